//
// Generated by NVIDIA NVVM Compiler
//
// Compiler Build ID: CL-36424714
// Cuda compilation tools, release 13.0, V13.0.88
// Based on NVVM 20.0.0
//

.version 9.0
.target sm_100
.address_size 64

	// .globl	_Z9cuda_gemmIiLi128ELi1ELi1ELi16ELi2ELi2ELi64ELi0ELi0EEviiiPT_S1_S1_iii
// _ZZ9cuda_gemmIiLi128ELi1ELi1ELi16ELi2ELi2ELi64ELi0ELi0EEviiiPT_S1_S1_iiiE11kron_fac_sh has been demoted
// _ZZ9cuda_gemmIiLi128ELi1ELi1ELi16ELi2ELi2ELi64ELi0ELi0EEviiiPT_S1_S1_iiiE3Ash has been demoted
// _ZZ9cuda_gemmIiLi128ELi1ELi1ELi16ELi2ELi2ELi64ELi0ELi1EEviiiPT_S1_S1_iiiE11kron_fac_sh has been demoted
// _ZZ9cuda_gemmIiLi128ELi1ELi1ELi16ELi2ELi2ELi64ELi0ELi1EEviiiPT_S1_S1_iiiE3Ash has been demoted
// _ZZ9cuda_gemmIiLi128ELi1ELi1ELi16ELi2ELi2ELi64ELi1ELi0EEviiiPT_S1_S1_iiiE11kron_fac_sh has been demoted
// _ZZ9cuda_gemmIiLi128ELi1ELi1ELi16ELi2ELi2ELi64ELi1ELi0EEviiiPT_S1_S1_iiiE3Ash has been demoted
// _ZZ9cuda_gemmIiLi128ELi1ELi1ELi16ELi2ELi2ELi64ELi1ELi1EEviiiPT_S1_S1_iiiE11kron_fac_sh has been demoted
// _ZZ9cuda_gemmIiLi128ELi1ELi1ELi16ELi2ELi2ELi64ELi1ELi1EEviiiPT_S1_S1_iiiE3Ash has been demoted
// _ZZ9cuda_gemmIiLi128ELi1ELi1ELi16ELi4ELi4ELi64ELi0ELi0EEviiiPT_S1_S1_iiiE11kron_fac_sh has been demoted
// _ZZ9cuda_gemmIiLi128ELi1ELi1ELi16ELi4ELi4ELi64ELi0ELi0EEviiiPT_S1_S1_iiiE3Ash has been demoted
// _ZZ9cuda_gemmIiLi128ELi1ELi1ELi16ELi4ELi4ELi64ELi0ELi1EEviiiPT_S1_S1_iiiE11kron_fac_sh has been demoted
// _ZZ9cuda_gemmIiLi128ELi1ELi1ELi16ELi4ELi4ELi64ELi0ELi1EEviiiPT_S1_S1_iiiE3Ash has been demoted
// _ZZ9cuda_gemmIiLi128ELi1ELi1ELi16ELi4ELi4ELi64ELi1ELi0EEviiiPT_S1_S1_iiiE11kron_fac_sh has been demoted
// _ZZ9cuda_gemmIiLi128ELi1ELi1ELi16ELi4ELi4ELi64ELi1ELi0EEviiiPT_S1_S1_iiiE3Ash has been demoted
// _ZZ9cuda_gemmIiLi128ELi1ELi1ELi16ELi4ELi4ELi64ELi1ELi1EEviiiPT_S1_S1_iiiE11kron_fac_sh has been demoted
// _ZZ9cuda_gemmIiLi128ELi1ELi1ELi16ELi4ELi4ELi64ELi1ELi1EEviiiPT_S1_S1_iiiE3Ash has been demoted
// _ZZ9cuda_gemmIiLi128ELi1ELi1ELi16ELi8ELi8ELi64ELi0ELi0EEviiiPT_S1_S1_iiiE11kron_fac_sh has been demoted
// _ZZ9cuda_gemmIiLi128ELi1ELi1ELi16ELi8ELi8ELi64ELi0ELi0EEviiiPT_S1_S1_iiiE3Ash has been demoted
// _ZZ9cuda_gemmIiLi128ELi1ELi1ELi16ELi8ELi8ELi64ELi0ELi1EEviiiPT_S1_S1_iiiE11kron_fac_sh has been demoted
// _ZZ9cuda_gemmIiLi128ELi1ELi1ELi16ELi8ELi8ELi64ELi0ELi1EEviiiPT_S1_S1_iiiE3Ash has been demoted
// _ZZ9cuda_gemmIiLi128ELi1ELi1ELi16ELi8ELi8ELi64ELi1ELi0EEviiiPT_S1_S1_iiiE11kron_fac_sh has been demoted
// _ZZ9cuda_gemmIiLi128ELi1ELi1ELi16ELi8ELi8ELi64ELi1ELi0EEviiiPT_S1_S1_iiiE3Ash has been demoted
// _ZZ9cuda_gemmIiLi128ELi1ELi1ELi16ELi8ELi8ELi64ELi1ELi1EEviiiPT_S1_S1_iiiE11kron_fac_sh has been demoted
// _ZZ9cuda_gemmIiLi128ELi1ELi1ELi16ELi8ELi8ELi64ELi1ELi1EEviiiPT_S1_S1_iiiE3Ash has been demoted
// _ZZ9cuda_gemmIiLi128ELi1ELi1ELi16ELi16ELi16ELi64ELi0ELi0EEviiiPT_S1_S1_iiiE11kron_fac_sh has been demoted
// _ZZ9cuda_gemmIiLi128ELi1ELi1ELi16ELi16ELi16ELi64ELi0ELi0EEviiiPT_S1_S1_iiiE3Ash has been demoted
// _ZZ9cuda_gemmIiLi128ELi1ELi1ELi16ELi16ELi16ELi64ELi0ELi1EEviiiPT_S1_S1_iiiE11kron_fac_sh has been demoted
// _ZZ9cuda_gemmIiLi128ELi1ELi1ELi16ELi16ELi16ELi64ELi0ELi1EEviiiPT_S1_S1_iiiE3Ash has been demoted
// _ZZ9cuda_gemmIiLi128ELi1ELi1ELi16ELi16ELi16ELi64ELi1ELi0EEviiiPT_S1_S1_iiiE11kron_fac_sh has been demoted
// _ZZ9cuda_gemmIiLi128ELi1ELi1ELi16ELi16ELi16ELi64ELi1ELi0EEviiiPT_S1_S1_iiiE3Ash has been demoted
// _ZZ9cuda_gemmIiLi128ELi1ELi1ELi16ELi16ELi16ELi64ELi1ELi1EEviiiPT_S1_S1_iiiE11kron_fac_sh has been demoted
// _ZZ9cuda_gemmIiLi128ELi1ELi1ELi16ELi16ELi16ELi64ELi1ELi1EEviiiPT_S1_S1_iiiE3Ash has been demoted
// _ZZ9cuda_gemmIiLi128ELi1ELi1ELi16ELi32ELi32ELi64ELi0ELi0EEviiiPT_S1_S1_iiiE11kron_fac_sh has been demoted
// _ZZ9cuda_gemmIiLi128ELi1ELi1ELi16ELi32ELi32ELi64ELi0ELi0EEviiiPT_S1_S1_iiiE3Ash has been demoted
// _ZZ9cuda_gemmIiLi128ELi1ELi1ELi16ELi32ELi32ELi64ELi0ELi0EEviiiPT_S1_S1_iiiE3Csh has been demoted
// _ZZ9cuda_gemmIiLi128ELi1ELi1ELi16ELi32ELi32ELi64ELi1ELi0EEviiiPT_S1_S1_iiiE11kron_fac_sh has been demoted
// _ZZ9cuda_gemmIiLi128ELi1ELi1ELi16ELi32ELi32ELi64ELi1ELi0EEviiiPT_S1_S1_iiiE3Ash has been demoted
// _ZZ9cuda_gemmIiLi128ELi1ELi1ELi16ELi32ELi32ELi64ELi1ELi0EEviiiPT_S1_S1_iiiE3Csh has been demoted
// _ZZ9cuda_gemmIiLi128ELi1ELi1ELi16ELi32ELi32ELi64ELi1ELi1EEviiiPT_S1_S1_iiiE3Csh has been demoted
// _ZZ9cuda_gemmIiLi128ELi1ELi1ELi16ELi64ELi64ELi64ELi0ELi0EEviiiPT_S1_S1_iiiE11kron_fac_sh has been demoted
// _ZZ9cuda_gemmIiLi128ELi1ELi1ELi16ELi64ELi64ELi64ELi0ELi0EEviiiPT_S1_S1_iiiE3Ash has been demoted
// _ZZ9cuda_gemmIiLi128ELi1ELi1ELi16ELi64ELi64ELi64ELi0ELi0EEviiiPT_S1_S1_iiiE3Csh has been demoted
// _ZZ9cuda_gemmIiLi128ELi1ELi1ELi16ELi64ELi64ELi64ELi1ELi0EEviiiPT_S1_S1_iiiE11kron_fac_sh has been demoted
// _ZZ9cuda_gemmIiLi128ELi1ELi1ELi16ELi64ELi64ELi64ELi1ELi0EEviiiPT_S1_S1_iiiE3Ash has been demoted
// _ZZ9cuda_gemmIiLi128ELi1ELi1ELi16ELi64ELi64ELi64ELi1ELi0EEviiiPT_S1_S1_iiiE3Csh has been demoted
// _ZZ9cuda_gemmIiLi128ELi1ELi1ELi16ELi64ELi64ELi64ELi1ELi1EEviiiPT_S1_S1_iiiE3Csh has been demoted
// _ZZ9cuda_gemmIiLi128ELi1ELi1ELi16ELi128ELi128ELi64ELi0ELi0EEviiiPT_S1_S1_iiiE11kron_fac_sh has been demoted
// _ZZ9cuda_gemmIiLi128ELi1ELi1ELi16ELi128ELi128ELi64ELi0ELi0EEviiiPT_S1_S1_iiiE3Ash has been demoted
// _ZZ9cuda_gemmIiLi128ELi1ELi1ELi16ELi128ELi128ELi64ELi0ELi0EEviiiPT_S1_S1_iiiE3Csh has been demoted
// _ZZ9cuda_gemmIiLi128ELi1ELi1ELi16ELi128ELi128ELi64ELi0ELi1EEviiiPT_S1_S1_iiiE3Csh has been demoted
// _ZZ9cuda_gemmIiLi128ELi1ELi1ELi16ELi128ELi128ELi64ELi1ELi0EEviiiPT_S1_S1_iiiE11kron_fac_sh has been demoted
// _ZZ9cuda_gemmIiLi128ELi1ELi1ELi16ELi128ELi128ELi64ELi1ELi0EEviiiPT_S1_S1_iiiE3Ash has been demoted
// _ZZ9cuda_gemmIiLi128ELi1ELi1ELi16ELi128ELi128ELi64ELi1ELi0EEviiiPT_S1_S1_iiiE3Csh has been demoted
// _ZZ9cuda_gemmIiLi128ELi1ELi1ELi16ELi128ELi128ELi64ELi1ELi1EEviiiPT_S1_S1_iiiE3Csh has been demoted
// _ZZ9cuda_gemmIiLi128ELi1ELi1ELi32ELi2ELi2ELi64ELi0ELi0EEviiiPT_S1_S1_iiiE11kron_fac_sh has been demoted
// _ZZ9cuda_gemmIiLi128ELi1ELi1ELi32ELi2ELi2ELi64ELi0ELi0EEviiiPT_S1_S1_iiiE3Ash has been demoted
// _ZZ9cuda_gemmIiLi128ELi1ELi1ELi32ELi2ELi2ELi64ELi0ELi1EEviiiPT_S1_S1_iiiE11kron_fac_sh has been demoted
// _ZZ9cuda_gemmIiLi128ELi1ELi1ELi32ELi2ELi2ELi64ELi0ELi1EEviiiPT_S1_S1_iiiE3Ash has been demoted
// _ZZ9cuda_gemmIiLi128ELi1ELi1ELi32ELi2ELi2ELi64ELi1ELi0EEviiiPT_S1_S1_iiiE11kron_fac_sh has been demoted
// _ZZ9cuda_gemmIiLi128ELi1ELi1ELi32ELi2ELi2ELi64ELi1ELi0EEviiiPT_S1_S1_iiiE3Ash has been demoted
// _ZZ9cuda_gemmIiLi128ELi1ELi1ELi32ELi2ELi2ELi64ELi1ELi1EEviiiPT_S1_S1_iiiE11kron_fac_sh has been demoted
// _ZZ9cuda_gemmIiLi128ELi1ELi1ELi32ELi2ELi2ELi64ELi1ELi1EEviiiPT_S1_S1_iiiE3Ash has been demoted
// _ZZ9cuda_gemmIiLi128ELi1ELi1ELi32ELi4ELi4ELi64ELi0ELi0EEviiiPT_S1_S1_iiiE11kron_fac_sh has been demoted
// _ZZ9cuda_gemmIiLi128ELi1ELi1ELi32ELi4ELi4ELi64ELi0ELi0EEviiiPT_S1_S1_iiiE3Ash has been demoted
// _ZZ9cuda_gemmIiLi128ELi1ELi1ELi32ELi4ELi4ELi64ELi0ELi1EEviiiPT_S1_S1_iiiE11kron_fac_sh has been demoted
// _ZZ9cuda_gemmIiLi128ELi1ELi1ELi32ELi4ELi4ELi64ELi0ELi1EEviiiPT_S1_S1_iiiE3Ash has been demoted
// _ZZ9cuda_gemmIiLi128ELi1ELi1ELi32ELi4ELi4ELi64ELi1ELi0EEviiiPT_S1_S1_iiiE11kron_fac_sh has been demoted
// _ZZ9cuda_gemmIiLi128ELi1ELi1ELi32ELi4ELi4ELi64ELi1ELi0EEviiiPT_S1_S1_iiiE3Ash has been demoted
// _ZZ9cuda_gemmIiLi128ELi1ELi1ELi32ELi4ELi4ELi64ELi1ELi1EEviiiPT_S1_S1_iiiE11kron_fac_sh has been demoted
// _ZZ9cuda_gemmIiLi128ELi1ELi1ELi32ELi4ELi4ELi64ELi1ELi1EEviiiPT_S1_S1_iiiE3Ash has been demoted
// _ZZ9cuda_gemmIiLi128ELi1ELi1ELi32ELi8ELi8ELi64ELi0ELi0EEviiiPT_S1_S1_iiiE11kron_fac_sh has been demoted
// _ZZ9cuda_gemmIiLi128ELi1ELi1ELi32ELi8ELi8ELi64ELi0ELi0EEviiiPT_S1_S1_iiiE3Ash has been demoted
// _ZZ9cuda_gemmIiLi128ELi1ELi1ELi32ELi8ELi8ELi64ELi0ELi1EEviiiPT_S1_S1_iiiE11kron_fac_sh has been demoted
// _ZZ9cuda_gemmIiLi128ELi1ELi1ELi32ELi8ELi8ELi64ELi0ELi1EEviiiPT_S1_S1_iiiE3Ash has been demoted
// _ZZ9cuda_gemmIiLi128ELi1ELi1ELi32ELi8ELi8ELi64ELi1ELi0EEviiiPT_S1_S1_iiiE11kron_fac_sh has been demoted
// _ZZ9cuda_gemmIiLi128ELi1ELi1ELi32ELi8ELi8ELi64ELi1ELi0EEviiiPT_S1_S1_iiiE3Ash has been demoted
// _ZZ9cuda_gemmIiLi128ELi1ELi1ELi32ELi8ELi8ELi64ELi1ELi1EEviiiPT_S1_S1_iiiE11kron_fac_sh has been demoted
// _ZZ9cuda_gemmIiLi128ELi1ELi1ELi32ELi8ELi8ELi64ELi1ELi1EEviiiPT_S1_S1_iiiE3Ash has been demoted
// _ZZ9cuda_gemmIiLi128ELi1ELi1ELi32ELi16ELi16ELi64ELi0ELi0EEviiiPT_S1_S1_iiiE11kron_fac_sh has been demoted
// _ZZ9cuda_gemmIiLi128ELi1ELi1ELi32ELi16ELi16ELi64ELi0ELi0EEviiiPT_S1_S1_iiiE3Ash has been demoted
// _ZZ9cuda_gemmIiLi128ELi1ELi1ELi32ELi16ELi16ELi64ELi0ELi1EEviiiPT_S1_S1_iiiE11kron_fac_sh has been demoted
// _ZZ9cuda_gemmIiLi128ELi1ELi1ELi32ELi16ELi16ELi64ELi0ELi1EEviiiPT_S1_S1_iiiE3Ash has been demoted
// _ZZ9cuda_gemmIiLi128ELi1ELi1ELi32ELi16ELi16ELi64ELi1ELi0EEviiiPT_S1_S1_iiiE11kron_fac_sh has been demoted
// _ZZ9cuda_gemmIiLi128ELi1ELi1ELi32ELi16ELi16ELi64ELi1ELi0EEviiiPT_S1_S1_iiiE3Ash has been demoted
// _ZZ9cuda_gemmIiLi128ELi1ELi1ELi32ELi16ELi16ELi64ELi1ELi1EEviiiPT_S1_S1_iiiE11kron_fac_sh has been demoted
// _ZZ9cuda_gemmIiLi128ELi1ELi1ELi32ELi16ELi16ELi64ELi1ELi1EEviiiPT_S1_S1_iiiE3Ash has been demoted
// _ZZ9cuda_gemmIiLi128ELi1ELi1ELi32ELi32ELi32ELi64ELi0ELi0EEviiiPT_S1_S1_iiiE11kron_fac_sh has been demoted
// _ZZ9cuda_gemmIiLi128ELi1ELi1ELi32ELi32ELi32ELi64ELi0ELi0EEviiiPT_S1_S1_iiiE3Ash has been demoted
// _ZZ9cuda_gemmIiLi128ELi1ELi1ELi32ELi32ELi32ELi64ELi0ELi0EEviiiPT_S1_S1_iiiE3Csh has been demoted
// _ZZ9cuda_gemmIiLi128ELi1ELi1ELi32ELi32ELi32ELi64ELi0ELi1EEviiiPT_S1_S1_iiiE11kron_fac_sh has been demoted
// _ZZ9cuda_gemmIiLi128ELi1ELi1ELi32ELi32ELi32ELi64ELi0ELi1EEviiiPT_S1_S1_iiiE3Ash has been demoted
// _ZZ9cuda_gemmIiLi128ELi1ELi1ELi32ELi32ELi32ELi64ELi0ELi1EEviiiPT_S1_S1_iiiE3Csh has been demoted
// _ZZ9cuda_gemmIiLi128ELi1ELi1ELi32ELi32ELi32ELi64ELi1ELi0EEviiiPT_S1_S1_iiiE11kron_fac_sh has been demoted
// _ZZ9cuda_gemmIiLi128ELi1ELi1ELi32ELi32ELi32ELi64ELi1ELi0EEviiiPT_S1_S1_iiiE3Ash has been demoted
// _ZZ9cuda_gemmIiLi128ELi1ELi1ELi32ELi32ELi32ELi64ELi1ELi0EEviiiPT_S1_S1_iiiE3Csh has been demoted
// _ZZ9cuda_gemmIiLi128ELi1ELi1ELi32ELi32ELi32ELi64ELi1ELi1EEviiiPT_S1_S1_iiiE11kron_fac_sh has been demoted
// _ZZ9cuda_gemmIiLi128ELi1ELi1ELi32ELi32ELi32ELi64ELi1ELi1EEviiiPT_S1_S1_iiiE3Ash has been demoted
// _ZZ9cuda_gemmIiLi128ELi1ELi1ELi32ELi32ELi32ELi64ELi1ELi1EEviiiPT_S1_S1_iiiE3Csh has been demoted
// _ZZ9cuda_gemmIiLi128ELi1ELi1ELi32ELi64ELi64ELi64ELi0ELi0EEviiiPT_S1_S1_iiiE11kron_fac_sh has been demoted
// _ZZ9cuda_gemmIiLi128ELi1ELi1ELi32ELi64ELi64ELi64ELi0ELi0EEviiiPT_S1_S1_iiiE3Ash has been demoted
// _ZZ9cuda_gemmIiLi128ELi1ELi1ELi32ELi64ELi64ELi64ELi0ELi0EEviiiPT_S1_S1_iiiE3Csh has been demoted
// _ZZ9cuda_gemmIiLi128ELi1ELi1ELi32ELi64ELi64ELi64ELi1ELi0EEviiiPT_S1_S1_iiiE11kron_fac_sh has been demoted
// _ZZ9cuda_gemmIiLi128ELi1ELi1ELi32ELi64ELi64ELi64ELi1ELi0EEviiiPT_S1_S1_iiiE3Ash has been demoted
// _ZZ9cuda_gemmIiLi128ELi1ELi1ELi32ELi64ELi64ELi64ELi1ELi0EEviiiPT_S1_S1_iiiE3Csh has been demoted
// _ZZ9cuda_gemmIiLi128ELi1ELi1ELi32ELi64ELi64ELi64ELi1ELi1EEviiiPT_S1_S1_iiiE3Csh has been demoted
// _ZZ9cuda_gemmIiLi128ELi1ELi1ELi32ELi128ELi128ELi64ELi0ELi0EEviiiPT_S1_S1_iiiE11kron_fac_sh has been demoted
// _ZZ9cuda_gemmIiLi128ELi1ELi1ELi32ELi128ELi128ELi64ELi0ELi0EEviiiPT_S1_S1_iiiE3Ash has been demoted
// _ZZ9cuda_gemmIiLi128ELi1ELi1ELi32ELi128ELi128ELi64ELi0ELi0EEviiiPT_S1_S1_iiiE3Csh has been demoted
// _ZZ9cuda_gemmIiLi128ELi1ELi1ELi32ELi128ELi128ELi64ELi0ELi1EEviiiPT_S1_S1_iiiE3Csh has been demoted
// _ZZ9cuda_gemmIiLi128ELi1ELi1ELi32ELi128ELi128ELi64ELi1ELi0EEviiiPT_S1_S1_iiiE11kron_fac_sh has been demoted
// _ZZ9cuda_gemmIiLi128ELi1ELi1ELi32ELi128ELi128ELi64ELi1ELi0EEviiiPT_S1_S1_iiiE3Ash has been demoted
// _ZZ9cuda_gemmIiLi128ELi1ELi1ELi32ELi128ELi128ELi64ELi1ELi0EEviiiPT_S1_S1_iiiE3Csh has been demoted
// _ZZ9cuda_gemmIiLi128ELi1ELi1ELi32ELi128ELi128ELi64ELi1ELi1EEviiiPT_S1_S1_iiiE3Csh has been demoted
// _ZZ9cuda_gemmIiLi128ELi1ELi1ELi64ELi2ELi2ELi64ELi0ELi0EEviiiPT_S1_S1_iiiE11kron_fac_sh has been demoted
// _ZZ9cuda_gemmIiLi128ELi1ELi1ELi64ELi2ELi2ELi64ELi0ELi0EEviiiPT_S1_S1_iiiE3Ash has been demoted
// _ZZ9cuda_gemmIiLi128ELi1ELi1ELi64ELi2ELi2ELi64ELi0ELi1EEviiiPT_S1_S1_iiiE11kron_fac_sh has been demoted
// _ZZ9cuda_gemmIiLi128ELi1ELi1ELi64ELi2ELi2ELi64ELi0ELi1EEviiiPT_S1_S1_iiiE3Ash has been demoted
// _ZZ9cuda_gemmIiLi128ELi1ELi1ELi64ELi2ELi2ELi64ELi1ELi0EEviiiPT_S1_S1_iiiE11kron_fac_sh has been demoted
// _ZZ9cuda_gemmIiLi128ELi1ELi1ELi64ELi2ELi2ELi64ELi1ELi0EEviiiPT_S1_S1_iiiE3Ash has been demoted
// _ZZ9cuda_gemmIiLi128ELi1ELi1ELi64ELi2ELi2ELi64ELi1ELi1EEviiiPT_S1_S1_iiiE11kron_fac_sh has been demoted
// _ZZ9cuda_gemmIiLi128ELi1ELi1ELi64ELi2ELi2ELi64ELi1ELi1EEviiiPT_S1_S1_iiiE3Ash has been demoted
// _ZZ9cuda_gemmIiLi128ELi1ELi1ELi64ELi4ELi4ELi64ELi0ELi0EEviiiPT_S1_S1_iiiE11kron_fac_sh has been demoted
// _ZZ9cuda_gemmIiLi128ELi1ELi1ELi64ELi4ELi4ELi64ELi0ELi0EEviiiPT_S1_S1_iiiE3Ash has been demoted
// _ZZ9cuda_gemmIiLi128ELi1ELi1ELi64ELi4ELi4ELi64ELi0ELi1EEviiiPT_S1_S1_iiiE11kron_fac_sh has been demoted
// _ZZ9cuda_gemmIiLi128ELi1ELi1ELi64ELi4ELi4ELi64ELi0ELi1EEviiiPT_S1_S1_iiiE3Ash has been demoted
// _ZZ9cuda_gemmIiLi128ELi1ELi1ELi64ELi4ELi4ELi64ELi1ELi0EEviiiPT_S1_S1_iiiE11kron_fac_sh has been demoted
// _ZZ9cuda_gemmIiLi128ELi1ELi1ELi64ELi4ELi4ELi64ELi1ELi0EEviiiPT_S1_S1_iiiE3Ash has been demoted
// _ZZ9cuda_gemmIiLi128ELi1ELi1ELi64ELi4ELi4ELi64ELi1ELi1EEviiiPT_S1_S1_iiiE11kron_fac_sh has been demoted
// _ZZ9cuda_gemmIiLi128ELi1ELi1ELi64ELi4ELi4ELi64ELi1ELi1EEviiiPT_S1_S1_iiiE3Ash has been demoted
// _ZZ9cuda_gemmIiLi128ELi1ELi1ELi64ELi8ELi8ELi64ELi0ELi0EEviiiPT_S1_S1_iiiE11kron_fac_sh has been demoted
// _ZZ9cuda_gemmIiLi128ELi1ELi1ELi64ELi8ELi8ELi64ELi0ELi0EEviiiPT_S1_S1_iiiE3Ash has been demoted
// _ZZ9cuda_gemmIiLi128ELi1ELi1ELi64ELi8ELi8ELi64ELi0ELi1EEviiiPT_S1_S1_iiiE11kron_fac_sh has been demoted
// _ZZ9cuda_gemmIiLi128ELi1ELi1ELi64ELi8ELi8ELi64ELi0ELi1EEviiiPT_S1_S1_iiiE3Ash has been demoted
// _ZZ9cuda_gemmIiLi128ELi1ELi1ELi64ELi8ELi8ELi64ELi1ELi0EEviiiPT_S1_S1_iiiE11kron_fac_sh has been demoted
// _ZZ9cuda_gemmIiLi128ELi1ELi1ELi64ELi8ELi8ELi64ELi1ELi0EEviiiPT_S1_S1_iiiE3Ash has been demoted
// _ZZ9cuda_gemmIiLi128ELi1ELi1ELi64ELi8ELi8ELi64ELi1ELi1EEviiiPT_S1_S1_iiiE11kron_fac_sh has been demoted
// _ZZ9cuda_gemmIiLi128ELi1ELi1ELi64ELi8ELi8ELi64ELi1ELi1EEviiiPT_S1_S1_iiiE3Ash has been demoted
// _ZZ9cuda_gemmIiLi128ELi1ELi1ELi64ELi16ELi16ELi64ELi0ELi0EEviiiPT_S1_S1_iiiE11kron_fac_sh has been demoted
// _ZZ9cuda_gemmIiLi128ELi1ELi1ELi64ELi16ELi16ELi64ELi0ELi0EEviiiPT_S1_S1_iiiE3Ash has been demoted
// _ZZ9cuda_gemmIiLi128ELi1ELi1ELi64ELi16ELi16ELi64ELi0ELi1EEviiiPT_S1_S1_iiiE11kron_fac_sh has been demoted
// _ZZ9cuda_gemmIiLi128ELi1ELi1ELi64ELi16ELi16ELi64ELi0ELi1EEviiiPT_S1_S1_iiiE3Ash has been demoted
// _ZZ9cuda_gemmIiLi128ELi1ELi1ELi64ELi16ELi16ELi64ELi1ELi0EEviiiPT_S1_S1_iiiE11kron_fac_sh has been demoted
// _ZZ9cuda_gemmIiLi128ELi1ELi1ELi64ELi16ELi16ELi64ELi1ELi0EEviiiPT_S1_S1_iiiE3Ash has been demoted
// _ZZ9cuda_gemmIiLi128ELi1ELi1ELi64ELi16ELi16ELi64ELi1ELi1EEviiiPT_S1_S1_iiiE11kron_fac_sh has been demoted
// _ZZ9cuda_gemmIiLi128ELi1ELi1ELi64ELi16ELi16ELi64ELi1ELi1EEviiiPT_S1_S1_iiiE3Ash has been demoted
// _ZZ9cuda_gemmIiLi128ELi1ELi1ELi64ELi32ELi32ELi64ELi0ELi0EEviiiPT_S1_S1_iiiE11kron_fac_sh has been demoted
// _ZZ9cuda_gemmIiLi128ELi1ELi1ELi64ELi32ELi32ELi64ELi0ELi0EEviiiPT_S1_S1_iiiE3Ash has been demoted
// _ZZ9cuda_gemmIiLi128ELi1ELi1ELi64ELi32ELi32ELi64ELi0ELi0EEviiiPT_S1_S1_iiiE3Csh has been demoted
// _ZZ9cuda_gemmIiLi128ELi1ELi1ELi64ELi32ELi32ELi64ELi0ELi1EEviiiPT_S1_S1_iiiE11kron_fac_sh has been demoted
// _ZZ9cuda_gemmIiLi128ELi1ELi1ELi64ELi32ELi32ELi64ELi0ELi1EEviiiPT_S1_S1_iiiE3Ash has been demoted
// _ZZ9cuda_gemmIiLi128ELi1ELi1ELi64ELi32ELi32ELi64ELi0ELi1EEviiiPT_S1_S1_iiiE3Csh has been demoted
// _ZZ9cuda_gemmIiLi128ELi1ELi1ELi64ELi32ELi32ELi64ELi1ELi0EEviiiPT_S1_S1_iiiE11kron_fac_sh has been demoted
// _ZZ9cuda_gemmIiLi128ELi1ELi1ELi64ELi32ELi32ELi64ELi1ELi0EEviiiPT_S1_S1_iiiE3Ash has been demoted
// _ZZ9cuda_gemmIiLi128ELi1ELi1ELi64ELi32ELi32ELi64ELi1ELi0EEviiiPT_S1_S1_iiiE3Csh has been demoted
// _ZZ9cuda_gemmIiLi128ELi1ELi1ELi64ELi32ELi32ELi64ELi1ELi1EEviiiPT_S1_S1_iiiE11kron_fac_sh has been demoted
// _ZZ9cuda_gemmIiLi128ELi1ELi1ELi64ELi32ELi32ELi64ELi1ELi1EEviiiPT_S1_S1_iiiE3Ash has been demoted
// _ZZ9cuda_gemmIiLi128ELi1ELi1ELi64ELi32ELi32ELi64ELi1ELi1EEviiiPT_S1_S1_iiiE3Csh has been demoted
// _ZZ9cuda_gemmIiLi128ELi1ELi1ELi64ELi64ELi64ELi64ELi0ELi0EEviiiPT_S1_S1_iiiE11kron_fac_sh has been demoted
// _ZZ9cuda_gemmIiLi128ELi1ELi1ELi64ELi64ELi64ELi64ELi0ELi0EEviiiPT_S1_S1_iiiE3Ash has been demoted
// _ZZ9cuda_gemmIiLi128ELi1ELi1ELi64ELi64ELi64ELi64ELi0ELi0EEviiiPT_S1_S1_iiiE3Csh has been demoted
// _ZZ9cuda_gemmIiLi128ELi1ELi1ELi64ELi64ELi64ELi64ELi0ELi1EEviiiPT_S1_S1_iiiE11kron_fac_sh has been demoted
// _ZZ9cuda_gemmIiLi128ELi1ELi1ELi64ELi64ELi64ELi64ELi0ELi1EEviiiPT_S1_S1_iiiE3Ash has been demoted
// _ZZ9cuda_gemmIiLi128ELi1ELi1ELi64ELi64ELi64ELi64ELi0ELi1EEviiiPT_S1_S1_iiiE3Csh has been demoted
// _ZZ9cuda_gemmIiLi128ELi1ELi1ELi64ELi64ELi64ELi64ELi1ELi0EEviiiPT_S1_S1_iiiE11kron_fac_sh has been demoted
// _ZZ9cuda_gemmIiLi128ELi1ELi1ELi64ELi64ELi64ELi64ELi1ELi0EEviiiPT_S1_S1_iiiE3Ash has been demoted
// _ZZ9cuda_gemmIiLi128ELi1ELi1ELi64ELi64ELi64ELi64ELi1ELi0EEviiiPT_S1_S1_iiiE3Csh has been demoted
// _ZZ9cuda_gemmIiLi128ELi1ELi1ELi64ELi64ELi64ELi64ELi1ELi1EEviiiPT_S1_S1_iiiE11kron_fac_sh has been demoted
// _ZZ9cuda_gemmIiLi128ELi1ELi1ELi64ELi64ELi64ELi64ELi1ELi1EEviiiPT_S1_S1_iiiE3Ash has been demoted
// _ZZ9cuda_gemmIiLi128ELi1ELi1ELi64ELi64ELi64ELi64ELi1ELi1EEviiiPT_S1_S1_iiiE3Csh has been demoted
// _ZZ9cuda_gemmIiLi128ELi1ELi1ELi64ELi128ELi128ELi64ELi0ELi0EEviiiPT_S1_S1_iiiE11kron_fac_sh has been demoted
// _ZZ9cuda_gemmIiLi128ELi1ELi1ELi64ELi128ELi128ELi64ELi0ELi0EEviiiPT_S1_S1_iiiE3Ash has been demoted
// _ZZ9cuda_gemmIiLi128ELi1ELi1ELi64ELi128ELi128ELi64ELi0ELi0EEviiiPT_S1_S1_iiiE3Csh has been demoted
// _ZZ9cuda_gemmIiLi128ELi1ELi1ELi64ELi128ELi128ELi64ELi0ELi1EEviiiPT_S1_S1_iiiE3Csh has been demoted
// _ZZ9cuda_gemmIiLi128ELi1ELi1ELi64ELi128ELi128ELi64ELi1ELi0EEviiiPT_S1_S1_iiiE11kron_fac_sh has been demoted
// _ZZ9cuda_gemmIiLi128ELi1ELi1ELi64ELi128ELi128ELi64ELi1ELi0EEviiiPT_S1_S1_iiiE3Ash has been demoted
// _ZZ9cuda_gemmIiLi128ELi1ELi1ELi64ELi128ELi128ELi64ELi1ELi0EEviiiPT_S1_S1_iiiE3Csh has been demoted
// _ZZ9cuda_gemmIiLi128ELi1ELi1ELi64ELi128ELi128ELi64ELi1ELi1EEviiiPT_S1_S1_iiiE3Csh has been demoted
// _ZZ9cuda_gemmIiLi128ELi1ELi1ELi128ELi2ELi2ELi64ELi0ELi0EEviiiPT_S1_S1_iiiE11kron_fac_sh has been demoted
// _ZZ9cuda_gemmIiLi128ELi1ELi1ELi128ELi2ELi2ELi64ELi0ELi0EEviiiPT_S1_S1_iiiE3Ash has been demoted
// _ZZ9cuda_gemmIiLi128ELi1ELi1ELi128ELi2ELi2ELi64ELi0ELi1EEviiiPT_S1_S1_iiiE11kron_fac_sh has been demoted
// _ZZ9cuda_gemmIiLi128ELi1ELi1ELi128ELi2ELi2ELi64ELi0ELi1EEviiiPT_S1_S1_iiiE3Ash has been demoted
// _ZZ9cuda_gemmIiLi128ELi1ELi1ELi128ELi2ELi2ELi64ELi1ELi0EEviiiPT_S1_S1_iiiE11kron_fac_sh has been demoted
// _ZZ9cuda_gemmIiLi128ELi1ELi1ELi128ELi2ELi2ELi64ELi1ELi0EEviiiPT_S1_S1_iiiE3Ash has been demoted
// _ZZ9cuda_gemmIiLi128ELi1ELi1ELi128ELi2ELi2ELi64ELi1ELi1EEviiiPT_S1_S1_iiiE11kron_fac_sh has been demoted
// _ZZ9cuda_gemmIiLi128ELi1ELi1ELi128ELi2ELi2ELi64ELi1ELi1EEviiiPT_S1_S1_iiiE3Ash has been demoted
// _ZZ9cuda_gemmIiLi128ELi1ELi1ELi128ELi4ELi4ELi64ELi0ELi0EEviiiPT_S1_S1_iiiE11kron_fac_sh has been demoted
// _ZZ9cuda_gemmIiLi128ELi1ELi1ELi128ELi4ELi4ELi64ELi0ELi0EEviiiPT_S1_S1_iiiE3Ash has been demoted
// _ZZ9cuda_gemmIiLi128ELi1ELi1ELi128ELi4ELi4ELi64ELi0ELi1EEviiiPT_S1_S1_iiiE11kron_fac_sh has been demoted
// _ZZ9cuda_gemmIiLi128ELi1ELi1ELi128ELi4ELi4ELi64ELi0ELi1EEviiiPT_S1_S1_iiiE3Ash has been demoted
// _ZZ9cuda_gemmIiLi128ELi1ELi1ELi128ELi4ELi4ELi64ELi1ELi0EEviiiPT_S1_S1_iiiE11kron_fac_sh has been demoted
// _ZZ9cuda_gemmIiLi128ELi1ELi1ELi128ELi4ELi4ELi64ELi1ELi0EEviiiPT_S1_S1_iiiE3Ash has been demoted
// _ZZ9cuda_gemmIiLi128ELi1ELi1ELi128ELi4ELi4ELi64ELi1ELi1EEviiiPT_S1_S1_iiiE11kron_fac_sh has been demoted
// _ZZ9cuda_gemmIiLi128ELi1ELi1ELi128ELi4ELi4ELi64ELi1ELi1EEviiiPT_S1_S1_iiiE3Ash has been demoted
// _ZZ9cuda_gemmIiLi128ELi1ELi1ELi128ELi8ELi8ELi64ELi0ELi0EEviiiPT_S1_S1_iiiE11kron_fac_sh has been demoted
// _ZZ9cuda_gemmIiLi128ELi1ELi1ELi128ELi8ELi8ELi64ELi0ELi0EEviiiPT_S1_S1_iiiE3Ash has been demoted
// _ZZ9cuda_gemmIiLi128ELi1ELi1ELi128ELi8ELi8ELi64ELi0ELi1EEviiiPT_S1_S1_iiiE11kron_fac_sh has been demoted
// _ZZ9cuda_gemmIiLi128ELi1ELi1ELi128ELi8ELi8ELi64ELi0ELi1EEviiiPT_S1_S1_iiiE3Ash has been demoted
// _ZZ9cuda_gemmIiLi128ELi1ELi1ELi128ELi8ELi8ELi64ELi1ELi0EEviiiPT_S1_S1_iiiE11kron_fac_sh has been demoted
// _ZZ9cuda_gemmIiLi128ELi1ELi1ELi128ELi8ELi8ELi64ELi1ELi0EEviiiPT_S1_S1_iiiE3Ash has been demoted
// _ZZ9cuda_gemmIiLi128ELi1ELi1ELi128ELi8ELi8ELi64ELi1ELi1EEviiiPT_S1_S1_iiiE11kron_fac_sh has been demoted
// _ZZ9cuda_gemmIiLi128ELi1ELi1ELi128ELi8ELi8ELi64ELi1ELi1EEviiiPT_S1_S1_iiiE3Ash has been demoted
// _ZZ9cuda_gemmIiLi128ELi1ELi1ELi128ELi16ELi16ELi64ELi0ELi0EEviiiPT_S1_S1_iiiE11kron_fac_sh has been demoted
// _ZZ9cuda_gemmIiLi128ELi1ELi1ELi128ELi16ELi16ELi64ELi0ELi0EEviiiPT_S1_S1_iiiE3Ash has been demoted
// _ZZ9cuda_gemmIiLi128ELi1ELi1ELi128ELi16ELi16ELi64ELi0ELi1EEviiiPT_S1_S1_iiiE11kron_fac_sh has been demoted
// _ZZ9cuda_gemmIiLi128ELi1ELi1ELi128ELi16ELi16ELi64ELi0ELi1EEviiiPT_S1_S1_iiiE3Ash has been demoted
// _ZZ9cuda_gemmIiLi128ELi1ELi1ELi128ELi16ELi16ELi64ELi1ELi0EEviiiPT_S1_S1_iiiE11kron_fac_sh has been demoted
// _ZZ9cuda_gemmIiLi128ELi1ELi1ELi128ELi16ELi16ELi64ELi1ELi0EEviiiPT_S1_S1_iiiE3Ash has been demoted
// _ZZ9cuda_gemmIiLi128ELi1ELi1ELi128ELi16ELi16ELi64ELi1ELi1EEviiiPT_S1_S1_iiiE11kron_fac_sh has been demoted
// _ZZ9cuda_gemmIiLi128ELi1ELi1ELi128ELi16ELi16ELi64ELi1ELi1EEviiiPT_S1_S1_iiiE3Ash has been demoted
// _ZZ9cuda_gemmIiLi128ELi1ELi1ELi128ELi32ELi32ELi64ELi0ELi0EEviiiPT_S1_S1_iiiE11kron_fac_sh has been demoted
// _ZZ9cuda_gemmIiLi128ELi1ELi1ELi128ELi32ELi32ELi64ELi0ELi0EEviiiPT_S1_S1_iiiE3Ash has been demoted
// _ZZ9cuda_gemmIiLi128ELi1ELi1ELi128ELi32ELi32ELi64ELi0ELi0EEviiiPT_S1_S1_iiiE3Csh has been demoted
// _ZZ9cuda_gemmIiLi128ELi1ELi1ELi128ELi32ELi32ELi64ELi0ELi1EEviiiPT_S1_S1_iiiE11kron_fac_sh has been demoted
// _ZZ9cuda_gemmIiLi128ELi1ELi1ELi128ELi32ELi32ELi64ELi0ELi1EEviiiPT_S1_S1_iiiE3Ash has been demoted
// _ZZ9cuda_gemmIiLi128ELi1ELi1ELi128ELi32ELi32ELi64ELi0ELi1EEviiiPT_S1_S1_iiiE3Csh has been demoted
// _ZZ9cuda_gemmIiLi128ELi1ELi1ELi128ELi32ELi32ELi64ELi1ELi0EEviiiPT_S1_S1_iiiE11kron_fac_sh has been demoted
// _ZZ9cuda_gemmIiLi128ELi1ELi1ELi128ELi32ELi32ELi64ELi1ELi0EEviiiPT_S1_S1_iiiE3Ash has been demoted
// _ZZ9cuda_gemmIiLi128ELi1ELi1ELi128ELi32ELi32ELi64ELi1ELi0EEviiiPT_S1_S1_iiiE3Csh has been demoted
// _ZZ9cuda_gemmIiLi128ELi1ELi1ELi128ELi32ELi32ELi64ELi1ELi1EEviiiPT_S1_S1_iiiE11kron_fac_sh has been demoted
// _ZZ9cuda_gemmIiLi128ELi1ELi1ELi128ELi32ELi32ELi64ELi1ELi1EEviiiPT_S1_S1_iiiE3Ash has been demoted
// _ZZ9cuda_gemmIiLi128ELi1ELi1ELi128ELi32ELi32ELi64ELi1ELi1EEviiiPT_S1_S1_iiiE3Csh has been demoted
// _ZZ9cuda_gemmIiLi128ELi1ELi1ELi128ELi64ELi64ELi64ELi0ELi0EEviiiPT_S1_S1_iiiE11kron_fac_sh has been demoted
// _ZZ9cuda_gemmIiLi128ELi1ELi1ELi128ELi64ELi64ELi64ELi0ELi0EEviiiPT_S1_S1_iiiE3Ash has been demoted
// _ZZ9cuda_gemmIiLi128ELi1ELi1ELi128ELi64ELi64ELi64ELi0ELi0EEviiiPT_S1_S1_iiiE3Csh has been demoted
// _ZZ9cuda_gemmIiLi128ELi1ELi1ELi128ELi64ELi64ELi64ELi0ELi1EEviiiPT_S1_S1_iiiE11kron_fac_sh has been demoted
// _ZZ9cuda_gemmIiLi128ELi1ELi1ELi128ELi64ELi64ELi64ELi0ELi1EEviiiPT_S1_S1_iiiE3Ash has been demoted
// _ZZ9cuda_gemmIiLi128ELi1ELi1ELi128ELi64ELi64ELi64ELi0ELi1EEviiiPT_S1_S1_iiiE3Csh has been demoted
// _ZZ9cuda_gemmIiLi128ELi1ELi1ELi128ELi64ELi64ELi64ELi1ELi0EEviiiPT_S1_S1_iiiE11kron_fac_sh has been demoted
// _ZZ9cuda_gemmIiLi128ELi1ELi1ELi128ELi64ELi64ELi64ELi1ELi0EEviiiPT_S1_S1_iiiE3Ash has been demoted
// _ZZ9cuda_gemmIiLi128ELi1ELi1ELi128ELi64ELi64ELi64ELi1ELi0EEviiiPT_S1_S1_iiiE3Csh has been demoted
// _ZZ9cuda_gemmIiLi128ELi1ELi1ELi128ELi64ELi64ELi64ELi1ELi1EEviiiPT_S1_S1_iiiE11kron_fac_sh has been demoted
// _ZZ9cuda_gemmIiLi128ELi1ELi1ELi128ELi64ELi64ELi64ELi1ELi1EEviiiPT_S1_S1_iiiE3Ash has been demoted
// _ZZ9cuda_gemmIiLi128ELi1ELi1ELi128ELi64ELi64ELi64ELi1ELi1EEviiiPT_S1_S1_iiiE3Csh has been demoted
// _ZZ9cuda_gemmIiLi128ELi1ELi1ELi128ELi128ELi128ELi64ELi0ELi0EEviiiPT_S1_S1_iiiE11kron_fac_sh has been demoted
// _ZZ9cuda_gemmIiLi128ELi1ELi1ELi128ELi128ELi128ELi64ELi0ELi0EEviiiPT_S1_S1_iiiE3Ash has been demoted
// _ZZ9cuda_gemmIiLi128ELi1ELi1ELi128ELi128ELi128ELi64ELi0ELi0EEviiiPT_S1_S1_iiiE3Csh has been demoted
// _ZZ9cuda_gemmIiLi128ELi1ELi1ELi128ELi128ELi128ELi64ELi0ELi1EEviiiPT_S1_S1_iiiE11kron_fac_sh has been demoted
// _ZZ9cuda_gemmIiLi128ELi1ELi1ELi128ELi128ELi128ELi64ELi0ELi1EEviiiPT_S1_S1_iiiE3Ash has been demoted
// _ZZ9cuda_gemmIiLi128ELi1ELi1ELi128ELi128ELi128ELi64ELi0ELi1EEviiiPT_S1_S1_iiiE3Csh has been demoted
// _ZZ9cuda_gemmIiLi128ELi1ELi1ELi128ELi128ELi128ELi64ELi1ELi0EEviiiPT_S1_S1_iiiE11kron_fac_sh has been demoted
// _ZZ9cuda_gemmIiLi128ELi1ELi1ELi128ELi128ELi128ELi64ELi1ELi0EEviiiPT_S1_S1_iiiE3Ash has been demoted
// _ZZ9cuda_gemmIiLi128ELi1ELi1ELi128ELi128ELi128ELi64ELi1ELi0EEviiiPT_S1_S1_iiiE3Csh has been demoted
// _ZZ9cuda_gemmIiLi128ELi1ELi1ELi128ELi128ELi128ELi64ELi1ELi1EEviiiPT_S1_S1_iiiE11kron_fac_sh has been demoted
// _ZZ9cuda_gemmIiLi128ELi1ELi1ELi128ELi128ELi128ELi64ELi1ELi1EEviiiPT_S1_S1_iiiE3Ash has been demoted
// _ZZ9cuda_gemmIiLi128ELi1ELi1ELi128ELi128ELi128ELi64ELi1ELi1EEviiiPT_S1_S1_iiiE3Csh has been demoted
// _ZZ9cuda_gemmIiLi128ELi1ELi1ELi256ELi2ELi2ELi64ELi0ELi0EEviiiPT_S1_S1_iiiE11kron_fac_sh has been demoted
// _ZZ9cuda_gemmIiLi128ELi1ELi1ELi256ELi2ELi2ELi64ELi0ELi0EEviiiPT_S1_S1_iiiE3Ash has been demoted
// _ZZ9cuda_gemmIiLi128ELi1ELi1ELi256ELi2ELi2ELi64ELi0ELi1EEviiiPT_S1_S1_iiiE11kron_fac_sh has been demoted
// _ZZ9cuda_gemmIiLi128ELi1ELi1ELi256ELi2ELi2ELi64ELi0ELi1EEviiiPT_S1_S1_iiiE3Ash has been demoted
// _ZZ9cuda_gemmIiLi128ELi1ELi1ELi256ELi2ELi2ELi64ELi1ELi0EEviiiPT_S1_S1_iiiE11kron_fac_sh has been demoted
// _ZZ9cuda_gemmIiLi128ELi1ELi1ELi256ELi2ELi2ELi64ELi1ELi0EEviiiPT_S1_S1_iiiE3Ash has been demoted
// _ZZ9cuda_gemmIiLi128ELi1ELi1ELi256ELi2ELi2ELi64ELi1ELi1EEviiiPT_S1_S1_iiiE11kron_fac_sh has been demoted
// _ZZ9cuda_gemmIiLi128ELi1ELi1ELi256ELi2ELi2ELi64ELi1ELi1EEviiiPT_S1_S1_iiiE3Ash has been demoted
// _ZZ9cuda_gemmIiLi128ELi1ELi1ELi256ELi4ELi4ELi64ELi0ELi0EEviiiPT_S1_S1_iiiE11kron_fac_sh has been demoted
// _ZZ9cuda_gemmIiLi128ELi1ELi1ELi256ELi4ELi4ELi64ELi0ELi0EEviiiPT_S1_S1_iiiE3Ash has been demoted
// _ZZ9cuda_gemmIiLi128ELi1ELi1ELi256ELi4ELi4ELi64ELi0ELi1EEviiiPT_S1_S1_iiiE11kron_fac_sh has been demoted
// _ZZ9cuda_gemmIiLi128ELi1ELi1ELi256ELi4ELi4ELi64ELi0ELi1EEviiiPT_S1_S1_iiiE3Ash has been demoted
// _ZZ9cuda_gemmIiLi128ELi1ELi1ELi256ELi4ELi4ELi64ELi1ELi0EEviiiPT_S1_S1_iiiE11kron_fac_sh has been demoted
// _ZZ9cuda_gemmIiLi128ELi1ELi1ELi256ELi4ELi4ELi64ELi1ELi0EEviiiPT_S1_S1_iiiE3Ash has been demoted
// _ZZ9cuda_gemmIiLi128ELi1ELi1ELi256ELi4ELi4ELi64ELi1ELi1EEviiiPT_S1_S1_iiiE11kron_fac_sh has been demoted
// _ZZ9cuda_gemmIiLi128ELi1ELi1ELi256ELi4ELi4ELi64ELi1ELi1EEviiiPT_S1_S1_iiiE3Ash has been demoted
// _ZZ9cuda_gemmIiLi128ELi1ELi1ELi256ELi8ELi8ELi64ELi0ELi0EEviiiPT_S1_S1_iiiE11kron_fac_sh has been demoted
// _ZZ9cuda_gemmIiLi128ELi1ELi1ELi256ELi8ELi8ELi64ELi0ELi0EEviiiPT_S1_S1_iiiE3Ash has been demoted
// _ZZ9cuda_gemmIiLi128ELi1ELi1ELi256ELi8ELi8ELi64ELi0ELi1EEviiiPT_S1_S1_iiiE11kron_fac_sh has been demoted
// _ZZ9cuda_gemmIiLi128ELi1ELi1ELi256ELi8ELi8ELi64ELi0ELi1EEviiiPT_S1_S1_iiiE3Ash has been demoted
// _ZZ9cuda_gemmIiLi128ELi1ELi1ELi256ELi8ELi8ELi64ELi1ELi0EEviiiPT_S1_S1_iiiE11kron_fac_sh has been demoted
// _ZZ9cuda_gemmIiLi128ELi1ELi1ELi256ELi8ELi8ELi64ELi1ELi0EEviiiPT_S1_S1_iiiE3Ash has been demoted
// _ZZ9cuda_gemmIiLi128ELi1ELi1ELi256ELi8ELi8ELi64ELi1ELi1EEviiiPT_S1_S1_iiiE11kron_fac_sh has been demoted
// _ZZ9cuda_gemmIiLi128ELi1ELi1ELi256ELi8ELi8ELi64ELi1ELi1EEviiiPT_S1_S1_iiiE3Ash has been demoted
// _ZZ9cuda_gemmIiLi128ELi1ELi1ELi256ELi16ELi16ELi64ELi0ELi0EEviiiPT_S1_S1_iiiE11kron_fac_sh has been demoted
// _ZZ9cuda_gemmIiLi128ELi1ELi1ELi256ELi16ELi16ELi64ELi0ELi0EEviiiPT_S1_S1_iiiE3Ash has been demoted
// _ZZ9cuda_gemmIiLi128ELi1ELi1ELi256ELi16ELi16ELi64ELi0ELi1EEviiiPT_S1_S1_iiiE11kron_fac_sh has been demoted
// _ZZ9cuda_gemmIiLi128ELi1ELi1ELi256ELi16ELi16ELi64ELi0ELi1EEviiiPT_S1_S1_iiiE3Ash has been demoted
// _ZZ9cuda_gemmIiLi128ELi1ELi1ELi256ELi16ELi16ELi64ELi1ELi0EEviiiPT_S1_S1_iiiE11kron_fac_sh has been demoted
// _ZZ9cuda_gemmIiLi128ELi1ELi1ELi256ELi16ELi16ELi64ELi1ELi0EEviiiPT_S1_S1_iiiE3Ash has been demoted
// _ZZ9cuda_gemmIiLi128ELi1ELi1ELi256ELi16ELi16ELi64ELi1ELi1EEviiiPT_S1_S1_iiiE11kron_fac_sh has been demoted
// _ZZ9cuda_gemmIiLi128ELi1ELi1ELi256ELi16ELi16ELi64ELi1ELi1EEviiiPT_S1_S1_iiiE3Ash has been demoted
// _ZZ9cuda_gemmIiLi128ELi1ELi1ELi256ELi32ELi32ELi64ELi0ELi0EEviiiPT_S1_S1_iiiE11kron_fac_sh has been demoted
// _ZZ9cuda_gemmIiLi128ELi1ELi1ELi256ELi32ELi32ELi64ELi0ELi0EEviiiPT_S1_S1_iiiE3Ash has been demoted
// _ZZ9cuda_gemmIiLi128ELi1ELi1ELi256ELi32ELi32ELi64ELi0ELi0EEviiiPT_S1_S1_iiiE3Csh has been demoted
// _ZZ9cuda_gemmIiLi128ELi1ELi1ELi256ELi32ELi32ELi64ELi0ELi1EEviiiPT_S1_S1_iiiE11kron_fac_sh has been demoted
// _ZZ9cuda_gemmIiLi128ELi1ELi1ELi256ELi32ELi32ELi64ELi0ELi1EEviiiPT_S1_S1_iiiE3Ash has been demoted
// _ZZ9cuda_gemmIiLi128ELi1ELi1ELi256ELi32ELi32ELi64ELi0ELi1EEviiiPT_S1_S1_iiiE3Csh has been demoted
// _ZZ9cuda_gemmIiLi128ELi1ELi1ELi256ELi32ELi32ELi64ELi1ELi0EEviiiPT_S1_S1_iiiE11kron_fac_sh has been demoted
// _ZZ9cuda_gemmIiLi128ELi1ELi1ELi256ELi32ELi32ELi64ELi1ELi0EEviiiPT_S1_S1_iiiE3Ash has been demoted
// _ZZ9cuda_gemmIiLi128ELi1ELi1ELi256ELi32ELi32ELi64ELi1ELi0EEviiiPT_S1_S1_iiiE3Csh has been demoted
// _ZZ9cuda_gemmIiLi128ELi1ELi1ELi256ELi32ELi32ELi64ELi1ELi1EEviiiPT_S1_S1_iiiE11kron_fac_sh has been demoted
// _ZZ9cuda_gemmIiLi128ELi1ELi1ELi256ELi32ELi32ELi64ELi1ELi1EEviiiPT_S1_S1_iiiE3Ash has been demoted
// _ZZ9cuda_gemmIiLi128ELi1ELi1ELi256ELi32ELi32ELi64ELi1ELi1EEviiiPT_S1_S1_iiiE3Csh has been demoted
// _ZZ9cuda_gemmIiLi128ELi1ELi1ELi256ELi64ELi64ELi64ELi0ELi0EEviiiPT_S1_S1_iiiE11kron_fac_sh has been demoted
// _ZZ9cuda_gemmIiLi128ELi1ELi1ELi256ELi64ELi64ELi64ELi0ELi0EEviiiPT_S1_S1_iiiE3Ash has been demoted
// _ZZ9cuda_gemmIiLi128ELi1ELi1ELi256ELi64ELi64ELi64ELi0ELi0EEviiiPT_S1_S1_iiiE3Csh has been demoted
// _ZZ9cuda_gemmIiLi128ELi1ELi1ELi256ELi64ELi64ELi64ELi0ELi1EEviiiPT_S1_S1_iiiE11kron_fac_sh has been demoted
// _ZZ9cuda_gemmIiLi128ELi1ELi1ELi256ELi64ELi64ELi64ELi0ELi1EEviiiPT_S1_S1_iiiE3Ash has been demoted
// _ZZ9cuda_gemmIiLi128ELi1ELi1ELi256ELi64ELi64ELi64ELi0ELi1EEviiiPT_S1_S1_iiiE3Csh has been demoted
// _ZZ9cuda_gemmIiLi128ELi1ELi1ELi256ELi64ELi64ELi64ELi1ELi0EEviiiPT_S1_S1_iiiE11kron_fac_sh has been demoted
// _ZZ9cuda_gemmIiLi128ELi1ELi1ELi256ELi64ELi64ELi64ELi1ELi0EEviiiPT_S1_S1_iiiE3Ash has been demoted
// _ZZ9cuda_gemmIiLi128ELi1ELi1ELi256ELi64ELi64ELi64ELi1ELi0EEviiiPT_S1_S1_iiiE3Csh has been demoted
// _ZZ9cuda_gemmIiLi128ELi1ELi1ELi256ELi64ELi64ELi64ELi1ELi1EEviiiPT_S1_S1_iiiE11kron_fac_sh has been demoted
// _ZZ9cuda_gemmIiLi128ELi1ELi1ELi256ELi64ELi64ELi64ELi1ELi1EEviiiPT_S1_S1_iiiE3Ash has been demoted
// _ZZ9cuda_gemmIiLi128ELi1ELi1ELi256ELi64ELi64ELi64ELi1ELi1EEviiiPT_S1_S1_iiiE3Csh has been demoted
// _ZZ9cuda_gemmIiLi128ELi1ELi1ELi256ELi128ELi128ELi64ELi0ELi0EEviiiPT_S1_S1_iiiE11kron_fac_sh has been demoted
// _ZZ9cuda_gemmIiLi128ELi1ELi1ELi256ELi128ELi128ELi64ELi0ELi0EEviiiPT_S1_S1_iiiE3Ash has been demoted
// _ZZ9cuda_gemmIiLi128ELi1ELi1ELi256ELi128ELi128ELi64ELi0ELi0EEviiiPT_S1_S1_iiiE3Csh has been demoted
// _ZZ9cuda_gemmIiLi128ELi1ELi1ELi256ELi128ELi128ELi64ELi0ELi1EEviiiPT_S1_S1_iiiE11kron_fac_sh has been demoted
// _ZZ9cuda_gemmIiLi128ELi1ELi1ELi256ELi128ELi128ELi64ELi0ELi1EEviiiPT_S1_S1_iiiE3Ash has been demoted
// _ZZ9cuda_gemmIiLi128ELi1ELi1ELi256ELi128ELi128ELi64ELi0ELi1EEviiiPT_S1_S1_iiiE3Csh has been demoted
// _ZZ9cuda_gemmIiLi128ELi1ELi1ELi256ELi128ELi128ELi64ELi1ELi0EEviiiPT_S1_S1_iiiE11kron_fac_sh has been demoted
// _ZZ9cuda_gemmIiLi128ELi1ELi1ELi256ELi128ELi128ELi64ELi1ELi0EEviiiPT_S1_S1_iiiE3Ash has been demoted
// _ZZ9cuda_gemmIiLi128ELi1ELi1ELi256ELi128ELi128ELi64ELi1ELi0EEviiiPT_S1_S1_iiiE3Csh has been demoted
// _ZZ9cuda_gemmIiLi128ELi1ELi1ELi256ELi128ELi128ELi64ELi1ELi1EEviiiPT_S1_S1_iiiE11kron_fac_sh has been demoted
// _ZZ9cuda_gemmIiLi128ELi1ELi1ELi256ELi128ELi128ELi64ELi1ELi1EEviiiPT_S1_S1_iiiE3Ash has been demoted
// _ZZ9cuda_gemmIiLi128ELi1ELi1ELi256ELi128ELi128ELi64ELi1ELi1EEviiiPT_S1_S1_iiiE3Csh has been demoted
// _ZZ9cuda_gemmIiLi128ELi1ELi1ELi512ELi2ELi2ELi64ELi0ELi0EEviiiPT_S1_S1_iiiE11kron_fac_sh has been demoted
// _ZZ9cuda_gemmIiLi128ELi1ELi1ELi512ELi2ELi2ELi64ELi0ELi0EEviiiPT_S1_S1_iiiE3Ash has been demoted
// _ZZ9cuda_gemmIiLi128ELi1ELi1ELi512ELi2ELi2ELi64ELi0ELi1EEviiiPT_S1_S1_iiiE11kron_fac_sh has been demoted
// _ZZ9cuda_gemmIiLi128ELi1ELi1ELi512ELi2ELi2ELi64ELi0ELi1EEviiiPT_S1_S1_iiiE3Ash has been demoted
// _ZZ9cuda_gemmIiLi128ELi1ELi1ELi512ELi2ELi2ELi64ELi1ELi0EEviiiPT_S1_S1_iiiE11kron_fac_sh has been demoted
// _ZZ9cuda_gemmIiLi128ELi1ELi1ELi512ELi2ELi2ELi64ELi1ELi0EEviiiPT_S1_S1_iiiE3Ash has been demoted
// _ZZ9cuda_gemmIiLi128ELi1ELi1ELi512ELi2ELi2ELi64ELi1ELi1EEviiiPT_S1_S1_iiiE11kron_fac_sh has been demoted
// _ZZ9cuda_gemmIiLi128ELi1ELi1ELi512ELi2ELi2ELi64ELi1ELi1EEviiiPT_S1_S1_iiiE3Ash has been demoted
// _ZZ9cuda_gemmIiLi128ELi1ELi1ELi512ELi4ELi4ELi64ELi0ELi0EEviiiPT_S1_S1_iiiE11kron_fac_sh has been demoted
// _ZZ9cuda_gemmIiLi128ELi1ELi1ELi512ELi4ELi4ELi64ELi0ELi0EEviiiPT_S1_S1_iiiE3Ash has been demoted
// _ZZ9cuda_gemmIiLi128ELi1ELi1ELi512ELi4ELi4ELi64ELi0ELi1EEviiiPT_S1_S1_iiiE11kron_fac_sh has been demoted
// _ZZ9cuda_gemmIiLi128ELi1ELi1ELi512ELi4ELi4ELi64ELi0ELi1EEviiiPT_S1_S1_iiiE3Ash has been demoted
// _ZZ9cuda_gemmIiLi128ELi1ELi1ELi512ELi4ELi4ELi64ELi1ELi0EEviiiPT_S1_S1_iiiE11kron_fac_sh has been demoted
// _ZZ9cuda_gemmIiLi128ELi1ELi1ELi512ELi4ELi4ELi64ELi1ELi0EEviiiPT_S1_S1_iiiE3Ash has been demoted
// _ZZ9cuda_gemmIiLi128ELi1ELi1ELi512ELi4ELi4ELi64ELi1ELi1EEviiiPT_S1_S1_iiiE11kron_fac_sh has been demoted
// _ZZ9cuda_gemmIiLi128ELi1ELi1ELi512ELi4ELi4ELi64ELi1ELi1EEviiiPT_S1_S1_iiiE3Ash has been demoted
// _ZZ9cuda_gemmIiLi128ELi1ELi1ELi512ELi8ELi8ELi64ELi0ELi0EEviiiPT_S1_S1_iiiE11kron_fac_sh has been demoted
// _ZZ9cuda_gemmIiLi128ELi1ELi1ELi512ELi8ELi8ELi64ELi0ELi0EEviiiPT_S1_S1_iiiE3Ash has been demoted
// _ZZ9cuda_gemmIiLi128ELi1ELi1ELi512ELi8ELi8ELi64ELi0ELi1EEviiiPT_S1_S1_iiiE11kron_fac_sh has been demoted
// _ZZ9cuda_gemmIiLi128ELi1ELi1ELi512ELi8ELi8ELi64ELi0ELi1EEviiiPT_S1_S1_iiiE3Ash has been demoted
// _ZZ9cuda_gemmIiLi128ELi1ELi1ELi512ELi8ELi8ELi64ELi1ELi0EEviiiPT_S1_S1_iiiE11kron_fac_sh has been demoted
// _ZZ9cuda_gemmIiLi128ELi1ELi1ELi512ELi8ELi8ELi64ELi1ELi0EEviiiPT_S1_S1_iiiE3Ash has been demoted
// _ZZ9cuda_gemmIiLi128ELi1ELi1ELi512ELi8ELi8ELi64ELi1ELi1EEviiiPT_S1_S1_iiiE11kron_fac_sh has been demoted
// _ZZ9cuda_gemmIiLi128ELi1ELi1ELi512ELi8ELi8ELi64ELi1ELi1EEviiiPT_S1_S1_iiiE3Ash has been demoted
// _ZZ9cuda_gemmIiLi128ELi1ELi1ELi512ELi16ELi16ELi64ELi0ELi0EEviiiPT_S1_S1_iiiE11kron_fac_sh has been demoted
// _ZZ9cuda_gemmIiLi128ELi1ELi1ELi512ELi16ELi16ELi64ELi0ELi0EEviiiPT_S1_S1_iiiE3Ash has been demoted
// _ZZ9cuda_gemmIiLi128ELi1ELi1ELi512ELi16ELi16ELi64ELi0ELi1EEviiiPT_S1_S1_iiiE11kron_fac_sh has been demoted
// _ZZ9cuda_gemmIiLi128ELi1ELi1ELi512ELi16ELi16ELi64ELi0ELi1EEviiiPT_S1_S1_iiiE3Ash has been demoted
// _ZZ9cuda_gemmIiLi128ELi1ELi1ELi512ELi16ELi16ELi64ELi1ELi0EEviiiPT_S1_S1_iiiE11kron_fac_sh has been demoted
// _ZZ9cuda_gemmIiLi128ELi1ELi1ELi512ELi16ELi16ELi64ELi1ELi0EEviiiPT_S1_S1_iiiE3Ash has been demoted
// _ZZ9cuda_gemmIiLi128ELi1ELi1ELi512ELi16ELi16ELi64ELi1ELi1EEviiiPT_S1_S1_iiiE11kron_fac_sh has been demoted
// _ZZ9cuda_gemmIiLi128ELi1ELi1ELi512ELi16ELi16ELi64ELi1ELi1EEviiiPT_S1_S1_iiiE3Ash has been demoted
// _ZZ9cuda_gemmIiLi128ELi1ELi1ELi512ELi32ELi32ELi64ELi0ELi0EEviiiPT_S1_S1_iiiE11kron_fac_sh has been demoted
// _ZZ9cuda_gemmIiLi128ELi1ELi1ELi512ELi32ELi32ELi64ELi0ELi0EEviiiPT_S1_S1_iiiE3Ash has been demoted
// _ZZ9cuda_gemmIiLi128ELi1ELi1ELi512ELi32ELi32ELi64ELi0ELi0EEviiiPT_S1_S1_iiiE3Csh has been demoted
// _ZZ9cuda_gemmIiLi128ELi1ELi1ELi512ELi32ELi32ELi64ELi0ELi1EEviiiPT_S1_S1_iiiE11kron_fac_sh has been demoted
// _ZZ9cuda_gemmIiLi128ELi1ELi1ELi512ELi32ELi32ELi64ELi0ELi1EEviiiPT_S1_S1_iiiE3Ash has been demoted
// _ZZ9cuda_gemmIiLi128ELi1ELi1ELi512ELi32ELi32ELi64ELi0ELi1EEviiiPT_S1_S1_iiiE3Csh has been demoted
// _ZZ9cuda_gemmIiLi128ELi1ELi1ELi512ELi32ELi32ELi64ELi1ELi0EEviiiPT_S1_S1_iiiE11kron_fac_sh has been demoted
// _ZZ9cuda_gemmIiLi128ELi1ELi1ELi512ELi32ELi32ELi64ELi1ELi0EEviiiPT_S1_S1_iiiE3Ash has been demoted
// _ZZ9cuda_gemmIiLi128ELi1ELi1ELi512ELi32ELi32ELi64ELi1ELi0EEviiiPT_S1_S1_iiiE3Csh has been demoted
// _ZZ9cuda_gemmIiLi128ELi1ELi1ELi512ELi32ELi32ELi64ELi1ELi1EEviiiPT_S1_S1_iiiE11kron_fac_sh has been demoted
// _ZZ9cuda_gemmIiLi128ELi1ELi1ELi512ELi32ELi32ELi64ELi1ELi1EEviiiPT_S1_S1_iiiE3Ash has been demoted
// _ZZ9cuda_gemmIiLi128ELi1ELi1ELi512ELi32ELi32ELi64ELi1ELi1EEviiiPT_S1_S1_iiiE3Csh has been demoted
// _ZZ9cuda_gemmIiLi128ELi1ELi1ELi512ELi64ELi64ELi64ELi0ELi0EEviiiPT_S1_S1_iiiE11kron_fac_sh has been demoted
// _ZZ9cuda_gemmIiLi128ELi1ELi1ELi512ELi64ELi64ELi64ELi0ELi0EEviiiPT_S1_S1_iiiE3Ash has been demoted
// _ZZ9cuda_gemmIiLi128ELi1ELi1ELi512ELi64ELi64ELi64ELi0ELi0EEviiiPT_S1_S1_iiiE3Csh has been demoted
// _ZZ9cuda_gemmIiLi128ELi1ELi1ELi512ELi64ELi64ELi64ELi0ELi1EEviiiPT_S1_S1_iiiE11kron_fac_sh has been demoted
// _ZZ9cuda_gemmIiLi128ELi1ELi1ELi512ELi64ELi64ELi64ELi0ELi1EEviiiPT_S1_S1_iiiE3Ash has been demoted
// _ZZ9cuda_gemmIiLi128ELi1ELi1ELi512ELi64ELi64ELi64ELi0ELi1EEviiiPT_S1_S1_iiiE3Csh has been demoted
// _ZZ9cuda_gemmIiLi128ELi1ELi1ELi512ELi64ELi64ELi64ELi1ELi0EEviiiPT_S1_S1_iiiE11kron_fac_sh has been demoted
// _ZZ9cuda_gemmIiLi128ELi1ELi1ELi512ELi64ELi64ELi64ELi1ELi0EEviiiPT_S1_S1_iiiE3Ash has been demoted
// _ZZ9cuda_gemmIiLi128ELi1ELi1ELi512ELi64ELi64ELi64ELi1ELi0EEviiiPT_S1_S1_iiiE3Csh has been demoted
// _ZZ9cuda_gemmIiLi128ELi1ELi1ELi512ELi64ELi64ELi64ELi1ELi1EEviiiPT_S1_S1_iiiE11kron_fac_sh has been demoted
// _ZZ9cuda_gemmIiLi128ELi1ELi1ELi512ELi64ELi64ELi64ELi1ELi1EEviiiPT_S1_S1_iiiE3Ash has been demoted
// _ZZ9cuda_gemmIiLi128ELi1ELi1ELi512ELi64ELi64ELi64ELi1ELi1EEviiiPT_S1_S1_iiiE3Csh has been demoted
// _ZZ9cuda_gemmIiLi128ELi1ELi1ELi512ELi128ELi128ELi64ELi0ELi0EEviiiPT_S1_S1_iiiE11kron_fac_sh has been demoted
// _ZZ9cuda_gemmIiLi128ELi1ELi1ELi512ELi128ELi128ELi64ELi0ELi0EEviiiPT_S1_S1_iiiE3Ash has been demoted
// _ZZ9cuda_gemmIiLi128ELi1ELi1ELi512ELi128ELi128ELi64ELi0ELi0EEviiiPT_S1_S1_iiiE3Csh has been demoted
// _ZZ9cuda_gemmIiLi128ELi1ELi1ELi512ELi128ELi128ELi64ELi0ELi1EEviiiPT_S1_S1_iiiE11kron_fac_sh has been demoted
// _ZZ9cuda_gemmIiLi128ELi1ELi1ELi512ELi128ELi128ELi64ELi0ELi1EEviiiPT_S1_S1_iiiE3Ash has been demoted
// _ZZ9cuda_gemmIiLi128ELi1ELi1ELi512ELi128ELi128ELi64ELi0ELi1EEviiiPT_S1_S1_iiiE3Csh has been demoted
// _ZZ9cuda_gemmIiLi128ELi1ELi1ELi512ELi128ELi128ELi64ELi1ELi0EEviiiPT_S1_S1_iiiE11kron_fac_sh has been demoted
// _ZZ9cuda_gemmIiLi128ELi1ELi1ELi512ELi128ELi128ELi64ELi1ELi0EEviiiPT_S1_S1_iiiE3Ash has been demoted
// _ZZ9cuda_gemmIiLi128ELi1ELi1ELi512ELi128ELi128ELi64ELi1ELi0EEviiiPT_S1_S1_iiiE3Csh has been demoted
// _ZZ9cuda_gemmIiLi128ELi1ELi1ELi512ELi128ELi128ELi64ELi1ELi1EEviiiPT_S1_S1_iiiE11kron_fac_sh has been demoted
// _ZZ9cuda_gemmIiLi128ELi1ELi1ELi512ELi128ELi128ELi64ELi1ELi1EEviiiPT_S1_S1_iiiE3Ash has been demoted
// _ZZ9cuda_gemmIiLi128ELi1ELi1ELi512ELi128ELi128ELi64ELi1ELi1EEviiiPT_S1_S1_iiiE3Csh has been demoted
// _ZZ9cuda_gemmIiLi128ELi1ELi1ELi1024ELi2ELi2ELi64ELi0ELi0EEviiiPT_S1_S1_iiiE11kron_fac_sh has been demoted
// _ZZ9cuda_gemmIiLi128ELi1ELi1ELi1024ELi2ELi2ELi64ELi0ELi0EEviiiPT_S1_S1_iiiE3Ash has been demoted
// _ZZ9cuda_gemmIiLi128ELi1ELi1ELi1024ELi2ELi2ELi64ELi0ELi1EEviiiPT_S1_S1_iiiE11kron_fac_sh has been demoted
// _ZZ9cuda_gemmIiLi128ELi1ELi1ELi1024ELi2ELi2ELi64ELi0ELi1EEviiiPT_S1_S1_iiiE3Ash has been demoted
// _ZZ9cuda_gemmIiLi128ELi1ELi1ELi1024ELi2ELi2ELi64ELi1ELi0EEviiiPT_S1_S1_iiiE11kron_fac_sh has been demoted
// _ZZ9cuda_gemmIiLi128ELi1ELi1ELi1024ELi2ELi2ELi64ELi1ELi0EEviiiPT_S1_S1_iiiE3Ash has been demoted
// _ZZ9cuda_gemmIiLi128ELi1ELi1ELi1024ELi2ELi2ELi64ELi1ELi1EEviiiPT_S1_S1_iiiE11kron_fac_sh has been demoted
// _ZZ9cuda_gemmIiLi128ELi1ELi1ELi1024ELi2ELi2ELi64ELi1ELi1EEviiiPT_S1_S1_iiiE3Ash has been demoted
// _ZZ9cuda_gemmIiLi128ELi1ELi1ELi1024ELi4ELi4ELi64ELi0ELi0EEviiiPT_S1_S1_iiiE11kron_fac_sh has been demoted
// _ZZ9cuda_gemmIiLi128ELi1ELi1ELi1024ELi4ELi4ELi64ELi0ELi0EEviiiPT_S1_S1_iiiE3Ash has been demoted
// _ZZ9cuda_gemmIiLi128ELi1ELi1ELi1024ELi4ELi4ELi64ELi0ELi1EEviiiPT_S1_S1_iiiE11kron_fac_sh has been demoted
// _ZZ9cuda_gemmIiLi128ELi1ELi1ELi1024ELi4ELi4ELi64ELi0ELi1EEviiiPT_S1_S1_iiiE3Ash has been demoted
// _ZZ9cuda_gemmIiLi128ELi1ELi1ELi1024ELi4ELi4ELi64ELi1ELi0EEviiiPT_S1_S1_iiiE11kron_fac_sh has been demoted
// _ZZ9cuda_gemmIiLi128ELi1ELi1ELi1024ELi4ELi4ELi64ELi1ELi0EEviiiPT_S1_S1_iiiE3Ash has been demoted
// _ZZ9cuda_gemmIiLi128ELi1ELi1ELi1024ELi4ELi4ELi64ELi1ELi1EEviiiPT_S1_S1_iiiE11kron_fac_sh has been demoted
// _ZZ9cuda_gemmIiLi128ELi1ELi1ELi1024ELi4ELi4ELi64ELi1ELi1EEviiiPT_S1_S1_iiiE3Ash has been demoted
// _ZZ9cuda_gemmIiLi128ELi1ELi1ELi1024ELi8ELi8ELi64ELi0ELi0EEviiiPT_S1_S1_iiiE11kron_fac_sh has been demoted
// _ZZ9cuda_gemmIiLi128ELi1ELi1ELi1024ELi8ELi8ELi64ELi0ELi0EEviiiPT_S1_S1_iiiE3Ash has been demoted
// _ZZ9cuda_gemmIiLi128ELi1ELi1ELi1024ELi8ELi8ELi64ELi0ELi1EEviiiPT_S1_S1_iiiE11kron_fac_sh has been demoted
// _ZZ9cuda_gemmIiLi128ELi1ELi1ELi1024ELi8ELi8ELi64ELi0ELi1EEviiiPT_S1_S1_iiiE3Ash has been demoted
// _ZZ9cuda_gemmIiLi128ELi1ELi1ELi1024ELi8ELi8ELi64ELi1ELi0EEviiiPT_S1_S1_iiiE11kron_fac_sh has been demoted
// _ZZ9cuda_gemmIiLi128ELi1ELi1ELi1024ELi8ELi8ELi64ELi1ELi0EEviiiPT_S1_S1_iiiE3Ash has been demoted
// _ZZ9cuda_gemmIiLi128ELi1ELi1ELi1024ELi8ELi8ELi64ELi1ELi1EEviiiPT_S1_S1_iiiE11kron_fac_sh has been demoted
// _ZZ9cuda_gemmIiLi128ELi1ELi1ELi1024ELi8ELi8ELi64ELi1ELi1EEviiiPT_S1_S1_iiiE3Ash has been demoted
// _ZZ9cuda_gemmIiLi128ELi1ELi1ELi1024ELi16ELi16ELi64ELi0ELi0EEviiiPT_S1_S1_iiiE11kron_fac_sh has been demoted
// _ZZ9cuda_gemmIiLi128ELi1ELi1ELi1024ELi16ELi16ELi64ELi0ELi0EEviiiPT_S1_S1_iiiE3Ash has been demoted
// _ZZ9cuda_gemmIiLi128ELi1ELi1ELi1024ELi16ELi16ELi64ELi0ELi1EEviiiPT_S1_S1_iiiE11kron_fac_sh has been demoted
// _ZZ9cuda_gemmIiLi128ELi1ELi1ELi1024ELi16ELi16ELi64ELi0ELi1EEviiiPT_S1_S1_iiiE3Ash has been demoted
// _ZZ9cuda_gemmIiLi128ELi1ELi1ELi1024ELi16ELi16ELi64ELi1ELi0EEviiiPT_S1_S1_iiiE11kron_fac_sh has been demoted
// _ZZ9cuda_gemmIiLi128ELi1ELi1ELi1024ELi16ELi16ELi64ELi1ELi0EEviiiPT_S1_S1_iiiE3Ash has been demoted
// _ZZ9cuda_gemmIiLi128ELi1ELi1ELi1024ELi16ELi16ELi64ELi1ELi1EEviiiPT_S1_S1_iiiE11kron_fac_sh has been demoted
// _ZZ9cuda_gemmIiLi128ELi1ELi1ELi1024ELi16ELi16ELi64ELi1ELi1EEviiiPT_S1_S1_iiiE3Ash has been demoted
// _ZZ9cuda_gemmIiLi128ELi1ELi1ELi1024ELi32ELi32ELi64ELi0ELi0EEviiiPT_S1_S1_iiiE11kron_fac_sh has been demoted
// _ZZ9cuda_gemmIiLi128ELi1ELi1ELi1024ELi32ELi32ELi64ELi0ELi0EEviiiPT_S1_S1_iiiE3Ash has been demoted
// _ZZ9cuda_gemmIiLi128ELi1ELi1ELi1024ELi32ELi32ELi64ELi0ELi0EEviiiPT_S1_S1_iiiE3Csh has been demoted
// _ZZ9cuda_gemmIiLi128ELi1ELi1ELi1024ELi32ELi32ELi64ELi0ELi1EEviiiPT_S1_S1_iiiE11kron_fac_sh has been demoted
// _ZZ9cuda_gemmIiLi128ELi1ELi1ELi1024ELi32ELi32ELi64ELi0ELi1EEviiiPT_S1_S1_iiiE3Ash has been demoted
// _ZZ9cuda_gemmIiLi128ELi1ELi1ELi1024ELi32ELi32ELi64ELi0ELi1EEviiiPT_S1_S1_iiiE3Csh has been demoted
// _ZZ9cuda_gemmIiLi128ELi1ELi1ELi1024ELi32ELi32ELi64ELi1ELi0EEviiiPT_S1_S1_iiiE11kron_fac_sh has been demoted
// _ZZ9cuda_gemmIiLi128ELi1ELi1ELi1024ELi32ELi32ELi64ELi1ELi0EEviiiPT_S1_S1_iiiE3Ash has been demoted
// _ZZ9cuda_gemmIiLi128ELi1ELi1ELi1024ELi32ELi32ELi64ELi1ELi0EEviiiPT_S1_S1_iiiE3Csh has been demoted
// _ZZ9cuda_gemmIiLi128ELi1ELi1ELi1024ELi32ELi32ELi64ELi1ELi1EEviiiPT_S1_S1_iiiE11kron_fac_sh has been demoted
// _ZZ9cuda_gemmIiLi128ELi1ELi1ELi1024ELi32ELi32ELi64ELi1ELi1EEviiiPT_S1_S1_iiiE3Ash has been demoted
// _ZZ9cuda_gemmIiLi128ELi1ELi1ELi1024ELi32ELi32ELi64ELi1ELi1EEviiiPT_S1_S1_iiiE3Csh has been demoted
// _ZZ9cuda_gemmIiLi128ELi1ELi1ELi1024ELi64ELi64ELi64ELi0ELi0EEviiiPT_S1_S1_iiiE11kron_fac_sh has been demoted
// _ZZ9cuda_gemmIiLi128ELi1ELi1ELi1024ELi64ELi64ELi64ELi0ELi0EEviiiPT_S1_S1_iiiE3Ash has been demoted
// _ZZ9cuda_gemmIiLi128ELi1ELi1ELi1024ELi64ELi64ELi64ELi0ELi0EEviiiPT_S1_S1_iiiE3Csh has been demoted
// _ZZ9cuda_gemmIiLi128ELi1ELi1ELi1024ELi64ELi64ELi64ELi0ELi1EEviiiPT_S1_S1_iiiE11kron_fac_sh has been demoted
// _ZZ9cuda_gemmIiLi128ELi1ELi1ELi1024ELi64ELi64ELi64ELi0ELi1EEviiiPT_S1_S1_iiiE3Ash has been demoted
// _ZZ9cuda_gemmIiLi128ELi1ELi1ELi1024ELi64ELi64ELi64ELi0ELi1EEviiiPT_S1_S1_iiiE3Csh has been demoted
// _ZZ9cuda_gemmIiLi128ELi1ELi1ELi1024ELi64ELi64ELi64ELi1ELi0EEviiiPT_S1_S1_iiiE11kron_fac_sh has been demoted
// _ZZ9cuda_gemmIiLi128ELi1ELi1ELi1024ELi64ELi64ELi64ELi1ELi0EEviiiPT_S1_S1_iiiE3Ash has been demoted
// _ZZ9cuda_gemmIiLi128ELi1ELi1ELi1024ELi64ELi64ELi64ELi1ELi0EEviiiPT_S1_S1_iiiE3Csh has been demoted
// _ZZ9cuda_gemmIiLi128ELi1ELi1ELi1024ELi64ELi64ELi64ELi1ELi1EEviiiPT_S1_S1_iiiE11kron_fac_sh has been demoted
// _ZZ9cuda_gemmIiLi128ELi1ELi1ELi1024ELi64ELi64ELi64ELi1ELi1EEviiiPT_S1_S1_iiiE3Ash has been demoted
// _ZZ9cuda_gemmIiLi128ELi1ELi1ELi1024ELi64ELi64ELi64ELi1ELi1EEviiiPT_S1_S1_iiiE3Csh has been demoted
// _ZZ9cuda_gemmIiLi128ELi1ELi1ELi1024ELi128ELi128ELi64ELi0ELi0EEviiiPT_S1_S1_iiiE11kron_fac_sh has been demoted
// _ZZ9cuda_gemmIiLi128ELi1ELi1ELi1024ELi128ELi128ELi64ELi0ELi0EEviiiPT_S1_S1_iiiE3Ash has been demoted
// _ZZ9cuda_gemmIiLi128ELi1ELi1ELi1024ELi128ELi128ELi64ELi0ELi0EEviiiPT_S1_S1_iiiE3Csh has been demoted
// _ZZ9cuda_gemmIiLi128ELi1ELi1ELi1024ELi128ELi128ELi64ELi0ELi1EEviiiPT_S1_S1_iiiE11kron_fac_sh has been demoted
// _ZZ9cuda_gemmIiLi128ELi1ELi1ELi1024ELi128ELi128ELi64ELi0ELi1EEviiiPT_S1_S1_iiiE3Ash has been demoted
// _ZZ9cuda_gemmIiLi128ELi1ELi1ELi1024ELi128ELi128ELi64ELi0ELi1EEviiiPT_S1_S1_iiiE3Csh has been demoted
// _ZZ9cuda_gemmIiLi128ELi1ELi1ELi1024ELi128ELi128ELi64ELi1ELi0EEviiiPT_S1_S1_iiiE11kron_fac_sh has been demoted
// _ZZ9cuda_gemmIiLi128ELi1ELi1ELi1024ELi128ELi128ELi64ELi1ELi0EEviiiPT_S1_S1_iiiE3Ash has been demoted
// _ZZ9cuda_gemmIiLi128ELi1ELi1ELi1024ELi128ELi128ELi64ELi1ELi0EEviiiPT_S1_S1_iiiE3Csh has been demoted
// _ZZ9cuda_gemmIiLi128ELi1ELi1ELi1024ELi128ELi128ELi64ELi1ELi1EEviiiPT_S1_S1_iiiE11kron_fac_sh has been demoted
// _ZZ9cuda_gemmIiLi128ELi1ELi1ELi1024ELi128ELi128ELi64ELi1ELi1EEviiiPT_S1_S1_iiiE3Ash has been demoted
// _ZZ9cuda_gemmIiLi128ELi1ELi1ELi1024ELi128ELi128ELi64ELi1ELi1EEviiiPT_S1_S1_iiiE3Csh has been demoted
// _ZZ9cuda_gemmIiLi128ELi1ELi1ELi2048ELi2ELi2ELi64ELi0ELi0EEviiiPT_S1_S1_iiiE11kron_fac_sh has been demoted
// _ZZ9cuda_gemmIiLi128ELi1ELi1ELi2048ELi2ELi2ELi64ELi0ELi0EEviiiPT_S1_S1_iiiE3Ash has been demoted
// _ZZ9cuda_gemmIiLi128ELi1ELi1ELi2048ELi2ELi2ELi64ELi0ELi1EEviiiPT_S1_S1_iiiE11kron_fac_sh has been demoted
// _ZZ9cuda_gemmIiLi128ELi1ELi1ELi2048ELi2ELi2ELi64ELi0ELi1EEviiiPT_S1_S1_iiiE3Ash has been demoted
// _ZZ9cuda_gemmIiLi128ELi1ELi1ELi2048ELi2ELi2ELi64ELi1ELi0EEviiiPT_S1_S1_iiiE11kron_fac_sh has been demoted
// _ZZ9cuda_gemmIiLi128ELi1ELi1ELi2048ELi2ELi2ELi64ELi1ELi0EEviiiPT_S1_S1_iiiE3Ash has been demoted
// _ZZ9cuda_gemmIiLi128ELi1ELi1ELi2048ELi2ELi2ELi64ELi1ELi1EEviiiPT_S1_S1_iiiE11kron_fac_sh has been demoted
// _ZZ9cuda_gemmIiLi128ELi1ELi1ELi2048ELi2ELi2ELi64ELi1ELi1EEviiiPT_S1_S1_iiiE3Ash has been demoted
// _ZZ9cuda_gemmIiLi128ELi1ELi1ELi2048ELi4ELi4ELi64ELi0ELi0EEviiiPT_S1_S1_iiiE11kron_fac_sh has been demoted
// _ZZ9cuda_gemmIiLi128ELi1ELi1ELi2048ELi4ELi4ELi64ELi0ELi0EEviiiPT_S1_S1_iiiE3Ash has been demoted
// _ZZ9cuda_gemmIiLi128ELi1ELi1ELi2048ELi4ELi4ELi64ELi0ELi1EEviiiPT_S1_S1_iiiE11kron_fac_sh has been demoted
// _ZZ9cuda_gemmIiLi128ELi1ELi1ELi2048ELi4ELi4ELi64ELi0ELi1EEviiiPT_S1_S1_iiiE3Ash has been demoted
// _ZZ9cuda_gemmIiLi128ELi1ELi1ELi2048ELi4ELi4ELi64ELi1ELi0EEviiiPT_S1_S1_iiiE11kron_fac_sh has been demoted
// _ZZ9cuda_gemmIiLi128ELi1ELi1ELi2048ELi4ELi4ELi64ELi1ELi0EEviiiPT_S1_S1_iiiE3Ash has been demoted
// _ZZ9cuda_gemmIiLi128ELi1ELi1ELi2048ELi4ELi4ELi64ELi1ELi1EEviiiPT_S1_S1_iiiE11kron_fac_sh has been demoted
// _ZZ9cuda_gemmIiLi128ELi1ELi1ELi2048ELi4ELi4ELi64ELi1ELi1EEviiiPT_S1_S1_iiiE3Ash has been demoted
// _ZZ9cuda_gemmIiLi128ELi1ELi1ELi2048ELi8ELi8ELi64ELi0ELi0EEviiiPT_S1_S1_iiiE11kron_fac_sh has been demoted
// _ZZ9cuda_gemmIiLi128ELi1ELi1ELi2048ELi8ELi8ELi64ELi0ELi0EEviiiPT_S1_S1_iiiE3Ash has been demoted
// _ZZ9cuda_gemmIiLi128ELi1ELi1ELi2048ELi8ELi8ELi64ELi0ELi1EEviiiPT_S1_S1_iiiE11kron_fac_sh has been demoted
// _ZZ9cuda_gemmIiLi128ELi1ELi1ELi2048ELi8ELi8ELi64ELi0ELi1EEviiiPT_S1_S1_iiiE3Ash has been demoted
// _ZZ9cuda_gemmIiLi128ELi1ELi1ELi2048ELi8ELi8ELi64ELi1ELi0EEviiiPT_S1_S1_iiiE11kron_fac_sh has been demoted
// _ZZ9cuda_gemmIiLi128ELi1ELi1ELi2048ELi8ELi8ELi64ELi1ELi0EEviiiPT_S1_S1_iiiE3Ash has been demoted
// _ZZ9cuda_gemmIiLi128ELi1ELi1ELi2048ELi8ELi8ELi64ELi1ELi1EEviiiPT_S1_S1_iiiE11kron_fac_sh has been demoted
// _ZZ9cuda_gemmIiLi128ELi1ELi1ELi2048ELi8ELi8ELi64ELi1ELi1EEviiiPT_S1_S1_iiiE3Ash has been demoted
// _ZZ9cuda_gemmIiLi128ELi1ELi1ELi2048ELi16ELi16ELi64ELi0ELi0EEviiiPT_S1_S1_iiiE11kron_fac_sh has been demoted
// _ZZ9cuda_gemmIiLi128ELi1ELi1ELi2048ELi16ELi16ELi64ELi0ELi0EEviiiPT_S1_S1_iiiE3Ash has been demoted
// _ZZ9cuda_gemmIiLi128ELi1ELi1ELi2048ELi16ELi16ELi64ELi0ELi1EEviiiPT_S1_S1_iiiE11kron_fac_sh has been demoted
// _ZZ9cuda_gemmIiLi128ELi1ELi1ELi2048ELi16ELi16ELi64ELi0ELi1EEviiiPT_S1_S1_iiiE3Ash has been demoted
// _ZZ9cuda_gemmIiLi128ELi1ELi1ELi2048ELi16ELi16ELi64ELi1ELi0EEviiiPT_S1_S1_iiiE11kron_fac_sh has been demoted
// _ZZ9cuda_gemmIiLi128ELi1ELi1ELi2048ELi16ELi16ELi64ELi1ELi0EEviiiPT_S1_S1_iiiE3Ash has been demoted
// _ZZ9cuda_gemmIiLi128ELi1ELi1ELi2048ELi16ELi16ELi64ELi1ELi1EEviiiPT_S1_S1_iiiE11kron_fac_sh has been demoted
// _ZZ9cuda_gemmIiLi128ELi1ELi1ELi2048ELi16ELi16ELi64ELi1ELi1EEviiiPT_S1_S1_iiiE3Ash has been demoted
// _ZZ9cuda_gemmIiLi128ELi1ELi1ELi2048ELi32ELi32ELi64ELi0ELi0EEviiiPT_S1_S1_iiiE11kron_fac_sh has been demoted
// _ZZ9cuda_gemmIiLi128ELi1ELi1ELi2048ELi32ELi32ELi64ELi0ELi0EEviiiPT_S1_S1_iiiE3Ash has been demoted
// _ZZ9cuda_gemmIiLi128ELi1ELi1ELi2048ELi32ELi32ELi64ELi0ELi0EEviiiPT_S1_S1_iiiE3Csh has been demoted
// _ZZ9cuda_gemmIiLi128ELi1ELi1ELi2048ELi32ELi32ELi64ELi0ELi1EEviiiPT_S1_S1_iiiE11kron_fac_sh has been demoted
// _ZZ9cuda_gemmIiLi128ELi1ELi1ELi2048ELi32ELi32ELi64ELi0ELi1EEviiiPT_S1_S1_iiiE3Ash has been demoted
// _ZZ9cuda_gemmIiLi128ELi1ELi1ELi2048ELi32ELi32ELi64ELi0ELi1EEviiiPT_S1_S1_iiiE3Csh has been demoted
// _ZZ9cuda_gemmIiLi128ELi1ELi1ELi2048ELi32ELi32ELi64ELi1ELi0EEviiiPT_S1_S1_iiiE11kron_fac_sh has been demoted
// _ZZ9cuda_gemmIiLi128ELi1ELi1ELi2048ELi32ELi32ELi64ELi1ELi0EEviiiPT_S1_S1_iiiE3Ash has been demoted
// _ZZ9cuda_gemmIiLi128ELi1ELi1ELi2048ELi32ELi32ELi64ELi1ELi0EEviiiPT_S1_S1_iiiE3Csh has been demoted
// _ZZ9cuda_gemmIiLi128ELi1ELi1ELi2048ELi32ELi32ELi64ELi1ELi1EEviiiPT_S1_S1_iiiE11kron_fac_sh has been demoted
// _ZZ9cuda_gemmIiLi128ELi1ELi1ELi2048ELi32ELi32ELi64ELi1ELi1EEviiiPT_S1_S1_iiiE3Ash has been demoted
// _ZZ9cuda_gemmIiLi128ELi1ELi1ELi2048ELi32ELi32ELi64ELi1ELi1EEviiiPT_S1_S1_iiiE3Csh has been demoted
// _ZZ9cuda_gemmIiLi128ELi1ELi1ELi2048ELi64ELi64ELi64ELi0ELi0EEviiiPT_S1_S1_iiiE11kron_fac_sh has been demoted
// _ZZ9cuda_gemmIiLi128ELi1ELi1ELi2048ELi64ELi64ELi64ELi0ELi0EEviiiPT_S1_S1_iiiE3Ash has been demoted
// _ZZ9cuda_gemmIiLi128ELi1ELi1ELi2048ELi64ELi64ELi64ELi0ELi0EEviiiPT_S1_S1_iiiE3Csh has been demoted
// _ZZ9cuda_gemmIiLi128ELi1ELi1ELi2048ELi64ELi64ELi64ELi0ELi1EEviiiPT_S1_S1_iiiE11kron_fac_sh has been demoted
// _ZZ9cuda_gemmIiLi128ELi1ELi1ELi2048ELi64ELi64ELi64ELi0ELi1EEviiiPT_S1_S1_iiiE3Ash has been demoted
// _ZZ9cuda_gemmIiLi128ELi1ELi1ELi2048ELi64ELi64ELi64ELi0ELi1EEviiiPT_S1_S1_iiiE3Csh has been demoted
// _ZZ9cuda_gemmIiLi128ELi1ELi1ELi2048ELi64ELi64ELi64ELi1ELi0EEviiiPT_S1_S1_iiiE11kron_fac_sh has been demoted
// _ZZ9cuda_gemmIiLi128ELi1ELi1ELi2048ELi64ELi64ELi64ELi1ELi0EEviiiPT_S1_S1_iiiE3Ash has been demoted
// _ZZ9cuda_gemmIiLi128ELi1ELi1ELi2048ELi64ELi64ELi64ELi1ELi0EEviiiPT_S1_S1_iiiE3Csh has been demoted
// _ZZ9cuda_gemmIiLi128ELi1ELi1ELi2048ELi64ELi64ELi64ELi1ELi1EEviiiPT_S1_S1_iiiE11kron_fac_sh has been demoted
// _ZZ9cuda_gemmIiLi128ELi1ELi1ELi2048ELi64ELi64ELi64ELi1ELi1EEviiiPT_S1_S1_iiiE3Ash has been demoted
// _ZZ9cuda_gemmIiLi128ELi1ELi1ELi2048ELi64ELi64ELi64ELi1ELi1EEviiiPT_S1_S1_iiiE3Csh has been demoted
// _ZZ9cuda_gemmIiLi128ELi1ELi1ELi2048ELi128ELi128ELi64ELi0ELi0EEviiiPT_S1_S1_iiiE11kron_fac_sh has been demoted
// _ZZ9cuda_gemmIiLi128ELi1ELi1ELi2048ELi128ELi128ELi64ELi0ELi0EEviiiPT_S1_S1_iiiE3Ash has been demoted
// _ZZ9cuda_gemmIiLi128ELi1ELi1ELi2048ELi128ELi128ELi64ELi0ELi0EEviiiPT_S1_S1_iiiE3Csh has been demoted
// _ZZ9cuda_gemmIiLi128ELi1ELi1ELi2048ELi128ELi128ELi64ELi0ELi1EEviiiPT_S1_S1_iiiE11kron_fac_sh has been demoted
// _ZZ9cuda_gemmIiLi128ELi1ELi1ELi2048ELi128ELi128ELi64ELi0ELi1EEviiiPT_S1_S1_iiiE3Ash has been demoted
// _ZZ9cuda_gemmIiLi128ELi1ELi1ELi2048ELi128ELi128ELi64ELi0ELi1EEviiiPT_S1_S1_iiiE3Csh has been demoted
// _ZZ9cuda_gemmIiLi128ELi1ELi1ELi2048ELi128ELi128ELi64ELi1ELi0EEviiiPT_S1_S1_iiiE11kron_fac_sh has been demoted
// _ZZ9cuda_gemmIiLi128ELi1ELi1ELi2048ELi128ELi128ELi64ELi1ELi0EEviiiPT_S1_S1_iiiE3Ash has been demoted
// _ZZ9cuda_gemmIiLi128ELi1ELi1ELi2048ELi128ELi128ELi64ELi1ELi0EEviiiPT_S1_S1_iiiE3Csh has been demoted
// _ZZ9cuda_gemmIiLi128ELi1ELi1ELi2048ELi128ELi128ELi64ELi1ELi1EEviiiPT_S1_S1_iiiE11kron_fac_sh has been demoted
// _ZZ9cuda_gemmIiLi128ELi1ELi1ELi2048ELi128ELi128ELi64ELi1ELi1EEviiiPT_S1_S1_iiiE3Ash has been demoted
// _ZZ9cuda_gemmIiLi128ELi1ELi1ELi2048ELi128ELi128ELi64ELi1ELi1EEviiiPT_S1_S1_iiiE3Csh has been demoted
// _ZZ9cuda_gemmIiLi128ELi1ELi1ELi4096ELi2ELi2ELi64ELi0ELi0EEviiiPT_S1_S1_iiiE11kron_fac_sh has been demoted
// _ZZ9cuda_gemmIiLi128ELi1ELi1ELi4096ELi2ELi2ELi64ELi0ELi0EEviiiPT_S1_S1_iiiE3Ash has been demoted
// _ZZ9cuda_gemmIiLi128ELi1ELi1ELi4096ELi2ELi2ELi64ELi0ELi1EEviiiPT_S1_S1_iiiE11kron_fac_sh has been demoted
// _ZZ9cuda_gemmIiLi128ELi1ELi1ELi4096ELi2ELi2ELi64ELi0ELi1EEviiiPT_S1_S1_iiiE3Ash has been demoted
// _ZZ9cuda_gemmIiLi128ELi1ELi1ELi4096ELi2ELi2ELi64ELi1ELi0EEviiiPT_S1_S1_iiiE11kron_fac_sh has been demoted
// _ZZ9cuda_gemmIiLi128ELi1ELi1ELi4096ELi2ELi2ELi64ELi1ELi0EEviiiPT_S1_S1_iiiE3Ash has been demoted
// _ZZ9cuda_gemmIiLi128ELi1ELi1ELi4096ELi2ELi2ELi64ELi1ELi1EEviiiPT_S1_S1_iiiE11kron_fac_sh has been demoted
// _ZZ9cuda_gemmIiLi128ELi1ELi1ELi4096ELi2ELi2ELi64ELi1ELi1EEviiiPT_S1_S1_iiiE3Ash has been demoted
// _ZZ9cuda_gemmIiLi128ELi1ELi1ELi4096ELi4ELi4ELi64ELi0ELi0EEviiiPT_S1_S1_iiiE11kron_fac_sh has been demoted
// _ZZ9cuda_gemmIiLi128ELi1ELi1ELi4096ELi4ELi4ELi64ELi0ELi0EEviiiPT_S1_S1_iiiE3Ash has been demoted
// _ZZ9cuda_gemmIiLi128ELi1ELi1ELi4096ELi4ELi4ELi64ELi0ELi1EEviiiPT_S1_S1_iiiE11kron_fac_sh has been demoted
// _ZZ9cuda_gemmIiLi128ELi1ELi1ELi4096ELi4ELi4ELi64ELi0ELi1EEviiiPT_S1_S1_iiiE3Ash has been demoted
// _ZZ9cuda_gemmIiLi128ELi1ELi1ELi4096ELi4ELi4ELi64ELi1ELi0EEviiiPT_S1_S1_iiiE11kron_fac_sh has been demoted
// _ZZ9cuda_gemmIiLi128ELi1ELi1ELi4096ELi4ELi4ELi64ELi1ELi0EEviiiPT_S1_S1_iiiE3Ash has been demoted
// _ZZ9cuda_gemmIiLi128ELi1ELi1ELi4096ELi4ELi4ELi64ELi1ELi1EEviiiPT_S1_S1_iiiE11kron_fac_sh has been demoted
// _ZZ9cuda_gemmIiLi128ELi1ELi1ELi4096ELi4ELi4ELi64ELi1ELi1EEviiiPT_S1_S1_iiiE3Ash has been demoted
// _ZZ9cuda_gemmIiLi128ELi1ELi1ELi4096ELi8ELi8ELi64ELi0ELi0EEviiiPT_S1_S1_iiiE11kron_fac_sh has been demoted
// _ZZ9cuda_gemmIiLi128ELi1ELi1ELi4096ELi8ELi8ELi64ELi0ELi0EEviiiPT_S1_S1_iiiE3Ash has been demoted
// _ZZ9cuda_gemmIiLi128ELi1ELi1ELi4096ELi8ELi8ELi64ELi0ELi1EEviiiPT_S1_S1_iiiE11kron_fac_sh has been demoted
// _ZZ9cuda_gemmIiLi128ELi1ELi1ELi4096ELi8ELi8ELi64ELi0ELi1EEviiiPT_S1_S1_iiiE3Ash has been demoted
// _ZZ9cuda_gemmIiLi128ELi1ELi1ELi4096ELi8ELi8ELi64ELi1ELi0EEviiiPT_S1_S1_iiiE11kron_fac_sh has been demoted
// _ZZ9cuda_gemmIiLi128ELi1ELi1ELi4096ELi8ELi8ELi64ELi1ELi0EEviiiPT_S1_S1_iiiE3Ash has been demoted
// _ZZ9cuda_gemmIiLi128ELi1ELi1ELi4096ELi8ELi8ELi64ELi1ELi1EEviiiPT_S1_S1_iiiE11kron_fac_sh has been demoted
// _ZZ9cuda_gemmIiLi128ELi1ELi1ELi4096ELi8ELi8ELi64ELi1ELi1EEviiiPT_S1_S1_iiiE3Ash has been demoted
// _ZZ9cuda_gemmIiLi128ELi1ELi1ELi4096ELi16ELi16ELi64ELi0ELi0EEviiiPT_S1_S1_iiiE11kron_fac_sh has been demoted
// _ZZ9cuda_gemmIiLi128ELi1ELi1ELi4096ELi16ELi16ELi64ELi0ELi0EEviiiPT_S1_S1_iiiE3Ash has been demoted
// _ZZ9cuda_gemmIiLi128ELi1ELi1ELi4096ELi16ELi16ELi64ELi0ELi1EEviiiPT_S1_S1_iiiE11kron_fac_sh has been demoted
// _ZZ9cuda_gemmIiLi128ELi1ELi1ELi4096ELi16ELi16ELi64ELi0ELi1EEviiiPT_S1_S1_iiiE3Ash has been demoted
// _ZZ9cuda_gemmIiLi128ELi1ELi1ELi4096ELi16ELi16ELi64ELi1ELi0EEviiiPT_S1_S1_iiiE11kron_fac_sh has been demoted
// _ZZ9cuda_gemmIiLi128ELi1ELi1ELi4096ELi16ELi16ELi64ELi1ELi0EEviiiPT_S1_S1_iiiE3Ash has been demoted
// _ZZ9cuda_gemmIiLi128ELi1ELi1ELi4096ELi16ELi16ELi64ELi1ELi1EEviiiPT_S1_S1_iiiE11kron_fac_sh has been demoted
// _ZZ9cuda_gemmIiLi128ELi1ELi1ELi4096ELi16ELi16ELi64ELi1ELi1EEviiiPT_S1_S1_iiiE3Ash has been demoted
// _ZZ9cuda_gemmIiLi128ELi1ELi1ELi4096ELi32ELi32ELi64ELi0ELi0EEviiiPT_S1_S1_iiiE11kron_fac_sh has been demoted
// _ZZ9cuda_gemmIiLi128ELi1ELi1ELi4096ELi32ELi32ELi64ELi0ELi0EEviiiPT_S1_S1_iiiE3Ash has been demoted
// _ZZ9cuda_gemmIiLi128ELi1ELi1ELi4096ELi32ELi32ELi64ELi0ELi0EEviiiPT_S1_S1_iiiE3Csh has been demoted
// _ZZ9cuda_gemmIiLi128ELi1ELi1ELi4096ELi32ELi32ELi64ELi0ELi1EEviiiPT_S1_S1_iiiE11kron_fac_sh has been demoted
// _ZZ9cuda_gemmIiLi128ELi1ELi1ELi4096ELi32ELi32ELi64ELi0ELi1EEviiiPT_S1_S1_iiiE3Ash has been demoted
// _ZZ9cuda_gemmIiLi128ELi1ELi1ELi4096ELi32ELi32ELi64ELi0ELi1EEviiiPT_S1_S1_iiiE3Csh has been demoted
// _ZZ9cuda_gemmIiLi128ELi1ELi1ELi4096ELi32ELi32ELi64ELi1ELi0EEviiiPT_S1_S1_iiiE11kron_fac_sh has been demoted
// _ZZ9cuda_gemmIiLi128ELi1ELi1ELi4096ELi32ELi32ELi64ELi1ELi0EEviiiPT_S1_S1_iiiE3Ash has been demoted
// _ZZ9cuda_gemmIiLi128ELi1ELi1ELi4096ELi32ELi32ELi64ELi1ELi0EEviiiPT_S1_S1_iiiE3Csh has been demoted
// _ZZ9cuda_gemmIiLi128ELi1ELi1ELi4096ELi32ELi32ELi64ELi1ELi1EEviiiPT_S1_S1_iiiE11kron_fac_sh has been demoted
// _ZZ9cuda_gemmIiLi128ELi1ELi1ELi4096ELi32ELi32ELi64ELi1ELi1EEviiiPT_S1_S1_iiiE3Ash has been demoted
// _ZZ9cuda_gemmIiLi128ELi1ELi1ELi4096ELi32ELi32ELi64ELi1ELi1EEviiiPT_S1_S1_iiiE3Csh has been demoted
// _ZZ9cuda_gemmIiLi128ELi1ELi1ELi4096ELi64ELi64ELi64ELi0ELi0EEviiiPT_S1_S1_iiiE11kron_fac_sh has been demoted
// _ZZ9cuda_gemmIiLi128ELi1ELi1ELi4096ELi64ELi64ELi64ELi0ELi0EEviiiPT_S1_S1_iiiE3Ash has been demoted
// _ZZ9cuda_gemmIiLi128ELi1ELi1ELi4096ELi64ELi64ELi64ELi0ELi0EEviiiPT_S1_S1_iiiE3Csh has been demoted
// _ZZ9cuda_gemmIiLi128ELi1ELi1ELi4096ELi64ELi64ELi64ELi0ELi1EEviiiPT_S1_S1_iiiE11kron_fac_sh has been demoted
// _ZZ9cuda_gemmIiLi128ELi1ELi1ELi4096ELi64ELi64ELi64ELi0ELi1EEviiiPT_S1_S1_iiiE3Ash has been demoted
// _ZZ9cuda_gemmIiLi128ELi1ELi1ELi4096ELi64ELi64ELi64ELi0ELi1EEviiiPT_S1_S1_iiiE3Csh has been demoted
// _ZZ9cuda_gemmIiLi128ELi1ELi1ELi4096ELi64ELi64ELi64ELi1ELi0EEviiiPT_S1_S1_iiiE11kron_fac_sh has been demoted
// _ZZ9cuda_gemmIiLi128ELi1ELi1ELi4096ELi64ELi64ELi64ELi1ELi0EEviiiPT_S1_S1_iiiE3Ash has been demoted
// _ZZ9cuda_gemmIiLi128ELi1ELi1ELi4096ELi64ELi64ELi64ELi1ELi0EEviiiPT_S1_S1_iiiE3Csh has been demoted
// _ZZ9cuda_gemmIiLi128ELi1ELi1ELi4096ELi64ELi64ELi64ELi1ELi1EEviiiPT_S1_S1_iiiE11kron_fac_sh has been demoted
// _ZZ9cuda_gemmIiLi128ELi1ELi1ELi4096ELi64ELi64ELi64ELi1ELi1EEviiiPT_S1_S1_iiiE3Ash has been demoted
// _ZZ9cuda_gemmIiLi128ELi1ELi1ELi4096ELi64ELi64ELi64ELi1ELi1EEviiiPT_S1_S1_iiiE3Csh has been demoted
// _ZZ9cuda_gemmIiLi128ELi1ELi1ELi4096ELi128ELi128ELi64ELi0ELi0EEviiiPT_S1_S1_iiiE11kron_fac_sh has been demoted
// _ZZ9cuda_gemmIiLi128ELi1ELi1ELi4096ELi128ELi128ELi64ELi0ELi0EEviiiPT_S1_S1_iiiE3Ash has been demoted
// _ZZ9cuda_gemmIiLi128ELi1ELi1ELi4096ELi128ELi128ELi64ELi0ELi0EEviiiPT_S1_S1_iiiE3Csh has been demoted
// _ZZ9cuda_gemmIiLi128ELi1ELi1ELi4096ELi128ELi128ELi64ELi0ELi1EEviiiPT_S1_S1_iiiE11kron_fac_sh has been demoted
// _ZZ9cuda_gemmIiLi128ELi1ELi1ELi4096ELi128ELi128ELi64ELi0ELi1EEviiiPT_S1_S1_iiiE3Ash has been demoted
// _ZZ9cuda_gemmIiLi128ELi1ELi1ELi4096ELi128ELi128ELi64ELi0ELi1EEviiiPT_S1_S1_iiiE3Csh has been demoted
// _ZZ9cuda_gemmIiLi128ELi1ELi1ELi4096ELi128ELi128ELi64ELi1ELi0EEviiiPT_S1_S1_iiiE11kron_fac_sh has been demoted
// _ZZ9cuda_gemmIiLi128ELi1ELi1ELi4096ELi128ELi128ELi64ELi1ELi0EEviiiPT_S1_S1_iiiE3Ash has been demoted
// _ZZ9cuda_gemmIiLi128ELi1ELi1ELi4096ELi128ELi128ELi64ELi1ELi0EEviiiPT_S1_S1_iiiE3Csh has been demoted
// _ZZ9cuda_gemmIiLi128ELi1ELi1ELi4096ELi128ELi128ELi64ELi1ELi1EEviiiPT_S1_S1_iiiE11kron_fac_sh has been demoted
// _ZZ9cuda_gemmIiLi128ELi1ELi1ELi4096ELi128ELi128ELi64ELi1ELi1EEviiiPT_S1_S1_iiiE3Ash has been demoted
// _ZZ9cuda_gemmIiLi128ELi1ELi1ELi4096ELi128ELi128ELi64ELi1ELi1EEviiiPT_S1_S1_iiiE3Csh has been demoted
// _ZZ9cuda_gemmIiLi128ELi2ELi1ELi16ELi2ELi2ELi64ELi0ELi0EEviiiPT_S1_S1_iiiE11kron_fac_sh has been demoted
// _ZZ9cuda_gemmIiLi128ELi2ELi1ELi16ELi2ELi2ELi64ELi0ELi0EEviiiPT_S1_S1_iiiE3Ash has been demoted
// _ZZ9cuda_gemmIiLi128ELi2ELi1ELi16ELi2ELi2ELi64ELi0ELi1EEviiiPT_S1_S1_iiiE11kron_fac_sh has been demoted
// _ZZ9cuda_gemmIiLi128ELi2ELi1ELi16ELi2ELi2ELi64ELi0ELi1EEviiiPT_S1_S1_iiiE3Ash has been demoted
// _ZZ9cuda_gemmIiLi128ELi2ELi1ELi16ELi2ELi2ELi64ELi1ELi0EEviiiPT_S1_S1_iiiE11kron_fac_sh has been demoted
// _ZZ9cuda_gemmIiLi128ELi2ELi1ELi16ELi2ELi2ELi64ELi1ELi0EEviiiPT_S1_S1_iiiE3Ash has been demoted
// _ZZ9cuda_gemmIiLi128ELi2ELi1ELi16ELi2ELi2ELi64ELi1ELi1EEviiiPT_S1_S1_iiiE11kron_fac_sh has been demoted
// _ZZ9cuda_gemmIiLi128ELi2ELi1ELi16ELi2ELi2ELi64ELi1ELi1EEviiiPT_S1_S1_iiiE3Ash has been demoted
// _ZZ9cuda_gemmIiLi128ELi2ELi1ELi16ELi4ELi4ELi64ELi0ELi0EEviiiPT_S1_S1_iiiE11kron_fac_sh has been demoted
// _ZZ9cuda_gemmIiLi128ELi2ELi1ELi16ELi4ELi4ELi64ELi0ELi0EEviiiPT_S1_S1_iiiE3Ash has been demoted
// _ZZ9cuda_gemmIiLi128ELi2ELi1ELi16ELi4ELi4ELi64ELi0ELi1EEviiiPT_S1_S1_iiiE11kron_fac_sh has been demoted
// _ZZ9cuda_gemmIiLi128ELi2ELi1ELi16ELi4ELi4ELi64ELi0ELi1EEviiiPT_S1_S1_iiiE3Ash has been demoted
// _ZZ9cuda_gemmIiLi128ELi2ELi1ELi16ELi4ELi4ELi64ELi1ELi0EEviiiPT_S1_S1_iiiE11kron_fac_sh has been demoted
// _ZZ9cuda_gemmIiLi128ELi2ELi1ELi16ELi4ELi4ELi64ELi1ELi0EEviiiPT_S1_S1_iiiE3Ash has been demoted
// _ZZ9cuda_gemmIiLi128ELi2ELi1ELi16ELi4ELi4ELi64ELi1ELi1EEviiiPT_S1_S1_iiiE11kron_fac_sh has been demoted
// _ZZ9cuda_gemmIiLi128ELi2ELi1ELi16ELi4ELi4ELi64ELi1ELi1EEviiiPT_S1_S1_iiiE3Ash has been demoted
// _ZZ9cuda_gemmIiLi128ELi2ELi1ELi16ELi8ELi8ELi64ELi0ELi0EEviiiPT_S1_S1_iiiE11kron_fac_sh has been demoted
// _ZZ9cuda_gemmIiLi128ELi2ELi1ELi16ELi8ELi8ELi64ELi0ELi0EEviiiPT_S1_S1_iiiE3Ash has been demoted
// _ZZ9cuda_gemmIiLi128ELi2ELi1ELi16ELi8ELi8ELi64ELi0ELi1EEviiiPT_S1_S1_iiiE11kron_fac_sh has been demoted
// _ZZ9cuda_gemmIiLi128ELi2ELi1ELi16ELi8ELi8ELi64ELi0ELi1EEviiiPT_S1_S1_iiiE3Ash has been demoted
// _ZZ9cuda_gemmIiLi128ELi2ELi1ELi16ELi8ELi8ELi64ELi1ELi0EEviiiPT_S1_S1_iiiE11kron_fac_sh has been demoted
// _ZZ9cuda_gemmIiLi128ELi2ELi1ELi16ELi8ELi8ELi64ELi1ELi0EEviiiPT_S1_S1_iiiE3Ash has been demoted
// _ZZ9cuda_gemmIiLi128ELi2ELi1ELi16ELi8ELi8ELi64ELi1ELi1EEviiiPT_S1_S1_iiiE11kron_fac_sh has been demoted
// _ZZ9cuda_gemmIiLi128ELi2ELi1ELi16ELi8ELi8ELi64ELi1ELi1EEviiiPT_S1_S1_iiiE3Ash has been demoted
// _ZZ9cuda_gemmIiLi128ELi2ELi1ELi16ELi16ELi16ELi64ELi0ELi0EEviiiPT_S1_S1_iiiE11kron_fac_sh has been demoted
// _ZZ9cuda_gemmIiLi128ELi2ELi1ELi16ELi16ELi16ELi64ELi0ELi0EEviiiPT_S1_S1_iiiE3Ash has been demoted
// _ZZ9cuda_gemmIiLi128ELi2ELi1ELi16ELi16ELi16ELi64ELi0ELi1EEviiiPT_S1_S1_iiiE11kron_fac_sh has been demoted
// _ZZ9cuda_gemmIiLi128ELi2ELi1ELi16ELi16ELi16ELi64ELi0ELi1EEviiiPT_S1_S1_iiiE3Ash has been demoted
// _ZZ9cuda_gemmIiLi128ELi2ELi1ELi16ELi16ELi16ELi64ELi1ELi0EEviiiPT_S1_S1_iiiE11kron_fac_sh has been demoted
// _ZZ9cuda_gemmIiLi128ELi2ELi1ELi16ELi16ELi16ELi64ELi1ELi0EEviiiPT_S1_S1_iiiE3Ash has been demoted
// _ZZ9cuda_gemmIiLi128ELi2ELi1ELi16ELi16ELi16ELi64ELi1ELi1EEviiiPT_S1_S1_iiiE11kron_fac_sh has been demoted
// _ZZ9cuda_gemmIiLi128ELi2ELi1ELi16ELi16ELi16ELi64ELi1ELi1EEviiiPT_S1_S1_iiiE3Ash has been demoted
// _ZZ9cuda_gemmIiLi128ELi2ELi1ELi16ELi32ELi32ELi64ELi0ELi0EEviiiPT_S1_S1_iiiE11kron_fac_sh has been demoted
// _ZZ9cuda_gemmIiLi128ELi2ELi1ELi16ELi32ELi32ELi64ELi0ELi0EEviiiPT_S1_S1_iiiE3Ash has been demoted
// _ZZ9cuda_gemmIiLi128ELi2ELi1ELi16ELi32ELi32ELi64ELi0ELi0EEviiiPT_S1_S1_iiiE3Csh has been demoted
// _ZZ9cuda_gemmIiLi128ELi2ELi1ELi16ELi32ELi32ELi64ELi1ELi0EEviiiPT_S1_S1_iiiE11kron_fac_sh has been demoted
// _ZZ9cuda_gemmIiLi128ELi2ELi1ELi16ELi32ELi32ELi64ELi1ELi0EEviiiPT_S1_S1_iiiE3Ash has been demoted
// _ZZ9cuda_gemmIiLi128ELi2ELi1ELi16ELi32ELi32ELi64ELi1ELi0EEviiiPT_S1_S1_iiiE3Csh has been demoted
// _ZZ9cuda_gemmIiLi128ELi2ELi1ELi16ELi32ELi32ELi64ELi1ELi1EEviiiPT_S1_S1_iiiE3Csh has been demoted
// _ZZ9cuda_gemmIiLi128ELi2ELi1ELi16ELi64ELi64ELi64ELi0ELi0EEviiiPT_S1_S1_iiiE11kron_fac_sh has been demoted
// _ZZ9cuda_gemmIiLi128ELi2ELi1ELi16ELi64ELi64ELi64ELi0ELi0EEviiiPT_S1_S1_iiiE3Ash has been demoted
// _ZZ9cuda_gemmIiLi128ELi2ELi1ELi16ELi64ELi64ELi64ELi0ELi0EEviiiPT_S1_S1_iiiE3Csh has been demoted
// _ZZ9cuda_gemmIiLi128ELi2ELi1ELi16ELi64ELi64ELi64ELi1ELi0EEviiiPT_S1_S1_iiiE11kron_fac_sh has been demoted
// _ZZ9cuda_gemmIiLi128ELi2ELi1ELi16ELi64ELi64ELi64ELi1ELi0EEviiiPT_S1_S1_iiiE3Ash has been demoted
// _ZZ9cuda_gemmIiLi128ELi2ELi1ELi16ELi64ELi64ELi64ELi1ELi0EEviiiPT_S1_S1_iiiE3Csh has been demoted
// _ZZ9cuda_gemmIiLi128ELi2ELi1ELi16ELi64ELi64ELi64ELi1ELi1EEviiiPT_S1_S1_iiiE3Csh has been demoted
// _ZZ9cuda_gemmIiLi128ELi2ELi1ELi16ELi128ELi128ELi64ELi0ELi0EEviiiPT_S1_S1_iiiE11kron_fac_sh has been demoted
// _ZZ9cuda_gemmIiLi128ELi2ELi1ELi16ELi128ELi128ELi64ELi0ELi0EEviiiPT_S1_S1_iiiE3Ash has been demoted
// _ZZ9cuda_gemmIiLi128ELi2ELi1ELi16ELi128ELi128ELi64ELi0ELi0EEviiiPT_S1_S1_iiiE3Csh has been demoted
// _ZZ9cuda_gemmIiLi128ELi2ELi1ELi16ELi128ELi128ELi64ELi0ELi1EEviiiPT_S1_S1_iiiE3Csh has been demoted
// _ZZ9cuda_gemmIiLi128ELi2ELi1ELi16ELi128ELi128ELi64ELi1ELi0EEviiiPT_S1_S1_iiiE11kron_fac_sh has been demoted
// _ZZ9cuda_gemmIiLi128ELi2ELi1ELi16ELi128ELi128ELi64ELi1ELi0EEviiiPT_S1_S1_iiiE3Ash has been demoted
// _ZZ9cuda_gemmIiLi128ELi2ELi1ELi16ELi128ELi128ELi64ELi1ELi0EEviiiPT_S1_S1_iiiE3Csh has been demoted
// _ZZ9cuda_gemmIiLi128ELi2ELi1ELi16ELi128ELi128ELi64ELi1ELi1EEviiiPT_S1_S1_iiiE3Csh has been demoted
// _ZZ9cuda_gemmIiLi128ELi2ELi1ELi32ELi2ELi2ELi64ELi0ELi0EEviiiPT_S1_S1_iiiE11kron_fac_sh has been demoted
// _ZZ9cuda_gemmIiLi128ELi2ELi1ELi32ELi2ELi2ELi64ELi0ELi0EEviiiPT_S1_S1_iiiE3Ash has been demoted
// _ZZ9cuda_gemmIiLi128ELi2ELi1ELi32ELi2ELi2ELi64ELi0ELi1EEviiiPT_S1_S1_iiiE11kron_fac_sh has been demoted
// _ZZ9cuda_gemmIiLi128ELi2ELi1ELi32ELi2ELi2ELi64ELi0ELi1EEviiiPT_S1_S1_iiiE3Ash has been demoted
// _ZZ9cuda_gemmIiLi128ELi2ELi1ELi32ELi2ELi2ELi64ELi1ELi0EEviiiPT_S1_S1_iiiE11kron_fac_sh has been demoted
// _ZZ9cuda_gemmIiLi128ELi2ELi1ELi32ELi2ELi2ELi64ELi1ELi0EEviiiPT_S1_S1_iiiE3Ash has been demoted
// _ZZ9cuda_gemmIiLi128ELi2ELi1ELi32ELi2ELi2ELi64ELi1ELi1EEviiiPT_S1_S1_iiiE11kron_fac_sh has been demoted
// _ZZ9cuda_gemmIiLi128ELi2ELi1ELi32ELi2ELi2ELi64ELi1ELi1EEviiiPT_S1_S1_iiiE3Ash has been demoted
// _ZZ9cuda_gemmIiLi128ELi2ELi1ELi32ELi4ELi4ELi64ELi0ELi0EEviiiPT_S1_S1_iiiE11kron_fac_sh has been demoted
// _ZZ9cuda_gemmIiLi128ELi2ELi1ELi32ELi4ELi4ELi64ELi0ELi0EEviiiPT_S1_S1_iiiE3Ash has been demoted
// _ZZ9cuda_gemmIiLi128ELi2ELi1ELi32ELi4ELi4ELi64ELi0ELi1EEviiiPT_S1_S1_iiiE11kron_fac_sh has been demoted
// _ZZ9cuda_gemmIiLi128ELi2ELi1ELi32ELi4ELi4ELi64ELi0ELi1EEviiiPT_S1_S1_iiiE3Ash has been demoted
// _ZZ9cuda_gemmIiLi128ELi2ELi1ELi32ELi4ELi4ELi64ELi1ELi0EEviiiPT_S1_S1_iiiE11kron_fac_sh has been demoted
// _ZZ9cuda_gemmIiLi128ELi2ELi1ELi32ELi4ELi4ELi64ELi1ELi0EEviiiPT_S1_S1_iiiE3Ash has been demoted
// _ZZ9cuda_gemmIiLi128ELi2ELi1ELi32ELi4ELi4ELi64ELi1ELi1EEviiiPT_S1_S1_iiiE11kron_fac_sh has been demoted
// _ZZ9cuda_gemmIiLi128ELi2ELi1ELi32ELi4ELi4ELi64ELi1ELi1EEviiiPT_S1_S1_iiiE3Ash has been demoted
// _ZZ9cuda_gemmIiLi128ELi2ELi1ELi32ELi8ELi8ELi64ELi0ELi0EEviiiPT_S1_S1_iiiE11kron_fac_sh has been demoted
// _ZZ9cuda_gemmIiLi128ELi2ELi1ELi32ELi8ELi8ELi64ELi0ELi0EEviiiPT_S1_S1_iiiE3Ash has been demoted
// _ZZ9cuda_gemmIiLi128ELi2ELi1ELi32ELi8ELi8ELi64ELi0ELi1EEviiiPT_S1_S1_iiiE11kron_fac_sh has been demoted
// _ZZ9cuda_gemmIiLi128ELi2ELi1ELi32ELi8ELi8ELi64ELi0ELi1EEviiiPT_S1_S1_iiiE3Ash has been demoted
// _ZZ9cuda_gemmIiLi128ELi2ELi1ELi32ELi8ELi8ELi64ELi1ELi0EEviiiPT_S1_S1_iiiE11kron_fac_sh has been demoted
// _ZZ9cuda_gemmIiLi128ELi2ELi1ELi32ELi8ELi8ELi64ELi1ELi0EEviiiPT_S1_S1_iiiE3Ash has been demoted
// _ZZ9cuda_gemmIiLi128ELi2ELi1ELi32ELi8ELi8ELi64ELi1ELi1EEviiiPT_S1_S1_iiiE11kron_fac_sh has been demoted
// _ZZ9cuda_gemmIiLi128ELi2ELi1ELi32ELi8ELi8ELi64ELi1ELi1EEviiiPT_S1_S1_iiiE3Ash has been demoted
// _ZZ9cuda_gemmIiLi128ELi2ELi1ELi32ELi16ELi16ELi64ELi0ELi0EEviiiPT_S1_S1_iiiE11kron_fac_sh has been demoted
// _ZZ9cuda_gemmIiLi128ELi2ELi1ELi32ELi16ELi16ELi64ELi0ELi0EEviiiPT_S1_S1_iiiE3Ash has been demoted
// _ZZ9cuda_gemmIiLi128ELi2ELi1ELi32ELi16ELi16ELi64ELi0ELi1EEviiiPT_S1_S1_iiiE11kron_fac_sh has been demoted
// _ZZ9cuda_gemmIiLi128ELi2ELi1ELi32ELi16ELi16ELi64ELi0ELi1EEviiiPT_S1_S1_iiiE3Ash has been demoted
// _ZZ9cuda_gemmIiLi128ELi2ELi1ELi32ELi16ELi16ELi64ELi1ELi0EEviiiPT_S1_S1_iiiE11kron_fac_sh has been demoted
// _ZZ9cuda_gemmIiLi128ELi2ELi1ELi32ELi16ELi16ELi64ELi1ELi0EEviiiPT_S1_S1_iiiE3Ash has been demoted
// _ZZ9cuda_gemmIiLi128ELi2ELi1ELi32ELi16ELi16ELi64ELi1ELi1EEviiiPT_S1_S1_iiiE11kron_fac_sh has been demoted
// _ZZ9cuda_gemmIiLi128ELi2ELi1ELi32ELi16ELi16ELi64ELi1ELi1EEviiiPT_S1_S1_iiiE3Ash has been demoted
// _ZZ9cuda_gemmIiLi128ELi2ELi1ELi32ELi32ELi32ELi64ELi0ELi0EEviiiPT_S1_S1_iiiE11kron_fac_sh has been demoted
// _ZZ9cuda_gemmIiLi128ELi2ELi1ELi32ELi32ELi32ELi64ELi0ELi0EEviiiPT_S1_S1_iiiE3Ash has been demoted
// _ZZ9cuda_gemmIiLi128ELi2ELi1ELi32ELi32ELi32ELi64ELi0ELi0EEviiiPT_S1_S1_iiiE3Csh has been demoted
// _ZZ9cuda_gemmIiLi128ELi2ELi1ELi32ELi32ELi32ELi64ELi0ELi1EEviiiPT_S1_S1_iiiE11kron_fac_sh has been demoted
// _ZZ9cuda_gemmIiLi128ELi2ELi1ELi32ELi32ELi32ELi64ELi0ELi1EEviiiPT_S1_S1_iiiE3Ash has been demoted
// _ZZ9cuda_gemmIiLi128ELi2ELi1ELi32ELi32ELi32ELi64ELi0ELi1EEviiiPT_S1_S1_iiiE3Csh has been demoted
// _ZZ9cuda_gemmIiLi128ELi2ELi1ELi32ELi32ELi32ELi64ELi1ELi0EEviiiPT_S1_S1_iiiE11kron_fac_sh has been demoted
// _ZZ9cuda_gemmIiLi128ELi2ELi1ELi32ELi32ELi32ELi64ELi1ELi0EEviiiPT_S1_S1_iiiE3Ash has been demoted
// _ZZ9cuda_gemmIiLi128ELi2ELi1ELi32ELi32ELi32ELi64ELi1ELi0EEviiiPT_S1_S1_iiiE3Csh has been demoted
// _ZZ9cuda_gemmIiLi128ELi2ELi1ELi32ELi32ELi32ELi64ELi1ELi1EEviiiPT_S1_S1_iiiE11kron_fac_sh has been demoted
// _ZZ9cuda_gemmIiLi128ELi2ELi1ELi32ELi32ELi32ELi64ELi1ELi1EEviiiPT_S1_S1_iiiE3Ash has been demoted
// _ZZ9cuda_gemmIiLi128ELi2ELi1ELi32ELi32ELi32ELi64ELi1ELi1EEviiiPT_S1_S1_iiiE3Csh has been demoted
// _ZZ9cuda_gemmIiLi128ELi2ELi1ELi32ELi64ELi64ELi64ELi0ELi0EEviiiPT_S1_S1_iiiE11kron_fac_sh has been demoted
// _ZZ9cuda_gemmIiLi128ELi2ELi1ELi32ELi64ELi64ELi64ELi0ELi0EEviiiPT_S1_S1_iiiE3Ash has been demoted
// _ZZ9cuda_gemmIiLi128ELi2ELi1ELi32ELi64ELi64ELi64ELi0ELi0EEviiiPT_S1_S1_iiiE3Csh has been demoted
// _ZZ9cuda_gemmIiLi128ELi2ELi1ELi32ELi64ELi64ELi64ELi1ELi0EEviiiPT_S1_S1_iiiE11kron_fac_sh has been demoted
// _ZZ9cuda_gemmIiLi128ELi2ELi1ELi32ELi64ELi64ELi64ELi1ELi0EEviiiPT_S1_S1_iiiE3Ash has been demoted
// _ZZ9cuda_gemmIiLi128ELi2ELi1ELi32ELi64ELi64ELi64ELi1ELi0EEviiiPT_S1_S1_iiiE3Csh has been demoted
// _ZZ9cuda_gemmIiLi128ELi2ELi1ELi32ELi64ELi64ELi64ELi1ELi1EEviiiPT_S1_S1_iiiE3Csh has been demoted
// _ZZ9cuda_gemmIiLi128ELi2ELi1ELi32ELi128ELi128ELi64ELi0ELi0EEviiiPT_S1_S1_iiiE11kron_fac_sh has been demoted
// _ZZ9cuda_gemmIiLi128ELi2ELi1ELi32ELi128ELi128ELi64ELi0ELi0EEviiiPT_S1_S1_iiiE3Ash has been demoted
// _ZZ9cuda_gemmIiLi128ELi2ELi1ELi32ELi128ELi128ELi64ELi0ELi0EEviiiPT_S1_S1_iiiE3Csh has been demoted
// _ZZ9cuda_gemmIiLi128ELi2ELi1ELi32ELi128ELi128ELi64ELi0ELi1EEviiiPT_S1_S1_iiiE3Csh has been demoted
// _ZZ9cuda_gemmIiLi128ELi2ELi1ELi32ELi128ELi128ELi64ELi1ELi0EEviiiPT_S1_S1_iiiE11kron_fac_sh has been demoted
// _ZZ9cuda_gemmIiLi128ELi2ELi1ELi32ELi128ELi128ELi64ELi1ELi0EEviiiPT_S1_S1_iiiE3Ash has been demoted
// _ZZ9cuda_gemmIiLi128ELi2ELi1ELi32ELi128ELi128ELi64ELi1ELi0EEviiiPT_S1_S1_iiiE3Csh has been demoted
// _ZZ9cuda_gemmIiLi128ELi2ELi1ELi32ELi128ELi128ELi64ELi1ELi1EEviiiPT_S1_S1_iiiE3Csh has been demoted
// _ZZ9cuda_gemmIiLi128ELi2ELi1ELi64ELi2ELi2ELi64ELi0ELi0EEviiiPT_S1_S1_iiiE11kron_fac_sh has been demoted
// _ZZ9cuda_gemmIiLi128ELi2ELi1ELi64ELi2ELi2ELi64ELi0ELi0EEviiiPT_S1_S1_iiiE3Ash has been demoted
// _ZZ9cuda_gemmIiLi128ELi2ELi1ELi64ELi2ELi2ELi64ELi0ELi1EEviiiPT_S1_S1_iiiE11kron_fac_sh has been demoted
// _ZZ9cuda_gemmIiLi128ELi2ELi1ELi64ELi2ELi2ELi64ELi0ELi1EEviiiPT_S1_S1_iiiE3Ash has been demoted
// _ZZ9cuda_gemmIiLi128ELi2ELi1ELi64ELi2ELi2ELi64ELi1ELi0EEviiiPT_S1_S1_iiiE11kron_fac_sh has been demoted
// _ZZ9cuda_gemmIiLi128ELi2ELi1ELi64ELi2ELi2ELi64ELi1ELi0EEviiiPT_S1_S1_iiiE3Ash has been demoted
// _ZZ9cuda_gemmIiLi128ELi2ELi1ELi64ELi2ELi2ELi64ELi1ELi1EEviiiPT_S1_S1_iiiE11kron_fac_sh has been demoted
// _ZZ9cuda_gemmIiLi128ELi2ELi1ELi64ELi2ELi2ELi64ELi1ELi1EEviiiPT_S1_S1_iiiE3Ash has been demoted
// _ZZ9cuda_gemmIiLi128ELi2ELi1ELi64ELi4ELi4ELi64ELi0ELi0EEviiiPT_S1_S1_iiiE11kron_fac_sh has been demoted
// _ZZ9cuda_gemmIiLi128ELi2ELi1ELi64ELi4ELi4ELi64ELi0ELi0EEviiiPT_S1_S1_iiiE3Ash has been demoted
// _ZZ9cuda_gemmIiLi128ELi2ELi1ELi64ELi4ELi4ELi64ELi0ELi1EEviiiPT_S1_S1_iiiE11kron_fac_sh has been demoted
// _ZZ9cuda_gemmIiLi128ELi2ELi1ELi64ELi4ELi4ELi64ELi0ELi1EEviiiPT_S1_S1_iiiE3Ash has been demoted
// _ZZ9cuda_gemmIiLi128ELi2ELi1ELi64ELi4ELi4ELi64ELi1ELi0EEviiiPT_S1_S1_iiiE11kron_fac_sh has been demoted
// _ZZ9cuda_gemmIiLi128ELi2ELi1ELi64ELi4ELi4ELi64ELi1ELi0EEviiiPT_S1_S1_iiiE3Ash has been demoted
// _ZZ9cuda_gemmIiLi128ELi2ELi1ELi64ELi4ELi4ELi64ELi1ELi1EEviiiPT_S1_S1_iiiE11kron_fac_sh has been demoted
// _ZZ9cuda_gemmIiLi128ELi2ELi1ELi64ELi4ELi4ELi64ELi1ELi1EEviiiPT_S1_S1_iiiE3Ash has been demoted
// _ZZ9cuda_gemmIiLi128ELi2ELi1ELi64ELi8ELi8ELi64ELi0ELi0EEviiiPT_S1_S1_iiiE11kron_fac_sh has been demoted
// _ZZ9cuda_gemmIiLi128ELi2ELi1ELi64ELi8ELi8ELi64ELi0ELi0EEviiiPT_S1_S1_iiiE3Ash has been demoted
// _ZZ9cuda_gemmIiLi128ELi2ELi1ELi64ELi8ELi8ELi64ELi0ELi1EEviiiPT_S1_S1_iiiE11kron_fac_sh has been demoted
// _ZZ9cuda_gemmIiLi128ELi2ELi1ELi64ELi8ELi8ELi64ELi0ELi1EEviiiPT_S1_S1_iiiE3Ash has been demoted
// _ZZ9cuda_gemmIiLi128ELi2ELi1ELi64ELi8ELi8ELi64ELi1ELi0EEviiiPT_S1_S1_iiiE11kron_fac_sh has been demoted
// _ZZ9cuda_gemmIiLi128ELi2ELi1ELi64ELi8ELi8ELi64ELi1ELi0EEviiiPT_S1_S1_iiiE3Ash has been demoted
// _ZZ9cuda_gemmIiLi128ELi2ELi1ELi64ELi8ELi8ELi64ELi1ELi1EEviiiPT_S1_S1_iiiE11kron_fac_sh has been demoted
// _ZZ9cuda_gemmIiLi128ELi2ELi1ELi64ELi8ELi8ELi64ELi1ELi1EEviiiPT_S1_S1_iiiE3Ash has been demoted
// _ZZ9cuda_gemmIiLi128ELi2ELi1ELi64ELi16ELi16ELi64ELi0ELi0EEviiiPT_S1_S1_iiiE11kron_fac_sh has been demoted
// _ZZ9cuda_gemmIiLi128ELi2ELi1ELi64ELi16ELi16ELi64ELi0ELi0EEviiiPT_S1_S1_iiiE3Ash has been demoted
// _ZZ9cuda_gemmIiLi128ELi2ELi1ELi64ELi16ELi16ELi64ELi0ELi1EEviiiPT_S1_S1_iiiE11kron_fac_sh has been demoted
// _ZZ9cuda_gemmIiLi128ELi2ELi1ELi64ELi16ELi16ELi64ELi0ELi1EEviiiPT_S1_S1_iiiE3Ash has been demoted
// _ZZ9cuda_gemmIiLi128ELi2ELi1ELi64ELi16ELi16ELi64ELi1ELi0EEviiiPT_S1_S1_iiiE11kron_fac_sh has been demoted
// _ZZ9cuda_gemmIiLi128ELi2ELi1ELi64ELi16ELi16ELi64ELi1ELi0EEviiiPT_S1_S1_iiiE3Ash has been demoted
// _ZZ9cuda_gemmIiLi128ELi2ELi1ELi64ELi16ELi16ELi64ELi1ELi1EEviiiPT_S1_S1_iiiE11kron_fac_sh has been demoted
// _ZZ9cuda_gemmIiLi128ELi2ELi1ELi64ELi16ELi16ELi64ELi1ELi1EEviiiPT_S1_S1_iiiE3Ash has been demoted
// _ZZ9cuda_gemmIiLi128ELi2ELi1ELi64ELi32ELi32ELi64ELi0ELi0EEviiiPT_S1_S1_iiiE11kron_fac_sh has been demoted
// _ZZ9cuda_gemmIiLi128ELi2ELi1ELi64ELi32ELi32ELi64ELi0ELi0EEviiiPT_S1_S1_iiiE3Ash has been demoted
// _ZZ9cuda_gemmIiLi128ELi2ELi1ELi64ELi32ELi32ELi64ELi0ELi0EEviiiPT_S1_S1_iiiE3Csh has been demoted
// _ZZ9cuda_gemmIiLi128ELi2ELi1ELi64ELi32ELi32ELi64ELi0ELi1EEviiiPT_S1_S1_iiiE11kron_fac_sh has been demoted
// _ZZ9cuda_gemmIiLi128ELi2ELi1ELi64ELi32ELi32ELi64ELi0ELi1EEviiiPT_S1_S1_iiiE3Ash has been demoted
// _ZZ9cuda_gemmIiLi128ELi2ELi1ELi64ELi32ELi32ELi64ELi0ELi1EEviiiPT_S1_S1_iiiE3Csh has been demoted
// _ZZ9cuda_gemmIiLi128ELi2ELi1ELi64ELi32ELi32ELi64ELi1ELi0EEviiiPT_S1_S1_iiiE11kron_fac_sh has been demoted
// _ZZ9cuda_gemmIiLi128ELi2ELi1ELi64ELi32ELi32ELi64ELi1ELi0EEviiiPT_S1_S1_iiiE3Ash has been demoted
// _ZZ9cuda_gemmIiLi128ELi2ELi1ELi64ELi32ELi32ELi64ELi1ELi0EEviiiPT_S1_S1_iiiE3Csh has been demoted
// _ZZ9cuda_gemmIiLi128ELi2ELi1ELi64ELi32ELi32ELi64ELi1ELi1EEviiiPT_S1_S1_iiiE11kron_fac_sh has been demoted
// _ZZ9cuda_gemmIiLi128ELi2ELi1ELi64ELi32ELi32ELi64ELi1ELi1EEviiiPT_S1_S1_iiiE3Ash has been demoted
// _ZZ9cuda_gemmIiLi128ELi2ELi1ELi64ELi32ELi32ELi64ELi1ELi1EEviiiPT_S1_S1_iiiE3Csh has been demoted
// _ZZ9cuda_gemmIiLi128ELi2ELi1ELi64ELi64ELi64ELi64ELi0ELi0EEviiiPT_S1_S1_iiiE11kron_fac_sh has been demoted
// _ZZ9cuda_gemmIiLi128ELi2ELi1ELi64ELi64ELi64ELi64ELi0ELi0EEviiiPT_S1_S1_iiiE3Ash has been demoted
// _ZZ9cuda_gemmIiLi128ELi2ELi1ELi64ELi64ELi64ELi64ELi0ELi0EEviiiPT_S1_S1_iiiE3Csh has been demoted
// _ZZ9cuda_gemmIiLi128ELi2ELi1ELi64ELi64ELi64ELi64ELi0ELi1EEviiiPT_S1_S1_iiiE11kron_fac_sh has been demoted
// _ZZ9cuda_gemmIiLi128ELi2ELi1ELi64ELi64ELi64ELi64ELi0ELi1EEviiiPT_S1_S1_iiiE3Ash has been demoted
// _ZZ9cuda_gemmIiLi128ELi2ELi1ELi64ELi64ELi64ELi64ELi0ELi1EEviiiPT_S1_S1_iiiE3Csh has been demoted
// _ZZ9cuda_gemmIiLi128ELi2ELi1ELi64ELi64ELi64ELi64ELi1ELi0EEviiiPT_S1_S1_iiiE11kron_fac_sh has been demoted
// _ZZ9cuda_gemmIiLi128ELi2ELi1ELi64ELi64ELi64ELi64ELi1ELi0EEviiiPT_S1_S1_iiiE3Ash has been demoted
// _ZZ9cuda_gemmIiLi128ELi2ELi1ELi64ELi64ELi64ELi64ELi1ELi0EEviiiPT_S1_S1_iiiE3Csh has been demoted
// _ZZ9cuda_gemmIiLi128ELi2ELi1ELi64ELi64ELi64ELi64ELi1ELi1EEviiiPT_S1_S1_iiiE11kron_fac_sh has been demoted
// _ZZ9cuda_gemmIiLi128ELi2ELi1ELi64ELi64ELi64ELi64ELi1ELi1EEviiiPT_S1_S1_iiiE3Ash has been demoted
// _ZZ9cuda_gemmIiLi128ELi2ELi1ELi64ELi64ELi64ELi64ELi1ELi1EEviiiPT_S1_S1_iiiE3Csh has been demoted
// _ZZ9cuda_gemmIiLi128ELi2ELi1ELi64ELi128ELi128ELi64ELi0ELi0EEviiiPT_S1_S1_iiiE11kron_fac_sh has been demoted
// _ZZ9cuda_gemmIiLi128ELi2ELi1ELi64ELi128ELi128ELi64ELi0ELi0EEviiiPT_S1_S1_iiiE3Ash has been demoted
// _ZZ9cuda_gemmIiLi128ELi2ELi1ELi64ELi128ELi128ELi64ELi0ELi0EEviiiPT_S1_S1_iiiE3Csh has been demoted
// _ZZ9cuda_gemmIiLi128ELi2ELi1ELi64ELi128ELi128ELi64ELi0ELi1EEviiiPT_S1_S1_iiiE3Csh has been demoted
// _ZZ9cuda_gemmIiLi128ELi2ELi1ELi64ELi128ELi128ELi64ELi1ELi0EEviiiPT_S1_S1_iiiE11kron_fac_sh has been demoted
// _ZZ9cuda_gemmIiLi128ELi2ELi1ELi64ELi128ELi128ELi64ELi1ELi0EEviiiPT_S1_S1_iiiE3Ash has been demoted
// _ZZ9cuda_gemmIiLi128ELi2ELi1ELi64ELi128ELi128ELi64ELi1ELi0EEviiiPT_S1_S1_iiiE3Csh has been demoted
// _ZZ9cuda_gemmIiLi128ELi2ELi1ELi64ELi128ELi128ELi64ELi1ELi1EEviiiPT_S1_S1_iiiE3Csh has been demoted
// _ZZ9cuda_gemmIiLi128ELi2ELi1ELi128ELi2ELi2ELi64ELi0ELi0EEviiiPT_S1_S1_iiiE11kron_fac_sh has been demoted
// _ZZ9cuda_gemmIiLi128ELi2ELi1ELi128ELi2ELi2ELi64ELi0ELi0EEviiiPT_S1_S1_iiiE3Ash has been demoted
// _ZZ9cuda_gemmIiLi128ELi2ELi1ELi128ELi2ELi2ELi64ELi0ELi1EEviiiPT_S1_S1_iiiE11kron_fac_sh has been demoted
// _ZZ9cuda_gemmIiLi128ELi2ELi1ELi128ELi2ELi2ELi64ELi0ELi1EEviiiPT_S1_S1_iiiE3Ash has been demoted
// _ZZ9cuda_gemmIiLi128ELi2ELi1ELi128ELi2ELi2ELi64ELi1ELi0EEviiiPT_S1_S1_iiiE11kron_fac_sh has been demoted
// _ZZ9cuda_gemmIiLi128ELi2ELi1ELi128ELi2ELi2ELi64ELi1ELi0EEviiiPT_S1_S1_iiiE3Ash has been demoted
// _ZZ9cuda_gemmIiLi128ELi2ELi1ELi128ELi2ELi2ELi64ELi1ELi1EEviiiPT_S1_S1_iiiE11kron_fac_sh has been demoted
// _ZZ9cuda_gemmIiLi128ELi2ELi1ELi128ELi2ELi2ELi64ELi1ELi1EEviiiPT_S1_S1_iiiE3Ash has been demoted
// _ZZ9cuda_gemmIiLi128ELi2ELi1ELi128ELi4ELi4ELi64ELi0ELi0EEviiiPT_S1_S1_iiiE11kron_fac_sh has been demoted
// _ZZ9cuda_gemmIiLi128ELi2ELi1ELi128ELi4ELi4ELi64ELi0ELi0EEviiiPT_S1_S1_iiiE3Ash has been demoted
// _ZZ9cuda_gemmIiLi128ELi2ELi1ELi128ELi4ELi4ELi64ELi0ELi1EEviiiPT_S1_S1_iiiE11kron_fac_sh has been demoted
// _ZZ9cuda_gemmIiLi128ELi2ELi1ELi128ELi4ELi4ELi64ELi0ELi1EEviiiPT_S1_S1_iiiE3Ash has been demoted
// _ZZ9cuda_gemmIiLi128ELi2ELi1ELi128ELi4ELi4ELi64ELi1ELi0EEviiiPT_S1_S1_iiiE11kron_fac_sh has been demoted
// _ZZ9cuda_gemmIiLi128ELi2ELi1ELi128ELi4ELi4ELi64ELi1ELi0EEviiiPT_S1_S1_iiiE3Ash has been demoted
// _ZZ9cuda_gemmIiLi128ELi2ELi1ELi128ELi4ELi4ELi64ELi1ELi1EEviiiPT_S1_S1_iiiE11kron_fac_sh has been demoted
// _ZZ9cuda_gemmIiLi128ELi2ELi1ELi128ELi4ELi4ELi64ELi1ELi1EEviiiPT_S1_S1_iiiE3Ash has been demoted
// _ZZ9cuda_gemmIiLi128ELi2ELi1ELi128ELi8ELi8ELi64ELi0ELi0EEviiiPT_S1_S1_iiiE11kron_fac_sh has been demoted
// _ZZ9cuda_gemmIiLi128ELi2ELi1ELi128ELi8ELi8ELi64ELi0ELi0EEviiiPT_S1_S1_iiiE3Ash has been demoted
// _ZZ9cuda_gemmIiLi128ELi2ELi1ELi128ELi8ELi8ELi64ELi0ELi1EEviiiPT_S1_S1_iiiE11kron_fac_sh has been demoted
// _ZZ9cuda_gemmIiLi128ELi2ELi1ELi128ELi8ELi8ELi64ELi0ELi1EEviiiPT_S1_S1_iiiE3Ash has been demoted
// _ZZ9cuda_gemmIiLi128ELi2ELi1ELi128ELi8ELi8ELi64ELi1ELi0EEviiiPT_S1_S1_iiiE11kron_fac_sh has been demoted
// _ZZ9cuda_gemmIiLi128ELi2ELi1ELi128ELi8ELi8ELi64ELi1ELi0EEviiiPT_S1_S1_iiiE3Ash has been demoted
// _ZZ9cuda_gemmIiLi128ELi2ELi1ELi128ELi8ELi8ELi64ELi1ELi1EEviiiPT_S1_S1_iiiE11kron_fac_sh has been demoted
// _ZZ9cuda_gemmIiLi128ELi2ELi1ELi128ELi8ELi8ELi64ELi1ELi1EEviiiPT_S1_S1_iiiE3Ash has been demoted
// _ZZ9cuda_gemmIiLi128ELi2ELi1ELi128ELi16ELi16ELi64ELi0ELi0EEviiiPT_S1_S1_iiiE11kron_fac_sh has been demoted
// _ZZ9cuda_gemmIiLi128ELi2ELi1ELi128ELi16ELi16ELi64ELi0ELi0EEviiiPT_S1_S1_iiiE3Ash has been demoted
// _ZZ9cuda_gemmIiLi128ELi2ELi1ELi128ELi16ELi16ELi64ELi0ELi1EEviiiPT_S1_S1_iiiE11kron_fac_sh has been demoted
// _ZZ9cuda_gemmIiLi128ELi2ELi1ELi128ELi16ELi16ELi64ELi0ELi1EEviiiPT_S1_S1_iiiE3Ash has been demoted
// _ZZ9cuda_gemmIiLi128ELi2ELi1ELi128ELi16ELi16ELi64ELi1ELi0EEviiiPT_S1_S1_iiiE11kron_fac_sh has been demoted
// _ZZ9cuda_gemmIiLi128ELi2ELi1ELi128ELi16ELi16ELi64ELi1ELi0EEviiiPT_S1_S1_iiiE3Ash has been demoted
// _ZZ9cuda_gemmIiLi128ELi2ELi1ELi128ELi16ELi16ELi64ELi1ELi1EEviiiPT_S1_S1_iiiE11kron_fac_sh has been demoted
// _ZZ9cuda_gemmIiLi128ELi2ELi1ELi128ELi16ELi16ELi64ELi1ELi1EEviiiPT_S1_S1_iiiE3Ash has been demoted
// _ZZ9cuda_gemmIiLi128ELi2ELi1ELi128ELi32ELi32ELi64ELi0ELi0EEviiiPT_S1_S1_iiiE11kron_fac_sh has been demoted
// _ZZ9cuda_gemmIiLi128ELi2ELi1ELi128ELi32ELi32ELi64ELi0ELi0EEviiiPT_S1_S1_iiiE3Ash has been demoted
// _ZZ9cuda_gemmIiLi128ELi2ELi1ELi128ELi32ELi32ELi64ELi0ELi0EEviiiPT_S1_S1_iiiE3Csh has been demoted
// _ZZ9cuda_gemmIiLi128ELi2ELi1ELi128ELi32ELi32ELi64ELi0ELi1EEviiiPT_S1_S1_iiiE11kron_fac_sh has been demoted
// _ZZ9cuda_gemmIiLi128ELi2ELi1ELi128ELi32ELi32ELi64ELi0ELi1EEviiiPT_S1_S1_iiiE3Ash has been demoted
// _ZZ9cuda_gemmIiLi128ELi2ELi1ELi128ELi32ELi32ELi64ELi0ELi1EEviiiPT_S1_S1_iiiE3Csh has been demoted
// _ZZ9cuda_gemmIiLi128ELi2ELi1ELi128ELi32ELi32ELi64ELi1ELi0EEviiiPT_S1_S1_iiiE11kron_fac_sh has been demoted
// _ZZ9cuda_gemmIiLi128ELi2ELi1ELi128ELi32ELi32ELi64ELi1ELi0EEviiiPT_S1_S1_iiiE3Ash has been demoted
// _ZZ9cuda_gemmIiLi128ELi2ELi1ELi128ELi32ELi32ELi64ELi1ELi0EEviiiPT_S1_S1_iiiE3Csh has been demoted
// _ZZ9cuda_gemmIiLi128ELi2ELi1ELi128ELi32ELi32ELi64ELi1ELi1EEviiiPT_S1_S1_iiiE11kron_fac_sh has been demoted
// _ZZ9cuda_gemmIiLi128ELi2ELi1ELi128ELi32ELi32ELi64ELi1ELi1EEviiiPT_S1_S1_iiiE3Ash has been demoted
// _ZZ9cuda_gemmIiLi128ELi2ELi1ELi128ELi32ELi32ELi64ELi1ELi1EEviiiPT_S1_S1_iiiE3Csh has been demoted
// _ZZ9cuda_gemmIiLi128ELi2ELi1ELi128ELi64ELi64ELi64ELi0ELi0EEviiiPT_S1_S1_iiiE11kron_fac_sh has been demoted
// _ZZ9cuda_gemmIiLi128ELi2ELi1ELi128ELi64ELi64ELi64ELi0ELi0EEviiiPT_S1_S1_iiiE3Ash has been demoted
// _ZZ9cuda_gemmIiLi128ELi2ELi1ELi128ELi64ELi64ELi64ELi0ELi0EEviiiPT_S1_S1_iiiE3Csh has been demoted
// _ZZ9cuda_gemmIiLi128ELi2ELi1ELi128ELi64ELi64ELi64ELi0ELi1EEviiiPT_S1_S1_iiiE11kron_fac_sh has been demoted
// _ZZ9cuda_gemmIiLi128ELi2ELi1ELi128ELi64ELi64ELi64ELi0ELi1EEviiiPT_S1_S1_iiiE3Ash has been demoted
// _ZZ9cuda_gemmIiLi128ELi2ELi1ELi128ELi64ELi64ELi64ELi0ELi1EEviiiPT_S1_S1_iiiE3Csh has been demoted
// _ZZ9cuda_gemmIiLi128ELi2ELi1ELi128ELi64ELi64ELi64ELi1ELi0EEviiiPT_S1_S1_iiiE11kron_fac_sh has been demoted
// _ZZ9cuda_gemmIiLi128ELi2ELi1ELi128ELi64ELi64ELi64ELi1ELi0EEviiiPT_S1_S1_iiiE3Ash has been demoted
// _ZZ9cuda_gemmIiLi128ELi2ELi1ELi128ELi64ELi64ELi64ELi1ELi0EEviiiPT_S1_S1_iiiE3Csh has been demoted
// _ZZ9cuda_gemmIiLi128ELi2ELi1ELi128ELi64ELi64ELi64ELi1ELi1EEviiiPT_S1_S1_iiiE11kron_fac_sh has been demoted
// _ZZ9cuda_gemmIiLi128ELi2ELi1ELi128ELi64ELi64ELi64ELi1ELi1EEviiiPT_S1_S1_iiiE3Ash has been demoted
// _ZZ9cuda_gemmIiLi128ELi2ELi1ELi128ELi64ELi64ELi64ELi1ELi1EEviiiPT_S1_S1_iiiE3Csh has been demoted
// _ZZ9cuda_gemmIiLi128ELi2ELi1ELi128ELi128ELi128ELi64ELi0ELi0EEviiiPT_S1_S1_iiiE11kron_fac_sh has been demoted
// _ZZ9cuda_gemmIiLi128ELi2ELi1ELi128ELi128ELi128ELi64ELi0ELi0EEviiiPT_S1_S1_iiiE3Ash has been demoted
// _ZZ9cuda_gemmIiLi128ELi2ELi1ELi128ELi128ELi128ELi64ELi0ELi0EEviiiPT_S1_S1_iiiE3Csh has been demoted
// _ZZ9cuda_gemmIiLi128ELi2ELi1ELi128ELi128ELi128ELi64ELi0ELi1EEviiiPT_S1_S1_iiiE11kron_fac_sh has been demoted
// _ZZ9cuda_gemmIiLi128ELi2ELi1ELi128ELi128ELi128ELi64ELi0ELi1EEviiiPT_S1_S1_iiiE3Ash has been demoted
// _ZZ9cuda_gemmIiLi128ELi2ELi1ELi128ELi128ELi128ELi64ELi0ELi1EEviiiPT_S1_S1_iiiE3Csh has been demoted
// _ZZ9cuda_gemmIiLi128ELi2ELi1ELi128ELi128ELi128ELi64ELi1ELi0EEviiiPT_S1_S1_iiiE11kron_fac_sh has been demoted
// _ZZ9cuda_gemmIiLi128ELi2ELi1ELi128ELi128ELi128ELi64ELi1ELi0EEviiiPT_S1_S1_iiiE3Ash has been demoted
// _ZZ9cuda_gemmIiLi128ELi2ELi1ELi128ELi128ELi128ELi64ELi1ELi0EEviiiPT_S1_S1_iiiE3Csh has been demoted
// _ZZ9cuda_gemmIiLi128ELi2ELi1ELi128ELi128ELi128ELi64ELi1ELi1EEviiiPT_S1_S1_iiiE11kron_fac_sh has been demoted
// _ZZ9cuda_gemmIiLi128ELi2ELi1ELi128ELi128ELi128ELi64ELi1ELi1EEviiiPT_S1_S1_iiiE3Ash has been demoted
// _ZZ9cuda_gemmIiLi128ELi2ELi1ELi128ELi128ELi128ELi64ELi1ELi1EEviiiPT_S1_S1_iiiE3Csh has been demoted
// _ZZ9cuda_gemmIiLi128ELi2ELi1ELi256ELi2ELi2ELi64ELi0ELi0EEviiiPT_S1_S1_iiiE11kron_fac_sh has been demoted
// _ZZ9cuda_gemmIiLi128ELi2ELi1ELi256ELi2ELi2ELi64ELi0ELi0EEviiiPT_S1_S1_iiiE3Ash has been demoted
// _ZZ9cuda_gemmIiLi128ELi2ELi1ELi256ELi2ELi2ELi64ELi0ELi1EEviiiPT_S1_S1_iiiE11kron_fac_sh has been demoted
// _ZZ9cuda_gemmIiLi128ELi2ELi1ELi256ELi2ELi2ELi64ELi0ELi1EEviiiPT_S1_S1_iiiE3Ash has been demoted
// _ZZ9cuda_gemmIiLi128ELi2ELi1ELi256ELi2ELi2ELi64ELi1ELi0EEviiiPT_S1_S1_iiiE11kron_fac_sh has been demoted
// _ZZ9cuda_gemmIiLi128ELi2ELi1ELi256ELi2ELi2ELi64ELi1ELi0EEviiiPT_S1_S1_iiiE3Ash has been demoted
// _ZZ9cuda_gemmIiLi128ELi2ELi1ELi256ELi2ELi2ELi64ELi1ELi1EEviiiPT_S1_S1_iiiE11kron_fac_sh has been demoted
// _ZZ9cuda_gemmIiLi128ELi2ELi1ELi256ELi2ELi2ELi64ELi1ELi1EEviiiPT_S1_S1_iiiE3Ash has been demoted
// _ZZ9cuda_gemmIiLi128ELi2ELi1ELi256ELi4ELi4ELi64ELi0ELi0EEviiiPT_S1_S1_iiiE11kron_fac_sh has been demoted
// _ZZ9cuda_gemmIiLi128ELi2ELi1ELi256ELi4ELi4ELi64ELi0ELi0EEviiiPT_S1_S1_iiiE3Ash has been demoted
// _ZZ9cuda_gemmIiLi128ELi2ELi1ELi256ELi4ELi4ELi64ELi0ELi1EEviiiPT_S1_S1_iiiE11kron_fac_sh has been demoted
// _ZZ9cuda_gemmIiLi128ELi2ELi1ELi256ELi4ELi4ELi64ELi0ELi1EEviiiPT_S1_S1_iiiE3Ash has been demoted
// _ZZ9cuda_gemmIiLi128ELi2ELi1ELi256ELi4ELi4ELi64ELi1ELi0EEviiiPT_S1_S1_iiiE11kron_fac_sh has been demoted
// _ZZ9cuda_gemmIiLi128ELi2ELi1ELi256ELi4ELi4ELi64ELi1ELi0EEviiiPT_S1_S1_iiiE3Ash has been demoted
// _ZZ9cuda_gemmIiLi128ELi2ELi1ELi256ELi4ELi4ELi64ELi1ELi1EEviiiPT_S1_S1_iiiE11kron_fac_sh has been demoted
// _ZZ9cuda_gemmIiLi128ELi2ELi1ELi256ELi4ELi4ELi64ELi1ELi1EEviiiPT_S1_S1_iiiE3Ash has been demoted
// _ZZ9cuda_gemmIiLi128ELi2ELi1ELi256ELi8ELi8ELi64ELi0ELi0EEviiiPT_S1_S1_iiiE11kron_fac_sh has been demoted
// _ZZ9cuda_gemmIiLi128ELi2ELi1ELi256ELi8ELi8ELi64ELi0ELi0EEviiiPT_S1_S1_iiiE3Ash has been demoted
// _ZZ9cuda_gemmIiLi128ELi2ELi1ELi256ELi8ELi8ELi64ELi0ELi1EEviiiPT_S1_S1_iiiE11kron_fac_sh has been demoted
// _ZZ9cuda_gemmIiLi128ELi2ELi1ELi256ELi8ELi8ELi64ELi0ELi1EEviiiPT_S1_S1_iiiE3Ash has been demoted
// _ZZ9cuda_gemmIiLi128ELi2ELi1ELi256ELi8ELi8ELi64ELi1ELi0EEviiiPT_S1_S1_iiiE11kron_fac_sh has been demoted
// _ZZ9cuda_gemmIiLi128ELi2ELi1ELi256ELi8ELi8ELi64ELi1ELi0EEviiiPT_S1_S1_iiiE3Ash has been demoted
// _ZZ9cuda_gemmIiLi128ELi2ELi1ELi256ELi8ELi8ELi64ELi1ELi1EEviiiPT_S1_S1_iiiE11kron_fac_sh has been demoted
// _ZZ9cuda_gemmIiLi128ELi2ELi1ELi256ELi8ELi8ELi64ELi1ELi1EEviiiPT_S1_S1_iiiE3Ash has been demoted
// _ZZ9cuda_gemmIiLi128ELi2ELi1ELi256ELi16ELi16ELi64ELi0ELi0EEviiiPT_S1_S1_iiiE11kron_fac_sh has been demoted
// _ZZ9cuda_gemmIiLi128ELi2ELi1ELi256ELi16ELi16ELi64ELi0ELi0EEviiiPT_S1_S1_iiiE3Ash has been demoted
// _ZZ9cuda_gemmIiLi128ELi2ELi1ELi256ELi16ELi16ELi64ELi0ELi1EEviiiPT_S1_S1_iiiE11kron_fac_sh has been demoted
// _ZZ9cuda_gemmIiLi128ELi2ELi1ELi256ELi16ELi16ELi64ELi0ELi1EEviiiPT_S1_S1_iiiE3Ash has been demoted
// _ZZ9cuda_gemmIiLi128ELi2ELi1ELi256ELi16ELi16ELi64ELi1ELi0EEviiiPT_S1_S1_iiiE11kron_fac_sh has been demoted
// _ZZ9cuda_gemmIiLi128ELi2ELi1ELi256ELi16ELi16ELi64ELi1ELi0EEviiiPT_S1_S1_iiiE3Ash has been demoted
// _ZZ9cuda_gemmIiLi128ELi2ELi1ELi256ELi16ELi16ELi64ELi1ELi1EEviiiPT_S1_S1_iiiE11kron_fac_sh has been demoted
// _ZZ9cuda_gemmIiLi128ELi2ELi1ELi256ELi16ELi16ELi64ELi1ELi1EEviiiPT_S1_S1_iiiE3Ash has been demoted
// _ZZ9cuda_gemmIiLi128ELi2ELi1ELi256ELi32ELi32ELi64ELi0ELi0EEviiiPT_S1_S1_iiiE11kron_fac_sh has been demoted
// _ZZ9cuda_gemmIiLi128ELi2ELi1ELi256ELi32ELi32ELi64ELi0ELi0EEviiiPT_S1_S1_iiiE3Ash has been demoted
// _ZZ9cuda_gemmIiLi128ELi2ELi1ELi256ELi32ELi32ELi64ELi0ELi0EEviiiPT_S1_S1_iiiE3Csh has been demoted
// _ZZ9cuda_gemmIiLi128ELi2ELi1ELi256ELi32ELi32ELi64ELi0ELi1EEviiiPT_S1_S1_iiiE11kron_fac_sh has been demoted
// _ZZ9cuda_gemmIiLi128ELi2ELi1ELi256ELi32ELi32ELi64ELi0ELi1EEviiiPT_S1_S1_iiiE3Ash has been demoted
// _ZZ9cuda_gemmIiLi128ELi2ELi1ELi256ELi32ELi32ELi64ELi0ELi1EEviiiPT_S1_S1_iiiE3Csh has been demoted
// _ZZ9cuda_gemmIiLi128ELi2ELi1ELi256ELi32ELi32ELi64ELi1ELi0EEviiiPT_S1_S1_iiiE11kron_fac_sh has been demoted
// _ZZ9cuda_gemmIiLi128ELi2ELi1ELi256ELi32ELi32ELi64ELi1ELi0EEviiiPT_S1_S1_iiiE3Ash has been demoted
// _ZZ9cuda_gemmIiLi128ELi2ELi1ELi256ELi32ELi32ELi64ELi1ELi0EEviiiPT_S1_S1_iiiE3Csh has been demoted
// _ZZ9cuda_gemmIiLi128ELi2ELi1ELi256ELi32ELi32ELi64ELi1ELi1EEviiiPT_S1_S1_iiiE11kron_fac_sh has been demoted
// _ZZ9cuda_gemmIiLi128ELi2ELi1ELi256ELi32ELi32ELi64ELi1ELi1EEviiiPT_S1_S1_iiiE3Ash has been demoted
// _ZZ9cuda_gemmIiLi128ELi2ELi1ELi256ELi32ELi32ELi64ELi1ELi1EEviiiPT_S1_S1_iiiE3Csh has been demoted
// _ZZ9cuda_gemmIiLi128ELi2ELi1ELi256ELi64ELi64ELi64ELi0ELi0EEviiiPT_S1_S1_iiiE11kron_fac_sh has been demoted
// _ZZ9cuda_gemmIiLi128ELi2ELi1ELi256ELi64ELi64ELi64ELi0ELi0EEviiiPT_S1_S1_iiiE3Ash has been demoted
// _ZZ9cuda_gemmIiLi128ELi2ELi1ELi256ELi64ELi64ELi64ELi0ELi0EEviiiPT_S1_S1_iiiE3Csh has been demoted
// _ZZ9cuda_gemmIiLi128ELi2ELi1ELi256ELi64ELi64ELi64ELi0ELi1EEviiiPT_S1_S1_iiiE11kron_fac_sh has been demoted
// _ZZ9cuda_gemmIiLi128ELi2ELi1ELi256ELi64ELi64ELi64ELi0ELi1EEviiiPT_S1_S1_iiiE3Ash has been demoted
// _ZZ9cuda_gemmIiLi128ELi2ELi1ELi256ELi64ELi64ELi64ELi0ELi1EEviiiPT_S1_S1_iiiE3Csh has been demoted
// _ZZ9cuda_gemmIiLi128ELi2ELi1ELi256ELi64ELi64ELi64ELi1ELi0EEviiiPT_S1_S1_iiiE11kron_fac_sh has been demoted
// _ZZ9cuda_gemmIiLi128ELi2ELi1ELi256ELi64ELi64ELi64ELi1ELi0EEviiiPT_S1_S1_iiiE3Ash has been demoted
// _ZZ9cuda_gemmIiLi128ELi2ELi1ELi256ELi64ELi64ELi64ELi1ELi0EEviiiPT_S1_S1_iiiE3Csh has been demoted
// _ZZ9cuda_gemmIiLi128ELi2ELi1ELi256ELi64ELi64ELi64ELi1ELi1EEviiiPT_S1_S1_iiiE11kron_fac_sh has been demoted
// _ZZ9cuda_gemmIiLi128ELi2ELi1ELi256ELi64ELi64ELi64ELi1ELi1EEviiiPT_S1_S1_iiiE3Ash has been demoted
// _ZZ9cuda_gemmIiLi128ELi2ELi1ELi256ELi64ELi64ELi64ELi1ELi1EEviiiPT_S1_S1_iiiE3Csh has been demoted
// _ZZ9cuda_gemmIiLi128ELi2ELi1ELi256ELi128ELi128ELi64ELi0ELi0EEviiiPT_S1_S1_iiiE11kron_fac_sh has been demoted
// _ZZ9cuda_gemmIiLi128ELi2ELi1ELi256ELi128ELi128ELi64ELi0ELi0EEviiiPT_S1_S1_iiiE3Ash has been demoted
// _ZZ9cuda_gemmIiLi128ELi2ELi1ELi256ELi128ELi128ELi64ELi0ELi0EEviiiPT_S1_S1_iiiE3Csh has been demoted
// _ZZ9cuda_gemmIiLi128ELi2ELi1ELi256ELi128ELi128ELi64ELi0ELi1EEviiiPT_S1_S1_iiiE11kron_fac_sh has been demoted
// _ZZ9cuda_gemmIiLi128ELi2ELi1ELi256ELi128ELi128ELi64ELi0ELi1EEviiiPT_S1_S1_iiiE3Ash has been demoted
// _ZZ9cuda_gemmIiLi128ELi2ELi1ELi256ELi128ELi128ELi64ELi0ELi1EEviiiPT_S1_S1_iiiE3Csh has been demoted
// _ZZ9cuda_gemmIiLi128ELi2ELi1ELi256ELi128ELi128ELi64ELi1ELi0EEviiiPT_S1_S1_iiiE11kron_fac_sh has been demoted
// _ZZ9cuda_gemmIiLi128ELi2ELi1ELi256ELi128ELi128ELi64ELi1ELi0EEviiiPT_S1_S1_iiiE3Ash has been demoted
// _ZZ9cuda_gemmIiLi128ELi2ELi1ELi256ELi128ELi128ELi64ELi1ELi0EEviiiPT_S1_S1_iiiE3Csh has been demoted
// _ZZ9cuda_gemmIiLi128ELi2ELi1ELi256ELi128ELi128ELi64ELi1ELi1EEviiiPT_S1_S1_iiiE11kron_fac_sh has been demoted
// _ZZ9cuda_gemmIiLi128ELi2ELi1ELi256ELi128ELi128ELi64ELi1ELi1EEviiiPT_S1_S1_iiiE3Ash has been demoted
// _ZZ9cuda_gemmIiLi128ELi2ELi1ELi256ELi128ELi128ELi64ELi1ELi1EEviiiPT_S1_S1_iiiE3Csh has been demoted
// _ZZ9cuda_gemmIiLi128ELi2ELi1ELi512ELi2ELi2ELi64ELi0ELi0EEviiiPT_S1_S1_iiiE11kron_fac_sh has been demoted
// _ZZ9cuda_gemmIiLi128ELi2ELi1ELi512ELi2ELi2ELi64ELi0ELi0EEviiiPT_S1_S1_iiiE3Ash has been demoted
// _ZZ9cuda_gemmIiLi128ELi2ELi1ELi512ELi2ELi2ELi64ELi0ELi1EEviiiPT_S1_S1_iiiE11kron_fac_sh has been demoted
// _ZZ9cuda_gemmIiLi128ELi2ELi1ELi512ELi2ELi2ELi64ELi0ELi1EEviiiPT_S1_S1_iiiE3Ash has been demoted
// _ZZ9cuda_gemmIiLi128ELi2ELi1ELi512ELi2ELi2ELi64ELi1ELi0EEviiiPT_S1_S1_iiiE11kron_fac_sh has been demoted
// _ZZ9cuda_gemmIiLi128ELi2ELi1ELi512ELi2ELi2ELi64ELi1ELi0EEviiiPT_S1_S1_iiiE3Ash has been demoted
// _ZZ9cuda_gemmIiLi128ELi2ELi1ELi512ELi2ELi2ELi64ELi1ELi1EEviiiPT_S1_S1_iiiE11kron_fac_sh has been demoted
// _ZZ9cuda_gemmIiLi128ELi2ELi1ELi512ELi2ELi2ELi64ELi1ELi1EEviiiPT_S1_S1_iiiE3Ash has been demoted
// _ZZ9cuda_gemmIiLi128ELi2ELi1ELi512ELi4ELi4ELi64ELi0ELi0EEviiiPT_S1_S1_iiiE11kron_fac_sh has been demoted
// _ZZ9cuda_gemmIiLi128ELi2ELi1ELi512ELi4ELi4ELi64ELi0ELi0EEviiiPT_S1_S1_iiiE3Ash has been demoted
// _ZZ9cuda_gemmIiLi128ELi2ELi1ELi512ELi4ELi4ELi64ELi0ELi1EEviiiPT_S1_S1_iiiE11kron_fac_sh has been demoted
// _ZZ9cuda_gemmIiLi128ELi2ELi1ELi512ELi4ELi4ELi64ELi0ELi1EEviiiPT_S1_S1_iiiE3Ash has been demoted
// _ZZ9cuda_gemmIiLi128ELi2ELi1ELi512ELi4ELi4ELi64ELi1ELi0EEviiiPT_S1_S1_iiiE11kron_fac_sh has been demoted
// _ZZ9cuda_gemmIiLi128ELi2ELi1ELi512ELi4ELi4ELi64ELi1ELi0EEviiiPT_S1_S1_iiiE3Ash has been demoted
// _ZZ9cuda_gemmIiLi128ELi2ELi1ELi512ELi4ELi4ELi64ELi1ELi1EEviiiPT_S1_S1_iiiE11kron_fac_sh has been demoted
// _ZZ9cuda_gemmIiLi128ELi2ELi1ELi512ELi4ELi4ELi64ELi1ELi1EEviiiPT_S1_S1_iiiE3Ash has been demoted
// _ZZ9cuda_gemmIiLi128ELi2ELi1ELi512ELi8ELi8ELi64ELi0ELi0EEviiiPT_S1_S1_iiiE11kron_fac_sh has been demoted
// _ZZ9cuda_gemmIiLi128ELi2ELi1ELi512ELi8ELi8ELi64ELi0ELi0EEviiiPT_S1_S1_iiiE3Ash has been demoted
// _ZZ9cuda_gemmIiLi128ELi2ELi1ELi512ELi8ELi8ELi64ELi0ELi1EEviiiPT_S1_S1_iiiE11kron_fac_sh has been demoted
// _ZZ9cuda_gemmIiLi128ELi2ELi1ELi512ELi8ELi8ELi64ELi0ELi1EEviiiPT_S1_S1_iiiE3Ash has been demoted
// _ZZ9cuda_gemmIiLi128ELi2ELi1ELi512ELi8ELi8ELi64ELi1ELi0EEviiiPT_S1_S1_iiiE11kron_fac_sh has been demoted
// _ZZ9cuda_gemmIiLi128ELi2ELi1ELi512ELi8ELi8ELi64ELi1ELi0EEviiiPT_S1_S1_iiiE3Ash has been demoted
// _ZZ9cuda_gemmIiLi128ELi2ELi1ELi512ELi8ELi8ELi64ELi1ELi1EEviiiPT_S1_S1_iiiE11kron_fac_sh has been demoted
// _ZZ9cuda_gemmIiLi128ELi2ELi1ELi512ELi8ELi8ELi64ELi1ELi1EEviiiPT_S1_S1_iiiE3Ash has been demoted
// _ZZ9cuda_gemmIiLi128ELi2ELi1ELi512ELi16ELi16ELi64ELi0ELi0EEviiiPT_S1_S1_iiiE11kron_fac_sh has been demoted
// _ZZ9cuda_gemmIiLi128ELi2ELi1ELi512ELi16ELi16ELi64ELi0ELi0EEviiiPT_S1_S1_iiiE3Ash has been demoted
// _ZZ9cuda_gemmIiLi128ELi2ELi1ELi512ELi16ELi16ELi64ELi0ELi1EEviiiPT_S1_S1_iiiE11kron_fac_sh has been demoted
// _ZZ9cuda_gemmIiLi128ELi2ELi1ELi512ELi16ELi16ELi64ELi0ELi1EEviiiPT_S1_S1_iiiE3Ash has been demoted
// _ZZ9cuda_gemmIiLi128ELi2ELi1ELi512ELi16ELi16ELi64ELi1ELi0EEviiiPT_S1_S1_iiiE11kron_fac_sh has been demoted
// _ZZ9cuda_gemmIiLi128ELi2ELi1ELi512ELi16ELi16ELi64ELi1ELi0EEviiiPT_S1_S1_iiiE3Ash has been demoted
// _ZZ9cuda_gemmIiLi128ELi2ELi1ELi512ELi16ELi16ELi64ELi1ELi1EEviiiPT_S1_S1_iiiE11kron_fac_sh has been demoted
// _ZZ9cuda_gemmIiLi128ELi2ELi1ELi512ELi16ELi16ELi64ELi1ELi1EEviiiPT_S1_S1_iiiE3Ash has been demoted
// _ZZ9cuda_gemmIiLi128ELi2ELi1ELi512ELi32ELi32ELi64ELi0ELi0EEviiiPT_S1_S1_iiiE11kron_fac_sh has been demoted
// _ZZ9cuda_gemmIiLi128ELi2ELi1ELi512ELi32ELi32ELi64ELi0ELi0EEviiiPT_S1_S1_iiiE3Ash has been demoted
// _ZZ9cuda_gemmIiLi128ELi2ELi1ELi512ELi32ELi32ELi64ELi0ELi0EEviiiPT_S1_S1_iiiE3Csh has been demoted
// _ZZ9cuda_gemmIiLi128ELi2ELi1ELi512ELi32ELi32ELi64ELi0ELi1EEviiiPT_S1_S1_iiiE11kron_fac_sh has been demoted
// _ZZ9cuda_gemmIiLi128ELi2ELi1ELi512ELi32ELi32ELi64ELi0ELi1EEviiiPT_S1_S1_iiiE3Ash has been demoted
// _ZZ9cuda_gemmIiLi128ELi2ELi1ELi512ELi32ELi32ELi64ELi0ELi1EEviiiPT_S1_S1_iiiE3Csh has been demoted
// _ZZ9cuda_gemmIiLi128ELi2ELi1ELi512ELi32ELi32ELi64ELi1ELi0EEviiiPT_S1_S1_iiiE11kron_fac_sh has been demoted
// _ZZ9cuda_gemmIiLi128ELi2ELi1ELi512ELi32ELi32ELi64ELi1ELi0EEviiiPT_S1_S1_iiiE3Ash has been demoted
// _ZZ9cuda_gemmIiLi128ELi2ELi1ELi512ELi32ELi32ELi64ELi1ELi0EEviiiPT_S1_S1_iiiE3Csh has been demoted
// _ZZ9cuda_gemmIiLi128ELi2ELi1ELi512ELi32ELi32ELi64ELi1ELi1EEviiiPT_S1_S1_iiiE11kron_fac_sh has been demoted
// _ZZ9cuda_gemmIiLi128ELi2ELi1ELi512ELi32ELi32ELi64ELi1ELi1EEviiiPT_S1_S1_iiiE3Ash has been demoted
// _ZZ9cuda_gemmIiLi128ELi2ELi1ELi512ELi32ELi32ELi64ELi1ELi1EEviiiPT_S1_S1_iiiE3Csh has been demoted
// _ZZ9cuda_gemmIiLi128ELi2ELi1ELi512ELi64ELi64ELi64ELi0ELi0EEviiiPT_S1_S1_iiiE11kron_fac_sh has been demoted
// _ZZ9cuda_gemmIiLi128ELi2ELi1ELi512ELi64ELi64ELi64ELi0ELi0EEviiiPT_S1_S1_iiiE3Ash has been demoted
// _ZZ9cuda_gemmIiLi128ELi2ELi1ELi512ELi64ELi64ELi64ELi0ELi0EEviiiPT_S1_S1_iiiE3Csh has been demoted
// _ZZ9cuda_gemmIiLi128ELi2ELi1ELi512ELi64ELi64ELi64ELi0ELi1EEviiiPT_S1_S1_iiiE11kron_fac_sh has been demoted
// _ZZ9cuda_gemmIiLi128ELi2ELi1ELi512ELi64ELi64ELi64ELi0ELi1EEviiiPT_S1_S1_iiiE3Ash has been demoted
// _ZZ9cuda_gemmIiLi128ELi2ELi1ELi512ELi64ELi64ELi64ELi0ELi1EEviiiPT_S1_S1_iiiE3Csh has been demoted
// _ZZ9cuda_gemmIiLi128ELi2ELi1ELi512ELi64ELi64ELi64ELi1ELi0EEviiiPT_S1_S1_iiiE11kron_fac_sh has been demoted
// _ZZ9cuda_gemmIiLi128ELi2ELi1ELi512ELi64ELi64ELi64ELi1ELi0EEviiiPT_S1_S1_iiiE3Ash has been demoted
// _ZZ9cuda_gemmIiLi128ELi2ELi1ELi512ELi64ELi64ELi64ELi1ELi0EEviiiPT_S1_S1_iiiE3Csh has been demoted
// _ZZ9cuda_gemmIiLi128ELi2ELi1ELi512ELi64ELi64ELi64ELi1ELi1EEviiiPT_S1_S1_iiiE11kron_fac_sh has been demoted
// _ZZ9cuda_gemmIiLi128ELi2ELi1ELi512ELi64ELi64ELi64ELi1ELi1EEviiiPT_S1_S1_iiiE3Ash has been demoted
// _ZZ9cuda_gemmIiLi128ELi2ELi1ELi512ELi64ELi64ELi64ELi1ELi1EEviiiPT_S1_S1_iiiE3Csh has been demoted
// _ZZ9cuda_gemmIiLi128ELi2ELi1ELi512ELi128ELi128ELi64ELi0ELi0EEviiiPT_S1_S1_iiiE11kron_fac_sh has been demoted
// _ZZ9cuda_gemmIiLi128ELi2ELi1ELi512ELi128ELi128ELi64ELi0ELi0EEviiiPT_S1_S1_iiiE3Ash has been demoted
// _ZZ9cuda_gemmIiLi128ELi2ELi1ELi512ELi128ELi128ELi64ELi0ELi0EEviiiPT_S1_S1_iiiE3Csh has been demoted
// _ZZ9cuda_gemmIiLi128ELi2ELi1ELi512ELi128ELi128ELi64ELi0ELi1EEviiiPT_S1_S1_iiiE11kron_fac_sh has been demoted
// _ZZ9cuda_gemmIiLi128ELi2ELi1ELi512ELi128ELi128ELi64ELi0ELi1EEviiiPT_S1_S1_iiiE3Ash has been demoted
// _ZZ9cuda_gemmIiLi128ELi2ELi1ELi512ELi128ELi128ELi64ELi0ELi1EEviiiPT_S1_S1_iiiE3Csh has been demoted
// _ZZ9cuda_gemmIiLi128ELi2ELi1ELi512ELi128ELi128ELi64ELi1ELi0EEviiiPT_S1_S1_iiiE11kron_fac_sh has been demoted
// _ZZ9cuda_gemmIiLi128ELi2ELi1ELi512ELi128ELi128ELi64ELi1ELi0EEviiiPT_S1_S1_iiiE3Ash has been demoted
// _ZZ9cuda_gemmIiLi128ELi2ELi1ELi512ELi128ELi128ELi64ELi1ELi0EEviiiPT_S1_S1_iiiE3Csh has been demoted
// _ZZ9cuda_gemmIiLi128ELi2ELi1ELi512ELi128ELi128ELi64ELi1ELi1EEviiiPT_S1_S1_iiiE11kron_fac_sh has been demoted
// _ZZ9cuda_gemmIiLi128ELi2ELi1ELi512ELi128ELi128ELi64ELi1ELi1EEviiiPT_S1_S1_iiiE3Ash has been demoted
// _ZZ9cuda_gemmIiLi128ELi2ELi1ELi512ELi128ELi128ELi64ELi1ELi1EEviiiPT_S1_S1_iiiE3Csh has been demoted
// _ZZ9cuda_gemmIiLi128ELi2ELi1ELi1024ELi2ELi2ELi64ELi0ELi0EEviiiPT_S1_S1_iiiE11kron_fac_sh has been demoted
// _ZZ9cuda_gemmIiLi128ELi2ELi1ELi1024ELi2ELi2ELi64ELi0ELi0EEviiiPT_S1_S1_iiiE3Ash has been demoted
// _ZZ9cuda_gemmIiLi128ELi2ELi1ELi1024ELi2ELi2ELi64ELi0ELi1EEviiiPT_S1_S1_iiiE11kron_fac_sh has been demoted
// _ZZ9cuda_gemmIiLi128ELi2ELi1ELi1024ELi2ELi2ELi64ELi0ELi1EEviiiPT_S1_S1_iiiE3Ash has been demoted
// _ZZ9cuda_gemmIiLi128ELi2ELi1ELi1024ELi2ELi2ELi64ELi1ELi0EEviiiPT_S1_S1_iiiE11kron_fac_sh has been demoted
// _ZZ9cuda_gemmIiLi128ELi2ELi1ELi1024ELi2ELi2ELi64ELi1ELi0EEviiiPT_S1_S1_iiiE3Ash has been demoted
// _ZZ9cuda_gemmIiLi128ELi2ELi1ELi1024ELi2ELi2ELi64ELi1ELi1EEviiiPT_S1_S1_iiiE11kron_fac_sh has been demoted
// _ZZ9cuda_gemmIiLi128ELi2ELi1ELi1024ELi2ELi2ELi64ELi1ELi1EEviiiPT_S1_S1_iiiE3Ash has been demoted
// _ZZ9cuda_gemmIiLi128ELi2ELi1ELi1024ELi4ELi4ELi64ELi0ELi0EEviiiPT_S1_S1_iiiE11kron_fac_sh has been demoted
// _ZZ9cuda_gemmIiLi128ELi2ELi1ELi1024ELi4ELi4ELi64ELi0ELi0EEviiiPT_S1_S1_iiiE3Ash has been demoted
// _ZZ9cuda_gemmIiLi128ELi2ELi1ELi1024ELi4ELi4ELi64ELi0ELi1EEviiiPT_S1_S1_iiiE11kron_fac_sh has been demoted
// _ZZ9cuda_gemmIiLi128ELi2ELi1ELi1024ELi4ELi4ELi64ELi0ELi1EEviiiPT_S1_S1_iiiE3Ash has been demoted
// _ZZ9cuda_gemmIiLi128ELi2ELi1ELi1024ELi4ELi4ELi64ELi1ELi0EEviiiPT_S1_S1_iiiE11kron_fac_sh has been demoted
// _ZZ9cuda_gemmIiLi128ELi2ELi1ELi1024ELi4ELi4ELi64ELi1ELi0EEviiiPT_S1_S1_iiiE3Ash has been demoted
// _ZZ9cuda_gemmIiLi128ELi2ELi1ELi1024ELi4ELi4ELi64ELi1ELi1EEviiiPT_S1_S1_iiiE11kron_fac_sh has been demoted
// _ZZ9cuda_gemmIiLi128ELi2ELi1ELi1024ELi4ELi4ELi64ELi1ELi1EEviiiPT_S1_S1_iiiE3Ash has been demoted
// _ZZ9cuda_gemmIiLi128ELi2ELi1ELi1024ELi8ELi8ELi64ELi0ELi0EEviiiPT_S1_S1_iiiE11kron_fac_sh has been demoted
// _ZZ9cuda_gemmIiLi128ELi2ELi1ELi1024ELi8ELi8ELi64ELi0ELi0EEviiiPT_S1_S1_iiiE3Ash has been demoted
// _ZZ9cuda_gemmIiLi128ELi2ELi1ELi1024ELi8ELi8ELi64ELi0ELi1EEviiiPT_S1_S1_iiiE11kron_fac_sh has been demoted
// _ZZ9cuda_gemmIiLi128ELi2ELi1ELi1024ELi8ELi8ELi64ELi0ELi1EEviiiPT_S1_S1_iiiE3Ash has been demoted
// _ZZ9cuda_gemmIiLi128ELi2ELi1ELi1024ELi8ELi8ELi64ELi1ELi0EEviiiPT_S1_S1_iiiE11kron_fac_sh has been demoted
// _ZZ9cuda_gemmIiLi128ELi2ELi1ELi1024ELi8ELi8ELi64ELi1ELi0EEviiiPT_S1_S1_iiiE3Ash has been demoted
// _ZZ9cuda_gemmIiLi128ELi2ELi1ELi1024ELi8ELi8ELi64ELi1ELi1EEviiiPT_S1_S1_iiiE11kron_fac_sh has been demoted
// _ZZ9cuda_gemmIiLi128ELi2ELi1ELi1024ELi8ELi8ELi64ELi1ELi1EEviiiPT_S1_S1_iiiE3Ash has been demoted
// _ZZ9cuda_gemmIiLi128ELi2ELi1ELi1024ELi16ELi16ELi64ELi0ELi0EEviiiPT_S1_S1_iiiE11kron_fac_sh has been demoted
// _ZZ9cuda_gemmIiLi128ELi2ELi1ELi1024ELi16ELi16ELi64ELi0ELi0EEviiiPT_S1_S1_iiiE3Ash has been demoted
// _ZZ9cuda_gemmIiLi128ELi2ELi1ELi1024ELi16ELi16ELi64ELi0ELi1EEviiiPT_S1_S1_iiiE11kron_fac_sh has been demoted
// _ZZ9cuda_gemmIiLi128ELi2ELi1ELi1024ELi16ELi16ELi64ELi0ELi1EEviiiPT_S1_S1_iiiE3Ash has been demoted
// _ZZ9cuda_gemmIiLi128ELi2ELi1ELi1024ELi16ELi16ELi64ELi1ELi0EEviiiPT_S1_S1_iiiE11kron_fac_sh has been demoted
// _ZZ9cuda_gemmIiLi128ELi2ELi1ELi1024ELi16ELi16ELi64ELi1ELi0EEviiiPT_S1_S1_iiiE3Ash has been demoted
// _ZZ9cuda_gemmIiLi128ELi2ELi1ELi1024ELi16ELi16ELi64ELi1ELi1EEviiiPT_S1_S1_iiiE11kron_fac_sh has been demoted
// _ZZ9cuda_gemmIiLi128ELi2ELi1ELi1024ELi16ELi16ELi64ELi1ELi1EEviiiPT_S1_S1_iiiE3Ash has been demoted
// _ZZ9cuda_gemmIiLi128ELi2ELi1ELi1024ELi32ELi32ELi64ELi0ELi0EEviiiPT_S1_S1_iiiE11kron_fac_sh has been demoted
// _ZZ9cuda_gemmIiLi128ELi2ELi1ELi1024ELi32ELi32ELi64ELi0ELi0EEviiiPT_S1_S1_iiiE3Ash has been demoted
// _ZZ9cuda_gemmIiLi128ELi2ELi1ELi1024ELi32ELi32ELi64ELi0ELi0EEviiiPT_S1_S1_iiiE3Csh has been demoted
// _ZZ9cuda_gemmIiLi128ELi2ELi1ELi1024ELi32ELi32ELi64ELi0ELi1EEviiiPT_S1_S1_iiiE11kron_fac_sh has been demoted
// _ZZ9cuda_gemmIiLi128ELi2ELi1ELi1024ELi32ELi32ELi64ELi0ELi1EEviiiPT_S1_S1_iiiE3Ash has been demoted
// _ZZ9cuda_gemmIiLi128ELi2ELi1ELi1024ELi32ELi32ELi64ELi0ELi1EEviiiPT_S1_S1_iiiE3Csh has been demoted
// _ZZ9cuda_gemmIiLi128ELi2ELi1ELi1024ELi32ELi32ELi64ELi1ELi0EEviiiPT_S1_S1_iiiE11kron_fac_sh has been demoted
// _ZZ9cuda_gemmIiLi128ELi2ELi1ELi1024ELi32ELi32ELi64ELi1ELi0EEviiiPT_S1_S1_iiiE3Ash has been demoted
// _ZZ9cuda_gemmIiLi128ELi2ELi1ELi1024ELi32ELi32ELi64ELi1ELi0EEviiiPT_S1_S1_iiiE3Csh has been demoted
// _ZZ9cuda_gemmIiLi128ELi2ELi1ELi1024ELi32ELi32ELi64ELi1ELi1EEviiiPT_S1_S1_iiiE11kron_fac_sh has been demoted
// _ZZ9cuda_gemmIiLi128ELi2ELi1ELi1024ELi32ELi32ELi64ELi1ELi1EEviiiPT_S1_S1_iiiE3Ash has been demoted
// _ZZ9cuda_gemmIiLi128ELi2ELi1ELi1024ELi32ELi32ELi64ELi1ELi1EEviiiPT_S1_S1_iiiE3Csh has been demoted
// _ZZ9cuda_gemmIiLi128ELi2ELi1ELi1024ELi64ELi64ELi64ELi0ELi0EEviiiPT_S1_S1_iiiE11kron_fac_sh has been demoted
// _ZZ9cuda_gemmIiLi128ELi2ELi1ELi1024ELi64ELi64ELi64ELi0ELi0EEviiiPT_S1_S1_iiiE3Ash has been demoted
// _ZZ9cuda_gemmIiLi128ELi2ELi1ELi1024ELi64ELi64ELi64ELi0ELi0EEviiiPT_S1_S1_iiiE3Csh has been demoted
// _ZZ9cuda_gemmIiLi128ELi2ELi1ELi1024ELi64ELi64ELi64ELi0ELi1EEviiiPT_S1_S1_iiiE11kron_fac_sh has been demoted
// _ZZ9cuda_gemmIiLi128ELi2ELi1ELi1024ELi64ELi64ELi64ELi0ELi1EEviiiPT_S1_S1_iiiE3Ash has been demoted
// _ZZ9cuda_gemmIiLi128ELi2ELi1ELi1024ELi64ELi64ELi64ELi0ELi1EEviiiPT_S1_S1_iiiE3Csh has been demoted
// _ZZ9cuda_gemmIiLi128ELi2ELi1ELi1024ELi64ELi64ELi64ELi1ELi0EEviiiPT_S1_S1_iiiE11kron_fac_sh has been demoted
// _ZZ9cuda_gemmIiLi128ELi2ELi1ELi1024ELi64ELi64ELi64ELi1ELi0EEviiiPT_S1_S1_iiiE3Ash has been demoted
// _ZZ9cuda_gemmIiLi128ELi2ELi1ELi1024ELi64ELi64ELi64ELi1ELi0EEviiiPT_S1_S1_iiiE3Csh has been demoted
// _ZZ9cuda_gemmIiLi128ELi2ELi1ELi1024ELi64ELi64ELi64ELi1ELi1EEviiiPT_S1_S1_iiiE11kron_fac_sh has been demoted
// _ZZ9cuda_gemmIiLi128ELi2ELi1ELi1024ELi64ELi64ELi64ELi1ELi1EEviiiPT_S1_S1_iiiE3Ash has been demoted
// _ZZ9cuda_gemmIiLi128ELi2ELi1ELi1024ELi64ELi64ELi64ELi1ELi1EEviiiPT_S1_S1_iiiE3Csh has been demoted
// _ZZ9cuda_gemmIiLi128ELi2ELi1ELi1024ELi128ELi128ELi64ELi0ELi0EEviiiPT_S1_S1_iiiE11kron_fac_sh has been demoted
// _ZZ9cuda_gemmIiLi128ELi2ELi1ELi1024ELi128ELi128ELi64ELi0ELi0EEviiiPT_S1_S1_iiiE3Ash has been demoted
// _ZZ9cuda_gemmIiLi128ELi2ELi1ELi1024ELi128ELi128ELi64ELi0ELi0EEviiiPT_S1_S1_iiiE3Csh has been demoted
// _ZZ9cuda_gemmIiLi128ELi2ELi1ELi1024ELi128ELi128ELi64ELi0ELi1EEviiiPT_S1_S1_iiiE11kron_fac_sh has been demoted
// _ZZ9cuda_gemmIiLi128ELi2ELi1ELi1024ELi128ELi128ELi64ELi0ELi1EEviiiPT_S1_S1_iiiE3Ash has been demoted
// _ZZ9cuda_gemmIiLi128ELi2ELi1ELi1024ELi128ELi128ELi64ELi0ELi1EEviiiPT_S1_S1_iiiE3Csh has been demoted
// _ZZ9cuda_gemmIiLi128ELi2ELi1ELi1024ELi128ELi128ELi64ELi1ELi0EEviiiPT_S1_S1_iiiE11kron_fac_sh has been demoted
// _ZZ9cuda_gemmIiLi128ELi2ELi1ELi1024ELi128ELi128ELi64ELi1ELi0EEviiiPT_S1_S1_iiiE3Ash has been demoted
// _ZZ9cuda_gemmIiLi128ELi2ELi1ELi1024ELi128ELi128ELi64ELi1ELi0EEviiiPT_S1_S1_iiiE3Csh has been demoted
// _ZZ9cuda_gemmIiLi128ELi2ELi1ELi1024ELi128ELi128ELi64ELi1ELi1EEviiiPT_S1_S1_iiiE11kron_fac_sh has been demoted
// _ZZ9cuda_gemmIiLi128ELi2ELi1ELi1024ELi128ELi128ELi64ELi1ELi1EEviiiPT_S1_S1_iiiE3Ash has been demoted
// _ZZ9cuda_gemmIiLi128ELi2ELi1ELi1024ELi128ELi128ELi64ELi1ELi1EEviiiPT_S1_S1_iiiE3Csh has been demoted
// _ZZ9cuda_gemmIiLi128ELi2ELi1ELi2048ELi2ELi2ELi64ELi0ELi0EEviiiPT_S1_S1_iiiE11kron_fac_sh has been demoted
// _ZZ9cuda_gemmIiLi128ELi2ELi1ELi2048ELi2ELi2ELi64ELi0ELi0EEviiiPT_S1_S1_iiiE3Ash has been demoted
// _ZZ9cuda_gemmIiLi128ELi2ELi1ELi2048ELi2ELi2ELi64ELi0ELi1EEviiiPT_S1_S1_iiiE11kron_fac_sh has been demoted
// _ZZ9cuda_gemmIiLi128ELi2ELi1ELi2048ELi2ELi2ELi64ELi0ELi1EEviiiPT_S1_S1_iiiE3Ash has been demoted
// _ZZ9cuda_gemmIiLi128ELi2ELi1ELi2048ELi2ELi2ELi64ELi1ELi0EEviiiPT_S1_S1_iiiE11kron_fac_sh has been demoted
// _ZZ9cuda_gemmIiLi128ELi2ELi1ELi2048ELi2ELi2ELi64ELi1ELi0EEviiiPT_S1_S1_iiiE3Ash has been demoted
// _ZZ9cuda_gemmIiLi128ELi2ELi1ELi2048ELi2ELi2ELi64ELi1ELi1EEviiiPT_S1_S1_iiiE11kron_fac_sh has been demoted
// _ZZ9cuda_gemmIiLi128ELi2ELi1ELi2048ELi2ELi2ELi64ELi1ELi1EEviiiPT_S1_S1_iiiE3Ash has been demoted
// _ZZ9cuda_gemmIiLi128ELi2ELi1ELi2048ELi4ELi4ELi64ELi0ELi0EEviiiPT_S1_S1_iiiE11kron_fac_sh has been demoted
// _ZZ9cuda_gemmIiLi128ELi2ELi1ELi2048ELi4ELi4ELi64ELi0ELi0EEviiiPT_S1_S1_iiiE3Ash has been demoted
// _ZZ9cuda_gemmIiLi128ELi2ELi1ELi2048ELi4ELi4ELi64ELi0ELi1EEviiiPT_S1_S1_iiiE11kron_fac_sh has been demoted
// _ZZ9cuda_gemmIiLi128ELi2ELi1ELi2048ELi4ELi4ELi64ELi0ELi1EEviiiPT_S1_S1_iiiE3Ash has been demoted
// _ZZ9cuda_gemmIiLi128ELi2ELi1ELi2048ELi4ELi4ELi64ELi1ELi0EEviiiPT_S1_S1_iiiE11kron_fac_sh has been demoted
// _ZZ9cuda_gemmIiLi128ELi2ELi1ELi2048ELi4ELi4ELi64ELi1ELi0EEviiiPT_S1_S1_iiiE3Ash has been demoted
// _ZZ9cuda_gemmIiLi128ELi2ELi1ELi2048ELi4ELi4ELi64ELi1ELi1EEviiiPT_S1_S1_iiiE11kron_fac_sh has been demoted
// _ZZ9cuda_gemmIiLi128ELi2ELi1ELi2048ELi4ELi4ELi64ELi1ELi1EEviiiPT_S1_S1_iiiE3Ash has been demoted
// _ZZ9cuda_gemmIiLi128ELi2ELi1ELi2048ELi8ELi8ELi64ELi0ELi0EEviiiPT_S1_S1_iiiE11kron_fac_sh has been demoted
// _ZZ9cuda_gemmIiLi128ELi2ELi1ELi2048ELi8ELi8ELi64ELi0ELi0EEviiiPT_S1_S1_iiiE3Ash has been demoted
// _ZZ9cuda_gemmIiLi128ELi2ELi1ELi2048ELi8ELi8ELi64ELi0ELi1EEviiiPT_S1_S1_iiiE11kron_fac_sh has been demoted
// _ZZ9cuda_gemmIiLi128ELi2ELi1ELi2048ELi8ELi8ELi64ELi0ELi1EEviiiPT_S1_S1_iiiE3Ash has been demoted
// _ZZ9cuda_gemmIiLi128ELi2ELi1ELi2048ELi8ELi8ELi64ELi1ELi0EEviiiPT_S1_S1_iiiE11kron_fac_sh has been demoted
// _ZZ9cuda_gemmIiLi128ELi2ELi1ELi2048ELi8ELi8ELi64ELi1ELi0EEviiiPT_S1_S1_iiiE3Ash has been demoted
// _ZZ9cuda_gemmIiLi128ELi2ELi1ELi2048ELi8ELi8ELi64ELi1ELi1EEviiiPT_S1_S1_iiiE11kron_fac_sh has been demoted
// _ZZ9cuda_gemmIiLi128ELi2ELi1ELi2048ELi8ELi8ELi64ELi1ELi1EEviiiPT_S1_S1_iiiE3Ash has been demoted
// _ZZ9cuda_gemmIiLi128ELi2ELi1ELi2048ELi16ELi16ELi64ELi0ELi0EEviiiPT_S1_S1_iiiE11kron_fac_sh has been demoted
// _ZZ9cuda_gemmIiLi128ELi2ELi1ELi2048ELi16ELi16ELi64ELi0ELi0EEviiiPT_S1_S1_iiiE3Ash has been demoted
// _ZZ9cuda_gemmIiLi128ELi2ELi1ELi2048ELi16ELi16ELi64ELi0ELi1EEviiiPT_S1_S1_iiiE11kron_fac_sh has been demoted
// _ZZ9cuda_gemmIiLi128ELi2ELi1ELi2048ELi16ELi16ELi64ELi0ELi1EEviiiPT_S1_S1_iiiE3Ash has been demoted
// _ZZ9cuda_gemmIiLi128ELi2ELi1ELi2048ELi16ELi16ELi64ELi1ELi0EEviiiPT_S1_S1_iiiE11kron_fac_sh has been demoted
// _ZZ9cuda_gemmIiLi128ELi2ELi1ELi2048ELi16ELi16ELi64ELi1ELi0EEviiiPT_S1_S1_iiiE3Ash has been demoted
// _ZZ9cuda_gemmIiLi128ELi2ELi1ELi2048ELi16ELi16ELi64ELi1ELi1EEviiiPT_S1_S1_iiiE11kron_fac_sh has been demoted
// _ZZ9cuda_gemmIiLi128ELi2ELi1ELi2048ELi16ELi16ELi64ELi1ELi1EEviiiPT_S1_S1_iiiE3Ash has been demoted
// _ZZ9cuda_gemmIiLi128ELi2ELi1ELi2048ELi32ELi32ELi64ELi0ELi0EEviiiPT_S1_S1_iiiE11kron_fac_sh has been demoted
// _ZZ9cuda_gemmIiLi128ELi2ELi1ELi2048ELi32ELi32ELi64ELi0ELi0EEviiiPT_S1_S1_iiiE3Ash has been demoted
// _ZZ9cuda_gemmIiLi128ELi2ELi1ELi2048ELi32ELi32ELi64ELi0ELi0EEviiiPT_S1_S1_iiiE3Csh has been demoted
// _ZZ9cuda_gemmIiLi128ELi2ELi1ELi2048ELi32ELi32ELi64ELi0ELi1EEviiiPT_S1_S1_iiiE11kron_fac_sh has been demoted
// _ZZ9cuda_gemmIiLi128ELi2ELi1ELi2048ELi32ELi32ELi64ELi0ELi1EEviiiPT_S1_S1_iiiE3Ash has been demoted
// _ZZ9cuda_gemmIiLi128ELi2ELi1ELi2048ELi32ELi32ELi64ELi0ELi1EEviiiPT_S1_S1_iiiE3Csh has been demoted
// _ZZ9cuda_gemmIiLi128ELi2ELi1ELi2048ELi32ELi32ELi64ELi1ELi0EEviiiPT_S1_S1_iiiE11kron_fac_sh has been demoted
// _ZZ9cuda_gemmIiLi128ELi2ELi1ELi2048ELi32ELi32ELi64ELi1ELi0EEviiiPT_S1_S1_iiiE3Ash has been demoted
// _ZZ9cuda_gemmIiLi128ELi2ELi1ELi2048ELi32ELi32ELi64ELi1ELi0EEviiiPT_S1_S1_iiiE3Csh has been demoted
// _ZZ9cuda_gemmIiLi128ELi2ELi1ELi2048ELi32ELi32ELi64ELi1ELi1EEviiiPT_S1_S1_iiiE11kron_fac_sh has been demoted
// _ZZ9cuda_gemmIiLi128ELi2ELi1ELi2048ELi32ELi32ELi64ELi1ELi1EEviiiPT_S1_S1_iiiE3Ash has been demoted
// _ZZ9cuda_gemmIiLi128ELi2ELi1ELi2048ELi32ELi32ELi64ELi1ELi1EEviiiPT_S1_S1_iiiE3Csh has been demoted
// _ZZ9cuda_gemmIiLi128ELi2ELi1ELi2048ELi64ELi64ELi64ELi0ELi0EEviiiPT_S1_S1_iiiE11kron_fac_sh has been demoted
// _ZZ9cuda_gemmIiLi128ELi2ELi1ELi2048ELi64ELi64ELi64ELi0ELi0EEviiiPT_S1_S1_iiiE3Ash has been demoted
// _ZZ9cuda_gemmIiLi128ELi2ELi1ELi2048ELi64ELi64ELi64ELi0ELi0EEviiiPT_S1_S1_iiiE3Csh has been demoted
// _ZZ9cuda_gemmIiLi128ELi2ELi1ELi2048ELi64ELi64ELi64ELi0ELi1EEviiiPT_S1_S1_iiiE11kron_fac_sh has been demoted
// _ZZ9cuda_gemmIiLi128ELi2ELi1ELi2048ELi64ELi64ELi64ELi0ELi1EEviiiPT_S1_S1_iiiE3Ash has been demoted
// _ZZ9cuda_gemmIiLi128ELi2ELi1ELi2048ELi64ELi64ELi64ELi0ELi1EEviiiPT_S1_S1_iiiE3Csh has been demoted
// _ZZ9cuda_gemmIiLi128ELi2ELi1ELi2048ELi64ELi64ELi64ELi1ELi0EEviiiPT_S1_S1_iiiE11kron_fac_sh has been demoted
// _ZZ9cuda_gemmIiLi128ELi2ELi1ELi2048ELi64ELi64ELi64ELi1ELi0EEviiiPT_S1_S1_iiiE3Ash has been demoted
// _ZZ9cuda_gemmIiLi128ELi2ELi1ELi2048ELi64ELi64ELi64ELi1ELi0EEviiiPT_S1_S1_iiiE3Csh has been demoted
// _ZZ9cuda_gemmIiLi128ELi2ELi1ELi2048ELi64ELi64ELi64ELi1ELi1EEviiiPT_S1_S1_iiiE11kron_fac_sh has been demoted
// _ZZ9cuda_gemmIiLi128ELi2ELi1ELi2048ELi64ELi64ELi64ELi1ELi1EEviiiPT_S1_S1_iiiE3Ash has been demoted
// _ZZ9cuda_gemmIiLi128ELi2ELi1ELi2048ELi64ELi64ELi64ELi1ELi1EEviiiPT_S1_S1_iiiE3Csh has been demoted
// _ZZ9cuda_gemmIiLi128ELi2ELi1ELi2048ELi128ELi128ELi64ELi0ELi0EEviiiPT_S1_S1_iiiE11kron_fac_sh has been demoted
// _ZZ9cuda_gemmIiLi128ELi2ELi1ELi2048ELi128ELi128ELi64ELi0ELi0EEviiiPT_S1_S1_iiiE3Ash has been demoted
// _ZZ9cuda_gemmIiLi128ELi2ELi1ELi2048ELi128ELi128ELi64ELi0ELi0EEviiiPT_S1_S1_iiiE3Csh has been demoted
// _ZZ9cuda_gemmIiLi128ELi2ELi1ELi2048ELi128ELi128ELi64ELi0ELi1EEviiiPT_S1_S1_iiiE11kron_fac_sh has been demoted
// _ZZ9cuda_gemmIiLi128ELi2ELi1ELi2048ELi128ELi128ELi64ELi0ELi1EEviiiPT_S1_S1_iiiE3Ash has been demoted
// _ZZ9cuda_gemmIiLi128ELi2ELi1ELi2048ELi128ELi128ELi64ELi0ELi1EEviiiPT_S1_S1_iiiE3Csh has been demoted
// _ZZ9cuda_gemmIiLi128ELi2ELi1ELi2048ELi128ELi128ELi64ELi1ELi0EEviiiPT_S1_S1_iiiE11kron_fac_sh has been demoted
// _ZZ9cuda_gemmIiLi128ELi2ELi1ELi2048ELi128ELi128ELi64ELi1ELi0EEviiiPT_S1_S1_iiiE3Ash has been demoted
// _ZZ9cuda_gemmIiLi128ELi2ELi1ELi2048ELi128ELi128ELi64ELi1ELi0EEviiiPT_S1_S1_iiiE3Csh has been demoted
// _ZZ9cuda_gemmIiLi128ELi2ELi1ELi2048ELi128ELi128ELi64ELi1ELi1EEviiiPT_S1_S1_iiiE11kron_fac_sh has been demoted
// _ZZ9cuda_gemmIiLi128ELi2ELi1ELi2048ELi128ELi128ELi64ELi1ELi1EEviiiPT_S1_S1_iiiE3Ash has been demoted
// _ZZ9cuda_gemmIiLi128ELi2ELi1ELi2048ELi128ELi128ELi64ELi1ELi1EEviiiPT_S1_S1_iiiE3Csh has been demoted
// _ZZ9cuda_gemmIiLi128ELi2ELi1ELi4096ELi2ELi2ELi64ELi0ELi0EEviiiPT_S1_S1_iiiE11kron_fac_sh has been demoted
// _ZZ9cuda_gemmIiLi128ELi2ELi1ELi4096ELi2ELi2ELi64ELi0ELi0EEviiiPT_S1_S1_iiiE3Ash has been demoted
// _ZZ9cuda_gemmIiLi128ELi2ELi1ELi4096ELi2ELi2ELi64ELi0ELi1EEviiiPT_S1_S1_iiiE11kron_fac_sh has been demoted
// _ZZ9cuda_gemmIiLi128ELi2ELi1ELi4096ELi2ELi2ELi64ELi0ELi1EEviiiPT_S1_S1_iiiE3Ash has been demoted
// _ZZ9cuda_gemmIiLi128ELi2ELi1ELi4096ELi2ELi2ELi64ELi1ELi0EEviiiPT_S1_S1_iiiE11kron_fac_sh has been demoted
// _ZZ9cuda_gemmIiLi128ELi2ELi1ELi4096ELi2ELi2ELi64ELi1ELi0EEviiiPT_S1_S1_iiiE3Ash has been demoted
// _ZZ9cuda_gemmIiLi128ELi2ELi1ELi4096ELi2ELi2ELi64ELi1ELi1EEviiiPT_S1_S1_iiiE11kron_fac_sh has been demoted
// _ZZ9cuda_gemmIiLi128ELi2ELi1ELi4096ELi2ELi2ELi64ELi1ELi1EEviiiPT_S1_S1_iiiE3Ash has been demoted
// _ZZ9cuda_gemmIiLi128ELi2ELi1ELi4096ELi4ELi4ELi64ELi0ELi0EEviiiPT_S1_S1_iiiE11kron_fac_sh has been demoted
// _ZZ9cuda_gemmIiLi128ELi2ELi1ELi4096ELi4ELi4ELi64ELi0ELi0EEviiiPT_S1_S1_iiiE3Ash has been demoted
// _ZZ9cuda_gemmIiLi128ELi2ELi1ELi4096ELi4ELi4ELi64ELi0ELi1EEviiiPT_S1_S1_iiiE11kron_fac_sh has been demoted
// _ZZ9cuda_gemmIiLi128ELi2ELi1ELi4096ELi4ELi4ELi64ELi0ELi1EEviiiPT_S1_S1_iiiE3Ash has been demoted
// _ZZ9cuda_gemmIiLi128ELi2ELi1ELi4096ELi4ELi4ELi64ELi1ELi0EEviiiPT_S1_S1_iiiE11kron_fac_sh has been demoted
// _ZZ9cuda_gemmIiLi128ELi2ELi1ELi4096ELi4ELi4ELi64ELi1ELi0EEviiiPT_S1_S1_iiiE3Ash has been demoted
// _ZZ9cuda_gemmIiLi128ELi2ELi1ELi4096ELi4ELi4ELi64ELi1ELi1EEviiiPT_S1_S1_iiiE11kron_fac_sh has been demoted
// _ZZ9cuda_gemmIiLi128ELi2ELi1ELi4096ELi4ELi4ELi64ELi1ELi1EEviiiPT_S1_S1_iiiE3Ash has been demoted
// _ZZ9cuda_gemmIiLi128ELi2ELi1ELi4096ELi8ELi8ELi64ELi0ELi0EEviiiPT_S1_S1_iiiE11kron_fac_sh has been demoted
// _ZZ9cuda_gemmIiLi128ELi2ELi1ELi4096ELi8ELi8ELi64ELi0ELi0EEviiiPT_S1_S1_iiiE3Ash has been demoted
// _ZZ9cuda_gemmIiLi128ELi2ELi1ELi4096ELi8ELi8ELi64ELi0ELi1EEviiiPT_S1_S1_iiiE11kron_fac_sh has been demoted
// _ZZ9cuda_gemmIiLi128ELi2ELi1ELi4096ELi8ELi8ELi64ELi0ELi1EEviiiPT_S1_S1_iiiE3Ash has been demoted
// _ZZ9cuda_gemmIiLi128ELi2ELi1ELi4096ELi8ELi8ELi64ELi1ELi0EEviiiPT_S1_S1_iiiE11kron_fac_sh has been demoted
// _ZZ9cuda_gemmIiLi128ELi2ELi1ELi4096ELi8ELi8ELi64ELi1ELi0EEviiiPT_S1_S1_iiiE3Ash has been demoted
// _ZZ9cuda_gemmIiLi128ELi2ELi1ELi4096ELi8ELi8ELi64ELi1ELi1EEviiiPT_S1_S1_iiiE11kron_fac_sh has been demoted
// _ZZ9cuda_gemmIiLi128ELi2ELi1ELi4096ELi8ELi8ELi64ELi1ELi1EEviiiPT_S1_S1_iiiE3Ash has been demoted
// _ZZ9cuda_gemmIiLi128ELi2ELi1ELi4096ELi16ELi16ELi64ELi0ELi0EEviiiPT_S1_S1_iiiE11kron_fac_sh has been demoted
// _ZZ9cuda_gemmIiLi128ELi2ELi1ELi4096ELi16ELi16ELi64ELi0ELi0EEviiiPT_S1_S1_iiiE3Ash has been demoted
// _ZZ9cuda_gemmIiLi128ELi2ELi1ELi4096ELi16ELi16ELi64ELi0ELi1EEviiiPT_S1_S1_iiiE11kron_fac_sh has been demoted
// _ZZ9cuda_gemmIiLi128ELi2ELi1ELi4096ELi16ELi16ELi64ELi0ELi1EEviiiPT_S1_S1_iiiE3Ash has been demoted
// _ZZ9cuda_gemmIiLi128ELi2ELi1ELi4096ELi16ELi16ELi64ELi1ELi0EEviiiPT_S1_S1_iiiE11kron_fac_sh has been demoted
// _ZZ9cuda_gemmIiLi128ELi2ELi1ELi4096ELi16ELi16ELi64ELi1ELi0EEviiiPT_S1_S1_iiiE3Ash has been demoted
// _ZZ9cuda_gemmIiLi128ELi2ELi1ELi4096ELi16ELi16ELi64ELi1ELi1EEviiiPT_S1_S1_iiiE11kron_fac_sh has been demoted
// _ZZ9cuda_gemmIiLi128ELi2ELi1ELi4096ELi16ELi16ELi64ELi1ELi1EEviiiPT_S1_S1_iiiE3Ash has been demoted
// _ZZ9cuda_gemmIiLi128ELi2ELi1ELi4096ELi32ELi32ELi64ELi0ELi0EEviiiPT_S1_S1_iiiE11kron_fac_sh has been demoted
// _ZZ9cuda_gemmIiLi128ELi2ELi1ELi4096ELi32ELi32ELi64ELi0ELi0EEviiiPT_S1_S1_iiiE3Ash has been demoted
// _ZZ9cuda_gemmIiLi128ELi2ELi1ELi4096ELi32ELi32ELi64ELi0ELi0EEviiiPT_S1_S1_iiiE3Csh has been demoted
// _ZZ9cuda_gemmIiLi128ELi2ELi1ELi4096ELi32ELi32ELi64ELi0ELi1EEviiiPT_S1_S1_iiiE11kron_fac_sh has been demoted
// _ZZ9cuda_gemmIiLi128ELi2ELi1ELi4096ELi32ELi32ELi64ELi0ELi1EEviiiPT_S1_S1_iiiE3Ash has been demoted
// _ZZ9cuda_gemmIiLi128ELi2ELi1ELi4096ELi32ELi32ELi64ELi0ELi1EEviiiPT_S1_S1_iiiE3Csh has been demoted
// _ZZ9cuda_gemmIiLi128ELi2ELi1ELi4096ELi32ELi32ELi64ELi1ELi0EEviiiPT_S1_S1_iiiE11kron_fac_sh has been demoted
// _ZZ9cuda_gemmIiLi128ELi2ELi1ELi4096ELi32ELi32ELi64ELi1ELi0EEviiiPT_S1_S1_iiiE3Ash has been demoted
// _ZZ9cuda_gemmIiLi128ELi2ELi1ELi4096ELi32ELi32ELi64ELi1ELi0EEviiiPT_S1_S1_iiiE3Csh has been demoted
// _ZZ9cuda_gemmIiLi128ELi2ELi1ELi4096ELi32ELi32ELi64ELi1ELi1EEviiiPT_S1_S1_iiiE11kron_fac_sh has been demoted
// _ZZ9cuda_gemmIiLi128ELi2ELi1ELi4096ELi32ELi32ELi64ELi1ELi1EEviiiPT_S1_S1_iiiE3Ash has been demoted
// _ZZ9cuda_gemmIiLi128ELi2ELi1ELi4096ELi32ELi32ELi64ELi1ELi1EEviiiPT_S1_S1_iiiE3Csh has been demoted
// _ZZ9cuda_gemmIiLi128ELi2ELi1ELi4096ELi64ELi64ELi64ELi0ELi0EEviiiPT_S1_S1_iiiE11kron_fac_sh has been demoted
// _ZZ9cuda_gemmIiLi128ELi2ELi1ELi4096ELi64ELi64ELi64ELi0ELi0EEviiiPT_S1_S1_iiiE3Ash has been demoted
// _ZZ9cuda_gemmIiLi128ELi2ELi1ELi4096ELi64ELi64ELi64ELi0ELi0EEviiiPT_S1_S1_iiiE3Csh has been demoted
// _ZZ9cuda_gemmIiLi128ELi2ELi1ELi4096ELi64ELi64ELi64ELi0ELi1EEviiiPT_S1_S1_iiiE11kron_fac_sh has been demoted
// _ZZ9cuda_gemmIiLi128ELi2ELi1ELi4096ELi64ELi64ELi64ELi0ELi1EEviiiPT_S1_S1_iiiE3Ash has been demoted
// _ZZ9cuda_gemmIiLi128ELi2ELi1ELi4096ELi64ELi64ELi64ELi0ELi1EEviiiPT_S1_S1_iiiE3Csh has been demoted
// _ZZ9cuda_gemmIiLi128ELi2ELi1ELi4096ELi64ELi64ELi64ELi1ELi0EEviiiPT_S1_S1_iiiE11kron_fac_sh has been demoted
// _ZZ9cuda_gemmIiLi128ELi2ELi1ELi4096ELi64ELi64ELi64ELi1ELi0EEviiiPT_S1_S1_iiiE3Ash has been demoted
// _ZZ9cuda_gemmIiLi128ELi2ELi1ELi4096ELi64ELi64ELi64ELi1ELi0EEviiiPT_S1_S1_iiiE3Csh has been demoted
// _ZZ9cuda_gemmIiLi128ELi2ELi1ELi4096ELi64ELi64ELi64ELi1ELi1EEviiiPT_S1_S1_iiiE11kron_fac_sh has been demoted
// _ZZ9cuda_gemmIiLi128ELi2ELi1ELi4096ELi64ELi64ELi64ELi1ELi1EEviiiPT_S1_S1_iiiE3Ash has been demoted
// _ZZ9cuda_gemmIiLi128ELi2ELi1ELi4096ELi64ELi64ELi64ELi1ELi1EEviiiPT_S1_S1_iiiE3Csh has been demoted
// _ZZ9cuda_gemmIiLi128ELi2ELi1ELi4096ELi128ELi128ELi64ELi0ELi0EEviiiPT_S1_S1_iiiE11kron_fac_sh has been demoted
// _ZZ9cuda_gemmIiLi128ELi2ELi1ELi4096ELi128ELi128ELi64ELi0ELi0EEviiiPT_S1_S1_iiiE3Ash has been demoted
// _ZZ9cuda_gemmIiLi128ELi2ELi1ELi4096ELi128ELi128ELi64ELi0ELi0EEviiiPT_S1_S1_iiiE3Csh has been demoted
// _ZZ9cuda_gemmIiLi128ELi2ELi1ELi4096ELi128ELi128ELi64ELi0ELi1EEviiiPT_S1_S1_iiiE11kron_fac_sh has been demoted
// _ZZ9cuda_gemmIiLi128ELi2ELi1ELi4096ELi128ELi128ELi64ELi0ELi1EEviiiPT_S1_S1_iiiE3Ash has been demoted
// _ZZ9cuda_gemmIiLi128ELi2ELi1ELi4096ELi128ELi128ELi64ELi0ELi1EEviiiPT_S1_S1_iiiE3Csh has been demoted
// _ZZ9cuda_gemmIiLi128ELi2ELi1ELi4096ELi128ELi128ELi64ELi1ELi0EEviiiPT_S1_S1_iiiE11kron_fac_sh has been demoted
// _ZZ9cuda_gemmIiLi128ELi2ELi1ELi4096ELi128ELi128ELi64ELi1ELi0EEviiiPT_S1_S1_iiiE3Ash has been demoted
// _ZZ9cuda_gemmIiLi128ELi2ELi1ELi4096ELi128ELi128ELi64ELi1ELi0EEviiiPT_S1_S1_iiiE3Csh has been demoted
// _ZZ9cuda_gemmIiLi128ELi2ELi1ELi4096ELi128ELi128ELi64ELi1ELi1EEviiiPT_S1_S1_iiiE11kron_fac_sh has been demoted
// _ZZ9cuda_gemmIiLi128ELi2ELi1ELi4096ELi128ELi128ELi64ELi1ELi1EEviiiPT_S1_S1_iiiE3Ash has been demoted
// _ZZ9cuda_gemmIiLi128ELi2ELi1ELi4096ELi128ELi128ELi64ELi1ELi1EEviiiPT_S1_S1_iiiE3Csh has been demoted
// _ZZ9cuda_gemmIiLi128ELi4ELi1ELi16ELi2ELi2ELi64ELi0ELi0EEviiiPT_S1_S1_iiiE11kron_fac_sh has been demoted
// _ZZ9cuda_gemmIiLi128ELi4ELi1ELi16ELi2ELi2ELi64ELi0ELi0EEviiiPT_S1_S1_iiiE3Ash has been demoted
// _ZZ9cuda_gemmIiLi128ELi4ELi1ELi16ELi2ELi2ELi64ELi0ELi1EEviiiPT_S1_S1_iiiE11kron_fac_sh has been demoted
// _ZZ9cuda_gemmIiLi128ELi4ELi1ELi16ELi2ELi2ELi64ELi0ELi1EEviiiPT_S1_S1_iiiE3Ash has been demoted
// _ZZ9cuda_gemmIiLi128ELi4ELi1ELi16ELi2ELi2ELi64ELi1ELi0EEviiiPT_S1_S1_iiiE11kron_fac_sh has been demoted
// _ZZ9cuda_gemmIiLi128ELi4ELi1ELi16ELi2ELi2ELi64ELi1ELi0EEviiiPT_S1_S1_iiiE3Ash has been demoted
// _ZZ9cuda_gemmIiLi128ELi4ELi1ELi16ELi2ELi2ELi64ELi1ELi1EEviiiPT_S1_S1_iiiE11kron_fac_sh has been demoted
// _ZZ9cuda_gemmIiLi128ELi4ELi1ELi16ELi2ELi2ELi64ELi1ELi1EEviiiPT_S1_S1_iiiE3Ash has been demoted
// _ZZ9cuda_gemmIiLi128ELi4ELi1ELi16ELi4ELi4ELi64ELi0ELi0EEviiiPT_S1_S1_iiiE11kron_fac_sh has been demoted
// _ZZ9cuda_gemmIiLi128ELi4ELi1ELi16ELi4ELi4ELi64ELi0ELi0EEviiiPT_S1_S1_iiiE3Ash has been demoted
// _ZZ9cuda_gemmIiLi128ELi4ELi1ELi16ELi4ELi4ELi64ELi0ELi1EEviiiPT_S1_S1_iiiE11kron_fac_sh has been demoted
// _ZZ9cuda_gemmIiLi128ELi4ELi1ELi16ELi4ELi4ELi64ELi0ELi1EEviiiPT_S1_S1_iiiE3Ash has been demoted
// _ZZ9cuda_gemmIiLi128ELi4ELi1ELi16ELi4ELi4ELi64ELi1ELi0EEviiiPT_S1_S1_iiiE11kron_fac_sh has been demoted
// _ZZ9cuda_gemmIiLi128ELi4ELi1ELi16ELi4ELi4ELi64ELi1ELi0EEviiiPT_S1_S1_iiiE3Ash has been demoted
// _ZZ9cuda_gemmIiLi128ELi4ELi1ELi16ELi4ELi4ELi64ELi1ELi1EEviiiPT_S1_S1_iiiE11kron_fac_sh has been demoted
// _ZZ9cuda_gemmIiLi128ELi4ELi1ELi16ELi4ELi4ELi64ELi1ELi1EEviiiPT_S1_S1_iiiE3Ash has been demoted
// _ZZ9cuda_gemmIiLi128ELi4ELi1ELi16ELi8ELi8ELi64ELi0ELi0EEviiiPT_S1_S1_iiiE11kron_fac_sh has been demoted
// _ZZ9cuda_gemmIiLi128ELi4ELi1ELi16ELi8ELi8ELi64ELi0ELi0EEviiiPT_S1_S1_iiiE3Ash has been demoted
// _ZZ9cuda_gemmIiLi128ELi4ELi1ELi16ELi8ELi8ELi64ELi0ELi1EEviiiPT_S1_S1_iiiE11kron_fac_sh has been demoted
// _ZZ9cuda_gemmIiLi128ELi4ELi1ELi16ELi8ELi8ELi64ELi0ELi1EEviiiPT_S1_S1_iiiE3Ash has been demoted
// _ZZ9cuda_gemmIiLi128ELi4ELi1ELi16ELi8ELi8ELi64ELi1ELi0EEviiiPT_S1_S1_iiiE11kron_fac_sh has been demoted
// _ZZ9cuda_gemmIiLi128ELi4ELi1ELi16ELi8ELi8ELi64ELi1ELi0EEviiiPT_S1_S1_iiiE3Ash has been demoted
// _ZZ9cuda_gemmIiLi128ELi4ELi1ELi16ELi8ELi8ELi64ELi1ELi1EEviiiPT_S1_S1_iiiE11kron_fac_sh has been demoted
// _ZZ9cuda_gemmIiLi128ELi4ELi1ELi16ELi8ELi8ELi64ELi1ELi1EEviiiPT_S1_S1_iiiE3Ash has been demoted
// _ZZ9cuda_gemmIiLi128ELi4ELi1ELi16ELi16ELi16ELi64ELi0ELi0EEviiiPT_S1_S1_iiiE11kron_fac_sh has been demoted
// _ZZ9cuda_gemmIiLi128ELi4ELi1ELi16ELi16ELi16ELi64ELi0ELi0EEviiiPT_S1_S1_iiiE3Ash has been demoted
// _ZZ9cuda_gemmIiLi128ELi4ELi1ELi16ELi16ELi16ELi64ELi0ELi1EEviiiPT_S1_S1_iiiE11kron_fac_sh has been demoted
// _ZZ9cuda_gemmIiLi128ELi4ELi1ELi16ELi16ELi16ELi64ELi0ELi1EEviiiPT_S1_S1_iiiE3Ash has been demoted
// _ZZ9cuda_gemmIiLi128ELi4ELi1ELi16ELi16ELi16ELi64ELi1ELi0EEviiiPT_S1_S1_iiiE11kron_fac_sh has been demoted
// _ZZ9cuda_gemmIiLi128ELi4ELi1ELi16ELi16ELi16ELi64ELi1ELi0EEviiiPT_S1_S1_iiiE3Ash has been demoted
// _ZZ9cuda_gemmIiLi128ELi4ELi1ELi16ELi16ELi16ELi64ELi1ELi1EEviiiPT_S1_S1_iiiE11kron_fac_sh has been demoted
// _ZZ9cuda_gemmIiLi128ELi4ELi1ELi16ELi16ELi16ELi64ELi1ELi1EEviiiPT_S1_S1_iiiE3Ash has been demoted
// _ZZ9cuda_gemmIiLi128ELi4ELi1ELi16ELi32ELi32ELi64ELi0ELi0EEviiiPT_S1_S1_iiiE11kron_fac_sh has been demoted
// _ZZ9cuda_gemmIiLi128ELi4ELi1ELi16ELi32ELi32ELi64ELi0ELi0EEviiiPT_S1_S1_iiiE3Ash has been demoted
// _ZZ9cuda_gemmIiLi128ELi4ELi1ELi16ELi32ELi32ELi64ELi0ELi0EEviiiPT_S1_S1_iiiE3Csh has been demoted
// _ZZ9cuda_gemmIiLi128ELi4ELi1ELi16ELi32ELi32ELi64ELi1ELi0EEviiiPT_S1_S1_iiiE11kron_fac_sh has been demoted
// _ZZ9cuda_gemmIiLi128ELi4ELi1ELi16ELi32ELi32ELi64ELi1ELi0EEviiiPT_S1_S1_iiiE3Ash has been demoted
// _ZZ9cuda_gemmIiLi128ELi4ELi1ELi16ELi32ELi32ELi64ELi1ELi0EEviiiPT_S1_S1_iiiE3Csh has been demoted
// _ZZ9cuda_gemmIiLi128ELi4ELi1ELi16ELi32ELi32ELi64ELi1ELi1EEviiiPT_S1_S1_iiiE3Csh has been demoted
// _ZZ9cuda_gemmIiLi128ELi4ELi1ELi16ELi64ELi64ELi64ELi0ELi0EEviiiPT_S1_S1_iiiE11kron_fac_sh has been demoted
// _ZZ9cuda_gemmIiLi128ELi4ELi1ELi16ELi64ELi64ELi64ELi0ELi0EEviiiPT_S1_S1_iiiE3Ash has been demoted
// _ZZ9cuda_gemmIiLi128ELi4ELi1ELi16ELi64ELi64ELi64ELi0ELi0EEviiiPT_S1_S1_iiiE3Csh has been demoted
// _ZZ9cuda_gemmIiLi128ELi4ELi1ELi16ELi64ELi64ELi64ELi1ELi0EEviiiPT_S1_S1_iiiE11kron_fac_sh has been demoted
// _ZZ9cuda_gemmIiLi128ELi4ELi1ELi16ELi64ELi64ELi64ELi1ELi0EEviiiPT_S1_S1_iiiE3Ash has been demoted
// _ZZ9cuda_gemmIiLi128ELi4ELi1ELi16ELi64ELi64ELi64ELi1ELi0EEviiiPT_S1_S1_iiiE3Csh has been demoted
// _ZZ9cuda_gemmIiLi128ELi4ELi1ELi16ELi64ELi64ELi64ELi1ELi1EEviiiPT_S1_S1_iiiE3Csh has been demoted
// _ZZ9cuda_gemmIiLi128ELi4ELi1ELi16ELi128ELi128ELi64ELi0ELi0EEviiiPT_S1_S1_iiiE11kron_fac_sh has been demoted
// _ZZ9cuda_gemmIiLi128ELi4ELi1ELi16ELi128ELi128ELi64ELi0ELi0EEviiiPT_S1_S1_iiiE3Ash has been demoted
// _ZZ9cuda_gemmIiLi128ELi4ELi1ELi16ELi128ELi128ELi64ELi0ELi0EEviiiPT_S1_S1_iiiE3Csh has been demoted
// _ZZ9cuda_gemmIiLi128ELi4ELi1ELi16ELi128ELi128ELi64ELi0ELi1EEviiiPT_S1_S1_iiiE3Csh has been demoted
// _ZZ9cuda_gemmIiLi128ELi4ELi1ELi16ELi128ELi128ELi64ELi1ELi0EEviiiPT_S1_S1_iiiE11kron_fac_sh has been demoted
// _ZZ9cuda_gemmIiLi128ELi4ELi1ELi16ELi128ELi128ELi64ELi1ELi0EEviiiPT_S1_S1_iiiE3Ash has been demoted
// _ZZ9cuda_gemmIiLi128ELi4ELi1ELi16ELi128ELi128ELi64ELi1ELi0EEviiiPT_S1_S1_iiiE3Csh has been demoted
// _ZZ9cuda_gemmIiLi128ELi4ELi1ELi16ELi128ELi128ELi64ELi1ELi1EEviiiPT_S1_S1_iiiE3Csh has been demoted
// _ZZ9cuda_gemmIiLi128ELi4ELi1ELi32ELi2ELi2ELi64ELi0ELi0EEviiiPT_S1_S1_iiiE11kron_fac_sh has been demoted
// _ZZ9cuda_gemmIiLi128ELi4ELi1ELi32ELi2ELi2ELi64ELi0ELi0EEviiiPT_S1_S1_iiiE3Ash has been demoted
// _ZZ9cuda_gemmIiLi128ELi4ELi1ELi32ELi2ELi2ELi64ELi0ELi1EEviiiPT_S1_S1_iiiE11kron_fac_sh has been demoted
// _ZZ9cuda_gemmIiLi128ELi4ELi1ELi32ELi2ELi2ELi64ELi0ELi1EEviiiPT_S1_S1_iiiE3Ash has been demoted
// _ZZ9cuda_gemmIiLi128ELi4ELi1ELi32ELi2ELi2ELi64ELi1ELi0EEviiiPT_S1_S1_iiiE11kron_fac_sh has been demoted
// _ZZ9cuda_gemmIiLi128ELi4ELi1ELi32ELi2ELi2ELi64ELi1ELi0EEviiiPT_S1_S1_iiiE3Ash has been demoted
// _ZZ9cuda_gemmIiLi128ELi4ELi1ELi32ELi2ELi2ELi64ELi1ELi1EEviiiPT_S1_S1_iiiE11kron_fac_sh has been demoted
// _ZZ9cuda_gemmIiLi128ELi4ELi1ELi32ELi2ELi2ELi64ELi1ELi1EEviiiPT_S1_S1_iiiE3Ash has been demoted
// _ZZ9cuda_gemmIiLi128ELi4ELi1ELi32ELi4ELi4ELi64ELi0ELi0EEviiiPT_S1_S1_iiiE11kron_fac_sh has been demoted
// _ZZ9cuda_gemmIiLi128ELi4ELi1ELi32ELi4ELi4ELi64ELi0ELi0EEviiiPT_S1_S1_iiiE3Ash has been demoted
// _ZZ9cuda_gemmIiLi128ELi4ELi1ELi32ELi4ELi4ELi64ELi0ELi1EEviiiPT_S1_S1_iiiE11kron_fac_sh has been demoted
// _ZZ9cuda_gemmIiLi128ELi4ELi1ELi32ELi4ELi4ELi64ELi0ELi1EEviiiPT_S1_S1_iiiE3Ash has been demoted
// _ZZ9cuda_gemmIiLi128ELi4ELi1ELi32ELi4ELi4ELi64ELi1ELi0EEviiiPT_S1_S1_iiiE11kron_fac_sh has been demoted
// _ZZ9cuda_gemmIiLi128ELi4ELi1ELi32ELi4ELi4ELi64ELi1ELi0EEviiiPT_S1_S1_iiiE3Ash has been demoted
// _ZZ9cuda_gemmIiLi128ELi4ELi1ELi32ELi4ELi4ELi64ELi1ELi1EEviiiPT_S1_S1_iiiE11kron_fac_sh has been demoted
// _ZZ9cuda_gemmIiLi128ELi4ELi1ELi32ELi4ELi4ELi64ELi1ELi1EEviiiPT_S1_S1_iiiE3Ash has been demoted
// _ZZ9cuda_gemmIiLi128ELi4ELi1ELi32ELi8ELi8ELi64ELi0ELi0EEviiiPT_S1_S1_iiiE11kron_fac_sh has been demoted
// _ZZ9cuda_gemmIiLi128ELi4ELi1ELi32ELi8ELi8ELi64ELi0ELi0EEviiiPT_S1_S1_iiiE3Ash has been demoted
// _ZZ9cuda_gemmIiLi128ELi4ELi1ELi32ELi8ELi8ELi64ELi0ELi1EEviiiPT_S1_S1_iiiE11kron_fac_sh has been demoted
// _ZZ9cuda_gemmIiLi128ELi4ELi1ELi32ELi8ELi8ELi64ELi0ELi1EEviiiPT_S1_S1_iiiE3Ash has been demoted
// _ZZ9cuda_gemmIiLi128ELi4ELi1ELi32ELi8ELi8ELi64ELi1ELi0EEviiiPT_S1_S1_iiiE11kron_fac_sh has been demoted
// _ZZ9cuda_gemmIiLi128ELi4ELi1ELi32ELi8ELi8ELi64ELi1ELi0EEviiiPT_S1_S1_iiiE3Ash has been demoted
// _ZZ9cuda_gemmIiLi128ELi4ELi1ELi32ELi8ELi8ELi64ELi1ELi1EEviiiPT_S1_S1_iiiE11kron_fac_sh has been demoted
// _ZZ9cuda_gemmIiLi128ELi4ELi1ELi32ELi8ELi8ELi64ELi1ELi1EEviiiPT_S1_S1_iiiE3Ash has been demoted
// _ZZ9cuda_gemmIiLi128ELi4ELi1ELi32ELi16ELi16ELi64ELi0ELi0EEviiiPT_S1_S1_iiiE11kron_fac_sh has been demoted
// _ZZ9cuda_gemmIiLi128ELi4ELi1ELi32ELi16ELi16ELi64ELi0ELi0EEviiiPT_S1_S1_iiiE3Ash has been demoted
// _ZZ9cuda_gemmIiLi128ELi4ELi1ELi32ELi16ELi16ELi64ELi0ELi1EEviiiPT_S1_S1_iiiE11kron_fac_sh has been demoted
// _ZZ9cuda_gemmIiLi128ELi4ELi1ELi32ELi16ELi16ELi64ELi0ELi1EEviiiPT_S1_S1_iiiE3Ash has been demoted
// _ZZ9cuda_gemmIiLi128ELi4ELi1ELi32ELi16ELi16ELi64ELi1ELi0EEviiiPT_S1_S1_iiiE11kron_fac_sh has been demoted
// _ZZ9cuda_gemmIiLi128ELi4ELi1ELi32ELi16ELi16ELi64ELi1ELi0EEviiiPT_S1_S1_iiiE3Ash has been demoted
// _ZZ9cuda_gemmIiLi128ELi4ELi1ELi32ELi16ELi16ELi64ELi1ELi1EEviiiPT_S1_S1_iiiE11kron_fac_sh has been demoted
// _ZZ9cuda_gemmIiLi128ELi4ELi1ELi32ELi16ELi16ELi64ELi1ELi1EEviiiPT_S1_S1_iiiE3Ash has been demoted
// _ZZ9cuda_gemmIiLi128ELi4ELi1ELi32ELi32ELi32ELi64ELi0ELi0EEviiiPT_S1_S1_iiiE11kron_fac_sh has been demoted
// _ZZ9cuda_gemmIiLi128ELi4ELi1ELi32ELi32ELi32ELi64ELi0ELi0EEviiiPT_S1_S1_iiiE3Ash has been demoted
// _ZZ9cuda_gemmIiLi128ELi4ELi1ELi32ELi32ELi32ELi64ELi0ELi0EEviiiPT_S1_S1_iiiE3Csh has been demoted
// _ZZ9cuda_gemmIiLi128ELi4ELi1ELi32ELi32ELi32ELi64ELi0ELi1EEviiiPT_S1_S1_iiiE11kron_fac_sh has been demoted
// _ZZ9cuda_gemmIiLi128ELi4ELi1ELi32ELi32ELi32ELi64ELi0ELi1EEviiiPT_S1_S1_iiiE3Ash has been demoted
// _ZZ9cuda_gemmIiLi128ELi4ELi1ELi32ELi32ELi32ELi64ELi0ELi1EEviiiPT_S1_S1_iiiE3Csh has been demoted
// _ZZ9cuda_gemmIiLi128ELi4ELi1ELi32ELi32ELi32ELi64ELi1ELi0EEviiiPT_S1_S1_iiiE11kron_fac_sh has been demoted
// _ZZ9cuda_gemmIiLi128ELi4ELi1ELi32ELi32ELi32ELi64ELi1ELi0EEviiiPT_S1_S1_iiiE3Ash has been demoted
// _ZZ9cuda_gemmIiLi128ELi4ELi1ELi32ELi32ELi32ELi64ELi1ELi0EEviiiPT_S1_S1_iiiE3Csh has been demoted
// _ZZ9cuda_gemmIiLi128ELi4ELi1ELi32ELi32ELi32ELi64ELi1ELi1EEviiiPT_S1_S1_iiiE11kron_fac_sh has been demoted
// _ZZ9cuda_gemmIiLi128ELi4ELi1ELi32ELi32ELi32ELi64ELi1ELi1EEviiiPT_S1_S1_iiiE3Ash has been demoted
// _ZZ9cuda_gemmIiLi128ELi4ELi1ELi32ELi32ELi32ELi64ELi1ELi1EEviiiPT_S1_S1_iiiE3Csh has been demoted
// _ZZ9cuda_gemmIiLi128ELi4ELi1ELi32ELi64ELi64ELi64ELi0ELi0EEviiiPT_S1_S1_iiiE11kron_fac_sh has been demoted
// _ZZ9cuda_gemmIiLi128ELi4ELi1ELi32ELi64ELi64ELi64ELi0ELi0EEviiiPT_S1_S1_iiiE3Ash has been demoted
// _ZZ9cuda_gemmIiLi128ELi4ELi1ELi32ELi64ELi64ELi64ELi0ELi0EEviiiPT_S1_S1_iiiE3Csh has been demoted
// _ZZ9cuda_gemmIiLi128ELi4ELi1ELi32ELi64ELi64ELi64ELi1ELi0EEviiiPT_S1_S1_iiiE11kron_fac_sh has been demoted
// _ZZ9cuda_gemmIiLi128ELi4ELi1ELi32ELi64ELi64ELi64ELi1ELi0EEviiiPT_S1_S1_iiiE3Ash has been demoted
// _ZZ9cuda_gemmIiLi128ELi4ELi1ELi32ELi64ELi64ELi64ELi1ELi0EEviiiPT_S1_S1_iiiE3Csh has been demoted
// _ZZ9cuda_gemmIiLi128ELi4ELi1ELi32ELi64ELi64ELi64ELi1ELi1EEviiiPT_S1_S1_iiiE3Csh has been demoted
// _ZZ9cuda_gemmIiLi128ELi4ELi1ELi32ELi128ELi128ELi64ELi0ELi0EEviiiPT_S1_S1_iiiE11kron_fac_sh has been demoted
// _ZZ9cuda_gemmIiLi128ELi4ELi1ELi32ELi128ELi128ELi64ELi0ELi0EEviiiPT_S1_S1_iiiE3Ash has been demoted
// _ZZ9cuda_gemmIiLi128ELi4ELi1ELi32ELi128ELi128ELi64ELi0ELi0EEviiiPT_S1_S1_iiiE3Csh has been demoted
// _ZZ9cuda_gemmIiLi128ELi4ELi1ELi32ELi128ELi128ELi64ELi0ELi1EEviiiPT_S1_S1_iiiE3Csh has been demoted
// _ZZ9cuda_gemmIiLi128ELi4ELi1ELi32ELi128ELi128ELi64ELi1ELi0EEviiiPT_S1_S1_iiiE11kron_fac_sh has been demoted
// _ZZ9cuda_gemmIiLi128ELi4ELi1ELi32ELi128ELi128ELi64ELi1ELi0EEviiiPT_S1_S1_iiiE3Ash has been demoted
// _ZZ9cuda_gemmIiLi128ELi4ELi1ELi32ELi128ELi128ELi64ELi1ELi0EEviiiPT_S1_S1_iiiE3Csh has been demoted
// _ZZ9cuda_gemmIiLi128ELi4ELi1ELi32ELi128ELi128ELi64ELi1ELi1EEviiiPT_S1_S1_iiiE3Csh has been demoted
// _ZZ9cuda_gemmIiLi128ELi4ELi1ELi64ELi2ELi2ELi64ELi0ELi0EEviiiPT_S1_S1_iiiE11kron_fac_sh has been demoted
// _ZZ9cuda_gemmIiLi128ELi4ELi1ELi64ELi2ELi2ELi64ELi0ELi0EEviiiPT_S1_S1_iiiE3Ash has been demoted
// _ZZ9cuda_gemmIiLi128ELi4ELi1ELi64ELi2ELi2ELi64ELi0ELi1EEviiiPT_S1_S1_iiiE11kron_fac_sh has been demoted
// _ZZ9cuda_gemmIiLi128ELi4ELi1ELi64ELi2ELi2ELi64ELi0ELi1EEviiiPT_S1_S1_iiiE3Ash has been demoted
// _ZZ9cuda_gemmIiLi128ELi4ELi1ELi64ELi2ELi2ELi64ELi1ELi0EEviiiPT_S1_S1_iiiE11kron_fac_sh has been demoted
// _ZZ9cuda_gemmIiLi128ELi4ELi1ELi64ELi2ELi2ELi64ELi1ELi0EEviiiPT_S1_S1_iiiE3Ash has been demoted
// _ZZ9cuda_gemmIiLi128ELi4ELi1ELi64ELi2ELi2ELi64ELi1ELi1EEviiiPT_S1_S1_iiiE11kron_fac_sh has been demoted
// _ZZ9cuda_gemmIiLi128ELi4ELi1ELi64ELi2ELi2ELi64ELi1ELi1EEviiiPT_S1_S1_iiiE3Ash has been demoted
// _ZZ9cuda_gemmIiLi128ELi4ELi1ELi64ELi4ELi4ELi64ELi0ELi0EEviiiPT_S1_S1_iiiE11kron_fac_sh has been demoted
// _ZZ9cuda_gemmIiLi128ELi4ELi1ELi64ELi4ELi4ELi64ELi0ELi0EEviiiPT_S1_S1_iiiE3Ash has been demoted
// _ZZ9cuda_gemmIiLi128ELi4ELi1ELi64ELi4ELi4ELi64ELi0ELi1EEviiiPT_S1_S1_iiiE11kron_fac_sh has been demoted
// _ZZ9cuda_gemmIiLi128ELi4ELi1ELi64ELi4ELi4ELi64ELi0ELi1EEviiiPT_S1_S1_iiiE3Ash has been demoted
// _ZZ9cuda_gemmIiLi128ELi4ELi1ELi64ELi4ELi4ELi64ELi1ELi0EEviiiPT_S1_S1_iiiE11kron_fac_sh has been demoted
// _ZZ9cuda_gemmIiLi128ELi4ELi1ELi64ELi4ELi4ELi64ELi1ELi0EEviiiPT_S1_S1_iiiE3Ash has been demoted
// _ZZ9cuda_gemmIiLi128ELi4ELi1ELi64ELi4ELi4ELi64ELi1ELi1EEviiiPT_S1_S1_iiiE11kron_fac_sh has been demoted
// _ZZ9cuda_gemmIiLi128ELi4ELi1ELi64ELi4ELi4ELi64ELi1ELi1EEviiiPT_S1_S1_iiiE3Ash has been demoted
// _ZZ9cuda_gemmIiLi128ELi4ELi1ELi64ELi8ELi8ELi64ELi0ELi0EEviiiPT_S1_S1_iiiE11kron_fac_sh has been demoted
// _ZZ9cuda_gemmIiLi128ELi4ELi1ELi64ELi8ELi8ELi64ELi0ELi0EEviiiPT_S1_S1_iiiE3Ash has been demoted
// _ZZ9cuda_gemmIiLi128ELi4ELi1ELi64ELi8ELi8ELi64ELi0ELi1EEviiiPT_S1_S1_iiiE11kron_fac_sh has been demoted
// _ZZ9cuda_gemmIiLi128ELi4ELi1ELi64ELi8ELi8ELi64ELi0ELi1EEviiiPT_S1_S1_iiiE3Ash has been demoted
// _ZZ9cuda_gemmIiLi128ELi4ELi1ELi64ELi8ELi8ELi64ELi1ELi0EEviiiPT_S1_S1_iiiE11kron_fac_sh has been demoted
// _ZZ9cuda_gemmIiLi128ELi4ELi1ELi64ELi8ELi8ELi64ELi1ELi0EEviiiPT_S1_S1_iiiE3Ash has been demoted
// _ZZ9cuda_gemmIiLi128ELi4ELi1ELi64ELi8ELi8ELi64ELi1ELi1EEviiiPT_S1_S1_iiiE11kron_fac_sh has been demoted
// _ZZ9cuda_gemmIiLi128ELi4ELi1ELi64ELi8ELi8ELi64ELi1ELi1EEviiiPT_S1_S1_iiiE3Ash has been demoted
// _ZZ9cuda_gemmIiLi128ELi4ELi1ELi64ELi16ELi16ELi64ELi0ELi0EEviiiPT_S1_S1_iiiE11kron_fac_sh has been demoted
// _ZZ9cuda_gemmIiLi128ELi4ELi1ELi64ELi16ELi16ELi64ELi0ELi0EEviiiPT_S1_S1_iiiE3Ash has been demoted
// _ZZ9cuda_gemmIiLi128ELi4ELi1ELi64ELi16ELi16ELi64ELi0ELi1EEviiiPT_S1_S1_iiiE11kron_fac_sh has been demoted
// _ZZ9cuda_gemmIiLi128ELi4ELi1ELi64ELi16ELi16ELi64ELi0ELi1EEviiiPT_S1_S1_iiiE3Ash has been demoted
// _ZZ9cuda_gemmIiLi128ELi4ELi1ELi64ELi16ELi16ELi64ELi1ELi0EEviiiPT_S1_S1_iiiE11kron_fac_sh has been demoted
// _ZZ9cuda_gemmIiLi128ELi4ELi1ELi64ELi16ELi16ELi64ELi1ELi0EEviiiPT_S1_S1_iiiE3Ash has been demoted
// _ZZ9cuda_gemmIiLi128ELi4ELi1ELi64ELi16ELi16ELi64ELi1ELi1EEviiiPT_S1_S1_iiiE11kron_fac_sh has been demoted
// _ZZ9cuda_gemmIiLi128ELi4ELi1ELi64ELi16ELi16ELi64ELi1ELi1EEviiiPT_S1_S1_iiiE3Ash has been demoted
// _ZZ9cuda_gemmIiLi128ELi4ELi1ELi64ELi32ELi32ELi64ELi0ELi0EEviiiPT_S1_S1_iiiE11kron_fac_sh has been demoted
// _ZZ9cuda_gemmIiLi128ELi4ELi1ELi64ELi32ELi32ELi64ELi0ELi0EEviiiPT_S1_S1_iiiE3Ash has been demoted
// _ZZ9cuda_gemmIiLi128ELi4ELi1ELi64ELi32ELi32ELi64ELi0ELi0EEviiiPT_S1_S1_iiiE3Csh has been demoted
// _ZZ9cuda_gemmIiLi128ELi4ELi1ELi64ELi32ELi32ELi64ELi0ELi1EEviiiPT_S1_S1_iiiE11kron_fac_sh has been demoted
// _ZZ9cuda_gemmIiLi128ELi4ELi1ELi64ELi32ELi32ELi64ELi0ELi1EEviiiPT_S1_S1_iiiE3Ash has been demoted
// _ZZ9cuda_gemmIiLi128ELi4ELi1ELi64ELi32ELi32ELi64ELi0ELi1EEviiiPT_S1_S1_iiiE3Csh has been demoted
// _ZZ9cuda_gemmIiLi128ELi4ELi1ELi64ELi32ELi32ELi64ELi1ELi0EEviiiPT_S1_S1_iiiE11kron_fac_sh has been demoted
// _ZZ9cuda_gemmIiLi128ELi4ELi1ELi64ELi32ELi32ELi64ELi1ELi0EEviiiPT_S1_S1_iiiE3Ash has been demoted
// _ZZ9cuda_gemmIiLi128ELi4ELi1ELi64ELi32ELi32ELi64ELi1ELi0EEviiiPT_S1_S1_iiiE3Csh has been demoted
// _ZZ9cuda_gemmIiLi128ELi4ELi1ELi64ELi32ELi32ELi64ELi1ELi1EEviiiPT_S1_S1_iiiE11kron_fac_sh has been demoted
// _ZZ9cuda_gemmIiLi128ELi4ELi1ELi64ELi32ELi32ELi64ELi1ELi1EEviiiPT_S1_S1_iiiE3Ash has been demoted
// _ZZ9cuda_gemmIiLi128ELi4ELi1ELi64ELi32ELi32ELi64ELi1ELi1EEviiiPT_S1_S1_iiiE3Csh has been demoted
// _ZZ9cuda_gemmIiLi128ELi4ELi1ELi64ELi64ELi64ELi64ELi0ELi0EEviiiPT_S1_S1_iiiE11kron_fac_sh has been demoted
// _ZZ9cuda_gemmIiLi128ELi4ELi1ELi64ELi64ELi64ELi64ELi0ELi0EEviiiPT_S1_S1_iiiE3Ash has been demoted
// _ZZ9cuda_gemmIiLi128ELi4ELi1ELi64ELi64ELi64ELi64ELi0ELi0EEviiiPT_S1_S1_iiiE3Csh has been demoted
// _ZZ9cuda_gemmIiLi128ELi4ELi1ELi64ELi64ELi64ELi64ELi0ELi1EEviiiPT_S1_S1_iiiE11kron_fac_sh has been demoted
// _ZZ9cuda_gemmIiLi128ELi4ELi1ELi64ELi64ELi64ELi64ELi0ELi1EEviiiPT_S1_S1_iiiE3Ash has been demoted
// _ZZ9cuda_gemmIiLi128ELi4ELi1ELi64ELi64ELi64ELi64ELi0ELi1EEviiiPT_S1_S1_iiiE3Csh has been demoted
// _ZZ9cuda_gemmIiLi128ELi4ELi1ELi64ELi64ELi64ELi64ELi1ELi0EEviiiPT_S1_S1_iiiE11kron_fac_sh has been demoted
// _ZZ9cuda_gemmIiLi128ELi4ELi1ELi64ELi64ELi64ELi64ELi1ELi0EEviiiPT_S1_S1_iiiE3Ash has been demoted
// _ZZ9cuda_gemmIiLi128ELi4ELi1ELi64ELi64ELi64ELi64ELi1ELi0EEviiiPT_S1_S1_iiiE3Csh has been demoted
// _ZZ9cuda_gemmIiLi128ELi4ELi1ELi64ELi64ELi64ELi64ELi1ELi1EEviiiPT_S1_S1_iiiE11kron_fac_sh has been demoted
// _ZZ9cuda_gemmIiLi128ELi4ELi1ELi64ELi64ELi64ELi64ELi1ELi1EEviiiPT_S1_S1_iiiE3Ash has been demoted
// _ZZ9cuda_gemmIiLi128ELi4ELi1ELi64ELi64ELi64ELi64ELi1ELi1EEviiiPT_S1_S1_iiiE3Csh has been demoted
// _ZZ9cuda_gemmIiLi128ELi4ELi1ELi64ELi128ELi128ELi64ELi0ELi0EEviiiPT_S1_S1_iiiE11kron_fac_sh has been demoted
// _ZZ9cuda_gemmIiLi128ELi4ELi1ELi64ELi128ELi128ELi64ELi0ELi0EEviiiPT_S1_S1_iiiE3Ash has been demoted
// _ZZ9cuda_gemmIiLi128ELi4ELi1ELi64ELi128ELi128ELi64ELi0ELi0EEviiiPT_S1_S1_iiiE3Csh has been demoted
// _ZZ9cuda_gemmIiLi128ELi4ELi1ELi64ELi128ELi128ELi64ELi0ELi1EEviiiPT_S1_S1_iiiE3Csh has been demoted
// _ZZ9cuda_gemmIiLi128ELi4ELi1ELi64ELi128ELi128ELi64ELi1ELi0EEviiiPT_S1_S1_iiiE11kron_fac_sh has been demoted
// _ZZ9cuda_gemmIiLi128ELi4ELi1ELi64ELi128ELi128ELi64ELi1ELi0EEviiiPT_S1_S1_iiiE3Ash has been demoted
// _ZZ9cuda_gemmIiLi128ELi4ELi1ELi64ELi128ELi128ELi64ELi1ELi0EEviiiPT_S1_S1_iiiE3Csh has been demoted
// _ZZ9cuda_gemmIiLi128ELi4ELi1ELi64ELi128ELi128ELi64ELi1ELi1EEviiiPT_S1_S1_iiiE3Csh has been demoted
// _ZZ9cuda_gemmIiLi128ELi4ELi1ELi128ELi2ELi2ELi64ELi0ELi0EEviiiPT_S1_S1_iiiE11kron_fac_sh has been demoted
// _ZZ9cuda_gemmIiLi128ELi4ELi1ELi128ELi2ELi2ELi64ELi0ELi0EEviiiPT_S1_S1_iiiE3Ash has been demoted
// _ZZ9cuda_gemmIiLi128ELi4ELi1ELi128ELi2ELi2ELi64ELi0ELi1EEviiiPT_S1_S1_iiiE11kron_fac_sh has been demoted
// _ZZ9cuda_gemmIiLi128ELi4ELi1ELi128ELi2ELi2ELi64ELi0ELi1EEviiiPT_S1_S1_iiiE3Ash has been demoted
// _ZZ9cuda_gemmIiLi128ELi4ELi1ELi128ELi2ELi2ELi64ELi1ELi0EEviiiPT_S1_S1_iiiE11kron_fac_sh has been demoted
// _ZZ9cuda_gemmIiLi128ELi4ELi1ELi128ELi2ELi2ELi64ELi1ELi0EEviiiPT_S1_S1_iiiE3Ash has been demoted
// _ZZ9cuda_gemmIiLi128ELi4ELi1ELi128ELi2ELi2ELi64ELi1ELi1EEviiiPT_S1_S1_iiiE11kron_fac_sh has been demoted
// _ZZ9cuda_gemmIiLi128ELi4ELi1ELi128ELi2ELi2ELi64ELi1ELi1EEviiiPT_S1_S1_iiiE3Ash has been demoted
// _ZZ9cuda_gemmIiLi128ELi4ELi1ELi128ELi4ELi4ELi64ELi0ELi0EEviiiPT_S1_S1_iiiE11kron_fac_sh has been demoted
// _ZZ9cuda_gemmIiLi128ELi4ELi1ELi128ELi4ELi4ELi64ELi0ELi0EEviiiPT_S1_S1_iiiE3Ash has been demoted
// _ZZ9cuda_gemmIiLi128ELi4ELi1ELi128ELi4ELi4ELi64ELi0ELi1EEviiiPT_S1_S1_iiiE11kron_fac_sh has been demoted
// _ZZ9cuda_gemmIiLi128ELi4ELi1ELi128ELi4ELi4ELi64ELi0ELi1EEviiiPT_S1_S1_iiiE3Ash has been demoted
// _ZZ9cuda_gemmIiLi128ELi4ELi1ELi128ELi4ELi4ELi64ELi1ELi0EEviiiPT_S1_S1_iiiE11kron_fac_sh has been demoted
// _ZZ9cuda_gemmIiLi128ELi4ELi1ELi128ELi4ELi4ELi64ELi1ELi0EEviiiPT_S1_S1_iiiE3Ash has been demoted
// _ZZ9cuda_gemmIiLi128ELi4ELi1ELi128ELi4ELi4ELi64ELi1ELi1EEviiiPT_S1_S1_iiiE11kron_fac_sh has been demoted
// _ZZ9cuda_gemmIiLi128ELi4ELi1ELi128ELi4ELi4ELi64ELi1ELi1EEviiiPT_S1_S1_iiiE3Ash has been demoted
// _ZZ9cuda_gemmIiLi128ELi4ELi1ELi128ELi8ELi8ELi64ELi0ELi0EEviiiPT_S1_S1_iiiE11kron_fac_sh has been demoted
// _ZZ9cuda_gemmIiLi128ELi4ELi1ELi128ELi8ELi8ELi64ELi0ELi0EEviiiPT_S1_S1_iiiE3Ash has been demoted
// _ZZ9cuda_gemmIiLi128ELi4ELi1ELi128ELi8ELi8ELi64ELi0ELi1EEviiiPT_S1_S1_iiiE11kron_fac_sh has been demoted
// _ZZ9cuda_gemmIiLi128ELi4ELi1ELi128ELi8ELi8ELi64ELi0ELi1EEviiiPT_S1_S1_iiiE3Ash has been demoted
// _ZZ9cuda_gemmIiLi128ELi4ELi1ELi128ELi8ELi8ELi64ELi1ELi0EEviiiPT_S1_S1_iiiE11kron_fac_sh has been demoted
// _ZZ9cuda_gemmIiLi128ELi4ELi1ELi128ELi8ELi8ELi64ELi1ELi0EEviiiPT_S1_S1_iiiE3Ash has been demoted
// _ZZ9cuda_gemmIiLi128ELi4ELi1ELi128ELi8ELi8ELi64ELi1ELi1EEviiiPT_S1_S1_iiiE11kron_fac_sh has been demoted
// _ZZ9cuda_gemmIiLi128ELi4ELi1ELi128ELi8ELi8ELi64ELi1ELi1EEviiiPT_S1_S1_iiiE3Ash has been demoted
// _ZZ9cuda_gemmIiLi128ELi4ELi1ELi128ELi16ELi16ELi64ELi0ELi0EEviiiPT_S1_S1_iiiE11kron_fac_sh has been demoted
// _ZZ9cuda_gemmIiLi128ELi4ELi1ELi128ELi16ELi16ELi64ELi0ELi0EEviiiPT_S1_S1_iiiE3Ash has been demoted
// _ZZ9cuda_gemmIiLi128ELi4ELi1ELi128ELi16ELi16ELi64ELi0ELi1EEviiiPT_S1_S1_iiiE11kron_fac_sh has been demoted
// _ZZ9cuda_gemmIiLi128ELi4ELi1ELi128ELi16ELi16ELi64ELi0ELi1EEviiiPT_S1_S1_iiiE3Ash has been demoted
// _ZZ9cuda_gemmIiLi128ELi4ELi1ELi128ELi16ELi16ELi64ELi1ELi0EEviiiPT_S1_S1_iiiE11kron_fac_sh has been demoted
// _ZZ9cuda_gemmIiLi128ELi4ELi1ELi128ELi16ELi16ELi64ELi1ELi0EEviiiPT_S1_S1_iiiE3Ash has been demoted
// _ZZ9cuda_gemmIiLi128ELi4ELi1ELi128ELi16ELi16ELi64ELi1ELi1EEviiiPT_S1_S1_iiiE11kron_fac_sh has been demoted
// _ZZ9cuda_gemmIiLi128ELi4ELi1ELi128ELi16ELi16ELi64ELi1ELi1EEviiiPT_S1_S1_iiiE3Ash has been demoted
// _ZZ9cuda_gemmIiLi128ELi4ELi1ELi128ELi32ELi32ELi64ELi0ELi0EEviiiPT_S1_S1_iiiE11kron_fac_sh has been demoted
// _ZZ9cuda_gemmIiLi128ELi4ELi1ELi128ELi32ELi32ELi64ELi0ELi0EEviiiPT_S1_S1_iiiE3Ash has been demoted
// _ZZ9cuda_gemmIiLi128ELi4ELi1ELi128ELi32ELi32ELi64ELi0ELi0EEviiiPT_S1_S1_iiiE3Csh has been demoted
// _ZZ9cuda_gemmIiLi128ELi4ELi1ELi128ELi32ELi32ELi64ELi0ELi1EEviiiPT_S1_S1_iiiE11kron_fac_sh has been demoted
// _ZZ9cuda_gemmIiLi128ELi4ELi1ELi128ELi32ELi32ELi64ELi0ELi1EEviiiPT_S1_S1_iiiE3Ash has been demoted
// _ZZ9cuda_gemmIiLi128ELi4ELi1ELi128ELi32ELi32ELi64ELi0ELi1EEviiiPT_S1_S1_iiiE3Csh has been demoted
// _ZZ9cuda_gemmIiLi128ELi4ELi1ELi128ELi32ELi32ELi64ELi1ELi0EEviiiPT_S1_S1_iiiE11kron_fac_sh has been demoted
// _ZZ9cuda_gemmIiLi128ELi4ELi1ELi128ELi32ELi32ELi64ELi1ELi0EEviiiPT_S1_S1_iiiE3Ash has been demoted
// _ZZ9cuda_gemmIiLi128ELi4ELi1ELi128ELi32ELi32ELi64ELi1ELi0EEviiiPT_S1_S1_iiiE3Csh has been demoted
// _ZZ9cuda_gemmIiLi128ELi4ELi1ELi128ELi32ELi32ELi64ELi1ELi1EEviiiPT_S1_S1_iiiE11kron_fac_sh has been demoted
// _ZZ9cuda_gemmIiLi128ELi4ELi1ELi128ELi32ELi32ELi64ELi1ELi1EEviiiPT_S1_S1_iiiE3Ash has been demoted
// _ZZ9cuda_gemmIiLi128ELi4ELi1ELi128ELi32ELi32ELi64ELi1ELi1EEviiiPT_S1_S1_iiiE3Csh has been demoted
// _ZZ9cuda_gemmIiLi128ELi4ELi1ELi128ELi64ELi64ELi64ELi0ELi0EEviiiPT_S1_S1_iiiE11kron_fac_sh has been demoted
// _ZZ9cuda_gemmIiLi128ELi4ELi1ELi128ELi64ELi64ELi64ELi0ELi0EEviiiPT_S1_S1_iiiE3Ash has been demoted
// _ZZ9cuda_gemmIiLi128ELi4ELi1ELi128ELi64ELi64ELi64ELi0ELi0EEviiiPT_S1_S1_iiiE3Csh has been demoted
// _ZZ9cuda_gemmIiLi128ELi4ELi1ELi128ELi64ELi64ELi64ELi0ELi1EEviiiPT_S1_S1_iiiE11kron_fac_sh has been demoted
// _ZZ9cuda_gemmIiLi128ELi4ELi1ELi128ELi64ELi64ELi64ELi0ELi1EEviiiPT_S1_S1_iiiE3Ash has been demoted
// _ZZ9cuda_gemmIiLi128ELi4ELi1ELi128ELi64ELi64ELi64ELi0ELi1EEviiiPT_S1_S1_iiiE3Csh has been demoted
// _ZZ9cuda_gemmIiLi128ELi4ELi1ELi128ELi64ELi64ELi64ELi1ELi0EEviiiPT_S1_S1_iiiE11kron_fac_sh has been demoted
// _ZZ9cuda_gemmIiLi128ELi4ELi1ELi128ELi64ELi64ELi64ELi1ELi0EEviiiPT_S1_S1_iiiE3Ash has been demoted
// _ZZ9cuda_gemmIiLi128ELi4ELi1ELi128ELi64ELi64ELi64ELi1ELi0EEviiiPT_S1_S1_iiiE3Csh has been demoted
// _ZZ9cuda_gemmIiLi128ELi4ELi1ELi128ELi64ELi64ELi64ELi1ELi1EEviiiPT_S1_S1_iiiE11kron_fac_sh has been demoted
// _ZZ9cuda_gemmIiLi128ELi4ELi1ELi128ELi64ELi64ELi64ELi1ELi1EEviiiPT_S1_S1_iiiE3Ash has been demoted
// _ZZ9cuda_gemmIiLi128ELi4ELi1ELi128ELi64ELi64ELi64ELi1ELi1EEviiiPT_S1_S1_iiiE3Csh has been demoted
// _ZZ9cuda_gemmIiLi128ELi4ELi1ELi128ELi128ELi128ELi64ELi0ELi0EEviiiPT_S1_S1_iiiE11kron_fac_sh has been demoted
// _ZZ9cuda_gemmIiLi128ELi4ELi1ELi128ELi128ELi128ELi64ELi0ELi0EEviiiPT_S1_S1_iiiE3Ash has been demoted
// _ZZ9cuda_gemmIiLi128ELi4ELi1ELi128ELi128ELi128ELi64ELi0ELi0EEviiiPT_S1_S1_iiiE3Csh has been demoted
// _ZZ9cuda_gemmIiLi128ELi4ELi1ELi128ELi128ELi128ELi64ELi0ELi1EEviiiPT_S1_S1_iiiE11kron_fac_sh has been demoted
// _ZZ9cuda_gemmIiLi128ELi4ELi1ELi128ELi128ELi128ELi64ELi0ELi1EEviiiPT_S1_S1_iiiE3Ash has been demoted
// _ZZ9cuda_gemmIiLi128ELi4ELi1ELi128ELi128ELi128ELi64ELi0ELi1EEviiiPT_S1_S1_iiiE3Csh has been demoted
// _ZZ9cuda_gemmIiLi128ELi4ELi1ELi128ELi128ELi128ELi64ELi1ELi0EEviiiPT_S1_S1_iiiE11kron_fac_sh has been demoted
// _ZZ9cuda_gemmIiLi128ELi4ELi1ELi128ELi128ELi128ELi64ELi1ELi0EEviiiPT_S1_S1_iiiE3Ash has been demoted
// _ZZ9cuda_gemmIiLi128ELi4ELi1ELi128ELi128ELi128ELi64ELi1ELi0EEviiiPT_S1_S1_iiiE3Csh has been demoted
// _ZZ9cuda_gemmIiLi128ELi4ELi1ELi128ELi128ELi128ELi64ELi1ELi1EEviiiPT_S1_S1_iiiE11kron_fac_sh has been demoted
// _ZZ9cuda_gemmIiLi128ELi4ELi1ELi128ELi128ELi128ELi64ELi1ELi1EEviiiPT_S1_S1_iiiE3Ash has been demoted
// _ZZ9cuda_gemmIiLi128ELi4ELi1ELi128ELi128ELi128ELi64ELi1ELi1EEviiiPT_S1_S1_iiiE3Csh has been demoted
// _ZZ9cuda_gemmIiLi128ELi4ELi1ELi256ELi2ELi2ELi64ELi0ELi0EEviiiPT_S1_S1_iiiE11kron_fac_sh has been demoted
// _ZZ9cuda_gemmIiLi128ELi4ELi1ELi256ELi2ELi2ELi64ELi0ELi0EEviiiPT_S1_S1_iiiE3Ash has been demoted
// _ZZ9cuda_gemmIiLi128ELi4ELi1ELi256ELi2ELi2ELi64ELi0ELi1EEviiiPT_S1_S1_iiiE11kron_fac_sh has been demoted
// _ZZ9cuda_gemmIiLi128ELi4ELi1ELi256ELi2ELi2ELi64ELi0ELi1EEviiiPT_S1_S1_iiiE3Ash has been demoted
// _ZZ9cuda_gemmIiLi128ELi4ELi1ELi256ELi2ELi2ELi64ELi1ELi0EEviiiPT_S1_S1_iiiE11kron_fac_sh has been demoted
// _ZZ9cuda_gemmIiLi128ELi4ELi1ELi256ELi2ELi2ELi64ELi1ELi0EEviiiPT_S1_S1_iiiE3Ash has been demoted
// _ZZ9cuda_gemmIiLi128ELi4ELi1ELi256ELi2ELi2ELi64ELi1ELi1EEviiiPT_S1_S1_iiiE11kron_fac_sh has been demoted
// _ZZ9cuda_gemmIiLi128ELi4ELi1ELi256ELi2ELi2ELi64ELi1ELi1EEviiiPT_S1_S1_iiiE3Ash has been demoted
// _ZZ9cuda_gemmIiLi128ELi4ELi1ELi256ELi4ELi4ELi64ELi0ELi0EEviiiPT_S1_S1_iiiE11kron_fac_sh has been demoted
// _ZZ9cuda_gemmIiLi128ELi4ELi1ELi256ELi4ELi4ELi64ELi0ELi0EEviiiPT_S1_S1_iiiE3Ash has been demoted
// _ZZ9cuda_gemmIiLi128ELi4ELi1ELi256ELi4ELi4ELi64ELi0ELi1EEviiiPT_S1_S1_iiiE11kron_fac_sh has been demoted
// _ZZ9cuda_gemmIiLi128ELi4ELi1ELi256ELi4ELi4ELi64ELi0ELi1EEviiiPT_S1_S1_iiiE3Ash has been demoted
// _ZZ9cuda_gemmIiLi128ELi4ELi1ELi256ELi4ELi4ELi64ELi1ELi0EEviiiPT_S1_S1_iiiE11kron_fac_sh has been demoted
// _ZZ9cuda_gemmIiLi128ELi4ELi1ELi256ELi4ELi4ELi64ELi1ELi0EEviiiPT_S1_S1_iiiE3Ash has been demoted
// _ZZ9cuda_gemmIiLi128ELi4ELi1ELi256ELi4ELi4ELi64ELi1ELi1EEviiiPT_S1_S1_iiiE11kron_fac_sh has been demoted
// _ZZ9cuda_gemmIiLi128ELi4ELi1ELi256ELi4ELi4ELi64ELi1ELi1EEviiiPT_S1_S1_iiiE3Ash has been demoted
// _ZZ9cuda_gemmIiLi128ELi4ELi1ELi256ELi8ELi8ELi64ELi0ELi0EEviiiPT_S1_S1_iiiE11kron_fac_sh has been demoted
// _ZZ9cuda_gemmIiLi128ELi4ELi1ELi256ELi8ELi8ELi64ELi0ELi0EEviiiPT_S1_S1_iiiE3Ash has been demoted
// _ZZ9cuda_gemmIiLi128ELi4ELi1ELi256ELi8ELi8ELi64ELi0ELi1EEviiiPT_S1_S1_iiiE11kron_fac_sh has been demoted
// _ZZ9cuda_gemmIiLi128ELi4ELi1ELi256ELi8ELi8ELi64ELi0ELi1EEviiiPT_S1_S1_iiiE3Ash has been demoted
// _ZZ9cuda_gemmIiLi128ELi4ELi1ELi256ELi8ELi8ELi64ELi1ELi0EEviiiPT_S1_S1_iiiE11kron_fac_sh has been demoted
// _ZZ9cuda_gemmIiLi128ELi4ELi1ELi256ELi8ELi8ELi64ELi1ELi0EEviiiPT_S1_S1_iiiE3Ash has been demoted
// _ZZ9cuda_gemmIiLi128ELi4ELi1ELi256ELi8ELi8ELi64ELi1ELi1EEviiiPT_S1_S1_iiiE11kron_fac_sh has been demoted
// _ZZ9cuda_gemmIiLi128ELi4ELi1ELi256ELi8ELi8ELi64ELi1ELi1EEviiiPT_S1_S1_iiiE3Ash has been demoted
// _ZZ9cuda_gemmIiLi128ELi4ELi1ELi256ELi16ELi16ELi64ELi0ELi0EEviiiPT_S1_S1_iiiE11kron_fac_sh has been demoted
// _ZZ9cuda_gemmIiLi128ELi4ELi1ELi256ELi16ELi16ELi64ELi0ELi0EEviiiPT_S1_S1_iiiE3Ash has been demoted
// _ZZ9cuda_gemmIiLi128ELi4ELi1ELi256ELi16ELi16ELi64ELi0ELi1EEviiiPT_S1_S1_iiiE11kron_fac_sh has been demoted
// _ZZ9cuda_gemmIiLi128ELi4ELi1ELi256ELi16ELi16ELi64ELi0ELi1EEviiiPT_S1_S1_iiiE3Ash has been demoted
// _ZZ9cuda_gemmIiLi128ELi4ELi1ELi256ELi16ELi16ELi64ELi1ELi0EEviiiPT_S1_S1_iiiE11kron_fac_sh has been demoted
// _ZZ9cuda_gemmIiLi128ELi4ELi1ELi256ELi16ELi16ELi64ELi1ELi0EEviiiPT_S1_S1_iiiE3Ash has been demoted
// _ZZ9cuda_gemmIiLi128ELi4ELi1ELi256ELi16ELi16ELi64ELi1ELi1EEviiiPT_S1_S1_iiiE11kron_fac_sh has been demoted
// _ZZ9cuda_gemmIiLi128ELi4ELi1ELi256ELi16ELi16ELi64ELi1ELi1EEviiiPT_S1_S1_iiiE3Ash has been demoted
// _ZZ9cuda_gemmIiLi128ELi4ELi1ELi256ELi32ELi32ELi64ELi0ELi0EEviiiPT_S1_S1_iiiE11kron_fac_sh has been demoted
// _ZZ9cuda_gemmIiLi128ELi4ELi1ELi256ELi32ELi32ELi64ELi0ELi0EEviiiPT_S1_S1_iiiE3Ash has been demoted
// _ZZ9cuda_gemmIiLi128ELi4ELi1ELi256ELi32ELi32ELi64ELi0ELi0EEviiiPT_S1_S1_iiiE3Csh has been demoted
// _ZZ9cuda_gemmIiLi128ELi4ELi1ELi256ELi32ELi32ELi64ELi0ELi1EEviiiPT_S1_S1_iiiE11kron_fac_sh has been demoted
// _ZZ9cuda_gemmIiLi128ELi4ELi1ELi256ELi32ELi32ELi64ELi0ELi1EEviiiPT_S1_S1_iiiE3Ash has been demoted
// _ZZ9cuda_gemmIiLi128ELi4ELi1ELi256ELi32ELi32ELi64ELi0ELi1EEviiiPT_S1_S1_iiiE3Csh has been demoted
// _ZZ9cuda_gemmIiLi128ELi4ELi1ELi256ELi32ELi32ELi64ELi1ELi0EEviiiPT_S1_S1_iiiE11kron_fac_sh has been demoted
// _ZZ9cuda_gemmIiLi128ELi4ELi1ELi256ELi32ELi32ELi64ELi1ELi0EEviiiPT_S1_S1_iiiE3Ash has been demoted
// _ZZ9cuda_gemmIiLi128ELi4ELi1ELi256ELi32ELi32ELi64ELi1ELi0EEviiiPT_S1_S1_iiiE3Csh has been demoted
// _ZZ9cuda_gemmIiLi128ELi4ELi1ELi256ELi32ELi32ELi64ELi1ELi1EEviiiPT_S1_S1_iiiE11kron_fac_sh has been demoted
// _ZZ9cuda_gemmIiLi128ELi4ELi1ELi256ELi32ELi32ELi64ELi1ELi1EEviiiPT_S1_S1_iiiE3Ash has been demoted
// _ZZ9cuda_gemmIiLi128ELi4ELi1ELi256ELi32ELi32ELi64ELi1ELi1EEviiiPT_S1_S1_iiiE3Csh has been demoted
// _ZZ9cuda_gemmIiLi128ELi4ELi1ELi256ELi64ELi64ELi64ELi0ELi0EEviiiPT_S1_S1_iiiE11kron_fac_sh has been demoted
// _ZZ9cuda_gemmIiLi128ELi4ELi1ELi256ELi64ELi64ELi64ELi0ELi0EEviiiPT_S1_S1_iiiE3Ash has been demoted
// _ZZ9cuda_gemmIiLi128ELi4ELi1ELi256ELi64ELi64ELi64ELi0ELi0EEviiiPT_S1_S1_iiiE3Csh has been demoted
// _ZZ9cuda_gemmIiLi128ELi4ELi1ELi256ELi64ELi64ELi64ELi0ELi1EEviiiPT_S1_S1_iiiE11kron_fac_sh has been demoted
// _ZZ9cuda_gemmIiLi128ELi4ELi1ELi256ELi64ELi64ELi64ELi0ELi1EEviiiPT_S1_S1_iiiE3Ash has been demoted
// _ZZ9cuda_gemmIiLi128ELi4ELi1ELi256ELi64ELi64ELi64ELi0ELi1EEviiiPT_S1_S1_iiiE3Csh has been demoted
// _ZZ9cuda_gemmIiLi128ELi4ELi1ELi256ELi64ELi64ELi64ELi1ELi0EEviiiPT_S1_S1_iiiE11kron_fac_sh has been demoted
// _ZZ9cuda_gemmIiLi128ELi4ELi1ELi256ELi64ELi64ELi64ELi1ELi0EEviiiPT_S1_S1_iiiE3Ash has been demoted
// _ZZ9cuda_gemmIiLi128ELi4ELi1ELi256ELi64ELi64ELi64ELi1ELi0EEviiiPT_S1_S1_iiiE3Csh has been demoted
// _ZZ9cuda_gemmIiLi128ELi4ELi1ELi256ELi64ELi64ELi64ELi1ELi1EEviiiPT_S1_S1_iiiE11kron_fac_sh has been demoted
// _ZZ9cuda_gemmIiLi128ELi4ELi1ELi256ELi64ELi64ELi64ELi1ELi1EEviiiPT_S1_S1_iiiE3Ash has been demoted
// _ZZ9cuda_gemmIiLi128ELi4ELi1ELi256ELi64ELi64ELi64ELi1ELi1EEviiiPT_S1_S1_iiiE3Csh has been demoted
// _ZZ9cuda_gemmIiLi128ELi4ELi1ELi256ELi128ELi128ELi64ELi0ELi0EEviiiPT_S1_S1_iiiE11kron_fac_sh has been demoted
// _ZZ9cuda_gemmIiLi128ELi4ELi1ELi256ELi128ELi128ELi64ELi0ELi0EEviiiPT_S1_S1_iiiE3Ash has been demoted
// _ZZ9cuda_gemmIiLi128ELi4ELi1ELi256ELi128ELi128ELi64ELi0ELi0EEviiiPT_S1_S1_iiiE3Csh has been demoted
// _ZZ9cuda_gemmIiLi128ELi4ELi1ELi256ELi128ELi128ELi64ELi0ELi1EEviiiPT_S1_S1_iiiE11kron_fac_sh has been demoted
// _ZZ9cuda_gemmIiLi128ELi4ELi1ELi256ELi128ELi128ELi64ELi0ELi1EEviiiPT_S1_S1_iiiE3Ash has been demoted
// _ZZ9cuda_gemmIiLi128ELi4ELi1ELi256ELi128ELi128ELi64ELi0ELi1EEviiiPT_S1_S1_iiiE3Csh has been demoted
// _ZZ9cuda_gemmIiLi128ELi4ELi1ELi256ELi128ELi128ELi64ELi1ELi0EEviiiPT_S1_S1_iiiE11kron_fac_sh has been demoted
// _ZZ9cuda_gemmIiLi128ELi4ELi1ELi256ELi128ELi128ELi64ELi1ELi0EEviiiPT_S1_S1_iiiE3Ash has been demoted
// _ZZ9cuda_gemmIiLi128ELi4ELi1ELi256ELi128ELi128ELi64ELi1ELi0EEviiiPT_S1_S1_iiiE3Csh has been demoted
// _ZZ9cuda_gemmIiLi128ELi4ELi1ELi256ELi128ELi128ELi64ELi1ELi1EEviiiPT_S1_S1_iiiE11kron_fac_sh has been demoted
// _ZZ9cuda_gemmIiLi128ELi4ELi1ELi256ELi128ELi128ELi64ELi1ELi1EEviiiPT_S1_S1_iiiE3Ash has been demoted
// _ZZ9cuda_gemmIiLi128ELi4ELi1ELi256ELi128ELi128ELi64ELi1ELi1EEviiiPT_S1_S1_iiiE3Csh has been demoted
// _ZZ9cuda_gemmIiLi128ELi4ELi1ELi512ELi2ELi2ELi64ELi0ELi0EEviiiPT_S1_S1_iiiE11kron_fac_sh has been demoted
// _ZZ9cuda_gemmIiLi128ELi4ELi1ELi512ELi2ELi2ELi64ELi0ELi0EEviiiPT_S1_S1_iiiE3Ash has been demoted
// _ZZ9cuda_gemmIiLi128ELi4ELi1ELi512ELi2ELi2ELi64ELi0ELi1EEviiiPT_S1_S1_iiiE11kron_fac_sh has been demoted
// _ZZ9cuda_gemmIiLi128ELi4ELi1ELi512ELi2ELi2ELi64ELi0ELi1EEviiiPT_S1_S1_iiiE3Ash has been demoted
// _ZZ9cuda_gemmIiLi128ELi4ELi1ELi512ELi2ELi2ELi64ELi1ELi0EEviiiPT_S1_S1_iiiE11kron_fac_sh has been demoted
// _ZZ9cuda_gemmIiLi128ELi4ELi1ELi512ELi2ELi2ELi64ELi1ELi0EEviiiPT_S1_S1_iiiE3Ash has been demoted
// _ZZ9cuda_gemmIiLi128ELi4ELi1ELi512ELi2ELi2ELi64ELi1ELi1EEviiiPT_S1_S1_iiiE11kron_fac_sh has been demoted
// _ZZ9cuda_gemmIiLi128ELi4ELi1ELi512ELi2ELi2ELi64ELi1ELi1EEviiiPT_S1_S1_iiiE3Ash has been demoted
// _ZZ9cuda_gemmIiLi128ELi4ELi1ELi512ELi4ELi4ELi64ELi0ELi0EEviiiPT_S1_S1_iiiE11kron_fac_sh has been demoted
// _ZZ9cuda_gemmIiLi128ELi4ELi1ELi512ELi4ELi4ELi64ELi0ELi0EEviiiPT_S1_S1_iiiE3Ash has been demoted
// _ZZ9cuda_gemmIiLi128ELi4ELi1ELi512ELi4ELi4ELi64ELi0ELi1EEviiiPT_S1_S1_iiiE11kron_fac_sh has been demoted
// _ZZ9cuda_gemmIiLi128ELi4ELi1ELi512ELi4ELi4ELi64ELi0ELi1EEviiiPT_S1_S1_iiiE3Ash has been demoted
// _ZZ9cuda_gemmIiLi128ELi4ELi1ELi512ELi4ELi4ELi64ELi1ELi0EEviiiPT_S1_S1_iiiE11kron_fac_sh has been demoted
// _ZZ9cuda_gemmIiLi128ELi4ELi1ELi512ELi4ELi4ELi64ELi1ELi0EEviiiPT_S1_S1_iiiE3Ash has been demoted
// _ZZ9cuda_gemmIiLi128ELi4ELi1ELi512ELi4ELi4ELi64ELi1ELi1EEviiiPT_S1_S1_iiiE11kron_fac_sh has been demoted
// _ZZ9cuda_gemmIiLi128ELi4ELi1ELi512ELi4ELi4ELi64ELi1ELi1EEviiiPT_S1_S1_iiiE3Ash has been demoted
// _ZZ9cuda_gemmIiLi128ELi4ELi1ELi512ELi8ELi8ELi64ELi0ELi0EEviiiPT_S1_S1_iiiE11kron_fac_sh has been demoted
// _ZZ9cuda_gemmIiLi128ELi4ELi1ELi512ELi8ELi8ELi64ELi0ELi0EEviiiPT_S1_S1_iiiE3Ash has been demoted
// _ZZ9cuda_gemmIiLi128ELi4ELi1ELi512ELi8ELi8ELi64ELi0ELi1EEviiiPT_S1_S1_iiiE11kron_fac_sh has been demoted
// _ZZ9cuda_gemmIiLi128ELi4ELi1ELi512ELi8ELi8ELi64ELi0ELi1EEviiiPT_S1_S1_iiiE3Ash has been demoted
// _ZZ9cuda_gemmIiLi128ELi4ELi1ELi512ELi8ELi8ELi64ELi1ELi0EEviiiPT_S1_S1_iiiE11kron_fac_sh has been demoted
// _ZZ9cuda_gemmIiLi128ELi4ELi1ELi512ELi8ELi8ELi64ELi1ELi0EEviiiPT_S1_S1_iiiE3Ash has been demoted
// _ZZ9cuda_gemmIiLi128ELi4ELi1ELi512ELi8ELi8ELi64ELi1ELi1EEviiiPT_S1_S1_iiiE11kron_fac_sh has been demoted
// _ZZ9cuda_gemmIiLi128ELi4ELi1ELi512ELi8ELi8ELi64ELi1ELi1EEviiiPT_S1_S1_iiiE3Ash has been demoted
// _ZZ9cuda_gemmIiLi128ELi4ELi1ELi512ELi16ELi16ELi64ELi0ELi0EEviiiPT_S1_S1_iiiE11kron_fac_sh has been demoted
// _ZZ9cuda_gemmIiLi128ELi4ELi1ELi512ELi16ELi16ELi64ELi0ELi0EEviiiPT_S1_S1_iiiE3Ash has been demoted
// _ZZ9cuda_gemmIiLi128ELi4ELi1ELi512ELi16ELi16ELi64ELi0ELi1EEviiiPT_S1_S1_iiiE11kron_fac_sh has been demoted
// _ZZ9cuda_gemmIiLi128ELi4ELi1ELi512ELi16ELi16ELi64ELi0ELi1EEviiiPT_S1_S1_iiiE3Ash has been demoted
// _ZZ9cuda_gemmIiLi128ELi4ELi1ELi512ELi16ELi16ELi64ELi1ELi0EEviiiPT_S1_S1_iiiE11kron_fac_sh has been demoted
// _ZZ9cuda_gemmIiLi128ELi4ELi1ELi512ELi16ELi16ELi64ELi1ELi0EEviiiPT_S1_S1_iiiE3Ash has been demoted
// _ZZ9cuda_gemmIiLi128ELi4ELi1ELi512ELi16ELi16ELi64ELi1ELi1EEviiiPT_S1_S1_iiiE11kron_fac_sh has been demoted
// _ZZ9cuda_gemmIiLi128ELi4ELi1ELi512ELi16ELi16ELi64ELi1ELi1EEviiiPT_S1_S1_iiiE3Ash has been demoted
// _ZZ9cuda_gemmIiLi128ELi4ELi1ELi512ELi32ELi32ELi64ELi0ELi0EEviiiPT_S1_S1_iiiE11kron_fac_sh has been demoted
// _ZZ9cuda_gemmIiLi128ELi4ELi1ELi512ELi32ELi32ELi64ELi0ELi0EEviiiPT_S1_S1_iiiE3Ash has been demoted
// _ZZ9cuda_gemmIiLi128ELi4ELi1ELi512ELi32ELi32ELi64ELi0ELi0EEviiiPT_S1_S1_iiiE3Csh has been demoted
// _ZZ9cuda_gemmIiLi128ELi4ELi1ELi512ELi32ELi32ELi64ELi0ELi1EEviiiPT_S1_S1_iiiE11kron_fac_sh has been demoted
// _ZZ9cuda_gemmIiLi128ELi4ELi1ELi512ELi32ELi32ELi64ELi0ELi1EEviiiPT_S1_S1_iiiE3Ash has been demoted
// _ZZ9cuda_gemmIiLi128ELi4ELi1ELi512ELi32ELi32ELi64ELi0ELi1EEviiiPT_S1_S1_iiiE3Csh has been demoted
// _ZZ9cuda_gemmIiLi128ELi4ELi1ELi512ELi32ELi32ELi64ELi1ELi0EEviiiPT_S1_S1_iiiE11kron_fac_sh has been demoted
// _ZZ9cuda_gemmIiLi128ELi4ELi1ELi512ELi32ELi32ELi64ELi1ELi0EEviiiPT_S1_S1_iiiE3Ash has been demoted
// _ZZ9cuda_gemmIiLi128ELi4ELi1ELi512ELi32ELi32ELi64ELi1ELi0EEviiiPT_S1_S1_iiiE3Csh has been demoted
// _ZZ9cuda_gemmIiLi128ELi4ELi1ELi512ELi32ELi32ELi64ELi1ELi1EEviiiPT_S1_S1_iiiE11kron_fac_sh has been demoted
// _ZZ9cuda_gemmIiLi128ELi4ELi1ELi512ELi32ELi32ELi64ELi1ELi1EEviiiPT_S1_S1_iiiE3Ash has been demoted
// _ZZ9cuda_gemmIiLi128ELi4ELi1ELi512ELi32ELi32ELi64ELi1ELi1EEviiiPT_S1_S1_iiiE3Csh has been demoted
// _ZZ9cuda_gemmIiLi128ELi4ELi1ELi512ELi64ELi64ELi64ELi0ELi0EEviiiPT_S1_S1_iiiE11kron_fac_sh has been demoted
// _ZZ9cuda_gemmIiLi128ELi4ELi1ELi512ELi64ELi64ELi64ELi0ELi0EEviiiPT_S1_S1_iiiE3Ash has been demoted
// _ZZ9cuda_gemmIiLi128ELi4ELi1ELi512ELi64ELi64ELi64ELi0ELi0EEviiiPT_S1_S1_iiiE3Csh has been demoted
// _ZZ9cuda_gemmIiLi128ELi4ELi1ELi512ELi64ELi64ELi64ELi0ELi1EEviiiPT_S1_S1_iiiE11kron_fac_sh has been demoted
// _ZZ9cuda_gemmIiLi128ELi4ELi1ELi512ELi64ELi64ELi64ELi0ELi1EEviiiPT_S1_S1_iiiE3Ash has been demoted
// _ZZ9cuda_gemmIiLi128ELi4ELi1ELi512ELi64ELi64ELi64ELi0ELi1EEviiiPT_S1_S1_iiiE3Csh has been demoted
// _ZZ9cuda_gemmIiLi128ELi4ELi1ELi512ELi64ELi64ELi64ELi1ELi0EEviiiPT_S1_S1_iiiE11kron_fac_sh has been demoted
// _ZZ9cuda_gemmIiLi128ELi4ELi1ELi512ELi64ELi64ELi64ELi1ELi0EEviiiPT_S1_S1_iiiE3Ash has been demoted
// _ZZ9cuda_gemmIiLi128ELi4ELi1ELi512ELi64ELi64ELi64ELi1ELi0EEviiiPT_S1_S1_iiiE3Csh has been demoted
// _ZZ9cuda_gemmIiLi128ELi4ELi1ELi512ELi64ELi64ELi64ELi1ELi1EEviiiPT_S1_S1_iiiE11kron_fac_sh has been demoted
// _ZZ9cuda_gemmIiLi128ELi4ELi1ELi512ELi64ELi64ELi64ELi1ELi1EEviiiPT_S1_S1_iiiE3Ash has been demoted
// _ZZ9cuda_gemmIiLi128ELi4ELi1ELi512ELi64ELi64ELi64ELi1ELi1EEviiiPT_S1_S1_iiiE3Csh has been demoted
// _ZZ9cuda_gemmIiLi128ELi4ELi1ELi512ELi128ELi128ELi64ELi0ELi0EEviiiPT_S1_S1_iiiE11kron_fac_sh has been demoted
// _ZZ9cuda_gemmIiLi128ELi4ELi1ELi512ELi128ELi128ELi64ELi0ELi0EEviiiPT_S1_S1_iiiE3Ash has been demoted
// _ZZ9cuda_gemmIiLi128ELi4ELi1ELi512ELi128ELi128ELi64ELi0ELi0EEviiiPT_S1_S1_iiiE3Csh has been demoted
// _ZZ9cuda_gemmIiLi128ELi4ELi1ELi512ELi128ELi128ELi64ELi0ELi1EEviiiPT_S1_S1_iiiE11kron_fac_sh has been demoted
// _ZZ9cuda_gemmIiLi128ELi4ELi1ELi512ELi128ELi128ELi64ELi0ELi1EEviiiPT_S1_S1_iiiE3Ash has been demoted
// _ZZ9cuda_gemmIiLi128ELi4ELi1ELi512ELi128ELi128ELi64ELi0ELi1EEviiiPT_S1_S1_iiiE3Csh has been demoted
// _ZZ9cuda_gemmIiLi128ELi4ELi1ELi512ELi128ELi128ELi64ELi1ELi0EEviiiPT_S1_S1_iiiE11kron_fac_sh has been demoted
// _ZZ9cuda_gemmIiLi128ELi4ELi1ELi512ELi128ELi128ELi64ELi1ELi0EEviiiPT_S1_S1_iiiE3Ash has been demoted
// _ZZ9cuda_gemmIiLi128ELi4ELi1ELi512ELi128ELi128ELi64ELi1ELi0EEviiiPT_S1_S1_iiiE3Csh has been demoted
// _ZZ9cuda_gemmIiLi128ELi4ELi1ELi512ELi128ELi128ELi64ELi1ELi1EEviiiPT_S1_S1_iiiE11kron_fac_sh has been demoted
// _ZZ9cuda_gemmIiLi128ELi4ELi1ELi512ELi128ELi128ELi64ELi1ELi1EEviiiPT_S1_S1_iiiE3Ash has been demoted
// _ZZ9cuda_gemmIiLi128ELi4ELi1ELi512ELi128ELi128ELi64ELi1ELi1EEviiiPT_S1_S1_iiiE3Csh has been demoted
// _ZZ9cuda_gemmIiLi128ELi4ELi1ELi1024ELi2ELi2ELi64ELi0ELi0EEviiiPT_S1_S1_iiiE11kron_fac_sh has been demoted
// _ZZ9cuda_gemmIiLi128ELi4ELi1ELi1024ELi2ELi2ELi64ELi0ELi0EEviiiPT_S1_S1_iiiE3Ash has been demoted
// _ZZ9cuda_gemmIiLi128ELi4ELi1ELi1024ELi2ELi2ELi64ELi0ELi1EEviiiPT_S1_S1_iiiE11kron_fac_sh has been demoted
// _ZZ9cuda_gemmIiLi128ELi4ELi1ELi1024ELi2ELi2ELi64ELi0ELi1EEviiiPT_S1_S1_iiiE3Ash has been demoted
// _ZZ9cuda_gemmIiLi128ELi4ELi1ELi1024ELi2ELi2ELi64ELi1ELi0EEviiiPT_S1_S1_iiiE11kron_fac_sh has been demoted
// _ZZ9cuda_gemmIiLi128ELi4ELi1ELi1024ELi2ELi2ELi64ELi1ELi0EEviiiPT_S1_S1_iiiE3Ash has been demoted
// _ZZ9cuda_gemmIiLi128ELi4ELi1ELi1024ELi2ELi2ELi64ELi1ELi1EEviiiPT_S1_S1_iiiE11kron_fac_sh has been demoted
// _ZZ9cuda_gemmIiLi128ELi4ELi1ELi1024ELi2ELi2ELi64ELi1ELi1EEviiiPT_S1_S1_iiiE3Ash has been demoted
// _ZZ9cuda_gemmIiLi128ELi4ELi1ELi1024ELi4ELi4ELi64ELi0ELi0EEviiiPT_S1_S1_iiiE11kron_fac_sh has been demoted
// _ZZ9cuda_gemmIiLi128ELi4ELi1ELi1024ELi4ELi4ELi64ELi0ELi0EEviiiPT_S1_S1_iiiE3Ash has been demoted
// _ZZ9cuda_gemmIiLi128ELi4ELi1ELi1024ELi4ELi4ELi64ELi0ELi1EEviiiPT_S1_S1_iiiE11kron_fac_sh has been demoted
// _ZZ9cuda_gemmIiLi128ELi4ELi1ELi1024ELi4ELi4ELi64ELi0ELi1EEviiiPT_S1_S1_iiiE3Ash has been demoted
// _ZZ9cuda_gemmIiLi128ELi4ELi1ELi1024ELi4ELi4ELi64ELi1ELi0EEviiiPT_S1_S1_iiiE11kron_fac_sh has been demoted
// _ZZ9cuda_gemmIiLi128ELi4ELi1ELi1024ELi4ELi4ELi64ELi1ELi0EEviiiPT_S1_S1_iiiE3Ash has been demoted
// _ZZ9cuda_gemmIiLi128ELi4ELi1ELi1024ELi4ELi4ELi64ELi1ELi1EEviiiPT_S1_S1_iiiE11kron_fac_sh has been demoted
// _ZZ9cuda_gemmIiLi128ELi4ELi1ELi1024ELi4ELi4ELi64ELi1ELi1EEviiiPT_S1_S1_iiiE3Ash has been demoted
// _ZZ9cuda_gemmIiLi128ELi4ELi1ELi1024ELi8ELi8ELi64ELi0ELi0EEviiiPT_S1_S1_iiiE11kron_fac_sh has been demoted
// _ZZ9cuda_gemmIiLi128ELi4ELi1ELi1024ELi8ELi8ELi64ELi0ELi0EEviiiPT_S1_S1_iiiE3Ash has been demoted
// _ZZ9cuda_gemmIiLi128ELi4ELi1ELi1024ELi8ELi8ELi64ELi0ELi1EEviiiPT_S1_S1_iiiE11kron_fac_sh has been demoted
// _ZZ9cuda_gemmIiLi128ELi4ELi1ELi1024ELi8ELi8ELi64ELi0ELi1EEviiiPT_S1_S1_iiiE3Ash has been demoted
// _ZZ9cuda_gemmIiLi128ELi4ELi1ELi1024ELi8ELi8ELi64ELi1ELi0EEviiiPT_S1_S1_iiiE11kron_fac_sh has been demoted
// _ZZ9cuda_gemmIiLi128ELi4ELi1ELi1024ELi8ELi8ELi64ELi1ELi0EEviiiPT_S1_S1_iiiE3Ash has been demoted
// _ZZ9cuda_gemmIiLi128ELi4ELi1ELi1024ELi8ELi8ELi64ELi1ELi1EEviiiPT_S1_S1_iiiE11kron_fac_sh has been demoted
// _ZZ9cuda_gemmIiLi128ELi4ELi1ELi1024ELi8ELi8ELi64ELi1ELi1EEviiiPT_S1_S1_iiiE3Ash has been demoted
// _ZZ9cuda_gemmIiLi128ELi4ELi1ELi1024ELi16ELi16ELi64ELi0ELi0EEviiiPT_S1_S1_iiiE11kron_fac_sh has been demoted
// _ZZ9cuda_gemmIiLi128ELi4ELi1ELi1024ELi16ELi16ELi64ELi0ELi0EEviiiPT_S1_S1_iiiE3Ash has been demoted
// _ZZ9cuda_gemmIiLi128ELi4ELi1ELi1024ELi16ELi16ELi64ELi0ELi1EEviiiPT_S1_S1_iiiE11kron_fac_sh has been demoted
// _ZZ9cuda_gemmIiLi128ELi4ELi1ELi1024ELi16ELi16ELi64ELi0ELi1EEviiiPT_S1_S1_iiiE3Ash has been demoted
// _ZZ9cuda_gemmIiLi128ELi4ELi1ELi1024ELi16ELi16ELi64ELi1ELi0EEviiiPT_S1_S1_iiiE11kron_fac_sh has been demoted
// _ZZ9cuda_gemmIiLi128ELi4ELi1ELi1024ELi16ELi16ELi64ELi1ELi0EEviiiPT_S1_S1_iiiE3Ash has been demoted
// _ZZ9cuda_gemmIiLi128ELi4ELi1ELi1024ELi16ELi16ELi64ELi1ELi1EEviiiPT_S1_S1_iiiE11kron_fac_sh has been demoted
// _ZZ9cuda_gemmIiLi128ELi4ELi1ELi1024ELi16ELi16ELi64ELi1ELi1EEviiiPT_S1_S1_iiiE3Ash has been demoted
// _ZZ9cuda_gemmIiLi128ELi4ELi1ELi1024ELi32ELi32ELi64ELi0ELi0EEviiiPT_S1_S1_iiiE11kron_fac_sh has been demoted
// _ZZ9cuda_gemmIiLi128ELi4ELi1ELi1024ELi32ELi32ELi64ELi0ELi0EEviiiPT_S1_S1_iiiE3Ash has been demoted
// _ZZ9cuda_gemmIiLi128ELi4ELi1ELi1024ELi32ELi32ELi64ELi0ELi0EEviiiPT_S1_S1_iiiE3Csh has been demoted
// _ZZ9cuda_gemmIiLi128ELi4ELi1ELi1024ELi32ELi32ELi64ELi0ELi1EEviiiPT_S1_S1_iiiE11kron_fac_sh has been demoted
// _ZZ9cuda_gemmIiLi128ELi4ELi1ELi1024ELi32ELi32ELi64ELi0ELi1EEviiiPT_S1_S1_iiiE3Ash has been demoted
// _ZZ9cuda_gemmIiLi128ELi4ELi1ELi1024ELi32ELi32ELi64ELi0ELi1EEviiiPT_S1_S1_iiiE3Csh has been demoted
// _ZZ9cuda_gemmIiLi128ELi4ELi1ELi1024ELi32ELi32ELi64ELi1ELi0EEviiiPT_S1_S1_iiiE11kron_fac_sh has been demoted
// _ZZ9cuda_gemmIiLi128ELi4ELi1ELi1024ELi32ELi32ELi64ELi1ELi0EEviiiPT_S1_S1_iiiE3Ash has been demoted
// _ZZ9cuda_gemmIiLi128ELi4ELi1ELi1024ELi32ELi32ELi64ELi1ELi0EEviiiPT_S1_S1_iiiE3Csh has been demoted
// _ZZ9cuda_gemmIiLi128ELi4ELi1ELi1024ELi32ELi32ELi64ELi1ELi1EEviiiPT_S1_S1_iiiE11kron_fac_sh has been demoted
// _ZZ9cuda_gemmIiLi128ELi4ELi1ELi1024ELi32ELi32ELi64ELi1ELi1EEviiiPT_S1_S1_iiiE3Ash has been demoted
// _ZZ9cuda_gemmIiLi128ELi4ELi1ELi1024ELi32ELi32ELi64ELi1ELi1EEviiiPT_S1_S1_iiiE3Csh has been demoted
// _ZZ9cuda_gemmIiLi128ELi4ELi1ELi1024ELi64ELi64ELi64ELi0ELi0EEviiiPT_S1_S1_iiiE11kron_fac_sh has been demoted
// _ZZ9cuda_gemmIiLi128ELi4ELi1ELi1024ELi64ELi64ELi64ELi0ELi0EEviiiPT_S1_S1_iiiE3Ash has been demoted
// _ZZ9cuda_gemmIiLi128ELi4ELi1ELi1024ELi64ELi64ELi64ELi0ELi0EEviiiPT_S1_S1_iiiE3Csh has been demoted
// _ZZ9cuda_gemmIiLi128ELi4ELi1ELi1024ELi64ELi64ELi64ELi0ELi1EEviiiPT_S1_S1_iiiE11kron_fac_sh has been demoted
// _ZZ9cuda_gemmIiLi128ELi4ELi1ELi1024ELi64ELi64ELi64ELi0ELi1EEviiiPT_S1_S1_iiiE3Ash has been demoted
// _ZZ9cuda_gemmIiLi128ELi4ELi1ELi1024ELi64ELi64ELi64ELi0ELi1EEviiiPT_S1_S1_iiiE3Csh has been demoted
// _ZZ9cuda_gemmIiLi128ELi4ELi1ELi1024ELi64ELi64ELi64ELi1ELi0EEviiiPT_S1_S1_iiiE11kron_fac_sh has been demoted
// _ZZ9cuda_gemmIiLi128ELi4ELi1ELi1024ELi64ELi64ELi64ELi1ELi0EEviiiPT_S1_S1_iiiE3Ash has been demoted
// _ZZ9cuda_gemmIiLi128ELi4ELi1ELi1024ELi64ELi64ELi64ELi1ELi0EEviiiPT_S1_S1_iiiE3Csh has been demoted
// _ZZ9cuda_gemmIiLi128ELi4ELi1ELi1024ELi64ELi64ELi64ELi1ELi1EEviiiPT_S1_S1_iiiE11kron_fac_sh has been demoted
// _ZZ9cuda_gemmIiLi128ELi4ELi1ELi1024ELi64ELi64ELi64ELi1ELi1EEviiiPT_S1_S1_iiiE3Ash has been demoted
// _ZZ9cuda_gemmIiLi128ELi4ELi1ELi1024ELi64ELi64ELi64ELi1ELi1EEviiiPT_S1_S1_iiiE3Csh has been demoted
// _ZZ9cuda_gemmIiLi128ELi4ELi1ELi1024ELi128ELi128ELi64ELi0ELi0EEviiiPT_S1_S1_iiiE11kron_fac_sh has been demoted
// _ZZ9cuda_gemmIiLi128ELi4ELi1ELi1024ELi128ELi128ELi64ELi0ELi0EEviiiPT_S1_S1_iiiE3Ash has been demoted
// _ZZ9cuda_gemmIiLi128ELi4ELi1ELi1024ELi128ELi128ELi64ELi0ELi0EEviiiPT_S1_S1_iiiE3Csh has been demoted
// _ZZ9cuda_gemmIiLi128ELi4ELi1ELi1024ELi128ELi128ELi64ELi0ELi1EEviiiPT_S1_S1_iiiE11kron_fac_sh has been demoted
// _ZZ9cuda_gemmIiLi128ELi4ELi1ELi1024ELi128ELi128ELi64ELi0ELi1EEviiiPT_S1_S1_iiiE3Ash has been demoted
// _ZZ9cuda_gemmIiLi128ELi4ELi1ELi1024ELi128ELi128ELi64ELi0ELi1EEviiiPT_S1_S1_iiiE3Csh has been demoted
// _ZZ9cuda_gemmIiLi128ELi4ELi1ELi1024ELi128ELi128ELi64ELi1ELi0EEviiiPT_S1_S1_iiiE11kron_fac_sh has been demoted
// _ZZ9cuda_gemmIiLi128ELi4ELi1ELi1024ELi128ELi128ELi64ELi1ELi0EEviiiPT_S1_S1_iiiE3Ash has been demoted
// _ZZ9cuda_gemmIiLi128ELi4ELi1ELi1024ELi128ELi128ELi64ELi1ELi0EEviiiPT_S1_S1_iiiE3Csh has been demoted
// _ZZ9cuda_gemmIiLi128ELi4ELi1ELi1024ELi128ELi128ELi64ELi1ELi1EEviiiPT_S1_S1_iiiE11kron_fac_sh has been demoted
// _ZZ9cuda_gemmIiLi128ELi4ELi1ELi1024ELi128ELi128ELi64ELi1ELi1EEviiiPT_S1_S1_iiiE3Ash has been demoted
// _ZZ9cuda_gemmIiLi128ELi4ELi1ELi1024ELi128ELi128ELi64ELi1ELi1EEviiiPT_S1_S1_iiiE3Csh has been demoted
// _ZZ9cuda_gemmIiLi128ELi4ELi1ELi2048ELi2ELi2ELi64ELi0ELi0EEviiiPT_S1_S1_iiiE11kron_fac_sh has been demoted
// _ZZ9cuda_gemmIiLi128ELi4ELi1ELi2048ELi2ELi2ELi64ELi0ELi0EEviiiPT_S1_S1_iiiE3Ash has been demoted
// _ZZ9cuda_gemmIiLi128ELi4ELi1ELi2048ELi2ELi2ELi64ELi0ELi1EEviiiPT_S1_S1_iiiE11kron_fac_sh has been demoted
// _ZZ9cuda_gemmIiLi128ELi4ELi1ELi2048ELi2ELi2ELi64ELi0ELi1EEviiiPT_S1_S1_iiiE3Ash has been demoted
// _ZZ9cuda_gemmIiLi128ELi4ELi1ELi2048ELi2ELi2ELi64ELi1ELi0EEviiiPT_S1_S1_iiiE11kron_fac_sh has been demoted
// _ZZ9cuda_gemmIiLi128ELi4ELi1ELi2048ELi2ELi2ELi64ELi1ELi0EEviiiPT_S1_S1_iiiE3Ash has been demoted
// _ZZ9cuda_gemmIiLi128ELi4ELi1ELi2048ELi2ELi2ELi64ELi1ELi1EEviiiPT_S1_S1_iiiE11kron_fac_sh has been demoted
// _ZZ9cuda_gemmIiLi128ELi4ELi1ELi2048ELi2ELi2ELi64ELi1ELi1EEviiiPT_S1_S1_iiiE3Ash has been demoted
// _ZZ9cuda_gemmIiLi128ELi4ELi1ELi2048ELi4ELi4ELi64ELi0ELi0EEviiiPT_S1_S1_iiiE11kron_fac_sh has been demoted
// _ZZ9cuda_gemmIiLi128ELi4ELi1ELi2048ELi4ELi4ELi64ELi0ELi0EEviiiPT_S1_S1_iiiE3Ash has been demoted
// _ZZ9cuda_gemmIiLi128ELi4ELi1ELi2048ELi4ELi4ELi64ELi0ELi1EEviiiPT_S1_S1_iiiE11kron_fac_sh has been demoted
// _ZZ9cuda_gemmIiLi128ELi4ELi1ELi2048ELi4ELi4ELi64ELi0ELi1EEviiiPT_S1_S1_iiiE3Ash has been demoted
// _ZZ9cuda_gemmIiLi128ELi4ELi1ELi2048ELi4ELi4ELi64ELi1ELi0EEviiiPT_S1_S1_iiiE11kron_fac_sh has been demoted
// _ZZ9cuda_gemmIiLi128ELi4ELi1ELi2048ELi4ELi4ELi64ELi1ELi0EEviiiPT_S1_S1_iiiE3Ash has been demoted
// _ZZ9cuda_gemmIiLi128ELi4ELi1ELi2048ELi4ELi4ELi64ELi1ELi1EEviiiPT_S1_S1_iiiE11kron_fac_sh has been demoted
// _ZZ9cuda_gemmIiLi128ELi4ELi1ELi2048ELi4ELi4ELi64ELi1ELi1EEviiiPT_S1_S1_iiiE3Ash has been demoted
// _ZZ9cuda_gemmIiLi128ELi4ELi1ELi2048ELi8ELi8ELi64ELi0ELi0EEviiiPT_S1_S1_iiiE11kron_fac_sh has been demoted
// _ZZ9cuda_gemmIiLi128ELi4ELi1ELi2048ELi8ELi8ELi64ELi0ELi0EEviiiPT_S1_S1_iiiE3Ash has been demoted
// _ZZ9cuda_gemmIiLi128ELi4ELi1ELi2048ELi8ELi8ELi64ELi0ELi1EEviiiPT_S1_S1_iiiE11kron_fac_sh has been demoted
// _ZZ9cuda_gemmIiLi128ELi4ELi1ELi2048ELi8ELi8ELi64ELi0ELi1EEviiiPT_S1_S1_iiiE3Ash has been demoted
// _ZZ9cuda_gemmIiLi128ELi4ELi1ELi2048ELi8ELi8ELi64ELi1ELi0EEviiiPT_S1_S1_iiiE11kron_fac_sh has been demoted
// _ZZ9cuda_gemmIiLi128ELi4ELi1ELi2048ELi8ELi8ELi64ELi1ELi0EEviiiPT_S1_S1_iiiE3Ash has been demoted
// _ZZ9cuda_gemmIiLi128ELi4ELi1ELi2048ELi8ELi8ELi64ELi1ELi1EEviiiPT_S1_S1_iiiE11kron_fac_sh has been demoted
// _ZZ9cuda_gemmIiLi128ELi4ELi1ELi2048ELi8ELi8ELi64ELi1ELi1EEviiiPT_S1_S1_iiiE3Ash has been demoted
// _ZZ9cuda_gemmIiLi128ELi4ELi1ELi2048ELi16ELi16ELi64ELi0ELi0EEviiiPT_S1_S1_iiiE11kron_fac_sh has been demoted
// _ZZ9cuda_gemmIiLi128ELi4ELi1ELi2048ELi16ELi16ELi64ELi0ELi0EEviiiPT_S1_S1_iiiE3Ash has been demoted
// _ZZ9cuda_gemmIiLi128ELi4ELi1ELi2048ELi16ELi16ELi64ELi0ELi1EEviiiPT_S1_S1_iiiE11kron_fac_sh has been demoted
// _ZZ9cuda_gemmIiLi128ELi4ELi1ELi2048ELi16ELi16ELi64ELi0ELi1EEviiiPT_S1_S1_iiiE3Ash has been demoted
// _ZZ9cuda_gemmIiLi128ELi4ELi1ELi2048ELi16ELi16ELi64ELi1ELi0EEviiiPT_S1_S1_iiiE11kron_fac_sh has been demoted
// _ZZ9cuda_gemmIiLi128ELi4ELi1ELi2048ELi16ELi16ELi64ELi1ELi0EEviiiPT_S1_S1_iiiE3Ash has been demoted
// _ZZ9cuda_gemmIiLi128ELi4ELi1ELi2048ELi16ELi16ELi64ELi1ELi1EEviiiPT_S1_S1_iiiE11kron_fac_sh has been demoted
// _ZZ9cuda_gemmIiLi128ELi4ELi1ELi2048ELi16ELi16ELi64ELi1ELi1EEviiiPT_S1_S1_iiiE3Ash has been demoted
// _ZZ9cuda_gemmIiLi128ELi4ELi1ELi2048ELi32ELi32ELi64ELi0ELi0EEviiiPT_S1_S1_iiiE11kron_fac_sh has been demoted
// _ZZ9cuda_gemmIiLi128ELi4ELi1ELi2048ELi32ELi32ELi64ELi0ELi0EEviiiPT_S1_S1_iiiE3Ash has been demoted
// _ZZ9cuda_gemmIiLi128ELi4ELi1ELi2048ELi32ELi32ELi64ELi0ELi0EEviiiPT_S1_S1_iiiE3Csh has been demoted
// _ZZ9cuda_gemmIiLi128ELi4ELi1ELi2048ELi32ELi32ELi64ELi0ELi1EEviiiPT_S1_S1_iiiE11kron_fac_sh has been demoted
// _ZZ9cuda_gemmIiLi128ELi4ELi1ELi2048ELi32ELi32ELi64ELi0ELi1EEviiiPT_S1_S1_iiiE3Ash has been demoted
// _ZZ9cuda_gemmIiLi128ELi4ELi1ELi2048ELi32ELi32ELi64ELi0ELi1EEviiiPT_S1_S1_iiiE3Csh has been demoted
// _ZZ9cuda_gemmIiLi128ELi4ELi1ELi2048ELi32ELi32ELi64ELi1ELi0EEviiiPT_S1_S1_iiiE11kron_fac_sh has been demoted
// _ZZ9cuda_gemmIiLi128ELi4ELi1ELi2048ELi32ELi32ELi64ELi1ELi0EEviiiPT_S1_S1_iiiE3Ash has been demoted
// _ZZ9cuda_gemmIiLi128ELi4ELi1ELi2048ELi32ELi32ELi64ELi1ELi0EEviiiPT_S1_S1_iiiE3Csh has been demoted
// _ZZ9cuda_gemmIiLi128ELi4ELi1ELi2048ELi32ELi32ELi64ELi1ELi1EEviiiPT_S1_S1_iiiE11kron_fac_sh has been demoted
// _ZZ9cuda_gemmIiLi128ELi4ELi1ELi2048ELi32ELi32ELi64ELi1ELi1EEviiiPT_S1_S1_iiiE3Ash has been demoted
// _ZZ9cuda_gemmIiLi128ELi4ELi1ELi2048ELi32ELi32ELi64ELi1ELi1EEviiiPT_S1_S1_iiiE3Csh has been demoted
// _ZZ9cuda_gemmIiLi128ELi4ELi1ELi2048ELi64ELi64ELi64ELi0ELi0EEviiiPT_S1_S1_iiiE11kron_fac_sh has been demoted
// _ZZ9cuda_gemmIiLi128ELi4ELi1ELi2048ELi64ELi64ELi64ELi0ELi0EEviiiPT_S1_S1_iiiE3Ash has been demoted
// _ZZ9cuda_gemmIiLi128ELi4ELi1ELi2048ELi64ELi64ELi64ELi0ELi0EEviiiPT_S1_S1_iiiE3Csh has been demoted
// _ZZ9cuda_gemmIiLi128ELi4ELi1ELi2048ELi64ELi64ELi64ELi0ELi1EEviiiPT_S1_S1_iiiE11kron_fac_sh has been demoted
// _ZZ9cuda_gemmIiLi128ELi4ELi1ELi2048ELi64ELi64ELi64ELi0ELi1EEviiiPT_S1_S1_iiiE3Ash has been demoted
// _ZZ9cuda_gemmIiLi128ELi4ELi1ELi2048ELi64ELi64ELi64ELi0ELi1EEviiiPT_S1_S1_iiiE3Csh has been demoted
// _ZZ9cuda_gemmIiLi128ELi4ELi1ELi2048ELi64ELi64ELi64ELi1ELi0EEviiiPT_S1_S1_iiiE11kron_fac_sh has been demoted
// _ZZ9cuda_gemmIiLi128ELi4ELi1ELi2048ELi64ELi64ELi64ELi1ELi0EEviiiPT_S1_S1_iiiE3Ash has been demoted
// _ZZ9cuda_gemmIiLi128ELi4ELi1ELi2048ELi64ELi64ELi64ELi1ELi0EEviiiPT_S1_S1_iiiE3Csh has been demoted
// _ZZ9cuda_gemmIiLi128ELi4ELi1ELi2048ELi64ELi64ELi64ELi1ELi1EEviiiPT_S1_S1_iiiE11kron_fac_sh has been demoted
// _ZZ9cuda_gemmIiLi128ELi4ELi1ELi2048ELi64ELi64ELi64ELi1ELi1EEviiiPT_S1_S1_iiiE3Ash has been demoted
// _ZZ9cuda_gemmIiLi128ELi4ELi1ELi2048ELi64ELi64ELi64ELi1ELi1EEviiiPT_S1_S1_iiiE3Csh has been demoted
// _ZZ9cuda_gemmIiLi128ELi4ELi1ELi2048ELi128ELi128ELi64ELi0ELi0EEviiiPT_S1_S1_iiiE11kron_fac_sh has been demoted
// _ZZ9cuda_gemmIiLi128ELi4ELi1ELi2048ELi128ELi128ELi64ELi0ELi0EEviiiPT_S1_S1_iiiE3Ash has been demoted
// _ZZ9cuda_gemmIiLi128ELi4ELi1ELi2048ELi128ELi128ELi64ELi0ELi0EEviiiPT_S1_S1_iiiE3Csh has been demoted
// _ZZ9cuda_gemmIiLi128ELi4ELi1ELi2048ELi128ELi128ELi64ELi0ELi1EEviiiPT_S1_S1_iiiE11kron_fac_sh has been demoted
// _ZZ9cuda_gemmIiLi128ELi4ELi1ELi2048ELi128ELi128ELi64ELi0ELi1EEviiiPT_S1_S1_iiiE3Ash has been demoted
// _ZZ9cuda_gemmIiLi128ELi4ELi1ELi2048ELi128ELi128ELi64ELi0ELi1EEviiiPT_S1_S1_iiiE3Csh has been demoted
// _ZZ9cuda_gemmIiLi128ELi4ELi1ELi2048ELi128ELi128ELi64ELi1ELi0EEviiiPT_S1_S1_iiiE11kron_fac_sh has been demoted
// _ZZ9cuda_gemmIiLi128ELi4ELi1ELi2048ELi128ELi128ELi64ELi1ELi0EEviiiPT_S1_S1_iiiE3Ash has been demoted
// _ZZ9cuda_gemmIiLi128ELi4ELi1ELi2048ELi128ELi128ELi64ELi1ELi0EEviiiPT_S1_S1_iiiE3Csh has been demoted
// _ZZ9cuda_gemmIiLi128ELi4ELi1ELi2048ELi128ELi128ELi64ELi1ELi1EEviiiPT_S1_S1_iiiE11kron_fac_sh has been demoted
// _ZZ9cuda_gemmIiLi128ELi4ELi1ELi2048ELi128ELi128ELi64ELi1ELi1EEviiiPT_S1_S1_iiiE3Ash has been demoted
// _ZZ9cuda_gemmIiLi128ELi4ELi1ELi2048ELi128ELi128ELi64ELi1ELi1EEviiiPT_S1_S1_iiiE3Csh has been demoted
// _ZZ9cuda_gemmIiLi128ELi4ELi1ELi4096ELi2ELi2ELi64ELi0ELi0EEviiiPT_S1_S1_iiiE11kron_fac_sh has been demoted
// _ZZ9cuda_gemmIiLi128ELi4ELi1ELi4096ELi2ELi2ELi64ELi0ELi0EEviiiPT_S1_S1_iiiE3Ash has been demoted
// _ZZ9cuda_gemmIiLi128ELi4ELi1ELi4096ELi2ELi2ELi64ELi0ELi1EEviiiPT_S1_S1_iiiE11kron_fac_sh has been demoted
// _ZZ9cuda_gemmIiLi128ELi4ELi1ELi4096ELi2ELi2ELi64ELi0ELi1EEviiiPT_S1_S1_iiiE3Ash has been demoted
// _ZZ9cuda_gemmIiLi128ELi4ELi1ELi4096ELi2ELi2ELi64ELi1ELi0EEviiiPT_S1_S1_iiiE11kron_fac_sh has been demoted
// _ZZ9cuda_gemmIiLi128ELi4ELi1ELi4096ELi2ELi2ELi64ELi1ELi0EEviiiPT_S1_S1_iiiE3Ash has been demoted
// _ZZ9cuda_gemmIiLi128ELi4ELi1ELi4096ELi2ELi2ELi64ELi1ELi1EEviiiPT_S1_S1_iiiE11kron_fac_sh has been demoted
// _ZZ9cuda_gemmIiLi128ELi4ELi1ELi4096ELi2ELi2ELi64ELi1ELi1EEviiiPT_S1_S1_iiiE3Ash has been demoted
// _ZZ9cuda_gemmIiLi128ELi4ELi1ELi4096ELi4ELi4ELi64ELi0ELi0EEviiiPT_S1_S1_iiiE11kron_fac_sh has been demoted
// _ZZ9cuda_gemmIiLi128ELi4ELi1ELi4096ELi4ELi4ELi64ELi0ELi0EEviiiPT_S1_S1_iiiE3Ash has been demoted
// _ZZ9cuda_gemmIiLi128ELi4ELi1ELi4096ELi4ELi4ELi64ELi0ELi1EEviiiPT_S1_S1_iiiE11kron_fac_sh has been demoted
// _ZZ9cuda_gemmIiLi128ELi4ELi1ELi4096ELi4ELi4ELi64ELi0ELi1EEviiiPT_S1_S1_iiiE3Ash has been demoted
// _ZZ9cuda_gemmIiLi128ELi4ELi1ELi4096ELi4ELi4ELi64ELi1ELi0EEviiiPT_S1_S1_iiiE11kron_fac_sh has been demoted
// _ZZ9cuda_gemmIiLi128ELi4ELi1ELi4096ELi4ELi4ELi64ELi1ELi0EEviiiPT_S1_S1_iiiE3Ash has been demoted
// _ZZ9cuda_gemmIiLi128ELi4ELi1ELi4096ELi4ELi4ELi64ELi1ELi1EEviiiPT_S1_S1_iiiE11kron_fac_sh has been demoted
// _ZZ9cuda_gemmIiLi128ELi4ELi1ELi4096ELi4ELi4ELi64ELi1ELi1EEviiiPT_S1_S1_iiiE3Ash has been demoted
// _ZZ9cuda_gemmIiLi128ELi4ELi1ELi4096ELi8ELi8ELi64ELi0ELi0EEviiiPT_S1_S1_iiiE11kron_fac_sh has been demoted
// _ZZ9cuda_gemmIiLi128ELi4ELi1ELi4096ELi8ELi8ELi64ELi0ELi0EEviiiPT_S1_S1_iiiE3Ash has been demoted
// _ZZ9cuda_gemmIiLi128ELi4ELi1ELi4096ELi8ELi8ELi64ELi0ELi1EEviiiPT_S1_S1_iiiE11kron_fac_sh has been demoted
// _ZZ9cuda_gemmIiLi128ELi4ELi1ELi4096ELi8ELi8ELi64ELi0ELi1EEviiiPT_S1_S1_iiiE3Ash has been demoted
// _ZZ9cuda_gemmIiLi128ELi4ELi1ELi4096ELi8ELi8ELi64ELi1ELi0EEviiiPT_S1_S1_iiiE11kron_fac_sh has been demoted
// _ZZ9cuda_gemmIiLi128ELi4ELi1ELi4096ELi8ELi8ELi64ELi1ELi0EEviiiPT_S1_S1_iiiE3Ash has been demoted
// _ZZ9cuda_gemmIiLi128ELi4ELi1ELi4096ELi8ELi8ELi64ELi1ELi1EEviiiPT_S1_S1_iiiE11kron_fac_sh has been demoted
// _ZZ9cuda_gemmIiLi128ELi4ELi1ELi4096ELi8ELi8ELi64ELi1ELi1EEviiiPT_S1_S1_iiiE3Ash has been demoted
// _ZZ9cuda_gemmIiLi128ELi4ELi1ELi4096ELi16ELi16ELi64ELi0ELi0EEviiiPT_S1_S1_iiiE11kron_fac_sh has been demoted
// _ZZ9cuda_gemmIiLi128ELi4ELi1ELi4096ELi16ELi16ELi64ELi0ELi0EEviiiPT_S1_S1_iiiE3Ash has been demoted
// _ZZ9cuda_gemmIiLi128ELi4ELi1ELi4096ELi16ELi16ELi64ELi0ELi1EEviiiPT_S1_S1_iiiE11kron_fac_sh has been demoted
// _ZZ9cuda_gemmIiLi128ELi4ELi1ELi4096ELi16ELi16ELi64ELi0ELi1EEviiiPT_S1_S1_iiiE3Ash has been demoted
// _ZZ9cuda_gemmIiLi128ELi4ELi1ELi4096ELi16ELi16ELi64ELi1ELi0EEviiiPT_S1_S1_iiiE11kron_fac_sh has been demoted
// _ZZ9cuda_gemmIiLi128ELi4ELi1ELi4096ELi16ELi16ELi64ELi1ELi0EEviiiPT_S1_S1_iiiE3Ash has been demoted
// _ZZ9cuda_gemmIiLi128ELi4ELi1ELi4096ELi16ELi16ELi64ELi1ELi1EEviiiPT_S1_S1_iiiE11kron_fac_sh has been demoted
// _ZZ9cuda_gemmIiLi128ELi4ELi1ELi4096ELi16ELi16ELi64ELi1ELi1EEviiiPT_S1_S1_iiiE3Ash has been demoted
// _ZZ9cuda_gemmIiLi128ELi4ELi1ELi4096ELi32ELi32ELi64ELi0ELi0EEviiiPT_S1_S1_iiiE11kron_fac_sh has been demoted
// _ZZ9cuda_gemmIiLi128ELi4ELi1ELi4096ELi32ELi32ELi64ELi0ELi0EEviiiPT_S1_S1_iiiE3Ash has been demoted
// _ZZ9cuda_gemmIiLi128ELi4ELi1ELi4096ELi32ELi32ELi64ELi0ELi0EEviiiPT_S1_S1_iiiE3Csh has been demoted
// _ZZ9cuda_gemmIiLi128ELi4ELi1ELi4096ELi32ELi32ELi64ELi0ELi1EEviiiPT_S1_S1_iiiE11kron_fac_sh has been demoted
// _ZZ9cuda_gemmIiLi128ELi4ELi1ELi4096ELi32ELi32ELi64ELi0ELi1EEviiiPT_S1_S1_iiiE3Ash has been demoted
// _ZZ9cuda_gemmIiLi128ELi4ELi1ELi4096ELi32ELi32ELi64ELi0ELi1EEviiiPT_S1_S1_iiiE3Csh has been demoted
// _ZZ9cuda_gemmIiLi128ELi4ELi1ELi4096ELi32ELi32ELi64ELi1ELi0EEviiiPT_S1_S1_iiiE11kron_fac_sh has been demoted
// _ZZ9cuda_gemmIiLi128ELi4ELi1ELi4096ELi32ELi32ELi64ELi1ELi0EEviiiPT_S1_S1_iiiE3Ash has been demoted
// _ZZ9cuda_gemmIiLi128ELi4ELi1ELi4096ELi32ELi32ELi64ELi1ELi0EEviiiPT_S1_S1_iiiE3Csh has been demoted
// _ZZ9cuda_gemmIiLi128ELi4ELi1ELi4096ELi32ELi32ELi64ELi1ELi1EEviiiPT_S1_S1_iiiE11kron_fac_sh has been demoted
// _ZZ9cuda_gemmIiLi128ELi4ELi1ELi4096ELi32ELi32ELi64ELi1ELi1EEviiiPT_S1_S1_iiiE3Ash has been demoted
// _ZZ9cuda_gemmIiLi128ELi4ELi1ELi4096ELi32ELi32ELi64ELi1ELi1EEviiiPT_S1_S1_iiiE3Csh has been demoted
// _ZZ9cuda_gemmIiLi128ELi4ELi1ELi4096ELi64ELi64ELi64ELi0ELi0EEviiiPT_S1_S1_iiiE11kron_fac_sh has been demoted
// _ZZ9cuda_gemmIiLi128ELi4ELi1ELi4096ELi64ELi64ELi64ELi0ELi0EEviiiPT_S1_S1_iiiE3Ash has been demoted
// _ZZ9cuda_gemmIiLi128ELi4ELi1ELi4096ELi64ELi64ELi64ELi0ELi0EEviiiPT_S1_S1_iiiE3Csh has been demoted
// _ZZ9cuda_gemmIiLi128ELi4ELi1ELi4096ELi64ELi64ELi64ELi0ELi1EEviiiPT_S1_S1_iiiE11kron_fac_sh has been demoted
// _ZZ9cuda_gemmIiLi128ELi4ELi1ELi4096ELi64ELi64ELi64ELi0ELi1EEviiiPT_S1_S1_iiiE3Ash has been demoted
// _ZZ9cuda_gemmIiLi128ELi4ELi1ELi4096ELi64ELi64ELi64ELi0ELi1EEviiiPT_S1_S1_iiiE3Csh has been demoted
// _ZZ9cuda_gemmIiLi128ELi4ELi1ELi4096ELi64ELi64ELi64ELi1ELi0EEviiiPT_S1_S1_iiiE11kron_fac_sh has been demoted
// _ZZ9cuda_gemmIiLi128ELi4ELi1ELi4096ELi64ELi64ELi64ELi1ELi0EEviiiPT_S1_S1_iiiE3Ash has been demoted
// _ZZ9cuda_gemmIiLi128ELi4ELi1ELi4096ELi64ELi64ELi64ELi1ELi0EEviiiPT_S1_S1_iiiE3Csh has been demoted
// _ZZ9cuda_gemmIiLi128ELi4ELi1ELi4096ELi64ELi64ELi64ELi1ELi1EEviiiPT_S1_S1_iiiE11kron_fac_sh has been demoted
// _ZZ9cuda_gemmIiLi128ELi4ELi1ELi4096ELi64ELi64ELi64ELi1ELi1EEviiiPT_S1_S1_iiiE3Ash has been demoted
// _ZZ9cuda_gemmIiLi128ELi4ELi1ELi4096ELi64ELi64ELi64ELi1ELi1EEviiiPT_S1_S1_iiiE3Csh has been demoted
// _ZZ9cuda_gemmIiLi128ELi4ELi1ELi4096ELi128ELi128ELi64ELi0ELi0EEviiiPT_S1_S1_iiiE11kron_fac_sh has been demoted
// _ZZ9cuda_gemmIiLi128ELi4ELi1ELi4096ELi128ELi128ELi64ELi0ELi0EEviiiPT_S1_S1_iiiE3Ash has been demoted
// _ZZ9cuda_gemmIiLi128ELi4ELi1ELi4096ELi128ELi128ELi64ELi0ELi0EEviiiPT_S1_S1_iiiE3Csh has been demoted
// _ZZ9cuda_gemmIiLi128ELi4ELi1ELi4096ELi128ELi128ELi64ELi0ELi1EEviiiPT_S1_S1_iiiE11kron_fac_sh has been demoted
// _ZZ9cuda_gemmIiLi128ELi4ELi1ELi4096ELi128ELi128ELi64ELi0ELi1EEviiiPT_S1_S1_iiiE3Ash has been demoted
// _ZZ9cuda_gemmIiLi128ELi4ELi1ELi4096ELi128ELi128ELi64ELi0ELi1EEviiiPT_S1_S1_iiiE3Csh has been demoted
// _ZZ9cuda_gemmIiLi128ELi4ELi1ELi4096ELi128ELi128ELi64ELi1ELi0EEviiiPT_S1_S1_iiiE11kron_fac_sh has been demoted
// _ZZ9cuda_gemmIiLi128ELi4ELi1ELi4096ELi128ELi128ELi64ELi1ELi0EEviiiPT_S1_S1_iiiE3Ash has been demoted
// _ZZ9cuda_gemmIiLi128ELi4ELi1ELi4096ELi128ELi128ELi64ELi1ELi0EEviiiPT_S1_S1_iiiE3Csh has been demoted
// _ZZ9cuda_gemmIiLi128ELi4ELi1ELi4096ELi128ELi128ELi64ELi1ELi1EEviiiPT_S1_S1_iiiE11kron_fac_sh has been demoted
// _ZZ9cuda_gemmIiLi128ELi4ELi1ELi4096ELi128ELi128ELi64ELi1ELi1EEviiiPT_S1_S1_iiiE3Ash has been demoted
// _ZZ9cuda_gemmIiLi128ELi4ELi1ELi4096ELi128ELi128ELi64ELi1ELi1EEviiiPT_S1_S1_iiiE3Csh has been demoted

.visible .entry _Z9cuda_gemmIiLi128ELi1ELi1ELi16ELi2ELi2ELi64ELi0ELi0EEviiiPT_S1_S1_iii(
	.param .u32 _Z9cuda_gemmIiLi128ELi1ELi1ELi16ELi2ELi2ELi64ELi0ELi0EEviiiPT_S1_S1_iii_param_0,
	.param .u32 _Z9cuda_gemmIiLi128ELi1ELi1ELi16ELi2ELi2ELi64ELi0ELi0EEviiiPT_S1_S1_iii_param_1,
	.param .u32 _Z9cuda_gemmIiLi128ELi1ELi1ELi16ELi2ELi2ELi64ELi0ELi0EEviiiPT_S1_S1_iii_param_2,
	.param .u64 .ptr .align 1 _Z9cuda_gemmIiLi128ELi1ELi1ELi16ELi2ELi2ELi64ELi0ELi0EEviiiPT_S1_S1_iii_param_3,
	.param .u64 .ptr .align 1 _Z9cuda_gemmIiLi128ELi1ELi1ELi16ELi2ELi2ELi64ELi0ELi0EEviiiPT_S1_S1_iii_param_4,
	.param .u64 .ptr .align 1 _Z9cuda_gemmIiLi128ELi1ELi1ELi16ELi2ELi2ELi64ELi0ELi0EEviiiPT_S1_S1_iii_param_5,
	.param .u32 _Z9cuda_gemmIiLi128ELi1ELi1ELi16ELi2ELi2ELi64ELi0ELi0EEviiiPT_S1_S1_iii_param_6,
	.param .u32 _Z9cuda_gemmIiLi128ELi1ELi1ELi16ELi2ELi2ELi64ELi0ELi0EEviiiPT_S1_S1_iii_param_7,
	.param .u32 _Z9cuda_gemmIiLi128ELi1ELi1ELi16ELi2ELi2ELi64ELi0ELi0EEviiiPT_S1_S1_iii_param_8
)
.maxntid 128
{
	.reg .pred 	%p<36>;
	.reg .b16 	%rs<3>;
	.reg .b32 	%r<184>;
	.reg .b64 	%rd<13>;
	// demoted variable
	.shared .align 128 .b8 _ZZ9cuda_gemmIiLi128ELi1ELi1ELi16ELi2ELi2ELi64ELi0ELi0EEviiiPT_S1_S1_iiiE11kron_fac_sh[24];
	// demoted variable
	.shared .align 128 .b8 _ZZ9cuda_gemmIiLi128ELi1ELi1ELi16ELi2ELi2ELi64ELi0ELi0EEviiiPT_S1_S1_iiiE3Ash[64];
	ld.param.u32 	%r71, [_Z9cuda_gemmIiLi128ELi1ELi1ELi16ELi2ELi2ELi64ELi0ELi0EEviiiPT_S1_S1_iii_param_1];
	ld.param.u32 	%r72, [_Z9cuda_gemmIiLi128ELi1ELi1ELi16ELi2ELi2ELi64ELi0ELi0EEviiiPT_S1_S1_iii_param_2];
	ld.param.u64 	%rd3, [_Z9cuda_gemmIiLi128ELi1ELi1ELi16ELi2ELi2ELi64ELi0ELi0EEviiiPT_S1_S1_iii_param_3];
	ld.param.u64 	%rd4, [_Z9cuda_gemmIiLi128ELi1ELi1ELi16ELi2ELi2ELi64ELi0ELi0EEviiiPT_S1_S1_iii_param_4];
	ld.param.u64 	%rd5, [_Z9cuda_gemmIiLi128ELi1ELi1ELi16ELi2ELi2ELi64ELi0ELi0EEviiiPT_S1_S1_iii_param_5];
	ld.param.u32 	%r73, [_Z9cuda_gemmIiLi128ELi1ELi1ELi16ELi2ELi2ELi64ELi0ELi0EEviiiPT_S1_S1_iii_param_6];
	ld.param.u32 	%r74, [_Z9cuda_gemmIiLi128ELi1ELi1ELi16ELi2ELi2ELi64ELi0ELi0EEviiiPT_S1_S1_iii_param_7];
	mov.u32 	%r1, %tid.x;
	mul.lo.s32 	%r2, %r74, %r73;
	setp.ge.u32 	%p1, %r1, %r2;
	@%p1 bra 	$L__BB0_3;
	mov.u32 	%r3, %ntid.x;
	cvta.to.global.u64 	%rd1, %rd4;
	mov.u32 	%r165, %r1;
$L__BB0_2:
	mul.wide.u32 	%rd6, %r165, 4;
	add.s64 	%rd7, %rd1, %rd6;
	ld.global.u32 	%r75, [%rd7];
	rem.u32 	%r76, %r165, %r73;
	mov.u32 	%r77, _ZZ9cuda_gemmIiLi128ELi1ELi1ELi16ELi2ELi2ELi64ELi0ELi0EEviiiPT_S1_S1_iiiE11kron_fac_sh;
	mad.lo.s32 	%r78, %r76, 12, %r77;
	div.u32 	%r79, %r165, %r74;
	shl.b32 	%r80, %r79, 2;
	add.s32 	%r81, %r78, %r80;
	st.shared.u32 	[%r81], %r75;
	add.s32 	%r165, %r165, %r3;
	setp.lt.u32 	%p2, %r165, %r2;
	@%p2 bra 	$L__BB0_2;
$L__BB0_3:
	div.s32 	%r6, 16, %r74;
	cvt.u16.u32 	%rs1, %r6;
	div.s16 	%rs2, 128, %rs1;
	cvt.s32.s16 	%r7, %rs2;
	div.u32 	%r179, %r1, %r6;
	mov.u32 	%r9, %ctaid.y;
	mov.u32 	%r82, %nctaid.y;
	setp.ge.u32 	%p3, %r9, %r82;
	@%p3 bra 	$L__BB0_40;
	rem.u32 	%r83, %r1, %r6;
	mov.u32 	%r10, %ctaid.x;
	setp.gt.u32 	%p4, %r1, 3;
	and.b32  	%r11, %r83, 1;
	mul.lo.s32 	%r12, %r83, %r74;
	min.s32 	%r13, %r73, 2;
	and.b32  	%r14, %r1, 1;
	@%p4 bra 	$L__BB0_7;
	mov.u32 	%r84, %ntid.x;
	shl.b32 	%r15, %r84, 2;
	shl.b32 	%r85, %r10, 4;
	shl.b32 	%r168, %r1, 2;
	shl.b32 	%r86, %r1, 4;
	mov.u32 	%r87, _ZZ9cuda_gemmIiLi128ELi1ELi1ELi16ELi2ELi2ELi64ELi0ELi0EEviiiPT_S1_S1_iiiE3Ash;
	add.s32 	%r167, %r87, %r86;
	shl.b32 	%r18, %r84, 4;
	mad.lo.s32 	%r88, %r9, %r72, %r85;
	add.s32 	%r166, %r88, %r168;
	cvta.to.global.u64 	%rd2, %rd3;
$L__BB0_6:
	mul.wide.s32 	%rd8, %r166, 4;
	add.s64 	%rd9, %rd2, %rd8;
	ld.global.v4.u32 	{%r89, %r90, %r91, %r92}, [%rd9];
	st.shared.v4.u32 	[%r167], {%r89, %r90, %r91, %r92};
	add.s32 	%r168, %r168, %r15;
	add.s32 	%r167, %r167, %r18;
	add.s32 	%r166, %r166, %r15;
	setp.lt.u32 	%p5, %r168, 16;
	@%p5 bra 	$L__BB0_6;
$L__BB0_7:
	setp.gt.s32 	%p6, %r6, 0;
	bar.sync 	0;
	mov.b32 	%r183, 0;
	@%p6 bra 	$L__BB0_8;
	bra.uni 	$L__BB0_39;
$L__BB0_8:
	setp.lt.s32 	%p7, %r74, 1;
	@%p7 bra 	$L__BB0_10;
	add.s32 	%r95, %r11, %r12;
	shl.b32 	%r96, %r95, 2;
	mov.u32 	%r97, _ZZ9cuda_gemmIiLi128ELi1ELi1ELi16ELi2ELi2ELi64ELi0ELi0EEviiiPT_S1_S1_iiiE3Ash;
	add.s32 	%r98, %r97, %r96;
	ld.shared.u32 	%r32, [%r98];
$L__BB0_10:
	setp.lt.s32 	%p8, %r74, 2;
	@%p8 bra 	$L__BB0_12;
	xor.b32  	%r100, %r11, 1;
	add.s32 	%r101, %r100, %r12;
	shl.b32 	%r102, %r101, 2;
	mov.u32 	%r103, _ZZ9cuda_gemmIiLi128ELi1ELi1ELi16ELi2ELi2ELi64ELi0ELi0EEviiiPT_S1_S1_iiiE3Ash;
	add.s32 	%r104, %r103, %r102;
	ld.shared.u32 	%r34, [%r104];
$L__BB0_12:
	setp.lt.s32 	%p9, %r179, %r13;
	@%p9 bra 	$L__BB0_13;
	bra.uni 	$L__BB0_39;
$L__BB0_13:
	add.s32 	%r108, %r179, %r7;
	max.s32 	%r109, %r13, %r108;
	setp.lt.s32 	%p10, %r108, %r13;
	selp.u32 	%r110, 1, 0, %p10;
	add.s32 	%r111, %r108, %r110;
	sub.s32 	%r112, %r109, %r111;
	div.u32 	%r113, %r112, %r7;
	add.s32 	%r26, %r113, %r110;
	setp.eq.s32 	%p11, %r26, 0;
	mov.b32 	%r183, 0;
	@%p11 bra 	$L__BB0_30;
	add.s32 	%r115, %r26, 1;
	and.b32  	%r116, %r115, -2;
	xor.b32  	%r27, %r11, 1;
	setp.lt.s32 	%p12, %r11, %r74;
	selp.b32 	%r117, 0, %r74, %p12;
	sub.s32 	%r28, %r11, %r117;
	add.s32 	%r118, %r11, 1;
	setp.lt.s32 	%p13, %r118, %r74;
	selp.b32 	%r119, 0, %r74, %p13;
	sub.s32 	%r29, %r118, %r119;
	neg.s32 	%r171, %r116;
	mov.b32 	%r183, 0;
$L__BB0_15:
	setp.gt.u32 	%p14, %r74, 64;
	mov.u32 	%r120, _ZZ9cuda_gemmIiLi128ELi1ELi1ELi16ELi2ELi2ELi64ELi0ELi0EEviiiPT_S1_S1_iiiE11kron_fac_sh;
	mad.lo.s32 	%r38, %r179, 12, %r120;
	shl.b32 	%r121, %r14, 2;
	add.s32 	%r122, %r38, %r121;
	ld.shared.u32 	%r39, [%r122];
	@%p14 bra 	$L__BB0_18;
	shfl.sync.idx.b32	%r130|%p17, %r39, %r28, 7711, -1;
	mul.lo.s32 	%r175, %r130, %r32;
	setp.lt.s32 	%p18, %r74, 2;
	@%p18 bra 	$L__BB0_22;
	shfl.sync.idx.b32	%r131|%p19, %r39, %r29, 7711, -1;
	mad.lo.s32 	%r175, %r131, %r34, %r175;
	bra.uni 	$L__BB0_22;
$L__BB0_18:
	setp.lt.s32 	%p15, %r74, 1;
	mov.b32 	%r175, 0;
	@%p15 bra 	$L__BB0_20;
	shl.b32 	%r124, %r11, 2;
	add.s32 	%r125, %r38, %r124;
	ld.shared.u32 	%r126, [%r125];
	mul.lo.s32 	%r175, %r126, %r32;
$L__BB0_20:
	setp.lt.s32 	%p16, %r74, 2;
	@%p16 bra 	$L__BB0_22;
	shl.b32 	%r127, %r27, 2;
	add.s32 	%r128, %r38, %r127;
	ld.shared.u32 	%r129, [%r128];
	mad.lo.s32 	%r175, %r129, %r34, %r175;
$L__BB0_22:
	setp.lt.u32 	%p20, %r74, 65;
	add.s32 	%r46, %r175, %r183;
	mad.lo.s32 	%r47, %r7, 12, %r38;
	add.s32 	%r133, %r47, %r121;
	ld.shared.u32 	%r48, [%r133];
	@%p20 bra 	$L__BB0_27;
	setp.lt.s32 	%p21, %r74, 1;
	mov.b32 	%r177, 0;
	@%p21 bra 	$L__BB0_25;
	shl.b32 	%r135, %r11, 2;
	add.s32 	%r136, %r47, %r135;
	ld.shared.u32 	%r137, [%r136];
	mul.lo.s32 	%r177, %r137, %r32;
$L__BB0_25:
	setp.lt.s32 	%p22, %r74, 2;
	@%p22 bra 	$L__BB0_29;
	shl.b32 	%r138, %r27, 2;
	add.s32 	%r139, %r47, %r138;
	ld.shared.u32 	%r140, [%r139];
	mad.lo.s32 	%r177, %r140, %r34, %r177;
	bra.uni 	$L__BB0_29;
$L__BB0_27:
	shfl.sync.idx.b32	%r141|%p23, %r48, %r28, 7711, -1;
	mul.lo.s32 	%r177, %r141, %r32;
	setp.lt.s32 	%p24, %r74, 2;
	@%p24 bra 	$L__BB0_29;
	shfl.sync.idx.b32	%r142|%p25, %r48, %r29, 7711, -1;
	mad.lo.s32 	%r177, %r142, %r34, %r177;
$L__BB0_29:
	add.s32 	%r183, %r177, %r46;
	shl.b32 	%r143, %r7, 1;
	add.s32 	%r179, %r179, %r143;
	add.s32 	%r171, %r171, 2;
	setp.ne.s32 	%p26, %r171, 0;
	@%p26 bra 	$L__BB0_15;
$L__BB0_30:
	and.b32  	%r144, %r26, 1;
	setp.eq.b32 	%p27, %r144, 1;
	@%p27 bra 	$L__BB0_39;
	setp.lt.u32 	%p28, %r74, 65;
	mov.u32 	%r145, _ZZ9cuda_gemmIiLi128ELi1ELi1ELi16ELi2ELi2ELi64ELi0ELi0EEviiiPT_S1_S1_iiiE11kron_fac_sh;
	mad.lo.s32 	%r61, %r179, 12, %r145;
	shl.b32 	%r146, %r14, 2;
	add.s32 	%r147, %r61, %r146;
	ld.shared.u32 	%r62, [%r147];
	@%p28 bra 	$L__BB0_36;
	setp.lt.s32 	%p29, %r74, 1;
	mov.b32 	%r182, 0;
	@%p29 bra 	$L__BB0_34;
	shl.b32 	%r149, %r11, 2;
	add.s32 	%r150, %r61, %r149;
	ld.shared.u32 	%r151, [%r150];
	mul.lo.s32 	%r182, %r151, %r32;
$L__BB0_34:
	setp.lt.s32 	%p30, %r74, 2;
	@%p30 bra 	$L__BB0_38;
	shl.b32 	%r152, %r11, 2;
	xor.b32  	%r153, %r152, 4;
	add.s32 	%r154, %r61, %r153;
	ld.shared.u32 	%r155, [%r154];
	mad.lo.s32 	%r182, %r155, %r34, %r182;
	bra.uni 	$L__BB0_38;
$L__BB0_36:
	setp.lt.s32 	%p31, %r11, %r74;
	selp.b32 	%r156, 0, %r74, %p31;
	sub.s32 	%r157, %r11, %r156;
	shfl.sync.idx.b32	%r158|%p32, %r62, %r157, 7711, -1;
	mul.lo.s32 	%r182, %r158, %r32;
	setp.lt.s32 	%p33, %r74, 2;
	@%p33 bra 	$L__BB0_38;
	add.s32 	%r159, %r11, 1;
	setp.lt.s32 	%p34, %r159, %r74;
	selp.b32 	%r160, 0, %r74, %p34;
	sub.s32 	%r161, %r159, %r160;
	shfl.sync.idx.b32	%r162|%p35, %r62, %r161, 7711, -1;
	mad.lo.s32 	%r182, %r162, %r34, %r182;
$L__BB0_38:
	add.s32 	%r183, %r182, %r183;
$L__BB0_39:
	bar.sync 	0;
	mad.lo.s32 	%r163, %r6, %r10, %r1;
	mad.lo.s32 	%r164, %r9, %r71, %r163;
	cvta.to.global.u64 	%rd10, %rd5;
	mul.wide.s32 	%rd11, %r164, 4;
	add.s64 	%rd12, %rd10, %rd11;
	st.global.u32 	[%rd12], %r183;
$L__BB0_40:
	ret;

}
	// .globl	_Z9cuda_gemmIiLi128ELi1ELi1ELi16ELi2ELi2ELi64ELi0ELi1EEviiiPT_S1_S1_iii
.visible .entry _Z9cuda_gemmIiLi128ELi1ELi1ELi16ELi2ELi2ELi64ELi0ELi1EEviiiPT_S1_S1_iii(
	.param .u32 _Z9cuda_gemmIiLi128ELi1ELi1ELi16ELi2ELi2ELi64ELi0ELi1EEviiiPT_S1_S1_iii_param_0,
	.param .u32 _Z9cuda_gemmIiLi128ELi1ELi1ELi16ELi2ELi2ELi64ELi0ELi1EEviiiPT_S1_S1_iii_param_1,
	.param .u32 _Z9cuda_gemmIiLi128ELi1ELi1ELi16ELi2ELi2ELi64ELi0ELi1EEviiiPT_S1_S1_iii_param_2,
	.param .u64 .ptr .align 1 _Z9cuda_gemmIiLi128ELi1ELi1ELi16ELi2ELi2ELi64ELi0ELi1EEviiiPT_S1_S1_iii_param_3,
	.param .u64 .ptr .align 1 _Z9cuda_gemmIiLi128ELi1ELi1ELi16ELi2ELi2ELi64ELi0ELi1EEviiiPT_S1_S1_iii_param_4,
	.param .u64 .ptr .align 1 _Z9cuda_gemmIiLi128ELi1ELi1ELi16ELi2ELi2ELi64ELi0ELi1EEviiiPT_S1_S1_iii_param_5,
	.param .u32 _Z9cuda_gemmIiLi128ELi1ELi1ELi16ELi2ELi2ELi64ELi0ELi1EEviiiPT_S1_S1_iii_param_6,
	.param .u32 _Z9cuda_gemmIiLi128ELi1ELi1ELi16ELi2ELi2ELi64ELi0ELi1EEviiiPT_S1_S1_iii_param_7,
	.param .u32 _Z9cuda_gemmIiLi128ELi1ELi1ELi16ELi2ELi2ELi64ELi0ELi1EEviiiPT_S1_S1_iii_param_8
)
.maxntid 128
{
	.reg .pred 	%p<9>;
	.reg .b32 	%r<51>;
	.reg .b64 	%rd<13>;
	// demoted variable
	.shared .align 128 .b8 _ZZ9cuda_gemmIiLi128ELi1ELi1ELi16ELi2ELi2ELi64ELi0ELi1EEviiiPT_S1_S1_iiiE11kron_fac_sh[24];
	// demoted variable
	.shared .align 128 .b8 _ZZ9cuda_gemmIiLi128ELi1ELi1ELi16ELi2ELi2ELi64ELi0ELi1EEviiiPT_S1_S1_iiiE3Ash[64];
	ld.param.u32 	%r17, [_Z9cuda_gemmIiLi128ELi1ELi1ELi16ELi2ELi2ELi64ELi0ELi1EEviiiPT_S1_S1_iii_param_2];
	ld.param.u64 	%rd6, [_Z9cuda_gemmIiLi128ELi1ELi1ELi16ELi2ELi2ELi64ELi0ELi1EEviiiPT_S1_S1_iii_param_3];
	ld.param.u64 	%rd7, [_Z9cuda_gemmIiLi128ELi1ELi1ELi16ELi2ELi2ELi64ELi0ELi1EEviiiPT_S1_S1_iii_param_4];
	mov.u32 	%r1, %tid.x;
	setp.gt.u32 	%p1, %r1, 3;
	@%p1 bra 	$L__BB1_3;
	mov.u32 	%r2, %ntid.x;
	mul.wide.u32 	%rd8, %r1, 4;
	cvta.to.global.u64 	%rd9, %rd7;
	add.s64 	%rd12, %rd9, %rd8;
	mul.wide.u32 	%rd2, %r2, 4;
	mov.u32 	%r20, _ZZ9cuda_gemmIiLi128ELi1ELi1ELi16ELi2ELi2ELi64ELi0ELi1EEviiiPT_S1_S1_iiiE11kron_fac_sh;
	mov.u32 	%r47, %r1;
$L__BB1_2:
	ld.global.u32 	%r18, [%rd12];
	and.b32  	%r19, %r47, 1;
	mad.lo.s32 	%r21, %r19, 12, %r20;
	shl.b32 	%r22, %r47, 1;
	and.b32  	%r23, %r22, -4;
	add.s32 	%r24, %r21, %r23;
	st.shared.u32 	[%r24], %r18;
	add.s32 	%r47, %r47, %r2;
	add.s64 	%rd12, %rd12, %rd2;
	setp.lt.u32 	%p2, %r47, 4;
	@%p2 bra 	$L__BB1_2;
$L__BB1_3:
	mov.u32 	%r5, %ctaid.y;
	mov.u32 	%r25, %nctaid.y;
	setp.ge.u32 	%p3, %r5, %r25;
	@%p3 bra 	$L__BB1_10;
	setp.gt.u32 	%p4, %r1, 3;
	@%p4 bra 	$L__BB1_7;
	shl.b32 	%r50, %r1, 2;
	mov.u32 	%r26, %ctaid.x;
	shl.b32 	%r27, %r26, 4;
	mov.u32 	%r28, %ntid.x;
	shl.b32 	%r7, %r28, 2;
	shl.b32 	%r29, %r1, 4;
	mov.u32 	%r30, _ZZ9cuda_gemmIiLi128ELi1ELi1ELi16ELi2ELi2ELi64ELi0ELi1EEviiiPT_S1_S1_iiiE3Ash;
	add.s32 	%r49, %r30, %r29;
	shl.b32 	%r9, %r28, 4;
	mad.lo.s32 	%r31, %r17, %r5, %r27;
	add.s32 	%r48, %r31, %r50;
	cvta.to.global.u64 	%rd5, %rd6;
$L__BB1_6:
	mul.wide.s32 	%rd10, %r48, 4;
	add.s64 	%rd11, %rd5, %rd10;
	ld.global.v4.u32 	{%r32, %r33, %r34, %r35}, [%rd11];
	st.shared.v4.u32 	[%r49], {%r32, %r33, %r34, %r35};
	add.s32 	%r50, %r50, %r7;
	add.s32 	%r49, %r49, %r9;
	add.s32 	%r48, %r48, %r7;
	setp.lt.u32 	%p5, %r50, 16;
	@%p5 bra 	$L__BB1_6;
$L__BB1_7:
	bar.sync 	0;
	setp.gt.u32 	%p6, %r1, 15;
	@%p6 bra 	$L__BB1_9;
	and.b32  	%r36, %r1, 1;
	shr.u32 	%r37, %r1, 3;
	mov.u32 	%r38, _ZZ9cuda_gemmIiLi128ELi1ELi1ELi16ELi2ELi2ELi64ELi0ELi1EEviiiPT_S1_S1_iiiE11kron_fac_sh;
	mad.lo.s32 	%r39, %r37, 12, %r38;
	shl.b32 	%r40, %r1, 2;
	and.b32  	%r41, %r40, 4;
	add.s32 	%r42, %r39, %r41;
	ld.shared.u32 	%r43, [%r42];
	shfl.sync.idx.b32	%r44|%p7, %r43, %r36, 7711, -1;
	xor.b32  	%r45, %r36, 1;
	shfl.sync.idx.b32	%r46|%p8, %r43, %r45, 7711, -1;
$L__BB1_9:
	bar.sync 	0;
$L__BB1_10:
	ret;

}
	// .globl	_Z9cuda_gemmIiLi128ELi1ELi1ELi16ELi2ELi2ELi64ELi1ELi0EEviiiPT_S1_S1_iii
.visible .entry _Z9cuda_gemmIiLi128ELi1ELi1ELi16ELi2ELi2ELi64ELi1ELi0EEviiiPT_S1_S1_iii(
	.param .u32 _Z9cuda_gemmIiLi128ELi1ELi1ELi16ELi2ELi2ELi64ELi1ELi0EEviiiPT_S1_S1_iii_param_0,
	.param .u32 _Z9cuda_gemmIiLi128ELi1ELi1ELi16ELi2ELi2ELi64ELi1ELi0EEviiiPT_S1_S1_iii_param_1,
	.param .u32 _Z9cuda_gemmIiLi128ELi1ELi1ELi16ELi2ELi2ELi64ELi1ELi0EEviiiPT_S1_S1_iii_param_2,
	.param .u64 .ptr .align 1 _Z9cuda_gemmIiLi128ELi1ELi1ELi16ELi2ELi2ELi64ELi1ELi0EEviiiPT_S1_S1_iii_param_3,
	.param .u64 .ptr .align 1 _Z9cuda_gemmIiLi128ELi1ELi1ELi16ELi2ELi2ELi64ELi1ELi0EEviiiPT_S1_S1_iii_param_4,
	.param .u64 .ptr .align 1 _Z9cuda_gemmIiLi128ELi1ELi1ELi16ELi2ELi2ELi64ELi1ELi0EEviiiPT_S1_S1_iii_param_5,
	.param .u32 _Z9cuda_gemmIiLi128ELi1ELi1ELi16ELi2ELi2ELi64ELi1ELi0EEviiiPT_S1_S1_iii_param_6,
	.param .u32 _Z9cuda_gemmIiLi128ELi1ELi1ELi16ELi2ELi2ELi64ELi1ELi0EEviiiPT_S1_S1_iii_param_7,
	.param .u32 _Z9cuda_gemmIiLi128ELi1ELi1ELi16ELi2ELi2ELi64ELi1ELi0EEviiiPT_S1_S1_iii_param_8
)
.maxntid 128
{
	.reg .pred 	%p<36>;
	.reg .b16 	%rs<3>;
	.reg .b32 	%r<177>;
	.reg .b64 	%rd<17>;
	// demoted variable
	.shared .align 128 .b8 _ZZ9cuda_gemmIiLi128ELi1ELi1ELi16ELi2ELi2ELi64ELi1ELi0EEviiiPT_S1_S1_iiiE11kron_fac_sh[24];
	// demoted variable
	.shared .align 128 .b8 _ZZ9cuda_gemmIiLi128ELi1ELi1ELi16ELi2ELi2ELi64ELi1ELi0EEviiiPT_S1_S1_iiiE3Ash[64];
	ld.param.u64 	%rd6, [_Z9cuda_gemmIiLi128ELi1ELi1ELi16ELi2ELi2ELi64ELi1ELi0EEviiiPT_S1_S1_iii_param_3];
	ld.param.u64 	%rd7, [_Z9cuda_gemmIiLi128ELi1ELi1ELi16ELi2ELi2ELi64ELi1ELi0EEviiiPT_S1_S1_iii_param_4];
	ld.param.u64 	%rd8, [_Z9cuda_gemmIiLi128ELi1ELi1ELi16ELi2ELi2ELi64ELi1ELi0EEviiiPT_S1_S1_iii_param_5];
	ld.param.u32 	%r67, [_Z9cuda_gemmIiLi128ELi1ELi1ELi16ELi2ELi2ELi64ELi1ELi0EEviiiPT_S1_S1_iii_param_6];
	ld.param.u32 	%r68, [_Z9cuda_gemmIiLi128ELi1ELi1ELi16ELi2ELi2ELi64ELi1ELi0EEviiiPT_S1_S1_iii_param_7];
	mov.u32 	%r1, %tid.x;
	mul.lo.s32 	%r2, %r68, %r67;
	setp.ge.u32 	%p1, %r1, %r2;
	@%p1 bra 	$L__BB2_3;
	mov.u32 	%r3, %ntid.x;
	cvta.to.global.u64 	%rd1, %rd7;
	mov.u32 	%r71, _ZZ9cuda_gemmIiLi128ELi1ELi1ELi16ELi2ELi2ELi64ELi1ELi0EEviiiPT_S1_S1_iiiE11kron_fac_sh;
	mov.u32 	%r159, %r1;
$L__BB2_2:
	mul.wide.u32 	%rd9, %r159, 4;
	add.s64 	%rd10, %rd1, %rd9;
	ld.global.u32 	%r69, [%rd10];
	rem.u32 	%r70, %r159, %r67;
	mad.lo.s32 	%r72, %r70, 12, %r71;
	div.u32 	%r73, %r159, %r68;
	shl.b32 	%r74, %r73, 2;
	add.s32 	%r75, %r72, %r74;
	st.shared.u32 	[%r75], %r69;
	add.s32 	%r159, %r159, %r3;
	setp.lt.u32 	%p2, %r159, %r2;
	@%p2 bra 	$L__BB2_2;
$L__BB2_3:
	div.s32 	%r6, 16, %r68;
	cvt.u16.u32 	%rs1, %r6;
	div.s16 	%rs2, 128, %rs1;
	cvt.s32.s16 	%r7, %rs2;
	div.u32 	%r172, %r1, %r6;
	mov.u32 	%r9, %ctaid.y;
	mov.u32 	%r76, %nctaid.y;
	setp.ge.u32 	%p3, %r9, %r76;
	@%p3 bra 	$L__BB2_40;
	rem.u32 	%r77, %r1, %r6;
	setp.gt.u32 	%p4, %r1, 3;
	and.b32  	%r10, %r77, 1;
	mul.lo.s32 	%r11, %r77, %r68;
	min.s32 	%r12, %r67, 2;
	and.b32  	%r13, %r1, 1;
	@%p4 bra 	$L__BB2_7;
	mov.u32 	%r78, %ntid.x;
	shl.b32 	%r161, %r1, 2;
	shl.b32 	%r79, %r9, 4;
	shl.b32 	%r80, %r1, 4;
	mov.u32 	%r81, _ZZ9cuda_gemmIiLi128ELi1ELi1ELi16ELi2ELi2ELi64ELi1ELi0EEviiiPT_S1_S1_iiiE3Ash;
	add.s32 	%r160, %r81, %r80;
	shl.b32 	%r16, %r78, 4;
	add.s32 	%r82, %r79, %r161;
	mul.wide.u32 	%rd11, %r82, 4;
	cvta.to.global.u64 	%rd12, %rd6;
	add.s64 	%rd16, %rd12, %rd11;
	mul.wide.u32 	%rd3, %r78, 16;
	shl.b32 	%r17, %r78, 2;
$L__BB2_6:
	ld.global.v4.u32 	{%r83, %r84, %r85, %r86}, [%rd16];
	st.shared.v4.u32 	[%r160], {%r83, %r84, %r85, %r86};
	add.s32 	%r161, %r161, %r17;
	add.s32 	%r160, %r160, %r16;
	add.s64 	%rd16, %rd16, %rd3;
	setp.lt.u32 	%p5, %r161, 16;
	@%p5 bra 	$L__BB2_6;
$L__BB2_7:
	setp.gt.s32 	%p6, %r6, 0;
	bar.sync 	0;
	mov.b32 	%r176, 0;
	@%p6 bra 	$L__BB2_8;
	bra.uni 	$L__BB2_39;
$L__BB2_8:
	setp.lt.s32 	%p7, %r68, 1;
	@%p7 bra 	$L__BB2_10;
	add.s32 	%r89, %r10, %r11;
	shl.b32 	%r90, %r89, 2;
	mov.u32 	%r91, _ZZ9cuda_gemmIiLi128ELi1ELi1ELi16ELi2ELi2ELi64ELi1ELi0EEviiiPT_S1_S1_iiiE3Ash;
	add.s32 	%r92, %r91, %r90;
	ld.shared.u32 	%r28, [%r92];
$L__BB2_10:
	setp.lt.s32 	%p8, %r68, 2;
	@%p8 bra 	$L__BB2_12;
	xor.b32  	%r94, %r10, 1;
	add.s32 	%r95, %r94, %r11;
	shl.b32 	%r96, %r95, 2;
	mov.u32 	%r97, _ZZ9cuda_gemmIiLi128ELi1ELi1ELi16ELi2ELi2ELi64ELi1ELi0EEviiiPT_S1_S1_iiiE3Ash;
	add.s32 	%r98, %r97, %r96;
	ld.shared.u32 	%r30, [%r98];
$L__BB2_12:
	setp.lt.s32 	%p9, %r172, %r12;
	@%p9 bra 	$L__BB2_13;
	bra.uni 	$L__BB2_39;
$L__BB2_13:
	add.s32 	%r102, %r172, %r7;
	max.s32 	%r103, %r12, %r102;
	setp.lt.s32 	%p10, %r102, %r12;
	selp.u32 	%r104, 1, 0, %p10;
	add.s32 	%r105, %r102, %r104;
	sub.s32 	%r106, %r103, %r105;
	div.u32 	%r107, %r106, %r7;
	add.s32 	%r22, %r107, %r104;
	setp.eq.s32 	%p11, %r22, 0;
	mov.b32 	%r176, 0;
	@%p11 bra 	$L__BB2_30;
	add.s32 	%r109, %r22, 1;
	and.b32  	%r110, %r109, -2;
	xor.b32  	%r23, %r10, 1;
	setp.lt.s32 	%p12, %r10, %r68;
	selp.b32 	%r111, 0, %r68, %p12;
	sub.s32 	%r24, %r10, %r111;
	add.s32 	%r112, %r10, 1;
	setp.lt.s32 	%p13, %r112, %r68;
	selp.b32 	%r113, 0, %r68, %p13;
	sub.s32 	%r25, %r112, %r113;
	neg.s32 	%r164, %r110;
	mov.b32 	%r176, 0;
$L__BB2_15:
	setp.gt.u32 	%p14, %r68, 64;
	mov.u32 	%r114, _ZZ9cuda_gemmIiLi128ELi1ELi1ELi16ELi2ELi2ELi64ELi1ELi0EEviiiPT_S1_S1_iiiE11kron_fac_sh;
	mad.lo.s32 	%r34, %r172, 12, %r114;
	shl.b32 	%r115, %r13, 2;
	add.s32 	%r116, %r34, %r115;
	ld.shared.u32 	%r35, [%r116];
	@%p14 bra 	$L__BB2_18;
	shfl.sync.idx.b32	%r124|%p17, %r35, %r24, 7711, -1;
	mul.lo.s32 	%r168, %r124, %r28;
	setp.lt.s32 	%p18, %r68, 2;
	@%p18 bra 	$L__BB2_22;
	shfl.sync.idx.b32	%r125|%p19, %r35, %r25, 7711, -1;
	mad.lo.s32 	%r168, %r125, %r30, %r168;
	bra.uni 	$L__BB2_22;
$L__BB2_18:
	setp.lt.s32 	%p15, %r68, 1;
	mov.b32 	%r168, 0;
	@%p15 bra 	$L__BB2_20;
	shl.b32 	%r118, %r10, 2;
	add.s32 	%r119, %r34, %r118;
	ld.shared.u32 	%r120, [%r119];
	mul.lo.s32 	%r168, %r120, %r28;
$L__BB2_20:
	setp.lt.s32 	%p16, %r68, 2;
	@%p16 bra 	$L__BB2_22;
	shl.b32 	%r121, %r23, 2;
	add.s32 	%r122, %r34, %r121;
	ld.shared.u32 	%r123, [%r122];
	mad.lo.s32 	%r168, %r123, %r30, %r168;
$L__BB2_22:
	setp.lt.u32 	%p20, %r68, 65;
	add.s32 	%r42, %r168, %r176;
	mad.lo.s32 	%r43, %r7, 12, %r34;
	add.s32 	%r127, %r43, %r115;
	ld.shared.u32 	%r44, [%r127];
	@%p20 bra 	$L__BB2_27;
	setp.lt.s32 	%p21, %r68, 1;
	mov.b32 	%r170, 0;
	@%p21 bra 	$L__BB2_25;
	shl.b32 	%r129, %r10, 2;
	add.s32 	%r130, %r43, %r129;
	ld.shared.u32 	%r131, [%r130];
	mul.lo.s32 	%r170, %r131, %r28;
$L__BB2_25:
	setp.lt.s32 	%p22, %r68, 2;
	@%p22 bra 	$L__BB2_29;
	shl.b32 	%r132, %r23, 2;
	add.s32 	%r133, %r43, %r132;
	ld.shared.u32 	%r134, [%r133];
	mad.lo.s32 	%r170, %r134, %r30, %r170;
	bra.uni 	$L__BB2_29;
$L__BB2_27:
	shfl.sync.idx.b32	%r135|%p23, %r44, %r24, 7711, -1;
	mul.lo.s32 	%r170, %r135, %r28;
	setp.lt.s32 	%p24, %r68, 2;
	@%p24 bra 	$L__BB2_29;
	shfl.sync.idx.b32	%r136|%p25, %r44, %r25, 7711, -1;
	mad.lo.s32 	%r170, %r136, %r30, %r170;
$L__BB2_29:
	add.s32 	%r176, %r170, %r42;
	shl.b32 	%r137, %r7, 1;
	add.s32 	%r172, %r172, %r137;
	add.s32 	%r164, %r164, 2;
	setp.ne.s32 	%p26, %r164, 0;
	@%p26 bra 	$L__BB2_15;
$L__BB2_30:
	and.b32  	%r138, %r22, 1;
	setp.eq.b32 	%p27, %r138, 1;
	@%p27 bra 	$L__BB2_39;
	setp.lt.u32 	%p28, %r68, 65;
	mov.u32 	%r139, _ZZ9cuda_gemmIiLi128ELi1ELi1ELi16ELi2ELi2ELi64ELi1ELi0EEviiiPT_S1_S1_iiiE11kron_fac_sh;
	mad.lo.s32 	%r57, %r172, 12, %r139;
	shl.b32 	%r140, %r13, 2;
	add.s32 	%r141, %r57, %r140;
	ld.shared.u32 	%r58, [%r141];
	@%p28 bra 	$L__BB2_36;
	setp.lt.s32 	%p29, %r68, 1;
	mov.b32 	%r175, 0;
	@%p29 bra 	$L__BB2_34;
	shl.b32 	%r143, %r10, 2;
	add.s32 	%r144, %r57, %r143;
	ld.shared.u32 	%r145, [%r144];
	mul.lo.s32 	%r175, %r145, %r28;
$L__BB2_34:
	setp.lt.s32 	%p30, %r68, 2;
	@%p30 bra 	$L__BB2_38;
	shl.b32 	%r146, %r10, 2;
	xor.b32  	%r147, %r146, 4;
	add.s32 	%r148, %r57, %r147;
	ld.shared.u32 	%r149, [%r148];
	mad.lo.s32 	%r175, %r149, %r30, %r175;
	bra.uni 	$L__BB2_38;
$L__BB2_36:
	setp.lt.s32 	%p31, %r10, %r68;
	selp.b32 	%r150, 0, %r68, %p31;
	sub.s32 	%r151, %r10, %r150;
	shfl.sync.idx.b32	%r152|%p32, %r58, %r151, 7711, -1;
	mul.lo.s32 	%r175, %r152, %r28;
	setp.lt.s32 	%p33, %r68, 2;
	@%p33 bra 	$L__BB2_38;
	add.s32 	%r153, %r10, 1;
	setp.lt.s32 	%p34, %r153, %r68;
	selp.b32 	%r154, 0, %r68, %p34;
	sub.s32 	%r155, %r153, %r154;
	shfl.sync.idx.b32	%r156|%p35, %r58, %r155, 7711, -1;
	mad.lo.s32 	%r175, %r156, %r30, %r175;
$L__BB2_38:
	add.s32 	%r176, %r175, %r176;
$L__BB2_39:
	bar.sync 	0;
	shl.b32 	%r157, %r9, 4;
	add.s32 	%r158, %r157, %r1;
	cvta.to.global.u64 	%rd13, %rd8;
	mul.wide.u32 	%rd14, %r158, 4;
	add.s64 	%rd15, %rd13, %rd14;
	st.global.u32 	[%rd15], %r176;
$L__BB2_40:
	ret;

}
	// .globl	_Z9cuda_gemmIiLi128ELi1ELi1ELi16ELi2ELi2ELi64ELi1ELi1EEviiiPT_S1_S1_iii
.visible .entry _Z9cuda_gemmIiLi128ELi1ELi1ELi16ELi2ELi2ELi64ELi1ELi1EEviiiPT_S1_S1_iii(
	.param .u32 _Z9cuda_gemmIiLi128ELi1ELi1ELi16ELi2ELi2ELi64ELi1ELi1EEviiiPT_S1_S1_iii_param_0,
	.param .u32 _Z9cuda_gemmIiLi128ELi1ELi1ELi16ELi2ELi2ELi64ELi1ELi1EEviiiPT_S1_S1_iii_param_1,
	.param .u32 _Z9cuda_gemmIiLi128ELi1ELi1ELi16ELi2ELi2ELi64ELi1ELi1EEviiiPT_S1_S1_iii_param_2,
	.param .u64 .ptr .align 1 _Z9cuda_gemmIiLi128ELi1ELi1ELi16ELi2ELi2ELi64ELi1ELi1EEviiiPT_S1_S1_iii_param_3,
	.param .u64 .ptr .align 1 _Z9cuda_gemmIiLi128ELi1ELi1ELi16ELi2ELi2ELi64ELi1ELi1EEviiiPT_S1_S1_iii_param_4,
	.param .u64 .ptr .align 1 _Z9cuda_gemmIiLi128ELi1ELi1ELi16ELi2ELi2ELi64ELi1ELi1EEviiiPT_S1_S1_iii_param_5,
	.param .u32 _Z9cuda_gemmIiLi128ELi1ELi1ELi16ELi2ELi2ELi64ELi1ELi1EEviiiPT_S1_S1_iii_param_6,
	.param .u32 _Z9cuda_gemmIiLi128ELi1ELi1ELi16ELi2ELi2ELi64ELi1ELi1EEviiiPT_S1_S1_iii_param_7,
	.param .u32 _Z9cuda_gemmIiLi128ELi1ELi1ELi16ELi2ELi2ELi64ELi1ELi1EEviiiPT_S1_S1_iii_param_8
)
.maxntid 128
{
	.reg .pred 	%p<9>;
	.reg .b32 	%r<45>;
	.reg .b64 	%rd<17>;
	// demoted variable
	.shared .align 128 .b8 _ZZ9cuda_gemmIiLi128ELi1ELi1ELi16ELi2ELi2ELi64ELi1ELi1EEviiiPT_S1_S1_iiiE11kron_fac_sh[24];
	// demoted variable
	.shared .align 128 .b8 _ZZ9cuda_gemmIiLi128ELi1ELi1ELi16ELi2ELi2ELi64ELi1ELi1EEviiiPT_S1_S1_iiiE3Ash[64];
	ld.param.u64 	%rd9, [_Z9cuda_gemmIiLi128ELi1ELi1ELi16ELi2ELi2ELi64ELi1ELi1EEviiiPT_S1_S1_iii_param_3];
	ld.param.u64 	%rd10, [_Z9cuda_gemmIiLi128ELi1ELi1ELi16ELi2ELi2ELi64ELi1ELi1EEviiiPT_S1_S1_iii_param_4];
	mov.u32 	%r1, %tid.x;
	setp.gt.u32 	%p1, %r1, 3;
	@%p1 bra 	$L__BB3_3;
	mov.u32 	%r2, %ntid.x;
	mul.wide.u32 	%rd11, %r1, 4;
	cvta.to.global.u64 	%rd12, %rd10;
	add.s64 	%rd15, %rd12, %rd11;
	mul.wide.u32 	%rd2, %r2, 4;
	mov.u32 	%r16, _ZZ9cuda_gemmIiLi128ELi1ELi1ELi16ELi2ELi2ELi64ELi1ELi1EEviiiPT_S1_S1_iiiE11kron_fac_sh;
	mov.u32 	%r42, %r1;
$L__BB3_2:
	ld.global.u32 	%r14, [%rd15];
	and.b32  	%r15, %r42, 1;
	mad.lo.s32 	%r17, %r15, 12, %r16;
	shl.b32 	%r18, %r42, 1;
	and.b32  	%r19, %r18, -4;
	add.s32 	%r20, %r17, %r19;
	st.shared.u32 	[%r20], %r14;
	add.s32 	%r42, %r42, %r2;
	add.s64 	%rd15, %rd15, %rd2;
	setp.lt.u32 	%p2, %r42, 4;
	@%p2 bra 	$L__BB3_2;
$L__BB3_3:
	mov.u32 	%r5, %ctaid.y;
	mov.u32 	%r21, %nctaid.y;
	setp.ge.u32 	%p3, %r5, %r21;
	@%p3 bra 	$L__BB3_10;
	setp.gt.u32 	%p4, %r1, 3;
	@%p4 bra 	$L__BB3_7;
	shl.b32 	%r44, %r1, 2;
	shl.b32 	%r22, %r5, 4;
	mov.u32 	%r23, %ntid.x;
	shl.b32 	%r7, %r23, 2;
	shl.b32 	%r24, %r1, 4;
	mov.u32 	%r25, _ZZ9cuda_gemmIiLi128ELi1ELi1ELi16ELi2ELi2ELi64ELi1ELi1EEviiiPT_S1_S1_iiiE3Ash;
	add.s32 	%r43, %r25, %r24;
	shl.b32 	%r9, %r23, 4;
	add.s32 	%r26, %r22, %r44;
	mul.wide.u32 	%rd13, %r26, 4;
	cvta.to.global.u64 	%rd14, %rd9;
	add.s64 	%rd16, %rd14, %rd13;
	mul.wide.u32 	%rd6, %r23, 16;
$L__BB3_6:
	ld.global.v4.u32 	{%r27, %r28, %r29, %r30}, [%rd16];
	st.shared.v4.u32 	[%r43], {%r27, %r28, %r29, %r30};
	add.s32 	%r44, %r44, %r7;
	add.s32 	%r43, %r43, %r9;
	add.s64 	%rd16, %rd16, %rd6;
	setp.lt.u32 	%p5, %r44, 16;
	@%p5 bra 	$L__BB3_6;
$L__BB3_7:
	bar.sync 	0;
	setp.gt.u32 	%p6, %r1, 15;
	@%p6 bra 	$L__BB3_9;
	and.b32  	%r31, %r1, 1;
	shr.u32 	%r32, %r1, 3;
	mov.u32 	%r33, _ZZ9cuda_gemmIiLi128ELi1ELi1ELi16ELi2ELi2ELi64ELi1ELi1EEviiiPT_S1_S1_iiiE11kron_fac_sh;
	mad.lo.s32 	%r34, %r32, 12, %r33;
	shl.b32 	%r35, %r1, 2;
	and.b32  	%r36, %r35, 4;
	add.s32 	%r37, %r34, %r36;
	ld.shared.u32 	%r38, [%r37];
	shfl.sync.idx.b32	%r39|%p7, %r38, %r31, 7711, -1;
	xor.b32  	%r40, %r31, 1;
	shfl.sync.idx.b32	%r41|%p8, %r38, %r40, 7711, -1;
$L__BB3_9:
	bar.sync 	0;
$L__BB3_10:
	ret;

}
	// .globl	_Z9cuda_gemmIiLi128ELi1ELi1ELi16ELi4ELi4ELi64ELi0ELi0EEviiiPT_S1_S1_iii
.visible .entry _Z9cuda_gemmIiLi128ELi1ELi1ELi16ELi4ELi4ELi64ELi0ELi0EEviiiPT_S1_S1_iii(
	.param .u32 _Z9cuda_gemmIiLi128ELi1ELi1ELi16ELi4ELi4ELi64ELi0ELi0EEviiiPT_S1_S1_iii_param_0,
	.param .u32 _Z9cuda_gemmIiLi128ELi1ELi1ELi16ELi4ELi4ELi64ELi0ELi0EEviiiPT_S1_S1_iii_param_1,
	.param .u32 _Z9cuda_gemmIiLi128ELi1ELi1ELi16ELi4ELi4ELi64ELi0ELi0EEviiiPT_S1_S1_iii_param_2,
	.param .u64 .ptr .align 1 _Z9cuda_gemmIiLi128ELi1ELi1ELi16ELi4ELi4ELi64ELi0ELi0EEviiiPT_S1_S1_iii_param_3,
	.param .u64 .ptr .align 1 _Z9cuda_gemmIiLi128ELi1ELi1ELi16ELi4ELi4ELi64ELi0ELi0EEviiiPT_S1_S1_iii_param_4,
	.param .u64 .ptr .align 1 _Z9cuda_gemmIiLi128ELi1ELi1ELi16ELi4ELi4ELi64ELi0ELi0EEviiiPT_S1_S1_iii_param_5,
	.param .u32 _Z9cuda_gemmIiLi128ELi1ELi1ELi16ELi4ELi4ELi64ELi0ELi0EEviiiPT_S1_S1_iii_param_6,
	.param .u32 _Z9cuda_gemmIiLi128ELi1ELi1ELi16ELi4ELi4ELi64ELi0ELi0EEviiiPT_S1_S1_iii_param_7,
	.param .u32 _Z9cuda_gemmIiLi128ELi1ELi1ELi16ELi4ELi4ELi64ELi0ELi0EEviiiPT_S1_S1_iii_param_8
)
.maxntid 128
{
	.reg .pred 	%p<29>;
	.reg .b16 	%rs<3>;
	.reg .b32 	%r<161>;
	.reg .b64 	%rd<13>;
	// demoted variable
	.shared .align 128 .b8 _ZZ9cuda_gemmIiLi128ELi1ELi1ELi16ELi4ELi4ELi64ELi0ELi0EEviiiPT_S1_S1_iiiE11kron_fac_sh[80];
	// demoted variable
	.shared .align 128 .b8 _ZZ9cuda_gemmIiLi128ELi1ELi1ELi16ELi4ELi4ELi64ELi0ELi0EEviiiPT_S1_S1_iiiE3Ash[64];
	ld.param.u32 	%r63, [_Z9cuda_gemmIiLi128ELi1ELi1ELi16ELi4ELi4ELi64ELi0ELi0EEviiiPT_S1_S1_iii_param_1];
	ld.param.u32 	%r64, [_Z9cuda_gemmIiLi128ELi1ELi1ELi16ELi4ELi4ELi64ELi0ELi0EEviiiPT_S1_S1_iii_param_2];
	ld.param.u64 	%rd3, [_Z9cuda_gemmIiLi128ELi1ELi1ELi16ELi4ELi4ELi64ELi0ELi0EEviiiPT_S1_S1_iii_param_3];
	ld.param.u64 	%rd4, [_Z9cuda_gemmIiLi128ELi1ELi1ELi16ELi4ELi4ELi64ELi0ELi0EEviiiPT_S1_S1_iii_param_4];
	ld.param.u64 	%rd5, [_Z9cuda_gemmIiLi128ELi1ELi1ELi16ELi4ELi4ELi64ELi0ELi0EEviiiPT_S1_S1_iii_param_5];
	ld.param.u32 	%r65, [_Z9cuda_gemmIiLi128ELi1ELi1ELi16ELi4ELi4ELi64ELi0ELi0EEviiiPT_S1_S1_iii_param_6];
	ld.param.u32 	%r66, [_Z9cuda_gemmIiLi128ELi1ELi1ELi16ELi4ELi4ELi64ELi0ELi0EEviiiPT_S1_S1_iii_param_7];
	mov.u32 	%r1, %tid.x;
	mul.lo.s32 	%r2, %r66, %r65;
	setp.ge.u32 	%p1, %r1, %r2;
	@%p1 bra 	$L__BB4_3;
	mov.u32 	%r3, %ntid.x;
	cvta.to.global.u64 	%rd1, %rd4;
	mov.u32 	%r144, %r1;
$L__BB4_2:
	mul.wide.u32 	%rd6, %r144, 4;
	add.s64 	%rd7, %rd1, %rd6;
	ld.global.u32 	%r67, [%rd7];
	rem.u32 	%r68, %r144, %r65;
	mov.u32 	%r69, _ZZ9cuda_gemmIiLi128ELi1ELi1ELi16ELi4ELi4ELi64ELi0ELi0EEviiiPT_S1_S1_iiiE11kron_fac_sh;
	mad.lo.s32 	%r70, %r68, 20, %r69;
	div.u32 	%r71, %r144, %r66;
	shl.b32 	%r72, %r71, 2;
	add.s32 	%r73, %r70, %r72;
	st.shared.u32 	[%r73], %r67;
	add.s32 	%r144, %r144, %r3;
	setp.lt.u32 	%p2, %r144, %r2;
	@%p2 bra 	$L__BB4_2;
$L__BB4_3:
	div.s32 	%r6, 16, %r66;
	div.u32 	%r152, %r1, %r6;
	mul.lo.s32 	%r74, %r152, %r6;
	sub.s32 	%r7, %r1, %r74;
	mov.u32 	%r9, %ctaid.y;
	mov.u32 	%r75, %nctaid.y;
	setp.ge.u32 	%p3, %r9, %r75;
	@%p3 bra 	$L__BB4_35;
	mov.u32 	%r10, %ctaid.x;
	setp.gt.u32 	%p4, %r1, 3;
	and.b32  	%r11, %r7, 3;
	mul.lo.s32 	%r12, %r7, %r66;
	min.s32 	%r13, %r65, 4;
	@%p4 bra 	$L__BB4_7;
	mov.u32 	%r76, %ntid.x;
	shl.b32 	%r14, %r76, 2;
	shl.b32 	%r77, %r10, 4;
	shl.b32 	%r147, %r1, 2;
	shl.b32 	%r78, %r1, 4;
	mov.u32 	%r79, _ZZ9cuda_gemmIiLi128ELi1ELi1ELi16ELi4ELi4ELi64ELi0ELi0EEviiiPT_S1_S1_iiiE3Ash;
	add.s32 	%r146, %r79, %r78;
	shl.b32 	%r17, %r76, 4;
	mad.lo.s32 	%r80, %r9, %r64, %r77;
	add.s32 	%r145, %r80, %r147;
	cvta.to.global.u64 	%rd2, %rd3;
$L__BB4_6:
	mul.wide.s32 	%rd8, %r145, 4;
	add.s64 	%rd9, %rd2, %rd8;
	ld.global.v4.u32 	{%r81, %r82, %r83, %r84}, [%rd9];
	st.shared.v4.u32 	[%r146], {%r81, %r82, %r83, %r84};
	add.s32 	%r147, %r147, %r14;
	add.s32 	%r146, %r146, %r17;
	add.s32 	%r145, %r145, %r14;
	setp.lt.u32 	%p5, %r147, 16;
	@%p5 bra 	$L__BB4_6;
$L__BB4_7:
	setp.lt.s32 	%p6, %r6, 1;
	bar.sync 	0;
	mov.b32 	%r160, 0;
	@%p6 bra 	$L__BB4_34;
	setp.lt.s32 	%p7, %r66, 1;
	@%p7 bra 	$L__BB4_10;
	add.s32 	%r87, %r11, %r12;
	shl.b32 	%r88, %r87, 2;
	mov.u32 	%r89, _ZZ9cuda_gemmIiLi128ELi1ELi1ELi16ELi4ELi4ELi64ELi0ELi0EEviiiPT_S1_S1_iiiE3Ash;
	add.s32 	%r90, %r89, %r88;
	ld.shared.u32 	%r148, [%r90];
$L__BB4_10:
	setp.lt.s32 	%p8, %r66, 2;
	@%p8 bra 	$L__BB4_12;
	add.s32 	%r92, %r7, 1;
	and.b32  	%r93, %r92, 3;
	add.s32 	%r94, %r93, %r12;
	shl.b32 	%r95, %r94, 2;
	mov.u32 	%r96, _ZZ9cuda_gemmIiLi128ELi1ELi1ELi16ELi4ELi4ELi64ELi0ELi0EEviiiPT_S1_S1_iiiE3Ash;
	add.s32 	%r97, %r96, %r95;
	ld.shared.u32 	%r149, [%r97];
$L__BB4_12:
	setp.lt.s32 	%p9, %r66, 3;
	@%p9 bra 	$L__BB4_14;
	xor.b32  	%r99, %r11, 2;
	add.s32 	%r100, %r99, %r12;
	shl.b32 	%r101, %r100, 2;
	mov.u32 	%r102, _ZZ9cuda_gemmIiLi128ELi1ELi1ELi16ELi4ELi4ELi64ELi0ELi0EEviiiPT_S1_S1_iiiE3Ash;
	add.s32 	%r103, %r102, %r101;
	ld.shared.u32 	%r150, [%r103];
$L__BB4_14:
	setp.lt.s32 	%p10, %r66, 4;
	@%p10 bra 	$L__BB4_16;
	add.s32 	%r105, %r7, -1;
	and.b32  	%r106, %r105, 3;
	add.s32 	%r107, %r106, %r12;
	shl.b32 	%r108, %r107, 2;
	mov.u32 	%r109, _ZZ9cuda_gemmIiLi128ELi1ELi1ELi16ELi4ELi4ELi64ELi0ELi0EEviiiPT_S1_S1_iiiE3Ash;
	add.s32 	%r110, %r109, %r108;
	ld.shared.u32 	%r151, [%r110];
$L__BB4_16:
	setp.ge.s32 	%p11, %r152, %r13;
	@%p11 bra 	$L__BB4_34;
	add.s32 	%r113, %r7, 1;
	and.b32  	%r33, %r113, 3;
	xor.b32  	%r34, %r11, 2;
	add.s32 	%r114, %r7, -1;
	and.b32  	%r35, %r114, 3;
	setp.lt.s32 	%p12, %r11, %r66;
	selp.b32 	%r115, 0, %r66, %p12;
	sub.s32 	%r36, %r11, %r115;
	add.s32 	%r116, %r11, 1;
	setp.lt.s32 	%p13, %r116, %r66;
	selp.b32 	%r117, 0, %r66, %p13;
	sub.s32 	%r37, %r116, %r117;
	add.s32 	%r118, %r11, 2;
	setp.lt.s32 	%p14, %r118, %r66;
	selp.b32 	%r119, 0, %r66, %p14;
	sub.s32 	%r38, %r118, %r119;
	add.s32 	%r120, %r11, 3;
	setp.lt.s32 	%p15, %r120, %r66;
	selp.b32 	%r121, 0, %r66, %p15;
	sub.s32 	%r39, %r120, %r121;
	cvt.u16.u32 	%rs1, %r6;
	div.s16 	%rs2, 128, %rs1;
	cvt.s32.s16 	%r40, %rs2;
	and.b32  	%r41, %r1, 3;
	mov.b32 	%r160, 0;
	shl.b32 	%r123, %r41, 2;
	shl.b32 	%r129, %r33, 2;
	shl.b32 	%r132, %r34, 2;
	shl.b32 	%r135, %r35, 2;
$L__BB4_18:
	setp.gt.u32 	%p16, %r66, 64;
	mov.u32 	%r122, _ZZ9cuda_gemmIiLi128ELi1ELi1ELi16ELi4ELi4ELi64ELi0ELi0EEviiiPT_S1_S1_iiiE11kron_fac_sh;
	mad.lo.s32 	%r44, %r152, 20, %r122;
	add.s32 	%r124, %r44, %r123;
	ld.shared.u32 	%r45, [%r124];
	@%p16 bra 	$L__BB4_25;
	setp.lt.s32 	%p21, %r66, 2;
	shfl.sync.idx.b32	%r138|%p22, %r45, %r36, 7199, -1;
	mul.lo.s32 	%r159, %r138, %r148;
	@%p21 bra 	$L__BB4_21;
	shfl.sync.idx.b32	%r139|%p23, %r45, %r37, 7199, -1;
	mad.lo.s32 	%r159, %r139, %r149, %r159;
$L__BB4_21:
	setp.lt.s32 	%p24, %r66, 3;
	@%p24 bra 	$L__BB4_23;
	shfl.sync.idx.b32	%r140|%p25, %r45, %r38, 7199, -1;
	mad.lo.s32 	%r159, %r140, %r150, %r159;
$L__BB4_23:
	setp.lt.s32 	%p26, %r66, 4;
	@%p26 bra 	$L__BB4_33;
	shfl.sync.idx.b32	%r141|%p27, %r45, %r39, 7199, -1;
	mad.lo.s32 	%r159, %r141, %r151, %r159;
	bra.uni 	$L__BB4_33;
$L__BB4_25:
	setp.lt.s32 	%p17, %r66, 1;
	mov.b32 	%r159, 0;
	@%p17 bra 	$L__BB4_27;
	shl.b32 	%r126, %r11, 2;
	add.s32 	%r127, %r44, %r126;
	ld.shared.u32 	%r128, [%r127];
	mul.lo.s32 	%r159, %r128, %r148;
$L__BB4_27:
	setp.lt.s32 	%p18, %r66, 2;
	@%p18 bra 	$L__BB4_29;
	add.s32 	%r130, %r44, %r129;
	ld.shared.u32 	%r131, [%r130];
	mad.lo.s32 	%r159, %r131, %r149, %r159;
$L__BB4_29:
	setp.lt.s32 	%p19, %r66, 3;
	@%p19 bra 	$L__BB4_31;
	add.s32 	%r133, %r44, %r132;
	ld.shared.u32 	%r134, [%r133];
	mad.lo.s32 	%r159, %r134, %r150, %r159;
$L__BB4_31:
	setp.lt.s32 	%p20, %r66, 4;
	@%p20 bra 	$L__BB4_33;
	add.s32 	%r136, %r44, %r135;
	ld.shared.u32 	%r137, [%r136];
	mad.lo.s32 	%r159, %r137, %r151, %r159;
$L__BB4_33:
	add.s32 	%r160, %r159, %r160;
	add.s32 	%r152, %r152, %r40;
	setp.lt.s32 	%p28, %r152, %r13;
	@%p28 bra 	$L__BB4_18;
$L__BB4_34:
	bar.sync 	0;
	mad.lo.s32 	%r142, %r6, %r10, %r1;
	mad.lo.s32 	%r143, %r9, %r63, %r142;
	cvta.to.global.u64 	%rd10, %rd5;
	mul.wide.s32 	%rd11, %r143, 4;
	add.s64 	%rd12, %rd10, %rd11;
	st.global.u32 	[%rd12], %r160;
$L__BB4_35:
	ret;

}
	// .globl	_Z9cuda_gemmIiLi128ELi1ELi1ELi16ELi4ELi4ELi64ELi0ELi1EEviiiPT_S1_S1_iii
.visible .entry _Z9cuda_gemmIiLi128ELi1ELi1ELi16ELi4ELi4ELi64ELi0ELi1EEviiiPT_S1_S1_iii(
	.param .u32 _Z9cuda_gemmIiLi128ELi1ELi1ELi16ELi4ELi4ELi64ELi0ELi1EEviiiPT_S1_S1_iii_param_0,
	.param .u32 _Z9cuda_gemmIiLi128ELi1ELi1ELi16ELi4ELi4ELi64ELi0ELi1EEviiiPT_S1_S1_iii_param_1,
	.param .u32 _Z9cuda_gemmIiLi128ELi1ELi1ELi16ELi4ELi4ELi64ELi0ELi1EEviiiPT_S1_S1_iii_param_2,
	.param .u64 .ptr .align 1 _Z9cuda_gemmIiLi128ELi1ELi1ELi16ELi4ELi4ELi64ELi0ELi1EEviiiPT_S1_S1_iii_param_3,
	.param .u64 .ptr .align 1 _Z9cuda_gemmIiLi128ELi1ELi1ELi16ELi4ELi4ELi64ELi0ELi1EEviiiPT_S1_S1_iii_param_4,
	.param .u64 .ptr .align 1 _Z9cuda_gemmIiLi128ELi1ELi1ELi16ELi4ELi4ELi64ELi0ELi1EEviiiPT_S1_S1_iii_param_5,
	.param .u32 _Z9cuda_gemmIiLi128ELi1ELi1ELi16ELi4ELi4ELi64ELi0ELi1EEviiiPT_S1_S1_iii_param_6,
	.param .u32 _Z9cuda_gemmIiLi128ELi1ELi1ELi16ELi4ELi4ELi64ELi0ELi1EEviiiPT_S1_S1_iii_param_7,
	.param .u32 _Z9cuda_gemmIiLi128ELi1ELi1ELi16ELi4ELi4ELi64ELi0ELi1EEviiiPT_S1_S1_iii_param_8
)
.maxntid 128
{
	.reg .pred 	%p<11>;
	.reg .b32 	%r<56>;
	.reg .b64 	%rd<13>;
	// demoted variable
	.shared .align 128 .b8 _ZZ9cuda_gemmIiLi128ELi1ELi1ELi16ELi4ELi4ELi64ELi0ELi1EEviiiPT_S1_S1_iiiE11kron_fac_sh[80];
	// demoted variable
	.shared .align 128 .b8 _ZZ9cuda_gemmIiLi128ELi1ELi1ELi16ELi4ELi4ELi64ELi0ELi1EEviiiPT_S1_S1_iiiE3Ash[64];
	ld.param.u32 	%r17, [_Z9cuda_gemmIiLi128ELi1ELi1ELi16ELi4ELi4ELi64ELi0ELi1EEviiiPT_S1_S1_iii_param_2];
	ld.param.u64 	%rd6, [_Z9cuda_gemmIiLi128ELi1ELi1ELi16ELi4ELi4ELi64ELi0ELi1EEviiiPT_S1_S1_iii_param_3];
	ld.param.u64 	%rd7, [_Z9cuda_gemmIiLi128ELi1ELi1ELi16ELi4ELi4ELi64ELi0ELi1EEviiiPT_S1_S1_iii_param_4];
	mov.u32 	%r1, %tid.x;
	setp.gt.u32 	%p1, %r1, 15;
	@%p1 bra 	$L__BB5_3;
	mov.u32 	%r2, %ntid.x;
	mul.wide.u32 	%rd8, %r1, 4;
	cvta.to.global.u64 	%rd9, %rd7;
	add.s64 	%rd12, %rd9, %rd8;
	mul.wide.u32 	%rd2, %r2, 4;
	mov.u32 	%r20, _ZZ9cuda_gemmIiLi128ELi1ELi1ELi16ELi4ELi4ELi64ELi0ELi1EEviiiPT_S1_S1_iiiE11kron_fac_sh;
	mov.u32 	%r52, %r1;
$L__BB5_2:
	ld.global.u32 	%r18, [%rd12];
	and.b32  	%r19, %r52, 3;
	mad.lo.s32 	%r21, %r19, 20, %r20;
	and.b32  	%r22, %r52, -4;
	add.s32 	%r23, %r21, %r22;
	st.shared.u32 	[%r23], %r18;
	add.s32 	%r52, %r52, %r2;
	add.s64 	%rd12, %rd12, %rd2;
	setp.lt.u32 	%p2, %r52, 16;
	@%p2 bra 	$L__BB5_2;
$L__BB5_3:
	mov.u32 	%r5, %ctaid.y;
	mov.u32 	%r24, %nctaid.y;
	setp.ge.u32 	%p3, %r5, %r24;
	@%p3 bra 	$L__BB5_10;
	setp.gt.u32 	%p4, %r1, 3;
	@%p4 bra 	$L__BB5_7;
	shl.b32 	%r55, %r1, 2;
	mov.u32 	%r25, %ctaid.x;
	shl.b32 	%r26, %r25, 4;
	mov.u32 	%r27, %ntid.x;
	shl.b32 	%r7, %r27, 2;
	shl.b32 	%r28, %r1, 4;
	mov.u32 	%r29, _ZZ9cuda_gemmIiLi128ELi1ELi1ELi16ELi4ELi4ELi64ELi0ELi1EEviiiPT_S1_S1_iiiE3Ash;
	add.s32 	%r54, %r29, %r28;
	shl.b32 	%r9, %r27, 4;
	mad.lo.s32 	%r30, %r17, %r5, %r26;
	add.s32 	%r53, %r30, %r55;
	cvta.to.global.u64 	%rd5, %rd6;
$L__BB5_6:
	mul.wide.s32 	%rd10, %r53, 4;
	add.s64 	%rd11, %rd5, %rd10;
	ld.global.v4.u32 	{%r31, %r32, %r33, %r34}, [%rd11];
	st.shared.v4.u32 	[%r54], {%r31, %r32, %r33, %r34};
	add.s32 	%r55, %r55, %r7;
	add.s32 	%r54, %r54, %r9;
	add.s32 	%r53, %r53, %r7;
	setp.lt.u32 	%p5, %r55, 16;
	@%p5 bra 	$L__BB5_6;
$L__BB5_7:
	setp.gt.u32 	%p6, %r1, 15;
	bar.sync 	0;
	@%p6 bra 	$L__BB5_9;
	and.b32  	%r35, %r1, 3;
	shr.u32 	%r36, %r1, 2;
	mov.u32 	%r37, _ZZ9cuda_gemmIiLi128ELi1ELi1ELi16ELi4ELi4ELi64ELi0ELi1EEviiiPT_S1_S1_iiiE11kron_fac_sh;
	mad.lo.s32 	%r38, %r36, 20, %r37;
	shl.b32 	%r39, %r1, 2;
	and.b32  	%r40, %r39, 12;
	add.s32 	%r41, %r38, %r40;
	ld.shared.u32 	%r42, [%r41];
	shfl.sync.idx.b32	%r43|%p7, %r42, %r35, 7199, -1;
	add.s32 	%r44, %r1, 1;
	and.b32  	%r45, %r44, 3;
	shfl.sync.idx.b32	%r46|%p8, %r42, %r45, 7199, -1;
	xor.b32  	%r47, %r35, 2;
	shfl.sync.idx.b32	%r48|%p9, %r42, %r47, 7199, -1;
	add.s32 	%r49, %r1, -1;
	and.b32  	%r50, %r49, 3;
	shfl.sync.idx.b32	%r51|%p10, %r42, %r50, 7199, -1;
$L__BB5_9:
	bar.sync 	0;
$L__BB5_10:
	ret;

}
	// .globl	_Z9cuda_gemmIiLi128ELi1ELi1ELi16ELi4ELi4ELi64ELi1ELi0EEviiiPT_S1_S1_iii
.visible .entry _Z9cuda_gemmIiLi128ELi1ELi1ELi16ELi4ELi4ELi64ELi1ELi0EEviiiPT_S1_S1_iii(
	.param .u32 _Z9cuda_gemmIiLi128ELi1ELi1ELi16ELi4ELi4ELi64ELi1ELi0EEviiiPT_S1_S1_iii_param_0,
	.param .u32 _Z9cuda_gemmIiLi128ELi1ELi1ELi16ELi4ELi4ELi64ELi1ELi0EEviiiPT_S1_S1_iii_param_1,
	.param .u32 _Z9cuda_gemmIiLi128ELi1ELi1ELi16ELi4ELi4ELi64ELi1ELi0EEviiiPT_S1_S1_iii_param_2,
	.param .u64 .ptr .align 1 _Z9cuda_gemmIiLi128ELi1ELi1ELi16ELi4ELi4ELi64ELi1ELi0EEviiiPT_S1_S1_iii_param_3,
	.param .u64 .ptr .align 1 _Z9cuda_gemmIiLi128ELi1ELi1ELi16ELi4ELi4ELi64ELi1ELi0EEviiiPT_S1_S1_iii_param_4,
	.param .u64 .ptr .align 1 _Z9cuda_gemmIiLi128ELi1ELi1ELi16ELi4ELi4ELi64ELi1ELi0EEviiiPT_S1_S1_iii_param_5,
	.param .u32 _Z9cuda_gemmIiLi128ELi1ELi1ELi16ELi4ELi4ELi64ELi1ELi0EEviiiPT_S1_S1_iii_param_6,
	.param .u32 _Z9cuda_gemmIiLi128ELi1ELi1ELi16ELi4ELi4ELi64ELi1ELi0EEviiiPT_S1_S1_iii_param_7,
	.param .u32 _Z9cuda_gemmIiLi128ELi1ELi1ELi16ELi4ELi4ELi64ELi1ELi0EEviiiPT_S1_S1_iii_param_8
)
.maxntid 128
{
	.reg .pred 	%p<29>;
	.reg .b16 	%rs<3>;
	.reg .b32 	%r<154>;
	.reg .b64 	%rd<17>;
	// demoted variable
	.shared .align 128 .b8 _ZZ9cuda_gemmIiLi128ELi1ELi1ELi16ELi4ELi4ELi64ELi1ELi0EEviiiPT_S1_S1_iiiE11kron_fac_sh[80];
	// demoted variable
	.shared .align 128 .b8 _ZZ9cuda_gemmIiLi128ELi1ELi1ELi16ELi4ELi4ELi64ELi1ELi0EEviiiPT_S1_S1_iiiE3Ash[64];
	ld.param.u64 	%rd6, [_Z9cuda_gemmIiLi128ELi1ELi1ELi16ELi4ELi4ELi64ELi1ELi0EEviiiPT_S1_S1_iii_param_3];
	ld.param.u64 	%rd7, [_Z9cuda_gemmIiLi128ELi1ELi1ELi16ELi4ELi4ELi64ELi1ELi0EEviiiPT_S1_S1_iii_param_4];
	ld.param.u64 	%rd8, [_Z9cuda_gemmIiLi128ELi1ELi1ELi16ELi4ELi4ELi64ELi1ELi0EEviiiPT_S1_S1_iii_param_5];
	ld.param.u32 	%r59, [_Z9cuda_gemmIiLi128ELi1ELi1ELi16ELi4ELi4ELi64ELi1ELi0EEviiiPT_S1_S1_iii_param_6];
	ld.param.u32 	%r60, [_Z9cuda_gemmIiLi128ELi1ELi1ELi16ELi4ELi4ELi64ELi1ELi0EEviiiPT_S1_S1_iii_param_7];
	mov.u32 	%r1, %tid.x;
	mul.lo.s32 	%r2, %r60, %r59;
	setp.ge.u32 	%p1, %r1, %r2;
	@%p1 bra 	$L__BB6_3;
	mov.u32 	%r3, %ntid.x;
	cvta.to.global.u64 	%rd1, %rd7;
	mov.u32 	%r63, _ZZ9cuda_gemmIiLi128ELi1ELi1ELi16ELi4ELi4ELi64ELi1ELi0EEviiiPT_S1_S1_iiiE11kron_fac_sh;
	mov.u32 	%r138, %r1;
$L__BB6_2:
	mul.wide.u32 	%rd9, %r138, 4;
	add.s64 	%rd10, %rd1, %rd9;
	ld.global.u32 	%r61, [%rd10];
	rem.u32 	%r62, %r138, %r59;
	mad.lo.s32 	%r64, %r62, 20, %r63;
	div.u32 	%r65, %r138, %r60;
	shl.b32 	%r66, %r65, 2;
	add.s32 	%r67, %r64, %r66;
	st.shared.u32 	[%r67], %r61;
	add.s32 	%r138, %r138, %r3;
	setp.lt.u32 	%p2, %r138, %r2;
	@%p2 bra 	$L__BB6_2;
$L__BB6_3:
	div.s32 	%r6, 16, %r60;
	div.u32 	%r145, %r1, %r6;
	mul.lo.s32 	%r68, %r145, %r6;
	sub.s32 	%r7, %r1, %r68;
	mov.u32 	%r9, %ctaid.y;
	mov.u32 	%r69, %nctaid.y;
	setp.ge.u32 	%p3, %r9, %r69;
	@%p3 bra 	$L__BB6_35;
	setp.gt.u32 	%p4, %r1, 3;
	and.b32  	%r10, %r7, 3;
	mul.lo.s32 	%r11, %r7, %r60;
	min.s32 	%r12, %r59, 4;
	@%p4 bra 	$L__BB6_7;
	mov.u32 	%r70, %ntid.x;
	shl.b32 	%r140, %r1, 2;
	shl.b32 	%r71, %r9, 4;
	shl.b32 	%r72, %r1, 4;
	mov.u32 	%r73, _ZZ9cuda_gemmIiLi128ELi1ELi1ELi16ELi4ELi4ELi64ELi1ELi0EEviiiPT_S1_S1_iiiE3Ash;
	add.s32 	%r139, %r73, %r72;
	shl.b32 	%r15, %r70, 4;
	add.s32 	%r74, %r71, %r140;
	mul.wide.u32 	%rd11, %r74, 4;
	cvta.to.global.u64 	%rd12, %rd6;
	add.s64 	%rd16, %rd12, %rd11;
	mul.wide.u32 	%rd3, %r70, 16;
	shl.b32 	%r16, %r70, 2;
$L__BB6_6:
	ld.global.v4.u32 	{%r75, %r76, %r77, %r78}, [%rd16];
	st.shared.v4.u32 	[%r139], {%r75, %r76, %r77, %r78};
	add.s32 	%r140, %r140, %r16;
	add.s32 	%r139, %r139, %r15;
	add.s64 	%rd16, %rd16, %rd3;
	setp.lt.u32 	%p5, %r140, 16;
	@%p5 bra 	$L__BB6_6;
$L__BB6_7:
	setp.lt.s32 	%p6, %r6, 1;
	bar.sync 	0;
	mov.b32 	%r153, 0;
	@%p6 bra 	$L__BB6_34;
	setp.lt.s32 	%p7, %r60, 1;
	@%p7 bra 	$L__BB6_10;
	add.s32 	%r81, %r10, %r11;
	shl.b32 	%r82, %r81, 2;
	mov.u32 	%r83, _ZZ9cuda_gemmIiLi128ELi1ELi1ELi16ELi4ELi4ELi64ELi1ELi0EEviiiPT_S1_S1_iiiE3Ash;
	add.s32 	%r84, %r83, %r82;
	ld.shared.u32 	%r141, [%r84];
$L__BB6_10:
	setp.lt.s32 	%p8, %r60, 2;
	@%p8 bra 	$L__BB6_12;
	add.s32 	%r86, %r7, 1;
	and.b32  	%r87, %r86, 3;
	add.s32 	%r88, %r87, %r11;
	shl.b32 	%r89, %r88, 2;
	mov.u32 	%r90, _ZZ9cuda_gemmIiLi128ELi1ELi1ELi16ELi4ELi4ELi64ELi1ELi0EEviiiPT_S1_S1_iiiE3Ash;
	add.s32 	%r91, %r90, %r89;
	ld.shared.u32 	%r142, [%r91];
$L__BB6_12:
	setp.lt.s32 	%p9, %r60, 3;
	@%p9 bra 	$L__BB6_14;
	xor.b32  	%r93, %r10, 2;
	add.s32 	%r94, %r93, %r11;
	shl.b32 	%r95, %r94, 2;
	mov.u32 	%r96, _ZZ9cuda_gemmIiLi128ELi1ELi1ELi16ELi4ELi4ELi64ELi1ELi0EEviiiPT_S1_S1_iiiE3Ash;
	add.s32 	%r97, %r96, %r95;
	ld.shared.u32 	%r143, [%r97];
$L__BB6_14:
	setp.lt.s32 	%p10, %r60, 4;
	@%p10 bra 	$L__BB6_16;
	add.s32 	%r99, %r7, -1;
	and.b32  	%r100, %r99, 3;
	add.s32 	%r101, %r100, %r11;
	shl.b32 	%r102, %r101, 2;
	mov.u32 	%r103, _ZZ9cuda_gemmIiLi128ELi1ELi1ELi16ELi4ELi4ELi64ELi1ELi0EEviiiPT_S1_S1_iiiE3Ash;
	add.s32 	%r104, %r103, %r102;
	ld.shared.u32 	%r144, [%r104];
$L__BB6_16:
	setp.ge.s32 	%p11, %r145, %r12;
	@%p11 bra 	$L__BB6_34;
	add.s32 	%r107, %r7, 1;
	and.b32  	%r29, %r107, 3;
	xor.b32  	%r30, %r10, 2;
	add.s32 	%r108, %r7, -1;
	and.b32  	%r31, %r108, 3;
	setp.lt.s32 	%p12, %r10, %r60;
	selp.b32 	%r109, 0, %r60, %p12;
	sub.s32 	%r32, %r10, %r109;
	add.s32 	%r110, %r10, 1;
	setp.lt.s32 	%p13, %r110, %r60;
	selp.b32 	%r111, 0, %r60, %p13;
	sub.s32 	%r33, %r110, %r111;
	add.s32 	%r112, %r10, 2;
	setp.lt.s32 	%p14, %r112, %r60;
	selp.b32 	%r113, 0, %r60, %p14;
	sub.s32 	%r34, %r112, %r113;
	add.s32 	%r114, %r10, 3;
	setp.lt.s32 	%p15, %r114, %r60;
	selp.b32 	%r115, 0, %r60, %p15;
	sub.s32 	%r35, %r114, %r115;
	cvt.u16.u32 	%rs1, %r6;
	div.s16 	%rs2, 128, %rs1;
	cvt.s32.s16 	%r36, %rs2;
	and.b32  	%r37, %r1, 3;
	mov.b32 	%r153, 0;
	shl.b32 	%r117, %r37, 2;
	shl.b32 	%r123, %r29, 2;
	shl.b32 	%r126, %r30, 2;
	shl.b32 	%r129, %r31, 2;
$L__BB6_18:
	setp.gt.u32 	%p16, %r60, 64;
	mov.u32 	%r116, _ZZ9cuda_gemmIiLi128ELi1ELi1ELi16ELi4ELi4ELi64ELi1ELi0EEviiiPT_S1_S1_iiiE11kron_fac_sh;
	mad.lo.s32 	%r40, %r145, 20, %r116;
	add.s32 	%r118, %r40, %r117;
	ld.shared.u32 	%r41, [%r118];
	@%p16 bra 	$L__BB6_25;
	setp.lt.s32 	%p21, %r60, 2;
	shfl.sync.idx.b32	%r132|%p22, %r41, %r32, 7199, -1;
	mul.lo.s32 	%r152, %r132, %r141;
	@%p21 bra 	$L__BB6_21;
	shfl.sync.idx.b32	%r133|%p23, %r41, %r33, 7199, -1;
	mad.lo.s32 	%r152, %r133, %r142, %r152;
$L__BB6_21:
	setp.lt.s32 	%p24, %r60, 3;
	@%p24 bra 	$L__BB6_23;
	shfl.sync.idx.b32	%r134|%p25, %r41, %r34, 7199, -1;
	mad.lo.s32 	%r152, %r134, %r143, %r152;
$L__BB6_23:
	setp.lt.s32 	%p26, %r60, 4;
	@%p26 bra 	$L__BB6_33;
	shfl.sync.idx.b32	%r135|%p27, %r41, %r35, 7199, -1;
	mad.lo.s32 	%r152, %r135, %r144, %r152;
	bra.uni 	$L__BB6_33;
$L__BB6_25:
	setp.lt.s32 	%p17, %r60, 1;
	mov.b32 	%r152, 0;
	@%p17 bra 	$L__BB6_27;
	shl.b32 	%r120, %r10, 2;
	add.s32 	%r121, %r40, %r120;
	ld.shared.u32 	%r122, [%r121];
	mul.lo.s32 	%r152, %r122, %r141;
$L__BB6_27:
	setp.lt.s32 	%p18, %r60, 2;
	@%p18 bra 	$L__BB6_29;
	add.s32 	%r124, %r40, %r123;
	ld.shared.u32 	%r125, [%r124];
	mad.lo.s32 	%r152, %r125, %r142, %r152;
$L__BB6_29:
	setp.lt.s32 	%p19, %r60, 3;
	@%p19 bra 	$L__BB6_31;
	add.s32 	%r127, %r40, %r126;
	ld.shared.u32 	%r128, [%r127];
	mad.lo.s32 	%r152, %r128, %r143, %r152;
$L__BB6_31:
	setp.lt.s32 	%p20, %r60, 4;
	@%p20 bra 	$L__BB6_33;
	add.s32 	%r130, %r40, %r129;
	ld.shared.u32 	%r131, [%r130];
	mad.lo.s32 	%r152, %r131, %r144, %r152;
$L__BB6_33:
	add.s32 	%r153, %r152, %r153;
	add.s32 	%r145, %r145, %r36;
	setp.lt.s32 	%p28, %r145, %r12;
	@%p28 bra 	$L__BB6_18;
$L__BB6_34:
	bar.sync 	0;
	shl.b32 	%r136, %r9, 4;
	add.s32 	%r137, %r136, %r1;
	cvta.to.global.u64 	%rd13, %rd8;
	mul.wide.u32 	%rd14, %r137, 4;
	add.s64 	%rd15, %rd13, %rd14;
	st.global.u32 	[%rd15], %r153;
$L__BB6_35:
	ret;

}
	// .globl	_Z9cuda_gemmIiLi128ELi1ELi1ELi16ELi4ELi4ELi64ELi1ELi1EEviiiPT_S1_S1_iii
.visible .entry _Z9cuda_gemmIiLi128ELi1ELi1ELi16ELi4ELi4ELi64ELi1ELi1EEviiiPT_S1_S1_iii(
	.param .u32 _Z9cuda_gemmIiLi128ELi1ELi1ELi16ELi4ELi4ELi64ELi1ELi1EEviiiPT_S1_S1_iii_param_0,
	.param .u32 _Z9cuda_gemmIiLi128ELi1ELi1ELi16ELi4ELi4ELi64ELi1ELi1EEviiiPT_S1_S1_iii_param_1,
	.param .u32 _Z9cuda_gemmIiLi128ELi1ELi1ELi16ELi4ELi4ELi64ELi1ELi1EEviiiPT_S1_S1_iii_param_2,
	.param .u64 .ptr .align 1 _Z9cuda_gemmIiLi128ELi1ELi1ELi16ELi4ELi4ELi64ELi1ELi1EEviiiPT_S1_S1_iii_param_3,
	.param .u64 .ptr .align 1 _Z9cuda_gemmIiLi128ELi1ELi1ELi16ELi4ELi4ELi64ELi1ELi1EEviiiPT_S1_S1_iii_param_4,
	.param .u64 .ptr .align 1 _Z9cuda_gemmIiLi128ELi1ELi1ELi16ELi4ELi4ELi64ELi1ELi1EEviiiPT_S1_S1_iii_param_5,
	.param .u32 _Z9cuda_gemmIiLi128ELi1ELi1ELi16ELi4ELi4ELi64ELi1ELi1EEviiiPT_S1_S1_iii_param_6,
	.param .u32 _Z9cuda_gemmIiLi128ELi1ELi1ELi16ELi4ELi4ELi64ELi1ELi1EEviiiPT_S1_S1_iii_param_7,
	.param .u32 _Z9cuda_gemmIiLi128ELi1ELi1ELi16ELi4ELi4ELi64ELi1ELi1EEviiiPT_S1_S1_iii_param_8
)
.maxntid 128
{
	.reg .pred 	%p<11>;
	.reg .b32 	%r<50>;
	.reg .b64 	%rd<17>;
	// demoted variable
	.shared .align 128 .b8 _ZZ9cuda_gemmIiLi128ELi1ELi1ELi16ELi4ELi4ELi64ELi1ELi1EEviiiPT_S1_S1_iiiE11kron_fac_sh[80];
	// demoted variable
	.shared .align 128 .b8 _ZZ9cuda_gemmIiLi128ELi1ELi1ELi16ELi4ELi4ELi64ELi1ELi1EEviiiPT_S1_S1_iiiE3Ash[64];
	ld.param.u64 	%rd9, [_Z9cuda_gemmIiLi128ELi1ELi1ELi16ELi4ELi4ELi64ELi1ELi1EEviiiPT_S1_S1_iii_param_3];
	ld.param.u64 	%rd10, [_Z9cuda_gemmIiLi128ELi1ELi1ELi16ELi4ELi4ELi64ELi1ELi1EEviiiPT_S1_S1_iii_param_4];
	mov.u32 	%r1, %tid.x;
	setp.gt.u32 	%p1, %r1, 15;
	@%p1 bra 	$L__BB7_3;
	mov.u32 	%r2, %ntid.x;
	mul.wide.u32 	%rd11, %r1, 4;
	cvta.to.global.u64 	%rd12, %rd10;
	add.s64 	%rd15, %rd12, %rd11;
	mul.wide.u32 	%rd2, %r2, 4;
	mov.u32 	%r16, _ZZ9cuda_gemmIiLi128ELi1ELi1ELi16ELi4ELi4ELi64ELi1ELi1EEviiiPT_S1_S1_iiiE11kron_fac_sh;
	mov.u32 	%r47, %r1;
$L__BB7_2:
	ld.global.u32 	%r14, [%rd15];
	and.b32  	%r15, %r47, 3;
	mad.lo.s32 	%r17, %r15, 20, %r16;
	and.b32  	%r18, %r47, -4;
	add.s32 	%r19, %r17, %r18;
	st.shared.u32 	[%r19], %r14;
	add.s32 	%r47, %r47, %r2;
	add.s64 	%rd15, %rd15, %rd2;
	setp.lt.u32 	%p2, %r47, 16;
	@%p2 bra 	$L__BB7_2;
$L__BB7_3:
	mov.u32 	%r5, %ctaid.y;
	mov.u32 	%r20, %nctaid.y;
	setp.ge.u32 	%p3, %r5, %r20;
	@%p3 bra 	$L__BB7_10;
	setp.gt.u32 	%p4, %r1, 3;
	@%p4 bra 	$L__BB7_7;
	shl.b32 	%r49, %r1, 2;
	shl.b32 	%r21, %r5, 4;
	mov.u32 	%r22, %ntid.x;
	shl.b32 	%r7, %r22, 2;
	shl.b32 	%r23, %r1, 4;
	mov.u32 	%r24, _ZZ9cuda_gemmIiLi128ELi1ELi1ELi16ELi4ELi4ELi64ELi1ELi1EEviiiPT_S1_S1_iiiE3Ash;
	add.s32 	%r48, %r24, %r23;
	shl.b32 	%r9, %r22, 4;
	add.s32 	%r25, %r21, %r49;
	mul.wide.u32 	%rd13, %r25, 4;
	cvta.to.global.u64 	%rd14, %rd9;
	add.s64 	%rd16, %rd14, %rd13;
	mul.wide.u32 	%rd6, %r22, 16;
$L__BB7_6:
	ld.global.v4.u32 	{%r26, %r27, %r28, %r29}, [%rd16];
	st.shared.v4.u32 	[%r48], {%r26, %r27, %r28, %r29};
	add.s32 	%r49, %r49, %r7;
	add.s32 	%r48, %r48, %r9;
	add.s64 	%rd16, %rd16, %rd6;
	setp.lt.u32 	%p5, %r49, 16;
	@%p5 bra 	$L__BB7_6;
$L__BB7_7:
	setp.gt.u32 	%p6, %r1, 15;
	bar.sync 	0;
	@%p6 bra 	$L__BB7_9;
	and.b32  	%r30, %r1, 3;
	shr.u32 	%r31, %r1, 2;
	mov.u32 	%r32, _ZZ9cuda_gemmIiLi128ELi1ELi1ELi16ELi4ELi4ELi64ELi1ELi1EEviiiPT_S1_S1_iiiE11kron_fac_sh;
	mad.lo.s32 	%r33, %r31, 20, %r32;
	shl.b32 	%r34, %r1, 2;
	and.b32  	%r35, %r34, 12;
	add.s32 	%r36, %r33, %r35;
	ld.shared.u32 	%r37, [%r36];
	shfl.sync.idx.b32	%r38|%p7, %r37, %r30, 7199, -1;
	add.s32 	%r39, %r1, 1;
	and.b32  	%r40, %r39, 3;
	shfl.sync.idx.b32	%r41|%p8, %r37, %r40, 7199, -1;
	xor.b32  	%r42, %r30, 2;
	shfl.sync.idx.b32	%r43|%p9, %r37, %r42, 7199, -1;
	add.s32 	%r44, %r1, -1;
	and.b32  	%r45, %r44, 3;
	shfl.sync.idx.b32	%r46|%p10, %r37, %r45, 7199, -1;
$L__BB7_9:
	bar.sync 	0;
$L__BB7_10:
	ret;

}
	// .globl	_Z9cuda_gemmIiLi128ELi1ELi1ELi16ELi8ELi8ELi64ELi0ELi0EEviiiPT_S1_S1_iii
.visible .entry _Z9cuda_gemmIiLi128ELi1ELi1ELi16ELi8ELi8ELi64ELi0ELi0EEviiiPT_S1_S1_iii(
	.param .u32 _Z9cuda_gemmIiLi128ELi1ELi1ELi16ELi8ELi8ELi64ELi0ELi0EEviiiPT_S1_S1_iii_param_0,
	.param .u32 _Z9cuda_gemmIiLi128ELi1ELi1ELi16ELi8ELi8ELi64ELi0ELi0EEviiiPT_S1_S1_iii_param_1,
	.param .u32 _Z9cuda_gemmIiLi128ELi1ELi1ELi16ELi8ELi8ELi64ELi0ELi0EEviiiPT_S1_S1_iii_param_2,
	.param .u64 .ptr .align 1 _Z9cuda_gemmIiLi128ELi1ELi1ELi16ELi8ELi8ELi64ELi0ELi0EEviiiPT_S1_S1_iii_param_3,
	.param .u64 .ptr .align 1 _Z9cuda_gemmIiLi128ELi1ELi1ELi16ELi8ELi8ELi64ELi0ELi0EEviiiPT_S1_S1_iii_param_4,
	.param .u64 .ptr .align 1 _Z9cuda_gemmIiLi128ELi1ELi1ELi16ELi8ELi8ELi64ELi0ELi0EEviiiPT_S1_S1_iii_param_5,
	.param .u32 _Z9cuda_gemmIiLi128ELi1ELi1ELi16ELi8ELi8ELi64ELi0ELi0EEviiiPT_S1_S1_iii_param_6,
	.param .u32 _Z9cuda_gemmIiLi128ELi1ELi1ELi16ELi8ELi8ELi64ELi0ELi0EEviiiPT_S1_S1_iii_param_7,
	.param .u32 _Z9cuda_gemmIiLi128ELi1ELi1ELi16ELi8ELi8ELi64ELi0ELi0EEviiiPT_S1_S1_iii_param_8
)
.maxntid 128
{
	.reg .pred 	%p<50>;
	.reg .b16 	%rs<3>;
	.reg .b32 	%r<266>;
	.reg .b64 	%rd<14>;
	// demoted variable
	.shared .align 128 .b8 _ZZ9cuda_gemmIiLi128ELi1ELi1ELi16ELi8ELi8ELi64ELi0ELi0EEviiiPT_S1_S1_iiiE11kron_fac_sh[288];
	// demoted variable
	.shared .align 128 .b8 _ZZ9cuda_gemmIiLi128ELi1ELi1ELi16ELi8ELi8ELi64ELi0ELi0EEviiiPT_S1_S1_iiiE3Ash[64];
	ld.param.u32 	%r92, [_Z9cuda_gemmIiLi128ELi1ELi1ELi16ELi8ELi8ELi64ELi0ELi0EEviiiPT_S1_S1_iii_param_2];
	ld.param.u64 	%rd3, [_Z9cuda_gemmIiLi128ELi1ELi1ELi16ELi8ELi8ELi64ELi0ELi0EEviiiPT_S1_S1_iii_param_3];
	ld.param.u64 	%rd4, [_Z9cuda_gemmIiLi128ELi1ELi1ELi16ELi8ELi8ELi64ELi0ELi0EEviiiPT_S1_S1_iii_param_4];
	ld.param.u32 	%r93, [_Z9cuda_gemmIiLi128ELi1ELi1ELi16ELi8ELi8ELi64ELi0ELi0EEviiiPT_S1_S1_iii_param_6];
	ld.param.u32 	%r94, [_Z9cuda_gemmIiLi128ELi1ELi1ELi16ELi8ELi8ELi64ELi0ELi0EEviiiPT_S1_S1_iii_param_7];
	mov.u32 	%r1, %tid.x;
	mul.lo.s32 	%r2, %r94, %r93;
	setp.ge.u32 	%p1, %r1, %r2;
	@%p1 bra 	$L__BB8_3;
	mov.u32 	%r3, %ntid.x;
	cvta.to.global.u64 	%rd1, %rd4;
	mov.u32 	%r236, %r1;
$L__BB8_2:
	mul.wide.u32 	%rd6, %r236, 4;
	add.s64 	%rd7, %rd1, %rd6;
	ld.global.u32 	%r95, [%rd7];
	rem.u32 	%r96, %r236, %r93;
	mov.u32 	%r97, _ZZ9cuda_gemmIiLi128ELi1ELi1ELi16ELi8ELi8ELi64ELi0ELi0EEviiiPT_S1_S1_iiiE11kron_fac_sh;
	mad.lo.s32 	%r98, %r96, 36, %r97;
	div.u32 	%r99, %r236, %r94;
	shl.b32 	%r100, %r99, 2;
	add.s32 	%r101, %r98, %r100;
	st.shared.u32 	[%r101], %r95;
	add.s32 	%r236, %r236, %r3;
	setp.lt.u32 	%p2, %r236, %r2;
	@%p2 bra 	$L__BB8_2;
$L__BB8_3:
	div.s32 	%r6, 16, %r94;
	div.u32 	%r248, %r1, %r6;
	mul.lo.s32 	%r102, %r248, %r6;
	sub.s32 	%r7, %r1, %r102;
	mov.u32 	%r9, %ctaid.y;
	mov.u32 	%r103, %nctaid.y;
	setp.ge.u32 	%p3, %r9, %r103;
	@%p3 bra 	$L__BB8_61;
	mov.u32 	%r10, %ctaid.x;
	setp.gt.u32 	%p4, %r1, 3;
	and.b32  	%r11, %r7, 7;
	mul.lo.s32 	%r12, %r7, %r94;
	min.s32 	%r13, %r93, 8;
	@%p4 bra 	$L__BB8_7;
	mov.u32 	%r104, %ntid.x;
	shl.b32 	%r14, %r104, 2;
	shl.b32 	%r105, %r10, 4;
	shl.b32 	%r239, %r1, 2;
	shl.b32 	%r106, %r1, 4;
	mov.u32 	%r107, _ZZ9cuda_gemmIiLi128ELi1ELi1ELi16ELi8ELi8ELi64ELi0ELi0EEviiiPT_S1_S1_iiiE3Ash;
	add.s32 	%r238, %r107, %r106;
	shl.b32 	%r17, %r104, 4;
	mad.lo.s32 	%r108, %r9, %r92, %r105;
	add.s32 	%r237, %r108, %r239;
	cvta.to.global.u64 	%rd2, %rd3;
$L__BB8_6:
	mul.wide.s32 	%rd8, %r237, 4;
	add.s64 	%rd9, %rd2, %rd8;
	ld.global.v4.u32 	{%r109, %r110, %r111, %r112}, [%rd9];
	st.shared.v4.u32 	[%r238], {%r109, %r110, %r111, %r112};
	add.s32 	%r239, %r239, %r14;
	add.s32 	%r238, %r238, %r17;
	add.s32 	%r237, %r237, %r14;
	setp.lt.u32 	%p5, %r239, 16;
	@%p5 bra 	$L__BB8_6;
$L__BB8_7:
	setp.lt.s32 	%p6, %r6, 1;
	bar.sync 	0;
	mov.b32 	%r265, 0;
	@%p6 bra 	$L__BB8_60;
	setp.lt.s32 	%p7, %r94, 1;
	@%p7 bra 	$L__BB8_10;
	add.s32 	%r115, %r11, %r12;
	shl.b32 	%r116, %r115, 2;
	mov.u32 	%r117, _ZZ9cuda_gemmIiLi128ELi1ELi1ELi16ELi8ELi8ELi64ELi0ELi0EEviiiPT_S1_S1_iiiE3Ash;
	add.s32 	%r118, %r117, %r116;
	ld.shared.u32 	%r240, [%r118];
$L__BB8_10:
	setp.lt.s32 	%p8, %r94, 2;
	@%p8 bra 	$L__BB8_12;
	add.s32 	%r120, %r7, 1;
	and.b32  	%r121, %r120, 7;
	add.s32 	%r122, %r121, %r12;
	shl.b32 	%r123, %r122, 2;
	mov.u32 	%r124, _ZZ9cuda_gemmIiLi128ELi1ELi1ELi16ELi8ELi8ELi64ELi0ELi0EEviiiPT_S1_S1_iiiE3Ash;
	add.s32 	%r125, %r124, %r123;
	ld.shared.u32 	%r241, [%r125];
$L__BB8_12:
	setp.lt.s32 	%p9, %r94, 3;
	@%p9 bra 	$L__BB8_14;
	add.s32 	%r127, %r7, 2;
	and.b32  	%r128, %r127, 7;
	add.s32 	%r129, %r128, %r12;
	shl.b32 	%r130, %r129, 2;
	mov.u32 	%r131, _ZZ9cuda_gemmIiLi128ELi1ELi1ELi16ELi8ELi8ELi64ELi0ELi0EEviiiPT_S1_S1_iiiE3Ash;
	add.s32 	%r132, %r131, %r130;
	ld.shared.u32 	%r242, [%r132];
$L__BB8_14:
	setp.lt.s32 	%p10, %r94, 4;
	@%p10 bra 	$L__BB8_16;
	add.s32 	%r134, %r7, 3;
	and.b32  	%r135, %r134, 7;
	add.s32 	%r136, %r135, %r12;
	shl.b32 	%r137, %r136, 2;
	mov.u32 	%r138, _ZZ9cuda_gemmIiLi128ELi1ELi1ELi16ELi8ELi8ELi64ELi0ELi0EEviiiPT_S1_S1_iiiE3Ash;
	add.s32 	%r139, %r138, %r137;
	ld.shared.u32 	%r243, [%r139];
$L__BB8_16:
	setp.lt.s32 	%p11, %r94, 5;
	@%p11 bra 	$L__BB8_18;
	xor.b32  	%r141, %r11, 4;
	add.s32 	%r142, %r141, %r12;
	shl.b32 	%r143, %r142, 2;
	mov.u32 	%r144, _ZZ9cuda_gemmIiLi128ELi1ELi1ELi16ELi8ELi8ELi64ELi0ELi0EEviiiPT_S1_S1_iiiE3Ash;
	add.s32 	%r145, %r144, %r143;
	ld.shared.u32 	%r244, [%r145];
$L__BB8_18:
	setp.lt.s32 	%p12, %r94, 6;
	@%p12 bra 	$L__BB8_20;
	add.s32 	%r147, %r7, 5;
	and.b32  	%r148, %r147, 7;
	add.s32 	%r149, %r148, %r12;
	shl.b32 	%r150, %r149, 2;
	mov.u32 	%r151, _ZZ9cuda_gemmIiLi128ELi1ELi1ELi16ELi8ELi8ELi64ELi0ELi0EEviiiPT_S1_S1_iiiE3Ash;
	add.s32 	%r152, %r151, %r150;
	ld.shared.u32 	%r245, [%r152];
$L__BB8_20:
	setp.lt.s32 	%p13, %r94, 7;
	@%p13 bra 	$L__BB8_22;
	add.s32 	%r154, %r7, 6;
	and.b32  	%r155, %r154, 7;
	add.s32 	%r156, %r155, %r12;
	shl.b32 	%r157, %r156, 2;
	mov.u32 	%r158, _ZZ9cuda_gemmIiLi128ELi1ELi1ELi16ELi8ELi8ELi64ELi0ELi0EEviiiPT_S1_S1_iiiE3Ash;
	add.s32 	%r159, %r158, %r157;
	ld.shared.u32 	%r246, [%r159];
$L__BB8_22:
	setp.lt.s32 	%p14, %r94, 8;
	@%p14 bra 	$L__BB8_24;
	add.s32 	%r161, %r7, -1;
	and.b32  	%r162, %r161, 7;
	add.s32 	%r163, %r162, %r12;
	shl.b32 	%r164, %r163, 2;
	mov.u32 	%r165, _ZZ9cuda_gemmIiLi128ELi1ELi1ELi16ELi8ELi8ELi64ELi0ELi0EEviiiPT_S1_S1_iiiE3Ash;
	add.s32 	%r166, %r165, %r164;
	ld.shared.u32 	%r247, [%r166];
$L__BB8_24:
	setp.ge.s32 	%p15, %r248, %r13;
	@%p15 bra 	$L__BB8_60;
	add.s32 	%r169, %r7, 1;
	and.b32  	%r41, %r169, 7;
	add.s32 	%r170, %r7, 2;
	and.b32  	%r42, %r170, 7;
	add.s32 	%r171, %r7, 3;
	and.b32  	%r43, %r171, 7;
	add.s32 	%r172, %r7, 5;
	and.b32  	%r44, %r172, 7;
	add.s32 	%r173, %r7, 6;
	and.b32  	%r45, %r173, 7;
	add.s32 	%r174, %r7, -1;
	and.b32  	%r46, %r174, 7;
	add.s32 	%r175, %r11, 1;
	setp.lt.s32 	%p16, %r175, %r94;
	selp.b32 	%r176, 0, %r94, %p16;
	sub.s32 	%r47, %r175, %r176;
	add.s32 	%r177, %r11, 2;
	setp.lt.s32 	%p17, %r177, %r94;
	selp.b32 	%r178, 0, %r94, %p17;
	sub.s32 	%r48, %r177, %r178;
	add.s32 	%r179, %r11, 3;
	setp.lt.s32 	%p18, %r179, %r94;
	selp.b32 	%r180, 0, %r94, %p18;
	sub.s32 	%r49, %r179, %r180;
	add.s32 	%r181, %r11, 4;
	setp.lt.s32 	%p19, %r181, %r94;
	selp.b32 	%r182, 0, %r94, %p19;
	sub.s32 	%r50, %r181, %r182;
	add.s32 	%r183, %r11, 7;
	setp.lt.s32 	%p20, %r183, %r94;
	selp.b32 	%r184, 0, %r94, %p20;
	sub.s32 	%r51, %r183, %r184;
	cvt.u16.u32 	%rs1, %r6;
	div.s16 	%rs2, 128, %rs1;
	cvt.s32.s16 	%r52, %rs2;
	mov.b32 	%r265, 0;
	shl.b32 	%r193, %r41, 2;
	shl.b32 	%r196, %r42, 2;
	shl.b32 	%r199, %r43, 2;
	shl.b32 	%r206, %r44, 2;
	shl.b32 	%r209, %r45, 2;
	shl.b32 	%r212, %r46, 2;
$L__BB8_26:
	setp.gt.u32 	%p21, %r94, 64;
	mov.u32 	%r185, _ZZ9cuda_gemmIiLi128ELi1ELi1ELi16ELi8ELi8ELi64ELi0ELi0EEviiiPT_S1_S1_iiiE11kron_fac_sh;
	mad.lo.s32 	%r55, %r248, 36, %r185;
	shl.b32 	%r186, %r1, 2;
	and.b32  	%r187, %r186, 28;
	add.s32 	%r188, %r55, %r187;
	ld.shared.u32 	%r56, [%r188];
	@%p21 bra 	$L__BB8_43;
	setp.eq.s32 	%p30, %r94, 0;
	mov.b32 	%r251, 0;
	@%p30 bra 	$L__BB8_29;
	setp.lt.s32 	%p31, %r11, %r94;
	selp.b32 	%r216, 0, %r94, %p31;
	sub.s32 	%r217, %r11, %r216;
	shfl.sync.idx.b32	%r218|%p32, %r56, %r217, 6175, -1;
	mul.lo.s32 	%r251, %r218, %r240;
$L__BB8_29:
	setp.lt.s32 	%p33, %r94, 2;
	@%p33 bra 	$L__BB8_31;
	shfl.sync.idx.b32	%r219|%p34, %r56, %r47, 6175, -1;
	mad.lo.s32 	%r251, %r219, %r241, %r251;
$L__BB8_31:
	setp.lt.s32 	%p35, %r94, 3;
	@%p35 bra 	$L__BB8_33;
	shfl.sync.idx.b32	%r220|%p36, %r56, %r48, 6175, -1;
	mad.lo.s32 	%r251, %r220, %r242, %r251;
$L__BB8_33:
	setp.lt.s32 	%p37, %r94, 4;
	@%p37 bra 	$L__BB8_35;
	shfl.sync.idx.b32	%r221|%p38, %r56, %r49, 6175, -1;
	mad.lo.s32 	%r251, %r221, %r243, %r251;
$L__BB8_35:
	setp.lt.s32 	%p39, %r94, 5;
	@%p39 bra 	$L__BB8_37;
	shfl.sync.idx.b32	%r222|%p40, %r56, %r50, 6175, -1;
	mad.lo.s32 	%r251, %r222, %r244, %r251;
$L__BB8_37:
	setp.lt.s32 	%p41, %r94, 6;
	@%p41 bra 	$L__BB8_39;
	add.s32 	%r223, %r11, 5;
	setp.lt.s32 	%p42, %r223, %r94;
	selp.b32 	%r224, 0, %r94, %p42;
	sub.s32 	%r225, %r223, %r224;
	shfl.sync.idx.b32	%r226|%p43, %r56, %r225, 6175, -1;
	mad.lo.s32 	%r251, %r226, %r245, %r251;
$L__BB8_39:
	setp.lt.s32 	%p44, %r94, 7;
	@%p44 bra 	$L__BB8_41;
	add.s32 	%r227, %r11, 6;
	setp.lt.s32 	%p45, %r227, %r94;
	selp.b32 	%r228, 0, %r94, %p45;
	sub.s32 	%r229, %r227, %r228;
	shfl.sync.idx.b32	%r230|%p46, %r56, %r229, 6175, -1;
	mad.lo.s32 	%r251, %r230, %r246, %r251;
$L__BB8_41:
	setp.lt.s32 	%p47, %r94, 8;
	@%p47 bra 	$L__BB8_59;
	shfl.sync.idx.b32	%r231|%p48, %r56, %r51, 6175, -1;
	mad.lo.s32 	%r251, %r231, %r247, %r251;
	bra.uni 	$L__BB8_59;
$L__BB8_43:
	setp.lt.s32 	%p22, %r94, 1;
	mov.b32 	%r251, 0;
	@%p22 bra 	$L__BB8_45;
	shl.b32 	%r190, %r11, 2;
	add.s32 	%r191, %r55, %r190;
	ld.shared.u32 	%r192, [%r191];
	mul.lo.s32 	%r251, %r192, %r240;
$L__BB8_45:
	setp.lt.s32 	%p23, %r94, 2;
	@%p23 bra 	$L__BB8_47;
	add.s32 	%r194, %r55, %r193;
	ld.shared.u32 	%r195, [%r194];
	mad.lo.s32 	%r251, %r195, %r241, %r251;
$L__BB8_47:
	setp.lt.s32 	%p24, %r94, 3;
	@%p24 bra 	$L__BB8_49;
	add.s32 	%r197, %r55, %r196;
	ld.shared.u32 	%r198, [%r197];
	mad.lo.s32 	%r251, %r198, %r242, %r251;
$L__BB8_49:
	setp.lt.s32 	%p25, %r94, 4;
	@%p25 bra 	$L__BB8_51;
	add.s32 	%r200, %r55, %r199;
	ld.shared.u32 	%r201, [%r200];
	mad.lo.s32 	%r251, %r201, %r243, %r251;
$L__BB8_51:
	setp.lt.s32 	%p26, %r94, 5;
	@%p26 bra 	$L__BB8_53;
	shl.b32 	%r202, %r11, 2;
	xor.b32  	%r203, %r202, 16;
	add.s32 	%r204, %r55, %r203;
	ld.shared.u32 	%r205, [%r204];
	mad.lo.s32 	%r251, %r205, %r244, %r251;
$L__BB8_53:
	setp.lt.s32 	%p27, %r94, 6;
	@%p27 bra 	$L__BB8_55;
	add.s32 	%r207, %r55, %r206;
	ld.shared.u32 	%r208, [%r207];
	mad.lo.s32 	%r251, %r208, %r245, %r251;
$L__BB8_55:
	setp.lt.s32 	%p28, %r94, 7;
	@%p28 bra 	$L__BB8_57;
	add.s32 	%r210, %r55, %r209;
	ld.shared.u32 	%r211, [%r210];
	mad.lo.s32 	%r251, %r211, %r246, %r251;
$L__BB8_57:
	setp.lt.s32 	%p29, %r94, 8;
	@%p29 bra 	$L__BB8_59;
	add.s32 	%r213, %r55, %r212;
	ld.shared.u32 	%r214, [%r213];
	mad.lo.s32 	%r251, %r214, %r247, %r251;
$L__BB8_59:
	add.s32 	%r265, %r251, %r265;
	add.s32 	%r248, %r248, %r52;
	setp.lt.s32 	%p49, %r248, %r13;
	@%p49 bra 	$L__BB8_26;
$L__BB8_60:
	ld.param.u64 	%rd13, [_Z9cuda_gemmIiLi128ELi1ELi1ELi16ELi8ELi8ELi64ELi0ELi0EEviiiPT_S1_S1_iii_param_5];
	ld.param.u32 	%r235, [_Z9cuda_gemmIiLi128ELi1ELi1ELi16ELi8ELi8ELi64ELi0ELi0EEviiiPT_S1_S1_iii_param_1];
	bar.sync 	0;
	mov.u32 	%r232, %ctaid.x;
	mad.lo.s32 	%r233, %r6, %r232, %r1;
	mad.lo.s32 	%r234, %r9, %r235, %r233;
	cvta.to.global.u64 	%rd10, %rd13;
	mul.wide.s32 	%rd11, %r234, 4;
	add.s64 	%rd12, %rd10, %rd11;
	st.global.u32 	[%rd12], %r265;
$L__BB8_61:
	ret;

}
	// .globl	_Z9cuda_gemmIiLi128ELi1ELi1ELi16ELi8ELi8ELi64ELi0ELi1EEviiiPT_S1_S1_iii
.visible .entry _Z9cuda_gemmIiLi128ELi1ELi1ELi16ELi8ELi8ELi64ELi0ELi1EEviiiPT_S1_S1_iii(
	.param .u32 _Z9cuda_gemmIiLi128ELi1ELi1ELi16ELi8ELi8ELi64ELi0ELi1EEviiiPT_S1_S1_iii_param_0,
	.param .u32 _Z9cuda_gemmIiLi128ELi1ELi1ELi16ELi8ELi8ELi64ELi0ELi1EEviiiPT_S1_S1_iii_param_1,
	.param .u32 _Z9cuda_gemmIiLi128ELi1ELi1ELi16ELi8ELi8ELi64ELi0ELi1EEviiiPT_S1_S1_iii_param_2,
	.param .u64 .ptr .align 1 _Z9cuda_gemmIiLi128ELi1ELi1ELi16ELi8ELi8ELi64ELi0ELi1EEviiiPT_S1_S1_iii_param_3,
	.param .u64 .ptr .align 1 _Z9cuda_gemmIiLi128ELi1ELi1ELi16ELi8ELi8ELi64ELi0ELi1EEviiiPT_S1_S1_iii_param_4,
	.param .u64 .ptr .align 1 _Z9cuda_gemmIiLi128ELi1ELi1ELi16ELi8ELi8ELi64ELi0ELi1EEviiiPT_S1_S1_iii_param_5,
	.param .u32 _Z9cuda_gemmIiLi128ELi1ELi1ELi16ELi8ELi8ELi64ELi0ELi1EEviiiPT_S1_S1_iii_param_6,
	.param .u32 _Z9cuda_gemmIiLi128ELi1ELi1ELi16ELi8ELi8ELi64ELi0ELi1EEviiiPT_S1_S1_iii_param_7,
	.param .u32 _Z9cuda_gemmIiLi128ELi1ELi1ELi16ELi8ELi8ELi64ELi0ELi1EEviiiPT_S1_S1_iii_param_8
)
.maxntid 128
{
	.reg .pred 	%p<19>;
	.reg .b32 	%r<125>;
	.reg .b64 	%rd<21>;
	// demoted variable
	.shared .align 128 .b8 _ZZ9cuda_gemmIiLi128ELi1ELi1ELi16ELi8ELi8ELi64ELi0ELi1EEviiiPT_S1_S1_iiiE11kron_fac_sh[288];
	// demoted variable
	.shared .align 128 .b8 _ZZ9cuda_gemmIiLi128ELi1ELi1ELi16ELi8ELi8ELi64ELi0ELi1EEviiiPT_S1_S1_iiiE3Ash[64];
	ld.param.u32 	%r34, [_Z9cuda_gemmIiLi128ELi1ELi1ELi16ELi8ELi8ELi64ELi0ELi1EEviiiPT_S1_S1_iii_param_2];
	ld.param.u64 	%rd7, [_Z9cuda_gemmIiLi128ELi1ELi1ELi16ELi8ELi8ELi64ELi0ELi1EEviiiPT_S1_S1_iii_param_3];
	ld.param.u64 	%rd8, [_Z9cuda_gemmIiLi128ELi1ELi1ELi16ELi8ELi8ELi64ELi0ELi1EEviiiPT_S1_S1_iii_param_4];
	cvta.to.global.u64 	%rd1, %rd8;
	mov.u32 	%r1, %tid.x;
	setp.gt.u32 	%p1, %r1, 63;
	@%p1 bra 	$L__BB9_7;
	mov.u32 	%r2, %ntid.x;
	add.s32 	%r35, %r1, %r2;
	max.u32 	%r36, %r35, 64;
	setp.lt.u32 	%p2, %r35, 64;
	selp.u32 	%r37, 1, 0, %p2;
	add.s32 	%r38, %r35, %r37;
	sub.s32 	%r39, %r36, %r38;
	div.u32 	%r40, %r39, %r2;
	add.s32 	%r3, %r40, %r37;
	and.b32  	%r41, %r3, 3;
	setp.eq.s32 	%p3, %r41, 3;
	mov.u32 	%r117, %r1;
	@%p3 bra 	$L__BB9_4;
	mul.wide.u32 	%rd9, %r1, 4;
	add.s64 	%rd20, %rd1, %rd9;
	mul.wide.u32 	%rd3, %r2, 4;
	add.s32 	%r42, %r3, 1;
	and.b32  	%r43, %r42, 3;
	neg.s32 	%r115, %r43;
	mov.u32 	%r117, %r1;
$L__BB9_3:
	.pragma "nounroll";
	ld.global.u32 	%r44, [%rd20];
	and.b32  	%r45, %r117, 7;
	mov.u32 	%r46, _ZZ9cuda_gemmIiLi128ELi1ELi1ELi16ELi8ELi8ELi64ELi0ELi1EEviiiPT_S1_S1_iiiE11kron_fac_sh;
	mad.lo.s32 	%r47, %r45, 36, %r46;
	shr.u32 	%r48, %r117, 1;
	and.b32  	%r49, %r48, 2147483644;
	add.s32 	%r50, %r47, %r49;
	st.shared.u32 	[%r50], %r44;
	add.s32 	%r117, %r117, %r2;
	add.s64 	%rd20, %rd20, %rd3;
	add.s32 	%r115, %r115, 1;
	setp.ne.s32 	%p4, %r115, 0;
	@%p4 bra 	$L__BB9_3;
$L__BB9_4:
	setp.lt.u32 	%p5, %r3, 3;
	@%p5 bra 	$L__BB9_7;
	shl.b32 	%r51, %r2, 1;
	add.s32 	%r120, %r117, %r51;
	shl.b32 	%r11, %r2, 2;
	mad.lo.s32 	%r119, %r2, 3, %r117;
	add.s32 	%r118, %r2, %r117;
$L__BB9_6:
	mul.wide.u32 	%rd10, %r117, 4;
	add.s64 	%rd11, %rd1, %rd10;
	ld.global.u32 	%r52, [%rd11];
	and.b32  	%r53, %r117, 7;
	mov.u32 	%r54, _ZZ9cuda_gemmIiLi128ELi1ELi1ELi16ELi8ELi8ELi64ELi0ELi1EEviiiPT_S1_S1_iiiE11kron_fac_sh;
	mad.lo.s32 	%r55, %r53, 36, %r54;
	shr.u32 	%r56, %r117, 1;
	and.b32  	%r57, %r56, 2147483644;
	add.s32 	%r58, %r55, %r57;
	st.shared.u32 	[%r58], %r52;
	add.s32 	%r59, %r117, %r2;
	mul.wide.u32 	%rd12, %r118, 4;
	add.s64 	%rd13, %rd1, %rd12;
	ld.global.u32 	%r60, [%rd13];
	and.b32  	%r61, %r118, 7;
	mad.lo.s32 	%r62, %r61, 36, %r54;
	shr.u32 	%r63, %r118, 1;
	and.b32  	%r64, %r63, 2147483644;
	add.s32 	%r65, %r62, %r64;
	st.shared.u32 	[%r65], %r60;
	add.s32 	%r66, %r59, %r2;
	mul.wide.u32 	%rd14, %r120, 4;
	add.s64 	%rd15, %rd1, %rd14;
	ld.global.u32 	%r67, [%rd15];
	and.b32  	%r68, %r120, 7;
	mad.lo.s32 	%r69, %r68, 36, %r54;
	shr.u32 	%r70, %r120, 1;
	and.b32  	%r71, %r70, 2147483644;
	add.s32 	%r72, %r69, %r71;
	st.shared.u32 	[%r72], %r67;
	add.s32 	%r73, %r66, %r2;
	mul.wide.u32 	%rd16, %r119, 4;
	add.s64 	%rd17, %rd1, %rd16;
	ld.global.u32 	%r74, [%rd17];
	and.b32  	%r75, %r119, 7;
	mad.lo.s32 	%r76, %r75, 36, %r54;
	shr.u32 	%r77, %r119, 1;
	and.b32  	%r78, %r77, 2147483644;
	add.s32 	%r79, %r76, %r78;
	st.shared.u32 	[%r79], %r74;
	add.s32 	%r117, %r73, %r2;
	add.s32 	%r120, %r120, %r11;
	add.s32 	%r119, %r119, %r11;
	add.s32 	%r118, %r118, %r11;
	setp.lt.u32 	%p6, %r117, 64;
	@%p6 bra 	$L__BB9_6;
$L__BB9_7:
	mov.u32 	%r22, %ctaid.y;
	mov.u32 	%r80, %nctaid.y;
	setp.ge.u32 	%p7, %r22, %r80;
	@%p7 bra 	$L__BB9_14;
	setp.gt.u32 	%p8, %r1, 3;
	@%p8 bra 	$L__BB9_11;
	shl.b32 	%r124, %r1, 2;
	mov.u32 	%r81, %ctaid.x;
	shl.b32 	%r82, %r81, 4;
	mov.u32 	%r83, %ntid.x;
	shl.b32 	%r24, %r83, 2;
	shl.b32 	%r84, %r1, 4;
	mov.u32 	%r85, _ZZ9cuda_gemmIiLi128ELi1ELi1ELi16ELi8ELi8ELi64ELi0ELi1EEviiiPT_S1_S1_iiiE3Ash;
	add.s32 	%r123, %r85, %r84;
	shl.b32 	%r26, %r83, 4;
	mad.lo.s32 	%r86, %r34, %r22, %r82;
	add.s32 	%r122, %r86, %r124;
	cvta.to.global.u64 	%rd6, %rd7;
$L__BB9_10:
	mul.wide.s32 	%rd18, %r122, 4;
	add.s64 	%rd19, %rd6, %rd18;
	ld.global.v4.u32 	{%r87, %r88, %r89, %r90}, [%rd19];
	st.shared.v4.u32 	[%r123], {%r87, %r88, %r89, %r90};
	add.s32 	%r124, %r124, %r24;
	add.s32 	%r123, %r123, %r26;
	add.s32 	%r122, %r122, %r24;
	setp.lt.u32 	%p9, %r124, 16;
	@%p9 bra 	$L__BB9_10;
$L__BB9_11:
	bar.sync 	0;
	setp.gt.u32 	%p10, %r1, 15;
	@%p10 bra 	$L__BB9_13;
	and.b32  	%r91, %r1, 1;
	shr.u32 	%r92, %r1, 1;
	mov.u32 	%r93, _ZZ9cuda_gemmIiLi128ELi1ELi1ELi16ELi8ELi8ELi64ELi0ELi1EEviiiPT_S1_S1_iiiE11kron_fac_sh;
	mad.lo.s32 	%r94, %r92, 36, %r93;
	shl.b32 	%r95, %r1, 2;
	and.b32  	%r96, %r95, 28;
	add.s32 	%r97, %r94, %r96;
	ld.shared.u32 	%r98, [%r97];
	shfl.sync.idx.b32	%r99|%p11, %r98, %r91, 6175, -1;
	add.s32 	%r100, %r91, 1;
	shfl.sync.idx.b32	%r101|%p12, %r98, %r100, 6175, -1;
	or.b32  	%r102, %r91, 2;
	shfl.sync.idx.b32	%r103|%p13, %r98, %r102, 6175, -1;
	add.s32 	%r104, %r91, 3;
	shfl.sync.idx.b32	%r105|%p14, %r98, %r104, 6175, -1;
	or.b32  	%r106, %r91, 4;
	shfl.sync.idx.b32	%r107|%p15, %r98, %r106, 6175, -1;
	add.s32 	%r108, %r91, 5;
	shfl.sync.idx.b32	%r109|%p16, %r98, %r108, 6175, -1;
	or.b32  	%r110, %r91, 6;
	shfl.sync.idx.b32	%r111|%p17, %r98, %r110, 6175, -1;
	add.s32 	%r112, %r91, -1;
	and.b32  	%r113, %r112, 7;
	shfl.sync.idx.b32	%r114|%p18, %r98, %r113, 6175, -1;
$L__BB9_13:
	bar.sync 	0;
$L__BB9_14:
	ret;

}
	// .globl	_Z9cuda_gemmIiLi128ELi1ELi1ELi16ELi8ELi8ELi64ELi1ELi0EEviiiPT_S1_S1_iii
.visible .entry _Z9cuda_gemmIiLi128ELi1ELi1ELi16ELi8ELi8ELi64ELi1ELi0EEviiiPT_S1_S1_iii(
	.param .u32 _Z9cuda_gemmIiLi128ELi1ELi1ELi16ELi8ELi8ELi64ELi1ELi0EEviiiPT_S1_S1_iii_param_0,
	.param .u32 _Z9cuda_gemmIiLi128ELi1ELi1ELi16ELi8ELi8ELi64ELi1ELi0EEviiiPT_S1_S1_iii_param_1,
	.param .u32 _Z9cuda_gemmIiLi128ELi1ELi1ELi16ELi8ELi8ELi64ELi1ELi0EEviiiPT_S1_S1_iii_param_2,
	.param .u64 .ptr .align 1 _Z9cuda_gemmIiLi128ELi1ELi1ELi16ELi8ELi8ELi64ELi1ELi0EEviiiPT_S1_S1_iii_param_3,
	.param .u64 .ptr .align 1 _Z9cuda_gemmIiLi128ELi1ELi1ELi16ELi8ELi8ELi64ELi1ELi0EEviiiPT_S1_S1_iii_param_4,
	.param .u64 .ptr .align 1 _Z9cuda_gemmIiLi128ELi1ELi1ELi16ELi8ELi8ELi64ELi1ELi0EEviiiPT_S1_S1_iii_param_5,
	.param .u32 _Z9cuda_gemmIiLi128ELi1ELi1ELi16ELi8ELi8ELi64ELi1ELi0EEviiiPT_S1_S1_iii_param_6,
	.param .u32 _Z9cuda_gemmIiLi128ELi1ELi1ELi16ELi8ELi8ELi64ELi1ELi0EEviiiPT_S1_S1_iii_param_7,
	.param .u32 _Z9cuda_gemmIiLi128ELi1ELi1ELi16ELi8ELi8ELi64ELi1ELi0EEviiiPT_S1_S1_iii_param_8
)
.maxntid 128
{
	.reg .pred 	%p<50>;
	.reg .b16 	%rs<3>;
	.reg .b32 	%r<257>;
	.reg .b64 	%rd<18>;
	// demoted variable
	.shared .align 128 .b8 _ZZ9cuda_gemmIiLi128ELi1ELi1ELi16ELi8ELi8ELi64ELi1ELi0EEviiiPT_S1_S1_iiiE11kron_fac_sh[288];
	// demoted variable
	.shared .align 128 .b8 _ZZ9cuda_gemmIiLi128ELi1ELi1ELi16ELi8ELi8ELi64ELi1ELi0EEviiiPT_S1_S1_iiiE3Ash[64];
	ld.param.u64 	%rd6, [_Z9cuda_gemmIiLi128ELi1ELi1ELi16ELi8ELi8ELi64ELi1ELi0EEviiiPT_S1_S1_iii_param_3];
	ld.param.u64 	%rd7, [_Z9cuda_gemmIiLi128ELi1ELi1ELi16ELi8ELi8ELi64ELi1ELi0EEviiiPT_S1_S1_iii_param_4];
	ld.param.u32 	%r88, [_Z9cuda_gemmIiLi128ELi1ELi1ELi16ELi8ELi8ELi64ELi1ELi0EEviiiPT_S1_S1_iii_param_6];
	ld.param.u32 	%r89, [_Z9cuda_gemmIiLi128ELi1ELi1ELi16ELi8ELi8ELi64ELi1ELi0EEviiiPT_S1_S1_iii_param_7];
	mov.u32 	%r1, %tid.x;
	mul.lo.s32 	%r2, %r89, %r88;
	setp.ge.u32 	%p1, %r1, %r2;
	@%p1 bra 	$L__BB10_3;
	mov.u32 	%r3, %ntid.x;
	cvta.to.global.u64 	%rd1, %rd7;
	mov.u32 	%r92, _ZZ9cuda_gemmIiLi128ELi1ELi1ELi16ELi8ELi8ELi64ELi1ELi0EEviiiPT_S1_S1_iiiE11kron_fac_sh;
	mov.u32 	%r228, %r1;
$L__BB10_2:
	mul.wide.u32 	%rd9, %r228, 4;
	add.s64 	%rd10, %rd1, %rd9;
	ld.global.u32 	%r90, [%rd10];
	rem.u32 	%r91, %r228, %r88;
	mad.lo.s32 	%r93, %r91, 36, %r92;
	div.u32 	%r94, %r228, %r89;
	shl.b32 	%r95, %r94, 2;
	add.s32 	%r96, %r93, %r95;
	st.shared.u32 	[%r96], %r90;
	add.s32 	%r228, %r228, %r3;
	setp.lt.u32 	%p2, %r228, %r2;
	@%p2 bra 	$L__BB10_2;
$L__BB10_3:
	div.s32 	%r6, 16, %r89;
	div.u32 	%r239, %r1, %r6;
	mul.lo.s32 	%r97, %r239, %r6;
	sub.s32 	%r7, %r1, %r97;
	mov.u32 	%r9, %ctaid.y;
	mov.u32 	%r98, %nctaid.y;
	setp.ge.u32 	%p3, %r9, %r98;
	@%p3 bra 	$L__BB10_61;
	setp.gt.u32 	%p4, %r1, 3;
	and.b32  	%r10, %r7, 7;
	mul.lo.s32 	%r11, %r7, %r89;
	min.s32 	%r12, %r88, 8;
	@%p4 bra 	$L__BB10_7;
	mov.u32 	%r99, %ntid.x;
	shl.b32 	%r230, %r1, 2;
	shl.b32 	%r100, %r9, 4;
	shl.b32 	%r101, %r1, 4;
	mov.u32 	%r102, _ZZ9cuda_gemmIiLi128ELi1ELi1ELi16ELi8ELi8ELi64ELi1ELi0EEviiiPT_S1_S1_iiiE3Ash;
	add.s32 	%r229, %r102, %r101;
	shl.b32 	%r15, %r99, 4;
	add.s32 	%r103, %r100, %r230;
	mul.wide.u32 	%rd11, %r103, 4;
	cvta.to.global.u64 	%rd12, %rd6;
	add.s64 	%rd17, %rd12, %rd11;
	mul.wide.u32 	%rd3, %r99, 16;
	shl.b32 	%r16, %r99, 2;
$L__BB10_6:
	ld.global.v4.u32 	{%r104, %r105, %r106, %r107}, [%rd17];
	st.shared.v4.u32 	[%r229], {%r104, %r105, %r106, %r107};
	add.s32 	%r230, %r230, %r16;
	add.s32 	%r229, %r229, %r15;
	add.s64 	%rd17, %rd17, %rd3;
	setp.lt.u32 	%p5, %r230, 16;
	@%p5 bra 	$L__BB10_6;
$L__BB10_7:
	setp.lt.s32 	%p6, %r6, 1;
	bar.sync 	0;
	mov.b32 	%r256, 0;
	@%p6 bra 	$L__BB10_60;
	setp.lt.s32 	%p7, %r89, 1;
	@%p7 bra 	$L__BB10_10;
	add.s32 	%r110, %r10, %r11;
	shl.b32 	%r111, %r110, 2;
	mov.u32 	%r112, _ZZ9cuda_gemmIiLi128ELi1ELi1ELi16ELi8ELi8ELi64ELi1ELi0EEviiiPT_S1_S1_iiiE3Ash;
	add.s32 	%r113, %r112, %r111;
	ld.shared.u32 	%r231, [%r113];
$L__BB10_10:
	setp.lt.s32 	%p8, %r89, 2;
	@%p8 bra 	$L__BB10_12;
	add.s32 	%r115, %r7, 1;
	and.b32  	%r116, %r115, 7;
	add.s32 	%r117, %r116, %r11;
	shl.b32 	%r118, %r117, 2;
	mov.u32 	%r119, _ZZ9cuda_gemmIiLi128ELi1ELi1ELi16ELi8ELi8ELi64ELi1ELi0EEviiiPT_S1_S1_iiiE3Ash;
	add.s32 	%r120, %r119, %r118;
	ld.shared.u32 	%r232, [%r120];
$L__BB10_12:
	setp.lt.s32 	%p9, %r89, 3;
	@%p9 bra 	$L__BB10_14;
	add.s32 	%r122, %r7, 2;
	and.b32  	%r123, %r122, 7;
	add.s32 	%r124, %r123, %r11;
	shl.b32 	%r125, %r124, 2;
	mov.u32 	%r126, _ZZ9cuda_gemmIiLi128ELi1ELi1ELi16ELi8ELi8ELi64ELi1ELi0EEviiiPT_S1_S1_iiiE3Ash;
	add.s32 	%r127, %r126, %r125;
	ld.shared.u32 	%r233, [%r127];
$L__BB10_14:
	setp.lt.s32 	%p10, %r89, 4;
	@%p10 bra 	$L__BB10_16;
	add.s32 	%r129, %r7, 3;
	and.b32  	%r130, %r129, 7;
	add.s32 	%r131, %r130, %r11;
	shl.b32 	%r132, %r131, 2;
	mov.u32 	%r133, _ZZ9cuda_gemmIiLi128ELi1ELi1ELi16ELi8ELi8ELi64ELi1ELi0EEviiiPT_S1_S1_iiiE3Ash;
	add.s32 	%r134, %r133, %r132;
	ld.shared.u32 	%r234, [%r134];
$L__BB10_16:
	setp.lt.s32 	%p11, %r89, 5;
	@%p11 bra 	$L__BB10_18;
	xor.b32  	%r136, %r10, 4;
	add.s32 	%r137, %r136, %r11;
	shl.b32 	%r138, %r137, 2;
	mov.u32 	%r139, _ZZ9cuda_gemmIiLi128ELi1ELi1ELi16ELi8ELi8ELi64ELi1ELi0EEviiiPT_S1_S1_iiiE3Ash;
	add.s32 	%r140, %r139, %r138;
	ld.shared.u32 	%r235, [%r140];
$L__BB10_18:
	setp.lt.s32 	%p12, %r89, 6;
	@%p12 bra 	$L__BB10_20;
	add.s32 	%r142, %r7, 5;
	and.b32  	%r143, %r142, 7;
	add.s32 	%r144, %r143, %r11;
	shl.b32 	%r145, %r144, 2;
	mov.u32 	%r146, _ZZ9cuda_gemmIiLi128ELi1ELi1ELi16ELi8ELi8ELi64ELi1ELi0EEviiiPT_S1_S1_iiiE3Ash;
	add.s32 	%r147, %r146, %r145;
	ld.shared.u32 	%r236, [%r147];
$L__BB10_20:
	setp.lt.s32 	%p13, %r89, 7;
	@%p13 bra 	$L__BB10_22;
	add.s32 	%r149, %r7, 6;
	and.b32  	%r150, %r149, 7;
	add.s32 	%r151, %r150, %r11;
	shl.b32 	%r152, %r151, 2;
	mov.u32 	%r153, _ZZ9cuda_gemmIiLi128ELi1ELi1ELi16ELi8ELi8ELi64ELi1ELi0EEviiiPT_S1_S1_iiiE3Ash;
	add.s32 	%r154, %r153, %r152;
	ld.shared.u32 	%r237, [%r154];
$L__BB10_22:
	setp.lt.s32 	%p14, %r89, 8;
	@%p14 bra 	$L__BB10_24;
	add.s32 	%r156, %r7, -1;
	and.b32  	%r157, %r156, 7;
	add.s32 	%r158, %r157, %r11;
	shl.b32 	%r159, %r158, 2;
	mov.u32 	%r160, _ZZ9cuda_gemmIiLi128ELi1ELi1ELi16ELi8ELi8ELi64ELi1ELi0EEviiiPT_S1_S1_iiiE3Ash;
	add.s32 	%r161, %r160, %r159;
	ld.shared.u32 	%r238, [%r161];
$L__BB10_24:
	setp.ge.s32 	%p15, %r239, %r12;
	@%p15 bra 	$L__BB10_60;
	add.s32 	%r164, %r7, 1;
	and.b32  	%r37, %r164, 7;
	add.s32 	%r165, %r7, 2;
	and.b32  	%r38, %r165, 7;
	add.s32 	%r166, %r7, 3;
	and.b32  	%r39, %r166, 7;
	add.s32 	%r167, %r7, 5;
	and.b32  	%r40, %r167, 7;
	add.s32 	%r168, %r7, 6;
	and.b32  	%r41, %r168, 7;
	add.s32 	%r169, %r7, -1;
	and.b32  	%r42, %r169, 7;
	add.s32 	%r170, %r10, 1;
	setp.lt.s32 	%p16, %r170, %r89;
	selp.b32 	%r171, 0, %r89, %p16;
	sub.s32 	%r43, %r170, %r171;
	add.s32 	%r172, %r10, 2;
	setp.lt.s32 	%p17, %r172, %r89;
	selp.b32 	%r173, 0, %r89, %p17;
	sub.s32 	%r44, %r172, %r173;
	add.s32 	%r174, %r10, 3;
	setp.lt.s32 	%p18, %r174, %r89;
	selp.b32 	%r175, 0, %r89, %p18;
	sub.s32 	%r45, %r174, %r175;
	add.s32 	%r176, %r10, 4;
	setp.lt.s32 	%p19, %r176, %r89;
	selp.b32 	%r177, 0, %r89, %p19;
	sub.s32 	%r46, %r176, %r177;
	add.s32 	%r178, %r10, 5;
	setp.lt.s32 	%p20, %r178, %r89;
	selp.b32 	%r179, 0, %r89, %p20;
	sub.s32 	%r47, %r178, %r179;
	add.s32 	%r180, %r10, 6;
	setp.lt.s32 	%p21, %r180, %r89;
	selp.b32 	%r181, 0, %r89, %p21;
	sub.s32 	%r48, %r180, %r181;
	cvt.u16.u32 	%rs1, %r6;
	div.s16 	%rs2, 128, %rs1;
	cvt.s32.s16 	%r49, %rs2;
	mov.b32 	%r256, 0;
	shl.b32 	%r190, %r37, 2;
	shl.b32 	%r193, %r38, 2;
	shl.b32 	%r196, %r39, 2;
	shl.b32 	%r203, %r40, 2;
	shl.b32 	%r206, %r41, 2;
	shl.b32 	%r209, %r42, 2;
$L__BB10_26:
	setp.gt.u32 	%p22, %r89, 64;
	mov.u32 	%r182, _ZZ9cuda_gemmIiLi128ELi1ELi1ELi16ELi8ELi8ELi64ELi1ELi0EEviiiPT_S1_S1_iiiE11kron_fac_sh;
	mad.lo.s32 	%r52, %r239, 36, %r182;
	shl.b32 	%r183, %r1, 2;
	and.b32  	%r184, %r183, 28;
	add.s32 	%r185, %r52, %r184;
	ld.shared.u32 	%r53, [%r185];
	@%p22 bra 	$L__BB10_43;
	setp.eq.s32 	%p31, %r89, 0;
	mov.b32 	%r242, 0;
	@%p31 bra 	$L__BB10_29;
	setp.lt.s32 	%p32, %r10, %r89;
	selp.b32 	%r213, 0, %r89, %p32;
	sub.s32 	%r214, %r10, %r213;
	shfl.sync.idx.b32	%r215|%p33, %r53, %r214, 6175, -1;
	mul.lo.s32 	%r242, %r215, %r231;
$L__BB10_29:
	setp.lt.s32 	%p34, %r89, 2;
	@%p34 bra 	$L__BB10_31;
	shfl.sync.idx.b32	%r216|%p35, %r53, %r43, 6175, -1;
	mad.lo.s32 	%r242, %r216, %r232, %r242;
$L__BB10_31:
	setp.lt.s32 	%p36, %r89, 3;
	@%p36 bra 	$L__BB10_33;
	shfl.sync.idx.b32	%r217|%p37, %r53, %r44, 6175, -1;
	mad.lo.s32 	%r242, %r217, %r233, %r242;
$L__BB10_33:
	setp.lt.s32 	%p38, %r89, 4;
	@%p38 bra 	$L__BB10_35;
	shfl.sync.idx.b32	%r218|%p39, %r53, %r45, 6175, -1;
	mad.lo.s32 	%r242, %r218, %r234, %r242;
$L__BB10_35:
	setp.lt.s32 	%p40, %r89, 5;
	@%p40 bra 	$L__BB10_37;
	shfl.sync.idx.b32	%r219|%p41, %r53, %r46, 6175, -1;
	mad.lo.s32 	%r242, %r219, %r235, %r242;
$L__BB10_37:
	setp.lt.s32 	%p42, %r89, 6;
	@%p42 bra 	$L__BB10_39;
	shfl.sync.idx.b32	%r220|%p43, %r53, %r47, 6175, -1;
	mad.lo.s32 	%r242, %r220, %r236, %r242;
$L__BB10_39:
	setp.lt.s32 	%p44, %r89, 7;
	@%p44 bra 	$L__BB10_41;
	shfl.sync.idx.b32	%r221|%p45, %r53, %r48, 6175, -1;
	mad.lo.s32 	%r242, %r221, %r237, %r242;
$L__BB10_41:
	setp.lt.s32 	%p46, %r89, 8;
	@%p46 bra 	$L__BB10_59;
	add.s32 	%r222, %r10, 7;
	setp.lt.s32 	%p47, %r222, %r89;
	selp.b32 	%r223, 0, %r89, %p47;
	sub.s32 	%r224, %r222, %r223;
	shfl.sync.idx.b32	%r225|%p48, %r53, %r224, 6175, -1;
	mad.lo.s32 	%r242, %r225, %r238, %r242;
	bra.uni 	$L__BB10_59;
$L__BB10_43:
	setp.lt.s32 	%p23, %r89, 1;
	mov.b32 	%r242, 0;
	@%p23 bra 	$L__BB10_45;
	shl.b32 	%r187, %r10, 2;
	add.s32 	%r188, %r52, %r187;
	ld.shared.u32 	%r189, [%r188];
	mul.lo.s32 	%r242, %r189, %r231;
$L__BB10_45:
	setp.lt.s32 	%p24, %r89, 2;
	@%p24 bra 	$L__BB10_47;
	add.s32 	%r191, %r52, %r190;
	ld.shared.u32 	%r192, [%r191];
	mad.lo.s32 	%r242, %r192, %r232, %r242;
$L__BB10_47:
	setp.lt.s32 	%p25, %r89, 3;
	@%p25 bra 	$L__BB10_49;
	add.s32 	%r194, %r52, %r193;
	ld.shared.u32 	%r195, [%r194];
	mad.lo.s32 	%r242, %r195, %r233, %r242;
$L__BB10_49:
	setp.lt.s32 	%p26, %r89, 4;
	@%p26 bra 	$L__BB10_51;
	add.s32 	%r197, %r52, %r196;
	ld.shared.u32 	%r198, [%r197];
	mad.lo.s32 	%r242, %r198, %r234, %r242;
$L__BB10_51:
	setp.lt.s32 	%p27, %r89, 5;
	@%p27 bra 	$L__BB10_53;
	shl.b32 	%r199, %r10, 2;
	xor.b32  	%r200, %r199, 16;
	add.s32 	%r201, %r52, %r200;
	ld.shared.u32 	%r202, [%r201];
	mad.lo.s32 	%r242, %r202, %r235, %r242;
$L__BB10_53:
	setp.lt.s32 	%p28, %r89, 6;
	@%p28 bra 	$L__BB10_55;
	add.s32 	%r204, %r52, %r203;
	ld.shared.u32 	%r205, [%r204];
	mad.lo.s32 	%r242, %r205, %r236, %r242;
$L__BB10_55:
	setp.lt.s32 	%p29, %r89, 7;
	@%p29 bra 	$L__BB10_57;
	add.s32 	%r207, %r52, %r206;
	ld.shared.u32 	%r208, [%r207];
	mad.lo.s32 	%r242, %r208, %r237, %r242;
$L__BB10_57:
	setp.lt.s32 	%p30, %r89, 8;
	@%p30 bra 	$L__BB10_59;
	add.s32 	%r210, %r52, %r209;
	ld.shared.u32 	%r211, [%r210];
	mad.lo.s32 	%r242, %r211, %r238, %r242;
$L__BB10_59:
	add.s32 	%r256, %r242, %r256;
	add.s32 	%r239, %r239, %r49;
	setp.lt.s32 	%p49, %r239, %r12;
	@%p49 bra 	$L__BB10_26;
$L__BB10_60:
	ld.param.u64 	%rd16, [_Z9cuda_gemmIiLi128ELi1ELi1ELi16ELi8ELi8ELi64ELi1ELi0EEviiiPT_S1_S1_iii_param_5];
	bar.sync 	0;
	shl.b32 	%r226, %r9, 4;
	add.s32 	%r227, %r226, %r1;
	cvta.to.global.u64 	%rd13, %rd16;
	mul.wide.u32 	%rd14, %r227, 4;
	add.s64 	%rd15, %rd13, %rd14;
	st.global.u32 	[%rd15], %r256;
$L__BB10_61:
	ret;

}
	// .globl	_Z9cuda_gemmIiLi128ELi1ELi1ELi16ELi8ELi8ELi64ELi1ELi1EEviiiPT_S1_S1_iii
.visible .entry _Z9cuda_gemmIiLi128ELi1ELi1ELi16ELi8ELi8ELi64ELi1ELi1EEviiiPT_S1_S1_iii(
	.param .u32 _Z9cuda_gemmIiLi128ELi1ELi1ELi16ELi8ELi8ELi64ELi1ELi1EEviiiPT_S1_S1_iii_param_0,
	.param .u32 _Z9cuda_gemmIiLi128ELi1ELi1ELi16ELi8ELi8ELi64ELi1ELi1EEviiiPT_S1_S1_iii_param_1,
	.param .u32 _Z9cuda_gemmIiLi128ELi1ELi1ELi16ELi8ELi8ELi64ELi1ELi1EEviiiPT_S1_S1_iii_param_2,
	.param .u64 .ptr .align 1 _Z9cuda_gemmIiLi128ELi1ELi1ELi16ELi8ELi8ELi64ELi1ELi1EEviiiPT_S1_S1_iii_param_3,
	.param .u64 .ptr .align 1 _Z9cuda_gemmIiLi128ELi1ELi1ELi16ELi8ELi8ELi64ELi1ELi1EEviiiPT_S1_S1_iii_param_4,
	.param .u64 .ptr .align 1 _Z9cuda_gemmIiLi128ELi1ELi1ELi16ELi8ELi8ELi64ELi1ELi1EEviiiPT_S1_S1_iii_param_5,
	.param .u32 _Z9cuda_gemmIiLi128ELi1ELi1ELi16ELi8ELi8ELi64ELi1ELi1EEviiiPT_S1_S1_iii_param_6,
	.param .u32 _Z9cuda_gemmIiLi128ELi1ELi1ELi16ELi8ELi8ELi64ELi1ELi1EEviiiPT_S1_S1_iii_param_7,
	.param .u32 _Z9cuda_gemmIiLi128ELi1ELi1ELi16ELi8ELi8ELi64ELi1ELi1EEviiiPT_S1_S1_iii_param_8
)
.maxntid 128
{
	.reg .pred 	%p<19>;
	.reg .b32 	%r<119>;
	.reg .b64 	%rd<25>;
	// demoted variable
	.shared .align 128 .b8 _ZZ9cuda_gemmIiLi128ELi1ELi1ELi16ELi8ELi8ELi64ELi1ELi1EEviiiPT_S1_S1_iiiE11kron_fac_sh[288];
	// demoted variable
	.shared .align 128 .b8 _ZZ9cuda_gemmIiLi128ELi1ELi1ELi16ELi8ELi8ELi64ELi1ELi1EEviiiPT_S1_S1_iiiE3Ash[64];
	ld.param.u64 	%rd10, [_Z9cuda_gemmIiLi128ELi1ELi1ELi16ELi8ELi8ELi64ELi1ELi1EEviiiPT_S1_S1_iii_param_3];
	ld.param.u64 	%rd11, [_Z9cuda_gemmIiLi128ELi1ELi1ELi16ELi8ELi8ELi64ELi1ELi1EEviiiPT_S1_S1_iii_param_4];
	cvta.to.global.u64 	%rd1, %rd11;
	mov.u32 	%r1, %tid.x;
	setp.gt.u32 	%p1, %r1, 63;
	@%p1 bra 	$L__BB11_7;
	mov.u32 	%r2, %ntid.x;
	add.s32 	%r31, %r1, %r2;
	max.u32 	%r32, %r31, 64;
	setp.lt.u32 	%p2, %r31, 64;
	selp.u32 	%r33, 1, 0, %p2;
	add.s32 	%r34, %r31, %r33;
	sub.s32 	%r35, %r32, %r34;
	div.u32 	%r36, %r35, %r2;
	add.s32 	%r3, %r36, %r33;
	and.b32  	%r37, %r3, 3;
	setp.eq.s32 	%p3, %r37, 3;
	mov.u32 	%r112, %r1;
	@%p3 bra 	$L__BB11_4;
	mul.wide.u32 	%rd12, %r1, 4;
	add.s64 	%rd23, %rd1, %rd12;
	mul.wide.u32 	%rd3, %r2, 4;
	add.s32 	%r38, %r3, 1;
	and.b32  	%r39, %r38, 3;
	neg.s32 	%r110, %r39;
	mov.u32 	%r112, %r1;
$L__BB11_3:
	.pragma "nounroll";
	ld.global.u32 	%r40, [%rd23];
	and.b32  	%r41, %r112, 7;
	mov.u32 	%r42, _ZZ9cuda_gemmIiLi128ELi1ELi1ELi16ELi8ELi8ELi64ELi1ELi1EEviiiPT_S1_S1_iiiE11kron_fac_sh;
	mad.lo.s32 	%r43, %r41, 36, %r42;
	shr.u32 	%r44, %r112, 1;
	and.b32  	%r45, %r44, 2147483644;
	add.s32 	%r46, %r43, %r45;
	st.shared.u32 	[%r46], %r40;
	add.s32 	%r112, %r112, %r2;
	add.s64 	%rd23, %rd23, %rd3;
	add.s32 	%r110, %r110, 1;
	setp.ne.s32 	%p4, %r110, 0;
	@%p4 bra 	$L__BB11_3;
$L__BB11_4:
	setp.lt.u32 	%p5, %r3, 3;
	@%p5 bra 	$L__BB11_7;
	shl.b32 	%r47, %r2, 1;
	add.s32 	%r115, %r112, %r47;
	shl.b32 	%r11, %r2, 2;
	mad.lo.s32 	%r114, %r2, 3, %r112;
	add.s32 	%r113, %r2, %r112;
$L__BB11_6:
	mul.wide.u32 	%rd13, %r112, 4;
	add.s64 	%rd14, %rd1, %rd13;
	ld.global.u32 	%r48, [%rd14];
	and.b32  	%r49, %r112, 7;
	mov.u32 	%r50, _ZZ9cuda_gemmIiLi128ELi1ELi1ELi16ELi8ELi8ELi64ELi1ELi1EEviiiPT_S1_S1_iiiE11kron_fac_sh;
	mad.lo.s32 	%r51, %r49, 36, %r50;
	shr.u32 	%r52, %r112, 1;
	and.b32  	%r53, %r52, 2147483644;
	add.s32 	%r54, %r51, %r53;
	st.shared.u32 	[%r54], %r48;
	add.s32 	%r55, %r112, %r2;
	mul.wide.u32 	%rd15, %r113, 4;
	add.s64 	%rd16, %rd1, %rd15;
	ld.global.u32 	%r56, [%rd16];
	and.b32  	%r57, %r113, 7;
	mad.lo.s32 	%r58, %r57, 36, %r50;
	shr.u32 	%r59, %r113, 1;
	and.b32  	%r60, %r59, 2147483644;
	add.s32 	%r61, %r58, %r60;
	st.shared.u32 	[%r61], %r56;
	add.s32 	%r62, %r55, %r2;
	mul.wide.u32 	%rd17, %r115, 4;
	add.s64 	%rd18, %rd1, %rd17;
	ld.global.u32 	%r63, [%rd18];
	and.b32  	%r64, %r115, 7;
	mad.lo.s32 	%r65, %r64, 36, %r50;
	shr.u32 	%r66, %r115, 1;
	and.b32  	%r67, %r66, 2147483644;
	add.s32 	%r68, %r65, %r67;
	st.shared.u32 	[%r68], %r63;
	add.s32 	%r69, %r62, %r2;
	mul.wide.u32 	%rd19, %r114, 4;
	add.s64 	%rd20, %rd1, %rd19;
	ld.global.u32 	%r70, [%rd20];
	and.b32  	%r71, %r114, 7;
	mad.lo.s32 	%r72, %r71, 36, %r50;
	shr.u32 	%r73, %r114, 1;
	and.b32  	%r74, %r73, 2147483644;
	add.s32 	%r75, %r72, %r74;
	st.shared.u32 	[%r75], %r70;
	add.s32 	%r112, %r69, %r2;
	add.s32 	%r115, %r115, %r11;
	add.s32 	%r114, %r114, %r11;
	add.s32 	%r113, %r113, %r11;
	setp.lt.u32 	%p6, %r112, 64;
	@%p6 bra 	$L__BB11_6;
$L__BB11_7:
	mov.u32 	%r22, %ctaid.y;
	mov.u32 	%r76, %nctaid.y;
	setp.ge.u32 	%p7, %r22, %r76;
	@%p7 bra 	$L__BB11_14;
	setp.gt.u32 	%p8, %r1, 3;
	@%p8 bra 	$L__BB11_11;
	shl.b32 	%r118, %r1, 2;
	shl.b32 	%r77, %r22, 4;
	mov.u32 	%r78, %ntid.x;
	shl.b32 	%r24, %r78, 2;
	shl.b32 	%r79, %r1, 4;
	mov.u32 	%r80, _ZZ9cuda_gemmIiLi128ELi1ELi1ELi16ELi8ELi8ELi64ELi1ELi1EEviiiPT_S1_S1_iiiE3Ash;
	add.s32 	%r117, %r80, %r79;
	shl.b32 	%r26, %r78, 4;
	add.s32 	%r81, %r77, %r118;
	mul.wide.u32 	%rd21, %r81, 4;
	cvta.to.global.u64 	%rd22, %rd10;
	add.s64 	%rd24, %rd22, %rd21;
	mul.wide.u32 	%rd7, %r78, 16;
$L__BB11_10:
	ld.global.v4.u32 	{%r82, %r83, %r84, %r85}, [%rd24];
	st.shared.v4.u32 	[%r117], {%r82, %r83, %r84, %r85};
	add.s32 	%r118, %r118, %r24;
	add.s32 	%r117, %r117, %r26;
	add.s64 	%rd24, %rd24, %rd7;
	setp.lt.u32 	%p9, %r118, 16;
	@%p9 bra 	$L__BB11_10;
$L__BB11_11:
	bar.sync 	0;
	setp.gt.u32 	%p10, %r1, 15;
	@%p10 bra 	$L__BB11_13;
	and.b32  	%r86, %r1, 1;
	shr.u32 	%r87, %r1, 1;
	mov.u32 	%r88, _ZZ9cuda_gemmIiLi128ELi1ELi1ELi16ELi8ELi8ELi64ELi1ELi1EEviiiPT_S1_S1_iiiE11kron_fac_sh;
	mad.lo.s32 	%r89, %r87, 36, %r88;
	shl.b32 	%r90, %r1, 2;
	and.b32  	%r91, %r90, 28;
	add.s32 	%r92, %r89, %r91;
	ld.shared.u32 	%r93, [%r92];
	shfl.sync.idx.b32	%r94|%p11, %r93, %r86, 6175, -1;
	add.s32 	%r95, %r86, 1;
	shfl.sync.idx.b32	%r96|%p12, %r93, %r95, 6175, -1;
	or.b32  	%r97, %r86, 2;
	shfl.sync.idx.b32	%r98|%p13, %r93, %r97, 6175, -1;
	add.s32 	%r99, %r86, 3;
	shfl.sync.idx.b32	%r100|%p14, %r93, %r99, 6175, -1;
	or.b32  	%r101, %r86, 4;
	shfl.sync.idx.b32	%r102|%p15, %r93, %r101, 6175, -1;
	add.s32 	%r103, %r86, 5;
	shfl.sync.idx.b32	%r104|%p16, %r93, %r103, 6175, -1;
	or.b32  	%r105, %r86, 6;
	shfl.sync.idx.b32	%r106|%p17, %r93, %r105, 6175, -1;
	add.s32 	%r107, %r86, -1;
	and.b32  	%r108, %r107, 7;
	shfl.sync.idx.b32	%r109|%p18, %r93, %r108, 6175, -1;
$L__BB11_13:
	bar.sync 	0;
$L__BB11_14:
	ret;

}
	// .globl	_Z9cuda_gemmIiLi128ELi1ELi1ELi16ELi16ELi16ELi64ELi0ELi0EEviiiPT_S1_S1_iii
.visible .entry _Z9cuda_gemmIiLi128ELi1ELi1ELi16ELi16ELi16ELi64ELi0ELi0EEviiiPT_S1_S1_iii(
	.param .u32 _Z9cuda_gemmIiLi128ELi1ELi1ELi16ELi16ELi16ELi64ELi0ELi0EEviiiPT_S1_S1_iii_param_0,
	.param .u32 _Z9cuda_gemmIiLi128ELi1ELi1ELi16ELi16ELi16ELi64ELi0ELi0EEviiiPT_S1_S1_iii_param_1,
	.param .u32 _Z9cuda_gemmIiLi128ELi1ELi1ELi16ELi16ELi16ELi64ELi0ELi0EEviiiPT_S1_S1_iii_param_2,
	.param .u64 .ptr .align 1 _Z9cuda_gemmIiLi128ELi1ELi1ELi16ELi16ELi16ELi64ELi0ELi0EEviiiPT_S1_S1_iii_param_3,
	.param .u64 .ptr .align 1 _Z9cuda_gemmIiLi128ELi1ELi1ELi16ELi16ELi16ELi64ELi0ELi0EEviiiPT_S1_S1_iii_param_4,
	.param .u64 .ptr .align 1 _Z9cuda_gemmIiLi128ELi1ELi1ELi16ELi16ELi16ELi64ELi0ELi0EEviiiPT_S1_S1_iii_param_5,
	.param .u32 _Z9cuda_gemmIiLi128ELi1ELi1ELi16ELi16ELi16ELi64ELi0ELi0EEviiiPT_S1_S1_iii_param_6,
	.param .u32 _Z9cuda_gemmIiLi128ELi1ELi1ELi16ELi16ELi16ELi64ELi0ELi0EEviiiPT_S1_S1_iii_param_7,
	.param .u32 _Z9cuda_gemmIiLi128ELi1ELi1ELi16ELi16ELi16ELi64ELi0ELi0EEviiiPT_S1_S1_iii_param_8
)
.maxntid 128
{
	.reg .pred 	%p<90>;
	.reg .b16 	%rs<3>;
	.reg .b32 	%r<466>;
	.reg .b64 	%rd<14>;
	// demoted variable
	.shared .align 128 .b8 _ZZ9cuda_gemmIiLi128ELi1ELi1ELi16ELi16ELi16ELi64ELi0ELi0EEviiiPT_S1_S1_iiiE11kron_fac_sh[1088];
	// demoted variable
	.shared .align 128 .b8 _ZZ9cuda_gemmIiLi128ELi1ELi1ELi16ELi16ELi16ELi64ELi0ELi0EEviiiPT_S1_S1_iiiE3Ash[64];
	ld.param.u32 	%r156, [_Z9cuda_gemmIiLi128ELi1ELi1ELi16ELi16ELi16ELi64ELi0ELi0EEviiiPT_S1_S1_iii_param_2];
	ld.param.u64 	%rd3, [_Z9cuda_gemmIiLi128ELi1ELi1ELi16ELi16ELi16ELi64ELi0ELi0EEviiiPT_S1_S1_iii_param_3];
	ld.param.u64 	%rd4, [_Z9cuda_gemmIiLi128ELi1ELi1ELi16ELi16ELi16ELi64ELi0ELi0EEviiiPT_S1_S1_iii_param_4];
	ld.param.u32 	%r157, [_Z9cuda_gemmIiLi128ELi1ELi1ELi16ELi16ELi16ELi64ELi0ELi0EEviiiPT_S1_S1_iii_param_6];
	ld.param.u32 	%r158, [_Z9cuda_gemmIiLi128ELi1ELi1ELi16ELi16ELi16ELi64ELi0ELi0EEviiiPT_S1_S1_iii_param_7];
	mov.u32 	%r1, %tid.x;
	mul.lo.s32 	%r2, %r158, %r157;
	setp.ge.u32 	%p1, %r1, %r2;
	@%p1 bra 	$L__BB12_3;
	mov.u32 	%r3, %ntid.x;
	cvta.to.global.u64 	%rd1, %rd4;
	mov.u32 	%r412, %r1;
$L__BB12_2:
	mul.wide.u32 	%rd6, %r412, 4;
	add.s64 	%rd7, %rd1, %rd6;
	ld.global.u32 	%r159, [%rd7];
	rem.u32 	%r160, %r412, %r157;
	mov.u32 	%r161, _ZZ9cuda_gemmIiLi128ELi1ELi1ELi16ELi16ELi16ELi64ELi0ELi0EEviiiPT_S1_S1_iiiE11kron_fac_sh;
	mad.lo.s32 	%r162, %r160, 68, %r161;
	div.u32 	%r163, %r412, %r158;
	shl.b32 	%r164, %r163, 2;
	add.s32 	%r165, %r162, %r164;
	st.shared.u32 	[%r165], %r159;
	add.s32 	%r412, %r412, %r3;
	setp.lt.u32 	%p2, %r412, %r2;
	@%p2 bra 	$L__BB12_2;
$L__BB12_3:
	div.s32 	%r6, 16, %r158;
	div.u32 	%r432, %r1, %r6;
	mul.lo.s32 	%r166, %r432, %r6;
	sub.s32 	%r7, %r1, %r166;
	mov.u32 	%r9, %ctaid.y;
	mov.u32 	%r167, %nctaid.y;
	setp.ge.u32 	%p3, %r9, %r167;
	@%p3 bra 	$L__BB12_109;
	mov.u32 	%r10, %ctaid.x;
	setp.gt.u32 	%p4, %r1, 3;
	and.b32  	%r11, %r7, 15;
	mul.lo.s32 	%r12, %r7, %r158;
	min.s32 	%r13, %r157, 16;
	@%p4 bra 	$L__BB12_7;
	mov.u32 	%r168, %ntid.x;
	shl.b32 	%r14, %r168, 2;
	shl.b32 	%r169, %r10, 4;
	shl.b32 	%r415, %r1, 2;
	shl.b32 	%r170, %r1, 4;
	mov.u32 	%r171, _ZZ9cuda_gemmIiLi128ELi1ELi1ELi16ELi16ELi16ELi64ELi0ELi0EEviiiPT_S1_S1_iiiE3Ash;
	add.s32 	%r414, %r171, %r170;
	shl.b32 	%r17, %r168, 4;
	mad.lo.s32 	%r172, %r9, %r156, %r169;
	add.s32 	%r413, %r172, %r415;
	cvta.to.global.u64 	%rd2, %rd3;
$L__BB12_6:
	mul.wide.s32 	%rd8, %r413, 4;
	add.s64 	%rd9, %rd2, %rd8;
	ld.global.v4.u32 	{%r173, %r174, %r175, %r176}, [%rd9];
	st.shared.v4.u32 	[%r414], {%r173, %r174, %r175, %r176};
	add.s32 	%r415, %r415, %r14;
	add.s32 	%r414, %r414, %r17;
	add.s32 	%r413, %r413, %r14;
	setp.lt.u32 	%p5, %r415, 16;
	@%p5 bra 	$L__BB12_6;
$L__BB12_7:
	setp.lt.s32 	%p6, %r6, 1;
	bar.sync 	0;
	mov.b32 	%r465, 0;
	@%p6 bra 	$L__BB12_108;
	setp.lt.s32 	%p7, %r158, 1;
	@%p7 bra 	$L__BB12_10;
	add.s32 	%r179, %r11, %r12;
	shl.b32 	%r180, %r179, 2;
	mov.u32 	%r181, _ZZ9cuda_gemmIiLi128ELi1ELi1ELi16ELi16ELi16ELi64ELi0ELi0EEviiiPT_S1_S1_iiiE3Ash;
	add.s32 	%r182, %r181, %r180;
	ld.shared.u32 	%r416, [%r182];
$L__BB12_10:
	setp.lt.s32 	%p8, %r158, 2;
	@%p8 bra 	$L__BB12_12;
	add.s32 	%r184, %r7, 1;
	and.b32  	%r185, %r184, 15;
	add.s32 	%r186, %r185, %r12;
	shl.b32 	%r187, %r186, 2;
	mov.u32 	%r188, _ZZ9cuda_gemmIiLi128ELi1ELi1ELi16ELi16ELi16ELi64ELi0ELi0EEviiiPT_S1_S1_iiiE3Ash;
	add.s32 	%r189, %r188, %r187;
	ld.shared.u32 	%r417, [%r189];
$L__BB12_12:
	setp.lt.s32 	%p9, %r158, 3;
	@%p9 bra 	$L__BB12_14;
	add.s32 	%r191, %r7, 2;
	and.b32  	%r192, %r191, 15;
	add.s32 	%r193, %r192, %r12;
	shl.b32 	%r194, %r193, 2;
	mov.u32 	%r195, _ZZ9cuda_gemmIiLi128ELi1ELi1ELi16ELi16ELi16ELi64ELi0ELi0EEviiiPT_S1_S1_iiiE3Ash;
	add.s32 	%r196, %r195, %r194;
	ld.shared.u32 	%r418, [%r196];
$L__BB12_14:
	setp.lt.s32 	%p10, %r158, 4;
	@%p10 bra 	$L__BB12_16;
	add.s32 	%r198, %r7, 3;
	and.b32  	%r199, %r198, 15;
	add.s32 	%r200, %r199, %r12;
	shl.b32 	%r201, %r200, 2;
	mov.u32 	%r202, _ZZ9cuda_gemmIiLi128ELi1ELi1ELi16ELi16ELi16ELi64ELi0ELi0EEviiiPT_S1_S1_iiiE3Ash;
	add.s32 	%r203, %r202, %r201;
	ld.shared.u32 	%r419, [%r203];
$L__BB12_16:
	setp.lt.s32 	%p11, %r158, 5;
	@%p11 bra 	$L__BB12_18;
	add.s32 	%r205, %r7, 4;
	and.b32  	%r206, %r205, 15;
	add.s32 	%r207, %r206, %r12;
	shl.b32 	%r208, %r207, 2;
	mov.u32 	%r209, _ZZ9cuda_gemmIiLi128ELi1ELi1ELi16ELi16ELi16ELi64ELi0ELi0EEviiiPT_S1_S1_iiiE3Ash;
	add.s32 	%r210, %r209, %r208;
	ld.shared.u32 	%r420, [%r210];
$L__BB12_18:
	setp.lt.s32 	%p12, %r158, 6;
	@%p12 bra 	$L__BB12_20;
	add.s32 	%r212, %r7, 5;
	and.b32  	%r213, %r212, 15;
	add.s32 	%r214, %r213, %r12;
	shl.b32 	%r215, %r214, 2;
	mov.u32 	%r216, _ZZ9cuda_gemmIiLi128ELi1ELi1ELi16ELi16ELi16ELi64ELi0ELi0EEviiiPT_S1_S1_iiiE3Ash;
	add.s32 	%r217, %r216, %r215;
	ld.shared.u32 	%r421, [%r217];
$L__BB12_20:
	setp.lt.s32 	%p13, %r158, 7;
	@%p13 bra 	$L__BB12_22;
	add.s32 	%r219, %r7, 6;
	and.b32  	%r220, %r219, 15;
	add.s32 	%r221, %r220, %r12;
	shl.b32 	%r222, %r221, 2;
	mov.u32 	%r223, _ZZ9cuda_gemmIiLi128ELi1ELi1ELi16ELi16ELi16ELi64ELi0ELi0EEviiiPT_S1_S1_iiiE3Ash;
	add.s32 	%r224, %r223, %r222;
	ld.shared.u32 	%r422, [%r224];
$L__BB12_22:
	setp.lt.s32 	%p14, %r158, 8;
	@%p14 bra 	$L__BB12_24;
	add.s32 	%r226, %r7, 7;
	and.b32  	%r227, %r226, 15;
	add.s32 	%r228, %r227, %r12;
	shl.b32 	%r229, %r228, 2;
	mov.u32 	%r230, _ZZ9cuda_gemmIiLi128ELi1ELi1ELi16ELi16ELi16ELi64ELi0ELi0EEviiiPT_S1_S1_iiiE3Ash;
	add.s32 	%r231, %r230, %r229;
	ld.shared.u32 	%r423, [%r231];
$L__BB12_24:
	setp.lt.s32 	%p15, %r158, 9;
	@%p15 bra 	$L__BB12_26;
	xor.b32  	%r233, %r11, 8;
	add.s32 	%r234, %r233, %r12;
	shl.b32 	%r235, %r234, 2;
	mov.u32 	%r236, _ZZ9cuda_gemmIiLi128ELi1ELi1ELi16ELi16ELi16ELi64ELi0ELi0EEviiiPT_S1_S1_iiiE3Ash;
	add.s32 	%r237, %r236, %r235;
	ld.shared.u32 	%r424, [%r237];
$L__BB12_26:
	setp.lt.s32 	%p16, %r158, 10;
	@%p16 bra 	$L__BB12_28;
	add.s32 	%r239, %r7, 9;
	and.b32  	%r240, %r239, 15;
	add.s32 	%r241, %r240, %r12;
	shl.b32 	%r242, %r241, 2;
	mov.u32 	%r243, _ZZ9cuda_gemmIiLi128ELi1ELi1ELi16ELi16ELi16ELi64ELi0ELi0EEviiiPT_S1_S1_iiiE3Ash;
	add.s32 	%r244, %r243, %r242;
	ld.shared.u32 	%r425, [%r244];
$L__BB12_28:
	setp.lt.s32 	%p17, %r158, 11;
	@%p17 bra 	$L__BB12_30;
	add.s32 	%r246, %r7, 10;
	and.b32  	%r247, %r246, 15;
	add.s32 	%r248, %r247, %r12;
	shl.b32 	%r249, %r248, 2;
	mov.u32 	%r250, _ZZ9cuda_gemmIiLi128ELi1ELi1ELi16ELi16ELi16ELi64ELi0ELi0EEviiiPT_S1_S1_iiiE3Ash;
	add.s32 	%r251, %r250, %r249;
	ld.shared.u32 	%r426, [%r251];
$L__BB12_30:
	setp.lt.s32 	%p18, %r158, 12;
	@%p18 bra 	$L__BB12_32;
	add.s32 	%r253, %r7, 11;
	and.b32  	%r254, %r253, 15;
	add.s32 	%r255, %r254, %r12;
	shl.b32 	%r256, %r255, 2;
	mov.u32 	%r257, _ZZ9cuda_gemmIiLi128ELi1ELi1ELi16ELi16ELi16ELi64ELi0ELi0EEviiiPT_S1_S1_iiiE3Ash;
	add.s32 	%r258, %r257, %r256;
	ld.shared.u32 	%r427, [%r258];
$L__BB12_32:
	setp.lt.s32 	%p19, %r158, 13;
	@%p19 bra 	$L__BB12_34;
	add.s32 	%r260, %r7, 12;
	and.b32  	%r261, %r260, 15;
	add.s32 	%r262, %r261, %r12;
	shl.b32 	%r263, %r262, 2;
	mov.u32 	%r264, _ZZ9cuda_gemmIiLi128ELi1ELi1ELi16ELi16ELi16ELi64ELi0ELi0EEviiiPT_S1_S1_iiiE3Ash;
	add.s32 	%r265, %r264, %r263;
	ld.shared.u32 	%r428, [%r265];
$L__BB12_34:
	setp.lt.s32 	%p20, %r158, 14;
	@%p20 bra 	$L__BB12_36;
	add.s32 	%r267, %r7, 13;
	and.b32  	%r268, %r267, 15;
	add.s32 	%r269, %r268, %r12;
	shl.b32 	%r270, %r269, 2;
	mov.u32 	%r271, _ZZ9cuda_gemmIiLi128ELi1ELi1ELi16ELi16ELi16ELi64ELi0ELi0EEviiiPT_S1_S1_iiiE3Ash;
	add.s32 	%r272, %r271, %r270;
	ld.shared.u32 	%r429, [%r272];
$L__BB12_36:
	setp.lt.s32 	%p21, %r158, 15;
	@%p21 bra 	$L__BB12_38;
	add.s32 	%r274, %r7, 14;
	and.b32  	%r275, %r274, 15;
	add.s32 	%r276, %r275, %r12;
	shl.b32 	%r277, %r276, 2;
	mov.u32 	%r278, _ZZ9cuda_gemmIiLi128ELi1ELi1ELi16ELi16ELi16ELi64ELi0ELi0EEviiiPT_S1_S1_iiiE3Ash;
	add.s32 	%r279, %r278, %r277;
	ld.shared.u32 	%r430, [%r279];
$L__BB12_38:
	setp.lt.s32 	%p22, %r158, 16;
	@%p22 bra 	$L__BB12_40;
	add.s32 	%r281, %r7, -1;
	and.b32  	%r282, %r281, 15;
	add.s32 	%r283, %r282, %r12;
	shl.b32 	%r284, %r283, 2;
	mov.u32 	%r285, _ZZ9cuda_gemmIiLi128ELi1ELi1ELi16ELi16ELi16ELi64ELi0ELi0EEviiiPT_S1_S1_iiiE3Ash;
	add.s32 	%r286, %r285, %r284;
	ld.shared.u32 	%r431, [%r286];
$L__BB12_40:
	setp.ge.s32 	%p23, %r432, %r13;
	@%p23 bra 	$L__BB12_108;
	add.s32 	%r289, %r7, 1;
	and.b32  	%r57, %r289, 15;
	add.s32 	%r290, %r7, 2;
	and.b32  	%r58, %r290, 15;
	add.s32 	%r291, %r7, 3;
	and.b32  	%r59, %r291, 15;
	add.s32 	%r292, %r7, 4;
	and.b32  	%r60, %r292, 15;
	add.s32 	%r293, %r7, 5;
	and.b32  	%r61, %r293, 15;
	add.s32 	%r294, %r7, 6;
	and.b32  	%r62, %r294, 15;
	add.s32 	%r295, %r7, 7;
	and.b32  	%r63, %r295, 15;
	add.s32 	%r296, %r7, 9;
	and.b32  	%r64, %r296, 15;
	add.s32 	%r297, %r7, 10;
	and.b32  	%r65, %r297, 15;
	add.s32 	%r298, %r7, 11;
	and.b32  	%r66, %r298, 15;
	add.s32 	%r299, %r7, 12;
	and.b32  	%r67, %r299, 15;
	add.s32 	%r300, %r7, 13;
	and.b32  	%r68, %r300, 15;
	add.s32 	%r301, %r7, 14;
	and.b32  	%r69, %r301, 15;
	add.s32 	%r302, %r7, -1;
	and.b32  	%r70, %r302, 15;
	add.s32 	%r303, %r11, 1;
	setp.lt.s32 	%p24, %r303, %r158;
	selp.b32 	%r304, 0, %r158, %p24;
	sub.s32 	%r71, %r303, %r304;
	add.s32 	%r305, %r11, 2;
	setp.lt.s32 	%p25, %r305, %r158;
	selp.b32 	%r306, 0, %r158, %p25;
	sub.s32 	%r72, %r305, %r306;
	add.s32 	%r307, %r11, 3;
	setp.lt.s32 	%p26, %r307, %r158;
	selp.b32 	%r308, 0, %r158, %p26;
	sub.s32 	%r73, %r307, %r308;
	add.s32 	%r309, %r11, 4;
	setp.lt.s32 	%p27, %r309, %r158;
	selp.b32 	%r310, 0, %r158, %p27;
	sub.s32 	%r74, %r309, %r310;
	add.s32 	%r311, %r11, 6;
	setp.lt.s32 	%p28, %r311, %r158;
	selp.b32 	%r312, 0, %r158, %p28;
	sub.s32 	%r75, %r311, %r312;
	add.s32 	%r313, %r11, 7;
	setp.lt.s32 	%p29, %r313, %r158;
	selp.b32 	%r314, 0, %r158, %p29;
	sub.s32 	%r76, %r313, %r314;
	add.s32 	%r315, %r11, 8;
	setp.lt.s32 	%p30, %r315, %r158;
	selp.b32 	%r316, 0, %r158, %p30;
	sub.s32 	%r77, %r315, %r316;
	add.s32 	%r317, %r11, 9;
	setp.lt.s32 	%p31, %r317, %r158;
	selp.b32 	%r318, 0, %r158, %p31;
	sub.s32 	%r78, %r317, %r318;
	add.s32 	%r319, %r11, 10;
	setp.lt.s32 	%p32, %r319, %r158;
	selp.b32 	%r320, 0, %r158, %p32;
	sub.s32 	%r79, %r319, %r320;
	add.s32 	%r321, %r11, 12;
	setp.lt.s32 	%p33, %r321, %r158;
	selp.b32 	%r322, 0, %r158, %p33;
	sub.s32 	%r80, %r321, %r322;
	add.s32 	%r323, %r11, 13;
	setp.lt.s32 	%p34, %r323, %r158;
	selp.b32 	%r324, 0, %r158, %p34;
	sub.s32 	%r81, %r323, %r324;
	add.s32 	%r325, %r11, 14;
	setp.lt.s32 	%p35, %r325, %r158;
	selp.b32 	%r326, 0, %r158, %p35;
	sub.s32 	%r82, %r325, %r326;
	add.s32 	%r327, %r11, 15;
	setp.lt.s32 	%p36, %r327, %r158;
	selp.b32 	%r328, 0, %r158, %p36;
	sub.s32 	%r83, %r327, %r328;
	cvt.u16.u32 	%rs1, %r6;
	div.s16 	%rs2, 128, %rs1;
	cvt.s32.s16 	%r84, %rs2;
	mov.b32 	%r465, 0;
	shl.b32 	%r337, %r57, 2;
	shl.b32 	%r340, %r58, 2;
	shl.b32 	%r343, %r59, 2;
	shl.b32 	%r346, %r60, 2;
	shl.b32 	%r349, %r61, 2;
	shl.b32 	%r352, %r62, 2;
	shl.b32 	%r355, %r63, 2;
	shl.b32 	%r362, %r64, 2;
	shl.b32 	%r365, %r65, 2;
	shl.b32 	%r368, %r66, 2;
	shl.b32 	%r371, %r67, 2;
	shl.b32 	%r374, %r68, 2;
	shl.b32 	%r377, %r69, 2;
	shl.b32 	%r380, %r70, 2;
$L__BB12_42:
	setp.gt.u32 	%p37, %r158, 64;
	mov.u32 	%r329, _ZZ9cuda_gemmIiLi128ELi1ELi1ELi16ELi16ELi16ELi64ELi0ELi0EEviiiPT_S1_S1_iiiE11kron_fac_sh;
	mad.lo.s32 	%r87, %r432, 68, %r329;
	shl.b32 	%r330, %r1, 2;
	and.b32  	%r331, %r330, 60;
	add.s32 	%r332, %r87, %r331;
	ld.shared.u32 	%r88, [%r332];
	@%p37 bra 	$L__BB12_75;
	setp.eq.s32 	%p54, %r158, 0;
	mov.b32 	%r435, 0;
	@%p54 bra 	$L__BB12_45;
	setp.lt.s32 	%p55, %r11, %r158;
	selp.b32 	%r384, 0, %r158, %p55;
	sub.s32 	%r385, %r11, %r384;
	shfl.sync.idx.b32	%r386|%p56, %r88, %r385, 4127, -1;
	mul.lo.s32 	%r435, %r386, %r416;
$L__BB12_45:
	setp.lt.s32 	%p57, %r158, 2;
	@%p57 bra 	$L__BB12_47;
	shfl.sync.idx.b32	%r387|%p58, %r88, %r71, 4127, -1;
	mad.lo.s32 	%r435, %r387, %r417, %r435;
$L__BB12_47:
	setp.lt.s32 	%p59, %r158, 3;
	@%p59 bra 	$L__BB12_49;
	shfl.sync.idx.b32	%r388|%p60, %r88, %r72, 4127, -1;
	mad.lo.s32 	%r435, %r388, %r418, %r435;
$L__BB12_49:
	setp.lt.s32 	%p61, %r158, 4;
	@%p61 bra 	$L__BB12_51;
	shfl.sync.idx.b32	%r389|%p62, %r88, %r73, 4127, -1;
	mad.lo.s32 	%r435, %r389, %r419, %r435;
$L__BB12_51:
	setp.lt.s32 	%p63, %r158, 5;
	@%p63 bra 	$L__BB12_53;
	shfl.sync.idx.b32	%r390|%p64, %r88, %r74, 4127, -1;
	mad.lo.s32 	%r435, %r390, %r420, %r435;
$L__BB12_53:
	setp.lt.s32 	%p65, %r158, 6;
	@%p65 bra 	$L__BB12_55;
	add.s32 	%r391, %r11, 5;
	setp.lt.s32 	%p66, %r391, %r158;
	selp.b32 	%r392, 0, %r158, %p66;
	sub.s32 	%r393, %r391, %r392;
	shfl.sync.idx.b32	%r394|%p67, %r88, %r393, 4127, -1;
	mad.lo.s32 	%r435, %r394, %r421, %r435;
$L__BB12_55:
	setp.lt.s32 	%p68, %r158, 7;
	@%p68 bra 	$L__BB12_57;
	shfl.sync.idx.b32	%r395|%p69, %r88, %r75, 4127, -1;
	mad.lo.s32 	%r435, %r395, %r422, %r435;
$L__BB12_57:
	setp.lt.s32 	%p70, %r158, 8;
	@%p70 bra 	$L__BB12_59;
	shfl.sync.idx.b32	%r396|%p71, %r88, %r76, 4127, -1;
	mad.lo.s32 	%r435, %r396, %r423, %r435;
$L__BB12_59:
	setp.lt.s32 	%p72, %r158, 9;
	@%p72 bra 	$L__BB12_61;
	shfl.sync.idx.b32	%r397|%p73, %r88, %r77, 4127, -1;
	mad.lo.s32 	%r435, %r397, %r424, %r435;
$L__BB12_61:
	setp.lt.s32 	%p74, %r158, 10;
	@%p74 bra 	$L__BB12_63;
	shfl.sync.idx.b32	%r398|%p75, %r88, %r78, 4127, -1;
	mad.lo.s32 	%r435, %r398, %r425, %r435;
$L__BB12_63:
	setp.lt.s32 	%p76, %r158, 11;
	@%p76 bra 	$L__BB12_65;
	shfl.sync.idx.b32	%r399|%p77, %r88, %r79, 4127, -1;
	mad.lo.s32 	%r435, %r399, %r426, %r435;
$L__BB12_65:
	setp.lt.s32 	%p78, %r158, 12;
	@%p78 bra 	$L__BB12_67;
	add.s32 	%r400, %r11, 11;
	setp.lt.s32 	%p79, %r400, %r158;
	selp.b32 	%r401, 0, %r158, %p79;
	sub.s32 	%r402, %r400, %r401;
	shfl.sync.idx.b32	%r403|%p80, %r88, %r402, 4127, -1;
	mad.lo.s32 	%r435, %r403, %r427, %r435;
$L__BB12_67:
	setp.lt.s32 	%p81, %r158, 13;
	@%p81 bra 	$L__BB12_69;
	shfl.sync.idx.b32	%r404|%p82, %r88, %r80, 4127, -1;
	mad.lo.s32 	%r435, %r404, %r428, %r435;
$L__BB12_69:
	setp.lt.s32 	%p83, %r158, 14;
	@%p83 bra 	$L__BB12_71;
	shfl.sync.idx.b32	%r405|%p84, %r88, %r81, 4127, -1;
	mad.lo.s32 	%r435, %r405, %r429, %r435;
$L__BB12_71:
	setp.lt.s32 	%p85, %r158, 15;
	@%p85 bra 	$L__BB12_73;
	shfl.sync.idx.b32	%r406|%p86, %r88, %r82, 4127, -1;
	mad.lo.s32 	%r435, %r406, %r430, %r435;
$L__BB12_73:
	setp.lt.s32 	%p87, %r158, 16;
	@%p87 bra 	$L__BB12_107;
	shfl.sync.idx.b32	%r407|%p88, %r88, %r83, 4127, -1;
	mad.lo.s32 	%r435, %r407, %r431, %r435;
	bra.uni 	$L__BB12_107;
$L__BB12_75:
	setp.lt.s32 	%p38, %r158, 1;
	mov.b32 	%r435, 0;
	@%p38 bra 	$L__BB12_77;
	shl.b32 	%r334, %r11, 2;
	add.s32 	%r335, %r87, %r334;
	ld.shared.u32 	%r336, [%r335];
	mul.lo.s32 	%r435, %r336, %r416;
$L__BB12_77:
	setp.lt.s32 	%p39, %r158, 2;
	@%p39 bra 	$L__BB12_79;
	add.s32 	%r338, %r87, %r337;
	ld.shared.u32 	%r339, [%r338];
	mad.lo.s32 	%r435, %r339, %r417, %r435;
$L__BB12_79:
	setp.lt.s32 	%p40, %r158, 3;
	@%p40 bra 	$L__BB12_81;
	add.s32 	%r341, %r87, %r340;
	ld.shared.u32 	%r342, [%r341];
	mad.lo.s32 	%r435, %r342, %r418, %r435;
$L__BB12_81:
	setp.lt.s32 	%p41, %r158, 4;
	@%p41 bra 	$L__BB12_83;
	add.s32 	%r344, %r87, %r343;
	ld.shared.u32 	%r345, [%r344];
	mad.lo.s32 	%r435, %r345, %r419, %r435;
$L__BB12_83:
	setp.lt.s32 	%p42, %r158, 5;
	@%p42 bra 	$L__BB12_85;
	add.s32 	%r347, %r87, %r346;
	ld.shared.u32 	%r348, [%r347];
	mad.lo.s32 	%r435, %r348, %r420, %r435;
$L__BB12_85:
	setp.lt.s32 	%p43, %r158, 6;
	@%p43 bra 	$L__BB12_87;
	add.s32 	%r350, %r87, %r349;
	ld.shared.u32 	%r351, [%r350];
	mad.lo.s32 	%r435, %r351, %r421, %r435;
$L__BB12_87:
	setp.lt.s32 	%p44, %r158, 7;
	@%p44 bra 	$L__BB12_89;
	add.s32 	%r353, %r87, %r352;
	ld.shared.u32 	%r354, [%r353];
	mad.lo.s32 	%r435, %r354, %r422, %r435;
$L__BB12_89:
	setp.lt.s32 	%p45, %r158, 8;
	@%p45 bra 	$L__BB12_91;
	add.s32 	%r356, %r87, %r355;
	ld.shared.u32 	%r357, [%r356];
	mad.lo.s32 	%r435, %r357, %r423, %r435;
$L__BB12_91:
	setp.lt.s32 	%p46, %r158, 9;
	@%p46 bra 	$L__BB12_93;
	shl.b32 	%r358, %r11, 2;
	xor.b32  	%r359, %r358, 32;
	add.s32 	%r360, %r87, %r359;
	ld.shared.u32 	%r361, [%r360];
	mad.lo.s32 	%r435, %r361, %r424, %r435;
$L__BB12_93:
	setp.lt.s32 	%p47, %r158, 10;
	@%p47 bra 	$L__BB12_95;
	add.s32 	%r363, %r87, %r362;
	ld.shared.u32 	%r364, [%r363];
	mad.lo.s32 	%r435, %r364, %r425, %r435;
$L__BB12_95:
	setp.lt.s32 	%p48, %r158, 11;
	@%p48 bra 	$L__BB12_97;
	add.s32 	%r366, %r87, %r365;
	ld.shared.u32 	%r367, [%r366];
	mad.lo.s32 	%r435, %r367, %r426, %r435;
$L__BB12_97:
	setp.lt.s32 	%p49, %r158, 12;
	@%p49 bra 	$L__BB12_99;
	add.s32 	%r369, %r87, %r368;
	ld.shared.u32 	%r370, [%r369];
	mad.lo.s32 	%r435, %r370, %r427, %r435;
$L__BB12_99:
	setp.lt.s32 	%p50, %r158, 13;
	@%p50 bra 	$L__BB12_101;
	add.s32 	%r372, %r87, %r371;
	ld.shared.u32 	%r373, [%r372];
	mad.lo.s32 	%r435, %r373, %r428, %r435;
$L__BB12_101:
	setp.lt.s32 	%p51, %r158, 14;
	@%p51 bra 	$L__BB12_103;
	add.s32 	%r375, %r87, %r374;
	ld.shared.u32 	%r376, [%r375];
	mad.lo.s32 	%r435, %r376, %r429, %r435;
$L__BB12_103:
	setp.lt.s32 	%p52, %r158, 15;
	@%p52 bra 	$L__BB12_105;
	add.s32 	%r378, %r87, %r377;
	ld.shared.u32 	%r379, [%r378];
	mad.lo.s32 	%r435, %r379, %r430, %r435;
$L__BB12_105:
	setp.lt.s32 	%p53, %r158, 16;
	@%p53 bra 	$L__BB12_107;
	add.s32 	%r381, %r87, %r380;
	ld.shared.u32 	%r382, [%r381];
	mad.lo.s32 	%r435, %r382, %r431, %r435;
$L__BB12_107:
	add.s32 	%r465, %r435, %r465;
	add.s32 	%r432, %r432, %r84;
	setp.lt.s32 	%p89, %r432, %r13;
	@%p89 bra 	$L__BB12_42;
$L__BB12_108:
	ld.param.u64 	%rd13, [_Z9cuda_gemmIiLi128ELi1ELi1ELi16ELi16ELi16ELi64ELi0ELi0EEviiiPT_S1_S1_iii_param_5];
	ld.param.u32 	%r411, [_Z9cuda_gemmIiLi128ELi1ELi1ELi16ELi16ELi16ELi64ELi0ELi0EEviiiPT_S1_S1_iii_param_1];
	bar.sync 	0;
	mov.u32 	%r408, %ctaid.x;
	mad.lo.s32 	%r409, %r6, %r408, %r1;
	mad.lo.s32 	%r410, %r9, %r411, %r409;
	cvta.to.global.u64 	%rd10, %rd13;
	mul.wide.s32 	%rd11, %r410, 4;
	add.s64 	%rd12, %rd10, %rd11;
	st.global.u32 	[%rd12], %r465;
$L__BB12_109:
	ret;

}
	// .globl	_Z9cuda_gemmIiLi128ELi1ELi1ELi16ELi16ELi16ELi64ELi0ELi1EEviiiPT_S1_S1_iii
.visible .entry _Z9cuda_gemmIiLi128ELi1ELi1ELi16ELi16ELi16ELi64ELi0ELi1EEviiiPT_S1_S1_iii(
	.param .u32 _Z9cuda_gemmIiLi128ELi1ELi1ELi16ELi16ELi16ELi64ELi0ELi1EEviiiPT_S1_S1_iii_param_0,
	.param .u32 _Z9cuda_gemmIiLi128ELi1ELi1ELi16ELi16ELi16ELi64ELi0ELi1EEviiiPT_S1_S1_iii_param_1,
	.param .u32 _Z9cuda_gemmIiLi128ELi1ELi1ELi16ELi16ELi16ELi64ELi0ELi1EEviiiPT_S1_S1_iii_param_2,
	.param .u64 .ptr .align 1 _Z9cuda_gemmIiLi128ELi1ELi1ELi16ELi16ELi16ELi64ELi0ELi1EEviiiPT_S1_S1_iii_param_3,
	.param .u64 .ptr .align 1 _Z9cuda_gemmIiLi128ELi1ELi1ELi16ELi16ELi16ELi64ELi0ELi1EEviiiPT_S1_S1_iii_param_4,
	.param .u64 .ptr .align 1 _Z9cuda_gemmIiLi128ELi1ELi1ELi16ELi16ELi16ELi64ELi0ELi1EEviiiPT_S1_S1_iii_param_5,
	.param .u32 _Z9cuda_gemmIiLi128ELi1ELi1ELi16ELi16ELi16ELi64ELi0ELi1EEviiiPT_S1_S1_iii_param_6,
	.param .u32 _Z9cuda_gemmIiLi128ELi1ELi1ELi16ELi16ELi16ELi64ELi0ELi1EEviiiPT_S1_S1_iii_param_7,
	.param .u32 _Z9cuda_gemmIiLi128ELi1ELi1ELi16ELi16ELi16ELi64ELi0ELi1EEviiiPT_S1_S1_iii_param_8
)
.maxntid 128
{
	.reg .pred 	%p<25>;
	.reg .b16 	%rs<8>;
	.reg .b32 	%r<114>;
	.reg .b64 	%rd<17>;
	// demoted variable
	.shared .align 128 .b8 _ZZ9cuda_gemmIiLi128ELi1ELi1ELi16ELi16ELi16ELi64ELi0ELi1EEviiiPT_S1_S1_iiiE11kron_fac_sh[1088];
	// demoted variable
	.shared .align 128 .b8 _ZZ9cuda_gemmIiLi128ELi1ELi1ELi16ELi16ELi16ELi64ELi0ELi1EEviiiPT_S1_S1_iiiE3Ash[64];
	ld.param.u32 	%r33, [_Z9cuda_gemmIiLi128ELi1ELi1ELi16ELi16ELi16ELi64ELi0ELi1EEviiiPT_S1_S1_iii_param_2];
	ld.param.u64 	%rd3, [_Z9cuda_gemmIiLi128ELi1ELi1ELi16ELi16ELi16ELi64ELi0ELi1EEviiiPT_S1_S1_iii_param_3];
	ld.param.u64 	%rd4, [_Z9cuda_gemmIiLi128ELi1ELi1ELi16ELi16ELi16ELi64ELi0ELi1EEviiiPT_S1_S1_iii_param_4];
	cvta.to.global.u64 	%rd1, %rd4;
	mov.u32 	%r1, %tid.x;
	mov.u32 	%r2, %ntid.x;
	add.s32 	%r34, %r1, %r2;
	cvt.u16.u32 	%rs3, %r34;
	not.b16 	%rs4, %rs3;
	and.b16  	%rs5, %rs4, 255;
	cvt.u16.u32 	%rs6, %r2;
	and.b16  	%rs7, %rs6, 255;
	div.u16 	%rs1, %rs5, %rs7;
	and.b16  	%rs2, %rs1, 3;
	setp.eq.s16 	%p1, %rs2, 2;
	mov.u32 	%r106, %r1;
	@%p1 bra 	$L__BB13_3;
	cvt.u32.u16 	%r3, %rs2;
	mov.b32 	%r105, 0;
	mov.u32 	%r38, _ZZ9cuda_gemmIiLi128ELi1ELi1ELi16ELi16ELi16ELi64ELi0ELi1EEviiiPT_S1_S1_iiiE11kron_fac_sh;
	mov.u32 	%r106, %r1;
$L__BB13_2:
	.pragma "nounroll";
	mul.wide.u32 	%rd5, %r106, 4;
	add.s64 	%rd6, %rd1, %rd5;
	ld.global.u32 	%r36, [%rd6];
	and.b32  	%r37, %r106, 15;
	mad.lo.s32 	%r39, %r37, 68, %r38;
	shr.u32 	%r40, %r106, 2;
	and.b32  	%r41, %r40, 1073741820;
	add.s32 	%r42, %r39, %r41;
	st.shared.u32 	[%r42], %r36;
	add.s32 	%r106, %r106, %r2;
	add.s32 	%r105, %r105, 1;
	xor.b32  	%r43, %r105, %r3;
	setp.ne.s32 	%p2, %r43, 2;
	@%p2 bra 	$L__BB13_2;
$L__BB13_3:
	setp.lt.u16 	%p3, %rs1, 2;
	@%p3 bra 	$L__BB13_6;
	shl.b32 	%r44, %r2, 1;
	add.s32 	%r109, %r106, %r44;
	shl.b32 	%r10, %r2, 2;
	mad.lo.s32 	%r108, %r2, 3, %r106;
	add.s32 	%r107, %r2, %r106;
$L__BB13_5:
	mul.wide.u32 	%rd7, %r106, 4;
	add.s64 	%rd8, %rd1, %rd7;
	ld.global.u32 	%r45, [%rd8];
	and.b32  	%r46, %r106, 15;
	mov.u32 	%r47, _ZZ9cuda_gemmIiLi128ELi1ELi1ELi16ELi16ELi16ELi64ELi0ELi1EEviiiPT_S1_S1_iiiE11kron_fac_sh;
	mad.lo.s32 	%r48, %r46, 68, %r47;
	shr.u32 	%r49, %r106, 2;
	and.b32  	%r50, %r49, 1073741820;
	add.s32 	%r51, %r48, %r50;
	st.shared.u32 	[%r51], %r45;
	add.s32 	%r52, %r106, %r2;
	mul.wide.u32 	%rd9, %r107, 4;
	add.s64 	%rd10, %rd1, %rd9;
	ld.global.u32 	%r53, [%rd10];
	and.b32  	%r54, %r107, 15;
	mad.lo.s32 	%r55, %r54, 68, %r47;
	shr.u32 	%r56, %r107, 2;
	and.b32  	%r57, %r56, 1073741820;
	add.s32 	%r58, %r55, %r57;
	st.shared.u32 	[%r58], %r53;
	add.s32 	%r59, %r52, %r2;
	mul.wide.u32 	%rd11, %r109, 4;
	add.s64 	%rd12, %rd1, %rd11;
	ld.global.u32 	%r60, [%rd12];
	and.b32  	%r61, %r109, 15;
	mad.lo.s32 	%r62, %r61, 68, %r47;
	shr.u32 	%r63, %r109, 2;
	and.b32  	%r64, %r63, 1073741820;
	add.s32 	%r65, %r62, %r64;
	st.shared.u32 	[%r65], %r60;
	add.s32 	%r66, %r59, %r2;
	mul.wide.u32 	%rd13, %r108, 4;
	add.s64 	%rd14, %rd1, %rd13;
	ld.global.u32 	%r67, [%rd14];
	and.b32  	%r68, %r108, 15;
	mad.lo.s32 	%r69, %r68, 68, %r47;
	shr.u32 	%r70, %r108, 2;
	and.b32  	%r71, %r70, 1073741820;
	add.s32 	%r72, %r69, %r71;
	st.shared.u32 	[%r72], %r67;
	add.s32 	%r106, %r66, %r2;
	add.s32 	%r109, %r109, %r10;
	add.s32 	%r108, %r108, %r10;
	add.s32 	%r107, %r107, %r10;
	setp.lt.u32 	%p4, %r106, 256;
	@%p4 bra 	$L__BB13_5;
$L__BB13_6:
	mov.u32 	%r21, %ctaid.y;
	mov.u32 	%r73, %nctaid.y;
	setp.ge.u32 	%p5, %r21, %r73;
	@%p5 bra 	$L__BB13_13;
	setp.gt.u32 	%p6, %r1, 3;
	@%p6 bra 	$L__BB13_10;
	shl.b32 	%r113, %r1, 2;
	mov.u32 	%r74, %ctaid.x;
	shl.b32 	%r75, %r74, 4;
	shl.b32 	%r23, %r2, 2;
	shl.b32 	%r76, %r1, 4;
	mov.u32 	%r77, _ZZ9cuda_gemmIiLi128ELi1ELi1ELi16ELi16ELi16ELi64ELi0ELi1EEviiiPT_S1_S1_iiiE3Ash;
	add.s32 	%r112, %r77, %r76;
	shl.b32 	%r25, %r2, 4;
	mad.lo.s32 	%r78, %r33, %r21, %r75;
	add.s32 	%r111, %r78, %r113;
	cvta.to.global.u64 	%rd2, %rd3;
$L__BB13_9:
	mul.wide.s32 	%rd15, %r111, 4;
	add.s64 	%rd16, %rd2, %rd15;
	ld.global.v4.u32 	{%r79, %r80, %r81, %r82}, [%rd16];
	st.shared.v4.u32 	[%r112], {%r79, %r80, %r81, %r82};
	add.s32 	%r113, %r113, %r23;
	add.s32 	%r112, %r112, %r25;
	add.s32 	%r111, %r111, %r23;
	setp.lt.u32 	%p7, %r113, 16;
	@%p7 bra 	$L__BB13_9;
$L__BB13_10:
	bar.sync 	0;
	setp.gt.u32 	%p8, %r1, 15;
	@%p8 bra 	$L__BB13_12;
	mov.u32 	%r83, _ZZ9cuda_gemmIiLi128ELi1ELi1ELi16ELi16ELi16ELi64ELi0ELi1EEviiiPT_S1_S1_iiiE11kron_fac_sh;
	mad.lo.s32 	%r84, %r1, 68, %r83;
	shl.b32 	%r85, %r1, 2;
	add.s32 	%r86, %r84, %r85;
	ld.shared.u32 	%r87, [%r86];
	shfl.sync.idx.b32	%r88|%p9, %r87, 0, 4127, -1;
	shfl.sync.idx.b32	%r89|%p10, %r87, 1, 4127, -1;
	shfl.sync.idx.b32	%r90|%p11, %r87, 2, 4127, -1;
	shfl.sync.idx.b32	%r91|%p12, %r87, 3, 4127, -1;
	shfl.sync.idx.b32	%r92|%p13, %r87, 4, 4127, -1;
	shfl.sync.idx.b32	%r93|%p14, %r87, 5, 4127, -1;
	shfl.sync.idx.b32	%r94|%p15, %r87, 6, 4127, -1;
	shfl.sync.idx.b32	%r95|%p16, %r87, 7, 4127, -1;
	shfl.sync.idx.b32	%r96|%p17, %r87, 8, 4127, -1;
	shfl.sync.idx.b32	%r97|%p18, %r87, 9, 4127, -1;
	shfl.sync.idx.b32	%r98|%p19, %r87, 10, 4127, -1;
	shfl.sync.idx.b32	%r99|%p20, %r87, 11, 4127, -1;
	shfl.sync.idx.b32	%r100|%p21, %r87, 12, 4127, -1;
	shfl.sync.idx.b32	%r101|%p22, %r87, 13, 4127, -1;
	shfl.sync.idx.b32	%r102|%p23, %r87, 14, 4127, -1;
	shfl.sync.idx.b32	%r103|%p24, %r87, 15, 4127, -1;
$L__BB13_12:
	bar.sync 	0;
$L__BB13_13:
	ret;

}
	// .globl	_Z9cuda_gemmIiLi128ELi1ELi1ELi16ELi16ELi16ELi64ELi1ELi0EEviiiPT_S1_S1_iii
.visible .entry _Z9cuda_gemmIiLi128ELi1ELi1ELi16ELi16ELi16ELi64ELi1ELi0EEviiiPT_S1_S1_iii(
	.param .u32 _Z9cuda_gemmIiLi128ELi1ELi1ELi16ELi16ELi16ELi64ELi1ELi0EEviiiPT_S1_S1_iii_param_0,
	.param .u32 _Z9cuda_gemmIiLi128ELi1ELi1ELi16ELi16ELi16ELi64ELi1ELi0EEviiiPT_S1_S1_iii_param_1,
	.param .u32 _Z9cuda_gemmIiLi128ELi1ELi1ELi16ELi16ELi16ELi64ELi1ELi0EEviiiPT_S1_S1_iii_param_2,
	.param .u64 .ptr .align 1 _Z9cuda_gemmIiLi128ELi1ELi1ELi16ELi16ELi16ELi64ELi1ELi0EEviiiPT_S1_S1_iii_param_3,
	.param .u64 .ptr .align 1 _Z9cuda_gemmIiLi128ELi1ELi1ELi16ELi16ELi16ELi64ELi1ELi0EEviiiPT_S1_S1_iii_param_4,
	.param .u64 .ptr .align 1 _Z9cuda_gemmIiLi128ELi1ELi1ELi16ELi16ELi16ELi64ELi1ELi0EEviiiPT_S1_S1_iii_param_5,
	.param .u32 _Z9cuda_gemmIiLi128ELi1ELi1ELi16ELi16ELi16ELi64ELi1ELi0EEviiiPT_S1_S1_iii_param_6,
	.param .u32 _Z9cuda_gemmIiLi128ELi1ELi1ELi16ELi16ELi16ELi64ELi1ELi0EEviiiPT_S1_S1_iii_param_7,
	.param .u32 _Z9cuda_gemmIiLi128ELi1ELi1ELi16ELi16ELi16ELi64ELi1ELi0EEviiiPT_S1_S1_iii_param_8
)
.maxntid 128
{
	.reg .pred 	%p<90>;
	.reg .b16 	%rs<3>;
	.reg .b32 	%r<457>;
	.reg .b64 	%rd<18>;
	// demoted variable
	.shared .align 128 .b8 _ZZ9cuda_gemmIiLi128ELi1ELi1ELi16ELi16ELi16ELi64ELi1ELi0EEviiiPT_S1_S1_iiiE11kron_fac_sh[1088];
	// demoted variable
	.shared .align 128 .b8 _ZZ9cuda_gemmIiLi128ELi1ELi1ELi16ELi16ELi16ELi64ELi1ELi0EEviiiPT_S1_S1_iiiE3Ash[64];
	ld.param.u64 	%rd6, [_Z9cuda_gemmIiLi128ELi1ELi1ELi16ELi16ELi16ELi64ELi1ELi0EEviiiPT_S1_S1_iii_param_3];
	ld.param.u64 	%rd7, [_Z9cuda_gemmIiLi128ELi1ELi1ELi16ELi16ELi16ELi64ELi1ELi0EEviiiPT_S1_S1_iii_param_4];
	ld.param.u32 	%r152, [_Z9cuda_gemmIiLi128ELi1ELi1ELi16ELi16ELi16ELi64ELi1ELi0EEviiiPT_S1_S1_iii_param_6];
	ld.param.u32 	%r153, [_Z9cuda_gemmIiLi128ELi1ELi1ELi16ELi16ELi16ELi64ELi1ELi0EEviiiPT_S1_S1_iii_param_7];
	mov.u32 	%r1, %tid.x;
	mul.lo.s32 	%r2, %r153, %r152;
	setp.ge.u32 	%p1, %r1, %r2;
	@%p1 bra 	$L__BB14_3;
	mov.u32 	%r3, %ntid.x;
	cvta.to.global.u64 	%rd1, %rd7;
	mov.u32 	%r156, _ZZ9cuda_gemmIiLi128ELi1ELi1ELi16ELi16ELi16ELi64ELi1ELi0EEviiiPT_S1_S1_iiiE11kron_fac_sh;
	mov.u32 	%r404, %r1;
$L__BB14_2:
	mul.wide.u32 	%rd9, %r404, 4;
	add.s64 	%rd10, %rd1, %rd9;
	ld.global.u32 	%r154, [%rd10];
	rem.u32 	%r155, %r404, %r152;
	mad.lo.s32 	%r157, %r155, 68, %r156;
	div.u32 	%r158, %r404, %r153;
	shl.b32 	%r159, %r158, 2;
	add.s32 	%r160, %r157, %r159;
	st.shared.u32 	[%r160], %r154;
	add.s32 	%r404, %r404, %r3;
	setp.lt.u32 	%p2, %r404, %r2;
	@%p2 bra 	$L__BB14_2;
$L__BB14_3:
	div.s32 	%r6, 16, %r153;
	div.u32 	%r423, %r1, %r6;
	mul.lo.s32 	%r161, %r423, %r6;
	sub.s32 	%r7, %r1, %r161;
	mov.u32 	%r9, %ctaid.y;
	mov.u32 	%r162, %nctaid.y;
	setp.ge.u32 	%p3, %r9, %r162;
	@%p3 bra 	$L__BB14_109;
	setp.gt.u32 	%p4, %r1, 3;
	and.b32  	%r10, %r7, 15;
	mul.lo.s32 	%r11, %r7, %r153;
	min.s32 	%r12, %r152, 16;
	@%p4 bra 	$L__BB14_7;
	mov.u32 	%r163, %ntid.x;
	shl.b32 	%r406, %r1, 2;
	shl.b32 	%r164, %r9, 4;
	shl.b32 	%r165, %r1, 4;
	mov.u32 	%r166, _ZZ9cuda_gemmIiLi128ELi1ELi1ELi16ELi16ELi16ELi64ELi1ELi0EEviiiPT_S1_S1_iiiE3Ash;
	add.s32 	%r405, %r166, %r165;
	shl.b32 	%r15, %r163, 4;
	add.s32 	%r167, %r164, %r406;
	mul.wide.u32 	%rd11, %r167, 4;
	cvta.to.global.u64 	%rd12, %rd6;
	add.s64 	%rd17, %rd12, %rd11;
	mul.wide.u32 	%rd3, %r163, 16;
	shl.b32 	%r16, %r163, 2;
$L__BB14_6:
	ld.global.v4.u32 	{%r168, %r169, %r170, %r171}, [%rd17];
	st.shared.v4.u32 	[%r405], {%r168, %r169, %r170, %r171};
	add.s32 	%r406, %r406, %r16;
	add.s32 	%r405, %r405, %r15;
	add.s64 	%rd17, %rd17, %rd3;
	setp.lt.u32 	%p5, %r406, 16;
	@%p5 bra 	$L__BB14_6;
$L__BB14_7:
	setp.lt.s32 	%p6, %r6, 1;
	bar.sync 	0;
	mov.b32 	%r456, 0;
	@%p6 bra 	$L__BB14_108;
	setp.lt.s32 	%p7, %r153, 1;
	@%p7 bra 	$L__BB14_10;
	add.s32 	%r174, %r10, %r11;
	shl.b32 	%r175, %r174, 2;
	mov.u32 	%r176, _ZZ9cuda_gemmIiLi128ELi1ELi1ELi16ELi16ELi16ELi64ELi1ELi0EEviiiPT_S1_S1_iiiE3Ash;
	add.s32 	%r177, %r176, %r175;
	ld.shared.u32 	%r407, [%r177];
$L__BB14_10:
	setp.lt.s32 	%p8, %r153, 2;
	@%p8 bra 	$L__BB14_12;
	add.s32 	%r179, %r7, 1;
	and.b32  	%r180, %r179, 15;
	add.s32 	%r181, %r180, %r11;
	shl.b32 	%r182, %r181, 2;
	mov.u32 	%r183, _ZZ9cuda_gemmIiLi128ELi1ELi1ELi16ELi16ELi16ELi64ELi1ELi0EEviiiPT_S1_S1_iiiE3Ash;
	add.s32 	%r184, %r183, %r182;
	ld.shared.u32 	%r408, [%r184];
$L__BB14_12:
	setp.lt.s32 	%p9, %r153, 3;
	@%p9 bra 	$L__BB14_14;
	add.s32 	%r186, %r7, 2;
	and.b32  	%r187, %r186, 15;
	add.s32 	%r188, %r187, %r11;
	shl.b32 	%r189, %r188, 2;
	mov.u32 	%r190, _ZZ9cuda_gemmIiLi128ELi1ELi1ELi16ELi16ELi16ELi64ELi1ELi0EEviiiPT_S1_S1_iiiE3Ash;
	add.s32 	%r191, %r190, %r189;
	ld.shared.u32 	%r409, [%r191];
$L__BB14_14:
	setp.lt.s32 	%p10, %r153, 4;
	@%p10 bra 	$L__BB14_16;
	add.s32 	%r193, %r7, 3;
	and.b32  	%r194, %r193, 15;
	add.s32 	%r195, %r194, %r11;
	shl.b32 	%r196, %r195, 2;
	mov.u32 	%r197, _ZZ9cuda_gemmIiLi128ELi1ELi1ELi16ELi16ELi16ELi64ELi1ELi0EEviiiPT_S1_S1_iiiE3Ash;
	add.s32 	%r198, %r197, %r196;
	ld.shared.u32 	%r410, [%r198];
$L__BB14_16:
	setp.lt.s32 	%p11, %r153, 5;
	@%p11 bra 	$L__BB14_18;
	add.s32 	%r200, %r7, 4;
	and.b32  	%r201, %r200, 15;
	add.s32 	%r202, %r201, %r11;
	shl.b32 	%r203, %r202, 2;
	mov.u32 	%r204, _ZZ9cuda_gemmIiLi128ELi1ELi1ELi16ELi16ELi16ELi64ELi1ELi0EEviiiPT_S1_S1_iiiE3Ash;
	add.s32 	%r205, %r204, %r203;
	ld.shared.u32 	%r411, [%r205];
$L__BB14_18:
	setp.lt.s32 	%p12, %r153, 6;
	@%p12 bra 	$L__BB14_20;
	add.s32 	%r207, %r7, 5;
	and.b32  	%r208, %r207, 15;
	add.s32 	%r209, %r208, %r11;
	shl.b32 	%r210, %r209, 2;
	mov.u32 	%r211, _ZZ9cuda_gemmIiLi128ELi1ELi1ELi16ELi16ELi16ELi64ELi1ELi0EEviiiPT_S1_S1_iiiE3Ash;
	add.s32 	%r212, %r211, %r210;
	ld.shared.u32 	%r412, [%r212];
$L__BB14_20:
	setp.lt.s32 	%p13, %r153, 7;
	@%p13 bra 	$L__BB14_22;
	add.s32 	%r214, %r7, 6;
	and.b32  	%r215, %r214, 15;
	add.s32 	%r216, %r215, %r11;
	shl.b32 	%r217, %r216, 2;
	mov.u32 	%r218, _ZZ9cuda_gemmIiLi128ELi1ELi1ELi16ELi16ELi16ELi64ELi1ELi0EEviiiPT_S1_S1_iiiE3Ash;
	add.s32 	%r219, %r218, %r217;
	ld.shared.u32 	%r413, [%r219];
$L__BB14_22:
	setp.lt.s32 	%p14, %r153, 8;
	@%p14 bra 	$L__BB14_24;
	add.s32 	%r221, %r7, 7;
	and.b32  	%r222, %r221, 15;
	add.s32 	%r223, %r222, %r11;
	shl.b32 	%r224, %r223, 2;
	mov.u32 	%r225, _ZZ9cuda_gemmIiLi128ELi1ELi1ELi16ELi16ELi16ELi64ELi1ELi0EEviiiPT_S1_S1_iiiE3Ash;
	add.s32 	%r226, %r225, %r224;
	ld.shared.u32 	%r414, [%r226];
$L__BB14_24:
	setp.lt.s32 	%p15, %r153, 9;
	@%p15 bra 	$L__BB14_26;
	xor.b32  	%r228, %r10, 8;
	add.s32 	%r229, %r228, %r11;
	shl.b32 	%r230, %r229, 2;
	mov.u32 	%r231, _ZZ9cuda_gemmIiLi128ELi1ELi1ELi16ELi16ELi16ELi64ELi1ELi0EEviiiPT_S1_S1_iiiE3Ash;
	add.s32 	%r232, %r231, %r230;
	ld.shared.u32 	%r415, [%r232];
$L__BB14_26:
	setp.lt.s32 	%p16, %r153, 10;
	@%p16 bra 	$L__BB14_28;
	add.s32 	%r234, %r7, 9;
	and.b32  	%r235, %r234, 15;
	add.s32 	%r236, %r235, %r11;
	shl.b32 	%r237, %r236, 2;
	mov.u32 	%r238, _ZZ9cuda_gemmIiLi128ELi1ELi1ELi16ELi16ELi16ELi64ELi1ELi0EEviiiPT_S1_S1_iiiE3Ash;
	add.s32 	%r239, %r238, %r237;
	ld.shared.u32 	%r416, [%r239];
$L__BB14_28:
	setp.lt.s32 	%p17, %r153, 11;
	@%p17 bra 	$L__BB14_30;
	add.s32 	%r241, %r7, 10;
	and.b32  	%r242, %r241, 15;
	add.s32 	%r243, %r242, %r11;
	shl.b32 	%r244, %r243, 2;
	mov.u32 	%r245, _ZZ9cuda_gemmIiLi128ELi1ELi1ELi16ELi16ELi16ELi64ELi1ELi0EEviiiPT_S1_S1_iiiE3Ash;
	add.s32 	%r246, %r245, %r244;
	ld.shared.u32 	%r417, [%r246];
$L__BB14_30:
	setp.lt.s32 	%p18, %r153, 12;
	@%p18 bra 	$L__BB14_32;
	add.s32 	%r248, %r7, 11;
	and.b32  	%r249, %r248, 15;
	add.s32 	%r250, %r249, %r11;
	shl.b32 	%r251, %r250, 2;
	mov.u32 	%r252, _ZZ9cuda_gemmIiLi128ELi1ELi1ELi16ELi16ELi16ELi64ELi1ELi0EEviiiPT_S1_S1_iiiE3Ash;
	add.s32 	%r253, %r252, %r251;
	ld.shared.u32 	%r418, [%r253];
$L__BB14_32:
	setp.lt.s32 	%p19, %r153, 13;
	@%p19 bra 	$L__BB14_34;
	add.s32 	%r255, %r7, 12;
	and.b32  	%r256, %r255, 15;
	add.s32 	%r257, %r256, %r11;
	shl.b32 	%r258, %r257, 2;
	mov.u32 	%r259, _ZZ9cuda_gemmIiLi128ELi1ELi1ELi16ELi16ELi16ELi64ELi1ELi0EEviiiPT_S1_S1_iiiE3Ash;
	add.s32 	%r260, %r259, %r258;
	ld.shared.u32 	%r419, [%r260];
$L__BB14_34:
	setp.lt.s32 	%p20, %r153, 14;
	@%p20 bra 	$L__BB14_36;
	add.s32 	%r262, %r7, 13;
	and.b32  	%r263, %r262, 15;
	add.s32 	%r264, %r263, %r11;
	shl.b32 	%r265, %r264, 2;
	mov.u32 	%r266, _ZZ9cuda_gemmIiLi128ELi1ELi1ELi16ELi16ELi16ELi64ELi1ELi0EEviiiPT_S1_S1_iiiE3Ash;
	add.s32 	%r267, %r266, %r265;
	ld.shared.u32 	%r420, [%r267];
$L__BB14_36:
	setp.lt.s32 	%p21, %r153, 15;
	@%p21 bra 	$L__BB14_38;
	add.s32 	%r269, %r7, 14;
	and.b32  	%r270, %r269, 15;
	add.s32 	%r271, %r270, %r11;
	shl.b32 	%r272, %r271, 2;
	mov.u32 	%r273, _ZZ9cuda_gemmIiLi128ELi1ELi1ELi16ELi16ELi16ELi64ELi1ELi0EEviiiPT_S1_S1_iiiE3Ash;
	add.s32 	%r274, %r273, %r272;
	ld.shared.u32 	%r421, [%r274];
$L__BB14_38:
	setp.lt.s32 	%p22, %r153, 16;
	@%p22 bra 	$L__BB14_40;
	add.s32 	%r276, %r7, -1;
	and.b32  	%r277, %r276, 15;
	add.s32 	%r278, %r277, %r11;
	shl.b32 	%r279, %r278, 2;
	mov.u32 	%r280, _ZZ9cuda_gemmIiLi128ELi1ELi1ELi16ELi16ELi16ELi64ELi1ELi0EEviiiPT_S1_S1_iiiE3Ash;
	add.s32 	%r281, %r280, %r279;
	ld.shared.u32 	%r422, [%r281];
$L__BB14_40:
	setp.ge.s32 	%p23, %r423, %r12;
	@%p23 bra 	$L__BB14_108;
	add.s32 	%r284, %r7, 1;
	and.b32  	%r53, %r284, 15;
	add.s32 	%r285, %r7, 2;
	and.b32  	%r54, %r285, 15;
	add.s32 	%r286, %r7, 3;
	and.b32  	%r55, %r286, 15;
	add.s32 	%r287, %r7, 4;
	and.b32  	%r56, %r287, 15;
	add.s32 	%r288, %r7, 5;
	and.b32  	%r57, %r288, 15;
	add.s32 	%r289, %r7, 6;
	and.b32  	%r58, %r289, 15;
	add.s32 	%r290, %r7, 7;
	and.b32  	%r59, %r290, 15;
	add.s32 	%r291, %r7, 9;
	and.b32  	%r60, %r291, 15;
	add.s32 	%r292, %r7, 10;
	and.b32  	%r61, %r292, 15;
	add.s32 	%r293, %r7, 11;
	and.b32  	%r62, %r293, 15;
	add.s32 	%r294, %r7, 12;
	and.b32  	%r63, %r294, 15;
	add.s32 	%r295, %r7, 13;
	and.b32  	%r64, %r295, 15;
	add.s32 	%r296, %r7, 14;
	and.b32  	%r65, %r296, 15;
	add.s32 	%r297, %r7, -1;
	and.b32  	%r66, %r297, 15;
	add.s32 	%r298, %r10, 1;
	setp.lt.s32 	%p24, %r298, %r153;
	selp.b32 	%r299, 0, %r153, %p24;
	sub.s32 	%r67, %r298, %r299;
	add.s32 	%r300, %r10, 2;
	setp.lt.s32 	%p25, %r300, %r153;
	selp.b32 	%r301, 0, %r153, %p25;
	sub.s32 	%r68, %r300, %r301;
	add.s32 	%r302, %r10, 3;
	setp.lt.s32 	%p26, %r302, %r153;
	selp.b32 	%r303, 0, %r153, %p26;
	sub.s32 	%r69, %r302, %r303;
	add.s32 	%r304, %r10, 4;
	setp.lt.s32 	%p27, %r304, %r153;
	selp.b32 	%r305, 0, %r153, %p27;
	sub.s32 	%r70, %r304, %r305;
	add.s32 	%r306, %r10, 5;
	setp.lt.s32 	%p28, %r306, %r153;
	selp.b32 	%r307, 0, %r153, %p28;
	sub.s32 	%r71, %r306, %r307;
	add.s32 	%r308, %r10, 6;
	setp.lt.s32 	%p29, %r308, %r153;
	selp.b32 	%r309, 0, %r153, %p29;
	sub.s32 	%r72, %r308, %r309;
	add.s32 	%r310, %r10, 7;
	setp.lt.s32 	%p30, %r310, %r153;
	selp.b32 	%r311, 0, %r153, %p30;
	sub.s32 	%r73, %r310, %r311;
	add.s32 	%r312, %r10, 9;
	setp.lt.s32 	%p31, %r312, %r153;
	selp.b32 	%r313, 0, %r153, %p31;
	sub.s32 	%r74, %r312, %r313;
	add.s32 	%r314, %r10, 10;
	setp.lt.s32 	%p32, %r314, %r153;
	selp.b32 	%r315, 0, %r153, %p32;
	sub.s32 	%r75, %r314, %r315;
	add.s32 	%r316, %r10, 11;
	setp.lt.s32 	%p33, %r316, %r153;
	selp.b32 	%r317, 0, %r153, %p33;
	sub.s32 	%r76, %r316, %r317;
	add.s32 	%r318, %r10, 12;
	setp.lt.s32 	%p34, %r318, %r153;
	selp.b32 	%r319, 0, %r153, %p34;
	sub.s32 	%r77, %r318, %r319;
	add.s32 	%r320, %r10, 13;
	setp.lt.s32 	%p35, %r320, %r153;
	selp.b32 	%r321, 0, %r153, %p35;
	sub.s32 	%r78, %r320, %r321;
	add.s32 	%r322, %r10, 14;
	setp.lt.s32 	%p36, %r322, %r153;
	selp.b32 	%r323, 0, %r153, %p36;
	sub.s32 	%r79, %r322, %r323;
	add.s32 	%r324, %r10, 15;
	setp.lt.s32 	%p37, %r324, %r153;
	selp.b32 	%r325, 0, %r153, %p37;
	sub.s32 	%r80, %r324, %r325;
	cvt.u16.u32 	%rs1, %r6;
	div.s16 	%rs2, 128, %rs1;
	cvt.s32.s16 	%r81, %rs2;
	mov.b32 	%r456, 0;
	shl.b32 	%r334, %r53, 2;
	shl.b32 	%r337, %r54, 2;
	shl.b32 	%r340, %r55, 2;
	shl.b32 	%r343, %r56, 2;
	shl.b32 	%r346, %r57, 2;
	shl.b32 	%r349, %r58, 2;
	shl.b32 	%r352, %r59, 2;
	shl.b32 	%r359, %r60, 2;
	shl.b32 	%r362, %r61, 2;
	shl.b32 	%r365, %r62, 2;
	shl.b32 	%r368, %r63, 2;
	shl.b32 	%r371, %r64, 2;
	shl.b32 	%r374, %r65, 2;
	shl.b32 	%r377, %r66, 2;
$L__BB14_42:
	setp.gt.u32 	%p38, %r153, 64;
	mov.u32 	%r326, _ZZ9cuda_gemmIiLi128ELi1ELi1ELi16ELi16ELi16ELi64ELi1ELi0EEviiiPT_S1_S1_iiiE11kron_fac_sh;
	mad.lo.s32 	%r84, %r423, 68, %r326;
	shl.b32 	%r327, %r1, 2;
	and.b32  	%r328, %r327, 60;
	add.s32 	%r329, %r84, %r328;
	ld.shared.u32 	%r85, [%r329];
	@%p38 bra 	$L__BB14_75;
	setp.eq.s32 	%p55, %r153, 0;
	mov.b32 	%r426, 0;
	@%p55 bra 	$L__BB14_45;
	setp.lt.s32 	%p56, %r10, %r153;
	selp.b32 	%r381, 0, %r153, %p56;
	sub.s32 	%r382, %r10, %r381;
	shfl.sync.idx.b32	%r383|%p57, %r85, %r382, 4127, -1;
	mul.lo.s32 	%r426, %r383, %r407;
$L__BB14_45:
	setp.lt.s32 	%p58, %r153, 2;
	@%p58 bra 	$L__BB14_47;
	shfl.sync.idx.b32	%r384|%p59, %r85, %r67, 4127, -1;
	mad.lo.s32 	%r426, %r384, %r408, %r426;
$L__BB14_47:
	setp.lt.s32 	%p60, %r153, 3;
	@%p60 bra 	$L__BB14_49;
	shfl.sync.idx.b32	%r385|%p61, %r85, %r68, 4127, -1;
	mad.lo.s32 	%r426, %r385, %r409, %r426;
$L__BB14_49:
	setp.lt.s32 	%p62, %r153, 4;
	@%p62 bra 	$L__BB14_51;
	shfl.sync.idx.b32	%r386|%p63, %r85, %r69, 4127, -1;
	mad.lo.s32 	%r426, %r386, %r410, %r426;
$L__BB14_51:
	setp.lt.s32 	%p64, %r153, 5;
	@%p64 bra 	$L__BB14_53;
	shfl.sync.idx.b32	%r387|%p65, %r85, %r70, 4127, -1;
	mad.lo.s32 	%r426, %r387, %r411, %r426;
$L__BB14_53:
	setp.lt.s32 	%p66, %r153, 6;
	@%p66 bra 	$L__BB14_55;
	shfl.sync.idx.b32	%r388|%p67, %r85, %r71, 4127, -1;
	mad.lo.s32 	%r426, %r388, %r412, %r426;
$L__BB14_55:
	setp.lt.s32 	%p68, %r153, 7;
	@%p68 bra 	$L__BB14_57;
	shfl.sync.idx.b32	%r389|%p69, %r85, %r72, 4127, -1;
	mad.lo.s32 	%r426, %r389, %r413, %r426;
$L__BB14_57:
	setp.lt.s32 	%p70, %r153, 8;
	@%p70 bra 	$L__BB14_59;
	shfl.sync.idx.b32	%r390|%p71, %r85, %r73, 4127, -1;
	mad.lo.s32 	%r426, %r390, %r414, %r426;
$L__BB14_59:
	setp.lt.s32 	%p72, %r153, 9;
	@%p72 bra 	$L__BB14_61;
	add.s32 	%r391, %r10, 8;
	setp.lt.s32 	%p73, %r391, %r153;
	selp.b32 	%r392, 0, %r153, %p73;
	sub.s32 	%r393, %r391, %r392;
	shfl.sync.idx.b32	%r394|%p74, %r85, %r393, 4127, -1;
	mad.lo.s32 	%r426, %r394, %r415, %r426;
$L__BB14_61:
	setp.lt.s32 	%p75, %r153, 10;
	@%p75 bra 	$L__BB14_63;
	shfl.sync.idx.b32	%r395|%p76, %r85, %r74, 4127, -1;
	mad.lo.s32 	%r426, %r395, %r416, %r426;
$L__BB14_63:
	setp.lt.s32 	%p77, %r153, 11;
	@%p77 bra 	$L__BB14_65;
	shfl.sync.idx.b32	%r396|%p78, %r85, %r75, 4127, -1;
	mad.lo.s32 	%r426, %r396, %r417, %r426;
$L__BB14_65:
	setp.lt.s32 	%p79, %r153, 12;
	@%p79 bra 	$L__BB14_67;
	shfl.sync.idx.b32	%r397|%p80, %r85, %r76, 4127, -1;
	mad.lo.s32 	%r426, %r397, %r418, %r426;
$L__BB14_67:
	setp.lt.s32 	%p81, %r153, 13;
	@%p81 bra 	$L__BB14_69;
	shfl.sync.idx.b32	%r398|%p82, %r85, %r77, 4127, -1;
	mad.lo.s32 	%r426, %r398, %r419, %r426;
$L__BB14_69:
	setp.lt.s32 	%p83, %r153, 14;
	@%p83 bra 	$L__BB14_71;
	shfl.sync.idx.b32	%r399|%p84, %r85, %r78, 4127, -1;
	mad.lo.s32 	%r426, %r399, %r420, %r426;
$L__BB14_71:
	setp.lt.s32 	%p85, %r153, 15;
	@%p85 bra 	$L__BB14_73;
	shfl.sync.idx.b32	%r400|%p86, %r85, %r79, 4127, -1;
	mad.lo.s32 	%r426, %r400, %r421, %r426;
$L__BB14_73:
	setp.lt.s32 	%p87, %r153, 16;
	@%p87 bra 	$L__BB14_107;
	shfl.sync.idx.b32	%r401|%p88, %r85, %r80, 4127, -1;
	mad.lo.s32 	%r426, %r401, %r422, %r426;
	bra.uni 	$L__BB14_107;
$L__BB14_75:
	setp.lt.s32 	%p39, %r153, 1;
	mov.b32 	%r426, 0;
	@%p39 bra 	$L__BB14_77;
	shl.b32 	%r331, %r10, 2;
	add.s32 	%r332, %r84, %r331;
	ld.shared.u32 	%r333, [%r332];
	mul.lo.s32 	%r426, %r333, %r407;
$L__BB14_77:
	setp.lt.s32 	%p40, %r153, 2;
	@%p40 bra 	$L__BB14_79;
	add.s32 	%r335, %r84, %r334;
	ld.shared.u32 	%r336, [%r335];
	mad.lo.s32 	%r426, %r336, %r408, %r426;
$L__BB14_79:
	setp.lt.s32 	%p41, %r153, 3;
	@%p41 bra 	$L__BB14_81;
	add.s32 	%r338, %r84, %r337;
	ld.shared.u32 	%r339, [%r338];
	mad.lo.s32 	%r426, %r339, %r409, %r426;
$L__BB14_81:
	setp.lt.s32 	%p42, %r153, 4;
	@%p42 bra 	$L__BB14_83;
	add.s32 	%r341, %r84, %r340;
	ld.shared.u32 	%r342, [%r341];
	mad.lo.s32 	%r426, %r342, %r410, %r426;
$L__BB14_83:
	setp.lt.s32 	%p43, %r153, 5;
	@%p43 bra 	$L__BB14_85;
	add.s32 	%r344, %r84, %r343;
	ld.shared.u32 	%r345, [%r344];
	mad.lo.s32 	%r426, %r345, %r411, %r426;
$L__BB14_85:
	setp.lt.s32 	%p44, %r153, 6;
	@%p44 bra 	$L__BB14_87;
	add.s32 	%r347, %r84, %r346;
	ld.shared.u32 	%r348, [%r347];
	mad.lo.s32 	%r426, %r348, %r412, %r426;
$L__BB14_87:
	setp.lt.s32 	%p45, %r153, 7;
	@%p45 bra 	$L__BB14_89;
	add.s32 	%r350, %r84, %r349;
	ld.shared.u32 	%r351, [%r350];
	mad.lo.s32 	%r426, %r351, %r413, %r426;
$L__BB14_89:
	setp.lt.s32 	%p46, %r153, 8;
	@%p46 bra 	$L__BB14_91;
	add.s32 	%r353, %r84, %r352;
	ld.shared.u32 	%r354, [%r353];
	mad.lo.s32 	%r426, %r354, %r414, %r426;
$L__BB14_91:
	setp.lt.s32 	%p47, %r153, 9;
	@%p47 bra 	$L__BB14_93;
	shl.b32 	%r355, %r10, 2;
	xor.b32  	%r356, %r355, 32;
	add.s32 	%r357, %r84, %r356;
	ld.shared.u32 	%r358, [%r357];
	mad.lo.s32 	%r426, %r358, %r415, %r426;
$L__BB14_93:
	setp.lt.s32 	%p48, %r153, 10;
	@%p48 bra 	$L__BB14_95;
	add.s32 	%r360, %r84, %r359;
	ld.shared.u32 	%r361, [%r360];
	mad.lo.s32 	%r426, %r361, %r416, %r426;
$L__BB14_95:
	setp.lt.s32 	%p49, %r153, 11;
	@%p49 bra 	$L__BB14_97;
	add.s32 	%r363, %r84, %r362;
	ld.shared.u32 	%r364, [%r363];
	mad.lo.s32 	%r426, %r364, %r417, %r426;
$L__BB14_97:
	setp.lt.s32 	%p50, %r153, 12;
	@%p50 bra 	$L__BB14_99;
	add.s32 	%r366, %r84, %r365;
	ld.shared.u32 	%r367, [%r366];
	mad.lo.s32 	%r426, %r367, %r418, %r426;
$L__BB14_99:
	setp.lt.s32 	%p51, %r153, 13;
	@%p51 bra 	$L__BB14_101;
	add.s32 	%r369, %r84, %r368;
	ld.shared.u32 	%r370, [%r369];
	mad.lo.s32 	%r426, %r370, %r419, %r426;
$L__BB14_101:
	setp.lt.s32 	%p52, %r153, 14;
	@%p52 bra 	$L__BB14_103;
	add.s32 	%r372, %r84, %r371;
	ld.shared.u32 	%r373, [%r372];
	mad.lo.s32 	%r426, %r373, %r420, %r426;
$L__BB14_103:
	setp.lt.s32 	%p53, %r153, 15;
	@%p53 bra 	$L__BB14_105;
	add.s32 	%r375, %r84, %r374;
	ld.shared.u32 	%r376, [%r375];
	mad.lo.s32 	%r426, %r376, %r421, %r426;
$L__BB14_105:
	setp.lt.s32 	%p54, %r153, 16;
	@%p54 bra 	$L__BB14_107;
	add.s32 	%r378, %r84, %r377;
	ld.shared.u32 	%r379, [%r378];
	mad.lo.s32 	%r426, %r379, %r422, %r426;
$L__BB14_107:
	add.s32 	%r456, %r426, %r456;
	add.s32 	%r423, %r423, %r81;
	setp.lt.s32 	%p89, %r423, %r12;
	@%p89 bra 	$L__BB14_42;
$L__BB14_108:
	ld.param.u64 	%rd16, [_Z9cuda_gemmIiLi128ELi1ELi1ELi16ELi16ELi16ELi64ELi1ELi0EEviiiPT_S1_S1_iii_param_5];
	bar.sync 	0;
	shl.b32 	%r402, %r9, 4;
	add.s32 	%r403, %r402, %r1;
	cvta.to.global.u64 	%rd13, %rd16;
	mul.wide.u32 	%rd14, %r403, 4;
	add.s64 	%rd15, %rd13, %rd14;
	st.global.u32 	[%rd15], %r456;
$L__BB14_109:
	ret;

}
	// .globl	_Z9cuda_gemmIiLi128ELi1ELi1ELi16ELi16ELi16ELi64ELi1ELi1EEviiiPT_S1_S1_iii
.visible .entry _Z9cuda_gemmIiLi128ELi1ELi1ELi16ELi16ELi16ELi64ELi1ELi1EEviiiPT_S1_S1_iii(
	.param .u32 _Z9cuda_gemmIiLi128ELi1ELi1ELi16ELi16ELi16ELi64ELi1ELi1EEviiiPT_S1_S1_iii_param_0,
	.param .u32 _Z9cuda_gemmIiLi128ELi1ELi1ELi16ELi16ELi16ELi64ELi1ELi1EEviiiPT_S1_S1_iii_param_1,
	.param .u32 _Z9cuda_gemmIiLi128ELi1ELi1ELi16ELi16ELi16ELi64ELi1ELi1EEviiiPT_S1_S1_iii_param_2,
	.param .u64 .ptr .align 1 _Z9cuda_gemmIiLi128ELi1ELi1ELi16ELi16ELi16ELi64ELi1ELi1EEviiiPT_S1_S1_iii_param_3,
	.param .u64 .ptr .align 1 _Z9cuda_gemmIiLi128ELi1ELi1ELi16ELi16ELi16ELi64ELi1ELi1EEviiiPT_S1_S1_iii_param_4,
	.param .u64 .ptr .align 1 _Z9cuda_gemmIiLi128ELi1ELi1ELi16ELi16ELi16ELi64ELi1ELi1EEviiiPT_S1_S1_iii_param_5,
	.param .u32 _Z9cuda_gemmIiLi128ELi1ELi1ELi16ELi16ELi16ELi64ELi1ELi1EEviiiPT_S1_S1_iii_param_6,
	.param .u32 _Z9cuda_gemmIiLi128ELi1ELi1ELi16ELi16ELi16ELi64ELi1ELi1EEviiiPT_S1_S1_iii_param_7,
	.param .u32 _Z9cuda_gemmIiLi128ELi1ELi1ELi16ELi16ELi16ELi64ELi1ELi1EEviiiPT_S1_S1_iii_param_8
)
.maxntid 128
{
	.reg .pred 	%p<25>;
	.reg .b16 	%rs<8>;
	.reg .b32 	%r<108>;
	.reg .b64 	%rd<21>;
	// demoted variable
	.shared .align 128 .b8 _ZZ9cuda_gemmIiLi128ELi1ELi1ELi16ELi16ELi16ELi64ELi1ELi1EEviiiPT_S1_S1_iiiE11kron_fac_sh[1088];
	// demoted variable
	.shared .align 128 .b8 _ZZ9cuda_gemmIiLi128ELi1ELi1ELi16ELi16ELi16ELi64ELi1ELi1EEviiiPT_S1_S1_iiiE3Ash[64];
	ld.param.u64 	%rd6, [_Z9cuda_gemmIiLi128ELi1ELi1ELi16ELi16ELi16ELi64ELi1ELi1EEviiiPT_S1_S1_iii_param_3];
	ld.param.u64 	%rd7, [_Z9cuda_gemmIiLi128ELi1ELi1ELi16ELi16ELi16ELi64ELi1ELi1EEviiiPT_S1_S1_iii_param_4];
	cvta.to.global.u64 	%rd1, %rd7;
	mov.u32 	%r1, %tid.x;
	mov.u32 	%r2, %ntid.x;
	add.s32 	%r30, %r1, %r2;
	cvt.u16.u32 	%rs3, %r30;
	not.b16 	%rs4, %rs3;
	and.b16  	%rs5, %rs4, 255;
	cvt.u16.u32 	%rs6, %r2;
	and.b16  	%rs7, %rs6, 255;
	div.u16 	%rs1, %rs5, %rs7;
	and.b16  	%rs2, %rs1, 3;
	setp.eq.s16 	%p1, %rs2, 2;
	mov.u32 	%r101, %r1;
	@%p1 bra 	$L__BB15_3;
	cvt.u32.u16 	%r3, %rs2;
	mov.b32 	%r100, 0;
	mov.u32 	%r34, _ZZ9cuda_gemmIiLi128ELi1ELi1ELi16ELi16ELi16ELi64ELi1ELi1EEviiiPT_S1_S1_iiiE11kron_fac_sh;
	mov.u32 	%r101, %r1;
$L__BB15_2:
	.pragma "nounroll";
	mul.wide.u32 	%rd8, %r101, 4;
	add.s64 	%rd9, %rd1, %rd8;
	ld.global.u32 	%r32, [%rd9];
	and.b32  	%r33, %r101, 15;
	mad.lo.s32 	%r35, %r33, 68, %r34;
	shr.u32 	%r36, %r101, 2;
	and.b32  	%r37, %r36, 1073741820;
	add.s32 	%r38, %r35, %r37;
	st.shared.u32 	[%r38], %r32;
	add.s32 	%r101, %r101, %r2;
	add.s32 	%r100, %r100, 1;
	xor.b32  	%r39, %r100, %r3;
	setp.ne.s32 	%p2, %r39, 2;
	@%p2 bra 	$L__BB15_2;
$L__BB15_3:
	setp.lt.u16 	%p3, %rs1, 2;
	@%p3 bra 	$L__BB15_6;
	shl.b32 	%r40, %r2, 1;
	add.s32 	%r104, %r101, %r40;
	shl.b32 	%r10, %r2, 2;
	mad.lo.s32 	%r103, %r2, 3, %r101;
	add.s32 	%r102, %r2, %r101;
$L__BB15_5:
	mul.wide.u32 	%rd10, %r101, 4;
	add.s64 	%rd11, %rd1, %rd10;
	ld.global.u32 	%r41, [%rd11];
	and.b32  	%r42, %r101, 15;
	mov.u32 	%r43, _ZZ9cuda_gemmIiLi128ELi1ELi1ELi16ELi16ELi16ELi64ELi1ELi1EEviiiPT_S1_S1_iiiE11kron_fac_sh;
	mad.lo.s32 	%r44, %r42, 68, %r43;
	shr.u32 	%r45, %r101, 2;
	and.b32  	%r46, %r45, 1073741820;
	add.s32 	%r47, %r44, %r46;
	st.shared.u32 	[%r47], %r41;
	add.s32 	%r48, %r101, %r2;
	mul.wide.u32 	%rd12, %r102, 4;
	add.s64 	%rd13, %rd1, %rd12;
	ld.global.u32 	%r49, [%rd13];
	and.b32  	%r50, %r102, 15;
	mad.lo.s32 	%r51, %r50, 68, %r43;
	shr.u32 	%r52, %r102, 2;
	and.b32  	%r53, %r52, 1073741820;
	add.s32 	%r54, %r51, %r53;
	st.shared.u32 	[%r54], %r49;
	add.s32 	%r55, %r48, %r2;
	mul.wide.u32 	%rd14, %r104, 4;
	add.s64 	%rd15, %rd1, %rd14;
	ld.global.u32 	%r56, [%rd15];
	and.b32  	%r57, %r104, 15;
	mad.lo.s32 	%r58, %r57, 68, %r43;
	shr.u32 	%r59, %r104, 2;
	and.b32  	%r60, %r59, 1073741820;
	add.s32 	%r61, %r58, %r60;
	st.shared.u32 	[%r61], %r56;
	add.s32 	%r62, %r55, %r2;
	mul.wide.u32 	%rd16, %r103, 4;
	add.s64 	%rd17, %rd1, %rd16;
	ld.global.u32 	%r63, [%rd17];
	and.b32  	%r64, %r103, 15;
	mad.lo.s32 	%r65, %r64, 68, %r43;
	shr.u32 	%r66, %r103, 2;
	and.b32  	%r67, %r66, 1073741820;
	add.s32 	%r68, %r65, %r67;
	st.shared.u32 	[%r68], %r63;
	add.s32 	%r101, %r62, %r2;
	add.s32 	%r104, %r104, %r10;
	add.s32 	%r103, %r103, %r10;
	add.s32 	%r102, %r102, %r10;
	setp.lt.u32 	%p4, %r101, 256;
	@%p4 bra 	$L__BB15_5;
$L__BB15_6:
	mov.u32 	%r21, %ctaid.y;
	mov.u32 	%r69, %nctaid.y;
	setp.ge.u32 	%p5, %r21, %r69;
	@%p5 bra 	$L__BB15_13;
	setp.gt.u32 	%p6, %r1, 3;
	@%p6 bra 	$L__BB15_10;
	shl.b32 	%r107, %r1, 2;
	shl.b32 	%r70, %r21, 4;
	shl.b32 	%r23, %r2, 2;
	shl.b32 	%r71, %r1, 4;
	mov.u32 	%r72, _ZZ9cuda_gemmIiLi128ELi1ELi1ELi16ELi16ELi16ELi64ELi1ELi1EEviiiPT_S1_S1_iiiE3Ash;
	add.s32 	%r106, %r72, %r71;
	shl.b32 	%r25, %r2, 4;
	add.s32 	%r73, %r70, %r107;
	mul.wide.u32 	%rd18, %r73, 4;
	cvta.to.global.u64 	%rd19, %rd6;
	add.s64 	%rd20, %rd19, %rd18;
	mul.wide.u32 	%rd3, %r2, 16;
$L__BB15_9:
	ld.global.v4.u32 	{%r74, %r75, %r76, %r77}, [%rd20];
	st.shared.v4.u32 	[%r106], {%r74, %r75, %r76, %r77};
	add.s32 	%r107, %r107, %r23;
	add.s32 	%r106, %r106, %r25;
	add.s64 	%rd20, %rd20, %rd3;
	setp.lt.u32 	%p7, %r107, 16;
	@%p7 bra 	$L__BB15_9;
$L__BB15_10:
	bar.sync 	0;
	setp.gt.u32 	%p8, %r1, 15;
	@%p8 bra 	$L__BB15_12;
	mov.u32 	%r78, _ZZ9cuda_gemmIiLi128ELi1ELi1ELi16ELi16ELi16ELi64ELi1ELi1EEviiiPT_S1_S1_iiiE11kron_fac_sh;
	mad.lo.s32 	%r79, %r1, 68, %r78;
	shl.b32 	%r80, %r1, 2;
	add.s32 	%r81, %r79, %r80;
	ld.shared.u32 	%r82, [%r81];
	shfl.sync.idx.b32	%r83|%p9, %r82, 0, 4127, -1;
	shfl.sync.idx.b32	%r84|%p10, %r82, 1, 4127, -1;
	shfl.sync.idx.b32	%r85|%p11, %r82, 2, 4127, -1;
	shfl.sync.idx.b32	%r86|%p12, %r82, 3, 4127, -1;
	shfl.sync.idx.b32	%r87|%p13, %r82, 4, 4127, -1;
	shfl.sync.idx.b32	%r88|%p14, %r82, 5, 4127, -1;
	shfl.sync.idx.b32	%r89|%p15, %r82, 6, 4127, -1;
	shfl.sync.idx.b32	%r90|%p16, %r82, 7, 4127, -1;
	shfl.sync.idx.b32	%r91|%p17, %r82, 8, 4127, -1;
	shfl.sync.idx.b32	%r92|%p18, %r82, 9, 4127, -1;
	shfl.sync.idx.b32	%r93|%p19, %r82, 10, 4127, -1;
	shfl.sync.idx.b32	%r94|%p20, %r82, 11, 4127, -1;
	shfl.sync.idx.b32	%r95|%p21, %r82, 12, 4127, -1;
	shfl.sync.idx.b32	%r96|%p22, %r82, 13, 4127, -1;
	shfl.sync.idx.b32	%r97|%p23, %r82, 14, 4127, -1;
	shfl.sync.idx.b32	%r98|%p24, %r82, 15, 4127, -1;
$L__BB15_12:
	bar.sync 	0;
$L__BB15_13:
	ret;

}
	// .globl	_Z9cuda_gemmIiLi128ELi1ELi1ELi16ELi32ELi32ELi64ELi0ELi0EEviiiPT_S1_S1_iii
.visible .entry _Z9cuda_gemmIiLi128ELi1ELi1ELi16ELi32ELi32ELi64ELi0ELi0EEviiiPT_S1_S1_iii(
	.param .u32 _Z9cuda_gemmIiLi128ELi1ELi1ELi16ELi32ELi32ELi64ELi0ELi0EEviiiPT_S1_S1_iii_param_0,
	.param .u32 _Z9cuda_gemmIiLi128ELi1ELi1ELi16ELi32ELi32ELi64ELi0ELi0EEviiiPT_S1_S1_iii_param_1,
	.param .u32 _Z9cuda_gemmIiLi128ELi1ELi1ELi16ELi32ELi32ELi64ELi0ELi0EEviiiPT_S1_S1_iii_param_2,
	.param .u64 .ptr .align 1 _Z9cuda_gemmIiLi128ELi1ELi1ELi16ELi32ELi32ELi64ELi0ELi0EEviiiPT_S1_S1_iii_param_3,
	.param .u64 .ptr .align 1 _Z9cuda_gemmIiLi128ELi1ELi1ELi16ELi32ELi32ELi64ELi0ELi0EEviiiPT_S1_S1_iii_param_4,
	.param .u64 .ptr .align 1 _Z9cuda_gemmIiLi128ELi1ELi1ELi16ELi32ELi32ELi64ELi0ELi0EEviiiPT_S1_S1_iii_param_5,
	.param .u32 _Z9cuda_gemmIiLi128ELi1ELi1ELi16ELi32ELi32ELi64ELi0ELi0EEviiiPT_S1_S1_iii_param_6,
	.param .u32 _Z9cuda_gemmIiLi128ELi1ELi1ELi16ELi32ELi32ELi64ELi0ELi0EEviiiPT_S1_S1_iii_param_7,
	.param .u32 _Z9cuda_gemmIiLi128ELi1ELi1ELi16ELi32ELi32ELi64ELi0ELi0EEviiiPT_S1_S1_iii_param_8
)
.maxntid 128
{
	.reg .pred 	%p<103>;
	.reg .b16 	%rs<10>;
	.reg .b32 	%r<623>;
	.reg .b64 	%rd<26>;
	// demoted variable
	.shared .align 128 .b8 _ZZ9cuda_gemmIiLi128ELi1ELi1ELi16ELi32ELi32ELi64ELi0ELi0EEviiiPT_S1_S1_iiiE11kron_fac_sh[2112];
	// demoted variable
	.shared .align 128 .b8 _ZZ9cuda_gemmIiLi128ELi1ELi1ELi16ELi32ELi32ELi64ELi0ELi0EEviiiPT_S1_S1_iiiE3Ash[64];
	// demoted variable
	.shared .align 128 .b8 _ZZ9cuda_gemmIiLi128ELi1ELi1ELi16ELi32ELi32ELi64ELi0ELi0EEviiiPT_S1_S1_iiiE3Csh[64];
	ld.param.u32 	%r231, [_Z9cuda_gemmIiLi128ELi1ELi1ELi16ELi32ELi32ELi64ELi0ELi0EEviiiPT_S1_S1_iii_param_2];
	ld.param.u64 	%rd4, [_Z9cuda_gemmIiLi128ELi1ELi1ELi16ELi32ELi32ELi64ELi0ELi0EEviiiPT_S1_S1_iii_param_3];
	ld.param.u64 	%rd6, [_Z9cuda_gemmIiLi128ELi1ELi1ELi16ELi32ELi32ELi64ELi0ELi0EEviiiPT_S1_S1_iii_param_4];
	ld.param.u32 	%r232, [_Z9cuda_gemmIiLi128ELi1ELi1ELi16ELi32ELi32ELi64ELi0ELi0EEviiiPT_S1_S1_iii_param_6];
	ld.param.u32 	%r233, [_Z9cuda_gemmIiLi128ELi1ELi1ELi16ELi32ELi32ELi64ELi0ELi0EEviiiPT_S1_S1_iii_param_7];
	cvta.to.global.u64 	%rd1, %rd6;
	mov.u32 	%r1, %tid.x;
	div.s32 	%r2, 16, %r233;
	shl.b32 	%r3, %r2, 1;
	div.u32 	%r5, %r1, %r3;
	mul.lo.s32 	%r234, %r5, %r3;
	sub.s32 	%r235, %r1, %r234;
	shr.u32 	%r4, %r235, 1;
	mov.u32 	%r6, %ctaid.y;
	mov.u32 	%r236, %nctaid.y;
	setp.ge.u32 	%p2, %r6, %r236;
	@%p2 bra 	$L__BB16_122;
	and.b32  	%r7, %r1, 1;
	mov.u32 	%r8, %ctaid.x;
	mov.u32 	%r237, %ctaid.z;
	mov.u32 	%r9, %ntid.x;
	shl.b32 	%r520, %r1, 2;
	shl.b32 	%r11, %r9, 2;
	shr.u32 	%r12, %r1, 4;
	and.b32  	%r13, %r1, 15;
	shl.b32 	%r14, %r237, 5;
	shr.u32 	%r15, %r9, 4;
	min.s32 	%r16, %r232, 16;
	setp.gt.u32 	%p3, %r1, 15;
	@%p3 bra 	$L__BB16_4;
	mov.u32 	%r519, %r1;
$L__BB16_3:
	shl.b32 	%r238, %r519, 2;
	mov.u32 	%r239, _ZZ9cuda_gemmIiLi128ELi1ELi1ELi16ELi32ELi32ELi64ELi0ELi0EEviiiPT_S1_S1_iiiE3Csh;
	add.s32 	%r240, %r239, %r238;
	mov.b32 	%r241, 0;
	st.shared.u32 	[%r240], %r241;
	add.s32 	%r519, %r519, %r9;
	setp.lt.u32 	%p4, %r519, 16;
	@%p4 bra 	$L__BB16_3;
$L__BB16_4:
	setp.gt.u32 	%p5, %r1, 3;
	@%p5 bra 	$L__BB16_7;
	shl.b32 	%r242, %r8, 4;
	mad.lo.s32 	%r19, %r6, %r231, %r242;
	cvta.to.global.u64 	%rd2, %rd4;
	mov.u32 	%r249, _ZZ9cuda_gemmIiLi128ELi1ELi1ELi16ELi32ELi32ELi64ELi0ELi0EEviiiPT_S1_S1_iiiE3Ash;
$L__BB16_6:
	add.s32 	%r243, %r19, %r520;
	mul.wide.s32 	%rd7, %r243, 4;
	add.s64 	%rd8, %rd2, %rd7;
	ld.global.v4.u32 	{%r244, %r245, %r246, %r247}, [%rd8];
	shl.b32 	%r248, %r520, 2;
	add.s32 	%r250, %r249, %r248;
	st.shared.v4.u32 	[%r250], {%r244, %r245, %r246, %r247};
	add.s32 	%r520, %r520, %r11;
	setp.lt.u32 	%p6, %r520, 16;
	@%p6 bra 	$L__BB16_6;
$L__BB16_7:
	mov.u32 	%r253, _ZZ9cuda_gemmIiLi128ELi1ELi1ELi16ELi32ELi32ELi64ELi0ELi0EEviiiPT_S1_S1_iiiE11kron_fac_sh;
	mad.lo.s32 	%r20, %r13, 132, %r253;
	and.b32  	%r254, %r4, 15;
	shl.b32 	%r255, %r7, 4;
	add.s32 	%r256, %r12, %r15;
	cvt.u16.u32 	%rs2, %r256;
	xor.b16  	%rs3, %rs2, 31;
	and.b16  	%rs4, %rs3, 255;
	cvt.u16.u32 	%rs5, %r15;
	and.b16  	%rs6, %rs5, 255;
	div.u16 	%rs7, %rs4, %rs6;
	and.b16  	%rs1, %rs7, 3;
	add.s32 	%r257, %r256, %r14;
	shl.b32 	%r21, %r15, 2;
	add.s32 	%r258, %r257, %r15;
	mul.lo.s32 	%r22, %r258, %r232;
	add.s32 	%r259, %r4, 1;
	xor.b32  	%r260, %r254, 8;
	or.b32  	%r23, %r255, %r254;
	and.b32  	%r261, %r259, 15;
	or.b32  	%r24, %r255, %r261;
	add.s32 	%r262, %r4, 2;
	and.b32  	%r263, %r262, 15;
	or.b32  	%r25, %r255, %r263;
	add.s32 	%r264, %r4, 3;
	and.b32  	%r265, %r264, 15;
	or.b32  	%r26, %r255, %r265;
	add.s32 	%r266, %r4, 4;
	and.b32  	%r267, %r266, 15;
	or.b32  	%r27, %r255, %r267;
	add.s32 	%r268, %r4, 5;
	and.b32  	%r269, %r268, 15;
	or.b32  	%r28, %r255, %r269;
	add.s32 	%r270, %r4, 6;
	and.b32  	%r271, %r270, 15;
	or.b32  	%r29, %r255, %r271;
	add.s32 	%r272, %r4, 7;
	and.b32  	%r273, %r272, 15;
	or.b32  	%r30, %r255, %r273;
	or.b32  	%r31, %r255, %r260;
	add.s32 	%r274, %r4, 9;
	and.b32  	%r275, %r274, 15;
	or.b32  	%r32, %r255, %r275;
	add.s32 	%r276, %r4, 10;
	and.b32  	%r277, %r276, 15;
	or.b32  	%r33, %r255, %r277;
	add.s32 	%r278, %r4, 11;
	and.b32  	%r279, %r278, 15;
	or.b32  	%r34, %r255, %r279;
	add.s32 	%r280, %r4, 12;
	and.b32  	%r281, %r280, 15;
	or.b32  	%r35, %r255, %r281;
	add.s32 	%r282, %r4, 13;
	and.b32  	%r283, %r282, 15;
	or.b32  	%r36, %r255, %r283;
	add.s32 	%r284, %r4, 14;
	and.b32  	%r285, %r284, 15;
	or.b32  	%r37, %r255, %r285;
	add.s32 	%r286, %r4, -1;
	and.b32  	%r287, %r286, 15;
	or.b32  	%r38, %r255, %r287;
	setp.lt.s32 	%p8, %r254, %r233;
	selp.b32 	%r288, 0, %r233, %p8;
	sub.s32 	%r39, %r254, %r288;
	add.s32 	%r289, %r254, 1;
	setp.lt.s32 	%p9, %r289, %r233;
	selp.b32 	%r290, 0, %r233, %p9;
	sub.s32 	%r40, %r289, %r290;
	add.s32 	%r291, %r254, 2;
	setp.lt.s32 	%p10, %r291, %r233;
	selp.b32 	%r292, 0, %r233, %p10;
	sub.s32 	%r41, %r291, %r292;
	add.s32 	%r293, %r254, 3;
	setp.lt.s32 	%p11, %r293, %r233;
	selp.b32 	%r294, 0, %r233, %p11;
	sub.s32 	%r42, %r293, %r294;
	add.s32 	%r295, %r254, 4;
	setp.lt.s32 	%p12, %r295, %r233;
	selp.b32 	%r296, 0, %r233, %p12;
	sub.s32 	%r43, %r295, %r296;
	add.s32 	%r297, %r254, 5;
	setp.lt.s32 	%p13, %r297, %r233;
	selp.b32 	%r298, 0, %r233, %p13;
	sub.s32 	%r44, %r297, %r298;
	add.s32 	%r299, %r254, 6;
	setp.lt.s32 	%p14, %r299, %r233;
	selp.b32 	%r300, 0, %r233, %p14;
	sub.s32 	%r45, %r299, %r300;
	add.s32 	%r301, %r254, 7;
	setp.lt.s32 	%p15, %r301, %r233;
	selp.b32 	%r302, 0, %r233, %p15;
	sub.s32 	%r46, %r301, %r302;
	add.s32 	%r303, %r254, 8;
	setp.lt.s32 	%p16, %r303, %r233;
	selp.b32 	%r304, 0, %r233, %p16;
	sub.s32 	%r47, %r303, %r304;
	add.s32 	%r305, %r254, 9;
	setp.lt.s32 	%p17, %r305, %r233;
	selp.b32 	%r306, 0, %r233, %p17;
	sub.s32 	%r48, %r305, %r306;
	add.s32 	%r307, %r254, 10;
	setp.lt.s32 	%p18, %r307, %r233;
	selp.b32 	%r308, 0, %r233, %p18;
	sub.s32 	%r49, %r307, %r308;
	add.s32 	%r309, %r254, 11;
	setp.lt.s32 	%p19, %r309, %r233;
	selp.b32 	%r310, 0, %r233, %p19;
	sub.s32 	%r50, %r309, %r310;
	add.s32 	%r311, %r254, 12;
	setp.lt.s32 	%p20, %r311, %r233;
	selp.b32 	%r312, 0, %r233, %p20;
	sub.s32 	%r51, %r311, %r312;
	add.s32 	%r313, %r254, 13;
	setp.lt.s32 	%p21, %r313, %r233;
	selp.b32 	%r314, 0, %r233, %p21;
	sub.s32 	%r52, %r313, %r314;
	add.s32 	%r315, %r254, 14;
	setp.lt.s32 	%p22, %r315, %r233;
	selp.b32 	%r316, 0, %r233, %p22;
	sub.s32 	%r53, %r315, %r316;
	add.s32 	%r317, %r254, 15;
	setp.lt.s32 	%p23, %r317, %r233;
	selp.b32 	%r318, 0, %r233, %p23;
	sub.s32 	%r54, %r317, %r318;
	cvt.u16.u32 	%rs8, %r3;
	div.s16 	%rs9, 128, %rs8;
	cvt.s32.s16 	%r55, %rs9;
	and.b32  	%r56, %r1, 31;
	mov.b32 	%r537, 0;
	mov.pred 	%p102, -1;
	shl.b32 	%r430, %r56, 2;
$L__BB16_8:
	mov.pred 	%p1, %p102;
	shr.u32 	%r538, %r1, 4;
	setp.eq.s16 	%p24, %rs1, 2;
	and.b32  	%r319, %r1, 15;
	add.s32 	%r77, %r537, %r319;
	@%p24 bra 	$L__BB16_12;
	shr.u32 	%r320, %r1, 4;
	shr.u32 	%r321, %r9, 4;
	add.s32 	%r538, %r320, %r321;
	setp.eq.s16 	%p25, %rs1, 3;
	add.s32 	%r322, %r14, %r320;
	mad.lo.s32 	%r323, %r322, %r232, %r77;
	mul.wide.s32 	%rd9, %r323, 4;
	add.s64 	%rd10, %rd1, %rd9;
	ld.global.u32 	%r324, [%rd10];
	shl.b32 	%r325, %r320, 2;
	add.s32 	%r326, %r20, %r325;
	st.shared.u32 	[%r326], %r324;
	@%p25 bra 	$L__BB16_12;
	shr.u32 	%r327, %r1, 4;
	shr.u32 	%r328, %r9, 4;
	add.s32 	%r329, %r327, %r328;
	add.s32 	%r538, %r329, %r328;
	setp.eq.s16 	%p26, %rs1, 0;
	add.s32 	%r330, %r329, %r14;
	mad.lo.s32 	%r331, %r330, %r232, %r77;
	mul.wide.s32 	%rd11, %r331, 4;
	add.s64 	%rd12, %rd1, %rd11;
	ld.global.u32 	%r332, [%rd12];
	shl.b32 	%r333, %r327, 2;
	add.s32 	%r334, %r20, %r333;
	add.s32 	%r335, %r334, %r21;
	st.shared.u32 	[%r335], %r332;
	@%p26 bra 	$L__BB16_12;
	shr.u32 	%r336, %r1, 4;
	shr.u32 	%r337, %r9, 4;
	add.s32 	%r338, %r336, %r337;
	add.s32 	%r339, %r338, %r337;
	add.s32 	%r538, %r339, %r337;
	add.s32 	%r340, %r77, %r22;
	mul.wide.s32 	%rd13, %r340, 4;
	add.s64 	%rd14, %rd1, %rd13;
	ld.global.u32 	%r341, [%rd14];
	shl.b32 	%r342, %r336, 2;
	add.s32 	%r343, %r20, %r342;
	add.s32 	%r344, %r343, %r21;
	add.s32 	%r345, %r344, %r21;
	st.shared.u32 	[%r345], %r341;
$L__BB16_12:
	add.s32 	%r346, %r14, %r538;
	mad.lo.s32 	%r347, %r346, %r232, %r77;
	mul.wide.s32 	%rd15, %r347, 4;
	add.s64 	%rd16, %rd1, %rd15;
	ld.global.u32 	%r348, [%rd16];
	shl.b32 	%r349, %r538, 2;
	add.s32 	%r350, %r20, %r349;
	st.shared.u32 	[%r350], %r348;
	shr.u32 	%r351, %r9, 4;
	add.s32 	%r352, %r346, %r351;
	mad.lo.s32 	%r353, %r352, %r232, %r77;
	mul.wide.s32 	%rd17, %r353, 4;
	add.s64 	%rd18, %rd1, %rd17;
	ld.global.u32 	%r354, [%rd18];
	add.s32 	%r355, %r350, %r21;
	st.shared.u32 	[%r355], %r354;
	add.s32 	%r356, %r352, %r351;
	mad.lo.s32 	%r357, %r356, %r232, %r77;
	mul.wide.s32 	%rd19, %r357, 4;
	add.s64 	%rd20, %rd1, %rd19;
	ld.global.u32 	%r358, [%rd20];
	add.s32 	%r359, %r355, %r21;
	st.shared.u32 	[%r359], %r358;
	add.s32 	%r360, %r356, %r351;
	mad.lo.s32 	%r361, %r360, %r232, %r77;
	mul.wide.s32 	%rd21, %r361, 4;
	add.s64 	%rd22, %rd1, %rd21;
	ld.global.u32 	%r362, [%rd22];
	add.s32 	%r363, %r359, %r21;
	st.shared.u32 	[%r363], %r362;
	add.s32 	%r538, %r21, %r538;
	setp.lt.u32 	%p27, %r538, 32;
	@%p27 bra 	$L__BB16_12;
	setp.lt.s32 	%p28, %r2, 1;
	bar.sync 	0;
	@%p28 bra 	$L__BB16_118;
	mov.b32 	%r556, 0;
$L__BB16_15:
	setp.lt.s32 	%p29, %r233, 1;
	add.s32 	%r101, %r556, %r4;
	mul.lo.s32 	%r102, %r101, %r233;
	@%p29 bra 	$L__BB16_17;
	add.s32 	%r365, %r23, %r102;
	shl.b32 	%r366, %r365, 2;
	mov.u32 	%r367, _ZZ9cuda_gemmIiLi128ELi1ELi1ELi16ELi32ELi32ELi64ELi0ELi0EEviiiPT_S1_S1_iiiE3Ash;
	add.s32 	%r368, %r367, %r366;
	ld.shared.u32 	%r557, [%r368];
$L__BB16_17:
	setp.lt.s32 	%p30, %r233, 2;
	@%p30 bra 	$L__BB16_19;
	add.s32 	%r369, %r24, %r102;
	shl.b32 	%r370, %r369, 2;
	mov.u32 	%r371, _ZZ9cuda_gemmIiLi128ELi1ELi1ELi16ELi32ELi32ELi64ELi0ELi0EEviiiPT_S1_S1_iiiE3Ash;
	add.s32 	%r372, %r371, %r370;
	ld.shared.u32 	%r558, [%r372];
$L__BB16_19:
	setp.lt.s32 	%p31, %r233, 3;
	@%p31 bra 	$L__BB16_21;
	add.s32 	%r373, %r25, %r102;
	shl.b32 	%r374, %r373, 2;
	mov.u32 	%r375, _ZZ9cuda_gemmIiLi128ELi1ELi1ELi16ELi32ELi32ELi64ELi0ELi0EEviiiPT_S1_S1_iiiE3Ash;
	add.s32 	%r376, %r375, %r374;
	ld.shared.u32 	%r559, [%r376];
$L__BB16_21:
	setp.lt.s32 	%p32, %r233, 4;
	@%p32 bra 	$L__BB16_23;
	add.s32 	%r377, %r26, %r102;
	shl.b32 	%r378, %r377, 2;
	mov.u32 	%r379, _ZZ9cuda_gemmIiLi128ELi1ELi1ELi16ELi32ELi32ELi64ELi0ELi0EEviiiPT_S1_S1_iiiE3Ash;
	add.s32 	%r380, %r379, %r378;
	ld.shared.u32 	%r560, [%r380];
$L__BB16_23:
	setp.lt.s32 	%p33, %r233, 5;
	@%p33 bra 	$L__BB16_25;
	add.s32 	%r381, %r27, %r102;
	shl.b32 	%r382, %r381, 2;
	mov.u32 	%r383, _ZZ9cuda_gemmIiLi128ELi1ELi1ELi16ELi32ELi32ELi64ELi0ELi0EEviiiPT_S1_S1_iiiE3Ash;
	add.s32 	%r384, %r383, %r382;
	ld.shared.u32 	%r561, [%r384];
$L__BB16_25:
	setp.lt.s32 	%p34, %r233, 6;
	@%p34 bra 	$L__BB16_27;
	add.s32 	%r385, %r28, %r102;
	shl.b32 	%r386, %r385, 2;
	mov.u32 	%r387, _ZZ9cuda_gemmIiLi128ELi1ELi1ELi16ELi32ELi32ELi64ELi0ELi0EEviiiPT_S1_S1_iiiE3Ash;
	add.s32 	%r388, %r387, %r386;
	ld.shared.u32 	%r562, [%r388];
$L__BB16_27:
	setp.lt.s32 	%p35, %r233, 7;
	@%p35 bra 	$L__BB16_29;
	add.s32 	%r389, %r29, %r102;
	shl.b32 	%r390, %r389, 2;
	mov.u32 	%r391, _ZZ9cuda_gemmIiLi128ELi1ELi1ELi16ELi32ELi32ELi64ELi0ELi0EEviiiPT_S1_S1_iiiE3Ash;
	add.s32 	%r392, %r391, %r390;
	ld.shared.u32 	%r563, [%r392];
$L__BB16_29:
	setp.lt.s32 	%p36, %r233, 8;
	@%p36 bra 	$L__BB16_31;
	add.s32 	%r393, %r30, %r102;
	shl.b32 	%r394, %r393, 2;
	mov.u32 	%r395, _ZZ9cuda_gemmIiLi128ELi1ELi1ELi16ELi32ELi32ELi64ELi0ELi0EEviiiPT_S1_S1_iiiE3Ash;
	add.s32 	%r396, %r395, %r394;
	ld.shared.u32 	%r564, [%r396];
$L__BB16_31:
	setp.lt.s32 	%p37, %r233, 9;
	@%p37 bra 	$L__BB16_33;
	add.s32 	%r397, %r31, %r102;
	shl.b32 	%r398, %r397, 2;
	mov.u32 	%r399, _ZZ9cuda_gemmIiLi128ELi1ELi1ELi16ELi32ELi32ELi64ELi0ELi0EEviiiPT_S1_S1_iiiE3Ash;
	add.s32 	%r400, %r399, %r398;
	ld.shared.u32 	%r565, [%r400];
$L__BB16_33:
	setp.lt.s32 	%p38, %r233, 10;
	@%p38 bra 	$L__BB16_35;
	add.s32 	%r401, %r32, %r102;
	shl.b32 	%r402, %r401, 2;
	mov.u32 	%r403, _ZZ9cuda_gemmIiLi128ELi1ELi1ELi16ELi32ELi32ELi64ELi0ELi0EEviiiPT_S1_S1_iiiE3Ash;
	add.s32 	%r404, %r403, %r402;
	ld.shared.u32 	%r566, [%r404];
$L__BB16_35:
	setp.lt.s32 	%p39, %r233, 11;
	@%p39 bra 	$L__BB16_37;
	add.s32 	%r405, %r33, %r102;
	shl.b32 	%r406, %r405, 2;
	mov.u32 	%r407, _ZZ9cuda_gemmIiLi128ELi1ELi1ELi16ELi32ELi32ELi64ELi0ELi0EEviiiPT_S1_S1_iiiE3Ash;
	add.s32 	%r408, %r407, %r406;
	ld.shared.u32 	%r567, [%r408];
$L__BB16_37:
	setp.lt.s32 	%p40, %r233, 12;
	@%p40 bra 	$L__BB16_39;
	add.s32 	%r409, %r34, %r102;
	shl.b32 	%r410, %r409, 2;
	mov.u32 	%r411, _ZZ9cuda_gemmIiLi128ELi1ELi1ELi16ELi32ELi32ELi64ELi0ELi0EEviiiPT_S1_S1_iiiE3Ash;
	add.s32 	%r412, %r411, %r410;
	ld.shared.u32 	%r568, [%r412];
$L__BB16_39:
	setp.lt.s32 	%p41, %r233, 13;
	@%p41 bra 	$L__BB16_41;
	add.s32 	%r413, %r35, %r102;
	shl.b32 	%r414, %r413, 2;
	mov.u32 	%r415, _ZZ9cuda_gemmIiLi128ELi1ELi1ELi16ELi32ELi32ELi64ELi0ELi0EEviiiPT_S1_S1_iiiE3Ash;
	add.s32 	%r416, %r415, %r414;
	ld.shared.u32 	%r569, [%r416];
$L__BB16_41:
	setp.lt.s32 	%p42, %r233, 14;
	@%p42 bra 	$L__BB16_43;
	add.s32 	%r417, %r36, %r102;
	shl.b32 	%r418, %r417, 2;
	mov.u32 	%r419, _ZZ9cuda_gemmIiLi128ELi1ELi1ELi16ELi32ELi32ELi64ELi0ELi0EEviiiPT_S1_S1_iiiE3Ash;
	add.s32 	%r420, %r419, %r418;
	ld.shared.u32 	%r570, [%r420];
$L__BB16_43:
	setp.lt.s32 	%p43, %r233, 15;
	@%p43 bra 	$L__BB16_45;
	add.s32 	%r421, %r37, %r102;
	shl.b32 	%r422, %r421, 2;
	mov.u32 	%r423, _ZZ9cuda_gemmIiLi128ELi1ELi1ELi16ELi32ELi32ELi64ELi0ELi0EEviiiPT_S1_S1_iiiE3Ash;
	add.s32 	%r424, %r423, %r422;
	ld.shared.u32 	%r571, [%r424];
$L__BB16_45:
	setp.lt.s32 	%p44, %r233, 16;
	@%p44 bra 	$L__BB16_47;
	add.s32 	%r425, %r38, %r102;
	shl.b32 	%r426, %r425, 2;
	mov.u32 	%r427, _ZZ9cuda_gemmIiLi128ELi1ELi1ELi16ELi32ELi32ELi64ELi0ELi0EEviiiPT_S1_S1_iiiE3Ash;
	add.s32 	%r428, %r427, %r426;
	ld.shared.u32 	%r572, [%r428];
$L__BB16_47:
	setp.ge.s32 	%p45, %r5, %r16;
	@%p45 bra 	$L__BB16_117;
	mov.u32 	%r573, %r5;
$L__BB16_49:
	setp.gt.u32 	%p46, %r233, 64;
	mov.u32 	%r429, _ZZ9cuda_gemmIiLi128ELi1ELi1ELi16ELi32ELi32ELi64ELi0ELi0EEviiiPT_S1_S1_iiiE11kron_fac_sh;
	mad.lo.s32 	%r136, %r573, 132, %r429;
	add.s32 	%r431, %r136, %r430;
	ld.shared.u32 	%r137, [%r431];
	@%p46 bra 	$L__BB16_82;
	setp.eq.s32 	%p63, %r233, 0;
	mov.b32 	%r575, 0;
	@%p63 bra 	$L__BB16_52;
	shfl.sync.idx.b32	%r482|%p64, %r137, %r39, 31, -1;
	mul.lo.s32 	%r575, %r482, %r557;
$L__BB16_52:
	setp.lt.s32 	%p65, %r233, 2;
	@%p65 bra 	$L__BB16_54;
	shfl.sync.idx.b32	%r483|%p66, %r137, %r40, 31, -1;
	mad.lo.s32 	%r575, %r483, %r558, %r575;
$L__BB16_54:
	setp.lt.s32 	%p67, %r233, 3;
	@%p67 bra 	$L__BB16_56;
	shfl.sync.idx.b32	%r484|%p68, %r137, %r41, 31, -1;
	mad.lo.s32 	%r575, %r484, %r559, %r575;
$L__BB16_56:
	setp.lt.s32 	%p69, %r233, 4;
	@%p69 bra 	$L__BB16_58;
	shfl.sync.idx.b32	%r485|%p70, %r137, %r42, 31, -1;
	mad.lo.s32 	%r575, %r485, %r560, %r575;
$L__BB16_58:
	setp.lt.s32 	%p71, %r233, 5;
	@%p71 bra 	$L__BB16_60;
	shfl.sync.idx.b32	%r486|%p72, %r137, %r43, 31, -1;
	mad.lo.s32 	%r575, %r486, %r561, %r575;
$L__BB16_60:
	setp.lt.s32 	%p73, %r233, 6;
	@%p73 bra 	$L__BB16_62;
	shfl.sync.idx.b32	%r487|%p74, %r137, %r44, 31, -1;
	mad.lo.s32 	%r575, %r487, %r562, %r575;
$L__BB16_62:
	setp.lt.s32 	%p75, %r233, 7;
	@%p75 bra 	$L__BB16_64;
	shfl.sync.idx.b32	%r488|%p76, %r137, %r45, 31, -1;
	mad.lo.s32 	%r575, %r488, %r563, %r575;
$L__BB16_64:
	setp.lt.s32 	%p77, %r233, 8;
	@%p77 bra 	$L__BB16_66;
	shfl.sync.idx.b32	%r489|%p78, %r137, %r46, 31, -1;
	mad.lo.s32 	%r575, %r489, %r564, %r575;
$L__BB16_66:
	setp.lt.s32 	%p79, %r233, 9;
	@%p79 bra 	$L__BB16_68;
	shfl.sync.idx.b32	%r490|%p80, %r137, %r47, 31, -1;
	mad.lo.s32 	%r575, %r490, %r565, %r575;
$L__BB16_68:
	setp.lt.s32 	%p81, %r233, 10;
	@%p81 bra 	$L__BB16_70;
	shfl.sync.idx.b32	%r491|%p82, %r137, %r48, 31, -1;
	mad.lo.s32 	%r575, %r491, %r566, %r575;
$L__BB16_70:
	setp.lt.s32 	%p83, %r233, 11;
	@%p83 bra 	$L__BB16_72;
	shfl.sync.idx.b32	%r492|%p84, %r137, %r49, 31, -1;
	mad.lo.s32 	%r575, %r492, %r567, %r575;
$L__BB16_72:
	setp.lt.s32 	%p85, %r233, 12;
	@%p85 bra 	$L__BB16_74;
	shfl.sync.idx.b32	%r493|%p86, %r137, %r50, 31, -1;
	mad.lo.s32 	%r575, %r493, %r568, %r575;
$L__BB16_74:
	setp.lt.s32 	%p87, %r233, 13;
	@%p87 bra 	$L__BB16_76;
	shfl.sync.idx.b32	%r494|%p88, %r137, %r51, 31, -1;
	mad.lo.s32 	%r575, %r494, %r569, %r575;
$L__BB16_76:
	setp.lt.s32 	%p89, %r233, 14;
	@%p89 bra 	$L__BB16_78;
	shfl.sync.idx.b32	%r495|%p90, %r137, %r52, 31, -1;
	mad.lo.s32 	%r575, %r495, %r570, %r575;
$L__BB16_78:
	setp.lt.s32 	%p91, %r233, 15;
	@%p91 bra 	$L__BB16_80;
	shfl.sync.idx.b32	%r496|%p92, %r137, %r53, 31, -1;
	mad.lo.s32 	%r575, %r496, %r571, %r575;
$L__BB16_80:
	setp.lt.s32 	%p93, %r233, 16;
	@%p93 bra 	$L__BB16_114;
	shfl.sync.idx.b32	%r497|%p94, %r137, %r54, 31, -1;
	mad.lo.s32 	%r575, %r497, %r572, %r575;
	bra.uni 	$L__BB16_114;
$L__BB16_82:
	mov.b32 	%r575, 0;
	@%p29 bra 	$L__BB16_84;
	shl.b32 	%r433, %r23, 2;
	add.s32 	%r434, %r136, %r433;
	ld.shared.u32 	%r435, [%r434];
	mul.lo.s32 	%r575, %r435, %r557;
$L__BB16_84:
	@%p30 bra 	$L__BB16_86;
	shl.b32 	%r436, %r24, 2;
	add.s32 	%r437, %r136, %r436;
	ld.shared.u32 	%r438, [%r437];
	mad.lo.s32 	%r575, %r438, %r558, %r575;
$L__BB16_86:
	@%p31 bra 	$L__BB16_88;
	shl.b32 	%r439, %r25, 2;
	add.s32 	%r440, %r136, %r439;
	ld.shared.u32 	%r441, [%r440];
	mad.lo.s32 	%r575, %r441, %r559, %r575;
$L__BB16_88:
	@%p32 bra 	$L__BB16_90;
	shl.b32 	%r442, %r26, 2;
	add.s32 	%r443, %r136, %r442;
	ld.shared.u32 	%r444, [%r443];
	mad.lo.s32 	%r575, %r444, %r560, %r575;
$L__BB16_90:
	setp.lt.s32 	%p51, %r233, 5;
	@%p51 bra 	$L__BB16_92;
	shl.b32 	%r445, %r27, 2;
	add.s32 	%r446, %r136, %r445;
	ld.shared.u32 	%r447, [%r446];
	mad.lo.s32 	%r575, %r447, %r561, %r575;
$L__BB16_92:
	setp.lt.s32 	%p52, %r233, 6;
	@%p52 bra 	$L__BB16_94;
	shl.b32 	%r448, %r28, 2;
	add.s32 	%r449, %r136, %r448;
	ld.shared.u32 	%r450, [%r449];
	mad.lo.s32 	%r575, %r450, %r562, %r575;
$L__BB16_94:
	setp.lt.s32 	%p53, %r233, 7;
	@%p53 bra 	$L__BB16_96;
	shl.b32 	%r451, %r29, 2;
	add.s32 	%r452, %r136, %r451;
	ld.shared.u32 	%r453, [%r452];
	mad.lo.s32 	%r575, %r453, %r563, %r575;
$L__BB16_96:
	setp.lt.s32 	%p54, %r233, 8;
	@%p54 bra 	$L__BB16_98;
	shl.b32 	%r454, %r30, 2;
	add.s32 	%r455, %r136, %r454;
	ld.shared.u32 	%r456, [%r455];
	mad.lo.s32 	%r575, %r456, %r564, %r575;
$L__BB16_98:
	setp.lt.s32 	%p55, %r233, 9;
	@%p55 bra 	$L__BB16_100;
	shl.b32 	%r457, %r31, 2;
	add.s32 	%r458, %r136, %r457;
	ld.shared.u32 	%r459, [%r458];
	mad.lo.s32 	%r575, %r459, %r565, %r575;
$L__BB16_100:
	setp.lt.s32 	%p56, %r233, 10;
	@%p56 bra 	$L__BB16_102;
	shl.b32 	%r460, %r32, 2;
	add.s32 	%r461, %r136, %r460;
	ld.shared.u32 	%r462, [%r461];
	mad.lo.s32 	%r575, %r462, %r566, %r575;
$L__BB16_102:
	setp.lt.s32 	%p57, %r233, 11;
	@%p57 bra 	$L__BB16_104;
	shl.b32 	%r463, %r33, 2;
	add.s32 	%r464, %r136, %r463;
	ld.shared.u32 	%r465, [%r464];
	mad.lo.s32 	%r575, %r465, %r567, %r575;
$L__BB16_104:
	setp.lt.s32 	%p58, %r233, 12;
	@%p58 bra 	$L__BB16_106;
	shl.b32 	%r466, %r34, 2;
	add.s32 	%r467, %r136, %r466;
	ld.shared.u32 	%r468, [%r467];
	mad.lo.s32 	%r575, %r468, %r568, %r575;
$L__BB16_106:
	setp.lt.s32 	%p59, %r233, 13;
	@%p59 bra 	$L__BB16_108;
	shl.b32 	%r469, %r35, 2;
	add.s32 	%r470, %r136, %r469;
	ld.shared.u32 	%r471, [%r470];
	mad.lo.s32 	%r575, %r471, %r569, %r575;
$L__BB16_108:
	setp.lt.s32 	%p60, %r233, 14;
	@%p60 bra 	$L__BB16_110;
	shl.b32 	%r472, %r36, 2;
	add.s32 	%r473, %r136, %r472;
	ld.shared.u32 	%r474, [%r473];
	mad.lo.s32 	%r575, %r474, %r570, %r575;
$L__BB16_110:
	setp.lt.s32 	%p61, %r233, 15;
	@%p61 bra 	$L__BB16_112;
	shl.b32 	%r475, %r37, 2;
	add.s32 	%r476, %r136, %r475;
	ld.shared.u32 	%r477, [%r476];
	mad.lo.s32 	%r575, %r477, %r571, %r575;
$L__BB16_112:
	setp.lt.s32 	%p62, %r233, 16;
	@%p62 bra 	$L__BB16_114;
	shl.b32 	%r478, %r38, 2;
	add.s32 	%r479, %r136, %r478;
	ld.shared.u32 	%r480, [%r479];
	mad.lo.s32 	%r575, %r480, %r572, %r575;
$L__BB16_114:
	setp.ne.s32 	%p95, %r7, 0;
	add.s32 	%r498, %r573, %r537;
	mad.lo.s32 	%r201, %r498, %r2, %r101;
	shfl.sync.down.b32	%r499|%p96, %r575, 1, 7711, -1;
	add.s32 	%r202, %r499, %r575;
	@%p95 bra 	$L__BB16_116;
	shl.b32 	%r500, %r201, 2;
	mov.u32 	%r501, _ZZ9cuda_gemmIiLi128ELi1ELi1ELi16ELi32ELi32ELi64ELi0ELi0EEviiiPT_S1_S1_iiiE3Csh;
	add.s32 	%r502, %r501, %r500;
	ld.shared.u32 	%r503, [%r502];
	add.s32 	%r504, %r503, %r202;
	st.shared.u32 	[%r502], %r504;
$L__BB16_116:
	add.s32 	%r573, %r573, %r55;
	setp.lt.s32 	%p97, %r573, %r16;
	@%p97 bra 	$L__BB16_49;
$L__BB16_117:
	add.s32 	%r556, %r556, %r3;
	setp.lt.s32 	%p98, %r556, %r2;
	@%p98 bra 	$L__BB16_15;
$L__BB16_118:
	mov.b32 	%r537, 16;
	mov.pred 	%p102, 0;
	@%p1 bra 	$L__BB16_8;
	setp.gt.u32 	%p100, %r1, 3;
	bar.sync 	0;
	@%p100 bra 	$L__BB16_122;
	ld.param.u64 	%rd25, [_Z9cuda_gemmIiLi128ELi1ELi1ELi16ELi32ELi32ELi64ELi0ELi0EEviiiPT_S1_S1_iii_param_5];
	ld.param.u32 	%r518, [_Z9cuda_gemmIiLi128ELi1ELi1ELi16ELi32ELi32ELi64ELi0ELi0EEviiiPT_S1_S1_iii_param_1];
	shl.b32 	%r622, %r1, 2;
	mul.lo.s32 	%r506, %r2, %r8;
	mad.lo.s32 	%r222, %r6, %r518, %r506;
	div.s32 	%r223, %r231, %r233;
	shl.b32 	%r507, %r1, 4;
	mov.u32 	%r508, _ZZ9cuda_gemmIiLi128ELi1ELi1ELi16ELi32ELi32ELi64ELi0ELi0EEviiiPT_S1_S1_iiiE3Csh;
	add.s32 	%r621, %r508, %r507;
	shl.b32 	%r225, %r9, 4;
	cvta.to.global.u64 	%rd3, %rd25;
$L__BB16_121:
	div.s32 	%r509, %r622, %r2;
	mad.lo.s32 	%r510, %r223, %r509, %r222;
	mul.lo.s32 	%r511, %r509, %r2;
	sub.s32 	%r512, %r622, %r511;
	add.s32 	%r513, %r510, %r512;
	mul.wide.s32 	%rd23, %r513, 4;
	add.s64 	%rd24, %rd3, %rd23;
	ld.shared.v4.u32 	{%r514, %r515, %r516, %r517}, [%r621];
	st.global.v4.u32 	[%rd24], {%r514, %r515, %r516, %r517};
	add.s32 	%r622, %r622, %r11;
	add.s32 	%r621, %r621, %r225;
	setp.lt.u32 	%p101, %r622, 16;
	@%p101 bra 	$L__BB16_121;
$L__BB16_122:
	ret;

}
	// .globl	_Z9cuda_gemmIiLi128ELi1ELi1ELi16ELi32ELi32ELi64ELi0ELi1EEviiiPT_S1_S1_iii
.visible .entry _Z9cuda_gemmIiLi128ELi1ELi1ELi16ELi32ELi32ELi64ELi0ELi1EEviiiPT_S1_S1_iii(
	.param .u32 _Z9cuda_gemmIiLi128ELi1ELi1ELi16ELi32ELi32ELi64ELi0ELi1EEviiiPT_S1_S1_iii_param_0,
	.param .u32 _Z9cuda_gemmIiLi128ELi1ELi1ELi16ELi32ELi32ELi64ELi0ELi1EEviiiPT_S1_S1_iii_param_1,
	.param .u32 _Z9cuda_gemmIiLi128ELi1ELi1ELi16ELi32ELi32ELi64ELi0ELi1EEviiiPT_S1_S1_iii_param_2,
	.param .u64 .ptr .align 1 _Z9cuda_gemmIiLi128ELi1ELi1ELi16ELi32ELi32ELi64ELi0ELi1EEviiiPT_S1_S1_iii_param_3,
	.param .u64 .ptr .align 1 _Z9cuda_gemmIiLi128ELi1ELi1ELi16ELi32ELi32ELi64ELi0ELi1EEviiiPT_S1_S1_iii_param_4,
	.param .u64 .ptr .align 1 _Z9cuda_gemmIiLi128ELi1ELi1ELi16ELi32ELi32ELi64ELi0ELi1EEviiiPT_S1_S1_iii_param_5,
	.param .u32 _Z9cuda_gemmIiLi128ELi1ELi1ELi16ELi32ELi32ELi64ELi0ELi1EEviiiPT_S1_S1_iii_param_6,
	.param .u32 _Z9cuda_gemmIiLi128ELi1ELi1ELi16ELi32ELi32ELi64ELi0ELi1EEviiiPT_S1_S1_iii_param_7,
	.param .u32 _Z9cuda_gemmIiLi128ELi1ELi1ELi16ELi32ELi32ELi64ELi0ELi1EEviiiPT_S1_S1_iii_param_8
)
.maxntid 128
{
	.reg .pred 	%p<2>;
	.reg .b32 	%r<3>;

	mov.u32 	%r1, %ctaid.y;
	mov.u32 	%r2, %nctaid.y;
	setp.ge.u32 	%p1, %r1, %r2;
	@%p1 bra 	$L__BB17_2;
	bar.sync 	0;
	bar.sync 	0;
	bar.sync 	0;
$L__BB17_2:
	ret;

}
	// .globl	_Z9cuda_gemmIiLi128ELi1ELi1ELi16ELi32ELi32ELi64ELi1ELi0EEviiiPT_S1_S1_iii
.visible .entry _Z9cuda_gemmIiLi128ELi1ELi1ELi16ELi32ELi32ELi64ELi1ELi0EEviiiPT_S1_S1_iii(
	.param .u32 _Z9cuda_gemmIiLi128ELi1ELi1ELi16ELi32ELi32ELi64ELi1ELi0EEviiiPT_S1_S1_iii_param_0,
	.param .u32 _Z9cuda_gemmIiLi128ELi1ELi1ELi16ELi32ELi32ELi64ELi1ELi0EEviiiPT_S1_S1_iii_param_1,
	.param .u32 _Z9cuda_gemmIiLi128ELi1ELi1ELi16ELi32ELi32ELi64ELi1ELi0EEviiiPT_S1_S1_iii_param_2,
	.param .u64 .ptr .align 1 _Z9cuda_gemmIiLi128ELi1ELi1ELi16ELi32ELi32ELi64ELi1ELi0EEviiiPT_S1_S1_iii_param_3,
	.param .u64 .ptr .align 1 _Z9cuda_gemmIiLi128ELi1ELi1ELi16ELi32ELi32ELi64ELi1ELi0EEviiiPT_S1_S1_iii_param_4,
	.param .u64 .ptr .align 1 _Z9cuda_gemmIiLi128ELi1ELi1ELi16ELi32ELi32ELi64ELi1ELi0EEviiiPT_S1_S1_iii_param_5,
	.param .u32 _Z9cuda_gemmIiLi128ELi1ELi1ELi16ELi32ELi32ELi64ELi1ELi0EEviiiPT_S1_S1_iii_param_6,
	.param .u32 _Z9cuda_gemmIiLi128ELi1ELi1ELi16ELi32ELi32ELi64ELi1ELi0EEviiiPT_S1_S1_iii_param_7,
	.param .u32 _Z9cuda_gemmIiLi128ELi1ELi1ELi16ELi32ELi32ELi64ELi1ELi0EEviiiPT_S1_S1_iii_param_8
)
.maxntid 128
{
	.reg .pred 	%p<103>;
	.reg .b16 	%rs<10>;
	.reg .b32 	%r<613>;
	.reg .b64 	%rd<30>;
	// demoted variable
	.shared .align 128 .b8 _ZZ9cuda_gemmIiLi128ELi1ELi1ELi16ELi32ELi32ELi64ELi1ELi0EEviiiPT_S1_S1_iiiE11kron_fac_sh[2112];
	// demoted variable
	.shared .align 128 .b8 _ZZ9cuda_gemmIiLi128ELi1ELi1ELi16ELi32ELi32ELi64ELi1ELi0EEviiiPT_S1_S1_iiiE3Ash[64];
	// demoted variable
	.shared .align 128 .b8 _ZZ9cuda_gemmIiLi128ELi1ELi1ELi16ELi32ELi32ELi64ELi1ELi0EEviiiPT_S1_S1_iiiE3Csh[64];
	ld.param.u64 	%rd7, [_Z9cuda_gemmIiLi128ELi1ELi1ELi16ELi32ELi32ELi64ELi1ELi0EEviiiPT_S1_S1_iii_param_3];
	ld.param.u64 	%rd9, [_Z9cuda_gemmIiLi128ELi1ELi1ELi16ELi32ELi32ELi64ELi1ELi0EEviiiPT_S1_S1_iii_param_4];
	ld.param.u32 	%r229, [_Z9cuda_gemmIiLi128ELi1ELi1ELi16ELi32ELi32ELi64ELi1ELi0EEviiiPT_S1_S1_iii_param_6];
	ld.param.u32 	%r230, [_Z9cuda_gemmIiLi128ELi1ELi1ELi16ELi32ELi32ELi64ELi1ELi0EEviiiPT_S1_S1_iii_param_7];
	cvta.to.global.u64 	%rd1, %rd9;
	mov.u32 	%r1, %tid.x;
	div.s32 	%r2, 16, %r230;
	shl.b32 	%r3, %r2, 1;
	div.u32 	%r5, %r1, %r3;
	mul.lo.s32 	%r231, %r5, %r3;
	sub.s32 	%r232, %r1, %r231;
	shr.u32 	%r4, %r232, 1;
	mov.u32 	%r6, %ctaid.y;
	mov.u32 	%r233, %nctaid.y;
	setp.ge.u32 	%p2, %r6, %r233;
	@%p2 bra 	$L__BB18_122;
	and.b32  	%r7, %r1, 1;
	mov.u32 	%r234, %ctaid.z;
	mov.u32 	%r8, %ntid.x;
	shl.b32 	%r510, %r1, 2;
	shl.b32 	%r10, %r8, 2;
	shr.u32 	%r11, %r1, 4;
	and.b32  	%r12, %r1, 15;
	shl.b32 	%r13, %r234, 5;
	shr.u32 	%r14, %r8, 4;
	min.s32 	%r15, %r229, 16;
	setp.gt.u32 	%p3, %r1, 15;
	@%p3 bra 	$L__BB18_4;
	mov.u32 	%r509, %r1;
$L__BB18_3:
	shl.b32 	%r235, %r509, 2;
	mov.u32 	%r236, _ZZ9cuda_gemmIiLi128ELi1ELi1ELi16ELi32ELi32ELi64ELi1ELi0EEviiiPT_S1_S1_iiiE3Csh;
	add.s32 	%r237, %r236, %r235;
	mov.b32 	%r238, 0;
	st.shared.u32 	[%r237], %r238;
	add.s32 	%r509, %r509, %r8;
	setp.lt.u32 	%p4, %r509, 16;
	@%p4 bra 	$L__BB18_3;
$L__BB18_4:
	setp.gt.u32 	%p5, %r1, 3;
	@%p5 bra 	$L__BB18_7;
	shl.b32 	%r18, %r6, 4;
	cvta.to.global.u64 	%rd2, %rd7;
	mov.u32 	%r245, _ZZ9cuda_gemmIiLi128ELi1ELi1ELi16ELi32ELi32ELi64ELi1ELi0EEviiiPT_S1_S1_iiiE3Ash;
$L__BB18_6:
	add.s32 	%r239, %r18, %r510;
	mul.wide.u32 	%rd10, %r239, 4;
	add.s64 	%rd11, %rd2, %rd10;
	ld.global.v4.u32 	{%r240, %r241, %r242, %r243}, [%rd11];
	shl.b32 	%r244, %r510, 2;
	add.s32 	%r246, %r245, %r244;
	st.shared.v4.u32 	[%r246], {%r240, %r241, %r242, %r243};
	add.s32 	%r510, %r510, %r10;
	setp.lt.u32 	%p6, %r510, 16;
	@%p6 bra 	$L__BB18_6;
$L__BB18_7:
	mov.u32 	%r249, _ZZ9cuda_gemmIiLi128ELi1ELi1ELi16ELi32ELi32ELi64ELi1ELi0EEviiiPT_S1_S1_iiiE11kron_fac_sh;
	mad.lo.s32 	%r19, %r12, 132, %r249;
	and.b32  	%r250, %r4, 15;
	shl.b32 	%r251, %r7, 4;
	add.s32 	%r252, %r11, %r14;
	cvt.u16.u32 	%rs2, %r252;
	xor.b16  	%rs3, %rs2, 31;
	and.b16  	%rs4, %rs3, 255;
	cvt.u16.u32 	%rs5, %r14;
	and.b16  	%rs6, %rs5, 255;
	div.u16 	%rs7, %rs4, %rs6;
	and.b16  	%rs1, %rs7, 3;
	add.s32 	%r253, %r13, %r11;
	mul.lo.s32 	%r20, %r253, %r229;
	add.s32 	%r254, %r253, %r14;
	mul.lo.s32 	%r21, %r254, %r229;
	shl.b32 	%r22, %r14, 2;
	add.s32 	%r255, %r254, %r14;
	mul.lo.s32 	%r23, %r255, %r229;
	add.s32 	%r256, %r4, 1;
	xor.b32  	%r257, %r250, 8;
	or.b32  	%r24, %r251, %r250;
	and.b32  	%r258, %r256, 15;
	or.b32  	%r25, %r251, %r258;
	add.s32 	%r259, %r4, 2;
	and.b32  	%r260, %r259, 15;
	or.b32  	%r26, %r251, %r260;
	add.s32 	%r261, %r4, 3;
	and.b32  	%r262, %r261, 15;
	or.b32  	%r27, %r251, %r262;
	add.s32 	%r263, %r4, 4;
	and.b32  	%r264, %r263, 15;
	or.b32  	%r28, %r251, %r264;
	add.s32 	%r265, %r4, 5;
	and.b32  	%r266, %r265, 15;
	or.b32  	%r29, %r251, %r266;
	add.s32 	%r267, %r4, 6;
	and.b32  	%r268, %r267, 15;
	or.b32  	%r30, %r251, %r268;
	add.s32 	%r269, %r4, 7;
	and.b32  	%r270, %r269, 15;
	or.b32  	%r31, %r251, %r270;
	or.b32  	%r32, %r251, %r257;
	add.s32 	%r271, %r4, 9;
	and.b32  	%r272, %r271, 15;
	or.b32  	%r33, %r251, %r272;
	add.s32 	%r273, %r4, 10;
	and.b32  	%r274, %r273, 15;
	or.b32  	%r34, %r251, %r274;
	add.s32 	%r275, %r4, 11;
	and.b32  	%r276, %r275, 15;
	or.b32  	%r35, %r251, %r276;
	add.s32 	%r277, %r4, 12;
	and.b32  	%r278, %r277, 15;
	or.b32  	%r36, %r251, %r278;
	add.s32 	%r279, %r4, 13;
	and.b32  	%r280, %r279, 15;
	or.b32  	%r37, %r251, %r280;
	add.s32 	%r281, %r4, 14;
	and.b32  	%r282, %r281, 15;
	or.b32  	%r38, %r251, %r282;
	add.s32 	%r283, %r4, -1;
	and.b32  	%r284, %r283, 15;
	or.b32  	%r39, %r251, %r284;
	setp.lt.s32 	%p8, %r250, %r230;
	selp.b32 	%r285, 0, %r230, %p8;
	sub.s32 	%r40, %r250, %r285;
	add.s32 	%r286, %r250, 1;
	setp.lt.s32 	%p9, %r286, %r230;
	selp.b32 	%r287, 0, %r230, %p9;
	sub.s32 	%r41, %r286, %r287;
	add.s32 	%r288, %r250, 2;
	setp.lt.s32 	%p10, %r288, %r230;
	selp.b32 	%r289, 0, %r230, %p10;
	sub.s32 	%r42, %r288, %r289;
	add.s32 	%r290, %r250, 3;
	setp.lt.s32 	%p11, %r290, %r230;
	selp.b32 	%r291, 0, %r230, %p11;
	sub.s32 	%r43, %r290, %r291;
	add.s32 	%r292, %r250, 4;
	setp.lt.s32 	%p12, %r292, %r230;
	selp.b32 	%r293, 0, %r230, %p12;
	sub.s32 	%r44, %r292, %r293;
	add.s32 	%r294, %r250, 5;
	setp.lt.s32 	%p13, %r294, %r230;
	selp.b32 	%r295, 0, %r230, %p13;
	sub.s32 	%r45, %r294, %r295;
	add.s32 	%r296, %r250, 6;
	setp.lt.s32 	%p14, %r296, %r230;
	selp.b32 	%r297, 0, %r230, %p14;
	sub.s32 	%r46, %r296, %r297;
	add.s32 	%r298, %r250, 7;
	setp.lt.s32 	%p15, %r298, %r230;
	selp.b32 	%r299, 0, %r230, %p15;
	sub.s32 	%r47, %r298, %r299;
	add.s32 	%r300, %r250, 8;
	setp.lt.s32 	%p16, %r300, %r230;
	selp.b32 	%r301, 0, %r230, %p16;
	sub.s32 	%r48, %r300, %r301;
	add.s32 	%r302, %r250, 9;
	setp.lt.s32 	%p17, %r302, %r230;
	selp.b32 	%r303, 0, %r230, %p17;
	sub.s32 	%r49, %r302, %r303;
	add.s32 	%r304, %r250, 10;
	setp.lt.s32 	%p18, %r304, %r230;
	selp.b32 	%r305, 0, %r230, %p18;
	sub.s32 	%r50, %r304, %r305;
	add.s32 	%r306, %r250, 11;
	setp.lt.s32 	%p19, %r306, %r230;
	selp.b32 	%r307, 0, %r230, %p19;
	sub.s32 	%r51, %r306, %r307;
	add.s32 	%r308, %r250, 12;
	setp.lt.s32 	%p20, %r308, %r230;
	selp.b32 	%r309, 0, %r230, %p20;
	sub.s32 	%r52, %r308, %r309;
	add.s32 	%r310, %r250, 13;
	setp.lt.s32 	%p21, %r310, %r230;
	selp.b32 	%r311, 0, %r230, %p21;
	sub.s32 	%r53, %r310, %r311;
	add.s32 	%r312, %r250, 14;
	setp.lt.s32 	%p22, %r312, %r230;
	selp.b32 	%r313, 0, %r230, %p22;
	sub.s32 	%r54, %r312, %r313;
	add.s32 	%r314, %r250, 15;
	setp.lt.s32 	%p23, %r314, %r230;
	selp.b32 	%r315, 0, %r230, %p23;
	sub.s32 	%r55, %r314, %r315;
	cvt.u16.u32 	%rs8, %r3;
	div.s16 	%rs9, 128, %rs8;
	cvt.s32.s16 	%r56, %rs9;
	and.b32  	%r57, %r1, 31;
	mov.b32 	%r527, 0;
	mov.pred 	%p102, -1;
	shl.b32 	%r425, %r57, 2;
$L__BB18_8:
	mov.pred 	%p1, %p102;
	shr.u32 	%r528, %r1, 4;
	setp.eq.s16 	%p24, %rs1, 2;
	and.b32  	%r316, %r1, 15;
	add.s32 	%r78, %r527, %r316;
	@%p24 bra 	$L__BB18_12;
	shr.u32 	%r317, %r1, 4;
	shr.u32 	%r318, %r8, 4;
	add.s32 	%r528, %r317, %r318;
	setp.eq.s16 	%p25, %rs1, 3;
	add.s32 	%r319, %r78, %r20;
	mul.wide.s32 	%rd12, %r319, 4;
	add.s64 	%rd13, %rd1, %rd12;
	ld.global.u32 	%r320, [%rd13];
	shl.b32 	%r321, %r317, 2;
	add.s32 	%r322, %r19, %r321;
	st.shared.u32 	[%r322], %r320;
	@%p25 bra 	$L__BB18_12;
	shr.u32 	%r323, %r1, 4;
	shr.u32 	%r324, %r8, 4;
	add.s32 	%r325, %r323, %r324;
	add.s32 	%r528, %r325, %r324;
	setp.eq.s16 	%p26, %rs1, 0;
	add.s32 	%r326, %r78, %r21;
	mul.wide.s32 	%rd14, %r326, 4;
	add.s64 	%rd15, %rd1, %rd14;
	ld.global.u32 	%r327, [%rd15];
	shl.b32 	%r328, %r323, 2;
	add.s32 	%r329, %r19, %r328;
	add.s32 	%r330, %r329, %r22;
	st.shared.u32 	[%r330], %r327;
	@%p26 bra 	$L__BB18_12;
	shr.u32 	%r331, %r1, 4;
	shr.u32 	%r332, %r8, 4;
	add.s32 	%r333, %r331, %r332;
	add.s32 	%r334, %r333, %r332;
	add.s32 	%r528, %r334, %r332;
	add.s32 	%r335, %r78, %r23;
	mul.wide.s32 	%rd16, %r335, 4;
	add.s64 	%rd17, %rd1, %rd16;
	ld.global.u32 	%r336, [%rd17];
	shl.b32 	%r337, %r331, 2;
	add.s32 	%r338, %r19, %r337;
	add.s32 	%r339, %r338, %r22;
	add.s32 	%r340, %r339, %r22;
	st.shared.u32 	[%r340], %r336;
$L__BB18_12:
	add.s32 	%r341, %r13, %r528;
	mad.lo.s32 	%r342, %r341, %r229, %r78;
	mul.wide.s32 	%rd18, %r342, 4;
	add.s64 	%rd19, %rd1, %rd18;
	ld.global.u32 	%r343, [%rd19];
	shl.b32 	%r344, %r528, 2;
	add.s32 	%r345, %r19, %r344;
	st.shared.u32 	[%r345], %r343;
	shr.u32 	%r346, %r8, 4;
	add.s32 	%r347, %r341, %r346;
	mad.lo.s32 	%r348, %r347, %r229, %r78;
	mul.wide.s32 	%rd20, %r348, 4;
	add.s64 	%rd21, %rd1, %rd20;
	ld.global.u32 	%r349, [%rd21];
	add.s32 	%r350, %r345, %r22;
	st.shared.u32 	[%r350], %r349;
	add.s32 	%r351, %r347, %r346;
	mad.lo.s32 	%r352, %r351, %r229, %r78;
	mul.wide.s32 	%rd22, %r352, 4;
	add.s64 	%rd23, %rd1, %rd22;
	ld.global.u32 	%r353, [%rd23];
	add.s32 	%r354, %r350, %r22;
	st.shared.u32 	[%r354], %r353;
	add.s32 	%r355, %r351, %r346;
	mad.lo.s32 	%r356, %r355, %r229, %r78;
	mul.wide.s32 	%rd24, %r356, 4;
	add.s64 	%rd25, %rd1, %rd24;
	ld.global.u32 	%r357, [%rd25];
	add.s32 	%r358, %r354, %r22;
	st.shared.u32 	[%r358], %r357;
	add.s32 	%r528, %r22, %r528;
	setp.lt.u32 	%p27, %r528, 32;
	@%p27 bra 	$L__BB18_12;
	setp.lt.s32 	%p28, %r2, 1;
	bar.sync 	0;
	@%p28 bra 	$L__BB18_118;
	mov.b32 	%r546, 0;
$L__BB18_15:
	setp.lt.s32 	%p29, %r230, 1;
	add.s32 	%r102, %r546, %r4;
	mul.lo.s32 	%r103, %r102, %r230;
	@%p29 bra 	$L__BB18_17;
	add.s32 	%r360, %r24, %r103;
	shl.b32 	%r361, %r360, 2;
	mov.u32 	%r362, _ZZ9cuda_gemmIiLi128ELi1ELi1ELi16ELi32ELi32ELi64ELi1ELi0EEviiiPT_S1_S1_iiiE3Ash;
	add.s32 	%r363, %r362, %r361;
	ld.shared.u32 	%r547, [%r363];
$L__BB18_17:
	setp.lt.s32 	%p30, %r230, 2;
	@%p30 bra 	$L__BB18_19;
	add.s32 	%r364, %r25, %r103;
	shl.b32 	%r365, %r364, 2;
	mov.u32 	%r366, _ZZ9cuda_gemmIiLi128ELi1ELi1ELi16ELi32ELi32ELi64ELi1ELi0EEviiiPT_S1_S1_iiiE3Ash;
	add.s32 	%r367, %r366, %r365;
	ld.shared.u32 	%r548, [%r367];
$L__BB18_19:
	setp.lt.s32 	%p31, %r230, 3;
	@%p31 bra 	$L__BB18_21;
	add.s32 	%r368, %r26, %r103;
	shl.b32 	%r369, %r368, 2;
	mov.u32 	%r370, _ZZ9cuda_gemmIiLi128ELi1ELi1ELi16ELi32ELi32ELi64ELi1ELi0EEviiiPT_S1_S1_iiiE3Ash;
	add.s32 	%r371, %r370, %r369;
	ld.shared.u32 	%r549, [%r371];
$L__BB18_21:
	setp.lt.s32 	%p32, %r230, 4;
	@%p32 bra 	$L__BB18_23;
	add.s32 	%r372, %r27, %r103;
	shl.b32 	%r373, %r372, 2;
	mov.u32 	%r374, _ZZ9cuda_gemmIiLi128ELi1ELi1ELi16ELi32ELi32ELi64ELi1ELi0EEviiiPT_S1_S1_iiiE3Ash;
	add.s32 	%r375, %r374, %r373;
	ld.shared.u32 	%r550, [%r375];
$L__BB18_23:
	setp.lt.s32 	%p33, %r230, 5;
	@%p33 bra 	$L__BB18_25;
	add.s32 	%r376, %r28, %r103;
	shl.b32 	%r377, %r376, 2;
	mov.u32 	%r378, _ZZ9cuda_gemmIiLi128ELi1ELi1ELi16ELi32ELi32ELi64ELi1ELi0EEviiiPT_S1_S1_iiiE3Ash;
	add.s32 	%r379, %r378, %r377;
	ld.shared.u32 	%r551, [%r379];
$L__BB18_25:
	setp.lt.s32 	%p34, %r230, 6;
	@%p34 bra 	$L__BB18_27;
	add.s32 	%r380, %r29, %r103;
	shl.b32 	%r381, %r380, 2;
	mov.u32 	%r382, _ZZ9cuda_gemmIiLi128ELi1ELi1ELi16ELi32ELi32ELi64ELi1ELi0EEviiiPT_S1_S1_iiiE3Ash;
	add.s32 	%r383, %r382, %r381;
	ld.shared.u32 	%r552, [%r383];
$L__BB18_27:
	setp.lt.s32 	%p35, %r230, 7;
	@%p35 bra 	$L__BB18_29;
	add.s32 	%r384, %r30, %r103;
	shl.b32 	%r385, %r384, 2;
	mov.u32 	%r386, _ZZ9cuda_gemmIiLi128ELi1ELi1ELi16ELi32ELi32ELi64ELi1ELi0EEviiiPT_S1_S1_iiiE3Ash;
	add.s32 	%r387, %r386, %r385;
	ld.shared.u32 	%r553, [%r387];
$L__BB18_29:
	setp.lt.s32 	%p36, %r230, 8;
	@%p36 bra 	$L__BB18_31;
	add.s32 	%r388, %r31, %r103;
	shl.b32 	%r389, %r388, 2;
	mov.u32 	%r390, _ZZ9cuda_gemmIiLi128ELi1ELi1ELi16ELi32ELi32ELi64ELi1ELi0EEviiiPT_S1_S1_iiiE3Ash;
	add.s32 	%r391, %r390, %r389;
	ld.shared.u32 	%r554, [%r391];
$L__BB18_31:
	setp.lt.s32 	%p37, %r230, 9;
	@%p37 bra 	$L__BB18_33;
	add.s32 	%r392, %r32, %r103;
	shl.b32 	%r393, %r392, 2;
	mov.u32 	%r394, _ZZ9cuda_gemmIiLi128ELi1ELi1ELi16ELi32ELi32ELi64ELi1ELi0EEviiiPT_S1_S1_iiiE3Ash;
	add.s32 	%r395, %r394, %r393;
	ld.shared.u32 	%r555, [%r395];
$L__BB18_33:
	setp.lt.s32 	%p38, %r230, 10;
	@%p38 bra 	$L__BB18_35;
	add.s32 	%r396, %r33, %r103;
	shl.b32 	%r397, %r396, 2;
	mov.u32 	%r398, _ZZ9cuda_gemmIiLi128ELi1ELi1ELi16ELi32ELi32ELi64ELi1ELi0EEviiiPT_S1_S1_iiiE3Ash;
	add.s32 	%r399, %r398, %r397;
	ld.shared.u32 	%r556, [%r399];
$L__BB18_35:
	setp.lt.s32 	%p39, %r230, 11;
	@%p39 bra 	$L__BB18_37;
	add.s32 	%r400, %r34, %r103;
	shl.b32 	%r401, %r400, 2;
	mov.u32 	%r402, _ZZ9cuda_gemmIiLi128ELi1ELi1ELi16ELi32ELi32ELi64ELi1ELi0EEviiiPT_S1_S1_iiiE3Ash;
	add.s32 	%r403, %r402, %r401;
	ld.shared.u32 	%r557, [%r403];
$L__BB18_37:
	setp.lt.s32 	%p40, %r230, 12;
	@%p40 bra 	$L__BB18_39;
	add.s32 	%r404, %r35, %r103;
	shl.b32 	%r405, %r404, 2;
	mov.u32 	%r406, _ZZ9cuda_gemmIiLi128ELi1ELi1ELi16ELi32ELi32ELi64ELi1ELi0EEviiiPT_S1_S1_iiiE3Ash;
	add.s32 	%r407, %r406, %r405;
	ld.shared.u32 	%r558, [%r407];
$L__BB18_39:
	setp.lt.s32 	%p41, %r230, 13;
	@%p41 bra 	$L__BB18_41;
	add.s32 	%r408, %r36, %r103;
	shl.b32 	%r409, %r408, 2;
	mov.u32 	%r410, _ZZ9cuda_gemmIiLi128ELi1ELi1ELi16ELi32ELi32ELi64ELi1ELi0EEviiiPT_S1_S1_iiiE3Ash;
	add.s32 	%r411, %r410, %r409;
	ld.shared.u32 	%r559, [%r411];
$L__BB18_41:
	setp.lt.s32 	%p42, %r230, 14;
	@%p42 bra 	$L__BB18_43;
	add.s32 	%r412, %r37, %r103;
	shl.b32 	%r413, %r412, 2;
	mov.u32 	%r414, _ZZ9cuda_gemmIiLi128ELi1ELi1ELi16ELi32ELi32ELi64ELi1ELi0EEviiiPT_S1_S1_iiiE3Ash;
	add.s32 	%r415, %r414, %r413;
	ld.shared.u32 	%r560, [%r415];
$L__BB18_43:
	setp.lt.s32 	%p43, %r230, 15;
	@%p43 bra 	$L__BB18_45;
	add.s32 	%r416, %r38, %r103;
	shl.b32 	%r417, %r416, 2;
	mov.u32 	%r418, _ZZ9cuda_gemmIiLi128ELi1ELi1ELi16ELi32ELi32ELi64ELi1ELi0EEviiiPT_S1_S1_iiiE3Ash;
	add.s32 	%r419, %r418, %r417;
	ld.shared.u32 	%r561, [%r419];
$L__BB18_45:
	setp.lt.s32 	%p44, %r230, 16;
	@%p44 bra 	$L__BB18_47;
	add.s32 	%r420, %r39, %r103;
	shl.b32 	%r421, %r420, 2;
	mov.u32 	%r422, _ZZ9cuda_gemmIiLi128ELi1ELi1ELi16ELi32ELi32ELi64ELi1ELi0EEviiiPT_S1_S1_iiiE3Ash;
	add.s32 	%r423, %r422, %r421;
	ld.shared.u32 	%r562, [%r423];
$L__BB18_47:
	setp.ge.s32 	%p45, %r5, %r15;
	@%p45 bra 	$L__BB18_117;
	mov.u32 	%r563, %r5;
$L__BB18_49:
	setp.gt.u32 	%p46, %r230, 64;
	mov.u32 	%r424, _ZZ9cuda_gemmIiLi128ELi1ELi1ELi16ELi32ELi32ELi64ELi1ELi0EEviiiPT_S1_S1_iiiE11kron_fac_sh;
	mad.lo.s32 	%r137, %r563, 132, %r424;
	add.s32 	%r426, %r137, %r425;
	ld.shared.u32 	%r138, [%r426];
	@%p46 bra 	$L__BB18_82;
	setp.eq.s32 	%p63, %r230, 0;
	mov.b32 	%r565, 0;
	@%p63 bra 	$L__BB18_52;
	shfl.sync.idx.b32	%r477|%p64, %r138, %r40, 31, -1;
	mul.lo.s32 	%r565, %r477, %r547;
$L__BB18_52:
	setp.lt.s32 	%p65, %r230, 2;
	@%p65 bra 	$L__BB18_54;
	shfl.sync.idx.b32	%r478|%p66, %r138, %r41, 31, -1;
	mad.lo.s32 	%r565, %r478, %r548, %r565;
$L__BB18_54:
	setp.lt.s32 	%p67, %r230, 3;
	@%p67 bra 	$L__BB18_56;
	shfl.sync.idx.b32	%r479|%p68, %r138, %r42, 31, -1;
	mad.lo.s32 	%r565, %r479, %r549, %r565;
$L__BB18_56:
	setp.lt.s32 	%p69, %r230, 4;
	@%p69 bra 	$L__BB18_58;
	shfl.sync.idx.b32	%r480|%p70, %r138, %r43, 31, -1;
	mad.lo.s32 	%r565, %r480, %r550, %r565;
$L__BB18_58:
	setp.lt.s32 	%p71, %r230, 5;
	@%p71 bra 	$L__BB18_60;
	shfl.sync.idx.b32	%r481|%p72, %r138, %r44, 31, -1;
	mad.lo.s32 	%r565, %r481, %r551, %r565;
$L__BB18_60:
	setp.lt.s32 	%p73, %r230, 6;
	@%p73 bra 	$L__BB18_62;
	shfl.sync.idx.b32	%r482|%p74, %r138, %r45, 31, -1;
	mad.lo.s32 	%r565, %r482, %r552, %r565;
$L__BB18_62:
	setp.lt.s32 	%p75, %r230, 7;
	@%p75 bra 	$L__BB18_64;
	shfl.sync.idx.b32	%r483|%p76, %r138, %r46, 31, -1;
	mad.lo.s32 	%r565, %r483, %r553, %r565;
$L__BB18_64:
	setp.lt.s32 	%p77, %r230, 8;
	@%p77 bra 	$L__BB18_66;
	shfl.sync.idx.b32	%r484|%p78, %r138, %r47, 31, -1;
	mad.lo.s32 	%r565, %r484, %r554, %r565;
$L__BB18_66:
	setp.lt.s32 	%p79, %r230, 9;
	@%p79 bra 	$L__BB18_68;
	shfl.sync.idx.b32	%r485|%p80, %r138, %r48, 31, -1;
	mad.lo.s32 	%r565, %r485, %r555, %r565;
$L__BB18_68:
	setp.lt.s32 	%p81, %r230, 10;
	@%p81 bra 	$L__BB18_70;
	shfl.sync.idx.b32	%r486|%p82, %r138, %r49, 31, -1;
	mad.lo.s32 	%r565, %r486, %r556, %r565;
$L__BB18_70:
	setp.lt.s32 	%p83, %r230, 11;
	@%p83 bra 	$L__BB18_72;
	shfl.sync.idx.b32	%r487|%p84, %r138, %r50, 31, -1;
	mad.lo.s32 	%r565, %r487, %r557, %r565;
$L__BB18_72:
	setp.lt.s32 	%p85, %r230, 12;
	@%p85 bra 	$L__BB18_74;
	shfl.sync.idx.b32	%r488|%p86, %r138, %r51, 31, -1;
	mad.lo.s32 	%r565, %r488, %r558, %r565;
$L__BB18_74:
	setp.lt.s32 	%p87, %r230, 13;
	@%p87 bra 	$L__BB18_76;
	shfl.sync.idx.b32	%r489|%p88, %r138, %r52, 31, -1;
	mad.lo.s32 	%r565, %r489, %r559, %r565;
$L__BB18_76:
	setp.lt.s32 	%p89, %r230, 14;
	@%p89 bra 	$L__BB18_78;
	shfl.sync.idx.b32	%r490|%p90, %r138, %r53, 31, -1;
	mad.lo.s32 	%r565, %r490, %r560, %r565;
$L__BB18_78:
	setp.lt.s32 	%p91, %r230, 15;
	@%p91 bra 	$L__BB18_80;
	shfl.sync.idx.b32	%r491|%p92, %r138, %r54, 31, -1;
	mad.lo.s32 	%r565, %r491, %r561, %r565;
$L__BB18_80:
	setp.lt.s32 	%p93, %r230, 16;
	@%p93 bra 	$L__BB18_114;
	shfl.sync.idx.b32	%r492|%p94, %r138, %r55, 31, -1;
	mad.lo.s32 	%r565, %r492, %r562, %r565;
	bra.uni 	$L__BB18_114;
$L__BB18_82:
	mov.b32 	%r565, 0;
	@%p29 bra 	$L__BB18_84;
	shl.b32 	%r428, %r24, 2;
	add.s32 	%r429, %r137, %r428;
	ld.shared.u32 	%r430, [%r429];
	mul.lo.s32 	%r565, %r430, %r547;
$L__BB18_84:
	@%p30 bra 	$L__BB18_86;
	shl.b32 	%r431, %r25, 2;
	add.s32 	%r432, %r137, %r431;
	ld.shared.u32 	%r433, [%r432];
	mad.lo.s32 	%r565, %r433, %r548, %r565;
$L__BB18_86:
	@%p31 bra 	$L__BB18_88;
	shl.b32 	%r434, %r26, 2;
	add.s32 	%r435, %r137, %r434;
	ld.shared.u32 	%r436, [%r435];
	mad.lo.s32 	%r565, %r436, %r549, %r565;
$L__BB18_88:
	@%p32 bra 	$L__BB18_90;
	shl.b32 	%r437, %r27, 2;
	add.s32 	%r438, %r137, %r437;
	ld.shared.u32 	%r439, [%r438];
	mad.lo.s32 	%r565, %r439, %r550, %r565;
$L__BB18_90:
	setp.lt.s32 	%p51, %r230, 5;
	@%p51 bra 	$L__BB18_92;
	shl.b32 	%r440, %r28, 2;
	add.s32 	%r441, %r137, %r440;
	ld.shared.u32 	%r442, [%r441];
	mad.lo.s32 	%r565, %r442, %r551, %r565;
$L__BB18_92:
	setp.lt.s32 	%p52, %r230, 6;
	@%p52 bra 	$L__BB18_94;
	shl.b32 	%r443, %r29, 2;
	add.s32 	%r444, %r137, %r443;
	ld.shared.u32 	%r445, [%r444];
	mad.lo.s32 	%r565, %r445, %r552, %r565;
$L__BB18_94:
	setp.lt.s32 	%p53, %r230, 7;
	@%p53 bra 	$L__BB18_96;
	shl.b32 	%r446, %r30, 2;
	add.s32 	%r447, %r137, %r446;
	ld.shared.u32 	%r448, [%r447];
	mad.lo.s32 	%r565, %r448, %r553, %r565;
$L__BB18_96:
	setp.lt.s32 	%p54, %r230, 8;
	@%p54 bra 	$L__BB18_98;
	shl.b32 	%r449, %r31, 2;
	add.s32 	%r450, %r137, %r449;
	ld.shared.u32 	%r451, [%r450];
	mad.lo.s32 	%r565, %r451, %r554, %r565;
$L__BB18_98:
	setp.lt.s32 	%p55, %r230, 9;
	@%p55 bra 	$L__BB18_100;
	shl.b32 	%r452, %r32, 2;
	add.s32 	%r453, %r137, %r452;
	ld.shared.u32 	%r454, [%r453];
	mad.lo.s32 	%r565, %r454, %r555, %r565;
$L__BB18_100:
	setp.lt.s32 	%p56, %r230, 10;
	@%p56 bra 	$L__BB18_102;
	shl.b32 	%r455, %r33, 2;
	add.s32 	%r456, %r137, %r455;
	ld.shared.u32 	%r457, [%r456];
	mad.lo.s32 	%r565, %r457, %r556, %r565;
$L__BB18_102:
	setp.lt.s32 	%p57, %r230, 11;
	@%p57 bra 	$L__BB18_104;
	shl.b32 	%r458, %r34, 2;
	add.s32 	%r459, %r137, %r458;
	ld.shared.u32 	%r460, [%r459];
	mad.lo.s32 	%r565, %r460, %r557, %r565;
$L__BB18_104:
	setp.lt.s32 	%p58, %r230, 12;
	@%p58 bra 	$L__BB18_106;
	shl.b32 	%r461, %r35, 2;
	add.s32 	%r462, %r137, %r461;
	ld.shared.u32 	%r463, [%r462];
	mad.lo.s32 	%r565, %r463, %r558, %r565;
$L__BB18_106:
	setp.lt.s32 	%p59, %r230, 13;
	@%p59 bra 	$L__BB18_108;
	shl.b32 	%r464, %r36, 2;
	add.s32 	%r465, %r137, %r464;
	ld.shared.u32 	%r466, [%r465];
	mad.lo.s32 	%r565, %r466, %r559, %r565;
$L__BB18_108:
	setp.lt.s32 	%p60, %r230, 14;
	@%p60 bra 	$L__BB18_110;
	shl.b32 	%r467, %r37, 2;
	add.s32 	%r468, %r137, %r467;
	ld.shared.u32 	%r469, [%r468];
	mad.lo.s32 	%r565, %r469, %r560, %r565;
$L__BB18_110:
	setp.lt.s32 	%p61, %r230, 15;
	@%p61 bra 	$L__BB18_112;
	shl.b32 	%r470, %r38, 2;
	add.s32 	%r471, %r137, %r470;
	ld.shared.u32 	%r472, [%r471];
	mad.lo.s32 	%r565, %r472, %r561, %r565;
$L__BB18_112:
	setp.lt.s32 	%p62, %r230, 16;
	@%p62 bra 	$L__BB18_114;
	shl.b32 	%r473, %r39, 2;
	add.s32 	%r474, %r137, %r473;
	ld.shared.u32 	%r475, [%r474];
	mad.lo.s32 	%r565, %r475, %r562, %r565;
$L__BB18_114:
	setp.ne.s32 	%p95, %r7, 0;
	add.s32 	%r493, %r563, %r527;
	mad.lo.s32 	%r202, %r493, %r2, %r102;
	shfl.sync.down.b32	%r494|%p96, %r565, 1, 7711, -1;
	add.s32 	%r203, %r494, %r565;
	@%p95 bra 	$L__BB18_116;
	shl.b32 	%r495, %r202, 2;
	mov.u32 	%r496, _ZZ9cuda_gemmIiLi128ELi1ELi1ELi16ELi32ELi32ELi64ELi1ELi0EEviiiPT_S1_S1_iiiE3Csh;
	add.s32 	%r497, %r496, %r495;
	ld.shared.u32 	%r498, [%r497];
	add.s32 	%r499, %r498, %r203;
	st.shared.u32 	[%r497], %r499;
$L__BB18_116:
	add.s32 	%r563, %r563, %r56;
	setp.lt.s32 	%p97, %r563, %r15;
	@%p97 bra 	$L__BB18_49;
$L__BB18_117:
	add.s32 	%r546, %r546, %r3;
	setp.lt.s32 	%p98, %r546, %r2;
	@%p98 bra 	$L__BB18_15;
$L__BB18_118:
	mov.b32 	%r527, 16;
	mov.pred 	%p102, 0;
	@%p1 bra 	$L__BB18_8;
	setp.gt.u32 	%p100, %r1, 3;
	bar.sync 	0;
	@%p100 bra 	$L__BB18_122;
	ld.param.u64 	%rd28, [_Z9cuda_gemmIiLi128ELi1ELi1ELi16ELi32ELi32ELi64ELi1ELi0EEviiiPT_S1_S1_iii_param_5];
	shl.b32 	%r501, %r6, 4;
	shl.b32 	%r502, %r1, 4;
	mov.u32 	%r503, _ZZ9cuda_gemmIiLi128ELi1ELi1ELi16ELi32ELi32ELi64ELi1ELi0EEviiiPT_S1_S1_iiiE3Csh;
	add.s32 	%r611, %r503, %r502;
	shl.b32 	%r223, %r8, 4;
	shl.b32 	%r612, %r1, 2;
	add.s32 	%r504, %r501, %r612;
	mul.wide.u32 	%rd26, %r504, 4;
	cvta.to.global.u64 	%rd27, %rd28;
	add.s64 	%rd29, %rd27, %rd26;
	mul.wide.u32 	%rd4, %r8, 16;
$L__BB18_121:
	ld.shared.v4.u32 	{%r505, %r506, %r507, %r508}, [%r611];
	st.global.v4.u32 	[%rd29], {%r505, %r506, %r507, %r508};
	add.s32 	%r612, %r612, %r10;
	add.s32 	%r611, %r611, %r223;
	add.s64 	%rd29, %rd29, %rd4;
	setp.lt.u32 	%p101, %r612, 16;
	@%p101 bra 	$L__BB18_121;
$L__BB18_122:
	ret;

}
	// .globl	_Z9cuda_gemmIiLi128ELi1ELi1ELi16ELi32ELi32ELi64ELi1ELi1EEviiiPT_S1_S1_iii
.visible .entry _Z9cuda_gemmIiLi128ELi1ELi1ELi16ELi32ELi32ELi64ELi1ELi1EEviiiPT_S1_S1_iii(
	.param .u32 _Z9cuda_gemmIiLi128ELi1ELi1ELi16ELi32ELi32ELi64ELi1ELi1EEviiiPT_S1_S1_iii_param_0,
	.param .u32 _Z9cuda_gemmIiLi128ELi1ELi1ELi16ELi32ELi32ELi64ELi1ELi1EEviiiPT_S1_S1_iii_param_1,
	.param .u32 _Z9cuda_gemmIiLi128ELi1ELi1ELi16ELi32ELi32ELi64ELi1ELi1EEviiiPT_S1_S1_iii_param_2,
	.param .u64 .ptr .align 1 _Z9cuda_gemmIiLi128ELi1ELi1ELi16ELi32ELi32ELi64ELi1ELi1EEviiiPT_S1_S1_iii_param_3,
	.param .u64 .ptr .align 1 _Z9cuda_gemmIiLi128ELi1ELi1ELi16ELi32ELi32ELi64ELi1ELi1EEviiiPT_S1_S1_iii_param_4,
	.param .u64 .ptr .align 1 _Z9cuda_gemmIiLi128ELi1ELi1ELi16ELi32ELi32ELi64ELi1ELi1EEviiiPT_S1_S1_iii_param_5,
	.param .u32 _Z9cuda_gemmIiLi128ELi1ELi1ELi16ELi32ELi32ELi64ELi1ELi1EEviiiPT_S1_S1_iii_param_6,
	.param .u32 _Z9cuda_gemmIiLi128ELi1ELi1ELi16ELi32ELi32ELi64ELi1ELi1EEviiiPT_S1_S1_iii_param_7,
	.param .u32 _Z9cuda_gemmIiLi128ELi1ELi1ELi16ELi32ELi32ELi64ELi1ELi1EEviiiPT_S1_S1_iii_param_8
)
.maxntid 128
{
	.reg .pred 	%p<6>;
	.reg .b32 	%r<32>;
	.reg .b64 	%rd<9>;
	// demoted variable
	.shared .align 128 .b8 _ZZ9cuda_gemmIiLi128ELi1ELi1ELi16ELi32ELi32ELi64ELi1ELi1EEviiiPT_S1_S1_iiiE3Csh[64];
	ld.param.u64 	%rd5, [_Z9cuda_gemmIiLi128ELi1ELi1ELi16ELi32ELi32ELi64ELi1ELi1EEviiiPT_S1_S1_iii_param_5];
	mov.u32 	%r1, %ctaid.y;
	mov.u32 	%r17, %nctaid.y;
	setp.ge.u32 	%p1, %r1, %r17;
	@%p1 bra 	$L__BB19_7;
	mov.u32 	%r2, %tid.x;
	mov.u32 	%r3, %ntid.x;
	shl.b32 	%r31, %r2, 2;
	shl.b32 	%r5, %r3, 2;
	setp.gt.u32 	%p2, %r2, 15;
	@%p2 bra 	$L__BB19_4;
	mov.u32 	%r18, _ZZ9cuda_gemmIiLi128ELi1ELi1ELi16ELi32ELi32ELi64ELi1ELi1EEviiiPT_S1_S1_iiiE3Csh;
	add.s32 	%r28, %r18, %r31;
	mov.u32 	%r29, %r2;
$L__BB19_3:
	mov.b32 	%r19, 0;
	st.shared.u32 	[%r28], %r19;
	add.s32 	%r29, %r29, %r3;
	add.s32 	%r28, %r28, %r5;
	setp.lt.u32 	%p3, %r29, 16;
	@%p3 bra 	$L__BB19_3;
$L__BB19_4:
	setp.gt.u32 	%p4, %r2, 3;
	bar.sync 	0;
	bar.sync 	0;
	bar.sync 	0;
	@%p4 bra 	$L__BB19_7;
	shl.b32 	%r20, %r1, 4;
	shl.b32 	%r21, %r2, 4;
	mov.u32 	%r22, _ZZ9cuda_gemmIiLi128ELi1ELi1ELi16ELi32ELi32ELi64ELi1ELi1EEviiiPT_S1_S1_iiiE3Csh;
	add.s32 	%r30, %r22, %r21;
	shl.b32 	%r12, %r3, 4;
	add.s32 	%r23, %r20, %r31;
	mul.wide.u32 	%rd6, %r23, 4;
	cvta.to.global.u64 	%rd7, %rd5;
	add.s64 	%rd8, %rd7, %rd6;
	mul.wide.u32 	%rd2, %r3, 16;
$L__BB19_6:
	ld.shared.v4.u32 	{%r24, %r25, %r26, %r27}, [%r30];
	st.global.v4.u32 	[%rd8], {%r24, %r25, %r26, %r27};
	add.s32 	%r31, %r31, %r5;
	add.s32 	%r30, %r30, %r12;
	add.s64 	%rd8, %rd8, %rd2;
	setp.lt.u32 	%p5, %r31, 16;
	@%p5 bra 	$L__BB19_6;
$L__BB19_7:
	ret;

}
	// .globl	_Z9cuda_gemmIiLi128ELi1ELi1ELi16ELi64ELi64ELi64ELi0ELi0EEviiiPT_S1_S1_iii
.visible .entry _Z9cuda_gemmIiLi128ELi1ELi1ELi16ELi64ELi64ELi64ELi0ELi0EEviiiPT_S1_S1_iii(
	.param .u32 _Z9cuda_gemmIiLi128ELi1ELi1ELi16ELi64ELi64ELi64ELi0ELi0EEviiiPT_S1_S1_iii_param_0,
	.param .u32 _Z9cuda_gemmIiLi128ELi1ELi1ELi16ELi64ELi64ELi64ELi0ELi0EEviiiPT_S1_S1_iii_param_1,
	.param .u32 _Z9cuda_gemmIiLi128ELi1ELi1ELi16ELi64ELi64ELi64ELi0ELi0EEviiiPT_S1_S1_iii_param_2,
	.param .u64 .ptr .align 1 _Z9cuda_gemmIiLi128ELi1ELi1ELi16ELi64ELi64ELi64ELi0ELi0EEviiiPT_S1_S1_iii_param_3,
	.param .u64 .ptr .align 1 _Z9cuda_gemmIiLi128ELi1ELi1ELi16ELi64ELi64ELi64ELi0ELi0EEviiiPT_S1_S1_iii_param_4,
	.param .u64 .ptr .align 1 _Z9cuda_gemmIiLi128ELi1ELi1ELi16ELi64ELi64ELi64ELi0ELi0EEviiiPT_S1_S1_iii_param_5,
	.param .u32 _Z9cuda_gemmIiLi128ELi1ELi1ELi16ELi64ELi64ELi64ELi0ELi0EEviiiPT_S1_S1_iii_param_6,
	.param .u32 _Z9cuda_gemmIiLi128ELi1ELi1ELi16ELi64ELi64ELi64ELi0ELi0EEviiiPT_S1_S1_iii_param_7,
	.param .u32 _Z9cuda_gemmIiLi128ELi1ELi1ELi16ELi64ELi64ELi64ELi0ELi0EEviiiPT_S1_S1_iii_param_8
)
.maxntid 128
{
	.reg .pred 	%p<85>;
	.reg .b16 	%rs<3>;
	.reg .b32 	%r<447>;
	.reg .b64 	%rd<14>;
	// demoted variable
	.shared .align 128 .b8 _ZZ9cuda_gemmIiLi128ELi1ELi1ELi16ELi64ELi64ELi64ELi0ELi0EEviiiPT_S1_S1_iiiE11kron_fac_sh[2112];
	// demoted variable
	.shared .align 128 .b8 _ZZ9cuda_gemmIiLi128ELi1ELi1ELi16ELi64ELi64ELi64ELi0ELi0EEviiiPT_S1_S1_iiiE3Ash[32];
	// demoted variable
	.shared .align 128 .b8 _ZZ9cuda_gemmIiLi128ELi1ELi1ELi16ELi64ELi64ELi64ELi0ELi0EEviiiPT_S1_S1_iiiE3Csh[64];
	ld.param.u64 	%rd4, [_Z9cuda_gemmIiLi128ELi1ELi1ELi16ELi64ELi64ELi64ELi0ELi0EEviiiPT_S1_S1_iii_param_3];
	ld.param.u64 	%rd5, [_Z9cuda_gemmIiLi128ELi1ELi1ELi16ELi64ELi64ELi64ELi0ELi0EEviiiPT_S1_S1_iii_param_4];
	ld.param.u32 	%r185, [_Z9cuda_gemmIiLi128ELi1ELi1ELi16ELi64ELi64ELi64ELi0ELi0EEviiiPT_S1_S1_iii_param_6];
	ld.param.u32 	%r186, [_Z9cuda_gemmIiLi128ELi1ELi1ELi16ELi64ELi64ELi64ELi0ELi0EEviiiPT_S1_S1_iii_param_7];
	mov.u32 	%r1, %tid.x;
	div.s32 	%r2, 16, %r186;
	shl.b32 	%r3, %r2, 1;
	div.u32 	%r5, %r1, %r3;
	mul.lo.s32 	%r187, %r5, %r3;
	sub.s32 	%r188, %r1, %r187;
	shr.u32 	%r4, %r188, 1;
	mov.u32 	%r6, %ctaid.y;
	mov.u32 	%r189, %nctaid.y;
	setp.ge.u32 	%p2, %r6, %r189;
	@%p2 bra 	$L__BB20_87;
	and.b32  	%r7, %r1, 1;
	mov.u32 	%r190, %ctaid.z;
	mov.u32 	%r8, %ntid.x;
	shl.b32 	%r9, %r190, 6;
	shl.b32 	%r10, %r8, 2;
	and.b32  	%r11, %r1, 15;
	and.b32  	%r12, %r4, 15;
	shl.b32 	%r191, %r1, 4;
	and.b32  	%r13, %r191, 16;
	min.s32 	%r14, %r185, 16;
	setp.gt.u32 	%p3, %r1, 15;
	mov.u32 	%r405, %r1;
	@%p3 bra 	$L__BB20_2;
	bra.uni 	$L__BB20_88;
$L__BB20_2:
	add.s32 	%r197, %r4, 1;
	and.b32  	%r15, %r197, 15;
	add.s32 	%r198, %r4, 2;
	and.b32  	%r16, %r198, 15;
	add.s32 	%r199, %r4, 3;
	and.b32  	%r17, %r199, 15;
	add.s32 	%r200, %r4, 4;
	and.b32  	%r18, %r200, 15;
	add.s32 	%r201, %r4, 5;
	and.b32  	%r19, %r201, 15;
	add.s32 	%r202, %r4, 6;
	and.b32  	%r20, %r202, 15;
	add.s32 	%r203, %r4, 7;
	and.b32  	%r21, %r203, 15;
	xor.b32  	%r22, %r12, 8;
	add.s32 	%r204, %r4, 9;
	and.b32  	%r23, %r204, 15;
	add.s32 	%r205, %r4, 10;
	and.b32  	%r24, %r205, 15;
	add.s32 	%r206, %r4, 11;
	and.b32  	%r25, %r206, 15;
	add.s32 	%r207, %r4, 12;
	and.b32  	%r26, %r207, 15;
	add.s32 	%r208, %r4, 13;
	and.b32  	%r27, %r208, 15;
	add.s32 	%r209, %r4, 14;
	and.b32  	%r28, %r209, 15;
	add.s32 	%r210, %r4, -1;
	and.b32  	%r29, %r210, 15;
	add.s32 	%r30, %r13, %r12;
	add.s32 	%r31, %r13, %r15;
	add.s32 	%r32, %r13, %r16;
	add.s32 	%r33, %r13, %r17;
	add.s32 	%r34, %r13, %r18;
	add.s32 	%r35, %r13, %r19;
	add.s32 	%r36, %r13, %r20;
	add.s32 	%r37, %r13, %r21;
	add.s32 	%r38, %r13, %r22;
	add.s32 	%r39, %r13, %r23;
	add.s32 	%r40, %r13, %r24;
	add.s32 	%r41, %r13, %r25;
	add.s32 	%r42, %r13, %r26;
	add.s32 	%r43, %r13, %r27;
	add.s32 	%r44, %r13, %r28;
	add.s32 	%r45, %r13, %r29;
	setp.lt.s32 	%p6, %r12, %r186;
	selp.b32 	%r211, 0, %r186, %p6;
	sub.s32 	%r46, %r12, %r211;
	add.s32 	%r212, %r12, 1;
	setp.lt.s32 	%p7, %r212, %r186;
	selp.b32 	%r213, 0, %r186, %p7;
	sub.s32 	%r47, %r212, %r213;
	add.s32 	%r214, %r12, 2;
	setp.lt.s32 	%p8, %r214, %r186;
	selp.b32 	%r215, 0, %r186, %p8;
	sub.s32 	%r48, %r214, %r215;
	add.s32 	%r216, %r12, 3;
	setp.lt.s32 	%p9, %r216, %r186;
	selp.b32 	%r217, 0, %r186, %p9;
	sub.s32 	%r49, %r216, %r217;
	add.s32 	%r218, %r12, 4;
	setp.lt.s32 	%p10, %r218, %r186;
	selp.b32 	%r219, 0, %r186, %p10;
	sub.s32 	%r50, %r218, %r219;
	add.s32 	%r220, %r12, 5;
	setp.lt.s32 	%p11, %r220, %r186;
	selp.b32 	%r221, 0, %r186, %p11;
	sub.s32 	%r51, %r220, %r221;
	add.s32 	%r222, %r12, 6;
	setp.lt.s32 	%p12, %r222, %r186;
	selp.b32 	%r223, 0, %r186, %p12;
	sub.s32 	%r52, %r222, %r223;
	add.s32 	%r224, %r12, 7;
	setp.lt.s32 	%p13, %r224, %r186;
	selp.b32 	%r225, 0, %r186, %p13;
	sub.s32 	%r53, %r224, %r225;
	add.s32 	%r226, %r12, 8;
	setp.lt.s32 	%p14, %r226, %r186;
	selp.b32 	%r227, 0, %r186, %p14;
	sub.s32 	%r54, %r226, %r227;
	add.s32 	%r228, %r12, 9;
	setp.lt.s32 	%p15, %r228, %r186;
	selp.b32 	%r229, 0, %r186, %p15;
	sub.s32 	%r55, %r228, %r229;
	add.s32 	%r230, %r12, 10;
	setp.lt.s32 	%p16, %r230, %r186;
	selp.b32 	%r231, 0, %r186, %p16;
	sub.s32 	%r56, %r230, %r231;
	add.s32 	%r232, %r12, 11;
	setp.lt.s32 	%p17, %r232, %r186;
	selp.b32 	%r233, 0, %r186, %p17;
	sub.s32 	%r57, %r232, %r233;
	add.s32 	%r234, %r12, 12;
	setp.lt.s32 	%p18, %r234, %r186;
	selp.b32 	%r235, 0, %r186, %p18;
	sub.s32 	%r58, %r234, %r235;
	add.s32 	%r236, %r12, 13;
	setp.lt.s32 	%p19, %r236, %r186;
	selp.b32 	%r237, 0, %r186, %p19;
	sub.s32 	%r59, %r236, %r237;
	add.s32 	%r238, %r12, 14;
	setp.lt.s32 	%p20, %r238, %r186;
	selp.b32 	%r239, 0, %r186, %p20;
	sub.s32 	%r60, %r238, %r239;
	add.s32 	%r240, %r12, 15;
	setp.lt.s32 	%p21, %r240, %r186;
	selp.b32 	%r241, 0, %r186, %p21;
	sub.s32 	%r61, %r240, %r241;
	shl.b32 	%r63, %r8, 4;
	cvt.u16.u32 	%rs1, %r3;
	div.s16 	%rs2, 128, %rs1;
	cvt.s32.s16 	%r64, %rs2;
	and.b32  	%r65, %r1, 31;
	cvta.to.global.u64 	%rd1, %rd5;
	cvta.to.global.u64 	%rd2, %rd4;
	shr.u32 	%r66, %r8, 4;
	mov.u32 	%r242, _ZZ9cuda_gemmIiLi128ELi1ELi1ELi16ELi64ELi64ELi64ELi0ELi0EEviiiPT_S1_S1_iiiE11kron_fac_sh;
	mad.lo.s32 	%r67, %r11, 132, %r242;
	mov.b32 	%r406, 0;
	mov.pred 	%p84, -1;
	shl.b32 	%r313, %r65, 2;
	shl.b32 	%r316, %r30, 2;
	shl.b32 	%r319, %r31, 2;
	shl.b32 	%r322, %r32, 2;
	shl.b32 	%r325, %r33, 2;
	shl.b32 	%r328, %r34, 2;
	shl.b32 	%r331, %r35, 2;
	shl.b32 	%r334, %r36, 2;
	shl.b32 	%r337, %r37, 2;
	shl.b32 	%r340, %r38, 2;
	shl.b32 	%r343, %r39, 2;
	shl.b32 	%r346, %r40, 2;
	shl.b32 	%r349, %r41, 2;
	shl.b32 	%r352, %r42, 2;
	shl.b32 	%r355, %r43, 2;
	shl.b32 	%r358, %r44, 2;
	shl.b32 	%r361, %r45, 2;
$L__BB20_3:
	mov.pred 	%p1, %p84;
	setp.gt.u32 	%p22, %r1, 1;
	@%p22 bra 	$L__BB20_6;
	ld.param.u32 	%r403, [_Z9cuda_gemmIiLi128ELi1ELi1ELi16ELi64ELi64ELi64ELi0ELi0EEviiiPT_S1_S1_iii_param_2];
	shl.b32 	%r409, %r1, 2;
	mov.u32 	%r243, _ZZ9cuda_gemmIiLi128ELi1ELi1ELi16ELi64ELi64ELi64ELi0ELi0EEviiiPT_S1_S1_iiiE3Ash;
	add.s32 	%r408, %r243, %r191;
	mad.lo.s32 	%r244, %r6, %r403, %r9;
	mov.u32 	%r245, %ctaid.x;
	shl.b32 	%r246, %r245, 4;
	add.s32 	%r247, %r244, %r246;
	add.s32 	%r248, %r247, %r409;
	add.s32 	%r407, %r248, %r406;
$L__BB20_5:
	mul.wide.s32 	%rd7, %r407, 4;
	add.s64 	%rd8, %rd2, %rd7;
	ld.global.v4.u32 	{%r249, %r250, %r251, %r252}, [%rd8];
	st.shared.v4.u32 	[%r408], {%r249, %r250, %r251, %r252};
	add.s32 	%r409, %r409, %r10;
	add.s32 	%r408, %r408, %r63;
	add.s32 	%r407, %r407, %r10;
	setp.lt.u32 	%p23, %r409, 8;
	@%p23 bra 	$L__BB20_5;
$L__BB20_6:
	add.s32 	%r74, %r406, %r9;
	mov.b32 	%r410, 0;
$L__BB20_7:
	mov.u32 	%r81, %r410;
	shr.u32 	%r411, %r1, 4;
	and.b32  	%r254, %r1, 15;
	add.s32 	%r83, %r81, %r254;
$L__BB20_8:
	add.s32 	%r255, %r74, %r411;
	mad.lo.s32 	%r256, %r255, %r185, %r83;
	mul.wide.s32 	%rd9, %r256, 4;
	add.s64 	%rd10, %rd1, %rd9;
	ld.global.u32 	%r257, [%rd10];
	shl.b32 	%r258, %r411, 2;
	add.s32 	%r259, %r67, %r258;
	st.shared.u32 	[%r259], %r257;
	add.s32 	%r411, %r411, %r66;
	setp.lt.u32 	%p24, %r411, 32;
	@%p24 bra 	$L__BB20_8;
	setp.lt.s32 	%p25, %r2, 1;
	bar.sync 	0;
	@%p25 bra 	$L__BB20_82;
	mov.b32 	%r412, 0;
$L__BB20_11:
	setp.ge.s32 	%p26, %r5, %r14;
	add.s32 	%r87, %r412, %r4;
	shl.b32 	%r261, %r87, 5;
	or.b32  	%r262, %r261, %r13;
	add.s32 	%r263, %r262, %r12;
	shl.b32 	%r264, %r263, 2;
	mov.u32 	%r265, _ZZ9cuda_gemmIiLi128ELi1ELi1ELi16ELi64ELi64ELi64ELi0ELi0EEviiiPT_S1_S1_iiiE3Ash;
	add.s32 	%r266, %r265, %r264;
	ld.shared.u32 	%r88, [%r266];
	add.s32 	%r267, %r262, %r15;
	shl.b32 	%r268, %r267, 2;
	add.s32 	%r269, %r265, %r268;
	ld.shared.u32 	%r89, [%r269];
	add.s32 	%r270, %r262, %r16;
	shl.b32 	%r271, %r270, 2;
	add.s32 	%r272, %r265, %r271;
	ld.shared.u32 	%r90, [%r272];
	add.s32 	%r273, %r262, %r17;
	shl.b32 	%r274, %r273, 2;
	add.s32 	%r275, %r265, %r274;
	ld.shared.u32 	%r91, [%r275];
	add.s32 	%r276, %r262, %r18;
	shl.b32 	%r277, %r276, 2;
	add.s32 	%r278, %r265, %r277;
	ld.shared.u32 	%r92, [%r278];
	add.s32 	%r279, %r262, %r19;
	shl.b32 	%r280, %r279, 2;
	add.s32 	%r281, %r265, %r280;
	ld.shared.u32 	%r93, [%r281];
	add.s32 	%r282, %r262, %r20;
	shl.b32 	%r283, %r282, 2;
	add.s32 	%r284, %r265, %r283;
	ld.shared.u32 	%r94, [%r284];
	add.s32 	%r285, %r262, %r21;
	shl.b32 	%r286, %r285, 2;
	add.s32 	%r287, %r265, %r286;
	ld.shared.u32 	%r95, [%r287];
	add.s32 	%r288, %r262, %r22;
	shl.b32 	%r289, %r288, 2;
	add.s32 	%r290, %r265, %r289;
	ld.shared.u32 	%r96, [%r290];
	add.s32 	%r291, %r262, %r23;
	shl.b32 	%r292, %r291, 2;
	add.s32 	%r293, %r265, %r292;
	ld.shared.u32 	%r97, [%r293];
	add.s32 	%r294, %r262, %r24;
	shl.b32 	%r295, %r294, 2;
	add.s32 	%r296, %r265, %r295;
	ld.shared.u32 	%r98, [%r296];
	add.s32 	%r297, %r262, %r25;
	shl.b32 	%r298, %r297, 2;
	add.s32 	%r299, %r265, %r298;
	ld.shared.u32 	%r99, [%r299];
	add.s32 	%r300, %r262, %r26;
	shl.b32 	%r301, %r300, 2;
	add.s32 	%r302, %r265, %r301;
	ld.shared.u32 	%r100, [%r302];
	add.s32 	%r303, %r262, %r27;
	shl.b32 	%r304, %r303, 2;
	add.s32 	%r305, %r265, %r304;
	ld.shared.u32 	%r101, [%r305];
	add.s32 	%r306, %r262, %r28;
	shl.b32 	%r307, %r306, 2;
	add.s32 	%r308, %r265, %r307;
	ld.shared.u32 	%r102, [%r308];
	add.s32 	%r309, %r262, %r29;
	shl.b32 	%r310, %r309, 2;
	add.s32 	%r311, %r265, %r310;
	ld.shared.u32 	%r103, [%r311];
	@%p26 bra 	$L__BB20_81;
	mov.u32 	%r413, %r5;
$L__BB20_13:
	setp.gt.u32 	%p27, %r186, 64;
	mov.u32 	%r312, _ZZ9cuda_gemmIiLi128ELi1ELi1ELi16ELi64ELi64ELi64ELi0ELi0EEviiiPT_S1_S1_iiiE11kron_fac_sh;
	mad.lo.s32 	%r105, %r413, 132, %r312;
	add.s32 	%r314, %r105, %r313;
	ld.shared.u32 	%r106, [%r314];
	@%p27 bra 	$L__BB20_46;
	setp.eq.s32 	%p44, %r186, 0;
	mov.b32 	%r415, 0;
	@%p44 bra 	$L__BB20_16;
	shfl.sync.idx.b32	%r365|%p45, %r106, %r46, 31, -1;
	mul.lo.s32 	%r415, %r365, %r88;
$L__BB20_16:
	setp.lt.s32 	%p46, %r186, 2;
	@%p46 bra 	$L__BB20_18;
	shfl.sync.idx.b32	%r366|%p47, %r106, %r47, 31, -1;
	mad.lo.s32 	%r415, %r366, %r89, %r415;
$L__BB20_18:
	setp.lt.s32 	%p48, %r186, 3;
	@%p48 bra 	$L__BB20_20;
	shfl.sync.idx.b32	%r367|%p49, %r106, %r48, 31, -1;
	mad.lo.s32 	%r415, %r367, %r90, %r415;
$L__BB20_20:
	setp.lt.s32 	%p50, %r186, 4;
	@%p50 bra 	$L__BB20_22;
	shfl.sync.idx.b32	%r368|%p51, %r106, %r49, 31, -1;
	mad.lo.s32 	%r415, %r368, %r91, %r415;
$L__BB20_22:
	setp.lt.s32 	%p52, %r186, 5;
	@%p52 bra 	$L__BB20_24;
	shfl.sync.idx.b32	%r369|%p53, %r106, %r50, 31, -1;
	mad.lo.s32 	%r415, %r369, %r92, %r415;
$L__BB20_24:
	setp.lt.s32 	%p54, %r186, 6;
	@%p54 bra 	$L__BB20_26;
	shfl.sync.idx.b32	%r370|%p55, %r106, %r51, 31, -1;
	mad.lo.s32 	%r415, %r370, %r93, %r415;
$L__BB20_26:
	setp.lt.s32 	%p56, %r186, 7;
	@%p56 bra 	$L__BB20_28;
	shfl.sync.idx.b32	%r371|%p57, %r106, %r52, 31, -1;
	mad.lo.s32 	%r415, %r371, %r94, %r415;
$L__BB20_28:
	setp.lt.s32 	%p58, %r186, 8;
	@%p58 bra 	$L__BB20_30;
	shfl.sync.idx.b32	%r372|%p59, %r106, %r53, 31, -1;
	mad.lo.s32 	%r415, %r372, %r95, %r415;
$L__BB20_30:
	setp.lt.s32 	%p60, %r186, 9;
	@%p60 bra 	$L__BB20_32;
	shfl.sync.idx.b32	%r373|%p61, %r106, %r54, 31, -1;
	mad.lo.s32 	%r415, %r373, %r96, %r415;
$L__BB20_32:
	setp.lt.s32 	%p62, %r186, 10;
	@%p62 bra 	$L__BB20_34;
	shfl.sync.idx.b32	%r374|%p63, %r106, %r55, 31, -1;
	mad.lo.s32 	%r415, %r374, %r97, %r415;
$L__BB20_34:
	setp.lt.s32 	%p64, %r186, 11;
	@%p64 bra 	$L__BB20_36;
	shfl.sync.idx.b32	%r375|%p65, %r106, %r56, 31, -1;
	mad.lo.s32 	%r415, %r375, %r98, %r415;
$L__BB20_36:
	setp.lt.s32 	%p66, %r186, 12;
	@%p66 bra 	$L__BB20_38;
	shfl.sync.idx.b32	%r376|%p67, %r106, %r57, 31, -1;
	mad.lo.s32 	%r415, %r376, %r99, %r415;
$L__BB20_38:
	setp.lt.s32 	%p68, %r186, 13;
	@%p68 bra 	$L__BB20_40;
	shfl.sync.idx.b32	%r377|%p69, %r106, %r58, 31, -1;
	mad.lo.s32 	%r415, %r377, %r100, %r415;
$L__BB20_40:
	setp.lt.s32 	%p70, %r186, 14;
	@%p70 bra 	$L__BB20_42;
	shfl.sync.idx.b32	%r378|%p71, %r106, %r59, 31, -1;
	mad.lo.s32 	%r415, %r378, %r101, %r415;
$L__BB20_42:
	setp.lt.s32 	%p72, %r186, 15;
	@%p72 bra 	$L__BB20_44;
	shfl.sync.idx.b32	%r379|%p73, %r106, %r60, 31, -1;
	mad.lo.s32 	%r415, %r379, %r102, %r415;
$L__BB20_44:
	setp.lt.s32 	%p74, %r186, 16;
	@%p74 bra 	$L__BB20_78;
	shfl.sync.idx.b32	%r380|%p75, %r106, %r61, 31, -1;
	mad.lo.s32 	%r415, %r380, %r103, %r415;
	bra.uni 	$L__BB20_78;
$L__BB20_46:
	setp.lt.s32 	%p28, %r186, 1;
	mov.b32 	%r415, 0;
	@%p28 bra 	$L__BB20_48;
	add.s32 	%r317, %r105, %r316;
	ld.shared.u32 	%r318, [%r317];
	mul.lo.s32 	%r415, %r318, %r88;
$L__BB20_48:
	setp.lt.s32 	%p29, %r186, 2;
	@%p29 bra 	$L__BB20_50;
	add.s32 	%r320, %r105, %r319;
	ld.shared.u32 	%r321, [%r320];
	mad.lo.s32 	%r415, %r321, %r89, %r415;
$L__BB20_50:
	setp.lt.s32 	%p30, %r186, 3;
	@%p30 bra 	$L__BB20_52;
	add.s32 	%r323, %r105, %r322;
	ld.shared.u32 	%r324, [%r323];
	mad.lo.s32 	%r415, %r324, %r90, %r415;
$L__BB20_52:
	setp.lt.s32 	%p31, %r186, 4;
	@%p31 bra 	$L__BB20_54;
	add.s32 	%r326, %r105, %r325;
	ld.shared.u32 	%r327, [%r326];
	mad.lo.s32 	%r415, %r327, %r91, %r415;
$L__BB20_54:
	setp.lt.s32 	%p32, %r186, 5;
	@%p32 bra 	$L__BB20_56;
	add.s32 	%r329, %r105, %r328;
	ld.shared.u32 	%r330, [%r329];
	mad.lo.s32 	%r415, %r330, %r92, %r415;
$L__BB20_56:
	setp.lt.s32 	%p33, %r186, 6;
	@%p33 bra 	$L__BB20_58;
	add.s32 	%r332, %r105, %r331;
	ld.shared.u32 	%r333, [%r332];
	mad.lo.s32 	%r415, %r333, %r93, %r415;
$L__BB20_58:
	setp.lt.s32 	%p34, %r186, 7;
	@%p34 bra 	$L__BB20_60;
	add.s32 	%r335, %r105, %r334;
	ld.shared.u32 	%r336, [%r335];
	mad.lo.s32 	%r415, %r336, %r94, %r415;
$L__BB20_60:
	setp.lt.s32 	%p35, %r186, 8;
	@%p35 bra 	$L__BB20_62;
	add.s32 	%r338, %r105, %r337;
	ld.shared.u32 	%r339, [%r338];
	mad.lo.s32 	%r415, %r339, %r95, %r415;
$L__BB20_62:
	setp.lt.s32 	%p36, %r186, 9;
	@%p36 bra 	$L__BB20_64;
	add.s32 	%r341, %r105, %r340;
	ld.shared.u32 	%r342, [%r341];
	mad.lo.s32 	%r415, %r342, %r96, %r415;
$L__BB20_64:
	setp.lt.s32 	%p37, %r186, 10;
	@%p37 bra 	$L__BB20_66;
	add.s32 	%r344, %r105, %r343;
	ld.shared.u32 	%r345, [%r344];
	mad.lo.s32 	%r415, %r345, %r97, %r415;
$L__BB20_66:
	setp.lt.s32 	%p38, %r186, 11;
	@%p38 bra 	$L__BB20_68;
	add.s32 	%r347, %r105, %r346;
	ld.shared.u32 	%r348, [%r347];
	mad.lo.s32 	%r415, %r348, %r98, %r415;
$L__BB20_68:
	setp.lt.s32 	%p39, %r186, 12;
	@%p39 bra 	$L__BB20_70;
	add.s32 	%r350, %r105, %r349;
	ld.shared.u32 	%r351, [%r350];
	mad.lo.s32 	%r415, %r351, %r99, %r415;
$L__BB20_70:
	setp.lt.s32 	%p40, %r186, 13;
	@%p40 bra 	$L__BB20_72;
	add.s32 	%r353, %r105, %r352;
	ld.shared.u32 	%r354, [%r353];
	mad.lo.s32 	%r415, %r354, %r100, %r415;
$L__BB20_72:
	setp.lt.s32 	%p41, %r186, 14;
	@%p41 bra 	$L__BB20_74;
	add.s32 	%r356, %r105, %r355;
	ld.shared.u32 	%r357, [%r356];
	mad.lo.s32 	%r415, %r357, %r101, %r415;
$L__BB20_74:
	setp.lt.s32 	%p42, %r186, 15;
	@%p42 bra 	$L__BB20_76;
	add.s32 	%r359, %r105, %r358;
	ld.shared.u32 	%r360, [%r359];
	mad.lo.s32 	%r415, %r360, %r102, %r415;
$L__BB20_76:
	setp.lt.s32 	%p43, %r186, 16;
	@%p43 bra 	$L__BB20_78;
	add.s32 	%r362, %r105, %r361;
	ld.shared.u32 	%r363, [%r362];
	mad.lo.s32 	%r415, %r363, %r103, %r415;
$L__BB20_78:
	setp.ne.s32 	%p76, %r7, 0;
	add.s32 	%r381, %r413, %r81;
	mad.lo.s32 	%r170, %r381, %r2, %r87;
	shfl.sync.down.b32	%r382|%p77, %r415, 1, 7711, -1;
	add.s32 	%r171, %r382, %r415;
	@%p76 bra 	$L__BB20_80;
	shl.b32 	%r383, %r170, 2;
	mov.u32 	%r384, _ZZ9cuda_gemmIiLi128ELi1ELi1ELi16ELi64ELi64ELi64ELi0ELi0EEviiiPT_S1_S1_iiiE3Csh;
	add.s32 	%r385, %r384, %r383;
	ld.shared.u32 	%r386, [%r385];
	add.s32 	%r387, %r386, %r171;
	st.shared.u32 	[%r385], %r387;
$L__BB20_80:
	add.s32 	%r413, %r413, %r64;
	setp.lt.s32 	%p78, %r413, %r14;
	@%p78 bra 	$L__BB20_13;
$L__BB20_81:
	add.s32 	%r412, %r412, %r3;
	setp.lt.s32 	%p79, %r412, %r2;
	@%p79 bra 	$L__BB20_11;
$L__BB20_82:
	add.s32 	%r410, %r81, 16;
	setp.lt.u32 	%p80, %r81, 48;
	@%p80 bra 	$L__BB20_7;
	mov.b32 	%r406, 32;
	mov.pred 	%p84, 0;
	@%p1 bra 	$L__BB20_3;
	setp.gt.u32 	%p82, %r1, 3;
	bar.sync 	0;
	@%p82 bra 	$L__BB20_87;
	ld.param.u64 	%rd13, [_Z9cuda_gemmIiLi128ELi1ELi1ELi16ELi64ELi64ELi64ELi0ELi0EEviiiPT_S1_S1_iii_param_5];
	ld.param.u32 	%r404, [_Z9cuda_gemmIiLi128ELi1ELi1ELi16ELi64ELi64ELi64ELi0ELi0EEviiiPT_S1_S1_iii_param_2];
	ld.param.u32 	%r402, [_Z9cuda_gemmIiLi128ELi1ELi1ELi16ELi64ELi64ELi64ELi0ELi0EEviiiPT_S1_S1_iii_param_1];
	mov.u32 	%r389, %tid.x;
	shl.b32 	%r446, %r389, 2;
	mov.u32 	%r390, %ctaid.x;
	mul.lo.s32 	%r391, %r2, %r390;
	mad.lo.s32 	%r176, %r6, %r402, %r391;
	div.s32 	%r177, %r404, %r186;
	mov.u32 	%r392, _ZZ9cuda_gemmIiLi128ELi1ELi1ELi16ELi64ELi64ELi64ELi0ELi0EEviiiPT_S1_S1_iiiE3Csh;
	add.s32 	%r445, %r392, %r191;
	cvta.to.global.u64 	%rd3, %rd13;
$L__BB20_86:
	div.s32 	%r393, %r446, %r2;
	mad.lo.s32 	%r394, %r177, %r393, %r176;
	mul.lo.s32 	%r395, %r393, %r2;
	sub.s32 	%r396, %r446, %r395;
	add.s32 	%r397, %r394, %r396;
	mul.wide.s32 	%rd11, %r397, 4;
	add.s64 	%rd12, %rd3, %rd11;
	ld.shared.v4.u32 	{%r398, %r399, %r400, %r401}, [%r445];
	st.global.v4.u32 	[%rd12], {%r398, %r399, %r400, %r401};
	add.s32 	%r446, %r446, %r10;
	add.s32 	%r445, %r445, %r63;
	setp.lt.u32 	%p83, %r446, 16;
	@%p83 bra 	$L__BB20_86;
$L__BB20_87:
	ret;
$L__BB20_88:
	shl.b32 	%r192, %r405, 2;
	mov.u32 	%r193, _ZZ9cuda_gemmIiLi128ELi1ELi1ELi16ELi64ELi64ELi64ELi0ELi0EEviiiPT_S1_S1_iiiE3Csh;
	add.s32 	%r194, %r193, %r192;
	mov.b32 	%r195, 0;
	st.shared.u32 	[%r194], %r195;
	add.s32 	%r405, %r405, %r8;
	setp.lt.u32 	%p4, %r405, 16;
	@%p4 bra 	$L__BB20_88;
	bra.uni 	$L__BB20_2;

}
	// .globl	_Z9cuda_gemmIiLi128ELi1ELi1ELi16ELi64ELi64ELi64ELi0ELi1EEviiiPT_S1_S1_iii
.visible .entry _Z9cuda_gemmIiLi128ELi1ELi1ELi16ELi64ELi64ELi64ELi0ELi1EEviiiPT_S1_S1_iii(
	.param .u32 _Z9cuda_gemmIiLi128ELi1ELi1ELi16ELi64ELi64ELi64ELi0ELi1EEviiiPT_S1_S1_iii_param_0,
	.param .u32 _Z9cuda_gemmIiLi128ELi1ELi1ELi16ELi64ELi64ELi64ELi0ELi1EEviiiPT_S1_S1_iii_param_1,
	.param .u32 _Z9cuda_gemmIiLi128ELi1ELi1ELi16ELi64ELi64ELi64ELi0ELi1EEviiiPT_S1_S1_iii_param_2,
	.param .u64 .ptr .align 1 _Z9cuda_gemmIiLi128ELi1ELi1ELi16ELi64ELi64ELi64ELi0ELi1EEviiiPT_S1_S1_iii_param_3,
	.param .u64 .ptr .align 1 _Z9cuda_gemmIiLi128ELi1ELi1ELi16ELi64ELi64ELi64ELi0ELi1EEviiiPT_S1_S1_iii_param_4,
	.param .u64 .ptr .align 1 _Z9cuda_gemmIiLi128ELi1ELi1ELi16ELi64ELi64ELi64ELi0ELi1EEviiiPT_S1_S1_iii_param_5,
	.param .u32 _Z9cuda_gemmIiLi128ELi1ELi1ELi16ELi64ELi64ELi64ELi0ELi1EEviiiPT_S1_S1_iii_param_6,
	.param .u32 _Z9cuda_gemmIiLi128ELi1ELi1ELi16ELi64ELi64ELi64ELi0ELi1EEviiiPT_S1_S1_iii_param_7,
	.param .u32 _Z9cuda_gemmIiLi128ELi1ELi1ELi16ELi64ELi64ELi64ELi0ELi1EEviiiPT_S1_S1_iii_param_8
)
.maxntid 128
{
	.reg .pred 	%p<2>;
	.reg .b32 	%r<3>;

	mov.u32 	%r1, %ctaid.y;
	mov.u32 	%r2, %nctaid.y;
	setp.ge.u32 	%p1, %r1, %r2;
	@%p1 bra 	$L__BB21_2;
	bar.sync 	0;
	bar.sync 	0;
	bar.sync 	0;
	bar.sync 	0;
	bar.sync 	0;
	bar.sync 	0;
	bar.sync 	0;
	bar.sync 	0;
	bar.sync 	0;
$L__BB21_2:
	ret;

}
	// .globl	_Z9cuda_gemmIiLi128ELi1ELi1ELi16ELi64ELi64ELi64ELi1ELi0EEviiiPT_S1_S1_iii
.visible .entry _Z9cuda_gemmIiLi128ELi1ELi1ELi16ELi64ELi64ELi64ELi1ELi0EEviiiPT_S1_S1_iii(
	.param .u32 _Z9cuda_gemmIiLi128ELi1ELi1ELi16ELi64ELi64ELi64ELi1ELi0EEviiiPT_S1_S1_iii_param_0,
	.param .u32 _Z9cuda_gemmIiLi128ELi1ELi1ELi16ELi64ELi64ELi64ELi1ELi0EEviiiPT_S1_S1_iii_param_1,
	.param .u32 _Z9cuda_gemmIiLi128ELi1ELi1ELi16ELi64ELi64ELi64ELi1ELi0EEviiiPT_S1_S1_iii_param_2,
	.param .u64 .ptr .align 1 _Z9cuda_gemmIiLi128ELi1ELi1ELi16ELi64ELi64ELi64ELi1ELi0EEviiiPT_S1_S1_iii_param_3,
	.param .u64 .ptr .align 1 _Z9cuda_gemmIiLi128ELi1ELi1ELi16ELi64ELi64ELi64ELi1ELi0EEviiiPT_S1_S1_iii_param_4,
	.param .u64 .ptr .align 1 _Z9cuda_gemmIiLi128ELi1ELi1ELi16ELi64ELi64ELi64ELi1ELi0EEviiiPT_S1_S1_iii_param_5,
	.param .u32 _Z9cuda_gemmIiLi128ELi1ELi1ELi16ELi64ELi64ELi64ELi1ELi0EEviiiPT_S1_S1_iii_param_6,
	.param .u32 _Z9cuda_gemmIiLi128ELi1ELi1ELi16ELi64ELi64ELi64ELi1ELi0EEviiiPT_S1_S1_iii_param_7,
	.param .u32 _Z9cuda_gemmIiLi128ELi1ELi1ELi16ELi64ELi64ELi64ELi1ELi0EEviiiPT_S1_S1_iii_param_8
)
.maxntid 128
{
	.reg .pred 	%p<85>;
	.reg .b16 	%rs<3>;
	.reg .b32 	%r<429>;
	.reg .b64 	%rd<22>;
	// demoted variable
	.shared .align 128 .b8 _ZZ9cuda_gemmIiLi128ELi1ELi1ELi16ELi64ELi64ELi64ELi1ELi0EEviiiPT_S1_S1_iiiE11kron_fac_sh[2112];
	// demoted variable
	.shared .align 128 .b8 _ZZ9cuda_gemmIiLi128ELi1ELi1ELi16ELi64ELi64ELi64ELi1ELi0EEviiiPT_S1_S1_iiiE3Ash[32];
	// demoted variable
	.shared .align 128 .b8 _ZZ9cuda_gemmIiLi128ELi1ELi1ELi16ELi64ELi64ELi64ELi1ELi0EEviiiPT_S1_S1_iiiE3Csh[64];
	ld.param.u64 	%rd10, [_Z9cuda_gemmIiLi128ELi1ELi1ELi16ELi64ELi64ELi64ELi1ELi0EEviiiPT_S1_S1_iii_param_4];
	ld.param.u32 	%r179, [_Z9cuda_gemmIiLi128ELi1ELi1ELi16ELi64ELi64ELi64ELi1ELi0EEviiiPT_S1_S1_iii_param_6];
	ld.param.u32 	%r180, [_Z9cuda_gemmIiLi128ELi1ELi1ELi16ELi64ELi64ELi64ELi1ELi0EEviiiPT_S1_S1_iii_param_7];
	mov.u32 	%r1, %tid.x;
	div.s32 	%r2, 16, %r180;
	shl.b32 	%r3, %r2, 1;
	div.u32 	%r5, %r1, %r3;
	mul.lo.s32 	%r181, %r5, %r3;
	sub.s32 	%r182, %r1, %r181;
	shr.u32 	%r4, %r182, 1;
	mov.u32 	%r6, %ctaid.y;
	mov.u32 	%r183, %nctaid.y;
	setp.ge.u32 	%p2, %r6, %r183;
	@%p2 bra 	$L__BB22_87;
	and.b32  	%r7, %r1, 1;
	mov.u32 	%r184, %ctaid.z;
	mov.u32 	%r8, %ntid.x;
	shl.b32 	%r9, %r184, 6;
	shl.b32 	%r10, %r8, 2;
	and.b32  	%r11, %r1, 15;
	and.b32  	%r12, %r4, 15;
	shl.b32 	%r185, %r1, 4;
	and.b32  	%r13, %r185, 16;
	min.s32 	%r14, %r179, 16;
	setp.gt.u32 	%p3, %r1, 15;
	mov.u32 	%r388, %r1;
	@%p3 bra 	$L__BB22_2;
	bra.uni 	$L__BB22_88;
$L__BB22_2:
	shl.b32 	%r15, %r6, 4;
	add.s32 	%r191, %r4, 1;
	and.b32  	%r16, %r191, 15;
	add.s32 	%r192, %r4, 2;
	and.b32  	%r17, %r192, 15;
	add.s32 	%r193, %r4, 3;
	and.b32  	%r18, %r193, 15;
	add.s32 	%r194, %r4, 4;
	and.b32  	%r19, %r194, 15;
	add.s32 	%r195, %r4, 5;
	and.b32  	%r20, %r195, 15;
	add.s32 	%r196, %r4, 6;
	and.b32  	%r21, %r196, 15;
	add.s32 	%r197, %r4, 7;
	and.b32  	%r22, %r197, 15;
	xor.b32  	%r23, %r12, 8;
	add.s32 	%r198, %r4, 9;
	and.b32  	%r24, %r198, 15;
	add.s32 	%r199, %r4, 10;
	and.b32  	%r25, %r199, 15;
	add.s32 	%r200, %r4, 11;
	and.b32  	%r26, %r200, 15;
	add.s32 	%r201, %r4, 12;
	and.b32  	%r27, %r201, 15;
	add.s32 	%r202, %r4, 13;
	and.b32  	%r28, %r202, 15;
	add.s32 	%r203, %r4, 14;
	and.b32  	%r29, %r203, 15;
	add.s32 	%r204, %r4, -1;
	and.b32  	%r30, %r204, 15;
	add.s32 	%r31, %r13, %r12;
	add.s32 	%r32, %r13, %r16;
	add.s32 	%r33, %r13, %r17;
	add.s32 	%r34, %r13, %r18;
	add.s32 	%r35, %r13, %r19;
	add.s32 	%r36, %r13, %r20;
	add.s32 	%r37, %r13, %r21;
	add.s32 	%r38, %r13, %r22;
	add.s32 	%r39, %r13, %r23;
	add.s32 	%r40, %r13, %r24;
	add.s32 	%r41, %r13, %r25;
	add.s32 	%r42, %r13, %r26;
	add.s32 	%r43, %r13, %r27;
	add.s32 	%r44, %r13, %r28;
	add.s32 	%r45, %r13, %r29;
	add.s32 	%r46, %r13, %r30;
	setp.lt.s32 	%p6, %r12, %r180;
	selp.b32 	%r205, 0, %r180, %p6;
	sub.s32 	%r47, %r12, %r205;
	add.s32 	%r206, %r12, 1;
	setp.lt.s32 	%p7, %r206, %r180;
	selp.b32 	%r207, 0, %r180, %p7;
	sub.s32 	%r48, %r206, %r207;
	add.s32 	%r208, %r12, 2;
	setp.lt.s32 	%p8, %r208, %r180;
	selp.b32 	%r209, 0, %r180, %p8;
	sub.s32 	%r49, %r208, %r209;
	add.s32 	%r210, %r12, 3;
	setp.lt.s32 	%p9, %r210, %r180;
	selp.b32 	%r211, 0, %r180, %p9;
	sub.s32 	%r50, %r210, %r211;
	add.s32 	%r212, %r12, 4;
	setp.lt.s32 	%p10, %r212, %r180;
	selp.b32 	%r213, 0, %r180, %p10;
	sub.s32 	%r51, %r212, %r213;
	add.s32 	%r214, %r12, 5;
	setp.lt.s32 	%p11, %r214, %r180;
	selp.b32 	%r215, 0, %r180, %p11;
	sub.s32 	%r52, %r214, %r215;
	add.s32 	%r216, %r12, 6;
	setp.lt.s32 	%p12, %r216, %r180;
	selp.b32 	%r217, 0, %r180, %p12;
	sub.s32 	%r53, %r216, %r217;
	add.s32 	%r218, %r12, 7;
	setp.lt.s32 	%p13, %r218, %r180;
	selp.b32 	%r219, 0, %r180, %p13;
	sub.s32 	%r54, %r218, %r219;
	add.s32 	%r220, %r12, 8;
	setp.lt.s32 	%p14, %r220, %r180;
	selp.b32 	%r221, 0, %r180, %p14;
	sub.s32 	%r55, %r220, %r221;
	add.s32 	%r222, %r12, 9;
	setp.lt.s32 	%p15, %r222, %r180;
	selp.b32 	%r223, 0, %r180, %p15;
	sub.s32 	%r56, %r222, %r223;
	add.s32 	%r224, %r12, 10;
	setp.lt.s32 	%p16, %r224, %r180;
	selp.b32 	%r225, 0, %r180, %p16;
	sub.s32 	%r57, %r224, %r225;
	add.s32 	%r226, %r12, 11;
	setp.lt.s32 	%p17, %r226, %r180;
	selp.b32 	%r227, 0, %r180, %p17;
	sub.s32 	%r58, %r226, %r227;
	add.s32 	%r228, %r12, 12;
	setp.lt.s32 	%p18, %r228, %r180;
	selp.b32 	%r229, 0, %r180, %p18;
	sub.s32 	%r59, %r228, %r229;
	add.s32 	%r230, %r12, 13;
	setp.lt.s32 	%p19, %r230, %r180;
	selp.b32 	%r231, 0, %r180, %p19;
	sub.s32 	%r60, %r230, %r231;
	add.s32 	%r232, %r12, 14;
	setp.lt.s32 	%p20, %r232, %r180;
	selp.b32 	%r233, 0, %r180, %p20;
	sub.s32 	%r61, %r232, %r233;
	add.s32 	%r234, %r12, 15;
	setp.lt.s32 	%p21, %r234, %r180;
	selp.b32 	%r235, 0, %r180, %p21;
	sub.s32 	%r62, %r234, %r235;
	shl.b32 	%r64, %r8, 4;
	mul.wide.u32 	%rd1, %r8, 16;
	cvt.u16.u32 	%rs1, %r3;
	div.s16 	%rs2, 128, %rs1;
	cvt.s32.s16 	%r65, %rs2;
	and.b32  	%r66, %r1, 31;
	cvta.to.global.u64 	%rd2, %rd10;
	shr.u32 	%r67, %r8, 4;
	mov.u32 	%r236, _ZZ9cuda_gemmIiLi128ELi1ELi1ELi16ELi64ELi64ELi64ELi1ELi0EEviiiPT_S1_S1_iiiE11kron_fac_sh;
	mad.lo.s32 	%r68, %r11, 132, %r236;
	mov.b32 	%r389, 0;
	mov.pred 	%p84, -1;
	shl.b32 	%r305, %r66, 2;
	shl.b32 	%r308, %r31, 2;
	shl.b32 	%r311, %r32, 2;
	shl.b32 	%r314, %r33, 2;
	shl.b32 	%r317, %r34, 2;
	shl.b32 	%r320, %r35, 2;
	shl.b32 	%r323, %r36, 2;
	shl.b32 	%r326, %r37, 2;
	shl.b32 	%r329, %r38, 2;
	shl.b32 	%r332, %r39, 2;
	shl.b32 	%r335, %r40, 2;
	shl.b32 	%r338, %r41, 2;
	shl.b32 	%r341, %r42, 2;
	shl.b32 	%r344, %r43, 2;
	shl.b32 	%r347, %r44, 2;
	shl.b32 	%r350, %r45, 2;
	shl.b32 	%r353, %r46, 2;
$L__BB22_3:
	mov.pred 	%p1, %p84;
	setp.gt.u32 	%p22, %r1, 1;
	@%p22 bra 	$L__BB22_6;
	ld.param.u64 	%rd18, [_Z9cuda_gemmIiLi128ELi1ELi1ELi16ELi64ELi64ELi64ELi1ELi0EEviiiPT_S1_S1_iii_param_3];
	mov.u32 	%r237, _ZZ9cuda_gemmIiLi128ELi1ELi1ELi16ELi64ELi64ELi64ELi1ELi0EEviiiPT_S1_S1_iiiE3Ash;
	add.s32 	%r390, %r237, %r185;
	add.s32 	%r238, %r9, %r15;
	shl.b32 	%r391, %r1, 2;
	add.s32 	%r239, %r238, %r391;
	add.s32 	%r240, %r239, %r389;
	mul.wide.u32 	%rd12, %r240, 4;
	cvta.to.global.u64 	%rd13, %rd18;
	add.s64 	%rd20, %rd13, %rd12;
$L__BB22_5:
	ld.global.v4.u32 	{%r241, %r242, %r243, %r244}, [%rd20];
	st.shared.v4.u32 	[%r390], {%r241, %r242, %r243, %r244};
	add.s32 	%r391, %r391, %r10;
	add.s32 	%r390, %r390, %r64;
	add.s64 	%rd20, %rd20, %rd1;
	setp.lt.u32 	%p23, %r391, 8;
	@%p23 bra 	$L__BB22_5;
$L__BB22_6:
	add.s32 	%r74, %r389, %r9;
	mov.b32 	%r392, 0;
$L__BB22_7:
	mov.u32 	%r79, %r392;
	shr.u32 	%r393, %r1, 4;
	and.b32  	%r246, %r1, 15;
	add.s32 	%r81, %r79, %r246;
$L__BB22_8:
	add.s32 	%r247, %r74, %r393;
	mad.lo.s32 	%r248, %r247, %r179, %r81;
	mul.wide.s32 	%rd14, %r248, 4;
	add.s64 	%rd15, %rd2, %rd14;
	ld.global.u32 	%r249, [%rd15];
	shl.b32 	%r250, %r393, 2;
	add.s32 	%r251, %r68, %r250;
	st.shared.u32 	[%r251], %r249;
	add.s32 	%r393, %r393, %r67;
	setp.lt.u32 	%p24, %r393, 32;
	@%p24 bra 	$L__BB22_8;
	setp.lt.s32 	%p25, %r2, 1;
	bar.sync 	0;
	@%p25 bra 	$L__BB22_82;
	mov.b32 	%r394, 0;
$L__BB22_11:
	setp.ge.s32 	%p26, %r5, %r14;
	add.s32 	%r85, %r394, %r4;
	shl.b32 	%r253, %r85, 5;
	or.b32  	%r254, %r253, %r13;
	add.s32 	%r255, %r254, %r12;
	shl.b32 	%r256, %r255, 2;
	mov.u32 	%r257, _ZZ9cuda_gemmIiLi128ELi1ELi1ELi16ELi64ELi64ELi64ELi1ELi0EEviiiPT_S1_S1_iiiE3Ash;
	add.s32 	%r258, %r257, %r256;
	ld.shared.u32 	%r86, [%r258];
	add.s32 	%r259, %r254, %r16;
	shl.b32 	%r260, %r259, 2;
	add.s32 	%r261, %r257, %r260;
	ld.shared.u32 	%r87, [%r261];
	add.s32 	%r262, %r254, %r17;
	shl.b32 	%r263, %r262, 2;
	add.s32 	%r264, %r257, %r263;
	ld.shared.u32 	%r88, [%r264];
	add.s32 	%r265, %r254, %r18;
	shl.b32 	%r266, %r265, 2;
	add.s32 	%r267, %r257, %r266;
	ld.shared.u32 	%r89, [%r267];
	add.s32 	%r268, %r254, %r19;
	shl.b32 	%r269, %r268, 2;
	add.s32 	%r270, %r257, %r269;
	ld.shared.u32 	%r90, [%r270];
	add.s32 	%r271, %r254, %r20;
	shl.b32 	%r272, %r271, 2;
	add.s32 	%r273, %r257, %r272;
	ld.shared.u32 	%r91, [%r273];
	add.s32 	%r274, %r254, %r21;
	shl.b32 	%r275, %r274, 2;
	add.s32 	%r276, %r257, %r275;
	ld.shared.u32 	%r92, [%r276];
	add.s32 	%r277, %r254, %r22;
	shl.b32 	%r278, %r277, 2;
	add.s32 	%r279, %r257, %r278;
	ld.shared.u32 	%r93, [%r279];
	add.s32 	%r280, %r254, %r23;
	shl.b32 	%r281, %r280, 2;
	add.s32 	%r282, %r257, %r281;
	ld.shared.u32 	%r94, [%r282];
	add.s32 	%r283, %r254, %r24;
	shl.b32 	%r284, %r283, 2;
	add.s32 	%r285, %r257, %r284;
	ld.shared.u32 	%r95, [%r285];
	add.s32 	%r286, %r254, %r25;
	shl.b32 	%r287, %r286, 2;
	add.s32 	%r288, %r257, %r287;
	ld.shared.u32 	%r96, [%r288];
	add.s32 	%r289, %r254, %r26;
	shl.b32 	%r290, %r289, 2;
	add.s32 	%r291, %r257, %r290;
	ld.shared.u32 	%r97, [%r291];
	add.s32 	%r292, %r254, %r27;
	shl.b32 	%r293, %r292, 2;
	add.s32 	%r294, %r257, %r293;
	ld.shared.u32 	%r98, [%r294];
	add.s32 	%r295, %r254, %r28;
	shl.b32 	%r296, %r295, 2;
	add.s32 	%r297, %r257, %r296;
	ld.shared.u32 	%r99, [%r297];
	add.s32 	%r298, %r254, %r29;
	shl.b32 	%r299, %r298, 2;
	add.s32 	%r300, %r257, %r299;
	ld.shared.u32 	%r100, [%r300];
	add.s32 	%r301, %r254, %r30;
	shl.b32 	%r302, %r301, 2;
	add.s32 	%r303, %r257, %r302;
	ld.shared.u32 	%r101, [%r303];
	@%p26 bra 	$L__BB22_81;
	mov.u32 	%r395, %r5;
$L__BB22_13:
	setp.gt.u32 	%p27, %r180, 64;
	mov.u32 	%r304, _ZZ9cuda_gemmIiLi128ELi1ELi1ELi16ELi64ELi64ELi64ELi1ELi0EEviiiPT_S1_S1_iiiE11kron_fac_sh;
	mad.lo.s32 	%r103, %r395, 132, %r304;
	add.s32 	%r306, %r103, %r305;
	ld.shared.u32 	%r104, [%r306];
	@%p27 bra 	$L__BB22_46;
	setp.eq.s32 	%p44, %r180, 0;
	mov.b32 	%r397, 0;
	@%p44 bra 	$L__BB22_16;
	shfl.sync.idx.b32	%r357|%p45, %r104, %r47, 31, -1;
	mul.lo.s32 	%r397, %r357, %r86;
$L__BB22_16:
	setp.lt.s32 	%p46, %r180, 2;
	@%p46 bra 	$L__BB22_18;
	shfl.sync.idx.b32	%r358|%p47, %r104, %r48, 31, -1;
	mad.lo.s32 	%r397, %r358, %r87, %r397;
$L__BB22_18:
	setp.lt.s32 	%p48, %r180, 3;
	@%p48 bra 	$L__BB22_20;
	shfl.sync.idx.b32	%r359|%p49, %r104, %r49, 31, -1;
	mad.lo.s32 	%r397, %r359, %r88, %r397;
$L__BB22_20:
	setp.lt.s32 	%p50, %r180, 4;
	@%p50 bra 	$L__BB22_22;
	shfl.sync.idx.b32	%r360|%p51, %r104, %r50, 31, -1;
	mad.lo.s32 	%r397, %r360, %r89, %r397;
$L__BB22_22:
	setp.lt.s32 	%p52, %r180, 5;
	@%p52 bra 	$L__BB22_24;
	shfl.sync.idx.b32	%r361|%p53, %r104, %r51, 31, -1;
	mad.lo.s32 	%r397, %r361, %r90, %r397;
$L__BB22_24:
	setp.lt.s32 	%p54, %r180, 6;
	@%p54 bra 	$L__BB22_26;
	shfl.sync.idx.b32	%r362|%p55, %r104, %r52, 31, -1;
	mad.lo.s32 	%r397, %r362, %r91, %r397;
$L__BB22_26:
	setp.lt.s32 	%p56, %r180, 7;
	@%p56 bra 	$L__BB22_28;
	shfl.sync.idx.b32	%r363|%p57, %r104, %r53, 31, -1;
	mad.lo.s32 	%r397, %r363, %r92, %r397;
$L__BB22_28:
	setp.lt.s32 	%p58, %r180, 8;
	@%p58 bra 	$L__BB22_30;
	shfl.sync.idx.b32	%r364|%p59, %r104, %r54, 31, -1;
	mad.lo.s32 	%r397, %r364, %r93, %r397;
$L__BB22_30:
	setp.lt.s32 	%p60, %r180, 9;
	@%p60 bra 	$L__BB22_32;
	shfl.sync.idx.b32	%r365|%p61, %r104, %r55, 31, -1;
	mad.lo.s32 	%r397, %r365, %r94, %r397;
$L__BB22_32:
	setp.lt.s32 	%p62, %r180, 10;
	@%p62 bra 	$L__BB22_34;
	shfl.sync.idx.b32	%r366|%p63, %r104, %r56, 31, -1;
	mad.lo.s32 	%r397, %r366, %r95, %r397;
$L__BB22_34:
	setp.lt.s32 	%p64, %r180, 11;
	@%p64 bra 	$L__BB22_36;
	shfl.sync.idx.b32	%r367|%p65, %r104, %r57, 31, -1;
	mad.lo.s32 	%r397, %r367, %r96, %r397;
$L__BB22_36:
	setp.lt.s32 	%p66, %r180, 12;
	@%p66 bra 	$L__BB22_38;
	shfl.sync.idx.b32	%r368|%p67, %r104, %r58, 31, -1;
	mad.lo.s32 	%r397, %r368, %r97, %r397;
$L__BB22_38:
	setp.lt.s32 	%p68, %r180, 13;
	@%p68 bra 	$L__BB22_40;
	shfl.sync.idx.b32	%r369|%p69, %r104, %r59, 31, -1;
	mad.lo.s32 	%r397, %r369, %r98, %r397;
$L__BB22_40:
	setp.lt.s32 	%p70, %r180, 14;
	@%p70 bra 	$L__BB22_42;
	shfl.sync.idx.b32	%r370|%p71, %r104, %r60, 31, -1;
	mad.lo.s32 	%r397, %r370, %r99, %r397;
$L__BB22_42:
	setp.lt.s32 	%p72, %r180, 15;
	@%p72 bra 	$L__BB22_44;
	shfl.sync.idx.b32	%r371|%p73, %r104, %r61, 31, -1;
	mad.lo.s32 	%r397, %r371, %r100, %r397;
$L__BB22_44:
	setp.lt.s32 	%p74, %r180, 16;
	@%p74 bra 	$L__BB22_78;
	shfl.sync.idx.b32	%r372|%p75, %r104, %r62, 31, -1;
	mad.lo.s32 	%r397, %r372, %r101, %r397;
	bra.uni 	$L__BB22_78;
$L__BB22_46:
	setp.lt.s32 	%p28, %r180, 1;
	mov.b32 	%r397, 0;
	@%p28 bra 	$L__BB22_48;
	add.s32 	%r309, %r103, %r308;
	ld.shared.u32 	%r310, [%r309];
	mul.lo.s32 	%r397, %r310, %r86;
$L__BB22_48:
	setp.lt.s32 	%p29, %r180, 2;
	@%p29 bra 	$L__BB22_50;
	add.s32 	%r312, %r103, %r311;
	ld.shared.u32 	%r313, [%r312];
	mad.lo.s32 	%r397, %r313, %r87, %r397;
$L__BB22_50:
	setp.lt.s32 	%p30, %r180, 3;
	@%p30 bra 	$L__BB22_52;
	add.s32 	%r315, %r103, %r314;
	ld.shared.u32 	%r316, [%r315];
	mad.lo.s32 	%r397, %r316, %r88, %r397;
$L__BB22_52:
	setp.lt.s32 	%p31, %r180, 4;
	@%p31 bra 	$L__BB22_54;
	add.s32 	%r318, %r103, %r317;
	ld.shared.u32 	%r319, [%r318];
	mad.lo.s32 	%r397, %r319, %r89, %r397;
$L__BB22_54:
	setp.lt.s32 	%p32, %r180, 5;
	@%p32 bra 	$L__BB22_56;
	add.s32 	%r321, %r103, %r320;
	ld.shared.u32 	%r322, [%r321];
	mad.lo.s32 	%r397, %r322, %r90, %r397;
$L__BB22_56:
	setp.lt.s32 	%p33, %r180, 6;
	@%p33 bra 	$L__BB22_58;
	add.s32 	%r324, %r103, %r323;
	ld.shared.u32 	%r325, [%r324];
	mad.lo.s32 	%r397, %r325, %r91, %r397;
$L__BB22_58:
	setp.lt.s32 	%p34, %r180, 7;
	@%p34 bra 	$L__BB22_60;
	add.s32 	%r327, %r103, %r326;
	ld.shared.u32 	%r328, [%r327];
	mad.lo.s32 	%r397, %r328, %r92, %r397;
$L__BB22_60:
	setp.lt.s32 	%p35, %r180, 8;
	@%p35 bra 	$L__BB22_62;
	add.s32 	%r330, %r103, %r329;
	ld.shared.u32 	%r331, [%r330];
	mad.lo.s32 	%r397, %r331, %r93, %r397;
$L__BB22_62:
	setp.lt.s32 	%p36, %r180, 9;
	@%p36 bra 	$L__BB22_64;
	add.s32 	%r333, %r103, %r332;
	ld.shared.u32 	%r334, [%r333];
	mad.lo.s32 	%r397, %r334, %r94, %r397;
$L__BB22_64:
	setp.lt.s32 	%p37, %r180, 10;
	@%p37 bra 	$L__BB22_66;
	add.s32 	%r336, %r103, %r335;
	ld.shared.u32 	%r337, [%r336];
	mad.lo.s32 	%r397, %r337, %r95, %r397;
$L__BB22_66:
	setp.lt.s32 	%p38, %r180, 11;
	@%p38 bra 	$L__BB22_68;
	add.s32 	%r339, %r103, %r338;
	ld.shared.u32 	%r340, [%r339];
	mad.lo.s32 	%r397, %r340, %r96, %r397;
$L__BB22_68:
	setp.lt.s32 	%p39, %r180, 12;
	@%p39 bra 	$L__BB22_70;
	add.s32 	%r342, %r103, %r341;
	ld.shared.u32 	%r343, [%r342];
	mad.lo.s32 	%r397, %r343, %r97, %r397;
$L__BB22_70:
	setp.lt.s32 	%p40, %r180, 13;
	@%p40 bra 	$L__BB22_72;
	add.s32 	%r345, %r103, %r344;
	ld.shared.u32 	%r346, [%r345];
	mad.lo.s32 	%r397, %r346, %r98, %r397;
$L__BB22_72:
	setp.lt.s32 	%p41, %r180, 14;
	@%p41 bra 	$L__BB22_74;
	add.s32 	%r348, %r103, %r347;
	ld.shared.u32 	%r349, [%r348];
	mad.lo.s32 	%r397, %r349, %r99, %r397;
$L__BB22_74:
	setp.lt.s32 	%p42, %r180, 15;
	@%p42 bra 	$L__BB22_76;
	add.s32 	%r351, %r103, %r350;
	ld.shared.u32 	%r352, [%r351];
	mad.lo.s32 	%r397, %r352, %r100, %r397;
$L__BB22_76:
	setp.lt.s32 	%p43, %r180, 16;
	@%p43 bra 	$L__BB22_78;
	add.s32 	%r354, %r103, %r353;
	ld.shared.u32 	%r355, [%r354];
	mad.lo.s32 	%r397, %r355, %r101, %r397;
$L__BB22_78:
	setp.ne.s32 	%p76, %r7, 0;
	add.s32 	%r373, %r395, %r79;
	mad.lo.s32 	%r168, %r373, %r2, %r85;
	shfl.sync.down.b32	%r374|%p77, %r397, 1, 7711, -1;
	add.s32 	%r169, %r374, %r397;
	@%p76 bra 	$L__BB22_80;
	shl.b32 	%r375, %r168, 2;
	mov.u32 	%r376, _ZZ9cuda_gemmIiLi128ELi1ELi1ELi16ELi64ELi64ELi64ELi1ELi0EEviiiPT_S1_S1_iiiE3Csh;
	add.s32 	%r377, %r376, %r375;
	ld.shared.u32 	%r378, [%r377];
	add.s32 	%r379, %r378, %r169;
	st.shared.u32 	[%r377], %r379;
$L__BB22_80:
	add.s32 	%r395, %r395, %r65;
	setp.lt.s32 	%p78, %r395, %r14;
	@%p78 bra 	$L__BB22_13;
$L__BB22_81:
	add.s32 	%r394, %r394, %r3;
	setp.lt.s32 	%p79, %r394, %r2;
	@%p79 bra 	$L__BB22_11;
$L__BB22_82:
	add.s32 	%r392, %r79, 16;
	setp.lt.u32 	%p80, %r79, 48;
	@%p80 bra 	$L__BB22_7;
	mov.b32 	%r389, 32;
	mov.pred 	%p84, 0;
	@%p1 bra 	$L__BB22_3;
	setp.gt.u32 	%p82, %r1, 3;
	bar.sync 	0;
	@%p82 bra 	$L__BB22_87;
	ld.param.u64 	%rd19, [_Z9cuda_gemmIiLi128ELi1ELi1ELi16ELi64ELi64ELi64ELi1ELi0EEviiiPT_S1_S1_iii_param_5];
	mov.u32 	%r381, _ZZ9cuda_gemmIiLi128ELi1ELi1ELi16ELi64ELi64ELi64ELi1ELi0EEviiiPT_S1_S1_iiiE3Csh;
	add.s32 	%r427, %r381, %r185;
	mov.u32 	%r382, %tid.x;
	shl.b32 	%r428, %r382, 2;
	add.s32 	%r383, %r15, %r428;
	mul.wide.u32 	%rd16, %r383, 4;
	cvta.to.global.u64 	%rd17, %rd19;
	add.s64 	%rd21, %rd17, %rd16;
$L__BB22_86:
	ld.shared.v4.u32 	{%r384, %r385, %r386, %r387}, [%r427];
	st.global.v4.u32 	[%rd21], {%r384, %r385, %r386, %r387};
	add.s32 	%r428, %r428, %r10;
	add.s32 	%r427, %r427, %r64;
	add.s64 	%rd21, %rd21, %rd1;
	setp.lt.u32 	%p83, %r428, 16;
	@%p83 bra 	$L__BB22_86;
$L__BB22_87:
	ret;
$L__BB22_88:
	shl.b32 	%r186, %r388, 2;
	mov.u32 	%r187, _ZZ9cuda_gemmIiLi128ELi1ELi1ELi16ELi64ELi64ELi64ELi1ELi0EEviiiPT_S1_S1_iiiE3Csh;
	add.s32 	%r188, %r187, %r186;
	mov.b32 	%r189, 0;
	st.shared.u32 	[%r188], %r189;
	add.s32 	%r388, %r388, %r8;
	setp.lt.u32 	%p4, %r388, 16;
	@%p4 bra 	$L__BB22_88;
	bra.uni 	$L__BB22_2;

}
	// .globl	_Z9cuda_gemmIiLi128ELi1ELi1ELi16ELi64ELi64ELi64ELi1ELi1EEviiiPT_S1_S1_iii
.visible .entry _Z9cuda_gemmIiLi128ELi1ELi1ELi16ELi64ELi64ELi64ELi1ELi1EEviiiPT_S1_S1_iii(
	.param .u32 _Z9cuda_gemmIiLi128ELi1ELi1ELi16ELi64ELi64ELi64ELi1ELi1EEviiiPT_S1_S1_iii_param_0,
	.param .u32 _Z9cuda_gemmIiLi128ELi1ELi1ELi16ELi64ELi64ELi64ELi1ELi1EEviiiPT_S1_S1_iii_param_1,
	.param .u32 _Z9cuda_gemmIiLi128ELi1ELi1ELi16ELi64ELi64ELi64ELi1ELi1EEviiiPT_S1_S1_iii_param_2,
	.param .u64 .ptr .align 1 _Z9cuda_gemmIiLi128ELi1ELi1ELi16ELi64ELi64ELi64ELi1ELi1EEviiiPT_S1_S1_iii_param_3,
	.param .u64 .ptr .align 1 _Z9cuda_gemmIiLi128ELi1ELi1ELi16ELi64ELi64ELi64ELi1ELi1EEviiiPT_S1_S1_iii_param_4,
	.param .u64 .ptr .align 1 _Z9cuda_gemmIiLi128ELi1ELi1ELi16ELi64ELi64ELi64ELi1ELi1EEviiiPT_S1_S1_iii_param_5,
	.param .u32 _Z9cuda_gemmIiLi128ELi1ELi1ELi16ELi64ELi64ELi64ELi1ELi1EEviiiPT_S1_S1_iii_param_6,
	.param .u32 _Z9cuda_gemmIiLi128ELi1ELi1ELi16ELi64ELi64ELi64ELi1ELi1EEviiiPT_S1_S1_iii_param_7,
	.param .u32 _Z9cuda_gemmIiLi128ELi1ELi1ELi16ELi64ELi64ELi64ELi1ELi1EEviiiPT_S1_S1_iii_param_8
)
.maxntid 128
{
	.reg .pred 	%p<6>;
	.reg .b32 	%r<32>;
	.reg .b64 	%rd<9>;
	// demoted variable
	.shared .align 128 .b8 _ZZ9cuda_gemmIiLi128ELi1ELi1ELi16ELi64ELi64ELi64ELi1ELi1EEviiiPT_S1_S1_iiiE3Csh[64];
	ld.param.u64 	%rd5, [_Z9cuda_gemmIiLi128ELi1ELi1ELi16ELi64ELi64ELi64ELi1ELi1EEviiiPT_S1_S1_iii_param_5];
	mov.u32 	%r1, %ctaid.y;
	mov.u32 	%r17, %nctaid.y;
	setp.ge.u32 	%p1, %r1, %r17;
	@%p1 bra 	$L__BB23_7;
	mov.u32 	%r2, %tid.x;
	mov.u32 	%r3, %ntid.x;
	shl.b32 	%r31, %r2, 2;
	shl.b32 	%r5, %r3, 2;
	setp.gt.u32 	%p2, %r2, 15;
	@%p2 bra 	$L__BB23_4;
	mov.u32 	%r18, _ZZ9cuda_gemmIiLi128ELi1ELi1ELi16ELi64ELi64ELi64ELi1ELi1EEviiiPT_S1_S1_iiiE3Csh;
	add.s32 	%r28, %r18, %r31;
	mov.u32 	%r29, %r2;
$L__BB23_3:
	mov.b32 	%r19, 0;
	st.shared.u32 	[%r28], %r19;
	add.s32 	%r29, %r29, %r3;
	add.s32 	%r28, %r28, %r5;
	setp.lt.u32 	%p3, %r29, 16;
	@%p3 bra 	$L__BB23_3;
$L__BB23_4:
	setp.gt.u32 	%p4, %r2, 3;
	bar.sync 	0;
	bar.sync 	0;
	bar.sync 	0;
	bar.sync 	0;
	bar.sync 	0;
	bar.sync 	0;
	bar.sync 	0;
	bar.sync 	0;
	bar.sync 	0;
	@%p4 bra 	$L__BB23_7;
	shl.b32 	%r20, %r1, 4;
	shl.b32 	%r21, %r2, 4;
	mov.u32 	%r22, _ZZ9cuda_gemmIiLi128ELi1ELi1ELi16ELi64ELi64ELi64ELi1ELi1EEviiiPT_S1_S1_iiiE3Csh;
	add.s32 	%r30, %r22, %r21;
	shl.b32 	%r12, %r3, 4;
	add.s32 	%r23, %r20, %r31;
	mul.wide.u32 	%rd6, %r23, 4;
	cvta.to.global.u64 	%rd7, %rd5;
	add.s64 	%rd8, %rd7, %rd6;
	mul.wide.u32 	%rd2, %r3, 16;
$L__BB23_6:
	ld.shared.v4.u32 	{%r24, %r25, %r26, %r27}, [%r30];
	st.global.v4.u32 	[%rd8], {%r24, %r25, %r26, %r27};
	add.s32 	%r31, %r31, %r5;
	add.s32 	%r30, %r30, %r12;
	add.s64 	%rd8, %rd8, %rd2;
	setp.lt.u32 	%p5, %r31, 16;
	@%p5 bra 	$L__BB23_6;
$L__BB23_7:
	ret;

}
	// .globl	_Z9cuda_gemmIiLi128ELi1ELi1ELi16ELi128ELi128ELi64ELi0ELi0EEviiiPT_S1_S1_iii
.visible .entry _Z9cuda_gemmIiLi128ELi1ELi1ELi16ELi128ELi128ELi64ELi0ELi0EEviiiPT_S1_S1_iii(
	.param .u32 _Z9cuda_gemmIiLi128ELi1ELi1ELi16ELi128ELi128ELi64ELi0ELi0EEviiiPT_S1_S1_iii_param_0,
	.param .u32 _Z9cuda_gemmIiLi128ELi1ELi1ELi16ELi128ELi128ELi64ELi0ELi0EEviiiPT_S1_S1_iii_param_1,
	.param .u32 _Z9cuda_gemmIiLi128ELi1ELi1ELi16ELi128ELi128ELi64ELi0ELi0EEviiiPT_S1_S1_iii_param_2,
	.param .u64 .ptr .align 1 _Z9cuda_gemmIiLi128ELi1ELi1ELi16ELi128ELi128ELi64ELi0ELi0EEviiiPT_S1_S1_iii_param_3,
	.param .u64 .ptr .align 1 _Z9cuda_gemmIiLi128ELi1ELi1ELi16ELi128ELi128ELi64ELi0ELi0EEviiiPT_S1_S1_iii_param_4,
	.param .u64 .ptr .align 1 _Z9cuda_gemmIiLi128ELi1ELi1ELi16ELi128ELi128ELi64ELi0ELi0EEviiiPT_S1_S1_iii_param_5,
	.param .u32 _Z9cuda_gemmIiLi128ELi1ELi1ELi16ELi128ELi128ELi64ELi0ELi0EEviiiPT_S1_S1_iii_param_6,
	.param .u32 _Z9cuda_gemmIiLi128ELi1ELi1ELi16ELi128ELi128ELi64ELi0ELi0EEviiiPT_S1_S1_iii_param_7,
	.param .u32 _Z9cuda_gemmIiLi128ELi1ELi1ELi16ELi128ELi128ELi64ELi0ELi0EEviiiPT_S1_S1_iii_param_8
)
.maxntid 128
{
	.reg .pred 	%p<84>;
	.reg .b16 	%rs<3>;
	.reg .b32 	%r<448>;
	.reg .b64 	%rd<15>;
	// demoted variable
	.shared .align 128 .b8 _ZZ9cuda_gemmIiLi128ELi1ELi1ELi16ELi128ELi128ELi64ELi0ELi0EEviiiPT_S1_S1_iiiE11kron_fac_sh[2112];
	// demoted variable
	.shared .align 128 .b8 _ZZ9cuda_gemmIiLi128ELi1ELi1ELi16ELi128ELi128ELi64ELi0ELi0EEviiiPT_S1_S1_iiiE3Ash[16];
	// demoted variable
	.shared .align 128 .b8 _ZZ9cuda_gemmIiLi128ELi1ELi1ELi16ELi128ELi128ELi64ELi0ELi0EEviiiPT_S1_S1_iiiE3Csh[32];
	ld.param.u64 	%rd4, [_Z9cuda_gemmIiLi128ELi1ELi1ELi16ELi128ELi128ELi64ELi0ELi0EEviiiPT_S1_S1_iii_param_4];
	ld.param.u32 	%r183, [_Z9cuda_gemmIiLi128ELi1ELi1ELi16ELi128ELi128ELi64ELi0ELi0EEviiiPT_S1_S1_iii_param_6];
	ld.param.u32 	%r184, [_Z9cuda_gemmIiLi128ELi1ELi1ELi16ELi128ELi128ELi64ELi0ELi0EEviiiPT_S1_S1_iii_param_7];
	mov.u32 	%r447, %tid.x;
	div.s32 	%r2, 16, %r184;
	shl.b32 	%r3, %r2, 1;
	div.u32 	%r5, %r447, %r3;
	mul.lo.s32 	%r185, %r5, %r3;
	sub.s32 	%r186, %r447, %r185;
	shr.u32 	%r4, %r186, 1;
	mov.u32 	%r6, %ctaid.y;
	mov.u32 	%r187, %nctaid.y;
	setp.ge.u32 	%p2, %r6, %r187;
	@%p2 bra 	$L__BB24_86;
	and.b32  	%r7, %r447, 1;
	mov.u32 	%r188, %ctaid.x;
	shr.u32 	%r8, %r188, 1;
	and.b32  	%r9, %r188, 1;
	mov.u32 	%r10, %ctaid.z;
	mov.u32 	%r11, %ntid.x;
	shl.b32 	%r12, %r8, 4;
	shr.u32 	%r13, %r447, 4;
	shr.u32 	%r14, %r11, 4;
	and.b32  	%r15, %r4, 15;
	shl.b32 	%r189, %r447, 4;
	and.b32  	%r16, %r189, 16;
	min.s32 	%r17, %r183, 16;
	setp.gt.u32 	%p3, %r447, 7;
	mov.u32 	%r407, %r447;
	@%p3 bra 	$L__BB24_2;
	bra.uni 	$L__BB24_87;
$L__BB24_2:
	ld.param.u32 	%r405, [_Z9cuda_gemmIiLi128ELi1ELi1ELi16ELi128ELi128ELi64ELi0ELi0EEviiiPT_S1_S1_iii_param_2];
	shl.b32 	%r195, %r10, 6;
	and.b32  	%r196, %r447, 15;
	add.s32 	%r197, %r12, %r195;
	mad.lo.s32 	%r18, %r6, %r405, %r197;
	add.s32 	%r198, %r4, 1;
	and.b32  	%r19, %r198, 15;
	add.s32 	%r199, %r4, 2;
	and.b32  	%r20, %r199, 15;
	add.s32 	%r200, %r4, 3;
	and.b32  	%r21, %r200, 15;
	add.s32 	%r201, %r4, 4;
	and.b32  	%r22, %r201, 15;
	add.s32 	%r202, %r4, 5;
	and.b32  	%r23, %r202, 15;
	add.s32 	%r203, %r4, 6;
	and.b32  	%r24, %r203, 15;
	add.s32 	%r204, %r4, 7;
	and.b32  	%r25, %r204, 15;
	xor.b32  	%r26, %r15, 8;
	add.s32 	%r205, %r4, 9;
	and.b32  	%r27, %r205, 15;
	add.s32 	%r206, %r4, 10;
	and.b32  	%r28, %r206, 15;
	add.s32 	%r207, %r4, 11;
	and.b32  	%r29, %r207, 15;
	add.s32 	%r208, %r4, 12;
	and.b32  	%r30, %r208, 15;
	add.s32 	%r209, %r4, 13;
	and.b32  	%r31, %r209, 15;
	add.s32 	%r210, %r4, 14;
	and.b32  	%r32, %r210, 15;
	add.s32 	%r211, %r4, -1;
	and.b32  	%r33, %r211, 15;
	add.s32 	%r34, %r16, %r15;
	add.s32 	%r35, %r16, %r19;
	add.s32 	%r36, %r16, %r20;
	add.s32 	%r37, %r16, %r21;
	add.s32 	%r38, %r16, %r22;
	add.s32 	%r39, %r16, %r23;
	add.s32 	%r40, %r16, %r24;
	add.s32 	%r41, %r16, %r25;
	add.s32 	%r42, %r16, %r26;
	add.s32 	%r43, %r16, %r27;
	add.s32 	%r44, %r16, %r28;
	add.s32 	%r45, %r16, %r29;
	add.s32 	%r46, %r16, %r30;
	add.s32 	%r47, %r16, %r31;
	add.s32 	%r48, %r16, %r32;
	add.s32 	%r49, %r16, %r33;
	setp.lt.s32 	%p6, %r15, %r184;
	selp.b32 	%r212, 0, %r184, %p6;
	sub.s32 	%r50, %r15, %r212;
	add.s32 	%r213, %r15, 1;
	setp.lt.s32 	%p7, %r213, %r184;
	selp.b32 	%r214, 0, %r184, %p7;
	sub.s32 	%r51, %r213, %r214;
	add.s32 	%r215, %r15, 2;
	setp.lt.s32 	%p8, %r215, %r184;
	selp.b32 	%r216, 0, %r184, %p8;
	sub.s32 	%r52, %r215, %r216;
	add.s32 	%r217, %r15, 3;
	setp.lt.s32 	%p9, %r217, %r184;
	selp.b32 	%r218, 0, %r184, %p9;
	sub.s32 	%r53, %r217, %r218;
	add.s32 	%r219, %r15, 4;
	setp.lt.s32 	%p10, %r219, %r184;
	selp.b32 	%r220, 0, %r184, %p10;
	sub.s32 	%r54, %r219, %r220;
	add.s32 	%r221, %r15, 5;
	setp.lt.s32 	%p11, %r221, %r184;
	selp.b32 	%r222, 0, %r184, %p11;
	sub.s32 	%r55, %r221, %r222;
	add.s32 	%r223, %r15, 6;
	setp.lt.s32 	%p12, %r223, %r184;
	selp.b32 	%r224, 0, %r184, %p12;
	sub.s32 	%r56, %r223, %r224;
	add.s32 	%r225, %r15, 7;
	setp.lt.s32 	%p13, %r225, %r184;
	selp.b32 	%r226, 0, %r184, %p13;
	sub.s32 	%r57, %r225, %r226;
	add.s32 	%r227, %r15, 8;
	setp.lt.s32 	%p14, %r227, %r184;
	selp.b32 	%r228, 0, %r184, %p14;
	sub.s32 	%r58, %r227, %r228;
	add.s32 	%r229, %r15, 9;
	setp.lt.s32 	%p15, %r229, %r184;
	selp.b32 	%r230, 0, %r184, %p15;
	sub.s32 	%r59, %r229, %r230;
	add.s32 	%r231, %r15, 10;
	setp.lt.s32 	%p16, %r231, %r184;
	selp.b32 	%r232, 0, %r184, %p16;
	sub.s32 	%r60, %r231, %r232;
	add.s32 	%r233, %r15, 11;
	setp.lt.s32 	%p17, %r233, %r184;
	selp.b32 	%r234, 0, %r184, %p17;
	sub.s32 	%r61, %r233, %r234;
	add.s32 	%r235, %r15, 12;
	setp.lt.s32 	%p18, %r235, %r184;
	selp.b32 	%r236, 0, %r184, %p18;
	sub.s32 	%r62, %r235, %r236;
	add.s32 	%r237, %r15, 13;
	setp.lt.s32 	%p19, %r237, %r184;
	selp.b32 	%r238, 0, %r184, %p19;
	sub.s32 	%r63, %r237, %r238;
	add.s32 	%r239, %r15, 14;
	setp.lt.s32 	%p20, %r239, %r184;
	selp.b32 	%r240, 0, %r184, %p20;
	sub.s32 	%r64, %r239, %r240;
	add.s32 	%r241, %r15, 15;
	setp.lt.s32 	%p21, %r241, %r184;
	selp.b32 	%r242, 0, %r184, %p21;
	sub.s32 	%r65, %r241, %r242;
	shl.b32 	%r243, %r13, 2;
	mad.lo.s32 	%r244, %r196, 132, %r243;
	mov.u32 	%r245, _ZZ9cuda_gemmIiLi128ELi1ELi1ELi16ELi128ELi128ELi64ELi0ELi0EEviiiPT_S1_S1_iiiE11kron_fac_sh;
	add.s32 	%r66, %r245, %r244;
	shl.b32 	%r67, %r14, 2;
	mul.lo.s32 	%r68, %r183, %r14;
	cvt.u16.u32 	%rs1, %r3;
	div.s16 	%rs2, 128, %rs1;
	cvt.s32.s16 	%r69, %rs2;
	and.b32  	%r70, %r447, 31;
	cvta.to.global.u64 	%rd1, %rd4;
	mov.b32 	%r408, 0;
	mov.pred 	%p83, -1;
	shl.b32 	%r314, %r70, 2;
	shl.b32 	%r317, %r34, 2;
	shl.b32 	%r320, %r35, 2;
	shl.b32 	%r323, %r36, 2;
	shl.b32 	%r326, %r37, 2;
	shl.b32 	%r329, %r38, 2;
	shl.b32 	%r332, %r39, 2;
	shl.b32 	%r335, %r40, 2;
	shl.b32 	%r338, %r41, 2;
	shl.b32 	%r341, %r42, 2;
	shl.b32 	%r344, %r43, 2;
	shl.b32 	%r347, %r44, 2;
	shl.b32 	%r350, %r45, 2;
	shl.b32 	%r353, %r46, 2;
	shl.b32 	%r356, %r47, 2;
	shl.b32 	%r359, %r48, 2;
	shl.b32 	%r362, %r49, 2;
$L__BB24_3:
	mov.pred 	%p1, %p83;
	setp.ne.s32 	%p22, %r447, 0;
	@%p22 bra 	$L__BB24_5;
	ld.param.u64 	%rd13, [_Z9cuda_gemmIiLi128ELi1ELi1ELi16ELi128ELi128ELi64ELi0ELi0EEviiiPT_S1_S1_iii_param_3];
	add.s32 	%r246, %r18, %r408;
	cvta.to.global.u64 	%rd6, %rd13;
	mul.wide.s32 	%rd7, %r246, 4;
	add.s64 	%rd8, %rd6, %rd7;
	ld.global.v4.u32 	{%r247, %r248, %r249, %r250}, [%rd8];
	st.shared.v4.u32 	[_ZZ9cuda_gemmIiLi128ELi1ELi1ELi16ELi128ELi128ELi64ELi0ELi0EEviiiPT_S1_S1_iiiE3Ash], {%r247, %r248, %r249, %r250};
$L__BB24_5:
	shr.u32 	%r252, %r447, 4;
	mov.u32 	%r253, %ctaid.z;
	shl.b32 	%r254, %r253, 6;
	or.b32  	%r255, %r252, %r254;
	add.s32 	%r256, %r255, %r408;
	shl.b32 	%r257, %r9, 6;
	and.b32  	%r258, %r447, 15;
	or.b32  	%r259, %r257, %r258;
	mad.lo.s32 	%r74, %r183, %r256, %r259;
	mov.b32 	%r409, 0;
$L__BB24_6:
	mov.u32 	%r75, %r409;
	shr.u32 	%r412, %r447, 4;
	add.s32 	%r410, %r74, %r75;
	mov.u32 	%r411, %r66;
$L__BB24_7:
	mul.wide.s32 	%rd9, %r410, 4;
	add.s64 	%rd10, %rd1, %rd9;
	ld.global.u32 	%r260, [%rd10];
	st.shared.u32 	[%r411], %r260;
	add.s32 	%r412, %r412, %r14;
	add.s32 	%r411, %r411, %r67;
	add.s32 	%r410, %r410, %r68;
	setp.lt.u32 	%p23, %r412, 32;
	@%p23 bra 	$L__BB24_7;
	setp.lt.s32 	%p24, %r2, 1;
	bar.sync 	0;
	@%p24 bra 	$L__BB24_81;
	mov.b32 	%r413, 0;
$L__BB24_10:
	setp.ge.s32 	%p25, %r5, %r17;
	add.s32 	%r85, %r413, %r4;
	shl.b32 	%r262, %r85, 5;
	or.b32  	%r263, %r262, %r16;
	add.s32 	%r264, %r263, %r15;
	shl.b32 	%r265, %r264, 2;
	mov.u32 	%r266, _ZZ9cuda_gemmIiLi128ELi1ELi1ELi16ELi128ELi128ELi64ELi0ELi0EEviiiPT_S1_S1_iiiE3Ash;
	add.s32 	%r267, %r266, %r265;
	ld.shared.u32 	%r86, [%r267];
	add.s32 	%r268, %r263, %r19;
	shl.b32 	%r269, %r268, 2;
	add.s32 	%r270, %r266, %r269;
	ld.shared.u32 	%r87, [%r270];
	add.s32 	%r271, %r263, %r20;
	shl.b32 	%r272, %r271, 2;
	add.s32 	%r273, %r266, %r272;
	ld.shared.u32 	%r88, [%r273];
	add.s32 	%r274, %r263, %r21;
	shl.b32 	%r275, %r274, 2;
	add.s32 	%r276, %r266, %r275;
	ld.shared.u32 	%r89, [%r276];
	add.s32 	%r277, %r263, %r22;
	shl.b32 	%r278, %r277, 2;
	add.s32 	%r279, %r266, %r278;
	ld.shared.u32 	%r90, [%r279];
	add.s32 	%r280, %r263, %r23;
	shl.b32 	%r281, %r280, 2;
	add.s32 	%r282, %r266, %r281;
	ld.shared.u32 	%r91, [%r282];
	add.s32 	%r283, %r263, %r24;
	shl.b32 	%r284, %r283, 2;
	add.s32 	%r285, %r266, %r284;
	ld.shared.u32 	%r92, [%r285];
	add.s32 	%r286, %r263, %r25;
	shl.b32 	%r287, %r286, 2;
	add.s32 	%r288, %r266, %r287;
	ld.shared.u32 	%r93, [%r288];
	add.s32 	%r289, %r263, %r26;
	shl.b32 	%r290, %r289, 2;
	add.s32 	%r291, %r266, %r290;
	ld.shared.u32 	%r94, [%r291];
	add.s32 	%r292, %r263, %r27;
	shl.b32 	%r293, %r292, 2;
	add.s32 	%r294, %r266, %r293;
	ld.shared.u32 	%r95, [%r294];
	add.s32 	%r295, %r263, %r28;
	shl.b32 	%r296, %r295, 2;
	add.s32 	%r297, %r266, %r296;
	ld.shared.u32 	%r96, [%r297];
	add.s32 	%r298, %r263, %r29;
	shl.b32 	%r299, %r298, 2;
	add.s32 	%r300, %r266, %r299;
	ld.shared.u32 	%r97, [%r300];
	add.s32 	%r301, %r263, %r30;
	shl.b32 	%r302, %r301, 2;
	add.s32 	%r303, %r266, %r302;
	ld.shared.u32 	%r98, [%r303];
	add.s32 	%r304, %r263, %r31;
	shl.b32 	%r305, %r304, 2;
	add.s32 	%r306, %r266, %r305;
	ld.shared.u32 	%r99, [%r306];
	add.s32 	%r307, %r263, %r32;
	shl.b32 	%r308, %r307, 2;
	add.s32 	%r309, %r266, %r308;
	ld.shared.u32 	%r100, [%r309];
	add.s32 	%r310, %r263, %r33;
	shl.b32 	%r311, %r310, 2;
	add.s32 	%r312, %r266, %r311;
	ld.shared.u32 	%r101, [%r312];
	@%p25 bra 	$L__BB24_80;
	mov.u32 	%r414, %r5;
$L__BB24_12:
	setp.gt.u32 	%p26, %r184, 64;
	mov.u32 	%r313, _ZZ9cuda_gemmIiLi128ELi1ELi1ELi16ELi128ELi128ELi64ELi0ELi0EEviiiPT_S1_S1_iiiE11kron_fac_sh;
	mad.lo.s32 	%r103, %r414, 132, %r313;
	add.s32 	%r315, %r103, %r314;
	ld.shared.u32 	%r104, [%r315];
	@%p26 bra 	$L__BB24_45;
	setp.eq.s32 	%p43, %r184, 0;
	mov.b32 	%r416, 0;
	@%p43 bra 	$L__BB24_15;
	shfl.sync.idx.b32	%r366|%p44, %r104, %r50, 31, -1;
	mul.lo.s32 	%r416, %r366, %r86;
$L__BB24_15:
	setp.lt.s32 	%p45, %r184, 2;
	@%p45 bra 	$L__BB24_17;
	shfl.sync.idx.b32	%r367|%p46, %r104, %r51, 31, -1;
	mad.lo.s32 	%r416, %r367, %r87, %r416;
$L__BB24_17:
	setp.lt.s32 	%p47, %r184, 3;
	@%p47 bra 	$L__BB24_19;
	shfl.sync.idx.b32	%r368|%p48, %r104, %r52, 31, -1;
	mad.lo.s32 	%r416, %r368, %r88, %r416;
$L__BB24_19:
	setp.lt.s32 	%p49, %r184, 4;
	@%p49 bra 	$L__BB24_21;
	shfl.sync.idx.b32	%r369|%p50, %r104, %r53, 31, -1;
	mad.lo.s32 	%r416, %r369, %r89, %r416;
$L__BB24_21:
	setp.lt.s32 	%p51, %r184, 5;
	@%p51 bra 	$L__BB24_23;
	shfl.sync.idx.b32	%r370|%p52, %r104, %r54, 31, -1;
	mad.lo.s32 	%r416, %r370, %r90, %r416;
$L__BB24_23:
	setp.lt.s32 	%p53, %r184, 6;
	@%p53 bra 	$L__BB24_25;
	shfl.sync.idx.b32	%r371|%p54, %r104, %r55, 31, -1;
	mad.lo.s32 	%r416, %r371, %r91, %r416;
$L__BB24_25:
	setp.lt.s32 	%p55, %r184, 7;
	@%p55 bra 	$L__BB24_27;
	shfl.sync.idx.b32	%r372|%p56, %r104, %r56, 31, -1;
	mad.lo.s32 	%r416, %r372, %r92, %r416;
$L__BB24_27:
	setp.lt.s32 	%p57, %r184, 8;
	@%p57 bra 	$L__BB24_29;
	shfl.sync.idx.b32	%r373|%p58, %r104, %r57, 31, -1;
	mad.lo.s32 	%r416, %r373, %r93, %r416;
$L__BB24_29:
	setp.lt.s32 	%p59, %r184, 9;
	@%p59 bra 	$L__BB24_31;
	shfl.sync.idx.b32	%r374|%p60, %r104, %r58, 31, -1;
	mad.lo.s32 	%r416, %r374, %r94, %r416;
$L__BB24_31:
	setp.lt.s32 	%p61, %r184, 10;
	@%p61 bra 	$L__BB24_33;
	shfl.sync.idx.b32	%r375|%p62, %r104, %r59, 31, -1;
	mad.lo.s32 	%r416, %r375, %r95, %r416;
$L__BB24_33:
	setp.lt.s32 	%p63, %r184, 11;
	@%p63 bra 	$L__BB24_35;
	shfl.sync.idx.b32	%r376|%p64, %r104, %r60, 31, -1;
	mad.lo.s32 	%r416, %r376, %r96, %r416;
$L__BB24_35:
	setp.lt.s32 	%p65, %r184, 12;
	@%p65 bra 	$L__BB24_37;
	shfl.sync.idx.b32	%r377|%p66, %r104, %r61, 31, -1;
	mad.lo.s32 	%r416, %r377, %r97, %r416;
$L__BB24_37:
	setp.lt.s32 	%p67, %r184, 13;
	@%p67 bra 	$L__BB24_39;
	shfl.sync.idx.b32	%r378|%p68, %r104, %r62, 31, -1;
	mad.lo.s32 	%r416, %r378, %r98, %r416;
$L__BB24_39:
	setp.lt.s32 	%p69, %r184, 14;
	@%p69 bra 	$L__BB24_41;
	shfl.sync.idx.b32	%r379|%p70, %r104, %r63, 31, -1;
	mad.lo.s32 	%r416, %r379, %r99, %r416;
$L__BB24_41:
	setp.lt.s32 	%p71, %r184, 15;
	@%p71 bra 	$L__BB24_43;
	shfl.sync.idx.b32	%r380|%p72, %r104, %r64, 31, -1;
	mad.lo.s32 	%r416, %r380, %r100, %r416;
$L__BB24_43:
	setp.lt.s32 	%p73, %r184, 16;
	@%p73 bra 	$L__BB24_77;
	shfl.sync.idx.b32	%r381|%p74, %r104, %r65, 31, -1;
	mad.lo.s32 	%r416, %r381, %r101, %r416;
	bra.uni 	$L__BB24_77;
$L__BB24_45:
	setp.lt.s32 	%p27, %r184, 1;
	mov.b32 	%r416, 0;
	@%p27 bra 	$L__BB24_47;
	add.s32 	%r318, %r103, %r317;
	ld.shared.u32 	%r319, [%r318];
	mul.lo.s32 	%r416, %r319, %r86;
$L__BB24_47:
	setp.lt.s32 	%p28, %r184, 2;
	@%p28 bra 	$L__BB24_49;
	add.s32 	%r321, %r103, %r320;
	ld.shared.u32 	%r322, [%r321];
	mad.lo.s32 	%r416, %r322, %r87, %r416;
$L__BB24_49:
	setp.lt.s32 	%p29, %r184, 3;
	@%p29 bra 	$L__BB24_51;
	add.s32 	%r324, %r103, %r323;
	ld.shared.u32 	%r325, [%r324];
	mad.lo.s32 	%r416, %r325, %r88, %r416;
$L__BB24_51:
	setp.lt.s32 	%p30, %r184, 4;
	@%p30 bra 	$L__BB24_53;
	add.s32 	%r327, %r103, %r326;
	ld.shared.u32 	%r328, [%r327];
	mad.lo.s32 	%r416, %r328, %r89, %r416;
$L__BB24_53:
	setp.lt.s32 	%p31, %r184, 5;
	@%p31 bra 	$L__BB24_55;
	add.s32 	%r330, %r103, %r329;
	ld.shared.u32 	%r331, [%r330];
	mad.lo.s32 	%r416, %r331, %r90, %r416;
$L__BB24_55:
	setp.lt.s32 	%p32, %r184, 6;
	@%p32 bra 	$L__BB24_57;
	add.s32 	%r333, %r103, %r332;
	ld.shared.u32 	%r334, [%r333];
	mad.lo.s32 	%r416, %r334, %r91, %r416;
$L__BB24_57:
	setp.lt.s32 	%p33, %r184, 7;
	@%p33 bra 	$L__BB24_59;
	add.s32 	%r336, %r103, %r335;
	ld.shared.u32 	%r337, [%r336];
	mad.lo.s32 	%r416, %r337, %r92, %r416;
$L__BB24_59:
	setp.lt.s32 	%p34, %r184, 8;
	@%p34 bra 	$L__BB24_61;
	add.s32 	%r339, %r103, %r338;
	ld.shared.u32 	%r340, [%r339];
	mad.lo.s32 	%r416, %r340, %r93, %r416;
$L__BB24_61:
	setp.lt.s32 	%p35, %r184, 9;
	@%p35 bra 	$L__BB24_63;
	add.s32 	%r342, %r103, %r341;
	ld.shared.u32 	%r343, [%r342];
	mad.lo.s32 	%r416, %r343, %r94, %r416;
$L__BB24_63:
	setp.lt.s32 	%p36, %r184, 10;
	@%p36 bra 	$L__BB24_65;
	add.s32 	%r345, %r103, %r344;
	ld.shared.u32 	%r346, [%r345];
	mad.lo.s32 	%r416, %r346, %r95, %r416;
$L__BB24_65:
	setp.lt.s32 	%p37, %r184, 11;
	@%p37 bra 	$L__BB24_67;
	add.s32 	%r348, %r103, %r347;
	ld.shared.u32 	%r349, [%r348];
	mad.lo.s32 	%r416, %r349, %r96, %r416;
$L__BB24_67:
	setp.lt.s32 	%p38, %r184, 12;
	@%p38 bra 	$L__BB24_69;
	add.s32 	%r351, %r103, %r350;
	ld.shared.u32 	%r352, [%r351];
	mad.lo.s32 	%r416, %r352, %r97, %r416;
$L__BB24_69:
	setp.lt.s32 	%p39, %r184, 13;
	@%p39 bra 	$L__BB24_71;
	add.s32 	%r354, %r103, %r353;
	ld.shared.u32 	%r355, [%r354];
	mad.lo.s32 	%r416, %r355, %r98, %r416;
$L__BB24_71:
	setp.lt.s32 	%p40, %r184, 14;
	@%p40 bra 	$L__BB24_73;
	add.s32 	%r357, %r103, %r356;
	ld.shared.u32 	%r358, [%r357];
	mad.lo.s32 	%r416, %r358, %r99, %r416;
$L__BB24_73:
	setp.lt.s32 	%p41, %r184, 15;
	@%p41 bra 	$L__BB24_75;
	add.s32 	%r360, %r103, %r359;
	ld.shared.u32 	%r361, [%r360];
	mad.lo.s32 	%r416, %r361, %r100, %r416;
$L__BB24_75:
	setp.lt.s32 	%p42, %r184, 16;
	@%p42 bra 	$L__BB24_77;
	add.s32 	%r363, %r103, %r362;
	ld.shared.u32 	%r364, [%r363];
	mad.lo.s32 	%r416, %r364, %r101, %r416;
$L__BB24_77:
	setp.ne.s32 	%p75, %r7, 0;
	add.s32 	%r382, %r414, %r75;
	mad.lo.s32 	%r168, %r382, %r2, %r85;
	shfl.sync.down.b32	%r383|%p76, %r416, 1, 7711, -1;
	add.s32 	%r169, %r383, %r416;
	@%p75 bra 	$L__BB24_79;
	shl.b32 	%r384, %r168, 2;
	mov.u32 	%r385, _ZZ9cuda_gemmIiLi128ELi1ELi1ELi16ELi128ELi128ELi64ELi0ELi0EEviiiPT_S1_S1_iiiE3Csh;
	add.s32 	%r386, %r385, %r384;
	ld.shared.u32 	%r387, [%r386];
	add.s32 	%r388, %r387, %r169;
	st.shared.u32 	[%r386], %r388;
$L__BB24_79:
	add.s32 	%r414, %r414, %r69;
	setp.lt.s32 	%p77, %r414, %r17;
	@%p77 bra 	$L__BB24_12;
$L__BB24_80:
	add.s32 	%r413, %r413, %r3;
	setp.lt.s32 	%p78, %r413, %r2;
	@%p78 bra 	$L__BB24_10;
$L__BB24_81:
	add.s32 	%r409, %r75, 16;
	setp.lt.u32 	%p79, %r75, 48;
	@%p79 bra 	$L__BB24_6;
	mov.b32 	%r408, 32;
	mov.pred 	%p83, 0;
	@%p1 bra 	$L__BB24_3;
	setp.gt.u32 	%p81, %r447, 7;
	bar.sync 	0;
	@%p81 bra 	$L__BB24_86;
	ld.param.u64 	%rd14, [_Z9cuda_gemmIiLi128ELi1ELi1ELi16ELi128ELi128ELi64ELi0ELi0EEviiiPT_S1_S1_iii_param_5];
	ld.param.u32 	%r406, [_Z9cuda_gemmIiLi128ELi1ELi1ELi16ELi128ELi128ELi64ELi0ELi0EEviiiPT_S1_S1_iii_param_2];
	ld.param.u32 	%r404, [_Z9cuda_gemmIiLi128ELi1ELi1ELi16ELi128ELi128ELi64ELi0ELi0EEviiiPT_S1_S1_iii_param_1];
	div.s32 	%r173, %r406, %r184;
	shr.u32 	%r390, %r406, 31;
	add.s32 	%r391, %r406, %r390;
	shr.s32 	%r392, %r391, 1;
	mul.lo.s32 	%r393, %r392, %r9;
	mad.lo.s32 	%r394, %r2, %r8, %r393;
	mad.lo.s32 	%r174, %r6, %r404, %r394;
	shl.b32 	%r395, %r447, 2;
	mov.u32 	%r396, _ZZ9cuda_gemmIiLi128ELi1ELi1ELi16ELi128ELi128ELi64ELi0ELi0EEviiiPT_S1_S1_iiiE3Csh;
	add.s32 	%r446, %r396, %r395;
	shl.b32 	%r176, %r11, 2;
	cvta.to.global.u64 	%rd2, %rd14;
$L__BB24_85:
	div.s32 	%r397, %r447, %r2;
	mul.lo.s32 	%r398, %r397, %r2;
	sub.s32 	%r399, %r447, %r398;
	mad.lo.s32 	%r400, %r173, %r397, %r174;
	add.s32 	%r401, %r400, %r399;
	mul.wide.s32 	%rd11, %r401, 4;
	add.s64 	%rd12, %rd2, %rd11;
	ld.shared.u32 	%r402, [%r446];
	atom.global.add.u32 	%r403, [%rd12], %r402;
	add.s32 	%r447, %r447, %r11;
	add.s32 	%r446, %r446, %r176;
	setp.lt.u32 	%p82, %r447, 8;
	@%p82 bra 	$L__BB24_85;
$L__BB24_86:
	ret;
$L__BB24_87:
	shl.b32 	%r190, %r407, 2;
	mov.u32 	%r191, _ZZ9cuda_gemmIiLi128ELi1ELi1ELi16ELi128ELi128ELi64ELi0ELi0EEviiiPT_S1_S1_iiiE3Csh;
	add.s32 	%r192, %r191, %r190;
	mov.b32 	%r193, 0;
	st.shared.u32 	[%r192], %r193;
	add.s32 	%r407, %r407, %r11;
	setp.lt.u32 	%p4, %r407, 8;
	@%p4 bra 	$L__BB24_87;
	bra.uni 	$L__BB24_2;

}
	// .globl	_Z9cuda_gemmIiLi128ELi1ELi1ELi16ELi128ELi128ELi64ELi0ELi1EEviiiPT_S1_S1_iii
.visible .entry _Z9cuda_gemmIiLi128ELi1ELi1ELi16ELi128ELi128ELi64ELi0ELi1EEviiiPT_S1_S1_iii(
	.param .u32 _Z9cuda_gemmIiLi128ELi1ELi1ELi16ELi128ELi128ELi64ELi0ELi1EEviiiPT_S1_S1_iii_param_0,
	.param .u32 _Z9cuda_gemmIiLi128ELi1ELi1ELi16ELi128ELi128ELi64ELi0ELi1EEviiiPT_S1_S1_iii_param_1,
	.param .u32 _Z9cuda_gemmIiLi128ELi1ELi1ELi16ELi128ELi128ELi64ELi0ELi1EEviiiPT_S1_S1_iii_param_2,
	.param .u64 .ptr .align 1 _Z9cuda_gemmIiLi128ELi1ELi1ELi16ELi128ELi128ELi64ELi0ELi1EEviiiPT_S1_S1_iii_param_3,
	.param .u64 .ptr .align 1 _Z9cuda_gemmIiLi128ELi1ELi1ELi16ELi128ELi128ELi64ELi0ELi1EEviiiPT_S1_S1_iii_param_4,
	.param .u64 .ptr .align 1 _Z9cuda_gemmIiLi128ELi1ELi1ELi16ELi128ELi128ELi64ELi0ELi1EEviiiPT_S1_S1_iii_param_5,
	.param .u32 _Z9cuda_gemmIiLi128ELi1ELi1ELi16ELi128ELi128ELi64ELi0ELi1EEviiiPT_S1_S1_iii_param_6,
	.param .u32 _Z9cuda_gemmIiLi128ELi1ELi1ELi16ELi128ELi128ELi64ELi0ELi1EEviiiPT_S1_S1_iii_param_7,
	.param .u32 _Z9cuda_gemmIiLi128ELi1ELi1ELi16ELi128ELi128ELi64ELi0ELi1EEviiiPT_S1_S1_iii_param_8
)
.maxntid 128
{
	.reg .pred 	%p<6>;
	.reg .b32 	%r<28>;
	.reg .b64 	%rd<2>;
	// demoted variable
	.shared .align 128 .b8 _ZZ9cuda_gemmIiLi128ELi1ELi1ELi16ELi128ELi128ELi64ELi0ELi1EEviiiPT_S1_S1_iiiE3Csh[32];
	mov.u32 	%r15, %ctaid.y;
	mov.u32 	%r16, %nctaid.y;
	setp.ge.u32 	%p1, %r15, %r16;
	@%p1 bra 	$L__BB25_7;
	mov.u32 	%r27, %tid.x;
	mov.u32 	%r2, %ntid.x;
	setp.gt.u32 	%p2, %r27, 7;
	@%p2 bra 	$L__BB25_4;
	shl.b32 	%r17, %r27, 2;
	mov.u32 	%r18, _ZZ9cuda_gemmIiLi128ELi1ELi1ELi16ELi128ELi128ELi64ELi0ELi1EEviiiPT_S1_S1_iiiE3Csh;
	add.s32 	%r24, %r18, %r17;
	shl.b32 	%r4, %r2, 2;
	mov.u32 	%r25, %r27;
$L__BB25_3:
	mov.b32 	%r19, 0;
	st.shared.u32 	[%r24], %r19;
	add.s32 	%r25, %r25, %r2;
	add.s32 	%r24, %r24, %r4;
	setp.lt.u32 	%p3, %r25, 8;
	@%p3 bra 	$L__BB25_3;
$L__BB25_4:
	setp.gt.u32 	%p4, %r27, 7;
	bar.sync 	0;
	bar.sync 	0;
	bar.sync 	0;
	bar.sync 	0;
	bar.sync 	0;
	bar.sync 	0;
	bar.sync 	0;
	bar.sync 	0;
	bar.sync 	0;
	@%p4 bra 	$L__BB25_7;
	shl.b32 	%r20, %r27, 2;
	mov.u32 	%r21, _ZZ9cuda_gemmIiLi128ELi1ELi1ELi16ELi128ELi128ELi64ELi0ELi1EEviiiPT_S1_S1_iiiE3Csh;
	add.s32 	%r26, %r21, %r20;
	shl.b32 	%r10, %r2, 2;
$L__BB25_6:
	ld.shared.u32 	%r22, [%r26];
	atom.add.u32 	%r23, [%rd1], %r22;
	add.s32 	%r27, %r27, %r2;
	add.s32 	%r26, %r26, %r10;
	setp.lt.u32 	%p5, %r27, 8;
	@%p5 bra 	$L__BB25_6;
$L__BB25_7:
	ret;

}
	// .globl	_Z9cuda_gemmIiLi128ELi1ELi1ELi16ELi128ELi128ELi64ELi1ELi0EEviiiPT_S1_S1_iii
.visible .entry _Z9cuda_gemmIiLi128ELi1ELi1ELi16ELi128ELi128ELi64ELi1ELi0EEviiiPT_S1_S1_iii(
	.param .u32 _Z9cuda_gemmIiLi128ELi1ELi1ELi16ELi128ELi128ELi64ELi1ELi0EEviiiPT_S1_S1_iii_param_0,
	.param .u32 _Z9cuda_gemmIiLi128ELi1ELi1ELi16ELi128ELi128ELi64ELi1ELi0EEviiiPT_S1_S1_iii_param_1,
	.param .u32 _Z9cuda_gemmIiLi128ELi1ELi1ELi16ELi128ELi128ELi64ELi1ELi0EEviiiPT_S1_S1_iii_param_2,
	.param .u64 .ptr .align 1 _Z9cuda_gemmIiLi128ELi1ELi1ELi16ELi128ELi128ELi64ELi1ELi0EEviiiPT_S1_S1_iii_param_3,
	.param .u64 .ptr .align 1 _Z9cuda_gemmIiLi128ELi1ELi1ELi16ELi128ELi128ELi64ELi1ELi0EEviiiPT_S1_S1_iii_param_4,
	.param .u64 .ptr .align 1 _Z9cuda_gemmIiLi128ELi1ELi1ELi16ELi128ELi128ELi64ELi1ELi0EEviiiPT_S1_S1_iii_param_5,
	.param .u32 _Z9cuda_gemmIiLi128ELi1ELi1ELi16ELi128ELi128ELi64ELi1ELi0EEviiiPT_S1_S1_iii_param_6,
	.param .u32 _Z9cuda_gemmIiLi128ELi1ELi1ELi16ELi128ELi128ELi64ELi1ELi0EEviiiPT_S1_S1_iii_param_7,
	.param .u32 _Z9cuda_gemmIiLi128ELi1ELi1ELi16ELi128ELi128ELi64ELi1ELi0EEviiiPT_S1_S1_iii_param_8
)
.maxntid 128
{
	.reg .pred 	%p<84>;
	.reg .b16 	%rs<3>;
	.reg .b32 	%r<430>;
	.reg .b64 	%rd<19>;
	// demoted variable
	.shared .align 128 .b8 _ZZ9cuda_gemmIiLi128ELi1ELi1ELi16ELi128ELi128ELi64ELi1ELi0EEviiiPT_S1_S1_iiiE11kron_fac_sh[2112];
	// demoted variable
	.shared .align 128 .b8 _ZZ9cuda_gemmIiLi128ELi1ELi1ELi16ELi128ELi128ELi64ELi1ELi0EEviiiPT_S1_S1_iiiE3Ash[16];
	// demoted variable
	.shared .align 128 .b8 _ZZ9cuda_gemmIiLi128ELi1ELi1ELi16ELi128ELi128ELi64ELi1ELi0EEviiiPT_S1_S1_iiiE3Csh[32];
	ld.param.u64 	%rd7, [_Z9cuda_gemmIiLi128ELi1ELi1ELi16ELi128ELi128ELi64ELi1ELi0EEviiiPT_S1_S1_iii_param_4];
	ld.param.u32 	%r176, [_Z9cuda_gemmIiLi128ELi1ELi1ELi16ELi128ELi128ELi64ELi1ELi0EEviiiPT_S1_S1_iii_param_6];
	ld.param.u32 	%r177, [_Z9cuda_gemmIiLi128ELi1ELi1ELi16ELi128ELi128ELi64ELi1ELi0EEviiiPT_S1_S1_iii_param_7];
	mov.u32 	%r429, %tid.x;
	div.s32 	%r2, 16, %r177;
	shl.b32 	%r3, %r2, 1;
	div.u32 	%r5, %r429, %r3;
	mul.lo.s32 	%r178, %r5, %r3;
	sub.s32 	%r179, %r429, %r178;
	shr.u32 	%r4, %r179, 1;
	mov.u32 	%r6, %ctaid.y;
	mov.u32 	%r180, %nctaid.y;
	setp.ge.u32 	%p2, %r6, %r180;
	@%p2 bra 	$L__BB26_86;
	and.b32  	%r7, %r429, 1;
	mov.u32 	%r181, %ctaid.x;
	and.b32  	%r8, %r181, 1;
	mov.u32 	%r9, %ntid.x;
	shr.u32 	%r10, %r429, 4;
	shr.u32 	%r11, %r9, 4;
	and.b32  	%r12, %r4, 15;
	shl.b32 	%r182, %r429, 4;
	and.b32  	%r13, %r182, 16;
	min.s32 	%r14, %r176, 16;
	setp.gt.u32 	%p3, %r429, 7;
	mov.u32 	%r389, %r429;
	@%p3 bra 	$L__BB26_2;
	bra.uni 	$L__BB26_87;
$L__BB26_2:
	mov.u32 	%r188, %ctaid.z;
	shl.b32 	%r189, %r188, 6;
	and.b32  	%r190, %r429, 15;
	shl.b32 	%r15, %r6, 4;
	add.s32 	%r191, %r4, 1;
	and.b32  	%r16, %r191, 15;
	add.s32 	%r192, %r4, 2;
	and.b32  	%r17, %r192, 15;
	add.s32 	%r193, %r4, 3;
	and.b32  	%r18, %r193, 15;
	add.s32 	%r194, %r4, 4;
	and.b32  	%r19, %r194, 15;
	add.s32 	%r195, %r4, 5;
	and.b32  	%r20, %r195, 15;
	add.s32 	%r196, %r4, 6;
	and.b32  	%r21, %r196, 15;
	add.s32 	%r197, %r4, 7;
	and.b32  	%r22, %r197, 15;
	xor.b32  	%r23, %r12, 8;
	add.s32 	%r198, %r4, 9;
	and.b32  	%r24, %r198, 15;
	add.s32 	%r199, %r4, 10;
	and.b32  	%r25, %r199, 15;
	add.s32 	%r200, %r4, 11;
	and.b32  	%r26, %r200, 15;
	add.s32 	%r201, %r4, 12;
	and.b32  	%r27, %r201, 15;
	add.s32 	%r202, %r4, 13;
	and.b32  	%r28, %r202, 15;
	add.s32 	%r203, %r4, 14;
	and.b32  	%r29, %r203, 15;
	add.s32 	%r204, %r4, -1;
	and.b32  	%r30, %r204, 15;
	add.s32 	%r31, %r13, %r12;
	add.s32 	%r32, %r13, %r16;
	add.s32 	%r33, %r13, %r17;
	add.s32 	%r34, %r13, %r18;
	add.s32 	%r35, %r13, %r19;
	add.s32 	%r36, %r13, %r20;
	add.s32 	%r37, %r13, %r21;
	add.s32 	%r38, %r13, %r22;
	add.s32 	%r39, %r13, %r23;
	add.s32 	%r40, %r13, %r24;
	add.s32 	%r41, %r13, %r25;
	add.s32 	%r42, %r13, %r26;
	add.s32 	%r43, %r13, %r27;
	add.s32 	%r44, %r13, %r28;
	add.s32 	%r45, %r13, %r29;
	add.s32 	%r46, %r13, %r30;
	setp.lt.s32 	%p6, %r12, %r177;
	selp.b32 	%r205, 0, %r177, %p6;
	sub.s32 	%r47, %r12, %r205;
	add.s32 	%r206, %r12, 1;
	setp.lt.s32 	%p7, %r206, %r177;
	selp.b32 	%r207, 0, %r177, %p7;
	sub.s32 	%r48, %r206, %r207;
	add.s32 	%r208, %r12, 2;
	setp.lt.s32 	%p8, %r208, %r177;
	selp.b32 	%r209, 0, %r177, %p8;
	sub.s32 	%r49, %r208, %r209;
	add.s32 	%r210, %r12, 3;
	setp.lt.s32 	%p9, %r210, %r177;
	selp.b32 	%r211, 0, %r177, %p9;
	sub.s32 	%r50, %r210, %r211;
	add.s32 	%r212, %r12, 4;
	setp.lt.s32 	%p10, %r212, %r177;
	selp.b32 	%r213, 0, %r177, %p10;
	sub.s32 	%r51, %r212, %r213;
	add.s32 	%r214, %r12, 5;
	setp.lt.s32 	%p11, %r214, %r177;
	selp.b32 	%r215, 0, %r177, %p11;
	sub.s32 	%r52, %r214, %r215;
	add.s32 	%r216, %r12, 6;
	setp.lt.s32 	%p12, %r216, %r177;
	selp.b32 	%r217, 0, %r177, %p12;
	sub.s32 	%r53, %r216, %r217;
	add.s32 	%r218, %r12, 7;
	setp.lt.s32 	%p13, %r218, %r177;
	selp.b32 	%r219, 0, %r177, %p13;
	sub.s32 	%r54, %r218, %r219;
	add.s32 	%r220, %r12, 8;
	setp.lt.s32 	%p14, %r220, %r177;
	selp.b32 	%r221, 0, %r177, %p14;
	sub.s32 	%r55, %r220, %r221;
	add.s32 	%r222, %r12, 9;
	setp.lt.s32 	%p15, %r222, %r177;
	selp.b32 	%r223, 0, %r177, %p15;
	sub.s32 	%r56, %r222, %r223;
	add.s32 	%r224, %r12, 10;
	setp.lt.s32 	%p16, %r224, %r177;
	selp.b32 	%r225, 0, %r177, %p16;
	sub.s32 	%r57, %r224, %r225;
	add.s32 	%r226, %r12, 11;
	setp.lt.s32 	%p17, %r226, %r177;
	selp.b32 	%r227, 0, %r177, %p17;
	sub.s32 	%r58, %r226, %r227;
	add.s32 	%r228, %r12, 12;
	setp.lt.s32 	%p18, %r228, %r177;
	selp.b32 	%r229, 0, %r177, %p18;
	sub.s32 	%r59, %r228, %r229;
	add.s32 	%r230, %r12, 13;
	setp.lt.s32 	%p19, %r230, %r177;
	selp.b32 	%r231, 0, %r177, %p19;
	sub.s32 	%r60, %r230, %r231;
	add.s32 	%r232, %r12, 14;
	setp.lt.s32 	%p20, %r232, %r177;
	selp.b32 	%r233, 0, %r177, %p20;
	sub.s32 	%r61, %r232, %r233;
	add.s32 	%r234, %r12, 15;
	setp.lt.s32 	%p21, %r234, %r177;
	selp.b32 	%r235, 0, %r177, %p21;
	sub.s32 	%r62, %r234, %r235;
	shl.b32 	%r236, %r10, 2;
	mad.lo.s32 	%r237, %r190, 132, %r236;
	mov.u32 	%r238, _ZZ9cuda_gemmIiLi128ELi1ELi1ELi16ELi128ELi128ELi64ELi1ELi0EEviiiPT_S1_S1_iiiE11kron_fac_sh;
	add.s32 	%r63, %r238, %r237;
	shl.b32 	%r64, %r11, 2;
	or.b32  	%r65, %r10, %r189;
	mul.lo.s32 	%r66, %r176, %r11;
	cvt.u16.u32 	%rs1, %r3;
	div.s16 	%rs2, 128, %rs1;
	cvt.s32.s16 	%r67, %rs2;
	and.b32  	%r68, %r429, 31;
	cvta.to.global.u64 	%rd1, %rd7;
	mov.b32 	%r390, 0;
	mov.pred 	%p83, -1;
	shl.b32 	%r306, %r68, 2;
	shl.b32 	%r309, %r31, 2;
	shl.b32 	%r312, %r32, 2;
	shl.b32 	%r315, %r33, 2;
	shl.b32 	%r318, %r34, 2;
	shl.b32 	%r321, %r35, 2;
	shl.b32 	%r324, %r36, 2;
	shl.b32 	%r327, %r37, 2;
	shl.b32 	%r330, %r38, 2;
	shl.b32 	%r333, %r39, 2;
	shl.b32 	%r336, %r40, 2;
	shl.b32 	%r339, %r41, 2;
	shl.b32 	%r342, %r42, 2;
	shl.b32 	%r345, %r43, 2;
	shl.b32 	%r348, %r44, 2;
	shl.b32 	%r351, %r45, 2;
	shl.b32 	%r354, %r46, 2;
$L__BB26_3:
	mov.pred 	%p1, %p83;
	setp.ne.s32 	%p22, %r429, 0;
	@%p22 bra 	$L__BB26_5;
	ld.param.u64 	%rd16, [_Z9cuda_gemmIiLi128ELi1ELi1ELi16ELi128ELi128ELi64ELi1ELi0EEviiiPT_S1_S1_iii_param_3];
	mov.u32 	%r239, %ctaid.z;
	shl.b32 	%r240, %r239, 6;
	add.s32 	%r241, %r15, %r240;
	add.s32 	%r242, %r241, %r390;
	cvta.to.global.u64 	%rd9, %rd16;
	mul.wide.u32 	%rd10, %r242, 4;
	add.s64 	%rd11, %rd9, %rd10;
	ld.global.v4.u32 	{%r243, %r244, %r245, %r246}, [%rd11];
	st.shared.v4.u32 	[_ZZ9cuda_gemmIiLi128ELi1ELi1ELi16ELi128ELi128ELi64ELi1ELi0EEviiiPT_S1_S1_iiiE3Ash], {%r243, %r244, %r245, %r246};
$L__BB26_5:
	add.s32 	%r248, %r65, %r390;
	shl.b32 	%r249, %r8, 6;
	and.b32  	%r250, %r429, 15;
	or.b32  	%r251, %r249, %r250;
	mad.lo.s32 	%r72, %r176, %r248, %r251;
	mov.b32 	%r391, 0;
$L__BB26_6:
	mov.u32 	%r73, %r391;
	add.s32 	%r392, %r72, %r73;
	mov.u32 	%r393, %r63;
	mov.u32 	%r394, %r10;
$L__BB26_7:
	mul.wide.s32 	%rd12, %r392, 4;
	add.s64 	%rd13, %rd1, %rd12;
	ld.global.u32 	%r252, [%rd13];
	st.shared.u32 	[%r393], %r252;
	add.s32 	%r394, %r394, %r11;
	add.s32 	%r393, %r393, %r64;
	add.s32 	%r392, %r392, %r66;
	setp.lt.u32 	%p23, %r394, 32;
	@%p23 bra 	$L__BB26_7;
	setp.lt.s32 	%p24, %r2, 1;
	bar.sync 	0;
	@%p24 bra 	$L__BB26_81;
	mov.b32 	%r395, 0;
$L__BB26_10:
	setp.ge.s32 	%p25, %r5, %r14;
	add.s32 	%r82, %r395, %r4;
	shl.b32 	%r254, %r82, 5;
	or.b32  	%r255, %r254, %r13;
	add.s32 	%r256, %r255, %r12;
	shl.b32 	%r257, %r256, 2;
	mov.u32 	%r258, _ZZ9cuda_gemmIiLi128ELi1ELi1ELi16ELi128ELi128ELi64ELi1ELi0EEviiiPT_S1_S1_iiiE3Ash;
	add.s32 	%r259, %r258, %r257;
	ld.shared.u32 	%r83, [%r259];
	add.s32 	%r260, %r255, %r16;
	shl.b32 	%r261, %r260, 2;
	add.s32 	%r262, %r258, %r261;
	ld.shared.u32 	%r84, [%r262];
	add.s32 	%r263, %r255, %r17;
	shl.b32 	%r264, %r263, 2;
	add.s32 	%r265, %r258, %r264;
	ld.shared.u32 	%r85, [%r265];
	add.s32 	%r266, %r255, %r18;
	shl.b32 	%r267, %r266, 2;
	add.s32 	%r268, %r258, %r267;
	ld.shared.u32 	%r86, [%r268];
	add.s32 	%r269, %r255, %r19;
	shl.b32 	%r270, %r269, 2;
	add.s32 	%r271, %r258, %r270;
	ld.shared.u32 	%r87, [%r271];
	add.s32 	%r272, %r255, %r20;
	shl.b32 	%r273, %r272, 2;
	add.s32 	%r274, %r258, %r273;
	ld.shared.u32 	%r88, [%r274];
	add.s32 	%r275, %r255, %r21;
	shl.b32 	%r276, %r275, 2;
	add.s32 	%r277, %r258, %r276;
	ld.shared.u32 	%r89, [%r277];
	add.s32 	%r278, %r255, %r22;
	shl.b32 	%r279, %r278, 2;
	add.s32 	%r280, %r258, %r279;
	ld.shared.u32 	%r90, [%r280];
	add.s32 	%r281, %r255, %r23;
	shl.b32 	%r282, %r281, 2;
	add.s32 	%r283, %r258, %r282;
	ld.shared.u32 	%r91, [%r283];
	add.s32 	%r284, %r255, %r24;
	shl.b32 	%r285, %r284, 2;
	add.s32 	%r286, %r258, %r285;
	ld.shared.u32 	%r92, [%r286];
	add.s32 	%r287, %r255, %r25;
	shl.b32 	%r288, %r287, 2;
	add.s32 	%r289, %r258, %r288;
	ld.shared.u32 	%r93, [%r289];
	add.s32 	%r290, %r255, %r26;
	shl.b32 	%r291, %r290, 2;
	add.s32 	%r292, %r258, %r291;
	ld.shared.u32 	%r94, [%r292];
	add.s32 	%r293, %r255, %r27;
	shl.b32 	%r294, %r293, 2;
	add.s32 	%r295, %r258, %r294;
	ld.shared.u32 	%r95, [%r295];
	add.s32 	%r296, %r255, %r28;
	shl.b32 	%r297, %r296, 2;
	add.s32 	%r298, %r258, %r297;
	ld.shared.u32 	%r96, [%r298];
	add.s32 	%r299, %r255, %r29;
	shl.b32 	%r300, %r299, 2;
	add.s32 	%r301, %r258, %r300;
	ld.shared.u32 	%r97, [%r301];
	add.s32 	%r302, %r255, %r30;
	shl.b32 	%r303, %r302, 2;
	add.s32 	%r304, %r258, %r303;
	ld.shared.u32 	%r98, [%r304];
	@%p25 bra 	$L__BB26_80;
	mov.u32 	%r396, %r5;
$L__BB26_12:
	setp.gt.u32 	%p26, %r177, 64;
	mov.u32 	%r305, _ZZ9cuda_gemmIiLi128ELi1ELi1ELi16ELi128ELi128ELi64ELi1ELi0EEviiiPT_S1_S1_iiiE11kron_fac_sh;
	mad.lo.s32 	%r100, %r396, 132, %r305;
	add.s32 	%r307, %r100, %r306;
	ld.shared.u32 	%r101, [%r307];
	@%p26 bra 	$L__BB26_45;
	setp.eq.s32 	%p43, %r177, 0;
	mov.b32 	%r398, 0;
	@%p43 bra 	$L__BB26_15;
	shfl.sync.idx.b32	%r358|%p44, %r101, %r47, 31, -1;
	mul.lo.s32 	%r398, %r358, %r83;
$L__BB26_15:
	setp.lt.s32 	%p45, %r177, 2;
	@%p45 bra 	$L__BB26_17;
	shfl.sync.idx.b32	%r359|%p46, %r101, %r48, 31, -1;
	mad.lo.s32 	%r398, %r359, %r84, %r398;
$L__BB26_17:
	setp.lt.s32 	%p47, %r177, 3;
	@%p47 bra 	$L__BB26_19;
	shfl.sync.idx.b32	%r360|%p48, %r101, %r49, 31, -1;
	mad.lo.s32 	%r398, %r360, %r85, %r398;
$L__BB26_19:
	setp.lt.s32 	%p49, %r177, 4;
	@%p49 bra 	$L__BB26_21;
	shfl.sync.idx.b32	%r361|%p50, %r101, %r50, 31, -1;
	mad.lo.s32 	%r398, %r361, %r86, %r398;
$L__BB26_21:
	setp.lt.s32 	%p51, %r177, 5;
	@%p51 bra 	$L__BB26_23;
	shfl.sync.idx.b32	%r362|%p52, %r101, %r51, 31, -1;
	mad.lo.s32 	%r398, %r362, %r87, %r398;
$L__BB26_23:
	setp.lt.s32 	%p53, %r177, 6;
	@%p53 bra 	$L__BB26_25;
	shfl.sync.idx.b32	%r363|%p54, %r101, %r52, 31, -1;
	mad.lo.s32 	%r398, %r363, %r88, %r398;
$L__BB26_25:
	setp.lt.s32 	%p55, %r177, 7;
	@%p55 bra 	$L__BB26_27;
	shfl.sync.idx.b32	%r364|%p56, %r101, %r53, 31, -1;
	mad.lo.s32 	%r398, %r364, %r89, %r398;
$L__BB26_27:
	setp.lt.s32 	%p57, %r177, 8;
	@%p57 bra 	$L__BB26_29;
	shfl.sync.idx.b32	%r365|%p58, %r101, %r54, 31, -1;
	mad.lo.s32 	%r398, %r365, %r90, %r398;
$L__BB26_29:
	setp.lt.s32 	%p59, %r177, 9;
	@%p59 bra 	$L__BB26_31;
	shfl.sync.idx.b32	%r366|%p60, %r101, %r55, 31, -1;
	mad.lo.s32 	%r398, %r366, %r91, %r398;
$L__BB26_31:
	setp.lt.s32 	%p61, %r177, 10;
	@%p61 bra 	$L__BB26_33;
	shfl.sync.idx.b32	%r367|%p62, %r101, %r56, 31, -1;
	mad.lo.s32 	%r398, %r367, %r92, %r398;
$L__BB26_33:
	setp.lt.s32 	%p63, %r177, 11;
	@%p63 bra 	$L__BB26_35;
	shfl.sync.idx.b32	%r368|%p64, %r101, %r57, 31, -1;
	mad.lo.s32 	%r398, %r368, %r93, %r398;
$L__BB26_35:
	setp.lt.s32 	%p65, %r177, 12;
	@%p65 bra 	$L__BB26_37;
	shfl.sync.idx.b32	%r369|%p66, %r101, %r58, 31, -1;
	mad.lo.s32 	%r398, %r369, %r94, %r398;
$L__BB26_37:
	setp.lt.s32 	%p67, %r177, 13;
	@%p67 bra 	$L__BB26_39;
	shfl.sync.idx.b32	%r370|%p68, %r101, %r59, 31, -1;
	mad.lo.s32 	%r398, %r370, %r95, %r398;
$L__BB26_39:
	setp.lt.s32 	%p69, %r177, 14;
	@%p69 bra 	$L__BB26_41;
	shfl.sync.idx.b32	%r371|%p70, %r101, %r60, 31, -1;
	mad.lo.s32 	%r398, %r371, %r96, %r398;
$L__BB26_41:
	setp.lt.s32 	%p71, %r177, 15;
	@%p71 bra 	$L__BB26_43;
	shfl.sync.idx.b32	%r372|%p72, %r101, %r61, 31, -1;
	mad.lo.s32 	%r398, %r372, %r97, %r398;
$L__BB26_43:
	setp.lt.s32 	%p73, %r177, 16;
	@%p73 bra 	$L__BB26_77;
	shfl.sync.idx.b32	%r373|%p74, %r101, %r62, 31, -1;
	mad.lo.s32 	%r398, %r373, %r98, %r398;
	bra.uni 	$L__BB26_77;
$L__BB26_45:
	setp.lt.s32 	%p27, %r177, 1;
	mov.b32 	%r398, 0;
	@%p27 bra 	$L__BB26_47;
	add.s32 	%r310, %r100, %r309;
	ld.shared.u32 	%r311, [%r310];
	mul.lo.s32 	%r398, %r311, %r83;
$L__BB26_47:
	setp.lt.s32 	%p28, %r177, 2;
	@%p28 bra 	$L__BB26_49;
	add.s32 	%r313, %r100, %r312;
	ld.shared.u32 	%r314, [%r313];
	mad.lo.s32 	%r398, %r314, %r84, %r398;
$L__BB26_49:
	setp.lt.s32 	%p29, %r177, 3;
	@%p29 bra 	$L__BB26_51;
	add.s32 	%r316, %r100, %r315;
	ld.shared.u32 	%r317, [%r316];
	mad.lo.s32 	%r398, %r317, %r85, %r398;
$L__BB26_51:
	setp.lt.s32 	%p30, %r177, 4;
	@%p30 bra 	$L__BB26_53;
	add.s32 	%r319, %r100, %r318;
	ld.shared.u32 	%r320, [%r319];
	mad.lo.s32 	%r398, %r320, %r86, %r398;
$L__BB26_53:
	setp.lt.s32 	%p31, %r177, 5;
	@%p31 bra 	$L__BB26_55;
	add.s32 	%r322, %r100, %r321;
	ld.shared.u32 	%r323, [%r322];
	mad.lo.s32 	%r398, %r323, %r87, %r398;
$L__BB26_55:
	setp.lt.s32 	%p32, %r177, 6;
	@%p32 bra 	$L__BB26_57;
	add.s32 	%r325, %r100, %r324;
	ld.shared.u32 	%r326, [%r325];
	mad.lo.s32 	%r398, %r326, %r88, %r398;
$L__BB26_57:
	setp.lt.s32 	%p33, %r177, 7;
	@%p33 bra 	$L__BB26_59;
	add.s32 	%r328, %r100, %r327;
	ld.shared.u32 	%r329, [%r328];
	mad.lo.s32 	%r398, %r329, %r89, %r398;
$L__BB26_59:
	setp.lt.s32 	%p34, %r177, 8;
	@%p34 bra 	$L__BB26_61;
	add.s32 	%r331, %r100, %r330;
	ld.shared.u32 	%r332, [%r331];
	mad.lo.s32 	%r398, %r332, %r90, %r398;
$L__BB26_61:
	setp.lt.s32 	%p35, %r177, 9;
	@%p35 bra 	$L__BB26_63;
	add.s32 	%r334, %r100, %r333;
	ld.shared.u32 	%r335, [%r334];
	mad.lo.s32 	%r398, %r335, %r91, %r398;
$L__BB26_63:
	setp.lt.s32 	%p36, %r177, 10;
	@%p36 bra 	$L__BB26_65;
	add.s32 	%r337, %r100, %r336;
	ld.shared.u32 	%r338, [%r337];
	mad.lo.s32 	%r398, %r338, %r92, %r398;
$L__BB26_65:
	setp.lt.s32 	%p37, %r177, 11;
	@%p37 bra 	$L__BB26_67;
	add.s32 	%r340, %r100, %r339;
	ld.shared.u32 	%r341, [%r340];
	mad.lo.s32 	%r398, %r341, %r93, %r398;
$L__BB26_67:
	setp.lt.s32 	%p38, %r177, 12;
	@%p38 bra 	$L__BB26_69;
	add.s32 	%r343, %r100, %r342;
	ld.shared.u32 	%r344, [%r343];
	mad.lo.s32 	%r398, %r344, %r94, %r398;
$L__BB26_69:
	setp.lt.s32 	%p39, %r177, 13;
	@%p39 bra 	$L__BB26_71;
	add.s32 	%r346, %r100, %r345;
	ld.shared.u32 	%r347, [%r346];
	mad.lo.s32 	%r398, %r347, %r95, %r398;
$L__BB26_71:
	setp.lt.s32 	%p40, %r177, 14;
	@%p40 bra 	$L__BB26_73;
	add.s32 	%r349, %r100, %r348;
	ld.shared.u32 	%r350, [%r349];
	mad.lo.s32 	%r398, %r350, %r96, %r398;
$L__BB26_73:
	setp.lt.s32 	%p41, %r177, 15;
	@%p41 bra 	$L__BB26_75;
	add.s32 	%r352, %r100, %r351;
	ld.shared.u32 	%r353, [%r352];
	mad.lo.s32 	%r398, %r353, %r97, %r398;
$L__BB26_75:
	setp.lt.s32 	%p42, %r177, 16;
	@%p42 bra 	$L__BB26_77;
	add.s32 	%r355, %r100, %r354;
	ld.shared.u32 	%r356, [%r355];
	mad.lo.s32 	%r398, %r356, %r98, %r398;
$L__BB26_77:
	setp.ne.s32 	%p75, %r7, 0;
	add.s32 	%r374, %r396, %r73;
	mad.lo.s32 	%r165, %r374, %r2, %r82;
	shfl.sync.down.b32	%r375|%p76, %r398, 1, 7711, -1;
	add.s32 	%r166, %r375, %r398;
	@%p75 bra 	$L__BB26_79;
	shl.b32 	%r376, %r165, 2;
	mov.u32 	%r377, _ZZ9cuda_gemmIiLi128ELi1ELi1ELi16ELi128ELi128ELi64ELi1ELi0EEviiiPT_S1_S1_iiiE3Csh;
	add.s32 	%r378, %r377, %r376;
	ld.shared.u32 	%r379, [%r378];
	add.s32 	%r380, %r379, %r166;
	st.shared.u32 	[%r378], %r380;
$L__BB26_79:
	add.s32 	%r396, %r396, %r67;
	setp.lt.s32 	%p77, %r396, %r14;
	@%p77 bra 	$L__BB26_12;
$L__BB26_80:
	add.s32 	%r395, %r395, %r3;
	setp.lt.s32 	%p78, %r395, %r2;
	@%p78 bra 	$L__BB26_10;
$L__BB26_81:
	add.s32 	%r391, %r73, 16;
	setp.lt.u32 	%p79, %r73, 48;
	@%p79 bra 	$L__BB26_6;
	mov.b32 	%r390, 32;
	mov.pred 	%p83, 0;
	@%p1 bra 	$L__BB26_3;
	setp.gt.u32 	%p81, %r429, 7;
	bar.sync 	0;
	@%p81 bra 	$L__BB26_86;
	ld.param.u64 	%rd17, [_Z9cuda_gemmIiLi128ELi1ELi1ELi16ELi128ELi128ELi64ELi1ELi0EEviiiPT_S1_S1_iii_param_5];
	shl.b32 	%r382, %r429, 2;
	mov.u32 	%r383, _ZZ9cuda_gemmIiLi128ELi1ELi1ELi16ELi128ELi128ELi64ELi1ELi0EEviiiPT_S1_S1_iiiE3Csh;
	add.s32 	%r428, %r383, %r382;
	shl.b32 	%r171, %r9, 2;
	add.s32 	%r384, %r429, %r15;
	shl.b32 	%r385, %r8, 3;
	add.s32 	%r386, %r384, %r385;
	mul.wide.u32 	%rd14, %r386, 4;
	cvta.to.global.u64 	%rd15, %rd17;
	add.s64 	%rd18, %rd15, %rd14;
	mul.wide.u32 	%rd3, %r9, 4;
$L__BB26_85:
	ld.shared.u32 	%r387, [%r428];
	atom.global.add.u32 	%r388, [%rd18], %r387;
	add.s32 	%r429, %r429, %r9;
	add.s32 	%r428, %r428, %r171;
	add.s64 	%rd18, %rd18, %rd3;
	setp.lt.u32 	%p82, %r429, 8;
	@%p82 bra 	$L__BB26_85;
$L__BB26_86:
	ret;
$L__BB26_87:
	shl.b32 	%r183, %r389, 2;
	mov.u32 	%r184, _ZZ9cuda_gemmIiLi128ELi1ELi1ELi16ELi128ELi128ELi64ELi1ELi0EEviiiPT_S1_S1_iiiE3Csh;
	add.s32 	%r185, %r184, %r183;
	mov.b32 	%r186, 0;
	st.shared.u32 	[%r185], %r186;
	add.s32 	%r389, %r389, %r9;
	setp.lt.u32 	%p4, %r389, 8;
	@%p4 bra 	$L__BB26_87;
	bra.uni 	$L__BB26_2;

}
	// .globl	_Z9cuda_gemmIiLi128ELi1ELi1ELi16ELi128ELi128ELi64ELi1ELi1EEviiiPT_S1_S1_iii
.visible .entry _Z9cuda_gemmIiLi128ELi1ELi1ELi16ELi128ELi128ELi64ELi1ELi1EEviiiPT_S1_S1_iii(
	.param .u32 _Z9cuda_gemmIiLi128ELi1ELi1ELi16ELi128ELi128ELi64ELi1ELi1EEviiiPT_S1_S1_iii_param_0,
	.param .u32 _Z9cuda_gemmIiLi128ELi1ELi1ELi16ELi128ELi128ELi64ELi1ELi1EEviiiPT_S1_S1_iii_param_1,
	.param .u32 _Z9cuda_gemmIiLi128ELi1ELi1ELi16ELi128ELi128ELi64ELi1ELi1EEviiiPT_S1_S1_iii_param_2,
	.param .u64 .ptr .align 1 _Z9cuda_gemmIiLi128ELi1ELi1ELi16ELi128ELi128ELi64ELi1ELi1EEviiiPT_S1_S1_iii_param_3,
	.param .u64 .ptr .align 1 _Z9cuda_gemmIiLi128ELi1ELi1ELi16ELi128ELi128ELi64ELi1ELi1EEviiiPT_S1_S1_iii_param_4,
	.param .u64 .ptr .align 1 _Z9cuda_gemmIiLi128ELi1ELi1ELi16ELi128ELi128ELi64ELi1ELi1EEviiiPT_S1_S1_iii_param_5,
	.param .u32 _Z9cuda_gemmIiLi128ELi1ELi1ELi16ELi128ELi128ELi64ELi1ELi1EEviiiPT_S1_S1_iii_param_6,
	.param .u32 _Z9cuda_gemmIiLi128ELi1ELi1ELi16ELi128ELi128ELi64ELi1ELi1EEviiiPT_S1_S1_iii_param_7,
	.param .u32 _Z9cuda_gemmIiLi128ELi1ELi1ELi16ELi128ELi128ELi64ELi1ELi1EEviiiPT_S1_S1_iii_param_8
)
.maxntid 128
{
	.reg .pred 	%p<6>;
	.reg .b32 	%r<34>;
	.reg .b64 	%rd<9>;
	// demoted variable
	.shared .align 128 .b8 _ZZ9cuda_gemmIiLi128ELi1ELi1ELi16ELi128ELi128ELi64ELi1ELi1EEviiiPT_S1_S1_iiiE3Csh[32];
	ld.param.u64 	%rd5, [_Z9cuda_gemmIiLi128ELi1ELi1ELi16ELi128ELi128ELi64ELi1ELi1EEviiiPT_S1_S1_iii_param_5];
	mov.u32 	%r1, %ctaid.y;
	mov.u32 	%r16, %nctaid.y;
	setp.ge.u32 	%p1, %r1, %r16;
	@%p1 bra 	$L__BB27_7;
	mov.u32 	%r33, %tid.x;
	mov.u32 	%r3, %ntid.x;
	setp.gt.u32 	%p2, %r33, 7;
	@%p2 bra 	$L__BB27_4;
	shl.b32 	%r17, %r33, 2;
	mov.u32 	%r18, _ZZ9cuda_gemmIiLi128ELi1ELi1ELi16ELi128ELi128ELi64ELi1ELi1EEviiiPT_S1_S1_iiiE3Csh;
	add.s32 	%r30, %r18, %r17;
	shl.b32 	%r5, %r3, 2;
	mov.u32 	%r31, %r33;
$L__BB27_3:
	mov.b32 	%r19, 0;
	st.shared.u32 	[%r30], %r19;
	add.s32 	%r31, %r31, %r3;
	add.s32 	%r30, %r30, %r5;
	setp.lt.u32 	%p3, %r31, 8;
	@%p3 bra 	$L__BB27_3;
$L__BB27_4:
	setp.gt.u32 	%p4, %r33, 7;
	bar.sync 	0;
	bar.sync 	0;
	bar.sync 	0;
	bar.sync 	0;
	bar.sync 	0;
	bar.sync 	0;
	bar.sync 	0;
	bar.sync 	0;
	bar.sync 	0;
	@%p4 bra 	$L__BB27_7;
	shl.b32 	%r20, %r1, 4;
	shl.b32 	%r21, %r33, 2;
	mov.u32 	%r22, _ZZ9cuda_gemmIiLi128ELi1ELi1ELi16ELi128ELi128ELi64ELi1ELi1EEviiiPT_S1_S1_iiiE3Csh;
	add.s32 	%r32, %r22, %r21;
	shl.b32 	%r11, %r3, 2;
	add.s32 	%r23, %r33, %r20;
	mov.u32 	%r24, %ctaid.x;
	shl.b32 	%r25, %r24, 3;
	and.b32  	%r26, %r25, 8;
	add.s32 	%r27, %r23, %r26;
	mul.wide.u32 	%rd6, %r27, 4;
	cvta.to.global.u64 	%rd7, %rd5;
	add.s64 	%rd8, %rd7, %rd6;
	mul.wide.u32 	%rd2, %r3, 4;
$L__BB27_6:
	ld.shared.u32 	%r28, [%r32];
	atom.global.add.u32 	%r29, [%rd8], %r28;
	add.s32 	%r33, %r33, %r3;
	add.s32 	%r32, %r32, %r11;
	add.s64 	%rd8, %rd8, %rd2;
	setp.lt.u32 	%p5, %r33, 8;
	@%p5 bra 	$L__BB27_6;
$L__BB27_7:
	ret;

}
	// .globl	_Z9cuda_gemmIiLi128ELi1ELi1ELi32ELi2ELi2ELi64ELi0ELi0EEviiiPT_S1_S1_iii
.visible .entry _Z9cuda_gemmIiLi128ELi1ELi1ELi32ELi2ELi2ELi64ELi0ELi0EEviiiPT_S1_S1_iii(
	.param .u32 _Z9cuda_gemmIiLi128ELi1ELi1ELi32ELi2ELi2ELi64ELi0ELi0EEviiiPT_S1_S1_iii_param_0,
	.param .u32 _Z9cuda_gemmIiLi128ELi1ELi1ELi32ELi2ELi2ELi64ELi0ELi0EEviiiPT_S1_S1_iii_param_1,
	.param .u32 _Z9cuda_gemmIiLi128ELi1ELi1ELi32ELi2ELi2ELi64ELi0ELi0EEviiiPT_S1_S1_iii_param_2,
	.param .u64 .ptr .align 1 _Z9cuda_gemmIiLi128ELi1ELi1ELi32ELi2ELi2ELi64ELi0ELi0EEviiiPT_S1_S1_iii_param_3,
	.param .u64 .ptr .align 1 _Z9cuda_gemmIiLi128ELi1ELi1ELi32ELi2ELi2ELi64ELi0ELi0EEviiiPT_S1_S1_iii_param_4,
	.param .u64 .ptr .align 1 _Z9cuda_gemmIiLi128ELi1ELi1ELi32ELi2ELi2ELi64ELi0ELi0EEviiiPT_S1_S1_iii_param_5,
	.param .u32 _Z9cuda_gemmIiLi128ELi1ELi1ELi32ELi2ELi2ELi64ELi0ELi0EEviiiPT_S1_S1_iii_param_6,
	.param .u32 _Z9cuda_gemmIiLi128ELi1ELi1ELi32ELi2ELi2ELi64ELi0ELi0EEviiiPT_S1_S1_iii_param_7,
	.param .u32 _Z9cuda_gemmIiLi128ELi1ELi1ELi32ELi2ELi2ELi64ELi0ELi0EEviiiPT_S1_S1_iii_param_8
)
.maxntid 128
{
	.reg .pred 	%p<36>;
	.reg .b16 	%rs<3>;
	.reg .b32 	%r<184>;
	.reg .b64 	%rd<13>;
	// demoted variable
	.shared .align 128 .b8 _ZZ9cuda_gemmIiLi128ELi1ELi1ELi32ELi2ELi2ELi64ELi0ELi0EEviiiPT_S1_S1_iiiE11kron_fac_sh[24];
	// demoted variable
	.shared .align 128 .b8 _ZZ9cuda_gemmIiLi128ELi1ELi1ELi32ELi2ELi2ELi64ELi0ELi0EEviiiPT_S1_S1_iiiE3Ash[128];
	ld.param.u32 	%r71, [_Z9cuda_gemmIiLi128ELi1ELi1ELi32ELi2ELi2ELi64ELi0ELi0EEviiiPT_S1_S1_iii_param_1];
	ld.param.u32 	%r72, [_Z9cuda_gemmIiLi128ELi1ELi1ELi32ELi2ELi2ELi64ELi0ELi0EEviiiPT_S1_S1_iii_param_2];
	ld.param.u64 	%rd3, [_Z9cuda_gemmIiLi128ELi1ELi1ELi32ELi2ELi2ELi64ELi0ELi0EEviiiPT_S1_S1_iii_param_3];
	ld.param.u64 	%rd4, [_Z9cuda_gemmIiLi128ELi1ELi1ELi32ELi2ELi2ELi64ELi0ELi0EEviiiPT_S1_S1_iii_param_4];
	ld.param.u64 	%rd5, [_Z9cuda_gemmIiLi128ELi1ELi1ELi32ELi2ELi2ELi64ELi0ELi0EEviiiPT_S1_S1_iii_param_5];
	ld.param.u32 	%r73, [_Z9cuda_gemmIiLi128ELi1ELi1ELi32ELi2ELi2ELi64ELi0ELi0EEviiiPT_S1_S1_iii_param_6];
	ld.param.u32 	%r74, [_Z9cuda_gemmIiLi128ELi1ELi1ELi32ELi2ELi2ELi64ELi0ELi0EEviiiPT_S1_S1_iii_param_7];
	mov.u32 	%r1, %tid.x;
	mul.lo.s32 	%r2, %r74, %r73;
	setp.ge.u32 	%p1, %r1, %r2;
	@%p1 bra 	$L__BB28_3;
	mov.u32 	%r3, %ntid.x;
	cvta.to.global.u64 	%rd1, %rd4;
	mov.u32 	%r165, %r1;
$L__BB28_2:
	mul.wide.u32 	%rd6, %r165, 4;
	add.s64 	%rd7, %rd1, %rd6;
	ld.global.u32 	%r75, [%rd7];
	rem.u32 	%r76, %r165, %r73;
	mov.u32 	%r77, _ZZ9cuda_gemmIiLi128ELi1ELi1ELi32ELi2ELi2ELi64ELi0ELi0EEviiiPT_S1_S1_iiiE11kron_fac_sh;
	mad.lo.s32 	%r78, %r76, 12, %r77;
	div.u32 	%r79, %r165, %r74;
	shl.b32 	%r80, %r79, 2;
	add.s32 	%r81, %r78, %r80;
	st.shared.u32 	[%r81], %r75;
	add.s32 	%r165, %r165, %r3;
	setp.lt.u32 	%p2, %r165, %r2;
	@%p2 bra 	$L__BB28_2;
$L__BB28_3:
	div.s32 	%r6, 32, %r74;
	cvt.u16.u32 	%rs1, %r6;
	div.s16 	%rs2, 128, %rs1;
	cvt.s32.s16 	%r7, %rs2;
	div.u32 	%r179, %r1, %r6;
	mov.u32 	%r9, %ctaid.y;
	mov.u32 	%r82, %nctaid.y;
	setp.ge.u32 	%p3, %r9, %r82;
	@%p3 bra 	$L__BB28_40;
	rem.u32 	%r83, %r1, %r6;
	mov.u32 	%r10, %ctaid.x;
	setp.gt.u32 	%p4, %r1, 7;
	and.b32  	%r11, %r83, 1;
	mul.lo.s32 	%r12, %r83, %r74;
	min.s32 	%r13, %r73, 2;
	and.b32  	%r14, %r1, 1;
	@%p4 bra 	$L__BB28_7;
	mov.u32 	%r84, %ntid.x;
	shl.b32 	%r15, %r84, 2;
	shl.b32 	%r85, %r10, 5;
	shl.b32 	%r168, %r1, 2;
	shl.b32 	%r86, %r1, 4;
	mov.u32 	%r87, _ZZ9cuda_gemmIiLi128ELi1ELi1ELi32ELi2ELi2ELi64ELi0ELi0EEviiiPT_S1_S1_iiiE3Ash;
	add.s32 	%r167, %r87, %r86;
	shl.b32 	%r18, %r84, 4;
	mad.lo.s32 	%r88, %r9, %r72, %r85;
	add.s32 	%r166, %r88, %r168;
	cvta.to.global.u64 	%rd2, %rd3;
$L__BB28_6:
	mul.wide.s32 	%rd8, %r166, 4;
	add.s64 	%rd9, %rd2, %rd8;
	ld.global.v4.u32 	{%r89, %r90, %r91, %r92}, [%rd9];
	st.shared.v4.u32 	[%r167], {%r89, %r90, %r91, %r92};
	add.s32 	%r168, %r168, %r15;
	add.s32 	%r167, %r167, %r18;
	add.s32 	%r166, %r166, %r15;
	setp.lt.u32 	%p5, %r168, 32;
	@%p5 bra 	$L__BB28_6;
$L__BB28_7:
	setp.gt.s32 	%p6, %r6, 0;
	bar.sync 	0;
	mov.b32 	%r183, 0;
	@%p6 bra 	$L__BB28_8;
	bra.uni 	$L__BB28_39;
$L__BB28_8:
	setp.lt.s32 	%p7, %r74, 1;
	@%p7 bra 	$L__BB28_10;
	add.s32 	%r95, %r11, %r12;
	shl.b32 	%r96, %r95, 2;
	mov.u32 	%r97, _ZZ9cuda_gemmIiLi128ELi1ELi1ELi32ELi2ELi2ELi64ELi0ELi0EEviiiPT_S1_S1_iiiE3Ash;
	add.s32 	%r98, %r97, %r96;
	ld.shared.u32 	%r32, [%r98];
$L__BB28_10:
	setp.lt.s32 	%p8, %r74, 2;
	@%p8 bra 	$L__BB28_12;
	xor.b32  	%r100, %r11, 1;
	add.s32 	%r101, %r100, %r12;
	shl.b32 	%r102, %r101, 2;
	mov.u32 	%r103, _ZZ9cuda_gemmIiLi128ELi1ELi1ELi32ELi2ELi2ELi64ELi0ELi0EEviiiPT_S1_S1_iiiE3Ash;
	add.s32 	%r104, %r103, %r102;
	ld.shared.u32 	%r34, [%r104];
$L__BB28_12:
	setp.lt.s32 	%p9, %r179, %r13;
	@%p9 bra 	$L__BB28_13;
	bra.uni 	$L__BB28_39;
$L__BB28_13:
	add.s32 	%r108, %r179, %r7;
	max.s32 	%r109, %r13, %r108;
	setp.lt.s32 	%p10, %r108, %r13;
	selp.u32 	%r110, 1, 0, %p10;
	add.s32 	%r111, %r108, %r110;
	sub.s32 	%r112, %r109, %r111;
	div.u32 	%r113, %r112, %r7;
	add.s32 	%r26, %r113, %r110;
	setp.eq.s32 	%p11, %r26, 0;
	mov.b32 	%r183, 0;
	@%p11 bra 	$L__BB28_30;
	add.s32 	%r115, %r26, 1;
	and.b32  	%r116, %r115, -2;
	xor.b32  	%r27, %r11, 1;
	setp.lt.s32 	%p12, %r11, %r74;
	selp.b32 	%r117, 0, %r74, %p12;
	sub.s32 	%r28, %r11, %r117;
	add.s32 	%r118, %r11, 1;
	setp.lt.s32 	%p13, %r118, %r74;
	selp.b32 	%r119, 0, %r74, %p13;
	sub.s32 	%r29, %r118, %r119;
	neg.s32 	%r171, %r116;
	mov.b32 	%r183, 0;
$L__BB28_15:
	setp.gt.u32 	%p14, %r74, 64;
	mov.u32 	%r120, _ZZ9cuda_gemmIiLi128ELi1ELi1ELi32ELi2ELi2ELi64ELi0ELi0EEviiiPT_S1_S1_iiiE11kron_fac_sh;
	mad.lo.s32 	%r38, %r179, 12, %r120;
	shl.b32 	%r121, %r14, 2;
	add.s32 	%r122, %r38, %r121;
	ld.shared.u32 	%r39, [%r122];
	@%p14 bra 	$L__BB28_18;
	shfl.sync.idx.b32	%r130|%p17, %r39, %r28, 7711, -1;
	mul.lo.s32 	%r175, %r130, %r32;
	setp.lt.s32 	%p18, %r74, 2;
	@%p18 bra 	$L__BB28_22;
	shfl.sync.idx.b32	%r131|%p19, %r39, %r29, 7711, -1;
	mad.lo.s32 	%r175, %r131, %r34, %r175;
	bra.uni 	$L__BB28_22;
$L__BB28_18:
	setp.lt.s32 	%p15, %r74, 1;
	mov.b32 	%r175, 0;
	@%p15 bra 	$L__BB28_20;
	shl.b32 	%r124, %r11, 2;
	add.s32 	%r125, %r38, %r124;
	ld.shared.u32 	%r126, [%r125];
	mul.lo.s32 	%r175, %r126, %r32;
$L__BB28_20:
	setp.lt.s32 	%p16, %r74, 2;
	@%p16 bra 	$L__BB28_22;
	shl.b32 	%r127, %r27, 2;
	add.s32 	%r128, %r38, %r127;
	ld.shared.u32 	%r129, [%r128];
	mad.lo.s32 	%r175, %r129, %r34, %r175;
$L__BB28_22:
	setp.lt.u32 	%p20, %r74, 65;
	add.s32 	%r46, %r175, %r183;
	mad.lo.s32 	%r47, %r7, 12, %r38;
	add.s32 	%r133, %r47, %r121;
	ld.shared.u32 	%r48, [%r133];
	@%p20 bra 	$L__BB28_27;
	setp.lt.s32 	%p21, %r74, 1;
	mov.b32 	%r177, 0;
	@%p21 bra 	$L__BB28_25;
	shl.b32 	%r135, %r11, 2;
	add.s32 	%r136, %r47, %r135;
	ld.shared.u32 	%r137, [%r136];
	mul.lo.s32 	%r177, %r137, %r32;
$L__BB28_25:
	setp.lt.s32 	%p22, %r74, 2;
	@%p22 bra 	$L__BB28_29;
	shl.b32 	%r138, %r27, 2;
	add.s32 	%r139, %r47, %r138;
	ld.shared.u32 	%r140, [%r139];
	mad.lo.s32 	%r177, %r140, %r34, %r177;
	bra.uni 	$L__BB28_29;
$L__BB28_27:
	shfl.sync.idx.b32	%r141|%p23, %r48, %r28, 7711, -1;
	mul.lo.s32 	%r177, %r141, %r32;
	setp.lt.s32 	%p24, %r74, 2;
	@%p24 bra 	$L__BB28_29;
	shfl.sync.idx.b32	%r142|%p25, %r48, %r29, 7711, -1;
	mad.lo.s32 	%r177, %r142, %r34, %r177;
$L__BB28_29:
	add.s32 	%r183, %r177, %r46;
	shl.b32 	%r143, %r7, 1;
	add.s32 	%r179, %r179, %r143;
	add.s32 	%r171, %r171, 2;
	setp.ne.s32 	%p26, %r171, 0;
	@%p26 bra 	$L__BB28_15;
$L__BB28_30:
	and.b32  	%r144, %r26, 1;
	setp.eq.b32 	%p27, %r144, 1;
	@%p27 bra 	$L__BB28_39;
	setp.lt.u32 	%p28, %r74, 65;
	mov.u32 	%r145, _ZZ9cuda_gemmIiLi128ELi1ELi1ELi32ELi2ELi2ELi64ELi0ELi0EEviiiPT_S1_S1_iiiE11kron_fac_sh;
	mad.lo.s32 	%r61, %r179, 12, %r145;
	shl.b32 	%r146, %r14, 2;
	add.s32 	%r147, %r61, %r146;
	ld.shared.u32 	%r62, [%r147];
	@%p28 bra 	$L__BB28_36;
	setp.lt.s32 	%p29, %r74, 1;
	mov.b32 	%r182, 0;
	@%p29 bra 	$L__BB28_34;
	shl.b32 	%r149, %r11, 2;
	add.s32 	%r150, %r61, %r149;
	ld.shared.u32 	%r151, [%r150];
	mul.lo.s32 	%r182, %r151, %r32;
$L__BB28_34:
	setp.lt.s32 	%p30, %r74, 2;
	@%p30 bra 	$L__BB28_38;
	shl.b32 	%r152, %r11, 2;
	xor.b32  	%r153, %r152, 4;
	add.s32 	%r154, %r61, %r153;
	ld.shared.u32 	%r155, [%r154];
	mad.lo.s32 	%r182, %r155, %r34, %r182;
	bra.uni 	$L__BB28_38;
$L__BB28_36:
	setp.lt.s32 	%p31, %r11, %r74;
	selp.b32 	%r156, 0, %r74, %p31;
	sub.s32 	%r157, %r11, %r156;
	shfl.sync.idx.b32	%r158|%p32, %r62, %r157, 7711, -1;
	mul.lo.s32 	%r182, %r158, %r32;
	setp.lt.s32 	%p33, %r74, 2;
	@%p33 bra 	$L__BB28_38;
	add.s32 	%r159, %r11, 1;
	setp.lt.s32 	%p34, %r159, %r74;
	selp.b32 	%r160, 0, %r74, %p34;
	sub.s32 	%r161, %r159, %r160;
	shfl.sync.idx.b32	%r162|%p35, %r62, %r161, 7711, -1;
	mad.lo.s32 	%r182, %r162, %r34, %r182;
$L__BB28_38:
	add.s32 	%r183, %r182, %r183;
$L__BB28_39:
	bar.sync 	0;
	mad.lo.s32 	%r163, %r6, %r10, %r1;
	mad.lo.s32 	%r164, %r9, %r71, %r163;
	cvta.to.global.u64 	%rd10, %rd5;
	mul.wide.s32 	%rd11, %r164, 4;
	add.s64 	%rd12, %rd10, %rd11;
	st.global.u32 	[%rd12], %r183;
$L__BB28_40:
	ret;

}
	// .globl	_Z9cuda_gemmIiLi128ELi1ELi1ELi32ELi2ELi2ELi64ELi0ELi1EEviiiPT_S1_S1_iii
.visible .entry _Z9cuda_gemmIiLi128ELi1ELi1ELi32ELi2ELi2ELi64ELi0ELi1EEviiiPT_S1_S1_iii(
	.param .u32 _Z9cuda_gemmIiLi128ELi1ELi1ELi32ELi2ELi2ELi64ELi0ELi1EEviiiPT_S1_S1_iii_param_0,
	.param .u32 _Z9cuda_gemmIiLi128ELi1ELi1ELi32ELi2ELi2ELi64ELi0ELi1EEviiiPT_S1_S1_iii_param_1,
	.param .u32 _Z9cuda_gemmIiLi128ELi1ELi1ELi32ELi2ELi2ELi64ELi0ELi1EEviiiPT_S1_S1_iii_param_2,
	.param .u64 .ptr .align 1 _Z9cuda_gemmIiLi128ELi1ELi1ELi32ELi2ELi2ELi64ELi0ELi1EEviiiPT_S1_S1_iii_param_3,
	.param .u64 .ptr .align 1 _Z9cuda_gemmIiLi128ELi1ELi1ELi32ELi2ELi2ELi64ELi0ELi1EEviiiPT_S1_S1_iii_param_4,
	.param .u64 .ptr .align 1 _Z9cuda_gemmIiLi128ELi1ELi1ELi32ELi2ELi2ELi64ELi0ELi1EEviiiPT_S1_S1_iii_param_5,
	.param .u32 _Z9cuda_gemmIiLi128ELi1ELi1ELi32ELi2ELi2ELi64ELi0ELi1EEviiiPT_S1_S1_iii_param_6,
	.param .u32 _Z9cuda_gemmIiLi128ELi1ELi1ELi32ELi2ELi2ELi64ELi0ELi1EEviiiPT_S1_S1_iii_param_7,
	.param .u32 _Z9cuda_gemmIiLi128ELi1ELi1ELi32ELi2ELi2ELi64ELi0ELi1EEviiiPT_S1_S1_iii_param_8
)
.maxntid 128
{
	.reg .pred 	%p<9>;
	.reg .b32 	%r<51>;
	.reg .b64 	%rd<13>;
	// demoted variable
	.shared .align 128 .b8 _ZZ9cuda_gemmIiLi128ELi1ELi1ELi32ELi2ELi2ELi64ELi0ELi1EEviiiPT_S1_S1_iiiE11kron_fac_sh[24];
	// demoted variable
	.shared .align 128 .b8 _ZZ9cuda_gemmIiLi128ELi1ELi1ELi32ELi2ELi2ELi64ELi0ELi1EEviiiPT_S1_S1_iiiE3Ash[128];
	ld.param.u32 	%r17, [_Z9cuda_gemmIiLi128ELi1ELi1ELi32ELi2ELi2ELi64ELi0ELi1EEviiiPT_S1_S1_iii_param_2];
	ld.param.u64 	%rd6, [_Z9cuda_gemmIiLi128ELi1ELi1ELi32ELi2ELi2ELi64ELi0ELi1EEviiiPT_S1_S1_iii_param_3];
	ld.param.u64 	%rd7, [_Z9cuda_gemmIiLi128ELi1ELi1ELi32ELi2ELi2ELi64ELi0ELi1EEviiiPT_S1_S1_iii_param_4];
	mov.u32 	%r1, %tid.x;
	setp.gt.u32 	%p1, %r1, 3;
	@%p1 bra 	$L__BB29_3;
	mov.u32 	%r2, %ntid.x;
	mul.wide.u32 	%rd8, %r1, 4;
	cvta.to.global.u64 	%rd9, %rd7;
	add.s64 	%rd12, %rd9, %rd8;
	mul.wide.u32 	%rd2, %r2, 4;
	mov.u32 	%r20, _ZZ9cuda_gemmIiLi128ELi1ELi1ELi32ELi2ELi2ELi64ELi0ELi1EEviiiPT_S1_S1_iiiE11kron_fac_sh;
	mov.u32 	%r47, %r1;
$L__BB29_2:
	ld.global.u32 	%r18, [%rd12];
	and.b32  	%r19, %r47, 1;
	mad.lo.s32 	%r21, %r19, 12, %r20;
	shl.b32 	%r22, %r47, 1;
	and.b32  	%r23, %r22, -4;
	add.s32 	%r24, %r21, %r23;
	st.shared.u32 	[%r24], %r18;
	add.s32 	%r47, %r47, %r2;
	add.s64 	%rd12, %rd12, %rd2;
	setp.lt.u32 	%p2, %r47, 4;
	@%p2 bra 	$L__BB29_2;
$L__BB29_3:
	mov.u32 	%r5, %ctaid.y;
	mov.u32 	%r25, %nctaid.y;
	setp.ge.u32 	%p3, %r5, %r25;
	@%p3 bra 	$L__BB29_10;
	setp.gt.u32 	%p4, %r1, 7;
	@%p4 bra 	$L__BB29_7;
	shl.b32 	%r50, %r1, 2;
	mov.u32 	%r26, %ctaid.x;
	shl.b32 	%r27, %r26, 5;
	mov.u32 	%r28, %ntid.x;
	shl.b32 	%r7, %r28, 2;
	shl.b32 	%r29, %r1, 4;
	mov.u32 	%r30, _ZZ9cuda_gemmIiLi128ELi1ELi1ELi32ELi2ELi2ELi64ELi0ELi1EEviiiPT_S1_S1_iiiE3Ash;
	add.s32 	%r49, %r30, %r29;
	shl.b32 	%r9, %r28, 4;
	mad.lo.s32 	%r31, %r17, %r5, %r27;
	add.s32 	%r48, %r31, %r50;
	cvta.to.global.u64 	%rd5, %rd6;
$L__BB29_6:
	mul.wide.s32 	%rd10, %r48, 4;
	add.s64 	%rd11, %rd5, %rd10;
	ld.global.v4.u32 	{%r32, %r33, %r34, %r35}, [%rd11];
	st.shared.v4.u32 	[%r49], {%r32, %r33, %r34, %r35};
	add.s32 	%r50, %r50, %r7;
	add.s32 	%r49, %r49, %r9;
	add.s32 	%r48, %r48, %r7;
	setp.lt.u32 	%p5, %r50, 32;
	@%p5 bra 	$L__BB29_6;
$L__BB29_7:
	bar.sync 	0;
	setp.gt.u32 	%p6, %r1, 31;
	@%p6 bra 	$L__BB29_9;
	and.b32  	%r36, %r1, 1;
	shr.u32 	%r37, %r1, 4;
	mov.u32 	%r38, _ZZ9cuda_gemmIiLi128ELi1ELi1ELi32ELi2ELi2ELi64ELi0ELi1EEviiiPT_S1_S1_iiiE11kron_fac_sh;
	mad.lo.s32 	%r39, %r37, 12, %r38;
	shl.b32 	%r40, %r1, 2;
	and.b32  	%r41, %r40, 4;
	add.s32 	%r42, %r39, %r41;
	ld.shared.u32 	%r43, [%r42];
	shfl.sync.idx.b32	%r44|%p7, %r43, %r36, 7711, -1;
	xor.b32  	%r45, %r36, 1;
	shfl.sync.idx.b32	%r46|%p8, %r43, %r45, 7711, -1;
$L__BB29_9:
	bar.sync 	0;
$L__BB29_10:
	ret;

}
	// .globl	_Z9cuda_gemmIiLi128ELi1ELi1ELi32ELi2ELi2ELi64ELi1ELi0EEviiiPT_S1_S1_iii
.visible .entry _Z9cuda_gemmIiLi128ELi1ELi1ELi32ELi2ELi2ELi64ELi1ELi0EEviiiPT_S1_S1_iii(
	.param .u32 _Z9cuda_gemmIiLi128ELi1ELi1ELi32ELi2ELi2ELi64ELi1ELi0EEviiiPT_S1_S1_iii_param_0,
	.param .u32 _Z9cuda_gemmIiLi128ELi1ELi1ELi32ELi2ELi2ELi64ELi1ELi0EEviiiPT_S1_S1_iii_param_1,
	.param .u32 _Z9cuda_gemmIiLi128ELi1ELi1ELi32ELi2ELi2ELi64ELi1ELi0EEviiiPT_S1_S1_iii_param_2,
	.param .u64 .ptr .align 1 _Z9cuda_gemmIiLi128ELi1ELi1ELi32ELi2ELi2ELi64ELi1ELi0EEviiiPT_S1_S1_iii_param_3,
	.param .u64 .ptr .align 1 _Z9cuda_gemmIiLi128ELi1ELi1ELi32ELi2ELi2ELi64ELi1ELi0EEviiiPT_S1_S1_iii_param_4,
	.param .u64 .ptr .align 1 _Z9cuda_gemmIiLi128ELi1ELi1ELi32ELi2ELi2ELi64ELi1ELi0EEviiiPT_S1_S1_iii_param_5,
	.param .u32 _Z9cuda_gemmIiLi128ELi1ELi1ELi32ELi2ELi2ELi64ELi1ELi0EEviiiPT_S1_S1_iii_param_6,
	.param .u32 _Z9cuda_gemmIiLi128ELi1ELi1ELi32ELi2ELi2ELi64ELi1ELi0EEviiiPT_S1_S1_iii_param_7,
	.param .u32 _Z9cuda_gemmIiLi128ELi1ELi1ELi32ELi2ELi2ELi64ELi1ELi0EEviiiPT_S1_S1_iii_param_8
)
.maxntid 128
{
	.reg .pred 	%p<36>;
	.reg .b16 	%rs<3>;
	.reg .b32 	%r<177>;
	.reg .b64 	%rd<17>;
	// demoted variable
	.shared .align 128 .b8 _ZZ9cuda_gemmIiLi128ELi1ELi1ELi32ELi2ELi2ELi64ELi1ELi0EEviiiPT_S1_S1_iiiE11kron_fac_sh[24];
	// demoted variable
	.shared .align 128 .b8 _ZZ9cuda_gemmIiLi128ELi1ELi1ELi32ELi2ELi2ELi64ELi1ELi0EEviiiPT_S1_S1_iiiE3Ash[128];
	ld.param.u64 	%rd6, [_Z9cuda_gemmIiLi128ELi1ELi1ELi32ELi2ELi2ELi64ELi1ELi0EEviiiPT_S1_S1_iii_param_3];
	ld.param.u64 	%rd7, [_Z9cuda_gemmIiLi128ELi1ELi1ELi32ELi2ELi2ELi64ELi1ELi0EEviiiPT_S1_S1_iii_param_4];
	ld.param.u64 	%rd8, [_Z9cuda_gemmIiLi128ELi1ELi1ELi32ELi2ELi2ELi64ELi1ELi0EEviiiPT_S1_S1_iii_param_5];
	ld.param.u32 	%r67, [_Z9cuda_gemmIiLi128ELi1ELi1ELi32ELi2ELi2ELi64ELi1ELi0EEviiiPT_S1_S1_iii_param_6];
	ld.param.u32 	%r68, [_Z9cuda_gemmIiLi128ELi1ELi1ELi32ELi2ELi2ELi64ELi1ELi0EEviiiPT_S1_S1_iii_param_7];
	mov.u32 	%r1, %tid.x;
	mul.lo.s32 	%r2, %r68, %r67;
	setp.ge.u32 	%p1, %r1, %r2;
	@%p1 bra 	$L__BB30_3;
	mov.u32 	%r3, %ntid.x;
	cvta.to.global.u64 	%rd1, %rd7;
	mov.u32 	%r71, _ZZ9cuda_gemmIiLi128ELi1ELi1ELi32ELi2ELi2ELi64ELi1ELi0EEviiiPT_S1_S1_iiiE11kron_fac_sh;
	mov.u32 	%r159, %r1;
$L__BB30_2:
	mul.wide.u32 	%rd9, %r159, 4;
	add.s64 	%rd10, %rd1, %rd9;
	ld.global.u32 	%r69, [%rd10];
	rem.u32 	%r70, %r159, %r67;
	mad.lo.s32 	%r72, %r70, 12, %r71;
	div.u32 	%r73, %r159, %r68;
	shl.b32 	%r74, %r73, 2;
	add.s32 	%r75, %r72, %r74;
	st.shared.u32 	[%r75], %r69;
	add.s32 	%r159, %r159, %r3;
	setp.lt.u32 	%p2, %r159, %r2;
	@%p2 bra 	$L__BB30_2;
$L__BB30_3:
	div.s32 	%r6, 32, %r68;
	cvt.u16.u32 	%rs1, %r6;
	div.s16 	%rs2, 128, %rs1;
	cvt.s32.s16 	%r7, %rs2;
	div.u32 	%r172, %r1, %r6;
	mov.u32 	%r9, %ctaid.y;
	mov.u32 	%r76, %nctaid.y;
	setp.ge.u32 	%p3, %r9, %r76;
	@%p3 bra 	$L__BB30_40;
	rem.u32 	%r77, %r1, %r6;
	setp.gt.u32 	%p4, %r1, 7;
	and.b32  	%r10, %r77, 1;
	mul.lo.s32 	%r11, %r77, %r68;
	min.s32 	%r12, %r67, 2;
	and.b32  	%r13, %r1, 1;
	@%p4 bra 	$L__BB30_7;
	mov.u32 	%r78, %ntid.x;
	shl.b32 	%r161, %r1, 2;
	shl.b32 	%r79, %r9, 5;
	shl.b32 	%r80, %r1, 4;
	mov.u32 	%r81, _ZZ9cuda_gemmIiLi128ELi1ELi1ELi32ELi2ELi2ELi64ELi1ELi0EEviiiPT_S1_S1_iiiE3Ash;
	add.s32 	%r160, %r81, %r80;
	shl.b32 	%r16, %r78, 4;
	add.s32 	%r82, %r79, %r161;
	mul.wide.u32 	%rd11, %r82, 4;
	cvta.to.global.u64 	%rd12, %rd6;
	add.s64 	%rd16, %rd12, %rd11;
	mul.wide.u32 	%rd3, %r78, 16;
	shl.b32 	%r17, %r78, 2;
$L__BB30_6:
	ld.global.v4.u32 	{%r83, %r84, %r85, %r86}, [%rd16];
	st.shared.v4.u32 	[%r160], {%r83, %r84, %r85, %r86};
	add.s32 	%r161, %r161, %r17;
	add.s32 	%r160, %r160, %r16;
	add.s64 	%rd16, %rd16, %rd3;
	setp.lt.u32 	%p5, %r161, 32;
	@%p5 bra 	$L__BB30_6;
$L__BB30_7:
	setp.gt.s32 	%p6, %r6, 0;
	bar.sync 	0;
	mov.b32 	%r176, 0;
	@%p6 bra 	$L__BB30_8;
	bra.uni 	$L__BB30_39;
$L__BB30_8:
	setp.lt.s32 	%p7, %r68, 1;
	@%p7 bra 	$L__BB30_10;
	add.s32 	%r89, %r10, %r11;
	shl.b32 	%r90, %r89, 2;
	mov.u32 	%r91, _ZZ9cuda_gemmIiLi128ELi1ELi1ELi32ELi2ELi2ELi64ELi1ELi0EEviiiPT_S1_S1_iiiE3Ash;
	add.s32 	%r92, %r91, %r90;
	ld.shared.u32 	%r28, [%r92];
$L__BB30_10:
	setp.lt.s32 	%p8, %r68, 2;
	@%p8 bra 	$L__BB30_12;
	xor.b32  	%r94, %r10, 1;
	add.s32 	%r95, %r94, %r11;
	shl.b32 	%r96, %r95, 2;
	mov.u32 	%r97, _ZZ9cuda_gemmIiLi128ELi1ELi1ELi32ELi2ELi2ELi64ELi1ELi0EEviiiPT_S1_S1_iiiE3Ash;
	add.s32 	%r98, %r97, %r96;
	ld.shared.u32 	%r30, [%r98];
$L__BB30_12:
	setp.lt.s32 	%p9, %r172, %r12;
	@%p9 bra 	$L__BB30_13;
	bra.uni 	$L__BB30_39;
$L__BB30_13:
	add.s32 	%r102, %r172, %r7;
	max.s32 	%r103, %r12, %r102;
	setp.lt.s32 	%p10, %r102, %r12;
	selp.u32 	%r104, 1, 0, %p10;
	add.s32 	%r105, %r102, %r104;
	sub.s32 	%r106, %r103, %r105;
	div.u32 	%r107, %r106, %r7;
	add.s32 	%r22, %r107, %r104;
	setp.eq.s32 	%p11, %r22, 0;
	mov.b32 	%r176, 0;
	@%p11 bra 	$L__BB30_30;
	add.s32 	%r109, %r22, 1;
	and.b32  	%r110, %r109, -2;
	xor.b32  	%r23, %r10, 1;
	setp.lt.s32 	%p12, %r10, %r68;
	selp.b32 	%r111, 0, %r68, %p12;
	sub.s32 	%r24, %r10, %r111;
	add.s32 	%r112, %r10, 1;
	setp.lt.s32 	%p13, %r112, %r68;
	selp.b32 	%r113, 0, %r68, %p13;
	sub.s32 	%r25, %r112, %r113;
	neg.s32 	%r164, %r110;
	mov.b32 	%r176, 0;
$L__BB30_15:
	setp.gt.u32 	%p14, %r68, 64;
	mov.u32 	%r114, _ZZ9cuda_gemmIiLi128ELi1ELi1ELi32ELi2ELi2ELi64ELi1ELi0EEviiiPT_S1_S1_iiiE11kron_fac_sh;
	mad.lo.s32 	%r34, %r172, 12, %r114;
	shl.b32 	%r115, %r13, 2;
	add.s32 	%r116, %r34, %r115;
	ld.shared.u32 	%r35, [%r116];
	@%p14 bra 	$L__BB30_18;
	shfl.sync.idx.b32	%r124|%p17, %r35, %r24, 7711, -1;
	mul.lo.s32 	%r168, %r124, %r28;
	setp.lt.s32 	%p18, %r68, 2;
	@%p18 bra 	$L__BB30_22;
	shfl.sync.idx.b32	%r125|%p19, %r35, %r25, 7711, -1;
	mad.lo.s32 	%r168, %r125, %r30, %r168;
	bra.uni 	$L__BB30_22;
$L__BB30_18:
	setp.lt.s32 	%p15, %r68, 1;
	mov.b32 	%r168, 0;
	@%p15 bra 	$L__BB30_20;
	shl.b32 	%r118, %r10, 2;
	add.s32 	%r119, %r34, %r118;
	ld.shared.u32 	%r120, [%r119];
	mul.lo.s32 	%r168, %r120, %r28;
$L__BB30_20:
	setp.lt.s32 	%p16, %r68, 2;
	@%p16 bra 	$L__BB30_22;
	shl.b32 	%r121, %r23, 2;
	add.s32 	%r122, %r34, %r121;
	ld.shared.u32 	%r123, [%r122];
	mad.lo.s32 	%r168, %r123, %r30, %r168;
$L__BB30_22:
	setp.lt.u32 	%p20, %r68, 65;
	add.s32 	%r42, %r168, %r176;
	mad.lo.s32 	%r43, %r7, 12, %r34;
	add.s32 	%r127, %r43, %r115;
	ld.shared.u32 	%r44, [%r127];
	@%p20 bra 	$L__BB30_27;
	setp.lt.s32 	%p21, %r68, 1;
	mov.b32 	%r170, 0;
	@%p21 bra 	$L__BB30_25;
	shl.b32 	%r129, %r10, 2;
	add.s32 	%r130, %r43, %r129;
	ld.shared.u32 	%r131, [%r130];
	mul.lo.s32 	%r170, %r131, %r28;
$L__BB30_25:
	setp.lt.s32 	%p22, %r68, 2;
	@%p22 bra 	$L__BB30_29;
	shl.b32 	%r132, %r23, 2;
	add.s32 	%r133, %r43, %r132;
	ld.shared.u32 	%r134, [%r133];
	mad.lo.s32 	%r170, %r134, %r30, %r170;
	bra.uni 	$L__BB30_29;
$L__BB30_27:
	shfl.sync.idx.b32	%r135|%p23, %r44, %r24, 7711, -1;
	mul.lo.s32 	%r170, %r135, %r28;
	setp.lt.s32 	%p24, %r68, 2;
	@%p24 bra 	$L__BB30_29;
	shfl.sync.idx.b32	%r136|%p25, %r44, %r25, 7711, -1;
	mad.lo.s32 	%r170, %r136, %r30, %r170;
$L__BB30_29:
	add.s32 	%r176, %r170, %r42;
	shl.b32 	%r137, %r7, 1;
	add.s32 	%r172, %r172, %r137;
	add.s32 	%r164, %r164, 2;
	setp.ne.s32 	%p26, %r164, 0;
	@%p26 bra 	$L__BB30_15;
$L__BB30_30:
	and.b32  	%r138, %r22, 1;
	setp.eq.b32 	%p27, %r138, 1;
	@%p27 bra 	$L__BB30_39;
	setp.lt.u32 	%p28, %r68, 65;
	mov.u32 	%r139, _ZZ9cuda_gemmIiLi128ELi1ELi1ELi32ELi2ELi2ELi64ELi1ELi0EEviiiPT_S1_S1_iiiE11kron_fac_sh;
	mad.lo.s32 	%r57, %r172, 12, %r139;
	shl.b32 	%r140, %r13, 2;
	add.s32 	%r141, %r57, %r140;
	ld.shared.u32 	%r58, [%r141];
	@%p28 bra 	$L__BB30_36;
	setp.lt.s32 	%p29, %r68, 1;
	mov.b32 	%r175, 0;
	@%p29 bra 	$L__BB30_34;
	shl.b32 	%r143, %r10, 2;
	add.s32 	%r144, %r57, %r143;
	ld.shared.u32 	%r145, [%r144];
	mul.lo.s32 	%r175, %r145, %r28;
$L__BB30_34:
	setp.lt.s32 	%p30, %r68, 2;
	@%p30 bra 	$L__BB30_38;
	shl.b32 	%r146, %r10, 2;
	xor.b32  	%r147, %r146, 4;
	add.s32 	%r148, %r57, %r147;
	ld.shared.u32 	%r149, [%r148];
	mad.lo.s32 	%r175, %r149, %r30, %r175;
	bra.uni 	$L__BB30_38;
$L__BB30_36:
	setp.lt.s32 	%p31, %r10, %r68;
	selp.b32 	%r150, 0, %r68, %p31;
	sub.s32 	%r151, %r10, %r150;
	shfl.sync.idx.b32	%r152|%p32, %r58, %r151, 7711, -1;
	mul.lo.s32 	%r175, %r152, %r28;
	setp.lt.s32 	%p33, %r68, 2;
	@%p33 bra 	$L__BB30_38;
	add.s32 	%r153, %r10, 1;
	setp.lt.s32 	%p34, %r153, %r68;
	selp.b32 	%r154, 0, %r68, %p34;
	sub.s32 	%r155, %r153, %r154;
	shfl.sync.idx.b32	%r156|%p35, %r58, %r155, 7711, -1;
	mad.lo.s32 	%r175, %r156, %r30, %r175;
$L__BB30_38:
	add.s32 	%r176, %r175, %r176;
$L__BB30_39:
	bar.sync 	0;
	shl.b32 	%r157, %r9, 5;
	add.s32 	%r158, %r157, %r1;
	cvta.to.global.u64 	%rd13, %rd8;
	mul.wide.u32 	%rd14, %r158, 4;
	add.s64 	%rd15, %rd13, %rd14;
	st.global.u32 	[%rd15], %r176;
$L__BB30_40:
	ret;

}
	// .globl	_Z9cuda_gemmIiLi128ELi1ELi1ELi32ELi2ELi2ELi64ELi1ELi1EEviiiPT_S1_S1_iii
.visible .entry _Z9cuda_gemmIiLi128ELi1ELi1ELi32ELi2ELi2ELi64ELi1ELi1EEviiiPT_S1_S1_iii(
	.param .u32 _Z9cuda_gemmIiLi128ELi1ELi1ELi32ELi2ELi2ELi64ELi1ELi1EEviiiPT_S1_S1_iii_param_0,
	.param .u32 _Z9cuda_gemmIiLi128ELi1ELi1ELi32ELi2ELi2ELi64ELi1ELi1EEviiiPT_S1_S1_iii_param_1,
	.param .u32 _Z9cuda_gemmIiLi128ELi1ELi1ELi32ELi2ELi2ELi64ELi1ELi1EEviiiPT_S1_S1_iii_param_2,
	.param .u64 .ptr .align 1 _Z9cuda_gemmIiLi128ELi1ELi1ELi32ELi2ELi2ELi64ELi1ELi1EEviiiPT_S1_S1_iii_param_3,
	.param .u64 .ptr .align 1 _Z9cuda_gemmIiLi128ELi1ELi1ELi32ELi2ELi2ELi64ELi1ELi1EEviiiPT_S1_S1_iii_param_4,
	.param .u64 .ptr .align 1 _Z9cuda_gemmIiLi128ELi1ELi1ELi32ELi2ELi2ELi64ELi1ELi1EEviiiPT_S1_S1_iii_param_5,
	.param .u32 _Z9cuda_gemmIiLi128ELi1ELi1ELi32ELi2ELi2ELi64ELi1ELi1EEviiiPT_S1_S1_iii_param_6,
	.param .u32 _Z9cuda_gemmIiLi128ELi1ELi1ELi32ELi2ELi2ELi64ELi1ELi1EEviiiPT_S1_S1_iii_param_7,
	.param .u32 _Z9cuda_gemmIiLi128ELi1ELi1ELi32ELi2ELi2ELi64ELi1ELi1EEviiiPT_S1_S1_iii_param_8
)
.maxntid 128
{
	.reg .pred 	%p<9>;
	.reg .b32 	%r<45>;
	.reg .b64 	%rd<17>;
	// demoted variable
	.shared .align 128 .b8 _ZZ9cuda_gemmIiLi128ELi1ELi1ELi32ELi2ELi2ELi64ELi1ELi1EEviiiPT_S1_S1_iiiE11kron_fac_sh[24];
	// demoted variable
	.shared .align 128 .b8 _ZZ9cuda_gemmIiLi128ELi1ELi1ELi32ELi2ELi2ELi64ELi1ELi1EEviiiPT_S1_S1_iiiE3Ash[128];
	ld.param.u64 	%rd9, [_Z9cuda_gemmIiLi128ELi1ELi1ELi32ELi2ELi2ELi64ELi1ELi1EEviiiPT_S1_S1_iii_param_3];
	ld.param.u64 	%rd10, [_Z9cuda_gemmIiLi128ELi1ELi1ELi32ELi2ELi2ELi64ELi1ELi1EEviiiPT_S1_S1_iii_param_4];
	mov.u32 	%r1, %tid.x;
	setp.gt.u32 	%p1, %r1, 3;
	@%p1 bra 	$L__BB31_3;
	mov.u32 	%r2, %ntid.x;
	mul.wide.u32 	%rd11, %r1, 4;
	cvta.to.global.u64 	%rd12, %rd10;
	add.s64 	%rd15, %rd12, %rd11;
	mul.wide.u32 	%rd2, %r2, 4;
	mov.u32 	%r16, _ZZ9cuda_gemmIiLi128ELi1ELi1ELi32ELi2ELi2ELi64ELi1ELi1EEviiiPT_S1_S1_iiiE11kron_fac_sh;
	mov.u32 	%r42, %r1;
$L__BB31_2:
	ld.global.u32 	%r14, [%rd15];
	and.b32  	%r15, %r42, 1;
	mad.lo.s32 	%r17, %r15, 12, %r16;
	shl.b32 	%r18, %r42, 1;
	and.b32  	%r19, %r18, -4;
	add.s32 	%r20, %r17, %r19;
	st.shared.u32 	[%r20], %r14;
	add.s32 	%r42, %r42, %r2;
	add.s64 	%rd15, %rd15, %rd2;
	setp.lt.u32 	%p2, %r42, 4;
	@%p2 bra 	$L__BB31_2;
$L__BB31_3:
	mov.u32 	%r5, %ctaid.y;
	mov.u32 	%r21, %nctaid.y;
	setp.ge.u32 	%p3, %r5, %r21;
	@%p3 bra 	$L__BB31_10;
	setp.gt.u32 	%p4, %r1, 7;
	@%p4 bra 	$L__BB31_7;
	shl.b32 	%r44, %r1, 2;
	shl.b32 	%r22, %r5, 5;
	mov.u32 	%r23, %ntid.x;
	shl.b32 	%r7, %r23, 2;
	shl.b32 	%r24, %r1, 4;
	mov.u32 	%r25, _ZZ9cuda_gemmIiLi128ELi1ELi1ELi32ELi2ELi2ELi64ELi1ELi1EEviiiPT_S1_S1_iiiE3Ash;
	add.s32 	%r43, %r25, %r24;
	shl.b32 	%r9, %r23, 4;
	add.s32 	%r26, %r22, %r44;
	mul.wide.u32 	%rd13, %r26, 4;
	cvta.to.global.u64 	%rd14, %rd9;
	add.s64 	%rd16, %rd14, %rd13;
	mul.wide.u32 	%rd6, %r23, 16;
$L__BB31_6:
	ld.global.v4.u32 	{%r27, %r28, %r29, %r30}, [%rd16];
	st.shared.v4.u32 	[%r43], {%r27, %r28, %r29, %r30};
	add.s32 	%r44, %r44, %r7;
	add.s32 	%r43, %r43, %r9;
	add.s64 	%rd16, %rd16, %rd6;
	setp.lt.u32 	%p5, %r44, 32;
	@%p5 bra 	$L__BB31_6;
$L__BB31_7:
	bar.sync 	0;
	setp.gt.u32 	%p6, %r1, 31;
	@%p6 bra 	$L__BB31_9;
	and.b32  	%r31, %r1, 1;
	shr.u32 	%r32, %r1, 4;
	mov.u32 	%r33, _ZZ9cuda_gemmIiLi128ELi1ELi1ELi32ELi2ELi2ELi64ELi1ELi1EEviiiPT_S1_S1_iiiE11kron_fac_sh;
	mad.lo.s32 	%r34, %r32, 12, %r33;
	shl.b32 	%r35, %r1, 2;
	and.b32  	%r36, %r35, 4;
	add.s32 	%r37, %r34, %r36;
	ld.shared.u32 	%r38, [%r37];
	shfl.sync.idx.b32	%r39|%p7, %r38, %r31, 7711, -1;
	xor.b32  	%r40, %r31, 1;
	shfl.sync.idx.b32	%r41|%p8, %r38, %r40, 7711, -1;
$L__BB31_9:
	bar.sync 	0;
$L__BB31_10:
	ret;

}
	// .globl	_Z9cuda_gemmIiLi128ELi1ELi1ELi32ELi4ELi4ELi64ELi0ELi0EEviiiPT_S1_S1_iii
.visible .entry _Z9cuda_gemmIiLi128ELi1ELi1ELi32ELi4ELi4ELi64ELi0ELi0EEviiiPT_S1_S1_iii(
	.param .u32 _Z9cuda_gemmIiLi128ELi1ELi1ELi32ELi4ELi4ELi64ELi0ELi0EEviiiPT_S1_S1_iii_param_0,
	.param .u32 _Z9cuda_gemmIiLi128ELi1ELi1ELi32ELi4ELi4ELi64ELi0ELi0EEviiiPT_S1_S1_iii_param_1,
	.param .u32 _Z9cuda_gemmIiLi128ELi1ELi1ELi32ELi4ELi4ELi64ELi0ELi0EEviiiPT_S1_S1_iii_param_2,
	.param .u64 .ptr .align 1 _Z9cuda_gemmIiLi128ELi1ELi1ELi32ELi4ELi4ELi64ELi0ELi0EEviiiPT_S1_S1_iii_param_3,
	.param .u64 .ptr .align 1 _Z9cuda_gemmIiLi128ELi1ELi1ELi32ELi4ELi4ELi64ELi0ELi0EEviiiPT_S1_S1_iii_param_4,
	.param .u64 .ptr .align 1 _Z9cuda_gemmIiLi128ELi1ELi1ELi32ELi4ELi4ELi64ELi0ELi0EEviiiPT_S1_S1_iii_param_5,
	.param .u32 _Z9cuda_gemmIiLi128ELi1ELi1ELi32ELi4ELi4ELi64ELi0ELi0EEviiiPT_S1_S1_iii_param_6,
	.param .u32 _Z9cuda_gemmIiLi128ELi1ELi1ELi32ELi4ELi4ELi64ELi0ELi0EEviiiPT_S1_S1_iii_param_7,
	.param .u32 _Z9cuda_gemmIiLi128ELi1ELi1ELi32ELi4ELi4ELi64ELi0ELi0EEviiiPT_S1_S1_iii_param_8
)
.maxntid 128
{
	.reg .pred 	%p<29>;
	.reg .b16 	%rs<3>;
	.reg .b32 	%r<161>;
	.reg .b64 	%rd<13>;
	// demoted variable
	.shared .align 128 .b8 _ZZ9cuda_gemmIiLi128ELi1ELi1ELi32ELi4ELi4ELi64ELi0ELi0EEviiiPT_S1_S1_iiiE11kron_fac_sh[80];
	// demoted variable
	.shared .align 128 .b8 _ZZ9cuda_gemmIiLi128ELi1ELi1ELi32ELi4ELi4ELi64ELi0ELi0EEviiiPT_S1_S1_iiiE3Ash[128];
	ld.param.u32 	%r63, [_Z9cuda_gemmIiLi128ELi1ELi1ELi32ELi4ELi4ELi64ELi0ELi0EEviiiPT_S1_S1_iii_param_1];
	ld.param.u32 	%r64, [_Z9cuda_gemmIiLi128ELi1ELi1ELi32ELi4ELi4ELi64ELi0ELi0EEviiiPT_S1_S1_iii_param_2];
	ld.param.u64 	%rd3, [_Z9cuda_gemmIiLi128ELi1ELi1ELi32ELi4ELi4ELi64ELi0ELi0EEviiiPT_S1_S1_iii_param_3];
	ld.param.u64 	%rd4, [_Z9cuda_gemmIiLi128ELi1ELi1ELi32ELi4ELi4ELi64ELi0ELi0EEviiiPT_S1_S1_iii_param_4];
	ld.param.u64 	%rd5, [_Z9cuda_gemmIiLi128ELi1ELi1ELi32ELi4ELi4ELi64ELi0ELi0EEviiiPT_S1_S1_iii_param_5];
	ld.param.u32 	%r65, [_Z9cuda_gemmIiLi128ELi1ELi1ELi32ELi4ELi4ELi64ELi0ELi0EEviiiPT_S1_S1_iii_param_6];
	ld.param.u32 	%r66, [_Z9cuda_gemmIiLi128ELi1ELi1ELi32ELi4ELi4ELi64ELi0ELi0EEviiiPT_S1_S1_iii_param_7];
	mov.u32 	%r1, %tid.x;
	mul.lo.s32 	%r2, %r66, %r65;
	setp.ge.u32 	%p1, %r1, %r2;
	@%p1 bra 	$L__BB32_3;
	mov.u32 	%r3, %ntid.x;
	cvta.to.global.u64 	%rd1, %rd4;
	mov.u32 	%r144, %r1;
$L__BB32_2:
	mul.wide.u32 	%rd6, %r144, 4;
	add.s64 	%rd7, %rd1, %rd6;
	ld.global.u32 	%r67, [%rd7];
	rem.u32 	%r68, %r144, %r65;
	mov.u32 	%r69, _ZZ9cuda_gemmIiLi128ELi1ELi1ELi32ELi4ELi4ELi64ELi0ELi0EEviiiPT_S1_S1_iiiE11kron_fac_sh;
	mad.lo.s32 	%r70, %r68, 20, %r69;
	div.u32 	%r71, %r144, %r66;
	shl.b32 	%r72, %r71, 2;
	add.s32 	%r73, %r70, %r72;
	st.shared.u32 	[%r73], %r67;
	add.s32 	%r144, %r144, %r3;
	setp.lt.u32 	%p2, %r144, %r2;
	@%p2 bra 	$L__BB32_2;
$L__BB32_3:
	div.s32 	%r6, 32, %r66;
	div.u32 	%r152, %r1, %r6;
	mul.lo.s32 	%r74, %r152, %r6;
	sub.s32 	%r7, %r1, %r74;
	mov.u32 	%r9, %ctaid.y;
	mov.u32 	%r75, %nctaid.y;
	setp.ge.u32 	%p3, %r9, %r75;
	@%p3 bra 	$L__BB32_35;
	mov.u32 	%r10, %ctaid.x;
	setp.gt.u32 	%p4, %r1, 7;
	and.b32  	%r11, %r7, 3;
	mul.lo.s32 	%r12, %r7, %r66;
	min.s32 	%r13, %r65, 4;
	@%p4 bra 	$L__BB32_7;
	mov.u32 	%r76, %ntid.x;
	shl.b32 	%r14, %r76, 2;
	shl.b32 	%r77, %r10, 5;
	shl.b32 	%r147, %r1, 2;
	shl.b32 	%r78, %r1, 4;
	mov.u32 	%r79, _ZZ9cuda_gemmIiLi128ELi1ELi1ELi32ELi4ELi4ELi64ELi0ELi0EEviiiPT_S1_S1_iiiE3Ash;
	add.s32 	%r146, %r79, %r78;
	shl.b32 	%r17, %r76, 4;
	mad.lo.s32 	%r80, %r9, %r64, %r77;
	add.s32 	%r145, %r80, %r147;
	cvta.to.global.u64 	%rd2, %rd3;
$L__BB32_6:
	mul.wide.s32 	%rd8, %r145, 4;
	add.s64 	%rd9, %rd2, %rd8;
	ld.global.v4.u32 	{%r81, %r82, %r83, %r84}, [%rd9];
	st.shared.v4.u32 	[%r146], {%r81, %r82, %r83, %r84};
	add.s32 	%r147, %r147, %r14;
	add.s32 	%r146, %r146, %r17;
	add.s32 	%r145, %r145, %r14;
	setp.lt.u32 	%p5, %r147, 32;
	@%p5 bra 	$L__BB32_6;
$L__BB32_7:
	setp.lt.s32 	%p6, %r6, 1;
	bar.sync 	0;
	mov.b32 	%r160, 0;
	@%p6 bra 	$L__BB32_34;
	setp.lt.s32 	%p7, %r66, 1;
	@%p7 bra 	$L__BB32_10;
	add.s32 	%r87, %r11, %r12;
	shl.b32 	%r88, %r87, 2;
	mov.u32 	%r89, _ZZ9cuda_gemmIiLi128ELi1ELi1ELi32ELi4ELi4ELi64ELi0ELi0EEviiiPT_S1_S1_iiiE3Ash;
	add.s32 	%r90, %r89, %r88;
	ld.shared.u32 	%r148, [%r90];
$L__BB32_10:
	setp.lt.s32 	%p8, %r66, 2;
	@%p8 bra 	$L__BB32_12;
	add.s32 	%r92, %r7, 1;
	and.b32  	%r93, %r92, 3;
	add.s32 	%r94, %r93, %r12;
	shl.b32 	%r95, %r94, 2;
	mov.u32 	%r96, _ZZ9cuda_gemmIiLi128ELi1ELi1ELi32ELi4ELi4ELi64ELi0ELi0EEviiiPT_S1_S1_iiiE3Ash;
	add.s32 	%r97, %r96, %r95;
	ld.shared.u32 	%r149, [%r97];
$L__BB32_12:
	setp.lt.s32 	%p9, %r66, 3;
	@%p9 bra 	$L__BB32_14;
	xor.b32  	%r99, %r11, 2;
	add.s32 	%r100, %r99, %r12;
	shl.b32 	%r101, %r100, 2;
	mov.u32 	%r102, _ZZ9cuda_gemmIiLi128ELi1ELi1ELi32ELi4ELi4ELi64ELi0ELi0EEviiiPT_S1_S1_iiiE3Ash;
	add.s32 	%r103, %r102, %r101;
	ld.shared.u32 	%r150, [%r103];
$L__BB32_14:
	setp.lt.s32 	%p10, %r66, 4;
	@%p10 bra 	$L__BB32_16;
	add.s32 	%r105, %r7, -1;
	and.b32  	%r106, %r105, 3;
	add.s32 	%r107, %r106, %r12;
	shl.b32 	%r108, %r107, 2;
	mov.u32 	%r109, _ZZ9cuda_gemmIiLi128ELi1ELi1ELi32ELi4ELi4ELi64ELi0ELi0EEviiiPT_S1_S1_iiiE3Ash;
	add.s32 	%r110, %r109, %r108;
	ld.shared.u32 	%r151, [%r110];
$L__BB32_16:
	setp.ge.s32 	%p11, %r152, %r13;
	@%p11 bra 	$L__BB32_34;
	add.s32 	%r113, %r7, 1;
	and.b32  	%r33, %r113, 3;
	xor.b32  	%r34, %r11, 2;
	add.s32 	%r114, %r7, -1;
	and.b32  	%r35, %r114, 3;
	setp.lt.s32 	%p12, %r11, %r66;
	selp.b32 	%r115, 0, %r66, %p12;
	sub.s32 	%r36, %r11, %r115;
	add.s32 	%r116, %r11, 1;
	setp.lt.s32 	%p13, %r116, %r66;
	selp.b32 	%r117, 0, %r66, %p13;
	sub.s32 	%r37, %r116, %r117;
	add.s32 	%r118, %r11, 2;
	setp.lt.s32 	%p14, %r118, %r66;
	selp.b32 	%r119, 0, %r66, %p14;
	sub.s32 	%r38, %r118, %r119;
	add.s32 	%r120, %r11, 3;
	setp.lt.s32 	%p15, %r120, %r66;
	selp.b32 	%r121, 0, %r66, %p15;
	sub.s32 	%r39, %r120, %r121;
	cvt.u16.u32 	%rs1, %r6;
	div.s16 	%rs2, 128, %rs1;
	cvt.s32.s16 	%r40, %rs2;
	and.b32  	%r41, %r1, 3;
	mov.b32 	%r160, 0;
	shl.b32 	%r123, %r41, 2;
	shl.b32 	%r129, %r33, 2;
	shl.b32 	%r132, %r34, 2;
	shl.b32 	%r135, %r35, 2;
$L__BB32_18:
	setp.gt.u32 	%p16, %r66, 64;
	mov.u32 	%r122, _ZZ9cuda_gemmIiLi128ELi1ELi1ELi32ELi4ELi4ELi64ELi0ELi0EEviiiPT_S1_S1_iiiE11kron_fac_sh;
	mad.lo.s32 	%r44, %r152, 20, %r122;
	add.s32 	%r124, %r44, %r123;
	ld.shared.u32 	%r45, [%r124];
	@%p16 bra 	$L__BB32_25;
	setp.lt.s32 	%p21, %r66, 2;
	shfl.sync.idx.b32	%r138|%p22, %r45, %r36, 7199, -1;
	mul.lo.s32 	%r159, %r138, %r148;
	@%p21 bra 	$L__BB32_21;
	shfl.sync.idx.b32	%r139|%p23, %r45, %r37, 7199, -1;
	mad.lo.s32 	%r159, %r139, %r149, %r159;
$L__BB32_21:
	setp.lt.s32 	%p24, %r66, 3;
	@%p24 bra 	$L__BB32_23;
	shfl.sync.idx.b32	%r140|%p25, %r45, %r38, 7199, -1;
	mad.lo.s32 	%r159, %r140, %r150, %r159;
$L__BB32_23:
	setp.lt.s32 	%p26, %r66, 4;
	@%p26 bra 	$L__BB32_33;
	shfl.sync.idx.b32	%r141|%p27, %r45, %r39, 7199, -1;
	mad.lo.s32 	%r159, %r141, %r151, %r159;
	bra.uni 	$L__BB32_33;
$L__BB32_25:
	setp.lt.s32 	%p17, %r66, 1;
	mov.b32 	%r159, 0;
	@%p17 bra 	$L__BB32_27;
	shl.b32 	%r126, %r11, 2;
	add.s32 	%r127, %r44, %r126;
	ld.shared.u32 	%r128, [%r127];
	mul.lo.s32 	%r159, %r128, %r148;
$L__BB32_27:
	setp.lt.s32 	%p18, %r66, 2;
	@%p18 bra 	$L__BB32_29;
	add.s32 	%r130, %r44, %r129;
	ld.shared.u32 	%r131, [%r130];
	mad.lo.s32 	%r159, %r131, %r149, %r159;
$L__BB32_29:
	setp.lt.s32 	%p19, %r66, 3;
	@%p19 bra 	$L__BB32_31;
	add.s32 	%r133, %r44, %r132;
	ld.shared.u32 	%r134, [%r133];
	mad.lo.s32 	%r159, %r134, %r150, %r159;
$L__BB32_31:
	setp.lt.s32 	%p20, %r66, 4;
	@%p20 bra 	$L__BB32_33;
	add.s32 	%r136, %r44, %r135;
	ld.shared.u32 	%r137, [%r136];
	mad.lo.s32 	%r159, %r137, %r151, %r159;
$L__BB32_33:
	add.s32 	%r160, %r159, %r160;
	add.s32 	%r152, %r152, %r40;
	setp.lt.s32 	%p28, %r152, %r13;
	@%p28 bra 	$L__BB32_18;
$L__BB32_34:
	bar.sync 	0;
	mad.lo.s32 	%r142, %r6, %r10, %r1;
	mad.lo.s32 	%r143, %r9, %r63, %r142;
	cvta.to.global.u64 	%rd10, %rd5;
	mul.wide.s32 	%rd11, %r143, 4;
	add.s64 	%rd12, %rd10, %rd11;
	st.global.u32 	[%rd12], %r160;
$L__BB32_35:
	ret;

}
	// .globl	_Z9cuda_gemmIiLi128ELi1ELi1ELi32ELi4ELi4ELi64ELi0ELi1EEviiiPT_S1_S1_iii
.visible .entry _Z9cuda_gemmIiLi128ELi1ELi1ELi32ELi4ELi4ELi64ELi0ELi1EEviiiPT_S1_S1_iii(
	.param .u32 _Z9cuda_gemmIiLi128ELi1ELi1ELi32ELi4ELi4ELi64ELi0ELi1EEviiiPT_S1_S1_iii_param_0,
	.param .u32 _Z9cuda_gemmIiLi128ELi1ELi1ELi32ELi4ELi4ELi64ELi0ELi1EEviiiPT_S1_S1_iii_param_1,
	.param .u32 _Z9cuda_gemmIiLi128ELi1ELi1ELi32ELi4ELi4ELi64ELi0ELi1EEviiiPT_S1_S1_iii_param_2,
	.param .u64 .ptr .align 1 _Z9cuda_gemmIiLi128ELi1ELi1ELi32ELi4ELi4ELi64ELi0ELi1EEviiiPT_S1_S1_iii_param_3,
	.param .u64 .ptr .align 1 _Z9cuda_gemmIiLi128ELi1ELi1ELi32ELi4ELi4ELi64ELi0ELi1EEviiiPT_S1_S1_iii_param_4,
	.param .u64 .ptr .align 1 _Z9cuda_gemmIiLi128ELi1ELi1ELi32ELi4ELi4ELi64ELi0ELi1EEviiiPT_S1_S1_iii_param_5,
	.param .u32 _Z9cuda_gemmIiLi128ELi1ELi1ELi32ELi4ELi4ELi64ELi0ELi1EEviiiPT_S1_S1_iii_param_6,
	.param .u32 _Z9cuda_gemmIiLi128ELi1ELi1ELi32ELi4ELi4ELi64ELi0ELi1EEviiiPT_S1_S1_iii_param_7,
	.param .u32 _Z9cuda_gemmIiLi128ELi1ELi1ELi32ELi4ELi4ELi64ELi0ELi1EEviiiPT_S1_S1_iii_param_8
)
.maxntid 128
{
	.reg .pred 	%p<11>;
	.reg .b32 	%r<56>;
	.reg .b64 	%rd<13>;
	// demoted variable
	.shared .align 128 .b8 _ZZ9cuda_gemmIiLi128ELi1ELi1ELi32ELi4ELi4ELi64ELi0ELi1EEviiiPT_S1_S1_iiiE11kron_fac_sh[80];
	// demoted variable
	.shared .align 128 .b8 _ZZ9cuda_gemmIiLi128ELi1ELi1ELi32ELi4ELi4ELi64ELi0ELi1EEviiiPT_S1_S1_iiiE3Ash[128];
	ld.param.u32 	%r17, [_Z9cuda_gemmIiLi128ELi1ELi1ELi32ELi4ELi4ELi64ELi0ELi1EEviiiPT_S1_S1_iii_param_2];
	ld.param.u64 	%rd6, [_Z9cuda_gemmIiLi128ELi1ELi1ELi32ELi4ELi4ELi64ELi0ELi1EEviiiPT_S1_S1_iii_param_3];
	ld.param.u64 	%rd7, [_Z9cuda_gemmIiLi128ELi1ELi1ELi32ELi4ELi4ELi64ELi0ELi1EEviiiPT_S1_S1_iii_param_4];
	mov.u32 	%r1, %tid.x;
	setp.gt.u32 	%p1, %r1, 15;
	@%p1 bra 	$L__BB33_3;
	mov.u32 	%r2, %ntid.x;
	mul.wide.u32 	%rd8, %r1, 4;
	cvta.to.global.u64 	%rd9, %rd7;
	add.s64 	%rd12, %rd9, %rd8;
	mul.wide.u32 	%rd2, %r2, 4;
	mov.u32 	%r20, _ZZ9cuda_gemmIiLi128ELi1ELi1ELi32ELi4ELi4ELi64ELi0ELi1EEviiiPT_S1_S1_iiiE11kron_fac_sh;
	mov.u32 	%r52, %r1;
$L__BB33_2:
	ld.global.u32 	%r18, [%rd12];
	and.b32  	%r19, %r52, 3;
	mad.lo.s32 	%r21, %r19, 20, %r20;
	and.b32  	%r22, %r52, -4;
	add.s32 	%r23, %r21, %r22;
	st.shared.u32 	[%r23], %r18;
	add.s32 	%r52, %r52, %r2;
	add.s64 	%rd12, %rd12, %rd2;
	setp.lt.u32 	%p2, %r52, 16;
	@%p2 bra 	$L__BB33_2;
$L__BB33_3:
	mov.u32 	%r5, %ctaid.y;
	mov.u32 	%r24, %nctaid.y;
	setp.ge.u32 	%p3, %r5, %r24;
	@%p3 bra 	$L__BB33_10;
	setp.gt.u32 	%p4, %r1, 7;
	@%p4 bra 	$L__BB33_7;
	shl.b32 	%r55, %r1, 2;
	mov.u32 	%r25, %ctaid.x;
	shl.b32 	%r26, %r25, 5;
	mov.u32 	%r27, %ntid.x;
	shl.b32 	%r7, %r27, 2;
	shl.b32 	%r28, %r1, 4;
	mov.u32 	%r29, _ZZ9cuda_gemmIiLi128ELi1ELi1ELi32ELi4ELi4ELi64ELi0ELi1EEviiiPT_S1_S1_iiiE3Ash;
	add.s32 	%r54, %r29, %r28;
	shl.b32 	%r9, %r27, 4;
	mad.lo.s32 	%r30, %r17, %r5, %r26;
	add.s32 	%r53, %r30, %r55;
	cvta.to.global.u64 	%rd5, %rd6;
$L__BB33_6:
	mul.wide.s32 	%rd10, %r53, 4;
	add.s64 	%rd11, %rd5, %rd10;
	ld.global.v4.u32 	{%r31, %r32, %r33, %r34}, [%rd11];
	st.shared.v4.u32 	[%r54], {%r31, %r32, %r33, %r34};
	add.s32 	%r55, %r55, %r7;
	add.s32 	%r54, %r54, %r9;
	add.s32 	%r53, %r53, %r7;
	setp.lt.u32 	%p5, %r55, 32;
	@%p5 bra 	$L__BB33_6;
$L__BB33_7:
	bar.sync 	0;
	setp.gt.u32 	%p6, %r1, 31;
	@%p6 bra 	$L__BB33_9;
	and.b32  	%r35, %r1, 3;
	shr.u32 	%r36, %r1, 3;
	mov.u32 	%r37, _ZZ9cuda_gemmIiLi128ELi1ELi1ELi32ELi4ELi4ELi64ELi0ELi1EEviiiPT_S1_S1_iiiE11kron_fac_sh;
	mad.lo.s32 	%r38, %r36, 20, %r37;
	shl.b32 	%r39, %r1, 2;
	and.b32  	%r40, %r39, 12;
	add.s32 	%r41, %r38, %r40;
	ld.shared.u32 	%r42, [%r41];
	shfl.sync.idx.b32	%r43|%p7, %r42, %r35, 7199, -1;
	add.s32 	%r44, %r1, 1;
	and.b32  	%r45, %r44, 3;
	shfl.sync.idx.b32	%r46|%p8, %r42, %r45, 7199, -1;
	xor.b32  	%r47, %r35, 2;
	shfl.sync.idx.b32	%r48|%p9, %r42, %r47, 7199, -1;
	add.s32 	%r49, %r1, -1;
	and.b32  	%r50, %r49, 3;
	shfl.sync.idx.b32	%r51|%p10, %r42, %r50, 7199, -1;
$L__BB33_9:
	bar.sync 	0;
$L__BB33_10:
	ret;

}
	// .globl	_Z9cuda_gemmIiLi128ELi1ELi1ELi32ELi4ELi4ELi64ELi1ELi0EEviiiPT_S1_S1_iii
.visible .entry _Z9cuda_gemmIiLi128ELi1ELi1ELi32ELi4ELi4ELi64ELi1ELi0EEviiiPT_S1_S1_iii(
	.param .u32 _Z9cuda_gemmIiLi128ELi1ELi1ELi32ELi4ELi4ELi64ELi1ELi0EEviiiPT_S1_S1_iii_param_0,
	.param .u32 _Z9cuda_gemmIiLi128ELi1ELi1ELi32ELi4ELi4ELi64ELi1ELi0EEviiiPT_S1_S1_iii_param_1,
	.param .u32 _Z9cuda_gemmIiLi128ELi1ELi1ELi32ELi4ELi4ELi64ELi1ELi0EEviiiPT_S1_S1_iii_param_2,
	.param .u64 .ptr .align 1 _Z9cuda_gemmIiLi128ELi1ELi1ELi32ELi4ELi4ELi64ELi1ELi0EEviiiPT_S1_S1_iii_param_3,
	.param .u64 .ptr .align 1 _Z9cuda_gemmIiLi128ELi1ELi1ELi32ELi4ELi4ELi64ELi1ELi0EEviiiPT_S1_S1_iii_param_4,
	.param .u64 .ptr .align 1 _Z9cuda_gemmIiLi128ELi1ELi1ELi32ELi4ELi4ELi64ELi1ELi0EEviiiPT_S1_S1_iii_param_5,
	.param .u32 _Z9cuda_gemmIiLi128ELi1ELi1ELi32ELi4ELi4ELi64ELi1ELi0EEviiiPT_S1_S1_iii_param_6,
	.param .u32 _Z9cuda_gemmIiLi128ELi1ELi1ELi32ELi4ELi4ELi64ELi1ELi0EEviiiPT_S1_S1_iii_param_7,
	.param .u32 _Z9cuda_gemmIiLi128ELi1ELi1ELi32ELi4ELi4ELi64ELi1ELi0EEviiiPT_S1_S1_iii_param_8
)
.maxntid 128
{
	.reg .pred 	%p<29>;
	.reg .b16 	%rs<3>;
	.reg .b32 	%r<154>;
	.reg .b64 	%rd<17>;
	// demoted variable
	.shared .align 128 .b8 _ZZ9cuda_gemmIiLi128ELi1ELi1ELi32ELi4ELi4ELi64ELi1ELi0EEviiiPT_S1_S1_iiiE11kron_fac_sh[80];
	// demoted variable
	.shared .align 128 .b8 _ZZ9cuda_gemmIiLi128ELi1ELi1ELi32ELi4ELi4ELi64ELi1ELi0EEviiiPT_S1_S1_iiiE3Ash[128];
	ld.param.u64 	%rd6, [_Z9cuda_gemmIiLi128ELi1ELi1ELi32ELi4ELi4ELi64ELi1ELi0EEviiiPT_S1_S1_iii_param_3];
	ld.param.u64 	%rd7, [_Z9cuda_gemmIiLi128ELi1ELi1ELi32ELi4ELi4ELi64ELi1ELi0EEviiiPT_S1_S1_iii_param_4];
	ld.param.u64 	%rd8, [_Z9cuda_gemmIiLi128ELi1ELi1ELi32ELi4ELi4ELi64ELi1ELi0EEviiiPT_S1_S1_iii_param_5];
	ld.param.u32 	%r59, [_Z9cuda_gemmIiLi128ELi1ELi1ELi32ELi4ELi4ELi64ELi1ELi0EEviiiPT_S1_S1_iii_param_6];
	ld.param.u32 	%r60, [_Z9cuda_gemmIiLi128ELi1ELi1ELi32ELi4ELi4ELi64ELi1ELi0EEviiiPT_S1_S1_iii_param_7];
	mov.u32 	%r1, %tid.x;
	mul.lo.s32 	%r2, %r60, %r59;
	setp.ge.u32 	%p1, %r1, %r2;
	@%p1 bra 	$L__BB34_3;
	mov.u32 	%r3, %ntid.x;
	cvta.to.global.u64 	%rd1, %rd7;
	mov.u32 	%r63, _ZZ9cuda_gemmIiLi128ELi1ELi1ELi32ELi4ELi4ELi64ELi1ELi0EEviiiPT_S1_S1_iiiE11kron_fac_sh;
	mov.u32 	%r138, %r1;
$L__BB34_2:
	mul.wide.u32 	%rd9, %r138, 4;
	add.s64 	%rd10, %rd1, %rd9;
	ld.global.u32 	%r61, [%rd10];
	rem.u32 	%r62, %r138, %r59;
	mad.lo.s32 	%r64, %r62, 20, %r63;
	div.u32 	%r65, %r138, %r60;
	shl.b32 	%r66, %r65, 2;
	add.s32 	%r67, %r64, %r66;
	st.shared.u32 	[%r67], %r61;
	add.s32 	%r138, %r138, %r3;
	setp.lt.u32 	%p2, %r138, %r2;
	@%p2 bra 	$L__BB34_2;
$L__BB34_3:
	div.s32 	%r6, 32, %r60;
	div.u32 	%r145, %r1, %r6;
	mul.lo.s32 	%r68, %r145, %r6;
	sub.s32 	%r7, %r1, %r68;
	mov.u32 	%r9, %ctaid.y;
	mov.u32 	%r69, %nctaid.y;
	setp.ge.u32 	%p3, %r9, %r69;
	@%p3 bra 	$L__BB34_35;
	setp.gt.u32 	%p4, %r1, 7;
	and.b32  	%r10, %r7, 3;
	mul.lo.s32 	%r11, %r7, %r60;
	min.s32 	%r12, %r59, 4;
	@%p4 bra 	$L__BB34_7;
	mov.u32 	%r70, %ntid.x;
	shl.b32 	%r140, %r1, 2;
	shl.b32 	%r71, %r9, 5;
	shl.b32 	%r72, %r1, 4;
	mov.u32 	%r73, _ZZ9cuda_gemmIiLi128ELi1ELi1ELi32ELi4ELi4ELi64ELi1ELi0EEviiiPT_S1_S1_iiiE3Ash;
	add.s32 	%r139, %r73, %r72;
	shl.b32 	%r15, %r70, 4;
	add.s32 	%r74, %r71, %r140;
	mul.wide.u32 	%rd11, %r74, 4;
	cvta.to.global.u64 	%rd12, %rd6;
	add.s64 	%rd16, %rd12, %rd11;
	mul.wide.u32 	%rd3, %r70, 16;
	shl.b32 	%r16, %r70, 2;
$L__BB34_6:
	ld.global.v4.u32 	{%r75, %r76, %r77, %r78}, [%rd16];
	st.shared.v4.u32 	[%r139], {%r75, %r76, %r77, %r78};
	add.s32 	%r140, %r140, %r16;
	add.s32 	%r139, %r139, %r15;
	add.s64 	%rd16, %rd16, %rd3;
	setp.lt.u32 	%p5, %r140, 32;
	@%p5 bra 	$L__BB34_6;
$L__BB34_7:
	setp.lt.s32 	%p6, %r6, 1;
	bar.sync 	0;
	mov.b32 	%r153, 0;
	@%p6 bra 	$L__BB34_34;
	setp.lt.s32 	%p7, %r60, 1;
	@%p7 bra 	$L__BB34_10;
	add.s32 	%r81, %r10, %r11;
	shl.b32 	%r82, %r81, 2;
	mov.u32 	%r83, _ZZ9cuda_gemmIiLi128ELi1ELi1ELi32ELi4ELi4ELi64ELi1ELi0EEviiiPT_S1_S1_iiiE3Ash;
	add.s32 	%r84, %r83, %r82;
	ld.shared.u32 	%r141, [%r84];
$L__BB34_10:
	setp.lt.s32 	%p8, %r60, 2;
	@%p8 bra 	$L__BB34_12;
	add.s32 	%r86, %r7, 1;
	and.b32  	%r87, %r86, 3;
	add.s32 	%r88, %r87, %r11;
	shl.b32 	%r89, %r88, 2;
	mov.u32 	%r90, _ZZ9cuda_gemmIiLi128ELi1ELi1ELi32ELi4ELi4ELi64ELi1ELi0EEviiiPT_S1_S1_iiiE3Ash;
	add.s32 	%r91, %r90, %r89;
	ld.shared.u32 	%r142, [%r91];
$L__BB34_12:
	setp.lt.s32 	%p9, %r60, 3;
	@%p9 bra 	$L__BB34_14;
	xor.b32  	%r93, %r10, 2;
	add.s32 	%r94, %r93, %r11;
	shl.b32 	%r95, %r94, 2;
	mov.u32 	%r96, _ZZ9cuda_gemmIiLi128ELi1ELi1ELi32ELi4ELi4ELi64ELi1ELi0EEviiiPT_S1_S1_iiiE3Ash;
	add.s32 	%r97, %r96, %r95;
	ld.shared.u32 	%r143, [%r97];
$L__BB34_14:
	setp.lt.s32 	%p10, %r60, 4;
	@%p10 bra 	$L__BB34_16;
	add.s32 	%r99, %r7, -1;
	and.b32  	%r100, %r99, 3;
	add.s32 	%r101, %r100, %r11;
	shl.b32 	%r102, %r101, 2;
	mov.u32 	%r103, _ZZ9cuda_gemmIiLi128ELi1ELi1ELi32ELi4ELi4ELi64ELi1ELi0EEviiiPT_S1_S1_iiiE3Ash;
	add.s32 	%r104, %r103, %r102;
	ld.shared.u32 	%r144, [%r104];
$L__BB34_16:
	setp.ge.s32 	%p11, %r145, %r12;
	@%p11 bra 	$L__BB34_34;
	add.s32 	%r107, %r7, 1;
	and.b32  	%r29, %r107, 3;
	xor.b32  	%r30, %r10, 2;
	add.s32 	%r108, %r7, -1;
	and.b32  	%r31, %r108, 3;
	setp.lt.s32 	%p12, %r10, %r60;
	selp.b32 	%r109, 0, %r60, %p12;
	sub.s32 	%r32, %r10, %r109;
	add.s32 	%r110, %r10, 1;
	setp.lt.s32 	%p13, %r110, %r60;
	selp.b32 	%r111, 0, %r60, %p13;
	sub.s32 	%r33, %r110, %r111;
	add.s32 	%r112, %r10, 2;
	setp.lt.s32 	%p14, %r112, %r60;
	selp.b32 	%r113, 0, %r60, %p14;
	sub.s32 	%r34, %r112, %r113;
	add.s32 	%r114, %r10, 3;
	setp.lt.s32 	%p15, %r114, %r60;
	selp.b32 	%r115, 0, %r60, %p15;
	sub.s32 	%r35, %r114, %r115;
	cvt.u16.u32 	%rs1, %r6;
	div.s16 	%rs2, 128, %rs1;
	cvt.s32.s16 	%r36, %rs2;
	and.b32  	%r37, %r1, 3;
	mov.b32 	%r153, 0;
	shl.b32 	%r117, %r37, 2;
	shl.b32 	%r123, %r29, 2;
	shl.b32 	%r126, %r30, 2;
	shl.b32 	%r129, %r31, 2;
$L__BB34_18:
	setp.gt.u32 	%p16, %r60, 64;
	mov.u32 	%r116, _ZZ9cuda_gemmIiLi128ELi1ELi1ELi32ELi4ELi4ELi64ELi1ELi0EEviiiPT_S1_S1_iiiE11kron_fac_sh;
	mad.lo.s32 	%r40, %r145, 20, %r116;
	add.s32 	%r118, %r40, %r117;
	ld.shared.u32 	%r41, [%r118];
	@%p16 bra 	$L__BB34_25;
	setp.lt.s32 	%p21, %r60, 2;
	shfl.sync.idx.b32	%r132|%p22, %r41, %r32, 7199, -1;
	mul.lo.s32 	%r152, %r132, %r141;
	@%p21 bra 	$L__BB34_21;
	shfl.sync.idx.b32	%r133|%p23, %r41, %r33, 7199, -1;
	mad.lo.s32 	%r152, %r133, %r142, %r152;
$L__BB34_21:
	setp.lt.s32 	%p24, %r60, 3;
	@%p24 bra 	$L__BB34_23;
	shfl.sync.idx.b32	%r134|%p25, %r41, %r34, 7199, -1;
	mad.lo.s32 	%r152, %r134, %r143, %r152;
$L__BB34_23:
	setp.lt.s32 	%p26, %r60, 4;
	@%p26 bra 	$L__BB34_33;
	shfl.sync.idx.b32	%r135|%p27, %r41, %r35, 7199, -1;
	mad.lo.s32 	%r152, %r135, %r144, %r152;
	bra.uni 	$L__BB34_33;
$L__BB34_25:
	setp.lt.s32 	%p17, %r60, 1;
	mov.b32 	%r152, 0;
	@%p17 bra 	$L__BB34_27;
	shl.b32 	%r120, %r10, 2;
	add.s32 	%r121, %r40, %r120;
	ld.shared.u32 	%r122, [%r121];
	mul.lo.s32 	%r152, %r122, %r141;
$L__BB34_27:
	setp.lt.s32 	%p18, %r60, 2;
	@%p18 bra 	$L__BB34_29;
	add.s32 	%r124, %r40, %r123;
	ld.shared.u32 	%r125, [%r124];
	mad.lo.s32 	%r152, %r125, %r142, %r152;
$L__BB34_29:
	setp.lt.s32 	%p19, %r60, 3;
	@%p19 bra 	$L__BB34_31;
	add.s32 	%r127, %r40, %r126;
	ld.shared.u32 	%r128, [%r127];
	mad.lo.s32 	%r152, %r128, %r143, %r152;
$L__BB34_31:
	setp.lt.s32 	%p20, %r60, 4;
	@%p20 bra 	$L__BB34_33;
	add.s32 	%r130, %r40, %r129;
	ld.shared.u32 	%r131, [%r130];
	mad.lo.s32 	%r152, %r131, %r144, %r152;
$L__BB34_33:
	add.s32 	%r153, %r152, %r153;
	add.s32 	%r145, %r145, %r36;
	setp.lt.s32 	%p28, %r145, %r12;
	@%p28 bra 	$L__BB34_18;
$L__BB34_34:
	bar.sync 	0;
	shl.b32 	%r136, %r9, 5;
	add.s32 	%r137, %r136, %r1;
	cvta.to.global.u64 	%rd13, %rd8;
	mul.wide.u32 	%rd14, %r137, 4;
	add.s64 	%rd15, %rd13, %rd14;
	st.global.u32 	[%rd15], %r153;
$L__BB34_35:
	ret;

}
	// .globl	_Z9cuda_gemmIiLi128ELi1ELi1ELi32ELi4ELi4ELi64ELi1ELi1EEviiiPT_S1_S1_iii
.visible .entry _Z9cuda_gemmIiLi128ELi1ELi1ELi32ELi4ELi4ELi64ELi1ELi1EEviiiPT_S1_S1_iii(
	.param .u32 _Z9cuda_gemmIiLi128ELi1ELi1ELi32ELi4ELi4ELi64ELi1ELi1EEviiiPT_S1_S1_iii_param_0,
	.param .u32 _Z9cuda_gemmIiLi128ELi1ELi1ELi32ELi4ELi4ELi64ELi1ELi1EEviiiPT_S1_S1_iii_param_1,
	.param .u32 _Z9cuda_gemmIiLi128ELi1ELi1ELi32ELi4ELi4ELi64ELi1ELi1EEviiiPT_S1_S1_iii_param_2,
	.param .u64 .ptr .align 1 _Z9cuda_gemmIiLi128ELi1ELi1ELi32ELi4ELi4ELi64ELi1ELi1EEviiiPT_S1_S1_iii_param_3,
	.param .u64 .ptr .align 1 _Z9cuda_gemmIiLi128ELi1ELi1ELi32ELi4ELi4ELi64ELi1ELi1EEviiiPT_S1_S1_iii_param_4,
	.param .u64 .ptr .align 1 _Z9cuda_gemmIiLi128ELi1ELi1ELi32ELi4ELi4ELi64ELi1ELi1EEviiiPT_S1_S1_iii_param_5,
	.param .u32 _Z9cuda_gemmIiLi128ELi1ELi1ELi32ELi4ELi4ELi64ELi1ELi1EEviiiPT_S1_S1_iii_param_6,
	.param .u32 _Z9cuda_gemmIiLi128ELi1ELi1ELi32ELi4ELi4ELi64ELi1ELi1EEviiiPT_S1_S1_iii_param_7,
	.param .u32 _Z9cuda_gemmIiLi128ELi1ELi1ELi32ELi4ELi4ELi64ELi1ELi1EEviiiPT_S1_S1_iii_param_8
)
.maxntid 128
{
	.reg .pred 	%p<11>;
	.reg .b32 	%r<50>;
	.reg .b64 	%rd<17>;
	// demoted variable
	.shared .align 128 .b8 _ZZ9cuda_gemmIiLi128ELi1ELi1ELi32ELi4ELi4ELi64ELi1ELi1EEviiiPT_S1_S1_iiiE11kron_fac_sh[80];
	// demoted variable
	.shared .align 128 .b8 _ZZ9cuda_gemmIiLi128ELi1ELi1ELi32ELi4ELi4ELi64ELi1ELi1EEviiiPT_S1_S1_iiiE3Ash[128];
	ld.param.u64 	%rd9, [_Z9cuda_gemmIiLi128ELi1ELi1ELi32ELi4ELi4ELi64ELi1ELi1EEviiiPT_S1_S1_iii_param_3];
	ld.param.u64 	%rd10, [_Z9cuda_gemmIiLi128ELi1ELi1ELi32ELi4ELi4ELi64ELi1ELi1EEviiiPT_S1_S1_iii_param_4];
	mov.u32 	%r1, %tid.x;
	setp.gt.u32 	%p1, %r1, 15;
	@%p1 bra 	$L__BB35_3;
	mov.u32 	%r2, %ntid.x;
	mul.wide.u32 	%rd11, %r1, 4;
	cvta.to.global.u64 	%rd12, %rd10;
	add.s64 	%rd15, %rd12, %rd11;
	mul.wide.u32 	%rd2, %r2, 4;
	mov.u32 	%r16, _ZZ9cuda_gemmIiLi128ELi1ELi1ELi32ELi4ELi4ELi64ELi1ELi1EEviiiPT_S1_S1_iiiE11kron_fac_sh;
	mov.u32 	%r47, %r1;
$L__BB35_2:
	ld.global.u32 	%r14, [%rd15];
	and.b32  	%r15, %r47, 3;
	mad.lo.s32 	%r17, %r15, 20, %r16;
	and.b32  	%r18, %r47, -4;
	add.s32 	%r19, %r17, %r18;
	st.shared.u32 	[%r19], %r14;
	add.s32 	%r47, %r47, %r2;
	add.s64 	%rd15, %rd15, %rd2;
	setp.lt.u32 	%p2, %r47, 16;
	@%p2 bra 	$L__BB35_2;
$L__BB35_3:
	mov.u32 	%r5, %ctaid.y;
	mov.u32 	%r20, %nctaid.y;
	setp.ge.u32 	%p3, %r5, %r20;
	@%p3 bra 	$L__BB35_10;
	setp.gt.u32 	%p4, %r1, 7;
	@%p4 bra 	$L__BB35_7;
	shl.b32 	%r49, %r1, 2;
	shl.b32 	%r21, %r5, 5;
	mov.u32 	%r22, %ntid.x;
	shl.b32 	%r7, %r22, 2;
	shl.b32 	%r23, %r1, 4;
	mov.u32 	%r24, _ZZ9cuda_gemmIiLi128ELi1ELi1ELi32ELi4ELi4ELi64ELi1ELi1EEviiiPT_S1_S1_iiiE3Ash;
	add.s32 	%r48, %r24, %r23;
	shl.b32 	%r9, %r22, 4;
	add.s32 	%r25, %r21, %r49;
	mul.wide.u32 	%rd13, %r25, 4;
	cvta.to.global.u64 	%rd14, %rd9;
	add.s64 	%rd16, %rd14, %rd13;
	mul.wide.u32 	%rd6, %r22, 16;
$L__BB35_6:
	ld.global.v4.u32 	{%r26, %r27, %r28, %r29}, [%rd16];
	st.shared.v4.u32 	[%r48], {%r26, %r27, %r28, %r29};
	add.s32 	%r49, %r49, %r7;
	add.s32 	%r48, %r48, %r9;
	add.s64 	%rd16, %rd16, %rd6;
	setp.lt.u32 	%p5, %r49, 32;
	@%p5 bra 	$L__BB35_6;
$L__BB35_7:
	bar.sync 	0;
	setp.gt.u32 	%p6, %r1, 31;
	@%p6 bra 	$L__BB35_9;
	and.b32  	%r30, %r1, 3;
	shr.u32 	%r31, %r1, 3;
	mov.u32 	%r32, _ZZ9cuda_gemmIiLi128ELi1ELi1ELi32ELi4ELi4ELi64ELi1ELi1EEviiiPT_S1_S1_iiiE11kron_fac_sh;
	mad.lo.s32 	%r33, %r31, 20, %r32;
	shl.b32 	%r34, %r1, 2;
	and.b32  	%r35, %r34, 12;
	add.s32 	%r36, %r33, %r35;
	ld.shared.u32 	%r37, [%r36];
	shfl.sync.idx.b32	%r38|%p7, %r37, %r30, 7199, -1;
	add.s32 	%r39, %r1, 1;
	and.b32  	%r40, %r39, 3;
	shfl.sync.idx.b32	%r41|%p8, %r37, %r40, 7199, -1;
	xor.b32  	%r42, %r30, 2;
	shfl.sync.idx.b32	%r43|%p9, %r37, %r42, 7199, -1;
	add.s32 	%r44, %r1, -1;
	and.b32  	%r45, %r44, 3;
	shfl.sync.idx.b32	%r46|%p10, %r37, %r45, 7199, -1;
$L__BB35_9:
	bar.sync 	0;
$L__BB35_10:
	ret;

}
	// .globl	_Z9cuda_gemmIiLi128ELi1ELi1ELi32ELi8ELi8ELi64ELi0ELi0EEviiiPT_S1_S1_iii
.visible .entry _Z9cuda_gemmIiLi128ELi1ELi1ELi32ELi8ELi8ELi64ELi0ELi0EEviiiPT_S1_S1_iii(
	.param .u32 _Z9cuda_gemmIiLi128ELi1ELi1ELi32ELi8ELi8ELi64ELi0ELi0EEviiiPT_S1_S1_iii_param_0,
	.param .u32 _Z9cuda_gemmIiLi128ELi1ELi1ELi32ELi8ELi8ELi64ELi0ELi0EEviiiPT_S1_S1_iii_param_1,
	.param .u32 _Z9cuda_gemmIiLi128ELi1ELi1ELi32ELi8ELi8ELi64ELi0ELi0EEviiiPT_S1_S1_iii_param_2,
	.param .u64 .ptr .align 1 _Z9cuda_gemmIiLi128ELi1ELi1ELi32ELi8ELi8ELi64ELi0ELi0EEviiiPT_S1_S1_iii_param_3,
	.param .u64 .ptr .align 1 _Z9cuda_gemmIiLi128ELi1ELi1ELi32ELi8ELi8ELi64ELi0ELi0EEviiiPT_S1_S1_iii_param_4,
	.param .u64 .ptr .align 1 _Z9cuda_gemmIiLi128ELi1ELi1ELi32ELi8ELi8ELi64ELi0ELi0EEviiiPT_S1_S1_iii_param_5,
	.param .u32 _Z9cuda_gemmIiLi128ELi1ELi1ELi32ELi8ELi8ELi64ELi0ELi0EEviiiPT_S1_S1_iii_param_6,
	.param .u32 _Z9cuda_gemmIiLi128ELi1ELi1ELi32ELi8ELi8ELi64ELi0ELi0EEviiiPT_S1_S1_iii_param_7,
	.param .u32 _Z9cuda_gemmIiLi128ELi1ELi1ELi32ELi8ELi8ELi64ELi0ELi0EEviiiPT_S1_S1_iii_param_8
)
.maxntid 128
{
	.reg .pred 	%p<50>;
	.reg .b16 	%rs<3>;
	.reg .b32 	%r<266>;
	.reg .b64 	%rd<14>;
	// demoted variable
	.shared .align 128 .b8 _ZZ9cuda_gemmIiLi128ELi1ELi1ELi32ELi8ELi8ELi64ELi0ELi0EEviiiPT_S1_S1_iiiE11kron_fac_sh[288];
	// demoted variable
	.shared .align 128 .b8 _ZZ9cuda_gemmIiLi128ELi1ELi1ELi32ELi8ELi8ELi64ELi0ELi0EEviiiPT_S1_S1_iiiE3Ash[128];
	ld.param.u32 	%r92, [_Z9cuda_gemmIiLi128ELi1ELi1ELi32ELi8ELi8ELi64ELi0ELi0EEviiiPT_S1_S1_iii_param_2];
	ld.param.u64 	%rd3, [_Z9cuda_gemmIiLi128ELi1ELi1ELi32ELi8ELi8ELi64ELi0ELi0EEviiiPT_S1_S1_iii_param_3];
	ld.param.u64 	%rd4, [_Z9cuda_gemmIiLi128ELi1ELi1ELi32ELi8ELi8ELi64ELi0ELi0EEviiiPT_S1_S1_iii_param_4];
	ld.param.u32 	%r93, [_Z9cuda_gemmIiLi128ELi1ELi1ELi32ELi8ELi8ELi64ELi0ELi0EEviiiPT_S1_S1_iii_param_6];
	ld.param.u32 	%r94, [_Z9cuda_gemmIiLi128ELi1ELi1ELi32ELi8ELi8ELi64ELi0ELi0EEviiiPT_S1_S1_iii_param_7];
	mov.u32 	%r1, %tid.x;
	mul.lo.s32 	%r2, %r94, %r93;
	setp.ge.u32 	%p1, %r1, %r2;
	@%p1 bra 	$L__BB36_3;
	mov.u32 	%r3, %ntid.x;
	cvta.to.global.u64 	%rd1, %rd4;
	mov.u32 	%r236, %r1;
$L__BB36_2:
	mul.wide.u32 	%rd6, %r236, 4;
	add.s64 	%rd7, %rd1, %rd6;
	ld.global.u32 	%r95, [%rd7];
	rem.u32 	%r96, %r236, %r93;
	mov.u32 	%r97, _ZZ9cuda_gemmIiLi128ELi1ELi1ELi32ELi8ELi8ELi64ELi0ELi0EEviiiPT_S1_S1_iiiE11kron_fac_sh;
	mad.lo.s32 	%r98, %r96, 36, %r97;
	div.u32 	%r99, %r236, %r94;
	shl.b32 	%r100, %r99, 2;
	add.s32 	%r101, %r98, %r100;
	st.shared.u32 	[%r101], %r95;
	add.s32 	%r236, %r236, %r3;
	setp.lt.u32 	%p2, %r236, %r2;
	@%p2 bra 	$L__BB36_2;
$L__BB36_3:
	div.s32 	%r6, 32, %r94;
	div.u32 	%r248, %r1, %r6;
	mul.lo.s32 	%r102, %r248, %r6;
	sub.s32 	%r7, %r1, %r102;
	mov.u32 	%r9, %ctaid.y;
	mov.u32 	%r103, %nctaid.y;
	setp.ge.u32 	%p3, %r9, %r103;
	@%p3 bra 	$L__BB36_61;
	mov.u32 	%r10, %ctaid.x;
	setp.gt.u32 	%p4, %r1, 7;
	and.b32  	%r11, %r7, 7;
	mul.lo.s32 	%r12, %r7, %r94;
	min.s32 	%r13, %r93, 8;
	@%p4 bra 	$L__BB36_7;
	mov.u32 	%r104, %ntid.x;
	shl.b32 	%r14, %r104, 2;
	shl.b32 	%r105, %r10, 5;
	shl.b32 	%r239, %r1, 2;
	shl.b32 	%r106, %r1, 4;
	mov.u32 	%r107, _ZZ9cuda_gemmIiLi128ELi1ELi1ELi32ELi8ELi8ELi64ELi0ELi0EEviiiPT_S1_S1_iiiE3Ash;
	add.s32 	%r238, %r107, %r106;
	shl.b32 	%r17, %r104, 4;
	mad.lo.s32 	%r108, %r9, %r92, %r105;
	add.s32 	%r237, %r108, %r239;
	cvta.to.global.u64 	%rd2, %rd3;
$L__BB36_6:
	mul.wide.s32 	%rd8, %r237, 4;
	add.s64 	%rd9, %rd2, %rd8;
	ld.global.v4.u32 	{%r109, %r110, %r111, %r112}, [%rd9];
	st.shared.v4.u32 	[%r238], {%r109, %r110, %r111, %r112};
	add.s32 	%r239, %r239, %r14;
	add.s32 	%r238, %r238, %r17;
	add.s32 	%r237, %r237, %r14;
	setp.lt.u32 	%p5, %r239, 32;
	@%p5 bra 	$L__BB36_6;
$L__BB36_7:
	setp.lt.s32 	%p6, %r6, 1;
	bar.sync 	0;
	mov.b32 	%r265, 0;
	@%p6 bra 	$L__BB36_60;
	setp.lt.s32 	%p7, %r94, 1;
	@%p7 bra 	$L__BB36_10;
	add.s32 	%r115, %r11, %r12;
	shl.b32 	%r116, %r115, 2;
	mov.u32 	%r117, _ZZ9cuda_gemmIiLi128ELi1ELi1ELi32ELi8ELi8ELi64ELi0ELi0EEviiiPT_S1_S1_iiiE3Ash;
	add.s32 	%r118, %r117, %r116;
	ld.shared.u32 	%r240, [%r118];
$L__BB36_10:
	setp.lt.s32 	%p8, %r94, 2;
	@%p8 bra 	$L__BB36_12;
	add.s32 	%r120, %r7, 1;
	and.b32  	%r121, %r120, 7;
	add.s32 	%r122, %r121, %r12;
	shl.b32 	%r123, %r122, 2;
	mov.u32 	%r124, _ZZ9cuda_gemmIiLi128ELi1ELi1ELi32ELi8ELi8ELi64ELi0ELi0EEviiiPT_S1_S1_iiiE3Ash;
	add.s32 	%r125, %r124, %r123;
	ld.shared.u32 	%r241, [%r125];
$L__BB36_12:
	setp.lt.s32 	%p9, %r94, 3;
	@%p9 bra 	$L__BB36_14;
	add.s32 	%r127, %r7, 2;
	and.b32  	%r128, %r127, 7;
	add.s32 	%r129, %r128, %r12;
	shl.b32 	%r130, %r129, 2;
	mov.u32 	%r131, _ZZ9cuda_gemmIiLi128ELi1ELi1ELi32ELi8ELi8ELi64ELi0ELi0EEviiiPT_S1_S1_iiiE3Ash;
	add.s32 	%r132, %r131, %r130;
	ld.shared.u32 	%r242, [%r132];
$L__BB36_14:
	setp.lt.s32 	%p10, %r94, 4;
	@%p10 bra 	$L__BB36_16;
	add.s32 	%r134, %r7, 3;
	and.b32  	%r135, %r134, 7;
	add.s32 	%r136, %r135, %r12;
	shl.b32 	%r137, %r136, 2;
	mov.u32 	%r138, _ZZ9cuda_gemmIiLi128ELi1ELi1ELi32ELi8ELi8ELi64ELi0ELi0EEviiiPT_S1_S1_iiiE3Ash;
	add.s32 	%r139, %r138, %r137;
	ld.shared.u32 	%r243, [%r139];
$L__BB36_16:
	setp.lt.s32 	%p11, %r94, 5;
	@%p11 bra 	$L__BB36_18;
	xor.b32  	%r141, %r11, 4;
	add.s32 	%r142, %r141, %r12;
	shl.b32 	%r143, %r142, 2;
	mov.u32 	%r144, _ZZ9cuda_gemmIiLi128ELi1ELi1ELi32ELi8ELi8ELi64ELi0ELi0EEviiiPT_S1_S1_iiiE3Ash;
	add.s32 	%r145, %r144, %r143;
	ld.shared.u32 	%r244, [%r145];
$L__BB36_18:
	setp.lt.s32 	%p12, %r94, 6;
	@%p12 bra 	$L__BB36_20;
	add.s32 	%r147, %r7, 5;
	and.b32  	%r148, %r147, 7;
	add.s32 	%r149, %r148, %r12;
	shl.b32 	%r150, %r149, 2;
	mov.u32 	%r151, _ZZ9cuda_gemmIiLi128ELi1ELi1ELi32ELi8ELi8ELi64ELi0ELi0EEviiiPT_S1_S1_iiiE3Ash;
	add.s32 	%r152, %r151, %r150;
	ld.shared.u32 	%r245, [%r152];
$L__BB36_20:
	setp.lt.s32 	%p13, %r94, 7;
	@%p13 bra 	$L__BB36_22;
	add.s32 	%r154, %r7, 6;
	and.b32  	%r155, %r154, 7;
	add.s32 	%r156, %r155, %r12;
	shl.b32 	%r157, %r156, 2;
	mov.u32 	%r158, _ZZ9cuda_gemmIiLi128ELi1ELi1ELi32ELi8ELi8ELi64ELi0ELi0EEviiiPT_S1_S1_iiiE3Ash;
	add.s32 	%r159, %r158, %r157;
	ld.shared.u32 	%r246, [%r159];
$L__BB36_22:
	setp.lt.s32 	%p14, %r94, 8;
	@%p14 bra 	$L__BB36_24;
	add.s32 	%r161, %r7, -1;
	and.b32  	%r162, %r161, 7;
	add.s32 	%r163, %r162, %r12;
	shl.b32 	%r164, %r163, 2;
	mov.u32 	%r165, _ZZ9cuda_gemmIiLi128ELi1ELi1ELi32ELi8ELi8ELi64ELi0ELi0EEviiiPT_S1_S1_iiiE3Ash;
	add.s32 	%r166, %r165, %r164;
	ld.shared.u32 	%r247, [%r166];
$L__BB36_24:
	setp.ge.s32 	%p15, %r248, %r13;
	@%p15 bra 	$L__BB36_60;
	add.s32 	%r169, %r7, 1;
	and.b32  	%r41, %r169, 7;
	add.s32 	%r170, %r7, 2;
	and.b32  	%r42, %r170, 7;
	add.s32 	%r171, %r7, 3;
	and.b32  	%r43, %r171, 7;
	add.s32 	%r172, %r7, 5;
	and.b32  	%r44, %r172, 7;
	add.s32 	%r173, %r7, 6;
	and.b32  	%r45, %r173, 7;
	add.s32 	%r174, %r7, -1;
	and.b32  	%r46, %r174, 7;
	add.s32 	%r175, %r11, 1;
	setp.lt.s32 	%p16, %r175, %r94;
	selp.b32 	%r176, 0, %r94, %p16;
	sub.s32 	%r47, %r175, %r176;
	add.s32 	%r177, %r11, 2;
	setp.lt.s32 	%p17, %r177, %r94;
	selp.b32 	%r178, 0, %r94, %p17;
	sub.s32 	%r48, %r177, %r178;
	add.s32 	%r179, %r11, 3;
	setp.lt.s32 	%p18, %r179, %r94;
	selp.b32 	%r180, 0, %r94, %p18;
	sub.s32 	%r49, %r179, %r180;
	add.s32 	%r181, %r11, 4;
	setp.lt.s32 	%p19, %r181, %r94;
	selp.b32 	%r182, 0, %r94, %p19;
	sub.s32 	%r50, %r181, %r182;
	add.s32 	%r183, %r11, 7;
	setp.lt.s32 	%p20, %r183, %r94;
	selp.b32 	%r184, 0, %r94, %p20;
	sub.s32 	%r51, %r183, %r184;
	cvt.u16.u32 	%rs1, %r6;
	div.s16 	%rs2, 128, %rs1;
	cvt.s32.s16 	%r52, %rs2;
	mov.b32 	%r265, 0;
	shl.b32 	%r193, %r41, 2;
	shl.b32 	%r196, %r42, 2;
	shl.b32 	%r199, %r43, 2;
	shl.b32 	%r206, %r44, 2;
	shl.b32 	%r209, %r45, 2;
	shl.b32 	%r212, %r46, 2;
$L__BB36_26:
	setp.gt.u32 	%p21, %r94, 64;
	mov.u32 	%r185, _ZZ9cuda_gemmIiLi128ELi1ELi1ELi32ELi8ELi8ELi64ELi0ELi0EEviiiPT_S1_S1_iiiE11kron_fac_sh;
	mad.lo.s32 	%r55, %r248, 36, %r185;
	shl.b32 	%r186, %r1, 2;
	and.b32  	%r187, %r186, 28;
	add.s32 	%r188, %r55, %r187;
	ld.shared.u32 	%r56, [%r188];
	@%p21 bra 	$L__BB36_43;
	setp.eq.s32 	%p30, %r94, 0;
	mov.b32 	%r251, 0;
	@%p30 bra 	$L__BB36_29;
	setp.lt.s32 	%p31, %r11, %r94;
	selp.b32 	%r216, 0, %r94, %p31;
	sub.s32 	%r217, %r11, %r216;
	shfl.sync.idx.b32	%r218|%p32, %r56, %r217, 6175, -1;
	mul.lo.s32 	%r251, %r218, %r240;
$L__BB36_29:
	setp.lt.s32 	%p33, %r94, 2;
	@%p33 bra 	$L__BB36_31;
	shfl.sync.idx.b32	%r219|%p34, %r56, %r47, 6175, -1;
	mad.lo.s32 	%r251, %r219, %r241, %r251;
$L__BB36_31:
	setp.lt.s32 	%p35, %r94, 3;
	@%p35 bra 	$L__BB36_33;
	shfl.sync.idx.b32	%r220|%p36, %r56, %r48, 6175, -1;
	mad.lo.s32 	%r251, %r220, %r242, %r251;
$L__BB36_33:
	setp.lt.s32 	%p37, %r94, 4;
	@%p37 bra 	$L__BB36_35;
	shfl.sync.idx.b32	%r221|%p38, %r56, %r49, 6175, -1;
	mad.lo.s32 	%r251, %r221, %r243, %r251;
$L__BB36_35:
	setp.lt.s32 	%p39, %r94, 5;
	@%p39 bra 	$L__BB36_37;
	shfl.sync.idx.b32	%r222|%p40, %r56, %r50, 6175, -1;
	mad.lo.s32 	%r251, %r222, %r244, %r251;
$L__BB36_37:
	setp.lt.s32 	%p41, %r94, 6;
	@%p41 bra 	$L__BB36_39;
	add.s32 	%r223, %r11, 5;
	setp.lt.s32 	%p42, %r223, %r94;
	selp.b32 	%r224, 0, %r94, %p42;
	sub.s32 	%r225, %r223, %r224;
	shfl.sync.idx.b32	%r226|%p43, %r56, %r225, 6175, -1;
	mad.lo.s32 	%r251, %r226, %r245, %r251;
$L__BB36_39:
	setp.lt.s32 	%p44, %r94, 7;
	@%p44 bra 	$L__BB36_41;
	add.s32 	%r227, %r11, 6;
	setp.lt.s32 	%p45, %r227, %r94;
	selp.b32 	%r228, 0, %r94, %p45;
	sub.s32 	%r229, %r227, %r228;
	shfl.sync.idx.b32	%r230|%p46, %r56, %r229, 6175, -1;
	mad.lo.s32 	%r251, %r230, %r246, %r251;
$L__BB36_41:
	setp.lt.s32 	%p47, %r94, 8;
	@%p47 bra 	$L__BB36_59;
	shfl.sync.idx.b32	%r231|%p48, %r56, %r51, 6175, -1;
	mad.lo.s32 	%r251, %r231, %r247, %r251;
	bra.uni 	$L__BB36_59;
$L__BB36_43:
	setp.lt.s32 	%p22, %r94, 1;
	mov.b32 	%r251, 0;
	@%p22 bra 	$L__BB36_45;
	shl.b32 	%r190, %r11, 2;
	add.s32 	%r191, %r55, %r190;
	ld.shared.u32 	%r192, [%r191];
	mul.lo.s32 	%r251, %r192, %r240;
$L__BB36_45:
	setp.lt.s32 	%p23, %r94, 2;
	@%p23 bra 	$L__BB36_47;
	add.s32 	%r194, %r55, %r193;
	ld.shared.u32 	%r195, [%r194];
	mad.lo.s32 	%r251, %r195, %r241, %r251;
$L__BB36_47:
	setp.lt.s32 	%p24, %r94, 3;
	@%p24 bra 	$L__BB36_49;
	add.s32 	%r197, %r55, %r196;
	ld.shared.u32 	%r198, [%r197];
	mad.lo.s32 	%r251, %r198, %r242, %r251;
$L__BB36_49:
	setp.lt.s32 	%p25, %r94, 4;
	@%p25 bra 	$L__BB36_51;
	add.s32 	%r200, %r55, %r199;
	ld.shared.u32 	%r201, [%r200];
	mad.lo.s32 	%r251, %r201, %r243, %r251;
$L__BB36_51:
	setp.lt.s32 	%p26, %r94, 5;
	@%p26 bra 	$L__BB36_53;
	shl.b32 	%r202, %r11, 2;
	xor.b32  	%r203, %r202, 16;
	add.s32 	%r204, %r55, %r203;
	ld.shared.u32 	%r205, [%r204];
	mad.lo.s32 	%r251, %r205, %r244, %r251;
$L__BB36_53:
	setp.lt.s32 	%p27, %r94, 6;
	@%p27 bra 	$L__BB36_55;
	add.s32 	%r207, %r55, %r206;
	ld.shared.u32 	%r208, [%r207];
	mad.lo.s32 	%r251, %r208, %r245, %r251;
$L__BB36_55:
	setp.lt.s32 	%p28, %r94, 7;
	@%p28 bra 	$L__BB36_57;
	add.s32 	%r210, %r55, %r209;
	ld.shared.u32 	%r211, [%r210];
	mad.lo.s32 	%r251, %r211, %r246, %r251;
$L__BB36_57:
	setp.lt.s32 	%p29, %r94, 8;
	@%p29 bra 	$L__BB36_59;
	add.s32 	%r213, %r55, %r212;
	ld.shared.u32 	%r214, [%r213];
	mad.lo.s32 	%r251, %r214, %r247, %r251;
$L__BB36_59:
	add.s32 	%r265, %r251, %r265;
	add.s32 	%r248, %r248, %r52;
	setp.lt.s32 	%p49, %r248, %r13;
	@%p49 bra 	$L__BB36_26;
$L__BB36_60:
	ld.param.u64 	%rd13, [_Z9cuda_gemmIiLi128ELi1ELi1ELi32ELi8ELi8ELi64ELi0ELi0EEviiiPT_S1_S1_iii_param_5];
	ld.param.u32 	%r235, [_Z9cuda_gemmIiLi128ELi1ELi1ELi32ELi8ELi8ELi64ELi0ELi0EEviiiPT_S1_S1_iii_param_1];
	bar.sync 	0;
	mov.u32 	%r232, %ctaid.x;
	mad.lo.s32 	%r233, %r6, %r232, %r1;
	mad.lo.s32 	%r234, %r9, %r235, %r233;
	cvta.to.global.u64 	%rd10, %rd13;
	mul.wide.s32 	%rd11, %r234, 4;
	add.s64 	%rd12, %rd10, %rd11;
	st.global.u32 	[%rd12], %r265;
$L__BB36_61:
	ret;

}
	// .globl	_Z9cuda_gemmIiLi128ELi1ELi1ELi32ELi8ELi8ELi64ELi0ELi1EEviiiPT_S1_S1_iii
.visible .entry _Z9cuda_gemmIiLi128ELi1ELi1ELi32ELi8ELi8ELi64ELi0ELi1EEviiiPT_S1_S1_iii(
	.param .u32 _Z9cuda_gemmIiLi128ELi1ELi1ELi32ELi8ELi8ELi64ELi0ELi1EEviiiPT_S1_S1_iii_param_0,
	.param .u32 _Z9cuda_gemmIiLi128ELi1ELi1ELi32ELi8ELi8ELi64ELi0ELi1EEviiiPT_S1_S1_iii_param_1,
	.param .u32 _Z9cuda_gemmIiLi128ELi1ELi1ELi32ELi8ELi8ELi64ELi0ELi1EEviiiPT_S1_S1_iii_param_2,
	.param .u64 .ptr .align 1 _Z9cuda_gemmIiLi128ELi1ELi1ELi32ELi8ELi8ELi64ELi0ELi1EEviiiPT_S1_S1_iii_param_3,
	.param .u64 .ptr .align 1 _Z9cuda_gemmIiLi128ELi1ELi1ELi32ELi8ELi8ELi64ELi0ELi1EEviiiPT_S1_S1_iii_param_4,
	.param .u64 .ptr .align 1 _Z9cuda_gemmIiLi128ELi1ELi1ELi32ELi8ELi8ELi64ELi0ELi1EEviiiPT_S1_S1_iii_param_5,
	.param .u32 _Z9cuda_gemmIiLi128ELi1ELi1ELi32ELi8ELi8ELi64ELi0ELi1EEviiiPT_S1_S1_iii_param_6,
	.param .u32 _Z9cuda_gemmIiLi128ELi1ELi1ELi32ELi8ELi8ELi64ELi0ELi1EEviiiPT_S1_S1_iii_param_7,
	.param .u32 _Z9cuda_gemmIiLi128ELi1ELi1ELi32ELi8ELi8ELi64ELi0ELi1EEviiiPT_S1_S1_iii_param_8
)
.maxntid 128
{
	.reg .pred 	%p<19>;
	.reg .b32 	%r<127>;
	.reg .b64 	%rd<21>;
	// demoted variable
	.shared .align 128 .b8 _ZZ9cuda_gemmIiLi128ELi1ELi1ELi32ELi8ELi8ELi64ELi0ELi1EEviiiPT_S1_S1_iiiE11kron_fac_sh[288];
	// demoted variable
	.shared .align 128 .b8 _ZZ9cuda_gemmIiLi128ELi1ELi1ELi32ELi8ELi8ELi64ELi0ELi1EEviiiPT_S1_S1_iiiE3Ash[128];
	ld.param.u32 	%r34, [_Z9cuda_gemmIiLi128ELi1ELi1ELi32ELi8ELi8ELi64ELi0ELi1EEviiiPT_S1_S1_iii_param_2];
	ld.param.u64 	%rd7, [_Z9cuda_gemmIiLi128ELi1ELi1ELi32ELi8ELi8ELi64ELi0ELi1EEviiiPT_S1_S1_iii_param_3];
	ld.param.u64 	%rd8, [_Z9cuda_gemmIiLi128ELi1ELi1ELi32ELi8ELi8ELi64ELi0ELi1EEviiiPT_S1_S1_iii_param_4];
	cvta.to.global.u64 	%rd1, %rd8;
	mov.u32 	%r1, %tid.x;
	setp.gt.u32 	%p1, %r1, 63;
	@%p1 bra 	$L__BB37_7;
	mov.u32 	%r2, %ntid.x;
	add.s32 	%r35, %r1, %r2;
	max.u32 	%r36, %r35, 64;
	setp.lt.u32 	%p2, %r35, 64;
	selp.u32 	%r37, 1, 0, %p2;
	add.s32 	%r38, %r35, %r37;
	sub.s32 	%r39, %r36, %r38;
	div.u32 	%r40, %r39, %r2;
	add.s32 	%r3, %r40, %r37;
	and.b32  	%r41, %r3, 3;
	setp.eq.s32 	%p3, %r41, 3;
	mov.u32 	%r119, %r1;
	@%p3 bra 	$L__BB37_4;
	mul.wide.u32 	%rd9, %r1, 4;
	add.s64 	%rd20, %rd1, %rd9;
	mul.wide.u32 	%rd3, %r2, 4;
	add.s32 	%r42, %r3, 1;
	and.b32  	%r43, %r42, 3;
	neg.s32 	%r117, %r43;
	mov.u32 	%r119, %r1;
$L__BB37_3:
	.pragma "nounroll";
	ld.global.u32 	%r44, [%rd20];
	and.b32  	%r45, %r119, 7;
	mov.u32 	%r46, _ZZ9cuda_gemmIiLi128ELi1ELi1ELi32ELi8ELi8ELi64ELi0ELi1EEviiiPT_S1_S1_iiiE11kron_fac_sh;
	mad.lo.s32 	%r47, %r45, 36, %r46;
	shr.u32 	%r48, %r119, 1;
	and.b32  	%r49, %r48, 2147483644;
	add.s32 	%r50, %r47, %r49;
	st.shared.u32 	[%r50], %r44;
	add.s32 	%r119, %r119, %r2;
	add.s64 	%rd20, %rd20, %rd3;
	add.s32 	%r117, %r117, 1;
	setp.ne.s32 	%p4, %r117, 0;
	@%p4 bra 	$L__BB37_3;
$L__BB37_4:
	setp.lt.u32 	%p5, %r3, 3;
	@%p5 bra 	$L__BB37_7;
	shl.b32 	%r51, %r2, 1;
	add.s32 	%r122, %r119, %r51;
	shl.b32 	%r11, %r2, 2;
	mad.lo.s32 	%r121, %r2, 3, %r119;
	add.s32 	%r120, %r2, %r119;
$L__BB37_6:
	mul.wide.u32 	%rd10, %r119, 4;
	add.s64 	%rd11, %rd1, %rd10;
	ld.global.u32 	%r52, [%rd11];
	and.b32  	%r53, %r119, 7;
	mov.u32 	%r54, _ZZ9cuda_gemmIiLi128ELi1ELi1ELi32ELi8ELi8ELi64ELi0ELi1EEviiiPT_S1_S1_iiiE11kron_fac_sh;
	mad.lo.s32 	%r55, %r53, 36, %r54;
	shr.u32 	%r56, %r119, 1;
	and.b32  	%r57, %r56, 2147483644;
	add.s32 	%r58, %r55, %r57;
	st.shared.u32 	[%r58], %r52;
	add.s32 	%r59, %r119, %r2;
	mul.wide.u32 	%rd12, %r120, 4;
	add.s64 	%rd13, %rd1, %rd12;
	ld.global.u32 	%r60, [%rd13];
	and.b32  	%r61, %r120, 7;
	mad.lo.s32 	%r62, %r61, 36, %r54;
	shr.u32 	%r63, %r120, 1;
	and.b32  	%r64, %r63, 2147483644;
	add.s32 	%r65, %r62, %r64;
	st.shared.u32 	[%r65], %r60;
	add.s32 	%r66, %r59, %r2;
	mul.wide.u32 	%rd14, %r122, 4;
	add.s64 	%rd15, %rd1, %rd14;
	ld.global.u32 	%r67, [%rd15];
	and.b32  	%r68, %r122, 7;
	mad.lo.s32 	%r69, %r68, 36, %r54;
	shr.u32 	%r70, %r122, 1;
	and.b32  	%r71, %r70, 2147483644;
	add.s32 	%r72, %r69, %r71;
	st.shared.u32 	[%r72], %r67;
	add.s32 	%r73, %r66, %r2;
	mul.wide.u32 	%rd16, %r121, 4;
	add.s64 	%rd17, %rd1, %rd16;
	ld.global.u32 	%r74, [%rd17];
	and.b32  	%r75, %r121, 7;
	mad.lo.s32 	%r76, %r75, 36, %r54;
	shr.u32 	%r77, %r121, 1;
	and.b32  	%r78, %r77, 2147483644;
	add.s32 	%r79, %r76, %r78;
	st.shared.u32 	[%r79], %r74;
	add.s32 	%r119, %r73, %r2;
	add.s32 	%r122, %r122, %r11;
	add.s32 	%r121, %r121, %r11;
	add.s32 	%r120, %r120, %r11;
	setp.lt.u32 	%p6, %r119, 64;
	@%p6 bra 	$L__BB37_6;
$L__BB37_7:
	mov.u32 	%r22, %ctaid.y;
	mov.u32 	%r80, %nctaid.y;
	setp.ge.u32 	%p7, %r22, %r80;
	@%p7 bra 	$L__BB37_14;
	setp.gt.u32 	%p8, %r1, 7;
	@%p8 bra 	$L__BB37_11;
	shl.b32 	%r126, %r1, 2;
	mov.u32 	%r81, %ctaid.x;
	shl.b32 	%r82, %r81, 5;
	mov.u32 	%r83, %ntid.x;
	shl.b32 	%r24, %r83, 2;
	shl.b32 	%r84, %r1, 4;
	mov.u32 	%r85, _ZZ9cuda_gemmIiLi128ELi1ELi1ELi32ELi8ELi8ELi64ELi0ELi1EEviiiPT_S1_S1_iiiE3Ash;
	add.s32 	%r125, %r85, %r84;
	shl.b32 	%r26, %r83, 4;
	mad.lo.s32 	%r86, %r34, %r22, %r82;
	add.s32 	%r124, %r86, %r126;
	cvta.to.global.u64 	%rd6, %rd7;
$L__BB37_10:
	mul.wide.s32 	%rd18, %r124, 4;
	add.s64 	%rd19, %rd6, %rd18;
	ld.global.v4.u32 	{%r87, %r88, %r89, %r90}, [%rd19];
	st.shared.v4.u32 	[%r125], {%r87, %r88, %r89, %r90};
	add.s32 	%r126, %r126, %r24;
	add.s32 	%r125, %r125, %r26;
	add.s32 	%r124, %r124, %r24;
	setp.lt.u32 	%p9, %r126, 32;
	@%p9 bra 	$L__BB37_10;
$L__BB37_11:
	bar.sync 	0;
	setp.gt.u32 	%p10, %r1, 31;
	@%p10 bra 	$L__BB37_13;
	and.b32  	%r91, %r1, 3;
	shr.u32 	%r92, %r1, 2;
	mov.u32 	%r93, _ZZ9cuda_gemmIiLi128ELi1ELi1ELi32ELi8ELi8ELi64ELi0ELi1EEviiiPT_S1_S1_iiiE11kron_fac_sh;
	mad.lo.s32 	%r94, %r92, 36, %r93;
	shl.b32 	%r95, %r1, 2;
	and.b32  	%r96, %r95, 28;
	add.s32 	%r97, %r94, %r96;
	ld.shared.u32 	%r98, [%r97];
	shfl.sync.idx.b32	%r99|%p11, %r98, %r91, 6175, -1;
	add.s32 	%r100, %r91, 1;
	shfl.sync.idx.b32	%r101|%p12, %r98, %r100, 6175, -1;
	add.s32 	%r102, %r91, 2;
	shfl.sync.idx.b32	%r103|%p13, %r98, %r102, 6175, -1;
	add.s32 	%r104, %r91, 3;
	shfl.sync.idx.b32	%r105|%p14, %r98, %r104, 6175, -1;
	or.b32  	%r106, %r91, 4;
	shfl.sync.idx.b32	%r107|%p15, %r98, %r106, 6175, -1;
	add.s32 	%r108, %r91, 5;
	and.b32  	%r109, %r108, 7;
	shfl.sync.idx.b32	%r110|%p16, %r98, %r109, 6175, -1;
	add.s32 	%r111, %r91, 6;
	and.b32  	%r112, %r111, 7;
	shfl.sync.idx.b32	%r113|%p17, %r98, %r112, 6175, -1;
	add.s32 	%r114, %r91, -1;
	and.b32  	%r115, %r114, 7;
	shfl.sync.idx.b32	%r116|%p18, %r98, %r115, 6175, -1;
$L__BB37_13:
	bar.sync 	0;
$L__BB37_14:
	ret;

}
	// .globl	_Z9cuda_gemmIiLi128ELi1ELi1ELi32ELi8ELi8ELi64ELi1ELi0EEviiiPT_S1_S1_iii
.visible .entry _Z9cuda_gemmIiLi128ELi1ELi1ELi32ELi8ELi8ELi64ELi1ELi0EEviiiPT_S1_S1_iii(
	.param .u32 _Z9cuda_gemmIiLi128ELi1ELi1ELi32ELi8ELi8ELi64ELi1ELi0EEviiiPT_S1_S1_iii_param_0,
	.param .u32 _Z9cuda_gemmIiLi128ELi1ELi1ELi32ELi8ELi8ELi64ELi1ELi0EEviiiPT_S1_S1_iii_param_1,
	.param .u32 _Z9cuda_gemmIiLi128ELi1ELi1ELi32ELi8ELi8ELi64ELi1ELi0EEviiiPT_S1_S1_iii_param_2,
	.param .u64 .ptr .align 1 _Z9cuda_gemmIiLi128ELi1ELi1ELi32ELi8ELi8ELi64ELi1ELi0EEviiiPT_S1_S1_iii_param_3,
	.param .u64 .ptr .align 1 _Z9cuda_gemmIiLi128ELi1ELi1ELi32ELi8ELi8ELi64ELi1ELi0EEviiiPT_S1_S1_iii_param_4,
	.param .u64 .ptr .align 1 _Z9cuda_gemmIiLi128ELi1ELi1ELi32ELi8ELi8ELi64ELi1ELi0EEviiiPT_S1_S1_iii_param_5,
	.param .u32 _Z9cuda_gemmIiLi128ELi1ELi1ELi32ELi8ELi8ELi64ELi1ELi0EEviiiPT_S1_S1_iii_param_6,
	.param .u32 _Z9cuda_gemmIiLi128ELi1ELi1ELi32ELi8ELi8ELi64ELi1ELi0EEviiiPT_S1_S1_iii_param_7,
	.param .u32 _Z9cuda_gemmIiLi128ELi1ELi1ELi32ELi8ELi8ELi64ELi1ELi0EEviiiPT_S1_S1_iii_param_8
)
.maxntid 128
{
	.reg .pred 	%p<50>;
	.reg .b16 	%rs<3>;
	.reg .b32 	%r<257>;
	.reg .b64 	%rd<18>;
	// demoted variable
	.shared .align 128 .b8 _ZZ9cuda_gemmIiLi128ELi1ELi1ELi32ELi8ELi8ELi64ELi1ELi0EEviiiPT_S1_S1_iiiE11kron_fac_sh[288];
	// demoted variable
	.shared .align 128 .b8 _ZZ9cuda_gemmIiLi128ELi1ELi1ELi32ELi8ELi8ELi64ELi1ELi0EEviiiPT_S1_S1_iiiE3Ash[128];
	ld.param.u64 	%rd6, [_Z9cuda_gemmIiLi128ELi1ELi1ELi32ELi8ELi8ELi64ELi1ELi0EEviiiPT_S1_S1_iii_param_3];
	ld.param.u64 	%rd7, [_Z9cuda_gemmIiLi128ELi1ELi1ELi32ELi8ELi8ELi64ELi1ELi0EEviiiPT_S1_S1_iii_param_4];
	ld.param.u32 	%r88, [_Z9cuda_gemmIiLi128ELi1ELi1ELi32ELi8ELi8ELi64ELi1ELi0EEviiiPT_S1_S1_iii_param_6];
	ld.param.u32 	%r89, [_Z9cuda_gemmIiLi128ELi1ELi1ELi32ELi8ELi8ELi64ELi1ELi0EEviiiPT_S1_S1_iii_param_7];
	mov.u32 	%r1, %tid.x;
	mul.lo.s32 	%r2, %r89, %r88;
	setp.ge.u32 	%p1, %r1, %r2;
	@%p1 bra 	$L__BB38_3;
	mov.u32 	%r3, %ntid.x;
	cvta.to.global.u64 	%rd1, %rd7;
	mov.u32 	%r92, _ZZ9cuda_gemmIiLi128ELi1ELi1ELi32ELi8ELi8ELi64ELi1ELi0EEviiiPT_S1_S1_iiiE11kron_fac_sh;
	mov.u32 	%r228, %r1;
$L__BB38_2:
	mul.wide.u32 	%rd9, %r228, 4;
	add.s64 	%rd10, %rd1, %rd9;
	ld.global.u32 	%r90, [%rd10];
	rem.u32 	%r91, %r228, %r88;
	mad.lo.s32 	%r93, %r91, 36, %r92;
	div.u32 	%r94, %r228, %r89;
	shl.b32 	%r95, %r94, 2;
	add.s32 	%r96, %r93, %r95;
	st.shared.u32 	[%r96], %r90;
	add.s32 	%r228, %r228, %r3;
	setp.lt.u32 	%p2, %r228, %r2;
	@%p2 bra 	$L__BB38_2;
$L__BB38_3:
	div.s32 	%r6, 32, %r89;
	div.u32 	%r239, %r1, %r6;
	mul.lo.s32 	%r97, %r239, %r6;
	sub.s32 	%r7, %r1, %r97;
	mov.u32 	%r9, %ctaid.y;
	mov.u32 	%r98, %nctaid.y;
	setp.ge.u32 	%p3, %r9, %r98;
	@%p3 bra 	$L__BB38_61;
	setp.gt.u32 	%p4, %r1, 7;
	and.b32  	%r10, %r7, 7;
	mul.lo.s32 	%r11, %r7, %r89;
	min.s32 	%r12, %r88, 8;
	@%p4 bra 	$L__BB38_7;
	mov.u32 	%r99, %ntid.x;
	shl.b32 	%r230, %r1, 2;
	shl.b32 	%r100, %r9, 5;
	shl.b32 	%r101, %r1, 4;
	mov.u32 	%r102, _ZZ9cuda_gemmIiLi128ELi1ELi1ELi32ELi8ELi8ELi64ELi1ELi0EEviiiPT_S1_S1_iiiE3Ash;
	add.s32 	%r229, %r102, %r101;
	shl.b32 	%r15, %r99, 4;
	add.s32 	%r103, %r100, %r230;
	mul.wide.u32 	%rd11, %r103, 4;
	cvta.to.global.u64 	%rd12, %rd6;
	add.s64 	%rd17, %rd12, %rd11;
	mul.wide.u32 	%rd3, %r99, 16;
	shl.b32 	%r16, %r99, 2;
$L__BB38_6:
	ld.global.v4.u32 	{%r104, %r105, %r106, %r107}, [%rd17];
	st.shared.v4.u32 	[%r229], {%r104, %r105, %r106, %r107};
	add.s32 	%r230, %r230, %r16;
	add.s32 	%r229, %r229, %r15;
	add.s64 	%rd17, %rd17, %rd3;
	setp.lt.u32 	%p5, %r230, 32;
	@%p5 bra 	$L__BB38_6;
$L__BB38_7:
	setp.lt.s32 	%p6, %r6, 1;
	bar.sync 	0;
	mov.b32 	%r256, 0;
	@%p6 bra 	$L__BB38_60;
	setp.lt.s32 	%p7, %r89, 1;
	@%p7 bra 	$L__BB38_10;
	add.s32 	%r110, %r10, %r11;
	shl.b32 	%r111, %r110, 2;
	mov.u32 	%r112, _ZZ9cuda_gemmIiLi128ELi1ELi1ELi32ELi8ELi8ELi64ELi1ELi0EEviiiPT_S1_S1_iiiE3Ash;
	add.s32 	%r113, %r112, %r111;
	ld.shared.u32 	%r231, [%r113];
$L__BB38_10:
	setp.lt.s32 	%p8, %r89, 2;
	@%p8 bra 	$L__BB38_12;
	add.s32 	%r115, %r7, 1;
	and.b32  	%r116, %r115, 7;
	add.s32 	%r117, %r116, %r11;
	shl.b32 	%r118, %r117, 2;
	mov.u32 	%r119, _ZZ9cuda_gemmIiLi128ELi1ELi1ELi32ELi8ELi8ELi64ELi1ELi0EEviiiPT_S1_S1_iiiE3Ash;
	add.s32 	%r120, %r119, %r118;
	ld.shared.u32 	%r232, [%r120];
$L__BB38_12:
	setp.lt.s32 	%p9, %r89, 3;
	@%p9 bra 	$L__BB38_14;
	add.s32 	%r122, %r7, 2;
	and.b32  	%r123, %r122, 7;
	add.s32 	%r124, %r123, %r11;
	shl.b32 	%r125, %r124, 2;
	mov.u32 	%r126, _ZZ9cuda_gemmIiLi128ELi1ELi1ELi32ELi8ELi8ELi64ELi1ELi0EEviiiPT_S1_S1_iiiE3Ash;
	add.s32 	%r127, %r126, %r125;
	ld.shared.u32 	%r233, [%r127];
$L__BB38_14:
	setp.lt.s32 	%p10, %r89, 4;
	@%p10 bra 	$L__BB38_16;
	add.s32 	%r129, %r7, 3;
	and.b32  	%r130, %r129, 7;
	add.s32 	%r131, %r130, %r11;
	shl.b32 	%r132, %r131, 2;
	mov.u32 	%r133, _ZZ9cuda_gemmIiLi128ELi1ELi1ELi32ELi8ELi8ELi64ELi1ELi0EEviiiPT_S1_S1_iiiE3Ash;
	add.s32 	%r134, %r133, %r132;
	ld.shared.u32 	%r234, [%r134];
$L__BB38_16:
	setp.lt.s32 	%p11, %r89, 5;
	@%p11 bra 	$L__BB38_18;
	xor.b32  	%r136, %r10, 4;
	add.s32 	%r137, %r136, %r11;
	shl.b32 	%r138, %r137, 2;
	mov.u32 	%r139, _ZZ9cuda_gemmIiLi128ELi1ELi1ELi32ELi8ELi8ELi64ELi1ELi0EEviiiPT_S1_S1_iiiE3Ash;
	add.s32 	%r140, %r139, %r138;
	ld.shared.u32 	%r235, [%r140];
$L__BB38_18:
	setp.lt.s32 	%p12, %r89, 6;
	@%p12 bra 	$L__BB38_20;
	add.s32 	%r142, %r7, 5;
	and.b32  	%r143, %r142, 7;
	add.s32 	%r144, %r143, %r11;
	shl.b32 	%r145, %r144, 2;
	mov.u32 	%r146, _ZZ9cuda_gemmIiLi128ELi1ELi1ELi32ELi8ELi8ELi64ELi1ELi0EEviiiPT_S1_S1_iiiE3Ash;
	add.s32 	%r147, %r146, %r145;
	ld.shared.u32 	%r236, [%r147];
$L__BB38_20:
	setp.lt.s32 	%p13, %r89, 7;
	@%p13 bra 	$L__BB38_22;
	add.s32 	%r149, %r7, 6;
	and.b32  	%r150, %r149, 7;
	add.s32 	%r151, %r150, %r11;
	shl.b32 	%r152, %r151, 2;
	mov.u32 	%r153, _ZZ9cuda_gemmIiLi128ELi1ELi1ELi32ELi8ELi8ELi64ELi1ELi0EEviiiPT_S1_S1_iiiE3Ash;
	add.s32 	%r154, %r153, %r152;
	ld.shared.u32 	%r237, [%r154];
$L__BB38_22:
	setp.lt.s32 	%p14, %r89, 8;
	@%p14 bra 	$L__BB38_24;
	add.s32 	%r156, %r7, -1;
	and.b32  	%r157, %r156, 7;
	add.s32 	%r158, %r157, %r11;
	shl.b32 	%r159, %r158, 2;
	mov.u32 	%r160, _ZZ9cuda_gemmIiLi128ELi1ELi1ELi32ELi8ELi8ELi64ELi1ELi0EEviiiPT_S1_S1_iiiE3Ash;
	add.s32 	%r161, %r160, %r159;
	ld.shared.u32 	%r238, [%r161];
$L__BB38_24:
	setp.ge.s32 	%p15, %r239, %r12;
	@%p15 bra 	$L__BB38_60;
	add.s32 	%r164, %r7, 1;
	and.b32  	%r37, %r164, 7;
	add.s32 	%r165, %r7, 2;
	and.b32  	%r38, %r165, 7;
	add.s32 	%r166, %r7, 3;
	and.b32  	%r39, %r166, 7;
	add.s32 	%r167, %r7, 5;
	and.b32  	%r40, %r167, 7;
	add.s32 	%r168, %r7, 6;
	and.b32  	%r41, %r168, 7;
	add.s32 	%r169, %r7, -1;
	and.b32  	%r42, %r169, 7;
	add.s32 	%r170, %r10, 1;
	setp.lt.s32 	%p16, %r170, %r89;
	selp.b32 	%r171, 0, %r89, %p16;
	sub.s32 	%r43, %r170, %r171;
	add.s32 	%r172, %r10, 2;
	setp.lt.s32 	%p17, %r172, %r89;
	selp.b32 	%r173, 0, %r89, %p17;
	sub.s32 	%r44, %r172, %r173;
	add.s32 	%r174, %r10, 3;
	setp.lt.s32 	%p18, %r174, %r89;
	selp.b32 	%r175, 0, %r89, %p18;
	sub.s32 	%r45, %r174, %r175;
	add.s32 	%r176, %r10, 4;
	setp.lt.s32 	%p19, %r176, %r89;
	selp.b32 	%r177, 0, %r89, %p19;
	sub.s32 	%r46, %r176, %r177;
	add.s32 	%r178, %r10, 5;
	setp.lt.s32 	%p20, %r178, %r89;
	selp.b32 	%r179, 0, %r89, %p20;
	sub.s32 	%r47, %r178, %r179;
	add.s32 	%r180, %r10, 6;
	setp.lt.s32 	%p21, %r180, %r89;
	selp.b32 	%r181, 0, %r89, %p21;
	sub.s32 	%r48, %r180, %r181;
	cvt.u16.u32 	%rs1, %r6;
	div.s16 	%rs2, 128, %rs1;
	cvt.s32.s16 	%r49, %rs2;
	mov.b32 	%r256, 0;
	shl.b32 	%r190, %r37, 2;
	shl.b32 	%r193, %r38, 2;
	shl.b32 	%r196, %r39, 2;
	shl.b32 	%r203, %r40, 2;
	shl.b32 	%r206, %r41, 2;
	shl.b32 	%r209, %r42, 2;
$L__BB38_26:
	setp.gt.u32 	%p22, %r89, 64;
	mov.u32 	%r182, _ZZ9cuda_gemmIiLi128ELi1ELi1ELi32ELi8ELi8ELi64ELi1ELi0EEviiiPT_S1_S1_iiiE11kron_fac_sh;
	mad.lo.s32 	%r52, %r239, 36, %r182;
	shl.b32 	%r183, %r1, 2;
	and.b32  	%r184, %r183, 28;
	add.s32 	%r185, %r52, %r184;
	ld.shared.u32 	%r53, [%r185];
	@%p22 bra 	$L__BB38_43;
	setp.eq.s32 	%p31, %r89, 0;
	mov.b32 	%r242, 0;
	@%p31 bra 	$L__BB38_29;
	setp.lt.s32 	%p32, %r10, %r89;
	selp.b32 	%r213, 0, %r89, %p32;
	sub.s32 	%r214, %r10, %r213;
	shfl.sync.idx.b32	%r215|%p33, %r53, %r214, 6175, -1;
	mul.lo.s32 	%r242, %r215, %r231;
$L__BB38_29:
	setp.lt.s32 	%p34, %r89, 2;
	@%p34 bra 	$L__BB38_31;
	shfl.sync.idx.b32	%r216|%p35, %r53, %r43, 6175, -1;
	mad.lo.s32 	%r242, %r216, %r232, %r242;
$L__BB38_31:
	setp.lt.s32 	%p36, %r89, 3;
	@%p36 bra 	$L__BB38_33;
	shfl.sync.idx.b32	%r217|%p37, %r53, %r44, 6175, -1;
	mad.lo.s32 	%r242, %r217, %r233, %r242;
$L__BB38_33:
	setp.lt.s32 	%p38, %r89, 4;
	@%p38 bra 	$L__BB38_35;
	shfl.sync.idx.b32	%r218|%p39, %r53, %r45, 6175, -1;
	mad.lo.s32 	%r242, %r218, %r234, %r242;
$L__BB38_35:
	setp.lt.s32 	%p40, %r89, 5;
	@%p40 bra 	$L__BB38_37;
	shfl.sync.idx.b32	%r219|%p41, %r53, %r46, 6175, -1;
	mad.lo.s32 	%r242, %r219, %r235, %r242;
$L__BB38_37:
	setp.lt.s32 	%p42, %r89, 6;
	@%p42 bra 	$L__BB38_39;
	shfl.sync.idx.b32	%r220|%p43, %r53, %r47, 6175, -1;
	mad.lo.s32 	%r242, %r220, %r236, %r242;
$L__BB38_39:
	setp.lt.s32 	%p44, %r89, 7;
	@%p44 bra 	$L__BB38_41;
	shfl.sync.idx.b32	%r221|%p45, %r53, %r48, 6175, -1;
	mad.lo.s32 	%r242, %r221, %r237, %r242;
$L__BB38_41:
	setp.lt.s32 	%p46, %r89, 8;
	@%p46 bra 	$L__BB38_59;
	add.s32 	%r222, %r10, 7;
	setp.lt.s32 	%p47, %r222, %r89;
	selp.b32 	%r223, 0, %r89, %p47;
	sub.s32 	%r224, %r222, %r223;
	shfl.sync.idx.b32	%r225|%p48, %r53, %r224, 6175, -1;
	mad.lo.s32 	%r242, %r225, %r238, %r242;
	bra.uni 	$L__BB38_59;
$L__BB38_43:
	setp.lt.s32 	%p23, %r89, 1;
	mov.b32 	%r242, 0;
	@%p23 bra 	$L__BB38_45;
	shl.b32 	%r187, %r10, 2;
	add.s32 	%r188, %r52, %r187;
	ld.shared.u32 	%r189, [%r188];
	mul.lo.s32 	%r242, %r189, %r231;
$L__BB38_45:
	setp.lt.s32 	%p24, %r89, 2;
	@%p24 bra 	$L__BB38_47;
	add.s32 	%r191, %r52, %r190;
	ld.shared.u32 	%r192, [%r191];
	mad.lo.s32 	%r242, %r192, %r232, %r242;
$L__BB38_47:
	setp.lt.s32 	%p25, %r89, 3;
	@%p25 bra 	$L__BB38_49;
	add.s32 	%r194, %r52, %r193;
	ld.shared.u32 	%r195, [%r194];
	mad.lo.s32 	%r242, %r195, %r233, %r242;
$L__BB38_49:
	setp.lt.s32 	%p26, %r89, 4;
	@%p26 bra 	$L__BB38_51;
	add.s32 	%r197, %r52, %r196;
	ld.shared.u32 	%r198, [%r197];
	mad.lo.s32 	%r242, %r198, %r234, %r242;
$L__BB38_51:
	setp.lt.s32 	%p27, %r89, 5;
	@%p27 bra 	$L__BB38_53;
	shl.b32 	%r199, %r10, 2;
	xor.b32  	%r200, %r199, 16;
	add.s32 	%r201, %r52, %r200;
	ld.shared.u32 	%r202, [%r201];
	mad.lo.s32 	%r242, %r202, %r235, %r242;
$L__BB38_53:
	setp.lt.s32 	%p28, %r89, 6;
	@%p28 bra 	$L__BB38_55;
	add.s32 	%r204, %r52, %r203;
	ld.shared.u32 	%r205, [%r204];
	mad.lo.s32 	%r242, %r205, %r236, %r242;
$L__BB38_55:
	setp.lt.s32 	%p29, %r89, 7;
	@%p29 bra 	$L__BB38_57;
	add.s32 	%r207, %r52, %r206;
	ld.shared.u32 	%r208, [%r207];
	mad.lo.s32 	%r242, %r208, %r237, %r242;
$L__BB38_57:
	setp.lt.s32 	%p30, %r89, 8;
	@%p30 bra 	$L__BB38_59;
	add.s32 	%r210, %r52, %r209;
	ld.shared.u32 	%r211, [%r210];
	mad.lo.s32 	%r242, %r211, %r238, %r242;
$L__BB38_59:
	add.s32 	%r256, %r242, %r256;
	add.s32 	%r239, %r239, %r49;
	setp.lt.s32 	%p49, %r239, %r12;
	@%p49 bra 	$L__BB38_26;
$L__BB38_60:
	ld.param.u64 	%rd16, [_Z9cuda_gemmIiLi128ELi1ELi1ELi32ELi8ELi8ELi64ELi1ELi0EEviiiPT_S1_S1_iii_param_5];
	bar.sync 	0;
	shl.b32 	%r226, %r9, 5;
	add.s32 	%r227, %r226, %r1;
	cvta.to.global.u64 	%rd13, %rd16;
	mul.wide.u32 	%rd14, %r227, 4;
	add.s64 	%rd15, %rd13, %rd14;
	st.global.u32 	[%rd15], %r256;
$L__BB38_61:
	ret;

}
	// .globl	_Z9cuda_gemmIiLi128ELi1ELi1ELi32ELi8ELi8ELi64ELi1ELi1EEviiiPT_S1_S1_iii
.visible .entry _Z9cuda_gemmIiLi128ELi1ELi1ELi32ELi8ELi8ELi64ELi1ELi1EEviiiPT_S1_S1_iii(
	.param .u32 _Z9cuda_gemmIiLi128ELi1ELi1ELi32ELi8ELi8ELi64ELi1ELi1EEviiiPT_S1_S1_iii_param_0,
	.param .u32 _Z9cuda_gemmIiLi128ELi1ELi1ELi32ELi8ELi8ELi64ELi1ELi1EEviiiPT_S1_S1_iii_param_1,
	.param .u32 _Z9cuda_gemmIiLi128ELi1ELi1ELi32ELi8ELi8ELi64ELi1ELi1EEviiiPT_S1_S1_iii_param_2,
	.param .u64 .ptr .align 1 _Z9cuda_gemmIiLi128ELi1ELi1ELi32ELi8ELi8ELi64ELi1ELi1EEviiiPT_S1_S1_iii_param_3,
	.param .u64 .ptr .align 1 _Z9cuda_gemmIiLi128ELi1ELi1ELi32ELi8ELi8ELi64ELi1ELi1EEviiiPT_S1_S1_iii_param_4,
	.param .u64 .ptr .align 1 _Z9cuda_gemmIiLi128ELi1ELi1ELi32ELi8ELi8ELi64ELi1ELi1EEviiiPT_S1_S1_iii_param_5,
	.param .u32 _Z9cuda_gemmIiLi128ELi1ELi1ELi32ELi8ELi8ELi64ELi1ELi1EEviiiPT_S1_S1_iii_param_6,
	.param .u32 _Z9cuda_gemmIiLi128ELi1ELi1ELi32ELi8ELi8ELi64ELi1ELi1EEviiiPT_S1_S1_iii_param_7,
	.param .u32 _Z9cuda_gemmIiLi128ELi1ELi1ELi32ELi8ELi8ELi64ELi1ELi1EEviiiPT_S1_S1_iii_param_8
)
.maxntid 128
{
	.reg .pred 	%p<19>;
	.reg .b32 	%r<121>;
	.reg .b64 	%rd<25>;
	// demoted variable
	.shared .align 128 .b8 _ZZ9cuda_gemmIiLi128ELi1ELi1ELi32ELi8ELi8ELi64ELi1ELi1EEviiiPT_S1_S1_iiiE11kron_fac_sh[288];
	// demoted variable
	.shared .align 128 .b8 _ZZ9cuda_gemmIiLi128ELi1ELi1ELi32ELi8ELi8ELi64ELi1ELi1EEviiiPT_S1_S1_iiiE3Ash[128];
	ld.param.u64 	%rd10, [_Z9cuda_gemmIiLi128ELi1ELi1ELi32ELi8ELi8ELi64ELi1ELi1EEviiiPT_S1_S1_iii_param_3];
	ld.param.u64 	%rd11, [_Z9cuda_gemmIiLi128ELi1ELi1ELi32ELi8ELi8ELi64ELi1ELi1EEviiiPT_S1_S1_iii_param_4];
	cvta.to.global.u64 	%rd1, %rd11;
	mov.u32 	%r1, %tid.x;
	setp.gt.u32 	%p1, %r1, 63;
	@%p1 bra 	$L__BB39_7;
	mov.u32 	%r2, %ntid.x;
	add.s32 	%r31, %r1, %r2;
	max.u32 	%r32, %r31, 64;
	setp.lt.u32 	%p2, %r31, 64;
	selp.u32 	%r33, 1, 0, %p2;
	add.s32 	%r34, %r31, %r33;
	sub.s32 	%r35, %r32, %r34;
	div.u32 	%r36, %r35, %r2;
	add.s32 	%r3, %r36, %r33;
	and.b32  	%r37, %r3, 3;
	setp.eq.s32 	%p3, %r37, 3;
	mov.u32 	%r114, %r1;
	@%p3 bra 	$L__BB39_4;
	mul.wide.u32 	%rd12, %r1, 4;
	add.s64 	%rd23, %rd1, %rd12;
	mul.wide.u32 	%rd3, %r2, 4;
	add.s32 	%r38, %r3, 1;
	and.b32  	%r39, %r38, 3;
	neg.s32 	%r112, %r39;
	mov.u32 	%r114, %r1;
$L__BB39_3:
	.pragma "nounroll";
	ld.global.u32 	%r40, [%rd23];
	and.b32  	%r41, %r114, 7;
	mov.u32 	%r42, _ZZ9cuda_gemmIiLi128ELi1ELi1ELi32ELi8ELi8ELi64ELi1ELi1EEviiiPT_S1_S1_iiiE11kron_fac_sh;
	mad.lo.s32 	%r43, %r41, 36, %r42;
	shr.u32 	%r44, %r114, 1;
	and.b32  	%r45, %r44, 2147483644;
	add.s32 	%r46, %r43, %r45;
	st.shared.u32 	[%r46], %r40;
	add.s32 	%r114, %r114, %r2;
	add.s64 	%rd23, %rd23, %rd3;
	add.s32 	%r112, %r112, 1;
	setp.ne.s32 	%p4, %r112, 0;
	@%p4 bra 	$L__BB39_3;
$L__BB39_4:
	setp.lt.u32 	%p5, %r3, 3;
	@%p5 bra 	$L__BB39_7;
	shl.b32 	%r47, %r2, 1;
	add.s32 	%r117, %r114, %r47;
	shl.b32 	%r11, %r2, 2;
	mad.lo.s32 	%r116, %r2, 3, %r114;
	add.s32 	%r115, %r2, %r114;
$L__BB39_6:
	mul.wide.u32 	%rd13, %r114, 4;
	add.s64 	%rd14, %rd1, %rd13;
	ld.global.u32 	%r48, [%rd14];
	and.b32  	%r49, %r114, 7;
	mov.u32 	%r50, _ZZ9cuda_gemmIiLi128ELi1ELi1ELi32ELi8ELi8ELi64ELi1ELi1EEviiiPT_S1_S1_iiiE11kron_fac_sh;
	mad.lo.s32 	%r51, %r49, 36, %r50;
	shr.u32 	%r52, %r114, 1;
	and.b32  	%r53, %r52, 2147483644;
	add.s32 	%r54, %r51, %r53;
	st.shared.u32 	[%r54], %r48;
	add.s32 	%r55, %r114, %r2;
	mul.wide.u32 	%rd15, %r115, 4;
	add.s64 	%rd16, %rd1, %rd15;
	ld.global.u32 	%r56, [%rd16];
	and.b32  	%r57, %r115, 7;
	mad.lo.s32 	%r58, %r57, 36, %r50;
	shr.u32 	%r59, %r115, 1;
	and.b32  	%r60, %r59, 2147483644;
	add.s32 	%r61, %r58, %r60;
	st.shared.u32 	[%r61], %r56;
	add.s32 	%r62, %r55, %r2;
	mul.wide.u32 	%rd17, %r117, 4;
	add.s64 	%rd18, %rd1, %rd17;
	ld.global.u32 	%r63, [%rd18];
	and.b32  	%r64, %r117, 7;
	mad.lo.s32 	%r65, %r64, 36, %r50;
	shr.u32 	%r66, %r117, 1;
	and.b32  	%r67, %r66, 2147483644;
	add.s32 	%r68, %r65, %r67;
	st.shared.u32 	[%r68], %r63;
	add.s32 	%r69, %r62, %r2;
	mul.wide.u32 	%rd19, %r116, 4;
	add.s64 	%rd20, %rd1, %rd19;
	ld.global.u32 	%r70, [%rd20];
	and.b32  	%r71, %r116, 7;
	mad.lo.s32 	%r72, %r71, 36, %r50;
	shr.u32 	%r73, %r116, 1;
	and.b32  	%r74, %r73, 2147483644;
	add.s32 	%r75, %r72, %r74;
	st.shared.u32 	[%r75], %r70;
	add.s32 	%r114, %r69, %r2;
	add.s32 	%r117, %r117, %r11;
	add.s32 	%r116, %r116, %r11;
	add.s32 	%r115, %r115, %r11;
	setp.lt.u32 	%p6, %r114, 64;
	@%p6 bra 	$L__BB39_6;
$L__BB39_7:
	mov.u32 	%r22, %ctaid.y;
	mov.u32 	%r76, %nctaid.y;
	setp.ge.u32 	%p7, %r22, %r76;
	@%p7 bra 	$L__BB39_14;
	setp.gt.u32 	%p8, %r1, 7;
	@%p8 bra 	$L__BB39_11;
	shl.b32 	%r120, %r1, 2;
	shl.b32 	%r77, %r22, 5;
	mov.u32 	%r78, %ntid.x;
	shl.b32 	%r24, %r78, 2;
	shl.b32 	%r79, %r1, 4;
	mov.u32 	%r80, _ZZ9cuda_gemmIiLi128ELi1ELi1ELi32ELi8ELi8ELi64ELi1ELi1EEviiiPT_S1_S1_iiiE3Ash;
	add.s32 	%r119, %r80, %r79;
	shl.b32 	%r26, %r78, 4;
	add.s32 	%r81, %r77, %r120;
	mul.wide.u32 	%rd21, %r81, 4;
	cvta.to.global.u64 	%rd22, %rd10;
	add.s64 	%rd24, %rd22, %rd21;
	mul.wide.u32 	%rd7, %r78, 16;
$L__BB39_10:
	ld.global.v4.u32 	{%r82, %r83, %r84, %r85}, [%rd24];
	st.shared.v4.u32 	[%r119], {%r82, %r83, %r84, %r85};
	add.s32 	%r120, %r120, %r24;
	add.s32 	%r119, %r119, %r26;
	add.s64 	%rd24, %rd24, %rd7;
	setp.lt.u32 	%p9, %r120, 32;
	@%p9 bra 	$L__BB39_10;
$L__BB39_11:
	bar.sync 	0;
	setp.gt.u32 	%p10, %r1, 31;
	@%p10 bra 	$L__BB39_13;
	and.b32  	%r86, %r1, 3;
	shr.u32 	%r87, %r1, 2;
	mov.u32 	%r88, _ZZ9cuda_gemmIiLi128ELi1ELi1ELi32ELi8ELi8ELi64ELi1ELi1EEviiiPT_S1_S1_iiiE11kron_fac_sh;
	mad.lo.s32 	%r89, %r87, 36, %r88;
	shl.b32 	%r90, %r1, 2;
	and.b32  	%r91, %r90, 28;
	add.s32 	%r92, %r89, %r91;
	ld.shared.u32 	%r93, [%r92];
	shfl.sync.idx.b32	%r94|%p11, %r93, %r86, 6175, -1;
	add.s32 	%r95, %r86, 1;
	shfl.sync.idx.b32	%r96|%p12, %r93, %r95, 6175, -1;
	add.s32 	%r97, %r86, 2;
	shfl.sync.idx.b32	%r98|%p13, %r93, %r97, 6175, -1;
	add.s32 	%r99, %r86, 3;
	shfl.sync.idx.b32	%r100|%p14, %r93, %r99, 6175, -1;
	or.b32  	%r101, %r86, 4;
	shfl.sync.idx.b32	%r102|%p15, %r93, %r101, 6175, -1;
	add.s32 	%r103, %r86, 5;
	and.b32  	%r104, %r103, 7;
	shfl.sync.idx.b32	%r105|%p16, %r93, %r104, 6175, -1;
	add.s32 	%r106, %r86, 6;
	and.b32  	%r107, %r106, 7;
	shfl.sync.idx.b32	%r108|%p17, %r93, %r107, 6175, -1;
	add.s32 	%r109, %r86, -1;
	and.b32  	%r110, %r109, 7;
	shfl.sync.idx.b32	%r111|%p18, %r93, %r110, 6175, -1;
$L__BB39_13:
	bar.sync 	0;
$L__BB39_14:
	ret;

}
	// .globl	_Z9cuda_gemmIiLi128ELi1ELi1ELi32ELi16ELi16ELi64ELi0ELi0EEviiiPT_S1_S1_iii
.visible .entry _Z9cuda_gemmIiLi128ELi1ELi1ELi32ELi16ELi16ELi64ELi0ELi0EEviiiPT_S1_S1_iii(
	.param .u32 _Z9cuda_gemmIiLi128ELi1ELi1ELi32ELi16ELi16ELi64ELi0ELi0EEviiiPT_S1_S1_iii_param_0,
	.param .u32 _Z9cuda_gemmIiLi128ELi1ELi1ELi32ELi16ELi16ELi64ELi0ELi0EEviiiPT_S1_S1_iii_param_1,
	.param .u32 _Z9cuda_gemmIiLi128ELi1ELi1ELi32ELi16ELi16ELi64ELi0ELi0EEviiiPT_S1_S1_iii_param_2,
	.param .u64 .ptr .align 1 _Z9cuda_gemmIiLi128ELi1ELi1ELi32ELi16ELi16ELi64ELi0ELi0EEviiiPT_S1_S1_iii_param_3,
	.param .u64 .ptr .align 1 _Z9cuda_gemmIiLi128ELi1ELi1ELi32ELi16ELi16ELi64ELi0ELi0EEviiiPT_S1_S1_iii_param_4,
	.param .u64 .ptr .align 1 _Z9cuda_gemmIiLi128ELi1ELi1ELi32ELi16ELi16ELi64ELi0ELi0EEviiiPT_S1_S1_iii_param_5,
	.param .u32 _Z9cuda_gemmIiLi128ELi1ELi1ELi32ELi16ELi16ELi64ELi0ELi0EEviiiPT_S1_S1_iii_param_6,
	.param .u32 _Z9cuda_gemmIiLi128ELi1ELi1ELi32ELi16ELi16ELi64ELi0ELi0EEviiiPT_S1_S1_iii_param_7,
	.param .u32 _Z9cuda_gemmIiLi128ELi1ELi1ELi32ELi16ELi16ELi64ELi0ELi0EEviiiPT_S1_S1_iii_param_8
)
.maxntid 128
{
	.reg .pred 	%p<90>;
	.reg .b16 	%rs<3>;
	.reg .b32 	%r<466>;
	.reg .b64 	%rd<14>;
	// demoted variable
	.shared .align 128 .b8 _ZZ9cuda_gemmIiLi128ELi1ELi1ELi32ELi16ELi16ELi64ELi0ELi0EEviiiPT_S1_S1_iiiE11kron_fac_sh[1088];
	// demoted variable
	.shared .align 128 .b8 _ZZ9cuda_gemmIiLi128ELi1ELi1ELi32ELi16ELi16ELi64ELi0ELi0EEviiiPT_S1_S1_iiiE3Ash[128];
	ld.param.u32 	%r156, [_Z9cuda_gemmIiLi128ELi1ELi1ELi32ELi16ELi16ELi64ELi0ELi0EEviiiPT_S1_S1_iii_param_2];
	ld.param.u64 	%rd3, [_Z9cuda_gemmIiLi128ELi1ELi1ELi32ELi16ELi16ELi64ELi0ELi0EEviiiPT_S1_S1_iii_param_3];
	ld.param.u64 	%rd4, [_Z9cuda_gemmIiLi128ELi1ELi1ELi32ELi16ELi16ELi64ELi0ELi0EEviiiPT_S1_S1_iii_param_4];
	ld.param.u32 	%r157, [_Z9cuda_gemmIiLi128ELi1ELi1ELi32ELi16ELi16ELi64ELi0ELi0EEviiiPT_S1_S1_iii_param_6];
	ld.param.u32 	%r158, [_Z9cuda_gemmIiLi128ELi1ELi1ELi32ELi16ELi16ELi64ELi0ELi0EEviiiPT_S1_S1_iii_param_7];
	mov.u32 	%r1, %tid.x;
	mul.lo.s32 	%r2, %r158, %r157;
	setp.ge.u32 	%p1, %r1, %r2;
	@%p1 bra 	$L__BB40_3;
	mov.u32 	%r3, %ntid.x;
	cvta.to.global.u64 	%rd1, %rd4;
	mov.u32 	%r412, %r1;
$L__BB40_2:
	mul.wide.u32 	%rd6, %r412, 4;
	add.s64 	%rd7, %rd1, %rd6;
	ld.global.u32 	%r159, [%rd7];
	rem.u32 	%r160, %r412, %r157;
	mov.u32 	%r161, _ZZ9cuda_gemmIiLi128ELi1ELi1ELi32ELi16ELi16ELi64ELi0ELi0EEviiiPT_S1_S1_iiiE11kron_fac_sh;
	mad.lo.s32 	%r162, %r160, 68, %r161;
	div.u32 	%r163, %r412, %r158;
	shl.b32 	%r164, %r163, 2;
	add.s32 	%r165, %r162, %r164;
	st.shared.u32 	[%r165], %r159;
	add.s32 	%r412, %r412, %r3;
	setp.lt.u32 	%p2, %r412, %r2;
	@%p2 bra 	$L__BB40_2;
$L__BB40_3:
	div.s32 	%r6, 32, %r158;
	div.u32 	%r432, %r1, %r6;
	mul.lo.s32 	%r166, %r432, %r6;
	sub.s32 	%r7, %r1, %r166;
	mov.u32 	%r9, %ctaid.y;
	mov.u32 	%r167, %nctaid.y;
	setp.ge.u32 	%p3, %r9, %r167;
	@%p3 bra 	$L__BB40_109;
	mov.u32 	%r10, %ctaid.x;
	setp.gt.u32 	%p4, %r1, 7;
	and.b32  	%r11, %r7, 15;
	mul.lo.s32 	%r12, %r7, %r158;
	min.s32 	%r13, %r157, 16;
	@%p4 bra 	$L__BB40_7;
	mov.u32 	%r168, %ntid.x;
	shl.b32 	%r14, %r168, 2;
	shl.b32 	%r169, %r10, 5;
	shl.b32 	%r415, %r1, 2;
	shl.b32 	%r170, %r1, 4;
	mov.u32 	%r171, _ZZ9cuda_gemmIiLi128ELi1ELi1ELi32ELi16ELi16ELi64ELi0ELi0EEviiiPT_S1_S1_iiiE3Ash;
	add.s32 	%r414, %r171, %r170;
	shl.b32 	%r17, %r168, 4;
	mad.lo.s32 	%r172, %r9, %r156, %r169;
	add.s32 	%r413, %r172, %r415;
	cvta.to.global.u64 	%rd2, %rd3;
$L__BB40_6:
	mul.wide.s32 	%rd8, %r413, 4;
	add.s64 	%rd9, %rd2, %rd8;
	ld.global.v4.u32 	{%r173, %r174, %r175, %r176}, [%rd9];
	st.shared.v4.u32 	[%r414], {%r173, %r174, %r175, %r176};
	add.s32 	%r415, %r415, %r14;
	add.s32 	%r414, %r414, %r17;
	add.s32 	%r413, %r413, %r14;
	setp.lt.u32 	%p5, %r415, 32;
	@%p5 bra 	$L__BB40_6;
$L__BB40_7:
	setp.lt.s32 	%p6, %r6, 1;
	bar.sync 	0;
	mov.b32 	%r465, 0;
	@%p6 bra 	$L__BB40_108;
	setp.lt.s32 	%p7, %r158, 1;
	@%p7 bra 	$L__BB40_10;
	add.s32 	%r179, %r11, %r12;
	shl.b32 	%r180, %r179, 2;
	mov.u32 	%r181, _ZZ9cuda_gemmIiLi128ELi1ELi1ELi32ELi16ELi16ELi64ELi0ELi0EEviiiPT_S1_S1_iiiE3Ash;
	add.s32 	%r182, %r181, %r180;
	ld.shared.u32 	%r416, [%r182];
$L__BB40_10:
	setp.lt.s32 	%p8, %r158, 2;
	@%p8 bra 	$L__BB40_12;
	add.s32 	%r184, %r7, 1;
	and.b32  	%r185, %r184, 15;
	add.s32 	%r186, %r185, %r12;
	shl.b32 	%r187, %r186, 2;
	mov.u32 	%r188, _ZZ9cuda_gemmIiLi128ELi1ELi1ELi32ELi16ELi16ELi64ELi0ELi0EEviiiPT_S1_S1_iiiE3Ash;
	add.s32 	%r189, %r188, %r187;
	ld.shared.u32 	%r417, [%r189];
$L__BB40_12:
	setp.lt.s32 	%p9, %r158, 3;
	@%p9 bra 	$L__BB40_14;
	add.s32 	%r191, %r7, 2;
	and.b32  	%r192, %r191, 15;
	add.s32 	%r193, %r192, %r12;
	shl.b32 	%r194, %r193, 2;
	mov.u32 	%r195, _ZZ9cuda_gemmIiLi128ELi1ELi1ELi32ELi16ELi16ELi64ELi0ELi0EEviiiPT_S1_S1_iiiE3Ash;
	add.s32 	%r196, %r195, %r194;
	ld.shared.u32 	%r418, [%r196];
$L__BB40_14:
	setp.lt.s32 	%p10, %r158, 4;
	@%p10 bra 	$L__BB40_16;
	add.s32 	%r198, %r7, 3;
	and.b32  	%r199, %r198, 15;
	add.s32 	%r200, %r199, %r12;
	shl.b32 	%r201, %r200, 2;
	mov.u32 	%r202, _ZZ9cuda_gemmIiLi128ELi1ELi1ELi32ELi16ELi16ELi64ELi0ELi0EEviiiPT_S1_S1_iiiE3Ash;
	add.s32 	%r203, %r202, %r201;
	ld.shared.u32 	%r419, [%r203];
$L__BB40_16:
	setp.lt.s32 	%p11, %r158, 5;
	@%p11 bra 	$L__BB40_18;
	add.s32 	%r205, %r7, 4;
	and.b32  	%r206, %r205, 15;
	add.s32 	%r207, %r206, %r12;
	shl.b32 	%r208, %r207, 2;
	mov.u32 	%r209, _ZZ9cuda_gemmIiLi128ELi1ELi1ELi32ELi16ELi16ELi64ELi0ELi0EEviiiPT_S1_S1_iiiE3Ash;
	add.s32 	%r210, %r209, %r208;
	ld.shared.u32 	%r420, [%r210];
$L__BB40_18:
	setp.lt.s32 	%p12, %r158, 6;
	@%p12 bra 	$L__BB40_20;
	add.s32 	%r212, %r7, 5;
	and.b32  	%r213, %r212, 15;
	add.s32 	%r214, %r213, %r12;
	shl.b32 	%r215, %r214, 2;
	mov.u32 	%r216, _ZZ9cuda_gemmIiLi128ELi1ELi1ELi32ELi16ELi16ELi64ELi0ELi0EEviiiPT_S1_S1_iiiE3Ash;
	add.s32 	%r217, %r216, %r215;
	ld.shared.u32 	%r421, [%r217];
$L__BB40_20:
	setp.lt.s32 	%p13, %r158, 7;
	@%p13 bra 	$L__BB40_22;
	add.s32 	%r219, %r7, 6;
	and.b32  	%r220, %r219, 15;
	add.s32 	%r221, %r220, %r12;
	shl.b32 	%r222, %r221, 2;
	mov.u32 	%r223, _ZZ9cuda_gemmIiLi128ELi1ELi1ELi32ELi16ELi16ELi64ELi0ELi0EEviiiPT_S1_S1_iiiE3Ash;
	add.s32 	%r224, %r223, %r222;
	ld.shared.u32 	%r422, [%r224];
$L__BB40_22:
	setp.lt.s32 	%p14, %r158, 8;
	@%p14 bra 	$L__BB40_24;
	add.s32 	%r226, %r7, 7;
	and.b32  	%r227, %r226, 15;
	add.s32 	%r228, %r227, %r12;
	shl.b32 	%r229, %r228, 2;
	mov.u32 	%r230, _ZZ9cuda_gemmIiLi128ELi1ELi1ELi32ELi16ELi16ELi64ELi0ELi0EEviiiPT_S1_S1_iiiE3Ash;
	add.s32 	%r231, %r230, %r229;
	ld.shared.u32 	%r423, [%r231];
$L__BB40_24:
	setp.lt.s32 	%p15, %r158, 9;
	@%p15 bra 	$L__BB40_26;
	xor.b32  	%r233, %r11, 8;
	add.s32 	%r234, %r233, %r12;
	shl.b32 	%r235, %r234, 2;
	mov.u32 	%r236, _ZZ9cuda_gemmIiLi128ELi1ELi1ELi32ELi16ELi16ELi64ELi0ELi0EEviiiPT_S1_S1_iiiE3Ash;
	add.s32 	%r237, %r236, %r235;
	ld.shared.u32 	%r424, [%r237];
$L__BB40_26:
	setp.lt.s32 	%p16, %r158, 10;
	@%p16 bra 	$L__BB40_28;
	add.s32 	%r239, %r7, 9;
	and.b32  	%r240, %r239, 15;
	add.s32 	%r241, %r240, %r12;
	shl.b32 	%r242, %r241, 2;
	mov.u32 	%r243, _ZZ9cuda_gemmIiLi128ELi1ELi1ELi32ELi16ELi16ELi64ELi0ELi0EEviiiPT_S1_S1_iiiE3Ash;
	add.s32 	%r244, %r243, %r242;
	ld.shared.u32 	%r425, [%r244];
$L__BB40_28:
	setp.lt.s32 	%p17, %r158, 11;
	@%p17 bra 	$L__BB40_30;
	add.s32 	%r246, %r7, 10;
	and.b32  	%r247, %r246, 15;
	add.s32 	%r248, %r247, %r12;
	shl.b32 	%r249, %r248, 2;
	mov.u32 	%r250, _ZZ9cuda_gemmIiLi128ELi1ELi1ELi32ELi16ELi16ELi64ELi0ELi0EEviiiPT_S1_S1_iiiE3Ash;
	add.s32 	%r251, %r250, %r249;
	ld.shared.u32 	%r426, [%r251];
$L__BB40_30:
	setp.lt.s32 	%p18, %r158, 12;
	@%p18 bra 	$L__BB40_32;
	add.s32 	%r253, %r7, 11;
	and.b32  	%r254, %r253, 15;
	add.s32 	%r255, %r254, %r12;
	shl.b32 	%r256, %r255, 2;
	mov.u32 	%r257, _ZZ9cuda_gemmIiLi128ELi1ELi1ELi32ELi16ELi16ELi64ELi0ELi0EEviiiPT_S1_S1_iiiE3Ash;
	add.s32 	%r258, %r257, %r256;
	ld.shared.u32 	%r427, [%r258];
$L__BB40_32:
	setp.lt.s32 	%p19, %r158, 13;
	@%p19 bra 	$L__BB40_34;
	add.s32 	%r260, %r7, 12;
	and.b32  	%r261, %r260, 15;
	add.s32 	%r262, %r261, %r12;
	shl.b32 	%r263, %r262, 2;
	mov.u32 	%r264, _ZZ9cuda_gemmIiLi128ELi1ELi1ELi32ELi16ELi16ELi64ELi0ELi0EEviiiPT_S1_S1_iiiE3Ash;
	add.s32 	%r265, %r264, %r263;
	ld.shared.u32 	%r428, [%r265];
$L__BB40_34:
	setp.lt.s32 	%p20, %r158, 14;
	@%p20 bra 	$L__BB40_36;
	add.s32 	%r267, %r7, 13;
	and.b32  	%r268, %r267, 15;
	add.s32 	%r269, %r268, %r12;
	shl.b32 	%r270, %r269, 2;
	mov.u32 	%r271, _ZZ9cuda_gemmIiLi128ELi1ELi1ELi32ELi16ELi16ELi64ELi0ELi0EEviiiPT_S1_S1_iiiE3Ash;
	add.s32 	%r272, %r271, %r270;
	ld.shared.u32 	%r429, [%r272];
$L__BB40_36:
	setp.lt.s32 	%p21, %r158, 15;
	@%p21 bra 	$L__BB40_38;
	add.s32 	%r274, %r7, 14;
	and.b32  	%r275, %r274, 15;
	add.s32 	%r276, %r275, %r12;
	shl.b32 	%r277, %r276, 2;
	mov.u32 	%r278, _ZZ9cuda_gemmIiLi128ELi1ELi1ELi32ELi16ELi16ELi64ELi0ELi0EEviiiPT_S1_S1_iiiE3Ash;
	add.s32 	%r279, %r278, %r277;
	ld.shared.u32 	%r430, [%r279];
$L__BB40_38:
	setp.lt.s32 	%p22, %r158, 16;
	@%p22 bra 	$L__BB40_40;
	add.s32 	%r281, %r7, -1;
	and.b32  	%r282, %r281, 15;
	add.s32 	%r283, %r282, %r12;
	shl.b32 	%r284, %r283, 2;
	mov.u32 	%r285, _ZZ9cuda_gemmIiLi128ELi1ELi1ELi32ELi16ELi16ELi64ELi0ELi0EEviiiPT_S1_S1_iiiE3Ash;
	add.s32 	%r286, %r285, %r284;
	ld.shared.u32 	%r431, [%r286];
$L__BB40_40:
	setp.ge.s32 	%p23, %r432, %r13;
	@%p23 bra 	$L__BB40_108;
	add.s32 	%r289, %r7, 1;
	and.b32  	%r57, %r289, 15;
	add.s32 	%r290, %r7, 2;
	and.b32  	%r58, %r290, 15;
	add.s32 	%r291, %r7, 3;
	and.b32  	%r59, %r291, 15;
	add.s32 	%r292, %r7, 4;
	and.b32  	%r60, %r292, 15;
	add.s32 	%r293, %r7, 5;
	and.b32  	%r61, %r293, 15;
	add.s32 	%r294, %r7, 6;
	and.b32  	%r62, %r294, 15;
	add.s32 	%r295, %r7, 7;
	and.b32  	%r63, %r295, 15;
	add.s32 	%r296, %r7, 9;
	and.b32  	%r64, %r296, 15;
	add.s32 	%r297, %r7, 10;
	and.b32  	%r65, %r297, 15;
	add.s32 	%r298, %r7, 11;
	and.b32  	%r66, %r298, 15;
	add.s32 	%r299, %r7, 12;
	and.b32  	%r67, %r299, 15;
	add.s32 	%r300, %r7, 13;
	and.b32  	%r68, %r300, 15;
	add.s32 	%r301, %r7, 14;
	and.b32  	%r69, %r301, 15;
	add.s32 	%r302, %r7, -1;
	and.b32  	%r70, %r302, 15;
	add.s32 	%r303, %r11, 1;
	setp.lt.s32 	%p24, %r303, %r158;
	selp.b32 	%r304, 0, %r158, %p24;
	sub.s32 	%r71, %r303, %r304;
	add.s32 	%r305, %r11, 2;
	setp.lt.s32 	%p25, %r305, %r158;
	selp.b32 	%r306, 0, %r158, %p25;
	sub.s32 	%r72, %r305, %r306;
	add.s32 	%r307, %r11, 3;
	setp.lt.s32 	%p26, %r307, %r158;
	selp.b32 	%r308, 0, %r158, %p26;
	sub.s32 	%r73, %r307, %r308;
	add.s32 	%r309, %r11, 4;
	setp.lt.s32 	%p27, %r309, %r158;
	selp.b32 	%r310, 0, %r158, %p27;
	sub.s32 	%r74, %r309, %r310;
	add.s32 	%r311, %r11, 6;
	setp.lt.s32 	%p28, %r311, %r158;
	selp.b32 	%r312, 0, %r158, %p28;
	sub.s32 	%r75, %r311, %r312;
	add.s32 	%r313, %r11, 7;
	setp.lt.s32 	%p29, %r313, %r158;
	selp.b32 	%r314, 0, %r158, %p29;
	sub.s32 	%r76, %r313, %r314;
	add.s32 	%r315, %r11, 8;
	setp.lt.s32 	%p30, %r315, %r158;
	selp.b32 	%r316, 0, %r158, %p30;
	sub.s32 	%r77, %r315, %r316;
	add.s32 	%r317, %r11, 9;
	setp.lt.s32 	%p31, %r317, %r158;
	selp.b32 	%r318, 0, %r158, %p31;
	sub.s32 	%r78, %r317, %r318;
	add.s32 	%r319, %r11, 10;
	setp.lt.s32 	%p32, %r319, %r158;
	selp.b32 	%r320, 0, %r158, %p32;
	sub.s32 	%r79, %r319, %r320;
	add.s32 	%r321, %r11, 12;
	setp.lt.s32 	%p33, %r321, %r158;
	selp.b32 	%r322, 0, %r158, %p33;
	sub.s32 	%r80, %r321, %r322;
	add.s32 	%r323, %r11, 13;
	setp.lt.s32 	%p34, %r323, %r158;
	selp.b32 	%r324, 0, %r158, %p34;
	sub.s32 	%r81, %r323, %r324;
	add.s32 	%r325, %r11, 14;
	setp.lt.s32 	%p35, %r325, %r158;
	selp.b32 	%r326, 0, %r158, %p35;
	sub.s32 	%r82, %r325, %r326;
	add.s32 	%r327, %r11, 15;
	setp.lt.s32 	%p36, %r327, %r158;
	selp.b32 	%r328, 0, %r158, %p36;
	sub.s32 	%r83, %r327, %r328;
	cvt.u16.u32 	%rs1, %r6;
	div.s16 	%rs2, 128, %rs1;
	cvt.s32.s16 	%r84, %rs2;
	mov.b32 	%r465, 0;
	shl.b32 	%r337, %r57, 2;
	shl.b32 	%r340, %r58, 2;
	shl.b32 	%r343, %r59, 2;
	shl.b32 	%r346, %r60, 2;
	shl.b32 	%r349, %r61, 2;
	shl.b32 	%r352, %r62, 2;
	shl.b32 	%r355, %r63, 2;
	shl.b32 	%r362, %r64, 2;
	shl.b32 	%r365, %r65, 2;
	shl.b32 	%r368, %r66, 2;
	shl.b32 	%r371, %r67, 2;
	shl.b32 	%r374, %r68, 2;
	shl.b32 	%r377, %r69, 2;
	shl.b32 	%r380, %r70, 2;
$L__BB40_42:
	setp.gt.u32 	%p37, %r158, 64;
	mov.u32 	%r329, _ZZ9cuda_gemmIiLi128ELi1ELi1ELi32ELi16ELi16ELi64ELi0ELi0EEviiiPT_S1_S1_iiiE11kron_fac_sh;
	mad.lo.s32 	%r87, %r432, 68, %r329;
	shl.b32 	%r330, %r1, 2;
	and.b32  	%r331, %r330, 60;
	add.s32 	%r332, %r87, %r331;
	ld.shared.u32 	%r88, [%r332];
	@%p37 bra 	$L__BB40_75;
	setp.eq.s32 	%p54, %r158, 0;
	mov.b32 	%r435, 0;
	@%p54 bra 	$L__BB40_45;
	setp.lt.s32 	%p55, %r11, %r158;
	selp.b32 	%r384, 0, %r158, %p55;
	sub.s32 	%r385, %r11, %r384;
	shfl.sync.idx.b32	%r386|%p56, %r88, %r385, 4127, -1;
	mul.lo.s32 	%r435, %r386, %r416;
$L__BB40_45:
	setp.lt.s32 	%p57, %r158, 2;
	@%p57 bra 	$L__BB40_47;
	shfl.sync.idx.b32	%r387|%p58, %r88, %r71, 4127, -1;
	mad.lo.s32 	%r435, %r387, %r417, %r435;
$L__BB40_47:
	setp.lt.s32 	%p59, %r158, 3;
	@%p59 bra 	$L__BB40_49;
	shfl.sync.idx.b32	%r388|%p60, %r88, %r72, 4127, -1;
	mad.lo.s32 	%r435, %r388, %r418, %r435;
$L__BB40_49:
	setp.lt.s32 	%p61, %r158, 4;
	@%p61 bra 	$L__BB40_51;
	shfl.sync.idx.b32	%r389|%p62, %r88, %r73, 4127, -1;
	mad.lo.s32 	%r435, %r389, %r419, %r435;
$L__BB40_51:
	setp.lt.s32 	%p63, %r158, 5;
	@%p63 bra 	$L__BB40_53;
	shfl.sync.idx.b32	%r390|%p64, %r88, %r74, 4127, -1;
	mad.lo.s32 	%r435, %r390, %r420, %r435;
$L__BB40_53:
	setp.lt.s32 	%p65, %r158, 6;
	@%p65 bra 	$L__BB40_55;
	add.s32 	%r391, %r11, 5;
	setp.lt.s32 	%p66, %r391, %r158;
	selp.b32 	%r392, 0, %r158, %p66;
	sub.s32 	%r393, %r391, %r392;
	shfl.sync.idx.b32	%r394|%p67, %r88, %r393, 4127, -1;
	mad.lo.s32 	%r435, %r394, %r421, %r435;
$L__BB40_55:
	setp.lt.s32 	%p68, %r158, 7;
	@%p68 bra 	$L__BB40_57;
	shfl.sync.idx.b32	%r395|%p69, %r88, %r75, 4127, -1;
	mad.lo.s32 	%r435, %r395, %r422, %r435;
$L__BB40_57:
	setp.lt.s32 	%p70, %r158, 8;
	@%p70 bra 	$L__BB40_59;
	shfl.sync.idx.b32	%r396|%p71, %r88, %r76, 4127, -1;
	mad.lo.s32 	%r435, %r396, %r423, %r435;
$L__BB40_59:
	setp.lt.s32 	%p72, %r158, 9;
	@%p72 bra 	$L__BB40_61;
	shfl.sync.idx.b32	%r397|%p73, %r88, %r77, 4127, -1;
	mad.lo.s32 	%r435, %r397, %r424, %r435;
$L__BB40_61:
	setp.lt.s32 	%p74, %r158, 10;
	@%p74 bra 	$L__BB40_63;
	shfl.sync.idx.b32	%r398|%p75, %r88, %r78, 4127, -1;
	mad.lo.s32 	%r435, %r398, %r425, %r435;
$L__BB40_63:
	setp.lt.s32 	%p76, %r158, 11;
	@%p76 bra 	$L__BB40_65;
	shfl.sync.idx.b32	%r399|%p77, %r88, %r79, 4127, -1;
	mad.lo.s32 	%r435, %r399, %r426, %r435;
$L__BB40_65:
	setp.lt.s32 	%p78, %r158, 12;
	@%p78 bra 	$L__BB40_67;
	add.s32 	%r400, %r11, 11;
	setp.lt.s32 	%p79, %r400, %r158;
	selp.b32 	%r401, 0, %r158, %p79;
	sub.s32 	%r402, %r400, %r401;
	shfl.sync.idx.b32	%r403|%p80, %r88, %r402, 4127, -1;
	mad.lo.s32 	%r435, %r403, %r427, %r435;
$L__BB40_67:
	setp.lt.s32 	%p81, %r158, 13;
	@%p81 bra 	$L__BB40_69;
	shfl.sync.idx.b32	%r404|%p82, %r88, %r80, 4127, -1;
	mad.lo.s32 	%r435, %r404, %r428, %r435;
$L__BB40_69:
	setp.lt.s32 	%p83, %r158, 14;
	@%p83 bra 	$L__BB40_71;
	shfl.sync.idx.b32	%r405|%p84, %r88, %r81, 4127, -1;
	mad.lo.s32 	%r435, %r405, %r429, %r435;
$L__BB40_71:
	setp.lt.s32 	%p85, %r158, 15;
	@%p85 bra 	$L__BB40_73;
	shfl.sync.idx.b32	%r406|%p86, %r88, %r82, 4127, -1;
	mad.lo.s32 	%r435, %r406, %r430, %r435;
$L__BB40_73:
	setp.lt.s32 	%p87, %r158, 16;
	@%p87 bra 	$L__BB40_107;
	shfl.sync.idx.b32	%r407|%p88, %r88, %r83, 4127, -1;
	mad.lo.s32 	%r435, %r407, %r431, %r435;
	bra.uni 	$L__BB40_107;
$L__BB40_75:
	setp.lt.s32 	%p38, %r158, 1;
	mov.b32 	%r435, 0;
	@%p38 bra 	$L__BB40_77;
	shl.b32 	%r334, %r11, 2;
	add.s32 	%r335, %r87, %r334;
	ld.shared.u32 	%r336, [%r335];
	mul.lo.s32 	%r435, %r336, %r416;
$L__BB40_77:
	setp.lt.s32 	%p39, %r158, 2;
	@%p39 bra 	$L__BB40_79;
	add.s32 	%r338, %r87, %r337;
	ld.shared.u32 	%r339, [%r338];
	mad.lo.s32 	%r435, %r339, %r417, %r435;
$L__BB40_79:
	setp.lt.s32 	%p40, %r158, 3;
	@%p40 bra 	$L__BB40_81;
	add.s32 	%r341, %r87, %r340;
	ld.shared.u32 	%r342, [%r341];
	mad.lo.s32 	%r435, %r342, %r418, %r435;
$L__BB40_81:
	setp.lt.s32 	%p41, %r158, 4;
	@%p41 bra 	$L__BB40_83;
	add.s32 	%r344, %r87, %r343;
	ld.shared.u32 	%r345, [%r344];
	mad.lo.s32 	%r435, %r345, %r419, %r435;
$L__BB40_83:
	setp.lt.s32 	%p42, %r158, 5;
	@%p42 bra 	$L__BB40_85;
	add.s32 	%r347, %r87, %r346;
	ld.shared.u32 	%r348, [%r347];
	mad.lo.s32 	%r435, %r348, %r420, %r435;
$L__BB40_85:
	setp.lt.s32 	%p43, %r158, 6;
	@%p43 bra 	$L__BB40_87;
	add.s32 	%r350, %r87, %r349;
	ld.shared.u32 	%r351, [%r350];
	mad.lo.s32 	%r435, %r351, %r421, %r435;
$L__BB40_87:
	setp.lt.s32 	%p44, %r158, 7;
	@%p44 bra 	$L__BB40_89;
	add.s32 	%r353, %r87, %r352;
	ld.shared.u32 	%r354, [%r353];
	mad.lo.s32 	%r435, %r354, %r422, %r435;
$L__BB40_89:
	setp.lt.s32 	%p45, %r158, 8;
	@%p45 bra 	$L__BB40_91;
	add.s32 	%r356, %r87, %r355;
	ld.shared.u32 	%r357, [%r356];
	mad.lo.s32 	%r435, %r357, %r423, %r435;
$L__BB40_91:
	setp.lt.s32 	%p46, %r158, 9;
	@%p46 bra 	$L__BB40_93;
	shl.b32 	%r358, %r11, 2;
	xor.b32  	%r359, %r358, 32;
	add.s32 	%r360, %r87, %r359;
	ld.shared.u32 	%r361, [%r360];
	mad.lo.s32 	%r435, %r361, %r424, %r435;
$L__BB40_93:
	setp.lt.s32 	%p47, %r158, 10;
	@%p47 bra 	$L__BB40_95;
	add.s32 	%r363, %r87, %r362;
	ld.shared.u32 	%r364, [%r363];
	mad.lo.s32 	%r435, %r364, %r425, %r435;
$L__BB40_95:
	setp.lt.s32 	%p48, %r158, 11;
	@%p48 bra 	$L__BB40_97;
	add.s32 	%r366, %r87, %r365;
	ld.shared.u32 	%r367, [%r366];
	mad.lo.s32 	%r435, %r367, %r426, %r435;
$L__BB40_97:
	setp.lt.s32 	%p49, %r158, 12;
	@%p49 bra 	$L__BB40_99;
	add.s32 	%r369, %r87, %r368;
	ld.shared.u32 	%r370, [%r369];
	mad.lo.s32 	%r435, %r370, %r427, %r435;
$L__BB40_99:
	setp.lt.s32 	%p50, %r158, 13;
	@%p50 bra 	$L__BB40_101;
	add.s32 	%r372, %r87, %r371;
	ld.shared.u32 	%r373, [%r372];
	mad.lo.s32 	%r435, %r373, %r428, %r435;
$L__BB40_101:
	setp.lt.s32 	%p51, %r158, 14;
	@%p51 bra 	$L__BB40_103;
	add.s32 	%r375, %r87, %r374;
	ld.shared.u32 	%r376, [%r375];
	mad.lo.s32 	%r435, %r376, %r429, %r435;
$L__BB40_103:
	setp.lt.s32 	%p52, %r158, 15;
	@%p52 bra 	$L__BB40_105;
	add.s32 	%r378, %r87, %r377;
	ld.shared.u32 	%r379, [%r378];
	mad.lo.s32 	%r435, %r379, %r430, %r435;
$L__BB40_105:
	setp.lt.s32 	%p53, %r158, 16;
	@%p53 bra 	$L__BB40_107;
	add.s32 	%r381, %r87, %r380;
	ld.shared.u32 	%r382, [%r381];
	mad.lo.s32 	%r435, %r382, %r431, %r435;
$L__BB40_107:
	add.s32 	%r465, %r435, %r465;
	add.s32 	%r432, %r432, %r84;
	setp.lt.s32 	%p89, %r432, %r13;
	@%p89 bra 	$L__BB40_42;
$L__BB40_108:
	ld.param.u64 	%rd13, [_Z9cuda_gemmIiLi128ELi1ELi1ELi32ELi16ELi16ELi64ELi0ELi0EEviiiPT_S1_S1_iii_param_5];
	ld.param.u32 	%r411, [_Z9cuda_gemmIiLi128ELi1ELi1ELi32ELi16ELi16ELi64ELi0ELi0EEviiiPT_S1_S1_iii_param_1];
	bar.sync 	0;
	mov.u32 	%r408, %ctaid.x;
	mad.lo.s32 	%r409, %r6, %r408, %r1;
	mad.lo.s32 	%r410, %r9, %r411, %r409;
	cvta.to.global.u64 	%rd10, %rd13;
	mul.wide.s32 	%rd11, %r410, 4;
	add.s64 	%rd12, %rd10, %rd11;
	st.global.u32 	[%rd12], %r465;
$L__BB40_109:
	ret;

}
	// .globl	_Z9cuda_gemmIiLi128ELi1ELi1ELi32ELi16ELi16ELi64ELi0ELi1EEviiiPT_S1_S1_iii
.visible .entry _Z9cuda_gemmIiLi128ELi1ELi1ELi32ELi16ELi16ELi64ELi0ELi1EEviiiPT_S1_S1_iii(
	.param .u32 _Z9cuda_gemmIiLi128ELi1ELi1ELi32ELi16ELi16ELi64ELi0ELi1EEviiiPT_S1_S1_iii_param_0,
	.param .u32 _Z9cuda_gemmIiLi128ELi1ELi1ELi32ELi16ELi16ELi64ELi0ELi1EEviiiPT_S1_S1_iii_param_1,
	.param .u32 _Z9cuda_gemmIiLi128ELi1ELi1ELi32ELi16ELi16ELi64ELi0ELi1EEviiiPT_S1_S1_iii_param_2,
	.param .u64 .ptr .align 1 _Z9cuda_gemmIiLi128ELi1ELi1ELi32ELi16ELi16ELi64ELi0ELi1EEviiiPT_S1_S1_iii_param_3,
	.param .u64 .ptr .align 1 _Z9cuda_gemmIiLi128ELi1ELi1ELi32ELi16ELi16ELi64ELi0ELi1EEviiiPT_S1_S1_iii_param_4,
	.param .u64 .ptr .align 1 _Z9cuda_gemmIiLi128ELi1ELi1ELi32ELi16ELi16ELi64ELi0ELi1EEviiiPT_S1_S1_iii_param_5,
	.param .u32 _Z9cuda_gemmIiLi128ELi1ELi1ELi32ELi16ELi16ELi64ELi0ELi1EEviiiPT_S1_S1_iii_param_6,
	.param .u32 _Z9cuda_gemmIiLi128ELi1ELi1ELi32ELi16ELi16ELi64ELi0ELi1EEviiiPT_S1_S1_iii_param_7,
	.param .u32 _Z9cuda_gemmIiLi128ELi1ELi1ELi32ELi16ELi16ELi64ELi0ELi1EEviiiPT_S1_S1_iii_param_8
)
.maxntid 128
{
	.reg .pred 	%p<25>;
	.reg .b16 	%rs<8>;
	.reg .b32 	%r<133>;
	.reg .b64 	%rd<17>;
	// demoted variable
	.shared .align 128 .b8 _ZZ9cuda_gemmIiLi128ELi1ELi1ELi32ELi16ELi16ELi64ELi0ELi1EEviiiPT_S1_S1_iiiE11kron_fac_sh[1088];
	// demoted variable
	.shared .align 128 .b8 _ZZ9cuda_gemmIiLi128ELi1ELi1ELi32ELi16ELi16ELi64ELi0ELi1EEviiiPT_S1_S1_iiiE3Ash[128];
	ld.param.u32 	%r33, [_Z9cuda_gemmIiLi128ELi1ELi1ELi32ELi16ELi16ELi64ELi0ELi1EEviiiPT_S1_S1_iii_param_2];
	ld.param.u64 	%rd3, [_Z9cuda_gemmIiLi128ELi1ELi1ELi32ELi16ELi16ELi64ELi0ELi1EEviiiPT_S1_S1_iii_param_3];
	ld.param.u64 	%rd4, [_Z9cuda_gemmIiLi128ELi1ELi1ELi32ELi16ELi16ELi64ELi0ELi1EEviiiPT_S1_S1_iii_param_4];
	cvta.to.global.u64 	%rd1, %rd4;
	mov.u32 	%r1, %tid.x;
	mov.u32 	%r2, %ntid.x;
	add.s32 	%r34, %r1, %r2;
	cvt.u16.u32 	%rs3, %r34;
	not.b16 	%rs4, %rs3;
	and.b16  	%rs5, %rs4, 255;
	cvt.u16.u32 	%rs6, %r2;
	and.b16  	%rs7, %rs6, 255;
	div.u16 	%rs1, %rs5, %rs7;
	and.b16  	%rs2, %rs1, 3;
	setp.eq.s16 	%p1, %rs2, 2;
	mov.u32 	%r125, %r1;
	@%p1 bra 	$L__BB41_3;
	cvt.u32.u16 	%r3, %rs2;
	mov.b32 	%r124, 0;
	mov.u32 	%r38, _ZZ9cuda_gemmIiLi128ELi1ELi1ELi32ELi16ELi16ELi64ELi0ELi1EEviiiPT_S1_S1_iiiE11kron_fac_sh;
	mov.u32 	%r125, %r1;
$L__BB41_2:
	.pragma "nounroll";
	mul.wide.u32 	%rd5, %r125, 4;
	add.s64 	%rd6, %rd1, %rd5;
	ld.global.u32 	%r36, [%rd6];
	and.b32  	%r37, %r125, 15;
	mad.lo.s32 	%r39, %r37, 68, %r38;
	shr.u32 	%r40, %r125, 2;
	and.b32  	%r41, %r40, 1073741820;
	add.s32 	%r42, %r39, %r41;
	st.shared.u32 	[%r42], %r36;
	add.s32 	%r125, %r125, %r2;
	add.s32 	%r124, %r124, 1;
	xor.b32  	%r43, %r124, %r3;
	setp.ne.s32 	%p2, %r43, 2;
	@%p2 bra 	$L__BB41_2;
$L__BB41_3:
	setp.lt.u16 	%p3, %rs1, 2;
	@%p3 bra 	$L__BB41_6;
	shl.b32 	%r44, %r2, 1;
	add.s32 	%r128, %r125, %r44;
	shl.b32 	%r10, %r2, 2;
	mad.lo.s32 	%r127, %r2, 3, %r125;
	add.s32 	%r126, %r2, %r125;
$L__BB41_5:
	mul.wide.u32 	%rd7, %r125, 4;
	add.s64 	%rd8, %rd1, %rd7;
	ld.global.u32 	%r45, [%rd8];
	and.b32  	%r46, %r125, 15;
	mov.u32 	%r47, _ZZ9cuda_gemmIiLi128ELi1ELi1ELi32ELi16ELi16ELi64ELi0ELi1EEviiiPT_S1_S1_iiiE11kron_fac_sh;
	mad.lo.s32 	%r48, %r46, 68, %r47;
	shr.u32 	%r49, %r125, 2;
	and.b32  	%r50, %r49, 1073741820;
	add.s32 	%r51, %r48, %r50;
	st.shared.u32 	[%r51], %r45;
	add.s32 	%r52, %r125, %r2;
	mul.wide.u32 	%rd9, %r126, 4;
	add.s64 	%rd10, %rd1, %rd9;
	ld.global.u32 	%r53, [%rd10];
	and.b32  	%r54, %r126, 15;
	mad.lo.s32 	%r55, %r54, 68, %r47;
	shr.u32 	%r56, %r126, 2;
	and.b32  	%r57, %r56, 1073741820;
	add.s32 	%r58, %r55, %r57;
	st.shared.u32 	[%r58], %r53;
	add.s32 	%r59, %r52, %r2;
	mul.wide.u32 	%rd11, %r128, 4;
	add.s64 	%rd12, %rd1, %rd11;
	ld.global.u32 	%r60, [%rd12];
	and.b32  	%r61, %r128, 15;
	mad.lo.s32 	%r62, %r61, 68, %r47;
	shr.u32 	%r63, %r128, 2;
	and.b32  	%r64, %r63, 1073741820;
	add.s32 	%r65, %r62, %r64;
	st.shared.u32 	[%r65], %r60;
	add.s32 	%r66, %r59, %r2;
	mul.wide.u32 	%rd13, %r127, 4;
	add.s64 	%rd14, %rd1, %rd13;
	ld.global.u32 	%r67, [%rd14];
	and.b32  	%r68, %r127, 15;
	mad.lo.s32 	%r69, %r68, 68, %r47;
	shr.u32 	%r70, %r127, 2;
	and.b32  	%r71, %r70, 1073741820;
	add.s32 	%r72, %r69, %r71;
	st.shared.u32 	[%r72], %r67;
	add.s32 	%r125, %r66, %r2;
	add.s32 	%r128, %r128, %r10;
	add.s32 	%r127, %r127, %r10;
	add.s32 	%r126, %r126, %r10;
	setp.lt.u32 	%p4, %r125, 256;
	@%p4 bra 	$L__BB41_5;
$L__BB41_6:
	mov.u32 	%r21, %ctaid.y;
	mov.u32 	%r73, %nctaid.y;
	setp.ge.u32 	%p5, %r21, %r73;
	@%p5 bra 	$L__BB41_13;
	setp.gt.u32 	%p6, %r1, 7;
	@%p6 bra 	$L__BB41_10;
	shl.b32 	%r132, %r1, 2;
	mov.u32 	%r74, %ctaid.x;
	shl.b32 	%r75, %r74, 5;
	shl.b32 	%r23, %r2, 2;
	shl.b32 	%r76, %r1, 4;
	mov.u32 	%r77, _ZZ9cuda_gemmIiLi128ELi1ELi1ELi32ELi16ELi16ELi64ELi0ELi1EEviiiPT_S1_S1_iiiE3Ash;
	add.s32 	%r131, %r77, %r76;
	shl.b32 	%r25, %r2, 4;
	mad.lo.s32 	%r78, %r33, %r21, %r75;
	add.s32 	%r130, %r78, %r132;
	cvta.to.global.u64 	%rd2, %rd3;
$L__BB41_9:
	mul.wide.s32 	%rd15, %r130, 4;
	add.s64 	%rd16, %rd2, %rd15;
	ld.global.v4.u32 	{%r79, %r80, %r81, %r82}, [%rd16];
	st.shared.v4.u32 	[%r131], {%r79, %r80, %r81, %r82};
	add.s32 	%r132, %r132, %r23;
	add.s32 	%r131, %r131, %r25;
	add.s32 	%r130, %r130, %r23;
	setp.lt.u32 	%p7, %r132, 32;
	@%p7 bra 	$L__BB41_9;
$L__BB41_10:
	bar.sync 	0;
	setp.gt.u32 	%p8, %r1, 31;
	@%p8 bra 	$L__BB41_12;
	and.b32  	%r83, %r1, 1;
	shr.u32 	%r84, %r1, 1;
	mov.u32 	%r85, _ZZ9cuda_gemmIiLi128ELi1ELi1ELi32ELi16ELi16ELi64ELi0ELi1EEviiiPT_S1_S1_iiiE11kron_fac_sh;
	mad.lo.s32 	%r86, %r84, 68, %r85;
	shl.b32 	%r87, %r1, 2;
	and.b32  	%r88, %r87, 60;
	add.s32 	%r89, %r86, %r88;
	ld.shared.u32 	%r90, [%r89];
	shfl.sync.idx.b32	%r91|%p9, %r90, %r83, 4127, -1;
	add.s32 	%r92, %r83, 1;
	shfl.sync.idx.b32	%r93|%p10, %r90, %r92, 4127, -1;
	or.b32  	%r94, %r83, 2;
	shfl.sync.idx.b32	%r95|%p11, %r90, %r94, 4127, -1;
	add.s32 	%r96, %r83, 3;
	shfl.sync.idx.b32	%r97|%p12, %r90, %r96, 4127, -1;
	or.b32  	%r98, %r83, 4;
	shfl.sync.idx.b32	%r99|%p13, %r90, %r98, 4127, -1;
	add.s32 	%r100, %r83, 5;
	shfl.sync.idx.b32	%r101|%p14, %r90, %r100, 4127, -1;
	or.b32  	%r102, %r83, 6;
	shfl.sync.idx.b32	%r103|%p15, %r90, %r102, 4127, -1;
	add.s32 	%r104, %r83, 7;
	shfl.sync.idx.b32	%r105|%p16, %r90, %r104, 4127, -1;
	or.b32  	%r106, %r83, 8;
	shfl.sync.idx.b32	%r107|%p17, %r90, %r106, 4127, -1;
	add.s32 	%r108, %r83, 9;
	shfl.sync.idx.b32	%r109|%p18, %r90, %r108, 4127, -1;
	or.b32  	%r110, %r83, 10;
	shfl.sync.idx.b32	%r111|%p19, %r90, %r110, 4127, -1;
	add.s32 	%r112, %r83, 11;
	shfl.sync.idx.b32	%r113|%p20, %r90, %r112, 4127, -1;
	or.b32  	%r114, %r83, 12;
	shfl.sync.idx.b32	%r115|%p21, %r90, %r114, 4127, -1;
	add.s32 	%r116, %r83, 13;
	shfl.sync.idx.b32	%r117|%p22, %r90, %r116, 4127, -1;
	or.b32  	%r118, %r83, 14;
	shfl.sync.idx.b32	%r119|%p23, %r90, %r118, 4127, -1;
	add.s32 	%r120, %r83, -1;
	and.b32  	%r121, %r120, 15;
	shfl.sync.idx.b32	%r122|%p24, %r90, %r121, 4127, -1;
$L__BB41_12:
	bar.sync 	0;
$L__BB41_13:
	ret;

}
	// .globl	_Z9cuda_gemmIiLi128ELi1ELi1ELi32ELi16ELi16ELi64ELi1ELi0EEviiiPT_S1_S1_iii
.visible .entry _Z9cuda_gemmIiLi128ELi1ELi1ELi32ELi16ELi16ELi64ELi1ELi0EEviiiPT_S1_S1_iii(
	.param .u32 _Z9cuda_gemmIiLi128ELi1ELi1ELi32ELi16ELi16ELi64ELi1ELi0EEviiiPT_S1_S1_iii_param_0,
	.param .u32 _Z9cuda_gemmIiLi128ELi1ELi1ELi32ELi16ELi16ELi64ELi1ELi0EEviiiPT_S1_S1_iii_param_1,
	.param .u32 _Z9cuda_gemmIiLi128ELi1ELi1ELi32ELi16ELi16ELi64ELi1ELi0EEviiiPT_S1_S1_iii_param_2,
	.param .u64 .ptr .align 1 _Z9cuda_gemmIiLi128ELi1ELi1ELi32ELi16ELi16ELi64ELi1ELi0EEviiiPT_S1_S1_iii_param_3,
	.param .u64 .ptr .align 1 _Z9cuda_gemmIiLi128ELi1ELi1ELi32ELi16ELi16ELi64ELi1ELi0EEviiiPT_S1_S1_iii_param_4,
	.param .u64 .ptr .align 1 _Z9cuda_gemmIiLi128ELi1ELi1ELi32ELi16ELi16ELi64ELi1ELi0EEviiiPT_S1_S1_iii_param_5,
	.param .u32 _Z9cuda_gemmIiLi128ELi1ELi1ELi32ELi16ELi16ELi64ELi1ELi0EEviiiPT_S1_S1_iii_param_6,
	.param .u32 _Z9cuda_gemmIiLi128ELi1ELi1ELi32ELi16ELi16ELi64ELi1ELi0EEviiiPT_S1_S1_iii_param_7,
	.param .u32 _Z9cuda_gemmIiLi128ELi1ELi1ELi32ELi16ELi16ELi64ELi1ELi0EEviiiPT_S1_S1_iii_param_8
)
.maxntid 128
{
	.reg .pred 	%p<90>;
	.reg .b16 	%rs<3>;
	.reg .b32 	%r<457>;
	.reg .b64 	%rd<18>;
	// demoted variable
	.shared .align 128 .b8 _ZZ9cuda_gemmIiLi128ELi1ELi1ELi32ELi16ELi16ELi64ELi1ELi0EEviiiPT_S1_S1_iiiE11kron_fac_sh[1088];
	// demoted variable
	.shared .align 128 .b8 _ZZ9cuda_gemmIiLi128ELi1ELi1ELi32ELi16ELi16ELi64ELi1ELi0EEviiiPT_S1_S1_iiiE3Ash[128];
	ld.param.u64 	%rd6, [_Z9cuda_gemmIiLi128ELi1ELi1ELi32ELi16ELi16ELi64ELi1ELi0EEviiiPT_S1_S1_iii_param_3];
	ld.param.u64 	%rd7, [_Z9cuda_gemmIiLi128ELi1ELi1ELi32ELi16ELi16ELi64ELi1ELi0EEviiiPT_S1_S1_iii_param_4];
	ld.param.u32 	%r152, [_Z9cuda_gemmIiLi128ELi1ELi1ELi32ELi16ELi16ELi64ELi1ELi0EEviiiPT_S1_S1_iii_param_6];
	ld.param.u32 	%r153, [_Z9cuda_gemmIiLi128ELi1ELi1ELi32ELi16ELi16ELi64ELi1ELi0EEviiiPT_S1_S1_iii_param_7];
	mov.u32 	%r1, %tid.x;
	mul.lo.s32 	%r2, %r153, %r152;
	setp.ge.u32 	%p1, %r1, %r2;
	@%p1 bra 	$L__BB42_3;
	mov.u32 	%r3, %ntid.x;
	cvta.to.global.u64 	%rd1, %rd7;
	mov.u32 	%r156, _ZZ9cuda_gemmIiLi128ELi1ELi1ELi32ELi16ELi16ELi64ELi1ELi0EEviiiPT_S1_S1_iiiE11kron_fac_sh;
	mov.u32 	%r404, %r1;
$L__BB42_2:
	mul.wide.u32 	%rd9, %r404, 4;
	add.s64 	%rd10, %rd1, %rd9;
	ld.global.u32 	%r154, [%rd10];
	rem.u32 	%r155, %r404, %r152;
	mad.lo.s32 	%r157, %r155, 68, %r156;
	div.u32 	%r158, %r404, %r153;
	shl.b32 	%r159, %r158, 2;
	add.s32 	%r160, %r157, %r159;
	st.shared.u32 	[%r160], %r154;
	add.s32 	%r404, %r404, %r3;
	setp.lt.u32 	%p2, %r404, %r2;
	@%p2 bra 	$L__BB42_2;
$L__BB42_3:
	div.s32 	%r6, 32, %r153;
	div.u32 	%r423, %r1, %r6;
	mul.lo.s32 	%r161, %r423, %r6;
	sub.s32 	%r7, %r1, %r161;
	mov.u32 	%r9, %ctaid.y;
	mov.u32 	%r162, %nctaid.y;
	setp.ge.u32 	%p3, %r9, %r162;
	@%p3 bra 	$L__BB42_109;
	setp.gt.u32 	%p4, %r1, 7;
	and.b32  	%r10, %r7, 15;
	mul.lo.s32 	%r11, %r7, %r153;
	min.s32 	%r12, %r152, 16;
	@%p4 bra 	$L__BB42_7;
	mov.u32 	%r163, %ntid.x;
	shl.b32 	%r406, %r1, 2;
	shl.b32 	%r164, %r9, 5;
	shl.b32 	%r165, %r1, 4;
	mov.u32 	%r166, _ZZ9cuda_gemmIiLi128ELi1ELi1ELi32ELi16ELi16ELi64ELi1ELi0EEviiiPT_S1_S1_iiiE3Ash;
	add.s32 	%r405, %r166, %r165;
	shl.b32 	%r15, %r163, 4;
	add.s32 	%r167, %r164, %r406;
	mul.wide.u32 	%rd11, %r167, 4;
	cvta.to.global.u64 	%rd12, %rd6;
	add.s64 	%rd17, %rd12, %rd11;
	mul.wide.u32 	%rd3, %r163, 16;
	shl.b32 	%r16, %r163, 2;
$L__BB42_6:
	ld.global.v4.u32 	{%r168, %r169, %r170, %r171}, [%rd17];
	st.shared.v4.u32 	[%r405], {%r168, %r169, %r170, %r171};
	add.s32 	%r406, %r406, %r16;
	add.s32 	%r405, %r405, %r15;
	add.s64 	%rd17, %rd17, %rd3;
	setp.lt.u32 	%p5, %r406, 32;
	@%p5 bra 	$L__BB42_6;
$L__BB42_7:
	setp.lt.s32 	%p6, %r6, 1;
	bar.sync 	0;
	mov.b32 	%r456, 0;
	@%p6 bra 	$L__BB42_108;
	setp.lt.s32 	%p7, %r153, 1;
	@%p7 bra 	$L__BB42_10;
	add.s32 	%r174, %r10, %r11;
	shl.b32 	%r175, %r174, 2;
	mov.u32 	%r176, _ZZ9cuda_gemmIiLi128ELi1ELi1ELi32ELi16ELi16ELi64ELi1ELi0EEviiiPT_S1_S1_iiiE3Ash;
	add.s32 	%r177, %r176, %r175;
	ld.shared.u32 	%r407, [%r177];
$L__BB42_10:
	setp.lt.s32 	%p8, %r153, 2;
	@%p8 bra 	$L__BB42_12;
	add.s32 	%r179, %r7, 1;
	and.b32  	%r180, %r179, 15;
	add.s32 	%r181, %r180, %r11;
	shl.b32 	%r182, %r181, 2;
	mov.u32 	%r183, _ZZ9cuda_gemmIiLi128ELi1ELi1ELi32ELi16ELi16ELi64ELi1ELi0EEviiiPT_S1_S1_iiiE3Ash;
	add.s32 	%r184, %r183, %r182;
	ld.shared.u32 	%r408, [%r184];
$L__BB42_12:
	setp.lt.s32 	%p9, %r153, 3;
	@%p9 bra 	$L__BB42_14;
	add.s32 	%r186, %r7, 2;
	and.b32  	%r187, %r186, 15;
	add.s32 	%r188, %r187, %r11;
	shl.b32 	%r189, %r188, 2;
	mov.u32 	%r190, _ZZ9cuda_gemmIiLi128ELi1ELi1ELi32ELi16ELi16ELi64ELi1ELi0EEviiiPT_S1_S1_iiiE3Ash;
	add.s32 	%r191, %r190, %r189;
	ld.shared.u32 	%r409, [%r191];
$L__BB42_14:
	setp.lt.s32 	%p10, %r153, 4;
	@%p10 bra 	$L__BB42_16;
	add.s32 	%r193, %r7, 3;
	and.b32  	%r194, %r193, 15;
	add.s32 	%r195, %r194, %r11;
	shl.b32 	%r196, %r195, 2;
	mov.u32 	%r197, _ZZ9cuda_gemmIiLi128ELi1ELi1ELi32ELi16ELi16ELi64ELi1ELi0EEviiiPT_S1_S1_iiiE3Ash;
	add.s32 	%r198, %r197, %r196;
	ld.shared.u32 	%r410, [%r198];
$L__BB42_16:
	setp.lt.s32 	%p11, %r153, 5;
	@%p11 bra 	$L__BB42_18;
	add.s32 	%r200, %r7, 4;
	and.b32  	%r201, %r200, 15;
	add.s32 	%r202, %r201, %r11;
	shl.b32 	%r203, %r202, 2;
	mov.u32 	%r204, _ZZ9cuda_gemmIiLi128ELi1ELi1ELi32ELi16ELi16ELi64ELi1ELi0EEviiiPT_S1_S1_iiiE3Ash;
	add.s32 	%r205, %r204, %r203;
	ld.shared.u32 	%r411, [%r205];
$L__BB42_18:
	setp.lt.s32 	%p12, %r153, 6;
	@%p12 bra 	$L__BB42_20;
	add.s32 	%r207, %r7, 5;
	and.b32  	%r208, %r207, 15;
	add.s32 	%r209, %r208, %r11;
	shl.b32 	%r210, %r209, 2;
	mov.u32 	%r211, _ZZ9cuda_gemmIiLi128ELi1ELi1ELi32ELi16ELi16ELi64ELi1ELi0EEviiiPT_S1_S1_iiiE3Ash;
	add.s32 	%r212, %r211, %r210;
	ld.shared.u32 	%r412, [%r212];
$L__BB42_20:
	setp.lt.s32 	%p13, %r153, 7;
	@%p13 bra 	$L__BB42_22;
	add.s32 	%r214, %r7, 6;
	and.b32  	%r215, %r214, 15;
	add.s32 	%r216, %r215, %r11;
	shl.b32 	%r217, %r216, 2;
	mov.u32 	%r218, _ZZ9cuda_gemmIiLi128ELi1ELi1ELi32ELi16ELi16ELi64ELi1ELi0EEviiiPT_S1_S1_iiiE3Ash;
	add.s32 	%r219, %r218, %r217;
	ld.shared.u32 	%r413, [%r219];
$L__BB42_22:
	setp.lt.s32 	%p14, %r153, 8;
	@%p14 bra 	$L__BB42_24;
	add.s32 	%r221, %r7, 7;
	and.b32  	%r222, %r221, 15;
	add.s32 	%r223, %r222, %r11;
	shl.b32 	%r224, %r223, 2;
	mov.u32 	%r225, _ZZ9cuda_gemmIiLi128ELi1ELi1ELi32ELi16ELi16ELi64ELi1ELi0EEviiiPT_S1_S1_iiiE3Ash;
	add.s32 	%r226, %r225, %r224;
	ld.shared.u32 	%r414, [%r226];
$L__BB42_24:
	setp.lt.s32 	%p15, %r153, 9;
	@%p15 bra 	$L__BB42_26;
	xor.b32  	%r228, %r10, 8;
	add.s32 	%r229, %r228, %r11;
	shl.b32 	%r230, %r229, 2;
	mov.u32 	%r231, _ZZ9cuda_gemmIiLi128ELi1ELi1ELi32ELi16ELi16ELi64ELi1ELi0EEviiiPT_S1_S1_iiiE3Ash;
	add.s32 	%r232, %r231, %r230;
	ld.shared.u32 	%r415, [%r232];
$L__BB42_26:
	setp.lt.s32 	%p16, %r153, 10;
	@%p16 bra 	$L__BB42_28;
	add.s32 	%r234, %r7, 9;
	and.b32  	%r235, %r234, 15;
	add.s32 	%r236, %r235, %r11;
	shl.b32 	%r237, %r236, 2;
	mov.u32 	%r238, _ZZ9cuda_gemmIiLi128ELi1ELi1ELi32ELi16ELi16ELi64ELi1ELi0EEviiiPT_S1_S1_iiiE3Ash;
	add.s32 	%r239, %r238, %r237;
	ld.shared.u32 	%r416, [%r239];
$L__BB42_28:
	setp.lt.s32 	%p17, %r153, 11;
	@%p17 bra 	$L__BB42_30;
	add.s32 	%r241, %r7, 10;
	and.b32  	%r242, %r241, 15;
	add.s32 	%r243, %r242, %r11;
	shl.b32 	%r244, %r243, 2;
	mov.u32 	%r245, _ZZ9cuda_gemmIiLi128ELi1ELi1ELi32ELi16ELi16ELi64ELi1ELi0EEviiiPT_S1_S1_iiiE3Ash;
	add.s32 	%r246, %r245, %r244;
	ld.shared.u32 	%r417, [%r246];
$L__BB42_30:
	setp.lt.s32 	%p18, %r153, 12;
	@%p18 bra 	$L__BB42_32;
	add.s32 	%r248, %r7, 11;
	and.b32  	%r249, %r248, 15;
	add.s32 	%r250, %r249, %r11;
	shl.b32 	%r251, %r250, 2;
	mov.u32 	%r252, _ZZ9cuda_gemmIiLi128ELi1ELi1ELi32ELi16ELi16ELi64ELi1ELi0EEviiiPT_S1_S1_iiiE3Ash;
	add.s32 	%r253, %r252, %r251;
	ld.shared.u32 	%r418, [%r253];
$L__BB42_32:
	setp.lt.s32 	%p19, %r153, 13;
	@%p19 bra 	$L__BB42_34;
	add.s32 	%r255, %r7, 12;
	and.b32  	%r256, %r255, 15;
	add.s32 	%r257, %r256, %r11;
	shl.b32 	%r258, %r257, 2;
	mov.u32 	%r259, _ZZ9cuda_gemmIiLi128ELi1ELi1ELi32ELi16ELi16ELi64ELi1ELi0EEviiiPT_S1_S1_iiiE3Ash;
	add.s32 	%r260, %r259, %r258;
	ld.shared.u32 	%r419, [%r260];
$L__BB42_34:
	setp.lt.s32 	%p20, %r153, 14;
	@%p20 bra 	$L__BB42_36;
	add.s32 	%r262, %r7, 13;
	and.b32  	%r263, %r262, 15;
	add.s32 	%r264, %r263, %r11;
	shl.b32 	%r265, %r264, 2;
	mov.u32 	%r266, _ZZ9cuda_gemmIiLi128ELi1ELi1ELi32ELi16ELi16ELi64ELi1ELi0EEviiiPT_S1_S1_iiiE3Ash;
	add.s32 	%r267, %r266, %r265;
	ld.shared.u32 	%r420, [%r267];
$L__BB42_36:
	setp.lt.s32 	%p21, %r153, 15;
	@%p21 bra 	$L__BB42_38;
	add.s32 	%r269, %r7, 14;
	and.b32  	%r270, %r269, 15;
	add.s32 	%r271, %r270, %r11;
	shl.b32 	%r272, %r271, 2;
	mov.u32 	%r273, _ZZ9cuda_gemmIiLi128ELi1ELi1ELi32ELi16ELi16ELi64ELi1ELi0EEviiiPT_S1_S1_iiiE3Ash;
	add.s32 	%r274, %r273, %r272;
	ld.shared.u32 	%r421, [%r274];
$L__BB42_38:
	setp.lt.s32 	%p22, %r153, 16;
	@%p22 bra 	$L__BB42_40;
	add.s32 	%r276, %r7, -1;
	and.b32  	%r277, %r276, 15;
	add.s32 	%r278, %r277, %r11;
	shl.b32 	%r279, %r278, 2;
	mov.u32 	%r280, _ZZ9cuda_gemmIiLi128ELi1ELi1ELi32ELi16ELi16ELi64ELi1ELi0EEviiiPT_S1_S1_iiiE3Ash;
	add.s32 	%r281, %r280, %r279;
	ld.shared.u32 	%r422, [%r281];
$L__BB42_40:
	setp.ge.s32 	%p23, %r423, %r12;
	@%p23 bra 	$L__BB42_108;
	add.s32 	%r284, %r7, 1;
	and.b32  	%r53, %r284, 15;
	add.s32 	%r285, %r7, 2;
	and.b32  	%r54, %r285, 15;
	add.s32 	%r286, %r7, 3;
	and.b32  	%r55, %r286, 15;
	add.s32 	%r287, %r7, 4;
	and.b32  	%r56, %r287, 15;
	add.s32 	%r288, %r7, 5;
	and.b32  	%r57, %r288, 15;
	add.s32 	%r289, %r7, 6;
	and.b32  	%r58, %r289, 15;
	add.s32 	%r290, %r7, 7;
	and.b32  	%r59, %r290, 15;
	add.s32 	%r291, %r7, 9;
	and.b32  	%r60, %r291, 15;
	add.s32 	%r292, %r7, 10;
	and.b32  	%r61, %r292, 15;
	add.s32 	%r293, %r7, 11;
	and.b32  	%r62, %r293, 15;
	add.s32 	%r294, %r7, 12;
	and.b32  	%r63, %r294, 15;
	add.s32 	%r295, %r7, 13;
	and.b32  	%r64, %r295, 15;
	add.s32 	%r296, %r7, 14;
	and.b32  	%r65, %r296, 15;
	add.s32 	%r297, %r7, -1;
	and.b32  	%r66, %r297, 15;
	add.s32 	%r298, %r10, 1;
	setp.lt.s32 	%p24, %r298, %r153;
	selp.b32 	%r299, 0, %r153, %p24;
	sub.s32 	%r67, %r298, %r299;
	add.s32 	%r300, %r10, 2;
	setp.lt.s32 	%p25, %r300, %r153;
	selp.b32 	%r301, 0, %r153, %p25;
	sub.s32 	%r68, %r300, %r301;
	add.s32 	%r302, %r10, 3;
	setp.lt.s32 	%p26, %r302, %r153;
	selp.b32 	%r303, 0, %r153, %p26;
	sub.s32 	%r69, %r302, %r303;
	add.s32 	%r304, %r10, 4;
	setp.lt.s32 	%p27, %r304, %r153;
	selp.b32 	%r305, 0, %r153, %p27;
	sub.s32 	%r70, %r304, %r305;
	add.s32 	%r306, %r10, 5;
	setp.lt.s32 	%p28, %r306, %r153;
	selp.b32 	%r307, 0, %r153, %p28;
	sub.s32 	%r71, %r306, %r307;
	add.s32 	%r308, %r10, 6;
	setp.lt.s32 	%p29, %r308, %r153;
	selp.b32 	%r309, 0, %r153, %p29;
	sub.s32 	%r72, %r308, %r309;
	add.s32 	%r310, %r10, 7;
	setp.lt.s32 	%p30, %r310, %r153;
	selp.b32 	%r311, 0, %r153, %p30;
	sub.s32 	%r73, %r310, %r311;
	add.s32 	%r312, %r10, 9;
	setp.lt.s32 	%p31, %r312, %r153;
	selp.b32 	%r313, 0, %r153, %p31;
	sub.s32 	%r74, %r312, %r313;
	add.s32 	%r314, %r10, 10;
	setp.lt.s32 	%p32, %r314, %r153;
	selp.b32 	%r315, 0, %r153, %p32;
	sub.s32 	%r75, %r314, %r315;
	add.s32 	%r316, %r10, 11;
	setp.lt.s32 	%p33, %r316, %r153;
	selp.b32 	%r317, 0, %r153, %p33;
	sub.s32 	%r76, %r316, %r317;
	add.s32 	%r318, %r10, 12;
	setp.lt.s32 	%p34, %r318, %r153;
	selp.b32 	%r319, 0, %r153, %p34;
	sub.s32 	%r77, %r318, %r319;
	add.s32 	%r320, %r10, 13;
	setp.lt.s32 	%p35, %r320, %r153;
	selp.b32 	%r321, 0, %r153, %p35;
	sub.s32 	%r78, %r320, %r321;
	add.s32 	%r322, %r10, 14;
	setp.lt.s32 	%p36, %r322, %r153;
	selp.b32 	%r323, 0, %r153, %p36;
	sub.s32 	%r79, %r322, %r323;
	add.s32 	%r324, %r10, 15;
	setp.lt.s32 	%p37, %r324, %r153;
	selp.b32 	%r325, 0, %r153, %p37;
	sub.s32 	%r80, %r324, %r325;
	cvt.u16.u32 	%rs1, %r6;
	div.s16 	%rs2, 128, %rs1;
	cvt.s32.s16 	%r81, %rs2;
	mov.b32 	%r456, 0;
	shl.b32 	%r334, %r53, 2;
	shl.b32 	%r337, %r54, 2;
	shl.b32 	%r340, %r55, 2;
	shl.b32 	%r343, %r56, 2;
	shl.b32 	%r346, %r57, 2;
	shl.b32 	%r349, %r58, 2;
	shl.b32 	%r352, %r59, 2;
	shl.b32 	%r359, %r60, 2;
	shl.b32 	%r362, %r61, 2;
	shl.b32 	%r365, %r62, 2;
	shl.b32 	%r368, %r63, 2;
	shl.b32 	%r371, %r64, 2;
	shl.b32 	%r374, %r65, 2;
	shl.b32 	%r377, %r66, 2;
$L__BB42_42:
	setp.gt.u32 	%p38, %r153, 64;
	mov.u32 	%r326, _ZZ9cuda_gemmIiLi128ELi1ELi1ELi32ELi16ELi16ELi64ELi1ELi0EEviiiPT_S1_S1_iiiE11kron_fac_sh;
	mad.lo.s32 	%r84, %r423, 68, %r326;
	shl.b32 	%r327, %r1, 2;
	and.b32  	%r328, %r327, 60;
	add.s32 	%r329, %r84, %r328;
	ld.shared.u32 	%r85, [%r329];
	@%p38 bra 	$L__BB42_75;
	setp.eq.s32 	%p55, %r153, 0;
	mov.b32 	%r426, 0;
	@%p55 bra 	$L__BB42_45;
	setp.lt.s32 	%p56, %r10, %r153;
	selp.b32 	%r381, 0, %r153, %p56;
	sub.s32 	%r382, %r10, %r381;
	shfl.sync.idx.b32	%r383|%p57, %r85, %r382, 4127, -1;
	mul.lo.s32 	%r426, %r383, %r407;
$L__BB42_45:
	setp.lt.s32 	%p58, %r153, 2;
	@%p58 bra 	$L__BB42_47;
	shfl.sync.idx.b32	%r384|%p59, %r85, %r67, 4127, -1;
	mad.lo.s32 	%r426, %r384, %r408, %r426;
$L__BB42_47:
	setp.lt.s32 	%p60, %r153, 3;
	@%p60 bra 	$L__BB42_49;
	shfl.sync.idx.b32	%r385|%p61, %r85, %r68, 4127, -1;
	mad.lo.s32 	%r426, %r385, %r409, %r426;
$L__BB42_49:
	setp.lt.s32 	%p62, %r153, 4;
	@%p62 bra 	$L__BB42_51;
	shfl.sync.idx.b32	%r386|%p63, %r85, %r69, 4127, -1;
	mad.lo.s32 	%r426, %r386, %r410, %r426;
$L__BB42_51:
	setp.lt.s32 	%p64, %r153, 5;
	@%p64 bra 	$L__BB42_53;
	shfl.sync.idx.b32	%r387|%p65, %r85, %r70, 4127, -1;
	mad.lo.s32 	%r426, %r387, %r411, %r426;
$L__BB42_53:
	setp.lt.s32 	%p66, %r153, 6;
	@%p66 bra 	$L__BB42_55;
	shfl.sync.idx.b32	%r388|%p67, %r85, %r71, 4127, -1;
	mad.lo.s32 	%r426, %r388, %r412, %r426;
$L__BB42_55:
	setp.lt.s32 	%p68, %r153, 7;
	@%p68 bra 	$L__BB42_57;
	shfl.sync.idx.b32	%r389|%p69, %r85, %r72, 4127, -1;
	mad.lo.s32 	%r426, %r389, %r413, %r426;
$L__BB42_57:
	setp.lt.s32 	%p70, %r153, 8;
	@%p70 bra 	$L__BB42_59;
	shfl.sync.idx.b32	%r390|%p71, %r85, %r73, 4127, -1;
	mad.lo.s32 	%r426, %r390, %r414, %r426;
$L__BB42_59:
	setp.lt.s32 	%p72, %r153, 9;
	@%p72 bra 	$L__BB42_61;
	add.s32 	%r391, %r10, 8;
	setp.lt.s32 	%p73, %r391, %r153;
	selp.b32 	%r392, 0, %r153, %p73;
	sub.s32 	%r393, %r391, %r392;
	shfl.sync.idx.b32	%r394|%p74, %r85, %r393, 4127, -1;
	mad.lo.s32 	%r426, %r394, %r415, %r426;
$L__BB42_61:
	setp.lt.s32 	%p75, %r153, 10;
	@%p75 bra 	$L__BB42_63;
	shfl.sync.idx.b32	%r395|%p76, %r85, %r74, 4127, -1;
	mad.lo.s32 	%r426, %r395, %r416, %r426;
$L__BB42_63:
	setp.lt.s32 	%p77, %r153, 11;
	@%p77 bra 	$L__BB42_65;
	shfl.sync.idx.b32	%r396|%p78, %r85, %r75, 4127, -1;
	mad.lo.s32 	%r426, %r396, %r417, %r426;
$L__BB42_65:
	setp.lt.s32 	%p79, %r153, 12;
	@%p79 bra 	$L__BB42_67;
	shfl.sync.idx.b32	%r397|%p80, %r85, %r76, 4127, -1;
	mad.lo.s32 	%r426, %r397, %r418, %r426;
$L__BB42_67:
	setp.lt.s32 	%p81, %r153, 13;
	@%p81 bra 	$L__BB42_69;
	shfl.sync.idx.b32	%r398|%p82, %r85, %r77, 4127, -1;
	mad.lo.s32 	%r426, %r398, %r419, %r426;
$L__BB42_69:
	setp.lt.s32 	%p83, %r153, 14;
	@%p83 bra 	$L__BB42_71;
	shfl.sync.idx.b32	%r399|%p84, %r85, %r78, 4127, -1;
	mad.lo.s32 	%r426, %r399, %r420, %r426;
$L__BB42_71:
	setp.lt.s32 	%p85, %r153, 15;
	@%p85 bra 	$L__BB42_73;
	shfl.sync.idx.b32	%r400|%p86, %r85, %r79, 4127, -1;
	mad.lo.s32 	%r426, %r400, %r421, %r426;
$L__BB42_73:
	setp.lt.s32 	%p87, %r153, 16;
	@%p87 bra 	$L__BB42_107;
	shfl.sync.idx.b32	%r401|%p88, %r85, %r80, 4127, -1;
	mad.lo.s32 	%r426, %r401, %r422, %r426;
	bra.uni 	$L__BB42_107;
$L__BB42_75:
	setp.lt.s32 	%p39, %r153, 1;
	mov.b32 	%r426, 0;
	@%p39 bra 	$L__BB42_77;
	shl.b32 	%r331, %r10, 2;
	add.s32 	%r332, %r84, %r331;
	ld.shared.u32 	%r333, [%r332];
	mul.lo.s32 	%r426, %r333, %r407;
$L__BB42_77:
	setp.lt.s32 	%p40, %r153, 2;
	@%p40 bra 	$L__BB42_79;
	add.s32 	%r335, %r84, %r334;
	ld.shared.u32 	%r336, [%r335];
	mad.lo.s32 	%r426, %r336, %r408, %r426;
$L__BB42_79:
	setp.lt.s32 	%p41, %r153, 3;
	@%p41 bra 	$L__BB42_81;
	add.s32 	%r338, %r84, %r337;
	ld.shared.u32 	%r339, [%r338];
	mad.lo.s32 	%r426, %r339, %r409, %r426;
$L__BB42_81:
	setp.lt.s32 	%p42, %r153, 4;
	@%p42 bra 	$L__BB42_83;
	add.s32 	%r341, %r84, %r340;
	ld.shared.u32 	%r342, [%r341];
	mad.lo.s32 	%r426, %r342, %r410, %r426;
$L__BB42_83:
	setp.lt.s32 	%p43, %r153, 5;
	@%p43 bra 	$L__BB42_85;
	add.s32 	%r344, %r84, %r343;
	ld.shared.u32 	%r345, [%r344];
	mad.lo.s32 	%r426, %r345, %r411, %r426;
$L__BB42_85:
	setp.lt.s32 	%p44, %r153, 6;
	@%p44 bra 	$L__BB42_87;
	add.s32 	%r347, %r84, %r346;
	ld.shared.u32 	%r348, [%r347];
	mad.lo.s32 	%r426, %r348, %r412, %r426;
$L__BB42_87:
	setp.lt.s32 	%p45, %r153, 7;
	@%p45 bra 	$L__BB42_89;
	add.s32 	%r350, %r84, %r349;
	ld.shared.u32 	%r351, [%r350];
	mad.lo.s32 	%r426, %r351, %r413, %r426;
$L__BB42_89:
	setp.lt.s32 	%p46, %r153, 8;
	@%p46 bra 	$L__BB42_91;
	add.s32 	%r353, %r84, %r352;
	ld.shared.u32 	%r354, [%r353];
	mad.lo.s32 	%r426, %r354, %r414, %r426;
$L__BB42_91:
	setp.lt.s32 	%p47, %r153, 9;
	@%p47 bra 	$L__BB42_93;
	shl.b32 	%r355, %r10, 2;
	xor.b32  	%r356, %r355, 32;
	add.s32 	%r357, %r84, %r356;
	ld.shared.u32 	%r358, [%r357];
	mad.lo.s32 	%r426, %r358, %r415, %r426;
$L__BB42_93:
	setp.lt.s32 	%p48, %r153, 10;
	@%p48 bra 	$L__BB42_95;
	add.s32 	%r360, %r84, %r359;
	ld.shared.u32 	%r361, [%r360];
	mad.lo.s32 	%r426, %r361, %r416, %r426;
$L__BB42_95:
	setp.lt.s32 	%p49, %r153, 11;
	@%p49 bra 	$L__BB42_97;
	add.s32 	%r363, %r84, %r362;
	ld.shared.u32 	%r364, [%r363];
	mad.lo.s32 	%r426, %r364, %r417, %r426;
$L__BB42_97:
	setp.lt.s32 	%p50, %r153, 12;
	@%p50 bra 	$L__BB42_99;
	add.s32 	%r366, %r84, %r365;
	ld.shared.u32 	%r367, [%r366];
	mad.lo.s32 	%r426, %r367, %r418, %r426;
$L__BB42_99:
	setp.lt.s32 	%p51, %r153, 13;
	@%p51 bra 	$L__BB42_101;
	add.s32 	%r369, %r84, %r368;
	ld.shared.u32 	%r370, [%r369];
	mad.lo.s32 	%r426, %r370, %r419, %r426;
$L__BB42_101:
	setp.lt.s32 	%p52, %r153, 14;
	@%p52 bra 	$L__BB42_103;
	add.s32 	%r372, %r84, %r371;
	ld.shared.u32 	%r373, [%r372];
	mad.lo.s32 	%r426, %r373, %r420, %r426;
$L__BB42_103:
	setp.lt.s32 	%p53, %r153, 15;
	@%p53 bra 	$L__BB42_105;
	add.s32 	%r375, %r84, %r374;
	ld.shared.u32 	%r376, [%r375];
	mad.lo.s32 	%r426, %r376, %r421, %r426;
$L__BB42_105:
	setp.lt.s32 	%p54, %r153, 16;
	@%p54 bra 	$L__BB42_107;
	add.s32 	%r378, %r84, %r377;
	ld.shared.u32 	%r379, [%r378];
	mad.lo.s32 	%r426, %r379, %r422, %r426;
$L__BB42_107:
	add.s32 	%r456, %r426, %r456;
	add.s32 	%r423, %r423, %r81;
	setp.lt.s32 	%p89, %r423, %r12;
	@%p89 bra 	$L__BB42_42;
$L__BB42_108:
	ld.param.u64 	%rd16, [_Z9cuda_gemmIiLi128ELi1ELi1ELi32ELi16ELi16ELi64ELi1ELi0EEviiiPT_S1_S1_iii_param_5];
	bar.sync 	0;
	shl.b32 	%r402, %r9, 5;
	add.s32 	%r403, %r402, %r1;
	cvta.to.global.u64 	%rd13, %rd16;
	mul.wide.u32 	%rd14, %r403, 4;
	add.s64 	%rd15, %rd13, %rd14;
	st.global.u32 	[%rd15], %r456;
$L__BB42_109:
	ret;

}
	// .globl	_Z9cuda_gemmIiLi128ELi1ELi1ELi32ELi16ELi16ELi64ELi1ELi1EEviiiPT_S1_S1_iii
.visible .entry _Z9cuda_gemmIiLi128ELi1ELi1ELi32ELi16ELi16ELi64ELi1ELi1EEviiiPT_S1_S1_iii(
	.param .u32 _Z9cuda_gemmIiLi128ELi1ELi1ELi32ELi16ELi16ELi64ELi1ELi1EEviiiPT_S1_S1_iii_param_0,
	.param .u32 _Z9cuda_gemmIiLi128ELi1ELi1ELi32ELi16ELi16ELi64ELi1ELi1EEviiiPT_S1_S1_iii_param_1,
	.param .u32 _Z9cuda_gemmIiLi128ELi1ELi1ELi32ELi16ELi16ELi64ELi1ELi1EEviiiPT_S1_S1_iii_param_2,
	.param .u64 .ptr .align 1 _Z9cuda_gemmIiLi128ELi1ELi1ELi32ELi16ELi16ELi64ELi1ELi1EEviiiPT_S1_S1_iii_param_3,
	.param .u64 .ptr .align 1 _Z9cuda_gemmIiLi128ELi1ELi1ELi32ELi16ELi16ELi64ELi1ELi1EEviiiPT_S1_S1_iii_param_4,
	.param .u64 .ptr .align 1 _Z9cuda_gemmIiLi128ELi1ELi1ELi32ELi16ELi16ELi64ELi1ELi1EEviiiPT_S1_S1_iii_param_5,
	.param .u32 _Z9cuda_gemmIiLi128ELi1ELi1ELi32ELi16ELi16ELi64ELi1ELi1EEviiiPT_S1_S1_iii_param_6,
	.param .u32 _Z9cuda_gemmIiLi128ELi1ELi1ELi32ELi16ELi16ELi64ELi1ELi1EEviiiPT_S1_S1_iii_param_7,
	.param .u32 _Z9cuda_gemmIiLi128ELi1ELi1ELi32ELi16ELi16ELi64ELi1ELi1EEviiiPT_S1_S1_iii_param_8
)
.maxntid 128
{
	.reg .pred 	%p<25>;
	.reg .b16 	%rs<8>;
	.reg .b32 	%r<127>;
	.reg .b64 	%rd<21>;
	// demoted variable
	.shared .align 128 .b8 _ZZ9cuda_gemmIiLi128ELi1ELi1ELi32ELi16ELi16ELi64ELi1ELi1EEviiiPT_S1_S1_iiiE11kron_fac_sh[1088];
	// demoted variable
	.shared .align 128 .b8 _ZZ9cuda_gemmIiLi128ELi1ELi1ELi32ELi16ELi16ELi64ELi1ELi1EEviiiPT_S1_S1_iiiE3Ash[128];
	ld.param.u64 	%rd6, [_Z9cuda_gemmIiLi128ELi1ELi1ELi32ELi16ELi16ELi64ELi1ELi1EEviiiPT_S1_S1_iii_param_3];
	ld.param.u64 	%rd7, [_Z9cuda_gemmIiLi128ELi1ELi1ELi32ELi16ELi16ELi64ELi1ELi1EEviiiPT_S1_S1_iii_param_4];
	cvta.to.global.u64 	%rd1, %rd7;
	mov.u32 	%r1, %tid.x;
	mov.u32 	%r2, %ntid.x;
	add.s32 	%r30, %r1, %r2;
	cvt.u16.u32 	%rs3, %r30;
	not.b16 	%rs4, %rs3;
	and.b16  	%rs5, %rs4, 255;
	cvt.u16.u32 	%rs6, %r2;
	and.b16  	%rs7, %rs6, 255;
	div.u16 	%rs1, %rs5, %rs7;
	and.b16  	%rs2, %rs1, 3;
	setp.eq.s16 	%p1, %rs2, 2;
	mov.u32 	%r120, %r1;
	@%p1 bra 	$L__BB43_3;
	cvt.u32.u16 	%r3, %rs2;
	mov.b32 	%r119, 0;
	mov.u32 	%r34, _ZZ9cuda_gemmIiLi128ELi1ELi1ELi32ELi16ELi16ELi64ELi1ELi1EEviiiPT_S1_S1_iiiE11kron_fac_sh;
	mov.u32 	%r120, %r1;
$L__BB43_2:
	.pragma "nounroll";
	mul.wide.u32 	%rd8, %r120, 4;
	add.s64 	%rd9, %rd1, %rd8;
	ld.global.u32 	%r32, [%rd9];
	and.b32  	%r33, %r120, 15;
	mad.lo.s32 	%r35, %r33, 68, %r34;
	shr.u32 	%r36, %r120, 2;
	and.b32  	%r37, %r36, 1073741820;
	add.s32 	%r38, %r35, %r37;
	st.shared.u32 	[%r38], %r32;
	add.s32 	%r120, %r120, %r2;
	add.s32 	%r119, %r119, 1;
	xor.b32  	%r39, %r119, %r3;
	setp.ne.s32 	%p2, %r39, 2;
	@%p2 bra 	$L__BB43_2;
$L__BB43_3:
	setp.lt.u16 	%p3, %rs1, 2;
	@%p3 bra 	$L__BB43_6;
	shl.b32 	%r40, %r2, 1;
	add.s32 	%r123, %r120, %r40;
	shl.b32 	%r10, %r2, 2;
	mad.lo.s32 	%r122, %r2, 3, %r120;
	add.s32 	%r121, %r2, %r120;
$L__BB43_5:
	mul.wide.u32 	%rd10, %r120, 4;
	add.s64 	%rd11, %rd1, %rd10;
	ld.global.u32 	%r41, [%rd11];
	and.b32  	%r42, %r120, 15;
	mov.u32 	%r43, _ZZ9cuda_gemmIiLi128ELi1ELi1ELi32ELi16ELi16ELi64ELi1ELi1EEviiiPT_S1_S1_iiiE11kron_fac_sh;
	mad.lo.s32 	%r44, %r42, 68, %r43;
	shr.u32 	%r45, %r120, 2;
	and.b32  	%r46, %r45, 1073741820;
	add.s32 	%r47, %r44, %r46;
	st.shared.u32 	[%r47], %r41;
	add.s32 	%r48, %r120, %r2;
	mul.wide.u32 	%rd12, %r121, 4;
	add.s64 	%rd13, %rd1, %rd12;
	ld.global.u32 	%r49, [%rd13];
	and.b32  	%r50, %r121, 15;
	mad.lo.s32 	%r51, %r50, 68, %r43;
	shr.u32 	%r52, %r121, 2;
	and.b32  	%r53, %r52, 1073741820;
	add.s32 	%r54, %r51, %r53;
	st.shared.u32 	[%r54], %r49;
	add.s32 	%r55, %r48, %r2;
	mul.wide.u32 	%rd14, %r123, 4;
	add.s64 	%rd15, %rd1, %rd14;
	ld.global.u32 	%r56, [%rd15];
	and.b32  	%r57, %r123, 15;
	mad.lo.s32 	%r58, %r57, 68, %r43;
	shr.u32 	%r59, %r123, 2;
	and.b32  	%r60, %r59, 1073741820;
	add.s32 	%r61, %r58, %r60;
	st.shared.u32 	[%r61], %r56;
	add.s32 	%r62, %r55, %r2;
	mul.wide.u32 	%rd16, %r122, 4;
	add.s64 	%rd17, %rd1, %rd16;
	ld.global.u32 	%r63, [%rd17];
	and.b32  	%r64, %r122, 15;
	mad.lo.s32 	%r65, %r64, 68, %r43;
	shr.u32 	%r66, %r122, 2;
	and.b32  	%r67, %r66, 1073741820;
	add.s32 	%r68, %r65, %r67;
	st.shared.u32 	[%r68], %r63;
	add.s32 	%r120, %r62, %r2;
	add.s32 	%r123, %r123, %r10;
	add.s32 	%r122, %r122, %r10;
	add.s32 	%r121, %r121, %r10;
	setp.lt.u32 	%p4, %r120, 256;
	@%p4 bra 	$L__BB43_5;
$L__BB43_6:
	mov.u32 	%r21, %ctaid.y;
	mov.u32 	%r69, %nctaid.y;
	setp.ge.u32 	%p5, %r21, %r69;
	@%p5 bra 	$L__BB43_13;
	setp.gt.u32 	%p6, %r1, 7;
	@%p6 bra 	$L__BB43_10;
	shl.b32 	%r126, %r1, 2;
	shl.b32 	%r70, %r21, 5;
	shl.b32 	%r23, %r2, 2;
	shl.b32 	%r71, %r1, 4;
	mov.u32 	%r72, _ZZ9cuda_gemmIiLi128ELi1ELi1ELi32ELi16ELi16ELi64ELi1ELi1EEviiiPT_S1_S1_iiiE3Ash;
	add.s32 	%r125, %r72, %r71;
	shl.b32 	%r25, %r2, 4;
	add.s32 	%r73, %r70, %r126;
	mul.wide.u32 	%rd18, %r73, 4;
	cvta.to.global.u64 	%rd19, %rd6;
	add.s64 	%rd20, %rd19, %rd18;
	mul.wide.u32 	%rd3, %r2, 16;
$L__BB43_9:
	ld.global.v4.u32 	{%r74, %r75, %r76, %r77}, [%rd20];
	st.shared.v4.u32 	[%r125], {%r74, %r75, %r76, %r77};
	add.s32 	%r126, %r126, %r23;
	add.s32 	%r125, %r125, %r25;
	add.s64 	%rd20, %rd20, %rd3;
	setp.lt.u32 	%p7, %r126, 32;
	@%p7 bra 	$L__BB43_9;
$L__BB43_10:
	bar.sync 	0;
	setp.gt.u32 	%p8, %r1, 31;
	@%p8 bra 	$L__BB43_12;
	and.b32  	%r78, %r1, 1;
	shr.u32 	%r79, %r1, 1;
	mov.u32 	%r80, _ZZ9cuda_gemmIiLi128ELi1ELi1ELi32ELi16ELi16ELi64ELi1ELi1EEviiiPT_S1_S1_iiiE11kron_fac_sh;
	mad.lo.s32 	%r81, %r79, 68, %r80;
	shl.b32 	%r82, %r1, 2;
	and.b32  	%r83, %r82, 60;
	add.s32 	%r84, %r81, %r83;
	ld.shared.u32 	%r85, [%r84];
	shfl.sync.idx.b32	%r86|%p9, %r85, %r78, 4127, -1;
	add.s32 	%r87, %r78, 1;
	shfl.sync.idx.b32	%r88|%p10, %r85, %r87, 4127, -1;
	or.b32  	%r89, %r78, 2;
	shfl.sync.idx.b32	%r90|%p11, %r85, %r89, 4127, -1;
	add.s32 	%r91, %r78, 3;
	shfl.sync.idx.b32	%r92|%p12, %r85, %r91, 4127, -1;
	or.b32  	%r93, %r78, 4;
	shfl.sync.idx.b32	%r94|%p13, %r85, %r93, 4127, -1;
	add.s32 	%r95, %r78, 5;
	shfl.sync.idx.b32	%r96|%p14, %r85, %r95, 4127, -1;
	or.b32  	%r97, %r78, 6;
	shfl.sync.idx.b32	%r98|%p15, %r85, %r97, 4127, -1;
	add.s32 	%r99, %r78, 7;
	shfl.sync.idx.b32	%r100|%p16, %r85, %r99, 4127, -1;
	or.b32  	%r101, %r78, 8;
	shfl.sync.idx.b32	%r102|%p17, %r85, %r101, 4127, -1;
	add.s32 	%r103, %r78, 9;
	shfl.sync.idx.b32	%r104|%p18, %r85, %r103, 4127, -1;
	or.b32  	%r105, %r78, 10;
	shfl.sync.idx.b32	%r106|%p19, %r85, %r105, 4127, -1;
	add.s32 	%r107, %r78, 11;
	shfl.sync.idx.b32	%r108|%p20, %r85, %r107, 4127, -1;
	or.b32  	%r109, %r78, 12;
	shfl.sync.idx.b32	%r110|%p21, %r85, %r109, 4127, -1;
	add.s32 	%r111, %r78, 13;
	shfl.sync.idx.b32	%r112|%p22, %r85, %r111, 4127, -1;
	or.b32  	%r113, %r78, 14;
	shfl.sync.idx.b32	%r114|%p23, %r85, %r113, 4127, -1;
	add.s32 	%r115, %r78, -1;
	and.b32  	%r116, %r115, 15;
	shfl.sync.idx.b32	%r117|%p24, %r85, %r116, 4127, -1;
$L__BB43_12:
	bar.sync 	0;
$L__BB43_13:
	ret;

}
	// .globl	_Z9cuda_gemmIiLi128ELi1ELi1ELi32ELi32ELi32ELi64ELi0ELi0EEviiiPT_S1_S1_iii
.visible .entry _Z9cuda_gemmIiLi128ELi1ELi1ELi32ELi32ELi32ELi64ELi0ELi0EEviiiPT_S1_S1_iii(
	.param .u32 _Z9cuda_gemmIiLi128ELi1ELi1ELi32ELi32ELi32ELi64ELi0ELi0EEviiiPT_S1_S1_iii_param_0,
	.param .u32 _Z9cuda_gemmIiLi128ELi1ELi1ELi32ELi32ELi32ELi64ELi0ELi0EEviiiPT_S1_S1_iii_param_1,
	.param .u32 _Z9cuda_gemmIiLi128ELi1ELi1ELi32ELi32ELi32ELi64ELi0ELi0EEviiiPT_S1_S1_iii_param_2,
	.param .u64 .ptr .align 1 _Z9cuda_gemmIiLi128ELi1ELi1ELi32ELi32ELi32ELi64ELi0ELi0EEviiiPT_S1_S1_iii_param_3,
	.param .u64 .ptr .align 1 _Z9cuda_gemmIiLi128ELi1ELi1ELi32ELi32ELi32ELi64ELi0ELi0EEviiiPT_S1_S1_iii_param_4,
	.param .u64 .ptr .align 1 _Z9cuda_gemmIiLi128ELi1ELi1ELi32ELi32ELi32ELi64ELi0ELi0EEviiiPT_S1_S1_iii_param_5,
	.param .u32 _Z9cuda_gemmIiLi128ELi1ELi1ELi32ELi32ELi32ELi64ELi0ELi0EEviiiPT_S1_S1_iii_param_6,
	.param .u32 _Z9cuda_gemmIiLi128ELi1ELi1ELi32ELi32ELi32ELi64ELi0ELi0EEviiiPT_S1_S1_iii_param_7,
	.param .u32 _Z9cuda_gemmIiLi128ELi1ELi1ELi32ELi32ELi32ELi64ELi0ELi0EEviiiPT_S1_S1_iii_param_8
)
.maxntid 128
{
	.reg .pred 	%p<107>;
	.reg .b16 	%rs<10>;
	.reg .b32 	%r<649>;
	.reg .b64 	%rd<26>;
	// demoted variable
	.shared .align 128 .b8 _ZZ9cuda_gemmIiLi128ELi1ELi1ELi32ELi32ELi32ELi64ELi0ELi0EEviiiPT_S1_S1_iiiE11kron_fac_sh[2112];
	// demoted variable
	.shared .align 128 .b8 _ZZ9cuda_gemmIiLi128ELi1ELi1ELi32ELi32ELi32ELi64ELi0ELi0EEviiiPT_S1_S1_iiiE3Ash[128];
	// demoted variable
	.shared .align 128 .b8 _ZZ9cuda_gemmIiLi128ELi1ELi1ELi32ELi32ELi32ELi64ELi0ELi0EEviiiPT_S1_S1_iiiE3Csh[128];
	ld.param.u32 	%r238, [_Z9cuda_gemmIiLi128ELi1ELi1ELi32ELi32ELi32ELi64ELi0ELi0EEviiiPT_S1_S1_iii_param_2];
	ld.param.u64 	%rd4, [_Z9cuda_gemmIiLi128ELi1ELi1ELi32ELi32ELi32ELi64ELi0ELi0EEviiiPT_S1_S1_iii_param_3];
	ld.param.u64 	%rd6, [_Z9cuda_gemmIiLi128ELi1ELi1ELi32ELi32ELi32ELi64ELi0ELi0EEviiiPT_S1_S1_iii_param_4];
	ld.param.u32 	%r239, [_Z9cuda_gemmIiLi128ELi1ELi1ELi32ELi32ELi32ELi64ELi0ELi0EEviiiPT_S1_S1_iii_param_6];
	ld.param.u32 	%r240, [_Z9cuda_gemmIiLi128ELi1ELi1ELi32ELi32ELi32ELi64ELi0ELi0EEviiiPT_S1_S1_iii_param_7];
	cvta.to.global.u64 	%rd1, %rd6;
	mov.u32 	%r1, %tid.x;
	div.s32 	%r2, 32, %r240;
	shl.b32 	%r3, %r2, 1;
	div.u32 	%r5, %r1, %r3;
	mul.lo.s32 	%r241, %r5, %r3;
	sub.s32 	%r242, %r1, %r241;
	shr.u32 	%r4, %r242, 1;
	mov.u32 	%r6, %ctaid.y;
	mov.u32 	%r243, %nctaid.y;
	setp.ge.u32 	%p2, %r6, %r243;
	@%p2 bra 	$L__BB44_126;
	and.b32  	%r7, %r1, 1;
	mov.u32 	%r8, %ctaid.x;
	mov.u32 	%r244, %ctaid.z;
	mov.u32 	%r9, %ntid.x;
	shl.b32 	%r546, %r1, 2;
	shl.b32 	%r11, %r9, 2;
	shr.u32 	%r12, %r1, 4;
	and.b32  	%r13, %r1, 15;
	shl.b32 	%r14, %r244, 5;
	shr.u32 	%r15, %r9, 4;
	min.s32 	%r16, %r239, 16;
	setp.gt.u32 	%p3, %r1, 31;
	@%p3 bra 	$L__BB44_8;
	add.s32 	%r245, %r1, %r9;
	max.u32 	%r246, %r245, 32;
	setp.lt.u32 	%p4, %r245, 32;
	selp.u32 	%r247, 1, 0, %p4;
	add.s32 	%r248, %r245, %r247;
	sub.s32 	%r249, %r246, %r248;
	div.u32 	%r250, %r249, %r9;
	add.s32 	%r17, %r250, %r247;
	and.b32  	%r251, %r17, 3;
	setp.eq.s32 	%p5, %r251, 3;
	mov.u32 	%r544, %r1;
	@%p5 bra 	$L__BB44_5;
	add.s32 	%r253, %r17, 1;
	and.b32  	%r18, %r253, 3;
	mov.b32 	%r543, 0;
	mov.u32 	%r544, %r1;
$L__BB44_4:
	.pragma "nounroll";
	shl.b32 	%r254, %r544, 2;
	mov.u32 	%r255, _ZZ9cuda_gemmIiLi128ELi1ELi1ELi32ELi32ELi32ELi64ELi0ELi0EEviiiPT_S1_S1_iiiE3Csh;
	add.s32 	%r256, %r255, %r254;
	mov.b32 	%r257, 0;
	st.shared.u32 	[%r256], %r257;
	add.s32 	%r544, %r544, %r9;
	add.s32 	%r543, %r543, 1;
	setp.ne.s32 	%p6, %r543, %r18;
	@%p6 bra 	$L__BB44_4;
$L__BB44_5:
	setp.lt.u32 	%p7, %r17, 3;
	@%p7 bra 	$L__BB44_8;
	mov.u32 	%r259, _ZZ9cuda_gemmIiLi128ELi1ELi1ELi32ELi32ELi32ELi64ELi0ELi0EEviiiPT_S1_S1_iiiE3Csh;
$L__BB44_7:
	shl.b32 	%r258, %r544, 2;
	add.s32 	%r260, %r259, %r258;
	mov.b32 	%r261, 0;
	st.shared.u32 	[%r260], %r261;
	add.s32 	%r262, %r260, %r11;
	st.shared.u32 	[%r262], %r261;
	add.s32 	%r263, %r262, %r11;
	st.shared.u32 	[%r263], %r261;
	add.s32 	%r264, %r263, %r11;
	st.shared.u32 	[%r264], %r261;
	add.s32 	%r544, %r11, %r544;
	setp.lt.u32 	%p8, %r544, 32;
	@%p8 bra 	$L__BB44_7;
$L__BB44_8:
	setp.gt.u32 	%p9, %r1, 7;
	@%p9 bra 	$L__BB44_11;
	shl.b32 	%r265, %r8, 5;
	mad.lo.s32 	%r26, %r6, %r238, %r265;
	cvta.to.global.u64 	%rd2, %rd4;
	mov.u32 	%r272, _ZZ9cuda_gemmIiLi128ELi1ELi1ELi32ELi32ELi32ELi64ELi0ELi0EEviiiPT_S1_S1_iiiE3Ash;
$L__BB44_10:
	add.s32 	%r266, %r26, %r546;
	mul.wide.s32 	%rd7, %r266, 4;
	add.s64 	%rd8, %rd2, %rd7;
	ld.global.v4.u32 	{%r267, %r268, %r269, %r270}, [%rd8];
	shl.b32 	%r271, %r546, 2;
	add.s32 	%r273, %r272, %r271;
	st.shared.v4.u32 	[%r273], {%r267, %r268, %r269, %r270};
	add.s32 	%r546, %r546, %r11;
	setp.lt.u32 	%p10, %r546, 32;
	@%p10 bra 	$L__BB44_10;
$L__BB44_11:
	mov.u32 	%r276, _ZZ9cuda_gemmIiLi128ELi1ELi1ELi32ELi32ELi32ELi64ELi0ELi0EEviiiPT_S1_S1_iiiE11kron_fac_sh;
	mad.lo.s32 	%r27, %r13, 132, %r276;
	and.b32  	%r277, %r4, 15;
	shl.b32 	%r278, %r7, 4;
	add.s32 	%r279, %r12, %r15;
	cvt.u16.u32 	%rs2, %r279;
	xor.b16  	%rs3, %rs2, 31;
	and.b16  	%rs4, %rs3, 255;
	cvt.u16.u32 	%rs5, %r15;
	and.b16  	%rs6, %rs5, 255;
	div.u16 	%rs7, %rs4, %rs6;
	and.b16  	%rs1, %rs7, 3;
	add.s32 	%r280, %r279, %r14;
	shl.b32 	%r28, %r15, 2;
	add.s32 	%r281, %r280, %r15;
	mul.lo.s32 	%r29, %r281, %r239;
	add.s32 	%r282, %r4, 1;
	xor.b32  	%r283, %r277, 8;
	or.b32  	%r30, %r278, %r277;
	and.b32  	%r284, %r282, 15;
	or.b32  	%r31, %r278, %r284;
	add.s32 	%r285, %r4, 2;
	and.b32  	%r286, %r285, 15;
	or.b32  	%r32, %r278, %r286;
	add.s32 	%r287, %r4, 3;
	and.b32  	%r288, %r287, 15;
	or.b32  	%r33, %r278, %r288;
	add.s32 	%r289, %r4, 4;
	and.b32  	%r290, %r289, 15;
	or.b32  	%r34, %r278, %r290;
	add.s32 	%r291, %r4, 5;
	and.b32  	%r292, %r291, 15;
	or.b32  	%r35, %r278, %r292;
	add.s32 	%r293, %r4, 6;
	and.b32  	%r294, %r293, 15;
	or.b32  	%r36, %r278, %r294;
	add.s32 	%r295, %r4, 7;
	and.b32  	%r296, %r295, 15;
	or.b32  	%r37, %r278, %r296;
	or.b32  	%r38, %r278, %r283;
	add.s32 	%r297, %r4, 9;
	and.b32  	%r298, %r297, 15;
	or.b32  	%r39, %r278, %r298;
	add.s32 	%r299, %r4, 10;
	and.b32  	%r300, %r299, 15;
	or.b32  	%r40, %r278, %r300;
	add.s32 	%r301, %r4, 11;
	and.b32  	%r302, %r301, 15;
	or.b32  	%r41, %r278, %r302;
	add.s32 	%r303, %r4, 12;
	and.b32  	%r304, %r303, 15;
	or.b32  	%r42, %r278, %r304;
	add.s32 	%r305, %r4, 13;
	and.b32  	%r306, %r305, 15;
	or.b32  	%r43, %r278, %r306;
	add.s32 	%r307, %r4, 14;
	and.b32  	%r308, %r307, 15;
	or.b32  	%r44, %r278, %r308;
	add.s32 	%r309, %r4, -1;
	and.b32  	%r310, %r309, 15;
	or.b32  	%r45, %r278, %r310;
	setp.lt.s32 	%p12, %r277, %r240;
	selp.b32 	%r311, 0, %r240, %p12;
	sub.s32 	%r46, %r277, %r311;
	add.s32 	%r312, %r277, 1;
	setp.lt.s32 	%p13, %r312, %r240;
	selp.b32 	%r313, 0, %r240, %p13;
	sub.s32 	%r47, %r312, %r313;
	add.s32 	%r314, %r277, 2;
	setp.lt.s32 	%p14, %r314, %r240;
	selp.b32 	%r315, 0, %r240, %p14;
	sub.s32 	%r48, %r314, %r315;
	add.s32 	%r316, %r277, 3;
	setp.lt.s32 	%p15, %r316, %r240;
	selp.b32 	%r317, 0, %r240, %p15;
	sub.s32 	%r49, %r316, %r317;
	add.s32 	%r318, %r277, 4;
	setp.lt.s32 	%p16, %r318, %r240;
	selp.b32 	%r319, 0, %r240, %p16;
	sub.s32 	%r50, %r318, %r319;
	add.s32 	%r320, %r277, 5;
	setp.lt.s32 	%p17, %r320, %r240;
	selp.b32 	%r321, 0, %r240, %p17;
	sub.s32 	%r51, %r320, %r321;
	add.s32 	%r322, %r277, 6;
	setp.lt.s32 	%p18, %r322, %r240;
	selp.b32 	%r323, 0, %r240, %p18;
	sub.s32 	%r52, %r322, %r323;
	add.s32 	%r324, %r277, 7;
	setp.lt.s32 	%p19, %r324, %r240;
	selp.b32 	%r325, 0, %r240, %p19;
	sub.s32 	%r53, %r324, %r325;
	add.s32 	%r326, %r277, 8;
	setp.lt.s32 	%p20, %r326, %r240;
	selp.b32 	%r327, 0, %r240, %p20;
	sub.s32 	%r54, %r326, %r327;
	add.s32 	%r328, %r277, 9;
	setp.lt.s32 	%p21, %r328, %r240;
	selp.b32 	%r329, 0, %r240, %p21;
	sub.s32 	%r55, %r328, %r329;
	add.s32 	%r330, %r277, 10;
	setp.lt.s32 	%p22, %r330, %r240;
	selp.b32 	%r331, 0, %r240, %p22;
	sub.s32 	%r56, %r330, %r331;
	add.s32 	%r332, %r277, 11;
	setp.lt.s32 	%p23, %r332, %r240;
	selp.b32 	%r333, 0, %r240, %p23;
	sub.s32 	%r57, %r332, %r333;
	add.s32 	%r334, %r277, 12;
	setp.lt.s32 	%p24, %r334, %r240;
	selp.b32 	%r335, 0, %r240, %p24;
	sub.s32 	%r58, %r334, %r335;
	add.s32 	%r336, %r277, 13;
	setp.lt.s32 	%p25, %r336, %r240;
	selp.b32 	%r337, 0, %r240, %p25;
	sub.s32 	%r59, %r336, %r337;
	add.s32 	%r338, %r277, 14;
	setp.lt.s32 	%p26, %r338, %r240;
	selp.b32 	%r339, 0, %r240, %p26;
	sub.s32 	%r60, %r338, %r339;
	add.s32 	%r340, %r277, 15;
	setp.lt.s32 	%p27, %r340, %r240;
	selp.b32 	%r341, 0, %r240, %p27;
	sub.s32 	%r61, %r340, %r341;
	cvt.u16.u32 	%rs8, %r3;
	div.s16 	%rs9, 128, %rs8;
	cvt.s32.s16 	%r62, %rs9;
	and.b32  	%r63, %r1, 31;
	mov.b32 	%r563, 0;
	mov.pred 	%p106, -1;
	shl.b32 	%r453, %r63, 2;
$L__BB44_12:
	mov.pred 	%p1, %p106;
	shr.u32 	%r564, %r1, 4;
	setp.eq.s16 	%p28, %rs1, 2;
	and.b32  	%r342, %r1, 15;
	add.s32 	%r84, %r563, %r342;
	@%p28 bra 	$L__BB44_16;
	shr.u32 	%r343, %r1, 4;
	shr.u32 	%r344, %r9, 4;
	add.s32 	%r564, %r343, %r344;
	setp.eq.s16 	%p29, %rs1, 3;
	add.s32 	%r345, %r14, %r343;
	mad.lo.s32 	%r346, %r345, %r239, %r84;
	mul.wide.s32 	%rd9, %r346, 4;
	add.s64 	%rd10, %rd1, %rd9;
	ld.global.u32 	%r347, [%rd10];
	shl.b32 	%r348, %r343, 2;
	add.s32 	%r349, %r27, %r348;
	st.shared.u32 	[%r349], %r347;
	@%p29 bra 	$L__BB44_16;
	shr.u32 	%r350, %r1, 4;
	shr.u32 	%r351, %r9, 4;
	add.s32 	%r352, %r350, %r351;
	add.s32 	%r564, %r352, %r351;
	setp.eq.s16 	%p30, %rs1, 0;
	add.s32 	%r353, %r352, %r14;
	mad.lo.s32 	%r354, %r353, %r239, %r84;
	mul.wide.s32 	%rd11, %r354, 4;
	add.s64 	%rd12, %rd1, %rd11;
	ld.global.u32 	%r355, [%rd12];
	shl.b32 	%r356, %r350, 2;
	add.s32 	%r357, %r27, %r356;
	add.s32 	%r358, %r357, %r28;
	st.shared.u32 	[%r358], %r355;
	@%p30 bra 	$L__BB44_16;
	shr.u32 	%r359, %r1, 4;
	shr.u32 	%r360, %r9, 4;
	add.s32 	%r361, %r359, %r360;
	add.s32 	%r362, %r361, %r360;
	add.s32 	%r564, %r362, %r360;
	add.s32 	%r363, %r84, %r29;
	mul.wide.s32 	%rd13, %r363, 4;
	add.s64 	%rd14, %rd1, %rd13;
	ld.global.u32 	%r364, [%rd14];
	shl.b32 	%r365, %r359, 2;
	add.s32 	%r366, %r27, %r365;
	add.s32 	%r367, %r366, %r28;
	add.s32 	%r368, %r367, %r28;
	st.shared.u32 	[%r368], %r364;
$L__BB44_16:
	add.s32 	%r369, %r14, %r564;
	mad.lo.s32 	%r370, %r369, %r239, %r84;
	mul.wide.s32 	%rd15, %r370, 4;
	add.s64 	%rd16, %rd1, %rd15;
	ld.global.u32 	%r371, [%rd16];
	shl.b32 	%r372, %r564, 2;
	add.s32 	%r373, %r27, %r372;
	st.shared.u32 	[%r373], %r371;
	shr.u32 	%r374, %r9, 4;
	add.s32 	%r375, %r369, %r374;
	mad.lo.s32 	%r376, %r375, %r239, %r84;
	mul.wide.s32 	%rd17, %r376, 4;
	add.s64 	%rd18, %rd1, %rd17;
	ld.global.u32 	%r377, [%rd18];
	add.s32 	%r378, %r373, %r28;
	st.shared.u32 	[%r378], %r377;
	add.s32 	%r379, %r375, %r374;
	mad.lo.s32 	%r380, %r379, %r239, %r84;
	mul.wide.s32 	%rd19, %r380, 4;
	add.s64 	%rd20, %rd1, %rd19;
	ld.global.u32 	%r381, [%rd20];
	add.s32 	%r382, %r378, %r28;
	st.shared.u32 	[%r382], %r381;
	add.s32 	%r383, %r379, %r374;
	mad.lo.s32 	%r384, %r383, %r239, %r84;
	mul.wide.s32 	%rd21, %r384, 4;
	add.s64 	%rd22, %rd1, %rd21;
	ld.global.u32 	%r385, [%rd22];
	add.s32 	%r386, %r382, %r28;
	st.shared.u32 	[%r386], %r385;
	add.s32 	%r564, %r28, %r564;
	setp.lt.u32 	%p31, %r564, 32;
	@%p31 bra 	$L__BB44_16;
	setp.lt.s32 	%p32, %r2, 1;
	bar.sync 	0;
	@%p32 bra 	$L__BB44_122;
	mov.b32 	%r582, 0;
$L__BB44_19:
	setp.lt.s32 	%p33, %r240, 1;
	add.s32 	%r108, %r582, %r4;
	mul.lo.s32 	%r109, %r108, %r240;
	@%p33 bra 	$L__BB44_21;
	add.s32 	%r388, %r30, %r109;
	shl.b32 	%r389, %r388, 2;
	mov.u32 	%r390, _ZZ9cuda_gemmIiLi128ELi1ELi1ELi32ELi32ELi32ELi64ELi0ELi0EEviiiPT_S1_S1_iiiE3Ash;
	add.s32 	%r391, %r390, %r389;
	ld.shared.u32 	%r583, [%r391];
$L__BB44_21:
	setp.lt.s32 	%p34, %r240, 2;
	@%p34 bra 	$L__BB44_23;
	add.s32 	%r392, %r31, %r109;
	shl.b32 	%r393, %r392, 2;
	mov.u32 	%r394, _ZZ9cuda_gemmIiLi128ELi1ELi1ELi32ELi32ELi32ELi64ELi0ELi0EEviiiPT_S1_S1_iiiE3Ash;
	add.s32 	%r395, %r394, %r393;
	ld.shared.u32 	%r584, [%r395];
$L__BB44_23:
	setp.lt.s32 	%p35, %r240, 3;
	@%p35 bra 	$L__BB44_25;
	add.s32 	%r396, %r32, %r109;
	shl.b32 	%r397, %r396, 2;
	mov.u32 	%r398, _ZZ9cuda_gemmIiLi128ELi1ELi1ELi32ELi32ELi32ELi64ELi0ELi0EEviiiPT_S1_S1_iiiE3Ash;
	add.s32 	%r399, %r398, %r397;
	ld.shared.u32 	%r585, [%r399];
$L__BB44_25:
	setp.lt.s32 	%p36, %r240, 4;
	@%p36 bra 	$L__BB44_27;
	add.s32 	%r400, %r33, %r109;
	shl.b32 	%r401, %r400, 2;
	mov.u32 	%r402, _ZZ9cuda_gemmIiLi128ELi1ELi1ELi32ELi32ELi32ELi64ELi0ELi0EEviiiPT_S1_S1_iiiE3Ash;
	add.s32 	%r403, %r402, %r401;
	ld.shared.u32 	%r586, [%r403];
$L__BB44_27:
	setp.lt.s32 	%p37, %r240, 5;
	@%p37 bra 	$L__BB44_29;
	add.s32 	%r404, %r34, %r109;
	shl.b32 	%r405, %r404, 2;
	mov.u32 	%r406, _ZZ9cuda_gemmIiLi128ELi1ELi1ELi32ELi32ELi32ELi64ELi0ELi0EEviiiPT_S1_S1_iiiE3Ash;
	add.s32 	%r407, %r406, %r405;
	ld.shared.u32 	%r587, [%r407];
$L__BB44_29:
	setp.lt.s32 	%p38, %r240, 6;
	@%p38 bra 	$L__BB44_31;
	add.s32 	%r408, %r35, %r109;
	shl.b32 	%r409, %r408, 2;
	mov.u32 	%r410, _ZZ9cuda_gemmIiLi128ELi1ELi1ELi32ELi32ELi32ELi64ELi0ELi0EEviiiPT_S1_S1_iiiE3Ash;
	add.s32 	%r411, %r410, %r409;
	ld.shared.u32 	%r588, [%r411];
$L__BB44_31:
	setp.lt.s32 	%p39, %r240, 7;
	@%p39 bra 	$L__BB44_33;
	add.s32 	%r412, %r36, %r109;
	shl.b32 	%r413, %r412, 2;
	mov.u32 	%r414, _ZZ9cuda_gemmIiLi128ELi1ELi1ELi32ELi32ELi32ELi64ELi0ELi0EEviiiPT_S1_S1_iiiE3Ash;
	add.s32 	%r415, %r414, %r413;
	ld.shared.u32 	%r589, [%r415];
$L__BB44_33:
	setp.lt.s32 	%p40, %r240, 8;
	@%p40 bra 	$L__BB44_35;
	add.s32 	%r416, %r37, %r109;
	shl.b32 	%r417, %r416, 2;
	mov.u32 	%r418, _ZZ9cuda_gemmIiLi128ELi1ELi1ELi32ELi32ELi32ELi64ELi0ELi0EEviiiPT_S1_S1_iiiE3Ash;
	add.s32 	%r419, %r418, %r417;
	ld.shared.u32 	%r590, [%r419];
$L__BB44_35:
	setp.lt.s32 	%p41, %r240, 9;
	@%p41 bra 	$L__BB44_37;
	add.s32 	%r420, %r38, %r109;
	shl.b32 	%r421, %r420, 2;
	mov.u32 	%r422, _ZZ9cuda_gemmIiLi128ELi1ELi1ELi32ELi32ELi32ELi64ELi0ELi0EEviiiPT_S1_S1_iiiE3Ash;
	add.s32 	%r423, %r422, %r421;
	ld.shared.u32 	%r591, [%r423];
$L__BB44_37:
	setp.lt.s32 	%p42, %r240, 10;
	@%p42 bra 	$L__BB44_39;
	add.s32 	%r424, %r39, %r109;
	shl.b32 	%r425, %r424, 2;
	mov.u32 	%r426, _ZZ9cuda_gemmIiLi128ELi1ELi1ELi32ELi32ELi32ELi64ELi0ELi0EEviiiPT_S1_S1_iiiE3Ash;
	add.s32 	%r427, %r426, %r425;
	ld.shared.u32 	%r592, [%r427];
$L__BB44_39:
	setp.lt.s32 	%p43, %r240, 11;
	@%p43 bra 	$L__BB44_41;
	add.s32 	%r428, %r40, %r109;
	shl.b32 	%r429, %r428, 2;
	mov.u32 	%r430, _ZZ9cuda_gemmIiLi128ELi1ELi1ELi32ELi32ELi32ELi64ELi0ELi0EEviiiPT_S1_S1_iiiE3Ash;
	add.s32 	%r431, %r430, %r429;
	ld.shared.u32 	%r593, [%r431];
$L__BB44_41:
	setp.lt.s32 	%p44, %r240, 12;
	@%p44 bra 	$L__BB44_43;
	add.s32 	%r432, %r41, %r109;
	shl.b32 	%r433, %r432, 2;
	mov.u32 	%r434, _ZZ9cuda_gemmIiLi128ELi1ELi1ELi32ELi32ELi32ELi64ELi0ELi0EEviiiPT_S1_S1_iiiE3Ash;
	add.s32 	%r435, %r434, %r433;
	ld.shared.u32 	%r594, [%r435];
$L__BB44_43:
	setp.lt.s32 	%p45, %r240, 13;
	@%p45 bra 	$L__BB44_45;
	add.s32 	%r436, %r42, %r109;
	shl.b32 	%r437, %r436, 2;
	mov.u32 	%r438, _ZZ9cuda_gemmIiLi128ELi1ELi1ELi32ELi32ELi32ELi64ELi0ELi0EEviiiPT_S1_S1_iiiE3Ash;
	add.s32 	%r439, %r438, %r437;
	ld.shared.u32 	%r595, [%r439];
$L__BB44_45:
	setp.lt.s32 	%p46, %r240, 14;
	@%p46 bra 	$L__BB44_47;
	add.s32 	%r440, %r43, %r109;
	shl.b32 	%r441, %r440, 2;
	mov.u32 	%r442, _ZZ9cuda_gemmIiLi128ELi1ELi1ELi32ELi32ELi32ELi64ELi0ELi0EEviiiPT_S1_S1_iiiE3Ash;
	add.s32 	%r443, %r442, %r441;
	ld.shared.u32 	%r596, [%r443];
$L__BB44_47:
	setp.lt.s32 	%p47, %r240, 15;
	@%p47 bra 	$L__BB44_49;
	add.s32 	%r444, %r44, %r109;
	shl.b32 	%r445, %r444, 2;
	mov.u32 	%r446, _ZZ9cuda_gemmIiLi128ELi1ELi1ELi32ELi32ELi32ELi64ELi0ELi0EEviiiPT_S1_S1_iiiE3Ash;
	add.s32 	%r447, %r446, %r445;
	ld.shared.u32 	%r597, [%r447];
$L__BB44_49:
	setp.lt.s32 	%p48, %r240, 16;
	@%p48 bra 	$L__BB44_51;
	add.s32 	%r448, %r45, %r109;
	shl.b32 	%r449, %r448, 2;
	mov.u32 	%r450, _ZZ9cuda_gemmIiLi128ELi1ELi1ELi32ELi32ELi32ELi64ELi0ELi0EEviiiPT_S1_S1_iiiE3Ash;
	add.s32 	%r451, %r450, %r449;
	ld.shared.u32 	%r598, [%r451];
$L__BB44_51:
	setp.ge.s32 	%p49, %r5, %r16;
	@%p49 bra 	$L__BB44_121;
	mov.u32 	%r599, %r5;
$L__BB44_53:
	setp.gt.u32 	%p50, %r240, 64;
	mov.u32 	%r452, _ZZ9cuda_gemmIiLi128ELi1ELi1ELi32ELi32ELi32ELi64ELi0ELi0EEviiiPT_S1_S1_iiiE11kron_fac_sh;
	mad.lo.s32 	%r143, %r599, 132, %r452;
	add.s32 	%r454, %r143, %r453;
	ld.shared.u32 	%r144, [%r454];
	@%p50 bra 	$L__BB44_86;
	setp.eq.s32 	%p67, %r240, 0;
	mov.b32 	%r601, 0;
	@%p67 bra 	$L__BB44_56;
	shfl.sync.idx.b32	%r505|%p68, %r144, %r46, 31, -1;
	mul.lo.s32 	%r601, %r505, %r583;
$L__BB44_56:
	setp.lt.s32 	%p69, %r240, 2;
	@%p69 bra 	$L__BB44_58;
	shfl.sync.idx.b32	%r506|%p70, %r144, %r47, 31, -1;
	mad.lo.s32 	%r601, %r506, %r584, %r601;
$L__BB44_58:
	setp.lt.s32 	%p71, %r240, 3;
	@%p71 bra 	$L__BB44_60;
	shfl.sync.idx.b32	%r507|%p72, %r144, %r48, 31, -1;
	mad.lo.s32 	%r601, %r507, %r585, %r601;
$L__BB44_60:
	setp.lt.s32 	%p73, %r240, 4;
	@%p73 bra 	$L__BB44_62;
	shfl.sync.idx.b32	%r508|%p74, %r144, %r49, 31, -1;
	mad.lo.s32 	%r601, %r508, %r586, %r601;
$L__BB44_62:
	setp.lt.s32 	%p75, %r240, 5;
	@%p75 bra 	$L__BB44_64;
	shfl.sync.idx.b32	%r509|%p76, %r144, %r50, 31, -1;
	mad.lo.s32 	%r601, %r509, %r587, %r601;
$L__BB44_64:
	setp.lt.s32 	%p77, %r240, 6;
	@%p77 bra 	$L__BB44_66;
	shfl.sync.idx.b32	%r510|%p78, %r144, %r51, 31, -1;
	mad.lo.s32 	%r601, %r510, %r588, %r601;
$L__BB44_66:
	setp.lt.s32 	%p79, %r240, 7;
	@%p79 bra 	$L__BB44_68;
	shfl.sync.idx.b32	%r511|%p80, %r144, %r52, 31, -1;
	mad.lo.s32 	%r601, %r511, %r589, %r601;
$L__BB44_68:
	setp.lt.s32 	%p81, %r240, 8;
	@%p81 bra 	$L__BB44_70;
	shfl.sync.idx.b32	%r512|%p82, %r144, %r53, 31, -1;
	mad.lo.s32 	%r601, %r512, %r590, %r601;
$L__BB44_70:
	setp.lt.s32 	%p83, %r240, 9;
	@%p83 bra 	$L__BB44_72;
	shfl.sync.idx.b32	%r513|%p84, %r144, %r54, 31, -1;
	mad.lo.s32 	%r601, %r513, %r591, %r601;
$L__BB44_72:
	setp.lt.s32 	%p85, %r240, 10;
	@%p85 bra 	$L__BB44_74;
	shfl.sync.idx.b32	%r514|%p86, %r144, %r55, 31, -1;
	mad.lo.s32 	%r601, %r514, %r592, %r601;
$L__BB44_74:
	setp.lt.s32 	%p87, %r240, 11;
	@%p87 bra 	$L__BB44_76;
	shfl.sync.idx.b32	%r515|%p88, %r144, %r56, 31, -1;
	mad.lo.s32 	%r601, %r515, %r593, %r601;
$L__BB44_76:
	setp.lt.s32 	%p89, %r240, 12;
	@%p89 bra 	$L__BB44_78;
	shfl.sync.idx.b32	%r516|%p90, %r144, %r57, 31, -1;
	mad.lo.s32 	%r601, %r516, %r594, %r601;
$L__BB44_78:
	setp.lt.s32 	%p91, %r240, 13;
	@%p91 bra 	$L__BB44_80;
	shfl.sync.idx.b32	%r517|%p92, %r144, %r58, 31, -1;
	mad.lo.s32 	%r601, %r517, %r595, %r601;
$L__BB44_80:
	setp.lt.s32 	%p93, %r240, 14;
	@%p93 bra 	$L__BB44_82;
	shfl.sync.idx.b32	%r518|%p94, %r144, %r59, 31, -1;
	mad.lo.s32 	%r601, %r518, %r596, %r601;
$L__BB44_82:
	setp.lt.s32 	%p95, %r240, 15;
	@%p95 bra 	$L__BB44_84;
	shfl.sync.idx.b32	%r519|%p96, %r144, %r60, 31, -1;
	mad.lo.s32 	%r601, %r519, %r597, %r601;
$L__BB44_84:
	setp.lt.s32 	%p97, %r240, 16;
	@%p97 bra 	$L__BB44_118;
	shfl.sync.idx.b32	%r520|%p98, %r144, %r61, 31, -1;
	mad.lo.s32 	%r601, %r520, %r598, %r601;
	bra.uni 	$L__BB44_118;
$L__BB44_86:
	mov.b32 	%r601, 0;
	@%p33 bra 	$L__BB44_88;
	shl.b32 	%r456, %r30, 2;
	add.s32 	%r457, %r143, %r456;
	ld.shared.u32 	%r458, [%r457];
	mul.lo.s32 	%r601, %r458, %r583;
$L__BB44_88:
	@%p34 bra 	$L__BB44_90;
	shl.b32 	%r459, %r31, 2;
	add.s32 	%r460, %r143, %r459;
	ld.shared.u32 	%r461, [%r460];
	mad.lo.s32 	%r601, %r461, %r584, %r601;
$L__BB44_90:
	@%p35 bra 	$L__BB44_92;
	shl.b32 	%r462, %r32, 2;
	add.s32 	%r463, %r143, %r462;
	ld.shared.u32 	%r464, [%r463];
	mad.lo.s32 	%r601, %r464, %r585, %r601;
$L__BB44_92:
	@%p36 bra 	$L__BB44_94;
	shl.b32 	%r465, %r33, 2;
	add.s32 	%r466, %r143, %r465;
	ld.shared.u32 	%r467, [%r466];
	mad.lo.s32 	%r601, %r467, %r586, %r601;
$L__BB44_94:
	setp.lt.s32 	%p55, %r240, 5;
	@%p55 bra 	$L__BB44_96;
	shl.b32 	%r468, %r34, 2;
	add.s32 	%r469, %r143, %r468;
	ld.shared.u32 	%r470, [%r469];
	mad.lo.s32 	%r601, %r470, %r587, %r601;
$L__BB44_96:
	setp.lt.s32 	%p56, %r240, 6;
	@%p56 bra 	$L__BB44_98;
	shl.b32 	%r471, %r35, 2;
	add.s32 	%r472, %r143, %r471;
	ld.shared.u32 	%r473, [%r472];
	mad.lo.s32 	%r601, %r473, %r588, %r601;
$L__BB44_98:
	setp.lt.s32 	%p57, %r240, 7;
	@%p57 bra 	$L__BB44_100;
	shl.b32 	%r474, %r36, 2;
	add.s32 	%r475, %r143, %r474;
	ld.shared.u32 	%r476, [%r475];
	mad.lo.s32 	%r601, %r476, %r589, %r601;
$L__BB44_100:
	setp.lt.s32 	%p58, %r240, 8;
	@%p58 bra 	$L__BB44_102;
	shl.b32 	%r477, %r37, 2;
	add.s32 	%r478, %r143, %r477;
	ld.shared.u32 	%r479, [%r478];
	mad.lo.s32 	%r601, %r479, %r590, %r601;
$L__BB44_102:
	setp.lt.s32 	%p59, %r240, 9;
	@%p59 bra 	$L__BB44_104;
	shl.b32 	%r480, %r38, 2;
	add.s32 	%r481, %r143, %r480;
	ld.shared.u32 	%r482, [%r481];
	mad.lo.s32 	%r601, %r482, %r591, %r601;
$L__BB44_104:
	setp.lt.s32 	%p60, %r240, 10;
	@%p60 bra 	$L__BB44_106;
	shl.b32 	%r483, %r39, 2;
	add.s32 	%r484, %r143, %r483;
	ld.shared.u32 	%r485, [%r484];
	mad.lo.s32 	%r601, %r485, %r592, %r601;
$L__BB44_106:
	setp.lt.s32 	%p61, %r240, 11;
	@%p61 bra 	$L__BB44_108;
	shl.b32 	%r486, %r40, 2;
	add.s32 	%r487, %r143, %r486;
	ld.shared.u32 	%r488, [%r487];
	mad.lo.s32 	%r601, %r488, %r593, %r601;
$L__BB44_108:
	setp.lt.s32 	%p62, %r240, 12;
	@%p62 bra 	$L__BB44_110;
	shl.b32 	%r489, %r41, 2;
	add.s32 	%r490, %r143, %r489;
	ld.shared.u32 	%r491, [%r490];
	mad.lo.s32 	%r601, %r491, %r594, %r601;
$L__BB44_110:
	setp.lt.s32 	%p63, %r240, 13;
	@%p63 bra 	$L__BB44_112;
	shl.b32 	%r492, %r42, 2;
	add.s32 	%r493, %r143, %r492;
	ld.shared.u32 	%r494, [%r493];
	mad.lo.s32 	%r601, %r494, %r595, %r601;
$L__BB44_112:
	setp.lt.s32 	%p64, %r240, 14;
	@%p64 bra 	$L__BB44_114;
	shl.b32 	%r495, %r43, 2;
	add.s32 	%r496, %r143, %r495;
	ld.shared.u32 	%r497, [%r496];
	mad.lo.s32 	%r601, %r497, %r596, %r601;
$L__BB44_114:
	setp.lt.s32 	%p65, %r240, 15;
	@%p65 bra 	$L__BB44_116;
	shl.b32 	%r498, %r44, 2;
	add.s32 	%r499, %r143, %r498;
	ld.shared.u32 	%r500, [%r499];
	mad.lo.s32 	%r601, %r500, %r597, %r601;
$L__BB44_116:
	setp.lt.s32 	%p66, %r240, 16;
	@%p66 bra 	$L__BB44_118;
	shl.b32 	%r501, %r45, 2;
	add.s32 	%r502, %r143, %r501;
	ld.shared.u32 	%r503, [%r502];
	mad.lo.s32 	%r601, %r503, %r598, %r601;
$L__BB44_118:
	setp.ne.s32 	%p99, %r7, 0;
	add.s32 	%r521, %r599, %r563;
	mad.lo.s32 	%r208, %r521, %r2, %r108;
	shfl.sync.down.b32	%r522|%p100, %r601, 1, 7711, -1;
	add.s32 	%r209, %r522, %r601;
	@%p99 bra 	$L__BB44_120;
	shl.b32 	%r523, %r208, 2;
	mov.u32 	%r524, _ZZ9cuda_gemmIiLi128ELi1ELi1ELi32ELi32ELi32ELi64ELi0ELi0EEviiiPT_S1_S1_iiiE3Csh;
	add.s32 	%r525, %r524, %r523;
	ld.shared.u32 	%r526, [%r525];
	add.s32 	%r527, %r526, %r209;
	st.shared.u32 	[%r525], %r527;
$L__BB44_120:
	add.s32 	%r599, %r599, %r62;
	setp.lt.s32 	%p101, %r599, %r16;
	@%p101 bra 	$L__BB44_53;
$L__BB44_121:
	add.s32 	%r582, %r582, %r3;
	setp.lt.s32 	%p102, %r582, %r2;
	@%p102 bra 	$L__BB44_19;
$L__BB44_122:
	mov.b32 	%r563, 16;
	mov.pred 	%p106, 0;
	@%p1 bra 	$L__BB44_12;
	setp.gt.u32 	%p104, %r1, 7;
	bar.sync 	0;
	@%p104 bra 	$L__BB44_126;
	ld.param.u64 	%rd25, [_Z9cuda_gemmIiLi128ELi1ELi1ELi32ELi32ELi32ELi64ELi0ELi0EEviiiPT_S1_S1_iii_param_5];
	ld.param.u32 	%r541, [_Z9cuda_gemmIiLi128ELi1ELi1ELi32ELi32ELi32ELi64ELi0ELi0EEviiiPT_S1_S1_iii_param_1];
	shl.b32 	%r648, %r1, 2;
	mul.lo.s32 	%r529, %r2, %r8;
	mad.lo.s32 	%r229, %r6, %r541, %r529;
	div.s32 	%r230, %r238, %r240;
	shl.b32 	%r530, %r1, 4;
	mov.u32 	%r531, _ZZ9cuda_gemmIiLi128ELi1ELi1ELi32ELi32ELi32ELi64ELi0ELi0EEviiiPT_S1_S1_iiiE3Csh;
	add.s32 	%r647, %r531, %r530;
	shl.b32 	%r232, %r9, 4;
	cvta.to.global.u64 	%rd3, %rd25;
$L__BB44_125:
	div.s32 	%r532, %r648, %r2;
	mad.lo.s32 	%r533, %r230, %r532, %r229;
	mul.lo.s32 	%r534, %r532, %r2;
	sub.s32 	%r535, %r648, %r534;
	add.s32 	%r536, %r533, %r535;
	mul.wide.s32 	%rd23, %r536, 4;
	add.s64 	%rd24, %rd3, %rd23;
	ld.shared.v4.u32 	{%r537, %r538, %r539, %r540}, [%r647];
	st.global.v4.u32 	[%rd24], {%r537, %r538, %r539, %r540};
	add.s32 	%r648, %r648, %r11;
	add.s32 	%r647, %r647, %r232;
	setp.lt.u32 	%p105, %r648, 32;
	@%p105 bra 	$L__BB44_125;
$L__BB44_126:
	ret;

}
	// .globl	_Z9cuda_gemmIiLi128ELi1ELi1ELi32ELi32ELi32ELi64ELi0ELi1EEviiiPT_S1_S1_iii
.visible .entry _Z9cuda_gemmIiLi128ELi1ELi1ELi32ELi32ELi32ELi64ELi0ELi1EEviiiPT_S1_S1_iii(
	.param .u32 _Z9cuda_gemmIiLi128ELi1ELi1ELi32ELi32ELi32ELi64ELi0ELi1EEviiiPT_S1_S1_iii_param_0,
	.param .u32 _Z9cuda_gemmIiLi128ELi1ELi1ELi32ELi32ELi32ELi64ELi0ELi1EEviiiPT_S1_S1_iii_param_1,
	.param .u32 _Z9cuda_gemmIiLi128ELi1ELi1ELi32ELi32ELi32ELi64ELi0ELi1EEviiiPT_S1_S1_iii_param_2,
	.param .u64 .ptr .align 1 _Z9cuda_gemmIiLi128ELi1ELi1ELi32ELi32ELi32ELi64ELi0ELi1EEviiiPT_S1_S1_iii_param_3,
	.param .u64 .ptr .align 1 _Z9cuda_gemmIiLi128ELi1ELi1ELi32ELi32ELi32ELi64ELi0ELi1EEviiiPT_S1_S1_iii_param_4,
	.param .u64 .ptr .align 1 _Z9cuda_gemmIiLi128ELi1ELi1ELi32ELi32ELi32ELi64ELi0ELi1EEviiiPT_S1_S1_iii_param_5,
	.param .u32 _Z9cuda_gemmIiLi128ELi1ELi1ELi32ELi32ELi32ELi64ELi0ELi1EEviiiPT_S1_S1_iii_param_6,
	.param .u32 _Z9cuda_gemmIiLi128ELi1ELi1ELi32ELi32ELi32ELi64ELi0ELi1EEviiiPT_S1_S1_iii_param_7,
	.param .u32 _Z9cuda_gemmIiLi128ELi1ELi1ELi32ELi32ELi32ELi64ELi0ELi1EEviiiPT_S1_S1_iii_param_8
)
.maxntid 128
{
	.reg .pred 	%p<58>;
	.reg .b16 	%rs<8>;
	.reg .b32 	%r<338>;
	.reg .b64 	%rd<40>;
	// demoted variable
	.shared .align 128 .b8 _ZZ9cuda_gemmIiLi128ELi1ELi1ELi32ELi32ELi32ELi64ELi0ELi1EEviiiPT_S1_S1_iiiE11kron_fac_sh[2112];
	// demoted variable
	.shared .align 128 .b8 _ZZ9cuda_gemmIiLi128ELi1ELi1ELi32ELi32ELi32ELi64ELi0ELi1EEviiiPT_S1_S1_iiiE3Ash[128];
	// demoted variable
	.shared .align 128 .b8 _ZZ9cuda_gemmIiLi128ELi1ELi1ELi32ELi32ELi32ELi64ELi0ELi1EEviiiPT_S1_S1_iiiE3Csh[128];
	ld.param.u32 	%r68, [_Z9cuda_gemmIiLi128ELi1ELi1ELi32ELi32ELi32ELi64ELi0ELi1EEviiiPT_S1_S1_iii_param_1];
	ld.param.u32 	%r69, [_Z9cuda_gemmIiLi128ELi1ELi1ELi32ELi32ELi32ELi64ELi0ELi1EEviiiPT_S1_S1_iii_param_2];
	ld.param.u64 	%rd4, [_Z9cuda_gemmIiLi128ELi1ELi1ELi32ELi32ELi32ELi64ELi0ELi1EEviiiPT_S1_S1_iii_param_3];
	ld.param.u64 	%rd6, [_Z9cuda_gemmIiLi128ELi1ELi1ELi32ELi32ELi32ELi64ELi0ELi1EEviiiPT_S1_S1_iii_param_4];
	cvta.to.global.u64 	%rd1, %rd6;
	mov.u32 	%r1, %tid.x;
	mov.u32 	%r2, %ctaid.x;
	mov.u32 	%r3, %ctaid.y;
	mov.u32 	%r70, %nctaid.y;
	setp.ge.u32 	%p1, %r3, %r70;
	@%p1 bra 	$L__BB45_30;
	and.b32  	%r4, %r1, 1;
	mov.u32 	%r71, %ctaid.z;
	mov.u32 	%r5, %ntid.x;
	shl.b32 	%r330, %r1, 2;
	shl.b32 	%r7, %r5, 2;
	shr.u32 	%r333, %r1, 4;
	and.b32  	%r9, %r1, 15;
	shl.b32 	%r72, %r71, 10;
	or.b32  	%r10, %r72, %r9;
	shr.u32 	%r11, %r5, 4;
	setp.gt.u32 	%p2, %r1, 31;
	@%p2 bra 	$L__BB45_8;
	add.s32 	%r73, %r1, %r5;
	max.u32 	%r74, %r73, 32;
	setp.lt.u32 	%p3, %r73, 32;
	selp.u32 	%r75, 1, 0, %p3;
	add.s32 	%r76, %r73, %r75;
	sub.s32 	%r77, %r74, %r76;
	div.u32 	%r78, %r77, %r5;
	add.s32 	%r12, %r78, %r75;
	and.b32  	%r79, %r12, 3;
	setp.eq.s32 	%p4, %r79, 3;
	mov.u32 	%r327, %r1;
	@%p4 bra 	$L__BB45_5;
	add.s32 	%r80, %r12, 1;
	and.b32  	%r81, %r80, 3;
	mov.u32 	%r82, _ZZ9cuda_gemmIiLi128ELi1ELi1ELi32ELi32ELi32ELi64ELi0ELi1EEviiiPT_S1_S1_iiiE3Csh;
	add.s32 	%r324, %r82, %r330;
	neg.s32 	%r323, %r81;
	mad.lo.s32 	%r327, %r5, %r81, %r1;
$L__BB45_4:
	.pragma "nounroll";
	mov.b32 	%r83, 0;
	st.shared.u32 	[%r324], %r83;
	add.s32 	%r324, %r324, %r7;
	add.s32 	%r323, %r323, 1;
	setp.ne.s32 	%p5, %r323, 0;
	@%p5 bra 	$L__BB45_4;
$L__BB45_5:
	setp.lt.u32 	%p6, %r12, 3;
	@%p6 bra 	$L__BB45_8;
	shl.b32 	%r84, %r327, 2;
	mov.u32 	%r85, _ZZ9cuda_gemmIiLi128ELi1ELi1ELi32ELi32ELi32ELi64ELi0ELi1EEviiiPT_S1_S1_iiiE3Csh;
	add.s32 	%r326, %r85, %r84;
	shl.b32 	%r22, %r5, 4;
	shl.b32 	%r23, %r5, 3;
	mul.lo.s32 	%r24, %r5, 12;
$L__BB45_7:
	mov.b32 	%r86, 0;
	st.shared.u32 	[%r326], %r86;
	add.s32 	%r87, %r326, %r7;
	st.shared.u32 	[%r87], %r86;
	add.s32 	%r88, %r326, %r23;
	st.shared.u32 	[%r88], %r86;
	add.s32 	%r89, %r326, %r24;
	st.shared.u32 	[%r89], %r86;
	add.s32 	%r327, %r327, %r7;
	add.s32 	%r326, %r326, %r22;
	setp.lt.u32 	%p7, %r327, 32;
	@%p7 bra 	$L__BB45_7;
$L__BB45_8:
	setp.gt.u32 	%p8, %r1, 7;
	@%p8 bra 	$L__BB45_11;
	shl.b32 	%r90, %r1, 4;
	mov.u32 	%r91, _ZZ9cuda_gemmIiLi128ELi1ELi1ELi32ELi32ELi32ELi64ELi0ELi1EEviiiPT_S1_S1_iiiE3Ash;
	add.s32 	%r329, %r91, %r90;
	shl.b32 	%r30, %r5, 4;
	shl.b32 	%r92, %r2, 5;
	mad.lo.s32 	%r93, %r3, %r69, %r92;
	add.s32 	%r328, %r93, %r330;
	cvta.to.global.u64 	%rd2, %rd4;
$L__BB45_10:
	mul.wide.s32 	%rd7, %r328, 4;
	add.s64 	%rd8, %rd2, %rd7;
	ld.global.v4.u32 	{%r94, %r95, %r96, %r97}, [%rd8];
	st.shared.v4.u32 	[%r329], {%r94, %r95, %r96, %r97};
	add.s32 	%r330, %r330, %r7;
	add.s32 	%r329, %r329, %r30;
	add.s32 	%r328, %r328, %r7;
	setp.lt.u32 	%p9, %r330, 32;
	@%p9 bra 	$L__BB45_10;
$L__BB45_11:
	mov.u32 	%r98, _ZZ9cuda_gemmIiLi128ELi1ELi1ELi32ELi32ELi32ELi64ELi0ELi1EEviiiPT_S1_S1_iiiE11kron_fac_sh;
	mad.lo.s32 	%r32, %r9, 132, %r98;
	add.s32 	%r33, %r333, %r11;
	cvt.u16.u32 	%rs2, %r33;
	xor.b16  	%rs3, %rs2, 31;
	and.b16  	%rs4, %rs3, 255;
	cvt.u16.u32 	%rs5, %r11;
	and.b16  	%rs6, %rs5, 255;
	div.u16 	%rs7, %rs4, %rs6;
	and.b16  	%rs1, %rs7, 3;
	setp.eq.s16 	%p10, %rs1, 2;
	shl.b32 	%r99, %r333, 2;
	add.s32 	%r34, %r32, %r99;
	shl.b32 	%r35, %r11, 2;
	add.s32 	%r36, %r34, %r35;
	mov.u32 	%r331, %r333;
	@%p10 bra 	$L__BB45_15;
	shl.b32 	%r100, %r333, 5;
	add.s32 	%r101, %r10, %r100;
	mul.wide.u32 	%rd9, %r101, 4;
	add.s64 	%rd10, %rd1, %rd9;
	ld.global.u32 	%r102, [%rd10];
	st.shared.u32 	[%r34], %r102;
	setp.eq.s16 	%p11, %rs1, 3;
	mov.u32 	%r331, %r33;
	@%p11 bra 	$L__BB45_15;
	shl.b32 	%r103, %r33, 5;
	add.s32 	%r104, %r103, %r10;
	mul.wide.u32 	%rd11, %r104, 4;
	add.s64 	%rd12, %rd1, %rd11;
	ld.global.u32 	%r105, [%rd12];
	st.shared.u32 	[%r36], %r105;
	add.s32 	%r331, %r33, %r11;
	setp.eq.s16 	%p12, %rs1, 0;
	@%p12 bra 	$L__BB45_15;
	shl.b32 	%r106, %r331, 5;
	add.s32 	%r107, %r106, %r10;
	mul.wide.u32 	%rd13, %r107, 4;
	add.s64 	%rd14, %rd1, %rd13;
	ld.global.u32 	%r108, [%rd14];
	add.s32 	%r109, %r36, %r35;
	st.shared.u32 	[%r109], %r108;
	add.s32 	%r331, %r331, %r11;
$L__BB45_15:
	shl.b32 	%r110, %r331, 5;
	add.s32 	%r111, %r10, %r110;
	mul.wide.u32 	%rd15, %r111, 4;
	add.s64 	%rd16, %rd1, %rd15;
	ld.global.u32 	%r112, [%rd16];
	shl.b32 	%r113, %r331, 2;
	add.s32 	%r114, %r32, %r113;
	st.shared.u32 	[%r114], %r112;
	add.s32 	%r115, %r331, %r11;
	shl.b32 	%r116, %r115, 5;
	add.s32 	%r117, %r116, %r10;
	mul.wide.u32 	%rd17, %r117, 4;
	add.s64 	%rd18, %rd1, %rd17;
	ld.global.u32 	%r118, [%rd18];
	add.s32 	%r119, %r114, %r35;
	st.shared.u32 	[%r119], %r118;
	add.s32 	%r120, %r115, %r11;
	shl.b32 	%r121, %r120, 5;
	add.s32 	%r122, %r121, %r10;
	mul.wide.u32 	%rd19, %r122, 4;
	add.s64 	%rd20, %rd1, %rd19;
	ld.global.u32 	%r123, [%rd20];
	add.s32 	%r124, %r119, %r35;
	st.shared.u32 	[%r124], %r123;
	add.s32 	%r125, %r120, %r11;
	shl.b32 	%r126, %r125, 5;
	add.s32 	%r127, %r126, %r10;
	mul.wide.u32 	%rd21, %r127, 4;
	add.s64 	%rd22, %rd1, %rd21;
	ld.global.u32 	%r128, [%rd22];
	add.s32 	%r129, %r124, %r35;
	st.shared.u32 	[%r129], %r128;
	add.s32 	%r331, %r35, %r331;
	setp.lt.u32 	%p13, %r331, 32;
	@%p13 bra 	$L__BB45_15;
	shr.u32 	%r130, %r1, 1;
	mad.lo.s32 	%r132, %r130, 132, %r98;
	shl.b32 	%r133, %r1, 2;
	and.b32  	%r134, %r133, 124;
	add.s32 	%r48, %r132, %r134;
	setp.gt.u32 	%p14, %r1, 31;
	bar.sync 	0;
	shl.b32 	%r135, %r130, 2;
	mov.u32 	%r136, _ZZ9cuda_gemmIiLi128ELi1ELi1ELi32ELi32ELi32ELi64ELi0ELi1EEviiiPT_S1_S1_iiiE3Csh;
	add.s32 	%r49, %r136, %r135;
	@%p14 bra 	$L__BB45_19;
	setp.ne.s32 	%p15, %r4, 0;
	shl.b32 	%r137, %r4, 4;
	or.b32  	%r138, %r137, 15;
	or.b32  	%r139, %r137, 12;
	shl.b32 	%r140, %r4, 6;
	mov.u32 	%r141, _ZZ9cuda_gemmIiLi128ELi1ELi1ELi32ELi32ELi32ELi64ELi0ELi1EEviiiPT_S1_S1_iiiE3Ash;
	add.s32 	%r142, %r141, %r140;
	ld.shared.v4.u32 	{%r143, %r144, %r145, %r146}, [%r142+48];
	or.b32  	%r147, %r137, 14;
	or.b32  	%r148, %r137, 13;
	or.b32  	%r149, %r137, 11;
	or.b32  	%r150, %r137, 8;
	ld.shared.v4.u32 	{%r151, %r152, %r153, %r154}, [%r142+32];
	or.b32  	%r155, %r137, 10;
	or.b32  	%r156, %r137, 9;
	or.b32  	%r157, %r137, 7;
	or.b32  	%r158, %r137, 4;
	ld.shared.v4.u32 	{%r159, %r160, %r161, %r162}, [%r142+16];
	or.b32  	%r163, %r137, 6;
	or.b32  	%r164, %r137, 5;
	or.b32  	%r165, %r137, 3;
	ld.shared.v4.u32 	{%r166, %r167, %r168, %r169}, [%r142];
	or.b32  	%r170, %r137, 2;
	or.b32  	%r171, %r137, 1;
	ld.shared.u32 	%r172, [%r48];
	shfl.sync.idx.b32	%r173|%p16, %r172, %r137, 31, -1;
	mul.lo.s32 	%r174, %r173, %r166;
	shfl.sync.idx.b32	%r175|%p17, %r172, %r171, 31, -1;
	mad.lo.s32 	%r176, %r175, %r167, %r174;
	shfl.sync.idx.b32	%r177|%p18, %r172, %r170, 31, -1;
	mad.lo.s32 	%r178, %r177, %r168, %r176;
	shfl.sync.idx.b32	%r179|%p19, %r172, %r165, 31, -1;
	mad.lo.s32 	%r180, %r179, %r169, %r178;
	shfl.sync.idx.b32	%r181|%p20, %r172, %r158, 31, -1;
	mad.lo.s32 	%r182, %r181, %r159, %r180;
	shfl.sync.idx.b32	%r183|%p21, %r172, %r164, 31, -1;
	mad.lo.s32 	%r184, %r183, %r160, %r182;
	shfl.sync.idx.b32	%r185|%p22, %r172, %r163, 31, -1;
	mad.lo.s32 	%r186, %r185, %r161, %r184;
	shfl.sync.idx.b32	%r187|%p23, %r172, %r157, 31, -1;
	mad.lo.s32 	%r188, %r187, %r162, %r186;
	shfl.sync.idx.b32	%r189|%p24, %r172, %r150, 31, -1;
	mad.lo.s32 	%r190, %r189, %r151, %r188;
	shfl.sync.idx.b32	%r191|%p25, %r172, %r156, 31, -1;
	mad.lo.s32 	%r192, %r191, %r152, %r190;
	shfl.sync.idx.b32	%r193|%p26, %r172, %r155, 31, -1;
	mad.lo.s32 	%r194, %r193, %r153, %r192;
	shfl.sync.idx.b32	%r195|%p27, %r172, %r149, 31, -1;
	mad.lo.s32 	%r196, %r195, %r154, %r194;
	shfl.sync.idx.b32	%r197|%p28, %r172, %r139, 31, -1;
	mad.lo.s32 	%r198, %r197, %r143, %r196;
	shfl.sync.idx.b32	%r199|%p29, %r172, %r148, 31, -1;
	mad.lo.s32 	%r200, %r199, %r144, %r198;
	shfl.sync.idx.b32	%r201|%p30, %r172, %r147, 31, -1;
	mad.lo.s32 	%r202, %r201, %r145, %r200;
	shfl.sync.idx.b32	%r203|%p31, %r172, %r138, 31, -1;
	mad.lo.s32 	%r204, %r203, %r146, %r202;
	shfl.sync.down.b32	%r205|%p32, %r204, 1, 7711, -1;
	add.s32 	%r50, %r205, %r204;
	@%p15 bra 	$L__BB45_19;
	ld.shared.u32 	%r206, [%r49];
	add.s32 	%r207, %r206, %r50;
	st.shared.u32 	[%r49], %r207;
$L__BB45_19:
	setp.eq.s16 	%p33, %rs1, 2;
	@%p33 bra 	$L__BB45_23;
	shl.b32 	%r208, %r333, 5;
	add.s32 	%r209, %r10, %r208;
	mul.wide.u32 	%rd23, %r209, 4;
	add.s64 	%rd24, %rd1, %rd23;
	ld.global.u32 	%r210, [%rd24+64];
	st.shared.u32 	[%r34], %r210;
	setp.eq.s16 	%p34, %rs1, 3;
	mov.u32 	%r333, %r33;
	@%p34 bra 	$L__BB45_23;
	shl.b32 	%r211, %r33, 5;
	add.s32 	%r212, %r10, %r211;
	mul.wide.u32 	%rd25, %r212, 4;
	add.s64 	%rd26, %rd1, %rd25;
	ld.global.u32 	%r213, [%rd26+64];
	st.shared.u32 	[%r36], %r213;
	add.s32 	%r333, %r33, %r11;
	setp.eq.s16 	%p35, %rs1, 0;
	@%p35 bra 	$L__BB45_23;
	shl.b32 	%r214, %r333, 5;
	add.s32 	%r215, %r10, %r214;
	mul.wide.u32 	%rd27, %r215, 4;
	add.s64 	%rd28, %rd1, %rd27;
	ld.global.u32 	%r216, [%rd28+64];
	add.s32 	%r217, %r36, %r35;
	st.shared.u32 	[%r217], %r216;
	add.s32 	%r333, %r333, %r11;
$L__BB45_23:
	shl.b32 	%r218, %r333, 5;
	add.s32 	%r219, %r10, %r218;
	mul.wide.u32 	%rd29, %r219, 4;
	add.s64 	%rd30, %rd1, %rd29;
	ld.global.u32 	%r220, [%rd30+64];
	shl.b32 	%r221, %r333, 2;
	add.s32 	%r222, %r32, %r221;
	st.shared.u32 	[%r222], %r220;
	add.s32 	%r223, %r333, %r11;
	shl.b32 	%r224, %r223, 5;
	add.s32 	%r225, %r10, %r224;
	mul.wide.u32 	%rd31, %r225, 4;
	add.s64 	%rd32, %rd1, %rd31;
	ld.global.u32 	%r226, [%rd32+64];
	add.s32 	%r227, %r222, %r35;
	st.shared.u32 	[%r227], %r226;
	add.s32 	%r228, %r223, %r11;
	shl.b32 	%r229, %r228, 5;
	add.s32 	%r230, %r10, %r229;
	mul.wide.u32 	%rd33, %r230, 4;
	add.s64 	%rd34, %rd1, %rd33;
	ld.global.u32 	%r231, [%rd34+64];
	add.s32 	%r232, %r227, %r35;
	st.shared.u32 	[%r232], %r231;
	add.s32 	%r233, %r228, %r11;
	shl.b32 	%r234, %r233, 5;
	add.s32 	%r235, %r10, %r234;
	mul.wide.u32 	%rd35, %r235, 4;
	add.s64 	%rd36, %rd1, %rd35;
	ld.global.u32 	%r236, [%rd36+64];
	add.s32 	%r237, %r232, %r35;
	st.shared.u32 	[%r237], %r236;
	add.s32 	%r333, %r233, %r11;
	setp.lt.u32 	%p36, %r333, 32;
	@%p36 bra 	$L__BB45_23;
	setp.gt.u32 	%p37, %r1, 31;
	bar.sync 	0;
	@%p37 bra 	$L__BB45_27;
	setp.ne.s32 	%p38, %r4, 0;
	shl.b32 	%r238, %r4, 4;
	or.b32  	%r239, %r238, 15;
	or.b32  	%r240, %r238, 12;
	shl.b32 	%r241, %r4, 6;
	mov.u32 	%r242, _ZZ9cuda_gemmIiLi128ELi1ELi1ELi32ELi32ELi32ELi64ELi0ELi1EEviiiPT_S1_S1_iiiE3Ash;
	add.s32 	%r243, %r242, %r241;
	ld.shared.v4.u32 	{%r244, %r245, %r246, %r247}, [%r243+48];
	or.b32  	%r248, %r238, 14;
	or.b32  	%r249, %r238, 13;
	or.b32  	%r250, %r238, 11;
	or.b32  	%r251, %r238, 8;
	ld.shared.v4.u32 	{%r252, %r253, %r254, %r255}, [%r243+32];
	or.b32  	%r256, %r238, 10;
	or.b32  	%r257, %r238, 9;
	or.b32  	%r258, %r238, 7;
	or.b32  	%r259, %r238, 4;
	ld.shared.v4.u32 	{%r260, %r261, %r262, %r263}, [%r243+16];
	or.b32  	%r264, %r238, 6;
	or.b32  	%r265, %r238, 5;
	or.b32  	%r266, %r238, 3;
	ld.shared.v4.u32 	{%r267, %r268, %r269, %r270}, [%r243];
	or.b32  	%r271, %r238, 2;
	or.b32  	%r272, %r238, 1;
	ld.shared.u32 	%r273, [%r48];
	shfl.sync.idx.b32	%r274|%p39, %r273, %r238, 31, -1;
	mul.lo.s32 	%r275, %r274, %r267;
	shfl.sync.idx.b32	%r276|%p40, %r273, %r272, 31, -1;
	mad.lo.s32 	%r277, %r276, %r268, %r275;
	shfl.sync.idx.b32	%r278|%p41, %r273, %r271, 31, -1;
	mad.lo.s32 	%r279, %r278, %r269, %r277;
	shfl.sync.idx.b32	%r280|%p42, %r273, %r266, 31, -1;
	mad.lo.s32 	%r281, %r280, %r270, %r279;
	shfl.sync.idx.b32	%r282|%p43, %r273, %r259, 31, -1;
	mad.lo.s32 	%r283, %r282, %r260, %r281;
	shfl.sync.idx.b32	%r284|%p44, %r273, %r265, 31, -1;
	mad.lo.s32 	%r285, %r284, %r261, %r283;
	shfl.sync.idx.b32	%r286|%p45, %r273, %r264, 31, -1;
	mad.lo.s32 	%r287, %r286, %r262, %r285;
	shfl.sync.idx.b32	%r288|%p46, %r273, %r258, 31, -1;
	mad.lo.s32 	%r289, %r288, %r263, %r287;
	shfl.sync.idx.b32	%r290|%p47, %r273, %r251, 31, -1;
	mad.lo.s32 	%r291, %r290, %r252, %r289;
	shfl.sync.idx.b32	%r292|%p48, %r273, %r257, 31, -1;
	mad.lo.s32 	%r293, %r292, %r253, %r291;
	shfl.sync.idx.b32	%r294|%p49, %r273, %r256, 31, -1;
	mad.lo.s32 	%r295, %r294, %r254, %r293;
	shfl.sync.idx.b32	%r296|%p50, %r273, %r250, 31, -1;
	mad.lo.s32 	%r297, %r296, %r255, %r295;
	shfl.sync.idx.b32	%r298|%p51, %r273, %r240, 31, -1;
	mad.lo.s32 	%r299, %r298, %r244, %r297;
	shfl.sync.idx.b32	%r300|%p52, %r273, %r249, 31, -1;
	mad.lo.s32 	%r301, %r300, %r245, %r299;
	shfl.sync.idx.b32	%r302|%p53, %r273, %r248, 31, -1;
	mad.lo.s32 	%r303, %r302, %r246, %r301;
	shfl.sync.idx.b32	%r304|%p54, %r273, %r239, 31, -1;
	mad.lo.s32 	%r305, %r304, %r247, %r303;
	shfl.sync.down.b32	%r306|%p55, %r305, 1, 7711, -1;
	add.s32 	%r56, %r306, %r305;
	@%p38 bra 	$L__BB45_27;
	ld.shared.u32 	%r307, [%r49+64];
	add.s32 	%r308, %r307, %r56;
	st.shared.u32 	[%r49+64], %r308;
$L__BB45_27:
	setp.gt.u32 	%p56, %r1, 7;
	bar.sync 	0;
	@%p56 bra 	$L__BB45_30;
	ld.param.u64 	%rd39, [_Z9cuda_gemmIiLi128ELi1ELi1ELi32ELi32ELi32ELi64ELi0ELi1EEviiiPT_S1_S1_iii_param_5];
	shl.b32 	%r337, %r1, 2;
	shr.s32 	%r309, %r69, 31;
	shr.u32 	%r310, %r309, 27;
	add.s32 	%r311, %r69, %r310;
	shr.s32 	%r312, %r311, 5;
	shl.b32 	%r313, %r1, 4;
	mov.u32 	%r314, _ZZ9cuda_gemmIiLi128ELi1ELi1ELi32ELi32ELi32ELi64ELi0ELi1EEviiiPT_S1_S1_iiiE3Csh;
	add.s32 	%r336, %r314, %r313;
	shl.b32 	%r59, %r5, 4;
	mul.lo.s32 	%r315, %r1, %r312;
	shl.b32 	%r316, %r315, 2;
	add.s32 	%r317, %r2, %r316;
	mad.lo.s32 	%r335, %r3, %r68, %r317;
	mul.lo.s32 	%r318, %r5, %r312;
	shl.b32 	%r61, %r318, 2;
	cvta.to.global.u64 	%rd3, %rd39;
$L__BB45_29:
	mul.wide.s32 	%rd37, %r335, 4;
	add.s64 	%rd38, %rd3, %rd37;
	ld.shared.v4.u32 	{%r319, %r320, %r321, %r322}, [%r336];
	st.global.v4.u32 	[%rd38], {%r319, %r320, %r321, %r322};
	add.s32 	%r337, %r337, %r7;
	add.s32 	%r336, %r336, %r59;
	add.s32 	%r335, %r335, %r61;
	setp.lt.u32 	%p57, %r337, 32;
	@%p57 bra 	$L__BB45_29;
$L__BB45_30:
	ret;

}
	// .globl	_Z9cuda_gemmIiLi128ELi1ELi1ELi32ELi32ELi32ELi64ELi1ELi0EEviiiPT_S1_S1_iii
.visible .entry _Z9cuda_gemmIiLi128ELi1ELi1ELi32ELi32ELi32ELi64ELi1ELi0EEviiiPT_S1_S1_iii(
	.param .u32 _Z9cuda_gemmIiLi128ELi1ELi1ELi32ELi32ELi32ELi64ELi1ELi0EEviiiPT_S1_S1_iii_param_0,
	.param .u32 _Z9cuda_gemmIiLi128ELi1ELi1ELi32ELi32ELi32ELi64ELi1ELi0EEviiiPT_S1_S1_iii_param_1,
	.param .u32 _Z9cuda_gemmIiLi128ELi1ELi1ELi32ELi32ELi32ELi64ELi1ELi0EEviiiPT_S1_S1_iii_param_2,
	.param .u64 .ptr .align 1 _Z9cuda_gemmIiLi128ELi1ELi1ELi32ELi32ELi32ELi64ELi1ELi0EEviiiPT_S1_S1_iii_param_3,
	.param .u64 .ptr .align 1 _Z9cuda_gemmIiLi128ELi1ELi1ELi32ELi32ELi32ELi64ELi1ELi0EEviiiPT_S1_S1_iii_param_4,
	.param .u64 .ptr .align 1 _Z9cuda_gemmIiLi128ELi1ELi1ELi32ELi32ELi32ELi64ELi1ELi0EEviiiPT_S1_S1_iii_param_5,
	.param .u32 _Z9cuda_gemmIiLi128ELi1ELi1ELi32ELi32ELi32ELi64ELi1ELi0EEviiiPT_S1_S1_iii_param_6,
	.param .u32 _Z9cuda_gemmIiLi128ELi1ELi1ELi32ELi32ELi32ELi64ELi1ELi0EEviiiPT_S1_S1_iii_param_7,
	.param .u32 _Z9cuda_gemmIiLi128ELi1ELi1ELi32ELi32ELi32ELi64ELi1ELi0EEviiiPT_S1_S1_iii_param_8
)
.maxntid 128
{
	.reg .pred 	%p<107>;
	.reg .b16 	%rs<10>;
	.reg .b32 	%r<639>;
	.reg .b64 	%rd<30>;
	// demoted variable
	.shared .align 128 .b8 _ZZ9cuda_gemmIiLi128ELi1ELi1ELi32ELi32ELi32ELi64ELi1ELi0EEviiiPT_S1_S1_iiiE11kron_fac_sh[2112];
	// demoted variable
	.shared .align 128 .b8 _ZZ9cuda_gemmIiLi128ELi1ELi1ELi32ELi32ELi32ELi64ELi1ELi0EEviiiPT_S1_S1_iiiE3Ash[128];
	// demoted variable
	.shared .align 128 .b8 _ZZ9cuda_gemmIiLi128ELi1ELi1ELi32ELi32ELi32ELi64ELi1ELi0EEviiiPT_S1_S1_iiiE3Csh[128];
	ld.param.u64 	%rd7, [_Z9cuda_gemmIiLi128ELi1ELi1ELi32ELi32ELi32ELi64ELi1ELi0EEviiiPT_S1_S1_iii_param_3];
	ld.param.u64 	%rd9, [_Z9cuda_gemmIiLi128ELi1ELi1ELi32ELi32ELi32ELi64ELi1ELi0EEviiiPT_S1_S1_iii_param_4];
	ld.param.u32 	%r236, [_Z9cuda_gemmIiLi128ELi1ELi1ELi32ELi32ELi32ELi64ELi1ELi0EEviiiPT_S1_S1_iii_param_6];
	ld.param.u32 	%r237, [_Z9cuda_gemmIiLi128ELi1ELi1ELi32ELi32ELi32ELi64ELi1ELi0EEviiiPT_S1_S1_iii_param_7];
	cvta.to.global.u64 	%rd1, %rd9;
	mov.u32 	%r1, %tid.x;
	div.s32 	%r2, 32, %r237;
	shl.b32 	%r3, %r2, 1;
	div.u32 	%r5, %r1, %r3;
	mul.lo.s32 	%r238, %r5, %r3;
	sub.s32 	%r239, %r1, %r238;
	shr.u32 	%r4, %r239, 1;
	mov.u32 	%r6, %ctaid.y;
	mov.u32 	%r240, %nctaid.y;
	setp.ge.u32 	%p2, %r6, %r240;
	@%p2 bra 	$L__BB46_126;
	and.b32  	%r7, %r1, 1;
	mov.u32 	%r241, %ctaid.z;
	mov.u32 	%r8, %ntid.x;
	shl.b32 	%r536, %r1, 2;
	shl.b32 	%r10, %r8, 2;
	shr.u32 	%r11, %r1, 4;
	and.b32  	%r12, %r1, 15;
	shl.b32 	%r13, %r241, 5;
	shr.u32 	%r14, %r8, 4;
	min.s32 	%r15, %r236, 16;
	setp.gt.u32 	%p3, %r1, 31;
	@%p3 bra 	$L__BB46_8;
	add.s32 	%r242, %r1, %r8;
	max.u32 	%r243, %r242, 32;
	setp.lt.u32 	%p4, %r242, 32;
	selp.u32 	%r244, 1, 0, %p4;
	add.s32 	%r245, %r242, %r244;
	sub.s32 	%r246, %r243, %r245;
	div.u32 	%r247, %r246, %r8;
	add.s32 	%r16, %r247, %r244;
	and.b32  	%r248, %r16, 3;
	setp.eq.s32 	%p5, %r248, 3;
	mov.u32 	%r534, %r1;
	@%p5 bra 	$L__BB46_5;
	add.s32 	%r250, %r16, 1;
	and.b32  	%r17, %r250, 3;
	mov.b32 	%r533, 0;
	mov.u32 	%r534, %r1;
$L__BB46_4:
	.pragma "nounroll";
	shl.b32 	%r251, %r534, 2;
	mov.u32 	%r252, _ZZ9cuda_gemmIiLi128ELi1ELi1ELi32ELi32ELi32ELi64ELi1ELi0EEviiiPT_S1_S1_iiiE3Csh;
	add.s32 	%r253, %r252, %r251;
	mov.b32 	%r254, 0;
	st.shared.u32 	[%r253], %r254;
	add.s32 	%r534, %r534, %r8;
	add.s32 	%r533, %r533, 1;
	setp.ne.s32 	%p6, %r533, %r17;
	@%p6 bra 	$L__BB46_4;
$L__BB46_5:
	setp.lt.u32 	%p7, %r16, 3;
	@%p7 bra 	$L__BB46_8;
	mov.u32 	%r256, _ZZ9cuda_gemmIiLi128ELi1ELi1ELi32ELi32ELi32ELi64ELi1ELi0EEviiiPT_S1_S1_iiiE3Csh;
$L__BB46_7:
	shl.b32 	%r255, %r534, 2;
	add.s32 	%r257, %r256, %r255;
	mov.b32 	%r258, 0;
	st.shared.u32 	[%r257], %r258;
	add.s32 	%r259, %r257, %r10;
	st.shared.u32 	[%r259], %r258;
	add.s32 	%r260, %r259, %r10;
	st.shared.u32 	[%r260], %r258;
	add.s32 	%r261, %r260, %r10;
	st.shared.u32 	[%r261], %r258;
	add.s32 	%r534, %r10, %r534;
	setp.lt.u32 	%p8, %r534, 32;
	@%p8 bra 	$L__BB46_7;
$L__BB46_8:
	setp.gt.u32 	%p9, %r1, 7;
	@%p9 bra 	$L__BB46_11;
	shl.b32 	%r25, %r6, 5;
	cvta.to.global.u64 	%rd2, %rd7;
	mov.u32 	%r268, _ZZ9cuda_gemmIiLi128ELi1ELi1ELi32ELi32ELi32ELi64ELi1ELi0EEviiiPT_S1_S1_iiiE3Ash;
$L__BB46_10:
	add.s32 	%r262, %r25, %r536;
	mul.wide.u32 	%rd10, %r262, 4;
	add.s64 	%rd11, %rd2, %rd10;
	ld.global.v4.u32 	{%r263, %r264, %r265, %r266}, [%rd11];
	shl.b32 	%r267, %r536, 2;
	add.s32 	%r269, %r268, %r267;
	st.shared.v4.u32 	[%r269], {%r263, %r264, %r265, %r266};
	add.s32 	%r536, %r536, %r10;
	setp.lt.u32 	%p10, %r536, 32;
	@%p10 bra 	$L__BB46_10;
$L__BB46_11:
	mov.u32 	%r272, _ZZ9cuda_gemmIiLi128ELi1ELi1ELi32ELi32ELi32ELi64ELi1ELi0EEviiiPT_S1_S1_iiiE11kron_fac_sh;
	mad.lo.s32 	%r26, %r12, 132, %r272;
	and.b32  	%r273, %r4, 15;
	shl.b32 	%r274, %r7, 4;
	add.s32 	%r275, %r11, %r14;
	cvt.u16.u32 	%rs2, %r275;
	xor.b16  	%rs3, %rs2, 31;
	and.b16  	%rs4, %rs3, 255;
	cvt.u16.u32 	%rs5, %r14;
	and.b16  	%rs6, %rs5, 255;
	div.u16 	%rs7, %rs4, %rs6;
	and.b16  	%rs1, %rs7, 3;
	add.s32 	%r276, %r13, %r11;
	mul.lo.s32 	%r27, %r276, %r236;
	add.s32 	%r277, %r276, %r14;
	mul.lo.s32 	%r28, %r277, %r236;
	shl.b32 	%r29, %r14, 2;
	add.s32 	%r278, %r277, %r14;
	mul.lo.s32 	%r30, %r278, %r236;
	add.s32 	%r279, %r4, 1;
	xor.b32  	%r280, %r273, 8;
	or.b32  	%r31, %r274, %r273;
	and.b32  	%r281, %r279, 15;
	or.b32  	%r32, %r274, %r281;
	add.s32 	%r282, %r4, 2;
	and.b32  	%r283, %r282, 15;
	or.b32  	%r33, %r274, %r283;
	add.s32 	%r284, %r4, 3;
	and.b32  	%r285, %r284, 15;
	or.b32  	%r34, %r274, %r285;
	add.s32 	%r286, %r4, 4;
	and.b32  	%r287, %r286, 15;
	or.b32  	%r35, %r274, %r287;
	add.s32 	%r288, %r4, 5;
	and.b32  	%r289, %r288, 15;
	or.b32  	%r36, %r274, %r289;
	add.s32 	%r290, %r4, 6;
	and.b32  	%r291, %r290, 15;
	or.b32  	%r37, %r274, %r291;
	add.s32 	%r292, %r4, 7;
	and.b32  	%r293, %r292, 15;
	or.b32  	%r38, %r274, %r293;
	or.b32  	%r39, %r274, %r280;
	add.s32 	%r294, %r4, 9;
	and.b32  	%r295, %r294, 15;
	or.b32  	%r40, %r274, %r295;
	add.s32 	%r296, %r4, 10;
	and.b32  	%r297, %r296, 15;
	or.b32  	%r41, %r274, %r297;
	add.s32 	%r298, %r4, 11;
	and.b32  	%r299, %r298, 15;
	or.b32  	%r42, %r274, %r299;
	add.s32 	%r300, %r4, 12;
	and.b32  	%r301, %r300, 15;
	or.b32  	%r43, %r274, %r301;
	add.s32 	%r302, %r4, 13;
	and.b32  	%r303, %r302, 15;
	or.b32  	%r44, %r274, %r303;
	add.s32 	%r304, %r4, 14;
	and.b32  	%r305, %r304, 15;
	or.b32  	%r45, %r274, %r305;
	add.s32 	%r306, %r4, -1;
	and.b32  	%r307, %r306, 15;
	or.b32  	%r46, %r274, %r307;
	setp.lt.s32 	%p12, %r273, %r237;
	selp.b32 	%r308, 0, %r237, %p12;
	sub.s32 	%r47, %r273, %r308;
	add.s32 	%r309, %r273, 1;
	setp.lt.s32 	%p13, %r309, %r237;
	selp.b32 	%r310, 0, %r237, %p13;
	sub.s32 	%r48, %r309, %r310;
	add.s32 	%r311, %r273, 2;
	setp.lt.s32 	%p14, %r311, %r237;
	selp.b32 	%r312, 0, %r237, %p14;
	sub.s32 	%r49, %r311, %r312;
	add.s32 	%r313, %r273, 3;
	setp.lt.s32 	%p15, %r313, %r237;
	selp.b32 	%r314, 0, %r237, %p15;
	sub.s32 	%r50, %r313, %r314;
	add.s32 	%r315, %r273, 4;
	setp.lt.s32 	%p16, %r315, %r237;
	selp.b32 	%r316, 0, %r237, %p16;
	sub.s32 	%r51, %r315, %r316;
	add.s32 	%r317, %r273, 5;
	setp.lt.s32 	%p17, %r317, %r237;
	selp.b32 	%r318, 0, %r237, %p17;
	sub.s32 	%r52, %r317, %r318;
	add.s32 	%r319, %r273, 6;
	setp.lt.s32 	%p18, %r319, %r237;
	selp.b32 	%r320, 0, %r237, %p18;
	sub.s32 	%r53, %r319, %r320;
	add.s32 	%r321, %r273, 7;
	setp.lt.s32 	%p19, %r321, %r237;
	selp.b32 	%r322, 0, %r237, %p19;
	sub.s32 	%r54, %r321, %r322;
	add.s32 	%r323, %r273, 8;
	setp.lt.s32 	%p20, %r323, %r237;
	selp.b32 	%r324, 0, %r237, %p20;
	sub.s32 	%r55, %r323, %r324;
	add.s32 	%r325, %r273, 9;
	setp.lt.s32 	%p21, %r325, %r237;
	selp.b32 	%r326, 0, %r237, %p21;
	sub.s32 	%r56, %r325, %r326;
	add.s32 	%r327, %r273, 10;
	setp.lt.s32 	%p22, %r327, %r237;
	selp.b32 	%r328, 0, %r237, %p22;
	sub.s32 	%r57, %r327, %r328;
	add.s32 	%r329, %r273, 11;
	setp.lt.s32 	%p23, %r329, %r237;
	selp.b32 	%r330, 0, %r237, %p23;
	sub.s32 	%r58, %r329, %r330;
	add.s32 	%r331, %r273, 12;
	setp.lt.s32 	%p24, %r331, %r237;
	selp.b32 	%r332, 0, %r237, %p24;
	sub.s32 	%r59, %r331, %r332;
	add.s32 	%r333, %r273, 13;
	setp.lt.s32 	%p25, %r333, %r237;
	selp.b32 	%r334, 0, %r237, %p25;
	sub.s32 	%r60, %r333, %r334;
	add.s32 	%r335, %r273, 14;
	setp.lt.s32 	%p26, %r335, %r237;
	selp.b32 	%r336, 0, %r237, %p26;
	sub.s32 	%r61, %r335, %r336;
	add.s32 	%r337, %r273, 15;
	setp.lt.s32 	%p27, %r337, %r237;
	selp.b32 	%r338, 0, %r237, %p27;
	sub.s32 	%r62, %r337, %r338;
	cvt.u16.u32 	%rs8, %r3;
	div.s16 	%rs9, 128, %rs8;
	cvt.s32.s16 	%r63, %rs9;
	and.b32  	%r64, %r1, 31;
	mov.b32 	%r553, 0;
	mov.pred 	%p106, -1;
	shl.b32 	%r448, %r64, 2;
$L__BB46_12:
	mov.pred 	%p1, %p106;
	shr.u32 	%r554, %r1, 4;
	setp.eq.s16 	%p28, %rs1, 2;
	and.b32  	%r339, %r1, 15;
	add.s32 	%r85, %r553, %r339;
	@%p28 bra 	$L__BB46_16;
	shr.u32 	%r340, %r1, 4;
	shr.u32 	%r341, %r8, 4;
	add.s32 	%r554, %r340, %r341;
	setp.eq.s16 	%p29, %rs1, 3;
	add.s32 	%r342, %r85, %r27;
	mul.wide.s32 	%rd12, %r342, 4;
	add.s64 	%rd13, %rd1, %rd12;
	ld.global.u32 	%r343, [%rd13];
	shl.b32 	%r344, %r340, 2;
	add.s32 	%r345, %r26, %r344;
	st.shared.u32 	[%r345], %r343;
	@%p29 bra 	$L__BB46_16;
	shr.u32 	%r346, %r1, 4;
	shr.u32 	%r347, %r8, 4;
	add.s32 	%r348, %r346, %r347;
	add.s32 	%r554, %r348, %r347;
	setp.eq.s16 	%p30, %rs1, 0;
	add.s32 	%r349, %r85, %r28;
	mul.wide.s32 	%rd14, %r349, 4;
	add.s64 	%rd15, %rd1, %rd14;
	ld.global.u32 	%r350, [%rd15];
	shl.b32 	%r351, %r346, 2;
	add.s32 	%r352, %r26, %r351;
	add.s32 	%r353, %r352, %r29;
	st.shared.u32 	[%r353], %r350;
	@%p30 bra 	$L__BB46_16;
	shr.u32 	%r354, %r1, 4;
	shr.u32 	%r355, %r8, 4;
	add.s32 	%r356, %r354, %r355;
	add.s32 	%r357, %r356, %r355;
	add.s32 	%r554, %r357, %r355;
	add.s32 	%r358, %r85, %r30;
	mul.wide.s32 	%rd16, %r358, 4;
	add.s64 	%rd17, %rd1, %rd16;
	ld.global.u32 	%r359, [%rd17];
	shl.b32 	%r360, %r354, 2;
	add.s32 	%r361, %r26, %r360;
	add.s32 	%r362, %r361, %r29;
	add.s32 	%r363, %r362, %r29;
	st.shared.u32 	[%r363], %r359;
$L__BB46_16:
	add.s32 	%r364, %r13, %r554;
	mad.lo.s32 	%r365, %r364, %r236, %r85;
	mul.wide.s32 	%rd18, %r365, 4;
	add.s64 	%rd19, %rd1, %rd18;
	ld.global.u32 	%r366, [%rd19];
	shl.b32 	%r367, %r554, 2;
	add.s32 	%r368, %r26, %r367;
	st.shared.u32 	[%r368], %r366;
	shr.u32 	%r369, %r8, 4;
	add.s32 	%r370, %r364, %r369;
	mad.lo.s32 	%r371, %r370, %r236, %r85;
	mul.wide.s32 	%rd20, %r371, 4;
	add.s64 	%rd21, %rd1, %rd20;
	ld.global.u32 	%r372, [%rd21];
	add.s32 	%r373, %r368, %r29;
	st.shared.u32 	[%r373], %r372;
	add.s32 	%r374, %r370, %r369;
	mad.lo.s32 	%r375, %r374, %r236, %r85;
	mul.wide.s32 	%rd22, %r375, 4;
	add.s64 	%rd23, %rd1, %rd22;
	ld.global.u32 	%r376, [%rd23];
	add.s32 	%r377, %r373, %r29;
	st.shared.u32 	[%r377], %r376;
	add.s32 	%r378, %r374, %r369;
	mad.lo.s32 	%r379, %r378, %r236, %r85;
	mul.wide.s32 	%rd24, %r379, 4;
	add.s64 	%rd25, %rd1, %rd24;
	ld.global.u32 	%r380, [%rd25];
	add.s32 	%r381, %r377, %r29;
	st.shared.u32 	[%r381], %r380;
	add.s32 	%r554, %r29, %r554;
	setp.lt.u32 	%p31, %r554, 32;
	@%p31 bra 	$L__BB46_16;
	setp.lt.s32 	%p32, %r2, 1;
	bar.sync 	0;
	@%p32 bra 	$L__BB46_122;
	mov.b32 	%r572, 0;
$L__BB46_19:
	setp.lt.s32 	%p33, %r237, 1;
	add.s32 	%r109, %r572, %r4;
	mul.lo.s32 	%r110, %r109, %r237;
	@%p33 bra 	$L__BB46_21;
	add.s32 	%r383, %r31, %r110;
	shl.b32 	%r384, %r383, 2;
	mov.u32 	%r385, _ZZ9cuda_gemmIiLi128ELi1ELi1ELi32ELi32ELi32ELi64ELi1ELi0EEviiiPT_S1_S1_iiiE3Ash;
	add.s32 	%r386, %r385, %r384;
	ld.shared.u32 	%r573, [%r386];
$L__BB46_21:
	setp.lt.s32 	%p34, %r237, 2;
	@%p34 bra 	$L__BB46_23;
	add.s32 	%r387, %r32, %r110;
	shl.b32 	%r388, %r387, 2;
	mov.u32 	%r389, _ZZ9cuda_gemmIiLi128ELi1ELi1ELi32ELi32ELi32ELi64ELi1ELi0EEviiiPT_S1_S1_iiiE3Ash;
	add.s32 	%r390, %r389, %r388;
	ld.shared.u32 	%r574, [%r390];
$L__BB46_23:
	setp.lt.s32 	%p35, %r237, 3;
	@%p35 bra 	$L__BB46_25;
	add.s32 	%r391, %r33, %r110;
	shl.b32 	%r392, %r391, 2;
	mov.u32 	%r393, _ZZ9cuda_gemmIiLi128ELi1ELi1ELi32ELi32ELi32ELi64ELi1ELi0EEviiiPT_S1_S1_iiiE3Ash;
	add.s32 	%r394, %r393, %r392;
	ld.shared.u32 	%r575, [%r394];
$L__BB46_25:
	setp.lt.s32 	%p36, %r237, 4;
	@%p36 bra 	$L__BB46_27;
	add.s32 	%r395, %r34, %r110;
	shl.b32 	%r396, %r395, 2;
	mov.u32 	%r397, _ZZ9cuda_gemmIiLi128ELi1ELi1ELi32ELi32ELi32ELi64ELi1ELi0EEviiiPT_S1_S1_iiiE3Ash;
	add.s32 	%r398, %r397, %r396;
	ld.shared.u32 	%r576, [%r398];
$L__BB46_27:
	setp.lt.s32 	%p37, %r237, 5;
	@%p37 bra 	$L__BB46_29;
	add.s32 	%r399, %r35, %r110;
	shl.b32 	%r400, %r399, 2;
	mov.u32 	%r401, _ZZ9cuda_gemmIiLi128ELi1ELi1ELi32ELi32ELi32ELi64ELi1ELi0EEviiiPT_S1_S1_iiiE3Ash;
	add.s32 	%r402, %r401, %r400;
	ld.shared.u32 	%r577, [%r402];
$L__BB46_29:
	setp.lt.s32 	%p38, %r237, 6;
	@%p38 bra 	$L__BB46_31;
	add.s32 	%r403, %r36, %r110;
	shl.b32 	%r404, %r403, 2;
	mov.u32 	%r405, _ZZ9cuda_gemmIiLi128ELi1ELi1ELi32ELi32ELi32ELi64ELi1ELi0EEviiiPT_S1_S1_iiiE3Ash;
	add.s32 	%r406, %r405, %r404;
	ld.shared.u32 	%r578, [%r406];
$L__BB46_31:
	setp.lt.s32 	%p39, %r237, 7;
	@%p39 bra 	$L__BB46_33;
	add.s32 	%r407, %r37, %r110;
	shl.b32 	%r408, %r407, 2;
	mov.u32 	%r409, _ZZ9cuda_gemmIiLi128ELi1ELi1ELi32ELi32ELi32ELi64ELi1ELi0EEviiiPT_S1_S1_iiiE3Ash;
	add.s32 	%r410, %r409, %r408;
	ld.shared.u32 	%r579, [%r410];
$L__BB46_33:
	setp.lt.s32 	%p40, %r237, 8;
	@%p40 bra 	$L__BB46_35;
	add.s32 	%r411, %r38, %r110;
	shl.b32 	%r412, %r411, 2;
	mov.u32 	%r413, _ZZ9cuda_gemmIiLi128ELi1ELi1ELi32ELi32ELi32ELi64ELi1ELi0EEviiiPT_S1_S1_iiiE3Ash;
	add.s32 	%r414, %r413, %r412;
	ld.shared.u32 	%r580, [%r414];
$L__BB46_35:
	setp.lt.s32 	%p41, %r237, 9;
	@%p41 bra 	$L__BB46_37;
	add.s32 	%r415, %r39, %r110;
	shl.b32 	%r416, %r415, 2;
	mov.u32 	%r417, _ZZ9cuda_gemmIiLi128ELi1ELi1ELi32ELi32ELi32ELi64ELi1ELi0EEviiiPT_S1_S1_iiiE3Ash;
	add.s32 	%r418, %r417, %r416;
	ld.shared.u32 	%r581, [%r418];
$L__BB46_37:
	setp.lt.s32 	%p42, %r237, 10;
	@%p42 bra 	$L__BB46_39;
	add.s32 	%r419, %r40, %r110;
	shl.b32 	%r420, %r419, 2;
	mov.u32 	%r421, _ZZ9cuda_gemmIiLi128ELi1ELi1ELi32ELi32ELi32ELi64ELi1ELi0EEviiiPT_S1_S1_iiiE3Ash;
	add.s32 	%r422, %r421, %r420;
	ld.shared.u32 	%r582, [%r422];
$L__BB46_39:
	setp.lt.s32 	%p43, %r237, 11;
	@%p43 bra 	$L__BB46_41;
	add.s32 	%r423, %r41, %r110;
	shl.b32 	%r424, %r423, 2;
	mov.u32 	%r425, _ZZ9cuda_gemmIiLi128ELi1ELi1ELi32ELi32ELi32ELi64ELi1ELi0EEviiiPT_S1_S1_iiiE3Ash;
	add.s32 	%r426, %r425, %r424;
	ld.shared.u32 	%r583, [%r426];
$L__BB46_41:
	setp.lt.s32 	%p44, %r237, 12;
	@%p44 bra 	$L__BB46_43;
	add.s32 	%r427, %r42, %r110;
	shl.b32 	%r428, %r427, 2;
	mov.u32 	%r429, _ZZ9cuda_gemmIiLi128ELi1ELi1ELi32ELi32ELi32ELi64ELi1ELi0EEviiiPT_S1_S1_iiiE3Ash;
	add.s32 	%r430, %r429, %r428;
	ld.shared.u32 	%r584, [%r430];
$L__BB46_43:
	setp.lt.s32 	%p45, %r237, 13;
	@%p45 bra 	$L__BB46_45;
	add.s32 	%r431, %r43, %r110;
	shl.b32 	%r432, %r431, 2;
	mov.u32 	%r433, _ZZ9cuda_gemmIiLi128ELi1ELi1ELi32ELi32ELi32ELi64ELi1ELi0EEviiiPT_S1_S1_iiiE3Ash;
	add.s32 	%r434, %r433, %r432;
	ld.shared.u32 	%r585, [%r434];
$L__BB46_45:
	setp.lt.s32 	%p46, %r237, 14;
	@%p46 bra 	$L__BB46_47;
	add.s32 	%r435, %r44, %r110;
	shl.b32 	%r436, %r435, 2;
	mov.u32 	%r437, _ZZ9cuda_gemmIiLi128ELi1ELi1ELi32ELi32ELi32ELi64ELi1ELi0EEviiiPT_S1_S1_iiiE3Ash;
	add.s32 	%r438, %r437, %r436;
	ld.shared.u32 	%r586, [%r438];
$L__BB46_47:
	setp.lt.s32 	%p47, %r237, 15;
	@%p47 bra 	$L__BB46_49;
	add.s32 	%r439, %r45, %r110;
	shl.b32 	%r440, %r439, 2;
	mov.u32 	%r441, _ZZ9cuda_gemmIiLi128ELi1ELi1ELi32ELi32ELi32ELi64ELi1ELi0EEviiiPT_S1_S1_iiiE3Ash;
	add.s32 	%r442, %r441, %r440;
	ld.shared.u32 	%r587, [%r442];
$L__BB46_49:
	setp.lt.s32 	%p48, %r237, 16;
	@%p48 bra 	$L__BB46_51;
	add.s32 	%r443, %r46, %r110;
	shl.b32 	%r444, %r443, 2;
	mov.u32 	%r445, _ZZ9cuda_gemmIiLi128ELi1ELi1ELi32ELi32ELi32ELi64ELi1ELi0EEviiiPT_S1_S1_iiiE3Ash;
	add.s32 	%r446, %r445, %r444;
	ld.shared.u32 	%r588, [%r446];
$L__BB46_51:
	setp.ge.s32 	%p49, %r5, %r15;
	@%p49 bra 	$L__BB46_121;
	mov.u32 	%r589, %r5;
$L__BB46_53:
	setp.gt.u32 	%p50, %r237, 64;
	mov.u32 	%r447, _ZZ9cuda_gemmIiLi128ELi1ELi1ELi32ELi32ELi32ELi64ELi1ELi0EEviiiPT_S1_S1_iiiE11kron_fac_sh;
	mad.lo.s32 	%r144, %r589, 132, %r447;
	add.s32 	%r449, %r144, %r448;
	ld.shared.u32 	%r145, [%r449];
	@%p50 bra 	$L__BB46_86;
	setp.eq.s32 	%p67, %r237, 0;
	mov.b32 	%r591, 0;
	@%p67 bra 	$L__BB46_56;
	shfl.sync.idx.b32	%r500|%p68, %r145, %r47, 31, -1;
	mul.lo.s32 	%r591, %r500, %r573;
$L__BB46_56:
	setp.lt.s32 	%p69, %r237, 2;
	@%p69 bra 	$L__BB46_58;
	shfl.sync.idx.b32	%r501|%p70, %r145, %r48, 31, -1;
	mad.lo.s32 	%r591, %r501, %r574, %r591;
$L__BB46_58:
	setp.lt.s32 	%p71, %r237, 3;
	@%p71 bra 	$L__BB46_60;
	shfl.sync.idx.b32	%r502|%p72, %r145, %r49, 31, -1;
	mad.lo.s32 	%r591, %r502, %r575, %r591;
$L__BB46_60:
	setp.lt.s32 	%p73, %r237, 4;
	@%p73 bra 	$L__BB46_62;
	shfl.sync.idx.b32	%r503|%p74, %r145, %r50, 31, -1;
	mad.lo.s32 	%r591, %r503, %r576, %r591;
$L__BB46_62:
	setp.lt.s32 	%p75, %r237, 5;
	@%p75 bra 	$L__BB46_64;
	shfl.sync.idx.b32	%r504|%p76, %r145, %r51, 31, -1;
	mad.lo.s32 	%r591, %r504, %r577, %r591;
$L__BB46_64:
	setp.lt.s32 	%p77, %r237, 6;
	@%p77 bra 	$L__BB46_66;
	shfl.sync.idx.b32	%r505|%p78, %r145, %r52, 31, -1;
	mad.lo.s32 	%r591, %r505, %r578, %r591;
$L__BB46_66:
	setp.lt.s32 	%p79, %r237, 7;
	@%p79 bra 	$L__BB46_68;
	shfl.sync.idx.b32	%r506|%p80, %r145, %r53, 31, -1;
	mad.lo.s32 	%r591, %r506, %r579, %r591;
$L__BB46_68:
	setp.lt.s32 	%p81, %r237, 8;
	@%p81 bra 	$L__BB46_70;
	shfl.sync.idx.b32	%r507|%p82, %r145, %r54, 31, -1;
	mad.lo.s32 	%r591, %r507, %r580, %r591;
$L__BB46_70:
	setp.lt.s32 	%p83, %r237, 9;
	@%p83 bra 	$L__BB46_72;
	shfl.sync.idx.b32	%r508|%p84, %r145, %r55, 31, -1;
	mad.lo.s32 	%r591, %r508, %r581, %r591;
$L__BB46_72:
	setp.lt.s32 	%p85, %r237, 10;
	@%p85 bra 	$L__BB46_74;
	shfl.sync.idx.b32	%r509|%p86, %r145, %r56, 31, -1;
	mad.lo.s32 	%r591, %r509, %r582, %r591;
$L__BB46_74:
	setp.lt.s32 	%p87, %r237, 11;
	@%p87 bra 	$L__BB46_76;
	shfl.sync.idx.b32	%r510|%p88, %r145, %r57, 31, -1;
	mad.lo.s32 	%r591, %r510, %r583, %r591;
$L__BB46_76:
	setp.lt.s32 	%p89, %r237, 12;
	@%p89 bra 	$L__BB46_78;
	shfl.sync.idx.b32	%r511|%p90, %r145, %r58, 31, -1;
	mad.lo.s32 	%r591, %r511, %r584, %r591;
$L__BB46_78:
	setp.lt.s32 	%p91, %r237, 13;
	@%p91 bra 	$L__BB46_80;
	shfl.sync.idx.b32	%r512|%p92, %r145, %r59, 31, -1;
	mad.lo.s32 	%r591, %r512, %r585, %r591;
$L__BB46_80:
	setp.lt.s32 	%p93, %r237, 14;
	@%p93 bra 	$L__BB46_82;
	shfl.sync.idx.b32	%r513|%p94, %r145, %r60, 31, -1;
	mad.lo.s32 	%r591, %r513, %r586, %r591;
$L__BB46_82:
	setp.lt.s32 	%p95, %r237, 15;
	@%p95 bra 	$L__BB46_84;
	shfl.sync.idx.b32	%r514|%p96, %r145, %r61, 31, -1;
	mad.lo.s32 	%r591, %r514, %r587, %r591;
$L__BB46_84:
	setp.lt.s32 	%p97, %r237, 16;
	@%p97 bra 	$L__BB46_118;
	shfl.sync.idx.b32	%r515|%p98, %r145, %r62, 31, -1;
	mad.lo.s32 	%r591, %r515, %r588, %r591;
	bra.uni 	$L__BB46_118;
$L__BB46_86:
	mov.b32 	%r591, 0;
	@%p33 bra 	$L__BB46_88;
	shl.b32 	%r451, %r31, 2;
	add.s32 	%r452, %r144, %r451;
	ld.shared.u32 	%r453, [%r452];
	mul.lo.s32 	%r591, %r453, %r573;
$L__BB46_88:
	@%p34 bra 	$L__BB46_90;
	shl.b32 	%r454, %r32, 2;
	add.s32 	%r455, %r144, %r454;
	ld.shared.u32 	%r456, [%r455];
	mad.lo.s32 	%r591, %r456, %r574, %r591;
$L__BB46_90:
	@%p35 bra 	$L__BB46_92;
	shl.b32 	%r457, %r33, 2;
	add.s32 	%r458, %r144, %r457;
	ld.shared.u32 	%r459, [%r458];
	mad.lo.s32 	%r591, %r459, %r575, %r591;
$L__BB46_92:
	@%p36 bra 	$L__BB46_94;
	shl.b32 	%r460, %r34, 2;
	add.s32 	%r461, %r144, %r460;
	ld.shared.u32 	%r462, [%r461];
	mad.lo.s32 	%r591, %r462, %r576, %r591;
$L__BB46_94:
	setp.lt.s32 	%p55, %r237, 5;
	@%p55 bra 	$L__BB46_96;
	shl.b32 	%r463, %r35, 2;
	add.s32 	%r464, %r144, %r463;
	ld.shared.u32 	%r465, [%r464];
	mad.lo.s32 	%r591, %r465, %r577, %r591;
$L__BB46_96:
	setp.lt.s32 	%p56, %r237, 6;
	@%p56 bra 	$L__BB46_98;
	shl.b32 	%r466, %r36, 2;
	add.s32 	%r467, %r144, %r466;
	ld.shared.u32 	%r468, [%r467];
	mad.lo.s32 	%r591, %r468, %r578, %r591;
$L__BB46_98:
	setp.lt.s32 	%p57, %r237, 7;
	@%p57 bra 	$L__BB46_100;
	shl.b32 	%r469, %r37, 2;
	add.s32 	%r470, %r144, %r469;
	ld.shared.u32 	%r471, [%r470];
	mad.lo.s32 	%r591, %r471, %r579, %r591;
$L__BB46_100:
	setp.lt.s32 	%p58, %r237, 8;
	@%p58 bra 	$L__BB46_102;
	shl.b32 	%r472, %r38, 2;
	add.s32 	%r473, %r144, %r472;
	ld.shared.u32 	%r474, [%r473];
	mad.lo.s32 	%r591, %r474, %r580, %r591;
$L__BB46_102:
	setp.lt.s32 	%p59, %r237, 9;
	@%p59 bra 	$L__BB46_104;
	shl.b32 	%r475, %r39, 2;
	add.s32 	%r476, %r144, %r475;
	ld.shared.u32 	%r477, [%r476];
	mad.lo.s32 	%r591, %r477, %r581, %r591;
$L__BB46_104:
	setp.lt.s32 	%p60, %r237, 10;
	@%p60 bra 	$L__BB46_106;
	shl.b32 	%r478, %r40, 2;
	add.s32 	%r479, %r144, %r478;
	ld.shared.u32 	%r480, [%r479];
	mad.lo.s32 	%r591, %r480, %r582, %r591;
$L__BB46_106:
	setp.lt.s32 	%p61, %r237, 11;
	@%p61 bra 	$L__BB46_108;
	shl.b32 	%r481, %r41, 2;
	add.s32 	%r482, %r144, %r481;
	ld.shared.u32 	%r483, [%r482];
	mad.lo.s32 	%r591, %r483, %r583, %r591;
$L__BB46_108:
	setp.lt.s32 	%p62, %r237, 12;
	@%p62 bra 	$L__BB46_110;
	shl.b32 	%r484, %r42, 2;
	add.s32 	%r485, %r144, %r484;
	ld.shared.u32 	%r486, [%r485];
	mad.lo.s32 	%r591, %r486, %r584, %r591;
$L__BB46_110:
	setp.lt.s32 	%p63, %r237, 13;
	@%p63 bra 	$L__BB46_112;
	shl.b32 	%r487, %r43, 2;
	add.s32 	%r488, %r144, %r487;
	ld.shared.u32 	%r489, [%r488];
	mad.lo.s32 	%r591, %r489, %r585, %r591;
$L__BB46_112:
	setp.lt.s32 	%p64, %r237, 14;
	@%p64 bra 	$L__BB46_114;
	shl.b32 	%r490, %r44, 2;
	add.s32 	%r491, %r144, %r490;
	ld.shared.u32 	%r492, [%r491];
	mad.lo.s32 	%r591, %r492, %r586, %r591;
$L__BB46_114:
	setp.lt.s32 	%p65, %r237, 15;
	@%p65 bra 	$L__BB46_116;
	shl.b32 	%r493, %r45, 2;
	add.s32 	%r494, %r144, %r493;
	ld.shared.u32 	%r495, [%r494];
	mad.lo.s32 	%r591, %r495, %r587, %r591;
$L__BB46_116:
	setp.lt.s32 	%p66, %r237, 16;
	@%p66 bra 	$L__BB46_118;
	shl.b32 	%r496, %r46, 2;
	add.s32 	%r497, %r144, %r496;
	ld.shared.u32 	%r498, [%r497];
	mad.lo.s32 	%r591, %r498, %r588, %r591;
$L__BB46_118:
	setp.ne.s32 	%p99, %r7, 0;
	add.s32 	%r516, %r589, %r553;
	mad.lo.s32 	%r209, %r516, %r2, %r109;
	shfl.sync.down.b32	%r517|%p100, %r591, 1, 7711, -1;
	add.s32 	%r210, %r517, %r591;
	@%p99 bra 	$L__BB46_120;
	shl.b32 	%r518, %r209, 2;
	mov.u32 	%r519, _ZZ9cuda_gemmIiLi128ELi1ELi1ELi32ELi32ELi32ELi64ELi1ELi0EEviiiPT_S1_S1_iiiE3Csh;
	add.s32 	%r520, %r519, %r518;
	ld.shared.u32 	%r521, [%r520];
	add.s32 	%r522, %r521, %r210;
	st.shared.u32 	[%r520], %r522;
$L__BB46_120:
	add.s32 	%r589, %r589, %r63;
	setp.lt.s32 	%p101, %r589, %r15;
	@%p101 bra 	$L__BB46_53;
$L__BB46_121:
	add.s32 	%r572, %r572, %r3;
	setp.lt.s32 	%p102, %r572, %r2;
	@%p102 bra 	$L__BB46_19;
$L__BB46_122:
	mov.b32 	%r553, 16;
	mov.pred 	%p106, 0;
	@%p1 bra 	$L__BB46_12;
	setp.gt.u32 	%p104, %r1, 7;
	bar.sync 	0;
	@%p104 bra 	$L__BB46_126;
	ld.param.u64 	%rd28, [_Z9cuda_gemmIiLi128ELi1ELi1ELi32ELi32ELi32ELi64ELi1ELi0EEviiiPT_S1_S1_iii_param_5];
	shl.b32 	%r524, %r6, 5;
	shl.b32 	%r525, %r1, 4;
	mov.u32 	%r526, _ZZ9cuda_gemmIiLi128ELi1ELi1ELi32ELi32ELi32ELi64ELi1ELi0EEviiiPT_S1_S1_iiiE3Csh;
	add.s32 	%r637, %r526, %r525;
	shl.b32 	%r230, %r8, 4;
	shl.b32 	%r638, %r1, 2;
	add.s32 	%r527, %r524, %r638;
	mul.wide.u32 	%rd26, %r527, 4;
	cvta.to.global.u64 	%rd27, %rd28;
	add.s64 	%rd29, %rd27, %rd26;
	mul.wide.u32 	%rd4, %r8, 16;
$L__BB46_125:
	ld.shared.v4.u32 	{%r528, %r529, %r530, %r531}, [%r637];
	st.global.v4.u32 	[%rd29], {%r528, %r529, %r530, %r531};
	add.s32 	%r638, %r638, %r10;
	add.s32 	%r637, %r637, %r230;
	add.s64 	%rd29, %rd29, %rd4;
	setp.lt.u32 	%p105, %r638, 32;
	@%p105 bra 	$L__BB46_125;
$L__BB46_126:
	ret;

}
	// .globl	_Z9cuda_gemmIiLi128ELi1ELi1ELi32ELi32ELi32ELi64ELi1ELi1EEviiiPT_S1_S1_iii
.visible .entry _Z9cuda_gemmIiLi128ELi1ELi1ELi32ELi32ELi32ELi64ELi1ELi1EEviiiPT_S1_S1_iii(
	.param .u32 _Z9cuda_gemmIiLi128ELi1ELi1ELi32ELi32ELi32ELi64ELi1ELi1EEviiiPT_S1_S1_iii_param_0,
	.param .u32 _Z9cuda_gemmIiLi128ELi1ELi1ELi32ELi32ELi32ELi64ELi1ELi1EEviiiPT_S1_S1_iii_param_1,
	.param .u32 _Z9cuda_gemmIiLi128ELi1ELi1ELi32ELi32ELi32ELi64ELi1ELi1EEviiiPT_S1_S1_iii_param_2,
	.param .u64 .ptr .align 1 _Z9cuda_gemmIiLi128ELi1ELi1ELi32ELi32ELi32ELi64ELi1ELi1EEviiiPT_S1_S1_iii_param_3,
	.param .u64 .ptr .align 1 _Z9cuda_gemmIiLi128ELi1ELi1ELi32ELi32ELi32ELi64ELi1ELi1EEviiiPT_S1_S1_iii_param_4,
	.param .u64 .ptr .align 1 _Z9cuda_gemmIiLi128ELi1ELi1ELi32ELi32ELi32ELi64ELi1ELi1EEviiiPT_S1_S1_iii_param_5,
	.param .u32 _Z9cuda_gemmIiLi128ELi1ELi1ELi32ELi32ELi32ELi64ELi1ELi1EEviiiPT_S1_S1_iii_param_6,
	.param .u32 _Z9cuda_gemmIiLi128ELi1ELi1ELi32ELi32ELi32ELi64ELi1ELi1EEviiiPT_S1_S1_iii_param_7,
	.param .u32 _Z9cuda_gemmIiLi128ELi1ELi1ELi32ELi32ELi32ELi64ELi1ELi1EEviiiPT_S1_S1_iii_param_8
)
.maxntid 128
{
	.reg .pred 	%p<58>;
	.reg .b16 	%rs<8>;
	.reg .b32 	%r<333>;
	.reg .b64 	%rd<48>;
	// demoted variable
	.shared .align 128 .b8 _ZZ9cuda_gemmIiLi128ELi1ELi1ELi32ELi32ELi32ELi64ELi1ELi1EEviiiPT_S1_S1_iiiE11kron_fac_sh[2112];
	// demoted variable
	.shared .align 128 .b8 _ZZ9cuda_gemmIiLi128ELi1ELi1ELi32ELi32ELi32ELi64ELi1ELi1EEviiiPT_S1_S1_iiiE3Ash[128];
	// demoted variable
	.shared .align 128 .b8 _ZZ9cuda_gemmIiLi128ELi1ELi1ELi32ELi32ELi32ELi64ELi1ELi1EEviiiPT_S1_S1_iiiE3Csh[128];
	ld.param.u64 	%rd10, [_Z9cuda_gemmIiLi128ELi1ELi1ELi32ELi32ELi32ELi64ELi1ELi1EEviiiPT_S1_S1_iii_param_3];
	ld.param.u64 	%rd12, [_Z9cuda_gemmIiLi128ELi1ELi1ELi32ELi32ELi32ELi64ELi1ELi1EEviiiPT_S1_S1_iii_param_4];
	cvta.to.global.u64 	%rd1, %rd12;
	mov.u32 	%r1, %tid.x;
	mov.u32 	%r2, %ctaid.y;
	mov.u32 	%r60, %nctaid.y;
	setp.ge.u32 	%p1, %r2, %r60;
	@%p1 bra 	$L__BB47_30;
	and.b32  	%r3, %r1, 1;
	mov.u32 	%r61, %ctaid.z;
	mov.u32 	%r4, %ntid.x;
	shl.b32 	%r326, %r1, 2;
	shl.b32 	%r6, %r4, 2;
	shr.u32 	%r327, %r1, 4;
	and.b32  	%r8, %r1, 15;
	shl.b32 	%r62, %r61, 10;
	or.b32  	%r9, %r62, %r8;
	shr.u32 	%r10, %r4, 4;
	setp.gt.u32 	%p2, %r1, 31;
	@%p2 bra 	$L__BB47_8;
	add.s32 	%r63, %r1, %r4;
	max.u32 	%r64, %r63, 32;
	setp.lt.u32 	%p3, %r63, 32;
	selp.u32 	%r65, 1, 0, %p3;
	add.s32 	%r66, %r63, %r65;
	sub.s32 	%r67, %r64, %r66;
	div.u32 	%r68, %r67, %r4;
	add.s32 	%r11, %r68, %r65;
	and.b32  	%r69, %r11, 3;
	setp.eq.s32 	%p4, %r69, 3;
	mov.u32 	%r324, %r1;
	@%p4 bra 	$L__BB47_5;
	add.s32 	%r70, %r11, 1;
	and.b32  	%r71, %r70, 3;
	mov.u32 	%r72, _ZZ9cuda_gemmIiLi128ELi1ELi1ELi32ELi32ELi32ELi64ELi1ELi1EEviiiPT_S1_S1_iiiE3Csh;
	add.s32 	%r321, %r72, %r326;
	neg.s32 	%r320, %r71;
	mad.lo.s32 	%r324, %r4, %r71, %r1;
$L__BB47_4:
	.pragma "nounroll";
	mov.b32 	%r73, 0;
	st.shared.u32 	[%r321], %r73;
	add.s32 	%r321, %r321, %r6;
	add.s32 	%r320, %r320, 1;
	setp.ne.s32 	%p5, %r320, 0;
	@%p5 bra 	$L__BB47_4;
$L__BB47_5:
	setp.lt.u32 	%p6, %r11, 3;
	@%p6 bra 	$L__BB47_8;
	shl.b32 	%r74, %r324, 2;
	mov.u32 	%r75, _ZZ9cuda_gemmIiLi128ELi1ELi1ELi32ELi32ELi32ELi64ELi1ELi1EEviiiPT_S1_S1_iiiE3Csh;
	add.s32 	%r323, %r75, %r74;
	shl.b32 	%r21, %r4, 4;
	shl.b32 	%r22, %r4, 3;
	mul.lo.s32 	%r23, %r4, 12;
$L__BB47_7:
	mov.b32 	%r76, 0;
	st.shared.u32 	[%r323], %r76;
	add.s32 	%r77, %r323, %r6;
	st.shared.u32 	[%r77], %r76;
	add.s32 	%r78, %r323, %r22;
	st.shared.u32 	[%r78], %r76;
	add.s32 	%r79, %r323, %r23;
	st.shared.u32 	[%r79], %r76;
	add.s32 	%r324, %r324, %r6;
	add.s32 	%r323, %r323, %r21;
	setp.lt.u32 	%p7, %r324, 32;
	@%p7 bra 	$L__BB47_7;
$L__BB47_8:
	setp.gt.u32 	%p8, %r1, 7;
	@%p8 bra 	$L__BB47_11;
	shl.b32 	%r80, %r2, 5;
	shl.b32 	%r81, %r1, 4;
	mov.u32 	%r82, _ZZ9cuda_gemmIiLi128ELi1ELi1ELi32ELi32ELi32ELi64ELi1ELi1EEviiiPT_S1_S1_iiiE3Ash;
	add.s32 	%r325, %r82, %r81;
	shl.b32 	%r29, %r4, 4;
	add.s32 	%r83, %r80, %r326;
	mul.wide.u32 	%rd13, %r83, 4;
	cvta.to.global.u64 	%rd14, %rd10;
	add.s64 	%rd46, %rd14, %rd13;
	mul.wide.u32 	%rd3, %r4, 16;
$L__BB47_10:
	ld.global.v4.u32 	{%r84, %r85, %r86, %r87}, [%rd46];
	st.shared.v4.u32 	[%r325], {%r84, %r85, %r86, %r87};
	add.s32 	%r326, %r326, %r6;
	add.s32 	%r325, %r325, %r29;
	add.s64 	%rd46, %rd46, %rd3;
	setp.lt.u32 	%p9, %r326, 32;
	@%p9 bra 	$L__BB47_10;
$L__BB47_11:
	mov.u32 	%r88, _ZZ9cuda_gemmIiLi128ELi1ELi1ELi32ELi32ELi32ELi64ELi1ELi1EEviiiPT_S1_S1_iiiE11kron_fac_sh;
	mad.lo.s32 	%r30, %r8, 132, %r88;
	add.s32 	%r31, %r327, %r10;
	cvt.u16.u32 	%rs2, %r31;
	xor.b16  	%rs3, %rs2, 31;
	and.b16  	%rs4, %rs3, 255;
	cvt.u16.u32 	%rs5, %r10;
	and.b16  	%rs6, %rs5, 255;
	div.u16 	%rs7, %rs4, %rs6;
	and.b16  	%rs1, %rs7, 3;
	setp.eq.s16 	%p10, %rs1, 2;
	shl.b32 	%r89, %r327, 2;
	add.s32 	%r32, %r30, %r89;
	shl.b32 	%r33, %r10, 2;
	add.s32 	%r34, %r32, %r33;
	@%p10 bra 	$L__BB47_15;
	shl.b32 	%r90, %r327, 5;
	add.s32 	%r91, %r9, %r90;
	mul.wide.u32 	%rd15, %r91, 4;
	add.s64 	%rd16, %rd1, %rd15;
	ld.global.u32 	%r92, [%rd16];
	st.shared.u32 	[%r32], %r92;
	setp.eq.s16 	%p11, %rs1, 3;
	mov.u32 	%r327, %r31;
	@%p11 bra 	$L__BB47_15;
	shl.b32 	%r93, %r31, 5;
	add.s32 	%r94, %r93, %r9;
	mul.wide.u32 	%rd17, %r94, 4;
	add.s64 	%rd18, %rd1, %rd17;
	ld.global.u32 	%r95, [%rd18];
	st.shared.u32 	[%r34], %r95;
	add.s32 	%r327, %r31, %r10;
	setp.eq.s16 	%p12, %rs1, 0;
	@%p12 bra 	$L__BB47_15;
	shl.b32 	%r96, %r327, 5;
	add.s32 	%r97, %r96, %r9;
	mul.wide.u32 	%rd19, %r97, 4;
	add.s64 	%rd20, %rd1, %rd19;
	ld.global.u32 	%r98, [%rd20];
	add.s32 	%r99, %r34, %r33;
	st.shared.u32 	[%r99], %r98;
	add.s32 	%r327, %r327, %r10;
$L__BB47_15:
	shl.b32 	%r100, %r327, 5;
	add.s32 	%r101, %r9, %r100;
	mul.wide.u32 	%rd21, %r101, 4;
	add.s64 	%rd22, %rd1, %rd21;
	ld.global.u32 	%r102, [%rd22];
	shl.b32 	%r103, %r327, 2;
	add.s32 	%r104, %r30, %r103;
	st.shared.u32 	[%r104], %r102;
	add.s32 	%r105, %r327, %r10;
	shl.b32 	%r106, %r105, 5;
	add.s32 	%r107, %r106, %r9;
	mul.wide.u32 	%rd23, %r107, 4;
	add.s64 	%rd24, %rd1, %rd23;
	ld.global.u32 	%r108, [%rd24];
	add.s32 	%r109, %r104, %r33;
	st.shared.u32 	[%r109], %r108;
	add.s32 	%r110, %r105, %r10;
	shl.b32 	%r111, %r110, 5;
	add.s32 	%r112, %r111, %r9;
	mul.wide.u32 	%rd25, %r112, 4;
	add.s64 	%rd26, %rd1, %rd25;
	ld.global.u32 	%r113, [%rd26];
	add.s32 	%r114, %r109, %r33;
	st.shared.u32 	[%r114], %r113;
	add.s32 	%r115, %r110, %r10;
	shl.b32 	%r116, %r115, 5;
	add.s32 	%r117, %r116, %r9;
	mul.wide.u32 	%rd27, %r117, 4;
	add.s64 	%rd28, %rd1, %rd27;
	ld.global.u32 	%r118, [%rd28];
	add.s32 	%r119, %r114, %r33;
	st.shared.u32 	[%r119], %r118;
	add.s32 	%r327, %r33, %r327;
	setp.lt.u32 	%p13, %r327, 32;
	@%p13 bra 	$L__BB47_15;
	setp.gt.u32 	%p14, %r1, 31;
	bar.sync 	0;
	@%p14 bra 	$L__BB47_19;
	setp.ne.s32 	%p15, %r3, 0;
	shl.b32 	%r120, %r3, 4;
	or.b32  	%r121, %r120, 15;
	or.b32  	%r122, %r120, 12;
	shl.b32 	%r123, %r3, 6;
	mov.u32 	%r124, _ZZ9cuda_gemmIiLi128ELi1ELi1ELi32ELi32ELi32ELi64ELi1ELi1EEviiiPT_S1_S1_iiiE3Ash;
	add.s32 	%r125, %r124, %r123;
	ld.shared.v4.u32 	{%r126, %r127, %r128, %r129}, [%r125+48];
	or.b32  	%r130, %r120, 14;
	or.b32  	%r131, %r120, 13;
	or.b32  	%r132, %r120, 11;
	or.b32  	%r133, %r120, 8;
	ld.shared.v4.u32 	{%r134, %r135, %r136, %r137}, [%r125+32];
	or.b32  	%r138, %r120, 10;
	or.b32  	%r139, %r120, 9;
	or.b32  	%r140, %r120, 7;
	or.b32  	%r141, %r120, 4;
	ld.shared.v4.u32 	{%r142, %r143, %r144, %r145}, [%r125+16];
	or.b32  	%r146, %r120, 6;
	or.b32  	%r147, %r120, 5;
	or.b32  	%r148, %r120, 3;
	ld.shared.v4.u32 	{%r149, %r150, %r151, %r152}, [%r125];
	or.b32  	%r153, %r120, 2;
	or.b32  	%r154, %r120, 1;
	shr.u32 	%r155, %r1, 1;
	mov.u32 	%r156, _ZZ9cuda_gemmIiLi128ELi1ELi1ELi32ELi32ELi32ELi64ELi1ELi1EEviiiPT_S1_S1_iiiE11kron_fac_sh;
	mad.lo.s32 	%r157, %r155, 132, %r156;
	shl.b32 	%r158, %r1, 2;
	and.b32  	%r159, %r158, 124;
	add.s32 	%r160, %r157, %r159;
	ld.shared.u32 	%r161, [%r160];
	shfl.sync.idx.b32	%r162|%p16, %r161, %r120, 31, -1;
	mul.lo.s32 	%r163, %r162, %r149;
	shfl.sync.idx.b32	%r164|%p17, %r161, %r154, 31, -1;
	mad.lo.s32 	%r165, %r164, %r150, %r163;
	shfl.sync.idx.b32	%r166|%p18, %r161, %r153, 31, -1;
	mad.lo.s32 	%r167, %r166, %r151, %r165;
	shfl.sync.idx.b32	%r168|%p19, %r161, %r148, 31, -1;
	mad.lo.s32 	%r169, %r168, %r152, %r167;
	shfl.sync.idx.b32	%r170|%p20, %r161, %r141, 31, -1;
	mad.lo.s32 	%r171, %r170, %r142, %r169;
	shfl.sync.idx.b32	%r172|%p21, %r161, %r147, 31, -1;
	mad.lo.s32 	%r173, %r172, %r143, %r171;
	shfl.sync.idx.b32	%r174|%p22, %r161, %r146, 31, -1;
	mad.lo.s32 	%r175, %r174, %r144, %r173;
	shfl.sync.idx.b32	%r176|%p23, %r161, %r140, 31, -1;
	mad.lo.s32 	%r177, %r176, %r145, %r175;
	shfl.sync.idx.b32	%r178|%p24, %r161, %r133, 31, -1;
	mad.lo.s32 	%r179, %r178, %r134, %r177;
	shfl.sync.idx.b32	%r180|%p25, %r161, %r139, 31, -1;
	mad.lo.s32 	%r181, %r180, %r135, %r179;
	shfl.sync.idx.b32	%r182|%p26, %r161, %r138, 31, -1;
	mad.lo.s32 	%r183, %r182, %r136, %r181;
	shfl.sync.idx.b32	%r184|%p27, %r161, %r132, 31, -1;
	mad.lo.s32 	%r185, %r184, %r137, %r183;
	shfl.sync.idx.b32	%r186|%p28, %r161, %r122, 31, -1;
	mad.lo.s32 	%r187, %r186, %r126, %r185;
	shfl.sync.idx.b32	%r188|%p29, %r161, %r131, 31, -1;
	mad.lo.s32 	%r189, %r188, %r127, %r187;
	shfl.sync.idx.b32	%r190|%p30, %r161, %r130, 31, -1;
	mad.lo.s32 	%r191, %r190, %r128, %r189;
	shfl.sync.idx.b32	%r192|%p31, %r161, %r121, 31, -1;
	mad.lo.s32 	%r193, %r192, %r129, %r191;
	shfl.sync.down.b32	%r194|%p32, %r193, 1, 7711, -1;
	add.s32 	%r44, %r194, %r193;
	@%p15 bra 	$L__BB47_19;
	shl.b32 	%r195, %r1, 1;
	and.b32  	%r196, %r195, 252;
	mov.u32 	%r197, _ZZ9cuda_gemmIiLi128ELi1ELi1ELi32ELi32ELi32ELi64ELi1ELi1EEviiiPT_S1_S1_iiiE3Csh;
	add.s32 	%r198, %r197, %r196;
	ld.shared.u32 	%r199, [%r198];
	add.s32 	%r200, %r199, %r44;
	st.shared.u32 	[%r198], %r200;
$L__BB47_19:
	shr.u32 	%r45, %r4, 4;
	shr.u32 	%r329, %r1, 4;
	setp.eq.s16 	%p33, %rs1, 2;
	@%p33 bra 	$L__BB47_23;
	shl.b32 	%r201, %r329, 5;
	add.s32 	%r202, %r9, %r201;
	mul.wide.u32 	%rd29, %r202, 4;
	add.s64 	%rd30, %rd1, %rd29;
	ld.global.u32 	%r203, [%rd30+64];
	st.shared.u32 	[%r32], %r203;
	setp.eq.s16 	%p34, %rs1, 3;
	mov.u32 	%r329, %r31;
	@%p34 bra 	$L__BB47_23;
	shl.b32 	%r204, %r31, 5;
	add.s32 	%r205, %r9, %r204;
	mul.wide.u32 	%rd31, %r205, 4;
	add.s64 	%rd32, %rd1, %rd31;
	ld.global.u32 	%r206, [%rd32+64];
	st.shared.u32 	[%r34], %r206;
	add.s32 	%r329, %r31, %r45;
	setp.eq.s16 	%p35, %rs1, 0;
	@%p35 bra 	$L__BB47_23;
	shl.b32 	%r207, %r329, 5;
	add.s32 	%r208, %r9, %r207;
	mul.wide.u32 	%rd33, %r208, 4;
	add.s64 	%rd34, %rd1, %rd33;
	ld.global.u32 	%r209, [%rd34+64];
	add.s32 	%r210, %r34, %r33;
	st.shared.u32 	[%r210], %r209;
	add.s32 	%r329, %r329, %r45;
$L__BB47_23:
	shl.b32 	%r211, %r329, 5;
	add.s32 	%r212, %r9, %r211;
	mul.wide.u32 	%rd35, %r212, 4;
	add.s64 	%rd36, %rd1, %rd35;
	ld.global.u32 	%r213, [%rd36+64];
	shl.b32 	%r214, %r329, 2;
	add.s32 	%r215, %r30, %r214;
	st.shared.u32 	[%r215], %r213;
	add.s32 	%r216, %r329, %r45;
	shl.b32 	%r217, %r216, 5;
	add.s32 	%r218, %r9, %r217;
	mul.wide.u32 	%rd37, %r218, 4;
	add.s64 	%rd38, %rd1, %rd37;
	ld.global.u32 	%r219, [%rd38+64];
	add.s32 	%r220, %r215, %r33;
	st.shared.u32 	[%r220], %r219;
	add.s32 	%r221, %r216, %r45;
	shl.b32 	%r222, %r221, 5;
	add.s32 	%r223, %r9, %r222;
	mul.wide.u32 	%rd39, %r223, 4;
	add.s64 	%rd40, %rd1, %rd39;
	ld.global.u32 	%r224, [%rd40+64];
	add.s32 	%r225, %r220, %r33;
	st.shared.u32 	[%r225], %r224;
	add.s32 	%r226, %r221, %r45;
	shl.b32 	%r227, %r226, 5;
	add.s32 	%r228, %r9, %r227;
	mul.wide.u32 	%rd41, %r228, 4;
	add.s64 	%rd42, %rd1, %rd41;
	ld.global.u32 	%r229, [%rd42+64];
	add.s32 	%r230, %r225, %r33;
	st.shared.u32 	[%r230], %r229;
	add.s32 	%r329, %r226, %r45;
	setp.lt.u32 	%p36, %r329, 32;
	@%p36 bra 	$L__BB47_23;
	setp.gt.u32 	%p37, %r1, 31;
	bar.sync 	0;
	@%p37 bra 	$L__BB47_27;
	setp.ne.s32 	%p38, %r3, 0;
	shl.b32 	%r231, %r3, 4;
	or.b32  	%r232, %r231, 15;
	or.b32  	%r233, %r231, 12;
	shl.b32 	%r234, %r3, 6;
	mov.u32 	%r235, _ZZ9cuda_gemmIiLi128ELi1ELi1ELi32ELi32ELi32ELi64ELi1ELi1EEviiiPT_S1_S1_iiiE3Ash;
	add.s32 	%r236, %r235, %r234;
	ld.shared.v4.u32 	{%r237, %r238, %r239, %r240}, [%r236+48];
	or.b32  	%r241, %r231, 14;
	or.b32  	%r242, %r231, 13;
	or.b32  	%r243, %r231, 11;
	or.b32  	%r244, %r231, 8;
	ld.shared.v4.u32 	{%r245, %r246, %r247, %r248}, [%r236+32];
	or.b32  	%r249, %r231, 10;
	or.b32  	%r250, %r231, 9;
	or.b32  	%r251, %r231, 7;
	or.b32  	%r252, %r231, 4;
	ld.shared.v4.u32 	{%r253, %r254, %r255, %r256}, [%r236+16];
	or.b32  	%r257, %r231, 6;
	or.b32  	%r258, %r231, 5;
	or.b32  	%r259, %r231, 3;
	ld.shared.v4.u32 	{%r260, %r261, %r262, %r263}, [%r236];
	or.b32  	%r264, %r231, 2;
	or.b32  	%r265, %r231, 1;
	shr.u32 	%r266, %r1, 1;
	mov.u32 	%r267, _ZZ9cuda_gemmIiLi128ELi1ELi1ELi32ELi32ELi32ELi64ELi1ELi1EEviiiPT_S1_S1_iiiE11kron_fac_sh;
	mad.lo.s32 	%r268, %r266, 132, %r267;
	shl.b32 	%r269, %r1, 2;
	and.b32  	%r270, %r269, 124;
	add.s32 	%r271, %r268, %r270;
	ld.shared.u32 	%r272, [%r271];
	shfl.sync.idx.b32	%r273|%p39, %r272, %r231, 31, -1;
	mul.lo.s32 	%r274, %r273, %r260;
	shfl.sync.idx.b32	%r275|%p40, %r272, %r265, 31, -1;
	mad.lo.s32 	%r276, %r275, %r261, %r274;
	shfl.sync.idx.b32	%r277|%p41, %r272, %r264, 31, -1;
	mad.lo.s32 	%r278, %r277, %r262, %r276;
	shfl.sync.idx.b32	%r279|%p42, %r272, %r259, 31, -1;
	mad.lo.s32 	%r280, %r279, %r263, %r278;
	shfl.sync.idx.b32	%r281|%p43, %r272, %r252, 31, -1;
	mad.lo.s32 	%r282, %r281, %r253, %r280;
	shfl.sync.idx.b32	%r283|%p44, %r272, %r258, 31, -1;
	mad.lo.s32 	%r284, %r283, %r254, %r282;
	shfl.sync.idx.b32	%r285|%p45, %r272, %r257, 31, -1;
	mad.lo.s32 	%r286, %r285, %r255, %r284;
	shfl.sync.idx.b32	%r287|%p46, %r272, %r251, 31, -1;
	mad.lo.s32 	%r288, %r287, %r256, %r286;
	shfl.sync.idx.b32	%r289|%p47, %r272, %r244, 31, -1;
	mad.lo.s32 	%r290, %r289, %r245, %r288;
	shfl.sync.idx.b32	%r291|%p48, %r272, %r250, 31, -1;
	mad.lo.s32 	%r292, %r291, %r246, %r290;
	shfl.sync.idx.b32	%r293|%p49, %r272, %r249, 31, -1;
	mad.lo.s32 	%r294, %r293, %r247, %r292;
	shfl.sync.idx.b32	%r295|%p50, %r272, %r243, 31, -1;
	mad.lo.s32 	%r296, %r295, %r248, %r294;
	shfl.sync.idx.b32	%r297|%p51, %r272, %r233, 31, -1;
	mad.lo.s32 	%r298, %r297, %r237, %r296;
	shfl.sync.idx.b32	%r299|%p52, %r272, %r242, 31, -1;
	mad.lo.s32 	%r300, %r299, %r238, %r298;
	shfl.sync.idx.b32	%r301|%p53, %r272, %r241, 31, -1;
	mad.lo.s32 	%r302, %r301, %r239, %r300;
	shfl.sync.idx.b32	%r303|%p54, %r272, %r232, 31, -1;
	mad.lo.s32 	%r304, %r303, %r240, %r302;
	shfl.sync.down.b32	%r305|%p55, %r304, 1, 7711, -1;
	add.s32 	%r52, %r305, %r304;
	@%p38 bra 	$L__BB47_27;
	shl.b32 	%r306, %r1, 1;
	and.b32  	%r307, %r306, 252;
	mov.u32 	%r308, _ZZ9cuda_gemmIiLi128ELi1ELi1ELi32ELi32ELi32ELi64ELi1ELi1EEviiiPT_S1_S1_iiiE3Csh;
	add.s32 	%r309, %r308, %r307;
	ld.shared.u32 	%r310, [%r309+64];
	add.s32 	%r311, %r310, %r52;
	st.shared.u32 	[%r309+64], %r311;
$L__BB47_27:
	setp.gt.u32 	%p56, %r1, 7;
	bar.sync 	0;
	@%p56 bra 	$L__BB47_30;
	ld.param.u64 	%rd45, [_Z9cuda_gemmIiLi128ELi1ELi1ELi32ELi32ELi32ELi64ELi1ELi1EEviiiPT_S1_S1_iii_param_5];
	shl.b32 	%r312, %r2, 5;
	shl.b32 	%r313, %r1, 4;
	mov.u32 	%r314, _ZZ9cuda_gemmIiLi128ELi1ELi1ELi32ELi32ELi32ELi64ELi1ELi1EEviiiPT_S1_S1_iiiE3Csh;
	add.s32 	%r331, %r314, %r313;
	shl.b32 	%r54, %r4, 4;
	shl.b32 	%r332, %r1, 2;
	add.s32 	%r315, %r312, %r332;
	mul.wide.u32 	%rd43, %r315, 4;
	cvta.to.global.u64 	%rd44, %rd45;
	add.s64 	%rd47, %rd44, %rd43;
	mul.wide.u32 	%rd7, %r4, 16;
$L__BB47_29:
	ld.shared.v4.u32 	{%r316, %r317, %r318, %r319}, [%r331];
	st.global.v4.u32 	[%rd47], {%r316, %r317, %r318, %r319};
	add.s32 	%r332, %r332, %r6;
	add.s32 	%r331, %r331, %r54;
	add.s64 	%rd47, %rd47, %rd7;
	setp.lt.u32 	%p57, %r332, 32;
	@%p57 bra 	$L__BB47_29;
$L__BB47_30:
	ret;

}
	// .globl	_Z9cuda_gemmIiLi128ELi1ELi1ELi32ELi64ELi64ELi64ELi0ELi0EEviiiPT_S1_S1_iii
.visible .entry _Z9cuda_gemmIiLi128ELi1ELi1ELi32ELi64ELi64ELi64ELi0ELi0EEviiiPT_S1_S1_iii(
	.param .u32 _Z9cuda_gemmIiLi128ELi1ELi1ELi32ELi64ELi64ELi64ELi0ELi0EEviiiPT_S1_S1_iii_param_0,
	.param .u32 _Z9cuda_gemmIiLi128ELi1ELi1ELi32ELi64ELi64ELi64ELi0ELi0EEviiiPT_S1_S1_iii_param_1,
	.param .u32 _Z9cuda_gemmIiLi128ELi1ELi1ELi32ELi64ELi64ELi64ELi0ELi0EEviiiPT_S1_S1_iii_param_2,
	.param .u64 .ptr .align 1 _Z9cuda_gemmIiLi128ELi1ELi1ELi32ELi64ELi64ELi64ELi0ELi0EEviiiPT_S1_S1_iii_param_3,
	.param .u64 .ptr .align 1 _Z9cuda_gemmIiLi128ELi1ELi1ELi32ELi64ELi64ELi64ELi0ELi0EEviiiPT_S1_S1_iii_param_4,
	.param .u64 .ptr .align 1 _Z9cuda_gemmIiLi128ELi1ELi1ELi32ELi64ELi64ELi64ELi0ELi0EEviiiPT_S1_S1_iii_param_5,
	.param .u32 _Z9cuda_gemmIiLi128ELi1ELi1ELi32ELi64ELi64ELi64ELi0ELi0EEviiiPT_S1_S1_iii_param_6,
	.param .u32 _Z9cuda_gemmIiLi128ELi1ELi1ELi32ELi64ELi64ELi64ELi0ELi0EEviiiPT_S1_S1_iii_param_7,
	.param .u32 _Z9cuda_gemmIiLi128ELi1ELi1ELi32ELi64ELi64ELi64ELi0ELi0EEviiiPT_S1_S1_iii_param_8
)
.maxntid 128
{
	.reg .pred 	%p<89>;
	.reg .b16 	%rs<3>;
	.reg .b32 	%r<473>;
	.reg .b64 	%rd<14>;
	// demoted variable
	.shared .align 128 .b8 _ZZ9cuda_gemmIiLi128ELi1ELi1ELi32ELi64ELi64ELi64ELi0ELi0EEviiiPT_S1_S1_iiiE11kron_fac_sh[2112];
	// demoted variable
	.shared .align 128 .b8 _ZZ9cuda_gemmIiLi128ELi1ELi1ELi32ELi64ELi64ELi64ELi0ELi0EEviiiPT_S1_S1_iiiE3Ash[64];
	// demoted variable
	.shared .align 128 .b8 _ZZ9cuda_gemmIiLi128ELi1ELi1ELi32ELi64ELi64ELi64ELi0ELi0EEviiiPT_S1_S1_iiiE3Csh[128];
	ld.param.u64 	%rd4, [_Z9cuda_gemmIiLi128ELi1ELi1ELi32ELi64ELi64ELi64ELi0ELi0EEviiiPT_S1_S1_iii_param_3];
	ld.param.u64 	%rd5, [_Z9cuda_gemmIiLi128ELi1ELi1ELi32ELi64ELi64ELi64ELi0ELi0EEviiiPT_S1_S1_iii_param_4];
	ld.param.u32 	%r192, [_Z9cuda_gemmIiLi128ELi1ELi1ELi32ELi64ELi64ELi64ELi0ELi0EEviiiPT_S1_S1_iii_param_6];
	ld.param.u32 	%r193, [_Z9cuda_gemmIiLi128ELi1ELi1ELi32ELi64ELi64ELi64ELi0ELi0EEviiiPT_S1_S1_iii_param_7];
	mov.u32 	%r1, %tid.x;
	div.s32 	%r2, 32, %r193;
	shl.b32 	%r3, %r2, 1;
	div.u32 	%r5, %r1, %r3;
	mul.lo.s32 	%r194, %r5, %r3;
	sub.s32 	%r195, %r1, %r194;
	shr.u32 	%r4, %r195, 1;
	mov.u32 	%r6, %ctaid.y;
	mov.u32 	%r196, %nctaid.y;
	setp.ge.u32 	%p2, %r6, %r196;
	@%p2 bra 	$L__BB48_91;
	and.b32  	%r7, %r1, 1;
	mov.u32 	%r197, %ctaid.z;
	mov.u32 	%r8, %ntid.x;
	shl.b32 	%r9, %r197, 6;
	shl.b32 	%r10, %r8, 2;
	and.b32  	%r11, %r1, 15;
	and.b32  	%r12, %r4, 15;
	shl.b32 	%r198, %r1, 4;
	and.b32  	%r13, %r198, 16;
	min.s32 	%r14, %r192, 16;
	setp.gt.u32 	%p3, %r1, 31;
	@%p3 bra 	$L__BB48_6;
	add.s32 	%r199, %r1, %r8;
	max.u32 	%r200, %r199, 32;
	setp.lt.u32 	%p4, %r199, 32;
	selp.u32 	%r201, 1, 0, %p4;
	add.s32 	%r202, %r199, %r201;
	sub.s32 	%r203, %r200, %r202;
	div.u32 	%r204, %r203, %r8;
	add.s32 	%r15, %r204, %r201;
	and.b32  	%r205, %r15, 3;
	setp.eq.s32 	%p5, %r205, 3;
	mov.u32 	%r430, %r1;
	@%p5 bra 	$L__BB48_5;
	add.s32 	%r207, %r15, 1;
	and.b32  	%r16, %r207, 3;
	mov.b32 	%r429, 0;
	mov.u32 	%r430, %r1;
$L__BB48_4:
	.pragma "nounroll";
	shl.b32 	%r208, %r430, 2;
	mov.u32 	%r209, _ZZ9cuda_gemmIiLi128ELi1ELi1ELi32ELi64ELi64ELi64ELi0ELi0EEviiiPT_S1_S1_iiiE3Csh;
	add.s32 	%r210, %r209, %r208;
	mov.b32 	%r211, 0;
	st.shared.u32 	[%r210], %r211;
	add.s32 	%r430, %r430, %r8;
	add.s32 	%r429, %r429, 1;
	setp.ne.s32 	%p6, %r429, %r16;
	@%p6 bra 	$L__BB48_4;
$L__BB48_5:
	setp.lt.u32 	%p7, %r15, 3;
	@%p7 bra 	$L__BB48_6;
	bra.uni 	$L__BB48_92;
$L__BB48_6:
	add.s32 	%r220, %r4, 1;
	and.b32  	%r22, %r220, 15;
	add.s32 	%r221, %r4, 2;
	and.b32  	%r23, %r221, 15;
	add.s32 	%r222, %r4, 3;
	and.b32  	%r24, %r222, 15;
	add.s32 	%r223, %r4, 4;
	and.b32  	%r25, %r223, 15;
	add.s32 	%r224, %r4, 5;
	and.b32  	%r26, %r224, 15;
	add.s32 	%r225, %r4, 6;
	and.b32  	%r27, %r225, 15;
	add.s32 	%r226, %r4, 7;
	and.b32  	%r28, %r226, 15;
	xor.b32  	%r29, %r12, 8;
	add.s32 	%r227, %r4, 9;
	and.b32  	%r30, %r227, 15;
	add.s32 	%r228, %r4, 10;
	and.b32  	%r31, %r228, 15;
	add.s32 	%r229, %r4, 11;
	and.b32  	%r32, %r229, 15;
	add.s32 	%r230, %r4, 12;
	and.b32  	%r33, %r230, 15;
	add.s32 	%r231, %r4, 13;
	and.b32  	%r34, %r231, 15;
	add.s32 	%r232, %r4, 14;
	and.b32  	%r35, %r232, 15;
	add.s32 	%r233, %r4, -1;
	and.b32  	%r36, %r233, 15;
	add.s32 	%r37, %r13, %r12;
	add.s32 	%r38, %r13, %r22;
	add.s32 	%r39, %r13, %r23;
	add.s32 	%r40, %r13, %r24;
	add.s32 	%r41, %r13, %r25;
	add.s32 	%r42, %r13, %r26;
	add.s32 	%r43, %r13, %r27;
	add.s32 	%r44, %r13, %r28;
	add.s32 	%r45, %r13, %r29;
	add.s32 	%r46, %r13, %r30;
	add.s32 	%r47, %r13, %r31;
	add.s32 	%r48, %r13, %r32;
	add.s32 	%r49, %r13, %r33;
	add.s32 	%r50, %r13, %r34;
	add.s32 	%r51, %r13, %r35;
	add.s32 	%r52, %r13, %r36;
	setp.lt.s32 	%p10, %r12, %r193;
	selp.b32 	%r234, 0, %r193, %p10;
	sub.s32 	%r53, %r12, %r234;
	add.s32 	%r235, %r12, 1;
	setp.lt.s32 	%p11, %r235, %r193;
	selp.b32 	%r236, 0, %r193, %p11;
	sub.s32 	%r54, %r235, %r236;
	add.s32 	%r237, %r12, 2;
	setp.lt.s32 	%p12, %r237, %r193;
	selp.b32 	%r238, 0, %r193, %p12;
	sub.s32 	%r55, %r237, %r238;
	add.s32 	%r239, %r12, 3;
	setp.lt.s32 	%p13, %r239, %r193;
	selp.b32 	%r240, 0, %r193, %p13;
	sub.s32 	%r56, %r239, %r240;
	add.s32 	%r241, %r12, 4;
	setp.lt.s32 	%p14, %r241, %r193;
	selp.b32 	%r242, 0, %r193, %p14;
	sub.s32 	%r57, %r241, %r242;
	add.s32 	%r243, %r12, 5;
	setp.lt.s32 	%p15, %r243, %r193;
	selp.b32 	%r244, 0, %r193, %p15;
	sub.s32 	%r58, %r243, %r244;
	add.s32 	%r245, %r12, 6;
	setp.lt.s32 	%p16, %r245, %r193;
	selp.b32 	%r246, 0, %r193, %p16;
	sub.s32 	%r59, %r245, %r246;
	add.s32 	%r247, %r12, 7;
	setp.lt.s32 	%p17, %r247, %r193;
	selp.b32 	%r248, 0, %r193, %p17;
	sub.s32 	%r60, %r247, %r248;
	add.s32 	%r249, %r12, 8;
	setp.lt.s32 	%p18, %r249, %r193;
	selp.b32 	%r250, 0, %r193, %p18;
	sub.s32 	%r61, %r249, %r250;
	add.s32 	%r251, %r12, 9;
	setp.lt.s32 	%p19, %r251, %r193;
	selp.b32 	%r252, 0, %r193, %p19;
	sub.s32 	%r62, %r251, %r252;
	add.s32 	%r253, %r12, 10;
	setp.lt.s32 	%p20, %r253, %r193;
	selp.b32 	%r254, 0, %r193, %p20;
	sub.s32 	%r63, %r253, %r254;
	add.s32 	%r255, %r12, 11;
	setp.lt.s32 	%p21, %r255, %r193;
	selp.b32 	%r256, 0, %r193, %p21;
	sub.s32 	%r64, %r255, %r256;
	add.s32 	%r257, %r12, 12;
	setp.lt.s32 	%p22, %r257, %r193;
	selp.b32 	%r258, 0, %r193, %p22;
	sub.s32 	%r65, %r257, %r258;
	add.s32 	%r259, %r12, 13;
	setp.lt.s32 	%p23, %r259, %r193;
	selp.b32 	%r260, 0, %r193, %p23;
	sub.s32 	%r66, %r259, %r260;
	add.s32 	%r261, %r12, 14;
	setp.lt.s32 	%p24, %r261, %r193;
	selp.b32 	%r262, 0, %r193, %p24;
	sub.s32 	%r67, %r261, %r262;
	add.s32 	%r263, %r12, 15;
	setp.lt.s32 	%p25, %r263, %r193;
	selp.b32 	%r264, 0, %r193, %p25;
	sub.s32 	%r68, %r263, %r264;
	shl.b32 	%r70, %r8, 4;
	cvt.u16.u32 	%rs1, %r3;
	div.s16 	%rs2, 128, %rs1;
	cvt.s32.s16 	%r71, %rs2;
	and.b32  	%r72, %r1, 31;
	cvta.to.global.u64 	%rd1, %rd5;
	cvta.to.global.u64 	%rd2, %rd4;
	shr.u32 	%r73, %r8, 4;
	mov.u32 	%r265, _ZZ9cuda_gemmIiLi128ELi1ELi1ELi32ELi64ELi64ELi64ELi0ELi0EEviiiPT_S1_S1_iiiE11kron_fac_sh;
	mad.lo.s32 	%r74, %r11, 132, %r265;
	mov.b32 	%r432, 0;
	mov.pred 	%p88, -1;
	shl.b32 	%r336, %r72, 2;
	shl.b32 	%r339, %r37, 2;
	shl.b32 	%r342, %r38, 2;
	shl.b32 	%r345, %r39, 2;
	shl.b32 	%r348, %r40, 2;
	shl.b32 	%r351, %r41, 2;
	shl.b32 	%r354, %r42, 2;
	shl.b32 	%r357, %r43, 2;
	shl.b32 	%r360, %r44, 2;
	shl.b32 	%r363, %r45, 2;
	shl.b32 	%r366, %r46, 2;
	shl.b32 	%r369, %r47, 2;
	shl.b32 	%r372, %r48, 2;
	shl.b32 	%r375, %r49, 2;
	shl.b32 	%r378, %r50, 2;
	shl.b32 	%r381, %r51, 2;
	shl.b32 	%r384, %r52, 2;
$L__BB48_7:
	mov.pred 	%p1, %p88;
	setp.gt.u32 	%p26, %r1, 3;
	@%p26 bra 	$L__BB48_10;
	ld.param.u32 	%r426, [_Z9cuda_gemmIiLi128ELi1ELi1ELi32ELi64ELi64ELi64ELi0ELi0EEviiiPT_S1_S1_iii_param_2];
	shl.b32 	%r435, %r1, 2;
	mov.u32 	%r266, _ZZ9cuda_gemmIiLi128ELi1ELi1ELi32ELi64ELi64ELi64ELi0ELi0EEviiiPT_S1_S1_iiiE3Ash;
	add.s32 	%r434, %r266, %r198;
	mad.lo.s32 	%r267, %r6, %r426, %r9;
	mov.u32 	%r268, %ctaid.x;
	shl.b32 	%r269, %r268, 5;
	add.s32 	%r270, %r267, %r269;
	add.s32 	%r271, %r270, %r435;
	add.s32 	%r433, %r271, %r432;
$L__BB48_9:
	mul.wide.s32 	%rd7, %r433, 4;
	add.s64 	%rd8, %rd2, %rd7;
	ld.global.v4.u32 	{%r272, %r273, %r274, %r275}, [%rd8];
	st.shared.v4.u32 	[%r434], {%r272, %r273, %r274, %r275};
	add.s32 	%r435, %r435, %r10;
	add.s32 	%r434, %r434, %r70;
	add.s32 	%r433, %r433, %r10;
	setp.lt.u32 	%p27, %r435, 16;
	@%p27 bra 	$L__BB48_9;
$L__BB48_10:
	add.s32 	%r81, %r432, %r9;
	mov.b32 	%r436, 0;
$L__BB48_11:
	mov.u32 	%r88, %r436;
	shr.u32 	%r437, %r1, 4;
	and.b32  	%r277, %r1, 15;
	add.s32 	%r90, %r88, %r277;
$L__BB48_12:
	add.s32 	%r278, %r81, %r437;
	mad.lo.s32 	%r279, %r278, %r192, %r90;
	mul.wide.s32 	%rd9, %r279, 4;
	add.s64 	%rd10, %rd1, %rd9;
	ld.global.u32 	%r280, [%rd10];
	shl.b32 	%r281, %r437, 2;
	add.s32 	%r282, %r74, %r281;
	st.shared.u32 	[%r282], %r280;
	add.s32 	%r437, %r437, %r73;
	setp.lt.u32 	%p28, %r437, 32;
	@%p28 bra 	$L__BB48_12;
	setp.lt.s32 	%p29, %r2, 1;
	bar.sync 	0;
	@%p29 bra 	$L__BB48_86;
	mov.b32 	%r438, 0;
$L__BB48_15:
	setp.ge.s32 	%p30, %r5, %r14;
	add.s32 	%r94, %r438, %r4;
	shl.b32 	%r284, %r94, 5;
	or.b32  	%r285, %r284, %r13;
	add.s32 	%r286, %r285, %r12;
	shl.b32 	%r287, %r286, 2;
	mov.u32 	%r288, _ZZ9cuda_gemmIiLi128ELi1ELi1ELi32ELi64ELi64ELi64ELi0ELi0EEviiiPT_S1_S1_iiiE3Ash;
	add.s32 	%r289, %r288, %r287;
	ld.shared.u32 	%r95, [%r289];
	add.s32 	%r290, %r285, %r22;
	shl.b32 	%r291, %r290, 2;
	add.s32 	%r292, %r288, %r291;
	ld.shared.u32 	%r96, [%r292];
	add.s32 	%r293, %r285, %r23;
	shl.b32 	%r294, %r293, 2;
	add.s32 	%r295, %r288, %r294;
	ld.shared.u32 	%r97, [%r295];
	add.s32 	%r296, %r285, %r24;
	shl.b32 	%r297, %r296, 2;
	add.s32 	%r298, %r288, %r297;
	ld.shared.u32 	%r98, [%r298];
	add.s32 	%r299, %r285, %r25;
	shl.b32 	%r300, %r299, 2;
	add.s32 	%r301, %r288, %r300;
	ld.shared.u32 	%r99, [%r301];
	add.s32 	%r302, %r285, %r26;
	shl.b32 	%r303, %r302, 2;
	add.s32 	%r304, %r288, %r303;
	ld.shared.u32 	%r100, [%r304];
	add.s32 	%r305, %r285, %r27;
	shl.b32 	%r306, %r305, 2;
	add.s32 	%r307, %r288, %r306;
	ld.shared.u32 	%r101, [%r307];
	add.s32 	%r308, %r285, %r28;
	shl.b32 	%r309, %r308, 2;
	add.s32 	%r310, %r288, %r309;
	ld.shared.u32 	%r102, [%r310];
	add.s32 	%r311, %r285, %r29;
	shl.b32 	%r312, %r311, 2;
	add.s32 	%r313, %r288, %r312;
	ld.shared.u32 	%r103, [%r313];
	add.s32 	%r314, %r285, %r30;
	shl.b32 	%r315, %r314, 2;
	add.s32 	%r316, %r288, %r315;
	ld.shared.u32 	%r104, [%r316];
	add.s32 	%r317, %r285, %r31;
	shl.b32 	%r318, %r317, 2;
	add.s32 	%r319, %r288, %r318;
	ld.shared.u32 	%r105, [%r319];
	add.s32 	%r320, %r285, %r32;
	shl.b32 	%r321, %r320, 2;
	add.s32 	%r322, %r288, %r321;
	ld.shared.u32 	%r106, [%r322];
	add.s32 	%r323, %r285, %r33;
	shl.b32 	%r324, %r323, 2;
	add.s32 	%r325, %r288, %r324;
	ld.shared.u32 	%r107, [%r325];
	add.s32 	%r326, %r285, %r34;
	shl.b32 	%r327, %r326, 2;
	add.s32 	%r328, %r288, %r327;
	ld.shared.u32 	%r108, [%r328];
	add.s32 	%r329, %r285, %r35;
	shl.b32 	%r330, %r329, 2;
	add.s32 	%r331, %r288, %r330;
	ld.shared.u32 	%r109, [%r331];
	add.s32 	%r332, %r285, %r36;
	shl.b32 	%r333, %r332, 2;
	add.s32 	%r334, %r288, %r333;
	ld.shared.u32 	%r110, [%r334];
	@%p30 bra 	$L__BB48_85;
	mov.u32 	%r439, %r5;
$L__BB48_17:
	setp.gt.u32 	%p31, %r193, 64;
	mov.u32 	%r335, _ZZ9cuda_gemmIiLi128ELi1ELi1ELi32ELi64ELi64ELi64ELi0ELi0EEviiiPT_S1_S1_iiiE11kron_fac_sh;
	mad.lo.s32 	%r112, %r439, 132, %r335;
	add.s32 	%r337, %r112, %r336;
	ld.shared.u32 	%r113, [%r337];
	@%p31 bra 	$L__BB48_50;
	setp.eq.s32 	%p48, %r193, 0;
	mov.b32 	%r441, 0;
	@%p48 bra 	$L__BB48_20;
	shfl.sync.idx.b32	%r388|%p49, %r113, %r53, 31, -1;
	mul.lo.s32 	%r441, %r388, %r95;
$L__BB48_20:
	setp.lt.s32 	%p50, %r193, 2;
	@%p50 bra 	$L__BB48_22;
	shfl.sync.idx.b32	%r389|%p51, %r113, %r54, 31, -1;
	mad.lo.s32 	%r441, %r389, %r96, %r441;
$L__BB48_22:
	setp.lt.s32 	%p52, %r193, 3;
	@%p52 bra 	$L__BB48_24;
	shfl.sync.idx.b32	%r390|%p53, %r113, %r55, 31, -1;
	mad.lo.s32 	%r441, %r390, %r97, %r441;
$L__BB48_24:
	setp.lt.s32 	%p54, %r193, 4;
	@%p54 bra 	$L__BB48_26;
	shfl.sync.idx.b32	%r391|%p55, %r113, %r56, 31, -1;
	mad.lo.s32 	%r441, %r391, %r98, %r441;
$L__BB48_26:
	setp.lt.s32 	%p56, %r193, 5;
	@%p56 bra 	$L__BB48_28;
	shfl.sync.idx.b32	%r392|%p57, %r113, %r57, 31, -1;
	mad.lo.s32 	%r441, %r392, %r99, %r441;
$L__BB48_28:
	setp.lt.s32 	%p58, %r193, 6;
	@%p58 bra 	$L__BB48_30;
	shfl.sync.idx.b32	%r393|%p59, %r113, %r58, 31, -1;
	mad.lo.s32 	%r441, %r393, %r100, %r441;
$L__BB48_30:
	setp.lt.s32 	%p60, %r193, 7;
	@%p60 bra 	$L__BB48_32;
	shfl.sync.idx.b32	%r394|%p61, %r113, %r59, 31, -1;
	mad.lo.s32 	%r441, %r394, %r101, %r441;
$L__BB48_32:
	setp.lt.s32 	%p62, %r193, 8;
	@%p62 bra 	$L__BB48_34;
	shfl.sync.idx.b32	%r395|%p63, %r113, %r60, 31, -1;
	mad.lo.s32 	%r441, %r395, %r102, %r441;
$L__BB48_34:
	setp.lt.s32 	%p64, %r193, 9;
	@%p64 bra 	$L__BB48_36;
	shfl.sync.idx.b32	%r396|%p65, %r113, %r61, 31, -1;
	mad.lo.s32 	%r441, %r396, %r103, %r441;
$L__BB48_36:
	setp.lt.s32 	%p66, %r193, 10;
	@%p66 bra 	$L__BB48_38;
	shfl.sync.idx.b32	%r397|%p67, %r113, %r62, 31, -1;
	mad.lo.s32 	%r441, %r397, %r104, %r441;
$L__BB48_38:
	setp.lt.s32 	%p68, %r193, 11;
	@%p68 bra 	$L__BB48_40;
	shfl.sync.idx.b32	%r398|%p69, %r113, %r63, 31, -1;
	mad.lo.s32 	%r441, %r398, %r105, %r441;
$L__BB48_40:
	setp.lt.s32 	%p70, %r193, 12;
	@%p70 bra 	$L__BB48_42;
	shfl.sync.idx.b32	%r399|%p71, %r113, %r64, 31, -1;
	mad.lo.s32 	%r441, %r399, %r106, %r441;
$L__BB48_42:
	setp.lt.s32 	%p72, %r193, 13;
	@%p72 bra 	$L__BB48_44;
	shfl.sync.idx.b32	%r400|%p73, %r113, %r65, 31, -1;
	mad.lo.s32 	%r441, %r400, %r107, %r441;
$L__BB48_44:
	setp.lt.s32 	%p74, %r193, 14;
	@%p74 bra 	$L__BB48_46;
	shfl.sync.idx.b32	%r401|%p75, %r113, %r66, 31, -1;
	mad.lo.s32 	%r441, %r401, %r108, %r441;
$L__BB48_46:
	setp.lt.s32 	%p76, %r193, 15;
	@%p76 bra 	$L__BB48_48;
	shfl.sync.idx.b32	%r402|%p77, %r113, %r67, 31, -1;
	mad.lo.s32 	%r441, %r402, %r109, %r441;
$L__BB48_48:
	setp.lt.s32 	%p78, %r193, 16;
	@%p78 bra 	$L__BB48_82;
	shfl.sync.idx.b32	%r403|%p79, %r113, %r68, 31, -1;
	mad.lo.s32 	%r441, %r403, %r110, %r441;
	bra.uni 	$L__BB48_82;
$L__BB48_50:
	setp.lt.s32 	%p32, %r193, 1;
	mov.b32 	%r441, 0;
	@%p32 bra 	$L__BB48_52;
	add.s32 	%r340, %r112, %r339;
	ld.shared.u32 	%r341, [%r340];
	mul.lo.s32 	%r441, %r341, %r95;
$L__BB48_52:
	setp.lt.s32 	%p33, %r193, 2;
	@%p33 bra 	$L__BB48_54;
	add.s32 	%r343, %r112, %r342;
	ld.shared.u32 	%r344, [%r343];
	mad.lo.s32 	%r441, %r344, %r96, %r441;
$L__BB48_54:
	setp.lt.s32 	%p34, %r193, 3;
	@%p34 bra 	$L__BB48_56;
	add.s32 	%r346, %r112, %r345;
	ld.shared.u32 	%r347, [%r346];
	mad.lo.s32 	%r441, %r347, %r97, %r441;
$L__BB48_56:
	setp.lt.s32 	%p35, %r193, 4;
	@%p35 bra 	$L__BB48_58;
	add.s32 	%r349, %r112, %r348;
	ld.shared.u32 	%r350, [%r349];
	mad.lo.s32 	%r441, %r350, %r98, %r441;
$L__BB48_58:
	setp.lt.s32 	%p36, %r193, 5;
	@%p36 bra 	$L__BB48_60;
	add.s32 	%r352, %r112, %r351;
	ld.shared.u32 	%r353, [%r352];
	mad.lo.s32 	%r441, %r353, %r99, %r441;
$L__BB48_60:
	setp.lt.s32 	%p37, %r193, 6;
	@%p37 bra 	$L__BB48_62;
	add.s32 	%r355, %r112, %r354;
	ld.shared.u32 	%r356, [%r355];
	mad.lo.s32 	%r441, %r356, %r100, %r441;
$L__BB48_62:
	setp.lt.s32 	%p38, %r193, 7;
	@%p38 bra 	$L__BB48_64;
	add.s32 	%r358, %r112, %r357;
	ld.shared.u32 	%r359, [%r358];
	mad.lo.s32 	%r441, %r359, %r101, %r441;
$L__BB48_64:
	setp.lt.s32 	%p39, %r193, 8;
	@%p39 bra 	$L__BB48_66;
	add.s32 	%r361, %r112, %r360;
	ld.shared.u32 	%r362, [%r361];
	mad.lo.s32 	%r441, %r362, %r102, %r441;
$L__BB48_66:
	setp.lt.s32 	%p40, %r193, 9;
	@%p40 bra 	$L__BB48_68;
	add.s32 	%r364, %r112, %r363;
	ld.shared.u32 	%r365, [%r364];
	mad.lo.s32 	%r441, %r365, %r103, %r441;
$L__BB48_68:
	setp.lt.s32 	%p41, %r193, 10;
	@%p41 bra 	$L__BB48_70;
	add.s32 	%r367, %r112, %r366;
	ld.shared.u32 	%r368, [%r367];
	mad.lo.s32 	%r441, %r368, %r104, %r441;
$L__BB48_70:
	setp.lt.s32 	%p42, %r193, 11;
	@%p42 bra 	$L__BB48_72;
	add.s32 	%r370, %r112, %r369;
	ld.shared.u32 	%r371, [%r370];
	mad.lo.s32 	%r441, %r371, %r105, %r441;
$L__BB48_72:
	setp.lt.s32 	%p43, %r193, 12;
	@%p43 bra 	$L__BB48_74;
	add.s32 	%r373, %r112, %r372;
	ld.shared.u32 	%r374, [%r373];
	mad.lo.s32 	%r441, %r374, %r106, %r441;
$L__BB48_74:
	setp.lt.s32 	%p44, %r193, 13;
	@%p44 bra 	$L__BB48_76;
	add.s32 	%r376, %r112, %r375;
	ld.shared.u32 	%r377, [%r376];
	mad.lo.s32 	%r441, %r377, %r107, %r441;
$L__BB48_76:
	setp.lt.s32 	%p45, %r193, 14;
	@%p45 bra 	$L__BB48_78;
	add.s32 	%r379, %r112, %r378;
	ld.shared.u32 	%r380, [%r379];
	mad.lo.s32 	%r441, %r380, %r108, %r441;
$L__BB48_78:
	setp.lt.s32 	%p46, %r193, 15;
	@%p46 bra 	$L__BB48_80;
	add.s32 	%r382, %r112, %r381;
	ld.shared.u32 	%r383, [%r382];
	mad.lo.s32 	%r441, %r383, %r109, %r441;
$L__BB48_80:
	setp.lt.s32 	%p47, %r193, 16;
	@%p47 bra 	$L__BB48_82;
	add.s32 	%r385, %r112, %r384;
	ld.shared.u32 	%r386, [%r385];
	mad.lo.s32 	%r441, %r386, %r110, %r441;
$L__BB48_82:
	setp.ne.s32 	%p80, %r7, 0;
	add.s32 	%r404, %r439, %r88;
	mad.lo.s32 	%r177, %r404, %r2, %r94;
	shfl.sync.down.b32	%r405|%p81, %r441, 1, 7711, -1;
	add.s32 	%r178, %r405, %r441;
	@%p80 bra 	$L__BB48_84;
	shl.b32 	%r406, %r177, 2;
	mov.u32 	%r407, _ZZ9cuda_gemmIiLi128ELi1ELi1ELi32ELi64ELi64ELi64ELi0ELi0EEviiiPT_S1_S1_iiiE3Csh;
	add.s32 	%r408, %r407, %r406;
	ld.shared.u32 	%r409, [%r408];
	add.s32 	%r410, %r409, %r178;
	st.shared.u32 	[%r408], %r410;
$L__BB48_84:
	add.s32 	%r439, %r439, %r71;
	setp.lt.s32 	%p82, %r439, %r14;
	@%p82 bra 	$L__BB48_17;
$L__BB48_85:
	add.s32 	%r438, %r438, %r3;
	setp.lt.s32 	%p83, %r438, %r2;
	@%p83 bra 	$L__BB48_15;
$L__BB48_86:
	add.s32 	%r436, %r88, 16;
	setp.lt.u32 	%p84, %r88, 48;
	@%p84 bra 	$L__BB48_11;
	mov.b32 	%r432, 32;
	mov.pred 	%p88, 0;
	@%p1 bra 	$L__BB48_7;
	setp.gt.u32 	%p86, %r1, 7;
	bar.sync 	0;
	@%p86 bra 	$L__BB48_91;
	ld.param.u64 	%rd13, [_Z9cuda_gemmIiLi128ELi1ELi1ELi32ELi64ELi64ELi64ELi0ELi0EEviiiPT_S1_S1_iii_param_5];
	ld.param.u32 	%r427, [_Z9cuda_gemmIiLi128ELi1ELi1ELi32ELi64ELi64ELi64ELi0ELi0EEviiiPT_S1_S1_iii_param_2];
	ld.param.u32 	%r425, [_Z9cuda_gemmIiLi128ELi1ELi1ELi32ELi64ELi64ELi64ELi0ELi0EEviiiPT_S1_S1_iii_param_1];
	mov.u32 	%r412, %tid.x;
	shl.b32 	%r472, %r412, 2;
	mov.u32 	%r413, %ctaid.x;
	mul.lo.s32 	%r414, %r2, %r413;
	mad.lo.s32 	%r183, %r6, %r425, %r414;
	div.s32 	%r184, %r427, %r193;
	mov.u32 	%r415, _ZZ9cuda_gemmIiLi128ELi1ELi1ELi32ELi64ELi64ELi64ELi0ELi0EEviiiPT_S1_S1_iiiE3Csh;
	add.s32 	%r471, %r415, %r198;
	cvta.to.global.u64 	%rd3, %rd13;
$L__BB48_90:
	div.s32 	%r416, %r472, %r2;
	mad.lo.s32 	%r417, %r184, %r416, %r183;
	mul.lo.s32 	%r418, %r416, %r2;
	sub.s32 	%r419, %r472, %r418;
	add.s32 	%r420, %r417, %r419;
	mul.wide.s32 	%rd11, %r420, 4;
	add.s64 	%rd12, %rd3, %rd11;
	ld.shared.v4.u32 	{%r421, %r422, %r423, %r424}, [%r471];
	st.global.v4.u32 	[%rd12], {%r421, %r422, %r423, %r424};
	add.s32 	%r472, %r472, %r10;
	add.s32 	%r471, %r471, %r70;
	setp.lt.u32 	%p87, %r472, 32;
	@%p87 bra 	$L__BB48_90;
$L__BB48_91:
	ret;
$L__BB48_92:
	shl.b32 	%r212, %r430, 2;
	mov.u32 	%r213, _ZZ9cuda_gemmIiLi128ELi1ELi1ELi32ELi64ELi64ELi64ELi0ELi0EEviiiPT_S1_S1_iiiE3Csh;
	add.s32 	%r214, %r213, %r212;
	mov.b32 	%r215, 0;
	st.shared.u32 	[%r214], %r215;
	add.s32 	%r216, %r214, %r10;
	st.shared.u32 	[%r216], %r215;
	add.s32 	%r217, %r216, %r10;
	st.shared.u32 	[%r217], %r215;
	add.s32 	%r218, %r217, %r10;
	st.shared.u32 	[%r218], %r215;
	add.s32 	%r430, %r10, %r430;
	setp.lt.u32 	%p8, %r430, 32;
	@%p8 bra 	$L__BB48_92;
	bra.uni 	$L__BB48_6;

}
	// .globl	_Z9cuda_gemmIiLi128ELi1ELi1ELi32ELi64ELi64ELi64ELi0ELi1EEviiiPT_S1_S1_iii
.visible .entry _Z9cuda_gemmIiLi128ELi1ELi1ELi32ELi64ELi64ELi64ELi0ELi1EEviiiPT_S1_S1_iii(
	.param .u32 _Z9cuda_gemmIiLi128ELi1ELi1ELi32ELi64ELi64ELi64ELi0ELi1EEviiiPT_S1_S1_iii_param_0,
	.param .u32 _Z9cuda_gemmIiLi128ELi1ELi1ELi32ELi64ELi64ELi64ELi0ELi1EEviiiPT_S1_S1_iii_param_1,
	.param .u32 _Z9cuda_gemmIiLi128ELi1ELi1ELi32ELi64ELi64ELi64ELi0ELi1EEviiiPT_S1_S1_iii_param_2,
	.param .u64 .ptr .align 1 _Z9cuda_gemmIiLi128ELi1ELi1ELi32ELi64ELi64ELi64ELi0ELi1EEviiiPT_S1_S1_iii_param_3,
	.param .u64 .ptr .align 1 _Z9cuda_gemmIiLi128ELi1ELi1ELi32ELi64ELi64ELi64ELi0ELi1EEviiiPT_S1_S1_iii_param_4,
	.param .u64 .ptr .align 1 _Z9cuda_gemmIiLi128ELi1ELi1ELi32ELi64ELi64ELi64ELi0ELi1EEviiiPT_S1_S1_iii_param_5,
	.param .u32 _Z9cuda_gemmIiLi128ELi1ELi1ELi32ELi64ELi64ELi64ELi0ELi1EEviiiPT_S1_S1_iii_param_6,
	.param .u32 _Z9cuda_gemmIiLi128ELi1ELi1ELi32ELi64ELi64ELi64ELi0ELi1EEviiiPT_S1_S1_iii_param_7,
	.param .u32 _Z9cuda_gemmIiLi128ELi1ELi1ELi32ELi64ELi64ELi64ELi0ELi1EEviiiPT_S1_S1_iii_param_8
)
.maxntid 128
{
	.reg .pred 	%p<2>;
	.reg .b32 	%r<3>;

	mov.u32 	%r1, %ctaid.y;
	mov.u32 	%r2, %nctaid.y;
	setp.ge.u32 	%p1, %r1, %r2;
	@%p1 bra 	$L__BB49_2;
	bar.sync 	0;
	bar.sync 	0;
	bar.sync 	0;
	bar.sync 	0;
	bar.sync 	0;
	bar.sync 	0;
	bar.sync 	0;
	bar.sync 	0;
	bar.sync 	0;
$L__BB49_2:
	ret;

}
	// .globl	_Z9cuda_gemmIiLi128ELi1ELi1ELi32ELi64ELi64ELi64ELi1ELi0EEviiiPT_S1_S1_iii
.visible .entry _Z9cuda_gemmIiLi128ELi1ELi1ELi32ELi64ELi64ELi64ELi1ELi0EEviiiPT_S1_S1_iii(
	.param .u32 _Z9cuda_gemmIiLi128ELi1ELi1ELi32ELi64ELi64ELi64ELi1ELi0EEviiiPT_S1_S1_iii_param_0,
	.param .u32 _Z9cuda_gemmIiLi128ELi1ELi1ELi32ELi64ELi64ELi64ELi1ELi0EEviiiPT_S1_S1_iii_param_1,
	.param .u32 _Z9cuda_gemmIiLi128ELi1ELi1ELi32ELi64ELi64ELi64ELi1ELi0EEviiiPT_S1_S1_iii_param_2,
	.param .u64 .ptr .align 1 _Z9cuda_gemmIiLi128ELi1ELi1ELi32ELi64ELi64ELi64ELi1ELi0EEviiiPT_S1_S1_iii_param_3,
	.param .u64 .ptr .align 1 _Z9cuda_gemmIiLi128ELi1ELi1ELi32ELi64ELi64ELi64ELi1ELi0EEviiiPT_S1_S1_iii_param_4,
	.param .u64 .ptr .align 1 _Z9cuda_gemmIiLi128ELi1ELi1ELi32ELi64ELi64ELi64ELi1ELi0EEviiiPT_S1_S1_iii_param_5,
	.param .u32 _Z9cuda_gemmIiLi128ELi1ELi1ELi32ELi64ELi64ELi64ELi1ELi0EEviiiPT_S1_S1_iii_param_6,
	.param .u32 _Z9cuda_gemmIiLi128ELi1ELi1ELi32ELi64ELi64ELi64ELi1ELi0EEviiiPT_S1_S1_iii_param_7,
	.param .u32 _Z9cuda_gemmIiLi128ELi1ELi1ELi32ELi64ELi64ELi64ELi1ELi0EEviiiPT_S1_S1_iii_param_8
)
.maxntid 128
{
	.reg .pred 	%p<89>;
	.reg .b16 	%rs<3>;
	.reg .b32 	%r<455>;
	.reg .b64 	%rd<22>;
	// demoted variable
	.shared .align 128 .b8 _ZZ9cuda_gemmIiLi128ELi1ELi1ELi32ELi64ELi64ELi64ELi1ELi0EEviiiPT_S1_S1_iiiE11kron_fac_sh[2112];
	// demoted variable
	.shared .align 128 .b8 _ZZ9cuda_gemmIiLi128ELi1ELi1ELi32ELi64ELi64ELi64ELi1ELi0EEviiiPT_S1_S1_iiiE3Ash[64];
	// demoted variable
	.shared .align 128 .b8 _ZZ9cuda_gemmIiLi128ELi1ELi1ELi32ELi64ELi64ELi64ELi1ELi0EEviiiPT_S1_S1_iiiE3Csh[128];
	ld.param.u64 	%rd10, [_Z9cuda_gemmIiLi128ELi1ELi1ELi32ELi64ELi64ELi64ELi1ELi0EEviiiPT_S1_S1_iii_param_4];
	ld.param.u32 	%r186, [_Z9cuda_gemmIiLi128ELi1ELi1ELi32ELi64ELi64ELi64ELi1ELi0EEviiiPT_S1_S1_iii_param_6];
	ld.param.u32 	%r187, [_Z9cuda_gemmIiLi128ELi1ELi1ELi32ELi64ELi64ELi64ELi1ELi0EEviiiPT_S1_S1_iii_param_7];
	mov.u32 	%r1, %tid.x;
	div.s32 	%r2, 32, %r187;
	shl.b32 	%r3, %r2, 1;
	div.u32 	%r5, %r1, %r3;
	mul.lo.s32 	%r188, %r5, %r3;
	sub.s32 	%r189, %r1, %r188;
	shr.u32 	%r4, %r189, 1;
	mov.u32 	%r6, %ctaid.y;
	mov.u32 	%r190, %nctaid.y;
	setp.ge.u32 	%p2, %r6, %r190;
	@%p2 bra 	$L__BB50_91;
	and.b32  	%r7, %r1, 1;
	mov.u32 	%r191, %ctaid.z;
	mov.u32 	%r8, %ntid.x;
	shl.b32 	%r9, %r191, 6;
	shl.b32 	%r10, %r8, 2;
	and.b32  	%r11, %r1, 15;
	and.b32  	%r12, %r4, 15;
	shl.b32 	%r192, %r1, 4;
	and.b32  	%r13, %r192, 16;
	min.s32 	%r14, %r186, 16;
	setp.gt.u32 	%p3, %r1, 31;
	@%p3 bra 	$L__BB50_6;
	add.s32 	%r193, %r1, %r8;
	max.u32 	%r194, %r193, 32;
	setp.lt.u32 	%p4, %r193, 32;
	selp.u32 	%r195, 1, 0, %p4;
	add.s32 	%r196, %r193, %r195;
	sub.s32 	%r197, %r194, %r196;
	div.u32 	%r198, %r197, %r8;
	add.s32 	%r15, %r198, %r195;
	and.b32  	%r199, %r15, 3;
	setp.eq.s32 	%p5, %r199, 3;
	mov.u32 	%r413, %r1;
	@%p5 bra 	$L__BB50_5;
	add.s32 	%r201, %r15, 1;
	and.b32  	%r16, %r201, 3;
	mov.b32 	%r412, 0;
	mov.u32 	%r413, %r1;
$L__BB50_4:
	.pragma "nounroll";
	shl.b32 	%r202, %r413, 2;
	mov.u32 	%r203, _ZZ9cuda_gemmIiLi128ELi1ELi1ELi32ELi64ELi64ELi64ELi1ELi0EEviiiPT_S1_S1_iiiE3Csh;
	add.s32 	%r204, %r203, %r202;
	mov.b32 	%r205, 0;
	st.shared.u32 	[%r204], %r205;
	add.s32 	%r413, %r413, %r8;
	add.s32 	%r412, %r412, 1;
	setp.ne.s32 	%p6, %r412, %r16;
	@%p6 bra 	$L__BB50_4;
$L__BB50_5:
	setp.lt.u32 	%p7, %r15, 3;
	@%p7 bra 	$L__BB50_6;
	bra.uni 	$L__BB50_92;
$L__BB50_6:
	shl.b32 	%r22, %r6, 5;
	add.s32 	%r214, %r4, 1;
	and.b32  	%r23, %r214, 15;
	add.s32 	%r215, %r4, 2;
	and.b32  	%r24, %r215, 15;
	add.s32 	%r216, %r4, 3;
	and.b32  	%r25, %r216, 15;
	add.s32 	%r217, %r4, 4;
	and.b32  	%r26, %r217, 15;
	add.s32 	%r218, %r4, 5;
	and.b32  	%r27, %r218, 15;
	add.s32 	%r219, %r4, 6;
	and.b32  	%r28, %r219, 15;
	add.s32 	%r220, %r4, 7;
	and.b32  	%r29, %r220, 15;
	xor.b32  	%r30, %r12, 8;
	add.s32 	%r221, %r4, 9;
	and.b32  	%r31, %r221, 15;
	add.s32 	%r222, %r4, 10;
	and.b32  	%r32, %r222, 15;
	add.s32 	%r223, %r4, 11;
	and.b32  	%r33, %r223, 15;
	add.s32 	%r224, %r4, 12;
	and.b32  	%r34, %r224, 15;
	add.s32 	%r225, %r4, 13;
	and.b32  	%r35, %r225, 15;
	add.s32 	%r226, %r4, 14;
	and.b32  	%r36, %r226, 15;
	add.s32 	%r227, %r4, -1;
	and.b32  	%r37, %r227, 15;
	add.s32 	%r38, %r13, %r12;
	add.s32 	%r39, %r13, %r23;
	add.s32 	%r40, %r13, %r24;
	add.s32 	%r41, %r13, %r25;
	add.s32 	%r42, %r13, %r26;
	add.s32 	%r43, %r13, %r27;
	add.s32 	%r44, %r13, %r28;
	add.s32 	%r45, %r13, %r29;
	add.s32 	%r46, %r13, %r30;
	add.s32 	%r47, %r13, %r31;
	add.s32 	%r48, %r13, %r32;
	add.s32 	%r49, %r13, %r33;
	add.s32 	%r50, %r13, %r34;
	add.s32 	%r51, %r13, %r35;
	add.s32 	%r52, %r13, %r36;
	add.s32 	%r53, %r13, %r37;
	setp.lt.s32 	%p10, %r12, %r187;
	selp.b32 	%r228, 0, %r187, %p10;
	sub.s32 	%r54, %r12, %r228;
	add.s32 	%r229, %r12, 1;
	setp.lt.s32 	%p11, %r229, %r187;
	selp.b32 	%r230, 0, %r187, %p11;
	sub.s32 	%r55, %r229, %r230;
	add.s32 	%r231, %r12, 2;
	setp.lt.s32 	%p12, %r231, %r187;
	selp.b32 	%r232, 0, %r187, %p12;
	sub.s32 	%r56, %r231, %r232;
	add.s32 	%r233, %r12, 3;
	setp.lt.s32 	%p13, %r233, %r187;
	selp.b32 	%r234, 0, %r187, %p13;
	sub.s32 	%r57, %r233, %r234;
	add.s32 	%r235, %r12, 4;
	setp.lt.s32 	%p14, %r235, %r187;
	selp.b32 	%r236, 0, %r187, %p14;
	sub.s32 	%r58, %r235, %r236;
	add.s32 	%r237, %r12, 5;
	setp.lt.s32 	%p15, %r237, %r187;
	selp.b32 	%r238, 0, %r187, %p15;
	sub.s32 	%r59, %r237, %r238;
	add.s32 	%r239, %r12, 6;
	setp.lt.s32 	%p16, %r239, %r187;
	selp.b32 	%r240, 0, %r187, %p16;
	sub.s32 	%r60, %r239, %r240;
	add.s32 	%r241, %r12, 7;
	setp.lt.s32 	%p17, %r241, %r187;
	selp.b32 	%r242, 0, %r187, %p17;
	sub.s32 	%r61, %r241, %r242;
	add.s32 	%r243, %r12, 8;
	setp.lt.s32 	%p18, %r243, %r187;
	selp.b32 	%r244, 0, %r187, %p18;
	sub.s32 	%r62, %r243, %r244;
	add.s32 	%r245, %r12, 9;
	setp.lt.s32 	%p19, %r245, %r187;
	selp.b32 	%r246, 0, %r187, %p19;
	sub.s32 	%r63, %r245, %r246;
	add.s32 	%r247, %r12, 10;
	setp.lt.s32 	%p20, %r247, %r187;
	selp.b32 	%r248, 0, %r187, %p20;
	sub.s32 	%r64, %r247, %r248;
	add.s32 	%r249, %r12, 11;
	setp.lt.s32 	%p21, %r249, %r187;
	selp.b32 	%r250, 0, %r187, %p21;
	sub.s32 	%r65, %r249, %r250;
	add.s32 	%r251, %r12, 12;
	setp.lt.s32 	%p22, %r251, %r187;
	selp.b32 	%r252, 0, %r187, %p22;
	sub.s32 	%r66, %r251, %r252;
	add.s32 	%r253, %r12, 13;
	setp.lt.s32 	%p23, %r253, %r187;
	selp.b32 	%r254, 0, %r187, %p23;
	sub.s32 	%r67, %r253, %r254;
	add.s32 	%r255, %r12, 14;
	setp.lt.s32 	%p24, %r255, %r187;
	selp.b32 	%r256, 0, %r187, %p24;
	sub.s32 	%r68, %r255, %r256;
	add.s32 	%r257, %r12, 15;
	setp.lt.s32 	%p25, %r257, %r187;
	selp.b32 	%r258, 0, %r187, %p25;
	sub.s32 	%r69, %r257, %r258;
	shl.b32 	%r71, %r8, 4;
	mul.wide.u32 	%rd1, %r8, 16;
	cvt.u16.u32 	%rs1, %r3;
	div.s16 	%rs2, 128, %rs1;
	cvt.s32.s16 	%r72, %rs2;
	and.b32  	%r73, %r1, 31;
	cvta.to.global.u64 	%rd2, %rd10;
	shr.u32 	%r74, %r8, 4;
	mov.u32 	%r259, _ZZ9cuda_gemmIiLi128ELi1ELi1ELi32ELi64ELi64ELi64ELi1ELi0EEviiiPT_S1_S1_iiiE11kron_fac_sh;
	mad.lo.s32 	%r75, %r11, 132, %r259;
	mov.b32 	%r415, 0;
	mov.pred 	%p88, -1;
	shl.b32 	%r328, %r73, 2;
	shl.b32 	%r331, %r38, 2;
	shl.b32 	%r334, %r39, 2;
	shl.b32 	%r337, %r40, 2;
	shl.b32 	%r340, %r41, 2;
	shl.b32 	%r343, %r42, 2;
	shl.b32 	%r346, %r43, 2;
	shl.b32 	%r349, %r44, 2;
	shl.b32 	%r352, %r45, 2;
	shl.b32 	%r355, %r46, 2;
	shl.b32 	%r358, %r47, 2;
	shl.b32 	%r361, %r48, 2;
	shl.b32 	%r364, %r49, 2;
	shl.b32 	%r367, %r50, 2;
	shl.b32 	%r370, %r51, 2;
	shl.b32 	%r373, %r52, 2;
	shl.b32 	%r376, %r53, 2;
$L__BB50_7:
	mov.pred 	%p1, %p88;
	setp.gt.u32 	%p26, %r1, 3;
	@%p26 bra 	$L__BB50_10;
	ld.param.u64 	%rd18, [_Z9cuda_gemmIiLi128ELi1ELi1ELi32ELi64ELi64ELi64ELi1ELi0EEviiiPT_S1_S1_iii_param_3];
	mov.u32 	%r260, _ZZ9cuda_gemmIiLi128ELi1ELi1ELi32ELi64ELi64ELi64ELi1ELi0EEviiiPT_S1_S1_iiiE3Ash;
	add.s32 	%r416, %r260, %r192;
	add.s32 	%r261, %r9, %r22;
	shl.b32 	%r417, %r1, 2;
	add.s32 	%r262, %r261, %r417;
	add.s32 	%r263, %r262, %r415;
	mul.wide.u32 	%rd12, %r263, 4;
	cvta.to.global.u64 	%rd13, %rd18;
	add.s64 	%rd20, %rd13, %rd12;
$L__BB50_9:
	ld.global.v4.u32 	{%r264, %r265, %r266, %r267}, [%rd20];
	st.shared.v4.u32 	[%r416], {%r264, %r265, %r266, %r267};
	add.s32 	%r417, %r417, %r10;
	add.s32 	%r416, %r416, %r71;
	add.s64 	%rd20, %rd20, %rd1;
	setp.lt.u32 	%p27, %r417, 16;
	@%p27 bra 	$L__BB50_9;
$L__BB50_10:
	add.s32 	%r81, %r415, %r9;
	mov.b32 	%r418, 0;
$L__BB50_11:
	mov.u32 	%r86, %r418;
	shr.u32 	%r419, %r1, 4;
	and.b32  	%r269, %r1, 15;
	add.s32 	%r88, %r86, %r269;
$L__BB50_12:
	add.s32 	%r270, %r81, %r419;
	mad.lo.s32 	%r271, %r270, %r186, %r88;
	mul.wide.s32 	%rd14, %r271, 4;
	add.s64 	%rd15, %rd2, %rd14;
	ld.global.u32 	%r272, [%rd15];
	shl.b32 	%r273, %r419, 2;
	add.s32 	%r274, %r75, %r273;
	st.shared.u32 	[%r274], %r272;
	add.s32 	%r419, %r419, %r74;
	setp.lt.u32 	%p28, %r419, 32;
	@%p28 bra 	$L__BB50_12;
	setp.lt.s32 	%p29, %r2, 1;
	bar.sync 	0;
	@%p29 bra 	$L__BB50_86;
	mov.b32 	%r420, 0;
$L__BB50_15:
	setp.ge.s32 	%p30, %r5, %r14;
	add.s32 	%r92, %r420, %r4;
	shl.b32 	%r276, %r92, 5;
	or.b32  	%r277, %r276, %r13;
	add.s32 	%r278, %r277, %r12;
	shl.b32 	%r279, %r278, 2;
	mov.u32 	%r280, _ZZ9cuda_gemmIiLi128ELi1ELi1ELi32ELi64ELi64ELi64ELi1ELi0EEviiiPT_S1_S1_iiiE3Ash;
	add.s32 	%r281, %r280, %r279;
	ld.shared.u32 	%r93, [%r281];
	add.s32 	%r282, %r277, %r23;
	shl.b32 	%r283, %r282, 2;
	add.s32 	%r284, %r280, %r283;
	ld.shared.u32 	%r94, [%r284];
	add.s32 	%r285, %r277, %r24;
	shl.b32 	%r286, %r285, 2;
	add.s32 	%r287, %r280, %r286;
	ld.shared.u32 	%r95, [%r287];
	add.s32 	%r288, %r277, %r25;
	shl.b32 	%r289, %r288, 2;
	add.s32 	%r290, %r280, %r289;
	ld.shared.u32 	%r96, [%r290];
	add.s32 	%r291, %r277, %r26;
	shl.b32 	%r292, %r291, 2;
	add.s32 	%r293, %r280, %r292;
	ld.shared.u32 	%r97, [%r293];
	add.s32 	%r294, %r277, %r27;
	shl.b32 	%r295, %r294, 2;
	add.s32 	%r296, %r280, %r295;
	ld.shared.u32 	%r98, [%r296];
	add.s32 	%r297, %r277, %r28;
	shl.b32 	%r298, %r297, 2;
	add.s32 	%r299, %r280, %r298;
	ld.shared.u32 	%r99, [%r299];
	add.s32 	%r300, %r277, %r29;
	shl.b32 	%r301, %r300, 2;
	add.s32 	%r302, %r280, %r301;
	ld.shared.u32 	%r100, [%r302];
	add.s32 	%r303, %r277, %r30;
	shl.b32 	%r304, %r303, 2;
	add.s32 	%r305, %r280, %r304;
	ld.shared.u32 	%r101, [%r305];
	add.s32 	%r306, %r277, %r31;
	shl.b32 	%r307, %r306, 2;
	add.s32 	%r308, %r280, %r307;
	ld.shared.u32 	%r102, [%r308];
	add.s32 	%r309, %r277, %r32;
	shl.b32 	%r310, %r309, 2;
	add.s32 	%r311, %r280, %r310;
	ld.shared.u32 	%r103, [%r311];
	add.s32 	%r312, %r277, %r33;
	shl.b32 	%r313, %r312, 2;
	add.s32 	%r314, %r280, %r313;
	ld.shared.u32 	%r104, [%r314];
	add.s32 	%r315, %r277, %r34;
	shl.b32 	%r316, %r315, 2;
	add.s32 	%r317, %r280, %r316;
	ld.shared.u32 	%r105, [%r317];
	add.s32 	%r318, %r277, %r35;
	shl.b32 	%r319, %r318, 2;
	add.s32 	%r320, %r280, %r319;
	ld.shared.u32 	%r106, [%r320];
	add.s32 	%r321, %r277, %r36;
	shl.b32 	%r322, %r321, 2;
	add.s32 	%r323, %r280, %r322;
	ld.shared.u32 	%r107, [%r323];
	add.s32 	%r324, %r277, %r37;
	shl.b32 	%r325, %r324, 2;
	add.s32 	%r326, %r280, %r325;
	ld.shared.u32 	%r108, [%r326];
	@%p30 bra 	$L__BB50_85;
	mov.u32 	%r421, %r5;
$L__BB50_17:
	setp.gt.u32 	%p31, %r187, 64;
	mov.u32 	%r327, _ZZ9cuda_gemmIiLi128ELi1ELi1ELi32ELi64ELi64ELi64ELi1ELi0EEviiiPT_S1_S1_iiiE11kron_fac_sh;
	mad.lo.s32 	%r110, %r421, 132, %r327;
	add.s32 	%r329, %r110, %r328;
	ld.shared.u32 	%r111, [%r329];
	@%p31 bra 	$L__BB50_50;
	setp.eq.s32 	%p48, %r187, 0;
	mov.b32 	%r423, 0;
	@%p48 bra 	$L__BB50_20;
	shfl.sync.idx.b32	%r380|%p49, %r111, %r54, 31, -1;
	mul.lo.s32 	%r423, %r380, %r93;
$L__BB50_20:
	setp.lt.s32 	%p50, %r187, 2;
	@%p50 bra 	$L__BB50_22;
	shfl.sync.idx.b32	%r381|%p51, %r111, %r55, 31, -1;
	mad.lo.s32 	%r423, %r381, %r94, %r423;
$L__BB50_22:
	setp.lt.s32 	%p52, %r187, 3;
	@%p52 bra 	$L__BB50_24;
	shfl.sync.idx.b32	%r382|%p53, %r111, %r56, 31, -1;
	mad.lo.s32 	%r423, %r382, %r95, %r423;
$L__BB50_24:
	setp.lt.s32 	%p54, %r187, 4;
	@%p54 bra 	$L__BB50_26;
	shfl.sync.idx.b32	%r383|%p55, %r111, %r57, 31, -1;
	mad.lo.s32 	%r423, %r383, %r96, %r423;
$L__BB50_26:
	setp.lt.s32 	%p56, %r187, 5;
	@%p56 bra 	$L__BB50_28;
	shfl.sync.idx.b32	%r384|%p57, %r111, %r58, 31, -1;
	mad.lo.s32 	%r423, %r384, %r97, %r423;
$L__BB50_28:
	setp.lt.s32 	%p58, %r187, 6;
	@%p58 bra 	$L__BB50_30;
	shfl.sync.idx.b32	%r385|%p59, %r111, %r59, 31, -1;
	mad.lo.s32 	%r423, %r385, %r98, %r423;
$L__BB50_30:
	setp.lt.s32 	%p60, %r187, 7;
	@%p60 bra 	$L__BB50_32;
	shfl.sync.idx.b32	%r386|%p61, %r111, %r60, 31, -1;
	mad.lo.s32 	%r423, %r386, %r99, %r423;
$L__BB50_32:
	setp.lt.s32 	%p62, %r187, 8;
	@%p62 bra 	$L__BB50_34;
	shfl.sync.idx.b32	%r387|%p63, %r111, %r61, 31, -1;
	mad.lo.s32 	%r423, %r387, %r100, %r423;
$L__BB50_34:
	setp.lt.s32 	%p64, %r187, 9;
	@%p64 bra 	$L__BB50_36;
	shfl.sync.idx.b32	%r388|%p65, %r111, %r62, 31, -1;
	mad.lo.s32 	%r423, %r388, %r101, %r423;
$L__BB50_36:
	setp.lt.s32 	%p66, %r187, 10;
	@%p66 bra 	$L__BB50_38;
	shfl.sync.idx.b32	%r389|%p67, %r111, %r63, 31, -1;
	mad.lo.s32 	%r423, %r389, %r102, %r423;
$L__BB50_38:
	setp.lt.s32 	%p68, %r187, 11;
	@%p68 bra 	$L__BB50_40;
	shfl.sync.idx.b32	%r390|%p69, %r111, %r64, 31, -1;
	mad.lo.s32 	%r423, %r390, %r103, %r423;
$L__BB50_40:
	setp.lt.s32 	%p70, %r187, 12;
	@%p70 bra 	$L__BB50_42;
	shfl.sync.idx.b32	%r391|%p71, %r111, %r65, 31, -1;
	mad.lo.s32 	%r423, %r391, %r104, %r423;
$L__BB50_42:
	setp.lt.s32 	%p72, %r187, 13;
	@%p72 bra 	$L__BB50_44;
	shfl.sync.idx.b32	%r392|%p73, %r111, %r66, 31, -1;
	mad.lo.s32 	%r423, %r392, %r105, %r423;
$L__BB50_44:
	setp.lt.s32 	%p74, %r187, 14;
	@%p74 bra 	$L__BB50_46;
	shfl.sync.idx.b32	%r393|%p75, %r111, %r67, 31, -1;
	mad.lo.s32 	%r423, %r393, %r106, %r423;
$L__BB50_46:
	setp.lt.s32 	%p76, %r187, 15;
	@%p76 bra 	$L__BB50_48;
	shfl.sync.idx.b32	%r394|%p77, %r111, %r68, 31, -1;
	mad.lo.s32 	%r423, %r394, %r107, %r423;
$L__BB50_48:
	setp.lt.s32 	%p78, %r187, 16;
	@%p78 bra 	$L__BB50_82;
	shfl.sync.idx.b32	%r395|%p79, %r111, %r69, 31, -1;
	mad.lo.s32 	%r423, %r395, %r108, %r423;
	bra.uni 	$L__BB50_82;
$L__BB50_50:
	setp.lt.s32 	%p32, %r187, 1;
	mov.b32 	%r423, 0;
	@%p32 bra 	$L__BB50_52;
	add.s32 	%r332, %r110, %r331;
	ld.shared.u32 	%r333, [%r332];
	mul.lo.s32 	%r423, %r333, %r93;
$L__BB50_52:
	setp.lt.s32 	%p33, %r187, 2;
	@%p33 bra 	$L__BB50_54;
	add.s32 	%r335, %r110, %r334;
	ld.shared.u32 	%r336, [%r335];
	mad.lo.s32 	%r423, %r336, %r94, %r423;
$L__BB50_54:
	setp.lt.s32 	%p34, %r187, 3;
	@%p34 bra 	$L__BB50_56;
	add.s32 	%r338, %r110, %r337;
	ld.shared.u32 	%r339, [%r338];
	mad.lo.s32 	%r423, %r339, %r95, %r423;
$L__BB50_56:
	setp.lt.s32 	%p35, %r187, 4;
	@%p35 bra 	$L__BB50_58;
	add.s32 	%r341, %r110, %r340;
	ld.shared.u32 	%r342, [%r341];
	mad.lo.s32 	%r423, %r342, %r96, %r423;
$L__BB50_58:
	setp.lt.s32 	%p36, %r187, 5;
	@%p36 bra 	$L__BB50_60;
	add.s32 	%r344, %r110, %r343;
	ld.shared.u32 	%r345, [%r344];
	mad.lo.s32 	%r423, %r345, %r97, %r423;
$L__BB50_60:
	setp.lt.s32 	%p37, %r187, 6;
	@%p37 bra 	$L__BB50_62;
	add.s32 	%r347, %r110, %r346;
	ld.shared.u32 	%r348, [%r347];
	mad.lo.s32 	%r423, %r348, %r98, %r423;
$L__BB50_62:
	setp.lt.s32 	%p38, %r187, 7;
	@%p38 bra 	$L__BB50_64;
	add.s32 	%r350, %r110, %r349;
	ld.shared.u32 	%r351, [%r350];
	mad.lo.s32 	%r423, %r351, %r99, %r423;
$L__BB50_64:
	setp.lt.s32 	%p39, %r187, 8;
	@%p39 bra 	$L__BB50_66;
	add.s32 	%r353, %r110, %r352;
	ld.shared.u32 	%r354, [%r353];
	mad.lo.s32 	%r423, %r354, %r100, %r423;
$L__BB50_66:
	setp.lt.s32 	%p40, %r187, 9;
	@%p40 bra 	$L__BB50_68;
	add.s32 	%r356, %r110, %r355;
	ld.shared.u32 	%r357, [%r356];
	mad.lo.s32 	%r423, %r357, %r101, %r423;
$L__BB50_68:
	setp.lt.s32 	%p41, %r187, 10;
	@%p41 bra 	$L__BB50_70;
	add.s32 	%r359, %r110, %r358;
	ld.shared.u32 	%r360, [%r359];
	mad.lo.s32 	%r423, %r360, %r102, %r423;
$L__BB50_70:
	setp.lt.s32 	%p42, %r187, 11;
	@%p42 bra 	$L__BB50_72;
	add.s32 	%r362, %r110, %r361;
	ld.shared.u32 	%r363, [%r362];
	mad.lo.s32 	%r423, %r363, %r103, %r423;
$L__BB50_72:
	setp.lt.s32 	%p43, %r187, 12;
	@%p43 bra 	$L__BB50_74;
	add.s32 	%r365, %r110, %r364;
	ld.shared.u32 	%r366, [%r365];
	mad.lo.s32 	%r423, %r366, %r104, %r423;
$L__BB50_74:
	setp.lt.s32 	%p44, %r187, 13;
	@%p44 bra 	$L__BB50_76;
	add.s32 	%r368, %r110, %r367;
	ld.shared.u32 	%r369, [%r368];
	mad.lo.s32 	%r423, %r369, %r105, %r423;
$L__BB50_76:
	setp.lt.s32 	%p45, %r187, 14;
	@%p45 bra 	$L__BB50_78;
	add.s32 	%r371, %r110, %r370;
	ld.shared.u32 	%r372, [%r371];
	mad.lo.s32 	%r423, %r372, %r106, %r423;
$L__BB50_78:
	setp.lt.s32 	%p46, %r187, 15;
	@%p46 bra 	$L__BB50_80;
	add.s32 	%r374, %r110, %r373;
	ld.shared.u32 	%r375, [%r374];
	mad.lo.s32 	%r423, %r375, %r107, %r423;
$L__BB50_80:
	setp.lt.s32 	%p47, %r187, 16;
	@%p47 bra 	$L__BB50_82;
	add.s32 	%r377, %r110, %r376;
	ld.shared.u32 	%r378, [%r377];
	mad.lo.s32 	%r423, %r378, %r108, %r423;
$L__BB50_82:
	setp.ne.s32 	%p80, %r7, 0;
	add.s32 	%r396, %r421, %r86;
	mad.lo.s32 	%r175, %r396, %r2, %r92;
	shfl.sync.down.b32	%r397|%p81, %r423, 1, 7711, -1;
	add.s32 	%r176, %r397, %r423;
	@%p80 bra 	$L__BB50_84;
	shl.b32 	%r398, %r175, 2;
	mov.u32 	%r399, _ZZ9cuda_gemmIiLi128ELi1ELi1ELi32ELi64ELi64ELi64ELi1ELi0EEviiiPT_S1_S1_iiiE3Csh;
	add.s32 	%r400, %r399, %r398;
	ld.shared.u32 	%r401, [%r400];
	add.s32 	%r402, %r401, %r176;
	st.shared.u32 	[%r400], %r402;
$L__BB50_84:
	add.s32 	%r421, %r421, %r72;
	setp.lt.s32 	%p82, %r421, %r14;
	@%p82 bra 	$L__BB50_17;
$L__BB50_85:
	add.s32 	%r420, %r420, %r3;
	setp.lt.s32 	%p83, %r420, %r2;
	@%p83 bra 	$L__BB50_15;
$L__BB50_86:
	add.s32 	%r418, %r86, 16;
	setp.lt.u32 	%p84, %r86, 48;
	@%p84 bra 	$L__BB50_11;
	mov.b32 	%r415, 32;
	mov.pred 	%p88, 0;
	@%p1 bra 	$L__BB50_7;
	setp.gt.u32 	%p86, %r1, 7;
	bar.sync 	0;
	@%p86 bra 	$L__BB50_91;
	ld.param.u64 	%rd19, [_Z9cuda_gemmIiLi128ELi1ELi1ELi32ELi64ELi64ELi64ELi1ELi0EEviiiPT_S1_S1_iii_param_5];
	mov.u32 	%r404, _ZZ9cuda_gemmIiLi128ELi1ELi1ELi32ELi64ELi64ELi64ELi1ELi0EEviiiPT_S1_S1_iiiE3Csh;
	add.s32 	%r453, %r404, %r192;
	mov.u32 	%r405, %tid.x;
	shl.b32 	%r454, %r405, 2;
	add.s32 	%r406, %r22, %r454;
	mul.wide.u32 	%rd16, %r406, 4;
	cvta.to.global.u64 	%rd17, %rd19;
	add.s64 	%rd21, %rd17, %rd16;
$L__BB50_90:
	ld.shared.v4.u32 	{%r407, %r408, %r409, %r410}, [%r453];
	st.global.v4.u32 	[%rd21], {%r407, %r408, %r409, %r410};
	add.s32 	%r454, %r454, %r10;
	add.s32 	%r453, %r453, %r71;
	add.s64 	%rd21, %rd21, %rd1;
	setp.lt.u32 	%p87, %r454, 32;
	@%p87 bra 	$L__BB50_90;
$L__BB50_91:
	ret;
$L__BB50_92:
	shl.b32 	%r206, %r413, 2;
	mov.u32 	%r207, _ZZ9cuda_gemmIiLi128ELi1ELi1ELi32ELi64ELi64ELi64ELi1ELi0EEviiiPT_S1_S1_iiiE3Csh;
	add.s32 	%r208, %r207, %r206;
	mov.b32 	%r209, 0;
	st.shared.u32 	[%r208], %r209;
	add.s32 	%r210, %r208, %r10;
	st.shared.u32 	[%r210], %r209;
	add.s32 	%r211, %r210, %r10;
	st.shared.u32 	[%r211], %r209;
	add.s32 	%r212, %r211, %r10;
	st.shared.u32 	[%r212], %r209;
	add.s32 	%r413, %r10, %r413;
	setp.lt.u32 	%p8, %r413, 32;
	@%p8 bra 	$L__BB50_92;
	bra.uni 	$L__BB50_6;

}
	// .globl	_Z9cuda_gemmIiLi128ELi1ELi1ELi32ELi64ELi64ELi64ELi1ELi1EEviiiPT_S1_S1_iii
.visible .entry _Z9cuda_gemmIiLi128ELi1ELi1ELi32ELi64ELi64ELi64ELi1ELi1EEviiiPT_S1_S1_iii(
	.param .u32 _Z9cuda_gemmIiLi128ELi1ELi1ELi32ELi64ELi64ELi64ELi1ELi1EEviiiPT_S1_S1_iii_param_0,
	.param .u32 _Z9cuda_gemmIiLi128ELi1ELi1ELi32ELi64ELi64ELi64ELi1ELi1EEviiiPT_S1_S1_iii_param_1,
	.param .u32 _Z9cuda_gemmIiLi128ELi1ELi1ELi32ELi64ELi64ELi64ELi1ELi1EEviiiPT_S1_S1_iii_param_2,
	.param .u64 .ptr .align 1 _Z9cuda_gemmIiLi128ELi1ELi1ELi32ELi64ELi64ELi64ELi1ELi1EEviiiPT_S1_S1_iii_param_3,
	.param .u64 .ptr .align 1 _Z9cuda_gemmIiLi128ELi1ELi1ELi32ELi64ELi64ELi64ELi1ELi1EEviiiPT_S1_S1_iii_param_4,
	.param .u64 .ptr .align 1 _Z9cuda_gemmIiLi128ELi1ELi1ELi32ELi64ELi64ELi64ELi1ELi1EEviiiPT_S1_S1_iii_param_5,
	.param .u32 _Z9cuda_gemmIiLi128ELi1ELi1ELi32ELi64ELi64ELi64ELi1ELi1EEviiiPT_S1_S1_iii_param_6,
	.param .u32 _Z9cuda_gemmIiLi128ELi1ELi1ELi32ELi64ELi64ELi64ELi1ELi1EEviiiPT_S1_S1_iii_param_7,
	.param .u32 _Z9cuda_gemmIiLi128ELi1ELi1ELi32ELi64ELi64ELi64ELi1ELi1EEviiiPT_S1_S1_iii_param_8
)
.maxntid 128
{
	.reg .pred 	%p<10>;
	.reg .b32 	%r<62>;
	.reg .b64 	%rd<9>;
	// demoted variable
	.shared .align 128 .b8 _ZZ9cuda_gemmIiLi128ELi1ELi1ELi32ELi64ELi64ELi64ELi1ELi1EEviiiPT_S1_S1_iiiE3Csh[128];
	ld.param.u64 	%rd5, [_Z9cuda_gemmIiLi128ELi1ELi1ELi32ELi64ELi64ELi64ELi1ELi1EEviiiPT_S1_S1_iii_param_5];
	mov.u32 	%r1, %ctaid.y;
	mov.u32 	%r29, %nctaid.y;
	setp.ge.u32 	%p1, %r1, %r29;
	@%p1 bra 	$L__BB51_11;
	mov.u32 	%r2, %tid.x;
	mov.u32 	%r3, %ntid.x;
	shl.b32 	%r61, %r2, 2;
	shl.b32 	%r5, %r3, 2;
	setp.gt.u32 	%p2, %r2, 31;
	@%p2 bra 	$L__BB51_8;
	add.s32 	%r30, %r2, %r3;
	max.u32 	%r31, %r30, 32;
	setp.lt.u32 	%p3, %r30, 32;
	selp.u32 	%r32, 1, 0, %p3;
	add.s32 	%r33, %r30, %r32;
	sub.s32 	%r34, %r31, %r33;
	div.u32 	%r35, %r34, %r3;
	add.s32 	%r6, %r35, %r32;
	and.b32  	%r36, %r6, 3;
	setp.eq.s32 	%p4, %r36, 3;
	mov.u32 	%r59, %r2;
	@%p4 bra 	$L__BB51_5;
	add.s32 	%r37, %r6, 1;
	and.b32  	%r38, %r37, 3;
	mov.u32 	%r39, _ZZ9cuda_gemmIiLi128ELi1ELi1ELi32ELi64ELi64ELi64ELi1ELi1EEviiiPT_S1_S1_iiiE3Csh;
	add.s32 	%r56, %r39, %r61;
	neg.s32 	%r55, %r38;
	mad.lo.s32 	%r59, %r3, %r38, %r2;
$L__BB51_4:
	.pragma "nounroll";
	mov.b32 	%r40, 0;
	st.shared.u32 	[%r56], %r40;
	add.s32 	%r56, %r56, %r5;
	add.s32 	%r55, %r55, 1;
	setp.ne.s32 	%p5, %r55, 0;
	@%p5 bra 	$L__BB51_4;
$L__BB51_5:
	setp.lt.u32 	%p6, %r6, 3;
	@%p6 bra 	$L__BB51_8;
	shl.b32 	%r41, %r59, 2;
	mov.u32 	%r42, _ZZ9cuda_gemmIiLi128ELi1ELi1ELi32ELi64ELi64ELi64ELi1ELi1EEviiiPT_S1_S1_iiiE3Csh;
	add.s32 	%r58, %r42, %r41;
	shl.b32 	%r16, %r3, 4;
	shl.b32 	%r17, %r3, 3;
	mul.lo.s32 	%r18, %r3, 12;
$L__BB51_7:
	mov.b32 	%r43, 0;
	st.shared.u32 	[%r58], %r43;
	add.s32 	%r44, %r58, %r5;
	st.shared.u32 	[%r44], %r43;
	add.s32 	%r45, %r58, %r17;
	st.shared.u32 	[%r45], %r43;
	add.s32 	%r46, %r58, %r18;
	st.shared.u32 	[%r46], %r43;
	add.s32 	%r59, %r59, %r5;
	add.s32 	%r58, %r58, %r16;
	setp.lt.u32 	%p7, %r59, 32;
	@%p7 bra 	$L__BB51_7;
$L__BB51_8:
	setp.gt.u32 	%p8, %r2, 7;
	bar.sync 	0;
	bar.sync 	0;
	bar.sync 	0;
	bar.sync 	0;
	bar.sync 	0;
	bar.sync 	0;
	bar.sync 	0;
	bar.sync 	0;
	bar.sync 	0;
	@%p8 bra 	$L__BB51_11;
	shl.b32 	%r47, %r1, 5;
	shl.b32 	%r48, %r2, 4;
	mov.u32 	%r49, _ZZ9cuda_gemmIiLi128ELi1ELi1ELi32ELi64ELi64ELi64ELi1ELi1EEviiiPT_S1_S1_iiiE3Csh;
	add.s32 	%r60, %r49, %r48;
	shl.b32 	%r24, %r3, 4;
	add.s32 	%r50, %r47, %r61;
	mul.wide.u32 	%rd6, %r50, 4;
	cvta.to.global.u64 	%rd7, %rd5;
	add.s64 	%rd8, %rd7, %rd6;
	mul.wide.u32 	%rd2, %r3, 16;
$L__BB51_10:
	ld.shared.v4.u32 	{%r51, %r52, %r53, %r54}, [%r60];
	st.global.v4.u32 	[%rd8], {%r51, %r52, %r53, %r54};
	add.s32 	%r61, %r61, %r5;
	add.s32 	%r60, %r60, %r24;
	add.s64 	%rd8, %rd8, %rd2;
	setp.lt.u32 	%p9, %r61, 32;
	@%p9 bra 	$L__BB51_10;
$L__BB51_11:
	ret;

}
	// .globl	_Z9cuda_gemmIiLi128ELi1ELi1ELi32ELi128ELi128ELi64ELi0ELi0EEviiiPT_S1_S1_iii
.visible .entry _Z9cuda_gemmIiLi128ELi1ELi1ELi32ELi128ELi128ELi64ELi0ELi0EEviiiPT_S1_S1_iii(
	.param .u32 _Z9cuda_gemmIiLi128ELi1ELi1ELi32ELi128ELi128ELi64ELi0ELi0EEviiiPT_S1_S1_iii_param_0,
	.param .u32 _Z9cuda_gemmIiLi128ELi1ELi1ELi32ELi128ELi128ELi64ELi0ELi0EEviiiPT_S1_S1_iii_param_1,
	.param .u32 _Z9cuda_gemmIiLi128ELi1ELi1ELi32ELi128ELi128ELi64ELi0ELi0EEviiiPT_S1_S1_iii_param_2,
	.param .u64 .ptr .align 1 _Z9cuda_gemmIiLi128ELi1ELi1ELi32ELi128ELi128ELi64ELi0ELi0EEviiiPT_S1_S1_iii_param_3,
	.param .u64 .ptr .align 1 _Z9cuda_gemmIiLi128ELi1ELi1ELi32ELi128ELi128ELi64ELi0ELi0EEviiiPT_S1_S1_iii_param_4,
	.param .u64 .ptr .align 1 _Z9cuda_gemmIiLi128ELi1ELi1ELi32ELi128ELi128ELi64ELi0ELi0EEviiiPT_S1_S1_iii_param_5,
	.param .u32 _Z9cuda_gemmIiLi128ELi1ELi1ELi32ELi128ELi128ELi64ELi0ELi0EEviiiPT_S1_S1_iii_param_6,
	.param .u32 _Z9cuda_gemmIiLi128ELi1ELi1ELi32ELi128ELi128ELi64ELi0ELi0EEviiiPT_S1_S1_iii_param_7,
	.param .u32 _Z9cuda_gemmIiLi128ELi1ELi1ELi32ELi128ELi128ELi64ELi0ELi0EEviiiPT_S1_S1_iii_param_8
)
.maxntid 128
{
	.reg .pred 	%p<85>;
	.reg .b16 	%rs<3>;
	.reg .b32 	%r<454>;
	.reg .b64 	%rd<14>;
	// demoted variable
	.shared .align 128 .b8 _ZZ9cuda_gemmIiLi128ELi1ELi1ELi32ELi128ELi128ELi64ELi0ELi0EEviiiPT_S1_S1_iiiE11kron_fac_sh[2112];
	// demoted variable
	.shared .align 128 .b8 _ZZ9cuda_gemmIiLi128ELi1ELi1ELi32ELi128ELi128ELi64ELi0ELi0EEviiiPT_S1_S1_iiiE3Ash[32];
	// demoted variable
	.shared .align 128 .b8 _ZZ9cuda_gemmIiLi128ELi1ELi1ELi32ELi128ELi128ELi64ELi0ELi0EEviiiPT_S1_S1_iiiE3Csh[64];
	ld.param.u64 	%rd4, [_Z9cuda_gemmIiLi128ELi1ELi1ELi32ELi128ELi128ELi64ELi0ELi0EEviiiPT_S1_S1_iii_param_3];
	ld.param.u64 	%rd5, [_Z9cuda_gemmIiLi128ELi1ELi1ELi32ELi128ELi128ELi64ELi0ELi0EEviiiPT_S1_S1_iii_param_4];
	ld.param.u32 	%r182, [_Z9cuda_gemmIiLi128ELi1ELi1ELi32ELi128ELi128ELi64ELi0ELi0EEviiiPT_S1_S1_iii_param_6];
	ld.param.u32 	%r183, [_Z9cuda_gemmIiLi128ELi1ELi1ELi32ELi128ELi128ELi64ELi0ELi0EEviiiPT_S1_S1_iii_param_7];
	mov.u32 	%r453, %tid.x;
	div.s32 	%r2, 32, %r183;
	shl.b32 	%r3, %r2, 1;
	div.u32 	%r5, %r453, %r3;
	mul.lo.s32 	%r184, %r5, %r3;
	sub.s32 	%r185, %r453, %r184;
	shr.u32 	%r4, %r185, 1;
	mov.u32 	%r6, %ctaid.y;
	mov.u32 	%r186, %nctaid.y;
	setp.ge.u32 	%p2, %r6, %r186;
	@%p2 bra 	$L__BB52_87;
	and.b32  	%r7, %r453, 1;
	mov.u32 	%r187, %ctaid.x;
	and.b32  	%r8, %r187, 1;
	mov.u32 	%r188, %ctaid.z;
	mov.u32 	%r9, %ntid.x;
	shl.b32 	%r10, %r188, 6;
	and.b32  	%r11, %r4, 15;
	shl.b32 	%r189, %r453, 4;
	and.b32  	%r12, %r189, 16;
	min.s32 	%r13, %r182, 16;
	setp.gt.u32 	%p3, %r453, 15;
	mov.u32 	%r412, %r453;
	@%p3 bra 	$L__BB52_2;
	bra.uni 	$L__BB52_88;
$L__BB52_2:
	and.b32  	%r195, %r453, 15;
	add.s32 	%r196, %r4, 1;
	and.b32  	%r14, %r196, 15;
	add.s32 	%r197, %r4, 2;
	and.b32  	%r15, %r197, 15;
	add.s32 	%r198, %r4, 3;
	and.b32  	%r16, %r198, 15;
	add.s32 	%r199, %r4, 4;
	and.b32  	%r17, %r199, 15;
	add.s32 	%r200, %r4, 5;
	and.b32  	%r18, %r200, 15;
	add.s32 	%r201, %r4, 6;
	and.b32  	%r19, %r201, 15;
	add.s32 	%r202, %r4, 7;
	and.b32  	%r20, %r202, 15;
	xor.b32  	%r21, %r11, 8;
	add.s32 	%r203, %r4, 9;
	and.b32  	%r22, %r203, 15;
	add.s32 	%r204, %r4, 10;
	and.b32  	%r23, %r204, 15;
	add.s32 	%r205, %r4, 11;
	and.b32  	%r24, %r205, 15;
	add.s32 	%r206, %r4, 12;
	and.b32  	%r25, %r206, 15;
	add.s32 	%r207, %r4, 13;
	and.b32  	%r26, %r207, 15;
	add.s32 	%r208, %r4, 14;
	and.b32  	%r27, %r208, 15;
	add.s32 	%r209, %r4, -1;
	and.b32  	%r28, %r209, 15;
	add.s32 	%r29, %r12, %r11;
	add.s32 	%r30, %r12, %r14;
	add.s32 	%r31, %r12, %r15;
	add.s32 	%r32, %r12, %r16;
	add.s32 	%r33, %r12, %r17;
	add.s32 	%r34, %r12, %r18;
	add.s32 	%r35, %r12, %r19;
	add.s32 	%r36, %r12, %r20;
	add.s32 	%r37, %r12, %r21;
	add.s32 	%r38, %r12, %r22;
	add.s32 	%r39, %r12, %r23;
	add.s32 	%r40, %r12, %r24;
	add.s32 	%r41, %r12, %r25;
	add.s32 	%r42, %r12, %r26;
	add.s32 	%r43, %r12, %r27;
	add.s32 	%r44, %r12, %r28;
	setp.lt.s32 	%p6, %r11, %r183;
	selp.b32 	%r210, 0, %r183, %p6;
	sub.s32 	%r45, %r11, %r210;
	add.s32 	%r211, %r11, 1;
	setp.lt.s32 	%p7, %r211, %r183;
	selp.b32 	%r212, 0, %r183, %p7;
	sub.s32 	%r46, %r211, %r212;
	add.s32 	%r213, %r11, 2;
	setp.lt.s32 	%p8, %r213, %r183;
	selp.b32 	%r214, 0, %r183, %p8;
	sub.s32 	%r47, %r213, %r214;
	add.s32 	%r215, %r11, 3;
	setp.lt.s32 	%p9, %r215, %r183;
	selp.b32 	%r216, 0, %r183, %p9;
	sub.s32 	%r48, %r215, %r216;
	add.s32 	%r217, %r11, 4;
	setp.lt.s32 	%p10, %r217, %r183;
	selp.b32 	%r218, 0, %r183, %p10;
	sub.s32 	%r49, %r217, %r218;
	add.s32 	%r219, %r11, 5;
	setp.lt.s32 	%p11, %r219, %r183;
	selp.b32 	%r220, 0, %r183, %p11;
	sub.s32 	%r50, %r219, %r220;
	add.s32 	%r221, %r11, 6;
	setp.lt.s32 	%p12, %r221, %r183;
	selp.b32 	%r222, 0, %r183, %p12;
	sub.s32 	%r51, %r221, %r222;
	add.s32 	%r223, %r11, 7;
	setp.lt.s32 	%p13, %r223, %r183;
	selp.b32 	%r224, 0, %r183, %p13;
	sub.s32 	%r52, %r223, %r224;
	add.s32 	%r225, %r11, 8;
	setp.lt.s32 	%p14, %r225, %r183;
	selp.b32 	%r226, 0, %r183, %p14;
	sub.s32 	%r53, %r225, %r226;
	add.s32 	%r227, %r11, 9;
	setp.lt.s32 	%p15, %r227, %r183;
	selp.b32 	%r228, 0, %r183, %p15;
	sub.s32 	%r54, %r227, %r228;
	add.s32 	%r229, %r11, 10;
	setp.lt.s32 	%p16, %r229, %r183;
	selp.b32 	%r230, 0, %r183, %p16;
	sub.s32 	%r55, %r229, %r230;
	add.s32 	%r231, %r11, 11;
	setp.lt.s32 	%p17, %r231, %r183;
	selp.b32 	%r232, 0, %r183, %p17;
	sub.s32 	%r56, %r231, %r232;
	add.s32 	%r233, %r11, 12;
	setp.lt.s32 	%p18, %r233, %r183;
	selp.b32 	%r234, 0, %r183, %p18;
	sub.s32 	%r57, %r233, %r234;
	add.s32 	%r235, %r11, 13;
	setp.lt.s32 	%p19, %r235, %r183;
	selp.b32 	%r236, 0, %r183, %p19;
	sub.s32 	%r58, %r235, %r236;
	add.s32 	%r237, %r11, 14;
	setp.lt.s32 	%p20, %r237, %r183;
	selp.b32 	%r238, 0, %r183, %p20;
	sub.s32 	%r59, %r237, %r238;
	add.s32 	%r239, %r11, 15;
	setp.lt.s32 	%p21, %r239, %r183;
	selp.b32 	%r240, 0, %r183, %p21;
	sub.s32 	%r60, %r239, %r240;
	cvt.u16.u32 	%rs1, %r3;
	div.s16 	%rs2, 128, %rs1;
	cvt.s32.s16 	%r61, %rs2;
	and.b32  	%r62, %r453, 31;
	cvta.to.global.u64 	%rd1, %rd5;
	cvta.to.global.u64 	%rd2, %rd4;
	shr.u32 	%r63, %r9, 4;
	mov.u32 	%r241, _ZZ9cuda_gemmIiLi128ELi1ELi1ELi32ELi128ELi128ELi64ELi0ELi0EEviiiPT_S1_S1_iiiE11kron_fac_sh;
	mad.lo.s32 	%r64, %r195, 132, %r241;
	shl.b32 	%r242, %r8, 6;
	or.b32  	%r65, %r242, %r195;
	mov.b32 	%r413, 0;
	mov.pred 	%p84, -1;
	shl.b32 	%r316, %r62, 2;
	shl.b32 	%r319, %r29, 2;
	shl.b32 	%r322, %r30, 2;
	shl.b32 	%r325, %r31, 2;
	shl.b32 	%r328, %r32, 2;
	shl.b32 	%r331, %r33, 2;
	shl.b32 	%r334, %r34, 2;
	shl.b32 	%r337, %r35, 2;
	shl.b32 	%r340, %r36, 2;
	shl.b32 	%r343, %r37, 2;
	shl.b32 	%r346, %r38, 2;
	shl.b32 	%r349, %r39, 2;
	shl.b32 	%r352, %r40, 2;
	shl.b32 	%r355, %r41, 2;
	shl.b32 	%r358, %r42, 2;
	shl.b32 	%r361, %r43, 2;
	shl.b32 	%r364, %r44, 2;
$L__BB52_3:
	mov.pred 	%p1, %p84;
	setp.gt.u32 	%p22, %r453, 1;
	@%p22 bra 	$L__BB52_6;
	ld.param.u32 	%r410, [_Z9cuda_gemmIiLi128ELi1ELi1ELi32ELi128ELi128ELi64ELi0ELi0EEviiiPT_S1_S1_iii_param_2];
	shl.b32 	%r416, %r453, 2;
	shl.b32 	%r243, %r453, 4;
	mov.u32 	%r244, _ZZ9cuda_gemmIiLi128ELi1ELi1ELi32ELi128ELi128ELi64ELi0ELi0EEviiiPT_S1_S1_iiiE3Ash;
	add.s32 	%r415, %r244, %r243;
	mad.lo.s32 	%r245, %r6, %r410, %r10;
	mov.u32 	%r246, %ctaid.x;
	shl.b32 	%r247, %r246, 4;
	and.b32  	%r248, %r247, -32;
	add.s32 	%r249, %r245, %r248;
	add.s32 	%r250, %r249, %r416;
	add.s32 	%r414, %r250, %r413;
$L__BB52_5:
	mul.wide.s32 	%rd7, %r414, 4;
	add.s64 	%rd8, %rd2, %rd7;
	ld.global.v4.u32 	{%r251, %r252, %r253, %r254}, [%rd8];
	st.shared.v4.u32 	[%r415], {%r251, %r252, %r253, %r254};
	shl.b32 	%r255, %r9, 2;
	add.s32 	%r416, %r416, %r255;
	shl.b32 	%r256, %r9, 4;
	add.s32 	%r415, %r415, %r256;
	add.s32 	%r414, %r414, %r255;
	setp.lt.u32 	%p23, %r416, 8;
	@%p23 bra 	$L__BB52_5;
$L__BB52_6:
	add.s32 	%r72, %r413, %r10;
	mov.b32 	%r417, 0;
$L__BB52_7:
	mov.u32 	%r79, %r417;
	shr.u32 	%r418, %r453, 4;
	add.s32 	%r81, %r65, %r79;
$L__BB52_8:
	add.s32 	%r258, %r72, %r418;
	mad.lo.s32 	%r259, %r258, %r182, %r81;
	mul.wide.s32 	%rd9, %r259, 4;
	add.s64 	%rd10, %rd1, %rd9;
	ld.global.u32 	%r260, [%rd10];
	shl.b32 	%r261, %r418, 2;
	add.s32 	%r262, %r64, %r261;
	st.shared.u32 	[%r262], %r260;
	add.s32 	%r418, %r418, %r63;
	setp.lt.u32 	%p24, %r418, 32;
	@%p24 bra 	$L__BB52_8;
	setp.lt.s32 	%p25, %r2, 1;
	bar.sync 	0;
	@%p25 bra 	$L__BB52_82;
	mov.b32 	%r419, 0;
$L__BB52_11:
	setp.ge.s32 	%p26, %r5, %r13;
	add.s32 	%r85, %r419, %r4;
	shl.b32 	%r264, %r85, 5;
	or.b32  	%r265, %r264, %r12;
	add.s32 	%r266, %r265, %r11;
	shl.b32 	%r267, %r266, 2;
	mov.u32 	%r268, _ZZ9cuda_gemmIiLi128ELi1ELi1ELi32ELi128ELi128ELi64ELi0ELi0EEviiiPT_S1_S1_iiiE3Ash;
	add.s32 	%r269, %r268, %r267;
	ld.shared.u32 	%r86, [%r269];
	add.s32 	%r270, %r265, %r14;
	shl.b32 	%r271, %r270, 2;
	add.s32 	%r272, %r268, %r271;
	ld.shared.u32 	%r87, [%r272];
	add.s32 	%r273, %r265, %r15;
	shl.b32 	%r274, %r273, 2;
	add.s32 	%r275, %r268, %r274;
	ld.shared.u32 	%r88, [%r275];
	add.s32 	%r276, %r265, %r16;
	shl.b32 	%r277, %r276, 2;
	add.s32 	%r278, %r268, %r277;
	ld.shared.u32 	%r89, [%r278];
	add.s32 	%r279, %r265, %r17;
	shl.b32 	%r280, %r279, 2;
	add.s32 	%r281, %r268, %r280;
	ld.shared.u32 	%r90, [%r281];
	add.s32 	%r282, %r265, %r18;
	shl.b32 	%r283, %r282, 2;
	add.s32 	%r284, %r268, %r283;
	ld.shared.u32 	%r91, [%r284];
	add.s32 	%r285, %r265, %r19;
	shl.b32 	%r286, %r285, 2;
	add.s32 	%r287, %r268, %r286;
	ld.shared.u32 	%r92, [%r287];
	add.s32 	%r288, %r265, %r20;
	shl.b32 	%r289, %r288, 2;
	add.s32 	%r290, %r268, %r289;
	ld.shared.u32 	%r93, [%r290];
	add.s32 	%r291, %r265, %r21;
	shl.b32 	%r292, %r291, 2;
	add.s32 	%r293, %r268, %r292;
	ld.shared.u32 	%r94, [%r293];
	add.s32 	%r294, %r265, %r22;
	shl.b32 	%r295, %r294, 2;
	add.s32 	%r296, %r268, %r295;
	ld.shared.u32 	%r95, [%r296];
	add.s32 	%r297, %r265, %r23;
	shl.b32 	%r298, %r297, 2;
	add.s32 	%r299, %r268, %r298;
	ld.shared.u32 	%r96, [%r299];
	add.s32 	%r300, %r265, %r24;
	shl.b32 	%r301, %r300, 2;
	add.s32 	%r302, %r268, %r301;
	ld.shared.u32 	%r97, [%r302];
	add.s32 	%r303, %r265, %r25;
	shl.b32 	%r304, %r303, 2;
	add.s32 	%r305, %r268, %r304;
	ld.shared.u32 	%r98, [%r305];
	add.s32 	%r306, %r265, %r26;
	shl.b32 	%r307, %r306, 2;
	add.s32 	%r308, %r268, %r307;
	ld.shared.u32 	%r99, [%r308];
	add.s32 	%r309, %r265, %r27;
	shl.b32 	%r310, %r309, 2;
	add.s32 	%r311, %r268, %r310;
	ld.shared.u32 	%r100, [%r311];
	add.s32 	%r312, %r265, %r28;
	shl.b32 	%r313, %r312, 2;
	add.s32 	%r314, %r268, %r313;
	ld.shared.u32 	%r101, [%r314];
	@%p26 bra 	$L__BB52_81;
	mov.u32 	%r420, %r5;
$L__BB52_13:
	setp.gt.u32 	%p27, %r183, 64;
	mov.u32 	%r315, _ZZ9cuda_gemmIiLi128ELi1ELi1ELi32ELi128ELi128ELi64ELi0ELi0EEviiiPT_S1_S1_iiiE11kron_fac_sh;
	mad.lo.s32 	%r103, %r420, 132, %r315;
	add.s32 	%r317, %r103, %r316;
	ld.shared.u32 	%r104, [%r317];
	@%p27 bra 	$L__BB52_46;
	setp.eq.s32 	%p44, %r183, 0;
	mov.b32 	%r422, 0;
	@%p44 bra 	$L__BB52_16;
	shfl.sync.idx.b32	%r368|%p45, %r104, %r45, 31, -1;
	mul.lo.s32 	%r422, %r368, %r86;
$L__BB52_16:
	setp.lt.s32 	%p46, %r183, 2;
	@%p46 bra 	$L__BB52_18;
	shfl.sync.idx.b32	%r369|%p47, %r104, %r46, 31, -1;
	mad.lo.s32 	%r422, %r369, %r87, %r422;
$L__BB52_18:
	setp.lt.s32 	%p48, %r183, 3;
	@%p48 bra 	$L__BB52_20;
	shfl.sync.idx.b32	%r370|%p49, %r104, %r47, 31, -1;
	mad.lo.s32 	%r422, %r370, %r88, %r422;
$L__BB52_20:
	setp.lt.s32 	%p50, %r183, 4;
	@%p50 bra 	$L__BB52_22;
	shfl.sync.idx.b32	%r371|%p51, %r104, %r48, 31, -1;
	mad.lo.s32 	%r422, %r371, %r89, %r422;
$L__BB52_22:
	setp.lt.s32 	%p52, %r183, 5;
	@%p52 bra 	$L__BB52_24;
	shfl.sync.idx.b32	%r372|%p53, %r104, %r49, 31, -1;
	mad.lo.s32 	%r422, %r372, %r90, %r422;
$L__BB52_24:
	setp.lt.s32 	%p54, %r183, 6;
	@%p54 bra 	$L__BB52_26;
	shfl.sync.idx.b32	%r373|%p55, %r104, %r50, 31, -1;
	mad.lo.s32 	%r422, %r373, %r91, %r422;
$L__BB52_26:
	setp.lt.s32 	%p56, %r183, 7;
	@%p56 bra 	$L__BB52_28;
	shfl.sync.idx.b32	%r374|%p57, %r104, %r51, 31, -1;
	mad.lo.s32 	%r422, %r374, %r92, %r422;
$L__BB52_28:
	setp.lt.s32 	%p58, %r183, 8;
	@%p58 bra 	$L__BB52_30;
	shfl.sync.idx.b32	%r375|%p59, %r104, %r52, 31, -1;
	mad.lo.s32 	%r422, %r375, %r93, %r422;
$L__BB52_30:
	setp.lt.s32 	%p60, %r183, 9;
	@%p60 bra 	$L__BB52_32;
	shfl.sync.idx.b32	%r376|%p61, %r104, %r53, 31, -1;
	mad.lo.s32 	%r422, %r376, %r94, %r422;
$L__BB52_32:
	setp.lt.s32 	%p62, %r183, 10;
	@%p62 bra 	$L__BB52_34;
	shfl.sync.idx.b32	%r377|%p63, %r104, %r54, 31, -1;
	mad.lo.s32 	%r422, %r377, %r95, %r422;
$L__BB52_34:
	setp.lt.s32 	%p64, %r183, 11;
	@%p64 bra 	$L__BB52_36;
	shfl.sync.idx.b32	%r378|%p65, %r104, %r55, 31, -1;
	mad.lo.s32 	%r422, %r378, %r96, %r422;
$L__BB52_36:
	setp.lt.s32 	%p66, %r183, 12;
	@%p66 bra 	$L__BB52_38;
	shfl.sync.idx.b32	%r379|%p67, %r104, %r56, 31, -1;
	mad.lo.s32 	%r422, %r379, %r97, %r422;
$L__BB52_38:
	setp.lt.s32 	%p68, %r183, 13;
	@%p68 bra 	$L__BB52_40;
	shfl.sync.idx.b32	%r380|%p69, %r104, %r57, 31, -1;
	mad.lo.s32 	%r422, %r380, %r98, %r422;
$L__BB52_40:
	setp.lt.s32 	%p70, %r183, 14;
	@%p70 bra 	$L__BB52_42;
	shfl.sync.idx.b32	%r381|%p71, %r104, %r58, 31, -1;
	mad.lo.s32 	%r422, %r381, %r99, %r422;
$L__BB52_42:
	setp.lt.s32 	%p72, %r183, 15;
	@%p72 bra 	$L__BB52_44;
	shfl.sync.idx.b32	%r382|%p73, %r104, %r59, 31, -1;
	mad.lo.s32 	%r422, %r382, %r100, %r422;
$L__BB52_44:
	setp.lt.s32 	%p74, %r183, 16;
	@%p74 bra 	$L__BB52_78;
	shfl.sync.idx.b32	%r383|%p75, %r104, %r60, 31, -1;
	mad.lo.s32 	%r422, %r383, %r101, %r422;
	bra.uni 	$L__BB52_78;
$L__BB52_46:
	setp.lt.s32 	%p28, %r183, 1;
	mov.b32 	%r422, 0;
	@%p28 bra 	$L__BB52_48;
	add.s32 	%r320, %r103, %r319;
	ld.shared.u32 	%r321, [%r320];
	mul.lo.s32 	%r422, %r321, %r86;
$L__BB52_48:
	setp.lt.s32 	%p29, %r183, 2;
	@%p29 bra 	$L__BB52_50;
	add.s32 	%r323, %r103, %r322;
	ld.shared.u32 	%r324, [%r323];
	mad.lo.s32 	%r422, %r324, %r87, %r422;
$L__BB52_50:
	setp.lt.s32 	%p30, %r183, 3;
	@%p30 bra 	$L__BB52_52;
	add.s32 	%r326, %r103, %r325;
	ld.shared.u32 	%r327, [%r326];
	mad.lo.s32 	%r422, %r327, %r88, %r422;
$L__BB52_52:
	setp.lt.s32 	%p31, %r183, 4;
	@%p31 bra 	$L__BB52_54;
	add.s32 	%r329, %r103, %r328;
	ld.shared.u32 	%r330, [%r329];
	mad.lo.s32 	%r422, %r330, %r89, %r422;
$L__BB52_54:
	setp.lt.s32 	%p32, %r183, 5;
	@%p32 bra 	$L__BB52_56;
	add.s32 	%r332, %r103, %r331;
	ld.shared.u32 	%r333, [%r332];
	mad.lo.s32 	%r422, %r333, %r90, %r422;
$L__BB52_56:
	setp.lt.s32 	%p33, %r183, 6;
	@%p33 bra 	$L__BB52_58;
	add.s32 	%r335, %r103, %r334;
	ld.shared.u32 	%r336, [%r335];
	mad.lo.s32 	%r422, %r336, %r91, %r422;
$L__BB52_58:
	setp.lt.s32 	%p34, %r183, 7;
	@%p34 bra 	$L__BB52_60;
	add.s32 	%r338, %r103, %r337;
	ld.shared.u32 	%r339, [%r338];
	mad.lo.s32 	%r422, %r339, %r92, %r422;
$L__BB52_60:
	setp.lt.s32 	%p35, %r183, 8;
	@%p35 bra 	$L__BB52_62;
	add.s32 	%r341, %r103, %r340;
	ld.shared.u32 	%r342, [%r341];
	mad.lo.s32 	%r422, %r342, %r93, %r422;
$L__BB52_62:
	setp.lt.s32 	%p36, %r183, 9;
	@%p36 bra 	$L__BB52_64;
	add.s32 	%r344, %r103, %r343;
	ld.shared.u32 	%r345, [%r344];
	mad.lo.s32 	%r422, %r345, %r94, %r422;
$L__BB52_64:
	setp.lt.s32 	%p37, %r183, 10;
	@%p37 bra 	$L__BB52_66;
	add.s32 	%r347, %r103, %r346;
	ld.shared.u32 	%r348, [%r347];
	mad.lo.s32 	%r422, %r348, %r95, %r422;
$L__BB52_66:
	setp.lt.s32 	%p38, %r183, 11;
	@%p38 bra 	$L__BB52_68;
	add.s32 	%r350, %r103, %r349;
	ld.shared.u32 	%r351, [%r350];
	mad.lo.s32 	%r422, %r351, %r96, %r422;
$L__BB52_68:
	setp.lt.s32 	%p39, %r183, 12;
	@%p39 bra 	$L__BB52_70;
	add.s32 	%r353, %r103, %r352;
	ld.shared.u32 	%r354, [%r353];
	mad.lo.s32 	%r422, %r354, %r97, %r422;
$L__BB52_70:
	setp.lt.s32 	%p40, %r183, 13;
	@%p40 bra 	$L__BB52_72;
	add.s32 	%r356, %r103, %r355;
	ld.shared.u32 	%r357, [%r356];
	mad.lo.s32 	%r422, %r357, %r98, %r422;
$L__BB52_72:
	setp.lt.s32 	%p41, %r183, 14;
	@%p41 bra 	$L__BB52_74;
	add.s32 	%r359, %r103, %r358;
	ld.shared.u32 	%r360, [%r359];
	mad.lo.s32 	%r422, %r360, %r99, %r422;
$L__BB52_74:
	setp.lt.s32 	%p42, %r183, 15;
	@%p42 bra 	$L__BB52_76;
	add.s32 	%r362, %r103, %r361;
	ld.shared.u32 	%r363, [%r362];
	mad.lo.s32 	%r422, %r363, %r100, %r422;
$L__BB52_76:
	setp.lt.s32 	%p43, %r183, 16;
	@%p43 bra 	$L__BB52_78;
	add.s32 	%r365, %r103, %r364;
	ld.shared.u32 	%r366, [%r365];
	mad.lo.s32 	%r422, %r366, %r101, %r422;
$L__BB52_78:
	setp.ne.s32 	%p76, %r7, 0;
	add.s32 	%r384, %r420, %r79;
	mad.lo.s32 	%r168, %r384, %r2, %r85;
	shfl.sync.down.b32	%r385|%p77, %r422, 1, 7711, -1;
	add.s32 	%r169, %r385, %r422;
	@%p76 bra 	$L__BB52_80;
	shl.b32 	%r386, %r168, 2;
	mov.u32 	%r387, _ZZ9cuda_gemmIiLi128ELi1ELi1ELi32ELi128ELi128ELi64ELi0ELi0EEviiiPT_S1_S1_iiiE3Csh;
	add.s32 	%r388, %r387, %r386;
	ld.shared.u32 	%r389, [%r388];
	add.s32 	%r390, %r389, %r169;
	st.shared.u32 	[%r388], %r390;
$L__BB52_80:
	add.s32 	%r420, %r420, %r61;
	setp.lt.s32 	%p78, %r420, %r13;
	@%p78 bra 	$L__BB52_13;
$L__BB52_81:
	add.s32 	%r419, %r419, %r3;
	setp.lt.s32 	%p79, %r419, %r2;
	@%p79 bra 	$L__BB52_11;
$L__BB52_82:
	add.s32 	%r417, %r79, 16;
	setp.lt.u32 	%p80, %r79, 48;
	@%p80 bra 	$L__BB52_7;
	mov.b32 	%r413, 32;
	mov.pred 	%p84, 0;
	@%p1 bra 	$L__BB52_3;
	setp.gt.u32 	%p82, %r453, 15;
	bar.sync 	0;
	@%p82 bra 	$L__BB52_87;
	ld.param.u64 	%rd13, [_Z9cuda_gemmIiLi128ELi1ELi1ELi32ELi128ELi128ELi64ELi0ELi0EEviiiPT_S1_S1_iii_param_5];
	ld.param.u32 	%r411, [_Z9cuda_gemmIiLi128ELi1ELi1ELi32ELi128ELi128ELi64ELi0ELi0EEviiiPT_S1_S1_iii_param_2];
	ld.param.u32 	%r409, [_Z9cuda_gemmIiLi128ELi1ELi1ELi32ELi128ELi128ELi64ELi0ELi0EEviiiPT_S1_S1_iii_param_1];
	div.s32 	%r173, %r411, %r183;
	mov.u32 	%r392, %ctaid.x;
	shr.u32 	%r393, %r392, 1;
	shr.u32 	%r394, %r411, 31;
	add.s32 	%r395, %r411, %r394;
	shr.s32 	%r396, %r395, 1;
	mul.lo.s32 	%r397, %r396, %r8;
	mad.lo.s32 	%r398, %r2, %r393, %r397;
	mad.lo.s32 	%r174, %r6, %r409, %r398;
	shl.b32 	%r399, %r453, 2;
	mov.u32 	%r400, _ZZ9cuda_gemmIiLi128ELi1ELi1ELi32ELi128ELi128ELi64ELi0ELi0EEviiiPT_S1_S1_iiiE3Csh;
	add.s32 	%r452, %r400, %r399;
	cvta.to.global.u64 	%rd3, %rd13;
$L__BB52_86:
	div.s32 	%r401, %r453, %r2;
	mul.lo.s32 	%r402, %r401, %r2;
	sub.s32 	%r403, %r453, %r402;
	mad.lo.s32 	%r404, %r173, %r401, %r174;
	add.s32 	%r405, %r404, %r403;
	mul.wide.s32 	%rd11, %r405, 4;
	add.s64 	%rd12, %rd3, %rd11;
	ld.shared.u32 	%r406, [%r452];
	atom.global.add.u32 	%r407, [%rd12], %r406;
	add.s32 	%r453, %r453, %r9;
	shl.b32 	%r408, %r9, 2;
	add.s32 	%r452, %r452, %r408;
	setp.lt.u32 	%p83, %r453, 16;
	@%p83 bra 	$L__BB52_86;
$L__BB52_87:
	ret;
$L__BB52_88:
	shl.b32 	%r190, %r412, 2;
	mov.u32 	%r191, _ZZ9cuda_gemmIiLi128ELi1ELi1ELi32ELi128ELi128ELi64ELi0ELi0EEviiiPT_S1_S1_iiiE3Csh;
	add.s32 	%r192, %r191, %r190;
	mov.b32 	%r193, 0;
	st.shared.u32 	[%r192], %r193;
	add.s32 	%r412, %r412, %r9;
	setp.lt.u32 	%p4, %r412, 16;
	@%p4 bra 	$L__BB52_88;
	bra.uni 	$L__BB52_2;

}
	// .globl	_Z9cuda_gemmIiLi128ELi1ELi1ELi32ELi128ELi128ELi64ELi0ELi1EEviiiPT_S1_S1_iii
.visible .entry _Z9cuda_gemmIiLi128ELi1ELi1ELi32ELi128ELi128ELi64ELi0ELi1EEviiiPT_S1_S1_iii(
	.param .u32 _Z9cuda_gemmIiLi128ELi1ELi1ELi32ELi128ELi128ELi64ELi0ELi1EEviiiPT_S1_S1_iii_param_0,
	.param .u32 _Z9cuda_gemmIiLi128ELi1ELi1ELi32ELi128ELi128ELi64ELi0ELi1EEviiiPT_S1_S1_iii_param_1,
	.param .u32 _Z9cuda_gemmIiLi128ELi1ELi1ELi32ELi128ELi128ELi64ELi0ELi1EEviiiPT_S1_S1_iii_param_2,
	.param .u64 .ptr .align 1 _Z9cuda_gemmIiLi128ELi1ELi1ELi32ELi128ELi128ELi64ELi0ELi1EEviiiPT_S1_S1_iii_param_3,
	.param .u64 .ptr .align 1 _Z9cuda_gemmIiLi128ELi1ELi1ELi32ELi128ELi128ELi64ELi0ELi1EEviiiPT_S1_S1_iii_param_4,
	.param .u64 .ptr .align 1 _Z9cuda_gemmIiLi128ELi1ELi1ELi32ELi128ELi128ELi64ELi0ELi1EEviiiPT_S1_S1_iii_param_5,
	.param .u32 _Z9cuda_gemmIiLi128ELi1ELi1ELi32ELi128ELi128ELi64ELi0ELi1EEviiiPT_S1_S1_iii_param_6,
	.param .u32 _Z9cuda_gemmIiLi128ELi1ELi1ELi32ELi128ELi128ELi64ELi0ELi1EEviiiPT_S1_S1_iii_param_7,
	.param .u32 _Z9cuda_gemmIiLi128ELi1ELi1ELi32ELi128ELi128ELi64ELi0ELi1EEviiiPT_S1_S1_iii_param_8
)
.maxntid 128
{
	.reg .pred 	%p<6>;
	.reg .b32 	%r<28>;
	.reg .b64 	%rd<2>;
	// demoted variable
	.shared .align 128 .b8 _ZZ9cuda_gemmIiLi128ELi1ELi1ELi32ELi128ELi128ELi64ELi0ELi1EEviiiPT_S1_S1_iiiE3Csh[64];
	mov.u32 	%r15, %ctaid.y;
	mov.u32 	%r16, %nctaid.y;
	setp.ge.u32 	%p1, %r15, %r16;
	@%p1 bra 	$L__BB53_7;
	mov.u32 	%r27, %tid.x;
	mov.u32 	%r2, %ntid.x;
	setp.gt.u32 	%p2, %r27, 15;
	@%p2 bra 	$L__BB53_4;
	shl.b32 	%r17, %r27, 2;
	mov.u32 	%r18, _ZZ9cuda_gemmIiLi128ELi1ELi1ELi32ELi128ELi128ELi64ELi0ELi1EEviiiPT_S1_S1_iiiE3Csh;
	add.s32 	%r24, %r18, %r17;
	shl.b32 	%r4, %r2, 2;
	mov.u32 	%r25, %r27;
$L__BB53_3:
	mov.b32 	%r19, 0;
	st.shared.u32 	[%r24], %r19;
	add.s32 	%r25, %r25, %r2;
	add.s32 	%r24, %r24, %r4;
	setp.lt.u32 	%p3, %r25, 16;
	@%p3 bra 	$L__BB53_3;
$L__BB53_4:
	setp.gt.u32 	%p4, %r27, 15;
	bar.sync 	0;
	bar.sync 	0;
	bar.sync 	0;
	bar.sync 	0;
	bar.sync 	0;
	bar.sync 	0;
	bar.sync 	0;
	bar.sync 	0;
	bar.sync 	0;
	@%p4 bra 	$L__BB53_7;
	shl.b32 	%r20, %r27, 2;
	mov.u32 	%r21, _ZZ9cuda_gemmIiLi128ELi1ELi1ELi32ELi128ELi128ELi64ELi0ELi1EEviiiPT_S1_S1_iiiE3Csh;
	add.s32 	%r26, %r21, %r20;
	shl.b32 	%r10, %r2, 2;
$L__BB53_6:
	ld.shared.u32 	%r22, [%r26];
	atom.add.u32 	%r23, [%rd1], %r22;
	add.s32 	%r27, %r27, %r2;
	add.s32 	%r26, %r26, %r10;
	setp.lt.u32 	%p5, %r27, 16;
	@%p5 bra 	$L__BB53_6;
$L__BB53_7:
	ret;

}
	// .globl	_Z9cuda_gemmIiLi128ELi1ELi1ELi32ELi128ELi128ELi64ELi1ELi0EEviiiPT_S1_S1_iii
.visible .entry _Z9cuda_gemmIiLi128ELi1ELi1ELi32ELi128ELi128ELi64ELi1ELi0EEviiiPT_S1_S1_iii(
	.param .u32 _Z9cuda_gemmIiLi128ELi1ELi1ELi32ELi128ELi128ELi64ELi1ELi0EEviiiPT_S1_S1_iii_param_0,
	.param .u32 _Z9cuda_gemmIiLi128ELi1ELi1ELi32ELi128ELi128ELi64ELi1ELi0EEviiiPT_S1_S1_iii_param_1,
	.param .u32 _Z9cuda_gemmIiLi128ELi1ELi1ELi32ELi128ELi128ELi64ELi1ELi0EEviiiPT_S1_S1_iii_param_2,
	.param .u64 .ptr .align 1 _Z9cuda_gemmIiLi128ELi1ELi1ELi32ELi128ELi128ELi64ELi1ELi0EEviiiPT_S1_S1_iii_param_3,
	.param .u64 .ptr .align 1 _Z9cuda_gemmIiLi128ELi1ELi1ELi32ELi128ELi128ELi64ELi1ELi0EEviiiPT_S1_S1_iii_param_4,
	.param .u64 .ptr .align 1 _Z9cuda_gemmIiLi128ELi1ELi1ELi32ELi128ELi128ELi64ELi1ELi0EEviiiPT_S1_S1_iii_param_5,
	.param .u32 _Z9cuda_gemmIiLi128ELi1ELi1ELi32ELi128ELi128ELi64ELi1ELi0EEviiiPT_S1_S1_iii_param_6,
	.param .u32 _Z9cuda_gemmIiLi128ELi1ELi1ELi32ELi128ELi128ELi64ELi1ELi0EEviiiPT_S1_S1_iii_param_7,
	.param .u32 _Z9cuda_gemmIiLi128ELi1ELi1ELi32ELi128ELi128ELi64ELi1ELi0EEviiiPT_S1_S1_iii_param_8
)
.maxntid 128
{
	.reg .pred 	%p<85>;
	.reg .b16 	%rs<3>;
	.reg .b32 	%r<432>;
	.reg .b64 	%rd<22>;
	// demoted variable
	.shared .align 128 .b8 _ZZ9cuda_gemmIiLi128ELi1ELi1ELi32ELi128ELi128ELi64ELi1ELi0EEviiiPT_S1_S1_iiiE11kron_fac_sh[2112];
	// demoted variable
	.shared .align 128 .b8 _ZZ9cuda_gemmIiLi128ELi1ELi1ELi32ELi128ELi128ELi64ELi1ELi0EEviiiPT_S1_S1_iiiE3Ash[32];
	// demoted variable
	.shared .align 128 .b8 _ZZ9cuda_gemmIiLi128ELi1ELi1ELi32ELi128ELi128ELi64ELi1ELi0EEviiiPT_S1_S1_iiiE3Csh[64];
	ld.param.u64 	%rd10, [_Z9cuda_gemmIiLi128ELi1ELi1ELi32ELi128ELi128ELi64ELi1ELi0EEviiiPT_S1_S1_iii_param_3];
	ld.param.u64 	%rd11, [_Z9cuda_gemmIiLi128ELi1ELi1ELi32ELi128ELi128ELi64ELi1ELi0EEviiiPT_S1_S1_iii_param_4];
	ld.param.u32 	%r176, [_Z9cuda_gemmIiLi128ELi1ELi1ELi32ELi128ELi128ELi64ELi1ELi0EEviiiPT_S1_S1_iii_param_6];
	ld.param.u32 	%r177, [_Z9cuda_gemmIiLi128ELi1ELi1ELi32ELi128ELi128ELi64ELi1ELi0EEviiiPT_S1_S1_iii_param_7];
	mov.u32 	%r431, %tid.x;
	div.s32 	%r2, 32, %r177;
	shl.b32 	%r3, %r2, 1;
	div.u32 	%r5, %r431, %r3;
	mul.lo.s32 	%r178, %r5, %r3;
	sub.s32 	%r179, %r431, %r178;
	shr.u32 	%r4, %r179, 1;
	mov.u32 	%r6, %ctaid.y;
	mov.u32 	%r180, %nctaid.y;
	setp.ge.u32 	%p2, %r6, %r180;
	@%p2 bra 	$L__BB54_87;
	and.b32  	%r7, %r431, 1;
	mov.u32 	%r181, %ctaid.x;
	and.b32  	%r8, %r181, 1;
	mov.u32 	%r182, %ctaid.z;
	mov.u32 	%r9, %ntid.x;
	shl.b32 	%r10, %r182, 6;
	and.b32  	%r11, %r4, 15;
	shl.b32 	%r183, %r431, 4;
	and.b32  	%r12, %r183, 16;
	min.s32 	%r13, %r176, 16;
	setp.gt.u32 	%p3, %r431, 15;
	mov.u32 	%r391, %r431;
	@%p3 bra 	$L__BB54_2;
	bra.uni 	$L__BB54_88;
$L__BB54_2:
	and.b32  	%r189, %r431, 15;
	shl.b32 	%r14, %r6, 5;
	add.s32 	%r190, %r4, 1;
	and.b32  	%r15, %r190, 15;
	add.s32 	%r191, %r4, 2;
	and.b32  	%r16, %r191, 15;
	add.s32 	%r192, %r4, 3;
	and.b32  	%r17, %r192, 15;
	add.s32 	%r193, %r4, 4;
	and.b32  	%r18, %r193, 15;
	add.s32 	%r194, %r4, 5;
	and.b32  	%r19, %r194, 15;
	add.s32 	%r195, %r4, 6;
	and.b32  	%r20, %r195, 15;
	add.s32 	%r196, %r4, 7;
	and.b32  	%r21, %r196, 15;
	xor.b32  	%r22, %r11, 8;
	add.s32 	%r197, %r4, 9;
	and.b32  	%r23, %r197, 15;
	add.s32 	%r198, %r4, 10;
	and.b32  	%r24, %r198, 15;
	add.s32 	%r199, %r4, 11;
	and.b32  	%r25, %r199, 15;
	add.s32 	%r200, %r4, 12;
	and.b32  	%r26, %r200, 15;
	add.s32 	%r201, %r4, 13;
	and.b32  	%r27, %r201, 15;
	add.s32 	%r202, %r4, 14;
	and.b32  	%r28, %r202, 15;
	add.s32 	%r203, %r4, -1;
	and.b32  	%r29, %r203, 15;
	add.s32 	%r30, %r12, %r11;
	add.s32 	%r31, %r12, %r15;
	add.s32 	%r32, %r12, %r16;
	add.s32 	%r33, %r12, %r17;
	add.s32 	%r34, %r12, %r18;
	add.s32 	%r35, %r12, %r19;
	add.s32 	%r36, %r12, %r20;
	add.s32 	%r37, %r12, %r21;
	add.s32 	%r38, %r12, %r22;
	add.s32 	%r39, %r12, %r23;
	add.s32 	%r40, %r12, %r24;
	add.s32 	%r41, %r12, %r25;
	add.s32 	%r42, %r12, %r26;
	add.s32 	%r43, %r12, %r27;
	add.s32 	%r44, %r12, %r28;
	add.s32 	%r45, %r12, %r29;
	setp.lt.s32 	%p6, %r11, %r177;
	selp.b32 	%r204, 0, %r177, %p6;
	sub.s32 	%r46, %r11, %r204;
	add.s32 	%r205, %r11, 1;
	setp.lt.s32 	%p7, %r205, %r177;
	selp.b32 	%r206, 0, %r177, %p7;
	sub.s32 	%r47, %r205, %r206;
	add.s32 	%r207, %r11, 2;
	setp.lt.s32 	%p8, %r207, %r177;
	selp.b32 	%r208, 0, %r177, %p8;
	sub.s32 	%r48, %r207, %r208;
	add.s32 	%r209, %r11, 3;
	setp.lt.s32 	%p9, %r209, %r177;
	selp.b32 	%r210, 0, %r177, %p9;
	sub.s32 	%r49, %r209, %r210;
	add.s32 	%r211, %r11, 4;
	setp.lt.s32 	%p10, %r211, %r177;
	selp.b32 	%r212, 0, %r177, %p10;
	sub.s32 	%r50, %r211, %r212;
	add.s32 	%r213, %r11, 5;
	setp.lt.s32 	%p11, %r213, %r177;
	selp.b32 	%r214, 0, %r177, %p11;
	sub.s32 	%r51, %r213, %r214;
	add.s32 	%r215, %r11, 6;
	setp.lt.s32 	%p12, %r215, %r177;
	selp.b32 	%r216, 0, %r177, %p12;
	sub.s32 	%r52, %r215, %r216;
	add.s32 	%r217, %r11, 7;
	setp.lt.s32 	%p13, %r217, %r177;
	selp.b32 	%r218, 0, %r177, %p13;
	sub.s32 	%r53, %r217, %r218;
	add.s32 	%r219, %r11, 8;
	setp.lt.s32 	%p14, %r219, %r177;
	selp.b32 	%r220, 0, %r177, %p14;
	sub.s32 	%r54, %r219, %r220;
	add.s32 	%r221, %r11, 9;
	setp.lt.s32 	%p15, %r221, %r177;
	selp.b32 	%r222, 0, %r177, %p15;
	sub.s32 	%r55, %r221, %r222;
	add.s32 	%r223, %r11, 10;
	setp.lt.s32 	%p16, %r223, %r177;
	selp.b32 	%r224, 0, %r177, %p16;
	sub.s32 	%r56, %r223, %r224;
	add.s32 	%r225, %r11, 11;
	setp.lt.s32 	%p17, %r225, %r177;
	selp.b32 	%r226, 0, %r177, %p17;
	sub.s32 	%r57, %r225, %r226;
	add.s32 	%r227, %r11, 12;
	setp.lt.s32 	%p18, %r227, %r177;
	selp.b32 	%r228, 0, %r177, %p18;
	sub.s32 	%r58, %r227, %r228;
	add.s32 	%r229, %r11, 13;
	setp.lt.s32 	%p19, %r229, %r177;
	selp.b32 	%r230, 0, %r177, %p19;
	sub.s32 	%r59, %r229, %r230;
	add.s32 	%r231, %r11, 14;
	setp.lt.s32 	%p20, %r231, %r177;
	selp.b32 	%r232, 0, %r177, %p20;
	sub.s32 	%r60, %r231, %r232;
	add.s32 	%r233, %r11, 15;
	setp.lt.s32 	%p21, %r233, %r177;
	selp.b32 	%r234, 0, %r177, %p21;
	sub.s32 	%r61, %r233, %r234;
	cvt.u16.u32 	%rs1, %r3;
	div.s16 	%rs2, 128, %rs1;
	cvt.s32.s16 	%r62, %rs2;
	and.b32  	%r63, %r431, 31;
	cvta.to.global.u64 	%rd1, %rd11;
	cvta.to.global.u64 	%rd2, %rd10;
	shr.u32 	%r64, %r9, 4;
	mov.u32 	%r235, _ZZ9cuda_gemmIiLi128ELi1ELi1ELi32ELi128ELi128ELi64ELi1ELi0EEviiiPT_S1_S1_iiiE11kron_fac_sh;
	mad.lo.s32 	%r65, %r189, 132, %r235;
	shl.b32 	%r236, %r8, 6;
	or.b32  	%r66, %r236, %r189;
	mov.b32 	%r392, 0;
	mov.pred 	%p84, -1;
	mul.wide.u32 	%rd14, %r9, 16;
	shl.b32 	%r307, %r63, 2;
	shl.b32 	%r310, %r30, 2;
	shl.b32 	%r313, %r31, 2;
	shl.b32 	%r316, %r32, 2;
	shl.b32 	%r319, %r33, 2;
	shl.b32 	%r322, %r34, 2;
	shl.b32 	%r325, %r35, 2;
	shl.b32 	%r328, %r36, 2;
	shl.b32 	%r331, %r37, 2;
	shl.b32 	%r334, %r38, 2;
	shl.b32 	%r337, %r39, 2;
	shl.b32 	%r340, %r40, 2;
	shl.b32 	%r343, %r41, 2;
	shl.b32 	%r346, %r42, 2;
	shl.b32 	%r349, %r43, 2;
	shl.b32 	%r352, %r44, 2;
	shl.b32 	%r355, %r45, 2;
$L__BB54_3:
	mov.pred 	%p1, %p84;
	setp.gt.u32 	%p22, %r431, 1;
	@%p22 bra 	$L__BB54_6;
	shl.b32 	%r237, %r431, 4;
	mov.u32 	%r238, _ZZ9cuda_gemmIiLi128ELi1ELi1ELi32ELi128ELi128ELi64ELi1ELi0EEviiiPT_S1_S1_iiiE3Ash;
	add.s32 	%r393, %r238, %r237;
	add.s32 	%r239, %r10, %r14;
	shl.b32 	%r394, %r431, 2;
	add.s32 	%r240, %r239, %r394;
	add.s32 	%r241, %r240, %r392;
	mul.wide.u32 	%rd13, %r241, 4;
	add.s64 	%rd20, %rd2, %rd13;
$L__BB54_5:
	ld.global.v4.u32 	{%r242, %r243, %r244, %r245}, [%rd20];
	st.shared.v4.u32 	[%r393], {%r242, %r243, %r244, %r245};
	shl.b32 	%r246, %r9, 2;
	add.s32 	%r394, %r394, %r246;
	shl.b32 	%r247, %r9, 4;
	add.s32 	%r393, %r393, %r247;
	add.s64 	%rd20, %rd20, %rd14;
	setp.lt.u32 	%p23, %r394, 8;
	@%p23 bra 	$L__BB54_5;
$L__BB54_6:
	add.s32 	%r72, %r392, %r10;
	mov.b32 	%r395, 0;
$L__BB54_7:
	mov.u32 	%r77, %r395;
	shr.u32 	%r396, %r431, 4;
	add.s32 	%r79, %r66, %r77;
$L__BB54_8:
	add.s32 	%r249, %r72, %r396;
	mad.lo.s32 	%r250, %r249, %r176, %r79;
	mul.wide.s32 	%rd15, %r250, 4;
	add.s64 	%rd16, %rd1, %rd15;
	ld.global.u32 	%r251, [%rd16];
	shl.b32 	%r252, %r396, 2;
	add.s32 	%r253, %r65, %r252;
	st.shared.u32 	[%r253], %r251;
	add.s32 	%r396, %r396, %r64;
	setp.lt.u32 	%p24, %r396, 32;
	@%p24 bra 	$L__BB54_8;
	setp.lt.s32 	%p25, %r2, 1;
	bar.sync 	0;
	@%p25 bra 	$L__BB54_82;
	mov.b32 	%r397, 0;
$L__BB54_11:
	setp.ge.s32 	%p26, %r5, %r13;
	add.s32 	%r83, %r397, %r4;
	shl.b32 	%r255, %r83, 5;
	or.b32  	%r256, %r255, %r12;
	add.s32 	%r257, %r256, %r11;
	shl.b32 	%r258, %r257, 2;
	mov.u32 	%r259, _ZZ9cuda_gemmIiLi128ELi1ELi1ELi32ELi128ELi128ELi64ELi1ELi0EEviiiPT_S1_S1_iiiE3Ash;
	add.s32 	%r260, %r259, %r258;
	ld.shared.u32 	%r84, [%r260];
	add.s32 	%r261, %r256, %r15;
	shl.b32 	%r262, %r261, 2;
	add.s32 	%r263, %r259, %r262;
	ld.shared.u32 	%r85, [%r263];
	add.s32 	%r264, %r256, %r16;
	shl.b32 	%r265, %r264, 2;
	add.s32 	%r266, %r259, %r265;
	ld.shared.u32 	%r86, [%r266];
	add.s32 	%r267, %r256, %r17;
	shl.b32 	%r268, %r267, 2;
	add.s32 	%r269, %r259, %r268;
	ld.shared.u32 	%r87, [%r269];
	add.s32 	%r270, %r256, %r18;
	shl.b32 	%r271, %r270, 2;
	add.s32 	%r272, %r259, %r271;
	ld.shared.u32 	%r88, [%r272];
	add.s32 	%r273, %r256, %r19;
	shl.b32 	%r274, %r273, 2;
	add.s32 	%r275, %r259, %r274;
	ld.shared.u32 	%r89, [%r275];
	add.s32 	%r276, %r256, %r20;
	shl.b32 	%r277, %r276, 2;
	add.s32 	%r278, %r259, %r277;
	ld.shared.u32 	%r90, [%r278];
	add.s32 	%r279, %r256, %r21;
	shl.b32 	%r280, %r279, 2;
	add.s32 	%r281, %r259, %r280;
	ld.shared.u32 	%r91, [%r281];
	add.s32 	%r282, %r256, %r22;
	shl.b32 	%r283, %r282, 2;
	add.s32 	%r284, %r259, %r283;
	ld.shared.u32 	%r92, [%r284];
	add.s32 	%r285, %r256, %r23;
	shl.b32 	%r286, %r285, 2;
	add.s32 	%r287, %r259, %r286;
	ld.shared.u32 	%r93, [%r287];
	add.s32 	%r288, %r256, %r24;
	shl.b32 	%r289, %r288, 2;
	add.s32 	%r290, %r259, %r289;
	ld.shared.u32 	%r94, [%r290];
	add.s32 	%r291, %r256, %r25;
	shl.b32 	%r292, %r291, 2;
	add.s32 	%r293, %r259, %r292;
	ld.shared.u32 	%r95, [%r293];
	add.s32 	%r294, %r256, %r26;
	shl.b32 	%r295, %r294, 2;
	add.s32 	%r296, %r259, %r295;
	ld.shared.u32 	%r96, [%r296];
	add.s32 	%r297, %r256, %r27;
	shl.b32 	%r298, %r297, 2;
	add.s32 	%r299, %r259, %r298;
	ld.shared.u32 	%r97, [%r299];
	add.s32 	%r300, %r256, %r28;
	shl.b32 	%r301, %r300, 2;
	add.s32 	%r302, %r259, %r301;
	ld.shared.u32 	%r98, [%r302];
	add.s32 	%r303, %r256, %r29;
	shl.b32 	%r304, %r303, 2;
	add.s32 	%r305, %r259, %r304;
	ld.shared.u32 	%r99, [%r305];
	@%p26 bra 	$L__BB54_81;
	mov.u32 	%r398, %r5;
$L__BB54_13:
	setp.gt.u32 	%p27, %r177, 64;
	mov.u32 	%r306, _ZZ9cuda_gemmIiLi128ELi1ELi1ELi32ELi128ELi128ELi64ELi1ELi0EEviiiPT_S1_S1_iiiE11kron_fac_sh;
	mad.lo.s32 	%r101, %r398, 132, %r306;
	add.s32 	%r308, %r101, %r307;
	ld.shared.u32 	%r102, [%r308];
	@%p27 bra 	$L__BB54_46;
	setp.eq.s32 	%p44, %r177, 0;
	mov.b32 	%r400, 0;
	@%p44 bra 	$L__BB54_16;
	shfl.sync.idx.b32	%r359|%p45, %r102, %r46, 31, -1;
	mul.lo.s32 	%r400, %r359, %r84;
$L__BB54_16:
	setp.lt.s32 	%p46, %r177, 2;
	@%p46 bra 	$L__BB54_18;
	shfl.sync.idx.b32	%r360|%p47, %r102, %r47, 31, -1;
	mad.lo.s32 	%r400, %r360, %r85, %r400;
$L__BB54_18:
	setp.lt.s32 	%p48, %r177, 3;
	@%p48 bra 	$L__BB54_20;
	shfl.sync.idx.b32	%r361|%p49, %r102, %r48, 31, -1;
	mad.lo.s32 	%r400, %r361, %r86, %r400;
$L__BB54_20:
	setp.lt.s32 	%p50, %r177, 4;
	@%p50 bra 	$L__BB54_22;
	shfl.sync.idx.b32	%r362|%p51, %r102, %r49, 31, -1;
	mad.lo.s32 	%r400, %r362, %r87, %r400;
$L__BB54_22:
	setp.lt.s32 	%p52, %r177, 5;
	@%p52 bra 	$L__BB54_24;
	shfl.sync.idx.b32	%r363|%p53, %r102, %r50, 31, -1;
	mad.lo.s32 	%r400, %r363, %r88, %r400;
$L__BB54_24:
	setp.lt.s32 	%p54, %r177, 6;
	@%p54 bra 	$L__BB54_26;
	shfl.sync.idx.b32	%r364|%p55, %r102, %r51, 31, -1;
	mad.lo.s32 	%r400, %r364, %r89, %r400;
$L__BB54_26:
	setp.lt.s32 	%p56, %r177, 7;
	@%p56 bra 	$L__BB54_28;
	shfl.sync.idx.b32	%r365|%p57, %r102, %r52, 31, -1;
	mad.lo.s32 	%r400, %r365, %r90, %r400;
$L__BB54_28:
	setp.lt.s32 	%p58, %r177, 8;
	@%p58 bra 	$L__BB54_30;
	shfl.sync.idx.b32	%r366|%p59, %r102, %r53, 31, -1;
	mad.lo.s32 	%r400, %r366, %r91, %r400;
$L__BB54_30:
	setp.lt.s32 	%p60, %r177, 9;
	@%p60 bra 	$L__BB54_32;
	shfl.sync.idx.b32	%r367|%p61, %r102, %r54, 31, -1;
	mad.lo.s32 	%r400, %r367, %r92, %r400;
$L__BB54_32:
	setp.lt.s32 	%p62, %r177, 10;
	@%p62 bra 	$L__BB54_34;
	shfl.sync.idx.b32	%r368|%p63, %r102, %r55, 31, -1;
	mad.lo.s32 	%r400, %r368, %r93, %r400;
$L__BB54_34:
	setp.lt.s32 	%p64, %r177, 11;
	@%p64 bra 	$L__BB54_36;
	shfl.sync.idx.b32	%r369|%p65, %r102, %r56, 31, -1;
	mad.lo.s32 	%r400, %r369, %r94, %r400;
$L__BB54_36:
	setp.lt.s32 	%p66, %r177, 12;
	@%p66 bra 	$L__BB54_38;
	shfl.sync.idx.b32	%r370|%p67, %r102, %r57, 31, -1;
	mad.lo.s32 	%r400, %r370, %r95, %r400;
$L__BB54_38:
	setp.lt.s32 	%p68, %r177, 13;
	@%p68 bra 	$L__BB54_40;
	shfl.sync.idx.b32	%r371|%p69, %r102, %r58, 31, -1;
	mad.lo.s32 	%r400, %r371, %r96, %r400;
$L__BB54_40:
	setp.lt.s32 	%p70, %r177, 14;
	@%p70 bra 	$L__BB54_42;
	shfl.sync.idx.b32	%r372|%p71, %r102, %r59, 31, -1;
	mad.lo.s32 	%r400, %r372, %r97, %r400;
$L__BB54_42:
	setp.lt.s32 	%p72, %r177, 15;
	@%p72 bra 	$L__BB54_44;
	shfl.sync.idx.b32	%r373|%p73, %r102, %r60, 31, -1;
	mad.lo.s32 	%r400, %r373, %r98, %r400;
$L__BB54_44:
	setp.lt.s32 	%p74, %r177, 16;
	@%p74 bra 	$L__BB54_78;
	shfl.sync.idx.b32	%r374|%p75, %r102, %r61, 31, -1;
	mad.lo.s32 	%r400, %r374, %r99, %r400;
	bra.uni 	$L__BB54_78;
$L__BB54_46:
	setp.lt.s32 	%p28, %r177, 1;
	mov.b32 	%r400, 0;
	@%p28 bra 	$L__BB54_48;
	add.s32 	%r311, %r101, %r310;
	ld.shared.u32 	%r312, [%r311];
	mul.lo.s32 	%r400, %r312, %r84;
$L__BB54_48:
	setp.lt.s32 	%p29, %r177, 2;
	@%p29 bra 	$L__BB54_50;
	add.s32 	%r314, %r101, %r313;
	ld.shared.u32 	%r315, [%r314];
	mad.lo.s32 	%r400, %r315, %r85, %r400;
$L__BB54_50:
	setp.lt.s32 	%p30, %r177, 3;
	@%p30 bra 	$L__BB54_52;
	add.s32 	%r317, %r101, %r316;
	ld.shared.u32 	%r318, [%r317];
	mad.lo.s32 	%r400, %r318, %r86, %r400;
$L__BB54_52:
	setp.lt.s32 	%p31, %r177, 4;
	@%p31 bra 	$L__BB54_54;
	add.s32 	%r320, %r101, %r319;
	ld.shared.u32 	%r321, [%r320];
	mad.lo.s32 	%r400, %r321, %r87, %r400;
$L__BB54_54:
	setp.lt.s32 	%p32, %r177, 5;
	@%p32 bra 	$L__BB54_56;
	add.s32 	%r323, %r101, %r322;
	ld.shared.u32 	%r324, [%r323];
	mad.lo.s32 	%r400, %r324, %r88, %r400;
$L__BB54_56:
	setp.lt.s32 	%p33, %r177, 6;
	@%p33 bra 	$L__BB54_58;
	add.s32 	%r326, %r101, %r325;
	ld.shared.u32 	%r327, [%r326];
	mad.lo.s32 	%r400, %r327, %r89, %r400;
$L__BB54_58:
	setp.lt.s32 	%p34, %r177, 7;
	@%p34 bra 	$L__BB54_60;
	add.s32 	%r329, %r101, %r328;
	ld.shared.u32 	%r330, [%r329];
	mad.lo.s32 	%r400, %r330, %r90, %r400;
$L__BB54_60:
	setp.lt.s32 	%p35, %r177, 8;
	@%p35 bra 	$L__BB54_62;
	add.s32 	%r332, %r101, %r331;
	ld.shared.u32 	%r333, [%r332];
	mad.lo.s32 	%r400, %r333, %r91, %r400;
$L__BB54_62:
	setp.lt.s32 	%p36, %r177, 9;
	@%p36 bra 	$L__BB54_64;
	add.s32 	%r335, %r101, %r334;
	ld.shared.u32 	%r336, [%r335];
	mad.lo.s32 	%r400, %r336, %r92, %r400;
$L__BB54_64:
	setp.lt.s32 	%p37, %r177, 10;
	@%p37 bra 	$L__BB54_66;
	add.s32 	%r338, %r101, %r337;
	ld.shared.u32 	%r339, [%r338];
	mad.lo.s32 	%r400, %r339, %r93, %r400;
$L__BB54_66:
	setp.lt.s32 	%p38, %r177, 11;
	@%p38 bra 	$L__BB54_68;
	add.s32 	%r341, %r101, %r340;
	ld.shared.u32 	%r342, [%r341];
	mad.lo.s32 	%r400, %r342, %r94, %r400;
$L__BB54_68:
	setp.lt.s32 	%p39, %r177, 12;
	@%p39 bra 	$L__BB54_70;
	add.s32 	%r344, %r101, %r343;
	ld.shared.u32 	%r345, [%r344];
	mad.lo.s32 	%r400, %r345, %r95, %r400;
$L__BB54_70:
	setp.lt.s32 	%p40, %r177, 13;
	@%p40 bra 	$L__BB54_72;
	add.s32 	%r347, %r101, %r346;
	ld.shared.u32 	%r348, [%r347];
	mad.lo.s32 	%r400, %r348, %r96, %r400;
$L__BB54_72:
	setp.lt.s32 	%p41, %r177, 14;
	@%p41 bra 	$L__BB54_74;
	add.s32 	%r350, %r101, %r349;
	ld.shared.u32 	%r351, [%r350];
	mad.lo.s32 	%r400, %r351, %r97, %r400;
$L__BB54_74:
	setp.lt.s32 	%p42, %r177, 15;
	@%p42 bra 	$L__BB54_76;
	add.s32 	%r353, %r101, %r352;
	ld.shared.u32 	%r354, [%r353];
	mad.lo.s32 	%r400, %r354, %r98, %r400;
$L__BB54_76:
	setp.lt.s32 	%p43, %r177, 16;
	@%p43 bra 	$L__BB54_78;
	add.s32 	%r356, %r101, %r355;
	ld.shared.u32 	%r357, [%r356];
	mad.lo.s32 	%r400, %r357, %r99, %r400;
$L__BB54_78:
	setp.ne.s32 	%p76, %r7, 0;
	add.s32 	%r375, %r398, %r77;
	mad.lo.s32 	%r166, %r375, %r2, %r83;
	shfl.sync.down.b32	%r376|%p77, %r400, 1, 7711, -1;
	add.s32 	%r167, %r376, %r400;
	@%p76 bra 	$L__BB54_80;
	shl.b32 	%r377, %r166, 2;
	mov.u32 	%r378, _ZZ9cuda_gemmIiLi128ELi1ELi1ELi32ELi128ELi128ELi64ELi1ELi0EEviiiPT_S1_S1_iiiE3Csh;
	add.s32 	%r379, %r378, %r377;
	ld.shared.u32 	%r380, [%r379];
	add.s32 	%r381, %r380, %r167;
	st.shared.u32 	[%r379], %r381;
$L__BB54_80:
	add.s32 	%r398, %r398, %r62;
	setp.lt.s32 	%p78, %r398, %r13;
	@%p78 bra 	$L__BB54_13;
$L__BB54_81:
	add.s32 	%r397, %r397, %r3;
	setp.lt.s32 	%p79, %r397, %r2;
	@%p79 bra 	$L__BB54_11;
$L__BB54_82:
	add.s32 	%r395, %r77, 16;
	setp.lt.u32 	%p80, %r77, 48;
	@%p80 bra 	$L__BB54_7;
	mov.b32 	%r392, 32;
	mov.pred 	%p84, 0;
	@%p1 bra 	$L__BB54_3;
	setp.gt.u32 	%p82, %r431, 15;
	bar.sync 	0;
	@%p82 bra 	$L__BB54_87;
	ld.param.u64 	%rd19, [_Z9cuda_gemmIiLi128ELi1ELi1ELi32ELi128ELi128ELi64ELi1ELi0EEviiiPT_S1_S1_iii_param_5];
	shl.b32 	%r383, %r431, 2;
	mov.u32 	%r384, _ZZ9cuda_gemmIiLi128ELi1ELi1ELi32ELi128ELi128ELi64ELi1ELi0EEviiiPT_S1_S1_iiiE3Csh;
	add.s32 	%r430, %r384, %r383;
	add.s32 	%r385, %r431, %r14;
	shl.b32 	%r386, %r8, 4;
	add.s32 	%r387, %r385, %r386;
	mul.wide.u32 	%rd17, %r387, 4;
	cvta.to.global.u64 	%rd18, %rd19;
	add.s64 	%rd21, %rd18, %rd17;
	mul.wide.u32 	%rd7, %r9, 4;
	shl.b32 	%r390, %r9, 2;
$L__BB54_86:
	ld.shared.u32 	%r388, [%r430];
	atom.global.add.u32 	%r389, [%rd21], %r388;
	add.s32 	%r431, %r431, %r9;
	add.s32 	%r430, %r430, %r390;
	add.s64 	%rd21, %rd21, %rd7;
	setp.lt.u32 	%p83, %r431, 16;
	@%p83 bra 	$L__BB54_86;
$L__BB54_87:
	ret;
$L__BB54_88:
	shl.b32 	%r184, %r391, 2;
	mov.u32 	%r185, _ZZ9cuda_gemmIiLi128ELi1ELi1ELi32ELi128ELi128ELi64ELi1ELi0EEviiiPT_S1_S1_iiiE3Csh;
	add.s32 	%r186, %r185, %r184;
	mov.b32 	%r187, 0;
	st.shared.u32 	[%r186], %r187;
	add.s32 	%r391, %r391, %r9;
	setp.lt.u32 	%p4, %r391, 16;
	@%p4 bra 	$L__BB54_88;
	bra.uni 	$L__BB54_2;

}
	// .globl	_Z9cuda_gemmIiLi128ELi1ELi1ELi32ELi128ELi128ELi64ELi1ELi1EEviiiPT_S1_S1_iii
.visible .entry _Z9cuda_gemmIiLi128ELi1ELi1ELi32ELi128ELi128ELi64ELi1ELi1EEviiiPT_S1_S1_iii(
	.param .u32 _Z9cuda_gemmIiLi128ELi1ELi1ELi32ELi128ELi128ELi64ELi1ELi1EEviiiPT_S1_S1_iii_param_0,
	.param .u32 _Z9cuda_gemmIiLi128ELi1ELi1ELi32ELi128ELi128ELi64ELi1ELi1EEviiiPT_S1_S1_iii_param_1,
	.param .u32 _Z9cuda_gemmIiLi128ELi1ELi1ELi32ELi128ELi128ELi64ELi1ELi1EEviiiPT_S1_S1_iii_param_2,
	.param .u64 .ptr .align 1 _Z9cuda_gemmIiLi128ELi1ELi1ELi32ELi128ELi128ELi64ELi1ELi1EEviiiPT_S1_S1_iii_param_3,
	.param .u64 .ptr .align 1 _Z9cuda_gemmIiLi128ELi1ELi1ELi32ELi128ELi128ELi64ELi1ELi1EEviiiPT_S1_S1_iii_param_4,
	.param .u64 .ptr .align 1 _Z9cuda_gemmIiLi128ELi1ELi1ELi32ELi128ELi128ELi64ELi1ELi1EEviiiPT_S1_S1_iii_param_5,
	.param .u32 _Z9cuda_gemmIiLi128ELi1ELi1ELi32ELi128ELi128ELi64ELi1ELi1EEviiiPT_S1_S1_iii_param_6,
	.param .u32 _Z9cuda_gemmIiLi128ELi1ELi1ELi32ELi128ELi128ELi64ELi1ELi1EEviiiPT_S1_S1_iii_param_7,
	.param .u32 _Z9cuda_gemmIiLi128ELi1ELi1ELi32ELi128ELi128ELi64ELi1ELi1EEviiiPT_S1_S1_iii_param_8
)
.maxntid 128
{
	.reg .pred 	%p<6>;
	.reg .b32 	%r<34>;
	.reg .b64 	%rd<9>;
	// demoted variable
	.shared .align 128 .b8 _ZZ9cuda_gemmIiLi128ELi1ELi1ELi32ELi128ELi128ELi64ELi1ELi1EEviiiPT_S1_S1_iiiE3Csh[64];
	ld.param.u64 	%rd5, [_Z9cuda_gemmIiLi128ELi1ELi1ELi32ELi128ELi128ELi64ELi1ELi1EEviiiPT_S1_S1_iii_param_5];
	mov.u32 	%r1, %ctaid.y;
	mov.u32 	%r16, %nctaid.y;
	setp.ge.u32 	%p1, %r1, %r16;
	@%p1 bra 	$L__BB55_7;
	mov.u32 	%r33, %tid.x;
	mov.u32 	%r3, %ntid.x;
	setp.gt.u32 	%p2, %r33, 15;
	@%p2 bra 	$L__BB55_4;
	shl.b32 	%r17, %r33, 2;
	mov.u32 	%r18, _ZZ9cuda_gemmIiLi128ELi1ELi1ELi32ELi128ELi128ELi64ELi1ELi1EEviiiPT_S1_S1_iiiE3Csh;
	add.s32 	%r30, %r18, %r17;
	shl.b32 	%r5, %r3, 2;
	mov.u32 	%r31, %r33;
$L__BB55_3:
	mov.b32 	%r19, 0;
	st.shared.u32 	[%r30], %r19;
	add.s32 	%r31, %r31, %r3;
	add.s32 	%r30, %r30, %r5;
	setp.lt.u32 	%p3, %r31, 16;
	@%p3 bra 	$L__BB55_3;
$L__BB55_4:
	setp.gt.u32 	%p4, %r33, 15;
	bar.sync 	0;
	bar.sync 	0;
	bar.sync 	0;
	bar.sync 	0;
	bar.sync 	0;
	bar.sync 	0;
	bar.sync 	0;
	bar.sync 	0;
	bar.sync 	0;
	@%p4 bra 	$L__BB55_7;
	shl.b32 	%r20, %r1, 5;
	shl.b32 	%r21, %r33, 2;
	mov.u32 	%r22, _ZZ9cuda_gemmIiLi128ELi1ELi1ELi32ELi128ELi128ELi64ELi1ELi1EEviiiPT_S1_S1_iiiE3Csh;
	add.s32 	%r32, %r22, %r21;
	shl.b32 	%r11, %r3, 2;
	add.s32 	%r23, %r33, %r20;
	mov.u32 	%r24, %ctaid.x;
	shl.b32 	%r25, %r24, 4;
	and.b32  	%r26, %r25, 16;
	add.s32 	%r27, %r23, %r26;
	mul.wide.u32 	%rd6, %r27, 4;
	cvta.to.global.u64 	%rd7, %rd5;
	add.s64 	%rd8, %rd7, %rd6;
	mul.wide.u32 	%rd2, %r3, 4;
$L__BB55_6:
	ld.shared.u32 	%r28, [%r32];
	atom.global.add.u32 	%r29, [%rd8], %r28;
	add.s32 	%r33, %r33, %r3;
	add.s32 	%r32, %r32, %r11;
	add.s64 	%rd8, %rd8, %rd2;
	setp.lt.u32 	%p5, %r33, 16;
	@%p5 bra 	$L__BB55_6;
$L__BB55_7:
	ret;

}
	// .globl	_Z9cuda_gemmIiLi128ELi1ELi1ELi64ELi2ELi2ELi64ELi0ELi0EEviiiPT_S1_S1_iii
.visible .entry _Z9cuda_gemmIiLi128ELi1ELi1ELi64ELi2ELi2ELi64ELi0ELi0EEviiiPT_S1_S1_iii(
	.param .u32 _Z9cuda_gemmIiLi128ELi1ELi1ELi64ELi2ELi2ELi64ELi0ELi0EEviiiPT_S1_S1_iii_param_0,
	.param .u32 _Z9cuda_gemmIiLi128ELi1ELi1ELi64ELi2ELi2ELi64ELi0ELi0EEviiiPT_S1_S1_iii_param_1,
	.param .u32 _Z9cuda_gemmIiLi128ELi1ELi1ELi64ELi2ELi2ELi64ELi0ELi0EEviiiPT_S1_S1_iii_param_2,
	.param .u64 .ptr .align 1 _Z9cuda_gemmIiLi128ELi1ELi1ELi64ELi2ELi2ELi64ELi0ELi0EEviiiPT_S1_S1_iii_param_3,
	.param .u64 .ptr .align 1 _Z9cuda_gemmIiLi128ELi1ELi1ELi64ELi2ELi2ELi64ELi0ELi0EEviiiPT_S1_S1_iii_param_4,
	.param .u64 .ptr .align 1 _Z9cuda_gemmIiLi128ELi1ELi1ELi64ELi2ELi2ELi64ELi0ELi0EEviiiPT_S1_S1_iii_param_5,
	.param .u32 _Z9cuda_gemmIiLi128ELi1ELi1ELi64ELi2ELi2ELi64ELi0ELi0EEviiiPT_S1_S1_iii_param_6,
	.param .u32 _Z9cuda_gemmIiLi128ELi1ELi1ELi64ELi2ELi2ELi64ELi0ELi0EEviiiPT_S1_S1_iii_param_7,
	.param .u32 _Z9cuda_gemmIiLi128ELi1ELi1ELi64ELi2ELi2ELi64ELi0ELi0EEviiiPT_S1_S1_iii_param_8
)
.maxntid 128
{
	.reg .pred 	%p<36>;
	.reg .b16 	%rs<3>;
	.reg .b32 	%r<184>;
	.reg .b64 	%rd<13>;
	// demoted variable
	.shared .align 128 .b8 _ZZ9cuda_gemmIiLi128ELi1ELi1ELi64ELi2ELi2ELi64ELi0ELi0EEviiiPT_S1_S1_iiiE11kron_fac_sh[24];
	// demoted variable
	.shared .align 128 .b8 _ZZ9cuda_gemmIiLi128ELi1ELi1ELi64ELi2ELi2ELi64ELi0ELi0EEviiiPT_S1_S1_iiiE3Ash[256];
	ld.param.u32 	%r71, [_Z9cuda_gemmIiLi128ELi1ELi1ELi64ELi2ELi2ELi64ELi0ELi0EEviiiPT_S1_S1_iii_param_1];
	ld.param.u32 	%r72, [_Z9cuda_gemmIiLi128ELi1ELi1ELi64ELi2ELi2ELi64ELi0ELi0EEviiiPT_S1_S1_iii_param_2];
	ld.param.u64 	%rd3, [_Z9cuda_gemmIiLi128ELi1ELi1ELi64ELi2ELi2ELi64ELi0ELi0EEviiiPT_S1_S1_iii_param_3];
	ld.param.u64 	%rd4, [_Z9cuda_gemmIiLi128ELi1ELi1ELi64ELi2ELi2ELi64ELi0ELi0EEviiiPT_S1_S1_iii_param_4];
	ld.param.u64 	%rd5, [_Z9cuda_gemmIiLi128ELi1ELi1ELi64ELi2ELi2ELi64ELi0ELi0EEviiiPT_S1_S1_iii_param_5];
	ld.param.u32 	%r73, [_Z9cuda_gemmIiLi128ELi1ELi1ELi64ELi2ELi2ELi64ELi0ELi0EEviiiPT_S1_S1_iii_param_6];
	ld.param.u32 	%r74, [_Z9cuda_gemmIiLi128ELi1ELi1ELi64ELi2ELi2ELi64ELi0ELi0EEviiiPT_S1_S1_iii_param_7];
	mov.u32 	%r1, %tid.x;
	mul.lo.s32 	%r2, %r74, %r73;
	setp.ge.u32 	%p1, %r1, %r2;
	@%p1 bra 	$L__BB56_3;
	mov.u32 	%r3, %ntid.x;
	cvta.to.global.u64 	%rd1, %rd4;
	mov.u32 	%r165, %r1;
$L__BB56_2:
	mul.wide.u32 	%rd6, %r165, 4;
	add.s64 	%rd7, %rd1, %rd6;
	ld.global.u32 	%r75, [%rd7];
	rem.u32 	%r76, %r165, %r73;
	mov.u32 	%r77, _ZZ9cuda_gemmIiLi128ELi1ELi1ELi64ELi2ELi2ELi64ELi0ELi0EEviiiPT_S1_S1_iiiE11kron_fac_sh;
	mad.lo.s32 	%r78, %r76, 12, %r77;
	div.u32 	%r79, %r165, %r74;
	shl.b32 	%r80, %r79, 2;
	add.s32 	%r81, %r78, %r80;
	st.shared.u32 	[%r81], %r75;
	add.s32 	%r165, %r165, %r3;
	setp.lt.u32 	%p2, %r165, %r2;
	@%p2 bra 	$L__BB56_2;
$L__BB56_3:
	div.s32 	%r6, 64, %r74;
	cvt.u16.u32 	%rs1, %r6;
	div.s16 	%rs2, 128, %rs1;
	cvt.s32.s16 	%r7, %rs2;
	div.u32 	%r179, %r1, %r6;
	mov.u32 	%r9, %ctaid.y;
	mov.u32 	%r82, %nctaid.y;
	setp.ge.u32 	%p3, %r9, %r82;
	@%p3 bra 	$L__BB56_40;
	rem.u32 	%r83, %r1, %r6;
	mov.u32 	%r10, %ctaid.x;
	setp.gt.u32 	%p4, %r1, 15;
	and.b32  	%r11, %r83, 1;
	mul.lo.s32 	%r12, %r83, %r74;
	min.s32 	%r13, %r73, 2;
	and.b32  	%r14, %r1, 1;
	@%p4 bra 	$L__BB56_7;
	mov.u32 	%r84, %ntid.x;
	shl.b32 	%r15, %r84, 2;
	shl.b32 	%r85, %r10, 6;
	shl.b32 	%r168, %r1, 2;
	shl.b32 	%r86, %r1, 4;
	mov.u32 	%r87, _ZZ9cuda_gemmIiLi128ELi1ELi1ELi64ELi2ELi2ELi64ELi0ELi0EEviiiPT_S1_S1_iiiE3Ash;
	add.s32 	%r167, %r87, %r86;
	shl.b32 	%r18, %r84, 4;
	mad.lo.s32 	%r88, %r9, %r72, %r85;
	add.s32 	%r166, %r88, %r168;
	cvta.to.global.u64 	%rd2, %rd3;
$L__BB56_6:
	mul.wide.s32 	%rd8, %r166, 4;
	add.s64 	%rd9, %rd2, %rd8;
	ld.global.v4.u32 	{%r89, %r90, %r91, %r92}, [%rd9];
	st.shared.v4.u32 	[%r167], {%r89, %r90, %r91, %r92};
	add.s32 	%r168, %r168, %r15;
	add.s32 	%r167, %r167, %r18;
	add.s32 	%r166, %r166, %r15;
	setp.lt.u32 	%p5, %r168, 64;
	@%p5 bra 	$L__BB56_6;
$L__BB56_7:
	setp.gt.s32 	%p6, %r6, 0;
	bar.sync 	0;
	mov.b32 	%r183, 0;
	@%p6 bra 	$L__BB56_8;
	bra.uni 	$L__BB56_39;
$L__BB56_8:
	setp.lt.s32 	%p7, %r74, 1;
	@%p7 bra 	$L__BB56_10;
	add.s32 	%r95, %r11, %r12;
	shl.b32 	%r96, %r95, 2;
	mov.u32 	%r97, _ZZ9cuda_gemmIiLi128ELi1ELi1ELi64ELi2ELi2ELi64ELi0ELi0EEviiiPT_S1_S1_iiiE3Ash;
	add.s32 	%r98, %r97, %r96;
	ld.shared.u32 	%r32, [%r98];
$L__BB56_10:
	setp.lt.s32 	%p8, %r74, 2;
	@%p8 bra 	$L__BB56_12;
	xor.b32  	%r100, %r11, 1;
	add.s32 	%r101, %r100, %r12;
	shl.b32 	%r102, %r101, 2;
	mov.u32 	%r103, _ZZ9cuda_gemmIiLi128ELi1ELi1ELi64ELi2ELi2ELi64ELi0ELi0EEviiiPT_S1_S1_iiiE3Ash;
	add.s32 	%r104, %r103, %r102;
	ld.shared.u32 	%r34, [%r104];
$L__BB56_12:
	setp.lt.s32 	%p9, %r179, %r13;
	@%p9 bra 	$L__BB56_13;
	bra.uni 	$L__BB56_39;
$L__BB56_13:
	add.s32 	%r108, %r179, %r7;
	max.s32 	%r109, %r13, %r108;
	setp.lt.s32 	%p10, %r108, %r13;
	selp.u32 	%r110, 1, 0, %p10;
	add.s32 	%r111, %r108, %r110;
	sub.s32 	%r112, %r109, %r111;
	div.u32 	%r113, %r112, %r7;
	add.s32 	%r26, %r113, %r110;
	setp.eq.s32 	%p11, %r26, 0;
	mov.b32 	%r183, 0;
	@%p11 bra 	$L__BB56_30;
	add.s32 	%r115, %r26, 1;
	and.b32  	%r116, %r115, -2;
	xor.b32  	%r27, %r11, 1;
	setp.lt.s32 	%p12, %r11, %r74;
	selp.b32 	%r117, 0, %r74, %p12;
	sub.s32 	%r28, %r11, %r117;
	add.s32 	%r118, %r11, 1;
	setp.lt.s32 	%p13, %r118, %r74;
	selp.b32 	%r119, 0, %r74, %p13;
	sub.s32 	%r29, %r118, %r119;
	neg.s32 	%r171, %r116;
	mov.b32 	%r183, 0;
$L__BB56_15:
	setp.gt.u32 	%p14, %r74, 64;
	mov.u32 	%r120, _ZZ9cuda_gemmIiLi128ELi1ELi1ELi64ELi2ELi2ELi64ELi0ELi0EEviiiPT_S1_S1_iiiE11kron_fac_sh;
	mad.lo.s32 	%r38, %r179, 12, %r120;
	shl.b32 	%r121, %r14, 2;
	add.s32 	%r122, %r38, %r121;
	ld.shared.u32 	%r39, [%r122];
	@%p14 bra 	$L__BB56_18;
	shfl.sync.idx.b32	%r130|%p17, %r39, %r28, 7711, -1;
	mul.lo.s32 	%r175, %r130, %r32;
	setp.lt.s32 	%p18, %r74, 2;
	@%p18 bra 	$L__BB56_22;
	shfl.sync.idx.b32	%r131|%p19, %r39, %r29, 7711, -1;
	mad.lo.s32 	%r175, %r131, %r34, %r175;
	bra.uni 	$L__BB56_22;
$L__BB56_18:
	setp.lt.s32 	%p15, %r74, 1;
	mov.b32 	%r175, 0;
	@%p15 bra 	$L__BB56_20;
	shl.b32 	%r124, %r11, 2;
	add.s32 	%r125, %r38, %r124;
	ld.shared.u32 	%r126, [%r125];
	mul.lo.s32 	%r175, %r126, %r32;
$L__BB56_20:
	setp.lt.s32 	%p16, %r74, 2;
	@%p16 bra 	$L__BB56_22;
	shl.b32 	%r127, %r27, 2;
	add.s32 	%r128, %r38, %r127;
	ld.shared.u32 	%r129, [%r128];
	mad.lo.s32 	%r175, %r129, %r34, %r175;
$L__BB56_22:
	setp.lt.u32 	%p20, %r74, 65;
	add.s32 	%r46, %r175, %r183;
	mad.lo.s32 	%r47, %r7, 12, %r38;
	add.s32 	%r133, %r47, %r121;
	ld.shared.u32 	%r48, [%r133];
	@%p20 bra 	$L__BB56_27;
	setp.lt.s32 	%p21, %r74, 1;
	mov.b32 	%r177, 0;
	@%p21 bra 	$L__BB56_25;
	shl.b32 	%r135, %r11, 2;
	add.s32 	%r136, %r47, %r135;
	ld.shared.u32 	%r137, [%r136];
	mul.lo.s32 	%r177, %r137, %r32;
$L__BB56_25:
	setp.lt.s32 	%p22, %r74, 2;
	@%p22 bra 	$L__BB56_29;
	shl.b32 	%r138, %r27, 2;
	add.s32 	%r139, %r47, %r138;
	ld.shared.u32 	%r140, [%r139];
	mad.lo.s32 	%r177, %r140, %r34, %r177;
	bra.uni 	$L__BB56_29;
$L__BB56_27:
	shfl.sync.idx.b32	%r141|%p23, %r48, %r28, 7711, -1;
	mul.lo.s32 	%r177, %r141, %r32;
	setp.lt.s32 	%p24, %r74, 2;
	@%p24 bra 	$L__BB56_29;
	shfl.sync.idx.b32	%r142|%p25, %r48, %r29, 7711, -1;
	mad.lo.s32 	%r177, %r142, %r34, %r177;
$L__BB56_29:
	add.s32 	%r183, %r177, %r46;
	shl.b32 	%r143, %r7, 1;
	add.s32 	%r179, %r179, %r143;
	add.s32 	%r171, %r171, 2;
	setp.ne.s32 	%p26, %r171, 0;
	@%p26 bra 	$L__BB56_15;
$L__BB56_30:
	and.b32  	%r144, %r26, 1;
	setp.eq.b32 	%p27, %r144, 1;
	@%p27 bra 	$L__BB56_39;
	setp.lt.u32 	%p28, %r74, 65;
	mov.u32 	%r145, _ZZ9cuda_gemmIiLi128ELi1ELi1ELi64ELi2ELi2ELi64ELi0ELi0EEviiiPT_S1_S1_iiiE11kron_fac_sh;
	mad.lo.s32 	%r61, %r179, 12, %r145;
	shl.b32 	%r146, %r14, 2;
	add.s32 	%r147, %r61, %r146;
	ld.shared.u32 	%r62, [%r147];
	@%p28 bra 	$L__BB56_36;
	setp.lt.s32 	%p29, %r74, 1;
	mov.b32 	%r182, 0;
	@%p29 bra 	$L__BB56_34;
	shl.b32 	%r149, %r11, 2;
	add.s32 	%r150, %r61, %r149;
	ld.shared.u32 	%r151, [%r150];
	mul.lo.s32 	%r182, %r151, %r32;
$L__BB56_34:
	setp.lt.s32 	%p30, %r74, 2;
	@%p30 bra 	$L__BB56_38;
	shl.b32 	%r152, %r11, 2;
	xor.b32  	%r153, %r152, 4;
	add.s32 	%r154, %r61, %r153;
	ld.shared.u32 	%r155, [%r154];
	mad.lo.s32 	%r182, %r155, %r34, %r182;
	bra.uni 	$L__BB56_38;
$L__BB56_36:
	setp.lt.s32 	%p31, %r11, %r74;
	selp.b32 	%r156, 0, %r74, %p31;
	sub.s32 	%r157, %r11, %r156;
	shfl.sync.idx.b32	%r158|%p32, %r62, %r157, 7711, -1;
	mul.lo.s32 	%r182, %r158, %r32;
	setp.lt.s32 	%p33, %r74, 2;
	@%p33 bra 	$L__BB56_38;
	add.s32 	%r159, %r11, 1;
	setp.lt.s32 	%p34, %r159, %r74;
	selp.b32 	%r160, 0, %r74, %p34;
	sub.s32 	%r161, %r159, %r160;
	shfl.sync.idx.b32	%r162|%p35, %r62, %r161, 7711, -1;
	mad.lo.s32 	%r182, %r162, %r34, %r182;
$L__BB56_38:
	add.s32 	%r183, %r182, %r183;
$L__BB56_39:
	bar.sync 	0;
	mad.lo.s32 	%r163, %r6, %r10, %r1;
	mad.lo.s32 	%r164, %r9, %r71, %r163;
	cvta.to.global.u64 	%rd10, %rd5;
	mul.wide.s32 	%rd11, %r164, 4;
	add.s64 	%rd12, %rd10, %rd11;
	st.global.u32 	[%rd12], %r183;
$L__BB56_40:
	ret;

}
	// .globl	_Z9cuda_gemmIiLi128ELi1ELi1ELi64ELi2ELi2ELi64ELi0ELi1EEviiiPT_S1_S1_iii
.visible .entry _Z9cuda_gemmIiLi128ELi1ELi1ELi64ELi2ELi2ELi64ELi0ELi1EEviiiPT_S1_S1_iii(
	.param .u32 _Z9cuda_gemmIiLi128ELi1ELi1ELi64ELi2ELi2ELi64ELi0ELi1EEviiiPT_S1_S1_iii_param_0,
	.param .u32 _Z9cuda_gemmIiLi128ELi1ELi1ELi64ELi2ELi2ELi64ELi0ELi1EEviiiPT_S1_S1_iii_param_1,
	.param .u32 _Z9cuda_gemmIiLi128ELi1ELi1ELi64ELi2ELi2ELi64ELi0ELi1EEviiiPT_S1_S1_iii_param_2,
	.param .u64 .ptr .align 1 _Z9cuda_gemmIiLi128ELi1ELi1ELi64ELi2ELi2ELi64ELi0ELi1EEviiiPT_S1_S1_iii_param_3,
	.param .u64 .ptr .align 1 _Z9cuda_gemmIiLi128ELi1ELi1ELi64ELi2ELi2ELi64ELi0ELi1EEviiiPT_S1_S1_iii_param_4,
	.param .u64 .ptr .align 1 _Z9cuda_gemmIiLi128ELi1ELi1ELi64ELi2ELi2ELi64ELi0ELi1EEviiiPT_S1_S1_iii_param_5,
	.param .u32 _Z9cuda_gemmIiLi128ELi1ELi1ELi64ELi2ELi2ELi64ELi0ELi1EEviiiPT_S1_S1_iii_param_6,
	.param .u32 _Z9cuda_gemmIiLi128ELi1ELi1ELi64ELi2ELi2ELi64ELi0ELi1EEviiiPT_S1_S1_iii_param_7,
	.param .u32 _Z9cuda_gemmIiLi128ELi1ELi1ELi64ELi2ELi2ELi64ELi0ELi1EEviiiPT_S1_S1_iii_param_8
)
.maxntid 128
{
	.reg .pred 	%p<9>;
	.reg .b32 	%r<51>;
	.reg .b64 	%rd<13>;
	// demoted variable
	.shared .align 128 .b8 _ZZ9cuda_gemmIiLi128ELi1ELi1ELi64ELi2ELi2ELi64ELi0ELi1EEviiiPT_S1_S1_iiiE11kron_fac_sh[24];
	// demoted variable
	.shared .align 128 .b8 _ZZ9cuda_gemmIiLi128ELi1ELi1ELi64ELi2ELi2ELi64ELi0ELi1EEviiiPT_S1_S1_iiiE3Ash[256];
	ld.param.u32 	%r17, [_Z9cuda_gemmIiLi128ELi1ELi1ELi64ELi2ELi2ELi64ELi0ELi1EEviiiPT_S1_S1_iii_param_2];
	ld.param.u64 	%rd6, [_Z9cuda_gemmIiLi128ELi1ELi1ELi64ELi2ELi2ELi64ELi0ELi1EEviiiPT_S1_S1_iii_param_3];
	ld.param.u64 	%rd7, [_Z9cuda_gemmIiLi128ELi1ELi1ELi64ELi2ELi2ELi64ELi0ELi1EEviiiPT_S1_S1_iii_param_4];
	mov.u32 	%r1, %tid.x;
	setp.gt.u32 	%p1, %r1, 3;
	@%p1 bra 	$L__BB57_3;
	mov.u32 	%r2, %ntid.x;
	mul.wide.u32 	%rd8, %r1, 4;
	cvta.to.global.u64 	%rd9, %rd7;
	add.s64 	%rd12, %rd9, %rd8;
	mul.wide.u32 	%rd2, %r2, 4;
	mov.u32 	%r20, _ZZ9cuda_gemmIiLi128ELi1ELi1ELi64ELi2ELi2ELi64ELi0ELi1EEviiiPT_S1_S1_iiiE11kron_fac_sh;
	mov.u32 	%r47, %r1;
$L__BB57_2:
	ld.global.u32 	%r18, [%rd12];
	and.b32  	%r19, %r47, 1;
	mad.lo.s32 	%r21, %r19, 12, %r20;
	shl.b32 	%r22, %r47, 1;
	and.b32  	%r23, %r22, -4;
	add.s32 	%r24, %r21, %r23;
	st.shared.u32 	[%r24], %r18;
	add.s32 	%r47, %r47, %r2;
	add.s64 	%rd12, %rd12, %rd2;
	setp.lt.u32 	%p2, %r47, 4;
	@%p2 bra 	$L__BB57_2;
$L__BB57_3:
	mov.u32 	%r5, %ctaid.y;
	mov.u32 	%r25, %nctaid.y;
	setp.ge.u32 	%p3, %r5, %r25;
	@%p3 bra 	$L__BB57_10;
	setp.gt.u32 	%p4, %r1, 15;
	@%p4 bra 	$L__BB57_7;
	shl.b32 	%r50, %r1, 2;
	mov.u32 	%r26, %ctaid.x;
	shl.b32 	%r27, %r26, 6;
	mov.u32 	%r28, %ntid.x;
	shl.b32 	%r7, %r28, 2;
	shl.b32 	%r29, %r1, 4;
	mov.u32 	%r30, _ZZ9cuda_gemmIiLi128ELi1ELi1ELi64ELi2ELi2ELi64ELi0ELi1EEviiiPT_S1_S1_iiiE3Ash;
	add.s32 	%r49, %r30, %r29;
	shl.b32 	%r9, %r28, 4;
	mad.lo.s32 	%r31, %r17, %r5, %r27;
	add.s32 	%r48, %r31, %r50;
	cvta.to.global.u64 	%rd5, %rd6;
$L__BB57_6:
	mul.wide.s32 	%rd10, %r48, 4;
	add.s64 	%rd11, %rd5, %rd10;
	ld.global.v4.u32 	{%r32, %r33, %r34, %r35}, [%rd11];
	st.shared.v4.u32 	[%r49], {%r32, %r33, %r34, %r35};
	add.s32 	%r50, %r50, %r7;
	add.s32 	%r49, %r49, %r9;
	add.s32 	%r48, %r48, %r7;
	setp.lt.u32 	%p5, %r50, 64;
	@%p5 bra 	$L__BB57_6;
$L__BB57_7:
	bar.sync 	0;
	setp.gt.u32 	%p6, %r1, 63;
	@%p6 bra 	$L__BB57_9;
	and.b32  	%r36, %r1, 1;
	shr.u32 	%r37, %r1, 5;
	mov.u32 	%r38, _ZZ9cuda_gemmIiLi128ELi1ELi1ELi64ELi2ELi2ELi64ELi0ELi1EEviiiPT_S1_S1_iiiE11kron_fac_sh;
	mad.lo.s32 	%r39, %r37, 12, %r38;
	shl.b32 	%r40, %r1, 2;
	and.b32  	%r41, %r40, 4;
	add.s32 	%r42, %r39, %r41;
	ld.shared.u32 	%r43, [%r42];
	shfl.sync.idx.b32	%r44|%p7, %r43, %r36, 7711, -1;
	xor.b32  	%r45, %r36, 1;
	shfl.sync.idx.b32	%r46|%p8, %r43, %r45, 7711, -1;
$L__BB57_9:
	bar.sync 	0;
$L__BB57_10:
	ret;

}
	// .globl	_Z9cuda_gemmIiLi128ELi1ELi1ELi64ELi2ELi2ELi64ELi1ELi0EEviiiPT_S1_S1_iii
.visible .entry _Z9cuda_gemmIiLi128ELi1ELi1ELi64ELi2ELi2ELi64ELi1ELi0EEviiiPT_S1_S1_iii(
	.param .u32 _Z9cuda_gemmIiLi128ELi1ELi1ELi64ELi2ELi2ELi64ELi1ELi0EEviiiPT_S1_S1_iii_param_0,
	.param .u32 _Z9cuda_gemmIiLi128ELi1ELi1ELi64ELi2ELi2ELi64ELi1ELi0EEviiiPT_S1_S1_iii_param_1,
	.param .u32 _Z9cuda_gemmIiLi128ELi1ELi1ELi64ELi2ELi2ELi64ELi1ELi0EEviiiPT_S1_S1_iii_param_2,
	.param .u64 .ptr .align 1 _Z9cuda_gemmIiLi128ELi1ELi1ELi64ELi2ELi2ELi64ELi1ELi0EEviiiPT_S1_S1_iii_param_3,
	.param .u64 .ptr .align 1 _Z9cuda_gemmIiLi128ELi1ELi1ELi64ELi2ELi2ELi64ELi1ELi0EEviiiPT_S1_S1_iii_param_4,
	.param .u64 .ptr .align 1 _Z9cuda_gemmIiLi128ELi1ELi1ELi64ELi2ELi2ELi64ELi1ELi0EEviiiPT_S1_S1_iii_param_5,
	.param .u32 _Z9cuda_gemmIiLi128ELi1ELi1ELi64ELi2ELi2ELi64ELi1ELi0EEviiiPT_S1_S1_iii_param_6,
	.param .u32 _Z9cuda_gemmIiLi128ELi1ELi1ELi64ELi2ELi2ELi64ELi1ELi0EEviiiPT_S1_S1_iii_param_7,
	.param .u32 _Z9cuda_gemmIiLi128ELi1ELi1ELi64ELi2ELi2ELi64ELi1ELi0EEviiiPT_S1_S1_iii_param_8
)
.maxntid 128
{
	.reg .pred 	%p<36>;
	.reg .b16 	%rs<3>;
	.reg .b32 	%r<177>;
	.reg .b64 	%rd<17>;
	// demoted variable
	.shared .align 128 .b8 _ZZ9cuda_gemmIiLi128ELi1ELi1ELi64ELi2ELi2ELi64ELi1ELi0EEviiiPT_S1_S1_iiiE11kron_fac_sh[24];
	// demoted variable
	.shared .align 128 .b8 _ZZ9cuda_gemmIiLi128ELi1ELi1ELi64ELi2ELi2ELi64ELi1ELi0EEviiiPT_S1_S1_iiiE3Ash[256];
	ld.param.u64 	%rd6, [_Z9cuda_gemmIiLi128ELi1ELi1ELi64ELi2ELi2ELi64ELi1ELi0EEviiiPT_S1_S1_iii_param_3];
	ld.param.u64 	%rd7, [_Z9cuda_gemmIiLi128ELi1ELi1ELi64ELi2ELi2ELi64ELi1ELi0EEviiiPT_S1_S1_iii_param_4];
	ld.param.u64 	%rd8, [_Z9cuda_gemmIiLi128ELi1ELi1ELi64ELi2ELi2ELi64ELi1ELi0EEviiiPT_S1_S1_iii_param_5];
	ld.param.u32 	%r67, [_Z9cuda_gemmIiLi128ELi1ELi1ELi64ELi2ELi2ELi64ELi1ELi0EEviiiPT_S1_S1_iii_param_6];
	ld.param.u32 	%r68, [_Z9cuda_gemmIiLi128ELi1ELi1ELi64ELi2ELi2ELi64ELi1ELi0EEviiiPT_S1_S1_iii_param_7];
	mov.u32 	%r1, %tid.x;
	mul.lo.s32 	%r2, %r68, %r67;
	setp.ge.u32 	%p1, %r1, %r2;
	@%p1 bra 	$L__BB58_3;
	mov.u32 	%r3, %ntid.x;
	cvta.to.global.u64 	%rd1, %rd7;
	mov.u32 	%r71, _ZZ9cuda_gemmIiLi128ELi1ELi1ELi64ELi2ELi2ELi64ELi1ELi0EEviiiPT_S1_S1_iiiE11kron_fac_sh;
	mov.u32 	%r159, %r1;
$L__BB58_2:
	mul.wide.u32 	%rd9, %r159, 4;
	add.s64 	%rd10, %rd1, %rd9;
	ld.global.u32 	%r69, [%rd10];
	rem.u32 	%r70, %r159, %r67;
	mad.lo.s32 	%r72, %r70, 12, %r71;
	div.u32 	%r73, %r159, %r68;
	shl.b32 	%r74, %r73, 2;
	add.s32 	%r75, %r72, %r74;
	st.shared.u32 	[%r75], %r69;
	add.s32 	%r159, %r159, %r3;
	setp.lt.u32 	%p2, %r159, %r2;
	@%p2 bra 	$L__BB58_2;
$L__BB58_3:
	div.s32 	%r6, 64, %r68;
	cvt.u16.u32 	%rs1, %r6;
	div.s16 	%rs2, 128, %rs1;
	cvt.s32.s16 	%r7, %rs2;
	div.u32 	%r172, %r1, %r6;
	mov.u32 	%r9, %ctaid.y;
	mov.u32 	%r76, %nctaid.y;
	setp.ge.u32 	%p3, %r9, %r76;
	@%p3 bra 	$L__BB58_40;
	rem.u32 	%r77, %r1, %r6;
	setp.gt.u32 	%p4, %r1, 15;
	and.b32  	%r10, %r77, 1;
	mul.lo.s32 	%r11, %r77, %r68;
	min.s32 	%r12, %r67, 2;
	and.b32  	%r13, %r1, 1;
	@%p4 bra 	$L__BB58_7;
	mov.u32 	%r78, %ntid.x;
	shl.b32 	%r161, %r1, 2;
	shl.b32 	%r79, %r9, 6;
	shl.b32 	%r80, %r1, 4;
	mov.u32 	%r81, _ZZ9cuda_gemmIiLi128ELi1ELi1ELi64ELi2ELi2ELi64ELi1ELi0EEviiiPT_S1_S1_iiiE3Ash;
	add.s32 	%r160, %r81, %r80;
	shl.b32 	%r16, %r78, 4;
	add.s32 	%r82, %r79, %r161;
	mul.wide.u32 	%rd11, %r82, 4;
	cvta.to.global.u64 	%rd12, %rd6;
	add.s64 	%rd16, %rd12, %rd11;
	mul.wide.u32 	%rd3, %r78, 16;
	shl.b32 	%r17, %r78, 2;
$L__BB58_6:
	ld.global.v4.u32 	{%r83, %r84, %r85, %r86}, [%rd16];
	st.shared.v4.u32 	[%r160], {%r83, %r84, %r85, %r86};
	add.s32 	%r161, %r161, %r17;
	add.s32 	%r160, %r160, %r16;
	add.s64 	%rd16, %rd16, %rd3;
	setp.lt.u32 	%p5, %r161, 64;
	@%p5 bra 	$L__BB58_6;
$L__BB58_7:
	setp.gt.s32 	%p6, %r6, 0;
	bar.sync 	0;
	mov.b32 	%r176, 0;
	@%p6 bra 	$L__BB58_8;
	bra.uni 	$L__BB58_39;
$L__BB58_8:
	setp.lt.s32 	%p7, %r68, 1;
	@%p7 bra 	$L__BB58_10;
	add.s32 	%r89, %r10, %r11;
	shl.b32 	%r90, %r89, 2;
	mov.u32 	%r91, _ZZ9cuda_gemmIiLi128ELi1ELi1ELi64ELi2ELi2ELi64ELi1ELi0EEviiiPT_S1_S1_iiiE3Ash;
	add.s32 	%r92, %r91, %r90;
	ld.shared.u32 	%r28, [%r92];
$L__BB58_10:
	setp.lt.s32 	%p8, %r68, 2;
	@%p8 bra 	$L__BB58_12;
	xor.b32  	%r94, %r10, 1;
	add.s32 	%r95, %r94, %r11;
	shl.b32 	%r96, %r95, 2;
	mov.u32 	%r97, _ZZ9cuda_gemmIiLi128ELi1ELi1ELi64ELi2ELi2ELi64ELi1ELi0EEviiiPT_S1_S1_iiiE3Ash;
	add.s32 	%r98, %r97, %r96;
	ld.shared.u32 	%r30, [%r98];
$L__BB58_12:
	setp.lt.s32 	%p9, %r172, %r12;
	@%p9 bra 	$L__BB58_13;
	bra.uni 	$L__BB58_39;
$L__BB58_13:
	add.s32 	%r102, %r172, %r7;
	max.s32 	%r103, %r12, %r102;
	setp.lt.s32 	%p10, %r102, %r12;
	selp.u32 	%r104, 1, 0, %p10;
	add.s32 	%r105, %r102, %r104;
	sub.s32 	%r106, %r103, %r105;
	div.u32 	%r107, %r106, %r7;
	add.s32 	%r22, %r107, %r104;
	setp.eq.s32 	%p11, %r22, 0;
	mov.b32 	%r176, 0;
	@%p11 bra 	$L__BB58_30;
	add.s32 	%r109, %r22, 1;
	and.b32  	%r110, %r109, -2;
	xor.b32  	%r23, %r10, 1;
	setp.lt.s32 	%p12, %r10, %r68;
	selp.b32 	%r111, 0, %r68, %p12;
	sub.s32 	%r24, %r10, %r111;
	add.s32 	%r112, %r10, 1;
	setp.lt.s32 	%p13, %r112, %r68;
	selp.b32 	%r113, 0, %r68, %p13;
	sub.s32 	%r25, %r112, %r113;
	neg.s32 	%r164, %r110;
	mov.b32 	%r176, 0;
$L__BB58_15:
	setp.gt.u32 	%p14, %r68, 64;
	mov.u32 	%r114, _ZZ9cuda_gemmIiLi128ELi1ELi1ELi64ELi2ELi2ELi64ELi1ELi0EEviiiPT_S1_S1_iiiE11kron_fac_sh;
	mad.lo.s32 	%r34, %r172, 12, %r114;
	shl.b32 	%r115, %r13, 2;
	add.s32 	%r116, %r34, %r115;
	ld.shared.u32 	%r35, [%r116];
	@%p14 bra 	$L__BB58_18;
	shfl.sync.idx.b32	%r124|%p17, %r35, %r24, 7711, -1;
	mul.lo.s32 	%r168, %r124, %r28;
	setp.lt.s32 	%p18, %r68, 2;
	@%p18 bra 	$L__BB58_22;
	shfl.sync.idx.b32	%r125|%p19, %r35, %r25, 7711, -1;
	mad.lo.s32 	%r168, %r125, %r30, %r168;
	bra.uni 	$L__BB58_22;
$L__BB58_18:
	setp.lt.s32 	%p15, %r68, 1;
	mov.b32 	%r168, 0;
	@%p15 bra 	$L__BB58_20;
	shl.b32 	%r118, %r10, 2;
	add.s32 	%r119, %r34, %r118;
	ld.shared.u32 	%r120, [%r119];
	mul.lo.s32 	%r168, %r120, %r28;
$L__BB58_20:
	setp.lt.s32 	%p16, %r68, 2;
	@%p16 bra 	$L__BB58_22;
	shl.b32 	%r121, %r23, 2;
	add.s32 	%r122, %r34, %r121;
	ld.shared.u32 	%r123, [%r122];
	mad.lo.s32 	%r168, %r123, %r30, %r168;
$L__BB58_22:
	setp.lt.u32 	%p20, %r68, 65;
	add.s32 	%r42, %r168, %r176;
	mad.lo.s32 	%r43, %r7, 12, %r34;
	add.s32 	%r127, %r43, %r115;
	ld.shared.u32 	%r44, [%r127];
	@%p20 bra 	$L__BB58_27;
	setp.lt.s32 	%p21, %r68, 1;
	mov.b32 	%r170, 0;
	@%p21 bra 	$L__BB58_25;
	shl.b32 	%r129, %r10, 2;
	add.s32 	%r130, %r43, %r129;
	ld.shared.u32 	%r131, [%r130];
	mul.lo.s32 	%r170, %r131, %r28;
$L__BB58_25:
	setp.lt.s32 	%p22, %r68, 2;
	@%p22 bra 	$L__BB58_29;
	shl.b32 	%r132, %r23, 2;
	add.s32 	%r133, %r43, %r132;
	ld.shared.u32 	%r134, [%r133];
	mad.lo.s32 	%r170, %r134, %r30, %r170;
	bra.uni 	$L__BB58_29;
$L__BB58_27:
	shfl.sync.idx.b32	%r135|%p23, %r44, %r24, 7711, -1;
	mul.lo.s32 	%r170, %r135, %r28;
	setp.lt.s32 	%p24, %r68, 2;
	@%p24 bra 	$L__BB58_29;
	shfl.sync.idx.b32	%r136|%p25, %r44, %r25, 7711, -1;
	mad.lo.s32 	%r170, %r136, %r30, %r170;
$L__BB58_29:
	add.s32 	%r176, %r170, %r42;
	shl.b32 	%r137, %r7, 1;
	add.s32 	%r172, %r172, %r137;
	add.s32 	%r164, %r164, 2;
	setp.ne.s32 	%p26, %r164, 0;
	@%p26 bra 	$L__BB58_15;
$L__BB58_30:
	and.b32  	%r138, %r22, 1;
	setp.eq.b32 	%p27, %r138, 1;
	@%p27 bra 	$L__BB58_39;
	setp.lt.u32 	%p28, %r68, 65;
	mov.u32 	%r139, _ZZ9cuda_gemmIiLi128ELi1ELi1ELi64ELi2ELi2ELi64ELi1ELi0EEviiiPT_S1_S1_iiiE11kron_fac_sh;
	mad.lo.s32 	%r57, %r172, 12, %r139;
	shl.b32 	%r140, %r13, 2;
	add.s32 	%r141, %r57, %r140;
	ld.shared.u32 	%r58, [%r141];
	@%p28 bra 	$L__BB58_36;
	setp.lt.s32 	%p29, %r68, 1;
	mov.b32 	%r175, 0;
	@%p29 bra 	$L__BB58_34;
	shl.b32 	%r143, %r10, 2;
	add.s32 	%r144, %r57, %r143;
	ld.shared.u32 	%r145, [%r144];
	mul.lo.s32 	%r175, %r145, %r28;
$L__BB58_34:
	setp.lt.s32 	%p30, %r68, 2;
	@%p30 bra 	$L__BB58_38;
	shl.b32 	%r146, %r10, 2;
	xor.b32  	%r147, %r146, 4;
	add.s32 	%r148, %r57, %r147;
	ld.shared.u32 	%r149, [%r148];
	mad.lo.s32 	%r175, %r149, %r30, %r175;
	bra.uni 	$L__BB58_38;
$L__BB58_36:
	setp.lt.s32 	%p31, %r10, %r68;
	selp.b32 	%r150, 0, %r68, %p31;
	sub.s32 	%r151, %r10, %r150;
	shfl.sync.idx.b32	%r152|%p32, %r58, %r151, 7711, -1;
	mul.lo.s32 	%r175, %r152, %r28;
	setp.lt.s32 	%p33, %r68, 2;
	@%p33 bra 	$L__BB58_38;
	add.s32 	%r153, %r10, 1;
	setp.lt.s32 	%p34, %r153, %r68;
	selp.b32 	%r154, 0, %r68, %p34;
	sub.s32 	%r155, %r153, %r154;
	shfl.sync.idx.b32	%r156|%p35, %r58, %r155, 7711, -1;
	mad.lo.s32 	%r175, %r156, %r30, %r175;
$L__BB58_38:
	add.s32 	%r176, %r175, %r176;
$L__BB58_39:
	bar.sync 	0;
	shl.b32 	%r157, %r9, 6;
	add.s32 	%r158, %r157, %r1;
	cvta.to.global.u64 	%rd13, %rd8;
	mul.wide.u32 	%rd14, %r158, 4;
	add.s64 	%rd15, %rd13, %rd14;
	st.global.u32 	[%rd15], %r176;
$L__BB58_40:
	ret;

}
	// .globl	_Z9cuda_gemmIiLi128ELi1ELi1ELi64ELi2ELi2ELi64ELi1ELi1EEviiiPT_S1_S1_iii
.visible .entry _Z9cuda_gemmIiLi128ELi1ELi1ELi64ELi2ELi2ELi64ELi1ELi1EEviiiPT_S1_S1_iii(
	.param .u32 _Z9cuda_gemmIiLi128ELi1ELi1ELi64ELi2ELi2ELi64ELi1ELi1EEviiiPT_S1_S1_iii_param_0,
	.param .u32 _Z9cuda_gemmIiLi128ELi1ELi1ELi64ELi2ELi2ELi64ELi1ELi1EEviiiPT_S1_S1_iii_param_1,
	.param .u32 _Z9cuda_gemmIiLi128ELi1ELi1ELi64ELi2ELi2ELi64ELi1ELi1EEviiiPT_S1_S1_iii_param_2,
	.param .u64 .ptr .align 1 _Z9cuda_gemmIiLi128ELi1ELi1ELi64ELi2ELi2ELi64ELi1ELi1EEviiiPT_S1_S1_iii_param_3,
	.param .u64 .ptr .align 1 _Z9cuda_gemmIiLi128ELi1ELi1ELi64ELi2ELi2ELi64ELi1ELi1EEviiiPT_S1_S1_iii_param_4,
	.param .u64 .ptr .align 1 _Z9cuda_gemmIiLi128ELi1ELi1ELi64ELi2ELi2ELi64ELi1ELi1EEviiiPT_S1_S1_iii_param_5,
	.param .u32 _Z9cuda_gemmIiLi128ELi1ELi1ELi64ELi2ELi2ELi64ELi1ELi1EEviiiPT_S1_S1_iii_param_6,
	.param .u32 _Z9cuda_gemmIiLi128ELi1ELi1ELi64ELi2ELi2ELi64ELi1ELi1EEviiiPT_S1_S1_iii_param_7,
	.param .u32 _Z9cuda_gemmIiLi128ELi1ELi1ELi64ELi2ELi2ELi64ELi1ELi1EEviiiPT_S1_S1_iii_param_8
)
.maxntid 128
{
	.reg .pred 	%p<9>;
	.reg .b32 	%r<45>;
	.reg .b64 	%rd<17>;
	// demoted variable
	.shared .align 128 .b8 _ZZ9cuda_gemmIiLi128ELi1ELi1ELi64ELi2ELi2ELi64ELi1ELi1EEviiiPT_S1_S1_iiiE11kron_fac_sh[24];
	// demoted variable
	.shared .align 128 .b8 _ZZ9cuda_gemmIiLi128ELi1ELi1ELi64ELi2ELi2ELi64ELi1ELi1EEviiiPT_S1_S1_iiiE3Ash[256];
	ld.param.u64 	%rd9, [_Z9cuda_gemmIiLi128ELi1ELi1ELi64ELi2ELi2ELi64ELi1ELi1EEviiiPT_S1_S1_iii_param_3];
	ld.param.u64 	%rd10, [_Z9cuda_gemmIiLi128ELi1ELi1ELi64ELi2ELi2ELi64ELi1ELi1EEviiiPT_S1_S1_iii_param_4];
	mov.u32 	%r1, %tid.x;
	setp.gt.u32 	%p1, %r1, 3;
	@%p1 bra 	$L__BB59_3;
	mov.u32 	%r2, %ntid.x;
	mul.wide.u32 	%rd11, %r1, 4;
	cvta.to.global.u64 	%rd12, %rd10;
	add.s64 	%rd15, %rd12, %rd11;
	mul.wide.u32 	%rd2, %r2, 4;
	mov.u32 	%r16, _ZZ9cuda_gemmIiLi128ELi1ELi1ELi64ELi2ELi2ELi64ELi1ELi1EEviiiPT_S1_S1_iiiE11kron_fac_sh;
	mov.u32 	%r42, %r1;
$L__BB59_2:
	ld.global.u32 	%r14, [%rd15];
	and.b32  	%r15, %r42, 1;
	mad.lo.s32 	%r17, %r15, 12, %r16;
	shl.b32 	%r18, %r42, 1;
	and.b32  	%r19, %r18, -4;
	add.s32 	%r20, %r17, %r19;
	st.shared.u32 	[%r20], %r14;
	add.s32 	%r42, %r42, %r2;
	add.s64 	%rd15, %rd15, %rd2;
	setp.lt.u32 	%p2, %r42, 4;
	@%p2 bra 	$L__BB59_2;
$L__BB59_3:
	mov.u32 	%r5, %ctaid.y;
	mov.u32 	%r21, %nctaid.y;
	setp.ge.u32 	%p3, %r5, %r21;
	@%p3 bra 	$L__BB59_10;
	setp.gt.u32 	%p4, %r1, 15;
	@%p4 bra 	$L__BB59_7;
	shl.b32 	%r44, %r1, 2;
	shl.b32 	%r22, %r5, 6;
	mov.u32 	%r23, %ntid.x;
	shl.b32 	%r7, %r23, 2;
	shl.b32 	%r24, %r1, 4;
	mov.u32 	%r25, _ZZ9cuda_gemmIiLi128ELi1ELi1ELi64ELi2ELi2ELi64ELi1ELi1EEviiiPT_S1_S1_iiiE3Ash;
	add.s32 	%r43, %r25, %r24;
	shl.b32 	%r9, %r23, 4;
	add.s32 	%r26, %r22, %r44;
	mul.wide.u32 	%rd13, %r26, 4;
	cvta.to.global.u64 	%rd14, %rd9;
	add.s64 	%rd16, %rd14, %rd13;
	mul.wide.u32 	%rd6, %r23, 16;
$L__BB59_6:
	ld.global.v4.u32 	{%r27, %r28, %r29, %r30}, [%rd16];
	st.shared.v4.u32 	[%r43], {%r27, %r28, %r29, %r30};
	add.s32 	%r44, %r44, %r7;
	add.s32 	%r43, %r43, %r9;
	add.s64 	%rd16, %rd16, %rd6;
	setp.lt.u32 	%p5, %r44, 64;
	@%p5 bra 	$L__BB59_6;
$L__BB59_7:
	bar.sync 	0;
	setp.gt.u32 	%p6, %r1, 63;
	@%p6 bra 	$L__BB59_9;
	and.b32  	%r31, %r1, 1;
	shr.u32 	%r32, %r1, 5;
	mov.u32 	%r33, _ZZ9cuda_gemmIiLi128ELi1ELi1ELi64ELi2ELi2ELi64ELi1ELi1EEviiiPT_S1_S1_iiiE11kron_fac_sh;
	mad.lo.s32 	%r34, %r32, 12, %r33;
	shl.b32 	%r35, %r1, 2;
	and.b32  	%r36, %r35, 4;
	add.s32 	%r37, %r34, %r36;
	ld.shared.u32 	%r38, [%r37];
	shfl.sync.idx.b32	%r39|%p7, %r38, %r31, 7711, -1;
	xor.b32  	%r40, %r31, 1;
	shfl.sync.idx.b32	%r41|%p8, %r38, %r40, 7711, -1;
$L__BB59_9:
	bar.sync 	0;
$L__BB59_10:
	ret;

}
	// .globl	_Z9cuda_gemmIiLi128ELi1ELi1ELi64ELi4ELi4ELi64ELi0ELi0EEviiiPT_S1_S1_iii
.visible .entry _Z9cuda_gemmIiLi128ELi1ELi1ELi64ELi4ELi4ELi64ELi0ELi0EEviiiPT_S1_S1_iii(
	.param .u32 _Z9cuda_gemmIiLi128ELi1ELi1ELi64ELi4ELi4ELi64ELi0ELi0EEviiiPT_S1_S1_iii_param_0,
	.param .u32 _Z9cuda_gemmIiLi128ELi1ELi1ELi64ELi4ELi4ELi64ELi0ELi0EEviiiPT_S1_S1_iii_param_1,
	.param .u32 _Z9cuda_gemmIiLi128ELi1ELi1ELi64ELi4ELi4ELi64ELi0ELi0EEviiiPT_S1_S1_iii_param_2,
	.param .u64 .ptr .align 1 _Z9cuda_gemmIiLi128ELi1ELi1ELi64ELi4ELi4ELi64ELi0ELi0EEviiiPT_S1_S1_iii_param_3,
	.param .u64 .ptr .align 1 _Z9cuda_gemmIiLi128ELi1ELi1ELi64ELi4ELi4ELi64ELi0ELi0EEviiiPT_S1_S1_iii_param_4,
	.param .u64 .ptr .align 1 _Z9cuda_gemmIiLi128ELi1ELi1ELi64ELi4ELi4ELi64ELi0ELi0EEviiiPT_S1_S1_iii_param_5,
	.param .u32 _Z9cuda_gemmIiLi128ELi1ELi1ELi64ELi4ELi4ELi64ELi0ELi0EEviiiPT_S1_S1_iii_param_6,
	.param .u32 _Z9cuda_gemmIiLi128ELi1ELi1ELi64ELi4ELi4ELi64ELi0ELi0EEviiiPT_S1_S1_iii_param_7,
	.param .u32 _Z9cuda_gemmIiLi128ELi1ELi1ELi64ELi4ELi4ELi64ELi0ELi0EEviiiPT_S1_S1_iii_param_8
)
.maxntid 128
{
	.reg .pred 	%p<29>;
	.reg .b16 	%rs<3>;
	.reg .b32 	%r<161>;
	.reg .b64 	%rd<13>;
	// demoted variable
	.shared .align 128 .b8 _ZZ9cuda_gemmIiLi128ELi1ELi1ELi64ELi4ELi4ELi64ELi0ELi0EEviiiPT_S1_S1_iiiE11kron_fac_sh[80];
	// demoted variable
	.shared .align 128 .b8 _ZZ9cuda_gemmIiLi128ELi1ELi1ELi64ELi4ELi4ELi64ELi0ELi0EEviiiPT_S1_S1_iiiE3Ash[256];
	ld.param.u32 	%r63, [_Z9cuda_gemmIiLi128ELi1ELi1ELi64ELi4ELi4ELi64ELi0ELi0EEviiiPT_S1_S1_iii_param_1];
	ld.param.u32 	%r64, [_Z9cuda_gemmIiLi128ELi1ELi1ELi64ELi4ELi4ELi64ELi0ELi0EEviiiPT_S1_S1_iii_param_2];
	ld.param.u64 	%rd3, [_Z9cuda_gemmIiLi128ELi1ELi1ELi64ELi4ELi4ELi64ELi0ELi0EEviiiPT_S1_S1_iii_param_3];
	ld.param.u64 	%rd4, [_Z9cuda_gemmIiLi128ELi1ELi1ELi64ELi4ELi4ELi64ELi0ELi0EEviiiPT_S1_S1_iii_param_4];
	ld.param.u64 	%rd5, [_Z9cuda_gemmIiLi128ELi1ELi1ELi64ELi4ELi4ELi64ELi0ELi0EEviiiPT_S1_S1_iii_param_5];
	ld.param.u32 	%r65, [_Z9cuda_gemmIiLi128ELi1ELi1ELi64ELi4ELi4ELi64ELi0ELi0EEviiiPT_S1_S1_iii_param_6];
	ld.param.u32 	%r66, [_Z9cuda_gemmIiLi128ELi1ELi1ELi64ELi4ELi4ELi64ELi0ELi0EEviiiPT_S1_S1_iii_param_7];
	mov.u32 	%r1, %tid.x;
	mul.lo.s32 	%r2, %r66, %r65;
	setp.ge.u32 	%p1, %r1, %r2;
	@%p1 bra 	$L__BB60_3;
	mov.u32 	%r3, %ntid.x;
	cvta.to.global.u64 	%rd1, %rd4;
	mov.u32 	%r144, %r1;
$L__BB60_2:
	mul.wide.u32 	%rd6, %r144, 4;
	add.s64 	%rd7, %rd1, %rd6;
	ld.global.u32 	%r67, [%rd7];
	rem.u32 	%r68, %r144, %r65;
	mov.u32 	%r69, _ZZ9cuda_gemmIiLi128ELi1ELi1ELi64ELi4ELi4ELi64ELi0ELi0EEviiiPT_S1_S1_iiiE11kron_fac_sh;
	mad.lo.s32 	%r70, %r68, 20, %r69;
	div.u32 	%r71, %r144, %r66;
	shl.b32 	%r72, %r71, 2;
	add.s32 	%r73, %r70, %r72;
	st.shared.u32 	[%r73], %r67;
	add.s32 	%r144, %r144, %r3;
	setp.lt.u32 	%p2, %r144, %r2;
	@%p2 bra 	$L__BB60_2;
$L__BB60_3:
	div.s32 	%r6, 64, %r66;
	div.u32 	%r152, %r1, %r6;
	mul.lo.s32 	%r74, %r152, %r6;
	sub.s32 	%r7, %r1, %r74;
	mov.u32 	%r9, %ctaid.y;
	mov.u32 	%r75, %nctaid.y;
	setp.ge.u32 	%p3, %r9, %r75;
	@%p3 bra 	$L__BB60_35;
	mov.u32 	%r10, %ctaid.x;
	setp.gt.u32 	%p4, %r1, 15;
	and.b32  	%r11, %r7, 3;
	mul.lo.s32 	%r12, %r7, %r66;
	min.s32 	%r13, %r65, 4;
	@%p4 bra 	$L__BB60_7;
	mov.u32 	%r76, %ntid.x;
	shl.b32 	%r14, %r76, 2;
	shl.b32 	%r77, %r10, 6;
	shl.b32 	%r147, %r1, 2;
	shl.b32 	%r78, %r1, 4;
	mov.u32 	%r79, _ZZ9cuda_gemmIiLi128ELi1ELi1ELi64ELi4ELi4ELi64ELi0ELi0EEviiiPT_S1_S1_iiiE3Ash;
	add.s32 	%r146, %r79, %r78;
	shl.b32 	%r17, %r76, 4;
	mad.lo.s32 	%r80, %r9, %r64, %r77;
	add.s32 	%r145, %r80, %r147;
	cvta.to.global.u64 	%rd2, %rd3;
$L__BB60_6:
	mul.wide.s32 	%rd8, %r145, 4;
	add.s64 	%rd9, %rd2, %rd8;
	ld.global.v4.u32 	{%r81, %r82, %r83, %r84}, [%rd9];
	st.shared.v4.u32 	[%r146], {%r81, %r82, %r83, %r84};
	add.s32 	%r147, %r147, %r14;
	add.s32 	%r146, %r146, %r17;
	add.s32 	%r145, %r145, %r14;
	setp.lt.u32 	%p5, %r147, 64;
	@%p5 bra 	$L__BB60_6;
$L__BB60_7:
	setp.lt.s32 	%p6, %r6, 1;
	bar.sync 	0;
	mov.b32 	%r160, 0;
	@%p6 bra 	$L__BB60_34;
	setp.lt.s32 	%p7, %r66, 1;
	@%p7 bra 	$L__BB60_10;
	add.s32 	%r87, %r11, %r12;
	shl.b32 	%r88, %r87, 2;
	mov.u32 	%r89, _ZZ9cuda_gemmIiLi128ELi1ELi1ELi64ELi4ELi4ELi64ELi0ELi0EEviiiPT_S1_S1_iiiE3Ash;
	add.s32 	%r90, %r89, %r88;
	ld.shared.u32 	%r148, [%r90];
$L__BB60_10:
	setp.lt.s32 	%p8, %r66, 2;
	@%p8 bra 	$L__BB60_12;
	add.s32 	%r92, %r7, 1;
	and.b32  	%r93, %r92, 3;
	add.s32 	%r94, %r93, %r12;
	shl.b32 	%r95, %r94, 2;
	mov.u32 	%r96, _ZZ9cuda_gemmIiLi128ELi1ELi1ELi64ELi4ELi4ELi64ELi0ELi0EEviiiPT_S1_S1_iiiE3Ash;
	add.s32 	%r97, %r96, %r95;
	ld.shared.u32 	%r149, [%r97];
$L__BB60_12:
	setp.lt.s32 	%p9, %r66, 3;
	@%p9 bra 	$L__BB60_14;
	xor.b32  	%r99, %r11, 2;
	add.s32 	%r100, %r99, %r12;
	shl.b32 	%r101, %r100, 2;
	mov.u32 	%r102, _ZZ9cuda_gemmIiLi128ELi1ELi1ELi64ELi4ELi4ELi64ELi0ELi0EEviiiPT_S1_S1_iiiE3Ash;
	add.s32 	%r103, %r102, %r101;
	ld.shared.u32 	%r150, [%r103];
$L__BB60_14:
	setp.lt.s32 	%p10, %r66, 4;
	@%p10 bra 	$L__BB60_16;
	add.s32 	%r105, %r7, -1;
	and.b32  	%r106, %r105, 3;
	add.s32 	%r107, %r106, %r12;
	shl.b32 	%r108, %r107, 2;
	mov.u32 	%r109, _ZZ9cuda_gemmIiLi128ELi1ELi1ELi64ELi4ELi4ELi64ELi0ELi0EEviiiPT_S1_S1_iiiE3Ash;
	add.s32 	%r110, %r109, %r108;
	ld.shared.u32 	%r151, [%r110];
$L__BB60_16:
	setp.ge.s32 	%p11, %r152, %r13;
	@%p11 bra 	$L__BB60_34;
	add.s32 	%r113, %r7, 1;
	and.b32  	%r33, %r113, 3;
	xor.b32  	%r34, %r11, 2;
	add.s32 	%r114, %r7, -1;
	and.b32  	%r35, %r114, 3;
	setp.lt.s32 	%p12, %r11, %r66;
	selp.b32 	%r115, 0, %r66, %p12;
	sub.s32 	%r36, %r11, %r115;
	add.s32 	%r116, %r11, 1;
	setp.lt.s32 	%p13, %r116, %r66;
	selp.b32 	%r117, 0, %r66, %p13;
	sub.s32 	%r37, %r116, %r117;
	add.s32 	%r118, %r11, 2;
	setp.lt.s32 	%p14, %r118, %r66;
	selp.b32 	%r119, 0, %r66, %p14;
	sub.s32 	%r38, %r118, %r119;
	add.s32 	%r120, %r11, 3;
	setp.lt.s32 	%p15, %r120, %r66;
	selp.b32 	%r121, 0, %r66, %p15;
	sub.s32 	%r39, %r120, %r121;
	cvt.u16.u32 	%rs1, %r6;
	div.s16 	%rs2, 128, %rs1;
	cvt.s32.s16 	%r40, %rs2;
	and.b32  	%r41, %r1, 3;
	mov.b32 	%r160, 0;
	shl.b32 	%r123, %r41, 2;
	shl.b32 	%r129, %r33, 2;
	shl.b32 	%r132, %r34, 2;
	shl.b32 	%r135, %r35, 2;
$L__BB60_18:
	setp.gt.u32 	%p16, %r66, 64;
	mov.u32 	%r122, _ZZ9cuda_gemmIiLi128ELi1ELi1ELi64ELi4ELi4ELi64ELi0ELi0EEviiiPT_S1_S1_iiiE11kron_fac_sh;
	mad.lo.s32 	%r44, %r152, 20, %r122;
	add.s32 	%r124, %r44, %r123;
	ld.shared.u32 	%r45, [%r124];
	@%p16 bra 	$L__BB60_25;
	setp.lt.s32 	%p21, %r66, 2;
	shfl.sync.idx.b32	%r138|%p22, %r45, %r36, 7199, -1;
	mul.lo.s32 	%r159, %r138, %r148;
	@%p21 bra 	$L__BB60_21;
	shfl.sync.idx.b32	%r139|%p23, %r45, %r37, 7199, -1;
	mad.lo.s32 	%r159, %r139, %r149, %r159;
$L__BB60_21:
	setp.lt.s32 	%p24, %r66, 3;
	@%p24 bra 	$L__BB60_23;
	shfl.sync.idx.b32	%r140|%p25, %r45, %r38, 7199, -1;
	mad.lo.s32 	%r159, %r140, %r150, %r159;
$L__BB60_23:
	setp.lt.s32 	%p26, %r66, 4;
	@%p26 bra 	$L__BB60_33;
	shfl.sync.idx.b32	%r141|%p27, %r45, %r39, 7199, -1;
	mad.lo.s32 	%r159, %r141, %r151, %r159;
	bra.uni 	$L__BB60_33;
$L__BB60_25:
	setp.lt.s32 	%p17, %r66, 1;
	mov.b32 	%r159, 0;
	@%p17 bra 	$L__BB60_27;
	shl.b32 	%r126, %r11, 2;
	add.s32 	%r127, %r44, %r126;
	ld.shared.u32 	%r128, [%r127];
	mul.lo.s32 	%r159, %r128, %r148;
$L__BB60_27:
	setp.lt.s32 	%p18, %r66, 2;
	@%p18 bra 	$L__BB60_29;
	add.s32 	%r130, %r44, %r129;
	ld.shared.u32 	%r131, [%r130];
	mad.lo.s32 	%r159, %r131, %r149, %r159;
$L__BB60_29:
	setp.lt.s32 	%p19, %r66, 3;
	@%p19 bra 	$L__BB60_31;
	add.s32 	%r133, %r44, %r132;
	ld.shared.u32 	%r134, [%r133];
	mad.lo.s32 	%r159, %r134, %r150, %r159;
$L__BB60_31:
	setp.lt.s32 	%p20, %r66, 4;
	@%p20 bra 	$L__BB60_33;
	add.s32 	%r136, %r44, %r135;
	ld.shared.u32 	%r137, [%r136];
	mad.lo.s32 	%r159, %r137, %r151, %r159;
$L__BB60_33:
	add.s32 	%r160, %r159, %r160;
	add.s32 	%r152, %r152, %r40;
	setp.lt.s32 	%p28, %r152, %r13;
	@%p28 bra 	$L__BB60_18;
$L__BB60_34:
	bar.sync 	0;
	mad.lo.s32 	%r142, %r6, %r10, %r1;
	mad.lo.s32 	%r143, %r9, %r63, %r142;
	cvta.to.global.u64 	%rd10, %rd5;
	mul.wide.s32 	%rd11, %r143, 4;
	add.s64 	%rd12, %rd10, %rd11;
	st.global.u32 	[%rd12], %r160;
$L__BB60_35:
	ret;

}
	// .globl	_Z9cuda_gemmIiLi128ELi1ELi1ELi64ELi4ELi4ELi64ELi0ELi1EEviiiPT_S1_S1_iii
.visible .entry _Z9cuda_gemmIiLi128ELi1ELi1ELi64ELi4ELi4ELi64ELi0ELi1EEviiiPT_S1_S1_iii(
	.param .u32 _Z9cuda_gemmIiLi128ELi1ELi1ELi64ELi4ELi4ELi64ELi0ELi1EEviiiPT_S1_S1_iii_param_0,
	.param .u32 _Z9cuda_gemmIiLi128ELi1ELi1ELi64ELi4ELi4ELi64ELi0ELi1EEviiiPT_S1_S1_iii_param_1,
	.param .u32 _Z9cuda_gemmIiLi128ELi1ELi1ELi64ELi4ELi4ELi64ELi0ELi1EEviiiPT_S1_S1_iii_param_2,
	.param .u64 .ptr .align 1 _Z9cuda_gemmIiLi128ELi1ELi1ELi64ELi4ELi4ELi64ELi0ELi1EEviiiPT_S1_S1_iii_param_3,
	.param .u64 .ptr .align 1 _Z9cuda_gemmIiLi128ELi1ELi1ELi64ELi4ELi4ELi64ELi0ELi1EEviiiPT_S1_S1_iii_param_4,
	.param .u64 .ptr .align 1 _Z9cuda_gemmIiLi128ELi1ELi1ELi64ELi4ELi4ELi64ELi0ELi1EEviiiPT_S1_S1_iii_param_5,
	.param .u32 _Z9cuda_gemmIiLi128ELi1ELi1ELi64ELi4ELi4ELi64ELi0ELi1EEviiiPT_S1_S1_iii_param_6,
	.param .u32 _Z9cuda_gemmIiLi128ELi1ELi1ELi64ELi4ELi4ELi64ELi0ELi1EEviiiPT_S1_S1_iii_param_7,
	.param .u32 _Z9cuda_gemmIiLi128ELi1ELi1ELi64ELi4ELi4ELi64ELi0ELi1EEviiiPT_S1_S1_iii_param_8
)
.maxntid 128
{
	.reg .pred 	%p<11>;
	.reg .b32 	%r<56>;
	.reg .b64 	%rd<13>;
	// demoted variable
	.shared .align 128 .b8 _ZZ9cuda_gemmIiLi128ELi1ELi1ELi64ELi4ELi4ELi64ELi0ELi1EEviiiPT_S1_S1_iiiE11kron_fac_sh[80];
	// demoted variable
	.shared .align 128 .b8 _ZZ9cuda_gemmIiLi128ELi1ELi1ELi64ELi4ELi4ELi64ELi0ELi1EEviiiPT_S1_S1_iiiE3Ash[256];
	ld.param.u32 	%r17, [_Z9cuda_gemmIiLi128ELi1ELi1ELi64ELi4ELi4ELi64ELi0ELi1EEviiiPT_S1_S1_iii_param_2];
	ld.param.u64 	%rd6, [_Z9cuda_gemmIiLi128ELi1ELi1ELi64ELi4ELi4ELi64ELi0ELi1EEviiiPT_S1_S1_iii_param_3];
	ld.param.u64 	%rd7, [_Z9cuda_gemmIiLi128ELi1ELi1ELi64ELi4ELi4ELi64ELi0ELi1EEviiiPT_S1_S1_iii_param_4];
	mov.u32 	%r1, %tid.x;
	setp.gt.u32 	%p1, %r1, 15;
	@%p1 bra 	$L__BB61_3;
	mov.u32 	%r2, %ntid.x;
	mul.wide.u32 	%rd8, %r1, 4;
	cvta.to.global.u64 	%rd9, %rd7;
	add.s64 	%rd12, %rd9, %rd8;
	mul.wide.u32 	%rd2, %r2, 4;
	mov.u32 	%r20, _ZZ9cuda_gemmIiLi128ELi1ELi1ELi64ELi4ELi4ELi64ELi0ELi1EEviiiPT_S1_S1_iiiE11kron_fac_sh;
	mov.u32 	%r52, %r1;
$L__BB61_2:
	ld.global.u32 	%r18, [%rd12];
	and.b32  	%r19, %r52, 3;
	mad.lo.s32 	%r21, %r19, 20, %r20;
	and.b32  	%r22, %r52, -4;
	add.s32 	%r23, %r21, %r22;
	st.shared.u32 	[%r23], %r18;
	add.s32 	%r52, %r52, %r2;
	add.s64 	%rd12, %rd12, %rd2;
	setp.lt.u32 	%p2, %r52, 16;
	@%p2 bra 	$L__BB61_2;
$L__BB61_3:
	mov.u32 	%r5, %ctaid.y;
	mov.u32 	%r24, %nctaid.y;
	setp.ge.u32 	%p3, %r5, %r24;
	@%p3 bra 	$L__BB61_10;
	setp.gt.u32 	%p4, %r1, 15;
	@%p4 bra 	$L__BB61_7;
	shl.b32 	%r55, %r1, 2;
	mov.u32 	%r25, %ctaid.x;
	shl.b32 	%r26, %r25, 6;
	mov.u32 	%r27, %ntid.x;
	shl.b32 	%r7, %r27, 2;
	shl.b32 	%r28, %r1, 4;
	mov.u32 	%r29, _ZZ9cuda_gemmIiLi128ELi1ELi1ELi64ELi4ELi4ELi64ELi0ELi1EEviiiPT_S1_S1_iiiE3Ash;
	add.s32 	%r54, %r29, %r28;
	shl.b32 	%r9, %r27, 4;
	mad.lo.s32 	%r30, %r17, %r5, %r26;
	add.s32 	%r53, %r30, %r55;
	cvta.to.global.u64 	%rd5, %rd6;
$L__BB61_6:
	mul.wide.s32 	%rd10, %r53, 4;
	add.s64 	%rd11, %rd5, %rd10;
	ld.global.v4.u32 	{%r31, %r32, %r33, %r34}, [%rd11];
	st.shared.v4.u32 	[%r54], {%r31, %r32, %r33, %r34};
	add.s32 	%r55, %r55, %r7;
	add.s32 	%r54, %r54, %r9;
	add.s32 	%r53, %r53, %r7;
	setp.lt.u32 	%p5, %r55, 64;
	@%p5 bra 	$L__BB61_6;
$L__BB61_7:
	bar.sync 	0;
	setp.gt.u32 	%p6, %r1, 63;
	@%p6 bra 	$L__BB61_9;
	and.b32  	%r35, %r1, 3;
	shr.u32 	%r36, %r1, 4;
	mov.u32 	%r37, _ZZ9cuda_gemmIiLi128ELi1ELi1ELi64ELi4ELi4ELi64ELi0ELi1EEviiiPT_S1_S1_iiiE11kron_fac_sh;
	mad.lo.s32 	%r38, %r36, 20, %r37;
	shl.b32 	%r39, %r1, 2;
	and.b32  	%r40, %r39, 12;
	add.s32 	%r41, %r38, %r40;
	ld.shared.u32 	%r42, [%r41];
	shfl.sync.idx.b32	%r43|%p7, %r42, %r35, 7199, -1;
	add.s32 	%r44, %r1, 1;
	and.b32  	%r45, %r44, 3;
	shfl.sync.idx.b32	%r46|%p8, %r42, %r45, 7199, -1;
	xor.b32  	%r47, %r35, 2;
	shfl.sync.idx.b32	%r48|%p9, %r42, %r47, 7199, -1;
	add.s32 	%r49, %r1, -1;
	and.b32  	%r50, %r49, 3;
	shfl.sync.idx.b32	%r51|%p10, %r42, %r50, 7199, -1;
$L__BB61_9:
	bar.sync 	0;
$L__BB61_10:
	ret;

}
	// .globl	_Z9cuda_gemmIiLi128ELi1ELi1ELi64ELi4ELi4ELi64ELi1ELi0EEviiiPT_S1_S1_iii
.visible .entry _Z9cuda_gemmIiLi128ELi1ELi1ELi64ELi4ELi4ELi64ELi1ELi0EEviiiPT_S1_S1_iii(
	.param .u32 _Z9cuda_gemmIiLi128ELi1ELi1ELi64ELi4ELi4ELi64ELi1ELi0EEviiiPT_S1_S1_iii_param_0,
	.param .u32 _Z9cuda_gemmIiLi128ELi1ELi1ELi64ELi4ELi4ELi64ELi1ELi0EEviiiPT_S1_S1_iii_param_1,
	.param .u32 _Z9cuda_gemmIiLi128ELi1ELi1ELi64ELi4ELi4ELi64ELi1ELi0EEviiiPT_S1_S1_iii_param_2,
	.param .u64 .ptr .align 1 _Z9cuda_gemmIiLi128ELi1ELi1ELi64ELi4ELi4ELi64ELi1ELi0EEviiiPT_S1_S1_iii_param_3,
	.param .u64 .ptr .align 1 _Z9cuda_gemmIiLi128ELi1ELi1ELi64ELi4ELi4ELi64ELi1ELi0EEviiiPT_S1_S1_iii_param_4,
	.param .u64 .ptr .align 1 _Z9cuda_gemmIiLi128ELi1ELi1ELi64ELi4ELi4ELi64ELi1ELi0EEviiiPT_S1_S1_iii_param_5,
	.param .u32 _Z9cuda_gemmIiLi128ELi1ELi1ELi64ELi4ELi4ELi64ELi1ELi0EEviiiPT_S1_S1_iii_param_6,
	.param .u32 _Z9cuda_gemmIiLi128ELi1ELi1ELi64ELi4ELi4ELi64ELi1ELi0EEviiiPT_S1_S1_iii_param_7,
	.param .u32 _Z9cuda_gemmIiLi128ELi1ELi1ELi64ELi4ELi4ELi64ELi1ELi0EEviiiPT_S1_S1_iii_param_8
)
.maxntid 128
{
	.reg .pred 	%p<29>;
	.reg .b16 	%rs<3>;
	.reg .b32 	%r<154>;
	.reg .b64 	%rd<17>;
	// demoted variable
	.shared .align 128 .b8 _ZZ9cuda_gemmIiLi128ELi1ELi1ELi64ELi4ELi4ELi64ELi1ELi0EEviiiPT_S1_S1_iiiE11kron_fac_sh[80];
	// demoted variable
	.shared .align 128 .b8 _ZZ9cuda_gemmIiLi128ELi1ELi1ELi64ELi4ELi4ELi64ELi1ELi0EEviiiPT_S1_S1_iiiE3Ash[256];
	ld.param.u64 	%rd6, [_Z9cuda_gemmIiLi128ELi1ELi1ELi64ELi4ELi4ELi64ELi1ELi0EEviiiPT_S1_S1_iii_param_3];
	ld.param.u64 	%rd7, [_Z9cuda_gemmIiLi128ELi1ELi1ELi64ELi4ELi4ELi64ELi1ELi0EEviiiPT_S1_S1_iii_param_4];
	ld.param.u64 	%rd8, [_Z9cuda_gemmIiLi128ELi1ELi1ELi64ELi4ELi4ELi64ELi1ELi0EEviiiPT_S1_S1_iii_param_5];
	ld.param.u32 	%r59, [_Z9cuda_gemmIiLi128ELi1ELi1ELi64ELi4ELi4ELi64ELi1ELi0EEviiiPT_S1_S1_iii_param_6];
	ld.param.u32 	%r60, [_Z9cuda_gemmIiLi128ELi1ELi1ELi64ELi4ELi4ELi64ELi1ELi0EEviiiPT_S1_S1_iii_param_7];
	mov.u32 	%r1, %tid.x;
	mul.lo.s32 	%r2, %r60, %r59;
	setp.ge.u32 	%p1, %r1, %r2;
	@%p1 bra 	$L__BB62_3;
	mov.u32 	%r3, %ntid.x;
	cvta.to.global.u64 	%rd1, %rd7;
	mov.u32 	%r63, _ZZ9cuda_gemmIiLi128ELi1ELi1ELi64ELi4ELi4ELi64ELi1ELi0EEviiiPT_S1_S1_iiiE11kron_fac_sh;
	mov.u32 	%r138, %r1;
$L__BB62_2:
	mul.wide.u32 	%rd9, %r138, 4;
	add.s64 	%rd10, %rd1, %rd9;
	ld.global.u32 	%r61, [%rd10];
	rem.u32 	%r62, %r138, %r59;
	mad.lo.s32 	%r64, %r62, 20, %r63;
	div.u32 	%r65, %r138, %r60;
	shl.b32 	%r66, %r65, 2;
	add.s32 	%r67, %r64, %r66;
	st.shared.u32 	[%r67], %r61;
	add.s32 	%r138, %r138, %r3;
	setp.lt.u32 	%p2, %r138, %r2;
	@%p2 bra 	$L__BB62_2;
$L__BB62_3:
	div.s32 	%r6, 64, %r60;
	div.u32 	%r145, %r1, %r6;
	mul.lo.s32 	%r68, %r145, %r6;
	sub.s32 	%r7, %r1, %r68;
	mov.u32 	%r9, %ctaid.y;
	mov.u32 	%r69, %nctaid.y;
	setp.ge.u32 	%p3, %r9, %r69;
	@%p3 bra 	$L__BB62_35;
	setp.gt.u32 	%p4, %r1, 15;
	and.b32  	%r10, %r7, 3;
	mul.lo.s32 	%r11, %r7, %r60;
	min.s32 	%r12, %r59, 4;
	@%p4 bra 	$L__BB62_7;
	mov.u32 	%r70, %ntid.x;
	shl.b32 	%r140, %r1, 2;
	shl.b32 	%r71, %r9, 6;
	shl.b32 	%r72, %r1, 4;
	mov.u32 	%r73, _ZZ9cuda_gemmIiLi128ELi1ELi1ELi64ELi4ELi4ELi64ELi1ELi0EEviiiPT_S1_S1_iiiE3Ash;
	add.s32 	%r139, %r73, %r72;
	shl.b32 	%r15, %r70, 4;
	add.s32 	%r74, %r71, %r140;
	mul.wide.u32 	%rd11, %r74, 4;
	cvta.to.global.u64 	%rd12, %rd6;
	add.s64 	%rd16, %rd12, %rd11;
	mul.wide.u32 	%rd3, %r70, 16;
	shl.b32 	%r16, %r70, 2;
$L__BB62_6:
	ld.global.v4.u32 	{%r75, %r76, %r77, %r78}, [%rd16];
	st.shared.v4.u32 	[%r139], {%r75, %r76, %r77, %r78};
	add.s32 	%r140, %r140, %r16;
	add.s32 	%r139, %r139, %r15;
	add.s64 	%rd16, %rd16, %rd3;
	setp.lt.u32 	%p5, %r140, 64;
	@%p5 bra 	$L__BB62_6;
$L__BB62_7:
	setp.lt.s32 	%p6, %r6, 1;
	bar.sync 	0;
	mov.b32 	%r153, 0;
	@%p6 bra 	$L__BB62_34;
	setp.lt.s32 	%p7, %r60, 1;
	@%p7 bra 	$L__BB62_10;
	add.s32 	%r81, %r10, %r11;
	shl.b32 	%r82, %r81, 2;
	mov.u32 	%r83, _ZZ9cuda_gemmIiLi128ELi1ELi1ELi64ELi4ELi4ELi64ELi1ELi0EEviiiPT_S1_S1_iiiE3Ash;
	add.s32 	%r84, %r83, %r82;
	ld.shared.u32 	%r141, [%r84];
$L__BB62_10:
	setp.lt.s32 	%p8, %r60, 2;
	@%p8 bra 	$L__BB62_12;
	add.s32 	%r86, %r7, 1;
	and.b32  	%r87, %r86, 3;
	add.s32 	%r88, %r87, %r11;
	shl.b32 	%r89, %r88, 2;
	mov.u32 	%r90, _ZZ9cuda_gemmIiLi128ELi1ELi1ELi64ELi4ELi4ELi64ELi1ELi0EEviiiPT_S1_S1_iiiE3Ash;
	add.s32 	%r91, %r90, %r89;
	ld.shared.u32 	%r142, [%r91];
$L__BB62_12:
	setp.lt.s32 	%p9, %r60, 3;
	@%p9 bra 	$L__BB62_14;
	xor.b32  	%r93, %r10, 2;
	add.s32 	%r94, %r93, %r11;
	shl.b32 	%r95, %r94, 2;
	mov.u32 	%r96, _ZZ9cuda_gemmIiLi128ELi1ELi1ELi64ELi4ELi4ELi64ELi1ELi0EEviiiPT_S1_S1_iiiE3Ash;
	add.s32 	%r97, %r96, %r95;
	ld.shared.u32 	%r143, [%r97];
$L__BB62_14:
	setp.lt.s32 	%p10, %r60, 4;
	@%p10 bra 	$L__BB62_16;
	add.s32 	%r99, %r7, -1;
	and.b32  	%r100, %r99, 3;
	add.s32 	%r101, %r100, %r11;
	shl.b32 	%r102, %r101, 2;
	mov.u32 	%r103, _ZZ9cuda_gemmIiLi128ELi1ELi1ELi64ELi4ELi4ELi64ELi1ELi0EEviiiPT_S1_S1_iiiE3Ash;
	add.s32 	%r104, %r103, %r102;
	ld.shared.u32 	%r144, [%r104];
$L__BB62_16:
	setp.ge.s32 	%p11, %r145, %r12;
	@%p11 bra 	$L__BB62_34;
	add.s32 	%r107, %r7, 1;
	and.b32  	%r29, %r107, 3;
	xor.b32  	%r30, %r10, 2;
	add.s32 	%r108, %r7, -1;
	and.b32  	%r31, %r108, 3;
	setp.lt.s32 	%p12, %r10, %r60;
	selp.b32 	%r109, 0, %r60, %p12;
	sub.s32 	%r32, %r10, %r109;
	add.s32 	%r110, %r10, 1;
	setp.lt.s32 	%p13, %r110, %r60;
	selp.b32 	%r111, 0, %r60, %p13;
	sub.s32 	%r33, %r110, %r111;
	add.s32 	%r112, %r10, 2;
	setp.lt.s32 	%p14, %r112, %r60;
	selp.b32 	%r113, 0, %r60, %p14;
	sub.s32 	%r34, %r112, %r113;
	add.s32 	%r114, %r10, 3;
	setp.lt.s32 	%p15, %r114, %r60;
	selp.b32 	%r115, 0, %r60, %p15;
	sub.s32 	%r35, %r114, %r115;
	cvt.u16.u32 	%rs1, %r6;
	div.s16 	%rs2, 128, %rs1;
	cvt.s32.s16 	%r36, %rs2;
	and.b32  	%r37, %r1, 3;
	mov.b32 	%r153, 0;
	shl.b32 	%r117, %r37, 2;
	shl.b32 	%r123, %r29, 2;
	shl.b32 	%r126, %r30, 2;
	shl.b32 	%r129, %r31, 2;
$L__BB62_18:
	setp.gt.u32 	%p16, %r60, 64;
	mov.u32 	%r116, _ZZ9cuda_gemmIiLi128ELi1ELi1ELi64ELi4ELi4ELi64ELi1ELi0EEviiiPT_S1_S1_iiiE11kron_fac_sh;
	mad.lo.s32 	%r40, %r145, 20, %r116;
	add.s32 	%r118, %r40, %r117;
	ld.shared.u32 	%r41, [%r118];
	@%p16 bra 	$L__BB62_25;
	setp.lt.s32 	%p21, %r60, 2;
	shfl.sync.idx.b32	%r132|%p22, %r41, %r32, 7199, -1;
	mul.lo.s32 	%r152, %r132, %r141;
	@%p21 bra 	$L__BB62_21;
	shfl.sync.idx.b32	%r133|%p23, %r41, %r33, 7199, -1;
	mad.lo.s32 	%r152, %r133, %r142, %r152;
$L__BB62_21:
	setp.lt.s32 	%p24, %r60, 3;
	@%p24 bra 	$L__BB62_23;
	shfl.sync.idx.b32	%r134|%p25, %r41, %r34, 7199, -1;
	mad.lo.s32 	%r152, %r134, %r143, %r152;
$L__BB62_23:
	setp.lt.s32 	%p26, %r60, 4;
	@%p26 bra 	$L__BB62_33;
	shfl.sync.idx.b32	%r135|%p27, %r41, %r35, 7199, -1;
	mad.lo.s32 	%r152, %r135, %r144, %r152;
	bra.uni 	$L__BB62_33;
$L__BB62_25:
	setp.lt.s32 	%p17, %r60, 1;
	mov.b32 	%r152, 0;
	@%p17 bra 	$L__BB62_27;
	shl.b32 	%r120, %r10, 2;
	add.s32 	%r121, %r40, %r120;
	ld.shared.u32 	%r122, [%r121];
	mul.lo.s32 	%r152, %r122, %r141;
$L__BB62_27:
	setp.lt.s32 	%p18, %r60, 2;
	@%p18 bra 	$L__BB62_29;
	add.s32 	%r124, %r40, %r123;
	ld.shared.u32 	%r125, [%r124];
	mad.lo.s32 	%r152, %r125, %r142, %r152;
$L__BB62_29:
	setp.lt.s32 	%p19, %r60, 3;
	@%p19 bra 	$L__BB62_31;
	add.s32 	%r127, %r40, %r126;
	ld.shared.u32 	%r128, [%r127];
	mad.lo.s32 	%r152, %r128, %r143, %r152;
$L__BB62_31:
	setp.lt.s32 	%p20, %r60, 4;
	@%p20 bra 	$L__BB62_33;
	add.s32 	%r130, %r40, %r129;
	ld.shared.u32 	%r131, [%r130];
	mad.lo.s32 	%r152, %r131, %r144, %r152;
$L__BB62_33:
	add.s32 	%r153, %r152, %r153;
	add.s32 	%r145, %r145, %r36;
	setp.lt.s32 	%p28, %r145, %r12;
	@%p28 bra 	$L__BB62_18;
$L__BB62_34:
	bar.sync 	0;
	shl.b32 	%r136, %r9, 6;
	add.s32 	%r137, %r136, %r1;
	cvta.to.global.u64 	%rd13, %rd8;
	mul.wide.u32 	%rd14, %r137, 4;
	add.s64 	%rd15, %rd13, %rd14;
	st.global.u32 	[%rd15], %r153;
$L__BB62_35:
	ret;

}
	// .globl	_Z9cuda_gemmIiLi128ELi1ELi1ELi64ELi4ELi4ELi64ELi1ELi1EEviiiPT_S1_S1_iii
.visible .entry _Z9cuda_gemmIiLi128ELi1ELi1ELi64ELi4ELi4ELi64ELi1ELi1EEviiiPT_S1_S1_iii(
	.param .u32 _Z9cuda_gemmIiLi128ELi1ELi1ELi64ELi4ELi4ELi64ELi1ELi1EEviiiPT_S1_S1_iii_param_0,
	.param .u32 _Z9cuda_gemmIiLi128ELi1ELi1ELi64ELi4ELi4ELi64ELi1ELi1EEviiiPT_S1_S1_iii_param_1,
	.param .u32 _Z9cuda_gemmIiLi128ELi1ELi1ELi64ELi4ELi4ELi64ELi1ELi1EEviiiPT_S1_S1_iii_param_2,
	.param .u64 .ptr .align 1 _Z9cuda_gemmIiLi128ELi1ELi1ELi64ELi4ELi4ELi64ELi1ELi1EEviiiPT_S1_S1_iii_param_3,
	.param .u64 .ptr .align 1 _Z9cuda_gemmIiLi128ELi1ELi1ELi64ELi4ELi4ELi64ELi1ELi1EEviiiPT_S1_S1_iii_param_4,
	.param .u64 .ptr .align 1 _Z9cuda_gemmIiLi128ELi1ELi1ELi64ELi4ELi4ELi64ELi1ELi1EEviiiPT_S1_S1_iii_param_5,
	.param .u32 _Z9cuda_gemmIiLi128ELi1ELi1ELi64ELi4ELi4ELi64ELi1ELi1EEviiiPT_S1_S1_iii_param_6,
	.param .u32 _Z9cuda_gemmIiLi128ELi1ELi1ELi64ELi4ELi4ELi64ELi1ELi1EEviiiPT_S1_S1_iii_param_7,
	.param .u32 _Z9cuda_gemmIiLi128ELi1ELi1ELi64ELi4ELi4ELi64ELi1ELi1EEviiiPT_S1_S1_iii_param_8
)
.maxntid 128
{
	.reg .pred 	%p<11>;
	.reg .b32 	%r<50>;
	.reg .b64 	%rd<17>;
	// demoted variable
	.shared .align 128 .b8 _ZZ9cuda_gemmIiLi128ELi1ELi1ELi64ELi4ELi4ELi64ELi1ELi1EEviiiPT_S1_S1_iiiE11kron_fac_sh[80];
	// demoted variable
	.shared .align 128 .b8 _ZZ9cuda_gemmIiLi128ELi1ELi1ELi64ELi4ELi4ELi64ELi1ELi1EEviiiPT_S1_S1_iiiE3Ash[256];
	ld.param.u64 	%rd9, [_Z9cuda_gemmIiLi128ELi1ELi1ELi64ELi4ELi4ELi64ELi1ELi1EEviiiPT_S1_S1_iii_param_3];
	ld.param.u64 	%rd10, [_Z9cuda_gemmIiLi128ELi1ELi1ELi64ELi4ELi4ELi64ELi1ELi1EEviiiPT_S1_S1_iii_param_4];
	mov.u32 	%r1, %tid.x;
	setp.gt.u32 	%p1, %r1, 15;
	@%p1 bra 	$L__BB63_3;
	mov.u32 	%r2, %ntid.x;
	mul.wide.u32 	%rd11, %r1, 4;
	cvta.to.global.u64 	%rd12, %rd10;
	add.s64 	%rd15, %rd12, %rd11;
	mul.wide.u32 	%rd2, %r2, 4;
	mov.u32 	%r16, _ZZ9cuda_gemmIiLi128ELi1ELi1ELi64ELi4ELi4ELi64ELi1ELi1EEviiiPT_S1_S1_iiiE11kron_fac_sh;
	mov.u32 	%r47, %r1;
$L__BB63_2:
	ld.global.u32 	%r14, [%rd15];
	and.b32  	%r15, %r47, 3;
	mad.lo.s32 	%r17, %r15, 20, %r16;
	and.b32  	%r18, %r47, -4;
	add.s32 	%r19, %r17, %r18;
	st.shared.u32 	[%r19], %r14;
	add.s32 	%r47, %r47, %r2;
	add.s64 	%rd15, %rd15, %rd2;
	setp.lt.u32 	%p2, %r47, 16;
	@%p2 bra 	$L__BB63_2;
$L__BB63_3:
	mov.u32 	%r5, %ctaid.y;
	mov.u32 	%r20, %nctaid.y;
	setp.ge.u32 	%p3, %r5, %r20;
	@%p3 bra 	$L__BB63_10;
	setp.gt.u32 	%p4, %r1, 15;
	@%p4 bra 	$L__BB63_7;
	shl.b32 	%r49, %r1, 2;
	shl.b32 	%r21, %r5, 6;
	mov.u32 	%r22, %ntid.x;
	shl.b32 	%r7, %r22, 2;
	shl.b32 	%r23, %r1, 4;
	mov.u32 	%r24, _ZZ9cuda_gemmIiLi128ELi1ELi1ELi64ELi4ELi4ELi64ELi1ELi1EEviiiPT_S1_S1_iiiE3Ash;
	add.s32 	%r48, %r24, %r23;
	shl.b32 	%r9, %r22, 4;
	add.s32 	%r25, %r21, %r49;
	mul.wide.u32 	%rd13, %r25, 4;
	cvta.to.global.u64 	%rd14, %rd9;
	add.s64 	%rd16, %rd14, %rd13;
	mul.wide.u32 	%rd6, %r22, 16;
$L__BB63_6:
	ld.global.v4.u32 	{%r26, %r27, %r28, %r29}, [%rd16];
	st.shared.v4.u32 	[%r48], {%r26, %r27, %r28, %r29};
	add.s32 	%r49, %r49, %r7;
	add.s32 	%r48, %r48, %r9;
	add.s64 	%rd16, %rd16, %rd6;
	setp.lt.u32 	%p5, %r49, 64;
	@%p5 bra 	$L__BB63_6;
$L__BB63_7:
	bar.sync 	0;
	setp.gt.u32 	%p6, %r1, 63;
	@%p6 bra 	$L__BB63_9;
	and.b32  	%r30, %r1, 3;
	shr.u32 	%r31, %r1, 4;
	mov.u32 	%r32, _ZZ9cuda_gemmIiLi128ELi1ELi1ELi64ELi4ELi4ELi64ELi1ELi1EEviiiPT_S1_S1_iiiE11kron_fac_sh;
	mad.lo.s32 	%r33, %r31, 20, %r32;
	shl.b32 	%r34, %r1, 2;
	and.b32  	%r35, %r34, 12;
	add.s32 	%r36, %r33, %r35;
	ld.shared.u32 	%r37, [%r36];
	shfl.sync.idx.b32	%r38|%p7, %r37, %r30, 7199, -1;
	add.s32 	%r39, %r1, 1;
	and.b32  	%r40, %r39, 3;
	shfl.sync.idx.b32	%r41|%p8, %r37, %r40, 7199, -1;
	xor.b32  	%r42, %r30, 2;
	shfl.sync.idx.b32	%r43|%p9, %r37, %r42, 7199, -1;
	add.s32 	%r44, %r1, -1;
	and.b32  	%r45, %r44, 3;
	shfl.sync.idx.b32	%r46|%p10, %r37, %r45, 7199, -1;
$L__BB63_9:
	bar.sync 	0;
$L__BB63_10:
	ret;

}
	// .globl	_Z9cuda_gemmIiLi128ELi1ELi1ELi64ELi8ELi8ELi64ELi0ELi0EEviiiPT_S1_S1_iii
.visible .entry _Z9cuda_gemmIiLi128ELi1ELi1ELi64ELi8ELi8ELi64ELi0ELi0EEviiiPT_S1_S1_iii(
	.param .u32 _Z9cuda_gemmIiLi128ELi1ELi1ELi64ELi8ELi8ELi64ELi0ELi0EEviiiPT_S1_S1_iii_param_0,
	.param .u32 _Z9cuda_gemmIiLi128ELi1ELi1ELi64ELi8ELi8ELi64ELi0ELi0EEviiiPT_S1_S1_iii_param_1,
	.param .u32 _Z9cuda_gemmIiLi128ELi1ELi1ELi64ELi8ELi8ELi64ELi0ELi0EEviiiPT_S1_S1_iii_param_2,
	.param .u64 .ptr .align 1 _Z9cuda_gemmIiLi128ELi1ELi1ELi64ELi8ELi8ELi64ELi0ELi0EEviiiPT_S1_S1_iii_param_3,
	.param .u64 .ptr .align 1 _Z9cuda_gemmIiLi128ELi1ELi1ELi64ELi8ELi8ELi64ELi0ELi0EEviiiPT_S1_S1_iii_param_4,
	.param .u64 .ptr .align 1 _Z9cuda_gemmIiLi128ELi1ELi1ELi64ELi8ELi8ELi64ELi0ELi0EEviiiPT_S1_S1_iii_param_5,
	.param .u32 _Z9cuda_gemmIiLi128ELi1ELi1ELi64ELi8ELi8ELi64ELi0ELi0EEviiiPT_S1_S1_iii_param_6,
	.param .u32 _Z9cuda_gemmIiLi128ELi1ELi1ELi64ELi8ELi8ELi64ELi0ELi0EEviiiPT_S1_S1_iii_param_7,
	.param .u32 _Z9cuda_gemmIiLi128ELi1ELi1ELi64ELi8ELi8ELi64ELi0ELi0EEviiiPT_S1_S1_iii_param_8
)
.maxntid 128
{
	.reg .pred 	%p<50>;
	.reg .b16 	%rs<3>;
	.reg .b32 	%r<266>;
	.reg .b64 	%rd<14>;
	// demoted variable
	.shared .align 128 .b8 _ZZ9cuda_gemmIiLi128ELi1ELi1ELi64ELi8ELi8ELi64ELi0ELi0EEviiiPT_S1_S1_iiiE11kron_fac_sh[288];
	// demoted variable
	.shared .align 128 .b8 _ZZ9cuda_gemmIiLi128ELi1ELi1ELi64ELi8ELi8ELi64ELi0ELi0EEviiiPT_S1_S1_iiiE3Ash[256];
	ld.param.u32 	%r92, [_Z9cuda_gemmIiLi128ELi1ELi1ELi64ELi8ELi8ELi64ELi0ELi0EEviiiPT_S1_S1_iii_param_2];
	ld.param.u64 	%rd3, [_Z9cuda_gemmIiLi128ELi1ELi1ELi64ELi8ELi8ELi64ELi0ELi0EEviiiPT_S1_S1_iii_param_3];
	ld.param.u64 	%rd4, [_Z9cuda_gemmIiLi128ELi1ELi1ELi64ELi8ELi8ELi64ELi0ELi0EEviiiPT_S1_S1_iii_param_4];
	ld.param.u32 	%r93, [_Z9cuda_gemmIiLi128ELi1ELi1ELi64ELi8ELi8ELi64ELi0ELi0EEviiiPT_S1_S1_iii_param_6];
	ld.param.u32 	%r94, [_Z9cuda_gemmIiLi128ELi1ELi1ELi64ELi8ELi8ELi64ELi0ELi0EEviiiPT_S1_S1_iii_param_7];
	mov.u32 	%r1, %tid.x;
	mul.lo.s32 	%r2, %r94, %r93;
	setp.ge.u32 	%p1, %r1, %r2;
	@%p1 bra 	$L__BB64_3;
	mov.u32 	%r3, %ntid.x;
	cvta.to.global.u64 	%rd1, %rd4;
	mov.u32 	%r236, %r1;
$L__BB64_2:
	mul.wide.u32 	%rd6, %r236, 4;
	add.s64 	%rd7, %rd1, %rd6;
	ld.global.u32 	%r95, [%rd7];
	rem.u32 	%r96, %r236, %r93;
	mov.u32 	%r97, _ZZ9cuda_gemmIiLi128ELi1ELi1ELi64ELi8ELi8ELi64ELi0ELi0EEviiiPT_S1_S1_iiiE11kron_fac_sh;
	mad.lo.s32 	%r98, %r96, 36, %r97;
	div.u32 	%r99, %r236, %r94;
	shl.b32 	%r100, %r99, 2;
	add.s32 	%r101, %r98, %r100;
	st.shared.u32 	[%r101], %r95;
	add.s32 	%r236, %r236, %r3;
	setp.lt.u32 	%p2, %r236, %r2;
	@%p2 bra 	$L__BB64_2;
$L__BB64_3:
	div.s32 	%r6, 64, %r94;
	div.u32 	%r248, %r1, %r6;
	mul.lo.s32 	%r102, %r248, %r6;
	sub.s32 	%r7, %r1, %r102;
	mov.u32 	%r9, %ctaid.y;
	mov.u32 	%r103, %nctaid.y;
	setp.ge.u32 	%p3, %r9, %r103;
	@%p3 bra 	$L__BB64_61;
	mov.u32 	%r10, %ctaid.x;
	setp.gt.u32 	%p4, %r1, 15;
	and.b32  	%r11, %r7, 7;
	mul.lo.s32 	%r12, %r7, %r94;
	min.s32 	%r13, %r93, 8;
	@%p4 bra 	$L__BB64_7;
	mov.u32 	%r104, %ntid.x;
	shl.b32 	%r14, %r104, 2;
	shl.b32 	%r105, %r10, 6;
	shl.b32 	%r239, %r1, 2;
	shl.b32 	%r106, %r1, 4;
	mov.u32 	%r107, _ZZ9cuda_gemmIiLi128ELi1ELi1ELi64ELi8ELi8ELi64ELi0ELi0EEviiiPT_S1_S1_iiiE3Ash;
	add.s32 	%r238, %r107, %r106;
	shl.b32 	%r17, %r104, 4;
	mad.lo.s32 	%r108, %r9, %r92, %r105;
	add.s32 	%r237, %r108, %r239;
	cvta.to.global.u64 	%rd2, %rd3;
$L__BB64_6:
	mul.wide.s32 	%rd8, %r237, 4;
	add.s64 	%rd9, %rd2, %rd8;
	ld.global.v4.u32 	{%r109, %r110, %r111, %r112}, [%rd9];
	st.shared.v4.u32 	[%r238], {%r109, %r110, %r111, %r112};
	add.s32 	%r239, %r239, %r14;
	add.s32 	%r238, %r238, %r17;
	add.s32 	%r237, %r237, %r14;
	setp.lt.u32 	%p5, %r239, 64;
	@%p5 bra 	$L__BB64_6;
$L__BB64_7:
	setp.lt.s32 	%p6, %r6, 1;
	bar.sync 	0;
	mov.b32 	%r265, 0;
	@%p6 bra 	$L__BB64_60;
	setp.lt.s32 	%p7, %r94, 1;
	@%p7 bra 	$L__BB64_10;
	add.s32 	%r115, %r11, %r12;
	shl.b32 	%r116, %r115, 2;
	mov.u32 	%r117, _ZZ9cuda_gemmIiLi128ELi1ELi1ELi64ELi8ELi8ELi64ELi0ELi0EEviiiPT_S1_S1_iiiE3Ash;
	add.s32 	%r118, %r117, %r116;
	ld.shared.u32 	%r240, [%r118];
$L__BB64_10:
	setp.lt.s32 	%p8, %r94, 2;
	@%p8 bra 	$L__BB64_12;
	add.s32 	%r120, %r7, 1;
	and.b32  	%r121, %r120, 7;
	add.s32 	%r122, %r121, %r12;
	shl.b32 	%r123, %r122, 2;
	mov.u32 	%r124, _ZZ9cuda_gemmIiLi128ELi1ELi1ELi64ELi8ELi8ELi64ELi0ELi0EEviiiPT_S1_S1_iiiE3Ash;
	add.s32 	%r125, %r124, %r123;
	ld.shared.u32 	%r241, [%r125];
$L__BB64_12:
	setp.lt.s32 	%p9, %r94, 3;
	@%p9 bra 	$L__BB64_14;
	add.s32 	%r127, %r7, 2;
	and.b32  	%r128, %r127, 7;
	add.s32 	%r129, %r128, %r12;
	shl.b32 	%r130, %r129, 2;
	mov.u32 	%r131, _ZZ9cuda_gemmIiLi128ELi1ELi1ELi64ELi8ELi8ELi64ELi0ELi0EEviiiPT_S1_S1_iiiE3Ash;
	add.s32 	%r132, %r131, %r130;
	ld.shared.u32 	%r242, [%r132];
$L__BB64_14:
	setp.lt.s32 	%p10, %r94, 4;
	@%p10 bra 	$L__BB64_16;
	add.s32 	%r134, %r7, 3;
	and.b32  	%r135, %r134, 7;
	add.s32 	%r136, %r135, %r12;
	shl.b32 	%r137, %r136, 2;
	mov.u32 	%r138, _ZZ9cuda_gemmIiLi128ELi1ELi1ELi64ELi8ELi8ELi64ELi0ELi0EEviiiPT_S1_S1_iiiE3Ash;
	add.s32 	%r139, %r138, %r137;
	ld.shared.u32 	%r243, [%r139];
$L__BB64_16:
	setp.lt.s32 	%p11, %r94, 5;
	@%p11 bra 	$L__BB64_18;
	xor.b32  	%r141, %r11, 4;
	add.s32 	%r142, %r141, %r12;
	shl.b32 	%r143, %r142, 2;
	mov.u32 	%r144, _ZZ9cuda_gemmIiLi128ELi1ELi1ELi64ELi8ELi8ELi64ELi0ELi0EEviiiPT_S1_S1_iiiE3Ash;
	add.s32 	%r145, %r144, %r143;
	ld.shared.u32 	%r244, [%r145];
$L__BB64_18:
	setp.lt.s32 	%p12, %r94, 6;
	@%p12 bra 	$L__BB64_20;
	add.s32 	%r147, %r7, 5;
	and.b32  	%r148, %r147, 7;
	add.s32 	%r149, %r148, %r12;
	shl.b32 	%r150, %r149, 2;
	mov.u32 	%r151, _ZZ9cuda_gemmIiLi128ELi1ELi1ELi64ELi8ELi8ELi64ELi0ELi0EEviiiPT_S1_S1_iiiE3Ash;
	add.s32 	%r152, %r151, %r150;
	ld.shared.u32 	%r245, [%r152];
$L__BB64_20:
	setp.lt.s32 	%p13, %r94, 7;
	@%p13 bra 	$L__BB64_22;
	add.s32 	%r154, %r7, 6;
	and.b32  	%r155, %r154, 7;
	add.s32 	%r156, %r155, %r12;
	shl.b32 	%r157, %r156, 2;
	mov.u32 	%r158, _ZZ9cuda_gemmIiLi128ELi1ELi1ELi64ELi8ELi8ELi64ELi0ELi0EEviiiPT_S1_S1_iiiE3Ash;
	add.s32 	%r159, %r158, %r157;
	ld.shared.u32 	%r246, [%r159];
$L__BB64_22:
	setp.lt.s32 	%p14, %r94, 8;
	@%p14 bra 	$L__BB64_24;
	add.s32 	%r161, %r7, -1;
	and.b32  	%r162, %r161, 7;
	add.s32 	%r163, %r162, %r12;
	shl.b32 	%r164, %r163, 2;
	mov.u32 	%r165, _ZZ9cuda_gemmIiLi128ELi1ELi1ELi64ELi8ELi8ELi64ELi0ELi0EEviiiPT_S1_S1_iiiE3Ash;
	add.s32 	%r166, %r165, %r164;
	ld.shared.u32 	%r247, [%r166];
$L__BB64_24:
	setp.ge.s32 	%p15, %r248, %r13;
	@%p15 bra 	$L__BB64_60;
	add.s32 	%r169, %r7, 1;
	and.b32  	%r41, %r169, 7;
	add.s32 	%r170, %r7, 2;
	and.b32  	%r42, %r170, 7;
	add.s32 	%r171, %r7, 3;
	and.b32  	%r43, %r171, 7;
	add.s32 	%r172, %r7, 5;
	and.b32  	%r44, %r172, 7;
	add.s32 	%r173, %r7, 6;
	and.b32  	%r45, %r173, 7;
	add.s32 	%r174, %r7, -1;
	and.b32  	%r46, %r174, 7;
	add.s32 	%r175, %r11, 1;
	setp.lt.s32 	%p16, %r175, %r94;
	selp.b32 	%r176, 0, %r94, %p16;
	sub.s32 	%r47, %r175, %r176;
	add.s32 	%r177, %r11, 2;
	setp.lt.s32 	%p17, %r177, %r94;
	selp.b32 	%r178, 0, %r94, %p17;
	sub.s32 	%r48, %r177, %r178;
	add.s32 	%r179, %r11, 3;
	setp.lt.s32 	%p18, %r179, %r94;
	selp.b32 	%r180, 0, %r94, %p18;
	sub.s32 	%r49, %r179, %r180;
	add.s32 	%r181, %r11, 4;
	setp.lt.s32 	%p19, %r181, %r94;
	selp.b32 	%r182, 0, %r94, %p19;
	sub.s32 	%r50, %r181, %r182;
	add.s32 	%r183, %r11, 7;
	setp.lt.s32 	%p20, %r183, %r94;
	selp.b32 	%r184, 0, %r94, %p20;
	sub.s32 	%r51, %r183, %r184;
	cvt.u16.u32 	%rs1, %r6;
	div.s16 	%rs2, 128, %rs1;
	cvt.s32.s16 	%r52, %rs2;
	mov.b32 	%r265, 0;
	shl.b32 	%r193, %r41, 2;
	shl.b32 	%r196, %r42, 2;
	shl.b32 	%r199, %r43, 2;
	shl.b32 	%r206, %r44, 2;
	shl.b32 	%r209, %r45, 2;
	shl.b32 	%r212, %r46, 2;
$L__BB64_26:
	setp.gt.u32 	%p21, %r94, 64;
	mov.u32 	%r185, _ZZ9cuda_gemmIiLi128ELi1ELi1ELi64ELi8ELi8ELi64ELi0ELi0EEviiiPT_S1_S1_iiiE11kron_fac_sh;
	mad.lo.s32 	%r55, %r248, 36, %r185;
	shl.b32 	%r186, %r1, 2;
	and.b32  	%r187, %r186, 28;
	add.s32 	%r188, %r55, %r187;
	ld.shared.u32 	%r56, [%r188];
	@%p21 bra 	$L__BB64_43;
	setp.eq.s32 	%p30, %r94, 0;
	mov.b32 	%r251, 0;
	@%p30 bra 	$L__BB64_29;
	setp.lt.s32 	%p31, %r11, %r94;
	selp.b32 	%r216, 0, %r94, %p31;
	sub.s32 	%r217, %r11, %r216;
	shfl.sync.idx.b32	%r218|%p32, %r56, %r217, 6175, -1;
	mul.lo.s32 	%r251, %r218, %r240;
$L__BB64_29:
	setp.lt.s32 	%p33, %r94, 2;
	@%p33 bra 	$L__BB64_31;
	shfl.sync.idx.b32	%r219|%p34, %r56, %r47, 6175, -1;
	mad.lo.s32 	%r251, %r219, %r241, %r251;
$L__BB64_31:
	setp.lt.s32 	%p35, %r94, 3;
	@%p35 bra 	$L__BB64_33;
	shfl.sync.idx.b32	%r220|%p36, %r56, %r48, 6175, -1;
	mad.lo.s32 	%r251, %r220, %r242, %r251;
$L__BB64_33:
	setp.lt.s32 	%p37, %r94, 4;
	@%p37 bra 	$L__BB64_35;
	shfl.sync.idx.b32	%r221|%p38, %r56, %r49, 6175, -1;
	mad.lo.s32 	%r251, %r221, %r243, %r251;
$L__BB64_35:
	setp.lt.s32 	%p39, %r94, 5;
	@%p39 bra 	$L__BB64_37;
	shfl.sync.idx.b32	%r222|%p40, %r56, %r50, 6175, -1;
	mad.lo.s32 	%r251, %r222, %r244, %r251;
$L__BB64_37:
	setp.lt.s32 	%p41, %r94, 6;
	@%p41 bra 	$L__BB64_39;
	add.s32 	%r223, %r11, 5;
	setp.lt.s32 	%p42, %r223, %r94;
	selp.b32 	%r224, 0, %r94, %p42;
	sub.s32 	%r225, %r223, %r224;
	shfl.sync.idx.b32	%r226|%p43, %r56, %r225, 6175, -1;
	mad.lo.s32 	%r251, %r226, %r245, %r251;
$L__BB64_39:
	setp.lt.s32 	%p44, %r94, 7;
	@%p44 bra 	$L__BB64_41;
	add.s32 	%r227, %r11, 6;
	setp.lt.s32 	%p45, %r227, %r94;
	selp.b32 	%r228, 0, %r94, %p45;
	sub.s32 	%r229, %r227, %r228;
	shfl.sync.idx.b32	%r230|%p46, %r56, %r229, 6175, -1;
	mad.lo.s32 	%r251, %r230, %r246, %r251;
$L__BB64_41:
	setp.lt.s32 	%p47, %r94, 8;
	@%p47 bra 	$L__BB64_59;
	shfl.sync.idx.b32	%r231|%p48, %r56, %r51, 6175, -1;
	mad.lo.s32 	%r251, %r231, %r247, %r251;
	bra.uni 	$L__BB64_59;
$L__BB64_43:
	setp.lt.s32 	%p22, %r94, 1;
	mov.b32 	%r251, 0;
	@%p22 bra 	$L__BB64_45;
	shl.b32 	%r190, %r11, 2;
	add.s32 	%r191, %r55, %r190;
	ld.shared.u32 	%r192, [%r191];
	mul.lo.s32 	%r251, %r192, %r240;
$L__BB64_45:
	setp.lt.s32 	%p23, %r94, 2;
	@%p23 bra 	$L__BB64_47;
	add.s32 	%r194, %r55, %r193;
	ld.shared.u32 	%r195, [%r194];
	mad.lo.s32 	%r251, %r195, %r241, %r251;
$L__BB64_47:
	setp.lt.s32 	%p24, %r94, 3;
	@%p24 bra 	$L__BB64_49;
	add.s32 	%r197, %r55, %r196;
	ld.shared.u32 	%r198, [%r197];
	mad.lo.s32 	%r251, %r198, %r242, %r251;
$L__BB64_49:
	setp.lt.s32 	%p25, %r94, 4;
	@%p25 bra 	$L__BB64_51;
	add.s32 	%r200, %r55, %r199;
	ld.shared.u32 	%r201, [%r200];
	mad.lo.s32 	%r251, %r201, %r243, %r251;
$L__BB64_51:
	setp.lt.s32 	%p26, %r94, 5;
	@%p26 bra 	$L__BB64_53;
	shl.b32 	%r202, %r11, 2;
	xor.b32  	%r203, %r202, 16;
	add.s32 	%r204, %r55, %r203;
	ld.shared.u32 	%r205, [%r204];
	mad.lo.s32 	%r251, %r205, %r244, %r251;
$L__BB64_53:
	setp.lt.s32 	%p27, %r94, 6;
	@%p27 bra 	$L__BB64_55;
	add.s32 	%r207, %r55, %r206;
	ld.shared.u32 	%r208, [%r207];
	mad.lo.s32 	%r251, %r208, %r245, %r251;
$L__BB64_55:
	setp.lt.s32 	%p28, %r94, 7;
	@%p28 bra 	$L__BB64_57;
	add.s32 	%r210, %r55, %r209;
	ld.shared.u32 	%r211, [%r210];
	mad.lo.s32 	%r251, %r211, %r246, %r251;
$L__BB64_57:
	setp.lt.s32 	%p29, %r94, 8;
	@%p29 bra 	$L__BB64_59;
	add.s32 	%r213, %r55, %r212;
	ld.shared.u32 	%r214, [%r213];
	mad.lo.s32 	%r251, %r214, %r247, %r251;
$L__BB64_59:
	add.s32 	%r265, %r251, %r265;
	add.s32 	%r248, %r248, %r52;
	setp.lt.s32 	%p49, %r248, %r13;
	@%p49 bra 	$L__BB64_26;
$L__BB64_60:
	ld.param.u64 	%rd13, [_Z9cuda_gemmIiLi128ELi1ELi1ELi64ELi8ELi8ELi64ELi0ELi0EEviiiPT_S1_S1_iii_param_5];
	ld.param.u32 	%r235, [_Z9cuda_gemmIiLi128ELi1ELi1ELi64ELi8ELi8ELi64ELi0ELi0EEviiiPT_S1_S1_iii_param_1];
	bar.sync 	0;
	mov.u32 	%r232, %ctaid.x;
	mad.lo.s32 	%r233, %r6, %r232, %r1;
	mad.lo.s32 	%r234, %r9, %r235, %r233;
	cvta.to.global.u64 	%rd10, %rd13;
	mul.wide.s32 	%rd11, %r234, 4;
	add.s64 	%rd12, %rd10, %rd11;
	st.global.u32 	[%rd12], %r265;
$L__BB64_61:
	ret;

}
	// .globl	_Z9cuda_gemmIiLi128ELi1ELi1ELi64ELi8ELi8ELi64ELi0ELi1EEviiiPT_S1_S1_iii
.visible .entry _Z9cuda_gemmIiLi128ELi1ELi1ELi64ELi8ELi8ELi64ELi0ELi1EEviiiPT_S1_S1_iii(
	.param .u32 _Z9cuda_gemmIiLi128ELi1ELi1ELi64ELi8ELi8ELi64ELi0ELi1EEviiiPT_S1_S1_iii_param_0,
	.param .u32 _Z9cuda_gemmIiLi128ELi1ELi1ELi64ELi8ELi8ELi64ELi0ELi1EEviiiPT_S1_S1_iii_param_1,
	.param .u32 _Z9cuda_gemmIiLi128ELi1ELi1ELi64ELi8ELi8ELi64ELi0ELi1EEviiiPT_S1_S1_iii_param_2,
	.param .u64 .ptr .align 1 _Z9cuda_gemmIiLi128ELi1ELi1ELi64ELi8ELi8ELi64ELi0ELi1EEviiiPT_S1_S1_iii_param_3,
	.param .u64 .ptr .align 1 _Z9cuda_gemmIiLi128ELi1ELi1ELi64ELi8ELi8ELi64ELi0ELi1EEviiiPT_S1_S1_iii_param_4,
	.param .u64 .ptr .align 1 _Z9cuda_gemmIiLi128ELi1ELi1ELi64ELi8ELi8ELi64ELi0ELi1EEviiiPT_S1_S1_iii_param_5,
	.param .u32 _Z9cuda_gemmIiLi128ELi1ELi1ELi64ELi8ELi8ELi64ELi0ELi1EEviiiPT_S1_S1_iii_param_6,
	.param .u32 _Z9cuda_gemmIiLi128ELi1ELi1ELi64ELi8ELi8ELi64ELi0ELi1EEviiiPT_S1_S1_iii_param_7,
	.param .u32 _Z9cuda_gemmIiLi128ELi1ELi1ELi64ELi8ELi8ELi64ELi0ELi1EEviiiPT_S1_S1_iii_param_8
)
.maxntid 128
{
	.reg .pred 	%p<19>;
	.reg .b32 	%r<130>;
	.reg .b64 	%rd<21>;
	// demoted variable
	.shared .align 128 .b8 _ZZ9cuda_gemmIiLi128ELi1ELi1ELi64ELi8ELi8ELi64ELi0ELi1EEviiiPT_S1_S1_iiiE11kron_fac_sh[288];
	// demoted variable
	.shared .align 128 .b8 _ZZ9cuda_gemmIiLi128ELi1ELi1ELi64ELi8ELi8ELi64ELi0ELi1EEviiiPT_S1_S1_iiiE3Ash[256];
	ld.param.u32 	%r34, [_Z9cuda_gemmIiLi128ELi1ELi1ELi64ELi8ELi8ELi64ELi0ELi1EEviiiPT_S1_S1_iii_param_2];
	ld.param.u64 	%rd7, [_Z9cuda_gemmIiLi128ELi1ELi1ELi64ELi8ELi8ELi64ELi0ELi1EEviiiPT_S1_S1_iii_param_3];
	ld.param.u64 	%rd8, [_Z9cuda_gemmIiLi128ELi1ELi1ELi64ELi8ELi8ELi64ELi0ELi1EEviiiPT_S1_S1_iii_param_4];
	cvta.to.global.u64 	%rd1, %rd8;
	mov.u32 	%r1, %tid.x;
	setp.gt.u32 	%p1, %r1, 63;
	@%p1 bra 	$L__BB65_7;
	mov.u32 	%r2, %ntid.x;
	add.s32 	%r35, %r1, %r2;
	max.u32 	%r36, %r35, 64;
	setp.lt.u32 	%p2, %r35, 64;
	selp.u32 	%r37, 1, 0, %p2;
	add.s32 	%r38, %r35, %r37;
	sub.s32 	%r39, %r36, %r38;
	div.u32 	%r40, %r39, %r2;
	add.s32 	%r3, %r40, %r37;
	and.b32  	%r41, %r3, 3;
	setp.eq.s32 	%p3, %r41, 3;
	mov.u32 	%r122, %r1;
	@%p3 bra 	$L__BB65_4;
	mul.wide.u32 	%rd9, %r1, 4;
	add.s64 	%rd20, %rd1, %rd9;
	mul.wide.u32 	%rd3, %r2, 4;
	add.s32 	%r42, %r3, 1;
	and.b32  	%r43, %r42, 3;
	neg.s32 	%r120, %r43;
	mov.u32 	%r122, %r1;
$L__BB65_3:
	.pragma "nounroll";
	ld.global.u32 	%r44, [%rd20];
	and.b32  	%r45, %r122, 7;
	mov.u32 	%r46, _ZZ9cuda_gemmIiLi128ELi1ELi1ELi64ELi8ELi8ELi64ELi0ELi1EEviiiPT_S1_S1_iiiE11kron_fac_sh;
	mad.lo.s32 	%r47, %r45, 36, %r46;
	shr.u32 	%r48, %r122, 1;
	and.b32  	%r49, %r48, 2147483644;
	add.s32 	%r50, %r47, %r49;
	st.shared.u32 	[%r50], %r44;
	add.s32 	%r122, %r122, %r2;
	add.s64 	%rd20, %rd20, %rd3;
	add.s32 	%r120, %r120, 1;
	setp.ne.s32 	%p4, %r120, 0;
	@%p4 bra 	$L__BB65_3;
$L__BB65_4:
	setp.lt.u32 	%p5, %r3, 3;
	@%p5 bra 	$L__BB65_7;
	shl.b32 	%r51, %r2, 1;
	add.s32 	%r125, %r122, %r51;
	shl.b32 	%r11, %r2, 2;
	mad.lo.s32 	%r124, %r2, 3, %r122;
	add.s32 	%r123, %r2, %r122;
$L__BB65_6:
	mul.wide.u32 	%rd10, %r122, 4;
	add.s64 	%rd11, %rd1, %rd10;
	ld.global.u32 	%r52, [%rd11];
	and.b32  	%r53, %r122, 7;
	mov.u32 	%r54, _ZZ9cuda_gemmIiLi128ELi1ELi1ELi64ELi8ELi8ELi64ELi0ELi1EEviiiPT_S1_S1_iiiE11kron_fac_sh;
	mad.lo.s32 	%r55, %r53, 36, %r54;
	shr.u32 	%r56, %r122, 1;
	and.b32  	%r57, %r56, 2147483644;
	add.s32 	%r58, %r55, %r57;
	st.shared.u32 	[%r58], %r52;
	add.s32 	%r59, %r122, %r2;
	mul.wide.u32 	%rd12, %r123, 4;
	add.s64 	%rd13, %rd1, %rd12;
	ld.global.u32 	%r60, [%rd13];
	and.b32  	%r61, %r123, 7;
	mad.lo.s32 	%r62, %r61, 36, %r54;
	shr.u32 	%r63, %r123, 1;
	and.b32  	%r64, %r63, 2147483644;
	add.s32 	%r65, %r62, %r64;
	st.shared.u32 	[%r65], %r60;
	add.s32 	%r66, %r59, %r2;
	mul.wide.u32 	%rd14, %r125, 4;
	add.s64 	%rd15, %rd1, %rd14;
	ld.global.u32 	%r67, [%rd15];
	and.b32  	%r68, %r125, 7;
	mad.lo.s32 	%r69, %r68, 36, %r54;
	shr.u32 	%r70, %r125, 1;
	and.b32  	%r71, %r70, 2147483644;
	add.s32 	%r72, %r69, %r71;
	st.shared.u32 	[%r72], %r67;
	add.s32 	%r73, %r66, %r2;
	mul.wide.u32 	%rd16, %r124, 4;
	add.s64 	%rd17, %rd1, %rd16;
	ld.global.u32 	%r74, [%rd17];
	and.b32  	%r75, %r124, 7;
	mad.lo.s32 	%r76, %r75, 36, %r54;
	shr.u32 	%r77, %r124, 1;
	and.b32  	%r78, %r77, 2147483644;
	add.s32 	%r79, %r76, %r78;
	st.shared.u32 	[%r79], %r74;
	add.s32 	%r122, %r73, %r2;
	add.s32 	%r125, %r125, %r11;
	add.s32 	%r124, %r124, %r11;
	add.s32 	%r123, %r123, %r11;
	setp.lt.u32 	%p6, %r122, 64;
	@%p6 bra 	$L__BB65_6;
$L__BB65_7:
	mov.u32 	%r22, %ctaid.y;
	mov.u32 	%r80, %nctaid.y;
	setp.ge.u32 	%p7, %r22, %r80;
	@%p7 bra 	$L__BB65_14;
	setp.gt.u32 	%p8, %r1, 15;
	@%p8 bra 	$L__BB65_11;
	shl.b32 	%r129, %r1, 2;
	mov.u32 	%r81, %ctaid.x;
	shl.b32 	%r82, %r81, 6;
	mov.u32 	%r83, %ntid.x;
	shl.b32 	%r24, %r83, 2;
	shl.b32 	%r84, %r1, 4;
	mov.u32 	%r85, _ZZ9cuda_gemmIiLi128ELi1ELi1ELi64ELi8ELi8ELi64ELi0ELi1EEviiiPT_S1_S1_iiiE3Ash;
	add.s32 	%r128, %r85, %r84;
	shl.b32 	%r26, %r83, 4;
	mad.lo.s32 	%r86, %r34, %r22, %r82;
	add.s32 	%r127, %r86, %r129;
	cvta.to.global.u64 	%rd6, %rd7;
$L__BB65_10:
	mul.wide.s32 	%rd18, %r127, 4;
	add.s64 	%rd19, %rd6, %rd18;
	ld.global.v4.u32 	{%r87, %r88, %r89, %r90}, [%rd19];
	st.shared.v4.u32 	[%r128], {%r87, %r88, %r89, %r90};
	add.s32 	%r129, %r129, %r24;
	add.s32 	%r128, %r128, %r26;
	add.s32 	%r127, %r127, %r24;
	setp.lt.u32 	%p9, %r129, 64;
	@%p9 bra 	$L__BB65_10;
$L__BB65_11:
	setp.gt.u32 	%p10, %r1, 63;
	bar.sync 	0;
	@%p10 bra 	$L__BB65_13;
	and.b32  	%r91, %r1, 7;
	shr.u32 	%r92, %r1, 3;
	mov.u32 	%r93, _ZZ9cuda_gemmIiLi128ELi1ELi1ELi64ELi8ELi8ELi64ELi0ELi1EEviiiPT_S1_S1_iiiE11kron_fac_sh;
	mad.lo.s32 	%r94, %r92, 36, %r93;
	shl.b32 	%r95, %r1, 2;
	and.b32  	%r96, %r95, 28;
	add.s32 	%r97, %r94, %r96;
	ld.shared.u32 	%r98, [%r97];
	shfl.sync.idx.b32	%r99|%p11, %r98, %r91, 6175, -1;
	add.s32 	%r100, %r1, 1;
	and.b32  	%r101, %r100, 7;
	shfl.sync.idx.b32	%r102|%p12, %r98, %r101, 6175, -1;
	add.s32 	%r103, %r1, 2;
	and.b32  	%r104, %r103, 7;
	shfl.sync.idx.b32	%r105|%p13, %r98, %r104, 6175, -1;
	add.s32 	%r106, %r1, 3;
	and.b32  	%r107, %r106, 7;
	shfl.sync.idx.b32	%r108|%p14, %r98, %r107, 6175, -1;
	xor.b32  	%r109, %r91, 4;
	shfl.sync.idx.b32	%r110|%p15, %r98, %r109, 6175, -1;
	add.s32 	%r111, %r1, 5;
	and.b32  	%r112, %r111, 7;
	shfl.sync.idx.b32	%r113|%p16, %r98, %r112, 6175, -1;
	add.s32 	%r114, %r1, 6;
	and.b32  	%r115, %r114, 7;
	shfl.sync.idx.b32	%r116|%p17, %r98, %r115, 6175, -1;
	add.s32 	%r117, %r1, -1;
	and.b32  	%r118, %r117, 7;
	shfl.sync.idx.b32	%r119|%p18, %r98, %r118, 6175, -1;
$L__BB65_13:
	bar.sync 	0;
$L__BB65_14:
	ret;

}
	// .globl	_Z9cuda_gemmIiLi128ELi1ELi1ELi64ELi8ELi8ELi64ELi1ELi0EEviiiPT_S1_S1_iii
.visible .entry _Z9cuda_gemmIiLi128ELi1ELi1ELi64ELi8ELi8ELi64ELi1ELi0EEviiiPT_S1_S1_iii(
	.param .u32 _Z9cuda_gemmIiLi128ELi1ELi1ELi64ELi8ELi8ELi64ELi1ELi0EEviiiPT_S1_S1_iii_param_0,
	.param .u32 _Z9cuda_gemmIiLi128ELi1ELi1ELi64ELi8ELi8ELi64ELi1ELi0EEviiiPT_S1_S1_iii_param_1,
	.param .u32 _Z9cuda_gemmIiLi128ELi1ELi1ELi64ELi8ELi8ELi64ELi1ELi0EEviiiPT_S1_S1_iii_param_2,
	.param .u64 .ptr .align 1 _Z9cuda_gemmIiLi128ELi1ELi1ELi64ELi8ELi8ELi64ELi1ELi0EEviiiPT_S1_S1_iii_param_3,
	.param .u64 .ptr .align 1 _Z9cuda_gemmIiLi128ELi1ELi1ELi64ELi8ELi8ELi64ELi1ELi0EEviiiPT_S1_S1_iii_param_4,
	.param .u64 .ptr .align 1 _Z9cuda_gemmIiLi128ELi1ELi1ELi64ELi8ELi8ELi64ELi1ELi0EEviiiPT_S1_S1_iii_param_5,
	.param .u32 _Z9cuda_gemmIiLi128ELi1ELi1ELi64ELi8ELi8ELi64ELi1ELi0EEviiiPT_S1_S1_iii_param_6,
	.param .u32 _Z9cuda_gemmIiLi128ELi1ELi1ELi64ELi8ELi8ELi64ELi1ELi0EEviiiPT_S1_S1_iii_param_7,
	.param .u32 _Z9cuda_gemmIiLi128ELi1ELi1ELi64ELi8ELi8ELi64ELi1ELi0EEviiiPT_S1_S1_iii_param_8
)
.maxntid 128
{
	.reg .pred 	%p<50>;
	.reg .b16 	%rs<3>;
	.reg .b32 	%r<257>;
	.reg .b64 	%rd<18>;
	// demoted variable
	.shared .align 128 .b8 _ZZ9cuda_gemmIiLi128ELi1ELi1ELi64ELi8ELi8ELi64ELi1ELi0EEviiiPT_S1_S1_iiiE11kron_fac_sh[288];
	// demoted variable
	.shared .align 128 .b8 _ZZ9cuda_gemmIiLi128ELi1ELi1ELi64ELi8ELi8ELi64ELi1ELi0EEviiiPT_S1_S1_iiiE3Ash[256];
	ld.param.u64 	%rd6, [_Z9cuda_gemmIiLi128ELi1ELi1ELi64ELi8ELi8ELi64ELi1ELi0EEviiiPT_S1_S1_iii_param_3];
	ld.param.u64 	%rd7, [_Z9cuda_gemmIiLi128ELi1ELi1ELi64ELi8ELi8ELi64ELi1ELi0EEviiiPT_S1_S1_iii_param_4];
	ld.param.u32 	%r88, [_Z9cuda_gemmIiLi128ELi1ELi1ELi64ELi8ELi8ELi64ELi1ELi0EEviiiPT_S1_S1_iii_param_6];
	ld.param.u32 	%r89, [_Z9cuda_gemmIiLi128ELi1ELi1ELi64ELi8ELi8ELi64ELi1ELi0EEviiiPT_S1_S1_iii_param_7];
	mov.u32 	%r1, %tid.x;
	mul.lo.s32 	%r2, %r89, %r88;
	setp.ge.u32 	%p1, %r1, %r2;
	@%p1 bra 	$L__BB66_3;
	mov.u32 	%r3, %ntid.x;
	cvta.to.global.u64 	%rd1, %rd7;
	mov.u32 	%r92, _ZZ9cuda_gemmIiLi128ELi1ELi1ELi64ELi8ELi8ELi64ELi1ELi0EEviiiPT_S1_S1_iiiE11kron_fac_sh;
	mov.u32 	%r228, %r1;
$L__BB66_2:
	mul.wide.u32 	%rd9, %r228, 4;
	add.s64 	%rd10, %rd1, %rd9;
	ld.global.u32 	%r90, [%rd10];
	rem.u32 	%r91, %r228, %r88;
	mad.lo.s32 	%r93, %r91, 36, %r92;
	div.u32 	%r94, %r228, %r89;
	shl.b32 	%r95, %r94, 2;
	add.s32 	%r96, %r93, %r95;
	st.shared.u32 	[%r96], %r90;
	add.s32 	%r228, %r228, %r3;
	setp.lt.u32 	%p2, %r228, %r2;
	@%p2 bra 	$L__BB66_2;
$L__BB66_3:
	div.s32 	%r6, 64, %r89;
	div.u32 	%r239, %r1, %r6;
	mul.lo.s32 	%r97, %r239, %r6;
	sub.s32 	%r7, %r1, %r97;
	mov.u32 	%r9, %ctaid.y;
	mov.u32 	%r98, %nctaid.y;
	setp.ge.u32 	%p3, %r9, %r98;
	@%p3 bra 	$L__BB66_61;
	setp.gt.u32 	%p4, %r1, 15;
	and.b32  	%r10, %r7, 7;
	mul.lo.s32 	%r11, %r7, %r89;
	min.s32 	%r12, %r88, 8;
	@%p4 bra 	$L__BB66_7;
	mov.u32 	%r99, %ntid.x;
	shl.b32 	%r230, %r1, 2;
	shl.b32 	%r100, %r9, 6;
	shl.b32 	%r101, %r1, 4;
	mov.u32 	%r102, _ZZ9cuda_gemmIiLi128ELi1ELi1ELi64ELi8ELi8ELi64ELi1ELi0EEviiiPT_S1_S1_iiiE3Ash;
	add.s32 	%r229, %r102, %r101;
	shl.b32 	%r15, %r99, 4;
	add.s32 	%r103, %r100, %r230;
	mul.wide.u32 	%rd11, %r103, 4;
	cvta.to.global.u64 	%rd12, %rd6;
	add.s64 	%rd17, %rd12, %rd11;
	mul.wide.u32 	%rd3, %r99, 16;
	shl.b32 	%r16, %r99, 2;
$L__BB66_6:
	ld.global.v4.u32 	{%r104, %r105, %r106, %r107}, [%rd17];
	st.shared.v4.u32 	[%r229], {%r104, %r105, %r106, %r107};
	add.s32 	%r230, %r230, %r16;
	add.s32 	%r229, %r229, %r15;
	add.s64 	%rd17, %rd17, %rd3;
	setp.lt.u32 	%p5, %r230, 64;
	@%p5 bra 	$L__BB66_6;
$L__BB66_7:
	setp.lt.s32 	%p6, %r6, 1;
	bar.sync 	0;
	mov.b32 	%r256, 0;
	@%p6 bra 	$L__BB66_60;
	setp.lt.s32 	%p7, %r89, 1;
	@%p7 bra 	$L__BB66_10;
	add.s32 	%r110, %r10, %r11;
	shl.b32 	%r111, %r110, 2;
	mov.u32 	%r112, _ZZ9cuda_gemmIiLi128ELi1ELi1ELi64ELi8ELi8ELi64ELi1ELi0EEviiiPT_S1_S1_iiiE3Ash;
	add.s32 	%r113, %r112, %r111;
	ld.shared.u32 	%r231, [%r113];
$L__BB66_10:
	setp.lt.s32 	%p8, %r89, 2;
	@%p8 bra 	$L__BB66_12;
	add.s32 	%r115, %r7, 1;
	and.b32  	%r116, %r115, 7;
	add.s32 	%r117, %r116, %r11;
	shl.b32 	%r118, %r117, 2;
	mov.u32 	%r119, _ZZ9cuda_gemmIiLi128ELi1ELi1ELi64ELi8ELi8ELi64ELi1ELi0EEviiiPT_S1_S1_iiiE3Ash;
	add.s32 	%r120, %r119, %r118;
	ld.shared.u32 	%r232, [%r120];
$L__BB66_12:
	setp.lt.s32 	%p9, %r89, 3;
	@%p9 bra 	$L__BB66_14;
	add.s32 	%r122, %r7, 2;
	and.b32  	%r123, %r122, 7;
	add.s32 	%r124, %r123, %r11;
	shl.b32 	%r125, %r124, 2;
	mov.u32 	%r126, _ZZ9cuda_gemmIiLi128ELi1ELi1ELi64ELi8ELi8ELi64ELi1ELi0EEviiiPT_S1_S1_iiiE3Ash;
	add.s32 	%r127, %r126, %r125;
	ld.shared.u32 	%r233, [%r127];
$L__BB66_14:
	setp.lt.s32 	%p10, %r89, 4;
	@%p10 bra 	$L__BB66_16;
	add.s32 	%r129, %r7, 3;
	and.b32  	%r130, %r129, 7;
	add.s32 	%r131, %r130, %r11;
	shl.b32 	%r132, %r131, 2;
	mov.u32 	%r133, _ZZ9cuda_gemmIiLi128ELi1ELi1ELi64ELi8ELi8ELi64ELi1ELi0EEviiiPT_S1_S1_iiiE3Ash;
	add.s32 	%r134, %r133, %r132;
	ld.shared.u32 	%r234, [%r134];
$L__BB66_16:
	setp.lt.s32 	%p11, %r89, 5;
	@%p11 bra 	$L__BB66_18;
	xor.b32  	%r136, %r10, 4;
	add.s32 	%r137, %r136, %r11;
	shl.b32 	%r138, %r137, 2;
	mov.u32 	%r139, _ZZ9cuda_gemmIiLi128ELi1ELi1ELi64ELi8ELi8ELi64ELi1ELi0EEviiiPT_S1_S1_iiiE3Ash;
	add.s32 	%r140, %r139, %r138;
	ld.shared.u32 	%r235, [%r140];
$L__BB66_18:
	setp.lt.s32 	%p12, %r89, 6;
	@%p12 bra 	$L__BB66_20;
	add.s32 	%r142, %r7, 5;
	and.b32  	%r143, %r142, 7;
	add.s32 	%r144, %r143, %r11;
	shl.b32 	%r145, %r144, 2;
	mov.u32 	%r146, _ZZ9cuda_gemmIiLi128ELi1ELi1ELi64ELi8ELi8ELi64ELi1ELi0EEviiiPT_S1_S1_iiiE3Ash;
	add.s32 	%r147, %r146, %r145;
	ld.shared.u32 	%r236, [%r147];
$L__BB66_20:
	setp.lt.s32 	%p13, %r89, 7;
	@%p13 bra 	$L__BB66_22;
	add.s32 	%r149, %r7, 6;
	and.b32  	%r150, %r149, 7;
	add.s32 	%r151, %r150, %r11;
	shl.b32 	%r152, %r151, 2;
	mov.u32 	%r153, _ZZ9cuda_gemmIiLi128ELi1ELi1ELi64ELi8ELi8ELi64ELi1ELi0EEviiiPT_S1_S1_iiiE3Ash;
	add.s32 	%r154, %r153, %r152;
	ld.shared.u32 	%r237, [%r154];
$L__BB66_22:
	setp.lt.s32 	%p14, %r89, 8;
	@%p14 bra 	$L__BB66_24;
	add.s32 	%r156, %r7, -1;
	and.b32  	%r157, %r156, 7;
	add.s32 	%r158, %r157, %r11;
	shl.b32 	%r159, %r158, 2;
	mov.u32 	%r160, _ZZ9cuda_gemmIiLi128ELi1ELi1ELi64ELi8ELi8ELi64ELi1ELi0EEviiiPT_S1_S1_iiiE3Ash;
	add.s32 	%r161, %r160, %r159;
	ld.shared.u32 	%r238, [%r161];
$L__BB66_24:
	setp.ge.s32 	%p15, %r239, %r12;
	@%p15 bra 	$L__BB66_60;
	add.s32 	%r164, %r7, 1;
	and.b32  	%r37, %r164, 7;
	add.s32 	%r165, %r7, 2;
	and.b32  	%r38, %r165, 7;
	add.s32 	%r166, %r7, 3;
	and.b32  	%r39, %r166, 7;
	add.s32 	%r167, %r7, 5;
	and.b32  	%r40, %r167, 7;
	add.s32 	%r168, %r7, 6;
	and.b32  	%r41, %r168, 7;
	add.s32 	%r169, %r7, -1;
	and.b32  	%r42, %r169, 7;
	add.s32 	%r170, %r10, 1;
	setp.lt.s32 	%p16, %r170, %r89;
	selp.b32 	%r171, 0, %r89, %p16;
	sub.s32 	%r43, %r170, %r171;
	add.s32 	%r172, %r10, 2;
	setp.lt.s32 	%p17, %r172, %r89;
	selp.b32 	%r173, 0, %r89, %p17;
	sub.s32 	%r44, %r172, %r173;
	add.s32 	%r174, %r10, 3;
	setp.lt.s32 	%p18, %r174, %r89;
	selp.b32 	%r175, 0, %r89, %p18;
	sub.s32 	%r45, %r174, %r175;
	add.s32 	%r176, %r10, 4;
	setp.lt.s32 	%p19, %r176, %r89;
	selp.b32 	%r177, 0, %r89, %p19;
	sub.s32 	%r46, %r176, %r177;
	add.s32 	%r178, %r10, 5;
	setp.lt.s32 	%p20, %r178, %r89;
	selp.b32 	%r179, 0, %r89, %p20;
	sub.s32 	%r47, %r178, %r179;
	add.s32 	%r180, %r10, 6;
	setp.lt.s32 	%p21, %r180, %r89;
	selp.b32 	%r181, 0, %r89, %p21;
	sub.s32 	%r48, %r180, %r181;
	cvt.u16.u32 	%rs1, %r6;
	div.s16 	%rs2, 128, %rs1;
	cvt.s32.s16 	%r49, %rs2;
	mov.b32 	%r256, 0;
	shl.b32 	%r190, %r37, 2;
	shl.b32 	%r193, %r38, 2;
	shl.b32 	%r196, %r39, 2;
	shl.b32 	%r203, %r40, 2;
	shl.b32 	%r206, %r41, 2;
	shl.b32 	%r209, %r42, 2;
$L__BB66_26:
	setp.gt.u32 	%p22, %r89, 64;
	mov.u32 	%r182, _ZZ9cuda_gemmIiLi128ELi1ELi1ELi64ELi8ELi8ELi64ELi1ELi0EEviiiPT_S1_S1_iiiE11kron_fac_sh;
	mad.lo.s32 	%r52, %r239, 36, %r182;
	shl.b32 	%r183, %r1, 2;
	and.b32  	%r184, %r183, 28;
	add.s32 	%r185, %r52, %r184;
	ld.shared.u32 	%r53, [%r185];
	@%p22 bra 	$L__BB66_43;
	setp.eq.s32 	%p31, %r89, 0;
	mov.b32 	%r242, 0;
	@%p31 bra 	$L__BB66_29;
	setp.lt.s32 	%p32, %r10, %r89;
	selp.b32 	%r213, 0, %r89, %p32;
	sub.s32 	%r214, %r10, %r213;
	shfl.sync.idx.b32	%r215|%p33, %r53, %r214, 6175, -1;
	mul.lo.s32 	%r242, %r215, %r231;
$L__BB66_29:
	setp.lt.s32 	%p34, %r89, 2;
	@%p34 bra 	$L__BB66_31;
	shfl.sync.idx.b32	%r216|%p35, %r53, %r43, 6175, -1;
	mad.lo.s32 	%r242, %r216, %r232, %r242;
$L__BB66_31:
	setp.lt.s32 	%p36, %r89, 3;
	@%p36 bra 	$L__BB66_33;
	shfl.sync.idx.b32	%r217|%p37, %r53, %r44, 6175, -1;
	mad.lo.s32 	%r242, %r217, %r233, %r242;
$L__BB66_33:
	setp.lt.s32 	%p38, %r89, 4;
	@%p38 bra 	$L__BB66_35;
	shfl.sync.idx.b32	%r218|%p39, %r53, %r45, 6175, -1;
	mad.lo.s32 	%r242, %r218, %r234, %r242;
$L__BB66_35:
	setp.lt.s32 	%p40, %r89, 5;
	@%p40 bra 	$L__BB66_37;
	shfl.sync.idx.b32	%r219|%p41, %r53, %r46, 6175, -1;
	mad.lo.s32 	%r242, %r219, %r235, %r242;
$L__BB66_37:
	setp.lt.s32 	%p42, %r89, 6;
	@%p42 bra 	$L__BB66_39;
	shfl.sync.idx.b32	%r220|%p43, %r53, %r47, 6175, -1;
	mad.lo.s32 	%r242, %r220, %r236, %r242;
$L__BB66_39:
	setp.lt.s32 	%p44, %r89, 7;
	@%p44 bra 	$L__BB66_41;
	shfl.sync.idx.b32	%r221|%p45, %r53, %r48, 6175, -1;
	mad.lo.s32 	%r242, %r221, %r237, %r242;
$L__BB66_41:
	setp.lt.s32 	%p46, %r89, 8;
	@%p46 bra 	$L__BB66_59;
	add.s32 	%r222, %r10, 7;
	setp.lt.s32 	%p47, %r222, %r89;
	selp.b32 	%r223, 0, %r89, %p47;
	sub.s32 	%r224, %r222, %r223;
	shfl.sync.idx.b32	%r225|%p48, %r53, %r224, 6175, -1;
	mad.lo.s32 	%r242, %r225, %r238, %r242;
	bra.uni 	$L__BB66_59;
$L__BB66_43:
	setp.lt.s32 	%p23, %r89, 1;
	mov.b32 	%r242, 0;
	@%p23 bra 	$L__BB66_45;
	shl.b32 	%r187, %r10, 2;
	add.s32 	%r188, %r52, %r187;
	ld.shared.u32 	%r189, [%r188];
	mul.lo.s32 	%r242, %r189, %r231;
$L__BB66_45:
	setp.lt.s32 	%p24, %r89, 2;
	@%p24 bra 	$L__BB66_47;
	add.s32 	%r191, %r52, %r190;
	ld.shared.u32 	%r192, [%r191];
	mad.lo.s32 	%r242, %r192, %r232, %r242;
$L__BB66_47:
	setp.lt.s32 	%p25, %r89, 3;
	@%p25 bra 	$L__BB66_49;
	add.s32 	%r194, %r52, %r193;
	ld.shared.u32 	%r195, [%r194];
	mad.lo.s32 	%r242, %r195, %r233, %r242;
$L__BB66_49:
	setp.lt.s32 	%p26, %r89, 4;
	@%p26 bra 	$L__BB66_51;
	add.s32 	%r197, %r52, %r196;
	ld.shared.u32 	%r198, [%r197];
	mad.lo.s32 	%r242, %r198, %r234, %r242;
$L__BB66_51:
	setp.lt.s32 	%p27, %r89, 5;
	@%p27 bra 	$L__BB66_53;
	shl.b32 	%r199, %r10, 2;
	xor.b32  	%r200, %r199, 16;
	add.s32 	%r201, %r52, %r200;
	ld.shared.u32 	%r202, [%r201];
	mad.lo.s32 	%r242, %r202, %r235, %r242;
$L__BB66_53:
	setp.lt.s32 	%p28, %r89, 6;
	@%p28 bra 	$L__BB66_55;
	add.s32 	%r204, %r52, %r203;
	ld.shared.u32 	%r205, [%r204];
	mad.lo.s32 	%r242, %r205, %r236, %r242;
$L__BB66_55:
	setp.lt.s32 	%p29, %r89, 7;
	@%p29 bra 	$L__BB66_57;
	add.s32 	%r207, %r52, %r206;
	ld.shared.u32 	%r208, [%r207];
	mad.lo.s32 	%r242, %r208, %r237, %r242;
$L__BB66_57:
	setp.lt.s32 	%p30, %r89, 8;
	@%p30 bra 	$L__BB66_59;
	add.s32 	%r210, %r52, %r209;
	ld.shared.u32 	%r211, [%r210];
	mad.lo.s32 	%r242, %r211, %r238, %r242;
$L__BB66_59:
	add.s32 	%r256, %r242, %r256;
	add.s32 	%r239, %r239, %r49;
	setp.lt.s32 	%p49, %r239, %r12;
	@%p49 bra 	$L__BB66_26;
$L__BB66_60:
	ld.param.u64 	%rd16, [_Z9cuda_gemmIiLi128ELi1ELi1ELi64ELi8ELi8ELi64ELi1ELi0EEviiiPT_S1_S1_iii_param_5];
	bar.sync 	0;
	shl.b32 	%r226, %r9, 6;
	add.s32 	%r227, %r226, %r1;
	cvta.to.global.u64 	%rd13, %rd16;
	mul.wide.u32 	%rd14, %r227, 4;
	add.s64 	%rd15, %rd13, %rd14;
	st.global.u32 	[%rd15], %r256;
$L__BB66_61:
	ret;

}
	// .globl	_Z9cuda_gemmIiLi128ELi1ELi1ELi64ELi8ELi8ELi64ELi1ELi1EEviiiPT_S1_S1_iii
.visible .entry _Z9cuda_gemmIiLi128ELi1ELi1ELi64ELi8ELi8ELi64ELi1ELi1EEviiiPT_S1_S1_iii(
	.param .u32 _Z9cuda_gemmIiLi128ELi1ELi1ELi64ELi8ELi8ELi64ELi1ELi1EEviiiPT_S1_S1_iii_param_0,
	.param .u32 _Z9cuda_gemmIiLi128ELi1ELi1ELi64ELi8ELi8ELi64ELi1ELi1EEviiiPT_S1_S1_iii_param_1,
	.param .u32 _Z9cuda_gemmIiLi128ELi1ELi1ELi64ELi8ELi8ELi64ELi1ELi1EEviiiPT_S1_S1_iii_param_2,
	.param .u64 .ptr .align 1 _Z9cuda_gemmIiLi128ELi1ELi1ELi64ELi8ELi8ELi64ELi1ELi1EEviiiPT_S1_S1_iii_param_3,
	.param .u64 .ptr .align 1 _Z9cuda_gemmIiLi128ELi1ELi1ELi64ELi8ELi8ELi64ELi1ELi1EEviiiPT_S1_S1_iii_param_4,
	.param .u64 .ptr .align 1 _Z9cuda_gemmIiLi128ELi1ELi1ELi64ELi8ELi8ELi64ELi1ELi1EEviiiPT_S1_S1_iii_param_5,
	.param .u32 _Z9cuda_gemmIiLi128ELi1ELi1ELi64ELi8ELi8ELi64ELi1ELi1EEviiiPT_S1_S1_iii_param_6,
	.param .u32 _Z9cuda_gemmIiLi128ELi1ELi1ELi64ELi8ELi8ELi64ELi1ELi1EEviiiPT_S1_S1_iii_param_7,
	.param .u32 _Z9cuda_gemmIiLi128ELi1ELi1ELi64ELi8ELi8ELi64ELi1ELi1EEviiiPT_S1_S1_iii_param_8
)
.maxntid 128
{
	.reg .pred 	%p<19>;
	.reg .b32 	%r<124>;
	.reg .b64 	%rd<25>;
	// demoted variable
	.shared .align 128 .b8 _ZZ9cuda_gemmIiLi128ELi1ELi1ELi64ELi8ELi8ELi64ELi1ELi1EEviiiPT_S1_S1_iiiE11kron_fac_sh[288];
	// demoted variable
	.shared .align 128 .b8 _ZZ9cuda_gemmIiLi128ELi1ELi1ELi64ELi8ELi8ELi64ELi1ELi1EEviiiPT_S1_S1_iiiE3Ash[256];
	ld.param.u64 	%rd10, [_Z9cuda_gemmIiLi128ELi1ELi1ELi64ELi8ELi8ELi64ELi1ELi1EEviiiPT_S1_S1_iii_param_3];
	ld.param.u64 	%rd11, [_Z9cuda_gemmIiLi128ELi1ELi1ELi64ELi8ELi8ELi64ELi1ELi1EEviiiPT_S1_S1_iii_param_4];
	cvta.to.global.u64 	%rd1, %rd11;
	mov.u32 	%r1, %tid.x;
	setp.gt.u32 	%p1, %r1, 63;
	@%p1 bra 	$L__BB67_7;
	mov.u32 	%r2, %ntid.x;
	add.s32 	%r31, %r1, %r2;
	max.u32 	%r32, %r31, 64;
	setp.lt.u32 	%p2, %r31, 64;
	selp.u32 	%r33, 1, 0, %p2;
	add.s32 	%r34, %r31, %r33;
	sub.s32 	%r35, %r32, %r34;
	div.u32 	%r36, %r35, %r2;
	add.s32 	%r3, %r36, %r33;
	and.b32  	%r37, %r3, 3;
	setp.eq.s32 	%p3, %r37, 3;
	mov.u32 	%r117, %r1;
	@%p3 bra 	$L__BB67_4;
	mul.wide.u32 	%rd12, %r1, 4;
	add.s64 	%rd23, %rd1, %rd12;
	mul.wide.u32 	%rd3, %r2, 4;
	add.s32 	%r38, %r3, 1;
	and.b32  	%r39, %r38, 3;
	neg.s32 	%r115, %r39;
	mov.u32 	%r117, %r1;
$L__BB67_3:
	.pragma "nounroll";
	ld.global.u32 	%r40, [%rd23];
	and.b32  	%r41, %r117, 7;
	mov.u32 	%r42, _ZZ9cuda_gemmIiLi128ELi1ELi1ELi64ELi8ELi8ELi64ELi1ELi1EEviiiPT_S1_S1_iiiE11kron_fac_sh;
	mad.lo.s32 	%r43, %r41, 36, %r42;
	shr.u32 	%r44, %r117, 1;
	and.b32  	%r45, %r44, 2147483644;
	add.s32 	%r46, %r43, %r45;
	st.shared.u32 	[%r46], %r40;
	add.s32 	%r117, %r117, %r2;
	add.s64 	%rd23, %rd23, %rd3;
	add.s32 	%r115, %r115, 1;
	setp.ne.s32 	%p4, %r115, 0;
	@%p4 bra 	$L__BB67_3;
$L__BB67_4:
	setp.lt.u32 	%p5, %r3, 3;
	@%p5 bra 	$L__BB67_7;
	shl.b32 	%r47, %r2, 1;
	add.s32 	%r120, %r117, %r47;
	shl.b32 	%r11, %r2, 2;
	mad.lo.s32 	%r119, %r2, 3, %r117;
	add.s32 	%r118, %r2, %r117;
$L__BB67_6:
	mul.wide.u32 	%rd13, %r117, 4;
	add.s64 	%rd14, %rd1, %rd13;
	ld.global.u32 	%r48, [%rd14];
	and.b32  	%r49, %r117, 7;
	mov.u32 	%r50, _ZZ9cuda_gemmIiLi128ELi1ELi1ELi64ELi8ELi8ELi64ELi1ELi1EEviiiPT_S1_S1_iiiE11kron_fac_sh;
	mad.lo.s32 	%r51, %r49, 36, %r50;
	shr.u32 	%r52, %r117, 1;
	and.b32  	%r53, %r52, 2147483644;
	add.s32 	%r54, %r51, %r53;
	st.shared.u32 	[%r54], %r48;
	add.s32 	%r55, %r117, %r2;
	mul.wide.u32 	%rd15, %r118, 4;
	add.s64 	%rd16, %rd1, %rd15;
	ld.global.u32 	%r56, [%rd16];
	and.b32  	%r57, %r118, 7;
	mad.lo.s32 	%r58, %r57, 36, %r50;
	shr.u32 	%r59, %r118, 1;
	and.b32  	%r60, %r59, 2147483644;
	add.s32 	%r61, %r58, %r60;
	st.shared.u32 	[%r61], %r56;
	add.s32 	%r62, %r55, %r2;
	mul.wide.u32 	%rd17, %r120, 4;
	add.s64 	%rd18, %rd1, %rd17;
	ld.global.u32 	%r63, [%rd18];
	and.b32  	%r64, %r120, 7;
	mad.lo.s32 	%r65, %r64, 36, %r50;
	shr.u32 	%r66, %r120, 1;
	and.b32  	%r67, %r66, 2147483644;
	add.s32 	%r68, %r65, %r67;
	st.shared.u32 	[%r68], %r63;
	add.s32 	%r69, %r62, %r2;
	mul.wide.u32 	%rd19, %r119, 4;
	add.s64 	%rd20, %rd1, %rd19;
	ld.global.u32 	%r70, [%rd20];
	and.b32  	%r71, %r119, 7;
	mad.lo.s32 	%r72, %r71, 36, %r50;
	shr.u32 	%r73, %r119, 1;
	and.b32  	%r74, %r73, 2147483644;
	add.s32 	%r75, %r72, %r74;
	st.shared.u32 	[%r75], %r70;
	add.s32 	%r117, %r69, %r2;
	add.s32 	%r120, %r120, %r11;
	add.s32 	%r119, %r119, %r11;
	add.s32 	%r118, %r118, %r11;
	setp.lt.u32 	%p6, %r117, 64;
	@%p6 bra 	$L__BB67_6;
$L__BB67_7:
	mov.u32 	%r22, %ctaid.y;
	mov.u32 	%r76, %nctaid.y;
	setp.ge.u32 	%p7, %r22, %r76;
	@%p7 bra 	$L__BB67_14;
	setp.gt.u32 	%p8, %r1, 15;
	@%p8 bra 	$L__BB67_11;
	shl.b32 	%r123, %r1, 2;
	shl.b32 	%r77, %r22, 6;
	mov.u32 	%r78, %ntid.x;
	shl.b32 	%r24, %r78, 2;
	shl.b32 	%r79, %r1, 4;
	mov.u32 	%r80, _ZZ9cuda_gemmIiLi128ELi1ELi1ELi64ELi8ELi8ELi64ELi1ELi1EEviiiPT_S1_S1_iiiE3Ash;
	add.s32 	%r122, %r80, %r79;
	shl.b32 	%r26, %r78, 4;
	add.s32 	%r81, %r77, %r123;
	mul.wide.u32 	%rd21, %r81, 4;
	cvta.to.global.u64 	%rd22, %rd10;
	add.s64 	%rd24, %rd22, %rd21;
	mul.wide.u32 	%rd7, %r78, 16;
$L__BB67_10:
	ld.global.v4.u32 	{%r82, %r83, %r84, %r85}, [%rd24];
	st.shared.v4.u32 	[%r122], {%r82, %r83, %r84, %r85};
	add.s32 	%r123, %r123, %r24;
	add.s32 	%r122, %r122, %r26;
	add.s64 	%rd24, %rd24, %rd7;
	setp.lt.u32 	%p9, %r123, 64;
	@%p9 bra 	$L__BB67_10;
$L__BB67_11:
	setp.gt.u32 	%p10, %r1, 63;
	bar.sync 	0;
	@%p10 bra 	$L__BB67_13;
	and.b32  	%r86, %r1, 7;
	shr.u32 	%r87, %r1, 3;
	mov.u32 	%r88, _ZZ9cuda_gemmIiLi128ELi1ELi1ELi64ELi8ELi8ELi64ELi1ELi1EEviiiPT_S1_S1_iiiE11kron_fac_sh;
	mad.lo.s32 	%r89, %r87, 36, %r88;
	shl.b32 	%r90, %r1, 2;
	and.b32  	%r91, %r90, 28;
	add.s32 	%r92, %r89, %r91;
	ld.shared.u32 	%r93, [%r92];
	shfl.sync.idx.b32	%r94|%p11, %r93, %r86, 6175, -1;
	add.s32 	%r95, %r1, 1;
	and.b32  	%r96, %r95, 7;
	shfl.sync.idx.b32	%r97|%p12, %r93, %r96, 6175, -1;
	add.s32 	%r98, %r1, 2;
	and.b32  	%r99, %r98, 7;
	shfl.sync.idx.b32	%r100|%p13, %r93, %r99, 6175, -1;
	add.s32 	%r101, %r1, 3;
	and.b32  	%r102, %r101, 7;
	shfl.sync.idx.b32	%r103|%p14, %r93, %r102, 6175, -1;
	xor.b32  	%r104, %r86, 4;
	shfl.sync.idx.b32	%r105|%p15, %r93, %r104, 6175, -1;
	add.s32 	%r106, %r1, 5;
	and.b32  	%r107, %r106, 7;
	shfl.sync.idx.b32	%r108|%p16, %r93, %r107, 6175, -1;
	add.s32 	%r109, %r1, 6;
	and.b32  	%r110, %r109, 7;
	shfl.sync.idx.b32	%r111|%p17, %r93, %r110, 6175, -1;
	add.s32 	%r112, %r1, -1;
	and.b32  	%r113, %r112, 7;
	shfl.sync.idx.b32	%r114|%p18, %r93, %r113, 6175, -1;
$L__BB67_13:
	bar.sync 	0;
$L__BB67_14:
	ret;

}
	// .globl	_Z9cuda_gemmIiLi128ELi1ELi1ELi64ELi16ELi16ELi64ELi0ELi0EEviiiPT_S1_S1_iii
.visible .entry _Z9cuda_gemmIiLi128ELi1ELi1ELi64ELi16ELi16ELi64ELi0ELi0EEviiiPT_S1_S1_iii(
	.param .u32 _Z9cuda_gemmIiLi128ELi1ELi1ELi64ELi16ELi16ELi64ELi0ELi0EEviiiPT_S1_S1_iii_param_0,
	.param .u32 _Z9cuda_gemmIiLi128ELi1ELi1ELi64ELi16ELi16ELi64ELi0ELi0EEviiiPT_S1_S1_iii_param_1,
	.param .u32 _Z9cuda_gemmIiLi128ELi1ELi1ELi64ELi16ELi16ELi64ELi0ELi0EEviiiPT_S1_S1_iii_param_2,
	.param .u64 .ptr .align 1 _Z9cuda_gemmIiLi128ELi1ELi1ELi64ELi16ELi16ELi64ELi0ELi0EEviiiPT_S1_S1_iii_param_3,
	.param .u64 .ptr .align 1 _Z9cuda_gemmIiLi128ELi1ELi1ELi64ELi16ELi16ELi64ELi0ELi0EEviiiPT_S1_S1_iii_param_4,
	.param .u64 .ptr .align 1 _Z9cuda_gemmIiLi128ELi1ELi1ELi64ELi16ELi16ELi64ELi0ELi0EEviiiPT_S1_S1_iii_param_5,
	.param .u32 _Z9cuda_gemmIiLi128ELi1ELi1ELi64ELi16ELi16ELi64ELi0ELi0EEviiiPT_S1_S1_iii_param_6,
	.param .u32 _Z9cuda_gemmIiLi128ELi1ELi1ELi64ELi16ELi16ELi64ELi0ELi0EEviiiPT_S1_S1_iii_param_7,
	.param .u32 _Z9cuda_gemmIiLi128ELi1ELi1ELi64ELi16ELi16ELi64ELi0ELi0EEviiiPT_S1_S1_iii_param_8
)
.maxntid 128
{
	.reg .pred 	%p<90>;
	.reg .b16 	%rs<3>;
	.reg .b32 	%r<466>;
	.reg .b64 	%rd<14>;
	// demoted variable
	.shared .align 128 .b8 _ZZ9cuda_gemmIiLi128ELi1ELi1ELi64ELi16ELi16ELi64ELi0ELi0EEviiiPT_S1_S1_iiiE11kron_fac_sh[1088];
	// demoted variable
	.shared .align 128 .b8 _ZZ9cuda_gemmIiLi128ELi1ELi1ELi64ELi16ELi16ELi64ELi0ELi0EEviiiPT_S1_S1_iiiE3Ash[256];
	ld.param.u32 	%r156, [_Z9cuda_gemmIiLi128ELi1ELi1ELi64ELi16ELi16ELi64ELi0ELi0EEviiiPT_S1_S1_iii_param_2];
	ld.param.u64 	%rd3, [_Z9cuda_gemmIiLi128ELi1ELi1ELi64ELi16ELi16ELi64ELi0ELi0EEviiiPT_S1_S1_iii_param_3];
	ld.param.u64 	%rd4, [_Z9cuda_gemmIiLi128ELi1ELi1ELi64ELi16ELi16ELi64ELi0ELi0EEviiiPT_S1_S1_iii_param_4];
	ld.param.u32 	%r157, [_Z9cuda_gemmIiLi128ELi1ELi1ELi64ELi16ELi16ELi64ELi0ELi0EEviiiPT_S1_S1_iii_param_6];
	ld.param.u32 	%r158, [_Z9cuda_gemmIiLi128ELi1ELi1ELi64ELi16ELi16ELi64ELi0ELi0EEviiiPT_S1_S1_iii_param_7];
	mov.u32 	%r1, %tid.x;
	mul.lo.s32 	%r2, %r158, %r157;
	setp.ge.u32 	%p1, %r1, %r2;
	@%p1 bra 	$L__BB68_3;
	mov.u32 	%r3, %ntid.x;
	cvta.to.global.u64 	%rd1, %rd4;
	mov.u32 	%r412, %r1;
$L__BB68_2:
	mul.wide.u32 	%rd6, %r412, 4;
	add.s64 	%rd7, %rd1, %rd6;
	ld.global.u32 	%r159, [%rd7];
	rem.u32 	%r160, %r412, %r157;
	mov.u32 	%r161, _ZZ9cuda_gemmIiLi128ELi1ELi1ELi64ELi16ELi16ELi64ELi0ELi0EEviiiPT_S1_S1_iiiE11kron_fac_sh;
	mad.lo.s32 	%r162, %r160, 68, %r161;
	div.u32 	%r163, %r412, %r158;
	shl.b32 	%r164, %r163, 2;
	add.s32 	%r165, %r162, %r164;
	st.shared.u32 	[%r165], %r159;
	add.s32 	%r412, %r412, %r3;
	setp.lt.u32 	%p2, %r412, %r2;
	@%p2 bra 	$L__BB68_2;
$L__BB68_3:
	div.s32 	%r6, 64, %r158;
	div.u32 	%r432, %r1, %r6;
	mul.lo.s32 	%r166, %r432, %r6;
	sub.s32 	%r7, %r1, %r166;
	mov.u32 	%r9, %ctaid.y;
	mov.u32 	%r167, %nctaid.y;
	setp.ge.u32 	%p3, %r9, %r167;
	@%p3 bra 	$L__BB68_109;
	mov.u32 	%r10, %ctaid.x;
	setp.gt.u32 	%p4, %r1, 15;
	and.b32  	%r11, %r7, 15;
	mul.lo.s32 	%r12, %r7, %r158;
	min.s32 	%r13, %r157, 16;
	@%p4 bra 	$L__BB68_7;
	mov.u32 	%r168, %ntid.x;
	shl.b32 	%r14, %r168, 2;
	shl.b32 	%r169, %r10, 6;
	shl.b32 	%r415, %r1, 2;
	shl.b32 	%r170, %r1, 4;
	mov.u32 	%r171, _ZZ9cuda_gemmIiLi128ELi1ELi1ELi64ELi16ELi16ELi64ELi0ELi0EEviiiPT_S1_S1_iiiE3Ash;
	add.s32 	%r414, %r171, %r170;
	shl.b32 	%r17, %r168, 4;
	mad.lo.s32 	%r172, %r9, %r156, %r169;
	add.s32 	%r413, %r172, %r415;
	cvta.to.global.u64 	%rd2, %rd3;
$L__BB68_6:
	mul.wide.s32 	%rd8, %r413, 4;
	add.s64 	%rd9, %rd2, %rd8;
	ld.global.v4.u32 	{%r173, %r174, %r175, %r176}, [%rd9];
	st.shared.v4.u32 	[%r414], {%r173, %r174, %r175, %r176};
	add.s32 	%r415, %r415, %r14;
	add.s32 	%r414, %r414, %r17;
	add.s32 	%r413, %r413, %r14;
	setp.lt.u32 	%p5, %r415, 64;
	@%p5 bra 	$L__BB68_6;
$L__BB68_7:
	setp.lt.s32 	%p6, %r6, 1;
	bar.sync 	0;
	mov.b32 	%r465, 0;
	@%p6 bra 	$L__BB68_108;
	setp.lt.s32 	%p7, %r158, 1;
	@%p7 bra 	$L__BB68_10;
	add.s32 	%r179, %r11, %r12;
	shl.b32 	%r180, %r179, 2;
	mov.u32 	%r181, _ZZ9cuda_gemmIiLi128ELi1ELi1ELi64ELi16ELi16ELi64ELi0ELi0EEviiiPT_S1_S1_iiiE3Ash;
	add.s32 	%r182, %r181, %r180;
	ld.shared.u32 	%r416, [%r182];
$L__BB68_10:
	setp.lt.s32 	%p8, %r158, 2;
	@%p8 bra 	$L__BB68_12;
	add.s32 	%r184, %r7, 1;
	and.b32  	%r185, %r184, 15;
	add.s32 	%r186, %r185, %r12;
	shl.b32 	%r187, %r186, 2;
	mov.u32 	%r188, _ZZ9cuda_gemmIiLi128ELi1ELi1ELi64ELi16ELi16ELi64ELi0ELi0EEviiiPT_S1_S1_iiiE3Ash;
	add.s32 	%r189, %r188, %r187;
	ld.shared.u32 	%r417, [%r189];
$L__BB68_12:
	setp.lt.s32 	%p9, %r158, 3;
	@%p9 bra 	$L__BB68_14;
	add.s32 	%r191, %r7, 2;
	and.b32  	%r192, %r191, 15;
	add.s32 	%r193, %r192, %r12;
	shl.b32 	%r194, %r193, 2;
	mov.u32 	%r195, _ZZ9cuda_gemmIiLi128ELi1ELi1ELi64ELi16ELi16ELi64ELi0ELi0EEviiiPT_S1_S1_iiiE3Ash;
	add.s32 	%r196, %r195, %r194;
	ld.shared.u32 	%r418, [%r196];
$L__BB68_14:
	setp.lt.s32 	%p10, %r158, 4;
	@%p10 bra 	$L__BB68_16;
	add.s32 	%r198, %r7, 3;
	and.b32  	%r199, %r198, 15;
	add.s32 	%r200, %r199, %r12;
	shl.b32 	%r201, %r200, 2;
	mov.u32 	%r202, _ZZ9cuda_gemmIiLi128ELi1ELi1ELi64ELi16ELi16ELi64ELi0ELi0EEviiiPT_S1_S1_iiiE3Ash;
	add.s32 	%r203, %r202, %r201;
	ld.shared.u32 	%r419, [%r203];
$L__BB68_16:
	setp.lt.s32 	%p11, %r158, 5;
	@%p11 bra 	$L__BB68_18;
	add.s32 	%r205, %r7, 4;
	and.b32  	%r206, %r205, 15;
	add.s32 	%r207, %r206, %r12;
	shl.b32 	%r208, %r207, 2;
	mov.u32 	%r209, _ZZ9cuda_gemmIiLi128ELi1ELi1ELi64ELi16ELi16ELi64ELi0ELi0EEviiiPT_S1_S1_iiiE3Ash;
	add.s32 	%r210, %r209, %r208;
	ld.shared.u32 	%r420, [%r210];
$L__BB68_18:
	setp.lt.s32 	%p12, %r158, 6;
	@%p12 bra 	$L__BB68_20;
	add.s32 	%r212, %r7, 5;
	and.b32  	%r213, %r212, 15;
	add.s32 	%r214, %r213, %r12;
	shl.b32 	%r215, %r214, 2;
	mov.u32 	%r216, _ZZ9cuda_gemmIiLi128ELi1ELi1ELi64ELi16ELi16ELi64ELi0ELi0EEviiiPT_S1_S1_iiiE3Ash;
	add.s32 	%r217, %r216, %r215;
	ld.shared.u32 	%r421, [%r217];
$L__BB68_20:
	setp.lt.s32 	%p13, %r158, 7;
	@%p13 bra 	$L__BB68_22;
	add.s32 	%r219, %r7, 6;
	and.b32  	%r220, %r219, 15;
	add.s32 	%r221, %r220, %r12;
	shl.b32 	%r222, %r221, 2;
	mov.u32 	%r223, _ZZ9cuda_gemmIiLi128ELi1ELi1ELi64ELi16ELi16ELi64ELi0ELi0EEviiiPT_S1_S1_iiiE3Ash;
	add.s32 	%r224, %r223, %r222;
	ld.shared.u32 	%r422, [%r224];
$L__BB68_22:
	setp.lt.s32 	%p14, %r158, 8;
	@%p14 bra 	$L__BB68_24;
	add.s32 	%r226, %r7, 7;
	and.b32  	%r227, %r226, 15;
	add.s32 	%r228, %r227, %r12;
	shl.b32 	%r229, %r228, 2;
	mov.u32 	%r230, _ZZ9cuda_gemmIiLi128ELi1ELi1ELi64ELi16ELi16ELi64ELi0ELi0EEviiiPT_S1_S1_iiiE3Ash;
	add.s32 	%r231, %r230, %r229;
	ld.shared.u32 	%r423, [%r231];
$L__BB68_24:
	setp.lt.s32 	%p15, %r158, 9;
	@%p15 bra 	$L__BB68_26;
	xor.b32  	%r233, %r11, 8;
	add.s32 	%r234, %r233, %r12;
	shl.b32 	%r235, %r234, 2;
	mov.u32 	%r236, _ZZ9cuda_gemmIiLi128ELi1ELi1ELi64ELi16ELi16ELi64ELi0ELi0EEviiiPT_S1_S1_iiiE3Ash;
	add.s32 	%r237, %r236, %r235;
	ld.shared.u32 	%r424, [%r237];
$L__BB68_26:
	setp.lt.s32 	%p16, %r158, 10;
	@%p16 bra 	$L__BB68_28;
	add.s32 	%r239, %r7, 9;
	and.b32  	%r240, %r239, 15;
	add.s32 	%r241, %r240, %r12;
	shl.b32 	%r242, %r241, 2;
	mov.u32 	%r243, _ZZ9cuda_gemmIiLi128ELi1ELi1ELi64ELi16ELi16ELi64ELi0ELi0EEviiiPT_S1_S1_iiiE3Ash;
	add.s32 	%r244, %r243, %r242;
	ld.shared.u32 	%r425, [%r244];
$L__BB68_28:
	setp.lt.s32 	%p17, %r158, 11;
	@%p17 bra 	$L__BB68_30;
	add.s32 	%r246, %r7, 10;
	and.b32  	%r247, %r246, 15;
	add.s32 	%r248, %r247, %r12;
	shl.b32 	%r249, %r248, 2;
	mov.u32 	%r250, _ZZ9cuda_gemmIiLi128ELi1ELi1ELi64ELi16ELi16ELi64ELi0ELi0EEviiiPT_S1_S1_iiiE3Ash;
	add.s32 	%r251, %r250, %r249;
	ld.shared.u32 	%r426, [%r251];
$L__BB68_30:
	setp.lt.s32 	%p18, %r158, 12;
	@%p18 bra 	$L__BB68_32;
	add.s32 	%r253, %r7, 11;
	and.b32  	%r254, %r253, 15;
	add.s32 	%r255, %r254, %r12;
	shl.b32 	%r256, %r255, 2;
	mov.u32 	%r257, _ZZ9cuda_gemmIiLi128ELi1ELi1ELi64ELi16ELi16ELi64ELi0ELi0EEviiiPT_S1_S1_iiiE3Ash;
	add.s32 	%r258, %r257, %r256;
	ld.shared.u32 	%r427, [%r258];
$L__BB68_32:
	setp.lt.s32 	%p19, %r158, 13;
	@%p19 bra 	$L__BB68_34;
	add.s32 	%r260, %r7, 12;
	and.b32  	%r261, %r260, 15;
	add.s32 	%r262, %r261, %r12;
	shl.b32 	%r263, %r262, 2;
	mov.u32 	%r264, _ZZ9cuda_gemmIiLi128ELi1ELi1ELi64ELi16ELi16ELi64ELi0ELi0EEviiiPT_S1_S1_iiiE3Ash;
	add.s32 	%r265, %r264, %r263;
	ld.shared.u32 	%r428, [%r265];
$L__BB68_34:
	setp.lt.s32 	%p20, %r158, 14;
	@%p20 bra 	$L__BB68_36;
	add.s32 	%r267, %r7, 13;
	and.b32  	%r268, %r267, 15;
	add.s32 	%r269, %r268, %r12;
	shl.b32 	%r270, %r269, 2;
	mov.u32 	%r271, _ZZ9cuda_gemmIiLi128ELi1ELi1ELi64ELi16ELi16ELi64ELi0ELi0EEviiiPT_S1_S1_iiiE3Ash;
	add.s32 	%r272, %r271, %r270;
	ld.shared.u32 	%r429, [%r272];
$L__BB68_36:
	setp.lt.s32 	%p21, %r158, 15;
	@%p21 bra 	$L__BB68_38;
	add.s32 	%r274, %r7, 14;
	and.b32  	%r275, %r274, 15;
	add.s32 	%r276, %r275, %r12;
	shl.b32 	%r277, %r276, 2;
	mov.u32 	%r278, _ZZ9cuda_gemmIiLi128ELi1ELi1ELi64ELi16ELi16ELi64ELi0ELi0EEviiiPT_S1_S1_iiiE3Ash;
	add.s32 	%r279, %r278, %r277;
	ld.shared.u32 	%r430, [%r279];
$L__BB68_38:
	setp.lt.s32 	%p22, %r158, 16;
	@%p22 bra 	$L__BB68_40;
	add.s32 	%r281, %r7, -1;
	and.b32  	%r282, %r281, 15;
	add.s32 	%r283, %r282, %r12;
	shl.b32 	%r284, %r283, 2;
	mov.u32 	%r285, _ZZ9cuda_gemmIiLi128ELi1ELi1ELi64ELi16ELi16ELi64ELi0ELi0EEviiiPT_S1_S1_iiiE3Ash;
	add.s32 	%r286, %r285, %r284;
	ld.shared.u32 	%r431, [%r286];
$L__BB68_40:
	setp.ge.s32 	%p23, %r432, %r13;
	@%p23 bra 	$L__BB68_108;
	add.s32 	%r289, %r7, 1;
	and.b32  	%r57, %r289, 15;
	add.s32 	%r290, %r7, 2;
	and.b32  	%r58, %r290, 15;
	add.s32 	%r291, %r7, 3;
	and.b32  	%r59, %r291, 15;
	add.s32 	%r292, %r7, 4;
	and.b32  	%r60, %r292, 15;
	add.s32 	%r293, %r7, 5;
	and.b32  	%r61, %r293, 15;
	add.s32 	%r294, %r7, 6;
	and.b32  	%r62, %r294, 15;
	add.s32 	%r295, %r7, 7;
	and.b32  	%r63, %r295, 15;
	add.s32 	%r296, %r7, 9;
	and.b32  	%r64, %r296, 15;
	add.s32 	%r297, %r7, 10;
	and.b32  	%r65, %r297, 15;
	add.s32 	%r298, %r7, 11;
	and.b32  	%r66, %r298, 15;
	add.s32 	%r299, %r7, 12;
	and.b32  	%r67, %r299, 15;
	add.s32 	%r300, %r7, 13;
	and.b32  	%r68, %r300, 15;
	add.s32 	%r301, %r7, 14;
	and.b32  	%r69, %r301, 15;
	add.s32 	%r302, %r7, -1;
	and.b32  	%r70, %r302, 15;
	add.s32 	%r303, %r11, 1;
	setp.lt.s32 	%p24, %r303, %r158;
	selp.b32 	%r304, 0, %r158, %p24;
	sub.s32 	%r71, %r303, %r304;
	add.s32 	%r305, %r11, 2;
	setp.lt.s32 	%p25, %r305, %r158;
	selp.b32 	%r306, 0, %r158, %p25;
	sub.s32 	%r72, %r305, %r306;
	add.s32 	%r307, %r11, 3;
	setp.lt.s32 	%p26, %r307, %r158;
	selp.b32 	%r308, 0, %r158, %p26;
	sub.s32 	%r73, %r307, %r308;
	add.s32 	%r309, %r11, 4;
	setp.lt.s32 	%p27, %r309, %r158;
	selp.b32 	%r310, 0, %r158, %p27;
	sub.s32 	%r74, %r309, %r310;
	add.s32 	%r311, %r11, 6;
	setp.lt.s32 	%p28, %r311, %r158;
	selp.b32 	%r312, 0, %r158, %p28;
	sub.s32 	%r75, %r311, %r312;
	add.s32 	%r313, %r11, 7;
	setp.lt.s32 	%p29, %r313, %r158;
	selp.b32 	%r314, 0, %r158, %p29;
	sub.s32 	%r76, %r313, %r314;
	add.s32 	%r315, %r11, 8;
	setp.lt.s32 	%p30, %r315, %r158;
	selp.b32 	%r316, 0, %r158, %p30;
	sub.s32 	%r77, %r315, %r316;
	add.s32 	%r317, %r11, 9;
	setp.lt.s32 	%p31, %r317, %r158;
	selp.b32 	%r318, 0, %r158, %p31;
	sub.s32 	%r78, %r317, %r318;
	add.s32 	%r319, %r11, 10;
	setp.lt.s32 	%p32, %r319, %r158;
	selp.b32 	%r320, 0, %r158, %p32;
	sub.s32 	%r79, %r319, %r320;
	add.s32 	%r321, %r11, 12;
	setp.lt.s32 	%p33, %r321, %r158;
	selp.b32 	%r322, 0, %r158, %p33;
	sub.s32 	%r80, %r321, %r322;
	add.s32 	%r323, %r11, 13;
	setp.lt.s32 	%p34, %r323, %r158;
	selp.b32 	%r324, 0, %r158, %p34;
	sub.s32 	%r81, %r323, %r324;
	add.s32 	%r325, %r11, 14;
	setp.lt.s32 	%p35, %r325, %r158;
	selp.b32 	%r326, 0, %r158, %p35;
	sub.s32 	%r82, %r325, %r326;
	add.s32 	%r327, %r11, 15;
	setp.lt.s32 	%p36, %r327, %r158;
	selp.b32 	%r328, 0, %r158, %p36;
	sub.s32 	%r83, %r327, %r328;
	cvt.u16.u32 	%rs1, %r6;
	div.s16 	%rs2, 128, %rs1;
	cvt.s32.s16 	%r84, %rs2;
	mov.b32 	%r465, 0;
	shl.b32 	%r337, %r57, 2;
	shl.b32 	%r340, %r58, 2;
	shl.b32 	%r343, %r59, 2;
	shl.b32 	%r346, %r60, 2;
	shl.b32 	%r349, %r61, 2;
	shl.b32 	%r352, %r62, 2;
	shl.b32 	%r355, %r63, 2;
	shl.b32 	%r362, %r64, 2;
	shl.b32 	%r365, %r65, 2;
	shl.b32 	%r368, %r66, 2;
	shl.b32 	%r371, %r67, 2;
	shl.b32 	%r374, %r68, 2;
	shl.b32 	%r377, %r69, 2;
	shl.b32 	%r380, %r70, 2;
$L__BB68_42:
	setp.gt.u32 	%p37, %r158, 64;
	mov.u32 	%r329, _ZZ9cuda_gemmIiLi128ELi1ELi1ELi64ELi16ELi16ELi64ELi0ELi0EEviiiPT_S1_S1_iiiE11kron_fac_sh;
	mad.lo.s32 	%r87, %r432, 68, %r329;
	shl.b32 	%r330, %r1, 2;
	and.b32  	%r331, %r330, 60;
	add.s32 	%r332, %r87, %r331;
	ld.shared.u32 	%r88, [%r332];
	@%p37 bra 	$L__BB68_75;
	setp.eq.s32 	%p54, %r158, 0;
	mov.b32 	%r435, 0;
	@%p54 bra 	$L__BB68_45;
	setp.lt.s32 	%p55, %r11, %r158;
	selp.b32 	%r384, 0, %r158, %p55;
	sub.s32 	%r385, %r11, %r384;
	shfl.sync.idx.b32	%r386|%p56, %r88, %r385, 4127, -1;
	mul.lo.s32 	%r435, %r386, %r416;
$L__BB68_45:
	setp.lt.s32 	%p57, %r158, 2;
	@%p57 bra 	$L__BB68_47;
	shfl.sync.idx.b32	%r387|%p58, %r88, %r71, 4127, -1;
	mad.lo.s32 	%r435, %r387, %r417, %r435;
$L__BB68_47:
	setp.lt.s32 	%p59, %r158, 3;
	@%p59 bra 	$L__BB68_49;
	shfl.sync.idx.b32	%r388|%p60, %r88, %r72, 4127, -1;
	mad.lo.s32 	%r435, %r388, %r418, %r435;
$L__BB68_49:
	setp.lt.s32 	%p61, %r158, 4;
	@%p61 bra 	$L__BB68_51;
	shfl.sync.idx.b32	%r389|%p62, %r88, %r73, 4127, -1;
	mad.lo.s32 	%r435, %r389, %r419, %r435;
$L__BB68_51:
	setp.lt.s32 	%p63, %r158, 5;
	@%p63 bra 	$L__BB68_53;
	shfl.sync.idx.b32	%r390|%p64, %r88, %r74, 4127, -1;
	mad.lo.s32 	%r435, %r390, %r420, %r435;
$L__BB68_53:
	setp.lt.s32 	%p65, %r158, 6;
	@%p65 bra 	$L__BB68_55;
	add.s32 	%r391, %r11, 5;
	setp.lt.s32 	%p66, %r391, %r158;
	selp.b32 	%r392, 0, %r158, %p66;
	sub.s32 	%r393, %r391, %r392;
	shfl.sync.idx.b32	%r394|%p67, %r88, %r393, 4127, -1;
	mad.lo.s32 	%r435, %r394, %r421, %r435;
$L__BB68_55:
	setp.lt.s32 	%p68, %r158, 7;
	@%p68 bra 	$L__BB68_57;
	shfl.sync.idx.b32	%r395|%p69, %r88, %r75, 4127, -1;
	mad.lo.s32 	%r435, %r395, %r422, %r435;
$L__BB68_57:
	setp.lt.s32 	%p70, %r158, 8;
	@%p70 bra 	$L__BB68_59;
	shfl.sync.idx.b32	%r396|%p71, %r88, %r76, 4127, -1;
	mad.lo.s32 	%r435, %r396, %r423, %r435;
$L__BB68_59:
	setp.lt.s32 	%p72, %r158, 9;
	@%p72 bra 	$L__BB68_61;
	shfl.sync.idx.b32	%r397|%p73, %r88, %r77, 4127, -1;
	mad.lo.s32 	%r435, %r397, %r424, %r435;
$L__BB68_61:
	setp.lt.s32 	%p74, %r158, 10;
	@%p74 bra 	$L__BB68_63;
	shfl.sync.idx.b32	%r398|%p75, %r88, %r78, 4127, -1;
	mad.lo.s32 	%r435, %r398, %r425, %r435;
$L__BB68_63:
	setp.lt.s32 	%p76, %r158, 11;
	@%p76 bra 	$L__BB68_65;
	shfl.sync.idx.b32	%r399|%p77, %r88, %r79, 4127, -1;
	mad.lo.s32 	%r435, %r399, %r426, %r435;
$L__BB68_65:
	setp.lt.s32 	%p78, %r158, 12;
	@%p78 bra 	$L__BB68_67;
	add.s32 	%r400, %r11, 11;
	setp.lt.s32 	%p79, %r400, %r158;
	selp.b32 	%r401, 0, %r158, %p79;
	sub.s32 	%r402, %r400, %r401;
	shfl.sync.idx.b32	%r403|%p80, %r88, %r402, 4127, -1;
	mad.lo.s32 	%r435, %r403, %r427, %r435;
$L__BB68_67:
	setp.lt.s32 	%p81, %r158, 13;
	@%p81 bra 	$L__BB68_69;
	shfl.sync.idx.b32	%r404|%p82, %r88, %r80, 4127, -1;
	mad.lo.s32 	%r435, %r404, %r428, %r435;
$L__BB68_69:
	setp.lt.s32 	%p83, %r158, 14;
	@%p83 bra 	$L__BB68_71;
	shfl.sync.idx.b32	%r405|%p84, %r88, %r81, 4127, -1;
	mad.lo.s32 	%r435, %r405, %r429, %r435;
$L__BB68_71:
	setp.lt.s32 	%p85, %r158, 15;
	@%p85 bra 	$L__BB68_73;
	shfl.sync.idx.b32	%r406|%p86, %r88, %r82, 4127, -1;
	mad.lo.s32 	%r435, %r406, %r430, %r435;
$L__BB68_73:
	setp.lt.s32 	%p87, %r158, 16;
	@%p87 bra 	$L__BB68_107;
	shfl.sync.idx.b32	%r407|%p88, %r88, %r83, 4127, -1;
	mad.lo.s32 	%r435, %r407, %r431, %r435;
	bra.uni 	$L__BB68_107;
$L__BB68_75:
	setp.lt.s32 	%p38, %r158, 1;
	mov.b32 	%r435, 0;
	@%p38 bra 	$L__BB68_77;
	shl.b32 	%r334, %r11, 2;
	add.s32 	%r335, %r87, %r334;
	ld.shared.u32 	%r336, [%r335];
	mul.lo.s32 	%r435, %r336, %r416;
$L__BB68_77:
	setp.lt.s32 	%p39, %r158, 2;
	@%p39 bra 	$L__BB68_79;
	add.s32 	%r338, %r87, %r337;
	ld.shared.u32 	%r339, [%r338];
	mad.lo.s32 	%r435, %r339, %r417, %r435;
$L__BB68_79:
	setp.lt.s32 	%p40, %r158, 3;
	@%p40 bra 	$L__BB68_81;
	add.s32 	%r341, %r87, %r340;
	ld.shared.u32 	%r342, [%r341];
	mad.lo.s32 	%r435, %r342, %r418, %r435;
$L__BB68_81:
	setp.lt.s32 	%p41, %r158, 4;
	@%p41 bra 	$L__BB68_83;
	add.s32 	%r344, %r87, %r343;
	ld.shared.u32 	%r345, [%r344];
	mad.lo.s32 	%r435, %r345, %r419, %r435;
$L__BB68_83:
	setp.lt.s32 	%p42, %r158, 5;
	@%p42 bra 	$L__BB68_85;
	add.s32 	%r347, %r87, %r346;
	ld.shared.u32 	%r348, [%r347];
	mad.lo.s32 	%r435, %r348, %r420, %r435;
$L__BB68_85:
	setp.lt.s32 	%p43, %r158, 6;
	@%p43 bra 	$L__BB68_87;
	add.s32 	%r350, %r87, %r349;
	ld.shared.u32 	%r351, [%r350];
	mad.lo.s32 	%r435, %r351, %r421, %r435;
$L__BB68_87:
	setp.lt.s32 	%p44, %r158, 7;
	@%p44 bra 	$L__BB68_89;
	add.s32 	%r353, %r87, %r352;
	ld.shared.u32 	%r354, [%r353];
	mad.lo.s32 	%r435, %r354, %r422, %r435;
$L__BB68_89:
	setp.lt.s32 	%p45, %r158, 8;
	@%p45 bra 	$L__BB68_91;
	add.s32 	%r356, %r87, %r355;
	ld.shared.u32 	%r357, [%r356];
	mad.lo.s32 	%r435, %r357, %r423, %r435;
$L__BB68_91:
	setp.lt.s32 	%p46, %r158, 9;
	@%p46 bra 	$L__BB68_93;
	shl.b32 	%r358, %r11, 2;
	xor.b32  	%r359, %r358, 32;
	add.s32 	%r360, %r87, %r359;
	ld.shared.u32 	%r361, [%r360];
	mad.lo.s32 	%r435, %r361, %r424, %r435;
$L__BB68_93:
	setp.lt.s32 	%p47, %r158, 10;
	@%p47 bra 	$L__BB68_95;
	add.s32 	%r363, %r87, %r362;
	ld.shared.u32 	%r364, [%r363];
	mad.lo.s32 	%r435, %r364, %r425, %r435;
$L__BB68_95:
	setp.lt.s32 	%p48, %r158, 11;
	@%p48 bra 	$L__BB68_97;
	add.s32 	%r366, %r87, %r365;
	ld.shared.u32 	%r367, [%r366];
	mad.lo.s32 	%r435, %r367, %r426, %r435;
$L__BB68_97:
	setp.lt.s32 	%p49, %r158, 12;
	@%p49 bra 	$L__BB68_99;
	add.s32 	%r369, %r87, %r368;
	ld.shared.u32 	%r370, [%r369];
	mad.lo.s32 	%r435, %r370, %r427, %r435;
$L__BB68_99:
	setp.lt.s32 	%p50, %r158, 13;
	@%p50 bra 	$L__BB68_101;
	add.s32 	%r372, %r87, %r371;
	ld.shared.u32 	%r373, [%r372];
	mad.lo.s32 	%r435, %r373, %r428, %r435;
$L__BB68_101:
	setp.lt.s32 	%p51, %r158, 14;
	@%p51 bra 	$L__BB68_103;
	add.s32 	%r375, %r87, %r374;
	ld.shared.u32 	%r376, [%r375];
	mad.lo.s32 	%r435, %r376, %r429, %r435;
$L__BB68_103:
	setp.lt.s32 	%p52, %r158, 15;
	@%p52 bra 	$L__BB68_105;
	add.s32 	%r378, %r87, %r377;
	ld.shared.u32 	%r379, [%r378];
	mad.lo.s32 	%r435, %r379, %r430, %r435;
$L__BB68_105:
	setp.lt.s32 	%p53, %r158, 16;
	@%p53 bra 	$L__BB68_107;
	add.s32 	%r381, %r87, %r380;
	ld.shared.u32 	%r382, [%r381];
	mad.lo.s32 	%r435, %r382, %r431, %r435;
$L__BB68_107:
	add.s32 	%r465, %r435, %r465;
	add.s32 	%r432, %r432, %r84;
	setp.lt.s32 	%p89, %r432, %r13;
	@%p89 bra 	$L__BB68_42;
$L__BB68_108:
	ld.param.u64 	%rd13, [_Z9cuda_gemmIiLi128ELi1ELi1ELi64ELi16ELi16ELi64ELi0ELi0EEviiiPT_S1_S1_iii_param_5];
	ld.param.u32 	%r411, [_Z9cuda_gemmIiLi128ELi1ELi1ELi64ELi16ELi16ELi64ELi0ELi0EEviiiPT_S1_S1_iii_param_1];
	bar.sync 	0;
	mov.u32 	%r408, %ctaid.x;
	mad.lo.s32 	%r409, %r6, %r408, %r1;
	mad.lo.s32 	%r410, %r9, %r411, %r409;
	cvta.to.global.u64 	%rd10, %rd13;
	mul.wide.s32 	%rd11, %r410, 4;
	add.s64 	%rd12, %rd10, %rd11;
	st.global.u32 	[%rd12], %r465;
$L__BB68_109:
	ret;

}
	// .globl	_Z9cuda_gemmIiLi128ELi1ELi1ELi64ELi16ELi16ELi64ELi0ELi1EEviiiPT_S1_S1_iii
.visible .entry _Z9cuda_gemmIiLi128ELi1ELi1ELi64ELi16ELi16ELi64ELi0ELi1EEviiiPT_S1_S1_iii(
	.param .u32 _Z9cuda_gemmIiLi128ELi1ELi1ELi64ELi16ELi16ELi64ELi0ELi1EEviiiPT_S1_S1_iii_param_0,
	.param .u32 _Z9cuda_gemmIiLi128ELi1ELi1ELi64ELi16ELi16ELi64ELi0ELi1EEviiiPT_S1_S1_iii_param_1,
	.param .u32 _Z9cuda_gemmIiLi128ELi1ELi1ELi64ELi16ELi16ELi64ELi0ELi1EEviiiPT_S1_S1_iii_param_2,
	.param .u64 .ptr .align 1 _Z9cuda_gemmIiLi128ELi1ELi1ELi64ELi16ELi16ELi64ELi0ELi1EEviiiPT_S1_S1_iii_param_3,
	.param .u64 .ptr .align 1 _Z9cuda_gemmIiLi128ELi1ELi1ELi64ELi16ELi16ELi64ELi0ELi1EEviiiPT_S1_S1_iii_param_4,
	.param .u64 .ptr .align 1 _Z9cuda_gemmIiLi128ELi1ELi1ELi64ELi16ELi16ELi64ELi0ELi1EEviiiPT_S1_S1_iii_param_5,
	.param .u32 _Z9cuda_gemmIiLi128ELi1ELi1ELi64ELi16ELi16ELi64ELi0ELi1EEviiiPT_S1_S1_iii_param_6,
	.param .u32 _Z9cuda_gemmIiLi128ELi1ELi1ELi64ELi16ELi16ELi64ELi0ELi1EEviiiPT_S1_S1_iii_param_7,
	.param .u32 _Z9cuda_gemmIiLi128ELi1ELi1ELi64ELi16ELi16ELi64ELi0ELi1EEviiiPT_S1_S1_iii_param_8
)
.maxntid 128
{
	.reg .pred 	%p<25>;
	.reg .b16 	%rs<8>;
	.reg .b32 	%r<135>;
	.reg .b64 	%rd<17>;
	// demoted variable
	.shared .align 128 .b8 _ZZ9cuda_gemmIiLi128ELi1ELi1ELi64ELi16ELi16ELi64ELi0ELi1EEviiiPT_S1_S1_iiiE11kron_fac_sh[1088];
	// demoted variable
	.shared .align 128 .b8 _ZZ9cuda_gemmIiLi128ELi1ELi1ELi64ELi16ELi16ELi64ELi0ELi1EEviiiPT_S1_S1_iiiE3Ash[256];
	ld.param.u32 	%r33, [_Z9cuda_gemmIiLi128ELi1ELi1ELi64ELi16ELi16ELi64ELi0ELi1EEviiiPT_S1_S1_iii_param_2];
	ld.param.u64 	%rd3, [_Z9cuda_gemmIiLi128ELi1ELi1ELi64ELi16ELi16ELi64ELi0ELi1EEviiiPT_S1_S1_iii_param_3];
	ld.param.u64 	%rd4, [_Z9cuda_gemmIiLi128ELi1ELi1ELi64ELi16ELi16ELi64ELi0ELi1EEviiiPT_S1_S1_iii_param_4];
	cvta.to.global.u64 	%rd1, %rd4;
	mov.u32 	%r1, %tid.x;
	mov.u32 	%r2, %ntid.x;
	add.s32 	%r34, %r1, %r2;
	cvt.u16.u32 	%rs3, %r34;
	not.b16 	%rs4, %rs3;
	and.b16  	%rs5, %rs4, 255;
	cvt.u16.u32 	%rs6, %r2;
	and.b16  	%rs7, %rs6, 255;
	div.u16 	%rs1, %rs5, %rs7;
	and.b16  	%rs2, %rs1, 3;
	setp.eq.s16 	%p1, %rs2, 2;
	mov.u32 	%r127, %r1;
	@%p1 bra 	$L__BB69_3;
	cvt.u32.u16 	%r3, %rs2;
	mov.b32 	%r126, 0;
	mov.u32 	%r38, _ZZ9cuda_gemmIiLi128ELi1ELi1ELi64ELi16ELi16ELi64ELi0ELi1EEviiiPT_S1_S1_iiiE11kron_fac_sh;
	mov.u32 	%r127, %r1;
$L__BB69_2:
	.pragma "nounroll";
	mul.wide.u32 	%rd5, %r127, 4;
	add.s64 	%rd6, %rd1, %rd5;
	ld.global.u32 	%r36, [%rd6];
	and.b32  	%r37, %r127, 15;
	mad.lo.s32 	%r39, %r37, 68, %r38;
	shr.u32 	%r40, %r127, 2;
	and.b32  	%r41, %r40, 1073741820;
	add.s32 	%r42, %r39, %r41;
	st.shared.u32 	[%r42], %r36;
	add.s32 	%r127, %r127, %r2;
	add.s32 	%r126, %r126, 1;
	xor.b32  	%r43, %r126, %r3;
	setp.ne.s32 	%p2, %r43, 2;
	@%p2 bra 	$L__BB69_2;
$L__BB69_3:
	setp.lt.u16 	%p3, %rs1, 2;
	@%p3 bra 	$L__BB69_6;
	shl.b32 	%r44, %r2, 1;
	add.s32 	%r130, %r127, %r44;
	shl.b32 	%r10, %r2, 2;
	mad.lo.s32 	%r129, %r2, 3, %r127;
	add.s32 	%r128, %r2, %r127;
$L__BB69_5:
	mul.wide.u32 	%rd7, %r127, 4;
	add.s64 	%rd8, %rd1, %rd7;
	ld.global.u32 	%r45, [%rd8];
	and.b32  	%r46, %r127, 15;
	mov.u32 	%r47, _ZZ9cuda_gemmIiLi128ELi1ELi1ELi64ELi16ELi16ELi64ELi0ELi1EEviiiPT_S1_S1_iiiE11kron_fac_sh;
	mad.lo.s32 	%r48, %r46, 68, %r47;
	shr.u32 	%r49, %r127, 2;
	and.b32  	%r50, %r49, 1073741820;
	add.s32 	%r51, %r48, %r50;
	st.shared.u32 	[%r51], %r45;
	add.s32 	%r52, %r127, %r2;
	mul.wide.u32 	%rd9, %r128, 4;
	add.s64 	%rd10, %rd1, %rd9;
	ld.global.u32 	%r53, [%rd10];
	and.b32  	%r54, %r128, 15;
	mad.lo.s32 	%r55, %r54, 68, %r47;
	shr.u32 	%r56, %r128, 2;
	and.b32  	%r57, %r56, 1073741820;
	add.s32 	%r58, %r55, %r57;
	st.shared.u32 	[%r58], %r53;
	add.s32 	%r59, %r52, %r2;
	mul.wide.u32 	%rd11, %r130, 4;
	add.s64 	%rd12, %rd1, %rd11;
	ld.global.u32 	%r60, [%rd12];
	and.b32  	%r61, %r130, 15;
	mad.lo.s32 	%r62, %r61, 68, %r47;
	shr.u32 	%r63, %r130, 2;
	and.b32  	%r64, %r63, 1073741820;
	add.s32 	%r65, %r62, %r64;
	st.shared.u32 	[%r65], %r60;
	add.s32 	%r66, %r59, %r2;
	mul.wide.u32 	%rd13, %r129, 4;
	add.s64 	%rd14, %rd1, %rd13;
	ld.global.u32 	%r67, [%rd14];
	and.b32  	%r68, %r129, 15;
	mad.lo.s32 	%r69, %r68, 68, %r47;
	shr.u32 	%r70, %r129, 2;
	and.b32  	%r71, %r70, 1073741820;
	add.s32 	%r72, %r69, %r71;
	st.shared.u32 	[%r72], %r67;
	add.s32 	%r127, %r66, %r2;
	add.s32 	%r130, %r130, %r10;
	add.s32 	%r129, %r129, %r10;
	add.s32 	%r128, %r128, %r10;
	setp.lt.u32 	%p4, %r127, 256;
	@%p4 bra 	$L__BB69_5;
$L__BB69_6:
	mov.u32 	%r21, %ctaid.y;
	mov.u32 	%r73, %nctaid.y;
	setp.ge.u32 	%p5, %r21, %r73;
	@%p5 bra 	$L__BB69_13;
	setp.gt.u32 	%p6, %r1, 15;
	@%p6 bra 	$L__BB69_10;
	shl.b32 	%r134, %r1, 2;
	mov.u32 	%r74, %ctaid.x;
	shl.b32 	%r75, %r74, 6;
	shl.b32 	%r23, %r2, 2;
	shl.b32 	%r76, %r1, 4;
	mov.u32 	%r77, _ZZ9cuda_gemmIiLi128ELi1ELi1ELi64ELi16ELi16ELi64ELi0ELi1EEviiiPT_S1_S1_iiiE3Ash;
	add.s32 	%r133, %r77, %r76;
	shl.b32 	%r25, %r2, 4;
	mad.lo.s32 	%r78, %r33, %r21, %r75;
	add.s32 	%r132, %r78, %r134;
	cvta.to.global.u64 	%rd2, %rd3;
$L__BB69_9:
	mul.wide.s32 	%rd15, %r132, 4;
	add.s64 	%rd16, %rd2, %rd15;
	ld.global.v4.u32 	{%r79, %r80, %r81, %r82}, [%rd16];
	st.shared.v4.u32 	[%r133], {%r79, %r80, %r81, %r82};
	add.s32 	%r134, %r134, %r23;
	add.s32 	%r133, %r133, %r25;
	add.s32 	%r132, %r132, %r23;
	setp.lt.u32 	%p7, %r134, 64;
	@%p7 bra 	$L__BB69_9;
$L__BB69_10:
	bar.sync 	0;
	setp.gt.u32 	%p8, %r1, 63;
	@%p8 bra 	$L__BB69_12;
	and.b32  	%r83, %r1, 3;
	shr.u32 	%r84, %r1, 2;
	mov.u32 	%r85, _ZZ9cuda_gemmIiLi128ELi1ELi1ELi64ELi16ELi16ELi64ELi0ELi1EEviiiPT_S1_S1_iiiE11kron_fac_sh;
	mad.lo.s32 	%r86, %r84, 68, %r85;
	shl.b32 	%r87, %r1, 2;
	and.b32  	%r88, %r87, 60;
	add.s32 	%r89, %r86, %r88;
	ld.shared.u32 	%r90, [%r89];
	shfl.sync.idx.b32	%r91|%p9, %r90, %r83, 4127, -1;
	add.s32 	%r92, %r83, 1;
	shfl.sync.idx.b32	%r93|%p10, %r90, %r92, 4127, -1;
	add.s32 	%r94, %r83, 2;
	shfl.sync.idx.b32	%r95|%p11, %r90, %r94, 4127, -1;
	add.s32 	%r96, %r83, 3;
	shfl.sync.idx.b32	%r97|%p12, %r90, %r96, 4127, -1;
	or.b32  	%r98, %r83, 4;
	shfl.sync.idx.b32	%r99|%p13, %r90, %r98, 4127, -1;
	add.s32 	%r100, %r83, 5;
	shfl.sync.idx.b32	%r101|%p14, %r90, %r100, 4127, -1;
	add.s32 	%r102, %r83, 6;
	shfl.sync.idx.b32	%r103|%p15, %r90, %r102, 4127, -1;
	add.s32 	%r104, %r83, 7;
	shfl.sync.idx.b32	%r105|%p16, %r90, %r104, 4127, -1;
	or.b32  	%r106, %r83, 8;
	shfl.sync.idx.b32	%r107|%p17, %r90, %r106, 4127, -1;
	add.s32 	%r108, %r83, 9;
	shfl.sync.idx.b32	%r109|%p18, %r90, %r108, 4127, -1;
	add.s32 	%r110, %r83, 10;
	shfl.sync.idx.b32	%r111|%p19, %r90, %r110, 4127, -1;
	add.s32 	%r112, %r83, 11;
	shfl.sync.idx.b32	%r113|%p20, %r90, %r112, 4127, -1;
	or.b32  	%r114, %r83, 12;
	shfl.sync.idx.b32	%r115|%p21, %r90, %r114, 4127, -1;
	add.s32 	%r116, %r83, 13;
	and.b32  	%r117, %r116, 15;
	shfl.sync.idx.b32	%r118|%p22, %r90, %r117, 4127, -1;
	add.s32 	%r119, %r83, 14;
	and.b32  	%r120, %r119, 15;
	shfl.sync.idx.b32	%r121|%p23, %r90, %r120, 4127, -1;
	add.s32 	%r122, %r83, -1;
	and.b32  	%r123, %r122, 15;
	shfl.sync.idx.b32	%r124|%p24, %r90, %r123, 4127, -1;
$L__BB69_12:
	bar.sync 	0;
$L__BB69_13:
	ret;

}
	// .globl	_Z9cuda_gemmIiLi128ELi1ELi1ELi64ELi16ELi16ELi64ELi1ELi0EEviiiPT_S1_S1_iii
.visible .entry _Z9cuda_gemmIiLi128ELi1ELi1ELi64ELi16ELi16ELi64ELi1ELi0EEviiiPT_S1_S1_iii(
	.param .u32 _Z9cuda_gemmIiLi128ELi1ELi1ELi64ELi16ELi16ELi64ELi1ELi0EEviiiPT_S1_S1_iii_param_0,
	.param .u32 _Z9cuda_gemmIiLi128ELi1ELi1ELi64ELi16ELi16ELi64ELi1ELi0EEviiiPT_S1_S1_iii_param_1,
	.param .u32 _Z9cuda_gemmIiLi128ELi1ELi1ELi64ELi16ELi16ELi64ELi1ELi0EEviiiPT_S1_S1_iii_param_2,
	.param .u64 .ptr .align 1 _Z9cuda_gemmIiLi128ELi1ELi1ELi64ELi16ELi16ELi64ELi1ELi0EEviiiPT_S1_S1_iii_param_3,
	.param .u64 .ptr .align 1 _Z9cuda_gemmIiLi128ELi1ELi1ELi64ELi16ELi16ELi64ELi1ELi0EEviiiPT_S1_S1_iii_param_4,
	.param .u64 .ptr .align 1 _Z9cuda_gemmIiLi128ELi1ELi1ELi64ELi16ELi16ELi64ELi1ELi0EEviiiPT_S1_S1_iii_param_5,
	.param .u32 _Z9cuda_gemmIiLi128ELi1ELi1ELi64ELi16ELi16ELi64ELi1ELi0EEviiiPT_S1_S1_iii_param_6,
	.param .u32 _Z9cuda_gemmIiLi128ELi1ELi1ELi64ELi16ELi16ELi64ELi1ELi0EEviiiPT_S1_S1_iii_param_7,
	.param .u32 _Z9cuda_gemmIiLi128ELi1ELi1ELi64ELi16ELi16ELi64ELi1ELi0EEviiiPT_S1_S1_iii_param_8
)
.maxntid 128
{
	.reg .pred 	%p<90>;
	.reg .b16 	%rs<3>;
	.reg .b32 	%r<457>;
	.reg .b64 	%rd<18>;
	// demoted variable
	.shared .align 128 .b8 _ZZ9cuda_gemmIiLi128ELi1ELi1ELi64ELi16ELi16ELi64ELi1ELi0EEviiiPT_S1_S1_iiiE11kron_fac_sh[1088];
	// demoted variable
	.shared .align 128 .b8 _ZZ9cuda_gemmIiLi128ELi1ELi1ELi64ELi16ELi16ELi64ELi1ELi0EEviiiPT_S1_S1_iiiE3Ash[256];
	ld.param.u64 	%rd6, [_Z9cuda_gemmIiLi128ELi1ELi1ELi64ELi16ELi16ELi64ELi1ELi0EEviiiPT_S1_S1_iii_param_3];
	ld.param.u64 	%rd7, [_Z9cuda_gemmIiLi128ELi1ELi1ELi64ELi16ELi16ELi64ELi1ELi0EEviiiPT_S1_S1_iii_param_4];
	ld.param.u32 	%r152, [_Z9cuda_gemmIiLi128ELi1ELi1ELi64ELi16ELi16ELi64ELi1ELi0EEviiiPT_S1_S1_iii_param_6];
	ld.param.u32 	%r153, [_Z9cuda_gemmIiLi128ELi1ELi1ELi64ELi16ELi16ELi64ELi1ELi0EEviiiPT_S1_S1_iii_param_7];
	mov.u32 	%r1, %tid.x;
	mul.lo.s32 	%r2, %r153, %r152;
	setp.ge.u32 	%p1, %r1, %r2;
	@%p1 bra 	$L__BB70_3;
	mov.u32 	%r3, %ntid.x;
	cvta.to.global.u64 	%rd1, %rd7;
	mov.u32 	%r156, _ZZ9cuda_gemmIiLi128ELi1ELi1ELi64ELi16ELi16ELi64ELi1ELi0EEviiiPT_S1_S1_iiiE11kron_fac_sh;
	mov.u32 	%r404, %r1;
$L__BB70_2:
	mul.wide.u32 	%rd9, %r404, 4;
	add.s64 	%rd10, %rd1, %rd9;
	ld.global.u32 	%r154, [%rd10];
	rem.u32 	%r155, %r404, %r152;
	mad.lo.s32 	%r157, %r155, 68, %r156;
	div.u32 	%r158, %r404, %r153;
	shl.b32 	%r159, %r158, 2;
	add.s32 	%r160, %r157, %r159;
	st.shared.u32 	[%r160], %r154;
	add.s32 	%r404, %r404, %r3;
	setp.lt.u32 	%p2, %r404, %r2;
	@%p2 bra 	$L__BB70_2;
$L__BB70_3:
	div.s32 	%r6, 64, %r153;
	div.u32 	%r423, %r1, %r6;
	mul.lo.s32 	%r161, %r423, %r6;
	sub.s32 	%r7, %r1, %r161;
	mov.u32 	%r9, %ctaid.y;
	mov.u32 	%r162, %nctaid.y;
	setp.ge.u32 	%p3, %r9, %r162;
	@%p3 bra 	$L__BB70_109;
	setp.gt.u32 	%p4, %r1, 15;
	and.b32  	%r10, %r7, 15;
	mul.lo.s32 	%r11, %r7, %r153;
	min.s32 	%r12, %r152, 16;
	@%p4 bra 	$L__BB70_7;
	mov.u32 	%r163, %ntid.x;
	shl.b32 	%r406, %r1, 2;
	shl.b32 	%r164, %r9, 6;
	shl.b32 	%r165, %r1, 4;
	mov.u32 	%r166, _ZZ9cuda_gemmIiLi128ELi1ELi1ELi64ELi16ELi16ELi64ELi1ELi0EEviiiPT_S1_S1_iiiE3Ash;
	add.s32 	%r405, %r166, %r165;
	shl.b32 	%r15, %r163, 4;
	add.s32 	%r167, %r164, %r406;
	mul.wide.u32 	%rd11, %r167, 4;
	cvta.to.global.u64 	%rd12, %rd6;
	add.s64 	%rd17, %rd12, %rd11;
	mul.wide.u32 	%rd3, %r163, 16;
	shl.b32 	%r16, %r163, 2;
$L__BB70_6:
	ld.global.v4.u32 	{%r168, %r169, %r170, %r171}, [%rd17];
	st.shared.v4.u32 	[%r405], {%r168, %r169, %r170, %r171};
	add.s32 	%r406, %r406, %r16;
	add.s32 	%r405, %r405, %r15;
	add.s64 	%rd17, %rd17, %rd3;
	setp.lt.u32 	%p5, %r406, 64;
	@%p5 bra 	$L__BB70_6;
$L__BB70_7:
	setp.lt.s32 	%p6, %r6, 1;
	bar.sync 	0;
	mov.b32 	%r456, 0;
	@%p6 bra 	$L__BB70_108;
	setp.lt.s32 	%p7, %r153, 1;
	@%p7 bra 	$L__BB70_10;
	add.s32 	%r174, %r10, %r11;
	shl.b32 	%r175, %r174, 2;
	mov.u32 	%r176, _ZZ9cuda_gemmIiLi128ELi1ELi1ELi64ELi16ELi16ELi64ELi1ELi0EEviiiPT_S1_S1_iiiE3Ash;
	add.s32 	%r177, %r176, %r175;
	ld.shared.u32 	%r407, [%r177];
$L__BB70_10:
	setp.lt.s32 	%p8, %r153, 2;
	@%p8 bra 	$L__BB70_12;
	add.s32 	%r179, %r7, 1;
	and.b32  	%r180, %r179, 15;
	add.s32 	%r181, %r180, %r11;
	shl.b32 	%r182, %r181, 2;
	mov.u32 	%r183, _ZZ9cuda_gemmIiLi128ELi1ELi1ELi64ELi16ELi16ELi64ELi1ELi0EEviiiPT_S1_S1_iiiE3Ash;
	add.s32 	%r184, %r183, %r182;
	ld.shared.u32 	%r408, [%r184];
$L__BB70_12:
	setp.lt.s32 	%p9, %r153, 3;
	@%p9 bra 	$L__BB70_14;
	add.s32 	%r186, %r7, 2;
	and.b32  	%r187, %r186, 15;
	add.s32 	%r188, %r187, %r11;
	shl.b32 	%r189, %r188, 2;
	mov.u32 	%r190, _ZZ9cuda_gemmIiLi128ELi1ELi1ELi64ELi16ELi16ELi64ELi1ELi0EEviiiPT_S1_S1_iiiE3Ash;
	add.s32 	%r191, %r190, %r189;
	ld.shared.u32 	%r409, [%r191];
$L__BB70_14:
	setp.lt.s32 	%p10, %r153, 4;
	@%p10 bra 	$L__BB70_16;
	add.s32 	%r193, %r7, 3;
	and.b32  	%r194, %r193, 15;
	add.s32 	%r195, %r194, %r11;
	shl.b32 	%r196, %r195, 2;
	mov.u32 	%r197, _ZZ9cuda_gemmIiLi128ELi1ELi1ELi64ELi16ELi16ELi64ELi1ELi0EEviiiPT_S1_S1_iiiE3Ash;
	add.s32 	%r198, %r197, %r196;
	ld.shared.u32 	%r410, [%r198];
$L__BB70_16:
	setp.lt.s32 	%p11, %r153, 5;
	@%p11 bra 	$L__BB70_18;
	add.s32 	%r200, %r7, 4;
	and.b32  	%r201, %r200, 15;
	add.s32 	%r202, %r201, %r11;
	shl.b32 	%r203, %r202, 2;
	mov.u32 	%r204, _ZZ9cuda_gemmIiLi128ELi1ELi1ELi64ELi16ELi16ELi64ELi1ELi0EEviiiPT_S1_S1_iiiE3Ash;
	add.s32 	%r205, %r204, %r203;
	ld.shared.u32 	%r411, [%r205];
$L__BB70_18:
	setp.lt.s32 	%p12, %r153, 6;
	@%p12 bra 	$L__BB70_20;
	add.s32 	%r207, %r7, 5;
	and.b32  	%r208, %r207, 15;
	add.s32 	%r209, %r208, %r11;
	shl.b32 	%r210, %r209, 2;
	mov.u32 	%r211, _ZZ9cuda_gemmIiLi128ELi1ELi1ELi64ELi16ELi16ELi64ELi1ELi0EEviiiPT_S1_S1_iiiE3Ash;
	add.s32 	%r212, %r211, %r210;
	ld.shared.u32 	%r412, [%r212];
$L__BB70_20:
	setp.lt.s32 	%p13, %r153, 7;
	@%p13 bra 	$L__BB70_22;
	add.s32 	%r214, %r7, 6;
	and.b32  	%r215, %r214, 15;
	add.s32 	%r216, %r215, %r11;
	shl.b32 	%r217, %r216, 2;
	mov.u32 	%r218, _ZZ9cuda_gemmIiLi128ELi1ELi1ELi64ELi16ELi16ELi64ELi1ELi0EEviiiPT_S1_S1_iiiE3Ash;
	add.s32 	%r219, %r218, %r217;
	ld.shared.u32 	%r413, [%r219];
$L__BB70_22:
	setp.lt.s32 	%p14, %r153, 8;
	@%p14 bra 	$L__BB70_24;
	add.s32 	%r221, %r7, 7;
	and.b32  	%r222, %r221, 15;
	add.s32 	%r223, %r222, %r11;
	shl.b32 	%r224, %r223, 2;
	mov.u32 	%r225, _ZZ9cuda_gemmIiLi128ELi1ELi1ELi64ELi16ELi16ELi64ELi1ELi0EEviiiPT_S1_S1_iiiE3Ash;
	add.s32 	%r226, %r225, %r224;
	ld.shared.u32 	%r414, [%r226];
$L__BB70_24:
	setp.lt.s32 	%p15, %r153, 9;
	@%p15 bra 	$L__BB70_26;
	xor.b32  	%r228, %r10, 8;
	add.s32 	%r229, %r228, %r11;
	shl.b32 	%r230, %r229, 2;
	mov.u32 	%r231, _ZZ9cuda_gemmIiLi128ELi1ELi1ELi64ELi16ELi16ELi64ELi1ELi0EEviiiPT_S1_S1_iiiE3Ash;
	add.s32 	%r232, %r231, %r230;
	ld.shared.u32 	%r415, [%r232];
$L__BB70_26:
	setp.lt.s32 	%p16, %r153, 10;
	@%p16 bra 	$L__BB70_28;
	add.s32 	%r234, %r7, 9;
	and.b32  	%r235, %r234, 15;
	add.s32 	%r236, %r235, %r11;
	shl.b32 	%r237, %r236, 2;
	mov.u32 	%r238, _ZZ9cuda_gemmIiLi128ELi1ELi1ELi64ELi16ELi16ELi64ELi1ELi0EEviiiPT_S1_S1_iiiE3Ash;
	add.s32 	%r239, %r238, %r237;
	ld.shared.u32 	%r416, [%r239];
$L__BB70_28:
	setp.lt.s32 	%p17, %r153, 11;
	@%p17 bra 	$L__BB70_30;
	add.s32 	%r241, %r7, 10;
	and.b32  	%r242, %r241, 15;
	add.s32 	%r243, %r242, %r11;
	shl.b32 	%r244, %r243, 2;
	mov.u32 	%r245, _ZZ9cuda_gemmIiLi128ELi1ELi1ELi64ELi16ELi16ELi64ELi1ELi0EEviiiPT_S1_S1_iiiE3Ash;
	add.s32 	%r246, %r245, %r244;
	ld.shared.u32 	%r417, [%r246];
$L__BB70_30:
	setp.lt.s32 	%p18, %r153, 12;
	@%p18 bra 	$L__BB70_32;
	add.s32 	%r248, %r7, 11;
	and.b32  	%r249, %r248, 15;
	add.s32 	%r250, %r249, %r11;
	shl.b32 	%r251, %r250, 2;
	mov.u32 	%r252, _ZZ9cuda_gemmIiLi128ELi1ELi1ELi64ELi16ELi16ELi64ELi1ELi0EEviiiPT_S1_S1_iiiE3Ash;
	add.s32 	%r253, %r252, %r251;
	ld.shared.u32 	%r418, [%r253];
$L__BB70_32:
	setp.lt.s32 	%p19, %r153, 13;
	@%p19 bra 	$L__BB70_34;
	add.s32 	%r255, %r7, 12;
	and.b32  	%r256, %r255, 15;
	add.s32 	%r257, %r256, %r11;
	shl.b32 	%r258, %r257, 2;
	mov.u32 	%r259, _ZZ9cuda_gemmIiLi128ELi1ELi1ELi64ELi16ELi16ELi64ELi1ELi0EEviiiPT_S1_S1_iiiE3Ash;
	add.s32 	%r260, %r259, %r258;
	ld.shared.u32 	%r419, [%r260];
$L__BB70_34:
	setp.lt.s32 	%p20, %r153, 14;
	@%p20 bra 	$L__BB70_36;
	add.s32 	%r262, %r7, 13;
	and.b32  	%r263, %r262, 15;
	add.s32 	%r264, %r263, %r11;
	shl.b32 	%r265, %r264, 2;
	mov.u32 	%r266, _ZZ9cuda_gemmIiLi128ELi1ELi1ELi64ELi16ELi16ELi64ELi1ELi0EEviiiPT_S1_S1_iiiE3Ash;
	add.s32 	%r267, %r266, %r265;
	ld.shared.u32 	%r420, [%r267];
$L__BB70_36:
	setp.lt.s32 	%p21, %r153, 15;
	@%p21 bra 	$L__BB70_38;
	add.s32 	%r269, %r7, 14;
	and.b32  	%r270, %r269, 15;
	add.s32 	%r271, %r270, %r11;
	shl.b32 	%r272, %r271, 2;
	mov.u32 	%r273, _ZZ9cuda_gemmIiLi128ELi1ELi1ELi64ELi16ELi16ELi64ELi1ELi0EEviiiPT_S1_S1_iiiE3Ash;
	add.s32 	%r274, %r273, %r272;
	ld.shared.u32 	%r421, [%r274];
$L__BB70_38:
	setp.lt.s32 	%p22, %r153, 16;
	@%p22 bra 	$L__BB70_40;
	add.s32 	%r276, %r7, -1;
	and.b32  	%r277, %r276, 15;
	add.s32 	%r278, %r277, %r11;
	shl.b32 	%r279, %r278, 2;
	mov.u32 	%r280, _ZZ9cuda_gemmIiLi128ELi1ELi1ELi64ELi16ELi16ELi64ELi1ELi0EEviiiPT_S1_S1_iiiE3Ash;
	add.s32 	%r281, %r280, %r279;
	ld.shared.u32 	%r422, [%r281];
$L__BB70_40:
	setp.ge.s32 	%p23, %r423, %r12;
	@%p23 bra 	$L__BB70_108;
	add.s32 	%r284, %r7, 1;
	and.b32  	%r53, %r284, 15;
	add.s32 	%r285, %r7, 2;
	and.b32  	%r54, %r285, 15;
	add.s32 	%r286, %r7, 3;
	and.b32  	%r55, %r286, 15;
	add.s32 	%r287, %r7, 4;
	and.b32  	%r56, %r287, 15;
	add.s32 	%r288, %r7, 5;
	and.b32  	%r57, %r288, 15;
	add.s32 	%r289, %r7, 6;
	and.b32  	%r58, %r289, 15;
	add.s32 	%r290, %r7, 7;
	and.b32  	%r59, %r290, 15;
	add.s32 	%r291, %r7, 9;
	and.b32  	%r60, %r291, 15;
	add.s32 	%r292, %r7, 10;
	and.b32  	%r61, %r292, 15;
	add.s32 	%r293, %r7, 11;
	and.b32  	%r62, %r293, 15;
	add.s32 	%r294, %r7, 12;
	and.b32  	%r63, %r294, 15;
	add.s32 	%r295, %r7, 13;
	and.b32  	%r64, %r295, 15;
	add.s32 	%r296, %r7, 14;
	and.b32  	%r65, %r296, 15;
	add.s32 	%r297, %r7, -1;
	and.b32  	%r66, %r297, 15;
	add.s32 	%r298, %r10, 1;
	setp.lt.s32 	%p24, %r298, %r153;
	selp.b32 	%r299, 0, %r153, %p24;
	sub.s32 	%r67, %r298, %r299;
	add.s32 	%r300, %r10, 2;
	setp.lt.s32 	%p25, %r300, %r153;
	selp.b32 	%r301, 0, %r153, %p25;
	sub.s32 	%r68, %r300, %r301;
	add.s32 	%r302, %r10, 3;
	setp.lt.s32 	%p26, %r302, %r153;
	selp.b32 	%r303, 0, %r153, %p26;
	sub.s32 	%r69, %r302, %r303;
	add.s32 	%r304, %r10, 4;
	setp.lt.s32 	%p27, %r304, %r153;
	selp.b32 	%r305, 0, %r153, %p27;
	sub.s32 	%r70, %r304, %r305;
	add.s32 	%r306, %r10, 5;
	setp.lt.s32 	%p28, %r306, %r153;
	selp.b32 	%r307, 0, %r153, %p28;
	sub.s32 	%r71, %r306, %r307;
	add.s32 	%r308, %r10, 6;
	setp.lt.s32 	%p29, %r308, %r153;
	selp.b32 	%r309, 0, %r153, %p29;
	sub.s32 	%r72, %r308, %r309;
	add.s32 	%r310, %r10, 7;
	setp.lt.s32 	%p30, %r310, %r153;
	selp.b32 	%r311, 0, %r153, %p30;
	sub.s32 	%r73, %r310, %r311;
	add.s32 	%r312, %r10, 9;
	setp.lt.s32 	%p31, %r312, %r153;
	selp.b32 	%r313, 0, %r153, %p31;
	sub.s32 	%r74, %r312, %r313;
	add.s32 	%r314, %r10, 10;
	setp.lt.s32 	%p32, %r314, %r153;
	selp.b32 	%r315, 0, %r153, %p32;
	sub.s32 	%r75, %r314, %r315;
	add.s32 	%r316, %r10, 11;
	setp.lt.s32 	%p33, %r316, %r153;
	selp.b32 	%r317, 0, %r153, %p33;
	sub.s32 	%r76, %r316, %r317;
	add.s32 	%r318, %r10, 12;
	setp.lt.s32 	%p34, %r318, %r153;
	selp.b32 	%r319, 0, %r153, %p34;
	sub.s32 	%r77, %r318, %r319;
	add.s32 	%r320, %r10, 13;
	setp.lt.s32 	%p35, %r320, %r153;
	selp.b32 	%r321, 0, %r153, %p35;
	sub.s32 	%r78, %r320, %r321;
	add.s32 	%r322, %r10, 14;
	setp.lt.s32 	%p36, %r322, %r153;
	selp.b32 	%r323, 0, %r153, %p36;
	sub.s32 	%r79, %r322, %r323;
	add.s32 	%r324, %r10, 15;
	setp.lt.s32 	%p37, %r324, %r153;
	selp.b32 	%r325, 0, %r153, %p37;
	sub.s32 	%r80, %r324, %r325;
	cvt.u16.u32 	%rs1, %r6;
	div.s16 	%rs2, 128, %rs1;
	cvt.s32.s16 	%r81, %rs2;
	mov.b32 	%r456, 0;
	shl.b32 	%r334, %r53, 2;
	shl.b32 	%r337, %r54, 2;
	shl.b32 	%r340, %r55, 2;
	shl.b32 	%r343, %r56, 2;
	shl.b32 	%r346, %r57, 2;
	shl.b32 	%r349, %r58, 2;
	shl.b32 	%r352, %r59, 2;
	shl.b32 	%r359, %r60, 2;
	shl.b32 	%r362, %r61, 2;
	shl.b32 	%r365, %r62, 2;
	shl.b32 	%r368, %r63, 2;
	shl.b32 	%r371, %r64, 2;
	shl.b32 	%r374, %r65, 2;
	shl.b32 	%r377, %r66, 2;
$L__BB70_42:
	setp.gt.u32 	%p38, %r153, 64;
	mov.u32 	%r326, _ZZ9cuda_gemmIiLi128ELi1ELi1ELi64ELi16ELi16ELi64ELi1ELi0EEviiiPT_S1_S1_iiiE11kron_fac_sh;
	mad.lo.s32 	%r84, %r423, 68, %r326;
	shl.b32 	%r327, %r1, 2;
	and.b32  	%r328, %r327, 60;
	add.s32 	%r329, %r84, %r328;
	ld.shared.u32 	%r85, [%r329];
	@%p38 bra 	$L__BB70_75;
	setp.eq.s32 	%p55, %r153, 0;
	mov.b32 	%r426, 0;
	@%p55 bra 	$L__BB70_45;
	setp.lt.s32 	%p56, %r10, %r153;
	selp.b32 	%r381, 0, %r153, %p56;
	sub.s32 	%r382, %r10, %r381;
	shfl.sync.idx.b32	%r383|%p57, %r85, %r382, 4127, -1;
	mul.lo.s32 	%r426, %r383, %r407;
$L__BB70_45:
	setp.lt.s32 	%p58, %r153, 2;
	@%p58 bra 	$L__BB70_47;
	shfl.sync.idx.b32	%r384|%p59, %r85, %r67, 4127, -1;
	mad.lo.s32 	%r426, %r384, %r408, %r426;
$L__BB70_47:
	setp.lt.s32 	%p60, %r153, 3;
	@%p60 bra 	$L__BB70_49;
	shfl.sync.idx.b32	%r385|%p61, %r85, %r68, 4127, -1;
	mad.lo.s32 	%r426, %r385, %r409, %r426;
$L__BB70_49:
	setp.lt.s32 	%p62, %r153, 4;
	@%p62 bra 	$L__BB70_51;
	shfl.sync.idx.b32	%r386|%p63, %r85, %r69, 4127, -1;
	mad.lo.s32 	%r426, %r386, %r410, %r426;
$L__BB70_51:
	setp.lt.s32 	%p64, %r153, 5;
	@%p64 bra 	$L__BB70_53;
	shfl.sync.idx.b32	%r387|%p65, %r85, %r70, 4127, -1;
	mad.lo.s32 	%r426, %r387, %r411, %r426;
$L__BB70_53:
	setp.lt.s32 	%p66, %r153, 6;
	@%p66 bra 	$L__BB70_55;
	shfl.sync.idx.b32	%r388|%p67, %r85, %r71, 4127, -1;
	mad.lo.s32 	%r426, %r388, %r412, %r426;
$L__BB70_55:
	setp.lt.s32 	%p68, %r153, 7;
	@%p68 bra 	$L__BB70_57;
	shfl.sync.idx.b32	%r389|%p69, %r85, %r72, 4127, -1;
	mad.lo.s32 	%r426, %r389, %r413, %r426;
$L__BB70_57:
	setp.lt.s32 	%p70, %r153, 8;
	@%p70 bra 	$L__BB70_59;
	shfl.sync.idx.b32	%r390|%p71, %r85, %r73, 4127, -1;
	mad.lo.s32 	%r426, %r390, %r414, %r426;
$L__BB70_59:
	setp.lt.s32 	%p72, %r153, 9;
	@%p72 bra 	$L__BB70_61;
	add.s32 	%r391, %r10, 8;
	setp.lt.s32 	%p73, %r391, %r153;
	selp.b32 	%r392, 0, %r153, %p73;
	sub.s32 	%r393, %r391, %r392;
	shfl.sync.idx.b32	%r394|%p74, %r85, %r393, 4127, -1;
	mad.lo.s32 	%r426, %r394, %r415, %r426;
$L__BB70_61:
	setp.lt.s32 	%p75, %r153, 10;
	@%p75 bra 	$L__BB70_63;
	shfl.sync.idx.b32	%r395|%p76, %r85, %r74, 4127, -1;
	mad.lo.s32 	%r426, %r395, %r416, %r426;
$L__BB70_63:
	setp.lt.s32 	%p77, %r153, 11;
	@%p77 bra 	$L__BB70_65;
	shfl.sync.idx.b32	%r396|%p78, %r85, %r75, 4127, -1;
	mad.lo.s32 	%r426, %r396, %r417, %r426;
$L__BB70_65:
	setp.lt.s32 	%p79, %r153, 12;
	@%p79 bra 	$L__BB70_67;
	shfl.sync.idx.b32	%r397|%p80, %r85, %r76, 4127, -1;
	mad.lo.s32 	%r426, %r397, %r418, %r426;
$L__BB70_67:
	setp.lt.s32 	%p81, %r153, 13;
	@%p81 bra 	$L__BB70_69;
	shfl.sync.idx.b32	%r398|%p82, %r85, %r77, 4127, -1;
	mad.lo.s32 	%r426, %r398, %r419, %r426;
$L__BB70_69:
	setp.lt.s32 	%p83, %r153, 14;
	@%p83 bra 	$L__BB70_71;
	shfl.sync.idx.b32	%r399|%p84, %r85, %r78, 4127, -1;
	mad.lo.s32 	%r426, %r399, %r420, %r426;
$L__BB70_71:
	setp.lt.s32 	%p85, %r153, 15;
	@%p85 bra 	$L__BB70_73;
	shfl.sync.idx.b32	%r400|%p86, %r85, %r79, 4127, -1;
	mad.lo.s32 	%r426, %r400, %r421, %r426;
$L__BB70_73:
	setp.lt.s32 	%p87, %r153, 16;
	@%p87 bra 	$L__BB70_107;
	shfl.sync.idx.b32	%r401|%p88, %r85, %r80, 4127, -1;
	mad.lo.s32 	%r426, %r401, %r422, %r426;
	bra.uni 	$L__BB70_107;
$L__BB70_75:
	setp.lt.s32 	%p39, %r153, 1;
	mov.b32 	%r426, 0;
	@%p39 bra 	$L__BB70_77;
	shl.b32 	%r331, %r10, 2;
	add.s32 	%r332, %r84, %r331;
	ld.shared.u32 	%r333, [%r332];
	mul.lo.s32 	%r426, %r333, %r407;
$L__BB70_77:
	setp.lt.s32 	%p40, %r153, 2;
	@%p40 bra 	$L__BB70_79;
	add.s32 	%r335, %r84, %r334;
	ld.shared.u32 	%r336, [%r335];
	mad.lo.s32 	%r426, %r336, %r408, %r426;
$L__BB70_79:
	setp.lt.s32 	%p41, %r153, 3;
	@%p41 bra 	$L__BB70_81;
	add.s32 	%r338, %r84, %r337;
	ld.shared.u32 	%r339, [%r338];
	mad.lo.s32 	%r426, %r339, %r409, %r426;
$L__BB70_81:
	setp.lt.s32 	%p42, %r153, 4;
	@%p42 bra 	$L__BB70_83;
	add.s32 	%r341, %r84, %r340;
	ld.shared.u32 	%r342, [%r341];
	mad.lo.s32 	%r426, %r342, %r410, %r426;
$L__BB70_83:
	setp.lt.s32 	%p43, %r153, 5;
	@%p43 bra 	$L__BB70_85;
	add.s32 	%r344, %r84, %r343;
	ld.shared.u32 	%r345, [%r344];
	mad.lo.s32 	%r426, %r345, %r411, %r426;
$L__BB70_85:
	setp.lt.s32 	%p44, %r153, 6;
	@%p44 bra 	$L__BB70_87;
	add.s32 	%r347, %r84, %r346;
	ld.shared.u32 	%r348, [%r347];
	mad.lo.s32 	%r426, %r348, %r412, %r426;
$L__BB70_87:
	setp.lt.s32 	%p45, %r153, 7;
	@%p45 bra 	$L__BB70_89;
	add.s32 	%r350, %r84, %r349;
	ld.shared.u32 	%r351, [%r350];
	mad.lo.s32 	%r426, %r351, %r413, %r426;
$L__BB70_89:
	setp.lt.s32 	%p46, %r153, 8;
	@%p46 bra 	$L__BB70_91;
	add.s32 	%r353, %r84, %r352;
	ld.shared.u32 	%r354, [%r353];
	mad.lo.s32 	%r426, %r354, %r414, %r426;
$L__BB70_91:
	setp.lt.s32 	%p47, %r153, 9;
	@%p47 bra 	$L__BB70_93;
	shl.b32 	%r355, %r10, 2;
	xor.b32  	%r356, %r355, 32;
	add.s32 	%r357, %r84, %r356;
	ld.shared.u32 	%r358, [%r357];
	mad.lo.s32 	%r426, %r358, %r415, %r426;
$L__BB70_93:
	setp.lt.s32 	%p48, %r153, 10;
	@%p48 bra 	$L__BB70_95;
	add.s32 	%r360, %r84, %r359;
	ld.shared.u32 	%r361, [%r360];
	mad.lo.s32 	%r426, %r361, %r416, %r426;
$L__BB70_95:
	setp.lt.s32 	%p49, %r153, 11;
	@%p49 bra 	$L__BB70_97;
	add.s32 	%r363, %r84, %r362;
	ld.shared.u32 	%r364, [%r363];
	mad.lo.s32 	%r426, %r364, %r417, %r426;
$L__BB70_97:
	setp.lt.s32 	%p50, %r153, 12;
	@%p50 bra 	$L__BB70_99;
	add.s32 	%r366, %r84, %r365;
	ld.shared.u32 	%r367, [%r366];
	mad.lo.s32 	%r426, %r367, %r418, %r426;
$L__BB70_99:
	setp.lt.s32 	%p51, %r153, 13;
	@%p51 bra 	$L__BB70_101;
	add.s32 	%r369, %r84, %r368;
	ld.shared.u32 	%r370, [%r369];
	mad.lo.s32 	%r426, %r370, %r419, %r426;
$L__BB70_101:
	setp.lt.s32 	%p52, %r153, 14;
	@%p52 bra 	$L__BB70_103;
	add.s32 	%r372, %r84, %r371;
	ld.shared.u32 	%r373, [%r372];
	mad.lo.s32 	%r426, %r373, %r420, %r426;
$L__BB70_103:
	setp.lt.s32 	%p53, %r153, 15;
	@%p53 bra 	$L__BB70_105;
	add.s32 	%r375, %r84, %r374;
	ld.shared.u32 	%r376, [%r375];
	mad.lo.s32 	%r426, %r376, %r421, %r426;
$L__BB70_105:
	setp.lt.s32 	%p54, %r153, 16;
	@%p54 bra 	$L__BB70_107;
	add.s32 	%r378, %r84, %r377;
	ld.shared.u32 	%r379, [%r378];
	mad.lo.s32 	%r426, %r379, %r422, %r426;
$L__BB70_107:
	add.s32 	%r456, %r426, %r456;
	add.s32 	%r423, %r423, %r81;
	setp.lt.s32 	%p89, %r423, %r12;
	@%p89 bra 	$L__BB70_42;
$L__BB70_108:
	ld.param.u64 	%rd16, [_Z9cuda_gemmIiLi128ELi1ELi1ELi64ELi16ELi16ELi64ELi1ELi0EEviiiPT_S1_S1_iii_param_5];
	bar.sync 	0;
	shl.b32 	%r402, %r9, 6;
	add.s32 	%r403, %r402, %r1;
	cvta.to.global.u64 	%rd13, %rd16;
	mul.wide.u32 	%rd14, %r403, 4;
	add.s64 	%rd15, %rd13, %rd14;
	st.global.u32 	[%rd15], %r456;
$L__BB70_109:
	ret;

}
	// .globl	_Z9cuda_gemmIiLi128ELi1ELi1ELi64ELi16ELi16ELi64ELi1ELi1EEviiiPT_S1_S1_iii
.visible .entry _Z9cuda_gemmIiLi128ELi1ELi1ELi64ELi16ELi16ELi64ELi1ELi1EEviiiPT_S1_S1_iii(
	.param .u32 _Z9cuda_gemmIiLi128ELi1ELi1ELi64ELi16ELi16ELi64ELi1ELi1EEviiiPT_S1_S1_iii_param_0,
	.param .u32 _Z9cuda_gemmIiLi128ELi1ELi1ELi64ELi16ELi16ELi64ELi1ELi1EEviiiPT_S1_S1_iii_param_1,
	.param .u32 _Z9cuda_gemmIiLi128ELi1ELi1ELi64ELi16ELi16ELi64ELi1ELi1EEviiiPT_S1_S1_iii_param_2,
	.param .u64 .ptr .align 1 _Z9cuda_gemmIiLi128ELi1ELi1ELi64ELi16ELi16ELi64ELi1ELi1EEviiiPT_S1_S1_iii_param_3,
	.param .u64 .ptr .align 1 _Z9cuda_gemmIiLi128ELi1ELi1ELi64ELi16ELi16ELi64ELi1ELi1EEviiiPT_S1_S1_iii_param_4,
	.param .u64 .ptr .align 1 _Z9cuda_gemmIiLi128ELi1ELi1ELi64ELi16ELi16ELi64ELi1ELi1EEviiiPT_S1_S1_iii_param_5,
	.param .u32 _Z9cuda_gemmIiLi128ELi1ELi1ELi64ELi16ELi16ELi64ELi1ELi1EEviiiPT_S1_S1_iii_param_6,
	.param .u32 _Z9cuda_gemmIiLi128ELi1ELi1ELi64ELi16ELi16ELi64ELi1ELi1EEviiiPT_S1_S1_iii_param_7,
	.param .u32 _Z9cuda_gemmIiLi128ELi1ELi1ELi64ELi16ELi16ELi64ELi1ELi1EEviiiPT_S1_S1_iii_param_8
)
.maxntid 128
{
	.reg .pred 	%p<25>;
	.reg .b16 	%rs<8>;
	.reg .b32 	%r<129>;
	.reg .b64 	%rd<21>;
	// demoted variable
	.shared .align 128 .b8 _ZZ9cuda_gemmIiLi128ELi1ELi1ELi64ELi16ELi16ELi64ELi1ELi1EEviiiPT_S1_S1_iiiE11kron_fac_sh[1088];
	// demoted variable
	.shared .align 128 .b8 _ZZ9cuda_gemmIiLi128ELi1ELi1ELi64ELi16ELi16ELi64ELi1ELi1EEviiiPT_S1_S1_iiiE3Ash[256];
	ld.param.u64 	%rd6, [_Z9cuda_gemmIiLi128ELi1ELi1ELi64ELi16ELi16ELi64ELi1ELi1EEviiiPT_S1_S1_iii_param_3];
	ld.param.u64 	%rd7, [_Z9cuda_gemmIiLi128ELi1ELi1ELi64ELi16ELi16ELi64ELi1ELi1EEviiiPT_S1_S1_iii_param_4];
	cvta.to.global.u64 	%rd1, %rd7;
	mov.u32 	%r1, %tid.x;
	mov.u32 	%r2, %ntid.x;
	add.s32 	%r30, %r1, %r2;
	cvt.u16.u32 	%rs3, %r30;
	not.b16 	%rs4, %rs3;
	and.b16  	%rs5, %rs4, 255;
	cvt.u16.u32 	%rs6, %r2;
	and.b16  	%rs7, %rs6, 255;
	div.u16 	%rs1, %rs5, %rs7;
	and.b16  	%rs2, %rs1, 3;
	setp.eq.s16 	%p1, %rs2, 2;
	mov.u32 	%r122, %r1;
	@%p1 bra 	$L__BB71_3;
	cvt.u32.u16 	%r3, %rs2;
	mov.b32 	%r121, 0;
	mov.u32 	%r34, _ZZ9cuda_gemmIiLi128ELi1ELi1ELi64ELi16ELi16ELi64ELi1ELi1EEviiiPT_S1_S1_iiiE11kron_fac_sh;
	mov.u32 	%r122, %r1;
$L__BB71_2:
	.pragma "nounroll";
	mul.wide.u32 	%rd8, %r122, 4;
	add.s64 	%rd9, %rd1, %rd8;
	ld.global.u32 	%r32, [%rd9];
	and.b32  	%r33, %r122, 15;
	mad.lo.s32 	%r35, %r33, 68, %r34;
	shr.u32 	%r36, %r122, 2;
	and.b32  	%r37, %r36, 1073741820;
	add.s32 	%r38, %r35, %r37;
	st.shared.u32 	[%r38], %r32;
	add.s32 	%r122, %r122, %r2;
	add.s32 	%r121, %r121, 1;
	xor.b32  	%r39, %r121, %r3;
	setp.ne.s32 	%p2, %r39, 2;
	@%p2 bra 	$L__BB71_2;
$L__BB71_3:
	setp.lt.u16 	%p3, %rs1, 2;
	@%p3 bra 	$L__BB71_6;
	shl.b32 	%r40, %r2, 1;
	add.s32 	%r125, %r122, %r40;
	shl.b32 	%r10, %r2, 2;
	mad.lo.s32 	%r124, %r2, 3, %r122;
	add.s32 	%r123, %r2, %r122;
$L__BB71_5:
	mul.wide.u32 	%rd10, %r122, 4;
	add.s64 	%rd11, %rd1, %rd10;
	ld.global.u32 	%r41, [%rd11];
	and.b32  	%r42, %r122, 15;
	mov.u32 	%r43, _ZZ9cuda_gemmIiLi128ELi1ELi1ELi64ELi16ELi16ELi64ELi1ELi1EEviiiPT_S1_S1_iiiE11kron_fac_sh;
	mad.lo.s32 	%r44, %r42, 68, %r43;
	shr.u32 	%r45, %r122, 2;
	and.b32  	%r46, %r45, 1073741820;
	add.s32 	%r47, %r44, %r46;
	st.shared.u32 	[%r47], %r41;
	add.s32 	%r48, %r122, %r2;
	mul.wide.u32 	%rd12, %r123, 4;
	add.s64 	%rd13, %rd1, %rd12;
	ld.global.u32 	%r49, [%rd13];
	and.b32  	%r50, %r123, 15;
	mad.lo.s32 	%r51, %r50, 68, %r43;
	shr.u32 	%r52, %r123, 2;
	and.b32  	%r53, %r52, 1073741820;
	add.s32 	%r54, %r51, %r53;
	st.shared.u32 	[%r54], %r49;
	add.s32 	%r55, %r48, %r2;
	mul.wide.u32 	%rd14, %r125, 4;
	add.s64 	%rd15, %rd1, %rd14;
	ld.global.u32 	%r56, [%rd15];
	and.b32  	%r57, %r125, 15;
	mad.lo.s32 	%r58, %r57, 68, %r43;
	shr.u32 	%r59, %r125, 2;
	and.b32  	%r60, %r59, 1073741820;
	add.s32 	%r61, %r58, %r60;
	st.shared.u32 	[%r61], %r56;
	add.s32 	%r62, %r55, %r2;
	mul.wide.u32 	%rd16, %r124, 4;
	add.s64 	%rd17, %rd1, %rd16;
	ld.global.u32 	%r63, [%rd17];
	and.b32  	%r64, %r124, 15;
	mad.lo.s32 	%r65, %r64, 68, %r43;
	shr.u32 	%r66, %r124, 2;
	and.b32  	%r67, %r66, 1073741820;
	add.s32 	%r68, %r65, %r67;
	st.shared.u32 	[%r68], %r63;
	add.s32 	%r122, %r62, %r2;
	add.s32 	%r125, %r125, %r10;
	add.s32 	%r124, %r124, %r10;
	add.s32 	%r123, %r123, %r10;
	setp.lt.u32 	%p4, %r122, 256;
	@%p4 bra 	$L__BB71_5;
$L__BB71_6:
	mov.u32 	%r21, %ctaid.y;
	mov.u32 	%r69, %nctaid.y;
	setp.ge.u32 	%p5, %r21, %r69;
	@%p5 bra 	$L__BB71_13;
	setp.gt.u32 	%p6, %r1, 15;
	@%p6 bra 	$L__BB71_10;
	shl.b32 	%r128, %r1, 2;
	shl.b32 	%r70, %r21, 6;
	shl.b32 	%r23, %r2, 2;
	shl.b32 	%r71, %r1, 4;
	mov.u32 	%r72, _ZZ9cuda_gemmIiLi128ELi1ELi1ELi64ELi16ELi16ELi64ELi1ELi1EEviiiPT_S1_S1_iiiE3Ash;
	add.s32 	%r127, %r72, %r71;
	shl.b32 	%r25, %r2, 4;
	add.s32 	%r73, %r70, %r128;
	mul.wide.u32 	%rd18, %r73, 4;
	cvta.to.global.u64 	%rd19, %rd6;
	add.s64 	%rd20, %rd19, %rd18;
	mul.wide.u32 	%rd3, %r2, 16;
$L__BB71_9:
	ld.global.v4.u32 	{%r74, %r75, %r76, %r77}, [%rd20];
	st.shared.v4.u32 	[%r127], {%r74, %r75, %r76, %r77};
	add.s32 	%r128, %r128, %r23;
	add.s32 	%r127, %r127, %r25;
	add.s64 	%rd20, %rd20, %rd3;
	setp.lt.u32 	%p7, %r128, 64;
	@%p7 bra 	$L__BB71_9;
$L__BB71_10:
	bar.sync 	0;
	setp.gt.u32 	%p8, %r1, 63;
	@%p8 bra 	$L__BB71_12;
	and.b32  	%r78, %r1, 3;
	shr.u32 	%r79, %r1, 2;
	mov.u32 	%r80, _ZZ9cuda_gemmIiLi128ELi1ELi1ELi64ELi16ELi16ELi64ELi1ELi1EEviiiPT_S1_S1_iiiE11kron_fac_sh;
	mad.lo.s32 	%r81, %r79, 68, %r80;
	shl.b32 	%r82, %r1, 2;
	and.b32  	%r83, %r82, 60;
	add.s32 	%r84, %r81, %r83;
	ld.shared.u32 	%r85, [%r84];
	shfl.sync.idx.b32	%r86|%p9, %r85, %r78, 4127, -1;
	add.s32 	%r87, %r78, 1;
	shfl.sync.idx.b32	%r88|%p10, %r85, %r87, 4127, -1;
	add.s32 	%r89, %r78, 2;
	shfl.sync.idx.b32	%r90|%p11, %r85, %r89, 4127, -1;
	add.s32 	%r91, %r78, 3;
	shfl.sync.idx.b32	%r92|%p12, %r85, %r91, 4127, -1;
	or.b32  	%r93, %r78, 4;
	shfl.sync.idx.b32	%r94|%p13, %r85, %r93, 4127, -1;
	add.s32 	%r95, %r78, 5;
	shfl.sync.idx.b32	%r96|%p14, %r85, %r95, 4127, -1;
	add.s32 	%r97, %r78, 6;
	shfl.sync.idx.b32	%r98|%p15, %r85, %r97, 4127, -1;
	add.s32 	%r99, %r78, 7;
	shfl.sync.idx.b32	%r100|%p16, %r85, %r99, 4127, -1;
	or.b32  	%r101, %r78, 8;
	shfl.sync.idx.b32	%r102|%p17, %r85, %r101, 4127, -1;
	add.s32 	%r103, %r78, 9;
	shfl.sync.idx.b32	%r104|%p18, %r85, %r103, 4127, -1;
	add.s32 	%r105, %r78, 10;
	shfl.sync.idx.b32	%r106|%p19, %r85, %r105, 4127, -1;
	add.s32 	%r107, %r78, 11;
	shfl.sync.idx.b32	%r108|%p20, %r85, %r107, 4127, -1;
	or.b32  	%r109, %r78, 12;
	shfl.sync.idx.b32	%r110|%p21, %r85, %r109, 4127, -1;
	add.s32 	%r111, %r78, 13;
	and.b32  	%r112, %r111, 15;
	shfl.sync.idx.b32	%r113|%p22, %r85, %r112, 4127, -1;
	add.s32 	%r114, %r78, 14;
	and.b32  	%r115, %r114, 15;
	shfl.sync.idx.b32	%r116|%p23, %r85, %r115, 4127, -1;
	add.s32 	%r117, %r78, -1;
	and.b32  	%r118, %r117, 15;
	shfl.sync.idx.b32	%r119|%p24, %r85, %r118, 4127, -1;
$L__BB71_12:
	bar.sync 	0;
$L__BB71_13:
	ret;

}
	// .globl	_Z9cuda_gemmIiLi128ELi1ELi1ELi64ELi32ELi32ELi64ELi0ELi0EEviiiPT_S1_S1_iii
.visible .entry _Z9cuda_gemmIiLi128ELi1ELi1ELi64ELi32ELi32ELi64ELi0ELi0EEviiiPT_S1_S1_iii(
	.param .u32 _Z9cuda_gemmIiLi128ELi1ELi1ELi64ELi32ELi32ELi64ELi0ELi0EEviiiPT_S1_S1_iii_param_0,
	.param .u32 _Z9cuda_gemmIiLi128ELi1ELi1ELi64ELi32ELi32ELi64ELi0ELi0EEviiiPT_S1_S1_iii_param_1,
	.param .u32 _Z9cuda_gemmIiLi128ELi1ELi1ELi64ELi32ELi32ELi64ELi0ELi0EEviiiPT_S1_S1_iii_param_2,
	.param .u64 .ptr .align 1 _Z9cuda_gemmIiLi128ELi1ELi1ELi64ELi32ELi32ELi64ELi0ELi0EEviiiPT_S1_S1_iii_param_3,
	.param .u64 .ptr .align 1 _Z9cuda_gemmIiLi128ELi1ELi1ELi64ELi32ELi32ELi64ELi0ELi0EEviiiPT_S1_S1_iii_param_4,
	.param .u64 .ptr .align 1 _Z9cuda_gemmIiLi128ELi1ELi1ELi64ELi32ELi32ELi64ELi0ELi0EEviiiPT_S1_S1_iii_param_5,
	.param .u32 _Z9cuda_gemmIiLi128ELi1ELi1ELi64ELi32ELi32ELi64ELi0ELi0EEviiiPT_S1_S1_iii_param_6,
	.param .u32 _Z9cuda_gemmIiLi128ELi1ELi1ELi64ELi32ELi32ELi64ELi0ELi0EEviiiPT_S1_S1_iii_param_7,
	.param .u32 _Z9cuda_gemmIiLi128ELi1ELi1ELi64ELi32ELi32ELi64ELi0ELi0EEviiiPT_S1_S1_iii_param_8
)
.maxntid 128
{
	.reg .pred 	%p<107>;
	.reg .b16 	%rs<10>;
	.reg .b32 	%r<649>;
	.reg .b64 	%rd<26>;
	// demoted variable
	.shared .align 128 .b8 _ZZ9cuda_gemmIiLi128ELi1ELi1ELi64ELi32ELi32ELi64ELi0ELi0EEviiiPT_S1_S1_iiiE11kron_fac_sh[2112];
	// demoted variable
	.shared .align 128 .b8 _ZZ9cuda_gemmIiLi128ELi1ELi1ELi64ELi32ELi32ELi64ELi0ELi0EEviiiPT_S1_S1_iiiE3Ash[256];
	// demoted variable
	.shared .align 128 .b8 _ZZ9cuda_gemmIiLi128ELi1ELi1ELi64ELi32ELi32ELi64ELi0ELi0EEviiiPT_S1_S1_iiiE3Csh[256];
	ld.param.u32 	%r238, [_Z9cuda_gemmIiLi128ELi1ELi1ELi64ELi32ELi32ELi64ELi0ELi0EEviiiPT_S1_S1_iii_param_2];
	ld.param.u64 	%rd4, [_Z9cuda_gemmIiLi128ELi1ELi1ELi64ELi32ELi32ELi64ELi0ELi0EEviiiPT_S1_S1_iii_param_3];
	ld.param.u64 	%rd6, [_Z9cuda_gemmIiLi128ELi1ELi1ELi64ELi32ELi32ELi64ELi0ELi0EEviiiPT_S1_S1_iii_param_4];
	ld.param.u32 	%r239, [_Z9cuda_gemmIiLi128ELi1ELi1ELi64ELi32ELi32ELi64ELi0ELi0EEviiiPT_S1_S1_iii_param_6];
	ld.param.u32 	%r240, [_Z9cuda_gemmIiLi128ELi1ELi1ELi64ELi32ELi32ELi64ELi0ELi0EEviiiPT_S1_S1_iii_param_7];
	cvta.to.global.u64 	%rd1, %rd6;
	mov.u32 	%r1, %tid.x;
	div.s32 	%r2, 64, %r240;
	shl.b32 	%r3, %r2, 1;
	div.u32 	%r5, %r1, %r3;
	mul.lo.s32 	%r241, %r5, %r3;
	sub.s32 	%r242, %r1, %r241;
	shr.u32 	%r4, %r242, 1;
	mov.u32 	%r6, %ctaid.y;
	mov.u32 	%r243, %nctaid.y;
	setp.ge.u32 	%p2, %r6, %r243;
	@%p2 bra 	$L__BB72_126;
	and.b32  	%r7, %r1, 1;
	mov.u32 	%r8, %ctaid.x;
	mov.u32 	%r244, %ctaid.z;
	mov.u32 	%r9, %ntid.x;
	shl.b32 	%r546, %r1, 2;
	shl.b32 	%r11, %r9, 2;
	shr.u32 	%r12, %r1, 4;
	and.b32  	%r13, %r1, 15;
	shl.b32 	%r14, %r244, 5;
	shr.u32 	%r15, %r9, 4;
	min.s32 	%r16, %r239, 16;
	setp.gt.u32 	%p3, %r1, 63;
	@%p3 bra 	$L__BB72_8;
	add.s32 	%r245, %r1, %r9;
	max.u32 	%r246, %r245, 64;
	setp.lt.u32 	%p4, %r245, 64;
	selp.u32 	%r247, 1, 0, %p4;
	add.s32 	%r248, %r245, %r247;
	sub.s32 	%r249, %r246, %r248;
	div.u32 	%r250, %r249, %r9;
	add.s32 	%r17, %r250, %r247;
	and.b32  	%r251, %r17, 3;
	setp.eq.s32 	%p5, %r251, 3;
	mov.u32 	%r544, %r1;
	@%p5 bra 	$L__BB72_5;
	add.s32 	%r253, %r17, 1;
	and.b32  	%r18, %r253, 3;
	mov.b32 	%r543, 0;
	mov.u32 	%r544, %r1;
$L__BB72_4:
	.pragma "nounroll";
	shl.b32 	%r254, %r544, 2;
	mov.u32 	%r255, _ZZ9cuda_gemmIiLi128ELi1ELi1ELi64ELi32ELi32ELi64ELi0ELi0EEviiiPT_S1_S1_iiiE3Csh;
	add.s32 	%r256, %r255, %r254;
	mov.b32 	%r257, 0;
	st.shared.u32 	[%r256], %r257;
	add.s32 	%r544, %r544, %r9;
	add.s32 	%r543, %r543, 1;
	setp.ne.s32 	%p6, %r543, %r18;
	@%p6 bra 	$L__BB72_4;
$L__BB72_5:
	setp.lt.u32 	%p7, %r17, 3;
	@%p7 bra 	$L__BB72_8;
	mov.u32 	%r259, _ZZ9cuda_gemmIiLi128ELi1ELi1ELi64ELi32ELi32ELi64ELi0ELi0EEviiiPT_S1_S1_iiiE3Csh;
$L__BB72_7:
	shl.b32 	%r258, %r544, 2;
	add.s32 	%r260, %r259, %r258;
	mov.b32 	%r261, 0;
	st.shared.u32 	[%r260], %r261;
	add.s32 	%r262, %r260, %r11;
	st.shared.u32 	[%r262], %r261;
	add.s32 	%r263, %r262, %r11;
	st.shared.u32 	[%r263], %r261;
	add.s32 	%r264, %r263, %r11;
	st.shared.u32 	[%r264], %r261;
	add.s32 	%r544, %r11, %r544;
	setp.lt.u32 	%p8, %r544, 64;
	@%p8 bra 	$L__BB72_7;
$L__BB72_8:
	setp.gt.u32 	%p9, %r1, 15;
	@%p9 bra 	$L__BB72_11;
	shl.b32 	%r265, %r8, 6;
	mad.lo.s32 	%r26, %r6, %r238, %r265;
	cvta.to.global.u64 	%rd2, %rd4;
	mov.u32 	%r272, _ZZ9cuda_gemmIiLi128ELi1ELi1ELi64ELi32ELi32ELi64ELi0ELi0EEviiiPT_S1_S1_iiiE3Ash;
$L__BB72_10:
	add.s32 	%r266, %r26, %r546;
	mul.wide.s32 	%rd7, %r266, 4;
	add.s64 	%rd8, %rd2, %rd7;
	ld.global.v4.u32 	{%r267, %r268, %r269, %r270}, [%rd8];
	shl.b32 	%r271, %r546, 2;
	add.s32 	%r273, %r272, %r271;
	st.shared.v4.u32 	[%r273], {%r267, %r268, %r269, %r270};
	add.s32 	%r546, %r546, %r11;
	setp.lt.u32 	%p10, %r546, 64;
	@%p10 bra 	$L__BB72_10;
$L__BB72_11:
	mov.u32 	%r276, _ZZ9cuda_gemmIiLi128ELi1ELi1ELi64ELi32ELi32ELi64ELi0ELi0EEviiiPT_S1_S1_iiiE11kron_fac_sh;
	mad.lo.s32 	%r27, %r13, 132, %r276;
	and.b32  	%r277, %r4, 15;
	shl.b32 	%r278, %r7, 4;
	add.s32 	%r279, %r12, %r15;
	cvt.u16.u32 	%rs2, %r279;
	xor.b16  	%rs3, %rs2, 31;
	and.b16  	%rs4, %rs3, 255;
	cvt.u16.u32 	%rs5, %r15;
	and.b16  	%rs6, %rs5, 255;
	div.u16 	%rs7, %rs4, %rs6;
	and.b16  	%rs1, %rs7, 3;
	add.s32 	%r280, %r279, %r14;
	shl.b32 	%r28, %r15, 2;
	add.s32 	%r281, %r280, %r15;
	mul.lo.s32 	%r29, %r281, %r239;
	add.s32 	%r282, %r4, 1;
	xor.b32  	%r283, %r277, 8;
	or.b32  	%r30, %r278, %r277;
	and.b32  	%r284, %r282, 15;
	or.b32  	%r31, %r278, %r284;
	add.s32 	%r285, %r4, 2;
	and.b32  	%r286, %r285, 15;
	or.b32  	%r32, %r278, %r286;
	add.s32 	%r287, %r4, 3;
	and.b32  	%r288, %r287, 15;
	or.b32  	%r33, %r278, %r288;
	add.s32 	%r289, %r4, 4;
	and.b32  	%r290, %r289, 15;
	or.b32  	%r34, %r278, %r290;
	add.s32 	%r291, %r4, 5;
	and.b32  	%r292, %r291, 15;
	or.b32  	%r35, %r278, %r292;
	add.s32 	%r293, %r4, 6;
	and.b32  	%r294, %r293, 15;
	or.b32  	%r36, %r278, %r294;
	add.s32 	%r295, %r4, 7;
	and.b32  	%r296, %r295, 15;
	or.b32  	%r37, %r278, %r296;
	or.b32  	%r38, %r278, %r283;
	add.s32 	%r297, %r4, 9;
	and.b32  	%r298, %r297, 15;
	or.b32  	%r39, %r278, %r298;
	add.s32 	%r299, %r4, 10;
	and.b32  	%r300, %r299, 15;
	or.b32  	%r40, %r278, %r300;
	add.s32 	%r301, %r4, 11;
	and.b32  	%r302, %r301, 15;
	or.b32  	%r41, %r278, %r302;
	add.s32 	%r303, %r4, 12;
	and.b32  	%r304, %r303, 15;
	or.b32  	%r42, %r278, %r304;
	add.s32 	%r305, %r4, 13;
	and.b32  	%r306, %r305, 15;
	or.b32  	%r43, %r278, %r306;
	add.s32 	%r307, %r4, 14;
	and.b32  	%r308, %r307, 15;
	or.b32  	%r44, %r278, %r308;
	add.s32 	%r309, %r4, -1;
	and.b32  	%r310, %r309, 15;
	or.b32  	%r45, %r278, %r310;
	setp.lt.s32 	%p12, %r277, %r240;
	selp.b32 	%r311, 0, %r240, %p12;
	sub.s32 	%r46, %r277, %r311;
	add.s32 	%r312, %r277, 1;
	setp.lt.s32 	%p13, %r312, %r240;
	selp.b32 	%r313, 0, %r240, %p13;
	sub.s32 	%r47, %r312, %r313;
	add.s32 	%r314, %r277, 2;
	setp.lt.s32 	%p14, %r314, %r240;
	selp.b32 	%r315, 0, %r240, %p14;
	sub.s32 	%r48, %r314, %r315;
	add.s32 	%r316, %r277, 3;
	setp.lt.s32 	%p15, %r316, %r240;
	selp.b32 	%r317, 0, %r240, %p15;
	sub.s32 	%r49, %r316, %r317;
	add.s32 	%r318, %r277, 4;
	setp.lt.s32 	%p16, %r318, %r240;
	selp.b32 	%r319, 0, %r240, %p16;
	sub.s32 	%r50, %r318, %r319;
	add.s32 	%r320, %r277, 5;
	setp.lt.s32 	%p17, %r320, %r240;
	selp.b32 	%r321, 0, %r240, %p17;
	sub.s32 	%r51, %r320, %r321;
	add.s32 	%r322, %r277, 6;
	setp.lt.s32 	%p18, %r322, %r240;
	selp.b32 	%r323, 0, %r240, %p18;
	sub.s32 	%r52, %r322, %r323;
	add.s32 	%r324, %r277, 7;
	setp.lt.s32 	%p19, %r324, %r240;
	selp.b32 	%r325, 0, %r240, %p19;
	sub.s32 	%r53, %r324, %r325;
	add.s32 	%r326, %r277, 8;
	setp.lt.s32 	%p20, %r326, %r240;
	selp.b32 	%r327, 0, %r240, %p20;
	sub.s32 	%r54, %r326, %r327;
	add.s32 	%r328, %r277, 9;
	setp.lt.s32 	%p21, %r328, %r240;
	selp.b32 	%r329, 0, %r240, %p21;
	sub.s32 	%r55, %r328, %r329;
	add.s32 	%r330, %r277, 10;
	setp.lt.s32 	%p22, %r330, %r240;
	selp.b32 	%r331, 0, %r240, %p22;
	sub.s32 	%r56, %r330, %r331;
	add.s32 	%r332, %r277, 11;
	setp.lt.s32 	%p23, %r332, %r240;
	selp.b32 	%r333, 0, %r240, %p23;
	sub.s32 	%r57, %r332, %r333;
	add.s32 	%r334, %r277, 12;
	setp.lt.s32 	%p24, %r334, %r240;
	selp.b32 	%r335, 0, %r240, %p24;
	sub.s32 	%r58, %r334, %r335;
	add.s32 	%r336, %r277, 13;
	setp.lt.s32 	%p25, %r336, %r240;
	selp.b32 	%r337, 0, %r240, %p25;
	sub.s32 	%r59, %r336, %r337;
	add.s32 	%r338, %r277, 14;
	setp.lt.s32 	%p26, %r338, %r240;
	selp.b32 	%r339, 0, %r240, %p26;
	sub.s32 	%r60, %r338, %r339;
	add.s32 	%r340, %r277, 15;
	setp.lt.s32 	%p27, %r340, %r240;
	selp.b32 	%r341, 0, %r240, %p27;
	sub.s32 	%r61, %r340, %r341;
	cvt.u16.u32 	%rs8, %r3;
	div.s16 	%rs9, 128, %rs8;
	cvt.s32.s16 	%r62, %rs9;
	and.b32  	%r63, %r1, 31;
	mov.b32 	%r563, 0;
	mov.pred 	%p106, -1;
	shl.b32 	%r453, %r63, 2;
$L__BB72_12:
	mov.pred 	%p1, %p106;
	shr.u32 	%r564, %r1, 4;
	setp.eq.s16 	%p28, %rs1, 2;
	and.b32  	%r342, %r1, 15;
	add.s32 	%r84, %r563, %r342;
	@%p28 bra 	$L__BB72_16;
	shr.u32 	%r343, %r1, 4;
	shr.u32 	%r344, %r9, 4;
	add.s32 	%r564, %r343, %r344;
	setp.eq.s16 	%p29, %rs1, 3;
	add.s32 	%r345, %r14, %r343;
	mad.lo.s32 	%r346, %r345, %r239, %r84;
	mul.wide.s32 	%rd9, %r346, 4;
	add.s64 	%rd10, %rd1, %rd9;
	ld.global.u32 	%r347, [%rd10];
	shl.b32 	%r348, %r343, 2;
	add.s32 	%r349, %r27, %r348;
	st.shared.u32 	[%r349], %r347;
	@%p29 bra 	$L__BB72_16;
	shr.u32 	%r350, %r1, 4;
	shr.u32 	%r351, %r9, 4;
	add.s32 	%r352, %r350, %r351;
	add.s32 	%r564, %r352, %r351;
	setp.eq.s16 	%p30, %rs1, 0;
	add.s32 	%r353, %r352, %r14;
	mad.lo.s32 	%r354, %r353, %r239, %r84;
	mul.wide.s32 	%rd11, %r354, 4;
	add.s64 	%rd12, %rd1, %rd11;
	ld.global.u32 	%r355, [%rd12];
	shl.b32 	%r356, %r350, 2;
	add.s32 	%r357, %r27, %r356;
	add.s32 	%r358, %r357, %r28;
	st.shared.u32 	[%r358], %r355;
	@%p30 bra 	$L__BB72_16;
	shr.u32 	%r359, %r1, 4;
	shr.u32 	%r360, %r9, 4;
	add.s32 	%r361, %r359, %r360;
	add.s32 	%r362, %r361, %r360;
	add.s32 	%r564, %r362, %r360;
	add.s32 	%r363, %r84, %r29;
	mul.wide.s32 	%rd13, %r363, 4;
	add.s64 	%rd14, %rd1, %rd13;
	ld.global.u32 	%r364, [%rd14];
	shl.b32 	%r365, %r359, 2;
	add.s32 	%r366, %r27, %r365;
	add.s32 	%r367, %r366, %r28;
	add.s32 	%r368, %r367, %r28;
	st.shared.u32 	[%r368], %r364;
$L__BB72_16:
	add.s32 	%r369, %r14, %r564;
	mad.lo.s32 	%r370, %r369, %r239, %r84;
	mul.wide.s32 	%rd15, %r370, 4;
	add.s64 	%rd16, %rd1, %rd15;
	ld.global.u32 	%r371, [%rd16];
	shl.b32 	%r372, %r564, 2;
	add.s32 	%r373, %r27, %r372;
	st.shared.u32 	[%r373], %r371;
	shr.u32 	%r374, %r9, 4;
	add.s32 	%r375, %r369, %r374;
	mad.lo.s32 	%r376, %r375, %r239, %r84;
	mul.wide.s32 	%rd17, %r376, 4;
	add.s64 	%rd18, %rd1, %rd17;
	ld.global.u32 	%r377, [%rd18];
	add.s32 	%r378, %r373, %r28;
	st.shared.u32 	[%r378], %r377;
	add.s32 	%r379, %r375, %r374;
	mad.lo.s32 	%r380, %r379, %r239, %r84;
	mul.wide.s32 	%rd19, %r380, 4;
	add.s64 	%rd20, %rd1, %rd19;
	ld.global.u32 	%r381, [%rd20];
	add.s32 	%r382, %r378, %r28;
	st.shared.u32 	[%r382], %r381;
	add.s32 	%r383, %r379, %r374;
	mad.lo.s32 	%r384, %r383, %r239, %r84;
	mul.wide.s32 	%rd21, %r384, 4;
	add.s64 	%rd22, %rd1, %rd21;
	ld.global.u32 	%r385, [%rd22];
	add.s32 	%r386, %r382, %r28;
	st.shared.u32 	[%r386], %r385;
	add.s32 	%r564, %r28, %r564;
	setp.lt.u32 	%p31, %r564, 32;
	@%p31 bra 	$L__BB72_16;
	setp.lt.s32 	%p32, %r2, 1;
	bar.sync 	0;
	@%p32 bra 	$L__BB72_122;
	mov.b32 	%r582, 0;
$L__BB72_19:
	setp.lt.s32 	%p33, %r240, 1;
	add.s32 	%r108, %r582, %r4;
	mul.lo.s32 	%r109, %r108, %r240;
	@%p33 bra 	$L__BB72_21;
	add.s32 	%r388, %r30, %r109;
	shl.b32 	%r389, %r388, 2;
	mov.u32 	%r390, _ZZ9cuda_gemmIiLi128ELi1ELi1ELi64ELi32ELi32ELi64ELi0ELi0EEviiiPT_S1_S1_iiiE3Ash;
	add.s32 	%r391, %r390, %r389;
	ld.shared.u32 	%r583, [%r391];
$L__BB72_21:
	setp.lt.s32 	%p34, %r240, 2;
	@%p34 bra 	$L__BB72_23;
	add.s32 	%r392, %r31, %r109;
	shl.b32 	%r393, %r392, 2;
	mov.u32 	%r394, _ZZ9cuda_gemmIiLi128ELi1ELi1ELi64ELi32ELi32ELi64ELi0ELi0EEviiiPT_S1_S1_iiiE3Ash;
	add.s32 	%r395, %r394, %r393;
	ld.shared.u32 	%r584, [%r395];
$L__BB72_23:
	setp.lt.s32 	%p35, %r240, 3;
	@%p35 bra 	$L__BB72_25;
	add.s32 	%r396, %r32, %r109;
	shl.b32 	%r397, %r396, 2;
	mov.u32 	%r398, _ZZ9cuda_gemmIiLi128ELi1ELi1ELi64ELi32ELi32ELi64ELi0ELi0EEviiiPT_S1_S1_iiiE3Ash;
	add.s32 	%r399, %r398, %r397;
	ld.shared.u32 	%r585, [%r399];
$L__BB72_25:
	setp.lt.s32 	%p36, %r240, 4;
	@%p36 bra 	$L__BB72_27;
	add.s32 	%r400, %r33, %r109;
	shl.b32 	%r401, %r400, 2;
	mov.u32 	%r402, _ZZ9cuda_gemmIiLi128ELi1ELi1ELi64ELi32ELi32ELi64ELi0ELi0EEviiiPT_S1_S1_iiiE3Ash;
	add.s32 	%r403, %r402, %r401;
	ld.shared.u32 	%r586, [%r403];
$L__BB72_27:
	setp.lt.s32 	%p37, %r240, 5;
	@%p37 bra 	$L__BB72_29;
	add.s32 	%r404, %r34, %r109;
	shl.b32 	%r405, %r404, 2;
	mov.u32 	%r406, _ZZ9cuda_gemmIiLi128ELi1ELi1ELi64ELi32ELi32ELi64ELi0ELi0EEviiiPT_S1_S1_iiiE3Ash;
	add.s32 	%r407, %r406, %r405;
	ld.shared.u32 	%r587, [%r407];
$L__BB72_29:
	setp.lt.s32 	%p38, %r240, 6;
	@%p38 bra 	$L__BB72_31;
	add.s32 	%r408, %r35, %r109;
	shl.b32 	%r409, %r408, 2;
	mov.u32 	%r410, _ZZ9cuda_gemmIiLi128ELi1ELi1ELi64ELi32ELi32ELi64ELi0ELi0EEviiiPT_S1_S1_iiiE3Ash;
	add.s32 	%r411, %r410, %r409;
	ld.shared.u32 	%r588, [%r411];
$L__BB72_31:
	setp.lt.s32 	%p39, %r240, 7;
	@%p39 bra 	$L__BB72_33;
	add.s32 	%r412, %r36, %r109;
	shl.b32 	%r413, %r412, 2;
	mov.u32 	%r414, _ZZ9cuda_gemmIiLi128ELi1ELi1ELi64ELi32ELi32ELi64ELi0ELi0EEviiiPT_S1_S1_iiiE3Ash;
	add.s32 	%r415, %r414, %r413;
	ld.shared.u32 	%r589, [%r415];
$L__BB72_33:
	setp.lt.s32 	%p40, %r240, 8;
	@%p40 bra 	$L__BB72_35;
	add.s32 	%r416, %r37, %r109;
	shl.b32 	%r417, %r416, 2;
	mov.u32 	%r418, _ZZ9cuda_gemmIiLi128ELi1ELi1ELi64ELi32ELi32ELi64ELi0ELi0EEviiiPT_S1_S1_iiiE3Ash;
	add.s32 	%r419, %r418, %r417;
	ld.shared.u32 	%r590, [%r419];
$L__BB72_35:
	setp.lt.s32 	%p41, %r240, 9;
	@%p41 bra 	$L__BB72_37;
	add.s32 	%r420, %r38, %r109;
	shl.b32 	%r421, %r420, 2;
	mov.u32 	%r422, _ZZ9cuda_gemmIiLi128ELi1ELi1ELi64ELi32ELi32ELi64ELi0ELi0EEviiiPT_S1_S1_iiiE3Ash;
	add.s32 	%r423, %r422, %r421;
	ld.shared.u32 	%r591, [%r423];
$L__BB72_37:
	setp.lt.s32 	%p42, %r240, 10;
	@%p42 bra 	$L__BB72_39;
	add.s32 	%r424, %r39, %r109;
	shl.b32 	%r425, %r424, 2;
	mov.u32 	%r426, _ZZ9cuda_gemmIiLi128ELi1ELi1ELi64ELi32ELi32ELi64ELi0ELi0EEviiiPT_S1_S1_iiiE3Ash;
	add.s32 	%r427, %r426, %r425;
	ld.shared.u32 	%r592, [%r427];
$L__BB72_39:
	setp.lt.s32 	%p43, %r240, 11;
	@%p43 bra 	$L__BB72_41;
	add.s32 	%r428, %r40, %r109;
	shl.b32 	%r429, %r428, 2;
	mov.u32 	%r430, _ZZ9cuda_gemmIiLi128ELi1ELi1ELi64ELi32ELi32ELi64ELi0ELi0EEviiiPT_S1_S1_iiiE3Ash;
	add.s32 	%r431, %r430, %r429;
	ld.shared.u32 	%r593, [%r431];
$L__BB72_41:
	setp.lt.s32 	%p44, %r240, 12;
	@%p44 bra 	$L__BB72_43;
	add.s32 	%r432, %r41, %r109;
	shl.b32 	%r433, %r432, 2;
	mov.u32 	%r434, _ZZ9cuda_gemmIiLi128ELi1ELi1ELi64ELi32ELi32ELi64ELi0ELi0EEviiiPT_S1_S1_iiiE3Ash;
	add.s32 	%r435, %r434, %r433;
	ld.shared.u32 	%r594, [%r435];
$L__BB72_43:
	setp.lt.s32 	%p45, %r240, 13;
	@%p45 bra 	$L__BB72_45;
	add.s32 	%r436, %r42, %r109;
	shl.b32 	%r437, %r436, 2;
	mov.u32 	%r438, _ZZ9cuda_gemmIiLi128ELi1ELi1ELi64ELi32ELi32ELi64ELi0ELi0EEviiiPT_S1_S1_iiiE3Ash;
	add.s32 	%r439, %r438, %r437;
	ld.shared.u32 	%r595, [%r439];
$L__BB72_45:
	setp.lt.s32 	%p46, %r240, 14;
	@%p46 bra 	$L__BB72_47;
	add.s32 	%r440, %r43, %r109;
	shl.b32 	%r441, %r440, 2;
	mov.u32 	%r442, _ZZ9cuda_gemmIiLi128ELi1ELi1ELi64ELi32ELi32ELi64ELi0ELi0EEviiiPT_S1_S1_iiiE3Ash;
	add.s32 	%r443, %r442, %r441;
	ld.shared.u32 	%r596, [%r443];
$L__BB72_47:
	setp.lt.s32 	%p47, %r240, 15;
	@%p47 bra 	$L__BB72_49;
	add.s32 	%r444, %r44, %r109;
	shl.b32 	%r445, %r444, 2;
	mov.u32 	%r446, _ZZ9cuda_gemmIiLi128ELi1ELi1ELi64ELi32ELi32ELi64ELi0ELi0EEviiiPT_S1_S1_iiiE3Ash;
	add.s32 	%r447, %r446, %r445;
	ld.shared.u32 	%r597, [%r447];
$L__BB72_49:
	setp.lt.s32 	%p48, %r240, 16;
	@%p48 bra 	$L__BB72_51;
	add.s32 	%r448, %r45, %r109;
	shl.b32 	%r449, %r448, 2;
	mov.u32 	%r450, _ZZ9cuda_gemmIiLi128ELi1ELi1ELi64ELi32ELi32ELi64ELi0ELi0EEviiiPT_S1_S1_iiiE3Ash;
	add.s32 	%r451, %r450, %r449;
	ld.shared.u32 	%r598, [%r451];
$L__BB72_51:
	setp.ge.s32 	%p49, %r5, %r16;
	@%p49 bra 	$L__BB72_121;
	mov.u32 	%r599, %r5;
$L__BB72_53:
	setp.gt.u32 	%p50, %r240, 64;
	mov.u32 	%r452, _ZZ9cuda_gemmIiLi128ELi1ELi1ELi64ELi32ELi32ELi64ELi0ELi0EEviiiPT_S1_S1_iiiE11kron_fac_sh;
	mad.lo.s32 	%r143, %r599, 132, %r452;
	add.s32 	%r454, %r143, %r453;
	ld.shared.u32 	%r144, [%r454];
	@%p50 bra 	$L__BB72_86;
	setp.eq.s32 	%p67, %r240, 0;
	mov.b32 	%r601, 0;
	@%p67 bra 	$L__BB72_56;
	shfl.sync.idx.b32	%r505|%p68, %r144, %r46, 31, -1;
	mul.lo.s32 	%r601, %r505, %r583;
$L__BB72_56:
	setp.lt.s32 	%p69, %r240, 2;
	@%p69 bra 	$L__BB72_58;
	shfl.sync.idx.b32	%r506|%p70, %r144, %r47, 31, -1;
	mad.lo.s32 	%r601, %r506, %r584, %r601;
$L__BB72_58:
	setp.lt.s32 	%p71, %r240, 3;
	@%p71 bra 	$L__BB72_60;
	shfl.sync.idx.b32	%r507|%p72, %r144, %r48, 31, -1;
	mad.lo.s32 	%r601, %r507, %r585, %r601;
$L__BB72_60:
	setp.lt.s32 	%p73, %r240, 4;
	@%p73 bra 	$L__BB72_62;
	shfl.sync.idx.b32	%r508|%p74, %r144, %r49, 31, -1;
	mad.lo.s32 	%r601, %r508, %r586, %r601;
$L__BB72_62:
	setp.lt.s32 	%p75, %r240, 5;
	@%p75 bra 	$L__BB72_64;
	shfl.sync.idx.b32	%r509|%p76, %r144, %r50, 31, -1;
	mad.lo.s32 	%r601, %r509, %r587, %r601;
$L__BB72_64:
	setp.lt.s32 	%p77, %r240, 6;
	@%p77 bra 	$L__BB72_66;
	shfl.sync.idx.b32	%r510|%p78, %r144, %r51, 31, -1;
	mad.lo.s32 	%r601, %r510, %r588, %r601;
$L__BB72_66:
	setp.lt.s32 	%p79, %r240, 7;
	@%p79 bra 	$L__BB72_68;
	shfl.sync.idx.b32	%r511|%p80, %r144, %r52, 31, -1;
	mad.lo.s32 	%r601, %r511, %r589, %r601;
$L__BB72_68:
	setp.lt.s32 	%p81, %r240, 8;
	@%p81 bra 	$L__BB72_70;
	shfl.sync.idx.b32	%r512|%p82, %r144, %r53, 31, -1;
	mad.lo.s32 	%r601, %r512, %r590, %r601;
$L__BB72_70:
	setp.lt.s32 	%p83, %r240, 9;
	@%p83 bra 	$L__BB72_72;
	shfl.sync.idx.b32	%r513|%p84, %r144, %r54, 31, -1;
	mad.lo.s32 	%r601, %r513, %r591, %r601;
$L__BB72_72:
	setp.lt.s32 	%p85, %r240, 10;
	@%p85 bra 	$L__BB72_74;
	shfl.sync.idx.b32	%r514|%p86, %r144, %r55, 31, -1;
	mad.lo.s32 	%r601, %r514, %r592, %r601;
$L__BB72_74:
	setp.lt.s32 	%p87, %r240, 11;
	@%p87 bra 	$L__BB72_76;
	shfl.sync.idx.b32	%r515|%p88, %r144, %r56, 31, -1;
	mad.lo.s32 	%r601, %r515, %r593, %r601;
$L__BB72_76:
	setp.lt.s32 	%p89, %r240, 12;
	@%p89 bra 	$L__BB72_78;
	shfl.sync.idx.b32	%r516|%p90, %r144, %r57, 31, -1;
	mad.lo.s32 	%r601, %r516, %r594, %r601;
$L__BB72_78:
	setp.lt.s32 	%p91, %r240, 13;
	@%p91 bra 	$L__BB72_80;
	shfl.sync.idx.b32	%r517|%p92, %r144, %r58, 31, -1;
	mad.lo.s32 	%r601, %r517, %r595, %r601;
$L__BB72_80:
	setp.lt.s32 	%p93, %r240, 14;
	@%p93 bra 	$L__BB72_82;
	shfl.sync.idx.b32	%r518|%p94, %r144, %r59, 31, -1;
	mad.lo.s32 	%r601, %r518, %r596, %r601;
$L__BB72_82:
	setp.lt.s32 	%p95, %r240, 15;
	@%p95 bra 	$L__BB72_84;
	shfl.sync.idx.b32	%r519|%p96, %r144, %r60, 31, -1;
	mad.lo.s32 	%r601, %r519, %r597, %r601;
$L__BB72_84:
	setp.lt.s32 	%p97, %r240, 16;
	@%p97 bra 	$L__BB72_118;
	shfl.sync.idx.b32	%r520|%p98, %r144, %r61, 31, -1;
	mad.lo.s32 	%r601, %r520, %r598, %r601;
	bra.uni 	$L__BB72_118;
$L__BB72_86:
	mov.b32 	%r601, 0;
	@%p33 bra 	$L__BB72_88;
	shl.b32 	%r456, %r30, 2;
	add.s32 	%r457, %r143, %r456;
	ld.shared.u32 	%r458, [%r457];
	mul.lo.s32 	%r601, %r458, %r583;
$L__BB72_88:
	@%p34 bra 	$L__BB72_90;
	shl.b32 	%r459, %r31, 2;
	add.s32 	%r460, %r143, %r459;
	ld.shared.u32 	%r461, [%r460];
	mad.lo.s32 	%r601, %r461, %r584, %r601;
$L__BB72_90:
	@%p35 bra 	$L__BB72_92;
	shl.b32 	%r462, %r32, 2;
	add.s32 	%r463, %r143, %r462;
	ld.shared.u32 	%r464, [%r463];
	mad.lo.s32 	%r601, %r464, %r585, %r601;
$L__BB72_92:
	@%p36 bra 	$L__BB72_94;
	shl.b32 	%r465, %r33, 2;
	add.s32 	%r466, %r143, %r465;
	ld.shared.u32 	%r467, [%r466];
	mad.lo.s32 	%r601, %r467, %r586, %r601;
$L__BB72_94:
	setp.lt.s32 	%p55, %r240, 5;
	@%p55 bra 	$L__BB72_96;
	shl.b32 	%r468, %r34, 2;
	add.s32 	%r469, %r143, %r468;
	ld.shared.u32 	%r470, [%r469];
	mad.lo.s32 	%r601, %r470, %r587, %r601;
$L__BB72_96:
	setp.lt.s32 	%p56, %r240, 6;
	@%p56 bra 	$L__BB72_98;
	shl.b32 	%r471, %r35, 2;
	add.s32 	%r472, %r143, %r471;
	ld.shared.u32 	%r473, [%r472];
	mad.lo.s32 	%r601, %r473, %r588, %r601;
$L__BB72_98:
	setp.lt.s32 	%p57, %r240, 7;
	@%p57 bra 	$L__BB72_100;
	shl.b32 	%r474, %r36, 2;
	add.s32 	%r475, %r143, %r474;
	ld.shared.u32 	%r476, [%r475];
	mad.lo.s32 	%r601, %r476, %r589, %r601;
$L__BB72_100:
	setp.lt.s32 	%p58, %r240, 8;
	@%p58 bra 	$L__BB72_102;
	shl.b32 	%r477, %r37, 2;
	add.s32 	%r478, %r143, %r477;
	ld.shared.u32 	%r479, [%r478];
	mad.lo.s32 	%r601, %r479, %r590, %r601;
$L__BB72_102:
	setp.lt.s32 	%p59, %r240, 9;
	@%p59 bra 	$L__BB72_104;
	shl.b32 	%r480, %r38, 2;
	add.s32 	%r481, %r143, %r480;
	ld.shared.u32 	%r482, [%r481];
	mad.lo.s32 	%r601, %r482, %r591, %r601;
$L__BB72_104:
	setp.lt.s32 	%p60, %r240, 10;
	@%p60 bra 	$L__BB72_106;
	shl.b32 	%r483, %r39, 2;
	add.s32 	%r484, %r143, %r483;
	ld.shared.u32 	%r485, [%r484];
	mad.lo.s32 	%r601, %r485, %r592, %r601;
$L__BB72_106:
	setp.lt.s32 	%p61, %r240, 11;
	@%p61 bra 	$L__BB72_108;
	shl.b32 	%r486, %r40, 2;
	add.s32 	%r487, %r143, %r486;
	ld.shared.u32 	%r488, [%r487];
	mad.lo.s32 	%r601, %r488, %r593, %r601;
$L__BB72_108:
	setp.lt.s32 	%p62, %r240, 12;
	@%p62 bra 	$L__BB72_110;
	shl.b32 	%r489, %r41, 2;
	add.s32 	%r490, %r143, %r489;
	ld.shared.u32 	%r491, [%r490];
	mad.lo.s32 	%r601, %r491, %r594, %r601;
$L__BB72_110:
	setp.lt.s32 	%p63, %r240, 13;
	@%p63 bra 	$L__BB72_112;
	shl.b32 	%r492, %r42, 2;
	add.s32 	%r493, %r143, %r492;
	ld.shared.u32 	%r494, [%r493];
	mad.lo.s32 	%r601, %r494, %r595, %r601;
$L__BB72_112:
	setp.lt.s32 	%p64, %r240, 14;
	@%p64 bra 	$L__BB72_114;
	shl.b32 	%r495, %r43, 2;
	add.s32 	%r496, %r143, %r495;
	ld.shared.u32 	%r497, [%r496];
	mad.lo.s32 	%r601, %r497, %r596, %r601;
$L__BB72_114:
	setp.lt.s32 	%p65, %r240, 15;
	@%p65 bra 	$L__BB72_116;
	shl.b32 	%r498, %r44, 2;
	add.s32 	%r499, %r143, %r498;
	ld.shared.u32 	%r500, [%r499];
	mad.lo.s32 	%r601, %r500, %r597, %r601;
$L__BB72_116:
	setp.lt.s32 	%p66, %r240, 16;
	@%p66 bra 	$L__BB72_118;
	shl.b32 	%r501, %r45, 2;
	add.s32 	%r502, %r143, %r501;
	ld.shared.u32 	%r503, [%r502];
	mad.lo.s32 	%r601, %r503, %r598, %r601;
$L__BB72_118:
	setp.ne.s32 	%p99, %r7, 0;
	add.s32 	%r521, %r599, %r563;
	mad.lo.s32 	%r208, %r521, %r2, %r108;
	shfl.sync.down.b32	%r522|%p100, %r601, 1, 7711, -1;
	add.s32 	%r209, %r522, %r601;
	@%p99 bra 	$L__BB72_120;
	shl.b32 	%r523, %r208, 2;
	mov.u32 	%r524, _ZZ9cuda_gemmIiLi128ELi1ELi1ELi64ELi32ELi32ELi64ELi0ELi0EEviiiPT_S1_S1_iiiE3Csh;
	add.s32 	%r525, %r524, %r523;
	ld.shared.u32 	%r526, [%r525];
	add.s32 	%r527, %r526, %r209;
	st.shared.u32 	[%r525], %r527;
$L__BB72_120:
	add.s32 	%r599, %r599, %r62;
	setp.lt.s32 	%p101, %r599, %r16;
	@%p101 bra 	$L__BB72_53;
$L__BB72_121:
	add.s32 	%r582, %r582, %r3;
	setp.lt.s32 	%p102, %r582, %r2;
	@%p102 bra 	$L__BB72_19;
$L__BB72_122:
	mov.b32 	%r563, 16;
	mov.pred 	%p106, 0;
	@%p1 bra 	$L__BB72_12;
	setp.gt.u32 	%p104, %r1, 15;
	bar.sync 	0;
	@%p104 bra 	$L__BB72_126;
	ld.param.u64 	%rd25, [_Z9cuda_gemmIiLi128ELi1ELi1ELi64ELi32ELi32ELi64ELi0ELi0EEviiiPT_S1_S1_iii_param_5];
	ld.param.u32 	%r541, [_Z9cuda_gemmIiLi128ELi1ELi1ELi64ELi32ELi32ELi64ELi0ELi0EEviiiPT_S1_S1_iii_param_1];
	shl.b32 	%r648, %r1, 2;
	mul.lo.s32 	%r529, %r2, %r8;
	mad.lo.s32 	%r229, %r6, %r541, %r529;
	div.s32 	%r230, %r238, %r240;
	shl.b32 	%r530, %r1, 4;
	mov.u32 	%r531, _ZZ9cuda_gemmIiLi128ELi1ELi1ELi64ELi32ELi32ELi64ELi0ELi0EEviiiPT_S1_S1_iiiE3Csh;
	add.s32 	%r647, %r531, %r530;
	shl.b32 	%r232, %r9, 4;
	cvta.to.global.u64 	%rd3, %rd25;
$L__BB72_125:
	div.s32 	%r532, %r648, %r2;
	mad.lo.s32 	%r533, %r230, %r532, %r229;
	mul.lo.s32 	%r534, %r532, %r2;
	sub.s32 	%r535, %r648, %r534;
	add.s32 	%r536, %r533, %r535;
	mul.wide.s32 	%rd23, %r536, 4;
	add.s64 	%rd24, %rd3, %rd23;
	ld.shared.v4.u32 	{%r537, %r538, %r539, %r540}, [%r647];
	st.global.v4.u32 	[%rd24], {%r537, %r538, %r539, %r540};
	add.s32 	%r648, %r648, %r11;
	add.s32 	%r647, %r647, %r232;
	setp.lt.u32 	%p105, %r648, 64;
	@%p105 bra 	$L__BB72_125;
$L__BB72_126:
	ret;

}
	// .globl	_Z9cuda_gemmIiLi128ELi1ELi1ELi64ELi32ELi32ELi64ELi0ELi1EEviiiPT_S1_S1_iii
.visible .entry _Z9cuda_gemmIiLi128ELi1ELi1ELi64ELi32ELi32ELi64ELi0ELi1EEviiiPT_S1_S1_iii(
	.param .u32 _Z9cuda_gemmIiLi128ELi1ELi1ELi64ELi32ELi32ELi64ELi0ELi1EEviiiPT_S1_S1_iii_param_0,
	.param .u32 _Z9cuda_gemmIiLi128ELi1ELi1ELi64ELi32ELi32ELi64ELi0ELi1EEviiiPT_S1_S1_iii_param_1,
	.param .u32 _Z9cuda_gemmIiLi128ELi1ELi1ELi64ELi32ELi32ELi64ELi0ELi1EEviiiPT_S1_S1_iii_param_2,
	.param .u64 .ptr .align 1 _Z9cuda_gemmIiLi128ELi1ELi1ELi64ELi32ELi32ELi64ELi0ELi1EEviiiPT_S1_S1_iii_param_3,
	.param .u64 .ptr .align 1 _Z9cuda_gemmIiLi128ELi1ELi1ELi64ELi32ELi32ELi64ELi0ELi1EEviiiPT_S1_S1_iii_param_4,
	.param .u64 .ptr .align 1 _Z9cuda_gemmIiLi128ELi1ELi1ELi64ELi32ELi32ELi64ELi0ELi1EEviiiPT_S1_S1_iii_param_5,
	.param .u32 _Z9cuda_gemmIiLi128ELi1ELi1ELi64ELi32ELi32ELi64ELi0ELi1EEviiiPT_S1_S1_iii_param_6,
	.param .u32 _Z9cuda_gemmIiLi128ELi1ELi1ELi64ELi32ELi32ELi64ELi0ELi1EEviiiPT_S1_S1_iii_param_7,
	.param .u32 _Z9cuda_gemmIiLi128ELi1ELi1ELi64ELi32ELi32ELi64ELi0ELi1EEviiiPT_S1_S1_iii_param_8
)
.maxntid 128
{
	.reg .pred 	%p<39>;
	.reg .b16 	%rs<8>;
	.reg .b32 	%r<245>;
	.reg .b64 	%rd<25>;
	// demoted variable
	.shared .align 128 .b8 _ZZ9cuda_gemmIiLi128ELi1ELi1ELi64ELi32ELi32ELi64ELi0ELi1EEviiiPT_S1_S1_iiiE11kron_fac_sh[2112];
	// demoted variable
	.shared .align 128 .b8 _ZZ9cuda_gemmIiLi128ELi1ELi1ELi64ELi32ELi32ELi64ELi0ELi1EEviiiPT_S1_S1_iiiE3Ash[256];
	// demoted variable
	.shared .align 128 .b8 _ZZ9cuda_gemmIiLi128ELi1ELi1ELi64ELi32ELi32ELi64ELi0ELi1EEviiiPT_S1_S1_iiiE3Csh[256];
	ld.param.u32 	%r80, [_Z9cuda_gemmIiLi128ELi1ELi1ELi64ELi32ELi32ELi64ELi0ELi1EEviiiPT_S1_S1_iii_param_1];
	ld.param.u32 	%r81, [_Z9cuda_gemmIiLi128ELi1ELi1ELi64ELi32ELi32ELi64ELi0ELi1EEviiiPT_S1_S1_iii_param_2];
	ld.param.u64 	%rd4, [_Z9cuda_gemmIiLi128ELi1ELi1ELi64ELi32ELi32ELi64ELi0ELi1EEviiiPT_S1_S1_iii_param_3];
	ld.param.u64 	%rd6, [_Z9cuda_gemmIiLi128ELi1ELi1ELi64ELi32ELi32ELi64ELi0ELi1EEviiiPT_S1_S1_iii_param_4];
	ld.param.u64 	%rd5, [_Z9cuda_gemmIiLi128ELi1ELi1ELi64ELi32ELi32ELi64ELi0ELi1EEviiiPT_S1_S1_iii_param_5];
	cvta.to.global.u64 	%rd1, %rd6;
	mov.u32 	%r1, %tid.x;
	shr.u32 	%r82, %r1, 1;
	and.b32  	%r2, %r82, 1;
	shr.u32 	%r3, %r1, 2;
	mov.u32 	%r4, %ctaid.y;
	mov.u32 	%r83, %nctaid.y;
	setp.ge.u32 	%p2, %r4, %r83;
	@%p2 bra 	$L__BB73_24;
	and.b32  	%r5, %r1, 1;
	mov.u32 	%r6, %ctaid.x;
	mov.u32 	%r7, %ntid.x;
	shl.b32 	%r244, %r1, 2;
	shl.b32 	%r9, %r7, 2;
	shr.u32 	%r10, %r1, 4;
	shr.u32 	%r11, %r7, 4;
	setp.gt.u32 	%p3, %r1, 63;
	@%p3 bra 	$L__BB73_8;
	add.s32 	%r84, %r1, %r7;
	max.u32 	%r85, %r84, 64;
	setp.lt.u32 	%p4, %r84, 64;
	selp.u32 	%r86, 1, 0, %p4;
	add.s32 	%r87, %r84, %r86;
	sub.s32 	%r88, %r85, %r87;
	div.u32 	%r89, %r88, %r7;
	add.s32 	%r12, %r89, %r86;
	and.b32  	%r90, %r12, 3;
	setp.eq.s32 	%p5, %r90, 3;
	mov.u32 	%r236, %r1;
	@%p5 bra 	$L__BB73_5;
	add.s32 	%r91, %r12, 1;
	and.b32  	%r92, %r91, 3;
	mov.u32 	%r93, _ZZ9cuda_gemmIiLi128ELi1ELi1ELi64ELi32ELi32ELi64ELi0ELi1EEviiiPT_S1_S1_iiiE3Csh;
	add.s32 	%r233, %r93, %r244;
	neg.s32 	%r232, %r92;
	mad.lo.s32 	%r236, %r7, %r92, %r1;
$L__BB73_4:
	.pragma "nounroll";
	mov.b32 	%r94, 0;
	st.shared.u32 	[%r233], %r94;
	add.s32 	%r233, %r233, %r9;
	add.s32 	%r232, %r232, 1;
	setp.ne.s32 	%p6, %r232, 0;
	@%p6 bra 	$L__BB73_4;
$L__BB73_5:
	setp.lt.u32 	%p7, %r12, 3;
	@%p7 bra 	$L__BB73_8;
	shl.b32 	%r95, %r236, 2;
	mov.u32 	%r96, _ZZ9cuda_gemmIiLi128ELi1ELi1ELi64ELi32ELi32ELi64ELi0ELi1EEviiiPT_S1_S1_iiiE3Csh;
	add.s32 	%r235, %r96, %r95;
	shl.b32 	%r22, %r7, 4;
	shl.b32 	%r23, %r7, 3;
	mul.lo.s32 	%r24, %r7, 12;
$L__BB73_7:
	mov.b32 	%r97, 0;
	st.shared.u32 	[%r235], %r97;
	add.s32 	%r98, %r235, %r9;
	st.shared.u32 	[%r98], %r97;
	add.s32 	%r99, %r235, %r23;
	st.shared.u32 	[%r99], %r97;
	add.s32 	%r100, %r235, %r24;
	st.shared.u32 	[%r100], %r97;
	add.s32 	%r236, %r236, %r9;
	add.s32 	%r235, %r235, %r22;
	setp.lt.u32 	%p8, %r236, 64;
	@%p8 bra 	$L__BB73_7;
$L__BB73_8:
	setp.gt.u32 	%p9, %r1, 15;
	@%p9 bra 	$L__BB73_11;
	shl.b32 	%r101, %r1, 4;
	mov.u32 	%r102, _ZZ9cuda_gemmIiLi128ELi1ELi1ELi64ELi32ELi32ELi64ELi0ELi1EEviiiPT_S1_S1_iiiE3Ash;
	add.s32 	%r238, %r102, %r101;
	shl.b32 	%r30, %r7, 4;
	shl.b32 	%r103, %r6, 6;
	mad.lo.s32 	%r104, %r4, %r81, %r103;
	add.s32 	%r237, %r104, %r244;
	cvta.to.global.u64 	%rd2, %rd4;
	mov.u32 	%r239, %r244;
$L__BB73_10:
	mul.wide.s32 	%rd7, %r237, 4;
	add.s64 	%rd8, %rd2, %rd7;
	ld.global.v4.u32 	{%r105, %r106, %r107, %r108}, [%rd8];
	st.shared.v4.u32 	[%r238], {%r105, %r106, %r107, %r108};
	add.s32 	%r239, %r239, %r9;
	add.s32 	%r238, %r238, %r30;
	add.s32 	%r237, %r237, %r9;
	setp.lt.u32 	%p10, %r239, 64;
	@%p10 bra 	$L__BB73_10;
$L__BB73_11:
	and.b32  	%r110, %r1, 15;
	mov.u32 	%r111, _ZZ9cuda_gemmIiLi128ELi1ELi1ELi64ELi32ELi32ELi64ELi0ELi1EEviiiPT_S1_S1_iiiE11kron_fac_sh;
	mad.lo.s32 	%r32, %r110, 132, %r111;
	shl.b32 	%r112, %r5, 4;
	shl.b32 	%r113, %r2, 5;
	or.b32  	%r114, %r113, %r112;
	add.s32 	%r33, %r10, %r11;
	cvt.u16.u32 	%rs2, %r33;
	xor.b16  	%rs3, %rs2, 31;
	and.b16  	%rs4, %rs3, 255;
	cvt.u16.u32 	%rs5, %r11;
	and.b16  	%rs6, %rs5, 255;
	div.u16 	%rs7, %rs4, %rs6;
	and.b16  	%rs1, %rs7, 3;
	shl.b32 	%r115, %r10, 2;
	add.s32 	%r34, %r32, %r115;
	shl.b32 	%r35, %r11, 2;
	add.s32 	%r36, %r34, %r35;
	add.s32 	%r37, %r33, %r11;
	add.s32 	%r38, %r36, %r35;
	or.b32  	%r116, %r114, %r2;
	or.b32  	%r117, %r2, 8;
	or.b32  	%r118, %r114, %r117;
	add.s32 	%r119, %r2, -1;
	and.b32  	%r120, %r119, 15;
	or.b32  	%r121, %r114, %r120;
	shl.b32 	%r122, %r121, 2;
	mov.u32 	%r123, _ZZ9cuda_gemmIiLi128ELi1ELi1ELi64ELi32ELi32ELi64ELi0ELi1EEviiiPT_S1_S1_iiiE3Ash;
	add.s32 	%r39, %r123, %r122;
	shl.b32 	%r124, %r116, 2;
	add.s32 	%r40, %r123, %r124;
	shl.b32 	%r125, %r118, 2;
	add.s32 	%r41, %r123, %r125;
	mad.lo.s32 	%r42, %r2, -31, %r114;
	add.s32 	%r43, %r42, 2;
	add.s32 	%r44, %r42, 3;
	add.s32 	%r45, %r42, 4;
	add.s32 	%r46, %r42, 5;
	add.s32 	%r47, %r42, 6;
	add.s32 	%r48, %r42, 7;
	or.b32  	%r49, %r112, %r117;
	add.s32 	%r50, %r42, 10;
	add.s32 	%r51, %r42, 11;
	add.s32 	%r52, %r42, 12;
	add.s32 	%r53, %r42, 13;
	add.s32 	%r54, %r42, 14;
	or.b32  	%r55, %r112, %r120;
	mad.lo.s32 	%r126, %r3, 132, %r111;
	shl.b32 	%r127, %r1, 2;
	and.b32  	%r128, %r127, 124;
	add.s32 	%r56, %r126, %r128;
	mov.u32 	%r129, %ctaid.z;
	shl.b32 	%r130, %r129, 10;
	or.b32  	%r57, %r130, %r110;
	mov.b32 	%r240, 0;
	mov.pred 	%p38, -1;
$L__BB73_12:
	mov.pred 	%p1, %p38;
	setp.eq.s16 	%p12, %rs1, 2;
	add.s32 	%r65, %r57, %r240;
	mov.u32 	%r241, %r10;
	@%p12 bra 	$L__BB73_16;
	setp.eq.s16 	%p13, %rs1, 3;
	shl.b32 	%r131, %r10, 5;
	add.s32 	%r132, %r65, %r131;
	mul.wide.u32 	%rd9, %r132, 4;
	add.s64 	%rd10, %rd1, %rd9;
	ld.global.u32 	%r133, [%rd10];
	st.shared.u32 	[%r34], %r133;
	mov.u32 	%r241, %r33;
	@%p13 bra 	$L__BB73_16;
	setp.eq.s16 	%p14, %rs1, 0;
	shl.b32 	%r134, %r33, 5;
	add.s32 	%r135, %r134, %r65;
	mul.wide.u32 	%rd11, %r135, 4;
	add.s64 	%rd12, %rd1, %rd11;
	ld.global.u32 	%r136, [%rd12];
	st.shared.u32 	[%r36], %r136;
	mov.u32 	%r241, %r37;
	@%p14 bra 	$L__BB73_16;
	add.s32 	%r241, %r37, %r11;
	shl.b32 	%r137, %r37, 5;
	add.s32 	%r138, %r137, %r65;
	mul.wide.u32 	%rd13, %r138, 4;
	add.s64 	%rd14, %rd1, %rd13;
	ld.global.u32 	%r139, [%rd14];
	st.shared.u32 	[%r38], %r139;
$L__BB73_16:
	shl.b32 	%r140, %r241, 5;
	add.s32 	%r141, %r65, %r140;
	mul.wide.u32 	%rd15, %r141, 4;
	add.s64 	%rd16, %rd1, %rd15;
	ld.global.u32 	%r142, [%rd16];
	shl.b32 	%r143, %r241, 2;
	add.s32 	%r144, %r32, %r143;
	st.shared.u32 	[%r144], %r142;
	add.s32 	%r145, %r241, %r11;
	shl.b32 	%r146, %r145, 5;
	add.s32 	%r147, %r146, %r65;
	mul.wide.u32 	%rd17, %r147, 4;
	add.s64 	%rd18, %rd1, %rd17;
	ld.global.u32 	%r148, [%rd18];
	add.s32 	%r149, %r144, %r35;
	st.shared.u32 	[%r149], %r148;
	add.s32 	%r150, %r145, %r11;
	shl.b32 	%r151, %r150, 5;
	add.s32 	%r152, %r151, %r65;
	mul.wide.u32 	%rd19, %r152, 4;
	add.s64 	%rd20, %rd1, %rd19;
	ld.global.u32 	%r153, [%rd20];
	add.s32 	%r154, %r149, %r35;
	st.shared.u32 	[%r154], %r153;
	add.s32 	%r155, %r150, %r11;
	shl.b32 	%r156, %r155, 5;
	add.s32 	%r157, %r156, %r65;
	mul.wide.u32 	%rd21, %r157, 4;
	add.s64 	%rd22, %rd1, %rd21;
	ld.global.u32 	%r158, [%rd22];
	add.s32 	%r159, %r154, %r35;
	st.shared.u32 	[%r159], %r158;
	add.s32 	%r241, %r35, %r241;
	setp.lt.u32 	%p15, %r241, 32;
	@%p15 bra 	$L__BB73_16;
	setp.gt.u32 	%p16, %r1, 63;
	bar.sync 	0;
	@%p16 bra 	$L__BB73_20;
	setp.ne.s32 	%p17, %r5, 0;
	ld.shared.u32 	%r160, [%r39];
	ld.shared.u32 	%r161, [%r40+56];
	ld.shared.u32 	%r162, [%r40+52];
	ld.shared.u32 	%r163, [%r40+48];
	ld.shared.u32 	%r164, [%r40+44];
	ld.shared.u32 	%r165, [%r40+40];
	ld.shared.u32 	%r166, [%r40+36];
	ld.shared.u32 	%r167, [%r41];
	ld.shared.u32 	%r168, [%r40+28];
	ld.shared.u32 	%r169, [%r40+24];
	ld.shared.u32 	%r170, [%r40+20];
	ld.shared.u32 	%r171, [%r40+16];
	ld.shared.u32 	%r172, [%r40+12];
	ld.shared.u32 	%r173, [%r40+8];
	ld.shared.u32 	%r174, [%r40+4];
	ld.shared.u32 	%r175, [%r40];
	ld.shared.u32 	%r176, [%r56];
	shfl.sync.idx.b32	%r177|%p18, %r176, %r42, 31, -1;
	mul.lo.s32 	%r178, %r177, %r175;
	add.s32 	%r179, %r42, 1;
	shfl.sync.idx.b32	%r180|%p19, %r176, %r179, 31, -1;
	mad.lo.s32 	%r181, %r180, %r174, %r178;
	shfl.sync.idx.b32	%r182|%p20, %r176, %r43, 31, -1;
	mad.lo.s32 	%r183, %r182, %r173, %r181;
	shfl.sync.idx.b32	%r184|%p21, %r176, %r44, 31, -1;
	mad.lo.s32 	%r185, %r184, %r172, %r183;
	shfl.sync.idx.b32	%r186|%p22, %r176, %r45, 31, -1;
	mad.lo.s32 	%r187, %r186, %r171, %r185;
	shfl.sync.idx.b32	%r188|%p23, %r176, %r46, 31, -1;
	mad.lo.s32 	%r189, %r188, %r170, %r187;
	shfl.sync.idx.b32	%r190|%p24, %r176, %r47, 31, -1;
	mad.lo.s32 	%r191, %r190, %r169, %r189;
	shfl.sync.idx.b32	%r192|%p25, %r176, %r48, 31, -1;
	mad.lo.s32 	%r193, %r192, %r168, %r191;
	shfl.sync.idx.b32	%r194|%p26, %r176, %r49, 31, -1;
	mad.lo.s32 	%r195, %r194, %r167, %r193;
	add.s32 	%r196, %r42, 9;
	shfl.sync.idx.b32	%r197|%p27, %r176, %r196, 31, -1;
	mad.lo.s32 	%r198, %r197, %r166, %r195;
	shfl.sync.idx.b32	%r199|%p28, %r176, %r50, 31, -1;
	mad.lo.s32 	%r200, %r199, %r165, %r198;
	shfl.sync.idx.b32	%r201|%p29, %r176, %r51, 31, -1;
	mad.lo.s32 	%r202, %r201, %r164, %r200;
	shfl.sync.idx.b32	%r203|%p30, %r176, %r52, 31, -1;
	mad.lo.s32 	%r204, %r203, %r163, %r202;
	shfl.sync.idx.b32	%r205|%p31, %r176, %r53, 31, -1;
	mad.lo.s32 	%r206, %r205, %r162, %r204;
	shfl.sync.idx.b32	%r207|%p32, %r176, %r54, 31, -1;
	mad.lo.s32 	%r208, %r207, %r161, %r206;
	shfl.sync.idx.b32	%r209|%p33, %r176, %r55, 31, -1;
	mad.lo.s32 	%r210, %r209, %r160, %r208;
	add.s32 	%r211, %r3, %r240;
	shl.b32 	%r212, %r211, 1;
	or.b32  	%r70, %r212, %r2;
	shfl.sync.down.b32	%r213|%p34, %r210, 1, 7711, -1;
	add.s32 	%r71, %r213, %r210;
	@%p17 bra 	$L__BB73_20;
	shl.b32 	%r214, %r70, 2;
	mov.u32 	%r215, _ZZ9cuda_gemmIiLi128ELi1ELi1ELi64ELi32ELi32ELi64ELi0ELi1EEviiiPT_S1_S1_iiiE3Csh;
	add.s32 	%r216, %r215, %r214;
	ld.shared.u32 	%r217, [%r216];
	add.s32 	%r218, %r217, %r71;
	st.shared.u32 	[%r216], %r218;
$L__BB73_20:
	mov.b32 	%r240, 16;
	mov.pred 	%p38, 0;
	@%p1 bra 	$L__BB73_12;
	setp.gt.u32 	%p36, %r1, 15;
	bar.sync 	0;
	@%p36 bra 	$L__BB73_24;
	shl.b32 	%r220, %r6, 1;
	mad.lo.s32 	%r72, %r4, %r80, %r220;
	shl.b32 	%r221, %r1, 4;
	mov.u32 	%r222, _ZZ9cuda_gemmIiLi128ELi1ELi1ELi64ELi32ELi32ELi64ELi0ELi1EEviiiPT_S1_S1_iiiE3Csh;
	add.s32 	%r243, %r222, %r221;
	shl.b32 	%r74, %r7, 4;
	cvta.to.global.u64 	%rd3, %rd5;
	shr.s32 	%r223, %r81, 31;
	shr.u32 	%r224, %r223, 27;
	add.s32 	%r225, %r81, %r224;
	shr.s32 	%r75, %r225, 5;
$L__BB73_23:
	shr.u32 	%r226, %r244, 1;
	mad.lo.s32 	%r227, %r226, %r75, %r72;
	mul.wide.s32 	%rd23, %r227, 4;
	add.s64 	%rd24, %rd3, %rd23;
	ld.shared.v4.u32 	{%r228, %r229, %r230, %r231}, [%r243];
	st.global.v4.u32 	[%rd24], {%r228, %r229, %r230, %r231};
	add.s32 	%r244, %r244, %r9;
	add.s32 	%r243, %r243, %r74;
	setp.lt.u32 	%p37, %r244, 64;
	@%p37 bra 	$L__BB73_23;
$L__BB73_24:
	ret;

}
	// .globl	_Z9cuda_gemmIiLi128ELi1ELi1ELi64ELi32ELi32ELi64ELi1ELi0EEviiiPT_S1_S1_iii
.visible .entry _Z9cuda_gemmIiLi128ELi1ELi1ELi64ELi32ELi32ELi64ELi1ELi0EEviiiPT_S1_S1_iii(
	.param .u32 _Z9cuda_gemmIiLi128ELi1ELi1ELi64ELi32ELi32ELi64ELi1ELi0EEviiiPT_S1_S1_iii_param_0,
	.param .u32 _Z9cuda_gemmIiLi128ELi1ELi1ELi64ELi32ELi32ELi64ELi1ELi0EEviiiPT_S1_S1_iii_param_1,
	.param .u32 _Z9cuda_gemmIiLi128ELi1ELi1ELi64ELi32ELi32ELi64ELi1ELi0EEviiiPT_S1_S1_iii_param_2,
	.param .u64 .ptr .align 1 _Z9cuda_gemmIiLi128ELi1ELi1ELi64ELi32ELi32ELi64ELi1ELi0EEviiiPT_S1_S1_iii_param_3,
	.param .u64 .ptr .align 1 _Z9cuda_gemmIiLi128ELi1ELi1ELi64ELi32ELi32ELi64ELi1ELi0EEviiiPT_S1_S1_iii_param_4,
	.param .u64 .ptr .align 1 _Z9cuda_gemmIiLi128ELi1ELi1ELi64ELi32ELi32ELi64ELi1ELi0EEviiiPT_S1_S1_iii_param_5,
	.param .u32 _Z9cuda_gemmIiLi128ELi1ELi1ELi64ELi32ELi32ELi64ELi1ELi0EEviiiPT_S1_S1_iii_param_6,
	.param .u32 _Z9cuda_gemmIiLi128ELi1ELi1ELi64ELi32ELi32ELi64ELi1ELi0EEviiiPT_S1_S1_iii_param_7,
	.param .u32 _Z9cuda_gemmIiLi128ELi1ELi1ELi64ELi32ELi32ELi64ELi1ELi0EEviiiPT_S1_S1_iii_param_8
)
.maxntid 128
{
	.reg .pred 	%p<107>;
	.reg .b16 	%rs<10>;
	.reg .b32 	%r<639>;
	.reg .b64 	%rd<30>;
	// demoted variable
	.shared .align 128 .b8 _ZZ9cuda_gemmIiLi128ELi1ELi1ELi64ELi32ELi32ELi64ELi1ELi0EEviiiPT_S1_S1_iiiE11kron_fac_sh[2112];
	// demoted variable
	.shared .align 128 .b8 _ZZ9cuda_gemmIiLi128ELi1ELi1ELi64ELi32ELi32ELi64ELi1ELi0EEviiiPT_S1_S1_iiiE3Ash[256];
	// demoted variable
	.shared .align 128 .b8 _ZZ9cuda_gemmIiLi128ELi1ELi1ELi64ELi32ELi32ELi64ELi1ELi0EEviiiPT_S1_S1_iiiE3Csh[256];
	ld.param.u64 	%rd7, [_Z9cuda_gemmIiLi128ELi1ELi1ELi64ELi32ELi32ELi64ELi1ELi0EEviiiPT_S1_S1_iii_param_3];
	ld.param.u64 	%rd9, [_Z9cuda_gemmIiLi128ELi1ELi1ELi64ELi32ELi32ELi64ELi1ELi0EEviiiPT_S1_S1_iii_param_4];
	ld.param.u32 	%r236, [_Z9cuda_gemmIiLi128ELi1ELi1ELi64ELi32ELi32ELi64ELi1ELi0EEviiiPT_S1_S1_iii_param_6];
	ld.param.u32 	%r237, [_Z9cuda_gemmIiLi128ELi1ELi1ELi64ELi32ELi32ELi64ELi1ELi0EEviiiPT_S1_S1_iii_param_7];
	cvta.to.global.u64 	%rd1, %rd9;
	mov.u32 	%r1, %tid.x;
	div.s32 	%r2, 64, %r237;
	shl.b32 	%r3, %r2, 1;
	div.u32 	%r5, %r1, %r3;
	mul.lo.s32 	%r238, %r5, %r3;
	sub.s32 	%r239, %r1, %r238;
	shr.u32 	%r4, %r239, 1;
	mov.u32 	%r6, %ctaid.y;
	mov.u32 	%r240, %nctaid.y;
	setp.ge.u32 	%p2, %r6, %r240;
	@%p2 bra 	$L__BB74_126;
	and.b32  	%r7, %r1, 1;
	mov.u32 	%r241, %ctaid.z;
	mov.u32 	%r8, %ntid.x;
	shl.b32 	%r536, %r1, 2;
	shl.b32 	%r10, %r8, 2;
	shr.u32 	%r11, %r1, 4;
	and.b32  	%r12, %r1, 15;
	shl.b32 	%r13, %r241, 5;
	shr.u32 	%r14, %r8, 4;
	min.s32 	%r15, %r236, 16;
	setp.gt.u32 	%p3, %r1, 63;
	@%p3 bra 	$L__BB74_8;
	add.s32 	%r242, %r1, %r8;
	max.u32 	%r243, %r242, 64;
	setp.lt.u32 	%p4, %r242, 64;
	selp.u32 	%r244, 1, 0, %p4;
	add.s32 	%r245, %r242, %r244;
	sub.s32 	%r246, %r243, %r245;
	div.u32 	%r247, %r246, %r8;
	add.s32 	%r16, %r247, %r244;
	and.b32  	%r248, %r16, 3;
	setp.eq.s32 	%p5, %r248, 3;
	mov.u32 	%r534, %r1;
	@%p5 bra 	$L__BB74_5;
	add.s32 	%r250, %r16, 1;
	and.b32  	%r17, %r250, 3;
	mov.b32 	%r533, 0;
	mov.u32 	%r534, %r1;
$L__BB74_4:
	.pragma "nounroll";
	shl.b32 	%r251, %r534, 2;
	mov.u32 	%r252, _ZZ9cuda_gemmIiLi128ELi1ELi1ELi64ELi32ELi32ELi64ELi1ELi0EEviiiPT_S1_S1_iiiE3Csh;
	add.s32 	%r253, %r252, %r251;
	mov.b32 	%r254, 0;
	st.shared.u32 	[%r253], %r254;
	add.s32 	%r534, %r534, %r8;
	add.s32 	%r533, %r533, 1;
	setp.ne.s32 	%p6, %r533, %r17;
	@%p6 bra 	$L__BB74_4;
$L__BB74_5:
	setp.lt.u32 	%p7, %r16, 3;
	@%p7 bra 	$L__BB74_8;
	mov.u32 	%r256, _ZZ9cuda_gemmIiLi128ELi1ELi1ELi64ELi32ELi32ELi64ELi1ELi0EEviiiPT_S1_S1_iiiE3Csh;
$L__BB74_7:
	shl.b32 	%r255, %r534, 2;
	add.s32 	%r257, %r256, %r255;
	mov.b32 	%r258, 0;
	st.shared.u32 	[%r257], %r258;
	add.s32 	%r259, %r257, %r10;
	st.shared.u32 	[%r259], %r258;
	add.s32 	%r260, %r259, %r10;
	st.shared.u32 	[%r260], %r258;
	add.s32 	%r261, %r260, %r10;
	st.shared.u32 	[%r261], %r258;
	add.s32 	%r534, %r10, %r534;
	setp.lt.u32 	%p8, %r534, 64;
	@%p8 bra 	$L__BB74_7;
$L__BB74_8:
	setp.gt.u32 	%p9, %r1, 15;
	@%p9 bra 	$L__BB74_11;
	shl.b32 	%r25, %r6, 6;
	cvta.to.global.u64 	%rd2, %rd7;
	mov.u32 	%r268, _ZZ9cuda_gemmIiLi128ELi1ELi1ELi64ELi32ELi32ELi64ELi1ELi0EEviiiPT_S1_S1_iiiE3Ash;
$L__BB74_10:
	add.s32 	%r262, %r25, %r536;
	mul.wide.u32 	%rd10, %r262, 4;
	add.s64 	%rd11, %rd2, %rd10;
	ld.global.v4.u32 	{%r263, %r264, %r265, %r266}, [%rd11];
	shl.b32 	%r267, %r536, 2;
	add.s32 	%r269, %r268, %r267;
	st.shared.v4.u32 	[%r269], {%r263, %r264, %r265, %r266};
	add.s32 	%r536, %r536, %r10;
	setp.lt.u32 	%p10, %r536, 64;
	@%p10 bra 	$L__BB74_10;
$L__BB74_11:
	mov.u32 	%r272, _ZZ9cuda_gemmIiLi128ELi1ELi1ELi64ELi32ELi32ELi64ELi1ELi0EEviiiPT_S1_S1_iiiE11kron_fac_sh;
	mad.lo.s32 	%r26, %r12, 132, %r272;
	and.b32  	%r273, %r4, 15;
	shl.b32 	%r274, %r7, 4;
	add.s32 	%r275, %r11, %r14;
	cvt.u16.u32 	%rs2, %r275;
	xor.b16  	%rs3, %rs2, 31;
	and.b16  	%rs4, %rs3, 255;
	cvt.u16.u32 	%rs5, %r14;
	and.b16  	%rs6, %rs5, 255;
	div.u16 	%rs7, %rs4, %rs6;
	and.b16  	%rs1, %rs7, 3;
	add.s32 	%r276, %r13, %r11;
	mul.lo.s32 	%r27, %r276, %r236;
	add.s32 	%r277, %r276, %r14;
	mul.lo.s32 	%r28, %r277, %r236;
	shl.b32 	%r29, %r14, 2;
	add.s32 	%r278, %r277, %r14;
	mul.lo.s32 	%r30, %r278, %r236;
	add.s32 	%r279, %r4, 1;
	xor.b32  	%r280, %r273, 8;
	or.b32  	%r31, %r274, %r273;
	and.b32  	%r281, %r279, 15;
	or.b32  	%r32, %r274, %r281;
	add.s32 	%r282, %r4, 2;
	and.b32  	%r283, %r282, 15;
	or.b32  	%r33, %r274, %r283;
	add.s32 	%r284, %r4, 3;
	and.b32  	%r285, %r284, 15;
	or.b32  	%r34, %r274, %r285;
	add.s32 	%r286, %r4, 4;
	and.b32  	%r287, %r286, 15;
	or.b32  	%r35, %r274, %r287;
	add.s32 	%r288, %r4, 5;
	and.b32  	%r289, %r288, 15;
	or.b32  	%r36, %r274, %r289;
	add.s32 	%r290, %r4, 6;
	and.b32  	%r291, %r290, 15;
	or.b32  	%r37, %r274, %r291;
	add.s32 	%r292, %r4, 7;
	and.b32  	%r293, %r292, 15;
	or.b32  	%r38, %r274, %r293;
	or.b32  	%r39, %r274, %r280;
	add.s32 	%r294, %r4, 9;
	and.b32  	%r295, %r294, 15;
	or.b32  	%r40, %r274, %r295;
	add.s32 	%r296, %r4, 10;
	and.b32  	%r297, %r296, 15;
	or.b32  	%r41, %r274, %r297;
	add.s32 	%r298, %r4, 11;
	and.b32  	%r299, %r298, 15;
	or.b32  	%r42, %r274, %r299;
	add.s32 	%r300, %r4, 12;
	and.b32  	%r301, %r300, 15;
	or.b32  	%r43, %r274, %r301;
	add.s32 	%r302, %r4, 13;
	and.b32  	%r303, %r302, 15;
	or.b32  	%r44, %r274, %r303;
	add.s32 	%r304, %r4, 14;
	and.b32  	%r305, %r304, 15;
	or.b32  	%r45, %r274, %r305;
	add.s32 	%r306, %r4, -1;
	and.b32  	%r307, %r306, 15;
	or.b32  	%r46, %r274, %r307;
	setp.lt.s32 	%p12, %r273, %r237;
	selp.b32 	%r308, 0, %r237, %p12;
	sub.s32 	%r47, %r273, %r308;
	add.s32 	%r309, %r273, 1;
	setp.lt.s32 	%p13, %r309, %r237;
	selp.b32 	%r310, 0, %r237, %p13;
	sub.s32 	%r48, %r309, %r310;
	add.s32 	%r311, %r273, 2;
	setp.lt.s32 	%p14, %r311, %r237;
	selp.b32 	%r312, 0, %r237, %p14;
	sub.s32 	%r49, %r311, %r312;
	add.s32 	%r313, %r273, 3;
	setp.lt.s32 	%p15, %r313, %r237;
	selp.b32 	%r314, 0, %r237, %p15;
	sub.s32 	%r50, %r313, %r314;
	add.s32 	%r315, %r273, 4;
	setp.lt.s32 	%p16, %r315, %r237;
	selp.b32 	%r316, 0, %r237, %p16;
	sub.s32 	%r51, %r315, %r316;
	add.s32 	%r317, %r273, 5;
	setp.lt.s32 	%p17, %r317, %r237;
	selp.b32 	%r318, 0, %r237, %p17;
	sub.s32 	%r52, %r317, %r318;
	add.s32 	%r319, %r273, 6;
	setp.lt.s32 	%p18, %r319, %r237;
	selp.b32 	%r320, 0, %r237, %p18;
	sub.s32 	%r53, %r319, %r320;
	add.s32 	%r321, %r273, 7;
	setp.lt.s32 	%p19, %r321, %r237;
	selp.b32 	%r322, 0, %r237, %p19;
	sub.s32 	%r54, %r321, %r322;
	add.s32 	%r323, %r273, 8;
	setp.lt.s32 	%p20, %r323, %r237;
	selp.b32 	%r324, 0, %r237, %p20;
	sub.s32 	%r55, %r323, %r324;
	add.s32 	%r325, %r273, 9;
	setp.lt.s32 	%p21, %r325, %r237;
	selp.b32 	%r326, 0, %r237, %p21;
	sub.s32 	%r56, %r325, %r326;
	add.s32 	%r327, %r273, 10;
	setp.lt.s32 	%p22, %r327, %r237;
	selp.b32 	%r328, 0, %r237, %p22;
	sub.s32 	%r57, %r327, %r328;
	add.s32 	%r329, %r273, 11;
	setp.lt.s32 	%p23, %r329, %r237;
	selp.b32 	%r330, 0, %r237, %p23;
	sub.s32 	%r58, %r329, %r330;
	add.s32 	%r331, %r273, 12;
	setp.lt.s32 	%p24, %r331, %r237;
	selp.b32 	%r332, 0, %r237, %p24;
	sub.s32 	%r59, %r331, %r332;
	add.s32 	%r333, %r273, 13;
	setp.lt.s32 	%p25, %r333, %r237;
	selp.b32 	%r334, 0, %r237, %p25;
	sub.s32 	%r60, %r333, %r334;
	add.s32 	%r335, %r273, 14;
	setp.lt.s32 	%p26, %r335, %r237;
	selp.b32 	%r336, 0, %r237, %p26;
	sub.s32 	%r61, %r335, %r336;
	add.s32 	%r337, %r273, 15;
	setp.lt.s32 	%p27, %r337, %r237;
	selp.b32 	%r338, 0, %r237, %p27;
	sub.s32 	%r62, %r337, %r338;
	cvt.u16.u32 	%rs8, %r3;
	div.s16 	%rs9, 128, %rs8;
	cvt.s32.s16 	%r63, %rs9;
	and.b32  	%r64, %r1, 31;
	mov.b32 	%r553, 0;
	mov.pred 	%p106, -1;
	shl.b32 	%r448, %r64, 2;
$L__BB74_12:
	mov.pred 	%p1, %p106;
	shr.u32 	%r554, %r1, 4;
	setp.eq.s16 	%p28, %rs1, 2;
	and.b32  	%r339, %r1, 15;
	add.s32 	%r85, %r553, %r339;
	@%p28 bra 	$L__BB74_16;
	shr.u32 	%r340, %r1, 4;
	shr.u32 	%r341, %r8, 4;
	add.s32 	%r554, %r340, %r341;
	setp.eq.s16 	%p29, %rs1, 3;
	add.s32 	%r342, %r85, %r27;
	mul.wide.s32 	%rd12, %r342, 4;
	add.s64 	%rd13, %rd1, %rd12;
	ld.global.u32 	%r343, [%rd13];
	shl.b32 	%r344, %r340, 2;
	add.s32 	%r345, %r26, %r344;
	st.shared.u32 	[%r345], %r343;
	@%p29 bra 	$L__BB74_16;
	shr.u32 	%r346, %r1, 4;
	shr.u32 	%r347, %r8, 4;
	add.s32 	%r348, %r346, %r347;
	add.s32 	%r554, %r348, %r347;
	setp.eq.s16 	%p30, %rs1, 0;
	add.s32 	%r349, %r85, %r28;
	mul.wide.s32 	%rd14, %r349, 4;
	add.s64 	%rd15, %rd1, %rd14;
	ld.global.u32 	%r350, [%rd15];
	shl.b32 	%r351, %r346, 2;
	add.s32 	%r352, %r26, %r351;
	add.s32 	%r353, %r352, %r29;
	st.shared.u32 	[%r353], %r350;
	@%p30 bra 	$L__BB74_16;
	shr.u32 	%r354, %r1, 4;
	shr.u32 	%r355, %r8, 4;
	add.s32 	%r356, %r354, %r355;
	add.s32 	%r357, %r356, %r355;
	add.s32 	%r554, %r357, %r355;
	add.s32 	%r358, %r85, %r30;
	mul.wide.s32 	%rd16, %r358, 4;
	add.s64 	%rd17, %rd1, %rd16;
	ld.global.u32 	%r359, [%rd17];
	shl.b32 	%r360, %r354, 2;
	add.s32 	%r361, %r26, %r360;
	add.s32 	%r362, %r361, %r29;
	add.s32 	%r363, %r362, %r29;
	st.shared.u32 	[%r363], %r359;
$L__BB74_16:
	add.s32 	%r364, %r13, %r554;
	mad.lo.s32 	%r365, %r364, %r236, %r85;
	mul.wide.s32 	%rd18, %r365, 4;
	add.s64 	%rd19, %rd1, %rd18;
	ld.global.u32 	%r366, [%rd19];
	shl.b32 	%r367, %r554, 2;
	add.s32 	%r368, %r26, %r367;
	st.shared.u32 	[%r368], %r366;
	shr.u32 	%r369, %r8, 4;
	add.s32 	%r370, %r364, %r369;
	mad.lo.s32 	%r371, %r370, %r236, %r85;
	mul.wide.s32 	%rd20, %r371, 4;
	add.s64 	%rd21, %rd1, %rd20;
	ld.global.u32 	%r372, [%rd21];
	add.s32 	%r373, %r368, %r29;
	st.shared.u32 	[%r373], %r372;
	add.s32 	%r374, %r370, %r369;
	mad.lo.s32 	%r375, %r374, %r236, %r85;
	mul.wide.s32 	%rd22, %r375, 4;
	add.s64 	%rd23, %rd1, %rd22;
	ld.global.u32 	%r376, [%rd23];
	add.s32 	%r377, %r373, %r29;
	st.shared.u32 	[%r377], %r376;
	add.s32 	%r378, %r374, %r369;
	mad.lo.s32 	%r379, %r378, %r236, %r85;
	mul.wide.s32 	%rd24, %r379, 4;
	add.s64 	%rd25, %rd1, %rd24;
	ld.global.u32 	%r380, [%rd25];
	add.s32 	%r381, %r377, %r29;
	st.shared.u32 	[%r381], %r380;
	add.s32 	%r554, %r29, %r554;
	setp.lt.u32 	%p31, %r554, 32;
	@%p31 bra 	$L__BB74_16;
	setp.lt.s32 	%p32, %r2, 1;
	bar.sync 	0;
	@%p32 bra 	$L__BB74_122;
	mov.b32 	%r572, 0;
$L__BB74_19:
	setp.lt.s32 	%p33, %r237, 1;
	add.s32 	%r109, %r572, %r4;
	mul.lo.s32 	%r110, %r109, %r237;
	@%p33 bra 	$L__BB74_21;
	add.s32 	%r383, %r31, %r110;
	shl.b32 	%r384, %r383, 2;
	mov.u32 	%r385, _ZZ9cuda_gemmIiLi128ELi1ELi1ELi64ELi32ELi32ELi64ELi1ELi0EEviiiPT_S1_S1_iiiE3Ash;
	add.s32 	%r386, %r385, %r384;
	ld.shared.u32 	%r573, [%r386];
$L__BB74_21:
	setp.lt.s32 	%p34, %r237, 2;
	@%p34 bra 	$L__BB74_23;
	add.s32 	%r387, %r32, %r110;
	shl.b32 	%r388, %r387, 2;
	mov.u32 	%r389, _ZZ9cuda_gemmIiLi128ELi1ELi1ELi64ELi32ELi32ELi64ELi1ELi0EEviiiPT_S1_S1_iiiE3Ash;
	add.s32 	%r390, %r389, %r388;
	ld.shared.u32 	%r574, [%r390];
$L__BB74_23:
	setp.lt.s32 	%p35, %r237, 3;
	@%p35 bra 	$L__BB74_25;
	add.s32 	%r391, %r33, %r110;
	shl.b32 	%r392, %r391, 2;
	mov.u32 	%r393, _ZZ9cuda_gemmIiLi128ELi1ELi1ELi64ELi32ELi32ELi64ELi1ELi0EEviiiPT_S1_S1_iiiE3Ash;
	add.s32 	%r394, %r393, %r392;
	ld.shared.u32 	%r575, [%r394];
$L__BB74_25:
	setp.lt.s32 	%p36, %r237, 4;
	@%p36 bra 	$L__BB74_27;
	add.s32 	%r395, %r34, %r110;
	shl.b32 	%r396, %r395, 2;
	mov.u32 	%r397, _ZZ9cuda_gemmIiLi128ELi1ELi1ELi64ELi32ELi32ELi64ELi1ELi0EEviiiPT_S1_S1_iiiE3Ash;
	add.s32 	%r398, %r397, %r396;
	ld.shared.u32 	%r576, [%r398];
$L__BB74_27:
	setp.lt.s32 	%p37, %r237, 5;
	@%p37 bra 	$L__BB74_29;
	add.s32 	%r399, %r35, %r110;
	shl.b32 	%r400, %r399, 2;
	mov.u32 	%r401, _ZZ9cuda_gemmIiLi128ELi1ELi1ELi64ELi32ELi32ELi64ELi1ELi0EEviiiPT_S1_S1_iiiE3Ash;
	add.s32 	%r402, %r401, %r400;
	ld.shared.u32 	%r577, [%r402];
$L__BB74_29:
	setp.lt.s32 	%p38, %r237, 6;
	@%p38 bra 	$L__BB74_31;
	add.s32 	%r403, %r36, %r110;
	shl.b32 	%r404, %r403, 2;
	mov.u32 	%r405, _ZZ9cuda_gemmIiLi128ELi1ELi1ELi64ELi32ELi32ELi64ELi1ELi0EEviiiPT_S1_S1_iiiE3Ash;
	add.s32 	%r406, %r405, %r404;
	ld.shared.u32 	%r578, [%r406];
$L__BB74_31:
	setp.lt.s32 	%p39, %r237, 7;
	@%p39 bra 	$L__BB74_33;
	add.s32 	%r407, %r37, %r110;
	shl.b32 	%r408, %r407, 2;
	mov.u32 	%r409, _ZZ9cuda_gemmIiLi128ELi1ELi1ELi64ELi32ELi32ELi64ELi1ELi0EEviiiPT_S1_S1_iiiE3Ash;
	add.s32 	%r410, %r409, %r408;
	ld.shared.u32 	%r579, [%r410];
$L__BB74_33:
	setp.lt.s32 	%p40, %r237, 8;
	@%p40 bra 	$L__BB74_35;
	add.s32 	%r411, %r38, %r110;
	shl.b32 	%r412, %r411, 2;
	mov.u32 	%r413, _ZZ9cuda_gemmIiLi128ELi1ELi1ELi64ELi32ELi32ELi64ELi1ELi0EEviiiPT_S1_S1_iiiE3Ash;
	add.s32 	%r414, %r413, %r412;
	ld.shared.u32 	%r580, [%r414];
$L__BB74_35:
	setp.lt.s32 	%p41, %r237, 9;
	@%p41 bra 	$L__BB74_37;
	add.s32 	%r415, %r39, %r110;
	shl.b32 	%r416, %r415, 2;
	mov.u32 	%r417, _ZZ9cuda_gemmIiLi128ELi1ELi1ELi64ELi32ELi32ELi64ELi1ELi0EEviiiPT_S1_S1_iiiE3Ash;
	add.s32 	%r418, %r417, %r416;
	ld.shared.u32 	%r581, [%r418];
$L__BB74_37:
	setp.lt.s32 	%p42, %r237, 10;
	@%p42 bra 	$L__BB74_39;
	add.s32 	%r419, %r40, %r110;
	shl.b32 	%r420, %r419, 2;
	mov.u32 	%r421, _ZZ9cuda_gemmIiLi128ELi1ELi1ELi64ELi32ELi32ELi64ELi1ELi0EEviiiPT_S1_S1_iiiE3Ash;
	add.s32 	%r422, %r421, %r420;
	ld.shared.u32 	%r582, [%r422];
$L__BB74_39:
	setp.lt.s32 	%p43, %r237, 11;
	@%p43 bra 	$L__BB74_41;
	add.s32 	%r423, %r41, %r110;
	shl.b32 	%r424, %r423, 2;
	mov.u32 	%r425, _ZZ9cuda_gemmIiLi128ELi1ELi1ELi64ELi32ELi32ELi64ELi1ELi0EEviiiPT_S1_S1_iiiE3Ash;
	add.s32 	%r426, %r425, %r424;
	ld.shared.u32 	%r583, [%r426];
$L__BB74_41:
	setp.lt.s32 	%p44, %r237, 12;
	@%p44 bra 	$L__BB74_43;
	add.s32 	%r427, %r42, %r110;
	shl.b32 	%r428, %r427, 2;
	mov.u32 	%r429, _ZZ9cuda_gemmIiLi128ELi1ELi1ELi64ELi32ELi32ELi64ELi1ELi0EEviiiPT_S1_S1_iiiE3Ash;
	add.s32 	%r430, %r429, %r428;
	ld.shared.u32 	%r584, [%r430];
$L__BB74_43:
	setp.lt.s32 	%p45, %r237, 13;
	@%p45 bra 	$L__BB74_45;
	add.s32 	%r431, %r43, %r110;
	shl.b32 	%r432, %r431, 2;
	mov.u32 	%r433, _ZZ9cuda_gemmIiLi128ELi1ELi1ELi64ELi32ELi32ELi64ELi1ELi0EEviiiPT_S1_S1_iiiE3Ash;
	add.s32 	%r434, %r433, %r432;
	ld.shared.u32 	%r585, [%r434];
$L__BB74_45:
	setp.lt.s32 	%p46, %r237, 14;
	@%p46 bra 	$L__BB74_47;
	add.s32 	%r435, %r44, %r110;
	shl.b32 	%r436, %r435, 2;
	mov.u32 	%r437, _ZZ9cuda_gemmIiLi128ELi1ELi1ELi64ELi32ELi32ELi64ELi1ELi0EEviiiPT_S1_S1_iiiE3Ash;
	add.s32 	%r438, %r437, %r436;
	ld.shared.u32 	%r586, [%r438];
$L__BB74_47:
	setp.lt.s32 	%p47, %r237, 15;
	@%p47 bra 	$L__BB74_49;
	add.s32 	%r439, %r45, %r110;
	shl.b32 	%r440, %r439, 2;
	mov.u32 	%r441, _ZZ9cuda_gemmIiLi128ELi1ELi1ELi64ELi32ELi32ELi64ELi1ELi0EEviiiPT_S1_S1_iiiE3Ash;
	add.s32 	%r442, %r441, %r440;
	ld.shared.u32 	%r587, [%r442];
$L__BB74_49:
	setp.lt.s32 	%p48, %r237, 16;
	@%p48 bra 	$L__BB74_51;
	add.s32 	%r443, %r46, %r110;
	shl.b32 	%r444, %r443, 2;
	mov.u32 	%r445, _ZZ9cuda_gemmIiLi128ELi1ELi1ELi64ELi32ELi32ELi64ELi1ELi0EEviiiPT_S1_S1_iiiE3Ash;
	add.s32 	%r446, %r445, %r444;
	ld.shared.u32 	%r588, [%r446];
$L__BB74_51:
	setp.ge.s32 	%p49, %r5, %r15;
	@%p49 bra 	$L__BB74_121;
	mov.u32 	%r589, %r5;
$L__BB74_53:
	setp.gt.u32 	%p50, %r237, 64;
	mov.u32 	%r447, _ZZ9cuda_gemmIiLi128ELi1ELi1ELi64ELi32ELi32ELi64ELi1ELi0EEviiiPT_S1_S1_iiiE11kron_fac_sh;
	mad.lo.s32 	%r144, %r589, 132, %r447;
	add.s32 	%r449, %r144, %r448;
	ld.shared.u32 	%r145, [%r449];
	@%p50 bra 	$L__BB74_86;
	setp.eq.s32 	%p67, %r237, 0;
	mov.b32 	%r591, 0;
	@%p67 bra 	$L__BB74_56;
	shfl.sync.idx.b32	%r500|%p68, %r145, %r47, 31, -1;
	mul.lo.s32 	%r591, %r500, %r573;
$L__BB74_56:
	setp.lt.s32 	%p69, %r237, 2;
	@%p69 bra 	$L__BB74_58;
	shfl.sync.idx.b32	%r501|%p70, %r145, %r48, 31, -1;
	mad.lo.s32 	%r591, %r501, %r574, %r591;
$L__BB74_58:
	setp.lt.s32 	%p71, %r237, 3;
	@%p71 bra 	$L__BB74_60;
	shfl.sync.idx.b32	%r502|%p72, %r145, %r49, 31, -1;
	mad.lo.s32 	%r591, %r502, %r575, %r591;
$L__BB74_60:
	setp.lt.s32 	%p73, %r237, 4;
	@%p73 bra 	$L__BB74_62;
	shfl.sync.idx.b32	%r503|%p74, %r145, %r50, 31, -1;
	mad.lo.s32 	%r591, %r503, %r576, %r591;
$L__BB74_62:
	setp.lt.s32 	%p75, %r237, 5;
	@%p75 bra 	$L__BB74_64;
	shfl.sync.idx.b32	%r504|%p76, %r145, %r51, 31, -1;
	mad.lo.s32 	%r591, %r504, %r577, %r591;
$L__BB74_64:
	setp.lt.s32 	%p77, %r237, 6;
	@%p77 bra 	$L__BB74_66;
	shfl.sync.idx.b32	%r505|%p78, %r145, %r52, 31, -1;
	mad.lo.s32 	%r591, %r505, %r578, %r591;
$L__BB74_66:
	setp.lt.s32 	%p79, %r237, 7;
	@%p79 bra 	$L__BB74_68;
	shfl.sync.idx.b32	%r506|%p80, %r145, %r53, 31, -1;
	mad.lo.s32 	%r591, %r506, %r579, %r591;
$L__BB74_68:
	setp.lt.s32 	%p81, %r237, 8;
	@%p81 bra 	$L__BB74_70;
	shfl.sync.idx.b32	%r507|%p82, %r145, %r54, 31, -1;
	mad.lo.s32 	%r591, %r507, %r580, %r591;
$L__BB74_70:
	setp.lt.s32 	%p83, %r237, 9;
	@%p83 bra 	$L__BB74_72;
	shfl.sync.idx.b32	%r508|%p84, %r145, %r55, 31, -1;
	mad.lo.s32 	%r591, %r508, %r581, %r591;
$L__BB74_72:
	setp.lt.s32 	%p85, %r237, 10;
	@%p85 bra 	$L__BB74_74;
	shfl.sync.idx.b32	%r509|%p86, %r145, %r56, 31, -1;
	mad.lo.s32 	%r591, %r509, %r582, %r591;
$L__BB74_74:
	setp.lt.s32 	%p87, %r237, 11;
	@%p87 bra 	$L__BB74_76;
	shfl.sync.idx.b32	%r510|%p88, %r145, %r57, 31, -1;
	mad.lo.s32 	%r591, %r510, %r583, %r591;
$L__BB74_76:
	setp.lt.s32 	%p89, %r237, 12;
	@%p89 bra 	$L__BB74_78;
	shfl.sync.idx.b32	%r511|%p90, %r145, %r58, 31, -1;
	mad.lo.s32 	%r591, %r511, %r584, %r591;
$L__BB74_78:
	setp.lt.s32 	%p91, %r237, 13;
	@%p91 bra 	$L__BB74_80;
	shfl.sync.idx.b32	%r512|%p92, %r145, %r59, 31, -1;
	mad.lo.s32 	%r591, %r512, %r585, %r591;
$L__BB74_80:
	setp.lt.s32 	%p93, %r237, 14;
	@%p93 bra 	$L__BB74_82;
	shfl.sync.idx.b32	%r513|%p94, %r145, %r60, 31, -1;
	mad.lo.s32 	%r591, %r513, %r586, %r591;
$L__BB74_82:
	setp.lt.s32 	%p95, %r237, 15;
	@%p95 bra 	$L__BB74_84;
	shfl.sync.idx.b32	%r514|%p96, %r145, %r61, 31, -1;
	mad.lo.s32 	%r591, %r514, %r587, %r591;
$L__BB74_84:
	setp.lt.s32 	%p97, %r237, 16;
	@%p97 bra 	$L__BB74_118;
	shfl.sync.idx.b32	%r515|%p98, %r145, %r62, 31, -1;
	mad.lo.s32 	%r591, %r515, %r588, %r591;
	bra.uni 	$L__BB74_118;
$L__BB74_86:
	mov.b32 	%r591, 0;
	@%p33 bra 	$L__BB74_88;
	shl.b32 	%r451, %r31, 2;
	add.s32 	%r452, %r144, %r451;
	ld.shared.u32 	%r453, [%r452];
	mul.lo.s32 	%r591, %r453, %r573;
$L__BB74_88:
	@%p34 bra 	$L__BB74_90;
	shl.b32 	%r454, %r32, 2;
	add.s32 	%r455, %r144, %r454;
	ld.shared.u32 	%r456, [%r455];
	mad.lo.s32 	%r591, %r456, %r574, %r591;
$L__BB74_90:
	@%p35 bra 	$L__BB74_92;
	shl.b32 	%r457, %r33, 2;
	add.s32 	%r458, %r144, %r457;
	ld.shared.u32 	%r459, [%r458];
	mad.lo.s32 	%r591, %r459, %r575, %r591;
$L__BB74_92:
	@%p36 bra 	$L__BB74_94;
	shl.b32 	%r460, %r34, 2;
	add.s32 	%r461, %r144, %r460;
	ld.shared.u32 	%r462, [%r461];
	mad.lo.s32 	%r591, %r462, %r576, %r591;
$L__BB74_94:
	setp.lt.s32 	%p55, %r237, 5;
	@%p55 bra 	$L__BB74_96;
	shl.b32 	%r463, %r35, 2;
	add.s32 	%r464, %r144, %r463;
	ld.shared.u32 	%r465, [%r464];
	mad.lo.s32 	%r591, %r465, %r577, %r591;
$L__BB74_96:
	setp.lt.s32 	%p56, %r237, 6;
	@%p56 bra 	$L__BB74_98;
	shl.b32 	%r466, %r36, 2;
	add.s32 	%r467, %r144, %r466;
	ld.shared.u32 	%r468, [%r467];
	mad.lo.s32 	%r591, %r468, %r578, %r591;
$L__BB74_98:
	setp.lt.s32 	%p57, %r237, 7;
	@%p57 bra 	$L__BB74_100;
	shl.b32 	%r469, %r37, 2;
	add.s32 	%r470, %r144, %r469;
	ld.shared.u32 	%r471, [%r470];
	mad.lo.s32 	%r591, %r471, %r579, %r591;
$L__BB74_100:
	setp.lt.s32 	%p58, %r237, 8;
	@%p58 bra 	$L__BB74_102;
	shl.b32 	%r472, %r38, 2;
	add.s32 	%r473, %r144, %r472;
	ld.shared.u32 	%r474, [%r473];
	mad.lo.s32 	%r591, %r474, %r580, %r591;
$L__BB74_102:
	setp.lt.s32 	%p59, %r237, 9;
	@%p59 bra 	$L__BB74_104;
	shl.b32 	%r475, %r39, 2;
	add.s32 	%r476, %r144, %r475;
	ld.shared.u32 	%r477, [%r476];
	mad.lo.s32 	%r591, %r477, %r581, %r591;
$L__BB74_104:
	setp.lt.s32 	%p60, %r237, 10;
	@%p60 bra 	$L__BB74_106;
	shl.b32 	%r478, %r40, 2;
	add.s32 	%r479, %r144, %r478;
	ld.shared.u32 	%r480, [%r479];
	mad.lo.s32 	%r591, %r480, %r582, %r591;
$L__BB74_106:
	setp.lt.s32 	%p61, %r237, 11;
	@%p61 bra 	$L__BB74_108;
	shl.b32 	%r481, %r41, 2;
	add.s32 	%r482, %r144, %r481;
	ld.shared.u32 	%r483, [%r482];
	mad.lo.s32 	%r591, %r483, %r583, %r591;
$L__BB74_108:
	setp.lt.s32 	%p62, %r237, 12;
	@%p62 bra 	$L__BB74_110;
	shl.b32 	%r484, %r42, 2;
	add.s32 	%r485, %r144, %r484;
	ld.shared.u32 	%r486, [%r485];
	mad.lo.s32 	%r591, %r486, %r584, %r591;
$L__BB74_110:
	setp.lt.s32 	%p63, %r237, 13;
	@%p63 bra 	$L__BB74_112;
	shl.b32 	%r487, %r43, 2;
	add.s32 	%r488, %r144, %r487;
	ld.shared.u32 	%r489, [%r488];
	mad.lo.s32 	%r591, %r489, %r585, %r591;
$L__BB74_112:
	setp.lt.s32 	%p64, %r237, 14;
	@%p64 bra 	$L__BB74_114;
	shl.b32 	%r490, %r44, 2;
	add.s32 	%r491, %r144, %r490;
	ld.shared.u32 	%r492, [%r491];
	mad.lo.s32 	%r591, %r492, %r586, %r591;
$L__BB74_114:
	setp.lt.s32 	%p65, %r237, 15;
	@%p65 bra 	$L__BB74_116;
	shl.b32 	%r493, %r45, 2;
	add.s32 	%r494, %r144, %r493;
	ld.shared.u32 	%r495, [%r494];
	mad.lo.s32 	%r591, %r495, %r587, %r591;
$L__BB74_116:
	setp.lt.s32 	%p66, %r237, 16;
	@%p66 bra 	$L__BB74_118;
	shl.b32 	%r496, %r46, 2;
	add.s32 	%r497, %r144, %r496;
	ld.shared.u32 	%r498, [%r497];
	mad.lo.s32 	%r591, %r498, %r588, %r591;
$L__BB74_118:
	setp.ne.s32 	%p99, %r7, 0;
	add.s32 	%r516, %r589, %r553;
	mad.lo.s32 	%r209, %r516, %r2, %r109;
	shfl.sync.down.b32	%r517|%p100, %r591, 1, 7711, -1;
	add.s32 	%r210, %r517, %r591;
	@%p99 bra 	$L__BB74_120;
	shl.b32 	%r518, %r209, 2;
	mov.u32 	%r519, _ZZ9cuda_gemmIiLi128ELi1ELi1ELi64ELi32ELi32ELi64ELi1ELi0EEviiiPT_S1_S1_iiiE3Csh;
	add.s32 	%r520, %r519, %r518;
	ld.shared.u32 	%r521, [%r520];
	add.s32 	%r522, %r521, %r210;
	st.shared.u32 	[%r520], %r522;
$L__BB74_120:
	add.s32 	%r589, %r589, %r63;
	setp.lt.s32 	%p101, %r589, %r15;
	@%p101 bra 	$L__BB74_53;
$L__BB74_121:
	add.s32 	%r572, %r572, %r3;
	setp.lt.s32 	%p102, %r572, %r2;
	@%p102 bra 	$L__BB74_19;
$L__BB74_122:
	mov.b32 	%r553, 16;
	mov.pred 	%p106, 0;
	@%p1 bra 	$L__BB74_12;
	setp.gt.u32 	%p104, %r1, 15;
	bar.sync 	0;
	@%p104 bra 	$L__BB74_126;
	ld.param.u64 	%rd28, [_Z9cuda_gemmIiLi128ELi1ELi1ELi64ELi32ELi32ELi64ELi1ELi0EEviiiPT_S1_S1_iii_param_5];
	shl.b32 	%r524, %r6, 6;
	shl.b32 	%r525, %r1, 4;
	mov.u32 	%r526, _ZZ9cuda_gemmIiLi128ELi1ELi1ELi64ELi32ELi32ELi64ELi1ELi0EEviiiPT_S1_S1_iiiE3Csh;
	add.s32 	%r637, %r526, %r525;
	shl.b32 	%r230, %r8, 4;
	shl.b32 	%r638, %r1, 2;
	add.s32 	%r527, %r524, %r638;
	mul.wide.u32 	%rd26, %r527, 4;
	cvta.to.global.u64 	%rd27, %rd28;
	add.s64 	%rd29, %rd27, %rd26;
	mul.wide.u32 	%rd4, %r8, 16;
$L__BB74_125:
	ld.shared.v4.u32 	{%r528, %r529, %r530, %r531}, [%r637];
	st.global.v4.u32 	[%rd29], {%r528, %r529, %r530, %r531};
	add.s32 	%r638, %r638, %r10;
	add.s32 	%r637, %r637, %r230;
	add.s64 	%rd29, %rd29, %rd4;
	setp.lt.u32 	%p105, %r638, 64;
	@%p105 bra 	$L__BB74_125;
$L__BB74_126:
	ret;

}
	// .globl	_Z9cuda_gemmIiLi128ELi1ELi1ELi64ELi32ELi32ELi64ELi1ELi1EEviiiPT_S1_S1_iii
.visible .entry _Z9cuda_gemmIiLi128ELi1ELi1ELi64ELi32ELi32ELi64ELi1ELi1EEviiiPT_S1_S1_iii(
	.param .u32 _Z9cuda_gemmIiLi128ELi1ELi1ELi64ELi32ELi32ELi64ELi1ELi1EEviiiPT_S1_S1_iii_param_0,
	.param .u32 _Z9cuda_gemmIiLi128ELi1ELi1ELi64ELi32ELi32ELi64ELi1ELi1EEviiiPT_S1_S1_iii_param_1,
	.param .u32 _Z9cuda_gemmIiLi128ELi1ELi1ELi64ELi32ELi32ELi64ELi1ELi1EEviiiPT_S1_S1_iii_param_2,
	.param .u64 .ptr .align 1 _Z9cuda_gemmIiLi128ELi1ELi1ELi64ELi32ELi32ELi64ELi1ELi1EEviiiPT_S1_S1_iii_param_3,
	.param .u64 .ptr .align 1 _Z9cuda_gemmIiLi128ELi1ELi1ELi64ELi32ELi32ELi64ELi1ELi1EEviiiPT_S1_S1_iii_param_4,
	.param .u64 .ptr .align 1 _Z9cuda_gemmIiLi128ELi1ELi1ELi64ELi32ELi32ELi64ELi1ELi1EEviiiPT_S1_S1_iii_param_5,
	.param .u32 _Z9cuda_gemmIiLi128ELi1ELi1ELi64ELi32ELi32ELi64ELi1ELi1EEviiiPT_S1_S1_iii_param_6,
	.param .u32 _Z9cuda_gemmIiLi128ELi1ELi1ELi64ELi32ELi32ELi64ELi1ELi1EEviiiPT_S1_S1_iii_param_7,
	.param .u32 _Z9cuda_gemmIiLi128ELi1ELi1ELi64ELi32ELi32ELi64ELi1ELi1EEviiiPT_S1_S1_iii_param_8
)
.maxntid 128
{
	.reg .pred 	%p<39>;
	.reg .b16 	%rs<8>;
	.reg .b32 	%r<232>;
	.reg .b64 	%rd<33>;
	// demoted variable
	.shared .align 128 .b8 _ZZ9cuda_gemmIiLi128ELi1ELi1ELi64ELi32ELi32ELi64ELi1ELi1EEviiiPT_S1_S1_iiiE11kron_fac_sh[2112];
	// demoted variable
	.shared .align 128 .b8 _ZZ9cuda_gemmIiLi128ELi1ELi1ELi64ELi32ELi32ELi64ELi1ELi1EEviiiPT_S1_S1_iiiE3Ash[256];
	// demoted variable
	.shared .align 128 .b8 _ZZ9cuda_gemmIiLi128ELi1ELi1ELi64ELi32ELi32ELi64ELi1ELi1EEviiiPT_S1_S1_iiiE3Csh[256];
	ld.param.u64 	%rd10, [_Z9cuda_gemmIiLi128ELi1ELi1ELi64ELi32ELi32ELi64ELi1ELi1EEviiiPT_S1_S1_iii_param_3];
	ld.param.u64 	%rd12, [_Z9cuda_gemmIiLi128ELi1ELi1ELi64ELi32ELi32ELi64ELi1ELi1EEviiiPT_S1_S1_iii_param_4];
	ld.param.u64 	%rd11, [_Z9cuda_gemmIiLi128ELi1ELi1ELi64ELi32ELi32ELi64ELi1ELi1EEviiiPT_S1_S1_iii_param_5];
	cvta.to.global.u64 	%rd1, %rd12;
	mov.u32 	%r1, %tid.x;
	shr.u32 	%r69, %r1, 1;
	and.b32  	%r2, %r69, 1;
	shr.u32 	%r3, %r1, 2;
	mov.u32 	%r4, %ctaid.y;
	mov.u32 	%r70, %nctaid.y;
	setp.ge.u32 	%p2, %r4, %r70;
	@%p2 bra 	$L__BB75_24;
	and.b32  	%r5, %r1, 1;
	mov.u32 	%r6, %ntid.x;
	shl.b32 	%r231, %r1, 2;
	shl.b32 	%r8, %r6, 2;
	shr.u32 	%r9, %r1, 4;
	shr.u32 	%r10, %r6, 4;
	setp.gt.u32 	%p3, %r1, 63;
	@%p3 bra 	$L__BB75_8;
	add.s32 	%r71, %r1, %r6;
	max.u32 	%r72, %r71, 64;
	setp.lt.u32 	%p4, %r71, 64;
	selp.u32 	%r73, 1, 0, %p4;
	add.s32 	%r74, %r71, %r73;
	sub.s32 	%r75, %r72, %r74;
	div.u32 	%r76, %r75, %r6;
	add.s32 	%r11, %r76, %r73;
	and.b32  	%r77, %r11, 3;
	setp.eq.s32 	%p5, %r77, 3;
	mov.u32 	%r224, %r1;
	@%p5 bra 	$L__BB75_5;
	add.s32 	%r78, %r11, 1;
	and.b32  	%r79, %r78, 3;
	mov.u32 	%r80, _ZZ9cuda_gemmIiLi128ELi1ELi1ELi64ELi32ELi32ELi64ELi1ELi1EEviiiPT_S1_S1_iiiE3Csh;
	add.s32 	%r221, %r80, %r231;
	neg.s32 	%r220, %r79;
	mad.lo.s32 	%r224, %r6, %r79, %r1;
$L__BB75_4:
	.pragma "nounroll";
	mov.b32 	%r81, 0;
	st.shared.u32 	[%r221], %r81;
	add.s32 	%r221, %r221, %r8;
	add.s32 	%r220, %r220, 1;
	setp.ne.s32 	%p6, %r220, 0;
	@%p6 bra 	$L__BB75_4;
$L__BB75_5:
	setp.lt.u32 	%p7, %r11, 3;
	@%p7 bra 	$L__BB75_8;
	shl.b32 	%r82, %r224, 2;
	mov.u32 	%r83, _ZZ9cuda_gemmIiLi128ELi1ELi1ELi64ELi32ELi32ELi64ELi1ELi1EEviiiPT_S1_S1_iiiE3Csh;
	add.s32 	%r223, %r83, %r82;
	shl.b32 	%r21, %r6, 4;
	shl.b32 	%r22, %r6, 3;
	mul.lo.s32 	%r23, %r6, 12;
$L__BB75_7:
	mov.b32 	%r84, 0;
	st.shared.u32 	[%r223], %r84;
	add.s32 	%r85, %r223, %r8;
	st.shared.u32 	[%r85], %r84;
	add.s32 	%r86, %r223, %r22;
	st.shared.u32 	[%r86], %r84;
	add.s32 	%r87, %r223, %r23;
	st.shared.u32 	[%r87], %r84;
	add.s32 	%r224, %r224, %r8;
	add.s32 	%r223, %r223, %r21;
	setp.lt.u32 	%p8, %r224, 64;
	@%p8 bra 	$L__BB75_7;
$L__BB75_8:
	setp.gt.u32 	%p9, %r1, 15;
	@%p9 bra 	$L__BB75_11;
	shl.b32 	%r88, %r4, 6;
	shl.b32 	%r89, %r1, 4;
	mov.u32 	%r90, _ZZ9cuda_gemmIiLi128ELi1ELi1ELi64ELi32ELi32ELi64ELi1ELi1EEviiiPT_S1_S1_iiiE3Ash;
	add.s32 	%r225, %r90, %r89;
	shl.b32 	%r29, %r6, 4;
	add.s32 	%r91, %r88, %r231;
	mul.wide.u32 	%rd13, %r91, 4;
	cvta.to.global.u64 	%rd14, %rd10;
	add.s64 	%rd31, %rd14, %rd13;
	mul.wide.u32 	%rd3, %r6, 16;
	mov.u32 	%r226, %r231;
$L__BB75_10:
	ld.global.v4.u32 	{%r92, %r93, %r94, %r95}, [%rd31];
	st.shared.v4.u32 	[%r225], {%r92, %r93, %r94, %r95};
	add.s32 	%r226, %r226, %r8;
	add.s32 	%r225, %r225, %r29;
	add.s64 	%rd31, %rd31, %rd3;
	setp.lt.u32 	%p10, %r226, 64;
	@%p10 bra 	$L__BB75_10;
$L__BB75_11:
	and.b32  	%r97, %r1, 15;
	mov.u32 	%r98, _ZZ9cuda_gemmIiLi128ELi1ELi1ELi64ELi32ELi32ELi64ELi1ELi1EEviiiPT_S1_S1_iiiE11kron_fac_sh;
	mad.lo.s32 	%r30, %r97, 132, %r98;
	shl.b32 	%r99, %r5, 4;
	shl.b32 	%r100, %r2, 5;
	or.b32  	%r101, %r100, %r99;
	add.s32 	%r31, %r9, %r10;
	cvt.u16.u32 	%rs2, %r31;
	xor.b16  	%rs3, %rs2, 31;
	and.b16  	%rs4, %rs3, 255;
	cvt.u16.u32 	%rs5, %r10;
	and.b16  	%rs6, %rs5, 255;
	div.u16 	%rs7, %rs4, %rs6;
	and.b16  	%rs1, %rs7, 3;
	shl.b32 	%r102, %r9, 2;
	add.s32 	%r32, %r30, %r102;
	shl.b32 	%r33, %r10, 2;
	add.s32 	%r34, %r32, %r33;
	add.s32 	%r35, %r31, %r10;
	add.s32 	%r36, %r34, %r33;
	or.b32  	%r103, %r101, %r2;
	or.b32  	%r104, %r2, 8;
	or.b32  	%r105, %r101, %r104;
	add.s32 	%r106, %r2, -1;
	and.b32  	%r107, %r106, 15;
	or.b32  	%r108, %r101, %r107;
	shl.b32 	%r109, %r108, 2;
	mov.u32 	%r110, _ZZ9cuda_gemmIiLi128ELi1ELi1ELi64ELi32ELi32ELi64ELi1ELi1EEviiiPT_S1_S1_iiiE3Ash;
	add.s32 	%r37, %r110, %r109;
	shl.b32 	%r111, %r103, 2;
	add.s32 	%r38, %r110, %r111;
	shl.b32 	%r112, %r105, 2;
	add.s32 	%r39, %r110, %r112;
	mad.lo.s32 	%r40, %r2, -31, %r101;
	add.s32 	%r41, %r40, 4;
	add.s32 	%r42, %r40, 5;
	add.s32 	%r43, %r40, 6;
	add.s32 	%r44, %r40, 7;
	or.b32  	%r45, %r99, %r104;
	add.s32 	%r46, %r40, 9;
	add.s32 	%r47, %r40, 10;
	or.b32  	%r48, %r99, %r107;
	mad.lo.s32 	%r113, %r3, 132, %r98;
	shl.b32 	%r114, %r1, 2;
	and.b32  	%r115, %r114, 124;
	add.s32 	%r49, %r113, %r115;
	mov.u32 	%r116, %ctaid.z;
	shl.b32 	%r117, %r116, 10;
	or.b32  	%r50, %r117, %r97;
	mov.b32 	%r227, 0;
	mov.pred 	%p38, -1;
$L__BB75_12:
	mov.pred 	%p1, %p38;
	setp.eq.s16 	%p12, %rs1, 2;
	add.s32 	%r56, %r50, %r227;
	mov.u32 	%r228, %r9;
	@%p12 bra 	$L__BB75_16;
	setp.eq.s16 	%p13, %rs1, 3;
	shl.b32 	%r118, %r9, 5;
	add.s32 	%r119, %r56, %r118;
	mul.wide.u32 	%rd15, %r119, 4;
	add.s64 	%rd16, %rd1, %rd15;
	ld.global.u32 	%r120, [%rd16];
	st.shared.u32 	[%r32], %r120;
	mov.u32 	%r228, %r31;
	@%p13 bra 	$L__BB75_16;
	setp.eq.s16 	%p14, %rs1, 0;
	shl.b32 	%r121, %r31, 5;
	add.s32 	%r122, %r121, %r56;
	mul.wide.u32 	%rd17, %r122, 4;
	add.s64 	%rd18, %rd1, %rd17;
	ld.global.u32 	%r123, [%rd18];
	st.shared.u32 	[%r34], %r123;
	mov.u32 	%r228, %r35;
	@%p14 bra 	$L__BB75_16;
	add.s32 	%r228, %r35, %r10;
	shl.b32 	%r124, %r35, 5;
	add.s32 	%r125, %r124, %r56;
	mul.wide.u32 	%rd19, %r125, 4;
	add.s64 	%rd20, %rd1, %rd19;
	ld.global.u32 	%r126, [%rd20];
	st.shared.u32 	[%r36], %r126;
$L__BB75_16:
	shl.b32 	%r127, %r228, 5;
	add.s32 	%r128, %r56, %r127;
	mul.wide.u32 	%rd21, %r128, 4;
	add.s64 	%rd22, %rd1, %rd21;
	ld.global.u32 	%r129, [%rd22];
	shl.b32 	%r130, %r228, 2;
	add.s32 	%r131, %r30, %r130;
	st.shared.u32 	[%r131], %r129;
	add.s32 	%r132, %r228, %r10;
	shl.b32 	%r133, %r132, 5;
	add.s32 	%r134, %r133, %r56;
	mul.wide.u32 	%rd23, %r134, 4;
	add.s64 	%rd24, %rd1, %rd23;
	ld.global.u32 	%r135, [%rd24];
	add.s32 	%r136, %r131, %r33;
	st.shared.u32 	[%r136], %r135;
	add.s32 	%r137, %r132, %r10;
	shl.b32 	%r138, %r137, 5;
	add.s32 	%r139, %r138, %r56;
	mul.wide.u32 	%rd25, %r139, 4;
	add.s64 	%rd26, %rd1, %rd25;
	ld.global.u32 	%r140, [%rd26];
	add.s32 	%r141, %r136, %r33;
	st.shared.u32 	[%r141], %r140;
	add.s32 	%r142, %r137, %r10;
	shl.b32 	%r143, %r142, 5;
	add.s32 	%r144, %r143, %r56;
	mul.wide.u32 	%rd27, %r144, 4;
	add.s64 	%rd28, %rd1, %rd27;
	ld.global.u32 	%r145, [%rd28];
	add.s32 	%r146, %r141, %r33;
	st.shared.u32 	[%r146], %r145;
	add.s32 	%r228, %r33, %r228;
	setp.lt.u32 	%p15, %r228, 32;
	@%p15 bra 	$L__BB75_16;
	setp.gt.u32 	%p16, %r1, 63;
	bar.sync 	0;
	@%p16 bra 	$L__BB75_20;
	setp.ne.s32 	%p17, %r5, 0;
	ld.shared.u32 	%r147, [%r37];
	ld.shared.u32 	%r148, [%r38+56];
	ld.shared.u32 	%r149, [%r38+52];
	ld.shared.u32 	%r150, [%r38+48];
	ld.shared.u32 	%r151, [%r38+44];
	ld.shared.u32 	%r152, [%r38+40];
	ld.shared.u32 	%r153, [%r38+36];
	ld.shared.u32 	%r154, [%r39];
	ld.shared.u32 	%r155, [%r38+28];
	ld.shared.u32 	%r156, [%r38+24];
	ld.shared.u32 	%r157, [%r38+20];
	ld.shared.u32 	%r158, [%r38+16];
	ld.shared.u32 	%r159, [%r38+12];
	ld.shared.u32 	%r160, [%r38+8];
	ld.shared.u32 	%r161, [%r38+4];
	ld.shared.u32 	%r162, [%r38];
	ld.shared.u32 	%r163, [%r49];
	shfl.sync.idx.b32	%r164|%p18, %r163, %r40, 31, -1;
	mul.lo.s32 	%r165, %r164, %r162;
	add.s32 	%r166, %r40, 1;
	shfl.sync.idx.b32	%r167|%p19, %r163, %r166, 31, -1;
	mad.lo.s32 	%r168, %r167, %r161, %r165;
	add.s32 	%r169, %r40, 2;
	shfl.sync.idx.b32	%r170|%p20, %r163, %r169, 31, -1;
	mad.lo.s32 	%r171, %r170, %r160, %r168;
	add.s32 	%r172, %r40, 3;
	shfl.sync.idx.b32	%r173|%p21, %r163, %r172, 31, -1;
	mad.lo.s32 	%r174, %r173, %r159, %r171;
	shfl.sync.idx.b32	%r175|%p22, %r163, %r41, 31, -1;
	mad.lo.s32 	%r176, %r175, %r158, %r174;
	shfl.sync.idx.b32	%r177|%p23, %r163, %r42, 31, -1;
	mad.lo.s32 	%r178, %r177, %r157, %r176;
	shfl.sync.idx.b32	%r179|%p24, %r163, %r43, 31, -1;
	mad.lo.s32 	%r180, %r179, %r156, %r178;
	shfl.sync.idx.b32	%r181|%p25, %r163, %r44, 31, -1;
	mad.lo.s32 	%r182, %r181, %r155, %r180;
	shfl.sync.idx.b32	%r183|%p26, %r163, %r45, 31, -1;
	mad.lo.s32 	%r184, %r183, %r154, %r182;
	shfl.sync.idx.b32	%r185|%p27, %r163, %r46, 31, -1;
	mad.lo.s32 	%r186, %r185, %r153, %r184;
	shfl.sync.idx.b32	%r187|%p28, %r163, %r47, 31, -1;
	mad.lo.s32 	%r188, %r187, %r152, %r186;
	add.s32 	%r189, %r40, 11;
	shfl.sync.idx.b32	%r190|%p29, %r163, %r189, 31, -1;
	mad.lo.s32 	%r191, %r190, %r151, %r188;
	add.s32 	%r192, %r40, 12;
	shfl.sync.idx.b32	%r193|%p30, %r163, %r192, 31, -1;
	mad.lo.s32 	%r194, %r193, %r150, %r191;
	add.s32 	%r195, %r40, 13;
	shfl.sync.idx.b32	%r196|%p31, %r163, %r195, 31, -1;
	mad.lo.s32 	%r197, %r196, %r149, %r194;
	add.s32 	%r198, %r40, 14;
	shfl.sync.idx.b32	%r199|%p32, %r163, %r198, 31, -1;
	mad.lo.s32 	%r200, %r199, %r148, %r197;
	shfl.sync.idx.b32	%r201|%p33, %r163, %r48, 31, -1;
	mad.lo.s32 	%r202, %r201, %r147, %r200;
	add.s32 	%r203, %r3, %r227;
	shl.b32 	%r204, %r203, 1;
	or.b32  	%r61, %r204, %r2;
	shfl.sync.down.b32	%r205|%p34, %r202, 1, 7711, -1;
	add.s32 	%r62, %r205, %r202;
	@%p17 bra 	$L__BB75_20;
	shl.b32 	%r206, %r61, 2;
	mov.u32 	%r207, _ZZ9cuda_gemmIiLi128ELi1ELi1ELi64ELi32ELi32ELi64ELi1ELi1EEviiiPT_S1_S1_iiiE3Csh;
	add.s32 	%r208, %r207, %r206;
	ld.shared.u32 	%r209, [%r208];
	add.s32 	%r210, %r209, %r62;
	st.shared.u32 	[%r208], %r210;
$L__BB75_20:
	mov.b32 	%r227, 16;
	mov.pred 	%p38, 0;
	@%p1 bra 	$L__BB75_12;
	setp.gt.u32 	%p36, %r1, 15;
	bar.sync 	0;
	@%p36 bra 	$L__BB75_24;
	shl.b32 	%r212, %r4, 6;
	shl.b32 	%r213, %r1, 4;
	mov.u32 	%r214, _ZZ9cuda_gemmIiLi128ELi1ELi1ELi64ELi32ELi32ELi64ELi1ELi1EEviiiPT_S1_S1_iiiE3Csh;
	add.s32 	%r230, %r214, %r213;
	shl.b32 	%r64, %r6, 4;
	add.s32 	%r215, %r212, %r231;
	mul.wide.u32 	%rd29, %r215, 4;
	cvta.to.global.u64 	%rd30, %rd11;
	add.s64 	%rd32, %rd30, %rd29;
	mul.wide.u32 	%rd7, %r6, 16;
$L__BB75_23:
	ld.shared.v4.u32 	{%r216, %r217, %r218, %r219}, [%r230];
	st.global.v4.u32 	[%rd32], {%r216, %r217, %r218, %r219};
	add.s32 	%r231, %r231, %r8;
	add.s32 	%r230, %r230, %r64;
	add.s64 	%rd32, %rd32, %rd7;
	setp.lt.u32 	%p37, %r231, 64;
	@%p37 bra 	$L__BB75_23;
$L__BB75_24:
	ret;

}
	// .globl	_Z9cuda_gemmIiLi128ELi1ELi1ELi64ELi64ELi64ELi64ELi0ELi0EEviiiPT_S1_S1_iii
.visible .entry _Z9cuda_gemmIiLi128ELi1ELi1ELi64ELi64ELi64ELi64ELi0ELi0EEviiiPT_S1_S1_iii(
	.param .u32 _Z9cuda_gemmIiLi128ELi1ELi1ELi64ELi64ELi64ELi64ELi0ELi0EEviiiPT_S1_S1_iii_param_0,
	.param .u32 _Z9cuda_gemmIiLi128ELi1ELi1ELi64ELi64ELi64ELi64ELi0ELi0EEviiiPT_S1_S1_iii_param_1,
	.param .u32 _Z9cuda_gemmIiLi128ELi1ELi1ELi64ELi64ELi64ELi64ELi0ELi0EEviiiPT_S1_S1_iii_param_2,
	.param .u64 .ptr .align 1 _Z9cuda_gemmIiLi128ELi1ELi1ELi64ELi64ELi64ELi64ELi0ELi0EEviiiPT_S1_S1_iii_param_3,
	.param .u64 .ptr .align 1 _Z9cuda_gemmIiLi128ELi1ELi1ELi64ELi64ELi64ELi64ELi0ELi0EEviiiPT_S1_S1_iii_param_4,
	.param .u64 .ptr .align 1 _Z9cuda_gemmIiLi128ELi1ELi1ELi64ELi64ELi64ELi64ELi0ELi0EEviiiPT_S1_S1_iii_param_5,
	.param .u32 _Z9cuda_gemmIiLi128ELi1ELi1ELi64ELi64ELi64ELi64ELi0ELi0EEviiiPT_S1_S1_iii_param_6,
	.param .u32 _Z9cuda_gemmIiLi128ELi1ELi1ELi64ELi64ELi64ELi64ELi0ELi0EEviiiPT_S1_S1_iii_param_7,
	.param .u32 _Z9cuda_gemmIiLi128ELi1ELi1ELi64ELi64ELi64ELi64ELi0ELi0EEviiiPT_S1_S1_iii_param_8
)
.maxntid 128
{
	.reg .pred 	%p<94>;
	.reg .b16 	%rs<3>;
	.reg .b32 	%r<549>;
	.reg .b64 	%rd<26>;
	// demoted variable
	.shared .align 128 .b8 _ZZ9cuda_gemmIiLi128ELi1ELi1ELi64ELi64ELi64ELi64ELi0ELi0EEviiiPT_S1_S1_iiiE11kron_fac_sh[2112];
	// demoted variable
	.shared .align 128 .b8 _ZZ9cuda_gemmIiLi128ELi1ELi1ELi64ELi64ELi64ELi64ELi0ELi0EEviiiPT_S1_S1_iiiE3Ash[128];
	// demoted variable
	.shared .align 128 .b8 _ZZ9cuda_gemmIiLi128ELi1ELi1ELi64ELi64ELi64ELi64ELi0ELi0EEviiiPT_S1_S1_iiiE3Csh[256];
	ld.param.u64 	%rd6, [_Z9cuda_gemmIiLi128ELi1ELi1ELi64ELi64ELi64ELi64ELi0ELi0EEviiiPT_S1_S1_iii_param_3];
	ld.param.u64 	%rd4, [_Z9cuda_gemmIiLi128ELi1ELi1ELi64ELi64ELi64ELi64ELi0ELi0EEviiiPT_S1_S1_iii_param_4];
	ld.param.u32 	%r208, [_Z9cuda_gemmIiLi128ELi1ELi1ELi64ELi64ELi64ELi64ELi0ELi0EEviiiPT_S1_S1_iii_param_6];
	ld.param.u32 	%r209, [_Z9cuda_gemmIiLi128ELi1ELi1ELi64ELi64ELi64ELi64ELi0ELi0EEviiiPT_S1_S1_iii_param_7];
	cvta.to.global.u64 	%rd1, %rd6;
	mov.u32 	%r1, %tid.x;
	div.s32 	%r2, 64, %r209;
	shl.b32 	%r3, %r2, 1;
	div.u32 	%r5, %r1, %r3;
	mul.lo.s32 	%r210, %r5, %r3;
	sub.s32 	%r211, %r1, %r210;
	shr.u32 	%r4, %r211, 1;
	mov.u32 	%r6, %ctaid.y;
	mov.u32 	%r212, %nctaid.y;
	setp.ge.u32 	%p2, %r6, %r212;
	@%p2 bra 	$L__BB76_96;
	and.b32  	%r7, %r1, 1;
	mov.u32 	%r213, %ctaid.x;
	mov.u32 	%r214, %ctaid.z;
	mov.u32 	%r8, %ntid.x;
	add.s32 	%r9, %r213, %r214;
	shl.b32 	%r10, %r8, 2;
	and.b32  	%r11, %r4, 15;
	shl.b32 	%r215, %r1, 4;
	and.b32  	%r12, %r215, 16;
	min.s32 	%r13, %r208, 16;
	setp.gt.u32 	%p3, %r1, 63;
	@%p3 bra 	$L__BB76_6;
	add.s32 	%r216, %r1, %r8;
	max.u32 	%r217, %r216, 64;
	setp.lt.u32 	%p4, %r216, 64;
	selp.u32 	%r218, 1, 0, %p4;
	add.s32 	%r219, %r216, %r218;
	sub.s32 	%r220, %r217, %r219;
	div.u32 	%r221, %r220, %r8;
	add.s32 	%r14, %r221, %r218;
	and.b32  	%r222, %r14, 3;
	setp.eq.s32 	%p5, %r222, 3;
	mov.u32 	%r502, %r1;
	@%p5 bra 	$L__BB76_5;
	add.s32 	%r224, %r14, 1;
	and.b32  	%r15, %r224, 3;
	mov.b32 	%r501, 0;
	mov.u32 	%r502, %r1;
$L__BB76_4:
	.pragma "nounroll";
	shl.b32 	%r225, %r502, 2;
	mov.u32 	%r226, _ZZ9cuda_gemmIiLi128ELi1ELi1ELi64ELi64ELi64ELi64ELi0ELi0EEviiiPT_S1_S1_iiiE3Csh;
	add.s32 	%r227, %r226, %r225;
	mov.b32 	%r228, 0;
	st.shared.u32 	[%r227], %r228;
	add.s32 	%r502, %r502, %r8;
	add.s32 	%r501, %r501, 1;
	setp.ne.s32 	%p6, %r501, %r15;
	@%p6 bra 	$L__BB76_4;
$L__BB76_5:
	setp.lt.u32 	%p7, %r14, 3;
	@%p7 bra 	$L__BB76_6;
	bra.uni 	$L__BB76_97;
$L__BB76_6:
	ld.param.u32 	%r498, [_Z9cuda_gemmIiLi128ELi1ELi1ELi64ELi64ELi64ELi64ELi0ELi0EEviiiPT_S1_S1_iii_param_2];
	shl.b32 	%r237, %r9, 6;
	mad.lo.s32 	%r21, %r6, %r498, %r237;
	shl.b32 	%r238, %r1, 2;
	add.s32 	%r239, %r238, %r10;
	max.u32 	%r240, %r239, 32;
	setp.lt.u32 	%p10, %r239, 32;
	selp.u32 	%r241, 1, 0, %p10;
	add.s32 	%r242, %r239, %r241;
	sub.s32 	%r243, %r240, %r242;
	div.u32 	%r244, %r243, %r10;
	add.s32 	%r22, %r244, %r241;
	add.s32 	%r245, %r4, 1;
	and.b32  	%r23, %r245, 15;
	add.s32 	%r246, %r4, 2;
	and.b32  	%r24, %r246, 15;
	add.s32 	%r247, %r4, 3;
	and.b32  	%r25, %r247, 15;
	add.s32 	%r248, %r4, 4;
	and.b32  	%r26, %r248, 15;
	add.s32 	%r249, %r4, 5;
	and.b32  	%r27, %r249, 15;
	add.s32 	%r250, %r4, 6;
	and.b32  	%r28, %r250, 15;
	add.s32 	%r251, %r4, 7;
	and.b32  	%r29, %r251, 15;
	xor.b32  	%r30, %r11, 8;
	add.s32 	%r252, %r4, 9;
	and.b32  	%r31, %r252, 15;
	add.s32 	%r253, %r4, 10;
	and.b32  	%r32, %r253, 15;
	add.s32 	%r254, %r4, 11;
	and.b32  	%r33, %r254, 15;
	add.s32 	%r255, %r4, 12;
	and.b32  	%r34, %r255, 15;
	add.s32 	%r256, %r4, 13;
	and.b32  	%r35, %r256, 15;
	add.s32 	%r257, %r4, 14;
	and.b32  	%r36, %r257, 15;
	add.s32 	%r258, %r4, -1;
	and.b32  	%r37, %r258, 15;
	add.s32 	%r38, %r12, %r11;
	add.s32 	%r39, %r12, %r23;
	add.s32 	%r40, %r12, %r24;
	add.s32 	%r41, %r12, %r25;
	add.s32 	%r42, %r12, %r26;
	add.s32 	%r43, %r12, %r27;
	add.s32 	%r44, %r12, %r28;
	add.s32 	%r45, %r12, %r29;
	add.s32 	%r46, %r12, %r30;
	add.s32 	%r47, %r12, %r31;
	add.s32 	%r48, %r12, %r32;
	add.s32 	%r49, %r12, %r33;
	add.s32 	%r50, %r12, %r34;
	add.s32 	%r51, %r12, %r35;
	add.s32 	%r52, %r12, %r36;
	add.s32 	%r53, %r12, %r37;
	setp.lt.s32 	%p11, %r11, %r209;
	selp.b32 	%r259, 0, %r209, %p11;
	sub.s32 	%r54, %r11, %r259;
	add.s32 	%r260, %r11, 1;
	setp.lt.s32 	%p12, %r260, %r209;
	selp.b32 	%r261, 0, %r209, %p12;
	sub.s32 	%r55, %r260, %r261;
	add.s32 	%r262, %r11, 2;
	setp.lt.s32 	%p13, %r262, %r209;
	selp.b32 	%r263, 0, %r209, %p13;
	sub.s32 	%r56, %r262, %r263;
	add.s32 	%r264, %r11, 3;
	setp.lt.s32 	%p14, %r264, %r209;
	selp.b32 	%r265, 0, %r209, %p14;
	sub.s32 	%r57, %r264, %r265;
	add.s32 	%r266, %r11, 4;
	setp.lt.s32 	%p15, %r266, %r209;
	selp.b32 	%r267, 0, %r209, %p15;
	sub.s32 	%r58, %r266, %r267;
	add.s32 	%r268, %r11, 5;
	setp.lt.s32 	%p16, %r268, %r209;
	selp.b32 	%r269, 0, %r209, %p16;
	sub.s32 	%r59, %r268, %r269;
	add.s32 	%r270, %r11, 6;
	setp.lt.s32 	%p17, %r270, %r209;
	selp.b32 	%r271, 0, %r209, %p17;
	sub.s32 	%r60, %r270, %r271;
	add.s32 	%r272, %r11, 7;
	setp.lt.s32 	%p18, %r272, %r209;
	selp.b32 	%r273, 0, %r209, %p18;
	sub.s32 	%r61, %r272, %r273;
	add.s32 	%r274, %r11, 8;
	setp.lt.s32 	%p19, %r274, %r209;
	selp.b32 	%r275, 0, %r209, %p19;
	sub.s32 	%r62, %r274, %r275;
	add.s32 	%r276, %r11, 9;
	setp.lt.s32 	%p20, %r276, %r209;
	selp.b32 	%r277, 0, %r209, %p20;
	sub.s32 	%r63, %r276, %r277;
	add.s32 	%r278, %r11, 10;
	setp.lt.s32 	%p21, %r278, %r209;
	selp.b32 	%r279, 0, %r209, %p21;
	sub.s32 	%r64, %r278, %r279;
	add.s32 	%r280, %r11, 11;
	setp.lt.s32 	%p22, %r280, %r209;
	selp.b32 	%r281, 0, %r209, %p22;
	sub.s32 	%r65, %r280, %r281;
	add.s32 	%r282, %r11, 12;
	setp.lt.s32 	%p23, %r282, %r209;
	selp.b32 	%r283, 0, %r209, %p23;
	sub.s32 	%r66, %r282, %r283;
	add.s32 	%r284, %r11, 13;
	setp.lt.s32 	%p24, %r284, %r209;
	selp.b32 	%r285, 0, %r209, %p24;
	sub.s32 	%r67, %r284, %r285;
	add.s32 	%r286, %r11, 14;
	setp.lt.s32 	%p25, %r286, %r209;
	selp.b32 	%r287, 0, %r209, %p25;
	sub.s32 	%r68, %r286, %r287;
	add.s32 	%r288, %r11, 15;
	setp.lt.s32 	%p26, %r288, %r209;
	selp.b32 	%r289, 0, %r209, %p26;
	sub.s32 	%r69, %r288, %r289;
	shl.b32 	%r70, %r8, 4;
	cvt.u16.u32 	%rs1, %r3;
	div.s16 	%rs2, 128, %rs1;
	cvt.s32.s16 	%r71, %rs2;
	and.b32  	%r72, %r1, 31;
	cvta.to.global.u64 	%rd2, %rd4;
	shr.u32 	%r73, %r8, 4;
	and.b32  	%r290, %r1, 15;
	mov.u32 	%r291, _ZZ9cuda_gemmIiLi128ELi1ELi1ELi64ELi64ELi64ELi64ELi0ELi0EEviiiPT_S1_S1_iiiE11kron_fac_sh;
	mad.lo.s32 	%r74, %r290, 132, %r291;
	mov.b32 	%r504, 0;
	mov.pred 	%p93, -1;
	shl.b32 	%r408, %r72, 2;
	shl.b32 	%r411, %r38, 2;
	shl.b32 	%r414, %r39, 2;
	shl.b32 	%r417, %r40, 2;
	shl.b32 	%r420, %r41, 2;
	shl.b32 	%r423, %r42, 2;
	shl.b32 	%r426, %r43, 2;
	shl.b32 	%r429, %r44, 2;
	shl.b32 	%r432, %r45, 2;
	shl.b32 	%r435, %r46, 2;
	shl.b32 	%r438, %r47, 2;
	shl.b32 	%r441, %r48, 2;
	shl.b32 	%r444, %r49, 2;
	shl.b32 	%r447, %r50, 2;
	shl.b32 	%r450, %r51, 2;
	shl.b32 	%r453, %r52, 2;
	shl.b32 	%r456, %r53, 2;
$L__BB76_7:
	mov.pred 	%p1, %p93;
	setp.gt.u32 	%p27, %r1, 7;
	@%p27 bra 	$L__BB76_15;
	shl.b32 	%r505, %r1, 2;
	and.b32  	%r292, %r22, 3;
	setp.eq.s32 	%p28, %r292, 3;
	add.s32 	%r79, %r21, %r504;
	@%p28 bra 	$L__BB76_12;
	shl.b32 	%r293, %r1, 2;
	add.s32 	%r80, %r293, %r10;
	and.b32  	%r294, %r22, 3;
	setp.eq.s32 	%p29, %r294, 0;
	add.s32 	%r295, %r79, %r505;
	mul.wide.s32 	%rd7, %r295, 4;
	add.s64 	%rd8, %rd1, %rd7;
	ld.global.v4.u32 	{%r296, %r297, %r298, %r299}, [%rd8];
	shl.b32 	%r300, %r1, 4;
	mov.u32 	%r301, _ZZ9cuda_gemmIiLi128ELi1ELi1ELi64ELi64ELi64ELi64ELi0ELi0EEviiiPT_S1_S1_iiiE3Ash;
	add.s32 	%r81, %r301, %r300;
	st.shared.v4.u32 	[%r81], {%r296, %r297, %r298, %r299};
	mov.u32 	%r505, %r80;
	@%p29 bra 	$L__BB76_12;
	add.s32 	%r505, %r80, %r10;
	and.b32  	%r302, %r22, 3;
	setp.eq.s32 	%p30, %r302, 1;
	add.s32 	%r303, %r79, %r80;
	mul.wide.s32 	%rd9, %r303, 4;
	add.s64 	%rd10, %rd1, %rd9;
	ld.global.v4.u32 	{%r304, %r305, %r306, %r307}, [%rd10];
	shl.b32 	%r308, %r10, 2;
	add.s32 	%r83, %r81, %r308;
	st.shared.v4.u32 	[%r83], {%r304, %r305, %r306, %r307};
	@%p30 bra 	$L__BB76_12;
	add.s32 	%r84, %r505, %r10;
	add.s32 	%r309, %r79, %r505;
	mul.wide.s32 	%rd11, %r309, 4;
	add.s64 	%rd12, %rd1, %rd11;
	ld.global.v4.u32 	{%r310, %r311, %r312, %r313}, [%rd12];
	shl.b32 	%r314, %r10, 2;
	add.s32 	%r315, %r83, %r314;
	st.shared.v4.u32 	[%r315], {%r310, %r311, %r312, %r313};
	mov.u32 	%r505, %r84;
$L__BB76_12:
	setp.lt.u32 	%p31, %r22, 3;
	@%p31 bra 	$L__BB76_15;
	mov.u32 	%r316, %ntid.x;
	add.s32 	%r317, %r21, %r505;
	add.s32 	%r506, %r317, %r504;
	mad.lo.s32 	%r510, %r316, 12, %r506;
	shl.b32 	%r318, %r316, 3;
	add.s32 	%r509, %r506, %r318;
	add.s32 	%r508, %r506, %r10;
	shl.b32 	%r319, %r505, 2;
	mov.u32 	%r320, _ZZ9cuda_gemmIiLi128ELi1ELi1ELi64ELi64ELi64ELi64ELi0ELi0EEviiiPT_S1_S1_iiiE3Ash;
	add.s32 	%r507, %r320, %r319;
$L__BB76_14:
	mul.wide.s32 	%rd13, %r510, 4;
	add.s64 	%rd14, %rd1, %rd13;
	mul.wide.s32 	%rd15, %r509, 4;
	add.s64 	%rd16, %rd1, %rd15;
	mul.wide.s32 	%rd17, %r508, 4;
	add.s64 	%rd18, %rd1, %rd17;
	mul.wide.s32 	%rd19, %r506, 4;
	add.s64 	%rd20, %rd1, %rd19;
	ld.global.v4.u32 	{%r321, %r322, %r323, %r324}, [%rd20];
	st.shared.v4.u32 	[%r507], {%r321, %r322, %r323, %r324};
	add.s32 	%r325, %r505, %r10;
	ld.global.v4.u32 	{%r326, %r327, %r328, %r329}, [%rd18];
	add.s32 	%r330, %r507, %r70;
	st.shared.v4.u32 	[%r330], {%r326, %r327, %r328, %r329};
	add.s32 	%r331, %r325, %r10;
	ld.global.v4.u32 	{%r332, %r333, %r334, %r335}, [%rd16];
	mov.u32 	%r336, %ntid.x;
	shl.b32 	%r337, %r336, 5;
	add.s32 	%r338, %r507, %r337;
	st.shared.v4.u32 	[%r338], {%r332, %r333, %r334, %r335};
	add.s32 	%r339, %r331, %r10;
	ld.global.v4.u32 	{%r340, %r341, %r342, %r343}, [%rd14];
	mad.lo.s32 	%r344, %r336, 48, %r507;
	st.shared.v4.u32 	[%r344], {%r340, %r341, %r342, %r343};
	add.s32 	%r505, %r339, %r10;
	add.s32 	%r510, %r510, %r70;
	add.s32 	%r509, %r509, %r70;
	add.s32 	%r508, %r508, %r70;
	shl.b32 	%r345, %r336, 6;
	add.s32 	%r507, %r507, %r345;
	add.s32 	%r506, %r506, %r70;
	setp.lt.u32 	%p32, %r505, 32;
	@%p32 bra 	$L__BB76_14;
$L__BB76_15:
	mov.u32 	%r347, %ctaid.z;
	shl.b32 	%r348, %r347, 6;
	add.s32 	%r91, %r504, %r348;
	mov.b32 	%r512, 0;
$L__BB76_16:
	mov.u32 	%r104, %r512;
	shr.u32 	%r513, %r1, 4;
	and.b32  	%r349, %r1, 15;
	add.s32 	%r106, %r104, %r349;
$L__BB76_17:
	add.s32 	%r350, %r91, %r513;
	mad.lo.s32 	%r351, %r350, %r208, %r106;
	mul.wide.s32 	%rd21, %r351, 4;
	add.s64 	%rd22, %rd2, %rd21;
	ld.global.u32 	%r352, [%rd22];
	shl.b32 	%r353, %r513, 2;
	add.s32 	%r354, %r74, %r353;
	st.shared.u32 	[%r354], %r352;
	add.s32 	%r513, %r513, %r73;
	setp.lt.u32 	%p33, %r513, 32;
	@%p33 bra 	$L__BB76_17;
	setp.lt.s32 	%p34, %r2, 1;
	bar.sync 	0;
	@%p34 bra 	$L__BB76_91;
	mov.b32 	%r514, 0;
$L__BB76_20:
	setp.ge.s32 	%p35, %r5, %r13;
	add.s32 	%r110, %r514, %r4;
	shl.b32 	%r356, %r110, 5;
	or.b32  	%r357, %r356, %r12;
	add.s32 	%r358, %r357, %r11;
	shl.b32 	%r359, %r358, 2;
	mov.u32 	%r360, _ZZ9cuda_gemmIiLi128ELi1ELi1ELi64ELi64ELi64ELi64ELi0ELi0EEviiiPT_S1_S1_iiiE3Ash;
	add.s32 	%r361, %r360, %r359;
	ld.shared.u32 	%r111, [%r361];
	add.s32 	%r362, %r357, %r23;
	shl.b32 	%r363, %r362, 2;
	add.s32 	%r364, %r360, %r363;
	ld.shared.u32 	%r112, [%r364];
	add.s32 	%r365, %r357, %r24;
	shl.b32 	%r366, %r365, 2;
	add.s32 	%r367, %r360, %r366;
	ld.shared.u32 	%r113, [%r367];
	add.s32 	%r368, %r357, %r25;
	shl.b32 	%r369, %r368, 2;
	add.s32 	%r370, %r360, %r369;
	ld.shared.u32 	%r114, [%r370];
	add.s32 	%r371, %r357, %r26;
	shl.b32 	%r372, %r371, 2;
	add.s32 	%r373, %r360, %r372;
	ld.shared.u32 	%r115, [%r373];
	add.s32 	%r374, %r357, %r27;
	shl.b32 	%r375, %r374, 2;
	add.s32 	%r376, %r360, %r375;
	ld.shared.u32 	%r116, [%r376];
	add.s32 	%r377, %r357, %r28;
	shl.b32 	%r378, %r377, 2;
	add.s32 	%r379, %r360, %r378;
	ld.shared.u32 	%r117, [%r379];
	add.s32 	%r380, %r357, %r29;
	shl.b32 	%r381, %r380, 2;
	add.s32 	%r382, %r360, %r381;
	ld.shared.u32 	%r118, [%r382];
	add.s32 	%r383, %r357, %r30;
	shl.b32 	%r384, %r383, 2;
	add.s32 	%r385, %r360, %r384;
	ld.shared.u32 	%r119, [%r385];
	add.s32 	%r386, %r357, %r31;
	shl.b32 	%r387, %r386, 2;
	add.s32 	%r388, %r360, %r387;
	ld.shared.u32 	%r120, [%r388];
	add.s32 	%r389, %r357, %r32;
	shl.b32 	%r390, %r389, 2;
	add.s32 	%r391, %r360, %r390;
	ld.shared.u32 	%r121, [%r391];
	add.s32 	%r392, %r357, %r33;
	shl.b32 	%r393, %r392, 2;
	add.s32 	%r394, %r360, %r393;
	ld.shared.u32 	%r122, [%r394];
	add.s32 	%r395, %r357, %r34;
	shl.b32 	%r396, %r395, 2;
	add.s32 	%r397, %r360, %r396;
	ld.shared.u32 	%r123, [%r397];
	add.s32 	%r398, %r357, %r35;
	shl.b32 	%r399, %r398, 2;
	add.s32 	%r400, %r360, %r399;
	ld.shared.u32 	%r124, [%r400];
	add.s32 	%r401, %r357, %r36;
	shl.b32 	%r402, %r401, 2;
	add.s32 	%r403, %r360, %r402;
	ld.shared.u32 	%r125, [%r403];
	add.s32 	%r404, %r357, %r37;
	shl.b32 	%r405, %r404, 2;
	add.s32 	%r406, %r360, %r405;
	ld.shared.u32 	%r126, [%r406];
	@%p35 bra 	$L__BB76_90;
	mov.u32 	%r515, %r5;
$L__BB76_22:
	setp.gt.u32 	%p36, %r209, 64;
	mov.u32 	%r407, _ZZ9cuda_gemmIiLi128ELi1ELi1ELi64ELi64ELi64ELi64ELi0ELi0EEviiiPT_S1_S1_iiiE11kron_fac_sh;
	mad.lo.s32 	%r128, %r515, 132, %r407;
	add.s32 	%r409, %r128, %r408;
	ld.shared.u32 	%r129, [%r409];
	@%p36 bra 	$L__BB76_55;
	setp.eq.s32 	%p53, %r209, 0;
	mov.b32 	%r517, 0;
	@%p53 bra 	$L__BB76_25;
	shfl.sync.idx.b32	%r460|%p54, %r129, %r54, 31, -1;
	mul.lo.s32 	%r517, %r460, %r111;
$L__BB76_25:
	setp.lt.s32 	%p55, %r209, 2;
	@%p55 bra 	$L__BB76_27;
	shfl.sync.idx.b32	%r461|%p56, %r129, %r55, 31, -1;
	mad.lo.s32 	%r517, %r461, %r112, %r517;
$L__BB76_27:
	setp.lt.s32 	%p57, %r209, 3;
	@%p57 bra 	$L__BB76_29;
	shfl.sync.idx.b32	%r462|%p58, %r129, %r56, 31, -1;
	mad.lo.s32 	%r517, %r462, %r113, %r517;
$L__BB76_29:
	setp.lt.s32 	%p59, %r209, 4;
	@%p59 bra 	$L__BB76_31;
	shfl.sync.idx.b32	%r463|%p60, %r129, %r57, 31, -1;
	mad.lo.s32 	%r517, %r463, %r114, %r517;
$L__BB76_31:
	setp.lt.s32 	%p61, %r209, 5;
	@%p61 bra 	$L__BB76_33;
	shfl.sync.idx.b32	%r464|%p62, %r129, %r58, 31, -1;
	mad.lo.s32 	%r517, %r464, %r115, %r517;
$L__BB76_33:
	setp.lt.s32 	%p63, %r209, 6;
	@%p63 bra 	$L__BB76_35;
	shfl.sync.idx.b32	%r465|%p64, %r129, %r59, 31, -1;
	mad.lo.s32 	%r517, %r465, %r116, %r517;
$L__BB76_35:
	setp.lt.s32 	%p65, %r209, 7;
	@%p65 bra 	$L__BB76_37;
	shfl.sync.idx.b32	%r466|%p66, %r129, %r60, 31, -1;
	mad.lo.s32 	%r517, %r466, %r117, %r517;
$L__BB76_37:
	setp.lt.s32 	%p67, %r209, 8;
	@%p67 bra 	$L__BB76_39;
	shfl.sync.idx.b32	%r467|%p68, %r129, %r61, 31, -1;
	mad.lo.s32 	%r517, %r467, %r118, %r517;
$L__BB76_39:
	setp.lt.s32 	%p69, %r209, 9;
	@%p69 bra 	$L__BB76_41;
	shfl.sync.idx.b32	%r468|%p70, %r129, %r62, 31, -1;
	mad.lo.s32 	%r517, %r468, %r119, %r517;
$L__BB76_41:
	setp.lt.s32 	%p71, %r209, 10;
	@%p71 bra 	$L__BB76_43;
	shfl.sync.idx.b32	%r469|%p72, %r129, %r63, 31, -1;
	mad.lo.s32 	%r517, %r469, %r120, %r517;
$L__BB76_43:
	setp.lt.s32 	%p73, %r209, 11;
	@%p73 bra 	$L__BB76_45;
	shfl.sync.idx.b32	%r470|%p74, %r129, %r64, 31, -1;
	mad.lo.s32 	%r517, %r470, %r121, %r517;
$L__BB76_45:
	setp.lt.s32 	%p75, %r209, 12;
	@%p75 bra 	$L__BB76_47;
	shfl.sync.idx.b32	%r471|%p76, %r129, %r65, 31, -1;
	mad.lo.s32 	%r517, %r471, %r122, %r517;
$L__BB76_47:
	setp.lt.s32 	%p77, %r209, 13;
	@%p77 bra 	$L__BB76_49;
	shfl.sync.idx.b32	%r472|%p78, %r129, %r66, 31, -1;
	mad.lo.s32 	%r517, %r472, %r123, %r517;
$L__BB76_49:
	setp.lt.s32 	%p79, %r209, 14;
	@%p79 bra 	$L__BB76_51;
	shfl.sync.idx.b32	%r473|%p80, %r129, %r67, 31, -1;
	mad.lo.s32 	%r517, %r473, %r124, %r517;
$L__BB76_51:
	setp.lt.s32 	%p81, %r209, 15;
	@%p81 bra 	$L__BB76_53;
	shfl.sync.idx.b32	%r474|%p82, %r129, %r68, 31, -1;
	mad.lo.s32 	%r517, %r474, %r125, %r517;
$L__BB76_53:
	setp.lt.s32 	%p83, %r209, 16;
	@%p83 bra 	$L__BB76_87;
	shfl.sync.idx.b32	%r475|%p84, %r129, %r69, 31, -1;
	mad.lo.s32 	%r517, %r475, %r126, %r517;
	bra.uni 	$L__BB76_87;
$L__BB76_55:
	setp.lt.s32 	%p37, %r209, 1;
	mov.b32 	%r517, 0;
	@%p37 bra 	$L__BB76_57;
	add.s32 	%r412, %r128, %r411;
	ld.shared.u32 	%r413, [%r412];
	mul.lo.s32 	%r517, %r413, %r111;
$L__BB76_57:
	setp.lt.s32 	%p38, %r209, 2;
	@%p38 bra 	$L__BB76_59;
	add.s32 	%r415, %r128, %r414;
	ld.shared.u32 	%r416, [%r415];
	mad.lo.s32 	%r517, %r416, %r112, %r517;
$L__BB76_59:
	setp.lt.s32 	%p39, %r209, 3;
	@%p39 bra 	$L__BB76_61;
	add.s32 	%r418, %r128, %r417;
	ld.shared.u32 	%r419, [%r418];
	mad.lo.s32 	%r517, %r419, %r113, %r517;
$L__BB76_61:
	setp.lt.s32 	%p40, %r209, 4;
	@%p40 bra 	$L__BB76_63;
	add.s32 	%r421, %r128, %r420;
	ld.shared.u32 	%r422, [%r421];
	mad.lo.s32 	%r517, %r422, %r114, %r517;
$L__BB76_63:
	setp.lt.s32 	%p41, %r209, 5;
	@%p41 bra 	$L__BB76_65;
	add.s32 	%r424, %r128, %r423;
	ld.shared.u32 	%r425, [%r424];
	mad.lo.s32 	%r517, %r425, %r115, %r517;
$L__BB76_65:
	setp.lt.s32 	%p42, %r209, 6;
	@%p42 bra 	$L__BB76_67;
	add.s32 	%r427, %r128, %r426;
	ld.shared.u32 	%r428, [%r427];
	mad.lo.s32 	%r517, %r428, %r116, %r517;
$L__BB76_67:
	setp.lt.s32 	%p43, %r209, 7;
	@%p43 bra 	$L__BB76_69;
	add.s32 	%r430, %r128, %r429;
	ld.shared.u32 	%r431, [%r430];
	mad.lo.s32 	%r517, %r431, %r117, %r517;
$L__BB76_69:
	setp.lt.s32 	%p44, %r209, 8;
	@%p44 bra 	$L__BB76_71;
	add.s32 	%r433, %r128, %r432;
	ld.shared.u32 	%r434, [%r433];
	mad.lo.s32 	%r517, %r434, %r118, %r517;
$L__BB76_71:
	setp.lt.s32 	%p45, %r209, 9;
	@%p45 bra 	$L__BB76_73;
	add.s32 	%r436, %r128, %r435;
	ld.shared.u32 	%r437, [%r436];
	mad.lo.s32 	%r517, %r437, %r119, %r517;
$L__BB76_73:
	setp.lt.s32 	%p46, %r209, 10;
	@%p46 bra 	$L__BB76_75;
	add.s32 	%r439, %r128, %r438;
	ld.shared.u32 	%r440, [%r439];
	mad.lo.s32 	%r517, %r440, %r120, %r517;
$L__BB76_75:
	setp.lt.s32 	%p47, %r209, 11;
	@%p47 bra 	$L__BB76_77;
	add.s32 	%r442, %r128, %r441;
	ld.shared.u32 	%r443, [%r442];
	mad.lo.s32 	%r517, %r443, %r121, %r517;
$L__BB76_77:
	setp.lt.s32 	%p48, %r209, 12;
	@%p48 bra 	$L__BB76_79;
	add.s32 	%r445, %r128, %r444;
	ld.shared.u32 	%r446, [%r445];
	mad.lo.s32 	%r517, %r446, %r122, %r517;
$L__BB76_79:
	setp.lt.s32 	%p49, %r209, 13;
	@%p49 bra 	$L__BB76_81;
	add.s32 	%r448, %r128, %r447;
	ld.shared.u32 	%r449, [%r448];
	mad.lo.s32 	%r517, %r449, %r123, %r517;
$L__BB76_81:
	setp.lt.s32 	%p50, %r209, 14;
	@%p50 bra 	$L__BB76_83;
	add.s32 	%r451, %r128, %r450;
	ld.shared.u32 	%r452, [%r451];
	mad.lo.s32 	%r517, %r452, %r124, %r517;
$L__BB76_83:
	setp.lt.s32 	%p51, %r209, 15;
	@%p51 bra 	$L__BB76_85;
	add.s32 	%r454, %r128, %r453;
	ld.shared.u32 	%r455, [%r454];
	mad.lo.s32 	%r517, %r455, %r125, %r517;
$L__BB76_85:
	setp.lt.s32 	%p52, %r209, 16;
	@%p52 bra 	$L__BB76_87;
	add.s32 	%r457, %r128, %r456;
	ld.shared.u32 	%r458, [%r457];
	mad.lo.s32 	%r517, %r458, %r126, %r517;
$L__BB76_87:
	setp.ne.s32 	%p85, %r7, 0;
	add.s32 	%r476, %r515, %r104;
	mad.lo.s32 	%r193, %r476, %r2, %r110;
	shfl.sync.down.b32	%r477|%p86, %r517, 1, 7711, -1;
	add.s32 	%r194, %r477, %r517;
	@%p85 bra 	$L__BB76_89;
	shl.b32 	%r478, %r193, 2;
	mov.u32 	%r479, _ZZ9cuda_gemmIiLi128ELi1ELi1ELi64ELi64ELi64ELi64ELi0ELi0EEviiiPT_S1_S1_iiiE3Csh;
	add.s32 	%r480, %r479, %r478;
	ld.shared.u32 	%r481, [%r480];
	add.s32 	%r482, %r481, %r194;
	st.shared.u32 	[%r480], %r482;
$L__BB76_89:
	add.s32 	%r515, %r515, %r71;
	setp.lt.s32 	%p87, %r515, %r13;
	@%p87 bra 	$L__BB76_22;
$L__BB76_90:
	add.s32 	%r514, %r514, %r3;
	setp.lt.s32 	%p88, %r514, %r2;
	@%p88 bra 	$L__BB76_20;
$L__BB76_91:
	add.s32 	%r512, %r104, 16;
	setp.lt.u32 	%p89, %r104, 48;
	@%p89 bra 	$L__BB76_16;
	mov.b32 	%r504, 32;
	mov.pred 	%p93, 0;
	@%p1 bra 	$L__BB76_7;
	setp.gt.u32 	%p91, %r1, 15;
	bar.sync 	0;
	@%p91 bra 	$L__BB76_96;
	ld.param.u64 	%rd25, [_Z9cuda_gemmIiLi128ELi1ELi1ELi64ELi64ELi64ELi64ELi0ELi0EEviiiPT_S1_S1_iii_param_5];
	ld.param.u32 	%r499, [_Z9cuda_gemmIiLi128ELi1ELi1ELi64ELi64ELi64ELi64ELi0ELi0EEviiiPT_S1_S1_iii_param_2];
	ld.param.u32 	%r497, [_Z9cuda_gemmIiLi128ELi1ELi1ELi64ELi64ELi64ELi64ELi0ELi0EEviiiPT_S1_S1_iii_param_1];
	shl.b32 	%r548, %r1, 2;
	mov.u32 	%r484, %ctaid.x;
	mul.lo.s32 	%r485, %r2, %r484;
	mad.lo.s32 	%r199, %r6, %r497, %r485;
	div.s32 	%r200, %r499, %r209;
	shl.b32 	%r486, %r1, 4;
	mov.u32 	%r487, _ZZ9cuda_gemmIiLi128ELi1ELi1ELi64ELi64ELi64ELi64ELi0ELi0EEviiiPT_S1_S1_iiiE3Csh;
	add.s32 	%r547, %r487, %r486;
	cvta.to.global.u64 	%rd3, %rd25;
$L__BB76_95:
	div.s32 	%r488, %r548, %r2;
	mad.lo.s32 	%r489, %r200, %r488, %r199;
	mul.lo.s32 	%r490, %r488, %r2;
	sub.s32 	%r491, %r548, %r490;
	add.s32 	%r492, %r489, %r491;
	mul.wide.s32 	%rd23, %r492, 4;
	add.s64 	%rd24, %rd3, %rd23;
	ld.shared.v4.u32 	{%r493, %r494, %r495, %r496}, [%r547];
	st.global.v4.u32 	[%rd24], {%r493, %r494, %r495, %r496};
	add.s32 	%r548, %r548, %r10;
	add.s32 	%r547, %r547, %r70;
	setp.lt.u32 	%p92, %r548, 64;
	@%p92 bra 	$L__BB76_95;
$L__BB76_96:
	ret;
$L__BB76_97:
	shl.b32 	%r229, %r502, 2;
	mov.u32 	%r230, _ZZ9cuda_gemmIiLi128ELi1ELi1ELi64ELi64ELi64ELi64ELi0ELi0EEviiiPT_S1_S1_iiiE3Csh;
	add.s32 	%r231, %r230, %r229;
	mov.b32 	%r232, 0;
	st.shared.u32 	[%r231], %r232;
	add.s32 	%r233, %r231, %r10;
	st.shared.u32 	[%r233], %r232;
	add.s32 	%r234, %r233, %r10;
	st.shared.u32 	[%r234], %r232;
	add.s32 	%r235, %r234, %r10;
	st.shared.u32 	[%r235], %r232;
	add.s32 	%r502, %r10, %r502;
	setp.lt.u32 	%p8, %r502, 64;
	@%p8 bra 	$L__BB76_97;
	bra.uni 	$L__BB76_6;

}
	// .globl	_Z9cuda_gemmIiLi128ELi1ELi1ELi64ELi64ELi64ELi64ELi0ELi1EEviiiPT_S1_S1_iii
.visible .entry _Z9cuda_gemmIiLi128ELi1ELi1ELi64ELi64ELi64ELi64ELi0ELi1EEviiiPT_S1_S1_iii(
	.param .u32 _Z9cuda_gemmIiLi128ELi1ELi1ELi64ELi64ELi64ELi64ELi0ELi1EEviiiPT_S1_S1_iii_param_0,
	.param .u32 _Z9cuda_gemmIiLi128ELi1ELi1ELi64ELi64ELi64ELi64ELi0ELi1EEviiiPT_S1_S1_iii_param_1,
	.param .u32 _Z9cuda_gemmIiLi128ELi1ELi1ELi64ELi64ELi64ELi64ELi0ELi1EEviiiPT_S1_S1_iii_param_2,
	.param .u64 .ptr .align 1 _Z9cuda_gemmIiLi128ELi1ELi1ELi64ELi64ELi64ELi64ELi0ELi1EEviiiPT_S1_S1_iii_param_3,
	.param .u64 .ptr .align 1 _Z9cuda_gemmIiLi128ELi1ELi1ELi64ELi64ELi64ELi64ELi0ELi1EEviiiPT_S1_S1_iii_param_4,
	.param .u64 .ptr .align 1 _Z9cuda_gemmIiLi128ELi1ELi1ELi64ELi64ELi64ELi64ELi0ELi1EEviiiPT_S1_S1_iii_param_5,
	.param .u32 _Z9cuda_gemmIiLi128ELi1ELi1ELi64ELi64ELi64ELi64ELi0ELi1EEviiiPT_S1_S1_iii_param_6,
	.param .u32 _Z9cuda_gemmIiLi128ELi1ELi1ELi64ELi64ELi64ELi64ELi0ELi1EEviiiPT_S1_S1_iii_param_7,
	.param .u32 _Z9cuda_gemmIiLi128ELi1ELi1ELi64ELi64ELi64ELi64ELi0ELi1EEviiiPT_S1_S1_iii_param_8
)
.maxntid 128
{
	.reg .pred 	%p<42>;
	.reg .b32 	%r<271>;
	.reg .b64 	%rd<25>;
	// demoted variable
	.shared .align 128 .b8 _ZZ9cuda_gemmIiLi128ELi1ELi1ELi64ELi64ELi64ELi64ELi0ELi1EEviiiPT_S1_S1_iiiE11kron_fac_sh[2112];
	// demoted variable
	.shared .align 128 .b8 _ZZ9cuda_gemmIiLi128ELi1ELi1ELi64ELi64ELi64ELi64ELi0ELi1EEviiiPT_S1_S1_iiiE3Ash[128];
	// demoted variable
	.shared .align 128 .b8 _ZZ9cuda_gemmIiLi128ELi1ELi1ELi64ELi64ELi64ELi64ELi0ELi1EEviiiPT_S1_S1_iiiE3Csh[256];
	ld.param.u32 	%r91, [_Z9cuda_gemmIiLi128ELi1ELi1ELi64ELi64ELi64ELi64ELi0ELi1EEviiiPT_S1_S1_iii_param_1];
	ld.param.u32 	%r92, [_Z9cuda_gemmIiLi128ELi1ELi1ELi64ELi64ELi64ELi64ELi0ELi1EEviiiPT_S1_S1_iii_param_2];
	ld.param.u64 	%rd6, [_Z9cuda_gemmIiLi128ELi1ELi1ELi64ELi64ELi64ELi64ELi0ELi1EEviiiPT_S1_S1_iii_param_3];
	ld.param.u64 	%rd4, [_Z9cuda_gemmIiLi128ELi1ELi1ELi64ELi64ELi64ELi64ELi0ELi1EEviiiPT_S1_S1_iii_param_4];
	ld.param.u64 	%rd5, [_Z9cuda_gemmIiLi128ELi1ELi1ELi64ELi64ELi64ELi64ELi0ELi1EEviiiPT_S1_S1_iii_param_5];
	cvta.to.global.u64 	%rd1, %rd6;
	mov.u32 	%r1, %tid.x;
	mov.u32 	%r2, %ctaid.x;
	shr.u32 	%r3, %r1, 1;
	mov.u32 	%r4, %ctaid.y;
	mov.u32 	%r93, %nctaid.y;
	setp.ge.u32 	%p2, %r4, %r93;
	@%p2 bra 	$L__BB77_26;
	and.b32  	%r5, %r1, 1;
	mov.u32 	%r6, %ntid.x;
	shl.b32 	%r270, %r1, 2;
	shl.b32 	%r8, %r6, 2;
	and.b32  	%r9, %r1, 15;
	shl.b32 	%r94, %r1, 4;
	and.b32  	%r10, %r94, 16;
	setp.gt.u32 	%p3, %r1, 63;
	@%p3 bra 	$L__BB77_6;
	add.s32 	%r95, %r1, %r6;
	max.u32 	%r96, %r95, 64;
	setp.lt.u32 	%p4, %r95, 64;
	selp.u32 	%r97, 1, 0, %p4;
	add.s32 	%r98, %r95, %r97;
	sub.s32 	%r99, %r96, %r98;
	div.u32 	%r100, %r99, %r6;
	add.s32 	%r11, %r100, %r97;
	and.b32  	%r101, %r11, 3;
	setp.eq.s32 	%p5, %r101, 3;
	mov.u32 	%r256, %r1;
	@%p5 bra 	$L__BB77_5;
	add.s32 	%r103, %r11, 1;
	and.b32  	%r12, %r103, 3;
	mov.b32 	%r255, 0;
	mov.u32 	%r256, %r1;
$L__BB77_4:
	.pragma "nounroll";
	shl.b32 	%r104, %r256, 2;
	mov.u32 	%r105, _ZZ9cuda_gemmIiLi128ELi1ELi1ELi64ELi64ELi64ELi64ELi0ELi1EEviiiPT_S1_S1_iiiE3Csh;
	add.s32 	%r106, %r105, %r104;
	mov.b32 	%r107, 0;
	st.shared.u32 	[%r106], %r107;
	add.s32 	%r256, %r256, %r6;
	add.s32 	%r255, %r255, 1;
	setp.ne.s32 	%p6, %r255, %r12;
	@%p6 bra 	$L__BB77_4;
$L__BB77_5:
	setp.lt.u32 	%p7, %r11, 3;
	@%p7 bra 	$L__BB77_6;
	bra.uni 	$L__BB77_27;
$L__BB77_6:
	mov.u32 	%r116, %ctaid.z;
	add.s32 	%r117, %r2, %r116;
	shl.b32 	%r118, %r117, 6;
	mad.lo.s32 	%r18, %r4, %r92, %r118;
	add.s32 	%r19, %r270, %r8;
	max.u32 	%r119, %r19, 32;
	setp.lt.u32 	%p10, %r19, 32;
	selp.u32 	%r120, 1, 0, %p10;
	add.s32 	%r121, %r19, %r120;
	sub.s32 	%r122, %r119, %r121;
	div.u32 	%r123, %r122, %r8;
	add.s32 	%r20, %r123, %r120;
	and.b32  	%r21, %r20, 3;
	shl.b32 	%r124, %r270, 2;
	mov.u32 	%r125, _ZZ9cuda_gemmIiLi128ELi1ELi1ELi64ELi64ELi64ELi64ELi0ELi1EEviiiPT_S1_S1_iiiE3Ash;
	add.s32 	%r22, %r125, %r124;
	shl.b32 	%r126, %r8, 2;
	add.s32 	%r23, %r22, %r126;
	add.s32 	%r24, %r19, %r8;
	add.s32 	%r25, %r23, %r126;
	add.s32 	%r26, %r10, 15;
	add.s32 	%r27, %r10, 14;
	add.s32 	%r28, %r10, 13;
	add.s32 	%r29, %r10, 12;
	shl.b32 	%r127, %r10, 2;
	add.s32 	%r30, %r125, %r127;
	add.s32 	%r31, %r10, 11;
	add.s32 	%r32, %r10, 10;
	add.s32 	%r33, %r10, 9;
	add.s32 	%r34, %r10, 8;
	add.s32 	%r35, %r10, 7;
	add.s32 	%r36, %r10, 6;
	add.s32 	%r37, %r10, 5;
	add.s32 	%r38, %r10, 4;
	add.s32 	%r39, %r10, 3;
	add.s32 	%r40, %r10, 2;
	add.s32 	%r41, %r10, 1;
	mad.lo.s32 	%r42, %r6, 12, %r18;
	shl.b32 	%r43, %r6, 4;
	shl.b32 	%r128, %r6, 3;
	add.s32 	%r44, %r18, %r128;
	mul.lo.s32 	%r45, %r6, 48;
	cvta.to.global.u64 	%rd2, %rd4;
	mov.u32 	%r129, _ZZ9cuda_gemmIiLi128ELi1ELi1ELi64ELi64ELi64ELi64ELi0ELi1EEviiiPT_S1_S1_iiiE11kron_fac_sh;
	mad.lo.s32 	%r130, %r3, 132, %r129;
	and.b32  	%r132, %r270, 124;
	add.s32 	%r46, %r130, %r132;
	shr.u32 	%r47, %r6, 4;
	mad.lo.s32 	%r48, %r9, 132, %r129;
	shl.b32 	%r49, %r116, 6;
	shr.u32 	%r50, %r1, 4;
	mov.b32 	%r258, 0;
	mov.pred 	%p41, -1;
$L__BB77_7:
	mov.pred 	%p1, %p41;
	setp.gt.u32 	%p11, %r1, 7;
	@%p11 bra 	$L__BB77_15;
	setp.eq.s32 	%p12, %r21, 3;
	add.s32 	%r54, %r18, %r258;
	mov.u32 	%r259, %r270;
	@%p12 bra 	$L__BB77_12;
	setp.eq.s32 	%p13, %r21, 0;
	add.s32 	%r133, %r54, %r270;
	mul.wide.s32 	%rd7, %r133, 4;
	add.s64 	%rd8, %rd1, %rd7;
	ld.global.v4.u32 	{%r134, %r135, %r136, %r137}, [%rd8];
	st.shared.v4.u32 	[%r22], {%r134, %r135, %r136, %r137};
	mov.u32 	%r259, %r19;
	@%p13 bra 	$L__BB77_12;
	setp.eq.s32 	%p14, %r21, 1;
	add.s32 	%r138, %r54, %r19;
	mul.wide.s32 	%rd9, %r138, 4;
	add.s64 	%rd10, %rd1, %rd9;
	ld.global.v4.u32 	{%r139, %r140, %r141, %r142}, [%rd10];
	st.shared.v4.u32 	[%r23], {%r139, %r140, %r141, %r142};
	mov.u32 	%r259, %r24;
	@%p14 bra 	$L__BB77_12;
	add.s32 	%r259, %r24, %r8;
	add.s32 	%r143, %r54, %r24;
	mul.wide.s32 	%rd11, %r143, 4;
	add.s64 	%rd12, %rd1, %rd11;
	ld.global.v4.u32 	{%r144, %r145, %r146, %r147}, [%rd12];
	st.shared.v4.u32 	[%r25], {%r144, %r145, %r146, %r147};
$L__BB77_12:
	setp.lt.u32 	%p15, %r20, 3;
	@%p15 bra 	$L__BB77_15;
	add.s32 	%r148, %r42, %r259;
	add.s32 	%r264, %r148, %r258;
	add.s32 	%r149, %r44, %r259;
	add.s32 	%r263, %r149, %r258;
	add.s32 	%r150, %r18, %r259;
	add.s32 	%r260, %r150, %r258;
	add.s32 	%r262, %r260, %r8;
	shl.b32 	%r151, %r259, 2;
	mov.u32 	%r152, _ZZ9cuda_gemmIiLi128ELi1ELi1ELi64ELi64ELi64ELi64ELi0ELi1EEviiiPT_S1_S1_iiiE3Ash;
	add.s32 	%r261, %r152, %r151;
$L__BB77_14:
	mul.wide.s32 	%rd13, %r264, 4;
	add.s64 	%rd14, %rd1, %rd13;
	mul.wide.s32 	%rd15, %r263, 4;
	add.s64 	%rd16, %rd1, %rd15;
	mul.wide.s32 	%rd17, %r262, 4;
	add.s64 	%rd18, %rd1, %rd17;
	mul.wide.s32 	%rd19, %r260, 4;
	add.s64 	%rd20, %rd1, %rd19;
	ld.global.v4.u32 	{%r153, %r154, %r155, %r156}, [%rd20];
	st.shared.v4.u32 	[%r261], {%r153, %r154, %r155, %r156};
	add.s32 	%r157, %r259, %r8;
	ld.global.v4.u32 	{%r158, %r159, %r160, %r161}, [%rd18];
	add.s32 	%r162, %r261, %r43;
	st.shared.v4.u32 	[%r162], {%r158, %r159, %r160, %r161};
	add.s32 	%r163, %r157, %r8;
	ld.global.v4.u32 	{%r164, %r165, %r166, %r167}, [%rd16];
	shl.b32 	%r168, %r6, 5;
	add.s32 	%r169, %r261, %r168;
	st.shared.v4.u32 	[%r169], {%r164, %r165, %r166, %r167};
	add.s32 	%r170, %r163, %r8;
	ld.global.v4.u32 	{%r171, %r172, %r173, %r174}, [%rd14];
	add.s32 	%r175, %r261, %r45;
	st.shared.v4.u32 	[%r175], {%r171, %r172, %r173, %r174};
	add.s32 	%r259, %r170, %r8;
	add.s32 	%r264, %r264, %r43;
	add.s32 	%r263, %r263, %r43;
	add.s32 	%r262, %r262, %r43;
	shl.b32 	%r176, %r6, 6;
	add.s32 	%r261, %r261, %r176;
	add.s32 	%r260, %r260, %r43;
	setp.lt.u32 	%p16, %r259, 32;
	@%p16 bra 	$L__BB77_14;
$L__BB77_15:
	add.s32 	%r62, %r258, %r49;
	mov.b32 	%r266, 0;
$L__BB77_16:
	mov.u32 	%r75, %r266;
	add.s32 	%r76, %r9, %r75;
	mov.u32 	%r267, %r50;
$L__BB77_17:
	add.s32 	%r178, %r62, %r267;
	shl.b32 	%r179, %r178, 6;
	add.s32 	%r180, %r179, %r76;
	mul.wide.u32 	%rd21, %r180, 4;
	add.s64 	%rd22, %rd2, %rd21;
	ld.global.u32 	%r181, [%rd22];
	shl.b32 	%r182, %r267, 2;
	add.s32 	%r183, %r48, %r182;
	st.shared.u32 	[%r183], %r181;
	add.s32 	%r267, %r267, %r47;
	setp.lt.u32 	%p17, %r267, 32;
	@%p17 bra 	$L__BB77_17;
	setp.gt.u32 	%p18, %r1, 31;
	bar.sync 	0;
	@%p18 bra 	$L__BB77_21;
	setp.ne.s32 	%p19, %r5, 0;
	ld.shared.v4.u32 	{%r184, %r185, %r186, %r187}, [%r30+48];
	ld.shared.v4.u32 	{%r188, %r189, %r190, %r191}, [%r30+32];
	ld.shared.v4.u32 	{%r192, %r193, %r194, %r195}, [%r30+16];
	ld.shared.v4.u32 	{%r196, %r197, %r198, %r199}, [%r30];
	ld.shared.u32 	%r200, [%r46];
	shfl.sync.idx.b32	%r201|%p20, %r200, %r10, 31, -1;
	mul.lo.s32 	%r202, %r201, %r196;
	shfl.sync.idx.b32	%r203|%p21, %r200, %r41, 31, -1;
	mad.lo.s32 	%r204, %r203, %r197, %r202;
	shfl.sync.idx.b32	%r205|%p22, %r200, %r40, 31, -1;
	mad.lo.s32 	%r206, %r205, %r198, %r204;
	shfl.sync.idx.b32	%r207|%p23, %r200, %r39, 31, -1;
	mad.lo.s32 	%r208, %r207, %r199, %r206;
	shfl.sync.idx.b32	%r209|%p24, %r200, %r38, 31, -1;
	mad.lo.s32 	%r210, %r209, %r192, %r208;
	shfl.sync.idx.b32	%r211|%p25, %r200, %r37, 31, -1;
	mad.lo.s32 	%r212, %r211, %r193, %r210;
	shfl.sync.idx.b32	%r213|%p26, %r200, %r36, 31, -1;
	mad.lo.s32 	%r214, %r213, %r194, %r212;
	shfl.sync.idx.b32	%r215|%p27, %r200, %r35, 31, -1;
	mad.lo.s32 	%r216, %r215, %r195, %r214;
	shfl.sync.idx.b32	%r217|%p28, %r200, %r34, 31, -1;
	mad.lo.s32 	%r218, %r217, %r188, %r216;
	shfl.sync.idx.b32	%r219|%p29, %r200, %r33, 31, -1;
	mad.lo.s32 	%r220, %r219, %r189, %r218;
	shfl.sync.idx.b32	%r221|%p30, %r200, %r32, 31, -1;
	mad.lo.s32 	%r222, %r221, %r190, %r220;
	shfl.sync.idx.b32	%r223|%p31, %r200, %r31, 31, -1;
	mad.lo.s32 	%r224, %r223, %r191, %r222;
	shfl.sync.idx.b32	%r225|%p32, %r200, %r29, 31, -1;
	mad.lo.s32 	%r226, %r225, %r184, %r224;
	shfl.sync.idx.b32	%r227|%p33, %r200, %r28, 31, -1;
	mad.lo.s32 	%r228, %r227, %r185, %r226;
	shfl.sync.idx.b32	%r229|%p34, %r200, %r27, 31, -1;
	mad.lo.s32 	%r230, %r229, %r186, %r228;
	shfl.sync.idx.b32	%r231|%p35, %r200, %r26, 31, -1;
	mad.lo.s32 	%r232, %r231, %r187, %r230;
	add.s32 	%r79, %r3, %r75;
	shfl.sync.down.b32	%r233|%p36, %r232, 1, 7711, -1;
	add.s32 	%r80, %r233, %r232;
	@%p19 bra 	$L__BB77_21;
	shl.b32 	%r234, %r79, 2;
	mov.u32 	%r235, _ZZ9cuda_gemmIiLi128ELi1ELi1ELi64ELi64ELi64ELi64ELi0ELi1EEviiiPT_S1_S1_iiiE3Csh;
	add.s32 	%r236, %r235, %r234;
	ld.shared.u32 	%r237, [%r236];
	add.s32 	%r238, %r237, %r80;
	st.shared.u32 	[%r236], %r238;
$L__BB77_21:
	add.s32 	%r266, %r75, 16;
	setp.lt.u32 	%p37, %r75, 48;
	@%p37 bra 	$L__BB77_16;
	mov.b32 	%r258, 32;
	mov.pred 	%p41, 0;
	@%p1 bra 	$L__BB77_7;
	setp.gt.u32 	%p39, %r1, 15;
	bar.sync 	0;
	@%p39 bra 	$L__BB77_26;
	shr.s32 	%r240, %r92, 31;
	shr.u32 	%r241, %r240, 26;
	add.s32 	%r242, %r92, %r241;
	shr.s32 	%r243, %r242, 6;
	shl.b32 	%r244, %r1, 4;
	mov.u32 	%r245, _ZZ9cuda_gemmIiLi128ELi1ELi1ELi64ELi64ELi64ELi64ELi0ELi1EEviiiPT_S1_S1_iiiE3Csh;
	add.s32 	%r269, %r245, %r244;
	mul.lo.s32 	%r246, %r1, %r243;
	shl.b32 	%r247, %r246, 2;
	add.s32 	%r248, %r2, %r247;
	mad.lo.s32 	%r268, %r4, %r91, %r248;
	mul.lo.s32 	%r249, %r6, %r243;
	shl.b32 	%r84, %r249, 2;
	cvta.to.global.u64 	%rd3, %rd5;
$L__BB77_25:
	mul.wide.s32 	%rd23, %r268, 4;
	add.s64 	%rd24, %rd3, %rd23;
	ld.shared.v4.u32 	{%r250, %r251, %r252, %r253}, [%r269];
	st.global.v4.u32 	[%rd24], {%r250, %r251, %r252, %r253};
	add.s32 	%r270, %r270, %r8;
	add.s32 	%r269, %r269, %r43;
	add.s32 	%r268, %r268, %r84;
	setp.lt.u32 	%p40, %r270, 64;
	@%p40 bra 	$L__BB77_25;
$L__BB77_26:
	ret;
$L__BB77_27:
	shl.b32 	%r108, %r256, 2;
	mov.u32 	%r109, _ZZ9cuda_gemmIiLi128ELi1ELi1ELi64ELi64ELi64ELi64ELi0ELi1EEviiiPT_S1_S1_iiiE3Csh;
	add.s32 	%r110, %r109, %r108;
	mov.b32 	%r111, 0;
	st.shared.u32 	[%r110], %r111;
	add.s32 	%r112, %r110, %r8;
	st.shared.u32 	[%r112], %r111;
	add.s32 	%r113, %r112, %r8;
	st.shared.u32 	[%r113], %r111;
	add.s32 	%r114, %r113, %r8;
	st.shared.u32 	[%r114], %r111;
	add.s32 	%r256, %r8, %r256;
	setp.lt.u32 	%p8, %r256, 64;
	@%p8 bra 	$L__BB77_27;
	bra.uni 	$L__BB77_6;

}
	// .globl	_Z9cuda_gemmIiLi128ELi1ELi1ELi64ELi64ELi64ELi64ELi1ELi0EEviiiPT_S1_S1_iii
.visible .entry _Z9cuda_gemmIiLi128ELi1ELi1ELi64ELi64ELi64ELi64ELi1ELi0EEviiiPT_S1_S1_iii(
	.param .u32 _Z9cuda_gemmIiLi128ELi1ELi1ELi64ELi64ELi64ELi64ELi1ELi0EEviiiPT_S1_S1_iii_param_0,
	.param .u32 _Z9cuda_gemmIiLi128ELi1ELi1ELi64ELi64ELi64ELi64ELi1ELi0EEviiiPT_S1_S1_iii_param_1,
	.param .u32 _Z9cuda_gemmIiLi128ELi1ELi1ELi64ELi64ELi64ELi64ELi1ELi0EEviiiPT_S1_S1_iii_param_2,
	.param .u64 .ptr .align 1 _Z9cuda_gemmIiLi128ELi1ELi1ELi64ELi64ELi64ELi64ELi1ELi0EEviiiPT_S1_S1_iii_param_3,
	.param .u64 .ptr .align 1 _Z9cuda_gemmIiLi128ELi1ELi1ELi64ELi64ELi64ELi64ELi1ELi0EEviiiPT_S1_S1_iii_param_4,
	.param .u64 .ptr .align 1 _Z9cuda_gemmIiLi128ELi1ELi1ELi64ELi64ELi64ELi64ELi1ELi0EEviiiPT_S1_S1_iii_param_5,
	.param .u32 _Z9cuda_gemmIiLi128ELi1ELi1ELi64ELi64ELi64ELi64ELi1ELi0EEviiiPT_S1_S1_iii_param_6,
	.param .u32 _Z9cuda_gemmIiLi128ELi1ELi1ELi64ELi64ELi64ELi64ELi1ELi0EEviiiPT_S1_S1_iii_param_7,
	.param .u32 _Z9cuda_gemmIiLi128ELi1ELi1ELi64ELi64ELi64ELi64ELi1ELi0EEviiiPT_S1_S1_iii_param_8
)
.maxntid 128
{
	.reg .pred 	%p<94>;
	.reg .b16 	%rs<3>;
	.reg .b32 	%r<525>;
	.reg .b64 	%rd<34>;
	// demoted variable
	.shared .align 128 .b8 _ZZ9cuda_gemmIiLi128ELi1ELi1ELi64ELi64ELi64ELi64ELi1ELi0EEviiiPT_S1_S1_iiiE11kron_fac_sh[2112];
	// demoted variable
	.shared .align 128 .b8 _ZZ9cuda_gemmIiLi128ELi1ELi1ELi64ELi64ELi64ELi64ELi1ELi0EEviiiPT_S1_S1_iiiE3Ash[128];
	// demoted variable
	.shared .align 128 .b8 _ZZ9cuda_gemmIiLi128ELi1ELi1ELi64ELi64ELi64ELi64ELi1ELi0EEviiiPT_S1_S1_iiiE3Csh[256];
	ld.param.u64 	%rd13, [_Z9cuda_gemmIiLi128ELi1ELi1ELi64ELi64ELi64ELi64ELi1ELi0EEviiiPT_S1_S1_iii_param_3];
	ld.param.u64 	%rd11, [_Z9cuda_gemmIiLi128ELi1ELi1ELi64ELi64ELi64ELi64ELi1ELi0EEviiiPT_S1_S1_iii_param_4];
	ld.param.u32 	%r191, [_Z9cuda_gemmIiLi128ELi1ELi1ELi64ELi64ELi64ELi64ELi1ELi0EEviiiPT_S1_S1_iii_param_6];
	ld.param.u32 	%r192, [_Z9cuda_gemmIiLi128ELi1ELi1ELi64ELi64ELi64ELi64ELi1ELi0EEviiiPT_S1_S1_iii_param_7];
	cvta.to.global.u64 	%rd1, %rd13;
	mov.u32 	%r1, %tid.x;
	div.s32 	%r2, 64, %r192;
	shl.b32 	%r3, %r2, 1;
	div.u32 	%r5, %r1, %r3;
	mul.lo.s32 	%r193, %r5, %r3;
	sub.s32 	%r194, %r1, %r193;
	shr.u32 	%r4, %r194, 1;
	mov.u32 	%r6, %ctaid.y;
	mov.u32 	%r195, %nctaid.y;
	setp.ge.u32 	%p2, %r6, %r195;
	@%p2 bra 	$L__BB78_96;
	and.b32  	%r7, %r1, 1;
	mov.u32 	%r8, %ntid.x;
	shl.b32 	%r9, %r8, 2;
	and.b32  	%r10, %r4, 15;
	shl.b32 	%r196, %r1, 4;
	and.b32  	%r11, %r196, 16;
	min.s32 	%r12, %r191, 16;
	setp.gt.u32 	%p3, %r1, 63;
	@%p3 bra 	$L__BB78_6;
	add.s32 	%r197, %r1, %r8;
	max.u32 	%r198, %r197, 64;
	setp.lt.u32 	%p4, %r197, 64;
	selp.u32 	%r199, 1, 0, %p4;
	add.s32 	%r200, %r197, %r199;
	sub.s32 	%r201, %r198, %r200;
	div.u32 	%r202, %r201, %r8;
	add.s32 	%r13, %r202, %r199;
	and.b32  	%r203, %r13, 3;
	setp.eq.s32 	%p5, %r203, 3;
	mov.u32 	%r482, %r1;
	@%p5 bra 	$L__BB78_5;
	add.s32 	%r205, %r13, 1;
	and.b32  	%r14, %r205, 3;
	mov.b32 	%r481, 0;
	mov.u32 	%r482, %r1;
$L__BB78_4:
	.pragma "nounroll";
	shl.b32 	%r206, %r482, 2;
	mov.u32 	%r207, _ZZ9cuda_gemmIiLi128ELi1ELi1ELi64ELi64ELi64ELi64ELi1ELi0EEviiiPT_S1_S1_iiiE3Csh;
	add.s32 	%r208, %r207, %r206;
	mov.b32 	%r209, 0;
	st.shared.u32 	[%r208], %r209;
	add.s32 	%r482, %r482, %r8;
	add.s32 	%r481, %r481, 1;
	setp.ne.s32 	%p6, %r481, %r14;
	@%p6 bra 	$L__BB78_4;
$L__BB78_5:
	setp.lt.u32 	%p7, %r13, 3;
	@%p7 bra 	$L__BB78_6;
	bra.uni 	$L__BB78_97;
$L__BB78_6:
	mov.u32 	%r218, %ctaid.z;
	add.s32 	%r219, %r6, %r218;
	shl.b32 	%r20, %r219, 6;
	shl.b32 	%r220, %r1, 2;
	add.s32 	%r221, %r220, %r9;
	max.u32 	%r222, %r221, 32;
	setp.lt.u32 	%p10, %r221, 32;
	selp.u32 	%r223, 1, 0, %p10;
	add.s32 	%r224, %r221, %r223;
	sub.s32 	%r225, %r222, %r224;
	div.u32 	%r226, %r225, %r9;
	add.s32 	%r21, %r226, %r223;
	add.s32 	%r227, %r4, 1;
	and.b32  	%r22, %r227, 15;
	add.s32 	%r228, %r4, 2;
	and.b32  	%r23, %r228, 15;
	add.s32 	%r229, %r4, 3;
	and.b32  	%r24, %r229, 15;
	add.s32 	%r230, %r4, 4;
	and.b32  	%r25, %r230, 15;
	add.s32 	%r231, %r4, 5;
	and.b32  	%r26, %r231, 15;
	add.s32 	%r232, %r4, 6;
	and.b32  	%r27, %r232, 15;
	add.s32 	%r233, %r4, 7;
	and.b32  	%r28, %r233, 15;
	xor.b32  	%r29, %r10, 8;
	add.s32 	%r234, %r4, 9;
	and.b32  	%r30, %r234, 15;
	add.s32 	%r235, %r4, 10;
	and.b32  	%r31, %r235, 15;
	add.s32 	%r236, %r4, 11;
	and.b32  	%r32, %r236, 15;
	add.s32 	%r237, %r4, 12;
	and.b32  	%r33, %r237, 15;
	add.s32 	%r238, %r4, 13;
	and.b32  	%r34, %r238, 15;
	add.s32 	%r239, %r4, 14;
	and.b32  	%r35, %r239, 15;
	add.s32 	%r240, %r4, -1;
	and.b32  	%r36, %r240, 15;
	add.s32 	%r37, %r11, %r10;
	add.s32 	%r38, %r11, %r22;
	add.s32 	%r39, %r11, %r23;
	add.s32 	%r40, %r11, %r24;
	add.s32 	%r41, %r11, %r25;
	add.s32 	%r42, %r11, %r26;
	add.s32 	%r43, %r11, %r27;
	add.s32 	%r44, %r11, %r28;
	add.s32 	%r45, %r11, %r29;
	add.s32 	%r46, %r11, %r30;
	add.s32 	%r47, %r11, %r31;
	add.s32 	%r48, %r11, %r32;
	add.s32 	%r49, %r11, %r33;
	add.s32 	%r50, %r11, %r34;
	add.s32 	%r51, %r11, %r35;
	add.s32 	%r52, %r11, %r36;
	setp.lt.s32 	%p11, %r10, %r192;
	selp.b32 	%r241, 0, %r192, %p11;
	sub.s32 	%r53, %r10, %r241;
	add.s32 	%r242, %r10, 1;
	setp.lt.s32 	%p12, %r242, %r192;
	selp.b32 	%r243, 0, %r192, %p12;
	sub.s32 	%r54, %r242, %r243;
	add.s32 	%r244, %r10, 2;
	setp.lt.s32 	%p13, %r244, %r192;
	selp.b32 	%r245, 0, %r192, %p13;
	sub.s32 	%r55, %r244, %r245;
	add.s32 	%r246, %r10, 3;
	setp.lt.s32 	%p14, %r246, %r192;
	selp.b32 	%r247, 0, %r192, %p14;
	sub.s32 	%r56, %r246, %r247;
	add.s32 	%r248, %r10, 4;
	setp.lt.s32 	%p15, %r248, %r192;
	selp.b32 	%r249, 0, %r192, %p15;
	sub.s32 	%r57, %r248, %r249;
	add.s32 	%r250, %r10, 5;
	setp.lt.s32 	%p16, %r250, %r192;
	selp.b32 	%r251, 0, %r192, %p16;
	sub.s32 	%r58, %r250, %r251;
	add.s32 	%r252, %r10, 6;
	setp.lt.s32 	%p17, %r252, %r192;
	selp.b32 	%r253, 0, %r192, %p17;
	sub.s32 	%r59, %r252, %r253;
	add.s32 	%r254, %r10, 7;
	setp.lt.s32 	%p18, %r254, %r192;
	selp.b32 	%r255, 0, %r192, %p18;
	sub.s32 	%r60, %r254, %r255;
	add.s32 	%r256, %r10, 8;
	setp.lt.s32 	%p19, %r256, %r192;
	selp.b32 	%r257, 0, %r192, %p19;
	sub.s32 	%r61, %r256, %r257;
	add.s32 	%r258, %r10, 9;
	setp.lt.s32 	%p20, %r258, %r192;
	selp.b32 	%r259, 0, %r192, %p20;
	sub.s32 	%r62, %r258, %r259;
	add.s32 	%r260, %r10, 10;
	setp.lt.s32 	%p21, %r260, %r192;
	selp.b32 	%r261, 0, %r192, %p21;
	sub.s32 	%r63, %r260, %r261;
	add.s32 	%r262, %r10, 11;
	setp.lt.s32 	%p22, %r262, %r192;
	selp.b32 	%r263, 0, %r192, %p22;
	sub.s32 	%r64, %r262, %r263;
	add.s32 	%r264, %r10, 12;
	setp.lt.s32 	%p23, %r264, %r192;
	selp.b32 	%r265, 0, %r192, %p23;
	sub.s32 	%r65, %r264, %r265;
	add.s32 	%r266, %r10, 13;
	setp.lt.s32 	%p24, %r266, %r192;
	selp.b32 	%r267, 0, %r192, %p24;
	sub.s32 	%r66, %r266, %r267;
	add.s32 	%r268, %r10, 14;
	setp.lt.s32 	%p25, %r268, %r192;
	selp.b32 	%r269, 0, %r192, %p25;
	sub.s32 	%r67, %r268, %r269;
	add.s32 	%r270, %r10, 15;
	setp.lt.s32 	%p26, %r270, %r192;
	selp.b32 	%r271, 0, %r192, %p26;
	sub.s32 	%r68, %r270, %r271;
	cvt.u16.u32 	%rs1, %r3;
	div.s16 	%rs2, 128, %rs1;
	cvt.s32.s16 	%r69, %rs2;
	and.b32  	%r70, %r1, 31;
	cvta.to.global.u64 	%rd2, %rd11;
	shr.u32 	%r71, %r8, 4;
	and.b32  	%r272, %r1, 15;
	mov.u32 	%r273, _ZZ9cuda_gemmIiLi128ELi1ELi1ELi64ELi64ELi64ELi64ELi1ELi0EEviiiPT_S1_S1_iiiE11kron_fac_sh;
	mad.lo.s32 	%r72, %r272, 132, %r273;
	mov.b32 	%r484, 0;
	mov.pred 	%p93, -1;
	mul.wide.u32 	%rd26, %r8, 64;
	shl.b32 	%r394, %r70, 2;
	shl.b32 	%r397, %r37, 2;
	shl.b32 	%r400, %r38, 2;
	shl.b32 	%r403, %r39, 2;
	shl.b32 	%r406, %r40, 2;
	shl.b32 	%r409, %r41, 2;
	shl.b32 	%r412, %r42, 2;
	shl.b32 	%r415, %r43, 2;
	shl.b32 	%r418, %r44, 2;
	shl.b32 	%r421, %r45, 2;
	shl.b32 	%r424, %r46, 2;
	shl.b32 	%r427, %r47, 2;
	shl.b32 	%r430, %r48, 2;
	shl.b32 	%r433, %r49, 2;
	shl.b32 	%r436, %r50, 2;
	shl.b32 	%r439, %r51, 2;
	shl.b32 	%r442, %r52, 2;
$L__BB78_7:
	mov.pred 	%p1, %p93;
	setp.gt.u32 	%p27, %r1, 7;
	@%p27 bra 	$L__BB78_15;
	shl.b32 	%r485, %r1, 2;
	and.b32  	%r77, %r21, 3;
	setp.eq.s32 	%p28, %r77, 3;
	add.s32 	%r78, %r484, %r20;
	@%p28 bra 	$L__BB78_12;
	add.s32 	%r79, %r485, %r9;
	setp.eq.s32 	%p29, %r77, 0;
	add.s32 	%r275, %r78, %r485;
	mul.wide.u32 	%rd14, %r275, 4;
	add.s64 	%rd15, %rd1, %rd14;
	ld.global.v4.u32 	{%r276, %r277, %r278, %r279}, [%rd15];
	shl.b32 	%r280, %r1, 4;
	mov.u32 	%r281, _ZZ9cuda_gemmIiLi128ELi1ELi1ELi64ELi64ELi64ELi64ELi1ELi0EEviiiPT_S1_S1_iiiE3Ash;
	add.s32 	%r80, %r281, %r280;
	st.shared.v4.u32 	[%r80], {%r276, %r277, %r278, %r279};
	mov.u32 	%r485, %r79;
	@%p29 bra 	$L__BB78_12;
	add.s32 	%r485, %r79, %r9;
	setp.eq.s32 	%p30, %r77, 1;
	add.s32 	%r282, %r78, %r79;
	mul.wide.u32 	%rd16, %r282, 4;
	add.s64 	%rd17, %rd1, %rd16;
	ld.global.v4.u32 	{%r283, %r284, %r285, %r286}, [%rd17];
	shl.b32 	%r287, %r9, 2;
	add.s32 	%r82, %r80, %r287;
	st.shared.v4.u32 	[%r82], {%r283, %r284, %r285, %r286};
	@%p30 bra 	$L__BB78_12;
	add.s32 	%r83, %r485, %r9;
	add.s32 	%r288, %r78, %r485;
	mul.wide.u32 	%rd18, %r288, 4;
	add.s64 	%rd19, %rd1, %rd18;
	ld.global.v4.u32 	{%r289, %r290, %r291, %r292}, [%rd19];
	add.s32 	%r294, %r82, %r287;
	st.shared.v4.u32 	[%r294], {%r289, %r290, %r291, %r292};
	mov.u32 	%r485, %r83;
$L__BB78_12:
	setp.lt.u32 	%p31, %r21, 3;
	@%p31 bra 	$L__BB78_15;
	mad.lo.s32 	%r295, %r8, 12, %r20;
	add.s32 	%r296, %r295, %r485;
	add.s32 	%r297, %r296, %r484;
	mul.wide.u32 	%rd3, %r297, 4;
	add.s32 	%r298, %r20, %r9;
	add.s32 	%r299, %r298, %r485;
	add.s32 	%r300, %r299, %r484;
	mul.wide.u32 	%rd4, %r300, 4;
	shl.b32 	%r301, %r485, 2;
	mov.u32 	%r302, _ZZ9cuda_gemmIiLi128ELi1ELi1ELi64ELi64ELi64ELi64ELi1ELi0EEviiiPT_S1_S1_iiiE3Ash;
	add.s32 	%r486, %r302, %r301;
	mov.u64 	%rd32, %rd1;
	mov.u32 	%r487, %r485;
$L__BB78_14:
	add.s32 	%r303, %r20, %r485;
	add.s32 	%r304, %r303, %r484;
	mul.wide.u32 	%rd20, %r304, 4;
	add.s64 	%rd21, %rd32, %rd20;
	ld.global.v4.u32 	{%r305, %r306, %r307, %r308}, [%rd21];
	st.shared.v4.u32 	[%r486], {%r305, %r306, %r307, %r308};
	add.s32 	%r309, %r487, %r9;
	add.s64 	%rd22, %rd32, %rd4;
	ld.global.v4.u32 	{%r310, %r311, %r312, %r313}, [%rd22];
	shl.b32 	%r314, %r8, 4;
	add.s32 	%r315, %r486, %r314;
	st.shared.v4.u32 	[%r315], {%r310, %r311, %r312, %r313};
	add.s32 	%r316, %r309, %r9;
	shl.b32 	%r317, %r8, 3;
	add.s32 	%r318, %r304, %r317;
	mul.wide.u32 	%rd23, %r318, 4;
	add.s64 	%rd24, %rd32, %rd23;
	ld.global.v4.u32 	{%r319, %r320, %r321, %r322}, [%rd24];
	shl.b32 	%r323, %r8, 5;
	add.s32 	%r324, %r486, %r323;
	st.shared.v4.u32 	[%r324], {%r319, %r320, %r321, %r322};
	add.s32 	%r325, %r316, %r9;
	add.s64 	%rd25, %rd32, %rd3;
	ld.global.v4.u32 	{%r326, %r327, %r328, %r329}, [%rd25];
	mad.lo.s32 	%r330, %r8, 48, %r486;
	st.shared.v4.u32 	[%r330], {%r326, %r327, %r328, %r329};
	add.s32 	%r487, %r325, %r9;
	add.s64 	%rd32, %rd32, %rd26;
	shl.b32 	%r331, %r8, 6;
	add.s32 	%r486, %r486, %r331;
	setp.lt.u32 	%p32, %r487, 32;
	@%p32 bra 	$L__BB78_14;
$L__BB78_15:
	mov.u32 	%r333, %ctaid.z;
	shl.b32 	%r334, %r333, 6;
	add.s32 	%r86, %r484, %r334;
	mov.b32 	%r488, 0;
$L__BB78_16:
	mov.u32 	%r91, %r488;
	shr.u32 	%r489, %r1, 4;
	and.b32  	%r335, %r1, 15;
	add.s32 	%r93, %r91, %r335;
$L__BB78_17:
	add.s32 	%r336, %r86, %r489;
	mad.lo.s32 	%r337, %r336, %r191, %r93;
	mul.wide.s32 	%rd27, %r337, 4;
	add.s64 	%rd28, %rd2, %rd27;
	ld.global.u32 	%r338, [%rd28];
	shl.b32 	%r339, %r489, 2;
	add.s32 	%r340, %r72, %r339;
	st.shared.u32 	[%r340], %r338;
	add.s32 	%r489, %r489, %r71;
	setp.lt.u32 	%p33, %r489, 32;
	@%p33 bra 	$L__BB78_17;
	setp.lt.s32 	%p34, %r2, 1;
	bar.sync 	0;
	@%p34 bra 	$L__BB78_91;
	mov.b32 	%r490, 0;
$L__BB78_20:
	setp.ge.s32 	%p35, %r5, %r12;
	add.s32 	%r97, %r490, %r4;
	shl.b32 	%r342, %r97, 5;
	or.b32  	%r343, %r342, %r11;
	add.s32 	%r344, %r343, %r10;
	shl.b32 	%r345, %r344, 2;
	mov.u32 	%r346, _ZZ9cuda_gemmIiLi128ELi1ELi1ELi64ELi64ELi64ELi64ELi1ELi0EEviiiPT_S1_S1_iiiE3Ash;
	add.s32 	%r347, %r346, %r345;
	ld.shared.u32 	%r98, [%r347];
	add.s32 	%r348, %r343, %r22;
	shl.b32 	%r349, %r348, 2;
	add.s32 	%r350, %r346, %r349;
	ld.shared.u32 	%r99, [%r350];
	add.s32 	%r351, %r343, %r23;
	shl.b32 	%r352, %r351, 2;
	add.s32 	%r353, %r346, %r352;
	ld.shared.u32 	%r100, [%r353];
	add.s32 	%r354, %r343, %r24;
	shl.b32 	%r355, %r354, 2;
	add.s32 	%r356, %r346, %r355;
	ld.shared.u32 	%r101, [%r356];
	add.s32 	%r357, %r343, %r25;
	shl.b32 	%r358, %r357, 2;
	add.s32 	%r359, %r346, %r358;
	ld.shared.u32 	%r102, [%r359];
	add.s32 	%r360, %r343, %r26;
	shl.b32 	%r361, %r360, 2;
	add.s32 	%r362, %r346, %r361;
	ld.shared.u32 	%r103, [%r362];
	add.s32 	%r363, %r343, %r27;
	shl.b32 	%r364, %r363, 2;
	add.s32 	%r365, %r346, %r364;
	ld.shared.u32 	%r104, [%r365];
	add.s32 	%r366, %r343, %r28;
	shl.b32 	%r367, %r366, 2;
	add.s32 	%r368, %r346, %r367;
	ld.shared.u32 	%r105, [%r368];
	add.s32 	%r369, %r343, %r29;
	shl.b32 	%r370, %r369, 2;
	add.s32 	%r371, %r346, %r370;
	ld.shared.u32 	%r106, [%r371];
	add.s32 	%r372, %r343, %r30;
	shl.b32 	%r373, %r372, 2;
	add.s32 	%r374, %r346, %r373;
	ld.shared.u32 	%r107, [%r374];
	add.s32 	%r375, %r343, %r31;
	shl.b32 	%r376, %r375, 2;
	add.s32 	%r377, %r346, %r376;
	ld.shared.u32 	%r108, [%r377];
	add.s32 	%r378, %r343, %r32;
	shl.b32 	%r379, %r378, 2;
	add.s32 	%r380, %r346, %r379;
	ld.shared.u32 	%r109, [%r380];
	add.s32 	%r381, %r343, %r33;
	shl.b32 	%r382, %r381, 2;
	add.s32 	%r383, %r346, %r382;
	ld.shared.u32 	%r110, [%r383];
	add.s32 	%r384, %r343, %r34;
	shl.b32 	%r385, %r384, 2;
	add.s32 	%r386, %r346, %r385;
	ld.shared.u32 	%r111, [%r386];
	add.s32 	%r387, %r343, %r35;
	shl.b32 	%r388, %r387, 2;
	add.s32 	%r389, %r346, %r388;
	ld.shared.u32 	%r112, [%r389];
	add.s32 	%r390, %r343, %r36;
	shl.b32 	%r391, %r390, 2;
	add.s32 	%r392, %r346, %r391;
	ld.shared.u32 	%r113, [%r392];
	@%p35 bra 	$L__BB78_90;
	mov.u32 	%r491, %r5;
$L__BB78_22:
	setp.gt.u32 	%p36, %r192, 64;
	mov.u32 	%r393, _ZZ9cuda_gemmIiLi128ELi1ELi1ELi64ELi64ELi64ELi64ELi1ELi0EEviiiPT_S1_S1_iiiE11kron_fac_sh;
	mad.lo.s32 	%r115, %r491, 132, %r393;
	add.s32 	%r395, %r115, %r394;
	ld.shared.u32 	%r116, [%r395];
	@%p36 bra 	$L__BB78_55;
	setp.eq.s32 	%p53, %r192, 0;
	mov.b32 	%r493, 0;
	@%p53 bra 	$L__BB78_25;
	shfl.sync.idx.b32	%r446|%p54, %r116, %r53, 31, -1;
	mul.lo.s32 	%r493, %r446, %r98;
$L__BB78_25:
	setp.lt.s32 	%p55, %r192, 2;
	@%p55 bra 	$L__BB78_27;
	shfl.sync.idx.b32	%r447|%p56, %r116, %r54, 31, -1;
	mad.lo.s32 	%r493, %r447, %r99, %r493;
$L__BB78_27:
	setp.lt.s32 	%p57, %r192, 3;
	@%p57 bra 	$L__BB78_29;
	shfl.sync.idx.b32	%r448|%p58, %r116, %r55, 31, -1;
	mad.lo.s32 	%r493, %r448, %r100, %r493;
$L__BB78_29:
	setp.lt.s32 	%p59, %r192, 4;
	@%p59 bra 	$L__BB78_31;
	shfl.sync.idx.b32	%r449|%p60, %r116, %r56, 31, -1;
	mad.lo.s32 	%r493, %r449, %r101, %r493;
$L__BB78_31:
	setp.lt.s32 	%p61, %r192, 5;
	@%p61 bra 	$L__BB78_33;
	shfl.sync.idx.b32	%r450|%p62, %r116, %r57, 31, -1;
	mad.lo.s32 	%r493, %r450, %r102, %r493;
$L__BB78_33:
	setp.lt.s32 	%p63, %r192, 6;
	@%p63 bra 	$L__BB78_35;
	shfl.sync.idx.b32	%r451|%p64, %r116, %r58, 31, -1;
	mad.lo.s32 	%r493, %r451, %r103, %r493;
$L__BB78_35:
	setp.lt.s32 	%p65, %r192, 7;
	@%p65 bra 	$L__BB78_37;
	shfl.sync.idx.b32	%r452|%p66, %r116, %r59, 31, -1;
	mad.lo.s32 	%r493, %r452, %r104, %r493;
$L__BB78_37:
	setp.lt.s32 	%p67, %r192, 8;
	@%p67 bra 	$L__BB78_39;
	shfl.sync.idx.b32	%r453|%p68, %r116, %r60, 31, -1;
	mad.lo.s32 	%r493, %r453, %r105, %r493;
$L__BB78_39:
	setp.lt.s32 	%p69, %r192, 9;
	@%p69 bra 	$L__BB78_41;
	shfl.sync.idx.b32	%r454|%p70, %r116, %r61, 31, -1;
	mad.lo.s32 	%r493, %r454, %r106, %r493;
$L__BB78_41:
	setp.lt.s32 	%p71, %r192, 10;
	@%p71 bra 	$L__BB78_43;
	shfl.sync.idx.b32	%r455|%p72, %r116, %r62, 31, -1;
	mad.lo.s32 	%r493, %r455, %r107, %r493;
$L__BB78_43:
	setp.lt.s32 	%p73, %r192, 11;
	@%p73 bra 	$L__BB78_45;
	shfl.sync.idx.b32	%r456|%p74, %r116, %r63, 31, -1;
	mad.lo.s32 	%r493, %r456, %r108, %r493;
$L__BB78_45:
	setp.lt.s32 	%p75, %r192, 12;
	@%p75 bra 	$L__BB78_47;
	shfl.sync.idx.b32	%r457|%p76, %r116, %r64, 31, -1;
	mad.lo.s32 	%r493, %r457, %r109, %r493;
$L__BB78_47:
	setp.lt.s32 	%p77, %r192, 13;
	@%p77 bra 	$L__BB78_49;
	shfl.sync.idx.b32	%r458|%p78, %r116, %r65, 31, -1;
	mad.lo.s32 	%r493, %r458, %r110, %r493;
$L__BB78_49:
	setp.lt.s32 	%p79, %r192, 14;
	@%p79 bra 	$L__BB78_51;
	shfl.sync.idx.b32	%r459|%p80, %r116, %r66, 31, -1;
	mad.lo.s32 	%r493, %r459, %r111, %r493;
$L__BB78_51:
	setp.lt.s32 	%p81, %r192, 15;
	@%p81 bra 	$L__BB78_53;
	shfl.sync.idx.b32	%r460|%p82, %r116, %r67, 31, -1;
	mad.lo.s32 	%r493, %r460, %r112, %r493;
$L__BB78_53:
	setp.lt.s32 	%p83, %r192, 16;
	@%p83 bra 	$L__BB78_87;
	shfl.sync.idx.b32	%r461|%p84, %r116, %r68, 31, -1;
	mad.lo.s32 	%r493, %r461, %r113, %r493;
	bra.uni 	$L__BB78_87;
$L__BB78_55:
	setp.lt.s32 	%p37, %r192, 1;
	mov.b32 	%r493, 0;
	@%p37 bra 	$L__BB78_57;
	add.s32 	%r398, %r115, %r397;
	ld.shared.u32 	%r399, [%r398];
	mul.lo.s32 	%r493, %r399, %r98;
$L__BB78_57:
	setp.lt.s32 	%p38, %r192, 2;
	@%p38 bra 	$L__BB78_59;
	add.s32 	%r401, %r115, %r400;
	ld.shared.u32 	%r402, [%r401];
	mad.lo.s32 	%r493, %r402, %r99, %r493;
$L__BB78_59:
	setp.lt.s32 	%p39, %r192, 3;
	@%p39 bra 	$L__BB78_61;
	add.s32 	%r404, %r115, %r403;
	ld.shared.u32 	%r405, [%r404];
	mad.lo.s32 	%r493, %r405, %r100, %r493;
$L__BB78_61:
	setp.lt.s32 	%p40, %r192, 4;
	@%p40 bra 	$L__BB78_63;
	add.s32 	%r407, %r115, %r406;
	ld.shared.u32 	%r408, [%r407];
	mad.lo.s32 	%r493, %r408, %r101, %r493;
$L__BB78_63:
	setp.lt.s32 	%p41, %r192, 5;
	@%p41 bra 	$L__BB78_65;
	add.s32 	%r410, %r115, %r409;
	ld.shared.u32 	%r411, [%r410];
	mad.lo.s32 	%r493, %r411, %r102, %r493;
$L__BB78_65:
	setp.lt.s32 	%p42, %r192, 6;
	@%p42 bra 	$L__BB78_67;
	add.s32 	%r413, %r115, %r412;
	ld.shared.u32 	%r414, [%r413];
	mad.lo.s32 	%r493, %r414, %r103, %r493;
$L__BB78_67:
	setp.lt.s32 	%p43, %r192, 7;
	@%p43 bra 	$L__BB78_69;
	add.s32 	%r416, %r115, %r415;
	ld.shared.u32 	%r417, [%r416];
	mad.lo.s32 	%r493, %r417, %r104, %r493;
$L__BB78_69:
	setp.lt.s32 	%p44, %r192, 8;
	@%p44 bra 	$L__BB78_71;
	add.s32 	%r419, %r115, %r418;
	ld.shared.u32 	%r420, [%r419];
	mad.lo.s32 	%r493, %r420, %r105, %r493;
$L__BB78_71:
	setp.lt.s32 	%p45, %r192, 9;
	@%p45 bra 	$L__BB78_73;
	add.s32 	%r422, %r115, %r421;
	ld.shared.u32 	%r423, [%r422];
	mad.lo.s32 	%r493, %r423, %r106, %r493;
$L__BB78_73:
	setp.lt.s32 	%p46, %r192, 10;
	@%p46 bra 	$L__BB78_75;
	add.s32 	%r425, %r115, %r424;
	ld.shared.u32 	%r426, [%r425];
	mad.lo.s32 	%r493, %r426, %r107, %r493;
$L__BB78_75:
	setp.lt.s32 	%p47, %r192, 11;
	@%p47 bra 	$L__BB78_77;
	add.s32 	%r428, %r115, %r427;
	ld.shared.u32 	%r429, [%r428];
	mad.lo.s32 	%r493, %r429, %r108, %r493;
$L__BB78_77:
	setp.lt.s32 	%p48, %r192, 12;
	@%p48 bra 	$L__BB78_79;
	add.s32 	%r431, %r115, %r430;
	ld.shared.u32 	%r432, [%r431];
	mad.lo.s32 	%r493, %r432, %r109, %r493;
$L__BB78_79:
	setp.lt.s32 	%p49, %r192, 13;
	@%p49 bra 	$L__BB78_81;
	add.s32 	%r434, %r115, %r433;
	ld.shared.u32 	%r435, [%r434];
	mad.lo.s32 	%r493, %r435, %r110, %r493;
$L__BB78_81:
	setp.lt.s32 	%p50, %r192, 14;
	@%p50 bra 	$L__BB78_83;
	add.s32 	%r437, %r115, %r436;
	ld.shared.u32 	%r438, [%r437];
	mad.lo.s32 	%r493, %r438, %r111, %r493;
$L__BB78_83:
	setp.lt.s32 	%p51, %r192, 15;
	@%p51 bra 	$L__BB78_85;
	add.s32 	%r440, %r115, %r439;
	ld.shared.u32 	%r441, [%r440];
	mad.lo.s32 	%r493, %r441, %r112, %r493;
$L__BB78_85:
	setp.lt.s32 	%p52, %r192, 16;
	@%p52 bra 	$L__BB78_87;
	add.s32 	%r443, %r115, %r442;
	ld.shared.u32 	%r444, [%r443];
	mad.lo.s32 	%r493, %r444, %r113, %r493;
$L__BB78_87:
	setp.ne.s32 	%p85, %r7, 0;
	add.s32 	%r462, %r491, %r91;
	mad.lo.s32 	%r180, %r462, %r2, %r97;
	shfl.sync.down.b32	%r463|%p86, %r493, 1, 7711, -1;
	add.s32 	%r181, %r463, %r493;
	@%p85 bra 	$L__BB78_89;
	shl.b32 	%r464, %r180, 2;
	mov.u32 	%r465, _ZZ9cuda_gemmIiLi128ELi1ELi1ELi64ELi64ELi64ELi64ELi1ELi0EEviiiPT_S1_S1_iiiE3Csh;
	add.s32 	%r466, %r465, %r464;
	ld.shared.u32 	%r467, [%r466];
	add.s32 	%r468, %r467, %r181;
	st.shared.u32 	[%r466], %r468;
$L__BB78_89:
	add.s32 	%r491, %r491, %r69;
	setp.lt.s32 	%p87, %r491, %r12;
	@%p87 bra 	$L__BB78_22;
$L__BB78_90:
	add.s32 	%r490, %r490, %r3;
	setp.lt.s32 	%p88, %r490, %r2;
	@%p88 bra 	$L__BB78_20;
$L__BB78_91:
	add.s32 	%r488, %r91, 16;
	setp.lt.u32 	%p89, %r91, 48;
	@%p89 bra 	$L__BB78_16;
	mov.b32 	%r484, 32;
	mov.pred 	%p93, 0;
	@%p1 bra 	$L__BB78_7;
	setp.gt.u32 	%p91, %r1, 15;
	bar.sync 	0;
	@%p91 bra 	$L__BB78_96;
	ld.param.u64 	%rd31, [_Z9cuda_gemmIiLi128ELi1ELi1ELi64ELi64ELi64ELi64ELi1ELi0EEviiiPT_S1_S1_iii_param_5];
	shl.b32 	%r470, %r6, 6;
	shl.b32 	%r471, %r1, 4;
	mov.u32 	%r472, _ZZ9cuda_gemmIiLi128ELi1ELi1ELi64ELi64ELi64ELi64ELi1ELi0EEviiiPT_S1_S1_iiiE3Csh;
	add.s32 	%r523, %r472, %r471;
	shl.b32 	%r524, %r1, 2;
	add.s32 	%r473, %r470, %r524;
	mul.wide.u32 	%rd29, %r473, 4;
	cvta.to.global.u64 	%rd30, %rd31;
	add.s64 	%rd33, %rd30, %rd29;
	mul.wide.u32 	%rd8, %r8, 16;
	mov.u32 	%r478, %ntid.x;
	shl.b32 	%r479, %r478, 4;
$L__BB78_95:
	ld.shared.v4.u32 	{%r474, %r475, %r476, %r477}, [%r523];
	st.global.v4.u32 	[%rd33], {%r474, %r475, %r476, %r477};
	add.s32 	%r524, %r524, %r9;
	add.s32 	%r523, %r523, %r479;
	add.s64 	%rd33, %rd33, %rd8;
	setp.lt.u32 	%p92, %r524, 64;
	@%p92 bra 	$L__BB78_95;
$L__BB78_96:
	ret;
$L__BB78_97:
	shl.b32 	%r210, %r482, 2;
	mov.u32 	%r211, _ZZ9cuda_gemmIiLi128ELi1ELi1ELi64ELi64ELi64ELi64ELi1ELi0EEviiiPT_S1_S1_iiiE3Csh;
	add.s32 	%r212, %r211, %r210;
	mov.b32 	%r213, 0;
	st.shared.u32 	[%r212], %r213;
	add.s32 	%r214, %r212, %r9;
	st.shared.u32 	[%r214], %r213;
	add.s32 	%r215, %r214, %r9;
	st.shared.u32 	[%r215], %r213;
	add.s32 	%r216, %r215, %r9;
	st.shared.u32 	[%r216], %r213;
	add.s32 	%r482, %r9, %r482;
	setp.lt.u32 	%p8, %r482, 64;
	@%p8 bra 	$L__BB78_97;
	bra.uni 	$L__BB78_6;

}
	// .globl	_Z9cuda_gemmIiLi128ELi1ELi1ELi64ELi64ELi64ELi64ELi1ELi1EEviiiPT_S1_S1_iii
.visible .entry _Z9cuda_gemmIiLi128ELi1ELi1ELi64ELi64ELi64ELi64ELi1ELi1EEviiiPT_S1_S1_iii(
	.param .u32 _Z9cuda_gemmIiLi128ELi1ELi1ELi64ELi64ELi64ELi64ELi1ELi1EEviiiPT_S1_S1_iii_param_0,
	.param .u32 _Z9cuda_gemmIiLi128ELi1ELi1ELi64ELi64ELi64ELi64ELi1ELi1EEviiiPT_S1_S1_iii_param_1,
	.param .u32 _Z9cuda_gemmIiLi128ELi1ELi1ELi64ELi64ELi64ELi64ELi1ELi1EEviiiPT_S1_S1_iii_param_2,
	.param .u64 .ptr .align 1 _Z9cuda_gemmIiLi128ELi1ELi1ELi64ELi64ELi64ELi64ELi1ELi1EEviiiPT_S1_S1_iii_param_3,
	.param .u64 .ptr .align 1 _Z9cuda_gemmIiLi128ELi1ELi1ELi64ELi64ELi64ELi64ELi1ELi1EEviiiPT_S1_S1_iii_param_4,
	.param .u64 .ptr .align 1 _Z9cuda_gemmIiLi128ELi1ELi1ELi64ELi64ELi64ELi64ELi1ELi1EEviiiPT_S1_S1_iii_param_5,
	.param .u32 _Z9cuda_gemmIiLi128ELi1ELi1ELi64ELi64ELi64ELi64ELi1ELi1EEviiiPT_S1_S1_iii_param_6,
	.param .u32 _Z9cuda_gemmIiLi128ELi1ELi1ELi64ELi64ELi64ELi64ELi1ELi1EEviiiPT_S1_S1_iii_param_7,
	.param .u32 _Z9cuda_gemmIiLi128ELi1ELi1ELi64ELi64ELi64ELi64ELi1ELi1EEviiiPT_S1_S1_iii_param_8
)
.maxntid 128
{
	.reg .pred 	%p<42>;
	.reg .b32 	%r<244>;
	.reg .b64 	%rd<33>;
	// demoted variable
	.shared .align 128 .b8 _ZZ9cuda_gemmIiLi128ELi1ELi1ELi64ELi64ELi64ELi64ELi1ELi1EEviiiPT_S1_S1_iiiE11kron_fac_sh[2112];
	// demoted variable
	.shared .align 128 .b8 _ZZ9cuda_gemmIiLi128ELi1ELi1ELi64ELi64ELi64ELi64ELi1ELi1EEviiiPT_S1_S1_iiiE3Ash[128];
	// demoted variable
	.shared .align 128 .b8 _ZZ9cuda_gemmIiLi128ELi1ELi1ELi64ELi64ELi64ELi64ELi1ELi1EEviiiPT_S1_S1_iiiE3Csh[256];
	ld.param.u64 	%rd16, [_Z9cuda_gemmIiLi128ELi1ELi1ELi64ELi64ELi64ELi64ELi1ELi1EEviiiPT_S1_S1_iii_param_3];
	ld.param.u64 	%rd14, [_Z9cuda_gemmIiLi128ELi1ELi1ELi64ELi64ELi64ELi64ELi1ELi1EEviiiPT_S1_S1_iii_param_4];
	ld.param.u64 	%rd15, [_Z9cuda_gemmIiLi128ELi1ELi1ELi64ELi64ELi64ELi64ELi1ELi1EEviiiPT_S1_S1_iii_param_5];
	cvta.to.global.u64 	%rd1, %rd16;
	mov.u32 	%r1, %tid.x;
	shr.u32 	%r2, %r1, 1;
	mov.u32 	%r3, %ctaid.y;
	mov.u32 	%r75, %nctaid.y;
	setp.ge.u32 	%p2, %r3, %r75;
	@%p2 bra 	$L__BB79_26;
	and.b32  	%r4, %r1, 1;
	mov.u32 	%r5, %ntid.x;
	shl.b32 	%r243, %r1, 2;
	shl.b32 	%r7, %r5, 2;
	and.b32  	%r8, %r1, 15;
	shl.b32 	%r76, %r1, 4;
	and.b32  	%r9, %r76, 16;
	setp.gt.u32 	%p3, %r1, 63;
	@%p3 bra 	$L__BB79_6;
	add.s32 	%r77, %r1, %r5;
	max.u32 	%r78, %r77, 64;
	setp.lt.u32 	%p4, %r77, 64;
	selp.u32 	%r79, 1, 0, %p4;
	add.s32 	%r80, %r77, %r79;
	sub.s32 	%r81, %r78, %r80;
	div.u32 	%r82, %r81, %r5;
	add.s32 	%r10, %r82, %r79;
	and.b32  	%r83, %r10, 3;
	setp.eq.s32 	%p5, %r83, 3;
	mov.u32 	%r234, %r1;
	@%p5 bra 	$L__BB79_5;
	add.s32 	%r85, %r10, 1;
	and.b32  	%r11, %r85, 3;
	mov.b32 	%r233, 0;
	mov.u32 	%r234, %r1;
$L__BB79_4:
	.pragma "nounroll";
	shl.b32 	%r86, %r234, 2;
	mov.u32 	%r87, _ZZ9cuda_gemmIiLi128ELi1ELi1ELi64ELi64ELi64ELi64ELi1ELi1EEviiiPT_S1_S1_iiiE3Csh;
	add.s32 	%r88, %r87, %r86;
	mov.b32 	%r89, 0;
	st.shared.u32 	[%r88], %r89;
	add.s32 	%r234, %r234, %r5;
	add.s32 	%r233, %r233, 1;
	setp.ne.s32 	%p6, %r233, %r11;
	@%p6 bra 	$L__BB79_4;
$L__BB79_5:
	setp.lt.u32 	%p7, %r10, 3;
	@%p7 bra 	$L__BB79_6;
	bra.uni 	$L__BB79_27;
$L__BB79_6:
	mov.u32 	%r98, %ctaid.z;
	add.s32 	%r99, %r3, %r98;
	shl.b32 	%r17, %r99, 6;
	add.s32 	%r18, %r243, %r7;
	max.u32 	%r100, %r18, 32;
	setp.lt.u32 	%p10, %r18, 32;
	selp.u32 	%r101, 1, 0, %p10;
	add.s32 	%r102, %r18, %r101;
	sub.s32 	%r103, %r100, %r102;
	div.u32 	%r104, %r103, %r7;
	add.s32 	%r19, %r104, %r101;
	and.b32  	%r20, %r19, 3;
	shl.b32 	%r105, %r243, 2;
	mov.u32 	%r106, _ZZ9cuda_gemmIiLi128ELi1ELi1ELi64ELi64ELi64ELi64ELi1ELi1EEviiiPT_S1_S1_iiiE3Ash;
	add.s32 	%r21, %r106, %r105;
	shl.b32 	%r107, %r7, 2;
	add.s32 	%r22, %r21, %r107;
	add.s32 	%r23, %r18, %r7;
	add.s32 	%r24, %r22, %r107;
	add.s32 	%r25, %r9, 15;
	add.s32 	%r26, %r9, 14;
	add.s32 	%r27, %r9, 13;
	add.s32 	%r28, %r9, 12;
	shl.b32 	%r108, %r9, 2;
	add.s32 	%r29, %r106, %r108;
	add.s32 	%r30, %r9, 11;
	add.s32 	%r31, %r9, 10;
	add.s32 	%r32, %r9, 9;
	add.s32 	%r33, %r9, 8;
	add.s32 	%r34, %r9, 7;
	add.s32 	%r35, %r9, 6;
	add.s32 	%r36, %r9, 5;
	add.s32 	%r37, %r9, 4;
	add.s32 	%r38, %r9, 3;
	add.s32 	%r39, %r9, 2;
	add.s32 	%r40, %r9, 1;
	mad.lo.s32 	%r41, %r5, 12, %r17;
	mul.wide.u32 	%rd2, %r5, 64;
	shl.b32 	%r109, %r5, 3;
	add.s32 	%r42, %r17, %r109;
	mul.lo.s32 	%r43, %r5, 48;
	shl.b32 	%r44, %r5, 6;
	shl.b32 	%r45, %r5, 4;
	cvta.to.global.u64 	%rd3, %rd14;
	mov.u32 	%r110, _ZZ9cuda_gemmIiLi128ELi1ELi1ELi64ELi64ELi64ELi64ELi1ELi1EEviiiPT_S1_S1_iiiE11kron_fac_sh;
	mad.lo.s32 	%r111, %r2, 132, %r110;
	and.b32  	%r113, %r243, 124;
	add.s32 	%r46, %r111, %r113;
	shr.u32 	%r47, %r5, 4;
	mad.lo.s32 	%r48, %r8, 132, %r110;
	shl.b32 	%r49, %r98, 6;
	shr.u32 	%r50, %r1, 4;
	mov.b32 	%r236, 0;
	mov.pred 	%p41, -1;
$L__BB79_7:
	mov.pred 	%p1, %p41;
	setp.gt.u32 	%p11, %r1, 7;
	@%p11 bra 	$L__BB79_15;
	setp.eq.s32 	%p12, %r20, 3;
	add.s32 	%r54, %r236, %r17;
	mov.u32 	%r237, %r243;
	@%p12 bra 	$L__BB79_12;
	setp.eq.s32 	%p13, %r20, 0;
	add.s32 	%r114, %r54, %r243;
	mul.wide.u32 	%rd17, %r114, 4;
	add.s64 	%rd18, %rd1, %rd17;
	ld.global.v4.u32 	{%r115, %r116, %r117, %r118}, [%rd18];
	st.shared.v4.u32 	[%r21], {%r115, %r116, %r117, %r118};
	mov.u32 	%r237, %r18;
	@%p13 bra 	$L__BB79_12;
	setp.eq.s32 	%p14, %r20, 1;
	add.s32 	%r119, %r54, %r18;
	mul.wide.u32 	%rd19, %r119, 4;
	add.s64 	%rd20, %rd1, %rd19;
	ld.global.v4.u32 	{%r120, %r121, %r122, %r123}, [%rd20];
	st.shared.v4.u32 	[%r22], {%r120, %r121, %r122, %r123};
	mov.u32 	%r237, %r23;
	@%p14 bra 	$L__BB79_12;
	add.s32 	%r237, %r23, %r7;
	add.s32 	%r124, %r54, %r23;
	mul.wide.u32 	%rd21, %r124, 4;
	add.s64 	%rd22, %rd1, %rd21;
	ld.global.v4.u32 	{%r125, %r126, %r127, %r128}, [%rd22];
	st.shared.v4.u32 	[%r24], {%r125, %r126, %r127, %r128};
$L__BB79_12:
	setp.lt.u32 	%p15, %r19, 3;
	@%p15 bra 	$L__BB79_15;
	add.s32 	%r129, %r41, %r237;
	add.s32 	%r130, %r129, %r236;
	mul.wide.u32 	%rd4, %r130, 4;
	add.s32 	%r131, %r42, %r237;
	add.s32 	%r132, %r131, %r236;
	mul.wide.u32 	%rd5, %r132, 4;
	add.s32 	%r133, %r17, %r237;
	add.s32 	%r134, %r133, %r236;
	add.s32 	%r135, %r134, %r7;
	mul.wide.u32 	%rd6, %r135, 4;
	shl.b32 	%r136, %r237, 2;
	mov.u32 	%r137, _ZZ9cuda_gemmIiLi128ELi1ELi1ELi64ELi64ELi64ELi64ELi1ELi1EEviiiPT_S1_S1_iiiE3Ash;
	add.s32 	%r238, %r137, %r136;
	mul.wide.u32 	%rd7, %r134, 4;
	mov.u64 	%rd31, %rd1;
$L__BB79_14:
	add.s64 	%rd23, %rd31, %rd7;
	ld.global.v4.u32 	{%r138, %r139, %r140, %r141}, [%rd23];
	st.shared.v4.u32 	[%r238], {%r138, %r139, %r140, %r141};
	add.s32 	%r142, %r237, %r7;
	add.s64 	%rd24, %rd31, %rd6;
	ld.global.v4.u32 	{%r143, %r144, %r145, %r146}, [%rd24];
	add.s32 	%r147, %r238, %r45;
	st.shared.v4.u32 	[%r147], {%r143, %r144, %r145, %r146};
	add.s32 	%r148, %r142, %r7;
	add.s64 	%rd25, %rd31, %rd5;
	ld.global.v4.u32 	{%r149, %r150, %r151, %r152}, [%rd25];
	shl.b32 	%r153, %r5, 5;
	add.s32 	%r154, %r238, %r153;
	st.shared.v4.u32 	[%r154], {%r149, %r150, %r151, %r152};
	add.s32 	%r155, %r148, %r7;
	add.s64 	%rd26, %rd31, %rd4;
	ld.global.v4.u32 	{%r156, %r157, %r158, %r159}, [%rd26];
	add.s32 	%r160, %r238, %r43;
	st.shared.v4.u32 	[%r160], {%r156, %r157, %r158, %r159};
	add.s32 	%r237, %r155, %r7;
	add.s64 	%rd31, %rd31, %rd2;
	add.s32 	%r238, %r238, %r44;
	setp.lt.u32 	%p16, %r237, 32;
	@%p16 bra 	$L__BB79_14;
$L__BB79_15:
	add.s32 	%r58, %r236, %r49;
	mov.b32 	%r240, 0;
$L__BB79_16:
	mov.u32 	%r63, %r240;
	add.s32 	%r64, %r8, %r63;
	mov.u32 	%r241, %r50;
$L__BB79_17:
	add.s32 	%r162, %r58, %r241;
	shl.b32 	%r163, %r162, 6;
	add.s32 	%r164, %r163, %r64;
	mul.wide.u32 	%rd27, %r164, 4;
	add.s64 	%rd28, %rd3, %rd27;
	ld.global.u32 	%r165, [%rd28];
	shl.b32 	%r166, %r241, 2;
	add.s32 	%r167, %r48, %r166;
	st.shared.u32 	[%r167], %r165;
	add.s32 	%r241, %r241, %r47;
	setp.lt.u32 	%p17, %r241, 32;
	@%p17 bra 	$L__BB79_17;
	setp.gt.u32 	%p18, %r1, 31;
	bar.sync 	0;
	@%p18 bra 	$L__BB79_21;
	setp.ne.s32 	%p19, %r4, 0;
	ld.shared.v4.u32 	{%r168, %r169, %r170, %r171}, [%r29+48];
	ld.shared.v4.u32 	{%r172, %r173, %r174, %r175}, [%r29+32];
	ld.shared.v4.u32 	{%r176, %r177, %r178, %r179}, [%r29+16];
	ld.shared.v4.u32 	{%r180, %r181, %r182, %r183}, [%r29];
	ld.shared.u32 	%r184, [%r46];
	shfl.sync.idx.b32	%r185|%p20, %r184, %r9, 31, -1;
	mul.lo.s32 	%r186, %r185, %r180;
	shfl.sync.idx.b32	%r187|%p21, %r184, %r40, 31, -1;
	mad.lo.s32 	%r188, %r187, %r181, %r186;
	shfl.sync.idx.b32	%r189|%p22, %r184, %r39, 31, -1;
	mad.lo.s32 	%r190, %r189, %r182, %r188;
	shfl.sync.idx.b32	%r191|%p23, %r184, %r38, 31, -1;
	mad.lo.s32 	%r192, %r191, %r183, %r190;
	shfl.sync.idx.b32	%r193|%p24, %r184, %r37, 31, -1;
	mad.lo.s32 	%r194, %r193, %r176, %r192;
	shfl.sync.idx.b32	%r195|%p25, %r184, %r36, 31, -1;
	mad.lo.s32 	%r196, %r195, %r177, %r194;
	shfl.sync.idx.b32	%r197|%p26, %r184, %r35, 31, -1;
	mad.lo.s32 	%r198, %r197, %r178, %r196;
	shfl.sync.idx.b32	%r199|%p27, %r184, %r34, 31, -1;
	mad.lo.s32 	%r200, %r199, %r179, %r198;
	shfl.sync.idx.b32	%r201|%p28, %r184, %r33, 31, -1;
	mad.lo.s32 	%r202, %r201, %r172, %r200;
	shfl.sync.idx.b32	%r203|%p29, %r184, %r32, 31, -1;
	mad.lo.s32 	%r204, %r203, %r173, %r202;
	shfl.sync.idx.b32	%r205|%p30, %r184, %r31, 31, -1;
	mad.lo.s32 	%r206, %r205, %r174, %r204;
	shfl.sync.idx.b32	%r207|%p31, %r184, %r30, 31, -1;
	mad.lo.s32 	%r208, %r207, %r175, %r206;
	shfl.sync.idx.b32	%r209|%p32, %r184, %r28, 31, -1;
	mad.lo.s32 	%r210, %r209, %r168, %r208;
	shfl.sync.idx.b32	%r211|%p33, %r184, %r27, 31, -1;
	mad.lo.s32 	%r212, %r211, %r169, %r210;
	shfl.sync.idx.b32	%r213|%p34, %r184, %r26, 31, -1;
	mad.lo.s32 	%r214, %r213, %r170, %r212;
	shfl.sync.idx.b32	%r215|%p35, %r184, %r25, 31, -1;
	mad.lo.s32 	%r216, %r215, %r171, %r214;
	add.s32 	%r67, %r2, %r63;
	shfl.sync.down.b32	%r217|%p36, %r216, 1, 7711, -1;
	add.s32 	%r68, %r217, %r216;
	@%p19 bra 	$L__BB79_21;
	shl.b32 	%r218, %r67, 2;
	mov.u32 	%r219, _ZZ9cuda_gemmIiLi128ELi1ELi1ELi64ELi64ELi64ELi64ELi1ELi1EEviiiPT_S1_S1_iiiE3Csh;
	add.s32 	%r220, %r219, %r218;
	ld.shared.u32 	%r221, [%r220];
	add.s32 	%r222, %r221, %r68;
	st.shared.u32 	[%r220], %r222;
$L__BB79_21:
	add.s32 	%r240, %r63, 16;
	setp.lt.u32 	%p37, %r63, 48;
	@%p37 bra 	$L__BB79_16;
	mov.b32 	%r236, 32;
	mov.pred 	%p41, 0;
	@%p1 bra 	$L__BB79_7;
	setp.gt.u32 	%p39, %r1, 15;
	bar.sync 	0;
	@%p39 bra 	$L__BB79_26;
	shl.b32 	%r224, %r3, 6;
	shl.b32 	%r225, %r1, 4;
	mov.u32 	%r226, _ZZ9cuda_gemmIiLi128ELi1ELi1ELi64ELi64ELi64ELi64ELi1ELi1EEviiiPT_S1_S1_iiiE3Csh;
	add.s32 	%r242, %r226, %r225;
	add.s32 	%r227, %r224, %r243;
	mul.wide.u32 	%rd29, %r227, 4;
	cvta.to.global.u64 	%rd30, %rd15;
	add.s64 	%rd32, %rd30, %rd29;
	mul.wide.u32 	%rd11, %r5, 16;
$L__BB79_25:
	ld.shared.v4.u32 	{%r228, %r229, %r230, %r231}, [%r242];
	st.global.v4.u32 	[%rd32], {%r228, %r229, %r230, %r231};
	add.s32 	%r243, %r243, %r7;
	add.s32 	%r242, %r242, %r45;
	add.s64 	%rd32, %rd32, %rd11;
	setp.lt.u32 	%p40, %r243, 64;
	@%p40 bra 	$L__BB79_25;
$L__BB79_26:
	ret;
$L__BB79_27:
	shl.b32 	%r90, %r234, 2;
	mov.u32 	%r91, _ZZ9cuda_gemmIiLi128ELi1ELi1ELi64ELi64ELi64ELi64ELi1ELi1EEviiiPT_S1_S1_iiiE3Csh;
	add.s32 	%r92, %r91, %r90;
	mov.b32 	%r93, 0;
	st.shared.u32 	[%r92], %r93;
	add.s32 	%r94, %r92, %r7;
	st.shared.u32 	[%r94], %r93;
	add.s32 	%r95, %r94, %r7;
	st.shared.u32 	[%r95], %r93;
	add.s32 	%r96, %r95, %r7;
	st.shared.u32 	[%r96], %r93;
	add.s32 	%r234, %r7, %r234;
	setp.lt.u32 	%p8, %r234, 64;
	@%p8 bra 	$L__BB79_27;
	bra.uni 	$L__BB79_6;

}
	// .globl	_Z9cuda_gemmIiLi128ELi1ELi1ELi64ELi128ELi128ELi64ELi0ELi0EEviiiPT_S1_S1_iii
.visible .entry _Z9cuda_gemmIiLi128ELi1ELi1ELi64ELi128ELi128ELi64ELi0ELi0EEviiiPT_S1_S1_iii(
	.param .u32 _Z9cuda_gemmIiLi128ELi1ELi1ELi64ELi128ELi128ELi64ELi0ELi0EEviiiPT_S1_S1_iii_param_0,
	.param .u32 _Z9cuda_gemmIiLi128ELi1ELi1ELi64ELi128ELi128ELi64ELi0ELi0EEviiiPT_S1_S1_iii_param_1,
	.param .u32 _Z9cuda_gemmIiLi128ELi1ELi1ELi64ELi128ELi128ELi64ELi0ELi0EEviiiPT_S1_S1_iii_param_2,
	.param .u64 .ptr .align 1 _Z9cuda_gemmIiLi128ELi1ELi1ELi64ELi128ELi128ELi64ELi0ELi0EEviiiPT_S1_S1_iii_param_3,
	.param .u64 .ptr .align 1 _Z9cuda_gemmIiLi128ELi1ELi1ELi64ELi128ELi128ELi64ELi0ELi0EEviiiPT_S1_S1_iii_param_4,
	.param .u64 .ptr .align 1 _Z9cuda_gemmIiLi128ELi1ELi1ELi64ELi128ELi128ELi64ELi0ELi0EEviiiPT_S1_S1_iii_param_5,
	.param .u32 _Z9cuda_gemmIiLi128ELi1ELi1ELi64ELi128ELi128ELi64ELi0ELi0EEviiiPT_S1_S1_iii_param_6,
	.param .u32 _Z9cuda_gemmIiLi128ELi1ELi1ELi64ELi128ELi128ELi64ELi0ELi0EEviiiPT_S1_S1_iii_param_7,
	.param .u32 _Z9cuda_gemmIiLi128ELi1ELi1ELi64ELi128ELi128ELi64ELi0ELi0EEviiiPT_S1_S1_iii_param_8
)
.maxntid 128
{
	.reg .pred 	%p<93>;
	.reg .b16 	%rs<3>;
	.reg .b32 	%r<557>;
	.reg .b64 	%rd<22>;
	// demoted variable
	.shared .align 128 .b8 _ZZ9cuda_gemmIiLi128ELi1ELi1ELi64ELi128ELi128ELi64ELi0ELi0EEviiiPT_S1_S1_iiiE11kron_fac_sh[2112];
	// demoted variable
	.shared .align 128 .b8 _ZZ9cuda_gemmIiLi128ELi1ELi1ELi64ELi128ELi128ELi64ELi0ELi0EEviiiPT_S1_S1_iiiE3Ash[64];
	// demoted variable
	.shared .align 128 .b8 _ZZ9cuda_gemmIiLi128ELi1ELi1ELi64ELi128ELi128ELi64ELi0ELi0EEviiiPT_S1_S1_iiiE3Csh[128];
	ld.param.u64 	%rd4, [_Z9cuda_gemmIiLi128ELi1ELi1ELi64ELi128ELi128ELi64ELi0ELi0EEviiiPT_S1_S1_iii_param_4];
	ld.param.u64 	%rd5, [_Z9cuda_gemmIiLi128ELi1ELi1ELi64ELi128ELi128ELi64ELi0ELi0EEviiiPT_S1_S1_iii_param_5];
	ld.param.u32 	%r215, [_Z9cuda_gemmIiLi128ELi1ELi1ELi64ELi128ELi128ELi64ELi0ELi0EEviiiPT_S1_S1_iii_param_6];
	ld.param.u32 	%r216, [_Z9cuda_gemmIiLi128ELi1ELi1ELi64ELi128ELi128ELi64ELi0ELi0EEviiiPT_S1_S1_iii_param_7];
	cvta.to.global.u64 	%rd1, %rd5;
	mov.u32 	%r551, %tid.x;
	div.s32 	%r2, 64, %r216;
	shl.b32 	%r3, %r2, 1;
	div.u32 	%r5, %r551, %r3;
	mul.lo.s32 	%r217, %r5, %r3;
	sub.s32 	%r218, %r551, %r217;
	shr.u32 	%r4, %r218, 1;
	mov.u32 	%r6, %ctaid.y;
	mov.u32 	%r219, %nctaid.y;
	setp.ge.u32 	%p2, %r6, %r219;
	@%p2 bra 	$L__BB80_95;
	and.b32  	%r7, %r551, 1;
	mov.u32 	%r220, %ctaid.x;
	shr.u32 	%r8, %r220, 1;
	and.b32  	%r9, %r220, 1;
	mov.u32 	%r221, %ctaid.z;
	mov.u32 	%r10, %ntid.x;
	shl.b32 	%r11, %r551, 2;
	add.s32 	%r12, %r8, %r221;
	shl.b32 	%r13, %r10, 2;
	and.b32  	%r14, %r4, 15;
	shl.b32 	%r222, %r551, 4;
	and.b32  	%r15, %r222, 16;
	min.s32 	%r16, %r215, 16;
	setp.gt.u32 	%p3, %r551, 31;
	@%p3 bra 	$L__BB80_6;
	add.s32 	%r223, %r551, %r10;
	max.u32 	%r224, %r223, 32;
	setp.lt.u32 	%p4, %r223, 32;
	selp.u32 	%r225, 1, 0, %p4;
	add.s32 	%r226, %r223, %r225;
	sub.s32 	%r227, %r224, %r226;
	div.u32 	%r228, %r227, %r10;
	add.s32 	%r17, %r228, %r225;
	and.b32  	%r229, %r17, 3;
	setp.eq.s32 	%p5, %r229, 3;
	mov.u32 	%r507, %r551;
	@%p5 bra 	$L__BB80_5;
	add.s32 	%r231, %r17, 1;
	and.b32  	%r18, %r231, 3;
	mov.b32 	%r506, 0;
	mov.u32 	%r507, %r551;
$L__BB80_4:
	.pragma "nounroll";
	shl.b32 	%r232, %r507, 2;
	mov.u32 	%r233, _ZZ9cuda_gemmIiLi128ELi1ELi1ELi64ELi128ELi128ELi64ELi0ELi0EEviiiPT_S1_S1_iiiE3Csh;
	add.s32 	%r234, %r233, %r232;
	mov.b32 	%r235, 0;
	st.shared.u32 	[%r234], %r235;
	add.s32 	%r507, %r507, %r10;
	add.s32 	%r506, %r506, 1;
	setp.ne.s32 	%p6, %r506, %r18;
	@%p6 bra 	$L__BB80_4;
$L__BB80_5:
	setp.lt.u32 	%p7, %r17, 3;
	@%p7 bra 	$L__BB80_6;
	bra.uni 	$L__BB80_96;
$L__BB80_6:
	ld.param.u32 	%r503, [_Z9cuda_gemmIiLi128ELi1ELi1ELi64ELi128ELi128ELi64ELi0ELi0EEviiiPT_S1_S1_iii_param_2];
	and.b32  	%r244, %r551, 15;
	add.s32 	%r245, %r4, 1;
	and.b32  	%r24, %r245, 15;
	add.s32 	%r246, %r4, 2;
	and.b32  	%r25, %r246, 15;
	add.s32 	%r247, %r4, 3;
	and.b32  	%r26, %r247, 15;
	add.s32 	%r248, %r4, 4;
	and.b32  	%r27, %r248, 15;
	add.s32 	%r249, %r4, 5;
	and.b32  	%r28, %r249, 15;
	add.s32 	%r250, %r4, 6;
	and.b32  	%r29, %r250, 15;
	add.s32 	%r251, %r4, 7;
	and.b32  	%r30, %r251, 15;
	xor.b32  	%r31, %r14, 8;
	add.s32 	%r252, %r4, 9;
	and.b32  	%r32, %r252, 15;
	add.s32 	%r253, %r4, 10;
	and.b32  	%r33, %r253, 15;
	add.s32 	%r254, %r4, 11;
	and.b32  	%r34, %r254, 15;
	add.s32 	%r255, %r4, 12;
	and.b32  	%r35, %r255, 15;
	add.s32 	%r256, %r4, 13;
	and.b32  	%r36, %r256, 15;
	add.s32 	%r257, %r4, 14;
	and.b32  	%r37, %r257, 15;
	add.s32 	%r258, %r4, -1;
	and.b32  	%r38, %r258, 15;
	add.s32 	%r39, %r15, %r14;
	add.s32 	%r40, %r15, %r24;
	add.s32 	%r41, %r15, %r25;
	add.s32 	%r42, %r15, %r26;
	add.s32 	%r43, %r15, %r27;
	add.s32 	%r44, %r15, %r28;
	add.s32 	%r45, %r15, %r29;
	add.s32 	%r46, %r15, %r30;
	add.s32 	%r47, %r15, %r31;
	add.s32 	%r48, %r15, %r32;
	add.s32 	%r49, %r15, %r33;
	add.s32 	%r50, %r15, %r34;
	add.s32 	%r51, %r15, %r35;
	add.s32 	%r52, %r15, %r36;
	add.s32 	%r53, %r15, %r37;
	add.s32 	%r54, %r15, %r38;
	setp.lt.s32 	%p10, %r14, %r216;
	selp.b32 	%r259, 0, %r216, %p10;
	sub.s32 	%r55, %r14, %r259;
	add.s32 	%r260, %r14, 1;
	setp.lt.s32 	%p11, %r260, %r216;
	selp.b32 	%r261, 0, %r216, %p11;
	sub.s32 	%r56, %r260, %r261;
	add.s32 	%r262, %r14, 2;
	setp.lt.s32 	%p12, %r262, %r216;
	selp.b32 	%r263, 0, %r216, %p12;
	sub.s32 	%r57, %r262, %r263;
	add.s32 	%r264, %r14, 3;
	setp.lt.s32 	%p13, %r264, %r216;
	selp.b32 	%r265, 0, %r216, %p13;
	sub.s32 	%r58, %r264, %r265;
	add.s32 	%r266, %r14, 4;
	setp.lt.s32 	%p14, %r266, %r216;
	selp.b32 	%r267, 0, %r216, %p14;
	sub.s32 	%r59, %r266, %r267;
	add.s32 	%r268, %r14, 5;
	setp.lt.s32 	%p15, %r268, %r216;
	selp.b32 	%r269, 0, %r216, %p15;
	sub.s32 	%r60, %r268, %r269;
	add.s32 	%r270, %r14, 6;
	setp.lt.s32 	%p16, %r270, %r216;
	selp.b32 	%r271, 0, %r216, %p16;
	sub.s32 	%r61, %r270, %r271;
	add.s32 	%r272, %r14, 7;
	setp.lt.s32 	%p17, %r272, %r216;
	selp.b32 	%r273, 0, %r216, %p17;
	sub.s32 	%r62, %r272, %r273;
	add.s32 	%r274, %r14, 8;
	setp.lt.s32 	%p18, %r274, %r216;
	selp.b32 	%r275, 0, %r216, %p18;
	sub.s32 	%r63, %r274, %r275;
	add.s32 	%r276, %r14, 9;
	setp.lt.s32 	%p19, %r276, %r216;
	selp.b32 	%r277, 0, %r216, %p19;
	sub.s32 	%r64, %r276, %r277;
	add.s32 	%r278, %r14, 10;
	setp.lt.s32 	%p20, %r278, %r216;
	selp.b32 	%r279, 0, %r216, %p20;
	sub.s32 	%r65, %r278, %r279;
	add.s32 	%r280, %r14, 11;
	setp.lt.s32 	%p21, %r280, %r216;
	selp.b32 	%r281, 0, %r216, %p21;
	sub.s32 	%r66, %r280, %r281;
	add.s32 	%r282, %r14, 12;
	setp.lt.s32 	%p22, %r282, %r216;
	selp.b32 	%r283, 0, %r216, %p22;
	sub.s32 	%r67, %r282, %r283;
	add.s32 	%r284, %r14, 13;
	setp.lt.s32 	%p23, %r284, %r216;
	selp.b32 	%r285, 0, %r216, %p23;
	sub.s32 	%r68, %r284, %r285;
	add.s32 	%r286, %r14, 14;
	setp.lt.s32 	%p24, %r286, %r216;
	selp.b32 	%r287, 0, %r216, %p24;
	sub.s32 	%r69, %r286, %r287;
	add.s32 	%r288, %r14, 15;
	setp.lt.s32 	%p25, %r288, %r216;
	selp.b32 	%r289, 0, %r216, %p25;
	sub.s32 	%r70, %r288, %r289;
	shl.b32 	%r290, %r12, 6;
	mad.lo.s32 	%r291, %r6, %r503, %r290;
	add.s32 	%r71, %r291, %r11;
	cvt.u16.u32 	%rs1, %r3;
	div.s16 	%rs2, 128, %rs1;
	cvt.s32.s16 	%r72, %rs2;
	and.b32  	%r73, %r551, 31;
	cvta.to.global.u64 	%rd2, %rd4;
	shr.u32 	%r74, %r10, 4;
	mov.u32 	%r292, _ZZ9cuda_gemmIiLi128ELi1ELi1ELi64ELi128ELi128ELi64ELi0ELi0EEviiiPT_S1_S1_iiiE11kron_fac_sh;
	mad.lo.s32 	%r75, %r244, 132, %r292;
	shl.b32 	%r293, %r9, 6;
	or.b32  	%r76, %r293, %r244;
	mov.b32 	%r509, 0;
	mov.pred 	%p92, -1;
	shl.b32 	%r363, %r73, 2;
	shl.b32 	%r366, %r39, 2;
	shl.b32 	%r369, %r40, 2;
	shl.b32 	%r372, %r41, 2;
	shl.b32 	%r375, %r42, 2;
	shl.b32 	%r378, %r43, 2;
	shl.b32 	%r381, %r44, 2;
	shl.b32 	%r384, %r45, 2;
	shl.b32 	%r387, %r46, 2;
	shl.b32 	%r390, %r47, 2;
	shl.b32 	%r393, %r48, 2;
	shl.b32 	%r396, %r49, 2;
	shl.b32 	%r399, %r50, 2;
	shl.b32 	%r402, %r51, 2;
	shl.b32 	%r405, %r52, 2;
	shl.b32 	%r408, %r53, 2;
	shl.b32 	%r411, %r54, 2;
$L__BB80_7:
	mov.pred 	%p1, %p92;
	setp.gt.u32 	%p26, %r551, 3;
	@%p26 bra 	$L__BB80_10;
	shl.b32 	%r512, %r551, 2;
	shl.b32 	%r294, %r551, 4;
	mov.u32 	%r295, _ZZ9cuda_gemmIiLi128ELi1ELi1ELi64ELi128ELi128ELi64ELi0ELi0EEviiiPT_S1_S1_iiiE3Ash;
	add.s32 	%r511, %r295, %r294;
	add.s32 	%r510, %r71, %r509;
$L__BB80_9:
	ld.param.u64 	%rd21, [_Z9cuda_gemmIiLi128ELi1ELi1ELi64ELi128ELi128ELi64ELi0ELi0EEviiiPT_S1_S1_iii_param_3];
	mul.wide.s32 	%rd6, %r510, 4;
	cvta.to.global.u64 	%rd7, %rd21;
	add.s64 	%rd8, %rd7, %rd6;
	ld.global.v4.u32 	{%r296, %r297, %r298, %r299}, [%rd8];
	st.shared.v4.u32 	[%r511], {%r296, %r297, %r298, %r299};
	shl.b32 	%r300, %r10, 2;
	add.s32 	%r512, %r512, %r300;
	shl.b32 	%r301, %r10, 4;
	add.s32 	%r511, %r511, %r301;
	add.s32 	%r510, %r510, %r300;
	setp.lt.u32 	%p27, %r512, 16;
	@%p27 bra 	$L__BB80_9;
$L__BB80_10:
	mov.u32 	%r303, %ctaid.z;
	shl.b32 	%r304, %r303, 6;
	add.s32 	%r83, %r509, %r304;
	mov.b32 	%r513, 0;
$L__BB80_11:
	mov.u32 	%r90, %r513;
	shr.u32 	%r514, %r551, 4;
	add.s32 	%r92, %r76, %r90;
$L__BB80_12:
	add.s32 	%r305, %r83, %r514;
	mad.lo.s32 	%r306, %r305, %r215, %r92;
	mul.wide.s32 	%rd9, %r306, 4;
	add.s64 	%rd10, %rd2, %rd9;
	ld.global.u32 	%r307, [%rd10];
	shl.b32 	%r308, %r514, 2;
	add.s32 	%r309, %r75, %r308;
	st.shared.u32 	[%r309], %r307;
	add.s32 	%r514, %r514, %r74;
	setp.lt.u32 	%p28, %r514, 32;
	@%p28 bra 	$L__BB80_12;
	setp.lt.s32 	%p29, %r2, 1;
	bar.sync 	0;
	@%p29 bra 	$L__BB80_86;
	mov.b32 	%r515, 0;
$L__BB80_15:
	setp.ge.s32 	%p30, %r5, %r16;
	add.s32 	%r96, %r515, %r4;
	shl.b32 	%r311, %r96, 5;
	or.b32  	%r312, %r311, %r15;
	add.s32 	%r313, %r312, %r14;
	shl.b32 	%r314, %r313, 2;
	mov.u32 	%r315, _ZZ9cuda_gemmIiLi128ELi1ELi1ELi64ELi128ELi128ELi64ELi0ELi0EEviiiPT_S1_S1_iiiE3Ash;
	add.s32 	%r316, %r315, %r314;
	ld.shared.u32 	%r97, [%r316];
	add.s32 	%r317, %r312, %r24;
	shl.b32 	%r318, %r317, 2;
	add.s32 	%r319, %r315, %r318;
	ld.shared.u32 	%r98, [%r319];
	add.s32 	%r320, %r312, %r25;
	shl.b32 	%r321, %r320, 2;
	add.s32 	%r322, %r315, %r321;
	ld.shared.u32 	%r99, [%r322];
	add.s32 	%r323, %r312, %r26;
	shl.b32 	%r324, %r323, 2;
	add.s32 	%r325, %r315, %r324;
	ld.shared.u32 	%r100, [%r325];
	add.s32 	%r326, %r312, %r27;
	shl.b32 	%r327, %r326, 2;
	add.s32 	%r328, %r315, %r327;
	ld.shared.u32 	%r101, [%r328];
	add.s32 	%r329, %r312, %r28;
	shl.b32 	%r330, %r329, 2;
	add.s32 	%r331, %r315, %r330;
	ld.shared.u32 	%r102, [%r331];
	add.s32 	%r332, %r312, %r29;
	shl.b32 	%r333, %r332, 2;
	add.s32 	%r334, %r315, %r333;
	ld.shared.u32 	%r103, [%r334];
	add.s32 	%r335, %r312, %r30;
	shl.b32 	%r336, %r335, 2;
	add.s32 	%r337, %r315, %r336;
	ld.shared.u32 	%r104, [%r337];
	add.s32 	%r338, %r312, %r31;
	shl.b32 	%r339, %r338, 2;
	add.s32 	%r340, %r315, %r339;
	ld.shared.u32 	%r105, [%r340];
	add.s32 	%r341, %r312, %r32;
	shl.b32 	%r342, %r341, 2;
	add.s32 	%r343, %r315, %r342;
	ld.shared.u32 	%r106, [%r343];
	add.s32 	%r344, %r312, %r33;
	shl.b32 	%r345, %r344, 2;
	add.s32 	%r346, %r315, %r345;
	ld.shared.u32 	%r107, [%r346];
	add.s32 	%r347, %r312, %r34;
	shl.b32 	%r348, %r347, 2;
	add.s32 	%r349, %r315, %r348;
	ld.shared.u32 	%r108, [%r349];
	add.s32 	%r350, %r312, %r35;
	shl.b32 	%r351, %r350, 2;
	add.s32 	%r352, %r315, %r351;
	ld.shared.u32 	%r109, [%r352];
	add.s32 	%r353, %r312, %r36;
	shl.b32 	%r354, %r353, 2;
	add.s32 	%r355, %r315, %r354;
	ld.shared.u32 	%r110, [%r355];
	add.s32 	%r356, %r312, %r37;
	shl.b32 	%r357, %r356, 2;
	add.s32 	%r358, %r315, %r357;
	ld.shared.u32 	%r111, [%r358];
	add.s32 	%r359, %r312, %r38;
	shl.b32 	%r360, %r359, 2;
	add.s32 	%r361, %r315, %r360;
	ld.shared.u32 	%r112, [%r361];
	@%p30 bra 	$L__BB80_85;
	mov.u32 	%r516, %r5;
$L__BB80_17:
	setp.gt.u32 	%p31, %r216, 64;
	mov.u32 	%r362, _ZZ9cuda_gemmIiLi128ELi1ELi1ELi64ELi128ELi128ELi64ELi0ELi0EEviiiPT_S1_S1_iiiE11kron_fac_sh;
	mad.lo.s32 	%r114, %r516, 132, %r362;
	add.s32 	%r364, %r114, %r363;
	ld.shared.u32 	%r115, [%r364];
	@%p31 bra 	$L__BB80_50;
	setp.eq.s32 	%p48, %r216, 0;
	mov.b32 	%r518, 0;
	@%p48 bra 	$L__BB80_20;
	shfl.sync.idx.b32	%r415|%p49, %r115, %r55, 31, -1;
	mul.lo.s32 	%r518, %r415, %r97;
$L__BB80_20:
	setp.lt.s32 	%p50, %r216, 2;
	@%p50 bra 	$L__BB80_22;
	shfl.sync.idx.b32	%r416|%p51, %r115, %r56, 31, -1;
	mad.lo.s32 	%r518, %r416, %r98, %r518;
$L__BB80_22:
	setp.lt.s32 	%p52, %r216, 3;
	@%p52 bra 	$L__BB80_24;
	shfl.sync.idx.b32	%r417|%p53, %r115, %r57, 31, -1;
	mad.lo.s32 	%r518, %r417, %r99, %r518;
$L__BB80_24:
	setp.lt.s32 	%p54, %r216, 4;
	@%p54 bra 	$L__BB80_26;
	shfl.sync.idx.b32	%r418|%p55, %r115, %r58, 31, -1;
	mad.lo.s32 	%r518, %r418, %r100, %r518;
$L__BB80_26:
	setp.lt.s32 	%p56, %r216, 5;
	@%p56 bra 	$L__BB80_28;
	shfl.sync.idx.b32	%r419|%p57, %r115, %r59, 31, -1;
	mad.lo.s32 	%r518, %r419, %r101, %r518;
$L__BB80_28:
	setp.lt.s32 	%p58, %r216, 6;
	@%p58 bra 	$L__BB80_30;
	shfl.sync.idx.b32	%r420|%p59, %r115, %r60, 31, -1;
	mad.lo.s32 	%r518, %r420, %r102, %r518;
$L__BB80_30:
	setp.lt.s32 	%p60, %r216, 7;
	@%p60 bra 	$L__BB80_32;
	shfl.sync.idx.b32	%r421|%p61, %r115, %r61, 31, -1;
	mad.lo.s32 	%r518, %r421, %r103, %r518;
$L__BB80_32:
	setp.lt.s32 	%p62, %r216, 8;
	@%p62 bra 	$L__BB80_34;
	shfl.sync.idx.b32	%r422|%p63, %r115, %r62, 31, -1;
	mad.lo.s32 	%r518, %r422, %r104, %r518;
$L__BB80_34:
	setp.lt.s32 	%p64, %r216, 9;
	@%p64 bra 	$L__BB80_36;
	shfl.sync.idx.b32	%r423|%p65, %r115, %r63, 31, -1;
	mad.lo.s32 	%r518, %r423, %r105, %r518;
$L__BB80_36:
	setp.lt.s32 	%p66, %r216, 10;
	@%p66 bra 	$L__BB80_38;
	shfl.sync.idx.b32	%r424|%p67, %r115, %r64, 31, -1;
	mad.lo.s32 	%r518, %r424, %r106, %r518;
$L__BB80_38:
	setp.lt.s32 	%p68, %r216, 11;
	@%p68 bra 	$L__BB80_40;
	shfl.sync.idx.b32	%r425|%p69, %r115, %r65, 31, -1;
	mad.lo.s32 	%r518, %r425, %r107, %r518;
$L__BB80_40:
	setp.lt.s32 	%p70, %r216, 12;
	@%p70 bra 	$L__BB80_42;
	shfl.sync.idx.b32	%r426|%p71, %r115, %r66, 31, -1;
	mad.lo.s32 	%r518, %r426, %r108, %r518;
$L__BB80_42:
	setp.lt.s32 	%p72, %r216, 13;
	@%p72 bra 	$L__BB80_44;
	shfl.sync.idx.b32	%r427|%p73, %r115, %r67, 31, -1;
	mad.lo.s32 	%r518, %r427, %r109, %r518;
$L__BB80_44:
	setp.lt.s32 	%p74, %r216, 14;
	@%p74 bra 	$L__BB80_46;
	shfl.sync.idx.b32	%r428|%p75, %r115, %r68, 31, -1;
	mad.lo.s32 	%r518, %r428, %r110, %r518;
$L__BB80_46:
	setp.lt.s32 	%p76, %r216, 15;
	@%p76 bra 	$L__BB80_48;
	shfl.sync.idx.b32	%r429|%p77, %r115, %r69, 31, -1;
	mad.lo.s32 	%r518, %r429, %r111, %r518;
$L__BB80_48:
	setp.lt.s32 	%p78, %r216, 16;
	@%p78 bra 	$L__BB80_82;
	shfl.sync.idx.b32	%r430|%p79, %r115, %r70, 31, -1;
	mad.lo.s32 	%r518, %r430, %r112, %r518;
	bra.uni 	$L__BB80_82;
$L__BB80_50:
	setp.lt.s32 	%p32, %r216, 1;
	mov.b32 	%r518, 0;
	@%p32 bra 	$L__BB80_52;
	add.s32 	%r367, %r114, %r366;
	ld.shared.u32 	%r368, [%r367];
	mul.lo.s32 	%r518, %r368, %r97;
$L__BB80_52:
	setp.lt.s32 	%p33, %r216, 2;
	@%p33 bra 	$L__BB80_54;
	add.s32 	%r370, %r114, %r369;
	ld.shared.u32 	%r371, [%r370];
	mad.lo.s32 	%r518, %r371, %r98, %r518;
$L__BB80_54:
	setp.lt.s32 	%p34, %r216, 3;
	@%p34 bra 	$L__BB80_56;
	add.s32 	%r373, %r114, %r372;
	ld.shared.u32 	%r374, [%r373];
	mad.lo.s32 	%r518, %r374, %r99, %r518;
$L__BB80_56:
	setp.lt.s32 	%p35, %r216, 4;
	@%p35 bra 	$L__BB80_58;
	add.s32 	%r376, %r114, %r375;
	ld.shared.u32 	%r377, [%r376];
	mad.lo.s32 	%r518, %r377, %r100, %r518;
$L__BB80_58:
	setp.lt.s32 	%p36, %r216, 5;
	@%p36 bra 	$L__BB80_60;
	add.s32 	%r379, %r114, %r378;
	ld.shared.u32 	%r380, [%r379];
	mad.lo.s32 	%r518, %r380, %r101, %r518;
$L__BB80_60:
	setp.lt.s32 	%p37, %r216, 6;
	@%p37 bra 	$L__BB80_62;
	add.s32 	%r382, %r114, %r381;
	ld.shared.u32 	%r383, [%r382];
	mad.lo.s32 	%r518, %r383, %r102, %r518;
$L__BB80_62:
	setp.lt.s32 	%p38, %r216, 7;
	@%p38 bra 	$L__BB80_64;
	add.s32 	%r385, %r114, %r384;
	ld.shared.u32 	%r386, [%r385];
	mad.lo.s32 	%r518, %r386, %r103, %r518;
$L__BB80_64:
	setp.lt.s32 	%p39, %r216, 8;
	@%p39 bra 	$L__BB80_66;
	add.s32 	%r388, %r114, %r387;
	ld.shared.u32 	%r389, [%r388];
	mad.lo.s32 	%r518, %r389, %r104, %r518;
$L__BB80_66:
	setp.lt.s32 	%p40, %r216, 9;
	@%p40 bra 	$L__BB80_68;
	add.s32 	%r391, %r114, %r390;
	ld.shared.u32 	%r392, [%r391];
	mad.lo.s32 	%r518, %r392, %r105, %r518;
$L__BB80_68:
	setp.lt.s32 	%p41, %r216, 10;
	@%p41 bra 	$L__BB80_70;
	add.s32 	%r394, %r114, %r393;
	ld.shared.u32 	%r395, [%r394];
	mad.lo.s32 	%r518, %r395, %r106, %r518;
$L__BB80_70:
	setp.lt.s32 	%p42, %r216, 11;
	@%p42 bra 	$L__BB80_72;
	add.s32 	%r397, %r114, %r396;
	ld.shared.u32 	%r398, [%r397];
	mad.lo.s32 	%r518, %r398, %r107, %r518;
$L__BB80_72:
	setp.lt.s32 	%p43, %r216, 12;
	@%p43 bra 	$L__BB80_74;
	add.s32 	%r400, %r114, %r399;
	ld.shared.u32 	%r401, [%r400];
	mad.lo.s32 	%r518, %r401, %r108, %r518;
$L__BB80_74:
	setp.lt.s32 	%p44, %r216, 13;
	@%p44 bra 	$L__BB80_76;
	add.s32 	%r403, %r114, %r402;
	ld.shared.u32 	%r404, [%r403];
	mad.lo.s32 	%r518, %r404, %r109, %r518;
$L__BB80_76:
	setp.lt.s32 	%p45, %r216, 14;
	@%p45 bra 	$L__BB80_78;
	add.s32 	%r406, %r114, %r405;
	ld.shared.u32 	%r407, [%r406];
	mad.lo.s32 	%r518, %r407, %r110, %r518;
$L__BB80_78:
	setp.lt.s32 	%p46, %r216, 15;
	@%p46 bra 	$L__BB80_80;
	add.s32 	%r409, %r114, %r408;
	ld.shared.u32 	%r410, [%r409];
	mad.lo.s32 	%r518, %r410, %r111, %r518;
$L__BB80_80:
	setp.lt.s32 	%p47, %r216, 16;
	@%p47 bra 	$L__BB80_82;
	add.s32 	%r412, %r114, %r411;
	ld.shared.u32 	%r413, [%r412];
	mad.lo.s32 	%r518, %r413, %r112, %r518;
$L__BB80_82:
	setp.ne.s32 	%p80, %r7, 0;
	add.s32 	%r431, %r516, %r90;
	mad.lo.s32 	%r179, %r431, %r2, %r96;
	shfl.sync.down.b32	%r432|%p81, %r518, 1, 7711, -1;
	add.s32 	%r180, %r432, %r518;
	@%p80 bra 	$L__BB80_84;
	shl.b32 	%r433, %r179, 2;
	mov.u32 	%r434, _ZZ9cuda_gemmIiLi128ELi1ELi1ELi64ELi128ELi128ELi64ELi0ELi0EEviiiPT_S1_S1_iiiE3Csh;
	add.s32 	%r435, %r434, %r433;
	ld.shared.u32 	%r436, [%r435];
	add.s32 	%r437, %r436, %r180;
	st.shared.u32 	[%r435], %r437;
$L__BB80_84:
	add.s32 	%r516, %r516, %r72;
	setp.lt.s32 	%p82, %r516, %r16;
	@%p82 bra 	$L__BB80_17;
$L__BB80_85:
	add.s32 	%r515, %r515, %r3;
	setp.lt.s32 	%p83, %r515, %r2;
	@%p83 bra 	$L__BB80_15;
$L__BB80_86:
	add.s32 	%r513, %r90, 16;
	setp.lt.u32 	%p84, %r90, 48;
	@%p84 bra 	$L__BB80_11;
	mov.b32 	%r509, 32;
	mov.pred 	%p92, 0;
	@%p1 bra 	$L__BB80_7;
	setp.gt.u32 	%p86, %r551, 31;
	bar.sync 	0;
	@%p86 bra 	$L__BB80_95;
	ld.param.u32 	%r504, [_Z9cuda_gemmIiLi128ELi1ELi1ELi64ELi128ELi128ELi64ELi0ELi0EEviiiPT_S1_S1_iii_param_2];
	ld.param.u32 	%r502, [_Z9cuda_gemmIiLi128ELi1ELi1ELi64ELi128ELi128ELi64ELi0ELi0EEviiiPT_S1_S1_iii_param_1];
	shl.b32 	%r184, %r10, 2;
	div.s32 	%r185, %r504, %r216;
	shr.u32 	%r439, %r504, 31;
	add.s32 	%r440, %r504, %r439;
	shr.s32 	%r441, %r440, 1;
	mov.u32 	%r442, %ctaid.x;
	and.b32  	%r443, %r442, 1;
	mul.lo.s32 	%r444, %r441, %r443;
	mad.lo.s32 	%r445, %r2, %r8, %r444;
	mad.lo.s32 	%r186, %r6, %r502, %r445;
	add.s32 	%r446, %r551, %r10;
	max.u32 	%r447, %r446, 32;
	setp.lt.u32 	%p87, %r446, 32;
	selp.u32 	%r448, 1, 0, %p87;
	add.s32 	%r449, %r446, %r448;
	sub.s32 	%r450, %r447, %r449;
	div.u32 	%r451, %r450, %r10;
	add.s32 	%r187, %r451, %r448;
	and.b32  	%r452, %r187, 3;
	setp.eq.s32 	%p88, %r452, 3;
	@%p88 bra 	$L__BB80_92;
	shl.b32 	%r453, %r551, 2;
	mov.u32 	%r454, _ZZ9cuda_gemmIiLi128ELi1ELi1ELi64ELi128ELi128ELi64ELi0ELi0EEviiiPT_S1_S1_iiiE3Csh;
	add.s32 	%r549, %r454, %r453;
	add.s32 	%r455, %r187, 1;
	and.b32  	%r456, %r455, 3;
	neg.s32 	%r548, %r456;
$L__BB80_91:
	.pragma "nounroll";
	div.s32 	%r457, %r551, %r2;
	mul.lo.s32 	%r458, %r457, %r2;
	sub.s32 	%r459, %r551, %r458;
	mad.lo.s32 	%r460, %r185, %r457, %r186;
	add.s32 	%r461, %r460, %r459;
	mul.wide.s32 	%rd11, %r461, 4;
	add.s64 	%rd12, %rd1, %rd11;
	ld.shared.u32 	%r462, [%r549];
	atom.global.add.u32 	%r463, [%rd12], %r462;
	add.s32 	%r551, %r551, %r10;
	add.s32 	%r549, %r549, %r184;
	add.s32 	%r548, %r548, 1;
	setp.ne.s32 	%p89, %r548, 0;
	@%p89 bra 	$L__BB80_91;
$L__BB80_92:
	setp.lt.u32 	%p90, %r187, 3;
	@%p90 bra 	$L__BB80_95;
	shl.b32 	%r464, %r10, 1;
	add.s32 	%r555, %r551, %r464;
	mad.lo.s32 	%r554, %r10, 3, %r551;
	add.s32 	%r553, %r10, %r551;
	shl.b32 	%r465, %r551, 2;
	mov.u32 	%r466, _ZZ9cuda_gemmIiLi128ELi1ELi1ELi64ELi128ELi128ELi64ELi0ELi0EEviiiPT_S1_S1_iiiE3Csh;
	add.s32 	%r552, %r466, %r465;
	shl.b32 	%r201, %r10, 3;
	mul.lo.s32 	%r202, %r10, 12;
$L__BB80_94:
	div.s32 	%r467, %r551, %r2;
	mul.lo.s32 	%r468, %r467, %r2;
	sub.s32 	%r469, %r551, %r468;
	mad.lo.s32 	%r470, %r185, %r467, %r186;
	add.s32 	%r471, %r470, %r469;
	mul.wide.s32 	%rd13, %r471, 4;
	add.s64 	%rd14, %rd1, %rd13;
	ld.shared.u32 	%r472, [%r552];
	atom.global.add.u32 	%r473, [%rd14], %r472;
	add.s32 	%r474, %r551, %r10;
	div.s32 	%r475, %r553, %r2;
	mul.lo.s32 	%r476, %r475, %r2;
	sub.s32 	%r477, %r553, %r476;
	mad.lo.s32 	%r478, %r185, %r475, %r186;
	add.s32 	%r479, %r478, %r477;
	mul.wide.s32 	%rd15, %r479, 4;
	add.s64 	%rd16, %rd1, %rd15;
	add.s32 	%r480, %r552, %r184;
	ld.shared.u32 	%r481, [%r480];
	atom.global.add.u32 	%r482, [%rd16], %r481;
	add.s32 	%r483, %r474, %r10;
	div.s32 	%r484, %r555, %r2;
	mul.lo.s32 	%r485, %r484, %r2;
	sub.s32 	%r486, %r555, %r485;
	mad.lo.s32 	%r487, %r185, %r484, %r186;
	add.s32 	%r488, %r487, %r486;
	mul.wide.s32 	%rd17, %r488, 4;
	add.s64 	%rd18, %rd1, %rd17;
	add.s32 	%r489, %r552, %r201;
	ld.shared.u32 	%r490, [%r489];
	atom.global.add.u32 	%r491, [%rd18], %r490;
	add.s32 	%r492, %r483, %r10;
	div.s32 	%r493, %r554, %r2;
	mul.lo.s32 	%r494, %r493, %r2;
	sub.s32 	%r495, %r554, %r494;
	mad.lo.s32 	%r496, %r185, %r493, %r186;
	add.s32 	%r497, %r496, %r495;
	mul.wide.s32 	%rd19, %r497, 4;
	add.s64 	%rd20, %rd1, %rd19;
	add.s32 	%r498, %r552, %r202;
	ld.shared.u32 	%r499, [%r498];
	atom.global.add.u32 	%r500, [%rd20], %r499;
	add.s32 	%r551, %r492, %r10;
	add.s32 	%r555, %r555, %r184;
	add.s32 	%r554, %r554, %r184;
	add.s32 	%r553, %r553, %r184;
	shl.b32 	%r501, %r10, 4;
	add.s32 	%r552, %r552, %r501;
	setp.lt.u32 	%p91, %r551, 32;
	@%p91 bra 	$L__BB80_94;
$L__BB80_95:
	ret;
$L__BB80_96:
	shl.b32 	%r236, %r507, 2;
	mov.u32 	%r237, _ZZ9cuda_gemmIiLi128ELi1ELi1ELi64ELi128ELi128ELi64ELi0ELi0EEviiiPT_S1_S1_iiiE3Csh;
	add.s32 	%r238, %r237, %r236;
	mov.b32 	%r239, 0;
	st.shared.u32 	[%r238], %r239;
	add.s32 	%r240, %r238, %r13;
	st.shared.u32 	[%r240], %r239;
	add.s32 	%r241, %r240, %r13;
	st.shared.u32 	[%r241], %r239;
	add.s32 	%r242, %r241, %r13;
	st.shared.u32 	[%r242], %r239;
	add.s32 	%r507, %r13, %r507;
	setp.lt.u32 	%p8, %r507, 32;
	@%p8 bra 	$L__BB80_96;
	bra.uni 	$L__BB80_6;

}
	// .globl	_Z9cuda_gemmIiLi128ELi1ELi1ELi64ELi128ELi128ELi64ELi0ELi1EEviiiPT_S1_S1_iii
.visible .entry _Z9cuda_gemmIiLi128ELi1ELi1ELi64ELi128ELi128ELi64ELi0ELi1EEviiiPT_S1_S1_iii(
	.param .u32 _Z9cuda_gemmIiLi128ELi1ELi1ELi64ELi128ELi128ELi64ELi0ELi1EEviiiPT_S1_S1_iii_param_0,
	.param .u32 _Z9cuda_gemmIiLi128ELi1ELi1ELi64ELi128ELi128ELi64ELi0ELi1EEviiiPT_S1_S1_iii_param_1,
	.param .u32 _Z9cuda_gemmIiLi128ELi1ELi1ELi64ELi128ELi128ELi64ELi0ELi1EEviiiPT_S1_S1_iii_param_2,
	.param .u64 .ptr .align 1 _Z9cuda_gemmIiLi128ELi1ELi1ELi64ELi128ELi128ELi64ELi0ELi1EEviiiPT_S1_S1_iii_param_3,
	.param .u64 .ptr .align 1 _Z9cuda_gemmIiLi128ELi1ELi1ELi64ELi128ELi128ELi64ELi0ELi1EEviiiPT_S1_S1_iii_param_4,
	.param .u64 .ptr .align 1 _Z9cuda_gemmIiLi128ELi1ELi1ELi64ELi128ELi128ELi64ELi0ELi1EEviiiPT_S1_S1_iii_param_5,
	.param .u32 _Z9cuda_gemmIiLi128ELi1ELi1ELi64ELi128ELi128ELi64ELi0ELi1EEviiiPT_S1_S1_iii_param_6,
	.param .u32 _Z9cuda_gemmIiLi128ELi1ELi1ELi64ELi128ELi128ELi64ELi0ELi1EEviiiPT_S1_S1_iii_param_7,
	.param .u32 _Z9cuda_gemmIiLi128ELi1ELi1ELi64ELi128ELi128ELi64ELi0ELi1EEviiiPT_S1_S1_iii_param_8
)
.maxntid 128
{
	.reg .pred 	%p<14>;
	.reg .b32 	%r<97>;
	.reg .b64 	%rd<6>;
	// demoted variable
	.shared .align 128 .b8 _ZZ9cuda_gemmIiLi128ELi1ELi1ELi64ELi128ELi128ELi64ELi0ELi1EEviiiPT_S1_S1_iiiE3Csh[128];
	mov.u32 	%r41, %ctaid.y;
	mov.u32 	%r42, %nctaid.y;
	setp.ge.u32 	%p1, %r41, %r42;
	@%p1 bra 	$L__BB81_15;
	mov.u32 	%r96, %tid.x;
	mov.u32 	%r2, %ntid.x;
	setp.gt.u32 	%p2, %r96, 31;
	@%p2 bra 	$L__BB81_8;
	add.s32 	%r43, %r96, %r2;
	max.u32 	%r44, %r43, 32;
	setp.lt.u32 	%p3, %r43, 32;
	selp.u32 	%r45, 1, 0, %p3;
	add.s32 	%r46, %r43, %r45;
	sub.s32 	%r47, %r44, %r46;
	div.u32 	%r48, %r47, %r2;
	add.s32 	%r3, %r48, %r45;
	and.b32  	%r49, %r3, 3;
	setp.eq.s32 	%p4, %r49, 3;
	mov.u32 	%r91, %r96;
	@%p4 bra 	$L__BB81_5;
	add.s32 	%r50, %r3, 1;
	and.b32  	%r51, %r50, 3;
	shl.b32 	%r52, %r96, 2;
	mov.u32 	%r53, _ZZ9cuda_gemmIiLi128ELi1ELi1ELi64ELi128ELi128ELi64ELi0ELi1EEviiiPT_S1_S1_iiiE3Csh;
	add.s32 	%r88, %r53, %r52;
	shl.b32 	%r5, %r2, 2;
	neg.s32 	%r87, %r51;
	mad.lo.s32 	%r91, %r2, %r51, %r96;
$L__BB81_4:
	.pragma "nounroll";
	mov.b32 	%r54, 0;
	st.shared.u32 	[%r88], %r54;
	add.s32 	%r88, %r88, %r5;
	add.s32 	%r87, %r87, 1;
	setp.ne.s32 	%p5, %r87, 0;
	@%p5 bra 	$L__BB81_4;
$L__BB81_5:
	setp.lt.u32 	%p6, %r3, 3;
	@%p6 bra 	$L__BB81_8;
	shl.b32 	%r13, %r2, 2;
	shl.b32 	%r55, %r91, 2;
	mov.u32 	%r56, _ZZ9cuda_gemmIiLi128ELi1ELi1ELi64ELi128ELi128ELi64ELi0ELi1EEviiiPT_S1_S1_iiiE3Csh;
	add.s32 	%r90, %r56, %r55;
	shl.b32 	%r15, %r2, 4;
	shl.b32 	%r16, %r2, 3;
	mul.lo.s32 	%r17, %r2, 12;
$L__BB81_7:
	mov.b32 	%r57, 0;
	st.shared.u32 	[%r90], %r57;
	add.s32 	%r58, %r90, %r13;
	st.shared.u32 	[%r58], %r57;
	add.s32 	%r59, %r90, %r16;
	st.shared.u32 	[%r59], %r57;
	add.s32 	%r60, %r90, %r17;
	st.shared.u32 	[%r60], %r57;
	add.s32 	%r91, %r91, %r13;
	add.s32 	%r90, %r90, %r15;
	setp.lt.u32 	%p7, %r91, 32;
	@%p7 bra 	$L__BB81_7;
$L__BB81_8:
	setp.gt.u32 	%p8, %r96, 31;
	bar.sync 	0;
	bar.sync 	0;
	bar.sync 	0;
	bar.sync 	0;
	bar.sync 	0;
	bar.sync 	0;
	bar.sync 	0;
	bar.sync 	0;
	bar.sync 	0;
	@%p8 bra 	$L__BB81_15;
	add.s32 	%r61, %r96, %r2;
	max.u32 	%r62, %r61, 32;
	setp.lt.u32 	%p9, %r61, 32;
	selp.u32 	%r63, 1, 0, %p9;
	add.s32 	%r64, %r61, %r63;
	sub.s32 	%r65, %r62, %r64;
	div.u32 	%r66, %r65, %r2;
	add.s32 	%r22, %r66, %r63;
	and.b32  	%r67, %r22, 3;
	setp.eq.s32 	%p10, %r67, 3;
	@%p10 bra 	$L__BB81_12;
	add.s32 	%r68, %r22, 1;
	and.b32  	%r69, %r68, 3;
	shl.b32 	%r70, %r96, 2;
	mov.u32 	%r71, _ZZ9cuda_gemmIiLi128ELi1ELi1ELi64ELi128ELi128ELi64ELi0ELi1EEviiiPT_S1_S1_iiiE3Csh;
	add.s32 	%r93, %r71, %r70;
	shl.b32 	%r24, %r2, 2;
	neg.s32 	%r92, %r69;
	mad.lo.s32 	%r96, %r2, %r69, %r96;
$L__BB81_11:
	.pragma "nounroll";
	ld.shared.u32 	%r72, [%r93];
	atom.add.u32 	%r73, [%rd1], %r72;
	add.s32 	%r93, %r93, %r24;
	add.s32 	%r92, %r92, 1;
	setp.ne.s32 	%p11, %r92, 0;
	@%p11 bra 	$L__BB81_11;
$L__BB81_12:
	setp.lt.u32 	%p12, %r22, 3;
	@%p12 bra 	$L__BB81_15;
	shl.b32 	%r32, %r2, 2;
	shl.b32 	%r74, %r96, 2;
	mov.u32 	%r75, _ZZ9cuda_gemmIiLi128ELi1ELi1ELi64ELi128ELi128ELi64ELi0ELi1EEviiiPT_S1_S1_iiiE3Csh;
	add.s32 	%r95, %r75, %r74;
	shl.b32 	%r34, %r2, 4;
	shl.b32 	%r35, %r2, 3;
	mul.lo.s32 	%r36, %r2, 12;
$L__BB81_14:
	ld.shared.u32 	%r76, [%r95];
	atom.add.u32 	%r77, [%rd2], %r76;
	add.s32 	%r78, %r95, %r32;
	ld.shared.u32 	%r79, [%r78];
	atom.add.u32 	%r80, [%rd3], %r79;
	add.s32 	%r81, %r95, %r35;
	ld.shared.u32 	%r82, [%r81];
	atom.add.u32 	%r83, [%rd4], %r82;
	add.s32 	%r84, %r95, %r36;
	ld.shared.u32 	%r85, [%r84];
	atom.add.u32 	%r86, [%rd5], %r85;
	add.s32 	%r96, %r96, %r32;
	add.s32 	%r95, %r95, %r34;
	setp.lt.u32 	%p13, %r96, 32;
	@%p13 bra 	$L__BB81_14;
$L__BB81_15:
	ret;

}
	// .globl	_Z9cuda_gemmIiLi128ELi1ELi1ELi64ELi128ELi128ELi64ELi1ELi0EEviiiPT_S1_S1_iii
.visible .entry _Z9cuda_gemmIiLi128ELi1ELi1ELi64ELi128ELi128ELi64ELi1ELi0EEviiiPT_S1_S1_iii(
	.param .u32 _Z9cuda_gemmIiLi128ELi1ELi1ELi64ELi128ELi128ELi64ELi1ELi0EEviiiPT_S1_S1_iii_param_0,
	.param .u32 _Z9cuda_gemmIiLi128ELi1ELi1ELi64ELi128ELi128ELi64ELi1ELi0EEviiiPT_S1_S1_iii_param_1,
	.param .u32 _Z9cuda_gemmIiLi128ELi1ELi1ELi64ELi128ELi128ELi64ELi1ELi0EEviiiPT_S1_S1_iii_param_2,
	.param .u64 .ptr .align 1 _Z9cuda_gemmIiLi128ELi1ELi1ELi64ELi128ELi128ELi64ELi1ELi0EEviiiPT_S1_S1_iii_param_3,
	.param .u64 .ptr .align 1 _Z9cuda_gemmIiLi128ELi1ELi1ELi64ELi128ELi128ELi64ELi1ELi0EEviiiPT_S1_S1_iii_param_4,
	.param .u64 .ptr .align 1 _Z9cuda_gemmIiLi128ELi1ELi1ELi64ELi128ELi128ELi64ELi1ELi0EEviiiPT_S1_S1_iii_param_5,
	.param .u32 _Z9cuda_gemmIiLi128ELi1ELi1ELi64ELi128ELi128ELi64ELi1ELi0EEviiiPT_S1_S1_iii_param_6,
	.param .u32 _Z9cuda_gemmIiLi128ELi1ELi1ELi64ELi128ELi128ELi64ELi1ELi0EEviiiPT_S1_S1_iii_param_7,
	.param .u32 _Z9cuda_gemmIiLi128ELi1ELi1ELi64ELi128ELi128ELi64ELi1ELi0EEviiiPT_S1_S1_iii_param_8
)
.maxntid 128
{
	.reg .pred 	%p<93>;
	.reg .b16 	%rs<3>;
	.reg .b32 	%r<506>;
	.reg .b64 	%rd<29>;
	// demoted variable
	.shared .align 128 .b8 _ZZ9cuda_gemmIiLi128ELi1ELi1ELi64ELi128ELi128ELi64ELi1ELi0EEviiiPT_S1_S1_iiiE11kron_fac_sh[2112];
	// demoted variable
	.shared .align 128 .b8 _ZZ9cuda_gemmIiLi128ELi1ELi1ELi64ELi128ELi128ELi64ELi1ELi0EEviiiPT_S1_S1_iiiE3Ash[64];
	// demoted variable
	.shared .align 128 .b8 _ZZ9cuda_gemmIiLi128ELi1ELi1ELi64ELi128ELi128ELi64ELi1ELi0EEviiiPT_S1_S1_iiiE3Csh[128];
	ld.param.u64 	%rd10, [_Z9cuda_gemmIiLi128ELi1ELi1ELi64ELi128ELi128ELi64ELi1ELi0EEviiiPT_S1_S1_iii_param_4];
	ld.param.u64 	%rd11, [_Z9cuda_gemmIiLi128ELi1ELi1ELi64ELi128ELi128ELi64ELi1ELi0EEviiiPT_S1_S1_iii_param_5];
	ld.param.u32 	%r201, [_Z9cuda_gemmIiLi128ELi1ELi1ELi64ELi128ELi128ELi64ELi1ELi0EEviiiPT_S1_S1_iii_param_6];
	ld.param.u32 	%r202, [_Z9cuda_gemmIiLi128ELi1ELi1ELi64ELi128ELi128ELi64ELi1ELi0EEviiiPT_S1_S1_iii_param_7];
	cvta.to.global.u64 	%rd1, %rd11;
	mov.u32 	%r505, %tid.x;
	div.s32 	%r2, 64, %r202;
	shl.b32 	%r3, %r2, 1;
	div.u32 	%r5, %r505, %r3;
	mul.lo.s32 	%r203, %r5, %r3;
	sub.s32 	%r204, %r505, %r203;
	shr.u32 	%r4, %r204, 1;
	mov.u32 	%r6, %ctaid.y;
	mov.u32 	%r205, %nctaid.y;
	setp.ge.u32 	%p2, %r6, %r205;
	@%p2 bra 	$L__BB82_95;
	and.b32  	%r7, %r505, 1;
	mov.u32 	%r206, %ctaid.x;
	and.b32  	%r8, %r206, 1;
	mov.u32 	%r9, %ntid.x;
	shl.b32 	%r10, %r9, 2;
	and.b32  	%r11, %r4, 15;
	shl.b32 	%r207, %r505, 4;
	and.b32  	%r12, %r207, 16;
	min.s32 	%r13, %r201, 16;
	setp.gt.u32 	%p3, %r505, 31;
	shl.b32 	%r208, %r206, 5;
	and.b32  	%r14, %r208, 32;
	@%p3 bra 	$L__BB82_6;
	add.s32 	%r209, %r505, %r9;
	max.u32 	%r210, %r209, 32;
	setp.lt.u32 	%p4, %r209, 32;
	selp.u32 	%r211, 1, 0, %p4;
	add.s32 	%r212, %r209, %r211;
	sub.s32 	%r213, %r210, %r212;
	div.u32 	%r214, %r213, %r9;
	add.s32 	%r15, %r214, %r211;
	and.b32  	%r215, %r15, 3;
	setp.eq.s32 	%p5, %r215, 3;
	mov.u32 	%r459, %r505;
	@%p5 bra 	$L__BB82_5;
	add.s32 	%r217, %r15, 1;
	and.b32  	%r16, %r217, 3;
	mov.b32 	%r458, 0;
	mov.u32 	%r459, %r505;
$L__BB82_4:
	.pragma "nounroll";
	shl.b32 	%r218, %r459, 2;
	mov.u32 	%r219, _ZZ9cuda_gemmIiLi128ELi1ELi1ELi64ELi128ELi128ELi64ELi1ELi0EEviiiPT_S1_S1_iiiE3Csh;
	add.s32 	%r220, %r219, %r218;
	mov.b32 	%r221, 0;
	st.shared.u32 	[%r220], %r221;
	add.s32 	%r459, %r459, %r9;
	add.s32 	%r458, %r458, 1;
	setp.ne.s32 	%p6, %r458, %r16;
	@%p6 bra 	$L__BB82_4;
$L__BB82_5:
	setp.lt.u32 	%p7, %r15, 3;
	@%p7 bra 	$L__BB82_6;
	bra.uni 	$L__BB82_96;
$L__BB82_6:
	and.b32  	%r230, %r505, 15;
	add.s32 	%r231, %r4, 1;
	and.b32  	%r22, %r231, 15;
	add.s32 	%r232, %r4, 2;
	and.b32  	%r23, %r232, 15;
	add.s32 	%r233, %r4, 3;
	and.b32  	%r24, %r233, 15;
	add.s32 	%r234, %r4, 4;
	and.b32  	%r25, %r234, 15;
	add.s32 	%r235, %r4, 5;
	and.b32  	%r26, %r235, 15;
	add.s32 	%r236, %r4, 6;
	and.b32  	%r27, %r236, 15;
	add.s32 	%r237, %r4, 7;
	and.b32  	%r28, %r237, 15;
	xor.b32  	%r29, %r11, 8;
	add.s32 	%r238, %r4, 9;
	and.b32  	%r30, %r238, 15;
	add.s32 	%r239, %r4, 10;
	and.b32  	%r31, %r239, 15;
	add.s32 	%r240, %r4, 11;
	and.b32  	%r32, %r240, 15;
	add.s32 	%r241, %r4, 12;
	and.b32  	%r33, %r241, 15;
	add.s32 	%r242, %r4, 13;
	and.b32  	%r34, %r242, 15;
	add.s32 	%r243, %r4, 14;
	and.b32  	%r35, %r243, 15;
	add.s32 	%r244, %r4, -1;
	and.b32  	%r36, %r244, 15;
	add.s32 	%r37, %r12, %r11;
	add.s32 	%r38, %r12, %r22;
	add.s32 	%r39, %r12, %r23;
	add.s32 	%r40, %r12, %r24;
	add.s32 	%r41, %r12, %r25;
	add.s32 	%r42, %r12, %r26;
	add.s32 	%r43, %r12, %r27;
	add.s32 	%r44, %r12, %r28;
	add.s32 	%r45, %r12, %r29;
	add.s32 	%r46, %r12, %r30;
	add.s32 	%r47, %r12, %r31;
	add.s32 	%r48, %r12, %r32;
	add.s32 	%r49, %r12, %r33;
	add.s32 	%r50, %r12, %r34;
	add.s32 	%r51, %r12, %r35;
	add.s32 	%r52, %r12, %r36;
	setp.lt.s32 	%p10, %r11, %r202;
	selp.b32 	%r245, 0, %r202, %p10;
	sub.s32 	%r53, %r11, %r245;
	add.s32 	%r246, %r11, 1;
	setp.lt.s32 	%p11, %r246, %r202;
	selp.b32 	%r247, 0, %r202, %p11;
	sub.s32 	%r54, %r246, %r247;
	add.s32 	%r248, %r11, 2;
	setp.lt.s32 	%p12, %r248, %r202;
	selp.b32 	%r249, 0, %r202, %p12;
	sub.s32 	%r55, %r248, %r249;
	add.s32 	%r250, %r11, 3;
	setp.lt.s32 	%p13, %r250, %r202;
	selp.b32 	%r251, 0, %r202, %p13;
	sub.s32 	%r56, %r250, %r251;
	add.s32 	%r252, %r11, 4;
	setp.lt.s32 	%p14, %r252, %r202;
	selp.b32 	%r253, 0, %r202, %p14;
	sub.s32 	%r57, %r252, %r253;
	add.s32 	%r254, %r11, 5;
	setp.lt.s32 	%p15, %r254, %r202;
	selp.b32 	%r255, 0, %r202, %p15;
	sub.s32 	%r58, %r254, %r255;
	add.s32 	%r256, %r11, 6;
	setp.lt.s32 	%p16, %r256, %r202;
	selp.b32 	%r257, 0, %r202, %p16;
	sub.s32 	%r59, %r256, %r257;
	add.s32 	%r258, %r11, 7;
	setp.lt.s32 	%p17, %r258, %r202;
	selp.b32 	%r259, 0, %r202, %p17;
	sub.s32 	%r60, %r258, %r259;
	add.s32 	%r260, %r11, 8;
	setp.lt.s32 	%p18, %r260, %r202;
	selp.b32 	%r261, 0, %r202, %p18;
	sub.s32 	%r61, %r260, %r261;
	add.s32 	%r262, %r11, 9;
	setp.lt.s32 	%p19, %r262, %r202;
	selp.b32 	%r263, 0, %r202, %p19;
	sub.s32 	%r62, %r262, %r263;
	add.s32 	%r264, %r11, 10;
	setp.lt.s32 	%p20, %r264, %r202;
	selp.b32 	%r265, 0, %r202, %p20;
	sub.s32 	%r63, %r264, %r265;
	add.s32 	%r266, %r11, 11;
	setp.lt.s32 	%p21, %r266, %r202;
	selp.b32 	%r267, 0, %r202, %p21;
	sub.s32 	%r64, %r266, %r267;
	add.s32 	%r268, %r11, 12;
	setp.lt.s32 	%p22, %r268, %r202;
	selp.b32 	%r269, 0, %r202, %p22;
	sub.s32 	%r65, %r268, %r269;
	add.s32 	%r270, %r11, 13;
	setp.lt.s32 	%p23, %r270, %r202;
	selp.b32 	%r271, 0, %r202, %p23;
	sub.s32 	%r66, %r270, %r271;
	add.s32 	%r272, %r11, 14;
	setp.lt.s32 	%p24, %r272, %r202;
	selp.b32 	%r273, 0, %r202, %p24;
	sub.s32 	%r67, %r272, %r273;
	add.s32 	%r274, %r11, 15;
	setp.lt.s32 	%p25, %r274, %r202;
	selp.b32 	%r275, 0, %r202, %p25;
	sub.s32 	%r68, %r274, %r275;
	cvt.u16.u32 	%rs1, %r3;
	div.s16 	%rs2, 128, %rs1;
	cvt.s32.s16 	%r69, %rs2;
	and.b32  	%r70, %r505, 31;
	cvta.to.global.u64 	%rd2, %rd10;
	shr.u32 	%r71, %r9, 4;
	mov.u32 	%r276, _ZZ9cuda_gemmIiLi128ELi1ELi1ELi64ELi128ELi128ELi64ELi1ELi0EEviiiPT_S1_S1_iiiE11kron_fac_sh;
	mad.lo.s32 	%r72, %r230, 132, %r276;
	shl.b32 	%r277, %r8, 6;
	or.b32  	%r73, %r277, %r230;
	mov.b32 	%r461, 0;
	mov.pred 	%p92, -1;
	mul.wide.u32 	%rd14, %r9, 16;
	shl.b32 	%r351, %r70, 2;
	shl.b32 	%r354, %r37, 2;
	shl.b32 	%r357, %r38, 2;
	shl.b32 	%r360, %r39, 2;
	shl.b32 	%r363, %r40, 2;
	shl.b32 	%r366, %r41, 2;
	shl.b32 	%r369, %r42, 2;
	shl.b32 	%r372, %r43, 2;
	shl.b32 	%r375, %r44, 2;
	shl.b32 	%r378, %r45, 2;
	shl.b32 	%r381, %r46, 2;
	shl.b32 	%r384, %r47, 2;
	shl.b32 	%r387, %r48, 2;
	shl.b32 	%r390, %r49, 2;
	shl.b32 	%r393, %r50, 2;
	shl.b32 	%r396, %r51, 2;
	shl.b32 	%r399, %r52, 2;
$L__BB82_7:
	mov.pred 	%p1, %p92;
	setp.gt.u32 	%p26, %r505, 3;
	@%p26 bra 	$L__BB82_10;
	ld.param.u64 	%rd27, [_Z9cuda_gemmIiLi128ELi1ELi1ELi64ELi128ELi128ELi64ELi1ELi0EEviiiPT_S1_S1_iii_param_3];
	shl.b32 	%r463, %r505, 2;
	shl.b32 	%r278, %r505, 4;
	mov.u32 	%r279, _ZZ9cuda_gemmIiLi128ELi1ELi1ELi64ELi128ELi128ELi64ELi1ELi0EEviiiPT_S1_S1_iiiE3Ash;
	add.s32 	%r462, %r279, %r278;
	mov.u32 	%r280, %ctaid.z;
	add.s32 	%r281, %r6, %r280;
	shl.b32 	%r282, %r281, 6;
	add.s32 	%r283, %r282, %r463;
	add.s32 	%r284, %r283, %r461;
	mul.wide.u32 	%rd12, %r284, 4;
	cvta.to.global.u64 	%rd13, %rd27;
	add.s64 	%rd28, %rd13, %rd12;
$L__BB82_9:
	ld.global.v4.u32 	{%r285, %r286, %r287, %r288}, [%rd28];
	st.shared.v4.u32 	[%r462], {%r285, %r286, %r287, %r288};
	add.s32 	%r463, %r463, %r10;
	shl.b32 	%r289, %r9, 4;
	add.s32 	%r462, %r462, %r289;
	add.s64 	%rd28, %rd28, %rd14;
	setp.lt.u32 	%p27, %r463, 16;
	@%p27 bra 	$L__BB82_9;
$L__BB82_10:
	mov.u32 	%r291, %ctaid.z;
	shl.b32 	%r292, %r291, 6;
	add.s32 	%r79, %r461, %r292;
	mov.b32 	%r464, 0;
$L__BB82_11:
	mov.u32 	%r84, %r464;
	shr.u32 	%r465, %r505, 4;
	add.s32 	%r86, %r73, %r84;
$L__BB82_12:
	add.s32 	%r293, %r79, %r465;
	mad.lo.s32 	%r294, %r293, %r201, %r86;
	mul.wide.s32 	%rd15, %r294, 4;
	add.s64 	%rd16, %rd2, %rd15;
	ld.global.u32 	%r295, [%rd16];
	shl.b32 	%r296, %r465, 2;
	add.s32 	%r297, %r72, %r296;
	st.shared.u32 	[%r297], %r295;
	add.s32 	%r465, %r465, %r71;
	setp.lt.u32 	%p28, %r465, 32;
	@%p28 bra 	$L__BB82_12;
	setp.lt.s32 	%p29, %r2, 1;
	bar.sync 	0;
	@%p29 bra 	$L__BB82_86;
	mov.b32 	%r466, 0;
$L__BB82_15:
	setp.ge.s32 	%p30, %r5, %r13;
	add.s32 	%r90, %r466, %r4;
	shl.b32 	%r299, %r90, 5;
	or.b32  	%r300, %r299, %r12;
	add.s32 	%r301, %r300, %r11;
	shl.b32 	%r302, %r301, 2;
	mov.u32 	%r303, _ZZ9cuda_gemmIiLi128ELi1ELi1ELi64ELi128ELi128ELi64ELi1ELi0EEviiiPT_S1_S1_iiiE3Ash;
	add.s32 	%r304, %r303, %r302;
	ld.shared.u32 	%r91, [%r304];
	add.s32 	%r305, %r300, %r22;
	shl.b32 	%r306, %r305, 2;
	add.s32 	%r307, %r303, %r306;
	ld.shared.u32 	%r92, [%r307];
	add.s32 	%r308, %r300, %r23;
	shl.b32 	%r309, %r308, 2;
	add.s32 	%r310, %r303, %r309;
	ld.shared.u32 	%r93, [%r310];
	add.s32 	%r311, %r300, %r24;
	shl.b32 	%r312, %r311, 2;
	add.s32 	%r313, %r303, %r312;
	ld.shared.u32 	%r94, [%r313];
	add.s32 	%r314, %r300, %r25;
	shl.b32 	%r315, %r314, 2;
	add.s32 	%r316, %r303, %r315;
	ld.shared.u32 	%r95, [%r316];
	add.s32 	%r317, %r300, %r26;
	shl.b32 	%r318, %r317, 2;
	add.s32 	%r319, %r303, %r318;
	ld.shared.u32 	%r96, [%r319];
	add.s32 	%r320, %r300, %r27;
	shl.b32 	%r321, %r320, 2;
	add.s32 	%r322, %r303, %r321;
	ld.shared.u32 	%r97, [%r322];
	add.s32 	%r323, %r300, %r28;
	shl.b32 	%r324, %r323, 2;
	add.s32 	%r325, %r303, %r324;
	ld.shared.u32 	%r98, [%r325];
	add.s32 	%r326, %r300, %r29;
	shl.b32 	%r327, %r326, 2;
	add.s32 	%r328, %r303, %r327;
	ld.shared.u32 	%r99, [%r328];
	add.s32 	%r329, %r300, %r30;
	shl.b32 	%r330, %r329, 2;
	add.s32 	%r331, %r303, %r330;
	ld.shared.u32 	%r100, [%r331];
	add.s32 	%r332, %r300, %r31;
	shl.b32 	%r333, %r332, 2;
	add.s32 	%r334, %r303, %r333;
	ld.shared.u32 	%r101, [%r334];
	add.s32 	%r335, %r300, %r32;
	shl.b32 	%r336, %r335, 2;
	add.s32 	%r337, %r303, %r336;
	ld.shared.u32 	%r102, [%r337];
	add.s32 	%r338, %r300, %r33;
	shl.b32 	%r339, %r338, 2;
	add.s32 	%r340, %r303, %r339;
	ld.shared.u32 	%r103, [%r340];
	add.s32 	%r341, %r300, %r34;
	shl.b32 	%r342, %r341, 2;
	add.s32 	%r343, %r303, %r342;
	ld.shared.u32 	%r104, [%r343];
	add.s32 	%r344, %r300, %r35;
	shl.b32 	%r345, %r344, 2;
	add.s32 	%r346, %r303, %r345;
	ld.shared.u32 	%r105, [%r346];
	add.s32 	%r347, %r300, %r36;
	shl.b32 	%r348, %r347, 2;
	add.s32 	%r349, %r303, %r348;
	ld.shared.u32 	%r106, [%r349];
	@%p30 bra 	$L__BB82_85;
	mov.u32 	%r467, %r5;
$L__BB82_17:
	setp.gt.u32 	%p31, %r202, 64;
	mov.u32 	%r350, _ZZ9cuda_gemmIiLi128ELi1ELi1ELi64ELi128ELi128ELi64ELi1ELi0EEviiiPT_S1_S1_iiiE11kron_fac_sh;
	mad.lo.s32 	%r108, %r467, 132, %r350;
	add.s32 	%r352, %r108, %r351;
	ld.shared.u32 	%r109, [%r352];
	@%p31 bra 	$L__BB82_50;
	setp.eq.s32 	%p48, %r202, 0;
	mov.b32 	%r469, 0;
	@%p48 bra 	$L__BB82_20;
	shfl.sync.idx.b32	%r403|%p49, %r109, %r53, 31, -1;
	mul.lo.s32 	%r469, %r403, %r91;
$L__BB82_20:
	setp.lt.s32 	%p50, %r202, 2;
	@%p50 bra 	$L__BB82_22;
	shfl.sync.idx.b32	%r404|%p51, %r109, %r54, 31, -1;
	mad.lo.s32 	%r469, %r404, %r92, %r469;
$L__BB82_22:
	setp.lt.s32 	%p52, %r202, 3;
	@%p52 bra 	$L__BB82_24;
	shfl.sync.idx.b32	%r405|%p53, %r109, %r55, 31, -1;
	mad.lo.s32 	%r469, %r405, %r93, %r469;
$L__BB82_24:
	setp.lt.s32 	%p54, %r202, 4;
	@%p54 bra 	$L__BB82_26;
	shfl.sync.idx.b32	%r406|%p55, %r109, %r56, 31, -1;
	mad.lo.s32 	%r469, %r406, %r94, %r469;
$L__BB82_26:
	setp.lt.s32 	%p56, %r202, 5;
	@%p56 bra 	$L__BB82_28;
	shfl.sync.idx.b32	%r407|%p57, %r109, %r57, 31, -1;
	mad.lo.s32 	%r469, %r407, %r95, %r469;
$L__BB82_28:
	setp.lt.s32 	%p58, %r202, 6;
	@%p58 bra 	$L__BB82_30;
	shfl.sync.idx.b32	%r408|%p59, %r109, %r58, 31, -1;
	mad.lo.s32 	%r469, %r408, %r96, %r469;
$L__BB82_30:
	setp.lt.s32 	%p60, %r202, 7;
	@%p60 bra 	$L__BB82_32;
	shfl.sync.idx.b32	%r409|%p61, %r109, %r59, 31, -1;
	mad.lo.s32 	%r469, %r409, %r97, %r469;
$L__BB82_32:
	setp.lt.s32 	%p62, %r202, 8;
	@%p62 bra 	$L__BB82_34;
	shfl.sync.idx.b32	%r410|%p63, %r109, %r60, 31, -1;
	mad.lo.s32 	%r469, %r410, %r98, %r469;
$L__BB82_34:
	setp.lt.s32 	%p64, %r202, 9;
	@%p64 bra 	$L__BB82_36;
	shfl.sync.idx.b32	%r411|%p65, %r109, %r61, 31, -1;
	mad.lo.s32 	%r469, %r411, %r99, %r469;
$L__BB82_36:
	setp.lt.s32 	%p66, %r202, 10;
	@%p66 bra 	$L__BB82_38;
	shfl.sync.idx.b32	%r412|%p67, %r109, %r62, 31, -1;
	mad.lo.s32 	%r469, %r412, %r100, %r469;
$L__BB82_38:
	setp.lt.s32 	%p68, %r202, 11;
	@%p68 bra 	$L__BB82_40;
	shfl.sync.idx.b32	%r413|%p69, %r109, %r63, 31, -1;
	mad.lo.s32 	%r469, %r413, %r101, %r469;
$L__BB82_40:
	setp.lt.s32 	%p70, %r202, 12;
	@%p70 bra 	$L__BB82_42;
	shfl.sync.idx.b32	%r414|%p71, %r109, %r64, 31, -1;
	mad.lo.s32 	%r469, %r414, %r102, %r469;
$L__BB82_42:
	setp.lt.s32 	%p72, %r202, 13;
	@%p72 bra 	$L__BB82_44;
	shfl.sync.idx.b32	%r415|%p73, %r109, %r65, 31, -1;
	mad.lo.s32 	%r469, %r415, %r103, %r469;
$L__BB82_44:
	setp.lt.s32 	%p74, %r202, 14;
	@%p74 bra 	$L__BB82_46;
	shfl.sync.idx.b32	%r416|%p75, %r109, %r66, 31, -1;
	mad.lo.s32 	%r469, %r416, %r104, %r469;
$L__BB82_46:
	setp.lt.s32 	%p76, %r202, 15;
	@%p76 bra 	$L__BB82_48;
	shfl.sync.idx.b32	%r417|%p77, %r109, %r67, 31, -1;
	mad.lo.s32 	%r469, %r417, %r105, %r469;
$L__BB82_48:
	setp.lt.s32 	%p78, %r202, 16;
	@%p78 bra 	$L__BB82_82;
	shfl.sync.idx.b32	%r418|%p79, %r109, %r68, 31, -1;
	mad.lo.s32 	%r469, %r418, %r106, %r469;
	bra.uni 	$L__BB82_82;
$L__BB82_50:
	setp.lt.s32 	%p32, %r202, 1;
	mov.b32 	%r469, 0;
	@%p32 bra 	$L__BB82_52;
	add.s32 	%r355, %r108, %r354;
	ld.shared.u32 	%r356, [%r355];
	mul.lo.s32 	%r469, %r356, %r91;
$L__BB82_52:
	setp.lt.s32 	%p33, %r202, 2;
	@%p33 bra 	$L__BB82_54;
	add.s32 	%r358, %r108, %r357;
	ld.shared.u32 	%r359, [%r358];
	mad.lo.s32 	%r469, %r359, %r92, %r469;
$L__BB82_54:
	setp.lt.s32 	%p34, %r202, 3;
	@%p34 bra 	$L__BB82_56;
	add.s32 	%r361, %r108, %r360;
	ld.shared.u32 	%r362, [%r361];
	mad.lo.s32 	%r469, %r362, %r93, %r469;
$L__BB82_56:
	setp.lt.s32 	%p35, %r202, 4;
	@%p35 bra 	$L__BB82_58;
	add.s32 	%r364, %r108, %r363;
	ld.shared.u32 	%r365, [%r364];
	mad.lo.s32 	%r469, %r365, %r94, %r469;
$L__BB82_58:
	setp.lt.s32 	%p36, %r202, 5;
	@%p36 bra 	$L__BB82_60;
	add.s32 	%r367, %r108, %r366;
	ld.shared.u32 	%r368, [%r367];
	mad.lo.s32 	%r469, %r368, %r95, %r469;
$L__BB82_60:
	setp.lt.s32 	%p37, %r202, 6;
	@%p37 bra 	$L__BB82_62;
	add.s32 	%r370, %r108, %r369;
	ld.shared.u32 	%r371, [%r370];
	mad.lo.s32 	%r469, %r371, %r96, %r469;
$L__BB82_62:
	setp.lt.s32 	%p38, %r202, 7;
	@%p38 bra 	$L__BB82_64;
	add.s32 	%r373, %r108, %r372;
	ld.shared.u32 	%r374, [%r373];
	mad.lo.s32 	%r469, %r374, %r97, %r469;
$L__BB82_64:
	setp.lt.s32 	%p39, %r202, 8;
	@%p39 bra 	$L__BB82_66;
	add.s32 	%r376, %r108, %r375;
	ld.shared.u32 	%r377, [%r376];
	mad.lo.s32 	%r469, %r377, %r98, %r469;
$L__BB82_66:
	setp.lt.s32 	%p40, %r202, 9;
	@%p40 bra 	$L__BB82_68;
	add.s32 	%r379, %r108, %r378;
	ld.shared.u32 	%r380, [%r379];
	mad.lo.s32 	%r469, %r380, %r99, %r469;
$L__BB82_68:
	setp.lt.s32 	%p41, %r202, 10;
	@%p41 bra 	$L__BB82_70;
	add.s32 	%r382, %r108, %r381;
	ld.shared.u32 	%r383, [%r382];
	mad.lo.s32 	%r469, %r383, %r100, %r469;
$L__BB82_70:
	setp.lt.s32 	%p42, %r202, 11;
	@%p42 bra 	$L__BB82_72;
	add.s32 	%r385, %r108, %r384;
	ld.shared.u32 	%r386, [%r385];
	mad.lo.s32 	%r469, %r386, %r101, %r469;
$L__BB82_72:
	setp.lt.s32 	%p43, %r202, 12;
	@%p43 bra 	$L__BB82_74;
	add.s32 	%r388, %r108, %r387;
	ld.shared.u32 	%r389, [%r388];
	mad.lo.s32 	%r469, %r389, %r102, %r469;
$L__BB82_74:
	setp.lt.s32 	%p44, %r202, 13;
	@%p44 bra 	$L__BB82_76;
	add.s32 	%r391, %r108, %r390;
	ld.shared.u32 	%r392, [%r391];
	mad.lo.s32 	%r469, %r392, %r103, %r469;
$L__BB82_76:
	setp.lt.s32 	%p45, %r202, 14;
	@%p45 bra 	$L__BB82_78;
	add.s32 	%r394, %r108, %r393;
	ld.shared.u32 	%r395, [%r394];
	mad.lo.s32 	%r469, %r395, %r104, %r469;
$L__BB82_78:
	setp.lt.s32 	%p46, %r202, 15;
	@%p46 bra 	$L__BB82_80;
	add.s32 	%r397, %r108, %r396;
	ld.shared.u32 	%r398, [%r397];
	mad.lo.s32 	%r469, %r398, %r105, %r469;
$L__BB82_80:
	setp.lt.s32 	%p47, %r202, 16;
	@%p47 bra 	$L__BB82_82;
	add.s32 	%r400, %r108, %r399;
	ld.shared.u32 	%r401, [%r400];
	mad.lo.s32 	%r469, %r401, %r106, %r469;
$L__BB82_82:
	setp.ne.s32 	%p80, %r7, 0;
	add.s32 	%r419, %r467, %r84;
	mad.lo.s32 	%r173, %r419, %r2, %r90;
	shfl.sync.down.b32	%r420|%p81, %r469, 1, 7711, -1;
	add.s32 	%r174, %r420, %r469;
	@%p80 bra 	$L__BB82_84;
	shl.b32 	%r421, %r173, 2;
	mov.u32 	%r422, _ZZ9cuda_gemmIiLi128ELi1ELi1ELi64ELi128ELi128ELi64ELi1ELi0EEviiiPT_S1_S1_iiiE3Csh;
	add.s32 	%r423, %r422, %r421;
	ld.shared.u32 	%r424, [%r423];
	add.s32 	%r425, %r424, %r174;
	st.shared.u32 	[%r423], %r425;
$L__BB82_84:
	add.s32 	%r467, %r467, %r69;
	setp.lt.s32 	%p82, %r467, %r13;
	@%p82 bra 	$L__BB82_17;
$L__BB82_85:
	add.s32 	%r466, %r466, %r3;
	setp.lt.s32 	%p83, %r466, %r2;
	@%p83 bra 	$L__BB82_15;
$L__BB82_86:
	add.s32 	%r464, %r84, 16;
	setp.lt.u32 	%p84, %r84, 48;
	@%p84 bra 	$L__BB82_11;
	mov.b32 	%r461, 32;
	mov.pred 	%p92, 0;
	@%p1 bra 	$L__BB82_7;
	setp.gt.u32 	%p86, %r505, 31;
	bar.sync 	0;
	@%p86 bra 	$L__BB82_95;
	shl.b32 	%r178, %r6, 6;
	add.s32 	%r427, %r505, %r9;
	max.u32 	%r428, %r427, 32;
	setp.lt.u32 	%p87, %r427, 32;
	selp.u32 	%r429, 1, 0, %p87;
	add.s32 	%r430, %r427, %r429;
	sub.s32 	%r431, %r428, %r430;
	div.u32 	%r432, %r431, %r9;
	add.s32 	%r179, %r432, %r429;
	and.b32  	%r433, %r179, 3;
	setp.eq.s32 	%p88, %r433, 3;
	@%p88 bra 	$L__BB82_92;
	add.s32 	%r434, %r179, 1;
	and.b32  	%r435, %r434, 3;
	shl.b32 	%r436, %r505, 2;
	mov.u32 	%r437, _ZZ9cuda_gemmIiLi128ELi1ELi1ELi64ELi128ELi128ELi64ELi1ELi0EEviiiPT_S1_S1_iiiE3Csh;
	add.s32 	%r501, %r437, %r436;
	add.s32 	%r438, %r505, %r178;
	add.s32 	%r500, %r438, %r14;
	neg.s32 	%r499, %r435;
	mad.lo.s32 	%r505, %r9, %r435, %r505;
$L__BB82_91:
	.pragma "nounroll";
	mul.wide.u32 	%rd17, %r500, 4;
	add.s64 	%rd18, %rd1, %rd17;
	ld.shared.u32 	%r439, [%r501];
	atom.global.add.u32 	%r440, [%rd18], %r439;
	add.s32 	%r501, %r501, %r10;
	add.s32 	%r500, %r500, %r9;
	add.s32 	%r499, %r499, 1;
	setp.ne.s32 	%p89, %r499, 0;
	@%p89 bra 	$L__BB82_91;
$L__BB82_92:
	setp.lt.u32 	%p90, %r179, 3;
	@%p90 bra 	$L__BB82_95;
	shl.b32 	%r441, %r505, 2;
	mov.u32 	%r442, _ZZ9cuda_gemmIiLi128ELi1ELi1ELi64ELi128ELi128ELi64ELi1ELi0EEviiiPT_S1_S1_iiiE3Csh;
	add.s32 	%r504, %r442, %r441;
	shl.b32 	%r192, %r9, 3;
	mul.lo.s32 	%r193, %r9, 12;
	mul.wide.u32 	%rd19, %r9, 4;
	add.s64 	%rd6, %rd1, %rd19;
	add.s32 	%r443, %r505, %r178;
	add.s32 	%r503, %r443, %r14;
	mul.wide.u32 	%rd20, %r9, 8;
	add.s64 	%rd7, %rd1, %rd20;
	mul.wide.u32 	%rd21, %r9, 12;
	add.s64 	%rd8, %rd1, %rd21;
$L__BB82_94:
	mul.wide.s32 	%rd22, %r503, 4;
	add.s64 	%rd23, %rd6, %rd22;
	add.s64 	%rd24, %rd7, %rd22;
	add.s64 	%rd25, %rd8, %rd22;
	add.s64 	%rd26, %rd1, %rd22;
	ld.shared.u32 	%r444, [%r504];
	atom.global.add.u32 	%r445, [%rd26], %r444;
	add.s32 	%r446, %r504, %r10;
	ld.shared.u32 	%r447, [%r446];
	atom.global.add.u32 	%r448, [%rd23], %r447;
	add.s32 	%r449, %r504, %r192;
	ld.shared.u32 	%r450, [%r449];
	atom.global.add.u32 	%r451, [%rd24], %r450;
	add.s32 	%r452, %r504, %r193;
	ld.shared.u32 	%r453, [%r452];
	atom.global.add.u32 	%r454, [%rd25], %r453;
	add.s32 	%r505, %r505, %r10;
	mov.u32 	%r455, %ntid.x;
	shl.b32 	%r456, %r455, 4;
	add.s32 	%r504, %r504, %r456;
	add.s32 	%r503, %r503, %r10;
	setp.lt.u32 	%p91, %r505, 32;
	@%p91 bra 	$L__BB82_94;
$L__BB82_95:
	ret;
$L__BB82_96:
	shl.b32 	%r222, %r459, 2;
	mov.u32 	%r223, _ZZ9cuda_gemmIiLi128ELi1ELi1ELi64ELi128ELi128ELi64ELi1ELi0EEviiiPT_S1_S1_iiiE3Csh;
	add.s32 	%r224, %r223, %r222;
	mov.b32 	%r225, 0;
	st.shared.u32 	[%r224], %r225;
	add.s32 	%r226, %r224, %r10;
	st.shared.u32 	[%r226], %r225;
	add.s32 	%r227, %r226, %r10;
	st.shared.u32 	[%r227], %r225;
	add.s32 	%r228, %r227, %r10;
	st.shared.u32 	[%r228], %r225;
	add.s32 	%r459, %r10, %r459;
	setp.lt.u32 	%p8, %r459, 32;
	@%p8 bra 	$L__BB82_96;
	bra.uni 	$L__BB82_6;

}
	// .globl	_Z9cuda_gemmIiLi128ELi1ELi1ELi64ELi128ELi128ELi64ELi1ELi1EEviiiPT_S1_S1_iii
.visible .entry _Z9cuda_gemmIiLi128ELi1ELi1ELi64ELi128ELi128ELi64ELi1ELi1EEviiiPT_S1_S1_iii(
	.param .u32 _Z9cuda_gemmIiLi128ELi1ELi1ELi64ELi128ELi128ELi64ELi1ELi1EEviiiPT_S1_S1_iii_param_0,
	.param .u32 _Z9cuda_gemmIiLi128ELi1ELi1ELi64ELi128ELi128ELi64ELi1ELi1EEviiiPT_S1_S1_iii_param_1,
	.param .u32 _Z9cuda_gemmIiLi128ELi1ELi1ELi64ELi128ELi128ELi64ELi1ELi1EEviiiPT_S1_S1_iii_param_2,
	.param .u64 .ptr .align 1 _Z9cuda_gemmIiLi128ELi1ELi1ELi64ELi128ELi128ELi64ELi1ELi1EEviiiPT_S1_S1_iii_param_3,
	.param .u64 .ptr .align 1 _Z9cuda_gemmIiLi128ELi1ELi1ELi64ELi128ELi128ELi64ELi1ELi1EEviiiPT_S1_S1_iii_param_4,
	.param .u64 .ptr .align 1 _Z9cuda_gemmIiLi128ELi1ELi1ELi64ELi128ELi128ELi64ELi1ELi1EEviiiPT_S1_S1_iii_param_5,
	.param .u32 _Z9cuda_gemmIiLi128ELi1ELi1ELi64ELi128ELi128ELi64ELi1ELi1EEviiiPT_S1_S1_iii_param_6,
	.param .u32 _Z9cuda_gemmIiLi128ELi1ELi1ELi64ELi128ELi128ELi64ELi1ELi1EEviiiPT_S1_S1_iii_param_7,
	.param .u32 _Z9cuda_gemmIiLi128ELi1ELi1ELi64ELi128ELi128ELi64ELi1ELi1EEviiiPT_S1_S1_iii_param_8
)
.maxntid 128
{
	.reg .pred 	%p<14>;
	.reg .b32 	%r<111>;
	.reg .b64 	%rd<16>;
	// demoted variable
	.shared .align 128 .b8 _ZZ9cuda_gemmIiLi128ELi1ELi1ELi64ELi128ELi128ELi64ELi1ELi1EEviiiPT_S1_S1_iiiE3Csh[128];
	ld.param.u64 	%rd5, [_Z9cuda_gemmIiLi128ELi1ELi1ELi64ELi128ELi128ELi64ELi1ELi1EEviiiPT_S1_S1_iii_param_5];
	cvta.to.global.u64 	%rd1, %rd5;
	mov.u32 	%r1, %ctaid.y;
	mov.u32 	%r50, %nctaid.y;
	setp.ge.u32 	%p1, %r1, %r50;
	@%p1 bra 	$L__BB83_15;
	mov.u32 	%r51, %ctaid.x;
	mov.u32 	%r110, %tid.x;
	mov.u32 	%r3, %ntid.x;
	setp.gt.u32 	%p2, %r110, 31;
	shl.b32 	%r52, %r51, 5;
	and.b32  	%r4, %r52, 32;
	@%p2 bra 	$L__BB83_8;
	add.s32 	%r53, %r110, %r3;
	max.u32 	%r54, %r53, 32;
	setp.lt.u32 	%p3, %r53, 32;
	selp.u32 	%r55, 1, 0, %p3;
	add.s32 	%r56, %r53, %r55;
	sub.s32 	%r57, %r54, %r56;
	div.u32 	%r58, %r57, %r3;
	add.s32 	%r5, %r58, %r55;
	and.b32  	%r59, %r5, 3;
	setp.eq.s32 	%p4, %r59, 3;
	mov.u32 	%r103, %r110;
	@%p4 bra 	$L__BB83_5;
	add.s32 	%r60, %r5, 1;
	and.b32  	%r61, %r60, 3;
	shl.b32 	%r62, %r110, 2;
	mov.u32 	%r63, _ZZ9cuda_gemmIiLi128ELi1ELi1ELi64ELi128ELi128ELi64ELi1ELi1EEviiiPT_S1_S1_iiiE3Csh;
	add.s32 	%r100, %r63, %r62;
	shl.b32 	%r7, %r3, 2;
	neg.s32 	%r99, %r61;
	mad.lo.s32 	%r103, %r3, %r61, %r110;
$L__BB83_4:
	.pragma "nounroll";
	mov.b32 	%r64, 0;
	st.shared.u32 	[%r100], %r64;
	add.s32 	%r100, %r100, %r7;
	add.s32 	%r99, %r99, 1;
	setp.ne.s32 	%p5, %r99, 0;
	@%p5 bra 	$L__BB83_4;
$L__BB83_5:
	setp.lt.u32 	%p6, %r5, 3;
	@%p6 bra 	$L__BB83_8;
	shl.b32 	%r15, %r3, 2;
	shl.b32 	%r65, %r103, 2;
	mov.u32 	%r66, _ZZ9cuda_gemmIiLi128ELi1ELi1ELi64ELi128ELi128ELi64ELi1ELi1EEviiiPT_S1_S1_iiiE3Csh;
	add.s32 	%r102, %r66, %r65;
	shl.b32 	%r17, %r3, 4;
	shl.b32 	%r18, %r3, 3;
	mul.lo.s32 	%r19, %r3, 12;
$L__BB83_7:
	mov.b32 	%r67, 0;
	st.shared.u32 	[%r102], %r67;
	add.s32 	%r68, %r102, %r15;
	st.shared.u32 	[%r68], %r67;
	add.s32 	%r69, %r102, %r18;
	st.shared.u32 	[%r69], %r67;
	add.s32 	%r70, %r102, %r19;
	st.shared.u32 	[%r70], %r67;
	add.s32 	%r103, %r103, %r15;
	add.s32 	%r102, %r102, %r17;
	setp.lt.u32 	%p7, %r103, 32;
	@%p7 bra 	$L__BB83_7;
$L__BB83_8:
	setp.gt.u32 	%p8, %r110, 31;
	bar.sync 	0;
	bar.sync 	0;
	bar.sync 	0;
	bar.sync 	0;
	bar.sync 	0;
	bar.sync 	0;
	bar.sync 	0;
	bar.sync 	0;
	bar.sync 	0;
	@%p8 bra 	$L__BB83_15;
	shl.b32 	%r24, %r1, 6;
	add.s32 	%r71, %r110, %r3;
	max.u32 	%r72, %r71, 32;
	setp.lt.u32 	%p9, %r71, 32;
	selp.u32 	%r73, 1, 0, %p9;
	add.s32 	%r74, %r71, %r73;
	sub.s32 	%r75, %r72, %r74;
	div.u32 	%r76, %r75, %r3;
	add.s32 	%r25, %r76, %r73;
	and.b32  	%r77, %r25, 3;
	setp.eq.s32 	%p10, %r77, 3;
	@%p10 bra 	$L__BB83_12;
	add.s32 	%r78, %r25, 1;
	and.b32  	%r79, %r78, 3;
	shl.b32 	%r80, %r110, 2;
	mov.u32 	%r81, _ZZ9cuda_gemmIiLi128ELi1ELi1ELi64ELi128ELi128ELi64ELi1ELi1EEviiiPT_S1_S1_iiiE3Csh;
	add.s32 	%r106, %r81, %r80;
	shl.b32 	%r27, %r3, 2;
	add.s32 	%r82, %r110, %r24;
	add.s32 	%r105, %r82, %r4;
	neg.s32 	%r104, %r79;
	mad.lo.s32 	%r110, %r3, %r79, %r110;
$L__BB83_11:
	.pragma "nounroll";
	mul.wide.u32 	%rd6, %r105, 4;
	add.s64 	%rd7, %rd1, %rd6;
	ld.shared.u32 	%r83, [%r106];
	atom.global.add.u32 	%r84, [%rd7], %r83;
	add.s32 	%r106, %r106, %r27;
	add.s32 	%r105, %r105, %r3;
	add.s32 	%r104, %r104, 1;
	setp.ne.s32 	%p11, %r104, 0;
	@%p11 bra 	$L__BB83_11;
$L__BB83_12:
	setp.lt.u32 	%p12, %r25, 3;
	@%p12 bra 	$L__BB83_15;
	shl.b32 	%r38, %r3, 2;
	shl.b32 	%r85, %r110, 2;
	mov.u32 	%r86, _ZZ9cuda_gemmIiLi128ELi1ELi1ELi64ELi128ELi128ELi64ELi1ELi1EEviiiPT_S1_S1_iiiE3Csh;
	add.s32 	%r109, %r86, %r85;
	shl.b32 	%r40, %r3, 4;
	shl.b32 	%r41, %r3, 3;
	mul.lo.s32 	%r42, %r3, 12;
	mul.wide.u32 	%rd8, %r3, 4;
	add.s64 	%rd2, %rd1, %rd8;
	add.s32 	%r87, %r110, %r24;
	add.s32 	%r108, %r87, %r4;
	mul.wide.u32 	%rd9, %r3, 8;
	add.s64 	%rd3, %rd1, %rd9;
	mul.wide.u32 	%rd10, %r3, 12;
	add.s64 	%rd4, %rd1, %rd10;
$L__BB83_14:
	mul.wide.s32 	%rd11, %r108, 4;
	add.s64 	%rd12, %rd2, %rd11;
	add.s64 	%rd13, %rd3, %rd11;
	add.s64 	%rd14, %rd4, %rd11;
	add.s64 	%rd15, %rd1, %rd11;
	ld.shared.u32 	%r88, [%r109];
	atom.global.add.u32 	%r89, [%rd15], %r88;
	add.s32 	%r90, %r109, %r38;
	ld.shared.u32 	%r91, [%r90];
	atom.global.add.u32 	%r92, [%rd12], %r91;
	add.s32 	%r93, %r109, %r41;
	ld.shared.u32 	%r94, [%r93];
	atom.global.add.u32 	%r95, [%rd13], %r94;
	add.s32 	%r96, %r109, %r42;
	ld.shared.u32 	%r97, [%r96];
	atom.global.add.u32 	%r98, [%rd14], %r97;
	add.s32 	%r110, %r110, %r38;
	add.s32 	%r109, %r109, %r40;
	add.s32 	%r108, %r108, %r38;
	setp.lt.u32 	%p13, %r110, 32;
	@%p13 bra 	$L__BB83_14;
$L__BB83_15:
	ret;

}
	// .globl	_Z9cuda_gemmIiLi128ELi1ELi1ELi128ELi2ELi2ELi64ELi0ELi0EEviiiPT_S1_S1_iii
.visible .entry _Z9cuda_gemmIiLi128ELi1ELi1ELi128ELi2ELi2ELi64ELi0ELi0EEviiiPT_S1_S1_iii(
	.param .u32 _Z9cuda_gemmIiLi128ELi1ELi1ELi128ELi2ELi2ELi64ELi0ELi0EEviiiPT_S1_S1_iii_param_0,
	.param .u32 _Z9cuda_gemmIiLi128ELi1ELi1ELi128ELi2ELi2ELi64ELi0ELi0EEviiiPT_S1_S1_iii_param_1,
	.param .u32 _Z9cuda_gemmIiLi128ELi1ELi1ELi128ELi2ELi2ELi64ELi0ELi0EEviiiPT_S1_S1_iii_param_2,
	.param .u64 .ptr .align 1 _Z9cuda_gemmIiLi128ELi1ELi1ELi128ELi2ELi2ELi64ELi0ELi0EEviiiPT_S1_S1_iii_param_3,
	.param .u64 .ptr .align 1 _Z9cuda_gemmIiLi128ELi1ELi1ELi128ELi2ELi2ELi64ELi0ELi0EEviiiPT_S1_S1_iii_param_4,
	.param .u64 .ptr .align 1 _Z9cuda_gemmIiLi128ELi1ELi1ELi128ELi2ELi2ELi64ELi0ELi0EEviiiPT_S1_S1_iii_param_5,
	.param .u32 _Z9cuda_gemmIiLi128ELi1ELi1ELi128ELi2ELi2ELi64ELi0ELi0EEviiiPT_S1_S1_iii_param_6,
	.param .u32 _Z9cuda_gemmIiLi128ELi1ELi1ELi128ELi2ELi2ELi64ELi0ELi0EEviiiPT_S1_S1_iii_param_7,
	.param .u32 _Z9cuda_gemmIiLi128ELi1ELi1ELi128ELi2ELi2ELi64ELi0ELi0EEviiiPT_S1_S1_iii_param_8
)
.maxntid 128
{
	.reg .pred 	%p<40>;
	.reg .b16 	%rs<3>;
	.reg .b32 	%r<256>;
	.reg .b64 	%rd<22>;
	// demoted variable
	.shared .align 128 .b8 _ZZ9cuda_gemmIiLi128ELi1ELi1ELi128ELi2ELi2ELi64ELi0ELi0EEviiiPT_S1_S1_iiiE11kron_fac_sh[24];
	// demoted variable
	.shared .align 128 .b8 _ZZ9cuda_gemmIiLi128ELi1ELi1ELi128ELi2ELi2ELi64ELi0ELi0EEviiiPT_S1_S1_iiiE3Ash[512];
	ld.param.u32 	%r100, [_Z9cuda_gemmIiLi128ELi1ELi1ELi128ELi2ELi2ELi64ELi0ELi0EEviiiPT_S1_S1_iii_param_2];
	ld.param.u64 	%rd5, [_Z9cuda_gemmIiLi128ELi1ELi1ELi128ELi2ELi2ELi64ELi0ELi0EEviiiPT_S1_S1_iii_param_3];
	ld.param.u64 	%rd3, [_Z9cuda_gemmIiLi128ELi1ELi1ELi128ELi2ELi2ELi64ELi0ELi0EEviiiPT_S1_S1_iii_param_4];
	ld.param.u32 	%r101, [_Z9cuda_gemmIiLi128ELi1ELi1ELi128ELi2ELi2ELi64ELi0ELi0EEviiiPT_S1_S1_iii_param_6];
	ld.param.u32 	%r102, [_Z9cuda_gemmIiLi128ELi1ELi1ELi128ELi2ELi2ELi64ELi0ELi0EEviiiPT_S1_S1_iii_param_7];
	cvta.to.global.u64 	%rd1, %rd5;
	mov.u32 	%r1, %tid.x;
	mul.lo.s32 	%r2, %r102, %r101;
	setp.ge.u32 	%p1, %r1, %r2;
	@%p1 bra 	$L__BB84_3;
	mov.u32 	%r3, %ntid.x;
	cvta.to.global.u64 	%rd2, %rd3;
	mov.u32 	%r229, %r1;
$L__BB84_2:
	mul.wide.u32 	%rd6, %r229, 4;
	add.s64 	%rd7, %rd2, %rd6;
	ld.global.u32 	%r103, [%rd7];
	rem.u32 	%r104, %r229, %r101;
	mov.u32 	%r105, _ZZ9cuda_gemmIiLi128ELi1ELi1ELi128ELi2ELi2ELi64ELi0ELi0EEviiiPT_S1_S1_iiiE11kron_fac_sh;
	mad.lo.s32 	%r106, %r104, 12, %r105;
	div.u32 	%r107, %r229, %r102;
	shl.b32 	%r108, %r107, 2;
	add.s32 	%r109, %r106, %r108;
	st.shared.u32 	[%r109], %r103;
	add.s32 	%r229, %r229, %r3;
	setp.lt.u32 	%p2, %r229, %r2;
	@%p2 bra 	$L__BB84_2;
$L__BB84_3:
	div.s32 	%r6, 128, %r102;
	cvt.u16.u32 	%rs1, %r6;
	div.s16 	%rs2, 128, %rs1;
	cvt.s32.s16 	%r7, %rs2;
	div.u32 	%r251, %r1, %r6;
	mov.u32 	%r9, %ctaid.y;
	mov.u32 	%r110, %nctaid.y;
	setp.ge.u32 	%p3, %r9, %r110;
	@%p3 bra 	$L__BB84_44;
	rem.u32 	%r111, %r1, %r6;
	mov.u32 	%r10, %ctaid.x;
	setp.gt.u32 	%p4, %r1, 31;
	mov.u32 	%r11, %ntid.x;
	shl.b32 	%r12, %r11, 2;
	and.b32  	%r13, %r111, 1;
	mul.lo.s32 	%r14, %r111, %r102;
	min.s32 	%r15, %r101, 2;
	@%p4 bra 	$L__BB84_11;
	shl.b32 	%r16, %r10, 7;
	shl.b32 	%r234, %r1, 2;
	mul.lo.s32 	%r18, %r9, %r100;
	add.s32 	%r112, %r234, %r12;
	max.u32 	%r113, %r112, 128;
	setp.lt.u32 	%p5, %r112, 128;
	selp.u32 	%r114, 1, 0, %p5;
	add.s32 	%r115, %r112, %r114;
	sub.s32 	%r116, %r113, %r115;
	div.u32 	%r117, %r116, %r12;
	add.s32 	%r19, %r117, %r114;
	and.b32  	%r118, %r19, 3;
	setp.eq.s32 	%p6, %r118, 3;
	@%p6 bra 	$L__BB84_8;
	shl.b32 	%r119, %r1, 4;
	mov.u32 	%r120, _ZZ9cuda_gemmIiLi128ELi1ELi1ELi128ELi2ELi2ELi64ELi0ELi0EEviiiPT_S1_S1_iiiE3Ash;
	add.s32 	%r232, %r120, %r119;
	shl.b32 	%r21, %r11, 4;
	add.s32 	%r121, %r18, %r16;
	add.s32 	%r231, %r121, %r234;
	add.s32 	%r122, %r19, 1;
	and.b32  	%r123, %r122, 3;
	neg.s32 	%r230, %r123;
$L__BB84_7:
	.pragma "nounroll";
	mul.wide.s32 	%rd8, %r231, 4;
	add.s64 	%rd9, %rd1, %rd8;
	ld.global.v4.u32 	{%r124, %r125, %r126, %r127}, [%rd9];
	st.shared.v4.u32 	[%r232], {%r124, %r125, %r126, %r127};
	add.s32 	%r234, %r234, %r12;
	add.s32 	%r232, %r232, %r21;
	add.s32 	%r231, %r231, %r12;
	add.s32 	%r230, %r230, 1;
	setp.ne.s32 	%p7, %r230, 0;
	@%p7 bra 	$L__BB84_7;
$L__BB84_8:
	setp.lt.u32 	%p8, %r19, 3;
	@%p8 bra 	$L__BB84_11;
	add.s32 	%r128, %r234, %r18;
	add.s32 	%r235, %r128, %r16;
	mad.lo.s32 	%r239, %r11, 12, %r235;
	shl.b32 	%r35, %r11, 4;
	shl.b32 	%r129, %r11, 3;
	add.s32 	%r238, %r235, %r129;
	add.s32 	%r237, %r235, %r12;
	mul.lo.s32 	%r38, %r11, 48;
	shl.b32 	%r130, %r234, 2;
	mov.u32 	%r131, _ZZ9cuda_gemmIiLi128ELi1ELi1ELi128ELi2ELi2ELi64ELi0ELi0EEviiiPT_S1_S1_iiiE3Ash;
	add.s32 	%r236, %r131, %r130;
	shl.b32 	%r40, %r11, 5;
$L__BB84_10:
	mul.wide.s32 	%rd10, %r239, 4;
	add.s64 	%rd11, %rd1, %rd10;
	mul.wide.s32 	%rd12, %r238, 4;
	add.s64 	%rd13, %rd1, %rd12;
	mul.wide.s32 	%rd14, %r237, 4;
	add.s64 	%rd15, %rd1, %rd14;
	mul.wide.s32 	%rd16, %r235, 4;
	add.s64 	%rd17, %rd1, %rd16;
	ld.global.v4.u32 	{%r132, %r133, %r134, %r135}, [%rd17];
	st.shared.v4.u32 	[%r236], {%r132, %r133, %r134, %r135};
	add.s32 	%r136, %r234, %r12;
	ld.global.v4.u32 	{%r137, %r138, %r139, %r140}, [%rd15];
	add.s32 	%r141, %r236, %r35;
	st.shared.v4.u32 	[%r141], {%r137, %r138, %r139, %r140};
	add.s32 	%r142, %r136, %r12;
	ld.global.v4.u32 	{%r143, %r144, %r145, %r146}, [%rd13];
	add.s32 	%r147, %r236, %r40;
	st.shared.v4.u32 	[%r147], {%r143, %r144, %r145, %r146};
	add.s32 	%r148, %r142, %r12;
	ld.global.v4.u32 	{%r149, %r150, %r151, %r152}, [%rd11];
	add.s32 	%r153, %r236, %r38;
	st.shared.v4.u32 	[%r153], {%r149, %r150, %r151, %r152};
	add.s32 	%r234, %r148, %r12;
	add.s32 	%r239, %r239, %r35;
	add.s32 	%r238, %r238, %r35;
	add.s32 	%r237, %r237, %r35;
	mov.u32 	%r154, %ntid.x;
	shl.b32 	%r155, %r154, 6;
	add.s32 	%r236, %r236, %r155;
	add.s32 	%r235, %r235, %r35;
	setp.lt.u32 	%p9, %r234, 128;
	@%p9 bra 	$L__BB84_10;
$L__BB84_11:
	setp.gt.s32 	%p10, %r6, 0;
	bar.sync 	0;
	mov.b32 	%r255, 0;
	@%p10 bra 	$L__BB84_12;
	bra.uni 	$L__BB84_43;
$L__BB84_12:
	setp.lt.s32 	%p11, %r102, 1;
	@%p11 bra 	$L__BB84_14;
	add.s32 	%r158, %r13, %r14;
	shl.b32 	%r159, %r158, 2;
	mov.u32 	%r160, _ZZ9cuda_gemmIiLi128ELi1ELi1ELi128ELi2ELi2ELi64ELi0ELi0EEviiiPT_S1_S1_iiiE3Ash;
	add.s32 	%r161, %r160, %r159;
	ld.shared.u32 	%r60, [%r161];
$L__BB84_14:
	setp.lt.s32 	%p12, %r102, 2;
	@%p12 bra 	$L__BB84_16;
	xor.b32  	%r163, %r13, 1;
	add.s32 	%r164, %r163, %r14;
	shl.b32 	%r165, %r164, 2;
	mov.u32 	%r166, _ZZ9cuda_gemmIiLi128ELi1ELi1ELi128ELi2ELi2ELi64ELi0ELi0EEviiiPT_S1_S1_iiiE3Ash;
	add.s32 	%r167, %r166, %r165;
	ld.shared.u32 	%r62, [%r167];
$L__BB84_16:
	setp.lt.s32 	%p13, %r251, %r15;
	@%p13 bra 	$L__BB84_17;
	bra.uni 	$L__BB84_43;
$L__BB84_17:
	and.b32  	%r53, %r1, 1;
	add.s32 	%r171, %r251, %r7;
	max.s32 	%r172, %r15, %r171;
	setp.lt.s32 	%p14, %r171, %r15;
	selp.u32 	%r173, 1, 0, %p14;
	add.s32 	%r174, %r171, %r173;
	sub.s32 	%r175, %r172, %r174;
	div.u32 	%r176, %r175, %r7;
	add.s32 	%r54, %r176, %r173;
	setp.eq.s32 	%p15, %r54, 0;
	mov.b32 	%r255, 0;
	@%p15 bra 	$L__BB84_34;
	add.s32 	%r178, %r54, 1;
	and.b32  	%r179, %r178, -2;
	xor.b32  	%r55, %r13, 1;
	setp.lt.s32 	%p16, %r13, %r102;
	selp.b32 	%r180, 0, %r102, %p16;
	sub.s32 	%r56, %r13, %r180;
	add.s32 	%r181, %r13, 1;
	setp.lt.s32 	%p17, %r181, %r102;
	selp.b32 	%r182, 0, %r102, %p17;
	sub.s32 	%r57, %r181, %r182;
	neg.s32 	%r243, %r179;
	mov.b32 	%r255, 0;
$L__BB84_19:
	setp.gt.u32 	%p18, %r102, 64;
	mov.u32 	%r183, _ZZ9cuda_gemmIiLi128ELi1ELi1ELi128ELi2ELi2ELi64ELi0ELi0EEviiiPT_S1_S1_iiiE11kron_fac_sh;
	mad.lo.s32 	%r66, %r251, 12, %r183;
	shl.b32 	%r184, %r53, 2;
	add.s32 	%r185, %r66, %r184;
	ld.shared.u32 	%r67, [%r185];
	@%p18 bra 	$L__BB84_22;
	shfl.sync.idx.b32	%r193|%p21, %r67, %r56, 7711, -1;
	mul.lo.s32 	%r247, %r193, %r60;
	setp.lt.s32 	%p22, %r102, 2;
	@%p22 bra 	$L__BB84_26;
	shfl.sync.idx.b32	%r194|%p23, %r67, %r57, 7711, -1;
	mad.lo.s32 	%r247, %r194, %r62, %r247;
	bra.uni 	$L__BB84_26;
$L__BB84_22:
	setp.lt.s32 	%p19, %r102, 1;
	mov.b32 	%r247, 0;
	@%p19 bra 	$L__BB84_24;
	shl.b32 	%r187, %r13, 2;
	add.s32 	%r188, %r66, %r187;
	ld.shared.u32 	%r189, [%r188];
	mul.lo.s32 	%r247, %r189, %r60;
$L__BB84_24:
	setp.lt.s32 	%p20, %r102, 2;
	@%p20 bra 	$L__BB84_26;
	shl.b32 	%r190, %r55, 2;
	add.s32 	%r191, %r66, %r190;
	ld.shared.u32 	%r192, [%r191];
	mad.lo.s32 	%r247, %r192, %r62, %r247;
$L__BB84_26:
	setp.lt.u32 	%p24, %r102, 65;
	add.s32 	%r74, %r247, %r255;
	mad.lo.s32 	%r75, %r7, 12, %r66;
	add.s32 	%r196, %r75, %r184;
	ld.shared.u32 	%r76, [%r196];
	@%p24 bra 	$L__BB84_31;
	setp.lt.s32 	%p25, %r102, 1;
	mov.b32 	%r249, 0;
	@%p25 bra 	$L__BB84_29;
	shl.b32 	%r198, %r13, 2;
	add.s32 	%r199, %r75, %r198;
	ld.shared.u32 	%r200, [%r199];
	mul.lo.s32 	%r249, %r200, %r60;
$L__BB84_29:
	setp.lt.s32 	%p26, %r102, 2;
	@%p26 bra 	$L__BB84_33;
	shl.b32 	%r201, %r55, 2;
	add.s32 	%r202, %r75, %r201;
	ld.shared.u32 	%r203, [%r202];
	mad.lo.s32 	%r249, %r203, %r62, %r249;
	bra.uni 	$L__BB84_33;
$L__BB84_31:
	shfl.sync.idx.b32	%r204|%p27, %r76, %r56, 7711, -1;
	mul.lo.s32 	%r249, %r204, %r60;
	setp.lt.s32 	%p28, %r102, 2;
	@%p28 bra 	$L__BB84_33;
	shfl.sync.idx.b32	%r205|%p29, %r76, %r57, 7711, -1;
	mad.lo.s32 	%r249, %r205, %r62, %r249;
$L__BB84_33:
	add.s32 	%r255, %r249, %r74;
	shl.b32 	%r206, %r7, 1;
	add.s32 	%r251, %r251, %r206;
	add.s32 	%r243, %r243, 2;
	setp.ne.s32 	%p30, %r243, 0;
	@%p30 bra 	$L__BB84_19;
$L__BB84_34:
	and.b32  	%r207, %r54, 1;
	setp.eq.b32 	%p31, %r207, 1;
	@%p31 bra 	$L__BB84_43;
	setp.lt.u32 	%p32, %r102, 65;
	mov.u32 	%r208, _ZZ9cuda_gemmIiLi128ELi1ELi1ELi128ELi2ELi2ELi64ELi0ELi0EEviiiPT_S1_S1_iiiE11kron_fac_sh;
	mad.lo.s32 	%r89, %r251, 12, %r208;
	shl.b32 	%r209, %r53, 2;
	add.s32 	%r210, %r89, %r209;
	ld.shared.u32 	%r90, [%r210];
	@%p32 bra 	$L__BB84_40;
	setp.lt.s32 	%p33, %r102, 1;
	mov.b32 	%r254, 0;
	@%p33 bra 	$L__BB84_38;
	shl.b32 	%r212, %r13, 2;
	add.s32 	%r213, %r89, %r212;
	ld.shared.u32 	%r214, [%r213];
	mul.lo.s32 	%r254, %r214, %r60;
$L__BB84_38:
	setp.lt.s32 	%p34, %r102, 2;
	@%p34 bra 	$L__BB84_42;
	shl.b32 	%r215, %r13, 2;
	xor.b32  	%r216, %r215, 4;
	add.s32 	%r217, %r89, %r216;
	ld.shared.u32 	%r218, [%r217];
	mad.lo.s32 	%r254, %r218, %r62, %r254;
	bra.uni 	$L__BB84_42;
$L__BB84_40:
	setp.lt.s32 	%p35, %r13, %r102;
	selp.b32 	%r219, 0, %r102, %p35;
	sub.s32 	%r220, %r13, %r219;
	shfl.sync.idx.b32	%r221|%p36, %r90, %r220, 7711, -1;
	mul.lo.s32 	%r254, %r221, %r60;
	setp.lt.s32 	%p37, %r102, 2;
	@%p37 bra 	$L__BB84_42;
	add.s32 	%r222, %r13, 1;
	setp.lt.s32 	%p38, %r222, %r102;
	selp.b32 	%r223, 0, %r102, %p38;
	sub.s32 	%r224, %r222, %r223;
	shfl.sync.idx.b32	%r225|%p39, %r90, %r224, 7711, -1;
	mad.lo.s32 	%r254, %r225, %r62, %r254;
$L__BB84_42:
	add.s32 	%r255, %r254, %r255;
$L__BB84_43:
	ld.param.u64 	%rd21, [_Z9cuda_gemmIiLi128ELi1ELi1ELi128ELi2ELi2ELi64ELi0ELi0EEviiiPT_S1_S1_iii_param_5];
	ld.param.u32 	%r228, [_Z9cuda_gemmIiLi128ELi1ELi1ELi128ELi2ELi2ELi64ELi0ELi0EEviiiPT_S1_S1_iii_param_1];
	bar.sync 	0;
	mad.lo.s32 	%r226, %r6, %r10, %r1;
	mad.lo.s32 	%r227, %r9, %r228, %r226;
	cvta.to.global.u64 	%rd18, %rd21;
	mul.wide.s32 	%rd19, %r227, 4;
	add.s64 	%rd20, %rd18, %rd19;
	st.global.u32 	[%rd20], %r255;
$L__BB84_44:
	ret;

}
	// .globl	_Z9cuda_gemmIiLi128ELi1ELi1ELi128ELi2ELi2ELi64ELi0ELi1EEviiiPT_S1_S1_iii
.visible .entry _Z9cuda_gemmIiLi128ELi1ELi1ELi128ELi2ELi2ELi64ELi0ELi1EEviiiPT_S1_S1_iii(
	.param .u32 _Z9cuda_gemmIiLi128ELi1ELi1ELi128ELi2ELi2ELi64ELi0ELi1EEviiiPT_S1_S1_iii_param_0,
	.param .u32 _Z9cuda_gemmIiLi128ELi1ELi1ELi128ELi2ELi2ELi64ELi0ELi1EEviiiPT_S1_S1_iii_param_1,
	.param .u32 _Z9cuda_gemmIiLi128ELi1ELi1ELi128ELi2ELi2ELi64ELi0ELi1EEviiiPT_S1_S1_iii_param_2,
	.param .u64 .ptr .align 1 _Z9cuda_gemmIiLi128ELi1ELi1ELi128ELi2ELi2ELi64ELi0ELi1EEviiiPT_S1_S1_iii_param_3,
	.param .u64 .ptr .align 1 _Z9cuda_gemmIiLi128ELi1ELi1ELi128ELi2ELi2ELi64ELi0ELi1EEviiiPT_S1_S1_iii_param_4,
	.param .u64 .ptr .align 1 _Z9cuda_gemmIiLi128ELi1ELi1ELi128ELi2ELi2ELi64ELi0ELi1EEviiiPT_S1_S1_iii_param_5,
	.param .u32 _Z9cuda_gemmIiLi128ELi1ELi1ELi128ELi2ELi2ELi64ELi0ELi1EEviiiPT_S1_S1_iii_param_6,
	.param .u32 _Z9cuda_gemmIiLi128ELi1ELi1ELi128ELi2ELi2ELi64ELi0ELi1EEviiiPT_S1_S1_iii_param_7,
	.param .u32 _Z9cuda_gemmIiLi128ELi1ELi1ELi128ELi2ELi2ELi64ELi0ELi1EEviiiPT_S1_S1_iii_param_8
)
.maxntid 128
{
	.reg .pred 	%p<12>;
	.reg .b32 	%r<138>;
	.reg .b64 	%rd<25>;
	// demoted variable
	.shared .align 128 .b8 _ZZ9cuda_gemmIiLi128ELi1ELi1ELi128ELi2ELi2ELi64ELi0ELi1EEviiiPT_S1_S1_iiiE11kron_fac_sh[24];
	// demoted variable
	.shared .align 128 .b8 _ZZ9cuda_gemmIiLi128ELi1ELi1ELi128ELi2ELi2ELi64ELi0ELi1EEviiiPT_S1_S1_iiiE3Ash[512];
	ld.param.u32 	%r47, [_Z9cuda_gemmIiLi128ELi1ELi1ELi128ELi2ELi2ELi64ELi0ELi1EEviiiPT_S1_S1_iii_param_1];
	ld.param.u32 	%r48, [_Z9cuda_gemmIiLi128ELi1ELi1ELi128ELi2ELi2ELi64ELi0ELi1EEviiiPT_S1_S1_iii_param_2];
	ld.param.u64 	%rd8, [_Z9cuda_gemmIiLi128ELi1ELi1ELi128ELi2ELi2ELi64ELi0ELi1EEviiiPT_S1_S1_iii_param_3];
	ld.param.u64 	%rd6, [_Z9cuda_gemmIiLi128ELi1ELi1ELi128ELi2ELi2ELi64ELi0ELi1EEviiiPT_S1_S1_iii_param_4];
	ld.param.u64 	%rd7, [_Z9cuda_gemmIiLi128ELi1ELi1ELi128ELi2ELi2ELi64ELi0ELi1EEviiiPT_S1_S1_iii_param_5];
	cvta.to.global.u64 	%rd1, %rd8;
	mov.u32 	%r1, %tid.x;
	setp.gt.u32 	%p1, %r1, 3;
	@%p1 bra 	$L__BB85_3;
	mov.u32 	%r2, %ntid.x;
	mul.wide.u32 	%rd9, %r1, 4;
	cvta.to.global.u64 	%rd10, %rd6;
	add.s64 	%rd24, %rd10, %rd9;
	mul.wide.u32 	%rd3, %r2, 4;
	mov.u32 	%r51, _ZZ9cuda_gemmIiLi128ELi1ELi1ELi128ELi2ELi2ELi64ELi0ELi1EEviiiPT_S1_S1_iiiE11kron_fac_sh;
	mov.u32 	%r126, %r1;
$L__BB85_2:
	ld.global.u32 	%r49, [%rd24];
	and.b32  	%r50, %r126, 1;
	mad.lo.s32 	%r52, %r50, 12, %r51;
	shl.b32 	%r53, %r126, 1;
	and.b32  	%r54, %r53, -4;
	add.s32 	%r55, %r52, %r54;
	st.shared.u32 	[%r55], %r49;
	add.s32 	%r126, %r126, %r2;
	add.s64 	%rd24, %rd24, %rd3;
	setp.lt.u32 	%p2, %r126, 4;
	@%p2 bra 	$L__BB85_2;
$L__BB85_3:
	mov.u32 	%r5, %ctaid.y;
	mov.u32 	%r56, %nctaid.y;
	setp.ge.u32 	%p3, %r5, %r56;
	@%p3 bra 	$L__BB85_12;
	mov.u32 	%r6, %ctaid.x;
	setp.gt.u32 	%p4, %r1, 31;
	mov.u32 	%r7, %ntid.x;
	shl.b32 	%r8, %r7, 2;
	@%p4 bra 	$L__BB85_11;
	shl.b32 	%r9, %r6, 7;
	shl.b32 	%r131, %r1, 2;
	mul.lo.s32 	%r11, %r5, %r48;
	add.s32 	%r57, %r131, %r8;
	max.u32 	%r58, %r57, 128;
	setp.lt.u32 	%p5, %r57, 128;
	selp.u32 	%r59, 1, 0, %p5;
	add.s32 	%r60, %r57, %r59;
	sub.s32 	%r61, %r58, %r60;
	div.u32 	%r62, %r61, %r8;
	add.s32 	%r12, %r62, %r59;
	and.b32  	%r63, %r12, 3;
	setp.eq.s32 	%p6, %r63, 3;
	@%p6 bra 	$L__BB85_8;
	shl.b32 	%r64, %r1, 4;
	mov.u32 	%r65, _ZZ9cuda_gemmIiLi128ELi1ELi1ELi128ELi2ELi2ELi64ELi0ELi1EEviiiPT_S1_S1_iiiE3Ash;
	add.s32 	%r129, %r65, %r64;
	shl.b32 	%r14, %r7, 4;
	add.s32 	%r66, %r11, %r9;
	add.s32 	%r128, %r66, %r131;
	add.s32 	%r67, %r12, 1;
	and.b32  	%r68, %r67, 3;
	neg.s32 	%r127, %r68;
$L__BB85_7:
	.pragma "nounroll";
	mul.wide.s32 	%rd11, %r128, 4;
	add.s64 	%rd12, %rd1, %rd11;
	ld.global.v4.u32 	{%r69, %r70, %r71, %r72}, [%rd12];
	st.shared.v4.u32 	[%r129], {%r69, %r70, %r71, %r72};
	add.s32 	%r131, %r131, %r8;
	add.s32 	%r129, %r129, %r14;
	add.s32 	%r128, %r128, %r8;
	add.s32 	%r127, %r127, 1;
	setp.ne.s32 	%p7, %r127, 0;
	@%p7 bra 	$L__BB85_7;
$L__BB85_8:
	setp.lt.u32 	%p8, %r12, 3;
	@%p8 bra 	$L__BB85_11;
	add.s32 	%r73, %r131, %r11;
	add.s32 	%r132, %r73, %r9;
	mad.lo.s32 	%r136, %r7, 12, %r132;
	shl.b32 	%r28, %r7, 4;
	shl.b32 	%r74, %r7, 3;
	add.s32 	%r135, %r132, %r74;
	add.s32 	%r134, %r132, %r8;
	mul.lo.s32 	%r31, %r7, 48;
	shl.b32 	%r75, %r131, 2;
	mov.u32 	%r76, _ZZ9cuda_gemmIiLi128ELi1ELi1ELi128ELi2ELi2ELi64ELi0ELi1EEviiiPT_S1_S1_iiiE3Ash;
	add.s32 	%r133, %r76, %r75;
	shl.b32 	%r33, %r7, 6;
	shl.b32 	%r34, %r7, 5;
$L__BB85_10:
	mul.wide.s32 	%rd13, %r136, 4;
	add.s64 	%rd14, %rd1, %rd13;
	mul.wide.s32 	%rd15, %r135, 4;
	add.s64 	%rd16, %rd1, %rd15;
	mul.wide.s32 	%rd17, %r134, 4;
	add.s64 	%rd18, %rd1, %rd17;
	mul.wide.s32 	%rd19, %r132, 4;
	add.s64 	%rd20, %rd1, %rd19;
	ld.global.v4.u32 	{%r77, %r78, %r79, %r80}, [%rd20];
	st.shared.v4.u32 	[%r133], {%r77, %r78, %r79, %r80};
	add.s32 	%r81, %r131, %r8;
	ld.global.v4.u32 	{%r82, %r83, %r84, %r85}, [%rd18];
	add.s32 	%r86, %r133, %r28;
	st.shared.v4.u32 	[%r86], {%r82, %r83, %r84, %r85};
	add.s32 	%r87, %r81, %r8;
	ld.global.v4.u32 	{%r88, %r89, %r90, %r91}, [%rd16];
	add.s32 	%r92, %r133, %r34;
	st.shared.v4.u32 	[%r92], {%r88, %r89, %r90, %r91};
	add.s32 	%r93, %r87, %r8;
	ld.global.v4.u32 	{%r94, %r95, %r96, %r97}, [%rd14];
	add.s32 	%r98, %r133, %r31;
	st.shared.v4.u32 	[%r98], {%r94, %r95, %r96, %r97};
	add.s32 	%r131, %r93, %r8;
	add.s32 	%r136, %r136, %r28;
	add.s32 	%r135, %r135, %r28;
	add.s32 	%r134, %r134, %r28;
	add.s32 	%r133, %r133, %r33;
	add.s32 	%r132, %r132, %r28;
	setp.lt.u32 	%p9, %r131, 128;
	@%p9 bra 	$L__BB85_10;
$L__BB85_11:
	and.b32  	%r99, %r1, 1;
	shl.b32 	%r100, %r1, 1;
	and.b32  	%r101, %r100, 126;
	bar.sync 	0;
	or.b32  	%r102, %r101, %r99;
	shl.b32 	%r103, %r102, 2;
	mov.u32 	%r104, _ZZ9cuda_gemmIiLi128ELi1ELi1ELi128ELi2ELi2ELi64ELi0ELi1EEviiiPT_S1_S1_iiiE3Ash;
	add.s32 	%r105, %r104, %r103;
	ld.shared.u32 	%r106, [%r105];
	xor.b32  	%r107, %r99, 1;
	or.b32  	%r108, %r101, %r107;
	shl.b32 	%r109, %r108, 2;
	add.s32 	%r110, %r104, %r109;
	ld.shared.u32 	%r111, [%r110];
	shr.u32 	%r112, %r1, 6;
	mov.u32 	%r113, _ZZ9cuda_gemmIiLi128ELi1ELi1ELi128ELi2ELi2ELi64ELi0ELi1EEviiiPT_S1_S1_iiiE11kron_fac_sh;
	mad.lo.s32 	%r114, %r112, 12, %r113;
	shl.b32 	%r115, %r1, 2;
	and.b32  	%r116, %r115, 4;
	add.s32 	%r117, %r114, %r116;
	ld.shared.u32 	%r118, [%r117];
	shfl.sync.idx.b32	%r119|%p10, %r118, %r99, 7711, -1;
	mul.lo.s32 	%r120, %r119, %r106;
	shfl.sync.idx.b32	%r121|%p11, %r118, %r107, 7711, -1;
	mad.lo.s32 	%r122, %r121, %r111, %r120;
	bar.sync 	0;
	shl.b32 	%r123, %r6, 6;
	add.s32 	%r124, %r123, %r1;
	mad.lo.s32 	%r125, %r5, %r47, %r124;
	cvta.to.global.u64 	%rd21, %rd7;
	mul.wide.s32 	%rd22, %r125, 4;
	add.s64 	%rd23, %rd21, %rd22;
	st.global.u32 	[%rd23], %r122;
$L__BB85_12:
	ret;

}
	// .globl	_Z9cuda_gemmIiLi128ELi1ELi1ELi128ELi2ELi2ELi64ELi1ELi0EEviiiPT_S1_S1_iii
.visible .entry _Z9cuda_gemmIiLi128ELi1ELi1ELi128ELi2ELi2ELi64ELi1ELi0EEviiiPT_S1_S1_iii(
	.param .u32 _Z9cuda_gemmIiLi128ELi1ELi1ELi128ELi2ELi2ELi64ELi1ELi0EEviiiPT_S1_S1_iii_param_0,
	.param .u32 _Z9cuda_gemmIiLi128ELi1ELi1ELi128ELi2ELi2ELi64ELi1ELi0EEviiiPT_S1_S1_iii_param_1,
	.param .u32 _Z9cuda_gemmIiLi128ELi1ELi1ELi128ELi2ELi2ELi64ELi1ELi0EEviiiPT_S1_S1_iii_param_2,
	.param .u64 .ptr .align 1 _Z9cuda_gemmIiLi128ELi1ELi1ELi128ELi2ELi2ELi64ELi1ELi0EEviiiPT_S1_S1_iii_param_3,
	.param .u64 .ptr .align 1 _Z9cuda_gemmIiLi128ELi1ELi1ELi128ELi2ELi2ELi64ELi1ELi0EEviiiPT_S1_S1_iii_param_4,
	.param .u64 .ptr .align 1 _Z9cuda_gemmIiLi128ELi1ELi1ELi128ELi2ELi2ELi64ELi1ELi0EEviiiPT_S1_S1_iii_param_5,
	.param .u32 _Z9cuda_gemmIiLi128ELi1ELi1ELi128ELi2ELi2ELi64ELi1ELi0EEviiiPT_S1_S1_iii_param_6,
	.param .u32 _Z9cuda_gemmIiLi128ELi1ELi1ELi128ELi2ELi2ELi64ELi1ELi0EEviiiPT_S1_S1_iii_param_7,
	.param .u32 _Z9cuda_gemmIiLi128ELi1ELi1ELi128ELi2ELi2ELi64ELi1ELi0EEviiiPT_S1_S1_iii_param_8
)
.maxntid 128
{
	.reg .pred 	%p<40>;
	.reg .b16 	%rs<3>;
	.reg .b32 	%r<245>;
	.reg .b64 	%rd<26>;
	// demoted variable
	.shared .align 128 .b8 _ZZ9cuda_gemmIiLi128ELi1ELi1ELi128ELi2ELi2ELi64ELi1ELi0EEviiiPT_S1_S1_iiiE11kron_fac_sh[24];
	// demoted variable
	.shared .align 128 .b8 _ZZ9cuda_gemmIiLi128ELi1ELi1ELi128ELi2ELi2ELi64ELi1ELi0EEviiiPT_S1_S1_iiiE3Ash[512];
	ld.param.u64 	%rd9, [_Z9cuda_gemmIiLi128ELi1ELi1ELi128ELi2ELi2ELi64ELi1ELi0EEviiiPT_S1_S1_iii_param_3];
	ld.param.u64 	%rd7, [_Z9cuda_gemmIiLi128ELi1ELi1ELi128ELi2ELi2ELi64ELi1ELi0EEviiiPT_S1_S1_iii_param_4];
	ld.param.u32 	%r95, [_Z9cuda_gemmIiLi128ELi1ELi1ELi128ELi2ELi2ELi64ELi1ELi0EEviiiPT_S1_S1_iii_param_6];
	ld.param.u32 	%r96, [_Z9cuda_gemmIiLi128ELi1ELi1ELi128ELi2ELi2ELi64ELi1ELi0EEviiiPT_S1_S1_iii_param_7];
	cvta.to.global.u64 	%rd1, %rd9;
	mov.u32 	%r1, %tid.x;
	mul.lo.s32 	%r2, %r96, %r95;
	setp.ge.u32 	%p1, %r1, %r2;
	@%p1 bra 	$L__BB86_3;
	mov.u32 	%r3, %ntid.x;
	cvta.to.global.u64 	%rd2, %rd7;
	mov.u32 	%r99, _ZZ9cuda_gemmIiLi128ELi1ELi1ELi128ELi2ELi2ELi64ELi1ELi0EEviiiPT_S1_S1_iiiE11kron_fac_sh;
	mov.u32 	%r219, %r1;
$L__BB86_2:
	mul.wide.u32 	%rd10, %r219, 4;
	add.s64 	%rd11, %rd2, %rd10;
	ld.global.u32 	%r97, [%rd11];
	rem.u32 	%r98, %r219, %r95;
	mad.lo.s32 	%r100, %r98, 12, %r99;
	div.u32 	%r101, %r219, %r96;
	shl.b32 	%r102, %r101, 2;
	add.s32 	%r103, %r100, %r102;
	st.shared.u32 	[%r103], %r97;
	add.s32 	%r219, %r219, %r3;
	setp.lt.u32 	%p2, %r219, %r2;
	@%p2 bra 	$L__BB86_2;
$L__BB86_3:
	div.s32 	%r6, 128, %r96;
	cvt.u16.u32 	%rs1, %r6;
	div.s16 	%rs2, 128, %rs1;
	cvt.s32.s16 	%r7, %rs2;
	div.u32 	%r240, %r1, %r6;
	mov.u32 	%r9, %ctaid.y;
	mov.u32 	%r104, %nctaid.y;
	setp.ge.u32 	%p3, %r9, %r104;
	@%p3 bra 	$L__BB86_44;
	rem.u32 	%r105, %r1, %r6;
	setp.gt.u32 	%p4, %r1, 31;
	mov.u32 	%r10, %ntid.x;
	shl.b32 	%r11, %r10, 2;
	and.b32  	%r12, %r105, 1;
	mul.lo.s32 	%r13, %r105, %r96;
	min.s32 	%r14, %r95, 2;
	@%p4 bra 	$L__BB86_11;
	shl.b32 	%r223, %r1, 2;
	shl.b32 	%r16, %r9, 7;
	add.s32 	%r106, %r223, %r11;
	max.u32 	%r107, %r106, 128;
	setp.lt.u32 	%p5, %r106, 128;
	selp.u32 	%r108, 1, 0, %p5;
	add.s32 	%r109, %r106, %r108;
	sub.s32 	%r110, %r107, %r109;
	div.u32 	%r111, %r110, %r11;
	add.s32 	%r17, %r111, %r108;
	and.b32  	%r112, %r17, 3;
	setp.eq.s32 	%p6, %r112, 3;
	@%p6 bra 	$L__BB86_8;
	shl.b32 	%r113, %r1, 4;
	mov.u32 	%r114, _ZZ9cuda_gemmIiLi128ELi1ELi1ELi128ELi2ELi2ELi64ELi1ELi0EEviiiPT_S1_S1_iiiE3Ash;
	add.s32 	%r221, %r114, %r113;
	shl.b32 	%r19, %r10, 4;
	add.s32 	%r115, %r16, %r223;
	mul.wide.u32 	%rd12, %r115, 4;
	add.s64 	%rd25, %rd1, %rd12;
	mul.wide.u32 	%rd4, %r10, 16;
	add.s32 	%r116, %r17, 1;
	and.b32  	%r117, %r116, 3;
	neg.s32 	%r220, %r117;
$L__BB86_7:
	.pragma "nounroll";
	ld.global.v4.u32 	{%r118, %r119, %r120, %r121}, [%rd25];
	st.shared.v4.u32 	[%r221], {%r118, %r119, %r120, %r121};
	add.s32 	%r223, %r223, %r11;
	add.s32 	%r221, %r221, %r19;
	add.s64 	%rd25, %rd25, %rd4;
	add.s32 	%r220, %r220, 1;
	setp.ne.s32 	%p7, %r220, 0;
	@%p7 bra 	$L__BB86_7;
$L__BB86_8:
	setp.lt.u32 	%p8, %r17, 3;
	@%p8 bra 	$L__BB86_11;
	add.s32 	%r224, %r223, %r16;
	mad.lo.s32 	%r228, %r10, 12, %r224;
	shl.b32 	%r30, %r10, 4;
	shl.b32 	%r122, %r10, 3;
	add.s32 	%r227, %r224, %r122;
	add.s32 	%r226, %r224, %r11;
	mul.lo.s32 	%r33, %r10, 48;
	shl.b32 	%r123, %r223, 2;
	mov.u32 	%r124, _ZZ9cuda_gemmIiLi128ELi1ELi1ELi128ELi2ELi2ELi64ELi1ELi0EEviiiPT_S1_S1_iiiE3Ash;
	add.s32 	%r225, %r124, %r123;
	shl.b32 	%r35, %r10, 6;
	shl.b32 	%r36, %r10, 5;
$L__BB86_10:
	mul.wide.s32 	%rd13, %r228, 4;
	add.s64 	%rd14, %rd1, %rd13;
	mul.wide.s32 	%rd15, %r227, 4;
	add.s64 	%rd16, %rd1, %rd15;
	mul.wide.s32 	%rd17, %r226, 4;
	add.s64 	%rd18, %rd1, %rd17;
	mul.wide.s32 	%rd19, %r224, 4;
	add.s64 	%rd20, %rd1, %rd19;
	ld.global.v4.u32 	{%r125, %r126, %r127, %r128}, [%rd20];
	st.shared.v4.u32 	[%r225], {%r125, %r126, %r127, %r128};
	add.s32 	%r129, %r223, %r11;
	ld.global.v4.u32 	{%r130, %r131, %r132, %r133}, [%rd18];
	add.s32 	%r134, %r225, %r30;
	st.shared.v4.u32 	[%r134], {%r130, %r131, %r132, %r133};
	add.s32 	%r135, %r129, %r11;
	ld.global.v4.u32 	{%r136, %r137, %r138, %r139}, [%rd16];
	add.s32 	%r140, %r225, %r36;
	st.shared.v4.u32 	[%r140], {%r136, %r137, %r138, %r139};
	add.s32 	%r141, %r135, %r11;
	ld.global.v4.u32 	{%r142, %r143, %r144, %r145}, [%rd14];
	add.s32 	%r146, %r225, %r33;
	st.shared.v4.u32 	[%r146], {%r142, %r143, %r144, %r145};
	add.s32 	%r223, %r141, %r11;
	add.s32 	%r228, %r228, %r30;
	add.s32 	%r227, %r227, %r30;
	add.s32 	%r226, %r226, %r30;
	add.s32 	%r225, %r225, %r35;
	add.s32 	%r224, %r224, %r30;
	setp.lt.u32 	%p9, %r223, 128;
	@%p9 bra 	$L__BB86_10;
$L__BB86_11:
	setp.gt.s32 	%p10, %r6, 0;
	bar.sync 	0;
	mov.b32 	%r244, 0;
	@%p10 bra 	$L__BB86_12;
	bra.uni 	$L__BB86_43;
$L__BB86_12:
	setp.lt.s32 	%p11, %r96, 1;
	@%p11 bra 	$L__BB86_14;
	add.s32 	%r149, %r12, %r13;
	shl.b32 	%r150, %r149, 2;
	mov.u32 	%r151, _ZZ9cuda_gemmIiLi128ELi1ELi1ELi128ELi2ELi2ELi64ELi1ELi0EEviiiPT_S1_S1_iiiE3Ash;
	add.s32 	%r152, %r151, %r150;
	ld.shared.u32 	%r56, [%r152];
$L__BB86_14:
	setp.lt.s32 	%p12, %r96, 2;
	@%p12 bra 	$L__BB86_16;
	xor.b32  	%r154, %r12, 1;
	add.s32 	%r155, %r154, %r13;
	shl.b32 	%r156, %r155, 2;
	mov.u32 	%r157, _ZZ9cuda_gemmIiLi128ELi1ELi1ELi128ELi2ELi2ELi64ELi1ELi0EEviiiPT_S1_S1_iiiE3Ash;
	add.s32 	%r158, %r157, %r156;
	ld.shared.u32 	%r58, [%r158];
$L__BB86_16:
	setp.lt.s32 	%p13, %r240, %r14;
	@%p13 bra 	$L__BB86_17;
	bra.uni 	$L__BB86_43;
$L__BB86_17:
	and.b32  	%r49, %r1, 1;
	add.s32 	%r162, %r240, %r7;
	max.s32 	%r163, %r14, %r162;
	setp.lt.s32 	%p14, %r162, %r14;
	selp.u32 	%r164, 1, 0, %p14;
	add.s32 	%r165, %r162, %r164;
	sub.s32 	%r166, %r163, %r165;
	div.u32 	%r167, %r166, %r7;
	add.s32 	%r50, %r167, %r164;
	setp.eq.s32 	%p15, %r50, 0;
	mov.b32 	%r244, 0;
	@%p15 bra 	$L__BB86_34;
	add.s32 	%r169, %r50, 1;
	and.b32  	%r170, %r169, -2;
	xor.b32  	%r51, %r12, 1;
	setp.lt.s32 	%p16, %r12, %r96;
	selp.b32 	%r171, 0, %r96, %p16;
	sub.s32 	%r52, %r12, %r171;
	add.s32 	%r172, %r12, 1;
	setp.lt.s32 	%p17, %r172, %r96;
	selp.b32 	%r173, 0, %r96, %p17;
	sub.s32 	%r53, %r172, %r173;
	neg.s32 	%r232, %r170;
	mov.b32 	%r244, 0;
$L__BB86_19:
	setp.gt.u32 	%p18, %r96, 64;
	mov.u32 	%r174, _ZZ9cuda_gemmIiLi128ELi1ELi1ELi128ELi2ELi2ELi64ELi1ELi0EEviiiPT_S1_S1_iiiE11kron_fac_sh;
	mad.lo.s32 	%r62, %r240, 12, %r174;
	shl.b32 	%r175, %r49, 2;
	add.s32 	%r176, %r62, %r175;
	ld.shared.u32 	%r63, [%r176];
	@%p18 bra 	$L__BB86_22;
	shfl.sync.idx.b32	%r184|%p21, %r63, %r52, 7711, -1;
	mul.lo.s32 	%r236, %r184, %r56;
	setp.lt.s32 	%p22, %r96, 2;
	@%p22 bra 	$L__BB86_26;
	shfl.sync.idx.b32	%r185|%p23, %r63, %r53, 7711, -1;
	mad.lo.s32 	%r236, %r185, %r58, %r236;
	bra.uni 	$L__BB86_26;
$L__BB86_22:
	setp.lt.s32 	%p19, %r96, 1;
	mov.b32 	%r236, 0;
	@%p19 bra 	$L__BB86_24;
	shl.b32 	%r178, %r12, 2;
	add.s32 	%r179, %r62, %r178;
	ld.shared.u32 	%r180, [%r179];
	mul.lo.s32 	%r236, %r180, %r56;
$L__BB86_24:
	setp.lt.s32 	%p20, %r96, 2;
	@%p20 bra 	$L__BB86_26;
	shl.b32 	%r181, %r51, 2;
	add.s32 	%r182, %r62, %r181;
	ld.shared.u32 	%r183, [%r182];
	mad.lo.s32 	%r236, %r183, %r58, %r236;
$L__BB86_26:
	setp.lt.u32 	%p24, %r96, 65;
	add.s32 	%r70, %r236, %r244;
	mad.lo.s32 	%r71, %r7, 12, %r62;
	add.s32 	%r187, %r71, %r175;
	ld.shared.u32 	%r72, [%r187];
	@%p24 bra 	$L__BB86_31;
	setp.lt.s32 	%p25, %r96, 1;
	mov.b32 	%r238, 0;
	@%p25 bra 	$L__BB86_29;
	shl.b32 	%r189, %r12, 2;
	add.s32 	%r190, %r71, %r189;
	ld.shared.u32 	%r191, [%r190];
	mul.lo.s32 	%r238, %r191, %r56;
$L__BB86_29:
	setp.lt.s32 	%p26, %r96, 2;
	@%p26 bra 	$L__BB86_33;
	shl.b32 	%r192, %r51, 2;
	add.s32 	%r193, %r71, %r192;
	ld.shared.u32 	%r194, [%r193];
	mad.lo.s32 	%r238, %r194, %r58, %r238;
	bra.uni 	$L__BB86_33;
$L__BB86_31:
	shfl.sync.idx.b32	%r195|%p27, %r72, %r52, 7711, -1;
	mul.lo.s32 	%r238, %r195, %r56;
	setp.lt.s32 	%p28, %r96, 2;
	@%p28 bra 	$L__BB86_33;
	shfl.sync.idx.b32	%r196|%p29, %r72, %r53, 7711, -1;
	mad.lo.s32 	%r238, %r196, %r58, %r238;
$L__BB86_33:
	add.s32 	%r244, %r238, %r70;
	shl.b32 	%r197, %r7, 1;
	add.s32 	%r240, %r240, %r197;
	add.s32 	%r232, %r232, 2;
	setp.ne.s32 	%p30, %r232, 0;
	@%p30 bra 	$L__BB86_19;
$L__BB86_34:
	and.b32  	%r198, %r50, 1;
	setp.eq.b32 	%p31, %r198, 1;
	@%p31 bra 	$L__BB86_43;
	setp.lt.u32 	%p32, %r96, 65;
	mov.u32 	%r199, _ZZ9cuda_gemmIiLi128ELi1ELi1ELi128ELi2ELi2ELi64ELi1ELi0EEviiiPT_S1_S1_iiiE11kron_fac_sh;
	mad.lo.s32 	%r85, %r240, 12, %r199;
	shl.b32 	%r200, %r49, 2;
	add.s32 	%r201, %r85, %r200;
	ld.shared.u32 	%r86, [%r201];
	@%p32 bra 	$L__BB86_40;
	setp.lt.s32 	%p33, %r96, 1;
	mov.b32 	%r243, 0;
	@%p33 bra 	$L__BB86_38;
	shl.b32 	%r203, %r12, 2;
	add.s32 	%r204, %r85, %r203;
	ld.shared.u32 	%r205, [%r204];
	mul.lo.s32 	%r243, %r205, %r56;
$L__BB86_38:
	setp.lt.s32 	%p34, %r96, 2;
	@%p34 bra 	$L__BB86_42;
	shl.b32 	%r206, %r12, 2;
	xor.b32  	%r207, %r206, 4;
	add.s32 	%r208, %r85, %r207;
	ld.shared.u32 	%r209, [%r208];
	mad.lo.s32 	%r243, %r209, %r58, %r243;
	bra.uni 	$L__BB86_42;
$L__BB86_40:
	setp.lt.s32 	%p35, %r12, %r96;
	selp.b32 	%r210, 0, %r96, %p35;
	sub.s32 	%r211, %r12, %r210;
	shfl.sync.idx.b32	%r212|%p36, %r86, %r211, 7711, -1;
	mul.lo.s32 	%r243, %r212, %r56;
	setp.lt.s32 	%p37, %r96, 2;
	@%p37 bra 	$L__BB86_42;
	add.s32 	%r213, %r12, 1;
	setp.lt.s32 	%p38, %r213, %r96;
	selp.b32 	%r214, 0, %r96, %p38;
	sub.s32 	%r215, %r213, %r214;
	shfl.sync.idx.b32	%r216|%p39, %r86, %r215, 7711, -1;
	mad.lo.s32 	%r243, %r216, %r58, %r243;
$L__BB86_42:
	add.s32 	%r244, %r243, %r244;
$L__BB86_43:
	ld.param.u64 	%rd24, [_Z9cuda_gemmIiLi128ELi1ELi1ELi128ELi2ELi2ELi64ELi1ELi0EEviiiPT_S1_S1_iii_param_5];
	bar.sync 	0;
	shl.b32 	%r217, %r9, 7;
	or.b32  	%r218, %r217, %r1;
	cvta.to.global.u64 	%rd21, %rd24;
	mul.wide.u32 	%rd22, %r218, 4;
	add.s64 	%rd23, %rd21, %rd22;
	st.global.u32 	[%rd23], %r244;
$L__BB86_44:
	ret;

}
	// .globl	_Z9cuda_gemmIiLi128ELi1ELi1ELi128ELi2ELi2ELi64ELi1ELi1EEviiiPT_S1_S1_iii
.visible .entry _Z9cuda_gemmIiLi128ELi1ELi1ELi128ELi2ELi2ELi64ELi1ELi1EEviiiPT_S1_S1_iii(
	.param .u32 _Z9cuda_gemmIiLi128ELi1ELi1ELi128ELi2ELi2ELi64ELi1ELi1EEviiiPT_S1_S1_iii_param_0,
	.param .u32 _Z9cuda_gemmIiLi128ELi1ELi1ELi128ELi2ELi2ELi64ELi1ELi1EEviiiPT_S1_S1_iii_param_1,
	.param .u32 _Z9cuda_gemmIiLi128ELi1ELi1ELi128ELi2ELi2ELi64ELi1ELi1EEviiiPT_S1_S1_iii_param_2,
	.param .u64 .ptr .align 1 _Z9cuda_gemmIiLi128ELi1ELi1ELi128ELi2ELi2ELi64ELi1ELi1EEviiiPT_S1_S1_iii_param_3,
	.param .u64 .ptr .align 1 _Z9cuda_gemmIiLi128ELi1ELi1ELi128ELi2ELi2ELi64ELi1ELi1EEviiiPT_S1_S1_iii_param_4,
	.param .u64 .ptr .align 1 _Z9cuda_gemmIiLi128ELi1ELi1ELi128ELi2ELi2ELi64ELi1ELi1EEviiiPT_S1_S1_iii_param_5,
	.param .u32 _Z9cuda_gemmIiLi128ELi1ELi1ELi128ELi2ELi2ELi64ELi1ELi1EEviiiPT_S1_S1_iii_param_6,
	.param .u32 _Z9cuda_gemmIiLi128ELi1ELi1ELi128ELi2ELi2ELi64ELi1ELi1EEviiiPT_S1_S1_iii_param_7,
	.param .u32 _Z9cuda_gemmIiLi128ELi1ELi1ELi128ELi2ELi2ELi64ELi1ELi1EEviiiPT_S1_S1_iii_param_8
)
.maxntid 128
{
	.reg .pred 	%p<12>;
	.reg .b32 	%r<128>;
	.reg .b64 	%rd<29>;
	// demoted variable
	.shared .align 128 .b8 _ZZ9cuda_gemmIiLi128ELi1ELi1ELi128ELi2ELi2ELi64ELi1ELi1EEviiiPT_S1_S1_iiiE11kron_fac_sh[24];
	// demoted variable
	.shared .align 128 .b8 _ZZ9cuda_gemmIiLi128ELi1ELi1ELi128ELi2ELi2ELi64ELi1ELi1EEviiiPT_S1_S1_iiiE3Ash[512];
	ld.param.u64 	%rd12, [_Z9cuda_gemmIiLi128ELi1ELi1ELi128ELi2ELi2ELi64ELi1ELi1EEviiiPT_S1_S1_iii_param_3];
	ld.param.u64 	%rd10, [_Z9cuda_gemmIiLi128ELi1ELi1ELi128ELi2ELi2ELi64ELi1ELi1EEviiiPT_S1_S1_iii_param_4];
	ld.param.u64 	%rd11, [_Z9cuda_gemmIiLi128ELi1ELi1ELi128ELi2ELi2ELi64ELi1ELi1EEviiiPT_S1_S1_iii_param_5];
	cvta.to.global.u64 	%rd1, %rd12;
	mov.u32 	%r1, %tid.x;
	setp.gt.u32 	%p1, %r1, 3;
	@%p1 bra 	$L__BB87_3;
	mov.u32 	%r2, %ntid.x;
	mul.wide.u32 	%rd13, %r1, 4;
	cvta.to.global.u64 	%rd14, %rd10;
	add.s64 	%rd27, %rd14, %rd13;
	mul.wide.u32 	%rd3, %r2, 4;
	mov.u32 	%r44, _ZZ9cuda_gemmIiLi128ELi1ELi1ELi128ELi2ELi2ELi64ELi1ELi1EEviiiPT_S1_S1_iiiE11kron_fac_sh;
	mov.u32 	%r117, %r1;
$L__BB87_2:
	ld.global.u32 	%r42, [%rd27];
	and.b32  	%r43, %r117, 1;
	mad.lo.s32 	%r45, %r43, 12, %r44;
	shl.b32 	%r46, %r117, 1;
	and.b32  	%r47, %r46, -4;
	add.s32 	%r48, %r45, %r47;
	st.shared.u32 	[%r48], %r42;
	add.s32 	%r117, %r117, %r2;
	add.s64 	%rd27, %rd27, %rd3;
	setp.lt.u32 	%p2, %r117, 4;
	@%p2 bra 	$L__BB87_2;
$L__BB87_3:
	mov.u32 	%r5, %ctaid.y;
	mov.u32 	%r49, %nctaid.y;
	setp.ge.u32 	%p3, %r5, %r49;
	@%p3 bra 	$L__BB87_12;
	setp.gt.u32 	%p4, %r1, 31;
	mov.u32 	%r6, %ntid.x;
	shl.b32 	%r7, %r6, 2;
	@%p4 bra 	$L__BB87_11;
	shl.b32 	%r121, %r1, 2;
	shl.b32 	%r9, %r5, 7;
	add.s32 	%r50, %r121, %r7;
	max.u32 	%r51, %r50, 128;
	setp.lt.u32 	%p5, %r50, 128;
	selp.u32 	%r52, 1, 0, %p5;
	add.s32 	%r53, %r50, %r52;
	sub.s32 	%r54, %r51, %r53;
	div.u32 	%r55, %r54, %r7;
	add.s32 	%r10, %r55, %r52;
	and.b32  	%r56, %r10, 3;
	setp.eq.s32 	%p6, %r56, 3;
	@%p6 bra 	$L__BB87_8;
	shl.b32 	%r57, %r1, 4;
	mov.u32 	%r58, _ZZ9cuda_gemmIiLi128ELi1ELi1ELi128ELi2ELi2ELi64ELi1ELi1EEviiiPT_S1_S1_iiiE3Ash;
	add.s32 	%r119, %r58, %r57;
	shl.b32 	%r12, %r6, 4;
	add.s32 	%r59, %r9, %r121;
	mul.wide.u32 	%rd15, %r59, 4;
	add.s64 	%rd28, %rd1, %rd15;
	mul.wide.u32 	%rd7, %r6, 16;
	add.s32 	%r60, %r10, 1;
	and.b32  	%r61, %r60, 3;
	neg.s32 	%r118, %r61;
$L__BB87_7:
	.pragma "nounroll";
	ld.global.v4.u32 	{%r62, %r63, %r64, %r65}, [%rd28];
	st.shared.v4.u32 	[%r119], {%r62, %r63, %r64, %r65};
	add.s32 	%r121, %r121, %r7;
	add.s32 	%r119, %r119, %r12;
	add.s64 	%rd28, %rd28, %rd7;
	add.s32 	%r118, %r118, 1;
	setp.ne.s32 	%p7, %r118, 0;
	@%p7 bra 	$L__BB87_7;
$L__BB87_8:
	setp.lt.u32 	%p8, %r10, 3;
	@%p8 bra 	$L__BB87_11;
	add.s32 	%r122, %r121, %r9;
	mad.lo.s32 	%r126, %r6, 12, %r122;
	shl.b32 	%r23, %r6, 4;
	shl.b32 	%r66, %r6, 3;
	add.s32 	%r125, %r122, %r66;
	add.s32 	%r124, %r122, %r7;
	mul.lo.s32 	%r26, %r6, 48;
	shl.b32 	%r67, %r121, 2;
	mov.u32 	%r68, _ZZ9cuda_gemmIiLi128ELi1ELi1ELi128ELi2ELi2ELi64ELi1ELi1EEviiiPT_S1_S1_iiiE3Ash;
	add.s32 	%r123, %r68, %r67;
	shl.b32 	%r28, %r6, 6;
	shl.b32 	%r29, %r6, 5;
$L__BB87_10:
	mul.wide.s32 	%rd16, %r126, 4;
	add.s64 	%rd17, %rd1, %rd16;
	mul.wide.s32 	%rd18, %r125, 4;
	add.s64 	%rd19, %rd1, %rd18;
	mul.wide.s32 	%rd20, %r124, 4;
	add.s64 	%rd21, %rd1, %rd20;
	mul.wide.s32 	%rd22, %r122, 4;
	add.s64 	%rd23, %rd1, %rd22;
	ld.global.v4.u32 	{%r69, %r70, %r71, %r72}, [%rd23];
	st.shared.v4.u32 	[%r123], {%r69, %r70, %r71, %r72};
	add.s32 	%r73, %r121, %r7;
	ld.global.v4.u32 	{%r74, %r75, %r76, %r77}, [%rd21];
	add.s32 	%r78, %r123, %r23;
	st.shared.v4.u32 	[%r78], {%r74, %r75, %r76, %r77};
	add.s32 	%r79, %r73, %r7;
	ld.global.v4.u32 	{%r80, %r81, %r82, %r83}, [%rd19];
	add.s32 	%r84, %r123, %r29;
	st.shared.v4.u32 	[%r84], {%r80, %r81, %r82, %r83};
	add.s32 	%r85, %r79, %r7;
	ld.global.v4.u32 	{%r86, %r87, %r88, %r89}, [%rd17];
	add.s32 	%r90, %r123, %r26;
	st.shared.v4.u32 	[%r90], {%r86, %r87, %r88, %r89};
	add.s32 	%r121, %r85, %r7;
	add.s32 	%r126, %r126, %r23;
	add.s32 	%r125, %r125, %r23;
	add.s32 	%r124, %r124, %r23;
	add.s32 	%r123, %r123, %r28;
	add.s32 	%r122, %r122, %r23;
	setp.lt.u32 	%p9, %r121, 128;
	@%p9 bra 	$L__BB87_10;
$L__BB87_11:
	and.b32  	%r91, %r1, 1;
	shl.b32 	%r92, %r1, 1;
	and.b32  	%r93, %r92, 126;
	bar.sync 	0;
	or.b32  	%r94, %r93, %r91;
	shl.b32 	%r95, %r94, 2;
	mov.u32 	%r96, _ZZ9cuda_gemmIiLi128ELi1ELi1ELi128ELi2ELi2ELi64ELi1ELi1EEviiiPT_S1_S1_iiiE3Ash;
	add.s32 	%r97, %r96, %r95;
	ld.shared.u32 	%r98, [%r97];
	xor.b32  	%r99, %r91, 1;
	or.b32  	%r100, %r93, %r99;
	shl.b32 	%r101, %r100, 2;
	add.s32 	%r102, %r96, %r101;
	ld.shared.u32 	%r103, [%r102];
	shr.u32 	%r104, %r1, 6;
	mov.u32 	%r105, _ZZ9cuda_gemmIiLi128ELi1ELi1ELi128ELi2ELi2ELi64ELi1ELi1EEviiiPT_S1_S1_iiiE11kron_fac_sh;
	mad.lo.s32 	%r106, %r104, 12, %r105;
	shl.b32 	%r107, %r1, 2;
	and.b32  	%r108, %r107, 4;
	add.s32 	%r109, %r106, %r108;
	ld.shared.u32 	%r110, [%r109];
	shfl.sync.idx.b32	%r111|%p10, %r110, %r91, 7711, -1;
	mul.lo.s32 	%r112, %r111, %r98;
	shfl.sync.idx.b32	%r113|%p11, %r110, %r99, 7711, -1;
	mad.lo.s32 	%r114, %r113, %r103, %r112;
	bar.sync 	0;
	shl.b32 	%r115, %r5, 7;
	or.b32  	%r116, %r115, %r1;
	cvta.to.global.u64 	%rd24, %rd11;
	mul.wide.u32 	%rd25, %r116, 4;
	add.s64 	%rd26, %rd24, %rd25;
	st.global.u32 	[%rd26], %r114;
$L__BB87_12:
	ret;

}
	// .globl	_Z9cuda_gemmIiLi128ELi1ELi1ELi128ELi4ELi4ELi64ELi0ELi0EEviiiPT_S1_S1_iii
.visible .entry _Z9cuda_gemmIiLi128ELi1ELi1ELi128ELi4ELi4ELi64ELi0ELi0EEviiiPT_S1_S1_iii(
	.param .u32 _Z9cuda_gemmIiLi128ELi1ELi1ELi128ELi4ELi4ELi64ELi0ELi0EEviiiPT_S1_S1_iii_param_0,
	.param .u32 _Z9cuda_gemmIiLi128ELi1ELi1ELi128ELi4ELi4ELi64ELi0ELi0EEviiiPT_S1_S1_iii_param_1,
	.param .u32 _Z9cuda_gemmIiLi128ELi1ELi1ELi128ELi4ELi4ELi64ELi0ELi0EEviiiPT_S1_S1_iii_param_2,
	.param .u64 .ptr .align 1 _Z9cuda_gemmIiLi128ELi1ELi1ELi128ELi4ELi4ELi64ELi0ELi0EEviiiPT_S1_S1_iii_param_3,
	.param .u64 .ptr .align 1 _Z9cuda_gemmIiLi128ELi1ELi1ELi128ELi4ELi4ELi64ELi0ELi0EEviiiPT_S1_S1_iii_param_4,
	.param .u64 .ptr .align 1 _Z9cuda_gemmIiLi128ELi1ELi1ELi128ELi4ELi4ELi64ELi0ELi0EEviiiPT_S1_S1_iii_param_5,
	.param .u32 _Z9cuda_gemmIiLi128ELi1ELi1ELi128ELi4ELi4ELi64ELi0ELi0EEviiiPT_S1_S1_iii_param_6,
	.param .u32 _Z9cuda_gemmIiLi128ELi1ELi1ELi128ELi4ELi4ELi64ELi0ELi0EEviiiPT_S1_S1_iii_param_7,
	.param .u32 _Z9cuda_gemmIiLi128ELi1ELi1ELi128ELi4ELi4ELi64ELi0ELi0EEviiiPT_S1_S1_iii_param_8
)
.maxntid 128
{
	.reg .pred 	%p<33>;
	.reg .b16 	%rs<3>;
	.reg .b32 	%r<233>;
	.reg .b64 	%rd<22>;
	// demoted variable
	.shared .align 128 .b8 _ZZ9cuda_gemmIiLi128ELi1ELi1ELi128ELi4ELi4ELi64ELi0ELi0EEviiiPT_S1_S1_iiiE11kron_fac_sh[80];
	// demoted variable
	.shared .align 128 .b8 _ZZ9cuda_gemmIiLi128ELi1ELi1ELi128ELi4ELi4ELi64ELi0ELi0EEviiiPT_S1_S1_iiiE3Ash[512];
	ld.param.u32 	%r92, [_Z9cuda_gemmIiLi128ELi1ELi1ELi128ELi4ELi4ELi64ELi0ELi0EEviiiPT_S1_S1_iii_param_2];
	ld.param.u64 	%rd5, [_Z9cuda_gemmIiLi128ELi1ELi1ELi128ELi4ELi4ELi64ELi0ELi0EEviiiPT_S1_S1_iii_param_3];
	ld.param.u64 	%rd3, [_Z9cuda_gemmIiLi128ELi1ELi1ELi128ELi4ELi4ELi64ELi0ELi0EEviiiPT_S1_S1_iii_param_4];
	ld.param.u32 	%r93, [_Z9cuda_gemmIiLi128ELi1ELi1ELi128ELi4ELi4ELi64ELi0ELi0EEviiiPT_S1_S1_iii_param_6];
	ld.param.u32 	%r94, [_Z9cuda_gemmIiLi128ELi1ELi1ELi128ELi4ELi4ELi64ELi0ELi0EEviiiPT_S1_S1_iii_param_7];
	cvta.to.global.u64 	%rd1, %rd5;
	mov.u32 	%r1, %tid.x;
	mul.lo.s32 	%r2, %r94, %r93;
	setp.ge.u32 	%p1, %r1, %r2;
	@%p1 bra 	$L__BB88_3;
	mov.u32 	%r3, %ntid.x;
	cvta.to.global.u64 	%rd2, %rd3;
	mov.u32 	%r208, %r1;
$L__BB88_2:
	mul.wide.u32 	%rd6, %r208, 4;
	add.s64 	%rd7, %rd2, %rd6;
	ld.global.u32 	%r95, [%rd7];
	rem.u32 	%r96, %r208, %r93;
	mov.u32 	%r97, _ZZ9cuda_gemmIiLi128ELi1ELi1ELi128ELi4ELi4ELi64ELi0ELi0EEviiiPT_S1_S1_iiiE11kron_fac_sh;
	mad.lo.s32 	%r98, %r96, 20, %r97;
	div.u32 	%r99, %r208, %r94;
	shl.b32 	%r100, %r99, 2;
	add.s32 	%r101, %r98, %r100;
	st.shared.u32 	[%r101], %r95;
	add.s32 	%r208, %r208, %r3;
	setp.lt.u32 	%p2, %r208, %r2;
	@%p2 bra 	$L__BB88_2;
$L__BB88_3:
	div.s32 	%r6, 128, %r94;
	div.u32 	%r224, %r1, %r6;
	mul.lo.s32 	%r102, %r224, %r6;
	sub.s32 	%r7, %r1, %r102;
	mov.u32 	%r9, %ctaid.y;
	mov.u32 	%r103, %nctaid.y;
	setp.ge.u32 	%p3, %r9, %r103;
	@%p3 bra 	$L__BB88_39;
	mov.u32 	%r10, %ctaid.x;
	setp.gt.u32 	%p4, %r1, 31;
	mov.u32 	%r11, %ntid.x;
	shl.b32 	%r12, %r11, 2;
	and.b32  	%r13, %r7, 3;
	mul.lo.s32 	%r14, %r7, %r94;
	min.s32 	%r15, %r93, 4;
	@%p4 bra 	$L__BB88_11;
	shl.b32 	%r16, %r10, 7;
	shl.b32 	%r213, %r1, 2;
	mul.lo.s32 	%r18, %r9, %r92;
	add.s32 	%r104, %r213, %r12;
	max.u32 	%r105, %r104, 128;
	setp.lt.u32 	%p5, %r104, 128;
	selp.u32 	%r106, 1, 0, %p5;
	add.s32 	%r107, %r104, %r106;
	sub.s32 	%r108, %r105, %r107;
	div.u32 	%r109, %r108, %r12;
	add.s32 	%r19, %r109, %r106;
	and.b32  	%r110, %r19, 3;
	setp.eq.s32 	%p6, %r110, 3;
	@%p6 bra 	$L__BB88_8;
	shl.b32 	%r111, %r1, 4;
	mov.u32 	%r112, _ZZ9cuda_gemmIiLi128ELi1ELi1ELi128ELi4ELi4ELi64ELi0ELi0EEviiiPT_S1_S1_iiiE3Ash;
	add.s32 	%r211, %r112, %r111;
	shl.b32 	%r21, %r11, 4;
	add.s32 	%r113, %r18, %r16;
	add.s32 	%r210, %r113, %r213;
	add.s32 	%r114, %r19, 1;
	and.b32  	%r115, %r114, 3;
	neg.s32 	%r209, %r115;
$L__BB88_7:
	.pragma "nounroll";
	mul.wide.s32 	%rd8, %r210, 4;
	add.s64 	%rd9, %rd1, %rd8;
	ld.global.v4.u32 	{%r116, %r117, %r118, %r119}, [%rd9];
	st.shared.v4.u32 	[%r211], {%r116, %r117, %r118, %r119};
	add.s32 	%r213, %r213, %r12;
	add.s32 	%r211, %r211, %r21;
	add.s32 	%r210, %r210, %r12;
	add.s32 	%r209, %r209, 1;
	setp.ne.s32 	%p7, %r209, 0;
	@%p7 bra 	$L__BB88_7;
$L__BB88_8:
	setp.lt.u32 	%p8, %r19, 3;
	@%p8 bra 	$L__BB88_11;
	add.s32 	%r120, %r213, %r18;
	add.s32 	%r214, %r120, %r16;
	mad.lo.s32 	%r218, %r11, 12, %r214;
	shl.b32 	%r35, %r11, 4;
	shl.b32 	%r121, %r11, 3;
	add.s32 	%r217, %r214, %r121;
	add.s32 	%r216, %r214, %r12;
	mul.lo.s32 	%r38, %r11, 48;
	shl.b32 	%r122, %r213, 2;
	mov.u32 	%r123, _ZZ9cuda_gemmIiLi128ELi1ELi1ELi128ELi4ELi4ELi64ELi0ELi0EEviiiPT_S1_S1_iiiE3Ash;
	add.s32 	%r215, %r123, %r122;
	shl.b32 	%r40, %r11, 5;
$L__BB88_10:
	mul.wide.s32 	%rd10, %r218, 4;
	add.s64 	%rd11, %rd1, %rd10;
	mul.wide.s32 	%rd12, %r217, 4;
	add.s64 	%rd13, %rd1, %rd12;
	mul.wide.s32 	%rd14, %r216, 4;
	add.s64 	%rd15, %rd1, %rd14;
	mul.wide.s32 	%rd16, %r214, 4;
	add.s64 	%rd17, %rd1, %rd16;
	ld.global.v4.u32 	{%r124, %r125, %r126, %r127}, [%rd17];
	st.shared.v4.u32 	[%r215], {%r124, %r125, %r126, %r127};
	add.s32 	%r128, %r213, %r12;
	ld.global.v4.u32 	{%r129, %r130, %r131, %r132}, [%rd15];
	add.s32 	%r133, %r215, %r35;
	st.shared.v4.u32 	[%r133], {%r129, %r130, %r131, %r132};
	add.s32 	%r134, %r128, %r12;
	ld.global.v4.u32 	{%r135, %r136, %r137, %r138}, [%rd13];
	add.s32 	%r139, %r215, %r40;
	st.shared.v4.u32 	[%r139], {%r135, %r136, %r137, %r138};
	add.s32 	%r140, %r134, %r12;
	ld.global.v4.u32 	{%r141, %r142, %r143, %r144}, [%rd11];
	add.s32 	%r145, %r215, %r38;
	st.shared.v4.u32 	[%r145], {%r141, %r142, %r143, %r144};
	add.s32 	%r213, %r140, %r12;
	add.s32 	%r218, %r218, %r35;
	add.s32 	%r217, %r217, %r35;
	add.s32 	%r216, %r216, %r35;
	mov.u32 	%r146, %ntid.x;
	shl.b32 	%r147, %r146, 6;
	add.s32 	%r215, %r215, %r147;
	add.s32 	%r214, %r214, %r35;
	setp.lt.u32 	%p9, %r213, 128;
	@%p9 bra 	$L__BB88_10;
$L__BB88_11:
	setp.lt.s32 	%p10, %r6, 1;
	bar.sync 	0;
	mov.b32 	%r232, 0;
	@%p10 bra 	$L__BB88_38;
	setp.lt.s32 	%p11, %r94, 1;
	@%p11 bra 	$L__BB88_14;
	add.s32 	%r150, %r13, %r14;
	shl.b32 	%r151, %r150, 2;
	mov.u32 	%r152, _ZZ9cuda_gemmIiLi128ELi1ELi1ELi128ELi4ELi4ELi64ELi0ELi0EEviiiPT_S1_S1_iiiE3Ash;
	add.s32 	%r153, %r152, %r151;
	ld.shared.u32 	%r220, [%r153];
$L__BB88_14:
	setp.lt.s32 	%p12, %r94, 2;
	@%p12 bra 	$L__BB88_16;
	add.s32 	%r155, %r7, 1;
	and.b32  	%r156, %r155, 3;
	add.s32 	%r157, %r156, %r14;
	shl.b32 	%r158, %r157, 2;
	mov.u32 	%r159, _ZZ9cuda_gemmIiLi128ELi1ELi1ELi128ELi4ELi4ELi64ELi0ELi0EEviiiPT_S1_S1_iiiE3Ash;
	add.s32 	%r160, %r159, %r158;
	ld.shared.u32 	%r221, [%r160];
$L__BB88_16:
	setp.lt.s32 	%p13, %r94, 3;
	@%p13 bra 	$L__BB88_18;
	xor.b32  	%r162, %r13, 2;
	add.s32 	%r163, %r162, %r14;
	shl.b32 	%r164, %r163, 2;
	mov.u32 	%r165, _ZZ9cuda_gemmIiLi128ELi1ELi1ELi128ELi4ELi4ELi64ELi0ELi0EEviiiPT_S1_S1_iiiE3Ash;
	add.s32 	%r166, %r165, %r164;
	ld.shared.u32 	%r222, [%r166];
$L__BB88_18:
	setp.lt.s32 	%p14, %r94, 4;
	@%p14 bra 	$L__BB88_20;
	add.s32 	%r168, %r7, -1;
	and.b32  	%r169, %r168, 3;
	add.s32 	%r170, %r169, %r14;
	shl.b32 	%r171, %r170, 2;
	mov.u32 	%r172, _ZZ9cuda_gemmIiLi128ELi1ELi1ELi128ELi4ELi4ELi64ELi0ELi0EEviiiPT_S1_S1_iiiE3Ash;
	add.s32 	%r173, %r172, %r171;
	ld.shared.u32 	%r223, [%r173];
$L__BB88_20:
	setp.ge.s32 	%p15, %r224, %r15;
	@%p15 bra 	$L__BB88_38;
	add.s32 	%r176, %r7, 1;
	and.b32  	%r61, %r176, 3;
	xor.b32  	%r62, %r13, 2;
	add.s32 	%r177, %r7, -1;
	and.b32  	%r63, %r177, 3;
	setp.lt.s32 	%p16, %r13, %r94;
	selp.b32 	%r178, 0, %r94, %p16;
	sub.s32 	%r64, %r13, %r178;
	add.s32 	%r179, %r13, 1;
	setp.lt.s32 	%p17, %r179, %r94;
	selp.b32 	%r180, 0, %r94, %p17;
	sub.s32 	%r65, %r179, %r180;
	add.s32 	%r181, %r13, 2;
	setp.lt.s32 	%p18, %r181, %r94;
	selp.b32 	%r182, 0, %r94, %p18;
	sub.s32 	%r66, %r181, %r182;
	add.s32 	%r183, %r13, 3;
	setp.lt.s32 	%p19, %r183, %r94;
	selp.b32 	%r184, 0, %r94, %p19;
	sub.s32 	%r67, %r183, %r184;
	cvt.u16.u32 	%rs1, %r6;
	div.s16 	%rs2, 128, %rs1;
	cvt.s32.s16 	%r68, %rs2;
	and.b32  	%r69, %r1, 3;
	mov.b32 	%r232, 0;
	shl.b32 	%r186, %r69, 2;
	shl.b32 	%r192, %r61, 2;
	shl.b32 	%r195, %r62, 2;
	shl.b32 	%r198, %r63, 2;
$L__BB88_22:
	setp.gt.u32 	%p20, %r94, 64;
	mov.u32 	%r185, _ZZ9cuda_gemmIiLi128ELi1ELi1ELi128ELi4ELi4ELi64ELi0ELi0EEviiiPT_S1_S1_iiiE11kron_fac_sh;
	mad.lo.s32 	%r72, %r224, 20, %r185;
	add.s32 	%r187, %r72, %r186;
	ld.shared.u32 	%r73, [%r187];
	@%p20 bra 	$L__BB88_29;
	setp.lt.s32 	%p25, %r94, 2;
	shfl.sync.idx.b32	%r201|%p26, %r73, %r64, 7199, -1;
	mul.lo.s32 	%r231, %r201, %r220;
	@%p25 bra 	$L__BB88_25;
	shfl.sync.idx.b32	%r202|%p27, %r73, %r65, 7199, -1;
	mad.lo.s32 	%r231, %r202, %r221, %r231;
$L__BB88_25:
	setp.lt.s32 	%p28, %r94, 3;
	@%p28 bra 	$L__BB88_27;
	shfl.sync.idx.b32	%r203|%p29, %r73, %r66, 7199, -1;
	mad.lo.s32 	%r231, %r203, %r222, %r231;
$L__BB88_27:
	setp.lt.s32 	%p30, %r94, 4;
	@%p30 bra 	$L__BB88_37;
	shfl.sync.idx.b32	%r204|%p31, %r73, %r67, 7199, -1;
	mad.lo.s32 	%r231, %r204, %r223, %r231;
	bra.uni 	$L__BB88_37;
$L__BB88_29:
	setp.lt.s32 	%p21, %r94, 1;
	mov.b32 	%r231, 0;
	@%p21 bra 	$L__BB88_31;
	shl.b32 	%r189, %r13, 2;
	add.s32 	%r190, %r72, %r189;
	ld.shared.u32 	%r191, [%r190];
	mul.lo.s32 	%r231, %r191, %r220;
$L__BB88_31:
	setp.lt.s32 	%p22, %r94, 2;
	@%p22 bra 	$L__BB88_33;
	add.s32 	%r193, %r72, %r192;
	ld.shared.u32 	%r194, [%r193];
	mad.lo.s32 	%r231, %r194, %r221, %r231;
$L__BB88_33:
	setp.lt.s32 	%p23, %r94, 3;
	@%p23 bra 	$L__BB88_35;
	add.s32 	%r196, %r72, %r195;
	ld.shared.u32 	%r197, [%r196];
	mad.lo.s32 	%r231, %r197, %r222, %r231;
$L__BB88_35:
	setp.lt.s32 	%p24, %r94, 4;
	@%p24 bra 	$L__BB88_37;
	add.s32 	%r199, %r72, %r198;
	ld.shared.u32 	%r200, [%r199];
	mad.lo.s32 	%r231, %r200, %r223, %r231;
$L__BB88_37:
	add.s32 	%r232, %r231, %r232;
	add.s32 	%r224, %r224, %r68;
	setp.lt.s32 	%p32, %r224, %r15;
	@%p32 bra 	$L__BB88_22;
$L__BB88_38:
	ld.param.u64 	%rd21, [_Z9cuda_gemmIiLi128ELi1ELi1ELi128ELi4ELi4ELi64ELi0ELi0EEviiiPT_S1_S1_iii_param_5];
	ld.param.u32 	%r207, [_Z9cuda_gemmIiLi128ELi1ELi1ELi128ELi4ELi4ELi64ELi0ELi0EEviiiPT_S1_S1_iii_param_1];
	bar.sync 	0;
	mad.lo.s32 	%r205, %r6, %r10, %r1;
	mad.lo.s32 	%r206, %r9, %r207, %r205;
	cvta.to.global.u64 	%rd18, %rd21;
	mul.wide.s32 	%rd19, %r206, 4;
	add.s64 	%rd20, %rd18, %rd19;
	st.global.u32 	[%rd20], %r232;
$L__BB88_39:
	ret;

}
	// .globl	_Z9cuda_gemmIiLi128ELi1ELi1ELi128ELi4ELi4ELi64ELi0ELi1EEviiiPT_S1_S1_iii
.visible .entry _Z9cuda_gemmIiLi128ELi1ELi1ELi128ELi4ELi4ELi64ELi0ELi1EEviiiPT_S1_S1_iii(
	.param .u32 _Z9cuda_gemmIiLi128ELi1ELi1ELi128ELi4ELi4ELi64ELi0ELi1EEviiiPT_S1_S1_iii_param_0,
	.param .u32 _Z9cuda_gemmIiLi128ELi1ELi1ELi128ELi4ELi4ELi64ELi0ELi1EEviiiPT_S1_S1_iii_param_1,
	.param .u32 _Z9cuda_gemmIiLi128ELi1ELi1ELi128ELi4ELi4ELi64ELi0ELi1EEviiiPT_S1_S1_iii_param_2,
	.param .u64 .ptr .align 1 _Z9cuda_gemmIiLi128ELi1ELi1ELi128ELi4ELi4ELi64ELi0ELi1EEviiiPT_S1_S1_iii_param_3,
	.param .u64 .ptr .align 1 _Z9cuda_gemmIiLi128ELi1ELi1ELi128ELi4ELi4ELi64ELi0ELi1EEviiiPT_S1_S1_iii_param_4,
	.param .u64 .ptr .align 1 _Z9cuda_gemmIiLi128ELi1ELi1ELi128ELi4ELi4ELi64ELi0ELi1EEviiiPT_S1_S1_iii_param_5,
	.param .u32 _Z9cuda_gemmIiLi128ELi1ELi1ELi128ELi4ELi4ELi64ELi0ELi1EEviiiPT_S1_S1_iii_param_6,
	.param .u32 _Z9cuda_gemmIiLi128ELi1ELi1ELi128ELi4ELi4ELi64ELi0ELi1EEviiiPT_S1_S1_iii_param_7,
	.param .u32 _Z9cuda_gemmIiLi128ELi1ELi1ELi128ELi4ELi4ELi64ELi0ELi1EEviiiPT_S1_S1_iii_param_8
)
.maxntid 128
{
	.reg .pred 	%p<14>;
	.reg .b32 	%r<152>;
	.reg .b64 	%rd<25>;
	// demoted variable
	.shared .align 128 .b8 _ZZ9cuda_gemmIiLi128ELi1ELi1ELi128ELi4ELi4ELi64ELi0ELi1EEviiiPT_S1_S1_iiiE11kron_fac_sh[80];
	// demoted variable
	.shared .align 128 .b8 _ZZ9cuda_gemmIiLi128ELi1ELi1ELi128ELi4ELi4ELi64ELi0ELi1EEviiiPT_S1_S1_iiiE3Ash[512];
	ld.param.u32 	%r47, [_Z9cuda_gemmIiLi128ELi1ELi1ELi128ELi4ELi4ELi64ELi0ELi1EEviiiPT_S1_S1_iii_param_1];
	ld.param.u32 	%r48, [_Z9cuda_gemmIiLi128ELi1ELi1ELi128ELi4ELi4ELi64ELi0ELi1EEviiiPT_S1_S1_iii_param_2];
	ld.param.u64 	%rd8, [_Z9cuda_gemmIiLi128ELi1ELi1ELi128ELi4ELi4ELi64ELi0ELi1EEviiiPT_S1_S1_iii_param_3];
	ld.param.u64 	%rd6, [_Z9cuda_gemmIiLi128ELi1ELi1ELi128ELi4ELi4ELi64ELi0ELi1EEviiiPT_S1_S1_iii_param_4];
	ld.param.u64 	%rd7, [_Z9cuda_gemmIiLi128ELi1ELi1ELi128ELi4ELi4ELi64ELi0ELi1EEviiiPT_S1_S1_iii_param_5];
	cvta.to.global.u64 	%rd1, %rd8;
	mov.u32 	%r1, %tid.x;
	setp.gt.u32 	%p1, %r1, 15;
	@%p1 bra 	$L__BB89_3;
	mov.u32 	%r2, %ntid.x;
	mul.wide.u32 	%rd9, %r1, 4;
	cvta.to.global.u64 	%rd10, %rd6;
	add.s64 	%rd24, %rd10, %rd9;
	mul.wide.u32 	%rd3, %r2, 4;
	mov.u32 	%r51, _ZZ9cuda_gemmIiLi128ELi1ELi1ELi128ELi4ELi4ELi64ELi0ELi1EEviiiPT_S1_S1_iiiE11kron_fac_sh;
	mov.u32 	%r140, %r1;
$L__BB89_2:
	ld.global.u32 	%r49, [%rd24];
	and.b32  	%r50, %r140, 3;
	mad.lo.s32 	%r52, %r50, 20, %r51;
	and.b32  	%r53, %r140, -4;
	add.s32 	%r54, %r52, %r53;
	st.shared.u32 	[%r54], %r49;
	add.s32 	%r140, %r140, %r2;
	add.s64 	%rd24, %rd24, %rd3;
	setp.lt.u32 	%p2, %r140, 16;
	@%p2 bra 	$L__BB89_2;
$L__BB89_3:
	mov.u32 	%r5, %ctaid.y;
	mov.u32 	%r55, %nctaid.y;
	setp.ge.u32 	%p3, %r5, %r55;
	@%p3 bra 	$L__BB89_12;
	mov.u32 	%r6, %ctaid.x;
	setp.gt.u32 	%p4, %r1, 31;
	mov.u32 	%r7, %ntid.x;
	shl.b32 	%r8, %r7, 2;
	shl.b32 	%r9, %r1, 2;
	@%p4 bra 	$L__BB89_11;
	shl.b32 	%r10, %r6, 7;
	mul.lo.s32 	%r11, %r5, %r48;
	add.s32 	%r56, %r9, %r8;
	max.u32 	%r57, %r56, 128;
	setp.lt.u32 	%p5, %r56, 128;
	selp.u32 	%r58, 1, 0, %p5;
	add.s32 	%r59, %r56, %r58;
	sub.s32 	%r60, %r57, %r59;
	div.u32 	%r61, %r60, %r8;
	add.s32 	%r12, %r61, %r58;
	and.b32  	%r62, %r12, 3;
	setp.eq.s32 	%p6, %r62, 3;
	mov.u32 	%r145, %r9;
	@%p6 bra 	$L__BB89_8;
	shl.b32 	%r63, %r1, 4;
	mov.u32 	%r64, _ZZ9cuda_gemmIiLi128ELi1ELi1ELi128ELi4ELi4ELi64ELi0ELi1EEviiiPT_S1_S1_iiiE3Ash;
	add.s32 	%r143, %r64, %r63;
	shl.b32 	%r14, %r7, 4;
	add.s32 	%r65, %r11, %r10;
	add.s32 	%r142, %r65, %r9;
	add.s32 	%r66, %r12, 1;
	and.b32  	%r67, %r66, 3;
	neg.s32 	%r141, %r67;
	mov.u32 	%r145, %r9;
$L__BB89_7:
	.pragma "nounroll";
	mul.wide.s32 	%rd11, %r142, 4;
	add.s64 	%rd12, %rd1, %rd11;
	ld.global.v4.u32 	{%r68, %r69, %r70, %r71}, [%rd12];
	st.shared.v4.u32 	[%r143], {%r68, %r69, %r70, %r71};
	add.s32 	%r145, %r145, %r8;
	add.s32 	%r143, %r143, %r14;
	add.s32 	%r142, %r142, %r8;
	add.s32 	%r141, %r141, 1;
	setp.ne.s32 	%p7, %r141, 0;
	@%p7 bra 	$L__BB89_7;
$L__BB89_8:
	setp.lt.u32 	%p8, %r12, 3;
	@%p8 bra 	$L__BB89_11;
	add.s32 	%r72, %r145, %r11;
	add.s32 	%r146, %r72, %r10;
	mad.lo.s32 	%r150, %r7, 12, %r146;
	shl.b32 	%r28, %r7, 4;
	shl.b32 	%r73, %r7, 3;
	add.s32 	%r149, %r146, %r73;
	add.s32 	%r148, %r146, %r8;
	mul.lo.s32 	%r31, %r7, 48;
	shl.b32 	%r74, %r145, 2;
	mov.u32 	%r75, _ZZ9cuda_gemmIiLi128ELi1ELi1ELi128ELi4ELi4ELi64ELi0ELi1EEviiiPT_S1_S1_iiiE3Ash;
	add.s32 	%r147, %r75, %r74;
	shl.b32 	%r33, %r7, 6;
	shl.b32 	%r34, %r7, 5;
$L__BB89_10:
	mul.wide.s32 	%rd13, %r150, 4;
	add.s64 	%rd14, %rd1, %rd13;
	mul.wide.s32 	%rd15, %r149, 4;
	add.s64 	%rd16, %rd1, %rd15;
	mul.wide.s32 	%rd17, %r148, 4;
	add.s64 	%rd18, %rd1, %rd17;
	mul.wide.s32 	%rd19, %r146, 4;
	add.s64 	%rd20, %rd1, %rd19;
	ld.global.v4.u32 	{%r76, %r77, %r78, %r79}, [%rd20];
	st.shared.v4.u32 	[%r147], {%r76, %r77, %r78, %r79};
	add.s32 	%r80, %r145, %r8;
	ld.global.v4.u32 	{%r81, %r82, %r83, %r84}, [%rd18];
	add.s32 	%r85, %r147, %r28;
	st.shared.v4.u32 	[%r85], {%r81, %r82, %r83, %r84};
	add.s32 	%r86, %r80, %r8;
	ld.global.v4.u32 	{%r87, %r88, %r89, %r90}, [%rd16];
	add.s32 	%r91, %r147, %r34;
	st.shared.v4.u32 	[%r91], {%r87, %r88, %r89, %r90};
	add.s32 	%r92, %r86, %r8;
	ld.global.v4.u32 	{%r93, %r94, %r95, %r96}, [%rd14];
	add.s32 	%r97, %r147, %r31;
	st.shared.v4.u32 	[%r97], {%r93, %r94, %r95, %r96};
	add.s32 	%r145, %r92, %r8;
	add.s32 	%r150, %r150, %r28;
	add.s32 	%r149, %r149, %r28;
	add.s32 	%r148, %r148, %r28;
	add.s32 	%r147, %r147, %r33;
	add.s32 	%r146, %r146, %r28;
	setp.lt.u32 	%p9, %r145, 128;
	@%p9 bra 	$L__BB89_10;
$L__BB89_11:
	and.b32  	%r98, %r1, 3;
	and.b32  	%r99, %r9, 124;
	bar.sync 	0;
	or.b32  	%r100, %r99, %r98;
	shl.b32 	%r101, %r100, 2;
	mov.u32 	%r102, _ZZ9cuda_gemmIiLi128ELi1ELi1ELi128ELi4ELi4ELi64ELi0ELi1EEviiiPT_S1_S1_iiiE3Ash;
	add.s32 	%r103, %r102, %r101;
	ld.shared.u32 	%r104, [%r103];
	add.s32 	%r105, %r1, 1;
	and.b32  	%r106, %r105, 3;
	or.b32  	%r107, %r99, %r106;
	shl.b32 	%r108, %r107, 2;
	add.s32 	%r109, %r102, %r108;
	ld.shared.u32 	%r110, [%r109];
	xor.b32  	%r111, %r98, 2;
	or.b32  	%r112, %r99, %r111;
	shl.b32 	%r113, %r112, 2;
	add.s32 	%r114, %r102, %r113;
	ld.shared.u32 	%r115, [%r114];
	add.s32 	%r116, %r1, -1;
	and.b32  	%r117, %r116, 3;
	or.b32  	%r118, %r99, %r117;
	shl.b32 	%r119, %r118, 2;
	add.s32 	%r120, %r102, %r119;
	ld.shared.u32 	%r121, [%r120];
	shr.u32 	%r122, %r1, 5;
	mov.u32 	%r123, _ZZ9cuda_gemmIiLi128ELi1ELi1ELi128ELi4ELi4ELi64ELi0ELi1EEviiiPT_S1_S1_iiiE11kron_fac_sh;
	mad.lo.s32 	%r124, %r122, 20, %r123;
	and.b32  	%r126, %r9, 12;
	add.s32 	%r127, %r124, %r126;
	ld.shared.u32 	%r128, [%r127];
	shfl.sync.idx.b32	%r129|%p10, %r128, %r98, 7199, -1;
	mul.lo.s32 	%r130, %r129, %r104;
	shfl.sync.idx.b32	%r131|%p11, %r128, %r106, 7199, -1;
	mad.lo.s32 	%r132, %r131, %r110, %r130;
	shfl.sync.idx.b32	%r133|%p12, %r128, %r111, 7199, -1;
	mad.lo.s32 	%r134, %r133, %r115, %r132;
	shfl.sync.idx.b32	%r135|%p13, %r128, %r117, 7199, -1;
	mad.lo.s32 	%r136, %r135, %r121, %r134;
	bar.sync 	0;
	shl.b32 	%r137, %r6, 5;
	add.s32 	%r138, %r137, %r1;
	mad.lo.s32 	%r139, %r5, %r47, %r138;
	cvta.to.global.u64 	%rd21, %rd7;
	mul.wide.s32 	%rd22, %r139, 4;
	add.s64 	%rd23, %rd21, %rd22;
	st.global.u32 	[%rd23], %r136;
$L__BB89_12:
	ret;

}
	// .globl	_Z9cuda_gemmIiLi128ELi1ELi1ELi128ELi4ELi4ELi64ELi1ELi0EEviiiPT_S1_S1_iii
.visible .entry _Z9cuda_gemmIiLi128ELi1ELi1ELi128ELi4ELi4ELi64ELi1ELi0EEviiiPT_S1_S1_iii(
	.param .u32 _Z9cuda_gemmIiLi128ELi1ELi1ELi128ELi4ELi4ELi64ELi1ELi0EEviiiPT_S1_S1_iii_param_0,
	.param .u32 _Z9cuda_gemmIiLi128ELi1ELi1ELi128ELi4ELi4ELi64ELi1ELi0EEviiiPT_S1_S1_iii_param_1,
	.param .u32 _Z9cuda_gemmIiLi128ELi1ELi1ELi128ELi4ELi4ELi64ELi1ELi0EEviiiPT_S1_S1_iii_param_2,
	.param .u64 .ptr .align 1 _Z9cuda_gemmIiLi128ELi1ELi1ELi128ELi4ELi4ELi64ELi1ELi0EEviiiPT_S1_S1_iii_param_3,
	.param .u64 .ptr .align 1 _Z9cuda_gemmIiLi128ELi1ELi1ELi128ELi4ELi4ELi64ELi1ELi0EEviiiPT_S1_S1_iii_param_4,
	.param .u64 .ptr .align 1 _Z9cuda_gemmIiLi128ELi1ELi1ELi128ELi4ELi4ELi64ELi1ELi0EEviiiPT_S1_S1_iii_param_5,
	.param .u32 _Z9cuda_gemmIiLi128ELi1ELi1ELi128ELi4ELi4ELi64ELi1ELi0EEviiiPT_S1_S1_iii_param_6,
	.param .u32 _Z9cuda_gemmIiLi128ELi1ELi1ELi128ELi4ELi4ELi64ELi1ELi0EEviiiPT_S1_S1_iii_param_7,
	.param .u32 _Z9cuda_gemmIiLi128ELi1ELi1ELi128ELi4ELi4ELi64ELi1ELi0EEviiiPT_S1_S1_iii_param_8
)
.maxntid 128
{
	.reg .pred 	%p<33>;
	.reg .b16 	%rs<3>;
	.reg .b32 	%r<222>;
	.reg .b64 	%rd<26>;
	// demoted variable
	.shared .align 128 .b8 _ZZ9cuda_gemmIiLi128ELi1ELi1ELi128ELi4ELi4ELi64ELi1ELi0EEviiiPT_S1_S1_iiiE11kron_fac_sh[80];
	// demoted variable
	.shared .align 128 .b8 _ZZ9cuda_gemmIiLi128ELi1ELi1ELi128ELi4ELi4ELi64ELi1ELi0EEviiiPT_S1_S1_iiiE3Ash[512];
	ld.param.u64 	%rd9, [_Z9cuda_gemmIiLi128ELi1ELi1ELi128ELi4ELi4ELi64ELi1ELi0EEviiiPT_S1_S1_iii_param_3];
	ld.param.u64 	%rd7, [_Z9cuda_gemmIiLi128ELi1ELi1ELi128ELi4ELi4ELi64ELi1ELi0EEviiiPT_S1_S1_iii_param_4];
	ld.param.u32 	%r87, [_Z9cuda_gemmIiLi128ELi1ELi1ELi128ELi4ELi4ELi64ELi1ELi0EEviiiPT_S1_S1_iii_param_6];
	ld.param.u32 	%r88, [_Z9cuda_gemmIiLi128ELi1ELi1ELi128ELi4ELi4ELi64ELi1ELi0EEviiiPT_S1_S1_iii_param_7];
	cvta.to.global.u64 	%rd1, %rd9;
	mov.u32 	%r1, %tid.x;
	mul.lo.s32 	%r2, %r88, %r87;
	setp.ge.u32 	%p1, %r1, %r2;
	@%p1 bra 	$L__BB90_3;
	mov.u32 	%r3, %ntid.x;
	cvta.to.global.u64 	%rd2, %rd7;
	mov.u32 	%r91, _ZZ9cuda_gemmIiLi128ELi1ELi1ELi128ELi4ELi4ELi64ELi1ELi0EEviiiPT_S1_S1_iiiE11kron_fac_sh;
	mov.u32 	%r198, %r1;
$L__BB90_2:
	mul.wide.u32 	%rd10, %r198, 4;
	add.s64 	%rd11, %rd2, %rd10;
	ld.global.u32 	%r89, [%rd11];
	rem.u32 	%r90, %r198, %r87;
	mad.lo.s32 	%r92, %r90, 20, %r91;
	div.u32 	%r93, %r198, %r88;
	shl.b32 	%r94, %r93, 2;
	add.s32 	%r95, %r92, %r94;
	st.shared.u32 	[%r95], %r89;
	add.s32 	%r198, %r198, %r3;
	setp.lt.u32 	%p2, %r198, %r2;
	@%p2 bra 	$L__BB90_2;
$L__BB90_3:
	div.s32 	%r6, 128, %r88;
	div.u32 	%r213, %r1, %r6;
	mul.lo.s32 	%r96, %r213, %r6;
	sub.s32 	%r7, %r1, %r96;
	mov.u32 	%r9, %ctaid.y;
	mov.u32 	%r97, %nctaid.y;
	setp.ge.u32 	%p3, %r9, %r97;
	@%p3 bra 	$L__BB90_39;
	setp.gt.u32 	%p4, %r1, 31;
	mov.u32 	%r10, %ntid.x;
	shl.b32 	%r11, %r10, 2;
	and.b32  	%r12, %r7, 3;
	mul.lo.s32 	%r13, %r7, %r88;
	min.s32 	%r14, %r87, 4;
	@%p4 bra 	$L__BB90_11;
	shl.b32 	%r202, %r1, 2;
	shl.b32 	%r16, %r9, 7;
	add.s32 	%r98, %r202, %r11;
	max.u32 	%r99, %r98, 128;
	setp.lt.u32 	%p5, %r98, 128;
	selp.u32 	%r100, 1, 0, %p5;
	add.s32 	%r101, %r98, %r100;
	sub.s32 	%r102, %r99, %r101;
	div.u32 	%r103, %r102, %r11;
	add.s32 	%r17, %r103, %r100;
	and.b32  	%r104, %r17, 3;
	setp.eq.s32 	%p6, %r104, 3;
	@%p6 bra 	$L__BB90_8;
	shl.b32 	%r105, %r1, 4;
	mov.u32 	%r106, _ZZ9cuda_gemmIiLi128ELi1ELi1ELi128ELi4ELi4ELi64ELi1ELi0EEviiiPT_S1_S1_iiiE3Ash;
	add.s32 	%r200, %r106, %r105;
	shl.b32 	%r19, %r10, 4;
	add.s32 	%r107, %r16, %r202;
	mul.wide.u32 	%rd12, %r107, 4;
	add.s64 	%rd25, %rd1, %rd12;
	mul.wide.u32 	%rd4, %r10, 16;
	add.s32 	%r108, %r17, 1;
	and.b32  	%r109, %r108, 3;
	neg.s32 	%r199, %r109;
$L__BB90_7:
	.pragma "nounroll";
	ld.global.v4.u32 	{%r110, %r111, %r112, %r113}, [%rd25];
	st.shared.v4.u32 	[%r200], {%r110, %r111, %r112, %r113};
	add.s32 	%r202, %r202, %r11;
	add.s32 	%r200, %r200, %r19;
	add.s64 	%rd25, %rd25, %rd4;
	add.s32 	%r199, %r199, 1;
	setp.ne.s32 	%p7, %r199, 0;
	@%p7 bra 	$L__BB90_7;
$L__BB90_8:
	setp.lt.u32 	%p8, %r17, 3;
	@%p8 bra 	$L__BB90_11;
	add.s32 	%r203, %r202, %r16;
	mad.lo.s32 	%r207, %r10, 12, %r203;
	shl.b32 	%r30, %r10, 4;
	shl.b32 	%r114, %r10, 3;
	add.s32 	%r206, %r203, %r114;
	add.s32 	%r205, %r203, %r11;
	mul.lo.s32 	%r33, %r10, 48;
	shl.b32 	%r115, %r202, 2;
	mov.u32 	%r116, _ZZ9cuda_gemmIiLi128ELi1ELi1ELi128ELi4ELi4ELi64ELi1ELi0EEviiiPT_S1_S1_iiiE3Ash;
	add.s32 	%r204, %r116, %r115;
	shl.b32 	%r35, %r10, 6;
	shl.b32 	%r36, %r10, 5;
$L__BB90_10:
	mul.wide.s32 	%rd13, %r207, 4;
	add.s64 	%rd14, %rd1, %rd13;
	mul.wide.s32 	%rd15, %r206, 4;
	add.s64 	%rd16, %rd1, %rd15;
	mul.wide.s32 	%rd17, %r205, 4;
	add.s64 	%rd18, %rd1, %rd17;
	mul.wide.s32 	%rd19, %r203, 4;
	add.s64 	%rd20, %rd1, %rd19;
	ld.global.v4.u32 	{%r117, %r118, %r119, %r120}, [%rd20];
	st.shared.v4.u32 	[%r204], {%r117, %r118, %r119, %r120};
	add.s32 	%r121, %r202, %r11;
	ld.global.v4.u32 	{%r122, %r123, %r124, %r125}, [%rd18];
	add.s32 	%r126, %r204, %r30;
	st.shared.v4.u32 	[%r126], {%r122, %r123, %r124, %r125};
	add.s32 	%r127, %r121, %r11;
	ld.global.v4.u32 	{%r128, %r129, %r130, %r131}, [%rd16];
	add.s32 	%r132, %r204, %r36;
	st.shared.v4.u32 	[%r132], {%r128, %r129, %r130, %r131};
	add.s32 	%r133, %r127, %r11;
	ld.global.v4.u32 	{%r134, %r135, %r136, %r137}, [%rd14];
	add.s32 	%r138, %r204, %r33;
	st.shared.v4.u32 	[%r138], {%r134, %r135, %r136, %r137};
	add.s32 	%r202, %r133, %r11;
	add.s32 	%r207, %r207, %r30;
	add.s32 	%r206, %r206, %r30;
	add.s32 	%r205, %r205, %r30;
	add.s32 	%r204, %r204, %r35;
	add.s32 	%r203, %r203, %r30;
	setp.lt.u32 	%p9, %r202, 128;
	@%p9 bra 	$L__BB90_10;
$L__BB90_11:
	setp.lt.s32 	%p10, %r6, 1;
	bar.sync 	0;
	mov.b32 	%r221, 0;
	@%p10 bra 	$L__BB90_38;
	setp.lt.s32 	%p11, %r88, 1;
	@%p11 bra 	$L__BB90_14;
	add.s32 	%r141, %r12, %r13;
	shl.b32 	%r142, %r141, 2;
	mov.u32 	%r143, _ZZ9cuda_gemmIiLi128ELi1ELi1ELi128ELi4ELi4ELi64ELi1ELi0EEviiiPT_S1_S1_iiiE3Ash;
	add.s32 	%r144, %r143, %r142;
	ld.shared.u32 	%r209, [%r144];
$L__BB90_14:
	setp.lt.s32 	%p12, %r88, 2;
	@%p12 bra 	$L__BB90_16;
	add.s32 	%r146, %r7, 1;
	and.b32  	%r147, %r146, 3;
	add.s32 	%r148, %r147, %r13;
	shl.b32 	%r149, %r148, 2;
	mov.u32 	%r150, _ZZ9cuda_gemmIiLi128ELi1ELi1ELi128ELi4ELi4ELi64ELi1ELi0EEviiiPT_S1_S1_iiiE3Ash;
	add.s32 	%r151, %r150, %r149;
	ld.shared.u32 	%r210, [%r151];
$L__BB90_16:
	setp.lt.s32 	%p13, %r88, 3;
	@%p13 bra 	$L__BB90_18;
	xor.b32  	%r153, %r12, 2;
	add.s32 	%r154, %r153, %r13;
	shl.b32 	%r155, %r154, 2;
	mov.u32 	%r156, _ZZ9cuda_gemmIiLi128ELi1ELi1ELi128ELi4ELi4ELi64ELi1ELi0EEviiiPT_S1_S1_iiiE3Ash;
	add.s32 	%r157, %r156, %r155;
	ld.shared.u32 	%r211, [%r157];
$L__BB90_18:
	setp.lt.s32 	%p14, %r88, 4;
	@%p14 bra 	$L__BB90_20;
	add.s32 	%r159, %r7, -1;
	and.b32  	%r160, %r159, 3;
	add.s32 	%r161, %r160, %r13;
	shl.b32 	%r162, %r161, 2;
	mov.u32 	%r163, _ZZ9cuda_gemmIiLi128ELi1ELi1ELi128ELi4ELi4ELi64ELi1ELi0EEviiiPT_S1_S1_iiiE3Ash;
	add.s32 	%r164, %r163, %r162;
	ld.shared.u32 	%r212, [%r164];
$L__BB90_20:
	setp.ge.s32 	%p15, %r213, %r14;
	@%p15 bra 	$L__BB90_38;
	add.s32 	%r167, %r7, 1;
	and.b32  	%r57, %r167, 3;
	xor.b32  	%r58, %r12, 2;
	add.s32 	%r168, %r7, -1;
	and.b32  	%r59, %r168, 3;
	setp.lt.s32 	%p16, %r12, %r88;
	selp.b32 	%r169, 0, %r88, %p16;
	sub.s32 	%r60, %r12, %r169;
	add.s32 	%r170, %r12, 1;
	setp.lt.s32 	%p17, %r170, %r88;
	selp.b32 	%r171, 0, %r88, %p17;
	sub.s32 	%r61, %r170, %r171;
	add.s32 	%r172, %r12, 2;
	setp.lt.s32 	%p18, %r172, %r88;
	selp.b32 	%r173, 0, %r88, %p18;
	sub.s32 	%r62, %r172, %r173;
	add.s32 	%r174, %r12, 3;
	setp.lt.s32 	%p19, %r174, %r88;
	selp.b32 	%r175, 0, %r88, %p19;
	sub.s32 	%r63, %r174, %r175;
	cvt.u16.u32 	%rs1, %r6;
	div.s16 	%rs2, 128, %rs1;
	cvt.s32.s16 	%r64, %rs2;
	and.b32  	%r65, %r1, 3;
	mov.b32 	%r221, 0;
	shl.b32 	%r177, %r65, 2;
	shl.b32 	%r183, %r57, 2;
	shl.b32 	%r186, %r58, 2;
	shl.b32 	%r189, %r59, 2;
$L__BB90_22:
	setp.gt.u32 	%p20, %r88, 64;
	mov.u32 	%r176, _ZZ9cuda_gemmIiLi128ELi1ELi1ELi128ELi4ELi4ELi64ELi1ELi0EEviiiPT_S1_S1_iiiE11kron_fac_sh;
	mad.lo.s32 	%r68, %r213, 20, %r176;
	add.s32 	%r178, %r68, %r177;
	ld.shared.u32 	%r69, [%r178];
	@%p20 bra 	$L__BB90_29;
	setp.lt.s32 	%p25, %r88, 2;
	shfl.sync.idx.b32	%r192|%p26, %r69, %r60, 7199, -1;
	mul.lo.s32 	%r220, %r192, %r209;
	@%p25 bra 	$L__BB90_25;
	shfl.sync.idx.b32	%r193|%p27, %r69, %r61, 7199, -1;
	mad.lo.s32 	%r220, %r193, %r210, %r220;
$L__BB90_25:
	setp.lt.s32 	%p28, %r88, 3;
	@%p28 bra 	$L__BB90_27;
	shfl.sync.idx.b32	%r194|%p29, %r69, %r62, 7199, -1;
	mad.lo.s32 	%r220, %r194, %r211, %r220;
$L__BB90_27:
	setp.lt.s32 	%p30, %r88, 4;
	@%p30 bra 	$L__BB90_37;
	shfl.sync.idx.b32	%r195|%p31, %r69, %r63, 7199, -1;
	mad.lo.s32 	%r220, %r195, %r212, %r220;
	bra.uni 	$L__BB90_37;
$L__BB90_29:
	setp.lt.s32 	%p21, %r88, 1;
	mov.b32 	%r220, 0;
	@%p21 bra 	$L__BB90_31;
	shl.b32 	%r180, %r12, 2;
	add.s32 	%r181, %r68, %r180;
	ld.shared.u32 	%r182, [%r181];
	mul.lo.s32 	%r220, %r182, %r209;
$L__BB90_31:
	setp.lt.s32 	%p22, %r88, 2;
	@%p22 bra 	$L__BB90_33;
	add.s32 	%r184, %r68, %r183;
	ld.shared.u32 	%r185, [%r184];
	mad.lo.s32 	%r220, %r185, %r210, %r220;
$L__BB90_33:
	setp.lt.s32 	%p23, %r88, 3;
	@%p23 bra 	$L__BB90_35;
	add.s32 	%r187, %r68, %r186;
	ld.shared.u32 	%r188, [%r187];
	mad.lo.s32 	%r220, %r188, %r211, %r220;
$L__BB90_35:
	setp.lt.s32 	%p24, %r88, 4;
	@%p24 bra 	$L__BB90_37;
	add.s32 	%r190, %r68, %r189;
	ld.shared.u32 	%r191, [%r190];
	mad.lo.s32 	%r220, %r191, %r212, %r220;
$L__BB90_37:
	add.s32 	%r221, %r220, %r221;
	add.s32 	%r213, %r213, %r64;
	setp.lt.s32 	%p32, %r213, %r14;
	@%p32 bra 	$L__BB90_22;
$L__BB90_38:
	ld.param.u64 	%rd24, [_Z9cuda_gemmIiLi128ELi1ELi1ELi128ELi4ELi4ELi64ELi1ELi0EEviiiPT_S1_S1_iii_param_5];
	bar.sync 	0;
	shl.b32 	%r196, %r9, 7;
	or.b32  	%r197, %r196, %r1;
	cvta.to.global.u64 	%rd21, %rd24;
	mul.wide.u32 	%rd22, %r197, 4;
	add.s64 	%rd23, %rd21, %rd22;
	st.global.u32 	[%rd23], %r221;
$L__BB90_39:
	ret;

}
	// .globl	_Z9cuda_gemmIiLi128ELi1ELi1ELi128ELi4ELi4ELi64ELi1ELi1EEviiiPT_S1_S1_iii
.visible .entry _Z9cuda_gemmIiLi128ELi1ELi1ELi128ELi4ELi4ELi64ELi1ELi1EEviiiPT_S1_S1_iii(
	.param .u32 _Z9cuda_gemmIiLi128ELi1ELi1ELi128ELi4ELi4ELi64ELi1ELi1EEviiiPT_S1_S1_iii_param_0,
	.param .u32 _Z9cuda_gemmIiLi128ELi1ELi1ELi128ELi4ELi4ELi64ELi1ELi1EEviiiPT_S1_S1_iii_param_1,
	.param .u32 _Z9cuda_gemmIiLi128ELi1ELi1ELi128ELi4ELi4ELi64ELi1ELi1EEviiiPT_S1_S1_iii_param_2,
	.param .u64 .ptr .align 1 _Z9cuda_gemmIiLi128ELi1ELi1ELi128ELi4ELi4ELi64ELi1ELi1EEviiiPT_S1_S1_iii_param_3,
	.param .u64 .ptr .align 1 _Z9cuda_gemmIiLi128ELi1ELi1ELi128ELi4ELi4ELi64ELi1ELi1EEviiiPT_S1_S1_iii_param_4,
	.param .u64 .ptr .align 1 _Z9cuda_gemmIiLi128ELi1ELi1ELi128ELi4ELi4ELi64ELi1ELi1EEviiiPT_S1_S1_iii_param_5,
	.param .u32 _Z9cuda_gemmIiLi128ELi1ELi1ELi128ELi4ELi4ELi64ELi1ELi1EEviiiPT_S1_S1_iii_param_6,
	.param .u32 _Z9cuda_gemmIiLi128ELi1ELi1ELi128ELi4ELi4ELi64ELi1ELi1EEviiiPT_S1_S1_iii_param_7,
	.param .u32 _Z9cuda_gemmIiLi128ELi1ELi1ELi128ELi4ELi4ELi64ELi1ELi1EEviiiPT_S1_S1_iii_param_8
)
.maxntid 128
{
	.reg .pred 	%p<14>;
	.reg .b32 	%r<142>;
	.reg .b64 	%rd<29>;
	// demoted variable
	.shared .align 128 .b8 _ZZ9cuda_gemmIiLi128ELi1ELi1ELi128ELi4ELi4ELi64ELi1ELi1EEviiiPT_S1_S1_iiiE11kron_fac_sh[80];
	// demoted variable
	.shared .align 128 .b8 _ZZ9cuda_gemmIiLi128ELi1ELi1ELi128ELi4ELi4ELi64ELi1ELi1EEviiiPT_S1_S1_iiiE3Ash[512];
	ld.param.u64 	%rd12, [_Z9cuda_gemmIiLi128ELi1ELi1ELi128ELi4ELi4ELi64ELi1ELi1EEviiiPT_S1_S1_iii_param_3];
	ld.param.u64 	%rd10, [_Z9cuda_gemmIiLi128ELi1ELi1ELi128ELi4ELi4ELi64ELi1ELi1EEviiiPT_S1_S1_iii_param_4];
	ld.param.u64 	%rd11, [_Z9cuda_gemmIiLi128ELi1ELi1ELi128ELi4ELi4ELi64ELi1ELi1EEviiiPT_S1_S1_iii_param_5];
	cvta.to.global.u64 	%rd1, %rd12;
	mov.u32 	%r1, %tid.x;
	setp.gt.u32 	%p1, %r1, 15;
	@%p1 bra 	$L__BB91_3;
	mov.u32 	%r2, %ntid.x;
	mul.wide.u32 	%rd13, %r1, 4;
	cvta.to.global.u64 	%rd14, %rd10;
	add.s64 	%rd27, %rd14, %rd13;
	mul.wide.u32 	%rd3, %r2, 4;
	mov.u32 	%r44, _ZZ9cuda_gemmIiLi128ELi1ELi1ELi128ELi4ELi4ELi64ELi1ELi1EEviiiPT_S1_S1_iiiE11kron_fac_sh;
	mov.u32 	%r131, %r1;
$L__BB91_2:
	ld.global.u32 	%r42, [%rd27];
	and.b32  	%r43, %r131, 3;
	mad.lo.s32 	%r45, %r43, 20, %r44;
	and.b32  	%r46, %r131, -4;
	add.s32 	%r47, %r45, %r46;
	st.shared.u32 	[%r47], %r42;
	add.s32 	%r131, %r131, %r2;
	add.s64 	%rd27, %rd27, %rd3;
	setp.lt.u32 	%p2, %r131, 16;
	@%p2 bra 	$L__BB91_2;
$L__BB91_3:
	mov.u32 	%r5, %ctaid.y;
	mov.u32 	%r48, %nctaid.y;
	setp.ge.u32 	%p3, %r5, %r48;
	@%p3 bra 	$L__BB91_12;
	setp.gt.u32 	%p4, %r1, 31;
	mov.u32 	%r6, %ntid.x;
	shl.b32 	%r7, %r6, 2;
	shl.b32 	%r8, %r1, 2;
	@%p4 bra 	$L__BB91_11;
	shl.b32 	%r9, %r5, 7;
	add.s32 	%r49, %r8, %r7;
	max.u32 	%r50, %r49, 128;
	setp.lt.u32 	%p5, %r49, 128;
	selp.u32 	%r51, 1, 0, %p5;
	add.s32 	%r52, %r49, %r51;
	sub.s32 	%r53, %r50, %r52;
	div.u32 	%r54, %r53, %r7;
	add.s32 	%r10, %r54, %r51;
	and.b32  	%r55, %r10, 3;
	setp.eq.s32 	%p6, %r55, 3;
	mov.u32 	%r135, %r8;
	@%p6 bra 	$L__BB91_8;
	shl.b32 	%r56, %r1, 4;
	mov.u32 	%r57, _ZZ9cuda_gemmIiLi128ELi1ELi1ELi128ELi4ELi4ELi64ELi1ELi1EEviiiPT_S1_S1_iiiE3Ash;
	add.s32 	%r133, %r57, %r56;
	shl.b32 	%r12, %r6, 4;
	add.s32 	%r58, %r9, %r8;
	mul.wide.u32 	%rd15, %r58, 4;
	add.s64 	%rd28, %rd1, %rd15;
	mul.wide.u32 	%rd7, %r6, 16;
	add.s32 	%r59, %r10, 1;
	and.b32  	%r60, %r59, 3;
	neg.s32 	%r132, %r60;
	mov.u32 	%r135, %r8;
$L__BB91_7:
	.pragma "nounroll";
	ld.global.v4.u32 	{%r61, %r62, %r63, %r64}, [%rd28];
	st.shared.v4.u32 	[%r133], {%r61, %r62, %r63, %r64};
	add.s32 	%r135, %r135, %r7;
	add.s32 	%r133, %r133, %r12;
	add.s64 	%rd28, %rd28, %rd7;
	add.s32 	%r132, %r132, 1;
	setp.ne.s32 	%p7, %r132, 0;
	@%p7 bra 	$L__BB91_7;
$L__BB91_8:
	setp.lt.u32 	%p8, %r10, 3;
	@%p8 bra 	$L__BB91_11;
	add.s32 	%r136, %r135, %r9;
	mad.lo.s32 	%r140, %r6, 12, %r136;
	shl.b32 	%r23, %r6, 4;
	shl.b32 	%r65, %r6, 3;
	add.s32 	%r139, %r136, %r65;
	add.s32 	%r138, %r136, %r7;
	mul.lo.s32 	%r26, %r6, 48;
	shl.b32 	%r66, %r135, 2;
	mov.u32 	%r67, _ZZ9cuda_gemmIiLi128ELi1ELi1ELi128ELi4ELi4ELi64ELi1ELi1EEviiiPT_S1_S1_iiiE3Ash;
	add.s32 	%r137, %r67, %r66;
	shl.b32 	%r28, %r6, 6;
	shl.b32 	%r29, %r6, 5;
$L__BB91_10:
	mul.wide.s32 	%rd16, %r140, 4;
	add.s64 	%rd17, %rd1, %rd16;
	mul.wide.s32 	%rd18, %r139, 4;
	add.s64 	%rd19, %rd1, %rd18;
	mul.wide.s32 	%rd20, %r138, 4;
	add.s64 	%rd21, %rd1, %rd20;
	mul.wide.s32 	%rd22, %r136, 4;
	add.s64 	%rd23, %rd1, %rd22;
	ld.global.v4.u32 	{%r68, %r69, %r70, %r71}, [%rd23];
	st.shared.v4.u32 	[%r137], {%r68, %r69, %r70, %r71};
	add.s32 	%r72, %r135, %r7;
	ld.global.v4.u32 	{%r73, %r74, %r75, %r76}, [%rd21];
	add.s32 	%r77, %r137, %r23;
	st.shared.v4.u32 	[%r77], {%r73, %r74, %r75, %r76};
	add.s32 	%r78, %r72, %r7;
	ld.global.v4.u32 	{%r79, %r80, %r81, %r82}, [%rd19];
	add.s32 	%r83, %r137, %r29;
	st.shared.v4.u32 	[%r83], {%r79, %r80, %r81, %r82};
	add.s32 	%r84, %r78, %r7;
	ld.global.v4.u32 	{%r85, %r86, %r87, %r88}, [%rd17];
	add.s32 	%r89, %r137, %r26;
	st.shared.v4.u32 	[%r89], {%r85, %r86, %r87, %r88};
	add.s32 	%r135, %r84, %r7;
	add.s32 	%r140, %r140, %r23;
	add.s32 	%r139, %r139, %r23;
	add.s32 	%r138, %r138, %r23;
	add.s32 	%r137, %r137, %r28;
	add.s32 	%r136, %r136, %r23;
	setp.lt.u32 	%p9, %r135, 128;
	@%p9 bra 	$L__BB91_10;
$L__BB91_11:
	and.b32  	%r90, %r1, 3;
	and.b32  	%r91, %r8, 124;
	bar.sync 	0;
	or.b32  	%r92, %r91, %r90;
	shl.b32 	%r93, %r92, 2;
	mov.u32 	%r94, _ZZ9cuda_gemmIiLi128ELi1ELi1ELi128ELi4ELi4ELi64ELi1ELi1EEviiiPT_S1_S1_iiiE3Ash;
	add.s32 	%r95, %r94, %r93;
	ld.shared.u32 	%r96, [%r95];
	add.s32 	%r97, %r1, 1;
	and.b32  	%r98, %r97, 3;
	or.b32  	%r99, %r91, %r98;
	shl.b32 	%r100, %r99, 2;
	add.s32 	%r101, %r94, %r100;
	ld.shared.u32 	%r102, [%r101];
	xor.b32  	%r103, %r90, 2;
	or.b32  	%r104, %r91, %r103;
	shl.b32 	%r105, %r104, 2;
	add.s32 	%r106, %r94, %r105;
	ld.shared.u32 	%r107, [%r106];
	add.s32 	%r108, %r1, -1;
	and.b32  	%r109, %r108, 3;
	or.b32  	%r110, %r91, %r109;
	shl.b32 	%r111, %r110, 2;
	add.s32 	%r112, %r94, %r111;
	ld.shared.u32 	%r113, [%r112];
	shr.u32 	%r114, %r1, 5;
	mov.u32 	%r115, _ZZ9cuda_gemmIiLi128ELi1ELi1ELi128ELi4ELi4ELi64ELi1ELi1EEviiiPT_S1_S1_iiiE11kron_fac_sh;
	mad.lo.s32 	%r116, %r114, 20, %r115;
	and.b32  	%r118, %r8, 12;
	add.s32 	%r119, %r116, %r118;
	ld.shared.u32 	%r120, [%r119];
	shfl.sync.idx.b32	%r121|%p10, %r120, %r90, 7199, -1;
	mul.lo.s32 	%r122, %r121, %r96;
	shfl.sync.idx.b32	%r123|%p11, %r120, %r98, 7199, -1;
	mad.lo.s32 	%r124, %r123, %r102, %r122;
	shfl.sync.idx.b32	%r125|%p12, %r120, %r103, 7199, -1;
	mad.lo.s32 	%r126, %r125, %r107, %r124;
	shfl.sync.idx.b32	%r127|%p13, %r120, %r109, 7199, -1;
	mad.lo.s32 	%r128, %r127, %r113, %r126;
	bar.sync 	0;
	shl.b32 	%r129, %r5, 7;
	or.b32  	%r130, %r129, %r1;
	cvta.to.global.u64 	%rd24, %rd11;
	mul.wide.u32 	%rd25, %r130, 4;
	add.s64 	%rd26, %rd24, %rd25;
	st.global.u32 	[%rd26], %r128;
$L__BB91_12:
	ret;

}
	// .globl	_Z9cuda_gemmIiLi128ELi1ELi1ELi128ELi8ELi8ELi64ELi0ELi0EEviiiPT_S1_S1_iii
.visible .entry _Z9cuda_gemmIiLi128ELi1ELi1ELi128ELi8ELi8ELi64ELi0ELi0EEviiiPT_S1_S1_iii(
	.param .u32 _Z9cuda_gemmIiLi128ELi1ELi1ELi128ELi8ELi8ELi64ELi0ELi0EEviiiPT_S1_S1_iii_param_0,
	.param .u32 _Z9cuda_gemmIiLi128ELi1ELi1ELi128ELi8ELi8ELi64ELi0ELi0EEviiiPT_S1_S1_iii_param_1,
	.param .u32 _Z9cuda_gemmIiLi128ELi1ELi1ELi128ELi8ELi8ELi64ELi0ELi0EEviiiPT_S1_S1_iii_param_2,
	.param .u64 .ptr .align 1 _Z9cuda_gemmIiLi128ELi1ELi1ELi128ELi8ELi8ELi64ELi0ELi0EEviiiPT_S1_S1_iii_param_3,
	.param .u64 .ptr .align 1 _Z9cuda_gemmIiLi128ELi1ELi1ELi128ELi8ELi8ELi64ELi0ELi0EEviiiPT_S1_S1_iii_param_4,
	.param .u64 .ptr .align 1 _Z9cuda_gemmIiLi128ELi1ELi1ELi128ELi8ELi8ELi64ELi0ELi0EEviiiPT_S1_S1_iii_param_5,
	.param .u32 _Z9cuda_gemmIiLi128ELi1ELi1ELi128ELi8ELi8ELi64ELi0ELi0EEviiiPT_S1_S1_iii_param_6,
	.param .u32 _Z9cuda_gemmIiLi128ELi1ELi1ELi128ELi8ELi8ELi64ELi0ELi0EEviiiPT_S1_S1_iii_param_7,
	.param .u32 _Z9cuda_gemmIiLi128ELi1ELi1ELi128ELi8ELi8ELi64ELi0ELi0EEviiiPT_S1_S1_iii_param_8
)
.maxntid 128
{
	.reg .pred 	%p<54>;
	.reg .b16 	%rs<3>;
	.reg .b32 	%r<336>;
	.reg .b64 	%rd<22>;
	// demoted variable
	.shared .align 128 .b8 _ZZ9cuda_gemmIiLi128ELi1ELi1ELi128ELi8ELi8ELi64ELi0ELi0EEviiiPT_S1_S1_iiiE11kron_fac_sh[288];
	// demoted variable
	.shared .align 128 .b8 _ZZ9cuda_gemmIiLi128ELi1ELi1ELi128ELi8ELi8ELi64ELi0ELi0EEviiiPT_S1_S1_iiiE3Ash[512];
	ld.param.u32 	%r117, [_Z9cuda_gemmIiLi128ELi1ELi1ELi128ELi8ELi8ELi64ELi0ELi0EEviiiPT_S1_S1_iii_param_2];
	ld.param.u64 	%rd5, [_Z9cuda_gemmIiLi128ELi1ELi1ELi128ELi8ELi8ELi64ELi0ELi0EEviiiPT_S1_S1_iii_param_3];
	ld.param.u64 	%rd3, [_Z9cuda_gemmIiLi128ELi1ELi1ELi128ELi8ELi8ELi64ELi0ELi0EEviiiPT_S1_S1_iii_param_4];
	ld.param.u32 	%r118, [_Z9cuda_gemmIiLi128ELi1ELi1ELi128ELi8ELi8ELi64ELi0ELi0EEviiiPT_S1_S1_iii_param_6];
	ld.param.u32 	%r119, [_Z9cuda_gemmIiLi128ELi1ELi1ELi128ELi8ELi8ELi64ELi0ELi0EEviiiPT_S1_S1_iii_param_7];
	cvta.to.global.u64 	%rd1, %rd5;
	mov.u32 	%r1, %tid.x;
	mul.lo.s32 	%r2, %r119, %r118;
	setp.ge.u32 	%p1, %r1, %r2;
	@%p1 bra 	$L__BB92_3;
	mov.u32 	%r3, %ntid.x;
	cvta.to.global.u64 	%rd2, %rd3;
	mov.u32 	%r298, %r1;
$L__BB92_2:
	mul.wide.u32 	%rd6, %r298, 4;
	add.s64 	%rd7, %rd2, %rd6;
	ld.global.u32 	%r120, [%rd7];
	rem.u32 	%r121, %r298, %r118;
	mov.u32 	%r122, _ZZ9cuda_gemmIiLi128ELi1ELi1ELi128ELi8ELi8ELi64ELi0ELi0EEviiiPT_S1_S1_iiiE11kron_fac_sh;
	mad.lo.s32 	%r123, %r121, 36, %r122;
	div.u32 	%r124, %r298, %r119;
	shl.b32 	%r125, %r124, 2;
	add.s32 	%r126, %r123, %r125;
	st.shared.u32 	[%r126], %r120;
	add.s32 	%r298, %r298, %r3;
	setp.lt.u32 	%p2, %r298, %r2;
	@%p2 bra 	$L__BB92_2;
$L__BB92_3:
	div.s32 	%r6, 128, %r119;
	div.u32 	%r318, %r1, %r6;
	mul.lo.s32 	%r127, %r318, %r6;
	sub.s32 	%r7, %r1, %r127;
	mov.u32 	%r9, %ctaid.y;
	mov.u32 	%r128, %nctaid.y;
	setp.ge.u32 	%p3, %r9, %r128;
	@%p3 bra 	$L__BB92_65;
	mov.u32 	%r10, %ctaid.x;
	setp.gt.u32 	%p4, %r1, 31;
	mov.u32 	%r11, %ntid.x;
	shl.b32 	%r12, %r11, 2;
	and.b32  	%r13, %r7, 7;
	mul.lo.s32 	%r14, %r7, %r119;
	min.s32 	%r15, %r118, 8;
	@%p4 bra 	$L__BB92_11;
	shl.b32 	%r16, %r10, 7;
	shl.b32 	%r303, %r1, 2;
	mul.lo.s32 	%r18, %r9, %r117;
	add.s32 	%r129, %r303, %r12;
	max.u32 	%r130, %r129, 128;
	setp.lt.u32 	%p5, %r129, 128;
	selp.u32 	%r131, 1, 0, %p5;
	add.s32 	%r132, %r129, %r131;
	sub.s32 	%r133, %r130, %r132;
	div.u32 	%r134, %r133, %r12;
	add.s32 	%r19, %r134, %r131;
	and.b32  	%r135, %r19, 3;
	setp.eq.s32 	%p6, %r135, 3;
	@%p6 bra 	$L__BB92_8;
	shl.b32 	%r136, %r1, 4;
	mov.u32 	%r137, _ZZ9cuda_gemmIiLi128ELi1ELi1ELi128ELi8ELi8ELi64ELi0ELi0EEviiiPT_S1_S1_iiiE3Ash;
	add.s32 	%r301, %r137, %r136;
	shl.b32 	%r21, %r11, 4;
	add.s32 	%r138, %r18, %r16;
	add.s32 	%r300, %r138, %r303;
	add.s32 	%r139, %r19, 1;
	and.b32  	%r140, %r139, 3;
	neg.s32 	%r299, %r140;
$L__BB92_7:
	.pragma "nounroll";
	mul.wide.s32 	%rd8, %r300, 4;
	add.s64 	%rd9, %rd1, %rd8;
	ld.global.v4.u32 	{%r141, %r142, %r143, %r144}, [%rd9];
	st.shared.v4.u32 	[%r301], {%r141, %r142, %r143, %r144};
	add.s32 	%r303, %r303, %r12;
	add.s32 	%r301, %r301, %r21;
	add.s32 	%r300, %r300, %r12;
	add.s32 	%r299, %r299, 1;
	setp.ne.s32 	%p7, %r299, 0;
	@%p7 bra 	$L__BB92_7;
$L__BB92_8:
	setp.lt.u32 	%p8, %r19, 3;
	@%p8 bra 	$L__BB92_11;
	add.s32 	%r145, %r303, %r18;
	add.s32 	%r304, %r145, %r16;
	mad.lo.s32 	%r308, %r11, 12, %r304;
	shl.b32 	%r146, %r11, 3;
	add.s32 	%r307, %r304, %r146;
	add.s32 	%r306, %r304, %r12;
	shl.b32 	%r147, %r303, 2;
	mov.u32 	%r148, _ZZ9cuda_gemmIiLi128ELi1ELi1ELi128ELi8ELi8ELi64ELi0ELi0EEviiiPT_S1_S1_iiiE3Ash;
	add.s32 	%r305, %r148, %r147;
$L__BB92_10:
	mul.wide.s32 	%rd10, %r308, 4;
	add.s64 	%rd11, %rd1, %rd10;
	mul.wide.s32 	%rd12, %r307, 4;
	add.s64 	%rd13, %rd1, %rd12;
	mul.wide.s32 	%rd14, %r306, 4;
	add.s64 	%rd15, %rd1, %rd14;
	mul.wide.s32 	%rd16, %r304, 4;
	add.s64 	%rd17, %rd1, %rd16;
	ld.global.v4.u32 	{%r149, %r150, %r151, %r152}, [%rd17];
	st.shared.v4.u32 	[%r305], {%r149, %r150, %r151, %r152};
	add.s32 	%r153, %r303, %r12;
	ld.global.v4.u32 	{%r154, %r155, %r156, %r157}, [%rd15];
	shl.b32 	%r159, %r11, 4;
	add.s32 	%r160, %r305, %r159;
	st.shared.v4.u32 	[%r160], {%r154, %r155, %r156, %r157};
	add.s32 	%r161, %r153, %r12;
	ld.global.v4.u32 	{%r162, %r163, %r164, %r165}, [%rd13];
	shl.b32 	%r166, %r11, 5;
	add.s32 	%r167, %r305, %r166;
	st.shared.v4.u32 	[%r167], {%r162, %r163, %r164, %r165};
	add.s32 	%r168, %r161, %r12;
	ld.global.v4.u32 	{%r169, %r170, %r171, %r172}, [%rd11];
	mad.lo.s32 	%r173, %r11, 48, %r305;
	st.shared.v4.u32 	[%r173], {%r169, %r170, %r171, %r172};
	add.s32 	%r303, %r168, %r12;
	add.s32 	%r308, %r308, %r159;
	add.s32 	%r307, %r307, %r159;
	add.s32 	%r306, %r306, %r159;
	shl.b32 	%r174, %r11, 6;
	add.s32 	%r305, %r305, %r174;
	add.s32 	%r304, %r304, %r159;
	setp.lt.u32 	%p9, %r303, 128;
	@%p9 bra 	$L__BB92_10;
$L__BB92_11:
	setp.lt.s32 	%p10, %r6, 1;
	bar.sync 	0;
	mov.b32 	%r335, 0;
	@%p10 bra 	$L__BB92_64;
	setp.lt.s32 	%p11, %r119, 1;
	@%p11 bra 	$L__BB92_14;
	add.s32 	%r177, %r13, %r14;
	shl.b32 	%r178, %r177, 2;
	mov.u32 	%r179, _ZZ9cuda_gemmIiLi128ELi1ELi1ELi128ELi8ELi8ELi64ELi0ELi0EEviiiPT_S1_S1_iiiE3Ash;
	add.s32 	%r180, %r179, %r178;
	ld.shared.u32 	%r310, [%r180];
$L__BB92_14:
	setp.lt.s32 	%p12, %r119, 2;
	@%p12 bra 	$L__BB92_16;
	add.s32 	%r182, %r7, 1;
	and.b32  	%r183, %r182, 7;
	add.s32 	%r184, %r183, %r14;
	shl.b32 	%r185, %r184, 2;
	mov.u32 	%r186, _ZZ9cuda_gemmIiLi128ELi1ELi1ELi128ELi8ELi8ELi64ELi0ELi0EEviiiPT_S1_S1_iiiE3Ash;
	add.s32 	%r187, %r186, %r185;
	ld.shared.u32 	%r311, [%r187];
$L__BB92_16:
	setp.lt.s32 	%p13, %r119, 3;
	@%p13 bra 	$L__BB92_18;
	add.s32 	%r189, %r7, 2;
	and.b32  	%r190, %r189, 7;
	add.s32 	%r191, %r190, %r14;
	shl.b32 	%r192, %r191, 2;
	mov.u32 	%r193, _ZZ9cuda_gemmIiLi128ELi1ELi1ELi128ELi8ELi8ELi64ELi0ELi0EEviiiPT_S1_S1_iiiE3Ash;
	add.s32 	%r194, %r193, %r192;
	ld.shared.u32 	%r312, [%r194];
$L__BB92_18:
	setp.lt.s32 	%p14, %r119, 4;
	@%p14 bra 	$L__BB92_20;
	add.s32 	%r196, %r7, 3;
	and.b32  	%r197, %r196, 7;
	add.s32 	%r198, %r197, %r14;
	shl.b32 	%r199, %r198, 2;
	mov.u32 	%r200, _ZZ9cuda_gemmIiLi128ELi1ELi1ELi128ELi8ELi8ELi64ELi0ELi0EEviiiPT_S1_S1_iiiE3Ash;
	add.s32 	%r201, %r200, %r199;
	ld.shared.u32 	%r313, [%r201];
$L__BB92_20:
	setp.lt.s32 	%p15, %r119, 5;
	@%p15 bra 	$L__BB92_22;
	xor.b32  	%r203, %r13, 4;
	add.s32 	%r204, %r203, %r14;
	shl.b32 	%r205, %r204, 2;
	mov.u32 	%r206, _ZZ9cuda_gemmIiLi128ELi1ELi1ELi128ELi8ELi8ELi64ELi0ELi0EEviiiPT_S1_S1_iiiE3Ash;
	add.s32 	%r207, %r206, %r205;
	ld.shared.u32 	%r314, [%r207];
$L__BB92_22:
	setp.lt.s32 	%p16, %r119, 6;
	@%p16 bra 	$L__BB92_24;
	add.s32 	%r209, %r7, 5;
	and.b32  	%r210, %r209, 7;
	add.s32 	%r211, %r210, %r14;
	shl.b32 	%r212, %r211, 2;
	mov.u32 	%r213, _ZZ9cuda_gemmIiLi128ELi1ELi1ELi128ELi8ELi8ELi64ELi0ELi0EEviiiPT_S1_S1_iiiE3Ash;
	add.s32 	%r214, %r213, %r212;
	ld.shared.u32 	%r315, [%r214];
$L__BB92_24:
	setp.lt.s32 	%p17, %r119, 7;
	@%p17 bra 	$L__BB92_26;
	add.s32 	%r216, %r7, 6;
	and.b32  	%r217, %r216, 7;
	add.s32 	%r218, %r217, %r14;
	shl.b32 	%r219, %r218, 2;
	mov.u32 	%r220, _ZZ9cuda_gemmIiLi128ELi1ELi1ELi128ELi8ELi8ELi64ELi0ELi0EEviiiPT_S1_S1_iiiE3Ash;
	add.s32 	%r221, %r220, %r219;
	ld.shared.u32 	%r316, [%r221];
$L__BB92_26:
	setp.lt.s32 	%p18, %r119, 8;
	@%p18 bra 	$L__BB92_28;
	add.s32 	%r223, %r7, -1;
	and.b32  	%r224, %r223, 7;
	add.s32 	%r225, %r224, %r14;
	shl.b32 	%r226, %r225, 2;
	mov.u32 	%r227, _ZZ9cuda_gemmIiLi128ELi1ELi1ELi128ELi8ELi8ELi64ELi0ELi0EEviiiPT_S1_S1_iiiE3Ash;
	add.s32 	%r228, %r227, %r226;
	ld.shared.u32 	%r317, [%r228];
$L__BB92_28:
	setp.ge.s32 	%p19, %r318, %r15;
	@%p19 bra 	$L__BB92_64;
	add.s32 	%r231, %r7, 1;
	and.b32  	%r66, %r231, 7;
	add.s32 	%r232, %r7, 2;
	and.b32  	%r67, %r232, 7;
	add.s32 	%r233, %r7, 3;
	and.b32  	%r68, %r233, 7;
	add.s32 	%r234, %r7, 5;
	and.b32  	%r69, %r234, 7;
	add.s32 	%r235, %r7, 6;
	and.b32  	%r70, %r235, 7;
	add.s32 	%r236, %r7, -1;
	and.b32  	%r71, %r236, 7;
	add.s32 	%r237, %r13, 1;
	setp.lt.s32 	%p20, %r237, %r119;
	selp.b32 	%r238, 0, %r119, %p20;
	sub.s32 	%r72, %r237, %r238;
	add.s32 	%r239, %r13, 2;
	setp.lt.s32 	%p21, %r239, %r119;
	selp.b32 	%r240, 0, %r119, %p21;
	sub.s32 	%r73, %r239, %r240;
	add.s32 	%r241, %r13, 3;
	setp.lt.s32 	%p22, %r241, %r119;
	selp.b32 	%r242, 0, %r119, %p22;
	sub.s32 	%r74, %r241, %r242;
	add.s32 	%r243, %r13, 4;
	setp.lt.s32 	%p23, %r243, %r119;
	selp.b32 	%r244, 0, %r119, %p23;
	sub.s32 	%r75, %r243, %r244;
	add.s32 	%r245, %r13, 6;
	setp.lt.s32 	%p24, %r245, %r119;
	selp.b32 	%r246, 0, %r119, %p24;
	sub.s32 	%r76, %r245, %r246;
	cvt.u16.u32 	%rs1, %r6;
	div.s16 	%rs2, 128, %rs1;
	cvt.s32.s16 	%r77, %rs2;
	mov.b32 	%r335, 0;
	shl.b32 	%r255, %r66, 2;
	shl.b32 	%r258, %r67, 2;
	shl.b32 	%r261, %r68, 2;
	shl.b32 	%r268, %r69, 2;
	shl.b32 	%r271, %r70, 2;
	shl.b32 	%r274, %r71, 2;
$L__BB92_30:
	setp.gt.u32 	%p25, %r119, 64;
	mov.u32 	%r247, _ZZ9cuda_gemmIiLi128ELi1ELi1ELi128ELi8ELi8ELi64ELi0ELi0EEviiiPT_S1_S1_iiiE11kron_fac_sh;
	mad.lo.s32 	%r80, %r318, 36, %r247;
	shl.b32 	%r248, %r1, 2;
	and.b32  	%r249, %r248, 28;
	add.s32 	%r250, %r80, %r249;
	ld.shared.u32 	%r81, [%r250];
	@%p25 bra 	$L__BB92_47;
	setp.eq.s32 	%p34, %r119, 0;
	mov.b32 	%r321, 0;
	@%p34 bra 	$L__BB92_33;
	setp.lt.s32 	%p35, %r13, %r119;
	selp.b32 	%r278, 0, %r119, %p35;
	sub.s32 	%r279, %r13, %r278;
	shfl.sync.idx.b32	%r280|%p36, %r81, %r279, 6175, -1;
	mul.lo.s32 	%r321, %r280, %r310;
$L__BB92_33:
	setp.lt.s32 	%p37, %r119, 2;
	@%p37 bra 	$L__BB92_35;
	shfl.sync.idx.b32	%r281|%p38, %r81, %r72, 6175, -1;
	mad.lo.s32 	%r321, %r281, %r311, %r321;
$L__BB92_35:
	setp.lt.s32 	%p39, %r119, 3;
	@%p39 bra 	$L__BB92_37;
	shfl.sync.idx.b32	%r282|%p40, %r81, %r73, 6175, -1;
	mad.lo.s32 	%r321, %r282, %r312, %r321;
$L__BB92_37:
	setp.lt.s32 	%p41, %r119, 4;
	@%p41 bra 	$L__BB92_39;
	shfl.sync.idx.b32	%r283|%p42, %r81, %r74, 6175, -1;
	mad.lo.s32 	%r321, %r283, %r313, %r321;
$L__BB92_39:
	setp.lt.s32 	%p43, %r119, 5;
	@%p43 bra 	$L__BB92_41;
	shfl.sync.idx.b32	%r284|%p44, %r81, %r75, 6175, -1;
	mad.lo.s32 	%r321, %r284, %r314, %r321;
$L__BB92_41:
	setp.lt.s32 	%p45, %r119, 6;
	@%p45 bra 	$L__BB92_43;
	add.s32 	%r285, %r13, 5;
	setp.lt.s32 	%p46, %r285, %r119;
	selp.b32 	%r286, 0, %r119, %p46;
	sub.s32 	%r287, %r285, %r286;
	shfl.sync.idx.b32	%r288|%p47, %r81, %r287, 6175, -1;
	mad.lo.s32 	%r321, %r288, %r315, %r321;
$L__BB92_43:
	setp.lt.s32 	%p48, %r119, 7;
	@%p48 bra 	$L__BB92_45;
	shfl.sync.idx.b32	%r289|%p49, %r81, %r76, 6175, -1;
	mad.lo.s32 	%r321, %r289, %r316, %r321;
$L__BB92_45:
	setp.lt.s32 	%p50, %r119, 8;
	@%p50 bra 	$L__BB92_63;
	add.s32 	%r290, %r13, 7;
	setp.lt.s32 	%p51, %r290, %r119;
	selp.b32 	%r291, 0, %r119, %p51;
	sub.s32 	%r292, %r290, %r291;
	shfl.sync.idx.b32	%r293|%p52, %r81, %r292, 6175, -1;
	mad.lo.s32 	%r321, %r293, %r317, %r321;
	bra.uni 	$L__BB92_63;
$L__BB92_47:
	setp.lt.s32 	%p26, %r119, 1;
	mov.b32 	%r321, 0;
	@%p26 bra 	$L__BB92_49;
	shl.b32 	%r252, %r13, 2;
	add.s32 	%r253, %r80, %r252;
	ld.shared.u32 	%r254, [%r253];
	mul.lo.s32 	%r321, %r254, %r310;
$L__BB92_49:
	setp.lt.s32 	%p27, %r119, 2;
	@%p27 bra 	$L__BB92_51;
	add.s32 	%r256, %r80, %r255;
	ld.shared.u32 	%r257, [%r256];
	mad.lo.s32 	%r321, %r257, %r311, %r321;
$L__BB92_51:
	setp.lt.s32 	%p28, %r119, 3;
	@%p28 bra 	$L__BB92_53;
	add.s32 	%r259, %r80, %r258;
	ld.shared.u32 	%r260, [%r259];
	mad.lo.s32 	%r321, %r260, %r312, %r321;
$L__BB92_53:
	setp.lt.s32 	%p29, %r119, 4;
	@%p29 bra 	$L__BB92_55;
	add.s32 	%r262, %r80, %r261;
	ld.shared.u32 	%r263, [%r262];
	mad.lo.s32 	%r321, %r263, %r313, %r321;
$L__BB92_55:
	setp.lt.s32 	%p30, %r119, 5;
	@%p30 bra 	$L__BB92_57;
	shl.b32 	%r264, %r13, 2;
	xor.b32  	%r265, %r264, 16;
	add.s32 	%r266, %r80, %r265;
	ld.shared.u32 	%r267, [%r266];
	mad.lo.s32 	%r321, %r267, %r314, %r321;
$L__BB92_57:
	setp.lt.s32 	%p31, %r119, 6;
	@%p31 bra 	$L__BB92_59;
	add.s32 	%r269, %r80, %r268;
	ld.shared.u32 	%r270, [%r269];
	mad.lo.s32 	%r321, %r270, %r315, %r321;
$L__BB92_59:
	setp.lt.s32 	%p32, %r119, 7;
	@%p32 bra 	$L__BB92_61;
	add.s32 	%r272, %r80, %r271;
	ld.shared.u32 	%r273, [%r272];
	mad.lo.s32 	%r321, %r273, %r316, %r321;
$L__BB92_61:
	setp.lt.s32 	%p33, %r119, 8;
	@%p33 bra 	$L__BB92_63;
	add.s32 	%r275, %r80, %r274;
	ld.shared.u32 	%r276, [%r275];
	mad.lo.s32 	%r321, %r276, %r317, %r321;
$L__BB92_63:
	add.s32 	%r335, %r321, %r335;
	add.s32 	%r318, %r318, %r77;
	setp.lt.s32 	%p53, %r318, %r15;
	@%p53 bra 	$L__BB92_30;
$L__BB92_64:
	ld.param.u64 	%rd21, [_Z9cuda_gemmIiLi128ELi1ELi1ELi128ELi8ELi8ELi64ELi0ELi0EEviiiPT_S1_S1_iii_param_5];
	ld.param.u32 	%r297, [_Z9cuda_gemmIiLi128ELi1ELi1ELi128ELi8ELi8ELi64ELi0ELi0EEviiiPT_S1_S1_iii_param_1];
	bar.sync 	0;
	mov.u32 	%r294, %ctaid.x;
	mad.lo.s32 	%r295, %r6, %r294, %r1;
	mad.lo.s32 	%r296, %r9, %r297, %r295;
	cvta.to.global.u64 	%rd18, %rd21;
	mul.wide.s32 	%rd19, %r296, 4;
	add.s64 	%rd20, %rd18, %rd19;
	st.global.u32 	[%rd20], %r335;
$L__BB92_65:
	ret;

}
	// .globl	_Z9cuda_gemmIiLi128ELi1ELi1ELi128ELi8ELi8ELi64ELi0ELi1EEviiiPT_S1_S1_iii
.visible .entry _Z9cuda_gemmIiLi128ELi1ELi1ELi128ELi8ELi8ELi64ELi0ELi1EEviiiPT_S1_S1_iii(
	.param .u32 _Z9cuda_gemmIiLi128ELi1ELi1ELi128ELi8ELi8ELi64ELi0ELi1EEviiiPT_S1_S1_iii_param_0,
	.param .u32 _Z9cuda_gemmIiLi128ELi1ELi1ELi128ELi8ELi8ELi64ELi0ELi1EEviiiPT_S1_S1_iii_param_1,
	.param .u32 _Z9cuda_gemmIiLi128ELi1ELi1ELi128ELi8ELi8ELi64ELi0ELi1EEviiiPT_S1_S1_iii_param_2,
	.param .u64 .ptr .align 1 _Z9cuda_gemmIiLi128ELi1ELi1ELi128ELi8ELi8ELi64ELi0ELi1EEviiiPT_S1_S1_iii_param_3,
	.param .u64 .ptr .align 1 _Z9cuda_gemmIiLi128ELi1ELi1ELi128ELi8ELi8ELi64ELi0ELi1EEviiiPT_S1_S1_iii_param_4,
	.param .u64 .ptr .align 1 _Z9cuda_gemmIiLi128ELi1ELi1ELi128ELi8ELi8ELi64ELi0ELi1EEviiiPT_S1_S1_iii_param_5,
	.param .u32 _Z9cuda_gemmIiLi128ELi1ELi1ELi128ELi8ELi8ELi64ELi0ELi1EEviiiPT_S1_S1_iii_param_6,
	.param .u32 _Z9cuda_gemmIiLi128ELi1ELi1ELi128ELi8ELi8ELi64ELi0ELi1EEviiiPT_S1_S1_iii_param_7,
	.param .u32 _Z9cuda_gemmIiLi128ELi1ELi1ELi128ELi8ELi8ELi64ELi0ELi1EEviiiPT_S1_S1_iii_param_8
)
.maxntid 128
{
	.reg .pred 	%p<22>;
	.reg .b32 	%r<247>;
	.reg .b64 	%rd<33>;
	// demoted variable
	.shared .align 128 .b8 _ZZ9cuda_gemmIiLi128ELi1ELi1ELi128ELi8ELi8ELi64ELi0ELi1EEviiiPT_S1_S1_iiiE11kron_fac_sh[288];
	// demoted variable
	.shared .align 128 .b8 _ZZ9cuda_gemmIiLi128ELi1ELi1ELi128ELi8ELi8ELi64ELi0ELi1EEviiiPT_S1_S1_iiiE3Ash[512];
	ld.param.u32 	%r64, [_Z9cuda_gemmIiLi128ELi1ELi1ELi128ELi8ELi8ELi64ELi0ELi1EEviiiPT_S1_S1_iii_param_1];
	ld.param.u32 	%r65, [_Z9cuda_gemmIiLi128ELi1ELi1ELi128ELi8ELi8ELi64ELi0ELi1EEviiiPT_S1_S1_iii_param_2];
	ld.param.u64 	%rd8, [_Z9cuda_gemmIiLi128ELi1ELi1ELi128ELi8ELi8ELi64ELi0ELi1EEviiiPT_S1_S1_iii_param_3];
	ld.param.u64 	%rd9, [_Z9cuda_gemmIiLi128ELi1ELi1ELi128ELi8ELi8ELi64ELi0ELi1EEviiiPT_S1_S1_iii_param_4];
	ld.param.u64 	%rd7, [_Z9cuda_gemmIiLi128ELi1ELi1ELi128ELi8ELi8ELi64ELi0ELi1EEviiiPT_S1_S1_iii_param_5];
	cvta.to.global.u64 	%rd1, %rd9;
	cvta.to.global.u64 	%rd2, %rd8;
	mov.u32 	%r1, %tid.x;
	setp.gt.u32 	%p1, %r1, 63;
	@%p1 bra 	$L__BB93_7;
	mov.u32 	%r2, %ntid.x;
	add.s32 	%r66, %r1, %r2;
	max.u32 	%r67, %r66, 64;
	setp.lt.u32 	%p2, %r66, 64;
	selp.u32 	%r68, 1, 0, %p2;
	add.s32 	%r69, %r66, %r68;
	sub.s32 	%r70, %r67, %r69;
	div.u32 	%r71, %r70, %r2;
	add.s32 	%r3, %r71, %r68;
	and.b32  	%r72, %r3, 3;
	setp.eq.s32 	%p3, %r72, 3;
	mov.u32 	%r231, %r1;
	@%p3 bra 	$L__BB93_4;
	mul.wide.u32 	%rd10, %r1, 4;
	add.s64 	%rd32, %rd1, %rd10;
	mul.wide.u32 	%rd4, %r2, 4;
	add.s32 	%r73, %r3, 1;
	and.b32  	%r74, %r73, 3;
	neg.s32 	%r229, %r74;
	mov.u32 	%r231, %r1;
$L__BB93_3:
	.pragma "nounroll";
	ld.global.u32 	%r75, [%rd32];
	and.b32  	%r76, %r231, 7;
	mov.u32 	%r77, _ZZ9cuda_gemmIiLi128ELi1ELi1ELi128ELi8ELi8ELi64ELi0ELi1EEviiiPT_S1_S1_iiiE11kron_fac_sh;
	mad.lo.s32 	%r78, %r76, 36, %r77;
	shr.u32 	%r79, %r231, 1;
	and.b32  	%r80, %r79, 2147483644;
	add.s32 	%r81, %r78, %r80;
	st.shared.u32 	[%r81], %r75;
	add.s32 	%r231, %r231, %r2;
	add.s64 	%rd32, %rd32, %rd4;
	add.s32 	%r229, %r229, 1;
	setp.ne.s32 	%p4, %r229, 0;
	@%p4 bra 	$L__BB93_3;
$L__BB93_4:
	setp.lt.u32 	%p5, %r3, 3;
	@%p5 bra 	$L__BB93_7;
	shl.b32 	%r82, %r2, 1;
	add.s32 	%r234, %r231, %r82;
	shl.b32 	%r11, %r2, 2;
	mad.lo.s32 	%r233, %r2, 3, %r231;
	add.s32 	%r232, %r2, %r231;
$L__BB93_6:
	mul.wide.u32 	%rd11, %r231, 4;
	add.s64 	%rd12, %rd1, %rd11;
	ld.global.u32 	%r83, [%rd12];
	and.b32  	%r84, %r231, 7;
	mov.u32 	%r85, _ZZ9cuda_gemmIiLi128ELi1ELi1ELi128ELi8ELi8ELi64ELi0ELi1EEviiiPT_S1_S1_iiiE11kron_fac_sh;
	mad.lo.s32 	%r86, %r84, 36, %r85;
	shr.u32 	%r87, %r231, 1;
	and.b32  	%r88, %r87, 2147483644;
	add.s32 	%r89, %r86, %r88;
	st.shared.u32 	[%r89], %r83;
	add.s32 	%r90, %r231, %r2;
	mul.wide.u32 	%rd13, %r232, 4;
	add.s64 	%rd14, %rd1, %rd13;
	ld.global.u32 	%r91, [%rd14];
	and.b32  	%r92, %r232, 7;
	mad.lo.s32 	%r93, %r92, 36, %r85;
	shr.u32 	%r94, %r232, 1;
	and.b32  	%r95, %r94, 2147483644;
	add.s32 	%r96, %r93, %r95;
	st.shared.u32 	[%r96], %r91;
	add.s32 	%r97, %r90, %r2;
	mul.wide.u32 	%rd15, %r234, 4;
	add.s64 	%rd16, %rd1, %rd15;
	ld.global.u32 	%r98, [%rd16];
	and.b32  	%r99, %r234, 7;
	mad.lo.s32 	%r100, %r99, 36, %r85;
	shr.u32 	%r101, %r234, 1;
	and.b32  	%r102, %r101, 2147483644;
	add.s32 	%r103, %r100, %r102;
	st.shared.u32 	[%r103], %r98;
	add.s32 	%r104, %r97, %r2;
	mul.wide.u32 	%rd17, %r233, 4;
	add.s64 	%rd18, %rd1, %rd17;
	ld.global.u32 	%r105, [%rd18];
	and.b32  	%r106, %r233, 7;
	mad.lo.s32 	%r107, %r106, 36, %r85;
	shr.u32 	%r108, %r233, 1;
	and.b32  	%r109, %r108, 2147483644;
	add.s32 	%r110, %r107, %r109;
	st.shared.u32 	[%r110], %r105;
	add.s32 	%r231, %r104, %r2;
	add.s32 	%r234, %r234, %r11;
	add.s32 	%r233, %r233, %r11;
	add.s32 	%r232, %r232, %r11;
	setp.lt.u32 	%p6, %r231, 64;
	@%p6 bra 	$L__BB93_6;
$L__BB93_7:
	mov.u32 	%r22, %ctaid.y;
	mov.u32 	%r111, %nctaid.y;
	setp.ge.u32 	%p7, %r22, %r111;
	@%p7 bra 	$L__BB93_16;
	mov.u32 	%r23, %ctaid.x;
	setp.gt.u32 	%p8, %r1, 31;
	mov.u32 	%r24, %ntid.x;
	shl.b32 	%r25, %r24, 2;
	@%p8 bra 	$L__BB93_15;
	shl.b32 	%r26, %r23, 7;
	shl.b32 	%r240, %r1, 2;
	mul.lo.s32 	%r28, %r22, %r65;
	add.s32 	%r112, %r240, %r25;
	max.u32 	%r113, %r112, 128;
	setp.lt.u32 	%p9, %r112, 128;
	selp.u32 	%r114, 1, 0, %p9;
	add.s32 	%r115, %r112, %r114;
	sub.s32 	%r116, %r113, %r115;
	div.u32 	%r117, %r116, %r25;
	add.s32 	%r29, %r117, %r114;
	and.b32  	%r118, %r29, 3;
	setp.eq.s32 	%p10, %r118, 3;
	@%p10 bra 	$L__BB93_12;
	shl.b32 	%r119, %r1, 4;
	mov.u32 	%r120, _ZZ9cuda_gemmIiLi128ELi1ELi1ELi128ELi8ELi8ELi64ELi0ELi1EEviiiPT_S1_S1_iiiE3Ash;
	add.s32 	%r238, %r120, %r119;
	shl.b32 	%r31, %r24, 4;
	add.s32 	%r121, %r28, %r26;
	add.s32 	%r237, %r121, %r240;
	add.s32 	%r122, %r29, 1;
	and.b32  	%r123, %r122, 3;
	neg.s32 	%r236, %r123;
$L__BB93_11:
	.pragma "nounroll";
	mul.wide.s32 	%rd19, %r237, 4;
	add.s64 	%rd20, %rd2, %rd19;
	ld.global.v4.u32 	{%r124, %r125, %r126, %r127}, [%rd20];
	st.shared.v4.u32 	[%r238], {%r124, %r125, %r126, %r127};
	add.s32 	%r240, %r240, %r25;
	add.s32 	%r238, %r238, %r31;
	add.s32 	%r237, %r237, %r25;
	add.s32 	%r236, %r236, 1;
	setp.ne.s32 	%p11, %r236, 0;
	@%p11 bra 	$L__BB93_11;
$L__BB93_12:
	setp.lt.u32 	%p12, %r29, 3;
	@%p12 bra 	$L__BB93_15;
	add.s32 	%r128, %r240, %r28;
	add.s32 	%r241, %r128, %r26;
	mad.lo.s32 	%r245, %r24, 12, %r241;
	shl.b32 	%r45, %r24, 4;
	shl.b32 	%r129, %r24, 3;
	add.s32 	%r244, %r241, %r129;
	add.s32 	%r243, %r241, %r25;
	mul.lo.s32 	%r48, %r24, 48;
	shl.b32 	%r130, %r240, 2;
	mov.u32 	%r131, _ZZ9cuda_gemmIiLi128ELi1ELi1ELi128ELi8ELi8ELi64ELi0ELi1EEviiiPT_S1_S1_iiiE3Ash;
	add.s32 	%r242, %r131, %r130;
	shl.b32 	%r50, %r24, 6;
	shl.b32 	%r51, %r24, 5;
$L__BB93_14:
	mul.wide.s32 	%rd21, %r245, 4;
	add.s64 	%rd22, %rd2, %rd21;
	mul.wide.s32 	%rd23, %r244, 4;
	add.s64 	%rd24, %rd2, %rd23;
	mul.wide.s32 	%rd25, %r243, 4;
	add.s64 	%rd26, %rd2, %rd25;
	mul.wide.s32 	%rd27, %r241, 4;
	add.s64 	%rd28, %rd2, %rd27;
	ld.global.v4.u32 	{%r132, %r133, %r134, %r135}, [%rd28];
	st.shared.v4.u32 	[%r242], {%r132, %r133, %r134, %r135};
	add.s32 	%r136, %r240, %r25;
	ld.global.v4.u32 	{%r137, %r138, %r139, %r140}, [%rd26];
	add.s32 	%r141, %r242, %r45;
	st.shared.v4.u32 	[%r141], {%r137, %r138, %r139, %r140};
	add.s32 	%r142, %r136, %r25;
	ld.global.v4.u32 	{%r143, %r144, %r145, %r146}, [%rd24];
	add.s32 	%r147, %r242, %r51;
	st.shared.v4.u32 	[%r147], {%r143, %r144, %r145, %r146};
	add.s32 	%r148, %r142, %r25;
	ld.global.v4.u32 	{%r149, %r150, %r151, %r152}, [%rd22];
	add.s32 	%r153, %r242, %r48;
	st.shared.v4.u32 	[%r153], {%r149, %r150, %r151, %r152};
	add.s32 	%r240, %r148, %r25;
	add.s32 	%r245, %r245, %r45;
	add.s32 	%r244, %r244, %r45;
	add.s32 	%r243, %r243, %r45;
	add.s32 	%r242, %r242, %r50;
	add.s32 	%r241, %r241, %r45;
	setp.lt.u32 	%p13, %r240, 128;
	@%p13 bra 	$L__BB93_14;
$L__BB93_15:
	and.b32  	%r154, %r1, 7;
	shl.b32 	%r155, %r1, 3;
	and.b32  	%r156, %r155, 120;
	bar.sync 	0;
	or.b32  	%r157, %r156, %r154;
	shl.b32 	%r158, %r157, 2;
	mov.u32 	%r159, _ZZ9cuda_gemmIiLi128ELi1ELi1ELi128ELi8ELi8ELi64ELi0ELi1EEviiiPT_S1_S1_iiiE3Ash;
	add.s32 	%r160, %r159, %r158;
	ld.shared.u32 	%r161, [%r160];
	add.s32 	%r162, %r1, 1;
	and.b32  	%r163, %r162, 7;
	or.b32  	%r164, %r156, %r163;
	shl.b32 	%r165, %r164, 2;
	add.s32 	%r166, %r159, %r165;
	ld.shared.u32 	%r167, [%r166];
	add.s32 	%r168, %r1, 2;
	and.b32  	%r169, %r168, 7;
	or.b32  	%r170, %r156, %r169;
	shl.b32 	%r171, %r170, 2;
	add.s32 	%r172, %r159, %r171;
	ld.shared.u32 	%r173, [%r172];
	add.s32 	%r174, %r1, 3;
	and.b32  	%r175, %r174, 7;
	or.b32  	%r176, %r156, %r175;
	shl.b32 	%r177, %r176, 2;
	add.s32 	%r178, %r159, %r177;
	ld.shared.u32 	%r179, [%r178];
	xor.b32  	%r180, %r154, 4;
	or.b32  	%r181, %r156, %r180;
	shl.b32 	%r182, %r181, 2;
	add.s32 	%r183, %r159, %r182;
	ld.shared.u32 	%r184, [%r183];
	add.s32 	%r185, %r1, 5;
	and.b32  	%r186, %r185, 7;
	or.b32  	%r187, %r156, %r186;
	shl.b32 	%r188, %r187, 2;
	add.s32 	%r189, %r159, %r188;
	ld.shared.u32 	%r190, [%r189];
	add.s32 	%r191, %r1, 6;
	and.b32  	%r192, %r191, 7;
	or.b32  	%r193, %r156, %r192;
	shl.b32 	%r194, %r193, 2;
	add.s32 	%r195, %r159, %r194;
	ld.shared.u32 	%r196, [%r195];
	add.s32 	%r197, %r1, -1;
	and.b32  	%r198, %r197, 7;
	or.b32  	%r199, %r156, %r198;
	shl.b32 	%r200, %r199, 2;
	add.s32 	%r201, %r159, %r200;
	ld.shared.u32 	%r202, [%r201];
	shr.u32 	%r203, %r1, 4;
	mov.u32 	%r204, _ZZ9cuda_gemmIiLi128ELi1ELi1ELi128ELi8ELi8ELi64ELi0ELi1EEviiiPT_S1_S1_iiiE11kron_fac_sh;
	mad.lo.s32 	%r205, %r203, 36, %r204;
	shl.b32 	%r206, %r1, 2;
	and.b32  	%r207, %r206, 28;
	add.s32 	%r208, %r205, %r207;
	ld.shared.u32 	%r209, [%r208];
	shfl.sync.idx.b32	%r210|%p14, %r209, %r154, 6175, -1;
	mul.lo.s32 	%r211, %r210, %r161;
	shfl.sync.idx.b32	%r212|%p15, %r209, %r163, 6175, -1;
	mad.lo.s32 	%r213, %r212, %r167, %r211;
	shfl.sync.idx.b32	%r214|%p16, %r209, %r169, 6175, -1;
	mad.lo.s32 	%r215, %r214, %r173, %r213;
	shfl.sync.idx.b32	%r216|%p17, %r209, %r175, 6175, -1;
	mad.lo.s32 	%r217, %r216, %r179, %r215;
	shfl.sync.idx.b32	%r218|%p18, %r209, %r180, 6175, -1;
	mad.lo.s32 	%r219, %r218, %r184, %r217;
	shfl.sync.idx.b32	%r220|%p19, %r209, %r186, 6175, -1;
	mad.lo.s32 	%r221, %r220, %r190, %r219;
	shfl.sync.idx.b32	%r222|%p20, %r209, %r192, 6175, -1;
	mad.lo.s32 	%r223, %r222, %r196, %r221;
	shfl.sync.idx.b32	%r224|%p21, %r209, %r198, 6175, -1;
	mad.lo.s32 	%r225, %r224, %r202, %r223;
	bar.sync 	0;
	shl.b32 	%r226, %r23, 4;
	add.s32 	%r227, %r226, %r1;
	mad.lo.s32 	%r228, %r22, %r64, %r227;
	cvta.to.global.u64 	%rd29, %rd7;
	mul.wide.s32 	%rd30, %r228, 4;
	add.s64 	%rd31, %rd29, %rd30;
	st.global.u32 	[%rd31], %r225;
$L__BB93_16:
	ret;

}
	// .globl	_Z9cuda_gemmIiLi128ELi1ELi1ELi128ELi8ELi8ELi64ELi1ELi0EEviiiPT_S1_S1_iii
.visible .entry _Z9cuda_gemmIiLi128ELi1ELi1ELi128ELi8ELi8ELi64ELi1ELi0EEviiiPT_S1_S1_iii(
	.param .u32 _Z9cuda_gemmIiLi128ELi1ELi1ELi128ELi8ELi8ELi64ELi1ELi0EEviiiPT_S1_S1_iii_param_0,
	.param .u32 _Z9cuda_gemmIiLi128ELi1ELi1ELi128ELi8ELi8ELi64ELi1ELi0EEviiiPT_S1_S1_iii_param_1,
	.param .u32 _Z9cuda_gemmIiLi128ELi1ELi1ELi128ELi8ELi8ELi64ELi1ELi0EEviiiPT_S1_S1_iii_param_2,
	.param .u64 .ptr .align 1 _Z9cuda_gemmIiLi128ELi1ELi1ELi128ELi8ELi8ELi64ELi1ELi0EEviiiPT_S1_S1_iii_param_3,
	.param .u64 .ptr .align 1 _Z9cuda_gemmIiLi128ELi1ELi1ELi128ELi8ELi8ELi64ELi1ELi0EEviiiPT_S1_S1_iii_param_4,
	.param .u64 .ptr .align 1 _Z9cuda_gemmIiLi128ELi1ELi1ELi128ELi8ELi8ELi64ELi1ELi0EEviiiPT_S1_S1_iii_param_5,
	.param .u32 _Z9cuda_gemmIiLi128ELi1ELi1ELi128ELi8ELi8ELi64ELi1ELi0EEviiiPT_S1_S1_iii_param_6,
	.param .u32 _Z9cuda_gemmIiLi128ELi1ELi1ELi128ELi8ELi8ELi64ELi1ELi0EEviiiPT_S1_S1_iii_param_7,
	.param .u32 _Z9cuda_gemmIiLi128ELi1ELi1ELi128ELi8ELi8ELi64ELi1ELi0EEviiiPT_S1_S1_iii_param_8
)
.maxntid 128
{
	.reg .pred 	%p<54>;
	.reg .b16 	%rs<3>;
	.reg .b32 	%r<325>;
	.reg .b64 	%rd<26>;
	// demoted variable
	.shared .align 128 .b8 _ZZ9cuda_gemmIiLi128ELi1ELi1ELi128ELi8ELi8ELi64ELi1ELi0EEviiiPT_S1_S1_iiiE11kron_fac_sh[288];
	// demoted variable
	.shared .align 128 .b8 _ZZ9cuda_gemmIiLi128ELi1ELi1ELi128ELi8ELi8ELi64ELi1ELi0EEviiiPT_S1_S1_iiiE3Ash[512];
	ld.param.u64 	%rd9, [_Z9cuda_gemmIiLi128ELi1ELi1ELi128ELi8ELi8ELi64ELi1ELi0EEviiiPT_S1_S1_iii_param_3];
	ld.param.u64 	%rd7, [_Z9cuda_gemmIiLi128ELi1ELi1ELi128ELi8ELi8ELi64ELi1ELi0EEviiiPT_S1_S1_iii_param_4];
	ld.param.u32 	%r112, [_Z9cuda_gemmIiLi128ELi1ELi1ELi128ELi8ELi8ELi64ELi1ELi0EEviiiPT_S1_S1_iii_param_6];
	ld.param.u32 	%r113, [_Z9cuda_gemmIiLi128ELi1ELi1ELi128ELi8ELi8ELi64ELi1ELi0EEviiiPT_S1_S1_iii_param_7];
	cvta.to.global.u64 	%rd1, %rd9;
	mov.u32 	%r1, %tid.x;
	mul.lo.s32 	%r2, %r113, %r112;
	setp.ge.u32 	%p1, %r1, %r2;
	@%p1 bra 	$L__BB94_3;
	mov.u32 	%r3, %ntid.x;
	cvta.to.global.u64 	%rd2, %rd7;
	mov.u32 	%r116, _ZZ9cuda_gemmIiLi128ELi1ELi1ELi128ELi8ELi8ELi64ELi1ELi0EEviiiPT_S1_S1_iiiE11kron_fac_sh;
	mov.u32 	%r288, %r1;
$L__BB94_2:
	mul.wide.u32 	%rd10, %r288, 4;
	add.s64 	%rd11, %rd2, %rd10;
	ld.global.u32 	%r114, [%rd11];
	rem.u32 	%r115, %r288, %r112;
	mad.lo.s32 	%r117, %r115, 36, %r116;
	div.u32 	%r118, %r288, %r113;
	shl.b32 	%r119, %r118, 2;
	add.s32 	%r120, %r117, %r119;
	st.shared.u32 	[%r120], %r114;
	add.s32 	%r288, %r288, %r3;
	setp.lt.u32 	%p2, %r288, %r2;
	@%p2 bra 	$L__BB94_2;
$L__BB94_3:
	div.s32 	%r6, 128, %r113;
	div.u32 	%r307, %r1, %r6;
	mul.lo.s32 	%r121, %r307, %r6;
	sub.s32 	%r7, %r1, %r121;
	mov.u32 	%r9, %ctaid.y;
	mov.u32 	%r122, %nctaid.y;
	setp.ge.u32 	%p3, %r9, %r122;
	@%p3 bra 	$L__BB94_65;
	setp.gt.u32 	%p4, %r1, 31;
	mov.u32 	%r10, %ntid.x;
	shl.b32 	%r11, %r10, 2;
	and.b32  	%r12, %r7, 7;
	mul.lo.s32 	%r13, %r7, %r113;
	min.s32 	%r14, %r112, 8;
	@%p4 bra 	$L__BB94_11;
	shl.b32 	%r292, %r1, 2;
	shl.b32 	%r16, %r9, 7;
	add.s32 	%r123, %r292, %r11;
	max.u32 	%r124, %r123, 128;
	setp.lt.u32 	%p5, %r123, 128;
	selp.u32 	%r125, 1, 0, %p5;
	add.s32 	%r126, %r123, %r125;
	sub.s32 	%r127, %r124, %r126;
	div.u32 	%r128, %r127, %r11;
	add.s32 	%r17, %r128, %r125;
	and.b32  	%r129, %r17, 3;
	setp.eq.s32 	%p6, %r129, 3;
	@%p6 bra 	$L__BB94_8;
	shl.b32 	%r130, %r1, 4;
	mov.u32 	%r131, _ZZ9cuda_gemmIiLi128ELi1ELi1ELi128ELi8ELi8ELi64ELi1ELi0EEviiiPT_S1_S1_iiiE3Ash;
	add.s32 	%r290, %r131, %r130;
	shl.b32 	%r19, %r10, 4;
	add.s32 	%r132, %r16, %r292;
	mul.wide.u32 	%rd12, %r132, 4;
	add.s64 	%rd25, %rd1, %rd12;
	mul.wide.u32 	%rd4, %r10, 16;
	add.s32 	%r133, %r17, 1;
	and.b32  	%r134, %r133, 3;
	neg.s32 	%r289, %r134;
$L__BB94_7:
	.pragma "nounroll";
	ld.global.v4.u32 	{%r135, %r136, %r137, %r138}, [%rd25];
	st.shared.v4.u32 	[%r290], {%r135, %r136, %r137, %r138};
	add.s32 	%r292, %r292, %r11;
	add.s32 	%r290, %r290, %r19;
	add.s64 	%rd25, %rd25, %rd4;
	add.s32 	%r289, %r289, 1;
	setp.ne.s32 	%p7, %r289, 0;
	@%p7 bra 	$L__BB94_7;
$L__BB94_8:
	setp.lt.u32 	%p8, %r17, 3;
	@%p8 bra 	$L__BB94_11;
	add.s32 	%r293, %r292, %r16;
	mad.lo.s32 	%r297, %r10, 12, %r293;
	shl.b32 	%r139, %r10, 3;
	add.s32 	%r296, %r293, %r139;
	add.s32 	%r295, %r293, %r11;
	shl.b32 	%r140, %r292, 2;
	mov.u32 	%r141, _ZZ9cuda_gemmIiLi128ELi1ELi1ELi128ELi8ELi8ELi64ELi1ELi0EEviiiPT_S1_S1_iiiE3Ash;
	add.s32 	%r294, %r141, %r140;
$L__BB94_10:
	mul.wide.s32 	%rd13, %r297, 4;
	add.s64 	%rd14, %rd1, %rd13;
	mul.wide.s32 	%rd15, %r296, 4;
	add.s64 	%rd16, %rd1, %rd15;
	mul.wide.s32 	%rd17, %r295, 4;
	add.s64 	%rd18, %rd1, %rd17;
	mul.wide.s32 	%rd19, %r293, 4;
	add.s64 	%rd20, %rd1, %rd19;
	ld.global.v4.u32 	{%r142, %r143, %r144, %r145}, [%rd20];
	st.shared.v4.u32 	[%r294], {%r142, %r143, %r144, %r145};
	add.s32 	%r146, %r292, %r11;
	ld.global.v4.u32 	{%r147, %r148, %r149, %r150}, [%rd18];
	shl.b32 	%r152, %r10, 4;
	add.s32 	%r153, %r294, %r152;
	st.shared.v4.u32 	[%r153], {%r147, %r148, %r149, %r150};
	add.s32 	%r154, %r146, %r11;
	ld.global.v4.u32 	{%r155, %r156, %r157, %r158}, [%rd16];
	shl.b32 	%r159, %r10, 5;
	add.s32 	%r160, %r294, %r159;
	st.shared.v4.u32 	[%r160], {%r155, %r156, %r157, %r158};
	add.s32 	%r161, %r154, %r11;
	ld.global.v4.u32 	{%r162, %r163, %r164, %r165}, [%rd14];
	mad.lo.s32 	%r166, %r10, 48, %r294;
	st.shared.v4.u32 	[%r166], {%r162, %r163, %r164, %r165};
	add.s32 	%r292, %r161, %r11;
	add.s32 	%r297, %r297, %r152;
	add.s32 	%r296, %r296, %r152;
	add.s32 	%r295, %r295, %r152;
	shl.b32 	%r167, %r10, 6;
	add.s32 	%r294, %r294, %r167;
	add.s32 	%r293, %r293, %r152;
	setp.lt.u32 	%p9, %r292, 128;
	@%p9 bra 	$L__BB94_10;
$L__BB94_11:
	setp.lt.s32 	%p10, %r6, 1;
	bar.sync 	0;
	mov.b32 	%r324, 0;
	@%p10 bra 	$L__BB94_64;
	setp.lt.s32 	%p11, %r113, 1;
	@%p11 bra 	$L__BB94_14;
	add.s32 	%r170, %r12, %r13;
	shl.b32 	%r171, %r170, 2;
	mov.u32 	%r172, _ZZ9cuda_gemmIiLi128ELi1ELi1ELi128ELi8ELi8ELi64ELi1ELi0EEviiiPT_S1_S1_iiiE3Ash;
	add.s32 	%r173, %r172, %r171;
	ld.shared.u32 	%r299, [%r173];
$L__BB94_14:
	setp.lt.s32 	%p12, %r113, 2;
	@%p12 bra 	$L__BB94_16;
	add.s32 	%r175, %r7, 1;
	and.b32  	%r176, %r175, 7;
	add.s32 	%r177, %r176, %r13;
	shl.b32 	%r178, %r177, 2;
	mov.u32 	%r179, _ZZ9cuda_gemmIiLi128ELi1ELi1ELi128ELi8ELi8ELi64ELi1ELi0EEviiiPT_S1_S1_iiiE3Ash;
	add.s32 	%r180, %r179, %r178;
	ld.shared.u32 	%r300, [%r180];
$L__BB94_16:
	setp.lt.s32 	%p13, %r113, 3;
	@%p13 bra 	$L__BB94_18;
	add.s32 	%r182, %r7, 2;
	and.b32  	%r183, %r182, 7;
	add.s32 	%r184, %r183, %r13;
	shl.b32 	%r185, %r184, 2;
	mov.u32 	%r186, _ZZ9cuda_gemmIiLi128ELi1ELi1ELi128ELi8ELi8ELi64ELi1ELi0EEviiiPT_S1_S1_iiiE3Ash;
	add.s32 	%r187, %r186, %r185;
	ld.shared.u32 	%r301, [%r187];
$L__BB94_18:
	setp.lt.s32 	%p14, %r113, 4;
	@%p14 bra 	$L__BB94_20;
	add.s32 	%r189, %r7, 3;
	and.b32  	%r190, %r189, 7;
	add.s32 	%r191, %r190, %r13;
	shl.b32 	%r192, %r191, 2;
	mov.u32 	%r193, _ZZ9cuda_gemmIiLi128ELi1ELi1ELi128ELi8ELi8ELi64ELi1ELi0EEviiiPT_S1_S1_iiiE3Ash;
	add.s32 	%r194, %r193, %r192;
	ld.shared.u32 	%r302, [%r194];
$L__BB94_20:
	setp.lt.s32 	%p15, %r113, 5;
	@%p15 bra 	$L__BB94_22;
	xor.b32  	%r196, %r12, 4;
	add.s32 	%r197, %r196, %r13;
	shl.b32 	%r198, %r197, 2;
	mov.u32 	%r199, _ZZ9cuda_gemmIiLi128ELi1ELi1ELi128ELi8ELi8ELi64ELi1ELi0EEviiiPT_S1_S1_iiiE3Ash;
	add.s32 	%r200, %r199, %r198;
	ld.shared.u32 	%r303, [%r200];
$L__BB94_22:
	setp.lt.s32 	%p16, %r113, 6;
	@%p16 bra 	$L__BB94_24;
	add.s32 	%r202, %r7, 5;
	and.b32  	%r203, %r202, 7;
	add.s32 	%r204, %r203, %r13;
	shl.b32 	%r205, %r204, 2;
	mov.u32 	%r206, _ZZ9cuda_gemmIiLi128ELi1ELi1ELi128ELi8ELi8ELi64ELi1ELi0EEviiiPT_S1_S1_iiiE3Ash;
	add.s32 	%r207, %r206, %r205;
	ld.shared.u32 	%r304, [%r207];
$L__BB94_24:
	setp.lt.s32 	%p17, %r113, 7;
	@%p17 bra 	$L__BB94_26;
	add.s32 	%r209, %r7, 6;
	and.b32  	%r210, %r209, 7;
	add.s32 	%r211, %r210, %r13;
	shl.b32 	%r212, %r211, 2;
	mov.u32 	%r213, _ZZ9cuda_gemmIiLi128ELi1ELi1ELi128ELi8ELi8ELi64ELi1ELi0EEviiiPT_S1_S1_iiiE3Ash;
	add.s32 	%r214, %r213, %r212;
	ld.shared.u32 	%r305, [%r214];
$L__BB94_26:
	setp.lt.s32 	%p18, %r113, 8;
	@%p18 bra 	$L__BB94_28;
	add.s32 	%r216, %r7, -1;
	and.b32  	%r217, %r216, 7;
	add.s32 	%r218, %r217, %r13;
	shl.b32 	%r219, %r218, 2;
	mov.u32 	%r220, _ZZ9cuda_gemmIiLi128ELi1ELi1ELi128ELi8ELi8ELi64ELi1ELi0EEviiiPT_S1_S1_iiiE3Ash;
	add.s32 	%r221, %r220, %r219;
	ld.shared.u32 	%r306, [%r221];
$L__BB94_28:
	setp.ge.s32 	%p19, %r307, %r14;
	@%p19 bra 	$L__BB94_64;
	add.s32 	%r224, %r7, 1;
	and.b32  	%r61, %r224, 7;
	add.s32 	%r225, %r7, 2;
	and.b32  	%r62, %r225, 7;
	add.s32 	%r226, %r7, 3;
	and.b32  	%r63, %r226, 7;
	add.s32 	%r227, %r7, 5;
	and.b32  	%r64, %r227, 7;
	add.s32 	%r228, %r7, 6;
	and.b32  	%r65, %r228, 7;
	add.s32 	%r229, %r7, -1;
	and.b32  	%r66, %r229, 7;
	add.s32 	%r230, %r12, 2;
	setp.lt.s32 	%p20, %r230, %r113;
	selp.b32 	%r231, 0, %r113, %p20;
	sub.s32 	%r67, %r230, %r231;
	add.s32 	%r232, %r12, 3;
	setp.lt.s32 	%p21, %r232, %r113;
	selp.b32 	%r233, 0, %r113, %p21;
	sub.s32 	%r68, %r232, %r233;
	add.s32 	%r234, %r12, 4;
	setp.lt.s32 	%p22, %r234, %r113;
	selp.b32 	%r235, 0, %r113, %p22;
	sub.s32 	%r69, %r234, %r235;
	add.s32 	%r236, %r12, 5;
	setp.lt.s32 	%p23, %r236, %r113;
	selp.b32 	%r237, 0, %r113, %p23;
	sub.s32 	%r70, %r236, %r237;
	add.s32 	%r238, %r12, 6;
	setp.lt.s32 	%p24, %r238, %r113;
	selp.b32 	%r239, 0, %r113, %p24;
	sub.s32 	%r71, %r238, %r239;
	add.s32 	%r240, %r12, 7;
	setp.lt.s32 	%p25, %r240, %r113;
	selp.b32 	%r241, 0, %r113, %p25;
	sub.s32 	%r72, %r240, %r241;
	cvt.u16.u32 	%rs1, %r6;
	div.s16 	%rs2, 128, %rs1;
	cvt.s32.s16 	%r73, %rs2;
	mov.b32 	%r324, 0;
	shl.b32 	%r250, %r61, 2;
	shl.b32 	%r253, %r62, 2;
	shl.b32 	%r256, %r63, 2;
	shl.b32 	%r263, %r64, 2;
	shl.b32 	%r266, %r65, 2;
	shl.b32 	%r269, %r66, 2;
$L__BB94_30:
	setp.gt.u32 	%p26, %r113, 64;
	mov.u32 	%r242, _ZZ9cuda_gemmIiLi128ELi1ELi1ELi128ELi8ELi8ELi64ELi1ELi0EEviiiPT_S1_S1_iiiE11kron_fac_sh;
	mad.lo.s32 	%r76, %r307, 36, %r242;
	shl.b32 	%r243, %r1, 2;
	and.b32  	%r244, %r243, 28;
	add.s32 	%r245, %r76, %r244;
	ld.shared.u32 	%r77, [%r245];
	@%p26 bra 	$L__BB94_47;
	setp.eq.s32 	%p35, %r113, 0;
	mov.b32 	%r310, 0;
	@%p35 bra 	$L__BB94_33;
	setp.lt.s32 	%p36, %r12, %r113;
	selp.b32 	%r273, 0, %r113, %p36;
	sub.s32 	%r274, %r12, %r273;
	shfl.sync.idx.b32	%r275|%p37, %r77, %r274, 6175, -1;
	mul.lo.s32 	%r310, %r275, %r299;
$L__BB94_33:
	setp.lt.s32 	%p38, %r113, 2;
	@%p38 bra 	$L__BB94_35;
	add.s32 	%r276, %r12, 1;
	setp.lt.s32 	%p39, %r276, %r113;
	selp.b32 	%r277, 0, %r113, %p39;
	sub.s32 	%r278, %r276, %r277;
	shfl.sync.idx.b32	%r279|%p40, %r77, %r278, 6175, -1;
	mad.lo.s32 	%r310, %r279, %r300, %r310;
$L__BB94_35:
	setp.lt.s32 	%p41, %r113, 3;
	@%p41 bra 	$L__BB94_37;
	shfl.sync.idx.b32	%r280|%p42, %r77, %r67, 6175, -1;
	mad.lo.s32 	%r310, %r280, %r301, %r310;
$L__BB94_37:
	setp.lt.s32 	%p43, %r113, 4;
	@%p43 bra 	$L__BB94_39;
	shfl.sync.idx.b32	%r281|%p44, %r77, %r68, 6175, -1;
	mad.lo.s32 	%r310, %r281, %r302, %r310;
$L__BB94_39:
	setp.lt.s32 	%p45, %r113, 5;
	@%p45 bra 	$L__BB94_41;
	shfl.sync.idx.b32	%r282|%p46, %r77, %r69, 6175, -1;
	mad.lo.s32 	%r310, %r282, %r303, %r310;
$L__BB94_41:
	setp.lt.s32 	%p47, %r113, 6;
	@%p47 bra 	$L__BB94_43;
	shfl.sync.idx.b32	%r283|%p48, %r77, %r70, 6175, -1;
	mad.lo.s32 	%r310, %r283, %r304, %r310;
$L__BB94_43:
	setp.lt.s32 	%p49, %r113, 7;
	@%p49 bra 	$L__BB94_45;
	shfl.sync.idx.b32	%r284|%p50, %r77, %r71, 6175, -1;
	mad.lo.s32 	%r310, %r284, %r305, %r310;
$L__BB94_45:
	setp.lt.s32 	%p51, %r113, 8;
	@%p51 bra 	$L__BB94_63;
	shfl.sync.idx.b32	%r285|%p52, %r77, %r72, 6175, -1;
	mad.lo.s32 	%r310, %r285, %r306, %r310;
	bra.uni 	$L__BB94_63;
$L__BB94_47:
	setp.lt.s32 	%p27, %r113, 1;
	mov.b32 	%r310, 0;
	@%p27 bra 	$L__BB94_49;
	shl.b32 	%r247, %r12, 2;
	add.s32 	%r248, %r76, %r247;
	ld.shared.u32 	%r249, [%r248];
	mul.lo.s32 	%r310, %r249, %r299;
$L__BB94_49:
	setp.lt.s32 	%p28, %r113, 2;
	@%p28 bra 	$L__BB94_51;
	add.s32 	%r251, %r76, %r250;
	ld.shared.u32 	%r252, [%r251];
	mad.lo.s32 	%r310, %r252, %r300, %r310;
$L__BB94_51:
	setp.lt.s32 	%p29, %r113, 3;
	@%p29 bra 	$L__BB94_53;
	add.s32 	%r254, %r76, %r253;
	ld.shared.u32 	%r255, [%r254];
	mad.lo.s32 	%r310, %r255, %r301, %r310;
$L__BB94_53:
	setp.lt.s32 	%p30, %r113, 4;
	@%p30 bra 	$L__BB94_55;
	add.s32 	%r257, %r76, %r256;
	ld.shared.u32 	%r258, [%r257];
	mad.lo.s32 	%r310, %r258, %r302, %r310;
$L__BB94_55:
	setp.lt.s32 	%p31, %r113, 5;
	@%p31 bra 	$L__BB94_57;
	shl.b32 	%r259, %r12, 2;
	xor.b32  	%r260, %r259, 16;
	add.s32 	%r261, %r76, %r260;
	ld.shared.u32 	%r262, [%r261];
	mad.lo.s32 	%r310, %r262, %r303, %r310;
$L__BB94_57:
	setp.lt.s32 	%p32, %r113, 6;
	@%p32 bra 	$L__BB94_59;
	add.s32 	%r264, %r76, %r263;
	ld.shared.u32 	%r265, [%r264];
	mad.lo.s32 	%r310, %r265, %r304, %r310;
$L__BB94_59:
	setp.lt.s32 	%p33, %r113, 7;
	@%p33 bra 	$L__BB94_61;
	add.s32 	%r267, %r76, %r266;
	ld.shared.u32 	%r268, [%r267];
	mad.lo.s32 	%r310, %r268, %r305, %r310;
$L__BB94_61:
	setp.lt.s32 	%p34, %r113, 8;
	@%p34 bra 	$L__BB94_63;
	add.s32 	%r270, %r76, %r269;
	ld.shared.u32 	%r271, [%r270];
	mad.lo.s32 	%r310, %r271, %r306, %r310;
$L__BB94_63:
	add.s32 	%r324, %r310, %r324;
	add.s32 	%r307, %r307, %r73;
	setp.lt.s32 	%p53, %r307, %r14;
	@%p53 bra 	$L__BB94_30;
$L__BB94_64:
	ld.param.u64 	%rd24, [_Z9cuda_gemmIiLi128ELi1ELi1ELi128ELi8ELi8ELi64ELi1ELi0EEviiiPT_S1_S1_iii_param_5];
	bar.sync 	0;
	shl.b32 	%r286, %r9, 7;
	or.b32  	%r287, %r286, %r1;
	cvta.to.global.u64 	%rd21, %rd24;
	mul.wide.u32 	%rd22, %r287, 4;
	add.s64 	%rd23, %rd21, %rd22;
	st.global.u32 	[%rd23], %r324;
$L__BB94_65:
	ret;

}
	// .globl	_Z9cuda_gemmIiLi128ELi1ELi1ELi128ELi8ELi8ELi64ELi1ELi1EEviiiPT_S1_S1_iii
.visible .entry _Z9cuda_gemmIiLi128ELi1ELi1ELi128ELi8ELi8ELi64ELi1ELi1EEviiiPT_S1_S1_iii(
	.param .u32 _Z9cuda_gemmIiLi128ELi1ELi1ELi128ELi8ELi8ELi64ELi1ELi1EEviiiPT_S1_S1_iii_param_0,
	.param .u32 _Z9cuda_gemmIiLi128ELi1ELi1ELi128ELi8ELi8ELi64ELi1ELi1EEviiiPT_S1_S1_iii_param_1,
	.param .u32 _Z9cuda_gemmIiLi128ELi1ELi1ELi128ELi8ELi8ELi64ELi1ELi1EEviiiPT_S1_S1_iii_param_2,
	.param .u64 .ptr .align 1 _Z9cuda_gemmIiLi128ELi1ELi1ELi128ELi8ELi8ELi64ELi1ELi1EEviiiPT_S1_S1_iii_param_3,
	.param .u64 .ptr .align 1 _Z9cuda_gemmIiLi128ELi1ELi1ELi128ELi8ELi8ELi64ELi1ELi1EEviiiPT_S1_S1_iii_param_4,
	.param .u64 .ptr .align 1 _Z9cuda_gemmIiLi128ELi1ELi1ELi128ELi8ELi8ELi64ELi1ELi1EEviiiPT_S1_S1_iii_param_5,
	.param .u32 _Z9cuda_gemmIiLi128ELi1ELi1ELi128ELi8ELi8ELi64ELi1ELi1EEviiiPT_S1_S1_iii_param_6,
	.param .u32 _Z9cuda_gemmIiLi128ELi1ELi1ELi128ELi8ELi8ELi64ELi1ELi1EEviiiPT_S1_S1_iii_param_7,
	.param .u32 _Z9cuda_gemmIiLi128ELi1ELi1ELi128ELi8ELi8ELi64ELi1ELi1EEviiiPT_S1_S1_iii_param_8
)
.maxntid 128
{
	.reg .pred 	%p<22>;
	.reg .b32 	%r<237>;
	.reg .b64 	%rd<37>;
	// demoted variable
	.shared .align 128 .b8 _ZZ9cuda_gemmIiLi128ELi1ELi1ELi128ELi8ELi8ELi64ELi1ELi1EEviiiPT_S1_S1_iiiE11kron_fac_sh[288];
	// demoted variable
	.shared .align 128 .b8 _ZZ9cuda_gemmIiLi128ELi1ELi1ELi128ELi8ELi8ELi64ELi1ELi1EEviiiPT_S1_S1_iiiE3Ash[512];
	ld.param.u64 	%rd12, [_Z9cuda_gemmIiLi128ELi1ELi1ELi128ELi8ELi8ELi64ELi1ELi1EEviiiPT_S1_S1_iii_param_3];
	ld.param.u64 	%rd13, [_Z9cuda_gemmIiLi128ELi1ELi1ELi128ELi8ELi8ELi64ELi1ELi1EEviiiPT_S1_S1_iii_param_4];
	ld.param.u64 	%rd11, [_Z9cuda_gemmIiLi128ELi1ELi1ELi128ELi8ELi8ELi64ELi1ELi1EEviiiPT_S1_S1_iii_param_5];
	cvta.to.global.u64 	%rd1, %rd13;
	cvta.to.global.u64 	%rd2, %rd12;
	mov.u32 	%r1, %tid.x;
	setp.gt.u32 	%p1, %r1, 63;
	@%p1 bra 	$L__BB95_7;
	mov.u32 	%r2, %ntid.x;
	add.s32 	%r59, %r1, %r2;
	max.u32 	%r60, %r59, 64;
	setp.lt.u32 	%p2, %r59, 64;
	selp.u32 	%r61, 1, 0, %p2;
	add.s32 	%r62, %r59, %r61;
	sub.s32 	%r63, %r60, %r62;
	div.u32 	%r64, %r63, %r2;
	add.s32 	%r3, %r64, %r61;
	and.b32  	%r65, %r3, 3;
	setp.eq.s32 	%p3, %r65, 3;
	mov.u32 	%r222, %r1;
	@%p3 bra 	$L__BB95_4;
	mul.wide.u32 	%rd14, %r1, 4;
	add.s64 	%rd35, %rd1, %rd14;
	mul.wide.u32 	%rd4, %r2, 4;
	add.s32 	%r66, %r3, 1;
	and.b32  	%r67, %r66, 3;
	neg.s32 	%r220, %r67;
	mov.u32 	%r222, %r1;
$L__BB95_3:
	.pragma "nounroll";
	ld.global.u32 	%r68, [%rd35];
	and.b32  	%r69, %r222, 7;
	mov.u32 	%r70, _ZZ9cuda_gemmIiLi128ELi1ELi1ELi128ELi8ELi8ELi64ELi1ELi1EEviiiPT_S1_S1_iiiE11kron_fac_sh;
	mad.lo.s32 	%r71, %r69, 36, %r70;
	shr.u32 	%r72, %r222, 1;
	and.b32  	%r73, %r72, 2147483644;
	add.s32 	%r74, %r71, %r73;
	st.shared.u32 	[%r74], %r68;
	add.s32 	%r222, %r222, %r2;
	add.s64 	%rd35, %rd35, %rd4;
	add.s32 	%r220, %r220, 1;
	setp.ne.s32 	%p4, %r220, 0;
	@%p4 bra 	$L__BB95_3;
$L__BB95_4:
	setp.lt.u32 	%p5, %r3, 3;
	@%p5 bra 	$L__BB95_7;
	shl.b32 	%r75, %r2, 1;
	add.s32 	%r225, %r222, %r75;
	shl.b32 	%r11, %r2, 2;
	mad.lo.s32 	%r224, %r2, 3, %r222;
	add.s32 	%r223, %r2, %r222;
$L__BB95_6:
	mul.wide.u32 	%rd15, %r222, 4;
	add.s64 	%rd16, %rd1, %rd15;
	ld.global.u32 	%r76, [%rd16];
	and.b32  	%r77, %r222, 7;
	mov.u32 	%r78, _ZZ9cuda_gemmIiLi128ELi1ELi1ELi128ELi8ELi8ELi64ELi1ELi1EEviiiPT_S1_S1_iiiE11kron_fac_sh;
	mad.lo.s32 	%r79, %r77, 36, %r78;
	shr.u32 	%r80, %r222, 1;
	and.b32  	%r81, %r80, 2147483644;
	add.s32 	%r82, %r79, %r81;
	st.shared.u32 	[%r82], %r76;
	add.s32 	%r83, %r222, %r2;
	mul.wide.u32 	%rd17, %r223, 4;
	add.s64 	%rd18, %rd1, %rd17;
	ld.global.u32 	%r84, [%rd18];
	and.b32  	%r85, %r223, 7;
	mad.lo.s32 	%r86, %r85, 36, %r78;
	shr.u32 	%r87, %r223, 1;
	and.b32  	%r88, %r87, 2147483644;
	add.s32 	%r89, %r86, %r88;
	st.shared.u32 	[%r89], %r84;
	add.s32 	%r90, %r83, %r2;
	mul.wide.u32 	%rd19, %r225, 4;
	add.s64 	%rd20, %rd1, %rd19;
	ld.global.u32 	%r91, [%rd20];
	and.b32  	%r92, %r225, 7;
	mad.lo.s32 	%r93, %r92, 36, %r78;
	shr.u32 	%r94, %r225, 1;
	and.b32  	%r95, %r94, 2147483644;
	add.s32 	%r96, %r93, %r95;
	st.shared.u32 	[%r96], %r91;
	add.s32 	%r97, %r90, %r2;
	mul.wide.u32 	%rd21, %r224, 4;
	add.s64 	%rd22, %rd1, %rd21;
	ld.global.u32 	%r98, [%rd22];
	and.b32  	%r99, %r224, 7;
	mad.lo.s32 	%r100, %r99, 36, %r78;
	shr.u32 	%r101, %r224, 1;
	and.b32  	%r102, %r101, 2147483644;
	add.s32 	%r103, %r100, %r102;
	st.shared.u32 	[%r103], %r98;
	add.s32 	%r222, %r97, %r2;
	add.s32 	%r225, %r225, %r11;
	add.s32 	%r224, %r224, %r11;
	add.s32 	%r223, %r223, %r11;
	setp.lt.u32 	%p6, %r222, 64;
	@%p6 bra 	$L__BB95_6;
$L__BB95_7:
	mov.u32 	%r22, %ctaid.y;
	mov.u32 	%r104, %nctaid.y;
	setp.ge.u32 	%p7, %r22, %r104;
	@%p7 bra 	$L__BB95_16;
	setp.gt.u32 	%p8, %r1, 31;
	mov.u32 	%r23, %ntid.x;
	shl.b32 	%r24, %r23, 2;
	@%p8 bra 	$L__BB95_15;
	shl.b32 	%r230, %r1, 2;
	shl.b32 	%r26, %r22, 7;
	add.s32 	%r105, %r230, %r24;
	max.u32 	%r106, %r105, 128;
	setp.lt.u32 	%p9, %r105, 128;
	selp.u32 	%r107, 1, 0, %p9;
	add.s32 	%r108, %r105, %r107;
	sub.s32 	%r109, %r106, %r108;
	div.u32 	%r110, %r109, %r24;
	add.s32 	%r27, %r110, %r107;
	and.b32  	%r111, %r27, 3;
	setp.eq.s32 	%p10, %r111, 3;
	@%p10 bra 	$L__BB95_12;
	shl.b32 	%r112, %r1, 4;
	mov.u32 	%r113, _ZZ9cuda_gemmIiLi128ELi1ELi1ELi128ELi8ELi8ELi64ELi1ELi1EEviiiPT_S1_S1_iiiE3Ash;
	add.s32 	%r228, %r113, %r112;
	shl.b32 	%r29, %r23, 4;
	add.s32 	%r114, %r26, %r230;
	mul.wide.u32 	%rd23, %r114, 4;
	add.s64 	%rd36, %rd2, %rd23;
	mul.wide.u32 	%rd8, %r23, 16;
	add.s32 	%r115, %r27, 1;
	and.b32  	%r116, %r115, 3;
	neg.s32 	%r227, %r116;
$L__BB95_11:
	.pragma "nounroll";
	ld.global.v4.u32 	{%r117, %r118, %r119, %r120}, [%rd36];
	st.shared.v4.u32 	[%r228], {%r117, %r118, %r119, %r120};
	add.s32 	%r230, %r230, %r24;
	add.s32 	%r228, %r228, %r29;
	add.s64 	%rd36, %rd36, %rd8;
	add.s32 	%r227, %r227, 1;
	setp.ne.s32 	%p11, %r227, 0;
	@%p11 bra 	$L__BB95_11;
$L__BB95_12:
	setp.lt.u32 	%p12, %r27, 3;
	@%p12 bra 	$L__BB95_15;
	add.s32 	%r231, %r230, %r26;
	mad.lo.s32 	%r235, %r23, 12, %r231;
	shl.b32 	%r40, %r23, 4;
	shl.b32 	%r121, %r23, 3;
	add.s32 	%r234, %r231, %r121;
	add.s32 	%r233, %r231, %r24;
	mul.lo.s32 	%r43, %r23, 48;
	shl.b32 	%r122, %r230, 2;
	mov.u32 	%r123, _ZZ9cuda_gemmIiLi128ELi1ELi1ELi128ELi8ELi8ELi64ELi1ELi1EEviiiPT_S1_S1_iiiE3Ash;
	add.s32 	%r232, %r123, %r122;
	shl.b32 	%r45, %r23, 6;
	shl.b32 	%r46, %r23, 5;
$L__BB95_14:
	mul.wide.s32 	%rd24, %r235, 4;
	add.s64 	%rd25, %rd2, %rd24;
	mul.wide.s32 	%rd26, %r234, 4;
	add.s64 	%rd27, %rd2, %rd26;
	mul.wide.s32 	%rd28, %r233, 4;
	add.s64 	%rd29, %rd2, %rd28;
	mul.wide.s32 	%rd30, %r231, 4;
	add.s64 	%rd31, %rd2, %rd30;
	ld.global.v4.u32 	{%r124, %r125, %r126, %r127}, [%rd31];
	st.shared.v4.u32 	[%r232], {%r124, %r125, %r126, %r127};
	add.s32 	%r128, %r230, %r24;
	ld.global.v4.u32 	{%r129, %r130, %r131, %r132}, [%rd29];
	add.s32 	%r133, %r232, %r40;
	st.shared.v4.u32 	[%r133], {%r129, %r130, %r131, %r132};
	add.s32 	%r134, %r128, %r24;
	ld.global.v4.u32 	{%r135, %r136, %r137, %r138}, [%rd27];
	add.s32 	%r139, %r232, %r46;
	st.shared.v4.u32 	[%r139], {%r135, %r136, %r137, %r138};
	add.s32 	%r140, %r134, %r24;
	ld.global.v4.u32 	{%r141, %r142, %r143, %r144}, [%rd25];
	add.s32 	%r145, %r232, %r43;
	st.shared.v4.u32 	[%r145], {%r141, %r142, %r143, %r144};
	add.s32 	%r230, %r140, %r24;
	add.s32 	%r235, %r235, %r40;
	add.s32 	%r234, %r234, %r40;
	add.s32 	%r233, %r233, %r40;
	add.s32 	%r232, %r232, %r45;
	add.s32 	%r231, %r231, %r40;
	setp.lt.u32 	%p13, %r230, 128;
	@%p13 bra 	$L__BB95_14;
$L__BB95_15:
	and.b32  	%r146, %r1, 7;
	shl.b32 	%r147, %r1, 3;
	and.b32  	%r148, %r147, 120;
	bar.sync 	0;
	or.b32  	%r149, %r148, %r146;
	shl.b32 	%r150, %r149, 2;
	mov.u32 	%r151, _ZZ9cuda_gemmIiLi128ELi1ELi1ELi128ELi8ELi8ELi64ELi1ELi1EEviiiPT_S1_S1_iiiE3Ash;
	add.s32 	%r152, %r151, %r150;
	ld.shared.u32 	%r153, [%r152];
	add.s32 	%r154, %r1, 1;
	and.b32  	%r155, %r154, 7;
	or.b32  	%r156, %r148, %r155;
	shl.b32 	%r157, %r156, 2;
	add.s32 	%r158, %r151, %r157;
	ld.shared.u32 	%r159, [%r158];
	add.s32 	%r160, %r1, 2;
	and.b32  	%r161, %r160, 7;
	or.b32  	%r162, %r148, %r161;
	shl.b32 	%r163, %r162, 2;
	add.s32 	%r164, %r151, %r163;
	ld.shared.u32 	%r165, [%r164];
	add.s32 	%r166, %r1, 3;
	and.b32  	%r167, %r166, 7;
	or.b32  	%r168, %r148, %r167;
	shl.b32 	%r169, %r168, 2;
	add.s32 	%r170, %r151, %r169;
	ld.shared.u32 	%r171, [%r170];
	xor.b32  	%r172, %r146, 4;
	or.b32  	%r173, %r148, %r172;
	shl.b32 	%r174, %r173, 2;
	add.s32 	%r175, %r151, %r174;
	ld.shared.u32 	%r176, [%r175];
	add.s32 	%r177, %r1, 5;
	and.b32  	%r178, %r177, 7;
	or.b32  	%r179, %r148, %r178;
	shl.b32 	%r180, %r179, 2;
	add.s32 	%r181, %r151, %r180;
	ld.shared.u32 	%r182, [%r181];
	add.s32 	%r183, %r1, 6;
	and.b32  	%r184, %r183, 7;
	or.b32  	%r185, %r148, %r184;
	shl.b32 	%r186, %r185, 2;
	add.s32 	%r187, %r151, %r186;
	ld.shared.u32 	%r188, [%r187];
	add.s32 	%r189, %r1, -1;
	and.b32  	%r190, %r189, 7;
	or.b32  	%r191, %r148, %r190;
	shl.b32 	%r192, %r191, 2;
	add.s32 	%r193, %r151, %r192;
	ld.shared.u32 	%r194, [%r193];
	shr.u32 	%r195, %r1, 4;
	mov.u32 	%r196, _ZZ9cuda_gemmIiLi128ELi1ELi1ELi128ELi8ELi8ELi64ELi1ELi1EEviiiPT_S1_S1_iiiE11kron_fac_sh;
	mad.lo.s32 	%r197, %r195, 36, %r196;
	shl.b32 	%r198, %r1, 2;
	and.b32  	%r199, %r198, 28;
	add.s32 	%r200, %r197, %r199;
	ld.shared.u32 	%r201, [%r200];
	shfl.sync.idx.b32	%r202|%p14, %r201, %r146, 6175, -1;
	mul.lo.s32 	%r203, %r202, %r153;
	shfl.sync.idx.b32	%r204|%p15, %r201, %r155, 6175, -1;
	mad.lo.s32 	%r205, %r204, %r159, %r203;
	shfl.sync.idx.b32	%r206|%p16, %r201, %r161, 6175, -1;
	mad.lo.s32 	%r207, %r206, %r165, %r205;
	shfl.sync.idx.b32	%r208|%p17, %r201, %r167, 6175, -1;
	mad.lo.s32 	%r209, %r208, %r171, %r207;
	shfl.sync.idx.b32	%r210|%p18, %r201, %r172, 6175, -1;
	mad.lo.s32 	%r211, %r210, %r176, %r209;
	shfl.sync.idx.b32	%r212|%p19, %r201, %r178, 6175, -1;
	mad.lo.s32 	%r213, %r212, %r182, %r211;
	shfl.sync.idx.b32	%r214|%p20, %r201, %r184, 6175, -1;
	mad.lo.s32 	%r215, %r214, %r188, %r213;
	shfl.sync.idx.b32	%r216|%p21, %r201, %r190, 6175, -1;
	mad.lo.s32 	%r217, %r216, %r194, %r215;
	bar.sync 	0;
	shl.b32 	%r218, %r22, 7;
	or.b32  	%r219, %r218, %r1;
	cvta.to.global.u64 	%rd32, %rd11;
	mul.wide.u32 	%rd33, %r219, 4;
	add.s64 	%rd34, %rd32, %rd33;
	st.global.u32 	[%rd34], %r217;
$L__BB95_16:
	ret;

}
	// .globl	_Z9cuda_gemmIiLi128ELi1ELi1ELi128ELi16ELi16ELi64ELi0ELi0EEviiiPT_S1_S1_iii
.visible .entry _Z9cuda_gemmIiLi128ELi1ELi1ELi128ELi16ELi16ELi64ELi0ELi0EEviiiPT_S1_S1_iii(
	.param .u32 _Z9cuda_gemmIiLi128ELi1ELi1ELi128ELi16ELi16ELi64ELi0ELi0EEviiiPT_S1_S1_iii_param_0,
	.param .u32 _Z9cuda_gemmIiLi128ELi1ELi1ELi128ELi16ELi16ELi64ELi0ELi0EEviiiPT_S1_S1_iii_param_1,
	.param .u32 _Z9cuda_gemmIiLi128ELi1ELi1ELi128ELi16ELi16ELi64ELi0ELi0EEviiiPT_S1_S1_iii_param_2,
	.param .u64 .ptr .align 1 _Z9cuda_gemmIiLi128ELi1ELi1ELi128ELi16ELi16ELi64ELi0ELi0EEviiiPT_S1_S1_iii_param_3,
	.param .u64 .ptr .align 1 _Z9cuda_gemmIiLi128ELi1ELi1ELi128ELi16ELi16ELi64ELi0ELi0EEviiiPT_S1_S1_iii_param_4,
	.param .u64 .ptr .align 1 _Z9cuda_gemmIiLi128ELi1ELi1ELi128ELi16ELi16ELi64ELi0ELi0EEviiiPT_S1_S1_iii_param_5,
	.param .u32 _Z9cuda_gemmIiLi128ELi1ELi1ELi128ELi16ELi16ELi64ELi0ELi0EEviiiPT_S1_S1_iii_param_6,
	.param .u32 _Z9cuda_gemmIiLi128ELi1ELi1ELi128ELi16ELi16ELi64ELi0ELi0EEviiiPT_S1_S1_iii_param_7,
	.param .u32 _Z9cuda_gemmIiLi128ELi1ELi1ELi128ELi16ELi16ELi64ELi0ELi0EEviiiPT_S1_S1_iii_param_8
)
.maxntid 128
{
	.reg .pred 	%p<94>;
	.reg .b16 	%rs<3>;
	.reg .b32 	%r<536>;
	.reg .b64 	%rd<22>;
	// demoted variable
	.shared .align 128 .b8 _ZZ9cuda_gemmIiLi128ELi1ELi1ELi128ELi16ELi16ELi64ELi0ELi0EEviiiPT_S1_S1_iiiE11kron_fac_sh[1088];
	// demoted variable
	.shared .align 128 .b8 _ZZ9cuda_gemmIiLi128ELi1ELi1ELi128ELi16ELi16ELi64ELi0ELi0EEviiiPT_S1_S1_iiiE3Ash[512];
	ld.param.u32 	%r185, [_Z9cuda_gemmIiLi128ELi1ELi1ELi128ELi16ELi16ELi64ELi0ELi0EEviiiPT_S1_S1_iii_param_2];
	ld.param.u64 	%rd5, [_Z9cuda_gemmIiLi128ELi1ELi1ELi128ELi16ELi16ELi64ELi0ELi0EEviiiPT_S1_S1_iii_param_3];
	ld.param.u64 	%rd3, [_Z9cuda_gemmIiLi128ELi1ELi1ELi128ELi16ELi16ELi64ELi0ELi0EEviiiPT_S1_S1_iii_param_4];
	ld.param.u32 	%r186, [_Z9cuda_gemmIiLi128ELi1ELi1ELi128ELi16ELi16ELi64ELi0ELi0EEviiiPT_S1_S1_iii_param_6];
	ld.param.u32 	%r187, [_Z9cuda_gemmIiLi128ELi1ELi1ELi128ELi16ELi16ELi64ELi0ELi0EEviiiPT_S1_S1_iii_param_7];
	cvta.to.global.u64 	%rd1, %rd5;
	mov.u32 	%r1, %tid.x;
	mul.lo.s32 	%r2, %r187, %r186;
	setp.ge.u32 	%p1, %r1, %r2;
	@%p1 bra 	$L__BB96_3;
	mov.u32 	%r3, %ntid.x;
	cvta.to.global.u64 	%rd2, %rd3;
	mov.u32 	%r474, %r1;
$L__BB96_2:
	mul.wide.u32 	%rd6, %r474, 4;
	add.s64 	%rd7, %rd2, %rd6;
	ld.global.u32 	%r188, [%rd7];
	rem.u32 	%r189, %r474, %r186;
	mov.u32 	%r190, _ZZ9cuda_gemmIiLi128ELi1ELi1ELi128ELi16ELi16ELi64ELi0ELi0EEviiiPT_S1_S1_iiiE11kron_fac_sh;
	mad.lo.s32 	%r191, %r189, 68, %r190;
	div.u32 	%r192, %r474, %r187;
	shl.b32 	%r193, %r192, 2;
	add.s32 	%r194, %r191, %r193;
	st.shared.u32 	[%r194], %r188;
	add.s32 	%r474, %r474, %r3;
	setp.lt.u32 	%p2, %r474, %r2;
	@%p2 bra 	$L__BB96_2;
$L__BB96_3:
	div.s32 	%r6, 128, %r187;
	div.u32 	%r502, %r1, %r6;
	mul.lo.s32 	%r195, %r502, %r6;
	sub.s32 	%r7, %r1, %r195;
	mov.u32 	%r9, %ctaid.y;
	mov.u32 	%r196, %nctaid.y;
	setp.ge.u32 	%p3, %r9, %r196;
	@%p3 bra 	$L__BB96_113;
	mov.u32 	%r10, %ctaid.x;
	setp.gt.u32 	%p4, %r1, 31;
	mov.u32 	%r11, %ntid.x;
	shl.b32 	%r12, %r11, 2;
	and.b32  	%r13, %r7, 15;
	mul.lo.s32 	%r14, %r7, %r187;
	min.s32 	%r15, %r186, 16;
	@%p4 bra 	$L__BB96_11;
	shl.b32 	%r16, %r10, 7;
	shl.b32 	%r479, %r1, 2;
	mul.lo.s32 	%r18, %r9, %r185;
	add.s32 	%r197, %r479, %r12;
	max.u32 	%r198, %r197, 128;
	setp.lt.u32 	%p5, %r197, 128;
	selp.u32 	%r199, 1, 0, %p5;
	add.s32 	%r200, %r197, %r199;
	sub.s32 	%r201, %r198, %r200;
	div.u32 	%r202, %r201, %r12;
	add.s32 	%r19, %r202, %r199;
	and.b32  	%r203, %r19, 3;
	setp.eq.s32 	%p6, %r203, 3;
	@%p6 bra 	$L__BB96_8;
	shl.b32 	%r204, %r1, 4;
	mov.u32 	%r205, _ZZ9cuda_gemmIiLi128ELi1ELi1ELi128ELi16ELi16ELi64ELi0ELi0EEviiiPT_S1_S1_iiiE3Ash;
	add.s32 	%r477, %r205, %r204;
	shl.b32 	%r21, %r11, 4;
	add.s32 	%r206, %r18, %r16;
	add.s32 	%r476, %r206, %r479;
	add.s32 	%r207, %r19, 1;
	and.b32  	%r208, %r207, 3;
	neg.s32 	%r475, %r208;
$L__BB96_7:
	.pragma "nounroll";
	mul.wide.s32 	%rd8, %r476, 4;
	add.s64 	%rd9, %rd1, %rd8;
	ld.global.v4.u32 	{%r209, %r210, %r211, %r212}, [%rd9];
	st.shared.v4.u32 	[%r477], {%r209, %r210, %r211, %r212};
	add.s32 	%r479, %r479, %r12;
	add.s32 	%r477, %r477, %r21;
	add.s32 	%r476, %r476, %r12;
	add.s32 	%r475, %r475, 1;
	setp.ne.s32 	%p7, %r475, 0;
	@%p7 bra 	$L__BB96_7;
$L__BB96_8:
	setp.lt.u32 	%p8, %r19, 3;
	@%p8 bra 	$L__BB96_11;
	add.s32 	%r213, %r479, %r18;
	add.s32 	%r480, %r213, %r16;
	mad.lo.s32 	%r484, %r11, 12, %r480;
	shl.b32 	%r35, %r11, 4;
	shl.b32 	%r214, %r11, 3;
	add.s32 	%r483, %r480, %r214;
	add.s32 	%r482, %r480, %r12;
	mul.lo.s32 	%r38, %r11, 48;
	shl.b32 	%r215, %r479, 2;
	mov.u32 	%r216, _ZZ9cuda_gemmIiLi128ELi1ELi1ELi128ELi16ELi16ELi64ELi0ELi0EEviiiPT_S1_S1_iiiE3Ash;
	add.s32 	%r481, %r216, %r215;
	shl.b32 	%r40, %r11, 6;
	shl.b32 	%r41, %r11, 5;
$L__BB96_10:
	mul.wide.s32 	%rd10, %r484, 4;
	add.s64 	%rd11, %rd1, %rd10;
	mul.wide.s32 	%rd12, %r483, 4;
	add.s64 	%rd13, %rd1, %rd12;
	mul.wide.s32 	%rd14, %r482, 4;
	add.s64 	%rd15, %rd1, %rd14;
	mul.wide.s32 	%rd16, %r480, 4;
	add.s64 	%rd17, %rd1, %rd16;
	ld.global.v4.u32 	{%r217, %r218, %r219, %r220}, [%rd17];
	st.shared.v4.u32 	[%r481], {%r217, %r218, %r219, %r220};
	add.s32 	%r221, %r479, %r12;
	ld.global.v4.u32 	{%r222, %r223, %r224, %r225}, [%rd15];
	add.s32 	%r226, %r481, %r35;
	st.shared.v4.u32 	[%r226], {%r222, %r223, %r224, %r225};
	add.s32 	%r227, %r221, %r12;
	ld.global.v4.u32 	{%r228, %r229, %r230, %r231}, [%rd13];
	add.s32 	%r232, %r481, %r41;
	st.shared.v4.u32 	[%r232], {%r228, %r229, %r230, %r231};
	add.s32 	%r233, %r227, %r12;
	ld.global.v4.u32 	{%r234, %r235, %r236, %r237}, [%rd11];
	add.s32 	%r238, %r481, %r38;
	st.shared.v4.u32 	[%r238], {%r234, %r235, %r236, %r237};
	add.s32 	%r479, %r233, %r12;
	add.s32 	%r484, %r484, %r35;
	add.s32 	%r483, %r483, %r35;
	add.s32 	%r482, %r482, %r35;
	add.s32 	%r481, %r481, %r40;
	add.s32 	%r480, %r480, %r35;
	setp.lt.u32 	%p9, %r479, 128;
	@%p9 bra 	$L__BB96_10;
$L__BB96_11:
	setp.lt.s32 	%p10, %r6, 1;
	bar.sync 	0;
	mov.b32 	%r535, 0;
	@%p10 bra 	$L__BB96_112;
	setp.lt.s32 	%p11, %r187, 1;
	@%p11 bra 	$L__BB96_14;
	add.s32 	%r241, %r13, %r14;
	shl.b32 	%r242, %r241, 2;
	mov.u32 	%r243, _ZZ9cuda_gemmIiLi128ELi1ELi1ELi128ELi16ELi16ELi64ELi0ELi0EEviiiPT_S1_S1_iiiE3Ash;
	add.s32 	%r244, %r243, %r242;
	ld.shared.u32 	%r486, [%r244];
$L__BB96_14:
	setp.lt.s32 	%p12, %r187, 2;
	@%p12 bra 	$L__BB96_16;
	add.s32 	%r246, %r7, 1;
	and.b32  	%r247, %r246, 15;
	add.s32 	%r248, %r247, %r14;
	shl.b32 	%r249, %r248, 2;
	mov.u32 	%r250, _ZZ9cuda_gemmIiLi128ELi1ELi1ELi128ELi16ELi16ELi64ELi0ELi0EEviiiPT_S1_S1_iiiE3Ash;
	add.s32 	%r251, %r250, %r249;
	ld.shared.u32 	%r487, [%r251];
$L__BB96_16:
	setp.lt.s32 	%p13, %r187, 3;
	@%p13 bra 	$L__BB96_18;
	add.s32 	%r253, %r7, 2;
	and.b32  	%r254, %r253, 15;
	add.s32 	%r255, %r254, %r14;
	shl.b32 	%r256, %r255, 2;
	mov.u32 	%r257, _ZZ9cuda_gemmIiLi128ELi1ELi1ELi128ELi16ELi16ELi64ELi0ELi0EEviiiPT_S1_S1_iiiE3Ash;
	add.s32 	%r258, %r257, %r256;
	ld.shared.u32 	%r488, [%r258];
$L__BB96_18:
	setp.lt.s32 	%p14, %r187, 4;
	@%p14 bra 	$L__BB96_20;
	add.s32 	%r260, %r7, 3;
	and.b32  	%r261, %r260, 15;
	add.s32 	%r262, %r261, %r14;
	shl.b32 	%r263, %r262, 2;
	mov.u32 	%r264, _ZZ9cuda_gemmIiLi128ELi1ELi1ELi128ELi16ELi16ELi64ELi0ELi0EEviiiPT_S1_S1_iiiE3Ash;
	add.s32 	%r265, %r264, %r263;
	ld.shared.u32 	%r489, [%r265];
$L__BB96_20:
	setp.lt.s32 	%p15, %r187, 5;
	@%p15 bra 	$L__BB96_22;
	add.s32 	%r267, %r7, 4;
	and.b32  	%r268, %r267, 15;
	add.s32 	%r269, %r268, %r14;
	shl.b32 	%r270, %r269, 2;
	mov.u32 	%r271, _ZZ9cuda_gemmIiLi128ELi1ELi1ELi128ELi16ELi16ELi64ELi0ELi0EEviiiPT_S1_S1_iiiE3Ash;
	add.s32 	%r272, %r271, %r270;
	ld.shared.u32 	%r490, [%r272];
$L__BB96_22:
	setp.lt.s32 	%p16, %r187, 6;
	@%p16 bra 	$L__BB96_24;
	add.s32 	%r274, %r7, 5;
	and.b32  	%r275, %r274, 15;
	add.s32 	%r276, %r275, %r14;
	shl.b32 	%r277, %r276, 2;
	mov.u32 	%r278, _ZZ9cuda_gemmIiLi128ELi1ELi1ELi128ELi16ELi16ELi64ELi0ELi0EEviiiPT_S1_S1_iiiE3Ash;
	add.s32 	%r279, %r278, %r277;
	ld.shared.u32 	%r491, [%r279];
$L__BB96_24:
	setp.lt.s32 	%p17, %r187, 7;
	@%p17 bra 	$L__BB96_26;
	add.s32 	%r281, %r7, 6;
	and.b32  	%r282, %r281, 15;
	add.s32 	%r283, %r282, %r14;
	shl.b32 	%r284, %r283, 2;
	mov.u32 	%r285, _ZZ9cuda_gemmIiLi128ELi1ELi1ELi128ELi16ELi16ELi64ELi0ELi0EEviiiPT_S1_S1_iiiE3Ash;
	add.s32 	%r286, %r285, %r284;
	ld.shared.u32 	%r492, [%r286];
$L__BB96_26:
	setp.lt.s32 	%p18, %r187, 8;
	@%p18 bra 	$L__BB96_28;
	add.s32 	%r288, %r7, 7;
	and.b32  	%r289, %r288, 15;
	add.s32 	%r290, %r289, %r14;
	shl.b32 	%r291, %r290, 2;
	mov.u32 	%r292, _ZZ9cuda_gemmIiLi128ELi1ELi1ELi128ELi16ELi16ELi64ELi0ELi0EEviiiPT_S1_S1_iiiE3Ash;
	add.s32 	%r293, %r292, %r291;
	ld.shared.u32 	%r493, [%r293];
$L__BB96_28:
	setp.lt.s32 	%p19, %r187, 9;
	@%p19 bra 	$L__BB96_30;
	xor.b32  	%r295, %r13, 8;
	add.s32 	%r296, %r295, %r14;
	shl.b32 	%r297, %r296, 2;
	mov.u32 	%r298, _ZZ9cuda_gemmIiLi128ELi1ELi1ELi128ELi16ELi16ELi64ELi0ELi0EEviiiPT_S1_S1_iiiE3Ash;
	add.s32 	%r299, %r298, %r297;
	ld.shared.u32 	%r494, [%r299];
$L__BB96_30:
	setp.lt.s32 	%p20, %r187, 10;
	@%p20 bra 	$L__BB96_32;
	add.s32 	%r301, %r7, 9;
	and.b32  	%r302, %r301, 15;
	add.s32 	%r303, %r302, %r14;
	shl.b32 	%r304, %r303, 2;
	mov.u32 	%r305, _ZZ9cuda_gemmIiLi128ELi1ELi1ELi128ELi16ELi16ELi64ELi0ELi0EEviiiPT_S1_S1_iiiE3Ash;
	add.s32 	%r306, %r305, %r304;
	ld.shared.u32 	%r495, [%r306];
$L__BB96_32:
	setp.lt.s32 	%p21, %r187, 11;
	@%p21 bra 	$L__BB96_34;
	add.s32 	%r308, %r7, 10;
	and.b32  	%r309, %r308, 15;
	add.s32 	%r310, %r309, %r14;
	shl.b32 	%r311, %r310, 2;
	mov.u32 	%r312, _ZZ9cuda_gemmIiLi128ELi1ELi1ELi128ELi16ELi16ELi64ELi0ELi0EEviiiPT_S1_S1_iiiE3Ash;
	add.s32 	%r313, %r312, %r311;
	ld.shared.u32 	%r496, [%r313];
$L__BB96_34:
	setp.lt.s32 	%p22, %r187, 12;
	@%p22 bra 	$L__BB96_36;
	add.s32 	%r315, %r7, 11;
	and.b32  	%r316, %r315, 15;
	add.s32 	%r317, %r316, %r14;
	shl.b32 	%r318, %r317, 2;
	mov.u32 	%r319, _ZZ9cuda_gemmIiLi128ELi1ELi1ELi128ELi16ELi16ELi64ELi0ELi0EEviiiPT_S1_S1_iiiE3Ash;
	add.s32 	%r320, %r319, %r318;
	ld.shared.u32 	%r497, [%r320];
$L__BB96_36:
	setp.lt.s32 	%p23, %r187, 13;
	@%p23 bra 	$L__BB96_38;
	add.s32 	%r322, %r7, 12;
	and.b32  	%r323, %r322, 15;
	add.s32 	%r324, %r323, %r14;
	shl.b32 	%r325, %r324, 2;
	mov.u32 	%r326, _ZZ9cuda_gemmIiLi128ELi1ELi1ELi128ELi16ELi16ELi64ELi0ELi0EEviiiPT_S1_S1_iiiE3Ash;
	add.s32 	%r327, %r326, %r325;
	ld.shared.u32 	%r498, [%r327];
$L__BB96_38:
	setp.lt.s32 	%p24, %r187, 14;
	@%p24 bra 	$L__BB96_40;
	add.s32 	%r329, %r7, 13;
	and.b32  	%r330, %r329, 15;
	add.s32 	%r331, %r330, %r14;
	shl.b32 	%r332, %r331, 2;
	mov.u32 	%r333, _ZZ9cuda_gemmIiLi128ELi1ELi1ELi128ELi16ELi16ELi64ELi0ELi0EEviiiPT_S1_S1_iiiE3Ash;
	add.s32 	%r334, %r333, %r332;
	ld.shared.u32 	%r499, [%r334];
$L__BB96_40:
	setp.lt.s32 	%p25, %r187, 15;
	@%p25 bra 	$L__BB96_42;
	add.s32 	%r336, %r7, 14;
	and.b32  	%r337, %r336, 15;
	add.s32 	%r338, %r337, %r14;
	shl.b32 	%r339, %r338, 2;
	mov.u32 	%r340, _ZZ9cuda_gemmIiLi128ELi1ELi1ELi128ELi16ELi16ELi64ELi0ELi0EEviiiPT_S1_S1_iiiE3Ash;
	add.s32 	%r341, %r340, %r339;
	ld.shared.u32 	%r500, [%r341];
$L__BB96_42:
	setp.lt.s32 	%p26, %r187, 16;
	@%p26 bra 	$L__BB96_44;
	add.s32 	%r343, %r7, -1;
	and.b32  	%r344, %r343, 15;
	add.s32 	%r345, %r344, %r14;
	shl.b32 	%r346, %r345, 2;
	mov.u32 	%r347, _ZZ9cuda_gemmIiLi128ELi1ELi1ELi128ELi16ELi16ELi64ELi0ELi0EEviiiPT_S1_S1_iiiE3Ash;
	add.s32 	%r348, %r347, %r346;
	ld.shared.u32 	%r501, [%r348];
$L__BB96_44:
	setp.ge.s32 	%p27, %r502, %r15;
	@%p27 bra 	$L__BB96_112;
	add.s32 	%r351, %r7, 1;
	and.b32  	%r86, %r351, 15;
	add.s32 	%r352, %r7, 2;
	and.b32  	%r87, %r352, 15;
	add.s32 	%r353, %r7, 3;
	and.b32  	%r88, %r353, 15;
	add.s32 	%r354, %r7, 4;
	and.b32  	%r89, %r354, 15;
	add.s32 	%r355, %r7, 5;
	and.b32  	%r90, %r355, 15;
	add.s32 	%r356, %r7, 6;
	and.b32  	%r91, %r356, 15;
	add.s32 	%r357, %r7, 7;
	and.b32  	%r92, %r357, 15;
	add.s32 	%r358, %r7, 9;
	and.b32  	%r93, %r358, 15;
	add.s32 	%r359, %r7, 10;
	and.b32  	%r94, %r359, 15;
	add.s32 	%r360, %r7, 11;
	and.b32  	%r95, %r360, 15;
	add.s32 	%r361, %r7, 12;
	and.b32  	%r96, %r361, 15;
	add.s32 	%r362, %r7, 13;
	and.b32  	%r97, %r362, 15;
	add.s32 	%r363, %r7, 14;
	and.b32  	%r98, %r363, 15;
	add.s32 	%r364, %r7, -1;
	and.b32  	%r99, %r364, 15;
	add.s32 	%r365, %r13, 1;
	setp.lt.s32 	%p28, %r365, %r187;
	selp.b32 	%r366, 0, %r187, %p28;
	sub.s32 	%r100, %r365, %r366;
	add.s32 	%r367, %r13, 2;
	setp.lt.s32 	%p29, %r367, %r187;
	selp.b32 	%r368, 0, %r187, %p29;
	sub.s32 	%r101, %r367, %r368;
	add.s32 	%r369, %r13, 3;
	setp.lt.s32 	%p30, %r369, %r187;
	selp.b32 	%r370, 0, %r187, %p30;
	sub.s32 	%r102, %r369, %r370;
	add.s32 	%r371, %r13, 4;
	setp.lt.s32 	%p31, %r371, %r187;
	selp.b32 	%r372, 0, %r187, %p31;
	sub.s32 	%r103, %r371, %r372;
	add.s32 	%r373, %r13, 6;
	setp.lt.s32 	%p32, %r373, %r187;
	selp.b32 	%r374, 0, %r187, %p32;
	sub.s32 	%r104, %r373, %r374;
	add.s32 	%r375, %r13, 7;
	setp.lt.s32 	%p33, %r375, %r187;
	selp.b32 	%r376, 0, %r187, %p33;
	sub.s32 	%r105, %r375, %r376;
	add.s32 	%r377, %r13, 8;
	setp.lt.s32 	%p34, %r377, %r187;
	selp.b32 	%r378, 0, %r187, %p34;
	sub.s32 	%r106, %r377, %r378;
	add.s32 	%r379, %r13, 9;
	setp.lt.s32 	%p35, %r379, %r187;
	selp.b32 	%r380, 0, %r187, %p35;
	sub.s32 	%r107, %r379, %r380;
	add.s32 	%r381, %r13, 10;
	setp.lt.s32 	%p36, %r381, %r187;
	selp.b32 	%r382, 0, %r187, %p36;
	sub.s32 	%r108, %r381, %r382;
	add.s32 	%r383, %r13, 12;
	setp.lt.s32 	%p37, %r383, %r187;
	selp.b32 	%r384, 0, %r187, %p37;
	sub.s32 	%r109, %r383, %r384;
	add.s32 	%r385, %r13, 13;
	setp.lt.s32 	%p38, %r385, %r187;
	selp.b32 	%r386, 0, %r187, %p38;
	sub.s32 	%r110, %r385, %r386;
	add.s32 	%r387, %r13, 14;
	setp.lt.s32 	%p39, %r387, %r187;
	selp.b32 	%r388, 0, %r187, %p39;
	sub.s32 	%r111, %r387, %r388;
	add.s32 	%r389, %r13, 15;
	setp.lt.s32 	%p40, %r389, %r187;
	selp.b32 	%r390, 0, %r187, %p40;
	sub.s32 	%r112, %r389, %r390;
	cvt.u16.u32 	%rs1, %r6;
	div.s16 	%rs2, 128, %rs1;
	cvt.s32.s16 	%r113, %rs2;
	mov.b32 	%r535, 0;
	shl.b32 	%r399, %r86, 2;
	shl.b32 	%r402, %r87, 2;
	shl.b32 	%r405, %r88, 2;
	shl.b32 	%r408, %r89, 2;
	shl.b32 	%r411, %r90, 2;
	shl.b32 	%r414, %r91, 2;
	shl.b32 	%r417, %r92, 2;
	shl.b32 	%r424, %r93, 2;
	shl.b32 	%r427, %r94, 2;
	shl.b32 	%r430, %r95, 2;
	shl.b32 	%r433, %r96, 2;
	shl.b32 	%r436, %r97, 2;
	shl.b32 	%r439, %r98, 2;
	shl.b32 	%r442, %r99, 2;
$L__BB96_46:
	setp.gt.u32 	%p41, %r187, 64;
	mov.u32 	%r391, _ZZ9cuda_gemmIiLi128ELi1ELi1ELi128ELi16ELi16ELi64ELi0ELi0EEviiiPT_S1_S1_iiiE11kron_fac_sh;
	mad.lo.s32 	%r116, %r502, 68, %r391;
	shl.b32 	%r392, %r1, 2;
	and.b32  	%r393, %r392, 60;
	add.s32 	%r394, %r116, %r393;
	ld.shared.u32 	%r117, [%r394];
	@%p41 bra 	$L__BB96_79;
	setp.eq.s32 	%p58, %r187, 0;
	mov.b32 	%r505, 0;
	@%p58 bra 	$L__BB96_49;
	setp.lt.s32 	%p59, %r13, %r187;
	selp.b32 	%r446, 0, %r187, %p59;
	sub.s32 	%r447, %r13, %r446;
	shfl.sync.idx.b32	%r448|%p60, %r117, %r447, 4127, -1;
	mul.lo.s32 	%r505, %r448, %r486;
$L__BB96_49:
	setp.lt.s32 	%p61, %r187, 2;
	@%p61 bra 	$L__BB96_51;
	shfl.sync.idx.b32	%r449|%p62, %r117, %r100, 4127, -1;
	mad.lo.s32 	%r505, %r449, %r487, %r505;
$L__BB96_51:
	setp.lt.s32 	%p63, %r187, 3;
	@%p63 bra 	$L__BB96_53;
	shfl.sync.idx.b32	%r450|%p64, %r117, %r101, 4127, -1;
	mad.lo.s32 	%r505, %r450, %r488, %r505;
$L__BB96_53:
	setp.lt.s32 	%p65, %r187, 4;
	@%p65 bra 	$L__BB96_55;
	shfl.sync.idx.b32	%r451|%p66, %r117, %r102, 4127, -1;
	mad.lo.s32 	%r505, %r451, %r489, %r505;
$L__BB96_55:
	setp.lt.s32 	%p67, %r187, 5;
	@%p67 bra 	$L__BB96_57;
	shfl.sync.idx.b32	%r452|%p68, %r117, %r103, 4127, -1;
	mad.lo.s32 	%r505, %r452, %r490, %r505;
$L__BB96_57:
	setp.lt.s32 	%p69, %r187, 6;
	@%p69 bra 	$L__BB96_59;
	add.s32 	%r453, %r13, 5;
	setp.lt.s32 	%p70, %r453, %r187;
	selp.b32 	%r454, 0, %r187, %p70;
	sub.s32 	%r455, %r453, %r454;
	shfl.sync.idx.b32	%r456|%p71, %r117, %r455, 4127, -1;
	mad.lo.s32 	%r505, %r456, %r491, %r505;
$L__BB96_59:
	setp.lt.s32 	%p72, %r187, 7;
	@%p72 bra 	$L__BB96_61;
	shfl.sync.idx.b32	%r457|%p73, %r117, %r104, 4127, -1;
	mad.lo.s32 	%r505, %r457, %r492, %r505;
$L__BB96_61:
	setp.lt.s32 	%p74, %r187, 8;
	@%p74 bra 	$L__BB96_63;
	shfl.sync.idx.b32	%r458|%p75, %r117, %r105, 4127, -1;
	mad.lo.s32 	%r505, %r458, %r493, %r505;
$L__BB96_63:
	setp.lt.s32 	%p76, %r187, 9;
	@%p76 bra 	$L__BB96_65;
	shfl.sync.idx.b32	%r459|%p77, %r117, %r106, 4127, -1;
	mad.lo.s32 	%r505, %r459, %r494, %r505;
$L__BB96_65:
	setp.lt.s32 	%p78, %r187, 10;
	@%p78 bra 	$L__BB96_67;
	shfl.sync.idx.b32	%r460|%p79, %r117, %r107, 4127, -1;
	mad.lo.s32 	%r505, %r460, %r495, %r505;
$L__BB96_67:
	setp.lt.s32 	%p80, %r187, 11;
	@%p80 bra 	$L__BB96_69;
	shfl.sync.idx.b32	%r461|%p81, %r117, %r108, 4127, -1;
	mad.lo.s32 	%r505, %r461, %r496, %r505;
$L__BB96_69:
	setp.lt.s32 	%p82, %r187, 12;
	@%p82 bra 	$L__BB96_71;
	add.s32 	%r462, %r13, 11;
	setp.lt.s32 	%p83, %r462, %r187;
	selp.b32 	%r463, 0, %r187, %p83;
	sub.s32 	%r464, %r462, %r463;
	shfl.sync.idx.b32	%r465|%p84, %r117, %r464, 4127, -1;
	mad.lo.s32 	%r505, %r465, %r497, %r505;
$L__BB96_71:
	setp.lt.s32 	%p85, %r187, 13;
	@%p85 bra 	$L__BB96_73;
	shfl.sync.idx.b32	%r466|%p86, %r117, %r109, 4127, -1;
	mad.lo.s32 	%r505, %r466, %r498, %r505;
$L__BB96_73:
	setp.lt.s32 	%p87, %r187, 14;
	@%p87 bra 	$L__BB96_75;
	shfl.sync.idx.b32	%r467|%p88, %r117, %r110, 4127, -1;
	mad.lo.s32 	%r505, %r467, %r499, %r505;
$L__BB96_75:
	setp.lt.s32 	%p89, %r187, 15;
	@%p89 bra 	$L__BB96_77;
	shfl.sync.idx.b32	%r468|%p90, %r117, %r111, 4127, -1;
	mad.lo.s32 	%r505, %r468, %r500, %r505;
$L__BB96_77:
	setp.lt.s32 	%p91, %r187, 16;
	@%p91 bra 	$L__BB96_111;
	shfl.sync.idx.b32	%r469|%p92, %r117, %r112, 4127, -1;
	mad.lo.s32 	%r505, %r469, %r501, %r505;
	bra.uni 	$L__BB96_111;
$L__BB96_79:
	setp.lt.s32 	%p42, %r187, 1;
	mov.b32 	%r505, 0;
	@%p42 bra 	$L__BB96_81;
	shl.b32 	%r396, %r13, 2;
	add.s32 	%r397, %r116, %r396;
	ld.shared.u32 	%r398, [%r397];
	mul.lo.s32 	%r505, %r398, %r486;
$L__BB96_81:
	setp.lt.s32 	%p43, %r187, 2;
	@%p43 bra 	$L__BB96_83;
	add.s32 	%r400, %r116, %r399;
	ld.shared.u32 	%r401, [%r400];
	mad.lo.s32 	%r505, %r401, %r487, %r505;
$L__BB96_83:
	setp.lt.s32 	%p44, %r187, 3;
	@%p44 bra 	$L__BB96_85;
	add.s32 	%r403, %r116, %r402;
	ld.shared.u32 	%r404, [%r403];
	mad.lo.s32 	%r505, %r404, %r488, %r505;
$L__BB96_85:
	setp.lt.s32 	%p45, %r187, 4;
	@%p45 bra 	$L__BB96_87;
	add.s32 	%r406, %r116, %r405;
	ld.shared.u32 	%r407, [%r406];
	mad.lo.s32 	%r505, %r407, %r489, %r505;
$L__BB96_87:
	setp.lt.s32 	%p46, %r187, 5;
	@%p46 bra 	$L__BB96_89;
	add.s32 	%r409, %r116, %r408;
	ld.shared.u32 	%r410, [%r409];
	mad.lo.s32 	%r505, %r410, %r490, %r505;
$L__BB96_89:
	setp.lt.s32 	%p47, %r187, 6;
	@%p47 bra 	$L__BB96_91;
	add.s32 	%r412, %r116, %r411;
	ld.shared.u32 	%r413, [%r412];
	mad.lo.s32 	%r505, %r413, %r491, %r505;
$L__BB96_91:
	setp.lt.s32 	%p48, %r187, 7;
	@%p48 bra 	$L__BB96_93;
	add.s32 	%r415, %r116, %r414;
	ld.shared.u32 	%r416, [%r415];
	mad.lo.s32 	%r505, %r416, %r492, %r505;
$L__BB96_93:
	setp.lt.s32 	%p49, %r187, 8;
	@%p49 bra 	$L__BB96_95;
	add.s32 	%r418, %r116, %r417;
	ld.shared.u32 	%r419, [%r418];
	mad.lo.s32 	%r505, %r419, %r493, %r505;
$L__BB96_95:
	setp.lt.s32 	%p50, %r187, 9;
	@%p50 bra 	$L__BB96_97;
	shl.b32 	%r420, %r13, 2;
	xor.b32  	%r421, %r420, 32;
	add.s32 	%r422, %r116, %r421;
	ld.shared.u32 	%r423, [%r422];
	mad.lo.s32 	%r505, %r423, %r494, %r505;
$L__BB96_97:
	setp.lt.s32 	%p51, %r187, 10;
	@%p51 bra 	$L__BB96_99;
	add.s32 	%r425, %r116, %r424;
	ld.shared.u32 	%r426, [%r425];
	mad.lo.s32 	%r505, %r426, %r495, %r505;
$L__BB96_99:
	setp.lt.s32 	%p52, %r187, 11;
	@%p52 bra 	$L__BB96_101;
	add.s32 	%r428, %r116, %r427;
	ld.shared.u32 	%r429, [%r428];
	mad.lo.s32 	%r505, %r429, %r496, %r505;
$L__BB96_101:
	setp.lt.s32 	%p53, %r187, 12;
	@%p53 bra 	$L__BB96_103;
	add.s32 	%r431, %r116, %r430;
	ld.shared.u32 	%r432, [%r431];
	mad.lo.s32 	%r505, %r432, %r497, %r505;
$L__BB96_103:
	setp.lt.s32 	%p54, %r187, 13;
	@%p54 bra 	$L__BB96_105;
	add.s32 	%r434, %r116, %r433;
	ld.shared.u32 	%r435, [%r434];
	mad.lo.s32 	%r505, %r435, %r498, %r505;
$L__BB96_105:
	setp.lt.s32 	%p55, %r187, 14;
	@%p55 bra 	$L__BB96_107;
	add.s32 	%r437, %r116, %r436;
	ld.shared.u32 	%r438, [%r437];
	mad.lo.s32 	%r505, %r438, %r499, %r505;
$L__BB96_107:
	setp.lt.s32 	%p56, %r187, 15;
	@%p56 bra 	$L__BB96_109;
	add.s32 	%r440, %r116, %r439;
	ld.shared.u32 	%r441, [%r440];
	mad.lo.s32 	%r505, %r441, %r500, %r505;
$L__BB96_109:
	setp.lt.s32 	%p57, %r187, 16;
	@%p57 bra 	$L__BB96_111;
	add.s32 	%r443, %r116, %r442;
	ld.shared.u32 	%r444, [%r443];
	mad.lo.s32 	%r505, %r444, %r501, %r505;
$L__BB96_111:
	add.s32 	%r535, %r505, %r535;
	add.s32 	%r502, %r502, %r113;
	setp.lt.s32 	%p93, %r502, %r15;
	@%p93 bra 	$L__BB96_46;
$L__BB96_112:
	ld.param.u64 	%rd21, [_Z9cuda_gemmIiLi128ELi1ELi1ELi128ELi16ELi16ELi64ELi0ELi0EEviiiPT_S1_S1_iii_param_5];
	ld.param.u32 	%r473, [_Z9cuda_gemmIiLi128ELi1ELi1ELi128ELi16ELi16ELi64ELi0ELi0EEviiiPT_S1_S1_iii_param_1];
	bar.sync 	0;
	mov.u32 	%r470, %ctaid.x;
	mad.lo.s32 	%r471, %r6, %r470, %r1;
	mad.lo.s32 	%r472, %r9, %r473, %r471;
	cvta.to.global.u64 	%rd18, %rd21;
	mul.wide.s32 	%rd19, %r472, 4;
	add.s64 	%rd20, %rd18, %rd19;
	st.global.u32 	[%rd20], %r535;
$L__BB96_113:
	ret;

}
	// .globl	_Z9cuda_gemmIiLi128ELi1ELi1ELi128ELi16ELi16ELi64ELi0ELi1EEviiiPT_S1_S1_iii
.visible .entry _Z9cuda_gemmIiLi128ELi1ELi1ELi128ELi16ELi16ELi64ELi0ELi1EEviiiPT_S1_S1_iii(
	.param .u32 _Z9cuda_gemmIiLi128ELi1ELi1ELi128ELi16ELi16ELi64ELi0ELi1EEviiiPT_S1_S1_iii_param_0,
	.param .u32 _Z9cuda_gemmIiLi128ELi1ELi1ELi128ELi16ELi16ELi64ELi0ELi1EEviiiPT_S1_S1_iii_param_1,
	.param .u32 _Z9cuda_gemmIiLi128ELi1ELi1ELi128ELi16ELi16ELi64ELi0ELi1EEviiiPT_S1_S1_iii_param_2,
	.param .u64 .ptr .align 1 _Z9cuda_gemmIiLi128ELi1ELi1ELi128ELi16ELi16ELi64ELi0ELi1EEviiiPT_S1_S1_iii_param_3,
	.param .u64 .ptr .align 1 _Z9cuda_gemmIiLi128ELi1ELi1ELi128ELi16ELi16ELi64ELi0ELi1EEviiiPT_S1_S1_iii_param_4,
	.param .u64 .ptr .align 1 _Z9cuda_gemmIiLi128ELi1ELi1ELi128ELi16ELi16ELi64ELi0ELi1EEviiiPT_S1_S1_iii_param_5,
	.param .u32 _Z9cuda_gemmIiLi128ELi1ELi1ELi128ELi16ELi16ELi64ELi0ELi1EEviiiPT_S1_S1_iii_param_6,
	.param .u32 _Z9cuda_gemmIiLi128ELi1ELi1ELi128ELi16ELi16ELi64ELi0ELi1EEviiiPT_S1_S1_iii_param_7,
	.param .u32 _Z9cuda_gemmIiLi128ELi1ELi1ELi128ELi16ELi16ELi64ELi0ELi1EEviiiPT_S1_S1_iii_param_8
)
.maxntid 128
{
	.reg .pred 	%p<28>;
	.reg .b16 	%rs<8>;
	.reg .b32 	%r<277>;
	.reg .b64 	%rd<30>;
	// demoted variable
	.shared .align 128 .b8 _ZZ9cuda_gemmIiLi128ELi1ELi1ELi128ELi16ELi16ELi64ELi0ELi1EEviiiPT_S1_S1_iiiE11kron_fac_sh[1088];
	// demoted variable
	.shared .align 128 .b8 _ZZ9cuda_gemmIiLi128ELi1ELi1ELi128ELi16ELi16ELi64ELi0ELi1EEviiiPT_S1_S1_iiiE3Ash[512];
	ld.param.u32 	%r63, [_Z9cuda_gemmIiLi128ELi1ELi1ELi128ELi16ELi16ELi64ELi0ELi1EEviiiPT_S1_S1_iii_param_2];
	ld.param.u64 	%rd4, [_Z9cuda_gemmIiLi128ELi1ELi1ELi128ELi16ELi16ELi64ELi0ELi1EEviiiPT_S1_S1_iii_param_3];
	ld.param.u64 	%rd5, [_Z9cuda_gemmIiLi128ELi1ELi1ELi128ELi16ELi16ELi64ELi0ELi1EEviiiPT_S1_S1_iii_param_4];
	cvta.to.global.u64 	%rd1, %rd5;
	cvta.to.global.u64 	%rd2, %rd4;
	mov.u32 	%r1, %tid.x;
	mov.u32 	%r2, %ntid.x;
	add.s32 	%r64, %r1, %r2;
	cvt.u16.u32 	%rs3, %r64;
	not.b16 	%rs4, %rs3;
	and.b16  	%rs5, %rs4, 255;
	cvt.u16.u32 	%rs6, %r2;
	and.b16  	%rs7, %rs6, 255;
	div.u16 	%rs1, %rs5, %rs7;
	and.b16  	%rs2, %rs1, 3;
	setp.eq.s16 	%p1, %rs2, 2;
	mov.u32 	%r261, %r1;
	@%p1 bra 	$L__BB97_3;
	cvt.u32.u16 	%r3, %rs2;
	mov.b32 	%r260, 0;
	mov.u32 	%r68, _ZZ9cuda_gemmIiLi128ELi1ELi1ELi128ELi16ELi16ELi64ELi0ELi1EEviiiPT_S1_S1_iiiE11kron_fac_sh;
	mov.u32 	%r261, %r1;
$L__BB97_2:
	.pragma "nounroll";
	mul.wide.u32 	%rd6, %r261, 4;
	add.s64 	%rd7, %rd1, %rd6;
	ld.global.u32 	%r66, [%rd7];
	and.b32  	%r67, %r261, 15;
	mad.lo.s32 	%r69, %r67, 68, %r68;
	shr.u32 	%r70, %r261, 2;
	and.b32  	%r71, %r70, 1073741820;
	add.s32 	%r72, %r69, %r71;
	st.shared.u32 	[%r72], %r66;
	add.s32 	%r261, %r261, %r2;
	add.s32 	%r260, %r260, 1;
	xor.b32  	%r73, %r260, %r3;
	setp.ne.s32 	%p2, %r73, 2;
	@%p2 bra 	$L__BB97_2;
$L__BB97_3:
	setp.lt.u16 	%p3, %rs1, 2;
	@%p3 bra 	$L__BB97_6;
	shl.b32 	%r74, %r2, 1;
	add.s32 	%r264, %r261, %r74;
	shl.b32 	%r10, %r2, 2;
	mad.lo.s32 	%r263, %r2, 3, %r261;
	add.s32 	%r262, %r2, %r261;
$L__BB97_5:
	mul.wide.u32 	%rd8, %r261, 4;
	add.s64 	%rd9, %rd1, %rd8;
	ld.global.u32 	%r75, [%rd9];
	and.b32  	%r76, %r261, 15;
	mov.u32 	%r77, _ZZ9cuda_gemmIiLi128ELi1ELi1ELi128ELi16ELi16ELi64ELi0ELi1EEviiiPT_S1_S1_iiiE11kron_fac_sh;
	mad.lo.s32 	%r78, %r76, 68, %r77;
	shr.u32 	%r79, %r261, 2;
	and.b32  	%r80, %r79, 1073741820;
	add.s32 	%r81, %r78, %r80;
	st.shared.u32 	[%r81], %r75;
	add.s32 	%r82, %r261, %r2;
	mul.wide.u32 	%rd10, %r262, 4;
	add.s64 	%rd11, %rd1, %rd10;
	ld.global.u32 	%r83, [%rd11];
	and.b32  	%r84, %r262, 15;
	mad.lo.s32 	%r85, %r84, 68, %r77;
	shr.u32 	%r86, %r262, 2;
	and.b32  	%r87, %r86, 1073741820;
	add.s32 	%r88, %r85, %r87;
	st.shared.u32 	[%r88], %r83;
	add.s32 	%r89, %r82, %r2;
	mul.wide.u32 	%rd12, %r264, 4;
	add.s64 	%rd13, %rd1, %rd12;
	ld.global.u32 	%r90, [%rd13];
	and.b32  	%r91, %r264, 15;
	mad.lo.s32 	%r92, %r91, 68, %r77;
	shr.u32 	%r93, %r264, 2;
	and.b32  	%r94, %r93, 1073741820;
	add.s32 	%r95, %r92, %r94;
	st.shared.u32 	[%r95], %r90;
	add.s32 	%r96, %r89, %r2;
	mul.wide.u32 	%rd14, %r263, 4;
	add.s64 	%rd15, %rd1, %rd14;
	ld.global.u32 	%r97, [%rd15];
	and.b32  	%r98, %r263, 15;
	mad.lo.s32 	%r99, %r98, 68, %r77;
	shr.u32 	%r100, %r263, 2;
	and.b32  	%r101, %r100, 1073741820;
	add.s32 	%r102, %r99, %r101;
	st.shared.u32 	[%r102], %r97;
	add.s32 	%r261, %r96, %r2;
	add.s32 	%r264, %r264, %r10;
	add.s32 	%r263, %r263, %r10;
	add.s32 	%r262, %r262, %r10;
	setp.lt.u32 	%p4, %r261, 256;
	@%p4 bra 	$L__BB97_5;
$L__BB97_6:
	mov.u32 	%r21, %ctaid.y;
	mov.u32 	%r103, %nctaid.y;
	setp.ge.u32 	%p5, %r21, %r103;
	@%p5 bra 	$L__BB97_15;
	mov.u32 	%r22, %ctaid.x;
	setp.gt.u32 	%p6, %r1, 31;
	shl.b32 	%r23, %r2, 2;
	@%p6 bra 	$L__BB97_14;
	shl.b32 	%r24, %r22, 7;
	shl.b32 	%r270, %r1, 2;
	mul.lo.s32 	%r26, %r21, %r63;
	add.s32 	%r104, %r270, %r23;
	max.u32 	%r105, %r104, 128;
	setp.lt.u32 	%p7, %r104, 128;
	selp.u32 	%r106, 1, 0, %p7;
	add.s32 	%r107, %r104, %r106;
	sub.s32 	%r108, %r105, %r107;
	div.u32 	%r109, %r108, %r23;
	add.s32 	%r27, %r109, %r106;
	and.b32  	%r110, %r27, 3;
	setp.eq.s32 	%p8, %r110, 3;
	@%p8 bra 	$L__BB97_11;
	shl.b32 	%r111, %r1, 4;
	mov.u32 	%r112, _ZZ9cuda_gemmIiLi128ELi1ELi1ELi128ELi16ELi16ELi64ELi0ELi1EEviiiPT_S1_S1_iiiE3Ash;
	add.s32 	%r268, %r112, %r111;
	shl.b32 	%r29, %r2, 4;
	add.s32 	%r113, %r26, %r24;
	add.s32 	%r267, %r113, %r270;
	add.s32 	%r114, %r27, 1;
	and.b32  	%r115, %r114, 3;
	neg.s32 	%r266, %r115;
$L__BB97_10:
	.pragma "nounroll";
	mul.wide.s32 	%rd16, %r267, 4;
	add.s64 	%rd17, %rd2, %rd16;
	ld.global.v4.u32 	{%r116, %r117, %r118, %r119}, [%rd17];
	st.shared.v4.u32 	[%r268], {%r116, %r117, %r118, %r119};
	add.s32 	%r270, %r270, %r23;
	add.s32 	%r268, %r268, %r29;
	add.s32 	%r267, %r267, %r23;
	add.s32 	%r266, %r266, 1;
	setp.ne.s32 	%p9, %r266, 0;
	@%p9 bra 	$L__BB97_10;
$L__BB97_11:
	setp.lt.u32 	%p10, %r27, 3;
	@%p10 bra 	$L__BB97_14;
	add.s32 	%r120, %r270, %r26;
	add.s32 	%r271, %r120, %r24;
	mad.lo.s32 	%r275, %r2, 12, %r271;
	shl.b32 	%r43, %r2, 4;
	shl.b32 	%r121, %r2, 3;
	add.s32 	%r274, %r271, %r121;
	add.s32 	%r273, %r271, %r23;
	mul.lo.s32 	%r46, %r2, 48;
	shl.b32 	%r122, %r270, 2;
	mov.u32 	%r123, _ZZ9cuda_gemmIiLi128ELi1ELi1ELi128ELi16ELi16ELi64ELi0ELi1EEviiiPT_S1_S1_iiiE3Ash;
	add.s32 	%r272, %r123, %r122;
	shl.b32 	%r48, %r2, 6;
	shl.b32 	%r49, %r2, 5;
$L__BB97_13:
	mul.wide.s32 	%rd18, %r275, 4;
	add.s64 	%rd19, %rd2, %rd18;
	mul.wide.s32 	%rd20, %r274, 4;
	add.s64 	%rd21, %rd2, %rd20;
	mul.wide.s32 	%rd22, %r273, 4;
	add.s64 	%rd23, %rd2, %rd22;
	mul.wide.s32 	%rd24, %r271, 4;
	add.s64 	%rd25, %rd2, %rd24;
	ld.global.v4.u32 	{%r124, %r125, %r126, %r127}, [%rd25];
	st.shared.v4.u32 	[%r272], {%r124, %r125, %r126, %r127};
	add.s32 	%r128, %r270, %r23;
	ld.global.v4.u32 	{%r129, %r130, %r131, %r132}, [%rd23];
	add.s32 	%r133, %r272, %r43;
	st.shared.v4.u32 	[%r133], {%r129, %r130, %r131, %r132};
	add.s32 	%r134, %r128, %r23;
	ld.global.v4.u32 	{%r135, %r136, %r137, %r138}, [%rd21];
	add.s32 	%r139, %r272, %r49;
	st.shared.v4.u32 	[%r139], {%r135, %r136, %r137, %r138};
	add.s32 	%r140, %r134, %r23;
	ld.global.v4.u32 	{%r141, %r142, %r143, %r144}, [%rd19];
	add.s32 	%r145, %r272, %r46;
	st.shared.v4.u32 	[%r145], {%r141, %r142, %r143, %r144};
	add.s32 	%r270, %r140, %r23;
	add.s32 	%r275, %r275, %r43;
	add.s32 	%r274, %r274, %r43;
	add.s32 	%r273, %r273, %r43;
	add.s32 	%r272, %r272, %r48;
	add.s32 	%r271, %r271, %r43;
	setp.lt.u32 	%p11, %r270, 128;
	@%p11 bra 	$L__BB97_13;
$L__BB97_14:
	ld.param.u64 	%rd29, [_Z9cuda_gemmIiLi128ELi1ELi1ELi128ELi16ELi16ELi64ELi0ELi1EEviiiPT_S1_S1_iii_param_5];
	ld.param.u32 	%r258, [_Z9cuda_gemmIiLi128ELi1ELi1ELi128ELi16ELi16ELi64ELi0ELi1EEviiiPT_S1_S1_iii_param_1];
	mov.u32 	%r146, %tid.x;
	and.b32  	%r147, %r146, 7;
	shl.b32 	%r148, %r146, 4;
	and.b32  	%r149, %r148, 112;
	bar.sync 	0;
	mov.u32 	%r150, _ZZ9cuda_gemmIiLi128ELi1ELi1ELi128ELi16ELi16ELi64ELi0ELi1EEviiiPT_S1_S1_iiiE3Ash;
	mad.lo.s32 	%r151, %r147, 68, %r150;
	ld.shared.u32 	%r152, [%r151];
	add.s32 	%r153, %r147, 1;
	ld.shared.u32 	%r154, [%r151+4];
	add.s32 	%r155, %r147, 2;
	ld.shared.u32 	%r156, [%r151+8];
	add.s32 	%r157, %r147, 3;
	ld.shared.u32 	%r158, [%r151+12];
	add.s32 	%r159, %r147, 4;
	ld.shared.u32 	%r160, [%r151+16];
	add.s32 	%r161, %r147, 5;
	ld.shared.u32 	%r162, [%r151+20];
	add.s32 	%r163, %r147, 6;
	ld.shared.u32 	%r164, [%r151+24];
	add.s32 	%r165, %r147, 7;
	ld.shared.u32 	%r166, [%r151+28];
	or.b32  	%r167, %r147, 8;
	or.b32  	%r168, %r149, %r167;
	shl.b32 	%r169, %r168, 2;
	add.s32 	%r170, %r150, %r169;
	ld.shared.u32 	%r171, [%r170];
	add.s32 	%r172, %r147, 9;
	and.b32  	%r173, %r172, 15;
	or.b32  	%r174, %r149, %r173;
	shl.b32 	%r175, %r174, 2;
	add.s32 	%r176, %r150, %r175;
	ld.shared.u32 	%r177, [%r176];
	add.s32 	%r178, %r147, 10;
	and.b32  	%r179, %r178, 15;
	or.b32  	%r180, %r149, %r179;
	shl.b32 	%r181, %r180, 2;
	add.s32 	%r182, %r150, %r181;
	ld.shared.u32 	%r183, [%r182];
	add.s32 	%r184, %r147, 11;
	and.b32  	%r185, %r184, 15;
	or.b32  	%r186, %r149, %r185;
	shl.b32 	%r187, %r186, 2;
	add.s32 	%r188, %r150, %r187;
	ld.shared.u32 	%r189, [%r188];
	add.s32 	%r190, %r147, 12;
	and.b32  	%r191, %r190, 15;
	or.b32  	%r192, %r149, %r191;
	shl.b32 	%r193, %r192, 2;
	add.s32 	%r194, %r150, %r193;
	ld.shared.u32 	%r195, [%r194];
	add.s32 	%r196, %r147, 13;
	and.b32  	%r197, %r196, 15;
	or.b32  	%r198, %r149, %r197;
	shl.b32 	%r199, %r198, 2;
	add.s32 	%r200, %r150, %r199;
	ld.shared.u32 	%r201, [%r200];
	add.s32 	%r202, %r147, 14;
	and.b32  	%r203, %r202, 15;
	or.b32  	%r204, %r149, %r203;
	shl.b32 	%r205, %r204, 2;
	add.s32 	%r206, %r150, %r205;
	ld.shared.u32 	%r207, [%r206];
	add.s32 	%r208, %r147, -1;
	and.b32  	%r209, %r208, 15;
	or.b32  	%r210, %r149, %r209;
	shl.b32 	%r211, %r210, 2;
	add.s32 	%r212, %r150, %r211;
	ld.shared.u32 	%r213, [%r212];
	shr.u32 	%r214, %r146, 3;
	mov.u32 	%r215, _ZZ9cuda_gemmIiLi128ELi1ELi1ELi128ELi16ELi16ELi64ELi0ELi1EEviiiPT_S1_S1_iiiE11kron_fac_sh;
	mad.lo.s32 	%r216, %r214, 68, %r215;
	shl.b32 	%r217, %r146, 2;
	and.b32  	%r218, %r217, 60;
	add.s32 	%r219, %r216, %r218;
	ld.shared.u32 	%r220, [%r219];
	shfl.sync.idx.b32	%r221|%p12, %r220, %r147, 4127, -1;
	mul.lo.s32 	%r222, %r221, %r152;
	shfl.sync.idx.b32	%r223|%p13, %r220, %r153, 4127, -1;
	mad.lo.s32 	%r224, %r223, %r154, %r222;
	shfl.sync.idx.b32	%r225|%p14, %r220, %r155, 4127, -1;
	mad.lo.s32 	%r226, %r225, %r156, %r224;
	shfl.sync.idx.b32	%r227|%p15, %r220, %r157, 4127, -1;
	mad.lo.s32 	%r228, %r227, %r158, %r226;
	shfl.sync.idx.b32	%r229|%p16, %r220, %r159, 4127, -1;
	mad.lo.s32 	%r230, %r229, %r160, %r228;
	shfl.sync.idx.b32	%r231|%p17, %r220, %r161, 4127, -1;
	mad.lo.s32 	%r232, %r231, %r162, %r230;
	shfl.sync.idx.b32	%r233|%p18, %r220, %r163, 4127, -1;
	mad.lo.s32 	%r234, %r233, %r164, %r232;
	shfl.sync.idx.b32	%r235|%p19, %r220, %r165, 4127, -1;
	mad.lo.s32 	%r236, %r235, %r166, %r234;
	shfl.sync.idx.b32	%r237|%p20, %r220, %r167, 4127, -1;
	mad.lo.s32 	%r238, %r237, %r171, %r236;
	shfl.sync.idx.b32	%r239|%p21, %r220, %r173, 4127, -1;
	mad.lo.s32 	%r240, %r239, %r177, %r238;
	shfl.sync.idx.b32	%r241|%p22, %r220, %r179, 4127, -1;
	mad.lo.s32 	%r242, %r241, %r183, %r240;
	shfl.sync.idx.b32	%r243|%p23, %r220, %r185, 4127, -1;
	mad.lo.s32 	%r244, %r243, %r189, %r242;
	shfl.sync.idx.b32	%r245|%p24, %r220, %r191, 4127, -1;
	mad.lo.s32 	%r246, %r245, %r195, %r244;
	shfl.sync.idx.b32	%r247|%p25, %r220, %r197, 4127, -1;
	mad.lo.s32 	%r248, %r247, %r201, %r246;
	shfl.sync.idx.b32	%r249|%p26, %r220, %r203, 4127, -1;
	mad.lo.s32 	%r250, %r249, %r207, %r248;
	shfl.sync.idx.b32	%r251|%p27, %r220, %r209, 4127, -1;
	mad.lo.s32 	%r252, %r251, %r213, %r250;
	bar.sync 	0;
	mov.u32 	%r253, %ctaid.y;
	mov.u32 	%r254, %ctaid.x;
	shl.b32 	%r255, %r254, 3;
	add.s32 	%r256, %r255, %r146;
	mad.lo.s32 	%r257, %r253, %r258, %r256;
	cvta.to.global.u64 	%rd26, %rd29;
	mul.wide.s32 	%rd27, %r257, 4;
	add.s64 	%rd28, %rd26, %rd27;
	st.global.u32 	[%rd28], %r252;
$L__BB97_15:
	ret;

}
	// .globl	_Z9cuda_gemmIiLi128ELi1ELi1ELi128ELi16ELi16ELi64ELi1ELi0EEviiiPT_S1_S1_iii
.visible .entry _Z9cuda_gemmIiLi128ELi1ELi1ELi128ELi16ELi16ELi64ELi1ELi0EEviiiPT_S1_S1_iii(
	.param .u32 _Z9cuda_gemmIiLi128ELi1ELi1ELi128ELi16ELi16ELi64ELi1ELi0EEviiiPT_S1_S1_iii_param_0,
	.param .u32 _Z9cuda_gemmIiLi128ELi1ELi1ELi128ELi16ELi16ELi64ELi1ELi0EEviiiPT_S1_S1_iii_param_1,
	.param .u32 _Z9cuda_gemmIiLi128ELi1ELi1ELi128ELi16ELi16ELi64ELi1ELi0EEviiiPT_S1_S1_iii_param_2,
	.param .u64 .ptr .align 1 _Z9cuda_gemmIiLi128ELi1ELi1ELi128ELi16ELi16ELi64ELi1ELi0EEviiiPT_S1_S1_iii_param_3,
	.param .u64 .ptr .align 1 _Z9cuda_gemmIiLi128ELi1ELi1ELi128ELi16ELi16ELi64ELi1ELi0EEviiiPT_S1_S1_iii_param_4,
	.param .u64 .ptr .align 1 _Z9cuda_gemmIiLi128ELi1ELi1ELi128ELi16ELi16ELi64ELi1ELi0EEviiiPT_S1_S1_iii_param_5,
	.param .u32 _Z9cuda_gemmIiLi128ELi1ELi1ELi128ELi16ELi16ELi64ELi1ELi0EEviiiPT_S1_S1_iii_param_6,
	.param .u32 _Z9cuda_gemmIiLi128ELi1ELi1ELi128ELi16ELi16ELi64ELi1ELi0EEviiiPT_S1_S1_iii_param_7,
	.param .u32 _Z9cuda_gemmIiLi128ELi1ELi1ELi128ELi16ELi16ELi64ELi1ELi0EEviiiPT_S1_S1_iii_param_8
)
.maxntid 128
{
	.reg .pred 	%p<94>;
	.reg .b16 	%rs<3>;
	.reg .b32 	%r<525>;
	.reg .b64 	%rd<26>;
	// demoted variable
	.shared .align 128 .b8 _ZZ9cuda_gemmIiLi128ELi1ELi1ELi128ELi16ELi16ELi64ELi1ELi0EEviiiPT_S1_S1_iiiE11kron_fac_sh[1088];
	// demoted variable
	.shared .align 128 .b8 _ZZ9cuda_gemmIiLi128ELi1ELi1ELi128ELi16ELi16ELi64ELi1ELi0EEviiiPT_S1_S1_iiiE3Ash[512];
	ld.param.u64 	%rd9, [_Z9cuda_gemmIiLi128ELi1ELi1ELi128ELi16ELi16ELi64ELi1ELi0EEviiiPT_S1_S1_iii_param_3];
	ld.param.u64 	%rd7, [_Z9cuda_gemmIiLi128ELi1ELi1ELi128ELi16ELi16ELi64ELi1ELi0EEviiiPT_S1_S1_iii_param_4];
	ld.param.u32 	%r180, [_Z9cuda_gemmIiLi128ELi1ELi1ELi128ELi16ELi16ELi64ELi1ELi0EEviiiPT_S1_S1_iii_param_6];
	ld.param.u32 	%r181, [_Z9cuda_gemmIiLi128ELi1ELi1ELi128ELi16ELi16ELi64ELi1ELi0EEviiiPT_S1_S1_iii_param_7];
	cvta.to.global.u64 	%rd1, %rd9;
	mov.u32 	%r1, %tid.x;
	mul.lo.s32 	%r2, %r181, %r180;
	setp.ge.u32 	%p1, %r1, %r2;
	@%p1 bra 	$L__BB98_3;
	mov.u32 	%r3, %ntid.x;
	cvta.to.global.u64 	%rd2, %rd7;
	mov.u32 	%r184, _ZZ9cuda_gemmIiLi128ELi1ELi1ELi128ELi16ELi16ELi64ELi1ELi0EEviiiPT_S1_S1_iiiE11kron_fac_sh;
	mov.u32 	%r464, %r1;
$L__BB98_2:
	mul.wide.u32 	%rd10, %r464, 4;
	add.s64 	%rd11, %rd2, %rd10;
	ld.global.u32 	%r182, [%rd11];
	rem.u32 	%r183, %r464, %r180;
	mad.lo.s32 	%r185, %r183, 68, %r184;
	div.u32 	%r186, %r464, %r181;
	shl.b32 	%r187, %r186, 2;
	add.s32 	%r188, %r185, %r187;
	st.shared.u32 	[%r188], %r182;
	add.s32 	%r464, %r464, %r3;
	setp.lt.u32 	%p2, %r464, %r2;
	@%p2 bra 	$L__BB98_2;
$L__BB98_3:
	div.s32 	%r6, 128, %r181;
	div.u32 	%r491, %r1, %r6;
	mul.lo.s32 	%r189, %r491, %r6;
	sub.s32 	%r7, %r1, %r189;
	mov.u32 	%r9, %ctaid.y;
	mov.u32 	%r190, %nctaid.y;
	setp.ge.u32 	%p3, %r9, %r190;
	@%p3 bra 	$L__BB98_113;
	setp.gt.u32 	%p4, %r1, 31;
	mov.u32 	%r10, %ntid.x;
	shl.b32 	%r11, %r10, 2;
	and.b32  	%r12, %r7, 15;
	mul.lo.s32 	%r13, %r7, %r181;
	min.s32 	%r14, %r180, 16;
	@%p4 bra 	$L__BB98_11;
	shl.b32 	%r468, %r1, 2;
	shl.b32 	%r16, %r9, 7;
	add.s32 	%r191, %r468, %r11;
	max.u32 	%r192, %r191, 128;
	setp.lt.u32 	%p5, %r191, 128;
	selp.u32 	%r193, 1, 0, %p5;
	add.s32 	%r194, %r191, %r193;
	sub.s32 	%r195, %r192, %r194;
	div.u32 	%r196, %r195, %r11;
	add.s32 	%r17, %r196, %r193;
	and.b32  	%r197, %r17, 3;
	setp.eq.s32 	%p6, %r197, 3;
	@%p6 bra 	$L__BB98_8;
	shl.b32 	%r198, %r1, 4;
	mov.u32 	%r199, _ZZ9cuda_gemmIiLi128ELi1ELi1ELi128ELi16ELi16ELi64ELi1ELi0EEviiiPT_S1_S1_iiiE3Ash;
	add.s32 	%r466, %r199, %r198;
	shl.b32 	%r19, %r10, 4;
	add.s32 	%r200, %r16, %r468;
	mul.wide.u32 	%rd12, %r200, 4;
	add.s64 	%rd25, %rd1, %rd12;
	mul.wide.u32 	%rd4, %r10, 16;
	add.s32 	%r201, %r17, 1;
	and.b32  	%r202, %r201, 3;
	neg.s32 	%r465, %r202;
$L__BB98_7:
	.pragma "nounroll";
	ld.global.v4.u32 	{%r203, %r204, %r205, %r206}, [%rd25];
	st.shared.v4.u32 	[%r466], {%r203, %r204, %r205, %r206};
	add.s32 	%r468, %r468, %r11;
	add.s32 	%r466, %r466, %r19;
	add.s64 	%rd25, %rd25, %rd4;
	add.s32 	%r465, %r465, 1;
	setp.ne.s32 	%p7, %r465, 0;
	@%p7 bra 	$L__BB98_7;
$L__BB98_8:
	setp.lt.u32 	%p8, %r17, 3;
	@%p8 bra 	$L__BB98_11;
	add.s32 	%r469, %r468, %r16;
	mad.lo.s32 	%r473, %r10, 12, %r469;
	shl.b32 	%r30, %r10, 4;
	shl.b32 	%r207, %r10, 3;
	add.s32 	%r472, %r469, %r207;
	add.s32 	%r471, %r469, %r11;
	mul.lo.s32 	%r33, %r10, 48;
	shl.b32 	%r208, %r468, 2;
	mov.u32 	%r209, _ZZ9cuda_gemmIiLi128ELi1ELi1ELi128ELi16ELi16ELi64ELi1ELi0EEviiiPT_S1_S1_iiiE3Ash;
	add.s32 	%r470, %r209, %r208;
	shl.b32 	%r35, %r10, 6;
	shl.b32 	%r36, %r10, 5;
$L__BB98_10:
	mul.wide.s32 	%rd13, %r473, 4;
	add.s64 	%rd14, %rd1, %rd13;
	mul.wide.s32 	%rd15, %r472, 4;
	add.s64 	%rd16, %rd1, %rd15;
	mul.wide.s32 	%rd17, %r471, 4;
	add.s64 	%rd18, %rd1, %rd17;
	mul.wide.s32 	%rd19, %r469, 4;
	add.s64 	%rd20, %rd1, %rd19;
	ld.global.v4.u32 	{%r210, %r211, %r212, %r213}, [%rd20];
	st.shared.v4.u32 	[%r470], {%r210, %r211, %r212, %r213};
	add.s32 	%r214, %r468, %r11;
	ld.global.v4.u32 	{%r215, %r216, %r217, %r218}, [%rd18];
	add.s32 	%r219, %r470, %r30;
	st.shared.v4.u32 	[%r219], {%r215, %r216, %r217, %r218};
	add.s32 	%r220, %r214, %r11;
	ld.global.v4.u32 	{%r221, %r222, %r223, %r224}, [%rd16];
	add.s32 	%r225, %r470, %r36;
	st.shared.v4.u32 	[%r225], {%r221, %r222, %r223, %r224};
	add.s32 	%r226, %r220, %r11;
	ld.global.v4.u32 	{%r227, %r228, %r229, %r230}, [%rd14];
	add.s32 	%r231, %r470, %r33;
	st.shared.v4.u32 	[%r231], {%r227, %r228, %r229, %r230};
	add.s32 	%r468, %r226, %r11;
	add.s32 	%r473, %r473, %r30;
	add.s32 	%r472, %r472, %r30;
	add.s32 	%r471, %r471, %r30;
	add.s32 	%r470, %r470, %r35;
	add.s32 	%r469, %r469, %r30;
	setp.lt.u32 	%p9, %r468, 128;
	@%p9 bra 	$L__BB98_10;
$L__BB98_11:
	setp.lt.s32 	%p10, %r6, 1;
	bar.sync 	0;
	mov.b32 	%r524, 0;
	@%p10 bra 	$L__BB98_112;
	setp.lt.s32 	%p11, %r181, 1;
	@%p11 bra 	$L__BB98_14;
	add.s32 	%r234, %r12, %r13;
	shl.b32 	%r235, %r234, 2;
	mov.u32 	%r236, _ZZ9cuda_gemmIiLi128ELi1ELi1ELi128ELi16ELi16ELi64ELi1ELi0EEviiiPT_S1_S1_iiiE3Ash;
	add.s32 	%r237, %r236, %r235;
	ld.shared.u32 	%r475, [%r237];
$L__BB98_14:
	setp.lt.s32 	%p12, %r181, 2;
	@%p12 bra 	$L__BB98_16;
	add.s32 	%r239, %r7, 1;
	and.b32  	%r240, %r239, 15;
	add.s32 	%r241, %r240, %r13;
	shl.b32 	%r242, %r241, 2;
	mov.u32 	%r243, _ZZ9cuda_gemmIiLi128ELi1ELi1ELi128ELi16ELi16ELi64ELi1ELi0EEviiiPT_S1_S1_iiiE3Ash;
	add.s32 	%r244, %r243, %r242;
	ld.shared.u32 	%r476, [%r244];
$L__BB98_16:
	setp.lt.s32 	%p13, %r181, 3;
	@%p13 bra 	$L__BB98_18;
	add.s32 	%r246, %r7, 2;
	and.b32  	%r247, %r246, 15;
	add.s32 	%r248, %r247, %r13;
	shl.b32 	%r249, %r248, 2;
	mov.u32 	%r250, _ZZ9cuda_gemmIiLi128ELi1ELi1ELi128ELi16ELi16ELi64ELi1ELi0EEviiiPT_S1_S1_iiiE3Ash;
	add.s32 	%r251, %r250, %r249;
	ld.shared.u32 	%r477, [%r251];
$L__BB98_18:
	setp.lt.s32 	%p14, %r181, 4;
	@%p14 bra 	$L__BB98_20;
	add.s32 	%r253, %r7, 3;
	and.b32  	%r254, %r253, 15;
	add.s32 	%r255, %r254, %r13;
	shl.b32 	%r256, %r255, 2;
	mov.u32 	%r257, _ZZ9cuda_gemmIiLi128ELi1ELi1ELi128ELi16ELi16ELi64ELi1ELi0EEviiiPT_S1_S1_iiiE3Ash;
	add.s32 	%r258, %r257, %r256;
	ld.shared.u32 	%r478, [%r258];
$L__BB98_20:
	setp.lt.s32 	%p15, %r181, 5;
	@%p15 bra 	$L__BB98_22;
	add.s32 	%r260, %r7, 4;
	and.b32  	%r261, %r260, 15;
	add.s32 	%r262, %r261, %r13;
	shl.b32 	%r263, %r262, 2;
	mov.u32 	%r264, _ZZ9cuda_gemmIiLi128ELi1ELi1ELi128ELi16ELi16ELi64ELi1ELi0EEviiiPT_S1_S1_iiiE3Ash;
	add.s32 	%r265, %r264, %r263;
	ld.shared.u32 	%r479, [%r265];
$L__BB98_22:
	setp.lt.s32 	%p16, %r181, 6;
	@%p16 bra 	$L__BB98_24;
	add.s32 	%r267, %r7, 5;
	and.b32  	%r268, %r267, 15;
	add.s32 	%r269, %r268, %r13;
	shl.b32 	%r270, %r269, 2;
	mov.u32 	%r271, _ZZ9cuda_gemmIiLi128ELi1ELi1ELi128ELi16ELi16ELi64ELi1ELi0EEviiiPT_S1_S1_iiiE3Ash;
	add.s32 	%r272, %r271, %r270;
	ld.shared.u32 	%r480, [%r272];
$L__BB98_24:
	setp.lt.s32 	%p17, %r181, 7;
	@%p17 bra 	$L__BB98_26;
	add.s32 	%r274, %r7, 6;
	and.b32  	%r275, %r274, 15;
	add.s32 	%r276, %r275, %r13;
	shl.b32 	%r277, %r276, 2;
	mov.u32 	%r278, _ZZ9cuda_gemmIiLi128ELi1ELi1ELi128ELi16ELi16ELi64ELi1ELi0EEviiiPT_S1_S1_iiiE3Ash;
	add.s32 	%r279, %r278, %r277;
	ld.shared.u32 	%r481, [%r279];
$L__BB98_26:
	setp.lt.s32 	%p18, %r181, 8;
	@%p18 bra 	$L__BB98_28;
	add.s32 	%r281, %r7, 7;
	and.b32  	%r282, %r281, 15;
	add.s32 	%r283, %r282, %r13;
	shl.b32 	%r284, %r283, 2;
	mov.u32 	%r285, _ZZ9cuda_gemmIiLi128ELi1ELi1ELi128ELi16ELi16ELi64ELi1ELi0EEviiiPT_S1_S1_iiiE3Ash;
	add.s32 	%r286, %r285, %r284;
	ld.shared.u32 	%r482, [%r286];
$L__BB98_28:
	setp.lt.s32 	%p19, %r181, 9;
	@%p19 bra 	$L__BB98_30;
	xor.b32  	%r288, %r12, 8;
	add.s32 	%r289, %r288, %r13;
	shl.b32 	%r290, %r289, 2;
	mov.u32 	%r291, _ZZ9cuda_gemmIiLi128ELi1ELi1ELi128ELi16ELi16ELi64ELi1ELi0EEviiiPT_S1_S1_iiiE3Ash;
	add.s32 	%r292, %r291, %r290;
	ld.shared.u32 	%r483, [%r292];
$L__BB98_30:
	setp.lt.s32 	%p20, %r181, 10;
	@%p20 bra 	$L__BB98_32;
	add.s32 	%r294, %r7, 9;
	and.b32  	%r295, %r294, 15;
	add.s32 	%r296, %r295, %r13;
	shl.b32 	%r297, %r296, 2;
	mov.u32 	%r298, _ZZ9cuda_gemmIiLi128ELi1ELi1ELi128ELi16ELi16ELi64ELi1ELi0EEviiiPT_S1_S1_iiiE3Ash;
	add.s32 	%r299, %r298, %r297;
	ld.shared.u32 	%r484, [%r299];
$L__BB98_32:
	setp.lt.s32 	%p21, %r181, 11;
	@%p21 bra 	$L__BB98_34;
	add.s32 	%r301, %r7, 10;
	and.b32  	%r302, %r301, 15;
	add.s32 	%r303, %r302, %r13;
	shl.b32 	%r304, %r303, 2;
	mov.u32 	%r305, _ZZ9cuda_gemmIiLi128ELi1ELi1ELi128ELi16ELi16ELi64ELi1ELi0EEviiiPT_S1_S1_iiiE3Ash;
	add.s32 	%r306, %r305, %r304;
	ld.shared.u32 	%r485, [%r306];
$L__BB98_34:
	setp.lt.s32 	%p22, %r181, 12;
	@%p22 bra 	$L__BB98_36;
	add.s32 	%r308, %r7, 11;
	and.b32  	%r309, %r308, 15;
	add.s32 	%r310, %r309, %r13;
	shl.b32 	%r311, %r310, 2;
	mov.u32 	%r312, _ZZ9cuda_gemmIiLi128ELi1ELi1ELi128ELi16ELi16ELi64ELi1ELi0EEviiiPT_S1_S1_iiiE3Ash;
	add.s32 	%r313, %r312, %r311;
	ld.shared.u32 	%r486, [%r313];
$L__BB98_36:
	setp.lt.s32 	%p23, %r181, 13;
	@%p23 bra 	$L__BB98_38;
	add.s32 	%r315, %r7, 12;
	and.b32  	%r316, %r315, 15;
	add.s32 	%r317, %r316, %r13;
	shl.b32 	%r318, %r317, 2;
	mov.u32 	%r319, _ZZ9cuda_gemmIiLi128ELi1ELi1ELi128ELi16ELi16ELi64ELi1ELi0EEviiiPT_S1_S1_iiiE3Ash;
	add.s32 	%r320, %r319, %r318;
	ld.shared.u32 	%r487, [%r320];
$L__BB98_38:
	setp.lt.s32 	%p24, %r181, 14;
	@%p24 bra 	$L__BB98_40;
	add.s32 	%r322, %r7, 13;
	and.b32  	%r323, %r322, 15;
	add.s32 	%r324, %r323, %r13;
	shl.b32 	%r325, %r324, 2;
	mov.u32 	%r326, _ZZ9cuda_gemmIiLi128ELi1ELi1ELi128ELi16ELi16ELi64ELi1ELi0EEviiiPT_S1_S1_iiiE3Ash;
	add.s32 	%r327, %r326, %r325;
	ld.shared.u32 	%r488, [%r327];
$L__BB98_40:
	setp.lt.s32 	%p25, %r181, 15;
	@%p25 bra 	$L__BB98_42;
	add.s32 	%r329, %r7, 14;
	and.b32  	%r330, %r329, 15;
	add.s32 	%r331, %r330, %r13;
	shl.b32 	%r332, %r331, 2;
	mov.u32 	%r333, _ZZ9cuda_gemmIiLi128ELi1ELi1ELi128ELi16ELi16ELi64ELi1ELi0EEviiiPT_S1_S1_iiiE3Ash;
	add.s32 	%r334, %r333, %r332;
	ld.shared.u32 	%r489, [%r334];
$L__BB98_42:
	setp.lt.s32 	%p26, %r181, 16;
	@%p26 bra 	$L__BB98_44;
	add.s32 	%r336, %r7, -1;
	and.b32  	%r337, %r336, 15;
	add.s32 	%r338, %r337, %r13;
	shl.b32 	%r339, %r338, 2;
	mov.u32 	%r340, _ZZ9cuda_gemmIiLi128ELi1ELi1ELi128ELi16ELi16ELi64ELi1ELi0EEviiiPT_S1_S1_iiiE3Ash;
	add.s32 	%r341, %r340, %r339;
	ld.shared.u32 	%r490, [%r341];
$L__BB98_44:
	setp.ge.s32 	%p27, %r491, %r14;
	@%p27 bra 	$L__BB98_112;
	add.s32 	%r344, %r7, 1;
	and.b32  	%r81, %r344, 15;
	add.s32 	%r345, %r7, 2;
	and.b32  	%r82, %r345, 15;
	add.s32 	%r346, %r7, 3;
	and.b32  	%r83, %r346, 15;
	add.s32 	%r347, %r7, 4;
	and.b32  	%r84, %r347, 15;
	add.s32 	%r348, %r7, 5;
	and.b32  	%r85, %r348, 15;
	add.s32 	%r349, %r7, 6;
	and.b32  	%r86, %r349, 15;
	add.s32 	%r350, %r7, 7;
	and.b32  	%r87, %r350, 15;
	add.s32 	%r351, %r7, 9;
	and.b32  	%r88, %r351, 15;
	add.s32 	%r352, %r7, 10;
	and.b32  	%r89, %r352, 15;
	add.s32 	%r353, %r7, 11;
	and.b32  	%r90, %r353, 15;
	add.s32 	%r354, %r7, 12;
	and.b32  	%r91, %r354, 15;
	add.s32 	%r355, %r7, 13;
	and.b32  	%r92, %r355, 15;
	add.s32 	%r356, %r7, 14;
	and.b32  	%r93, %r356, 15;
	add.s32 	%r357, %r7, -1;
	and.b32  	%r94, %r357, 15;
	add.s32 	%r358, %r12, 1;
	setp.lt.s32 	%p28, %r358, %r181;
	selp.b32 	%r359, 0, %r181, %p28;
	sub.s32 	%r95, %r358, %r359;
	add.s32 	%r360, %r12, 2;
	setp.lt.s32 	%p29, %r360, %r181;
	selp.b32 	%r361, 0, %r181, %p29;
	sub.s32 	%r96, %r360, %r361;
	add.s32 	%r362, %r12, 3;
	setp.lt.s32 	%p30, %r362, %r181;
	selp.b32 	%r363, 0, %r181, %p30;
	sub.s32 	%r97, %r362, %r363;
	add.s32 	%r364, %r12, 4;
	setp.lt.s32 	%p31, %r364, %r181;
	selp.b32 	%r365, 0, %r181, %p31;
	sub.s32 	%r98, %r364, %r365;
	add.s32 	%r366, %r12, 5;
	setp.lt.s32 	%p32, %r366, %r181;
	selp.b32 	%r367, 0, %r181, %p32;
	sub.s32 	%r99, %r366, %r367;
	add.s32 	%r368, %r12, 6;
	setp.lt.s32 	%p33, %r368, %r181;
	selp.b32 	%r369, 0, %r181, %p33;
	sub.s32 	%r100, %r368, %r369;
	add.s32 	%r370, %r12, 7;
	setp.lt.s32 	%p34, %r370, %r181;
	selp.b32 	%r371, 0, %r181, %p34;
	sub.s32 	%r101, %r370, %r371;
	add.s32 	%r372, %r12, 9;
	setp.lt.s32 	%p35, %r372, %r181;
	selp.b32 	%r373, 0, %r181, %p35;
	sub.s32 	%r102, %r372, %r373;
	add.s32 	%r374, %r12, 10;
	setp.lt.s32 	%p36, %r374, %r181;
	selp.b32 	%r375, 0, %r181, %p36;
	sub.s32 	%r103, %r374, %r375;
	add.s32 	%r376, %r12, 11;
	setp.lt.s32 	%p37, %r376, %r181;
	selp.b32 	%r377, 0, %r181, %p37;
	sub.s32 	%r104, %r376, %r377;
	add.s32 	%r378, %r12, 12;
	setp.lt.s32 	%p38, %r378, %r181;
	selp.b32 	%r379, 0, %r181, %p38;
	sub.s32 	%r105, %r378, %r379;
	add.s32 	%r380, %r12, 13;
	setp.lt.s32 	%p39, %r380, %r181;
	selp.b32 	%r381, 0, %r181, %p39;
	sub.s32 	%r106, %r380, %r381;
	add.s32 	%r382, %r12, 14;
	setp.lt.s32 	%p40, %r382, %r181;
	selp.b32 	%r383, 0, %r181, %p40;
	sub.s32 	%r107, %r382, %r383;
	add.s32 	%r384, %r12, 15;
	setp.lt.s32 	%p41, %r384, %r181;
	selp.b32 	%r385, 0, %r181, %p41;
	sub.s32 	%r108, %r384, %r385;
	cvt.u16.u32 	%rs1, %r6;
	div.s16 	%rs2, 128, %rs1;
	cvt.s32.s16 	%r109, %rs2;
	mov.b32 	%r524, 0;
	shl.b32 	%r394, %r81, 2;
	shl.b32 	%r397, %r82, 2;
	shl.b32 	%r400, %r83, 2;
	shl.b32 	%r403, %r84, 2;
	shl.b32 	%r406, %r85, 2;
	shl.b32 	%r409, %r86, 2;
	shl.b32 	%r412, %r87, 2;
	shl.b32 	%r419, %r88, 2;
	shl.b32 	%r422, %r89, 2;
	shl.b32 	%r425, %r90, 2;
	shl.b32 	%r428, %r91, 2;
	shl.b32 	%r431, %r92, 2;
	shl.b32 	%r434, %r93, 2;
	shl.b32 	%r437, %r94, 2;
$L__BB98_46:
	setp.gt.u32 	%p42, %r181, 64;
	mov.u32 	%r386, _ZZ9cuda_gemmIiLi128ELi1ELi1ELi128ELi16ELi16ELi64ELi1ELi0EEviiiPT_S1_S1_iiiE11kron_fac_sh;
	mad.lo.s32 	%r112, %r491, 68, %r386;
	shl.b32 	%r387, %r1, 2;
	and.b32  	%r388, %r387, 60;
	add.s32 	%r389, %r112, %r388;
	ld.shared.u32 	%r113, [%r389];
	@%p42 bra 	$L__BB98_79;
	setp.eq.s32 	%p59, %r181, 0;
	mov.b32 	%r494, 0;
	@%p59 bra 	$L__BB98_49;
	setp.lt.s32 	%p60, %r12, %r181;
	selp.b32 	%r441, 0, %r181, %p60;
	sub.s32 	%r442, %r12, %r441;
	shfl.sync.idx.b32	%r443|%p61, %r113, %r442, 4127, -1;
	mul.lo.s32 	%r494, %r443, %r475;
$L__BB98_49:
	setp.lt.s32 	%p62, %r181, 2;
	@%p62 bra 	$L__BB98_51;
	shfl.sync.idx.b32	%r444|%p63, %r113, %r95, 4127, -1;
	mad.lo.s32 	%r494, %r444, %r476, %r494;
$L__BB98_51:
	setp.lt.s32 	%p64, %r181, 3;
	@%p64 bra 	$L__BB98_53;
	shfl.sync.idx.b32	%r445|%p65, %r113, %r96, 4127, -1;
	mad.lo.s32 	%r494, %r445, %r477, %r494;
$L__BB98_53:
	setp.lt.s32 	%p66, %r181, 4;
	@%p66 bra 	$L__BB98_55;
	shfl.sync.idx.b32	%r446|%p67, %r113, %r97, 4127, -1;
	mad.lo.s32 	%r494, %r446, %r478, %r494;
$L__BB98_55:
	setp.lt.s32 	%p68, %r181, 5;
	@%p68 bra 	$L__BB98_57;
	shfl.sync.idx.b32	%r447|%p69, %r113, %r98, 4127, -1;
	mad.lo.s32 	%r494, %r447, %r479, %r494;
$L__BB98_57:
	setp.lt.s32 	%p70, %r181, 6;
	@%p70 bra 	$L__BB98_59;
	shfl.sync.idx.b32	%r448|%p71, %r113, %r99, 4127, -1;
	mad.lo.s32 	%r494, %r448, %r480, %r494;
$L__BB98_59:
	setp.lt.s32 	%p72, %r181, 7;
	@%p72 bra 	$L__BB98_61;
	shfl.sync.idx.b32	%r449|%p73, %r113, %r100, 4127, -1;
	mad.lo.s32 	%r494, %r449, %r481, %r494;
$L__BB98_61:
	setp.lt.s32 	%p74, %r181, 8;
	@%p74 bra 	$L__BB98_63;
	shfl.sync.idx.b32	%r450|%p75, %r113, %r101, 4127, -1;
	mad.lo.s32 	%r494, %r450, %r482, %r494;
$L__BB98_63:
	setp.lt.s32 	%p76, %r181, 9;
	@%p76 bra 	$L__BB98_65;
	add.s32 	%r451, %r12, 8;
	setp.lt.s32 	%p77, %r451, %r181;
	selp.b32 	%r452, 0, %r181, %p77;
	sub.s32 	%r453, %r451, %r452;
	shfl.sync.idx.b32	%r454|%p78, %r113, %r453, 4127, -1;
	mad.lo.s32 	%r494, %r454, %r483, %r494;
$L__BB98_65:
	setp.lt.s32 	%p79, %r181, 10;
	@%p79 bra 	$L__BB98_67;
	shfl.sync.idx.b32	%r455|%p80, %r113, %r102, 4127, -1;
	mad.lo.s32 	%r494, %r455, %r484, %r494;
$L__BB98_67:
	setp.lt.s32 	%p81, %r181, 11;
	@%p81 bra 	$L__BB98_69;
	shfl.sync.idx.b32	%r456|%p82, %r113, %r103, 4127, -1;
	mad.lo.s32 	%r494, %r456, %r485, %r494;
$L__BB98_69:
	setp.lt.s32 	%p83, %r181, 12;
	@%p83 bra 	$L__BB98_71;
	shfl.sync.idx.b32	%r457|%p84, %r113, %r104, 4127, -1;
	mad.lo.s32 	%r494, %r457, %r486, %r494;
$L__BB98_71:
	setp.lt.s32 	%p85, %r181, 13;
	@%p85 bra 	$L__BB98_73;
	shfl.sync.idx.b32	%r458|%p86, %r113, %r105, 4127, -1;
	mad.lo.s32 	%r494, %r458, %r487, %r494;
$L__BB98_73:
	setp.lt.s32 	%p87, %r181, 14;
	@%p87 bra 	$L__BB98_75;
	shfl.sync.idx.b32	%r459|%p88, %r113, %r106, 4127, -1;
	mad.lo.s32 	%r494, %r459, %r488, %r494;
$L__BB98_75:
	setp.lt.s32 	%p89, %r181, 15;
	@%p89 bra 	$L__BB98_77;
	shfl.sync.idx.b32	%r460|%p90, %r113, %r107, 4127, -1;
	mad.lo.s32 	%r494, %r460, %r489, %r494;
$L__BB98_77:
	setp.lt.s32 	%p91, %r181, 16;
	@%p91 bra 	$L__BB98_111;
	shfl.sync.idx.b32	%r461|%p92, %r113, %r108, 4127, -1;
	mad.lo.s32 	%r494, %r461, %r490, %r494;
	bra.uni 	$L__BB98_111;
$L__BB98_79:
	setp.lt.s32 	%p43, %r181, 1;
	mov.b32 	%r494, 0;
	@%p43 bra 	$L__BB98_81;
	shl.b32 	%r391, %r12, 2;
	add.s32 	%r392, %r112, %r391;
	ld.shared.u32 	%r393, [%r392];
	mul.lo.s32 	%r494, %r393, %r475;
$L__BB98_81:
	setp.lt.s32 	%p44, %r181, 2;
	@%p44 bra 	$L__BB98_83;
	add.s32 	%r395, %r112, %r394;
	ld.shared.u32 	%r396, [%r395];
	mad.lo.s32 	%r494, %r396, %r476, %r494;
$L__BB98_83:
	setp.lt.s32 	%p45, %r181, 3;
	@%p45 bra 	$L__BB98_85;
	add.s32 	%r398, %r112, %r397;
	ld.shared.u32 	%r399, [%r398];
	mad.lo.s32 	%r494, %r399, %r477, %r494;
$L__BB98_85:
	setp.lt.s32 	%p46, %r181, 4;
	@%p46 bra 	$L__BB98_87;
	add.s32 	%r401, %r112, %r400;
	ld.shared.u32 	%r402, [%r401];
	mad.lo.s32 	%r494, %r402, %r478, %r494;
$L__BB98_87:
	setp.lt.s32 	%p47, %r181, 5;
	@%p47 bra 	$L__BB98_89;
	add.s32 	%r404, %r112, %r403;
	ld.shared.u32 	%r405, [%r404];
	mad.lo.s32 	%r494, %r405, %r479, %r494;
$L__BB98_89:
	setp.lt.s32 	%p48, %r181, 6;
	@%p48 bra 	$L__BB98_91;
	add.s32 	%r407, %r112, %r406;
	ld.shared.u32 	%r408, [%r407];
	mad.lo.s32 	%r494, %r408, %r480, %r494;
$L__BB98_91:
	setp.lt.s32 	%p49, %r181, 7;
	@%p49 bra 	$L__BB98_93;
	add.s32 	%r410, %r112, %r409;
	ld.shared.u32 	%r411, [%r410];
	mad.lo.s32 	%r494, %r411, %r481, %r494;
$L__BB98_93:
	setp.lt.s32 	%p50, %r181, 8;
	@%p50 bra 	$L__BB98_95;
	add.s32 	%r413, %r112, %r412;
	ld.shared.u32 	%r414, [%r413];
	mad.lo.s32 	%r494, %r414, %r482, %r494;
$L__BB98_95:
	setp.lt.s32 	%p51, %r181, 9;
	@%p51 bra 	$L__BB98_97;
	shl.b32 	%r415, %r12, 2;
	xor.b32  	%r416, %r415, 32;
	add.s32 	%r417, %r112, %r416;
	ld.shared.u32 	%r418, [%r417];
	mad.lo.s32 	%r494, %r418, %r483, %r494;
$L__BB98_97:
	setp.lt.s32 	%p52, %r181, 10;
	@%p52 bra 	$L__BB98_99;
	add.s32 	%r420, %r112, %r419;
	ld.shared.u32 	%r421, [%r420];
	mad.lo.s32 	%r494, %r421, %r484, %r494;
$L__BB98_99:
	setp.lt.s32 	%p53, %r181, 11;
	@%p53 bra 	$L__BB98_101;
	add.s32 	%r423, %r112, %r422;
	ld.shared.u32 	%r424, [%r423];
	mad.lo.s32 	%r494, %r424, %r485, %r494;
$L__BB98_101:
	setp.lt.s32 	%p54, %r181, 12;
	@%p54 bra 	$L__BB98_103;
	add.s32 	%r426, %r112, %r425;
	ld.shared.u32 	%r427, [%r426];
	mad.lo.s32 	%r494, %r427, %r486, %r494;
$L__BB98_103:
	setp.lt.s32 	%p55, %r181, 13;
	@%p55 bra 	$L__BB98_105;
	add.s32 	%r429, %r112, %r428;
	ld.shared.u32 	%r430, [%r429];
	mad.lo.s32 	%r494, %r430, %r487, %r494;
$L__BB98_105:
	setp.lt.s32 	%p56, %r181, 14;
	@%p56 bra 	$L__BB98_107;
	add.s32 	%r432, %r112, %r431;
	ld.shared.u32 	%r433, [%r432];
	mad.lo.s32 	%r494, %r433, %r488, %r494;
$L__BB98_107:
	setp.lt.s32 	%p57, %r181, 15;
	@%p57 bra 	$L__BB98_109;
	add.s32 	%r435, %r112, %r434;
	ld.shared.u32 	%r436, [%r435];
	mad.lo.s32 	%r494, %r436, %r489, %r494;
$L__BB98_109:
	setp.lt.s32 	%p58, %r181, 16;
	@%p58 bra 	$L__BB98_111;
	add.s32 	%r438, %r112, %r437;
	ld.shared.u32 	%r439, [%r438];
	mad.lo.s32 	%r494, %r439, %r490, %r494;
$L__BB98_111:
	add.s32 	%r524, %r494, %r524;
	add.s32 	%r491, %r491, %r109;
	setp.lt.s32 	%p93, %r491, %r14;
	@%p93 bra 	$L__BB98_46;
$L__BB98_112:
	ld.param.u64 	%rd24, [_Z9cuda_gemmIiLi128ELi1ELi1ELi128ELi16ELi16ELi64ELi1ELi0EEviiiPT_S1_S1_iii_param_5];
	bar.sync 	0;
	shl.b32 	%r462, %r9, 7;
	or.b32  	%r463, %r462, %r1;
	cvta.to.global.u64 	%rd21, %rd24;
	mul.wide.u32 	%rd22, %r463, 4;
	add.s64 	%rd23, %rd21, %rd22;
	st.global.u32 	[%rd23], %r524;
$L__BB98_113:
	ret;

}
	// .globl	_Z9cuda_gemmIiLi128ELi1ELi1ELi128ELi16ELi16ELi64ELi1ELi1EEviiiPT_S1_S1_iii
.visible .entry _Z9cuda_gemmIiLi128ELi1ELi1ELi128ELi16ELi16ELi64ELi1ELi1EEviiiPT_S1_S1_iii(
	.param .u32 _Z9cuda_gemmIiLi128ELi1ELi1ELi128ELi16ELi16ELi64ELi1ELi1EEviiiPT_S1_S1_iii_param_0,
	.param .u32 _Z9cuda_gemmIiLi128ELi1ELi1ELi128ELi16ELi16ELi64ELi1ELi1EEviiiPT_S1_S1_iii_param_1,
	.param .u32 _Z9cuda_gemmIiLi128ELi1ELi1ELi128ELi16ELi16ELi64ELi1ELi1EEviiiPT_S1_S1_iii_param_2,
	.param .u64 .ptr .align 1 _Z9cuda_gemmIiLi128ELi1ELi1ELi128ELi16ELi16ELi64ELi1ELi1EEviiiPT_S1_S1_iii_param_3,
	.param .u64 .ptr .align 1 _Z9cuda_gemmIiLi128ELi1ELi1ELi128ELi16ELi16ELi64ELi1ELi1EEviiiPT_S1_S1_iii_param_4,
	.param .u64 .ptr .align 1 _Z9cuda_gemmIiLi128ELi1ELi1ELi128ELi16ELi16ELi64ELi1ELi1EEviiiPT_S1_S1_iii_param_5,
	.param .u32 _Z9cuda_gemmIiLi128ELi1ELi1ELi128ELi16ELi16ELi64ELi1ELi1EEviiiPT_S1_S1_iii_param_6,
	.param .u32 _Z9cuda_gemmIiLi128ELi1ELi1ELi128ELi16ELi16ELi64ELi1ELi1EEviiiPT_S1_S1_iii_param_7,
	.param .u32 _Z9cuda_gemmIiLi128ELi1ELi1ELi128ELi16ELi16ELi64ELi1ELi1EEviiiPT_S1_S1_iii_param_8
)
.maxntid 128
{
	.reg .pred 	%p<28>;
	.reg .b16 	%rs<8>;
	.reg .b32 	%r<265>;
	.reg .b64 	%rd<34>;
	// demoted variable
	.shared .align 128 .b8 _ZZ9cuda_gemmIiLi128ELi1ELi1ELi128ELi16ELi16ELi64ELi1ELi1EEviiiPT_S1_S1_iiiE11kron_fac_sh[1088];
	// demoted variable
	.shared .align 128 .b8 _ZZ9cuda_gemmIiLi128ELi1ELi1ELi128ELi16ELi16ELi64ELi1ELi1EEviiiPT_S1_S1_iiiE3Ash[512];
	ld.param.u64 	%rd8, [_Z9cuda_gemmIiLi128ELi1ELi1ELi128ELi16ELi16ELi64ELi1ELi1EEviiiPT_S1_S1_iii_param_3];
	ld.param.u64 	%rd9, [_Z9cuda_gemmIiLi128ELi1ELi1ELi128ELi16ELi16ELi64ELi1ELi1EEviiiPT_S1_S1_iii_param_4];
	cvta.to.global.u64 	%rd1, %rd9;
	cvta.to.global.u64 	%rd2, %rd8;
	mov.u32 	%r1, %tid.x;
	mov.u32 	%r2, %ntid.x;
	add.s32 	%r57, %r1, %r2;
	cvt.u16.u32 	%rs3, %r57;
	not.b16 	%rs4, %rs3;
	and.b16  	%rs5, %rs4, 255;
	cvt.u16.u32 	%rs6, %r2;
	and.b16  	%rs7, %rs6, 255;
	div.u16 	%rs1, %rs5, %rs7;
	and.b16  	%rs2, %rs1, 3;
	setp.eq.s16 	%p1, %rs2, 2;
	mov.u32 	%r250, %r1;
	@%p1 bra 	$L__BB99_3;
	cvt.u32.u16 	%r3, %rs2;
	mov.b32 	%r249, 0;
	mov.u32 	%r61, _ZZ9cuda_gemmIiLi128ELi1ELi1ELi128ELi16ELi16ELi64ELi1ELi1EEviiiPT_S1_S1_iiiE11kron_fac_sh;
	mov.u32 	%r250, %r1;
$L__BB99_2:
	.pragma "nounroll";
	mul.wide.u32 	%rd10, %r250, 4;
	add.s64 	%rd11, %rd1, %rd10;
	ld.global.u32 	%r59, [%rd11];
	and.b32  	%r60, %r250, 15;
	mad.lo.s32 	%r62, %r60, 68, %r61;
	shr.u32 	%r63, %r250, 2;
	and.b32  	%r64, %r63, 1073741820;
	add.s32 	%r65, %r62, %r64;
	st.shared.u32 	[%r65], %r59;
	add.s32 	%r250, %r250, %r2;
	add.s32 	%r249, %r249, 1;
	xor.b32  	%r66, %r249, %r3;
	setp.ne.s32 	%p2, %r66, 2;
	@%p2 bra 	$L__BB99_2;
$L__BB99_3:
	setp.lt.u16 	%p3, %rs1, 2;
	@%p3 bra 	$L__BB99_6;
	shl.b32 	%r67, %r2, 1;
	add.s32 	%r253, %r250, %r67;
	shl.b32 	%r10, %r2, 2;
	mad.lo.s32 	%r252, %r2, 3, %r250;
	add.s32 	%r251, %r2, %r250;
$L__BB99_5:
	mul.wide.u32 	%rd12, %r250, 4;
	add.s64 	%rd13, %rd1, %rd12;
	ld.global.u32 	%r68, [%rd13];
	and.b32  	%r69, %r250, 15;
	mov.u32 	%r70, _ZZ9cuda_gemmIiLi128ELi1ELi1ELi128ELi16ELi16ELi64ELi1ELi1EEviiiPT_S1_S1_iiiE11kron_fac_sh;
	mad.lo.s32 	%r71, %r69, 68, %r70;
	shr.u32 	%r72, %r250, 2;
	and.b32  	%r73, %r72, 1073741820;
	add.s32 	%r74, %r71, %r73;
	st.shared.u32 	[%r74], %r68;
	add.s32 	%r75, %r250, %r2;
	mul.wide.u32 	%rd14, %r251, 4;
	add.s64 	%rd15, %rd1, %rd14;
	ld.global.u32 	%r76, [%rd15];
	and.b32  	%r77, %r251, 15;
	mad.lo.s32 	%r78, %r77, 68, %r70;
	shr.u32 	%r79, %r251, 2;
	and.b32  	%r80, %r79, 1073741820;
	add.s32 	%r81, %r78, %r80;
	st.shared.u32 	[%r81], %r76;
	add.s32 	%r82, %r75, %r2;
	mul.wide.u32 	%rd16, %r253, 4;
	add.s64 	%rd17, %rd1, %rd16;
	ld.global.u32 	%r83, [%rd17];
	and.b32  	%r84, %r253, 15;
	mad.lo.s32 	%r85, %r84, 68, %r70;
	shr.u32 	%r86, %r253, 2;
	and.b32  	%r87, %r86, 1073741820;
	add.s32 	%r88, %r85, %r87;
	st.shared.u32 	[%r88], %r83;
	add.s32 	%r89, %r82, %r2;
	mul.wide.u32 	%rd18, %r252, 4;
	add.s64 	%rd19, %rd1, %rd18;
	ld.global.u32 	%r90, [%rd19];
	and.b32  	%r91, %r252, 15;
	mad.lo.s32 	%r92, %r91, 68, %r70;
	shr.u32 	%r93, %r252, 2;
	and.b32  	%r94, %r93, 1073741820;
	add.s32 	%r95, %r92, %r94;
	st.shared.u32 	[%r95], %r90;
	add.s32 	%r250, %r89, %r2;
	add.s32 	%r253, %r253, %r10;
	add.s32 	%r252, %r252, %r10;
	add.s32 	%r251, %r251, %r10;
	setp.lt.u32 	%p4, %r250, 256;
	@%p4 bra 	$L__BB99_5;
$L__BB99_6:
	mov.u32 	%r21, %ctaid.y;
	mov.u32 	%r96, %nctaid.y;
	setp.ge.u32 	%p5, %r21, %r96;
	@%p5 bra 	$L__BB99_15;
	setp.gt.u32 	%p6, %r1, 31;
	shl.b32 	%r22, %r2, 2;
	@%p6 bra 	$L__BB99_14;
	shl.b32 	%r258, %r1, 2;
	shl.b32 	%r24, %r21, 7;
	add.s32 	%r97, %r258, %r22;
	max.u32 	%r98, %r97, 128;
	setp.lt.u32 	%p7, %r97, 128;
	selp.u32 	%r99, 1, 0, %p7;
	add.s32 	%r100, %r97, %r99;
	sub.s32 	%r101, %r98, %r100;
	div.u32 	%r102, %r101, %r22;
	add.s32 	%r25, %r102, %r99;
	and.b32  	%r103, %r25, 3;
	setp.eq.s32 	%p8, %r103, 3;
	@%p8 bra 	$L__BB99_11;
	shl.b32 	%r104, %r1, 4;
	mov.u32 	%r105, _ZZ9cuda_gemmIiLi128ELi1ELi1ELi128ELi16ELi16ELi64ELi1ELi1EEviiiPT_S1_S1_iiiE3Ash;
	add.s32 	%r256, %r105, %r104;
	shl.b32 	%r27, %r2, 4;
	add.s32 	%r106, %r24, %r258;
	mul.wide.u32 	%rd20, %r106, 4;
	add.s64 	%rd33, %rd2, %rd20;
	mul.wide.u32 	%rd4, %r2, 16;
	add.s32 	%r107, %r25, 1;
	and.b32  	%r108, %r107, 3;
	neg.s32 	%r255, %r108;
$L__BB99_10:
	.pragma "nounroll";
	ld.global.v4.u32 	{%r109, %r110, %r111, %r112}, [%rd33];
	st.shared.v4.u32 	[%r256], {%r109, %r110, %r111, %r112};
	add.s32 	%r258, %r258, %r22;
	add.s32 	%r256, %r256, %r27;
	add.s64 	%rd33, %rd33, %rd4;
	add.s32 	%r255, %r255, 1;
	setp.ne.s32 	%p9, %r255, 0;
	@%p9 bra 	$L__BB99_10;
$L__BB99_11:
	setp.lt.u32 	%p10, %r25, 3;
	@%p10 bra 	$L__BB99_14;
	add.s32 	%r259, %r258, %r24;
	mad.lo.s32 	%r263, %r2, 12, %r259;
	shl.b32 	%r38, %r2, 4;
	shl.b32 	%r113, %r2, 3;
	add.s32 	%r262, %r259, %r113;
	add.s32 	%r261, %r259, %r22;
	mul.lo.s32 	%r41, %r2, 48;
	shl.b32 	%r114, %r258, 2;
	mov.u32 	%r115, _ZZ9cuda_gemmIiLi128ELi1ELi1ELi128ELi16ELi16ELi64ELi1ELi1EEviiiPT_S1_S1_iiiE3Ash;
	add.s32 	%r260, %r115, %r114;
	shl.b32 	%r43, %r2, 6;
	shl.b32 	%r44, %r2, 5;
$L__BB99_13:
	mul.wide.s32 	%rd21, %r263, 4;
	add.s64 	%rd22, %rd2, %rd21;
	mul.wide.s32 	%rd23, %r262, 4;
	add.s64 	%rd24, %rd2, %rd23;
	mul.wide.s32 	%rd25, %r261, 4;
	add.s64 	%rd26, %rd2, %rd25;
	mul.wide.s32 	%rd27, %r259, 4;
	add.s64 	%rd28, %rd2, %rd27;
	ld.global.v4.u32 	{%r116, %r117, %r118, %r119}, [%rd28];
	st.shared.v4.u32 	[%r260], {%r116, %r117, %r118, %r119};
	add.s32 	%r120, %r258, %r22;
	ld.global.v4.u32 	{%r121, %r122, %r123, %r124}, [%rd26];
	add.s32 	%r125, %r260, %r38;
	st.shared.v4.u32 	[%r125], {%r121, %r122, %r123, %r124};
	add.s32 	%r126, %r120, %r22;
	ld.global.v4.u32 	{%r127, %r128, %r129, %r130}, [%rd24];
	add.s32 	%r131, %r260, %r44;
	st.shared.v4.u32 	[%r131], {%r127, %r128, %r129, %r130};
	add.s32 	%r132, %r126, %r22;
	ld.global.v4.u32 	{%r133, %r134, %r135, %r136}, [%rd22];
	add.s32 	%r137, %r260, %r41;
	st.shared.v4.u32 	[%r137], {%r133, %r134, %r135, %r136};
	add.s32 	%r258, %r132, %r22;
	add.s32 	%r263, %r263, %r38;
	add.s32 	%r262, %r262, %r38;
	add.s32 	%r261, %r261, %r38;
	add.s32 	%r260, %r260, %r43;
	add.s32 	%r259, %r259, %r38;
	setp.lt.u32 	%p11, %r258, 128;
	@%p11 bra 	$L__BB99_13;
$L__BB99_14:
	ld.param.u64 	%rd32, [_Z9cuda_gemmIiLi128ELi1ELi1ELi128ELi16ELi16ELi64ELi1ELi1EEviiiPT_S1_S1_iii_param_5];
	mov.u32 	%r138, %tid.x;
	and.b32  	%r139, %r138, 7;
	shl.b32 	%r140, %r138, 4;
	and.b32  	%r141, %r140, 112;
	bar.sync 	0;
	mov.u32 	%r142, _ZZ9cuda_gemmIiLi128ELi1ELi1ELi128ELi16ELi16ELi64ELi1ELi1EEviiiPT_S1_S1_iiiE3Ash;
	mad.lo.s32 	%r143, %r139, 68, %r142;
	ld.shared.u32 	%r144, [%r143];
	add.s32 	%r145, %r139, 1;
	ld.shared.u32 	%r146, [%r143+4];
	add.s32 	%r147, %r139, 2;
	ld.shared.u32 	%r148, [%r143+8];
	add.s32 	%r149, %r139, 3;
	ld.shared.u32 	%r150, [%r143+12];
	add.s32 	%r151, %r139, 4;
	ld.shared.u32 	%r152, [%r143+16];
	add.s32 	%r153, %r139, 5;
	ld.shared.u32 	%r154, [%r143+20];
	add.s32 	%r155, %r139, 6;
	ld.shared.u32 	%r156, [%r143+24];
	add.s32 	%r157, %r139, 7;
	ld.shared.u32 	%r158, [%r143+28];
	or.b32  	%r159, %r139, 8;
	or.b32  	%r160, %r141, %r159;
	shl.b32 	%r161, %r160, 2;
	add.s32 	%r162, %r142, %r161;
	ld.shared.u32 	%r163, [%r162];
	add.s32 	%r164, %r139, 9;
	and.b32  	%r165, %r164, 15;
	or.b32  	%r166, %r141, %r165;
	shl.b32 	%r167, %r166, 2;
	add.s32 	%r168, %r142, %r167;
	ld.shared.u32 	%r169, [%r168];
	add.s32 	%r170, %r139, 10;
	and.b32  	%r171, %r170, 15;
	or.b32  	%r172, %r141, %r171;
	shl.b32 	%r173, %r172, 2;
	add.s32 	%r174, %r142, %r173;
	ld.shared.u32 	%r175, [%r174];
	add.s32 	%r176, %r139, 11;
	and.b32  	%r177, %r176, 15;
	or.b32  	%r178, %r141, %r177;
	shl.b32 	%r179, %r178, 2;
	add.s32 	%r180, %r142, %r179;
	ld.shared.u32 	%r181, [%r180];
	add.s32 	%r182, %r139, 12;
	and.b32  	%r183, %r182, 15;
	or.b32  	%r184, %r141, %r183;
	shl.b32 	%r185, %r184, 2;
	add.s32 	%r186, %r142, %r185;
	ld.shared.u32 	%r187, [%r186];
	add.s32 	%r188, %r139, 13;
	and.b32  	%r189, %r188, 15;
	or.b32  	%r190, %r141, %r189;
	shl.b32 	%r191, %r190, 2;
	add.s32 	%r192, %r142, %r191;
	ld.shared.u32 	%r193, [%r192];
	add.s32 	%r194, %r139, 14;
	and.b32  	%r195, %r194, 15;
	or.b32  	%r196, %r141, %r195;
	shl.b32 	%r197, %r196, 2;
	add.s32 	%r198, %r142, %r197;
	ld.shared.u32 	%r199, [%r198];
	add.s32 	%r200, %r139, -1;
	and.b32  	%r201, %r200, 15;
	or.b32  	%r202, %r141, %r201;
	shl.b32 	%r203, %r202, 2;
	add.s32 	%r204, %r142, %r203;
	ld.shared.u32 	%r205, [%r204];
	shr.u32 	%r206, %r138, 3;
	mov.u32 	%r207, _ZZ9cuda_gemmIiLi128ELi1ELi1ELi128ELi16ELi16ELi64ELi1ELi1EEviiiPT_S1_S1_iiiE11kron_fac_sh;
	mad.lo.s32 	%r208, %r206, 68, %r207;
	shl.b32 	%r209, %r138, 2;
	and.b32  	%r210, %r209, 60;
	add.s32 	%r211, %r208, %r210;
	ld.shared.u32 	%r212, [%r211];
	shfl.sync.idx.b32	%r213|%p12, %r212, %r139, 4127, -1;
	mul.lo.s32 	%r214, %r213, %r144;
	shfl.sync.idx.b32	%r215|%p13, %r212, %r145, 4127, -1;
	mad.lo.s32 	%r216, %r215, %r146, %r214;
	shfl.sync.idx.b32	%r217|%p14, %r212, %r147, 4127, -1;
	mad.lo.s32 	%r218, %r217, %r148, %r216;
	shfl.sync.idx.b32	%r219|%p15, %r212, %r149, 4127, -1;
	mad.lo.s32 	%r220, %r219, %r150, %r218;
	shfl.sync.idx.b32	%r221|%p16, %r212, %r151, 4127, -1;
	mad.lo.s32 	%r222, %r221, %r152, %r220;
	shfl.sync.idx.b32	%r223|%p17, %r212, %r153, 4127, -1;
	mad.lo.s32 	%r224, %r223, %r154, %r222;
	shfl.sync.idx.b32	%r225|%p18, %r212, %r155, 4127, -1;
	mad.lo.s32 	%r226, %r225, %r156, %r224;
	shfl.sync.idx.b32	%r227|%p19, %r212, %r157, 4127, -1;
	mad.lo.s32 	%r228, %r227, %r158, %r226;
	shfl.sync.idx.b32	%r229|%p20, %r212, %r159, 4127, -1;
	mad.lo.s32 	%r230, %r229, %r163, %r228;
	shfl.sync.idx.b32	%r231|%p21, %r212, %r165, 4127, -1;
	mad.lo.s32 	%r232, %r231, %r169, %r230;
	shfl.sync.idx.b32	%r233|%p22, %r212, %r171, 4127, -1;
	mad.lo.s32 	%r234, %r233, %r175, %r232;
	shfl.sync.idx.b32	%r235|%p23, %r212, %r177, 4127, -1;
	mad.lo.s32 	%r236, %r235, %r181, %r234;
	shfl.sync.idx.b32	%r237|%p24, %r212, %r183, 4127, -1;
	mad.lo.s32 	%r238, %r237, %r187, %r236;
	shfl.sync.idx.b32	%r239|%p25, %r212, %r189, 4127, -1;
	mad.lo.s32 	%r240, %r239, %r193, %r238;
	shfl.sync.idx.b32	%r241|%p26, %r212, %r195, 4127, -1;
	mad.lo.s32 	%r242, %r241, %r199, %r240;
	shfl.sync.idx.b32	%r243|%p27, %r212, %r201, 4127, -1;
	mad.lo.s32 	%r244, %r243, %r205, %r242;
	bar.sync 	0;
	mov.u32 	%r245, %ctaid.y;
	shl.b32 	%r246, %r245, 7;
	or.b32  	%r247, %r246, %r138;
	cvta.to.global.u64 	%rd29, %rd32;
	mul.wide.u32 	%rd30, %r247, 4;
	add.s64 	%rd31, %rd29, %rd30;
	st.global.u32 	[%rd31], %r244;
$L__BB99_15:
	ret;

}
	// .globl	_Z9cuda_gemmIiLi128ELi1ELi1ELi128ELi32ELi32ELi64ELi0ELi0EEviiiPT_S1_S1_iii
.visible .entry _Z9cuda_gemmIiLi128ELi1ELi1ELi128ELi32ELi32ELi64ELi0ELi0EEviiiPT_S1_S1_iii(
	.param .u32 _Z9cuda_gemmIiLi128ELi1ELi1ELi128ELi32ELi32ELi64ELi0ELi0EEviiiPT_S1_S1_iii_param_0,
	.param .u32 _Z9cuda_gemmIiLi128ELi1ELi1ELi128ELi32ELi32ELi64ELi0ELi0EEviiiPT_S1_S1_iii_param_1,
	.param .u32 _Z9cuda_gemmIiLi128ELi1ELi1ELi128ELi32ELi32ELi64ELi0ELi0EEviiiPT_S1_S1_iii_param_2,
	.param .u64 .ptr .align 1 _Z9cuda_gemmIiLi128ELi1ELi1ELi128ELi32ELi32ELi64ELi0ELi0EEviiiPT_S1_S1_iii_param_3,
	.param .u64 .ptr .align 1 _Z9cuda_gemmIiLi128ELi1ELi1ELi128ELi32ELi32ELi64ELi0ELi0EEviiiPT_S1_S1_iii_param_4,
	.param .u64 .ptr .align 1 _Z9cuda_gemmIiLi128ELi1ELi1ELi128ELi32ELi32ELi64ELi0ELi0EEviiiPT_S1_S1_iii_param_5,
	.param .u32 _Z9cuda_gemmIiLi128ELi1ELi1ELi128ELi32ELi32ELi64ELi0ELi0EEviiiPT_S1_S1_iii_param_6,
	.param .u32 _Z9cuda_gemmIiLi128ELi1ELi1ELi128ELi32ELi32ELi64ELi0ELi0EEviiiPT_S1_S1_iii_param_7,
	.param .u32 _Z9cuda_gemmIiLi128ELi1ELi1ELi128ELi32ELi32ELi64ELi0ELi0EEviiiPT_S1_S1_iii_param_8
)
.maxntid 128
{
	.reg .pred 	%p<114>;
	.reg .b16 	%rs<10>;
	.reg .b32 	%r<770>;
	.reg .b64 	%rd<41>;
	// demoted variable
	.shared .align 128 .b8 _ZZ9cuda_gemmIiLi128ELi1ELi1ELi128ELi32ELi32ELi64ELi0ELi0EEviiiPT_S1_S1_iiiE11kron_fac_sh[2112];
	// demoted variable
	.shared .align 128 .b8 _ZZ9cuda_gemmIiLi128ELi1ELi1ELi128ELi32ELi32ELi64ELi0ELi0EEviiiPT_S1_S1_iiiE3Ash[512];
	// demoted variable
	.shared .align 128 .b8 _ZZ9cuda_gemmIiLi128ELi1ELi1ELi128ELi32ELi32ELi64ELi0ELi0EEviiiPT_S1_S1_iiiE3Csh[512];
	ld.param.u64 	%rd4, [_Z9cuda_gemmIiLi128ELi1ELi1ELi128ELi32ELi32ELi64ELi0ELi0EEviiiPT_S1_S1_iii_param_3];
	ld.param.u64 	%rd5, [_Z9cuda_gemmIiLi128ELi1ELi1ELi128ELi32ELi32ELi64ELi0ELi0EEviiiPT_S1_S1_iii_param_4];
	ld.param.u64 	%rd6, [_Z9cuda_gemmIiLi128ELi1ELi1ELi128ELi32ELi32ELi64ELi0ELi0EEviiiPT_S1_S1_iii_param_5];
	ld.param.u32 	%r259, [_Z9cuda_gemmIiLi128ELi1ELi1ELi128ELi32ELi32ELi64ELi0ELi0EEviiiPT_S1_S1_iii_param_6];
	ld.param.u32 	%r260, [_Z9cuda_gemmIiLi128ELi1ELi1ELi128ELi32ELi32ELi64ELi0ELi0EEviiiPT_S1_S1_iii_param_7];
	cvta.to.global.u64 	%rd1, %rd4;
	cvta.to.global.u64 	%rd2, %rd5;
	cvta.to.global.u64 	%rd3, %rd6;
	mov.u32 	%r1, %tid.x;
	div.s32 	%r2, 128, %r260;
	min.s32 	%r261, %r2, 64;
	shl.b32 	%r3, %r261, 1;
	div.u32 	%r5, %r1, %r3;
	mul.lo.s32 	%r262, %r5, %r3;
	sub.s32 	%r263, %r1, %r262;
	shr.u32 	%r4, %r263, 1;
	mov.u32 	%r6, %ctaid.y;
	mov.u32 	%r264, %nctaid.y;
	setp.ge.u32 	%p2, %r6, %r264;
	@%p2 bra 	$L__BB100_131;
	and.b32  	%r7, %r1, 1;
	mov.u32 	%r8, %ctaid.x;
	mov.u32 	%r265, %ctaid.z;
	mov.u32 	%r9, %ntid.x;
	shl.b32 	%r662, %r1, 2;
	shl.b32 	%r11, %r9, 2;
	shr.u32 	%r12, %r1, 4;
	and.b32  	%r13, %r1, 15;
	shl.b32 	%r14, %r265, 5;
	shr.u32 	%r15, %r9, 4;
	min.s32 	%r16, %r259, 16;
	add.s32 	%r266, %r1, %r9;
	max.u32 	%r267, %r266, 128;
	setp.lt.u32 	%p3, %r266, 128;
	selp.u32 	%r268, 1, 0, %p3;
	add.s32 	%r269, %r266, %r268;
	sub.s32 	%r270, %r267, %r269;
	div.u32 	%r271, %r270, %r9;
	add.s32 	%r17, %r271, %r268;
	and.b32  	%r272, %r17, 3;
	setp.eq.s32 	%p4, %r272, 3;
	mov.u32 	%r658, %r1;
	@%p4 bra 	$L__BB100_4;
	add.s32 	%r274, %r17, 1;
	and.b32  	%r18, %r274, 3;
	mov.b32 	%r657, 0;
	mov.u32 	%r658, %r1;
$L__BB100_3:
	.pragma "nounroll";
	shl.b32 	%r275, %r658, 2;
	mov.u32 	%r276, _ZZ9cuda_gemmIiLi128ELi1ELi1ELi128ELi32ELi32ELi64ELi0ELi0EEviiiPT_S1_S1_iiiE3Csh;
	add.s32 	%r277, %r276, %r275;
	mov.b32 	%r278, 0;
	st.shared.u32 	[%r277], %r278;
	add.s32 	%r658, %r658, %r9;
	add.s32 	%r657, %r657, 1;
	setp.ne.s32 	%p5, %r657, %r18;
	@%p5 bra 	$L__BB100_3;
$L__BB100_4:
	setp.lt.u32 	%p6, %r17, 3;
	@%p6 bra 	$L__BB100_7;
	mov.u32 	%r280, _ZZ9cuda_gemmIiLi128ELi1ELi1ELi128ELi32ELi32ELi64ELi0ELi0EEviiiPT_S1_S1_iiiE3Csh;
$L__BB100_6:
	shl.b32 	%r279, %r658, 2;
	add.s32 	%r281, %r280, %r279;
	mov.b32 	%r282, 0;
	st.shared.u32 	[%r281], %r282;
	add.s32 	%r283, %r281, %r11;
	st.shared.u32 	[%r283], %r282;
	add.s32 	%r284, %r283, %r11;
	st.shared.u32 	[%r284], %r282;
	add.s32 	%r285, %r284, %r11;
	st.shared.u32 	[%r285], %r282;
	add.s32 	%r658, %r11, %r658;
	setp.lt.u32 	%p7, %r658, 128;
	@%p7 bra 	$L__BB100_6;
$L__BB100_7:
	setp.gt.u32 	%p8, %r1, 31;
	@%p8 bra 	$L__BB100_12;
	ld.param.u32 	%r654, [_Z9cuda_gemmIiLi128ELi1ELi1ELi128ELi32ELi32ELi64ELi0ELi0EEviiiPT_S1_S1_iii_param_2];
	shl.b32 	%r286, %r8, 7;
	mad.lo.s32 	%r26, %r6, %r654, %r286;
	add.s32 	%r287, %r662, %r11;
	max.u32 	%r288, %r287, 128;
	setp.lt.u32 	%p9, %r287, 128;
	selp.u32 	%r289, 1, 0, %p9;
	add.s32 	%r290, %r287, %r289;
	sub.s32 	%r291, %r288, %r290;
	div.u32 	%r292, %r291, %r11;
	add.s32 	%r27, %r292, %r289;
	and.b32  	%r293, %r27, 3;
	setp.eq.s32 	%p10, %r293, 3;
	@%p10 bra 	$L__BB100_11;
	add.s32 	%r295, %r27, 1;
	and.b32  	%r28, %r295, 3;
	mov.b32 	%r661, 0;
$L__BB100_10:
	.pragma "nounroll";
	add.s32 	%r296, %r26, %r662;
	mul.wide.s32 	%rd7, %r296, 4;
	add.s64 	%rd8, %rd1, %rd7;
	ld.global.v4.u32 	{%r297, %r298, %r299, %r300}, [%rd8];
	shl.b32 	%r301, %r662, 2;
	mov.u32 	%r302, _ZZ9cuda_gemmIiLi128ELi1ELi1ELi128ELi32ELi32ELi64ELi0ELi0EEviiiPT_S1_S1_iiiE3Ash;
	add.s32 	%r303, %r302, %r301;
	st.shared.v4.u32 	[%r303], {%r297, %r298, %r299, %r300};
	add.s32 	%r662, %r662, %r11;
	add.s32 	%r661, %r661, 1;
	setp.ne.s32 	%p11, %r661, %r28;
	@%p11 bra 	$L__BB100_10;
$L__BB100_11:
	setp.lt.u32 	%p12, %r27, 3;
	@%p12 bra 	$L__BB100_12;
	bra.uni 	$L__BB100_132;
$L__BB100_12:
	mov.u32 	%r336, _ZZ9cuda_gemmIiLi128ELi1ELi1ELi128ELi32ELi32ELi64ELi0ELi0EEviiiPT_S1_S1_iiiE11kron_fac_sh;
	mad.lo.s32 	%r34, %r13, 132, %r336;
	and.b32  	%r337, %r4, 15;
	shl.b32 	%r338, %r7, 4;
	add.s32 	%r339, %r12, %r15;
	cvt.u16.u32 	%rs2, %r339;
	xor.b16  	%rs3, %rs2, 31;
	and.b16  	%rs4, %rs3, 255;
	cvt.u16.u32 	%rs5, %r15;
	and.b16  	%rs6, %rs5, 255;
	div.u16 	%rs7, %rs4, %rs6;
	and.b16  	%rs1, %rs7, 3;
	shl.b32 	%r35, %r15, 2;
	add.s32 	%r340, %r4, 1;
	xor.b32  	%r341, %r337, 8;
	or.b32  	%r36, %r338, %r337;
	and.b32  	%r342, %r340, 15;
	or.b32  	%r37, %r338, %r342;
	add.s32 	%r343, %r4, 2;
	and.b32  	%r344, %r343, 15;
	or.b32  	%r38, %r338, %r344;
	add.s32 	%r345, %r4, 3;
	and.b32  	%r346, %r345, 15;
	or.b32  	%r39, %r338, %r346;
	add.s32 	%r347, %r4, 4;
	and.b32  	%r348, %r347, 15;
	or.b32  	%r40, %r338, %r348;
	add.s32 	%r349, %r4, 5;
	and.b32  	%r350, %r349, 15;
	or.b32  	%r41, %r338, %r350;
	add.s32 	%r351, %r4, 6;
	and.b32  	%r352, %r351, 15;
	or.b32  	%r42, %r338, %r352;
	add.s32 	%r353, %r4, 7;
	and.b32  	%r354, %r353, 15;
	or.b32  	%r43, %r338, %r354;
	or.b32  	%r44, %r338, %r341;
	add.s32 	%r355, %r4, 9;
	and.b32  	%r356, %r355, 15;
	or.b32  	%r45, %r338, %r356;
	add.s32 	%r357, %r4, 10;
	and.b32  	%r358, %r357, 15;
	or.b32  	%r46, %r338, %r358;
	add.s32 	%r359, %r4, 11;
	and.b32  	%r360, %r359, 15;
	or.b32  	%r47, %r338, %r360;
	add.s32 	%r361, %r4, 12;
	and.b32  	%r362, %r361, 15;
	or.b32  	%r48, %r338, %r362;
	add.s32 	%r363, %r4, 13;
	and.b32  	%r364, %r363, 15;
	or.b32  	%r49, %r338, %r364;
	add.s32 	%r365, %r4, 14;
	and.b32  	%r366, %r365, 15;
	or.b32  	%r50, %r338, %r366;
	add.s32 	%r367, %r4, -1;
	and.b32  	%r368, %r367, 15;
	or.b32  	%r51, %r338, %r368;
	setp.lt.s32 	%p15, %r337, %r260;
	selp.b32 	%r369, 0, %r260, %p15;
	sub.s32 	%r52, %r337, %r369;
	add.s32 	%r370, %r337, 1;
	setp.lt.s32 	%p16, %r370, %r260;
	selp.b32 	%r371, 0, %r260, %p16;
	sub.s32 	%r53, %r370, %r371;
	add.s32 	%r372, %r337, 2;
	setp.lt.s32 	%p17, %r372, %r260;
	selp.b32 	%r373, 0, %r260, %p17;
	sub.s32 	%r54, %r372, %r373;
	add.s32 	%r374, %r337, 3;
	setp.lt.s32 	%p18, %r374, %r260;
	selp.b32 	%r375, 0, %r260, %p18;
	sub.s32 	%r55, %r374, %r375;
	add.s32 	%r376, %r337, 4;
	setp.lt.s32 	%p19, %r376, %r260;
	selp.b32 	%r377, 0, %r260, %p19;
	sub.s32 	%r56, %r376, %r377;
	add.s32 	%r378, %r337, 5;
	setp.lt.s32 	%p20, %r378, %r260;
	selp.b32 	%r379, 0, %r260, %p20;
	sub.s32 	%r57, %r378, %r379;
	add.s32 	%r380, %r337, 6;
	setp.lt.s32 	%p21, %r380, %r260;
	selp.b32 	%r381, 0, %r260, %p21;
	sub.s32 	%r58, %r380, %r381;
	add.s32 	%r382, %r337, 7;
	setp.lt.s32 	%p22, %r382, %r260;
	selp.b32 	%r383, 0, %r260, %p22;
	sub.s32 	%r59, %r382, %r383;
	add.s32 	%r384, %r337, 8;
	setp.lt.s32 	%p23, %r384, %r260;
	selp.b32 	%r385, 0, %r260, %p23;
	sub.s32 	%r60, %r384, %r385;
	add.s32 	%r386, %r337, 9;
	setp.lt.s32 	%p24, %r386, %r260;
	selp.b32 	%r387, 0, %r260, %p24;
	sub.s32 	%r61, %r386, %r387;
	add.s32 	%r388, %r337, 10;
	setp.lt.s32 	%p25, %r388, %r260;
	selp.b32 	%r389, 0, %r260, %p25;
	sub.s32 	%r62, %r388, %r389;
	add.s32 	%r390, %r337, 11;
	setp.lt.s32 	%p26, %r390, %r260;
	selp.b32 	%r391, 0, %r260, %p26;
	sub.s32 	%r63, %r390, %r391;
	add.s32 	%r392, %r337, 12;
	setp.lt.s32 	%p27, %r392, %r260;
	selp.b32 	%r393, 0, %r260, %p27;
	sub.s32 	%r64, %r392, %r393;
	add.s32 	%r394, %r337, 13;
	setp.lt.s32 	%p28, %r394, %r260;
	selp.b32 	%r395, 0, %r260, %p28;
	sub.s32 	%r65, %r394, %r395;
	add.s32 	%r396, %r337, 14;
	setp.lt.s32 	%p29, %r396, %r260;
	selp.b32 	%r397, 0, %r260, %p29;
	sub.s32 	%r66, %r396, %r397;
	add.s32 	%r398, %r337, 15;
	setp.lt.s32 	%p30, %r398, %r260;
	selp.b32 	%r399, 0, %r260, %p30;
	sub.s32 	%r67, %r398, %r399;
	cvt.u16.u32 	%rs8, %r3;
	div.s16 	%rs9, 128, %rs8;
	cvt.s32.s16 	%r68, %rs9;
	and.b32  	%r69, %r1, 31;
	mov.b32 	%r680, 0;
	mov.pred 	%p113, -1;
	shl.b32 	%r512, %r69, 2;
$L__BB100_13:
	mov.pred 	%p1, %p113;
	shr.u32 	%r681, %r1, 4;
	setp.eq.s16 	%p31, %rs1, 2;
	and.b32  	%r400, %r1, 15;
	add.s32 	%r90, %r680, %r400;
	@%p31 bra 	$L__BB100_17;
	shr.u32 	%r401, %r1, 4;
	shr.u32 	%r402, %r9, 4;
	add.s32 	%r681, %r401, %r402;
	setp.eq.s16 	%p32, %rs1, 3;
	add.s32 	%r403, %r14, %r401;
	mad.lo.s32 	%r404, %r403, %r259, %r90;
	mul.wide.s32 	%rd17, %r404, 4;
	add.s64 	%rd18, %rd2, %rd17;
	ld.global.u32 	%r405, [%rd18];
	shl.b32 	%r406, %r401, 2;
	add.s32 	%r407, %r34, %r406;
	st.shared.u32 	[%r407], %r405;
	@%p32 bra 	$L__BB100_17;
	shr.u32 	%r408, %r1, 4;
	shr.u32 	%r409, %r9, 4;
	add.s32 	%r410, %r408, %r409;
	add.s32 	%r681, %r410, %r409;
	setp.eq.s16 	%p33, %rs1, 0;
	add.s32 	%r411, %r410, %r14;
	mad.lo.s32 	%r412, %r411, %r259, %r90;
	mul.wide.s32 	%rd19, %r412, 4;
	add.s64 	%rd20, %rd2, %rd19;
	ld.global.u32 	%r413, [%rd20];
	shl.b32 	%r414, %r408, 2;
	add.s32 	%r415, %r34, %r414;
	add.s32 	%r416, %r415, %r35;
	st.shared.u32 	[%r416], %r413;
	@%p33 bra 	$L__BB100_17;
	shr.u32 	%r417, %r1, 4;
	shr.u32 	%r418, %r9, 4;
	add.s32 	%r419, %r417, %r418;
	add.s32 	%r420, %r419, %r418;
	add.s32 	%r681, %r420, %r418;
	add.s32 	%r421, %r420, %r14;
	mad.lo.s32 	%r422, %r421, %r259, %r90;
	mul.wide.s32 	%rd21, %r422, 4;
	add.s64 	%rd22, %rd2, %rd21;
	ld.global.u32 	%r423, [%rd22];
	shl.b32 	%r424, %r417, 2;
	add.s32 	%r425, %r34, %r424;
	add.s32 	%r426, %r425, %r35;
	add.s32 	%r427, %r426, %r35;
	st.shared.u32 	[%r427], %r423;
$L__BB100_17:
	add.s32 	%r428, %r14, %r681;
	mad.lo.s32 	%r429, %r428, %r259, %r90;
	mul.wide.s32 	%rd23, %r429, 4;
	add.s64 	%rd24, %rd2, %rd23;
	ld.global.u32 	%r430, [%rd24];
	shl.b32 	%r431, %r681, 2;
	add.s32 	%r432, %r34, %r431;
	st.shared.u32 	[%r432], %r430;
	shr.u32 	%r433, %r9, 4;
	add.s32 	%r434, %r428, %r433;
	mad.lo.s32 	%r435, %r434, %r259, %r90;
	mul.wide.s32 	%rd25, %r435, 4;
	add.s64 	%rd26, %rd2, %rd25;
	ld.global.u32 	%r436, [%rd26];
	add.s32 	%r437, %r432, %r35;
	st.shared.u32 	[%r437], %r436;
	add.s32 	%r438, %r434, %r433;
	mad.lo.s32 	%r439, %r438, %r259, %r90;
	mul.wide.s32 	%rd27, %r439, 4;
	add.s64 	%rd28, %rd2, %rd27;
	ld.global.u32 	%r440, [%rd28];
	add.s32 	%r441, %r437, %r35;
	st.shared.u32 	[%r441], %r440;
	add.s32 	%r442, %r438, %r433;
	mad.lo.s32 	%r443, %r442, %r259, %r90;
	mul.wide.s32 	%rd29, %r443, 4;
	add.s64 	%rd30, %rd2, %rd29;
	ld.global.u32 	%r444, [%rd30];
	add.s32 	%r445, %r441, %r35;
	st.shared.u32 	[%r445], %r444;
	add.s32 	%r681, %r35, %r681;
	setp.lt.u32 	%p34, %r681, 32;
	@%p34 bra 	$L__BB100_17;
	setp.lt.s32 	%p35, %r2, 1;
	bar.sync 	0;
	@%p35 bra 	$L__BB100_123;
	mov.b32 	%r699, 0;
$L__BB100_20:
	setp.lt.s32 	%p36, %r260, 1;
	add.s32 	%r114, %r699, %r4;
	mul.lo.s32 	%r115, %r114, %r260;
	@%p36 bra 	$L__BB100_22;
	add.s32 	%r447, %r36, %r115;
	shl.b32 	%r448, %r447, 2;
	mov.u32 	%r449, _ZZ9cuda_gemmIiLi128ELi1ELi1ELi128ELi32ELi32ELi64ELi0ELi0EEviiiPT_S1_S1_iiiE3Ash;
	add.s32 	%r450, %r449, %r448;
	ld.shared.u32 	%r700, [%r450];
$L__BB100_22:
	setp.lt.s32 	%p37, %r260, 2;
	@%p37 bra 	$L__BB100_24;
	add.s32 	%r451, %r37, %r115;
	shl.b32 	%r452, %r451, 2;
	mov.u32 	%r453, _ZZ9cuda_gemmIiLi128ELi1ELi1ELi128ELi32ELi32ELi64ELi0ELi0EEviiiPT_S1_S1_iiiE3Ash;
	add.s32 	%r454, %r453, %r452;
	ld.shared.u32 	%r701, [%r454];
$L__BB100_24:
	setp.lt.s32 	%p38, %r260, 3;
	@%p38 bra 	$L__BB100_26;
	add.s32 	%r455, %r38, %r115;
	shl.b32 	%r456, %r455, 2;
	mov.u32 	%r457, _ZZ9cuda_gemmIiLi128ELi1ELi1ELi128ELi32ELi32ELi64ELi0ELi0EEviiiPT_S1_S1_iiiE3Ash;
	add.s32 	%r458, %r457, %r456;
	ld.shared.u32 	%r702, [%r458];
$L__BB100_26:
	setp.lt.s32 	%p39, %r260, 4;
	@%p39 bra 	$L__BB100_28;
	add.s32 	%r459, %r39, %r115;
	shl.b32 	%r460, %r459, 2;
	mov.u32 	%r461, _ZZ9cuda_gemmIiLi128ELi1ELi1ELi128ELi32ELi32ELi64ELi0ELi0EEviiiPT_S1_S1_iiiE3Ash;
	add.s32 	%r462, %r461, %r460;
	ld.shared.u32 	%r703, [%r462];
$L__BB100_28:
	setp.lt.s32 	%p40, %r260, 5;
	@%p40 bra 	$L__BB100_30;
	add.s32 	%r463, %r40, %r115;
	shl.b32 	%r464, %r463, 2;
	mov.u32 	%r465, _ZZ9cuda_gemmIiLi128ELi1ELi1ELi128ELi32ELi32ELi64ELi0ELi0EEviiiPT_S1_S1_iiiE3Ash;
	add.s32 	%r466, %r465, %r464;
	ld.shared.u32 	%r704, [%r466];
$L__BB100_30:
	setp.lt.s32 	%p41, %r260, 6;
	@%p41 bra 	$L__BB100_32;
	add.s32 	%r467, %r41, %r115;
	shl.b32 	%r468, %r467, 2;
	mov.u32 	%r469, _ZZ9cuda_gemmIiLi128ELi1ELi1ELi128ELi32ELi32ELi64ELi0ELi0EEviiiPT_S1_S1_iiiE3Ash;
	add.s32 	%r470, %r469, %r468;
	ld.shared.u32 	%r705, [%r470];
$L__BB100_32:
	setp.lt.s32 	%p42, %r260, 7;
	@%p42 bra 	$L__BB100_34;
	add.s32 	%r471, %r42, %r115;
	shl.b32 	%r472, %r471, 2;
	mov.u32 	%r473, _ZZ9cuda_gemmIiLi128ELi1ELi1ELi128ELi32ELi32ELi64ELi0ELi0EEviiiPT_S1_S1_iiiE3Ash;
	add.s32 	%r474, %r473, %r472;
	ld.shared.u32 	%r706, [%r474];
$L__BB100_34:
	setp.lt.s32 	%p43, %r260, 8;
	@%p43 bra 	$L__BB100_36;
	add.s32 	%r475, %r43, %r115;
	shl.b32 	%r476, %r475, 2;
	mov.u32 	%r477, _ZZ9cuda_gemmIiLi128ELi1ELi1ELi128ELi32ELi32ELi64ELi0ELi0EEviiiPT_S1_S1_iiiE3Ash;
	add.s32 	%r478, %r477, %r476;
	ld.shared.u32 	%r707, [%r478];
$L__BB100_36:
	setp.lt.s32 	%p44, %r260, 9;
	@%p44 bra 	$L__BB100_38;
	add.s32 	%r479, %r44, %r115;
	shl.b32 	%r480, %r479, 2;
	mov.u32 	%r481, _ZZ9cuda_gemmIiLi128ELi1ELi1ELi128ELi32ELi32ELi64ELi0ELi0EEviiiPT_S1_S1_iiiE3Ash;
	add.s32 	%r482, %r481, %r480;
	ld.shared.u32 	%r708, [%r482];
$L__BB100_38:
	setp.lt.s32 	%p45, %r260, 10;
	@%p45 bra 	$L__BB100_40;
	add.s32 	%r483, %r45, %r115;
	shl.b32 	%r484, %r483, 2;
	mov.u32 	%r485, _ZZ9cuda_gemmIiLi128ELi1ELi1ELi128ELi32ELi32ELi64ELi0ELi0EEviiiPT_S1_S1_iiiE3Ash;
	add.s32 	%r486, %r485, %r484;
	ld.shared.u32 	%r709, [%r486];
$L__BB100_40:
	setp.lt.s32 	%p46, %r260, 11;
	@%p46 bra 	$L__BB100_42;
	add.s32 	%r487, %r46, %r115;
	shl.b32 	%r488, %r487, 2;
	mov.u32 	%r489, _ZZ9cuda_gemmIiLi128ELi1ELi1ELi128ELi32ELi32ELi64ELi0ELi0EEviiiPT_S1_S1_iiiE3Ash;
	add.s32 	%r490, %r489, %r488;
	ld.shared.u32 	%r710, [%r490];
$L__BB100_42:
	setp.lt.s32 	%p47, %r260, 12;
	@%p47 bra 	$L__BB100_44;
	add.s32 	%r491, %r47, %r115;
	shl.b32 	%r492, %r491, 2;
	mov.u32 	%r493, _ZZ9cuda_gemmIiLi128ELi1ELi1ELi128ELi32ELi32ELi64ELi0ELi0EEviiiPT_S1_S1_iiiE3Ash;
	add.s32 	%r494, %r493, %r492;
	ld.shared.u32 	%r711, [%r494];
$L__BB100_44:
	setp.lt.s32 	%p48, %r260, 13;
	@%p48 bra 	$L__BB100_46;
	add.s32 	%r495, %r48, %r115;
	shl.b32 	%r496, %r495, 2;
	mov.u32 	%r497, _ZZ9cuda_gemmIiLi128ELi1ELi1ELi128ELi32ELi32ELi64ELi0ELi0EEviiiPT_S1_S1_iiiE3Ash;
	add.s32 	%r498, %r497, %r496;
	ld.shared.u32 	%r712, [%r498];
$L__BB100_46:
	setp.lt.s32 	%p49, %r260, 14;
	@%p49 bra 	$L__BB100_48;
	add.s32 	%r499, %r49, %r115;
	shl.b32 	%r500, %r499, 2;
	mov.u32 	%r501, _ZZ9cuda_gemmIiLi128ELi1ELi1ELi128ELi32ELi32ELi64ELi0ELi0EEviiiPT_S1_S1_iiiE3Ash;
	add.s32 	%r502, %r501, %r500;
	ld.shared.u32 	%r713, [%r502];
$L__BB100_48:
	setp.lt.s32 	%p50, %r260, 15;
	@%p50 bra 	$L__BB100_50;
	add.s32 	%r503, %r50, %r115;
	shl.b32 	%r504, %r503, 2;
	mov.u32 	%r505, _ZZ9cuda_gemmIiLi128ELi1ELi1ELi128ELi32ELi32ELi64ELi0ELi0EEviiiPT_S1_S1_iiiE3Ash;
	add.s32 	%r506, %r505, %r504;
	ld.shared.u32 	%r714, [%r506];
$L__BB100_50:
	setp.lt.s32 	%p51, %r260, 16;
	@%p51 bra 	$L__BB100_52;
	add.s32 	%r507, %r51, %r115;
	shl.b32 	%r508, %r507, 2;
	mov.u32 	%r509, _ZZ9cuda_gemmIiLi128ELi1ELi1ELi128ELi32ELi32ELi64ELi0ELi0EEviiiPT_S1_S1_iiiE3Ash;
	add.s32 	%r510, %r509, %r508;
	ld.shared.u32 	%r715, [%r510];
$L__BB100_52:
	setp.ge.s32 	%p52, %r5, %r16;
	@%p52 bra 	$L__BB100_122;
	mov.u32 	%r716, %r5;
$L__BB100_54:
	setp.gt.u32 	%p53, %r260, 64;
	mov.u32 	%r511, _ZZ9cuda_gemmIiLi128ELi1ELi1ELi128ELi32ELi32ELi64ELi0ELi0EEviiiPT_S1_S1_iiiE11kron_fac_sh;
	mad.lo.s32 	%r149, %r716, 132, %r511;
	add.s32 	%r513, %r149, %r512;
	ld.shared.u32 	%r150, [%r513];
	@%p53 bra 	$L__BB100_87;
	setp.eq.s32 	%p70, %r260, 0;
	mov.b32 	%r718, 0;
	@%p70 bra 	$L__BB100_57;
	shfl.sync.idx.b32	%r564|%p71, %r150, %r52, 31, -1;
	mul.lo.s32 	%r718, %r564, %r700;
$L__BB100_57:
	setp.lt.s32 	%p72, %r260, 2;
	@%p72 bra 	$L__BB100_59;
	shfl.sync.idx.b32	%r565|%p73, %r150, %r53, 31, -1;
	mad.lo.s32 	%r718, %r565, %r701, %r718;
$L__BB100_59:
	setp.lt.s32 	%p74, %r260, 3;
	@%p74 bra 	$L__BB100_61;
	shfl.sync.idx.b32	%r566|%p75, %r150, %r54, 31, -1;
	mad.lo.s32 	%r718, %r566, %r702, %r718;
$L__BB100_61:
	setp.lt.s32 	%p76, %r260, 4;
	@%p76 bra 	$L__BB100_63;
	shfl.sync.idx.b32	%r567|%p77, %r150, %r55, 31, -1;
	mad.lo.s32 	%r718, %r567, %r703, %r718;
$L__BB100_63:
	setp.lt.s32 	%p78, %r260, 5;
	@%p78 bra 	$L__BB100_65;
	shfl.sync.idx.b32	%r568|%p79, %r150, %r56, 31, -1;
	mad.lo.s32 	%r718, %r568, %r704, %r718;
$L__BB100_65:
	setp.lt.s32 	%p80, %r260, 6;
	@%p80 bra 	$L__BB100_67;
	shfl.sync.idx.b32	%r569|%p81, %r150, %r57, 31, -1;
	mad.lo.s32 	%r718, %r569, %r705, %r718;
$L__BB100_67:
	setp.lt.s32 	%p82, %r260, 7;
	@%p82 bra 	$L__BB100_69;
	shfl.sync.idx.b32	%r570|%p83, %r150, %r58, 31, -1;
	mad.lo.s32 	%r718, %r570, %r706, %r718;
$L__BB100_69:
	setp.lt.s32 	%p84, %r260, 8;
	@%p84 bra 	$L__BB100_71;
	shfl.sync.idx.b32	%r571|%p85, %r150, %r59, 31, -1;
	mad.lo.s32 	%r718, %r571, %r707, %r718;
$L__BB100_71:
	setp.lt.s32 	%p86, %r260, 9;
	@%p86 bra 	$L__BB100_73;
	shfl.sync.idx.b32	%r572|%p87, %r150, %r60, 31, -1;
	mad.lo.s32 	%r718, %r572, %r708, %r718;
$L__BB100_73:
	setp.lt.s32 	%p88, %r260, 10;
	@%p88 bra 	$L__BB100_75;
	shfl.sync.idx.b32	%r573|%p89, %r150, %r61, 31, -1;
	mad.lo.s32 	%r718, %r573, %r709, %r718;
$L__BB100_75:
	setp.lt.s32 	%p90, %r260, 11;
	@%p90 bra 	$L__BB100_77;
	shfl.sync.idx.b32	%r574|%p91, %r150, %r62, 31, -1;
	mad.lo.s32 	%r718, %r574, %r710, %r718;
$L__BB100_77:
	setp.lt.s32 	%p92, %r260, 12;
	@%p92 bra 	$L__BB100_79;
	shfl.sync.idx.b32	%r575|%p93, %r150, %r63, 31, -1;
	mad.lo.s32 	%r718, %r575, %r711, %r718;
$L__BB100_79:
	setp.lt.s32 	%p94, %r260, 13;
	@%p94 bra 	$L__BB100_81;
	shfl.sync.idx.b32	%r576|%p95, %r150, %r64, 31, -1;
	mad.lo.s32 	%r718, %r576, %r712, %r718;
$L__BB100_81:
	setp.lt.s32 	%p96, %r260, 14;
	@%p96 bra 	$L__BB100_83;
	shfl.sync.idx.b32	%r577|%p97, %r150, %r65, 31, -1;
	mad.lo.s32 	%r718, %r577, %r713, %r718;
$L__BB100_83:
	setp.lt.s32 	%p98, %r260, 15;
	@%p98 bra 	$L__BB100_85;
	shfl.sync.idx.b32	%r578|%p99, %r150, %r66, 31, -1;
	mad.lo.s32 	%r718, %r578, %r714, %r718;
$L__BB100_85:
	setp.lt.s32 	%p100, %r260, 16;
	@%p100 bra 	$L__BB100_119;
	shfl.sync.idx.b32	%r579|%p101, %r150, %r67, 31, -1;
	mad.lo.s32 	%r718, %r579, %r715, %r718;
	bra.uni 	$L__BB100_119;
$L__BB100_87:
	mov.b32 	%r718, 0;
	@%p36 bra 	$L__BB100_89;
	shl.b32 	%r515, %r36, 2;
	add.s32 	%r516, %r149, %r515;
	ld.shared.u32 	%r517, [%r516];
	mul.lo.s32 	%r718, %r517, %r700;
$L__BB100_89:
	@%p37 bra 	$L__BB100_91;
	shl.b32 	%r518, %r37, 2;
	add.s32 	%r519, %r149, %r518;
	ld.shared.u32 	%r520, [%r519];
	mad.lo.s32 	%r718, %r520, %r701, %r718;
$L__BB100_91:
	@%p38 bra 	$L__BB100_93;
	shl.b32 	%r521, %r38, 2;
	add.s32 	%r522, %r149, %r521;
	ld.shared.u32 	%r523, [%r522];
	mad.lo.s32 	%r718, %r523, %r702, %r718;
$L__BB100_93:
	@%p39 bra 	$L__BB100_95;
	shl.b32 	%r524, %r39, 2;
	add.s32 	%r525, %r149, %r524;
	ld.shared.u32 	%r526, [%r525];
	mad.lo.s32 	%r718, %r526, %r703, %r718;
$L__BB100_95:
	setp.lt.s32 	%p58, %r260, 5;
	@%p58 bra 	$L__BB100_97;
	shl.b32 	%r527, %r40, 2;
	add.s32 	%r528, %r149, %r527;
	ld.shared.u32 	%r529, [%r528];
	mad.lo.s32 	%r718, %r529, %r704, %r718;
$L__BB100_97:
	setp.lt.s32 	%p59, %r260, 6;
	@%p59 bra 	$L__BB100_99;
	shl.b32 	%r530, %r41, 2;
	add.s32 	%r531, %r149, %r530;
	ld.shared.u32 	%r532, [%r531];
	mad.lo.s32 	%r718, %r532, %r705, %r718;
$L__BB100_99:
	setp.lt.s32 	%p60, %r260, 7;
	@%p60 bra 	$L__BB100_101;
	shl.b32 	%r533, %r42, 2;
	add.s32 	%r534, %r149, %r533;
	ld.shared.u32 	%r535, [%r534];
	mad.lo.s32 	%r718, %r535, %r706, %r718;
$L__BB100_101:
	setp.lt.s32 	%p61, %r260, 8;
	@%p61 bra 	$L__BB100_103;
	shl.b32 	%r536, %r43, 2;
	add.s32 	%r537, %r149, %r536;
	ld.shared.u32 	%r538, [%r537];
	mad.lo.s32 	%r718, %r538, %r707, %r718;
$L__BB100_103:
	setp.lt.s32 	%p62, %r260, 9;
	@%p62 bra 	$L__BB100_105;
	shl.b32 	%r539, %r44, 2;
	add.s32 	%r540, %r149, %r539;
	ld.shared.u32 	%r541, [%r540];
	mad.lo.s32 	%r718, %r541, %r708, %r718;
$L__BB100_105:
	setp.lt.s32 	%p63, %r260, 10;
	@%p63 bra 	$L__BB100_107;
	shl.b32 	%r542, %r45, 2;
	add.s32 	%r543, %r149, %r542;
	ld.shared.u32 	%r544, [%r543];
	mad.lo.s32 	%r718, %r544, %r709, %r718;
$L__BB100_107:
	setp.lt.s32 	%p64, %r260, 11;
	@%p64 bra 	$L__BB100_109;
	shl.b32 	%r545, %r46, 2;
	add.s32 	%r546, %r149, %r545;
	ld.shared.u32 	%r547, [%r546];
	mad.lo.s32 	%r718, %r547, %r710, %r718;
$L__BB100_109:
	setp.lt.s32 	%p65, %r260, 12;
	@%p65 bra 	$L__BB100_111;
	shl.b32 	%r548, %r47, 2;
	add.s32 	%r549, %r149, %r548;
	ld.shared.u32 	%r550, [%r549];
	mad.lo.s32 	%r718, %r550, %r711, %r718;
$L__BB100_111:
	setp.lt.s32 	%p66, %r260, 13;
	@%p66 bra 	$L__BB100_113;
	shl.b32 	%r551, %r48, 2;
	add.s32 	%r552, %r149, %r551;
	ld.shared.u32 	%r553, [%r552];
	mad.lo.s32 	%r718, %r553, %r712, %r718;
$L__BB100_113:
	setp.lt.s32 	%p67, %r260, 14;
	@%p67 bra 	$L__BB100_115;
	shl.b32 	%r554, %r49, 2;
	add.s32 	%r555, %r149, %r554;
	ld.shared.u32 	%r556, [%r555];
	mad.lo.s32 	%r718, %r556, %r713, %r718;
$L__BB100_115:
	setp.lt.s32 	%p68, %r260, 15;
	@%p68 bra 	$L__BB100_117;
	shl.b32 	%r557, %r50, 2;
	add.s32 	%r558, %r149, %r557;
	ld.shared.u32 	%r559, [%r558];
	mad.lo.s32 	%r718, %r559, %r714, %r718;
$L__BB100_117:
	setp.lt.s32 	%p69, %r260, 16;
	@%p69 bra 	$L__BB100_119;
	shl.b32 	%r560, %r51, 2;
	add.s32 	%r561, %r149, %r560;
	ld.shared.u32 	%r562, [%r561];
	mad.lo.s32 	%r718, %r562, %r715, %r718;
$L__BB100_119:
	setp.ne.s32 	%p102, %r7, 0;
	add.s32 	%r580, %r716, %r680;
	mad.lo.s32 	%r214, %r580, %r2, %r114;
	shfl.sync.down.b32	%r581|%p103, %r718, 1, 7711, -1;
	add.s32 	%r215, %r581, %r718;
	@%p102 bra 	$L__BB100_121;
	shl.b32 	%r582, %r214, 2;
	mov.u32 	%r583, _ZZ9cuda_gemmIiLi128ELi1ELi1ELi128ELi32ELi32ELi64ELi0ELi0EEviiiPT_S1_S1_iiiE3Csh;
	add.s32 	%r584, %r583, %r582;
	ld.shared.u32 	%r585, [%r584];
	add.s32 	%r586, %r585, %r215;
	st.shared.u32 	[%r584], %r586;
$L__BB100_121:
	add.s32 	%r716, %r716, %r68;
	setp.lt.s32 	%p104, %r716, %r16;
	@%p104 bra 	$L__BB100_54;
$L__BB100_122:
	add.s32 	%r699, %r699, %r3;
	setp.lt.s32 	%p105, %r699, %r2;
	@%p105 bra 	$L__BB100_20;
$L__BB100_123:
	mov.b32 	%r680, 16;
	mov.pred 	%p113, 0;
	@%p1 bra 	$L__BB100_13;
	setp.gt.u32 	%p107, %r1, 31;
	bar.sync 	0;
	@%p107 bra 	$L__BB100_131;
	ld.param.u32 	%r655, [_Z9cuda_gemmIiLi128ELi1ELi1ELi128ELi32ELi32ELi64ELi0ELi0EEviiiPT_S1_S1_iii_param_2];
	ld.param.u32 	%r653, [_Z9cuda_gemmIiLi128ELi1ELi1ELi128ELi32ELi32ELi64ELi0ELi0EEviiiPT_S1_S1_iii_param_1];
	mul.lo.s32 	%r588, %r2, %r8;
	mad.lo.s32 	%r234, %r6, %r653, %r588;
	div.s32 	%r235, %r655, %r260;
	shl.b32 	%r767, %r1, 2;
	add.s32 	%r589, %r767, %r11;
	max.u32 	%r590, %r589, 128;
	setp.lt.u32 	%p108, %r589, 128;
	selp.u32 	%r591, 1, 0, %p108;
	add.s32 	%r592, %r589, %r591;
	sub.s32 	%r593, %r590, %r592;
	div.u32 	%r594, %r593, %r11;
	add.s32 	%r237, %r594, %r591;
	and.b32  	%r595, %r237, 3;
	setp.eq.s32 	%p109, %r595, 3;
	@%p109 bra 	$L__BB100_128;
	shl.b32 	%r596, %r1, 4;
	mov.u32 	%r597, _ZZ9cuda_gemmIiLi128ELi1ELi1ELi128ELi32ELi32ELi64ELi0ELi0EEviiiPT_S1_S1_iiiE3Csh;
	add.s32 	%r765, %r597, %r596;
	shl.b32 	%r239, %r9, 4;
	add.s32 	%r598, %r237, 1;
	and.b32  	%r599, %r598, 3;
	neg.s32 	%r764, %r599;
$L__BB100_127:
	.pragma "nounroll";
	div.s32 	%r600, %r767, %r2;
	mad.lo.s32 	%r601, %r235, %r600, %r234;
	mul.lo.s32 	%r602, %r600, %r2;
	sub.s32 	%r603, %r767, %r602;
	add.s32 	%r604, %r601, %r603;
	mul.wide.s32 	%rd31, %r604, 4;
	add.s64 	%rd32, %rd3, %rd31;
	ld.shared.v4.u32 	{%r605, %r606, %r607, %r608}, [%r765];
	st.global.v4.u32 	[%rd32], {%r605, %r606, %r607, %r608};
	add.s32 	%r767, %r767, %r11;
	add.s32 	%r765, %r765, %r239;
	add.s32 	%r764, %r764, 1;
	setp.ne.s32 	%p110, %r764, 0;
	@%p110 bra 	$L__BB100_127;
$L__BB100_128:
	setp.lt.u32 	%p111, %r237, 3;
	@%p111 bra 	$L__BB100_131;
	mul.lo.s32 	%r248, %r9, 48;
	shl.b32 	%r609, %r767, 2;
	mov.u32 	%r610, _ZZ9cuda_gemmIiLi128ELi1ELi1ELi128ELi32ELi32ELi64ELi0ELi0EEviiiPT_S1_S1_iiiE3Csh;
	add.s32 	%r768, %r610, %r609;
	shl.b32 	%r250, %r9, 6;
	shl.b32 	%r251, %r9, 5;
	shl.b32 	%r252, %r9, 4;
$L__BB100_130:
	div.s32 	%r611, %r767, %r2;
	mad.lo.s32 	%r612, %r235, %r611, %r234;
	mul.lo.s32 	%r613, %r611, %r2;
	sub.s32 	%r614, %r767, %r613;
	add.s32 	%r615, %r612, %r614;
	mul.wide.s32 	%rd33, %r615, 4;
	add.s64 	%rd34, %rd3, %rd33;
	ld.shared.v4.u32 	{%r616, %r617, %r618, %r619}, [%r768];
	st.global.v4.u32 	[%rd34], {%r616, %r617, %r618, %r619};
	add.s32 	%r620, %r11, %r767;
	div.s32 	%r621, %r620, %r2;
	mad.lo.s32 	%r622, %r235, %r621, %r234;
	mul.lo.s32 	%r623, %r621, %r2;
	sub.s32 	%r624, %r620, %r623;
	add.s32 	%r625, %r622, %r624;
	mul.wide.s32 	%rd35, %r625, 4;
	add.s64 	%rd36, %rd3, %rd35;
	add.s32 	%r626, %r768, %r252;
	ld.shared.v4.u32 	{%r627, %r628, %r629, %r630}, [%r626];
	st.global.v4.u32 	[%rd36], {%r627, %r628, %r629, %r630};
	add.s32 	%r631, %r11, %r620;
	div.s32 	%r632, %r631, %r2;
	mad.lo.s32 	%r633, %r235, %r632, %r234;
	mul.lo.s32 	%r634, %r632, %r2;
	sub.s32 	%r635, %r631, %r634;
	add.s32 	%r636, %r633, %r635;
	mul.wide.s32 	%rd37, %r636, 4;
	add.s64 	%rd38, %rd3, %rd37;
	add.s32 	%r637, %r768, %r251;
	ld.shared.v4.u32 	{%r638, %r639, %r640, %r641}, [%r637];
	st.global.v4.u32 	[%rd38], {%r638, %r639, %r640, %r641};
	add.s32 	%r642, %r11, %r631;
	div.s32 	%r643, %r642, %r2;
	mad.lo.s32 	%r644, %r235, %r643, %r234;
	mul.lo.s32 	%r645, %r643, %r2;
	sub.s32 	%r646, %r642, %r645;
	add.s32 	%r647, %r644, %r646;
	mul.wide.s32 	%rd39, %r647, 4;
	add.s64 	%rd40, %rd3, %rd39;
	add.s32 	%r648, %r768, %r248;
	ld.shared.v4.u32 	{%r649, %r650, %r651, %r652}, [%r648];
	st.global.v4.u32 	[%rd40], {%r649, %r650, %r651, %r652};
	add.s32 	%r768, %r768, %r250;
	add.s32 	%r767, %r11, %r642;
	setp.lt.u32 	%p112, %r767, 128;
	@%p112 bra 	$L__BB100_130;
$L__BB100_131:
	ret;
$L__BB100_132:
	add.s32 	%r304, %r26, %r662;
	mul.wide.s32 	%rd9, %r304, 4;
	add.s64 	%rd10, %rd1, %rd9;
	ld.global.v4.u32 	{%r305, %r306, %r307, %r308}, [%rd10];
	shl.b32 	%r309, %r662, 2;
	mov.u32 	%r310, _ZZ9cuda_gemmIiLi128ELi1ELi1ELi128ELi32ELi32ELi64ELi0ELi0EEviiiPT_S1_S1_iiiE3Ash;
	add.s32 	%r311, %r310, %r309;
	st.shared.v4.u32 	[%r311], {%r305, %r306, %r307, %r308};
	add.s32 	%r312, %r662, %r11;
	add.s32 	%r313, %r26, %r312;
	mul.wide.s32 	%rd11, %r313, 4;
	add.s64 	%rd12, %rd1, %rd11;
	ld.global.v4.u32 	{%r314, %r315, %r316, %r317}, [%rd12];
	shl.b32 	%r318, %r11, 2;
	add.s32 	%r319, %r311, %r318;
	st.shared.v4.u32 	[%r319], {%r314, %r315, %r316, %r317};
	add.s32 	%r320, %r312, %r11;
	add.s32 	%r321, %r26, %r320;
	mul.wide.s32 	%rd13, %r321, 4;
	add.s64 	%rd14, %rd1, %rd13;
	ld.global.v4.u32 	{%r322, %r323, %r324, %r325}, [%rd14];
	add.s32 	%r326, %r319, %r318;
	st.shared.v4.u32 	[%r326], {%r322, %r323, %r324, %r325};
	add.s32 	%r327, %r320, %r11;
	add.s32 	%r328, %r26, %r327;
	mul.wide.s32 	%rd15, %r328, 4;
	add.s64 	%rd16, %rd1, %rd15;
	ld.global.v4.u32 	{%r329, %r330, %r331, %r332}, [%rd16];
	add.s32 	%r333, %r326, %r318;
	st.shared.v4.u32 	[%r333], {%r329, %r330, %r331, %r332};
	add.s32 	%r662, %r327, %r11;
	setp.lt.u32 	%p13, %r662, 128;
	@%p13 bra 	$L__BB100_132;
	bra.uni 	$L__BB100_12;

}
	// .globl	_Z9cuda_gemmIiLi128ELi1ELi1ELi128ELi32ELi32ELi64ELi0ELi1EEviiiPT_S1_S1_iii
.visible .entry _Z9cuda_gemmIiLi128ELi1ELi1ELi128ELi32ELi32ELi64ELi0ELi1EEviiiPT_S1_S1_iii(
	.param .u32 _Z9cuda_gemmIiLi128ELi1ELi1ELi128ELi32ELi32ELi64ELi0ELi1EEviiiPT_S1_S1_iii_param_0,
	.param .u32 _Z9cuda_gemmIiLi128ELi1ELi1ELi128ELi32ELi32ELi64ELi0ELi1EEviiiPT_S1_S1_iii_param_1,
	.param .u32 _Z9cuda_gemmIiLi128ELi1ELi1ELi128ELi32ELi32ELi64ELi0ELi1EEviiiPT_S1_S1_iii_param_2,
	.param .u64 .ptr .align 1 _Z9cuda_gemmIiLi128ELi1ELi1ELi128ELi32ELi32ELi64ELi0ELi1EEviiiPT_S1_S1_iii_param_3,
	.param .u64 .ptr .align 1 _Z9cuda_gemmIiLi128ELi1ELi1ELi128ELi32ELi32ELi64ELi0ELi1EEviiiPT_S1_S1_iii_param_4,
	.param .u64 .ptr .align 1 _Z9cuda_gemmIiLi128ELi1ELi1ELi128ELi32ELi32ELi64ELi0ELi1EEviiiPT_S1_S1_iii_param_5,
	.param .u32 _Z9cuda_gemmIiLi128ELi1ELi1ELi128ELi32ELi32ELi64ELi0ELi1EEviiiPT_S1_S1_iii_param_6,
	.param .u32 _Z9cuda_gemmIiLi128ELi1ELi1ELi128ELi32ELi32ELi64ELi0ELi1EEviiiPT_S1_S1_iii_param_7,
	.param .u32 _Z9cuda_gemmIiLi128ELi1ELi1ELi128ELi32ELi32ELi64ELi0ELi1EEviiiPT_S1_S1_iii_param_8
)
.maxntid 128
{
	.reg .pred 	%p<45>;
	.reg .b16 	%rs<8>;
	.reg .b32 	%r<397>;
	.reg .b64 	%rd<41>;
	// demoted variable
	.shared .align 128 .b8 _ZZ9cuda_gemmIiLi128ELi1ELi1ELi128ELi32ELi32ELi64ELi0ELi1EEviiiPT_S1_S1_iiiE11kron_fac_sh[2112];
	// demoted variable
	.shared .align 128 .b8 _ZZ9cuda_gemmIiLi128ELi1ELi1ELi128ELi32ELi32ELi64ELi0ELi1EEviiiPT_S1_S1_iiiE3Ash[512];
	// demoted variable
	.shared .align 128 .b8 _ZZ9cuda_gemmIiLi128ELi1ELi1ELi128ELi32ELi32ELi64ELi0ELi1EEviiiPT_S1_S1_iiiE3Csh[512];
	ld.param.u32 	%r131, [_Z9cuda_gemmIiLi128ELi1ELi1ELi128ELi32ELi32ELi64ELi0ELi1EEviiiPT_S1_S1_iii_param_1];
	ld.param.u32 	%r132, [_Z9cuda_gemmIiLi128ELi1ELi1ELi128ELi32ELi32ELi64ELi0ELi1EEviiiPT_S1_S1_iii_param_2];
	ld.param.u64 	%rd4, [_Z9cuda_gemmIiLi128ELi1ELi1ELi128ELi32ELi32ELi64ELi0ELi1EEviiiPT_S1_S1_iii_param_3];
	ld.param.u64 	%rd5, [_Z9cuda_gemmIiLi128ELi1ELi1ELi128ELi32ELi32ELi64ELi0ELi1EEviiiPT_S1_S1_iii_param_4];
	ld.param.u64 	%rd6, [_Z9cuda_gemmIiLi128ELi1ELi1ELi128ELi32ELi32ELi64ELi0ELi1EEviiiPT_S1_S1_iii_param_5];
	cvta.to.global.u64 	%rd1, %rd4;
	cvta.to.global.u64 	%rd2, %rd5;
	cvta.to.global.u64 	%rd3, %rd6;
	mov.u32 	%r1, %tid.x;
	shr.u32 	%r133, %r1, 1;
	and.b32  	%r2, %r133, 3;
	shr.u32 	%r3, %r1, 3;
	mov.u32 	%r4, %ctaid.y;
	mov.u32 	%r134, %nctaid.y;
	setp.ge.u32 	%p2, %r4, %r134;
	@%p2 bra 	$L__BB101_30;
	and.b32  	%r5, %r1, 1;
	mov.u32 	%r6, %ctaid.x;
	mov.u32 	%r7, %ntid.x;
	shl.b32 	%r391, %r1, 2;
	shl.b32 	%r9, %r6, 7;
	shl.b32 	%r10, %r7, 2;
	shr.u32 	%r11, %r1, 4;
	shr.u32 	%r12, %r7, 4;
	shr.s32 	%r135, %r132, 31;
	shr.u32 	%r136, %r135, 27;
	add.s32 	%r137, %r132, %r136;
	shr.s32 	%r13, %r137, 5;
	add.s32 	%r138, %r1, %r7;
	max.u32 	%r139, %r138, 128;
	setp.lt.u32 	%p3, %r138, 128;
	selp.u32 	%r140, 1, 0, %p3;
	add.s32 	%r141, %r138, %r140;
	sub.s32 	%r142, %r139, %r141;
	div.u32 	%r143, %r142, %r7;
	add.s32 	%r14, %r143, %r140;
	and.b32  	%r144, %r14, 3;
	setp.eq.s32 	%p4, %r144, 3;
	mov.u32 	%r373, %r1;
	@%p4 bra 	$L__BB101_4;
	add.s32 	%r145, %r14, 1;
	and.b32  	%r146, %r145, 3;
	mov.u32 	%r147, _ZZ9cuda_gemmIiLi128ELi1ELi1ELi128ELi32ELi32ELi64ELi0ELi1EEviiiPT_S1_S1_iiiE3Csh;
	add.s32 	%r370, %r147, %r391;
	neg.s32 	%r369, %r146;
	mad.lo.s32 	%r373, %r7, %r146, %r1;
$L__BB101_3:
	.pragma "nounroll";
	mov.b32 	%r148, 0;
	st.shared.u32 	[%r370], %r148;
	add.s32 	%r370, %r370, %r10;
	add.s32 	%r369, %r369, 1;
	setp.ne.s32 	%p5, %r369, 0;
	@%p5 bra 	$L__BB101_3;
$L__BB101_4:
	setp.lt.u32 	%p6, %r14, 3;
	@%p6 bra 	$L__BB101_7;
	shl.b32 	%r149, %r373, 2;
	mov.u32 	%r150, _ZZ9cuda_gemmIiLi128ELi1ELi1ELi128ELi32ELi32ELi64ELi0ELi1EEviiiPT_S1_S1_iiiE3Csh;
	add.s32 	%r372, %r150, %r149;
	shl.b32 	%r24, %r7, 4;
	shl.b32 	%r25, %r7, 3;
	mul.lo.s32 	%r26, %r7, 12;
$L__BB101_6:
	mov.b32 	%r151, 0;
	st.shared.u32 	[%r372], %r151;
	add.s32 	%r152, %r372, %r10;
	st.shared.u32 	[%r152], %r151;
	add.s32 	%r153, %r372, %r25;
	st.shared.u32 	[%r153], %r151;
	add.s32 	%r154, %r372, %r26;
	st.shared.u32 	[%r154], %r151;
	add.s32 	%r373, %r373, %r10;
	add.s32 	%r372, %r372, %r24;
	setp.lt.u32 	%p7, %r373, 128;
	@%p7 bra 	$L__BB101_6;
$L__BB101_7:
	setp.gt.u32 	%p8, %r1, 31;
	@%p8 bra 	$L__BB101_14;
	mul.lo.s32 	%r31, %r4, %r132;
	add.s32 	%r155, %r391, %r10;
	max.u32 	%r156, %r155, 128;
	setp.lt.u32 	%p9, %r155, 128;
	selp.u32 	%r157, 1, 0, %p9;
	add.s32 	%r158, %r155, %r157;
	sub.s32 	%r159, %r156, %r158;
	div.u32 	%r160, %r159, %r10;
	add.s32 	%r32, %r160, %r157;
	and.b32  	%r161, %r32, 3;
	setp.eq.s32 	%p10, %r161, 3;
	mov.u32 	%r378, %r391;
	@%p10 bra 	$L__BB101_11;
	shl.b32 	%r162, %r1, 4;
	mov.u32 	%r163, _ZZ9cuda_gemmIiLi128ELi1ELi1ELi128ELi32ELi32ELi64ELi0ELi1EEviiiPT_S1_S1_iiiE3Ash;
	add.s32 	%r376, %r163, %r162;
	shl.b32 	%r34, %r7, 4;
	add.s32 	%r164, %r31, %r9;
	add.s32 	%r375, %r164, %r391;
	add.s32 	%r165, %r32, 1;
	and.b32  	%r166, %r165, 3;
	neg.s32 	%r374, %r166;
	mov.u32 	%r378, %r391;
$L__BB101_10:
	.pragma "nounroll";
	mul.wide.s32 	%rd7, %r375, 4;
	add.s64 	%rd8, %rd1, %rd7;
	ld.global.v4.u32 	{%r167, %r168, %r169, %r170}, [%rd8];
	st.shared.v4.u32 	[%r376], {%r167, %r168, %r169, %r170};
	add.s32 	%r378, %r378, %r10;
	add.s32 	%r376, %r376, %r34;
	add.s32 	%r375, %r375, %r10;
	add.s32 	%r374, %r374, 1;
	setp.ne.s32 	%p11, %r374, 0;
	@%p11 bra 	$L__BB101_10;
$L__BB101_11:
	setp.lt.u32 	%p12, %r32, 3;
	@%p12 bra 	$L__BB101_14;
	add.s32 	%r171, %r378, %r31;
	add.s32 	%r379, %r171, %r9;
	mad.lo.s32 	%r383, %r7, 12, %r379;
	shl.b32 	%r48, %r7, 4;
	shl.b32 	%r172, %r7, 3;
	add.s32 	%r382, %r379, %r172;
	add.s32 	%r381, %r379, %r10;
	mul.lo.s32 	%r51, %r7, 48;
	shl.b32 	%r173, %r378, 2;
	mov.u32 	%r174, _ZZ9cuda_gemmIiLi128ELi1ELi1ELi128ELi32ELi32ELi64ELi0ELi1EEviiiPT_S1_S1_iiiE3Ash;
	add.s32 	%r380, %r174, %r173;
	shl.b32 	%r53, %r7, 6;
	shl.b32 	%r54, %r7, 5;
$L__BB101_13:
	mul.wide.s32 	%rd9, %r383, 4;
	add.s64 	%rd10, %rd1, %rd9;
	mul.wide.s32 	%rd11, %r382, 4;
	add.s64 	%rd12, %rd1, %rd11;
	mul.wide.s32 	%rd13, %r381, 4;
	add.s64 	%rd14, %rd1, %rd13;
	mul.wide.s32 	%rd15, %r379, 4;
	add.s64 	%rd16, %rd1, %rd15;
	ld.global.v4.u32 	{%r175, %r176, %r177, %r178}, [%rd16];
	st.shared.v4.u32 	[%r380], {%r175, %r176, %r177, %r178};
	add.s32 	%r179, %r378, %r10;
	ld.global.v4.u32 	{%r180, %r181, %r182, %r183}, [%rd14];
	add.s32 	%r184, %r380, %r48;
	st.shared.v4.u32 	[%r184], {%r180, %r181, %r182, %r183};
	add.s32 	%r185, %r179, %r10;
	ld.global.v4.u32 	{%r186, %r187, %r188, %r189}, [%rd12];
	add.s32 	%r190, %r380, %r54;
	st.shared.v4.u32 	[%r190], {%r186, %r187, %r188, %r189};
	add.s32 	%r191, %r185, %r10;
	ld.global.v4.u32 	{%r192, %r193, %r194, %r195}, [%rd10];
	add.s32 	%r196, %r380, %r51;
	st.shared.v4.u32 	[%r196], {%r192, %r193, %r194, %r195};
	add.s32 	%r378, %r191, %r10;
	add.s32 	%r383, %r383, %r48;
	add.s32 	%r382, %r382, %r48;
	add.s32 	%r381, %r381, %r48;
	add.s32 	%r380, %r380, %r53;
	add.s32 	%r379, %r379, %r48;
	setp.lt.u32 	%p13, %r378, 128;
	@%p13 bra 	$L__BB101_13;
$L__BB101_14:
	and.b32  	%r198, %r1, 15;
	mov.u32 	%r199, _ZZ9cuda_gemmIiLi128ELi1ELi1ELi128ELi32ELi32ELi64ELi0ELi1EEviiiPT_S1_S1_iiiE11kron_fac_sh;
	mad.lo.s32 	%r55, %r198, 132, %r199;
	shl.b32 	%r200, %r5, 4;
	shl.b32 	%r201, %r2, 5;
	or.b32  	%r202, %r201, %r200;
	add.s32 	%r56, %r11, %r12;
	cvt.u16.u32 	%rs2, %r56;
	xor.b16  	%rs3, %rs2, 31;
	and.b16  	%rs4, %rs3, 255;
	cvt.u16.u32 	%rs5, %r12;
	and.b16  	%rs6, %rs5, 255;
	div.u16 	%rs7, %rs4, %rs6;
	and.b16  	%rs1, %rs7, 3;
	shl.b32 	%r203, %r11, 2;
	add.s32 	%r57, %r55, %r203;
	shl.b32 	%r58, %r12, 2;
	add.s32 	%r59, %r57, %r58;
	add.s32 	%r60, %r56, %r12;
	add.s32 	%r61, %r59, %r58;
	or.b32  	%r204, %r202, %r2;
	shl.b32 	%r205, %r204, 2;
	mov.u32 	%r206, _ZZ9cuda_gemmIiLi128ELi1ELi1ELi128ELi32ELi32ELi64ELi0ELi1EEviiiPT_S1_S1_iiiE3Ash;
	add.s32 	%r62, %r206, %r205;
	or.b32  	%r207, %r2, 8;
	or.b32  	%r208, %r202, %r207;
	shl.b32 	%r209, %r208, 2;
	add.s32 	%r63, %r206, %r209;
	add.s32 	%r210, %r2, 13;
	and.b32  	%r211, %r210, 15;
	or.b32  	%r212, %r202, %r211;
	shl.b32 	%r213, %r212, 2;
	add.s32 	%r64, %r206, %r213;
	add.s32 	%r214, %r2, 14;
	and.b32  	%r215, %r214, 15;
	or.b32  	%r216, %r202, %r215;
	shl.b32 	%r217, %r216, 2;
	add.s32 	%r65, %r206, %r217;
	add.s32 	%r218, %r2, -1;
	and.b32  	%r219, %r218, 15;
	or.b32  	%r220, %r202, %r219;
	shl.b32 	%r221, %r220, 2;
	add.s32 	%r66, %r206, %r221;
	mad.lo.s32 	%r67, %r2, -31, %r202;
	add.s32 	%r68, %r67, 2;
	add.s32 	%r69, %r67, 3;
	add.s32 	%r70, %r67, 4;
	add.s32 	%r71, %r67, 5;
	add.s32 	%r72, %r67, 6;
	add.s32 	%r73, %r67, 7;
	or.b32  	%r74, %r200, %r207;
	add.s32 	%r75, %r67, 9;
	or.b32  	%r76, %r200, %r211;
	or.b32  	%r77, %r200, %r215;
	or.b32  	%r78, %r200, %r219;
	mad.lo.s32 	%r222, %r3, 132, %r199;
	shl.b32 	%r223, %r1, 2;
	and.b32  	%r224, %r223, 124;
	add.s32 	%r79, %r222, %r224;
	mov.u32 	%r225, %ctaid.z;
	shl.b32 	%r226, %r225, 10;
	or.b32  	%r80, %r226, %r198;
	mov.b32 	%r385, 0;
	mov.pred 	%p44, -1;
$L__BB101_15:
	mov.pred 	%p1, %p44;
	setp.eq.s16 	%p15, %rs1, 2;
	add.s32 	%r94, %r80, %r385;
	mov.u32 	%r386, %r11;
	@%p15 bra 	$L__BB101_19;
	setp.eq.s16 	%p16, %rs1, 3;
	shl.b32 	%r227, %r11, 5;
	add.s32 	%r228, %r94, %r227;
	mul.wide.u32 	%rd17, %r228, 4;
	add.s64 	%rd18, %rd2, %rd17;
	ld.global.u32 	%r229, [%rd18];
	st.shared.u32 	[%r57], %r229;
	mov.u32 	%r386, %r56;
	@%p16 bra 	$L__BB101_19;
	setp.eq.s16 	%p17, %rs1, 0;
	shl.b32 	%r230, %r56, 5;
	add.s32 	%r231, %r230, %r94;
	mul.wide.u32 	%rd19, %r231, 4;
	add.s64 	%rd20, %rd2, %rd19;
	ld.global.u32 	%r232, [%rd20];
	st.shared.u32 	[%r59], %r232;
	mov.u32 	%r386, %r60;
	@%p17 bra 	$L__BB101_19;
	add.s32 	%r386, %r60, %r12;
	shl.b32 	%r233, %r60, 5;
	add.s32 	%r234, %r233, %r94;
	mul.wide.u32 	%rd21, %r234, 4;
	add.s64 	%rd22, %rd2, %rd21;
	ld.global.u32 	%r235, [%rd22];
	st.shared.u32 	[%r61], %r235;
$L__BB101_19:
	shl.b32 	%r236, %r386, 5;
	add.s32 	%r237, %r94, %r236;
	mul.wide.u32 	%rd23, %r237, 4;
	add.s64 	%rd24, %rd2, %rd23;
	ld.global.u32 	%r238, [%rd24];
	shl.b32 	%r239, %r386, 2;
	add.s32 	%r240, %r55, %r239;
	st.shared.u32 	[%r240], %r238;
	add.s32 	%r241, %r386, %r12;
	shl.b32 	%r242, %r241, 5;
	add.s32 	%r243, %r242, %r94;
	mul.wide.u32 	%rd25, %r243, 4;
	add.s64 	%rd26, %rd2, %rd25;
	ld.global.u32 	%r244, [%rd26];
	add.s32 	%r245, %r240, %r58;
	st.shared.u32 	[%r245], %r244;
	add.s32 	%r246, %r241, %r12;
	shl.b32 	%r247, %r246, 5;
	add.s32 	%r248, %r247, %r94;
	mul.wide.u32 	%rd27, %r248, 4;
	add.s64 	%rd28, %rd2, %rd27;
	ld.global.u32 	%r249, [%rd28];
	add.s32 	%r250, %r245, %r58;
	st.shared.u32 	[%r250], %r249;
	add.s32 	%r251, %r246, %r12;
	shl.b32 	%r252, %r251, 5;
	add.s32 	%r253, %r252, %r94;
	mul.wide.u32 	%rd29, %r253, 4;
	add.s64 	%rd30, %rd2, %rd29;
	ld.global.u32 	%r254, [%rd30];
	add.s32 	%r255, %r250, %r58;
	st.shared.u32 	[%r255], %r254;
	add.s32 	%r386, %r58, %r386;
	setp.lt.u32 	%p18, %r386, 32;
	@%p18 bra 	$L__BB101_19;
	setp.ne.s32 	%p19, %r5, 0;
	bar.sync 	0;
	ld.shared.u32 	%r256, [%r62];
	ld.shared.u32 	%r257, [%r62+4];
	ld.shared.u32 	%r258, [%r62+8];
	ld.shared.u32 	%r259, [%r62+12];
	ld.shared.u32 	%r260, [%r62+16];
	ld.shared.u32 	%r261, [%r62+20];
	ld.shared.u32 	%r262, [%r62+24];
	ld.shared.u32 	%r263, [%r62+28];
	ld.shared.u32 	%r264, [%r63];
	ld.shared.u32 	%r265, [%r62+36];
	ld.shared.u32 	%r266, [%r62+40];
	ld.shared.u32 	%r267, [%r62+44];
	ld.shared.u32 	%r268, [%r62+48];
	ld.shared.u32 	%r269, [%r64];
	ld.shared.u32 	%r270, [%r65];
	ld.shared.u32 	%r271, [%r66];
	ld.shared.u32 	%r272, [%r79];
	shfl.sync.idx.b32	%r273|%p20, %r272, %r67, 31, -1;
	mul.lo.s32 	%r274, %r273, %r256;
	add.s32 	%r275, %r67, 1;
	shfl.sync.idx.b32	%r276|%p21, %r272, %r275, 31, -1;
	mad.lo.s32 	%r277, %r276, %r257, %r274;
	shfl.sync.idx.b32	%r278|%p22, %r272, %r68, 31, -1;
	mad.lo.s32 	%r279, %r278, %r258, %r277;
	shfl.sync.idx.b32	%r280|%p23, %r272, %r69, 31, -1;
	mad.lo.s32 	%r281, %r280, %r259, %r279;
	shfl.sync.idx.b32	%r282|%p24, %r272, %r70, 31, -1;
	mad.lo.s32 	%r283, %r282, %r260, %r281;
	shfl.sync.idx.b32	%r284|%p25, %r272, %r71, 31, -1;
	mad.lo.s32 	%r285, %r284, %r261, %r283;
	shfl.sync.idx.b32	%r286|%p26, %r272, %r72, 31, -1;
	mad.lo.s32 	%r287, %r286, %r262, %r285;
	shfl.sync.idx.b32	%r288|%p27, %r272, %r73, 31, -1;
	mad.lo.s32 	%r289, %r288, %r263, %r287;
	shfl.sync.idx.b32	%r290|%p28, %r272, %r74, 31, -1;
	mad.lo.s32 	%r291, %r290, %r264, %r289;
	shfl.sync.idx.b32	%r292|%p29, %r272, %r75, 31, -1;
	mad.lo.s32 	%r293, %r292, %r265, %r291;
	add.s32 	%r294, %r67, 10;
	shfl.sync.idx.b32	%r295|%p30, %r272, %r294, 31, -1;
	mad.lo.s32 	%r296, %r295, %r266, %r293;
	add.s32 	%r297, %r67, 11;
	shfl.sync.idx.b32	%r298|%p31, %r272, %r297, 31, -1;
	mad.lo.s32 	%r299, %r298, %r267, %r296;
	add.s32 	%r300, %r67, 12;
	shfl.sync.idx.b32	%r301|%p32, %r272, %r300, 31, -1;
	mad.lo.s32 	%r302, %r301, %r268, %r299;
	shfl.sync.idx.b32	%r303|%p33, %r272, %r76, 31, -1;
	mad.lo.s32 	%r304, %r303, %r269, %r302;
	shfl.sync.idx.b32	%r305|%p34, %r272, %r77, 31, -1;
	mad.lo.s32 	%r306, %r305, %r270, %r304;
	shfl.sync.idx.b32	%r307|%p35, %r272, %r78, 31, -1;
	mad.lo.s32 	%r308, %r307, %r271, %r306;
	add.s32 	%r309, %r3, %r385;
	shl.b32 	%r310, %r309, 2;
	or.b32  	%r99, %r310, %r2;
	shfl.sync.down.b32	%r311|%p36, %r308, 1, 7711, -1;
	add.s32 	%r100, %r311, %r308;
	@%p19 bra 	$L__BB101_22;
	shl.b32 	%r312, %r99, 2;
	mov.u32 	%r313, _ZZ9cuda_gemmIiLi128ELi1ELi1ELi128ELi32ELi32ELi64ELi0ELi1EEviiiPT_S1_S1_iiiE3Csh;
	add.s32 	%r314, %r313, %r312;
	ld.shared.u32 	%r315, [%r314];
	add.s32 	%r316, %r315, %r100;
	st.shared.u32 	[%r314], %r316;
$L__BB101_22:
	mov.b32 	%r385, 16;
	mov.pred 	%p44, 0;
	@%p1 bra 	$L__BB101_15;
	setp.gt.u32 	%p38, %r1, 31;
	bar.sync 	0;
	@%p38 bra 	$L__BB101_30;
	shl.b32 	%r318, %r6, 2;
	mad.lo.s32 	%r101, %r4, %r131, %r318;
	add.s32 	%r319, %r391, %r10;
	max.u32 	%r320, %r319, 128;
	setp.lt.u32 	%p39, %r319, 128;
	selp.u32 	%r321, 1, 0, %p39;
	add.s32 	%r322, %r319, %r321;
	sub.s32 	%r323, %r320, %r322;
	div.u32 	%r324, %r323, %r10;
	add.s32 	%r102, %r324, %r321;
	and.b32  	%r325, %r102, 3;
	setp.eq.s32 	%p40, %r325, 3;
	@%p40 bra 	$L__BB101_27;
	shl.b32 	%r326, %r1, 4;
	mov.u32 	%r327, _ZZ9cuda_gemmIiLi128ELi1ELi1ELi128ELi32ELi32ELi64ELi0ELi1EEviiiPT_S1_S1_iiiE3Csh;
	add.s32 	%r389, %r327, %r326;
	shl.b32 	%r104, %r7, 4;
	add.s32 	%r328, %r102, 1;
	and.b32  	%r329, %r328, 3;
	neg.s32 	%r388, %r329;
$L__BB101_26:
	.pragma "nounroll";
	shr.u32 	%r330, %r391, 2;
	mad.lo.s32 	%r331, %r330, %r13, %r101;
	mul.wide.s32 	%rd31, %r331, 4;
	add.s64 	%rd32, %rd3, %rd31;
	ld.shared.v4.u32 	{%r332, %r333, %r334, %r335}, [%r389];
	st.global.v4.u32 	[%rd32], {%r332, %r333, %r334, %r335};
	add.s32 	%r391, %r391, %r10;
	add.s32 	%r389, %r389, %r104;
	add.s32 	%r388, %r388, 1;
	setp.ne.s32 	%p41, %r388, 0;
	@%p41 bra 	$L__BB101_26;
$L__BB101_27:
	setp.lt.u32 	%p42, %r102, 3;
	@%p42 bra 	$L__BB101_30;
	mad.lo.s32 	%r395, %r7, 12, %r391;
	shl.b32 	%r114, %r7, 4;
	shl.b32 	%r336, %r7, 3;
	add.s32 	%r394, %r391, %r336;
	add.s32 	%r393, %r391, %r10;
	mul.lo.s32 	%r117, %r7, 48;
	shl.b32 	%r337, %r391, 2;
	mov.u32 	%r338, _ZZ9cuda_gemmIiLi128ELi1ELi1ELi128ELi32ELi32ELi64ELi0ELi1EEviiiPT_S1_S1_iiiE3Csh;
	add.s32 	%r392, %r338, %r337;
	shl.b32 	%r119, %r7, 6;
	shl.b32 	%r120, %r7, 5;
$L__BB101_29:
	shr.u32 	%r339, %r391, 2;
	mad.lo.s32 	%r340, %r339, %r13, %r101;
	mul.wide.s32 	%rd33, %r340, 4;
	add.s64 	%rd34, %rd3, %rd33;
	ld.shared.v4.u32 	{%r341, %r342, %r343, %r344}, [%r392];
	st.global.v4.u32 	[%rd34], {%r341, %r342, %r343, %r344};
	add.s32 	%r345, %r391, %r10;
	shr.u32 	%r346, %r393, 2;
	mad.lo.s32 	%r347, %r346, %r13, %r101;
	mul.wide.s32 	%rd35, %r347, 4;
	add.s64 	%rd36, %rd3, %rd35;
	add.s32 	%r348, %r392, %r114;
	ld.shared.v4.u32 	{%r349, %r350, %r351, %r352}, [%r348];
	st.global.v4.u32 	[%rd36], {%r349, %r350, %r351, %r352};
	add.s32 	%r353, %r345, %r10;
	shr.u32 	%r354, %r394, 2;
	mad.lo.s32 	%r355, %r354, %r13, %r101;
	mul.wide.s32 	%rd37, %r355, 4;
	add.s64 	%rd38, %rd3, %rd37;
	add.s32 	%r356, %r392, %r120;
	ld.shared.v4.u32 	{%r357, %r358, %r359, %r360}, [%r356];
	st.global.v4.u32 	[%rd38], {%r357, %r358, %r359, %r360};
	add.s32 	%r361, %r353, %r10;
	shr.u32 	%r362, %r395, 2;
	mad.lo.s32 	%r363, %r362, %r13, %r101;
	mul.wide.s32 	%rd39, %r363, 4;
	add.s64 	%rd40, %rd3, %rd39;
	add.s32 	%r364, %r392, %r117;
	ld.shared.v4.u32 	{%r365, %r366, %r367, %r368}, [%r364];
	st.global.v4.u32 	[%rd40], {%r365, %r366, %r367, %r368};
	add.s32 	%r391, %r361, %r10;
	add.s32 	%r395, %r395, %r114;
	add.s32 	%r394, %r394, %r114;
	add.s32 	%r393, %r393, %r114;
	add.s32 	%r392, %r392, %r119;
	setp.lt.u32 	%p43, %r391, 128;
	@%p43 bra 	$L__BB101_29;
$L__BB101_30:
	ret;

}
	// .globl	_Z9cuda_gemmIiLi128ELi1ELi1ELi128ELi32ELi32ELi64ELi1ELi0EEviiiPT_S1_S1_iii
.visible .entry _Z9cuda_gemmIiLi128ELi1ELi1ELi128ELi32ELi32ELi64ELi1ELi0EEviiiPT_S1_S1_iii(
	.param .u32 _Z9cuda_gemmIiLi128ELi1ELi1ELi128ELi32ELi32ELi64ELi1ELi0EEviiiPT_S1_S1_iii_param_0,
	.param .u32 _Z9cuda_gemmIiLi128ELi1ELi1ELi128ELi32ELi32ELi64ELi1ELi0EEviiiPT_S1_S1_iii_param_1,
	.param .u32 _Z9cuda_gemmIiLi128ELi1ELi1ELi128ELi32ELi32ELi64ELi1ELi0EEviiiPT_S1_S1_iii_param_2,
	.param .u64 .ptr .align 1 _Z9cuda_gemmIiLi128ELi1ELi1ELi128ELi32ELi32ELi64ELi1ELi0EEviiiPT_S1_S1_iii_param_3,
	.param .u64 .ptr .align 1 _Z9cuda_gemmIiLi128ELi1ELi1ELi128ELi32ELi32ELi64ELi1ELi0EEviiiPT_S1_S1_iii_param_4,
	.param .u64 .ptr .align 1 _Z9cuda_gemmIiLi128ELi1ELi1ELi128ELi32ELi32ELi64ELi1ELi0EEviiiPT_S1_S1_iii_param_5,
	.param .u32 _Z9cuda_gemmIiLi128ELi1ELi1ELi128ELi32ELi32ELi64ELi1ELi0EEviiiPT_S1_S1_iii_param_6,
	.param .u32 _Z9cuda_gemmIiLi128ELi1ELi1ELi128ELi32ELi32ELi64ELi1ELi0EEviiiPT_S1_S1_iii_param_7,
	.param .u32 _Z9cuda_gemmIiLi128ELi1ELi1ELi128ELi32ELi32ELi64ELi1ELi0EEviiiPT_S1_S1_iii_param_8
)
.maxntid 128
{
	.reg .pred 	%p<114>;
	.reg .b16 	%rs<10>;
	.reg .b32 	%r<756>;
	.reg .b64 	%rd<45>;
	// demoted variable
	.shared .align 128 .b8 _ZZ9cuda_gemmIiLi128ELi1ELi1ELi128ELi32ELi32ELi64ELi1ELi0EEviiiPT_S1_S1_iiiE11kron_fac_sh[2112];
	// demoted variable
	.shared .align 128 .b8 _ZZ9cuda_gemmIiLi128ELi1ELi1ELi128ELi32ELi32ELi64ELi1ELi0EEviiiPT_S1_S1_iiiE3Ash[512];
	// demoted variable
	.shared .align 128 .b8 _ZZ9cuda_gemmIiLi128ELi1ELi1ELi128ELi32ELi32ELi64ELi1ELi0EEviiiPT_S1_S1_iiiE3Csh[512];
	ld.param.u64 	%rd8, [_Z9cuda_gemmIiLi128ELi1ELi1ELi128ELi32ELi32ELi64ELi1ELi0EEviiiPT_S1_S1_iii_param_3];
	ld.param.u64 	%rd9, [_Z9cuda_gemmIiLi128ELi1ELi1ELi128ELi32ELi32ELi64ELi1ELi0EEviiiPT_S1_S1_iii_param_4];
	ld.param.u64 	%rd10, [_Z9cuda_gemmIiLi128ELi1ELi1ELi128ELi32ELi32ELi64ELi1ELi0EEviiiPT_S1_S1_iii_param_5];
	ld.param.u32 	%r268, [_Z9cuda_gemmIiLi128ELi1ELi1ELi128ELi32ELi32ELi64ELi1ELi0EEviiiPT_S1_S1_iii_param_6];
	ld.param.u32 	%r269, [_Z9cuda_gemmIiLi128ELi1ELi1ELi128ELi32ELi32ELi64ELi1ELi0EEviiiPT_S1_S1_iii_param_7];
	cvta.to.global.u64 	%rd1, %rd8;
	cvta.to.global.u64 	%rd2, %rd9;
	cvta.to.global.u64 	%rd3, %rd10;
	mov.u32 	%r1, %tid.x;
	div.s32 	%r2, 128, %r269;
	min.s32 	%r270, %r2, 64;
	shl.b32 	%r3, %r270, 1;
	div.u32 	%r5, %r1, %r3;
	mul.lo.s32 	%r271, %r5, %r3;
	sub.s32 	%r272, %r1, %r271;
	shr.u32 	%r4, %r272, 1;
	mov.u32 	%r6, %ctaid.y;
	mov.u32 	%r273, %nctaid.y;
	setp.ge.u32 	%p2, %r6, %r273;
	@%p2 bra 	$L__BB102_131;
	and.b32  	%r7, %r1, 1;
	mov.u32 	%r274, %ctaid.z;
	mov.u32 	%r8, %ntid.x;
	shl.b32 	%r644, %r1, 2;
	shl.b32 	%r10, %r8, 2;
	shr.u32 	%r11, %r1, 4;
	and.b32  	%r12, %r1, 15;
	shl.b32 	%r13, %r274, 5;
	shr.u32 	%r14, %r8, 4;
	min.s32 	%r15, %r268, 16;
	add.s32 	%r275, %r1, %r8;
	max.u32 	%r276, %r275, 128;
	setp.lt.u32 	%p3, %r275, 128;
	selp.u32 	%r277, 1, 0, %p3;
	add.s32 	%r278, %r275, %r277;
	sub.s32 	%r279, %r276, %r278;
	div.u32 	%r280, %r279, %r8;
	add.s32 	%r16, %r280, %r277;
	and.b32  	%r281, %r16, 3;
	setp.eq.s32 	%p4, %r281, 3;
	mov.u32 	%r640, %r1;
	@%p4 bra 	$L__BB102_4;
	add.s32 	%r283, %r16, 1;
	and.b32  	%r17, %r283, 3;
	mov.b32 	%r639, 0;
	mov.u32 	%r640, %r1;
$L__BB102_3:
	.pragma "nounroll";
	shl.b32 	%r284, %r640, 2;
	mov.u32 	%r285, _ZZ9cuda_gemmIiLi128ELi1ELi1ELi128ELi32ELi32ELi64ELi1ELi0EEviiiPT_S1_S1_iiiE3Csh;
	add.s32 	%r286, %r285, %r284;
	mov.b32 	%r287, 0;
	st.shared.u32 	[%r286], %r287;
	add.s32 	%r640, %r640, %r8;
	add.s32 	%r639, %r639, 1;
	setp.ne.s32 	%p5, %r639, %r17;
	@%p5 bra 	$L__BB102_3;
$L__BB102_4:
	setp.lt.u32 	%p6, %r16, 3;
	@%p6 bra 	$L__BB102_7;
	mov.u32 	%r289, _ZZ9cuda_gemmIiLi128ELi1ELi1ELi128ELi32ELi32ELi64ELi1ELi0EEviiiPT_S1_S1_iiiE3Csh;
$L__BB102_6:
	shl.b32 	%r288, %r640, 2;
	add.s32 	%r290, %r289, %r288;
	mov.b32 	%r291, 0;
	st.shared.u32 	[%r290], %r291;
	add.s32 	%r292, %r290, %r10;
	st.shared.u32 	[%r292], %r291;
	add.s32 	%r293, %r292, %r10;
	st.shared.u32 	[%r293], %r291;
	add.s32 	%r294, %r293, %r10;
	st.shared.u32 	[%r294], %r291;
	add.s32 	%r640, %r10, %r640;
	setp.lt.u32 	%p7, %r640, 128;
	@%p7 bra 	$L__BB102_6;
$L__BB102_7:
	setp.gt.u32 	%p8, %r1, 31;
	@%p8 bra 	$L__BB102_12;
	shl.b32 	%r25, %r6, 7;
	add.s32 	%r295, %r644, %r10;
	max.u32 	%r296, %r295, 128;
	setp.lt.u32 	%p9, %r295, 128;
	selp.u32 	%r297, 1, 0, %p9;
	add.s32 	%r298, %r295, %r297;
	sub.s32 	%r299, %r296, %r298;
	div.u32 	%r300, %r299, %r10;
	add.s32 	%r26, %r300, %r297;
	and.b32  	%r301, %r26, 3;
	setp.eq.s32 	%p10, %r301, 3;
	@%p10 bra 	$L__BB102_11;
	add.s32 	%r303, %r26, 1;
	and.b32  	%r27, %r303, 3;
	mov.b32 	%r643, 0;
$L__BB102_10:
	.pragma "nounroll";
	add.s32 	%r304, %r25, %r644;
	mul.wide.u32 	%rd11, %r304, 4;
	add.s64 	%rd12, %rd1, %rd11;
	ld.global.v4.u32 	{%r305, %r306, %r307, %r308}, [%rd12];
	shl.b32 	%r309, %r644, 2;
	mov.u32 	%r310, _ZZ9cuda_gemmIiLi128ELi1ELi1ELi128ELi32ELi32ELi64ELi1ELi0EEviiiPT_S1_S1_iiiE3Ash;
	add.s32 	%r311, %r310, %r309;
	st.shared.v4.u32 	[%r311], {%r305, %r306, %r307, %r308};
	add.s32 	%r644, %r644, %r10;
	add.s32 	%r643, %r643, 1;
	setp.ne.s32 	%p11, %r643, %r27;
	@%p11 bra 	$L__BB102_10;
$L__BB102_11:
	setp.lt.u32 	%p12, %r26, 3;
	@%p12 bra 	$L__BB102_12;
	bra.uni 	$L__BB102_132;
$L__BB102_12:
	mov.u32 	%r344, _ZZ9cuda_gemmIiLi128ELi1ELi1ELi128ELi32ELi32ELi64ELi1ELi0EEviiiPT_S1_S1_iiiE11kron_fac_sh;
	mad.lo.s32 	%r33, %r12, 132, %r344;
	and.b32  	%r345, %r4, 15;
	shl.b32 	%r346, %r7, 4;
	add.s32 	%r347, %r11, %r14;
	cvt.u16.u32 	%rs2, %r347;
	xor.b16  	%rs3, %rs2, 31;
	and.b16  	%rs4, %rs3, 255;
	cvt.u16.u32 	%rs5, %r14;
	and.b16  	%rs6, %rs5, 255;
	div.u16 	%rs7, %rs4, %rs6;
	and.b16  	%rs1, %rs7, 3;
	add.s32 	%r348, %r347, %r13;
	shl.b32 	%r34, %r14, 2;
	add.s32 	%r349, %r348, %r14;
	mul.lo.s32 	%r35, %r349, %r268;
	add.s32 	%r350, %r4, 1;
	xor.b32  	%r351, %r345, 8;
	or.b32  	%r36, %r346, %r345;
	and.b32  	%r352, %r350, 15;
	or.b32  	%r37, %r346, %r352;
	add.s32 	%r353, %r4, 2;
	and.b32  	%r354, %r353, 15;
	or.b32  	%r38, %r346, %r354;
	add.s32 	%r355, %r4, 3;
	and.b32  	%r356, %r355, 15;
	or.b32  	%r39, %r346, %r356;
	add.s32 	%r357, %r4, 4;
	and.b32  	%r358, %r357, 15;
	or.b32  	%r40, %r346, %r358;
	add.s32 	%r359, %r4, 5;
	and.b32  	%r360, %r359, 15;
	or.b32  	%r41, %r346, %r360;
	add.s32 	%r361, %r4, 6;
	and.b32  	%r362, %r361, 15;
	or.b32  	%r42, %r346, %r362;
	add.s32 	%r363, %r4, 7;
	and.b32  	%r364, %r363, 15;
	or.b32  	%r43, %r346, %r364;
	or.b32  	%r44, %r346, %r351;
	add.s32 	%r365, %r4, 9;
	and.b32  	%r366, %r365, 15;
	or.b32  	%r45, %r346, %r366;
	add.s32 	%r367, %r4, 10;
	and.b32  	%r368, %r367, 15;
	or.b32  	%r46, %r346, %r368;
	add.s32 	%r369, %r4, 11;
	and.b32  	%r370, %r369, 15;
	or.b32  	%r47, %r346, %r370;
	add.s32 	%r371, %r4, 12;
	and.b32  	%r372, %r371, 15;
	or.b32  	%r48, %r346, %r372;
	add.s32 	%r373, %r4, 13;
	and.b32  	%r374, %r373, 15;
	or.b32  	%r49, %r346, %r374;
	add.s32 	%r375, %r4, 14;
	and.b32  	%r376, %r375, 15;
	or.b32  	%r50, %r346, %r376;
	add.s32 	%r377, %r4, -1;
	and.b32  	%r378, %r377, 15;
	or.b32  	%r51, %r346, %r378;
	setp.lt.s32 	%p15, %r345, %r269;
	selp.b32 	%r379, 0, %r269, %p15;
	sub.s32 	%r52, %r345, %r379;
	add.s32 	%r380, %r345, 1;
	setp.lt.s32 	%p16, %r380, %r269;
	selp.b32 	%r381, 0, %r269, %p16;
	sub.s32 	%r53, %r380, %r381;
	add.s32 	%r382, %r345, 2;
	setp.lt.s32 	%p17, %r382, %r269;
	selp.b32 	%r383, 0, %r269, %p17;
	sub.s32 	%r54, %r382, %r383;
	add.s32 	%r384, %r345, 3;
	setp.lt.s32 	%p18, %r384, %r269;
	selp.b32 	%r385, 0, %r269, %p18;
	sub.s32 	%r55, %r384, %r385;
	add.s32 	%r386, %r345, 4;
	setp.lt.s32 	%p19, %r386, %r269;
	selp.b32 	%r387, 0, %r269, %p19;
	sub.s32 	%r56, %r386, %r387;
	add.s32 	%r388, %r345, 5;
	setp.lt.s32 	%p20, %r388, %r269;
	selp.b32 	%r389, 0, %r269, %p20;
	sub.s32 	%r57, %r388, %r389;
	add.s32 	%r390, %r345, 6;
	setp.lt.s32 	%p21, %r390, %r269;
	selp.b32 	%r391, 0, %r269, %p21;
	sub.s32 	%r58, %r390, %r391;
	add.s32 	%r392, %r345, 7;
	setp.lt.s32 	%p22, %r392, %r269;
	selp.b32 	%r393, 0, %r269, %p22;
	sub.s32 	%r59, %r392, %r393;
	add.s32 	%r394, %r345, 8;
	setp.lt.s32 	%p23, %r394, %r269;
	selp.b32 	%r395, 0, %r269, %p23;
	sub.s32 	%r60, %r394, %r395;
	add.s32 	%r396, %r345, 9;
	setp.lt.s32 	%p24, %r396, %r269;
	selp.b32 	%r397, 0, %r269, %p24;
	sub.s32 	%r61, %r396, %r397;
	add.s32 	%r398, %r345, 10;
	setp.lt.s32 	%p25, %r398, %r269;
	selp.b32 	%r399, 0, %r269, %p25;
	sub.s32 	%r62, %r398, %r399;
	add.s32 	%r400, %r345, 11;
	setp.lt.s32 	%p26, %r400, %r269;
	selp.b32 	%r401, 0, %r269, %p26;
	sub.s32 	%r63, %r400, %r401;
	add.s32 	%r402, %r345, 12;
	setp.lt.s32 	%p27, %r402, %r269;
	selp.b32 	%r403, 0, %r269, %p27;
	sub.s32 	%r64, %r402, %r403;
	add.s32 	%r404, %r345, 13;
	setp.lt.s32 	%p28, %r404, %r269;
	selp.b32 	%r405, 0, %r269, %p28;
	sub.s32 	%r65, %r404, %r405;
	add.s32 	%r406, %r345, 14;
	setp.lt.s32 	%p29, %r406, %r269;
	selp.b32 	%r407, 0, %r269, %p29;
	sub.s32 	%r66, %r406, %r407;
	add.s32 	%r408, %r345, 15;
	setp.lt.s32 	%p30, %r408, %r269;
	selp.b32 	%r409, 0, %r269, %p30;
	sub.s32 	%r67, %r408, %r409;
	cvt.u16.u32 	%rs8, %r3;
	div.s16 	%rs9, 128, %rs8;
	cvt.s32.s16 	%r68, %rs9;
	and.b32  	%r69, %r1, 31;
	mov.b32 	%r662, 0;
	mov.pred 	%p113, -1;
	shl.b32 	%r521, %r69, 2;
$L__BB102_13:
	mov.pred 	%p1, %p113;
	shr.u32 	%r663, %r1, 4;
	setp.eq.s16 	%p31, %rs1, 2;
	and.b32  	%r410, %r1, 15;
	add.s32 	%r90, %r662, %r410;
	@%p31 bra 	$L__BB102_17;
	shr.u32 	%r411, %r1, 4;
	shr.u32 	%r412, %r8, 4;
	add.s32 	%r663, %r411, %r412;
	setp.eq.s16 	%p32, %rs1, 3;
	add.s32 	%r413, %r13, %r411;
	mad.lo.s32 	%r414, %r413, %r268, %r90;
	mul.wide.s32 	%rd21, %r414, 4;
	add.s64 	%rd22, %rd2, %rd21;
	ld.global.u32 	%r415, [%rd22];
	shl.b32 	%r416, %r411, 2;
	add.s32 	%r417, %r33, %r416;
	st.shared.u32 	[%r417], %r415;
	@%p32 bra 	$L__BB102_17;
	shr.u32 	%r418, %r1, 4;
	shr.u32 	%r419, %r8, 4;
	add.s32 	%r420, %r418, %r419;
	add.s32 	%r663, %r420, %r419;
	setp.eq.s16 	%p33, %rs1, 0;
	add.s32 	%r421, %r420, %r13;
	mad.lo.s32 	%r422, %r421, %r268, %r90;
	mul.wide.s32 	%rd23, %r422, 4;
	add.s64 	%rd24, %rd2, %rd23;
	ld.global.u32 	%r423, [%rd24];
	shl.b32 	%r424, %r418, 2;
	add.s32 	%r425, %r33, %r424;
	add.s32 	%r426, %r425, %r34;
	st.shared.u32 	[%r426], %r423;
	@%p33 bra 	$L__BB102_17;
	shr.u32 	%r427, %r1, 4;
	shr.u32 	%r428, %r8, 4;
	add.s32 	%r429, %r427, %r428;
	add.s32 	%r430, %r429, %r428;
	add.s32 	%r663, %r430, %r428;
	add.s32 	%r431, %r90, %r35;
	mul.wide.s32 	%rd25, %r431, 4;
	add.s64 	%rd26, %rd2, %rd25;
	ld.global.u32 	%r432, [%rd26];
	shl.b32 	%r433, %r427, 2;
	add.s32 	%r434, %r33, %r433;
	add.s32 	%r435, %r434, %r34;
	add.s32 	%r436, %r435, %r34;
	st.shared.u32 	[%r436], %r432;
$L__BB102_17:
	add.s32 	%r437, %r13, %r663;
	mad.lo.s32 	%r438, %r437, %r268, %r90;
	mul.wide.s32 	%rd27, %r438, 4;
	add.s64 	%rd28, %rd2, %rd27;
	ld.global.u32 	%r439, [%rd28];
	shl.b32 	%r440, %r663, 2;
	add.s32 	%r441, %r33, %r440;
	st.shared.u32 	[%r441], %r439;
	shr.u32 	%r442, %r8, 4;
	add.s32 	%r443, %r437, %r442;
	mad.lo.s32 	%r444, %r443, %r268, %r90;
	mul.wide.s32 	%rd29, %r444, 4;
	add.s64 	%rd30, %rd2, %rd29;
	ld.global.u32 	%r445, [%rd30];
	add.s32 	%r446, %r441, %r34;
	st.shared.u32 	[%r446], %r445;
	add.s32 	%r447, %r443, %r442;
	mad.lo.s32 	%r448, %r447, %r268, %r90;
	mul.wide.s32 	%rd31, %r448, 4;
	add.s64 	%rd32, %rd2, %rd31;
	ld.global.u32 	%r449, [%rd32];
	add.s32 	%r450, %r446, %r34;
	st.shared.u32 	[%r450], %r449;
	add.s32 	%r451, %r447, %r442;
	mad.lo.s32 	%r452, %r451, %r268, %r90;
	mul.wide.s32 	%rd33, %r452, 4;
	add.s64 	%rd34, %rd2, %rd33;
	ld.global.u32 	%r453, [%rd34];
	add.s32 	%r454, %r450, %r34;
	st.shared.u32 	[%r454], %r453;
	add.s32 	%r663, %r34, %r663;
	setp.lt.u32 	%p34, %r663, 32;
	@%p34 bra 	$L__BB102_17;
	setp.lt.s32 	%p35, %r2, 1;
	bar.sync 	0;
	@%p35 bra 	$L__BB102_123;
	mov.b32 	%r681, 0;
$L__BB102_20:
	setp.lt.s32 	%p36, %r269, 1;
	add.s32 	%r114, %r681, %r4;
	mul.lo.s32 	%r115, %r114, %r269;
	@%p36 bra 	$L__BB102_22;
	add.s32 	%r456, %r36, %r115;
	shl.b32 	%r457, %r456, 2;
	mov.u32 	%r458, _ZZ9cuda_gemmIiLi128ELi1ELi1ELi128ELi32ELi32ELi64ELi1ELi0EEviiiPT_S1_S1_iiiE3Ash;
	add.s32 	%r459, %r458, %r457;
	ld.shared.u32 	%r682, [%r459];
$L__BB102_22:
	setp.lt.s32 	%p37, %r269, 2;
	@%p37 bra 	$L__BB102_24;
	add.s32 	%r460, %r37, %r115;
	shl.b32 	%r461, %r460, 2;
	mov.u32 	%r462, _ZZ9cuda_gemmIiLi128ELi1ELi1ELi128ELi32ELi32ELi64ELi1ELi0EEviiiPT_S1_S1_iiiE3Ash;
	add.s32 	%r463, %r462, %r461;
	ld.shared.u32 	%r683, [%r463];
$L__BB102_24:
	setp.lt.s32 	%p38, %r269, 3;
	@%p38 bra 	$L__BB102_26;
	add.s32 	%r464, %r38, %r115;
	shl.b32 	%r465, %r464, 2;
	mov.u32 	%r466, _ZZ9cuda_gemmIiLi128ELi1ELi1ELi128ELi32ELi32ELi64ELi1ELi0EEviiiPT_S1_S1_iiiE3Ash;
	add.s32 	%r467, %r466, %r465;
	ld.shared.u32 	%r684, [%r467];
$L__BB102_26:
	setp.lt.s32 	%p39, %r269, 4;
	@%p39 bra 	$L__BB102_28;
	add.s32 	%r468, %r39, %r115;
	shl.b32 	%r469, %r468, 2;
	mov.u32 	%r470, _ZZ9cuda_gemmIiLi128ELi1ELi1ELi128ELi32ELi32ELi64ELi1ELi0EEviiiPT_S1_S1_iiiE3Ash;
	add.s32 	%r471, %r470, %r469;
	ld.shared.u32 	%r685, [%r471];
$L__BB102_28:
	setp.lt.s32 	%p40, %r269, 5;
	@%p40 bra 	$L__BB102_30;
	add.s32 	%r472, %r40, %r115;
	shl.b32 	%r473, %r472, 2;
	mov.u32 	%r474, _ZZ9cuda_gemmIiLi128ELi1ELi1ELi128ELi32ELi32ELi64ELi1ELi0EEviiiPT_S1_S1_iiiE3Ash;
	add.s32 	%r475, %r474, %r473;
	ld.shared.u32 	%r686, [%r475];
$L__BB102_30:
	setp.lt.s32 	%p41, %r269, 6;
	@%p41 bra 	$L__BB102_32;
	add.s32 	%r476, %r41, %r115;
	shl.b32 	%r477, %r476, 2;
	mov.u32 	%r478, _ZZ9cuda_gemmIiLi128ELi1ELi1ELi128ELi32ELi32ELi64ELi1ELi0EEviiiPT_S1_S1_iiiE3Ash;
	add.s32 	%r479, %r478, %r477;
	ld.shared.u32 	%r687, [%r479];
$L__BB102_32:
	setp.lt.s32 	%p42, %r269, 7;
	@%p42 bra 	$L__BB102_34;
	add.s32 	%r480, %r42, %r115;
	shl.b32 	%r481, %r480, 2;
	mov.u32 	%r482, _ZZ9cuda_gemmIiLi128ELi1ELi1ELi128ELi32ELi32ELi64ELi1ELi0EEviiiPT_S1_S1_iiiE3Ash;
	add.s32 	%r483, %r482, %r481;
	ld.shared.u32 	%r688, [%r483];
$L__BB102_34:
	setp.lt.s32 	%p43, %r269, 8;
	@%p43 bra 	$L__BB102_36;
	add.s32 	%r484, %r43, %r115;
	shl.b32 	%r485, %r484, 2;
	mov.u32 	%r486, _ZZ9cuda_gemmIiLi128ELi1ELi1ELi128ELi32ELi32ELi64ELi1ELi0EEviiiPT_S1_S1_iiiE3Ash;
	add.s32 	%r487, %r486, %r485;
	ld.shared.u32 	%r689, [%r487];
$L__BB102_36:
	setp.lt.s32 	%p44, %r269, 9;
	@%p44 bra 	$L__BB102_38;
	add.s32 	%r488, %r44, %r115;
	shl.b32 	%r489, %r488, 2;
	mov.u32 	%r490, _ZZ9cuda_gemmIiLi128ELi1ELi1ELi128ELi32ELi32ELi64ELi1ELi0EEviiiPT_S1_S1_iiiE3Ash;
	add.s32 	%r491, %r490, %r489;
	ld.shared.u32 	%r690, [%r491];
$L__BB102_38:
	setp.lt.s32 	%p45, %r269, 10;
	@%p45 bra 	$L__BB102_40;
	add.s32 	%r492, %r45, %r115;
	shl.b32 	%r493, %r492, 2;
	mov.u32 	%r494, _ZZ9cuda_gemmIiLi128ELi1ELi1ELi128ELi32ELi32ELi64ELi1ELi0EEviiiPT_S1_S1_iiiE3Ash;
	add.s32 	%r495, %r494, %r493;
	ld.shared.u32 	%r691, [%r495];
$L__BB102_40:
	setp.lt.s32 	%p46, %r269, 11;
	@%p46 bra 	$L__BB102_42;
	add.s32 	%r496, %r46, %r115;
	shl.b32 	%r497, %r496, 2;
	mov.u32 	%r498, _ZZ9cuda_gemmIiLi128ELi1ELi1ELi128ELi32ELi32ELi64ELi1ELi0EEviiiPT_S1_S1_iiiE3Ash;
	add.s32 	%r499, %r498, %r497;
	ld.shared.u32 	%r692, [%r499];
$L__BB102_42:
	setp.lt.s32 	%p47, %r269, 12;
	@%p47 bra 	$L__BB102_44;
	add.s32 	%r500, %r47, %r115;
	shl.b32 	%r501, %r500, 2;
	mov.u32 	%r502, _ZZ9cuda_gemmIiLi128ELi1ELi1ELi128ELi32ELi32ELi64ELi1ELi0EEviiiPT_S1_S1_iiiE3Ash;
	add.s32 	%r503, %r502, %r501;
	ld.shared.u32 	%r693, [%r503];
$L__BB102_44:
	setp.lt.s32 	%p48, %r269, 13;
	@%p48 bra 	$L__BB102_46;
	add.s32 	%r504, %r48, %r115;
	shl.b32 	%r505, %r504, 2;
	mov.u32 	%r506, _ZZ9cuda_gemmIiLi128ELi1ELi1ELi128ELi32ELi32ELi64ELi1ELi0EEviiiPT_S1_S1_iiiE3Ash;
	add.s32 	%r507, %r506, %r505;
	ld.shared.u32 	%r694, [%r507];
$L__BB102_46:
	setp.lt.s32 	%p49, %r269, 14;
	@%p49 bra 	$L__BB102_48;
	add.s32 	%r508, %r49, %r115;
	shl.b32 	%r509, %r508, 2;
	mov.u32 	%r510, _ZZ9cuda_gemmIiLi128ELi1ELi1ELi128ELi32ELi32ELi64ELi1ELi0EEviiiPT_S1_S1_iiiE3Ash;
	add.s32 	%r511, %r510, %r509;
	ld.shared.u32 	%r695, [%r511];
$L__BB102_48:
	setp.lt.s32 	%p50, %r269, 15;
	@%p50 bra 	$L__BB102_50;
	add.s32 	%r512, %r50, %r115;
	shl.b32 	%r513, %r512, 2;
	mov.u32 	%r514, _ZZ9cuda_gemmIiLi128ELi1ELi1ELi128ELi32ELi32ELi64ELi1ELi0EEviiiPT_S1_S1_iiiE3Ash;
	add.s32 	%r515, %r514, %r513;
	ld.shared.u32 	%r696, [%r515];
$L__BB102_50:
	setp.lt.s32 	%p51, %r269, 16;
	@%p51 bra 	$L__BB102_52;
	add.s32 	%r516, %r51, %r115;
	shl.b32 	%r517, %r516, 2;
	mov.u32 	%r518, _ZZ9cuda_gemmIiLi128ELi1ELi1ELi128ELi32ELi32ELi64ELi1ELi0EEviiiPT_S1_S1_iiiE3Ash;
	add.s32 	%r519, %r518, %r517;
	ld.shared.u32 	%r697, [%r519];
$L__BB102_52:
	setp.ge.s32 	%p52, %r5, %r15;
	@%p52 bra 	$L__BB102_122;
	mov.u32 	%r698, %r5;
$L__BB102_54:
	setp.gt.u32 	%p53, %r269, 64;
	mov.u32 	%r520, _ZZ9cuda_gemmIiLi128ELi1ELi1ELi128ELi32ELi32ELi64ELi1ELi0EEviiiPT_S1_S1_iiiE11kron_fac_sh;
	mad.lo.s32 	%r149, %r698, 132, %r520;
	add.s32 	%r522, %r149, %r521;
	ld.shared.u32 	%r150, [%r522];
	@%p53 bra 	$L__BB102_87;
	setp.eq.s32 	%p70, %r269, 0;
	mov.b32 	%r700, 0;
	@%p70 bra 	$L__BB102_57;
	shfl.sync.idx.b32	%r573|%p71, %r150, %r52, 31, -1;
	mul.lo.s32 	%r700, %r573, %r682;
$L__BB102_57:
	setp.lt.s32 	%p72, %r269, 2;
	@%p72 bra 	$L__BB102_59;
	shfl.sync.idx.b32	%r574|%p73, %r150, %r53, 31, -1;
	mad.lo.s32 	%r700, %r574, %r683, %r700;
$L__BB102_59:
	setp.lt.s32 	%p74, %r269, 3;
	@%p74 bra 	$L__BB102_61;
	shfl.sync.idx.b32	%r575|%p75, %r150, %r54, 31, -1;
	mad.lo.s32 	%r700, %r575, %r684, %r700;
$L__BB102_61:
	setp.lt.s32 	%p76, %r269, 4;
	@%p76 bra 	$L__BB102_63;
	shfl.sync.idx.b32	%r576|%p77, %r150, %r55, 31, -1;
	mad.lo.s32 	%r700, %r576, %r685, %r700;
$L__BB102_63:
	setp.lt.s32 	%p78, %r269, 5;
	@%p78 bra 	$L__BB102_65;
	shfl.sync.idx.b32	%r577|%p79, %r150, %r56, 31, -1;
	mad.lo.s32 	%r700, %r577, %r686, %r700;
$L__BB102_65:
	setp.lt.s32 	%p80, %r269, 6;
	@%p80 bra 	$L__BB102_67;
	shfl.sync.idx.b32	%r578|%p81, %r150, %r57, 31, -1;
	mad.lo.s32 	%r700, %r578, %r687, %r700;
$L__BB102_67:
	setp.lt.s32 	%p82, %r269, 7;
	@%p82 bra 	$L__BB102_69;
	shfl.sync.idx.b32	%r579|%p83, %r150, %r58, 31, -1;
	mad.lo.s32 	%r700, %r579, %r688, %r700;
$L__BB102_69:
	setp.lt.s32 	%p84, %r269, 8;
	@%p84 bra 	$L__BB102_71;
	shfl.sync.idx.b32	%r580|%p85, %r150, %r59, 31, -1;
	mad.lo.s32 	%r700, %r580, %r689, %r700;
$L__BB102_71:
	setp.lt.s32 	%p86, %r269, 9;
	@%p86 bra 	$L__BB102_73;
	shfl.sync.idx.b32	%r581|%p87, %r150, %r60, 31, -1;
	mad.lo.s32 	%r700, %r581, %r690, %r700;
$L__BB102_73:
	setp.lt.s32 	%p88, %r269, 10;
	@%p88 bra 	$L__BB102_75;
	shfl.sync.idx.b32	%r582|%p89, %r150, %r61, 31, -1;
	mad.lo.s32 	%r700, %r582, %r691, %r700;
$L__BB102_75:
	setp.lt.s32 	%p90, %r269, 11;
	@%p90 bra 	$L__BB102_77;
	shfl.sync.idx.b32	%r583|%p91, %r150, %r62, 31, -1;
	mad.lo.s32 	%r700, %r583, %r692, %r700;
$L__BB102_77:
	setp.lt.s32 	%p92, %r269, 12;
	@%p92 bra 	$L__BB102_79;
	shfl.sync.idx.b32	%r584|%p93, %r150, %r63, 31, -1;
	mad.lo.s32 	%r700, %r584, %r693, %r700;
$L__BB102_79:
	setp.lt.s32 	%p94, %r269, 13;
	@%p94 bra 	$L__BB102_81;
	shfl.sync.idx.b32	%r585|%p95, %r150, %r64, 31, -1;
	mad.lo.s32 	%r700, %r585, %r694, %r700;
$L__BB102_81:
	setp.lt.s32 	%p96, %r269, 14;
	@%p96 bra 	$L__BB102_83;
	shfl.sync.idx.b32	%r586|%p97, %r150, %r65, 31, -1;
	mad.lo.s32 	%r700, %r586, %r695, %r700;
$L__BB102_83:
	setp.lt.s32 	%p98, %r269, 15;
	@%p98 bra 	$L__BB102_85;
	shfl.sync.idx.b32	%r587|%p99, %r150, %r66, 31, -1;
	mad.lo.s32 	%r700, %r587, %r696, %r700;
$L__BB102_85:
	setp.lt.s32 	%p100, %r269, 16;
	@%p100 bra 	$L__BB102_119;
	shfl.sync.idx.b32	%r588|%p101, %r150, %r67, 31, -1;
	mad.lo.s32 	%r700, %r588, %r697, %r700;
	bra.uni 	$L__BB102_119;
$L__BB102_87:
	mov.b32 	%r700, 0;
	@%p36 bra 	$L__BB102_89;
	shl.b32 	%r524, %r36, 2;
	add.s32 	%r525, %r149, %r524;
	ld.shared.u32 	%r526, [%r525];
	mul.lo.s32 	%r700, %r526, %r682;
$L__BB102_89:
	@%p37 bra 	$L__BB102_91;
	shl.b32 	%r527, %r37, 2;
	add.s32 	%r528, %r149, %r527;
	ld.shared.u32 	%r529, [%r528];
	mad.lo.s32 	%r700, %r529, %r683, %r700;
$L__BB102_91:
	@%p38 bra 	$L__BB102_93;
	shl.b32 	%r530, %r38, 2;
	add.s32 	%r531, %r149, %r530;
	ld.shared.u32 	%r532, [%r531];
	mad.lo.s32 	%r700, %r532, %r684, %r700;
$L__BB102_93:
	@%p39 bra 	$L__BB102_95;
	shl.b32 	%r533, %r39, 2;
	add.s32 	%r534, %r149, %r533;
	ld.shared.u32 	%r535, [%r534];
	mad.lo.s32 	%r700, %r535, %r685, %r700;
$L__BB102_95:
	setp.lt.s32 	%p58, %r269, 5;
	@%p58 bra 	$L__BB102_97;
	shl.b32 	%r536, %r40, 2;
	add.s32 	%r537, %r149, %r536;
	ld.shared.u32 	%r538, [%r537];
	mad.lo.s32 	%r700, %r538, %r686, %r700;
$L__BB102_97:
	setp.lt.s32 	%p59, %r269, 6;
	@%p59 bra 	$L__BB102_99;
	shl.b32 	%r539, %r41, 2;
	add.s32 	%r540, %r149, %r539;
	ld.shared.u32 	%r541, [%r540];
	mad.lo.s32 	%r700, %r541, %r687, %r700;
$L__BB102_99:
	setp.lt.s32 	%p60, %r269, 7;
	@%p60 bra 	$L__BB102_101;
	shl.b32 	%r542, %r42, 2;
	add.s32 	%r543, %r149, %r542;
	ld.shared.u32 	%r544, [%r543];
	mad.lo.s32 	%r700, %r544, %r688, %r700;
$L__BB102_101:
	setp.lt.s32 	%p61, %r269, 8;
	@%p61 bra 	$L__BB102_103;
	shl.b32 	%r545, %r43, 2;
	add.s32 	%r546, %r149, %r545;
	ld.shared.u32 	%r547, [%r546];
	mad.lo.s32 	%r700, %r547, %r689, %r700;
$L__BB102_103:
	setp.lt.s32 	%p62, %r269, 9;
	@%p62 bra 	$L__BB102_105;
	shl.b32 	%r548, %r44, 2;
	add.s32 	%r549, %r149, %r548;
	ld.shared.u32 	%r550, [%r549];
	mad.lo.s32 	%r700, %r550, %r690, %r700;
$L__BB102_105:
	setp.lt.s32 	%p63, %r269, 10;
	@%p63 bra 	$L__BB102_107;
	shl.b32 	%r551, %r45, 2;
	add.s32 	%r552, %r149, %r551;
	ld.shared.u32 	%r553, [%r552];
	mad.lo.s32 	%r700, %r553, %r691, %r700;
$L__BB102_107:
	setp.lt.s32 	%p64, %r269, 11;
	@%p64 bra 	$L__BB102_109;
	shl.b32 	%r554, %r46, 2;
	add.s32 	%r555, %r149, %r554;
	ld.shared.u32 	%r556, [%r555];
	mad.lo.s32 	%r700, %r556, %r692, %r700;
$L__BB102_109:
	setp.lt.s32 	%p65, %r269, 12;
	@%p65 bra 	$L__BB102_111;
	shl.b32 	%r557, %r47, 2;
	add.s32 	%r558, %r149, %r557;
	ld.shared.u32 	%r559, [%r558];
	mad.lo.s32 	%r700, %r559, %r693, %r700;
$L__BB102_111:
	setp.lt.s32 	%p66, %r269, 13;
	@%p66 bra 	$L__BB102_113;
	shl.b32 	%r560, %r48, 2;
	add.s32 	%r561, %r149, %r560;
	ld.shared.u32 	%r562, [%r561];
	mad.lo.s32 	%r700, %r562, %r694, %r700;
$L__BB102_113:
	setp.lt.s32 	%p67, %r269, 14;
	@%p67 bra 	$L__BB102_115;
	shl.b32 	%r563, %r49, 2;
	add.s32 	%r564, %r149, %r563;
	ld.shared.u32 	%r565, [%r564];
	mad.lo.s32 	%r700, %r565, %r695, %r700;
$L__BB102_115:
	setp.lt.s32 	%p68, %r269, 15;
	@%p68 bra 	$L__BB102_117;
	shl.b32 	%r566, %r50, 2;
	add.s32 	%r567, %r149, %r566;
	ld.shared.u32 	%r568, [%r567];
	mad.lo.s32 	%r700, %r568, %r696, %r700;
$L__BB102_117:
	setp.lt.s32 	%p69, %r269, 16;
	@%p69 bra 	$L__BB102_119;
	shl.b32 	%r569, %r51, 2;
	add.s32 	%r570, %r149, %r569;
	ld.shared.u32 	%r571, [%r570];
	mad.lo.s32 	%r700, %r571, %r697, %r700;
$L__BB102_119:
	setp.ne.s32 	%p102, %r7, 0;
	add.s32 	%r589, %r698, %r662;
	mad.lo.s32 	%r214, %r589, %r2, %r114;
	shfl.sync.down.b32	%r590|%p103, %r700, 1, 7711, -1;
	add.s32 	%r215, %r590, %r700;
	@%p102 bra 	$L__BB102_121;
	shl.b32 	%r591, %r214, 2;
	mov.u32 	%r592, _ZZ9cuda_gemmIiLi128ELi1ELi1ELi128ELi32ELi32ELi64ELi1ELi0EEviiiPT_S1_S1_iiiE3Csh;
	add.s32 	%r593, %r592, %r591;
	ld.shared.u32 	%r594, [%r593];
	add.s32 	%r595, %r594, %r215;
	st.shared.u32 	[%r593], %r595;
$L__BB102_121:
	add.s32 	%r698, %r698, %r68;
	setp.lt.s32 	%p104, %r698, %r15;
	@%p104 bra 	$L__BB102_54;
$L__BB102_122:
	add.s32 	%r681, %r681, %r3;
	setp.lt.s32 	%p105, %r681, %r2;
	@%p105 bra 	$L__BB102_20;
$L__BB102_123:
	mov.b32 	%r662, 16;
	mov.pred 	%p113, 0;
	@%p1 bra 	$L__BB102_13;
	setp.gt.u32 	%p107, %r1, 31;
	bar.sync 	0;
	@%p107 bra 	$L__BB102_131;
	shl.b32 	%r234, %r6, 7;
	shl.b32 	%r749, %r1, 2;
	add.s32 	%r597, %r749, %r10;
	max.u32 	%r598, %r597, 128;
	setp.lt.u32 	%p108, %r597, 128;
	selp.u32 	%r599, 1, 0, %p108;
	add.s32 	%r600, %r597, %r599;
	sub.s32 	%r601, %r598, %r600;
	div.u32 	%r602, %r601, %r10;
	add.s32 	%r236, %r602, %r599;
	and.b32  	%r603, %r236, 3;
	setp.eq.s32 	%p109, %r603, 3;
	@%p109 bra 	$L__BB102_128;
	shl.b32 	%r604, %r1, 4;
	mov.u32 	%r605, _ZZ9cuda_gemmIiLi128ELi1ELi1ELi128ELi32ELi32ELi64ELi1ELi0EEviiiPT_S1_S1_iiiE3Csh;
	add.s32 	%r747, %r605, %r604;
	shl.b32 	%r238, %r8, 4;
	add.s32 	%r606, %r234, %r749;
	mul.wide.u32 	%rd35, %r606, 4;
	add.s64 	%rd44, %rd3, %rd35;
	mul.wide.u32 	%rd5, %r8, 16;
	add.s32 	%r607, %r236, 1;
	and.b32  	%r608, %r607, 3;
	neg.s32 	%r746, %r608;
$L__BB102_127:
	.pragma "nounroll";
	ld.shared.v4.u32 	{%r609, %r610, %r611, %r612}, [%r747];
	st.global.v4.u32 	[%rd44], {%r609, %r610, %r611, %r612};
	add.s32 	%r749, %r749, %r10;
	add.s32 	%r747, %r747, %r238;
	add.s64 	%rd44, %rd44, %rd5;
	add.s32 	%r746, %r746, 1;
	setp.ne.s32 	%p110, %r746, 0;
	@%p110 bra 	$L__BB102_127;
$L__BB102_128:
	setp.lt.u32 	%p111, %r236, 3;
	@%p111 bra 	$L__BB102_131;
	add.s32 	%r750, %r749, %r234;
	mad.lo.s32 	%r754, %r8, 12, %r750;
	shl.b32 	%r249, %r8, 4;
	shl.b32 	%r613, %r8, 3;
	add.s32 	%r753, %r750, %r613;
	add.s32 	%r752, %r750, %r10;
	mul.lo.s32 	%r252, %r8, 48;
	shl.b32 	%r614, %r749, 2;
	mov.u32 	%r615, _ZZ9cuda_gemmIiLi128ELi1ELi1ELi128ELi32ELi32ELi64ELi1ELi0EEviiiPT_S1_S1_iiiE3Csh;
	add.s32 	%r751, %r615, %r614;
	shl.b32 	%r254, %r8, 6;
	shl.b32 	%r255, %r8, 5;
$L__BB102_130:
	mul.wide.s32 	%rd36, %r754, 4;
	add.s64 	%rd37, %rd3, %rd36;
	mul.wide.s32 	%rd38, %r753, 4;
	add.s64 	%rd39, %rd3, %rd38;
	mul.wide.s32 	%rd40, %r752, 4;
	add.s64 	%rd41, %rd3, %rd40;
	mul.wide.s32 	%rd42, %r750, 4;
	add.s64 	%rd43, %rd3, %rd42;
	ld.shared.v4.u32 	{%r616, %r617, %r618, %r619}, [%r751];
	st.global.v4.u32 	[%rd43], {%r616, %r617, %r618, %r619};
	add.s32 	%r620, %r749, %r10;
	add.s32 	%r621, %r751, %r249;
	ld.shared.v4.u32 	{%r622, %r623, %r624, %r625}, [%r621];
	st.global.v4.u32 	[%rd41], {%r622, %r623, %r624, %r625};
	add.s32 	%r626, %r620, %r10;
	add.s32 	%r627, %r751, %r255;
	ld.shared.v4.u32 	{%r628, %r629, %r630, %r631}, [%r627];
	st.global.v4.u32 	[%rd39], {%r628, %r629, %r630, %r631};
	add.s32 	%r632, %r626, %r10;
	add.s32 	%r633, %r751, %r252;
	ld.shared.v4.u32 	{%r634, %r635, %r636, %r637}, [%r633];
	st.global.v4.u32 	[%rd37], {%r634, %r635, %r636, %r637};
	add.s32 	%r749, %r632, %r10;
	add.s32 	%r754, %r754, %r249;
	add.s32 	%r753, %r753, %r249;
	add.s32 	%r752, %r752, %r249;
	add.s32 	%r751, %r751, %r254;
	add.s32 	%r750, %r750, %r249;
	setp.lt.u32 	%p112, %r749, 128;
	@%p112 bra 	$L__BB102_130;
$L__BB102_131:
	ret;
$L__BB102_132:
	add.s32 	%r312, %r25, %r644;
	mul.wide.s32 	%rd13, %r312, 4;
	add.s64 	%rd14, %rd1, %rd13;
	ld.global.v4.u32 	{%r313, %r314, %r315, %r316}, [%rd14];
	shl.b32 	%r317, %r644, 2;
	mov.u32 	%r318, _ZZ9cuda_gemmIiLi128ELi1ELi1ELi128ELi32ELi32ELi64ELi1ELi0EEviiiPT_S1_S1_iiiE3Ash;
	add.s32 	%r319, %r318, %r317;
	st.shared.v4.u32 	[%r319], {%r313, %r314, %r315, %r316};
	add.s32 	%r320, %r644, %r10;
	add.s32 	%r321, %r25, %r320;
	mul.wide.s32 	%rd15, %r321, 4;
	add.s64 	%rd16, %rd1, %rd15;
	ld.global.v4.u32 	{%r322, %r323, %r324, %r325}, [%rd16];
	shl.b32 	%r326, %r10, 2;
	add.s32 	%r327, %r319, %r326;
	st.shared.v4.u32 	[%r327], {%r322, %r323, %r324, %r325};
	add.s32 	%r328, %r320, %r10;
	add.s32 	%r329, %r25, %r328;
	mul.wide.s32 	%rd17, %r329, 4;
	add.s64 	%rd18, %rd1, %rd17;
	ld.global.v4.u32 	{%r330, %r331, %r332, %r333}, [%rd18];
	add.s32 	%r334, %r327, %r326;
	st.shared.v4.u32 	[%r334], {%r330, %r331, %r332, %r333};
	add.s32 	%r335, %r328, %r10;
	add.s32 	%r336, %r25, %r335;
	mul.wide.s32 	%rd19, %r336, 4;
	add.s64 	%rd20, %rd1, %rd19;
	ld.global.v4.u32 	{%r337, %r338, %r339, %r340}, [%rd20];
	add.s32 	%r341, %r334, %r326;
	st.shared.v4.u32 	[%r341], {%r337, %r338, %r339, %r340};
	add.s32 	%r644, %r335, %r10;
	setp.lt.u32 	%p13, %r644, 128;
	@%p13 bra 	$L__BB102_132;
	bra.uni 	$L__BB102_12;

}
	// .globl	_Z9cuda_gemmIiLi128ELi1ELi1ELi128ELi32ELi32ELi64ELi1ELi1EEviiiPT_S1_S1_iii
.visible .entry _Z9cuda_gemmIiLi128ELi1ELi1ELi128ELi32ELi32ELi64ELi1ELi1EEviiiPT_S1_S1_iii(
	.param .u32 _Z9cuda_gemmIiLi128ELi1ELi1ELi128ELi32ELi32ELi64ELi1ELi1EEviiiPT_S1_S1_iii_param_0,
	.param .u32 _Z9cuda_gemmIiLi128ELi1ELi1ELi128ELi32ELi32ELi64ELi1ELi1EEviiiPT_S1_S1_iii_param_1,
	.param .u32 _Z9cuda_gemmIiLi128ELi1ELi1ELi128ELi32ELi32ELi64ELi1ELi1EEviiiPT_S1_S1_iii_param_2,
	.param .u64 .ptr .align 1 _Z9cuda_gemmIiLi128ELi1ELi1ELi128ELi32ELi32ELi64ELi1ELi1EEviiiPT_S1_S1_iii_param_3,
	.param .u64 .ptr .align 1 _Z9cuda_gemmIiLi128ELi1ELi1ELi128ELi32ELi32ELi64ELi1ELi1EEviiiPT_S1_S1_iii_param_4,
	.param .u64 .ptr .align 1 _Z9cuda_gemmIiLi128ELi1ELi1ELi128ELi32ELi32ELi64ELi1ELi1EEviiiPT_S1_S1_iii_param_5,
	.param .u32 _Z9cuda_gemmIiLi128ELi1ELi1ELi128ELi32ELi32ELi64ELi1ELi1EEviiiPT_S1_S1_iii_param_6,
	.param .u32 _Z9cuda_gemmIiLi128ELi1ELi1ELi128ELi32ELi32ELi64ELi1ELi1EEviiiPT_S1_S1_iii_param_7,
	.param .u32 _Z9cuda_gemmIiLi128ELi1ELi1ELi128ELi32ELi32ELi64ELi1ELi1EEviiiPT_S1_S1_iii_param_8
)
.maxntid 128
{
	.reg .pred 	%p<45>;
	.reg .b16 	%rs<8>;
	.reg .b32 	%r<378>;
	.reg .b64 	%rd<49>;
	// demoted variable
	.shared .align 128 .b8 _ZZ9cuda_gemmIiLi128ELi1ELi1ELi128ELi32ELi32ELi64ELi1ELi1EEviiiPT_S1_S1_iiiE11kron_fac_sh[2112];
	// demoted variable
	.shared .align 128 .b8 _ZZ9cuda_gemmIiLi128ELi1ELi1ELi128ELi32ELi32ELi64ELi1ELi1EEviiiPT_S1_S1_iiiE3Ash[512];
	// demoted variable
	.shared .align 128 .b8 _ZZ9cuda_gemmIiLi128ELi1ELi1ELi128ELi32ELi32ELi64ELi1ELi1EEviiiPT_S1_S1_iiiE3Csh[512];
	ld.param.u64 	%rd12, [_Z9cuda_gemmIiLi128ELi1ELi1ELi128ELi32ELi32ELi64ELi1ELi1EEviiiPT_S1_S1_iii_param_3];
	ld.param.u64 	%rd13, [_Z9cuda_gemmIiLi128ELi1ELi1ELi128ELi32ELi32ELi64ELi1ELi1EEviiiPT_S1_S1_iii_param_4];
	ld.param.u64 	%rd14, [_Z9cuda_gemmIiLi128ELi1ELi1ELi128ELi32ELi32ELi64ELi1ELi1EEviiiPT_S1_S1_iii_param_5];
	cvta.to.global.u64 	%rd1, %rd12;
	cvta.to.global.u64 	%rd2, %rd13;
	cvta.to.global.u64 	%rd3, %rd14;
	mov.u32 	%r1, %tid.x;
	shr.u32 	%r130, %r1, 1;
	and.b32  	%r2, %r130, 3;
	shr.u32 	%r3, %r1, 3;
	mov.u32 	%r4, %ctaid.y;
	mov.u32 	%r131, %nctaid.y;
	setp.ge.u32 	%p2, %r4, %r131;
	@%p2 bra 	$L__BB103_30;
	and.b32  	%r5, %r1, 1;
	mov.u32 	%r6, %ntid.x;
	shl.b32 	%r371, %r1, 2;
	shl.b32 	%r8, %r6, 2;
	shr.u32 	%r9, %r1, 4;
	shr.u32 	%r10, %r6, 4;
	add.s32 	%r132, %r1, %r6;
	max.u32 	%r133, %r132, 128;
	setp.lt.u32 	%p3, %r132, 128;
	selp.u32 	%r134, 1, 0, %p3;
	add.s32 	%r135, %r132, %r134;
	sub.s32 	%r136, %r133, %r135;
	div.u32 	%r137, %r136, %r6;
	add.s32 	%r11, %r137, %r134;
	and.b32  	%r138, %r11, 3;
	setp.eq.s32 	%p4, %r138, 3;
	mov.u32 	%r354, %r1;
	@%p4 bra 	$L__BB103_4;
	add.s32 	%r139, %r11, 1;
	and.b32  	%r140, %r139, 3;
	mov.u32 	%r141, _ZZ9cuda_gemmIiLi128ELi1ELi1ELi128ELi32ELi32ELi64ELi1ELi1EEviiiPT_S1_S1_iiiE3Csh;
	add.s32 	%r351, %r141, %r371;
	neg.s32 	%r350, %r140;
	mad.lo.s32 	%r354, %r6, %r140, %r1;
$L__BB103_3:
	.pragma "nounroll";
	mov.b32 	%r142, 0;
	st.shared.u32 	[%r351], %r142;
	add.s32 	%r351, %r351, %r8;
	add.s32 	%r350, %r350, 1;
	setp.ne.s32 	%p5, %r350, 0;
	@%p5 bra 	$L__BB103_3;
$L__BB103_4:
	setp.lt.u32 	%p6, %r11, 3;
	@%p6 bra 	$L__BB103_7;
	shl.b32 	%r143, %r354, 2;
	mov.u32 	%r144, _ZZ9cuda_gemmIiLi128ELi1ELi1ELi128ELi32ELi32ELi64ELi1ELi1EEviiiPT_S1_S1_iiiE3Csh;
	add.s32 	%r353, %r144, %r143;
	shl.b32 	%r21, %r6, 4;
	shl.b32 	%r22, %r6, 3;
	mul.lo.s32 	%r23, %r6, 12;
$L__BB103_6:
	mov.b32 	%r145, 0;
	st.shared.u32 	[%r353], %r145;
	add.s32 	%r146, %r353, %r8;
	st.shared.u32 	[%r146], %r145;
	add.s32 	%r147, %r353, %r22;
	st.shared.u32 	[%r147], %r145;
	add.s32 	%r148, %r353, %r23;
	st.shared.u32 	[%r148], %r145;
	add.s32 	%r354, %r354, %r8;
	add.s32 	%r353, %r353, %r21;
	setp.lt.u32 	%p7, %r354, 128;
	@%p7 bra 	$L__BB103_6;
$L__BB103_7:
	setp.gt.u32 	%p8, %r1, 31;
	@%p8 bra 	$L__BB103_14;
	shl.b32 	%r28, %r4, 7;
	add.s32 	%r149, %r371, %r8;
	max.u32 	%r150, %r149, 128;
	setp.lt.u32 	%p9, %r149, 128;
	selp.u32 	%r151, 1, 0, %p9;
	add.s32 	%r152, %r149, %r151;
	sub.s32 	%r153, %r150, %r152;
	div.u32 	%r154, %r153, %r8;
	add.s32 	%r29, %r154, %r151;
	and.b32  	%r155, %r29, 3;
	setp.eq.s32 	%p10, %r155, 3;
	mov.u32 	%r358, %r371;
	@%p10 bra 	$L__BB103_11;
	shl.b32 	%r156, %r1, 4;
	mov.u32 	%r157, _ZZ9cuda_gemmIiLi128ELi1ELi1ELi128ELi32ELi32ELi64ELi1ELi1EEviiiPT_S1_S1_iiiE3Ash;
	add.s32 	%r356, %r157, %r156;
	shl.b32 	%r31, %r6, 4;
	add.s32 	%r158, %r28, %r371;
	mul.wide.u32 	%rd15, %r158, 4;
	add.s64 	%rd47, %rd1, %rd15;
	mul.wide.u32 	%rd5, %r6, 16;
	add.s32 	%r159, %r29, 1;
	and.b32  	%r160, %r159, 3;
	neg.s32 	%r355, %r160;
	mov.u32 	%r358, %r371;
$L__BB103_10:
	.pragma "nounroll";
	ld.global.v4.u32 	{%r161, %r162, %r163, %r164}, [%rd47];
	st.shared.v4.u32 	[%r356], {%r161, %r162, %r163, %r164};
	add.s32 	%r358, %r358, %r8;
	add.s32 	%r356, %r356, %r31;
	add.s64 	%rd47, %rd47, %rd5;
	add.s32 	%r355, %r355, 1;
	setp.ne.s32 	%p11, %r355, 0;
	@%p11 bra 	$L__BB103_10;
$L__BB103_11:
	setp.lt.u32 	%p12, %r29, 3;
	@%p12 bra 	$L__BB103_14;
	add.s32 	%r359, %r358, %r28;
	mad.lo.s32 	%r363, %r6, 12, %r359;
	shl.b32 	%r42, %r6, 4;
	shl.b32 	%r165, %r6, 3;
	add.s32 	%r362, %r359, %r165;
	add.s32 	%r361, %r359, %r8;
	mul.lo.s32 	%r45, %r6, 48;
	shl.b32 	%r166, %r358, 2;
	mov.u32 	%r167, _ZZ9cuda_gemmIiLi128ELi1ELi1ELi128ELi32ELi32ELi64ELi1ELi1EEviiiPT_S1_S1_iiiE3Ash;
	add.s32 	%r360, %r167, %r166;
	shl.b32 	%r47, %r6, 6;
	shl.b32 	%r48, %r6, 5;
$L__BB103_13:
	mul.wide.s32 	%rd16, %r363, 4;
	add.s64 	%rd17, %rd1, %rd16;
	mul.wide.s32 	%rd18, %r362, 4;
	add.s64 	%rd19, %rd1, %rd18;
	mul.wide.s32 	%rd20, %r361, 4;
	add.s64 	%rd21, %rd1, %rd20;
	mul.wide.s32 	%rd22, %r359, 4;
	add.s64 	%rd23, %rd1, %rd22;
	ld.global.v4.u32 	{%r168, %r169, %r170, %r171}, [%rd23];
	st.shared.v4.u32 	[%r360], {%r168, %r169, %r170, %r171};
	add.s32 	%r172, %r358, %r8;
	ld.global.v4.u32 	{%r173, %r174, %r175, %r176}, [%rd21];
	add.s32 	%r177, %r360, %r42;
	st.shared.v4.u32 	[%r177], {%r173, %r174, %r175, %r176};
	add.s32 	%r178, %r172, %r8;
	ld.global.v4.u32 	{%r179, %r180, %r181, %r182}, [%rd19];
	add.s32 	%r183, %r360, %r48;
	st.shared.v4.u32 	[%r183], {%r179, %r180, %r181, %r182};
	add.s32 	%r184, %r178, %r8;
	ld.global.v4.u32 	{%r185, %r186, %r187, %r188}, [%rd17];
	add.s32 	%r189, %r360, %r45;
	st.shared.v4.u32 	[%r189], {%r185, %r186, %r187, %r188};
	add.s32 	%r358, %r184, %r8;
	add.s32 	%r363, %r363, %r42;
	add.s32 	%r362, %r362, %r42;
	add.s32 	%r361, %r361, %r42;
	add.s32 	%r360, %r360, %r47;
	add.s32 	%r359, %r359, %r42;
	setp.lt.u32 	%p13, %r358, 128;
	@%p13 bra 	$L__BB103_13;
$L__BB103_14:
	and.b32  	%r191, %r1, 15;
	mov.u32 	%r192, _ZZ9cuda_gemmIiLi128ELi1ELi1ELi128ELi32ELi32ELi64ELi1ELi1EEviiiPT_S1_S1_iiiE11kron_fac_sh;
	mad.lo.s32 	%r49, %r191, 132, %r192;
	shl.b32 	%r193, %r5, 4;
	shl.b32 	%r194, %r2, 5;
	or.b32  	%r195, %r194, %r193;
	add.s32 	%r50, %r9, %r10;
	cvt.u16.u32 	%rs2, %r50;
	xor.b16  	%rs3, %rs2, 31;
	and.b16  	%rs4, %rs3, 255;
	cvt.u16.u32 	%rs5, %r10;
	and.b16  	%rs6, %rs5, 255;
	div.u16 	%rs7, %rs4, %rs6;
	and.b16  	%rs1, %rs7, 3;
	shl.b32 	%r196, %r9, 2;
	add.s32 	%r51, %r49, %r196;
	shl.b32 	%r52, %r10, 2;
	add.s32 	%r53, %r51, %r52;
	add.s32 	%r54, %r50, %r10;
	add.s32 	%r55, %r53, %r52;
	add.s32 	%r56, %r54, %r10;
	or.b32  	%r197, %r195, %r2;
	shl.b32 	%r198, %r197, 2;
	mov.u32 	%r199, _ZZ9cuda_gemmIiLi128ELi1ELi1ELi128ELi32ELi32ELi64ELi1ELi1EEviiiPT_S1_S1_iiiE3Ash;
	add.s32 	%r57, %r199, %r198;
	or.b32  	%r200, %r2, 8;
	or.b32  	%r201, %r195, %r200;
	shl.b32 	%r202, %r201, 2;
	add.s32 	%r58, %r199, %r202;
	add.s32 	%r203, %r2, 13;
	and.b32  	%r204, %r203, 15;
	or.b32  	%r205, %r195, %r204;
	shl.b32 	%r206, %r205, 2;
	add.s32 	%r59, %r199, %r206;
	add.s32 	%r207, %r2, 14;
	and.b32  	%r208, %r207, 15;
	or.b32  	%r209, %r195, %r208;
	shl.b32 	%r210, %r209, 2;
	add.s32 	%r60, %r199, %r210;
	add.s32 	%r211, %r2, -1;
	and.b32  	%r212, %r211, 15;
	or.b32  	%r213, %r195, %r212;
	shl.b32 	%r214, %r213, 2;
	add.s32 	%r61, %r199, %r214;
	mad.lo.s32 	%r62, %r2, -31, %r195;
	add.s32 	%r63, %r62, 3;
	add.s32 	%r64, %r62, 4;
	add.s32 	%r65, %r62, 5;
	add.s32 	%r66, %r62, 6;
	add.s32 	%r67, %r62, 7;
	or.b32  	%r68, %r193, %r200;
	add.s32 	%r69, %r62, 9;
	add.s32 	%r70, %r62, 10;
	add.s32 	%r71, %r62, 11;
	add.s32 	%r72, %r62, 12;
	or.b32  	%r73, %r193, %r204;
	or.b32  	%r74, %r193, %r208;
	or.b32  	%r75, %r193, %r212;
	mad.lo.s32 	%r215, %r3, 132, %r192;
	shl.b32 	%r216, %r1, 2;
	and.b32  	%r217, %r216, 124;
	add.s32 	%r76, %r215, %r217;
	mov.u32 	%r218, %ctaid.z;
	shl.b32 	%r219, %r218, 10;
	or.b32  	%r77, %r219, %r191;
	mov.b32 	%r365, 0;
	mov.pred 	%p44, -1;
$L__BB103_15:
	mov.pred 	%p1, %p44;
	setp.eq.s16 	%p15, %rs1, 2;
	add.s32 	%r91, %r77, %r365;
	mov.u32 	%r366, %r9;
	@%p15 bra 	$L__BB103_19;
	setp.eq.s16 	%p16, %rs1, 3;
	shl.b32 	%r220, %r9, 5;
	add.s32 	%r221, %r91, %r220;
	mul.wide.u32 	%rd24, %r221, 4;
	add.s64 	%rd25, %rd2, %rd24;
	ld.global.u32 	%r222, [%rd25];
	st.shared.u32 	[%r51], %r222;
	mov.u32 	%r366, %r50;
	@%p16 bra 	$L__BB103_19;
	setp.eq.s16 	%p17, %rs1, 0;
	shl.b32 	%r223, %r50, 5;
	add.s32 	%r224, %r223, %r91;
	mul.wide.u32 	%rd26, %r224, 4;
	add.s64 	%rd27, %rd2, %rd26;
	ld.global.u32 	%r225, [%rd27];
	st.shared.u32 	[%r53], %r225;
	mov.u32 	%r366, %r54;
	@%p17 bra 	$L__BB103_19;
	shl.b32 	%r226, %r54, 5;
	add.s32 	%r227, %r226, %r91;
	mul.wide.u32 	%rd28, %r227, 4;
	add.s64 	%rd29, %rd2, %rd28;
	ld.global.u32 	%r228, [%rd29];
	st.shared.u32 	[%r55], %r228;
	mov.u32 	%r366, %r56;
$L__BB103_19:
	shl.b32 	%r229, %r366, 5;
	add.s32 	%r230, %r91, %r229;
	mul.wide.u32 	%rd30, %r230, 4;
	add.s64 	%rd31, %rd2, %rd30;
	ld.global.u32 	%r231, [%rd31];
	shl.b32 	%r232, %r366, 2;
	add.s32 	%r233, %r49, %r232;
	st.shared.u32 	[%r233], %r231;
	add.s32 	%r234, %r366, %r10;
	shl.b32 	%r235, %r234, 5;
	add.s32 	%r236, %r235, %r91;
	mul.wide.u32 	%rd32, %r236, 4;
	add.s64 	%rd33, %rd2, %rd32;
	ld.global.u32 	%r237, [%rd33];
	add.s32 	%r238, %r233, %r52;
	st.shared.u32 	[%r238], %r237;
	add.s32 	%r239, %r234, %r10;
	shl.b32 	%r240, %r239, 5;
	add.s32 	%r241, %r240, %r91;
	mul.wide.u32 	%rd34, %r241, 4;
	add.s64 	%rd35, %rd2, %rd34;
	ld.global.u32 	%r242, [%rd35];
	add.s32 	%r243, %r238, %r52;
	st.shared.u32 	[%r243], %r242;
	add.s32 	%r244, %r239, %r10;
	shl.b32 	%r245, %r244, 5;
	add.s32 	%r246, %r245, %r91;
	mul.wide.u32 	%rd36, %r246, 4;
	add.s64 	%rd37, %rd2, %rd36;
	ld.global.u32 	%r247, [%rd37];
	add.s32 	%r248, %r243, %r52;
	st.shared.u32 	[%r248], %r247;
	add.s32 	%r366, %r52, %r366;
	setp.lt.u32 	%p18, %r366, 32;
	@%p18 bra 	$L__BB103_19;
	setp.ne.s32 	%p19, %r5, 0;
	bar.sync 	0;
	ld.shared.u32 	%r249, [%r57];
	ld.shared.u32 	%r250, [%r57+4];
	ld.shared.u32 	%r251, [%r57+8];
	ld.shared.u32 	%r252, [%r57+12];
	ld.shared.u32 	%r253, [%r57+16];
	ld.shared.u32 	%r254, [%r57+20];
	ld.shared.u32 	%r255, [%r57+24];
	ld.shared.u32 	%r256, [%r57+28];
	ld.shared.u32 	%r257, [%r58];
	ld.shared.u32 	%r258, [%r57+36];
	ld.shared.u32 	%r259, [%r57+40];
	ld.shared.u32 	%r260, [%r57+44];
	ld.shared.u32 	%r261, [%r57+48];
	ld.shared.u32 	%r262, [%r59];
	ld.shared.u32 	%r263, [%r60];
	ld.shared.u32 	%r264, [%r61];
	ld.shared.u32 	%r265, [%r76];
	shfl.sync.idx.b32	%r266|%p20, %r265, %r62, 31, -1;
	mul.lo.s32 	%r267, %r266, %r249;
	add.s32 	%r268, %r62, 1;
	shfl.sync.idx.b32	%r269|%p21, %r265, %r268, 31, -1;
	mad.lo.s32 	%r270, %r269, %r250, %r267;
	add.s32 	%r271, %r62, 2;
	shfl.sync.idx.b32	%r272|%p22, %r265, %r271, 31, -1;
	mad.lo.s32 	%r273, %r272, %r251, %r270;
	shfl.sync.idx.b32	%r274|%p23, %r265, %r63, 31, -1;
	mad.lo.s32 	%r275, %r274, %r252, %r273;
	shfl.sync.idx.b32	%r276|%p24, %r265, %r64, 31, -1;
	mad.lo.s32 	%r277, %r276, %r253, %r275;
	shfl.sync.idx.b32	%r278|%p25, %r265, %r65, 31, -1;
	mad.lo.s32 	%r279, %r278, %r254, %r277;
	shfl.sync.idx.b32	%r280|%p26, %r265, %r66, 31, -1;
	mad.lo.s32 	%r281, %r280, %r255, %r279;
	shfl.sync.idx.b32	%r282|%p27, %r265, %r67, 31, -1;
	mad.lo.s32 	%r283, %r282, %r256, %r281;
	shfl.sync.idx.b32	%r284|%p28, %r265, %r68, 31, -1;
	mad.lo.s32 	%r285, %r284, %r257, %r283;
	shfl.sync.idx.b32	%r286|%p29, %r265, %r69, 31, -1;
	mad.lo.s32 	%r287, %r286, %r258, %r285;
	shfl.sync.idx.b32	%r288|%p30, %r265, %r70, 31, -1;
	mad.lo.s32 	%r289, %r288, %r259, %r287;
	shfl.sync.idx.b32	%r290|%p31, %r265, %r71, 31, -1;
	mad.lo.s32 	%r291, %r290, %r260, %r289;
	shfl.sync.idx.b32	%r292|%p32, %r265, %r72, 31, -1;
	mad.lo.s32 	%r293, %r292, %r261, %r291;
	shfl.sync.idx.b32	%r294|%p33, %r265, %r73, 31, -1;
	mad.lo.s32 	%r295, %r294, %r262, %r293;
	shfl.sync.idx.b32	%r296|%p34, %r265, %r74, 31, -1;
	mad.lo.s32 	%r297, %r296, %r263, %r295;
	shfl.sync.idx.b32	%r298|%p35, %r265, %r75, 31, -1;
	mad.lo.s32 	%r299, %r298, %r264, %r297;
	add.s32 	%r300, %r3, %r365;
	shl.b32 	%r301, %r300, 2;
	or.b32  	%r95, %r301, %r2;
	shfl.sync.down.b32	%r302|%p36, %r299, 1, 7711, -1;
	add.s32 	%r96, %r302, %r299;
	@%p19 bra 	$L__BB103_22;
	shl.b32 	%r303, %r95, 2;
	mov.u32 	%r304, _ZZ9cuda_gemmIiLi128ELi1ELi1ELi128ELi32ELi32ELi64ELi1ELi1EEviiiPT_S1_S1_iiiE3Csh;
	add.s32 	%r305, %r304, %r303;
	ld.shared.u32 	%r306, [%r305];
	add.s32 	%r307, %r306, %r96;
	st.shared.u32 	[%r305], %r307;
$L__BB103_22:
	mov.b32 	%r365, 16;
	mov.pred 	%p44, 0;
	@%p1 bra 	$L__BB103_15;
	setp.gt.u32 	%p38, %r1, 31;
	bar.sync 	0;
	@%p38 bra 	$L__BB103_30;
	shl.b32 	%r97, %r4, 7;
	add.s32 	%r309, %r371, %r8;
	max.u32 	%r310, %r309, 128;
	setp.lt.u32 	%p39, %r309, 128;
	selp.u32 	%r311, 1, 0, %p39;
	add.s32 	%r312, %r309, %r311;
	sub.s32 	%r313, %r310, %r312;
	div.u32 	%r314, %r313, %r8;
	add.s32 	%r98, %r314, %r311;
	and.b32  	%r315, %r98, 3;
	setp.eq.s32 	%p40, %r315, 3;
	@%p40 bra 	$L__BB103_27;
	shl.b32 	%r316, %r1, 4;
	mov.u32 	%r317, _ZZ9cuda_gemmIiLi128ELi1ELi1ELi128ELi32ELi32ELi64ELi1ELi1EEviiiPT_S1_S1_iiiE3Csh;
	add.s32 	%r369, %r317, %r316;
	shl.b32 	%r100, %r6, 4;
	add.s32 	%r318, %r97, %r371;
	mul.wide.u32 	%rd38, %r318, 4;
	add.s64 	%rd48, %rd3, %rd38;
	mul.wide.u32 	%rd9, %r6, 16;
	add.s32 	%r319, %r98, 1;
	and.b32  	%r320, %r319, 3;
	neg.s32 	%r368, %r320;
$L__BB103_26:
	.pragma "nounroll";
	ld.shared.v4.u32 	{%r321, %r322, %r323, %r324}, [%r369];
	st.global.v4.u32 	[%rd48], {%r321, %r322, %r323, %r324};
	add.s32 	%r371, %r371, %r8;
	add.s32 	%r369, %r369, %r100;
	add.s64 	%rd48, %rd48, %rd9;
	add.s32 	%r368, %r368, 1;
	setp.ne.s32 	%p41, %r368, 0;
	@%p41 bra 	$L__BB103_26;
$L__BB103_27:
	setp.lt.u32 	%p42, %r98, 3;
	@%p42 bra 	$L__BB103_30;
	add.s32 	%r372, %r371, %r97;
	mad.lo.s32 	%r376, %r6, 12, %r372;
	shl.b32 	%r111, %r6, 4;
	shl.b32 	%r325, %r6, 3;
	add.s32 	%r375, %r372, %r325;
	add.s32 	%r374, %r372, %r8;
	mul.lo.s32 	%r114, %r6, 48;
	shl.b32 	%r326, %r371, 2;
	mov.u32 	%r327, _ZZ9cuda_gemmIiLi128ELi1ELi1ELi128ELi32ELi32ELi64ELi1ELi1EEviiiPT_S1_S1_iiiE3Csh;
	add.s32 	%r373, %r327, %r326;
	shl.b32 	%r116, %r6, 6;
	shl.b32 	%r117, %r6, 5;
$L__BB103_29:
	mul.wide.s32 	%rd39, %r376, 4;
	add.s64 	%rd40, %rd3, %rd39;
	mul.wide.s32 	%rd41, %r375, 4;
	add.s64 	%rd42, %rd3, %rd41;
	mul.wide.s32 	%rd43, %r374, 4;
	add.s64 	%rd44, %rd3, %rd43;
	mul.wide.s32 	%rd45, %r372, 4;
	add.s64 	%rd46, %rd3, %rd45;
	ld.shared.v4.u32 	{%r328, %r329, %r330, %r331}, [%r373];
	st.global.v4.u32 	[%rd46], {%r328, %r329, %r330, %r331};
	add.s32 	%r332, %r371, %r8;
	add.s32 	%r333, %r373, %r111;
	ld.shared.v4.u32 	{%r334, %r335, %r336, %r337}, [%r333];
	st.global.v4.u32 	[%rd44], {%r334, %r335, %r336, %r337};
	add.s32 	%r338, %r332, %r8;
	add.s32 	%r339, %r373, %r117;
	ld.shared.v4.u32 	{%r340, %r341, %r342, %r343}, [%r339];
	st.global.v4.u32 	[%rd42], {%r340, %r341, %r342, %r343};
	add.s32 	%r344, %r338, %r8;
	add.s32 	%r345, %r373, %r114;
	ld.shared.v4.u32 	{%r346, %r347, %r348, %r349}, [%r345];
	st.global.v4.u32 	[%rd40], {%r346, %r347, %r348, %r349};
	add.s32 	%r371, %r344, %r8;
	add.s32 	%r376, %r376, %r111;
	add.s32 	%r375, %r375, %r111;
	add.s32 	%r374, %r374, %r111;
	add.s32 	%r373, %r373, %r116;
	add.s32 	%r372, %r372, %r111;
	setp.lt.u32 	%p43, %r371, 128;
	@%p43 bra 	$L__BB103_29;
$L__BB103_30:
	ret;

}
	// .globl	_Z9cuda_gemmIiLi128ELi1ELi1ELi128ELi64ELi64ELi64ELi0ELi0EEviiiPT_S1_S1_iii
.visible .entry _Z9cuda_gemmIiLi128ELi1ELi1ELi128ELi64ELi64ELi64ELi0ELi0EEviiiPT_S1_S1_iii(
	.param .u32 _Z9cuda_gemmIiLi128ELi1ELi1ELi128ELi64ELi64ELi64ELi0ELi0EEviiiPT_S1_S1_iii_param_0,
	.param .u32 _Z9cuda_gemmIiLi128ELi1ELi1ELi128ELi64ELi64ELi64ELi0ELi0EEviiiPT_S1_S1_iii_param_1,
	.param .u32 _Z9cuda_gemmIiLi128ELi1ELi1ELi128ELi64ELi64ELi64ELi0ELi0EEviiiPT_S1_S1_iii_param_2,
	.param .u64 .ptr .align 1 _Z9cuda_gemmIiLi128ELi1ELi1ELi128ELi64ELi64ELi64ELi0ELi0EEviiiPT_S1_S1_iii_param_3,
	.param .u64 .ptr .align 1 _Z9cuda_gemmIiLi128ELi1ELi1ELi128ELi64ELi64ELi64ELi0ELi0EEviiiPT_S1_S1_iii_param_4,
	.param .u64 .ptr .align 1 _Z9cuda_gemmIiLi128ELi1ELi1ELi128ELi64ELi64ELi64ELi0ELi0EEviiiPT_S1_S1_iii_param_5,
	.param .u32 _Z9cuda_gemmIiLi128ELi1ELi1ELi128ELi64ELi64ELi64ELi0ELi0EEviiiPT_S1_S1_iii_param_6,
	.param .u32 _Z9cuda_gemmIiLi128ELi1ELi1ELi128ELi64ELi64ELi64ELi0ELi0EEviiiPT_S1_S1_iii_param_7,
	.param .u32 _Z9cuda_gemmIiLi128ELi1ELi1ELi128ELi64ELi64ELi64ELi0ELi0EEviiiPT_S1_S1_iii_param_8
)
.maxntid 128
{
	.reg .pred 	%p<97>;
	.reg .b16 	%rs<3>;
	.reg .b32 	%r<648>;
	.reg .b64 	%rd<35>;
	// demoted variable
	.shared .align 128 .b8 _ZZ9cuda_gemmIiLi128ELi1ELi1ELi128ELi64ELi64ELi64ELi0ELi0EEviiiPT_S1_S1_iiiE11kron_fac_sh[2112];
	// demoted variable
	.shared .align 128 .b8 _ZZ9cuda_gemmIiLi128ELi1ELi1ELi128ELi64ELi64ELi64ELi0ELi0EEviiiPT_S1_S1_iiiE3Ash[256];
	// demoted variable
	.shared .align 128 .b8 _ZZ9cuda_gemmIiLi128ELi1ELi1ELi128ELi64ELi64ELi64ELi0ELi0EEviiiPT_S1_S1_iiiE3Csh[512];
	ld.param.u64 	%rd6, [_Z9cuda_gemmIiLi128ELi1ELi1ELi128ELi64ELi64ELi64ELi0ELi0EEviiiPT_S1_S1_iii_param_3];
	ld.param.u32 	%r212, [_Z9cuda_gemmIiLi128ELi1ELi1ELi128ELi64ELi64ELi64ELi0ELi0EEviiiPT_S1_S1_iii_param_6];
	ld.param.u32 	%r213, [_Z9cuda_gemmIiLi128ELi1ELi1ELi128ELi64ELi64ELi64ELi0ELi0EEviiiPT_S1_S1_iii_param_7];
	cvta.to.global.u64 	%rd1, %rd6;
	mov.u32 	%r1, %tid.x;
	div.s32 	%r2, 128, %r213;
	min.s32 	%r214, %r2, 64;
	shl.b32 	%r3, %r214, 1;
	div.u32 	%r5, %r1, %r3;
	mul.lo.s32 	%r215, %r5, %r3;
	sub.s32 	%r216, %r1, %r215;
	shr.u32 	%r4, %r216, 1;
	mov.u32 	%r6, %ctaid.y;
	mov.u32 	%r217, %nctaid.y;
	setp.ge.u32 	%p2, %r6, %r217;
	@%p2 bra 	$L__BB104_101;
	and.b32  	%r7, %r1, 1;
	mov.u32 	%r8, %ntid.x;
	shl.b32 	%r9, %r8, 2;
	and.b32  	%r10, %r4, 15;
	shl.b32 	%r218, %r1, 4;
	and.b32  	%r11, %r218, 16;
	min.s32 	%r12, %r212, 16;
	add.s32 	%r219, %r1, %r8;
	max.u32 	%r220, %r219, 128;
	setp.lt.u32 	%p3, %r219, 128;
	selp.u32 	%r221, 1, 0, %p3;
	add.s32 	%r222, %r219, %r221;
	sub.s32 	%r223, %r220, %r222;
	div.u32 	%r224, %r223, %r8;
	add.s32 	%r13, %r224, %r221;
	and.b32  	%r225, %r13, 3;
	setp.eq.s32 	%p4, %r225, 3;
	mov.u32 	%r598, %r1;
	@%p4 bra 	$L__BB104_4;
	add.s32 	%r227, %r13, 1;
	and.b32  	%r14, %r227, 3;
	mov.b32 	%r597, 0;
	mov.u32 	%r598, %r1;
$L__BB104_3:
	.pragma "nounroll";
	shl.b32 	%r228, %r598, 2;
	mov.u32 	%r229, _ZZ9cuda_gemmIiLi128ELi1ELi1ELi128ELi64ELi64ELi64ELi0ELi0EEviiiPT_S1_S1_iiiE3Csh;
	add.s32 	%r230, %r229, %r228;
	mov.b32 	%r231, 0;
	st.shared.u32 	[%r230], %r231;
	add.s32 	%r598, %r598, %r8;
	add.s32 	%r597, %r597, 1;
	setp.ne.s32 	%p5, %r597, %r14;
	@%p5 bra 	$L__BB104_3;
$L__BB104_4:
	setp.lt.u32 	%p6, %r13, 3;
	@%p6 bra 	$L__BB104_7;
	mov.u32 	%r233, _ZZ9cuda_gemmIiLi128ELi1ELi1ELi128ELi64ELi64ELi64ELi0ELi0EEviiiPT_S1_S1_iiiE3Csh;
$L__BB104_6:
	shl.b32 	%r232, %r598, 2;
	add.s32 	%r234, %r233, %r232;
	mov.b32 	%r235, 0;
	st.shared.u32 	[%r234], %r235;
	add.s32 	%r236, %r234, %r9;
	st.shared.u32 	[%r236], %r235;
	add.s32 	%r237, %r236, %r9;
	st.shared.u32 	[%r237], %r235;
	add.s32 	%r238, %r237, %r9;
	st.shared.u32 	[%r238], %r235;
	add.s32 	%r598, %r9, %r598;
	setp.lt.u32 	%p7, %r598, 128;
	@%p7 bra 	$L__BB104_6;
$L__BB104_7:
	ld.param.u64 	%rd33, [_Z9cuda_gemmIiLi128ELi1ELi1ELi128ELi64ELi64ELi64ELi0ELi0EEviiiPT_S1_S1_iii_param_4];
	shl.b32 	%r240, %r1, 2;
	add.s32 	%r241, %r240, %r9;
	max.u32 	%r242, %r241, 64;
	setp.lt.u32 	%p9, %r241, 64;
	selp.u32 	%r243, 1, 0, %p9;
	add.s32 	%r244, %r241, %r243;
	sub.s32 	%r245, %r242, %r244;
	div.u32 	%r246, %r245, %r9;
	add.s32 	%r22, %r246, %r243;
	add.s32 	%r247, %r4, 1;
	and.b32  	%r23, %r247, 15;
	add.s32 	%r248, %r4, 2;
	and.b32  	%r24, %r248, 15;
	add.s32 	%r249, %r4, 3;
	and.b32  	%r25, %r249, 15;
	add.s32 	%r250, %r4, 4;
	and.b32  	%r26, %r250, 15;
	add.s32 	%r251, %r4, 5;
	and.b32  	%r27, %r251, 15;
	add.s32 	%r252, %r4, 6;
	and.b32  	%r28, %r252, 15;
	add.s32 	%r253, %r4, 7;
	and.b32  	%r29, %r253, 15;
	xor.b32  	%r30, %r10, 8;
	add.s32 	%r254, %r4, 9;
	and.b32  	%r31, %r254, 15;
	add.s32 	%r255, %r4, 10;
	and.b32  	%r32, %r255, 15;
	add.s32 	%r256, %r4, 11;
	and.b32  	%r33, %r256, 15;
	add.s32 	%r257, %r4, 12;
	and.b32  	%r34, %r257, 15;
	add.s32 	%r258, %r4, 13;
	and.b32  	%r35, %r258, 15;
	add.s32 	%r259, %r4, 14;
	and.b32  	%r36, %r259, 15;
	add.s32 	%r260, %r4, -1;
	and.b32  	%r37, %r260, 15;
	add.s32 	%r38, %r11, %r10;
	add.s32 	%r39, %r11, %r23;
	add.s32 	%r40, %r11, %r24;
	add.s32 	%r41, %r11, %r25;
	add.s32 	%r42, %r11, %r26;
	add.s32 	%r43, %r11, %r27;
	add.s32 	%r44, %r11, %r28;
	add.s32 	%r45, %r11, %r29;
	add.s32 	%r46, %r11, %r30;
	add.s32 	%r47, %r11, %r31;
	add.s32 	%r48, %r11, %r32;
	add.s32 	%r49, %r11, %r33;
	add.s32 	%r50, %r11, %r34;
	add.s32 	%r51, %r11, %r35;
	add.s32 	%r52, %r11, %r36;
	add.s32 	%r53, %r11, %r37;
	setp.lt.s32 	%p10, %r10, %r213;
	selp.b32 	%r261, 0, %r213, %p10;
	sub.s32 	%r54, %r10, %r261;
	add.s32 	%r262, %r10, 1;
	setp.lt.s32 	%p11, %r262, %r213;
	selp.b32 	%r263, 0, %r213, %p11;
	sub.s32 	%r55, %r262, %r263;
	add.s32 	%r264, %r10, 2;
	setp.lt.s32 	%p12, %r264, %r213;
	selp.b32 	%r265, 0, %r213, %p12;
	sub.s32 	%r56, %r264, %r265;
	add.s32 	%r266, %r10, 3;
	setp.lt.s32 	%p13, %r266, %r213;
	selp.b32 	%r267, 0, %r213, %p13;
	sub.s32 	%r57, %r266, %r267;
	add.s32 	%r268, %r10, 4;
	setp.lt.s32 	%p14, %r268, %r213;
	selp.b32 	%r269, 0, %r213, %p14;
	sub.s32 	%r58, %r268, %r269;
	add.s32 	%r270, %r10, 5;
	setp.lt.s32 	%p15, %r270, %r213;
	selp.b32 	%r271, 0, %r213, %p15;
	sub.s32 	%r59, %r270, %r271;
	add.s32 	%r272, %r10, 6;
	setp.lt.s32 	%p16, %r272, %r213;
	selp.b32 	%r273, 0, %r213, %p16;
	sub.s32 	%r60, %r272, %r273;
	add.s32 	%r274, %r10, 7;
	setp.lt.s32 	%p17, %r274, %r213;
	selp.b32 	%r275, 0, %r213, %p17;
	sub.s32 	%r61, %r274, %r275;
	add.s32 	%r276, %r10, 8;
	setp.lt.s32 	%p18, %r276, %r213;
	selp.b32 	%r277, 0, %r213, %p18;
	sub.s32 	%r62, %r276, %r277;
	add.s32 	%r278, %r10, 9;
	setp.lt.s32 	%p19, %r278, %r213;
	selp.b32 	%r279, 0, %r213, %p19;
	sub.s32 	%r63, %r278, %r279;
	add.s32 	%r280, %r10, 10;
	setp.lt.s32 	%p20, %r280, %r213;
	selp.b32 	%r281, 0, %r213, %p20;
	sub.s32 	%r64, %r280, %r281;
	add.s32 	%r282, %r10, 11;
	setp.lt.s32 	%p21, %r282, %r213;
	selp.b32 	%r283, 0, %r213, %p21;
	sub.s32 	%r65, %r282, %r283;
	add.s32 	%r284, %r10, 12;
	setp.lt.s32 	%p22, %r284, %r213;
	selp.b32 	%r285, 0, %r213, %p22;
	sub.s32 	%r66, %r284, %r285;
	add.s32 	%r286, %r10, 13;
	setp.lt.s32 	%p23, %r286, %r213;
	selp.b32 	%r287, 0, %r213, %p23;
	sub.s32 	%r67, %r286, %r287;
	add.s32 	%r288, %r10, 14;
	setp.lt.s32 	%p24, %r288, %r213;
	selp.b32 	%r289, 0, %r213, %p24;
	sub.s32 	%r68, %r288, %r289;
	add.s32 	%r290, %r10, 15;
	setp.lt.s32 	%p25, %r290, %r213;
	selp.b32 	%r291, 0, %r213, %p25;
	sub.s32 	%r69, %r290, %r291;
	shl.b32 	%r70, %r8, 4;
	shl.b32 	%r71, %r8, 6;
	cvt.u16.u32 	%rs1, %r3;
	div.s16 	%rs2, 128, %rs1;
	cvt.s32.s16 	%r72, %rs2;
	and.b32  	%r73, %r1, 31;
	cvta.to.global.u64 	%rd2, %rd33;
	shr.u32 	%r74, %r8, 4;
	and.b32  	%r292, %r1, 15;
	mov.u32 	%r293, _ZZ9cuda_gemmIiLi128ELi1ELi1ELi128ELi64ELi64ELi64ELi0ELi0EEviiiPT_S1_S1_iiiE11kron_fac_sh;
	mad.lo.s32 	%r75, %r292, 132, %r293;
	mov.b32 	%r600, 0;
	mov.pred 	%p96, -1;
	shl.b32 	%r449, %r73, 2;
	shl.b32 	%r452, %r38, 2;
	shl.b32 	%r455, %r39, 2;
	shl.b32 	%r458, %r40, 2;
	shl.b32 	%r461, %r41, 2;
	shl.b32 	%r464, %r42, 2;
	shl.b32 	%r467, %r43, 2;
	shl.b32 	%r470, %r44, 2;
	shl.b32 	%r473, %r45, 2;
	shl.b32 	%r476, %r46, 2;
	shl.b32 	%r479, %r47, 2;
	shl.b32 	%r482, %r48, 2;
	shl.b32 	%r485, %r49, 2;
	shl.b32 	%r488, %r50, 2;
	shl.b32 	%r491, %r51, 2;
	shl.b32 	%r494, %r52, 2;
	shl.b32 	%r497, %r53, 2;
$L__BB104_8:
	mov.pred 	%p1, %p96;
	setp.gt.u32 	%p26, %r1, 15;
	@%p26 bra 	$L__BB104_16;
	ld.param.u32 	%r594, [_Z9cuda_gemmIiLi128ELi1ELi1ELi128ELi64ELi64ELi64ELi0ELi0EEviiiPT_S1_S1_iii_param_2];
	shl.b32 	%r601, %r1, 2;
	and.b32  	%r294, %r22, 3;
	setp.eq.s32 	%p27, %r294, 3;
	mov.u32 	%r295, %ctaid.x;
	shl.b32 	%r296, %r295, 7;
	mov.u32 	%r297, %ctaid.z;
	shl.b32 	%r298, %r297, 6;
	add.s32 	%r299, %r298, %r296;
	mad.lo.s32 	%r300, %r6, %r594, %r299;
	add.s32 	%r78, %r300, %r600;
	@%p27 bra 	$L__BB104_13;
	shl.b32 	%r301, %r1, 2;
	add.s32 	%r79, %r301, %r9;
	and.b32  	%r302, %r22, 3;
	setp.eq.s32 	%p28, %r302, 0;
	and.b32  	%r303, %r301, 28;
	shr.u32 	%r304, %r1, 3;
	mad.lo.s32 	%r305, %r304, %r213, %r303;
	add.s32 	%r306, %r78, %r305;
	mul.wide.s32 	%rd7, %r306, 4;
	add.s64 	%rd8, %rd1, %rd7;
	ld.global.v4.u32 	{%r307, %r308, %r309, %r310}, [%rd8];
	shl.b32 	%r311, %r1, 4;
	mov.u32 	%r312, _ZZ9cuda_gemmIiLi128ELi1ELi1ELi128ELi64ELi64ELi64ELi0ELi0EEviiiPT_S1_S1_iiiE3Ash;
	add.s32 	%r313, %r312, %r311;
	st.shared.v4.u32 	[%r313], {%r307, %r308, %r309, %r310};
	mov.u32 	%r601, %r79;
	@%p28 bra 	$L__BB104_13;
	add.s32 	%r601, %r79, %r9;
	and.b32  	%r314, %r22, 3;
	setp.eq.s32 	%p29, %r314, 1;
	and.b32  	%r315, %r79, 28;
	shr.u32 	%r316, %r79, 5;
	mad.lo.s32 	%r317, %r316, %r213, %r315;
	add.s32 	%r318, %r78, %r317;
	mul.wide.s32 	%rd9, %r318, 4;
	add.s64 	%rd10, %rd1, %rd9;
	ld.global.v4.u32 	{%r319, %r320, %r321, %r322}, [%rd10];
	shl.b32 	%r323, %r1, 4;
	mov.u32 	%r324, _ZZ9cuda_gemmIiLi128ELi1ELi1ELi128ELi64ELi64ELi64ELi0ELi0EEviiiPT_S1_S1_iiiE3Ash;
	add.s32 	%r325, %r324, %r323;
	shl.b32 	%r326, %r9, 2;
	add.s32 	%r327, %r325, %r326;
	st.shared.v4.u32 	[%r327], {%r319, %r320, %r321, %r322};
	@%p29 bra 	$L__BB104_13;
	add.s32 	%r328, %r79, %r9;
	add.s32 	%r601, %r328, %r9;
	and.b32  	%r329, %r328, 28;
	shr.u32 	%r330, %r328, 5;
	mad.lo.s32 	%r331, %r330, %r213, %r329;
	add.s32 	%r332, %r78, %r331;
	mul.wide.s32 	%rd11, %r332, 4;
	add.s64 	%rd12, %rd1, %rd11;
	ld.global.v4.u32 	{%r333, %r334, %r335, %r336}, [%rd12];
	shl.b32 	%r337, %r1, 4;
	mov.u32 	%r338, _ZZ9cuda_gemmIiLi128ELi1ELi1ELi128ELi64ELi64ELi64ELi0ELi0EEviiiPT_S1_S1_iiiE3Ash;
	add.s32 	%r339, %r338, %r337;
	shl.b32 	%r340, %r9, 2;
	add.s32 	%r341, %r339, %r340;
	add.s32 	%r342, %r341, %r340;
	st.shared.v4.u32 	[%r342], {%r333, %r334, %r335, %r336};
$L__BB104_13:
	setp.lt.u32 	%p30, %r22, 3;
	@%p30 bra 	$L__BB104_16;
	mov.u32 	%r343, %ntid.x;
	mad.lo.s32 	%r605, %r343, 12, %r601;
	shl.b32 	%r344, %r343, 3;
	add.s32 	%r604, %r344, %r601;
	add.s32 	%r603, %r9, %r601;
	shl.b32 	%r345, %r601, 2;
	mov.u32 	%r346, _ZZ9cuda_gemmIiLi128ELi1ELi1ELi128ELi64ELi64ELi64ELi0ELi0EEviiiPT_S1_S1_iiiE3Ash;
	add.s32 	%r602, %r346, %r345;
$L__BB104_15:
	shr.u32 	%r347, %r601, 5;
	and.b32  	%r348, %r601, 28;
	add.s32 	%r349, %r78, %r348;
	mad.lo.s32 	%r350, %r347, %r213, %r349;
	mul.wide.s32 	%rd13, %r350, 4;
	add.s64 	%rd14, %rd1, %rd13;
	ld.global.v4.u32 	{%r351, %r352, %r353, %r354}, [%rd14];
	st.shared.v4.u32 	[%r602], {%r351, %r352, %r353, %r354};
	add.s32 	%r355, %r601, %r9;
	shr.u32 	%r356, %r603, 5;
	and.b32  	%r357, %r603, 28;
	add.s32 	%r358, %r78, %r357;
	mad.lo.s32 	%r359, %r356, %r213, %r358;
	mul.wide.s32 	%rd15, %r359, 4;
	add.s64 	%rd16, %rd1, %rd15;
	ld.global.v4.u32 	{%r360, %r361, %r362, %r363}, [%rd16];
	add.s32 	%r364, %r602, %r70;
	st.shared.v4.u32 	[%r364], {%r360, %r361, %r362, %r363};
	add.s32 	%r365, %r355, %r9;
	shr.u32 	%r366, %r604, 5;
	and.b32  	%r367, %r604, 28;
	add.s32 	%r368, %r78, %r367;
	mad.lo.s32 	%r369, %r366, %r213, %r368;
	mul.wide.s32 	%rd17, %r369, 4;
	add.s64 	%rd18, %rd1, %rd17;
	ld.global.v4.u32 	{%r370, %r371, %r372, %r373}, [%rd18];
	mov.u32 	%r374, %ntid.x;
	shl.b32 	%r375, %r374, 5;
	add.s32 	%r376, %r602, %r375;
	st.shared.v4.u32 	[%r376], {%r370, %r371, %r372, %r373};
	add.s32 	%r377, %r365, %r9;
	shr.u32 	%r378, %r605, 5;
	and.b32  	%r379, %r605, 28;
	add.s32 	%r380, %r78, %r379;
	mad.lo.s32 	%r381, %r378, %r213, %r380;
	mul.wide.s32 	%rd19, %r381, 4;
	add.s64 	%rd20, %rd1, %rd19;
	ld.global.v4.u32 	{%r382, %r383, %r384, %r385}, [%rd20];
	mad.lo.s32 	%r386, %r374, 48, %r602;
	st.shared.v4.u32 	[%r386], {%r382, %r383, %r384, %r385};
	add.s32 	%r601, %r377, %r9;
	add.s32 	%r605, %r605, %r70;
	add.s32 	%r604, %r604, %r70;
	add.s32 	%r603, %r603, %r70;
	add.s32 	%r602, %r602, %r71;
	setp.lt.u32 	%p31, %r601, 64;
	@%p31 bra 	$L__BB104_15;
$L__BB104_16:
	mov.u32 	%r388, %ctaid.z;
	shl.b32 	%r389, %r388, 6;
	add.s32 	%r87, %r600, %r389;
	mov.b32 	%r607, 0;
$L__BB104_17:
	mov.u32 	%r98, %r607;
	shr.u32 	%r608, %r1, 4;
	and.b32  	%r390, %r1, 15;
	add.s32 	%r100, %r98, %r390;
$L__BB104_18:
	add.s32 	%r391, %r87, %r608;
	mad.lo.s32 	%r392, %r391, %r212, %r100;
	mul.wide.s32 	%rd21, %r392, 4;
	add.s64 	%rd22, %rd2, %rd21;
	ld.global.u32 	%r393, [%rd22];
	shl.b32 	%r394, %r608, 2;
	add.s32 	%r395, %r75, %r394;
	st.shared.u32 	[%r395], %r393;
	add.s32 	%r608, %r608, %r74;
	setp.lt.u32 	%p32, %r608, 32;
	@%p32 bra 	$L__BB104_18;
	setp.lt.s32 	%p33, %r2, 1;
	bar.sync 	0;
	@%p33 bra 	$L__BB104_92;
	mov.b32 	%r609, 0;
$L__BB104_21:
	setp.ge.s32 	%p34, %r5, %r12;
	add.s32 	%r104, %r609, %r4;
	shl.b32 	%r397, %r104, 5;
	or.b32  	%r398, %r397, %r11;
	add.s32 	%r399, %r398, %r10;
	shl.b32 	%r400, %r399, 2;
	mov.u32 	%r401, _ZZ9cuda_gemmIiLi128ELi1ELi1ELi128ELi64ELi64ELi64ELi0ELi0EEviiiPT_S1_S1_iiiE3Ash;
	add.s32 	%r402, %r401, %r400;
	ld.shared.u32 	%r105, [%r402];
	add.s32 	%r403, %r398, %r23;
	shl.b32 	%r404, %r403, 2;
	add.s32 	%r405, %r401, %r404;
	ld.shared.u32 	%r106, [%r405];
	add.s32 	%r406, %r398, %r24;
	shl.b32 	%r407, %r406, 2;
	add.s32 	%r408, %r401, %r407;
	ld.shared.u32 	%r107, [%r408];
	add.s32 	%r409, %r398, %r25;
	shl.b32 	%r410, %r409, 2;
	add.s32 	%r411, %r401, %r410;
	ld.shared.u32 	%r108, [%r411];
	add.s32 	%r412, %r398, %r26;
	shl.b32 	%r413, %r412, 2;
	add.s32 	%r414, %r401, %r413;
	ld.shared.u32 	%r109, [%r414];
	add.s32 	%r415, %r398, %r27;
	shl.b32 	%r416, %r415, 2;
	add.s32 	%r417, %r401, %r416;
	ld.shared.u32 	%r110, [%r417];
	add.s32 	%r418, %r398, %r28;
	shl.b32 	%r419, %r418, 2;
	add.s32 	%r420, %r401, %r419;
	ld.shared.u32 	%r111, [%r420];
	add.s32 	%r421, %r398, %r29;
	shl.b32 	%r422, %r421, 2;
	add.s32 	%r423, %r401, %r422;
	ld.shared.u32 	%r112, [%r423];
	add.s32 	%r424, %r398, %r30;
	shl.b32 	%r425, %r424, 2;
	add.s32 	%r426, %r401, %r425;
	ld.shared.u32 	%r113, [%r426];
	add.s32 	%r427, %r398, %r31;
	shl.b32 	%r428, %r427, 2;
	add.s32 	%r429, %r401, %r428;
	ld.shared.u32 	%r114, [%r429];
	add.s32 	%r430, %r398, %r32;
	shl.b32 	%r431, %r430, 2;
	add.s32 	%r432, %r401, %r431;
	ld.shared.u32 	%r115, [%r432];
	add.s32 	%r433, %r398, %r33;
	shl.b32 	%r434, %r433, 2;
	add.s32 	%r435, %r401, %r434;
	ld.shared.u32 	%r116, [%r435];
	add.s32 	%r436, %r398, %r34;
	shl.b32 	%r437, %r436, 2;
	add.s32 	%r438, %r401, %r437;
	ld.shared.u32 	%r117, [%r438];
	add.s32 	%r439, %r398, %r35;
	shl.b32 	%r440, %r439, 2;
	add.s32 	%r441, %r401, %r440;
	ld.shared.u32 	%r118, [%r441];
	add.s32 	%r442, %r398, %r36;
	shl.b32 	%r443, %r442, 2;
	add.s32 	%r444, %r401, %r443;
	ld.shared.u32 	%r119, [%r444];
	add.s32 	%r445, %r398, %r37;
	shl.b32 	%r446, %r445, 2;
	add.s32 	%r447, %r401, %r446;
	ld.shared.u32 	%r120, [%r447];
	@%p34 bra 	$L__BB104_91;
	mov.u32 	%r610, %r5;
$L__BB104_23:
	setp.gt.u32 	%p35, %r213, 64;
	mov.u32 	%r448, _ZZ9cuda_gemmIiLi128ELi1ELi1ELi128ELi64ELi64ELi64ELi0ELi0EEviiiPT_S1_S1_iiiE11kron_fac_sh;
	mad.lo.s32 	%r122, %r610, 132, %r448;
	add.s32 	%r450, %r122, %r449;
	ld.shared.u32 	%r123, [%r450];
	@%p35 bra 	$L__BB104_56;
	setp.eq.s32 	%p52, %r213, 0;
	mov.b32 	%r612, 0;
	@%p52 bra 	$L__BB104_26;
	shfl.sync.idx.b32	%r501|%p53, %r123, %r54, 31, -1;
	mul.lo.s32 	%r612, %r501, %r105;
$L__BB104_26:
	setp.lt.s32 	%p54, %r213, 2;
	@%p54 bra 	$L__BB104_28;
	shfl.sync.idx.b32	%r502|%p55, %r123, %r55, 31, -1;
	mad.lo.s32 	%r612, %r502, %r106, %r612;
$L__BB104_28:
	setp.lt.s32 	%p56, %r213, 3;
	@%p56 bra 	$L__BB104_30;
	shfl.sync.idx.b32	%r503|%p57, %r123, %r56, 31, -1;
	mad.lo.s32 	%r612, %r503, %r107, %r612;
$L__BB104_30:
	setp.lt.s32 	%p58, %r213, 4;
	@%p58 bra 	$L__BB104_32;
	shfl.sync.idx.b32	%r504|%p59, %r123, %r57, 31, -1;
	mad.lo.s32 	%r612, %r504, %r108, %r612;
$L__BB104_32:
	setp.lt.s32 	%p60, %r213, 5;
	@%p60 bra 	$L__BB104_34;
	shfl.sync.idx.b32	%r505|%p61, %r123, %r58, 31, -1;
	mad.lo.s32 	%r612, %r505, %r109, %r612;
$L__BB104_34:
	setp.lt.s32 	%p62, %r213, 6;
	@%p62 bra 	$L__BB104_36;
	shfl.sync.idx.b32	%r506|%p63, %r123, %r59, 31, -1;
	mad.lo.s32 	%r612, %r506, %r110, %r612;
$L__BB104_36:
	setp.lt.s32 	%p64, %r213, 7;
	@%p64 bra 	$L__BB104_38;
	shfl.sync.idx.b32	%r507|%p65, %r123, %r60, 31, -1;
	mad.lo.s32 	%r612, %r507, %r111, %r612;
$L__BB104_38:
	setp.lt.s32 	%p66, %r213, 8;
	@%p66 bra 	$L__BB104_40;
	shfl.sync.idx.b32	%r508|%p67, %r123, %r61, 31, -1;
	mad.lo.s32 	%r612, %r508, %r112, %r612;
$L__BB104_40:
	setp.lt.s32 	%p68, %r213, 9;
	@%p68 bra 	$L__BB104_42;
	shfl.sync.idx.b32	%r509|%p69, %r123, %r62, 31, -1;
	mad.lo.s32 	%r612, %r509, %r113, %r612;
$L__BB104_42:
	setp.lt.s32 	%p70, %r213, 10;
	@%p70 bra 	$L__BB104_44;
	shfl.sync.idx.b32	%r510|%p71, %r123, %r63, 31, -1;
	mad.lo.s32 	%r612, %r510, %r114, %r612;
$L__BB104_44:
	setp.lt.s32 	%p72, %r213, 11;
	@%p72 bra 	$L__BB104_46;
	shfl.sync.idx.b32	%r511|%p73, %r123, %r64, 31, -1;
	mad.lo.s32 	%r612, %r511, %r115, %r612;
$L__BB104_46:
	setp.lt.s32 	%p74, %r213, 12;
	@%p74 bra 	$L__BB104_48;
	shfl.sync.idx.b32	%r512|%p75, %r123, %r65, 31, -1;
	mad.lo.s32 	%r612, %r512, %r116, %r612;
$L__BB104_48:
	setp.lt.s32 	%p76, %r213, 13;
	@%p76 bra 	$L__BB104_50;
	shfl.sync.idx.b32	%r513|%p77, %r123, %r66, 31, -1;
	mad.lo.s32 	%r612, %r513, %r117, %r612;
$L__BB104_50:
	setp.lt.s32 	%p78, %r213, 14;
	@%p78 bra 	$L__BB104_52;
	shfl.sync.idx.b32	%r514|%p79, %r123, %r67, 31, -1;
	mad.lo.s32 	%r612, %r514, %r118, %r612;
$L__BB104_52:
	setp.lt.s32 	%p80, %r213, 15;
	@%p80 bra 	$L__BB104_54;
	shfl.sync.idx.b32	%r515|%p81, %r123, %r68, 31, -1;
	mad.lo.s32 	%r612, %r515, %r119, %r612;
$L__BB104_54:
	setp.lt.s32 	%p82, %r213, 16;
	@%p82 bra 	$L__BB104_88;
	shfl.sync.idx.b32	%r516|%p83, %r123, %r69, 31, -1;
	mad.lo.s32 	%r612, %r516, %r120, %r612;
	bra.uni 	$L__BB104_88;
$L__BB104_56:
	setp.lt.s32 	%p36, %r213, 1;
	mov.b32 	%r612, 0;
	@%p36 bra 	$L__BB104_58;
	add.s32 	%r453, %r122, %r452;
	ld.shared.u32 	%r454, [%r453];
	mul.lo.s32 	%r612, %r454, %r105;
$L__BB104_58:
	setp.lt.s32 	%p37, %r213, 2;
	@%p37 bra 	$L__BB104_60;
	add.s32 	%r456, %r122, %r455;
	ld.shared.u32 	%r457, [%r456];
	mad.lo.s32 	%r612, %r457, %r106, %r612;
$L__BB104_60:
	setp.lt.s32 	%p38, %r213, 3;
	@%p38 bra 	$L__BB104_62;
	add.s32 	%r459, %r122, %r458;
	ld.shared.u32 	%r460, [%r459];
	mad.lo.s32 	%r612, %r460, %r107, %r612;
$L__BB104_62:
	setp.lt.s32 	%p39, %r213, 4;
	@%p39 bra 	$L__BB104_64;
	add.s32 	%r462, %r122, %r461;
	ld.shared.u32 	%r463, [%r462];
	mad.lo.s32 	%r612, %r463, %r108, %r612;
$L__BB104_64:
	setp.lt.s32 	%p40, %r213, 5;
	@%p40 bra 	$L__BB104_66;
	add.s32 	%r465, %r122, %r464;
	ld.shared.u32 	%r466, [%r465];
	mad.lo.s32 	%r612, %r466, %r109, %r612;
$L__BB104_66:
	setp.lt.s32 	%p41, %r213, 6;
	@%p41 bra 	$L__BB104_68;
	add.s32 	%r468, %r122, %r467;
	ld.shared.u32 	%r469, [%r468];
	mad.lo.s32 	%r612, %r469, %r110, %r612;
$L__BB104_68:
	setp.lt.s32 	%p42, %r213, 7;
	@%p42 bra 	$L__BB104_70;
	add.s32 	%r471, %r122, %r470;
	ld.shared.u32 	%r472, [%r471];
	mad.lo.s32 	%r612, %r472, %r111, %r612;
$L__BB104_70:
	setp.lt.s32 	%p43, %r213, 8;
	@%p43 bra 	$L__BB104_72;
	add.s32 	%r474, %r122, %r473;
	ld.shared.u32 	%r475, [%r474];
	mad.lo.s32 	%r612, %r475, %r112, %r612;
$L__BB104_72:
	setp.lt.s32 	%p44, %r213, 9;
	@%p44 bra 	$L__BB104_74;
	add.s32 	%r477, %r122, %r476;
	ld.shared.u32 	%r478, [%r477];
	mad.lo.s32 	%r612, %r478, %r113, %r612;
$L__BB104_74:
	setp.lt.s32 	%p45, %r213, 10;
	@%p45 bra 	$L__BB104_76;
	add.s32 	%r480, %r122, %r479;
	ld.shared.u32 	%r481, [%r480];
	mad.lo.s32 	%r612, %r481, %r114, %r612;
$L__BB104_76:
	setp.lt.s32 	%p46, %r213, 11;
	@%p46 bra 	$L__BB104_78;
	add.s32 	%r483, %r122, %r482;
	ld.shared.u32 	%r484, [%r483];
	mad.lo.s32 	%r612, %r484, %r115, %r612;
$L__BB104_78:
	setp.lt.s32 	%p47, %r213, 12;
	@%p47 bra 	$L__BB104_80;
	add.s32 	%r486, %r122, %r485;
	ld.shared.u32 	%r487, [%r486];
	mad.lo.s32 	%r612, %r487, %r116, %r612;
$L__BB104_80:
	setp.lt.s32 	%p48, %r213, 13;
	@%p48 bra 	$L__BB104_82;
	add.s32 	%r489, %r122, %r488;
	ld.shared.u32 	%r490, [%r489];
	mad.lo.s32 	%r612, %r490, %r117, %r612;
$L__BB104_82:
	setp.lt.s32 	%p49, %r213, 14;
	@%p49 bra 	$L__BB104_84;
	add.s32 	%r492, %r122, %r491;
	ld.shared.u32 	%r493, [%r492];
	mad.lo.s32 	%r612, %r493, %r118, %r612;
$L__BB104_84:
	setp.lt.s32 	%p50, %r213, 15;
	@%p50 bra 	$L__BB104_86;
	add.s32 	%r495, %r122, %r494;
	ld.shared.u32 	%r496, [%r495];
	mad.lo.s32 	%r612, %r496, %r119, %r612;
$L__BB104_86:
	setp.lt.s32 	%p51, %r213, 16;
	@%p51 bra 	$L__BB104_88;
	add.s32 	%r498, %r122, %r497;
	ld.shared.u32 	%r499, [%r498];
	mad.lo.s32 	%r612, %r499, %r120, %r612;
$L__BB104_88:
	setp.ne.s32 	%p84, %r7, 0;
	add.s32 	%r517, %r610, %r98;
	mad.lo.s32 	%r187, %r517, %r2, %r104;
	shfl.sync.down.b32	%r518|%p85, %r612, 1, 7711, -1;
	add.s32 	%r188, %r518, %r612;
	@%p84 bra 	$L__BB104_90;
	shl.b32 	%r519, %r187, 2;
	mov.u32 	%r520, _ZZ9cuda_gemmIiLi128ELi1ELi1ELi128ELi64ELi64ELi64ELi0ELi0EEviiiPT_S1_S1_iiiE3Csh;
	add.s32 	%r521, %r520, %r519;
	ld.shared.u32 	%r522, [%r521];
	add.s32 	%r523, %r522, %r188;
	st.shared.u32 	[%r521], %r523;
$L__BB104_90:
	add.s32 	%r610, %r610, %r72;
	setp.lt.s32 	%p86, %r610, %r12;
	@%p86 bra 	$L__BB104_23;
$L__BB104_91:
	add.s32 	%r609, %r609, %r3;
	setp.lt.s32 	%p87, %r609, %r2;
	@%p87 bra 	$L__BB104_21;
$L__BB104_92:
	add.s32 	%r607, %r98, 16;
	setp.lt.u32 	%p88, %r98, 48;
	@%p88 bra 	$L__BB104_17;
	mov.b32 	%r600, 32;
	mov.pred 	%p96, 0;
	@%p1 bra 	$L__BB104_8;
	setp.gt.u32 	%p90, %r1, 31;
	bar.sync 	0;
	@%p90 bra 	$L__BB104_101;
	ld.param.u64 	%rd34, [_Z9cuda_gemmIiLi128ELi1ELi1ELi128ELi64ELi64ELi64ELi0ELi0EEviiiPT_S1_S1_iii_param_5];
	ld.param.u32 	%r595, [_Z9cuda_gemmIiLi128ELi1ELi1ELi128ELi64ELi64ELi64ELi0ELi0EEviiiPT_S1_S1_iii_param_2];
	ld.param.u32 	%r593, [_Z9cuda_gemmIiLi128ELi1ELi1ELi128ELi64ELi64ELi64ELi0ELi0EEviiiPT_S1_S1_iii_param_1];
	cvta.to.global.u64 	%rd3, %rd34;
	shl.b32 	%r645, %r1, 2;
	mov.u32 	%r525, %ctaid.x;
	mul.lo.s32 	%r526, %r2, %r525;
	mad.lo.s32 	%r193, %r6, %r593, %r526;
	div.s32 	%r194, %r595, %r213;
	add.s32 	%r527, %r645, %r9;
	max.u32 	%r528, %r527, 128;
	setp.lt.u32 	%p91, %r527, 128;
	selp.u32 	%r529, 1, 0, %p91;
	add.s32 	%r530, %r527, %r529;
	sub.s32 	%r531, %r528, %r530;
	div.u32 	%r532, %r531, %r9;
	add.s32 	%r195, %r532, %r529;
	and.b32  	%r533, %r195, 3;
	setp.eq.s32 	%p92, %r533, 3;
	@%p92 bra 	$L__BB104_98;
	shl.b32 	%r534, %r1, 4;
	mov.u32 	%r535, _ZZ9cuda_gemmIiLi128ELi1ELi1ELi128ELi64ELi64ELi64ELi0ELi0EEviiiPT_S1_S1_iiiE3Csh;
	add.s32 	%r643, %r535, %r534;
	add.s32 	%r536, %r195, 1;
	and.b32  	%r537, %r536, 3;
	neg.s32 	%r642, %r537;
$L__BB104_97:
	.pragma "nounroll";
	div.s32 	%r538, %r645, %r2;
	mad.lo.s32 	%r539, %r194, %r538, %r193;
	mul.lo.s32 	%r540, %r538, %r2;
	sub.s32 	%r541, %r645, %r540;
	add.s32 	%r542, %r539, %r541;
	mul.wide.s32 	%rd23, %r542, 4;
	add.s64 	%rd24, %rd3, %rd23;
	ld.shared.v4.u32 	{%r543, %r544, %r545, %r546}, [%r643];
	st.global.v4.u32 	[%rd24], {%r543, %r544, %r545, %r546};
	add.s32 	%r645, %r645, %r9;
	add.s32 	%r643, %r643, %r70;
	add.s32 	%r642, %r642, 1;
	setp.ne.s32 	%p93, %r642, 0;
	@%p93 bra 	$L__BB104_97;
$L__BB104_98:
	setp.lt.u32 	%p94, %r195, 3;
	@%p94 bra 	$L__BB104_101;
	shl.b32 	%r547, %r645, 2;
	mov.u32 	%r548, _ZZ9cuda_gemmIiLi128ELi1ELi1ELi128ELi64ELi64ELi64ELi0ELi0EEviiiPT_S1_S1_iiiE3Csh;
	add.s32 	%r646, %r548, %r547;
	mov.u32 	%r575, %ntid.x;
	shl.b32 	%r576, %r575, 5;
$L__BB104_100:
	div.s32 	%r549, %r645, %r2;
	mad.lo.s32 	%r550, %r194, %r549, %r193;
	mul.lo.s32 	%r551, %r549, %r2;
	sub.s32 	%r552, %r645, %r551;
	add.s32 	%r553, %r550, %r552;
	mul.wide.s32 	%rd25, %r553, 4;
	add.s64 	%rd26, %rd3, %rd25;
	ld.shared.v4.u32 	{%r554, %r555, %r556, %r557}, [%r646];
	st.global.v4.u32 	[%rd26], {%r554, %r555, %r556, %r557};
	add.s32 	%r558, %r9, %r645;
	div.s32 	%r559, %r558, %r2;
	mad.lo.s32 	%r560, %r194, %r559, %r193;
	mul.lo.s32 	%r561, %r559, %r2;
	sub.s32 	%r562, %r558, %r561;
	add.s32 	%r563, %r560, %r562;
	mul.wide.s32 	%rd27, %r563, 4;
	add.s64 	%rd28, %rd3, %rd27;
	add.s32 	%r564, %r646, %r70;
	ld.shared.v4.u32 	{%r565, %r566, %r567, %r568}, [%r564];
	st.global.v4.u32 	[%rd28], {%r565, %r566, %r567, %r568};
	add.s32 	%r569, %r9, %r558;
	div.s32 	%r570, %r569, %r2;
	mad.lo.s32 	%r571, %r194, %r570, %r193;
	mul.lo.s32 	%r572, %r570, %r2;
	sub.s32 	%r573, %r569, %r572;
	add.s32 	%r574, %r571, %r573;
	mul.wide.s32 	%rd29, %r574, 4;
	add.s64 	%rd30, %rd3, %rd29;
	add.s32 	%r577, %r646, %r576;
	ld.shared.v4.u32 	{%r578, %r579, %r580, %r581}, [%r577];
	st.global.v4.u32 	[%rd30], {%r578, %r579, %r580, %r581};
	add.s32 	%r582, %r9, %r569;
	div.s32 	%r583, %r582, %r2;
	mad.lo.s32 	%r584, %r194, %r583, %r193;
	mul.lo.s32 	%r585, %r583, %r2;
	sub.s32 	%r586, %r582, %r585;
	add.s32 	%r587, %r584, %r586;
	mul.wide.s32 	%rd31, %r587, 4;
	add.s64 	%rd32, %rd3, %rd31;
	mad.lo.s32 	%r588, %r575, 48, %r646;
	ld.shared.v4.u32 	{%r589, %r590, %r591, %r592}, [%r588];
	st.global.v4.u32 	[%rd32], {%r589, %r590, %r591, %r592};
	add.s32 	%r646, %r646, %r71;
	add.s32 	%r645, %r9, %r582;
	setp.lt.u32 	%p95, %r645, 128;
	@%p95 bra 	$L__BB104_100;
$L__BB104_101:
	ret;

}
	// .globl	_Z9cuda_gemmIiLi128ELi1ELi1ELi128ELi64ELi64ELi64ELi0ELi1EEviiiPT_S1_S1_iii
.visible .entry _Z9cuda_gemmIiLi128ELi1ELi1ELi128ELi64ELi64ELi64ELi0ELi1EEviiiPT_S1_S1_iii(
	.param .u32 _Z9cuda_gemmIiLi128ELi1ELi1ELi128ELi64ELi64ELi64ELi0ELi1EEviiiPT_S1_S1_iii_param_0,
	.param .u32 _Z9cuda_gemmIiLi128ELi1ELi1ELi128ELi64ELi64ELi64ELi0ELi1EEviiiPT_S1_S1_iii_param_1,
	.param .u32 _Z9cuda_gemmIiLi128ELi1ELi1ELi128ELi64ELi64ELi64ELi0ELi1EEviiiPT_S1_S1_iii_param_2,
	.param .u64 .ptr .align 1 _Z9cuda_gemmIiLi128ELi1ELi1ELi128ELi64ELi64ELi64ELi0ELi1EEviiiPT_S1_S1_iii_param_3,
	.param .u64 .ptr .align 1 _Z9cuda_gemmIiLi128ELi1ELi1ELi128ELi64ELi64ELi64ELi0ELi1EEviiiPT_S1_S1_iii_param_4,
	.param .u64 .ptr .align 1 _Z9cuda_gemmIiLi128ELi1ELi1ELi128ELi64ELi64ELi64ELi0ELi1EEviiiPT_S1_S1_iii_param_5,
	.param .u32 _Z9cuda_gemmIiLi128ELi1ELi1ELi128ELi64ELi64ELi64ELi0ELi1EEviiiPT_S1_S1_iii_param_6,
	.param .u32 _Z9cuda_gemmIiLi128ELi1ELi1ELi128ELi64ELi64ELi64ELi0ELi1EEviiiPT_S1_S1_iii_param_7,
	.param .u32 _Z9cuda_gemmIiLi128ELi1ELi1ELi128ELi64ELi64ELi64ELi0ELi1EEviiiPT_S1_S1_iii_param_8
)
.maxntid 128
{
	.reg .pred 	%p<45>;
	.reg .b32 	%r<379>;
	.reg .b64 	%rd<33>;
	// demoted variable
	.shared .align 128 .b8 _ZZ9cuda_gemmIiLi128ELi1ELi1ELi128ELi64ELi64ELi64ELi0ELi1EEviiiPT_S1_S1_iiiE11kron_fac_sh[2112];
	// demoted variable
	.shared .align 128 .b8 _ZZ9cuda_gemmIiLi128ELi1ELi1ELi128ELi64ELi64ELi64ELi0ELi1EEviiiPT_S1_S1_iiiE3Ash[256];
	// demoted variable
	.shared .align 128 .b8 _ZZ9cuda_gemmIiLi128ELi1ELi1ELi128ELi64ELi64ELi64ELi0ELi1EEviiiPT_S1_S1_iiiE3Csh[512];
	ld.param.u32 	%r106, [_Z9cuda_gemmIiLi128ELi1ELi1ELi128ELi64ELi64ELi64ELi0ELi1EEviiiPT_S1_S1_iii_param_1];
	ld.param.u32 	%r107, [_Z9cuda_gemmIiLi128ELi1ELi1ELi128ELi64ELi64ELi64ELi0ELi1EEviiiPT_S1_S1_iii_param_2];
	ld.param.u64 	%rd5, [_Z9cuda_gemmIiLi128ELi1ELi1ELi128ELi64ELi64ELi64ELi0ELi1EEviiiPT_S1_S1_iii_param_3];
	ld.param.u64 	%rd4, [_Z9cuda_gemmIiLi128ELi1ELi1ELi128ELi64ELi64ELi64ELi0ELi1EEviiiPT_S1_S1_iii_param_4];
	ld.param.u64 	%rd6, [_Z9cuda_gemmIiLi128ELi1ELi1ELi128ELi64ELi64ELi64ELi0ELi1EEviiiPT_S1_S1_iii_param_5];
	cvta.to.global.u64 	%rd1, %rd5;
	cvta.to.global.u64 	%rd2, %rd6;
	mov.u32 	%r1, %tid.x;
	mov.u32 	%r2, %ctaid.z;
	shr.u32 	%r108, %r1, 1;
	and.b32  	%r3, %r108, 1;
	shr.u32 	%r4, %r1, 2;
	mov.u32 	%r5, %ctaid.y;
	mov.u32 	%r109, %nctaid.y;
	setp.ge.u32 	%p2, %r5, %r109;
	@%p2 bra 	$L__BB105_31;
	and.b32  	%r6, %r1, 1;
	mov.u32 	%r7, %ctaid.x;
	mov.u32 	%r8, %ntid.x;
	shl.b32 	%r373, %r1, 2;
	shl.b32 	%r10, %r8, 2;
	and.b32  	%r11, %r1, 15;
	shr.s32 	%r110, %r107, 31;
	shr.u32 	%r111, %r110, 26;
	add.s32 	%r112, %r107, %r111;
	shr.s32 	%r12, %r112, 6;
	add.s32 	%r113, %r1, %r8;
	max.u32 	%r114, %r113, 128;
	setp.lt.u32 	%p3, %r113, 128;
	selp.u32 	%r115, 1, 0, %p3;
	add.s32 	%r116, %r113, %r115;
	sub.s32 	%r117, %r114, %r116;
	div.u32 	%r118, %r117, %r8;
	add.s32 	%r13, %r118, %r115;
	and.b32  	%r119, %r13, 3;
	setp.eq.s32 	%p4, %r119, 3;
	mov.u32 	%r359, %r1;
	@%p4 bra 	$L__BB105_4;
	add.s32 	%r121, %r13, 1;
	and.b32  	%r14, %r121, 3;
	mov.b32 	%r358, 0;
	mov.u32 	%r359, %r1;
$L__BB105_3:
	.pragma "nounroll";
	shl.b32 	%r122, %r359, 2;
	mov.u32 	%r123, _ZZ9cuda_gemmIiLi128ELi1ELi1ELi128ELi64ELi64ELi64ELi0ELi1EEviiiPT_S1_S1_iiiE3Csh;
	add.s32 	%r124, %r123, %r122;
	mov.b32 	%r125, 0;
	st.shared.u32 	[%r124], %r125;
	add.s32 	%r359, %r359, %r8;
	add.s32 	%r358, %r358, 1;
	setp.ne.s32 	%p5, %r358, %r14;
	@%p5 bra 	$L__BB105_3;
$L__BB105_4:
	setp.lt.u32 	%p6, %r13, 3;
	@%p6 bra 	$L__BB105_7;
	mov.u32 	%r127, _ZZ9cuda_gemmIiLi128ELi1ELi1ELi128ELi64ELi64ELi64ELi0ELi1EEviiiPT_S1_S1_iiiE3Csh;
$L__BB105_6:
	shl.b32 	%r126, %r359, 2;
	add.s32 	%r128, %r127, %r126;
	mov.b32 	%r129, 0;
	st.shared.u32 	[%r128], %r129;
	add.s32 	%r130, %r128, %r10;
	st.shared.u32 	[%r130], %r129;
	add.s32 	%r131, %r130, %r10;
	st.shared.u32 	[%r131], %r129;
	add.s32 	%r132, %r131, %r10;
	st.shared.u32 	[%r132], %r129;
	add.s32 	%r359, %r10, %r359;
	setp.lt.u32 	%p7, %r359, 128;
	@%p7 bra 	$L__BB105_6;
$L__BB105_7:
	shl.b32 	%r134, %r6, 4;
	shl.b32 	%r135, %r3, 5;
	or.b32  	%r136, %r135, %r134;
	shl.b32 	%r137, %r7, 7;
	mad.lo.s32 	%r22, %r5, %r107, %r137;
	add.s32 	%r23, %r373, %r10;
	max.u32 	%r138, %r23, 64;
	setp.lt.u32 	%p9, %r23, 64;
	selp.u32 	%r139, 1, 0, %p9;
	add.s32 	%r140, %r23, %r139;
	sub.s32 	%r141, %r138, %r140;
	div.u32 	%r142, %r141, %r10;
	add.s32 	%r24, %r142, %r139;
	and.b32  	%r25, %r24, 3;
	shr.u32 	%r143, %r1, 3;
	add.s32 	%r144, %r143, %r2;
	shl.b32 	%r145, %r144, 6;
	and.b32  	%r146, %r373, 28;
	or.b32  	%r26, %r146, %r145;
	shl.b32 	%r147, %r373, 2;
	mov.u32 	%r148, _ZZ9cuda_gemmIiLi128ELi1ELi1ELi128ELi64ELi64ELi64ELi0ELi1EEviiiPT_S1_S1_iiiE3Ash;
	add.s32 	%r27, %r148, %r147;
	shr.u32 	%r149, %r23, 5;
	add.s32 	%r150, %r149, %r2;
	shl.b32 	%r151, %r150, 6;
	and.b32  	%r152, %r23, 28;
	or.b32  	%r28, %r152, %r151;
	shl.b32 	%r153, %r10, 2;
	add.s32 	%r29, %r27, %r153;
	add.s32 	%r30, %r23, %r10;
	shr.u32 	%r154, %r30, 5;
	add.s32 	%r155, %r154, %r2;
	shl.b32 	%r156, %r155, 6;
	and.b32  	%r157, %r30, 28;
	or.b32  	%r31, %r157, %r156;
	or.b32  	%r158, %r136, %r3;
	or.b32  	%r159, %r3, 8;
	or.b32  	%r160, %r136, %r159;
	add.s32 	%r161, %r3, -1;
	and.b32  	%r162, %r161, 15;
	or.b32  	%r163, %r136, %r162;
	shl.b32 	%r164, %r163, 2;
	add.s32 	%r32, %r148, %r164;
	shl.b32 	%r165, %r158, 2;
	add.s32 	%r33, %r148, %r165;
	shl.b32 	%r166, %r160, 2;
	add.s32 	%r34, %r148, %r166;
	mad.lo.s32 	%r35, %r3, -31, %r136;
	add.s32 	%r36, %r35, 1;
	add.s32 	%r37, %r35, 2;
	add.s32 	%r38, %r35, 3;
	add.s32 	%r39, %r35, 4;
	add.s32 	%r40, %r35, 5;
	add.s32 	%r41, %r35, 6;
	or.b32  	%r42, %r134, %r159;
	add.s32 	%r43, %r35, 10;
	or.b32  	%r44, %r134, %r162;
	mul.lo.s32 	%r45, %r8, 12;
	shl.b32 	%r46, %r8, 4;
	shl.b32 	%r47, %r8, 3;
	mul.lo.s32 	%r48, %r8, 48;
	shl.b32 	%r49, %r8, 6;
	shl.b32 	%r50, %r8, 5;
	cvta.to.global.u64 	%rd3, %rd4;
	mov.u32 	%r167, _ZZ9cuda_gemmIiLi128ELi1ELi1ELi128ELi64ELi64ELi64ELi0ELi1EEviiiPT_S1_S1_iiiE11kron_fac_sh;
	mad.lo.s32 	%r168, %r4, 132, %r167;
	and.b32  	%r170, %r373, 124;
	add.s32 	%r51, %r168, %r170;
	shr.u32 	%r52, %r8, 4;
	mad.lo.s32 	%r53, %r11, 132, %r167;
	shr.u32 	%r54, %r1, 4;
	mov.b32 	%r361, 0;
	mov.pred 	%p44, -1;
$L__BB105_8:
	mov.pred 	%p1, %p44;
	setp.gt.u32 	%p10, %r1, 15;
	@%p10 bra 	$L__BB105_16;
	setp.eq.s32 	%p11, %r25, 3;
	add.s32 	%r56, %r22, %r361;
	mov.u32 	%r362, %r373;
	@%p11 bra 	$L__BB105_13;
	setp.eq.s32 	%p12, %r25, 0;
	add.s32 	%r171, %r56, %r26;
	mul.wide.s32 	%rd7, %r171, 4;
	add.s64 	%rd8, %rd1, %rd7;
	ld.global.v4.u32 	{%r172, %r173, %r174, %r175}, [%rd8];
	st.shared.v4.u32 	[%r27], {%r172, %r173, %r174, %r175};
	mov.u32 	%r362, %r23;
	@%p12 bra 	$L__BB105_13;
	setp.eq.s32 	%p13, %r25, 1;
	add.s32 	%r176, %r56, %r28;
	mul.wide.s32 	%rd9, %r176, 4;
	add.s64 	%rd10, %rd1, %rd9;
	ld.global.v4.u32 	{%r177, %r178, %r179, %r180}, [%rd10];
	st.shared.v4.u32 	[%r29], {%r177, %r178, %r179, %r180};
	mov.u32 	%r362, %r30;
	@%p13 bra 	$L__BB105_13;
	add.s32 	%r362, %r30, %r10;
	add.s32 	%r181, %r56, %r31;
	mul.wide.s32 	%rd11, %r181, 4;
	add.s64 	%rd12, %rd1, %rd11;
	ld.global.v4.u32 	{%r182, %r183, %r184, %r185}, [%rd12];
	shl.b32 	%r186, %r10, 2;
	add.s32 	%r187, %r29, %r186;
	st.shared.v4.u32 	[%r187], {%r182, %r183, %r184, %r185};
$L__BB105_13:
	setp.lt.u32 	%p14, %r24, 3;
	@%p14 bra 	$L__BB105_16;
	add.s32 	%r366, %r45, %r362;
	add.s32 	%r365, %r47, %r362;
	add.s32 	%r364, %r10, %r362;
	shl.b32 	%r188, %r362, 2;
	mov.u32 	%r189, _ZZ9cuda_gemmIiLi128ELi1ELi1ELi128ELi64ELi64ELi64ELi0ELi1EEviiiPT_S1_S1_iiiE3Ash;
	add.s32 	%r363, %r189, %r188;
$L__BB105_15:
	shr.u32 	%r190, %r362, 5;
	add.s32 	%r191, %r190, %r2;
	shl.b32 	%r192, %r191, 6;
	and.b32  	%r193, %r362, 28;
	add.s32 	%r194, %r56, %r193;
	add.s32 	%r195, %r194, %r192;
	mul.wide.s32 	%rd13, %r195, 4;
	add.s64 	%rd14, %rd1, %rd13;
	ld.global.v4.u32 	{%r196, %r197, %r198, %r199}, [%rd14];
	st.shared.v4.u32 	[%r363], {%r196, %r197, %r198, %r199};
	add.s32 	%r200, %r362, %r10;
	shr.u32 	%r201, %r364, 5;
	add.s32 	%r202, %r201, %r2;
	shl.b32 	%r203, %r202, 6;
	and.b32  	%r204, %r364, 28;
	add.s32 	%r205, %r56, %r204;
	add.s32 	%r206, %r205, %r203;
	mul.wide.s32 	%rd15, %r206, 4;
	add.s64 	%rd16, %rd1, %rd15;
	ld.global.v4.u32 	{%r207, %r208, %r209, %r210}, [%rd16];
	add.s32 	%r211, %r363, %r46;
	st.shared.v4.u32 	[%r211], {%r207, %r208, %r209, %r210};
	add.s32 	%r212, %r200, %r10;
	shr.u32 	%r213, %r365, 5;
	add.s32 	%r214, %r213, %r2;
	shl.b32 	%r215, %r214, 6;
	and.b32  	%r216, %r365, 28;
	add.s32 	%r217, %r56, %r216;
	add.s32 	%r218, %r217, %r215;
	mul.wide.s32 	%rd17, %r218, 4;
	add.s64 	%rd18, %rd1, %rd17;
	ld.global.v4.u32 	{%r219, %r220, %r221, %r222}, [%rd18];
	add.s32 	%r223, %r363, %r50;
	st.shared.v4.u32 	[%r223], {%r219, %r220, %r221, %r222};
	add.s32 	%r224, %r212, %r10;
	shr.u32 	%r225, %r366, 5;
	add.s32 	%r226, %r225, %r2;
	shl.b32 	%r227, %r226, 6;
	and.b32  	%r228, %r366, 28;
	add.s32 	%r229, %r56, %r228;
	add.s32 	%r230, %r229, %r227;
	mul.wide.s32 	%rd19, %r230, 4;
	add.s64 	%rd20, %rd1, %rd19;
	ld.global.v4.u32 	{%r231, %r232, %r233, %r234}, [%rd20];
	add.s32 	%r235, %r363, %r48;
	st.shared.v4.u32 	[%r235], {%r231, %r232, %r233, %r234};
	add.s32 	%r362, %r224, %r10;
	add.s32 	%r366, %r366, %r46;
	add.s32 	%r365, %r365, %r46;
	add.s32 	%r364, %r364, %r46;
	add.s32 	%r363, %r363, %r49;
	setp.lt.u32 	%p15, %r362, 64;
	@%p15 bra 	$L__BB105_15;
$L__BB105_16:
	shl.b32 	%r237, %r2, 6;
	add.s32 	%r63, %r361, %r237;
	mov.b32 	%r368, 0;
$L__BB105_17:
	mov.u32 	%r74, %r368;
	add.s32 	%r75, %r11, %r74;
	mov.u32 	%r369, %r54;
$L__BB105_18:
	add.s32 	%r238, %r63, %r369;
	shl.b32 	%r239, %r238, 6;
	add.s32 	%r240, %r239, %r75;
	mul.wide.u32 	%rd21, %r240, 4;
	add.s64 	%rd22, %rd3, %rd21;
	ld.global.u32 	%r241, [%rd22];
	shl.b32 	%r242, %r369, 2;
	add.s32 	%r243, %r53, %r242;
	st.shared.u32 	[%r243], %r241;
	add.s32 	%r369, %r369, %r52;
	setp.lt.u32 	%p16, %r369, 32;
	@%p16 bra 	$L__BB105_18;
	setp.gt.u32 	%p17, %r1, 63;
	bar.sync 	0;
	@%p17 bra 	$L__BB105_22;
	setp.ne.s32 	%p18, %r6, 0;
	ld.shared.u32 	%r244, [%r32];
	ld.shared.u32 	%r245, [%r33+56];
	ld.shared.u32 	%r246, [%r33+52];
	ld.shared.u32 	%r247, [%r33+48];
	ld.shared.u32 	%r248, [%r33+44];
	ld.shared.u32 	%r249, [%r33+40];
	ld.shared.u32 	%r250, [%r33+36];
	ld.shared.u32 	%r251, [%r34];
	ld.shared.u32 	%r252, [%r33+28];
	ld.shared.u32 	%r253, [%r33+24];
	ld.shared.u32 	%r254, [%r33+20];
	ld.shared.u32 	%r255, [%r33+16];
	ld.shared.u32 	%r256, [%r33+12];
	ld.shared.u32 	%r257, [%r33+8];
	ld.shared.u32 	%r258, [%r33+4];
	ld.shared.u32 	%r259, [%r33];
	ld.shared.u32 	%r260, [%r51];
	shfl.sync.idx.b32	%r261|%p19, %r260, %r35, 31, -1;
	mul.lo.s32 	%r262, %r261, %r259;
	shfl.sync.idx.b32	%r263|%p20, %r260, %r36, 31, -1;
	mad.lo.s32 	%r264, %r263, %r258, %r262;
	shfl.sync.idx.b32	%r265|%p21, %r260, %r37, 31, -1;
	mad.lo.s32 	%r266, %r265, %r257, %r264;
	shfl.sync.idx.b32	%r267|%p22, %r260, %r38, 31, -1;
	mad.lo.s32 	%r268, %r267, %r256, %r266;
	shfl.sync.idx.b32	%r269|%p23, %r260, %r39, 31, -1;
	mad.lo.s32 	%r270, %r269, %r255, %r268;
	shfl.sync.idx.b32	%r271|%p24, %r260, %r40, 31, -1;
	mad.lo.s32 	%r272, %r271, %r254, %r270;
	shfl.sync.idx.b32	%r273|%p25, %r260, %r41, 31, -1;
	mad.lo.s32 	%r274, %r273, %r253, %r272;
	add.s32 	%r275, %r35, 7;
	shfl.sync.idx.b32	%r276|%p26, %r260, %r275, 31, -1;
	mad.lo.s32 	%r277, %r276, %r252, %r274;
	shfl.sync.idx.b32	%r278|%p27, %r260, %r42, 31, -1;
	mad.lo.s32 	%r279, %r278, %r251, %r277;
	add.s32 	%r280, %r35, 9;
	shfl.sync.idx.b32	%r281|%p28, %r260, %r280, 31, -1;
	mad.lo.s32 	%r282, %r281, %r250, %r279;
	shfl.sync.idx.b32	%r283|%p29, %r260, %r43, 31, -1;
	mad.lo.s32 	%r284, %r283, %r249, %r282;
	add.s32 	%r285, %r35, 11;
	shfl.sync.idx.b32	%r286|%p30, %r260, %r285, 31, -1;
	mad.lo.s32 	%r287, %r286, %r248, %r284;
	add.s32 	%r288, %r35, 12;
	shfl.sync.idx.b32	%r289|%p31, %r260, %r288, 31, -1;
	mad.lo.s32 	%r290, %r289, %r247, %r287;
	add.s32 	%r291, %r35, 13;
	shfl.sync.idx.b32	%r292|%p32, %r260, %r291, 31, -1;
	mad.lo.s32 	%r293, %r292, %r246, %r290;
	add.s32 	%r294, %r35, 14;
	shfl.sync.idx.b32	%r295|%p33, %r260, %r294, 31, -1;
	mad.lo.s32 	%r296, %r295, %r245, %r293;
	shfl.sync.idx.b32	%r297|%p34, %r260, %r44, 31, -1;
	mad.lo.s32 	%r298, %r297, %r244, %r296;
	add.s32 	%r299, %r4, %r74;
	shl.b32 	%r300, %r299, 1;
	or.b32  	%r78, %r300, %r3;
	shfl.sync.down.b32	%r301|%p35, %r298, 1, 7711, -1;
	add.s32 	%r79, %r301, %r298;
	@%p18 bra 	$L__BB105_22;
	shl.b32 	%r302, %r78, 2;
	mov.u32 	%r303, _ZZ9cuda_gemmIiLi128ELi1ELi1ELi128ELi64ELi64ELi64ELi0ELi1EEviiiPT_S1_S1_iiiE3Csh;
	add.s32 	%r304, %r303, %r302;
	ld.shared.u32 	%r305, [%r304];
	add.s32 	%r306, %r305, %r79;
	st.shared.u32 	[%r304], %r306;
$L__BB105_22:
	add.s32 	%r368, %r74, 16;
	setp.lt.u32 	%p36, %r74, 48;
	@%p36 bra 	$L__BB105_17;
	mov.b32 	%r361, 32;
	mov.pred 	%p44, 0;
	@%p1 bra 	$L__BB105_8;
	setp.gt.u32 	%p38, %r1, 31;
	bar.sync 	0;
	@%p38 bra 	$L__BB105_31;
	shl.b32 	%r308, %r7, 1;
	mad.lo.s32 	%r81, %r5, %r106, %r308;
	max.u32 	%r309, %r23, 128;
	setp.lt.u32 	%p39, %r23, 128;
	selp.u32 	%r310, 1, 0, %p39;
	add.s32 	%r311, %r23, %r310;
	sub.s32 	%r312, %r309, %r311;
	div.u32 	%r313, %r312, %r10;
	add.s32 	%r82, %r313, %r310;
	and.b32  	%r314, %r82, 3;
	setp.eq.s32 	%p40, %r314, 3;
	@%p40 bra 	$L__BB105_28;
	shl.b32 	%r315, %r1, 4;
	mov.u32 	%r316, _ZZ9cuda_gemmIiLi128ELi1ELi1ELi128ELi64ELi64ELi64ELi0ELi1EEviiiPT_S1_S1_iiiE3Csh;
	add.s32 	%r371, %r316, %r315;
	add.s32 	%r317, %r82, 1;
	and.b32  	%r318, %r317, 3;
	neg.s32 	%r370, %r318;
$L__BB105_27:
	.pragma "nounroll";
	shr.u32 	%r319, %r373, 1;
	mad.lo.s32 	%r320, %r319, %r12, %r81;
	mul.wide.s32 	%rd23, %r320, 4;
	add.s64 	%rd24, %rd2, %rd23;
	ld.shared.v4.u32 	{%r321, %r322, %r323, %r324}, [%r371];
	st.global.v4.u32 	[%rd24], {%r321, %r322, %r323, %r324};
	add.s32 	%r373, %r373, %r10;
	add.s32 	%r371, %r371, %r46;
	add.s32 	%r370, %r370, 1;
	setp.ne.s32 	%p41, %r370, 0;
	@%p41 bra 	$L__BB105_27;
$L__BB105_28:
	setp.lt.u32 	%p42, %r82, 3;
	@%p42 bra 	$L__BB105_31;
	add.s32 	%r377, %r373, %r45;
	add.s32 	%r376, %r373, %r47;
	add.s32 	%r375, %r373, %r10;
	shl.b32 	%r325, %r373, 2;
	mov.u32 	%r326, _ZZ9cuda_gemmIiLi128ELi1ELi1ELi128ELi64ELi64ELi64ELi0ELi1EEviiiPT_S1_S1_iiiE3Csh;
	add.s32 	%r374, %r326, %r325;
$L__BB105_30:
	shr.u32 	%r327, %r373, 1;
	mad.lo.s32 	%r328, %r327, %r12, %r81;
	mul.wide.s32 	%rd25, %r328, 4;
	add.s64 	%rd26, %rd2, %rd25;
	ld.shared.v4.u32 	{%r329, %r330, %r331, %r332}, [%r374];
	st.global.v4.u32 	[%rd26], {%r329, %r330, %r331, %r332};
	add.s32 	%r333, %r373, %r10;
	shr.u32 	%r334, %r375, 1;
	mad.lo.s32 	%r335, %r334, %r12, %r81;
	mul.wide.s32 	%rd27, %r335, 4;
	add.s64 	%rd28, %rd2, %rd27;
	add.s32 	%r336, %r374, %r46;
	ld.shared.v4.u32 	{%r337, %r338, %r339, %r340}, [%r336];
	st.global.v4.u32 	[%rd28], {%r337, %r338, %r339, %r340};
	add.s32 	%r341, %r333, %r10;
	shr.u32 	%r342, %r376, 1;
	mad.lo.s32 	%r343, %r342, %r12, %r81;
	mul.wide.s32 	%rd29, %r343, 4;
	add.s64 	%rd30, %rd2, %rd29;
	add.s32 	%r344, %r374, %r50;
	ld.shared.v4.u32 	{%r345, %r346, %r347, %r348}, [%r344];
	st.global.v4.u32 	[%rd30], {%r345, %r346, %r347, %r348};
	add.s32 	%r349, %r341, %r10;
	shr.u32 	%r350, %r377, 1;
	mad.lo.s32 	%r351, %r350, %r12, %r81;
	mul.wide.s32 	%rd31, %r351, 4;
	add.s64 	%rd32, %rd2, %rd31;
	add.s32 	%r352, %r374, %r48;
	ld.shared.v4.u32 	{%r353, %r354, %r355, %r356}, [%r352];
	st.global.v4.u32 	[%rd32], {%r353, %r354, %r355, %r356};
	add.s32 	%r373, %r349, %r10;
	add.s32 	%r377, %r377, %r46;
	add.s32 	%r376, %r376, %r46;
	add.s32 	%r375, %r375, %r46;
	add.s32 	%r374, %r374, %r49;
	setp.lt.u32 	%p43, %r373, 128;
	@%p43 bra 	$L__BB105_30;
$L__BB105_31:
	ret;

}
	// .globl	_Z9cuda_gemmIiLi128ELi1ELi1ELi128ELi64ELi64ELi64ELi1ELi0EEviiiPT_S1_S1_iii
.visible .entry _Z9cuda_gemmIiLi128ELi1ELi1ELi128ELi64ELi64ELi64ELi1ELi0EEviiiPT_S1_S1_iii(
	.param .u32 _Z9cuda_gemmIiLi128ELi1ELi1ELi128ELi64ELi64ELi64ELi1ELi0EEviiiPT_S1_S1_iii_param_0,
	.param .u32 _Z9cuda_gemmIiLi128ELi1ELi1ELi128ELi64ELi64ELi64ELi1ELi0EEviiiPT_S1_S1_iii_param_1,
	.param .u32 _Z9cuda_gemmIiLi128ELi1ELi1ELi128ELi64ELi64ELi64ELi1ELi0EEviiiPT_S1_S1_iii_param_2,
	.param .u64 .ptr .align 1 _Z9cuda_gemmIiLi128ELi1ELi1ELi128ELi64ELi64ELi64ELi1ELi0EEviiiPT_S1_S1_iii_param_3,
	.param .u64 .ptr .align 1 _Z9cuda_gemmIiLi128ELi1ELi1ELi128ELi64ELi64ELi64ELi1ELi0EEviiiPT_S1_S1_iii_param_4,
	.param .u64 .ptr .align 1 _Z9cuda_gemmIiLi128ELi1ELi1ELi128ELi64ELi64ELi64ELi1ELi0EEviiiPT_S1_S1_iii_param_5,
	.param .u32 _Z9cuda_gemmIiLi128ELi1ELi1ELi128ELi64ELi64ELi64ELi1ELi0EEviiiPT_S1_S1_iii_param_6,
	.param .u32 _Z9cuda_gemmIiLi128ELi1ELi1ELi128ELi64ELi64ELi64ELi1ELi0EEviiiPT_S1_S1_iii_param_7,
	.param .u32 _Z9cuda_gemmIiLi128ELi1ELi1ELi128ELi64ELi64ELi64ELi1ELi0EEviiiPT_S1_S1_iii_param_8
)
.maxntid 128
{
	.reg .pred 	%p<97>;
	.reg .b16 	%rs<3>;
	.reg .b32 	%r<628>;
	.reg .b64 	%rd<38>;
	// demoted variable
	.shared .align 128 .b8 _ZZ9cuda_gemmIiLi128ELi1ELi1ELi128ELi64ELi64ELi64ELi1ELi0EEviiiPT_S1_S1_iiiE11kron_fac_sh[2112];
	// demoted variable
	.shared .align 128 .b8 _ZZ9cuda_gemmIiLi128ELi1ELi1ELi128ELi64ELi64ELi64ELi1ELi0EEviiiPT_S1_S1_iiiE3Ash[256];
	// demoted variable
	.shared .align 128 .b8 _ZZ9cuda_gemmIiLi128ELi1ELi1ELi128ELi64ELi64ELi64ELi1ELi0EEviiiPT_S1_S1_iiiE3Csh[512];
	ld.param.u64 	%rd10, [_Z9cuda_gemmIiLi128ELi1ELi1ELi128ELi64ELi64ELi64ELi1ELi0EEviiiPT_S1_S1_iii_param_3];
	ld.param.u64 	%rd8, [_Z9cuda_gemmIiLi128ELi1ELi1ELi128ELi64ELi64ELi64ELi1ELi0EEviiiPT_S1_S1_iii_param_4];
	ld.param.u32 	%r221, [_Z9cuda_gemmIiLi128ELi1ELi1ELi128ELi64ELi64ELi64ELi1ELi0EEviiiPT_S1_S1_iii_param_6];
	ld.param.u32 	%r222, [_Z9cuda_gemmIiLi128ELi1ELi1ELi128ELi64ELi64ELi64ELi1ELi0EEviiiPT_S1_S1_iii_param_7];
	cvta.to.global.u64 	%rd1, %rd10;
	mov.u32 	%r1, %tid.x;
	div.s32 	%r2, 128, %r222;
	min.s32 	%r223, %r2, 64;
	shl.b32 	%r3, %r223, 1;
	div.u32 	%r5, %r1, %r3;
	mul.lo.s32 	%r224, %r5, %r3;
	sub.s32 	%r225, %r1, %r224;
	shr.u32 	%r4, %r225, 1;
	mov.u32 	%r6, %ctaid.y;
	mov.u32 	%r226, %nctaid.y;
	setp.ge.u32 	%p2, %r6, %r226;
	@%p2 bra 	$L__BB106_101;
	and.b32  	%r7, %r1, 1;
	mov.u32 	%r8, %ntid.x;
	shl.b32 	%r9, %r8, 2;
	and.b32  	%r10, %r4, 15;
	shl.b32 	%r227, %r1, 4;
	and.b32  	%r11, %r227, 16;
	min.s32 	%r12, %r221, 16;
	add.s32 	%r228, %r1, %r8;
	max.u32 	%r229, %r228, 128;
	setp.lt.u32 	%p3, %r228, 128;
	selp.u32 	%r230, 1, 0, %p3;
	add.s32 	%r231, %r228, %r230;
	sub.s32 	%r232, %r229, %r231;
	div.u32 	%r233, %r232, %r8;
	add.s32 	%r13, %r233, %r230;
	and.b32  	%r234, %r13, 3;
	setp.eq.s32 	%p4, %r234, 3;
	mov.u32 	%r574, %r1;
	@%p4 bra 	$L__BB106_4;
	add.s32 	%r236, %r13, 1;
	and.b32  	%r14, %r236, 3;
	mov.b32 	%r573, 0;
	mov.u32 	%r574, %r1;
$L__BB106_3:
	.pragma "nounroll";
	shl.b32 	%r237, %r574, 2;
	mov.u32 	%r238, _ZZ9cuda_gemmIiLi128ELi1ELi1ELi128ELi64ELi64ELi64ELi1ELi0EEviiiPT_S1_S1_iiiE3Csh;
	add.s32 	%r239, %r238, %r237;
	mov.b32 	%r240, 0;
	st.shared.u32 	[%r239], %r240;
	add.s32 	%r574, %r574, %r8;
	add.s32 	%r573, %r573, 1;
	setp.ne.s32 	%p5, %r573, %r14;
	@%p5 bra 	$L__BB106_3;
$L__BB106_4:
	setp.lt.u32 	%p6, %r13, 3;
	@%p6 bra 	$L__BB106_7;
	mov.u32 	%r242, _ZZ9cuda_gemmIiLi128ELi1ELi1ELi128ELi64ELi64ELi64ELi1ELi0EEviiiPT_S1_S1_iiiE3Csh;
$L__BB106_6:
	shl.b32 	%r241, %r574, 2;
	add.s32 	%r243, %r242, %r241;
	mov.b32 	%r244, 0;
	st.shared.u32 	[%r243], %r244;
	add.s32 	%r245, %r243, %r9;
	st.shared.u32 	[%r245], %r244;
	add.s32 	%r246, %r245, %r9;
	st.shared.u32 	[%r246], %r244;
	add.s32 	%r247, %r246, %r9;
	st.shared.u32 	[%r247], %r244;
	add.s32 	%r574, %r9, %r574;
	setp.lt.u32 	%p7, %r574, 128;
	@%p7 bra 	$L__BB106_6;
$L__BB106_7:
	shl.b32 	%r22, %r6, 7;
	shl.b32 	%r249, %r1, 2;
	add.s32 	%r250, %r249, %r9;
	max.u32 	%r251, %r250, 64;
	setp.lt.u32 	%p9, %r250, 64;
	selp.u32 	%r252, 1, 0, %p9;
	add.s32 	%r253, %r250, %r252;
	sub.s32 	%r254, %r251, %r253;
	div.u32 	%r255, %r254, %r9;
	add.s32 	%r23, %r255, %r252;
	add.s32 	%r256, %r4, 1;
	and.b32  	%r24, %r256, 15;
	add.s32 	%r257, %r4, 2;
	and.b32  	%r25, %r257, 15;
	add.s32 	%r258, %r4, 3;
	and.b32  	%r26, %r258, 15;
	add.s32 	%r259, %r4, 4;
	and.b32  	%r27, %r259, 15;
	add.s32 	%r260, %r4, 5;
	and.b32  	%r28, %r260, 15;
	add.s32 	%r261, %r4, 6;
	and.b32  	%r29, %r261, 15;
	add.s32 	%r262, %r4, 7;
	and.b32  	%r30, %r262, 15;
	xor.b32  	%r31, %r10, 8;
	add.s32 	%r263, %r4, 9;
	and.b32  	%r32, %r263, 15;
	add.s32 	%r264, %r4, 10;
	and.b32  	%r33, %r264, 15;
	add.s32 	%r265, %r4, 11;
	and.b32  	%r34, %r265, 15;
	add.s32 	%r266, %r4, 12;
	and.b32  	%r35, %r266, 15;
	add.s32 	%r267, %r4, 13;
	and.b32  	%r36, %r267, 15;
	add.s32 	%r268, %r4, 14;
	and.b32  	%r37, %r268, 15;
	add.s32 	%r269, %r4, -1;
	and.b32  	%r38, %r269, 15;
	add.s32 	%r39, %r11, %r10;
	add.s32 	%r40, %r11, %r24;
	add.s32 	%r41, %r11, %r25;
	add.s32 	%r42, %r11, %r26;
	add.s32 	%r43, %r11, %r27;
	add.s32 	%r44, %r11, %r28;
	add.s32 	%r45, %r11, %r29;
	add.s32 	%r46, %r11, %r30;
	add.s32 	%r47, %r11, %r31;
	add.s32 	%r48, %r11, %r32;
	add.s32 	%r49, %r11, %r33;
	add.s32 	%r50, %r11, %r34;
	add.s32 	%r51, %r11, %r35;
	add.s32 	%r52, %r11, %r36;
	add.s32 	%r53, %r11, %r37;
	add.s32 	%r54, %r11, %r38;
	setp.lt.s32 	%p10, %r10, %r222;
	selp.b32 	%r270, 0, %r222, %p10;
	sub.s32 	%r55, %r10, %r270;
	add.s32 	%r271, %r10, 1;
	setp.lt.s32 	%p11, %r271, %r222;
	selp.b32 	%r272, 0, %r222, %p11;
	sub.s32 	%r56, %r271, %r272;
	add.s32 	%r273, %r10, 2;
	setp.lt.s32 	%p12, %r273, %r222;
	selp.b32 	%r274, 0, %r222, %p12;
	sub.s32 	%r57, %r273, %r274;
	add.s32 	%r275, %r10, 3;
	setp.lt.s32 	%p13, %r275, %r222;
	selp.b32 	%r276, 0, %r222, %p13;
	sub.s32 	%r58, %r275, %r276;
	add.s32 	%r277, %r10, 4;
	setp.lt.s32 	%p14, %r277, %r222;
	selp.b32 	%r278, 0, %r222, %p14;
	sub.s32 	%r59, %r277, %r278;
	add.s32 	%r279, %r10, 5;
	setp.lt.s32 	%p15, %r279, %r222;
	selp.b32 	%r280, 0, %r222, %p15;
	sub.s32 	%r60, %r279, %r280;
	add.s32 	%r281, %r10, 6;
	setp.lt.s32 	%p16, %r281, %r222;
	selp.b32 	%r282, 0, %r222, %p16;
	sub.s32 	%r61, %r281, %r282;
	add.s32 	%r283, %r10, 7;
	setp.lt.s32 	%p17, %r283, %r222;
	selp.b32 	%r284, 0, %r222, %p17;
	sub.s32 	%r62, %r283, %r284;
	add.s32 	%r285, %r10, 8;
	setp.lt.s32 	%p18, %r285, %r222;
	selp.b32 	%r286, 0, %r222, %p18;
	sub.s32 	%r63, %r285, %r286;
	add.s32 	%r287, %r10, 9;
	setp.lt.s32 	%p19, %r287, %r222;
	selp.b32 	%r288, 0, %r222, %p19;
	sub.s32 	%r64, %r287, %r288;
	add.s32 	%r289, %r10, 10;
	setp.lt.s32 	%p20, %r289, %r222;
	selp.b32 	%r290, 0, %r222, %p20;
	sub.s32 	%r65, %r289, %r290;
	add.s32 	%r291, %r10, 11;
	setp.lt.s32 	%p21, %r291, %r222;
	selp.b32 	%r292, 0, %r222, %p21;
	sub.s32 	%r66, %r291, %r292;
	add.s32 	%r293, %r10, 12;
	setp.lt.s32 	%p22, %r293, %r222;
	selp.b32 	%r294, 0, %r222, %p22;
	sub.s32 	%r67, %r293, %r294;
	add.s32 	%r295, %r10, 13;
	setp.lt.s32 	%p23, %r295, %r222;
	selp.b32 	%r296, 0, %r222, %p23;
	sub.s32 	%r68, %r295, %r296;
	add.s32 	%r297, %r10, 14;
	setp.lt.s32 	%p24, %r297, %r222;
	selp.b32 	%r298, 0, %r222, %p24;
	sub.s32 	%r69, %r297, %r298;
	add.s32 	%r299, %r10, 15;
	setp.lt.s32 	%p25, %r299, %r222;
	selp.b32 	%r300, 0, %r222, %p25;
	sub.s32 	%r70, %r299, %r300;
	shl.b32 	%r71, %r8, 4;
	cvt.u16.u32 	%rs1, %r3;
	div.s16 	%rs2, 128, %rs1;
	cvt.s32.s16 	%r72, %rs2;
	and.b32  	%r73, %r1, 31;
	cvta.to.global.u64 	%rd2, %rd8;
	shr.u32 	%r74, %r8, 4;
	and.b32  	%r301, %r1, 15;
	mov.u32 	%r302, _ZZ9cuda_gemmIiLi128ELi1ELi1ELi128ELi64ELi64ELi64ELi1ELi0EEviiiPT_S1_S1_iiiE11kron_fac_sh;
	mad.lo.s32 	%r75, %r301, 132, %r302;
	mov.b32 	%r576, 0;
	mov.pred 	%p96, -1;
	shl.b32 	%r451, %r73, 2;
	shl.b32 	%r454, %r39, 2;
	shl.b32 	%r457, %r40, 2;
	shl.b32 	%r460, %r41, 2;
	shl.b32 	%r463, %r42, 2;
	shl.b32 	%r466, %r43, 2;
	shl.b32 	%r469, %r44, 2;
	shl.b32 	%r472, %r45, 2;
	shl.b32 	%r475, %r46, 2;
	shl.b32 	%r478, %r47, 2;
	shl.b32 	%r481, %r48, 2;
	shl.b32 	%r484, %r49, 2;
	shl.b32 	%r487, %r50, 2;
	shl.b32 	%r490, %r51, 2;
	shl.b32 	%r493, %r52, 2;
	shl.b32 	%r496, %r53, 2;
	shl.b32 	%r499, %r54, 2;
$L__BB106_8:
	mov.pred 	%p1, %p96;
	mov.u32 	%r303, %ctaid.z;
	shl.b32 	%r77, %r303, 6;
	setp.gt.u32 	%p26, %r1, 15;
	@%p26 bra 	$L__BB106_16;
	shl.b32 	%r577, %r1, 2;
	and.b32  	%r304, %r23, 3;
	setp.eq.s32 	%p27, %r304, 3;
	add.s32 	%r305, %r22, %r77;
	add.s32 	%r79, %r305, %r576;
	@%p27 bra 	$L__BB106_13;
	shl.b32 	%r306, %r1, 2;
	add.s32 	%r80, %r306, %r9;
	and.b32  	%r307, %r23, 3;
	setp.eq.s32 	%p28, %r307, 0;
	and.b32  	%r308, %r306, 28;
	shr.u32 	%r309, %r1, 3;
	mad.lo.s32 	%r310, %r309, %r222, %r308;
	add.s32 	%r311, %r79, %r310;
	mul.wide.s32 	%rd11, %r311, 4;
	add.s64 	%rd12, %rd1, %rd11;
	ld.global.v4.u32 	{%r312, %r313, %r314, %r315}, [%rd12];
	shl.b32 	%r316, %r1, 4;
	mov.u32 	%r317, _ZZ9cuda_gemmIiLi128ELi1ELi1ELi128ELi64ELi64ELi64ELi1ELi0EEviiiPT_S1_S1_iiiE3Ash;
	add.s32 	%r318, %r317, %r316;
	st.shared.v4.u32 	[%r318], {%r312, %r313, %r314, %r315};
	mov.u32 	%r577, %r80;
	@%p28 bra 	$L__BB106_13;
	add.s32 	%r577, %r80, %r9;
	and.b32  	%r319, %r23, 3;
	setp.eq.s32 	%p29, %r319, 1;
	and.b32  	%r320, %r80, 28;
	shr.u32 	%r321, %r80, 5;
	mad.lo.s32 	%r322, %r321, %r222, %r320;
	add.s32 	%r323, %r79, %r322;
	mul.wide.s32 	%rd13, %r323, 4;
	add.s64 	%rd14, %rd1, %rd13;
	ld.global.v4.u32 	{%r324, %r325, %r326, %r327}, [%rd14];
	shl.b32 	%r328, %r1, 4;
	mov.u32 	%r329, _ZZ9cuda_gemmIiLi128ELi1ELi1ELi128ELi64ELi64ELi64ELi1ELi0EEviiiPT_S1_S1_iiiE3Ash;
	add.s32 	%r330, %r329, %r328;
	shl.b32 	%r331, %r9, 2;
	add.s32 	%r332, %r330, %r331;
	st.shared.v4.u32 	[%r332], {%r324, %r325, %r326, %r327};
	@%p29 bra 	$L__BB106_13;
	add.s32 	%r333, %r80, %r9;
	add.s32 	%r577, %r333, %r9;
	and.b32  	%r334, %r333, 28;
	shr.u32 	%r335, %r333, 5;
	mad.lo.s32 	%r336, %r335, %r222, %r334;
	add.s32 	%r337, %r79, %r336;
	mul.wide.s32 	%rd15, %r337, 4;
	add.s64 	%rd16, %rd1, %rd15;
	ld.global.v4.u32 	{%r338, %r339, %r340, %r341}, [%rd16];
	shl.b32 	%r342, %r1, 4;
	mov.u32 	%r343, _ZZ9cuda_gemmIiLi128ELi1ELi1ELi128ELi64ELi64ELi64ELi1ELi0EEviiiPT_S1_S1_iiiE3Ash;
	add.s32 	%r344, %r343, %r342;
	shl.b32 	%r345, %r9, 2;
	add.s32 	%r346, %r344, %r345;
	add.s32 	%r347, %r346, %r345;
	st.shared.v4.u32 	[%r347], {%r338, %r339, %r340, %r341};
$L__BB106_13:
	setp.lt.u32 	%p30, %r23, 3;
	@%p30 bra 	$L__BB106_16;
	mad.lo.s32 	%r581, %r8, 12, %r577;
	shl.b32 	%r348, %r8, 3;
	add.s32 	%r580, %r348, %r577;
	add.s32 	%r579, %r9, %r577;
	shl.b32 	%r349, %r577, 2;
	mov.u32 	%r350, _ZZ9cuda_gemmIiLi128ELi1ELi1ELi128ELi64ELi64ELi64ELi1ELi0EEviiiPT_S1_S1_iiiE3Ash;
	add.s32 	%r578, %r350, %r349;
$L__BB106_15:
	shr.u32 	%r351, %r577, 5;
	and.b32  	%r352, %r577, 28;
	add.s32 	%r353, %r79, %r352;
	mad.lo.s32 	%r354, %r351, %r222, %r353;
	mul.wide.s32 	%rd17, %r354, 4;
	add.s64 	%rd18, %rd1, %rd17;
	ld.global.v4.u32 	{%r355, %r356, %r357, %r358}, [%rd18];
	st.shared.v4.u32 	[%r578], {%r355, %r356, %r357, %r358};
	add.s32 	%r359, %r577, %r9;
	shr.u32 	%r360, %r579, 5;
	and.b32  	%r361, %r579, 28;
	add.s32 	%r362, %r79, %r361;
	mad.lo.s32 	%r363, %r360, %r222, %r362;
	mul.wide.s32 	%rd19, %r363, 4;
	add.s64 	%rd20, %rd1, %rd19;
	ld.global.v4.u32 	{%r364, %r365, %r366, %r367}, [%rd20];
	add.s32 	%r368, %r578, %r71;
	st.shared.v4.u32 	[%r368], {%r364, %r365, %r366, %r367};
	add.s32 	%r369, %r359, %r9;
	shr.u32 	%r370, %r580, 5;
	and.b32  	%r371, %r580, 28;
	add.s32 	%r372, %r79, %r371;
	mad.lo.s32 	%r373, %r370, %r222, %r372;
	mul.wide.s32 	%rd21, %r373, 4;
	add.s64 	%rd22, %rd1, %rd21;
	ld.global.v4.u32 	{%r374, %r375, %r376, %r377}, [%rd22];
	shl.b32 	%r378, %r8, 5;
	add.s32 	%r379, %r578, %r378;
	st.shared.v4.u32 	[%r379], {%r374, %r375, %r376, %r377};
	add.s32 	%r380, %r369, %r9;
	shr.u32 	%r381, %r581, 5;
	and.b32  	%r382, %r581, 28;
	add.s32 	%r383, %r79, %r382;
	mad.lo.s32 	%r384, %r381, %r222, %r383;
	mul.wide.s32 	%rd23, %r384, 4;
	add.s64 	%rd24, %rd1, %rd23;
	ld.global.v4.u32 	{%r385, %r386, %r387, %r388}, [%rd24];
	mad.lo.s32 	%r389, %r8, 48, %r578;
	st.shared.v4.u32 	[%r389], {%r385, %r386, %r387, %r388};
	add.s32 	%r577, %r380, %r9;
	add.s32 	%r581, %r581, %r71;
	add.s32 	%r580, %r580, %r71;
	add.s32 	%r579, %r579, %r71;
	shl.b32 	%r390, %r8, 6;
	add.s32 	%r578, %r578, %r390;
	setp.lt.u32 	%p31, %r577, 64;
	@%p31 bra 	$L__BB106_15;
$L__BB106_16:
	add.s32 	%r88, %r576, %r77;
	mov.b32 	%r583, 0;
$L__BB106_17:
	mov.u32 	%r99, %r583;
	shr.u32 	%r584, %r1, 4;
	and.b32  	%r392, %r1, 15;
	add.s32 	%r101, %r99, %r392;
$L__BB106_18:
	add.s32 	%r393, %r88, %r584;
	mad.lo.s32 	%r394, %r393, %r221, %r101;
	mul.wide.s32 	%rd25, %r394, 4;
	add.s64 	%rd26, %rd2, %rd25;
	ld.global.u32 	%r395, [%rd26];
	shl.b32 	%r396, %r584, 2;
	add.s32 	%r397, %r75, %r396;
	st.shared.u32 	[%r397], %r395;
	add.s32 	%r584, %r584, %r74;
	setp.lt.u32 	%p32, %r584, 32;
	@%p32 bra 	$L__BB106_18;
	setp.lt.s32 	%p33, %r2, 1;
	bar.sync 	0;
	@%p33 bra 	$L__BB106_92;
	mov.b32 	%r585, 0;
$L__BB106_21:
	setp.ge.s32 	%p34, %r5, %r12;
	add.s32 	%r105, %r585, %r4;
	shl.b32 	%r399, %r105, 5;
	or.b32  	%r400, %r399, %r11;
	add.s32 	%r401, %r400, %r10;
	shl.b32 	%r402, %r401, 2;
	mov.u32 	%r403, _ZZ9cuda_gemmIiLi128ELi1ELi1ELi128ELi64ELi64ELi64ELi1ELi0EEviiiPT_S1_S1_iiiE3Ash;
	add.s32 	%r404, %r403, %r402;
	ld.shared.u32 	%r106, [%r404];
	add.s32 	%r405, %r400, %r24;
	shl.b32 	%r406, %r405, 2;
	add.s32 	%r407, %r403, %r406;
	ld.shared.u32 	%r107, [%r407];
	add.s32 	%r408, %r400, %r25;
	shl.b32 	%r409, %r408, 2;
	add.s32 	%r410, %r403, %r409;
	ld.shared.u32 	%r108, [%r410];
	add.s32 	%r411, %r400, %r26;
	shl.b32 	%r412, %r411, 2;
	add.s32 	%r413, %r403, %r412;
	ld.shared.u32 	%r109, [%r413];
	add.s32 	%r414, %r400, %r27;
	shl.b32 	%r415, %r414, 2;
	add.s32 	%r416, %r403, %r415;
	ld.shared.u32 	%r110, [%r416];
	add.s32 	%r417, %r400, %r28;
	shl.b32 	%r418, %r417, 2;
	add.s32 	%r419, %r403, %r418;
	ld.shared.u32 	%r111, [%r419];
	add.s32 	%r420, %r400, %r29;
	shl.b32 	%r421, %r420, 2;
	add.s32 	%r422, %r403, %r421;
	ld.shared.u32 	%r112, [%r422];
	add.s32 	%r423, %r400, %r30;
	shl.b32 	%r424, %r423, 2;
	add.s32 	%r425, %r403, %r424;
	ld.shared.u32 	%r113, [%r425];
	add.s32 	%r426, %r400, %r31;
	shl.b32 	%r427, %r426, 2;
	add.s32 	%r428, %r403, %r427;
	ld.shared.u32 	%r114, [%r428];
	add.s32 	%r429, %r400, %r32;
	shl.b32 	%r430, %r429, 2;
	add.s32 	%r431, %r403, %r430;
	ld.shared.u32 	%r115, [%r431];
	add.s32 	%r432, %r400, %r33;
	shl.b32 	%r433, %r432, 2;
	add.s32 	%r434, %r403, %r433;
	ld.shared.u32 	%r116, [%r434];
	add.s32 	%r435, %r400, %r34;
	shl.b32 	%r436, %r435, 2;
	add.s32 	%r437, %r403, %r436;
	ld.shared.u32 	%r117, [%r437];
	add.s32 	%r438, %r400, %r35;
	shl.b32 	%r439, %r438, 2;
	add.s32 	%r440, %r403, %r439;
	ld.shared.u32 	%r118, [%r440];
	add.s32 	%r441, %r400, %r36;
	shl.b32 	%r442, %r441, 2;
	add.s32 	%r443, %r403, %r442;
	ld.shared.u32 	%r119, [%r443];
	add.s32 	%r444, %r400, %r37;
	shl.b32 	%r445, %r444, 2;
	add.s32 	%r446, %r403, %r445;
	ld.shared.u32 	%r120, [%r446];
	add.s32 	%r447, %r400, %r38;
	shl.b32 	%r448, %r447, 2;
	add.s32 	%r449, %r403, %r448;
	ld.shared.u32 	%r121, [%r449];
	@%p34 bra 	$L__BB106_91;
	mov.u32 	%r586, %r5;
$L__BB106_23:
	setp.gt.u32 	%p35, %r222, 64;
	mov.u32 	%r450, _ZZ9cuda_gemmIiLi128ELi1ELi1ELi128ELi64ELi64ELi64ELi1ELi0EEviiiPT_S1_S1_iiiE11kron_fac_sh;
	mad.lo.s32 	%r123, %r586, 132, %r450;
	add.s32 	%r452, %r123, %r451;
	ld.shared.u32 	%r124, [%r452];
	@%p35 bra 	$L__BB106_56;
	setp.eq.s32 	%p52, %r222, 0;
	mov.b32 	%r588, 0;
	@%p52 bra 	$L__BB106_26;
	shfl.sync.idx.b32	%r503|%p53, %r124, %r55, 31, -1;
	mul.lo.s32 	%r588, %r503, %r106;
$L__BB106_26:
	setp.lt.s32 	%p54, %r222, 2;
	@%p54 bra 	$L__BB106_28;
	shfl.sync.idx.b32	%r504|%p55, %r124, %r56, 31, -1;
	mad.lo.s32 	%r588, %r504, %r107, %r588;
$L__BB106_28:
	setp.lt.s32 	%p56, %r222, 3;
	@%p56 bra 	$L__BB106_30;
	shfl.sync.idx.b32	%r505|%p57, %r124, %r57, 31, -1;
	mad.lo.s32 	%r588, %r505, %r108, %r588;
$L__BB106_30:
	setp.lt.s32 	%p58, %r222, 4;
	@%p58 bra 	$L__BB106_32;
	shfl.sync.idx.b32	%r506|%p59, %r124, %r58, 31, -1;
	mad.lo.s32 	%r588, %r506, %r109, %r588;
$L__BB106_32:
	setp.lt.s32 	%p60, %r222, 5;
	@%p60 bra 	$L__BB106_34;
	shfl.sync.idx.b32	%r507|%p61, %r124, %r59, 31, -1;
	mad.lo.s32 	%r588, %r507, %r110, %r588;
$L__BB106_34:
	setp.lt.s32 	%p62, %r222, 6;
	@%p62 bra 	$L__BB106_36;
	shfl.sync.idx.b32	%r508|%p63, %r124, %r60, 31, -1;
	mad.lo.s32 	%r588, %r508, %r111, %r588;
$L__BB106_36:
	setp.lt.s32 	%p64, %r222, 7;
	@%p64 bra 	$L__BB106_38;
	shfl.sync.idx.b32	%r509|%p65, %r124, %r61, 31, -1;
	mad.lo.s32 	%r588, %r509, %r112, %r588;
$L__BB106_38:
	setp.lt.s32 	%p66, %r222, 8;
	@%p66 bra 	$L__BB106_40;
	shfl.sync.idx.b32	%r510|%p67, %r124, %r62, 31, -1;
	mad.lo.s32 	%r588, %r510, %r113, %r588;
$L__BB106_40:
	setp.lt.s32 	%p68, %r222, 9;
	@%p68 bra 	$L__BB106_42;
	shfl.sync.idx.b32	%r511|%p69, %r124, %r63, 31, -1;
	mad.lo.s32 	%r588, %r511, %r114, %r588;
$L__BB106_42:
	setp.lt.s32 	%p70, %r222, 10;
	@%p70 bra 	$L__BB106_44;
	shfl.sync.idx.b32	%r512|%p71, %r124, %r64, 31, -1;
	mad.lo.s32 	%r588, %r512, %r115, %r588;
$L__BB106_44:
	setp.lt.s32 	%p72, %r222, 11;
	@%p72 bra 	$L__BB106_46;
	shfl.sync.idx.b32	%r513|%p73, %r124, %r65, 31, -1;
	mad.lo.s32 	%r588, %r513, %r116, %r588;
$L__BB106_46:
	setp.lt.s32 	%p74, %r222, 12;
	@%p74 bra 	$L__BB106_48;
	shfl.sync.idx.b32	%r514|%p75, %r124, %r66, 31, -1;
	mad.lo.s32 	%r588, %r514, %r117, %r588;
$L__BB106_48:
	setp.lt.s32 	%p76, %r222, 13;
	@%p76 bra 	$L__BB106_50;
	shfl.sync.idx.b32	%r515|%p77, %r124, %r67, 31, -1;
	mad.lo.s32 	%r588, %r515, %r118, %r588;
$L__BB106_50:
	setp.lt.s32 	%p78, %r222, 14;
	@%p78 bra 	$L__BB106_52;
	shfl.sync.idx.b32	%r516|%p79, %r124, %r68, 31, -1;
	mad.lo.s32 	%r588, %r516, %r119, %r588;
$L__BB106_52:
	setp.lt.s32 	%p80, %r222, 15;
	@%p80 bra 	$L__BB106_54;
	shfl.sync.idx.b32	%r517|%p81, %r124, %r69, 31, -1;
	mad.lo.s32 	%r588, %r517, %r120, %r588;
$L__BB106_54:
	setp.lt.s32 	%p82, %r222, 16;
	@%p82 bra 	$L__BB106_88;
	shfl.sync.idx.b32	%r518|%p83, %r124, %r70, 31, -1;
	mad.lo.s32 	%r588, %r518, %r121, %r588;
	bra.uni 	$L__BB106_88;
$L__BB106_56:
	setp.lt.s32 	%p36, %r222, 1;
	mov.b32 	%r588, 0;
	@%p36 bra 	$L__BB106_58;
	add.s32 	%r455, %r123, %r454;
	ld.shared.u32 	%r456, [%r455];
	mul.lo.s32 	%r588, %r456, %r106;
$L__BB106_58:
	setp.lt.s32 	%p37, %r222, 2;
	@%p37 bra 	$L__BB106_60;
	add.s32 	%r458, %r123, %r457;
	ld.shared.u32 	%r459, [%r458];
	mad.lo.s32 	%r588, %r459, %r107, %r588;
$L__BB106_60:
	setp.lt.s32 	%p38, %r222, 3;
	@%p38 bra 	$L__BB106_62;
	add.s32 	%r461, %r123, %r460;
	ld.shared.u32 	%r462, [%r461];
	mad.lo.s32 	%r588, %r462, %r108, %r588;
$L__BB106_62:
	setp.lt.s32 	%p39, %r222, 4;
	@%p39 bra 	$L__BB106_64;
	add.s32 	%r464, %r123, %r463;
	ld.shared.u32 	%r465, [%r464];
	mad.lo.s32 	%r588, %r465, %r109, %r588;
$L__BB106_64:
	setp.lt.s32 	%p40, %r222, 5;
	@%p40 bra 	$L__BB106_66;
	add.s32 	%r467, %r123, %r466;
	ld.shared.u32 	%r468, [%r467];
	mad.lo.s32 	%r588, %r468, %r110, %r588;
$L__BB106_66:
	setp.lt.s32 	%p41, %r222, 6;
	@%p41 bra 	$L__BB106_68;
	add.s32 	%r470, %r123, %r469;
	ld.shared.u32 	%r471, [%r470];
	mad.lo.s32 	%r588, %r471, %r111, %r588;
$L__BB106_68:
	setp.lt.s32 	%p42, %r222, 7;
	@%p42 bra 	$L__BB106_70;
	add.s32 	%r473, %r123, %r472;
	ld.shared.u32 	%r474, [%r473];
	mad.lo.s32 	%r588, %r474, %r112, %r588;
$L__BB106_70:
	setp.lt.s32 	%p43, %r222, 8;
	@%p43 bra 	$L__BB106_72;
	add.s32 	%r476, %r123, %r475;
	ld.shared.u32 	%r477, [%r476];
	mad.lo.s32 	%r588, %r477, %r113, %r588;
$L__BB106_72:
	setp.lt.s32 	%p44, %r222, 9;
	@%p44 bra 	$L__BB106_74;
	add.s32 	%r479, %r123, %r478;
	ld.shared.u32 	%r480, [%r479];
	mad.lo.s32 	%r588, %r480, %r114, %r588;
$L__BB106_74:
	setp.lt.s32 	%p45, %r222, 10;
	@%p45 bra 	$L__BB106_76;
	add.s32 	%r482, %r123, %r481;
	ld.shared.u32 	%r483, [%r482];
	mad.lo.s32 	%r588, %r483, %r115, %r588;
$L__BB106_76:
	setp.lt.s32 	%p46, %r222, 11;
	@%p46 bra 	$L__BB106_78;
	add.s32 	%r485, %r123, %r484;
	ld.shared.u32 	%r486, [%r485];
	mad.lo.s32 	%r588, %r486, %r116, %r588;
$L__BB106_78:
	setp.lt.s32 	%p47, %r222, 12;
	@%p47 bra 	$L__BB106_80;
	add.s32 	%r488, %r123, %r487;
	ld.shared.u32 	%r489, [%r488];
	mad.lo.s32 	%r588, %r489, %r117, %r588;
$L__BB106_80:
	setp.lt.s32 	%p48, %r222, 13;
	@%p48 bra 	$L__BB106_82;
	add.s32 	%r491, %r123, %r490;
	ld.shared.u32 	%r492, [%r491];
	mad.lo.s32 	%r588, %r492, %r118, %r588;
$L__BB106_82:
	setp.lt.s32 	%p49, %r222, 14;
	@%p49 bra 	$L__BB106_84;
	add.s32 	%r494, %r123, %r493;
	ld.shared.u32 	%r495, [%r494];
	mad.lo.s32 	%r588, %r495, %r119, %r588;
$L__BB106_84:
	setp.lt.s32 	%p50, %r222, 15;
	@%p50 bra 	$L__BB106_86;
	add.s32 	%r497, %r123, %r496;
	ld.shared.u32 	%r498, [%r497];
	mad.lo.s32 	%r588, %r498, %r120, %r588;
$L__BB106_86:
	setp.lt.s32 	%p51, %r222, 16;
	@%p51 bra 	$L__BB106_88;
	add.s32 	%r500, %r123, %r499;
	ld.shared.u32 	%r501, [%r500];
	mad.lo.s32 	%r588, %r501, %r121, %r588;
$L__BB106_88:
	setp.ne.s32 	%p84, %r7, 0;
	add.s32 	%r519, %r586, %r99;
	mad.lo.s32 	%r188, %r519, %r2, %r105;
	shfl.sync.down.b32	%r520|%p85, %r588, 1, 7711, -1;
	add.s32 	%r189, %r520, %r588;
	@%p84 bra 	$L__BB106_90;
	shl.b32 	%r521, %r188, 2;
	mov.u32 	%r522, _ZZ9cuda_gemmIiLi128ELi1ELi1ELi128ELi64ELi64ELi64ELi1ELi0EEviiiPT_S1_S1_iiiE3Csh;
	add.s32 	%r523, %r522, %r521;
	ld.shared.u32 	%r524, [%r523];
	add.s32 	%r525, %r524, %r189;
	st.shared.u32 	[%r523], %r525;
$L__BB106_90:
	add.s32 	%r586, %r586, %r72;
	setp.lt.s32 	%p86, %r586, %r12;
	@%p86 bra 	$L__BB106_23;
$L__BB106_91:
	add.s32 	%r585, %r585, %r3;
	setp.lt.s32 	%p87, %r585, %r2;
	@%p87 bra 	$L__BB106_21;
$L__BB106_92:
	add.s32 	%r583, %r99, 16;
	setp.lt.u32 	%p88, %r99, 48;
	@%p88 bra 	$L__BB106_17;
	mov.b32 	%r576, 32;
	mov.pred 	%p96, 0;
	@%p1 bra 	$L__BB106_8;
	setp.gt.u32 	%p90, %r1, 31;
	bar.sync 	0;
	@%p90 bra 	$L__BB106_101;
	ld.param.u64 	%rd36, [_Z9cuda_gemmIiLi128ELi1ELi1ELi128ELi64ELi64ELi64ELi1ELi0EEviiiPT_S1_S1_iii_param_5];
	cvta.to.global.u64 	%rd3, %rd36;
	shl.b32 	%r621, %r1, 2;
	add.s32 	%r527, %r621, %r9;
	max.u32 	%r528, %r527, 128;
	setp.lt.u32 	%p91, %r527, 128;
	selp.u32 	%r529, 1, 0, %p91;
	add.s32 	%r530, %r527, %r529;
	sub.s32 	%r531, %r528, %r530;
	div.u32 	%r532, %r531, %r9;
	add.s32 	%r194, %r532, %r529;
	and.b32  	%r533, %r194, 3;
	setp.eq.s32 	%p92, %r533, 3;
	@%p92 bra 	$L__BB106_98;
	shl.b32 	%r534, %r1, 4;
	mov.u32 	%r535, _ZZ9cuda_gemmIiLi128ELi1ELi1ELi128ELi64ELi64ELi64ELi1ELi0EEviiiPT_S1_S1_iiiE3Csh;
	add.s32 	%r619, %r535, %r534;
	add.s32 	%r536, %r22, %r621;
	mul.wide.u32 	%rd27, %r536, 4;
	add.s64 	%rd37, %rd3, %rd27;
	mul.wide.u32 	%rd5, %r8, 16;
	add.s32 	%r537, %r194, 1;
	and.b32  	%r538, %r537, 3;
	neg.s32 	%r618, %r538;
$L__BB106_97:
	.pragma "nounroll";
	ld.shared.v4.u32 	{%r539, %r540, %r541, %r542}, [%r619];
	st.global.v4.u32 	[%rd37], {%r539, %r540, %r541, %r542};
	add.s32 	%r621, %r621, %r9;
	add.s32 	%r619, %r619, %r71;
	add.s64 	%rd37, %rd37, %rd5;
	add.s32 	%r618, %r618, 1;
	setp.ne.s32 	%p93, %r618, 0;
	@%p93 bra 	$L__BB106_97;
$L__BB106_98:
	setp.lt.u32 	%p94, %r194, 3;
	@%p94 bra 	$L__BB106_101;
	add.s32 	%r622, %r621, %r22;
	mov.u32 	%r543, %ntid.x;
	mad.lo.s32 	%r626, %r543, 12, %r622;
	shl.b32 	%r544, %r543, 3;
	add.s32 	%r625, %r622, %r544;
	add.s32 	%r624, %r622, %r9;
	shl.b32 	%r545, %r621, 2;
	mov.u32 	%r546, _ZZ9cuda_gemmIiLi128ELi1ELi1ELi128ELi64ELi64ELi64ELi1ELi0EEviiiPT_S1_S1_iiiE3Csh;
	add.s32 	%r623, %r546, %r545;
$L__BB106_100:
	mul.wide.s32 	%rd28, %r626, 4;
	add.s64 	%rd29, %rd3, %rd28;
	mul.wide.s32 	%rd30, %r625, 4;
	add.s64 	%rd31, %rd3, %rd30;
	mul.wide.s32 	%rd32, %r624, 4;
	add.s64 	%rd33, %rd3, %rd32;
	mul.wide.s32 	%rd34, %r622, 4;
	add.s64 	%rd35, %rd3, %rd34;
	ld.shared.v4.u32 	{%r547, %r548, %r549, %r550}, [%r623];
	st.global.v4.u32 	[%rd35], {%r547, %r548, %r549, %r550};
	add.s32 	%r551, %r621, %r9;
	add.s32 	%r552, %r623, %r71;
	ld.shared.v4.u32 	{%r553, %r554, %r555, %r556}, [%r552];
	st.global.v4.u32 	[%rd33], {%r553, %r554, %r555, %r556};
	add.s32 	%r557, %r551, %r9;
	shl.b32 	%r559, %r543, 5;
	add.s32 	%r560, %r623, %r559;
	ld.shared.v4.u32 	{%r561, %r562, %r563, %r564}, [%r560];
	st.global.v4.u32 	[%rd31], {%r561, %r562, %r563, %r564};
	add.s32 	%r565, %r557, %r9;
	mad.lo.s32 	%r566, %r543, 48, %r623;
	ld.shared.v4.u32 	{%r567, %r568, %r569, %r570}, [%r566];
	st.global.v4.u32 	[%rd29], {%r567, %r568, %r569, %r570};
	add.s32 	%r621, %r565, %r9;
	add.s32 	%r626, %r626, %r71;
	add.s32 	%r625, %r625, %r71;
	add.s32 	%r624, %r624, %r71;
	shl.b32 	%r571, %r543, 6;
	add.s32 	%r623, %r623, %r571;
	add.s32 	%r622, %r622, %r71;
	setp.lt.u32 	%p95, %r621, 128;
	@%p95 bra 	$L__BB106_100;
$L__BB106_101:
	ret;

}
	// .globl	_Z9cuda_gemmIiLi128ELi1ELi1ELi128ELi64ELi64ELi64ELi1ELi1EEviiiPT_S1_S1_iii
.visible .entry _Z9cuda_gemmIiLi128ELi1ELi1ELi128ELi64ELi64ELi64ELi1ELi1EEviiiPT_S1_S1_iii(
	.param .u32 _Z9cuda_gemmIiLi128ELi1ELi1ELi128ELi64ELi64ELi64ELi1ELi1EEviiiPT_S1_S1_iii_param_0,
	.param .u32 _Z9cuda_gemmIiLi128ELi1ELi1ELi128ELi64ELi64ELi64ELi1ELi1EEviiiPT_S1_S1_iii_param_1,
	.param .u32 _Z9cuda_gemmIiLi128ELi1ELi1ELi128ELi64ELi64ELi64ELi1ELi1EEviiiPT_S1_S1_iii_param_2,
	.param .u64 .ptr .align 1 _Z9cuda_gemmIiLi128ELi1ELi1ELi128ELi64ELi64ELi64ELi1ELi1EEviiiPT_S1_S1_iii_param_3,
	.param .u64 .ptr .align 1 _Z9cuda_gemmIiLi128ELi1ELi1ELi128ELi64ELi64ELi64ELi1ELi1EEviiiPT_S1_S1_iii_param_4,
	.param .u64 .ptr .align 1 _Z9cuda_gemmIiLi128ELi1ELi1ELi128ELi64ELi64ELi64ELi1ELi1EEviiiPT_S1_S1_iii_param_5,
	.param .u32 _Z9cuda_gemmIiLi128ELi1ELi1ELi128ELi64ELi64ELi64ELi1ELi1EEviiiPT_S1_S1_iii_param_6,
	.param .u32 _Z9cuda_gemmIiLi128ELi1ELi1ELi128ELi64ELi64ELi64ELi1ELi1EEviiiPT_S1_S1_iii_param_7,
	.param .u32 _Z9cuda_gemmIiLi128ELi1ELi1ELi128ELi64ELi64ELi64ELi1ELi1EEviiiPT_S1_S1_iii_param_8
)
.maxntid 128
{
	.reg .pred 	%p<45>;
	.reg .b32 	%r<364>;
	.reg .b64 	%rd<37>;
	// demoted variable
	.shared .align 128 .b8 _ZZ9cuda_gemmIiLi128ELi1ELi1ELi128ELi64ELi64ELi64ELi1ELi1EEviiiPT_S1_S1_iiiE11kron_fac_sh[2112];
	// demoted variable
	.shared .align 128 .b8 _ZZ9cuda_gemmIiLi128ELi1ELi1ELi128ELi64ELi64ELi64ELi1ELi1EEviiiPT_S1_S1_iiiE3Ash[256];
	// demoted variable
	.shared .align 128 .b8 _ZZ9cuda_gemmIiLi128ELi1ELi1ELi128ELi64ELi64ELi64ELi1ELi1EEviiiPT_S1_S1_iiiE3Csh[512];
	ld.param.u64 	%rd9, [_Z9cuda_gemmIiLi128ELi1ELi1ELi128ELi64ELi64ELi64ELi1ELi1EEviiiPT_S1_S1_iii_param_3];
	ld.param.u64 	%rd8, [_Z9cuda_gemmIiLi128ELi1ELi1ELi128ELi64ELi64ELi64ELi1ELi1EEviiiPT_S1_S1_iii_param_4];
	ld.param.u64 	%rd10, [_Z9cuda_gemmIiLi128ELi1ELi1ELi128ELi64ELi64ELi64ELi1ELi1EEviiiPT_S1_S1_iii_param_5];
	cvta.to.global.u64 	%rd1, %rd9;
	cvta.to.global.u64 	%rd2, %rd10;
	mov.u32 	%r1, %tid.x;
	mov.u32 	%r2, %ctaid.z;
	shr.u32 	%r109, %r1, 1;
	and.b32  	%r3, %r109, 1;
	shr.u32 	%r4, %r1, 2;
	mov.u32 	%r5, %ctaid.y;
	mov.u32 	%r110, %nctaid.y;
	setp.ge.u32 	%p2, %r5, %r110;
	@%p2 bra 	$L__BB107_31;
	and.b32  	%r6, %r1, 1;
	mov.u32 	%r7, %ntid.x;
	shl.b32 	%r357, %r1, 2;
	shl.b32 	%r9, %r7, 2;
	and.b32  	%r10, %r1, 15;
	add.s32 	%r111, %r1, %r7;
	max.u32 	%r112, %r111, 128;
	setp.lt.u32 	%p3, %r111, 128;
	selp.u32 	%r113, 1, 0, %p3;
	add.s32 	%r114, %r111, %r113;
	sub.s32 	%r115, %r112, %r114;
	div.u32 	%r116, %r115, %r7;
	add.s32 	%r11, %r116, %r113;
	and.b32  	%r117, %r11, 3;
	setp.eq.s32 	%p4, %r117, 3;
	mov.u32 	%r343, %r1;
	@%p4 bra 	$L__BB107_4;
	add.s32 	%r119, %r11, 1;
	and.b32  	%r12, %r119, 3;
	mov.b32 	%r342, 0;
	mov.u32 	%r343, %r1;
$L__BB107_3:
	.pragma "nounroll";
	shl.b32 	%r120, %r343, 2;
	mov.u32 	%r121, _ZZ9cuda_gemmIiLi128ELi1ELi1ELi128ELi64ELi64ELi64ELi1ELi1EEviiiPT_S1_S1_iiiE3Csh;
	add.s32 	%r122, %r121, %r120;
	mov.b32 	%r123, 0;
	st.shared.u32 	[%r122], %r123;
	add.s32 	%r343, %r343, %r7;
	add.s32 	%r342, %r342, 1;
	setp.ne.s32 	%p5, %r342, %r12;
	@%p5 bra 	$L__BB107_3;
$L__BB107_4:
	setp.lt.u32 	%p6, %r11, 3;
	@%p6 bra 	$L__BB107_7;
	mov.u32 	%r125, _ZZ9cuda_gemmIiLi128ELi1ELi1ELi128ELi64ELi64ELi64ELi1ELi1EEviiiPT_S1_S1_iiiE3Csh;
$L__BB107_6:
	shl.b32 	%r124, %r343, 2;
	add.s32 	%r126, %r125, %r124;
	mov.b32 	%r127, 0;
	st.shared.u32 	[%r126], %r127;
	add.s32 	%r128, %r126, %r9;
	st.shared.u32 	[%r128], %r127;
	add.s32 	%r129, %r128, %r9;
	st.shared.u32 	[%r129], %r127;
	add.s32 	%r130, %r129, %r9;
	st.shared.u32 	[%r130], %r127;
	add.s32 	%r343, %r9, %r343;
	setp.lt.u32 	%p7, %r343, 128;
	@%p7 bra 	$L__BB107_6;
$L__BB107_7:
	shl.b32 	%r132, %r6, 4;
	shl.b32 	%r133, %r3, 5;
	or.b32  	%r134, %r133, %r132;
	shl.b32 	%r20, %r5, 7;
	add.s32 	%r21, %r357, %r9;
	max.u32 	%r135, %r21, 64;
	setp.lt.u32 	%p9, %r21, 64;
	selp.u32 	%r136, 1, 0, %p9;
	add.s32 	%r137, %r21, %r136;
	sub.s32 	%r138, %r135, %r137;
	div.u32 	%r139, %r138, %r9;
	add.s32 	%r22, %r139, %r136;
	and.b32  	%r23, %r22, 3;
	shr.u32 	%r140, %r1, 3;
	add.s32 	%r141, %r140, %r2;
	shl.b32 	%r142, %r141, 6;
	and.b32  	%r143, %r357, 28;
	or.b32  	%r24, %r143, %r142;
	shl.b32 	%r144, %r357, 2;
	mov.u32 	%r145, _ZZ9cuda_gemmIiLi128ELi1ELi1ELi128ELi64ELi64ELi64ELi1ELi1EEviiiPT_S1_S1_iiiE3Ash;
	add.s32 	%r25, %r145, %r144;
	shr.u32 	%r146, %r21, 5;
	add.s32 	%r147, %r146, %r2;
	shl.b32 	%r148, %r147, 6;
	and.b32  	%r149, %r21, 28;
	or.b32  	%r26, %r149, %r148;
	shl.b32 	%r150, %r9, 2;
	add.s32 	%r27, %r25, %r150;
	add.s32 	%r28, %r21, %r9;
	shr.u32 	%r151, %r28, 5;
	add.s32 	%r152, %r151, %r2;
	shl.b32 	%r153, %r152, 6;
	and.b32  	%r154, %r28, 28;
	or.b32  	%r29, %r154, %r153;
	or.b32  	%r155, %r134, %r3;
	or.b32  	%r156, %r3, 8;
	or.b32  	%r157, %r134, %r156;
	add.s32 	%r158, %r3, -1;
	and.b32  	%r159, %r158, 15;
	or.b32  	%r160, %r134, %r159;
	shl.b32 	%r161, %r160, 2;
	add.s32 	%r30, %r145, %r161;
	shl.b32 	%r162, %r155, 2;
	add.s32 	%r31, %r145, %r162;
	shl.b32 	%r163, %r157, 2;
	add.s32 	%r32, %r145, %r163;
	mad.lo.s32 	%r33, %r3, -31, %r134;
	add.s32 	%r34, %r33, 1;
	add.s32 	%r35, %r33, 2;
	add.s32 	%r36, %r33, 3;
	add.s32 	%r37, %r33, 4;
	add.s32 	%r38, %r33, 5;
	add.s32 	%r39, %r33, 6;
	add.s32 	%r40, %r33, 7;
	or.b32  	%r41, %r132, %r156;
	add.s32 	%r42, %r33, 10;
	add.s32 	%r43, %r33, 11;
	add.s32 	%r44, %r33, 12;
	or.b32  	%r45, %r132, %r159;
	mul.lo.s32 	%r46, %r7, 12;
	shl.b32 	%r47, %r7, 4;
	shl.b32 	%r48, %r7, 3;
	mul.lo.s32 	%r49, %r7, 48;
	shl.b32 	%r50, %r7, 6;
	shl.b32 	%r51, %r7, 5;
	cvta.to.global.u64 	%rd3, %rd8;
	mov.u32 	%r164, _ZZ9cuda_gemmIiLi128ELi1ELi1ELi128ELi64ELi64ELi64ELi1ELi1EEviiiPT_S1_S1_iiiE11kron_fac_sh;
	mad.lo.s32 	%r165, %r4, 132, %r164;
	and.b32  	%r167, %r357, 124;
	add.s32 	%r52, %r165, %r167;
	shr.u32 	%r53, %r7, 4;
	mad.lo.s32 	%r54, %r10, 132, %r164;
	shr.u32 	%r55, %r1, 4;
	mov.b32 	%r345, 0;
	mov.pred 	%p44, -1;
$L__BB107_8:
	mov.pred 	%p1, %p44;
	setp.gt.u32 	%p10, %r1, 15;
	@%p10 bra 	$L__BB107_16;
	setp.eq.s32 	%p11, %r23, 3;
	add.s32 	%r57, %r345, %r20;
	mov.u32 	%r346, %r357;
	@%p11 bra 	$L__BB107_13;
	setp.eq.s32 	%p12, %r23, 0;
	add.s32 	%r168, %r57, %r24;
	mul.wide.u32 	%rd11, %r168, 4;
	add.s64 	%rd12, %rd1, %rd11;
	ld.global.v4.u32 	{%r169, %r170, %r171, %r172}, [%rd12];
	st.shared.v4.u32 	[%r25], {%r169, %r170, %r171, %r172};
	mov.u32 	%r346, %r21;
	@%p12 bra 	$L__BB107_13;
	setp.eq.s32 	%p13, %r23, 1;
	add.s32 	%r173, %r57, %r26;
	mul.wide.s32 	%rd13, %r173, 4;
	add.s64 	%rd14, %rd1, %rd13;
	ld.global.v4.u32 	{%r174, %r175, %r176, %r177}, [%rd14];
	st.shared.v4.u32 	[%r27], {%r174, %r175, %r176, %r177};
	mov.u32 	%r346, %r28;
	@%p13 bra 	$L__BB107_13;
	add.s32 	%r346, %r28, %r9;
	add.s32 	%r178, %r57, %r29;
	mul.wide.s32 	%rd15, %r178, 4;
	add.s64 	%rd16, %rd1, %rd15;
	ld.global.v4.u32 	{%r179, %r180, %r181, %r182}, [%rd16];
	shl.b32 	%r183, %r9, 2;
	add.s32 	%r184, %r27, %r183;
	st.shared.v4.u32 	[%r184], {%r179, %r180, %r181, %r182};
$L__BB107_13:
	setp.lt.u32 	%p14, %r22, 3;
	@%p14 bra 	$L__BB107_16;
	add.s32 	%r350, %r46, %r346;
	add.s32 	%r349, %r48, %r346;
	add.s32 	%r348, %r9, %r346;
	shl.b32 	%r185, %r346, 2;
	mov.u32 	%r186, _ZZ9cuda_gemmIiLi128ELi1ELi1ELi128ELi64ELi64ELi64ELi1ELi1EEviiiPT_S1_S1_iiiE3Ash;
	add.s32 	%r347, %r186, %r185;
$L__BB107_15:
	shr.u32 	%r187, %r346, 5;
	add.s32 	%r188, %r187, %r2;
	shl.b32 	%r189, %r188, 6;
	and.b32  	%r190, %r346, 28;
	add.s32 	%r191, %r57, %r190;
	add.s32 	%r192, %r191, %r189;
	mul.wide.s32 	%rd17, %r192, 4;
	add.s64 	%rd18, %rd1, %rd17;
	ld.global.v4.u32 	{%r193, %r194, %r195, %r196}, [%rd18];
	st.shared.v4.u32 	[%r347], {%r193, %r194, %r195, %r196};
	add.s32 	%r197, %r346, %r9;
	shr.u32 	%r198, %r348, 5;
	add.s32 	%r199, %r198, %r2;
	shl.b32 	%r200, %r199, 6;
	and.b32  	%r201, %r348, 28;
	add.s32 	%r202, %r57, %r201;
	add.s32 	%r203, %r202, %r200;
	mul.wide.s32 	%rd19, %r203, 4;
	add.s64 	%rd20, %rd1, %rd19;
	ld.global.v4.u32 	{%r204, %r205, %r206, %r207}, [%rd20];
	add.s32 	%r208, %r347, %r47;
	st.shared.v4.u32 	[%r208], {%r204, %r205, %r206, %r207};
	add.s32 	%r209, %r197, %r9;
	shr.u32 	%r210, %r349, 5;
	add.s32 	%r211, %r210, %r2;
	shl.b32 	%r212, %r211, 6;
	and.b32  	%r213, %r349, 28;
	add.s32 	%r214, %r57, %r213;
	add.s32 	%r215, %r214, %r212;
	mul.wide.s32 	%rd21, %r215, 4;
	add.s64 	%rd22, %rd1, %rd21;
	ld.global.v4.u32 	{%r216, %r217, %r218, %r219}, [%rd22];
	add.s32 	%r220, %r347, %r51;
	st.shared.v4.u32 	[%r220], {%r216, %r217, %r218, %r219};
	add.s32 	%r221, %r209, %r9;
	shr.u32 	%r222, %r350, 5;
	add.s32 	%r223, %r222, %r2;
	shl.b32 	%r224, %r223, 6;
	and.b32  	%r225, %r350, 28;
	add.s32 	%r226, %r57, %r225;
	add.s32 	%r227, %r226, %r224;
	mul.wide.s32 	%rd23, %r227, 4;
	add.s64 	%rd24, %rd1, %rd23;
	ld.global.v4.u32 	{%r228, %r229, %r230, %r231}, [%rd24];
	add.s32 	%r232, %r347, %r49;
	st.shared.v4.u32 	[%r232], {%r228, %r229, %r230, %r231};
	add.s32 	%r346, %r221, %r9;
	add.s32 	%r350, %r350, %r47;
	add.s32 	%r349, %r349, %r47;
	add.s32 	%r348, %r348, %r47;
	add.s32 	%r347, %r347, %r50;
	setp.lt.u32 	%p15, %r346, 64;
	@%p15 bra 	$L__BB107_15;
$L__BB107_16:
	shl.b32 	%r234, %r2, 6;
	add.s32 	%r64, %r345, %r234;
	mov.b32 	%r352, 0;
$L__BB107_17:
	mov.u32 	%r75, %r352;
	add.s32 	%r76, %r10, %r75;
	mov.u32 	%r353, %r55;
$L__BB107_18:
	add.s32 	%r235, %r64, %r353;
	shl.b32 	%r236, %r235, 6;
	add.s32 	%r237, %r236, %r76;
	mul.wide.u32 	%rd25, %r237, 4;
	add.s64 	%rd26, %rd3, %rd25;
	ld.global.u32 	%r238, [%rd26];
	shl.b32 	%r239, %r353, 2;
	add.s32 	%r240, %r54, %r239;
	st.shared.u32 	[%r240], %r238;
	add.s32 	%r353, %r353, %r53;
	setp.lt.u32 	%p16, %r353, 32;
	@%p16 bra 	$L__BB107_18;
	setp.gt.u32 	%p17, %r1, 63;
	bar.sync 	0;
	@%p17 bra 	$L__BB107_22;
	setp.ne.s32 	%p18, %r6, 0;
	ld.shared.u32 	%r241, [%r30];
	ld.shared.u32 	%r242, [%r31+56];
	ld.shared.u32 	%r243, [%r31+52];
	ld.shared.u32 	%r244, [%r31+48];
	ld.shared.u32 	%r245, [%r31+44];
	ld.shared.u32 	%r246, [%r31+40];
	ld.shared.u32 	%r247, [%r31+36];
	ld.shared.u32 	%r248, [%r32];
	ld.shared.u32 	%r249, [%r31+28];
	ld.shared.u32 	%r250, [%r31+24];
	ld.shared.u32 	%r251, [%r31+20];
	ld.shared.u32 	%r252, [%r31+16];
	ld.shared.u32 	%r253, [%r31+12];
	ld.shared.u32 	%r254, [%r31+8];
	ld.shared.u32 	%r255, [%r31+4];
	ld.shared.u32 	%r256, [%r31];
	ld.shared.u32 	%r257, [%r52];
	shfl.sync.idx.b32	%r258|%p19, %r257, %r33, 31, -1;
	mul.lo.s32 	%r259, %r258, %r256;
	shfl.sync.idx.b32	%r260|%p20, %r257, %r34, 31, -1;
	mad.lo.s32 	%r261, %r260, %r255, %r259;
	shfl.sync.idx.b32	%r262|%p21, %r257, %r35, 31, -1;
	mad.lo.s32 	%r263, %r262, %r254, %r261;
	shfl.sync.idx.b32	%r264|%p22, %r257, %r36, 31, -1;
	mad.lo.s32 	%r265, %r264, %r253, %r263;
	shfl.sync.idx.b32	%r266|%p23, %r257, %r37, 31, -1;
	mad.lo.s32 	%r267, %r266, %r252, %r265;
	shfl.sync.idx.b32	%r268|%p24, %r257, %r38, 31, -1;
	mad.lo.s32 	%r269, %r268, %r251, %r267;
	shfl.sync.idx.b32	%r270|%p25, %r257, %r39, 31, -1;
	mad.lo.s32 	%r271, %r270, %r250, %r269;
	shfl.sync.idx.b32	%r272|%p26, %r257, %r40, 31, -1;
	mad.lo.s32 	%r273, %r272, %r249, %r271;
	shfl.sync.idx.b32	%r274|%p27, %r257, %r41, 31, -1;
	mad.lo.s32 	%r275, %r274, %r248, %r273;
	add.s32 	%r276, %r33, 9;
	shfl.sync.idx.b32	%r277|%p28, %r257, %r276, 31, -1;
	mad.lo.s32 	%r278, %r277, %r247, %r275;
	shfl.sync.idx.b32	%r279|%p29, %r257, %r42, 31, -1;
	mad.lo.s32 	%r280, %r279, %r246, %r278;
	shfl.sync.idx.b32	%r281|%p30, %r257, %r43, 31, -1;
	mad.lo.s32 	%r282, %r281, %r245, %r280;
	shfl.sync.idx.b32	%r283|%p31, %r257, %r44, 31, -1;
	mad.lo.s32 	%r284, %r283, %r244, %r282;
	add.s32 	%r285, %r33, 13;
	shfl.sync.idx.b32	%r286|%p32, %r257, %r285, 31, -1;
	mad.lo.s32 	%r287, %r286, %r243, %r284;
	add.s32 	%r288, %r33, 14;
	shfl.sync.idx.b32	%r289|%p33, %r257, %r288, 31, -1;
	mad.lo.s32 	%r290, %r289, %r242, %r287;
	shfl.sync.idx.b32	%r291|%p34, %r257, %r45, 31, -1;
	mad.lo.s32 	%r292, %r291, %r241, %r290;
	add.s32 	%r293, %r4, %r75;
	shl.b32 	%r294, %r293, 1;
	or.b32  	%r79, %r294, %r3;
	shfl.sync.down.b32	%r295|%p35, %r292, 1, 7711, -1;
	add.s32 	%r80, %r295, %r292;
	@%p18 bra 	$L__BB107_22;
	shl.b32 	%r296, %r79, 2;
	mov.u32 	%r297, _ZZ9cuda_gemmIiLi128ELi1ELi1ELi128ELi64ELi64ELi64ELi1ELi1EEviiiPT_S1_S1_iiiE3Csh;
	add.s32 	%r298, %r297, %r296;
	ld.shared.u32 	%r299, [%r298];
	add.s32 	%r300, %r299, %r80;
	st.shared.u32 	[%r298], %r300;
$L__BB107_22:
	add.s32 	%r352, %r75, 16;
	setp.lt.u32 	%p36, %r75, 48;
	@%p36 bra 	$L__BB107_17;
	mov.b32 	%r345, 32;
	mov.pred 	%p44, 0;
	@%p1 bra 	$L__BB107_8;
	setp.gt.u32 	%p38, %r1, 31;
	bar.sync 	0;
	@%p38 bra 	$L__BB107_31;
	max.u32 	%r302, %r21, 128;
	setp.lt.u32 	%p39, %r21, 128;
	selp.u32 	%r303, 1, 0, %p39;
	add.s32 	%r304, %r21, %r303;
	sub.s32 	%r305, %r302, %r304;
	div.u32 	%r306, %r305, %r9;
	add.s32 	%r82, %r306, %r303;
	and.b32  	%r307, %r82, 3;
	setp.eq.s32 	%p40, %r307, 3;
	@%p40 bra 	$L__BB107_28;
	shl.b32 	%r308, %r1, 4;
	mov.u32 	%r309, _ZZ9cuda_gemmIiLi128ELi1ELi1ELi128ELi64ELi64ELi64ELi1ELi1EEviiiPT_S1_S1_iiiE3Csh;
	add.s32 	%r355, %r309, %r308;
	add.s32 	%r310, %r20, %r357;
	mul.wide.u32 	%rd27, %r310, 4;
	add.s64 	%rd36, %rd2, %rd27;
	mul.wide.u32 	%rd5, %r7, 16;
	add.s32 	%r311, %r82, 1;
	and.b32  	%r312, %r311, 3;
	neg.s32 	%r354, %r312;
$L__BB107_27:
	.pragma "nounroll";
	ld.shared.v4.u32 	{%r313, %r314, %r315, %r316}, [%r355];
	st.global.v4.u32 	[%rd36], {%r313, %r314, %r315, %r316};
	add.s32 	%r357, %r357, %r9;
	add.s32 	%r355, %r355, %r47;
	add.s64 	%rd36, %rd36, %rd5;
	add.s32 	%r354, %r354, 1;
	setp.ne.s32 	%p41, %r354, 0;
	@%p41 bra 	$L__BB107_27;
$L__BB107_28:
	setp.lt.u32 	%p42, %r82, 3;
	@%p42 bra 	$L__BB107_31;
	add.s32 	%r358, %r357, %r20;
	add.s32 	%r362, %r358, %r46;
	add.s32 	%r361, %r358, %r48;
	add.s32 	%r360, %r358, %r9;
	shl.b32 	%r317, %r357, 2;
	mov.u32 	%r318, _ZZ9cuda_gemmIiLi128ELi1ELi1ELi128ELi64ELi64ELi64ELi1ELi1EEviiiPT_S1_S1_iiiE3Csh;
	add.s32 	%r359, %r318, %r317;
$L__BB107_30:
	mul.wide.s32 	%rd28, %r362, 4;
	add.s64 	%rd29, %rd2, %rd28;
	mul.wide.s32 	%rd30, %r361, 4;
	add.s64 	%rd31, %rd2, %rd30;
	mul.wide.s32 	%rd32, %r360, 4;
	add.s64 	%rd33, %rd2, %rd32;
	mul.wide.s32 	%rd34, %r358, 4;
	add.s64 	%rd35, %rd2, %rd34;
	ld.shared.v4.u32 	{%r319, %r320, %r321, %r322}, [%r359];
	st.global.v4.u32 	[%rd35], {%r319, %r320, %r321, %r322};
	add.s32 	%r323, %r357, %r9;
	add.s32 	%r324, %r359, %r47;
	ld.shared.v4.u32 	{%r325, %r326, %r327, %r328}, [%r324];
	st.global.v4.u32 	[%rd33], {%r325, %r326, %r327, %r328};
	add.s32 	%r329, %r323, %r9;
	add.s32 	%r330, %r359, %r51;
	ld.shared.v4.u32 	{%r331, %r332, %r333, %r334}, [%r330];
	st.global.v4.u32 	[%rd31], {%r331, %r332, %r333, %r334};
	add.s32 	%r335, %r329, %r9;
	add.s32 	%r336, %r359, %r49;
	ld.shared.v4.u32 	{%r337, %r338, %r339, %r340}, [%r336];
	st.global.v4.u32 	[%rd29], {%r337, %r338, %r339, %r340};
	add.s32 	%r357, %r335, %r9;
	add.s32 	%r362, %r362, %r47;
	add.s32 	%r361, %r361, %r47;
	add.s32 	%r360, %r360, %r47;
	add.s32 	%r359, %r359, %r50;
	add.s32 	%r358, %r358, %r47;
	setp.lt.u32 	%p43, %r357, 128;
	@%p43 bra 	$L__BB107_30;
$L__BB107_31:
	ret;

}
	// .globl	_Z9cuda_gemmIiLi128ELi1ELi1ELi128ELi128ELi128ELi64ELi0ELi0EEviiiPT_S1_S1_iii
.visible .entry _Z9cuda_gemmIiLi128ELi1ELi1ELi128ELi128ELi128ELi64ELi0ELi0EEviiiPT_S1_S1_iii(
	.param .u32 _Z9cuda_gemmIiLi128ELi1ELi1ELi128ELi128ELi128ELi64ELi0ELi0EEviiiPT_S1_S1_iii_param_0,
	.param .u32 _Z9cuda_gemmIiLi128ELi1ELi1ELi128ELi128ELi128ELi64ELi0ELi0EEviiiPT_S1_S1_iii_param_1,
	.param .u32 _Z9cuda_gemmIiLi128ELi1ELi1ELi128ELi128ELi128ELi64ELi0ELi0EEviiiPT_S1_S1_iii_param_2,
	.param .u64 .ptr .align 1 _Z9cuda_gemmIiLi128ELi1ELi1ELi128ELi128ELi128ELi64ELi0ELi0EEviiiPT_S1_S1_iii_param_3,
	.param .u64 .ptr .align 1 _Z9cuda_gemmIiLi128ELi1ELi1ELi128ELi128ELi128ELi64ELi0ELi0EEviiiPT_S1_S1_iii_param_4,
	.param .u64 .ptr .align 1 _Z9cuda_gemmIiLi128ELi1ELi1ELi128ELi128ELi128ELi64ELi0ELi0EEviiiPT_S1_S1_iii_param_5,
	.param .u32 _Z9cuda_gemmIiLi128ELi1ELi1ELi128ELi128ELi128ELi64ELi0ELi0EEviiiPT_S1_S1_iii_param_6,
	.param .u32 _Z9cuda_gemmIiLi128ELi1ELi1ELi128ELi128ELi128ELi64ELi0ELi0EEviiiPT_S1_S1_iii_param_7,
	.param .u32 _Z9cuda_gemmIiLi128ELi1ELi1ELi128ELi128ELi128ELi64ELi0ELi0EEviiiPT_S1_S1_iii_param_8
)
.maxntid 128
{
	.reg .pred 	%p<98>;
	.reg .b16 	%rs<3>;
	.reg .b32 	%r<649>;
	.reg .b64 	%rd<35>;
	// demoted variable
	.shared .align 128 .b8 _ZZ9cuda_gemmIiLi128ELi1ELi1ELi128ELi128ELi128ELi64ELi0ELi0EEviiiPT_S1_S1_iiiE11kron_fac_sh[2112];
	// demoted variable
	.shared .align 128 .b8 _ZZ9cuda_gemmIiLi128ELi1ELi1ELi128ELi128ELi128ELi64ELi0ELi0EEviiiPT_S1_S1_iiiE3Ash[128];
	// demoted variable
	.shared .align 128 .b8 _ZZ9cuda_gemmIiLi128ELi1ELi1ELi128ELi128ELi128ELi64ELi0ELi0EEviiiPT_S1_S1_iiiE3Csh[256];
	ld.param.u64 	%rd6, [_Z9cuda_gemmIiLi128ELi1ELi1ELi128ELi128ELi128ELi64ELi0ELi0EEviiiPT_S1_S1_iii_param_3];
	ld.param.u32 	%r225, [_Z9cuda_gemmIiLi128ELi1ELi1ELi128ELi128ELi128ELi64ELi0ELi0EEviiiPT_S1_S1_iii_param_6];
	ld.param.u32 	%r226, [_Z9cuda_gemmIiLi128ELi1ELi1ELi128ELi128ELi128ELi64ELi0ELi0EEviiiPT_S1_S1_iii_param_7];
	cvta.to.global.u64 	%rd1, %rd6;
	mov.u32 	%r643, %tid.x;
	div.s32 	%r2, 128, %r226;
	min.s32 	%r227, %r2, 64;
	shl.b32 	%r3, %r227, 1;
	div.u32 	%r5, %r643, %r3;
	mul.lo.s32 	%r228, %r5, %r3;
	sub.s32 	%r229, %r643, %r228;
	shr.u32 	%r4, %r229, 1;
	mov.u32 	%r6, %ctaid.y;
	mov.u32 	%r230, %nctaid.y;
	setp.ge.u32 	%p2, %r6, %r230;
	@%p2 bra 	$L__BB108_100;
	and.b32  	%r7, %r643, 1;
	mov.u32 	%r8, %ntid.x;
	shl.b32 	%r9, %r8, 2;
	and.b32  	%r10, %r4, 15;
	shl.b32 	%r231, %r643, 4;
	and.b32  	%r11, %r231, 16;
	min.s32 	%r12, %r225, 16;
	setp.gt.u32 	%p3, %r643, 63;
	@%p3 bra 	$L__BB108_6;
	add.s32 	%r232, %r643, %r8;
	max.u32 	%r233, %r232, 64;
	setp.lt.u32 	%p4, %r232, 64;
	selp.u32 	%r234, 1, 0, %p4;
	add.s32 	%r235, %r232, %r234;
	sub.s32 	%r236, %r233, %r235;
	div.u32 	%r237, %r236, %r8;
	add.s32 	%r13, %r237, %r234;
	and.b32  	%r238, %r13, 3;
	setp.eq.s32 	%p5, %r238, 3;
	mov.u32 	%r595, %r643;
	@%p5 bra 	$L__BB108_5;
	add.s32 	%r240, %r13, 1;
	and.b32  	%r14, %r240, 3;
	mov.b32 	%r594, 0;
	mov.u32 	%r595, %r643;
$L__BB108_4:
	.pragma "nounroll";
	shl.b32 	%r241, %r595, 2;
	mov.u32 	%r242, _ZZ9cuda_gemmIiLi128ELi1ELi1ELi128ELi128ELi128ELi64ELi0ELi0EEviiiPT_S1_S1_iiiE3Csh;
	add.s32 	%r243, %r242, %r241;
	mov.b32 	%r244, 0;
	st.shared.u32 	[%r243], %r244;
	add.s32 	%r595, %r595, %r8;
	add.s32 	%r594, %r594, 1;
	setp.ne.s32 	%p6, %r594, %r14;
	@%p6 bra 	$L__BB108_4;
$L__BB108_5:
	setp.lt.u32 	%p7, %r13, 3;
	@%p7 bra 	$L__BB108_6;
	bra.uni 	$L__BB108_101;
$L__BB108_6:
	ld.param.u64 	%rd33, [_Z9cuda_gemmIiLi128ELi1ELi1ELi128ELi128ELi128ELi64ELi0ELi0EEviiiPT_S1_S1_iii_param_4];
	ld.param.u32 	%r590, [_Z9cuda_gemmIiLi128ELi1ELi1ELi128ELi128ELi128ELi64ELi0ELi0EEviiiPT_S1_S1_iii_param_2];
	mov.u32 	%r253, %ctaid.x;
	shl.b32 	%r254, %r253, 6;
	and.b32  	%r255, %r254, -128;
	and.b32  	%r256, %r643, 15;
	shl.b32 	%r257, %r643, 2;
	add.s32 	%r259, %r257, %r9;
	max.u32 	%r260, %r259, 32;
	setp.lt.u32 	%p10, %r259, 32;
	selp.u32 	%r261, 1, 0, %p10;
	or.b32  	%r262, %r259, %r261;
	sub.s32 	%r263, %r260, %r262;
	div.u32 	%r264, %r263, %r9;
	add.s32 	%r20, %r264, %r261;
	add.s32 	%r265, %r4, 1;
	and.b32  	%r21, %r265, 15;
	add.s32 	%r266, %r4, 2;
	and.b32  	%r22, %r266, 15;
	add.s32 	%r267, %r4, 3;
	and.b32  	%r23, %r267, 15;
	add.s32 	%r268, %r4, 4;
	and.b32  	%r24, %r268, 15;
	add.s32 	%r269, %r4, 5;
	and.b32  	%r25, %r269, 15;
	add.s32 	%r270, %r4, 6;
	and.b32  	%r26, %r270, 15;
	add.s32 	%r271, %r4, 7;
	and.b32  	%r27, %r271, 15;
	xor.b32  	%r28, %r10, 8;
	add.s32 	%r272, %r4, 9;
	and.b32  	%r29, %r272, 15;
	add.s32 	%r273, %r4, 10;
	and.b32  	%r30, %r273, 15;
	add.s32 	%r274, %r4, 11;
	and.b32  	%r31, %r274, 15;
	add.s32 	%r275, %r4, 12;
	and.b32  	%r32, %r275, 15;
	add.s32 	%r276, %r4, 13;
	and.b32  	%r33, %r276, 15;
	add.s32 	%r277, %r4, 14;
	and.b32  	%r34, %r277, 15;
	add.s32 	%r278, %r4, -1;
	and.b32  	%r35, %r278, 15;
	add.s32 	%r36, %r11, %r10;
	add.s32 	%r37, %r11, %r21;
	add.s32 	%r38, %r11, %r22;
	add.s32 	%r39, %r11, %r23;
	add.s32 	%r40, %r11, %r24;
	add.s32 	%r41, %r11, %r25;
	add.s32 	%r42, %r11, %r26;
	add.s32 	%r43, %r11, %r27;
	add.s32 	%r44, %r11, %r28;
	add.s32 	%r45, %r11, %r29;
	add.s32 	%r46, %r11, %r30;
	add.s32 	%r47, %r11, %r31;
	add.s32 	%r48, %r11, %r32;
	add.s32 	%r49, %r11, %r33;
	add.s32 	%r50, %r11, %r34;
	add.s32 	%r51, %r11, %r35;
	setp.lt.s32 	%p11, %r10, %r226;
	selp.b32 	%r279, 0, %r226, %p11;
	sub.s32 	%r52, %r10, %r279;
	add.s32 	%r280, %r10, 1;
	setp.lt.s32 	%p12, %r280, %r226;
	selp.b32 	%r281, 0, %r226, %p12;
	sub.s32 	%r53, %r280, %r281;
	add.s32 	%r282, %r10, 2;
	setp.lt.s32 	%p13, %r282, %r226;
	selp.b32 	%r283, 0, %r226, %p13;
	sub.s32 	%r54, %r282, %r283;
	add.s32 	%r284, %r10, 3;
	setp.lt.s32 	%p14, %r284, %r226;
	selp.b32 	%r285, 0, %r226, %p14;
	sub.s32 	%r55, %r284, %r285;
	add.s32 	%r286, %r10, 4;
	setp.lt.s32 	%p15, %r286, %r226;
	selp.b32 	%r287, 0, %r226, %p15;
	sub.s32 	%r56, %r286, %r287;
	add.s32 	%r288, %r10, 5;
	setp.lt.s32 	%p16, %r288, %r226;
	selp.b32 	%r289, 0, %r226, %p16;
	sub.s32 	%r57, %r288, %r289;
	add.s32 	%r290, %r10, 6;
	setp.lt.s32 	%p17, %r290, %r226;
	selp.b32 	%r291, 0, %r226, %p17;
	sub.s32 	%r58, %r290, %r291;
	add.s32 	%r292, %r10, 7;
	setp.lt.s32 	%p18, %r292, %r226;
	selp.b32 	%r293, 0, %r226, %p18;
	sub.s32 	%r59, %r292, %r293;
	add.s32 	%r294, %r10, 8;
	setp.lt.s32 	%p19, %r294, %r226;
	selp.b32 	%r295, 0, %r226, %p19;
	sub.s32 	%r60, %r294, %r295;
	add.s32 	%r296, %r10, 9;
	setp.lt.s32 	%p20, %r296, %r226;
	selp.b32 	%r297, 0, %r226, %p20;
	sub.s32 	%r61, %r296, %r297;
	add.s32 	%r298, %r10, 10;
	setp.lt.s32 	%p21, %r298, %r226;
	selp.b32 	%r299, 0, %r226, %p21;
	sub.s32 	%r62, %r298, %r299;
	add.s32 	%r300, %r10, 11;
	setp.lt.s32 	%p22, %r300, %r226;
	selp.b32 	%r301, 0, %r226, %p22;
	sub.s32 	%r63, %r300, %r301;
	add.s32 	%r302, %r10, 12;
	setp.lt.s32 	%p23, %r302, %r226;
	selp.b32 	%r303, 0, %r226, %p23;
	sub.s32 	%r64, %r302, %r303;
	add.s32 	%r304, %r10, 13;
	setp.lt.s32 	%p24, %r304, %r226;
	selp.b32 	%r305, 0, %r226, %p24;
	sub.s32 	%r65, %r304, %r305;
	add.s32 	%r306, %r10, 14;
	setp.lt.s32 	%p25, %r306, %r226;
	selp.b32 	%r307, 0, %r226, %p25;
	sub.s32 	%r66, %r306, %r307;
	add.s32 	%r308, %r10, 15;
	setp.lt.s32 	%p26, %r308, %r226;
	selp.b32 	%r309, 0, %r226, %p26;
	sub.s32 	%r67, %r308, %r309;
	mad.lo.s32 	%r310, %r6, %r590, %r255;
	mov.u32 	%r311, %ctaid.z;
	shl.b32 	%r312, %r311, 6;
	add.s32 	%r68, %r310, %r312;
	cvt.u16.u32 	%rs1, %r3;
	div.s16 	%rs2, 128, %rs1;
	cvt.s32.s16 	%r69, %rs2;
	and.b32  	%r70, %r643, 31;
	cvta.to.global.u64 	%rd2, %rd33;
	shr.u32 	%r71, %r8, 4;
	mov.u32 	%r313, _ZZ9cuda_gemmIiLi128ELi1ELi1ELi128ELi128ELi128ELi64ELi0ELi0EEviiiPT_S1_S1_iiiE11kron_fac_sh;
	mad.lo.s32 	%r72, %r256, 132, %r313;
	and.b32  	%r314, %r254, 64;
	or.b32  	%r73, %r314, %r256;
	mov.b32 	%r597, 0;
	mov.pred 	%p97, -1;
	shl.b32 	%r448, %r70, 2;
	shl.b32 	%r451, %r36, 2;
	shl.b32 	%r454, %r37, 2;
	shl.b32 	%r457, %r38, 2;
	shl.b32 	%r460, %r39, 2;
	shl.b32 	%r463, %r40, 2;
	shl.b32 	%r466, %r41, 2;
	shl.b32 	%r469, %r42, 2;
	shl.b32 	%r472, %r43, 2;
	shl.b32 	%r475, %r44, 2;
	shl.b32 	%r478, %r45, 2;
	shl.b32 	%r481, %r46, 2;
	shl.b32 	%r484, %r47, 2;
	shl.b32 	%r487, %r48, 2;
	shl.b32 	%r490, %r49, 2;
	shl.b32 	%r493, %r50, 2;
	shl.b32 	%r496, %r51, 2;
$L__BB108_7:
	mov.pred 	%p1, %p97;
	setp.gt.u32 	%p27, %r643, 7;
	@%p27 bra 	$L__BB108_15;
	ld.param.u32 	%r591, [_Z9cuda_gemmIiLi128ELi1ELi1ELi128ELi128ELi128ELi64ELi0ELi0EEviiiPT_S1_S1_iii_param_2];
	shl.b32 	%r598, %r643, 2;
	and.b32  	%r315, %r20, 3;
	setp.eq.s32 	%p28, %r315, 3;
	mov.u32 	%r316, %ctaid.x;
	shl.b32 	%r317, %r316, 6;
	and.b32  	%r318, %r317, -128;
	mov.u32 	%r319, %ctaid.z;
	shl.b32 	%r320, %r319, 6;
	add.s32 	%r321, %r318, %r320;
	mad.lo.s32 	%r322, %r6, %r591, %r321;
	add.s32 	%r78, %r322, %r597;
	@%p28 bra 	$L__BB108_12;
	shl.b32 	%r323, %r643, 2;
	shl.b32 	%r324, %r8, 2;
	add.s32 	%r598, %r323, %r324;
	and.b32  	%r325, %r20, 3;
	setp.eq.s32 	%p29, %r325, 0;
	add.s32 	%r326, %r78, %r323;
	mul.wide.s32 	%rd7, %r326, 4;
	add.s64 	%rd8, %rd1, %rd7;
	ld.global.v4.u32 	{%r327, %r328, %r329, %r330}, [%rd8];
	shl.b32 	%r331, %r643, 4;
	mov.u32 	%r332, _ZZ9cuda_gemmIiLi128ELi1ELi1ELi128ELi128ELi128ELi64ELi0ELi0EEviiiPT_S1_S1_iiiE3Ash;
	add.s32 	%r333, %r332, %r331;
	st.shared.v4.u32 	[%r333], {%r327, %r328, %r329, %r330};
	@%p29 bra 	$L__BB108_12;
	shl.b32 	%r81, %r8, 2;
	add.s32 	%r80, %r598, %r81;
	and.b32  	%r334, %r20, 3;
	setp.eq.s32 	%p30, %r334, 1;
	add.s32 	%r335, %r78, %r598;
	mul.wide.s32 	%rd9, %r335, 4;
	add.s64 	%rd10, %rd1, %rd9;
	ld.global.v4.u32 	{%r336, %r337, %r338, %r339}, [%rd10];
	shl.b32 	%r340, %r643, 4;
	mov.u32 	%r341, _ZZ9cuda_gemmIiLi128ELi1ELi1ELi128ELi128ELi128ELi64ELi0ELi0EEviiiPT_S1_S1_iiiE3Ash;
	add.s32 	%r342, %r341, %r340;
	shl.b32 	%r343, %r8, 4;
	add.s32 	%r344, %r342, %r343;
	st.shared.v4.u32 	[%r344], {%r336, %r337, %r338, %r339};
	mov.u32 	%r598, %r80;
	@%p30 bra 	$L__BB108_12;
	add.s32 	%r598, %r80, %r81;
	add.s32 	%r345, %r78, %r80;
	mul.wide.s32 	%rd11, %r345, 4;
	add.s64 	%rd12, %rd1, %rd11;
	ld.global.v4.u32 	{%r346, %r347, %r348, %r349}, [%rd12];
	shl.b32 	%r350, %r643, 4;
	mov.u32 	%r351, _ZZ9cuda_gemmIiLi128ELi1ELi1ELi128ELi128ELi128ELi64ELi0ELi0EEviiiPT_S1_S1_iiiE3Ash;
	add.s32 	%r352, %r351, %r350;
	shl.b32 	%r353, %r81, 2;
	add.s32 	%r354, %r352, %r353;
	add.s32 	%r355, %r354, %r353;
	st.shared.v4.u32 	[%r355], {%r346, %r347, %r348, %r349};
$L__BB108_12:
	setp.lt.u32 	%p31, %r20, 3;
	@%p31 bra 	$L__BB108_15;
	add.s32 	%r356, %r68, %r598;
	add.s32 	%r599, %r356, %r597;
	mad.lo.s32 	%r603, %r8, 12, %r599;
	shl.b32 	%r357, %r8, 3;
	add.s32 	%r602, %r599, %r357;
	shl.b32 	%r358, %r8, 2;
	add.s32 	%r601, %r599, %r358;
	shl.b32 	%r359, %r598, 2;
	mov.u32 	%r360, _ZZ9cuda_gemmIiLi128ELi1ELi1ELi128ELi128ELi128ELi64ELi0ELi0EEviiiPT_S1_S1_iiiE3Ash;
	add.s32 	%r600, %r360, %r359;
$L__BB108_14:
	mul.wide.s32 	%rd13, %r603, 4;
	add.s64 	%rd14, %rd1, %rd13;
	mul.wide.s32 	%rd15, %r602, 4;
	add.s64 	%rd16, %rd1, %rd15;
	mul.wide.s32 	%rd17, %r601, 4;
	add.s64 	%rd18, %rd1, %rd17;
	mul.wide.s32 	%rd19, %r599, 4;
	add.s64 	%rd20, %rd1, %rd19;
	ld.global.v4.u32 	{%r361, %r362, %r363, %r364}, [%rd20];
	st.shared.v4.u32 	[%r600], {%r361, %r362, %r363, %r364};
	shl.b32 	%r365, %r8, 2;
	add.s32 	%r366, %r598, %r365;
	ld.global.v4.u32 	{%r367, %r368, %r369, %r370}, [%rd18];
	shl.b32 	%r371, %r8, 4;
	add.s32 	%r372, %r600, %r371;
	st.shared.v4.u32 	[%r372], {%r367, %r368, %r369, %r370};
	add.s32 	%r373, %r366, %r365;
	ld.global.v4.u32 	{%r374, %r375, %r376, %r377}, [%rd16];
	shl.b32 	%r378, %r8, 5;
	add.s32 	%r379, %r600, %r378;
	st.shared.v4.u32 	[%r379], {%r374, %r375, %r376, %r377};
	add.s32 	%r380, %r373, %r365;
	ld.global.v4.u32 	{%r381, %r382, %r383, %r384}, [%rd14];
	mad.lo.s32 	%r385, %r8, 48, %r600;
	st.shared.v4.u32 	[%r385], {%r381, %r382, %r383, %r384};
	add.s32 	%r598, %r380, %r365;
	add.s32 	%r603, %r603, %r371;
	add.s32 	%r602, %r602, %r371;
	add.s32 	%r601, %r601, %r371;
	shl.b32 	%r386, %r8, 6;
	add.s32 	%r600, %r600, %r386;
	add.s32 	%r599, %r599, %r371;
	setp.lt.u32 	%p32, %r598, 32;
	@%p32 bra 	$L__BB108_14;
$L__BB108_15:
	mov.u32 	%r388, %ctaid.z;
	shl.b32 	%r389, %r388, 6;
	add.s32 	%r89, %r597, %r389;
	mov.b32 	%r605, 0;
$L__BB108_16:
	mov.u32 	%r102, %r605;
	shr.u32 	%r606, %r643, 4;
	add.s32 	%r104, %r73, %r102;
$L__BB108_17:
	add.s32 	%r390, %r89, %r606;
	mad.lo.s32 	%r391, %r390, %r225, %r104;
	mul.wide.s32 	%rd21, %r391, 4;
	add.s64 	%rd22, %rd2, %rd21;
	ld.global.u32 	%r392, [%rd22];
	shl.b32 	%r393, %r606, 2;
	add.s32 	%r394, %r72, %r393;
	st.shared.u32 	[%r394], %r392;
	add.s32 	%r606, %r606, %r71;
	setp.lt.u32 	%p33, %r606, 32;
	@%p33 bra 	$L__BB108_17;
	setp.lt.s32 	%p34, %r2, 1;
	bar.sync 	0;
	@%p34 bra 	$L__BB108_91;
	mov.b32 	%r607, 0;
$L__BB108_20:
	setp.ge.s32 	%p35, %r5, %r12;
	add.s32 	%r108, %r607, %r4;
	shl.b32 	%r396, %r108, 5;
	or.b32  	%r397, %r396, %r11;
	add.s32 	%r398, %r397, %r10;
	shl.b32 	%r399, %r398, 2;
	mov.u32 	%r400, _ZZ9cuda_gemmIiLi128ELi1ELi1ELi128ELi128ELi128ELi64ELi0ELi0EEviiiPT_S1_S1_iiiE3Ash;
	add.s32 	%r401, %r400, %r399;
	ld.shared.u32 	%r109, [%r401];
	add.s32 	%r402, %r397, %r21;
	shl.b32 	%r403, %r402, 2;
	add.s32 	%r404, %r400, %r403;
	ld.shared.u32 	%r110, [%r404];
	add.s32 	%r405, %r397, %r22;
	shl.b32 	%r406, %r405, 2;
	add.s32 	%r407, %r400, %r406;
	ld.shared.u32 	%r111, [%r407];
	add.s32 	%r408, %r397, %r23;
	shl.b32 	%r409, %r408, 2;
	add.s32 	%r410, %r400, %r409;
	ld.shared.u32 	%r112, [%r410];
	add.s32 	%r411, %r397, %r24;
	shl.b32 	%r412, %r411, 2;
	add.s32 	%r413, %r400, %r412;
	ld.shared.u32 	%r113, [%r413];
	add.s32 	%r414, %r397, %r25;
	shl.b32 	%r415, %r414, 2;
	add.s32 	%r416, %r400, %r415;
	ld.shared.u32 	%r114, [%r416];
	add.s32 	%r417, %r397, %r26;
	shl.b32 	%r418, %r417, 2;
	add.s32 	%r419, %r400, %r418;
	ld.shared.u32 	%r115, [%r419];
	add.s32 	%r420, %r397, %r27;
	shl.b32 	%r421, %r420, 2;
	add.s32 	%r422, %r400, %r421;
	ld.shared.u32 	%r116, [%r422];
	add.s32 	%r423, %r397, %r28;
	shl.b32 	%r424, %r423, 2;
	add.s32 	%r425, %r400, %r424;
	ld.shared.u32 	%r117, [%r425];
	add.s32 	%r426, %r397, %r29;
	shl.b32 	%r427, %r426, 2;
	add.s32 	%r428, %r400, %r427;
	ld.shared.u32 	%r118, [%r428];
	add.s32 	%r429, %r397, %r30;
	shl.b32 	%r430, %r429, 2;
	add.s32 	%r431, %r400, %r430;
	ld.shared.u32 	%r119, [%r431];
	add.s32 	%r432, %r397, %r31;
	shl.b32 	%r433, %r432, 2;
	add.s32 	%r434, %r400, %r433;
	ld.shared.u32 	%r120, [%r434];
	add.s32 	%r435, %r397, %r32;
	shl.b32 	%r436, %r435, 2;
	add.s32 	%r437, %r400, %r436;
	ld.shared.u32 	%r121, [%r437];
	add.s32 	%r438, %r397, %r33;
	shl.b32 	%r439, %r438, 2;
	add.s32 	%r440, %r400, %r439;
	ld.shared.u32 	%r122, [%r440];
	add.s32 	%r441, %r397, %r34;
	shl.b32 	%r442, %r441, 2;
	add.s32 	%r443, %r400, %r442;
	ld.shared.u32 	%r123, [%r443];
	add.s32 	%r444, %r397, %r35;
	shl.b32 	%r445, %r444, 2;
	add.s32 	%r446, %r400, %r445;
	ld.shared.u32 	%r124, [%r446];
	@%p35 bra 	$L__BB108_90;
	mov.u32 	%r608, %r5;
$L__BB108_22:
	setp.gt.u32 	%p36, %r226, 64;
	mov.u32 	%r447, _ZZ9cuda_gemmIiLi128ELi1ELi1ELi128ELi128ELi128ELi64ELi0ELi0EEviiiPT_S1_S1_iiiE11kron_fac_sh;
	mad.lo.s32 	%r126, %r608, 132, %r447;
	add.s32 	%r449, %r126, %r448;
	ld.shared.u32 	%r127, [%r449];
	@%p36 bra 	$L__BB108_55;
	setp.eq.s32 	%p53, %r226, 0;
	mov.b32 	%r610, 0;
	@%p53 bra 	$L__BB108_25;
	shfl.sync.idx.b32	%r500|%p54, %r127, %r52, 31, -1;
	mul.lo.s32 	%r610, %r500, %r109;
$L__BB108_25:
	setp.lt.s32 	%p55, %r226, 2;
	@%p55 bra 	$L__BB108_27;
	shfl.sync.idx.b32	%r501|%p56, %r127, %r53, 31, -1;
	mad.lo.s32 	%r610, %r501, %r110, %r610;
$L__BB108_27:
	setp.lt.s32 	%p57, %r226, 3;
	@%p57 bra 	$L__BB108_29;
	shfl.sync.idx.b32	%r502|%p58, %r127, %r54, 31, -1;
	mad.lo.s32 	%r610, %r502, %r111, %r610;
$L__BB108_29:
	setp.lt.s32 	%p59, %r226, 4;
	@%p59 bra 	$L__BB108_31;
	shfl.sync.idx.b32	%r503|%p60, %r127, %r55, 31, -1;
	mad.lo.s32 	%r610, %r503, %r112, %r610;
$L__BB108_31:
	setp.lt.s32 	%p61, %r226, 5;
	@%p61 bra 	$L__BB108_33;
	shfl.sync.idx.b32	%r504|%p62, %r127, %r56, 31, -1;
	mad.lo.s32 	%r610, %r504, %r113, %r610;
$L__BB108_33:
	setp.lt.s32 	%p63, %r226, 6;
	@%p63 bra 	$L__BB108_35;
	shfl.sync.idx.b32	%r505|%p64, %r127, %r57, 31, -1;
	mad.lo.s32 	%r610, %r505, %r114, %r610;
$L__BB108_35:
	setp.lt.s32 	%p65, %r226, 7;
	@%p65 bra 	$L__BB108_37;
	shfl.sync.idx.b32	%r506|%p66, %r127, %r58, 31, -1;
	mad.lo.s32 	%r610, %r506, %r115, %r610;
$L__BB108_37:
	setp.lt.s32 	%p67, %r226, 8;
	@%p67 bra 	$L__BB108_39;
	shfl.sync.idx.b32	%r507|%p68, %r127, %r59, 31, -1;
	mad.lo.s32 	%r610, %r507, %r116, %r610;
$L__BB108_39:
	setp.lt.s32 	%p69, %r226, 9;
	@%p69 bra 	$L__BB108_41;
	shfl.sync.idx.b32	%r508|%p70, %r127, %r60, 31, -1;
	mad.lo.s32 	%r610, %r508, %r117, %r610;
$L__BB108_41:
	setp.lt.s32 	%p71, %r226, 10;
	@%p71 bra 	$L__BB108_43;
	shfl.sync.idx.b32	%r509|%p72, %r127, %r61, 31, -1;
	mad.lo.s32 	%r610, %r509, %r118, %r610;
$L__BB108_43:
	setp.lt.s32 	%p73, %r226, 11;
	@%p73 bra 	$L__BB108_45;
	shfl.sync.idx.b32	%r510|%p74, %r127, %r62, 31, -1;
	mad.lo.s32 	%r610, %r510, %r119, %r610;
$L__BB108_45:
	setp.lt.s32 	%p75, %r226, 12;
	@%p75 bra 	$L__BB108_47;
	shfl.sync.idx.b32	%r511|%p76, %r127, %r63, 31, -1;
	mad.lo.s32 	%r610, %r511, %r120, %r610;
$L__BB108_47:
	setp.lt.s32 	%p77, %r226, 13;
	@%p77 bra 	$L__BB108_49;
	shfl.sync.idx.b32	%r512|%p78, %r127, %r64, 31, -1;
	mad.lo.s32 	%r610, %r512, %r121, %r610;
$L__BB108_49:
	setp.lt.s32 	%p79, %r226, 14;
	@%p79 bra 	$L__BB108_51;
	shfl.sync.idx.b32	%r513|%p80, %r127, %r65, 31, -1;
	mad.lo.s32 	%r610, %r513, %r122, %r610;
$L__BB108_51:
	setp.lt.s32 	%p81, %r226, 15;
	@%p81 bra 	$L__BB108_53;
	shfl.sync.idx.b32	%r514|%p82, %r127, %r66, 31, -1;
	mad.lo.s32 	%r610, %r514, %r123, %r610;
$L__BB108_53:
	setp.lt.s32 	%p83, %r226, 16;
	@%p83 bra 	$L__BB108_87;
	shfl.sync.idx.b32	%r515|%p84, %r127, %r67, 31, -1;
	mad.lo.s32 	%r610, %r515, %r124, %r610;
	bra.uni 	$L__BB108_87;
$L__BB108_55:
	setp.lt.s32 	%p37, %r226, 1;
	mov.b32 	%r610, 0;
	@%p37 bra 	$L__BB108_57;
	add.s32 	%r452, %r126, %r451;
	ld.shared.u32 	%r453, [%r452];
	mul.lo.s32 	%r610, %r453, %r109;
$L__BB108_57:
	setp.lt.s32 	%p38, %r226, 2;
	@%p38 bra 	$L__BB108_59;
	add.s32 	%r455, %r126, %r454;
	ld.shared.u32 	%r456, [%r455];
	mad.lo.s32 	%r610, %r456, %r110, %r610;
$L__BB108_59:
	setp.lt.s32 	%p39, %r226, 3;
	@%p39 bra 	$L__BB108_61;
	add.s32 	%r458, %r126, %r457;
	ld.shared.u32 	%r459, [%r458];
	mad.lo.s32 	%r610, %r459, %r111, %r610;
$L__BB108_61:
	setp.lt.s32 	%p40, %r226, 4;
	@%p40 bra 	$L__BB108_63;
	add.s32 	%r461, %r126, %r460;
	ld.shared.u32 	%r462, [%r461];
	mad.lo.s32 	%r610, %r462, %r112, %r610;
$L__BB108_63:
	setp.lt.s32 	%p41, %r226, 5;
	@%p41 bra 	$L__BB108_65;
	add.s32 	%r464, %r126, %r463;
	ld.shared.u32 	%r465, [%r464];
	mad.lo.s32 	%r610, %r465, %r113, %r610;
$L__BB108_65:
	setp.lt.s32 	%p42, %r226, 6;
	@%p42 bra 	$L__BB108_67;
	add.s32 	%r467, %r126, %r466;
	ld.shared.u32 	%r468, [%r467];
	mad.lo.s32 	%r610, %r468, %r114, %r610;
$L__BB108_67:
	setp.lt.s32 	%p43, %r226, 7;
	@%p43 bra 	$L__BB108_69;
	add.s32 	%r470, %r126, %r469;
	ld.shared.u32 	%r471, [%r470];
	mad.lo.s32 	%r610, %r471, %r115, %r610;
$L__BB108_69:
	setp.lt.s32 	%p44, %r226, 8;
	@%p44 bra 	$L__BB108_71;
	add.s32 	%r473, %r126, %r472;
	ld.shared.u32 	%r474, [%r473];
	mad.lo.s32 	%r610, %r474, %r116, %r610;
$L__BB108_71:
	setp.lt.s32 	%p45, %r226, 9;
	@%p45 bra 	$L__BB108_73;
	add.s32 	%r476, %r126, %r475;
	ld.shared.u32 	%r477, [%r476];
	mad.lo.s32 	%r610, %r477, %r117, %r610;
$L__BB108_73:
	setp.lt.s32 	%p46, %r226, 10;
	@%p46 bra 	$L__BB108_75;
	add.s32 	%r479, %r126, %r478;
	ld.shared.u32 	%r480, [%r479];
	mad.lo.s32 	%r610, %r480, %r118, %r610;
$L__BB108_75:
	setp.lt.s32 	%p47, %r226, 11;
	@%p47 bra 	$L__BB108_77;
	add.s32 	%r482, %r126, %r481;
	ld.shared.u32 	%r483, [%r482];
	mad.lo.s32 	%r610, %r483, %r119, %r610;
$L__BB108_77:
	setp.lt.s32 	%p48, %r226, 12;
	@%p48 bra 	$L__BB108_79;
	add.s32 	%r485, %r126, %r484;
	ld.shared.u32 	%r486, [%r485];
	mad.lo.s32 	%r610, %r486, %r120, %r610;
$L__BB108_79:
	setp.lt.s32 	%p49, %r226, 13;
	@%p49 bra 	$L__BB108_81;
	add.s32 	%r488, %r126, %r487;
	ld.shared.u32 	%r489, [%r488];
	mad.lo.s32 	%r610, %r489, %r121, %r610;
$L__BB108_81:
	setp.lt.s32 	%p50, %r226, 14;
	@%p50 bra 	$L__BB108_83;
	add.s32 	%r491, %r126, %r490;
	ld.shared.u32 	%r492, [%r491];
	mad.lo.s32 	%r610, %r492, %r122, %r610;
$L__BB108_83:
	setp.lt.s32 	%p51, %r226, 15;
	@%p51 bra 	$L__BB108_85;
	add.s32 	%r494, %r126, %r493;
	ld.shared.u32 	%r495, [%r494];
	mad.lo.s32 	%r610, %r495, %r123, %r610;
$L__BB108_85:
	setp.lt.s32 	%p52, %r226, 16;
	@%p52 bra 	$L__BB108_87;
	add.s32 	%r497, %r126, %r496;
	ld.shared.u32 	%r498, [%r497];
	mad.lo.s32 	%r610, %r498, %r124, %r610;
$L__BB108_87:
	setp.ne.s32 	%p85, %r7, 0;
	add.s32 	%r516, %r608, %r102;
	mad.lo.s32 	%r191, %r516, %r2, %r108;
	shfl.sync.down.b32	%r517|%p86, %r610, 1, 7711, -1;
	add.s32 	%r192, %r517, %r610;
	@%p85 bra 	$L__BB108_89;
	shl.b32 	%r518, %r191, 2;
	mov.u32 	%r519, _ZZ9cuda_gemmIiLi128ELi1ELi1ELi128ELi128ELi128ELi64ELi0ELi0EEviiiPT_S1_S1_iiiE3Csh;
	add.s32 	%r520, %r519, %r518;
	ld.shared.u32 	%r521, [%r520];
	add.s32 	%r522, %r521, %r192;
	st.shared.u32 	[%r520], %r522;
$L__BB108_89:
	add.s32 	%r608, %r608, %r69;
	setp.lt.s32 	%p87, %r608, %r12;
	@%p87 bra 	$L__BB108_22;
$L__BB108_90:
	add.s32 	%r607, %r607, %r3;
	setp.lt.s32 	%p88, %r607, %r2;
	@%p88 bra 	$L__BB108_20;
$L__BB108_91:
	add.s32 	%r605, %r102, 16;
	setp.lt.u32 	%p89, %r102, 48;
	@%p89 bra 	$L__BB108_16;
	mov.b32 	%r597, 32;
	mov.pred 	%p97, 0;
	@%p1 bra 	$L__BB108_7;
	setp.gt.u32 	%p91, %r643, 63;
	bar.sync 	0;
	@%p91 bra 	$L__BB108_100;
	ld.param.u64 	%rd34, [_Z9cuda_gemmIiLi128ELi1ELi1ELi128ELi128ELi128ELi64ELi0ELi0EEviiiPT_S1_S1_iii_param_5];
	ld.param.u32 	%r592, [_Z9cuda_gemmIiLi128ELi1ELi1ELi128ELi128ELi128ELi64ELi0ELi0EEviiiPT_S1_S1_iii_param_2];
	ld.param.u32 	%r589, [_Z9cuda_gemmIiLi128ELi1ELi1ELi128ELi128ELi128ELi64ELi0ELi0EEviiiPT_S1_S1_iii_param_1];
	cvta.to.global.u64 	%rd3, %rd34;
	shl.b32 	%r196, %r8, 2;
	div.s32 	%r197, %r592, %r226;
	mov.u32 	%r524, %ctaid.x;
	shr.u32 	%r525, %r524, 1;
	shr.u32 	%r526, %r592, 31;
	add.s32 	%r527, %r592, %r526;
	shr.s32 	%r528, %r527, 1;
	and.b32  	%r529, %r524, 1;
	mul.lo.s32 	%r530, %r528, %r529;
	mad.lo.s32 	%r531, %r2, %r525, %r530;
	mad.lo.s32 	%r198, %r6, %r589, %r531;
	add.s32 	%r532, %r643, %r8;
	max.u32 	%r533, %r532, 64;
	setp.lt.u32 	%p92, %r532, 64;
	selp.u32 	%r534, 1, 0, %p92;
	add.s32 	%r535, %r532, %r534;
	sub.s32 	%r536, %r533, %r535;
	div.u32 	%r537, %r536, %r8;
	add.s32 	%r199, %r537, %r534;
	and.b32  	%r538, %r199, 3;
	setp.eq.s32 	%p93, %r538, 3;
	@%p93 bra 	$L__BB108_97;
	shl.b32 	%r539, %r643, 2;
	mov.u32 	%r540, _ZZ9cuda_gemmIiLi128ELi1ELi1ELi128ELi128ELi128ELi64ELi0ELi0EEviiiPT_S1_S1_iiiE3Csh;
	add.s32 	%r641, %r540, %r539;
	add.s32 	%r541, %r199, 1;
	and.b32  	%r542, %r541, 3;
	neg.s32 	%r640, %r542;
$L__BB108_96:
	.pragma "nounroll";
	div.s32 	%r543, %r643, %r2;
	mul.lo.s32 	%r544, %r543, %r2;
	sub.s32 	%r545, %r643, %r544;
	mad.lo.s32 	%r546, %r197, %r543, %r198;
	add.s32 	%r547, %r546, %r545;
	mul.wide.s32 	%rd23, %r547, 4;
	add.s64 	%rd24, %rd3, %rd23;
	ld.shared.u32 	%r548, [%r641];
	atom.global.add.u32 	%r549, [%rd24], %r548;
	add.s32 	%r643, %r643, %r8;
	add.s32 	%r641, %r641, %r196;
	add.s32 	%r640, %r640, 1;
	setp.ne.s32 	%p94, %r640, 0;
	@%p94 bra 	$L__BB108_96;
$L__BB108_97:
	setp.lt.u32 	%p95, %r199, 3;
	@%p95 bra 	$L__BB108_100;
	shl.b32 	%r550, %r8, 1;
	add.s32 	%r647, %r643, %r550;
	mad.lo.s32 	%r646, %r8, 3, %r643;
	add.s32 	%r645, %r8, %r643;
	shl.b32 	%r551, %r643, 2;
	mov.u32 	%r552, _ZZ9cuda_gemmIiLi128ELi1ELi1ELi128ELi128ELi128ELi64ELi0ELi0EEviiiPT_S1_S1_iiiE3Csh;
	add.s32 	%r644, %r552, %r551;
$L__BB108_99:
	div.s32 	%r553, %r643, %r2;
	mul.lo.s32 	%r554, %r553, %r2;
	sub.s32 	%r555, %r643, %r554;
	mad.lo.s32 	%r556, %r197, %r553, %r198;
	add.s32 	%r557, %r556, %r555;
	mul.wide.s32 	%rd25, %r557, 4;
	add.s64 	%rd26, %rd3, %rd25;
	ld.shared.u32 	%r558, [%r644];
	atom.global.add.u32 	%r559, [%rd26], %r558;
	add.s32 	%r560, %r643, %r8;
	div.s32 	%r561, %r645, %r2;
	mul.lo.s32 	%r562, %r561, %r2;
	sub.s32 	%r563, %r645, %r562;
	mad.lo.s32 	%r564, %r197, %r561, %r198;
	add.s32 	%r565, %r564, %r563;
	mul.wide.s32 	%rd27, %r565, 4;
	add.s64 	%rd28, %rd3, %rd27;
	add.s32 	%r566, %r644, %r196;
	ld.shared.u32 	%r567, [%r566];
	atom.global.add.u32 	%r568, [%rd28], %r567;
	add.s32 	%r569, %r560, %r8;
	div.s32 	%r570, %r647, %r2;
	mul.lo.s32 	%r571, %r570, %r2;
	sub.s32 	%r572, %r647, %r571;
	mad.lo.s32 	%r573, %r197, %r570, %r198;
	add.s32 	%r574, %r573, %r572;
	mul.wide.s32 	%rd29, %r574, 4;
	add.s64 	%rd30, %rd3, %rd29;
	shl.b32 	%r575, %r8, 3;
	add.s32 	%r576, %r644, %r575;
	ld.shared.u32 	%r577, [%r576];
	atom.global.add.u32 	%r578, [%rd30], %r577;
	add.s32 	%r579, %r569, %r8;
	div.s32 	%r580, %r646, %r2;
	mul.lo.s32 	%r581, %r580, %r2;
	sub.s32 	%r582, %r646, %r581;
	mad.lo.s32 	%r583, %r197, %r580, %r198;
	add.s32 	%r584, %r583, %r582;
	mul.wide.s32 	%rd31, %r584, 4;
	add.s64 	%rd32, %rd3, %rd31;
	mad.lo.s32 	%r585, %r8, 12, %r644;
	ld.shared.u32 	%r586, [%r585];
	atom.global.add.u32 	%r587, [%rd32], %r586;
	add.s32 	%r643, %r579, %r8;
	add.s32 	%r647, %r647, %r196;
	add.s32 	%r646, %r646, %r196;
	add.s32 	%r645, %r645, %r196;
	shl.b32 	%r588, %r8, 4;
	add.s32 	%r644, %r644, %r588;
	setp.lt.u32 	%p96, %r643, 64;
	@%p96 bra 	$L__BB108_99;
$L__BB108_100:
	ret;
$L__BB108_101:
	shl.b32 	%r245, %r595, 2;
	mov.u32 	%r246, _ZZ9cuda_gemmIiLi128ELi1ELi1ELi128ELi128ELi128ELi64ELi0ELi0EEviiiPT_S1_S1_iiiE3Csh;
	add.s32 	%r247, %r246, %r245;
	mov.b32 	%r248, 0;
	st.shared.u32 	[%r247], %r248;
	add.s32 	%r249, %r247, %r9;
	st.shared.u32 	[%r249], %r248;
	add.s32 	%r250, %r249, %r9;
	st.shared.u32 	[%r250], %r248;
	add.s32 	%r251, %r250, %r9;
	st.shared.u32 	[%r251], %r248;
	add.s32 	%r595, %r9, %r595;
	setp.lt.u32 	%p8, %r595, 64;
	@%p8 bra 	$L__BB108_101;
	bra.uni 	$L__BB108_6;

}
	// .globl	_Z9cuda_gemmIiLi128ELi1ELi1ELi128ELi128ELi128ELi64ELi0ELi1EEviiiPT_S1_S1_iii
.visible .entry _Z9cuda_gemmIiLi128ELi1ELi1ELi128ELi128ELi128ELi64ELi0ELi1EEviiiPT_S1_S1_iii(
	.param .u32 _Z9cuda_gemmIiLi128ELi1ELi1ELi128ELi128ELi128ELi64ELi0ELi1EEviiiPT_S1_S1_iii_param_0,
	.param .u32 _Z9cuda_gemmIiLi128ELi1ELi1ELi128ELi128ELi128ELi64ELi0ELi1EEviiiPT_S1_S1_iii_param_1,
	.param .u32 _Z9cuda_gemmIiLi128ELi1ELi1ELi128ELi128ELi128ELi64ELi0ELi1EEviiiPT_S1_S1_iii_param_2,
	.param .u64 .ptr .align 1 _Z9cuda_gemmIiLi128ELi1ELi1ELi128ELi128ELi128ELi64ELi0ELi1EEviiiPT_S1_S1_iii_param_3,
	.param .u64 .ptr .align 1 _Z9cuda_gemmIiLi128ELi1ELi1ELi128ELi128ELi128ELi64ELi0ELi1EEviiiPT_S1_S1_iii_param_4,
	.param .u64 .ptr .align 1 _Z9cuda_gemmIiLi128ELi1ELi1ELi128ELi128ELi128ELi64ELi0ELi1EEviiiPT_S1_S1_iii_param_5,
	.param .u32 _Z9cuda_gemmIiLi128ELi1ELi1ELi128ELi128ELi128ELi64ELi0ELi1EEviiiPT_S1_S1_iii_param_6,
	.param .u32 _Z9cuda_gemmIiLi128ELi1ELi1ELi128ELi128ELi128ELi64ELi0ELi1EEviiiPT_S1_S1_iii_param_7,
	.param .u32 _Z9cuda_gemmIiLi128ELi1ELi1ELi128ELi128ELi128ELi64ELi0ELi1EEviiiPT_S1_S1_iii_param_8
)
.maxntid 128
{
	.reg .pred 	%p<30>;
	.reg .b32 	%r<318>;
	.reg .b64 	%rd<33>;
	// demoted variable
	.shared .align 128 .b8 _ZZ9cuda_gemmIiLi128ELi1ELi1ELi128ELi128ELi128ELi64ELi0ELi1EEviiiPT_S1_S1_iiiE11kron_fac_sh[2112];
	// demoted variable
	.shared .align 128 .b8 _ZZ9cuda_gemmIiLi128ELi1ELi1ELi128ELi128ELi128ELi64ELi0ELi1EEviiiPT_S1_S1_iiiE3Ash[128];
	// demoted variable
	.shared .align 128 .b8 _ZZ9cuda_gemmIiLi128ELi1ELi1ELi128ELi128ELi128ELi64ELi0ELi1EEviiiPT_S1_S1_iiiE3Csh[256];
	ld.param.u32 	%r101, [_Z9cuda_gemmIiLi128ELi1ELi1ELi128ELi128ELi128ELi64ELi0ELi1EEviiiPT_S1_S1_iii_param_1];
	ld.param.u32 	%r102, [_Z9cuda_gemmIiLi128ELi1ELi1ELi128ELi128ELi128ELi64ELi0ELi1EEviiiPT_S1_S1_iii_param_2];
	ld.param.u64 	%rd5, [_Z9cuda_gemmIiLi128ELi1ELi1ELi128ELi128ELi128ELi64ELi0ELi1EEviiiPT_S1_S1_iii_param_3];
	ld.param.u64 	%rd4, [_Z9cuda_gemmIiLi128ELi1ELi1ELi128ELi128ELi128ELi64ELi0ELi1EEviiiPT_S1_S1_iii_param_4];
	ld.param.u64 	%rd6, [_Z9cuda_gemmIiLi128ELi1ELi1ELi128ELi128ELi128ELi64ELi0ELi1EEviiiPT_S1_S1_iii_param_5];
	cvta.to.global.u64 	%rd1, %rd5;
	cvta.to.global.u64 	%rd2, %rd6;
	mov.u32 	%r317, %tid.x;
	shr.u32 	%r2, %r317, 1;
	mov.u32 	%r3, %ctaid.y;
	mov.u32 	%r103, %nctaid.y;
	setp.ge.u32 	%p2, %r3, %r103;
	@%p2 bra 	$L__BB109_30;
	and.b32  	%r4, %r317, 1;
	mov.u32 	%r104, %ctaid.x;
	shr.u32 	%r5, %r104, 1;
	and.b32  	%r6, %r104, 1;
	mov.u32 	%r105, %ctaid.z;
	mov.u32 	%r7, %ntid.x;
	shl.b32 	%r8, %r317, 2;
	shl.b32 	%r9, %r105, 6;
	shl.b32 	%r10, %r7, 2;
	setp.gt.u32 	%p3, %r317, 63;
	shr.u32 	%r106, %r102, 31;
	add.s32 	%r107, %r102, %r106;
	shr.s32 	%r108, %r107, 1;
	mul.lo.s32 	%r11, %r108, %r6;
	shr.s32 	%r109, %r102, 31;
	shr.u32 	%r110, %r109, 25;
	add.s32 	%r111, %r102, %r110;
	shr.s32 	%r12, %r111, 7;
	@%p3 bra 	$L__BB109_6;
	add.s32 	%r112, %r317, %r7;
	max.u32 	%r113, %r112, 64;
	setp.lt.u32 	%p4, %r112, 64;
	selp.u32 	%r114, 1, 0, %p4;
	add.s32 	%r115, %r112, %r114;
	sub.s32 	%r116, %r113, %r115;
	div.u32 	%r117, %r116, %r7;
	add.s32 	%r13, %r117, %r114;
	and.b32  	%r118, %r13, 3;
	setp.eq.s32 	%p5, %r118, 3;
	mov.u32 	%r296, %r317;
	@%p5 bra 	$L__BB109_5;
	add.s32 	%r120, %r13, 1;
	and.b32  	%r14, %r120, 3;
	mov.b32 	%r295, 0;
	mov.u32 	%r296, %r317;
$L__BB109_4:
	.pragma "nounroll";
	shl.b32 	%r121, %r296, 2;
	mov.u32 	%r122, _ZZ9cuda_gemmIiLi128ELi1ELi1ELi128ELi128ELi128ELi64ELi0ELi1EEviiiPT_S1_S1_iiiE3Csh;
	add.s32 	%r123, %r122, %r121;
	mov.b32 	%r124, 0;
	st.shared.u32 	[%r123], %r124;
	add.s32 	%r296, %r296, %r7;
	add.s32 	%r295, %r295, 1;
	setp.ne.s32 	%p6, %r295, %r14;
	@%p6 bra 	$L__BB109_4;
$L__BB109_5:
	setp.lt.u32 	%p7, %r13, 3;
	@%p7 bra 	$L__BB109_6;
	bra.uni 	$L__BB109_31;
$L__BB109_6:
	shl.b32 	%r133, %r5, 7;
	and.b32  	%r134, %r317, 15;
	mul.lo.s32 	%r135, %r3, %r102;
	add.s32 	%r136, %r133, %r9;
	add.s32 	%r20, %r136, %r135;
	add.s32 	%r21, %r8, %r10;
	max.u32 	%r137, %r21, 32;
	setp.lt.u32 	%p10, %r21, 32;
	selp.u32 	%r138, 1, 0, %p10;
	add.s32 	%r139, %r21, %r138;
	sub.s32 	%r140, %r137, %r139;
	div.u32 	%r141, %r140, %r10;
	add.s32 	%r22, %r141, %r138;
	and.b32  	%r23, %r22, 3;
	shl.b32 	%r142, %r8, 2;
	mov.u32 	%r143, _ZZ9cuda_gemmIiLi128ELi1ELi1ELi128ELi128ELi128ELi64ELi0ELi1EEviiiPT_S1_S1_iiiE3Ash;
	add.s32 	%r24, %r143, %r142;
	shl.b32 	%r144, %r10, 2;
	add.s32 	%r25, %r24, %r144;
	add.s32 	%r26, %r21, %r10;
	add.s32 	%r27, %r25, %r144;
	shl.b32 	%r145, %r4, 6;
	add.s32 	%r28, %r143, %r145;
	mov.u32 	%r146, _ZZ9cuda_gemmIiLi128ELi1ELi1ELi128ELi128ELi128ELi64ELi0ELi1EEviiiPT_S1_S1_iiiE11kron_fac_sh;
	mad.lo.s32 	%r147, %r2, 132, %r146;
	add.s32 	%r29, %r147, %r145;
	add.s32 	%r148, %r135, %r133;
	add.s32 	%r30, %r148, %r9;
	mul.lo.s32 	%r31, %r7, 12;
	shl.b32 	%r32, %r7, 4;
	shl.b32 	%r33, %r7, 3;
	cvta.to.global.u64 	%rd3, %rd4;
	shr.u32 	%r34, %r7, 4;
	mad.lo.s32 	%r35, %r134, 132, %r146;
	shl.b32 	%r149, %r6, 6;
	or.b32  	%r36, %r149, %r134;
	shr.u32 	%r37, %r317, 4;
	mov.b32 	%r298, 0;
	mov.pred 	%p29, -1;
$L__BB109_7:
	mov.pred 	%p1, %p29;
	setp.gt.u32 	%p11, %r317, 7;
	@%p11 bra 	$L__BB109_15;
	setp.eq.s32 	%p12, %r23, 3;
	add.s32 	%r41, %r20, %r298;
	mov.u32 	%r299, %r8;
	@%p12 bra 	$L__BB109_12;
	setp.eq.s32 	%p13, %r23, 0;
	add.s32 	%r150, %r41, %r8;
	mul.wide.s32 	%rd7, %r150, 4;
	add.s64 	%rd8, %rd1, %rd7;
	ld.global.v4.u32 	{%r151, %r152, %r153, %r154}, [%rd8];
	st.shared.v4.u32 	[%r24], {%r151, %r152, %r153, %r154};
	mov.u32 	%r299, %r21;
	@%p13 bra 	$L__BB109_12;
	setp.eq.s32 	%p14, %r23, 1;
	add.s32 	%r155, %r41, %r21;
	mul.wide.s32 	%rd9, %r155, 4;
	add.s64 	%rd10, %rd1, %rd9;
	ld.global.v4.u32 	{%r156, %r157, %r158, %r159}, [%rd10];
	st.shared.v4.u32 	[%r25], {%r156, %r157, %r158, %r159};
	mov.u32 	%r299, %r26;
	@%p14 bra 	$L__BB109_12;
	add.s32 	%r299, %r26, %r10;
	add.s32 	%r160, %r41, %r26;
	mul.wide.s32 	%rd11, %r160, 4;
	add.s64 	%rd12, %rd1, %rd11;
	ld.global.v4.u32 	{%r161, %r162, %r163, %r164}, [%rd12];
	st.shared.v4.u32 	[%r27], {%r161, %r162, %r163, %r164};
$L__BB109_12:
	setp.lt.u32 	%p15, %r22, 3;
	@%p15 bra 	$L__BB109_15;
	add.s32 	%r165, %r30, %r299;
	add.s32 	%r300, %r165, %r298;
	add.s32 	%r304, %r300, %r31;
	add.s32 	%r303, %r300, %r33;
	add.s32 	%r302, %r300, %r10;
	shl.b32 	%r166, %r299, 2;
	mov.u32 	%r167, _ZZ9cuda_gemmIiLi128ELi1ELi1ELi128ELi128ELi128ELi64ELi0ELi1EEviiiPT_S1_S1_iiiE3Ash;
	add.s32 	%r301, %r167, %r166;
$L__BB109_14:
	mul.wide.s32 	%rd13, %r304, 4;
	add.s64 	%rd14, %rd1, %rd13;
	mul.wide.s32 	%rd15, %r303, 4;
	add.s64 	%rd16, %rd1, %rd15;
	mul.wide.s32 	%rd17, %r302, 4;
	add.s64 	%rd18, %rd1, %rd17;
	mul.wide.s32 	%rd19, %r300, 4;
	add.s64 	%rd20, %rd1, %rd19;
	ld.global.v4.u32 	{%r168, %r169, %r170, %r171}, [%rd20];
	st.shared.v4.u32 	[%r301], {%r168, %r169, %r170, %r171};
	add.s32 	%r172, %r299, %r10;
	ld.global.v4.u32 	{%r173, %r174, %r175, %r176}, [%rd18];
	add.s32 	%r177, %r301, %r32;
	st.shared.v4.u32 	[%r177], {%r173, %r174, %r175, %r176};
	add.s32 	%r178, %r172, %r10;
	ld.global.v4.u32 	{%r179, %r180, %r181, %r182}, [%rd16];
	shl.b32 	%r183, %r7, 5;
	add.s32 	%r184, %r301, %r183;
	st.shared.v4.u32 	[%r184], {%r179, %r180, %r181, %r182};
	add.s32 	%r185, %r178, %r10;
	ld.global.v4.u32 	{%r186, %r187, %r188, %r189}, [%rd14];
	mad.lo.s32 	%r190, %r7, 48, %r301;
	st.shared.v4.u32 	[%r190], {%r186, %r187, %r188, %r189};
	add.s32 	%r299, %r185, %r10;
	add.s32 	%r304, %r304, %r32;
	add.s32 	%r303, %r303, %r32;
	add.s32 	%r302, %r302, %r32;
	shl.b32 	%r191, %r7, 6;
	add.s32 	%r301, %r301, %r191;
	add.s32 	%r300, %r300, %r32;
	setp.lt.u32 	%p16, %r299, 32;
	@%p16 bra 	$L__BB109_14;
$L__BB109_15:
	add.s32 	%r49, %r298, %r9;
	mov.b32 	%r306, 0;
$L__BB109_16:
	mov.u32 	%r62, %r306;
	add.s32 	%r63, %r62, %r36;
	mov.u32 	%r307, %r37;
$L__BB109_17:
	add.s32 	%r193, %r49, %r307;
	shl.b32 	%r194, %r193, 7;
	add.s32 	%r195, %r194, %r63;
	mul.wide.u32 	%rd21, %r195, 4;
	add.s64 	%rd22, %rd3, %rd21;
	ld.global.u32 	%r196, [%rd22];
	shl.b32 	%r197, %r307, 2;
	add.s32 	%r198, %r35, %r197;
	st.shared.u32 	[%r198], %r196;
	add.s32 	%r307, %r307, %r34;
	setp.lt.u32 	%p17, %r307, 32;
	@%p17 bra 	$L__BB109_17;
	setp.gt.u32 	%p18, %r317, 31;
	bar.sync 	0;
	@%p18 bra 	$L__BB109_21;
	setp.ne.s32 	%p19, %r4, 0;
	ld.shared.v4.u32 	{%r199, %r200, %r201, %r202}, [%r28+48];
	ld.shared.v4.u32 	{%r203, %r204, %r205, %r206}, [%r28+32];
	ld.shared.v4.u32 	{%r207, %r208, %r209, %r210}, [%r28+16];
	ld.shared.v4.u32 	{%r211, %r212, %r213, %r214}, [%r28];
	ld.shared.u32 	%r215, [%r29];
	mul.lo.s32 	%r216, %r215, %r211;
	ld.shared.u32 	%r217, [%r29+4];
	mad.lo.s32 	%r218, %r217, %r212, %r216;
	ld.shared.u32 	%r219, [%r29+8];
	mad.lo.s32 	%r220, %r219, %r213, %r218;
	ld.shared.u32 	%r221, [%r29+12];
	mad.lo.s32 	%r222, %r221, %r214, %r220;
	ld.shared.u32 	%r223, [%r29+16];
	mad.lo.s32 	%r224, %r223, %r207, %r222;
	ld.shared.u32 	%r225, [%r29+20];
	mad.lo.s32 	%r226, %r225, %r208, %r224;
	ld.shared.u32 	%r227, [%r29+24];
	mad.lo.s32 	%r228, %r227, %r209, %r226;
	ld.shared.u32 	%r229, [%r29+28];
	mad.lo.s32 	%r230, %r229, %r210, %r228;
	ld.shared.u32 	%r231, [%r29+32];
	mad.lo.s32 	%r232, %r231, %r203, %r230;
	ld.shared.u32 	%r233, [%r29+36];
	mad.lo.s32 	%r234, %r233, %r204, %r232;
	ld.shared.u32 	%r235, [%r29+40];
	mad.lo.s32 	%r236, %r235, %r205, %r234;
	ld.shared.u32 	%r237, [%r29+44];
	mad.lo.s32 	%r238, %r237, %r206, %r236;
	ld.shared.u32 	%r239, [%r29+48];
	mad.lo.s32 	%r240, %r239, %r199, %r238;
	ld.shared.u32 	%r241, [%r29+52];
	mad.lo.s32 	%r242, %r241, %r200, %r240;
	ld.shared.u32 	%r243, [%r29+56];
	mad.lo.s32 	%r244, %r243, %r201, %r242;
	ld.shared.u32 	%r245, [%r29+60];
	mad.lo.s32 	%r246, %r245, %r202, %r244;
	add.s32 	%r66, %r2, %r62;
	shfl.sync.down.b32	%r247|%p20, %r246, 1, 7711, -1;
	add.s32 	%r67, %r247, %r246;
	@%p19 bra 	$L__BB109_21;
	shl.b32 	%r248, %r66, 2;
	mov.u32 	%r249, _ZZ9cuda_gemmIiLi128ELi1ELi1ELi128ELi128ELi128ELi64ELi0ELi1EEviiiPT_S1_S1_iiiE3Csh;
	add.s32 	%r250, %r249, %r248;
	ld.shared.u32 	%r251, [%r250];
	add.s32 	%r252, %r251, %r67;
	st.shared.u32 	[%r250], %r252;
$L__BB109_21:
	add.s32 	%r306, %r62, 16;
	setp.lt.u32 	%p21, %r62, 48;
	@%p21 bra 	$L__BB109_16;
	mov.b32 	%r298, 32;
	mov.pred 	%p29, 0;
	@%p1 bra 	$L__BB109_7;
	setp.gt.u32 	%p23, %r317, 63;
	bar.sync 	0;
	@%p23 bra 	$L__BB109_30;
	mul.lo.s32 	%r69, %r3, %r101;
	add.s32 	%r254, %r317, %r7;
	max.u32 	%r255, %r254, 64;
	setp.lt.u32 	%p24, %r254, 64;
	selp.u32 	%r256, 1, 0, %p24;
	add.s32 	%r257, %r254, %r256;
	sub.s32 	%r258, %r255, %r257;
	div.u32 	%r259, %r258, %r7;
	add.s32 	%r70, %r259, %r256;
	and.b32  	%r260, %r70, 3;
	setp.eq.s32 	%p25, %r260, 3;
	@%p25 bra 	$L__BB109_27;
	add.s32 	%r261, %r70, 1;
	and.b32  	%r262, %r261, 3;
	mov.u32 	%r263, _ZZ9cuda_gemmIiLi128ELi1ELi1ELi128ELi128ELi128ELi64ELi0ELi1EEviiiPT_S1_S1_iiiE3Csh;
	add.s32 	%r310, %r263, %r8;
	mad.lo.s32 	%r264, %r317, %r12, %r5;
	add.s32 	%r265, %r264, %r69;
	add.s32 	%r309, %r265, %r11;
	mul.lo.s32 	%r73, %r7, %r12;
	neg.s32 	%r308, %r262;
	mad.lo.s32 	%r317, %r7, %r262, %r317;
$L__BB109_26:
	.pragma "nounroll";
	mul.wide.s32 	%rd23, %r309, 4;
	add.s64 	%rd24, %rd2, %rd23;
	ld.shared.u32 	%r266, [%r310];
	atom.global.add.u32 	%r267, [%rd24], %r266;
	add.s32 	%r310, %r310, %r10;
	add.s32 	%r309, %r309, %r73;
	add.s32 	%r308, %r308, 1;
	setp.ne.s32 	%p26, %r308, 0;
	@%p26 bra 	$L__BB109_26;
$L__BB109_27:
	setp.lt.u32 	%p27, %r70, 3;
	@%p27 bra 	$L__BB109_30;
	add.s32 	%r268, %r5, %r69;
	shl.b32 	%r269, %r7, 1;
	add.s32 	%r270, %r317, %r269;
	mad.lo.s32 	%r271, %r12, %r270, %r268;
	add.s32 	%r316, %r271, %r11;
	mul.lo.s32 	%r272, %r7, %r12;
	shl.b32 	%r84, %r272, 2;
	mad.lo.s32 	%r273, %r7, 3, %r317;
	mad.lo.s32 	%r274, %r12, %r273, %r268;
	add.s32 	%r315, %r274, %r11;
	add.s32 	%r275, %r7, %r317;
	mad.lo.s32 	%r276, %r12, %r275, %r268;
	add.s32 	%r314, %r276, %r11;
	shl.b32 	%r277, %r317, 2;
	mov.u32 	%r278, _ZZ9cuda_gemmIiLi128ELi1ELi1ELi128ELi128ELi128ELi64ELi0ELi1EEviiiPT_S1_S1_iiiE3Csh;
	add.s32 	%r313, %r278, %r277;
	mad.lo.s32 	%r279, %r317, %r12, %r268;
	add.s32 	%r312, %r279, %r11;
$L__BB109_29:
	mul.wide.s32 	%rd25, %r312, 4;
	add.s64 	%rd26, %rd2, %rd25;
	ld.shared.u32 	%r280, [%r313];
	atom.global.add.u32 	%r281, [%rd26], %r280;
	add.s32 	%r282, %r317, %r7;
	mul.wide.s32 	%rd27, %r314, 4;
	add.s64 	%rd28, %rd2, %rd27;
	add.s32 	%r283, %r313, %r10;
	ld.shared.u32 	%r284, [%r283];
	atom.global.add.u32 	%r285, [%rd28], %r284;
	add.s32 	%r286, %r282, %r7;
	mul.wide.s32 	%rd29, %r316, 4;
	add.s64 	%rd30, %rd2, %rd29;
	add.s32 	%r287, %r313, %r33;
	ld.shared.u32 	%r288, [%r287];
	atom.global.add.u32 	%r289, [%rd30], %r288;
	add.s32 	%r290, %r286, %r7;
	mul.wide.s32 	%rd31, %r315, 4;
	add.s64 	%rd32, %rd2, %rd31;
	add.s32 	%r291, %r313, %r31;
	ld.shared.u32 	%r292, [%r291];
	atom.global.add.u32 	%r293, [%rd32], %r292;
	add.s32 	%r317, %r290, %r7;
	add.s32 	%r316, %r316, %r84;
	add.s32 	%r315, %r315, %r84;
	add.s32 	%r314, %r314, %r84;
	add.s32 	%r313, %r313, %r32;
	add.s32 	%r312, %r312, %r84;
	setp.lt.u32 	%p28, %r317, 64;
	@%p28 bra 	$L__BB109_29;
$L__BB109_30:
	ret;
$L__BB109_31:
	shl.b32 	%r125, %r296, 2;
	mov.u32 	%r126, _ZZ9cuda_gemmIiLi128ELi1ELi1ELi128ELi128ELi128ELi64ELi0ELi1EEviiiPT_S1_S1_iiiE3Csh;
	add.s32 	%r127, %r126, %r125;
	mov.b32 	%r128, 0;
	st.shared.u32 	[%r127], %r128;
	add.s32 	%r129, %r127, %r10;
	st.shared.u32 	[%r129], %r128;
	add.s32 	%r130, %r129, %r10;
	st.shared.u32 	[%r130], %r128;
	add.s32 	%r131, %r130, %r10;
	st.shared.u32 	[%r131], %r128;
	add.s32 	%r296, %r10, %r296;
	setp.lt.u32 	%p8, %r296, 64;
	@%p8 bra 	$L__BB109_31;
	bra.uni 	$L__BB109_6;

}
	// .globl	_Z9cuda_gemmIiLi128ELi1ELi1ELi128ELi128ELi128ELi64ELi1ELi0EEviiiPT_S1_S1_iii
.visible .entry _Z9cuda_gemmIiLi128ELi1ELi1ELi128ELi128ELi128ELi64ELi1ELi0EEviiiPT_S1_S1_iii(
	.param .u32 _Z9cuda_gemmIiLi128ELi1ELi1ELi128ELi128ELi128ELi64ELi1ELi0EEviiiPT_S1_S1_iii_param_0,
	.param .u32 _Z9cuda_gemmIiLi128ELi1ELi1ELi128ELi128ELi128ELi64ELi1ELi0EEviiiPT_S1_S1_iii_param_1,
	.param .u32 _Z9cuda_gemmIiLi128ELi1ELi1ELi128ELi128ELi128ELi64ELi1ELi0EEviiiPT_S1_S1_iii_param_2,
	.param .u64 .ptr .align 1 _Z9cuda_gemmIiLi128ELi1ELi1ELi128ELi128ELi128ELi64ELi1ELi0EEviiiPT_S1_S1_iii_param_3,
	.param .u64 .ptr .align 1 _Z9cuda_gemmIiLi128ELi1ELi1ELi128ELi128ELi128ELi64ELi1ELi0EEviiiPT_S1_S1_iii_param_4,
	.param .u64 .ptr .align 1 _Z9cuda_gemmIiLi128ELi1ELi1ELi128ELi128ELi128ELi64ELi1ELi0EEviiiPT_S1_S1_iii_param_5,
	.param .u32 _Z9cuda_gemmIiLi128ELi1ELi1ELi128ELi128ELi128ELi64ELi1ELi0EEviiiPT_S1_S1_iii_param_6,
	.param .u32 _Z9cuda_gemmIiLi128ELi1ELi1ELi128ELi128ELi128ELi64ELi1ELi0EEviiiPT_S1_S1_iii_param_7,
	.param .u32 _Z9cuda_gemmIiLi128ELi1ELi1ELi128ELi128ELi128ELi64ELi1ELi0EEviiiPT_S1_S1_iii_param_8
)
.maxntid 128
{
	.reg .pred 	%p<98>;
	.reg .b16 	%rs<3>;
	.reg .b32 	%r<583>;
	.reg .b64 	%rd<42>;
	// demoted variable
	.shared .align 128 .b8 _ZZ9cuda_gemmIiLi128ELi1ELi1ELi128ELi128ELi128ELi64ELi1ELi0EEviiiPT_S1_S1_iiiE11kron_fac_sh[2112];
	// demoted variable
	.shared .align 128 .b8 _ZZ9cuda_gemmIiLi128ELi1ELi1ELi128ELi128ELi128ELi64ELi1ELi0EEviiiPT_S1_S1_iiiE3Ash[128];
	// demoted variable
	.shared .align 128 .b8 _ZZ9cuda_gemmIiLi128ELi1ELi1ELi128ELi128ELi128ELi64ELi1ELi0EEviiiPT_S1_S1_iiiE3Csh[256];
	ld.param.u64 	%rd11, [_Z9cuda_gemmIiLi128ELi1ELi1ELi128ELi128ELi128ELi64ELi1ELi0EEviiiPT_S1_S1_iii_param_3];
	ld.param.u32 	%r205, [_Z9cuda_gemmIiLi128ELi1ELi1ELi128ELi128ELi128ELi64ELi1ELi0EEviiiPT_S1_S1_iii_param_6];
	ld.param.u32 	%r206, [_Z9cuda_gemmIiLi128ELi1ELi1ELi128ELi128ELi128ELi64ELi1ELi0EEviiiPT_S1_S1_iii_param_7];
	cvta.to.global.u64 	%rd1, %rd11;
	mov.u32 	%r582, %tid.x;
	div.s32 	%r2, 128, %r206;
	min.s32 	%r207, %r2, 64;
	shl.b32 	%r3, %r207, 1;
	div.u32 	%r5, %r582, %r3;
	mul.lo.s32 	%r208, %r5, %r3;
	sub.s32 	%r209, %r582, %r208;
	shr.u32 	%r4, %r209, 1;
	mov.u32 	%r6, %ctaid.y;
	mov.u32 	%r210, %nctaid.y;
	setp.ge.u32 	%p2, %r6, %r210;
	@%p2 bra 	$L__BB110_100;
	and.b32  	%r7, %r582, 1;
	mov.u32 	%r211, %ctaid.x;
	mov.u32 	%r8, %ntid.x;
	shl.b32 	%r9, %r8, 2;
	shl.b32 	%r212, %r211, 6;
	and.b32  	%r10, %r212, 64;
	and.b32  	%r11, %r4, 15;
	shl.b32 	%r213, %r582, 4;
	and.b32  	%r12, %r213, 16;
	min.s32 	%r13, %r205, 16;
	setp.gt.u32 	%p3, %r582, 63;
	@%p3 bra 	$L__BB110_6;
	add.s32 	%r214, %r582, %r8;
	max.u32 	%r215, %r214, 64;
	setp.lt.u32 	%p4, %r214, 64;
	selp.u32 	%r216, 1, 0, %p4;
	add.s32 	%r217, %r214, %r216;
	sub.s32 	%r218, %r215, %r217;
	div.u32 	%r219, %r218, %r8;
	add.s32 	%r14, %r219, %r216;
	and.b32  	%r220, %r14, 3;
	setp.eq.s32 	%p5, %r220, 3;
	mov.u32 	%r535, %r582;
	@%p5 bra 	$L__BB110_5;
	add.s32 	%r222, %r14, 1;
	and.b32  	%r15, %r222, 3;
	mov.b32 	%r534, 0;
	mov.u32 	%r535, %r582;
$L__BB110_4:
	.pragma "nounroll";
	shl.b32 	%r223, %r535, 2;
	mov.u32 	%r224, _ZZ9cuda_gemmIiLi128ELi1ELi1ELi128ELi128ELi128ELi64ELi1ELi0EEviiiPT_S1_S1_iiiE3Csh;
	add.s32 	%r225, %r224, %r223;
	mov.b32 	%r226, 0;
	st.shared.u32 	[%r225], %r226;
	add.s32 	%r535, %r535, %r8;
	add.s32 	%r534, %r534, 1;
	setp.ne.s32 	%p6, %r534, %r15;
	@%p6 bra 	$L__BB110_4;
$L__BB110_5:
	setp.lt.u32 	%p7, %r14, 3;
	@%p7 bra 	$L__BB110_6;
	bra.uni 	$L__BB110_101;
$L__BB110_6:
	ld.param.u64 	%rd39, [_Z9cuda_gemmIiLi128ELi1ELi1ELi128ELi128ELi128ELi64ELi1ELi0EEviiiPT_S1_S1_iii_param_4];
	and.b32  	%r235, %r582, 15;
	shl.b32 	%r21, %r6, 7;
	shl.b32 	%r236, %r582, 2;
	add.s32 	%r238, %r236, %r9;
	max.u32 	%r239, %r238, 32;
	setp.lt.u32 	%p10, %r238, 32;
	selp.u32 	%r240, 1, 0, %p10;
	or.b32  	%r241, %r238, %r240;
	sub.s32 	%r242, %r239, %r241;
	div.u32 	%r243, %r242, %r9;
	add.s32 	%r22, %r243, %r240;
	add.s32 	%r244, %r4, 1;
	and.b32  	%r23, %r244, 15;
	add.s32 	%r245, %r4, 2;
	and.b32  	%r24, %r245, 15;
	add.s32 	%r246, %r4, 3;
	and.b32  	%r25, %r246, 15;
	add.s32 	%r247, %r4, 4;
	and.b32  	%r26, %r247, 15;
	add.s32 	%r248, %r4, 5;
	and.b32  	%r27, %r248, 15;
	add.s32 	%r249, %r4, 6;
	and.b32  	%r28, %r249, 15;
	add.s32 	%r250, %r4, 7;
	and.b32  	%r29, %r250, 15;
	xor.b32  	%r30, %r11, 8;
	add.s32 	%r251, %r4, 9;
	and.b32  	%r31, %r251, 15;
	add.s32 	%r252, %r4, 10;
	and.b32  	%r32, %r252, 15;
	add.s32 	%r253, %r4, 11;
	and.b32  	%r33, %r253, 15;
	add.s32 	%r254, %r4, 12;
	and.b32  	%r34, %r254, 15;
	add.s32 	%r255, %r4, 13;
	and.b32  	%r35, %r255, 15;
	add.s32 	%r256, %r4, 14;
	and.b32  	%r36, %r256, 15;
	add.s32 	%r257, %r4, -1;
	and.b32  	%r37, %r257, 15;
	add.s32 	%r38, %r12, %r11;
	add.s32 	%r39, %r12, %r23;
	add.s32 	%r40, %r12, %r24;
	add.s32 	%r41, %r12, %r25;
	add.s32 	%r42, %r12, %r26;
	add.s32 	%r43, %r12, %r27;
	add.s32 	%r44, %r12, %r28;
	add.s32 	%r45, %r12, %r29;
	add.s32 	%r46, %r12, %r30;
	add.s32 	%r47, %r12, %r31;
	add.s32 	%r48, %r12, %r32;
	add.s32 	%r49, %r12, %r33;
	add.s32 	%r50, %r12, %r34;
	add.s32 	%r51, %r12, %r35;
	add.s32 	%r52, %r12, %r36;
	add.s32 	%r53, %r12, %r37;
	setp.lt.s32 	%p11, %r11, %r206;
	selp.b32 	%r258, 0, %r206, %p11;
	sub.s32 	%r54, %r11, %r258;
	add.s32 	%r259, %r11, 1;
	setp.lt.s32 	%p12, %r259, %r206;
	selp.b32 	%r260, 0, %r206, %p12;
	sub.s32 	%r55, %r259, %r260;
	add.s32 	%r261, %r11, 2;
	setp.lt.s32 	%p13, %r261, %r206;
	selp.b32 	%r262, 0, %r206, %p13;
	sub.s32 	%r56, %r261, %r262;
	add.s32 	%r263, %r11, 3;
	setp.lt.s32 	%p14, %r263, %r206;
	selp.b32 	%r264, 0, %r206, %p14;
	sub.s32 	%r57, %r263, %r264;
	add.s32 	%r265, %r11, 4;
	setp.lt.s32 	%p15, %r265, %r206;
	selp.b32 	%r266, 0, %r206, %p15;
	sub.s32 	%r58, %r265, %r266;
	add.s32 	%r267, %r11, 5;
	setp.lt.s32 	%p16, %r267, %r206;
	selp.b32 	%r268, 0, %r206, %p16;
	sub.s32 	%r59, %r267, %r268;
	add.s32 	%r269, %r11, 6;
	setp.lt.s32 	%p17, %r269, %r206;
	selp.b32 	%r270, 0, %r206, %p17;
	sub.s32 	%r60, %r269, %r270;
	add.s32 	%r271, %r11, 7;
	setp.lt.s32 	%p18, %r271, %r206;
	selp.b32 	%r272, 0, %r206, %p18;
	sub.s32 	%r61, %r271, %r272;
	add.s32 	%r273, %r11, 8;
	setp.lt.s32 	%p19, %r273, %r206;
	selp.b32 	%r274, 0, %r206, %p19;
	sub.s32 	%r62, %r273, %r274;
	add.s32 	%r275, %r11, 9;
	setp.lt.s32 	%p20, %r275, %r206;
	selp.b32 	%r276, 0, %r206, %p20;
	sub.s32 	%r63, %r275, %r276;
	add.s32 	%r277, %r11, 10;
	setp.lt.s32 	%p21, %r277, %r206;
	selp.b32 	%r278, 0, %r206, %p21;
	sub.s32 	%r64, %r277, %r278;
	add.s32 	%r279, %r11, 11;
	setp.lt.s32 	%p22, %r279, %r206;
	selp.b32 	%r280, 0, %r206, %p22;
	sub.s32 	%r65, %r279, %r280;
	add.s32 	%r281, %r11, 12;
	setp.lt.s32 	%p23, %r281, %r206;
	selp.b32 	%r282, 0, %r206, %p23;
	sub.s32 	%r66, %r281, %r282;
	add.s32 	%r283, %r11, 13;
	setp.lt.s32 	%p24, %r283, %r206;
	selp.b32 	%r284, 0, %r206, %p24;
	sub.s32 	%r67, %r283, %r284;
	add.s32 	%r285, %r11, 14;
	setp.lt.s32 	%p25, %r285, %r206;
	selp.b32 	%r286, 0, %r206, %p25;
	sub.s32 	%r68, %r285, %r286;
	add.s32 	%r287, %r11, 15;
	setp.lt.s32 	%p26, %r287, %r206;
	selp.b32 	%r288, 0, %r206, %p26;
	sub.s32 	%r69, %r287, %r288;
	cvt.u16.u32 	%rs1, %r3;
	div.s16 	%rs2, 128, %rs1;
	cvt.s32.s16 	%r70, %rs2;
	and.b32  	%r71, %r582, 31;
	cvta.to.global.u64 	%rd2, %rd39;
	shr.u32 	%r72, %r8, 4;
	mov.u32 	%r289, _ZZ9cuda_gemmIiLi128ELi1ELi1ELi128ELi128ELi128ELi64ELi1ELi0EEviiiPT_S1_S1_iiiE11kron_fac_sh;
	mad.lo.s32 	%r73, %r235, 132, %r289;
	mov.b32 	%r537, 0;
	mov.pred 	%p97, -1;
	mul.wide.u32 	%rd26, %r8, 64;
	shl.b32 	%r426, %r71, 2;
	shl.b32 	%r429, %r38, 2;
	shl.b32 	%r432, %r39, 2;
	shl.b32 	%r435, %r40, 2;
	shl.b32 	%r438, %r41, 2;
	shl.b32 	%r441, %r42, 2;
	shl.b32 	%r444, %r43, 2;
	shl.b32 	%r447, %r44, 2;
	shl.b32 	%r450, %r45, 2;
	shl.b32 	%r453, %r46, 2;
	shl.b32 	%r456, %r47, 2;
	shl.b32 	%r459, %r48, 2;
	shl.b32 	%r462, %r49, 2;
	shl.b32 	%r465, %r50, 2;
	shl.b32 	%r468, %r51, 2;
	shl.b32 	%r471, %r52, 2;
	shl.b32 	%r474, %r53, 2;
$L__BB110_7:
	mov.pred 	%p1, %p97;
	setp.gt.u32 	%p27, %r582, 7;
	@%p27 bra 	$L__BB110_15;
	shl.b32 	%r538, %r582, 2;
	and.b32  	%r290, %r22, 3;
	setp.eq.s32 	%p28, %r290, 3;
	mov.u32 	%r291, %ctaid.z;
	shl.b32 	%r292, %r291, 6;
	add.s32 	%r293, %r21, %r292;
	add.s32 	%r78, %r293, %r537;
	@%p28 bra 	$L__BB110_12;
	shl.b32 	%r294, %r582, 2;
	shl.b32 	%r79, %r8, 2;
	add.s32 	%r538, %r294, %r79;
	and.b32  	%r295, %r22, 3;
	setp.eq.s32 	%p29, %r295, 0;
	add.s32 	%r296, %r78, %r294;
	mul.wide.u32 	%rd12, %r296, 4;
	add.s64 	%rd13, %rd1, %rd12;
	ld.global.v4.u32 	{%r297, %r298, %r299, %r300}, [%rd13];
	shl.b32 	%r301, %r582, 4;
	mov.u32 	%r302, _ZZ9cuda_gemmIiLi128ELi1ELi1ELi128ELi128ELi128ELi64ELi1ELi0EEviiiPT_S1_S1_iiiE3Ash;
	add.s32 	%r303, %r302, %r301;
	st.shared.v4.u32 	[%r303], {%r297, %r298, %r299, %r300};
	@%p29 bra 	$L__BB110_12;
	add.s32 	%r81, %r538, %r79;
	and.b32  	%r304, %r22, 3;
	setp.eq.s32 	%p30, %r304, 1;
	add.s32 	%r305, %r78, %r538;
	mul.wide.u32 	%rd14, %r305, 4;
	add.s64 	%rd15, %rd1, %rd14;
	ld.global.v4.u32 	{%r306, %r307, %r308, %r309}, [%rd15];
	shl.b32 	%r310, %r582, 4;
	mov.u32 	%r311, _ZZ9cuda_gemmIiLi128ELi1ELi1ELi128ELi128ELi128ELi64ELi1ELi0EEviiiPT_S1_S1_iiiE3Ash;
	add.s32 	%r312, %r311, %r310;
	shl.b32 	%r313, %r79, 2;
	add.s32 	%r314, %r312, %r313;
	st.shared.v4.u32 	[%r314], {%r306, %r307, %r308, %r309};
	mov.u32 	%r538, %r81;
	@%p30 bra 	$L__BB110_12;
	add.s32 	%r538, %r81, %r79;
	add.s32 	%r315, %r78, %r81;
	mul.wide.u32 	%rd16, %r315, 4;
	add.s64 	%rd17, %rd1, %rd16;
	ld.global.v4.u32 	{%r316, %r317, %r318, %r319}, [%rd17];
	shl.b32 	%r320, %r582, 4;
	mov.u32 	%r321, _ZZ9cuda_gemmIiLi128ELi1ELi1ELi128ELi128ELi128ELi64ELi1ELi0EEviiiPT_S1_S1_iiiE3Ash;
	add.s32 	%r322, %r321, %r320;
	shl.b32 	%r323, %r79, 2;
	add.s32 	%r324, %r322, %r323;
	add.s32 	%r325, %r324, %r323;
	st.shared.v4.u32 	[%r325], {%r316, %r317, %r318, %r319};
$L__BB110_12:
	setp.lt.u32 	%p31, %r22, 3;
	@%p31 bra 	$L__BB110_15;
	shl.b32 	%r326, %r538, 2;
	mov.u32 	%r327, _ZZ9cuda_gemmIiLi128ELi1ELi1ELi128ELi128ELi128ELi64ELi1ELi0EEviiiPT_S1_S1_iiiE3Ash;
	add.s32 	%r539, %r327, %r326;
	mov.u64 	%rd41, %rd1;
	mov.u32 	%r540, %r538;
$L__BB110_14:
	mov.u32 	%r328, %ctaid.z;
	shl.b32 	%r329, %r328, 6;
	add.s32 	%r330, %r21, %r329;
	add.s32 	%r331, %r330, %r538;
	add.s32 	%r332, %r331, %r537;
	mul.wide.u32 	%rd18, %r332, 4;
	add.s64 	%rd19, %rd41, %rd18;
	ld.global.v4.u32 	{%r333, %r334, %r335, %r336}, [%rd19];
	st.shared.v4.u32 	[%r539], {%r333, %r334, %r335, %r336};
	shl.b32 	%r337, %r8, 2;
	add.s32 	%r338, %r540, %r337;
	add.s32 	%r339, %r332, %r337;
	mul.wide.u32 	%rd20, %r339, 4;
	add.s64 	%rd21, %rd41, %rd20;
	ld.global.v4.u32 	{%r340, %r341, %r342, %r343}, [%rd21];
	shl.b32 	%r344, %r8, 4;
	add.s32 	%r345, %r539, %r344;
	st.shared.v4.u32 	[%r345], {%r340, %r341, %r342, %r343};
	add.s32 	%r346, %r338, %r337;
	shl.b32 	%r347, %r8, 3;
	add.s32 	%r348, %r332, %r347;
	mul.wide.u32 	%rd22, %r348, 4;
	add.s64 	%rd23, %rd41, %rd22;
	ld.global.v4.u32 	{%r349, %r350, %r351, %r352}, [%rd23];
	shl.b32 	%r353, %r8, 5;
	add.s32 	%r354, %r539, %r353;
	st.shared.v4.u32 	[%r354], {%r349, %r350, %r351, %r352};
	add.s32 	%r355, %r346, %r337;
	mad.lo.s32 	%r356, %r8, 12, %r332;
	mul.wide.u32 	%rd24, %r356, 4;
	add.s64 	%rd25, %rd41, %rd24;
	ld.global.v4.u32 	{%r357, %r358, %r359, %r360}, [%rd25];
	mad.lo.s32 	%r361, %r8, 48, %r539;
	st.shared.v4.u32 	[%r361], {%r357, %r358, %r359, %r360};
	add.s32 	%r540, %r355, %r337;
	add.s64 	%rd41, %rd41, %rd26;
	shl.b32 	%r362, %r8, 6;
	add.s32 	%r539, %r539, %r362;
	setp.lt.u32 	%p32, %r540, 32;
	@%p32 bra 	$L__BB110_14;
$L__BB110_15:
	mov.u32 	%r364, %ctaid.z;
	shl.b32 	%r365, %r364, 6;
	add.s32 	%r85, %r537, %r365;
	mov.b32 	%r541, 0;
$L__BB110_16:
	mov.u32 	%r90, %r541;
	shr.u32 	%r542, %r582, 4;
	and.b32  	%r366, %r582, 15;
	add.s32 	%r367, %r10, %r366;
	add.s32 	%r92, %r367, %r90;
$L__BB110_17:
	add.s32 	%r368, %r85, %r542;
	mad.lo.s32 	%r369, %r368, %r205, %r92;
	mul.wide.s32 	%rd27, %r369, 4;
	add.s64 	%rd28, %rd2, %rd27;
	ld.global.u32 	%r370, [%rd28];
	shl.b32 	%r371, %r542, 2;
	add.s32 	%r372, %r73, %r371;
	st.shared.u32 	[%r372], %r370;
	add.s32 	%r542, %r542, %r72;
	setp.lt.u32 	%p33, %r542, 32;
	@%p33 bra 	$L__BB110_17;
	setp.lt.s32 	%p34, %r2, 1;
	bar.sync 	0;
	@%p34 bra 	$L__BB110_91;
	mov.b32 	%r543, 0;
$L__BB110_20:
	setp.ge.s32 	%p35, %r5, %r13;
	add.s32 	%r96, %r543, %r4;
	shl.b32 	%r374, %r96, 5;
	or.b32  	%r375, %r374, %r12;
	add.s32 	%r376, %r375, %r11;
	shl.b32 	%r377, %r376, 2;
	mov.u32 	%r378, _ZZ9cuda_gemmIiLi128ELi1ELi1ELi128ELi128ELi128ELi64ELi1ELi0EEviiiPT_S1_S1_iiiE3Ash;
	add.s32 	%r379, %r378, %r377;
	ld.shared.u32 	%r97, [%r379];
	add.s32 	%r380, %r375, %r23;
	shl.b32 	%r381, %r380, 2;
	add.s32 	%r382, %r378, %r381;
	ld.shared.u32 	%r98, [%r382];
	add.s32 	%r383, %r375, %r24;
	shl.b32 	%r384, %r383, 2;
	add.s32 	%r385, %r378, %r384;
	ld.shared.u32 	%r99, [%r385];
	add.s32 	%r386, %r375, %r25;
	shl.b32 	%r387, %r386, 2;
	add.s32 	%r388, %r378, %r387;
	ld.shared.u32 	%r100, [%r388];
	add.s32 	%r389, %r375, %r26;
	shl.b32 	%r390, %r389, 2;
	add.s32 	%r391, %r378, %r390;
	ld.shared.u32 	%r101, [%r391];
	add.s32 	%r392, %r375, %r27;
	shl.b32 	%r393, %r392, 2;
	add.s32 	%r394, %r378, %r393;
	ld.shared.u32 	%r102, [%r394];
	add.s32 	%r395, %r375, %r28;
	shl.b32 	%r396, %r395, 2;
	add.s32 	%r397, %r378, %r396;
	ld.shared.u32 	%r103, [%r397];
	add.s32 	%r398, %r375, %r29;
	shl.b32 	%r399, %r398, 2;
	add.s32 	%r400, %r378, %r399;
	ld.shared.u32 	%r104, [%r400];
	add.s32 	%r401, %r375, %r30;
	shl.b32 	%r402, %r401, 2;
	add.s32 	%r403, %r378, %r402;
	ld.shared.u32 	%r105, [%r403];
	add.s32 	%r404, %r375, %r31;
	shl.b32 	%r405, %r404, 2;
	add.s32 	%r406, %r378, %r405;
	ld.shared.u32 	%r106, [%r406];
	add.s32 	%r407, %r375, %r32;
	shl.b32 	%r408, %r407, 2;
	add.s32 	%r409, %r378, %r408;
	ld.shared.u32 	%r107, [%r409];
	add.s32 	%r410, %r375, %r33;
	shl.b32 	%r411, %r410, 2;
	add.s32 	%r412, %r378, %r411;
	ld.shared.u32 	%r108, [%r412];
	add.s32 	%r413, %r375, %r34;
	shl.b32 	%r414, %r413, 2;
	add.s32 	%r415, %r378, %r414;
	ld.shared.u32 	%r109, [%r415];
	add.s32 	%r416, %r375, %r35;
	shl.b32 	%r417, %r416, 2;
	add.s32 	%r418, %r378, %r417;
	ld.shared.u32 	%r110, [%r418];
	add.s32 	%r419, %r375, %r36;
	shl.b32 	%r420, %r419, 2;
	add.s32 	%r421, %r378, %r420;
	ld.shared.u32 	%r111, [%r421];
	add.s32 	%r422, %r375, %r37;
	shl.b32 	%r423, %r422, 2;
	add.s32 	%r424, %r378, %r423;
	ld.shared.u32 	%r112, [%r424];
	@%p35 bra 	$L__BB110_90;
	mov.u32 	%r544, %r5;
$L__BB110_22:
	setp.gt.u32 	%p36, %r206, 64;
	mov.u32 	%r425, _ZZ9cuda_gemmIiLi128ELi1ELi1ELi128ELi128ELi128ELi64ELi1ELi0EEviiiPT_S1_S1_iiiE11kron_fac_sh;
	mad.lo.s32 	%r114, %r544, 132, %r425;
	add.s32 	%r427, %r114, %r426;
	ld.shared.u32 	%r115, [%r427];
	@%p36 bra 	$L__BB110_55;
	setp.eq.s32 	%p53, %r206, 0;
	mov.b32 	%r546, 0;
	@%p53 bra 	$L__BB110_25;
	shfl.sync.idx.b32	%r478|%p54, %r115, %r54, 31, -1;
	mul.lo.s32 	%r546, %r478, %r97;
$L__BB110_25:
	setp.lt.s32 	%p55, %r206, 2;
	@%p55 bra 	$L__BB110_27;
	shfl.sync.idx.b32	%r479|%p56, %r115, %r55, 31, -1;
	mad.lo.s32 	%r546, %r479, %r98, %r546;
$L__BB110_27:
	setp.lt.s32 	%p57, %r206, 3;
	@%p57 bra 	$L__BB110_29;
	shfl.sync.idx.b32	%r480|%p58, %r115, %r56, 31, -1;
	mad.lo.s32 	%r546, %r480, %r99, %r546;
$L__BB110_29:
	setp.lt.s32 	%p59, %r206, 4;
	@%p59 bra 	$L__BB110_31;
	shfl.sync.idx.b32	%r481|%p60, %r115, %r57, 31, -1;
	mad.lo.s32 	%r546, %r481, %r100, %r546;
$L__BB110_31:
	setp.lt.s32 	%p61, %r206, 5;
	@%p61 bra 	$L__BB110_33;
	shfl.sync.idx.b32	%r482|%p62, %r115, %r58, 31, -1;
	mad.lo.s32 	%r546, %r482, %r101, %r546;
$L__BB110_33:
	setp.lt.s32 	%p63, %r206, 6;
	@%p63 bra 	$L__BB110_35;
	shfl.sync.idx.b32	%r483|%p64, %r115, %r59, 31, -1;
	mad.lo.s32 	%r546, %r483, %r102, %r546;
$L__BB110_35:
	setp.lt.s32 	%p65, %r206, 7;
	@%p65 bra 	$L__BB110_37;
	shfl.sync.idx.b32	%r484|%p66, %r115, %r60, 31, -1;
	mad.lo.s32 	%r546, %r484, %r103, %r546;
$L__BB110_37:
	setp.lt.s32 	%p67, %r206, 8;
	@%p67 bra 	$L__BB110_39;
	shfl.sync.idx.b32	%r485|%p68, %r115, %r61, 31, -1;
	mad.lo.s32 	%r546, %r485, %r104, %r546;
$L__BB110_39:
	setp.lt.s32 	%p69, %r206, 9;
	@%p69 bra 	$L__BB110_41;
	shfl.sync.idx.b32	%r486|%p70, %r115, %r62, 31, -1;
	mad.lo.s32 	%r546, %r486, %r105, %r546;
$L__BB110_41:
	setp.lt.s32 	%p71, %r206, 10;
	@%p71 bra 	$L__BB110_43;
	shfl.sync.idx.b32	%r487|%p72, %r115, %r63, 31, -1;
	mad.lo.s32 	%r546, %r487, %r106, %r546;
$L__BB110_43:
	setp.lt.s32 	%p73, %r206, 11;
	@%p73 bra 	$L__BB110_45;
	shfl.sync.idx.b32	%r488|%p74, %r115, %r64, 31, -1;
	mad.lo.s32 	%r546, %r488, %r107, %r546;
$L__BB110_45:
	setp.lt.s32 	%p75, %r206, 12;
	@%p75 bra 	$L__BB110_47;
	shfl.sync.idx.b32	%r489|%p76, %r115, %r65, 31, -1;
	mad.lo.s32 	%r546, %r489, %r108, %r546;
$L__BB110_47:
	setp.lt.s32 	%p77, %r206, 13;
	@%p77 bra 	$L__BB110_49;
	shfl.sync.idx.b32	%r490|%p78, %r115, %r66, 31, -1;
	mad.lo.s32 	%r546, %r490, %r109, %r546;
$L__BB110_49:
	setp.lt.s32 	%p79, %r206, 14;
	@%p79 bra 	$L__BB110_51;
	shfl.sync.idx.b32	%r491|%p80, %r115, %r67, 31, -1;
	mad.lo.s32 	%r546, %r491, %r110, %r546;
$L__BB110_51:
	setp.lt.s32 	%p81, %r206, 15;
	@%p81 bra 	$L__BB110_53;
	shfl.sync.idx.b32	%r492|%p82, %r115, %r68, 31, -1;
	mad.lo.s32 	%r546, %r492, %r111, %r546;
$L__BB110_53:
	setp.lt.s32 	%p83, %r206, 16;
	@%p83 bra 	$L__BB110_87;
	shfl.sync.idx.b32	%r493|%p84, %r115, %r69, 31, -1;
	mad.lo.s32 	%r546, %r493, %r112, %r546;
	bra.uni 	$L__BB110_87;
$L__BB110_55:
	setp.lt.s32 	%p37, %r206, 1;
	mov.b32 	%r546, 0;
	@%p37 bra 	$L__BB110_57;
	add.s32 	%r430, %r114, %r429;
	ld.shared.u32 	%r431, [%r430];
	mul.lo.s32 	%r546, %r431, %r97;
$L__BB110_57:
	setp.lt.s32 	%p38, %r206, 2;
	@%p38 bra 	$L__BB110_59;
	add.s32 	%r433, %r114, %r432;
	ld.shared.u32 	%r434, [%r433];
	mad.lo.s32 	%r546, %r434, %r98, %r546;
$L__BB110_59:
	setp.lt.s32 	%p39, %r206, 3;
	@%p39 bra 	$L__BB110_61;
	add.s32 	%r436, %r114, %r435;
	ld.shared.u32 	%r437, [%r436];
	mad.lo.s32 	%r546, %r437, %r99, %r546;
$L__BB110_61:
	setp.lt.s32 	%p40, %r206, 4;
	@%p40 bra 	$L__BB110_63;
	add.s32 	%r439, %r114, %r438;
	ld.shared.u32 	%r440, [%r439];
	mad.lo.s32 	%r546, %r440, %r100, %r546;
$L__BB110_63:
	setp.lt.s32 	%p41, %r206, 5;
	@%p41 bra 	$L__BB110_65;
	add.s32 	%r442, %r114, %r441;
	ld.shared.u32 	%r443, [%r442];
	mad.lo.s32 	%r546, %r443, %r101, %r546;
$L__BB110_65:
	setp.lt.s32 	%p42, %r206, 6;
	@%p42 bra 	$L__BB110_67;
	add.s32 	%r445, %r114, %r444;
	ld.shared.u32 	%r446, [%r445];
	mad.lo.s32 	%r546, %r446, %r102, %r546;
$L__BB110_67:
	setp.lt.s32 	%p43, %r206, 7;
	@%p43 bra 	$L__BB110_69;
	add.s32 	%r448, %r114, %r447;
	ld.shared.u32 	%r449, [%r448];
	mad.lo.s32 	%r546, %r449, %r103, %r546;
$L__BB110_69:
	setp.lt.s32 	%p44, %r206, 8;
	@%p44 bra 	$L__BB110_71;
	add.s32 	%r451, %r114, %r450;
	ld.shared.u32 	%r452, [%r451];
	mad.lo.s32 	%r546, %r452, %r104, %r546;
$L__BB110_71:
	setp.lt.s32 	%p45, %r206, 9;
	@%p45 bra 	$L__BB110_73;
	add.s32 	%r454, %r114, %r453;
	ld.shared.u32 	%r455, [%r454];
	mad.lo.s32 	%r546, %r455, %r105, %r546;
$L__BB110_73:
	setp.lt.s32 	%p46, %r206, 10;
	@%p46 bra 	$L__BB110_75;
	add.s32 	%r457, %r114, %r456;
	ld.shared.u32 	%r458, [%r457];
	mad.lo.s32 	%r546, %r458, %r106, %r546;
$L__BB110_75:
	setp.lt.s32 	%p47, %r206, 11;
	@%p47 bra 	$L__BB110_77;
	add.s32 	%r460, %r114, %r459;
	ld.shared.u32 	%r461, [%r460];
	mad.lo.s32 	%r546, %r461, %r107, %r546;
$L__BB110_77:
	setp.lt.s32 	%p48, %r206, 12;
	@%p48 bra 	$L__BB110_79;
	add.s32 	%r463, %r114, %r462;
	ld.shared.u32 	%r464, [%r463];
	mad.lo.s32 	%r546, %r464, %r108, %r546;
$L__BB110_79:
	setp.lt.s32 	%p49, %r206, 13;
	@%p49 bra 	$L__BB110_81;
	add.s32 	%r466, %r114, %r465;
	ld.shared.u32 	%r467, [%r466];
	mad.lo.s32 	%r546, %r467, %r109, %r546;
$L__BB110_81:
	setp.lt.s32 	%p50, %r206, 14;
	@%p50 bra 	$L__BB110_83;
	add.s32 	%r469, %r114, %r468;
	ld.shared.u32 	%r470, [%r469];
	mad.lo.s32 	%r546, %r470, %r110, %r546;
$L__BB110_83:
	setp.lt.s32 	%p51, %r206, 15;
	@%p51 bra 	$L__BB110_85;
	add.s32 	%r472, %r114, %r471;
	ld.shared.u32 	%r473, [%r472];
	mad.lo.s32 	%r546, %r473, %r111, %r546;
$L__BB110_85:
	setp.lt.s32 	%p52, %r206, 16;
	@%p52 bra 	$L__BB110_87;
	add.s32 	%r475, %r114, %r474;
	ld.shared.u32 	%r476, [%r475];
	mad.lo.s32 	%r546, %r476, %r112, %r546;
$L__BB110_87:
	setp.ne.s32 	%p85, %r7, 0;
	add.s32 	%r494, %r544, %r90;
	mad.lo.s32 	%r179, %r494, %r2, %r96;
	shfl.sync.down.b32	%r495|%p86, %r546, 1, 7711, -1;
	add.s32 	%r180, %r495, %r546;
	@%p85 bra 	$L__BB110_89;
	shl.b32 	%r496, %r179, 2;
	mov.u32 	%r497, _ZZ9cuda_gemmIiLi128ELi1ELi1ELi128ELi128ELi128ELi64ELi1ELi0EEviiiPT_S1_S1_iiiE3Csh;
	add.s32 	%r498, %r497, %r496;
	ld.shared.u32 	%r499, [%r498];
	add.s32 	%r500, %r499, %r180;
	st.shared.u32 	[%r498], %r500;
$L__BB110_89:
	add.s32 	%r544, %r544, %r70;
	setp.lt.s32 	%p87, %r544, %r13;
	@%p87 bra 	$L__BB110_22;
$L__BB110_90:
	add.s32 	%r543, %r543, %r3;
	setp.lt.s32 	%p88, %r543, %r2;
	@%p88 bra 	$L__BB110_20;
$L__BB110_91:
	add.s32 	%r541, %r90, 16;
	setp.lt.u32 	%p89, %r90, 48;
	@%p89 bra 	$L__BB110_16;
	mov.b32 	%r537, 32;
	mov.pred 	%p97, 0;
	@%p1 bra 	$L__BB110_7;
	setp.gt.u32 	%p91, %r582, 63;
	bar.sync 	0;
	@%p91 bra 	$L__BB110_100;
	ld.param.u64 	%rd40, [_Z9cuda_gemmIiLi128ELi1ELi1ELi128ELi128ELi128ELi64ELi1ELi0EEviiiPT_S1_S1_iii_param_5];
	cvta.to.global.u64 	%rd5, %rd40;
	shl.b32 	%r184, %r8, 2;
	add.s32 	%r502, %r582, %r8;
	max.u32 	%r503, %r502, 64;
	setp.lt.u32 	%p92, %r502, 64;
	selp.u32 	%r504, 1, 0, %p92;
	add.s32 	%r505, %r502, %r504;
	sub.s32 	%r506, %r503, %r505;
	div.u32 	%r507, %r506, %r8;
	add.s32 	%r185, %r507, %r504;
	and.b32  	%r508, %r185, 3;
	setp.eq.s32 	%p93, %r508, 3;
	@%p93 bra 	$L__BB110_97;
	add.s32 	%r509, %r185, 1;
	and.b32  	%r510, %r509, 3;
	shl.b32 	%r511, %r582, 2;
	mov.u32 	%r512, _ZZ9cuda_gemmIiLi128ELi1ELi1ELi128ELi128ELi128ELi64ELi1ELi0EEviiiPT_S1_S1_iiiE3Csh;
	add.s32 	%r578, %r512, %r511;
	add.s32 	%r513, %r582, %r21;
	add.s32 	%r577, %r513, %r10;
	neg.s32 	%r576, %r510;
	mad.lo.s32 	%r582, %r8, %r510, %r582;
$L__BB110_96:
	.pragma "nounroll";
	mul.wide.u32 	%rd29, %r577, 4;
	add.s64 	%rd30, %rd5, %rd29;
	ld.shared.u32 	%r514, [%r578];
	atom.global.add.u32 	%r515, [%rd30], %r514;
	add.s32 	%r578, %r578, %r184;
	add.s32 	%r577, %r577, %r8;
	add.s32 	%r576, %r576, 1;
	setp.ne.s32 	%p94, %r576, 0;
	@%p94 bra 	$L__BB110_96;
$L__BB110_97:
	setp.lt.u32 	%p95, %r185, 3;
	@%p95 bra 	$L__BB110_100;
	shl.b32 	%r516, %r582, 2;
	mov.u32 	%r517, _ZZ9cuda_gemmIiLi128ELi1ELi1ELi128ELi128ELi128ELi64ELi1ELi0EEviiiPT_S1_S1_iiiE3Csh;
	add.s32 	%r581, %r517, %r516;
	mul.wide.u32 	%rd31, %r8, 4;
	add.s64 	%rd6, %rd5, %rd31;
	add.s32 	%r518, %r582, %r21;
	add.s32 	%r580, %r518, %r10;
	mul.wide.u32 	%rd32, %r8, 8;
	add.s64 	%rd7, %rd5, %rd32;
	mul.wide.u32 	%rd33, %r8, 12;
	add.s64 	%rd8, %rd5, %rd33;
$L__BB110_99:
	mul.wide.s32 	%rd34, %r580, 4;
	add.s64 	%rd35, %rd6, %rd34;
	add.s64 	%rd36, %rd7, %rd34;
	add.s64 	%rd37, %rd8, %rd34;
	add.s64 	%rd38, %rd5, %rd34;
	ld.shared.u32 	%r519, [%r581];
	atom.global.add.u32 	%r520, [%rd38], %r519;
	add.s32 	%r521, %r581, %r184;
	ld.shared.u32 	%r522, [%r521];
	atom.global.add.u32 	%r523, [%rd35], %r522;
	mov.u32 	%r524, %ntid.x;
	shl.b32 	%r525, %r524, 3;
	add.s32 	%r526, %r581, %r525;
	ld.shared.u32 	%r527, [%r526];
	atom.global.add.u32 	%r528, [%rd36], %r527;
	mad.lo.s32 	%r529, %r524, 12, %r581;
	ld.shared.u32 	%r530, [%r529];
	atom.global.add.u32 	%r531, [%rd37], %r530;
	add.s32 	%r582, %r582, %r184;
	shl.b32 	%r532, %r524, 4;
	add.s32 	%r581, %r581, %r532;
	add.s32 	%r580, %r580, %r184;
	setp.lt.u32 	%p96, %r582, 64;
	@%p96 bra 	$L__BB110_99;
$L__BB110_100:
	ret;
$L__BB110_101:
	shl.b32 	%r227, %r535, 2;
	mov.u32 	%r228, _ZZ9cuda_gemmIiLi128ELi1ELi1ELi128ELi128ELi128ELi64ELi1ELi0EEviiiPT_S1_S1_iiiE3Csh;
	add.s32 	%r229, %r228, %r227;
	mov.b32 	%r230, 0;
	st.shared.u32 	[%r229], %r230;
	add.s32 	%r231, %r229, %r9;
	st.shared.u32 	[%r231], %r230;
	add.s32 	%r232, %r231, %r9;
	st.shared.u32 	[%r232], %r230;
	add.s32 	%r233, %r232, %r9;
	st.shared.u32 	[%r233], %r230;
	add.s32 	%r535, %r9, %r535;
	setp.lt.u32 	%p8, %r535, 64;
	@%p8 bra 	$L__BB110_101;
	bra.uni 	$L__BB110_6;

}
	// .globl	_Z9cuda_gemmIiLi128ELi1ELi1ELi128ELi128ELi128ELi64ELi1ELi1EEviiiPT_S1_S1_iii
.visible .entry _Z9cuda_gemmIiLi128ELi1ELi1ELi128ELi128ELi128ELi64ELi1ELi1EEviiiPT_S1_S1_iii(
	.param .u32 _Z9cuda_gemmIiLi128ELi1ELi1ELi128ELi128ELi128ELi64ELi1ELi1EEviiiPT_S1_S1_iii_param_0,
	.param .u32 _Z9cuda_gemmIiLi128ELi1ELi1ELi128ELi128ELi128ELi64ELi1ELi1EEviiiPT_S1_S1_iii_param_1,
	.param .u32 _Z9cuda_gemmIiLi128ELi1ELi1ELi128ELi128ELi128ELi64ELi1ELi1EEviiiPT_S1_S1_iii_param_2,
	.param .u64 .ptr .align 1 _Z9cuda_gemmIiLi128ELi1ELi1ELi128ELi128ELi128ELi64ELi1ELi1EEviiiPT_S1_S1_iii_param_3,
	.param .u64 .ptr .align 1 _Z9cuda_gemmIiLi128ELi1ELi1ELi128ELi128ELi128ELi64ELi1ELi1EEviiiPT_S1_S1_iii_param_4,
	.param .u64 .ptr .align 1 _Z9cuda_gemmIiLi128ELi1ELi1ELi128ELi128ELi128ELi64ELi1ELi1EEviiiPT_S1_S1_iii_param_5,
	.param .u32 _Z9cuda_gemmIiLi128ELi1ELi1ELi128ELi128ELi128ELi64ELi1ELi1EEviiiPT_S1_S1_iii_param_6,
	.param .u32 _Z9cuda_gemmIiLi128ELi1ELi1ELi128ELi128ELi128ELi64ELi1ELi1EEviiiPT_S1_S1_iii_param_7,
	.param .u32 _Z9cuda_gemmIiLi128ELi1ELi1ELi128ELi128ELi128ELi64ELi1ELi1EEviiiPT_S1_S1_iii_param_8
)
.maxntid 128
{
	.reg .pred 	%p<30>;
	.reg .b32 	%r<263>;
	.reg .b64 	%rd<40>;
	// demoted variable
	.shared .align 128 .b8 _ZZ9cuda_gemmIiLi128ELi1ELi1ELi128ELi128ELi128ELi64ELi1ELi1EEviiiPT_S1_S1_iiiE11kron_fac_sh[2112];
	// demoted variable
	.shared .align 128 .b8 _ZZ9cuda_gemmIiLi128ELi1ELi1ELi128ELi128ELi128ELi64ELi1ELi1EEviiiPT_S1_S1_iiiE3Ash[128];
	// demoted variable
	.shared .align 128 .b8 _ZZ9cuda_gemmIiLi128ELi1ELi1ELi128ELi128ELi128ELi64ELi1ELi1EEviiiPT_S1_S1_iiiE3Csh[256];
	ld.param.u64 	%rd15, [_Z9cuda_gemmIiLi128ELi1ELi1ELi128ELi128ELi128ELi64ELi1ELi1EEviiiPT_S1_S1_iii_param_3];
	ld.param.u64 	%rd14, [_Z9cuda_gemmIiLi128ELi1ELi1ELi128ELi128ELi128ELi64ELi1ELi1EEviiiPT_S1_S1_iii_param_4];
	ld.param.u64 	%rd16, [_Z9cuda_gemmIiLi128ELi1ELi1ELi128ELi128ELi128ELi64ELi1ELi1EEviiiPT_S1_S1_iii_param_5];
	cvta.to.global.u64 	%rd1, %rd15;
	cvta.to.global.u64 	%rd2, %rd16;
	mov.u32 	%r262, %tid.x;
	shr.u32 	%r2, %r262, 1;
	mov.u32 	%r3, %ctaid.y;
	mov.u32 	%r76, %nctaid.y;
	setp.ge.u32 	%p2, %r3, %r76;
	@%p2 bra 	$L__BB111_30;
	and.b32  	%r4, %r262, 1;
	mov.u32 	%r77, %ctaid.x;
	mov.u32 	%r78, %ctaid.z;
	mov.u32 	%r5, %ntid.x;
	shl.b32 	%r6, %r262, 2;
	shl.b32 	%r7, %r78, 6;
	shl.b32 	%r8, %r5, 2;
	shl.b32 	%r79, %r77, 6;
	and.b32  	%r9, %r79, 64;
	setp.gt.u32 	%p3, %r262, 63;
	@%p3 bra 	$L__BB111_6;
	add.s32 	%r80, %r262, %r5;
	max.u32 	%r81, %r80, 64;
	setp.lt.u32 	%p4, %r80, 64;
	selp.u32 	%r82, 1, 0, %p4;
	add.s32 	%r83, %r80, %r82;
	sub.s32 	%r84, %r81, %r83;
	div.u32 	%r85, %r84, %r5;
	add.s32 	%r10, %r85, %r82;
	and.b32  	%r86, %r10, 3;
	setp.eq.s32 	%p5, %r86, 3;
	mov.u32 	%r248, %r262;
	@%p5 bra 	$L__BB111_5;
	add.s32 	%r88, %r10, 1;
	and.b32  	%r11, %r88, 3;
	mov.b32 	%r247, 0;
	mov.u32 	%r248, %r262;
$L__BB111_4:
	.pragma "nounroll";
	shl.b32 	%r89, %r248, 2;
	mov.u32 	%r90, _ZZ9cuda_gemmIiLi128ELi1ELi1ELi128ELi128ELi128ELi64ELi1ELi1EEviiiPT_S1_S1_iiiE3Csh;
	add.s32 	%r91, %r90, %r89;
	mov.b32 	%r92, 0;
	st.shared.u32 	[%r91], %r92;
	add.s32 	%r248, %r248, %r5;
	add.s32 	%r247, %r247, 1;
	setp.ne.s32 	%p6, %r247, %r11;
	@%p6 bra 	$L__BB111_4;
$L__BB111_5:
	setp.lt.u32 	%p7, %r10, 3;
	@%p7 bra 	$L__BB111_6;
	bra.uni 	$L__BB111_31;
$L__BB111_6:
	and.b32  	%r101, %r262, 15;
	shl.b32 	%r17, %r3, 7;
	add.s32 	%r18, %r17, %r7;
	add.s32 	%r19, %r6, %r8;
	max.u32 	%r102, %r19, 32;
	setp.lt.u32 	%p10, %r19, 32;
	selp.u32 	%r103, 1, 0, %p10;
	add.s32 	%r104, %r19, %r103;
	sub.s32 	%r105, %r102, %r104;
	div.u32 	%r106, %r105, %r8;
	add.s32 	%r20, %r106, %r103;
	and.b32  	%r21, %r20, 3;
	shl.b32 	%r107, %r6, 2;
	mov.u32 	%r108, _ZZ9cuda_gemmIiLi128ELi1ELi1ELi128ELi128ELi128ELi64ELi1ELi1EEviiiPT_S1_S1_iiiE3Ash;
	add.s32 	%r22, %r108, %r107;
	shl.b32 	%r109, %r8, 2;
	add.s32 	%r23, %r22, %r109;
	add.s32 	%r24, %r19, %r8;
	add.s32 	%r25, %r23, %r109;
	shl.b32 	%r110, %r4, 6;
	add.s32 	%r26, %r108, %r110;
	mov.u32 	%r111, _ZZ9cuda_gemmIiLi128ELi1ELi1ELi128ELi128ELi128ELi64ELi1ELi1EEviiiPT_S1_S1_iiiE11kron_fac_sh;
	mad.lo.s32 	%r112, %r2, 132, %r111;
	add.s32 	%r27, %r112, %r110;
	mul.lo.s32 	%r28, %r5, 12;
	mul.wide.u32 	%rd3, %r5, 64;
	shl.b32 	%r29, %r5, 3;
	shl.b32 	%r30, %r5, 6;
	shl.b32 	%r31, %r5, 5;
	shl.b32 	%r32, %r5, 4;
	cvta.to.global.u64 	%rd4, %rd14;
	shr.u32 	%r33, %r5, 4;
	mad.lo.s32 	%r34, %r101, 132, %r111;
	add.s32 	%r35, %r9, %r101;
	shr.u32 	%r36, %r262, 4;
	mov.b32 	%r250, 0;
	mov.pred 	%p29, -1;
$L__BB111_7:
	mov.pred 	%p1, %p29;
	setp.gt.u32 	%p11, %r262, 7;
	@%p11 bra 	$L__BB111_15;
	setp.eq.s32 	%p12, %r21, 3;
	add.s32 	%r40, %r18, %r250;
	mov.u32 	%r251, %r6;
	@%p12 bra 	$L__BB111_12;
	setp.eq.s32 	%p13, %r21, 0;
	add.s32 	%r113, %r40, %r6;
	mul.wide.u32 	%rd17, %r113, 4;
	add.s64 	%rd18, %rd1, %rd17;
	ld.global.v4.u32 	{%r114, %r115, %r116, %r117}, [%rd18];
	st.shared.v4.u32 	[%r22], {%r114, %r115, %r116, %r117};
	mov.u32 	%r251, %r19;
	@%p13 bra 	$L__BB111_12;
	setp.eq.s32 	%p14, %r21, 1;
	add.s32 	%r118, %r40, %r19;
	mul.wide.u32 	%rd19, %r118, 4;
	add.s64 	%rd20, %rd1, %rd19;
	ld.global.v4.u32 	{%r119, %r120, %r121, %r122}, [%rd20];
	st.shared.v4.u32 	[%r23], {%r119, %r120, %r121, %r122};
	mov.u32 	%r251, %r24;
	@%p14 bra 	$L__BB111_12;
	add.s32 	%r251, %r24, %r8;
	add.s32 	%r123, %r40, %r24;
	mul.wide.u32 	%rd21, %r123, 4;
	add.s64 	%rd22, %rd1, %rd21;
	ld.global.v4.u32 	{%r124, %r125, %r126, %r127}, [%rd22];
	st.shared.v4.u32 	[%r25], {%r124, %r125, %r126, %r127};
$L__BB111_12:
	setp.lt.u32 	%p15, %r20, 3;
	@%p15 bra 	$L__BB111_15;
	add.s32 	%r128, %r18, %r251;
	add.s32 	%r129, %r128, %r250;
	add.s32 	%r130, %r129, %r28;
	mul.wide.u32 	%rd5, %r130, 4;
	add.s32 	%r131, %r129, %r29;
	mul.wide.u32 	%rd6, %r131, 4;
	add.s32 	%r132, %r129, %r8;
	mul.wide.u32 	%rd7, %r132, 4;
	shl.b32 	%r133, %r251, 2;
	mov.u32 	%r134, _ZZ9cuda_gemmIiLi128ELi1ELi1ELi128ELi128ELi128ELi64ELi1ELi1EEviiiPT_S1_S1_iiiE3Ash;
	add.s32 	%r252, %r134, %r133;
	mul.wide.u32 	%rd8, %r129, 4;
	mov.u64 	%rd39, %rd1;
$L__BB111_14:
	add.s64 	%rd23, %rd39, %rd8;
	ld.global.v4.u32 	{%r135, %r136, %r137, %r138}, [%rd23];
	st.shared.v4.u32 	[%r252], {%r135, %r136, %r137, %r138};
	add.s32 	%r139, %r251, %r8;
	add.s64 	%rd24, %rd39, %rd7;
	ld.global.v4.u32 	{%r140, %r141, %r142, %r143}, [%rd24];
	add.s32 	%r144, %r252, %r32;
	st.shared.v4.u32 	[%r144], {%r140, %r141, %r142, %r143};
	add.s32 	%r145, %r139, %r8;
	add.s64 	%rd25, %rd39, %rd6;
	ld.global.v4.u32 	{%r146, %r147, %r148, %r149}, [%rd25];
	add.s32 	%r150, %r252, %r31;
	st.shared.v4.u32 	[%r150], {%r146, %r147, %r148, %r149};
	add.s32 	%r151, %r145, %r8;
	add.s64 	%rd26, %rd39, %rd5;
	ld.global.v4.u32 	{%r152, %r153, %r154, %r155}, [%rd26];
	mad.lo.s32 	%r156, %r5, 48, %r252;
	st.shared.v4.u32 	[%r156], {%r152, %r153, %r154, %r155};
	add.s32 	%r251, %r151, %r8;
	add.s64 	%rd39, %rd39, %rd3;
	add.s32 	%r252, %r252, %r30;
	setp.lt.u32 	%p16, %r251, 32;
	@%p16 bra 	$L__BB111_14;
$L__BB111_15:
	add.s32 	%r44, %r250, %r7;
	mov.b32 	%r254, 0;
$L__BB111_16:
	mov.u32 	%r49, %r254;
	add.s32 	%r50, %r49, %r35;
	mov.u32 	%r255, %r36;
$L__BB111_17:
	add.s32 	%r158, %r44, %r255;
	shl.b32 	%r159, %r158, 7;
	add.s32 	%r160, %r159, %r50;
	mul.wide.u32 	%rd27, %r160, 4;
	add.s64 	%rd28, %rd4, %rd27;
	ld.global.u32 	%r161, [%rd28];
	shl.b32 	%r162, %r255, 2;
	add.s32 	%r163, %r34, %r162;
	st.shared.u32 	[%r163], %r161;
	add.s32 	%r255, %r255, %r33;
	setp.lt.u32 	%p17, %r255, 32;
	@%p17 bra 	$L__BB111_17;
	setp.gt.u32 	%p18, %r262, 31;
	bar.sync 	0;
	@%p18 bra 	$L__BB111_21;
	setp.ne.s32 	%p19, %r4, 0;
	ld.shared.v4.u32 	{%r164, %r165, %r166, %r167}, [%r26+48];
	ld.shared.v4.u32 	{%r168, %r169, %r170, %r171}, [%r26+32];
	ld.shared.v4.u32 	{%r172, %r173, %r174, %r175}, [%r26+16];
	ld.shared.v4.u32 	{%r176, %r177, %r178, %r179}, [%r26];
	ld.shared.u32 	%r180, [%r27];
	mul.lo.s32 	%r181, %r180, %r176;
	ld.shared.u32 	%r182, [%r27+4];
	mad.lo.s32 	%r183, %r182, %r177, %r181;
	ld.shared.u32 	%r184, [%r27+8];
	mad.lo.s32 	%r185, %r184, %r178, %r183;
	ld.shared.u32 	%r186, [%r27+12];
	mad.lo.s32 	%r187, %r186, %r179, %r185;
	ld.shared.u32 	%r188, [%r27+16];
	mad.lo.s32 	%r189, %r188, %r172, %r187;
	ld.shared.u32 	%r190, [%r27+20];
	mad.lo.s32 	%r191, %r190, %r173, %r189;
	ld.shared.u32 	%r192, [%r27+24];
	mad.lo.s32 	%r193, %r192, %r174, %r191;
	ld.shared.u32 	%r194, [%r27+28];
	mad.lo.s32 	%r195, %r194, %r175, %r193;
	ld.shared.u32 	%r196, [%r27+32];
	mad.lo.s32 	%r197, %r196, %r168, %r195;
	ld.shared.u32 	%r198, [%r27+36];
	mad.lo.s32 	%r199, %r198, %r169, %r197;
	ld.shared.u32 	%r200, [%r27+40];
	mad.lo.s32 	%r201, %r200, %r170, %r199;
	ld.shared.u32 	%r202, [%r27+44];
	mad.lo.s32 	%r203, %r202, %r171, %r201;
	ld.shared.u32 	%r204, [%r27+48];
	mad.lo.s32 	%r205, %r204, %r164, %r203;
	ld.shared.u32 	%r206, [%r27+52];
	mad.lo.s32 	%r207, %r206, %r165, %r205;
	ld.shared.u32 	%r208, [%r27+56];
	mad.lo.s32 	%r209, %r208, %r166, %r207;
	ld.shared.u32 	%r210, [%r27+60];
	mad.lo.s32 	%r211, %r210, %r167, %r209;
	add.s32 	%r53, %r2, %r49;
	shfl.sync.down.b32	%r212|%p20, %r211, 1, 7711, -1;
	add.s32 	%r54, %r212, %r211;
	@%p19 bra 	$L__BB111_21;
	shl.b32 	%r213, %r53, 2;
	mov.u32 	%r214, _ZZ9cuda_gemmIiLi128ELi1ELi1ELi128ELi128ELi128ELi64ELi1ELi1EEviiiPT_S1_S1_iiiE3Csh;
	add.s32 	%r215, %r214, %r213;
	ld.shared.u32 	%r216, [%r215];
	add.s32 	%r217, %r216, %r54;
	st.shared.u32 	[%r215], %r217;
$L__BB111_21:
	add.s32 	%r254, %r49, 16;
	setp.lt.u32 	%p21, %r49, 48;
	@%p21 bra 	$L__BB111_16;
	mov.b32 	%r250, 32;
	mov.pred 	%p29, 0;
	@%p1 bra 	$L__BB111_7;
	setp.gt.u32 	%p23, %r262, 63;
	bar.sync 	0;
	@%p23 bra 	$L__BB111_30;
	add.s32 	%r219, %r262, %r5;
	max.u32 	%r220, %r219, 64;
	setp.lt.u32 	%p24, %r219, 64;
	selp.u32 	%r221, 1, 0, %p24;
	add.s32 	%r222, %r219, %r221;
	sub.s32 	%r223, %r220, %r222;
	div.u32 	%r224, %r223, %r5;
	add.s32 	%r56, %r224, %r221;
	and.b32  	%r225, %r56, 3;
	setp.eq.s32 	%p25, %r225, 3;
	@%p25 bra 	$L__BB111_27;
	add.s32 	%r226, %r56, 1;
	and.b32  	%r227, %r226, 3;
	mov.u32 	%r228, _ZZ9cuda_gemmIiLi128ELi1ELi1ELi128ELi128ELi128ELi64ELi1ELi1EEviiiPT_S1_S1_iiiE3Csh;
	add.s32 	%r258, %r228, %r6;
	add.s32 	%r229, %r262, %r17;
	add.s32 	%r257, %r229, %r9;
	neg.s32 	%r256, %r227;
	mad.lo.s32 	%r262, %r5, %r227, %r262;
$L__BB111_26:
	.pragma "nounroll";
	mul.wide.u32 	%rd29, %r257, 4;
	add.s64 	%rd30, %rd2, %rd29;
	ld.shared.u32 	%r230, [%r258];
	atom.global.add.u32 	%r231, [%rd30], %r230;
	add.s32 	%r258, %r258, %r8;
	add.s32 	%r257, %r257, %r5;
	add.s32 	%r256, %r256, 1;
	setp.ne.s32 	%p26, %r256, 0;
	@%p26 bra 	$L__BB111_26;
$L__BB111_27:
	setp.lt.u32 	%p27, %r56, 3;
	@%p27 bra 	$L__BB111_30;
	shl.b32 	%r232, %r262, 2;
	mov.u32 	%r233, _ZZ9cuda_gemmIiLi128ELi1ELi1ELi128ELi128ELi128ELi64ELi1ELi1EEviiiPT_S1_S1_iiiE3Csh;
	add.s32 	%r261, %r233, %r232;
	mul.wide.u32 	%rd31, %r5, 4;
	add.s64 	%rd11, %rd2, %rd31;
	add.s32 	%r234, %r262, %r17;
	add.s32 	%r260, %r234, %r9;
	mul.wide.u32 	%rd32, %r5, 8;
	add.s64 	%rd12, %rd2, %rd32;
	mul.wide.u32 	%rd33, %r5, 12;
	add.s64 	%rd13, %rd2, %rd33;
$L__BB111_29:
	mul.wide.s32 	%rd34, %r260, 4;
	add.s64 	%rd35, %rd11, %rd34;
	add.s64 	%rd36, %rd12, %rd34;
	add.s64 	%rd37, %rd13, %rd34;
	add.s64 	%rd38, %rd2, %rd34;
	ld.shared.u32 	%r235, [%r261];
	atom.global.add.u32 	%r236, [%rd38], %r235;
	add.s32 	%r237, %r261, %r8;
	ld.shared.u32 	%r238, [%r237];
	atom.global.add.u32 	%r239, [%rd35], %r238;
	add.s32 	%r240, %r261, %r29;
	ld.shared.u32 	%r241, [%r240];
	atom.global.add.u32 	%r242, [%rd36], %r241;
	add.s32 	%r243, %r261, %r28;
	ld.shared.u32 	%r244, [%r243];
	atom.global.add.u32 	%r245, [%rd37], %r244;
	add.s32 	%r262, %r262, %r8;
	add.s32 	%r261, %r261, %r32;
	add.s32 	%r260, %r260, %r8;
	setp.lt.u32 	%p28, %r262, 64;
	@%p28 bra 	$L__BB111_29;
$L__BB111_30:
	ret;
$L__BB111_31:
	shl.b32 	%r93, %r248, 2;
	mov.u32 	%r94, _ZZ9cuda_gemmIiLi128ELi1ELi1ELi128ELi128ELi128ELi64ELi1ELi1EEviiiPT_S1_S1_iiiE3Csh;
	add.s32 	%r95, %r94, %r93;
	mov.b32 	%r96, 0;
	st.shared.u32 	[%r95], %r96;
	add.s32 	%r97, %r95, %r8;
	st.shared.u32 	[%r97], %r96;
	add.s32 	%r98, %r97, %r8;
	st.shared.u32 	[%r98], %r96;
	add.s32 	%r99, %r98, %r8;
	st.shared.u32 	[%r99], %r96;
	add.s32 	%r248, %r8, %r248;
	setp.lt.u32 	%p8, %r248, 64;
	@%p8 bra 	$L__BB111_31;
	bra.uni 	$L__BB111_6;

}
	// .globl	_Z9cuda_gemmIiLi128ELi1ELi1ELi256ELi2ELi2ELi64ELi0ELi0EEviiiPT_S1_S1_iii
.visible .entry _Z9cuda_gemmIiLi128ELi1ELi1ELi256ELi2ELi2ELi64ELi0ELi0EEviiiPT_S1_S1_iii(
	.param .u32 _Z9cuda_gemmIiLi128ELi1ELi1ELi256ELi2ELi2ELi64ELi0ELi0EEviiiPT_S1_S1_iii_param_0,
	.param .u32 _Z9cuda_gemmIiLi128ELi1ELi1ELi256ELi2ELi2ELi64ELi0ELi0EEviiiPT_S1_S1_iii_param_1,
	.param .u32 _Z9cuda_gemmIiLi128ELi1ELi1ELi256ELi2ELi2ELi64ELi0ELi0EEviiiPT_S1_S1_iii_param_2,
	.param .u64 .ptr .align 1 _Z9cuda_gemmIiLi128ELi1ELi1ELi256ELi2ELi2ELi64ELi0ELi0EEviiiPT_S1_S1_iii_param_3,
	.param .u64 .ptr .align 1 _Z9cuda_gemmIiLi128ELi1ELi1ELi256ELi2ELi2ELi64ELi0ELi0EEviiiPT_S1_S1_iii_param_4,
	.param .u64 .ptr .align 1 _Z9cuda_gemmIiLi128ELi1ELi1ELi256ELi2ELi2ELi64ELi0ELi0EEviiiPT_S1_S1_iii_param_5,
	.param .u32 _Z9cuda_gemmIiLi128ELi1ELi1ELi256ELi2ELi2ELi64ELi0ELi0EEviiiPT_S1_S1_iii_param_6,
	.param .u32 _Z9cuda_gemmIiLi128ELi1ELi1ELi256ELi2ELi2ELi64ELi0ELi0EEviiiPT_S1_S1_iii_param_7,
	.param .u32 _Z9cuda_gemmIiLi128ELi1ELi1ELi256ELi2ELi2ELi64ELi0ELi0EEviiiPT_S1_S1_iii_param_8
)
.maxntid 128
{
	.local .align 8 .b8 	__local_depot112[8];
	.reg .b64 	%SP;
	.reg .b64 	%SPL;
	.reg .pred 	%p<40>;
	.reg .b16 	%rs<4>;
	.reg .b32 	%r<252>;
	.reg .b64 	%rd<31>;
	// demoted variable
	.shared .align 128 .b8 _ZZ9cuda_gemmIiLi128ELi1ELi1ELi256ELi2ELi2ELi64ELi0ELi0EEviiiPT_S1_S1_iiiE11kron_fac_sh[24];
	// demoted variable
	.shared .align 128 .b8 _ZZ9cuda_gemmIiLi128ELi1ELi1ELi256ELi2ELi2ELi64ELi0ELi0EEviiiPT_S1_S1_iiiE3Ash[1024];
	mov.u64 	%SPL, __local_depot112;
	ld.param.u32 	%r85, [_Z9cuda_gemmIiLi128ELi1ELi1ELi256ELi2ELi2ELi64ELi0ELi0EEviiiPT_S1_S1_iii_param_1];
	ld.param.u32 	%r86, [_Z9cuda_gemmIiLi128ELi1ELi1ELi256ELi2ELi2ELi64ELi0ELi0EEviiiPT_S1_S1_iii_param_2];
	ld.param.u64 	%rd7, [_Z9cuda_gemmIiLi128ELi1ELi1ELi256ELi2ELi2ELi64ELi0ELi0EEviiiPT_S1_S1_iii_param_3];
	ld.param.u64 	%rd5, [_Z9cuda_gemmIiLi128ELi1ELi1ELi256ELi2ELi2ELi64ELi0ELi0EEviiiPT_S1_S1_iii_param_4];
	ld.param.u32 	%r87, [_Z9cuda_gemmIiLi128ELi1ELi1ELi256ELi2ELi2ELi64ELi0ELi0EEviiiPT_S1_S1_iii_param_6];
	ld.param.u32 	%r88, [_Z9cuda_gemmIiLi128ELi1ELi1ELi256ELi2ELi2ELi64ELi0ELi0EEviiiPT_S1_S1_iii_param_7];
	cvta.to.global.u64 	%rd1, %rd7;
	add.u64 	%rd2, %SPL, 0;
	mov.u32 	%r1, %tid.x;
	mul.lo.s32 	%r2, %r88, %r87;
	setp.ge.u32 	%p1, %r1, %r2;
	@%p1 bra 	$L__BB112_3;
	mov.u32 	%r3, %ntid.x;
	cvta.to.global.u64 	%rd3, %rd5;
	mov.u32 	%r228, %r1;
$L__BB112_2:
	mul.wide.u32 	%rd9, %r228, 4;
	add.s64 	%rd10, %rd3, %rd9;
	ld.global.u32 	%r89, [%rd10];
	rem.u32 	%r90, %r228, %r87;
	mov.u32 	%r91, _ZZ9cuda_gemmIiLi128ELi1ELi1ELi256ELi2ELi2ELi64ELi0ELi0EEviiiPT_S1_S1_iiiE11kron_fac_sh;
	mad.lo.s32 	%r92, %r90, 12, %r91;
	div.u32 	%r93, %r228, %r88;
	shl.b32 	%r94, %r93, 2;
	add.s32 	%r95, %r92, %r94;
	st.shared.u32 	[%r95], %r89;
	add.s32 	%r228, %r228, %r3;
	setp.lt.u32 	%p2, %r228, %r2;
	@%p2 bra 	$L__BB112_2;
$L__BB112_3:
	div.s32 	%r6, 256, %r88;
	min.s32 	%r7, %r6, 128;
	cvt.u16.u32 	%rs1, %r7;
	div.s16 	%rs2, 128, %rs1;
	cvt.s32.s16 	%r8, %rs2;
	div.s16 	%rs3, 2, %rs2;
	cvt.s32.s16 	%r9, %rs3;
	div.u32 	%r11, %r1, %r7;
	mul.lo.s32 	%r96, %r11, %r7;
	sub.s32 	%r10, %r1, %r96;
	mov.u32 	%r12, %ctaid.y;
	mov.u32 	%r97, %nctaid.y;
	setp.ge.u32 	%p3, %r12, %r97;
	@%p3 bra 	$L__BB112_47;
	mov.u32 	%r13, %ctaid.x;
	setp.gt.u32 	%p4, %r1, 63;
	mov.u32 	%r98, %ntid.x;
	shl.b32 	%r14, %r98, 2;
	and.b32  	%r15, %r10, 1;
	min.s32 	%r16, %r87, 2;
	and.b32  	%r17, %r1, 1;
	mov.b32 	%r99, 0;
	st.local.v2.u32 	[%rd2], {%r99, %r99};
	@%p4 bra 	$L__BB112_11;
	shl.b32 	%r100, %r13, 8;
	shl.b32 	%r231, %r1, 2;
	mad.lo.s32 	%r19, %r12, %r86, %r100;
	add.s32 	%r101, %r231, %r14;
	max.u32 	%r102, %r101, 256;
	setp.lt.u32 	%p5, %r101, 256;
	selp.u32 	%r103, 1, 0, %p5;
	add.s32 	%r104, %r101, %r103;
	sub.s32 	%r105, %r102, %r104;
	div.u32 	%r106, %r105, %r14;
	add.s32 	%r20, %r106, %r103;
	and.b32  	%r107, %r20, 3;
	setp.eq.s32 	%p6, %r107, 3;
	@%p6 bra 	$L__BB112_8;
	add.s32 	%r109, %r20, 1;
	and.b32  	%r21, %r109, 3;
	mov.b32 	%r230, 0;
$L__BB112_7:
	.pragma "nounroll";
	add.s32 	%r110, %r19, %r231;
	mul.wide.s32 	%rd11, %r110, 4;
	add.s64 	%rd12, %rd1, %rd11;
	ld.global.v4.u32 	{%r111, %r112, %r113, %r114}, [%rd12];
	shl.b32 	%r115, %r231, 2;
	mov.u32 	%r116, _ZZ9cuda_gemmIiLi128ELi1ELi1ELi256ELi2ELi2ELi64ELi0ELi0EEviiiPT_S1_S1_iiiE3Ash;
	add.s32 	%r117, %r116, %r115;
	st.shared.v4.u32 	[%r117], {%r111, %r112, %r113, %r114};
	add.s32 	%r231, %r231, %r14;
	add.s32 	%r230, %r230, 1;
	setp.ne.s32 	%p7, %r230, %r21;
	@%p7 bra 	$L__BB112_7;
$L__BB112_8:
	setp.lt.u32 	%p8, %r20, 3;
	@%p8 bra 	$L__BB112_11;
	mov.u32 	%r124, _ZZ9cuda_gemmIiLi128ELi1ELi1ELi256ELi2ELi2ELi64ELi0ELi0EEviiiPT_S1_S1_iiiE3Ash;
	shl.b32 	%r132, %r14, 2;
$L__BB112_10:
	add.s32 	%r118, %r19, %r231;
	mul.wide.s32 	%rd13, %r118, 4;
	add.s64 	%rd14, %rd1, %rd13;
	ld.global.v4.u32 	{%r119, %r120, %r121, %r122}, [%rd14];
	shl.b32 	%r123, %r231, 2;
	add.s32 	%r125, %r124, %r123;
	st.shared.v4.u32 	[%r125], {%r119, %r120, %r121, %r122};
	add.s32 	%r126, %r231, %r14;
	add.s32 	%r127, %r19, %r126;
	mul.wide.s32 	%rd15, %r127, 4;
	add.s64 	%rd16, %rd1, %rd15;
	ld.global.v4.u32 	{%r128, %r129, %r130, %r131}, [%rd16];
	add.s32 	%r133, %r125, %r132;
	st.shared.v4.u32 	[%r133], {%r128, %r129, %r130, %r131};
	add.s32 	%r134, %r126, %r14;
	add.s32 	%r135, %r19, %r134;
	mul.wide.s32 	%rd17, %r135, 4;
	add.s64 	%rd18, %rd1, %rd17;
	ld.global.v4.u32 	{%r136, %r137, %r138, %r139}, [%rd18];
	add.s32 	%r140, %r133, %r132;
	st.shared.v4.u32 	[%r140], {%r136, %r137, %r138, %r139};
	add.s32 	%r141, %r134, %r14;
	add.s32 	%r142, %r19, %r141;
	mul.wide.s32 	%rd19, %r142, 4;
	add.s64 	%rd20, %rd1, %rd19;
	ld.global.v4.u32 	{%r143, %r144, %r145, %r146}, [%rd20];
	add.s32 	%r147, %r140, %r132;
	st.shared.v4.u32 	[%r147], {%r143, %r144, %r145, %r146};
	add.s32 	%r231, %r141, %r14;
	setp.lt.u32 	%p9, %r231, 256;
	@%p9 bra 	$L__BB112_10;
$L__BB112_11:
	setp.lt.s32 	%p10, %r6, 1;
	bar.sync 	0;
	mov.b32 	%r233, 0;
	mov.u32 	%r234, %r233;
	@%p10 bra 	$L__BB112_46;
	add.s32 	%r151, %r11, %r8;
	xor.b32  	%r29, %r15, 1;
	max.s32 	%r152, %r16, %r151;
	setp.lt.s32 	%p11, %r151, %r16;
	selp.u32 	%r30, 1, 0, %p11;
	add.s32 	%r153, %r151, %r30;
	sub.s32 	%r31, %r152, %r153;
	setp.lt.s32 	%p12, %r15, %r88;
	selp.b32 	%r154, 0, %r88, %p12;
	sub.s32 	%r32, %r15, %r154;
	add.s32 	%r155, %r15, 1;
	setp.lt.s32 	%p13, %r155, %r88;
	selp.b32 	%r156, 0, %r88, %p13;
	sub.s32 	%r33, %r155, %r156;
	mov.b32 	%r237, 0;
	div.u32 	%r167, %r31, %r8;
	add.s32 	%r42, %r167, %r30;
	mov.u32 	%r238, %r237;
$L__BB112_13:
	setp.gt.s32 	%p14, %r88, 0;
	add.s32 	%r157, %r238, %r10;
	mul.lo.s32 	%r40, %r157, %r88;
	@%p14 bra 	$L__BB112_14;
	bra.uni 	$L__BB112_15;
$L__BB112_14:
	add.s32 	%r158, %r15, %r40;
	shl.b32 	%r159, %r158, 2;
	mov.u32 	%r160, _ZZ9cuda_gemmIiLi128ELi1ELi1ELi256ELi2ELi2ELi64ELi0ELi0EEviiiPT_S1_S1_iiiE3Ash;
	add.s32 	%r161, %r160, %r159;
	ld.shared.u32 	%r236, [%r161];
$L__BB112_15:
	setp.lt.s32 	%p15, %r88, 2;
	@%p15 bra 	$L__BB112_17;
	add.s32 	%r162, %r29, %r40;
	shl.b32 	%r163, %r162, 2;
	mov.u32 	%r164, _ZZ9cuda_gemmIiLi128ELi1ELi1ELi256ELi2ELi2ELi64ELi0ELi0EEviiiPT_S1_S1_iiiE3Ash;
	add.s32 	%r165, %r164, %r163;
	ld.shared.u32 	%r235, [%r165];
$L__BB112_17:
	setp.lt.s32 	%p16, %r11, %r16;
	@%p16 bra 	$L__BB112_18;
	bra.uni 	$L__BB112_44;
$L__BB112_18:
	mul.lo.s32 	%r241, %r237, %r9;
	setp.eq.s32 	%p17, %r42, 0;
	mov.b32 	%r248, 0;
	mov.u32 	%r249, %r11;
	@%p17 bra 	$L__BB112_35;
	add.s32 	%r168, %r42, 1;
	and.b32  	%r248, %r168, -2;
	neg.s32 	%r242, %r248;
	mov.u32 	%r249, %r11;
$L__BB112_20:
	setp.gt.u32 	%p18, %r88, 64;
	mov.u32 	%r169, _ZZ9cuda_gemmIiLi128ELi1ELi1ELi256ELi2ELi2ELi64ELi0ELi0EEviiiPT_S1_S1_iiiE11kron_fac_sh;
	mad.lo.s32 	%r52, %r249, 12, %r169;
	shl.b32 	%r170, %r17, 2;
	add.s32 	%r171, %r52, %r170;
	ld.shared.u32 	%r53, [%r171];
	@%p18 bra 	$L__BB112_23;
	shfl.sync.idx.b32	%r179|%p21, %r53, %r32, 7711, -1;
	mul.lo.s32 	%r245, %r179, %r236;
	setp.lt.s32 	%p22, %r88, 2;
	@%p22 bra 	$L__BB112_27;
	shfl.sync.idx.b32	%r180|%p23, %r53, %r33, 7711, -1;
	mad.lo.s32 	%r245, %r180, %r235, %r245;
	bra.uni 	$L__BB112_27;
$L__BB112_23:
	setp.lt.s32 	%p19, %r88, 1;
	mov.b32 	%r245, 0;
	@%p19 bra 	$L__BB112_25;
	shl.b32 	%r173, %r15, 2;
	add.s32 	%r174, %r52, %r173;
	ld.shared.u32 	%r175, [%r174];
	mul.lo.s32 	%r245, %r175, %r236;
$L__BB112_25:
	setp.lt.s32 	%p20, %r88, 2;
	@%p20 bra 	$L__BB112_27;
	shl.b32 	%r176, %r29, 2;
	add.s32 	%r177, %r52, %r176;
	ld.shared.u32 	%r178, [%r177];
	mad.lo.s32 	%r245, %r178, %r235, %r245;
$L__BB112_27:
	mul.wide.s32 	%rd21, %r241, 4;
	add.s64 	%rd22, %rd2, %rd21;
	add.s64 	%rd4, %rd22, 4;
	setp.lt.u32 	%p24, %r88, 65;
	ld.local.u32 	%r181, [%rd22];
	add.s32 	%r182, %r181, %r245;
	st.local.u32 	[%rd22], %r182;
	mad.lo.s32 	%r60, %r8, 12, %r52;
	add.s32 	%r184, %r60, %r170;
	ld.shared.u32 	%r61, [%r184];
	@%p24 bra 	$L__BB112_32;
	setp.lt.s32 	%p25, %r88, 1;
	mov.b32 	%r247, 0;
	@%p25 bra 	$L__BB112_30;
	shl.b32 	%r186, %r15, 2;
	add.s32 	%r187, %r60, %r186;
	ld.shared.u32 	%r188, [%r187];
	mul.lo.s32 	%r247, %r188, %r236;
$L__BB112_30:
	setp.lt.s32 	%p26, %r88, 2;
	@%p26 bra 	$L__BB112_34;
	shl.b32 	%r189, %r29, 2;
	add.s32 	%r190, %r60, %r189;
	ld.shared.u32 	%r191, [%r190];
	mad.lo.s32 	%r247, %r191, %r235, %r247;
	bra.uni 	$L__BB112_34;
$L__BB112_32:
	shfl.sync.idx.b32	%r192|%p27, %r61, %r32, 7711, -1;
	mul.lo.s32 	%r247, %r192, %r236;
	setp.lt.s32 	%p28, %r88, 2;
	@%p28 bra 	$L__BB112_34;
	shfl.sync.idx.b32	%r193|%p29, %r61, %r33, 7711, -1;
	mad.lo.s32 	%r247, %r193, %r235, %r247;
$L__BB112_34:
	ld.local.u32 	%r194, [%rd4];
	add.s32 	%r195, %r194, %r247;
	st.local.u32 	[%rd4], %r195;
	shl.b32 	%r196, %r8, 1;
	add.s32 	%r249, %r249, %r196;
	add.s32 	%r242, %r242, 2;
	add.s32 	%r241, %r241, 2;
	setp.ne.s32 	%p30, %r242, 0;
	@%p30 bra 	$L__BB112_20;
$L__BB112_35:
	and.b32  	%r197, %r42, 1;
	setp.eq.b32 	%p31, %r197, 1;
	@%p31 bra 	$L__BB112_44;
	setp.lt.u32 	%p32, %r88, 65;
	mov.u32 	%r198, _ZZ9cuda_gemmIiLi128ELi1ELi1ELi256ELi2ELi2ELi64ELi0ELi0EEviiiPT_S1_S1_iiiE11kron_fac_sh;
	mad.lo.s32 	%r73, %r249, 12, %r198;
	shl.b32 	%r199, %r17, 2;
	add.s32 	%r200, %r73, %r199;
	ld.shared.u32 	%r74, [%r200];
	@%p32 bra 	$L__BB112_41;
	setp.lt.s32 	%p33, %r88, 1;
	mov.b32 	%r251, 0;
	@%p33 bra 	$L__BB112_39;
	shl.b32 	%r202, %r15, 2;
	add.s32 	%r203, %r73, %r202;
	ld.shared.u32 	%r204, [%r203];
	mul.lo.s32 	%r251, %r204, %r236;
$L__BB112_39:
	setp.lt.s32 	%p34, %r88, 2;
	@%p34 bra 	$L__BB112_43;
	shl.b32 	%r205, %r29, 2;
	add.s32 	%r206, %r73, %r205;
	ld.shared.u32 	%r207, [%r206];
	mad.lo.s32 	%r251, %r207, %r235, %r251;
	bra.uni 	$L__BB112_43;
$L__BB112_41:
	shfl.sync.idx.b32	%r208|%p35, %r74, %r32, 7711, -1;
	mul.lo.s32 	%r251, %r208, %r236;
	setp.lt.s32 	%p36, %r88, 2;
	@%p36 bra 	$L__BB112_43;
	shfl.sync.idx.b32	%r209|%p37, %r74, %r33, 7711, -1;
	mad.lo.s32 	%r251, %r209, %r235, %r251;
$L__BB112_43:
	mad.lo.s32 	%r210, %r237, %r9, %r248;
	mul.wide.s32 	%rd23, %r210, 4;
	add.s64 	%rd24, %rd2, %rd23;
	ld.local.u32 	%r211, [%rd24];
	add.s32 	%r212, %r211, %r251;
	st.local.u32 	[%rd24], %r212;
$L__BB112_44:
	add.s32 	%r238, %r238, %r7;
	add.s32 	%r237, %r237, 1;
	setp.lt.s32 	%p38, %r238, %r6;
	@%p38 bra 	$L__BB112_13;
	ld.local.v2.u32 	{%r234, %r233}, [%rd2];
$L__BB112_46:
	ld.param.u64 	%rd30, [_Z9cuda_gemmIiLi128ELi1ELi1ELi256ELi2ELi2ELi64ELi0ELi0EEviiiPT_S1_S1_iii_param_5];
	cvta.to.global.u64 	%rd25, %rd30;
	bar.sync 	0;
	shl.b32 	%r213, %r6, 7;
	div.s32 	%r214, %r213, %r7;
	shr.s32 	%r215, %r86, 31;
	shr.u32 	%r216, %r215, 24;
	add.s32 	%r217, %r86, %r216;
	shr.s32 	%r218, %r217, 8;
	mul.lo.s32 	%r219, %r218, %r214;
	mad.lo.s32 	%r220, %r6, %r13, %r1;
	mad.lo.s32 	%r221, %r12, %r85, %r220;
	mul.wide.s32 	%rd26, %r221, 4;
	add.s64 	%rd27, %rd25, %rd26;
	st.global.u32 	[%rd27], %r234;
	add.s32 	%r222, %r9, 1;
	setp.lt.u32 	%p39, %r222, 3;
	shl.b32 	%r223, %r9, 7;
	selp.b32 	%r224, %r223, 0, %p39;
	rem.s32 	%r225, 1, %r9;
	add.s32 	%r226, %r221, %r224;
	mad.lo.s32 	%r227, %r225, %r219, %r226;
	mul.wide.s32 	%rd28, %r227, 4;
	add.s64 	%rd29, %rd25, %rd28;
	st.global.u32 	[%rd29], %r233;
$L__BB112_47:
	ret;

}
	// .globl	_Z9cuda_gemmIiLi128ELi1ELi1ELi256ELi2ELi2ELi64ELi0ELi1EEviiiPT_S1_S1_iii
.visible .entry _Z9cuda_gemmIiLi128ELi1ELi1ELi256ELi2ELi2ELi64ELi0ELi1EEviiiPT_S1_S1_iii(
	.param .u32 _Z9cuda_gemmIiLi128ELi1ELi1ELi256ELi2ELi2ELi64ELi0ELi1EEviiiPT_S1_S1_iii_param_0,
	.param .u32 _Z9cuda_gemmIiLi128ELi1ELi1ELi256ELi2ELi2ELi64ELi0ELi1EEviiiPT_S1_S1_iii_param_1,
	.param .u32 _Z9cuda_gemmIiLi128ELi1ELi1ELi256ELi2ELi2ELi64ELi0ELi1EEviiiPT_S1_S1_iii_param_2,
	.param .u64 .ptr .align 1 _Z9cuda_gemmIiLi128ELi1ELi1ELi256ELi2ELi2ELi64ELi0ELi1EEviiiPT_S1_S1_iii_param_3,
	.param .u64 .ptr .align 1 _Z9cuda_gemmIiLi128ELi1ELi1ELi256ELi2ELi2ELi64ELi0ELi1EEviiiPT_S1_S1_iii_param_4,
	.param .u64 .ptr .align 1 _Z9cuda_gemmIiLi128ELi1ELi1ELi256ELi2ELi2ELi64ELi0ELi1EEviiiPT_S1_S1_iii_param_5,
	.param .u32 _Z9cuda_gemmIiLi128ELi1ELi1ELi256ELi2ELi2ELi64ELi0ELi1EEviiiPT_S1_S1_iii_param_6,
	.param .u32 _Z9cuda_gemmIiLi128ELi1ELi1ELi256ELi2ELi2ELi64ELi0ELi1EEviiiPT_S1_S1_iii_param_7,
	.param .u32 _Z9cuda_gemmIiLi128ELi1ELi1ELi256ELi2ELi2ELi64ELi0ELi1EEviiiPT_S1_S1_iii_param_8
)
.maxntid 128
{
	.reg .pred 	%p<14>;
	.reg .b32 	%r<146>;
	.reg .b64 	%rd<27>;
	// demoted variable
	.shared .align 128 .b8 _ZZ9cuda_gemmIiLi128ELi1ELi1ELi256ELi2ELi2ELi64ELi0ELi1EEviiiPT_S1_S1_iiiE11kron_fac_sh[24];
	// demoted variable
	.shared .align 128 .b8 _ZZ9cuda_gemmIiLi128ELi1ELi1ELi256ELi2ELi2ELi64ELi0ELi1EEviiiPT_S1_S1_iiiE3Ash[1024];
	ld.param.u32 	%r47, [_Z9cuda_gemmIiLi128ELi1ELi1ELi256ELi2ELi2ELi64ELi0ELi1EEviiiPT_S1_S1_iii_param_1];
	ld.param.u32 	%r48, [_Z9cuda_gemmIiLi128ELi1ELi1ELi256ELi2ELi2ELi64ELi0ELi1EEviiiPT_S1_S1_iii_param_2];
	ld.param.u64 	%rd8, [_Z9cuda_gemmIiLi128ELi1ELi1ELi256ELi2ELi2ELi64ELi0ELi1EEviiiPT_S1_S1_iii_param_3];
	ld.param.u64 	%rd6, [_Z9cuda_gemmIiLi128ELi1ELi1ELi256ELi2ELi2ELi64ELi0ELi1EEviiiPT_S1_S1_iii_param_4];
	ld.param.u64 	%rd7, [_Z9cuda_gemmIiLi128ELi1ELi1ELi256ELi2ELi2ELi64ELi0ELi1EEviiiPT_S1_S1_iii_param_5];
	cvta.to.global.u64 	%rd1, %rd8;
	mov.u32 	%r1, %tid.x;
	setp.gt.u32 	%p1, %r1, 3;
	@%p1 bra 	$L__BB113_3;
	mov.u32 	%r2, %ntid.x;
	mul.wide.u32 	%rd9, %r1, 4;
	cvta.to.global.u64 	%rd10, %rd6;
	add.s64 	%rd26, %rd10, %rd9;
	mul.wide.u32 	%rd3, %r2, 4;
	mov.u32 	%r51, _ZZ9cuda_gemmIiLi128ELi1ELi1ELi256ELi2ELi2ELi64ELi0ELi1EEviiiPT_S1_S1_iiiE11kron_fac_sh;
	mov.u32 	%r134, %r1;
$L__BB113_2:
	ld.global.u32 	%r49, [%rd26];
	and.b32  	%r50, %r134, 1;
	mad.lo.s32 	%r52, %r50, 12, %r51;
	shl.b32 	%r53, %r134, 1;
	and.b32  	%r54, %r53, -4;
	add.s32 	%r55, %r52, %r54;
	st.shared.u32 	[%r55], %r49;
	add.s32 	%r134, %r134, %r2;
	add.s64 	%rd26, %rd26, %rd3;
	setp.lt.u32 	%p2, %r134, 4;
	@%p2 bra 	$L__BB113_2;
$L__BB113_3:
	mov.u32 	%r5, %ctaid.y;
	mov.u32 	%r56, %nctaid.y;
	setp.ge.u32 	%p3, %r5, %r56;
	@%p3 bra 	$L__BB113_12;
	mov.u32 	%r6, %ctaid.x;
	setp.gt.u32 	%p4, %r1, 63;
	mov.u32 	%r7, %ntid.x;
	shl.b32 	%r8, %r7, 2;
	@%p4 bra 	$L__BB113_11;
	shl.b32 	%r9, %r6, 8;
	shl.b32 	%r139, %r1, 2;
	mul.lo.s32 	%r11, %r5, %r48;
	add.s32 	%r57, %r139, %r8;
	max.u32 	%r58, %r57, 256;
	setp.lt.u32 	%p5, %r57, 256;
	selp.u32 	%r59, 1, 0, %p5;
	add.s32 	%r60, %r57, %r59;
	sub.s32 	%r61, %r58, %r60;
	div.u32 	%r62, %r61, %r8;
	add.s32 	%r12, %r62, %r59;
	and.b32  	%r63, %r12, 3;
	setp.eq.s32 	%p6, %r63, 3;
	@%p6 bra 	$L__BB113_8;
	shl.b32 	%r64, %r1, 4;
	mov.u32 	%r65, _ZZ9cuda_gemmIiLi128ELi1ELi1ELi256ELi2ELi2ELi64ELi0ELi1EEviiiPT_S1_S1_iiiE3Ash;
	add.s32 	%r137, %r65, %r64;
	shl.b32 	%r14, %r7, 4;
	add.s32 	%r66, %r11, %r9;
	add.s32 	%r136, %r66, %r139;
	add.s32 	%r67, %r12, 1;
	and.b32  	%r68, %r67, 3;
	neg.s32 	%r135, %r68;
$L__BB113_7:
	.pragma "nounroll";
	mul.wide.s32 	%rd11, %r136, 4;
	add.s64 	%rd12, %rd1, %rd11;
	ld.global.v4.u32 	{%r69, %r70, %r71, %r72}, [%rd12];
	st.shared.v4.u32 	[%r137], {%r69, %r70, %r71, %r72};
	add.s32 	%r139, %r139, %r8;
	add.s32 	%r137, %r137, %r14;
	add.s32 	%r136, %r136, %r8;
	add.s32 	%r135, %r135, 1;
	setp.ne.s32 	%p7, %r135, 0;
	@%p7 bra 	$L__BB113_7;
$L__BB113_8:
	setp.lt.u32 	%p8, %r12, 3;
	@%p8 bra 	$L__BB113_11;
	add.s32 	%r73, %r139, %r11;
	add.s32 	%r140, %r73, %r9;
	mad.lo.s32 	%r144, %r7, 12, %r140;
	shl.b32 	%r28, %r7, 4;
	shl.b32 	%r74, %r7, 3;
	add.s32 	%r143, %r140, %r74;
	add.s32 	%r142, %r140, %r8;
	mul.lo.s32 	%r31, %r7, 48;
	shl.b32 	%r75, %r139, 2;
	mov.u32 	%r76, _ZZ9cuda_gemmIiLi128ELi1ELi1ELi256ELi2ELi2ELi64ELi0ELi1EEviiiPT_S1_S1_iiiE3Ash;
	add.s32 	%r141, %r76, %r75;
	shl.b32 	%r33, %r7, 6;
	shl.b32 	%r34, %r7, 5;
$L__BB113_10:
	mul.wide.s32 	%rd13, %r144, 4;
	add.s64 	%rd14, %rd1, %rd13;
	mul.wide.s32 	%rd15, %r143, 4;
	add.s64 	%rd16, %rd1, %rd15;
	mul.wide.s32 	%rd17, %r142, 4;
	add.s64 	%rd18, %rd1, %rd17;
	mul.wide.s32 	%rd19, %r140, 4;
	add.s64 	%rd20, %rd1, %rd19;
	ld.global.v4.u32 	{%r77, %r78, %r79, %r80}, [%rd20];
	st.shared.v4.u32 	[%r141], {%r77, %r78, %r79, %r80};
	add.s32 	%r81, %r139, %r8;
	ld.global.v4.u32 	{%r82, %r83, %r84, %r85}, [%rd18];
	add.s32 	%r86, %r141, %r28;
	st.shared.v4.u32 	[%r86], {%r82, %r83, %r84, %r85};
	add.s32 	%r87, %r81, %r8;
	ld.global.v4.u32 	{%r88, %r89, %r90, %r91}, [%rd16];
	add.s32 	%r92, %r141, %r34;
	st.shared.v4.u32 	[%r92], {%r88, %r89, %r90, %r91};
	add.s32 	%r93, %r87, %r8;
	ld.global.v4.u32 	{%r94, %r95, %r96, %r97}, [%rd14];
	add.s32 	%r98, %r141, %r31;
	st.shared.v4.u32 	[%r98], {%r94, %r95, %r96, %r97};
	add.s32 	%r139, %r93, %r8;
	add.s32 	%r144, %r144, %r28;
	add.s32 	%r143, %r143, %r28;
	add.s32 	%r142, %r142, %r28;
	add.s32 	%r141, %r141, %r33;
	add.s32 	%r140, %r140, %r28;
	setp.lt.u32 	%p9, %r139, 256;
	@%p9 bra 	$L__BB113_10;
$L__BB113_11:
	and.b32  	%r99, %r1, 1;
	shl.b32 	%r100, %r1, 1;
	shl.b32 	%r101, %r1, 2;
	and.b32  	%r102, %r101, 4;
	mov.u32 	%r103, _ZZ9cuda_gemmIiLi128ELi1ELi1ELi256ELi2ELi2ELi64ELi0ELi1EEviiiPT_S1_S1_iiiE11kron_fac_sh;
	add.s32 	%r104, %r103, %r102;
	cvta.to.global.u64 	%rd21, %rd7;
	bar.sync 	0;
	or.b32  	%r105, %r100, %r99;
	shl.b32 	%r106, %r105, 2;
	mov.u32 	%r107, _ZZ9cuda_gemmIiLi128ELi1ELi1ELi256ELi2ELi2ELi64ELi0ELi1EEviiiPT_S1_S1_iiiE3Ash;
	add.s32 	%r108, %r107, %r106;
	ld.shared.u32 	%r109, [%r108];
	xor.b32  	%r110, %r99, 1;
	or.b32  	%r111, %r100, %r110;
	shl.b32 	%r112, %r111, 2;
	add.s32 	%r113, %r107, %r112;
	ld.shared.u32 	%r114, [%r113];
	ld.shared.u32 	%r115, [%r104];
	shfl.sync.idx.b32	%r116|%p10, %r115, %r99, 7711, -1;
	mul.lo.s32 	%r117, %r116, %r109;
	shfl.sync.idx.b32	%r118|%p11, %r115, %r110, 7711, -1;
	mad.lo.s32 	%r119, %r118, %r114, %r117;
	ld.shared.u32 	%r120, [%r104+12];
	shfl.sync.idx.b32	%r121|%p12, %r120, %r99, 7711, -1;
	mul.lo.s32 	%r122, %r121, %r109;
	shfl.sync.idx.b32	%r123|%p13, %r120, %r110, 7711, -1;
	mad.lo.s32 	%r124, %r123, %r114, %r122;
	bar.sync 	0;
	shl.b32 	%r125, %r6, 7;
	or.b32  	%r126, %r125, %r1;
	mad.lo.s32 	%r127, %r5, %r47, %r126;
	mul.wide.s32 	%rd22, %r127, 4;
	add.s64 	%rd23, %rd21, %rd22;
	st.global.u32 	[%rd23], %r119;
	shr.s32 	%r128, %r48, 31;
	shr.u32 	%r129, %r128, 24;
	add.s32 	%r130, %r48, %r129;
	shr.s32 	%r131, %r130, 8;
	shl.b32 	%r132, %r131, 7;
	add.s32 	%r133, %r127, %r132;
	mul.wide.s32 	%rd24, %r133, 4;
	add.s64 	%rd25, %rd21, %rd24;
	st.global.u32 	[%rd25], %r124;
$L__BB113_12:
	ret;

}
	// .globl	_Z9cuda_gemmIiLi128ELi1ELi1ELi256ELi2ELi2ELi64ELi1ELi0EEviiiPT_S1_S1_iii
.visible .entry _Z9cuda_gemmIiLi128ELi1ELi1ELi256ELi2ELi2ELi64ELi1ELi0EEviiiPT_S1_S1_iii(
	.param .u32 _Z9cuda_gemmIiLi128ELi1ELi1ELi256ELi2ELi2ELi64ELi1ELi0EEviiiPT_S1_S1_iii_param_0,
	.param .u32 _Z9cuda_gemmIiLi128ELi1ELi1ELi256ELi2ELi2ELi64ELi1ELi0EEviiiPT_S1_S1_iii_param_1,
	.param .u32 _Z9cuda_gemmIiLi128ELi1ELi1ELi256ELi2ELi2ELi64ELi1ELi0EEviiiPT_S1_S1_iii_param_2,
	.param .u64 .ptr .align 1 _Z9cuda_gemmIiLi128ELi1ELi1ELi256ELi2ELi2ELi64ELi1ELi0EEviiiPT_S1_S1_iii_param_3,
	.param .u64 .ptr .align 1 _Z9cuda_gemmIiLi128ELi1ELi1ELi256ELi2ELi2ELi64ELi1ELi0EEviiiPT_S1_S1_iii_param_4,
	.param .u64 .ptr .align 1 _Z9cuda_gemmIiLi128ELi1ELi1ELi256ELi2ELi2ELi64ELi1ELi0EEviiiPT_S1_S1_iii_param_5,
	.param .u32 _Z9cuda_gemmIiLi128ELi1ELi1ELi256ELi2ELi2ELi64ELi1ELi0EEviiiPT_S1_S1_iii_param_6,
	.param .u32 _Z9cuda_gemmIiLi128ELi1ELi1ELi256ELi2ELi2ELi64ELi1ELi0EEviiiPT_S1_S1_iii_param_7,
	.param .u32 _Z9cuda_gemmIiLi128ELi1ELi1ELi256ELi2ELi2ELi64ELi1ELi0EEviiiPT_S1_S1_iii_param_8
)
.maxntid 128
{
	.local .align 8 .b8 	__local_depot114[8];
	.reg .b64 	%SP;
	.reg .b64 	%SPL;
	.reg .pred 	%p<41>;
	.reg .b16 	%rs<4>;
	.reg .b32 	%r<257>;
	.reg .b64 	%rd<31>;
	// demoted variable
	.shared .align 128 .b8 _ZZ9cuda_gemmIiLi128ELi1ELi1ELi256ELi2ELi2ELi64ELi1ELi0EEviiiPT_S1_S1_iiiE11kron_fac_sh[24];
	// demoted variable
	.shared .align 128 .b8 _ZZ9cuda_gemmIiLi128ELi1ELi1ELi256ELi2ELi2ELi64ELi1ELi0EEviiiPT_S1_S1_iiiE3Ash[1024];
	mov.u64 	%SPL, __local_depot114;
	ld.param.u64 	%rd7, [_Z9cuda_gemmIiLi128ELi1ELi1ELi256ELi2ELi2ELi64ELi1ELi0EEviiiPT_S1_S1_iii_param_3];
	ld.param.u64 	%rd5, [_Z9cuda_gemmIiLi128ELi1ELi1ELi256ELi2ELi2ELi64ELi1ELi0EEviiiPT_S1_S1_iii_param_4];
	ld.param.u32 	%r83, [_Z9cuda_gemmIiLi128ELi1ELi1ELi256ELi2ELi2ELi64ELi1ELi0EEviiiPT_S1_S1_iii_param_6];
	ld.param.u32 	%r84, [_Z9cuda_gemmIiLi128ELi1ELi1ELi256ELi2ELi2ELi64ELi1ELi0EEviiiPT_S1_S1_iii_param_7];
	cvta.to.global.u64 	%rd1, %rd7;
	add.u64 	%rd2, %SPL, 0;
	mov.u32 	%r1, %tid.x;
	mul.lo.s32 	%r2, %r84, %r83;
	setp.ge.u32 	%p1, %r1, %r2;
	@%p1 bra 	$L__BB114_3;
	mov.u32 	%r3, %ntid.x;
	cvta.to.global.u64 	%rd3, %rd5;
	mov.u32 	%r87, _ZZ9cuda_gemmIiLi128ELi1ELi1ELi256ELi2ELi2ELi64ELi1ELi0EEviiiPT_S1_S1_iiiE11kron_fac_sh;
	mov.u32 	%r233, %r1;
$L__BB114_2:
	mul.wide.u32 	%rd9, %r233, 4;
	add.s64 	%rd10, %rd3, %rd9;
	ld.global.u32 	%r85, [%rd10];
	rem.u32 	%r86, %r233, %r83;
	mad.lo.s32 	%r88, %r86, 12, %r87;
	div.u32 	%r89, %r233, %r84;
	shl.b32 	%r90, %r89, 2;
	add.s32 	%r91, %r88, %r90;
	st.shared.u32 	[%r91], %r85;
	add.s32 	%r233, %r233, %r3;
	setp.lt.u32 	%p2, %r233, %r2;
	@%p2 bra 	$L__BB114_2;
$L__BB114_3:
	div.s32 	%r6, 256, %r84;
	min.s32 	%r7, %r6, 128;
	cvt.u16.u32 	%rs1, %r7;
	div.s16 	%rs2, 128, %rs1;
	cvt.s32.s16 	%r8, %rs2;
	div.s16 	%rs3, 2, %rs2;
	cvt.s32.s16 	%r9, %rs3;
	div.u32 	%r11, %r1, %r7;
	mul.lo.s32 	%r92, %r11, %r7;
	sub.s32 	%r10, %r1, %r92;
	mov.u32 	%r12, %ctaid.y;
	mov.u32 	%r93, %nctaid.y;
	setp.ge.u32 	%p3, %r12, %r93;
	@%p3 bra 	$L__BB114_47;
	setp.gt.u32 	%p4, %r1, 63;
	mov.u32 	%r94, %ntid.x;
	shl.b32 	%r13, %r94, 2;
	and.b32  	%r14, %r10, 1;
	min.s32 	%r15, %r83, 2;
	mov.b32 	%r95, 0;
	st.local.v2.u32 	[%rd2], {%r95, %r95};
	@%p4 bra 	$L__BB114_11;
	shl.b32 	%r236, %r1, 2;
	shl.b32 	%r17, %r12, 8;
	add.s32 	%r96, %r236, %r13;
	max.u32 	%r97, %r96, 256;
	setp.lt.u32 	%p5, %r96, 256;
	selp.u32 	%r98, 1, 0, %p5;
	add.s32 	%r99, %r96, %r98;
	sub.s32 	%r100, %r97, %r99;
	div.u32 	%r101, %r100, %r13;
	add.s32 	%r18, %r101, %r98;
	and.b32  	%r102, %r18, 3;
	setp.eq.s32 	%p6, %r102, 3;
	@%p6 bra 	$L__BB114_8;
	add.s32 	%r104, %r18, 1;
	and.b32  	%r19, %r104, 3;
	mov.b32 	%r235, 0;
$L__BB114_7:
	.pragma "nounroll";
	add.s32 	%r105, %r17, %r236;
	mul.wide.u32 	%rd11, %r105, 4;
	add.s64 	%rd12, %rd1, %rd11;
	ld.global.v4.u32 	{%r106, %r107, %r108, %r109}, [%rd12];
	shl.b32 	%r110, %r236, 2;
	mov.u32 	%r111, _ZZ9cuda_gemmIiLi128ELi1ELi1ELi256ELi2ELi2ELi64ELi1ELi0EEviiiPT_S1_S1_iiiE3Ash;
	add.s32 	%r112, %r111, %r110;
	st.shared.v4.u32 	[%r112], {%r106, %r107, %r108, %r109};
	add.s32 	%r236, %r236, %r13;
	add.s32 	%r235, %r235, 1;
	setp.ne.s32 	%p7, %r235, %r19;
	@%p7 bra 	$L__BB114_7;
$L__BB114_8:
	setp.lt.u32 	%p8, %r18, 3;
	@%p8 bra 	$L__BB114_11;
	mov.u32 	%r119, _ZZ9cuda_gemmIiLi128ELi1ELi1ELi256ELi2ELi2ELi64ELi1ELi0EEviiiPT_S1_S1_iiiE3Ash;
	shl.b32 	%r127, %r13, 2;
$L__BB114_10:
	add.s32 	%r113, %r17, %r236;
	mul.wide.s32 	%rd13, %r113, 4;
	add.s64 	%rd14, %rd1, %rd13;
	ld.global.v4.u32 	{%r114, %r115, %r116, %r117}, [%rd14];
	shl.b32 	%r118, %r236, 2;
	add.s32 	%r120, %r119, %r118;
	st.shared.v4.u32 	[%r120], {%r114, %r115, %r116, %r117};
	add.s32 	%r121, %r236, %r13;
	add.s32 	%r122, %r17, %r121;
	mul.wide.s32 	%rd15, %r122, 4;
	add.s64 	%rd16, %rd1, %rd15;
	ld.global.v4.u32 	{%r123, %r124, %r125, %r126}, [%rd16];
	add.s32 	%r128, %r120, %r127;
	st.shared.v4.u32 	[%r128], {%r123, %r124, %r125, %r126};
	add.s32 	%r129, %r121, %r13;
	add.s32 	%r130, %r17, %r129;
	mul.wide.s32 	%rd17, %r130, 4;
	add.s64 	%rd18, %rd1, %rd17;
	ld.global.v4.u32 	{%r131, %r132, %r133, %r134}, [%rd18];
	add.s32 	%r135, %r128, %r127;
	st.shared.v4.u32 	[%r135], {%r131, %r132, %r133, %r134};
	add.s32 	%r136, %r129, %r13;
	add.s32 	%r137, %r17, %r136;
	mul.wide.s32 	%rd19, %r137, 4;
	add.s64 	%rd20, %rd1, %rd19;
	ld.global.v4.u32 	{%r138, %r139, %r140, %r141}, [%rd20];
	add.s32 	%r142, %r135, %r127;
	st.shared.v4.u32 	[%r142], {%r138, %r139, %r140, %r141};
	add.s32 	%r236, %r136, %r13;
	setp.lt.u32 	%p9, %r236, 256;
	@%p9 bra 	$L__BB114_10;
$L__BB114_11:
	setp.lt.s32 	%p10, %r6, 1;
	bar.sync 	0;
	mov.b32 	%r238, 0;
	mov.u32 	%r239, %r238;
	@%p10 bra 	$L__BB114_46;
	add.s32 	%r146, %r11, %r8;
	max.s32 	%r147, %r15, %r146;
	setp.lt.s32 	%p11, %r146, %r15;
	selp.u32 	%r148, 1, 0, %p11;
	add.s32 	%r149, %r146, %r148;
	sub.s32 	%r27, %r147, %r149;
	setp.lt.s32 	%p12, %r14, %r84;
	selp.b32 	%r150, 0, %r84, %p12;
	sub.s32 	%r28, %r14, %r150;
	add.s32 	%r151, %r14, 1;
	setp.lt.s32 	%p13, %r151, %r84;
	selp.b32 	%r152, 0, %r84, %p13;
	sub.s32 	%r29, %r151, %r152;
	mov.b32 	%r242, 0;
	div.u32 	%r164, %r27, %r8;
	mov.u32 	%r243, %r242;
$L__BB114_13:
	and.b32  	%r36, %r10, 1;
	setp.gt.s32 	%p14, %r84, 0;
	add.s32 	%r153, %r243, %r10;
	mul.lo.s32 	%r37, %r153, %r84;
	@%p14 bra 	$L__BB114_14;
	bra.uni 	$L__BB114_15;
$L__BB114_14:
	add.s32 	%r154, %r36, %r37;
	shl.b32 	%r155, %r154, 2;
	mov.u32 	%r156, _ZZ9cuda_gemmIiLi128ELi1ELi1ELi256ELi2ELi2ELi64ELi1ELi0EEviiiPT_S1_S1_iiiE3Ash;
	add.s32 	%r157, %r156, %r155;
	ld.shared.u32 	%r241, [%r157];
$L__BB114_15:
	setp.lt.s32 	%p15, %r84, 2;
	@%p15 bra 	$L__BB114_17;
	xor.b32  	%r158, %r36, 1;
	add.s32 	%r159, %r158, %r37;
	shl.b32 	%r160, %r159, 2;
	mov.u32 	%r161, _ZZ9cuda_gemmIiLi128ELi1ELi1ELi256ELi2ELi2ELi64ELi1ELi0EEviiiPT_S1_S1_iiiE3Ash;
	add.s32 	%r162, %r161, %r160;
	ld.shared.u32 	%r240, [%r162];
$L__BB114_17:
	setp.lt.s32 	%p16, %r11, %r15;
	@%p16 bra 	$L__BB114_18;
	bra.uni 	$L__BB114_44;
$L__BB114_18:
	add.s32 	%r165, %r11, %r8;
	setp.lt.s32 	%p17, %r165, %r15;
	selp.u32 	%r166, 1, 0, %p17;
	add.s32 	%r38, %r164, %r166;
	setp.eq.s32 	%p18, %r38, 0;
	mov.b32 	%r253, 0;
	mov.u32 	%r254, %r11;
	@%p18 bra 	$L__BB114_35;
	mul.lo.s32 	%r246, %r242, %r9;
	add.s32 	%r167, %r38, 1;
	and.b32  	%r253, %r167, -2;
	neg.s32 	%r247, %r253;
	mov.u32 	%r254, %r11;
$L__BB114_20:
	setp.gt.u32 	%p19, %r84, 64;
	mov.u32 	%r168, _ZZ9cuda_gemmIiLi128ELi1ELi1ELi256ELi2ELi2ELi64ELi1ELi0EEviiiPT_S1_S1_iiiE11kron_fac_sh;
	mad.lo.s32 	%r49, %r254, 12, %r168;
	shl.b32 	%r169, %r1, 2;
	and.b32  	%r170, %r169, 4;
	add.s32 	%r171, %r49, %r170;
	ld.shared.u32 	%r50, [%r171];
	@%p19 bra 	$L__BB114_23;
	shfl.sync.idx.b32	%r182|%p22, %r50, %r28, 7711, -1;
	mul.lo.s32 	%r250, %r182, %r241;
	setp.lt.s32 	%p23, %r84, 2;
	@%p23 bra 	$L__BB114_27;
	shfl.sync.idx.b32	%r183|%p24, %r50, %r29, 7711, -1;
	mad.lo.s32 	%r250, %r183, %r240, %r250;
	bra.uni 	$L__BB114_27;
$L__BB114_23:
	setp.lt.s32 	%p20, %r84, 1;
	mov.b32 	%r250, 0;
	@%p20 bra 	$L__BB114_25;
	shl.b32 	%r173, %r10, 2;
	and.b32  	%r174, %r173, 4;
	add.s32 	%r175, %r49, %r174;
	ld.shared.u32 	%r176, [%r175];
	mul.lo.s32 	%r250, %r176, %r241;
$L__BB114_25:
	setp.lt.s32 	%p21, %r84, 2;
	@%p21 bra 	$L__BB114_27;
	shl.b32 	%r177, %r10, 2;
	not.b32 	%r178, %r177;
	and.b32  	%r179, %r178, 4;
	add.s32 	%r180, %r49, %r179;
	ld.shared.u32 	%r181, [%r180];
	mad.lo.s32 	%r250, %r181, %r240, %r250;
$L__BB114_27:
	mul.wide.s32 	%rd21, %r246, 4;
	add.s64 	%rd22, %rd2, %rd21;
	add.s64 	%rd4, %rd22, 4;
	setp.lt.u32 	%p25, %r84, 65;
	ld.local.u32 	%r184, [%rd22];
	add.s32 	%r185, %r184, %r250;
	st.local.u32 	[%rd22], %r185;
	mad.lo.s32 	%r57, %r8, 12, %r49;
	shl.b32 	%r186, %r1, 2;
	and.b32  	%r187, %r186, 4;
	add.s32 	%r188, %r57, %r187;
	ld.shared.u32 	%r58, [%r188];
	@%p25 bra 	$L__BB114_32;
	setp.lt.s32 	%p26, %r84, 1;
	mov.b32 	%r252, 0;
	@%p26 bra 	$L__BB114_30;
	shl.b32 	%r190, %r10, 2;
	and.b32  	%r191, %r190, 4;
	add.s32 	%r192, %r57, %r191;
	ld.shared.u32 	%r193, [%r192];
	mul.lo.s32 	%r252, %r193, %r241;
$L__BB114_30:
	setp.lt.s32 	%p27, %r84, 2;
	@%p27 bra 	$L__BB114_34;
	shl.b32 	%r194, %r10, 2;
	not.b32 	%r195, %r194;
	and.b32  	%r196, %r195, 4;
	add.s32 	%r197, %r57, %r196;
	ld.shared.u32 	%r198, [%r197];
	mad.lo.s32 	%r252, %r198, %r240, %r252;
	bra.uni 	$L__BB114_34;
$L__BB114_32:
	shfl.sync.idx.b32	%r199|%p28, %r58, %r28, 7711, -1;
	mul.lo.s32 	%r252, %r199, %r241;
	setp.lt.s32 	%p29, %r84, 2;
	@%p29 bra 	$L__BB114_34;
	shfl.sync.idx.b32	%r200|%p30, %r58, %r29, 7711, -1;
	mad.lo.s32 	%r252, %r200, %r240, %r252;
$L__BB114_34:
	ld.local.u32 	%r201, [%rd4];
	add.s32 	%r202, %r201, %r252;
	st.local.u32 	[%rd4], %r202;
	shl.b32 	%r203, %r8, 1;
	add.s32 	%r254, %r254, %r203;
	add.s32 	%r247, %r247, 2;
	add.s32 	%r246, %r246, 2;
	setp.ne.s32 	%p31, %r247, 0;
	@%p31 bra 	$L__BB114_20;
$L__BB114_35:
	and.b32  	%r204, %r38, 1;
	setp.eq.b32 	%p32, %r204, 1;
	@%p32 bra 	$L__BB114_44;
	setp.lt.u32 	%p33, %r84, 65;
	mov.u32 	%r205, _ZZ9cuda_gemmIiLi128ELi1ELi1ELi256ELi2ELi2ELi64ELi1ELi0EEviiiPT_S1_S1_iiiE11kron_fac_sh;
	mad.lo.s32 	%r70, %r254, 12, %r205;
	shl.b32 	%r206, %r1, 2;
	and.b32  	%r207, %r206, 4;
	add.s32 	%r208, %r70, %r207;
	ld.shared.u32 	%r71, [%r208];
	@%p33 bra 	$L__BB114_41;
	and.b32  	%r72, %r10, 1;
	setp.lt.s32 	%p34, %r84, 1;
	mov.b32 	%r256, 0;
	@%p34 bra 	$L__BB114_39;
	shl.b32 	%r210, %r72, 2;
	add.s32 	%r211, %r70, %r210;
	ld.shared.u32 	%r212, [%r211];
	mul.lo.s32 	%r256, %r212, %r241;
$L__BB114_39:
	setp.lt.s32 	%p35, %r84, 2;
	@%p35 bra 	$L__BB114_43;
	shl.b32 	%r213, %r72, 2;
	xor.b32  	%r214, %r213, 4;
	add.s32 	%r215, %r70, %r214;
	ld.shared.u32 	%r216, [%r215];
	mad.lo.s32 	%r256, %r216, %r240, %r256;
	bra.uni 	$L__BB114_43;
$L__BB114_41:
	shfl.sync.idx.b32	%r217|%p36, %r71, %r28, 7711, -1;
	mul.lo.s32 	%r256, %r217, %r241;
	setp.lt.s32 	%p37, %r84, 2;
	@%p37 bra 	$L__BB114_43;
	shfl.sync.idx.b32	%r218|%p38, %r71, %r29, 7711, -1;
	mad.lo.s32 	%r256, %r218, %r240, %r256;
$L__BB114_43:
	mad.lo.s32 	%r219, %r242, %r9, %r253;
	mul.wide.s32 	%rd23, %r219, 4;
	add.s64 	%rd24, %rd2, %rd23;
	ld.local.u32 	%r220, [%rd24];
	add.s32 	%r221, %r220, %r256;
	st.local.u32 	[%rd24], %r221;
$L__BB114_44:
	add.s32 	%r243, %r243, %r7;
	add.s32 	%r242, %r242, 1;
	setp.lt.s32 	%p39, %r243, %r6;
	@%p39 bra 	$L__BB114_13;
	ld.local.v2.u32 	{%r239, %r238}, [%rd2];
$L__BB114_46:
	ld.param.u64 	%rd30, [_Z9cuda_gemmIiLi128ELi1ELi1ELi256ELi2ELi2ELi64ELi1ELi0EEviiiPT_S1_S1_iii_param_5];
	cvta.to.global.u64 	%rd25, %rd30;
	bar.sync 	0;
	shl.b32 	%r222, %r12, 8;
	mul.lo.s32 	%r223, %r7, %r6;
	mul.lo.s32 	%r224, %r223, %r8;
	div.s32 	%r225, %r224, %r7;
	or.b32  	%r226, %r222, %r1;
	mul.wide.u32 	%rd26, %r226, 4;
	add.s64 	%rd27, %rd25, %rd26;
	st.global.u32 	[%rd27], %r239;
	add.s32 	%r227, %r9, 1;
	setp.lt.u32 	%p40, %r227, 3;
	shl.b32 	%r228, %r9, 7;
	selp.b32 	%r229, %r228, 0, %p40;
	rem.s32 	%r230, 1, %r9;
	add.s32 	%r231, %r226, %r229;
	mad.lo.s32 	%r232, %r225, %r230, %r231;
	mul.wide.s32 	%rd28, %r232, 4;
	add.s64 	%rd29, %rd25, %rd28;
	st.global.u32 	[%rd29], %r238;
$L__BB114_47:
	ret;

}
	// .globl	_Z9cuda_gemmIiLi128ELi1ELi1ELi256ELi2ELi2ELi64ELi1ELi1EEviiiPT_S1_S1_iii
.visible .entry _Z9cuda_gemmIiLi128ELi1ELi1ELi256ELi2ELi2ELi64ELi1ELi1EEviiiPT_S1_S1_iii(
	.param .u32 _Z9cuda_gemmIiLi128ELi1ELi1ELi256ELi2ELi2ELi64ELi1ELi1EEviiiPT_S1_S1_iii_param_0,
	.param .u32 _Z9cuda_gemmIiLi128ELi1ELi1ELi256ELi2ELi2ELi64ELi1ELi1EEviiiPT_S1_S1_iii_param_1,
	.param .u32 _Z9cuda_gemmIiLi128ELi1ELi1ELi256ELi2ELi2ELi64ELi1ELi1EEviiiPT_S1_S1_iii_param_2,
	.param .u64 .ptr .align 1 _Z9cuda_gemmIiLi128ELi1ELi1ELi256ELi2ELi2ELi64ELi1ELi1EEviiiPT_S1_S1_iii_param_3,
	.param .u64 .ptr .align 1 _Z9cuda_gemmIiLi128ELi1ELi1ELi256ELi2ELi2ELi64ELi1ELi1EEviiiPT_S1_S1_iii_param_4,
	.param .u64 .ptr .align 1 _Z9cuda_gemmIiLi128ELi1ELi1ELi256ELi2ELi2ELi64ELi1ELi1EEviiiPT_S1_S1_iii_param_5,
	.param .u32 _Z9cuda_gemmIiLi128ELi1ELi1ELi256ELi2ELi2ELi64ELi1ELi1EEviiiPT_S1_S1_iii_param_6,
	.param .u32 _Z9cuda_gemmIiLi128ELi1ELi1ELi256ELi2ELi2ELi64ELi1ELi1EEviiiPT_S1_S1_iii_param_7,
	.param .u32 _Z9cuda_gemmIiLi128ELi1ELi1ELi256ELi2ELi2ELi64ELi1ELi1EEviiiPT_S1_S1_iii_param_8
)
.maxntid 128
{
	.reg .pred 	%p<14>;
	.reg .b32 	%r<130>;
	.reg .b64 	%rd<29>;
	// demoted variable
	.shared .align 128 .b8 _ZZ9cuda_gemmIiLi128ELi1ELi1ELi256ELi2ELi2ELi64ELi1ELi1EEviiiPT_S1_S1_iiiE11kron_fac_sh[24];
	// demoted variable
	.shared .align 128 .b8 _ZZ9cuda_gemmIiLi128ELi1ELi1ELi256ELi2ELi2ELi64ELi1ELi1EEviiiPT_S1_S1_iiiE3Ash[1024];
	ld.param.u64 	%rd12, [_Z9cuda_gemmIiLi128ELi1ELi1ELi256ELi2ELi2ELi64ELi1ELi1EEviiiPT_S1_S1_iii_param_3];
	ld.param.u64 	%rd10, [_Z9cuda_gemmIiLi128ELi1ELi1ELi256ELi2ELi2ELi64ELi1ELi1EEviiiPT_S1_S1_iii_param_4];
	ld.param.u64 	%rd11, [_Z9cuda_gemmIiLi128ELi1ELi1ELi256ELi2ELi2ELi64ELi1ELi1EEviiiPT_S1_S1_iii_param_5];
	cvta.to.global.u64 	%rd1, %rd12;
	mov.u32 	%r1, %tid.x;
	setp.gt.u32 	%p1, %r1, 3;
	@%p1 bra 	$L__BB115_3;
	mov.u32 	%r2, %ntid.x;
	mul.wide.u32 	%rd13, %r1, 4;
	cvta.to.global.u64 	%rd14, %rd10;
	add.s64 	%rd27, %rd14, %rd13;
	mul.wide.u32 	%rd3, %r2, 4;
	mov.u32 	%r44, _ZZ9cuda_gemmIiLi128ELi1ELi1ELi256ELi2ELi2ELi64ELi1ELi1EEviiiPT_S1_S1_iiiE11kron_fac_sh;
	mov.u32 	%r119, %r1;
$L__BB115_2:
	ld.global.u32 	%r42, [%rd27];
	and.b32  	%r43, %r119, 1;
	mad.lo.s32 	%r45, %r43, 12, %r44;
	shl.b32 	%r46, %r119, 1;
	and.b32  	%r47, %r46, -4;
	add.s32 	%r48, %r45, %r47;
	st.shared.u32 	[%r48], %r42;
	add.s32 	%r119, %r119, %r2;
	add.s64 	%rd27, %rd27, %rd3;
	setp.lt.u32 	%p2, %r119, 4;
	@%p2 bra 	$L__BB115_2;
$L__BB115_3:
	mov.u32 	%r5, %ctaid.y;
	mov.u32 	%r49, %nctaid.y;
	setp.ge.u32 	%p3, %r5, %r49;
	@%p3 bra 	$L__BB115_12;
	setp.gt.u32 	%p4, %r1, 63;
	mov.u32 	%r6, %ntid.x;
	shl.b32 	%r7, %r6, 2;
	@%p4 bra 	$L__BB115_11;
	shl.b32 	%r123, %r1, 2;
	shl.b32 	%r9, %r5, 8;
	add.s32 	%r50, %r123, %r7;
	max.u32 	%r51, %r50, 256;
	setp.lt.u32 	%p5, %r50, 256;
	selp.u32 	%r52, 1, 0, %p5;
	add.s32 	%r53, %r50, %r52;
	sub.s32 	%r54, %r51, %r53;
	div.u32 	%r55, %r54, %r7;
	add.s32 	%r10, %r55, %r52;
	and.b32  	%r56, %r10, 3;
	setp.eq.s32 	%p6, %r56, 3;
	@%p6 bra 	$L__BB115_8;
	shl.b32 	%r57, %r1, 4;
	mov.u32 	%r58, _ZZ9cuda_gemmIiLi128ELi1ELi1ELi256ELi2ELi2ELi64ELi1ELi1EEviiiPT_S1_S1_iiiE3Ash;
	add.s32 	%r121, %r58, %r57;
	shl.b32 	%r12, %r6, 4;
	add.s32 	%r59, %r9, %r123;
	mul.wide.u32 	%rd15, %r59, 4;
	add.s64 	%rd28, %rd1, %rd15;
	mul.wide.u32 	%rd7, %r6, 16;
	add.s32 	%r60, %r10, 1;
	and.b32  	%r61, %r60, 3;
	neg.s32 	%r120, %r61;
$L__BB115_7:
	.pragma "nounroll";
	ld.global.v4.u32 	{%r62, %r63, %r64, %r65}, [%rd28];
	st.shared.v4.u32 	[%r121], {%r62, %r63, %r64, %r65};
	add.s32 	%r123, %r123, %r7;
	add.s32 	%r121, %r121, %r12;
	add.s64 	%rd28, %rd28, %rd7;
	add.s32 	%r120, %r120, 1;
	setp.ne.s32 	%p7, %r120, 0;
	@%p7 bra 	$L__BB115_7;
$L__BB115_8:
	setp.lt.u32 	%p8, %r10, 3;
	@%p8 bra 	$L__BB115_11;
	add.s32 	%r124, %r123, %r9;
	mad.lo.s32 	%r128, %r6, 12, %r124;
	shl.b32 	%r23, %r6, 4;
	shl.b32 	%r66, %r6, 3;
	add.s32 	%r127, %r124, %r66;
	add.s32 	%r126, %r124, %r7;
	mul.lo.s32 	%r26, %r6, 48;
	shl.b32 	%r67, %r123, 2;
	mov.u32 	%r68, _ZZ9cuda_gemmIiLi128ELi1ELi1ELi256ELi2ELi2ELi64ELi1ELi1EEviiiPT_S1_S1_iiiE3Ash;
	add.s32 	%r125, %r68, %r67;
	shl.b32 	%r28, %r6, 6;
	shl.b32 	%r29, %r6, 5;
$L__BB115_10:
	mul.wide.s32 	%rd16, %r128, 4;
	add.s64 	%rd17, %rd1, %rd16;
	mul.wide.s32 	%rd18, %r127, 4;
	add.s64 	%rd19, %rd1, %rd18;
	mul.wide.s32 	%rd20, %r126, 4;
	add.s64 	%rd21, %rd1, %rd20;
	mul.wide.s32 	%rd22, %r124, 4;
	add.s64 	%rd23, %rd1, %rd22;
	ld.global.v4.u32 	{%r69, %r70, %r71, %r72}, [%rd23];
	st.shared.v4.u32 	[%r125], {%r69, %r70, %r71, %r72};
	add.s32 	%r73, %r123, %r7;
	ld.global.v4.u32 	{%r74, %r75, %r76, %r77}, [%rd21];
	add.s32 	%r78, %r125, %r23;
	st.shared.v4.u32 	[%r78], {%r74, %r75, %r76, %r77};
	add.s32 	%r79, %r73, %r7;
	ld.global.v4.u32 	{%r80, %r81, %r82, %r83}, [%rd19];
	add.s32 	%r84, %r125, %r29;
	st.shared.v4.u32 	[%r84], {%r80, %r81, %r82, %r83};
	add.s32 	%r85, %r79, %r7;
	ld.global.v4.u32 	{%r86, %r87, %r88, %r89}, [%rd17];
	add.s32 	%r90, %r125, %r26;
	st.shared.v4.u32 	[%r90], {%r86, %r87, %r88, %r89};
	add.s32 	%r123, %r85, %r7;
	add.s32 	%r128, %r128, %r23;
	add.s32 	%r127, %r127, %r23;
	add.s32 	%r126, %r126, %r23;
	add.s32 	%r125, %r125, %r28;
	add.s32 	%r124, %r124, %r23;
	setp.lt.u32 	%p9, %r123, 256;
	@%p9 bra 	$L__BB115_10;
$L__BB115_11:
	and.b32  	%r91, %r1, 1;
	shl.b32 	%r92, %r1, 1;
	shl.b32 	%r93, %r1, 2;
	and.b32  	%r94, %r93, 4;
	mov.u32 	%r95, _ZZ9cuda_gemmIiLi128ELi1ELi1ELi256ELi2ELi2ELi64ELi1ELi1EEviiiPT_S1_S1_iiiE11kron_fac_sh;
	add.s32 	%r96, %r95, %r94;
	bar.sync 	0;
	or.b32  	%r97, %r92, %r91;
	shl.b32 	%r98, %r97, 2;
	mov.u32 	%r99, _ZZ9cuda_gemmIiLi128ELi1ELi1ELi256ELi2ELi2ELi64ELi1ELi1EEviiiPT_S1_S1_iiiE3Ash;
	add.s32 	%r100, %r99, %r98;
	ld.shared.u32 	%r101, [%r100];
	xor.b32  	%r102, %r91, 1;
	or.b32  	%r103, %r92, %r102;
	shl.b32 	%r104, %r103, 2;
	add.s32 	%r105, %r99, %r104;
	ld.shared.u32 	%r106, [%r105];
	ld.shared.u32 	%r107, [%r96];
	shfl.sync.idx.b32	%r108|%p10, %r107, %r91, 7711, -1;
	mul.lo.s32 	%r109, %r108, %r101;
	shfl.sync.idx.b32	%r110|%p11, %r107, %r102, 7711, -1;
	mad.lo.s32 	%r111, %r110, %r106, %r109;
	ld.shared.u32 	%r112, [%r96+12];
	shfl.sync.idx.b32	%r113|%p12, %r112, %r91, 7711, -1;
	mul.lo.s32 	%r114, %r113, %r101;
	shfl.sync.idx.b32	%r115|%p13, %r112, %r102, 7711, -1;
	mad.lo.s32 	%r116, %r115, %r106, %r114;
	bar.sync 	0;
	shl.b32 	%r117, %r5, 8;
	or.b32  	%r118, %r117, %r1;
	cvta.to.global.u64 	%rd24, %rd11;
	mul.wide.u32 	%rd25, %r118, 4;
	add.s64 	%rd26, %rd24, %rd25;
	st.global.u32 	[%rd26], %r111;
	st.global.u32 	[%rd26+512], %r116;
$L__BB115_12:
	ret;

}
	// .globl	_Z9cuda_gemmIiLi128ELi1ELi1ELi256ELi4ELi4ELi64ELi0ELi0EEviiiPT_S1_S1_iii
.visible .entry _Z9cuda_gemmIiLi128ELi1ELi1ELi256ELi4ELi4ELi64ELi0ELi0EEviiiPT_S1_S1_iii(
	.param .u32 _Z9cuda_gemmIiLi128ELi1ELi1ELi256ELi4ELi4ELi64ELi0ELi0EEviiiPT_S1_S1_iii_param_0,
	.param .u32 _Z9cuda_gemmIiLi128ELi1ELi1ELi256ELi4ELi4ELi64ELi0ELi0EEviiiPT_S1_S1_iii_param_1,
	.param .u32 _Z9cuda_gemmIiLi128ELi1ELi1ELi256ELi4ELi4ELi64ELi0ELi0EEviiiPT_S1_S1_iii_param_2,
	.param .u64 .ptr .align 1 _Z9cuda_gemmIiLi128ELi1ELi1ELi256ELi4ELi4ELi64ELi0ELi0EEviiiPT_S1_S1_iii_param_3,
	.param .u64 .ptr .align 1 _Z9cuda_gemmIiLi128ELi1ELi1ELi256ELi4ELi4ELi64ELi0ELi0EEviiiPT_S1_S1_iii_param_4,
	.param .u64 .ptr .align 1 _Z9cuda_gemmIiLi128ELi1ELi1ELi256ELi4ELi4ELi64ELi0ELi0EEviiiPT_S1_S1_iii_param_5,
	.param .u32 _Z9cuda_gemmIiLi128ELi1ELi1ELi256ELi4ELi4ELi64ELi0ELi0EEviiiPT_S1_S1_iii_param_6,
	.param .u32 _Z9cuda_gemmIiLi128ELi1ELi1ELi256ELi4ELi4ELi64ELi0ELi0EEviiiPT_S1_S1_iii_param_7,
	.param .u32 _Z9cuda_gemmIiLi128ELi1ELi1ELi256ELi4ELi4ELi64ELi0ELi0EEviiiPT_S1_S1_iii_param_8
)
.maxntid 128
{
	.local .align 8 .b8 	__local_depot116[8];
	.reg .b64 	%SP;
	.reg .b64 	%SPL;
	.reg .pred 	%p<35>;
	.reg .b16 	%rs<4>;
	.reg .b32 	%r<239>;
	.reg .b64 	%rd<28>;
	// demoted variable
	.shared .align 128 .b8 _ZZ9cuda_gemmIiLi128ELi1ELi1ELi256ELi4ELi4ELi64ELi0ELi0EEviiiPT_S1_S1_iiiE11kron_fac_sh[80];
	// demoted variable
	.shared .align 128 .b8 _ZZ9cuda_gemmIiLi128ELi1ELi1ELi256ELi4ELi4ELi64ELi0ELi0EEviiiPT_S1_S1_iiiE3Ash[1024];
	mov.u64 	%SPL, __local_depot116;
	ld.param.u32 	%r77, [_Z9cuda_gemmIiLi128ELi1ELi1ELi256ELi4ELi4ELi64ELi0ELi0EEviiiPT_S1_S1_iii_param_2];
	ld.param.u64 	%rd6, [_Z9cuda_gemmIiLi128ELi1ELi1ELi256ELi4ELi4ELi64ELi0ELi0EEviiiPT_S1_S1_iii_param_3];
	ld.param.u64 	%rd4, [_Z9cuda_gemmIiLi128ELi1ELi1ELi256ELi4ELi4ELi64ELi0ELi0EEviiiPT_S1_S1_iii_param_4];
	ld.param.u32 	%r78, [_Z9cuda_gemmIiLi128ELi1ELi1ELi256ELi4ELi4ELi64ELi0ELi0EEviiiPT_S1_S1_iii_param_6];
	ld.param.u32 	%r79, [_Z9cuda_gemmIiLi128ELi1ELi1ELi256ELi4ELi4ELi64ELi0ELi0EEviiiPT_S1_S1_iii_param_7];
	cvta.to.global.u64 	%rd1, %rd6;
	add.u64 	%rd2, %SPL, 0;
	mov.u32 	%r1, %tid.x;
	mul.lo.s32 	%r2, %r79, %r78;
	setp.ge.u32 	%p1, %r1, %r2;
	@%p1 bra 	$L__BB116_3;
	mov.u32 	%r3, %ntid.x;
	cvta.to.global.u64 	%rd3, %rd4;
	mov.u32 	%r214, %r1;
$L__BB116_2:
	mul.wide.u32 	%rd8, %r214, 4;
	add.s64 	%rd9, %rd3, %rd8;
	ld.global.u32 	%r80, [%rd9];
	rem.u32 	%r81, %r214, %r78;
	mov.u32 	%r82, _ZZ9cuda_gemmIiLi128ELi1ELi1ELi256ELi4ELi4ELi64ELi0ELi0EEviiiPT_S1_S1_iiiE11kron_fac_sh;
	mad.lo.s32 	%r83, %r81, 20, %r82;
	div.u32 	%r84, %r214, %r79;
	shl.b32 	%r85, %r84, 2;
	add.s32 	%r86, %r83, %r85;
	st.shared.u32 	[%r86], %r80;
	add.s32 	%r214, %r214, %r3;
	setp.lt.u32 	%p2, %r214, %r2;
	@%p2 bra 	$L__BB116_2;
$L__BB116_3:
	div.s32 	%r6, 256, %r79;
	min.s32 	%r7, %r6, 128;
	cvt.u16.u32 	%rs2, %r7;
	div.s16 	%rs1, 128, %rs2;
	div.s16 	%rs3, 4, %rs1;
	cvt.s32.s16 	%r8, %rs3;
	div.u32 	%r10, %r1, %r7;
	mul.lo.s32 	%r87, %r10, %r7;
	sub.s32 	%r9, %r1, %r87;
	mov.u32 	%r11, %ctaid.y;
	mov.u32 	%r88, %nctaid.y;
	setp.ge.u32 	%p3, %r11, %r88;
	@%p3 bra 	$L__BB116_42;
	mov.u32 	%r12, %ctaid.x;
	setp.gt.u32 	%p4, %r1, 63;
	mov.u32 	%r89, %ntid.x;
	shl.b32 	%r13, %r89, 2;
	and.b32  	%r14, %r9, 3;
	min.s32 	%r15, %r78, 4;
	mov.b32 	%r90, 0;
	st.local.v2.u32 	[%rd2], {%r90, %r90};
	@%p4 bra 	$L__BB116_11;
	shl.b32 	%r91, %r12, 8;
	shl.b32 	%r217, %r1, 2;
	mad.lo.s32 	%r17, %r11, %r77, %r91;
	add.s32 	%r92, %r217, %r13;
	max.u32 	%r93, %r92, 256;
	setp.lt.u32 	%p5, %r92, 256;
	selp.u32 	%r94, 1, 0, %p5;
	add.s32 	%r95, %r92, %r94;
	sub.s32 	%r96, %r93, %r95;
	div.u32 	%r97, %r96, %r13;
	add.s32 	%r18, %r97, %r94;
	and.b32  	%r98, %r18, 3;
	setp.eq.s32 	%p6, %r98, 3;
	@%p6 bra 	$L__BB116_8;
	add.s32 	%r100, %r18, 1;
	and.b32  	%r19, %r100, 3;
	mov.b32 	%r216, 0;
$L__BB116_7:
	.pragma "nounroll";
	add.s32 	%r101, %r17, %r217;
	mul.wide.s32 	%rd10, %r101, 4;
	add.s64 	%rd11, %rd1, %rd10;
	ld.global.v4.u32 	{%r102, %r103, %r104, %r105}, [%rd11];
	shl.b32 	%r106, %r217, 2;
	mov.u32 	%r107, _ZZ9cuda_gemmIiLi128ELi1ELi1ELi256ELi4ELi4ELi64ELi0ELi0EEviiiPT_S1_S1_iiiE3Ash;
	add.s32 	%r108, %r107, %r106;
	st.shared.v4.u32 	[%r108], {%r102, %r103, %r104, %r105};
	add.s32 	%r217, %r217, %r13;
	add.s32 	%r216, %r216, 1;
	setp.ne.s32 	%p7, %r216, %r19;
	@%p7 bra 	$L__BB116_7;
$L__BB116_8:
	setp.lt.u32 	%p8, %r18, 3;
	@%p8 bra 	$L__BB116_11;
	mov.u32 	%r115, _ZZ9cuda_gemmIiLi128ELi1ELi1ELi256ELi4ELi4ELi64ELi0ELi0EEviiiPT_S1_S1_iiiE3Ash;
	shl.b32 	%r123, %r13, 2;
$L__BB116_10:
	add.s32 	%r109, %r17, %r217;
	mul.wide.s32 	%rd12, %r109, 4;
	add.s64 	%rd13, %rd1, %rd12;
	ld.global.v4.u32 	{%r110, %r111, %r112, %r113}, [%rd13];
	shl.b32 	%r114, %r217, 2;
	add.s32 	%r116, %r115, %r114;
	st.shared.v4.u32 	[%r116], {%r110, %r111, %r112, %r113};
	add.s32 	%r117, %r217, %r13;
	add.s32 	%r118, %r17, %r117;
	mul.wide.s32 	%rd14, %r118, 4;
	add.s64 	%rd15, %rd1, %rd14;
	ld.global.v4.u32 	{%r119, %r120, %r121, %r122}, [%rd15];
	add.s32 	%r124, %r116, %r123;
	st.shared.v4.u32 	[%r124], {%r119, %r120, %r121, %r122};
	add.s32 	%r125, %r117, %r13;
	add.s32 	%r126, %r17, %r125;
	mul.wide.s32 	%rd16, %r126, 4;
	add.s64 	%rd17, %rd1, %rd16;
	ld.global.v4.u32 	{%r127, %r128, %r129, %r130}, [%rd17];
	add.s32 	%r131, %r124, %r123;
	st.shared.v4.u32 	[%r131], {%r127, %r128, %r129, %r130};
	add.s32 	%r132, %r125, %r13;
	add.s32 	%r133, %r17, %r132;
	mul.wide.s32 	%rd18, %r133, 4;
	add.s64 	%rd19, %rd1, %rd18;
	ld.global.v4.u32 	{%r134, %r135, %r136, %r137}, [%rd19];
	add.s32 	%r138, %r131, %r123;
	st.shared.v4.u32 	[%r138], {%r134, %r135, %r136, %r137};
	add.s32 	%r217, %r132, %r13;
	setp.lt.u32 	%p9, %r217, 256;
	@%p9 bra 	$L__BB116_10;
$L__BB116_11:
	setp.lt.s32 	%p10, %r6, 1;
	bar.sync 	0;
	mov.b32 	%r219, 0;
	mov.u32 	%r220, %r219;
	@%p10 bra 	$L__BB116_41;
	add.s32 	%r142, %r9, 1;
	and.b32  	%r27, %r142, 3;
	setp.lt.s32 	%p11, %r14, %r79;
	selp.b32 	%r143, 0, %r79, %p11;
	sub.s32 	%r28, %r14, %r143;
	add.s32 	%r144, %r14, 1;
	setp.lt.s32 	%p12, %r144, %r79;
	selp.b32 	%r145, 0, %r79, %p12;
	sub.s32 	%r29, %r144, %r145;
	add.s32 	%r146, %r14, 2;
	setp.lt.s32 	%p13, %r146, %r79;
	selp.b32 	%r147, 0, %r79, %p13;
	sub.s32 	%r30, %r146, %r147;
	add.s32 	%r148, %r14, 3;
	setp.lt.s32 	%p14, %r148, %r79;
	selp.b32 	%r149, 0, %r79, %p14;
	sub.s32 	%r31, %r148, %r149;
	cvt.s32.s16 	%r32, %rs1;
	mov.b32 	%r225, 0;
	mov.u32 	%r226, %r225;
$L__BB116_13:
	and.b32  	%r41, %r9, 3;
	setp.gt.s32 	%p15, %r79, 0;
	add.s32 	%r150, %r226, %r9;
	mul.lo.s32 	%r42, %r150, %r79;
	@%p15 bra 	$L__BB116_14;
	bra.uni 	$L__BB116_15;
$L__BB116_14:
	add.s32 	%r151, %r41, %r42;
	shl.b32 	%r152, %r151, 2;
	mov.u32 	%r153, _ZZ9cuda_gemmIiLi128ELi1ELi1ELi256ELi4ELi4ELi64ELi0ELi0EEviiiPT_S1_S1_iiiE3Ash;
	add.s32 	%r154, %r153, %r152;
	ld.shared.u32 	%r227, [%r154];
$L__BB116_15:
	setp.lt.s32 	%p16, %r79, 2;
	@%p16 bra 	$L__BB116_17;
	add.s32 	%r155, %r27, %r42;
	shl.b32 	%r156, %r155, 2;
	mov.u32 	%r157, _ZZ9cuda_gemmIiLi128ELi1ELi1ELi256ELi4ELi4ELi64ELi0ELi0EEviiiPT_S1_S1_iiiE3Ash;
	add.s32 	%r158, %r157, %r156;
	ld.shared.u32 	%r223, [%r158];
$L__BB116_17:
	setp.lt.s32 	%p17, %r79, 3;
	@%p17 bra 	$L__BB116_19;
	xor.b32  	%r159, %r41, 2;
	add.s32 	%r160, %r159, %r42;
	shl.b32 	%r161, %r160, 2;
	mov.u32 	%r162, _ZZ9cuda_gemmIiLi128ELi1ELi1ELi256ELi4ELi4ELi64ELi0ELi0EEviiiPT_S1_S1_iiiE3Ash;
	add.s32 	%r163, %r162, %r161;
	ld.shared.u32 	%r222, [%r163];
$L__BB116_19:
	setp.lt.s32 	%p18, %r79, 4;
	@%p18 bra 	$L__BB116_21;
	add.s32 	%r164, %r9, -1;
	and.b32  	%r165, %r164, 3;
	add.s32 	%r166, %r165, %r42;
	shl.b32 	%r167, %r166, 2;
	mov.u32 	%r168, _ZZ9cuda_gemmIiLi128ELi1ELi1ELi256ELi4ELi4ELi64ELi0ELi0EEviiiPT_S1_S1_iiiE3Ash;
	add.s32 	%r169, %r168, %r167;
	ld.shared.u32 	%r221, [%r169];
$L__BB116_21:
	setp.lt.s32 	%p19, %r10, %r15;
	@%p19 bra 	$L__BB116_22;
	bra.uni 	$L__BB116_39;
$L__BB116_22:
	mul.lo.s32 	%r231, %r225, %r8;
	mov.u32 	%r232, %r10;
$L__BB116_23:
	setp.gt.u32 	%p20, %r79, 64;
	mov.u32 	%r170, _ZZ9cuda_gemmIiLi128ELi1ELi1ELi256ELi4ELi4ELi64ELi0ELi0EEviiiPT_S1_S1_iiiE11kron_fac_sh;
	mad.lo.s32 	%r54, %r232, 20, %r170;
	shl.b32 	%r171, %r1, 2;
	and.b32  	%r172, %r171, 12;
	add.s32 	%r173, %r54, %r172;
	ld.shared.u32 	%r55, [%r173];
	@%p20 bra 	$L__BB116_30;
	setp.lt.s32 	%p25, %r79, 2;
	shfl.sync.idx.b32	%r192|%p26, %r55, %r28, 7199, -1;
	mul.lo.s32 	%r238, %r192, %r227;
	@%p25 bra 	$L__BB116_26;
	shfl.sync.idx.b32	%r193|%p27, %r55, %r29, 7199, -1;
	mad.lo.s32 	%r238, %r193, %r223, %r238;
$L__BB116_26:
	setp.lt.s32 	%p28, %r79, 3;
	@%p28 bra 	$L__BB116_28;
	shfl.sync.idx.b32	%r194|%p29, %r55, %r30, 7199, -1;
	mad.lo.s32 	%r238, %r194, %r222, %r238;
$L__BB116_28:
	setp.lt.s32 	%p30, %r79, 4;
	@%p30 bra 	$L__BB116_38;
	shfl.sync.idx.b32	%r195|%p31, %r55, %r31, 7199, -1;
	mad.lo.s32 	%r238, %r195, %r221, %r238;
	bra.uni 	$L__BB116_38;
$L__BB116_30:
	setp.lt.s32 	%p21, %r79, 1;
	mov.b32 	%r238, 0;
	@%p21 bra 	$L__BB116_32;
	shl.b32 	%r175, %r9, 2;
	and.b32  	%r176, %r175, 12;
	add.s32 	%r177, %r54, %r176;
	ld.shared.u32 	%r178, [%r177];
	mul.lo.s32 	%r238, %r178, %r227;
$L__BB116_32:
	setp.lt.s32 	%p22, %r79, 2;
	@%p22 bra 	$L__BB116_34;
	shl.b32 	%r179, %r27, 2;
	add.s32 	%r180, %r54, %r179;
	ld.shared.u32 	%r181, [%r180];
	mad.lo.s32 	%r238, %r181, %r223, %r238;
$L__BB116_34:
	setp.lt.s32 	%p23, %r79, 3;
	@%p23 bra 	$L__BB116_36;
	shl.b32 	%r182, %r9, 2;
	and.b32  	%r183, %r182, 12;
	xor.b32  	%r184, %r183, 8;
	add.s32 	%r185, %r54, %r184;
	ld.shared.u32 	%r186, [%r185];
	mad.lo.s32 	%r238, %r186, %r222, %r238;
$L__BB116_36:
	setp.lt.s32 	%p24, %r79, 4;
	@%p24 bra 	$L__BB116_38;
	shl.b32 	%r187, %r9, 2;
	add.s32 	%r188, %r187, -4;
	and.b32  	%r189, %r188, 12;
	add.s32 	%r190, %r54, %r189;
	ld.shared.u32 	%r191, [%r190];
	mad.lo.s32 	%r238, %r191, %r221, %r238;
$L__BB116_38:
	mul.wide.s32 	%rd20, %r231, 4;
	add.s64 	%rd21, %rd2, %rd20;
	ld.local.u32 	%r196, [%rd21];
	add.s32 	%r197, %r196, %r238;
	st.local.u32 	[%rd21], %r197;
	add.s32 	%r232, %r232, %r32;
	add.s32 	%r231, %r231, 1;
	setp.lt.s32 	%p32, %r232, %r15;
	@%p32 bra 	$L__BB116_23;
$L__BB116_39:
	add.s32 	%r226, %r226, %r7;
	add.s32 	%r225, %r225, 1;
	setp.lt.s32 	%p33, %r226, %r6;
	@%p33 bra 	$L__BB116_13;
	ld.local.v2.u32 	{%r220, %r219}, [%rd2];
$L__BB116_41:
	ld.param.u64 	%rd27, [_Z9cuda_gemmIiLi128ELi1ELi1ELi256ELi4ELi4ELi64ELi0ELi0EEviiiPT_S1_S1_iii_param_5];
	ld.param.u32 	%r213, [_Z9cuda_gemmIiLi128ELi1ELi1ELi256ELi4ELi4ELi64ELi0ELi0EEviiiPT_S1_S1_iii_param_1];
	cvta.to.global.u64 	%rd22, %rd27;
	bar.sync 	0;
	shl.b32 	%r198, %r6, 7;
	div.s32 	%r199, %r198, %r7;
	shr.s32 	%r200, %r77, 31;
	shr.u32 	%r201, %r200, 24;
	add.s32 	%r202, %r77, %r201;
	shr.s32 	%r203, %r202, 8;
	mul.lo.s32 	%r204, %r203, %r199;
	mad.lo.s32 	%r205, %r6, %r12, %r1;
	mad.lo.s32 	%r206, %r11, %r213, %r205;
	mul.wide.s32 	%rd23, %r206, 4;
	add.s64 	%rd24, %rd22, %rd23;
	st.global.u32 	[%rd24], %r220;
	add.s32 	%r207, %r8, 1;
	setp.lt.u32 	%p34, %r207, 3;
	shl.b32 	%r208, %r8, 7;
	selp.b32 	%r209, %r208, 0, %p34;
	rem.s32 	%r210, 1, %r8;
	add.s32 	%r211, %r206, %r209;
	mad.lo.s32 	%r212, %r210, %r204, %r211;
	mul.wide.s32 	%rd25, %r212, 4;
	add.s64 	%rd26, %rd22, %rd25;
	st.global.u32 	[%rd26], %r219;
$L__BB116_42:
	ret;

}
	// .globl	_Z9cuda_gemmIiLi128ELi1ELi1ELi256ELi4ELi4ELi64ELi0ELi1EEviiiPT_S1_S1_iii
.visible .entry _Z9cuda_gemmIiLi128ELi1ELi1ELi256ELi4ELi4ELi64ELi0ELi1EEviiiPT_S1_S1_iii(
	.param .u32 _Z9cuda_gemmIiLi128ELi1ELi1ELi256ELi4ELi4ELi64ELi0ELi1EEviiiPT_S1_S1_iii_param_0,
	.param .u32 _Z9cuda_gemmIiLi128ELi1ELi1ELi256ELi4ELi4ELi64ELi0ELi1EEviiiPT_S1_S1_iii_param_1,
	.param .u32 _Z9cuda_gemmIiLi128ELi1ELi1ELi256ELi4ELi4ELi64ELi0ELi1EEviiiPT_S1_S1_iii_param_2,
	.param .u64 .ptr .align 1 _Z9cuda_gemmIiLi128ELi1ELi1ELi256ELi4ELi4ELi64ELi0ELi1EEviiiPT_S1_S1_iii_param_3,
	.param .u64 .ptr .align 1 _Z9cuda_gemmIiLi128ELi1ELi1ELi256ELi4ELi4ELi64ELi0ELi1EEviiiPT_S1_S1_iii_param_4,
	.param .u64 .ptr .align 1 _Z9cuda_gemmIiLi128ELi1ELi1ELi256ELi4ELi4ELi64ELi0ELi1EEviiiPT_S1_S1_iii_param_5,
	.param .u32 _Z9cuda_gemmIiLi128ELi1ELi1ELi256ELi4ELi4ELi64ELi0ELi1EEviiiPT_S1_S1_iii_param_6,
	.param .u32 _Z9cuda_gemmIiLi128ELi1ELi1ELi256ELi4ELi4ELi64ELi0ELi1EEviiiPT_S1_S1_iii_param_7,
	.param .u32 _Z9cuda_gemmIiLi128ELi1ELi1ELi256ELi4ELi4ELi64ELi0ELi1EEviiiPT_S1_S1_iii_param_8
)
.maxntid 128
{
	.reg .pred 	%p<18>;
	.reg .b32 	%r<167>;
	.reg .b64 	%rd<27>;
	// demoted variable
	.shared .align 128 .b8 _ZZ9cuda_gemmIiLi128ELi1ELi1ELi256ELi4ELi4ELi64ELi0ELi1EEviiiPT_S1_S1_iiiE11kron_fac_sh[80];
	// demoted variable
	.shared .align 128 .b8 _ZZ9cuda_gemmIiLi128ELi1ELi1ELi256ELi4ELi4ELi64ELi0ELi1EEviiiPT_S1_S1_iiiE3Ash[1024];
	ld.param.u32 	%r47, [_Z9cuda_gemmIiLi128ELi1ELi1ELi256ELi4ELi4ELi64ELi0ELi1EEviiiPT_S1_S1_iii_param_1];
	ld.param.u32 	%r48, [_Z9cuda_gemmIiLi128ELi1ELi1ELi256ELi4ELi4ELi64ELi0ELi1EEviiiPT_S1_S1_iii_param_2];
	ld.param.u64 	%rd8, [_Z9cuda_gemmIiLi128ELi1ELi1ELi256ELi4ELi4ELi64ELi0ELi1EEviiiPT_S1_S1_iii_param_3];
	ld.param.u64 	%rd6, [_Z9cuda_gemmIiLi128ELi1ELi1ELi256ELi4ELi4ELi64ELi0ELi1EEviiiPT_S1_S1_iii_param_4];
	ld.param.u64 	%rd7, [_Z9cuda_gemmIiLi128ELi1ELi1ELi256ELi4ELi4ELi64ELi0ELi1EEviiiPT_S1_S1_iii_param_5];
	cvta.to.global.u64 	%rd1, %rd8;
	mov.u32 	%r1, %tid.x;
	setp.gt.u32 	%p1, %r1, 15;
	@%p1 bra 	$L__BB117_3;
	mov.u32 	%r2, %ntid.x;
	mul.wide.u32 	%rd9, %r1, 4;
	cvta.to.global.u64 	%rd10, %rd6;
	add.s64 	%rd26, %rd10, %rd9;
	mul.wide.u32 	%rd3, %r2, 4;
	mov.u32 	%r51, _ZZ9cuda_gemmIiLi128ELi1ELi1ELi256ELi4ELi4ELi64ELi0ELi1EEviiiPT_S1_S1_iiiE11kron_fac_sh;
	mov.u32 	%r155, %r1;
$L__BB117_2:
	ld.global.u32 	%r49, [%rd26];
	and.b32  	%r50, %r155, 3;
	mad.lo.s32 	%r52, %r50, 20, %r51;
	and.b32  	%r53, %r155, -4;
	add.s32 	%r54, %r52, %r53;
	st.shared.u32 	[%r54], %r49;
	add.s32 	%r155, %r155, %r2;
	add.s64 	%rd26, %rd26, %rd3;
	setp.lt.u32 	%p2, %r155, 16;
	@%p2 bra 	$L__BB117_2;
$L__BB117_3:
	mov.u32 	%r5, %ctaid.y;
	mov.u32 	%r55, %nctaid.y;
	setp.ge.u32 	%p3, %r5, %r55;
	@%p3 bra 	$L__BB117_12;
	mov.u32 	%r6, %ctaid.x;
	setp.gt.u32 	%p4, %r1, 63;
	mov.u32 	%r7, %ntid.x;
	shl.b32 	%r8, %r7, 2;
	shl.b32 	%r9, %r1, 2;
	@%p4 bra 	$L__BB117_11;
	shl.b32 	%r10, %r6, 8;
	mul.lo.s32 	%r11, %r5, %r48;
	add.s32 	%r56, %r9, %r8;
	max.u32 	%r57, %r56, 256;
	setp.lt.u32 	%p5, %r56, 256;
	selp.u32 	%r58, 1, 0, %p5;
	add.s32 	%r59, %r56, %r58;
	sub.s32 	%r60, %r57, %r59;
	div.u32 	%r61, %r60, %r8;
	add.s32 	%r12, %r61, %r58;
	and.b32  	%r62, %r12, 3;
	setp.eq.s32 	%p6, %r62, 3;
	mov.u32 	%r160, %r9;
	@%p6 bra 	$L__BB117_8;
	shl.b32 	%r63, %r1, 4;
	mov.u32 	%r64, _ZZ9cuda_gemmIiLi128ELi1ELi1ELi256ELi4ELi4ELi64ELi0ELi1EEviiiPT_S1_S1_iiiE3Ash;
	add.s32 	%r158, %r64, %r63;
	shl.b32 	%r14, %r7, 4;
	add.s32 	%r65, %r11, %r10;
	add.s32 	%r157, %r65, %r9;
	add.s32 	%r66, %r12, 1;
	and.b32  	%r67, %r66, 3;
	neg.s32 	%r156, %r67;
	mov.u32 	%r160, %r9;
$L__BB117_7:
	.pragma "nounroll";
	mul.wide.s32 	%rd11, %r157, 4;
	add.s64 	%rd12, %rd1, %rd11;
	ld.global.v4.u32 	{%r68, %r69, %r70, %r71}, [%rd12];
	st.shared.v4.u32 	[%r158], {%r68, %r69, %r70, %r71};
	add.s32 	%r160, %r160, %r8;
	add.s32 	%r158, %r158, %r14;
	add.s32 	%r157, %r157, %r8;
	add.s32 	%r156, %r156, 1;
	setp.ne.s32 	%p7, %r156, 0;
	@%p7 bra 	$L__BB117_7;
$L__BB117_8:
	setp.lt.u32 	%p8, %r12, 3;
	@%p8 bra 	$L__BB117_11;
	add.s32 	%r72, %r160, %r11;
	add.s32 	%r161, %r72, %r10;
	mad.lo.s32 	%r165, %r7, 12, %r161;
	shl.b32 	%r28, %r7, 4;
	shl.b32 	%r73, %r7, 3;
	add.s32 	%r164, %r161, %r73;
	add.s32 	%r163, %r161, %r8;
	mul.lo.s32 	%r31, %r7, 48;
	shl.b32 	%r74, %r160, 2;
	mov.u32 	%r75, _ZZ9cuda_gemmIiLi128ELi1ELi1ELi256ELi4ELi4ELi64ELi0ELi1EEviiiPT_S1_S1_iiiE3Ash;
	add.s32 	%r162, %r75, %r74;
	shl.b32 	%r33, %r7, 6;
	shl.b32 	%r34, %r7, 5;
$L__BB117_10:
	mul.wide.s32 	%rd13, %r165, 4;
	add.s64 	%rd14, %rd1, %rd13;
	mul.wide.s32 	%rd15, %r164, 4;
	add.s64 	%rd16, %rd1, %rd15;
	mul.wide.s32 	%rd17, %r163, 4;
	add.s64 	%rd18, %rd1, %rd17;
	mul.wide.s32 	%rd19, %r161, 4;
	add.s64 	%rd20, %rd1, %rd19;
	ld.global.v4.u32 	{%r76, %r77, %r78, %r79}, [%rd20];
	st.shared.v4.u32 	[%r162], {%r76, %r77, %r78, %r79};
	add.s32 	%r80, %r160, %r8;
	ld.global.v4.u32 	{%r81, %r82, %r83, %r84}, [%rd18];
	add.s32 	%r85, %r162, %r28;
	st.shared.v4.u32 	[%r85], {%r81, %r82, %r83, %r84};
	add.s32 	%r86, %r80, %r8;
	ld.global.v4.u32 	{%r87, %r88, %r89, %r90}, [%rd16];
	add.s32 	%r91, %r162, %r34;
	st.shared.v4.u32 	[%r91], {%r87, %r88, %r89, %r90};
	add.s32 	%r92, %r86, %r8;
	ld.global.v4.u32 	{%r93, %r94, %r95, %r96}, [%rd14];
	add.s32 	%r97, %r162, %r31;
	st.shared.v4.u32 	[%r97], {%r93, %r94, %r95, %r96};
	add.s32 	%r160, %r92, %r8;
	add.s32 	%r165, %r165, %r28;
	add.s32 	%r164, %r164, %r28;
	add.s32 	%r163, %r163, %r28;
	add.s32 	%r162, %r162, %r33;
	add.s32 	%r161, %r161, %r28;
	setp.lt.u32 	%p9, %r160, 256;
	@%p9 bra 	$L__BB117_10;
$L__BB117_11:
	and.b32  	%r98, %r1, 3;
	and.b32  	%r99, %r9, 252;
	cvta.to.global.u64 	%rd21, %rd7;
	bar.sync 	0;
	or.b32  	%r100, %r99, %r98;
	shl.b32 	%r101, %r100, 2;
	mov.u32 	%r102, _ZZ9cuda_gemmIiLi128ELi1ELi1ELi256ELi4ELi4ELi64ELi0ELi1EEviiiPT_S1_S1_iiiE3Ash;
	add.s32 	%r103, %r102, %r101;
	ld.shared.u32 	%r104, [%r103];
	add.s32 	%r105, %r1, 1;
	and.b32  	%r106, %r105, 3;
	or.b32  	%r107, %r99, %r106;
	shl.b32 	%r108, %r107, 2;
	add.s32 	%r109, %r102, %r108;
	ld.shared.u32 	%r110, [%r109];
	xor.b32  	%r111, %r98, 2;
	or.b32  	%r112, %r99, %r111;
	shl.b32 	%r113, %r112, 2;
	add.s32 	%r114, %r102, %r113;
	ld.shared.u32 	%r115, [%r114];
	add.s32 	%r116, %r1, -1;
	and.b32  	%r117, %r116, 3;
	or.b32  	%r118, %r99, %r117;
	shl.b32 	%r119, %r118, 2;
	add.s32 	%r120, %r102, %r119;
	ld.shared.u32 	%r121, [%r120];
	shr.u32 	%r122, %r1, 6;
	shl.b32 	%r123, %r1, 2;
	and.b32  	%r124, %r123, 12;
	mov.u32 	%r125, _ZZ9cuda_gemmIiLi128ELi1ELi1ELi256ELi4ELi4ELi64ELi0ELi1EEviiiPT_S1_S1_iiiE11kron_fac_sh;
	add.s32 	%r126, %r125, %r124;
	mad.lo.s32 	%r127, %r122, 20, %r126;
	ld.shared.u32 	%r128, [%r127];
	shfl.sync.idx.b32	%r129|%p10, %r128, %r98, 7199, -1;
	mul.lo.s32 	%r130, %r129, %r104;
	shfl.sync.idx.b32	%r131|%p11, %r128, %r106, 7199, -1;
	mad.lo.s32 	%r132, %r131, %r110, %r130;
	shfl.sync.idx.b32	%r133|%p12, %r128, %r111, 7199, -1;
	mad.lo.s32 	%r134, %r133, %r115, %r132;
	shfl.sync.idx.b32	%r135|%p13, %r128, %r117, 7199, -1;
	mad.lo.s32 	%r136, %r135, %r121, %r134;
	ld.shared.u32 	%r137, [%r127+40];
	shfl.sync.idx.b32	%r138|%p14, %r137, %r98, 7199, -1;
	mul.lo.s32 	%r139, %r138, %r104;
	shfl.sync.idx.b32	%r140|%p15, %r137, %r106, 7199, -1;
	mad.lo.s32 	%r141, %r140, %r110, %r139;
	shfl.sync.idx.b32	%r142|%p16, %r137, %r111, 7199, -1;
	mad.lo.s32 	%r143, %r142, %r115, %r141;
	shfl.sync.idx.b32	%r144|%p17, %r137, %r117, 7199, -1;
	mad.lo.s32 	%r145, %r144, %r121, %r143;
	bar.sync 	0;
	shl.b32 	%r146, %r6, 6;
	add.s32 	%r147, %r146, %r1;
	mad.lo.s32 	%r148, %r5, %r47, %r147;
	mul.wide.s32 	%rd22, %r148, 4;
	add.s64 	%rd23, %rd21, %rd22;
	st.global.u32 	[%rd23], %r136;
	shr.s32 	%r149, %r48, 31;
	shr.u32 	%r150, %r149, 24;
	add.s32 	%r151, %r48, %r150;
	shr.s32 	%r152, %r151, 8;
	shl.b32 	%r153, %r152, 7;
	add.s32 	%r154, %r148, %r153;
	mul.wide.s32 	%rd24, %r154, 4;
	add.s64 	%rd25, %rd21, %rd24;
	st.global.u32 	[%rd25], %r145;
$L__BB117_12:
	ret;

}
	// .globl	_Z9cuda_gemmIiLi128ELi1ELi1ELi256ELi4ELi4ELi64ELi1ELi0EEviiiPT_S1_S1_iii
.visible .entry _Z9cuda_gemmIiLi128ELi1ELi1ELi256ELi4ELi4ELi64ELi1ELi0EEviiiPT_S1_S1_iii(
	.param .u32 _Z9cuda_gemmIiLi128ELi1ELi1ELi256ELi4ELi4ELi64ELi1ELi0EEviiiPT_S1_S1_iii_param_0,
	.param .u32 _Z9cuda_gemmIiLi128ELi1ELi1ELi256ELi4ELi4ELi64ELi1ELi0EEviiiPT_S1_S1_iii_param_1,
	.param .u32 _Z9cuda_gemmIiLi128ELi1ELi1ELi256ELi4ELi4ELi64ELi1ELi0EEviiiPT_S1_S1_iii_param_2,
	.param .u64 .ptr .align 1 _Z9cuda_gemmIiLi128ELi1ELi1ELi256ELi4ELi4ELi64ELi1ELi0EEviiiPT_S1_S1_iii_param_3,
	.param .u64 .ptr .align 1 _Z9cuda_gemmIiLi128ELi1ELi1ELi256ELi4ELi4ELi64ELi1ELi0EEviiiPT_S1_S1_iii_param_4,
	.param .u64 .ptr .align 1 _Z9cuda_gemmIiLi128ELi1ELi1ELi256ELi4ELi4ELi64ELi1ELi0EEviiiPT_S1_S1_iii_param_5,
	.param .u32 _Z9cuda_gemmIiLi128ELi1ELi1ELi256ELi4ELi4ELi64ELi1ELi0EEviiiPT_S1_S1_iii_param_6,
	.param .u32 _Z9cuda_gemmIiLi128ELi1ELi1ELi256ELi4ELi4ELi64ELi1ELi0EEviiiPT_S1_S1_iii_param_7,
	.param .u32 _Z9cuda_gemmIiLi128ELi1ELi1ELi256ELi4ELi4ELi64ELi1ELi0EEviiiPT_S1_S1_iii_param_8
)
.maxntid 128
{
	.local .align 8 .b8 	__local_depot118[8];
	.reg .b64 	%SP;
	.reg .b64 	%SPL;
	.reg .pred 	%p<35>;
	.reg .b16 	%rs<4>;
	.reg .b32 	%r<225>;
	.reg .b64 	%rd<28>;
	// demoted variable
	.shared .align 128 .b8 _ZZ9cuda_gemmIiLi128ELi1ELi1ELi256ELi4ELi4ELi64ELi1ELi0EEviiiPT_S1_S1_iiiE11kron_fac_sh[80];
	// demoted variable
	.shared .align 128 .b8 _ZZ9cuda_gemmIiLi128ELi1ELi1ELi256ELi4ELi4ELi64ELi1ELi0EEviiiPT_S1_S1_iiiE3Ash[1024];
	mov.u64 	%SPL, __local_depot118;
	ld.param.u64 	%rd6, [_Z9cuda_gemmIiLi128ELi1ELi1ELi256ELi4ELi4ELi64ELi1ELi0EEviiiPT_S1_S1_iii_param_3];
	ld.param.u64 	%rd4, [_Z9cuda_gemmIiLi128ELi1ELi1ELi256ELi4ELi4ELi64ELi1ELi0EEviiiPT_S1_S1_iii_param_4];
	ld.param.u32 	%r75, [_Z9cuda_gemmIiLi128ELi1ELi1ELi256ELi4ELi4ELi64ELi1ELi0EEviiiPT_S1_S1_iii_param_6];
	ld.param.u32 	%r76, [_Z9cuda_gemmIiLi128ELi1ELi1ELi256ELi4ELi4ELi64ELi1ELi0EEviiiPT_S1_S1_iii_param_7];
	cvta.to.global.u64 	%rd1, %rd6;
	add.u64 	%rd2, %SPL, 0;
	mov.u32 	%r1, %tid.x;
	mul.lo.s32 	%r2, %r76, %r75;
	setp.ge.u32 	%p1, %r1, %r2;
	@%p1 bra 	$L__BB118_3;
	mov.u32 	%r3, %ntid.x;
	cvta.to.global.u64 	%rd3, %rd4;
	mov.u32 	%r79, _ZZ9cuda_gemmIiLi128ELi1ELi1ELi256ELi4ELi4ELi64ELi1ELi0EEviiiPT_S1_S1_iiiE11kron_fac_sh;
	mov.u32 	%r200, %r1;
$L__BB118_2:
	mul.wide.u32 	%rd8, %r200, 4;
	add.s64 	%rd9, %rd3, %rd8;
	ld.global.u32 	%r77, [%rd9];
	rem.u32 	%r78, %r200, %r75;
	mad.lo.s32 	%r80, %r78, 20, %r79;
	div.u32 	%r81, %r200, %r76;
	shl.b32 	%r82, %r81, 2;
	add.s32 	%r83, %r80, %r82;
	st.shared.u32 	[%r83], %r77;
	add.s32 	%r200, %r200, %r3;
	setp.lt.u32 	%p2, %r200, %r2;
	@%p2 bra 	$L__BB118_2;
$L__BB118_3:
	div.s32 	%r6, 256, %r76;
	min.s32 	%r7, %r6, 128;
	cvt.u16.u32 	%rs1, %r7;
	div.s16 	%rs2, 128, %rs1;
	cvt.s32.s16 	%r8, %rs2;
	div.s16 	%rs3, 4, %rs2;
	cvt.s32.s16 	%r9, %rs3;
	div.u32 	%r11, %r1, %r7;
	mul.lo.s32 	%r84, %r11, %r7;
	sub.s32 	%r10, %r1, %r84;
	mov.u32 	%r12, %ctaid.y;
	mov.u32 	%r85, %nctaid.y;
	setp.ge.u32 	%p3, %r12, %r85;
	@%p3 bra 	$L__BB118_42;
	setp.gt.u32 	%p4, %r1, 63;
	mov.u32 	%r86, %ntid.x;
	shl.b32 	%r13, %r86, 2;
	and.b32  	%r14, %r10, 3;
	min.s32 	%r15, %r75, 4;
	mov.b32 	%r87, 0;
	st.local.v2.u32 	[%rd2], {%r87, %r87};
	@%p4 bra 	$L__BB118_11;
	shl.b32 	%r203, %r1, 2;
	shl.b32 	%r17, %r12, 8;
	add.s32 	%r88, %r203, %r13;
	max.u32 	%r89, %r88, 256;
	setp.lt.u32 	%p5, %r88, 256;
	selp.u32 	%r90, 1, 0, %p5;
	add.s32 	%r91, %r88, %r90;
	sub.s32 	%r92, %r89, %r91;
	div.u32 	%r93, %r92, %r13;
	add.s32 	%r18, %r93, %r90;
	and.b32  	%r94, %r18, 3;
	setp.eq.s32 	%p6, %r94, 3;
	@%p6 bra 	$L__BB118_8;
	add.s32 	%r96, %r18, 1;
	and.b32  	%r19, %r96, 3;
	mov.b32 	%r202, 0;
$L__BB118_7:
	.pragma "nounroll";
	add.s32 	%r97, %r17, %r203;
	mul.wide.u32 	%rd10, %r97, 4;
	add.s64 	%rd11, %rd1, %rd10;
	ld.global.v4.u32 	{%r98, %r99, %r100, %r101}, [%rd11];
	shl.b32 	%r102, %r203, 2;
	mov.u32 	%r103, _ZZ9cuda_gemmIiLi128ELi1ELi1ELi256ELi4ELi4ELi64ELi1ELi0EEviiiPT_S1_S1_iiiE3Ash;
	add.s32 	%r104, %r103, %r102;
	st.shared.v4.u32 	[%r104], {%r98, %r99, %r100, %r101};
	add.s32 	%r203, %r203, %r13;
	add.s32 	%r202, %r202, 1;
	setp.ne.s32 	%p7, %r202, %r19;
	@%p7 bra 	$L__BB118_7;
$L__BB118_8:
	setp.lt.u32 	%p8, %r18, 3;
	@%p8 bra 	$L__BB118_11;
	mov.u32 	%r111, _ZZ9cuda_gemmIiLi128ELi1ELi1ELi256ELi4ELi4ELi64ELi1ELi0EEviiiPT_S1_S1_iiiE3Ash;
	shl.b32 	%r119, %r13, 2;
$L__BB118_10:
	add.s32 	%r105, %r17, %r203;
	mul.wide.s32 	%rd12, %r105, 4;
	add.s64 	%rd13, %rd1, %rd12;
	ld.global.v4.u32 	{%r106, %r107, %r108, %r109}, [%rd13];
	shl.b32 	%r110, %r203, 2;
	add.s32 	%r112, %r111, %r110;
	st.shared.v4.u32 	[%r112], {%r106, %r107, %r108, %r109};
	add.s32 	%r113, %r203, %r13;
	add.s32 	%r114, %r17, %r113;
	mul.wide.s32 	%rd14, %r114, 4;
	add.s64 	%rd15, %rd1, %rd14;
	ld.global.v4.u32 	{%r115, %r116, %r117, %r118}, [%rd15];
	add.s32 	%r120, %r112, %r119;
	st.shared.v4.u32 	[%r120], {%r115, %r116, %r117, %r118};
	add.s32 	%r121, %r113, %r13;
	add.s32 	%r122, %r17, %r121;
	mul.wide.s32 	%rd16, %r122, 4;
	add.s64 	%rd17, %rd1, %rd16;
	ld.global.v4.u32 	{%r123, %r124, %r125, %r126}, [%rd17];
	add.s32 	%r127, %r120, %r119;
	st.shared.v4.u32 	[%r127], {%r123, %r124, %r125, %r126};
	add.s32 	%r128, %r121, %r13;
	add.s32 	%r129, %r17, %r128;
	mul.wide.s32 	%rd18, %r129, 4;
	add.s64 	%rd19, %rd1, %rd18;
	ld.global.v4.u32 	{%r130, %r131, %r132, %r133}, [%rd19];
	add.s32 	%r134, %r127, %r119;
	st.shared.v4.u32 	[%r134], {%r130, %r131, %r132, %r133};
	add.s32 	%r203, %r128, %r13;
	setp.lt.u32 	%p9, %r203, 256;
	@%p9 bra 	$L__BB118_10;
$L__BB118_11:
	setp.lt.s32 	%p10, %r6, 1;
	bar.sync 	0;
	mov.b32 	%r205, 0;
	mov.u32 	%r206, %r205;
	@%p10 bra 	$L__BB118_41;
	add.s32 	%r138, %r10, 1;
	and.b32  	%r27, %r138, 3;
	add.s32 	%r139, %r10, -1;
	and.b32  	%r28, %r139, 3;
	setp.lt.s32 	%p11, %r14, %r76;
	selp.b32 	%r140, 0, %r76, %p11;
	sub.s32 	%r29, %r14, %r140;
	add.s32 	%r141, %r14, 1;
	setp.lt.s32 	%p12, %r141, %r76;
	selp.b32 	%r142, 0, %r76, %p12;
	sub.s32 	%r30, %r141, %r142;
	add.s32 	%r143, %r14, 2;
	setp.lt.s32 	%p13, %r143, %r76;
	selp.b32 	%r144, 0, %r76, %p13;
	sub.s32 	%r31, %r143, %r144;
	add.s32 	%r145, %r14, 3;
	setp.lt.s32 	%p14, %r145, %r76;
	selp.b32 	%r146, 0, %r76, %p14;
	sub.s32 	%r32, %r145, %r146;
	mov.b32 	%r211, 0;
	mov.u32 	%r212, %r211;
$L__BB118_13:
	setp.gt.s32 	%p15, %r76, 0;
	add.s32 	%r147, %r212, %r10;
	mul.lo.s32 	%r41, %r147, %r76;
	@%p15 bra 	$L__BB118_14;
	bra.uni 	$L__BB118_15;
$L__BB118_14:
	add.s32 	%r148, %r14, %r41;
	shl.b32 	%r149, %r148, 2;
	mov.u32 	%r150, _ZZ9cuda_gemmIiLi128ELi1ELi1ELi256ELi4ELi4ELi64ELi1ELi0EEviiiPT_S1_S1_iiiE3Ash;
	add.s32 	%r151, %r150, %r149;
	ld.shared.u32 	%r213, [%r151];
$L__BB118_15:
	setp.lt.s32 	%p16, %r76, 2;
	@%p16 bra 	$L__BB118_17;
	add.s32 	%r152, %r27, %r41;
	shl.b32 	%r153, %r152, 2;
	mov.u32 	%r154, _ZZ9cuda_gemmIiLi128ELi1ELi1ELi256ELi4ELi4ELi64ELi1ELi0EEviiiPT_S1_S1_iiiE3Ash;
	add.s32 	%r155, %r154, %r153;
	ld.shared.u32 	%r209, [%r155];
$L__BB118_17:
	setp.lt.s32 	%p17, %r76, 3;
	@%p17 bra 	$L__BB118_19;
	xor.b32  	%r156, %r14, 2;
	add.s32 	%r157, %r156, %r41;
	shl.b32 	%r158, %r157, 2;
	mov.u32 	%r159, _ZZ9cuda_gemmIiLi128ELi1ELi1ELi256ELi4ELi4ELi64ELi1ELi0EEviiiPT_S1_S1_iiiE3Ash;
	add.s32 	%r160, %r159, %r158;
	ld.shared.u32 	%r208, [%r160];
$L__BB118_19:
	setp.lt.s32 	%p18, %r76, 4;
	@%p18 bra 	$L__BB118_21;
	add.s32 	%r161, %r28, %r41;
	shl.b32 	%r162, %r161, 2;
	mov.u32 	%r163, _ZZ9cuda_gemmIiLi128ELi1ELi1ELi256ELi4ELi4ELi64ELi1ELi0EEviiiPT_S1_S1_iiiE3Ash;
	add.s32 	%r164, %r163, %r162;
	ld.shared.u32 	%r207, [%r164];
$L__BB118_21:
	setp.lt.s32 	%p19, %r11, %r15;
	@%p19 bra 	$L__BB118_22;
	bra.uni 	$L__BB118_39;
$L__BB118_22:
	mul.lo.s32 	%r217, %r211, %r9;
	mov.u32 	%r218, %r11;
$L__BB118_23:
	setp.gt.u32 	%p20, %r76, 64;
	mov.u32 	%r165, _ZZ9cuda_gemmIiLi128ELi1ELi1ELi256ELi4ELi4ELi64ELi1ELi0EEviiiPT_S1_S1_iiiE11kron_fac_sh;
	mad.lo.s32 	%r53, %r218, 20, %r165;
	shl.b32 	%r166, %r1, 2;
	and.b32  	%r167, %r166, 12;
	add.s32 	%r168, %r53, %r167;
	ld.shared.u32 	%r54, [%r168];
	@%p20 bra 	$L__BB118_30;
	setp.lt.s32 	%p25, %r76, 2;
	shfl.sync.idx.b32	%r183|%p26, %r54, %r29, 7199, -1;
	mul.lo.s32 	%r224, %r183, %r213;
	@%p25 bra 	$L__BB118_26;
	shfl.sync.idx.b32	%r184|%p27, %r54, %r30, 7199, -1;
	mad.lo.s32 	%r224, %r184, %r209, %r224;
$L__BB118_26:
	setp.lt.s32 	%p28, %r76, 3;
	@%p28 bra 	$L__BB118_28;
	shfl.sync.idx.b32	%r185|%p29, %r54, %r31, 7199, -1;
	mad.lo.s32 	%r224, %r185, %r208, %r224;
$L__BB118_28:
	setp.lt.s32 	%p30, %r76, 4;
	@%p30 bra 	$L__BB118_38;
	shfl.sync.idx.b32	%r186|%p31, %r54, %r32, 7199, -1;
	mad.lo.s32 	%r224, %r186, %r207, %r224;
	bra.uni 	$L__BB118_38;
$L__BB118_30:
	setp.lt.s32 	%p21, %r76, 1;
	mov.b32 	%r224, 0;
	@%p21 bra 	$L__BB118_32;
	shl.b32 	%r170, %r14, 2;
	add.s32 	%r171, %r53, %r170;
	ld.shared.u32 	%r172, [%r171];
	mul.lo.s32 	%r224, %r172, %r213;
$L__BB118_32:
	setp.lt.s32 	%p22, %r76, 2;
	@%p22 bra 	$L__BB118_34;
	shl.b32 	%r173, %r27, 2;
	add.s32 	%r174, %r53, %r173;
	ld.shared.u32 	%r175, [%r174];
	mad.lo.s32 	%r224, %r175, %r209, %r224;
$L__BB118_34:
	setp.lt.s32 	%p23, %r76, 3;
	@%p23 bra 	$L__BB118_36;
	shl.b32 	%r176, %r14, 2;
	xor.b32  	%r177, %r176, 8;
	add.s32 	%r178, %r53, %r177;
	ld.shared.u32 	%r179, [%r178];
	mad.lo.s32 	%r224, %r179, %r208, %r224;
$L__BB118_36:
	setp.lt.s32 	%p24, %r76, 4;
	@%p24 bra 	$L__BB118_38;
	shl.b32 	%r180, %r28, 2;
	add.s32 	%r181, %r53, %r180;
	ld.shared.u32 	%r182, [%r181];
	mad.lo.s32 	%r224, %r182, %r207, %r224;
$L__BB118_38:
	mul.wide.s32 	%rd20, %r217, 4;
	add.s64 	%rd21, %rd2, %rd20;
	ld.local.u32 	%r187, [%rd21];
	add.s32 	%r188, %r187, %r224;
	st.local.u32 	[%rd21], %r188;
	add.s32 	%r218, %r218, %r8;
	add.s32 	%r217, %r217, 1;
	setp.lt.s32 	%p32, %r218, %r15;
	@%p32 bra 	$L__BB118_23;
$L__BB118_39:
	add.s32 	%r212, %r212, %r7;
	add.s32 	%r211, %r211, 1;
	setp.lt.s32 	%p33, %r212, %r6;
	@%p33 bra 	$L__BB118_13;
	ld.local.v2.u32 	{%r206, %r205}, [%rd2];
$L__BB118_41:
	ld.param.u64 	%rd27, [_Z9cuda_gemmIiLi128ELi1ELi1ELi256ELi4ELi4ELi64ELi1ELi0EEviiiPT_S1_S1_iii_param_5];
	cvta.to.global.u64 	%rd22, %rd27;
	bar.sync 	0;
	shl.b32 	%r189, %r12, 8;
	mul.lo.s32 	%r190, %r7, %r6;
	mul.lo.s32 	%r191, %r190, %r8;
	div.s32 	%r192, %r191, %r7;
	or.b32  	%r193, %r189, %r1;
	mul.wide.u32 	%rd23, %r193, 4;
	add.s64 	%rd24, %rd22, %rd23;
	st.global.u32 	[%rd24], %r206;
	add.s32 	%r194, %r9, 1;
	setp.lt.u32 	%p34, %r194, 3;
	shl.b32 	%r195, %r9, 7;
	selp.b32 	%r196, %r195, 0, %p34;
	rem.s32 	%r197, 1, %r9;
	add.s32 	%r198, %r193, %r196;
	mad.lo.s32 	%r199, %r192, %r197, %r198;
	mul.wide.s32 	%rd25, %r199, 4;
	add.s64 	%rd26, %rd22, %rd25;
	st.global.u32 	[%rd26], %r205;
$L__BB118_42:
	ret;

}
	// .globl	_Z9cuda_gemmIiLi128ELi1ELi1ELi256ELi4ELi4ELi64ELi1ELi1EEviiiPT_S1_S1_iii
.visible .entry _Z9cuda_gemmIiLi128ELi1ELi1ELi256ELi4ELi4ELi64ELi1ELi1EEviiiPT_S1_S1_iii(
	.param .u32 _Z9cuda_gemmIiLi128ELi1ELi1ELi256ELi4ELi4ELi64ELi1ELi1EEviiiPT_S1_S1_iii_param_0,
	.param .u32 _Z9cuda_gemmIiLi128ELi1ELi1ELi256ELi4ELi4ELi64ELi1ELi1EEviiiPT_S1_S1_iii_param_1,
	.param .u32 _Z9cuda_gemmIiLi128ELi1ELi1ELi256ELi4ELi4ELi64ELi1ELi1EEviiiPT_S1_S1_iii_param_2,
	.param .u64 .ptr .align 1 _Z9cuda_gemmIiLi128ELi1ELi1ELi256ELi4ELi4ELi64ELi1ELi1EEviiiPT_S1_S1_iii_param_3,
	.param .u64 .ptr .align 1 _Z9cuda_gemmIiLi128ELi1ELi1ELi256ELi4ELi4ELi64ELi1ELi1EEviiiPT_S1_S1_iii_param_4,
	.param .u64 .ptr .align 1 _Z9cuda_gemmIiLi128ELi1ELi1ELi256ELi4ELi4ELi64ELi1ELi1EEviiiPT_S1_S1_iii_param_5,
	.param .u32 _Z9cuda_gemmIiLi128ELi1ELi1ELi256ELi4ELi4ELi64ELi1ELi1EEviiiPT_S1_S1_iii_param_6,
	.param .u32 _Z9cuda_gemmIiLi128ELi1ELi1ELi256ELi4ELi4ELi64ELi1ELi1EEviiiPT_S1_S1_iii_param_7,
	.param .u32 _Z9cuda_gemmIiLi128ELi1ELi1ELi256ELi4ELi4ELi64ELi1ELi1EEviiiPT_S1_S1_iii_param_8
)
.maxntid 128
{
	.reg .pred 	%p<18>;
	.reg .b32 	%r<151>;
	.reg .b64 	%rd<29>;
	// demoted variable
	.shared .align 128 .b8 _ZZ9cuda_gemmIiLi128ELi1ELi1ELi256ELi4ELi4ELi64ELi1ELi1EEviiiPT_S1_S1_iiiE11kron_fac_sh[80];
	// demoted variable
	.shared .align 128 .b8 _ZZ9cuda_gemmIiLi128ELi1ELi1ELi256ELi4ELi4ELi64ELi1ELi1EEviiiPT_S1_S1_iiiE3Ash[1024];
	ld.param.u64 	%rd12, [_Z9cuda_gemmIiLi128ELi1ELi1ELi256ELi4ELi4ELi64ELi1ELi1EEviiiPT_S1_S1_iii_param_3];
	ld.param.u64 	%rd10, [_Z9cuda_gemmIiLi128ELi1ELi1ELi256ELi4ELi4ELi64ELi1ELi1EEviiiPT_S1_S1_iii_param_4];
	ld.param.u64 	%rd11, [_Z9cuda_gemmIiLi128ELi1ELi1ELi256ELi4ELi4ELi64ELi1ELi1EEviiiPT_S1_S1_iii_param_5];
	cvta.to.global.u64 	%rd1, %rd12;
	mov.u32 	%r1, %tid.x;
	setp.gt.u32 	%p1, %r1, 15;
	@%p1 bra 	$L__BB119_3;
	mov.u32 	%r2, %ntid.x;
	mul.wide.u32 	%rd13, %r1, 4;
	cvta.to.global.u64 	%rd14, %rd10;
	add.s64 	%rd27, %rd14, %rd13;
	mul.wide.u32 	%rd3, %r2, 4;
	mov.u32 	%r44, _ZZ9cuda_gemmIiLi128ELi1ELi1ELi256ELi4ELi4ELi64ELi1ELi1EEviiiPT_S1_S1_iiiE11kron_fac_sh;
	mov.u32 	%r140, %r1;
$L__BB119_2:
	ld.global.u32 	%r42, [%rd27];
	and.b32  	%r43, %r140, 3;
	mad.lo.s32 	%r45, %r43, 20, %r44;
	and.b32  	%r46, %r140, -4;
	add.s32 	%r47, %r45, %r46;
	st.shared.u32 	[%r47], %r42;
	add.s32 	%r140, %r140, %r2;
	add.s64 	%rd27, %rd27, %rd3;
	setp.lt.u32 	%p2, %r140, 16;
	@%p2 bra 	$L__BB119_2;
$L__BB119_3:
	mov.u32 	%r5, %ctaid.y;
	mov.u32 	%r48, %nctaid.y;
	setp.ge.u32 	%p3, %r5, %r48;
	@%p3 bra 	$L__BB119_12;
	setp.gt.u32 	%p4, %r1, 63;
	mov.u32 	%r6, %ntid.x;
	shl.b32 	%r7, %r6, 2;
	shl.b32 	%r8, %r1, 2;
	@%p4 bra 	$L__BB119_11;
	shl.b32 	%r9, %r5, 8;
	add.s32 	%r49, %r8, %r7;
	max.u32 	%r50, %r49, 256;
	setp.lt.u32 	%p5, %r49, 256;
	selp.u32 	%r51, 1, 0, %p5;
	add.s32 	%r52, %r49, %r51;
	sub.s32 	%r53, %r50, %r52;
	div.u32 	%r54, %r53, %r7;
	add.s32 	%r10, %r54, %r51;
	and.b32  	%r55, %r10, 3;
	setp.eq.s32 	%p6, %r55, 3;
	mov.u32 	%r144, %r8;
	@%p6 bra 	$L__BB119_8;
	shl.b32 	%r56, %r1, 4;
	mov.u32 	%r57, _ZZ9cuda_gemmIiLi128ELi1ELi1ELi256ELi4ELi4ELi64ELi1ELi1EEviiiPT_S1_S1_iiiE3Ash;
	add.s32 	%r142, %r57, %r56;
	shl.b32 	%r12, %r6, 4;
	add.s32 	%r58, %r9, %r8;
	mul.wide.u32 	%rd15, %r58, 4;
	add.s64 	%rd28, %rd1, %rd15;
	mul.wide.u32 	%rd7, %r6, 16;
	add.s32 	%r59, %r10, 1;
	and.b32  	%r60, %r59, 3;
	neg.s32 	%r141, %r60;
	mov.u32 	%r144, %r8;
$L__BB119_7:
	.pragma "nounroll";
	ld.global.v4.u32 	{%r61, %r62, %r63, %r64}, [%rd28];
	st.shared.v4.u32 	[%r142], {%r61, %r62, %r63, %r64};
	add.s32 	%r144, %r144, %r7;
	add.s32 	%r142, %r142, %r12;
	add.s64 	%rd28, %rd28, %rd7;
	add.s32 	%r141, %r141, 1;
	setp.ne.s32 	%p7, %r141, 0;
	@%p7 bra 	$L__BB119_7;
$L__BB119_8:
	setp.lt.u32 	%p8, %r10, 3;
	@%p8 bra 	$L__BB119_11;
	add.s32 	%r145, %r144, %r9;
	mad.lo.s32 	%r149, %r6, 12, %r145;
	shl.b32 	%r23, %r6, 4;
	shl.b32 	%r65, %r6, 3;
	add.s32 	%r148, %r145, %r65;
	add.s32 	%r147, %r145, %r7;
	mul.lo.s32 	%r26, %r6, 48;
	shl.b32 	%r66, %r144, 2;
	mov.u32 	%r67, _ZZ9cuda_gemmIiLi128ELi1ELi1ELi256ELi4ELi4ELi64ELi1ELi1EEviiiPT_S1_S1_iiiE3Ash;
	add.s32 	%r146, %r67, %r66;
	shl.b32 	%r28, %r6, 6;
	shl.b32 	%r29, %r6, 5;
$L__BB119_10:
	mul.wide.s32 	%rd16, %r149, 4;
	add.s64 	%rd17, %rd1, %rd16;
	mul.wide.s32 	%rd18, %r148, 4;
	add.s64 	%rd19, %rd1, %rd18;
	mul.wide.s32 	%rd20, %r147, 4;
	add.s64 	%rd21, %rd1, %rd20;
	mul.wide.s32 	%rd22, %r145, 4;
	add.s64 	%rd23, %rd1, %rd22;
	ld.global.v4.u32 	{%r68, %r69, %r70, %r71}, [%rd23];
	st.shared.v4.u32 	[%r146], {%r68, %r69, %r70, %r71};
	add.s32 	%r72, %r144, %r7;
	ld.global.v4.u32 	{%r73, %r74, %r75, %r76}, [%rd21];
	add.s32 	%r77, %r146, %r23;
	st.shared.v4.u32 	[%r77], {%r73, %r74, %r75, %r76};
	add.s32 	%r78, %r72, %r7;
	ld.global.v4.u32 	{%r79, %r80, %r81, %r82}, [%rd19];
	add.s32 	%r83, %r146, %r29;
	st.shared.v4.u32 	[%r83], {%r79, %r80, %r81, %r82};
	add.s32 	%r84, %r78, %r7;
	ld.global.v4.u32 	{%r85, %r86, %r87, %r88}, [%rd17];
	add.s32 	%r89, %r146, %r26;
	st.shared.v4.u32 	[%r89], {%r85, %r86, %r87, %r88};
	add.s32 	%r144, %r84, %r7;
	add.s32 	%r149, %r149, %r23;
	add.s32 	%r148, %r148, %r23;
	add.s32 	%r147, %r147, %r23;
	add.s32 	%r146, %r146, %r28;
	add.s32 	%r145, %r145, %r23;
	setp.lt.u32 	%p9, %r144, 256;
	@%p9 bra 	$L__BB119_10;
$L__BB119_11:
	and.b32  	%r90, %r1, 3;
	and.b32  	%r91, %r8, 252;
	bar.sync 	0;
	or.b32  	%r92, %r91, %r90;
	shl.b32 	%r93, %r92, 2;
	mov.u32 	%r94, _ZZ9cuda_gemmIiLi128ELi1ELi1ELi256ELi4ELi4ELi64ELi1ELi1EEviiiPT_S1_S1_iiiE3Ash;
	add.s32 	%r95, %r94, %r93;
	ld.shared.u32 	%r96, [%r95];
	add.s32 	%r97, %r1, 1;
	and.b32  	%r98, %r97, 3;
	or.b32  	%r99, %r91, %r98;
	shl.b32 	%r100, %r99, 2;
	add.s32 	%r101, %r94, %r100;
	ld.shared.u32 	%r102, [%r101];
	xor.b32  	%r103, %r90, 2;
	or.b32  	%r104, %r91, %r103;
	shl.b32 	%r105, %r104, 2;
	add.s32 	%r106, %r94, %r105;
	ld.shared.u32 	%r107, [%r106];
	add.s32 	%r108, %r1, -1;
	and.b32  	%r109, %r108, 3;
	or.b32  	%r110, %r91, %r109;
	shl.b32 	%r111, %r110, 2;
	add.s32 	%r112, %r94, %r111;
	ld.shared.u32 	%r113, [%r112];
	shr.u32 	%r114, %r1, 6;
	shl.b32 	%r115, %r1, 2;
	and.b32  	%r116, %r115, 12;
	mov.u32 	%r117, _ZZ9cuda_gemmIiLi128ELi1ELi1ELi256ELi4ELi4ELi64ELi1ELi1EEviiiPT_S1_S1_iiiE11kron_fac_sh;
	add.s32 	%r118, %r117, %r116;
	mad.lo.s32 	%r119, %r114, 20, %r118;
	ld.shared.u32 	%r120, [%r119];
	shfl.sync.idx.b32	%r121|%p10, %r120, %r90, 7199, -1;
	mul.lo.s32 	%r122, %r121, %r96;
	shfl.sync.idx.b32	%r123|%p11, %r120, %r98, 7199, -1;
	mad.lo.s32 	%r124, %r123, %r102, %r122;
	shfl.sync.idx.b32	%r125|%p12, %r120, %r103, 7199, -1;
	mad.lo.s32 	%r126, %r125, %r107, %r124;
	shfl.sync.idx.b32	%r127|%p13, %r120, %r109, 7199, -1;
	mad.lo.s32 	%r128, %r127, %r113, %r126;
	ld.shared.u32 	%r129, [%r119+40];
	shfl.sync.idx.b32	%r130|%p14, %r129, %r90, 7199, -1;
	mul.lo.s32 	%r131, %r130, %r96;
	shfl.sync.idx.b32	%r132|%p15, %r129, %r98, 7199, -1;
	mad.lo.s32 	%r133, %r132, %r102, %r131;
	shfl.sync.idx.b32	%r134|%p16, %r129, %r103, 7199, -1;
	mad.lo.s32 	%r135, %r134, %r107, %r133;
	shfl.sync.idx.b32	%r136|%p17, %r129, %r109, 7199, -1;
	mad.lo.s32 	%r137, %r136, %r113, %r135;
	bar.sync 	0;
	shl.b32 	%r138, %r5, 8;
	or.b32  	%r139, %r138, %r1;
	cvta.to.global.u64 	%rd24, %rd11;
	mul.wide.u32 	%rd25, %r139, 4;
	add.s64 	%rd26, %rd24, %rd25;
	st.global.u32 	[%rd26], %r128;
	st.global.u32 	[%rd26+512], %r137;
$L__BB119_12:
	ret;

}
	// .globl	_Z9cuda_gemmIiLi128ELi1ELi1ELi256ELi8ELi8ELi64ELi0ELi0EEviiiPT_S1_S1_iii
.visible .entry _Z9cuda_gemmIiLi128ELi1ELi1ELi256ELi8ELi8ELi64ELi0ELi0EEviiiPT_S1_S1_iii(
	.param .u32 _Z9cuda_gemmIiLi128ELi1ELi1ELi256ELi8ELi8ELi64ELi0ELi0EEviiiPT_S1_S1_iii_param_0,
	.param .u32 _Z9cuda_gemmIiLi128ELi1ELi1ELi256ELi8ELi8ELi64ELi0ELi0EEviiiPT_S1_S1_iii_param_1,
	.param .u32 _Z9cuda_gemmIiLi128ELi1ELi1ELi256ELi8ELi8ELi64ELi0ELi0EEviiiPT_S1_S1_iii_param_2,
	.param .u64 .ptr .align 1 _Z9cuda_gemmIiLi128ELi1ELi1ELi256ELi8ELi8ELi64ELi0ELi0EEviiiPT_S1_S1_iii_param_3,
	.param .u64 .ptr .align 1 _Z9cuda_gemmIiLi128ELi1ELi1ELi256ELi8ELi8ELi64ELi0ELi0EEviiiPT_S1_S1_iii_param_4,
	.param .u64 .ptr .align 1 _Z9cuda_gemmIiLi128ELi1ELi1ELi256ELi8ELi8ELi64ELi0ELi0EEviiiPT_S1_S1_iii_param_5,
	.param .u32 _Z9cuda_gemmIiLi128ELi1ELi1ELi256ELi8ELi8ELi64ELi0ELi0EEviiiPT_S1_S1_iii_param_6,
	.param .u32 _Z9cuda_gemmIiLi128ELi1ELi1ELi256ELi8ELi8ELi64ELi0ELi0EEviiiPT_S1_S1_iii_param_7,
	.param .u32 _Z9cuda_gemmIiLi128ELi1ELi1ELi256ELi8ELi8ELi64ELi0ELi0EEviiiPT_S1_S1_iii_param_8
)
.maxntid 128
{
	.local .align 8 .b8 	__local_depot120[8];
	.reg .b64 	%SP;
	.reg .b64 	%SPL;
	.reg .pred 	%p<56>;
	.reg .b16 	%rs<4>;
	.reg .b32 	%r<331>;
	.reg .b64 	%rd<28>;
	// demoted variable
	.shared .align 128 .b8 _ZZ9cuda_gemmIiLi128ELi1ELi1ELi256ELi8ELi8ELi64ELi0ELi0EEviiiPT_S1_S1_iiiE11kron_fac_sh[288];
	// demoted variable
	.shared .align 128 .b8 _ZZ9cuda_gemmIiLi128ELi1ELi1ELi256ELi8ELi8ELi64ELi0ELi0EEviiiPT_S1_S1_iiiE3Ash[1024];
	mov.u64 	%SPL, __local_depot120;
	ld.param.u32 	%r114, [_Z9cuda_gemmIiLi128ELi1ELi1ELi256ELi8ELi8ELi64ELi0ELi0EEviiiPT_S1_S1_iii_param_1];
	ld.param.u32 	%r115, [_Z9cuda_gemmIiLi128ELi1ELi1ELi256ELi8ELi8ELi64ELi0ELi0EEviiiPT_S1_S1_iii_param_2];
	ld.param.u64 	%rd6, [_Z9cuda_gemmIiLi128ELi1ELi1ELi256ELi8ELi8ELi64ELi0ELi0EEviiiPT_S1_S1_iii_param_3];
	ld.param.u64 	%rd4, [_Z9cuda_gemmIiLi128ELi1ELi1ELi256ELi8ELi8ELi64ELi0ELi0EEviiiPT_S1_S1_iii_param_4];
	ld.param.u32 	%r116, [_Z9cuda_gemmIiLi128ELi1ELi1ELi256ELi8ELi8ELi64ELi0ELi0EEviiiPT_S1_S1_iii_param_6];
	ld.param.u32 	%r117, [_Z9cuda_gemmIiLi128ELi1ELi1ELi256ELi8ELi8ELi64ELi0ELi0EEviiiPT_S1_S1_iii_param_7];
	cvta.to.global.u64 	%rd1, %rd6;
	add.u64 	%rd2, %SPL, 0;
	mov.u32 	%r1, %tid.x;
	mul.lo.s32 	%r2, %r117, %r116;
	setp.ge.u32 	%p1, %r1, %r2;
	@%p1 bra 	$L__BB120_3;
	mov.u32 	%r3, %ntid.x;
	cvta.to.global.u64 	%rd3, %rd4;
	mov.u32 	%r289, %r1;
$L__BB120_2:
	mul.wide.u32 	%rd8, %r289, 4;
	add.s64 	%rd9, %rd3, %rd8;
	ld.global.u32 	%r118, [%rd9];
	rem.u32 	%r119, %r289, %r116;
	mov.u32 	%r120, _ZZ9cuda_gemmIiLi128ELi1ELi1ELi256ELi8ELi8ELi64ELi0ELi0EEviiiPT_S1_S1_iiiE11kron_fac_sh;
	mad.lo.s32 	%r121, %r119, 36, %r120;
	div.u32 	%r122, %r289, %r117;
	shl.b32 	%r123, %r122, 2;
	add.s32 	%r124, %r121, %r123;
	st.shared.u32 	[%r124], %r118;
	add.s32 	%r289, %r289, %r3;
	setp.lt.u32 	%p2, %r289, %r2;
	@%p2 bra 	$L__BB120_2;
$L__BB120_3:
	div.s32 	%r6, 256, %r117;
	min.s32 	%r7, %r6, 128;
	cvt.u16.u32 	%rs2, %r7;
	div.s16 	%rs1, 128, %rs2;
	div.s16 	%rs3, 8, %rs1;
	cvt.s32.s16 	%r8, %rs3;
	div.u32 	%r10, %r1, %r7;
	mul.lo.s32 	%r125, %r10, %r7;
	sub.s32 	%r9, %r1, %r125;
	mov.u32 	%r11, %ctaid.y;
	mov.u32 	%r126, %nctaid.y;
	setp.ge.u32 	%p3, %r11, %r126;
	@%p3 bra 	$L__BB120_68;
	mov.u32 	%r12, %ctaid.x;
	setp.gt.u32 	%p4, %r1, 63;
	mov.u32 	%r127, %ntid.x;
	shl.b32 	%r13, %r127, 2;
	and.b32  	%r14, %r9, 7;
	min.s32 	%r15, %r116, 8;
	mov.b32 	%r128, 0;
	st.local.v2.u32 	[%rd2], {%r128, %r128};
	@%p4 bra 	$L__BB120_11;
	shl.b32 	%r129, %r12, 8;
	shl.b32 	%r292, %r1, 2;
	mad.lo.s32 	%r17, %r11, %r115, %r129;
	add.s32 	%r130, %r292, %r13;
	max.u32 	%r131, %r130, 256;
	setp.lt.u32 	%p5, %r130, 256;
	selp.u32 	%r132, 1, 0, %p5;
	add.s32 	%r133, %r130, %r132;
	sub.s32 	%r134, %r131, %r133;
	div.u32 	%r135, %r134, %r13;
	add.s32 	%r18, %r135, %r132;
	and.b32  	%r136, %r18, 3;
	setp.eq.s32 	%p6, %r136, 3;
	@%p6 bra 	$L__BB120_8;
	add.s32 	%r138, %r18, 1;
	and.b32  	%r19, %r138, 3;
	mov.b32 	%r291, 0;
$L__BB120_7:
	.pragma "nounroll";
	add.s32 	%r139, %r17, %r292;
	mul.wide.s32 	%rd10, %r139, 4;
	add.s64 	%rd11, %rd1, %rd10;
	ld.global.v4.u32 	{%r140, %r141, %r142, %r143}, [%rd11];
	shl.b32 	%r144, %r292, 2;
	mov.u32 	%r145, _ZZ9cuda_gemmIiLi128ELi1ELi1ELi256ELi8ELi8ELi64ELi0ELi0EEviiiPT_S1_S1_iiiE3Ash;
	add.s32 	%r146, %r145, %r144;
	st.shared.v4.u32 	[%r146], {%r140, %r141, %r142, %r143};
	add.s32 	%r292, %r292, %r13;
	add.s32 	%r291, %r291, 1;
	setp.ne.s32 	%p7, %r291, %r19;
	@%p7 bra 	$L__BB120_7;
$L__BB120_8:
	setp.lt.u32 	%p8, %r18, 3;
	@%p8 bra 	$L__BB120_11;
	mov.u32 	%r153, _ZZ9cuda_gemmIiLi128ELi1ELi1ELi256ELi8ELi8ELi64ELi0ELi0EEviiiPT_S1_S1_iiiE3Ash;
	shl.b32 	%r161, %r13, 2;
$L__BB120_10:
	add.s32 	%r147, %r17, %r292;
	mul.wide.s32 	%rd12, %r147, 4;
	add.s64 	%rd13, %rd1, %rd12;
	ld.global.v4.u32 	{%r148, %r149, %r150, %r151}, [%rd13];
	shl.b32 	%r152, %r292, 2;
	add.s32 	%r154, %r153, %r152;
	st.shared.v4.u32 	[%r154], {%r148, %r149, %r150, %r151};
	add.s32 	%r155, %r292, %r13;
	add.s32 	%r156, %r17, %r155;
	mul.wide.s32 	%rd14, %r156, 4;
	add.s64 	%rd15, %rd1, %rd14;
	ld.global.v4.u32 	{%r157, %r158, %r159, %r160}, [%rd15];
	add.s32 	%r162, %r154, %r161;
	st.shared.v4.u32 	[%r162], {%r157, %r158, %r159, %r160};
	add.s32 	%r163, %r155, %r13;
	add.s32 	%r164, %r17, %r163;
	mul.wide.s32 	%rd16, %r164, 4;
	add.s64 	%rd17, %rd1, %rd16;
	ld.global.v4.u32 	{%r165, %r166, %r167, %r168}, [%rd17];
	add.s32 	%r169, %r162, %r161;
	st.shared.v4.u32 	[%r169], {%r165, %r166, %r167, %r168};
	add.s32 	%r170, %r163, %r13;
	add.s32 	%r171, %r17, %r170;
	mul.wide.s32 	%rd18, %r171, 4;
	add.s64 	%rd19, %rd1, %rd18;
	ld.global.v4.u32 	{%r172, %r173, %r174, %r175}, [%rd19];
	add.s32 	%r176, %r169, %r161;
	st.shared.v4.u32 	[%r176], {%r172, %r173, %r174, %r175};
	add.s32 	%r292, %r170, %r13;
	setp.lt.u32 	%p9, %r292, 256;
	@%p9 bra 	$L__BB120_10;
$L__BB120_11:
	setp.lt.s32 	%p10, %r6, 1;
	bar.sync 	0;
	mov.b32 	%r294, 0;
	mov.u32 	%r295, %r294;
	@%p10 bra 	$L__BB120_67;
	add.s32 	%r180, %r9, 1;
	and.b32  	%r27, %r180, 7;
	add.s32 	%r181, %r9, 2;
	and.b32  	%r28, %r181, 7;
	add.s32 	%r182, %r9, 3;
	and.b32  	%r29, %r182, 7;
	xor.b32  	%r30, %r14, 4;
	add.s32 	%r183, %r9, 5;
	and.b32  	%r31, %r183, 7;
	add.s32 	%r184, %r9, 6;
	and.b32  	%r32, %r184, 7;
	add.s32 	%r185, %r9, -1;
	and.b32  	%r33, %r185, 7;
	setp.lt.s32 	%p11, %r14, %r117;
	selp.b32 	%r186, 0, %r117, %p11;
	sub.s32 	%r34, %r14, %r186;
	add.s32 	%r187, %r14, 1;
	setp.lt.s32 	%p12, %r187, %r117;
	selp.b32 	%r188, 0, %r117, %p12;
	sub.s32 	%r35, %r187, %r188;
	add.s32 	%r189, %r14, 2;
	setp.lt.s32 	%p13, %r189, %r117;
	selp.b32 	%r190, 0, %r117, %p13;
	sub.s32 	%r36, %r189, %r190;
	add.s32 	%r191, %r14, 3;
	setp.lt.s32 	%p14, %r191, %r117;
	selp.b32 	%r192, 0, %r117, %p14;
	sub.s32 	%r37, %r191, %r192;
	add.s32 	%r193, %r14, 4;
	setp.lt.s32 	%p15, %r193, %r117;
	selp.b32 	%r194, 0, %r117, %p15;
	sub.s32 	%r38, %r193, %r194;
	add.s32 	%r195, %r14, 5;
	setp.lt.s32 	%p16, %r195, %r117;
	selp.b32 	%r196, 0, %r117, %p16;
	sub.s32 	%r39, %r195, %r196;
	add.s32 	%r197, %r14, 6;
	setp.lt.s32 	%p17, %r197, %r117;
	selp.b32 	%r198, 0, %r117, %p17;
	sub.s32 	%r40, %r197, %r198;
	add.s32 	%r199, %r14, 7;
	setp.lt.s32 	%p18, %r199, %r117;
	selp.b32 	%r200, 0, %r117, %p18;
	sub.s32 	%r41, %r199, %r200;
	cvt.s32.s16 	%r42, %rs1;
	mov.b32 	%r304, 0;
	mov.u32 	%r305, %r304;
$L__BB120_13:
	setp.gt.s32 	%p19, %r117, 0;
	add.s32 	%r201, %r305, %r9;
	mul.lo.s32 	%r55, %r201, %r117;
	@%p19 bra 	$L__BB120_14;
	bra.uni 	$L__BB120_15;
$L__BB120_14:
	add.s32 	%r202, %r14, %r55;
	shl.b32 	%r203, %r202, 2;
	mov.u32 	%r204, _ZZ9cuda_gemmIiLi128ELi1ELi1ELi256ELi8ELi8ELi64ELi0ELi0EEviiiPT_S1_S1_iiiE3Ash;
	add.s32 	%r205, %r204, %r203;
	ld.shared.u32 	%r306, [%r205];
$L__BB120_15:
	setp.lt.s32 	%p20, %r117, 2;
	@%p20 bra 	$L__BB120_17;
	add.s32 	%r206, %r27, %r55;
	shl.b32 	%r207, %r206, 2;
	mov.u32 	%r208, _ZZ9cuda_gemmIiLi128ELi1ELi1ELi256ELi8ELi8ELi64ELi0ELi0EEviiiPT_S1_S1_iiiE3Ash;
	add.s32 	%r209, %r208, %r207;
	ld.shared.u32 	%r302, [%r209];
$L__BB120_17:
	setp.lt.s32 	%p21, %r117, 3;
	@%p21 bra 	$L__BB120_19;
	add.s32 	%r210, %r28, %r55;
	shl.b32 	%r211, %r210, 2;
	mov.u32 	%r212, _ZZ9cuda_gemmIiLi128ELi1ELi1ELi256ELi8ELi8ELi64ELi0ELi0EEviiiPT_S1_S1_iiiE3Ash;
	add.s32 	%r213, %r212, %r211;
	ld.shared.u32 	%r301, [%r213];
$L__BB120_19:
	setp.lt.s32 	%p22, %r117, 4;
	@%p22 bra 	$L__BB120_21;
	add.s32 	%r214, %r29, %r55;
	shl.b32 	%r215, %r214, 2;
	mov.u32 	%r216, _ZZ9cuda_gemmIiLi128ELi1ELi1ELi256ELi8ELi8ELi64ELi0ELi0EEviiiPT_S1_S1_iiiE3Ash;
	add.s32 	%r217, %r216, %r215;
	ld.shared.u32 	%r300, [%r217];
$L__BB120_21:
	setp.lt.s32 	%p23, %r117, 5;
	@%p23 bra 	$L__BB120_23;
	add.s32 	%r218, %r30, %r55;
	shl.b32 	%r219, %r218, 2;
	mov.u32 	%r220, _ZZ9cuda_gemmIiLi128ELi1ELi1ELi256ELi8ELi8ELi64ELi0ELi0EEviiiPT_S1_S1_iiiE3Ash;
	add.s32 	%r221, %r220, %r219;
	ld.shared.u32 	%r299, [%r221];
$L__BB120_23:
	setp.lt.s32 	%p24, %r117, 6;
	@%p24 bra 	$L__BB120_25;
	add.s32 	%r222, %r31, %r55;
	shl.b32 	%r223, %r222, 2;
	mov.u32 	%r224, _ZZ9cuda_gemmIiLi128ELi1ELi1ELi256ELi8ELi8ELi64ELi0ELi0EEviiiPT_S1_S1_iiiE3Ash;
	add.s32 	%r225, %r224, %r223;
	ld.shared.u32 	%r298, [%r225];
$L__BB120_25:
	setp.lt.s32 	%p25, %r117, 7;
	@%p25 bra 	$L__BB120_27;
	add.s32 	%r226, %r32, %r55;
	shl.b32 	%r227, %r226, 2;
	mov.u32 	%r228, _ZZ9cuda_gemmIiLi128ELi1ELi1ELi256ELi8ELi8ELi64ELi0ELi0EEviiiPT_S1_S1_iiiE3Ash;
	add.s32 	%r229, %r228, %r227;
	ld.shared.u32 	%r297, [%r229];
$L__BB120_27:
	setp.lt.s32 	%p26, %r117, 8;
	@%p26 bra 	$L__BB120_29;
	add.s32 	%r230, %r33, %r55;
	shl.b32 	%r231, %r230, 2;
	mov.u32 	%r232, _ZZ9cuda_gemmIiLi128ELi1ELi1ELi256ELi8ELi8ELi64ELi0ELi0EEviiiPT_S1_S1_iiiE3Ash;
	add.s32 	%r233, %r232, %r231;
	ld.shared.u32 	%r296, [%r233];
$L__BB120_29:
	setp.lt.s32 	%p27, %r10, %r15;
	@%p27 bra 	$L__BB120_30;
	bra.uni 	$L__BB120_65;
$L__BB120_30:
	mul.lo.s32 	%r314, %r304, %r8;
	mov.u32 	%r315, %r10;
$L__BB120_31:
	setp.gt.u32 	%p28, %r117, 64;
	mov.u32 	%r234, _ZZ9cuda_gemmIiLi128ELi1ELi1ELi256ELi8ELi8ELi64ELi0ELi0EEviiiPT_S1_S1_iiiE11kron_fac_sh;
	mad.lo.s32 	%r75, %r315, 36, %r234;
	shl.b32 	%r235, %r1, 2;
	and.b32  	%r236, %r235, 28;
	add.s32 	%r237, %r75, %r236;
	ld.shared.u32 	%r76, [%r237];
	@%p28 bra 	$L__BB120_48;
	setp.eq.s32 	%p37, %r117, 0;
	mov.b32 	%r317, 0;
	@%p37 bra 	$L__BB120_34;
	shfl.sync.idx.b32	%r264|%p38, %r76, %r34, 6175, -1;
	mul.lo.s32 	%r317, %r264, %r306;
$L__BB120_34:
	setp.lt.s32 	%p39, %r117, 2;
	@%p39 bra 	$L__BB120_36;
	shfl.sync.idx.b32	%r265|%p40, %r76, %r35, 6175, -1;
	mad.lo.s32 	%r317, %r265, %r302, %r317;
$L__BB120_36:
	setp.lt.s32 	%p41, %r117, 3;
	@%p41 bra 	$L__BB120_38;
	shfl.sync.idx.b32	%r266|%p42, %r76, %r36, 6175, -1;
	mad.lo.s32 	%r317, %r266, %r301, %r317;
$L__BB120_38:
	setp.lt.s32 	%p43, %r117, 4;
	@%p43 bra 	$L__BB120_40;
	shfl.sync.idx.b32	%r267|%p44, %r76, %r37, 6175, -1;
	mad.lo.s32 	%r317, %r267, %r300, %r317;
$L__BB120_40:
	setp.lt.s32 	%p45, %r117, 5;
	@%p45 bra 	$L__BB120_42;
	shfl.sync.idx.b32	%r268|%p46, %r76, %r38, 6175, -1;
	mad.lo.s32 	%r317, %r268, %r299, %r317;
$L__BB120_42:
	setp.lt.s32 	%p47, %r117, 6;
	@%p47 bra 	$L__BB120_44;
	shfl.sync.idx.b32	%r269|%p48, %r76, %r39, 6175, -1;
	mad.lo.s32 	%r317, %r269, %r298, %r317;
$L__BB120_44:
	setp.lt.s32 	%p49, %r117, 7;
	@%p49 bra 	$L__BB120_46;
	shfl.sync.idx.b32	%r270|%p50, %r76, %r40, 6175, -1;
	mad.lo.s32 	%r317, %r270, %r297, %r317;
$L__BB120_46:
	setp.lt.s32 	%p51, %r117, 8;
	@%p51 bra 	$L__BB120_64;
	shfl.sync.idx.b32	%r271|%p52, %r76, %r41, 6175, -1;
	mad.lo.s32 	%r317, %r271, %r296, %r317;
	bra.uni 	$L__BB120_64;
$L__BB120_48:
	setp.lt.s32 	%p29, %r117, 1;
	mov.b32 	%r317, 0;
	@%p29 bra 	$L__BB120_50;
	shl.b32 	%r239, %r14, 2;
	add.s32 	%r240, %r75, %r239;
	ld.shared.u32 	%r241, [%r240];
	mul.lo.s32 	%r317, %r241, %r306;
$L__BB120_50:
	@%p20 bra 	$L__BB120_52;
	shl.b32 	%r242, %r27, 2;
	add.s32 	%r243, %r75, %r242;
	ld.shared.u32 	%r244, [%r243];
	mad.lo.s32 	%r317, %r244, %r302, %r317;
$L__BB120_52:
	@%p21 bra 	$L__BB120_54;
	shl.b32 	%r245, %r28, 2;
	add.s32 	%r246, %r75, %r245;
	ld.shared.u32 	%r247, [%r246];
	mad.lo.s32 	%r317, %r247, %r301, %r317;
$L__BB120_54:
	@%p22 bra 	$L__BB120_56;
	shl.b32 	%r248, %r29, 2;
	add.s32 	%r249, %r75, %r248;
	ld.shared.u32 	%r250, [%r249];
	mad.lo.s32 	%r317, %r250, %r300, %r317;
$L__BB120_56:
	@%p23 bra 	$L__BB120_58;
	shl.b32 	%r251, %r30, 2;
	add.s32 	%r252, %r75, %r251;
	ld.shared.u32 	%r253, [%r252];
	mad.lo.s32 	%r317, %r253, %r299, %r317;
$L__BB120_58:
	@%p24 bra 	$L__BB120_60;
	shl.b32 	%r254, %r31, 2;
	add.s32 	%r255, %r75, %r254;
	ld.shared.u32 	%r256, [%r255];
	mad.lo.s32 	%r317, %r256, %r298, %r317;
$L__BB120_60:
	@%p25 bra 	$L__BB120_62;
	shl.b32 	%r257, %r32, 2;
	add.s32 	%r258, %r75, %r257;
	ld.shared.u32 	%r259, [%r258];
	mad.lo.s32 	%r317, %r259, %r297, %r317;
$L__BB120_62:
	setp.lt.s32 	%p36, %r117, 8;
	@%p36 bra 	$L__BB120_64;
	shl.b32 	%r260, %r33, 2;
	add.s32 	%r261, %r75, %r260;
	ld.shared.u32 	%r262, [%r261];
	mad.lo.s32 	%r317, %r262, %r296, %r317;
$L__BB120_64:
	mul.wide.s32 	%rd20, %r314, 4;
	add.s64 	%rd21, %rd2, %rd20;
	ld.local.u32 	%r272, [%rd21];
	add.s32 	%r273, %r272, %r317;
	st.local.u32 	[%rd21], %r273;
	add.s32 	%r315, %r315, %r42;
	add.s32 	%r314, %r314, 1;
	setp.lt.s32 	%p53, %r315, %r15;
	@%p53 bra 	$L__BB120_31;
$L__BB120_65:
	add.s32 	%r305, %r305, %r7;
	add.s32 	%r304, %r304, 1;
	setp.lt.s32 	%p54, %r305, %r6;
	@%p54 bra 	$L__BB120_13;
	ld.local.v2.u32 	{%r295, %r294}, [%rd2];
$L__BB120_67:
	ld.param.u64 	%rd27, [_Z9cuda_gemmIiLi128ELi1ELi1ELi256ELi8ELi8ELi64ELi0ELi0EEviiiPT_S1_S1_iii_param_5];
	cvta.to.global.u64 	%rd22, %rd27;
	bar.sync 	0;
	shl.b32 	%r274, %r6, 7;
	div.s32 	%r275, %r274, %r7;
	shr.s32 	%r276, %r115, 31;
	shr.u32 	%r277, %r276, 24;
	add.s32 	%r278, %r115, %r277;
	shr.s32 	%r279, %r278, 8;
	mul.lo.s32 	%r280, %r279, %r275;
	mad.lo.s32 	%r281, %r6, %r12, %r1;
	mad.lo.s32 	%r282, %r11, %r114, %r281;
	mul.wide.s32 	%rd23, %r282, 4;
	add.s64 	%rd24, %rd22, %rd23;
	st.global.u32 	[%rd24], %r295;
	add.s32 	%r283, %r8, 1;
	setp.lt.u32 	%p55, %r283, 3;
	shl.b32 	%r284, %r8, 7;
	selp.b32 	%r285, %r284, 0, %p55;
	rem.s32 	%r286, 1, %r8;
	add.s32 	%r287, %r282, %r285;
	mad.lo.s32 	%r288, %r286, %r280, %r287;
	mul.wide.s32 	%rd25, %r288, 4;
	add.s64 	%rd26, %rd22, %rd25;
	st.global.u32 	[%rd26], %r294;
$L__BB120_68:
	ret;

}
	// .globl	_Z9cuda_gemmIiLi128ELi1ELi1ELi256ELi8ELi8ELi64ELi0ELi1EEviiiPT_S1_S1_iii
.visible .entry _Z9cuda_gemmIiLi128ELi1ELi1ELi256ELi8ELi8ELi64ELi0ELi1EEviiiPT_S1_S1_iii(
	.param .u32 _Z9cuda_gemmIiLi128ELi1ELi1ELi256ELi8ELi8ELi64ELi0ELi1EEviiiPT_S1_S1_iii_param_0,
	.param .u32 _Z9cuda_gemmIiLi128ELi1ELi1ELi256ELi8ELi8ELi64ELi0ELi1EEviiiPT_S1_S1_iii_param_1,
	.param .u32 _Z9cuda_gemmIiLi128ELi1ELi1ELi256ELi8ELi8ELi64ELi0ELi1EEviiiPT_S1_S1_iii_param_2,
	.param .u64 .ptr .align 1 _Z9cuda_gemmIiLi128ELi1ELi1ELi256ELi8ELi8ELi64ELi0ELi1EEviiiPT_S1_S1_iii_param_3,
	.param .u64 .ptr .align 1 _Z9cuda_gemmIiLi128ELi1ELi1ELi256ELi8ELi8ELi64ELi0ELi1EEviiiPT_S1_S1_iii_param_4,
	.param .u64 .ptr .align 1 _Z9cuda_gemmIiLi128ELi1ELi1ELi256ELi8ELi8ELi64ELi0ELi1EEviiiPT_S1_S1_iii_param_5,
	.param .u32 _Z9cuda_gemmIiLi128ELi1ELi1ELi256ELi8ELi8ELi64ELi0ELi1EEviiiPT_S1_S1_iii_param_6,
	.param .u32 _Z9cuda_gemmIiLi128ELi1ELi1ELi256ELi8ELi8ELi64ELi0ELi1EEviiiPT_S1_S1_iii_param_7,
	.param .u32 _Z9cuda_gemmIiLi128ELi1ELi1ELi256ELi8ELi8ELi64ELi0ELi1EEviiiPT_S1_S1_iii_param_8
)
.maxntid 128
{
	.reg .pred 	%p<30>;
	.reg .b32 	%r<270>;
	.reg .b64 	%rd<35>;
	// demoted variable
	.shared .align 128 .b8 _ZZ9cuda_gemmIiLi128ELi1ELi1ELi256ELi8ELi8ELi64ELi0ELi1EEviiiPT_S1_S1_iiiE11kron_fac_sh[288];
	// demoted variable
	.shared .align 128 .b8 _ZZ9cuda_gemmIiLi128ELi1ELi1ELi256ELi8ELi8ELi64ELi0ELi1EEviiiPT_S1_S1_iiiE3Ash[1024];
	ld.param.u32 	%r64, [_Z9cuda_gemmIiLi128ELi1ELi1ELi256ELi8ELi8ELi64ELi0ELi1EEviiiPT_S1_S1_iii_param_1];
	ld.param.u32 	%r65, [_Z9cuda_gemmIiLi128ELi1ELi1ELi256ELi8ELi8ELi64ELi0ELi1EEviiiPT_S1_S1_iii_param_2];
	ld.param.u64 	%rd8, [_Z9cuda_gemmIiLi128ELi1ELi1ELi256ELi8ELi8ELi64ELi0ELi1EEviiiPT_S1_S1_iii_param_3];
	ld.param.u64 	%rd9, [_Z9cuda_gemmIiLi128ELi1ELi1ELi256ELi8ELi8ELi64ELi0ELi1EEviiiPT_S1_S1_iii_param_4];
	ld.param.u64 	%rd7, [_Z9cuda_gemmIiLi128ELi1ELi1ELi256ELi8ELi8ELi64ELi0ELi1EEviiiPT_S1_S1_iii_param_5];
	cvta.to.global.u64 	%rd1, %rd9;
	cvta.to.global.u64 	%rd2, %rd8;
	mov.u32 	%r1, %tid.x;
	setp.gt.u32 	%p1, %r1, 63;
	@%p1 bra 	$L__BB121_7;
	mov.u32 	%r2, %ntid.x;
	add.s32 	%r66, %r1, %r2;
	max.u32 	%r67, %r66, 64;
	setp.lt.u32 	%p2, %r66, 64;
	selp.u32 	%r68, 1, 0, %p2;
	add.s32 	%r69, %r66, %r68;
	sub.s32 	%r70, %r67, %r69;
	div.u32 	%r71, %r70, %r2;
	add.s32 	%r3, %r71, %r68;
	and.b32  	%r72, %r3, 3;
	setp.eq.s32 	%p3, %r72, 3;
	mov.u32 	%r254, %r1;
	@%p3 bra 	$L__BB121_4;
	mul.wide.u32 	%rd10, %r1, 4;
	add.s64 	%rd34, %rd1, %rd10;
	mul.wide.u32 	%rd4, %r2, 4;
	add.s32 	%r73, %r3, 1;
	and.b32  	%r74, %r73, 3;
	neg.s32 	%r252, %r74;
	mov.u32 	%r254, %r1;
$L__BB121_3:
	.pragma "nounroll";
	ld.global.u32 	%r75, [%rd34];
	and.b32  	%r76, %r254, 7;
	mov.u32 	%r77, _ZZ9cuda_gemmIiLi128ELi1ELi1ELi256ELi8ELi8ELi64ELi0ELi1EEviiiPT_S1_S1_iiiE11kron_fac_sh;
	mad.lo.s32 	%r78, %r76, 36, %r77;
	shr.u32 	%r79, %r254, 1;
	and.b32  	%r80, %r79, 2147483644;
	add.s32 	%r81, %r78, %r80;
	st.shared.u32 	[%r81], %r75;
	add.s32 	%r254, %r254, %r2;
	add.s64 	%rd34, %rd34, %rd4;
	add.s32 	%r252, %r252, 1;
	setp.ne.s32 	%p4, %r252, 0;
	@%p4 bra 	$L__BB121_3;
$L__BB121_4:
	setp.lt.u32 	%p5, %r3, 3;
	@%p5 bra 	$L__BB121_7;
	shl.b32 	%r82, %r2, 1;
	add.s32 	%r257, %r254, %r82;
	shl.b32 	%r11, %r2, 2;
	mad.lo.s32 	%r256, %r2, 3, %r254;
	add.s32 	%r255, %r2, %r254;
$L__BB121_6:
	mul.wide.u32 	%rd11, %r254, 4;
	add.s64 	%rd12, %rd1, %rd11;
	ld.global.u32 	%r83, [%rd12];
	and.b32  	%r84, %r254, 7;
	mov.u32 	%r85, _ZZ9cuda_gemmIiLi128ELi1ELi1ELi256ELi8ELi8ELi64ELi0ELi1EEviiiPT_S1_S1_iiiE11kron_fac_sh;
	mad.lo.s32 	%r86, %r84, 36, %r85;
	shr.u32 	%r87, %r254, 1;
	and.b32  	%r88, %r87, 2147483644;
	add.s32 	%r89, %r86, %r88;
	st.shared.u32 	[%r89], %r83;
	add.s32 	%r90, %r254, %r2;
	mul.wide.u32 	%rd13, %r255, 4;
	add.s64 	%rd14, %rd1, %rd13;
	ld.global.u32 	%r91, [%rd14];
	and.b32  	%r92, %r255, 7;
	mad.lo.s32 	%r93, %r92, 36, %r85;
	shr.u32 	%r94, %r255, 1;
	and.b32  	%r95, %r94, 2147483644;
	add.s32 	%r96, %r93, %r95;
	st.shared.u32 	[%r96], %r91;
	add.s32 	%r97, %r90, %r2;
	mul.wide.u32 	%rd15, %r257, 4;
	add.s64 	%rd16, %rd1, %rd15;
	ld.global.u32 	%r98, [%rd16];
	and.b32  	%r99, %r257, 7;
	mad.lo.s32 	%r100, %r99, 36, %r85;
	shr.u32 	%r101, %r257, 1;
	and.b32  	%r102, %r101, 2147483644;
	add.s32 	%r103, %r100, %r102;
	st.shared.u32 	[%r103], %r98;
	add.s32 	%r104, %r97, %r2;
	mul.wide.u32 	%rd17, %r256, 4;
	add.s64 	%rd18, %rd1, %rd17;
	ld.global.u32 	%r105, [%rd18];
	and.b32  	%r106, %r256, 7;
	mad.lo.s32 	%r107, %r106, 36, %r85;
	shr.u32 	%r108, %r256, 1;
	and.b32  	%r109, %r108, 2147483644;
	add.s32 	%r110, %r107, %r109;
	st.shared.u32 	[%r110], %r105;
	add.s32 	%r254, %r104, %r2;
	add.s32 	%r257, %r257, %r11;
	add.s32 	%r256, %r256, %r11;
	add.s32 	%r255, %r255, %r11;
	setp.lt.u32 	%p6, %r254, 64;
	@%p6 bra 	$L__BB121_6;
$L__BB121_7:
	mov.u32 	%r22, %ctaid.y;
	mov.u32 	%r111, %nctaid.y;
	setp.ge.u32 	%p7, %r22, %r111;
	@%p7 bra 	$L__BB121_16;
	setp.gt.u32 	%p8, %r1, 63;
	mov.u32 	%r23, %ctaid.x;
	mov.u32 	%r24, %ntid.x;
	shl.b32 	%r25, %r24, 2;
	@%p8 bra 	$L__BB121_15;
	shl.b32 	%r26, %r23, 8;
	shl.b32 	%r263, %r1, 2;
	mul.lo.s32 	%r28, %r22, %r65;
	add.s32 	%r112, %r263, %r25;
	max.u32 	%r113, %r112, 256;
	setp.lt.u32 	%p9, %r112, 256;
	selp.u32 	%r114, 1, 0, %p9;
	add.s32 	%r115, %r112, %r114;
	sub.s32 	%r116, %r113, %r115;
	div.u32 	%r117, %r116, %r25;
	add.s32 	%r29, %r117, %r114;
	and.b32  	%r118, %r29, 3;
	setp.eq.s32 	%p10, %r118, 3;
	@%p10 bra 	$L__BB121_12;
	shl.b32 	%r119, %r1, 4;
	mov.u32 	%r120, _ZZ9cuda_gemmIiLi128ELi1ELi1ELi256ELi8ELi8ELi64ELi0ELi1EEviiiPT_S1_S1_iiiE3Ash;
	add.s32 	%r261, %r120, %r119;
	shl.b32 	%r31, %r24, 4;
	add.s32 	%r121, %r28, %r26;
	add.s32 	%r260, %r121, %r263;
	add.s32 	%r122, %r29, 1;
	and.b32  	%r123, %r122, 3;
	neg.s32 	%r259, %r123;
$L__BB121_11:
	.pragma "nounroll";
	mul.wide.s32 	%rd19, %r260, 4;
	add.s64 	%rd20, %rd2, %rd19;
	ld.global.v4.u32 	{%r124, %r125, %r126, %r127}, [%rd20];
	st.shared.v4.u32 	[%r261], {%r124, %r125, %r126, %r127};
	add.s32 	%r263, %r263, %r25;
	add.s32 	%r261, %r261, %r31;
	add.s32 	%r260, %r260, %r25;
	add.s32 	%r259, %r259, 1;
	setp.ne.s32 	%p11, %r259, 0;
	@%p11 bra 	$L__BB121_11;
$L__BB121_12:
	setp.lt.u32 	%p12, %r29, 3;
	@%p12 bra 	$L__BB121_15;
	add.s32 	%r128, %r263, %r28;
	add.s32 	%r264, %r128, %r26;
	mad.lo.s32 	%r268, %r24, 12, %r264;
	shl.b32 	%r45, %r24, 4;
	shl.b32 	%r129, %r24, 3;
	add.s32 	%r267, %r264, %r129;
	add.s32 	%r266, %r264, %r25;
	mul.lo.s32 	%r48, %r24, 48;
	shl.b32 	%r130, %r263, 2;
	mov.u32 	%r131, _ZZ9cuda_gemmIiLi128ELi1ELi1ELi256ELi8ELi8ELi64ELi0ELi1EEviiiPT_S1_S1_iiiE3Ash;
	add.s32 	%r265, %r131, %r130;
	shl.b32 	%r50, %r24, 6;
	shl.b32 	%r51, %r24, 5;
$L__BB121_14:
	mul.wide.s32 	%rd21, %r268, 4;
	add.s64 	%rd22, %rd2, %rd21;
	mul.wide.s32 	%rd23, %r267, 4;
	add.s64 	%rd24, %rd2, %rd23;
	mul.wide.s32 	%rd25, %r266, 4;
	add.s64 	%rd26, %rd2, %rd25;
	mul.wide.s32 	%rd27, %r264, 4;
	add.s64 	%rd28, %rd2, %rd27;
	ld.global.v4.u32 	{%r132, %r133, %r134, %r135}, [%rd28];
	st.shared.v4.u32 	[%r265], {%r132, %r133, %r134, %r135};
	add.s32 	%r136, %r263, %r25;
	ld.global.v4.u32 	{%r137, %r138, %r139, %r140}, [%rd26];
	add.s32 	%r141, %r265, %r45;
	st.shared.v4.u32 	[%r141], {%r137, %r138, %r139, %r140};
	add.s32 	%r142, %r136, %r25;
	ld.global.v4.u32 	{%r143, %r144, %r145, %r146}, [%rd24];
	add.s32 	%r147, %r265, %r51;
	st.shared.v4.u32 	[%r147], {%r143, %r144, %r145, %r146};
	add.s32 	%r148, %r142, %r25;
	ld.global.v4.u32 	{%r149, %r150, %r151, %r152}, [%rd22];
	add.s32 	%r153, %r265, %r48;
	st.shared.v4.u32 	[%r153], {%r149, %r150, %r151, %r152};
	add.s32 	%r263, %r148, %r25;
	add.s32 	%r268, %r268, %r45;
	add.s32 	%r267, %r267, %r45;
	add.s32 	%r266, %r266, %r45;
	add.s32 	%r265, %r265, %r50;
	add.s32 	%r264, %r264, %r45;
	setp.lt.u32 	%p13, %r263, 256;
	@%p13 bra 	$L__BB121_14;
$L__BB121_15:
	and.b32  	%r154, %r1, 7;
	shl.b32 	%r155, %r1, 3;
	and.b32  	%r156, %r155, 248;
	cvta.to.global.u64 	%rd29, %rd7;
	bar.sync 	0;
	or.b32  	%r157, %r156, %r154;
	shl.b32 	%r158, %r157, 2;
	mov.u32 	%r159, _ZZ9cuda_gemmIiLi128ELi1ELi1ELi256ELi8ELi8ELi64ELi0ELi1EEviiiPT_S1_S1_iiiE3Ash;
	add.s32 	%r160, %r159, %r158;
	ld.shared.u32 	%r161, [%r160];
	add.s32 	%r162, %r1, 1;
	and.b32  	%r163, %r162, 7;
	or.b32  	%r164, %r156, %r163;
	shl.b32 	%r165, %r164, 2;
	add.s32 	%r166, %r159, %r165;
	ld.shared.u32 	%r167, [%r166];
	add.s32 	%r168, %r1, 2;
	and.b32  	%r169, %r168, 7;
	or.b32  	%r170, %r156, %r169;
	shl.b32 	%r171, %r170, 2;
	add.s32 	%r172, %r159, %r171;
	ld.shared.u32 	%r173, [%r172];
	add.s32 	%r174, %r1, 3;
	and.b32  	%r175, %r174, 7;
	or.b32  	%r176, %r156, %r175;
	shl.b32 	%r177, %r176, 2;
	add.s32 	%r178, %r159, %r177;
	ld.shared.u32 	%r179, [%r178];
	xor.b32  	%r180, %r154, 4;
	or.b32  	%r181, %r156, %r180;
	shl.b32 	%r182, %r181, 2;
	add.s32 	%r183, %r159, %r182;
	ld.shared.u32 	%r184, [%r183];
	add.s32 	%r185, %r1, 5;
	and.b32  	%r186, %r185, 7;
	or.b32  	%r187, %r156, %r186;
	shl.b32 	%r188, %r187, 2;
	add.s32 	%r189, %r159, %r188;
	ld.shared.u32 	%r190, [%r189];
	add.s32 	%r191, %r1, 6;
	and.b32  	%r192, %r191, 7;
	or.b32  	%r193, %r156, %r192;
	shl.b32 	%r194, %r193, 2;
	add.s32 	%r195, %r159, %r194;
	ld.shared.u32 	%r196, [%r195];
	add.s32 	%r197, %r1, -1;
	and.b32  	%r198, %r197, 7;
	or.b32  	%r199, %r156, %r198;
	shl.b32 	%r200, %r199, 2;
	add.s32 	%r201, %r159, %r200;
	ld.shared.u32 	%r202, [%r201];
	shr.u32 	%r203, %r1, 5;
	shl.b32 	%r204, %r1, 2;
	and.b32  	%r205, %r204, 28;
	mov.u32 	%r206, _ZZ9cuda_gemmIiLi128ELi1ELi1ELi256ELi8ELi8ELi64ELi0ELi1EEviiiPT_S1_S1_iiiE11kron_fac_sh;
	add.s32 	%r207, %r206, %r205;
	mad.lo.s32 	%r208, %r203, 36, %r207;
	ld.shared.u32 	%r209, [%r208];
	shfl.sync.idx.b32	%r210|%p14, %r209, %r154, 6175, -1;
	mul.lo.s32 	%r211, %r210, %r161;
	shfl.sync.idx.b32	%r212|%p15, %r209, %r163, 6175, -1;
	mad.lo.s32 	%r213, %r212, %r167, %r211;
	shfl.sync.idx.b32	%r214|%p16, %r209, %r169, 6175, -1;
	mad.lo.s32 	%r215, %r214, %r173, %r213;
	shfl.sync.idx.b32	%r216|%p17, %r209, %r175, 6175, -1;
	mad.lo.s32 	%r217, %r216, %r179, %r215;
	shfl.sync.idx.b32	%r218|%p18, %r209, %r180, 6175, -1;
	mad.lo.s32 	%r219, %r218, %r184, %r217;
	shfl.sync.idx.b32	%r220|%p19, %r209, %r186, 6175, -1;
	mad.lo.s32 	%r221, %r220, %r190, %r219;
	shfl.sync.idx.b32	%r222|%p20, %r209, %r192, 6175, -1;
	mad.lo.s32 	%r223, %r222, %r196, %r221;
	shfl.sync.idx.b32	%r224|%p21, %r209, %r198, 6175, -1;
	mad.lo.s32 	%r225, %r224, %r202, %r223;
	ld.shared.u32 	%r226, [%r208+144];
	shfl.sync.idx.b32	%r227|%p22, %r226, %r154, 6175, -1;
	mul.lo.s32 	%r228, %r227, %r161;
	shfl.sync.idx.b32	%r229|%p23, %r226, %r163, 6175, -1;
	mad.lo.s32 	%r230, %r229, %r167, %r228;
	shfl.sync.idx.b32	%r231|%p24, %r226, %r169, 6175, -1;
	mad.lo.s32 	%r232, %r231, %r173, %r230;
	shfl.sync.idx.b32	%r233|%p25, %r226, %r175, 6175, -1;
	mad.lo.s32 	%r234, %r233, %r179, %r232;
	shfl.sync.idx.b32	%r235|%p26, %r226, %r180, 6175, -1;
	mad.lo.s32 	%r236, %r235, %r184, %r234;
	shfl.sync.idx.b32	%r237|%p27, %r226, %r186, 6175, -1;
	mad.lo.s32 	%r238, %r237, %r190, %r236;
	shfl.sync.idx.b32	%r239|%p28, %r226, %r192, 6175, -1;
	mad.lo.s32 	%r240, %r239, %r196, %r238;
	shfl.sync.idx.b32	%r241|%p29, %r226, %r198, 6175, -1;
	mad.lo.s32 	%r242, %r241, %r202, %r240;
	bar.sync 	0;
	shl.b32 	%r243, %r23, 5;
	add.s32 	%r244, %r243, %r1;
	mad.lo.s32 	%r245, %r22, %r64, %r244;
	mul.wide.s32 	%rd30, %r245, 4;
	add.s64 	%rd31, %rd29, %rd30;
	st.global.u32 	[%rd31], %r225;
	shr.s32 	%r246, %r65, 31;
	shr.u32 	%r247, %r246, 24;
	add.s32 	%r248, %r65, %r247;
	shr.s32 	%r249, %r248, 8;
	shl.b32 	%r250, %r249, 7;
	add.s32 	%r251, %r245, %r250;
	mul.wide.s32 	%rd32, %r251, 4;
	add.s64 	%rd33, %rd29, %rd32;
	st.global.u32 	[%rd33], %r242;
$L__BB121_16:
	ret;

}
	// .globl	_Z9cuda_gemmIiLi128ELi1ELi1ELi256ELi8ELi8ELi64ELi1ELi0EEviiiPT_S1_S1_iii
.visible .entry _Z9cuda_gemmIiLi128ELi1ELi1ELi256ELi8ELi8ELi64ELi1ELi0EEviiiPT_S1_S1_iii(
	.param .u32 _Z9cuda_gemmIiLi128ELi1ELi1ELi256ELi8ELi8ELi64ELi1ELi0EEviiiPT_S1_S1_iii_param_0,
	.param .u32 _Z9cuda_gemmIiLi128ELi1ELi1ELi256ELi8ELi8ELi64ELi1ELi0EEviiiPT_S1_S1_iii_param_1,
	.param .u32 _Z9cuda_gemmIiLi128ELi1ELi1ELi256ELi8ELi8ELi64ELi1ELi0EEviiiPT_S1_S1_iii_param_2,
	.param .u64 .ptr .align 1 _Z9cuda_gemmIiLi128ELi1ELi1ELi256ELi8ELi8ELi64ELi1ELi0EEviiiPT_S1_S1_iii_param_3,
	.param .u64 .ptr .align 1 _Z9cuda_gemmIiLi128ELi1ELi1ELi256ELi8ELi8ELi64ELi1ELi0EEviiiPT_S1_S1_iii_param_4,
	.param .u64 .ptr .align 1 _Z9cuda_gemmIiLi128ELi1ELi1ELi256ELi8ELi8ELi64ELi1ELi0EEviiiPT_S1_S1_iii_param_5,
	.param .u32 _Z9cuda_gemmIiLi128ELi1ELi1ELi256ELi8ELi8ELi64ELi1ELi0EEviiiPT_S1_S1_iii_param_6,
	.param .u32 _Z9cuda_gemmIiLi128ELi1ELi1ELi256ELi8ELi8ELi64ELi1ELi0EEviiiPT_S1_S1_iii_param_7,
	.param .u32 _Z9cuda_gemmIiLi128ELi1ELi1ELi256ELi8ELi8ELi64ELi1ELi0EEviiiPT_S1_S1_iii_param_8
)
.maxntid 128
{
	.local .align 8 .b8 	__local_depot122[8];
	.reg .b64 	%SP;
	.reg .b64 	%SPL;
	.reg .pred 	%p<56>;
	.reg .b16 	%rs<4>;
	.reg .b32 	%r<334>;
	.reg .b64 	%rd<28>;
	// demoted variable
	.shared .align 128 .b8 _ZZ9cuda_gemmIiLi128ELi1ELi1ELi256ELi8ELi8ELi64ELi1ELi0EEviiiPT_S1_S1_iiiE11kron_fac_sh[288];
	// demoted variable
	.shared .align 128 .b8 _ZZ9cuda_gemmIiLi128ELi1ELi1ELi256ELi8ELi8ELi64ELi1ELi0EEviiiPT_S1_S1_iiiE3Ash[1024];
	mov.u64 	%SPL, __local_depot122;
	ld.param.u64 	%rd6, [_Z9cuda_gemmIiLi128ELi1ELi1ELi256ELi8ELi8ELi64ELi1ELi0EEviiiPT_S1_S1_iii_param_3];
	ld.param.u64 	%rd4, [_Z9cuda_gemmIiLi128ELi1ELi1ELi256ELi8ELi8ELi64ELi1ELi0EEviiiPT_S1_S1_iii_param_4];
	ld.param.u32 	%r109, [_Z9cuda_gemmIiLi128ELi1ELi1ELi256ELi8ELi8ELi64ELi1ELi0EEviiiPT_S1_S1_iii_param_6];
	ld.param.u32 	%r110, [_Z9cuda_gemmIiLi128ELi1ELi1ELi256ELi8ELi8ELi64ELi1ELi0EEviiiPT_S1_S1_iii_param_7];
	cvta.to.global.u64 	%rd1, %rd6;
	add.u64 	%rd2, %SPL, 0;
	mov.u32 	%r1, %tid.x;
	mul.lo.s32 	%r2, %r110, %r109;
	setp.ge.u32 	%p1, %r1, %r2;
	@%p1 bra 	$L__BB122_3;
	mov.u32 	%r3, %ntid.x;
	cvta.to.global.u64 	%rd3, %rd4;
	mov.u32 	%r113, _ZZ9cuda_gemmIiLi128ELi1ELi1ELi256ELi8ELi8ELi64ELi1ELi0EEviiiPT_S1_S1_iiiE11kron_fac_sh;
	mov.u32 	%r292, %r1;
$L__BB122_2:
	mul.wide.u32 	%rd8, %r292, 4;
	add.s64 	%rd9, %rd3, %rd8;
	ld.global.u32 	%r111, [%rd9];
	rem.u32 	%r112, %r292, %r109;
	mad.lo.s32 	%r114, %r112, 36, %r113;
	div.u32 	%r115, %r292, %r110;
	shl.b32 	%r116, %r115, 2;
	add.s32 	%r117, %r114, %r116;
	st.shared.u32 	[%r117], %r111;
	add.s32 	%r292, %r292, %r3;
	setp.lt.u32 	%p2, %r292, %r2;
	@%p2 bra 	$L__BB122_2;
$L__BB122_3:
	div.s32 	%r6, 256, %r110;
	min.s32 	%r7, %r6, 128;
	cvt.u16.u32 	%rs1, %r7;
	div.s16 	%rs2, 128, %rs1;
	cvt.s32.s16 	%r8, %rs2;
	div.s16 	%rs3, 8, %rs2;
	cvt.s32.s16 	%r9, %rs3;
	div.u32 	%r11, %r1, %r7;
	mul.lo.s32 	%r118, %r11, %r7;
	sub.s32 	%r10, %r1, %r118;
	mov.u32 	%r12, %ctaid.y;
	mov.u32 	%r119, %nctaid.y;
	setp.ge.u32 	%p3, %r12, %r119;
	@%p3 bra 	$L__BB122_68;
	setp.gt.u32 	%p4, %r1, 63;
	mov.u32 	%r120, %ntid.x;
	shl.b32 	%r13, %r120, 2;
	and.b32  	%r14, %r10, 7;
	min.s32 	%r15, %r109, 8;
	mov.b32 	%r121, 0;
	st.local.v2.u32 	[%rd2], {%r121, %r121};
	@%p4 bra 	$L__BB122_11;
	shl.b32 	%r295, %r1, 2;
	shl.b32 	%r17, %r12, 8;
	add.s32 	%r122, %r295, %r13;
	max.u32 	%r123, %r122, 256;
	setp.lt.u32 	%p5, %r122, 256;
	selp.u32 	%r124, 1, 0, %p5;
	add.s32 	%r125, %r122, %r124;
	sub.s32 	%r126, %r123, %r125;
	div.u32 	%r127, %r126, %r13;
	add.s32 	%r18, %r127, %r124;
	and.b32  	%r128, %r18, 3;
	setp.eq.s32 	%p6, %r128, 3;
	@%p6 bra 	$L__BB122_8;
	add.s32 	%r130, %r18, 1;
	and.b32  	%r19, %r130, 3;
	mov.b32 	%r294, 0;
$L__BB122_7:
	.pragma "nounroll";
	add.s32 	%r131, %r17, %r295;
	mul.wide.u32 	%rd10, %r131, 4;
	add.s64 	%rd11, %rd1, %rd10;
	ld.global.v4.u32 	{%r132, %r133, %r134, %r135}, [%rd11];
	shl.b32 	%r136, %r295, 2;
	mov.u32 	%r137, _ZZ9cuda_gemmIiLi128ELi1ELi1ELi256ELi8ELi8ELi64ELi1ELi0EEviiiPT_S1_S1_iiiE3Ash;
	add.s32 	%r138, %r137, %r136;
	st.shared.v4.u32 	[%r138], {%r132, %r133, %r134, %r135};
	add.s32 	%r295, %r295, %r13;
	add.s32 	%r294, %r294, 1;
	setp.ne.s32 	%p7, %r294, %r19;
	@%p7 bra 	$L__BB122_7;
$L__BB122_8:
	setp.lt.u32 	%p8, %r18, 3;
	@%p8 bra 	$L__BB122_11;
	mov.u32 	%r145, _ZZ9cuda_gemmIiLi128ELi1ELi1ELi256ELi8ELi8ELi64ELi1ELi0EEviiiPT_S1_S1_iiiE3Ash;
	shl.b32 	%r153, %r13, 2;
$L__BB122_10:
	add.s32 	%r139, %r17, %r295;
	mul.wide.s32 	%rd12, %r139, 4;
	add.s64 	%rd13, %rd1, %rd12;
	ld.global.v4.u32 	{%r140, %r141, %r142, %r143}, [%rd13];
	shl.b32 	%r144, %r295, 2;
	add.s32 	%r146, %r145, %r144;
	st.shared.v4.u32 	[%r146], {%r140, %r141, %r142, %r143};
	add.s32 	%r147, %r295, %r13;
	add.s32 	%r148, %r17, %r147;
	mul.wide.s32 	%rd14, %r148, 4;
	add.s64 	%rd15, %rd1, %rd14;
	ld.global.v4.u32 	{%r149, %r150, %r151, %r152}, [%rd15];
	add.s32 	%r154, %r146, %r153;
	st.shared.v4.u32 	[%r154], {%r149, %r150, %r151, %r152};
	add.s32 	%r155, %r147, %r13;
	add.s32 	%r156, %r17, %r155;
	mul.wide.s32 	%rd16, %r156, 4;
	add.s64 	%rd17, %rd1, %rd16;
	ld.global.v4.u32 	{%r157, %r158, %r159, %r160}, [%rd17];
	add.s32 	%r161, %r154, %r153;
	st.shared.v4.u32 	[%r161], {%r157, %r158, %r159, %r160};
	add.s32 	%r162, %r155, %r13;
	add.s32 	%r163, %r17, %r162;
	mul.wide.s32 	%rd18, %r163, 4;
	add.s64 	%rd19, %rd1, %rd18;
	ld.global.v4.u32 	{%r164, %r165, %r166, %r167}, [%rd19];
	add.s32 	%r168, %r161, %r153;
	st.shared.v4.u32 	[%r168], {%r164, %r165, %r166, %r167};
	add.s32 	%r295, %r162, %r13;
	setp.lt.u32 	%p9, %r295, 256;
	@%p9 bra 	$L__BB122_10;
$L__BB122_11:
	setp.lt.s32 	%p10, %r6, 1;
	bar.sync 	0;
	mov.b32 	%r297, 0;
	mov.u32 	%r298, %r297;
	@%p10 bra 	$L__BB122_67;
	add.s32 	%r172, %r10, 1;
	and.b32  	%r27, %r172, 7;
	add.s32 	%r173, %r10, 2;
	and.b32  	%r28, %r173, 7;
	add.s32 	%r174, %r10, 3;
	and.b32  	%r29, %r174, 7;
	setp.lt.s32 	%p11, %r14, %r110;
	selp.b32 	%r175, 0, %r110, %p11;
	sub.s32 	%r30, %r14, %r175;
	add.s32 	%r176, %r14, 1;
	setp.lt.s32 	%p12, %r176, %r110;
	selp.b32 	%r177, 0, %r110, %p12;
	sub.s32 	%r31, %r176, %r177;
	add.s32 	%r178, %r14, 2;
	setp.lt.s32 	%p13, %r178, %r110;
	selp.b32 	%r179, 0, %r110, %p13;
	sub.s32 	%r32, %r178, %r179;
	add.s32 	%r180, %r14, 3;
	setp.lt.s32 	%p14, %r180, %r110;
	selp.b32 	%r181, 0, %r110, %p14;
	sub.s32 	%r33, %r180, %r181;
	add.s32 	%r182, %r14, 4;
	setp.lt.s32 	%p15, %r182, %r110;
	selp.b32 	%r183, 0, %r110, %p15;
	sub.s32 	%r34, %r182, %r183;
	add.s32 	%r184, %r14, 5;
	setp.lt.s32 	%p16, %r184, %r110;
	selp.b32 	%r185, 0, %r110, %p16;
	sub.s32 	%r35, %r184, %r185;
	add.s32 	%r186, %r14, 6;
	setp.lt.s32 	%p17, %r186, %r110;
	selp.b32 	%r187, 0, %r110, %p17;
	sub.s32 	%r36, %r186, %r187;
	add.s32 	%r188, %r14, 7;
	setp.lt.s32 	%p18, %r188, %r110;
	selp.b32 	%r189, 0, %r110, %p18;
	sub.s32 	%r37, %r188, %r189;
	mov.b32 	%r307, 0;
	mov.u32 	%r308, %r307;
$L__BB122_13:
	setp.gt.s32 	%p19, %r110, 0;
	add.s32 	%r190, %r308, %r10;
	mul.lo.s32 	%r50, %r190, %r110;
	@%p19 bra 	$L__BB122_14;
	bra.uni 	$L__BB122_15;
$L__BB122_14:
	and.b32  	%r191, %r10, 7;
	add.s32 	%r192, %r191, %r50;
	shl.b32 	%r193, %r192, 2;
	mov.u32 	%r194, _ZZ9cuda_gemmIiLi128ELi1ELi1ELi256ELi8ELi8ELi64ELi1ELi0EEviiiPT_S1_S1_iiiE3Ash;
	add.s32 	%r195, %r194, %r193;
	ld.shared.u32 	%r309, [%r195];
$L__BB122_15:
	setp.lt.s32 	%p20, %r110, 2;
	@%p20 bra 	$L__BB122_17;
	add.s32 	%r196, %r27, %r50;
	shl.b32 	%r197, %r196, 2;
	mov.u32 	%r198, _ZZ9cuda_gemmIiLi128ELi1ELi1ELi256ELi8ELi8ELi64ELi1ELi0EEviiiPT_S1_S1_iiiE3Ash;
	add.s32 	%r199, %r198, %r197;
	ld.shared.u32 	%r305, [%r199];
$L__BB122_17:
	setp.lt.s32 	%p21, %r110, 3;
	@%p21 bra 	$L__BB122_19;
	add.s32 	%r200, %r28, %r50;
	shl.b32 	%r201, %r200, 2;
	mov.u32 	%r202, _ZZ9cuda_gemmIiLi128ELi1ELi1ELi256ELi8ELi8ELi64ELi1ELi0EEviiiPT_S1_S1_iiiE3Ash;
	add.s32 	%r203, %r202, %r201;
	ld.shared.u32 	%r304, [%r203];
$L__BB122_19:
	setp.lt.s32 	%p22, %r110, 4;
	@%p22 bra 	$L__BB122_21;
	add.s32 	%r204, %r29, %r50;
	shl.b32 	%r205, %r204, 2;
	mov.u32 	%r206, _ZZ9cuda_gemmIiLi128ELi1ELi1ELi256ELi8ELi8ELi64ELi1ELi0EEviiiPT_S1_S1_iiiE3Ash;
	add.s32 	%r207, %r206, %r205;
	ld.shared.u32 	%r303, [%r207];
$L__BB122_21:
	setp.lt.s32 	%p23, %r110, 5;
	@%p23 bra 	$L__BB122_23;
	and.b32  	%r208, %r10, 7;
	xor.b32  	%r209, %r208, 4;
	add.s32 	%r210, %r209, %r50;
	shl.b32 	%r211, %r210, 2;
	mov.u32 	%r212, _ZZ9cuda_gemmIiLi128ELi1ELi1ELi256ELi8ELi8ELi64ELi1ELi0EEviiiPT_S1_S1_iiiE3Ash;
	add.s32 	%r213, %r212, %r211;
	ld.shared.u32 	%r302, [%r213];
$L__BB122_23:
	setp.lt.s32 	%p24, %r110, 6;
	@%p24 bra 	$L__BB122_25;
	add.s32 	%r214, %r10, 5;
	and.b32  	%r215, %r214, 7;
	add.s32 	%r216, %r215, %r50;
	shl.b32 	%r217, %r216, 2;
	mov.u32 	%r218, _ZZ9cuda_gemmIiLi128ELi1ELi1ELi256ELi8ELi8ELi64ELi1ELi0EEviiiPT_S1_S1_iiiE3Ash;
	add.s32 	%r219, %r218, %r217;
	ld.shared.u32 	%r301, [%r219];
$L__BB122_25:
	setp.lt.s32 	%p25, %r110, 7;
	@%p25 bra 	$L__BB122_27;
	add.s32 	%r220, %r10, 6;
	and.b32  	%r221, %r220, 7;
	add.s32 	%r222, %r221, %r50;
	shl.b32 	%r223, %r222, 2;
	mov.u32 	%r224, _ZZ9cuda_gemmIiLi128ELi1ELi1ELi256ELi8ELi8ELi64ELi1ELi0EEviiiPT_S1_S1_iiiE3Ash;
	add.s32 	%r225, %r224, %r223;
	ld.shared.u32 	%r300, [%r225];
$L__BB122_27:
	setp.lt.s32 	%p26, %r110, 8;
	@%p26 bra 	$L__BB122_29;
	add.s32 	%r226, %r10, -1;
	and.b32  	%r227, %r226, 7;
	add.s32 	%r228, %r227, %r50;
	shl.b32 	%r229, %r228, 2;
	mov.u32 	%r230, _ZZ9cuda_gemmIiLi128ELi1ELi1ELi256ELi8ELi8ELi64ELi1ELi0EEviiiPT_S1_S1_iiiE3Ash;
	add.s32 	%r231, %r230, %r229;
	ld.shared.u32 	%r299, [%r231];
$L__BB122_29:
	setp.lt.s32 	%p27, %r11, %r15;
	@%p27 bra 	$L__BB122_30;
	bra.uni 	$L__BB122_65;
$L__BB122_30:
	mul.lo.s32 	%r317, %r307, %r9;
	mov.u32 	%r318, %r11;
$L__BB122_31:
	setp.gt.u32 	%p28, %r110, 64;
	mov.u32 	%r232, _ZZ9cuda_gemmIiLi128ELi1ELi1ELi256ELi8ELi8ELi64ELi1ELi0EEviiiPT_S1_S1_iiiE11kron_fac_sh;
	mad.lo.s32 	%r70, %r318, 36, %r232;
	shl.b32 	%r233, %r1, 2;
	and.b32  	%r234, %r233, 28;
	add.s32 	%r235, %r70, %r234;
	ld.shared.u32 	%r71, [%r235];
	@%p28 bra 	$L__BB122_48;
	setp.eq.s32 	%p37, %r110, 0;
	mov.b32 	%r320, 0;
	@%p37 bra 	$L__BB122_34;
	shfl.sync.idx.b32	%r271|%p38, %r71, %r30, 6175, -1;
	mul.lo.s32 	%r320, %r271, %r309;
$L__BB122_34:
	setp.lt.s32 	%p39, %r110, 2;
	@%p39 bra 	$L__BB122_36;
	shfl.sync.idx.b32	%r272|%p40, %r71, %r31, 6175, -1;
	mad.lo.s32 	%r320, %r272, %r305, %r320;
$L__BB122_36:
	setp.lt.s32 	%p41, %r110, 3;
	@%p41 bra 	$L__BB122_38;
	shfl.sync.idx.b32	%r273|%p42, %r71, %r32, 6175, -1;
	mad.lo.s32 	%r320, %r273, %r304, %r320;
$L__BB122_38:
	setp.lt.s32 	%p43, %r110, 4;
	@%p43 bra 	$L__BB122_40;
	shfl.sync.idx.b32	%r274|%p44, %r71, %r33, 6175, -1;
	mad.lo.s32 	%r320, %r274, %r303, %r320;
$L__BB122_40:
	setp.lt.s32 	%p45, %r110, 5;
	@%p45 bra 	$L__BB122_42;
	shfl.sync.idx.b32	%r275|%p46, %r71, %r34, 6175, -1;
	mad.lo.s32 	%r320, %r275, %r302, %r320;
$L__BB122_42:
	setp.lt.s32 	%p47, %r110, 6;
	@%p47 bra 	$L__BB122_44;
	shfl.sync.idx.b32	%r276|%p48, %r71, %r35, 6175, -1;
	mad.lo.s32 	%r320, %r276, %r301, %r320;
$L__BB122_44:
	setp.lt.s32 	%p49, %r110, 7;
	@%p49 bra 	$L__BB122_46;
	shfl.sync.idx.b32	%r277|%p50, %r71, %r36, 6175, -1;
	mad.lo.s32 	%r320, %r277, %r300, %r320;
$L__BB122_46:
	setp.lt.s32 	%p51, %r110, 8;
	@%p51 bra 	$L__BB122_64;
	shfl.sync.idx.b32	%r278|%p52, %r71, %r37, 6175, -1;
	mad.lo.s32 	%r320, %r278, %r299, %r320;
	bra.uni 	$L__BB122_64;
$L__BB122_48:
	setp.lt.s32 	%p29, %r110, 1;
	mov.b32 	%r320, 0;
	@%p29 bra 	$L__BB122_50;
	shl.b32 	%r237, %r10, 2;
	and.b32  	%r238, %r237, 28;
	add.s32 	%r239, %r70, %r238;
	ld.shared.u32 	%r240, [%r239];
	mul.lo.s32 	%r320, %r240, %r309;
$L__BB122_50:
	@%p20 bra 	$L__BB122_52;
	shl.b32 	%r241, %r27, 2;
	add.s32 	%r242, %r70, %r241;
	ld.shared.u32 	%r243, [%r242];
	mad.lo.s32 	%r320, %r243, %r305, %r320;
$L__BB122_52:
	@%p21 bra 	$L__BB122_54;
	shl.b32 	%r244, %r28, 2;
	add.s32 	%r245, %r70, %r244;
	ld.shared.u32 	%r246, [%r245];
	mad.lo.s32 	%r320, %r246, %r304, %r320;
$L__BB122_54:
	@%p22 bra 	$L__BB122_56;
	shl.b32 	%r247, %r29, 2;
	add.s32 	%r248, %r70, %r247;
	ld.shared.u32 	%r249, [%r248];
	mad.lo.s32 	%r320, %r249, %r303, %r320;
$L__BB122_56:
	@%p23 bra 	$L__BB122_58;
	shl.b32 	%r250, %r10, 2;
	and.b32  	%r251, %r250, 28;
	xor.b32  	%r252, %r251, 16;
	add.s32 	%r253, %r70, %r252;
	ld.shared.u32 	%r254, [%r253];
	mad.lo.s32 	%r320, %r254, %r302, %r320;
$L__BB122_58:
	@%p24 bra 	$L__BB122_60;
	shl.b32 	%r255, %r10, 2;
	add.s32 	%r256, %r255, 20;
	and.b32  	%r257, %r256, 28;
	add.s32 	%r258, %r70, %r257;
	ld.shared.u32 	%r259, [%r258];
	mad.lo.s32 	%r320, %r259, %r301, %r320;
$L__BB122_60:
	@%p25 bra 	$L__BB122_62;
	shl.b32 	%r260, %r10, 2;
	add.s32 	%r261, %r260, 24;
	and.b32  	%r262, %r261, 28;
	add.s32 	%r263, %r70, %r262;
	ld.shared.u32 	%r264, [%r263];
	mad.lo.s32 	%r320, %r264, %r300, %r320;
$L__BB122_62:
	setp.lt.s32 	%p36, %r110, 8;
	@%p36 bra 	$L__BB122_64;
	shl.b32 	%r265, %r10, 2;
	add.s32 	%r266, %r265, -4;
	and.b32  	%r267, %r266, 28;
	add.s32 	%r268, %r70, %r267;
	ld.shared.u32 	%r269, [%r268];
	mad.lo.s32 	%r320, %r269, %r299, %r320;
$L__BB122_64:
	mul.wide.s32 	%rd20, %r317, 4;
	add.s64 	%rd21, %rd2, %rd20;
	ld.local.u32 	%r279, [%rd21];
	add.s32 	%r280, %r279, %r320;
	st.local.u32 	[%rd21], %r280;
	add.s32 	%r318, %r318, %r8;
	add.s32 	%r317, %r317, 1;
	setp.lt.s32 	%p53, %r318, %r15;
	@%p53 bra 	$L__BB122_31;
$L__BB122_65:
	add.s32 	%r308, %r308, %r7;
	add.s32 	%r307, %r307, 1;
	setp.lt.s32 	%p54, %r308, %r6;
	@%p54 bra 	$L__BB122_13;
	ld.local.v2.u32 	{%r298, %r297}, [%rd2];
$L__BB122_67:
	ld.param.u64 	%rd27, [_Z9cuda_gemmIiLi128ELi1ELi1ELi256ELi8ELi8ELi64ELi1ELi0EEviiiPT_S1_S1_iii_param_5];
	cvta.to.global.u64 	%rd22, %rd27;
	bar.sync 	0;
	shl.b32 	%r281, %r12, 8;
	mul.lo.s32 	%r282, %r7, %r6;
	mul.lo.s32 	%r283, %r282, %r8;
	div.s32 	%r284, %r283, %r7;
	or.b32  	%r285, %r281, %r1;
	mul.wide.u32 	%rd23, %r285, 4;
	add.s64 	%rd24, %rd22, %rd23;
	st.global.u32 	[%rd24], %r298;
	add.s32 	%r286, %r9, 1;
	setp.lt.u32 	%p55, %r286, 3;
	shl.b32 	%r287, %r9, 7;
	selp.b32 	%r288, %r287, 0, %p55;
	rem.s32 	%r289, 1, %r9;
	add.s32 	%r290, %r285, %r288;
	mad.lo.s32 	%r291, %r284, %r289, %r290;
	mul.wide.s32 	%rd25, %r291, 4;
	add.s64 	%rd26, %rd22, %rd25;
	st.global.u32 	[%rd26], %r297;
$L__BB122_68:
	ret;

}
	// .globl	_Z9cuda_gemmIiLi128ELi1ELi1ELi256ELi8ELi8ELi64ELi1ELi1EEviiiPT_S1_S1_iii
.visible .entry _Z9cuda_gemmIiLi128ELi1ELi1ELi256ELi8ELi8ELi64ELi1ELi1EEviiiPT_S1_S1_iii(
	.param .u32 _Z9cuda_gemmIiLi128ELi1ELi1ELi256ELi8ELi8ELi64ELi1ELi1EEviiiPT_S1_S1_iii_param_0,
	.param .u32 _Z9cuda_gemmIiLi128ELi1ELi1ELi256ELi8ELi8ELi64ELi1ELi1EEviiiPT_S1_S1_iii_param_1,
	.param .u32 _Z9cuda_gemmIiLi128ELi1ELi1ELi256ELi8ELi8ELi64ELi1ELi1EEviiiPT_S1_S1_iii_param_2,
	.param .u64 .ptr .align 1 _Z9cuda_gemmIiLi128ELi1ELi1ELi256ELi8ELi8ELi64ELi1ELi1EEviiiPT_S1_S1_iii_param_3,
	.param .u64 .ptr .align 1 _Z9cuda_gemmIiLi128ELi1ELi1ELi256ELi8ELi8ELi64ELi1ELi1EEviiiPT_S1_S1_iii_param_4,
	.param .u64 .ptr .align 1 _Z9cuda_gemmIiLi128ELi1ELi1ELi256ELi8ELi8ELi64ELi1ELi1EEviiiPT_S1_S1_iii_param_5,
	.param .u32 _Z9cuda_gemmIiLi128ELi1ELi1ELi256ELi8ELi8ELi64ELi1ELi1EEviiiPT_S1_S1_iii_param_6,
	.param .u32 _Z9cuda_gemmIiLi128ELi1ELi1ELi256ELi8ELi8ELi64ELi1ELi1EEviiiPT_S1_S1_iii_param_7,
	.param .u32 _Z9cuda_gemmIiLi128ELi1ELi1ELi256ELi8ELi8ELi64ELi1ELi1EEviiiPT_S1_S1_iii_param_8
)
.maxntid 128
{
	.reg .pred 	%p<30>;
	.reg .b32 	%r<254>;
	.reg .b64 	%rd<37>;
	// demoted variable
	.shared .align 128 .b8 _ZZ9cuda_gemmIiLi128ELi1ELi1ELi256ELi8ELi8ELi64ELi1ELi1EEviiiPT_S1_S1_iiiE11kron_fac_sh[288];
	// demoted variable
	.shared .align 128 .b8 _ZZ9cuda_gemmIiLi128ELi1ELi1ELi256ELi8ELi8ELi64ELi1ELi1EEviiiPT_S1_S1_iiiE3Ash[1024];
	ld.param.u64 	%rd12, [_Z9cuda_gemmIiLi128ELi1ELi1ELi256ELi8ELi8ELi64ELi1ELi1EEviiiPT_S1_S1_iii_param_3];
	ld.param.u64 	%rd13, [_Z9cuda_gemmIiLi128ELi1ELi1ELi256ELi8ELi8ELi64ELi1ELi1EEviiiPT_S1_S1_iii_param_4];
	ld.param.u64 	%rd11, [_Z9cuda_gemmIiLi128ELi1ELi1ELi256ELi8ELi8ELi64ELi1ELi1EEviiiPT_S1_S1_iii_param_5];
	cvta.to.global.u64 	%rd1, %rd13;
	cvta.to.global.u64 	%rd2, %rd12;
	mov.u32 	%r1, %tid.x;
	setp.gt.u32 	%p1, %r1, 63;
	@%p1 bra 	$L__BB123_7;
	mov.u32 	%r2, %ntid.x;
	add.s32 	%r59, %r1, %r2;
	max.u32 	%r60, %r59, 64;
	setp.lt.u32 	%p2, %r59, 64;
	selp.u32 	%r61, 1, 0, %p2;
	add.s32 	%r62, %r59, %r61;
	sub.s32 	%r63, %r60, %r62;
	div.u32 	%r64, %r63, %r2;
	add.s32 	%r3, %r64, %r61;
	and.b32  	%r65, %r3, 3;
	setp.eq.s32 	%p3, %r65, 3;
	mov.u32 	%r239, %r1;
	@%p3 bra 	$L__BB123_4;
	mul.wide.u32 	%rd14, %r1, 4;
	add.s64 	%rd35, %rd1, %rd14;
	mul.wide.u32 	%rd4, %r2, 4;
	add.s32 	%r66, %r3, 1;
	and.b32  	%r67, %r66, 3;
	neg.s32 	%r237, %r67;
	mov.u32 	%r239, %r1;
$L__BB123_3:
	.pragma "nounroll";
	ld.global.u32 	%r68, [%rd35];
	and.b32  	%r69, %r239, 7;
	mov.u32 	%r70, _ZZ9cuda_gemmIiLi128ELi1ELi1ELi256ELi8ELi8ELi64ELi1ELi1EEviiiPT_S1_S1_iiiE11kron_fac_sh;
	mad.lo.s32 	%r71, %r69, 36, %r70;
	shr.u32 	%r72, %r239, 1;
	and.b32  	%r73, %r72, 2147483644;
	add.s32 	%r74, %r71, %r73;
	st.shared.u32 	[%r74], %r68;
	add.s32 	%r239, %r239, %r2;
	add.s64 	%rd35, %rd35, %rd4;
	add.s32 	%r237, %r237, 1;
	setp.ne.s32 	%p4, %r237, 0;
	@%p4 bra 	$L__BB123_3;
$L__BB123_4:
	setp.lt.u32 	%p5, %r3, 3;
	@%p5 bra 	$L__BB123_7;
	shl.b32 	%r75, %r2, 1;
	add.s32 	%r242, %r239, %r75;
	shl.b32 	%r11, %r2, 2;
	mad.lo.s32 	%r241, %r2, 3, %r239;
	add.s32 	%r240, %r2, %r239;
$L__BB123_6:
	mul.wide.u32 	%rd15, %r239, 4;
	add.s64 	%rd16, %rd1, %rd15;
	ld.global.u32 	%r76, [%rd16];
	and.b32  	%r77, %r239, 7;
	mov.u32 	%r78, _ZZ9cuda_gemmIiLi128ELi1ELi1ELi256ELi8ELi8ELi64ELi1ELi1EEviiiPT_S1_S1_iiiE11kron_fac_sh;
	mad.lo.s32 	%r79, %r77, 36, %r78;
	shr.u32 	%r80, %r239, 1;
	and.b32  	%r81, %r80, 2147483644;
	add.s32 	%r82, %r79, %r81;
	st.shared.u32 	[%r82], %r76;
	add.s32 	%r83, %r239, %r2;
	mul.wide.u32 	%rd17, %r240, 4;
	add.s64 	%rd18, %rd1, %rd17;
	ld.global.u32 	%r84, [%rd18];
	and.b32  	%r85, %r240, 7;
	mad.lo.s32 	%r86, %r85, 36, %r78;
	shr.u32 	%r87, %r240, 1;
	and.b32  	%r88, %r87, 2147483644;
	add.s32 	%r89, %r86, %r88;
	st.shared.u32 	[%r89], %r84;
	add.s32 	%r90, %r83, %r2;
	mul.wide.u32 	%rd19, %r242, 4;
	add.s64 	%rd20, %rd1, %rd19;
	ld.global.u32 	%r91, [%rd20];
	and.b32  	%r92, %r242, 7;
	mad.lo.s32 	%r93, %r92, 36, %r78;
	shr.u32 	%r94, %r242, 1;
	and.b32  	%r95, %r94, 2147483644;
	add.s32 	%r96, %r93, %r95;
	st.shared.u32 	[%r96], %r91;
	add.s32 	%r97, %r90, %r2;
	mul.wide.u32 	%rd21, %r241, 4;
	add.s64 	%rd22, %rd1, %rd21;
	ld.global.u32 	%r98, [%rd22];
	and.b32  	%r99, %r241, 7;
	mad.lo.s32 	%r100, %r99, 36, %r78;
	shr.u32 	%r101, %r241, 1;
	and.b32  	%r102, %r101, 2147483644;
	add.s32 	%r103, %r100, %r102;
	st.shared.u32 	[%r103], %r98;
	add.s32 	%r239, %r97, %r2;
	add.s32 	%r242, %r242, %r11;
	add.s32 	%r241, %r241, %r11;
	add.s32 	%r240, %r240, %r11;
	setp.lt.u32 	%p6, %r239, 64;
	@%p6 bra 	$L__BB123_6;
$L__BB123_7:
	mov.u32 	%r22, %ctaid.y;
	mov.u32 	%r104, %nctaid.y;
	setp.ge.u32 	%p7, %r22, %r104;
	@%p7 bra 	$L__BB123_16;
	setp.gt.u32 	%p8, %r1, 63;
	mov.u32 	%r23, %ntid.x;
	shl.b32 	%r24, %r23, 2;
	@%p8 bra 	$L__BB123_15;
	shl.b32 	%r247, %r1, 2;
	shl.b32 	%r26, %r22, 8;
	add.s32 	%r105, %r247, %r24;
	max.u32 	%r106, %r105, 256;
	setp.lt.u32 	%p9, %r105, 256;
	selp.u32 	%r107, 1, 0, %p9;
	add.s32 	%r108, %r105, %r107;
	sub.s32 	%r109, %r106, %r108;
	div.u32 	%r110, %r109, %r24;
	add.s32 	%r27, %r110, %r107;
	and.b32  	%r111, %r27, 3;
	setp.eq.s32 	%p10, %r111, 3;
	@%p10 bra 	$L__BB123_12;
	shl.b32 	%r112, %r1, 4;
	mov.u32 	%r113, _ZZ9cuda_gemmIiLi128ELi1ELi1ELi256ELi8ELi8ELi64ELi1ELi1EEviiiPT_S1_S1_iiiE3Ash;
	add.s32 	%r245, %r113, %r112;
	shl.b32 	%r29, %r23, 4;
	add.s32 	%r114, %r26, %r247;
	mul.wide.u32 	%rd23, %r114, 4;
	add.s64 	%rd36, %rd2, %rd23;
	mul.wide.u32 	%rd8, %r23, 16;
	add.s32 	%r115, %r27, 1;
	and.b32  	%r116, %r115, 3;
	neg.s32 	%r244, %r116;
$L__BB123_11:
	.pragma "nounroll";
	ld.global.v4.u32 	{%r117, %r118, %r119, %r120}, [%rd36];
	st.shared.v4.u32 	[%r245], {%r117, %r118, %r119, %r120};
	add.s32 	%r247, %r247, %r24;
	add.s32 	%r245, %r245, %r29;
	add.s64 	%rd36, %rd36, %rd8;
	add.s32 	%r244, %r244, 1;
	setp.ne.s32 	%p11, %r244, 0;
	@%p11 bra 	$L__BB123_11;
$L__BB123_12:
	setp.lt.u32 	%p12, %r27, 3;
	@%p12 bra 	$L__BB123_15;
	add.s32 	%r248, %r247, %r26;
	mad.lo.s32 	%r252, %r23, 12, %r248;
	shl.b32 	%r40, %r23, 4;
	shl.b32 	%r121, %r23, 3;
	add.s32 	%r251, %r248, %r121;
	add.s32 	%r250, %r248, %r24;
	mul.lo.s32 	%r43, %r23, 48;
	shl.b32 	%r122, %r247, 2;
	mov.u32 	%r123, _ZZ9cuda_gemmIiLi128ELi1ELi1ELi256ELi8ELi8ELi64ELi1ELi1EEviiiPT_S1_S1_iiiE3Ash;
	add.s32 	%r249, %r123, %r122;
	shl.b32 	%r45, %r23, 6;
	shl.b32 	%r46, %r23, 5;
$L__BB123_14:
	mul.wide.s32 	%rd24, %r252, 4;
	add.s64 	%rd25, %rd2, %rd24;
	mul.wide.s32 	%rd26, %r251, 4;
	add.s64 	%rd27, %rd2, %rd26;
	mul.wide.s32 	%rd28, %r250, 4;
	add.s64 	%rd29, %rd2, %rd28;
	mul.wide.s32 	%rd30, %r248, 4;
	add.s64 	%rd31, %rd2, %rd30;
	ld.global.v4.u32 	{%r124, %r125, %r126, %r127}, [%rd31];
	st.shared.v4.u32 	[%r249], {%r124, %r125, %r126, %r127};
	add.s32 	%r128, %r247, %r24;
	ld.global.v4.u32 	{%r129, %r130, %r131, %r132}, [%rd29];
	add.s32 	%r133, %r249, %r40;
	st.shared.v4.u32 	[%r133], {%r129, %r130, %r131, %r132};
	add.s32 	%r134, %r128, %r24;
	ld.global.v4.u32 	{%r135, %r136, %r137, %r138}, [%rd27];
	add.s32 	%r139, %r249, %r46;
	st.shared.v4.u32 	[%r139], {%r135, %r136, %r137, %r138};
	add.s32 	%r140, %r134, %r24;
	ld.global.v4.u32 	{%r141, %r142, %r143, %r144}, [%rd25];
	add.s32 	%r145, %r249, %r43;
	st.shared.v4.u32 	[%r145], {%r141, %r142, %r143, %r144};
	add.s32 	%r247, %r140, %r24;
	add.s32 	%r252, %r252, %r40;
	add.s32 	%r251, %r251, %r40;
	add.s32 	%r250, %r250, %r40;
	add.s32 	%r249, %r249, %r45;
	add.s32 	%r248, %r248, %r40;
	setp.lt.u32 	%p13, %r247, 256;
	@%p13 bra 	$L__BB123_14;
$L__BB123_15:
	and.b32  	%r146, %r1, 7;
	shl.b32 	%r147, %r1, 3;
	and.b32  	%r148, %r147, 248;
	bar.sync 	0;
	or.b32  	%r149, %r148, %r146;
	shl.b32 	%r150, %r149, 2;
	mov.u32 	%r151, _ZZ9cuda_gemmIiLi128ELi1ELi1ELi256ELi8ELi8ELi64ELi1ELi1EEviiiPT_S1_S1_iiiE3Ash;
	add.s32 	%r152, %r151, %r150;
	ld.shared.u32 	%r153, [%r152];
	add.s32 	%r154, %r1, 1;
	and.b32  	%r155, %r154, 7;
	or.b32  	%r156, %r148, %r155;
	shl.b32 	%r157, %r156, 2;
	add.s32 	%r158, %r151, %r157;
	ld.shared.u32 	%r159, [%r158];
	add.s32 	%r160, %r1, 2;
	and.b32  	%r161, %r160, 7;
	or.b32  	%r162, %r148, %r161;
	shl.b32 	%r163, %r162, 2;
	add.s32 	%r164, %r151, %r163;
	ld.shared.u32 	%r165, [%r164];
	add.s32 	%r166, %r1, 3;
	and.b32  	%r167, %r166, 7;
	or.b32  	%r168, %r148, %r167;
	shl.b32 	%r169, %r168, 2;
	add.s32 	%r170, %r151, %r169;
	ld.shared.u32 	%r171, [%r170];
	xor.b32  	%r172, %r146, 4;
	or.b32  	%r173, %r148, %r172;
	shl.b32 	%r174, %r173, 2;
	add.s32 	%r175, %r151, %r174;
	ld.shared.u32 	%r176, [%r175];
	add.s32 	%r177, %r1, 5;
	and.b32  	%r178, %r177, 7;
	or.b32  	%r179, %r148, %r178;
	shl.b32 	%r180, %r179, 2;
	add.s32 	%r181, %r151, %r180;
	ld.shared.u32 	%r182, [%r181];
	add.s32 	%r183, %r1, 6;
	and.b32  	%r184, %r183, 7;
	or.b32  	%r185, %r148, %r184;
	shl.b32 	%r186, %r185, 2;
	add.s32 	%r187, %r151, %r186;
	ld.shared.u32 	%r188, [%r187];
	add.s32 	%r189, %r1, -1;
	and.b32  	%r190, %r189, 7;
	or.b32  	%r191, %r148, %r190;
	shl.b32 	%r192, %r191, 2;
	add.s32 	%r193, %r151, %r192;
	ld.shared.u32 	%r194, [%r193];
	shr.u32 	%r195, %r1, 5;
	shl.b32 	%r196, %r1, 2;
	and.b32  	%r197, %r196, 28;
	mov.u32 	%r198, _ZZ9cuda_gemmIiLi128ELi1ELi1ELi256ELi8ELi8ELi64ELi1ELi1EEviiiPT_S1_S1_iiiE11kron_fac_sh;
	add.s32 	%r199, %r198, %r197;
	mad.lo.s32 	%r200, %r195, 36, %r199;
	ld.shared.u32 	%r201, [%r200];
	shfl.sync.idx.b32	%r202|%p14, %r201, %r146, 6175, -1;
	mul.lo.s32 	%r203, %r202, %r153;
	shfl.sync.idx.b32	%r204|%p15, %r201, %r155, 6175, -1;
	mad.lo.s32 	%r205, %r204, %r159, %r203;
	shfl.sync.idx.b32	%r206|%p16, %r201, %r161, 6175, -1;
	mad.lo.s32 	%r207, %r206, %r165, %r205;
	shfl.sync.idx.b32	%r208|%p17, %r201, %r167, 6175, -1;
	mad.lo.s32 	%r209, %r208, %r171, %r207;
	shfl.sync.idx.b32	%r210|%p18, %r201, %r172, 6175, -1;
	mad.lo.s32 	%r211, %r210, %r176, %r209;
	shfl.sync.idx.b32	%r212|%p19, %r201, %r178, 6175, -1;
	mad.lo.s32 	%r213, %r212, %r182, %r211;
	shfl.sync.idx.b32	%r214|%p20, %r201, %r184, 6175, -1;
	mad.lo.s32 	%r215, %r214, %r188, %r213;
	shfl.sync.idx.b32	%r216|%p21, %r201, %r190, 6175, -1;
	mad.lo.s32 	%r217, %r216, %r194, %r215;
	ld.shared.u32 	%r218, [%r200+144];
	shfl.sync.idx.b32	%r219|%p22, %r218, %r146, 6175, -1;
	mul.lo.s32 	%r220, %r219, %r153;
	shfl.sync.idx.b32	%r221|%p23, %r218, %r155, 6175, -1;
	mad.lo.s32 	%r222, %r221, %r159, %r220;
	shfl.sync.idx.b32	%r223|%p24, %r218, %r161, 6175, -1;
	mad.lo.s32 	%r224, %r223, %r165, %r222;
	shfl.sync.idx.b32	%r225|%p25, %r218, %r167, 6175, -1;
	mad.lo.s32 	%r226, %r225, %r171, %r224;
	shfl.sync.idx.b32	%r227|%p26, %r218, %r172, 6175, -1;
	mad.lo.s32 	%r228, %r227, %r176, %r226;
	shfl.sync.idx.b32	%r229|%p27, %r218, %r178, 6175, -1;
	mad.lo.s32 	%r230, %r229, %r182, %r228;
	shfl.sync.idx.b32	%r231|%p28, %r218, %r184, 6175, -1;
	mad.lo.s32 	%r232, %r231, %r188, %r230;
	shfl.sync.idx.b32	%r233|%p29, %r218, %r190, 6175, -1;
	mad.lo.s32 	%r234, %r233, %r194, %r232;
	bar.sync 	0;
	shl.b32 	%r235, %r22, 8;
	or.b32  	%r236, %r235, %r1;
	cvta.to.global.u64 	%rd32, %rd11;
	mul.wide.u32 	%rd33, %r236, 4;
	add.s64 	%rd34, %rd32, %rd33;
	st.global.u32 	[%rd34], %r217;
	st.global.u32 	[%rd34+512], %r234;
$L__BB123_16:
	ret;

}
	// .globl	_Z9cuda_gemmIiLi128ELi1ELi1ELi256ELi16ELi16ELi64ELi0ELi0EEviiiPT_S1_S1_iii
.visible .entry _Z9cuda_gemmIiLi128ELi1ELi1ELi256ELi16ELi16ELi64ELi0ELi0EEviiiPT_S1_S1_iii(
	.param .u32 _Z9cuda_gemmIiLi128ELi1ELi1ELi256ELi16ELi16ELi64ELi0ELi0EEviiiPT_S1_S1_iii_param_0,
	.param .u32 _Z9cuda_gemmIiLi128ELi1ELi1ELi256ELi16ELi16ELi64ELi0ELi0EEviiiPT_S1_S1_iii_param_1,
	.param .u32 _Z9cuda_gemmIiLi128ELi1ELi1ELi256ELi16ELi16ELi64ELi0ELi0EEviiiPT_S1_S1_iii_param_2,
	.param .u64 .ptr .align 1 _Z9cuda_gemmIiLi128ELi1ELi1ELi256ELi16ELi16ELi64ELi0ELi0EEviiiPT_S1_S1_iii_param_3,
	.param .u64 .ptr .align 1 _Z9cuda_gemmIiLi128ELi1ELi1ELi256ELi16ELi16ELi64ELi0ELi0EEviiiPT_S1_S1_iii_param_4,
	.param .u64 .ptr .align 1 _Z9cuda_gemmIiLi128ELi1ELi1ELi256ELi16ELi16ELi64ELi0ELi0EEviiiPT_S1_S1_iii_param_5,
	.param .u32 _Z9cuda_gemmIiLi128ELi1ELi1ELi256ELi16ELi16ELi64ELi0ELi0EEviiiPT_S1_S1_iii_param_6,
	.param .u32 _Z9cuda_gemmIiLi128ELi1ELi1ELi256ELi16ELi16ELi64ELi0ELi0EEviiiPT_S1_S1_iii_param_7,
	.param .u32 _Z9cuda_gemmIiLi128ELi1ELi1ELi256ELi16ELi16ELi64ELi0ELi0EEviiiPT_S1_S1_iii_param_8
)
.maxntid 128
{
	.local .align 8 .b8 	__local_depot124[8];
	.reg .b64 	%SP;
	.reg .b64 	%SPL;
	.reg .pred 	%p<96>;
	.reg .b16 	%rs<4>;
	.reg .b32 	%r<523>;
	.reg .b64 	%rd<28>;
	// demoted variable
	.shared .align 128 .b8 _ZZ9cuda_gemmIiLi128ELi1ELi1ELi256ELi16ELi16ELi64ELi0ELi0EEviiiPT_S1_S1_iiiE11kron_fac_sh[1088];
	// demoted variable
	.shared .align 128 .b8 _ZZ9cuda_gemmIiLi128ELi1ELi1ELi256ELi16ELi16ELi64ELi0ELi0EEviiiPT_S1_S1_iiiE3Ash[1024];
	mov.u64 	%SPL, __local_depot124;
	ld.param.u32 	%r186, [_Z9cuda_gemmIiLi128ELi1ELi1ELi256ELi16ELi16ELi64ELi0ELi0EEviiiPT_S1_S1_iii_param_1];
	ld.param.u32 	%r187, [_Z9cuda_gemmIiLi128ELi1ELi1ELi256ELi16ELi16ELi64ELi0ELi0EEviiiPT_S1_S1_iii_param_2];
	ld.param.u64 	%rd6, [_Z9cuda_gemmIiLi128ELi1ELi1ELi256ELi16ELi16ELi64ELi0ELi0EEviiiPT_S1_S1_iii_param_3];
	ld.param.u64 	%rd4, [_Z9cuda_gemmIiLi128ELi1ELi1ELi256ELi16ELi16ELi64ELi0ELi0EEviiiPT_S1_S1_iii_param_4];
	ld.param.u32 	%r188, [_Z9cuda_gemmIiLi128ELi1ELi1ELi256ELi16ELi16ELi64ELi0ELi0EEviiiPT_S1_S1_iii_param_6];
	ld.param.u32 	%r189, [_Z9cuda_gemmIiLi128ELi1ELi1ELi256ELi16ELi16ELi64ELi0ELi0EEviiiPT_S1_S1_iii_param_7];
	cvta.to.global.u64 	%rd1, %rd6;
	add.u64 	%rd2, %SPL, 0;
	mov.u32 	%r1, %tid.x;
	mul.lo.s32 	%r2, %r189, %r188;
	setp.ge.u32 	%p1, %r1, %r2;
	@%p1 bra 	$L__BB124_3;
	mov.u32 	%r3, %ntid.x;
	cvta.to.global.u64 	%rd3, %rd4;
	mov.u32 	%r449, %r1;
$L__BB124_2:
	mul.wide.u32 	%rd8, %r449, 4;
	add.s64 	%rd9, %rd3, %rd8;
	ld.global.u32 	%r190, [%rd9];
	rem.u32 	%r191, %r449, %r188;
	mov.u32 	%r192, _ZZ9cuda_gemmIiLi128ELi1ELi1ELi256ELi16ELi16ELi64ELi0ELi0EEviiiPT_S1_S1_iiiE11kron_fac_sh;
	mad.lo.s32 	%r193, %r191, 68, %r192;
	div.u32 	%r194, %r449, %r189;
	shl.b32 	%r195, %r194, 2;
	add.s32 	%r196, %r193, %r195;
	st.shared.u32 	[%r196], %r190;
	add.s32 	%r449, %r449, %r3;
	setp.lt.u32 	%p2, %r449, %r2;
	@%p2 bra 	$L__BB124_2;
$L__BB124_3:
	div.s32 	%r6, 256, %r189;
	min.s32 	%r7, %r6, 128;
	cvt.u16.u32 	%rs2, %r7;
	div.s16 	%rs1, 128, %rs2;
	div.s16 	%rs3, 16, %rs1;
	cvt.s32.s16 	%r8, %rs3;
	div.u32 	%r10, %r1, %r7;
	mul.lo.s32 	%r197, %r10, %r7;
	sub.s32 	%r9, %r1, %r197;
	mov.u32 	%r11, %ctaid.y;
	mov.u32 	%r198, %nctaid.y;
	setp.ge.u32 	%p3, %r11, %r198;
	@%p3 bra 	$L__BB124_116;
	mov.u32 	%r12, %ctaid.x;
	setp.gt.u32 	%p4, %r1, 63;
	mov.u32 	%r199, %ntid.x;
	shl.b32 	%r13, %r199, 2;
	and.b32  	%r14, %r9, 15;
	min.s32 	%r15, %r188, 16;
	mov.b32 	%r200, 0;
	st.local.v2.u32 	[%rd2], {%r200, %r200};
	@%p4 bra 	$L__BB124_11;
	shl.b32 	%r201, %r12, 8;
	shl.b32 	%r452, %r1, 2;
	mad.lo.s32 	%r17, %r11, %r187, %r201;
	add.s32 	%r202, %r452, %r13;
	max.u32 	%r203, %r202, 256;
	setp.lt.u32 	%p5, %r202, 256;
	selp.u32 	%r204, 1, 0, %p5;
	add.s32 	%r205, %r202, %r204;
	sub.s32 	%r206, %r203, %r205;
	div.u32 	%r207, %r206, %r13;
	add.s32 	%r18, %r207, %r204;
	and.b32  	%r208, %r18, 3;
	setp.eq.s32 	%p6, %r208, 3;
	@%p6 bra 	$L__BB124_8;
	add.s32 	%r210, %r18, 1;
	and.b32  	%r19, %r210, 3;
	mov.b32 	%r451, 0;
$L__BB124_7:
	.pragma "nounroll";
	add.s32 	%r211, %r17, %r452;
	mul.wide.s32 	%rd10, %r211, 4;
	add.s64 	%rd11, %rd1, %rd10;
	ld.global.v4.u32 	{%r212, %r213, %r214, %r215}, [%rd11];
	shl.b32 	%r216, %r452, 2;
	mov.u32 	%r217, _ZZ9cuda_gemmIiLi128ELi1ELi1ELi256ELi16ELi16ELi64ELi0ELi0EEviiiPT_S1_S1_iiiE3Ash;
	add.s32 	%r218, %r217, %r216;
	st.shared.v4.u32 	[%r218], {%r212, %r213, %r214, %r215};
	add.s32 	%r452, %r452, %r13;
	add.s32 	%r451, %r451, 1;
	setp.ne.s32 	%p7, %r451, %r19;
	@%p7 bra 	$L__BB124_7;
$L__BB124_8:
	setp.lt.u32 	%p8, %r18, 3;
	@%p8 bra 	$L__BB124_11;
	mov.u32 	%r225, _ZZ9cuda_gemmIiLi128ELi1ELi1ELi256ELi16ELi16ELi64ELi0ELi0EEviiiPT_S1_S1_iiiE3Ash;
	shl.b32 	%r233, %r13, 2;
$L__BB124_10:
	add.s32 	%r219, %r17, %r452;
	mul.wide.s32 	%rd12, %r219, 4;
	add.s64 	%rd13, %rd1, %rd12;
	ld.global.v4.u32 	{%r220, %r221, %r222, %r223}, [%rd13];
	shl.b32 	%r224, %r452, 2;
	add.s32 	%r226, %r225, %r224;
	st.shared.v4.u32 	[%r226], {%r220, %r221, %r222, %r223};
	add.s32 	%r227, %r452, %r13;
	add.s32 	%r228, %r17, %r227;
	mul.wide.s32 	%rd14, %r228, 4;
	add.s64 	%rd15, %rd1, %rd14;
	ld.global.v4.u32 	{%r229, %r230, %r231, %r232}, [%rd15];
	add.s32 	%r234, %r226, %r233;
	st.shared.v4.u32 	[%r234], {%r229, %r230, %r231, %r232};
	add.s32 	%r235, %r227, %r13;
	add.s32 	%r236, %r17, %r235;
	mul.wide.s32 	%rd16, %r236, 4;
	add.s64 	%rd17, %rd1, %rd16;
	ld.global.v4.u32 	{%r237, %r238, %r239, %r240}, [%rd17];
	add.s32 	%r241, %r234, %r233;
	st.shared.v4.u32 	[%r241], {%r237, %r238, %r239, %r240};
	add.s32 	%r242, %r235, %r13;
	add.s32 	%r243, %r17, %r242;
	mul.wide.s32 	%rd18, %r243, 4;
	add.s64 	%rd19, %rd1, %rd18;
	ld.global.v4.u32 	{%r244, %r245, %r246, %r247}, [%rd19];
	add.s32 	%r248, %r241, %r233;
	st.shared.v4.u32 	[%r248], {%r244, %r245, %r246, %r247};
	add.s32 	%r452, %r242, %r13;
	setp.lt.u32 	%p9, %r452, 256;
	@%p9 bra 	$L__BB124_10;
$L__BB124_11:
	setp.lt.s32 	%p10, %r6, 1;
	bar.sync 	0;
	mov.b32 	%r454, 0;
	mov.u32 	%r455, %r454;
	@%p10 bra 	$L__BB124_115;
	add.s32 	%r252, %r9, 1;
	and.b32  	%r27, %r252, 15;
	add.s32 	%r253, %r9, 2;
	and.b32  	%r28, %r253, 15;
	add.s32 	%r254, %r9, 3;
	and.b32  	%r29, %r254, 15;
	add.s32 	%r255, %r9, 4;
	and.b32  	%r30, %r255, 15;
	add.s32 	%r256, %r9, 5;
	and.b32  	%r31, %r256, 15;
	add.s32 	%r257, %r9, 6;
	and.b32  	%r32, %r257, 15;
	add.s32 	%r258, %r9, 7;
	and.b32  	%r33, %r258, 15;
	xor.b32  	%r34, %r14, 8;
	add.s32 	%r259, %r9, 9;
	and.b32  	%r35, %r259, 15;
	add.s32 	%r260, %r9, 10;
	and.b32  	%r36, %r260, 15;
	add.s32 	%r261, %r9, 11;
	and.b32  	%r37, %r261, 15;
	add.s32 	%r262, %r9, 12;
	and.b32  	%r38, %r262, 15;
	add.s32 	%r263, %r9, 13;
	and.b32  	%r39, %r263, 15;
	add.s32 	%r264, %r9, 14;
	and.b32  	%r40, %r264, 15;
	add.s32 	%r265, %r9, -1;
	and.b32  	%r41, %r265, 15;
	setp.lt.s32 	%p11, %r14, %r189;
	selp.b32 	%r266, 0, %r189, %p11;
	sub.s32 	%r42, %r14, %r266;
	add.s32 	%r267, %r14, 1;
	setp.lt.s32 	%p12, %r267, %r189;
	selp.b32 	%r268, 0, %r189, %p12;
	sub.s32 	%r43, %r267, %r268;
	add.s32 	%r269, %r14, 2;
	setp.lt.s32 	%p13, %r269, %r189;
	selp.b32 	%r270, 0, %r189, %p13;
	sub.s32 	%r44, %r269, %r270;
	add.s32 	%r271, %r14, 3;
	setp.lt.s32 	%p14, %r271, %r189;
	selp.b32 	%r272, 0, %r189, %p14;
	sub.s32 	%r45, %r271, %r272;
	add.s32 	%r273, %r14, 4;
	setp.lt.s32 	%p15, %r273, %r189;
	selp.b32 	%r274, 0, %r189, %p15;
	sub.s32 	%r46, %r273, %r274;
	add.s32 	%r275, %r14, 5;
	setp.lt.s32 	%p16, %r275, %r189;
	selp.b32 	%r276, 0, %r189, %p16;
	sub.s32 	%r47, %r275, %r276;
	add.s32 	%r277, %r14, 6;
	setp.lt.s32 	%p17, %r277, %r189;
	selp.b32 	%r278, 0, %r189, %p17;
	sub.s32 	%r48, %r277, %r278;
	add.s32 	%r279, %r14, 7;
	setp.lt.s32 	%p18, %r279, %r189;
	selp.b32 	%r280, 0, %r189, %p18;
	sub.s32 	%r49, %r279, %r280;
	add.s32 	%r281, %r14, 8;
	setp.lt.s32 	%p19, %r281, %r189;
	selp.b32 	%r282, 0, %r189, %p19;
	sub.s32 	%r50, %r281, %r282;
	add.s32 	%r283, %r14, 9;
	setp.lt.s32 	%p20, %r283, %r189;
	selp.b32 	%r284, 0, %r189, %p20;
	sub.s32 	%r51, %r283, %r284;
	add.s32 	%r285, %r14, 10;
	setp.lt.s32 	%p21, %r285, %r189;
	selp.b32 	%r286, 0, %r189, %p21;
	sub.s32 	%r52, %r285, %r286;
	add.s32 	%r287, %r14, 11;
	setp.lt.s32 	%p22, %r287, %r189;
	selp.b32 	%r288, 0, %r189, %p22;
	sub.s32 	%r53, %r287, %r288;
	add.s32 	%r289, %r14, 12;
	setp.lt.s32 	%p23, %r289, %r189;
	selp.b32 	%r290, 0, %r189, %p23;
	sub.s32 	%r54, %r289, %r290;
	add.s32 	%r291, %r14, 13;
	setp.lt.s32 	%p24, %r291, %r189;
	selp.b32 	%r292, 0, %r189, %p24;
	sub.s32 	%r55, %r291, %r292;
	add.s32 	%r293, %r14, 14;
	setp.lt.s32 	%p25, %r293, %r189;
	selp.b32 	%r294, 0, %r189, %p25;
	sub.s32 	%r56, %r293, %r294;
	add.s32 	%r295, %r14, 15;
	setp.lt.s32 	%p26, %r295, %r189;
	selp.b32 	%r296, 0, %r189, %p26;
	sub.s32 	%r57, %r295, %r296;
	cvt.s32.s16 	%r58, %rs1;
	mov.b32 	%r472, 0;
	mov.u32 	%r473, %r472;
$L__BB124_13:
	setp.gt.s32 	%p27, %r189, 0;
	add.s32 	%r297, %r473, %r9;
	mul.lo.s32 	%r79, %r297, %r189;
	@%p27 bra 	$L__BB124_14;
	bra.uni 	$L__BB124_15;
$L__BB124_14:
	add.s32 	%r298, %r14, %r79;
	shl.b32 	%r299, %r298, 2;
	mov.u32 	%r300, _ZZ9cuda_gemmIiLi128ELi1ELi1ELi256ELi16ELi16ELi64ELi0ELi0EEviiiPT_S1_S1_iiiE3Ash;
	add.s32 	%r301, %r300, %r299;
	ld.shared.u32 	%r474, [%r301];
$L__BB124_15:
	setp.lt.s32 	%p28, %r189, 2;
	@%p28 bra 	$L__BB124_17;
	add.s32 	%r302, %r27, %r79;
	shl.b32 	%r303, %r302, 2;
	mov.u32 	%r304, _ZZ9cuda_gemmIiLi128ELi1ELi1ELi256ELi16ELi16ELi64ELi0ELi0EEviiiPT_S1_S1_iiiE3Ash;
	add.s32 	%r305, %r304, %r303;
	ld.shared.u32 	%r470, [%r305];
$L__BB124_17:
	setp.lt.s32 	%p29, %r189, 3;
	@%p29 bra 	$L__BB124_19;
	add.s32 	%r306, %r28, %r79;
	shl.b32 	%r307, %r306, 2;
	mov.u32 	%r308, _ZZ9cuda_gemmIiLi128ELi1ELi1ELi256ELi16ELi16ELi64ELi0ELi0EEviiiPT_S1_S1_iiiE3Ash;
	add.s32 	%r309, %r308, %r307;
	ld.shared.u32 	%r469, [%r309];
$L__BB124_19:
	setp.lt.s32 	%p30, %r189, 4;
	@%p30 bra 	$L__BB124_21;
	add.s32 	%r310, %r29, %r79;
	shl.b32 	%r311, %r310, 2;
	mov.u32 	%r312, _ZZ9cuda_gemmIiLi128ELi1ELi1ELi256ELi16ELi16ELi64ELi0ELi0EEviiiPT_S1_S1_iiiE3Ash;
	add.s32 	%r313, %r312, %r311;
	ld.shared.u32 	%r468, [%r313];
$L__BB124_21:
	setp.lt.s32 	%p31, %r189, 5;
	@%p31 bra 	$L__BB124_23;
	add.s32 	%r314, %r30, %r79;
	shl.b32 	%r315, %r314, 2;
	mov.u32 	%r316, _ZZ9cuda_gemmIiLi128ELi1ELi1ELi256ELi16ELi16ELi64ELi0ELi0EEviiiPT_S1_S1_iiiE3Ash;
	add.s32 	%r317, %r316, %r315;
	ld.shared.u32 	%r467, [%r317];
$L__BB124_23:
	setp.lt.s32 	%p32, %r189, 6;
	@%p32 bra 	$L__BB124_25;
	add.s32 	%r318, %r31, %r79;
	shl.b32 	%r319, %r318, 2;
	mov.u32 	%r320, _ZZ9cuda_gemmIiLi128ELi1ELi1ELi256ELi16ELi16ELi64ELi0ELi0EEviiiPT_S1_S1_iiiE3Ash;
	add.s32 	%r321, %r320, %r319;
	ld.shared.u32 	%r466, [%r321];
$L__BB124_25:
	setp.lt.s32 	%p33, %r189, 7;
	@%p33 bra 	$L__BB124_27;
	add.s32 	%r322, %r32, %r79;
	shl.b32 	%r323, %r322, 2;
	mov.u32 	%r324, _ZZ9cuda_gemmIiLi128ELi1ELi1ELi256ELi16ELi16ELi64ELi0ELi0EEviiiPT_S1_S1_iiiE3Ash;
	add.s32 	%r325, %r324, %r323;
	ld.shared.u32 	%r465, [%r325];
$L__BB124_27:
	setp.lt.s32 	%p34, %r189, 8;
	@%p34 bra 	$L__BB124_29;
	add.s32 	%r326, %r33, %r79;
	shl.b32 	%r327, %r326, 2;
	mov.u32 	%r328, _ZZ9cuda_gemmIiLi128ELi1ELi1ELi256ELi16ELi16ELi64ELi0ELi0EEviiiPT_S1_S1_iiiE3Ash;
	add.s32 	%r329, %r328, %r327;
	ld.shared.u32 	%r464, [%r329];
$L__BB124_29:
	setp.lt.s32 	%p35, %r189, 9;
	@%p35 bra 	$L__BB124_31;
	add.s32 	%r330, %r34, %r79;
	shl.b32 	%r331, %r330, 2;
	mov.u32 	%r332, _ZZ9cuda_gemmIiLi128ELi1ELi1ELi256ELi16ELi16ELi64ELi0ELi0EEviiiPT_S1_S1_iiiE3Ash;
	add.s32 	%r333, %r332, %r331;
	ld.shared.u32 	%r463, [%r333];
$L__BB124_31:
	setp.lt.s32 	%p36, %r189, 10;
	@%p36 bra 	$L__BB124_33;
	add.s32 	%r334, %r35, %r79;
	shl.b32 	%r335, %r334, 2;
	mov.u32 	%r336, _ZZ9cuda_gemmIiLi128ELi1ELi1ELi256ELi16ELi16ELi64ELi0ELi0EEviiiPT_S1_S1_iiiE3Ash;
	add.s32 	%r337, %r336, %r335;
	ld.shared.u32 	%r462, [%r337];
$L__BB124_33:
	setp.lt.s32 	%p37, %r189, 11;
	@%p37 bra 	$L__BB124_35;
	add.s32 	%r338, %r36, %r79;
	shl.b32 	%r339, %r338, 2;
	mov.u32 	%r340, _ZZ9cuda_gemmIiLi128ELi1ELi1ELi256ELi16ELi16ELi64ELi0ELi0EEviiiPT_S1_S1_iiiE3Ash;
	add.s32 	%r341, %r340, %r339;
	ld.shared.u32 	%r461, [%r341];
$L__BB124_35:
	setp.lt.s32 	%p38, %r189, 12;
	@%p38 bra 	$L__BB124_37;
	add.s32 	%r342, %r37, %r79;
	shl.b32 	%r343, %r342, 2;
	mov.u32 	%r344, _ZZ9cuda_gemmIiLi128ELi1ELi1ELi256ELi16ELi16ELi64ELi0ELi0EEviiiPT_S1_S1_iiiE3Ash;
	add.s32 	%r345, %r344, %r343;
	ld.shared.u32 	%r460, [%r345];
$L__BB124_37:
	setp.lt.s32 	%p39, %r189, 13;
	@%p39 bra 	$L__BB124_39;
	add.s32 	%r346, %r38, %r79;
	shl.b32 	%r347, %r346, 2;
	mov.u32 	%r348, _ZZ9cuda_gemmIiLi128ELi1ELi1ELi256ELi16ELi16ELi64ELi0ELi0EEviiiPT_S1_S1_iiiE3Ash;
	add.s32 	%r349, %r348, %r347;
	ld.shared.u32 	%r459, [%r349];
$L__BB124_39:
	setp.lt.s32 	%p40, %r189, 14;
	@%p40 bra 	$L__BB124_41;
	add.s32 	%r350, %r39, %r79;
	shl.b32 	%r351, %r350, 2;
	mov.u32 	%r352, _ZZ9cuda_gemmIiLi128ELi1ELi1ELi256ELi16ELi16ELi64ELi0ELi0EEviiiPT_S1_S1_iiiE3Ash;
	add.s32 	%r353, %r352, %r351;
	ld.shared.u32 	%r458, [%r353];
$L__BB124_41:
	setp.lt.s32 	%p41, %r189, 15;
	@%p41 bra 	$L__BB124_43;
	add.s32 	%r354, %r40, %r79;
	shl.b32 	%r355, %r354, 2;
	mov.u32 	%r356, _ZZ9cuda_gemmIiLi128ELi1ELi1ELi256ELi16ELi16ELi64ELi0ELi0EEviiiPT_S1_S1_iiiE3Ash;
	add.s32 	%r357, %r356, %r355;
	ld.shared.u32 	%r457, [%r357];
$L__BB124_43:
	setp.lt.s32 	%p42, %r189, 16;
	@%p42 bra 	$L__BB124_45;
	add.s32 	%r358, %r41, %r79;
	shl.b32 	%r359, %r358, 2;
	mov.u32 	%r360, _ZZ9cuda_gemmIiLi128ELi1ELi1ELi256ELi16ELi16ELi64ELi0ELi0EEviiiPT_S1_S1_iiiE3Ash;
	add.s32 	%r361, %r360, %r359;
	ld.shared.u32 	%r456, [%r361];
$L__BB124_45:
	setp.lt.s32 	%p43, %r10, %r15;
	@%p43 bra 	$L__BB124_46;
	bra.uni 	$L__BB124_113;
$L__BB124_46:
	mul.lo.s32 	%r490, %r472, %r8;
	mov.u32 	%r491, %r10;
$L__BB124_47:
	setp.gt.u32 	%p44, %r189, 64;
	mov.u32 	%r362, _ZZ9cuda_gemmIiLi128ELi1ELi1ELi256ELi16ELi16ELi64ELi0ELi0EEviiiPT_S1_S1_iiiE11kron_fac_sh;
	mad.lo.s32 	%r115, %r491, 68, %r362;
	shl.b32 	%r363, %r1, 2;
	and.b32  	%r364, %r363, 60;
	add.s32 	%r365, %r115, %r364;
	ld.shared.u32 	%r116, [%r365];
	@%p44 bra 	$L__BB124_80;
	setp.eq.s32 	%p61, %r189, 0;
	mov.b32 	%r493, 0;
	@%p61 bra 	$L__BB124_50;
	shfl.sync.idx.b32	%r416|%p62, %r116, %r42, 4127, -1;
	mul.lo.s32 	%r493, %r416, %r474;
$L__BB124_50:
	setp.lt.s32 	%p63, %r189, 2;
	@%p63 bra 	$L__BB124_52;
	shfl.sync.idx.b32	%r417|%p64, %r116, %r43, 4127, -1;
	mad.lo.s32 	%r493, %r417, %r470, %r493;
$L__BB124_52:
	setp.lt.s32 	%p65, %r189, 3;
	@%p65 bra 	$L__BB124_54;
	shfl.sync.idx.b32	%r418|%p66, %r116, %r44, 4127, -1;
	mad.lo.s32 	%r493, %r418, %r469, %r493;
$L__BB124_54:
	setp.lt.s32 	%p67, %r189, 4;
	@%p67 bra 	$L__BB124_56;
	shfl.sync.idx.b32	%r419|%p68, %r116, %r45, 4127, -1;
	mad.lo.s32 	%r493, %r419, %r468, %r493;
$L__BB124_56:
	setp.lt.s32 	%p69, %r189, 5;
	@%p69 bra 	$L__BB124_58;
	shfl.sync.idx.b32	%r420|%p70, %r116, %r46, 4127, -1;
	mad.lo.s32 	%r493, %r420, %r467, %r493;
$L__BB124_58:
	setp.lt.s32 	%p71, %r189, 6;
	@%p71 bra 	$L__BB124_60;
	shfl.sync.idx.b32	%r421|%p72, %r116, %r47, 4127, -1;
	mad.lo.s32 	%r493, %r421, %r466, %r493;
$L__BB124_60:
	setp.lt.s32 	%p73, %r189, 7;
	@%p73 bra 	$L__BB124_62;
	shfl.sync.idx.b32	%r422|%p74, %r116, %r48, 4127, -1;
	mad.lo.s32 	%r493, %r422, %r465, %r493;
$L__BB124_62:
	setp.lt.s32 	%p75, %r189, 8;
	@%p75 bra 	$L__BB124_64;
	shfl.sync.idx.b32	%r423|%p76, %r116, %r49, 4127, -1;
	mad.lo.s32 	%r493, %r423, %r464, %r493;
$L__BB124_64:
	setp.lt.s32 	%p77, %r189, 9;
	@%p77 bra 	$L__BB124_66;
	shfl.sync.idx.b32	%r424|%p78, %r116, %r50, 4127, -1;
	mad.lo.s32 	%r493, %r424, %r463, %r493;
$L__BB124_66:
	setp.lt.s32 	%p79, %r189, 10;
	@%p79 bra 	$L__BB124_68;
	shfl.sync.idx.b32	%r425|%p80, %r116, %r51, 4127, -1;
	mad.lo.s32 	%r493, %r425, %r462, %r493;
$L__BB124_68:
	setp.lt.s32 	%p81, %r189, 11;
	@%p81 bra 	$L__BB124_70;
	shfl.sync.idx.b32	%r426|%p82, %r116, %r52, 4127, -1;
	mad.lo.s32 	%r493, %r426, %r461, %r493;
$L__BB124_70:
	setp.lt.s32 	%p83, %r189, 12;
	@%p83 bra 	$L__BB124_72;
	shfl.sync.idx.b32	%r427|%p84, %r116, %r53, 4127, -1;
	mad.lo.s32 	%r493, %r427, %r460, %r493;
$L__BB124_72:
	setp.lt.s32 	%p85, %r189, 13;
	@%p85 bra 	$L__BB124_74;
	shfl.sync.idx.b32	%r428|%p86, %r116, %r54, 4127, -1;
	mad.lo.s32 	%r493, %r428, %r459, %r493;
$L__BB124_74:
	setp.lt.s32 	%p87, %r189, 14;
	@%p87 bra 	$L__BB124_76;
	shfl.sync.idx.b32	%r429|%p88, %r116, %r55, 4127, -1;
	mad.lo.s32 	%r493, %r429, %r458, %r493;
$L__BB124_76:
	setp.lt.s32 	%p89, %r189, 15;
	@%p89 bra 	$L__BB124_78;
	shfl.sync.idx.b32	%r430|%p90, %r116, %r56, 4127, -1;
	mad.lo.s32 	%r493, %r430, %r457, %r493;
$L__BB124_78:
	setp.lt.s32 	%p91, %r189, 16;
	@%p91 bra 	$L__BB124_112;
	shfl.sync.idx.b32	%r431|%p92, %r116, %r57, 4127, -1;
	mad.lo.s32 	%r493, %r431, %r456, %r493;
	bra.uni 	$L__BB124_112;
$L__BB124_80:
	setp.lt.s32 	%p45, %r189, 1;
	mov.b32 	%r493, 0;
	@%p45 bra 	$L__BB124_82;
	shl.b32 	%r367, %r14, 2;
	add.s32 	%r368, %r115, %r367;
	ld.shared.u32 	%r369, [%r368];
	mul.lo.s32 	%r493, %r369, %r474;
$L__BB124_82:
	@%p28 bra 	$L__BB124_84;
	shl.b32 	%r370, %r27, 2;
	add.s32 	%r371, %r115, %r370;
	ld.shared.u32 	%r372, [%r371];
	mad.lo.s32 	%r493, %r372, %r470, %r493;
$L__BB124_84:
	@%p29 bra 	$L__BB124_86;
	shl.b32 	%r373, %r28, 2;
	add.s32 	%r374, %r115, %r373;
	ld.shared.u32 	%r375, [%r374];
	mad.lo.s32 	%r493, %r375, %r469, %r493;
$L__BB124_86:
	@%p30 bra 	$L__BB124_88;
	shl.b32 	%r376, %r29, 2;
	add.s32 	%r377, %r115, %r376;
	ld.shared.u32 	%r378, [%r377];
	mad.lo.s32 	%r493, %r378, %r468, %r493;
$L__BB124_88:
	@%p31 bra 	$L__BB124_90;
	shl.b32 	%r379, %r30, 2;
	add.s32 	%r380, %r115, %r379;
	ld.shared.u32 	%r381, [%r380];
	mad.lo.s32 	%r493, %r381, %r467, %r493;
$L__BB124_90:
	@%p32 bra 	$L__BB124_92;
	shl.b32 	%r382, %r31, 2;
	add.s32 	%r383, %r115, %r382;
	ld.shared.u32 	%r384, [%r383];
	mad.lo.s32 	%r493, %r384, %r466, %r493;
$L__BB124_92:
	@%p33 bra 	$L__BB124_94;
	shl.b32 	%r385, %r32, 2;
	add.s32 	%r386, %r115, %r385;
	ld.shared.u32 	%r387, [%r386];
	mad.lo.s32 	%r493, %r387, %r465, %r493;
$L__BB124_94:
	setp.lt.s32 	%p52, %r189, 8;
	@%p52 bra 	$L__BB124_96;
	shl.b32 	%r388, %r33, 2;
	add.s32 	%r389, %r115, %r388;
	ld.shared.u32 	%r390, [%r389];
	mad.lo.s32 	%r493, %r390, %r464, %r493;
$L__BB124_96:
	setp.lt.s32 	%p53, %r189, 9;
	@%p53 bra 	$L__BB124_98;
	shl.b32 	%r391, %r34, 2;
	add.s32 	%r392, %r115, %r391;
	ld.shared.u32 	%r393, [%r392];
	mad.lo.s32 	%r493, %r393, %r463, %r493;
$L__BB124_98:
	setp.lt.s32 	%p54, %r189, 10;
	@%p54 bra 	$L__BB124_100;
	shl.b32 	%r394, %r35, 2;
	add.s32 	%r395, %r115, %r394;
	ld.shared.u32 	%r396, [%r395];
	mad.lo.s32 	%r493, %r396, %r462, %r493;
$L__BB124_100:
	setp.lt.s32 	%p55, %r189, 11;
	@%p55 bra 	$L__BB124_102;
	shl.b32 	%r397, %r36, 2;
	add.s32 	%r398, %r115, %r397;
	ld.shared.u32 	%r399, [%r398];
	mad.lo.s32 	%r493, %r399, %r461, %r493;
$L__BB124_102:
	setp.lt.s32 	%p56, %r189, 12;
	@%p56 bra 	$L__BB124_104;
	shl.b32 	%r400, %r37, 2;
	add.s32 	%r401, %r115, %r400;
	ld.shared.u32 	%r402, [%r401];
	mad.lo.s32 	%r493, %r402, %r460, %r493;
$L__BB124_104:
	setp.lt.s32 	%p57, %r189, 13;
	@%p57 bra 	$L__BB124_106;
	shl.b32 	%r403, %r38, 2;
	add.s32 	%r404, %r115, %r403;
	ld.shared.u32 	%r405, [%r404];
	mad.lo.s32 	%r493, %r405, %r459, %r493;
$L__BB124_106:
	setp.lt.s32 	%p58, %r189, 14;
	@%p58 bra 	$L__BB124_108;
	shl.b32 	%r406, %r39, 2;
	add.s32 	%r407, %r115, %r406;
	ld.shared.u32 	%r408, [%r407];
	mad.lo.s32 	%r493, %r408, %r458, %r493;
$L__BB124_108:
	setp.lt.s32 	%p59, %r189, 15;
	@%p59 bra 	$L__BB124_110;
	shl.b32 	%r409, %r40, 2;
	add.s32 	%r410, %r115, %r409;
	ld.shared.u32 	%r411, [%r410];
	mad.lo.s32 	%r493, %r411, %r457, %r493;
$L__BB124_110:
	setp.lt.s32 	%p60, %r189, 16;
	@%p60 bra 	$L__BB124_112;
	shl.b32 	%r412, %r41, 2;
	add.s32 	%r413, %r115, %r412;
	ld.shared.u32 	%r414, [%r413];
	mad.lo.s32 	%r493, %r414, %r456, %r493;
$L__BB124_112:
	mul.wide.s32 	%rd20, %r490, 4;
	add.s64 	%rd21, %rd2, %rd20;
	ld.local.u32 	%r432, [%rd21];
	add.s32 	%r433, %r432, %r493;
	st.local.u32 	[%rd21], %r433;
	add.s32 	%r491, %r491, %r58;
	add.s32 	%r490, %r490, 1;
	setp.lt.s32 	%p93, %r491, %r15;
	@%p93 bra 	$L__BB124_47;
$L__BB124_113:
	add.s32 	%r473, %r473, %r7;
	add.s32 	%r472, %r472, 1;
	setp.lt.s32 	%p94, %r473, %r6;
	@%p94 bra 	$L__BB124_13;
	ld.local.v2.u32 	{%r455, %r454}, [%rd2];
$L__BB124_115:
	ld.param.u64 	%rd27, [_Z9cuda_gemmIiLi128ELi1ELi1ELi256ELi16ELi16ELi64ELi0ELi0EEviiiPT_S1_S1_iii_param_5];
	cvta.to.global.u64 	%rd22, %rd27;
	bar.sync 	0;
	shl.b32 	%r434, %r6, 7;
	div.s32 	%r435, %r434, %r7;
	shr.s32 	%r436, %r187, 31;
	shr.u32 	%r437, %r436, 24;
	add.s32 	%r438, %r187, %r437;
	shr.s32 	%r439, %r438, 8;
	mul.lo.s32 	%r440, %r439, %r435;
	mad.lo.s32 	%r441, %r6, %r12, %r1;
	mad.lo.s32 	%r442, %r11, %r186, %r441;
	mul.wide.s32 	%rd23, %r442, 4;
	add.s64 	%rd24, %rd22, %rd23;
	st.global.u32 	[%rd24], %r455;
	add.s32 	%r443, %r8, 1;
	setp.lt.u32 	%p95, %r443, 3;
	shl.b32 	%r444, %r8, 7;
	selp.b32 	%r445, %r444, 0, %p95;
	rem.s32 	%r446, 1, %r8;
	add.s32 	%r447, %r442, %r445;
	mad.lo.s32 	%r448, %r446, %r440, %r447;
	mul.wide.s32 	%rd25, %r448, 4;
	add.s64 	%rd26, %rd22, %rd25;
	st.global.u32 	[%rd26], %r454;
$L__BB124_116:
	ret;

}
	// .globl	_Z9cuda_gemmIiLi128ELi1ELi1ELi256ELi16ELi16ELi64ELi0ELi1EEviiiPT_S1_S1_iii
.visible .entry _Z9cuda_gemmIiLi128ELi1ELi1ELi256ELi16ELi16ELi64ELi0ELi1EEviiiPT_S1_S1_iii(
	.param .u32 _Z9cuda_gemmIiLi128ELi1ELi1ELi256ELi16ELi16ELi64ELi0ELi1EEviiiPT_S1_S1_iii_param_0,
	.param .u32 _Z9cuda_gemmIiLi128ELi1ELi1ELi256ELi16ELi16ELi64ELi0ELi1EEviiiPT_S1_S1_iii_param_1,
	.param .u32 _Z9cuda_gemmIiLi128ELi1ELi1ELi256ELi16ELi16ELi64ELi0ELi1EEviiiPT_S1_S1_iii_param_2,
	.param .u64 .ptr .align 1 _Z9cuda_gemmIiLi128ELi1ELi1ELi256ELi16ELi16ELi64ELi0ELi1EEviiiPT_S1_S1_iii_param_3,
	.param .u64 .ptr .align 1 _Z9cuda_gemmIiLi128ELi1ELi1ELi256ELi16ELi16ELi64ELi0ELi1EEviiiPT_S1_S1_iii_param_4,
	.param .u64 .ptr .align 1 _Z9cuda_gemmIiLi128ELi1ELi1ELi256ELi16ELi16ELi64ELi0ELi1EEviiiPT_S1_S1_iii_param_5,
	.param .u32 _Z9cuda_gemmIiLi128ELi1ELi1ELi256ELi16ELi16ELi64ELi0ELi1EEviiiPT_S1_S1_iii_param_6,
	.param .u32 _Z9cuda_gemmIiLi128ELi1ELi1ELi256ELi16ELi16ELi64ELi0ELi1EEviiiPT_S1_S1_iii_param_7,
	.param .u32 _Z9cuda_gemmIiLi128ELi1ELi1ELi256ELi16ELi16ELi64ELi0ELi1EEviiiPT_S1_S1_iii_param_8
)
.maxntid 128
{
	.reg .pred 	%p<44>;
	.reg .b16 	%rs<8>;
	.reg .b32 	%r<345>;
	.reg .b64 	%rd<32>;
	// demoted variable
	.shared .align 128 .b8 _ZZ9cuda_gemmIiLi128ELi1ELi1ELi256ELi16ELi16ELi64ELi0ELi1EEviiiPT_S1_S1_iiiE11kron_fac_sh[1088];
	// demoted variable
	.shared .align 128 .b8 _ZZ9cuda_gemmIiLi128ELi1ELi1ELi256ELi16ELi16ELi64ELi0ELi1EEviiiPT_S1_S1_iiiE3Ash[1024];
	ld.param.u64 	%rd4, [_Z9cuda_gemmIiLi128ELi1ELi1ELi256ELi16ELi16ELi64ELi0ELi1EEviiiPT_S1_S1_iii_param_3];
	ld.param.u64 	%rd5, [_Z9cuda_gemmIiLi128ELi1ELi1ELi256ELi16ELi16ELi64ELi0ELi1EEviiiPT_S1_S1_iii_param_4];
	cvta.to.global.u64 	%rd1, %rd5;
	cvta.to.global.u64 	%rd2, %rd4;
	mov.u32 	%r1, %tid.x;
	mov.u32 	%r2, %ntid.x;
	add.s32 	%r64, %r1, %r2;
	cvt.u16.u32 	%rs3, %r64;
	not.b16 	%rs4, %rs3;
	and.b16  	%rs5, %rs4, 255;
	cvt.u16.u32 	%rs6, %r2;
	and.b16  	%rs7, %rs6, 255;
	div.u16 	%rs1, %rs5, %rs7;
	and.b16  	%rs2, %rs1, 3;
	setp.eq.s16 	%p1, %rs2, 2;
	mov.u32 	%r329, %r1;
	@%p1 bra 	$L__BB125_3;
	cvt.u32.u16 	%r3, %rs2;
	mov.b32 	%r328, 0;
	mov.u32 	%r68, _ZZ9cuda_gemmIiLi128ELi1ELi1ELi256ELi16ELi16ELi64ELi0ELi1EEviiiPT_S1_S1_iiiE11kron_fac_sh;
	mov.u32 	%r329, %r1;
$L__BB125_2:
	.pragma "nounroll";
	mul.wide.u32 	%rd6, %r329, 4;
	add.s64 	%rd7, %rd1, %rd6;
	ld.global.u32 	%r66, [%rd7];
	and.b32  	%r67, %r329, 15;
	mad.lo.s32 	%r69, %r67, 68, %r68;
	shr.u32 	%r70, %r329, 2;
	and.b32  	%r71, %r70, 1073741820;
	add.s32 	%r72, %r69, %r71;
	st.shared.u32 	[%r72], %r66;
	add.s32 	%r329, %r329, %r2;
	add.s32 	%r328, %r328, 1;
	xor.b32  	%r73, %r328, %r3;
	setp.ne.s32 	%p2, %r73, 2;
	@%p2 bra 	$L__BB125_2;
$L__BB125_3:
	setp.lt.u16 	%p3, %rs1, 2;
	@%p3 bra 	$L__BB125_6;
	shl.b32 	%r74, %r2, 1;
	add.s32 	%r332, %r329, %r74;
	shl.b32 	%r10, %r2, 2;
	mad.lo.s32 	%r331, %r2, 3, %r329;
	add.s32 	%r330, %r2, %r329;
$L__BB125_5:
	mul.wide.u32 	%rd8, %r329, 4;
	add.s64 	%rd9, %rd1, %rd8;
	ld.global.u32 	%r75, [%rd9];
	and.b32  	%r76, %r329, 15;
	mov.u32 	%r77, _ZZ9cuda_gemmIiLi128ELi1ELi1ELi256ELi16ELi16ELi64ELi0ELi1EEviiiPT_S1_S1_iiiE11kron_fac_sh;
	mad.lo.s32 	%r78, %r76, 68, %r77;
	shr.u32 	%r79, %r329, 2;
	and.b32  	%r80, %r79, 1073741820;
	add.s32 	%r81, %r78, %r80;
	st.shared.u32 	[%r81], %r75;
	add.s32 	%r82, %r329, %r2;
	mul.wide.u32 	%rd10, %r330, 4;
	add.s64 	%rd11, %rd1, %rd10;
	ld.global.u32 	%r83, [%rd11];
	and.b32  	%r84, %r330, 15;
	mad.lo.s32 	%r85, %r84, 68, %r77;
	shr.u32 	%r86, %r330, 2;
	and.b32  	%r87, %r86, 1073741820;
	add.s32 	%r88, %r85, %r87;
	st.shared.u32 	[%r88], %r83;
	add.s32 	%r89, %r82, %r2;
	mul.wide.u32 	%rd12, %r332, 4;
	add.s64 	%rd13, %rd1, %rd12;
	ld.global.u32 	%r90, [%rd13];
	and.b32  	%r91, %r332, 15;
	mad.lo.s32 	%r92, %r91, 68, %r77;
	shr.u32 	%r93, %r332, 2;
	and.b32  	%r94, %r93, 1073741820;
	add.s32 	%r95, %r92, %r94;
	st.shared.u32 	[%r95], %r90;
	add.s32 	%r96, %r89, %r2;
	mul.wide.u32 	%rd14, %r331, 4;
	add.s64 	%rd15, %rd1, %rd14;
	ld.global.u32 	%r97, [%rd15];
	and.b32  	%r98, %r331, 15;
	mad.lo.s32 	%r99, %r98, 68, %r77;
	shr.u32 	%r100, %r331, 2;
	and.b32  	%r101, %r100, 1073741820;
	add.s32 	%r102, %r99, %r101;
	st.shared.u32 	[%r102], %r97;
	add.s32 	%r329, %r96, %r2;
	add.s32 	%r332, %r332, %r10;
	add.s32 	%r331, %r331, %r10;
	add.s32 	%r330, %r330, %r10;
	setp.lt.u32 	%p4, %r329, 256;
	@%p4 bra 	$L__BB125_5;
$L__BB125_6:
	mov.u32 	%r21, %ctaid.y;
	mov.u32 	%r103, %nctaid.y;
	setp.ge.u32 	%p5, %r21, %r103;
	@%p5 bra 	$L__BB125_15;
	mov.u32 	%r22, %ctaid.x;
	setp.gt.u32 	%p6, %r1, 63;
	shl.b32 	%r23, %r2, 2;
	@%p6 bra 	$L__BB125_14;
	ld.param.u32 	%r325, [_Z9cuda_gemmIiLi128ELi1ELi1ELi256ELi16ELi16ELi64ELi0ELi1EEviiiPT_S1_S1_iii_param_2];
	shl.b32 	%r24, %r22, 8;
	shl.b32 	%r338, %r1, 2;
	mul.lo.s32 	%r26, %r21, %r325;
	add.s32 	%r104, %r338, %r23;
	max.u32 	%r105, %r104, 256;
	setp.lt.u32 	%p7, %r104, 256;
	selp.u32 	%r106, 1, 0, %p7;
	add.s32 	%r107, %r104, %r106;
	sub.s32 	%r108, %r105, %r107;
	div.u32 	%r109, %r108, %r23;
	add.s32 	%r27, %r109, %r106;
	and.b32  	%r110, %r27, 3;
	setp.eq.s32 	%p8, %r110, 3;
	@%p8 bra 	$L__BB125_11;
	shl.b32 	%r111, %r1, 4;
	mov.u32 	%r112, _ZZ9cuda_gemmIiLi128ELi1ELi1ELi256ELi16ELi16ELi64ELi0ELi1EEviiiPT_S1_S1_iiiE3Ash;
	add.s32 	%r336, %r112, %r111;
	shl.b32 	%r29, %r2, 4;
	add.s32 	%r113, %r26, %r24;
	add.s32 	%r335, %r113, %r338;
	add.s32 	%r114, %r27, 1;
	and.b32  	%r115, %r114, 3;
	neg.s32 	%r334, %r115;
$L__BB125_10:
	.pragma "nounroll";
	mul.wide.s32 	%rd16, %r335, 4;
	add.s64 	%rd17, %rd2, %rd16;
	ld.global.v4.u32 	{%r116, %r117, %r118, %r119}, [%rd17];
	st.shared.v4.u32 	[%r336], {%r116, %r117, %r118, %r119};
	add.s32 	%r338, %r338, %r23;
	add.s32 	%r336, %r336, %r29;
	add.s32 	%r335, %r335, %r23;
	add.s32 	%r334, %r334, 1;
	setp.ne.s32 	%p9, %r334, 0;
	@%p9 bra 	$L__BB125_10;
$L__BB125_11:
	setp.lt.u32 	%p10, %r27, 3;
	@%p10 bra 	$L__BB125_14;
	add.s32 	%r120, %r338, %r26;
	add.s32 	%r339, %r120, %r24;
	mad.lo.s32 	%r343, %r2, 12, %r339;
	shl.b32 	%r43, %r2, 4;
	shl.b32 	%r121, %r2, 3;
	add.s32 	%r342, %r339, %r121;
	add.s32 	%r341, %r339, %r23;
	mul.lo.s32 	%r46, %r2, 48;
	shl.b32 	%r122, %r338, 2;
	mov.u32 	%r123, _ZZ9cuda_gemmIiLi128ELi1ELi1ELi256ELi16ELi16ELi64ELi0ELi1EEviiiPT_S1_S1_iiiE3Ash;
	add.s32 	%r340, %r123, %r122;
	shl.b32 	%r48, %r2, 6;
	shl.b32 	%r49, %r2, 5;
$L__BB125_13:
	mul.wide.s32 	%rd18, %r343, 4;
	add.s64 	%rd19, %rd2, %rd18;
	mul.wide.s32 	%rd20, %r342, 4;
	add.s64 	%rd21, %rd2, %rd20;
	mul.wide.s32 	%rd22, %r341, 4;
	add.s64 	%rd23, %rd2, %rd22;
	mul.wide.s32 	%rd24, %r339, 4;
	add.s64 	%rd25, %rd2, %rd24;
	ld.global.v4.u32 	{%r124, %r125, %r126, %r127}, [%rd25];
	st.shared.v4.u32 	[%r340], {%r124, %r125, %r126, %r127};
	add.s32 	%r128, %r338, %r23;
	ld.global.v4.u32 	{%r129, %r130, %r131, %r132}, [%rd23];
	add.s32 	%r133, %r340, %r43;
	st.shared.v4.u32 	[%r133], {%r129, %r130, %r131, %r132};
	add.s32 	%r134, %r128, %r23;
	ld.global.v4.u32 	{%r135, %r136, %r137, %r138}, [%rd21];
	add.s32 	%r139, %r340, %r49;
	st.shared.v4.u32 	[%r139], {%r135, %r136, %r137, %r138};
	add.s32 	%r140, %r134, %r23;
	ld.global.v4.u32 	{%r141, %r142, %r143, %r144}, [%rd19];
	add.s32 	%r145, %r340, %r46;
	st.shared.v4.u32 	[%r145], {%r141, %r142, %r143, %r144};
	add.s32 	%r338, %r140, %r23;
	add.s32 	%r343, %r343, %r43;
	add.s32 	%r342, %r342, %r43;
	add.s32 	%r341, %r341, %r43;
	add.s32 	%r340, %r340, %r48;
	add.s32 	%r339, %r339, %r43;
	setp.lt.u32 	%p11, %r338, 256;
	@%p11 bra 	$L__BB125_13;
$L__BB125_14:
	ld.param.u64 	%rd31, [_Z9cuda_gemmIiLi128ELi1ELi1ELi256ELi16ELi16ELi64ELi0ELi1EEviiiPT_S1_S1_iii_param_5];
	ld.param.u32 	%r326, [_Z9cuda_gemmIiLi128ELi1ELi1ELi256ELi16ELi16ELi64ELi0ELi1EEviiiPT_S1_S1_iii_param_2];
	ld.param.u32 	%r324, [_Z9cuda_gemmIiLi128ELi1ELi1ELi256ELi16ELi16ELi64ELi0ELi1EEviiiPT_S1_S1_iii_param_1];
	and.b32  	%r146, %r1, 15;
	shl.b32 	%r147, %r1, 4;
	and.b32  	%r148, %r147, 240;
	cvta.to.global.u64 	%rd26, %rd31;
	bar.sync 	0;
	mov.u32 	%r149, _ZZ9cuda_gemmIiLi128ELi1ELi1ELi256ELi16ELi16ELi64ELi0ELi1EEviiiPT_S1_S1_iiiE3Ash;
	mad.lo.s32 	%r150, %r146, 68, %r149;
	ld.shared.u32 	%r151, [%r150];
	add.s32 	%r152, %r1, 1;
	and.b32  	%r153, %r152, 15;
	or.b32  	%r154, %r148, %r153;
	shl.b32 	%r155, %r154, 2;
	add.s32 	%r156, %r149, %r155;
	ld.shared.u32 	%r157, [%r156];
	add.s32 	%r158, %r1, 2;
	and.b32  	%r159, %r158, 15;
	or.b32  	%r160, %r148, %r159;
	shl.b32 	%r161, %r160, 2;
	add.s32 	%r162, %r149, %r161;
	ld.shared.u32 	%r163, [%r162];
	add.s32 	%r164, %r1, 3;
	and.b32  	%r165, %r164, 15;
	or.b32  	%r166, %r148, %r165;
	shl.b32 	%r167, %r166, 2;
	add.s32 	%r168, %r149, %r167;
	ld.shared.u32 	%r169, [%r168];
	add.s32 	%r170, %r1, 4;
	and.b32  	%r171, %r170, 15;
	or.b32  	%r172, %r148, %r171;
	shl.b32 	%r173, %r172, 2;
	add.s32 	%r174, %r149, %r173;
	ld.shared.u32 	%r175, [%r174];
	add.s32 	%r176, %r1, 5;
	and.b32  	%r177, %r176, 15;
	or.b32  	%r178, %r148, %r177;
	shl.b32 	%r179, %r178, 2;
	add.s32 	%r180, %r149, %r179;
	ld.shared.u32 	%r181, [%r180];
	add.s32 	%r182, %r1, 6;
	and.b32  	%r183, %r182, 15;
	or.b32  	%r184, %r148, %r183;
	shl.b32 	%r185, %r184, 2;
	add.s32 	%r186, %r149, %r185;
	ld.shared.u32 	%r187, [%r186];
	add.s32 	%r188, %r1, 7;
	and.b32  	%r189, %r188, 15;
	or.b32  	%r190, %r148, %r189;
	shl.b32 	%r191, %r190, 2;
	add.s32 	%r192, %r149, %r191;
	ld.shared.u32 	%r193, [%r192];
	xor.b32  	%r194, %r146, 8;
	or.b32  	%r195, %r148, %r194;
	shl.b32 	%r196, %r195, 2;
	add.s32 	%r197, %r149, %r196;
	ld.shared.u32 	%r198, [%r197];
	add.s32 	%r199, %r1, 9;
	and.b32  	%r200, %r199, 15;
	or.b32  	%r201, %r148, %r200;
	shl.b32 	%r202, %r201, 2;
	add.s32 	%r203, %r149, %r202;
	ld.shared.u32 	%r204, [%r203];
	add.s32 	%r205, %r1, 10;
	and.b32  	%r206, %r205, 15;
	or.b32  	%r207, %r148, %r206;
	shl.b32 	%r208, %r207, 2;
	add.s32 	%r209, %r149, %r208;
	ld.shared.u32 	%r210, [%r209];
	add.s32 	%r211, %r1, 11;
	and.b32  	%r212, %r211, 15;
	or.b32  	%r213, %r148, %r212;
	shl.b32 	%r214, %r213, 2;
	add.s32 	%r215, %r149, %r214;
	ld.shared.u32 	%r216, [%r215];
	add.s32 	%r217, %r1, 12;
	and.b32  	%r218, %r217, 15;
	or.b32  	%r219, %r148, %r218;
	shl.b32 	%r220, %r219, 2;
	add.s32 	%r221, %r149, %r220;
	ld.shared.u32 	%r222, [%r221];
	add.s32 	%r223, %r1, 13;
	and.b32  	%r224, %r223, 15;
	or.b32  	%r225, %r148, %r224;
	shl.b32 	%r226, %r225, 2;
	add.s32 	%r227, %r149, %r226;
	ld.shared.u32 	%r228, [%r227];
	add.s32 	%r229, %r1, 14;
	and.b32  	%r230, %r229, 15;
	or.b32  	%r231, %r148, %r230;
	shl.b32 	%r232, %r231, 2;
	add.s32 	%r233, %r149, %r232;
	ld.shared.u32 	%r234, [%r233];
	add.s32 	%r235, %r1, -1;
	and.b32  	%r236, %r235, 15;
	or.b32  	%r237, %r148, %r236;
	shl.b32 	%r238, %r237, 2;
	add.s32 	%r239, %r149, %r238;
	ld.shared.u32 	%r240, [%r239];
	shr.u32 	%r241, %r1, 4;
	shl.b32 	%r242, %r1, 2;
	and.b32  	%r243, %r242, 60;
	mov.u32 	%r244, _ZZ9cuda_gemmIiLi128ELi1ELi1ELi256ELi16ELi16ELi64ELi0ELi1EEviiiPT_S1_S1_iiiE11kron_fac_sh;
	add.s32 	%r245, %r244, %r243;
	mad.lo.s32 	%r246, %r241, 68, %r245;
	ld.shared.u32 	%r247, [%r246];
	shfl.sync.idx.b32	%r248|%p12, %r247, %r146, 4127, -1;
	mul.lo.s32 	%r249, %r248, %r151;
	shfl.sync.idx.b32	%r250|%p13, %r247, %r153, 4127, -1;
	mad.lo.s32 	%r251, %r250, %r157, %r249;
	shfl.sync.idx.b32	%r252|%p14, %r247, %r159, 4127, -1;
	mad.lo.s32 	%r253, %r252, %r163, %r251;
	shfl.sync.idx.b32	%r254|%p15, %r247, %r165, 4127, -1;
	mad.lo.s32 	%r255, %r254, %r169, %r253;
	shfl.sync.idx.b32	%r256|%p16, %r247, %r171, 4127, -1;
	mad.lo.s32 	%r257, %r256, %r175, %r255;
	shfl.sync.idx.b32	%r258|%p17, %r247, %r177, 4127, -1;
	mad.lo.s32 	%r259, %r258, %r181, %r257;
	shfl.sync.idx.b32	%r260|%p18, %r247, %r183, 4127, -1;
	mad.lo.s32 	%r261, %r260, %r187, %r259;
	shfl.sync.idx.b32	%r262|%p19, %r247, %r189, 4127, -1;
	mad.lo.s32 	%r263, %r262, %r193, %r261;
	shfl.sync.idx.b32	%r264|%p20, %r247, %r194, 4127, -1;
	mad.lo.s32 	%r265, %r264, %r198, %r263;
	shfl.sync.idx.b32	%r266|%p21, %r247, %r200, 4127, -1;
	mad.lo.s32 	%r267, %r266, %r204, %r265;
	shfl.sync.idx.b32	%r268|%p22, %r247, %r206, 4127, -1;
	mad.lo.s32 	%r269, %r268, %r210, %r267;
	shfl.sync.idx.b32	%r270|%p23, %r247, %r212, 4127, -1;
	mad.lo.s32 	%r271, %r270, %r216, %r269;
	shfl.sync.idx.b32	%r272|%p24, %r247, %r218, 4127, -1;
	mad.lo.s32 	%r273, %r272, %r222, %r271;
	shfl.sync.idx.b32	%r274|%p25, %r247, %r224, 4127, -1;
	mad.lo.s32 	%r275, %r274, %r228, %r273;
	shfl.sync.idx.b32	%r276|%p26, %r247, %r230, 4127, -1;
	mad.lo.s32 	%r277, %r276, %r234, %r275;
	shfl.sync.idx.b32	%r278|%p27, %r247, %r236, 4127, -1;
	mad.lo.s32 	%r279, %r278, %r240, %r277;
	ld.shared.u32 	%r280, [%r246+544];
	shfl.sync.idx.b32	%r281|%p28, %r280, %r146, 4127, -1;
	mul.lo.s32 	%r282, %r281, %r151;
	shfl.sync.idx.b32	%r283|%p29, %r280, %r153, 4127, -1;
	mad.lo.s32 	%r284, %r283, %r157, %r282;
	shfl.sync.idx.b32	%r285|%p30, %r280, %r159, 4127, -1;
	mad.lo.s32 	%r286, %r285, %r163, %r284;
	shfl.sync.idx.b32	%r287|%p31, %r280, %r165, 4127, -1;
	mad.lo.s32 	%r288, %r287, %r169, %r286;
	shfl.sync.idx.b32	%r289|%p32, %r280, %r171, 4127, -1;
	mad.lo.s32 	%r290, %r289, %r175, %r288;
	shfl.sync.idx.b32	%r291|%p33, %r280, %r177, 4127, -1;
	mad.lo.s32 	%r292, %r291, %r181, %r290;
	shfl.sync.idx.b32	%r293|%p34, %r280, %r183, 4127, -1;
	mad.lo.s32 	%r294, %r293, %r187, %r292;
	shfl.sync.idx.b32	%r295|%p35, %r280, %r189, 4127, -1;
	mad.lo.s32 	%r296, %r295, %r193, %r294;
	shfl.sync.idx.b32	%r297|%p36, %r280, %r194, 4127, -1;
	mad.lo.s32 	%r298, %r297, %r198, %r296;
	shfl.sync.idx.b32	%r299|%p37, %r280, %r200, 4127, -1;
	mad.lo.s32 	%r300, %r299, %r204, %r298;
	shfl.sync.idx.b32	%r301|%p38, %r280, %r206, 4127, -1;
	mad.lo.s32 	%r302, %r301, %r210, %r300;
	shfl.sync.idx.b32	%r303|%p39, %r280, %r212, 4127, -1;
	mad.lo.s32 	%r304, %r303, %r216, %r302;
	shfl.sync.idx.b32	%r305|%p40, %r280, %r218, 4127, -1;
	mad.lo.s32 	%r306, %r305, %r222, %r304;
	shfl.sync.idx.b32	%r307|%p41, %r280, %r224, 4127, -1;
	mad.lo.s32 	%r308, %r307, %r228, %r306;
	shfl.sync.idx.b32	%r309|%p42, %r280, %r230, 4127, -1;
	mad.lo.s32 	%r310, %r309, %r234, %r308;
	shfl.sync.idx.b32	%r311|%p43, %r280, %r236, 4127, -1;
	mad.lo.s32 	%r312, %r311, %r240, %r310;
	bar.sync 	0;
	mov.u32 	%r313, %ctaid.y;
	mov.u32 	%r314, %ctaid.x;
	shl.b32 	%r315, %r314, 4;
	add.s32 	%r316, %r315, %r1;
	mad.lo.s32 	%r317, %r313, %r324, %r316;
	mul.wide.s32 	%rd27, %r317, 4;
	add.s64 	%rd28, %rd26, %rd27;
	st.global.u32 	[%rd28], %r279;
	shr.s32 	%r318, %r326, 31;
	shr.u32 	%r319, %r318, 24;
	add.s32 	%r320, %r326, %r319;
	shr.s32 	%r321, %r320, 8;
	shl.b32 	%r322, %r321, 7;
	add.s32 	%r323, %r317, %r322;
	mul.wide.s32 	%rd29, %r323, 4;
	add.s64 	%rd30, %rd26, %rd29;
	st.global.u32 	[%rd30], %r312;
$L__BB125_15:
	ret;

}
	// .globl	_Z9cuda_gemmIiLi128ELi1ELi1ELi256ELi16ELi16ELi64ELi1ELi0EEviiiPT_S1_S1_iii
.visible .entry _Z9cuda_gemmIiLi128ELi1ELi1ELi256ELi16ELi16ELi64ELi1ELi0EEviiiPT_S1_S1_iii(
	.param .u32 _Z9cuda_gemmIiLi128ELi1ELi1ELi256ELi16ELi16ELi64ELi1ELi0EEviiiPT_S1_S1_iii_param_0,
	.param .u32 _Z9cuda_gemmIiLi128ELi1ELi1ELi256ELi16ELi16ELi64ELi1ELi0EEviiiPT_S1_S1_iii_param_1,
	.param .u32 _Z9cuda_gemmIiLi128ELi1ELi1ELi256ELi16ELi16ELi64ELi1ELi0EEviiiPT_S1_S1_iii_param_2,
	.param .u64 .ptr .align 1 _Z9cuda_gemmIiLi128ELi1ELi1ELi256ELi16ELi16ELi64ELi1ELi0EEviiiPT_S1_S1_iii_param_3,
	.param .u64 .ptr .align 1 _Z9cuda_gemmIiLi128ELi1ELi1ELi256ELi16ELi16ELi64ELi1ELi0EEviiiPT_S1_S1_iii_param_4,
	.param .u64 .ptr .align 1 _Z9cuda_gemmIiLi128ELi1ELi1ELi256ELi16ELi16ELi64ELi1ELi0EEviiiPT_S1_S1_iii_param_5,
	.param .u32 _Z9cuda_gemmIiLi128ELi1ELi1ELi256ELi16ELi16ELi64ELi1ELi0EEviiiPT_S1_S1_iii_param_6,
	.param .u32 _Z9cuda_gemmIiLi128ELi1ELi1ELi256ELi16ELi16ELi64ELi1ELi0EEviiiPT_S1_S1_iii_param_7,
	.param .u32 _Z9cuda_gemmIiLi128ELi1ELi1ELi256ELi16ELi16ELi64ELi1ELi0EEviiiPT_S1_S1_iii_param_8
)
.maxntid 128
{
	.local .align 8 .b8 	__local_depot126[8];
	.reg .b64 	%SP;
	.reg .b64 	%SPL;
	.reg .pred 	%p<96>;
	.reg .b16 	%rs<4>;
	.reg .b32 	%r<526>;
	.reg .b64 	%rd<28>;
	// demoted variable
	.shared .align 128 .b8 _ZZ9cuda_gemmIiLi128ELi1ELi1ELi256ELi16ELi16ELi64ELi1ELi0EEviiiPT_S1_S1_iiiE11kron_fac_sh[1088];
	// demoted variable
	.shared .align 128 .b8 _ZZ9cuda_gemmIiLi128ELi1ELi1ELi256ELi16ELi16ELi64ELi1ELi0EEviiiPT_S1_S1_iiiE3Ash[1024];
	mov.u64 	%SPL, __local_depot126;
	ld.param.u64 	%rd6, [_Z9cuda_gemmIiLi128ELi1ELi1ELi256ELi16ELi16ELi64ELi1ELi0EEviiiPT_S1_S1_iii_param_3];
	ld.param.u64 	%rd4, [_Z9cuda_gemmIiLi128ELi1ELi1ELi256ELi16ELi16ELi64ELi1ELi0EEviiiPT_S1_S1_iii_param_4];
	ld.param.u32 	%r181, [_Z9cuda_gemmIiLi128ELi1ELi1ELi256ELi16ELi16ELi64ELi1ELi0EEviiiPT_S1_S1_iii_param_6];
	ld.param.u32 	%r182, [_Z9cuda_gemmIiLi128ELi1ELi1ELi256ELi16ELi16ELi64ELi1ELi0EEviiiPT_S1_S1_iii_param_7];
	cvta.to.global.u64 	%rd1, %rd6;
	add.u64 	%rd2, %SPL, 0;
	mov.u32 	%r1, %tid.x;
	mul.lo.s32 	%r2, %r182, %r181;
	setp.ge.u32 	%p1, %r1, %r2;
	@%p1 bra 	$L__BB126_3;
	mov.u32 	%r3, %ntid.x;
	cvta.to.global.u64 	%rd3, %rd4;
	mov.u32 	%r185, _ZZ9cuda_gemmIiLi128ELi1ELi1ELi256ELi16ELi16ELi64ELi1ELi0EEviiiPT_S1_S1_iiiE11kron_fac_sh;
	mov.u32 	%r452, %r1;
$L__BB126_2:
	mul.wide.u32 	%rd8, %r452, 4;
	add.s64 	%rd9, %rd3, %rd8;
	ld.global.u32 	%r183, [%rd9];
	rem.u32 	%r184, %r452, %r181;
	mad.lo.s32 	%r186, %r184, 68, %r185;
	div.u32 	%r187, %r452, %r182;
	shl.b32 	%r188, %r187, 2;
	add.s32 	%r189, %r186, %r188;
	st.shared.u32 	[%r189], %r183;
	add.s32 	%r452, %r452, %r3;
	setp.lt.u32 	%p2, %r452, %r2;
	@%p2 bra 	$L__BB126_2;
$L__BB126_3:
	div.s32 	%r6, 256, %r182;
	min.s32 	%r7, %r6, 128;
	cvt.u16.u32 	%rs1, %r7;
	div.s16 	%rs2, 128, %rs1;
	cvt.s32.s16 	%r8, %rs2;
	div.s16 	%rs3, 16, %rs2;
	cvt.s32.s16 	%r9, %rs3;
	div.u32 	%r11, %r1, %r7;
	mul.lo.s32 	%r190, %r11, %r7;
	sub.s32 	%r10, %r1, %r190;
	mov.u32 	%r12, %ctaid.y;
	mov.u32 	%r191, %nctaid.y;
	setp.ge.u32 	%p3, %r12, %r191;
	@%p3 bra 	$L__BB126_116;
	setp.gt.u32 	%p4, %r1, 63;
	mov.u32 	%r192, %ntid.x;
	shl.b32 	%r13, %r192, 2;
	and.b32  	%r14, %r10, 15;
	min.s32 	%r15, %r181, 16;
	mov.b32 	%r193, 0;
	st.local.v2.u32 	[%rd2], {%r193, %r193};
	@%p4 bra 	$L__BB126_11;
	shl.b32 	%r455, %r1, 2;
	shl.b32 	%r17, %r12, 8;
	add.s32 	%r194, %r455, %r13;
	max.u32 	%r195, %r194, 256;
	setp.lt.u32 	%p5, %r194, 256;
	selp.u32 	%r196, 1, 0, %p5;
	add.s32 	%r197, %r194, %r196;
	sub.s32 	%r198, %r195, %r197;
	div.u32 	%r199, %r198, %r13;
	add.s32 	%r18, %r199, %r196;
	and.b32  	%r200, %r18, 3;
	setp.eq.s32 	%p6, %r200, 3;
	@%p6 bra 	$L__BB126_8;
	add.s32 	%r202, %r18, 1;
	and.b32  	%r19, %r202, 3;
	mov.b32 	%r454, 0;
$L__BB126_7:
	.pragma "nounroll";
	add.s32 	%r203, %r17, %r455;
	mul.wide.u32 	%rd10, %r203, 4;
	add.s64 	%rd11, %rd1, %rd10;
	ld.global.v4.u32 	{%r204, %r205, %r206, %r207}, [%rd11];
	shl.b32 	%r208, %r455, 2;
	mov.u32 	%r209, _ZZ9cuda_gemmIiLi128ELi1ELi1ELi256ELi16ELi16ELi64ELi1ELi0EEviiiPT_S1_S1_iiiE3Ash;
	add.s32 	%r210, %r209, %r208;
	st.shared.v4.u32 	[%r210], {%r204, %r205, %r206, %r207};
	add.s32 	%r455, %r455, %r13;
	add.s32 	%r454, %r454, 1;
	setp.ne.s32 	%p7, %r454, %r19;
	@%p7 bra 	$L__BB126_7;
$L__BB126_8:
	setp.lt.u32 	%p8, %r18, 3;
	@%p8 bra 	$L__BB126_11;
	mov.u32 	%r217, _ZZ9cuda_gemmIiLi128ELi1ELi1ELi256ELi16ELi16ELi64ELi1ELi0EEviiiPT_S1_S1_iiiE3Ash;
	shl.b32 	%r225, %r13, 2;
$L__BB126_10:
	add.s32 	%r211, %r17, %r455;
	mul.wide.s32 	%rd12, %r211, 4;
	add.s64 	%rd13, %rd1, %rd12;
	ld.global.v4.u32 	{%r212, %r213, %r214, %r215}, [%rd13];
	shl.b32 	%r216, %r455, 2;
	add.s32 	%r218, %r217, %r216;
	st.shared.v4.u32 	[%r218], {%r212, %r213, %r214, %r215};
	add.s32 	%r219, %r455, %r13;
	add.s32 	%r220, %r17, %r219;
	mul.wide.s32 	%rd14, %r220, 4;
	add.s64 	%rd15, %rd1, %rd14;
	ld.global.v4.u32 	{%r221, %r222, %r223, %r224}, [%rd15];
	add.s32 	%r226, %r218, %r225;
	st.shared.v4.u32 	[%r226], {%r221, %r222, %r223, %r224};
	add.s32 	%r227, %r219, %r13;
	add.s32 	%r228, %r17, %r227;
	mul.wide.s32 	%rd16, %r228, 4;
	add.s64 	%rd17, %rd1, %rd16;
	ld.global.v4.u32 	{%r229, %r230, %r231, %r232}, [%rd17];
	add.s32 	%r233, %r226, %r225;
	st.shared.v4.u32 	[%r233], {%r229, %r230, %r231, %r232};
	add.s32 	%r234, %r227, %r13;
	add.s32 	%r235, %r17, %r234;
	mul.wide.s32 	%rd18, %r235, 4;
	add.s64 	%rd19, %rd1, %rd18;
	ld.global.v4.u32 	{%r236, %r237, %r238, %r239}, [%rd19];
	add.s32 	%r240, %r233, %r225;
	st.shared.v4.u32 	[%r240], {%r236, %r237, %r238, %r239};
	add.s32 	%r455, %r234, %r13;
	setp.lt.u32 	%p9, %r455, 256;
	@%p9 bra 	$L__BB126_10;
$L__BB126_11:
	setp.lt.s32 	%p10, %r6, 1;
	bar.sync 	0;
	mov.b32 	%r457, 0;
	mov.u32 	%r458, %r457;
	@%p10 bra 	$L__BB126_115;
	add.s32 	%r244, %r10, 1;
	and.b32  	%r27, %r244, 15;
	add.s32 	%r245, %r10, 2;
	and.b32  	%r28, %r245, 15;
	add.s32 	%r246, %r10, 3;
	and.b32  	%r29, %r246, 15;
	add.s32 	%r247, %r10, 4;
	and.b32  	%r30, %r247, 15;
	add.s32 	%r248, %r10, 9;
	and.b32  	%r31, %r248, 15;
	add.s32 	%r249, %r10, 10;
	and.b32  	%r32, %r249, 15;
	add.s32 	%r250, %r10, 11;
	and.b32  	%r33, %r250, 15;
	add.s32 	%r251, %r10, 12;
	and.b32  	%r34, %r251, 15;
	add.s32 	%r252, %r10, 13;
	and.b32  	%r35, %r252, 15;
	add.s32 	%r253, %r10, 14;
	and.b32  	%r36, %r253, 15;
	add.s32 	%r254, %r10, -1;
	and.b32  	%r37, %r254, 15;
	setp.lt.s32 	%p11, %r14, %r182;
	selp.b32 	%r255, 0, %r182, %p11;
	sub.s32 	%r38, %r14, %r255;
	add.s32 	%r256, %r14, 1;
	setp.lt.s32 	%p12, %r256, %r182;
	selp.b32 	%r257, 0, %r182, %p12;
	sub.s32 	%r39, %r256, %r257;
	add.s32 	%r258, %r14, 2;
	setp.lt.s32 	%p13, %r258, %r182;
	selp.b32 	%r259, 0, %r182, %p13;
	sub.s32 	%r40, %r258, %r259;
	add.s32 	%r260, %r14, 3;
	setp.lt.s32 	%p14, %r260, %r182;
	selp.b32 	%r261, 0, %r182, %p14;
	sub.s32 	%r41, %r260, %r261;
	add.s32 	%r262, %r14, 4;
	setp.lt.s32 	%p15, %r262, %r182;
	selp.b32 	%r263, 0, %r182, %p15;
	sub.s32 	%r42, %r262, %r263;
	add.s32 	%r264, %r14, 5;
	setp.lt.s32 	%p16, %r264, %r182;
	selp.b32 	%r265, 0, %r182, %p16;
	sub.s32 	%r43, %r264, %r265;
	add.s32 	%r266, %r14, 6;
	setp.lt.s32 	%p17, %r266, %r182;
	selp.b32 	%r267, 0, %r182, %p17;
	sub.s32 	%r44, %r266, %r267;
	add.s32 	%r268, %r14, 7;
	setp.lt.s32 	%p18, %r268, %r182;
	selp.b32 	%r269, 0, %r182, %p18;
	sub.s32 	%r45, %r268, %r269;
	add.s32 	%r270, %r14, 8;
	setp.lt.s32 	%p19, %r270, %r182;
	selp.b32 	%r271, 0, %r182, %p19;
	sub.s32 	%r46, %r270, %r271;
	add.s32 	%r272, %r14, 9;
	setp.lt.s32 	%p20, %r272, %r182;
	selp.b32 	%r273, 0, %r182, %p20;
	sub.s32 	%r47, %r272, %r273;
	add.s32 	%r274, %r14, 10;
	setp.lt.s32 	%p21, %r274, %r182;
	selp.b32 	%r275, 0, %r182, %p21;
	sub.s32 	%r48, %r274, %r275;
	add.s32 	%r276, %r14, 11;
	setp.lt.s32 	%p22, %r276, %r182;
	selp.b32 	%r277, 0, %r182, %p22;
	sub.s32 	%r49, %r276, %r277;
	add.s32 	%r278, %r14, 12;
	setp.lt.s32 	%p23, %r278, %r182;
	selp.b32 	%r279, 0, %r182, %p23;
	sub.s32 	%r50, %r278, %r279;
	add.s32 	%r280, %r14, 13;
	setp.lt.s32 	%p24, %r280, %r182;
	selp.b32 	%r281, 0, %r182, %p24;
	sub.s32 	%r51, %r280, %r281;
	add.s32 	%r282, %r14, 14;
	setp.lt.s32 	%p25, %r282, %r182;
	selp.b32 	%r283, 0, %r182, %p25;
	sub.s32 	%r52, %r282, %r283;
	add.s32 	%r284, %r14, 15;
	setp.lt.s32 	%p26, %r284, %r182;
	selp.b32 	%r285, 0, %r182, %p26;
	sub.s32 	%r53, %r284, %r285;
	mov.b32 	%r475, 0;
	mov.u32 	%r476, %r475;
$L__BB126_13:
	setp.gt.s32 	%p27, %r182, 0;
	add.s32 	%r286, %r476, %r10;
	mul.lo.s32 	%r74, %r286, %r182;
	@%p27 bra 	$L__BB126_14;
	bra.uni 	$L__BB126_15;
$L__BB126_14:
	and.b32  	%r287, %r10, 15;
	add.s32 	%r288, %r287, %r74;
	shl.b32 	%r289, %r288, 2;
	mov.u32 	%r290, _ZZ9cuda_gemmIiLi128ELi1ELi1ELi256ELi16ELi16ELi64ELi1ELi0EEviiiPT_S1_S1_iiiE3Ash;
	add.s32 	%r291, %r290, %r289;
	ld.shared.u32 	%r477, [%r291];
$L__BB126_15:
	setp.lt.s32 	%p28, %r182, 2;
	@%p28 bra 	$L__BB126_17;
	add.s32 	%r292, %r27, %r74;
	shl.b32 	%r293, %r292, 2;
	mov.u32 	%r294, _ZZ9cuda_gemmIiLi128ELi1ELi1ELi256ELi16ELi16ELi64ELi1ELi0EEviiiPT_S1_S1_iiiE3Ash;
	add.s32 	%r295, %r294, %r293;
	ld.shared.u32 	%r473, [%r295];
$L__BB126_17:
	setp.lt.s32 	%p29, %r182, 3;
	@%p29 bra 	$L__BB126_19;
	add.s32 	%r296, %r28, %r74;
	shl.b32 	%r297, %r296, 2;
	mov.u32 	%r298, _ZZ9cuda_gemmIiLi128ELi1ELi1ELi256ELi16ELi16ELi64ELi1ELi0EEviiiPT_S1_S1_iiiE3Ash;
	add.s32 	%r299, %r298, %r297;
	ld.shared.u32 	%r472, [%r299];
$L__BB126_19:
	setp.lt.s32 	%p30, %r182, 4;
	@%p30 bra 	$L__BB126_21;
	add.s32 	%r300, %r29, %r74;
	shl.b32 	%r301, %r300, 2;
	mov.u32 	%r302, _ZZ9cuda_gemmIiLi128ELi1ELi1ELi256ELi16ELi16ELi64ELi1ELi0EEviiiPT_S1_S1_iiiE3Ash;
	add.s32 	%r303, %r302, %r301;
	ld.shared.u32 	%r471, [%r303];
$L__BB126_21:
	setp.lt.s32 	%p31, %r182, 5;
	@%p31 bra 	$L__BB126_23;
	add.s32 	%r304, %r30, %r74;
	shl.b32 	%r305, %r304, 2;
	mov.u32 	%r306, _ZZ9cuda_gemmIiLi128ELi1ELi1ELi256ELi16ELi16ELi64ELi1ELi0EEviiiPT_S1_S1_iiiE3Ash;
	add.s32 	%r307, %r306, %r305;
	ld.shared.u32 	%r470, [%r307];
$L__BB126_23:
	setp.lt.s32 	%p32, %r182, 6;
	@%p32 bra 	$L__BB126_25;
	add.s32 	%r308, %r10, 5;
	and.b32  	%r309, %r308, 15;
	add.s32 	%r310, %r309, %r74;
	shl.b32 	%r311, %r310, 2;
	mov.u32 	%r312, _ZZ9cuda_gemmIiLi128ELi1ELi1ELi256ELi16ELi16ELi64ELi1ELi0EEviiiPT_S1_S1_iiiE3Ash;
	add.s32 	%r313, %r312, %r311;
	ld.shared.u32 	%r469, [%r313];
$L__BB126_25:
	setp.lt.s32 	%p33, %r182, 7;
	@%p33 bra 	$L__BB126_27;
	add.s32 	%r314, %r10, 6;
	and.b32  	%r315, %r314, 15;
	add.s32 	%r316, %r315, %r74;
	shl.b32 	%r317, %r316, 2;
	mov.u32 	%r318, _ZZ9cuda_gemmIiLi128ELi1ELi1ELi256ELi16ELi16ELi64ELi1ELi0EEviiiPT_S1_S1_iiiE3Ash;
	add.s32 	%r319, %r318, %r317;
	ld.shared.u32 	%r468, [%r319];
$L__BB126_27:
	setp.lt.s32 	%p34, %r182, 8;
	@%p34 bra 	$L__BB126_29;
	add.s32 	%r320, %r10, 7;
	and.b32  	%r321, %r320, 15;
	add.s32 	%r322, %r321, %r74;
	shl.b32 	%r323, %r322, 2;
	mov.u32 	%r324, _ZZ9cuda_gemmIiLi128ELi1ELi1ELi256ELi16ELi16ELi64ELi1ELi0EEviiiPT_S1_S1_iiiE3Ash;
	add.s32 	%r325, %r324, %r323;
	ld.shared.u32 	%r467, [%r325];
$L__BB126_29:
	setp.lt.s32 	%p35, %r182, 9;
	@%p35 bra 	$L__BB126_31;
	and.b32  	%r326, %r10, 15;
	xor.b32  	%r327, %r326, 8;
	add.s32 	%r328, %r327, %r74;
	shl.b32 	%r329, %r328, 2;
	mov.u32 	%r330, _ZZ9cuda_gemmIiLi128ELi1ELi1ELi256ELi16ELi16ELi64ELi1ELi0EEviiiPT_S1_S1_iiiE3Ash;
	add.s32 	%r331, %r330, %r329;
	ld.shared.u32 	%r466, [%r331];
$L__BB126_31:
	setp.lt.s32 	%p36, %r182, 10;
	@%p36 bra 	$L__BB126_33;
	add.s32 	%r332, %r31, %r74;
	shl.b32 	%r333, %r332, 2;
	mov.u32 	%r334, _ZZ9cuda_gemmIiLi128ELi1ELi1ELi256ELi16ELi16ELi64ELi1ELi0EEviiiPT_S1_S1_iiiE3Ash;
	add.s32 	%r335, %r334, %r333;
	ld.shared.u32 	%r465, [%r335];
$L__BB126_33:
	setp.lt.s32 	%p37, %r182, 11;
	@%p37 bra 	$L__BB126_35;
	add.s32 	%r336, %r32, %r74;
	shl.b32 	%r337, %r336, 2;
	mov.u32 	%r338, _ZZ9cuda_gemmIiLi128ELi1ELi1ELi256ELi16ELi16ELi64ELi1ELi0EEviiiPT_S1_S1_iiiE3Ash;
	add.s32 	%r339, %r338, %r337;
	ld.shared.u32 	%r464, [%r339];
$L__BB126_35:
	setp.lt.s32 	%p38, %r182, 12;
	@%p38 bra 	$L__BB126_37;
	add.s32 	%r340, %r33, %r74;
	shl.b32 	%r341, %r340, 2;
	mov.u32 	%r342, _ZZ9cuda_gemmIiLi128ELi1ELi1ELi256ELi16ELi16ELi64ELi1ELi0EEviiiPT_S1_S1_iiiE3Ash;
	add.s32 	%r343, %r342, %r341;
	ld.shared.u32 	%r463, [%r343];
$L__BB126_37:
	setp.lt.s32 	%p39, %r182, 13;
	@%p39 bra 	$L__BB126_39;
	add.s32 	%r344, %r34, %r74;
	shl.b32 	%r345, %r344, 2;
	mov.u32 	%r346, _ZZ9cuda_gemmIiLi128ELi1ELi1ELi256ELi16ELi16ELi64ELi1ELi0EEviiiPT_S1_S1_iiiE3Ash;
	add.s32 	%r347, %r346, %r345;
	ld.shared.u32 	%r462, [%r347];
$L__BB126_39:
	setp.lt.s32 	%p40, %r182, 14;
	@%p40 bra 	$L__BB126_41;
	add.s32 	%r348, %r35, %r74;
	shl.b32 	%r349, %r348, 2;
	mov.u32 	%r350, _ZZ9cuda_gemmIiLi128ELi1ELi1ELi256ELi16ELi16ELi64ELi1ELi0EEviiiPT_S1_S1_iiiE3Ash;
	add.s32 	%r351, %r350, %r349;
	ld.shared.u32 	%r461, [%r351];
$L__BB126_41:
	setp.lt.s32 	%p41, %r182, 15;
	@%p41 bra 	$L__BB126_43;
	add.s32 	%r352, %r36, %r74;
	shl.b32 	%r353, %r352, 2;
	mov.u32 	%r354, _ZZ9cuda_gemmIiLi128ELi1ELi1ELi256ELi16ELi16ELi64ELi1ELi0EEviiiPT_S1_S1_iiiE3Ash;
	add.s32 	%r355, %r354, %r353;
	ld.shared.u32 	%r460, [%r355];
$L__BB126_43:
	setp.lt.s32 	%p42, %r182, 16;
	@%p42 bra 	$L__BB126_45;
	add.s32 	%r356, %r37, %r74;
	shl.b32 	%r357, %r356, 2;
	mov.u32 	%r358, _ZZ9cuda_gemmIiLi128ELi1ELi1ELi256ELi16ELi16ELi64ELi1ELi0EEviiiPT_S1_S1_iiiE3Ash;
	add.s32 	%r359, %r358, %r357;
	ld.shared.u32 	%r459, [%r359];
$L__BB126_45:
	setp.lt.s32 	%p43, %r11, %r15;
	@%p43 bra 	$L__BB126_46;
	bra.uni 	$L__BB126_113;
$L__BB126_46:
	mul.lo.s32 	%r493, %r475, %r9;
	mov.u32 	%r494, %r11;
$L__BB126_47:
	setp.gt.u32 	%p44, %r182, 64;
	mov.u32 	%r360, _ZZ9cuda_gemmIiLi128ELi1ELi1ELi256ELi16ELi16ELi64ELi1ELi0EEviiiPT_S1_S1_iiiE11kron_fac_sh;
	mad.lo.s32 	%r110, %r494, 68, %r360;
	shl.b32 	%r361, %r1, 2;
	and.b32  	%r362, %r361, 60;
	add.s32 	%r363, %r110, %r362;
	ld.shared.u32 	%r111, [%r363];
	@%p44 bra 	$L__BB126_80;
	setp.eq.s32 	%p61, %r182, 0;
	mov.b32 	%r496, 0;
	@%p61 bra 	$L__BB126_50;
	shfl.sync.idx.b32	%r423|%p62, %r111, %r38, 4127, -1;
	mul.lo.s32 	%r496, %r423, %r477;
$L__BB126_50:
	setp.lt.s32 	%p63, %r182, 2;
	@%p63 bra 	$L__BB126_52;
	shfl.sync.idx.b32	%r424|%p64, %r111, %r39, 4127, -1;
	mad.lo.s32 	%r496, %r424, %r473, %r496;
$L__BB126_52:
	setp.lt.s32 	%p65, %r182, 3;
	@%p65 bra 	$L__BB126_54;
	shfl.sync.idx.b32	%r425|%p66, %r111, %r40, 4127, -1;
	mad.lo.s32 	%r496, %r425, %r472, %r496;
$L__BB126_54:
	setp.lt.s32 	%p67, %r182, 4;
	@%p67 bra 	$L__BB126_56;
	shfl.sync.idx.b32	%r426|%p68, %r111, %r41, 4127, -1;
	mad.lo.s32 	%r496, %r426, %r471, %r496;
$L__BB126_56:
	setp.lt.s32 	%p69, %r182, 5;
	@%p69 bra 	$L__BB126_58;
	shfl.sync.idx.b32	%r427|%p70, %r111, %r42, 4127, -1;
	mad.lo.s32 	%r496, %r427, %r470, %r496;
$L__BB126_58:
	setp.lt.s32 	%p71, %r182, 6;
	@%p71 bra 	$L__BB126_60;
	shfl.sync.idx.b32	%r428|%p72, %r111, %r43, 4127, -1;
	mad.lo.s32 	%r496, %r428, %r469, %r496;
$L__BB126_60:
	setp.lt.s32 	%p73, %r182, 7;
	@%p73 bra 	$L__BB126_62;
	shfl.sync.idx.b32	%r429|%p74, %r111, %r44, 4127, -1;
	mad.lo.s32 	%r496, %r429, %r468, %r496;
$L__BB126_62:
	setp.lt.s32 	%p75, %r182, 8;
	@%p75 bra 	$L__BB126_64;
	shfl.sync.idx.b32	%r430|%p76, %r111, %r45, 4127, -1;
	mad.lo.s32 	%r496, %r430, %r467, %r496;
$L__BB126_64:
	setp.lt.s32 	%p77, %r182, 9;
	@%p77 bra 	$L__BB126_66;
	shfl.sync.idx.b32	%r431|%p78, %r111, %r46, 4127, -1;
	mad.lo.s32 	%r496, %r431, %r466, %r496;
$L__BB126_66:
	setp.lt.s32 	%p79, %r182, 10;
	@%p79 bra 	$L__BB126_68;
	shfl.sync.idx.b32	%r432|%p80, %r111, %r47, 4127, -1;
	mad.lo.s32 	%r496, %r432, %r465, %r496;
$L__BB126_68:
	setp.lt.s32 	%p81, %r182, 11;
	@%p81 bra 	$L__BB126_70;
	shfl.sync.idx.b32	%r433|%p82, %r111, %r48, 4127, -1;
	mad.lo.s32 	%r496, %r433, %r464, %r496;
$L__BB126_70:
	setp.lt.s32 	%p83, %r182, 12;
	@%p83 bra 	$L__BB126_72;
	shfl.sync.idx.b32	%r434|%p84, %r111, %r49, 4127, -1;
	mad.lo.s32 	%r496, %r434, %r463, %r496;
$L__BB126_72:
	setp.lt.s32 	%p85, %r182, 13;
	@%p85 bra 	$L__BB126_74;
	shfl.sync.idx.b32	%r435|%p86, %r111, %r50, 4127, -1;
	mad.lo.s32 	%r496, %r435, %r462, %r496;
$L__BB126_74:
	setp.lt.s32 	%p87, %r182, 14;
	@%p87 bra 	$L__BB126_76;
	shfl.sync.idx.b32	%r436|%p88, %r111, %r51, 4127, -1;
	mad.lo.s32 	%r496, %r436, %r461, %r496;
$L__BB126_76:
	setp.lt.s32 	%p89, %r182, 15;
	@%p89 bra 	$L__BB126_78;
	shfl.sync.idx.b32	%r437|%p90, %r111, %r52, 4127, -1;
	mad.lo.s32 	%r496, %r437, %r460, %r496;
$L__BB126_78:
	setp.lt.s32 	%p91, %r182, 16;
	@%p91 bra 	$L__BB126_112;
	shfl.sync.idx.b32	%r438|%p92, %r111, %r53, 4127, -1;
	mad.lo.s32 	%r496, %r438, %r459, %r496;
	bra.uni 	$L__BB126_112;
$L__BB126_80:
	setp.lt.s32 	%p45, %r182, 1;
	mov.b32 	%r496, 0;
	@%p45 bra 	$L__BB126_82;
	shl.b32 	%r365, %r10, 2;
	and.b32  	%r366, %r365, 60;
	add.s32 	%r367, %r110, %r366;
	ld.shared.u32 	%r368, [%r367];
	mul.lo.s32 	%r496, %r368, %r477;
$L__BB126_82:
	@%p28 bra 	$L__BB126_84;
	shl.b32 	%r369, %r27, 2;
	add.s32 	%r370, %r110, %r369;
	ld.shared.u32 	%r371, [%r370];
	mad.lo.s32 	%r496, %r371, %r473, %r496;
$L__BB126_84:
	@%p29 bra 	$L__BB126_86;
	shl.b32 	%r372, %r28, 2;
	add.s32 	%r373, %r110, %r372;
	ld.shared.u32 	%r374, [%r373];
	mad.lo.s32 	%r496, %r374, %r472, %r496;
$L__BB126_86:
	@%p30 bra 	$L__BB126_88;
	shl.b32 	%r375, %r29, 2;
	add.s32 	%r376, %r110, %r375;
	ld.shared.u32 	%r377, [%r376];
	mad.lo.s32 	%r496, %r377, %r471, %r496;
$L__BB126_88:
	@%p31 bra 	$L__BB126_90;
	shl.b32 	%r378, %r30, 2;
	add.s32 	%r379, %r110, %r378;
	ld.shared.u32 	%r380, [%r379];
	mad.lo.s32 	%r496, %r380, %r470, %r496;
$L__BB126_90:
	@%p32 bra 	$L__BB126_92;
	shl.b32 	%r381, %r10, 2;
	add.s32 	%r382, %r381, 20;
	and.b32  	%r383, %r382, 60;
	add.s32 	%r384, %r110, %r383;
	ld.shared.u32 	%r385, [%r384];
	mad.lo.s32 	%r496, %r385, %r469, %r496;
$L__BB126_92:
	@%p33 bra 	$L__BB126_94;
	shl.b32 	%r386, %r10, 2;
	add.s32 	%r387, %r386, 24;
	and.b32  	%r388, %r387, 60;
	add.s32 	%r389, %r110, %r388;
	ld.shared.u32 	%r390, [%r389];
	mad.lo.s32 	%r496, %r390, %r468, %r496;
$L__BB126_94:
	setp.lt.s32 	%p52, %r182, 8;
	@%p52 bra 	$L__BB126_96;
	shl.b32 	%r391, %r10, 2;
	add.s32 	%r392, %r391, 28;
	and.b32  	%r393, %r392, 60;
	add.s32 	%r394, %r110, %r393;
	ld.shared.u32 	%r395, [%r394];
	mad.lo.s32 	%r496, %r395, %r467, %r496;
$L__BB126_96:
	setp.lt.s32 	%p53, %r182, 9;
	@%p53 bra 	$L__BB126_98;
	shl.b32 	%r396, %r10, 2;
	and.b32  	%r397, %r396, 60;
	xor.b32  	%r398, %r397, 32;
	add.s32 	%r399, %r110, %r398;
	ld.shared.u32 	%r400, [%r399];
	mad.lo.s32 	%r496, %r400, %r466, %r496;
$L__BB126_98:
	setp.lt.s32 	%p54, %r182, 10;
	@%p54 bra 	$L__BB126_100;
	shl.b32 	%r401, %r31, 2;
	add.s32 	%r402, %r110, %r401;
	ld.shared.u32 	%r403, [%r402];
	mad.lo.s32 	%r496, %r403, %r465, %r496;
$L__BB126_100:
	setp.lt.s32 	%p55, %r182, 11;
	@%p55 bra 	$L__BB126_102;
	shl.b32 	%r404, %r32, 2;
	add.s32 	%r405, %r110, %r404;
	ld.shared.u32 	%r406, [%r405];
	mad.lo.s32 	%r496, %r406, %r464, %r496;
$L__BB126_102:
	setp.lt.s32 	%p56, %r182, 12;
	@%p56 bra 	$L__BB126_104;
	shl.b32 	%r407, %r33, 2;
	add.s32 	%r408, %r110, %r407;
	ld.shared.u32 	%r409, [%r408];
	mad.lo.s32 	%r496, %r409, %r463, %r496;
$L__BB126_104:
	setp.lt.s32 	%p57, %r182, 13;
	@%p57 bra 	$L__BB126_106;
	shl.b32 	%r410, %r34, 2;
	add.s32 	%r411, %r110, %r410;
	ld.shared.u32 	%r412, [%r411];
	mad.lo.s32 	%r496, %r412, %r462, %r496;
$L__BB126_106:
	setp.lt.s32 	%p58, %r182, 14;
	@%p58 bra 	$L__BB126_108;
	shl.b32 	%r413, %r35, 2;
	add.s32 	%r414, %r110, %r413;
	ld.shared.u32 	%r415, [%r414];
	mad.lo.s32 	%r496, %r415, %r461, %r496;
$L__BB126_108:
	setp.lt.s32 	%p59, %r182, 15;
	@%p59 bra 	$L__BB126_110;
	shl.b32 	%r416, %r36, 2;
	add.s32 	%r417, %r110, %r416;
	ld.shared.u32 	%r418, [%r417];
	mad.lo.s32 	%r496, %r418, %r460, %r496;
$L__BB126_110:
	setp.lt.s32 	%p60, %r182, 16;
	@%p60 bra 	$L__BB126_112;
	shl.b32 	%r419, %r37, 2;
	add.s32 	%r420, %r110, %r419;
	ld.shared.u32 	%r421, [%r420];
	mad.lo.s32 	%r496, %r421, %r459, %r496;
$L__BB126_112:
	mul.wide.s32 	%rd20, %r493, 4;
	add.s64 	%rd21, %rd2, %rd20;
	ld.local.u32 	%r439, [%rd21];
	add.s32 	%r440, %r439, %r496;
	st.local.u32 	[%rd21], %r440;
	add.s32 	%r494, %r494, %r8;
	add.s32 	%r493, %r493, 1;
	setp.lt.s32 	%p93, %r494, %r15;
	@%p93 bra 	$L__BB126_47;
$L__BB126_113:
	add.s32 	%r476, %r476, %r7;
	add.s32 	%r475, %r475, 1;
	setp.lt.s32 	%p94, %r476, %r6;
	@%p94 bra 	$L__BB126_13;
	ld.local.v2.u32 	{%r458, %r457}, [%rd2];
$L__BB126_115:
	ld.param.u64 	%rd27, [_Z9cuda_gemmIiLi128ELi1ELi1ELi256ELi16ELi16ELi64ELi1ELi0EEviiiPT_S1_S1_iii_param_5];
	cvta.to.global.u64 	%rd22, %rd27;
	bar.sync 	0;
	shl.b32 	%r441, %r12, 8;
	mul.lo.s32 	%r442, %r7, %r6;
	mul.lo.s32 	%r443, %r442, %r8;
	div.s32 	%r444, %r443, %r7;
	or.b32  	%r445, %r441, %r1;
	mul.wide.u32 	%rd23, %r445, 4;
	add.s64 	%rd24, %rd22, %rd23;
	st.global.u32 	[%rd24], %r458;
	add.s32 	%r446, %r9, 1;
	setp.lt.u32 	%p95, %r446, 3;
	shl.b32 	%r447, %r9, 7;
	selp.b32 	%r448, %r447, 0, %p95;
	rem.s32 	%r449, 1, %r9;
	add.s32 	%r450, %r445, %r448;
	mad.lo.s32 	%r451, %r444, %r449, %r450;
	mul.wide.s32 	%rd25, %r451, 4;
	add.s64 	%rd26, %rd22, %rd25;
	st.global.u32 	[%rd26], %r457;
$L__BB126_116:
	ret;

}
	// .globl	_Z9cuda_gemmIiLi128ELi1ELi1ELi256ELi16ELi16ELi64ELi1ELi1EEviiiPT_S1_S1_iii
.visible .entry _Z9cuda_gemmIiLi128ELi1ELi1ELi256ELi16ELi16ELi64ELi1ELi1EEviiiPT_S1_S1_iii(
	.param .u32 _Z9cuda_gemmIiLi128ELi1ELi1ELi256ELi16ELi16ELi64ELi1ELi1EEviiiPT_S1_S1_iii_param_0,
	.param .u32 _Z9cuda_gemmIiLi128ELi1ELi1ELi256ELi16ELi16ELi64ELi1ELi1EEviiiPT_S1_S1_iii_param_1,
	.param .u32 _Z9cuda_gemmIiLi128ELi1ELi1ELi256ELi16ELi16ELi64ELi1ELi1EEviiiPT_S1_S1_iii_param_2,
	.param .u64 .ptr .align 1 _Z9cuda_gemmIiLi128ELi1ELi1ELi256ELi16ELi16ELi64ELi1ELi1EEviiiPT_S1_S1_iii_param_3,
	.param .u64 .ptr .align 1 _Z9cuda_gemmIiLi128ELi1ELi1ELi256ELi16ELi16ELi64ELi1ELi1EEviiiPT_S1_S1_iii_param_4,
	.param .u64 .ptr .align 1 _Z9cuda_gemmIiLi128ELi1ELi1ELi256ELi16ELi16ELi64ELi1ELi1EEviiiPT_S1_S1_iii_param_5,
	.param .u32 _Z9cuda_gemmIiLi128ELi1ELi1ELi256ELi16ELi16ELi64ELi1ELi1EEviiiPT_S1_S1_iii_param_6,
	.param .u32 _Z9cuda_gemmIiLi128ELi1ELi1ELi256ELi16ELi16ELi64ELi1ELi1EEviiiPT_S1_S1_iii_param_7,
	.param .u32 _Z9cuda_gemmIiLi128ELi1ELi1ELi256ELi16ELi16ELi64ELi1ELi1EEviiiPT_S1_S1_iii_param_8
)
.maxntid 128
{
	.reg .pred 	%p<44>;
	.reg .b16 	%rs<8>;
	.reg .b32 	%r<326>;
	.reg .b64 	%rd<34>;
	// demoted variable
	.shared .align 128 .b8 _ZZ9cuda_gemmIiLi128ELi1ELi1ELi256ELi16ELi16ELi64ELi1ELi1EEviiiPT_S1_S1_iiiE11kron_fac_sh[1088];
	// demoted variable
	.shared .align 128 .b8 _ZZ9cuda_gemmIiLi128ELi1ELi1ELi256ELi16ELi16ELi64ELi1ELi1EEviiiPT_S1_S1_iiiE3Ash[1024];
	ld.param.u64 	%rd8, [_Z9cuda_gemmIiLi128ELi1ELi1ELi256ELi16ELi16ELi64ELi1ELi1EEviiiPT_S1_S1_iii_param_3];
	ld.param.u64 	%rd9, [_Z9cuda_gemmIiLi128ELi1ELi1ELi256ELi16ELi16ELi64ELi1ELi1EEviiiPT_S1_S1_iii_param_4];
	cvta.to.global.u64 	%rd1, %rd9;
	cvta.to.global.u64 	%rd2, %rd8;
	mov.u32 	%r1, %tid.x;
	mov.u32 	%r2, %ntid.x;
	add.s32 	%r57, %r1, %r2;
	cvt.u16.u32 	%rs3, %r57;
	not.b16 	%rs4, %rs3;
	and.b16  	%rs5, %rs4, 255;
	cvt.u16.u32 	%rs6, %r2;
	and.b16  	%rs7, %rs6, 255;
	div.u16 	%rs1, %rs5, %rs7;
	and.b16  	%rs2, %rs1, 3;
	setp.eq.s16 	%p1, %rs2, 2;
	mov.u32 	%r311, %r1;
	@%p1 bra 	$L__BB127_3;
	cvt.u32.u16 	%r3, %rs2;
	mov.b32 	%r310, 0;
	mov.u32 	%r61, _ZZ9cuda_gemmIiLi128ELi1ELi1ELi256ELi16ELi16ELi64ELi1ELi1EEviiiPT_S1_S1_iiiE11kron_fac_sh;
	mov.u32 	%r311, %r1;
$L__BB127_2:
	.pragma "nounroll";
	mul.wide.u32 	%rd10, %r311, 4;
	add.s64 	%rd11, %rd1, %rd10;
	ld.global.u32 	%r59, [%rd11];
	and.b32  	%r60, %r311, 15;
	mad.lo.s32 	%r62, %r60, 68, %r61;
	shr.u32 	%r63, %r311, 2;
	and.b32  	%r64, %r63, 1073741820;
	add.s32 	%r65, %r62, %r64;
	st.shared.u32 	[%r65], %r59;
	add.s32 	%r311, %r311, %r2;
	add.s32 	%r310, %r310, 1;
	xor.b32  	%r66, %r310, %r3;
	setp.ne.s32 	%p2, %r66, 2;
	@%p2 bra 	$L__BB127_2;
$L__BB127_3:
	setp.lt.u16 	%p3, %rs1, 2;
	@%p3 bra 	$L__BB127_6;
	shl.b32 	%r67, %r2, 1;
	add.s32 	%r314, %r311, %r67;
	shl.b32 	%r10, %r2, 2;
	mad.lo.s32 	%r313, %r2, 3, %r311;
	add.s32 	%r312, %r2, %r311;
$L__BB127_5:
	mul.wide.u32 	%rd12, %r311, 4;
	add.s64 	%rd13, %rd1, %rd12;
	ld.global.u32 	%r68, [%rd13];
	and.b32  	%r69, %r311, 15;
	mov.u32 	%r70, _ZZ9cuda_gemmIiLi128ELi1ELi1ELi256ELi16ELi16ELi64ELi1ELi1EEviiiPT_S1_S1_iiiE11kron_fac_sh;
	mad.lo.s32 	%r71, %r69, 68, %r70;
	shr.u32 	%r72, %r311, 2;
	and.b32  	%r73, %r72, 1073741820;
	add.s32 	%r74, %r71, %r73;
	st.shared.u32 	[%r74], %r68;
	add.s32 	%r75, %r311, %r2;
	mul.wide.u32 	%rd14, %r312, 4;
	add.s64 	%rd15, %rd1, %rd14;
	ld.global.u32 	%r76, [%rd15];
	and.b32  	%r77, %r312, 15;
	mad.lo.s32 	%r78, %r77, 68, %r70;
	shr.u32 	%r79, %r312, 2;
	and.b32  	%r80, %r79, 1073741820;
	add.s32 	%r81, %r78, %r80;
	st.shared.u32 	[%r81], %r76;
	add.s32 	%r82, %r75, %r2;
	mul.wide.u32 	%rd16, %r314, 4;
	add.s64 	%rd17, %rd1, %rd16;
	ld.global.u32 	%r83, [%rd17];
	and.b32  	%r84, %r314, 15;
	mad.lo.s32 	%r85, %r84, 68, %r70;
	shr.u32 	%r86, %r314, 2;
	and.b32  	%r87, %r86, 1073741820;
	add.s32 	%r88, %r85, %r87;
	st.shared.u32 	[%r88], %r83;
	add.s32 	%r89, %r82, %r2;
	mul.wide.u32 	%rd18, %r313, 4;
	add.s64 	%rd19, %rd1, %rd18;
	ld.global.u32 	%r90, [%rd19];
	and.b32  	%r91, %r313, 15;
	mad.lo.s32 	%r92, %r91, 68, %r70;
	shr.u32 	%r93, %r313, 2;
	and.b32  	%r94, %r93, 1073741820;
	add.s32 	%r95, %r92, %r94;
	st.shared.u32 	[%r95], %r90;
	add.s32 	%r311, %r89, %r2;
	add.s32 	%r314, %r314, %r10;
	add.s32 	%r313, %r313, %r10;
	add.s32 	%r312, %r312, %r10;
	setp.lt.u32 	%p4, %r311, 256;
	@%p4 bra 	$L__BB127_5;
$L__BB127_6:
	mov.u32 	%r21, %ctaid.y;
	mov.u32 	%r96, %nctaid.y;
	setp.ge.u32 	%p5, %r21, %r96;
	@%p5 bra 	$L__BB127_15;
	setp.gt.u32 	%p6, %r1, 63;
	shl.b32 	%r22, %r2, 2;
	@%p6 bra 	$L__BB127_14;
	shl.b32 	%r319, %r1, 2;
	shl.b32 	%r24, %r21, 8;
	add.s32 	%r97, %r319, %r22;
	max.u32 	%r98, %r97, 256;
	setp.lt.u32 	%p7, %r97, 256;
	selp.u32 	%r99, 1, 0, %p7;
	add.s32 	%r100, %r97, %r99;
	sub.s32 	%r101, %r98, %r100;
	div.u32 	%r102, %r101, %r22;
	add.s32 	%r25, %r102, %r99;
	and.b32  	%r103, %r25, 3;
	setp.eq.s32 	%p8, %r103, 3;
	@%p8 bra 	$L__BB127_11;
	shl.b32 	%r104, %r1, 4;
	mov.u32 	%r105, _ZZ9cuda_gemmIiLi128ELi1ELi1ELi256ELi16ELi16ELi64ELi1ELi1EEviiiPT_S1_S1_iiiE3Ash;
	add.s32 	%r317, %r105, %r104;
	shl.b32 	%r27, %r2, 4;
	add.s32 	%r106, %r24, %r319;
	mul.wide.u32 	%rd20, %r106, 4;
	add.s64 	%rd33, %rd2, %rd20;
	mul.wide.u32 	%rd4, %r2, 16;
	add.s32 	%r107, %r25, 1;
	and.b32  	%r108, %r107, 3;
	neg.s32 	%r316, %r108;
$L__BB127_10:
	.pragma "nounroll";
	ld.global.v4.u32 	{%r109, %r110, %r111, %r112}, [%rd33];
	st.shared.v4.u32 	[%r317], {%r109, %r110, %r111, %r112};
	add.s32 	%r319, %r319, %r22;
	add.s32 	%r317, %r317, %r27;
	add.s64 	%rd33, %rd33, %rd4;
	add.s32 	%r316, %r316, 1;
	setp.ne.s32 	%p9, %r316, 0;
	@%p9 bra 	$L__BB127_10;
$L__BB127_11:
	setp.lt.u32 	%p10, %r25, 3;
	@%p10 bra 	$L__BB127_14;
	add.s32 	%r320, %r319, %r24;
	mad.lo.s32 	%r324, %r2, 12, %r320;
	shl.b32 	%r38, %r2, 4;
	shl.b32 	%r113, %r2, 3;
	add.s32 	%r323, %r320, %r113;
	add.s32 	%r322, %r320, %r22;
	mul.lo.s32 	%r41, %r2, 48;
	shl.b32 	%r114, %r319, 2;
	mov.u32 	%r115, _ZZ9cuda_gemmIiLi128ELi1ELi1ELi256ELi16ELi16ELi64ELi1ELi1EEviiiPT_S1_S1_iiiE3Ash;
	add.s32 	%r321, %r115, %r114;
	shl.b32 	%r43, %r2, 6;
	shl.b32 	%r44, %r2, 5;
$L__BB127_13:
	mul.wide.s32 	%rd21, %r324, 4;
	add.s64 	%rd22, %rd2, %rd21;
	mul.wide.s32 	%rd23, %r323, 4;
	add.s64 	%rd24, %rd2, %rd23;
	mul.wide.s32 	%rd25, %r322, 4;
	add.s64 	%rd26, %rd2, %rd25;
	mul.wide.s32 	%rd27, %r320, 4;
	add.s64 	%rd28, %rd2, %rd27;
	ld.global.v4.u32 	{%r116, %r117, %r118, %r119}, [%rd28];
	st.shared.v4.u32 	[%r321], {%r116, %r117, %r118, %r119};
	add.s32 	%r120, %r319, %r22;
	ld.global.v4.u32 	{%r121, %r122, %r123, %r124}, [%rd26];
	add.s32 	%r125, %r321, %r38;
	st.shared.v4.u32 	[%r125], {%r121, %r122, %r123, %r124};
	add.s32 	%r126, %r120, %r22;
	ld.global.v4.u32 	{%r127, %r128, %r129, %r130}, [%rd24];
	add.s32 	%r131, %r321, %r44;
	st.shared.v4.u32 	[%r131], {%r127, %r128, %r129, %r130};
	add.s32 	%r132, %r126, %r22;
	ld.global.v4.u32 	{%r133, %r134, %r135, %r136}, [%rd22];
	add.s32 	%r137, %r321, %r41;
	st.shared.v4.u32 	[%r137], {%r133, %r134, %r135, %r136};
	add.s32 	%r319, %r132, %r22;
	add.s32 	%r324, %r324, %r38;
	add.s32 	%r323, %r323, %r38;
	add.s32 	%r322, %r322, %r38;
	add.s32 	%r321, %r321, %r43;
	add.s32 	%r320, %r320, %r38;
	setp.lt.u32 	%p11, %r319, 256;
	@%p11 bra 	$L__BB127_13;
$L__BB127_14:
	ld.param.u64 	%rd32, [_Z9cuda_gemmIiLi128ELi1ELi1ELi256ELi16ELi16ELi64ELi1ELi1EEviiiPT_S1_S1_iii_param_5];
	mov.u32 	%r138, %tid.x;
	and.b32  	%r139, %r138, 15;
	shl.b32 	%r140, %r138, 4;
	and.b32  	%r141, %r140, 240;
	bar.sync 	0;
	mov.u32 	%r142, _ZZ9cuda_gemmIiLi128ELi1ELi1ELi256ELi16ELi16ELi64ELi1ELi1EEviiiPT_S1_S1_iiiE3Ash;
	mad.lo.s32 	%r143, %r139, 68, %r142;
	ld.shared.u32 	%r144, [%r143];
	add.s32 	%r145, %r138, 1;
	and.b32  	%r146, %r145, 15;
	or.b32  	%r147, %r141, %r146;
	shl.b32 	%r148, %r147, 2;
	add.s32 	%r149, %r142, %r148;
	ld.shared.u32 	%r150, [%r149];
	add.s32 	%r151, %r138, 2;
	and.b32  	%r152, %r151, 15;
	or.b32  	%r153, %r141, %r152;
	shl.b32 	%r154, %r153, 2;
	add.s32 	%r155, %r142, %r154;
	ld.shared.u32 	%r156, [%r155];
	add.s32 	%r157, %r138, 3;
	and.b32  	%r158, %r157, 15;
	or.b32  	%r159, %r141, %r158;
	shl.b32 	%r160, %r159, 2;
	add.s32 	%r161, %r142, %r160;
	ld.shared.u32 	%r162, [%r161];
	add.s32 	%r163, %r138, 4;
	and.b32  	%r164, %r163, 15;
	or.b32  	%r165, %r141, %r164;
	shl.b32 	%r166, %r165, 2;
	add.s32 	%r167, %r142, %r166;
	ld.shared.u32 	%r168, [%r167];
	add.s32 	%r169, %r138, 5;
	and.b32  	%r170, %r169, 15;
	or.b32  	%r171, %r141, %r170;
	shl.b32 	%r172, %r171, 2;
	add.s32 	%r173, %r142, %r172;
	ld.shared.u32 	%r174, [%r173];
	add.s32 	%r175, %r138, 6;
	and.b32  	%r176, %r175, 15;
	or.b32  	%r177, %r141, %r176;
	shl.b32 	%r178, %r177, 2;
	add.s32 	%r179, %r142, %r178;
	ld.shared.u32 	%r180, [%r179];
	add.s32 	%r181, %r138, 7;
	and.b32  	%r182, %r181, 15;
	or.b32  	%r183, %r141, %r182;
	shl.b32 	%r184, %r183, 2;
	add.s32 	%r185, %r142, %r184;
	ld.shared.u32 	%r186, [%r185];
	xor.b32  	%r187, %r139, 8;
	or.b32  	%r188, %r141, %r187;
	shl.b32 	%r189, %r188, 2;
	add.s32 	%r190, %r142, %r189;
	ld.shared.u32 	%r191, [%r190];
	add.s32 	%r192, %r138, 9;
	and.b32  	%r193, %r192, 15;
	or.b32  	%r194, %r141, %r193;
	shl.b32 	%r195, %r194, 2;
	add.s32 	%r196, %r142, %r195;
	ld.shared.u32 	%r197, [%r196];
	add.s32 	%r198, %r138, 10;
	and.b32  	%r199, %r198, 15;
	or.b32  	%r200, %r141, %r199;
	shl.b32 	%r201, %r200, 2;
	add.s32 	%r202, %r142, %r201;
	ld.shared.u32 	%r203, [%r202];
	add.s32 	%r204, %r138, 11;
	and.b32  	%r205, %r204, 15;
	or.b32  	%r206, %r141, %r205;
	shl.b32 	%r207, %r206, 2;
	add.s32 	%r208, %r142, %r207;
	ld.shared.u32 	%r209, [%r208];
	add.s32 	%r210, %r138, 12;
	and.b32  	%r211, %r210, 15;
	or.b32  	%r212, %r141, %r211;
	shl.b32 	%r213, %r212, 2;
	add.s32 	%r214, %r142, %r213;
	ld.shared.u32 	%r215, [%r214];
	add.s32 	%r216, %r138, 13;
	and.b32  	%r217, %r216, 15;
	or.b32  	%r218, %r141, %r217;
	shl.b32 	%r219, %r218, 2;
	add.s32 	%r220, %r142, %r219;
	ld.shared.u32 	%r221, [%r220];
	add.s32 	%r222, %r138, 14;
	and.b32  	%r223, %r222, 15;
	or.b32  	%r224, %r141, %r223;
	shl.b32 	%r225, %r224, 2;
	add.s32 	%r226, %r142, %r225;
	ld.shared.u32 	%r227, [%r226];
	add.s32 	%r228, %r138, -1;
	and.b32  	%r229, %r228, 15;
	or.b32  	%r230, %r141, %r229;
	shl.b32 	%r231, %r230, 2;
	add.s32 	%r232, %r142, %r231;
	ld.shared.u32 	%r233, [%r232];
	shr.u32 	%r234, %r138, 4;
	shl.b32 	%r235, %r138, 2;
	and.b32  	%r236, %r235, 60;
	mov.u32 	%r237, _ZZ9cuda_gemmIiLi128ELi1ELi1ELi256ELi16ELi16ELi64ELi1ELi1EEviiiPT_S1_S1_iiiE11kron_fac_sh;
	add.s32 	%r238, %r237, %r236;
	mad.lo.s32 	%r239, %r234, 68, %r238;
	ld.shared.u32 	%r240, [%r239];
	shfl.sync.idx.b32	%r241|%p12, %r240, %r139, 4127, -1;
	mul.lo.s32 	%r242, %r241, %r144;
	shfl.sync.idx.b32	%r243|%p13, %r240, %r146, 4127, -1;
	mad.lo.s32 	%r244, %r243, %r150, %r242;
	shfl.sync.idx.b32	%r245|%p14, %r240, %r152, 4127, -1;
	mad.lo.s32 	%r246, %r245, %r156, %r244;
	shfl.sync.idx.b32	%r247|%p15, %r240, %r158, 4127, -1;
	mad.lo.s32 	%r248, %r247, %r162, %r246;
	shfl.sync.idx.b32	%r249|%p16, %r240, %r164, 4127, -1;
	mad.lo.s32 	%r250, %r249, %r168, %r248;
	shfl.sync.idx.b32	%r251|%p17, %r240, %r170, 4127, -1;
	mad.lo.s32 	%r252, %r251, %r174, %r250;
	shfl.sync.idx.b32	%r253|%p18, %r240, %r176, 4127, -1;
	mad.lo.s32 	%r254, %r253, %r180, %r252;
	shfl.sync.idx.b32	%r255|%p19, %r240, %r182, 4127, -1;
	mad.lo.s32 	%r256, %r255, %r186, %r254;
	shfl.sync.idx.b32	%r257|%p20, %r240, %r187, 4127, -1;
	mad.lo.s32 	%r258, %r257, %r191, %r256;
	shfl.sync.idx.b32	%r259|%p21, %r240, %r193, 4127, -1;
	mad.lo.s32 	%r260, %r259, %r197, %r258;
	shfl.sync.idx.b32	%r261|%p22, %r240, %r199, 4127, -1;
	mad.lo.s32 	%r262, %r261, %r203, %r260;
	shfl.sync.idx.b32	%r263|%p23, %r240, %r205, 4127, -1;
	mad.lo.s32 	%r264, %r263, %r209, %r262;
	shfl.sync.idx.b32	%r265|%p24, %r240, %r211, 4127, -1;
	mad.lo.s32 	%r266, %r265, %r215, %r264;
	shfl.sync.idx.b32	%r267|%p25, %r240, %r217, 4127, -1;
	mad.lo.s32 	%r268, %r267, %r221, %r266;
	shfl.sync.idx.b32	%r269|%p26, %r240, %r223, 4127, -1;
	mad.lo.s32 	%r270, %r269, %r227, %r268;
	shfl.sync.idx.b32	%r271|%p27, %r240, %r229, 4127, -1;
	mad.lo.s32 	%r272, %r271, %r233, %r270;
	ld.shared.u32 	%r273, [%r239+544];
	shfl.sync.idx.b32	%r274|%p28, %r273, %r139, 4127, -1;
	mul.lo.s32 	%r275, %r274, %r144;
	shfl.sync.idx.b32	%r276|%p29, %r273, %r146, 4127, -1;
	mad.lo.s32 	%r277, %r276, %r150, %r275;
	shfl.sync.idx.b32	%r278|%p30, %r273, %r152, 4127, -1;
	mad.lo.s32 	%r279, %r278, %r156, %r277;
	shfl.sync.idx.b32	%r280|%p31, %r273, %r158, 4127, -1;
	mad.lo.s32 	%r281, %r280, %r162, %r279;
	shfl.sync.idx.b32	%r282|%p32, %r273, %r164, 4127, -1;
	mad.lo.s32 	%r283, %r282, %r168, %r281;
	shfl.sync.idx.b32	%r284|%p33, %r273, %r170, 4127, -1;
	mad.lo.s32 	%r285, %r284, %r174, %r283;
	shfl.sync.idx.b32	%r286|%p34, %r273, %r176, 4127, -1;
	mad.lo.s32 	%r287, %r286, %r180, %r285;
	shfl.sync.idx.b32	%r288|%p35, %r273, %r182, 4127, -1;
	mad.lo.s32 	%r289, %r288, %r186, %r287;
	shfl.sync.idx.b32	%r290|%p36, %r273, %r187, 4127, -1;
	mad.lo.s32 	%r291, %r290, %r191, %r289;
	shfl.sync.idx.b32	%r292|%p37, %r273, %r193, 4127, -1;
	mad.lo.s32 	%r293, %r292, %r197, %r291;
	shfl.sync.idx.b32	%r294|%p38, %r273, %r199, 4127, -1;
	mad.lo.s32 	%r295, %r294, %r203, %r293;
	shfl.sync.idx.b32	%r296|%p39, %r273, %r205, 4127, -1;
	mad.lo.s32 	%r297, %r296, %r209, %r295;
	shfl.sync.idx.b32	%r298|%p40, %r273, %r211, 4127, -1;
	mad.lo.s32 	%r299, %r298, %r215, %r297;
	shfl.sync.idx.b32	%r300|%p41, %r273, %r217, 4127, -1;
	mad.lo.s32 	%r301, %r300, %r221, %r299;
	shfl.sync.idx.b32	%r302|%p42, %r273, %r223, 4127, -1;
	mad.lo.s32 	%r303, %r302, %r227, %r301;
	shfl.sync.idx.b32	%r304|%p43, %r273, %r229, 4127, -1;
	mad.lo.s32 	%r305, %r304, %r233, %r303;
	bar.sync 	0;
	mov.u32 	%r306, %ctaid.y;
	shl.b32 	%r307, %r306, 8;
	or.b32  	%r308, %r307, %r138;
	cvta.to.global.u64 	%rd29, %rd32;
	mul.wide.u32 	%rd30, %r308, 4;
	add.s64 	%rd31, %rd29, %rd30;
	st.global.u32 	[%rd31], %r272;
	st.global.u32 	[%rd31+512], %r305;
$L__BB127_15:
	ret;

}
	// .globl	_Z9cuda_gemmIiLi128ELi1ELi1ELi256ELi32ELi32ELi64ELi0ELi0EEviiiPT_S1_S1_iii
.visible .entry _Z9cuda_gemmIiLi128ELi1ELi1ELi256ELi32ELi32ELi64ELi0ELi0EEviiiPT_S1_S1_iii(
	.param .u32 _Z9cuda_gemmIiLi128ELi1ELi1ELi256ELi32ELi32ELi64ELi0ELi0EEviiiPT_S1_S1_iii_param_0,
	.param .u32 _Z9cuda_gemmIiLi128ELi1ELi1ELi256ELi32ELi32ELi64ELi0ELi0EEviiiPT_S1_S1_iii_param_1,
	.param .u32 _Z9cuda_gemmIiLi128ELi1ELi1ELi256ELi32ELi32ELi64ELi0ELi0EEviiiPT_S1_S1_iii_param_2,
	.param .u64 .ptr .align 1 _Z9cuda_gemmIiLi128ELi1ELi1ELi256ELi32ELi32ELi64ELi0ELi0EEviiiPT_S1_S1_iii_param_3,
	.param .u64 .ptr .align 1 _Z9cuda_gemmIiLi128ELi1ELi1ELi256ELi32ELi32ELi64ELi0ELi0EEviiiPT_S1_S1_iii_param_4,
	.param .u64 .ptr .align 1 _Z9cuda_gemmIiLi128ELi1ELi1ELi256ELi32ELi32ELi64ELi0ELi0EEviiiPT_S1_S1_iii_param_5,
	.param .u32 _Z9cuda_gemmIiLi128ELi1ELi1ELi256ELi32ELi32ELi64ELi0ELi0EEviiiPT_S1_S1_iii_param_6,
	.param .u32 _Z9cuda_gemmIiLi128ELi1ELi1ELi256ELi32ELi32ELi64ELi0ELi0EEviiiPT_S1_S1_iii_param_7,
	.param .u32 _Z9cuda_gemmIiLi128ELi1ELi1ELi256ELi32ELi32ELi64ELi0ELi0EEviiiPT_S1_S1_iii_param_8
)
.maxntid 128
{
	.reg .pred 	%p<113>;
	.reg .b16 	%rs<17>;
	.reg .b32 	%r<763>;
	.reg .b64 	%rd<41>;
	// demoted variable
	.shared .align 128 .b8 _ZZ9cuda_gemmIiLi128ELi1ELi1ELi256ELi32ELi32ELi64ELi0ELi0EEviiiPT_S1_S1_iiiE11kron_fac_sh[2112];
	// demoted variable
	.shared .align 128 .b8 _ZZ9cuda_gemmIiLi128ELi1ELi1ELi256ELi32ELi32ELi64ELi0ELi0EEviiiPT_S1_S1_iiiE3Ash[1024];
	// demoted variable
	.shared .align 128 .b8 _ZZ9cuda_gemmIiLi128ELi1ELi1ELi256ELi32ELi32ELi64ELi0ELi0EEviiiPT_S1_S1_iiiE3Csh[1024];
	ld.param.u64 	%rd4, [_Z9cuda_gemmIiLi128ELi1ELi1ELi256ELi32ELi32ELi64ELi0ELi0EEviiiPT_S1_S1_iii_param_3];
	ld.param.u64 	%rd5, [_Z9cuda_gemmIiLi128ELi1ELi1ELi256ELi32ELi32ELi64ELi0ELi0EEviiiPT_S1_S1_iii_param_4];
	ld.param.u64 	%rd6, [_Z9cuda_gemmIiLi128ELi1ELi1ELi256ELi32ELi32ELi64ELi0ELi0EEviiiPT_S1_S1_iii_param_5];
	ld.param.u32 	%r258, [_Z9cuda_gemmIiLi128ELi1ELi1ELi256ELi32ELi32ELi64ELi0ELi0EEviiiPT_S1_S1_iii_param_6];
	ld.param.u32 	%r259, [_Z9cuda_gemmIiLi128ELi1ELi1ELi256ELi32ELi32ELi64ELi0ELi0EEviiiPT_S1_S1_iii_param_7];
	cvta.to.global.u64 	%rd1, %rd4;
	cvta.to.global.u64 	%rd2, %rd5;
	cvta.to.global.u64 	%rd3, %rd6;
	mov.u32 	%r1, %tid.x;
	div.s32 	%r2, 256, %r259;
	min.s32 	%r260, %r2, 64;
	shl.b32 	%r3, %r260, 1;
	div.u32 	%r5, %r1, %r3;
	mul.lo.s32 	%r261, %r5, %r3;
	sub.s32 	%r262, %r1, %r261;
	shr.u32 	%r4, %r262, 1;
	mov.u32 	%r6, %ctaid.y;
	mov.u32 	%r263, %nctaid.y;
	setp.ge.u32 	%p2, %r6, %r263;
	@%p2 bra 	$L__BB128_131;
	and.b32  	%r7, %r1, 1;
	mov.u32 	%r8, %ctaid.x;
	mov.u32 	%r264, %ctaid.z;
	mov.u32 	%r9, %ntid.x;
	shl.b32 	%r655, %r1, 2;
	shl.b32 	%r11, %r9, 2;
	shr.u32 	%r12, %r1, 4;
	and.b32  	%r13, %r1, 15;
	shl.b32 	%r14, %r264, 5;
	shr.u32 	%r15, %r9, 4;
	min.s32 	%r16, %r258, 16;
	add.s32 	%r265, %r1, %r9;
	cvt.u16.u32 	%rs4, %r265;
	not.b16 	%rs5, %rs4;
	and.b16  	%rs6, %rs5, 255;
	cvt.u16.u32 	%rs7, %r9;
	and.b16  	%rs8, %rs7, 255;
	div.u16 	%rs1, %rs6, %rs8;
	and.b16  	%rs2, %rs1, 3;
	setp.eq.s16 	%p3, %rs2, 2;
	mov.u32 	%r651, %r1;
	@%p3 bra 	$L__BB128_4;
	cvt.u32.u16 	%r17, %rs2;
	mov.b32 	%r650, 0;
	mov.u32 	%r651, %r1;
$L__BB128_3:
	.pragma "nounroll";
	shl.b32 	%r267, %r651, 2;
	mov.u32 	%r268, _ZZ9cuda_gemmIiLi128ELi1ELi1ELi256ELi32ELi32ELi64ELi0ELi0EEviiiPT_S1_S1_iiiE3Csh;
	add.s32 	%r269, %r268, %r267;
	mov.b32 	%r270, 0;
	st.shared.u32 	[%r269], %r270;
	add.s32 	%r651, %r651, %r9;
	add.s32 	%r650, %r650, 1;
	xor.b32  	%r271, %r650, %r17;
	setp.ne.s32 	%p4, %r271, 2;
	@%p4 bra 	$L__BB128_3;
$L__BB128_4:
	setp.lt.u16 	%p5, %rs1, 2;
	@%p5 bra 	$L__BB128_7;
	mov.u32 	%r273, _ZZ9cuda_gemmIiLi128ELi1ELi1ELi256ELi32ELi32ELi64ELi0ELi0EEviiiPT_S1_S1_iiiE3Csh;
$L__BB128_6:
	shl.b32 	%r272, %r651, 2;
	add.s32 	%r274, %r273, %r272;
	mov.b32 	%r275, 0;
	st.shared.u32 	[%r274], %r275;
	add.s32 	%r276, %r274, %r11;
	st.shared.u32 	[%r276], %r275;
	add.s32 	%r277, %r276, %r11;
	st.shared.u32 	[%r277], %r275;
	add.s32 	%r278, %r277, %r11;
	st.shared.u32 	[%r278], %r275;
	add.s32 	%r651, %r11, %r651;
	setp.lt.u32 	%p6, %r651, 256;
	@%p6 bra 	$L__BB128_6;
$L__BB128_7:
	setp.gt.u32 	%p7, %r1, 63;
	@%p7 bra 	$L__BB128_12;
	ld.param.u32 	%r647, [_Z9cuda_gemmIiLi128ELi1ELi1ELi256ELi32ELi32ELi64ELi0ELi0EEviiiPT_S1_S1_iii_param_2];
	shl.b32 	%r279, %r8, 8;
	mad.lo.s32 	%r25, %r6, %r647, %r279;
	add.s32 	%r280, %r655, %r11;
	max.u32 	%r281, %r280, 256;
	setp.lt.u32 	%p8, %r280, 256;
	selp.u32 	%r282, 1, 0, %p8;
	add.s32 	%r283, %r280, %r282;
	sub.s32 	%r284, %r281, %r283;
	div.u32 	%r285, %r284, %r11;
	add.s32 	%r26, %r285, %r282;
	and.b32  	%r286, %r26, 3;
	setp.eq.s32 	%p9, %r286, 3;
	@%p9 bra 	$L__BB128_11;
	add.s32 	%r288, %r26, 1;
	and.b32  	%r27, %r288, 3;
	mov.b32 	%r654, 0;
$L__BB128_10:
	.pragma "nounroll";
	add.s32 	%r289, %r25, %r655;
	mul.wide.s32 	%rd7, %r289, 4;
	add.s64 	%rd8, %rd1, %rd7;
	ld.global.v4.u32 	{%r290, %r291, %r292, %r293}, [%rd8];
	shl.b32 	%r294, %r655, 2;
	mov.u32 	%r295, _ZZ9cuda_gemmIiLi128ELi1ELi1ELi256ELi32ELi32ELi64ELi0ELi0EEviiiPT_S1_S1_iiiE3Ash;
	add.s32 	%r296, %r295, %r294;
	st.shared.v4.u32 	[%r296], {%r290, %r291, %r292, %r293};
	add.s32 	%r655, %r655, %r11;
	add.s32 	%r654, %r654, 1;
	setp.ne.s32 	%p10, %r654, %r27;
	@%p10 bra 	$L__BB128_10;
$L__BB128_11:
	setp.lt.u32 	%p11, %r26, 3;
	@%p11 bra 	$L__BB128_12;
	bra.uni 	$L__BB128_132;
$L__BB128_12:
	mov.u32 	%r329, _ZZ9cuda_gemmIiLi128ELi1ELi1ELi256ELi32ELi32ELi64ELi0ELi0EEviiiPT_S1_S1_iiiE11kron_fac_sh;
	mad.lo.s32 	%r33, %r13, 132, %r329;
	and.b32  	%r330, %r4, 15;
	shl.b32 	%r331, %r7, 4;
	add.s32 	%r332, %r12, %r15;
	cvt.u16.u32 	%rs9, %r332;
	xor.b16  	%rs10, %rs9, 31;
	and.b16  	%rs11, %rs10, 255;
	cvt.u16.u32 	%rs12, %r15;
	and.b16  	%rs13, %rs12, 255;
	div.u16 	%rs14, %rs11, %rs13;
	and.b16  	%rs3, %rs14, 3;
	shl.b32 	%r34, %r15, 2;
	add.s32 	%r333, %r4, 1;
	xor.b32  	%r334, %r330, 8;
	or.b32  	%r35, %r331, %r330;
	and.b32  	%r335, %r333, 15;
	or.b32  	%r36, %r331, %r335;
	add.s32 	%r336, %r4, 2;
	and.b32  	%r337, %r336, 15;
	or.b32  	%r37, %r331, %r337;
	add.s32 	%r338, %r4, 3;
	and.b32  	%r339, %r338, 15;
	or.b32  	%r38, %r331, %r339;
	add.s32 	%r340, %r4, 4;
	and.b32  	%r341, %r340, 15;
	or.b32  	%r39, %r331, %r341;
	add.s32 	%r342, %r4, 5;
	and.b32  	%r343, %r342, 15;
	or.b32  	%r40, %r331, %r343;
	add.s32 	%r344, %r4, 6;
	and.b32  	%r345, %r344, 15;
	or.b32  	%r41, %r331, %r345;
	add.s32 	%r346, %r4, 7;
	and.b32  	%r347, %r346, 15;
	or.b32  	%r42, %r331, %r347;
	or.b32  	%r43, %r331, %r334;
	add.s32 	%r348, %r4, 9;
	and.b32  	%r349, %r348, 15;
	or.b32  	%r44, %r331, %r349;
	add.s32 	%r350, %r4, 10;
	and.b32  	%r351, %r350, 15;
	or.b32  	%r45, %r331, %r351;
	add.s32 	%r352, %r4, 11;
	and.b32  	%r353, %r352, 15;
	or.b32  	%r46, %r331, %r353;
	add.s32 	%r354, %r4, 12;
	and.b32  	%r355, %r354, 15;
	or.b32  	%r47, %r331, %r355;
	add.s32 	%r356, %r4, 13;
	and.b32  	%r357, %r356, 15;
	or.b32  	%r48, %r331, %r357;
	add.s32 	%r358, %r4, 14;
	and.b32  	%r359, %r358, 15;
	or.b32  	%r49, %r331, %r359;
	add.s32 	%r360, %r4, -1;
	and.b32  	%r361, %r360, 15;
	or.b32  	%r50, %r331, %r361;
	setp.lt.s32 	%p14, %r330, %r259;
	selp.b32 	%r362, 0, %r259, %p14;
	sub.s32 	%r51, %r330, %r362;
	add.s32 	%r363, %r330, 1;
	setp.lt.s32 	%p15, %r363, %r259;
	selp.b32 	%r364, 0, %r259, %p15;
	sub.s32 	%r52, %r363, %r364;
	add.s32 	%r365, %r330, 2;
	setp.lt.s32 	%p16, %r365, %r259;
	selp.b32 	%r366, 0, %r259, %p16;
	sub.s32 	%r53, %r365, %r366;
	add.s32 	%r367, %r330, 3;
	setp.lt.s32 	%p17, %r367, %r259;
	selp.b32 	%r368, 0, %r259, %p17;
	sub.s32 	%r54, %r367, %r368;
	add.s32 	%r369, %r330, 4;
	setp.lt.s32 	%p18, %r369, %r259;
	selp.b32 	%r370, 0, %r259, %p18;
	sub.s32 	%r55, %r369, %r370;
	add.s32 	%r371, %r330, 5;
	setp.lt.s32 	%p19, %r371, %r259;
	selp.b32 	%r372, 0, %r259, %p19;
	sub.s32 	%r56, %r371, %r372;
	add.s32 	%r373, %r330, 6;
	setp.lt.s32 	%p20, %r373, %r259;
	selp.b32 	%r374, 0, %r259, %p20;
	sub.s32 	%r57, %r373, %r374;
	add.s32 	%r375, %r330, 7;
	setp.lt.s32 	%p21, %r375, %r259;
	selp.b32 	%r376, 0, %r259, %p21;
	sub.s32 	%r58, %r375, %r376;
	add.s32 	%r377, %r330, 8;
	setp.lt.s32 	%p22, %r377, %r259;
	selp.b32 	%r378, 0, %r259, %p22;
	sub.s32 	%r59, %r377, %r378;
	add.s32 	%r379, %r330, 9;
	setp.lt.s32 	%p23, %r379, %r259;
	selp.b32 	%r380, 0, %r259, %p23;
	sub.s32 	%r60, %r379, %r380;
	add.s32 	%r381, %r330, 10;
	setp.lt.s32 	%p24, %r381, %r259;
	selp.b32 	%r382, 0, %r259, %p24;
	sub.s32 	%r61, %r381, %r382;
	add.s32 	%r383, %r330, 11;
	setp.lt.s32 	%p25, %r383, %r259;
	selp.b32 	%r384, 0, %r259, %p25;
	sub.s32 	%r62, %r383, %r384;
	add.s32 	%r385, %r330, 12;
	setp.lt.s32 	%p26, %r385, %r259;
	selp.b32 	%r386, 0, %r259, %p26;
	sub.s32 	%r63, %r385, %r386;
	add.s32 	%r387, %r330, 13;
	setp.lt.s32 	%p27, %r387, %r259;
	selp.b32 	%r388, 0, %r259, %p27;
	sub.s32 	%r64, %r387, %r388;
	add.s32 	%r389, %r330, 14;
	setp.lt.s32 	%p28, %r389, %r259;
	selp.b32 	%r390, 0, %r259, %p28;
	sub.s32 	%r65, %r389, %r390;
	add.s32 	%r391, %r330, 15;
	setp.lt.s32 	%p29, %r391, %r259;
	selp.b32 	%r392, 0, %r259, %p29;
	sub.s32 	%r66, %r391, %r392;
	cvt.u16.u32 	%rs15, %r3;
	div.s16 	%rs16, 128, %rs15;
	cvt.s32.s16 	%r67, %rs16;
	and.b32  	%r68, %r1, 31;
	mov.b32 	%r673, 0;
	mov.pred 	%p112, -1;
	shl.b32 	%r505, %r68, 2;
$L__BB128_13:
	mov.pred 	%p1, %p112;
	shr.u32 	%r674, %r1, 4;
	setp.eq.s16 	%p30, %rs3, 2;
	and.b32  	%r393, %r1, 15;
	add.s32 	%r89, %r673, %r393;
	@%p30 bra 	$L__BB128_17;
	shr.u32 	%r394, %r1, 4;
	shr.u32 	%r395, %r9, 4;
	add.s32 	%r674, %r394, %r395;
	setp.eq.s16 	%p31, %rs3, 3;
	add.s32 	%r396, %r14, %r394;
	mad.lo.s32 	%r397, %r396, %r258, %r89;
	mul.wide.s32 	%rd17, %r397, 4;
	add.s64 	%rd18, %rd2, %rd17;
	ld.global.u32 	%r398, [%rd18];
	shl.b32 	%r399, %r394, 2;
	add.s32 	%r400, %r33, %r399;
	st.shared.u32 	[%r400], %r398;
	@%p31 bra 	$L__BB128_17;
	shr.u32 	%r401, %r1, 4;
	shr.u32 	%r402, %r9, 4;
	add.s32 	%r403, %r401, %r402;
	add.s32 	%r674, %r403, %r402;
	setp.eq.s16 	%p32, %rs3, 0;
	add.s32 	%r404, %r403, %r14;
	mad.lo.s32 	%r405, %r404, %r258, %r89;
	mul.wide.s32 	%rd19, %r405, 4;
	add.s64 	%rd20, %rd2, %rd19;
	ld.global.u32 	%r406, [%rd20];
	shl.b32 	%r407, %r401, 2;
	add.s32 	%r408, %r33, %r407;
	add.s32 	%r409, %r408, %r34;
	st.shared.u32 	[%r409], %r406;
	@%p32 bra 	$L__BB128_17;
	shr.u32 	%r410, %r1, 4;
	shr.u32 	%r411, %r9, 4;
	add.s32 	%r412, %r410, %r411;
	add.s32 	%r413, %r412, %r411;
	add.s32 	%r674, %r413, %r411;
	add.s32 	%r414, %r413, %r14;
	mad.lo.s32 	%r415, %r414, %r258, %r89;
	mul.wide.s32 	%rd21, %r415, 4;
	add.s64 	%rd22, %rd2, %rd21;
	ld.global.u32 	%r416, [%rd22];
	shl.b32 	%r417, %r410, 2;
	add.s32 	%r418, %r33, %r417;
	add.s32 	%r419, %r418, %r34;
	add.s32 	%r420, %r419, %r34;
	st.shared.u32 	[%r420], %r416;
$L__BB128_17:
	add.s32 	%r421, %r14, %r674;
	mad.lo.s32 	%r422, %r421, %r258, %r89;
	mul.wide.s32 	%rd23, %r422, 4;
	add.s64 	%rd24, %rd2, %rd23;
	ld.global.u32 	%r423, [%rd24];
	shl.b32 	%r424, %r674, 2;
	add.s32 	%r425, %r33, %r424;
	st.shared.u32 	[%r425], %r423;
	shr.u32 	%r426, %r9, 4;
	add.s32 	%r427, %r421, %r426;
	mad.lo.s32 	%r428, %r427, %r258, %r89;
	mul.wide.s32 	%rd25, %r428, 4;
	add.s64 	%rd26, %rd2, %rd25;
	ld.global.u32 	%r429, [%rd26];
	add.s32 	%r430, %r425, %r34;
	st.shared.u32 	[%r430], %r429;
	add.s32 	%r431, %r427, %r426;
	mad.lo.s32 	%r432, %r431, %r258, %r89;
	mul.wide.s32 	%rd27, %r432, 4;
	add.s64 	%rd28, %rd2, %rd27;
	ld.global.u32 	%r433, [%rd28];
	add.s32 	%r434, %r430, %r34;
	st.shared.u32 	[%r434], %r433;
	add.s32 	%r435, %r431, %r426;
	mad.lo.s32 	%r436, %r435, %r258, %r89;
	mul.wide.s32 	%rd29, %r436, 4;
	add.s64 	%rd30, %rd2, %rd29;
	ld.global.u32 	%r437, [%rd30];
	add.s32 	%r438, %r434, %r34;
	st.shared.u32 	[%r438], %r437;
	add.s32 	%r674, %r34, %r674;
	setp.lt.u32 	%p33, %r674, 32;
	@%p33 bra 	$L__BB128_17;
	setp.lt.s32 	%p34, %r2, 1;
	bar.sync 	0;
	@%p34 bra 	$L__BB128_123;
	mov.b32 	%r692, 0;
$L__BB128_20:
	setp.lt.s32 	%p35, %r259, 1;
	add.s32 	%r113, %r692, %r4;
	mul.lo.s32 	%r114, %r113, %r259;
	@%p35 bra 	$L__BB128_22;
	add.s32 	%r440, %r35, %r114;
	shl.b32 	%r441, %r440, 2;
	mov.u32 	%r442, _ZZ9cuda_gemmIiLi128ELi1ELi1ELi256ELi32ELi32ELi64ELi0ELi0EEviiiPT_S1_S1_iiiE3Ash;
	add.s32 	%r443, %r442, %r441;
	ld.shared.u32 	%r693, [%r443];
$L__BB128_22:
	setp.lt.s32 	%p36, %r259, 2;
	@%p36 bra 	$L__BB128_24;
	add.s32 	%r444, %r36, %r114;
	shl.b32 	%r445, %r444, 2;
	mov.u32 	%r446, _ZZ9cuda_gemmIiLi128ELi1ELi1ELi256ELi32ELi32ELi64ELi0ELi0EEviiiPT_S1_S1_iiiE3Ash;
	add.s32 	%r447, %r446, %r445;
	ld.shared.u32 	%r694, [%r447];
$L__BB128_24:
	setp.lt.s32 	%p37, %r259, 3;
	@%p37 bra 	$L__BB128_26;
	add.s32 	%r448, %r37, %r114;
	shl.b32 	%r449, %r448, 2;
	mov.u32 	%r450, _ZZ9cuda_gemmIiLi128ELi1ELi1ELi256ELi32ELi32ELi64ELi0ELi0EEviiiPT_S1_S1_iiiE3Ash;
	add.s32 	%r451, %r450, %r449;
	ld.shared.u32 	%r695, [%r451];
$L__BB128_26:
	setp.lt.s32 	%p38, %r259, 4;
	@%p38 bra 	$L__BB128_28;
	add.s32 	%r452, %r38, %r114;
	shl.b32 	%r453, %r452, 2;
	mov.u32 	%r454, _ZZ9cuda_gemmIiLi128ELi1ELi1ELi256ELi32ELi32ELi64ELi0ELi0EEviiiPT_S1_S1_iiiE3Ash;
	add.s32 	%r455, %r454, %r453;
	ld.shared.u32 	%r696, [%r455];
$L__BB128_28:
	setp.lt.s32 	%p39, %r259, 5;
	@%p39 bra 	$L__BB128_30;
	add.s32 	%r456, %r39, %r114;
	shl.b32 	%r457, %r456, 2;
	mov.u32 	%r458, _ZZ9cuda_gemmIiLi128ELi1ELi1ELi256ELi32ELi32ELi64ELi0ELi0EEviiiPT_S1_S1_iiiE3Ash;
	add.s32 	%r459, %r458, %r457;
	ld.shared.u32 	%r697, [%r459];
$L__BB128_30:
	setp.lt.s32 	%p40, %r259, 6;
	@%p40 bra 	$L__BB128_32;
	add.s32 	%r460, %r40, %r114;
	shl.b32 	%r461, %r460, 2;
	mov.u32 	%r462, _ZZ9cuda_gemmIiLi128ELi1ELi1ELi256ELi32ELi32ELi64ELi0ELi0EEviiiPT_S1_S1_iiiE3Ash;
	add.s32 	%r463, %r462, %r461;
	ld.shared.u32 	%r698, [%r463];
$L__BB128_32:
	setp.lt.s32 	%p41, %r259, 7;
	@%p41 bra 	$L__BB128_34;
	add.s32 	%r464, %r41, %r114;
	shl.b32 	%r465, %r464, 2;
	mov.u32 	%r466, _ZZ9cuda_gemmIiLi128ELi1ELi1ELi256ELi32ELi32ELi64ELi0ELi0EEviiiPT_S1_S1_iiiE3Ash;
	add.s32 	%r467, %r466, %r465;
	ld.shared.u32 	%r699, [%r467];
$L__BB128_34:
	setp.lt.s32 	%p42, %r259, 8;
	@%p42 bra 	$L__BB128_36;
	add.s32 	%r468, %r42, %r114;
	shl.b32 	%r469, %r468, 2;
	mov.u32 	%r470, _ZZ9cuda_gemmIiLi128ELi1ELi1ELi256ELi32ELi32ELi64ELi0ELi0EEviiiPT_S1_S1_iiiE3Ash;
	add.s32 	%r471, %r470, %r469;
	ld.shared.u32 	%r700, [%r471];
$L__BB128_36:
	setp.lt.s32 	%p43, %r259, 9;
	@%p43 bra 	$L__BB128_38;
	add.s32 	%r472, %r43, %r114;
	shl.b32 	%r473, %r472, 2;
	mov.u32 	%r474, _ZZ9cuda_gemmIiLi128ELi1ELi1ELi256ELi32ELi32ELi64ELi0ELi0EEviiiPT_S1_S1_iiiE3Ash;
	add.s32 	%r475, %r474, %r473;
	ld.shared.u32 	%r701, [%r475];
$L__BB128_38:
	setp.lt.s32 	%p44, %r259, 10;
	@%p44 bra 	$L__BB128_40;
	add.s32 	%r476, %r44, %r114;
	shl.b32 	%r477, %r476, 2;
	mov.u32 	%r478, _ZZ9cuda_gemmIiLi128ELi1ELi1ELi256ELi32ELi32ELi64ELi0ELi0EEviiiPT_S1_S1_iiiE3Ash;
	add.s32 	%r479, %r478, %r477;
	ld.shared.u32 	%r702, [%r479];
$L__BB128_40:
	setp.lt.s32 	%p45, %r259, 11;
	@%p45 bra 	$L__BB128_42;
	add.s32 	%r480, %r45, %r114;
	shl.b32 	%r481, %r480, 2;
	mov.u32 	%r482, _ZZ9cuda_gemmIiLi128ELi1ELi1ELi256ELi32ELi32ELi64ELi0ELi0EEviiiPT_S1_S1_iiiE3Ash;
	add.s32 	%r483, %r482, %r481;
	ld.shared.u32 	%r703, [%r483];
$L__BB128_42:
	setp.lt.s32 	%p46, %r259, 12;
	@%p46 bra 	$L__BB128_44;
	add.s32 	%r484, %r46, %r114;
	shl.b32 	%r485, %r484, 2;
	mov.u32 	%r486, _ZZ9cuda_gemmIiLi128ELi1ELi1ELi256ELi32ELi32ELi64ELi0ELi0EEviiiPT_S1_S1_iiiE3Ash;
	add.s32 	%r487, %r486, %r485;
	ld.shared.u32 	%r704, [%r487];
$L__BB128_44:
	setp.lt.s32 	%p47, %r259, 13;
	@%p47 bra 	$L__BB128_46;
	add.s32 	%r488, %r47, %r114;
	shl.b32 	%r489, %r488, 2;
	mov.u32 	%r490, _ZZ9cuda_gemmIiLi128ELi1ELi1ELi256ELi32ELi32ELi64ELi0ELi0EEviiiPT_S1_S1_iiiE3Ash;
	add.s32 	%r491, %r490, %r489;
	ld.shared.u32 	%r705, [%r491];
$L__BB128_46:
	setp.lt.s32 	%p48, %r259, 14;
	@%p48 bra 	$L__BB128_48;
	add.s32 	%r492, %r48, %r114;
	shl.b32 	%r493, %r492, 2;
	mov.u32 	%r494, _ZZ9cuda_gemmIiLi128ELi1ELi1ELi256ELi32ELi32ELi64ELi0ELi0EEviiiPT_S1_S1_iiiE3Ash;
	add.s32 	%r495, %r494, %r493;
	ld.shared.u32 	%r706, [%r495];
$L__BB128_48:
	setp.lt.s32 	%p49, %r259, 15;
	@%p49 bra 	$L__BB128_50;
	add.s32 	%r496, %r49, %r114;
	shl.b32 	%r497, %r496, 2;
	mov.u32 	%r498, _ZZ9cuda_gemmIiLi128ELi1ELi1ELi256ELi32ELi32ELi64ELi0ELi0EEviiiPT_S1_S1_iiiE3Ash;
	add.s32 	%r499, %r498, %r497;
	ld.shared.u32 	%r707, [%r499];
$L__BB128_50:
	setp.lt.s32 	%p50, %r259, 16;
	@%p50 bra 	$L__BB128_52;
	add.s32 	%r500, %r50, %r114;
	shl.b32 	%r501, %r500, 2;
	mov.u32 	%r502, _ZZ9cuda_gemmIiLi128ELi1ELi1ELi256ELi32ELi32ELi64ELi0ELi0EEviiiPT_S1_S1_iiiE3Ash;
	add.s32 	%r503, %r502, %r501;
	ld.shared.u32 	%r708, [%r503];
$L__BB128_52:
	setp.ge.s32 	%p51, %r5, %r16;
	@%p51 bra 	$L__BB128_122;
	mov.u32 	%r709, %r5;
$L__BB128_54:
	setp.gt.u32 	%p52, %r259, 64;
	mov.u32 	%r504, _ZZ9cuda_gemmIiLi128ELi1ELi1ELi256ELi32ELi32ELi64ELi0ELi0EEviiiPT_S1_S1_iiiE11kron_fac_sh;
	mad.lo.s32 	%r148, %r709, 132, %r504;
	add.s32 	%r506, %r148, %r505;
	ld.shared.u32 	%r149, [%r506];
	@%p52 bra 	$L__BB128_87;
	setp.eq.s32 	%p69, %r259, 0;
	mov.b32 	%r711, 0;
	@%p69 bra 	$L__BB128_57;
	shfl.sync.idx.b32	%r557|%p70, %r149, %r51, 31, -1;
	mul.lo.s32 	%r711, %r557, %r693;
$L__BB128_57:
	setp.lt.s32 	%p71, %r259, 2;
	@%p71 bra 	$L__BB128_59;
	shfl.sync.idx.b32	%r558|%p72, %r149, %r52, 31, -1;
	mad.lo.s32 	%r711, %r558, %r694, %r711;
$L__BB128_59:
	setp.lt.s32 	%p73, %r259, 3;
	@%p73 bra 	$L__BB128_61;
	shfl.sync.idx.b32	%r559|%p74, %r149, %r53, 31, -1;
	mad.lo.s32 	%r711, %r559, %r695, %r711;
$L__BB128_61:
	setp.lt.s32 	%p75, %r259, 4;
	@%p75 bra 	$L__BB128_63;
	shfl.sync.idx.b32	%r560|%p76, %r149, %r54, 31, -1;
	mad.lo.s32 	%r711, %r560, %r696, %r711;
$L__BB128_63:
	setp.lt.s32 	%p77, %r259, 5;
	@%p77 bra 	$L__BB128_65;
	shfl.sync.idx.b32	%r561|%p78, %r149, %r55, 31, -1;
	mad.lo.s32 	%r711, %r561, %r697, %r711;
$L__BB128_65:
	setp.lt.s32 	%p79, %r259, 6;
	@%p79 bra 	$L__BB128_67;
	shfl.sync.idx.b32	%r562|%p80, %r149, %r56, 31, -1;
	mad.lo.s32 	%r711, %r562, %r698, %r711;
$L__BB128_67:
	setp.lt.s32 	%p81, %r259, 7;
	@%p81 bra 	$L__BB128_69;
	shfl.sync.idx.b32	%r563|%p82, %r149, %r57, 31, -1;
	mad.lo.s32 	%r711, %r563, %r699, %r711;
$L__BB128_69:
	setp.lt.s32 	%p83, %r259, 8;
	@%p83 bra 	$L__BB128_71;
	shfl.sync.idx.b32	%r564|%p84, %r149, %r58, 31, -1;
	mad.lo.s32 	%r711, %r564, %r700, %r711;
$L__BB128_71:
	setp.lt.s32 	%p85, %r259, 9;
	@%p85 bra 	$L__BB128_73;
	shfl.sync.idx.b32	%r565|%p86, %r149, %r59, 31, -1;
	mad.lo.s32 	%r711, %r565, %r701, %r711;
$L__BB128_73:
	setp.lt.s32 	%p87, %r259, 10;
	@%p87 bra 	$L__BB128_75;
	shfl.sync.idx.b32	%r566|%p88, %r149, %r60, 31, -1;
	mad.lo.s32 	%r711, %r566, %r702, %r711;
$L__BB128_75:
	setp.lt.s32 	%p89, %r259, 11;
	@%p89 bra 	$L__BB128_77;
	shfl.sync.idx.b32	%r567|%p90, %r149, %r61, 31, -1;
	mad.lo.s32 	%r711, %r567, %r703, %r711;
$L__BB128_77:
	setp.lt.s32 	%p91, %r259, 12;
	@%p91 bra 	$L__BB128_79;
	shfl.sync.idx.b32	%r568|%p92, %r149, %r62, 31, -1;
	mad.lo.s32 	%r711, %r568, %r704, %r711;
$L__BB128_79:
	setp.lt.s32 	%p93, %r259, 13;
	@%p93 bra 	$L__BB128_81;
	shfl.sync.idx.b32	%r569|%p94, %r149, %r63, 31, -1;
	mad.lo.s32 	%r711, %r569, %r705, %r711;
$L__BB128_81:
	setp.lt.s32 	%p95, %r259, 14;
	@%p95 bra 	$L__BB128_83;
	shfl.sync.idx.b32	%r570|%p96, %r149, %r64, 31, -1;
	mad.lo.s32 	%r711, %r570, %r706, %r711;
$L__BB128_83:
	setp.lt.s32 	%p97, %r259, 15;
	@%p97 bra 	$L__BB128_85;
	shfl.sync.idx.b32	%r571|%p98, %r149, %r65, 31, -1;
	mad.lo.s32 	%r711, %r571, %r707, %r711;
$L__BB128_85:
	setp.lt.s32 	%p99, %r259, 16;
	@%p99 bra 	$L__BB128_119;
	shfl.sync.idx.b32	%r572|%p100, %r149, %r66, 31, -1;
	mad.lo.s32 	%r711, %r572, %r708, %r711;
	bra.uni 	$L__BB128_119;
$L__BB128_87:
	mov.b32 	%r711, 0;
	@%p35 bra 	$L__BB128_89;
	shl.b32 	%r508, %r35, 2;
	add.s32 	%r509, %r148, %r508;
	ld.shared.u32 	%r510, [%r509];
	mul.lo.s32 	%r711, %r510, %r693;
$L__BB128_89:
	@%p36 bra 	$L__BB128_91;
	shl.b32 	%r511, %r36, 2;
	add.s32 	%r512, %r148, %r511;
	ld.shared.u32 	%r513, [%r512];
	mad.lo.s32 	%r711, %r513, %r694, %r711;
$L__BB128_91:
	@%p37 bra 	$L__BB128_93;
	shl.b32 	%r514, %r37, 2;
	add.s32 	%r515, %r148, %r514;
	ld.shared.u32 	%r516, [%r515];
	mad.lo.s32 	%r711, %r516, %r695, %r711;
$L__BB128_93:
	@%p38 bra 	$L__BB128_95;
	shl.b32 	%r517, %r38, 2;
	add.s32 	%r518, %r148, %r517;
	ld.shared.u32 	%r519, [%r518];
	mad.lo.s32 	%r711, %r519, %r696, %r711;
$L__BB128_95:
	setp.lt.s32 	%p57, %r259, 5;
	@%p57 bra 	$L__BB128_97;
	shl.b32 	%r520, %r39, 2;
	add.s32 	%r521, %r148, %r520;
	ld.shared.u32 	%r522, [%r521];
	mad.lo.s32 	%r711, %r522, %r697, %r711;
$L__BB128_97:
	setp.lt.s32 	%p58, %r259, 6;
	@%p58 bra 	$L__BB128_99;
	shl.b32 	%r523, %r40, 2;
	add.s32 	%r524, %r148, %r523;
	ld.shared.u32 	%r525, [%r524];
	mad.lo.s32 	%r711, %r525, %r698, %r711;
$L__BB128_99:
	setp.lt.s32 	%p59, %r259, 7;
	@%p59 bra 	$L__BB128_101;
	shl.b32 	%r526, %r41, 2;
	add.s32 	%r527, %r148, %r526;
	ld.shared.u32 	%r528, [%r527];
	mad.lo.s32 	%r711, %r528, %r699, %r711;
$L__BB128_101:
	setp.lt.s32 	%p60, %r259, 8;
	@%p60 bra 	$L__BB128_103;
	shl.b32 	%r529, %r42, 2;
	add.s32 	%r530, %r148, %r529;
	ld.shared.u32 	%r531, [%r530];
	mad.lo.s32 	%r711, %r531, %r700, %r711;
$L__BB128_103:
	setp.lt.s32 	%p61, %r259, 9;
	@%p61 bra 	$L__BB128_105;
	shl.b32 	%r532, %r43, 2;
	add.s32 	%r533, %r148, %r532;
	ld.shared.u32 	%r534, [%r533];
	mad.lo.s32 	%r711, %r534, %r701, %r711;
$L__BB128_105:
	setp.lt.s32 	%p62, %r259, 10;
	@%p62 bra 	$L__BB128_107;
	shl.b32 	%r535, %r44, 2;
	add.s32 	%r536, %r148, %r535;
	ld.shared.u32 	%r537, [%r536];
	mad.lo.s32 	%r711, %r537, %r702, %r711;
$L__BB128_107:
	setp.lt.s32 	%p63, %r259, 11;
	@%p63 bra 	$L__BB128_109;
	shl.b32 	%r538, %r45, 2;
	add.s32 	%r539, %r148, %r538;
	ld.shared.u32 	%r540, [%r539];
	mad.lo.s32 	%r711, %r540, %r703, %r711;
$L__BB128_109:
	setp.lt.s32 	%p64, %r259, 12;
	@%p64 bra 	$L__BB128_111;
	shl.b32 	%r541, %r46, 2;
	add.s32 	%r542, %r148, %r541;
	ld.shared.u32 	%r543, [%r542];
	mad.lo.s32 	%r711, %r543, %r704, %r711;
$L__BB128_111:
	setp.lt.s32 	%p65, %r259, 13;
	@%p65 bra 	$L__BB128_113;
	shl.b32 	%r544, %r47, 2;
	add.s32 	%r545, %r148, %r544;
	ld.shared.u32 	%r546, [%r545];
	mad.lo.s32 	%r711, %r546, %r705, %r711;
$L__BB128_113:
	setp.lt.s32 	%p66, %r259, 14;
	@%p66 bra 	$L__BB128_115;
	shl.b32 	%r547, %r48, 2;
	add.s32 	%r548, %r148, %r547;
	ld.shared.u32 	%r549, [%r548];
	mad.lo.s32 	%r711, %r549, %r706, %r711;
$L__BB128_115:
	setp.lt.s32 	%p67, %r259, 15;
	@%p67 bra 	$L__BB128_117;
	shl.b32 	%r550, %r49, 2;
	add.s32 	%r551, %r148, %r550;
	ld.shared.u32 	%r552, [%r551];
	mad.lo.s32 	%r711, %r552, %r707, %r711;
$L__BB128_117:
	setp.lt.s32 	%p68, %r259, 16;
	@%p68 bra 	$L__BB128_119;
	shl.b32 	%r553, %r50, 2;
	add.s32 	%r554, %r148, %r553;
	ld.shared.u32 	%r555, [%r554];
	mad.lo.s32 	%r711, %r555, %r708, %r711;
$L__BB128_119:
	setp.ne.s32 	%p101, %r7, 0;
	add.s32 	%r573, %r709, %r673;
	mad.lo.s32 	%r213, %r573, %r2, %r113;
	shfl.sync.down.b32	%r574|%p102, %r711, 1, 7711, -1;
	add.s32 	%r214, %r574, %r711;
	@%p101 bra 	$L__BB128_121;
	shl.b32 	%r575, %r213, 2;
	mov.u32 	%r576, _ZZ9cuda_gemmIiLi128ELi1ELi1ELi256ELi32ELi32ELi64ELi0ELi0EEviiiPT_S1_S1_iiiE3Csh;
	add.s32 	%r577, %r576, %r575;
	ld.shared.u32 	%r578, [%r577];
	add.s32 	%r579, %r578, %r214;
	st.shared.u32 	[%r577], %r579;
$L__BB128_121:
	add.s32 	%r709, %r709, %r67;
	setp.lt.s32 	%p103, %r709, %r16;
	@%p103 bra 	$L__BB128_54;
$L__BB128_122:
	add.s32 	%r692, %r692, %r3;
	setp.lt.s32 	%p104, %r692, %r2;
	@%p104 bra 	$L__BB128_20;
$L__BB128_123:
	mov.b32 	%r673, 16;
	mov.pred 	%p112, 0;
	@%p1 bra 	$L__BB128_13;
	setp.gt.u32 	%p106, %r1, 63;
	bar.sync 	0;
	@%p106 bra 	$L__BB128_131;
	ld.param.u32 	%r648, [_Z9cuda_gemmIiLi128ELi1ELi1ELi256ELi32ELi32ELi64ELi0ELi0EEviiiPT_S1_S1_iii_param_2];
	ld.param.u32 	%r646, [_Z9cuda_gemmIiLi128ELi1ELi1ELi256ELi32ELi32ELi64ELi0ELi0EEviiiPT_S1_S1_iii_param_1];
	mul.lo.s32 	%r581, %r2, %r8;
	mad.lo.s32 	%r233, %r6, %r646, %r581;
	div.s32 	%r234, %r648, %r259;
	shl.b32 	%r760, %r1, 2;
	add.s32 	%r582, %r760, %r11;
	max.u32 	%r583, %r582, 256;
	setp.lt.u32 	%p107, %r582, 256;
	selp.u32 	%r584, 1, 0, %p107;
	add.s32 	%r585, %r582, %r584;
	sub.s32 	%r586, %r583, %r585;
	div.u32 	%r587, %r586, %r11;
	add.s32 	%r236, %r587, %r584;
	and.b32  	%r588, %r236, 3;
	setp.eq.s32 	%p108, %r588, 3;
	@%p108 bra 	$L__BB128_128;
	shl.b32 	%r589, %r1, 4;
	mov.u32 	%r590, _ZZ9cuda_gemmIiLi128ELi1ELi1ELi256ELi32ELi32ELi64ELi0ELi0EEviiiPT_S1_S1_iiiE3Csh;
	add.s32 	%r758, %r590, %r589;
	shl.b32 	%r238, %r9, 4;
	add.s32 	%r591, %r236, 1;
	and.b32  	%r592, %r591, 3;
	neg.s32 	%r757, %r592;
$L__BB128_127:
	.pragma "nounroll";
	div.s32 	%r593, %r760, %r2;
	mad.lo.s32 	%r594, %r234, %r593, %r233;
	mul.lo.s32 	%r595, %r593, %r2;
	sub.s32 	%r596, %r760, %r595;
	add.s32 	%r597, %r594, %r596;
	mul.wide.s32 	%rd31, %r597, 4;
	add.s64 	%rd32, %rd3, %rd31;
	ld.shared.v4.u32 	{%r598, %r599, %r600, %r601}, [%r758];
	st.global.v4.u32 	[%rd32], {%r598, %r599, %r600, %r601};
	add.s32 	%r760, %r760, %r11;
	add.s32 	%r758, %r758, %r238;
	add.s32 	%r757, %r757, 1;
	setp.ne.s32 	%p109, %r757, 0;
	@%p109 bra 	$L__BB128_127;
$L__BB128_128:
	setp.lt.u32 	%p110, %r236, 3;
	@%p110 bra 	$L__BB128_131;
	mul.lo.s32 	%r247, %r9, 48;
	shl.b32 	%r602, %r760, 2;
	mov.u32 	%r603, _ZZ9cuda_gemmIiLi128ELi1ELi1ELi256ELi32ELi32ELi64ELi0ELi0EEviiiPT_S1_S1_iiiE3Csh;
	add.s32 	%r761, %r603, %r602;
	shl.b32 	%r249, %r9, 6;
	shl.b32 	%r250, %r9, 5;
	shl.b32 	%r251, %r9, 4;
$L__BB128_130:
	div.s32 	%r604, %r760, %r2;
	mad.lo.s32 	%r605, %r234, %r604, %r233;
	mul.lo.s32 	%r606, %r604, %r2;
	sub.s32 	%r607, %r760, %r606;
	add.s32 	%r608, %r605, %r607;
	mul.wide.s32 	%rd33, %r608, 4;
	add.s64 	%rd34, %rd3, %rd33;
	ld.shared.v4.u32 	{%r609, %r610, %r611, %r612}, [%r761];
	st.global.v4.u32 	[%rd34], {%r609, %r610, %r611, %r612};
	add.s32 	%r613, %r11, %r760;
	div.s32 	%r614, %r613, %r2;
	mad.lo.s32 	%r615, %r234, %r614, %r233;
	mul.lo.s32 	%r616, %r614, %r2;
	sub.s32 	%r617, %r613, %r616;
	add.s32 	%r618, %r615, %r617;
	mul.wide.s32 	%rd35, %r618, 4;
	add.s64 	%rd36, %rd3, %rd35;
	add.s32 	%r619, %r761, %r251;
	ld.shared.v4.u32 	{%r620, %r621, %r622, %r623}, [%r619];
	st.global.v4.u32 	[%rd36], {%r620, %r621, %r622, %r623};
	add.s32 	%r624, %r11, %r613;
	div.s32 	%r625, %r624, %r2;
	mad.lo.s32 	%r626, %r234, %r625, %r233;
	mul.lo.s32 	%r627, %r625, %r2;
	sub.s32 	%r628, %r624, %r627;
	add.s32 	%r629, %r626, %r628;
	mul.wide.s32 	%rd37, %r629, 4;
	add.s64 	%rd38, %rd3, %rd37;
	add.s32 	%r630, %r761, %r250;
	ld.shared.v4.u32 	{%r631, %r632, %r633, %r634}, [%r630];
	st.global.v4.u32 	[%rd38], {%r631, %r632, %r633, %r634};
	add.s32 	%r635, %r11, %r624;
	div.s32 	%r636, %r635, %r2;
	mad.lo.s32 	%r637, %r234, %r636, %r233;
	mul.lo.s32 	%r638, %r636, %r2;
	sub.s32 	%r639, %r635, %r638;
	add.s32 	%r640, %r637, %r639;
	mul.wide.s32 	%rd39, %r640, 4;
	add.s64 	%rd40, %rd3, %rd39;
	add.s32 	%r641, %r761, %r247;
	ld.shared.v4.u32 	{%r642, %r643, %r644, %r645}, [%r641];
	st.global.v4.u32 	[%rd40], {%r642, %r643, %r644, %r645};
	add.s32 	%r761, %r761, %r249;
	add.s32 	%r760, %r11, %r635;
	setp.lt.u32 	%p111, %r760, 256;
	@%p111 bra 	$L__BB128_130;
$L__BB128_131:
	ret;
$L__BB128_132:
	add.s32 	%r297, %r25, %r655;
	mul.wide.s32 	%rd9, %r297, 4;
	add.s64 	%rd10, %rd1, %rd9;
	ld.global.v4.u32 	{%r298, %r299, %r300, %r301}, [%rd10];
	shl.b32 	%r302, %r655, 2;
	mov.u32 	%r303, _ZZ9cuda_gemmIiLi128ELi1ELi1ELi256ELi32ELi32ELi64ELi0ELi0EEviiiPT_S1_S1_iiiE3Ash;
	add.s32 	%r304, %r303, %r302;
	st.shared.v4.u32 	[%r304], {%r298, %r299, %r300, %r301};
	add.s32 	%r305, %r655, %r11;
	add.s32 	%r306, %r25, %r305;
	mul.wide.s32 	%rd11, %r306, 4;
	add.s64 	%rd12, %rd1, %rd11;
	ld.global.v4.u32 	{%r307, %r308, %r309, %r310}, [%rd12];
	shl.b32 	%r311, %r11, 2;
	add.s32 	%r312, %r304, %r311;
	st.shared.v4.u32 	[%r312], {%r307, %r308, %r309, %r310};
	add.s32 	%r313, %r305, %r11;
	add.s32 	%r314, %r25, %r313;
	mul.wide.s32 	%rd13, %r314, 4;
	add.s64 	%rd14, %rd1, %rd13;
	ld.global.v4.u32 	{%r315, %r316, %r317, %r318}, [%rd14];
	add.s32 	%r319, %r312, %r311;
	st.shared.v4.u32 	[%r319], {%r315, %r316, %r317, %r318};
	add.s32 	%r320, %r313, %r11;
	add.s32 	%r321, %r25, %r320;
	mul.wide.s32 	%rd15, %r321, 4;
	add.s64 	%rd16, %rd1, %rd15;
	ld.global.v4.u32 	{%r322, %r323, %r324, %r325}, [%rd16];
	add.s32 	%r326, %r319, %r311;
	st.shared.v4.u32 	[%r326], {%r322, %r323, %r324, %r325};
	add.s32 	%r655, %r320, %r11;
	setp.lt.u32 	%p12, %r655, 256;
	@%p12 bra 	$L__BB128_132;
	bra.uni 	$L__BB128_12;

}
	// .globl	_Z9cuda_gemmIiLi128ELi1ELi1ELi256ELi32ELi32ELi64ELi0ELi1EEviiiPT_S1_S1_iii
.visible .entry _Z9cuda_gemmIiLi128ELi1ELi1ELi256ELi32ELi32ELi64ELi0ELi1EEviiiPT_S1_S1_iii(
	.param .u32 _Z9cuda_gemmIiLi128ELi1ELi1ELi256ELi32ELi32ELi64ELi0ELi1EEviiiPT_S1_S1_iii_param_0,
	.param .u32 _Z9cuda_gemmIiLi128ELi1ELi1ELi256ELi32ELi32ELi64ELi0ELi1EEviiiPT_S1_S1_iii_param_1,
	.param .u32 _Z9cuda_gemmIiLi128ELi1ELi1ELi256ELi32ELi32ELi64ELi0ELi1EEviiiPT_S1_S1_iii_param_2,
	.param .u64 .ptr .align 1 _Z9cuda_gemmIiLi128ELi1ELi1ELi256ELi32ELi32ELi64ELi0ELi1EEviiiPT_S1_S1_iii_param_3,
	.param .u64 .ptr .align 1 _Z9cuda_gemmIiLi128ELi1ELi1ELi256ELi32ELi32ELi64ELi0ELi1EEviiiPT_S1_S1_iii_param_4,
	.param .u64 .ptr .align 1 _Z9cuda_gemmIiLi128ELi1ELi1ELi256ELi32ELi32ELi64ELi0ELi1EEviiiPT_S1_S1_iii_param_5,
	.param .u32 _Z9cuda_gemmIiLi128ELi1ELi1ELi256ELi32ELi32ELi64ELi0ELi1EEviiiPT_S1_S1_iii_param_6,
	.param .u32 _Z9cuda_gemmIiLi128ELi1ELi1ELi256ELi32ELi32ELi64ELi0ELi1EEviiiPT_S1_S1_iii_param_7,
	.param .u32 _Z9cuda_gemmIiLi128ELi1ELi1ELi256ELi32ELi32ELi64ELi0ELi1EEviiiPT_S1_S1_iii_param_8
)
.maxntid 128
{
	.reg .pred 	%p<45>;
	.reg .b16 	%rs<15>;
	.reg .b32 	%r<397>;
	.reg .b64 	%rd<41>;
	// demoted variable
	.shared .align 128 .b8 _ZZ9cuda_gemmIiLi128ELi1ELi1ELi256ELi32ELi32ELi64ELi0ELi1EEviiiPT_S1_S1_iiiE11kron_fac_sh[2112];
	// demoted variable
	.shared .align 128 .b8 _ZZ9cuda_gemmIiLi128ELi1ELi1ELi256ELi32ELi32ELi64ELi0ELi1EEviiiPT_S1_S1_iiiE3Ash[1024];
	// demoted variable
	.shared .align 128 .b8 _ZZ9cuda_gemmIiLi128ELi1ELi1ELi256ELi32ELi32ELi64ELi0ELi1EEviiiPT_S1_S1_iiiE3Csh[1024];
	ld.param.u32 	%r124, [_Z9cuda_gemmIiLi128ELi1ELi1ELi256ELi32ELi32ELi64ELi0ELi1EEviiiPT_S1_S1_iii_param_2];
	ld.param.u64 	%rd4, [_Z9cuda_gemmIiLi128ELi1ELi1ELi256ELi32ELi32ELi64ELi0ELi1EEviiiPT_S1_S1_iii_param_3];
	ld.param.u64 	%rd5, [_Z9cuda_gemmIiLi128ELi1ELi1ELi256ELi32ELi32ELi64ELi0ELi1EEviiiPT_S1_S1_iii_param_4];
	ld.param.u64 	%rd6, [_Z9cuda_gemmIiLi128ELi1ELi1ELi256ELi32ELi32ELi64ELi0ELi1EEviiiPT_S1_S1_iii_param_5];
	cvta.to.global.u64 	%rd1, %rd4;
	cvta.to.global.u64 	%rd2, %rd5;
	cvta.to.global.u64 	%rd3, %rd6;
	mov.u32 	%r1, %tid.x;
	shr.u32 	%r2, %r1, 4;
	mov.u32 	%r3, %ctaid.y;
	mov.u32 	%r125, %nctaid.y;
	setp.ge.u32 	%p2, %r3, %r125;
	@%p2 bra 	$L__BB129_30;
	and.b32  	%r4, %r1, 1;
	mov.u32 	%r5, %ctaid.x;
	mov.u32 	%r6, %ntid.x;
	shl.b32 	%r391, %r1, 2;
	shl.b32 	%r8, %r6, 2;
	shr.u32 	%r9, %r6, 4;
	shr.s32 	%r126, %r124, 31;
	shr.u32 	%r127, %r126, 27;
	add.s32 	%r128, %r124, %r127;
	shr.s32 	%r10, %r128, 5;
	add.s32 	%r129, %r1, %r6;
	cvt.u16.u32 	%rs4, %r129;
	not.b16 	%rs5, %rs4;
	and.b16  	%rs6, %rs5, 255;
	cvt.u16.u32 	%rs7, %r6;
	and.b16  	%rs8, %rs7, 255;
	div.u16 	%rs1, %rs6, %rs8;
	and.b16  	%rs2, %rs1, 3;
	setp.eq.s16 	%p3, %rs2, 2;
	mov.u32 	%r376, %r1;
	@%p3 bra 	$L__BB129_4;
	cvt.u32.u16 	%r11, %rs2;
	mov.b32 	%r375, 0;
	mov.u32 	%r376, %r1;
$L__BB129_3:
	.pragma "nounroll";
	shl.b32 	%r131, %r376, 2;
	mov.u32 	%r132, _ZZ9cuda_gemmIiLi128ELi1ELi1ELi256ELi32ELi32ELi64ELi0ELi1EEviiiPT_S1_S1_iiiE3Csh;
	add.s32 	%r133, %r132, %r131;
	mov.b32 	%r134, 0;
	st.shared.u32 	[%r133], %r134;
	add.s32 	%r376, %r376, %r6;
	add.s32 	%r375, %r375, 1;
	xor.b32  	%r135, %r375, %r11;
	setp.ne.s32 	%p4, %r135, 2;
	@%p4 bra 	$L__BB129_3;
$L__BB129_4:
	setp.lt.u16 	%p5, %rs1, 2;
	@%p5 bra 	$L__BB129_7;
	mov.u32 	%r137, _ZZ9cuda_gemmIiLi128ELi1ELi1ELi256ELi32ELi32ELi64ELi0ELi1EEviiiPT_S1_S1_iiiE3Csh;
$L__BB129_6:
	shl.b32 	%r136, %r376, 2;
	add.s32 	%r138, %r137, %r136;
	mov.b32 	%r139, 0;
	st.shared.u32 	[%r138], %r139;
	add.s32 	%r140, %r138, %r8;
	st.shared.u32 	[%r140], %r139;
	add.s32 	%r141, %r140, %r8;
	st.shared.u32 	[%r141], %r139;
	add.s32 	%r142, %r141, %r8;
	st.shared.u32 	[%r142], %r139;
	add.s32 	%r376, %r8, %r376;
	setp.lt.u32 	%p6, %r376, 256;
	@%p6 bra 	$L__BB129_6;
$L__BB129_7:
	setp.gt.u32 	%p7, %r1, 63;
	@%p7 bra 	$L__BB129_12;
	shl.b32 	%r143, %r5, 8;
	mad.lo.s32 	%r19, %r3, %r124, %r143;
	add.s32 	%r144, %r391, %r8;
	max.u32 	%r145, %r144, 256;
	setp.lt.u32 	%p8, %r144, 256;
	selp.u32 	%r146, 1, 0, %p8;
	add.s32 	%r147, %r144, %r146;
	sub.s32 	%r148, %r145, %r147;
	div.u32 	%r149, %r148, %r8;
	add.s32 	%r20, %r149, %r146;
	and.b32  	%r150, %r20, 3;
	setp.eq.s32 	%p9, %r150, 3;
	mov.u32 	%r380, %r391;
	@%p9 bra 	$L__BB129_11;
	add.s32 	%r152, %r20, 1;
	and.b32  	%r21, %r152, 3;
	mov.b32 	%r379, 0;
	mov.u32 	%r380, %r391;
$L__BB129_10:
	.pragma "nounroll";
	add.s32 	%r153, %r19, %r380;
	mul.wide.s32 	%rd7, %r153, 4;
	add.s64 	%rd8, %rd1, %rd7;
	ld.global.v4.u32 	{%r154, %r155, %r156, %r157}, [%rd8];
	shl.b32 	%r158, %r380, 2;
	mov.u32 	%r159, _ZZ9cuda_gemmIiLi128ELi1ELi1ELi256ELi32ELi32ELi64ELi0ELi1EEviiiPT_S1_S1_iiiE3Ash;
	add.s32 	%r160, %r159, %r158;
	st.shared.v4.u32 	[%r160], {%r154, %r155, %r156, %r157};
	add.s32 	%r380, %r380, %r8;
	add.s32 	%r379, %r379, 1;
	setp.ne.s32 	%p10, %r379, %r21;
	@%p10 bra 	$L__BB129_10;
$L__BB129_11:
	setp.lt.u32 	%p11, %r20, 3;
	@%p11 bra 	$L__BB129_12;
	bra.uni 	$L__BB129_31;
$L__BB129_12:
	shr.u32 	%r192, %r1, 1;
	and.b32  	%r193, %r192, 7;
	and.b32  	%r194, %r1, 15;
	mov.u32 	%r195, _ZZ9cuda_gemmIiLi128ELi1ELi1ELi256ELi32ELi32ELi64ELi0ELi1EEviiiPT_S1_S1_iiiE11kron_fac_sh;
	mad.lo.s32 	%r27, %r194, 132, %r195;
	shl.b32 	%r196, %r4, 4;
	shl.b32 	%r197, %r1, 4;
	and.b32  	%r198, %r197, 224;
	or.b32  	%r199, %r198, %r196;
	add.s32 	%r28, %r2, %r9;
	cvt.u16.u32 	%rs9, %r28;
	xor.b16  	%rs10, %rs9, 31;
	and.b16  	%rs11, %rs10, 255;
	cvt.u16.u32 	%rs12, %r9;
	and.b16  	%rs13, %rs12, 255;
	div.u16 	%rs14, %rs11, %rs13;
	and.b16  	%rs3, %rs14, 3;
	shl.b32 	%r200, %r2, 2;
	add.s32 	%r29, %r27, %r200;
	shl.b32 	%r30, %r9, 2;
	add.s32 	%r31, %r29, %r30;
	add.s32 	%r32, %r28, %r9;
	or.b32  	%r201, %r199, %r193;
	shl.b32 	%r202, %r201, 2;
	mov.u32 	%r203, _ZZ9cuda_gemmIiLi128ELi1ELi1ELi256ELi32ELi32ELi64ELi0ELi1EEviiiPT_S1_S1_iiiE3Ash;
	add.s32 	%r33, %r203, %r202;
	or.b32  	%r204, %r193, 8;
	or.b32  	%r205, %r199, %r204;
	shl.b32 	%r206, %r205, 2;
	add.s32 	%r34, %r203, %r206;
	add.s32 	%r207, %r193, 9;
	and.b32  	%r208, %r207, 15;
	or.b32  	%r209, %r199, %r208;
	shl.b32 	%r210, %r209, 2;
	add.s32 	%r35, %r203, %r210;
	add.s32 	%r211, %r193, 10;
	and.b32  	%r212, %r211, 15;
	or.b32  	%r213, %r199, %r212;
	shl.b32 	%r214, %r213, 2;
	add.s32 	%r36, %r203, %r214;
	add.s32 	%r215, %r193, 11;
	and.b32  	%r216, %r215, 15;
	or.b32  	%r217, %r199, %r216;
	shl.b32 	%r218, %r217, 2;
	add.s32 	%r37, %r203, %r218;
	add.s32 	%r219, %r193, 12;
	and.b32  	%r220, %r219, 15;
	or.b32  	%r221, %r199, %r220;
	shl.b32 	%r222, %r221, 2;
	add.s32 	%r38, %r203, %r222;
	add.s32 	%r223, %r193, 13;
	and.b32  	%r224, %r223, 15;
	or.b32  	%r225, %r199, %r224;
	shl.b32 	%r226, %r225, 2;
	add.s32 	%r39, %r203, %r226;
	add.s32 	%r227, %r193, 14;
	and.b32  	%r228, %r227, 15;
	or.b32  	%r229, %r199, %r228;
	shl.b32 	%r230, %r229, 2;
	add.s32 	%r40, %r203, %r230;
	add.s32 	%r231, %r193, -1;
	and.b32  	%r232, %r231, 15;
	or.b32  	%r233, %r199, %r232;
	shl.b32 	%r234, %r233, 2;
	add.s32 	%r41, %r203, %r234;
	mad.lo.s32 	%r42, %r193, -31, %r199;
	add.s32 	%r43, %r42, 1;
	add.s32 	%r44, %r42, 2;
	add.s32 	%r45, %r42, 3;
	add.s32 	%r46, %r42, 4;
	add.s32 	%r47, %r42, 5;
	add.s32 	%r48, %r42, 6;
	add.s32 	%r49, %r42, 7;
	or.b32  	%r50, %r196, %r204;
	or.b32  	%r51, %r196, %r208;
	or.b32  	%r52, %r196, %r212;
	or.b32  	%r53, %r196, %r216;
	or.b32  	%r54, %r196, %r220;
	or.b32  	%r55, %r196, %r224;
	or.b32  	%r56, %r196, %r228;
	or.b32  	%r57, %r196, %r232;
	shl.b32 	%r235, %r1, 2;
	and.b32  	%r236, %r235, 124;
	mad.lo.s32 	%r237, %r2, 132, %r236;
	add.s32 	%r58, %r195, %r237;
	shl.b32 	%r238, %r1, 1;
	and.b32  	%r239, %r238, 28;
	mov.u32 	%r240, _ZZ9cuda_gemmIiLi128ELi1ELi1ELi256ELi32ELi32ELi64ELi0ELi1EEviiiPT_S1_S1_iiiE3Csh;
	add.s32 	%r59, %r240, %r239;
	mov.u32 	%r241, %ctaid.z;
	shl.b32 	%r242, %r241, 10;
	or.b32  	%r60, %r242, %r194;
	mov.b32 	%r382, 0;
	mov.pred 	%p44, -1;
$L__BB129_13:
	mov.pred 	%p1, %p44;
	setp.eq.s16 	%p14, %rs3, 2;
	add.s32 	%r64, %r60, %r382;
	mov.u32 	%r383, %r2;
	@%p14 bra 	$L__BB129_17;
	setp.eq.s16 	%p15, %rs3, 3;
	shl.b32 	%r243, %r2, 5;
	add.s32 	%r244, %r64, %r243;
	mul.wide.u32 	%rd17, %r244, 4;
	add.s64 	%rd18, %rd2, %rd17;
	ld.global.u32 	%r245, [%rd18];
	st.shared.u32 	[%r29], %r245;
	mov.u32 	%r383, %r28;
	@%p15 bra 	$L__BB129_17;
	setp.eq.s16 	%p16, %rs3, 0;
	shl.b32 	%r246, %r28, 5;
	add.s32 	%r247, %r246, %r64;
	mul.wide.u32 	%rd19, %r247, 4;
	add.s64 	%rd20, %rd2, %rd19;
	ld.global.u32 	%r248, [%rd20];
	st.shared.u32 	[%r31], %r248;
	mov.u32 	%r383, %r32;
	@%p16 bra 	$L__BB129_17;
	add.s32 	%r383, %r32, %r9;
	shl.b32 	%r249, %r32, 5;
	add.s32 	%r250, %r249, %r64;
	mul.wide.u32 	%rd21, %r250, 4;
	add.s64 	%rd22, %rd2, %rd21;
	ld.global.u32 	%r251, [%rd22];
	add.s32 	%r252, %r31, %r30;
	st.shared.u32 	[%r252], %r251;
$L__BB129_17:
	shl.b32 	%r253, %r383, 5;
	add.s32 	%r254, %r64, %r253;
	mul.wide.u32 	%rd23, %r254, 4;
	add.s64 	%rd24, %rd2, %rd23;
	ld.global.u32 	%r255, [%rd24];
	shl.b32 	%r256, %r383, 2;
	add.s32 	%r257, %r27, %r256;
	st.shared.u32 	[%r257], %r255;
	add.s32 	%r258, %r383, %r9;
	shl.b32 	%r259, %r258, 5;
	add.s32 	%r260, %r259, %r64;
	mul.wide.u32 	%rd25, %r260, 4;
	add.s64 	%rd26, %rd2, %rd25;
	ld.global.u32 	%r261, [%rd26];
	add.s32 	%r262, %r257, %r30;
	st.shared.u32 	[%r262], %r261;
	add.s32 	%r263, %r258, %r9;
	shl.b32 	%r264, %r263, 5;
	add.s32 	%r265, %r264, %r64;
	mul.wide.u32 	%rd27, %r265, 4;
	add.s64 	%rd28, %rd2, %rd27;
	ld.global.u32 	%r266, [%rd28];
	add.s32 	%r267, %r262, %r30;
	st.shared.u32 	[%r267], %r266;
	add.s32 	%r268, %r263, %r9;
	shl.b32 	%r269, %r268, 5;
	add.s32 	%r270, %r269, %r64;
	mul.wide.u32 	%rd29, %r270, 4;
	add.s64 	%rd30, %rd2, %rd29;
	ld.global.u32 	%r271, [%rd30];
	add.s32 	%r272, %r267, %r30;
	st.shared.u32 	[%r272], %r271;
	add.s32 	%r383, %r30, %r383;
	setp.lt.u32 	%p17, %r383, 32;
	@%p17 bra 	$L__BB129_17;
	bar.sync 	0;
	ld.shared.u32 	%r69, [%r33];
	ld.shared.u32 	%r70, [%r33+4];
	ld.shared.u32 	%r71, [%r33+8];
	ld.shared.u32 	%r72, [%r33+12];
	ld.shared.u32 	%r73, [%r33+16];
	ld.shared.u32 	%r74, [%r33+20];
	ld.shared.u32 	%r75, [%r33+24];
	ld.shared.u32 	%r76, [%r33+28];
	ld.shared.u32 	%r77, [%r34];
	ld.shared.u32 	%r78, [%r35];
	ld.shared.u32 	%r79, [%r36];
	ld.shared.u32 	%r80, [%r37];
	ld.shared.u32 	%r81, [%r38];
	ld.shared.u32 	%r82, [%r39];
	ld.shared.u32 	%r83, [%r40];
	ld.shared.u32 	%r84, [%r41];
	add.s32 	%r273, %r2, %r382;
	shl.b32 	%r274, %r273, 5;
	add.s32 	%r385, %r59, %r274;
	mov.u32 	%r386, %r58;
	mov.u32 	%r387, %r2;
$L__BB129_19:
	setp.ne.s32 	%p18, %r4, 0;
	ld.shared.u32 	%r275, [%r386];
	shfl.sync.idx.b32	%r276|%p19, %r275, %r42, 31, -1;
	mul.lo.s32 	%r277, %r276, %r69;
	shfl.sync.idx.b32	%r278|%p20, %r275, %r43, 31, -1;
	mad.lo.s32 	%r279, %r278, %r70, %r277;
	shfl.sync.idx.b32	%r280|%p21, %r275, %r44, 31, -1;
	mad.lo.s32 	%r281, %r280, %r71, %r279;
	shfl.sync.idx.b32	%r282|%p22, %r275, %r45, 31, -1;
	mad.lo.s32 	%r283, %r282, %r72, %r281;
	shfl.sync.idx.b32	%r284|%p23, %r275, %r46, 31, -1;
	mad.lo.s32 	%r285, %r284, %r73, %r283;
	shfl.sync.idx.b32	%r286|%p24, %r275, %r47, 31, -1;
	mad.lo.s32 	%r287, %r286, %r74, %r285;
	shfl.sync.idx.b32	%r288|%p25, %r275, %r48, 31, -1;
	mad.lo.s32 	%r289, %r288, %r75, %r287;
	shfl.sync.idx.b32	%r290|%p26, %r275, %r49, 31, -1;
	mad.lo.s32 	%r291, %r290, %r76, %r289;
	shfl.sync.idx.b32	%r292|%p27, %r275, %r50, 31, -1;
	mad.lo.s32 	%r293, %r292, %r77, %r291;
	shfl.sync.idx.b32	%r294|%p28, %r275, %r51, 31, -1;
	mad.lo.s32 	%r295, %r294, %r78, %r293;
	shfl.sync.idx.b32	%r296|%p29, %r275, %r52, 31, -1;
	mad.lo.s32 	%r297, %r296, %r79, %r295;
	shfl.sync.idx.b32	%r298|%p30, %r275, %r53, 31, -1;
	mad.lo.s32 	%r299, %r298, %r80, %r297;
	shfl.sync.idx.b32	%r300|%p31, %r275, %r54, 31, -1;
	mad.lo.s32 	%r301, %r300, %r81, %r299;
	shfl.sync.idx.b32	%r302|%p32, %r275, %r55, 31, -1;
	mad.lo.s32 	%r303, %r302, %r82, %r301;
	shfl.sync.idx.b32	%r304|%p33, %r275, %r56, 31, -1;
	mad.lo.s32 	%r305, %r304, %r83, %r303;
	shfl.sync.idx.b32	%r306|%p34, %r275, %r57, 31, -1;
	mad.lo.s32 	%r307, %r306, %r84, %r305;
	shfl.sync.down.b32	%r308|%p35, %r307, 1, 7711, -1;
	add.s32 	%r89, %r308, %r307;
	@%p18 bra 	$L__BB129_21;
	ld.shared.u32 	%r309, [%r385];
	add.s32 	%r310, %r309, %r89;
	st.shared.u32 	[%r385], %r310;
$L__BB129_21:
	add.s32 	%r90, %r387, 8;
	add.s32 	%r386, %r386, 1056;
	add.s32 	%r385, %r385, 256;
	setp.lt.u32 	%p36, %r387, 8;
	mov.u32 	%r387, %r90;
	@%p36 bra 	$L__BB129_19;
	mov.b32 	%r382, 16;
	mov.pred 	%p44, 0;
	@%p1 bra 	$L__BB129_13;
	setp.gt.u32 	%p38, %r1, 63;
	bar.sync 	0;
	@%p38 bra 	$L__BB129_30;
	ld.param.u32 	%r373, [_Z9cuda_gemmIiLi128ELi1ELi1ELi256ELi32ELi32ELi64ELi0ELi1EEviiiPT_S1_S1_iii_param_1];
	shl.b32 	%r312, %r5, 3;
	mad.lo.s32 	%r93, %r3, %r373, %r312;
	add.s32 	%r313, %r391, %r8;
	max.u32 	%r314, %r313, 256;
	setp.lt.u32 	%p39, %r313, 256;
	selp.u32 	%r315, 1, 0, %p39;
	add.s32 	%r316, %r313, %r315;
	sub.s32 	%r317, %r314, %r316;
	div.u32 	%r318, %r317, %r8;
	add.s32 	%r94, %r318, %r315;
	and.b32  	%r319, %r94, 3;
	setp.eq.s32 	%p40, %r319, 3;
	@%p40 bra 	$L__BB129_27;
	shl.b32 	%r320, %r1, 4;
	mov.u32 	%r321, _ZZ9cuda_gemmIiLi128ELi1ELi1ELi256ELi32ELi32ELi64ELi0ELi1EEviiiPT_S1_S1_iiiE3Csh;
	add.s32 	%r389, %r321, %r320;
	shl.b32 	%r96, %r6, 4;
	add.s32 	%r322, %r94, 1;
	and.b32  	%r323, %r322, 3;
	neg.s32 	%r388, %r323;
$L__BB129_26:
	.pragma "nounroll";
	shr.u32 	%r324, %r391, 3;
	and.b32  	%r325, %r391, 4;
	add.s32 	%r326, %r93, %r325;
	mad.lo.s32 	%r327, %r324, %r10, %r326;
	mul.wide.s32 	%rd31, %r327, 4;
	add.s64 	%rd32, %rd3, %rd31;
	ld.shared.v4.u32 	{%r328, %r329, %r330, %r331}, [%r389];
	st.global.v4.u32 	[%rd32], {%r328, %r329, %r330, %r331};
	add.s32 	%r391, %r391, %r8;
	add.s32 	%r389, %r389, %r96;
	add.s32 	%r388, %r388, 1;
	setp.ne.s32 	%p41, %r388, 0;
	@%p41 bra 	$L__BB129_26;
$L__BB129_27:
	setp.lt.u32 	%p42, %r94, 3;
	@%p42 bra 	$L__BB129_30;
	mad.lo.s32 	%r395, %r6, 12, %r391;
	shl.b32 	%r106, %r6, 4;
	shl.b32 	%r332, %r6, 3;
	add.s32 	%r394, %r391, %r332;
	add.s32 	%r393, %r391, %r8;
	mul.lo.s32 	%r109, %r6, 48;
	shl.b32 	%r333, %r391, 2;
	mov.u32 	%r334, _ZZ9cuda_gemmIiLi128ELi1ELi1ELi256ELi32ELi32ELi64ELi0ELi1EEviiiPT_S1_S1_iiiE3Csh;
	add.s32 	%r392, %r334, %r333;
	shl.b32 	%r111, %r6, 6;
	shl.b32 	%r112, %r6, 5;
$L__BB129_29:
	shr.u32 	%r335, %r391, 3;
	and.b32  	%r336, %r391, 4;
	add.s32 	%r337, %r93, %r336;
	mad.lo.s32 	%r338, %r335, %r10, %r337;
	mul.wide.s32 	%rd33, %r338, 4;
	add.s64 	%rd34, %rd3, %rd33;
	ld.shared.v4.u32 	{%r339, %r340, %r341, %r342}, [%r392];
	st.global.v4.u32 	[%rd34], {%r339, %r340, %r341, %r342};
	add.s32 	%r343, %r391, %r8;
	shr.u32 	%r344, %r393, 3;
	and.b32  	%r345, %r393, 4;
	add.s32 	%r346, %r93, %r345;
	mad.lo.s32 	%r347, %r344, %r10, %r346;
	mul.wide.s32 	%rd35, %r347, 4;
	add.s64 	%rd36, %rd3, %rd35;
	add.s32 	%r348, %r392, %r106;
	ld.shared.v4.u32 	{%r349, %r350, %r351, %r352}, [%r348];
	st.global.v4.u32 	[%rd36], {%r349, %r350, %r351, %r352};
	add.s32 	%r353, %r343, %r8;
	shr.u32 	%r354, %r394, 3;
	and.b32  	%r355, %r394, 4;
	add.s32 	%r356, %r93, %r355;
	mad.lo.s32 	%r357, %r354, %r10, %r356;
	mul.wide.s32 	%rd37, %r357, 4;
	add.s64 	%rd38, %rd3, %rd37;
	add.s32 	%r358, %r392, %r112;
	ld.shared.v4.u32 	{%r359, %r360, %r361, %r362}, [%r358];
	st.global.v4.u32 	[%rd38], {%r359, %r360, %r361, %r362};
	add.s32 	%r363, %r353, %r8;
	shr.u32 	%r364, %r395, 3;
	and.b32  	%r365, %r395, 4;
	add.s32 	%r366, %r93, %r365;
	mad.lo.s32 	%r367, %r364, %r10, %r366;
	mul.wide.s32 	%rd39, %r367, 4;
	add.s64 	%rd40, %rd3, %rd39;
	add.s32 	%r368, %r392, %r109;
	ld.shared.v4.u32 	{%r369, %r370, %r371, %r372}, [%r368];
	st.global.v4.u32 	[%rd40], {%r369, %r370, %r371, %r372};
	add.s32 	%r391, %r363, %r8;
	add.s32 	%r395, %r395, %r106;
	add.s32 	%r394, %r394, %r106;
	add.s32 	%r393, %r393, %r106;
	add.s32 	%r392, %r392, %r111;
	setp.lt.u32 	%p43, %r391, 256;
	@%p43 bra 	$L__BB129_29;
$L__BB129_30:
	ret;
$L__BB129_31:
	add.s32 	%r161, %r19, %r380;
	mul.wide.s32 	%rd9, %r161, 4;
	add.s64 	%rd10, %rd1, %rd9;
	ld.global.v4.u32 	{%r162, %r163, %r164, %r165}, [%rd10];
	shl.b32 	%r166, %r380, 2;
	mov.u32 	%r167, _ZZ9cuda_gemmIiLi128ELi1ELi1ELi256ELi32ELi32ELi64ELi0ELi1EEviiiPT_S1_S1_iiiE3Ash;
	add.s32 	%r168, %r167, %r166;
	st.shared.v4.u32 	[%r168], {%r162, %r163, %r164, %r165};
	add.s32 	%r169, %r380, %r8;
	add.s32 	%r170, %r19, %r169;
	mul.wide.s32 	%rd11, %r170, 4;
	add.s64 	%rd12, %rd1, %rd11;
	ld.global.v4.u32 	{%r171, %r172, %r173, %r174}, [%rd12];
	shl.b32 	%r175, %r8, 2;
	add.s32 	%r176, %r168, %r175;
	st.shared.v4.u32 	[%r176], {%r171, %r172, %r173, %r174};
	add.s32 	%r177, %r169, %r8;
	add.s32 	%r178, %r19, %r177;
	mul.wide.s32 	%rd13, %r178, 4;
	add.s64 	%rd14, %rd1, %rd13;
	ld.global.v4.u32 	{%r179, %r180, %r181, %r182}, [%rd14];
	add.s32 	%r183, %r176, %r175;
	st.shared.v4.u32 	[%r183], {%r179, %r180, %r181, %r182};
	add.s32 	%r184, %r177, %r8;
	add.s32 	%r185, %r19, %r184;
	mul.wide.s32 	%rd15, %r185, 4;
	add.s64 	%rd16, %rd1, %rd15;
	ld.global.v4.u32 	{%r186, %r187, %r188, %r189}, [%rd16];
	add.s32 	%r190, %r183, %r175;
	st.shared.v4.u32 	[%r190], {%r186, %r187, %r188, %r189};
	add.s32 	%r380, %r184, %r8;
	setp.lt.u32 	%p12, %r380, 256;
	@%p12 bra 	$L__BB129_31;
	bra.uni 	$L__BB129_12;

}
	// .globl	_Z9cuda_gemmIiLi128ELi1ELi1ELi256ELi32ELi32ELi64ELi1ELi0EEviiiPT_S1_S1_iii
.visible .entry _Z9cuda_gemmIiLi128ELi1ELi1ELi256ELi32ELi32ELi64ELi1ELi0EEviiiPT_S1_S1_iii(
	.param .u32 _Z9cuda_gemmIiLi128ELi1ELi1ELi256ELi32ELi32ELi64ELi1ELi0EEviiiPT_S1_S1_iii_param_0,
	.param .u32 _Z9cuda_gemmIiLi128ELi1ELi1ELi256ELi32ELi32ELi64ELi1ELi0EEviiiPT_S1_S1_iii_param_1,
	.param .u32 _Z9cuda_gemmIiLi128ELi1ELi1ELi256ELi32ELi32ELi64ELi1ELi0EEviiiPT_S1_S1_iii_param_2,
	.param .u64 .ptr .align 1 _Z9cuda_gemmIiLi128ELi1ELi1ELi256ELi32ELi32ELi64ELi1ELi0EEviiiPT_S1_S1_iii_param_3,
	.param .u64 .ptr .align 1 _Z9cuda_gemmIiLi128ELi1ELi1ELi256ELi32ELi32ELi64ELi1ELi0EEviiiPT_S1_S1_iii_param_4,
	.param .u64 .ptr .align 1 _Z9cuda_gemmIiLi128ELi1ELi1ELi256ELi32ELi32ELi64ELi1ELi0EEviiiPT_S1_S1_iii_param_5,
	.param .u32 _Z9cuda_gemmIiLi128ELi1ELi1ELi256ELi32ELi32ELi64ELi1ELi0EEviiiPT_S1_S1_iii_param_6,
	.param .u32 _Z9cuda_gemmIiLi128ELi1ELi1ELi256ELi32ELi32ELi64ELi1ELi0EEviiiPT_S1_S1_iii_param_7,
	.param .u32 _Z9cuda_gemmIiLi128ELi1ELi1ELi256ELi32ELi32ELi64ELi1ELi0EEviiiPT_S1_S1_iii_param_8
)
.maxntid 128
{
	.reg .pred 	%p<113>;
	.reg .b16 	%rs<17>;
	.reg .b32 	%r<749>;
	.reg .b64 	%rd<45>;
	// demoted variable
	.shared .align 128 .b8 _ZZ9cuda_gemmIiLi128ELi1ELi1ELi256ELi32ELi32ELi64ELi1ELi0EEviiiPT_S1_S1_iiiE11kron_fac_sh[2112];
	// demoted variable
	.shared .align 128 .b8 _ZZ9cuda_gemmIiLi128ELi1ELi1ELi256ELi32ELi32ELi64ELi1ELi0EEviiiPT_S1_S1_iiiE3Ash[1024];
	// demoted variable
	.shared .align 128 .b8 _ZZ9cuda_gemmIiLi128ELi1ELi1ELi256ELi32ELi32ELi64ELi1ELi0EEviiiPT_S1_S1_iiiE3Csh[1024];
	ld.param.u64 	%rd8, [_Z9cuda_gemmIiLi128ELi1ELi1ELi256ELi32ELi32ELi64ELi1ELi0EEviiiPT_S1_S1_iii_param_3];
	ld.param.u64 	%rd9, [_Z9cuda_gemmIiLi128ELi1ELi1ELi256ELi32ELi32ELi64ELi1ELi0EEviiiPT_S1_S1_iii_param_4];
	ld.param.u64 	%rd10, [_Z9cuda_gemmIiLi128ELi1ELi1ELi256ELi32ELi32ELi64ELi1ELi0EEviiiPT_S1_S1_iii_param_5];
	ld.param.u32 	%r267, [_Z9cuda_gemmIiLi128ELi1ELi1ELi256ELi32ELi32ELi64ELi1ELi0EEviiiPT_S1_S1_iii_param_6];
	ld.param.u32 	%r268, [_Z9cuda_gemmIiLi128ELi1ELi1ELi256ELi32ELi32ELi64ELi1ELi0EEviiiPT_S1_S1_iii_param_7];
	cvta.to.global.u64 	%rd1, %rd8;
	cvta.to.global.u64 	%rd2, %rd9;
	cvta.to.global.u64 	%rd3, %rd10;
	mov.u32 	%r1, %tid.x;
	div.s32 	%r2, 256, %r268;
	min.s32 	%r269, %r2, 64;
	shl.b32 	%r3, %r269, 1;
	div.u32 	%r5, %r1, %r3;
	mul.lo.s32 	%r270, %r5, %r3;
	sub.s32 	%r271, %r1, %r270;
	shr.u32 	%r4, %r271, 1;
	mov.u32 	%r6, %ctaid.y;
	mov.u32 	%r272, %nctaid.y;
	setp.ge.u32 	%p2, %r6, %r272;
	@%p2 bra 	$L__BB130_131;
	and.b32  	%r7, %r1, 1;
	mov.u32 	%r273, %ctaid.z;
	mov.u32 	%r8, %ntid.x;
	shl.b32 	%r637, %r1, 2;
	shl.b32 	%r10, %r8, 2;
	shr.u32 	%r11, %r1, 4;
	and.b32  	%r12, %r1, 15;
	shl.b32 	%r13, %r273, 5;
	shr.u32 	%r14, %r8, 4;
	min.s32 	%r15, %r267, 16;
	add.s32 	%r274, %r1, %r8;
	cvt.u16.u32 	%rs4, %r274;
	not.b16 	%rs5, %rs4;
	and.b16  	%rs6, %rs5, 255;
	cvt.u16.u32 	%rs7, %r8;
	and.b16  	%rs8, %rs7, 255;
	div.u16 	%rs1, %rs6, %rs8;
	and.b16  	%rs2, %rs1, 3;
	setp.eq.s16 	%p3, %rs2, 2;
	mov.u32 	%r633, %r1;
	@%p3 bra 	$L__BB130_4;
	cvt.u32.u16 	%r16, %rs2;
	mov.b32 	%r632, 0;
	mov.u32 	%r633, %r1;
$L__BB130_3:
	.pragma "nounroll";
	shl.b32 	%r276, %r633, 2;
	mov.u32 	%r277, _ZZ9cuda_gemmIiLi128ELi1ELi1ELi256ELi32ELi32ELi64ELi1ELi0EEviiiPT_S1_S1_iiiE3Csh;
	add.s32 	%r278, %r277, %r276;
	mov.b32 	%r279, 0;
	st.shared.u32 	[%r278], %r279;
	add.s32 	%r633, %r633, %r8;
	add.s32 	%r632, %r632, 1;
	xor.b32  	%r280, %r632, %r16;
	setp.ne.s32 	%p4, %r280, 2;
	@%p4 bra 	$L__BB130_3;
$L__BB130_4:
	setp.lt.u16 	%p5, %rs1, 2;
	@%p5 bra 	$L__BB130_7;
	mov.u32 	%r282, _ZZ9cuda_gemmIiLi128ELi1ELi1ELi256ELi32ELi32ELi64ELi1ELi0EEviiiPT_S1_S1_iiiE3Csh;
$L__BB130_6:
	shl.b32 	%r281, %r633, 2;
	add.s32 	%r283, %r282, %r281;
	mov.b32 	%r284, 0;
	st.shared.u32 	[%r283], %r284;
	add.s32 	%r285, %r283, %r10;
	st.shared.u32 	[%r285], %r284;
	add.s32 	%r286, %r285, %r10;
	st.shared.u32 	[%r286], %r284;
	add.s32 	%r287, %r286, %r10;
	st.shared.u32 	[%r287], %r284;
	add.s32 	%r633, %r10, %r633;
	setp.lt.u32 	%p6, %r633, 256;
	@%p6 bra 	$L__BB130_6;
$L__BB130_7:
	setp.gt.u32 	%p7, %r1, 63;
	@%p7 bra 	$L__BB130_12;
	shl.b32 	%r24, %r6, 8;
	add.s32 	%r288, %r637, %r10;
	max.u32 	%r289, %r288, 256;
	setp.lt.u32 	%p8, %r288, 256;
	selp.u32 	%r290, 1, 0, %p8;
	add.s32 	%r291, %r288, %r290;
	sub.s32 	%r292, %r289, %r291;
	div.u32 	%r293, %r292, %r10;
	add.s32 	%r25, %r293, %r290;
	and.b32  	%r294, %r25, 3;
	setp.eq.s32 	%p9, %r294, 3;
	@%p9 bra 	$L__BB130_11;
	add.s32 	%r296, %r25, 1;
	and.b32  	%r26, %r296, 3;
	mov.b32 	%r636, 0;
$L__BB130_10:
	.pragma "nounroll";
	add.s32 	%r297, %r24, %r637;
	mul.wide.u32 	%rd11, %r297, 4;
	add.s64 	%rd12, %rd1, %rd11;
	ld.global.v4.u32 	{%r298, %r299, %r300, %r301}, [%rd12];
	shl.b32 	%r302, %r637, 2;
	mov.u32 	%r303, _ZZ9cuda_gemmIiLi128ELi1ELi1ELi256ELi32ELi32ELi64ELi1ELi0EEviiiPT_S1_S1_iiiE3Ash;
	add.s32 	%r304, %r303, %r302;
	st.shared.v4.u32 	[%r304], {%r298, %r299, %r300, %r301};
	add.s32 	%r637, %r637, %r10;
	add.s32 	%r636, %r636, 1;
	setp.ne.s32 	%p10, %r636, %r26;
	@%p10 bra 	$L__BB130_10;
$L__BB130_11:
	setp.lt.u32 	%p11, %r25, 3;
	@%p11 bra 	$L__BB130_12;
	bra.uni 	$L__BB130_132;
$L__BB130_12:
	mov.u32 	%r337, _ZZ9cuda_gemmIiLi128ELi1ELi1ELi256ELi32ELi32ELi64ELi1ELi0EEviiiPT_S1_S1_iiiE11kron_fac_sh;
	mad.lo.s32 	%r32, %r12, 132, %r337;
	and.b32  	%r338, %r4, 15;
	shl.b32 	%r339, %r7, 4;
	add.s32 	%r340, %r11, %r14;
	cvt.u16.u32 	%rs9, %r340;
	xor.b16  	%rs10, %rs9, 31;
	and.b16  	%rs11, %rs10, 255;
	cvt.u16.u32 	%rs12, %r14;
	and.b16  	%rs13, %rs12, 255;
	div.u16 	%rs14, %rs11, %rs13;
	and.b16  	%rs3, %rs14, 3;
	add.s32 	%r341, %r340, %r13;
	shl.b32 	%r33, %r14, 2;
	add.s32 	%r342, %r341, %r14;
	mul.lo.s32 	%r34, %r342, %r267;
	add.s32 	%r343, %r4, 1;
	xor.b32  	%r344, %r338, 8;
	or.b32  	%r35, %r339, %r338;
	and.b32  	%r345, %r343, 15;
	or.b32  	%r36, %r339, %r345;
	add.s32 	%r346, %r4, 2;
	and.b32  	%r347, %r346, 15;
	or.b32  	%r37, %r339, %r347;
	add.s32 	%r348, %r4, 3;
	and.b32  	%r349, %r348, 15;
	or.b32  	%r38, %r339, %r349;
	add.s32 	%r350, %r4, 4;
	and.b32  	%r351, %r350, 15;
	or.b32  	%r39, %r339, %r351;
	add.s32 	%r352, %r4, 5;
	and.b32  	%r353, %r352, 15;
	or.b32  	%r40, %r339, %r353;
	add.s32 	%r354, %r4, 6;
	and.b32  	%r355, %r354, 15;
	or.b32  	%r41, %r339, %r355;
	add.s32 	%r356, %r4, 7;
	and.b32  	%r357, %r356, 15;
	or.b32  	%r42, %r339, %r357;
	or.b32  	%r43, %r339, %r344;
	add.s32 	%r358, %r4, 9;
	and.b32  	%r359, %r358, 15;
	or.b32  	%r44, %r339, %r359;
	add.s32 	%r360, %r4, 10;
	and.b32  	%r361, %r360, 15;
	or.b32  	%r45, %r339, %r361;
	add.s32 	%r362, %r4, 11;
	and.b32  	%r363, %r362, 15;
	or.b32  	%r46, %r339, %r363;
	add.s32 	%r364, %r4, 12;
	and.b32  	%r365, %r364, 15;
	or.b32  	%r47, %r339, %r365;
	add.s32 	%r366, %r4, 13;
	and.b32  	%r367, %r366, 15;
	or.b32  	%r48, %r339, %r367;
	add.s32 	%r368, %r4, 14;
	and.b32  	%r369, %r368, 15;
	or.b32  	%r49, %r339, %r369;
	add.s32 	%r370, %r4, -1;
	and.b32  	%r371, %r370, 15;
	or.b32  	%r50, %r339, %r371;
	setp.lt.s32 	%p14, %r338, %r268;
	selp.b32 	%r372, 0, %r268, %p14;
	sub.s32 	%r51, %r338, %r372;
	add.s32 	%r373, %r338, 1;
	setp.lt.s32 	%p15, %r373, %r268;
	selp.b32 	%r374, 0, %r268, %p15;
	sub.s32 	%r52, %r373, %r374;
	add.s32 	%r375, %r338, 2;
	setp.lt.s32 	%p16, %r375, %r268;
	selp.b32 	%r376, 0, %r268, %p16;
	sub.s32 	%r53, %r375, %r376;
	add.s32 	%r377, %r338, 3;
	setp.lt.s32 	%p17, %r377, %r268;
	selp.b32 	%r378, 0, %r268, %p17;
	sub.s32 	%r54, %r377, %r378;
	add.s32 	%r379, %r338, 4;
	setp.lt.s32 	%p18, %r379, %r268;
	selp.b32 	%r380, 0, %r268, %p18;
	sub.s32 	%r55, %r379, %r380;
	add.s32 	%r381, %r338, 5;
	setp.lt.s32 	%p19, %r381, %r268;
	selp.b32 	%r382, 0, %r268, %p19;
	sub.s32 	%r56, %r381, %r382;
	add.s32 	%r383, %r338, 6;
	setp.lt.s32 	%p20, %r383, %r268;
	selp.b32 	%r384, 0, %r268, %p20;
	sub.s32 	%r57, %r383, %r384;
	add.s32 	%r385, %r338, 7;
	setp.lt.s32 	%p21, %r385, %r268;
	selp.b32 	%r386, 0, %r268, %p21;
	sub.s32 	%r58, %r385, %r386;
	add.s32 	%r387, %r338, 8;
	setp.lt.s32 	%p22, %r387, %r268;
	selp.b32 	%r388, 0, %r268, %p22;
	sub.s32 	%r59, %r387, %r388;
	add.s32 	%r389, %r338, 9;
	setp.lt.s32 	%p23, %r389, %r268;
	selp.b32 	%r390, 0, %r268, %p23;
	sub.s32 	%r60, %r389, %r390;
	add.s32 	%r391, %r338, 10;
	setp.lt.s32 	%p24, %r391, %r268;
	selp.b32 	%r392, 0, %r268, %p24;
	sub.s32 	%r61, %r391, %r392;
	add.s32 	%r393, %r338, 11;
	setp.lt.s32 	%p25, %r393, %r268;
	selp.b32 	%r394, 0, %r268, %p25;
	sub.s32 	%r62, %r393, %r394;
	add.s32 	%r395, %r338, 12;
	setp.lt.s32 	%p26, %r395, %r268;
	selp.b32 	%r396, 0, %r268, %p26;
	sub.s32 	%r63, %r395, %r396;
	add.s32 	%r397, %r338, 13;
	setp.lt.s32 	%p27, %r397, %r268;
	selp.b32 	%r398, 0, %r268, %p27;
	sub.s32 	%r64, %r397, %r398;
	add.s32 	%r399, %r338, 14;
	setp.lt.s32 	%p28, %r399, %r268;
	selp.b32 	%r400, 0, %r268, %p28;
	sub.s32 	%r65, %r399, %r400;
	add.s32 	%r401, %r338, 15;
	setp.lt.s32 	%p29, %r401, %r268;
	selp.b32 	%r402, 0, %r268, %p29;
	sub.s32 	%r66, %r401, %r402;
	cvt.u16.u32 	%rs15, %r3;
	div.s16 	%rs16, 128, %rs15;
	cvt.s32.s16 	%r67, %rs16;
	and.b32  	%r68, %r1, 31;
	mov.b32 	%r655, 0;
	mov.pred 	%p112, -1;
	shl.b32 	%r514, %r68, 2;
$L__BB130_13:
	mov.pred 	%p1, %p112;
	shr.u32 	%r656, %r1, 4;
	setp.eq.s16 	%p30, %rs3, 2;
	and.b32  	%r403, %r1, 15;
	add.s32 	%r89, %r655, %r403;
	@%p30 bra 	$L__BB130_17;
	shr.u32 	%r404, %r1, 4;
	shr.u32 	%r405, %r8, 4;
	add.s32 	%r656, %r404, %r405;
	setp.eq.s16 	%p31, %rs3, 3;
	add.s32 	%r406, %r13, %r404;
	mad.lo.s32 	%r407, %r406, %r267, %r89;
	mul.wide.s32 	%rd21, %r407, 4;
	add.s64 	%rd22, %rd2, %rd21;
	ld.global.u32 	%r408, [%rd22];
	shl.b32 	%r409, %r404, 2;
	add.s32 	%r410, %r32, %r409;
	st.shared.u32 	[%r410], %r408;
	@%p31 bra 	$L__BB130_17;
	shr.u32 	%r411, %r1, 4;
	shr.u32 	%r412, %r8, 4;
	add.s32 	%r413, %r411, %r412;
	add.s32 	%r656, %r413, %r412;
	setp.eq.s16 	%p32, %rs3, 0;
	add.s32 	%r414, %r413, %r13;
	mad.lo.s32 	%r415, %r414, %r267, %r89;
	mul.wide.s32 	%rd23, %r415, 4;
	add.s64 	%rd24, %rd2, %rd23;
	ld.global.u32 	%r416, [%rd24];
	shl.b32 	%r417, %r411, 2;
	add.s32 	%r418, %r32, %r417;
	add.s32 	%r419, %r418, %r33;
	st.shared.u32 	[%r419], %r416;
	@%p32 bra 	$L__BB130_17;
	shr.u32 	%r420, %r1, 4;
	shr.u32 	%r421, %r8, 4;
	add.s32 	%r422, %r420, %r421;
	add.s32 	%r423, %r422, %r421;
	add.s32 	%r656, %r423, %r421;
	add.s32 	%r424, %r89, %r34;
	mul.wide.s32 	%rd25, %r424, 4;
	add.s64 	%rd26, %rd2, %rd25;
	ld.global.u32 	%r425, [%rd26];
	shl.b32 	%r426, %r420, 2;
	add.s32 	%r427, %r32, %r426;
	add.s32 	%r428, %r427, %r33;
	add.s32 	%r429, %r428, %r33;
	st.shared.u32 	[%r429], %r425;
$L__BB130_17:
	add.s32 	%r430, %r13, %r656;
	mad.lo.s32 	%r431, %r430, %r267, %r89;
	mul.wide.s32 	%rd27, %r431, 4;
	add.s64 	%rd28, %rd2, %rd27;
	ld.global.u32 	%r432, [%rd28];
	shl.b32 	%r433, %r656, 2;
	add.s32 	%r434, %r32, %r433;
	st.shared.u32 	[%r434], %r432;
	shr.u32 	%r435, %r8, 4;
	add.s32 	%r436, %r430, %r435;
	mad.lo.s32 	%r437, %r436, %r267, %r89;
	mul.wide.s32 	%rd29, %r437, 4;
	add.s64 	%rd30, %rd2, %rd29;
	ld.global.u32 	%r438, [%rd30];
	add.s32 	%r439, %r434, %r33;
	st.shared.u32 	[%r439], %r438;
	add.s32 	%r440, %r436, %r435;
	mad.lo.s32 	%r441, %r440, %r267, %r89;
	mul.wide.s32 	%rd31, %r441, 4;
	add.s64 	%rd32, %rd2, %rd31;
	ld.global.u32 	%r442, [%rd32];
	add.s32 	%r443, %r439, %r33;
	st.shared.u32 	[%r443], %r442;
	add.s32 	%r444, %r440, %r435;
	mad.lo.s32 	%r445, %r444, %r267, %r89;
	mul.wide.s32 	%rd33, %r445, 4;
	add.s64 	%rd34, %rd2, %rd33;
	ld.global.u32 	%r446, [%rd34];
	add.s32 	%r447, %r443, %r33;
	st.shared.u32 	[%r447], %r446;
	add.s32 	%r656, %r33, %r656;
	setp.lt.u32 	%p33, %r656, 32;
	@%p33 bra 	$L__BB130_17;
	setp.lt.s32 	%p34, %r2, 1;
	bar.sync 	0;
	@%p34 bra 	$L__BB130_123;
	mov.b32 	%r674, 0;
$L__BB130_20:
	setp.lt.s32 	%p35, %r268, 1;
	add.s32 	%r113, %r674, %r4;
	mul.lo.s32 	%r114, %r113, %r268;
	@%p35 bra 	$L__BB130_22;
	add.s32 	%r449, %r35, %r114;
	shl.b32 	%r450, %r449, 2;
	mov.u32 	%r451, _ZZ9cuda_gemmIiLi128ELi1ELi1ELi256ELi32ELi32ELi64ELi1ELi0EEviiiPT_S1_S1_iiiE3Ash;
	add.s32 	%r452, %r451, %r450;
	ld.shared.u32 	%r675, [%r452];
$L__BB130_22:
	setp.lt.s32 	%p36, %r268, 2;
	@%p36 bra 	$L__BB130_24;
	add.s32 	%r453, %r36, %r114;
	shl.b32 	%r454, %r453, 2;
	mov.u32 	%r455, _ZZ9cuda_gemmIiLi128ELi1ELi1ELi256ELi32ELi32ELi64ELi1ELi0EEviiiPT_S1_S1_iiiE3Ash;
	add.s32 	%r456, %r455, %r454;
	ld.shared.u32 	%r676, [%r456];
$L__BB130_24:
	setp.lt.s32 	%p37, %r268, 3;
	@%p37 bra 	$L__BB130_26;
	add.s32 	%r457, %r37, %r114;
	shl.b32 	%r458, %r457, 2;
	mov.u32 	%r459, _ZZ9cuda_gemmIiLi128ELi1ELi1ELi256ELi32ELi32ELi64ELi1ELi0EEviiiPT_S1_S1_iiiE3Ash;
	add.s32 	%r460, %r459, %r458;
	ld.shared.u32 	%r677, [%r460];
$L__BB130_26:
	setp.lt.s32 	%p38, %r268, 4;
	@%p38 bra 	$L__BB130_28;
	add.s32 	%r461, %r38, %r114;
	shl.b32 	%r462, %r461, 2;
	mov.u32 	%r463, _ZZ9cuda_gemmIiLi128ELi1ELi1ELi256ELi32ELi32ELi64ELi1ELi0EEviiiPT_S1_S1_iiiE3Ash;
	add.s32 	%r464, %r463, %r462;
	ld.shared.u32 	%r678, [%r464];
$L__BB130_28:
	setp.lt.s32 	%p39, %r268, 5;
	@%p39 bra 	$L__BB130_30;
	add.s32 	%r465, %r39, %r114;
	shl.b32 	%r466, %r465, 2;
	mov.u32 	%r467, _ZZ9cuda_gemmIiLi128ELi1ELi1ELi256ELi32ELi32ELi64ELi1ELi0EEviiiPT_S1_S1_iiiE3Ash;
	add.s32 	%r468, %r467, %r466;
	ld.shared.u32 	%r679, [%r468];
$L__BB130_30:
	setp.lt.s32 	%p40, %r268, 6;
	@%p40 bra 	$L__BB130_32;
	add.s32 	%r469, %r40, %r114;
	shl.b32 	%r470, %r469, 2;
	mov.u32 	%r471, _ZZ9cuda_gemmIiLi128ELi1ELi1ELi256ELi32ELi32ELi64ELi1ELi0EEviiiPT_S1_S1_iiiE3Ash;
	add.s32 	%r472, %r471, %r470;
	ld.shared.u32 	%r680, [%r472];
$L__BB130_32:
	setp.lt.s32 	%p41, %r268, 7;
	@%p41 bra 	$L__BB130_34;
	add.s32 	%r473, %r41, %r114;
	shl.b32 	%r474, %r473, 2;
	mov.u32 	%r475, _ZZ9cuda_gemmIiLi128ELi1ELi1ELi256ELi32ELi32ELi64ELi1ELi0EEviiiPT_S1_S1_iiiE3Ash;
	add.s32 	%r476, %r475, %r474;
	ld.shared.u32 	%r681, [%r476];
$L__BB130_34:
	setp.lt.s32 	%p42, %r268, 8;
	@%p42 bra 	$L__BB130_36;
	add.s32 	%r477, %r42, %r114;
	shl.b32 	%r478, %r477, 2;
	mov.u32 	%r479, _ZZ9cuda_gemmIiLi128ELi1ELi1ELi256ELi32ELi32ELi64ELi1ELi0EEviiiPT_S1_S1_iiiE3Ash;
	add.s32 	%r480, %r479, %r478;
	ld.shared.u32 	%r682, [%r480];
$L__BB130_36:
	setp.lt.s32 	%p43, %r268, 9;
	@%p43 bra 	$L__BB130_38;
	add.s32 	%r481, %r43, %r114;
	shl.b32 	%r482, %r481, 2;
	mov.u32 	%r483, _ZZ9cuda_gemmIiLi128ELi1ELi1ELi256ELi32ELi32ELi64ELi1ELi0EEviiiPT_S1_S1_iiiE3Ash;
	add.s32 	%r484, %r483, %r482;
	ld.shared.u32 	%r683, [%r484];
$L__BB130_38:
	setp.lt.s32 	%p44, %r268, 10;
	@%p44 bra 	$L__BB130_40;
	add.s32 	%r485, %r44, %r114;
	shl.b32 	%r486, %r485, 2;
	mov.u32 	%r487, _ZZ9cuda_gemmIiLi128ELi1ELi1ELi256ELi32ELi32ELi64ELi1ELi0EEviiiPT_S1_S1_iiiE3Ash;
	add.s32 	%r488, %r487, %r486;
	ld.shared.u32 	%r684, [%r488];
$L__BB130_40:
	setp.lt.s32 	%p45, %r268, 11;
	@%p45 bra 	$L__BB130_42;
	add.s32 	%r489, %r45, %r114;
	shl.b32 	%r490, %r489, 2;
	mov.u32 	%r491, _ZZ9cuda_gemmIiLi128ELi1ELi1ELi256ELi32ELi32ELi64ELi1ELi0EEviiiPT_S1_S1_iiiE3Ash;
	add.s32 	%r492, %r491, %r490;
	ld.shared.u32 	%r685, [%r492];
$L__BB130_42:
	setp.lt.s32 	%p46, %r268, 12;
	@%p46 bra 	$L__BB130_44;
	add.s32 	%r493, %r46, %r114;
	shl.b32 	%r494, %r493, 2;
	mov.u32 	%r495, _ZZ9cuda_gemmIiLi128ELi1ELi1ELi256ELi32ELi32ELi64ELi1ELi0EEviiiPT_S1_S1_iiiE3Ash;
	add.s32 	%r496, %r495, %r494;
	ld.shared.u32 	%r686, [%r496];
$L__BB130_44:
	setp.lt.s32 	%p47, %r268, 13;
	@%p47 bra 	$L__BB130_46;
	add.s32 	%r497, %r47, %r114;
	shl.b32 	%r498, %r497, 2;
	mov.u32 	%r499, _ZZ9cuda_gemmIiLi128ELi1ELi1ELi256ELi32ELi32ELi64ELi1ELi0EEviiiPT_S1_S1_iiiE3Ash;
	add.s32 	%r500, %r499, %r498;
	ld.shared.u32 	%r687, [%r500];
$L__BB130_46:
	setp.lt.s32 	%p48, %r268, 14;
	@%p48 bra 	$L__BB130_48;
	add.s32 	%r501, %r48, %r114;
	shl.b32 	%r502, %r501, 2;
	mov.u32 	%r503, _ZZ9cuda_gemmIiLi128ELi1ELi1ELi256ELi32ELi32ELi64ELi1ELi0EEviiiPT_S1_S1_iiiE3Ash;
	add.s32 	%r504, %r503, %r502;
	ld.shared.u32 	%r688, [%r504];
$L__BB130_48:
	setp.lt.s32 	%p49, %r268, 15;
	@%p49 bra 	$L__BB130_50;
	add.s32 	%r505, %r49, %r114;
	shl.b32 	%r506, %r505, 2;
	mov.u32 	%r507, _ZZ9cuda_gemmIiLi128ELi1ELi1ELi256ELi32ELi32ELi64ELi1ELi0EEviiiPT_S1_S1_iiiE3Ash;
	add.s32 	%r508, %r507, %r506;
	ld.shared.u32 	%r689, [%r508];
$L__BB130_50:
	setp.lt.s32 	%p50, %r268, 16;
	@%p50 bra 	$L__BB130_52;
	add.s32 	%r509, %r50, %r114;
	shl.b32 	%r510, %r509, 2;
	mov.u32 	%r511, _ZZ9cuda_gemmIiLi128ELi1ELi1ELi256ELi32ELi32ELi64ELi1ELi0EEviiiPT_S1_S1_iiiE3Ash;
	add.s32 	%r512, %r511, %r510;
	ld.shared.u32 	%r690, [%r512];
$L__BB130_52:
	setp.ge.s32 	%p51, %r5, %r15;
	@%p51 bra 	$L__BB130_122;
	mov.u32 	%r691, %r5;
$L__BB130_54:
	setp.gt.u32 	%p52, %r268, 64;
	mov.u32 	%r513, _ZZ9cuda_gemmIiLi128ELi1ELi1ELi256ELi32ELi32ELi64ELi1ELi0EEviiiPT_S1_S1_iiiE11kron_fac_sh;
	mad.lo.s32 	%r148, %r691, 132, %r513;
	add.s32 	%r515, %r148, %r514;
	ld.shared.u32 	%r149, [%r515];
	@%p52 bra 	$L__BB130_87;
	setp.eq.s32 	%p69, %r268, 0;
	mov.b32 	%r693, 0;
	@%p69 bra 	$L__BB130_57;
	shfl.sync.idx.b32	%r566|%p70, %r149, %r51, 31, -1;
	mul.lo.s32 	%r693, %r566, %r675;
$L__BB130_57:
	setp.lt.s32 	%p71, %r268, 2;
	@%p71 bra 	$L__BB130_59;
	shfl.sync.idx.b32	%r567|%p72, %r149, %r52, 31, -1;
	mad.lo.s32 	%r693, %r567, %r676, %r693;
$L__BB130_59:
	setp.lt.s32 	%p73, %r268, 3;
	@%p73 bra 	$L__BB130_61;
	shfl.sync.idx.b32	%r568|%p74, %r149, %r53, 31, -1;
	mad.lo.s32 	%r693, %r568, %r677, %r693;
$L__BB130_61:
	setp.lt.s32 	%p75, %r268, 4;
	@%p75 bra 	$L__BB130_63;
	shfl.sync.idx.b32	%r569|%p76, %r149, %r54, 31, -1;
	mad.lo.s32 	%r693, %r569, %r678, %r693;
$L__BB130_63:
	setp.lt.s32 	%p77, %r268, 5;
	@%p77 bra 	$L__BB130_65;
	shfl.sync.idx.b32	%r570|%p78, %r149, %r55, 31, -1;
	mad.lo.s32 	%r693, %r570, %r679, %r693;
$L__BB130_65:
	setp.lt.s32 	%p79, %r268, 6;
	@%p79 bra 	$L__BB130_67;
	shfl.sync.idx.b32	%r571|%p80, %r149, %r56, 31, -1;
	mad.lo.s32 	%r693, %r571, %r680, %r693;
$L__BB130_67:
	setp.lt.s32 	%p81, %r268, 7;
	@%p81 bra 	$L__BB130_69;
	shfl.sync.idx.b32	%r572|%p82, %r149, %r57, 31, -1;
	mad.lo.s32 	%r693, %r572, %r681, %r693;
$L__BB130_69:
	setp.lt.s32 	%p83, %r268, 8;
	@%p83 bra 	$L__BB130_71;
	shfl.sync.idx.b32	%r573|%p84, %r149, %r58, 31, -1;
	mad.lo.s32 	%r693, %r573, %r682, %r693;
$L__BB130_71:
	setp.lt.s32 	%p85, %r268, 9;
	@%p85 bra 	$L__BB130_73;
	shfl.sync.idx.b32	%r574|%p86, %r149, %r59, 31, -1;
	mad.lo.s32 	%r693, %r574, %r683, %r693;
$L__BB130_73:
	setp.lt.s32 	%p87, %r268, 10;
	@%p87 bra 	$L__BB130_75;
	shfl.sync.idx.b32	%r575|%p88, %r149, %r60, 31, -1;
	mad.lo.s32 	%r693, %r575, %r684, %r693;
$L__BB130_75:
	setp.lt.s32 	%p89, %r268, 11;
	@%p89 bra 	$L__BB130_77;
	shfl.sync.idx.b32	%r576|%p90, %r149, %r61, 31, -1;
	mad.lo.s32 	%r693, %r576, %r685, %r693;
$L__BB130_77:
	setp.lt.s32 	%p91, %r268, 12;
	@%p91 bra 	$L__BB130_79;
	shfl.sync.idx.b32	%r577|%p92, %r149, %r62, 31, -1;
	mad.lo.s32 	%r693, %r577, %r686, %r693;
$L__BB130_79:
	setp.lt.s32 	%p93, %r268, 13;
	@%p93 bra 	$L__BB130_81;
	shfl.sync.idx.b32	%r578|%p94, %r149, %r63, 31, -1;
	mad.lo.s32 	%r693, %r578, %r687, %r693;
$L__BB130_81:
	setp.lt.s32 	%p95, %r268, 14;
	@%p95 bra 	$L__BB130_83;
	shfl.sync.idx.b32	%r579|%p96, %r149, %r64, 31, -1;
	mad.lo.s32 	%r693, %r579, %r688, %r693;
$L__BB130_83:
	setp.lt.s32 	%p97, %r268, 15;
	@%p97 bra 	$L__BB130_85;
	shfl.sync.idx.b32	%r580|%p98, %r149, %r65, 31, -1;
	mad.lo.s32 	%r693, %r580, %r689, %r693;
$L__BB130_85:
	setp.lt.s32 	%p99, %r268, 16;
	@%p99 bra 	$L__BB130_119;
	shfl.sync.idx.b32	%r581|%p100, %r149, %r66, 31, -1;
	mad.lo.s32 	%r693, %r581, %r690, %r693;
	bra.uni 	$L__BB130_119;
$L__BB130_87:
	mov.b32 	%r693, 0;
	@%p35 bra 	$L__BB130_89;
	shl.b32 	%r517, %r35, 2;
	add.s32 	%r518, %r148, %r517;
	ld.shared.u32 	%r519, [%r518];
	mul.lo.s32 	%r693, %r519, %r675;
$L__BB130_89:
	@%p36 bra 	$L__BB130_91;
	shl.b32 	%r520, %r36, 2;
	add.s32 	%r521, %r148, %r520;
	ld.shared.u32 	%r522, [%r521];
	mad.lo.s32 	%r693, %r522, %r676, %r693;
$L__BB130_91:
	@%p37 bra 	$L__BB130_93;
	shl.b32 	%r523, %r37, 2;
	add.s32 	%r524, %r148, %r523;
	ld.shared.u32 	%r525, [%r524];
	mad.lo.s32 	%r693, %r525, %r677, %r693;
$L__BB130_93:
	@%p38 bra 	$L__BB130_95;
	shl.b32 	%r526, %r38, 2;
	add.s32 	%r527, %r148, %r526;
	ld.shared.u32 	%r528, [%r527];
	mad.lo.s32 	%r693, %r528, %r678, %r693;
$L__BB130_95:
	setp.lt.s32 	%p57, %r268, 5;
	@%p57 bra 	$L__BB130_97;
	shl.b32 	%r529, %r39, 2;
	add.s32 	%r530, %r148, %r529;
	ld.shared.u32 	%r531, [%r530];
	mad.lo.s32 	%r693, %r531, %r679, %r693;
$L__BB130_97:
	setp.lt.s32 	%p58, %r268, 6;
	@%p58 bra 	$L__BB130_99;
	shl.b32 	%r532, %r40, 2;
	add.s32 	%r533, %r148, %r532;
	ld.shared.u32 	%r534, [%r533];
	mad.lo.s32 	%r693, %r534, %r680, %r693;
$L__BB130_99:
	setp.lt.s32 	%p59, %r268, 7;
	@%p59 bra 	$L__BB130_101;
	shl.b32 	%r535, %r41, 2;
	add.s32 	%r536, %r148, %r535;
	ld.shared.u32 	%r537, [%r536];
	mad.lo.s32 	%r693, %r537, %r681, %r693;
$L__BB130_101:
	setp.lt.s32 	%p60, %r268, 8;
	@%p60 bra 	$L__BB130_103;
	shl.b32 	%r538, %r42, 2;
	add.s32 	%r539, %r148, %r538;
	ld.shared.u32 	%r540, [%r539];
	mad.lo.s32 	%r693, %r540, %r682, %r693;
$L__BB130_103:
	setp.lt.s32 	%p61, %r268, 9;
	@%p61 bra 	$L__BB130_105;
	shl.b32 	%r541, %r43, 2;
	add.s32 	%r542, %r148, %r541;
	ld.shared.u32 	%r543, [%r542];
	mad.lo.s32 	%r693, %r543, %r683, %r693;
$L__BB130_105:
	setp.lt.s32 	%p62, %r268, 10;
	@%p62 bra 	$L__BB130_107;
	shl.b32 	%r544, %r44, 2;
	add.s32 	%r545, %r148, %r544;
	ld.shared.u32 	%r546, [%r545];
	mad.lo.s32 	%r693, %r546, %r684, %r693;
$L__BB130_107:
	setp.lt.s32 	%p63, %r268, 11;
	@%p63 bra 	$L__BB130_109;
	shl.b32 	%r547, %r45, 2;
	add.s32 	%r548, %r148, %r547;
	ld.shared.u32 	%r549, [%r548];
	mad.lo.s32 	%r693, %r549, %r685, %r693;
$L__BB130_109:
	setp.lt.s32 	%p64, %r268, 12;
	@%p64 bra 	$L__BB130_111;
	shl.b32 	%r550, %r46, 2;
	add.s32 	%r551, %r148, %r550;
	ld.shared.u32 	%r552, [%r551];
	mad.lo.s32 	%r693, %r552, %r686, %r693;
$L__BB130_111:
	setp.lt.s32 	%p65, %r268, 13;
	@%p65 bra 	$L__BB130_113;
	shl.b32 	%r553, %r47, 2;
	add.s32 	%r554, %r148, %r553;
	ld.shared.u32 	%r555, [%r554];
	mad.lo.s32 	%r693, %r555, %r687, %r693;
$L__BB130_113:
	setp.lt.s32 	%p66, %r268, 14;
	@%p66 bra 	$L__BB130_115;
	shl.b32 	%r556, %r48, 2;
	add.s32 	%r557, %r148, %r556;
	ld.shared.u32 	%r558, [%r557];
	mad.lo.s32 	%r693, %r558, %r688, %r693;
$L__BB130_115:
	setp.lt.s32 	%p67, %r268, 15;
	@%p67 bra 	$L__BB130_117;
	shl.b32 	%r559, %r49, 2;
	add.s32 	%r560, %r148, %r559;
	ld.shared.u32 	%r561, [%r560];
	mad.lo.s32 	%r693, %r561, %r689, %r693;
$L__BB130_117:
	setp.lt.s32 	%p68, %r268, 16;
	@%p68 bra 	$L__BB130_119;
	shl.b32 	%r562, %r50, 2;
	add.s32 	%r563, %r148, %r562;
	ld.shared.u32 	%r564, [%r563];
	mad.lo.s32 	%r693, %r564, %r690, %r693;
$L__BB130_119:
	setp.ne.s32 	%p101, %r7, 0;
	add.s32 	%r582, %r691, %r655;
	mad.lo.s32 	%r213, %r582, %r2, %r113;
	shfl.sync.down.b32	%r583|%p102, %r693, 1, 7711, -1;
	add.s32 	%r214, %r583, %r693;
	@%p101 bra 	$L__BB130_121;
	shl.b32 	%r584, %r213, 2;
	mov.u32 	%r585, _ZZ9cuda_gemmIiLi128ELi1ELi1ELi256ELi32ELi32ELi64ELi1ELi0EEviiiPT_S1_S1_iiiE3Csh;
	add.s32 	%r586, %r585, %r584;
	ld.shared.u32 	%r587, [%r586];
	add.s32 	%r588, %r587, %r214;
	st.shared.u32 	[%r586], %r588;
$L__BB130_121:
	add.s32 	%r691, %r691, %r67;
	setp.lt.s32 	%p103, %r691, %r15;
	@%p103 bra 	$L__BB130_54;
$L__BB130_122:
	add.s32 	%r674, %r674, %r3;
	setp.lt.s32 	%p104, %r674, %r2;
	@%p104 bra 	$L__BB130_20;
$L__BB130_123:
	mov.b32 	%r655, 16;
	mov.pred 	%p112, 0;
	@%p1 bra 	$L__BB130_13;
	setp.gt.u32 	%p106, %r1, 63;
	bar.sync 	0;
	@%p106 bra 	$L__BB130_131;
	shl.b32 	%r233, %r6, 8;
	shl.b32 	%r742, %r1, 2;
	add.s32 	%r590, %r742, %r10;
	max.u32 	%r591, %r590, 256;
	setp.lt.u32 	%p107, %r590, 256;
	selp.u32 	%r592, 1, 0, %p107;
	add.s32 	%r593, %r590, %r592;
	sub.s32 	%r594, %r591, %r593;
	div.u32 	%r595, %r594, %r10;
	add.s32 	%r235, %r595, %r592;
	and.b32  	%r596, %r235, 3;
	setp.eq.s32 	%p108, %r596, 3;
	@%p108 bra 	$L__BB130_128;
	shl.b32 	%r597, %r1, 4;
	mov.u32 	%r598, _ZZ9cuda_gemmIiLi128ELi1ELi1ELi256ELi32ELi32ELi64ELi1ELi0EEviiiPT_S1_S1_iiiE3Csh;
	add.s32 	%r740, %r598, %r597;
	shl.b32 	%r237, %r8, 4;
	add.s32 	%r599, %r233, %r742;
	mul.wide.u32 	%rd35, %r599, 4;
	add.s64 	%rd44, %rd3, %rd35;
	mul.wide.u32 	%rd5, %r8, 16;
	add.s32 	%r600, %r235, 1;
	and.b32  	%r601, %r600, 3;
	neg.s32 	%r739, %r601;
$L__BB130_127:
	.pragma "nounroll";
	ld.shared.v4.u32 	{%r602, %r603, %r604, %r605}, [%r740];
	st.global.v4.u32 	[%rd44], {%r602, %r603, %r604, %r605};
	add.s32 	%r742, %r742, %r10;
	add.s32 	%r740, %r740, %r237;
	add.s64 	%rd44, %rd44, %rd5;
	add.s32 	%r739, %r739, 1;
	setp.ne.s32 	%p109, %r739, 0;
	@%p109 bra 	$L__BB130_127;
$L__BB130_128:
	setp.lt.u32 	%p110, %r235, 3;
	@%p110 bra 	$L__BB130_131;
	add.s32 	%r743, %r742, %r233;
	mad.lo.s32 	%r747, %r8, 12, %r743;
	shl.b32 	%r248, %r8, 4;
	shl.b32 	%r606, %r8, 3;
	add.s32 	%r746, %r743, %r606;
	add.s32 	%r745, %r743, %r10;
	mul.lo.s32 	%r251, %r8, 48;
	shl.b32 	%r607, %r742, 2;
	mov.u32 	%r608, _ZZ9cuda_gemmIiLi128ELi1ELi1ELi256ELi32ELi32ELi64ELi1ELi0EEviiiPT_S1_S1_iiiE3Csh;
	add.s32 	%r744, %r608, %r607;
	shl.b32 	%r253, %r8, 6;
	shl.b32 	%r254, %r8, 5;
$L__BB130_130:
	mul.wide.s32 	%rd36, %r747, 4;
	add.s64 	%rd37, %rd3, %rd36;
	mul.wide.s32 	%rd38, %r746, 4;
	add.s64 	%rd39, %rd3, %rd38;
	mul.wide.s32 	%rd40, %r745, 4;
	add.s64 	%rd41, %rd3, %rd40;
	mul.wide.s32 	%rd42, %r743, 4;
	add.s64 	%rd43, %rd3, %rd42;
	ld.shared.v4.u32 	{%r609, %r610, %r611, %r612}, [%r744];
	st.global.v4.u32 	[%rd43], {%r609, %r610, %r611, %r612};
	add.s32 	%r613, %r742, %r10;
	add.s32 	%r614, %r744, %r248;
	ld.shared.v4.u32 	{%r615, %r616, %r617, %r618}, [%r614];
	st.global.v4.u32 	[%rd41], {%r615, %r616, %r617, %r618};
	add.s32 	%r619, %r613, %r10;
	add.s32 	%r620, %r744, %r254;
	ld.shared.v4.u32 	{%r621, %r622, %r623, %r624}, [%r620];
	st.global.v4.u32 	[%rd39], {%r621, %r622, %r623, %r624};
	add.s32 	%r625, %r619, %r10;
	add.s32 	%r626, %r744, %r251;
	ld.shared.v4.u32 	{%r627, %r628, %r629, %r630}, [%r626];
	st.global.v4.u32 	[%rd37], {%r627, %r628, %r629, %r630};
	add.s32 	%r742, %r625, %r10;
	add.s32 	%r747, %r747, %r248;
	add.s32 	%r746, %r746, %r248;
	add.s32 	%r745, %r745, %r248;
	add.s32 	%r744, %r744, %r253;
	add.s32 	%r743, %r743, %r248;
	setp.lt.u32 	%p111, %r742, 256;
	@%p111 bra 	$L__BB130_130;
$L__BB130_131:
	ret;
$L__BB130_132:
	add.s32 	%r305, %r24, %r637;
	mul.wide.s32 	%rd13, %r305, 4;
	add.s64 	%rd14, %rd1, %rd13;
	ld.global.v4.u32 	{%r306, %r307, %r308, %r309}, [%rd14];
	shl.b32 	%r310, %r637, 2;
	mov.u32 	%r311, _ZZ9cuda_gemmIiLi128ELi1ELi1ELi256ELi32ELi32ELi64ELi1ELi0EEviiiPT_S1_S1_iiiE3Ash;
	add.s32 	%r312, %r311, %r310;
	st.shared.v4.u32 	[%r312], {%r306, %r307, %r308, %r309};
	add.s32 	%r313, %r637, %r10;
	add.s32 	%r314, %r24, %r313;
	mul.wide.s32 	%rd15, %r314, 4;
	add.s64 	%rd16, %rd1, %rd15;
	ld.global.v4.u32 	{%r315, %r316, %r317, %r318}, [%rd16];
	shl.b32 	%r319, %r10, 2;
	add.s32 	%r320, %r312, %r319;
	st.shared.v4.u32 	[%r320], {%r315, %r316, %r317, %r318};
	add.s32 	%r321, %r313, %r10;
	add.s32 	%r322, %r24, %r321;
	mul.wide.s32 	%rd17, %r322, 4;
	add.s64 	%rd18, %rd1, %rd17;
	ld.global.v4.u32 	{%r323, %r324, %r325, %r326}, [%rd18];
	add.s32 	%r327, %r320, %r319;
	st.shared.v4.u32 	[%r327], {%r323, %r324, %r325, %r326};
	add.s32 	%r328, %r321, %r10;
	add.s32 	%r329, %r24, %r328;
	mul.wide.s32 	%rd19, %r329, 4;
	add.s64 	%rd20, %rd1, %rd19;
	ld.global.v4.u32 	{%r330, %r331, %r332, %r333}, [%rd20];
	add.s32 	%r334, %r327, %r319;
	st.shared.v4.u32 	[%r334], {%r330, %r331, %r332, %r333};
	add.s32 	%r637, %r328, %r10;
	setp.lt.u32 	%p12, %r637, 256;
	@%p12 bra 	$L__BB130_132;
	bra.uni 	$L__BB130_12;

}
	// .globl	_Z9cuda_gemmIiLi128ELi1ELi1ELi256ELi32ELi32ELi64ELi1ELi1EEviiiPT_S1_S1_iii
.visible .entry _Z9cuda_gemmIiLi128ELi1ELi1ELi256ELi32ELi32ELi64ELi1ELi1EEviiiPT_S1_S1_iii(
	.param .u32 _Z9cuda_gemmIiLi128ELi1ELi1ELi256ELi32ELi32ELi64ELi1ELi1EEviiiPT_S1_S1_iii_param_0,
	.param .u32 _Z9cuda_gemmIiLi128ELi1ELi1ELi256ELi32ELi32ELi64ELi1ELi1EEviiiPT_S1_S1_iii_param_1,
	.param .u32 _Z9cuda_gemmIiLi128ELi1ELi1ELi256ELi32ELi32ELi64ELi1ELi1EEviiiPT_S1_S1_iii_param_2,
	.param .u64 .ptr .align 1 _Z9cuda_gemmIiLi128ELi1ELi1ELi256ELi32ELi32ELi64ELi1ELi1EEviiiPT_S1_S1_iii_param_3,
	.param .u64 .ptr .align 1 _Z9cuda_gemmIiLi128ELi1ELi1ELi256ELi32ELi32ELi64ELi1ELi1EEviiiPT_S1_S1_iii_param_4,
	.param .u64 .ptr .align 1 _Z9cuda_gemmIiLi128ELi1ELi1ELi256ELi32ELi32ELi64ELi1ELi1EEviiiPT_S1_S1_iii_param_5,
	.param .u32 _Z9cuda_gemmIiLi128ELi1ELi1ELi256ELi32ELi32ELi64ELi1ELi1EEviiiPT_S1_S1_iii_param_6,
	.param .u32 _Z9cuda_gemmIiLi128ELi1ELi1ELi256ELi32ELi32ELi64ELi1ELi1EEviiiPT_S1_S1_iii_param_7,
	.param .u32 _Z9cuda_gemmIiLi128ELi1ELi1ELi256ELi32ELi32ELi64ELi1ELi1EEviiiPT_S1_S1_iii_param_8
)
.maxntid 128
{
	.reg .pred 	%p<45>;
	.reg .b16 	%rs<15>;
	.reg .b32 	%r<376>;
	.reg .b64 	%rd<45>;
	// demoted variable
	.shared .align 128 .b8 _ZZ9cuda_gemmIiLi128ELi1ELi1ELi256ELi32ELi32ELi64ELi1ELi1EEviiiPT_S1_S1_iiiE11kron_fac_sh[2112];
	// demoted variable
	.shared .align 128 .b8 _ZZ9cuda_gemmIiLi128ELi1ELi1ELi256ELi32ELi32ELi64ELi1ELi1EEviiiPT_S1_S1_iiiE3Ash[1024];
	// demoted variable
	.shared .align 128 .b8 _ZZ9cuda_gemmIiLi128ELi1ELi1ELi256ELi32ELi32ELi64ELi1ELi1EEviiiPT_S1_S1_iiiE3Csh[1024];
	ld.param.u64 	%rd8, [_Z9cuda_gemmIiLi128ELi1ELi1ELi256ELi32ELi32ELi64ELi1ELi1EEviiiPT_S1_S1_iii_param_3];
	ld.param.u64 	%rd9, [_Z9cuda_gemmIiLi128ELi1ELi1ELi256ELi32ELi32ELi64ELi1ELi1EEviiiPT_S1_S1_iii_param_4];
	ld.param.u64 	%rd10, [_Z9cuda_gemmIiLi128ELi1ELi1ELi256ELi32ELi32ELi64ELi1ELi1EEviiiPT_S1_S1_iii_param_5];
	cvta.to.global.u64 	%rd1, %rd8;
	cvta.to.global.u64 	%rd2, %rd9;
	cvta.to.global.u64 	%rd3, %rd10;
	mov.u32 	%r1, %tid.x;
	shr.u32 	%r2, %r1, 4;
	mov.u32 	%r3, %ctaid.y;
	mov.u32 	%r124, %nctaid.y;
	setp.ge.u32 	%p2, %r3, %r124;
	@%p2 bra 	$L__BB131_30;
	and.b32  	%r4, %r1, 1;
	mov.u32 	%r5, %ntid.x;
	shl.b32 	%r358, %r1, 2;
	shl.b32 	%r7, %r5, 2;
	shr.u32 	%r8, %r5, 4;
	add.s32 	%r125, %r1, %r5;
	cvt.u16.u32 	%rs4, %r125;
	not.b16 	%rs5, %rs4;
	and.b16  	%rs6, %rs5, 255;
	cvt.u16.u32 	%rs7, %r5;
	and.b16  	%rs8, %rs7, 255;
	div.u16 	%rs1, %rs6, %rs8;
	and.b16  	%rs2, %rs1, 3;
	setp.eq.s16 	%p3, %rs2, 2;
	mov.u32 	%r354, %r1;
	@%p3 bra 	$L__BB131_4;
	cvt.u32.u16 	%r9, %rs2;
	mov.b32 	%r353, 0;
	mov.u32 	%r354, %r1;
$L__BB131_3:
	.pragma "nounroll";
	shl.b32 	%r127, %r354, 2;
	mov.u32 	%r128, _ZZ9cuda_gemmIiLi128ELi1ELi1ELi256ELi32ELi32ELi64ELi1ELi1EEviiiPT_S1_S1_iiiE3Csh;
	add.s32 	%r129, %r128, %r127;
	mov.b32 	%r130, 0;
	st.shared.u32 	[%r129], %r130;
	add.s32 	%r354, %r354, %r5;
	add.s32 	%r353, %r353, 1;
	xor.b32  	%r131, %r353, %r9;
	setp.ne.s32 	%p4, %r131, 2;
	@%p4 bra 	$L__BB131_3;
$L__BB131_4:
	setp.lt.u16 	%p5, %rs1, 2;
	@%p5 bra 	$L__BB131_7;
	mov.u32 	%r133, _ZZ9cuda_gemmIiLi128ELi1ELi1ELi256ELi32ELi32ELi64ELi1ELi1EEviiiPT_S1_S1_iiiE3Csh;
$L__BB131_6:
	shl.b32 	%r132, %r354, 2;
	add.s32 	%r134, %r133, %r132;
	mov.b32 	%r135, 0;
	st.shared.u32 	[%r134], %r135;
	add.s32 	%r136, %r134, %r7;
	st.shared.u32 	[%r136], %r135;
	add.s32 	%r137, %r136, %r7;
	st.shared.u32 	[%r137], %r135;
	add.s32 	%r138, %r137, %r7;
	st.shared.u32 	[%r138], %r135;
	add.s32 	%r354, %r7, %r354;
	setp.lt.u32 	%p6, %r354, 256;
	@%p6 bra 	$L__BB131_6;
$L__BB131_7:
	setp.gt.u32 	%p7, %r1, 63;
	@%p7 bra 	$L__BB131_12;
	shl.b32 	%r17, %r3, 8;
	add.s32 	%r139, %r358, %r7;
	max.u32 	%r140, %r139, 256;
	setp.lt.u32 	%p8, %r139, 256;
	selp.u32 	%r141, 1, 0, %p8;
	add.s32 	%r142, %r139, %r141;
	sub.s32 	%r143, %r140, %r142;
	div.u32 	%r144, %r143, %r7;
	add.s32 	%r18, %r144, %r141;
	and.b32  	%r145, %r18, 3;
	setp.eq.s32 	%p9, %r145, 3;
	@%p9 bra 	$L__BB131_11;
	add.s32 	%r147, %r18, 1;
	and.b32  	%r19, %r147, 3;
	mov.b32 	%r357, 0;
$L__BB131_10:
	.pragma "nounroll";
	add.s32 	%r148, %r17, %r358;
	mul.wide.u32 	%rd11, %r148, 4;
	add.s64 	%rd12, %rd1, %rd11;
	ld.global.v4.u32 	{%r149, %r150, %r151, %r152}, [%rd12];
	shl.b32 	%r153, %r358, 2;
	mov.u32 	%r154, _ZZ9cuda_gemmIiLi128ELi1ELi1ELi256ELi32ELi32ELi64ELi1ELi1EEviiiPT_S1_S1_iiiE3Ash;
	add.s32 	%r155, %r154, %r153;
	st.shared.v4.u32 	[%r155], {%r149, %r150, %r151, %r152};
	add.s32 	%r358, %r358, %r7;
	add.s32 	%r357, %r357, 1;
	setp.ne.s32 	%p10, %r357, %r19;
	@%p10 bra 	$L__BB131_10;
$L__BB131_11:
	setp.lt.u32 	%p11, %r18, 3;
	@%p11 bra 	$L__BB131_12;
	bra.uni 	$L__BB131_31;
$L__BB131_12:
	shr.u32 	%r187, %r1, 1;
	and.b32  	%r188, %r187, 7;
	and.b32  	%r189, %r1, 15;
	mov.u32 	%r190, _ZZ9cuda_gemmIiLi128ELi1ELi1ELi256ELi32ELi32ELi64ELi1ELi1EEviiiPT_S1_S1_iiiE11kron_fac_sh;
	mad.lo.s32 	%r25, %r189, 132, %r190;
	shl.b32 	%r191, %r4, 4;
	shl.b32 	%r192, %r1, 4;
	and.b32  	%r193, %r192, 224;
	or.b32  	%r194, %r193, %r191;
	add.s32 	%r26, %r2, %r8;
	cvt.u16.u32 	%rs9, %r26;
	xor.b16  	%rs10, %rs9, 31;
	and.b16  	%rs11, %rs10, 255;
	cvt.u16.u32 	%rs12, %r8;
	and.b16  	%rs13, %rs12, 255;
	div.u16 	%rs14, %rs11, %rs13;
	and.b16  	%rs3, %rs14, 3;
	shl.b32 	%r195, %r2, 2;
	add.s32 	%r27, %r25, %r195;
	shl.b32 	%r28, %r8, 2;
	add.s32 	%r29, %r27, %r28;
	add.s32 	%r30, %r26, %r8;
	or.b32  	%r196, %r194, %r188;
	shl.b32 	%r197, %r196, 2;
	mov.u32 	%r198, _ZZ9cuda_gemmIiLi128ELi1ELi1ELi256ELi32ELi32ELi64ELi1ELi1EEviiiPT_S1_S1_iiiE3Ash;
	add.s32 	%r31, %r198, %r197;
	or.b32  	%r199, %r188, 8;
	or.b32  	%r200, %r194, %r199;
	shl.b32 	%r201, %r200, 2;
	add.s32 	%r32, %r198, %r201;
	add.s32 	%r202, %r188, 9;
	and.b32  	%r203, %r202, 15;
	or.b32  	%r204, %r194, %r203;
	shl.b32 	%r205, %r204, 2;
	add.s32 	%r33, %r198, %r205;
	add.s32 	%r206, %r188, 10;
	and.b32  	%r207, %r206, 15;
	or.b32  	%r208, %r194, %r207;
	shl.b32 	%r209, %r208, 2;
	add.s32 	%r34, %r198, %r209;
	add.s32 	%r210, %r188, 11;
	and.b32  	%r211, %r210, 15;
	or.b32  	%r212, %r194, %r211;
	shl.b32 	%r213, %r212, 2;
	add.s32 	%r35, %r198, %r213;
	add.s32 	%r214, %r188, 12;
	and.b32  	%r215, %r214, 15;
	or.b32  	%r216, %r194, %r215;
	shl.b32 	%r217, %r216, 2;
	add.s32 	%r36, %r198, %r217;
	add.s32 	%r218, %r188, 13;
	and.b32  	%r219, %r218, 15;
	or.b32  	%r220, %r194, %r219;
	shl.b32 	%r221, %r220, 2;
	add.s32 	%r37, %r198, %r221;
	add.s32 	%r222, %r188, 14;
	and.b32  	%r223, %r222, 15;
	or.b32  	%r224, %r194, %r223;
	shl.b32 	%r225, %r224, 2;
	add.s32 	%r38, %r198, %r225;
	add.s32 	%r226, %r188, -1;
	and.b32  	%r227, %r226, 15;
	or.b32  	%r228, %r194, %r227;
	shl.b32 	%r229, %r228, 2;
	add.s32 	%r39, %r198, %r229;
	mad.lo.s32 	%r40, %r188, -31, %r194;
	add.s32 	%r41, %r40, 1;
	add.s32 	%r42, %r40, 2;
	add.s32 	%r43, %r40, 3;
	add.s32 	%r44, %r40, 4;
	add.s32 	%r45, %r40, 5;
	or.b32  	%r46, %r191, %r199;
	or.b32  	%r47, %r191, %r203;
	or.b32  	%r48, %r191, %r207;
	or.b32  	%r49, %r191, %r211;
	or.b32  	%r50, %r191, %r215;
	or.b32  	%r51, %r191, %r219;
	or.b32  	%r52, %r191, %r223;
	or.b32  	%r53, %r191, %r227;
	mov.u32 	%r230, %ctaid.z;
	shl.b32 	%r231, %r230, 10;
	or.b32  	%r54, %r231, %r189;
	mov.b32 	%r360, 0;
	mov.pred 	%p44, -1;
$L__BB131_13:
	mov.pred 	%p1, %p44;
	shr.u32 	%r361, %r1, 4;
	setp.eq.s16 	%p14, %rs3, 2;
	add.s32 	%r59, %r54, %r360;
	@%p14 bra 	$L__BB131_17;
	setp.eq.s16 	%p15, %rs3, 3;
	shl.b32 	%r232, %r361, 5;
	add.s32 	%r233, %r59, %r232;
	mul.wide.u32 	%rd21, %r233, 4;
	add.s64 	%rd22, %rd2, %rd21;
	ld.global.u32 	%r234, [%rd22];
	st.shared.u32 	[%r27], %r234;
	mov.u32 	%r361, %r26;
	@%p15 bra 	$L__BB131_17;
	setp.eq.s16 	%p16, %rs3, 0;
	shl.b32 	%r235, %r26, 5;
	add.s32 	%r236, %r235, %r59;
	mul.wide.u32 	%rd23, %r236, 4;
	add.s64 	%rd24, %rd2, %rd23;
	ld.global.u32 	%r237, [%rd24];
	st.shared.u32 	[%r29], %r237;
	mov.u32 	%r361, %r30;
	@%p16 bra 	$L__BB131_17;
	add.s32 	%r361, %r30, %r8;
	shl.b32 	%r238, %r30, 5;
	add.s32 	%r239, %r238, %r59;
	mul.wide.u32 	%rd25, %r239, 4;
	add.s64 	%rd26, %rd2, %rd25;
	ld.global.u32 	%r240, [%rd26];
	add.s32 	%r241, %r29, %r28;
	st.shared.u32 	[%r241], %r240;
$L__BB131_17:
	shl.b32 	%r242, %r361, 5;
	add.s32 	%r243, %r59, %r242;
	mul.wide.u32 	%rd27, %r243, 4;
	add.s64 	%rd28, %rd2, %rd27;
	ld.global.u32 	%r244, [%rd28];
	shl.b32 	%r245, %r361, 2;
	add.s32 	%r246, %r25, %r245;
	st.shared.u32 	[%r246], %r244;
	add.s32 	%r247, %r361, %r8;
	shl.b32 	%r248, %r247, 5;
	add.s32 	%r249, %r248, %r59;
	mul.wide.u32 	%rd29, %r249, 4;
	add.s64 	%rd30, %rd2, %rd29;
	ld.global.u32 	%r250, [%rd30];
	add.s32 	%r251, %r246, %r28;
	st.shared.u32 	[%r251], %r250;
	add.s32 	%r252, %r247, %r8;
	shl.b32 	%r253, %r252, 5;
	add.s32 	%r254, %r253, %r59;
	mul.wide.u32 	%rd31, %r254, 4;
	add.s64 	%rd32, %rd2, %rd31;
	ld.global.u32 	%r255, [%rd32];
	add.s32 	%r256, %r251, %r28;
	st.shared.u32 	[%r256], %r255;
	add.s32 	%r257, %r252, %r8;
	shl.b32 	%r258, %r257, 5;
	add.s32 	%r259, %r258, %r59;
	mul.wide.u32 	%rd33, %r259, 4;
	add.s64 	%rd34, %rd2, %rd33;
	ld.global.u32 	%r260, [%rd34];
	add.s32 	%r261, %r256, %r28;
	st.shared.u32 	[%r261], %r260;
	add.s32 	%r361, %r28, %r361;
	setp.lt.u32 	%p17, %r361, 32;
	@%p17 bra 	$L__BB131_17;
	shr.u32 	%r365, %r1, 4;
	shl.b32 	%r262, %r1, 2;
	and.b32  	%r263, %r262, 124;
	mad.lo.s32 	%r264, %r365, 132, %r263;
	mov.u32 	%r265, _ZZ9cuda_gemmIiLi128ELi1ELi1ELi256ELi32ELi32ELi64ELi1ELi1EEviiiPT_S1_S1_iiiE11kron_fac_sh;
	add.s32 	%r364, %r265, %r264;
	bar.sync 	0;
	ld.shared.u32 	%r65, [%r31];
	ld.shared.u32 	%r66, [%r31+4];
	ld.shared.u32 	%r67, [%r31+8];
	ld.shared.u32 	%r68, [%r31+12];
	ld.shared.u32 	%r69, [%r31+16];
	ld.shared.u32 	%r70, [%r31+20];
	ld.shared.u32 	%r71, [%r31+24];
	ld.shared.u32 	%r72, [%r31+28];
	ld.shared.u32 	%r73, [%r32];
	ld.shared.u32 	%r74, [%r33];
	ld.shared.u32 	%r75, [%r34];
	ld.shared.u32 	%r76, [%r35];
	ld.shared.u32 	%r77, [%r36];
	ld.shared.u32 	%r78, [%r37];
	ld.shared.u32 	%r79, [%r38];
	ld.shared.u32 	%r80, [%r39];
	add.s32 	%r266, %r365, %r360;
	shl.b32 	%r267, %r266, 5;
	shl.b32 	%r268, %r1, 1;
	and.b32  	%r269, %r268, 28;
	mov.u32 	%r270, _ZZ9cuda_gemmIiLi128ELi1ELi1ELi256ELi32ELi32ELi64ELi1ELi1EEviiiPT_S1_S1_iiiE3Csh;
	add.s32 	%r271, %r270, %r269;
	add.s32 	%r363, %r271, %r267;
$L__BB131_19:
	setp.ne.s32 	%p18, %r4, 0;
	ld.shared.u32 	%r272, [%r364];
	shfl.sync.idx.b32	%r273|%p19, %r272, %r40, 31, -1;
	mul.lo.s32 	%r274, %r273, %r65;
	shfl.sync.idx.b32	%r275|%p20, %r272, %r41, 31, -1;
	mad.lo.s32 	%r276, %r275, %r66, %r274;
	shfl.sync.idx.b32	%r277|%p21, %r272, %r42, 31, -1;
	mad.lo.s32 	%r278, %r277, %r67, %r276;
	shfl.sync.idx.b32	%r279|%p22, %r272, %r43, 31, -1;
	mad.lo.s32 	%r280, %r279, %r68, %r278;
	shfl.sync.idx.b32	%r281|%p23, %r272, %r44, 31, -1;
	mad.lo.s32 	%r282, %r281, %r69, %r280;
	shfl.sync.idx.b32	%r283|%p24, %r272, %r45, 31, -1;
	mad.lo.s32 	%r284, %r283, %r70, %r282;
	add.s32 	%r285, %r40, 6;
	shfl.sync.idx.b32	%r286|%p25, %r272, %r285, 31, -1;
	mad.lo.s32 	%r287, %r286, %r71, %r284;
	add.s32 	%r288, %r40, 7;
	shfl.sync.idx.b32	%r289|%p26, %r272, %r288, 31, -1;
	mad.lo.s32 	%r290, %r289, %r72, %r287;
	shfl.sync.idx.b32	%r291|%p27, %r272, %r46, 31, -1;
	mad.lo.s32 	%r292, %r291, %r73, %r290;
	shfl.sync.idx.b32	%r293|%p28, %r272, %r47, 31, -1;
	mad.lo.s32 	%r294, %r293, %r74, %r292;
	shfl.sync.idx.b32	%r295|%p29, %r272, %r48, 31, -1;
	mad.lo.s32 	%r296, %r295, %r75, %r294;
	shfl.sync.idx.b32	%r297|%p30, %r272, %r49, 31, -1;
	mad.lo.s32 	%r298, %r297, %r76, %r296;
	shfl.sync.idx.b32	%r299|%p31, %r272, %r50, 31, -1;
	mad.lo.s32 	%r300, %r299, %r77, %r298;
	shfl.sync.idx.b32	%r301|%p32, %r272, %r51, 31, -1;
	mad.lo.s32 	%r302, %r301, %r78, %r300;
	shfl.sync.idx.b32	%r303|%p33, %r272, %r52, 31, -1;
	mad.lo.s32 	%r304, %r303, %r79, %r302;
	shfl.sync.idx.b32	%r305|%p34, %r272, %r53, 31, -1;
	mad.lo.s32 	%r306, %r305, %r80, %r304;
	shfl.sync.down.b32	%r307|%p35, %r306, 1, 7711, -1;
	add.s32 	%r86, %r307, %r306;
	@%p18 bra 	$L__BB131_21;
	ld.shared.u32 	%r308, [%r363];
	add.s32 	%r309, %r308, %r86;
	st.shared.u32 	[%r363], %r309;
$L__BB131_21:
	add.s32 	%r87, %r365, 8;
	add.s32 	%r364, %r364, 1056;
	add.s32 	%r363, %r363, 256;
	setp.lt.u32 	%p36, %r365, 8;
	mov.u32 	%r365, %r87;
	@%p36 bra 	$L__BB131_19;
	mov.b32 	%r360, 16;
	mov.pred 	%p44, 0;
	@%p1 bra 	$L__BB131_13;
	setp.gt.u32 	%p38, %r1, 63;
	bar.sync 	0;
	@%p38 bra 	$L__BB131_30;
	shl.b32 	%r90, %r3, 8;
	shl.b32 	%r369, %r1, 2;
	add.s32 	%r311, %r369, %r7;
	max.u32 	%r312, %r311, 256;
	setp.lt.u32 	%p39, %r311, 256;
	selp.u32 	%r313, 1, 0, %p39;
	add.s32 	%r314, %r311, %r313;
	sub.s32 	%r315, %r312, %r314;
	div.u32 	%r316, %r315, %r7;
	add.s32 	%r92, %r316, %r313;
	and.b32  	%r317, %r92, 3;
	setp.eq.s32 	%p40, %r317, 3;
	@%p40 bra 	$L__BB131_27;
	shl.b32 	%r318, %r1, 4;
	mov.u32 	%r319, _ZZ9cuda_gemmIiLi128ELi1ELi1ELi256ELi32ELi32ELi64ELi1ELi1EEviiiPT_S1_S1_iiiE3Csh;
	add.s32 	%r367, %r319, %r318;
	shl.b32 	%r94, %r5, 4;
	add.s32 	%r320, %r90, %r369;
	mul.wide.u32 	%rd35, %r320, 4;
	add.s64 	%rd44, %rd3, %rd35;
	mul.wide.u32 	%rd5, %r5, 16;
	add.s32 	%r321, %r92, 1;
	and.b32  	%r322, %r321, 3;
	neg.s32 	%r366, %r322;
$L__BB131_26:
	.pragma "nounroll";
	ld.shared.v4.u32 	{%r323, %r324, %r325, %r326}, [%r367];
	st.global.v4.u32 	[%rd44], {%r323, %r324, %r325, %r326};
	add.s32 	%r369, %r369, %r7;
	add.s32 	%r367, %r367, %r94;
	add.s64 	%rd44, %rd44, %rd5;
	add.s32 	%r366, %r366, 1;
	setp.ne.s32 	%p41, %r366, 0;
	@%p41 bra 	$L__BB131_26;
$L__BB131_27:
	setp.lt.u32 	%p42, %r92, 3;
	@%p42 bra 	$L__BB131_30;
	add.s32 	%r370, %r369, %r90;
	mad.lo.s32 	%r374, %r5, 12, %r370;
	shl.b32 	%r105, %r5, 4;
	shl.b32 	%r327, %r5, 3;
	add.s32 	%r373, %r370, %r327;
	add.s32 	%r372, %r370, %r7;
	mul.lo.s32 	%r108, %r5, 48;
	shl.b32 	%r328, %r369, 2;
	mov.u32 	%r329, _ZZ9cuda_gemmIiLi128ELi1ELi1ELi256ELi32ELi32ELi64ELi1ELi1EEviiiPT_S1_S1_iiiE3Csh;
	add.s32 	%r371, %r329, %r328;
	shl.b32 	%r110, %r5, 6;
	shl.b32 	%r111, %r5, 5;
$L__BB131_29:
	mul.wide.s32 	%rd36, %r374, 4;
	add.s64 	%rd37, %rd3, %rd36;
	mul.wide.s32 	%rd38, %r373, 4;
	add.s64 	%rd39, %rd3, %rd38;
	mul.wide.s32 	%rd40, %r372, 4;
	add.s64 	%rd41, %rd3, %rd40;
	mul.wide.s32 	%rd42, %r370, 4;
	add.s64 	%rd43, %rd3, %rd42;
	ld.shared.v4.u32 	{%r330, %r331, %r332, %r333}, [%r371];
	st.global.v4.u32 	[%rd43], {%r330, %r331, %r332, %r333};
	add.s32 	%r334, %r369, %r7;
	add.s32 	%r335, %r371, %r105;
	ld.shared.v4.u32 	{%r336, %r337, %r338, %r339}, [%r335];
	st.global.v4.u32 	[%rd41], {%r336, %r337, %r338, %r339};
	add.s32 	%r340, %r334, %r7;
	add.s32 	%r341, %r371, %r111;
	ld.shared.v4.u32 	{%r342, %r343, %r344, %r345}, [%r341];
	st.global.v4.u32 	[%rd39], {%r342, %r343, %r344, %r345};
	add.s32 	%r346, %r340, %r7;
	add.s32 	%r347, %r371, %r108;
	ld.shared.v4.u32 	{%r348, %r349, %r350, %r351}, [%r347];
	st.global.v4.u32 	[%rd37], {%r348, %r349, %r350, %r351};
	add.s32 	%r369, %r346, %r7;
	add.s32 	%r374, %r374, %r105;
	add.s32 	%r373, %r373, %r105;
	add.s32 	%r372, %r372, %r105;
	add.s32 	%r371, %r371, %r110;
	add.s32 	%r370, %r370, %r105;
	setp.lt.u32 	%p43, %r369, 256;
	@%p43 bra 	$L__BB131_29;
$L__BB131_30:
	ret;
$L__BB131_31:
	add.s32 	%r156, %r17, %r358;
	mul.wide.s32 	%rd13, %r156, 4;
	add.s64 	%rd14, %rd1, %rd13;
	ld.global.v4.u32 	{%r157, %r158, %r159, %r160}, [%rd14];
	shl.b32 	%r161, %r358, 2;
	mov.u32 	%r162, _ZZ9cuda_gemmIiLi128ELi1ELi1ELi256ELi32ELi32ELi64ELi1ELi1EEviiiPT_S1_S1_iiiE3Ash;
	add.s32 	%r163, %r162, %r161;
	st.shared.v4.u32 	[%r163], {%r157, %r158, %r159, %r160};
	add.s32 	%r164, %r358, %r7;
	add.s32 	%r165, %r17, %r164;
	mul.wide.s32 	%rd15, %r165, 4;
	add.s64 	%rd16, %rd1, %rd15;
	ld.global.v4.u32 	{%r166, %r167, %r168, %r169}, [%rd16];
	shl.b32 	%r170, %r7, 2;
	add.s32 	%r171, %r163, %r170;
	st.shared.v4.u32 	[%r171], {%r166, %r167, %r168, %r169};
	add.s32 	%r172, %r164, %r7;
	add.s32 	%r173, %r17, %r172;
	mul.wide.s32 	%rd17, %r173, 4;
	add.s64 	%rd18, %rd1, %rd17;
	ld.global.v4.u32 	{%r174, %r175, %r176, %r177}, [%rd18];
	add.s32 	%r178, %r171, %r170;
	st.shared.v4.u32 	[%r178], {%r174, %r175, %r176, %r177};
	add.s32 	%r179, %r172, %r7;
	add.s32 	%r180, %r17, %r179;
	mul.wide.s32 	%rd19, %r180, 4;
	add.s64 	%rd20, %rd1, %rd19;
	ld.global.v4.u32 	{%r181, %r182, %r183, %r184}, [%rd20];
	add.s32 	%r185, %r178, %r170;
	st.shared.v4.u32 	[%r185], {%r181, %r182, %r183, %r184};
	add.s32 	%r358, %r179, %r7;
	setp.lt.u32 	%p12, %r358, 256;
	@%p12 bra 	$L__BB131_31;
	bra.uni 	$L__BB131_12;

}
	// .globl	_Z9cuda_gemmIiLi128ELi1ELi1ELi256ELi64ELi64ELi64ELi0ELi0EEviiiPT_S1_S1_iii
.visible .entry _Z9cuda_gemmIiLi128ELi1ELi1ELi256ELi64ELi64ELi64ELi0ELi0EEviiiPT_S1_S1_iii(
	.param .u32 _Z9cuda_gemmIiLi128ELi1ELi1ELi256ELi64ELi64ELi64ELi0ELi0EEviiiPT_S1_S1_iii_param_0,
	.param .u32 _Z9cuda_gemmIiLi128ELi1ELi1ELi256ELi64ELi64ELi64ELi0ELi0EEviiiPT_S1_S1_iii_param_1,
	.param .u32 _Z9cuda_gemmIiLi128ELi1ELi1ELi256ELi64ELi64ELi64ELi0ELi0EEviiiPT_S1_S1_iii_param_2,
	.param .u64 .ptr .align 1 _Z9cuda_gemmIiLi128ELi1ELi1ELi256ELi64ELi64ELi64ELi0ELi0EEviiiPT_S1_S1_iii_param_3,
	.param .u64 .ptr .align 1 _Z9cuda_gemmIiLi128ELi1ELi1ELi256ELi64ELi64ELi64ELi0ELi0EEviiiPT_S1_S1_iii_param_4,
	.param .u64 .ptr .align 1 _Z9cuda_gemmIiLi128ELi1ELi1ELi256ELi64ELi64ELi64ELi0ELi0EEviiiPT_S1_S1_iii_param_5,
	.param .u32 _Z9cuda_gemmIiLi128ELi1ELi1ELi256ELi64ELi64ELi64ELi0ELi0EEviiiPT_S1_S1_iii_param_6,
	.param .u32 _Z9cuda_gemmIiLi128ELi1ELi1ELi256ELi64ELi64ELi64ELi0ELi0EEviiiPT_S1_S1_iii_param_7,
	.param .u32 _Z9cuda_gemmIiLi128ELi1ELi1ELi256ELi64ELi64ELi64ELi0ELi0EEviiiPT_S1_S1_iii_param_8
)
.maxntid 128
{
	.reg .pred 	%p<96>;
	.reg .b16 	%rs<10>;
	.reg .b32 	%r<641>;
	.reg .b64 	%rd<35>;
	// demoted variable
	.shared .align 128 .b8 _ZZ9cuda_gemmIiLi128ELi1ELi1ELi256ELi64ELi64ELi64ELi0ELi0EEviiiPT_S1_S1_iiiE11kron_fac_sh[2112];
	// demoted variable
	.shared .align 128 .b8 _ZZ9cuda_gemmIiLi128ELi1ELi1ELi256ELi64ELi64ELi64ELi0ELi0EEviiiPT_S1_S1_iiiE3Ash[512];
	// demoted variable
	.shared .align 128 .b8 _ZZ9cuda_gemmIiLi128ELi1ELi1ELi256ELi64ELi64ELi64ELi0ELi0EEviiiPT_S1_S1_iiiE3Csh[1024];
	ld.param.u64 	%rd6, [_Z9cuda_gemmIiLi128ELi1ELi1ELi256ELi64ELi64ELi64ELi0ELi0EEviiiPT_S1_S1_iii_param_3];
	ld.param.u32 	%r211, [_Z9cuda_gemmIiLi128ELi1ELi1ELi256ELi64ELi64ELi64ELi0ELi0EEviiiPT_S1_S1_iii_param_6];
	ld.param.u32 	%r212, [_Z9cuda_gemmIiLi128ELi1ELi1ELi256ELi64ELi64ELi64ELi0ELi0EEviiiPT_S1_S1_iii_param_7];
	cvta.to.global.u64 	%rd1, %rd6;
	mov.u32 	%r1, %tid.x;
	div.s32 	%r2, 256, %r212;
	min.s32 	%r213, %r2, 64;
	shl.b32 	%r3, %r213, 1;
	div.u32 	%r5, %r1, %r3;
	mul.lo.s32 	%r214, %r5, %r3;
	sub.s32 	%r215, %r1, %r214;
	shr.u32 	%r4, %r215, 1;
	mov.u32 	%r6, %ctaid.y;
	mov.u32 	%r216, %nctaid.y;
	setp.ge.u32 	%p2, %r6, %r216;
	@%p2 bra 	$L__BB132_101;
	and.b32  	%r7, %r1, 1;
	mov.u32 	%r8, %ntid.x;
	shl.b32 	%r9, %r8, 2;
	and.b32  	%r10, %r4, 15;
	shl.b32 	%r217, %r1, 4;
	and.b32  	%r11, %r217, 16;
	min.s32 	%r12, %r211, 16;
	add.s32 	%r218, %r1, %r8;
	cvt.u16.u32 	%rs3, %r218;
	not.b16 	%rs4, %rs3;
	and.b16  	%rs5, %rs4, 255;
	cvt.u16.u32 	%rs6, %r8;
	and.b16  	%rs7, %rs6, 255;
	div.u16 	%rs1, %rs5, %rs7;
	and.b16  	%rs2, %rs1, 3;
	setp.eq.s16 	%p3, %rs2, 2;
	mov.u32 	%r591, %r1;
	@%p3 bra 	$L__BB132_4;
	cvt.u32.u16 	%r13, %rs2;
	mov.b32 	%r590, 0;
	mov.u32 	%r591, %r1;
$L__BB132_3:
	.pragma "nounroll";
	shl.b32 	%r220, %r591, 2;
	mov.u32 	%r221, _ZZ9cuda_gemmIiLi128ELi1ELi1ELi256ELi64ELi64ELi64ELi0ELi0EEviiiPT_S1_S1_iiiE3Csh;
	add.s32 	%r222, %r221, %r220;
	mov.b32 	%r223, 0;
	st.shared.u32 	[%r222], %r223;
	add.s32 	%r591, %r591, %r8;
	add.s32 	%r590, %r590, 1;
	xor.b32  	%r224, %r590, %r13;
	setp.ne.s32 	%p4, %r224, 2;
	@%p4 bra 	$L__BB132_3;
$L__BB132_4:
	setp.lt.u16 	%p5, %rs1, 2;
	@%p5 bra 	$L__BB132_7;
	mov.u32 	%r226, _ZZ9cuda_gemmIiLi128ELi1ELi1ELi256ELi64ELi64ELi64ELi0ELi0EEviiiPT_S1_S1_iiiE3Csh;
$L__BB132_6:
	shl.b32 	%r225, %r591, 2;
	add.s32 	%r227, %r226, %r225;
	mov.b32 	%r228, 0;
	st.shared.u32 	[%r227], %r228;
	add.s32 	%r229, %r227, %r9;
	st.shared.u32 	[%r229], %r228;
	add.s32 	%r230, %r229, %r9;
	st.shared.u32 	[%r230], %r228;
	add.s32 	%r231, %r230, %r9;
	st.shared.u32 	[%r231], %r228;
	add.s32 	%r591, %r9, %r591;
	setp.lt.u32 	%p6, %r591, 256;
	@%p6 bra 	$L__BB132_6;
$L__BB132_7:
	ld.param.u64 	%rd33, [_Z9cuda_gemmIiLi128ELi1ELi1ELi256ELi64ELi64ELi64ELi0ELi0EEviiiPT_S1_S1_iii_param_4];
	shl.b32 	%r233, %r1, 2;
	add.s32 	%r234, %r233, %r9;
	max.u32 	%r235, %r234, 128;
	setp.lt.u32 	%p8, %r234, 128;
	selp.u32 	%r236, 1, 0, %p8;
	add.s32 	%r237, %r234, %r236;
	sub.s32 	%r238, %r235, %r237;
	div.u32 	%r239, %r238, %r9;
	add.s32 	%r21, %r239, %r236;
	add.s32 	%r240, %r4, 1;
	and.b32  	%r22, %r240, 15;
	add.s32 	%r241, %r4, 2;
	and.b32  	%r23, %r241, 15;
	add.s32 	%r242, %r4, 3;
	and.b32  	%r24, %r242, 15;
	add.s32 	%r243, %r4, 4;
	and.b32  	%r25, %r243, 15;
	add.s32 	%r244, %r4, 5;
	and.b32  	%r26, %r244, 15;
	add.s32 	%r245, %r4, 6;
	and.b32  	%r27, %r245, 15;
	add.s32 	%r246, %r4, 7;
	and.b32  	%r28, %r246, 15;
	xor.b32  	%r29, %r10, 8;
	add.s32 	%r247, %r4, 9;
	and.b32  	%r30, %r247, 15;
	add.s32 	%r248, %r4, 10;
	and.b32  	%r31, %r248, 15;
	add.s32 	%r249, %r4, 11;
	and.b32  	%r32, %r249, 15;
	add.s32 	%r250, %r4, 12;
	and.b32  	%r33, %r250, 15;
	add.s32 	%r251, %r4, 13;
	and.b32  	%r34, %r251, 15;
	add.s32 	%r252, %r4, 14;
	and.b32  	%r35, %r252, 15;
	add.s32 	%r253, %r4, -1;
	and.b32  	%r36, %r253, 15;
	add.s32 	%r37, %r11, %r10;
	add.s32 	%r38, %r11, %r22;
	add.s32 	%r39, %r11, %r23;
	add.s32 	%r40, %r11, %r24;
	add.s32 	%r41, %r11, %r25;
	add.s32 	%r42, %r11, %r26;
	add.s32 	%r43, %r11, %r27;
	add.s32 	%r44, %r11, %r28;
	add.s32 	%r45, %r11, %r29;
	add.s32 	%r46, %r11, %r30;
	add.s32 	%r47, %r11, %r31;
	add.s32 	%r48, %r11, %r32;
	add.s32 	%r49, %r11, %r33;
	add.s32 	%r50, %r11, %r34;
	add.s32 	%r51, %r11, %r35;
	add.s32 	%r52, %r11, %r36;
	setp.lt.s32 	%p9, %r10, %r212;
	selp.b32 	%r254, 0, %r212, %p9;
	sub.s32 	%r53, %r10, %r254;
	add.s32 	%r255, %r10, 1;
	setp.lt.s32 	%p10, %r255, %r212;
	selp.b32 	%r256, 0, %r212, %p10;
	sub.s32 	%r54, %r255, %r256;
	add.s32 	%r257, %r10, 2;
	setp.lt.s32 	%p11, %r257, %r212;
	selp.b32 	%r258, 0, %r212, %p11;
	sub.s32 	%r55, %r257, %r258;
	add.s32 	%r259, %r10, 3;
	setp.lt.s32 	%p12, %r259, %r212;
	selp.b32 	%r260, 0, %r212, %p12;
	sub.s32 	%r56, %r259, %r260;
	add.s32 	%r261, %r10, 4;
	setp.lt.s32 	%p13, %r261, %r212;
	selp.b32 	%r262, 0, %r212, %p13;
	sub.s32 	%r57, %r261, %r262;
	add.s32 	%r263, %r10, 5;
	setp.lt.s32 	%p14, %r263, %r212;
	selp.b32 	%r264, 0, %r212, %p14;
	sub.s32 	%r58, %r263, %r264;
	add.s32 	%r265, %r10, 6;
	setp.lt.s32 	%p15, %r265, %r212;
	selp.b32 	%r266, 0, %r212, %p15;
	sub.s32 	%r59, %r265, %r266;
	add.s32 	%r267, %r10, 7;
	setp.lt.s32 	%p16, %r267, %r212;
	selp.b32 	%r268, 0, %r212, %p16;
	sub.s32 	%r60, %r267, %r268;
	add.s32 	%r269, %r10, 8;
	setp.lt.s32 	%p17, %r269, %r212;
	selp.b32 	%r270, 0, %r212, %p17;
	sub.s32 	%r61, %r269, %r270;
	add.s32 	%r271, %r10, 9;
	setp.lt.s32 	%p18, %r271, %r212;
	selp.b32 	%r272, 0, %r212, %p18;
	sub.s32 	%r62, %r271, %r272;
	add.s32 	%r273, %r10, 10;
	setp.lt.s32 	%p19, %r273, %r212;
	selp.b32 	%r274, 0, %r212, %p19;
	sub.s32 	%r63, %r273, %r274;
	add.s32 	%r275, %r10, 11;
	setp.lt.s32 	%p20, %r275, %r212;
	selp.b32 	%r276, 0, %r212, %p20;
	sub.s32 	%r64, %r275, %r276;
	add.s32 	%r277, %r10, 12;
	setp.lt.s32 	%p21, %r277, %r212;
	selp.b32 	%r278, 0, %r212, %p21;
	sub.s32 	%r65, %r277, %r278;
	add.s32 	%r279, %r10, 13;
	setp.lt.s32 	%p22, %r279, %r212;
	selp.b32 	%r280, 0, %r212, %p22;
	sub.s32 	%r66, %r279, %r280;
	add.s32 	%r281, %r10, 14;
	setp.lt.s32 	%p23, %r281, %r212;
	selp.b32 	%r282, 0, %r212, %p23;
	sub.s32 	%r67, %r281, %r282;
	add.s32 	%r283, %r10, 15;
	setp.lt.s32 	%p24, %r283, %r212;
	selp.b32 	%r284, 0, %r212, %p24;
	sub.s32 	%r68, %r283, %r284;
	shl.b32 	%r69, %r8, 4;
	shl.b32 	%r70, %r8, 6;
	cvt.u16.u32 	%rs8, %r3;
	div.s16 	%rs9, 128, %rs8;
	cvt.s32.s16 	%r71, %rs9;
	and.b32  	%r72, %r1, 31;
	cvta.to.global.u64 	%rd2, %rd33;
	shr.u32 	%r73, %r8, 4;
	and.b32  	%r285, %r1, 15;
	mov.u32 	%r286, _ZZ9cuda_gemmIiLi128ELi1ELi1ELi256ELi64ELi64ELi64ELi0ELi0EEviiiPT_S1_S1_iiiE11kron_fac_sh;
	mad.lo.s32 	%r74, %r285, 132, %r286;
	mov.b32 	%r593, 0;
	mov.pred 	%p95, -1;
	shl.b32 	%r442, %r72, 2;
	shl.b32 	%r445, %r37, 2;
	shl.b32 	%r448, %r38, 2;
	shl.b32 	%r451, %r39, 2;
	shl.b32 	%r454, %r40, 2;
	shl.b32 	%r457, %r41, 2;
	shl.b32 	%r460, %r42, 2;
	shl.b32 	%r463, %r43, 2;
	shl.b32 	%r466, %r44, 2;
	shl.b32 	%r469, %r45, 2;
	shl.b32 	%r472, %r46, 2;
	shl.b32 	%r475, %r47, 2;
	shl.b32 	%r478, %r48, 2;
	shl.b32 	%r481, %r49, 2;
	shl.b32 	%r484, %r50, 2;
	shl.b32 	%r487, %r51, 2;
	shl.b32 	%r490, %r52, 2;
$L__BB132_8:
	mov.pred 	%p1, %p95;
	setp.gt.u32 	%p25, %r1, 31;
	@%p25 bra 	$L__BB132_16;
	ld.param.u32 	%r587, [_Z9cuda_gemmIiLi128ELi1ELi1ELi256ELi64ELi64ELi64ELi0ELi0EEviiiPT_S1_S1_iii_param_2];
	shl.b32 	%r594, %r1, 2;
	and.b32  	%r287, %r21, 3;
	setp.eq.s32 	%p26, %r287, 3;
	mov.u32 	%r288, %ctaid.x;
	shl.b32 	%r289, %r288, 8;
	mov.u32 	%r290, %ctaid.z;
	shl.b32 	%r291, %r290, 6;
	add.s32 	%r292, %r291, %r289;
	mad.lo.s32 	%r293, %r6, %r587, %r292;
	add.s32 	%r77, %r293, %r593;
	@%p26 bra 	$L__BB132_13;
	shl.b32 	%r294, %r1, 2;
	add.s32 	%r78, %r294, %r9;
	and.b32  	%r295, %r21, 3;
	setp.eq.s32 	%p27, %r295, 0;
	and.b32  	%r296, %r294, 28;
	shr.u32 	%r297, %r1, 3;
	mad.lo.s32 	%r298, %r297, %r212, %r296;
	add.s32 	%r299, %r77, %r298;
	mul.wide.s32 	%rd7, %r299, 4;
	add.s64 	%rd8, %rd1, %rd7;
	ld.global.v4.u32 	{%r300, %r301, %r302, %r303}, [%rd8];
	shl.b32 	%r304, %r1, 4;
	mov.u32 	%r305, _ZZ9cuda_gemmIiLi128ELi1ELi1ELi256ELi64ELi64ELi64ELi0ELi0EEviiiPT_S1_S1_iiiE3Ash;
	add.s32 	%r306, %r305, %r304;
	st.shared.v4.u32 	[%r306], {%r300, %r301, %r302, %r303};
	mov.u32 	%r594, %r78;
	@%p27 bra 	$L__BB132_13;
	add.s32 	%r594, %r78, %r9;
	and.b32  	%r307, %r21, 3;
	setp.eq.s32 	%p28, %r307, 1;
	and.b32  	%r308, %r78, 28;
	shr.u32 	%r309, %r78, 5;
	mad.lo.s32 	%r310, %r309, %r212, %r308;
	add.s32 	%r311, %r77, %r310;
	mul.wide.s32 	%rd9, %r311, 4;
	add.s64 	%rd10, %rd1, %rd9;
	ld.global.v4.u32 	{%r312, %r313, %r314, %r315}, [%rd10];
	shl.b32 	%r316, %r1, 4;
	mov.u32 	%r317, _ZZ9cuda_gemmIiLi128ELi1ELi1ELi256ELi64ELi64ELi64ELi0ELi0EEviiiPT_S1_S1_iiiE3Ash;
	add.s32 	%r318, %r317, %r316;
	shl.b32 	%r319, %r9, 2;
	add.s32 	%r320, %r318, %r319;
	st.shared.v4.u32 	[%r320], {%r312, %r313, %r314, %r315};
	@%p28 bra 	$L__BB132_13;
	add.s32 	%r321, %r78, %r9;
	add.s32 	%r594, %r321, %r9;
	and.b32  	%r322, %r321, 28;
	shr.u32 	%r323, %r321, 5;
	mad.lo.s32 	%r324, %r323, %r212, %r322;
	add.s32 	%r325, %r77, %r324;
	mul.wide.s32 	%rd11, %r325, 4;
	add.s64 	%rd12, %rd1, %rd11;
	ld.global.v4.u32 	{%r326, %r327, %r328, %r329}, [%rd12];
	shl.b32 	%r330, %r1, 4;
	mov.u32 	%r331, _ZZ9cuda_gemmIiLi128ELi1ELi1ELi256ELi64ELi64ELi64ELi0ELi0EEviiiPT_S1_S1_iiiE3Ash;
	add.s32 	%r332, %r331, %r330;
	shl.b32 	%r333, %r9, 2;
	add.s32 	%r334, %r332, %r333;
	add.s32 	%r335, %r334, %r333;
	st.shared.v4.u32 	[%r335], {%r326, %r327, %r328, %r329};
$L__BB132_13:
	setp.lt.u32 	%p29, %r21, 3;
	@%p29 bra 	$L__BB132_16;
	mov.u32 	%r336, %ntid.x;
	mad.lo.s32 	%r598, %r336, 12, %r594;
	shl.b32 	%r337, %r336, 3;
	add.s32 	%r597, %r337, %r594;
	add.s32 	%r596, %r9, %r594;
	shl.b32 	%r338, %r594, 2;
	mov.u32 	%r339, _ZZ9cuda_gemmIiLi128ELi1ELi1ELi256ELi64ELi64ELi64ELi0ELi0EEviiiPT_S1_S1_iiiE3Ash;
	add.s32 	%r595, %r339, %r338;
$L__BB132_15:
	shr.u32 	%r340, %r594, 5;
	and.b32  	%r341, %r594, 28;
	add.s32 	%r342, %r77, %r341;
	mad.lo.s32 	%r343, %r340, %r212, %r342;
	mul.wide.s32 	%rd13, %r343, 4;
	add.s64 	%rd14, %rd1, %rd13;
	ld.global.v4.u32 	{%r344, %r345, %r346, %r347}, [%rd14];
	st.shared.v4.u32 	[%r595], {%r344, %r345, %r346, %r347};
	add.s32 	%r348, %r594, %r9;
	shr.u32 	%r349, %r596, 5;
	and.b32  	%r350, %r596, 28;
	add.s32 	%r351, %r77, %r350;
	mad.lo.s32 	%r352, %r349, %r212, %r351;
	mul.wide.s32 	%rd15, %r352, 4;
	add.s64 	%rd16, %rd1, %rd15;
	ld.global.v4.u32 	{%r353, %r354, %r355, %r356}, [%rd16];
	add.s32 	%r357, %r595, %r69;
	st.shared.v4.u32 	[%r357], {%r353, %r354, %r355, %r356};
	add.s32 	%r358, %r348, %r9;
	shr.u32 	%r359, %r597, 5;
	and.b32  	%r360, %r597, 28;
	add.s32 	%r361, %r77, %r360;
	mad.lo.s32 	%r362, %r359, %r212, %r361;
	mul.wide.s32 	%rd17, %r362, 4;
	add.s64 	%rd18, %rd1, %rd17;
	ld.global.v4.u32 	{%r363, %r364, %r365, %r366}, [%rd18];
	mov.u32 	%r367, %ntid.x;
	shl.b32 	%r368, %r367, 5;
	add.s32 	%r369, %r595, %r368;
	st.shared.v4.u32 	[%r369], {%r363, %r364, %r365, %r366};
	add.s32 	%r370, %r358, %r9;
	shr.u32 	%r371, %r598, 5;
	and.b32  	%r372, %r598, 28;
	add.s32 	%r373, %r77, %r372;
	mad.lo.s32 	%r374, %r371, %r212, %r373;
	mul.wide.s32 	%rd19, %r374, 4;
	add.s64 	%rd20, %rd1, %rd19;
	ld.global.v4.u32 	{%r375, %r376, %r377, %r378}, [%rd20];
	mad.lo.s32 	%r379, %r367, 48, %r595;
	st.shared.v4.u32 	[%r379], {%r375, %r376, %r377, %r378};
	add.s32 	%r594, %r370, %r9;
	add.s32 	%r598, %r598, %r69;
	add.s32 	%r597, %r597, %r69;
	add.s32 	%r596, %r596, %r69;
	add.s32 	%r595, %r595, %r70;
	setp.lt.u32 	%p30, %r594, 128;
	@%p30 bra 	$L__BB132_15;
$L__BB132_16:
	mov.u32 	%r381, %ctaid.z;
	shl.b32 	%r382, %r381, 6;
	add.s32 	%r86, %r593, %r382;
	mov.b32 	%r600, 0;
$L__BB132_17:
	mov.u32 	%r97, %r600;
	shr.u32 	%r601, %r1, 4;
	and.b32  	%r383, %r1, 15;
	add.s32 	%r99, %r97, %r383;
$L__BB132_18:
	add.s32 	%r384, %r86, %r601;
	mad.lo.s32 	%r385, %r384, %r211, %r99;
	mul.wide.s32 	%rd21, %r385, 4;
	add.s64 	%rd22, %rd2, %rd21;
	ld.global.u32 	%r386, [%rd22];
	shl.b32 	%r387, %r601, 2;
	add.s32 	%r388, %r74, %r387;
	st.shared.u32 	[%r388], %r386;
	add.s32 	%r601, %r601, %r73;
	setp.lt.u32 	%p31, %r601, 32;
	@%p31 bra 	$L__BB132_18;
	setp.lt.s32 	%p32, %r2, 1;
	bar.sync 	0;
	@%p32 bra 	$L__BB132_92;
	mov.b32 	%r602, 0;
$L__BB132_21:
	setp.ge.s32 	%p33, %r5, %r12;
	add.s32 	%r103, %r602, %r4;
	shl.b32 	%r390, %r103, 5;
	or.b32  	%r391, %r390, %r11;
	add.s32 	%r392, %r391, %r10;
	shl.b32 	%r393, %r392, 2;
	mov.u32 	%r394, _ZZ9cuda_gemmIiLi128ELi1ELi1ELi256ELi64ELi64ELi64ELi0ELi0EEviiiPT_S1_S1_iiiE3Ash;
	add.s32 	%r395, %r394, %r393;
	ld.shared.u32 	%r104, [%r395];
	add.s32 	%r396, %r391, %r22;
	shl.b32 	%r397, %r396, 2;
	add.s32 	%r398, %r394, %r397;
	ld.shared.u32 	%r105, [%r398];
	add.s32 	%r399, %r391, %r23;
	shl.b32 	%r400, %r399, 2;
	add.s32 	%r401, %r394, %r400;
	ld.shared.u32 	%r106, [%r401];
	add.s32 	%r402, %r391, %r24;
	shl.b32 	%r403, %r402, 2;
	add.s32 	%r404, %r394, %r403;
	ld.shared.u32 	%r107, [%r404];
	add.s32 	%r405, %r391, %r25;
	shl.b32 	%r406, %r405, 2;
	add.s32 	%r407, %r394, %r406;
	ld.shared.u32 	%r108, [%r407];
	add.s32 	%r408, %r391, %r26;
	shl.b32 	%r409, %r408, 2;
	add.s32 	%r410, %r394, %r409;
	ld.shared.u32 	%r109, [%r410];
	add.s32 	%r411, %r391, %r27;
	shl.b32 	%r412, %r411, 2;
	add.s32 	%r413, %r394, %r412;
	ld.shared.u32 	%r110, [%r413];
	add.s32 	%r414, %r391, %r28;
	shl.b32 	%r415, %r414, 2;
	add.s32 	%r416, %r394, %r415;
	ld.shared.u32 	%r111, [%r416];
	add.s32 	%r417, %r391, %r29;
	shl.b32 	%r418, %r417, 2;
	add.s32 	%r419, %r394, %r418;
	ld.shared.u32 	%r112, [%r419];
	add.s32 	%r420, %r391, %r30;
	shl.b32 	%r421, %r420, 2;
	add.s32 	%r422, %r394, %r421;
	ld.shared.u32 	%r113, [%r422];
	add.s32 	%r423, %r391, %r31;
	shl.b32 	%r424, %r423, 2;
	add.s32 	%r425, %r394, %r424;
	ld.shared.u32 	%r114, [%r425];
	add.s32 	%r426, %r391, %r32;
	shl.b32 	%r427, %r426, 2;
	add.s32 	%r428, %r394, %r427;
	ld.shared.u32 	%r115, [%r428];
	add.s32 	%r429, %r391, %r33;
	shl.b32 	%r430, %r429, 2;
	add.s32 	%r431, %r394, %r430;
	ld.shared.u32 	%r116, [%r431];
	add.s32 	%r432, %r391, %r34;
	shl.b32 	%r433, %r432, 2;
	add.s32 	%r434, %r394, %r433;
	ld.shared.u32 	%r117, [%r434];
	add.s32 	%r435, %r391, %r35;
	shl.b32 	%r436, %r435, 2;
	add.s32 	%r437, %r394, %r436;
	ld.shared.u32 	%r118, [%r437];
	add.s32 	%r438, %r391, %r36;
	shl.b32 	%r439, %r438, 2;
	add.s32 	%r440, %r394, %r439;
	ld.shared.u32 	%r119, [%r440];
	@%p33 bra 	$L__BB132_91;
	mov.u32 	%r603, %r5;
$L__BB132_23:
	setp.gt.u32 	%p34, %r212, 64;
	mov.u32 	%r441, _ZZ9cuda_gemmIiLi128ELi1ELi1ELi256ELi64ELi64ELi64ELi0ELi0EEviiiPT_S1_S1_iiiE11kron_fac_sh;
	mad.lo.s32 	%r121, %r603, 132, %r441;
	add.s32 	%r443, %r121, %r442;
	ld.shared.u32 	%r122, [%r443];
	@%p34 bra 	$L__BB132_56;
	setp.eq.s32 	%p51, %r212, 0;
	mov.b32 	%r605, 0;
	@%p51 bra 	$L__BB132_26;
	shfl.sync.idx.b32	%r494|%p52, %r122, %r53, 31, -1;
	mul.lo.s32 	%r605, %r494, %r104;
$L__BB132_26:
	setp.lt.s32 	%p53, %r212, 2;
	@%p53 bra 	$L__BB132_28;
	shfl.sync.idx.b32	%r495|%p54, %r122, %r54, 31, -1;
	mad.lo.s32 	%r605, %r495, %r105, %r605;
$L__BB132_28:
	setp.lt.s32 	%p55, %r212, 3;
	@%p55 bra 	$L__BB132_30;
	shfl.sync.idx.b32	%r496|%p56, %r122, %r55, 31, -1;
	mad.lo.s32 	%r605, %r496, %r106, %r605;
$L__BB132_30:
	setp.lt.s32 	%p57, %r212, 4;
	@%p57 bra 	$L__BB132_32;
	shfl.sync.idx.b32	%r497|%p58, %r122, %r56, 31, -1;
	mad.lo.s32 	%r605, %r497, %r107, %r605;
$L__BB132_32:
	setp.lt.s32 	%p59, %r212, 5;
	@%p59 bra 	$L__BB132_34;
	shfl.sync.idx.b32	%r498|%p60, %r122, %r57, 31, -1;
	mad.lo.s32 	%r605, %r498, %r108, %r605;
$L__BB132_34:
	setp.lt.s32 	%p61, %r212, 6;
	@%p61 bra 	$L__BB132_36;
	shfl.sync.idx.b32	%r499|%p62, %r122, %r58, 31, -1;
	mad.lo.s32 	%r605, %r499, %r109, %r605;
$L__BB132_36:
	setp.lt.s32 	%p63, %r212, 7;
	@%p63 bra 	$L__BB132_38;
	shfl.sync.idx.b32	%r500|%p64, %r122, %r59, 31, -1;
	mad.lo.s32 	%r605, %r500, %r110, %r605;
$L__BB132_38:
	setp.lt.s32 	%p65, %r212, 8;
	@%p65 bra 	$L__BB132_40;
	shfl.sync.idx.b32	%r501|%p66, %r122, %r60, 31, -1;
	mad.lo.s32 	%r605, %r501, %r111, %r605;
$L__BB132_40:
	setp.lt.s32 	%p67, %r212, 9;
	@%p67 bra 	$L__BB132_42;
	shfl.sync.idx.b32	%r502|%p68, %r122, %r61, 31, -1;
	mad.lo.s32 	%r605, %r502, %r112, %r605;
$L__BB132_42:
	setp.lt.s32 	%p69, %r212, 10;
	@%p69 bra 	$L__BB132_44;
	shfl.sync.idx.b32	%r503|%p70, %r122, %r62, 31, -1;
	mad.lo.s32 	%r605, %r503, %r113, %r605;
$L__BB132_44:
	setp.lt.s32 	%p71, %r212, 11;
	@%p71 bra 	$L__BB132_46;
	shfl.sync.idx.b32	%r504|%p72, %r122, %r63, 31, -1;
	mad.lo.s32 	%r605, %r504, %r114, %r605;
$L__BB132_46:
	setp.lt.s32 	%p73, %r212, 12;
	@%p73 bra 	$L__BB132_48;
	shfl.sync.idx.b32	%r505|%p74, %r122, %r64, 31, -1;
	mad.lo.s32 	%r605, %r505, %r115, %r605;
$L__BB132_48:
	setp.lt.s32 	%p75, %r212, 13;
	@%p75 bra 	$L__BB132_50;
	shfl.sync.idx.b32	%r506|%p76, %r122, %r65, 31, -1;
	mad.lo.s32 	%r605, %r506, %r116, %r605;
$L__BB132_50:
	setp.lt.s32 	%p77, %r212, 14;
	@%p77 bra 	$L__BB132_52;
	shfl.sync.idx.b32	%r507|%p78, %r122, %r66, 31, -1;
	mad.lo.s32 	%r605, %r507, %r117, %r605;
$L__BB132_52:
	setp.lt.s32 	%p79, %r212, 15;
	@%p79 bra 	$L__BB132_54;
	shfl.sync.idx.b32	%r508|%p80, %r122, %r67, 31, -1;
	mad.lo.s32 	%r605, %r508, %r118, %r605;
$L__BB132_54:
	setp.lt.s32 	%p81, %r212, 16;
	@%p81 bra 	$L__BB132_88;
	shfl.sync.idx.b32	%r509|%p82, %r122, %r68, 31, -1;
	mad.lo.s32 	%r605, %r509, %r119, %r605;
	bra.uni 	$L__BB132_88;
$L__BB132_56:
	setp.lt.s32 	%p35, %r212, 1;
	mov.b32 	%r605, 0;
	@%p35 bra 	$L__BB132_58;
	add.s32 	%r446, %r121, %r445;
	ld.shared.u32 	%r447, [%r446];
	mul.lo.s32 	%r605, %r447, %r104;
$L__BB132_58:
	setp.lt.s32 	%p36, %r212, 2;
	@%p36 bra 	$L__BB132_60;
	add.s32 	%r449, %r121, %r448;
	ld.shared.u32 	%r450, [%r449];
	mad.lo.s32 	%r605, %r450, %r105, %r605;
$L__BB132_60:
	setp.lt.s32 	%p37, %r212, 3;
	@%p37 bra 	$L__BB132_62;
	add.s32 	%r452, %r121, %r451;
	ld.shared.u32 	%r453, [%r452];
	mad.lo.s32 	%r605, %r453, %r106, %r605;
$L__BB132_62:
	setp.lt.s32 	%p38, %r212, 4;
	@%p38 bra 	$L__BB132_64;
	add.s32 	%r455, %r121, %r454;
	ld.shared.u32 	%r456, [%r455];
	mad.lo.s32 	%r605, %r456, %r107, %r605;
$L__BB132_64:
	setp.lt.s32 	%p39, %r212, 5;
	@%p39 bra 	$L__BB132_66;
	add.s32 	%r458, %r121, %r457;
	ld.shared.u32 	%r459, [%r458];
	mad.lo.s32 	%r605, %r459, %r108, %r605;
$L__BB132_66:
	setp.lt.s32 	%p40, %r212, 6;
	@%p40 bra 	$L__BB132_68;
	add.s32 	%r461, %r121, %r460;
	ld.shared.u32 	%r462, [%r461];
	mad.lo.s32 	%r605, %r462, %r109, %r605;
$L__BB132_68:
	setp.lt.s32 	%p41, %r212, 7;
	@%p41 bra 	$L__BB132_70;
	add.s32 	%r464, %r121, %r463;
	ld.shared.u32 	%r465, [%r464];
	mad.lo.s32 	%r605, %r465, %r110, %r605;
$L__BB132_70:
	setp.lt.s32 	%p42, %r212, 8;
	@%p42 bra 	$L__BB132_72;
	add.s32 	%r467, %r121, %r466;
	ld.shared.u32 	%r468, [%r467];
	mad.lo.s32 	%r605, %r468, %r111, %r605;
$L__BB132_72:
	setp.lt.s32 	%p43, %r212, 9;
	@%p43 bra 	$L__BB132_74;
	add.s32 	%r470, %r121, %r469;
	ld.shared.u32 	%r471, [%r470];
	mad.lo.s32 	%r605, %r471, %r112, %r605;
$L__BB132_74:
	setp.lt.s32 	%p44, %r212, 10;
	@%p44 bra 	$L__BB132_76;
	add.s32 	%r473, %r121, %r472;
	ld.shared.u32 	%r474, [%r473];
	mad.lo.s32 	%r605, %r474, %r113, %r605;
$L__BB132_76:
	setp.lt.s32 	%p45, %r212, 11;
	@%p45 bra 	$L__BB132_78;
	add.s32 	%r476, %r121, %r475;
	ld.shared.u32 	%r477, [%r476];
	mad.lo.s32 	%r605, %r477, %r114, %r605;
$L__BB132_78:
	setp.lt.s32 	%p46, %r212, 12;
	@%p46 bra 	$L__BB132_80;
	add.s32 	%r479, %r121, %r478;
	ld.shared.u32 	%r480, [%r479];
	mad.lo.s32 	%r605, %r480, %r115, %r605;
$L__BB132_80:
	setp.lt.s32 	%p47, %r212, 13;
	@%p47 bra 	$L__BB132_82;
	add.s32 	%r482, %r121, %r481;
	ld.shared.u32 	%r483, [%r482];
	mad.lo.s32 	%r605, %r483, %r116, %r605;
$L__BB132_82:
	setp.lt.s32 	%p48, %r212, 14;
	@%p48 bra 	$L__BB132_84;
	add.s32 	%r485, %r121, %r484;
	ld.shared.u32 	%r486, [%r485];
	mad.lo.s32 	%r605, %r486, %r117, %r605;
$L__BB132_84:
	setp.lt.s32 	%p49, %r212, 15;
	@%p49 bra 	$L__BB132_86;
	add.s32 	%r488, %r121, %r487;
	ld.shared.u32 	%r489, [%r488];
	mad.lo.s32 	%r605, %r489, %r118, %r605;
$L__BB132_86:
	setp.lt.s32 	%p50, %r212, 16;
	@%p50 bra 	$L__BB132_88;
	add.s32 	%r491, %r121, %r490;
	ld.shared.u32 	%r492, [%r491];
	mad.lo.s32 	%r605, %r492, %r119, %r605;
$L__BB132_88:
	setp.ne.s32 	%p83, %r7, 0;
	add.s32 	%r510, %r603, %r97;
	mad.lo.s32 	%r186, %r510, %r2, %r103;
	shfl.sync.down.b32	%r511|%p84, %r605, 1, 7711, -1;
	add.s32 	%r187, %r511, %r605;
	@%p83 bra 	$L__BB132_90;
	shl.b32 	%r512, %r186, 2;
	mov.u32 	%r513, _ZZ9cuda_gemmIiLi128ELi1ELi1ELi256ELi64ELi64ELi64ELi0ELi0EEviiiPT_S1_S1_iiiE3Csh;
	add.s32 	%r514, %r513, %r512;
	ld.shared.u32 	%r515, [%r514];
	add.s32 	%r516, %r515, %r187;
	st.shared.u32 	[%r514], %r516;
$L__BB132_90:
	add.s32 	%r603, %r603, %r71;
	setp.lt.s32 	%p85, %r603, %r12;
	@%p85 bra 	$L__BB132_23;
$L__BB132_91:
	add.s32 	%r602, %r602, %r3;
	setp.lt.s32 	%p86, %r602, %r2;
	@%p86 bra 	$L__BB132_21;
$L__BB132_92:
	add.s32 	%r600, %r97, 16;
	setp.lt.u32 	%p87, %r97, 48;
	@%p87 bra 	$L__BB132_17;
	mov.b32 	%r593, 32;
	mov.pred 	%p95, 0;
	@%p1 bra 	$L__BB132_8;
	setp.gt.u32 	%p89, %r1, 63;
	bar.sync 	0;
	@%p89 bra 	$L__BB132_101;
	ld.param.u64 	%rd34, [_Z9cuda_gemmIiLi128ELi1ELi1ELi256ELi64ELi64ELi64ELi0ELi0EEviiiPT_S1_S1_iii_param_5];
	ld.param.u32 	%r588, [_Z9cuda_gemmIiLi128ELi1ELi1ELi256ELi64ELi64ELi64ELi0ELi0EEviiiPT_S1_S1_iii_param_2];
	ld.param.u32 	%r586, [_Z9cuda_gemmIiLi128ELi1ELi1ELi256ELi64ELi64ELi64ELi0ELi0EEviiiPT_S1_S1_iii_param_1];
	cvta.to.global.u64 	%rd3, %rd34;
	shl.b32 	%r638, %r1, 2;
	mov.u32 	%r518, %ctaid.x;
	mul.lo.s32 	%r519, %r2, %r518;
	mad.lo.s32 	%r192, %r6, %r586, %r519;
	div.s32 	%r193, %r588, %r212;
	add.s32 	%r520, %r638, %r9;
	max.u32 	%r521, %r520, 256;
	setp.lt.u32 	%p90, %r520, 256;
	selp.u32 	%r522, 1, 0, %p90;
	add.s32 	%r523, %r520, %r522;
	sub.s32 	%r524, %r521, %r523;
	div.u32 	%r525, %r524, %r9;
	add.s32 	%r194, %r525, %r522;
	and.b32  	%r526, %r194, 3;
	setp.eq.s32 	%p91, %r526, 3;
	@%p91 bra 	$L__BB132_98;
	shl.b32 	%r527, %r1, 4;
	mov.u32 	%r528, _ZZ9cuda_gemmIiLi128ELi1ELi1ELi256ELi64ELi64ELi64ELi0ELi0EEviiiPT_S1_S1_iiiE3Csh;
	add.s32 	%r636, %r528, %r527;
	add.s32 	%r529, %r194, 1;
	and.b32  	%r530, %r529, 3;
	neg.s32 	%r635, %r530;
$L__BB132_97:
	.pragma "nounroll";
	div.s32 	%r531, %r638, %r2;
	mad.lo.s32 	%r532, %r193, %r531, %r192;
	mul.lo.s32 	%r533, %r531, %r2;
	sub.s32 	%r534, %r638, %r533;
	add.s32 	%r535, %r532, %r534;
	mul.wide.s32 	%rd23, %r535, 4;
	add.s64 	%rd24, %rd3, %rd23;
	ld.shared.v4.u32 	{%r536, %r537, %r538, %r539}, [%r636];
	st.global.v4.u32 	[%rd24], {%r536, %r537, %r538, %r539};
	add.s32 	%r638, %r638, %r9;
	add.s32 	%r636, %r636, %r69;
	add.s32 	%r635, %r635, 1;
	setp.ne.s32 	%p92, %r635, 0;
	@%p92 bra 	$L__BB132_97;
$L__BB132_98:
	setp.lt.u32 	%p93, %r194, 3;
	@%p93 bra 	$L__BB132_101;
	shl.b32 	%r540, %r638, 2;
	mov.u32 	%r541, _ZZ9cuda_gemmIiLi128ELi1ELi1ELi256ELi64ELi64ELi64ELi0ELi0EEviiiPT_S1_S1_iiiE3Csh;
	add.s32 	%r639, %r541, %r540;
	mov.u32 	%r568, %ntid.x;
	shl.b32 	%r569, %r568, 5;
$L__BB132_100:
	div.s32 	%r542, %r638, %r2;
	mad.lo.s32 	%r543, %r193, %r542, %r192;
	mul.lo.s32 	%r544, %r542, %r2;
	sub.s32 	%r545, %r638, %r544;
	add.s32 	%r546, %r543, %r545;
	mul.wide.s32 	%rd25, %r546, 4;
	add.s64 	%rd26, %rd3, %rd25;
	ld.shared.v4.u32 	{%r547, %r548, %r549, %r550}, [%r639];
	st.global.v4.u32 	[%rd26], {%r547, %r548, %r549, %r550};
	add.s32 	%r551, %r9, %r638;
	div.s32 	%r552, %r551, %r2;
	mad.lo.s32 	%r553, %r193, %r552, %r192;
	mul.lo.s32 	%r554, %r552, %r2;
	sub.s32 	%r555, %r551, %r554;
	add.s32 	%r556, %r553, %r555;
	mul.wide.s32 	%rd27, %r556, 4;
	add.s64 	%rd28, %rd3, %rd27;
	add.s32 	%r557, %r639, %r69;
	ld.shared.v4.u32 	{%r558, %r559, %r560, %r561}, [%r557];
	st.global.v4.u32 	[%rd28], {%r558, %r559, %r560, %r561};
	add.s32 	%r562, %r9, %r551;
	div.s32 	%r563, %r562, %r2;
	mad.lo.s32 	%r564, %r193, %r563, %r192;
	mul.lo.s32 	%r565, %r563, %r2;
	sub.s32 	%r566, %r562, %r565;
	add.s32 	%r567, %r564, %r566;
	mul.wide.s32 	%rd29, %r567, 4;
	add.s64 	%rd30, %rd3, %rd29;
	add.s32 	%r570, %r639, %r569;
	ld.shared.v4.u32 	{%r571, %r572, %r573, %r574}, [%r570];
	st.global.v4.u32 	[%rd30], {%r571, %r572, %r573, %r574};
	add.s32 	%r575, %r9, %r562;
	div.s32 	%r576, %r575, %r2;
	mad.lo.s32 	%r577, %r193, %r576, %r192;
	mul.lo.s32 	%r578, %r576, %r2;
	sub.s32 	%r579, %r575, %r578;
	add.s32 	%r580, %r577, %r579;
	mul.wide.s32 	%rd31, %r580, 4;
	add.s64 	%rd32, %rd3, %rd31;
	mad.lo.s32 	%r581, %r568, 48, %r639;
	ld.shared.v4.u32 	{%r582, %r583, %r584, %r585}, [%r581];
	st.global.v4.u32 	[%rd32], {%r582, %r583, %r584, %r585};
	add.s32 	%r639, %r639, %r70;
	add.s32 	%r638, %r9, %r575;
	setp.lt.u32 	%p94, %r638, 256;
	@%p94 bra 	$L__BB132_100;
$L__BB132_101:
	ret;

}
	// .globl	_Z9cuda_gemmIiLi128ELi1ELi1ELi256ELi64ELi64ELi64ELi0ELi1EEviiiPT_S1_S1_iii
.visible .entry _Z9cuda_gemmIiLi128ELi1ELi1ELi256ELi64ELi64ELi64ELi0ELi1EEviiiPT_S1_S1_iii(
	.param .u32 _Z9cuda_gemmIiLi128ELi1ELi1ELi256ELi64ELi64ELi64ELi0ELi1EEviiiPT_S1_S1_iii_param_0,
	.param .u32 _Z9cuda_gemmIiLi128ELi1ELi1ELi256ELi64ELi64ELi64ELi0ELi1EEviiiPT_S1_S1_iii_param_1,
	.param .u32 _Z9cuda_gemmIiLi128ELi1ELi1ELi256ELi64ELi64ELi64ELi0ELi1EEviiiPT_S1_S1_iii_param_2,
	.param .u64 .ptr .align 1 _Z9cuda_gemmIiLi128ELi1ELi1ELi256ELi64ELi64ELi64ELi0ELi1EEviiiPT_S1_S1_iii_param_3,
	.param .u64 .ptr .align 1 _Z9cuda_gemmIiLi128ELi1ELi1ELi256ELi64ELi64ELi64ELi0ELi1EEviiiPT_S1_S1_iii_param_4,
	.param .u64 .ptr .align 1 _Z9cuda_gemmIiLi128ELi1ELi1ELi256ELi64ELi64ELi64ELi0ELi1EEviiiPT_S1_S1_iii_param_5,
	.param .u32 _Z9cuda_gemmIiLi128ELi1ELi1ELi256ELi64ELi64ELi64ELi0ELi1EEviiiPT_S1_S1_iii_param_6,
	.param .u32 _Z9cuda_gemmIiLi128ELi1ELi1ELi256ELi64ELi64ELi64ELi0ELi1EEviiiPT_S1_S1_iii_param_7,
	.param .u32 _Z9cuda_gemmIiLi128ELi1ELi1ELi256ELi64ELi64ELi64ELi0ELi1EEviiiPT_S1_S1_iii_param_8
)
.maxntid 128
{
	.reg .pred 	%p<43>;
	.reg .b16 	%rs<8>;
	.reg .b32 	%r<381>;
	.reg .b64 	%rd<33>;
	// demoted variable
	.shared .align 128 .b8 _ZZ9cuda_gemmIiLi128ELi1ELi1ELi256ELi64ELi64ELi64ELi0ELi1EEviiiPT_S1_S1_iiiE11kron_fac_sh[2112];
	// demoted variable
	.shared .align 128 .b8 _ZZ9cuda_gemmIiLi128ELi1ELi1ELi256ELi64ELi64ELi64ELi0ELi1EEviiiPT_S1_S1_iiiE3Ash[512];
	// demoted variable
	.shared .align 128 .b8 _ZZ9cuda_gemmIiLi128ELi1ELi1ELi256ELi64ELi64ELi64ELi0ELi1EEviiiPT_S1_S1_iiiE3Csh[1024];
	ld.param.u32 	%r113, [_Z9cuda_gemmIiLi128ELi1ELi1ELi256ELi64ELi64ELi64ELi0ELi1EEviiiPT_S1_S1_iii_param_1];
	ld.param.u32 	%r114, [_Z9cuda_gemmIiLi128ELi1ELi1ELi256ELi64ELi64ELi64ELi0ELi1EEviiiPT_S1_S1_iii_param_2];
	ld.param.u64 	%rd5, [_Z9cuda_gemmIiLi128ELi1ELi1ELi256ELi64ELi64ELi64ELi0ELi1EEviiiPT_S1_S1_iii_param_3];
	ld.param.u64 	%rd4, [_Z9cuda_gemmIiLi128ELi1ELi1ELi256ELi64ELi64ELi64ELi0ELi1EEviiiPT_S1_S1_iii_param_4];
	ld.param.u64 	%rd6, [_Z9cuda_gemmIiLi128ELi1ELi1ELi256ELi64ELi64ELi64ELi0ELi1EEviiiPT_S1_S1_iii_param_5];
	cvta.to.global.u64 	%rd1, %rd5;
	cvta.to.global.u64 	%rd2, %rd6;
	mov.u32 	%r1, %tid.x;
	mov.u32 	%r2, %ctaid.z;
	shr.u32 	%r115, %r1, 1;
	and.b32  	%r3, %r115, 3;
	shr.u32 	%r4, %r1, 3;
	mov.u32 	%r5, %ctaid.y;
	mov.u32 	%r116, %nctaid.y;
	setp.ge.u32 	%p2, %r5, %r116;
	@%p2 bra 	$L__BB133_30;
	and.b32  	%r6, %r1, 1;
	mov.u32 	%r7, %ctaid.x;
	mov.u32 	%r8, %ntid.x;
	shl.b32 	%r375, %r1, 2;
	shl.b32 	%r10, %r8, 2;
	and.b32  	%r11, %r1, 15;
	shr.s32 	%r117, %r114, 31;
	shr.u32 	%r118, %r117, 26;
	add.s32 	%r119, %r114, %r118;
	shr.s32 	%r12, %r119, 6;
	add.s32 	%r120, %r1, %r8;
	cvt.u16.u32 	%rs3, %r120;
	not.b16 	%rs4, %rs3;
	and.b16  	%rs5, %rs4, 255;
	cvt.u16.u32 	%rs6, %r8;
	and.b16  	%rs7, %rs6, 255;
	div.u16 	%rs1, %rs5, %rs7;
	and.b16  	%rs2, %rs1, 3;
	setp.eq.s16 	%p3, %rs2, 2;
	mov.u32 	%r361, %r1;
	@%p3 bra 	$L__BB133_4;
	cvt.u32.u16 	%r13, %rs2;
	mov.b32 	%r360, 0;
	mov.u32 	%r361, %r1;
$L__BB133_3:
	.pragma "nounroll";
	shl.b32 	%r122, %r361, 2;
	mov.u32 	%r123, _ZZ9cuda_gemmIiLi128ELi1ELi1ELi256ELi64ELi64ELi64ELi0ELi1EEviiiPT_S1_S1_iiiE3Csh;
	add.s32 	%r124, %r123, %r122;
	mov.b32 	%r125, 0;
	st.shared.u32 	[%r124], %r125;
	add.s32 	%r361, %r361, %r8;
	add.s32 	%r360, %r360, 1;
	xor.b32  	%r126, %r360, %r13;
	setp.ne.s32 	%p4, %r126, 2;
	@%p4 bra 	$L__BB133_3;
$L__BB133_4:
	setp.lt.u16 	%p5, %rs1, 2;
	@%p5 bra 	$L__BB133_7;
	mov.u32 	%r128, _ZZ9cuda_gemmIiLi128ELi1ELi1ELi256ELi64ELi64ELi64ELi0ELi1EEviiiPT_S1_S1_iiiE3Csh;
$L__BB133_6:
	shl.b32 	%r127, %r361, 2;
	add.s32 	%r129, %r128, %r127;
	mov.b32 	%r130, 0;
	st.shared.u32 	[%r129], %r130;
	add.s32 	%r131, %r129, %r10;
	st.shared.u32 	[%r131], %r130;
	add.s32 	%r132, %r131, %r10;
	st.shared.u32 	[%r132], %r130;
	add.s32 	%r133, %r132, %r10;
	st.shared.u32 	[%r133], %r130;
	add.s32 	%r361, %r10, %r361;
	setp.lt.u32 	%p6, %r361, 256;
	@%p6 bra 	$L__BB133_6;
$L__BB133_7:
	shl.b32 	%r135, %r6, 4;
	shl.b32 	%r136, %r3, 5;
	or.b32  	%r137, %r136, %r135;
	shl.b32 	%r138, %r7, 8;
	mad.lo.s32 	%r21, %r5, %r114, %r138;
	add.s32 	%r22, %r375, %r10;
	max.u32 	%r139, %r22, 128;
	setp.lt.u32 	%p8, %r22, 128;
	selp.u32 	%r140, 1, 0, %p8;
	add.s32 	%r141, %r22, %r140;
	sub.s32 	%r142, %r139, %r141;
	div.u32 	%r143, %r142, %r10;
	add.s32 	%r23, %r143, %r140;
	and.b32  	%r24, %r23, 3;
	add.s32 	%r144, %r4, %r2;
	shl.b32 	%r145, %r144, 6;
	and.b32  	%r146, %r375, 28;
	or.b32  	%r25, %r146, %r145;
	shl.b32 	%r147, %r375, 2;
	mov.u32 	%r148, _ZZ9cuda_gemmIiLi128ELi1ELi1ELi256ELi64ELi64ELi64ELi0ELi1EEviiiPT_S1_S1_iiiE3Ash;
	add.s32 	%r26, %r148, %r147;
	shr.u32 	%r149, %r22, 5;
	add.s32 	%r150, %r149, %r2;
	shl.b32 	%r151, %r150, 6;
	and.b32  	%r152, %r22, 28;
	or.b32  	%r27, %r152, %r151;
	shl.b32 	%r153, %r10, 2;
	add.s32 	%r28, %r26, %r153;
	add.s32 	%r29, %r22, %r10;
	shr.u32 	%r154, %r29, 5;
	add.s32 	%r155, %r154, %r2;
	shl.b32 	%r156, %r155, 6;
	and.b32  	%r157, %r29, 28;
	or.b32  	%r30, %r157, %r156;
	or.b32  	%r158, %r137, %r3;
	shl.b32 	%r159, %r158, 2;
	add.s32 	%r31, %r148, %r159;
	or.b32  	%r160, %r3, 8;
	or.b32  	%r161, %r137, %r160;
	shl.b32 	%r162, %r161, 2;
	add.s32 	%r32, %r148, %r162;
	add.s32 	%r163, %r3, 13;
	and.b32  	%r164, %r163, 15;
	or.b32  	%r165, %r137, %r164;
	shl.b32 	%r166, %r165, 2;
	add.s32 	%r33, %r148, %r166;
	add.s32 	%r167, %r3, 14;
	and.b32  	%r168, %r167, 15;
	or.b32  	%r169, %r137, %r168;
	shl.b32 	%r170, %r169, 2;
	add.s32 	%r34, %r148, %r170;
	add.s32 	%r171, %r3, -1;
	and.b32  	%r172, %r171, 15;
	or.b32  	%r173, %r137, %r172;
	shl.b32 	%r174, %r173, 2;
	add.s32 	%r35, %r148, %r174;
	mad.lo.s32 	%r36, %r3, -31, %r137;
	add.s32 	%r37, %r36, 1;
	add.s32 	%r38, %r36, 2;
	add.s32 	%r39, %r36, 3;
	add.s32 	%r40, %r36, 4;
	add.s32 	%r41, %r36, 5;
	add.s32 	%r42, %r36, 6;
	add.s32 	%r43, %r36, 7;
	or.b32  	%r44, %r135, %r160;
	add.s32 	%r45, %r36, 9;
	add.s32 	%r46, %r36, 10;
	add.s32 	%r47, %r36, 11;
	add.s32 	%r48, %r36, 12;
	or.b32  	%r49, %r135, %r164;
	or.b32  	%r50, %r135, %r168;
	or.b32  	%r51, %r135, %r172;
	mul.lo.s32 	%r52, %r8, 12;
	shl.b32 	%r53, %r8, 4;
	shl.b32 	%r54, %r8, 3;
	mul.lo.s32 	%r55, %r8, 48;
	shl.b32 	%r56, %r8, 6;
	shl.b32 	%r57, %r8, 5;
	cvta.to.global.u64 	%rd3, %rd4;
	mov.u32 	%r175, _ZZ9cuda_gemmIiLi128ELi1ELi1ELi256ELi64ELi64ELi64ELi0ELi1EEviiiPT_S1_S1_iiiE11kron_fac_sh;
	mad.lo.s32 	%r176, %r4, 132, %r175;
	and.b32  	%r178, %r375, 124;
	add.s32 	%r58, %r176, %r178;
	shr.u32 	%r59, %r8, 4;
	mad.lo.s32 	%r60, %r11, 132, %r175;
	shr.u32 	%r61, %r1, 4;
	mov.b32 	%r363, 0;
	mov.pred 	%p42, -1;
$L__BB133_8:
	mov.pred 	%p1, %p42;
	setp.gt.u32 	%p9, %r1, 31;
	@%p9 bra 	$L__BB133_16;
	setp.eq.s32 	%p10, %r24, 3;
	add.s32 	%r63, %r21, %r363;
	mov.u32 	%r364, %r375;
	@%p10 bra 	$L__BB133_13;
	setp.eq.s32 	%p11, %r24, 0;
	add.s32 	%r179, %r63, %r25;
	mul.wide.s32 	%rd7, %r179, 4;
	add.s64 	%rd8, %rd1, %rd7;
	ld.global.v4.u32 	{%r180, %r181, %r182, %r183}, [%rd8];
	st.shared.v4.u32 	[%r26], {%r180, %r181, %r182, %r183};
	mov.u32 	%r364, %r22;
	@%p11 bra 	$L__BB133_13;
	setp.eq.s32 	%p12, %r24, 1;
	add.s32 	%r184, %r63, %r27;
	mul.wide.s32 	%rd9, %r184, 4;
	add.s64 	%rd10, %rd1, %rd9;
	ld.global.v4.u32 	{%r185, %r186, %r187, %r188}, [%rd10];
	st.shared.v4.u32 	[%r28], {%r185, %r186, %r187, %r188};
	mov.u32 	%r364, %r29;
	@%p12 bra 	$L__BB133_13;
	add.s32 	%r364, %r29, %r10;
	add.s32 	%r189, %r63, %r30;
	mul.wide.s32 	%rd11, %r189, 4;
	add.s64 	%rd12, %rd1, %rd11;
	ld.global.v4.u32 	{%r190, %r191, %r192, %r193}, [%rd12];
	shl.b32 	%r194, %r10, 2;
	add.s32 	%r195, %r28, %r194;
	st.shared.v4.u32 	[%r195], {%r190, %r191, %r192, %r193};
$L__BB133_13:
	setp.lt.u32 	%p13, %r23, 3;
	@%p13 bra 	$L__BB133_16;
	add.s32 	%r368, %r52, %r364;
	add.s32 	%r367, %r54, %r364;
	add.s32 	%r366, %r10, %r364;
	shl.b32 	%r196, %r364, 2;
	mov.u32 	%r197, _ZZ9cuda_gemmIiLi128ELi1ELi1ELi256ELi64ELi64ELi64ELi0ELi1EEviiiPT_S1_S1_iiiE3Ash;
	add.s32 	%r365, %r197, %r196;
$L__BB133_15:
	shr.u32 	%r198, %r364, 5;
	add.s32 	%r199, %r198, %r2;
	shl.b32 	%r200, %r199, 6;
	and.b32  	%r201, %r364, 28;
	add.s32 	%r202, %r63, %r201;
	add.s32 	%r203, %r202, %r200;
	mul.wide.s32 	%rd13, %r203, 4;
	add.s64 	%rd14, %rd1, %rd13;
	ld.global.v4.u32 	{%r204, %r205, %r206, %r207}, [%rd14];
	st.shared.v4.u32 	[%r365], {%r204, %r205, %r206, %r207};
	add.s32 	%r208, %r364, %r10;
	shr.u32 	%r209, %r366, 5;
	add.s32 	%r210, %r209, %r2;
	shl.b32 	%r211, %r210, 6;
	and.b32  	%r212, %r366, 28;
	add.s32 	%r213, %r63, %r212;
	add.s32 	%r214, %r213, %r211;
	mul.wide.s32 	%rd15, %r214, 4;
	add.s64 	%rd16, %rd1, %rd15;
	ld.global.v4.u32 	{%r215, %r216, %r217, %r218}, [%rd16];
	add.s32 	%r219, %r365, %r53;
	st.shared.v4.u32 	[%r219], {%r215, %r216, %r217, %r218};
	add.s32 	%r220, %r208, %r10;
	shr.u32 	%r221, %r367, 5;
	add.s32 	%r222, %r221, %r2;
	shl.b32 	%r223, %r222, 6;
	and.b32  	%r224, %r367, 28;
	add.s32 	%r225, %r63, %r224;
	add.s32 	%r226, %r225, %r223;
	mul.wide.s32 	%rd17, %r226, 4;
	add.s64 	%rd18, %rd1, %rd17;
	ld.global.v4.u32 	{%r227, %r228, %r229, %r230}, [%rd18];
	add.s32 	%r231, %r365, %r57;
	st.shared.v4.u32 	[%r231], {%r227, %r228, %r229, %r230};
	add.s32 	%r232, %r220, %r10;
	shr.u32 	%r233, %r368, 5;
	add.s32 	%r234, %r233, %r2;
	shl.b32 	%r235, %r234, 6;
	and.b32  	%r236, %r368, 28;
	add.s32 	%r237, %r63, %r236;
	add.s32 	%r238, %r237, %r235;
	mul.wide.s32 	%rd19, %r238, 4;
	add.s64 	%rd20, %rd1, %rd19;
	ld.global.v4.u32 	{%r239, %r240, %r241, %r242}, [%rd20];
	add.s32 	%r243, %r365, %r55;
	st.shared.v4.u32 	[%r243], {%r239, %r240, %r241, %r242};
	add.s32 	%r364, %r232, %r10;
	add.s32 	%r368, %r368, %r53;
	add.s32 	%r367, %r367, %r53;
	add.s32 	%r366, %r366, %r53;
	add.s32 	%r365, %r365, %r56;
	setp.lt.u32 	%p14, %r364, 128;
	@%p14 bra 	$L__BB133_15;
$L__BB133_16:
	shl.b32 	%r245, %r2, 6;
	add.s32 	%r70, %r363, %r245;
	mov.b32 	%r370, 0;
$L__BB133_17:
	mov.u32 	%r81, %r370;
	add.s32 	%r82, %r11, %r81;
	mov.u32 	%r371, %r61;
$L__BB133_18:
	add.s32 	%r246, %r70, %r371;
	shl.b32 	%r247, %r246, 6;
	add.s32 	%r248, %r247, %r82;
	mul.wide.u32 	%rd21, %r248, 4;
	add.s64 	%rd22, %rd3, %rd21;
	ld.global.u32 	%r249, [%rd22];
	shl.b32 	%r250, %r371, 2;
	add.s32 	%r251, %r60, %r250;
	st.shared.u32 	[%r251], %r249;
	add.s32 	%r371, %r371, %r59;
	setp.lt.u32 	%p15, %r371, 32;
	@%p15 bra 	$L__BB133_18;
	setp.ne.s32 	%p16, %r6, 0;
	bar.sync 	0;
	ld.shared.u32 	%r252, [%r31];
	ld.shared.u32 	%r253, [%r31+4];
	ld.shared.u32 	%r254, [%r31+8];
	ld.shared.u32 	%r255, [%r31+12];
	ld.shared.u32 	%r256, [%r31+16];
	ld.shared.u32 	%r257, [%r31+20];
	ld.shared.u32 	%r258, [%r31+24];
	ld.shared.u32 	%r259, [%r31+28];
	ld.shared.u32 	%r260, [%r32];
	ld.shared.u32 	%r261, [%r31+36];
	ld.shared.u32 	%r262, [%r31+40];
	ld.shared.u32 	%r263, [%r31+44];
	ld.shared.u32 	%r264, [%r31+48];
	ld.shared.u32 	%r265, [%r33];
	ld.shared.u32 	%r266, [%r34];
	ld.shared.u32 	%r267, [%r35];
	ld.shared.u32 	%r268, [%r58];
	shfl.sync.idx.b32	%r269|%p17, %r268, %r36, 31, -1;
	mul.lo.s32 	%r270, %r269, %r252;
	shfl.sync.idx.b32	%r271|%p18, %r268, %r37, 31, -1;
	mad.lo.s32 	%r272, %r271, %r253, %r270;
	shfl.sync.idx.b32	%r273|%p19, %r268, %r38, 31, -1;
	mad.lo.s32 	%r274, %r273, %r254, %r272;
	shfl.sync.idx.b32	%r275|%p20, %r268, %r39, 31, -1;
	mad.lo.s32 	%r276, %r275, %r255, %r274;
	shfl.sync.idx.b32	%r277|%p21, %r268, %r40, 31, -1;
	mad.lo.s32 	%r278, %r277, %r256, %r276;
	shfl.sync.idx.b32	%r279|%p22, %r268, %r41, 31, -1;
	mad.lo.s32 	%r280, %r279, %r257, %r278;
	shfl.sync.idx.b32	%r281|%p23, %r268, %r42, 31, -1;
	mad.lo.s32 	%r282, %r281, %r258, %r280;
	shfl.sync.idx.b32	%r283|%p24, %r268, %r43, 31, -1;
	mad.lo.s32 	%r284, %r283, %r259, %r282;
	shfl.sync.idx.b32	%r285|%p25, %r268, %r44, 31, -1;
	mad.lo.s32 	%r286, %r285, %r260, %r284;
	shfl.sync.idx.b32	%r287|%p26, %r268, %r45, 31, -1;
	mad.lo.s32 	%r288, %r287, %r261, %r286;
	shfl.sync.idx.b32	%r289|%p27, %r268, %r46, 31, -1;
	mad.lo.s32 	%r290, %r289, %r262, %r288;
	shfl.sync.idx.b32	%r291|%p28, %r268, %r47, 31, -1;
	mad.lo.s32 	%r292, %r291, %r263, %r290;
	shfl.sync.idx.b32	%r293|%p29, %r268, %r48, 31, -1;
	mad.lo.s32 	%r294, %r293, %r264, %r292;
	shfl.sync.idx.b32	%r295|%p30, %r268, %r49, 31, -1;
	mad.lo.s32 	%r296, %r295, %r265, %r294;
	shfl.sync.idx.b32	%r297|%p31, %r268, %r50, 31, -1;
	mad.lo.s32 	%r298, %r297, %r266, %r296;
	shfl.sync.idx.b32	%r299|%p32, %r268, %r51, 31, -1;
	mad.lo.s32 	%r300, %r299, %r267, %r298;
	add.s32 	%r301, %r4, %r81;
	shl.b32 	%r302, %r301, 2;
	or.b32  	%r85, %r302, %r3;
	shfl.sync.down.b32	%r303|%p33, %r300, 1, 7711, -1;
	add.s32 	%r86, %r303, %r300;
	@%p16 bra 	$L__BB133_21;
	shl.b32 	%r304, %r85, 2;
	mov.u32 	%r305, _ZZ9cuda_gemmIiLi128ELi1ELi1ELi256ELi64ELi64ELi64ELi0ELi1EEviiiPT_S1_S1_iiiE3Csh;
	add.s32 	%r306, %r305, %r304;
	ld.shared.u32 	%r307, [%r306];
	add.s32 	%r308, %r307, %r86;
	st.shared.u32 	[%r306], %r308;
$L__BB133_21:
	add.s32 	%r370, %r81, 16;
	setp.lt.u32 	%p34, %r81, 48;
	@%p34 bra 	$L__BB133_17;
	mov.b32 	%r363, 32;
	mov.pred 	%p42, 0;
	@%p1 bra 	$L__BB133_8;
	setp.gt.u32 	%p36, %r1, 63;
	bar.sync 	0;
	@%p36 bra 	$L__BB133_30;
	shl.b32 	%r310, %r7, 2;
	mad.lo.s32 	%r88, %r5, %r113, %r310;
	max.u32 	%r311, %r22, 256;
	setp.lt.u32 	%p37, %r22, 256;
	selp.u32 	%r312, 1, 0, %p37;
	add.s32 	%r313, %r22, %r312;
	sub.s32 	%r314, %r311, %r313;
	div.u32 	%r315, %r314, %r10;
	add.s32 	%r89, %r315, %r312;
	and.b32  	%r316, %r89, 3;
	setp.eq.s32 	%p38, %r316, 3;
	@%p38 bra 	$L__BB133_27;
	shl.b32 	%r317, %r1, 4;
	mov.u32 	%r318, _ZZ9cuda_gemmIiLi128ELi1ELi1ELi256ELi64ELi64ELi64ELi0ELi1EEviiiPT_S1_S1_iiiE3Csh;
	add.s32 	%r373, %r318, %r317;
	add.s32 	%r319, %r89, 1;
	and.b32  	%r320, %r319, 3;
	neg.s32 	%r372, %r320;
$L__BB133_26:
	.pragma "nounroll";
	shr.u32 	%r321, %r375, 2;
	mad.lo.s32 	%r322, %r321, %r12, %r88;
	mul.wide.s32 	%rd23, %r322, 4;
	add.s64 	%rd24, %rd2, %rd23;
	ld.shared.v4.u32 	{%r323, %r324, %r325, %r326}, [%r373];
	st.global.v4.u32 	[%rd24], {%r323, %r324, %r325, %r326};
	add.s32 	%r375, %r375, %r10;
	add.s32 	%r373, %r373, %r53;
	add.s32 	%r372, %r372, 1;
	setp.ne.s32 	%p39, %r372, 0;
	@%p39 bra 	$L__BB133_26;
$L__BB133_27:
	setp.lt.u32 	%p40, %r89, 3;
	@%p40 bra 	$L__BB133_30;
	add.s32 	%r379, %r375, %r52;
	add.s32 	%r378, %r375, %r54;
	add.s32 	%r377, %r375, %r10;
	shl.b32 	%r327, %r375, 2;
	mov.u32 	%r328, _ZZ9cuda_gemmIiLi128ELi1ELi1ELi256ELi64ELi64ELi64ELi0ELi1EEviiiPT_S1_S1_iiiE3Csh;
	add.s32 	%r376, %r328, %r327;
$L__BB133_29:
	shr.u32 	%r329, %r375, 2;
	mad.lo.s32 	%r330, %r329, %r12, %r88;
	mul.wide.s32 	%rd25, %r330, 4;
	add.s64 	%rd26, %rd2, %rd25;
	ld.shared.v4.u32 	{%r331, %r332, %r333, %r334}, [%r376];
	st.global.v4.u32 	[%rd26], {%r331, %r332, %r333, %r334};
	add.s32 	%r335, %r375, %r10;
	shr.u32 	%r336, %r377, 2;
	mad.lo.s32 	%r337, %r336, %r12, %r88;
	mul.wide.s32 	%rd27, %r337, 4;
	add.s64 	%rd28, %rd2, %rd27;
	add.s32 	%r338, %r376, %r53;
	ld.shared.v4.u32 	{%r339, %r340, %r341, %r342}, [%r338];
	st.global.v4.u32 	[%rd28], {%r339, %r340, %r341, %r342};
	add.s32 	%r343, %r335, %r10;
	shr.u32 	%r344, %r378, 2;
	mad.lo.s32 	%r345, %r344, %r12, %r88;
	mul.wide.s32 	%rd29, %r345, 4;
	add.s64 	%rd30, %rd2, %rd29;
	add.s32 	%r346, %r376, %r57;
	ld.shared.v4.u32 	{%r347, %r348, %r349, %r350}, [%r346];
	st.global.v4.u32 	[%rd30], {%r347, %r348, %r349, %r350};
	add.s32 	%r351, %r343, %r10;
	shr.u32 	%r352, %r379, 2;
	mad.lo.s32 	%r353, %r352, %r12, %r88;
	mul.wide.s32 	%rd31, %r353, 4;
	add.s64 	%rd32, %rd2, %rd31;
	add.s32 	%r354, %r376, %r55;
	ld.shared.v4.u32 	{%r355, %r356, %r357, %r358}, [%r354];
	st.global.v4.u32 	[%rd32], {%r355, %r356, %r357, %r358};
	add.s32 	%r375, %r351, %r10;
	add.s32 	%r379, %r379, %r53;
	add.s32 	%r378, %r378, %r53;
	add.s32 	%r377, %r377, %r53;
	add.s32 	%r376, %r376, %r56;
	setp.lt.u32 	%p41, %r375, 256;
	@%p41 bra 	$L__BB133_29;
$L__BB133_30:
	ret;

}
	// .globl	_Z9cuda_gemmIiLi128ELi1ELi1ELi256ELi64ELi64ELi64ELi1ELi0EEviiiPT_S1_S1_iii
.visible .entry _Z9cuda_gemmIiLi128ELi1ELi1ELi256ELi64ELi64ELi64ELi1ELi0EEviiiPT_S1_S1_iii(
	.param .u32 _Z9cuda_gemmIiLi128ELi1ELi1ELi256ELi64ELi64ELi64ELi1ELi0EEviiiPT_S1_S1_iii_param_0,
	.param .u32 _Z9cuda_gemmIiLi128ELi1ELi1ELi256ELi64ELi64ELi64ELi1ELi0EEviiiPT_S1_S1_iii_param_1,
	.param .u32 _Z9cuda_gemmIiLi128ELi1ELi1ELi256ELi64ELi64ELi64ELi1ELi0EEviiiPT_S1_S1_iii_param_2,
	.param .u64 .ptr .align 1 _Z9cuda_gemmIiLi128ELi1ELi1ELi256ELi64ELi64ELi64ELi1ELi0EEviiiPT_S1_S1_iii_param_3,
	.param .u64 .ptr .align 1 _Z9cuda_gemmIiLi128ELi1ELi1ELi256ELi64ELi64ELi64ELi1ELi0EEviiiPT_S1_S1_iii_param_4,
	.param .u64 .ptr .align 1 _Z9cuda_gemmIiLi128ELi1ELi1ELi256ELi64ELi64ELi64ELi1ELi0EEviiiPT_S1_S1_iii_param_5,
	.param .u32 _Z9cuda_gemmIiLi128ELi1ELi1ELi256ELi64ELi64ELi64ELi1ELi0EEviiiPT_S1_S1_iii_param_6,
	.param .u32 _Z9cuda_gemmIiLi128ELi1ELi1ELi256ELi64ELi64ELi64ELi1ELi0EEviiiPT_S1_S1_iii_param_7,
	.param .u32 _Z9cuda_gemmIiLi128ELi1ELi1ELi256ELi64ELi64ELi64ELi1ELi0EEviiiPT_S1_S1_iii_param_8
)
.maxntid 128
{
	.reg .pred 	%p<96>;
	.reg .b16 	%rs<10>;
	.reg .b32 	%r<621>;
	.reg .b64 	%rd<38>;
	// demoted variable
	.shared .align 128 .b8 _ZZ9cuda_gemmIiLi128ELi1ELi1ELi256ELi64ELi64ELi64ELi1ELi0EEviiiPT_S1_S1_iiiE11kron_fac_sh[2112];
	// demoted variable
	.shared .align 128 .b8 _ZZ9cuda_gemmIiLi128ELi1ELi1ELi256ELi64ELi64ELi64ELi1ELi0EEviiiPT_S1_S1_iiiE3Ash[512];
	// demoted variable
	.shared .align 128 .b8 _ZZ9cuda_gemmIiLi128ELi1ELi1ELi256ELi64ELi64ELi64ELi1ELi0EEviiiPT_S1_S1_iiiE3Csh[1024];
	ld.param.u64 	%rd10, [_Z9cuda_gemmIiLi128ELi1ELi1ELi256ELi64ELi64ELi64ELi1ELi0EEviiiPT_S1_S1_iii_param_3];
	ld.param.u64 	%rd8, [_Z9cuda_gemmIiLi128ELi1ELi1ELi256ELi64ELi64ELi64ELi1ELi0EEviiiPT_S1_S1_iii_param_4];
	ld.param.u32 	%r220, [_Z9cuda_gemmIiLi128ELi1ELi1ELi256ELi64ELi64ELi64ELi1ELi0EEviiiPT_S1_S1_iii_param_6];
	ld.param.u32 	%r221, [_Z9cuda_gemmIiLi128ELi1ELi1ELi256ELi64ELi64ELi64ELi1ELi0EEviiiPT_S1_S1_iii_param_7];
	cvta.to.global.u64 	%rd1, %rd10;
	mov.u32 	%r1, %tid.x;
	div.s32 	%r2, 256, %r221;
	min.s32 	%r222, %r2, 64;
	shl.b32 	%r3, %r222, 1;
	div.u32 	%r5, %r1, %r3;
	mul.lo.s32 	%r223, %r5, %r3;
	sub.s32 	%r224, %r1, %r223;
	shr.u32 	%r4, %r224, 1;
	mov.u32 	%r6, %ctaid.y;
	mov.u32 	%r225, %nctaid.y;
	setp.ge.u32 	%p2, %r6, %r225;
	@%p2 bra 	$L__BB134_101;
	and.b32  	%r7, %r1, 1;
	mov.u32 	%r8, %ntid.x;
	shl.b32 	%r9, %r8, 2;
	and.b32  	%r10, %r4, 15;
	shl.b32 	%r226, %r1, 4;
	and.b32  	%r11, %r226, 16;
	min.s32 	%r12, %r220, 16;
	add.s32 	%r227, %r1, %r8;
	cvt.u16.u32 	%rs3, %r227;
	not.b16 	%rs4, %rs3;
	and.b16  	%rs5, %rs4, 255;
	cvt.u16.u32 	%rs6, %r8;
	and.b16  	%rs7, %rs6, 255;
	div.u16 	%rs1, %rs5, %rs7;
	and.b16  	%rs2, %rs1, 3;
	setp.eq.s16 	%p3, %rs2, 2;
	mov.u32 	%r567, %r1;
	@%p3 bra 	$L__BB134_4;
	cvt.u32.u16 	%r13, %rs2;
	mov.b32 	%r566, 0;
	mov.u32 	%r567, %r1;
$L__BB134_3:
	.pragma "nounroll";
	shl.b32 	%r229, %r567, 2;
	mov.u32 	%r230, _ZZ9cuda_gemmIiLi128ELi1ELi1ELi256ELi64ELi64ELi64ELi1ELi0EEviiiPT_S1_S1_iiiE3Csh;
	add.s32 	%r231, %r230, %r229;
	mov.b32 	%r232, 0;
	st.shared.u32 	[%r231], %r232;
	add.s32 	%r567, %r567, %r8;
	add.s32 	%r566, %r566, 1;
	xor.b32  	%r233, %r566, %r13;
	setp.ne.s32 	%p4, %r233, 2;
	@%p4 bra 	$L__BB134_3;
$L__BB134_4:
	setp.lt.u16 	%p5, %rs1, 2;
	@%p5 bra 	$L__BB134_7;
	mov.u32 	%r235, _ZZ9cuda_gemmIiLi128ELi1ELi1ELi256ELi64ELi64ELi64ELi1ELi0EEviiiPT_S1_S1_iiiE3Csh;
$L__BB134_6:
	shl.b32 	%r234, %r567, 2;
	add.s32 	%r236, %r235, %r234;
	mov.b32 	%r237, 0;
	st.shared.u32 	[%r236], %r237;
	add.s32 	%r238, %r236, %r9;
	st.shared.u32 	[%r238], %r237;
	add.s32 	%r239, %r238, %r9;
	st.shared.u32 	[%r239], %r237;
	add.s32 	%r240, %r239, %r9;
	st.shared.u32 	[%r240], %r237;
	add.s32 	%r567, %r9, %r567;
	setp.lt.u32 	%p6, %r567, 256;
	@%p6 bra 	$L__BB134_6;
$L__BB134_7:
	shl.b32 	%r21, %r6, 8;
	shl.b32 	%r242, %r1, 2;
	add.s32 	%r243, %r242, %r9;
	max.u32 	%r244, %r243, 128;
	setp.lt.u32 	%p8, %r243, 128;
	selp.u32 	%r245, 1, 0, %p8;
	add.s32 	%r246, %r243, %r245;
	sub.s32 	%r247, %r244, %r246;
	div.u32 	%r248, %r247, %r9;
	add.s32 	%r22, %r248, %r245;
	add.s32 	%r249, %r4, 1;
	and.b32  	%r23, %r249, 15;
	add.s32 	%r250, %r4, 2;
	and.b32  	%r24, %r250, 15;
	add.s32 	%r251, %r4, 3;
	and.b32  	%r25, %r251, 15;
	add.s32 	%r252, %r4, 4;
	and.b32  	%r26, %r252, 15;
	add.s32 	%r253, %r4, 5;
	and.b32  	%r27, %r253, 15;
	add.s32 	%r254, %r4, 6;
	and.b32  	%r28, %r254, 15;
	add.s32 	%r255, %r4, 7;
	and.b32  	%r29, %r255, 15;
	xor.b32  	%r30, %r10, 8;
	add.s32 	%r256, %r4, 9;
	and.b32  	%r31, %r256, 15;
	add.s32 	%r257, %r4, 10;
	and.b32  	%r32, %r257, 15;
	add.s32 	%r258, %r4, 11;
	and.b32  	%r33, %r258, 15;
	add.s32 	%r259, %r4, 12;
	and.b32  	%r34, %r259, 15;
	add.s32 	%r260, %r4, 13;
	and.b32  	%r35, %r260, 15;
	add.s32 	%r261, %r4, 14;
	and.b32  	%r36, %r261, 15;
	add.s32 	%r262, %r4, -1;
	and.b32  	%r37, %r262, 15;
	add.s32 	%r38, %r11, %r10;
	add.s32 	%r39, %r11, %r23;
	add.s32 	%r40, %r11, %r24;
	add.s32 	%r41, %r11, %r25;
	add.s32 	%r42, %r11, %r26;
	add.s32 	%r43, %r11, %r27;
	add.s32 	%r44, %r11, %r28;
	add.s32 	%r45, %r11, %r29;
	add.s32 	%r46, %r11, %r30;
	add.s32 	%r47, %r11, %r31;
	add.s32 	%r48, %r11, %r32;
	add.s32 	%r49, %r11, %r33;
	add.s32 	%r50, %r11, %r34;
	add.s32 	%r51, %r11, %r35;
	add.s32 	%r52, %r11, %r36;
	add.s32 	%r53, %r11, %r37;
	setp.lt.s32 	%p9, %r10, %r221;
	selp.b32 	%r263, 0, %r221, %p9;
	sub.s32 	%r54, %r10, %r263;
	add.s32 	%r264, %r10, 1;
	setp.lt.s32 	%p10, %r264, %r221;
	selp.b32 	%r265, 0, %r221, %p10;
	sub.s32 	%r55, %r264, %r265;
	add.s32 	%r266, %r10, 2;
	setp.lt.s32 	%p11, %r266, %r221;
	selp.b32 	%r267, 0, %r221, %p11;
	sub.s32 	%r56, %r266, %r267;
	add.s32 	%r268, %r10, 3;
	setp.lt.s32 	%p12, %r268, %r221;
	selp.b32 	%r269, 0, %r221, %p12;
	sub.s32 	%r57, %r268, %r269;
	add.s32 	%r270, %r10, 4;
	setp.lt.s32 	%p13, %r270, %r221;
	selp.b32 	%r271, 0, %r221, %p13;
	sub.s32 	%r58, %r270, %r271;
	add.s32 	%r272, %r10, 5;
	setp.lt.s32 	%p14, %r272, %r221;
	selp.b32 	%r273, 0, %r221, %p14;
	sub.s32 	%r59, %r272, %r273;
	add.s32 	%r274, %r10, 6;
	setp.lt.s32 	%p15, %r274, %r221;
	selp.b32 	%r275, 0, %r221, %p15;
	sub.s32 	%r60, %r274, %r275;
	add.s32 	%r276, %r10, 7;
	setp.lt.s32 	%p16, %r276, %r221;
	selp.b32 	%r277, 0, %r221, %p16;
	sub.s32 	%r61, %r276, %r277;
	add.s32 	%r278, %r10, 8;
	setp.lt.s32 	%p17, %r278, %r221;
	selp.b32 	%r279, 0, %r221, %p17;
	sub.s32 	%r62, %r278, %r279;
	add.s32 	%r280, %r10, 9;
	setp.lt.s32 	%p18, %r280, %r221;
	selp.b32 	%r281, 0, %r221, %p18;
	sub.s32 	%r63, %r280, %r281;
	add.s32 	%r282, %r10, 10;
	setp.lt.s32 	%p19, %r282, %r221;
	selp.b32 	%r283, 0, %r221, %p19;
	sub.s32 	%r64, %r282, %r283;
	add.s32 	%r284, %r10, 11;
	setp.lt.s32 	%p20, %r284, %r221;
	selp.b32 	%r285, 0, %r221, %p20;
	sub.s32 	%r65, %r284, %r285;
	add.s32 	%r286, %r10, 12;
	setp.lt.s32 	%p21, %r286, %r221;
	selp.b32 	%r287, 0, %r221, %p21;
	sub.s32 	%r66, %r286, %r287;
	add.s32 	%r288, %r10, 13;
	setp.lt.s32 	%p22, %r288, %r221;
	selp.b32 	%r289, 0, %r221, %p22;
	sub.s32 	%r67, %r288, %r289;
	add.s32 	%r290, %r10, 14;
	setp.lt.s32 	%p23, %r290, %r221;
	selp.b32 	%r291, 0, %r221, %p23;
	sub.s32 	%r68, %r290, %r291;
	add.s32 	%r292, %r10, 15;
	setp.lt.s32 	%p24, %r292, %r221;
	selp.b32 	%r293, 0, %r221, %p24;
	sub.s32 	%r69, %r292, %r293;
	shl.b32 	%r70, %r8, 4;
	cvt.u16.u32 	%rs8, %r3;
	div.s16 	%rs9, 128, %rs8;
	cvt.s32.s16 	%r71, %rs9;
	and.b32  	%r72, %r1, 31;
	cvta.to.global.u64 	%rd2, %rd8;
	shr.u32 	%r73, %r8, 4;
	and.b32  	%r294, %r1, 15;
	mov.u32 	%r295, _ZZ9cuda_gemmIiLi128ELi1ELi1ELi256ELi64ELi64ELi64ELi1ELi0EEviiiPT_S1_S1_iiiE11kron_fac_sh;
	mad.lo.s32 	%r74, %r294, 132, %r295;
	mov.b32 	%r569, 0;
	mov.pred 	%p95, -1;
	shl.b32 	%r444, %r72, 2;
	shl.b32 	%r447, %r38, 2;
	shl.b32 	%r450, %r39, 2;
	shl.b32 	%r453, %r40, 2;
	shl.b32 	%r456, %r41, 2;
	shl.b32 	%r459, %r42, 2;
	shl.b32 	%r462, %r43, 2;
	shl.b32 	%r465, %r44, 2;
	shl.b32 	%r468, %r45, 2;
	shl.b32 	%r471, %r46, 2;
	shl.b32 	%r474, %r47, 2;
	shl.b32 	%r477, %r48, 2;
	shl.b32 	%r480, %r49, 2;
	shl.b32 	%r483, %r50, 2;
	shl.b32 	%r486, %r51, 2;
	shl.b32 	%r489, %r52, 2;
	shl.b32 	%r492, %r53, 2;
$L__BB134_8:
	mov.pred 	%p1, %p95;
	mov.u32 	%r296, %ctaid.z;
	shl.b32 	%r76, %r296, 6;
	setp.gt.u32 	%p25, %r1, 31;
	@%p25 bra 	$L__BB134_16;
	shl.b32 	%r570, %r1, 2;
	and.b32  	%r297, %r22, 3;
	setp.eq.s32 	%p26, %r297, 3;
	add.s32 	%r298, %r21, %r76;
	add.s32 	%r78, %r298, %r569;
	@%p26 bra 	$L__BB134_13;
	shl.b32 	%r299, %r1, 2;
	add.s32 	%r79, %r299, %r9;
	and.b32  	%r300, %r22, 3;
	setp.eq.s32 	%p27, %r300, 0;
	and.b32  	%r301, %r299, 28;
	shr.u32 	%r302, %r1, 3;
	mad.lo.s32 	%r303, %r302, %r221, %r301;
	add.s32 	%r304, %r78, %r303;
	mul.wide.s32 	%rd11, %r304, 4;
	add.s64 	%rd12, %rd1, %rd11;
	ld.global.v4.u32 	{%r305, %r306, %r307, %r308}, [%rd12];
	shl.b32 	%r309, %r1, 4;
	mov.u32 	%r310, _ZZ9cuda_gemmIiLi128ELi1ELi1ELi256ELi64ELi64ELi64ELi1ELi0EEviiiPT_S1_S1_iiiE3Ash;
	add.s32 	%r311, %r310, %r309;
	st.shared.v4.u32 	[%r311], {%r305, %r306, %r307, %r308};
	mov.u32 	%r570, %r79;
	@%p27 bra 	$L__BB134_13;
	add.s32 	%r570, %r79, %r9;
	and.b32  	%r312, %r22, 3;
	setp.eq.s32 	%p28, %r312, 1;
	and.b32  	%r313, %r79, 28;
	shr.u32 	%r314, %r79, 5;
	mad.lo.s32 	%r315, %r314, %r221, %r313;
	add.s32 	%r316, %r78, %r315;
	mul.wide.s32 	%rd13, %r316, 4;
	add.s64 	%rd14, %rd1, %rd13;
	ld.global.v4.u32 	{%r317, %r318, %r319, %r320}, [%rd14];
	shl.b32 	%r321, %r1, 4;
	mov.u32 	%r322, _ZZ9cuda_gemmIiLi128ELi1ELi1ELi256ELi64ELi64ELi64ELi1ELi0EEviiiPT_S1_S1_iiiE3Ash;
	add.s32 	%r323, %r322, %r321;
	shl.b32 	%r324, %r9, 2;
	add.s32 	%r325, %r323, %r324;
	st.shared.v4.u32 	[%r325], {%r317, %r318, %r319, %r320};
	@%p28 bra 	$L__BB134_13;
	add.s32 	%r326, %r79, %r9;
	add.s32 	%r570, %r326, %r9;
	and.b32  	%r327, %r326, 28;
	shr.u32 	%r328, %r326, 5;
	mad.lo.s32 	%r329, %r328, %r221, %r327;
	add.s32 	%r330, %r78, %r329;
	mul.wide.s32 	%rd15, %r330, 4;
	add.s64 	%rd16, %rd1, %rd15;
	ld.global.v4.u32 	{%r331, %r332, %r333, %r334}, [%rd16];
	shl.b32 	%r335, %r1, 4;
	mov.u32 	%r336, _ZZ9cuda_gemmIiLi128ELi1ELi1ELi256ELi64ELi64ELi64ELi1ELi0EEviiiPT_S1_S1_iiiE3Ash;
	add.s32 	%r337, %r336, %r335;
	shl.b32 	%r338, %r9, 2;
	add.s32 	%r339, %r337, %r338;
	add.s32 	%r340, %r339, %r338;
	st.shared.v4.u32 	[%r340], {%r331, %r332, %r333, %r334};
$L__BB134_13:
	setp.lt.u32 	%p29, %r22, 3;
	@%p29 bra 	$L__BB134_16;
	mad.lo.s32 	%r574, %r8, 12, %r570;
	shl.b32 	%r341, %r8, 3;
	add.s32 	%r573, %r341, %r570;
	add.s32 	%r572, %r9, %r570;
	shl.b32 	%r342, %r570, 2;
	mov.u32 	%r343, _ZZ9cuda_gemmIiLi128ELi1ELi1ELi256ELi64ELi64ELi64ELi1ELi0EEviiiPT_S1_S1_iiiE3Ash;
	add.s32 	%r571, %r343, %r342;
$L__BB134_15:
	shr.u32 	%r344, %r570, 5;
	and.b32  	%r345, %r570, 28;
	add.s32 	%r346, %r78, %r345;
	mad.lo.s32 	%r347, %r344, %r221, %r346;
	mul.wide.s32 	%rd17, %r347, 4;
	add.s64 	%rd18, %rd1, %rd17;
	ld.global.v4.u32 	{%r348, %r349, %r350, %r351}, [%rd18];
	st.shared.v4.u32 	[%r571], {%r348, %r349, %r350, %r351};
	add.s32 	%r352, %r570, %r9;
	shr.u32 	%r353, %r572, 5;
	and.b32  	%r354, %r572, 28;
	add.s32 	%r355, %r78, %r354;
	mad.lo.s32 	%r356, %r353, %r221, %r355;
	mul.wide.s32 	%rd19, %r356, 4;
	add.s64 	%rd20, %rd1, %rd19;
	ld.global.v4.u32 	{%r357, %r358, %r359, %r360}, [%rd20];
	add.s32 	%r361, %r571, %r70;
	st.shared.v4.u32 	[%r361], {%r357, %r358, %r359, %r360};
	add.s32 	%r362, %r352, %r9;
	shr.u32 	%r363, %r573, 5;
	and.b32  	%r364, %r573, 28;
	add.s32 	%r365, %r78, %r364;
	mad.lo.s32 	%r366, %r363, %r221, %r365;
	mul.wide.s32 	%rd21, %r366, 4;
	add.s64 	%rd22, %rd1, %rd21;
	ld.global.v4.u32 	{%r367, %r368, %r369, %r370}, [%rd22];
	shl.b32 	%r371, %r8, 5;
	add.s32 	%r372, %r571, %r371;
	st.shared.v4.u32 	[%r372], {%r367, %r368, %r369, %r370};
	add.s32 	%r373, %r362, %r9;
	shr.u32 	%r374, %r574, 5;
	and.b32  	%r375, %r574, 28;
	add.s32 	%r376, %r78, %r375;
	mad.lo.s32 	%r377, %r374, %r221, %r376;
	mul.wide.s32 	%rd23, %r377, 4;
	add.s64 	%rd24, %rd1, %rd23;
	ld.global.v4.u32 	{%r378, %r379, %r380, %r381}, [%rd24];
	mad.lo.s32 	%r382, %r8, 48, %r571;
	st.shared.v4.u32 	[%r382], {%r378, %r379, %r380, %r381};
	add.s32 	%r570, %r373, %r9;
	add.s32 	%r574, %r574, %r70;
	add.s32 	%r573, %r573, %r70;
	add.s32 	%r572, %r572, %r70;
	shl.b32 	%r383, %r8, 6;
	add.s32 	%r571, %r571, %r383;
	setp.lt.u32 	%p30, %r570, 128;
	@%p30 bra 	$L__BB134_15;
$L__BB134_16:
	add.s32 	%r87, %r569, %r76;
	mov.b32 	%r576, 0;
$L__BB134_17:
	mov.u32 	%r98, %r576;
	shr.u32 	%r577, %r1, 4;
	and.b32  	%r385, %r1, 15;
	add.s32 	%r100, %r98, %r385;
$L__BB134_18:
	add.s32 	%r386, %r87, %r577;
	mad.lo.s32 	%r387, %r386, %r220, %r100;
	mul.wide.s32 	%rd25, %r387, 4;
	add.s64 	%rd26, %rd2, %rd25;
	ld.global.u32 	%r388, [%rd26];
	shl.b32 	%r389, %r577, 2;
	add.s32 	%r390, %r74, %r389;
	st.shared.u32 	[%r390], %r388;
	add.s32 	%r577, %r577, %r73;
	setp.lt.u32 	%p31, %r577, 32;
	@%p31 bra 	$L__BB134_18;
	setp.lt.s32 	%p32, %r2, 1;
	bar.sync 	0;
	@%p32 bra 	$L__BB134_92;
	mov.b32 	%r578, 0;
$L__BB134_21:
	setp.ge.s32 	%p33, %r5, %r12;
	add.s32 	%r104, %r578, %r4;
	shl.b32 	%r392, %r104, 5;
	or.b32  	%r393, %r392, %r11;
	add.s32 	%r394, %r393, %r10;
	shl.b32 	%r395, %r394, 2;
	mov.u32 	%r396, _ZZ9cuda_gemmIiLi128ELi1ELi1ELi256ELi64ELi64ELi64ELi1ELi0EEviiiPT_S1_S1_iiiE3Ash;
	add.s32 	%r397, %r396, %r395;
	ld.shared.u32 	%r105, [%r397];
	add.s32 	%r398, %r393, %r23;
	shl.b32 	%r399, %r398, 2;
	add.s32 	%r400, %r396, %r399;
	ld.shared.u32 	%r106, [%r400];
	add.s32 	%r401, %r393, %r24;
	shl.b32 	%r402, %r401, 2;
	add.s32 	%r403, %r396, %r402;
	ld.shared.u32 	%r107, [%r403];
	add.s32 	%r404, %r393, %r25;
	shl.b32 	%r405, %r404, 2;
	add.s32 	%r406, %r396, %r405;
	ld.shared.u32 	%r108, [%r406];
	add.s32 	%r407, %r393, %r26;
	shl.b32 	%r408, %r407, 2;
	add.s32 	%r409, %r396, %r408;
	ld.shared.u32 	%r109, [%r409];
	add.s32 	%r410, %r393, %r27;
	shl.b32 	%r411, %r410, 2;
	add.s32 	%r412, %r396, %r411;
	ld.shared.u32 	%r110, [%r412];
	add.s32 	%r413, %r393, %r28;
	shl.b32 	%r414, %r413, 2;
	add.s32 	%r415, %r396, %r414;
	ld.shared.u32 	%r111, [%r415];
	add.s32 	%r416, %r393, %r29;
	shl.b32 	%r417, %r416, 2;
	add.s32 	%r418, %r396, %r417;
	ld.shared.u32 	%r112, [%r418];
	add.s32 	%r419, %r393, %r30;
	shl.b32 	%r420, %r419, 2;
	add.s32 	%r421, %r396, %r420;
	ld.shared.u32 	%r113, [%r421];
	add.s32 	%r422, %r393, %r31;
	shl.b32 	%r423, %r422, 2;
	add.s32 	%r424, %r396, %r423;
	ld.shared.u32 	%r114, [%r424];
	add.s32 	%r425, %r393, %r32;
	shl.b32 	%r426, %r425, 2;
	add.s32 	%r427, %r396, %r426;
	ld.shared.u32 	%r115, [%r427];
	add.s32 	%r428, %r393, %r33;
	shl.b32 	%r429, %r428, 2;
	add.s32 	%r430, %r396, %r429;
	ld.shared.u32 	%r116, [%r430];
	add.s32 	%r431, %r393, %r34;
	shl.b32 	%r432, %r431, 2;
	add.s32 	%r433, %r396, %r432;
	ld.shared.u32 	%r117, [%r433];
	add.s32 	%r434, %r393, %r35;
	shl.b32 	%r435, %r434, 2;
	add.s32 	%r436, %r396, %r435;
	ld.shared.u32 	%r118, [%r436];
	add.s32 	%r437, %r393, %r36;
	shl.b32 	%r438, %r437, 2;
	add.s32 	%r439, %r396, %r438;
	ld.shared.u32 	%r119, [%r439];
	add.s32 	%r440, %r393, %r37;
	shl.b32 	%r441, %r440, 2;
	add.s32 	%r442, %r396, %r441;
	ld.shared.u32 	%r120, [%r442];
	@%p33 bra 	$L__BB134_91;
	mov.u32 	%r579, %r5;
$L__BB134_23:
	setp.gt.u32 	%p34, %r221, 64;
	mov.u32 	%r443, _ZZ9cuda_gemmIiLi128ELi1ELi1ELi256ELi64ELi64ELi64ELi1ELi0EEviiiPT_S1_S1_iiiE11kron_fac_sh;
	mad.lo.s32 	%r122, %r579, 132, %r443;
	add.s32 	%r445, %r122, %r444;
	ld.shared.u32 	%r123, [%r445];
	@%p34 bra 	$L__BB134_56;
	setp.eq.s32 	%p51, %r221, 0;
	mov.b32 	%r581, 0;
	@%p51 bra 	$L__BB134_26;
	shfl.sync.idx.b32	%r496|%p52, %r123, %r54, 31, -1;
	mul.lo.s32 	%r581, %r496, %r105;
$L__BB134_26:
	setp.lt.s32 	%p53, %r221, 2;
	@%p53 bra 	$L__BB134_28;
	shfl.sync.idx.b32	%r497|%p54, %r123, %r55, 31, -1;
	mad.lo.s32 	%r581, %r497, %r106, %r581;
$L__BB134_28:
	setp.lt.s32 	%p55, %r221, 3;
	@%p55 bra 	$L__BB134_30;
	shfl.sync.idx.b32	%r498|%p56, %r123, %r56, 31, -1;
	mad.lo.s32 	%r581, %r498, %r107, %r581;
$L__BB134_30:
	setp.lt.s32 	%p57, %r221, 4;
	@%p57 bra 	$L__BB134_32;
	shfl.sync.idx.b32	%r499|%p58, %r123, %r57, 31, -1;
	mad.lo.s32 	%r581, %r499, %r108, %r581;
$L__BB134_32:
	setp.lt.s32 	%p59, %r221, 5;
	@%p59 bra 	$L__BB134_34;
	shfl.sync.idx.b32	%r500|%p60, %r123, %r58, 31, -1;
	mad.lo.s32 	%r581, %r500, %r109, %r581;
$L__BB134_34:
	setp.lt.s32 	%p61, %r221, 6;
	@%p61 bra 	$L__BB134_36;
	shfl.sync.idx.b32	%r501|%p62, %r123, %r59, 31, -1;
	mad.lo.s32 	%r581, %r501, %r110, %r581;
$L__BB134_36:
	setp.lt.s32 	%p63, %r221, 7;
	@%p63 bra 	$L__BB134_38;
	shfl.sync.idx.b32	%r502|%p64, %r123, %r60, 31, -1;
	mad.lo.s32 	%r581, %r502, %r111, %r581;
$L__BB134_38:
	setp.lt.s32 	%p65, %r221, 8;
	@%p65 bra 	$L__BB134_40;
	shfl.sync.idx.b32	%r503|%p66, %r123, %r61, 31, -1;
	mad.lo.s32 	%r581, %r503, %r112, %r581;
$L__BB134_40:
	setp.lt.s32 	%p67, %r221, 9;
	@%p67 bra 	$L__BB134_42;
	shfl.sync.idx.b32	%r504|%p68, %r123, %r62, 31, -1;
	mad.lo.s32 	%r581, %r504, %r113, %r581;
$L__BB134_42:
	setp.lt.s32 	%p69, %r221, 10;
	@%p69 bra 	$L__BB134_44;
	shfl.sync.idx.b32	%r505|%p70, %r123, %r63, 31, -1;
	mad.lo.s32 	%r581, %r505, %r114, %r581;
$L__BB134_44:
	setp.lt.s32 	%p71, %r221, 11;
	@%p71 bra 	$L__BB134_46;
	shfl.sync.idx.b32	%r506|%p72, %r123, %r64, 31, -1;
	mad.lo.s32 	%r581, %r506, %r115, %r581;
$L__BB134_46:
	setp.lt.s32 	%p73, %r221, 12;
	@%p73 bra 	$L__BB134_48;
	shfl.sync.idx.b32	%r507|%p74, %r123, %r65, 31, -1;
	mad.lo.s32 	%r581, %r507, %r116, %r581;
$L__BB134_48:
	setp.lt.s32 	%p75, %r221, 13;
	@%p75 bra 	$L__BB134_50;
	shfl.sync.idx.b32	%r508|%p76, %r123, %r66, 31, -1;
	mad.lo.s32 	%r581, %r508, %r117, %r581;
$L__BB134_50:
	setp.lt.s32 	%p77, %r221, 14;
	@%p77 bra 	$L__BB134_52;
	shfl.sync.idx.b32	%r509|%p78, %r123, %r67, 31, -1;
	mad.lo.s32 	%r581, %r509, %r118, %r581;
$L__BB134_52:
	setp.lt.s32 	%p79, %r221, 15;
	@%p79 bra 	$L__BB134_54;
	shfl.sync.idx.b32	%r510|%p80, %r123, %r68, 31, -1;
	mad.lo.s32 	%r581, %r510, %r119, %r581;
$L__BB134_54:
	setp.lt.s32 	%p81, %r221, 16;
	@%p81 bra 	$L__BB134_88;
	shfl.sync.idx.b32	%r511|%p82, %r123, %r69, 31, -1;
	mad.lo.s32 	%r581, %r511, %r120, %r581;
	bra.uni 	$L__BB134_88;
$L__BB134_56:
	setp.lt.s32 	%p35, %r221, 1;
	mov.b32 	%r581, 0;
	@%p35 bra 	$L__BB134_58;
	add.s32 	%r448, %r122, %r447;
	ld.shared.u32 	%r449, [%r448];
	mul.lo.s32 	%r581, %r449, %r105;
$L__BB134_58:
	setp.lt.s32 	%p36, %r221, 2;
	@%p36 bra 	$L__BB134_60;
	add.s32 	%r451, %r122, %r450;
	ld.shared.u32 	%r452, [%r451];
	mad.lo.s32 	%r581, %r452, %r106, %r581;
$L__BB134_60:
	setp.lt.s32 	%p37, %r221, 3;
	@%p37 bra 	$L__BB134_62;
	add.s32 	%r454, %r122, %r453;
	ld.shared.u32 	%r455, [%r454];
	mad.lo.s32 	%r581, %r455, %r107, %r581;
$L__BB134_62:
	setp.lt.s32 	%p38, %r221, 4;
	@%p38 bra 	$L__BB134_64;
	add.s32 	%r457, %r122, %r456;
	ld.shared.u32 	%r458, [%r457];
	mad.lo.s32 	%r581, %r458, %r108, %r581;
$L__BB134_64:
	setp.lt.s32 	%p39, %r221, 5;
	@%p39 bra 	$L__BB134_66;
	add.s32 	%r460, %r122, %r459;
	ld.shared.u32 	%r461, [%r460];
	mad.lo.s32 	%r581, %r461, %r109, %r581;
$L__BB134_66:
	setp.lt.s32 	%p40, %r221, 6;
	@%p40 bra 	$L__BB134_68;
	add.s32 	%r463, %r122, %r462;
	ld.shared.u32 	%r464, [%r463];
	mad.lo.s32 	%r581, %r464, %r110, %r581;
$L__BB134_68:
	setp.lt.s32 	%p41, %r221, 7;
	@%p41 bra 	$L__BB134_70;
	add.s32 	%r466, %r122, %r465;
	ld.shared.u32 	%r467, [%r466];
	mad.lo.s32 	%r581, %r467, %r111, %r581;
$L__BB134_70:
	setp.lt.s32 	%p42, %r221, 8;
	@%p42 bra 	$L__BB134_72;
	add.s32 	%r469, %r122, %r468;
	ld.shared.u32 	%r470, [%r469];
	mad.lo.s32 	%r581, %r470, %r112, %r581;
$L__BB134_72:
	setp.lt.s32 	%p43, %r221, 9;
	@%p43 bra 	$L__BB134_74;
	add.s32 	%r472, %r122, %r471;
	ld.shared.u32 	%r473, [%r472];
	mad.lo.s32 	%r581, %r473, %r113, %r581;
$L__BB134_74:
	setp.lt.s32 	%p44, %r221, 10;
	@%p44 bra 	$L__BB134_76;
	add.s32 	%r475, %r122, %r474;
	ld.shared.u32 	%r476, [%r475];
	mad.lo.s32 	%r581, %r476, %r114, %r581;
$L__BB134_76:
	setp.lt.s32 	%p45, %r221, 11;
	@%p45 bra 	$L__BB134_78;
	add.s32 	%r478, %r122, %r477;
	ld.shared.u32 	%r479, [%r478];
	mad.lo.s32 	%r581, %r479, %r115, %r581;
$L__BB134_78:
	setp.lt.s32 	%p46, %r221, 12;
	@%p46 bra 	$L__BB134_80;
	add.s32 	%r481, %r122, %r480;
	ld.shared.u32 	%r482, [%r481];
	mad.lo.s32 	%r581, %r482, %r116, %r581;
$L__BB134_80:
	setp.lt.s32 	%p47, %r221, 13;
	@%p47 bra 	$L__BB134_82;
	add.s32 	%r484, %r122, %r483;
	ld.shared.u32 	%r485, [%r484];
	mad.lo.s32 	%r581, %r485, %r117, %r581;
$L__BB134_82:
	setp.lt.s32 	%p48, %r221, 14;
	@%p48 bra 	$L__BB134_84;
	add.s32 	%r487, %r122, %r486;
	ld.shared.u32 	%r488, [%r487];
	mad.lo.s32 	%r581, %r488, %r118, %r581;
$L__BB134_84:
	setp.lt.s32 	%p49, %r221, 15;
	@%p49 bra 	$L__BB134_86;
	add.s32 	%r490, %r122, %r489;
	ld.shared.u32 	%r491, [%r490];
	mad.lo.s32 	%r581, %r491, %r119, %r581;
$L__BB134_86:
	setp.lt.s32 	%p50, %r221, 16;
	@%p50 bra 	$L__BB134_88;
	add.s32 	%r493, %r122, %r492;
	ld.shared.u32 	%r494, [%r493];
	mad.lo.s32 	%r581, %r494, %r120, %r581;
$L__BB134_88:
	setp.ne.s32 	%p83, %r7, 0;
	add.s32 	%r512, %r579, %r98;
	mad.lo.s32 	%r187, %r512, %r2, %r104;
	shfl.sync.down.b32	%r513|%p84, %r581, 1, 7711, -1;
	add.s32 	%r188, %r513, %r581;
	@%p83 bra 	$L__BB134_90;
	shl.b32 	%r514, %r187, 2;
	mov.u32 	%r515, _ZZ9cuda_gemmIiLi128ELi1ELi1ELi256ELi64ELi64ELi64ELi1ELi0EEviiiPT_S1_S1_iiiE3Csh;
	add.s32 	%r516, %r515, %r514;
	ld.shared.u32 	%r517, [%r516];
	add.s32 	%r518, %r517, %r188;
	st.shared.u32 	[%r516], %r518;
$L__BB134_90:
	add.s32 	%r579, %r579, %r71;
	setp.lt.s32 	%p85, %r579, %r12;
	@%p85 bra 	$L__BB134_23;
$L__BB134_91:
	add.s32 	%r578, %r578, %r3;
	setp.lt.s32 	%p86, %r578, %r2;
	@%p86 bra 	$L__BB134_21;
$L__BB134_92:
	add.s32 	%r576, %r98, 16;
	setp.lt.u32 	%p87, %r98, 48;
	@%p87 bra 	$L__BB134_17;
	mov.b32 	%r569, 32;
	mov.pred 	%p95, 0;
	@%p1 bra 	$L__BB134_8;
	setp.gt.u32 	%p89, %r1, 63;
	bar.sync 	0;
	@%p89 bra 	$L__BB134_101;
	ld.param.u64 	%rd36, [_Z9cuda_gemmIiLi128ELi1ELi1ELi256ELi64ELi64ELi64ELi1ELi0EEviiiPT_S1_S1_iii_param_5];
	cvta.to.global.u64 	%rd3, %rd36;
	shl.b32 	%r614, %r1, 2;
	add.s32 	%r520, %r614, %r9;
	max.u32 	%r521, %r520, 256;
	setp.lt.u32 	%p90, %r520, 256;
	selp.u32 	%r522, 1, 0, %p90;
	add.s32 	%r523, %r520, %r522;
	sub.s32 	%r524, %r521, %r523;
	div.u32 	%r525, %r524, %r9;
	add.s32 	%r193, %r525, %r522;
	and.b32  	%r526, %r193, 3;
	setp.eq.s32 	%p91, %r526, 3;
	@%p91 bra 	$L__BB134_98;
	shl.b32 	%r527, %r1, 4;
	mov.u32 	%r528, _ZZ9cuda_gemmIiLi128ELi1ELi1ELi256ELi64ELi64ELi64ELi1ELi0EEviiiPT_S1_S1_iiiE3Csh;
	add.s32 	%r612, %r528, %r527;
	add.s32 	%r529, %r21, %r614;
	mul.wide.u32 	%rd27, %r529, 4;
	add.s64 	%rd37, %rd3, %rd27;
	mul.wide.u32 	%rd5, %r8, 16;
	add.s32 	%r530, %r193, 1;
	and.b32  	%r531, %r530, 3;
	neg.s32 	%r611, %r531;
$L__BB134_97:
	.pragma "nounroll";
	ld.shared.v4.u32 	{%r532, %r533, %r534, %r535}, [%r612];
	st.global.v4.u32 	[%rd37], {%r532, %r533, %r534, %r535};
	add.s32 	%r614, %r614, %r9;
	add.s32 	%r612, %r612, %r70;
	add.s64 	%rd37, %rd37, %rd5;
	add.s32 	%r611, %r611, 1;
	setp.ne.s32 	%p92, %r611, 0;
	@%p92 bra 	$L__BB134_97;
$L__BB134_98:
	setp.lt.u32 	%p93, %r193, 3;
	@%p93 bra 	$L__BB134_101;
	add.s32 	%r615, %r614, %r21;
	mov.u32 	%r536, %ntid.x;
	mad.lo.s32 	%r619, %r536, 12, %r615;
	shl.b32 	%r537, %r536, 3;
	add.s32 	%r618, %r615, %r537;
	add.s32 	%r617, %r615, %r9;
	shl.b32 	%r538, %r614, 2;
	mov.u32 	%r539, _ZZ9cuda_gemmIiLi128ELi1ELi1ELi256ELi64ELi64ELi64ELi1ELi0EEviiiPT_S1_S1_iiiE3Csh;
	add.s32 	%r616, %r539, %r538;
$L__BB134_100:
	mul.wide.s32 	%rd28, %r619, 4;
	add.s64 	%rd29, %rd3, %rd28;
	mul.wide.s32 	%rd30, %r618, 4;
	add.s64 	%rd31, %rd3, %rd30;
	mul.wide.s32 	%rd32, %r617, 4;
	add.s64 	%rd33, %rd3, %rd32;
	mul.wide.s32 	%rd34, %r615, 4;
	add.s64 	%rd35, %rd3, %rd34;
	ld.shared.v4.u32 	{%r540, %r541, %r542, %r543}, [%r616];
	st.global.v4.u32 	[%rd35], {%r540, %r541, %r542, %r543};
	add.s32 	%r544, %r614, %r9;
	add.s32 	%r545, %r616, %r70;
	ld.shared.v4.u32 	{%r546, %r547, %r548, %r549}, [%r545];
	st.global.v4.u32 	[%rd33], {%r546, %r547, %r548, %r549};
	add.s32 	%r550, %r544, %r9;
	shl.b32 	%r552, %r536, 5;
	add.s32 	%r553, %r616, %r552;
	ld.shared.v4.u32 	{%r554, %r555, %r556, %r557}, [%r553];
	st.global.v4.u32 	[%rd31], {%r554, %r555, %r556, %r557};
	add.s32 	%r558, %r550, %r9;
	mad.lo.s32 	%r559, %r536, 48, %r616;
	ld.shared.v4.u32 	{%r560, %r561, %r562, %r563}, [%r559];
	st.global.v4.u32 	[%rd29], {%r560, %r561, %r562, %r563};
	add.s32 	%r614, %r558, %r9;
	add.s32 	%r619, %r619, %r70;
	add.s32 	%r618, %r618, %r70;
	add.s32 	%r617, %r617, %r70;
	shl.b32 	%r564, %r536, 6;
	add.s32 	%r616, %r616, %r564;
	add.s32 	%r615, %r615, %r70;
	setp.lt.u32 	%p94, %r614, 256;
	@%p94 bra 	$L__BB134_100;
$L__BB134_101:
	ret;

}
	// .globl	_Z9cuda_gemmIiLi128ELi1ELi1ELi256ELi64ELi64ELi64ELi1ELi1EEviiiPT_S1_S1_iii
.visible .entry _Z9cuda_gemmIiLi128ELi1ELi1ELi256ELi64ELi64ELi64ELi1ELi1EEviiiPT_S1_S1_iii(
	.param .u32 _Z9cuda_gemmIiLi128ELi1ELi1ELi256ELi64ELi64ELi64ELi1ELi1EEviiiPT_S1_S1_iii_param_0,
	.param .u32 _Z9cuda_gemmIiLi128ELi1ELi1ELi256ELi64ELi64ELi64ELi1ELi1EEviiiPT_S1_S1_iii_param_1,
	.param .u32 _Z9cuda_gemmIiLi128ELi1ELi1ELi256ELi64ELi64ELi64ELi1ELi1EEviiiPT_S1_S1_iii_param_2,
	.param .u64 .ptr .align 1 _Z9cuda_gemmIiLi128ELi1ELi1ELi256ELi64ELi64ELi64ELi1ELi1EEviiiPT_S1_S1_iii_param_3,
	.param .u64 .ptr .align 1 _Z9cuda_gemmIiLi128ELi1ELi1ELi256ELi64ELi64ELi64ELi1ELi1EEviiiPT_S1_S1_iii_param_4,
	.param .u64 .ptr .align 1 _Z9cuda_gemmIiLi128ELi1ELi1ELi256ELi64ELi64ELi64ELi1ELi1EEviiiPT_S1_S1_iii_param_5,
	.param .u32 _Z9cuda_gemmIiLi128ELi1ELi1ELi256ELi64ELi64ELi64ELi1ELi1EEviiiPT_S1_S1_iii_param_6,
	.param .u32 _Z9cuda_gemmIiLi128ELi1ELi1ELi256ELi64ELi64ELi64ELi1ELi1EEviiiPT_S1_S1_iii_param_7,
	.param .u32 _Z9cuda_gemmIiLi128ELi1ELi1ELi256ELi64ELi64ELi64ELi1ELi1EEviiiPT_S1_S1_iii_param_8
)
.maxntid 128
{
	.reg .pred 	%p<43>;
	.reg .b16 	%rs<8>;
	.reg .b32 	%r<366>;
	.reg .b64 	%rd<37>;
	// demoted variable
	.shared .align 128 .b8 _ZZ9cuda_gemmIiLi128ELi1ELi1ELi256ELi64ELi64ELi64ELi1ELi1EEviiiPT_S1_S1_iiiE11kron_fac_sh[2112];
	// demoted variable
	.shared .align 128 .b8 _ZZ9cuda_gemmIiLi128ELi1ELi1ELi256ELi64ELi64ELi64ELi1ELi1EEviiiPT_S1_S1_iiiE3Ash[512];
	// demoted variable
	.shared .align 128 .b8 _ZZ9cuda_gemmIiLi128ELi1ELi1ELi256ELi64ELi64ELi64ELi1ELi1EEviiiPT_S1_S1_iiiE3Csh[1024];
	ld.param.u64 	%rd9, [_Z9cuda_gemmIiLi128ELi1ELi1ELi256ELi64ELi64ELi64ELi1ELi1EEviiiPT_S1_S1_iii_param_3];
	ld.param.u64 	%rd8, [_Z9cuda_gemmIiLi128ELi1ELi1ELi256ELi64ELi64ELi64ELi1ELi1EEviiiPT_S1_S1_iii_param_4];
	ld.param.u64 	%rd10, [_Z9cuda_gemmIiLi128ELi1ELi1ELi256ELi64ELi64ELi64ELi1ELi1EEviiiPT_S1_S1_iii_param_5];
	cvta.to.global.u64 	%rd1, %rd9;
	cvta.to.global.u64 	%rd2, %rd10;
	mov.u32 	%r1, %tid.x;
	mov.u32 	%r2, %ctaid.z;
	shr.u32 	%r109, %r1, 1;
	and.b32  	%r3, %r109, 3;
	shr.u32 	%r4, %r1, 3;
	mov.u32 	%r5, %ctaid.y;
	mov.u32 	%r110, %nctaid.y;
	setp.ge.u32 	%p2, %r5, %r110;
	@%p2 bra 	$L__BB135_30;
	and.b32  	%r6, %r1, 1;
	mov.u32 	%r7, %ntid.x;
	shl.b32 	%r359, %r1, 2;
	shl.b32 	%r9, %r7, 2;
	and.b32  	%r10, %r1, 15;
	add.s32 	%r111, %r1, %r7;
	cvt.u16.u32 	%rs3, %r111;
	not.b16 	%rs4, %rs3;
	and.b16  	%rs5, %rs4, 255;
	cvt.u16.u32 	%rs6, %r7;
	and.b16  	%rs7, %rs6, 255;
	div.u16 	%rs1, %rs5, %rs7;
	and.b16  	%rs2, %rs1, 3;
	setp.eq.s16 	%p3, %rs2, 2;
	mov.u32 	%r345, %r1;
	@%p3 bra 	$L__BB135_4;
	cvt.u32.u16 	%r11, %rs2;
	mov.b32 	%r344, 0;
	mov.u32 	%r345, %r1;
$L__BB135_3:
	.pragma "nounroll";
	shl.b32 	%r113, %r345, 2;
	mov.u32 	%r114, _ZZ9cuda_gemmIiLi128ELi1ELi1ELi256ELi64ELi64ELi64ELi1ELi1EEviiiPT_S1_S1_iiiE3Csh;
	add.s32 	%r115, %r114, %r113;
	mov.b32 	%r116, 0;
	st.shared.u32 	[%r115], %r116;
	add.s32 	%r345, %r345, %r7;
	add.s32 	%r344, %r344, 1;
	xor.b32  	%r117, %r344, %r11;
	setp.ne.s32 	%p4, %r117, 2;
	@%p4 bra 	$L__BB135_3;
$L__BB135_4:
	setp.lt.u16 	%p5, %rs1, 2;
	@%p5 bra 	$L__BB135_7;
	mov.u32 	%r119, _ZZ9cuda_gemmIiLi128ELi1ELi1ELi256ELi64ELi64ELi64ELi1ELi1EEviiiPT_S1_S1_iiiE3Csh;
$L__BB135_6:
	shl.b32 	%r118, %r345, 2;
	add.s32 	%r120, %r119, %r118;
	mov.b32 	%r121, 0;
	st.shared.u32 	[%r120], %r121;
	add.s32 	%r122, %r120, %r9;
	st.shared.u32 	[%r122], %r121;
	add.s32 	%r123, %r122, %r9;
	st.shared.u32 	[%r123], %r121;
	add.s32 	%r124, %r123, %r9;
	st.shared.u32 	[%r124], %r121;
	add.s32 	%r345, %r9, %r345;
	setp.lt.u32 	%p6, %r345, 256;
	@%p6 bra 	$L__BB135_6;
$L__BB135_7:
	shl.b32 	%r126, %r6, 4;
	shl.b32 	%r127, %r3, 5;
	or.b32  	%r128, %r127, %r126;
	shl.b32 	%r19, %r5, 8;
	add.s32 	%r20, %r359, %r9;
	max.u32 	%r129, %r20, 128;
	setp.lt.u32 	%p8, %r20, 128;
	selp.u32 	%r130, 1, 0, %p8;
	add.s32 	%r131, %r20, %r130;
	sub.s32 	%r132, %r129, %r131;
	div.u32 	%r133, %r132, %r9;
	add.s32 	%r21, %r133, %r130;
	and.b32  	%r22, %r21, 3;
	shl.b32 	%r134, %r359, 2;
	mov.u32 	%r135, _ZZ9cuda_gemmIiLi128ELi1ELi1ELi256ELi64ELi64ELi64ELi1ELi1EEviiiPT_S1_S1_iiiE3Ash;
	add.s32 	%r23, %r135, %r134;
	shl.b32 	%r136, %r9, 2;
	add.s32 	%r24, %r23, %r136;
	add.s32 	%r25, %r20, %r9;
	or.b32  	%r137, %r128, %r3;
	shl.b32 	%r138, %r137, 2;
	add.s32 	%r26, %r135, %r138;
	or.b32  	%r139, %r3, 8;
	or.b32  	%r140, %r128, %r139;
	shl.b32 	%r141, %r140, 2;
	add.s32 	%r27, %r135, %r141;
	add.s32 	%r142, %r3, 13;
	and.b32  	%r143, %r142, 15;
	or.b32  	%r144, %r128, %r143;
	shl.b32 	%r145, %r144, 2;
	add.s32 	%r28, %r135, %r145;
	add.s32 	%r146, %r3, 14;
	and.b32  	%r147, %r146, 15;
	or.b32  	%r148, %r128, %r147;
	shl.b32 	%r149, %r148, 2;
	add.s32 	%r29, %r135, %r149;
	add.s32 	%r150, %r3, -1;
	and.b32  	%r151, %r150, 15;
	or.b32  	%r152, %r128, %r151;
	shl.b32 	%r153, %r152, 2;
	add.s32 	%r30, %r135, %r153;
	mad.lo.s32 	%r31, %r3, -31, %r128;
	add.s32 	%r32, %r31, 1;
	add.s32 	%r33, %r31, 2;
	add.s32 	%r34, %r31, 3;
	add.s32 	%r35, %r31, 4;
	add.s32 	%r36, %r31, 5;
	add.s32 	%r37, %r31, 6;
	add.s32 	%r38, %r31, 7;
	or.b32  	%r39, %r126, %r139;
	add.s32 	%r40, %r31, 9;
	add.s32 	%r41, %r31, 10;
	add.s32 	%r42, %r31, 12;
	or.b32  	%r43, %r126, %r143;
	or.b32  	%r44, %r126, %r147;
	or.b32  	%r45, %r126, %r151;
	mul.lo.s32 	%r46, %r7, 12;
	shl.b32 	%r47, %r7, 4;
	shl.b32 	%r48, %r7, 3;
	mul.lo.s32 	%r49, %r7, 48;
	shl.b32 	%r50, %r7, 6;
	shl.b32 	%r51, %r7, 5;
	cvta.to.global.u64 	%rd3, %rd8;
	mov.u32 	%r154, _ZZ9cuda_gemmIiLi128ELi1ELi1ELi256ELi64ELi64ELi64ELi1ELi1EEviiiPT_S1_S1_iiiE11kron_fac_sh;
	mad.lo.s32 	%r155, %r4, 132, %r154;
	and.b32  	%r157, %r359, 124;
	add.s32 	%r52, %r155, %r157;
	shr.u32 	%r53, %r7, 4;
	mad.lo.s32 	%r54, %r10, 132, %r154;
	mov.b32 	%r347, 0;
	mov.pred 	%p42, -1;
$L__BB135_8:
	mov.pred 	%p1, %p42;
	setp.gt.u32 	%p9, %r1, 31;
	@%p9 bra 	$L__BB135_16;
	setp.eq.s32 	%p10, %r22, 3;
	add.s32 	%r56, %r347, %r19;
	mov.u32 	%r348, %r359;
	@%p10 bra 	$L__BB135_13;
	setp.eq.s32 	%p11, %r22, 0;
	and.b32  	%r158, %r359, 28;
	add.s32 	%r159, %r4, %r2;
	shl.b32 	%r160, %r159, 6;
	or.b32  	%r161, %r158, %r160;
	add.s32 	%r162, %r56, %r161;
	mul.wide.u32 	%rd11, %r162, 4;
	add.s64 	%rd12, %rd1, %rd11;
	ld.global.v4.u32 	{%r163, %r164, %r165, %r166}, [%rd12];
	st.shared.v4.u32 	[%r23], {%r163, %r164, %r165, %r166};
	mov.u32 	%r348, %r20;
	@%p11 bra 	$L__BB135_13;
	setp.eq.s32 	%p12, %r22, 1;
	and.b32  	%r167, %r20, 28;
	shr.u32 	%r168, %r20, 5;
	add.s32 	%r169, %r168, %r2;
	shl.b32 	%r170, %r169, 6;
	or.b32  	%r171, %r167, %r170;
	add.s32 	%r172, %r56, %r171;
	mul.wide.s32 	%rd13, %r172, 4;
	add.s64 	%rd14, %rd1, %rd13;
	ld.global.v4.u32 	{%r173, %r174, %r175, %r176}, [%rd14];
	st.shared.v4.u32 	[%r24], {%r173, %r174, %r175, %r176};
	mov.u32 	%r348, %r25;
	@%p12 bra 	$L__BB135_13;
	add.s32 	%r348, %r25, %r9;
	and.b32  	%r177, %r25, 28;
	shr.u32 	%r178, %r25, 5;
	add.s32 	%r179, %r178, %r2;
	shl.b32 	%r180, %r179, 6;
	or.b32  	%r181, %r177, %r180;
	add.s32 	%r182, %r56, %r181;
	mul.wide.s32 	%rd15, %r182, 4;
	add.s64 	%rd16, %rd1, %rd15;
	ld.global.v4.u32 	{%r183, %r184, %r185, %r186}, [%rd16];
	shl.b32 	%r187, %r9, 2;
	add.s32 	%r188, %r24, %r187;
	st.shared.v4.u32 	[%r188], {%r183, %r184, %r185, %r186};
$L__BB135_13:
	setp.lt.u32 	%p13, %r21, 3;
	@%p13 bra 	$L__BB135_16;
	add.s32 	%r352, %r46, %r348;
	add.s32 	%r351, %r48, %r348;
	add.s32 	%r350, %r9, %r348;
	shl.b32 	%r189, %r348, 2;
	mov.u32 	%r190, _ZZ9cuda_gemmIiLi128ELi1ELi1ELi256ELi64ELi64ELi64ELi1ELi1EEviiiPT_S1_S1_iiiE3Ash;
	add.s32 	%r349, %r190, %r189;
$L__BB135_15:
	shr.u32 	%r191, %r348, 5;
	add.s32 	%r192, %r191, %r2;
	shl.b32 	%r193, %r192, 6;
	and.b32  	%r194, %r348, 28;
	add.s32 	%r195, %r56, %r194;
	add.s32 	%r196, %r195, %r193;
	mul.wide.s32 	%rd17, %r196, 4;
	add.s64 	%rd18, %rd1, %rd17;
	ld.global.v4.u32 	{%r197, %r198, %r199, %r200}, [%rd18];
	st.shared.v4.u32 	[%r349], {%r197, %r198, %r199, %r200};
	add.s32 	%r201, %r348, %r9;
	shr.u32 	%r202, %r350, 5;
	add.s32 	%r203, %r202, %r2;
	shl.b32 	%r204, %r203, 6;
	and.b32  	%r205, %r350, 28;
	add.s32 	%r206, %r56, %r205;
	add.s32 	%r207, %r206, %r204;
	mul.wide.s32 	%rd19, %r207, 4;
	add.s64 	%rd20, %rd1, %rd19;
	ld.global.v4.u32 	{%r208, %r209, %r210, %r211}, [%rd20];
	add.s32 	%r212, %r349, %r47;
	st.shared.v4.u32 	[%r212], {%r208, %r209, %r210, %r211};
	add.s32 	%r213, %r201, %r9;
	shr.u32 	%r214, %r351, 5;
	add.s32 	%r215, %r214, %r2;
	shl.b32 	%r216, %r215, 6;
	and.b32  	%r217, %r351, 28;
	add.s32 	%r218, %r56, %r217;
	add.s32 	%r219, %r218, %r216;
	mul.wide.s32 	%rd21, %r219, 4;
	add.s64 	%rd22, %rd1, %rd21;
	ld.global.v4.u32 	{%r220, %r221, %r222, %r223}, [%rd22];
	add.s32 	%r224, %r349, %r51;
	st.shared.v4.u32 	[%r224], {%r220, %r221, %r222, %r223};
	add.s32 	%r225, %r213, %r9;
	shr.u32 	%r226, %r352, 5;
	add.s32 	%r227, %r226, %r2;
	shl.b32 	%r228, %r227, 6;
	and.b32  	%r229, %r352, 28;
	add.s32 	%r230, %r56, %r229;
	add.s32 	%r231, %r230, %r228;
	mul.wide.s32 	%rd23, %r231, 4;
	add.s64 	%rd24, %rd1, %rd23;
	ld.global.v4.u32 	{%r232, %r233, %r234, %r235}, [%rd24];
	add.s32 	%r236, %r349, %r49;
	st.shared.v4.u32 	[%r236], {%r232, %r233, %r234, %r235};
	add.s32 	%r348, %r225, %r9;
	add.s32 	%r352, %r352, %r47;
	add.s32 	%r351, %r351, %r47;
	add.s32 	%r350, %r350, %r47;
	add.s32 	%r349, %r349, %r50;
	setp.lt.u32 	%p14, %r348, 128;
	@%p14 bra 	$L__BB135_15;
$L__BB135_16:
	shl.b32 	%r238, %r2, 6;
	add.s32 	%r63, %r347, %r238;
	mov.b32 	%r354, 0;
$L__BB135_17:
	mov.u32 	%r74, %r354;
	shr.u32 	%r355, %r1, 4;
	add.s32 	%r76, %r10, %r74;
$L__BB135_18:
	add.s32 	%r239, %r63, %r355;
	shl.b32 	%r240, %r239, 6;
	add.s32 	%r241, %r240, %r76;
	mul.wide.u32 	%rd25, %r241, 4;
	add.s64 	%rd26, %rd3, %rd25;
	ld.global.u32 	%r242, [%rd26];
	shl.b32 	%r243, %r355, 2;
	add.s32 	%r244, %r54, %r243;
	st.shared.u32 	[%r244], %r242;
	add.s32 	%r355, %r355, %r53;
	setp.lt.u32 	%p15, %r355, 32;
	@%p15 bra 	$L__BB135_18;
	setp.ne.s32 	%p16, %r6, 0;
	bar.sync 	0;
	ld.shared.u32 	%r245, [%r26];
	ld.shared.u32 	%r246, [%r26+4];
	ld.shared.u32 	%r247, [%r26+8];
	ld.shared.u32 	%r248, [%r26+12];
	ld.shared.u32 	%r249, [%r26+16];
	ld.shared.u32 	%r250, [%r26+20];
	ld.shared.u32 	%r251, [%r26+24];
	ld.shared.u32 	%r252, [%r26+28];
	ld.shared.u32 	%r253, [%r27];
	ld.shared.u32 	%r254, [%r26+36];
	ld.shared.u32 	%r255, [%r26+40];
	ld.shared.u32 	%r256, [%r26+44];
	ld.shared.u32 	%r257, [%r26+48];
	ld.shared.u32 	%r258, [%r28];
	ld.shared.u32 	%r259, [%r29];
	ld.shared.u32 	%r260, [%r30];
	ld.shared.u32 	%r261, [%r52];
	shfl.sync.idx.b32	%r262|%p17, %r261, %r31, 31, -1;
	mul.lo.s32 	%r263, %r262, %r245;
	shfl.sync.idx.b32	%r264|%p18, %r261, %r32, 31, -1;
	mad.lo.s32 	%r265, %r264, %r246, %r263;
	shfl.sync.idx.b32	%r266|%p19, %r261, %r33, 31, -1;
	mad.lo.s32 	%r267, %r266, %r247, %r265;
	shfl.sync.idx.b32	%r268|%p20, %r261, %r34, 31, -1;
	mad.lo.s32 	%r269, %r268, %r248, %r267;
	shfl.sync.idx.b32	%r270|%p21, %r261, %r35, 31, -1;
	mad.lo.s32 	%r271, %r270, %r249, %r269;
	shfl.sync.idx.b32	%r272|%p22, %r261, %r36, 31, -1;
	mad.lo.s32 	%r273, %r272, %r250, %r271;
	shfl.sync.idx.b32	%r274|%p23, %r261, %r37, 31, -1;
	mad.lo.s32 	%r275, %r274, %r251, %r273;
	shfl.sync.idx.b32	%r276|%p24, %r261, %r38, 31, -1;
	mad.lo.s32 	%r277, %r276, %r252, %r275;
	shfl.sync.idx.b32	%r278|%p25, %r261, %r39, 31, -1;
	mad.lo.s32 	%r279, %r278, %r253, %r277;
	shfl.sync.idx.b32	%r280|%p26, %r261, %r40, 31, -1;
	mad.lo.s32 	%r281, %r280, %r254, %r279;
	shfl.sync.idx.b32	%r282|%p27, %r261, %r41, 31, -1;
	mad.lo.s32 	%r283, %r282, %r255, %r281;
	add.s32 	%r284, %r31, 11;
	shfl.sync.idx.b32	%r285|%p28, %r261, %r284, 31, -1;
	mad.lo.s32 	%r286, %r285, %r256, %r283;
	shfl.sync.idx.b32	%r287|%p29, %r261, %r42, 31, -1;
	mad.lo.s32 	%r288, %r287, %r257, %r286;
	shfl.sync.idx.b32	%r289|%p30, %r261, %r43, 31, -1;
	mad.lo.s32 	%r290, %r289, %r258, %r288;
	shfl.sync.idx.b32	%r291|%p31, %r261, %r44, 31, -1;
	mad.lo.s32 	%r292, %r291, %r259, %r290;
	shfl.sync.idx.b32	%r293|%p32, %r261, %r45, 31, -1;
	mad.lo.s32 	%r294, %r293, %r260, %r292;
	add.s32 	%r295, %r4, %r74;
	shl.b32 	%r296, %r295, 2;
	or.b32  	%r79, %r296, %r3;
	shfl.sync.down.b32	%r297|%p33, %r294, 1, 7711, -1;
	add.s32 	%r80, %r297, %r294;
	@%p16 bra 	$L__BB135_21;
	shl.b32 	%r298, %r79, 2;
	mov.u32 	%r299, _ZZ9cuda_gemmIiLi128ELi1ELi1ELi256ELi64ELi64ELi64ELi1ELi1EEviiiPT_S1_S1_iiiE3Csh;
	add.s32 	%r300, %r299, %r298;
	ld.shared.u32 	%r301, [%r300];
	add.s32 	%r302, %r301, %r80;
	st.shared.u32 	[%r300], %r302;
$L__BB135_21:
	add.s32 	%r354, %r74, 16;
	setp.lt.u32 	%p34, %r74, 48;
	@%p34 bra 	$L__BB135_17;
	mov.b32 	%r347, 32;
	mov.pred 	%p42, 0;
	@%p1 bra 	$L__BB135_8;
	setp.gt.u32 	%p36, %r1, 63;
	bar.sync 	0;
	@%p36 bra 	$L__BB135_30;
	max.u32 	%r304, %r20, 256;
	setp.lt.u32 	%p37, %r20, 256;
	selp.u32 	%r305, 1, 0, %p37;
	add.s32 	%r306, %r20, %r305;
	sub.s32 	%r307, %r304, %r306;
	div.u32 	%r308, %r307, %r9;
	add.s32 	%r82, %r308, %r305;
	and.b32  	%r309, %r82, 3;
	setp.eq.s32 	%p38, %r309, 3;
	@%p38 bra 	$L__BB135_27;
	shl.b32 	%r310, %r1, 4;
	mov.u32 	%r311, _ZZ9cuda_gemmIiLi128ELi1ELi1ELi256ELi64ELi64ELi64ELi1ELi1EEviiiPT_S1_S1_iiiE3Csh;
	add.s32 	%r357, %r311, %r310;
	add.s32 	%r312, %r19, %r359;
	mul.wide.u32 	%rd27, %r312, 4;
	add.s64 	%rd36, %rd2, %rd27;
	mul.wide.u32 	%rd5, %r7, 16;
	add.s32 	%r313, %r82, 1;
	and.b32  	%r314, %r313, 3;
	neg.s32 	%r356, %r314;
$L__BB135_26:
	.pragma "nounroll";
	ld.shared.v4.u32 	{%r315, %r316, %r317, %r318}, [%r357];
	st.global.v4.u32 	[%rd36], {%r315, %r316, %r317, %r318};
	add.s32 	%r359, %r359, %r9;
	add.s32 	%r357, %r357, %r47;
	add.s64 	%rd36, %rd36, %rd5;
	add.s32 	%r356, %r356, 1;
	setp.ne.s32 	%p39, %r356, 0;
	@%p39 bra 	$L__BB135_26;
$L__BB135_27:
	setp.lt.u32 	%p40, %r82, 3;
	@%p40 bra 	$L__BB135_30;
	add.s32 	%r360, %r359, %r19;
	add.s32 	%r364, %r360, %r46;
	add.s32 	%r363, %r360, %r48;
	add.s32 	%r362, %r360, %r9;
	shl.b32 	%r319, %r359, 2;
	mov.u32 	%r320, _ZZ9cuda_gemmIiLi128ELi1ELi1ELi256ELi64ELi64ELi64ELi1ELi1EEviiiPT_S1_S1_iiiE3Csh;
	add.s32 	%r361, %r320, %r319;
$L__BB135_29:
	mul.wide.s32 	%rd28, %r364, 4;
	add.s64 	%rd29, %rd2, %rd28;
	mul.wide.s32 	%rd30, %r363, 4;
	add.s64 	%rd31, %rd2, %rd30;
	mul.wide.s32 	%rd32, %r362, 4;
	add.s64 	%rd33, %rd2, %rd32;
	mul.wide.s32 	%rd34, %r360, 4;
	add.s64 	%rd35, %rd2, %rd34;
	ld.shared.v4.u32 	{%r321, %r322, %r323, %r324}, [%r361];
	st.global.v4.u32 	[%rd35], {%r321, %r322, %r323, %r324};
	add.s32 	%r325, %r359, %r9;
	add.s32 	%r326, %r361, %r47;
	ld.shared.v4.u32 	{%r327, %r328, %r329, %r330}, [%r326];
	st.global.v4.u32 	[%rd33], {%r327, %r328, %r329, %r330};
	add.s32 	%r331, %r325, %r9;
	add.s32 	%r332, %r361, %r51;
	ld.shared.v4.u32 	{%r333, %r334, %r335, %r336}, [%r332];
	st.global.v4.u32 	[%rd31], {%r333, %r334, %r335, %r336};
	add.s32 	%r337, %r331, %r9;
	add.s32 	%r338, %r361, %r49;
	ld.shared.v4.u32 	{%r339, %r340, %r341, %r342}, [%r338];
	st.global.v4.u32 	[%rd29], {%r339, %r340, %r341, %r342};
	add.s32 	%r359, %r337, %r9;
	add.s32 	%r364, %r364, %r47;
	add.s32 	%r363, %r363, %r47;
	add.s32 	%r362, %r362, %r47;
	add.s32 	%r361, %r361, %r50;
	add.s32 	%r360, %r360, %r47;
	setp.lt.u32 	%p41, %r359, 256;
	@%p41 bra 	$L__BB135_29;
$L__BB135_30:
	ret;

}
	// .globl	_Z9cuda_gemmIiLi128ELi1ELi1ELi256ELi128ELi128ELi64ELi0ELi0EEviiiPT_S1_S1_iii
.visible .entry _Z9cuda_gemmIiLi128ELi1ELi1ELi256ELi128ELi128ELi64ELi0ELi0EEviiiPT_S1_S1_iii(
	.param .u32 _Z9cuda_gemmIiLi128ELi1ELi1ELi256ELi128ELi128ELi64ELi0ELi0EEviiiPT_S1_S1_iii_param_0,
	.param .u32 _Z9cuda_gemmIiLi128ELi1ELi1ELi256ELi128ELi128ELi64ELi0ELi0EEviiiPT_S1_S1_iii_param_1,
	.param .u32 _Z9cuda_gemmIiLi128ELi1ELi1ELi256ELi128ELi128ELi64ELi0ELi0EEviiiPT_S1_S1_iii_param_2,
	.param .u64 .ptr .align 1 _Z9cuda_gemmIiLi128ELi1ELi1ELi256ELi128ELi128ELi64ELi0ELi0EEviiiPT_S1_S1_iii_param_3,
	.param .u64 .ptr .align 1 _Z9cuda_gemmIiLi128ELi1ELi1ELi256ELi128ELi128ELi64ELi0ELi0EEviiiPT_S1_S1_iii_param_4,
	.param .u64 .ptr .align 1 _Z9cuda_gemmIiLi128ELi1ELi1ELi256ELi128ELi128ELi64ELi0ELi0EEviiiPT_S1_S1_iii_param_5,
	.param .u32 _Z9cuda_gemmIiLi128ELi1ELi1ELi256ELi128ELi128ELi64ELi0ELi0EEviiiPT_S1_S1_iii_param_6,
	.param .u32 _Z9cuda_gemmIiLi128ELi1ELi1ELi256ELi128ELi128ELi64ELi0ELi0EEviiiPT_S1_S1_iii_param_7,
	.param .u32 _Z9cuda_gemmIiLi128ELi1ELi1ELi256ELi128ELi128ELi64ELi0ELi0EEviiiPT_S1_S1_iii_param_8
)
.maxntid 128
{
	.reg .pred 	%p<95>;
	.reg .b16 	%rs<3>;
	.reg .b32 	%r<658>;
	.reg .b64 	%rd<35>;
	// demoted variable
	.shared .align 128 .b8 _ZZ9cuda_gemmIiLi128ELi1ELi1ELi256ELi128ELi128ELi64ELi0ELi0EEviiiPT_S1_S1_iiiE11kron_fac_sh[2112];
	// demoted variable
	.shared .align 128 .b8 _ZZ9cuda_gemmIiLi128ELi1ELi1ELi256ELi128ELi128ELi64ELi0ELi0EEviiiPT_S1_S1_iiiE3Ash[256];
	// demoted variable
	.shared .align 128 .b8 _ZZ9cuda_gemmIiLi128ELi1ELi1ELi256ELi128ELi128ELi64ELi0ELi0EEviiiPT_S1_S1_iiiE3Csh[512];
	ld.param.u64 	%rd6, [_Z9cuda_gemmIiLi128ELi1ELi1ELi256ELi128ELi128ELi64ELi0ELi0EEviiiPT_S1_S1_iii_param_3];
	ld.param.u32 	%r220, [_Z9cuda_gemmIiLi128ELi1ELi1ELi256ELi128ELi128ELi64ELi0ELi0EEviiiPT_S1_S1_iii_param_6];
	ld.param.u32 	%r221, [_Z9cuda_gemmIiLi128ELi1ELi1ELi256ELi128ELi128ELi64ELi0ELi0EEviiiPT_S1_S1_iii_param_7];
	cvta.to.global.u64 	%rd1, %rd6;
	mov.u32 	%r652, %tid.x;
	div.s32 	%r2, 256, %r221;
	min.s32 	%r222, %r2, 64;
	shl.b32 	%r3, %r222, 1;
	div.u32 	%r5, %r652, %r3;
	mul.lo.s32 	%r223, %r5, %r3;
	sub.s32 	%r224, %r652, %r223;
	shr.u32 	%r4, %r224, 1;
	mov.u32 	%r6, %ctaid.y;
	mov.u32 	%r225, %nctaid.y;
	setp.ge.u32 	%p2, %r6, %r225;
	@%p2 bra 	$L__BB136_100;
	and.b32  	%r7, %r652, 1;
	mov.u32 	%r226, %ctaid.x;
	shr.u32 	%r8, %r226, 1;
	mov.u32 	%r9, %ntid.x;
	shl.b32 	%r10, %r9, 2;
	and.b32  	%r11, %r4, 15;
	shl.b32 	%r227, %r652, 4;
	and.b32  	%r12, %r227, 16;
	min.s32 	%r13, %r220, 16;
	add.s32 	%r228, %r652, %r9;
	max.u32 	%r229, %r228, 128;
	setp.lt.u32 	%p3, %r228, 128;
	selp.u32 	%r230, 1, 0, %p3;
	add.s32 	%r231, %r228, %r230;
	sub.s32 	%r232, %r229, %r231;
	div.u32 	%r233, %r232, %r9;
	add.s32 	%r14, %r233, %r230;
	add.s32 	%r234, %r14, 1;
	and.b32  	%r15, %r234, 3;
	and.b32  	%r235, %r14, 3;
	setp.eq.s32 	%p4, %r235, 3;
	mov.u32 	%r605, %r652;
	@%p4 bra 	$L__BB136_4;
	mov.b32 	%r604, 0;
	mov.u32 	%r605, %r652;
$L__BB136_3:
	.pragma "nounroll";
	shl.b32 	%r237, %r605, 2;
	mov.u32 	%r238, _ZZ9cuda_gemmIiLi128ELi1ELi1ELi256ELi128ELi128ELi64ELi0ELi0EEviiiPT_S1_S1_iiiE3Csh;
	add.s32 	%r239, %r238, %r237;
	mov.b32 	%r240, 0;
	st.shared.u32 	[%r239], %r240;
	add.s32 	%r605, %r605, %r9;
	add.s32 	%r604, %r604, 1;
	setp.ne.s32 	%p5, %r604, %r15;
	@%p5 bra 	$L__BB136_3;
$L__BB136_4:
	setp.lt.u32 	%p6, %r14, 3;
	@%p6 bra 	$L__BB136_7;
	mov.u32 	%r242, _ZZ9cuda_gemmIiLi128ELi1ELi1ELi256ELi128ELi128ELi64ELi0ELi0EEviiiPT_S1_S1_iiiE3Csh;
$L__BB136_6:
	shl.b32 	%r241, %r605, 2;
	add.s32 	%r243, %r242, %r241;
	mov.b32 	%r244, 0;
	st.shared.u32 	[%r243], %r244;
	add.s32 	%r245, %r243, %r10;
	st.shared.u32 	[%r245], %r244;
	add.s32 	%r246, %r245, %r10;
	st.shared.u32 	[%r246], %r244;
	add.s32 	%r247, %r246, %r10;
	st.shared.u32 	[%r247], %r244;
	add.s32 	%r605, %r10, %r605;
	setp.lt.u32 	%p7, %r605, 128;
	@%p7 bra 	$L__BB136_6;
$L__BB136_7:
	ld.param.u64 	%rd33, [_Z9cuda_gemmIiLi128ELi1ELi1ELi256ELi128ELi128ELi64ELi0ELi0EEviiiPT_S1_S1_iii_param_4];
	and.b32  	%r249, %r652, 15;
	shl.b32 	%r250, %r652, 2;
	add.s32 	%r252, %r250, %r10;
	max.u32 	%r253, %r252, 64;
	setp.lt.u32 	%p9, %r252, 64;
	selp.u32 	%r254, 1, 0, %p9;
	or.b32  	%r255, %r252, %r254;
	sub.s32 	%r256, %r253, %r255;
	div.u32 	%r257, %r256, %r10;
	add.s32 	%r23, %r257, %r254;
	add.s32 	%r258, %r4, 1;
	and.b32  	%r24, %r258, 15;
	add.s32 	%r259, %r4, 2;
	and.b32  	%r25, %r259, 15;
	add.s32 	%r260, %r4, 3;
	and.b32  	%r26, %r260, 15;
	add.s32 	%r261, %r4, 4;
	and.b32  	%r27, %r261, 15;
	add.s32 	%r262, %r4, 5;
	and.b32  	%r28, %r262, 15;
	add.s32 	%r263, %r4, 6;
	and.b32  	%r29, %r263, 15;
	add.s32 	%r264, %r4, 7;
	and.b32  	%r30, %r264, 15;
	xor.b32  	%r31, %r11, 8;
	add.s32 	%r265, %r4, 9;
	and.b32  	%r32, %r265, 15;
	add.s32 	%r266, %r4, 10;
	and.b32  	%r33, %r266, 15;
	add.s32 	%r267, %r4, 11;
	and.b32  	%r34, %r267, 15;
	add.s32 	%r268, %r4, 12;
	and.b32  	%r35, %r268, 15;
	add.s32 	%r269, %r4, 13;
	and.b32  	%r36, %r269, 15;
	add.s32 	%r270, %r4, 14;
	and.b32  	%r37, %r270, 15;
	add.s32 	%r271, %r4, -1;
	and.b32  	%r38, %r271, 15;
	add.s32 	%r39, %r12, %r11;
	add.s32 	%r40, %r12, %r24;
	add.s32 	%r41, %r12, %r25;
	add.s32 	%r42, %r12, %r26;
	add.s32 	%r43, %r12, %r27;
	add.s32 	%r44, %r12, %r28;
	add.s32 	%r45, %r12, %r29;
	add.s32 	%r46, %r12, %r30;
	add.s32 	%r47, %r12, %r31;
	add.s32 	%r48, %r12, %r32;
	add.s32 	%r49, %r12, %r33;
	add.s32 	%r50, %r12, %r34;
	add.s32 	%r51, %r12, %r35;
	add.s32 	%r52, %r12, %r36;
	add.s32 	%r53, %r12, %r37;
	add.s32 	%r54, %r12, %r38;
	setp.lt.s32 	%p10, %r11, %r221;
	selp.b32 	%r272, 0, %r221, %p10;
	sub.s32 	%r55, %r11, %r272;
	add.s32 	%r273, %r11, 1;
	setp.lt.s32 	%p11, %r273, %r221;
	selp.b32 	%r274, 0, %r221, %p11;
	sub.s32 	%r56, %r273, %r274;
	add.s32 	%r275, %r11, 2;
	setp.lt.s32 	%p12, %r275, %r221;
	selp.b32 	%r276, 0, %r221, %p12;
	sub.s32 	%r57, %r275, %r276;
	add.s32 	%r277, %r11, 3;
	setp.lt.s32 	%p13, %r277, %r221;
	selp.b32 	%r278, 0, %r221, %p13;
	sub.s32 	%r58, %r277, %r278;
	add.s32 	%r279, %r11, 4;
	setp.lt.s32 	%p14, %r279, %r221;
	selp.b32 	%r280, 0, %r221, %p14;
	sub.s32 	%r59, %r279, %r280;
	add.s32 	%r281, %r11, 5;
	setp.lt.s32 	%p15, %r281, %r221;
	selp.b32 	%r282, 0, %r221, %p15;
	sub.s32 	%r60, %r281, %r282;
	add.s32 	%r283, %r11, 6;
	setp.lt.s32 	%p16, %r283, %r221;
	selp.b32 	%r284, 0, %r221, %p16;
	sub.s32 	%r61, %r283, %r284;
	add.s32 	%r285, %r11, 7;
	setp.lt.s32 	%p17, %r285, %r221;
	selp.b32 	%r286, 0, %r221, %p17;
	sub.s32 	%r62, %r285, %r286;
	add.s32 	%r287, %r11, 8;
	setp.lt.s32 	%p18, %r287, %r221;
	selp.b32 	%r288, 0, %r221, %p18;
	sub.s32 	%r63, %r287, %r288;
	add.s32 	%r289, %r11, 9;
	setp.lt.s32 	%p19, %r289, %r221;
	selp.b32 	%r290, 0, %r221, %p19;
	sub.s32 	%r64, %r289, %r290;
	add.s32 	%r291, %r11, 10;
	setp.lt.s32 	%p20, %r291, %r221;
	selp.b32 	%r292, 0, %r221, %p20;
	sub.s32 	%r65, %r291, %r292;
	add.s32 	%r293, %r11, 11;
	setp.lt.s32 	%p21, %r293, %r221;
	selp.b32 	%r294, 0, %r221, %p21;
	sub.s32 	%r66, %r293, %r294;
	add.s32 	%r295, %r11, 12;
	setp.lt.s32 	%p22, %r295, %r221;
	selp.b32 	%r296, 0, %r221, %p22;
	sub.s32 	%r67, %r295, %r296;
	add.s32 	%r297, %r11, 13;
	setp.lt.s32 	%p23, %r297, %r221;
	selp.b32 	%r298, 0, %r221, %p23;
	sub.s32 	%r68, %r297, %r298;
	add.s32 	%r299, %r11, 14;
	setp.lt.s32 	%p24, %r299, %r221;
	selp.b32 	%r300, 0, %r221, %p24;
	sub.s32 	%r69, %r299, %r300;
	add.s32 	%r301, %r11, 15;
	setp.lt.s32 	%p25, %r301, %r221;
	selp.b32 	%r302, 0, %r221, %p25;
	sub.s32 	%r70, %r301, %r302;
	cvt.u16.u32 	%rs1, %r3;
	div.s16 	%rs2, 128, %rs1;
	cvt.s32.s16 	%r71, %rs2;
	and.b32  	%r72, %r652, 31;
	cvta.to.global.u64 	%rd2, %rd33;
	shr.u32 	%r73, %r9, 4;
	mov.u32 	%r303, _ZZ9cuda_gemmIiLi128ELi1ELi1ELi256ELi128ELi128ELi64ELi0ELi0EEviiiPT_S1_S1_iiiE11kron_fac_sh;
	mad.lo.s32 	%r74, %r249, 132, %r303;
	mov.b32 	%r607, 0;
	mov.pred 	%p94, -1;
	shl.b32 	%r466, %r72, 2;
	shl.b32 	%r469, %r39, 2;
	shl.b32 	%r472, %r40, 2;
	shl.b32 	%r475, %r41, 2;
	shl.b32 	%r478, %r42, 2;
	shl.b32 	%r481, %r43, 2;
	shl.b32 	%r484, %r44, 2;
	shl.b32 	%r487, %r45, 2;
	shl.b32 	%r490, %r46, 2;
	shl.b32 	%r493, %r47, 2;
	shl.b32 	%r496, %r48, 2;
	shl.b32 	%r499, %r49, 2;
	shl.b32 	%r502, %r50, 2;
	shl.b32 	%r505, %r51, 2;
	shl.b32 	%r508, %r52, 2;
	shl.b32 	%r511, %r53, 2;
	shl.b32 	%r514, %r54, 2;
$L__BB136_8:
	mov.pred 	%p1, %p94;
	setp.gt.u32 	%p26, %r652, 15;
	@%p26 bra 	$L__BB136_16;
	ld.param.u32 	%r601, [_Z9cuda_gemmIiLi128ELi1ELi1ELi256ELi128ELi128ELi64ELi0ELi0EEviiiPT_S1_S1_iii_param_2];
	shl.b32 	%r76, %r9, 2;
	shl.b32 	%r608, %r652, 2;
	and.b32  	%r304, %r23, 3;
	setp.eq.s32 	%p27, %r304, 3;
	shl.b32 	%r305, %r8, 8;
	mov.u32 	%r306, %ctaid.z;
	shl.b32 	%r307, %r306, 6;
	add.s32 	%r308, %r305, %r307;
	mad.lo.s32 	%r309, %r6, %r601, %r308;
	add.s32 	%r78, %r309, %r607;
	@%p27 bra 	$L__BB136_13;
	shl.b32 	%r310, %r652, 2;
	add.s32 	%r608, %r310, %r76;
	and.b32  	%r311, %r23, 3;
	setp.eq.s32 	%p28, %r311, 0;
	and.b32  	%r312, %r310, 28;
	shr.u32 	%r313, %r652, 3;
	mad.lo.s32 	%r314, %r313, %r221, %r312;
	add.s32 	%r315, %r78, %r314;
	mul.wide.s32 	%rd7, %r315, 4;
	add.s64 	%rd8, %rd1, %rd7;
	ld.global.v4.u32 	{%r316, %r317, %r318, %r319}, [%rd8];
	shl.b32 	%r320, %r652, 4;
	mov.u32 	%r321, _ZZ9cuda_gemmIiLi128ELi1ELi1ELi256ELi128ELi128ELi64ELi0ELi0EEviiiPT_S1_S1_iiiE3Ash;
	add.s32 	%r322, %r321, %r320;
	st.shared.v4.u32 	[%r322], {%r316, %r317, %r318, %r319};
	@%p28 bra 	$L__BB136_13;
	shl.b32 	%r323, %r652, 2;
	add.s32 	%r324, %r323, %r76;
	add.s32 	%r608, %r324, %r76;
	and.b32  	%r325, %r23, 3;
	setp.eq.s32 	%p29, %r325, 1;
	and.b32  	%r326, %r324, 28;
	shr.u32 	%r327, %r324, 5;
	mad.lo.s32 	%r328, %r327, %r221, %r326;
	add.s32 	%r329, %r78, %r328;
	mul.wide.s32 	%rd9, %r329, 4;
	add.s64 	%rd10, %rd1, %rd9;
	ld.global.v4.u32 	{%r330, %r331, %r332, %r333}, [%rd10];
	shl.b32 	%r334, %r652, 4;
	mov.u32 	%r335, _ZZ9cuda_gemmIiLi128ELi1ELi1ELi256ELi128ELi128ELi64ELi0ELi0EEviiiPT_S1_S1_iiiE3Ash;
	add.s32 	%r336, %r335, %r334;
	shl.b32 	%r337, %r76, 2;
	add.s32 	%r338, %r336, %r337;
	st.shared.v4.u32 	[%r338], {%r330, %r331, %r332, %r333};
	@%p29 bra 	$L__BB136_13;
	shl.b32 	%r339, %r652, 2;
	add.s32 	%r340, %r339, %r76;
	add.s32 	%r341, %r340, %r76;
	add.s32 	%r608, %r341, %r76;
	and.b32  	%r342, %r341, 28;
	shr.u32 	%r343, %r341, 5;
	mad.lo.s32 	%r344, %r343, %r221, %r342;
	add.s32 	%r345, %r78, %r344;
	mul.wide.s32 	%rd11, %r345, 4;
	add.s64 	%rd12, %rd1, %rd11;
	ld.global.v4.u32 	{%r346, %r347, %r348, %r349}, [%rd12];
	shl.b32 	%r350, %r652, 4;
	mov.u32 	%r351, _ZZ9cuda_gemmIiLi128ELi1ELi1ELi256ELi128ELi128ELi64ELi0ELi0EEviiiPT_S1_S1_iiiE3Ash;
	add.s32 	%r352, %r351, %r350;
	shl.b32 	%r353, %r76, 2;
	add.s32 	%r354, %r352, %r353;
	add.s32 	%r355, %r354, %r353;
	st.shared.v4.u32 	[%r355], {%r346, %r347, %r348, %r349};
$L__BB136_13:
	setp.lt.u32 	%p30, %r23, 3;
	@%p30 bra 	$L__BB136_16;
	mad.lo.s32 	%r612, %r9, 12, %r608;
	shl.b32 	%r356, %r9, 3;
	add.s32 	%r611, %r356, %r608;
	add.s32 	%r610, %r76, %r608;
	shl.b32 	%r357, %r608, 2;
	mov.u32 	%r358, _ZZ9cuda_gemmIiLi128ELi1ELi1ELi256ELi128ELi128ELi64ELi0ELi0EEviiiPT_S1_S1_iiiE3Ash;
	add.s32 	%r609, %r358, %r357;
$L__BB136_15:
	shr.u32 	%r359, %r608, 5;
	and.b32  	%r360, %r608, 28;
	add.s32 	%r361, %r78, %r360;
	mad.lo.s32 	%r362, %r359, %r221, %r361;
	mul.wide.s32 	%rd13, %r362, 4;
	add.s64 	%rd14, %rd1, %rd13;
	ld.global.v4.u32 	{%r363, %r364, %r365, %r366}, [%rd14];
	st.shared.v4.u32 	[%r609], {%r363, %r364, %r365, %r366};
	add.s32 	%r367, %r608, %r76;
	shr.u32 	%r368, %r610, 5;
	and.b32  	%r369, %r610, 28;
	add.s32 	%r370, %r78, %r369;
	mad.lo.s32 	%r371, %r368, %r221, %r370;
	mul.wide.s32 	%rd15, %r371, 4;
	add.s64 	%rd16, %rd1, %rd15;
	ld.global.v4.u32 	{%r372, %r373, %r374, %r375}, [%rd16];
	shl.b32 	%r376, %r9, 4;
	add.s32 	%r377, %r609, %r376;
	st.shared.v4.u32 	[%r377], {%r372, %r373, %r374, %r375};
	add.s32 	%r378, %r367, %r76;
	shr.u32 	%r379, %r611, 5;
	and.b32  	%r380, %r611, 28;
	add.s32 	%r381, %r78, %r380;
	mad.lo.s32 	%r382, %r379, %r221, %r381;
	mul.wide.s32 	%rd17, %r382, 4;
	add.s64 	%rd18, %rd1, %rd17;
	ld.global.v4.u32 	{%r383, %r384, %r385, %r386}, [%rd18];
	shl.b32 	%r387, %r9, 5;
	add.s32 	%r388, %r609, %r387;
	st.shared.v4.u32 	[%r388], {%r383, %r384, %r385, %r386};
	add.s32 	%r389, %r378, %r76;
	shr.u32 	%r390, %r612, 5;
	and.b32  	%r391, %r612, 28;
	add.s32 	%r392, %r78, %r391;
	mad.lo.s32 	%r393, %r390, %r221, %r392;
	mul.wide.s32 	%rd19, %r393, 4;
	add.s64 	%rd20, %rd1, %rd19;
	ld.global.v4.u32 	{%r394, %r395, %r396, %r397}, [%rd20];
	mad.lo.s32 	%r398, %r9, 48, %r609;
	st.shared.v4.u32 	[%r398], {%r394, %r395, %r396, %r397};
	add.s32 	%r608, %r389, %r76;
	add.s32 	%r612, %r612, %r376;
	add.s32 	%r611, %r611, %r376;
	add.s32 	%r610, %r610, %r376;
	shl.b32 	%r399, %r9, 6;
	add.s32 	%r609, %r609, %r399;
	setp.lt.u32 	%p31, %r608, 64;
	@%p31 bra 	$L__BB136_15;
$L__BB136_16:
	mov.u32 	%r401, %ctaid.z;
	shl.b32 	%r402, %r401, 6;
	add.s32 	%r87, %r607, %r402;
	mov.b32 	%r614, 0;
$L__BB136_17:
	mov.u32 	%r98, %r614;
	shr.u32 	%r615, %r652, 4;
	mov.u32 	%r403, %ctaid.x;
	shl.b32 	%r404, %r403, 6;
	and.b32  	%r405, %r404, 64;
	and.b32  	%r406, %r652, 15;
	or.b32  	%r407, %r405, %r406;
	add.s32 	%r100, %r407, %r98;
$L__BB136_18:
	add.s32 	%r408, %r87, %r615;
	mad.lo.s32 	%r409, %r408, %r220, %r100;
	mul.wide.s32 	%rd21, %r409, 4;
	add.s64 	%rd22, %rd2, %rd21;
	ld.global.u32 	%r410, [%rd22];
	shl.b32 	%r411, %r615, 2;
	add.s32 	%r412, %r74, %r411;
	st.shared.u32 	[%r412], %r410;
	add.s32 	%r615, %r615, %r73;
	setp.lt.u32 	%p32, %r615, 32;
	@%p32 bra 	$L__BB136_18;
	setp.lt.s32 	%p33, %r2, 1;
	bar.sync 	0;
	@%p33 bra 	$L__BB136_92;
	mov.b32 	%r616, 0;
$L__BB136_21:
	setp.ge.s32 	%p34, %r5, %r13;
	add.s32 	%r104, %r616, %r4;
	shl.b32 	%r414, %r104, 5;
	or.b32  	%r415, %r414, %r12;
	add.s32 	%r416, %r415, %r11;
	shl.b32 	%r417, %r416, 2;
	mov.u32 	%r418, _ZZ9cuda_gemmIiLi128ELi1ELi1ELi256ELi128ELi128ELi64ELi0ELi0EEviiiPT_S1_S1_iiiE3Ash;
	add.s32 	%r419, %r418, %r417;
	ld.shared.u32 	%r105, [%r419];
	add.s32 	%r420, %r415, %r24;
	shl.b32 	%r421, %r420, 2;
	add.s32 	%r422, %r418, %r421;
	ld.shared.u32 	%r106, [%r422];
	add.s32 	%r423, %r415, %r25;
	shl.b32 	%r424, %r423, 2;
	add.s32 	%r425, %r418, %r424;
	ld.shared.u32 	%r107, [%r425];
	add.s32 	%r426, %r415, %r26;
	shl.b32 	%r427, %r426, 2;
	add.s32 	%r428, %r418, %r427;
	ld.shared.u32 	%r108, [%r428];
	add.s32 	%r429, %r415, %r27;
	shl.b32 	%r430, %r429, 2;
	add.s32 	%r431, %r418, %r430;
	ld.shared.u32 	%r109, [%r431];
	add.s32 	%r432, %r415, %r28;
	shl.b32 	%r433, %r432, 2;
	add.s32 	%r434, %r418, %r433;
	ld.shared.u32 	%r110, [%r434];
	add.s32 	%r435, %r415, %r29;
	shl.b32 	%r436, %r435, 2;
	add.s32 	%r437, %r418, %r436;
	ld.shared.u32 	%r111, [%r437];
	add.s32 	%r438, %r415, %r30;
	shl.b32 	%r439, %r438, 2;
	add.s32 	%r440, %r418, %r439;
	ld.shared.u32 	%r112, [%r440];
	add.s32 	%r441, %r415, %r31;
	shl.b32 	%r442, %r441, 2;
	add.s32 	%r443, %r418, %r442;
	ld.shared.u32 	%r113, [%r443];
	add.s32 	%r444, %r415, %r32;
	shl.b32 	%r445, %r444, 2;
	add.s32 	%r446, %r418, %r445;
	ld.shared.u32 	%r114, [%r446];
	add.s32 	%r447, %r415, %r33;
	shl.b32 	%r448, %r447, 2;
	add.s32 	%r449, %r418, %r448;
	ld.shared.u32 	%r115, [%r449];
	add.s32 	%r450, %r415, %r34;
	shl.b32 	%r451, %r450, 2;
	add.s32 	%r452, %r418, %r451;
	ld.shared.u32 	%r116, [%r452];
	add.s32 	%r453, %r415, %r35;
	shl.b32 	%r454, %r453, 2;
	add.s32 	%r455, %r418, %r454;
	ld.shared.u32 	%r117, [%r455];
	add.s32 	%r456, %r415, %r36;
	shl.b32 	%r457, %r456, 2;
	add.s32 	%r458, %r418, %r457;
	ld.shared.u32 	%r118, [%r458];
	add.s32 	%r459, %r415, %r37;
	shl.b32 	%r460, %r459, 2;
	add.s32 	%r461, %r418, %r460;
	ld.shared.u32 	%r119, [%r461];
	add.s32 	%r462, %r415, %r38;
	shl.b32 	%r463, %r462, 2;
	add.s32 	%r464, %r418, %r463;
	ld.shared.u32 	%r120, [%r464];
	@%p34 bra 	$L__BB136_91;
	mov.u32 	%r617, %r5;
$L__BB136_23:
	setp.gt.u32 	%p35, %r221, 64;
	mov.u32 	%r465, _ZZ9cuda_gemmIiLi128ELi1ELi1ELi256ELi128ELi128ELi64ELi0ELi0EEviiiPT_S1_S1_iiiE11kron_fac_sh;
	mad.lo.s32 	%r122, %r617, 132, %r465;
	add.s32 	%r467, %r122, %r466;
	ld.shared.u32 	%r123, [%r467];
	@%p35 bra 	$L__BB136_56;
	setp.eq.s32 	%p52, %r221, 0;
	mov.b32 	%r619, 0;
	@%p52 bra 	$L__BB136_26;
	shfl.sync.idx.b32	%r518|%p53, %r123, %r55, 31, -1;
	mul.lo.s32 	%r619, %r518, %r105;
$L__BB136_26:
	setp.lt.s32 	%p54, %r221, 2;
	@%p54 bra 	$L__BB136_28;
	shfl.sync.idx.b32	%r519|%p55, %r123, %r56, 31, -1;
	mad.lo.s32 	%r619, %r519, %r106, %r619;
$L__BB136_28:
	setp.lt.s32 	%p56, %r221, 3;
	@%p56 bra 	$L__BB136_30;
	shfl.sync.idx.b32	%r520|%p57, %r123, %r57, 31, -1;
	mad.lo.s32 	%r619, %r520, %r107, %r619;
$L__BB136_30:
	setp.lt.s32 	%p58, %r221, 4;
	@%p58 bra 	$L__BB136_32;
	shfl.sync.idx.b32	%r521|%p59, %r123, %r58, 31, -1;
	mad.lo.s32 	%r619, %r521, %r108, %r619;
$L__BB136_32:
	setp.lt.s32 	%p60, %r221, 5;
	@%p60 bra 	$L__BB136_34;
	shfl.sync.idx.b32	%r522|%p61, %r123, %r59, 31, -1;
	mad.lo.s32 	%r619, %r522, %r109, %r619;
$L__BB136_34:
	setp.lt.s32 	%p62, %r221, 6;
	@%p62 bra 	$L__BB136_36;
	shfl.sync.idx.b32	%r523|%p63, %r123, %r60, 31, -1;
	mad.lo.s32 	%r619, %r523, %r110, %r619;
$L__BB136_36:
	setp.lt.s32 	%p64, %r221, 7;
	@%p64 bra 	$L__BB136_38;
	shfl.sync.idx.b32	%r524|%p65, %r123, %r61, 31, -1;
	mad.lo.s32 	%r619, %r524, %r111, %r619;
$L__BB136_38:
	setp.lt.s32 	%p66, %r221, 8;
	@%p66 bra 	$L__BB136_40;
	shfl.sync.idx.b32	%r525|%p67, %r123, %r62, 31, -1;
	mad.lo.s32 	%r619, %r525, %r112, %r619;
$L__BB136_40:
	setp.lt.s32 	%p68, %r221, 9;
	@%p68 bra 	$L__BB136_42;
	shfl.sync.idx.b32	%r526|%p69, %r123, %r63, 31, -1;
	mad.lo.s32 	%r619, %r526, %r113, %r619;
$L__BB136_42:
	setp.lt.s32 	%p70, %r221, 10;
	@%p70 bra 	$L__BB136_44;
	shfl.sync.idx.b32	%r527|%p71, %r123, %r64, 31, -1;
	mad.lo.s32 	%r619, %r527, %r114, %r619;
$L__BB136_44:
	setp.lt.s32 	%p72, %r221, 11;
	@%p72 bra 	$L__BB136_46;
	shfl.sync.idx.b32	%r528|%p73, %r123, %r65, 31, -1;
	mad.lo.s32 	%r619, %r528, %r115, %r619;
$L__BB136_46:
	setp.lt.s32 	%p74, %r221, 12;
	@%p74 bra 	$L__BB136_48;
	shfl.sync.idx.b32	%r529|%p75, %r123, %r66, 31, -1;
	mad.lo.s32 	%r619, %r529, %r116, %r619;
$L__BB136_48:
	setp.lt.s32 	%p76, %r221, 13;
	@%p76 bra 	$L__BB136_50;
	shfl.sync.idx.b32	%r530|%p77, %r123, %r67, 31, -1;
	mad.lo.s32 	%r619, %r530, %r117, %r619;
$L__BB136_50:
	setp.lt.s32 	%p78, %r221, 14;
	@%p78 bra 	$L__BB136_52;
	shfl.sync.idx.b32	%r531|%p79, %r123, %r68, 31, -1;
	mad.lo.s32 	%r619, %r531, %r118, %r619;
$L__BB136_52:
	setp.lt.s32 	%p80, %r221, 15;
	@%p80 bra 	$L__BB136_54;
	shfl.sync.idx.b32	%r532|%p81, %r123, %r69, 31, -1;
	mad.lo.s32 	%r619, %r532, %r119, %r619;
$L__BB136_54:
	setp.lt.s32 	%p82, %r221, 16;
	@%p82 bra 	$L__BB136_88;
	shfl.sync.idx.b32	%r533|%p83, %r123, %r70, 31, -1;
	mad.lo.s32 	%r619, %r533, %r120, %r619;
	bra.uni 	$L__BB136_88;
$L__BB136_56:
	setp.lt.s32 	%p36, %r221, 1;
	mov.b32 	%r619, 0;
	@%p36 bra 	$L__BB136_58;
	add.s32 	%r470, %r122, %r469;
	ld.shared.u32 	%r471, [%r470];
	mul.lo.s32 	%r619, %r471, %r105;
$L__BB136_58:
	setp.lt.s32 	%p37, %r221, 2;
	@%p37 bra 	$L__BB136_60;
	add.s32 	%r473, %r122, %r472;
	ld.shared.u32 	%r474, [%r473];
	mad.lo.s32 	%r619, %r474, %r106, %r619;
$L__BB136_60:
	setp.lt.s32 	%p38, %r221, 3;
	@%p38 bra 	$L__BB136_62;
	add.s32 	%r476, %r122, %r475;
	ld.shared.u32 	%r477, [%r476];
	mad.lo.s32 	%r619, %r477, %r107, %r619;
$L__BB136_62:
	setp.lt.s32 	%p39, %r221, 4;
	@%p39 bra 	$L__BB136_64;
	add.s32 	%r479, %r122, %r478;
	ld.shared.u32 	%r480, [%r479];
	mad.lo.s32 	%r619, %r480, %r108, %r619;
$L__BB136_64:
	setp.lt.s32 	%p40, %r221, 5;
	@%p40 bra 	$L__BB136_66;
	add.s32 	%r482, %r122, %r481;
	ld.shared.u32 	%r483, [%r482];
	mad.lo.s32 	%r619, %r483, %r109, %r619;
$L__BB136_66:
	setp.lt.s32 	%p41, %r221, 6;
	@%p41 bra 	$L__BB136_68;
	add.s32 	%r485, %r122, %r484;
	ld.shared.u32 	%r486, [%r485];
	mad.lo.s32 	%r619, %r486, %r110, %r619;
$L__BB136_68:
	setp.lt.s32 	%p42, %r221, 7;
	@%p42 bra 	$L__BB136_70;
	add.s32 	%r488, %r122, %r487;
	ld.shared.u32 	%r489, [%r488];
	mad.lo.s32 	%r619, %r489, %r111, %r619;
$L__BB136_70:
	setp.lt.s32 	%p43, %r221, 8;
	@%p43 bra 	$L__BB136_72;
	add.s32 	%r491, %r122, %r490;
	ld.shared.u32 	%r492, [%r491];
	mad.lo.s32 	%r619, %r492, %r112, %r619;
$L__BB136_72:
	setp.lt.s32 	%p44, %r221, 9;
	@%p44 bra 	$L__BB136_74;
	add.s32 	%r494, %r122, %r493;
	ld.shared.u32 	%r495, [%r494];
	mad.lo.s32 	%r619, %r495, %r113, %r619;
$L__BB136_74:
	setp.lt.s32 	%p45, %r221, 10;
	@%p45 bra 	$L__BB136_76;
	add.s32 	%r497, %r122, %r496;
	ld.shared.u32 	%r498, [%r497];
	mad.lo.s32 	%r619, %r498, %r114, %r619;
$L__BB136_76:
	setp.lt.s32 	%p46, %r221, 11;
	@%p46 bra 	$L__BB136_78;
	add.s32 	%r500, %r122, %r499;
	ld.shared.u32 	%r501, [%r500];
	mad.lo.s32 	%r619, %r501, %r115, %r619;
$L__BB136_78:
	setp.lt.s32 	%p47, %r221, 12;
	@%p47 bra 	$L__BB136_80;
	add.s32 	%r503, %r122, %r502;
	ld.shared.u32 	%r504, [%r503];
	mad.lo.s32 	%r619, %r504, %r116, %r619;
$L__BB136_80:
	setp.lt.s32 	%p48, %r221, 13;
	@%p48 bra 	$L__BB136_82;
	add.s32 	%r506, %r122, %r505;
	ld.shared.u32 	%r507, [%r506];
	mad.lo.s32 	%r619, %r507, %r117, %r619;
$L__BB136_82:
	setp.lt.s32 	%p49, %r221, 14;
	@%p49 bra 	$L__BB136_84;
	add.s32 	%r509, %r122, %r508;
	ld.shared.u32 	%r510, [%r509];
	mad.lo.s32 	%r619, %r510, %r118, %r619;
$L__BB136_84:
	setp.lt.s32 	%p50, %r221, 15;
	@%p50 bra 	$L__BB136_86;
	add.s32 	%r512, %r122, %r511;
	ld.shared.u32 	%r513, [%r512];
	mad.lo.s32 	%r619, %r513, %r119, %r619;
$L__BB136_86:
	setp.lt.s32 	%p51, %r221, 16;
	@%p51 bra 	$L__BB136_88;
	add.s32 	%r515, %r122, %r514;
	ld.shared.u32 	%r516, [%r515];
	mad.lo.s32 	%r619, %r516, %r120, %r619;
$L__BB136_88:
	setp.ne.s32 	%p84, %r7, 0;
	add.s32 	%r534, %r617, %r98;
	mad.lo.s32 	%r187, %r534, %r2, %r104;
	shfl.sync.down.b32	%r535|%p85, %r619, 1, 7711, -1;
	add.s32 	%r188, %r535, %r619;
	@%p84 bra 	$L__BB136_90;
	shl.b32 	%r536, %r187, 2;
	mov.u32 	%r537, _ZZ9cuda_gemmIiLi128ELi1ELi1ELi256ELi128ELi128ELi64ELi0ELi0EEviiiPT_S1_S1_iiiE3Csh;
	add.s32 	%r538, %r537, %r536;
	ld.shared.u32 	%r539, [%r538];
	add.s32 	%r540, %r539, %r188;
	st.shared.u32 	[%r538], %r540;
$L__BB136_90:
	add.s32 	%r617, %r617, %r71;
	setp.lt.s32 	%p86, %r617, %r13;
	@%p86 bra 	$L__BB136_23;
$L__BB136_91:
	add.s32 	%r616, %r616, %r3;
	setp.lt.s32 	%p87, %r616, %r2;
	@%p87 bra 	$L__BB136_21;
$L__BB136_92:
	add.s32 	%r614, %r98, 16;
	setp.lt.u32 	%p88, %r98, 48;
	@%p88 bra 	$L__BB136_17;
	mov.b32 	%r607, 32;
	mov.pred 	%p94, 0;
	@%p1 bra 	$L__BB136_8;
	ld.param.u64 	%rd34, [_Z9cuda_gemmIiLi128ELi1ELi1ELi256ELi128ELi128ELi64ELi0ELi0EEviiiPT_S1_S1_iii_param_5];
	ld.param.u32 	%r602, [_Z9cuda_gemmIiLi128ELi1ELi1ELi256ELi128ELi128ELi64ELi0ELi0EEviiiPT_S1_S1_iii_param_2];
	ld.param.u32 	%r600, [_Z9cuda_gemmIiLi128ELi1ELi1ELi256ELi128ELi128ELi64ELi0ELi0EEviiiPT_S1_S1_iii_param_1];
	shl.b32 	%r192, %r9, 2;
	cvta.to.global.u64 	%rd3, %rd34;
	and.b32  	%r542, %r14, 3;
	setp.eq.s32 	%p90, %r542, 3;
	bar.sync 	0;
	div.s32 	%r193, %r602, %r221;
	shr.u32 	%r543, %r602, 31;
	add.s32 	%r544, %r602, %r543;
	shr.s32 	%r545, %r544, 1;
	mov.u32 	%r546, %ctaid.x;
	and.b32  	%r547, %r546, 1;
	mul.lo.s32 	%r548, %r545, %r547;
	mad.lo.s32 	%r549, %r2, %r8, %r548;
	mad.lo.s32 	%r194, %r6, %r600, %r549;
	@%p90 bra 	$L__BB136_97;
	shl.b32 	%r550, %r652, 2;
	mov.u32 	%r551, _ZZ9cuda_gemmIiLi128ELi1ELi1ELi256ELi128ELi128ELi64ELi0ELi0EEviiiPT_S1_S1_iiiE3Csh;
	add.s32 	%r650, %r551, %r550;
	add.s32 	%r552, %r14, 1;
	and.b32  	%r553, %r552, 3;
	neg.s32 	%r649, %r553;
$L__BB136_96:
	.pragma "nounroll";
	div.s32 	%r554, %r652, %r2;
	mul.lo.s32 	%r555, %r554, %r2;
	sub.s32 	%r556, %r652, %r555;
	mad.lo.s32 	%r557, %r193, %r554, %r194;
	add.s32 	%r558, %r557, %r556;
	mul.wide.s32 	%rd23, %r558, 4;
	add.s64 	%rd24, %rd3, %rd23;
	ld.shared.u32 	%r559, [%r650];
	atom.global.add.u32 	%r560, [%rd24], %r559;
	add.s32 	%r652, %r652, %r9;
	add.s32 	%r650, %r650, %r192;
	add.s32 	%r649, %r649, 1;
	setp.ne.s32 	%p91, %r649, 0;
	@%p91 bra 	$L__BB136_96;
$L__BB136_97:
	setp.lt.u32 	%p92, %r14, 3;
	@%p92 bra 	$L__BB136_100;
	shl.b32 	%r561, %r9, 1;
	add.s32 	%r656, %r652, %r561;
	mad.lo.s32 	%r655, %r9, 3, %r652;
	add.s32 	%r654, %r9, %r652;
	shl.b32 	%r562, %r652, 2;
	mov.u32 	%r563, _ZZ9cuda_gemmIiLi128ELi1ELi1ELi256ELi128ELi128ELi64ELi0ELi0EEviiiPT_S1_S1_iiiE3Csh;
	add.s32 	%r653, %r563, %r562;
$L__BB136_99:
	div.s32 	%r564, %r652, %r2;
	mul.lo.s32 	%r565, %r564, %r2;
	sub.s32 	%r566, %r652, %r565;
	mad.lo.s32 	%r567, %r193, %r564, %r194;
	add.s32 	%r568, %r567, %r566;
	mul.wide.s32 	%rd25, %r568, 4;
	add.s64 	%rd26, %rd3, %rd25;
	ld.shared.u32 	%r569, [%r653];
	atom.global.add.u32 	%r570, [%rd26], %r569;
	add.s32 	%r571, %r652, %r9;
	div.s32 	%r572, %r654, %r2;
	mul.lo.s32 	%r573, %r572, %r2;
	sub.s32 	%r574, %r654, %r573;
	mad.lo.s32 	%r575, %r193, %r572, %r194;
	add.s32 	%r576, %r575, %r574;
	mul.wide.s32 	%rd27, %r576, 4;
	add.s64 	%rd28, %rd3, %rd27;
	add.s32 	%r577, %r653, %r192;
	ld.shared.u32 	%r578, [%r577];
	atom.global.add.u32 	%r579, [%rd28], %r578;
	add.s32 	%r580, %r571, %r9;
	div.s32 	%r581, %r656, %r2;
	mul.lo.s32 	%r582, %r581, %r2;
	sub.s32 	%r583, %r656, %r582;
	mad.lo.s32 	%r584, %r193, %r581, %r194;
	add.s32 	%r585, %r584, %r583;
	mul.wide.s32 	%rd29, %r585, 4;
	add.s64 	%rd30, %rd3, %rd29;
	shl.b32 	%r586, %r9, 3;
	add.s32 	%r587, %r653, %r586;
	ld.shared.u32 	%r588, [%r587];
	atom.global.add.u32 	%r589, [%rd30], %r588;
	add.s32 	%r590, %r580, %r9;
	div.s32 	%r591, %r655, %r2;
	mul.lo.s32 	%r592, %r591, %r2;
	sub.s32 	%r593, %r655, %r592;
	mad.lo.s32 	%r594, %r193, %r591, %r194;
	add.s32 	%r595, %r594, %r593;
	mul.wide.s32 	%rd31, %r595, 4;
	add.s64 	%rd32, %rd3, %rd31;
	mad.lo.s32 	%r596, %r9, 12, %r653;
	ld.shared.u32 	%r597, [%r596];
	atom.global.add.u32 	%r598, [%rd32], %r597;
	add.s32 	%r652, %r590, %r9;
	add.s32 	%r656, %r656, %r192;
	add.s32 	%r655, %r655, %r192;
	add.s32 	%r654, %r654, %r192;
	shl.b32 	%r599, %r9, 4;
	add.s32 	%r653, %r653, %r599;
	setp.lt.u32 	%p93, %r652, 128;
	@%p93 bra 	$L__BB136_99;
$L__BB136_100:
	ret;

}
	// .globl	_Z9cuda_gemmIiLi128ELi1ELi1ELi256ELi128ELi128ELi64ELi0ELi1EEviiiPT_S1_S1_iii
.visible .entry _Z9cuda_gemmIiLi128ELi1ELi1ELi256ELi128ELi128ELi64ELi0ELi1EEviiiPT_S1_S1_iii(
	.param .u32 _Z9cuda_gemmIiLi128ELi1ELi1ELi256ELi128ELi128ELi64ELi0ELi1EEviiiPT_S1_S1_iii_param_0,
	.param .u32 _Z9cuda_gemmIiLi128ELi1ELi1ELi256ELi128ELi128ELi64ELi0ELi1EEviiiPT_S1_S1_iii_param_1,
	.param .u32 _Z9cuda_gemmIiLi128ELi1ELi1ELi256ELi128ELi128ELi64ELi0ELi1EEviiiPT_S1_S1_iii_param_2,
	.param .u64 .ptr .align 1 _Z9cuda_gemmIiLi128ELi1ELi1ELi256ELi128ELi128ELi64ELi0ELi1EEviiiPT_S1_S1_iii_param_3,
	.param .u64 .ptr .align 1 _Z9cuda_gemmIiLi128ELi1ELi1ELi256ELi128ELi128ELi64ELi0ELi1EEviiiPT_S1_S1_iii_param_4,
	.param .u64 .ptr .align 1 _Z9cuda_gemmIiLi128ELi1ELi1ELi256ELi128ELi128ELi64ELi0ELi1EEviiiPT_S1_S1_iii_param_5,
	.param .u32 _Z9cuda_gemmIiLi128ELi1ELi1ELi256ELi128ELi128ELi64ELi0ELi1EEviiiPT_S1_S1_iii_param_6,
	.param .u32 _Z9cuda_gemmIiLi128ELi1ELi1ELi256ELi128ELi128ELi64ELi0ELi1EEviiiPT_S1_S1_iii_param_7,
	.param .u32 _Z9cuda_gemmIiLi128ELi1ELi1ELi256ELi128ELi128ELi64ELi0ELi1EEviiiPT_S1_S1_iii_param_8
)
.maxntid 128
{
	.reg .pred 	%p<27>;
	.reg .b32 	%r<364>;
	.reg .b64 	%rd<33>;
	// demoted variable
	.shared .align 128 .b8 _ZZ9cuda_gemmIiLi128ELi1ELi1ELi256ELi128ELi128ELi64ELi0ELi1EEviiiPT_S1_S1_iiiE11kron_fac_sh[2112];
	// demoted variable
	.shared .align 128 .b8 _ZZ9cuda_gemmIiLi128ELi1ELi1ELi256ELi128ELi128ELi64ELi0ELi1EEviiiPT_S1_S1_iiiE3Ash[256];
	// demoted variable
	.shared .align 128 .b8 _ZZ9cuda_gemmIiLi128ELi1ELi1ELi256ELi128ELi128ELi64ELi0ELi1EEviiiPT_S1_S1_iiiE3Csh[512];
	ld.param.u32 	%r107, [_Z9cuda_gemmIiLi128ELi1ELi1ELi256ELi128ELi128ELi64ELi0ELi1EEviiiPT_S1_S1_iii_param_1];
	ld.param.u32 	%r108, [_Z9cuda_gemmIiLi128ELi1ELi1ELi256ELi128ELi128ELi64ELi0ELi1EEviiiPT_S1_S1_iii_param_2];
	ld.param.u64 	%rd5, [_Z9cuda_gemmIiLi128ELi1ELi1ELi256ELi128ELi128ELi64ELi0ELi1EEviiiPT_S1_S1_iii_param_3];
	ld.param.u64 	%rd4, [_Z9cuda_gemmIiLi128ELi1ELi1ELi256ELi128ELi128ELi64ELi0ELi1EEviiiPT_S1_S1_iii_param_4];
	ld.param.u64 	%rd6, [_Z9cuda_gemmIiLi128ELi1ELi1ELi256ELi128ELi128ELi64ELi0ELi1EEviiiPT_S1_S1_iii_param_5];
	cvta.to.global.u64 	%rd1, %rd5;
	cvta.to.global.u64 	%rd2, %rd6;
	mov.u32 	%r358, %tid.x;
	shr.u32 	%r109, %r358, 1;
	and.b32  	%r2, %r109, 1;
	shr.u32 	%r3, %r358, 2;
	mov.u32 	%r4, %ctaid.y;
	mov.u32 	%r110, %nctaid.y;
	setp.ge.u32 	%p2, %r4, %r110;
	@%p2 bra 	$L__BB137_30;
	and.b32  	%r5, %r358, 1;
	mov.u32 	%r6, %ctaid.x;
	and.b32  	%r7, %r6, 1;
	mov.u32 	%r111, %ctaid.z;
	mov.u32 	%r8, %ntid.x;
	shl.b32 	%r9, %r358, 2;
	shl.b32 	%r112, %r6, 7;
	and.b32  	%r10, %r112, 2147483392;
	shl.b32 	%r11, %r111, 6;
	shl.b32 	%r12, %r8, 2;
	shr.s32 	%r113, %r108, 31;
	shr.u32 	%r114, %r113, 25;
	add.s32 	%r115, %r108, %r114;
	shr.s32 	%r13, %r115, 7;
	add.s32 	%r116, %r358, %r8;
	max.u32 	%r117, %r116, 128;
	setp.lt.u32 	%p3, %r116, 128;
	selp.u32 	%r118, 1, 0, %p3;
	add.s32 	%r119, %r116, %r118;
	sub.s32 	%r120, %r117, %r119;
	div.u32 	%r121, %r120, %r8;
	add.s32 	%r14, %r121, %r118;
	add.s32 	%r122, %r14, 1;
	and.b32  	%r15, %r122, 3;
	and.b32  	%r16, %r14, 3;
	setp.eq.s32 	%p4, %r16, 3;
	mov.u32 	%r341, %r358;
	@%p4 bra 	$L__BB137_4;
	mov.b32 	%r340, 0;
	mov.u32 	%r341, %r358;
$L__BB137_3:
	.pragma "nounroll";
	shl.b32 	%r124, %r341, 2;
	mov.u32 	%r125, _ZZ9cuda_gemmIiLi128ELi1ELi1ELi256ELi128ELi128ELi64ELi0ELi1EEviiiPT_S1_S1_iiiE3Csh;
	add.s32 	%r126, %r125, %r124;
	mov.b32 	%r127, 0;
	st.shared.u32 	[%r126], %r127;
	add.s32 	%r341, %r341, %r8;
	add.s32 	%r340, %r340, 1;
	setp.ne.s32 	%p5, %r340, %r15;
	@%p5 bra 	$L__BB137_3;
$L__BB137_4:
	setp.lt.u32 	%p6, %r14, 3;
	@%p6 bra 	$L__BB137_7;
	mov.u32 	%r129, _ZZ9cuda_gemmIiLi128ELi1ELi1ELi256ELi128ELi128ELi64ELi0ELi1EEviiiPT_S1_S1_iiiE3Csh;
$L__BB137_6:
	shl.b32 	%r128, %r341, 2;
	add.s32 	%r130, %r129, %r128;
	mov.b32 	%r131, 0;
	st.shared.u32 	[%r130], %r131;
	add.s32 	%r132, %r130, %r12;
	st.shared.u32 	[%r132], %r131;
	add.s32 	%r133, %r132, %r12;
	st.shared.u32 	[%r133], %r131;
	add.s32 	%r134, %r133, %r12;
	st.shared.u32 	[%r134], %r131;
	add.s32 	%r341, %r12, %r341;
	setp.lt.u32 	%p7, %r341, 128;
	@%p7 bra 	$L__BB137_6;
$L__BB137_7:
	and.b32  	%r136, %r358, 15;
	shl.b32 	%r137, %r5, 4;
	shl.b32 	%r138, %r2, 5;
	or.b32  	%r139, %r138, %r137;
	mov.u32 	%r140, _ZZ9cuda_gemmIiLi128ELi1ELi1ELi256ELi128ELi128ELi64ELi0ELi1EEviiiPT_S1_S1_iiiE11kron_fac_sh;
	mad.lo.s32 	%r141, %r3, 132, %r140;
	add.s32 	%r142, %r10, %r11;
	mad.lo.s32 	%r24, %r4, %r108, %r142;
	add.s32 	%r25, %r9, %r12;
	max.u32 	%r143, %r25, 64;
	setp.lt.u32 	%p9, %r25, 64;
	selp.u32 	%r144, 1, 0, %p9;
	add.s32 	%r145, %r25, %r144;
	sub.s32 	%r146, %r143, %r145;
	div.u32 	%r147, %r146, %r12;
	add.s32 	%r26, %r147, %r144;
	and.b32  	%r27, %r26, 3;
	shl.b32 	%r148, %r358, 4;
	and.b32  	%r149, %r148, 128;
	and.b32  	%r150, %r9, 28;
	or.b32  	%r28, %r150, %r149;
	shl.b32 	%r151, %r9, 2;
	mov.u32 	%r152, _ZZ9cuda_gemmIiLi128ELi1ELi1ELi256ELi128ELi128ELi64ELi0ELi1EEviiiPT_S1_S1_iiiE3Ash;
	add.s32 	%r29, %r152, %r151;
	shl.b32 	%r153, %r25, 2;
	and.b32  	%r154, %r153, 128;
	and.b32  	%r155, %r25, 28;
	or.b32  	%r30, %r155, %r154;
	shl.b32 	%r156, %r12, 2;
	add.s32 	%r31, %r29, %r156;
	add.s32 	%r32, %r25, %r12;
	shl.b32 	%r157, %r32, 2;
	and.b32  	%r158, %r157, 128;
	and.b32  	%r159, %r32, 28;
	or.b32  	%r33, %r159, %r158;
	or.b32  	%r160, %r139, %r2;
	or.b32  	%r161, %r2, 8;
	or.b32  	%r162, %r139, %r161;
	add.s32 	%r163, %r2, -1;
	and.b32  	%r164, %r163, 15;
	or.b32  	%r165, %r139, %r164;
	shl.b32 	%r166, %r165, 2;
	add.s32 	%r34, %r152, %r166;
	shl.b32 	%r167, %r160, 2;
	add.s32 	%r35, %r152, %r167;
	shl.b32 	%r168, %r162, 2;
	add.s32 	%r36, %r152, %r168;
	mad.lo.s32 	%r169, %r2, -31, %r139;
	shl.b32 	%r170, %r169, 2;
	add.s32 	%r37, %r141, %r170;
	or.b32  	%r171, %r137, %r161;
	shl.b32 	%r172, %r171, 2;
	add.s32 	%r38, %r141, %r172;
	or.b32  	%r173, %r137, %r164;
	shl.b32 	%r174, %r173, 2;
	add.s32 	%r39, %r141, %r174;
	shl.b32 	%r40, %r8, 4;
	shl.b32 	%r41, %r8, 3;
	cvta.to.global.u64 	%rd3, %rd4;
	shr.u32 	%r42, %r8, 4;
	mad.lo.s32 	%r43, %r136, 132, %r140;
	shl.b32 	%r175, %r7, 6;
	or.b32  	%r44, %r175, %r136;
	shr.u32 	%r45, %r358, 4;
	mov.b32 	%r343, 0;
	mov.pred 	%p26, -1;
$L__BB137_8:
	mov.pred 	%p1, %p26;
	setp.gt.u32 	%p10, %r358, 15;
	@%p10 bra 	$L__BB137_16;
	setp.eq.s32 	%p11, %r27, 3;
	add.s32 	%r47, %r24, %r343;
	mov.u32 	%r344, %r9;
	@%p11 bra 	$L__BB137_13;
	setp.eq.s32 	%p12, %r27, 0;
	add.s32 	%r176, %r47, %r28;
	mul.wide.s32 	%rd7, %r176, 4;
	add.s64 	%rd8, %rd1, %rd7;
	ld.global.v4.u32 	{%r177, %r178, %r179, %r180}, [%rd8];
	st.shared.v4.u32 	[%r29], {%r177, %r178, %r179, %r180};
	mov.u32 	%r344, %r25;
	@%p12 bra 	$L__BB137_13;
	setp.eq.s32 	%p13, %r27, 1;
	add.s32 	%r181, %r47, %r30;
	mul.wide.s32 	%rd9, %r181, 4;
	add.s64 	%rd10, %rd1, %rd9;
	ld.global.v4.u32 	{%r182, %r183, %r184, %r185}, [%rd10];
	st.shared.v4.u32 	[%r31], {%r182, %r183, %r184, %r185};
	mov.u32 	%r344, %r32;
	@%p13 bra 	$L__BB137_13;
	add.s32 	%r344, %r32, %r12;
	add.s32 	%r186, %r47, %r33;
	mul.wide.s32 	%rd11, %r186, 4;
	add.s64 	%rd12, %rd1, %rd11;
	ld.global.v4.u32 	{%r187, %r188, %r189, %r190}, [%rd12];
	shl.b32 	%r191, %r12, 2;
	add.s32 	%r192, %r31, %r191;
	st.shared.v4.u32 	[%r192], {%r187, %r188, %r189, %r190};
$L__BB137_13:
	setp.lt.u32 	%p14, %r26, 3;
	@%p14 bra 	$L__BB137_16;
	mad.lo.s32 	%r351, %r8, 12, %r344;
	shl.b32 	%r345, %r344, 2;
	mad.lo.s32 	%r350, %r8, 48, %r345;
	add.s32 	%r349, %r41, %r344;
	shl.b32 	%r193, %r8, 5;
	add.s32 	%r348, %r193, %r345;
	add.s32 	%r347, %r12, %r344;
	add.s32 	%r346, %r40, %r345;
$L__BB137_15:
	and.b32  	%r194, %r345, 128;
	and.b32  	%r195, %r344, 28;
	add.s32 	%r196, %r47, %r195;
	add.s32 	%r197, %r196, %r194;
	mul.wide.s32 	%rd13, %r197, 4;
	add.s64 	%rd14, %rd1, %rd13;
	ld.global.v4.u32 	{%r198, %r199, %r200, %r201}, [%rd14];
	mov.u32 	%r202, _ZZ9cuda_gemmIiLi128ELi1ELi1ELi256ELi128ELi128ELi64ELi0ELi1EEviiiPT_S1_S1_iiiE3Ash;
	add.s32 	%r203, %r202, %r345;
	st.shared.v4.u32 	[%r203], {%r198, %r199, %r200, %r201};
	add.s32 	%r204, %r344, %r12;
	and.b32  	%r205, %r346, 128;
	and.b32  	%r206, %r347, 28;
	add.s32 	%r207, %r47, %r206;
	add.s32 	%r208, %r207, %r205;
	mul.wide.s32 	%rd15, %r208, 4;
	add.s64 	%rd16, %rd1, %rd15;
	ld.global.v4.u32 	{%r209, %r210, %r211, %r212}, [%rd16];
	add.s32 	%r213, %r202, %r346;
	st.shared.v4.u32 	[%r213], {%r209, %r210, %r211, %r212};
	add.s32 	%r214, %r204, %r12;
	and.b32  	%r215, %r348, 128;
	and.b32  	%r216, %r349, 28;
	add.s32 	%r217, %r47, %r216;
	add.s32 	%r218, %r217, %r215;
	mul.wide.s32 	%rd17, %r218, 4;
	add.s64 	%rd18, %rd1, %rd17;
	ld.global.v4.u32 	{%r219, %r220, %r221, %r222}, [%rd18];
	add.s32 	%r223, %r202, %r348;
	st.shared.v4.u32 	[%r223], {%r219, %r220, %r221, %r222};
	add.s32 	%r224, %r214, %r12;
	and.b32  	%r225, %r350, 128;
	and.b32  	%r226, %r351, 28;
	add.s32 	%r227, %r47, %r226;
	add.s32 	%r228, %r227, %r225;
	mul.wide.s32 	%rd19, %r228, 4;
	add.s64 	%rd20, %rd1, %rd19;
	ld.global.v4.u32 	{%r229, %r230, %r231, %r232}, [%rd20];
	add.s32 	%r233, %r202, %r350;
	st.shared.v4.u32 	[%r233], {%r229, %r230, %r231, %r232};
	add.s32 	%r344, %r224, %r12;
	add.s32 	%r351, %r351, %r40;
	shl.b32 	%r234, %r8, 6;
	add.s32 	%r350, %r350, %r234;
	add.s32 	%r349, %r349, %r40;
	add.s32 	%r348, %r348, %r234;
	add.s32 	%r347, %r347, %r40;
	add.s32 	%r346, %r346, %r234;
	add.s32 	%r345, %r345, %r234;
	setp.lt.u32 	%p15, %r344, 64;
	@%p15 bra 	$L__BB137_15;
$L__BB137_16:
	add.s32 	%r57, %r343, %r11;
	mov.b32 	%r353, 0;
$L__BB137_17:
	mov.u32 	%r74, %r353;
	add.s32 	%r75, %r74, %r44;
	mov.u32 	%r354, %r45;
$L__BB137_18:
	add.s32 	%r236, %r57, %r354;
	shl.b32 	%r237, %r236, 7;
	add.s32 	%r238, %r237, %r75;
	mul.wide.u32 	%rd21, %r238, 4;
	add.s64 	%rd22, %rd3, %rd21;
	ld.global.u32 	%r239, [%rd22];
	shl.b32 	%r240, %r354, 2;
	add.s32 	%r241, %r43, %r240;
	st.shared.u32 	[%r241], %r239;
	add.s32 	%r354, %r354, %r42;
	setp.lt.u32 	%p16, %r354, 32;
	@%p16 bra 	$L__BB137_18;
	setp.gt.u32 	%p17, %r358, 63;
	bar.sync 	0;
	@%p17 bra 	$L__BB137_22;
	setp.ne.s32 	%p18, %r5, 0;
	ld.shared.u32 	%r242, [%r34];
	ld.shared.u32 	%r243, [%r35+56];
	ld.shared.u32 	%r244, [%r35+52];
	ld.shared.u32 	%r245, [%r35+48];
	ld.shared.u32 	%r246, [%r35+44];
	ld.shared.u32 	%r247, [%r35+40];
	ld.shared.u32 	%r248, [%r35+36];
	ld.shared.u32 	%r249, [%r36];
	ld.shared.u32 	%r250, [%r35+28];
	ld.shared.u32 	%r251, [%r35+24];
	ld.shared.u32 	%r252, [%r35+20];
	ld.shared.u32 	%r253, [%r35+16];
	ld.shared.u32 	%r254, [%r35+12];
	ld.shared.u32 	%r255, [%r35+8];
	ld.shared.u32 	%r256, [%r35+4];
	ld.shared.u32 	%r257, [%r35];
	ld.shared.u32 	%r258, [%r37];
	mul.lo.s32 	%r259, %r258, %r257;
	ld.shared.u32 	%r260, [%r37+4];
	mad.lo.s32 	%r261, %r260, %r256, %r259;
	ld.shared.u32 	%r262, [%r37+8];
	mad.lo.s32 	%r263, %r262, %r255, %r261;
	ld.shared.u32 	%r264, [%r37+12];
	mad.lo.s32 	%r265, %r264, %r254, %r263;
	ld.shared.u32 	%r266, [%r37+16];
	mad.lo.s32 	%r267, %r266, %r253, %r265;
	ld.shared.u32 	%r268, [%r37+20];
	mad.lo.s32 	%r269, %r268, %r252, %r267;
	ld.shared.u32 	%r270, [%r37+24];
	mad.lo.s32 	%r271, %r270, %r251, %r269;
	ld.shared.u32 	%r272, [%r37+28];
	mad.lo.s32 	%r273, %r272, %r250, %r271;
	ld.shared.u32 	%r274, [%r38];
	mad.lo.s32 	%r275, %r274, %r249, %r273;
	ld.shared.u32 	%r276, [%r37+36];
	mad.lo.s32 	%r277, %r276, %r248, %r275;
	ld.shared.u32 	%r278, [%r37+40];
	mad.lo.s32 	%r279, %r278, %r247, %r277;
	ld.shared.u32 	%r280, [%r37+44];
	mad.lo.s32 	%r281, %r280, %r246, %r279;
	ld.shared.u32 	%r282, [%r37+48];
	mad.lo.s32 	%r283, %r282, %r245, %r281;
	ld.shared.u32 	%r284, [%r37+52];
	mad.lo.s32 	%r285, %r284, %r244, %r283;
	ld.shared.u32 	%r286, [%r37+56];
	mad.lo.s32 	%r287, %r286, %r243, %r285;
	ld.shared.u32 	%r288, [%r39];
	mad.lo.s32 	%r289, %r288, %r242, %r287;
	add.s32 	%r290, %r3, %r74;
	shl.b32 	%r291, %r290, 1;
	or.b32  	%r78, %r291, %r2;
	shfl.sync.down.b32	%r292|%p19, %r289, 1, 7711, -1;
	add.s32 	%r79, %r292, %r289;
	@%p18 bra 	$L__BB137_22;
	shl.b32 	%r293, %r78, 2;
	mov.u32 	%r294, _ZZ9cuda_gemmIiLi128ELi1ELi1ELi256ELi128ELi128ELi64ELi0ELi1EEviiiPT_S1_S1_iiiE3Csh;
	add.s32 	%r295, %r294, %r293;
	ld.shared.u32 	%r296, [%r295];
	add.s32 	%r297, %r296, %r79;
	st.shared.u32 	[%r295], %r297;
$L__BB137_22:
	add.s32 	%r353, %r74, 16;
	setp.lt.u32 	%p20, %r74, 48;
	@%p20 bra 	$L__BB137_17;
	mov.b32 	%r343, 32;
	mov.pred 	%p26, 0;
	@%p1 bra 	$L__BB137_8;
	setp.eq.s32 	%p22, %r16, 3;
	bar.sync 	0;
	and.b32  	%r299, %r6, 2147483646;
	shr.u32 	%r300, %r108, 31;
	add.s32 	%r301, %r108, %r300;
	shr.s32 	%r302, %r301, 1;
	and.b32  	%r303, %r6, 1;
	mad.lo.s32 	%r304, %r302, %r303, %r299;
	mad.lo.s32 	%r81, %r4, %r107, %r304;
	@%p22 bra 	$L__BB137_27;
	mov.u32 	%r305, _ZZ9cuda_gemmIiLi128ELi1ELi1ELi256ELi128ELi128ELi64ELi0ELi1EEviiiPT_S1_S1_iiiE3Csh;
	add.s32 	%r356, %r305, %r9;
	neg.s32 	%r355, %r15;
$L__BB137_26:
	.pragma "nounroll";
	shr.u32 	%r306, %r358, 1;
	and.b32  	%r307, %r358, 1;
	add.s32 	%r308, %r81, %r307;
	mad.lo.s32 	%r309, %r306, %r13, %r308;
	mul.wide.s32 	%rd23, %r309, 4;
	add.s64 	%rd24, %rd2, %rd23;
	ld.shared.u32 	%r310, [%r356];
	atom.global.add.u32 	%r311, [%rd24], %r310;
	add.s32 	%r358, %r358, %r8;
	add.s32 	%r356, %r356, %r12;
	add.s32 	%r355, %r355, 1;
	setp.ne.s32 	%p23, %r355, 0;
	@%p23 bra 	$L__BB137_26;
$L__BB137_27:
	setp.lt.u32 	%p24, %r14, 3;
	@%p24 bra 	$L__BB137_30;
	and.b32  	%r312, %r358, 1;
	add.s32 	%r360, %r8, %r358;
	and.b32  	%r313, %r360, 1;
	add.s32 	%r92, %r81, %r312;
	add.s32 	%r93, %r81, %r313;
	shl.b32 	%r314, %r8, 1;
	add.s32 	%r362, %r358, %r314;
	mad.lo.s32 	%r361, %r8, 3, %r358;
	shl.b32 	%r315, %r358, 2;
	mov.u32 	%r316, _ZZ9cuda_gemmIiLi128ELi1ELi1ELi256ELi128ELi128ELi64ELi0ELi1EEviiiPT_S1_S1_iiiE3Csh;
	add.s32 	%r359, %r316, %r315;
$L__BB137_29:
	shr.u32 	%r317, %r358, 1;
	mad.lo.s32 	%r318, %r317, %r13, %r92;
	mul.wide.s32 	%rd25, %r318, 4;
	add.s64 	%rd26, %rd2, %rd25;
	ld.shared.u32 	%r319, [%r359];
	atom.global.add.u32 	%r320, [%rd26], %r319;
	add.s32 	%r321, %r358, %r8;
	shr.u32 	%r322, %r360, 1;
	mad.lo.s32 	%r323, %r322, %r13, %r93;
	mul.wide.s32 	%rd27, %r323, 4;
	add.s64 	%rd28, %rd2, %rd27;
	add.s32 	%r324, %r359, %r12;
	ld.shared.u32 	%r325, [%r324];
	atom.global.add.u32 	%r326, [%rd28], %r325;
	add.s32 	%r327, %r321, %r8;
	shr.u32 	%r328, %r362, 1;
	mad.lo.s32 	%r329, %r328, %r13, %r92;
	mul.wide.s32 	%rd29, %r329, 4;
	add.s64 	%rd30, %rd2, %rd29;
	add.s32 	%r330, %r359, %r41;
	ld.shared.u32 	%r331, [%r330];
	atom.global.add.u32 	%r332, [%rd30], %r331;
	add.s32 	%r333, %r327, %r8;
	shr.u32 	%r334, %r361, 1;
	mad.lo.s32 	%r335, %r334, %r13, %r93;
	mul.wide.s32 	%rd31, %r335, 4;
	add.s64 	%rd32, %rd2, %rd31;
	mad.lo.s32 	%r336, %r8, 12, %r359;
	ld.shared.u32 	%r337, [%r336];
	atom.global.add.u32 	%r338, [%rd32], %r337;
	add.s32 	%r358, %r333, %r8;
	add.s32 	%r362, %r362, %r12;
	add.s32 	%r361, %r361, %r12;
	add.s32 	%r360, %r360, %r12;
	add.s32 	%r359, %r359, %r40;
	setp.lt.u32 	%p25, %r358, 128;
	@%p25 bra 	$L__BB137_29;
$L__BB137_30:
	ret;

}
	// .globl	_Z9cuda_gemmIiLi128ELi1ELi1ELi256ELi128ELi128ELi64ELi1ELi0EEviiiPT_S1_S1_iii
.visible .entry _Z9cuda_gemmIiLi128ELi1ELi1ELi256ELi128ELi128ELi64ELi1ELi0EEviiiPT_S1_S1_iii(
	.param .u32 _Z9cuda_gemmIiLi128ELi1ELi1ELi256ELi128ELi128ELi64ELi1ELi0EEviiiPT_S1_S1_iii_param_0,
	.param .u32 _Z9cuda_gemmIiLi128ELi1ELi1ELi256ELi128ELi128ELi64ELi1ELi0EEviiiPT_S1_S1_iii_param_1,
	.param .u32 _Z9cuda_gemmIiLi128ELi1ELi1ELi256ELi128ELi128ELi64ELi1ELi0EEviiiPT_S1_S1_iii_param_2,
	.param .u64 .ptr .align 1 _Z9cuda_gemmIiLi128ELi1ELi1ELi256ELi128ELi128ELi64ELi1ELi0EEviiiPT_S1_S1_iii_param_3,
	.param .u64 .ptr .align 1 _Z9cuda_gemmIiLi128ELi1ELi1ELi256ELi128ELi128ELi64ELi1ELi0EEviiiPT_S1_S1_iii_param_4,
	.param .u64 .ptr .align 1 _Z9cuda_gemmIiLi128ELi1ELi1ELi256ELi128ELi128ELi64ELi1ELi0EEviiiPT_S1_S1_iii_param_5,
	.param .u32 _Z9cuda_gemmIiLi128ELi1ELi1ELi256ELi128ELi128ELi64ELi1ELi0EEviiiPT_S1_S1_iii_param_6,
	.param .u32 _Z9cuda_gemmIiLi128ELi1ELi1ELi256ELi128ELi128ELi64ELi1ELi0EEviiiPT_S1_S1_iii_param_7,
	.param .u32 _Z9cuda_gemmIiLi128ELi1ELi1ELi256ELi128ELi128ELi64ELi1ELi0EEviiiPT_S1_S1_iii_param_8
)
.maxntid 128
{
	.reg .pred 	%p<95>;
	.reg .b16 	%rs<3>;
	.reg .b32 	%r<611>;
	.reg .b64 	%rd<38>;
	// demoted variable
	.shared .align 128 .b8 _ZZ9cuda_gemmIiLi128ELi1ELi1ELi256ELi128ELi128ELi64ELi1ELi0EEviiiPT_S1_S1_iiiE11kron_fac_sh[2112];
	// demoted variable
	.shared .align 128 .b8 _ZZ9cuda_gemmIiLi128ELi1ELi1ELi256ELi128ELi128ELi64ELi1ELi0EEviiiPT_S1_S1_iiiE3Ash[256];
	// demoted variable
	.shared .align 128 .b8 _ZZ9cuda_gemmIiLi128ELi1ELi1ELi256ELi128ELi128ELi64ELi1ELi0EEviiiPT_S1_S1_iiiE3Csh[512];
	ld.param.u64 	%rd9, [_Z9cuda_gemmIiLi128ELi1ELi1ELi256ELi128ELi128ELi64ELi1ELi0EEviiiPT_S1_S1_iii_param_3];
	ld.param.u32 	%r215, [_Z9cuda_gemmIiLi128ELi1ELi1ELi256ELi128ELi128ELi64ELi1ELi0EEviiiPT_S1_S1_iii_param_6];
	ld.param.u32 	%r216, [_Z9cuda_gemmIiLi128ELi1ELi1ELi256ELi128ELi128ELi64ELi1ELi0EEviiiPT_S1_S1_iii_param_7];
	cvta.to.global.u64 	%rd1, %rd9;
	mov.u32 	%r610, %tid.x;
	div.s32 	%r2, 256, %r216;
	min.s32 	%r217, %r2, 64;
	shl.b32 	%r3, %r217, 1;
	div.u32 	%r5, %r610, %r3;
	mul.lo.s32 	%r218, %r5, %r3;
	sub.s32 	%r219, %r610, %r218;
	shr.u32 	%r4, %r219, 1;
	mov.u32 	%r6, %ctaid.y;
	mov.u32 	%r220, %nctaid.y;
	setp.ge.u32 	%p2, %r6, %r220;
	@%p2 bra 	$L__BB138_100;
	and.b32  	%r7, %r610, 1;
	mov.u32 	%r221, %ctaid.x;
	and.b32  	%r8, %r221, 1;
	mov.u32 	%r9, %ntid.x;
	shl.b32 	%r10, %r9, 2;
	and.b32  	%r11, %r4, 15;
	shl.b32 	%r222, %r610, 4;
	and.b32  	%r12, %r222, 16;
	min.s32 	%r13, %r215, 16;
	add.s32 	%r223, %r610, %r9;
	max.u32 	%r224, %r223, 128;
	setp.lt.u32 	%p3, %r223, 128;
	selp.u32 	%r225, 1, 0, %p3;
	add.s32 	%r226, %r223, %r225;
	sub.s32 	%r227, %r224, %r226;
	div.u32 	%r228, %r227, %r9;
	add.s32 	%r14, %r228, %r225;
	add.s32 	%r229, %r14, 1;
	and.b32  	%r15, %r229, 3;
	and.b32  	%r230, %r14, 3;
	setp.eq.s32 	%p4, %r230, 3;
	mov.u32 	%r560, %r610;
	@%p4 bra 	$L__BB138_4;
	mov.b32 	%r559, 0;
	mov.u32 	%r560, %r610;
$L__BB138_3:
	.pragma "nounroll";
	shl.b32 	%r232, %r560, 2;
	mov.u32 	%r233, _ZZ9cuda_gemmIiLi128ELi1ELi1ELi256ELi128ELi128ELi64ELi1ELi0EEviiiPT_S1_S1_iiiE3Csh;
	add.s32 	%r234, %r233, %r232;
	mov.b32 	%r235, 0;
	st.shared.u32 	[%r234], %r235;
	add.s32 	%r560, %r560, %r9;
	add.s32 	%r559, %r559, 1;
	setp.ne.s32 	%p5, %r559, %r15;
	@%p5 bra 	$L__BB138_3;
$L__BB138_4:
	setp.lt.u32 	%p6, %r14, 3;
	@%p6 bra 	$L__BB138_7;
	mov.u32 	%r237, _ZZ9cuda_gemmIiLi128ELi1ELi1ELi256ELi128ELi128ELi64ELi1ELi0EEviiiPT_S1_S1_iiiE3Csh;
$L__BB138_6:
	shl.b32 	%r236, %r560, 2;
	add.s32 	%r238, %r237, %r236;
	mov.b32 	%r239, 0;
	st.shared.u32 	[%r238], %r239;
	add.s32 	%r240, %r238, %r10;
	st.shared.u32 	[%r240], %r239;
	add.s32 	%r241, %r240, %r10;
	st.shared.u32 	[%r241], %r239;
	add.s32 	%r242, %r241, %r10;
	st.shared.u32 	[%r242], %r239;
	add.s32 	%r560, %r10, %r560;
	setp.lt.u32 	%p7, %r560, 128;
	@%p7 bra 	$L__BB138_6;
$L__BB138_7:
	ld.param.u64 	%rd36, [_Z9cuda_gemmIiLi128ELi1ELi1ELi256ELi128ELi128ELi64ELi1ELi0EEviiiPT_S1_S1_iii_param_4];
	and.b32  	%r244, %r610, 15;
	shl.b32 	%r23, %r6, 8;
	shl.b32 	%r245, %r610, 2;
	add.s32 	%r247, %r245, %r10;
	max.u32 	%r248, %r247, 64;
	setp.lt.u32 	%p9, %r247, 64;
	selp.u32 	%r249, 1, 0, %p9;
	or.b32  	%r250, %r247, %r249;
	sub.s32 	%r251, %r248, %r250;
	div.u32 	%r252, %r251, %r10;
	add.s32 	%r24, %r252, %r249;
	add.s32 	%r253, %r4, 1;
	and.b32  	%r25, %r253, 15;
	add.s32 	%r254, %r4, 2;
	and.b32  	%r26, %r254, 15;
	add.s32 	%r255, %r4, 3;
	and.b32  	%r27, %r255, 15;
	add.s32 	%r256, %r4, 4;
	and.b32  	%r28, %r256, 15;
	add.s32 	%r257, %r4, 5;
	and.b32  	%r29, %r257, 15;
	add.s32 	%r258, %r4, 6;
	and.b32  	%r30, %r258, 15;
	add.s32 	%r259, %r4, 7;
	and.b32  	%r31, %r259, 15;
	xor.b32  	%r32, %r11, 8;
	add.s32 	%r260, %r4, 9;
	and.b32  	%r33, %r260, 15;
	add.s32 	%r261, %r4, 10;
	and.b32  	%r34, %r261, 15;
	add.s32 	%r262, %r4, 11;
	and.b32  	%r35, %r262, 15;
	add.s32 	%r263, %r4, 12;
	and.b32  	%r36, %r263, 15;
	add.s32 	%r264, %r4, 13;
	and.b32  	%r37, %r264, 15;
	add.s32 	%r265, %r4, 14;
	and.b32  	%r38, %r265, 15;
	add.s32 	%r266, %r4, -1;
	and.b32  	%r39, %r266, 15;
	add.s32 	%r40, %r12, %r11;
	add.s32 	%r41, %r12, %r25;
	add.s32 	%r42, %r12, %r26;
	add.s32 	%r43, %r12, %r27;
	add.s32 	%r44, %r12, %r28;
	add.s32 	%r45, %r12, %r29;
	add.s32 	%r46, %r12, %r30;
	add.s32 	%r47, %r12, %r31;
	add.s32 	%r48, %r12, %r32;
	add.s32 	%r49, %r12, %r33;
	add.s32 	%r50, %r12, %r34;
	add.s32 	%r51, %r12, %r35;
	add.s32 	%r52, %r12, %r36;
	add.s32 	%r53, %r12, %r37;
	add.s32 	%r54, %r12, %r38;
	add.s32 	%r55, %r12, %r39;
	setp.lt.s32 	%p10, %r11, %r216;
	selp.b32 	%r267, 0, %r216, %p10;
	sub.s32 	%r56, %r11, %r267;
	add.s32 	%r268, %r11, 1;
	setp.lt.s32 	%p11, %r268, %r216;
	selp.b32 	%r269, 0, %r216, %p11;
	sub.s32 	%r57, %r268, %r269;
	add.s32 	%r270, %r11, 2;
	setp.lt.s32 	%p12, %r270, %r216;
	selp.b32 	%r271, 0, %r216, %p12;
	sub.s32 	%r58, %r270, %r271;
	add.s32 	%r272, %r11, 3;
	setp.lt.s32 	%p13, %r272, %r216;
	selp.b32 	%r273, 0, %r216, %p13;
	sub.s32 	%r59, %r272, %r273;
	add.s32 	%r274, %r11, 4;
	setp.lt.s32 	%p14, %r274, %r216;
	selp.b32 	%r275, 0, %r216, %p14;
	sub.s32 	%r60, %r274, %r275;
	add.s32 	%r276, %r11, 5;
	setp.lt.s32 	%p15, %r276, %r216;
	selp.b32 	%r277, 0, %r216, %p15;
	sub.s32 	%r61, %r276, %r277;
	add.s32 	%r278, %r11, 6;
	setp.lt.s32 	%p16, %r278, %r216;
	selp.b32 	%r279, 0, %r216, %p16;
	sub.s32 	%r62, %r278, %r279;
	add.s32 	%r280, %r11, 7;
	setp.lt.s32 	%p17, %r280, %r216;
	selp.b32 	%r281, 0, %r216, %p17;
	sub.s32 	%r63, %r280, %r281;
	add.s32 	%r282, %r11, 8;
	setp.lt.s32 	%p18, %r282, %r216;
	selp.b32 	%r283, 0, %r216, %p18;
	sub.s32 	%r64, %r282, %r283;
	add.s32 	%r284, %r11, 9;
	setp.lt.s32 	%p19, %r284, %r216;
	selp.b32 	%r285, 0, %r216, %p19;
	sub.s32 	%r65, %r284, %r285;
	add.s32 	%r286, %r11, 10;
	setp.lt.s32 	%p20, %r286, %r216;
	selp.b32 	%r287, 0, %r216, %p20;
	sub.s32 	%r66, %r286, %r287;
	add.s32 	%r288, %r11, 11;
	setp.lt.s32 	%p21, %r288, %r216;
	selp.b32 	%r289, 0, %r216, %p21;
	sub.s32 	%r67, %r288, %r289;
	add.s32 	%r290, %r11, 12;
	setp.lt.s32 	%p22, %r290, %r216;
	selp.b32 	%r291, 0, %r216, %p22;
	sub.s32 	%r68, %r290, %r291;
	add.s32 	%r292, %r11, 13;
	setp.lt.s32 	%p23, %r292, %r216;
	selp.b32 	%r293, 0, %r216, %p23;
	sub.s32 	%r69, %r292, %r293;
	add.s32 	%r294, %r11, 14;
	setp.lt.s32 	%p24, %r294, %r216;
	selp.b32 	%r295, 0, %r216, %p24;
	sub.s32 	%r70, %r294, %r295;
	add.s32 	%r296, %r11, 15;
	setp.lt.s32 	%p25, %r296, %r216;
	selp.b32 	%r297, 0, %r216, %p25;
	sub.s32 	%r71, %r296, %r297;
	cvt.u16.u32 	%rs1, %r3;
	div.s16 	%rs2, 128, %rs1;
	cvt.s32.s16 	%r72, %rs2;
	and.b32  	%r73, %r610, 31;
	cvta.to.global.u64 	%rd2, %rd36;
	shr.u32 	%r74, %r9, 4;
	mov.u32 	%r298, _ZZ9cuda_gemmIiLi128ELi1ELi1ELi256ELi128ELi128ELi64ELi1ELi0EEviiiPT_S1_S1_iiiE11kron_fac_sh;
	mad.lo.s32 	%r75, %r244, 132, %r298;
	shl.b32 	%r299, %r8, 6;
	or.b32  	%r76, %r299, %r244;
	mov.b32 	%r562, 0;
	mov.pred 	%p94, -1;
	shl.b32 	%r455, %r73, 2;
	shl.b32 	%r458, %r40, 2;
	shl.b32 	%r461, %r41, 2;
	shl.b32 	%r464, %r42, 2;
	shl.b32 	%r467, %r43, 2;
	shl.b32 	%r470, %r44, 2;
	shl.b32 	%r473, %r45, 2;
	shl.b32 	%r476, %r46, 2;
	shl.b32 	%r479, %r47, 2;
	shl.b32 	%r482, %r48, 2;
	shl.b32 	%r485, %r49, 2;
	shl.b32 	%r488, %r50, 2;
	shl.b32 	%r491, %r51, 2;
	shl.b32 	%r494, %r52, 2;
	shl.b32 	%r497, %r53, 2;
	shl.b32 	%r500, %r54, 2;
	shl.b32 	%r503, %r55, 2;
$L__BB138_8:
	mov.pred 	%p1, %p94;
	setp.gt.u32 	%p26, %r610, 15;
	@%p26 bra 	$L__BB138_16;
	shl.b32 	%r78, %r9, 2;
	shl.b32 	%r563, %r610, 2;
	and.b32  	%r300, %r24, 3;
	setp.eq.s32 	%p27, %r300, 3;
	mov.u32 	%r301, %ctaid.z;
	shl.b32 	%r302, %r301, 6;
	add.s32 	%r303, %r23, %r302;
	add.s32 	%r80, %r303, %r562;
	@%p27 bra 	$L__BB138_13;
	shl.b32 	%r304, %r610, 2;
	add.s32 	%r563, %r304, %r78;
	and.b32  	%r305, %r24, 3;
	setp.eq.s32 	%p28, %r305, 0;
	and.b32  	%r306, %r304, 28;
	shr.u32 	%r307, %r610, 3;
	mad.lo.s32 	%r308, %r307, %r216, %r306;
	add.s32 	%r309, %r80, %r308;
	mul.wide.s32 	%rd10, %r309, 4;
	add.s64 	%rd11, %rd1, %rd10;
	ld.global.v4.u32 	{%r310, %r311, %r312, %r313}, [%rd11];
	shl.b32 	%r314, %r610, 4;
	mov.u32 	%r315, _ZZ9cuda_gemmIiLi128ELi1ELi1ELi256ELi128ELi128ELi64ELi1ELi0EEviiiPT_S1_S1_iiiE3Ash;
	add.s32 	%r316, %r315, %r314;
	st.shared.v4.u32 	[%r316], {%r310, %r311, %r312, %r313};
	@%p28 bra 	$L__BB138_13;
	shl.b32 	%r317, %r610, 2;
	add.s32 	%r318, %r317, %r78;
	add.s32 	%r563, %r318, %r78;
	and.b32  	%r319, %r24, 3;
	setp.eq.s32 	%p29, %r319, 1;
	and.b32  	%r320, %r318, 28;
	shr.u32 	%r321, %r318, 5;
	mad.lo.s32 	%r322, %r321, %r216, %r320;
	add.s32 	%r323, %r80, %r322;
	mul.wide.s32 	%rd12, %r323, 4;
	add.s64 	%rd13, %rd1, %rd12;
	ld.global.v4.u32 	{%r324, %r325, %r326, %r327}, [%rd13];
	shl.b32 	%r328, %r610, 4;
	mov.u32 	%r329, _ZZ9cuda_gemmIiLi128ELi1ELi1ELi256ELi128ELi128ELi64ELi1ELi0EEviiiPT_S1_S1_iiiE3Ash;
	add.s32 	%r330, %r329, %r328;
	shl.b32 	%r331, %r78, 2;
	add.s32 	%r332, %r330, %r331;
	st.shared.v4.u32 	[%r332], {%r324, %r325, %r326, %r327};
	@%p29 bra 	$L__BB138_13;
	shl.b32 	%r333, %r610, 2;
	add.s32 	%r334, %r333, %r78;
	add.s32 	%r335, %r334, %r78;
	add.s32 	%r563, %r335, %r78;
	and.b32  	%r336, %r335, 28;
	shr.u32 	%r337, %r335, 5;
	mad.lo.s32 	%r338, %r337, %r216, %r336;
	add.s32 	%r339, %r80, %r338;
	mul.wide.s32 	%rd14, %r339, 4;
	add.s64 	%rd15, %rd1, %rd14;
	ld.global.v4.u32 	{%r340, %r341, %r342, %r343}, [%rd15];
	shl.b32 	%r344, %r610, 4;
	mov.u32 	%r345, _ZZ9cuda_gemmIiLi128ELi1ELi1ELi256ELi128ELi128ELi64ELi1ELi0EEviiiPT_S1_S1_iiiE3Ash;
	add.s32 	%r346, %r345, %r344;
	shl.b32 	%r347, %r78, 2;
	add.s32 	%r348, %r346, %r347;
	add.s32 	%r349, %r348, %r347;
	st.shared.v4.u32 	[%r349], {%r340, %r341, %r342, %r343};
$L__BB138_13:
	setp.lt.u32 	%p30, %r24, 3;
	@%p30 bra 	$L__BB138_16;
	mad.lo.s32 	%r567, %r9, 12, %r563;
	shl.b32 	%r350, %r9, 3;
	add.s32 	%r566, %r350, %r563;
	add.s32 	%r565, %r78, %r563;
	shl.b32 	%r351, %r563, 2;
	mov.u32 	%r352, _ZZ9cuda_gemmIiLi128ELi1ELi1ELi256ELi128ELi128ELi64ELi1ELi0EEviiiPT_S1_S1_iiiE3Ash;
	add.s32 	%r564, %r352, %r351;
$L__BB138_15:
	shr.u32 	%r353, %r563, 5;
	and.b32  	%r354, %r563, 28;
	add.s32 	%r355, %r80, %r354;
	mad.lo.s32 	%r356, %r353, %r216, %r355;
	mul.wide.s32 	%rd16, %r356, 4;
	add.s64 	%rd17, %rd1, %rd16;
	ld.global.v4.u32 	{%r357, %r358, %r359, %r360}, [%rd17];
	st.shared.v4.u32 	[%r564], {%r357, %r358, %r359, %r360};
	add.s32 	%r361, %r563, %r78;
	shr.u32 	%r362, %r565, 5;
	and.b32  	%r363, %r565, 28;
	add.s32 	%r364, %r80, %r363;
	mad.lo.s32 	%r365, %r362, %r216, %r364;
	mul.wide.s32 	%rd18, %r365, 4;
	add.s64 	%rd19, %rd1, %rd18;
	ld.global.v4.u32 	{%r366, %r367, %r368, %r369}, [%rd19];
	shl.b32 	%r370, %r9, 4;
	add.s32 	%r371, %r564, %r370;
	st.shared.v4.u32 	[%r371], {%r366, %r367, %r368, %r369};
	add.s32 	%r372, %r361, %r78;
	shr.u32 	%r373, %r566, 5;
	and.b32  	%r374, %r566, 28;
	add.s32 	%r375, %r80, %r374;
	mad.lo.s32 	%r376, %r373, %r216, %r375;
	mul.wide.s32 	%rd20, %r376, 4;
	add.s64 	%rd21, %rd1, %rd20;
	ld.global.v4.u32 	{%r377, %r378, %r379, %r380}, [%rd21];
	shl.b32 	%r381, %r9, 5;
	add.s32 	%r382, %r564, %r381;
	st.shared.v4.u32 	[%r382], {%r377, %r378, %r379, %r380};
	add.s32 	%r383, %r372, %r78;
	shr.u32 	%r384, %r567, 5;
	and.b32  	%r385, %r567, 28;
	add.s32 	%r386, %r80, %r385;
	mad.lo.s32 	%r387, %r384, %r216, %r386;
	mul.wide.s32 	%rd22, %r387, 4;
	add.s64 	%rd23, %rd1, %rd22;
	ld.global.v4.u32 	{%r388, %r389, %r390, %r391}, [%rd23];
	mad.lo.s32 	%r392, %r9, 48, %r564;
	st.shared.v4.u32 	[%r392], {%r388, %r389, %r390, %r391};
	add.s32 	%r563, %r383, %r78;
	add.s32 	%r567, %r567, %r370;
	add.s32 	%r566, %r566, %r370;
	add.s32 	%r565, %r565, %r370;
	shl.b32 	%r393, %r9, 6;
	add.s32 	%r564, %r564, %r393;
	setp.lt.u32 	%p31, %r563, 64;
	@%p31 bra 	$L__BB138_15;
$L__BB138_16:
	mov.u32 	%r395, %ctaid.z;
	shl.b32 	%r396, %r395, 6;
	add.s32 	%r89, %r562, %r396;
	mov.b32 	%r569, 0;
$L__BB138_17:
	mov.u32 	%r100, %r569;
	shr.u32 	%r570, %r610, 4;
	add.s32 	%r102, %r76, %r100;
$L__BB138_18:
	add.s32 	%r397, %r89, %r570;
	mad.lo.s32 	%r398, %r397, %r215, %r102;
	mul.wide.s32 	%rd24, %r398, 4;
	add.s64 	%rd25, %rd2, %rd24;
	ld.global.u32 	%r399, [%rd25];
	shl.b32 	%r400, %r570, 2;
	add.s32 	%r401, %r75, %r400;
	st.shared.u32 	[%r401], %r399;
	add.s32 	%r570, %r570, %r74;
	setp.lt.u32 	%p32, %r570, 32;
	@%p32 bra 	$L__BB138_18;
	setp.lt.s32 	%p33, %r2, 1;
	bar.sync 	0;
	@%p33 bra 	$L__BB138_92;
	mov.b32 	%r571, 0;
$L__BB138_21:
	setp.ge.s32 	%p34, %r5, %r13;
	add.s32 	%r106, %r571, %r4;
	shl.b32 	%r403, %r106, 5;
	or.b32  	%r404, %r403, %r12;
	add.s32 	%r405, %r404, %r11;
	shl.b32 	%r406, %r405, 2;
	mov.u32 	%r407, _ZZ9cuda_gemmIiLi128ELi1ELi1ELi256ELi128ELi128ELi64ELi1ELi0EEviiiPT_S1_S1_iiiE3Ash;
	add.s32 	%r408, %r407, %r406;
	ld.shared.u32 	%r107, [%r408];
	add.s32 	%r409, %r404, %r25;
	shl.b32 	%r410, %r409, 2;
	add.s32 	%r411, %r407, %r410;
	ld.shared.u32 	%r108, [%r411];
	add.s32 	%r412, %r404, %r26;
	shl.b32 	%r413, %r412, 2;
	add.s32 	%r414, %r407, %r413;
	ld.shared.u32 	%r109, [%r414];
	add.s32 	%r415, %r404, %r27;
	shl.b32 	%r416, %r415, 2;
	add.s32 	%r417, %r407, %r416;
	ld.shared.u32 	%r110, [%r417];
	add.s32 	%r418, %r404, %r28;
	shl.b32 	%r419, %r418, 2;
	add.s32 	%r420, %r407, %r419;
	ld.shared.u32 	%r111, [%r420];
	add.s32 	%r421, %r404, %r29;
	shl.b32 	%r422, %r421, 2;
	add.s32 	%r423, %r407, %r422;
	ld.shared.u32 	%r112, [%r423];
	add.s32 	%r424, %r404, %r30;
	shl.b32 	%r425, %r424, 2;
	add.s32 	%r426, %r407, %r425;
	ld.shared.u32 	%r113, [%r426];
	add.s32 	%r427, %r404, %r31;
	shl.b32 	%r428, %r427, 2;
	add.s32 	%r429, %r407, %r428;
	ld.shared.u32 	%r114, [%r429];
	add.s32 	%r430, %r404, %r32;
	shl.b32 	%r431, %r430, 2;
	add.s32 	%r432, %r407, %r431;
	ld.shared.u32 	%r115, [%r432];
	add.s32 	%r433, %r404, %r33;
	shl.b32 	%r434, %r433, 2;
	add.s32 	%r435, %r407, %r434;
	ld.shared.u32 	%r116, [%r435];
	add.s32 	%r436, %r404, %r34;
	shl.b32 	%r437, %r436, 2;
	add.s32 	%r438, %r407, %r437;
	ld.shared.u32 	%r117, [%r438];
	add.s32 	%r439, %r404, %r35;
	shl.b32 	%r440, %r439, 2;
	add.s32 	%r441, %r407, %r440;
	ld.shared.u32 	%r118, [%r441];
	add.s32 	%r442, %r404, %r36;
	shl.b32 	%r443, %r442, 2;
	add.s32 	%r444, %r407, %r443;
	ld.shared.u32 	%r119, [%r444];
	add.s32 	%r445, %r404, %r37;
	shl.b32 	%r446, %r445, 2;
	add.s32 	%r447, %r407, %r446;
	ld.shared.u32 	%r120, [%r447];
	add.s32 	%r448, %r404, %r38;
	shl.b32 	%r449, %r448, 2;
	add.s32 	%r450, %r407, %r449;
	ld.shared.u32 	%r121, [%r450];
	add.s32 	%r451, %r404, %r39;
	shl.b32 	%r452, %r451, 2;
	add.s32 	%r453, %r407, %r452;
	ld.shared.u32 	%r122, [%r453];
	@%p34 bra 	$L__BB138_91;
	mov.u32 	%r572, %r5;
$L__BB138_23:
	setp.gt.u32 	%p35, %r216, 64;
	mov.u32 	%r454, _ZZ9cuda_gemmIiLi128ELi1ELi1ELi256ELi128ELi128ELi64ELi1ELi0EEviiiPT_S1_S1_iiiE11kron_fac_sh;
	mad.lo.s32 	%r124, %r572, 132, %r454;
	add.s32 	%r456, %r124, %r455;
	ld.shared.u32 	%r125, [%r456];
	@%p35 bra 	$L__BB138_56;
	setp.eq.s32 	%p52, %r216, 0;
	mov.b32 	%r574, 0;
	@%p52 bra 	$L__BB138_26;
	shfl.sync.idx.b32	%r507|%p53, %r125, %r56, 31, -1;
	mul.lo.s32 	%r574, %r507, %r107;
$L__BB138_26:
	setp.lt.s32 	%p54, %r216, 2;
	@%p54 bra 	$L__BB138_28;
	shfl.sync.idx.b32	%r508|%p55, %r125, %r57, 31, -1;
	mad.lo.s32 	%r574, %r508, %r108, %r574;
$L__BB138_28:
	setp.lt.s32 	%p56, %r216, 3;
	@%p56 bra 	$L__BB138_30;
	shfl.sync.idx.b32	%r509|%p57, %r125, %r58, 31, -1;
	mad.lo.s32 	%r574, %r509, %r109, %r574;
$L__BB138_30:
	setp.lt.s32 	%p58, %r216, 4;
	@%p58 bra 	$L__BB138_32;
	shfl.sync.idx.b32	%r510|%p59, %r125, %r59, 31, -1;
	mad.lo.s32 	%r574, %r510, %r110, %r574;
$L__BB138_32:
	setp.lt.s32 	%p60, %r216, 5;
	@%p60 bra 	$L__BB138_34;
	shfl.sync.idx.b32	%r511|%p61, %r125, %r60, 31, -1;
	mad.lo.s32 	%r574, %r511, %r111, %r574;
$L__BB138_34:
	setp.lt.s32 	%p62, %r216, 6;
	@%p62 bra 	$L__BB138_36;
	shfl.sync.idx.b32	%r512|%p63, %r125, %r61, 31, -1;
	mad.lo.s32 	%r574, %r512, %r112, %r574;
$L__BB138_36:
	setp.lt.s32 	%p64, %r216, 7;
	@%p64 bra 	$L__BB138_38;
	shfl.sync.idx.b32	%r513|%p65, %r125, %r62, 31, -1;
	mad.lo.s32 	%r574, %r513, %r113, %r574;
$L__BB138_38:
	setp.lt.s32 	%p66, %r216, 8;
	@%p66 bra 	$L__BB138_40;
	shfl.sync.idx.b32	%r514|%p67, %r125, %r63, 31, -1;
	mad.lo.s32 	%r574, %r514, %r114, %r574;
$L__BB138_40:
	setp.lt.s32 	%p68, %r216, 9;
	@%p68 bra 	$L__BB138_42;
	shfl.sync.idx.b32	%r515|%p69, %r125, %r64, 31, -1;
	mad.lo.s32 	%r574, %r515, %r115, %r574;
$L__BB138_42:
	setp.lt.s32 	%p70, %r216, 10;
	@%p70 bra 	$L__BB138_44;
	shfl.sync.idx.b32	%r516|%p71, %r125, %r65, 31, -1;
	mad.lo.s32 	%r574, %r516, %r116, %r574;
$L__BB138_44:
	setp.lt.s32 	%p72, %r216, 11;
	@%p72 bra 	$L__BB138_46;
	shfl.sync.idx.b32	%r517|%p73, %r125, %r66, 31, -1;
	mad.lo.s32 	%r574, %r517, %r117, %r574;
$L__BB138_46:
	setp.lt.s32 	%p74, %r216, 12;
	@%p74 bra 	$L__BB138_48;
	shfl.sync.idx.b32	%r518|%p75, %r125, %r67, 31, -1;
	mad.lo.s32 	%r574, %r518, %r118, %r574;
$L__BB138_48:
	setp.lt.s32 	%p76, %r216, 13;
	@%p76 bra 	$L__BB138_50;
	shfl.sync.idx.b32	%r519|%p77, %r125, %r68, 31, -1;
	mad.lo.s32 	%r574, %r519, %r119, %r574;
$L__BB138_50:
	setp.lt.s32 	%p78, %r216, 14;
	@%p78 bra 	$L__BB138_52;
	shfl.sync.idx.b32	%r520|%p79, %r125, %r69, 31, -1;
	mad.lo.s32 	%r574, %r520, %r120, %r574;
$L__BB138_52:
	setp.lt.s32 	%p80, %r216, 15;
	@%p80 bra 	$L__BB138_54;
	shfl.sync.idx.b32	%r521|%p81, %r125, %r70, 31, -1;
	mad.lo.s32 	%r574, %r521, %r121, %r574;
$L__BB138_54:
	setp.lt.s32 	%p82, %r216, 16;
	@%p82 bra 	$L__BB138_88;
	shfl.sync.idx.b32	%r522|%p83, %r125, %r71, 31, -1;
	mad.lo.s32 	%r574, %r522, %r122, %r574;
	bra.uni 	$L__BB138_88;
$L__BB138_56:
	setp.lt.s32 	%p36, %r216, 1;
	mov.b32 	%r574, 0;
	@%p36 bra 	$L__BB138_58;
	add.s32 	%r459, %r124, %r458;
	ld.shared.u32 	%r460, [%r459];
	mul.lo.s32 	%r574, %r460, %r107;
$L__BB138_58:
	setp.lt.s32 	%p37, %r216, 2;
	@%p37 bra 	$L__BB138_60;
	add.s32 	%r462, %r124, %r461;
	ld.shared.u32 	%r463, [%r462];
	mad.lo.s32 	%r574, %r463, %r108, %r574;
$L__BB138_60:
	setp.lt.s32 	%p38, %r216, 3;
	@%p38 bra 	$L__BB138_62;
	add.s32 	%r465, %r124, %r464;
	ld.shared.u32 	%r466, [%r465];
	mad.lo.s32 	%r574, %r466, %r109, %r574;
$L__BB138_62:
	setp.lt.s32 	%p39, %r216, 4;
	@%p39 bra 	$L__BB138_64;
	add.s32 	%r468, %r124, %r467;
	ld.shared.u32 	%r469, [%r468];
	mad.lo.s32 	%r574, %r469, %r110, %r574;
$L__BB138_64:
	setp.lt.s32 	%p40, %r216, 5;
	@%p40 bra 	$L__BB138_66;
	add.s32 	%r471, %r124, %r470;
	ld.shared.u32 	%r472, [%r471];
	mad.lo.s32 	%r574, %r472, %r111, %r574;
$L__BB138_66:
	setp.lt.s32 	%p41, %r216, 6;
	@%p41 bra 	$L__BB138_68;
	add.s32 	%r474, %r124, %r473;
	ld.shared.u32 	%r475, [%r474];
	mad.lo.s32 	%r574, %r475, %r112, %r574;
$L__BB138_68:
	setp.lt.s32 	%p42, %r216, 7;
	@%p42 bra 	$L__BB138_70;
	add.s32 	%r477, %r124, %r476;
	ld.shared.u32 	%r478, [%r477];
	mad.lo.s32 	%r574, %r478, %r113, %r574;
$L__BB138_70:
	setp.lt.s32 	%p43, %r216, 8;
	@%p43 bra 	$L__BB138_72;
	add.s32 	%r480, %r124, %r479;
	ld.shared.u32 	%r481, [%r480];
	mad.lo.s32 	%r574, %r481, %r114, %r574;
$L__BB138_72:
	setp.lt.s32 	%p44, %r216, 9;
	@%p44 bra 	$L__BB138_74;
	add.s32 	%r483, %r124, %r482;
	ld.shared.u32 	%r484, [%r483];
	mad.lo.s32 	%r574, %r484, %r115, %r574;
$L__BB138_74:
	setp.lt.s32 	%p45, %r216, 10;
	@%p45 bra 	$L__BB138_76;
	add.s32 	%r486, %r124, %r485;
	ld.shared.u32 	%r487, [%r486];
	mad.lo.s32 	%r574, %r487, %r116, %r574;
$L__BB138_76:
	setp.lt.s32 	%p46, %r216, 11;
	@%p46 bra 	$L__BB138_78;
	add.s32 	%r489, %r124, %r488;
	ld.shared.u32 	%r490, [%r489];
	mad.lo.s32 	%r574, %r490, %r117, %r574;
$L__BB138_78:
	setp.lt.s32 	%p47, %r216, 12;
	@%p47 bra 	$L__BB138_80;
	add.s32 	%r492, %r124, %r491;
	ld.shared.u32 	%r493, [%r492];
	mad.lo.s32 	%r574, %r493, %r118, %r574;
$L__BB138_80:
	setp.lt.s32 	%p48, %r216, 13;
	@%p48 bra 	$L__BB138_82;
	add.s32 	%r495, %r124, %r494;
	ld.shared.u32 	%r496, [%r495];
	mad.lo.s32 	%r574, %r496, %r119, %r574;
$L__BB138_82:
	setp.lt.s32 	%p49, %r216, 14;
	@%p49 bra 	$L__BB138_84;
	add.s32 	%r498, %r124, %r497;
	ld.shared.u32 	%r499, [%r498];
	mad.lo.s32 	%r574, %r499, %r120, %r574;
$L__BB138_84:
	setp.lt.s32 	%p50, %r216, 15;
	@%p50 bra 	$L__BB138_86;
	add.s32 	%r501, %r124, %r500;
	ld.shared.u32 	%r502, [%r501];
	mad.lo.s32 	%r574, %r502, %r121, %r574;
$L__BB138_86:
	setp.lt.s32 	%p51, %r216, 16;
	@%p51 bra 	$L__BB138_88;
	add.s32 	%r504, %r124, %r503;
	ld.shared.u32 	%r505, [%r504];
	mad.lo.s32 	%r574, %r505, %r122, %r574;
$L__BB138_88:
	setp.ne.s32 	%p84, %r7, 0;
	add.s32 	%r523, %r572, %r100;
	mad.lo.s32 	%r189, %r523, %r2, %r106;
	shfl.sync.down.b32	%r524|%p85, %r574, 1, 7711, -1;
	add.s32 	%r190, %r524, %r574;
	@%p84 bra 	$L__BB138_90;
	shl.b32 	%r525, %r189, 2;
	mov.u32 	%r526, _ZZ9cuda_gemmIiLi128ELi1ELi1ELi256ELi128ELi128ELi64ELi1ELi0EEviiiPT_S1_S1_iiiE3Csh;
	add.s32 	%r527, %r526, %r525;
	ld.shared.u32 	%r528, [%r527];
	add.s32 	%r529, %r528, %r190;
	st.shared.u32 	[%r527], %r529;
$L__BB138_90:
	add.s32 	%r572, %r572, %r72;
	setp.lt.s32 	%p86, %r572, %r13;
	@%p86 bra 	$L__BB138_23;
$L__BB138_91:
	add.s32 	%r571, %r571, %r3;
	setp.lt.s32 	%p87, %r571, %r2;
	@%p87 bra 	$L__BB138_21;
$L__BB138_92:
	add.s32 	%r569, %r100, 16;
	setp.lt.u32 	%p88, %r100, 48;
	@%p88 bra 	$L__BB138_17;
	mov.b32 	%r562, 32;
	mov.pred 	%p94, 0;
	@%p1 bra 	$L__BB138_8;
	ld.param.u64 	%rd37, [_Z9cuda_gemmIiLi128ELi1ELi1ELi256ELi128ELi128ELi64ELi1ELi0EEviiiPT_S1_S1_iii_param_5];
	cvta.to.global.u64 	%rd3, %rd37;
	shl.b32 	%r194, %r9, 2;
	mov.u32 	%r531, %ctaid.x;
	shl.b32 	%r532, %r531, 7;
	and.b32  	%r195, %r532, 128;
	and.b32  	%r533, %r14, 3;
	setp.eq.s32 	%p90, %r533, 3;
	bar.sync 	0;
	@%p90 bra 	$L__BB138_97;
	shl.b32 	%r534, %r610, 2;
	mov.u32 	%r535, _ZZ9cuda_gemmIiLi128ELi1ELi1ELi256ELi128ELi128ELi64ELi1ELi0EEviiiPT_S1_S1_iiiE3Csh;
	add.s32 	%r606, %r535, %r534;
	add.s32 	%r536, %r610, %r23;
	add.s32 	%r605, %r536, %r195;
	add.s32 	%r537, %r14, 1;
	and.b32  	%r538, %r537, 3;
	neg.s32 	%r604, %r538;
	mad.lo.s32 	%r610, %r9, %r538, %r610;
$L__BB138_96:
	.pragma "nounroll";
	mul.wide.u32 	%rd26, %r605, 4;
	add.s64 	%rd27, %rd3, %rd26;
	ld.shared.u32 	%r539, [%r606];
	atom.global.add.u32 	%r540, [%rd27], %r539;
	add.s32 	%r606, %r606, %r194;
	add.s32 	%r605, %r605, %r9;
	add.s32 	%r604, %r604, 1;
	setp.ne.s32 	%p91, %r604, 0;
	@%p91 bra 	$L__BB138_96;
$L__BB138_97:
	setp.lt.u32 	%p92, %r14, 3;
	@%p92 bra 	$L__BB138_100;
	shl.b32 	%r541, %r610, 2;
	mov.u32 	%r542, _ZZ9cuda_gemmIiLi128ELi1ELi1ELi256ELi128ELi128ELi64ELi1ELi0EEviiiPT_S1_S1_iiiE3Csh;
	add.s32 	%r609, %r542, %r541;
	mul.wide.u32 	%rd28, %r9, 4;
	add.s64 	%rd4, %rd3, %rd28;
	add.s32 	%r543, %r610, %r23;
	add.s32 	%r608, %r543, %r195;
	mul.wide.u32 	%rd29, %r9, 8;
	add.s64 	%rd5, %rd3, %rd29;
	mul.wide.u32 	%rd30, %r9, 12;
	add.s64 	%rd6, %rd3, %rd30;
$L__BB138_99:
	mul.wide.s32 	%rd31, %r608, 4;
	add.s64 	%rd32, %rd4, %rd31;
	add.s64 	%rd33, %rd5, %rd31;
	add.s64 	%rd34, %rd6, %rd31;
	add.s64 	%rd35, %rd3, %rd31;
	ld.shared.u32 	%r544, [%r609];
	atom.global.add.u32 	%r545, [%rd35], %r544;
	add.s32 	%r546, %r609, %r194;
	ld.shared.u32 	%r547, [%r546];
	atom.global.add.u32 	%r548, [%rd32], %r547;
	mov.u32 	%r549, %ntid.x;
	shl.b32 	%r550, %r549, 3;
	add.s32 	%r551, %r609, %r550;
	ld.shared.u32 	%r552, [%r551];
	atom.global.add.u32 	%r553, [%rd33], %r552;
	mad.lo.s32 	%r554, %r549, 12, %r609;
	ld.shared.u32 	%r555, [%r554];
	atom.global.add.u32 	%r556, [%rd34], %r555;
	add.s32 	%r610, %r610, %r194;
	shl.b32 	%r557, %r549, 4;
	add.s32 	%r609, %r609, %r557;
	add.s32 	%r608, %r608, %r194;
	setp.lt.u32 	%p93, %r610, 128;
	@%p93 bra 	$L__BB138_99;
$L__BB138_100:
	ret;

}
	// .globl	_Z9cuda_gemmIiLi128ELi1ELi1ELi256ELi128ELi128ELi64ELi1ELi1EEviiiPT_S1_S1_iii
.visible .entry _Z9cuda_gemmIiLi128ELi1ELi1ELi256ELi128ELi128ELi64ELi1ELi1EEviiiPT_S1_S1_iii(
	.param .u32 _Z9cuda_gemmIiLi128ELi1ELi1ELi256ELi128ELi128ELi64ELi1ELi1EEviiiPT_S1_S1_iii_param_0,
	.param .u32 _Z9cuda_gemmIiLi128ELi1ELi1ELi256ELi128ELi128ELi64ELi1ELi1EEviiiPT_S1_S1_iii_param_1,
	.param .u32 _Z9cuda_gemmIiLi128ELi1ELi1ELi256ELi128ELi128ELi64ELi1ELi1EEviiiPT_S1_S1_iii_param_2,
	.param .u64 .ptr .align 1 _Z9cuda_gemmIiLi128ELi1ELi1ELi256ELi128ELi128ELi64ELi1ELi1EEviiiPT_S1_S1_iii_param_3,
	.param .u64 .ptr .align 1 _Z9cuda_gemmIiLi128ELi1ELi1ELi256ELi128ELi128ELi64ELi1ELi1EEviiiPT_S1_S1_iii_param_4,
	.param .u64 .ptr .align 1 _Z9cuda_gemmIiLi128ELi1ELi1ELi256ELi128ELi128ELi64ELi1ELi1EEviiiPT_S1_S1_iii_param_5,
	.param .u32 _Z9cuda_gemmIiLi128ELi1ELi1ELi256ELi128ELi128ELi64ELi1ELi1EEviiiPT_S1_S1_iii_param_6,
	.param .u32 _Z9cuda_gemmIiLi128ELi1ELi1ELi256ELi128ELi128ELi64ELi1ELi1EEviiiPT_S1_S1_iii_param_7,
	.param .u32 _Z9cuda_gemmIiLi128ELi1ELi1ELi256ELi128ELi128ELi64ELi1ELi1EEviiiPT_S1_S1_iii_param_8
)
.maxntid 128
{
	.reg .pred 	%p<27>;
	.reg .b32 	%r<327>;
	.reg .b64 	%rd<36>;
	// demoted variable
	.shared .align 128 .b8 _ZZ9cuda_gemmIiLi128ELi1ELi1ELi256ELi128ELi128ELi64ELi1ELi1EEviiiPT_S1_S1_iiiE11kron_fac_sh[2112];
	// demoted variable
	.shared .align 128 .b8 _ZZ9cuda_gemmIiLi128ELi1ELi1ELi256ELi128ELi128ELi64ELi1ELi1EEviiiPT_S1_S1_iiiE3Ash[256];
	// demoted variable
	.shared .align 128 .b8 _ZZ9cuda_gemmIiLi128ELi1ELi1ELi256ELi128ELi128ELi64ELi1ELi1EEviiiPT_S1_S1_iiiE3Csh[512];
	ld.param.u64 	%rd8, [_Z9cuda_gemmIiLi128ELi1ELi1ELi256ELi128ELi128ELi64ELi1ELi1EEviiiPT_S1_S1_iii_param_3];
	ld.param.u64 	%rd7, [_Z9cuda_gemmIiLi128ELi1ELi1ELi256ELi128ELi128ELi64ELi1ELi1EEviiiPT_S1_S1_iii_param_4];
	ld.param.u64 	%rd9, [_Z9cuda_gemmIiLi128ELi1ELi1ELi256ELi128ELi128ELi64ELi1ELi1EEviiiPT_S1_S1_iii_param_5];
	cvta.to.global.u64 	%rd1, %rd8;
	cvta.to.global.u64 	%rd2, %rd9;
	mov.u32 	%r326, %tid.x;
	shr.u32 	%r101, %r326, 1;
	and.b32  	%r2, %r101, 1;
	shr.u32 	%r3, %r326, 2;
	mov.u32 	%r4, %ctaid.y;
	mov.u32 	%r102, %nctaid.y;
	setp.ge.u32 	%p2, %r4, %r102;
	@%p2 bra 	$L__BB139_30;
	and.b32  	%r5, %r326, 1;
	mov.u32 	%r103, %ctaid.x;
	and.b32  	%r6, %r103, 1;
	mov.u32 	%r104, %ctaid.z;
	mov.u32 	%r7, %ntid.x;
	shl.b32 	%r8, %r326, 2;
	shl.b32 	%r9, %r104, 6;
	shl.b32 	%r10, %r7, 2;
	shl.b32 	%r105, %r103, 7;
	and.b32  	%r11, %r105, 128;
	add.s32 	%r106, %r326, %r7;
	max.u32 	%r107, %r106, 128;
	setp.lt.u32 	%p3, %r106, 128;
	selp.u32 	%r108, 1, 0, %p3;
	add.s32 	%r109, %r106, %r108;
	sub.s32 	%r110, %r107, %r109;
	div.u32 	%r111, %r110, %r7;
	add.s32 	%r12, %r111, %r108;
	add.s32 	%r112, %r12, 1;
	and.b32  	%r13, %r112, 3;
	and.b32  	%r14, %r12, 3;
	setp.eq.s32 	%p4, %r14, 3;
	mov.u32 	%r306, %r326;
	@%p4 bra 	$L__BB139_4;
	mov.b32 	%r305, 0;
	mov.u32 	%r306, %r326;
$L__BB139_3:
	.pragma "nounroll";
	shl.b32 	%r114, %r306, 2;
	mov.u32 	%r115, _ZZ9cuda_gemmIiLi128ELi1ELi1ELi256ELi128ELi128ELi64ELi1ELi1EEviiiPT_S1_S1_iiiE3Csh;
	add.s32 	%r116, %r115, %r114;
	mov.b32 	%r117, 0;
	st.shared.u32 	[%r116], %r117;
	add.s32 	%r306, %r306, %r7;
	add.s32 	%r305, %r305, 1;
	setp.ne.s32 	%p5, %r305, %r13;
	@%p5 bra 	$L__BB139_3;
$L__BB139_4:
	setp.lt.u32 	%p6, %r12, 3;
	@%p6 bra 	$L__BB139_7;
	mov.u32 	%r119, _ZZ9cuda_gemmIiLi128ELi1ELi1ELi256ELi128ELi128ELi64ELi1ELi1EEviiiPT_S1_S1_iiiE3Csh;
$L__BB139_6:
	shl.b32 	%r118, %r306, 2;
	add.s32 	%r120, %r119, %r118;
	mov.b32 	%r121, 0;
	st.shared.u32 	[%r120], %r121;
	add.s32 	%r122, %r120, %r10;
	st.shared.u32 	[%r122], %r121;
	add.s32 	%r123, %r122, %r10;
	st.shared.u32 	[%r123], %r121;
	add.s32 	%r124, %r123, %r10;
	st.shared.u32 	[%r124], %r121;
	add.s32 	%r306, %r10, %r306;
	setp.lt.u32 	%p7, %r306, 128;
	@%p7 bra 	$L__BB139_6;
$L__BB139_7:
	and.b32  	%r126, %r326, 15;
	shl.b32 	%r127, %r5, 4;
	shl.b32 	%r128, %r2, 5;
	or.b32  	%r129, %r128, %r127;
	mov.u32 	%r130, _ZZ9cuda_gemmIiLi128ELi1ELi1ELi256ELi128ELi128ELi64ELi1ELi1EEviiiPT_S1_S1_iiiE11kron_fac_sh;
	mad.lo.s32 	%r131, %r3, 132, %r130;
	shl.b32 	%r22, %r4, 8;
	add.s32 	%r23, %r8, %r10;
	max.u32 	%r132, %r23, 64;
	setp.lt.u32 	%p9, %r23, 64;
	selp.u32 	%r133, 1, 0, %p9;
	add.s32 	%r134, %r23, %r133;
	sub.s32 	%r135, %r132, %r134;
	div.u32 	%r136, %r135, %r10;
	add.s32 	%r24, %r136, %r133;
	and.b32  	%r25, %r24, 3;
	shl.b32 	%r137, %r326, 4;
	and.b32  	%r138, %r137, 128;
	and.b32  	%r139, %r8, 28;
	or.b32  	%r26, %r139, %r138;
	shl.b32 	%r140, %r8, 2;
	mov.u32 	%r141, _ZZ9cuda_gemmIiLi128ELi1ELi1ELi256ELi128ELi128ELi64ELi1ELi1EEviiiPT_S1_S1_iiiE3Ash;
	add.s32 	%r27, %r141, %r140;
	shl.b32 	%r142, %r23, 2;
	and.b32  	%r143, %r142, 128;
	and.b32  	%r144, %r23, 28;
	or.b32  	%r28, %r144, %r143;
	shl.b32 	%r145, %r10, 2;
	add.s32 	%r29, %r27, %r145;
	add.s32 	%r30, %r23, %r10;
	shl.b32 	%r146, %r30, 2;
	and.b32  	%r147, %r146, 128;
	and.b32  	%r148, %r30, 28;
	or.b32  	%r31, %r148, %r147;
	add.s32 	%r32, %r29, %r145;
	add.s32 	%r33, %r30, %r10;
	or.b32  	%r149, %r129, %r2;
	or.b32  	%r150, %r2, 8;
	or.b32  	%r151, %r129, %r150;
	add.s32 	%r152, %r2, -1;
	and.b32  	%r153, %r152, 15;
	or.b32  	%r154, %r129, %r153;
	shl.b32 	%r155, %r154, 2;
	add.s32 	%r34, %r141, %r155;
	shl.b32 	%r156, %r149, 2;
	add.s32 	%r35, %r141, %r156;
	shl.b32 	%r157, %r151, 2;
	add.s32 	%r36, %r141, %r157;
	mad.lo.s32 	%r158, %r2, -31, %r129;
	shl.b32 	%r159, %r158, 2;
	add.s32 	%r37, %r131, %r159;
	or.b32  	%r160, %r127, %r150;
	shl.b32 	%r161, %r160, 2;
	add.s32 	%r38, %r131, %r161;
	or.b32  	%r162, %r127, %r153;
	shl.b32 	%r163, %r162, 2;
	add.s32 	%r39, %r131, %r163;
	mul.lo.s32 	%r40, %r7, 12;
	shl.b32 	%r41, %r7, 4;
	shl.b32 	%r42, %r7, 6;
	shl.b32 	%r43, %r7, 3;
	cvta.to.global.u64 	%rd3, %rd7;
	shr.u32 	%r44, %r7, 4;
	mad.lo.s32 	%r45, %r126, 132, %r130;
	shl.b32 	%r164, %r6, 6;
	or.b32  	%r46, %r164, %r126;
	shr.u32 	%r47, %r326, 4;
	mov.b32 	%r308, 0;
	mov.pred 	%p26, -1;
$L__BB139_8:
	mov.pred 	%p1, %p26;
	setp.gt.u32 	%p10, %r326, 15;
	@%p10 bra 	$L__BB139_16;
	setp.eq.s32 	%p11, %r25, 3;
	add.s32 	%r165, %r22, %r9;
	add.s32 	%r49, %r165, %r308;
	mov.u32 	%r309, %r8;
	@%p11 bra 	$L__BB139_13;
	setp.eq.s32 	%p12, %r25, 0;
	add.s32 	%r166, %r49, %r26;
	mul.wide.u32 	%rd10, %r166, 4;
	add.s64 	%rd11, %rd1, %rd10;
	ld.global.v4.u32 	{%r167, %r168, %r169, %r170}, [%rd11];
	st.shared.v4.u32 	[%r27], {%r167, %r168, %r169, %r170};
	mov.u32 	%r309, %r23;
	@%p12 bra 	$L__BB139_13;
	setp.eq.s32 	%p13, %r25, 1;
	add.s32 	%r171, %r49, %r28;
	mul.wide.u32 	%rd12, %r171, 4;
	add.s64 	%rd13, %rd1, %rd12;
	ld.global.v4.u32 	{%r172, %r173, %r174, %r175}, [%rd13];
	st.shared.v4.u32 	[%r29], {%r172, %r173, %r174, %r175};
	mov.u32 	%r309, %r30;
	@%p13 bra 	$L__BB139_13;
	add.s32 	%r176, %r49, %r31;
	mul.wide.u32 	%rd14, %r176, 4;
	add.s64 	%rd15, %rd1, %rd14;
	ld.global.v4.u32 	{%r177, %r178, %r179, %r180}, [%rd15];
	st.shared.v4.u32 	[%r32], {%r177, %r178, %r179, %r180};
	mov.u32 	%r309, %r33;
$L__BB139_13:
	setp.lt.u32 	%p14, %r24, 3;
	@%p14 bra 	$L__BB139_16;
	add.s32 	%r316, %r40, %r309;
	shl.b32 	%r310, %r309, 2;
	mad.lo.s32 	%r315, %r7, 48, %r310;
	add.s32 	%r314, %r43, %r309;
	shl.b32 	%r181, %r7, 5;
	add.s32 	%r313, %r181, %r310;
	add.s32 	%r312, %r10, %r309;
	add.s32 	%r311, %r41, %r310;
$L__BB139_15:
	and.b32  	%r182, %r310, 128;
	and.b32  	%r183, %r309, 28;
	add.s32 	%r184, %r49, %r183;
	add.s32 	%r185, %r184, %r182;
	mul.wide.u32 	%rd16, %r185, 4;
	add.s64 	%rd17, %rd1, %rd16;
	ld.global.v4.u32 	{%r186, %r187, %r188, %r189}, [%rd17];
	mov.u32 	%r190, _ZZ9cuda_gemmIiLi128ELi1ELi1ELi256ELi128ELi128ELi64ELi1ELi1EEviiiPT_S1_S1_iiiE3Ash;
	add.s32 	%r191, %r190, %r310;
	st.shared.v4.u32 	[%r191], {%r186, %r187, %r188, %r189};
	add.s32 	%r192, %r309, %r10;
	and.b32  	%r193, %r311, 128;
	and.b32  	%r194, %r312, 28;
	add.s32 	%r195, %r49, %r194;
	add.s32 	%r196, %r195, %r193;
	mul.wide.u32 	%rd18, %r196, 4;
	add.s64 	%rd19, %rd1, %rd18;
	ld.global.v4.u32 	{%r197, %r198, %r199, %r200}, [%rd19];
	add.s32 	%r201, %r190, %r311;
	st.shared.v4.u32 	[%r201], {%r197, %r198, %r199, %r200};
	add.s32 	%r202, %r192, %r10;
	and.b32  	%r203, %r313, 128;
	and.b32  	%r204, %r314, 28;
	add.s32 	%r205, %r49, %r204;
	add.s32 	%r206, %r205, %r203;
	mul.wide.u32 	%rd20, %r206, 4;
	add.s64 	%rd21, %rd1, %rd20;
	ld.global.v4.u32 	{%r207, %r208, %r209, %r210}, [%rd21];
	add.s32 	%r211, %r190, %r313;
	st.shared.v4.u32 	[%r211], {%r207, %r208, %r209, %r210};
	add.s32 	%r212, %r202, %r10;
	and.b32  	%r213, %r315, 128;
	and.b32  	%r214, %r316, 28;
	add.s32 	%r215, %r49, %r214;
	add.s32 	%r216, %r215, %r213;
	mul.wide.u32 	%rd22, %r216, 4;
	add.s64 	%rd23, %rd1, %rd22;
	ld.global.v4.u32 	{%r217, %r218, %r219, %r220}, [%rd23];
	add.s32 	%r221, %r190, %r315;
	st.shared.v4.u32 	[%r221], {%r217, %r218, %r219, %r220};
	add.s32 	%r309, %r212, %r10;
	add.s32 	%r316, %r316, %r41;
	add.s32 	%r315, %r315, %r42;
	add.s32 	%r314, %r314, %r41;
	add.s32 	%r313, %r313, %r42;
	add.s32 	%r312, %r312, %r41;
	add.s32 	%r311, %r311, %r42;
	add.s32 	%r310, %r310, %r42;
	setp.lt.u32 	%p15, %r309, 64;
	@%p15 bra 	$L__BB139_15;
$L__BB139_16:
	add.s32 	%r58, %r308, %r9;
	mov.b32 	%r318, 0;
$L__BB139_17:
	mov.u32 	%r75, %r318;
	add.s32 	%r76, %r75, %r46;
	mov.u32 	%r319, %r47;
$L__BB139_18:
	add.s32 	%r223, %r58, %r319;
	shl.b32 	%r224, %r223, 7;
	add.s32 	%r225, %r224, %r76;
	mul.wide.u32 	%rd24, %r225, 4;
	add.s64 	%rd25, %rd3, %rd24;
	ld.global.u32 	%r226, [%rd25];
	shl.b32 	%r227, %r319, 2;
	add.s32 	%r228, %r45, %r227;
	st.shared.u32 	[%r228], %r226;
	add.s32 	%r319, %r319, %r44;
	setp.lt.u32 	%p16, %r319, 32;
	@%p16 bra 	$L__BB139_18;
	setp.gt.u32 	%p17, %r326, 63;
	bar.sync 	0;
	@%p17 bra 	$L__BB139_22;
	setp.ne.s32 	%p18, %r5, 0;
	ld.shared.u32 	%r229, [%r34];
	ld.shared.u32 	%r230, [%r35+56];
	ld.shared.u32 	%r231, [%r35+52];
	ld.shared.u32 	%r232, [%r35+48];
	ld.shared.u32 	%r233, [%r35+44];
	ld.shared.u32 	%r234, [%r35+40];
	ld.shared.u32 	%r235, [%r35+36];
	ld.shared.u32 	%r236, [%r36];
	ld.shared.u32 	%r237, [%r35+28];
	ld.shared.u32 	%r238, [%r35+24];
	ld.shared.u32 	%r239, [%r35+20];
	ld.shared.u32 	%r240, [%r35+16];
	ld.shared.u32 	%r241, [%r35+12];
	ld.shared.u32 	%r242, [%r35+8];
	ld.shared.u32 	%r243, [%r35+4];
	ld.shared.u32 	%r244, [%r35];
	ld.shared.u32 	%r245, [%r37];
	mul.lo.s32 	%r246, %r245, %r244;
	ld.shared.u32 	%r247, [%r37+4];
	mad.lo.s32 	%r248, %r247, %r243, %r246;
	ld.shared.u32 	%r249, [%r37+8];
	mad.lo.s32 	%r250, %r249, %r242, %r248;
	ld.shared.u32 	%r251, [%r37+12];
	mad.lo.s32 	%r252, %r251, %r241, %r250;
	ld.shared.u32 	%r253, [%r37+16];
	mad.lo.s32 	%r254, %r253, %r240, %r252;
	ld.shared.u32 	%r255, [%r37+20];
	mad.lo.s32 	%r256, %r255, %r239, %r254;
	ld.shared.u32 	%r257, [%r37+24];
	mad.lo.s32 	%r258, %r257, %r238, %r256;
	ld.shared.u32 	%r259, [%r37+28];
	mad.lo.s32 	%r260, %r259, %r237, %r258;
	ld.shared.u32 	%r261, [%r38];
	mad.lo.s32 	%r262, %r261, %r236, %r260;
	ld.shared.u32 	%r263, [%r37+36];
	mad.lo.s32 	%r264, %r263, %r235, %r262;
	ld.shared.u32 	%r265, [%r37+40];
	mad.lo.s32 	%r266, %r265, %r234, %r264;
	ld.shared.u32 	%r267, [%r37+44];
	mad.lo.s32 	%r268, %r267, %r233, %r266;
	ld.shared.u32 	%r269, [%r37+48];
	mad.lo.s32 	%r270, %r269, %r232, %r268;
	ld.shared.u32 	%r271, [%r37+52];
	mad.lo.s32 	%r272, %r271, %r231, %r270;
	ld.shared.u32 	%r273, [%r37+56];
	mad.lo.s32 	%r274, %r273, %r230, %r272;
	ld.shared.u32 	%r275, [%r39];
	mad.lo.s32 	%r276, %r275, %r229, %r274;
	add.s32 	%r277, %r3, %r75;
	shl.b32 	%r278, %r277, 1;
	or.b32  	%r79, %r278, %r2;
	shfl.sync.down.b32	%r279|%p19, %r276, 1, 7711, -1;
	add.s32 	%r80, %r279, %r276;
	@%p18 bra 	$L__BB139_22;
	shl.b32 	%r280, %r79, 2;
	mov.u32 	%r281, _ZZ9cuda_gemmIiLi128ELi1ELi1ELi256ELi128ELi128ELi64ELi1ELi1EEviiiPT_S1_S1_iiiE3Csh;
	add.s32 	%r282, %r281, %r280;
	ld.shared.u32 	%r283, [%r282];
	add.s32 	%r284, %r283, %r80;
	st.shared.u32 	[%r282], %r284;
$L__BB139_22:
	add.s32 	%r318, %r75, 16;
	setp.lt.u32 	%p20, %r75, 48;
	@%p20 bra 	$L__BB139_17;
	mov.b32 	%r308, 32;
	mov.pred 	%p26, 0;
	@%p1 bra 	$L__BB139_8;
	setp.eq.s32 	%p22, %r14, 3;
	bar.sync 	0;
	@%p22 bra 	$L__BB139_27;
	mov.u32 	%r286, _ZZ9cuda_gemmIiLi128ELi1ELi1ELi256ELi128ELi128ELi64ELi1ELi1EEviiiPT_S1_S1_iiiE3Csh;
	add.s32 	%r322, %r286, %r8;
	add.s32 	%r287, %r326, %r22;
	add.s32 	%r321, %r287, %r11;
	neg.s32 	%r320, %r13;
	mad.lo.s32 	%r326, %r7, %r13, %r326;
$L__BB139_26:
	.pragma "nounroll";
	mul.wide.u32 	%rd26, %r321, 4;
	add.s64 	%rd27, %rd2, %rd26;
	ld.shared.u32 	%r288, [%r322];
	atom.global.add.u32 	%r289, [%rd27], %r288;
	add.s32 	%r322, %r322, %r10;
	add.s32 	%r321, %r321, %r7;
	add.s32 	%r320, %r320, 1;
	setp.ne.s32 	%p23, %r320, 0;
	@%p23 bra 	$L__BB139_26;
$L__BB139_27:
	setp.lt.u32 	%p24, %r12, 3;
	@%p24 bra 	$L__BB139_30;
	shl.b32 	%r290, %r326, 2;
	mov.u32 	%r291, _ZZ9cuda_gemmIiLi128ELi1ELi1ELi256ELi128ELi128ELi64ELi1ELi1EEviiiPT_S1_S1_iiiE3Csh;
	add.s32 	%r325, %r291, %r290;
	mul.wide.u32 	%rd28, %r7, 4;
	add.s64 	%rd4, %rd2, %rd28;
	add.s32 	%r292, %r326, %r22;
	add.s32 	%r324, %r292, %r11;
	mul.wide.u32 	%rd29, %r7, 8;
	add.s64 	%rd5, %rd2, %rd29;
	mul.wide.u32 	%rd30, %r7, 12;
	add.s64 	%rd6, %rd2, %rd30;
$L__BB139_29:
	mul.wide.s32 	%rd31, %r324, 4;
	add.s64 	%rd32, %rd4, %rd31;
	add.s64 	%rd33, %rd5, %rd31;
	add.s64 	%rd34, %rd6, %rd31;
	add.s64 	%rd35, %rd2, %rd31;
	ld.shared.u32 	%r293, [%r325];
	atom.global.add.u32 	%r294, [%rd35], %r293;
	add.s32 	%r295, %r325, %r10;
	ld.shared.u32 	%r296, [%r295];
	atom.global.add.u32 	%r297, [%rd32], %r296;
	add.s32 	%r298, %r325, %r43;
	ld.shared.u32 	%r299, [%r298];
	atom.global.add.u32 	%r300, [%rd33], %r299;
	add.s32 	%r301, %r325, %r40;
	ld.shared.u32 	%r302, [%r301];
	atom.global.add.u32 	%r303, [%rd34], %r302;
	add.s32 	%r326, %r326, %r10;
	add.s32 	%r325, %r325, %r41;
	add.s32 	%r324, %r324, %r10;
	setp.lt.u32 	%p25, %r326, 128;
	@%p25 bra 	$L__BB139_29;
$L__BB139_30:
	ret;

}
	// .globl	_Z9cuda_gemmIiLi128ELi1ELi1ELi512ELi2ELi2ELi64ELi0ELi0EEviiiPT_S1_S1_iii
.visible .entry _Z9cuda_gemmIiLi128ELi1ELi1ELi512ELi2ELi2ELi64ELi0ELi0EEviiiPT_S1_S1_iii(
	.param .u32 _Z9cuda_gemmIiLi128ELi1ELi1ELi512ELi2ELi2ELi64ELi0ELi0EEviiiPT_S1_S1_iii_param_0,
	.param .u32 _Z9cuda_gemmIiLi128ELi1ELi1ELi512ELi2ELi2ELi64ELi0ELi0EEviiiPT_S1_S1_iii_param_1,
	.param .u32 _Z9cuda_gemmIiLi128ELi1ELi1ELi512ELi2ELi2ELi64ELi0ELi0EEviiiPT_S1_S1_iii_param_2,
	.param .u64 .ptr .align 1 _Z9cuda_gemmIiLi128ELi1ELi1ELi512ELi2ELi2ELi64ELi0ELi0EEviiiPT_S1_S1_iii_param_3,
	.param .u64 .ptr .align 1 _Z9cuda_gemmIiLi128ELi1ELi1ELi512ELi2ELi2ELi64ELi0ELi0EEviiiPT_S1_S1_iii_param_4,
	.param .u64 .ptr .align 1 _Z9cuda_gemmIiLi128ELi1ELi1ELi512ELi2ELi2ELi64ELi0ELi0EEviiiPT_S1_S1_iii_param_5,
	.param .u32 _Z9cuda_gemmIiLi128ELi1ELi1ELi512ELi2ELi2ELi64ELi0ELi0EEviiiPT_S1_S1_iii_param_6,
	.param .u32 _Z9cuda_gemmIiLi128ELi1ELi1ELi512ELi2ELi2ELi64ELi0ELi0EEviiiPT_S1_S1_iii_param_7,
	.param .u32 _Z9cuda_gemmIiLi128ELi1ELi1ELi512ELi2ELi2ELi64ELi0ELi0EEviiiPT_S1_S1_iii_param_8
)
.maxntid 128
{
	.local .align 16 .b8 	__local_depot140[16];
	.reg .b64 	%SP;
	.reg .b64 	%SPL;
	.reg .pred 	%p<39>;
	.reg .b16 	%rs<4>;
	.reg .b32 	%r<271>;
	.reg .b64 	%rd<35>;
	// demoted variable
	.shared .align 128 .b8 _ZZ9cuda_gemmIiLi128ELi1ELi1ELi512ELi2ELi2ELi64ELi0ELi0EEviiiPT_S1_S1_iiiE11kron_fac_sh[24];
	// demoted variable
	.shared .align 128 .b8 _ZZ9cuda_gemmIiLi128ELi1ELi1ELi512ELi2ELi2ELi64ELi0ELi0EEviiiPT_S1_S1_iiiE3Ash[2048];
	mov.u64 	%SPL, __local_depot140;
	ld.param.u32 	%r89, [_Z9cuda_gemmIiLi128ELi1ELi1ELi512ELi2ELi2ELi64ELi0ELi0EEviiiPT_S1_S1_iii_param_1];
	ld.param.u32 	%r90, [_Z9cuda_gemmIiLi128ELi1ELi1ELi512ELi2ELi2ELi64ELi0ELi0EEviiiPT_S1_S1_iii_param_2];
	ld.param.u64 	%rd7, [_Z9cuda_gemmIiLi128ELi1ELi1ELi512ELi2ELi2ELi64ELi0ELi0EEviiiPT_S1_S1_iii_param_3];
	ld.param.u64 	%rd5, [_Z9cuda_gemmIiLi128ELi1ELi1ELi512ELi2ELi2ELi64ELi0ELi0EEviiiPT_S1_S1_iii_param_4];
	ld.param.u32 	%r91, [_Z9cuda_gemmIiLi128ELi1ELi1ELi512ELi2ELi2ELi64ELi0ELi0EEviiiPT_S1_S1_iii_param_6];
	ld.param.u32 	%r92, [_Z9cuda_gemmIiLi128ELi1ELi1ELi512ELi2ELi2ELi64ELi0ELi0EEviiiPT_S1_S1_iii_param_7];
	cvta.to.global.u64 	%rd1, %rd7;
	add.u64 	%rd2, %SPL, 0;
	mov.u32 	%r1, %tid.x;
	mul.lo.s32 	%r2, %r92, %r91;
	setp.ge.u32 	%p1, %r1, %r2;
	@%p1 bra 	$L__BB140_3;
	mov.u32 	%r3, %ntid.x;
	cvta.to.global.u64 	%rd3, %rd5;
	mov.u32 	%r245, %r1;
$L__BB140_2:
	mul.wide.u32 	%rd9, %r245, 4;
	add.s64 	%rd10, %rd3, %rd9;
	ld.global.u32 	%r93, [%rd10];
	rem.u32 	%r94, %r245, %r91;
	mov.u32 	%r95, _ZZ9cuda_gemmIiLi128ELi1ELi1ELi512ELi2ELi2ELi64ELi0ELi0EEviiiPT_S1_S1_iiiE11kron_fac_sh;
	mad.lo.s32 	%r96, %r94, 12, %r95;
	div.u32 	%r97, %r245, %r92;
	shl.b32 	%r98, %r97, 2;
	add.s32 	%r99, %r96, %r98;
	st.shared.u32 	[%r99], %r93;
	add.s32 	%r245, %r245, %r3;
	setp.lt.u32 	%p2, %r245, %r2;
	@%p2 bra 	$L__BB140_2;
$L__BB140_3:
	div.s32 	%r6, 512, %r92;
	min.s32 	%r7, %r6, 128;
	cvt.u16.u32 	%rs1, %r7;
	div.s16 	%rs2, 128, %rs1;
	cvt.s32.s16 	%r8, %rs2;
	div.s16 	%rs3, 2, %rs2;
	cvt.s32.s16 	%r9, %rs3;
	div.u32 	%r11, %r1, %r7;
	mul.lo.s32 	%r100, %r11, %r7;
	sub.s32 	%r10, %r1, %r100;
	mov.u32 	%r12, %ctaid.y;
	mov.u32 	%r101, %nctaid.y;
	setp.ge.u32 	%p3, %r12, %r101;
	@%p3 bra 	$L__BB140_46;
	mov.u32 	%r102, %ctaid.x;
	shl.b32 	%r248, %r1, 2;
	shl.b32 	%r103, %r102, 9;
	mov.u32 	%r104, %ntid.x;
	shl.b32 	%r14, %r104, 2;
	and.b32  	%r15, %r10, 1;
	min.s32 	%r16, %r91, 2;
	and.b32  	%r17, %r1, 1;
	mul.lo.s32 	%r18, %r6, %r102;
	mov.b32 	%r105, 0;
	st.local.v4.u32 	[%rd2], {%r105, %r105, %r105, %r105};
	mad.lo.s32 	%r19, %r12, %r90, %r103;
	add.s32 	%r106, %r248, %r14;
	max.u32 	%r107, %r106, 512;
	setp.lt.u32 	%p4, %r106, 512;
	selp.u32 	%r108, 1, 0, %p4;
	or.b32  	%r109, %r106, %r108;
	sub.s32 	%r110, %r107, %r109;
	div.u32 	%r111, %r110, %r14;
	add.s32 	%r20, %r111, %r108;
	and.b32  	%r112, %r20, 3;
	setp.eq.s32 	%p5, %r112, 3;
	@%p5 bra 	$L__BB140_7;
	add.s32 	%r114, %r20, 1;
	and.b32  	%r21, %r114, 3;
	mov.b32 	%r247, 0;
$L__BB140_6:
	.pragma "nounroll";
	add.s32 	%r115, %r19, %r248;
	mul.wide.s32 	%rd11, %r115, 4;
	add.s64 	%rd12, %rd1, %rd11;
	ld.global.v4.u32 	{%r116, %r117, %r118, %r119}, [%rd12];
	shl.b32 	%r120, %r248, 2;
	mov.u32 	%r121, _ZZ9cuda_gemmIiLi128ELi1ELi1ELi512ELi2ELi2ELi64ELi0ELi0EEviiiPT_S1_S1_iiiE3Ash;
	add.s32 	%r122, %r121, %r120;
	st.shared.v4.u32 	[%r122], {%r116, %r117, %r118, %r119};
	add.s32 	%r248, %r248, %r14;
	add.s32 	%r247, %r247, 1;
	setp.ne.s32 	%p6, %r247, %r21;
	@%p6 bra 	$L__BB140_6;
$L__BB140_7:
	setp.lt.u32 	%p7, %r20, 3;
	@%p7 bra 	$L__BB140_10;
	mov.u32 	%r129, _ZZ9cuda_gemmIiLi128ELi1ELi1ELi512ELi2ELi2ELi64ELi0ELi0EEviiiPT_S1_S1_iiiE3Ash;
	shl.b32 	%r137, %r14, 2;
$L__BB140_9:
	add.s32 	%r123, %r19, %r248;
	mul.wide.s32 	%rd13, %r123, 4;
	add.s64 	%rd14, %rd1, %rd13;
	ld.global.v4.u32 	{%r124, %r125, %r126, %r127}, [%rd14];
	shl.b32 	%r128, %r248, 2;
	add.s32 	%r130, %r129, %r128;
	st.shared.v4.u32 	[%r130], {%r124, %r125, %r126, %r127};
	add.s32 	%r131, %r248, %r14;
	add.s32 	%r132, %r19, %r131;
	mul.wide.s32 	%rd15, %r132, 4;
	add.s64 	%rd16, %rd1, %rd15;
	ld.global.v4.u32 	{%r133, %r134, %r135, %r136}, [%rd16];
	add.s32 	%r138, %r130, %r137;
	st.shared.v4.u32 	[%r138], {%r133, %r134, %r135, %r136};
	add.s32 	%r139, %r131, %r14;
	add.s32 	%r140, %r19, %r139;
	mul.wide.s32 	%rd17, %r140, 4;
	add.s64 	%rd18, %rd1, %rd17;
	ld.global.v4.u32 	{%r141, %r142, %r143, %r144}, [%rd18];
	add.s32 	%r145, %r138, %r137;
	st.shared.v4.u32 	[%r145], {%r141, %r142, %r143, %r144};
	add.s32 	%r146, %r139, %r14;
	add.s32 	%r147, %r19, %r146;
	mul.wide.s32 	%rd19, %r147, 4;
	add.s64 	%rd20, %rd1, %rd19;
	ld.global.v4.u32 	{%r148, %r149, %r150, %r151}, [%rd20];
	add.s32 	%r152, %r145, %r137;
	st.shared.v4.u32 	[%r152], {%r148, %r149, %r150, %r151};
	add.s32 	%r248, %r146, %r14;
	setp.lt.u32 	%p8, %r248, 512;
	@%p8 bra 	$L__BB140_9;
$L__BB140_10:
	setp.lt.s32 	%p9, %r6, 1;
	bar.sync 	0;
	mov.b32 	%r250, 0;
	mov.u32 	%r251, %r250;
	mov.u32 	%r252, %r250;
	mov.u32 	%r253, %r250;
	@%p9 bra 	$L__BB140_45;
	add.s32 	%r156, %r11, %r8;
	xor.b32  	%r29, %r15, 1;
	max.s32 	%r157, %r16, %r156;
	setp.lt.s32 	%p10, %r156, %r16;
	selp.u32 	%r30, 1, 0, %p10;
	add.s32 	%r158, %r156, %r30;
	sub.s32 	%r31, %r157, %r158;
	setp.lt.s32 	%p11, %r15, %r92;
	selp.b32 	%r159, 0, %r92, %p11;
	sub.s32 	%r32, %r15, %r159;
	add.s32 	%r160, %r15, 1;
	setp.lt.s32 	%p12, %r160, %r92;
	selp.b32 	%r161, 0, %r92, %p12;
	sub.s32 	%r33, %r160, %r161;
	mov.b32 	%r256, 0;
	div.u32 	%r172, %r31, %r8;
	add.s32 	%r44, %r172, %r30;
	mov.u32 	%r257, %r256;
$L__BB140_12:
	setp.gt.s32 	%p13, %r92, 0;
	add.s32 	%r162, %r257, %r10;
	mul.lo.s32 	%r42, %r162, %r92;
	@%p13 bra 	$L__BB140_13;
	bra.uni 	$L__BB140_14;
$L__BB140_13:
	add.s32 	%r163, %r15, %r42;
	shl.b32 	%r164, %r163, 2;
	mov.u32 	%r165, _ZZ9cuda_gemmIiLi128ELi1ELi1ELi512ELi2ELi2ELi64ELi0ELi0EEviiiPT_S1_S1_iiiE3Ash;
	add.s32 	%r166, %r165, %r164;
	ld.shared.u32 	%r255, [%r166];
$L__BB140_14:
	setp.lt.s32 	%p14, %r92, 2;
	@%p14 bra 	$L__BB140_16;
	add.s32 	%r167, %r29, %r42;
	shl.b32 	%r168, %r167, 2;
	mov.u32 	%r169, _ZZ9cuda_gemmIiLi128ELi1ELi1ELi512ELi2ELi2ELi64ELi0ELi0EEviiiPT_S1_S1_iiiE3Ash;
	add.s32 	%r170, %r169, %r168;
	ld.shared.u32 	%r254, [%r170];
$L__BB140_16:
	setp.lt.s32 	%p15, %r11, %r16;
	@%p15 bra 	$L__BB140_17;
	bra.uni 	$L__BB140_43;
$L__BB140_17:
	mul.lo.s32 	%r260, %r256, %r9;
	setp.eq.s32 	%p16, %r44, 0;
	mov.b32 	%r267, 0;
	mov.u32 	%r268, %r11;
	@%p16 bra 	$L__BB140_34;
	add.s32 	%r173, %r44, 1;
	and.b32  	%r267, %r173, -2;
	neg.s32 	%r261, %r267;
	mov.u32 	%r268, %r11;
$L__BB140_19:
	setp.gt.u32 	%p17, %r92, 64;
	mov.u32 	%r174, _ZZ9cuda_gemmIiLi128ELi1ELi1ELi512ELi2ELi2ELi64ELi0ELi0EEviiiPT_S1_S1_iiiE11kron_fac_sh;
	mad.lo.s32 	%r54, %r268, 12, %r174;
	shl.b32 	%r175, %r17, 2;
	add.s32 	%r176, %r54, %r175;
	ld.shared.u32 	%r55, [%r176];
	@%p17 bra 	$L__BB140_22;
	shfl.sync.idx.b32	%r184|%p20, %r55, %r32, 7711, -1;
	mul.lo.s32 	%r264, %r184, %r255;
	setp.lt.s32 	%p21, %r92, 2;
	@%p21 bra 	$L__BB140_26;
	shfl.sync.idx.b32	%r185|%p22, %r55, %r33, 7711, -1;
	mad.lo.s32 	%r264, %r185, %r254, %r264;
	bra.uni 	$L__BB140_26;
$L__BB140_22:
	setp.lt.s32 	%p18, %r92, 1;
	mov.b32 	%r264, 0;
	@%p18 bra 	$L__BB140_24;
	shl.b32 	%r178, %r15, 2;
	add.s32 	%r179, %r54, %r178;
	ld.shared.u32 	%r180, [%r179];
	mul.lo.s32 	%r264, %r180, %r255;
$L__BB140_24:
	setp.lt.s32 	%p19, %r92, 2;
	@%p19 bra 	$L__BB140_26;
	shl.b32 	%r181, %r29, 2;
	add.s32 	%r182, %r54, %r181;
	ld.shared.u32 	%r183, [%r182];
	mad.lo.s32 	%r264, %r183, %r254, %r264;
$L__BB140_26:
	mul.wide.s32 	%rd21, %r260, 4;
	add.s64 	%rd22, %rd2, %rd21;
	add.s64 	%rd4, %rd22, 4;
	setp.lt.u32 	%p23, %r92, 65;
	ld.local.u32 	%r186, [%rd22];
	add.s32 	%r187, %r186, %r264;
	st.local.u32 	[%rd22], %r187;
	mad.lo.s32 	%r62, %r8, 12, %r54;
	add.s32 	%r189, %r62, %r175;
	ld.shared.u32 	%r63, [%r189];
	@%p23 bra 	$L__BB140_31;
	setp.lt.s32 	%p24, %r92, 1;
	mov.b32 	%r266, 0;
	@%p24 bra 	$L__BB140_29;
	shl.b32 	%r191, %r15, 2;
	add.s32 	%r192, %r62, %r191;
	ld.shared.u32 	%r193, [%r192];
	mul.lo.s32 	%r266, %r193, %r255;
$L__BB140_29:
	setp.lt.s32 	%p25, %r92, 2;
	@%p25 bra 	$L__BB140_33;
	shl.b32 	%r194, %r29, 2;
	add.s32 	%r195, %r62, %r194;
	ld.shared.u32 	%r196, [%r195];
	mad.lo.s32 	%r266, %r196, %r254, %r266;
	bra.uni 	$L__BB140_33;
$L__BB140_31:
	shfl.sync.idx.b32	%r197|%p26, %r63, %r32, 7711, -1;
	mul.lo.s32 	%r266, %r197, %r255;
	setp.lt.s32 	%p27, %r92, 2;
	@%p27 bra 	$L__BB140_33;
	shfl.sync.idx.b32	%r198|%p28, %r63, %r33, 7711, -1;
	mad.lo.s32 	%r266, %r198, %r254, %r266;
$L__BB140_33:
	ld.local.u32 	%r199, [%rd4];
	add.s32 	%r200, %r199, %r266;
	st.local.u32 	[%rd4], %r200;
	shl.b32 	%r201, %r8, 1;
	add.s32 	%r268, %r268, %r201;
	add.s32 	%r261, %r261, 2;
	add.s32 	%r260, %r260, 2;
	setp.ne.s32 	%p29, %r261, 0;
	@%p29 bra 	$L__BB140_19;
$L__BB140_34:
	and.b32  	%r202, %r44, 1;
	setp.eq.b32 	%p30, %r202, 1;
	@%p30 bra 	$L__BB140_43;
	setp.lt.u32 	%p31, %r92, 65;
	mov.u32 	%r203, _ZZ9cuda_gemmIiLi128ELi1ELi1ELi512ELi2ELi2ELi64ELi0ELi0EEviiiPT_S1_S1_iiiE11kron_fac_sh;
	mad.lo.s32 	%r75, %r268, 12, %r203;
	shl.b32 	%r204, %r17, 2;
	add.s32 	%r205, %r75, %r204;
	ld.shared.u32 	%r76, [%r205];
	@%p31 bra 	$L__BB140_40;
	setp.lt.s32 	%p32, %r92, 1;
	mov.b32 	%r270, 0;
	@%p32 bra 	$L__BB140_38;
	shl.b32 	%r207, %r15, 2;
	add.s32 	%r208, %r75, %r207;
	ld.shared.u32 	%r209, [%r208];
	mul.lo.s32 	%r270, %r209, %r255;
$L__BB140_38:
	setp.lt.s32 	%p33, %r92, 2;
	@%p33 bra 	$L__BB140_42;
	shl.b32 	%r210, %r29, 2;
	add.s32 	%r211, %r75, %r210;
	ld.shared.u32 	%r212, [%r211];
	mad.lo.s32 	%r270, %r212, %r254, %r270;
	bra.uni 	$L__BB140_42;
$L__BB140_40:
	shfl.sync.idx.b32	%r213|%p34, %r76, %r32, 7711, -1;
	mul.lo.s32 	%r270, %r213, %r255;
	setp.lt.s32 	%p35, %r92, 2;
	@%p35 bra 	$L__BB140_42;
	shfl.sync.idx.b32	%r214|%p36, %r76, %r33, 7711, -1;
	mad.lo.s32 	%r270, %r214, %r254, %r270;
$L__BB140_42:
	mad.lo.s32 	%r215, %r256, %r9, %r267;
	mul.wide.s32 	%rd23, %r215, 4;
	add.s64 	%rd24, %rd2, %rd23;
	ld.local.u32 	%r216, [%rd24];
	add.s32 	%r217, %r216, %r270;
	st.local.u32 	[%rd24], %r217;
$L__BB140_43:
	add.s32 	%r257, %r257, %r7;
	add.s32 	%r256, %r256, 1;
	setp.lt.s32 	%p37, %r257, %r6;
	@%p37 bra 	$L__BB140_12;
	ld.local.v4.u32 	{%r253, %r252, %r251, %r250}, [%rd2];
$L__BB140_45:
	ld.param.u64 	%rd34, [_Z9cuda_gemmIiLi128ELi1ELi1ELi512ELi2ELi2ELi64ELi0ELi0EEviiiPT_S1_S1_iii_param_5];
	cvta.to.global.u64 	%rd25, %rd34;
	bar.sync 	0;
	shl.b32 	%r218, %r6, 7;
	div.s32 	%r219, %r218, %r7;
	shr.s32 	%r220, %r90, 31;
	shr.u32 	%r221, %r220, 23;
	add.s32 	%r222, %r90, %r221;
	shr.s32 	%r223, %r222, 9;
	mul.lo.s32 	%r224, %r223, %r219;
	add.s32 	%r225, %r18, %r1;
	mad.lo.s32 	%r226, %r12, %r89, %r225;
	mul.wide.s32 	%rd26, %r226, 4;
	add.s64 	%rd27, %rd25, %rd26;
	st.global.u32 	[%rd27], %r253;
	add.s32 	%r227, %r9, 1;
	setp.lt.u32 	%p38, %r227, 3;
	shl.b32 	%r228, %r9, 7;
	selp.b32 	%r229, %r228, 0, %p38;
	rem.s32 	%r230, 1, %r9;
	add.s32 	%r231, %r226, %r229;
	mad.lo.s32 	%r232, %r230, %r224, %r231;
	mul.wide.s32 	%rd28, %r232, 4;
	add.s64 	%rd29, %rd25, %rd28;
	st.global.u32 	[%rd29], %r252;
	div.s32 	%r233, 2, %r9;
	shl.b32 	%r234, %r233, 7;
	mul.lo.s32 	%r235, %r233, %r9;
	sub.s32 	%r236, 2, %r235;
	add.s32 	%r237, %r226, %r234;
	mad.lo.s32 	%r238, %r236, %r224, %r237;
	mul.wide.s32 	%rd30, %r238, 4;
	add.s64 	%rd31, %rd25, %rd30;
	st.global.u32 	[%rd31], %r251;
	div.s32 	%r239, 3, %r9;
	shl.b32 	%r240, %r239, 7;
	mul.lo.s32 	%r241, %r239, %r9;
	sub.s32 	%r242, 3, %r241;
	add.s32 	%r243, %r226, %r240;
	mad.lo.s32 	%r244, %r242, %r224, %r243;
	mul.wide.s32 	%rd32, %r244, 4;
	add.s64 	%rd33, %rd25, %rd32;
	st.global.u32 	[%rd33], %r250;
$L__BB140_46:
	ret;

}
	// .globl	_Z9cuda_gemmIiLi128ELi1ELi1ELi512ELi2ELi2ELi64ELi0ELi1EEviiiPT_S1_S1_iii
.visible .entry _Z9cuda_gemmIiLi128ELi1ELi1ELi512ELi2ELi2ELi64ELi0ELi1EEviiiPT_S1_S1_iii(
	.param .u32 _Z9cuda_gemmIiLi128ELi1ELi1ELi512ELi2ELi2ELi64ELi0ELi1EEviiiPT_S1_S1_iii_param_0,
	.param .u32 _Z9cuda_gemmIiLi128ELi1ELi1ELi512ELi2ELi2ELi64ELi0ELi1EEviiiPT_S1_S1_iii_param_1,
	.param .u32 _Z9cuda_gemmIiLi128ELi1ELi1ELi512ELi2ELi2ELi64ELi0ELi1EEviiiPT_S1_S1_iii_param_2,
	.param .u64 .ptr .align 1 _Z9cuda_gemmIiLi128ELi1ELi1ELi512ELi2ELi2ELi64ELi0ELi1EEviiiPT_S1_S1_iii_param_3,
	.param .u64 .ptr .align 1 _Z9cuda_gemmIiLi128ELi1ELi1ELi512ELi2ELi2ELi64ELi0ELi1EEviiiPT_S1_S1_iii_param_4,
	.param .u64 .ptr .align 1 _Z9cuda_gemmIiLi128ELi1ELi1ELi512ELi2ELi2ELi64ELi0ELi1EEviiiPT_S1_S1_iii_param_5,
	.param .u32 _Z9cuda_gemmIiLi128ELi1ELi1ELi512ELi2ELi2ELi64ELi0ELi1EEviiiPT_S1_S1_iii_param_6,
	.param .u32 _Z9cuda_gemmIiLi128ELi1ELi1ELi512ELi2ELi2ELi64ELi0ELi1EEviiiPT_S1_S1_iii_param_7,
	.param .u32 _Z9cuda_gemmIiLi128ELi1ELi1ELi512ELi2ELi2ELi64ELi0ELi1EEviiiPT_S1_S1_iii_param_8
)
.maxntid 128
{
	.reg .pred 	%p<17>;
	.reg .b32 	%r<156>;
	.reg .b64 	%rd<27>;
	// demoted variable
	.shared .align 128 .b8 _ZZ9cuda_gemmIiLi128ELi1ELi1ELi512ELi2ELi2ELi64ELi0ELi1EEviiiPT_S1_S1_iiiE11kron_fac_sh[24];
	// demoted variable
	.shared .align 128 .b8 _ZZ9cuda_gemmIiLi128ELi1ELi1ELi512ELi2ELi2ELi64ELi0ELi1EEviiiPT_S1_S1_iiiE3Ash[2048];
	ld.param.u32 	%r47, [_Z9cuda_gemmIiLi128ELi1ELi1ELi512ELi2ELi2ELi64ELi0ELi1EEviiiPT_S1_S1_iii_param_1];
	ld.param.u32 	%r48, [_Z9cuda_gemmIiLi128ELi1ELi1ELi512ELi2ELi2ELi64ELi0ELi1EEviiiPT_S1_S1_iii_param_2];
	ld.param.u64 	%rd8, [_Z9cuda_gemmIiLi128ELi1ELi1ELi512ELi2ELi2ELi64ELi0ELi1EEviiiPT_S1_S1_iii_param_3];
	ld.param.u64 	%rd6, [_Z9cuda_gemmIiLi128ELi1ELi1ELi512ELi2ELi2ELi64ELi0ELi1EEviiiPT_S1_S1_iii_param_4];
	ld.param.u64 	%rd7, [_Z9cuda_gemmIiLi128ELi1ELi1ELi512ELi2ELi2ELi64ELi0ELi1EEviiiPT_S1_S1_iii_param_5];
	cvta.to.global.u64 	%rd1, %rd8;
	mov.u32 	%r1, %tid.x;
	setp.gt.u32 	%p1, %r1, 3;
	@%p1 bra 	$L__BB141_3;
	mov.u32 	%r2, %ntid.x;
	mul.wide.u32 	%rd9, %r1, 4;
	cvta.to.global.u64 	%rd10, %rd6;
	add.s64 	%rd26, %rd10, %rd9;
	mul.wide.u32 	%rd3, %r2, 4;
	mov.u32 	%r51, _ZZ9cuda_gemmIiLi128ELi1ELi1ELi512ELi2ELi2ELi64ELi0ELi1EEviiiPT_S1_S1_iiiE11kron_fac_sh;
	mov.u32 	%r144, %r1;
$L__BB141_2:
	ld.global.u32 	%r49, [%rd26];
	and.b32  	%r50, %r144, 1;
	mad.lo.s32 	%r52, %r50, 12, %r51;
	shl.b32 	%r53, %r144, 1;
	and.b32  	%r54, %r53, -4;
	add.s32 	%r55, %r52, %r54;
	st.shared.u32 	[%r55], %r49;
	add.s32 	%r144, %r144, %r2;
	add.s64 	%rd26, %rd26, %rd3;
	setp.lt.u32 	%p2, %r144, 4;
	@%p2 bra 	$L__BB141_2;
$L__BB141_3:
	mov.u32 	%r5, %ctaid.y;
	mov.u32 	%r56, %nctaid.y;
	setp.ge.u32 	%p3, %r5, %r56;
	@%p3 bra 	$L__BB141_11;
	mov.u32 	%r6, %ctaid.x;
	shl.b32 	%r149, %r1, 2;
	shl.b32 	%r8, %r6, 9;
	mov.u32 	%r9, %ntid.x;
	shl.b32 	%r10, %r9, 2;
	mul.lo.s32 	%r11, %r5, %r48;
	add.s32 	%r57, %r149, %r10;
	max.u32 	%r58, %r57, 512;
	setp.lt.u32 	%p4, %r57, 512;
	selp.u32 	%r59, 1, 0, %p4;
	or.b32  	%r60, %r57, %r59;
	sub.s32 	%r61, %r58, %r60;
	div.u32 	%r62, %r61, %r10;
	add.s32 	%r12, %r62, %r59;
	and.b32  	%r63, %r12, 3;
	setp.eq.s32 	%p5, %r63, 3;
	@%p5 bra 	$L__BB141_7;
	shl.b32 	%r64, %r1, 4;
	mov.u32 	%r65, _ZZ9cuda_gemmIiLi128ELi1ELi1ELi512ELi2ELi2ELi64ELi0ELi1EEviiiPT_S1_S1_iiiE3Ash;
	add.s32 	%r147, %r65, %r64;
	shl.b32 	%r14, %r9, 4;
	add.s32 	%r66, %r11, %r8;
	add.s32 	%r146, %r66, %r149;
	add.s32 	%r67, %r12, 1;
	and.b32  	%r68, %r67, 3;
	neg.s32 	%r145, %r68;
$L__BB141_6:
	.pragma "nounroll";
	mul.wide.s32 	%rd11, %r146, 4;
	add.s64 	%rd12, %rd1, %rd11;
	ld.global.v4.u32 	{%r69, %r70, %r71, %r72}, [%rd12];
	st.shared.v4.u32 	[%r147], {%r69, %r70, %r71, %r72};
	add.s32 	%r149, %r149, %r10;
	add.s32 	%r147, %r147, %r14;
	add.s32 	%r146, %r146, %r10;
	add.s32 	%r145, %r145, 1;
	setp.ne.s32 	%p6, %r145, 0;
	@%p6 bra 	$L__BB141_6;
$L__BB141_7:
	setp.lt.u32 	%p7, %r12, 3;
	@%p7 bra 	$L__BB141_10;
	add.s32 	%r73, %r149, %r11;
	add.s32 	%r150, %r73, %r8;
	mad.lo.s32 	%r154, %r9, 12, %r150;
	shl.b32 	%r28, %r9, 4;
	shl.b32 	%r74, %r9, 3;
	add.s32 	%r153, %r150, %r74;
	add.s32 	%r152, %r150, %r10;
	mul.lo.s32 	%r31, %r9, 48;
	shl.b32 	%r75, %r149, 2;
	mov.u32 	%r76, _ZZ9cuda_gemmIiLi128ELi1ELi1ELi512ELi2ELi2ELi64ELi0ELi1EEviiiPT_S1_S1_iiiE3Ash;
	add.s32 	%r151, %r76, %r75;
	shl.b32 	%r33, %r9, 6;
	shl.b32 	%r34, %r9, 5;
$L__BB141_9:
	mul.wide.s32 	%rd13, %r154, 4;
	add.s64 	%rd14, %rd1, %rd13;
	mul.wide.s32 	%rd15, %r153, 4;
	add.s64 	%rd16, %rd1, %rd15;
	mul.wide.s32 	%rd17, %r152, 4;
	add.s64 	%rd18, %rd1, %rd17;
	mul.wide.s32 	%rd19, %r150, 4;
	add.s64 	%rd20, %rd1, %rd19;
	ld.global.v4.u32 	{%r77, %r78, %r79, %r80}, [%rd20];
	st.shared.v4.u32 	[%r151], {%r77, %r78, %r79, %r80};
	add.s32 	%r81, %r149, %r10;
	ld.global.v4.u32 	{%r82, %r83, %r84, %r85}, [%rd18];
	add.s32 	%r86, %r151, %r28;
	st.shared.v4.u32 	[%r86], {%r82, %r83, %r84, %r85};
	add.s32 	%r87, %r81, %r10;
	ld.global.v4.u32 	{%r88, %r89, %r90, %r91}, [%rd16];
	add.s32 	%r92, %r151, %r34;
	st.shared.v4.u32 	[%r92], {%r88, %r89, %r90, %r91};
	add.s32 	%r93, %r87, %r10;
	ld.global.v4.u32 	{%r94, %r95, %r96, %r97}, [%rd14];
	add.s32 	%r98, %r151, %r31;
	st.shared.v4.u32 	[%r98], {%r94, %r95, %r96, %r97};
	add.s32 	%r149, %r93, %r10;
	add.s32 	%r154, %r154, %r28;
	add.s32 	%r153, %r153, %r28;
	add.s32 	%r152, %r152, %r28;
	add.s32 	%r151, %r151, %r33;
	add.s32 	%r150, %r150, %r28;
	setp.lt.u32 	%p8, %r149, 512;
	@%p8 bra 	$L__BB141_9;
$L__BB141_10:
	and.b32  	%r99, %r1, 1;
	shl.b32 	%r100, %r1, 2;
	and.b32  	%r101, %r100, 4;
	mov.u32 	%r102, _ZZ9cuda_gemmIiLi128ELi1ELi1ELi512ELi2ELi2ELi64ELi0ELi1EEviiiPT_S1_S1_iiiE11kron_fac_sh;
	add.s32 	%r103, %r102, %r101;
	cvta.to.global.u64 	%rd21, %rd7;
	bar.sync 	0;
	shl.b32 	%r104, %r1, 1;
	or.b32  	%r105, %r104, %r99;
	shl.b32 	%r106, %r105, 2;
	mov.u32 	%r107, _ZZ9cuda_gemmIiLi128ELi1ELi1ELi512ELi2ELi2ELi64ELi0ELi1EEviiiPT_S1_S1_iiiE3Ash;
	add.s32 	%r108, %r107, %r106;
	ld.shared.u32 	%r109, [%r108];
	xor.b32  	%r110, %r99, 1;
	or.b32  	%r111, %r104, %r110;
	shl.b32 	%r112, %r111, 2;
	add.s32 	%r113, %r107, %r112;
	ld.shared.u32 	%r114, [%r113];
	ld.shared.u32 	%r115, [%r103];
	shfl.sync.idx.b32	%r116|%p9, %r115, %r99, 7711, -1;
	mul.lo.s32 	%r117, %r116, %r109;
	shfl.sync.idx.b32	%r118|%p10, %r115, %r110, 7711, -1;
	mad.lo.s32 	%r119, %r118, %r114, %r117;
	ld.shared.u32 	%r120, [%r103+12];
	shfl.sync.idx.b32	%r121|%p11, %r120, %r99, 7711, -1;
	mul.lo.s32 	%r122, %r121, %r109;
	shfl.sync.idx.b32	%r123|%p12, %r120, %r110, 7711, -1;
	mad.lo.s32 	%r124, %r123, %r114, %r122;
	ld.shared.u32 	%r125, [%r108+1024];
	ld.shared.u32 	%r126, [%r113+1024];
	shfl.sync.idx.b32	%r127|%p13, %r115, %r99, 7711, -1;
	mul.lo.s32 	%r128, %r127, %r125;
	shfl.sync.idx.b32	%r129|%p14, %r115, %r110, 7711, -1;
	mad.lo.s32 	%r130, %r129, %r126, %r128;
	shfl.sync.idx.b32	%r131|%p15, %r120, %r99, 7711, -1;
	mul.lo.s32 	%r132, %r131, %r125;
	shfl.sync.idx.b32	%r133|%p16, %r120, %r110, 7711, -1;
	mad.lo.s32 	%r134, %r133, %r126, %r132;
	bar.sync 	0;
	shl.b32 	%r135, %r6, 8;
	or.b32  	%r136, %r135, %r1;
	mad.lo.s32 	%r137, %r5, %r47, %r136;
	mul.wide.s32 	%rd22, %r137, 4;
	add.s64 	%rd23, %rd21, %rd22;
	st.global.u32 	[%rd23], %r119;
	shr.s32 	%r138, %r48, 31;
	shr.u32 	%r139, %r138, 23;
	add.s32 	%r140, %r48, %r139;
	shr.s32 	%r141, %r140, 9;
	shl.b32 	%r142, %r141, 8;
	add.s32 	%r143, %r137, %r142;
	mul.wide.s32 	%rd24, %r143, 4;
	add.s64 	%rd25, %rd21, %rd24;
	st.global.u32 	[%rd25], %r124;
	st.global.u32 	[%rd23+512], %r130;
	st.global.u32 	[%rd25+512], %r134;
$L__BB141_11:
	ret;

}
	// .globl	_Z9cuda_gemmIiLi128ELi1ELi1ELi512ELi2ELi2ELi64ELi1ELi0EEviiiPT_S1_S1_iii
.visible .entry _Z9cuda_gemmIiLi128ELi1ELi1ELi512ELi2ELi2ELi64ELi1ELi0EEviiiPT_S1_S1_iii(
	.param .u32 _Z9cuda_gemmIiLi128ELi1ELi1ELi512ELi2ELi2ELi64ELi1ELi0EEviiiPT_S1_S1_iii_param_0,
	.param .u32 _Z9cuda_gemmIiLi128ELi1ELi1ELi512ELi2ELi2ELi64ELi1ELi0EEviiiPT_S1_S1_iii_param_1,
	.param .u32 _Z9cuda_gemmIiLi128ELi1ELi1ELi512ELi2ELi2ELi64ELi1ELi0EEviiiPT_S1_S1_iii_param_2,
	.param .u64 .ptr .align 1 _Z9cuda_gemmIiLi128ELi1ELi1ELi512ELi2ELi2ELi64ELi1ELi0EEviiiPT_S1_S1_iii_param_3,
	.param .u64 .ptr .align 1 _Z9cuda_gemmIiLi128ELi1ELi1ELi512ELi2ELi2ELi64ELi1ELi0EEviiiPT_S1_S1_iii_param_4,
	.param .u64 .ptr .align 1 _Z9cuda_gemmIiLi128ELi1ELi1ELi512ELi2ELi2ELi64ELi1ELi0EEviiiPT_S1_S1_iii_param_5,
	.param .u32 _Z9cuda_gemmIiLi128ELi1ELi1ELi512ELi2ELi2ELi64ELi1ELi0EEviiiPT_S1_S1_iii_param_6,
	.param .u32 _Z9cuda_gemmIiLi128ELi1ELi1ELi512ELi2ELi2ELi64ELi1ELi0EEviiiPT_S1_S1_iii_param_7,
	.param .u32 _Z9cuda_gemmIiLi128ELi1ELi1ELi512ELi2ELi2ELi64ELi1ELi0EEviiiPT_S1_S1_iii_param_8
)
.maxntid 128
{
	.local .align 16 .b8 	__local_depot142[16];
	.reg .b64 	%SP;
	.reg .b64 	%SPL;
	.reg .pred 	%p<39>;
	.reg .b16 	%rs<4>;
	.reg .b32 	%r<274>;
	.reg .b64 	%rd<35>;
	// demoted variable
	.shared .align 128 .b8 _ZZ9cuda_gemmIiLi128ELi1ELi1ELi512ELi2ELi2ELi64ELi1ELi0EEviiiPT_S1_S1_iiiE11kron_fac_sh[24];
	// demoted variable
	.shared .align 128 .b8 _ZZ9cuda_gemmIiLi128ELi1ELi1ELi512ELi2ELi2ELi64ELi1ELi0EEviiiPT_S1_S1_iiiE3Ash[2048];
	mov.u64 	%SPL, __local_depot142;
	ld.param.u64 	%rd7, [_Z9cuda_gemmIiLi128ELi1ELi1ELi512ELi2ELi2ELi64ELi1ELi0EEviiiPT_S1_S1_iii_param_3];
	ld.param.u64 	%rd5, [_Z9cuda_gemmIiLi128ELi1ELi1ELi512ELi2ELi2ELi64ELi1ELi0EEviiiPT_S1_S1_iii_param_4];
	ld.param.u32 	%r88, [_Z9cuda_gemmIiLi128ELi1ELi1ELi512ELi2ELi2ELi64ELi1ELi0EEviiiPT_S1_S1_iii_param_6];
	ld.param.u32 	%r89, [_Z9cuda_gemmIiLi128ELi1ELi1ELi512ELi2ELi2ELi64ELi1ELi0EEviiiPT_S1_S1_iii_param_7];
	cvta.to.global.u64 	%rd1, %rd7;
	add.u64 	%rd2, %SPL, 0;
	mov.u32 	%r1, %tid.x;
	mul.lo.s32 	%r2, %r89, %r88;
	setp.ge.u32 	%p1, %r1, %r2;
	@%p1 bra 	$L__BB142_3;
	mov.u32 	%r3, %ntid.x;
	cvta.to.global.u64 	%rd3, %rd5;
	mov.u32 	%r92, _ZZ9cuda_gemmIiLi128ELi1ELi1ELi512ELi2ELi2ELi64ELi1ELi0EEviiiPT_S1_S1_iiiE11kron_fac_sh;
	mov.u32 	%r248, %r1;
$L__BB142_2:
	mul.wide.u32 	%rd9, %r248, 4;
	add.s64 	%rd10, %rd3, %rd9;
	ld.global.u32 	%r90, [%rd10];
	rem.u32 	%r91, %r248, %r88;
	mad.lo.s32 	%r93, %r91, 12, %r92;
	div.u32 	%r94, %r248, %r89;
	shl.b32 	%r95, %r94, 2;
	add.s32 	%r96, %r93, %r95;
	st.shared.u32 	[%r96], %r90;
	add.s32 	%r248, %r248, %r3;
	setp.lt.u32 	%p2, %r248, %r2;
	@%p2 bra 	$L__BB142_2;
$L__BB142_3:
	div.s32 	%r6, 512, %r89;
	min.s32 	%r7, %r6, 128;
	cvt.u16.u32 	%rs1, %r7;
	div.s16 	%rs2, 128, %rs1;
	cvt.s32.s16 	%r8, %rs2;
	div.s16 	%rs3, 2, %rs2;
	cvt.s32.s16 	%r9, %rs3;
	div.u32 	%r11, %r1, %r7;
	mul.lo.s32 	%r97, %r11, %r7;
	sub.s32 	%r10, %r1, %r97;
	mov.u32 	%r12, %ctaid.y;
	mov.u32 	%r98, %nctaid.y;
	setp.ge.u32 	%p3, %r12, %r98;
	@%p3 bra 	$L__BB142_46;
	shl.b32 	%r251, %r1, 2;
	mov.u32 	%r99, %ntid.x;
	shl.b32 	%r14, %r99, 2;
	and.b32  	%r15, %r10, 1;
	min.s32 	%r16, %r88, 2;
	mov.b32 	%r100, 0;
	st.local.v4.u32 	[%rd2], {%r100, %r100, %r100, %r100};
	shl.b32 	%r17, %r12, 9;
	add.s32 	%r101, %r251, %r14;
	max.u32 	%r102, %r101, 512;
	setp.lt.u32 	%p4, %r101, 512;
	selp.u32 	%r103, 1, 0, %p4;
	or.b32  	%r104, %r101, %r103;
	sub.s32 	%r105, %r102, %r104;
	div.u32 	%r106, %r105, %r14;
	add.s32 	%r18, %r106, %r103;
	and.b32  	%r107, %r18, 3;
	setp.eq.s32 	%p5, %r107, 3;
	@%p5 bra 	$L__BB142_7;
	add.s32 	%r109, %r18, 1;
	and.b32  	%r19, %r109, 3;
	mov.b32 	%r250, 0;
$L__BB142_6:
	.pragma "nounroll";
	add.s32 	%r110, %r17, %r251;
	mul.wide.u32 	%rd11, %r110, 4;
	add.s64 	%rd12, %rd1, %rd11;
	ld.global.v4.u32 	{%r111, %r112, %r113, %r114}, [%rd12];
	shl.b32 	%r115, %r251, 2;
	mov.u32 	%r116, _ZZ9cuda_gemmIiLi128ELi1ELi1ELi512ELi2ELi2ELi64ELi1ELi0EEviiiPT_S1_S1_iiiE3Ash;
	add.s32 	%r117, %r116, %r115;
	st.shared.v4.u32 	[%r117], {%r111, %r112, %r113, %r114};
	add.s32 	%r251, %r251, %r14;
	add.s32 	%r250, %r250, 1;
	setp.ne.s32 	%p6, %r250, %r19;
	@%p6 bra 	$L__BB142_6;
$L__BB142_7:
	setp.lt.u32 	%p7, %r18, 3;
	@%p7 bra 	$L__BB142_10;
	mov.u32 	%r124, _ZZ9cuda_gemmIiLi128ELi1ELi1ELi512ELi2ELi2ELi64ELi1ELi0EEviiiPT_S1_S1_iiiE3Ash;
	shl.b32 	%r132, %r14, 2;
$L__BB142_9:
	add.s32 	%r118, %r17, %r251;
	mul.wide.s32 	%rd13, %r118, 4;
	add.s64 	%rd14, %rd1, %rd13;
	ld.global.v4.u32 	{%r119, %r120, %r121, %r122}, [%rd14];
	shl.b32 	%r123, %r251, 2;
	add.s32 	%r125, %r124, %r123;
	st.shared.v4.u32 	[%r125], {%r119, %r120, %r121, %r122};
	add.s32 	%r126, %r251, %r14;
	add.s32 	%r127, %r17, %r126;
	mul.wide.s32 	%rd15, %r127, 4;
	add.s64 	%rd16, %rd1, %rd15;
	ld.global.v4.u32 	{%r128, %r129, %r130, %r131}, [%rd16];
	add.s32 	%r133, %r125, %r132;
	st.shared.v4.u32 	[%r133], {%r128, %r129, %r130, %r131};
	add.s32 	%r134, %r126, %r14;
	add.s32 	%r135, %r17, %r134;
	mul.wide.s32 	%rd17, %r135, 4;
	add.s64 	%rd18, %rd1, %rd17;
	ld.global.v4.u32 	{%r136, %r137, %r138, %r139}, [%rd18];
	add.s32 	%r140, %r133, %r132;
	st.shared.v4.u32 	[%r140], {%r136, %r137, %r138, %r139};
	add.s32 	%r141, %r134, %r14;
	add.s32 	%r142, %r17, %r141;
	mul.wide.s32 	%rd19, %r142, 4;
	add.s64 	%rd20, %rd1, %rd19;
	ld.global.v4.u32 	{%r143, %r144, %r145, %r146}, [%rd20];
	add.s32 	%r147, %r140, %r132;
	st.shared.v4.u32 	[%r147], {%r143, %r144, %r145, %r146};
	add.s32 	%r251, %r141, %r14;
	setp.lt.u32 	%p8, %r251, 512;
	@%p8 bra 	$L__BB142_9;
$L__BB142_10:
	setp.lt.s32 	%p9, %r6, 1;
	bar.sync 	0;
	mov.b32 	%r253, 0;
	mov.u32 	%r254, %r253;
	mov.u32 	%r255, %r253;
	mov.u32 	%r256, %r253;
	@%p9 bra 	$L__BB142_45;
	add.s32 	%r151, %r11, %r8;
	max.s32 	%r152, %r16, %r151;
	setp.lt.s32 	%p10, %r151, %r16;
	selp.u32 	%r27, 1, 0, %p10;
	add.s32 	%r153, %r151, %r27;
	sub.s32 	%r28, %r152, %r153;
	setp.lt.s32 	%p11, %r15, %r89;
	selp.b32 	%r154, 0, %r89, %p11;
	sub.s32 	%r29, %r15, %r154;
	add.s32 	%r155, %r15, 1;
	setp.lt.s32 	%p12, %r155, %r89;
	selp.b32 	%r156, 0, %r89, %p12;
	sub.s32 	%r30, %r155, %r156;
	mov.b32 	%r259, 0;
	div.u32 	%r168, %r28, %r8;
	add.s32 	%r41, %r168, %r27;
	mov.u32 	%r260, %r259;
$L__BB142_12:
	setp.gt.s32 	%p13, %r89, 0;
	add.s32 	%r157, %r260, %r10;
	mul.lo.s32 	%r40, %r157, %r89;
	@%p13 bra 	$L__BB142_13;
	bra.uni 	$L__BB142_14;
$L__BB142_13:
	add.s32 	%r158, %r15, %r40;
	shl.b32 	%r159, %r158, 2;
	mov.u32 	%r160, _ZZ9cuda_gemmIiLi128ELi1ELi1ELi512ELi2ELi2ELi64ELi1ELi0EEviiiPT_S1_S1_iiiE3Ash;
	add.s32 	%r161, %r160, %r159;
	ld.shared.u32 	%r258, [%r161];
$L__BB142_14:
	setp.lt.s32 	%p14, %r89, 2;
	@%p14 bra 	$L__BB142_16;
	xor.b32  	%r162, %r15, 1;
	add.s32 	%r163, %r162, %r40;
	shl.b32 	%r164, %r163, 2;
	mov.u32 	%r165, _ZZ9cuda_gemmIiLi128ELi1ELi1ELi512ELi2ELi2ELi64ELi1ELi0EEviiiPT_S1_S1_iiiE3Ash;
	add.s32 	%r166, %r165, %r164;
	ld.shared.u32 	%r257, [%r166];
$L__BB142_16:
	setp.lt.s32 	%p15, %r11, %r16;
	@%p15 bra 	$L__BB142_17;
	bra.uni 	$L__BB142_43;
$L__BB142_17:
	setp.eq.s32 	%p16, %r41, 0;
	mov.b32 	%r270, 0;
	mov.u32 	%r271, %r11;
	@%p16 bra 	$L__BB142_34;
	mul.lo.s32 	%r263, %r259, %r9;
	add.s32 	%r169, %r41, 1;
	and.b32  	%r270, %r169, -2;
	neg.s32 	%r264, %r270;
	mov.u32 	%r271, %r11;
$L__BB142_19:
	setp.gt.u32 	%p17, %r89, 64;
	mov.u32 	%r170, _ZZ9cuda_gemmIiLi128ELi1ELi1ELi512ELi2ELi2ELi64ELi1ELi0EEviiiPT_S1_S1_iiiE11kron_fac_sh;
	mad.lo.s32 	%r52, %r271, 12, %r170;
	shl.b32 	%r171, %r1, 2;
	and.b32  	%r172, %r171, 4;
	add.s32 	%r173, %r52, %r172;
	ld.shared.u32 	%r53, [%r173];
	@%p17 bra 	$L__BB142_22;
	shfl.sync.idx.b32	%r184|%p20, %r53, %r29, 7711, -1;
	mul.lo.s32 	%r267, %r184, %r258;
	setp.lt.s32 	%p21, %r89, 2;
	@%p21 bra 	$L__BB142_26;
	shfl.sync.idx.b32	%r185|%p22, %r53, %r30, 7711, -1;
	mad.lo.s32 	%r267, %r185, %r257, %r267;
	bra.uni 	$L__BB142_26;
$L__BB142_22:
	setp.lt.s32 	%p18, %r89, 1;
	mov.b32 	%r267, 0;
	@%p18 bra 	$L__BB142_24;
	shl.b32 	%r175, %r10, 2;
	and.b32  	%r176, %r175, 4;
	add.s32 	%r177, %r52, %r176;
	ld.shared.u32 	%r178, [%r177];
	mul.lo.s32 	%r267, %r178, %r258;
$L__BB142_24:
	setp.lt.s32 	%p19, %r89, 2;
	@%p19 bra 	$L__BB142_26;
	shl.b32 	%r179, %r10, 2;
	not.b32 	%r180, %r179;
	and.b32  	%r181, %r180, 4;
	add.s32 	%r182, %r52, %r181;
	ld.shared.u32 	%r183, [%r182];
	mad.lo.s32 	%r267, %r183, %r257, %r267;
$L__BB142_26:
	mul.wide.s32 	%rd21, %r263, 4;
	add.s64 	%rd22, %rd2, %rd21;
	add.s64 	%rd4, %rd22, 4;
	setp.lt.u32 	%p23, %r89, 65;
	ld.local.u32 	%r186, [%rd22];
	add.s32 	%r187, %r186, %r267;
	st.local.u32 	[%rd22], %r187;
	mad.lo.s32 	%r60, %r8, 12, %r52;
	shl.b32 	%r188, %r1, 2;
	and.b32  	%r189, %r188, 4;
	add.s32 	%r190, %r60, %r189;
	ld.shared.u32 	%r61, [%r190];
	@%p23 bra 	$L__BB142_31;
	setp.lt.s32 	%p24, %r89, 1;
	mov.b32 	%r269, 0;
	@%p24 bra 	$L__BB142_29;
	shl.b32 	%r192, %r10, 2;
	and.b32  	%r193, %r192, 4;
	add.s32 	%r194, %r60, %r193;
	ld.shared.u32 	%r195, [%r194];
	mul.lo.s32 	%r269, %r195, %r258;
$L__BB142_29:
	setp.lt.s32 	%p25, %r89, 2;
	@%p25 bra 	$L__BB142_33;
	shl.b32 	%r196, %r10, 2;
	not.b32 	%r197, %r196;
	and.b32  	%r198, %r197, 4;
	add.s32 	%r199, %r60, %r198;
	ld.shared.u32 	%r200, [%r199];
	mad.lo.s32 	%r269, %r200, %r257, %r269;
	bra.uni 	$L__BB142_33;
$L__BB142_31:
	shfl.sync.idx.b32	%r201|%p26, %r61, %r29, 7711, -1;
	mul.lo.s32 	%r269, %r201, %r258;
	setp.lt.s32 	%p27, %r89, 2;
	@%p27 bra 	$L__BB142_33;
	shfl.sync.idx.b32	%r202|%p28, %r61, %r30, 7711, -1;
	mad.lo.s32 	%r269, %r202, %r257, %r269;
$L__BB142_33:
	ld.local.u32 	%r203, [%rd4];
	add.s32 	%r204, %r203, %r269;
	st.local.u32 	[%rd4], %r204;
	shl.b32 	%r205, %r8, 1;
	add.s32 	%r271, %r271, %r205;
	add.s32 	%r264, %r264, 2;
	add.s32 	%r263, %r263, 2;
	setp.ne.s32 	%p29, %r264, 0;
	@%p29 bra 	$L__BB142_19;
$L__BB142_34:
	and.b32  	%r206, %r41, 1;
	setp.eq.b32 	%p30, %r206, 1;
	@%p30 bra 	$L__BB142_43;
	setp.lt.u32 	%p31, %r89, 65;
	mov.u32 	%r207, _ZZ9cuda_gemmIiLi128ELi1ELi1ELi512ELi2ELi2ELi64ELi1ELi0EEviiiPT_S1_S1_iiiE11kron_fac_sh;
	mad.lo.s32 	%r73, %r271, 12, %r207;
	shl.b32 	%r208, %r1, 2;
	and.b32  	%r209, %r208, 4;
	add.s32 	%r210, %r73, %r209;
	ld.shared.u32 	%r74, [%r210];
	@%p31 bra 	$L__BB142_40;
	setp.lt.s32 	%p32, %r89, 1;
	mov.b32 	%r273, 0;
	@%p32 bra 	$L__BB142_38;
	shl.b32 	%r212, %r15, 2;
	add.s32 	%r213, %r73, %r212;
	ld.shared.u32 	%r214, [%r213];
	mul.lo.s32 	%r273, %r214, %r258;
$L__BB142_38:
	setp.lt.s32 	%p33, %r89, 2;
	@%p33 bra 	$L__BB142_42;
	shl.b32 	%r215, %r15, 2;
	xor.b32  	%r216, %r215, 4;
	add.s32 	%r217, %r73, %r216;
	ld.shared.u32 	%r218, [%r217];
	mad.lo.s32 	%r273, %r218, %r257, %r273;
	bra.uni 	$L__BB142_42;
$L__BB142_40:
	shfl.sync.idx.b32	%r219|%p34, %r74, %r29, 7711, -1;
	mul.lo.s32 	%r273, %r219, %r258;
	setp.lt.s32 	%p35, %r89, 2;
	@%p35 bra 	$L__BB142_42;
	shfl.sync.idx.b32	%r220|%p36, %r74, %r30, 7711, -1;
	mad.lo.s32 	%r273, %r220, %r257, %r273;
$L__BB142_42:
	mad.lo.s32 	%r221, %r259, %r9, %r270;
	mul.wide.s32 	%rd23, %r221, 4;
	add.s64 	%rd24, %rd2, %rd23;
	ld.local.u32 	%r222, [%rd24];
	add.s32 	%r223, %r222, %r273;
	st.local.u32 	[%rd24], %r223;
$L__BB142_43:
	add.s32 	%r260, %r260, %r7;
	add.s32 	%r259, %r259, 1;
	setp.lt.s32 	%p37, %r260, %r6;
	@%p37 bra 	$L__BB142_12;
	ld.local.v4.u32 	{%r256, %r255, %r254, %r253}, [%rd2];
$L__BB142_45:
	ld.param.u64 	%rd34, [_Z9cuda_gemmIiLi128ELi1ELi1ELi512ELi2ELi2ELi64ELi1ELi0EEviiiPT_S1_S1_iii_param_5];
	cvta.to.global.u64 	%rd25, %rd34;
	bar.sync 	0;
	mul.lo.s32 	%r224, %r7, %r6;
	mul.lo.s32 	%r225, %r224, %r8;
	div.s32 	%r226, %r225, %r7;
	or.b32  	%r229, %r17, %r1;
	mul.wide.u32 	%rd26, %r229, 4;
	add.s64 	%rd27, %rd25, %rd26;
	st.global.u32 	[%rd27], %r256;
	add.s32 	%r230, %r9, 1;
	setp.lt.u32 	%p38, %r230, 3;
	shl.b32 	%r231, %r9, 7;
	selp.b32 	%r232, %r231, 0, %p38;
	rem.s32 	%r233, 1, %r9;
	add.s32 	%r234, %r229, %r232;
	mad.lo.s32 	%r235, %r226, %r233, %r234;
	mul.wide.s32 	%rd28, %r235, 4;
	add.s64 	%rd29, %rd25, %rd28;
	st.global.u32 	[%rd29], %r255;
	div.s32 	%r236, 2, %r9;
	shl.b32 	%r237, %r236, 7;
	mul.lo.s32 	%r238, %r236, %r9;
	sub.s32 	%r239, 2, %r238;
	add.s32 	%r240, %r229, %r237;
	mad.lo.s32 	%r241, %r226, %r239, %r240;
	mul.wide.s32 	%rd30, %r241, 4;
	add.s64 	%rd31, %rd25, %rd30;
	st.global.u32 	[%rd31], %r254;
	div.s32 	%r242, 3, %r9;
	shl.b32 	%r243, %r242, 7;
	mul.lo.s32 	%r244, %r242, %r9;
	sub.s32 	%r245, 3, %r244;
	add.s32 	%r246, %r229, %r243;
	mad.lo.s32 	%r247, %r226, %r245, %r246;
	mul.wide.s32 	%rd32, %r247, 4;
	add.s64 	%rd33, %rd25, %rd32;
	st.global.u32 	[%rd33], %r253;
$L__BB142_46:
	ret;

}
	// .globl	_Z9cuda_gemmIiLi128ELi1ELi1ELi512ELi2ELi2ELi64ELi1ELi1EEviiiPT_S1_S1_iii
.visible .entry _Z9cuda_gemmIiLi128ELi1ELi1ELi512ELi2ELi2ELi64ELi1ELi1EEviiiPT_S1_S1_iii(
	.param .u32 _Z9cuda_gemmIiLi128ELi1ELi1ELi512ELi2ELi2ELi64ELi1ELi1EEviiiPT_S1_S1_iii_param_0,
	.param .u32 _Z9cuda_gemmIiLi128ELi1ELi1ELi512ELi2ELi2ELi64ELi1ELi1EEviiiPT_S1_S1_iii_param_1,
	.param .u32 _Z9cuda_gemmIiLi128ELi1ELi1ELi512ELi2ELi2ELi64ELi1ELi1EEviiiPT_S1_S1_iii_param_2,
	.param .u64 .ptr .align 1 _Z9cuda_gemmIiLi128ELi1ELi1ELi512ELi2ELi2ELi64ELi1ELi1EEviiiPT_S1_S1_iii_param_3,
	.param .u64 .ptr .align 1 _Z9cuda_gemmIiLi128ELi1ELi1ELi512ELi2ELi2ELi64ELi1ELi1EEviiiPT_S1_S1_iii_param_4,
	.param .u64 .ptr .align 1 _Z9cuda_gemmIiLi128ELi1ELi1ELi512ELi2ELi2ELi64ELi1ELi1EEviiiPT_S1_S1_iii_param_5,
	.param .u32 _Z9cuda_gemmIiLi128ELi1ELi1ELi512ELi2ELi2ELi64ELi1ELi1EEviiiPT_S1_S1_iii_param_6,
	.param .u32 _Z9cuda_gemmIiLi128ELi1ELi1ELi512ELi2ELi2ELi64ELi1ELi1EEviiiPT_S1_S1_iii_param_7,
	.param .u32 _Z9cuda_gemmIiLi128ELi1ELi1ELi512ELi2ELi2ELi64ELi1ELi1EEviiiPT_S1_S1_iii_param_8
)
.maxntid 128
{
	.reg .pred 	%p<17>;
	.reg .b32 	%r<139>;
	.reg .b64 	%rd<29>;
	// demoted variable
	.shared .align 128 .b8 _ZZ9cuda_gemmIiLi128ELi1ELi1ELi512ELi2ELi2ELi64ELi1ELi1EEviiiPT_S1_S1_iiiE11kron_fac_sh[24];
	// demoted variable
	.shared .align 128 .b8 _ZZ9cuda_gemmIiLi128ELi1ELi1ELi512ELi2ELi2ELi64ELi1ELi1EEviiiPT_S1_S1_iiiE3Ash[2048];
	ld.param.u64 	%rd12, [_Z9cuda_gemmIiLi128ELi1ELi1ELi512ELi2ELi2ELi64ELi1ELi1EEviiiPT_S1_S1_iii_param_3];
	ld.param.u64 	%rd10, [_Z9cuda_gemmIiLi128ELi1ELi1ELi512ELi2ELi2ELi64ELi1ELi1EEviiiPT_S1_S1_iii_param_4];
	ld.param.u64 	%rd11, [_Z9cuda_gemmIiLi128ELi1ELi1ELi512ELi2ELi2ELi64ELi1ELi1EEviiiPT_S1_S1_iii_param_5];
	cvta.to.global.u64 	%rd1, %rd12;
	mov.u32 	%r1, %tid.x;
	setp.gt.u32 	%p1, %r1, 3;
	@%p1 bra 	$L__BB143_3;
	mov.u32 	%r2, %ntid.x;
	mul.wide.u32 	%rd13, %r1, 4;
	cvta.to.global.u64 	%rd14, %rd10;
	add.s64 	%rd27, %rd14, %rd13;
	mul.wide.u32 	%rd3, %r2, 4;
	mov.u32 	%r44, _ZZ9cuda_gemmIiLi128ELi1ELi1ELi512ELi2ELi2ELi64ELi1ELi1EEviiiPT_S1_S1_iiiE11kron_fac_sh;
	mov.u32 	%r128, %r1;
$L__BB143_2:
	ld.global.u32 	%r42, [%rd27];
	and.b32  	%r43, %r128, 1;
	mad.lo.s32 	%r45, %r43, 12, %r44;
	shl.b32 	%r46, %r128, 1;
	and.b32  	%r47, %r46, -4;
	add.s32 	%r48, %r45, %r47;
	st.shared.u32 	[%r48], %r42;
	add.s32 	%r128, %r128, %r2;
	add.s64 	%rd27, %rd27, %rd3;
	setp.lt.u32 	%p2, %r128, 4;
	@%p2 bra 	$L__BB143_2;
$L__BB143_3:
	mov.u32 	%r5, %ctaid.y;
	mov.u32 	%r49, %nctaid.y;
	setp.ge.u32 	%p3, %r5, %r49;
	@%p3 bra 	$L__BB143_11;
	shl.b32 	%r132, %r1, 2;
	mov.u32 	%r7, %ntid.x;
	shl.b32 	%r8, %r7, 2;
	shl.b32 	%r9, %r5, 9;
	add.s32 	%r50, %r132, %r8;
	max.u32 	%r51, %r50, 512;
	setp.lt.u32 	%p4, %r50, 512;
	selp.u32 	%r52, 1, 0, %p4;
	or.b32  	%r53, %r50, %r52;
	sub.s32 	%r54, %r51, %r53;
	div.u32 	%r55, %r54, %r8;
	add.s32 	%r10, %r55, %r52;
	and.b32  	%r56, %r10, 3;
	setp.eq.s32 	%p5, %r56, 3;
	@%p5 bra 	$L__BB143_7;
	shl.b32 	%r57, %r1, 4;
	mov.u32 	%r58, _ZZ9cuda_gemmIiLi128ELi1ELi1ELi512ELi2ELi2ELi64ELi1ELi1EEviiiPT_S1_S1_iiiE3Ash;
	add.s32 	%r130, %r58, %r57;
	shl.b32 	%r12, %r7, 4;
	add.s32 	%r59, %r9, %r132;
	mul.wide.u32 	%rd15, %r59, 4;
	add.s64 	%rd28, %rd1, %rd15;
	mul.wide.u32 	%rd7, %r7, 16;
	add.s32 	%r60, %r10, 1;
	and.b32  	%r61, %r60, 3;
	neg.s32 	%r129, %r61;
$L__BB143_6:
	.pragma "nounroll";
	ld.global.v4.u32 	{%r62, %r63, %r64, %r65}, [%rd28];
	st.shared.v4.u32 	[%r130], {%r62, %r63, %r64, %r65};
	add.s32 	%r132, %r132, %r8;
	add.s32 	%r130, %r130, %r12;
	add.s64 	%rd28, %rd28, %rd7;
	add.s32 	%r129, %r129, 1;
	setp.ne.s32 	%p6, %r129, 0;
	@%p6 bra 	$L__BB143_6;
$L__BB143_7:
	setp.lt.u32 	%p7, %r10, 3;
	@%p7 bra 	$L__BB143_10;
	add.s32 	%r133, %r132, %r9;
	mad.lo.s32 	%r137, %r7, 12, %r133;
	shl.b32 	%r23, %r7, 4;
	shl.b32 	%r66, %r7, 3;
	add.s32 	%r136, %r133, %r66;
	add.s32 	%r135, %r133, %r8;
	mul.lo.s32 	%r26, %r7, 48;
	shl.b32 	%r67, %r132, 2;
	mov.u32 	%r68, _ZZ9cuda_gemmIiLi128ELi1ELi1ELi512ELi2ELi2ELi64ELi1ELi1EEviiiPT_S1_S1_iiiE3Ash;
	add.s32 	%r134, %r68, %r67;
	shl.b32 	%r28, %r7, 6;
	shl.b32 	%r29, %r7, 5;
$L__BB143_9:
	mul.wide.s32 	%rd16, %r137, 4;
	add.s64 	%rd17, %rd1, %rd16;
	mul.wide.s32 	%rd18, %r136, 4;
	add.s64 	%rd19, %rd1, %rd18;
	mul.wide.s32 	%rd20, %r135, 4;
	add.s64 	%rd21, %rd1, %rd20;
	mul.wide.s32 	%rd22, %r133, 4;
	add.s64 	%rd23, %rd1, %rd22;
	ld.global.v4.u32 	{%r69, %r70, %r71, %r72}, [%rd23];
	st.shared.v4.u32 	[%r134], {%r69, %r70, %r71, %r72};
	add.s32 	%r73, %r132, %r8;
	ld.global.v4.u32 	{%r74, %r75, %r76, %r77}, [%rd21];
	add.s32 	%r78, %r134, %r23;
	st.shared.v4.u32 	[%r78], {%r74, %r75, %r76, %r77};
	add.s32 	%r79, %r73, %r8;
	ld.global.v4.u32 	{%r80, %r81, %r82, %r83}, [%rd19];
	add.s32 	%r84, %r134, %r29;
	st.shared.v4.u32 	[%r84], {%r80, %r81, %r82, %r83};
	add.s32 	%r85, %r79, %r8;
	ld.global.v4.u32 	{%r86, %r87, %r88, %r89}, [%rd17];
	add.s32 	%r90, %r134, %r26;
	st.shared.v4.u32 	[%r90], {%r86, %r87, %r88, %r89};
	add.s32 	%r132, %r85, %r8;
	add.s32 	%r137, %r137, %r23;
	add.s32 	%r136, %r136, %r23;
	add.s32 	%r135, %r135, %r23;
	add.s32 	%r134, %r134, %r28;
	add.s32 	%r133, %r133, %r23;
	setp.lt.u32 	%p8, %r132, 512;
	@%p8 bra 	$L__BB143_9;
$L__BB143_10:
	and.b32  	%r91, %r1, 1;
	shl.b32 	%r92, %r1, 2;
	and.b32  	%r93, %r92, 4;
	mov.u32 	%r94, _ZZ9cuda_gemmIiLi128ELi1ELi1ELi512ELi2ELi2ELi64ELi1ELi1EEviiiPT_S1_S1_iiiE11kron_fac_sh;
	add.s32 	%r95, %r94, %r93;
	bar.sync 	0;
	shl.b32 	%r96, %r1, 1;
	or.b32  	%r97, %r96, %r91;
	shl.b32 	%r98, %r97, 2;
	mov.u32 	%r99, _ZZ9cuda_gemmIiLi128ELi1ELi1ELi512ELi2ELi2ELi64ELi1ELi1EEviiiPT_S1_S1_iiiE3Ash;
	add.s32 	%r100, %r99, %r98;
	ld.shared.u32 	%r101, [%r100];
	xor.b32  	%r102, %r91, 1;
	or.b32  	%r103, %r96, %r102;
	shl.b32 	%r104, %r103, 2;
	add.s32 	%r105, %r99, %r104;
	ld.shared.u32 	%r106, [%r105];
	ld.shared.u32 	%r107, [%r95];
	shfl.sync.idx.b32	%r108|%p9, %r107, %r91, 7711, -1;
	mul.lo.s32 	%r109, %r108, %r101;
	shfl.sync.idx.b32	%r110|%p10, %r107, %r102, 7711, -1;
	mad.lo.s32 	%r111, %r110, %r106, %r109;
	ld.shared.u32 	%r112, [%r95+12];
	shfl.sync.idx.b32	%r113|%p11, %r112, %r91, 7711, -1;
	mul.lo.s32 	%r114, %r113, %r101;
	shfl.sync.idx.b32	%r115|%p12, %r112, %r102, 7711, -1;
	mad.lo.s32 	%r116, %r115, %r106, %r114;
	ld.shared.u32 	%r117, [%r100+1024];
	ld.shared.u32 	%r118, [%r105+1024];
	shfl.sync.idx.b32	%r119|%p13, %r107, %r91, 7711, -1;
	mul.lo.s32 	%r120, %r119, %r117;
	shfl.sync.idx.b32	%r121|%p14, %r107, %r102, 7711, -1;
	mad.lo.s32 	%r122, %r121, %r118, %r120;
	shfl.sync.idx.b32	%r123|%p15, %r112, %r91, 7711, -1;
	mul.lo.s32 	%r124, %r123, %r117;
	shfl.sync.idx.b32	%r125|%p16, %r112, %r102, 7711, -1;
	mad.lo.s32 	%r126, %r125, %r118, %r124;
	bar.sync 	0;
	add.s32 	%r127, %r9, %r1;
	cvta.to.global.u64 	%rd24, %rd11;
	mul.wide.u32 	%rd25, %r127, 4;
	add.s64 	%rd26, %rd24, %rd25;
	st.global.u32 	[%rd26], %r111;
	st.global.u32 	[%rd26+1024], %r116;
	st.global.u32 	[%rd26+512], %r122;
	st.global.u32 	[%rd26+1536], %r126;
$L__BB143_11:
	ret;

}
	// .globl	_Z9cuda_gemmIiLi128ELi1ELi1ELi512ELi4ELi4ELi64ELi0ELi0EEviiiPT_S1_S1_iii
.visible .entry _Z9cuda_gemmIiLi128ELi1ELi1ELi512ELi4ELi4ELi64ELi0ELi0EEviiiPT_S1_S1_iii(
	.param .u32 _Z9cuda_gemmIiLi128ELi1ELi1ELi512ELi4ELi4ELi64ELi0ELi0EEviiiPT_S1_S1_iii_param_0,
	.param .u32 _Z9cuda_gemmIiLi128ELi1ELi1ELi512ELi4ELi4ELi64ELi0ELi0EEviiiPT_S1_S1_iii_param_1,
	.param .u32 _Z9cuda_gemmIiLi128ELi1ELi1ELi512ELi4ELi4ELi64ELi0ELi0EEviiiPT_S1_S1_iii_param_2,
	.param .u64 .ptr .align 1 _Z9cuda_gemmIiLi128ELi1ELi1ELi512ELi4ELi4ELi64ELi0ELi0EEviiiPT_S1_S1_iii_param_3,
	.param .u64 .ptr .align 1 _Z9cuda_gemmIiLi128ELi1ELi1ELi512ELi4ELi4ELi64ELi0ELi0EEviiiPT_S1_S1_iii_param_4,
	.param .u64 .ptr .align 1 _Z9cuda_gemmIiLi128ELi1ELi1ELi512ELi4ELi4ELi64ELi0ELi0EEviiiPT_S1_S1_iii_param_5,
	.param .u32 _Z9cuda_gemmIiLi128ELi1ELi1ELi512ELi4ELi4ELi64ELi0ELi0EEviiiPT_S1_S1_iii_param_6,
	.param .u32 _Z9cuda_gemmIiLi128ELi1ELi1ELi512ELi4ELi4ELi64ELi0ELi0EEviiiPT_S1_S1_iii_param_7,
	.param .u32 _Z9cuda_gemmIiLi128ELi1ELi1ELi512ELi4ELi4ELi64ELi0ELi0EEviiiPT_S1_S1_iii_param_8
)
.maxntid 128
{
	.local .align 16 .b8 	__local_depot144[16];
	.reg .b64 	%SP;
	.reg .b64 	%SPL;
	.reg .pred 	%p<34>;
	.reg .b16 	%rs<4>;
	.reg .b32 	%r<255>;
	.reg .b64 	%rd<32>;
	// demoted variable
	.shared .align 128 .b8 _ZZ9cuda_gemmIiLi128ELi1ELi1ELi512ELi4ELi4ELi64ELi0ELi0EEviiiPT_S1_S1_iiiE11kron_fac_sh[80];
	// demoted variable
	.shared .align 128 .b8 _ZZ9cuda_gemmIiLi128ELi1ELi1ELi512ELi4ELi4ELi64ELi0ELi0EEviiiPT_S1_S1_iiiE3Ash[2048];
	mov.u64 	%SPL, __local_depot144;
	ld.param.u32 	%r79, [_Z9cuda_gemmIiLi128ELi1ELi1ELi512ELi4ELi4ELi64ELi0ELi0EEviiiPT_S1_S1_iii_param_2];
	ld.param.u64 	%rd6, [_Z9cuda_gemmIiLi128ELi1ELi1ELi512ELi4ELi4ELi64ELi0ELi0EEviiiPT_S1_S1_iii_param_3];
	ld.param.u64 	%rd4, [_Z9cuda_gemmIiLi128ELi1ELi1ELi512ELi4ELi4ELi64ELi0ELi0EEviiiPT_S1_S1_iii_param_4];
	ld.param.u32 	%r80, [_Z9cuda_gemmIiLi128ELi1ELi1ELi512ELi4ELi4ELi64ELi0ELi0EEviiiPT_S1_S1_iii_param_6];
	ld.param.u32 	%r81, [_Z9cuda_gemmIiLi128ELi1ELi1ELi512ELi4ELi4ELi64ELi0ELi0EEviiiPT_S1_S1_iii_param_7];
	cvta.to.global.u64 	%rd1, %rd6;
	add.u64 	%rd2, %SPL, 0;
	mov.u32 	%r1, %tid.x;
	mul.lo.s32 	%r2, %r81, %r80;
	setp.ge.u32 	%p1, %r1, %r2;
	@%p1 bra 	$L__BB144_3;
	mov.u32 	%r3, %ntid.x;
	cvta.to.global.u64 	%rd3, %rd4;
	mov.u32 	%r228, %r1;
$L__BB144_2:
	mul.wide.u32 	%rd8, %r228, 4;
	add.s64 	%rd9, %rd3, %rd8;
	ld.global.u32 	%r82, [%rd9];
	rem.u32 	%r83, %r228, %r80;
	mov.u32 	%r84, _ZZ9cuda_gemmIiLi128ELi1ELi1ELi512ELi4ELi4ELi64ELi0ELi0EEviiiPT_S1_S1_iiiE11kron_fac_sh;
	mad.lo.s32 	%r85, %r83, 20, %r84;
	div.u32 	%r86, %r228, %r81;
	shl.b32 	%r87, %r86, 2;
	add.s32 	%r88, %r85, %r87;
	st.shared.u32 	[%r88], %r82;
	add.s32 	%r228, %r228, %r3;
	setp.lt.u32 	%p2, %r228, %r2;
	@%p2 bra 	$L__BB144_2;
$L__BB144_3:
	div.s32 	%r6, 512, %r81;
	min.s32 	%r7, %r6, 128;
	cvt.u16.u32 	%rs2, %r7;
	div.s16 	%rs1, 128, %rs2;
	div.s16 	%rs3, 4, %rs1;
	cvt.s32.s16 	%r8, %rs3;
	div.u32 	%r10, %r1, %r7;
	mul.lo.s32 	%r89, %r10, %r7;
	sub.s32 	%r9, %r1, %r89;
	mov.u32 	%r11, %ctaid.y;
	mov.u32 	%r90, %nctaid.y;
	setp.ge.u32 	%p3, %r11, %r90;
	@%p3 bra 	$L__BB144_41;
	mov.u32 	%r91, %ctaid.x;
	shl.b32 	%r231, %r1, 2;
	shl.b32 	%r92, %r91, 9;
	mov.u32 	%r93, %ntid.x;
	shl.b32 	%r13, %r93, 2;
	and.b32  	%r14, %r9, 3;
	min.s32 	%r15, %r80, 4;
	mov.b32 	%r94, 0;
	st.local.v4.u32 	[%rd2], {%r94, %r94, %r94, %r94};
	mad.lo.s32 	%r16, %r11, %r79, %r92;
	add.s32 	%r95, %r231, %r13;
	max.u32 	%r96, %r95, 512;
	setp.lt.u32 	%p4, %r95, 512;
	selp.u32 	%r97, 1, 0, %p4;
	or.b32  	%r98, %r95, %r97;
	sub.s32 	%r99, %r96, %r98;
	div.u32 	%r100, %r99, %r13;
	add.s32 	%r17, %r100, %r97;
	and.b32  	%r101, %r17, 3;
	setp.eq.s32 	%p5, %r101, 3;
	@%p5 bra 	$L__BB144_7;
	add.s32 	%r103, %r17, 1;
	and.b32  	%r18, %r103, 3;
	mov.b32 	%r230, 0;
$L__BB144_6:
	.pragma "nounroll";
	add.s32 	%r104, %r16, %r231;
	mul.wide.s32 	%rd10, %r104, 4;
	add.s64 	%rd11, %rd1, %rd10;
	ld.global.v4.u32 	{%r105, %r106, %r107, %r108}, [%rd11];
	shl.b32 	%r109, %r231, 2;
	mov.u32 	%r110, _ZZ9cuda_gemmIiLi128ELi1ELi1ELi512ELi4ELi4ELi64ELi0ELi0EEviiiPT_S1_S1_iiiE3Ash;
	add.s32 	%r111, %r110, %r109;
	st.shared.v4.u32 	[%r111], {%r105, %r106, %r107, %r108};
	add.s32 	%r231, %r231, %r13;
	add.s32 	%r230, %r230, 1;
	setp.ne.s32 	%p6, %r230, %r18;
	@%p6 bra 	$L__BB144_6;
$L__BB144_7:
	setp.lt.u32 	%p7, %r17, 3;
	@%p7 bra 	$L__BB144_10;
	mov.u32 	%r118, _ZZ9cuda_gemmIiLi128ELi1ELi1ELi512ELi4ELi4ELi64ELi0ELi0EEviiiPT_S1_S1_iiiE3Ash;
	shl.b32 	%r126, %r13, 2;
$L__BB144_9:
	add.s32 	%r112, %r16, %r231;
	mul.wide.s32 	%rd12, %r112, 4;
	add.s64 	%rd13, %rd1, %rd12;
	ld.global.v4.u32 	{%r113, %r114, %r115, %r116}, [%rd13];
	shl.b32 	%r117, %r231, 2;
	add.s32 	%r119, %r118, %r117;
	st.shared.v4.u32 	[%r119], {%r113, %r114, %r115, %r116};
	add.s32 	%r120, %r231, %r13;
	add.s32 	%r121, %r16, %r120;
	mul.wide.s32 	%rd14, %r121, 4;
	add.s64 	%rd15, %rd1, %rd14;
	ld.global.v4.u32 	{%r122, %r123, %r124, %r125}, [%rd15];
	add.s32 	%r127, %r119, %r126;
	st.shared.v4.u32 	[%r127], {%r122, %r123, %r124, %r125};
	add.s32 	%r128, %r120, %r13;
	add.s32 	%r129, %r16, %r128;
	mul.wide.s32 	%rd16, %r129, 4;
	add.s64 	%rd17, %rd1, %rd16;
	ld.global.v4.u32 	{%r130, %r131, %r132, %r133}, [%rd17];
	add.s32 	%r134, %r127, %r126;
	st.shared.v4.u32 	[%r134], {%r130, %r131, %r132, %r133};
	add.s32 	%r135, %r128, %r13;
	add.s32 	%r136, %r16, %r135;
	mul.wide.s32 	%rd18, %r136, 4;
	add.s64 	%rd19, %rd1, %rd18;
	ld.global.v4.u32 	{%r137, %r138, %r139, %r140}, [%rd19];
	add.s32 	%r141, %r134, %r126;
	st.shared.v4.u32 	[%r141], {%r137, %r138, %r139, %r140};
	add.s32 	%r231, %r135, %r13;
	setp.lt.u32 	%p8, %r231, 512;
	@%p8 bra 	$L__BB144_9;
$L__BB144_10:
	setp.lt.s32 	%p9, %r6, 1;
	bar.sync 	0;
	mov.b32 	%r233, 0;
	mov.u32 	%r234, %r233;
	mov.u32 	%r235, %r233;
	mov.u32 	%r236, %r233;
	@%p9 bra 	$L__BB144_40;
	add.s32 	%r145, %r9, 1;
	and.b32  	%r26, %r145, 3;
	setp.lt.s32 	%p10, %r14, %r81;
	selp.b32 	%r146, 0, %r81, %p10;
	sub.s32 	%r27, %r14, %r146;
	add.s32 	%r147, %r14, 1;
	setp.lt.s32 	%p11, %r147, %r81;
	selp.b32 	%r148, 0, %r81, %p11;
	sub.s32 	%r28, %r147, %r148;
	add.s32 	%r149, %r14, 2;
	setp.lt.s32 	%p12, %r149, %r81;
	selp.b32 	%r150, 0, %r81, %p12;
	sub.s32 	%r29, %r149, %r150;
	add.s32 	%r151, %r14, 3;
	setp.lt.s32 	%p13, %r151, %r81;
	selp.b32 	%r152, 0, %r81, %p13;
	sub.s32 	%r30, %r151, %r152;
	cvt.s32.s16 	%r31, %rs1;
	mov.b32 	%r241, 0;
	mov.u32 	%r242, %r241;
$L__BB144_12:
	setp.gt.s32 	%p14, %r81, 0;
	add.s32 	%r153, %r242, %r9;
	mul.lo.s32 	%r42, %r153, %r81;
	@%p14 bra 	$L__BB144_13;
	bra.uni 	$L__BB144_14;
$L__BB144_13:
	add.s32 	%r154, %r14, %r42;
	shl.b32 	%r155, %r154, 2;
	mov.u32 	%r156, _ZZ9cuda_gemmIiLi128ELi1ELi1ELi512ELi4ELi4ELi64ELi0ELi0EEviiiPT_S1_S1_iiiE3Ash;
	add.s32 	%r157, %r156, %r155;
	ld.shared.u32 	%r243, [%r157];
$L__BB144_14:
	setp.lt.s32 	%p15, %r81, 2;
	@%p15 bra 	$L__BB144_16;
	add.s32 	%r158, %r26, %r42;
	shl.b32 	%r159, %r158, 2;
	mov.u32 	%r160, _ZZ9cuda_gemmIiLi128ELi1ELi1ELi512ELi4ELi4ELi64ELi0ELi0EEviiiPT_S1_S1_iiiE3Ash;
	add.s32 	%r161, %r160, %r159;
	ld.shared.u32 	%r239, [%r161];
$L__BB144_16:
	setp.lt.s32 	%p16, %r81, 3;
	@%p16 bra 	$L__BB144_18;
	xor.b32  	%r162, %r14, 2;
	add.s32 	%r163, %r162, %r42;
	shl.b32 	%r164, %r163, 2;
	mov.u32 	%r165, _ZZ9cuda_gemmIiLi128ELi1ELi1ELi512ELi4ELi4ELi64ELi0ELi0EEviiiPT_S1_S1_iiiE3Ash;
	add.s32 	%r166, %r165, %r164;
	ld.shared.u32 	%r238, [%r166];
$L__BB144_18:
	setp.lt.s32 	%p17, %r81, 4;
	@%p17 bra 	$L__BB144_20;
	add.s32 	%r167, %r9, -1;
	and.b32  	%r168, %r167, 3;
	add.s32 	%r169, %r168, %r42;
	shl.b32 	%r170, %r169, 2;
	mov.u32 	%r171, _ZZ9cuda_gemmIiLi128ELi1ELi1ELi512ELi4ELi4ELi64ELi0ELi0EEviiiPT_S1_S1_iiiE3Ash;
	add.s32 	%r172, %r171, %r170;
	ld.shared.u32 	%r237, [%r172];
$L__BB144_20:
	setp.lt.s32 	%p18, %r10, %r15;
	@%p18 bra 	$L__BB144_21;
	bra.uni 	$L__BB144_38;
$L__BB144_21:
	mul.lo.s32 	%r247, %r241, %r8;
	mov.u32 	%r248, %r10;
$L__BB144_22:
	setp.gt.u32 	%p19, %r81, 64;
	mov.u32 	%r173, _ZZ9cuda_gemmIiLi128ELi1ELi1ELi512ELi4ELi4ELi64ELi0ELi0EEviiiPT_S1_S1_iiiE11kron_fac_sh;
	mad.lo.s32 	%r54, %r248, 20, %r173;
	shl.b32 	%r174, %r1, 2;
	and.b32  	%r175, %r174, 12;
	add.s32 	%r176, %r54, %r175;
	ld.shared.u32 	%r55, [%r176];
	@%p19 bra 	$L__BB144_29;
	setp.lt.s32 	%p24, %r81, 2;
	shfl.sync.idx.b32	%r193|%p25, %r55, %r27, 7199, -1;
	mul.lo.s32 	%r254, %r193, %r243;
	@%p24 bra 	$L__BB144_25;
	shfl.sync.idx.b32	%r194|%p26, %r55, %r28, 7199, -1;
	mad.lo.s32 	%r254, %r194, %r239, %r254;
$L__BB144_25:
	setp.lt.s32 	%p27, %r81, 3;
	@%p27 bra 	$L__BB144_27;
	shfl.sync.idx.b32	%r195|%p28, %r55, %r29, 7199, -1;
	mad.lo.s32 	%r254, %r195, %r238, %r254;
$L__BB144_27:
	setp.lt.s32 	%p29, %r81, 4;
	@%p29 bra 	$L__BB144_37;
	shfl.sync.idx.b32	%r196|%p30, %r55, %r30, 7199, -1;
	mad.lo.s32 	%r254, %r196, %r237, %r254;
	bra.uni 	$L__BB144_37;
$L__BB144_29:
	setp.lt.s32 	%p20, %r81, 1;
	mov.b32 	%r254, 0;
	@%p20 bra 	$L__BB144_31;
	shl.b32 	%r178, %r14, 2;
	add.s32 	%r179, %r54, %r178;
	ld.shared.u32 	%r180, [%r179];
	mul.lo.s32 	%r254, %r180, %r243;
$L__BB144_31:
	setp.lt.s32 	%p21, %r81, 2;
	@%p21 bra 	$L__BB144_33;
	shl.b32 	%r181, %r26, 2;
	add.s32 	%r182, %r54, %r181;
	ld.shared.u32 	%r183, [%r182];
	mad.lo.s32 	%r254, %r183, %r239, %r254;
$L__BB144_33:
	setp.lt.s32 	%p22, %r81, 3;
	@%p22 bra 	$L__BB144_35;
	shl.b32 	%r184, %r14, 2;
	xor.b32  	%r185, %r184, 8;
	add.s32 	%r186, %r54, %r185;
	ld.shared.u32 	%r187, [%r186];
	mad.lo.s32 	%r254, %r187, %r238, %r254;
$L__BB144_35:
	setp.lt.s32 	%p23, %r81, 4;
	@%p23 bra 	$L__BB144_37;
	shl.b32 	%r188, %r9, 2;
	add.s32 	%r189, %r188, -4;
	and.b32  	%r190, %r189, 12;
	add.s32 	%r191, %r54, %r190;
	ld.shared.u32 	%r192, [%r191];
	mad.lo.s32 	%r254, %r192, %r237, %r254;
$L__BB144_37:
	mul.wide.s32 	%rd20, %r247, 4;
	add.s64 	%rd21, %rd2, %rd20;
	ld.local.u32 	%r197, [%rd21];
	add.s32 	%r198, %r197, %r254;
	st.local.u32 	[%rd21], %r198;
	add.s32 	%r248, %r248, %r31;
	add.s32 	%r247, %r247, 1;
	setp.lt.s32 	%p31, %r248, %r15;
	@%p31 bra 	$L__BB144_22;
$L__BB144_38:
	add.s32 	%r242, %r242, %r7;
	add.s32 	%r241, %r241, 1;
	setp.lt.s32 	%p32, %r242, %r6;
	@%p32 bra 	$L__BB144_12;
	ld.local.v4.u32 	{%r236, %r235, %r234, %r233}, [%rd2];
$L__BB144_40:
	ld.param.u64 	%rd31, [_Z9cuda_gemmIiLi128ELi1ELi1ELi512ELi4ELi4ELi64ELi0ELi0EEviiiPT_S1_S1_iii_param_5];
	ld.param.u32 	%r227, [_Z9cuda_gemmIiLi128ELi1ELi1ELi512ELi4ELi4ELi64ELi0ELi0EEviiiPT_S1_S1_iii_param_1];
	cvta.to.global.u64 	%rd22, %rd31;
	bar.sync 	0;
	shl.b32 	%r199, %r6, 7;
	div.s32 	%r200, %r199, %r7;
	shr.s32 	%r201, %r79, 31;
	shr.u32 	%r202, %r201, 23;
	add.s32 	%r203, %r79, %r202;
	shr.s32 	%r204, %r203, 9;
	mul.lo.s32 	%r205, %r204, %r200;
	mov.u32 	%r206, %ctaid.x;
	mad.lo.s32 	%r207, %r6, %r206, %r1;
	mad.lo.s32 	%r208, %r11, %r227, %r207;
	mul.wide.s32 	%rd23, %r208, 4;
	add.s64 	%rd24, %rd22, %rd23;
	st.global.u32 	[%rd24], %r236;
	add.s32 	%r209, %r8, 1;
	setp.lt.u32 	%p33, %r209, 3;
	shl.b32 	%r210, %r8, 7;
	selp.b32 	%r211, %r210, 0, %p33;
	rem.s32 	%r212, 1, %r8;
	add.s32 	%r213, %r208, %r211;
	mad.lo.s32 	%r214, %r212, %r205, %r213;
	mul.wide.s32 	%rd25, %r214, 4;
	add.s64 	%rd26, %rd22, %rd25;
	st.global.u32 	[%rd26], %r235;
	div.s32 	%r215, 2, %r8;
	shl.b32 	%r216, %r215, 7;
	mul.lo.s32 	%r217, %r215, %r8;
	sub.s32 	%r218, 2, %r217;
	add.s32 	%r219, %r208, %r216;
	mad.lo.s32 	%r220, %r218, %r205, %r219;
	mul.wide.s32 	%rd27, %r220, 4;
	add.s64 	%rd28, %rd22, %rd27;
	st.global.u32 	[%rd28], %r234;
	div.s32 	%r221, 3, %r8;
	shl.b32 	%r222, %r221, 7;
	mul.lo.s32 	%r223, %r221, %r8;
	sub.s32 	%r224, 3, %r223;
	add.s32 	%r225, %r208, %r222;
	mad.lo.s32 	%r226, %r224, %r205, %r225;
	mul.wide.s32 	%rd29, %r226, 4;
	add.s64 	%rd30, %rd22, %rd29;
	st.global.u32 	[%rd30], %r233;
$L__BB144_41:
	ret;

}
	// .globl	_Z9cuda_gemmIiLi128ELi1ELi1ELi512ELi4ELi4ELi64ELi0ELi1EEviiiPT_S1_S1_iii
.visible .entry _Z9cuda_gemmIiLi128ELi1ELi1ELi512ELi4ELi4ELi64ELi0ELi1EEviiiPT_S1_S1_iii(
	.param .u32 _Z9cuda_gemmIiLi128ELi1ELi1ELi512ELi4ELi4ELi64ELi0ELi1EEviiiPT_S1_S1_iii_param_0,
	.param .u32 _Z9cuda_gemmIiLi128ELi1ELi1ELi512ELi4ELi4ELi64ELi0ELi1EEviiiPT_S1_S1_iii_param_1,
	.param .u32 _Z9cuda_gemmIiLi128ELi1ELi1ELi512ELi4ELi4ELi64ELi0ELi1EEviiiPT_S1_S1_iii_param_2,
	.param .u64 .ptr .align 1 _Z9cuda_gemmIiLi128ELi1ELi1ELi512ELi4ELi4ELi64ELi0ELi1EEviiiPT_S1_S1_iii_param_3,
	.param .u64 .ptr .align 1 _Z9cuda_gemmIiLi128ELi1ELi1ELi512ELi4ELi4ELi64ELi0ELi1EEviiiPT_S1_S1_iii_param_4,
	.param .u64 .ptr .align 1 _Z9cuda_gemmIiLi128ELi1ELi1ELi512ELi4ELi4ELi64ELi0ELi1EEviiiPT_S1_S1_iii_param_5,
	.param .u32 _Z9cuda_gemmIiLi128ELi1ELi1ELi512ELi4ELi4ELi64ELi0ELi1EEviiiPT_S1_S1_iii_param_6,
	.param .u32 _Z9cuda_gemmIiLi128ELi1ELi1ELi512ELi4ELi4ELi64ELi0ELi1EEviiiPT_S1_S1_iii_param_7,
	.param .u32 _Z9cuda_gemmIiLi128ELi1ELi1ELi512ELi4ELi4ELi64ELi0ELi1EEviiiPT_S1_S1_iii_param_8
)
.maxntid 128
{
	.reg .pred 	%p<25>;
	.reg .b32 	%r<185>;
	.reg .b64 	%rd<31>;
	// demoted variable
	.shared .align 128 .b8 _ZZ9cuda_gemmIiLi128ELi1ELi1ELi512ELi4ELi4ELi64ELi0ELi1EEviiiPT_S1_S1_iiiE11kron_fac_sh[80];
	// demoted variable
	.shared .align 128 .b8 _ZZ9cuda_gemmIiLi128ELi1ELi1ELi512ELi4ELi4ELi64ELi0ELi1EEviiiPT_S1_S1_iiiE3Ash[2048];
	ld.param.u32 	%r47, [_Z9cuda_gemmIiLi128ELi1ELi1ELi512ELi4ELi4ELi64ELi0ELi1EEviiiPT_S1_S1_iii_param_1];
	ld.param.u32 	%r48, [_Z9cuda_gemmIiLi128ELi1ELi1ELi512ELi4ELi4ELi64ELi0ELi1EEviiiPT_S1_S1_iii_param_2];
	ld.param.u64 	%rd8, [_Z9cuda_gemmIiLi128ELi1ELi1ELi512ELi4ELi4ELi64ELi0ELi1EEviiiPT_S1_S1_iii_param_3];
	ld.param.u64 	%rd6, [_Z9cuda_gemmIiLi128ELi1ELi1ELi512ELi4ELi4ELi64ELi0ELi1EEviiiPT_S1_S1_iii_param_4];
	ld.param.u64 	%rd7, [_Z9cuda_gemmIiLi128ELi1ELi1ELi512ELi4ELi4ELi64ELi0ELi1EEviiiPT_S1_S1_iii_param_5];
	cvta.to.global.u64 	%rd1, %rd8;
	mov.u32 	%r1, %tid.x;
	setp.gt.u32 	%p1, %r1, 15;
	@%p1 bra 	$L__BB145_3;
	mov.u32 	%r2, %ntid.x;
	mul.wide.u32 	%rd9, %r1, 4;
	cvta.to.global.u64 	%rd10, %rd6;
	add.s64 	%rd30, %rd10, %rd9;
	mul.wide.u32 	%rd3, %r2, 4;
	mov.u32 	%r51, _ZZ9cuda_gemmIiLi128ELi1ELi1ELi512ELi4ELi4ELi64ELi0ELi1EEviiiPT_S1_S1_iiiE11kron_fac_sh;
	mov.u32 	%r173, %r1;
$L__BB145_2:
	ld.global.u32 	%r49, [%rd30];
	and.b32  	%r50, %r173, 3;
	mad.lo.s32 	%r52, %r50, 20, %r51;
	and.b32  	%r53, %r173, -4;
	add.s32 	%r54, %r52, %r53;
	st.shared.u32 	[%r54], %r49;
	add.s32 	%r173, %r173, %r2;
	add.s64 	%rd30, %rd30, %rd3;
	setp.lt.u32 	%p2, %r173, 16;
	@%p2 bra 	$L__BB145_2;
$L__BB145_3:
	mov.u32 	%r5, %ctaid.y;
	mov.u32 	%r55, %nctaid.y;
	setp.ge.u32 	%p3, %r5, %r55;
	@%p3 bra 	$L__BB145_11;
	mov.u32 	%r6, %ctaid.x;
	shl.b32 	%r7, %r1, 2;
	shl.b32 	%r8, %r6, 9;
	mov.u32 	%r9, %ntid.x;
	shl.b32 	%r10, %r9, 2;
	mul.lo.s32 	%r11, %r5, %r48;
	add.s32 	%r56, %r7, %r10;
	max.u32 	%r57, %r56, 512;
	setp.lt.u32 	%p4, %r56, 512;
	selp.u32 	%r58, 1, 0, %p4;
	or.b32  	%r59, %r56, %r58;
	sub.s32 	%r60, %r57, %r59;
	div.u32 	%r61, %r60, %r10;
	add.s32 	%r12, %r61, %r58;
	and.b32  	%r62, %r12, 3;
	setp.eq.s32 	%p5, %r62, 3;
	mov.u32 	%r178, %r7;
	@%p5 bra 	$L__BB145_7;
	shl.b32 	%r63, %r1, 4;
	mov.u32 	%r64, _ZZ9cuda_gemmIiLi128ELi1ELi1ELi512ELi4ELi4ELi64ELi0ELi1EEviiiPT_S1_S1_iiiE3Ash;
	add.s32 	%r176, %r64, %r63;
	shl.b32 	%r14, %r9, 4;
	add.s32 	%r65, %r11, %r8;
	add.s32 	%r175, %r65, %r7;
	add.s32 	%r66, %r12, 1;
	and.b32  	%r67, %r66, 3;
	neg.s32 	%r174, %r67;
	mov.u32 	%r178, %r7;
$L__BB145_6:
	.pragma "nounroll";
	mul.wide.s32 	%rd11, %r175, 4;
	add.s64 	%rd12, %rd1, %rd11;
	ld.global.v4.u32 	{%r68, %r69, %r70, %r71}, [%rd12];
	st.shared.v4.u32 	[%r176], {%r68, %r69, %r70, %r71};
	add.s32 	%r178, %r178, %r10;
	add.s32 	%r176, %r176, %r14;
	add.s32 	%r175, %r175, %r10;
	add.s32 	%r174, %r174, 1;
	setp.ne.s32 	%p6, %r174, 0;
	@%p6 bra 	$L__BB145_6;
$L__BB145_7:
	setp.lt.u32 	%p7, %r12, 3;
	@%p7 bra 	$L__BB145_10;
	add.s32 	%r72, %r178, %r11;
	add.s32 	%r179, %r72, %r8;
	mad.lo.s32 	%r183, %r9, 12, %r179;
	shl.b32 	%r28, %r9, 4;
	shl.b32 	%r73, %r9, 3;
	add.s32 	%r182, %r179, %r73;
	add.s32 	%r181, %r179, %r10;
	mul.lo.s32 	%r31, %r9, 48;
	shl.b32 	%r74, %r178, 2;
	mov.u32 	%r75, _ZZ9cuda_gemmIiLi128ELi1ELi1ELi512ELi4ELi4ELi64ELi0ELi1EEviiiPT_S1_S1_iiiE3Ash;
	add.s32 	%r180, %r75, %r74;
	shl.b32 	%r33, %r9, 6;
	shl.b32 	%r34, %r9, 5;
$L__BB145_9:
	mul.wide.s32 	%rd13, %r183, 4;
	add.s64 	%rd14, %rd1, %rd13;
	mul.wide.s32 	%rd15, %r182, 4;
	add.s64 	%rd16, %rd1, %rd15;
	mul.wide.s32 	%rd17, %r181, 4;
	add.s64 	%rd18, %rd1, %rd17;
	mul.wide.s32 	%rd19, %r179, 4;
	add.s64 	%rd20, %rd1, %rd19;
	ld.global.v4.u32 	{%r76, %r77, %r78, %r79}, [%rd20];
	st.shared.v4.u32 	[%r180], {%r76, %r77, %r78, %r79};
	add.s32 	%r80, %r178, %r10;
	ld.global.v4.u32 	{%r81, %r82, %r83, %r84}, [%rd18];
	add.s32 	%r85, %r180, %r28;
	st.shared.v4.u32 	[%r85], {%r81, %r82, %r83, %r84};
	add.s32 	%r86, %r80, %r10;
	ld.global.v4.u32 	{%r87, %r88, %r89, %r90}, [%rd16];
	add.s32 	%r91, %r180, %r34;
	st.shared.v4.u32 	[%r91], {%r87, %r88, %r89, %r90};
	add.s32 	%r92, %r86, %r10;
	ld.global.v4.u32 	{%r93, %r94, %r95, %r96}, [%rd14];
	add.s32 	%r97, %r180, %r31;
	st.shared.v4.u32 	[%r97], {%r93, %r94, %r95, %r96};
	add.s32 	%r178, %r92, %r10;
	add.s32 	%r183, %r183, %r28;
	add.s32 	%r182, %r182, %r28;
	add.s32 	%r181, %r181, %r28;
	add.s32 	%r180, %r180, %r33;
	add.s32 	%r179, %r179, %r28;
	setp.lt.u32 	%p8, %r178, 512;
	@%p8 bra 	$L__BB145_9;
$L__BB145_10:
	and.b32  	%r98, %r1, 3;
	shl.b32 	%r99, %r1, 2;
	and.b32  	%r100, %r99, 12;
	mov.u32 	%r101, _ZZ9cuda_gemmIiLi128ELi1ELi1ELi512ELi4ELi4ELi64ELi0ELi1EEviiiPT_S1_S1_iiiE11kron_fac_sh;
	add.s32 	%r102, %r101, %r100;
	shr.s32 	%r103, %r48, 31;
	shr.u32 	%r104, %r103, 23;
	add.s32 	%r105, %r48, %r104;
	shr.s32 	%r106, %r105, 9;
	shl.b32 	%r107, %r106, 7;
	cvta.to.global.u64 	%rd21, %rd7;
	bar.sync 	0;
	add.s32 	%r108, %r7, %r98;
	shl.b32 	%r109, %r108, 2;
	mov.u32 	%r110, _ZZ9cuda_gemmIiLi128ELi1ELi1ELi512ELi4ELi4ELi64ELi0ELi1EEviiiPT_S1_S1_iiiE3Ash;
	add.s32 	%r111, %r110, %r109;
	ld.shared.u32 	%r112, [%r111];
	add.s32 	%r113, %r1, 1;
	and.b32  	%r114, %r113, 3;
	add.s32 	%r115, %r7, %r114;
	shl.b32 	%r116, %r115, 2;
	add.s32 	%r117, %r110, %r116;
	ld.shared.u32 	%r118, [%r117];
	xor.b32  	%r119, %r98, 2;
	add.s32 	%r120, %r7, %r119;
	shl.b32 	%r121, %r120, 2;
	add.s32 	%r122, %r110, %r121;
	ld.shared.u32 	%r123, [%r122];
	add.s32 	%r124, %r1, -1;
	and.b32  	%r125, %r124, 3;
	add.s32 	%r126, %r7, %r125;
	shl.b32 	%r127, %r126, 2;
	add.s32 	%r128, %r110, %r127;
	ld.shared.u32 	%r129, [%r128];
	ld.shared.u32 	%r130, [%r102];
	shfl.sync.idx.b32	%r131|%p9, %r130, %r98, 7199, -1;
	mul.lo.s32 	%r132, %r131, %r112;
	shfl.sync.idx.b32	%r133|%p10, %r130, %r114, 7199, -1;
	mad.lo.s32 	%r134, %r133, %r118, %r132;
	shfl.sync.idx.b32	%r135|%p11, %r130, %r119, 7199, -1;
	mad.lo.s32 	%r136, %r135, %r123, %r134;
	shfl.sync.idx.b32	%r137|%p12, %r130, %r125, 7199, -1;
	mad.lo.s32 	%r138, %r137, %r129, %r136;
	ld.shared.u32 	%r139, [%r102+20];
	shfl.sync.idx.b32	%r140|%p13, %r139, %r98, 7199, -1;
	mul.lo.s32 	%r141, %r140, %r112;
	shfl.sync.idx.b32	%r142|%p14, %r139, %r114, 7199, -1;
	mad.lo.s32 	%r143, %r142, %r118, %r141;
	shfl.sync.idx.b32	%r144|%p15, %r139, %r119, 7199, -1;
	mad.lo.s32 	%r145, %r144, %r123, %r143;
	shfl.sync.idx.b32	%r146|%p16, %r139, %r125, 7199, -1;
	mad.lo.s32 	%r147, %r146, %r129, %r145;
	ld.shared.u32 	%r148, [%r102+40];
	shfl.sync.idx.b32	%r149|%p17, %r148, %r98, 7199, -1;
	mul.lo.s32 	%r150, %r149, %r112;
	shfl.sync.idx.b32	%r151|%p18, %r148, %r114, 7199, -1;
	mad.lo.s32 	%r152, %r151, %r118, %r150;
	shfl.sync.idx.b32	%r153|%p19, %r148, %r119, 7199, -1;
	mad.lo.s32 	%r154, %r153, %r123, %r152;
	shfl.sync.idx.b32	%r155|%p20, %r148, %r125, 7199, -1;
	mad.lo.s32 	%r156, %r155, %r129, %r154;
	ld.shared.u32 	%r157, [%r102+60];
	shfl.sync.idx.b32	%r158|%p21, %r157, %r98, 7199, -1;
	mul.lo.s32 	%r159, %r158, %r112;
	shfl.sync.idx.b32	%r160|%p22, %r157, %r114, 7199, -1;
	mad.lo.s32 	%r161, %r160, %r118, %r159;
	shfl.sync.idx.b32	%r162|%p23, %r157, %r119, 7199, -1;
	mad.lo.s32 	%r163, %r162, %r123, %r161;
	shfl.sync.idx.b32	%r164|%p24, %r157, %r125, 7199, -1;
	mad.lo.s32 	%r165, %r164, %r129, %r163;
	bar.sync 	0;
	shl.b32 	%r166, %r6, 7;
	or.b32  	%r167, %r166, %r1;
	mad.lo.s32 	%r168, %r5, %r47, %r167;
	mul.wide.s32 	%rd22, %r168, 4;
	add.s64 	%rd23, %rd21, %rd22;
	st.global.u32 	[%rd23], %r138;
	add.s32 	%r169, %r168, %r107;
	mul.wide.s32 	%rd24, %r169, 4;
	add.s64 	%rd25, %rd21, %rd24;
	st.global.u32 	[%rd25], %r147;
	shl.b32 	%r170, %r106, 8;
	add.s32 	%r171, %r170, %r168;
	mul.wide.s32 	%rd26, %r171, 4;
	add.s64 	%rd27, %rd21, %rd26;
	st.global.u32 	[%rd27], %r156;
	add.s32 	%r172, %r171, %r107;
	mul.wide.s32 	%rd28, %r172, 4;
	add.s64 	%rd29, %rd21, %rd28;
	st.global.u32 	[%rd29], %r165;
$L__BB145_11:
	ret;

}
	// .globl	_Z9cuda_gemmIiLi128ELi1ELi1ELi512ELi4ELi4ELi64ELi1ELi0EEviiiPT_S1_S1_iii
.visible .entry _Z9cuda_gemmIiLi128ELi1ELi1ELi512ELi4ELi4ELi64ELi1ELi0EEviiiPT_S1_S1_iii(
	.param .u32 _Z9cuda_gemmIiLi128ELi1ELi1ELi512ELi4ELi4ELi64ELi1ELi0EEviiiPT_S1_S1_iii_param_0,
	.param .u32 _Z9cuda_gemmIiLi128ELi1ELi1ELi512ELi4ELi4ELi64ELi1ELi0EEviiiPT_S1_S1_iii_param_1,
	.param .u32 _Z9cuda_gemmIiLi128ELi1ELi1ELi512ELi4ELi4ELi64ELi1ELi0EEviiiPT_S1_S1_iii_param_2,
	.param .u64 .ptr .align 1 _Z9cuda_gemmIiLi128ELi1ELi1ELi512ELi4ELi4ELi64ELi1ELi0EEviiiPT_S1_S1_iii_param_3,
	.param .u64 .ptr .align 1 _Z9cuda_gemmIiLi128ELi1ELi1ELi512ELi4ELi4ELi64ELi1ELi0EEviiiPT_S1_S1_iii_param_4,
	.param .u64 .ptr .align 1 _Z9cuda_gemmIiLi128ELi1ELi1ELi512ELi4ELi4ELi64ELi1ELi0EEviiiPT_S1_S1_iii_param_5,
	.param .u32 _Z9cuda_gemmIiLi128ELi1ELi1ELi512ELi4ELi4ELi64ELi1ELi0EEviiiPT_S1_S1_iii_param_6,
	.param .u32 _Z9cuda_gemmIiLi128ELi1ELi1ELi512ELi4ELi4ELi64ELi1ELi0EEviiiPT_S1_S1_iii_param_7,
	.param .u32 _Z9cuda_gemmIiLi128ELi1ELi1ELi512ELi4ELi4ELi64ELi1ELi0EEviiiPT_S1_S1_iii_param_8
)
.maxntid 128
{
	.local .align 16 .b8 	__local_depot146[16];
	.reg .b64 	%SP;
	.reg .b64 	%SPL;
	.reg .pred 	%p<34>;
	.reg .b16 	%rs<4>;
	.reg .b32 	%r<242>;
	.reg .b64 	%rd<32>;
	// demoted variable
	.shared .align 128 .b8 _ZZ9cuda_gemmIiLi128ELi1ELi1ELi512ELi4ELi4ELi64ELi1ELi0EEviiiPT_S1_S1_iiiE11kron_fac_sh[80];
	// demoted variable
	.shared .align 128 .b8 _ZZ9cuda_gemmIiLi128ELi1ELi1ELi512ELi4ELi4ELi64ELi1ELi0EEviiiPT_S1_S1_iiiE3Ash[2048];
	mov.u64 	%SPL, __local_depot146;
	ld.param.u64 	%rd6, [_Z9cuda_gemmIiLi128ELi1ELi1ELi512ELi4ELi4ELi64ELi1ELi0EEviiiPT_S1_S1_iii_param_3];
	ld.param.u64 	%rd4, [_Z9cuda_gemmIiLi128ELi1ELi1ELi512ELi4ELi4ELi64ELi1ELi0EEviiiPT_S1_S1_iii_param_4];
	ld.param.u32 	%r79, [_Z9cuda_gemmIiLi128ELi1ELi1ELi512ELi4ELi4ELi64ELi1ELi0EEviiiPT_S1_S1_iii_param_6];
	ld.param.u32 	%r80, [_Z9cuda_gemmIiLi128ELi1ELi1ELi512ELi4ELi4ELi64ELi1ELi0EEviiiPT_S1_S1_iii_param_7];
	cvta.to.global.u64 	%rd1, %rd6;
	add.u64 	%rd2, %SPL, 0;
	mov.u32 	%r1, %tid.x;
	mul.lo.s32 	%r2, %r80, %r79;
	setp.ge.u32 	%p1, %r1, %r2;
	@%p1 bra 	$L__BB146_3;
	mov.u32 	%r3, %ntid.x;
	cvta.to.global.u64 	%rd3, %rd4;
	mov.u32 	%r83, _ZZ9cuda_gemmIiLi128ELi1ELi1ELi512ELi4ELi4ELi64ELi1ELi0EEviiiPT_S1_S1_iiiE11kron_fac_sh;
	mov.u32 	%r215, %r1;
$L__BB146_2:
	mul.wide.u32 	%rd8, %r215, 4;
	add.s64 	%rd9, %rd3, %rd8;
	ld.global.u32 	%r81, [%rd9];
	rem.u32 	%r82, %r215, %r79;
	mad.lo.s32 	%r84, %r82, 20, %r83;
	div.u32 	%r85, %r215, %r80;
	shl.b32 	%r86, %r85, 2;
	add.s32 	%r87, %r84, %r86;
	st.shared.u32 	[%r87], %r81;
	add.s32 	%r215, %r215, %r3;
	setp.lt.u32 	%p2, %r215, %r2;
	@%p2 bra 	$L__BB146_2;
$L__BB146_3:
	div.s32 	%r6, 512, %r80;
	min.s32 	%r7, %r6, 128;
	cvt.u16.u32 	%rs1, %r7;
	div.s16 	%rs2, 128, %rs1;
	cvt.s32.s16 	%r8, %rs2;
	div.s16 	%rs3, 4, %rs2;
	cvt.s32.s16 	%r9, %rs3;
	div.u32 	%r11, %r1, %r7;
	mul.lo.s32 	%r88, %r11, %r7;
	sub.s32 	%r10, %r1, %r88;
	mov.u32 	%r12, %ctaid.y;
	mov.u32 	%r89, %nctaid.y;
	setp.ge.u32 	%p3, %r12, %r89;
	@%p3 bra 	$L__BB146_41;
	shl.b32 	%r218, %r1, 2;
	mov.u32 	%r90, %ntid.x;
	shl.b32 	%r14, %r90, 2;
	and.b32  	%r15, %r10, 3;
	min.s32 	%r16, %r79, 4;
	mov.b32 	%r91, 0;
	st.local.v4.u32 	[%rd2], {%r91, %r91, %r91, %r91};
	shl.b32 	%r17, %r12, 9;
	add.s32 	%r92, %r218, %r14;
	max.u32 	%r93, %r92, 512;
	setp.lt.u32 	%p4, %r92, 512;
	selp.u32 	%r94, 1, 0, %p4;
	or.b32  	%r95, %r92, %r94;
	sub.s32 	%r96, %r93, %r95;
	div.u32 	%r97, %r96, %r14;
	add.s32 	%r18, %r97, %r94;
	and.b32  	%r98, %r18, 3;
	setp.eq.s32 	%p5, %r98, 3;
	@%p5 bra 	$L__BB146_7;
	add.s32 	%r100, %r18, 1;
	and.b32  	%r19, %r100, 3;
	mov.b32 	%r217, 0;
$L__BB146_6:
	.pragma "nounroll";
	add.s32 	%r101, %r17, %r218;
	mul.wide.u32 	%rd10, %r101, 4;
	add.s64 	%rd11, %rd1, %rd10;
	ld.global.v4.u32 	{%r102, %r103, %r104, %r105}, [%rd11];
	shl.b32 	%r106, %r218, 2;
	mov.u32 	%r107, _ZZ9cuda_gemmIiLi128ELi1ELi1ELi512ELi4ELi4ELi64ELi1ELi0EEviiiPT_S1_S1_iiiE3Ash;
	add.s32 	%r108, %r107, %r106;
	st.shared.v4.u32 	[%r108], {%r102, %r103, %r104, %r105};
	add.s32 	%r218, %r218, %r14;
	add.s32 	%r217, %r217, 1;
	setp.ne.s32 	%p6, %r217, %r19;
	@%p6 bra 	$L__BB146_6;
$L__BB146_7:
	setp.lt.u32 	%p7, %r18, 3;
	@%p7 bra 	$L__BB146_10;
	mov.u32 	%r115, _ZZ9cuda_gemmIiLi128ELi1ELi1ELi512ELi4ELi4ELi64ELi1ELi0EEviiiPT_S1_S1_iiiE3Ash;
	shl.b32 	%r123, %r14, 2;
$L__BB146_9:
	add.s32 	%r109, %r17, %r218;
	mul.wide.s32 	%rd12, %r109, 4;
	add.s64 	%rd13, %rd1, %rd12;
	ld.global.v4.u32 	{%r110, %r111, %r112, %r113}, [%rd13];
	shl.b32 	%r114, %r218, 2;
	add.s32 	%r116, %r115, %r114;
	st.shared.v4.u32 	[%r116], {%r110, %r111, %r112, %r113};
	add.s32 	%r117, %r218, %r14;
	add.s32 	%r118, %r17, %r117;
	mul.wide.s32 	%rd14, %r118, 4;
	add.s64 	%rd15, %rd1, %rd14;
	ld.global.v4.u32 	{%r119, %r120, %r121, %r122}, [%rd15];
	add.s32 	%r124, %r116, %r123;
	st.shared.v4.u32 	[%r124], {%r119, %r120, %r121, %r122};
	add.s32 	%r125, %r117, %r14;
	add.s32 	%r126, %r17, %r125;
	mul.wide.s32 	%rd16, %r126, 4;
	add.s64 	%rd17, %rd1, %rd16;
	ld.global.v4.u32 	{%r127, %r128, %r129, %r130}, [%rd17];
	add.s32 	%r131, %r124, %r123;
	st.shared.v4.u32 	[%r131], {%r127, %r128, %r129, %r130};
	add.s32 	%r132, %r125, %r14;
	add.s32 	%r133, %r17, %r132;
	mul.wide.s32 	%rd18, %r133, 4;
	add.s64 	%rd19, %rd1, %rd18;
	ld.global.v4.u32 	{%r134, %r135, %r136, %r137}, [%rd19];
	add.s32 	%r138, %r131, %r123;
	st.shared.v4.u32 	[%r138], {%r134, %r135, %r136, %r137};
	add.s32 	%r218, %r132, %r14;
	setp.lt.u32 	%p8, %r218, 512;
	@%p8 bra 	$L__BB146_9;
$L__BB146_10:
	setp.lt.s32 	%p9, %r6, 1;
	bar.sync 	0;
	mov.b32 	%r220, 0;
	mov.u32 	%r221, %r220;
	mov.u32 	%r222, %r220;
	mov.u32 	%r223, %r220;
	@%p9 bra 	$L__BB146_40;
	add.s32 	%r142, %r10, 1;
	and.b32  	%r27, %r142, 3;
	add.s32 	%r143, %r10, -1;
	and.b32  	%r28, %r143, 3;
	setp.lt.s32 	%p10, %r15, %r80;
	selp.b32 	%r144, 0, %r80, %p10;
	sub.s32 	%r29, %r15, %r144;
	add.s32 	%r145, %r15, 1;
	setp.lt.s32 	%p11, %r145, %r80;
	selp.b32 	%r146, 0, %r80, %p11;
	sub.s32 	%r30, %r145, %r146;
	add.s32 	%r147, %r15, 2;
	setp.lt.s32 	%p12, %r147, %r80;
	selp.b32 	%r148, 0, %r80, %p12;
	sub.s32 	%r31, %r147, %r148;
	add.s32 	%r149, %r15, 3;
	setp.lt.s32 	%p13, %r149, %r80;
	selp.b32 	%r150, 0, %r80, %p13;
	sub.s32 	%r32, %r149, %r150;
	mov.b32 	%r228, 0;
	mov.u32 	%r229, %r228;
$L__BB146_12:
	setp.gt.s32 	%p14, %r80, 0;
	add.s32 	%r151, %r229, %r10;
	mul.lo.s32 	%r43, %r151, %r80;
	@%p14 bra 	$L__BB146_13;
	bra.uni 	$L__BB146_14;
$L__BB146_13:
	add.s32 	%r152, %r15, %r43;
	shl.b32 	%r153, %r152, 2;
	mov.u32 	%r154, _ZZ9cuda_gemmIiLi128ELi1ELi1ELi512ELi4ELi4ELi64ELi1ELi0EEviiiPT_S1_S1_iiiE3Ash;
	add.s32 	%r155, %r154, %r153;
	ld.shared.u32 	%r230, [%r155];
$L__BB146_14:
	setp.lt.s32 	%p15, %r80, 2;
	@%p15 bra 	$L__BB146_16;
	add.s32 	%r156, %r27, %r43;
	shl.b32 	%r157, %r156, 2;
	mov.u32 	%r158, _ZZ9cuda_gemmIiLi128ELi1ELi1ELi512ELi4ELi4ELi64ELi1ELi0EEviiiPT_S1_S1_iiiE3Ash;
	add.s32 	%r159, %r158, %r157;
	ld.shared.u32 	%r226, [%r159];
$L__BB146_16:
	setp.lt.s32 	%p16, %r80, 3;
	@%p16 bra 	$L__BB146_18;
	xor.b32  	%r160, %r15, 2;
	add.s32 	%r161, %r160, %r43;
	shl.b32 	%r162, %r161, 2;
	mov.u32 	%r163, _ZZ9cuda_gemmIiLi128ELi1ELi1ELi512ELi4ELi4ELi64ELi1ELi0EEviiiPT_S1_S1_iiiE3Ash;
	add.s32 	%r164, %r163, %r162;
	ld.shared.u32 	%r225, [%r164];
$L__BB146_18:
	setp.lt.s32 	%p17, %r80, 4;
	@%p17 bra 	$L__BB146_20;
	add.s32 	%r165, %r28, %r43;
	shl.b32 	%r166, %r165, 2;
	mov.u32 	%r167, _ZZ9cuda_gemmIiLi128ELi1ELi1ELi512ELi4ELi4ELi64ELi1ELi0EEviiiPT_S1_S1_iiiE3Ash;
	add.s32 	%r168, %r167, %r166;
	ld.shared.u32 	%r224, [%r168];
$L__BB146_20:
	setp.lt.s32 	%p18, %r11, %r16;
	@%p18 bra 	$L__BB146_21;
	bra.uni 	$L__BB146_38;
$L__BB146_21:
	mul.lo.s32 	%r234, %r228, %r9;
	mov.u32 	%r235, %r11;
$L__BB146_22:
	setp.gt.u32 	%p19, %r80, 64;
	mov.u32 	%r169, _ZZ9cuda_gemmIiLi128ELi1ELi1ELi512ELi4ELi4ELi64ELi1ELi0EEviiiPT_S1_S1_iiiE11kron_fac_sh;
	mad.lo.s32 	%r55, %r235, 20, %r169;
	shl.b32 	%r170, %r1, 2;
	and.b32  	%r171, %r170, 12;
	add.s32 	%r172, %r55, %r171;
	ld.shared.u32 	%r56, [%r172];
	@%p19 bra 	$L__BB146_29;
	setp.lt.s32 	%p24, %r80, 2;
	shfl.sync.idx.b32	%r187|%p25, %r56, %r29, 7199, -1;
	mul.lo.s32 	%r241, %r187, %r230;
	@%p24 bra 	$L__BB146_25;
	shfl.sync.idx.b32	%r188|%p26, %r56, %r30, 7199, -1;
	mad.lo.s32 	%r241, %r188, %r226, %r241;
$L__BB146_25:
	setp.lt.s32 	%p27, %r80, 3;
	@%p27 bra 	$L__BB146_27;
	shfl.sync.idx.b32	%r189|%p28, %r56, %r31, 7199, -1;
	mad.lo.s32 	%r241, %r189, %r225, %r241;
$L__BB146_27:
	setp.lt.s32 	%p29, %r80, 4;
	@%p29 bra 	$L__BB146_37;
	shfl.sync.idx.b32	%r190|%p30, %r56, %r32, 7199, -1;
	mad.lo.s32 	%r241, %r190, %r224, %r241;
	bra.uni 	$L__BB146_37;
$L__BB146_29:
	setp.lt.s32 	%p20, %r80, 1;
	mov.b32 	%r241, 0;
	@%p20 bra 	$L__BB146_31;
	shl.b32 	%r174, %r15, 2;
	add.s32 	%r175, %r55, %r174;
	ld.shared.u32 	%r176, [%r175];
	mul.lo.s32 	%r241, %r176, %r230;
$L__BB146_31:
	setp.lt.s32 	%p21, %r80, 2;
	@%p21 bra 	$L__BB146_33;
	shl.b32 	%r177, %r27, 2;
	add.s32 	%r178, %r55, %r177;
	ld.shared.u32 	%r179, [%r178];
	mad.lo.s32 	%r241, %r179, %r226, %r241;
$L__BB146_33:
	setp.lt.s32 	%p22, %r80, 3;
	@%p22 bra 	$L__BB146_35;
	shl.b32 	%r180, %r15, 2;
	xor.b32  	%r181, %r180, 8;
	add.s32 	%r182, %r55, %r181;
	ld.shared.u32 	%r183, [%r182];
	mad.lo.s32 	%r241, %r183, %r225, %r241;
$L__BB146_35:
	setp.lt.s32 	%p23, %r80, 4;
	@%p23 bra 	$L__BB146_37;
	shl.b32 	%r184, %r28, 2;
	add.s32 	%r185, %r55, %r184;
	ld.shared.u32 	%r186, [%r185];
	mad.lo.s32 	%r241, %r186, %r224, %r241;
$L__BB146_37:
	mul.wide.s32 	%rd20, %r234, 4;
	add.s64 	%rd21, %rd2, %rd20;
	ld.local.u32 	%r191, [%rd21];
	add.s32 	%r192, %r191, %r241;
	st.local.u32 	[%rd21], %r192;
	add.s32 	%r235, %r235, %r8;
	add.s32 	%r234, %r234, 1;
	setp.lt.s32 	%p31, %r235, %r16;
	@%p31 bra 	$L__BB146_22;
$L__BB146_38:
	add.s32 	%r229, %r229, %r7;
	add.s32 	%r228, %r228, 1;
	setp.lt.s32 	%p32, %r229, %r6;
	@%p32 bra 	$L__BB146_12;
	ld.local.v4.u32 	{%r223, %r222, %r221, %r220}, [%rd2];
$L__BB146_40:
	ld.param.u64 	%rd31, [_Z9cuda_gemmIiLi128ELi1ELi1ELi512ELi4ELi4ELi64ELi1ELi0EEviiiPT_S1_S1_iii_param_5];
	cvta.to.global.u64 	%rd22, %rd31;
	bar.sync 	0;
	mul.lo.s32 	%r193, %r7, %r6;
	mul.lo.s32 	%r194, %r193, %r8;
	div.s32 	%r195, %r194, %r7;
	add.s32 	%r196, %r17, %r1;
	mul.wide.u32 	%rd23, %r196, 4;
	add.s64 	%rd24, %rd22, %rd23;
	st.global.u32 	[%rd24], %r223;
	add.s32 	%r197, %r9, 1;
	setp.lt.u32 	%p33, %r197, 3;
	shl.b32 	%r198, %r9, 7;
	selp.b32 	%r199, %r198, 0, %p33;
	rem.s32 	%r200, 1, %r9;
	add.s32 	%r201, %r196, %r199;
	mad.lo.s32 	%r202, %r195, %r200, %r201;
	mul.wide.s32 	%rd25, %r202, 4;
	add.s64 	%rd26, %rd22, %rd25;
	st.global.u32 	[%rd26], %r222;
	div.s32 	%r203, 2, %r9;
	shl.b32 	%r204, %r203, 7;
	mul.lo.s32 	%r205, %r203, %r9;
	sub.s32 	%r206, 2, %r205;
	add.s32 	%r207, %r196, %r204;
	mad.lo.s32 	%r208, %r195, %r206, %r207;
	mul.wide.s32 	%rd27, %r208, 4;
	add.s64 	%rd28, %rd22, %rd27;
	st.global.u32 	[%rd28], %r221;
	div.s32 	%r209, 3, %r9;
	shl.b32 	%r210, %r209, 7;
	mul.lo.s32 	%r211, %r209, %r9;
	sub.s32 	%r212, 3, %r211;
	add.s32 	%r213, %r196, %r210;
	mad.lo.s32 	%r214, %r195, %r212, %r213;
	mul.wide.s32 	%rd29, %r214, 4;
	add.s64 	%rd30, %rd22, %rd29;
	st.global.u32 	[%rd30], %r220;
$L__BB146_41:
	ret;

}
	// .globl	_Z9cuda_gemmIiLi128ELi1ELi1ELi512ELi4ELi4ELi64ELi1ELi1EEviiiPT_S1_S1_iii
.visible .entry _Z9cuda_gemmIiLi128ELi1ELi1ELi512ELi4ELi4ELi64ELi1ELi1EEviiiPT_S1_S1_iii(
	.param .u32 _Z9cuda_gemmIiLi128ELi1ELi1ELi512ELi4ELi4ELi64ELi1ELi1EEviiiPT_S1_S1_iii_param_0,
	.param .u32 _Z9cuda_gemmIiLi128ELi1ELi1ELi512ELi4ELi4ELi64ELi1ELi1EEviiiPT_S1_S1_iii_param_1,
	.param .u32 _Z9cuda_gemmIiLi128ELi1ELi1ELi512ELi4ELi4ELi64ELi1ELi1EEviiiPT_S1_S1_iii_param_2,
	.param .u64 .ptr .align 1 _Z9cuda_gemmIiLi128ELi1ELi1ELi512ELi4ELi4ELi64ELi1ELi1EEviiiPT_S1_S1_iii_param_3,
	.param .u64 .ptr .align 1 _Z9cuda_gemmIiLi128ELi1ELi1ELi512ELi4ELi4ELi64ELi1ELi1EEviiiPT_S1_S1_iii_param_4,
	.param .u64 .ptr .align 1 _Z9cuda_gemmIiLi128ELi1ELi1ELi512ELi4ELi4ELi64ELi1ELi1EEviiiPT_S1_S1_iii_param_5,
	.param .u32 _Z9cuda_gemmIiLi128ELi1ELi1ELi512ELi4ELi4ELi64ELi1ELi1EEviiiPT_S1_S1_iii_param_6,
	.param .u32 _Z9cuda_gemmIiLi128ELi1ELi1ELi512ELi4ELi4ELi64ELi1ELi1EEviiiPT_S1_S1_iii_param_7,
	.param .u32 _Z9cuda_gemmIiLi128ELi1ELi1ELi512ELi4ELi4ELi64ELi1ELi1EEviiiPT_S1_S1_iii_param_8
)
.maxntid 128
{
	.reg .pred 	%p<25>;
	.reg .b32 	%r<165>;
	.reg .b64 	%rd<29>;
	// demoted variable
	.shared .align 128 .b8 _ZZ9cuda_gemmIiLi128ELi1ELi1ELi512ELi4ELi4ELi64ELi1ELi1EEviiiPT_S1_S1_iiiE11kron_fac_sh[80];
	// demoted variable
	.shared .align 128 .b8 _ZZ9cuda_gemmIiLi128ELi1ELi1ELi512ELi4ELi4ELi64ELi1ELi1EEviiiPT_S1_S1_iiiE3Ash[2048];
	ld.param.u64 	%rd12, [_Z9cuda_gemmIiLi128ELi1ELi1ELi512ELi4ELi4ELi64ELi1ELi1EEviiiPT_S1_S1_iii_param_3];
	ld.param.u64 	%rd10, [_Z9cuda_gemmIiLi128ELi1ELi1ELi512ELi4ELi4ELi64ELi1ELi1EEviiiPT_S1_S1_iii_param_4];
	ld.param.u64 	%rd11, [_Z9cuda_gemmIiLi128ELi1ELi1ELi512ELi4ELi4ELi64ELi1ELi1EEviiiPT_S1_S1_iii_param_5];
	cvta.to.global.u64 	%rd1, %rd12;
	mov.u32 	%r1, %tid.x;
	setp.gt.u32 	%p1, %r1, 15;
	@%p1 bra 	$L__BB147_3;
	mov.u32 	%r2, %ntid.x;
	mul.wide.u32 	%rd13, %r1, 4;
	cvta.to.global.u64 	%rd14, %rd10;
	add.s64 	%rd27, %rd14, %rd13;
	mul.wide.u32 	%rd3, %r2, 4;
	mov.u32 	%r44, _ZZ9cuda_gemmIiLi128ELi1ELi1ELi512ELi4ELi4ELi64ELi1ELi1EEviiiPT_S1_S1_iiiE11kron_fac_sh;
	mov.u32 	%r154, %r1;
$L__BB147_2:
	ld.global.u32 	%r42, [%rd27];
	and.b32  	%r43, %r154, 3;
	mad.lo.s32 	%r45, %r43, 20, %r44;
	and.b32  	%r46, %r154, -4;
	add.s32 	%r47, %r45, %r46;
	st.shared.u32 	[%r47], %r42;
	add.s32 	%r154, %r154, %r2;
	add.s64 	%rd27, %rd27, %rd3;
	setp.lt.u32 	%p2, %r154, 16;
	@%p2 bra 	$L__BB147_2;
$L__BB147_3:
	mov.u32 	%r5, %ctaid.y;
	mov.u32 	%r48, %nctaid.y;
	setp.ge.u32 	%p3, %r5, %r48;
	@%p3 bra 	$L__BB147_11;
	shl.b32 	%r6, %r1, 2;
	mov.u32 	%r7, %ntid.x;
	shl.b32 	%r8, %r7, 2;
	shl.b32 	%r9, %r5, 9;
	add.s32 	%r49, %r6, %r8;
	max.u32 	%r50, %r49, 512;
	setp.lt.u32 	%p4, %r49, 512;
	selp.u32 	%r51, 1, 0, %p4;
	or.b32  	%r52, %r49, %r51;
	sub.s32 	%r53, %r50, %r52;
	div.u32 	%r54, %r53, %r8;
	add.s32 	%r10, %r54, %r51;
	and.b32  	%r55, %r10, 3;
	setp.eq.s32 	%p5, %r55, 3;
	mov.u32 	%r158, %r6;
	@%p5 bra 	$L__BB147_7;
	shl.b32 	%r56, %r1, 4;
	mov.u32 	%r57, _ZZ9cuda_gemmIiLi128ELi1ELi1ELi512ELi4ELi4ELi64ELi1ELi1EEviiiPT_S1_S1_iiiE3Ash;
	add.s32 	%r156, %r57, %r56;
	shl.b32 	%r12, %r7, 4;
	add.s32 	%r58, %r9, %r6;
	mul.wide.u32 	%rd15, %r58, 4;
	add.s64 	%rd28, %rd1, %rd15;
	mul.wide.u32 	%rd7, %r7, 16;
	add.s32 	%r59, %r10, 1;
	and.b32  	%r60, %r59, 3;
	neg.s32 	%r155, %r60;
	mov.u32 	%r158, %r6;
$L__BB147_6:
	.pragma "nounroll";
	ld.global.v4.u32 	{%r61, %r62, %r63, %r64}, [%rd28];
	st.shared.v4.u32 	[%r156], {%r61, %r62, %r63, %r64};
	add.s32 	%r158, %r158, %r8;
	add.s32 	%r156, %r156, %r12;
	add.s64 	%rd28, %rd28, %rd7;
	add.s32 	%r155, %r155, 1;
	setp.ne.s32 	%p6, %r155, 0;
	@%p6 bra 	$L__BB147_6;
$L__BB147_7:
	setp.lt.u32 	%p7, %r10, 3;
	@%p7 bra 	$L__BB147_10;
	add.s32 	%r159, %r158, %r9;
	mad.lo.s32 	%r163, %r7, 12, %r159;
	shl.b32 	%r23, %r7, 4;
	shl.b32 	%r65, %r7, 3;
	add.s32 	%r162, %r159, %r65;
	add.s32 	%r161, %r159, %r8;
	mul.lo.s32 	%r26, %r7, 48;
	shl.b32 	%r66, %r158, 2;
	mov.u32 	%r67, _ZZ9cuda_gemmIiLi128ELi1ELi1ELi512ELi4ELi4ELi64ELi1ELi1EEviiiPT_S1_S1_iiiE3Ash;
	add.s32 	%r160, %r67, %r66;
	shl.b32 	%r28, %r7, 6;
	shl.b32 	%r29, %r7, 5;
$L__BB147_9:
	mul.wide.s32 	%rd16, %r163, 4;
	add.s64 	%rd17, %rd1, %rd16;
	mul.wide.s32 	%rd18, %r162, 4;
	add.s64 	%rd19, %rd1, %rd18;
	mul.wide.s32 	%rd20, %r161, 4;
	add.s64 	%rd21, %rd1, %rd20;
	mul.wide.s32 	%rd22, %r159, 4;
	add.s64 	%rd23, %rd1, %rd22;
	ld.global.v4.u32 	{%r68, %r69, %r70, %r71}, [%rd23];
	st.shared.v4.u32 	[%r160], {%r68, %r69, %r70, %r71};
	add.s32 	%r72, %r158, %r8;
	ld.global.v4.u32 	{%r73, %r74, %r75, %r76}, [%rd21];
	add.s32 	%r77, %r160, %r23;
	st.shared.v4.u32 	[%r77], {%r73, %r74, %r75, %r76};
	add.s32 	%r78, %r72, %r8;
	ld.global.v4.u32 	{%r79, %r80, %r81, %r82}, [%rd19];
	add.s32 	%r83, %r160, %r29;
	st.shared.v4.u32 	[%r83], {%r79, %r80, %r81, %r82};
	add.s32 	%r84, %r78, %r8;
	ld.global.v4.u32 	{%r85, %r86, %r87, %r88}, [%rd17];
	add.s32 	%r89, %r160, %r26;
	st.shared.v4.u32 	[%r89], {%r85, %r86, %r87, %r88};
	add.s32 	%r158, %r84, %r8;
	add.s32 	%r163, %r163, %r23;
	add.s32 	%r162, %r162, %r23;
	add.s32 	%r161, %r161, %r23;
	add.s32 	%r160, %r160, %r28;
	add.s32 	%r159, %r159, %r23;
	setp.lt.u32 	%p8, %r158, 512;
	@%p8 bra 	$L__BB147_9;
$L__BB147_10:
	and.b32  	%r90, %r1, 3;
	shl.b32 	%r91, %r1, 2;
	and.b32  	%r92, %r91, 12;
	mov.u32 	%r93, _ZZ9cuda_gemmIiLi128ELi1ELi1ELi512ELi4ELi4ELi64ELi1ELi1EEviiiPT_S1_S1_iiiE11kron_fac_sh;
	add.s32 	%r94, %r93, %r92;
	bar.sync 	0;
	add.s32 	%r95, %r6, %r90;
	shl.b32 	%r96, %r95, 2;
	mov.u32 	%r97, _ZZ9cuda_gemmIiLi128ELi1ELi1ELi512ELi4ELi4ELi64ELi1ELi1EEviiiPT_S1_S1_iiiE3Ash;
	add.s32 	%r98, %r97, %r96;
	ld.shared.u32 	%r99, [%r98];
	add.s32 	%r100, %r1, 1;
	and.b32  	%r101, %r100, 3;
	add.s32 	%r102, %r6, %r101;
	shl.b32 	%r103, %r102, 2;
	add.s32 	%r104, %r97, %r103;
	ld.shared.u32 	%r105, [%r104];
	xor.b32  	%r106, %r90, 2;
	add.s32 	%r107, %r6, %r106;
	shl.b32 	%r108, %r107, 2;
	add.s32 	%r109, %r97, %r108;
	ld.shared.u32 	%r110, [%r109];
	add.s32 	%r111, %r1, -1;
	and.b32  	%r112, %r111, 3;
	add.s32 	%r113, %r6, %r112;
	shl.b32 	%r114, %r113, 2;
	add.s32 	%r115, %r97, %r114;
	ld.shared.u32 	%r116, [%r115];
	ld.shared.u32 	%r117, [%r94];
	shfl.sync.idx.b32	%r118|%p9, %r117, %r90, 7199, -1;
	mul.lo.s32 	%r119, %r118, %r99;
	shfl.sync.idx.b32	%r120|%p10, %r117, %r101, 7199, -1;
	mad.lo.s32 	%r121, %r120, %r105, %r119;
	shfl.sync.idx.b32	%r122|%p11, %r117, %r106, 7199, -1;
	mad.lo.s32 	%r123, %r122, %r110, %r121;
	shfl.sync.idx.b32	%r124|%p12, %r117, %r112, 7199, -1;
	mad.lo.s32 	%r125, %r124, %r116, %r123;
	ld.shared.u32 	%r126, [%r94+20];
	shfl.sync.idx.b32	%r127|%p13, %r126, %r90, 7199, -1;
	mul.lo.s32 	%r128, %r127, %r99;
	shfl.sync.idx.b32	%r129|%p14, %r126, %r101, 7199, -1;
	mad.lo.s32 	%r130, %r129, %r105, %r128;
	shfl.sync.idx.b32	%r131|%p15, %r126, %r106, 7199, -1;
	mad.lo.s32 	%r132, %r131, %r110, %r130;
	shfl.sync.idx.b32	%r133|%p16, %r126, %r112, 7199, -1;
	mad.lo.s32 	%r134, %r133, %r116, %r132;
	ld.shared.u32 	%r135, [%r94+40];
	shfl.sync.idx.b32	%r136|%p17, %r135, %r90, 7199, -1;
	mul.lo.s32 	%r137, %r136, %r99;
	shfl.sync.idx.b32	%r138|%p18, %r135, %r101, 7199, -1;
	mad.lo.s32 	%r139, %r138, %r105, %r137;
	shfl.sync.idx.b32	%r140|%p19, %r135, %r106, 7199, -1;
	mad.lo.s32 	%r141, %r140, %r110, %r139;
	shfl.sync.idx.b32	%r142|%p20, %r135, %r112, 7199, -1;
	mad.lo.s32 	%r143, %r142, %r116, %r141;
	ld.shared.u32 	%r144, [%r94+60];
	shfl.sync.idx.b32	%r145|%p21, %r144, %r90, 7199, -1;
	mul.lo.s32 	%r146, %r145, %r99;
	shfl.sync.idx.b32	%r147|%p22, %r144, %r101, 7199, -1;
	mad.lo.s32 	%r148, %r147, %r105, %r146;
	shfl.sync.idx.b32	%r149|%p23, %r144, %r106, 7199, -1;
	mad.lo.s32 	%r150, %r149, %r110, %r148;
	shfl.sync.idx.b32	%r151|%p24, %r144, %r112, 7199, -1;
	mad.lo.s32 	%r152, %r151, %r116, %r150;
	bar.sync 	0;
	add.s32 	%r153, %r9, %r1;
	cvta.to.global.u64 	%rd24, %rd11;
	mul.wide.u32 	%rd25, %r153, 4;
	add.s64 	%rd26, %rd24, %rd25;
	st.global.u32 	[%rd26], %r125;
	st.global.u32 	[%rd26+512], %r134;
	st.global.u32 	[%rd26+1024], %r143;
	st.global.u32 	[%rd26+1536], %r152;
$L__BB147_11:
	ret;

}
	// .globl	_Z9cuda_gemmIiLi128ELi1ELi1ELi512ELi8ELi8ELi64ELi0ELi0EEviiiPT_S1_S1_iii
.visible .entry _Z9cuda_gemmIiLi128ELi1ELi1ELi512ELi8ELi8ELi64ELi0ELi0EEviiiPT_S1_S1_iii(
	.param .u32 _Z9cuda_gemmIiLi128ELi1ELi1ELi512ELi8ELi8ELi64ELi0ELi0EEviiiPT_S1_S1_iii_param_0,
	.param .u32 _Z9cuda_gemmIiLi128ELi1ELi1ELi512ELi8ELi8ELi64ELi0ELi0EEviiiPT_S1_S1_iii_param_1,
	.param .u32 _Z9cuda_gemmIiLi128ELi1ELi1ELi512ELi8ELi8ELi64ELi0ELi0EEviiiPT_S1_S1_iii_param_2,
	.param .u64 .ptr .align 1 _Z9cuda_gemmIiLi128ELi1ELi1ELi512ELi8ELi8ELi64ELi0ELi0EEviiiPT_S1_S1_iii_param_3,
	.param .u64 .ptr .align 1 _Z9cuda_gemmIiLi128ELi1ELi1ELi512ELi8ELi8ELi64ELi0ELi0EEviiiPT_S1_S1_iii_param_4,
	.param .u64 .ptr .align 1 _Z9cuda_gemmIiLi128ELi1ELi1ELi512ELi8ELi8ELi64ELi0ELi0EEviiiPT_S1_S1_iii_param_5,
	.param .u32 _Z9cuda_gemmIiLi128ELi1ELi1ELi512ELi8ELi8ELi64ELi0ELi0EEviiiPT_S1_S1_iii_param_6,
	.param .u32 _Z9cuda_gemmIiLi128ELi1ELi1ELi512ELi8ELi8ELi64ELi0ELi0EEviiiPT_S1_S1_iii_param_7,
	.param .u32 _Z9cuda_gemmIiLi128ELi1ELi1ELi512ELi8ELi8ELi64ELi0ELi0EEviiiPT_S1_S1_iii_param_8
)
.maxntid 128
{
	.local .align 16 .b8 	__local_depot148[16];
	.reg .b64 	%SP;
	.reg .b64 	%SPL;
	.reg .pred 	%p<55>;
	.reg .b16 	%rs<4>;
	.reg .b32 	%r<350>;
	.reg .b64 	%rd<32>;
	// demoted variable
	.shared .align 128 .b8 _ZZ9cuda_gemmIiLi128ELi1ELi1ELi512ELi8ELi8ELi64ELi0ELi0EEviiiPT_S1_S1_iiiE11kron_fac_sh[288];
	// demoted variable
	.shared .align 128 .b8 _ZZ9cuda_gemmIiLi128ELi1ELi1ELi512ELi8ELi8ELi64ELi0ELi0EEviiiPT_S1_S1_iiiE3Ash[2048];
	mov.u64 	%SPL, __local_depot148;
	ld.param.u32 	%r118, [_Z9cuda_gemmIiLi128ELi1ELi1ELi512ELi8ELi8ELi64ELi0ELi0EEviiiPT_S1_S1_iii_param_1];
	ld.param.u32 	%r119, [_Z9cuda_gemmIiLi128ELi1ELi1ELi512ELi8ELi8ELi64ELi0ELi0EEviiiPT_S1_S1_iii_param_2];
	ld.param.u64 	%rd6, [_Z9cuda_gemmIiLi128ELi1ELi1ELi512ELi8ELi8ELi64ELi0ELi0EEviiiPT_S1_S1_iii_param_3];
	ld.param.u64 	%rd4, [_Z9cuda_gemmIiLi128ELi1ELi1ELi512ELi8ELi8ELi64ELi0ELi0EEviiiPT_S1_S1_iii_param_4];
	ld.param.u32 	%r120, [_Z9cuda_gemmIiLi128ELi1ELi1ELi512ELi8ELi8ELi64ELi0ELi0EEviiiPT_S1_S1_iii_param_6];
	ld.param.u32 	%r121, [_Z9cuda_gemmIiLi128ELi1ELi1ELi512ELi8ELi8ELi64ELi0ELi0EEviiiPT_S1_S1_iii_param_7];
	cvta.to.global.u64 	%rd1, %rd6;
	add.u64 	%rd2, %SPL, 0;
	mov.u32 	%r1, %tid.x;
	mul.lo.s32 	%r2, %r121, %r120;
	setp.ge.u32 	%p1, %r1, %r2;
	@%p1 bra 	$L__BB148_3;
	mov.u32 	%r3, %ntid.x;
	cvta.to.global.u64 	%rd3, %rd4;
	mov.u32 	%r306, %r1;
$L__BB148_2:
	mul.wide.u32 	%rd8, %r306, 4;
	add.s64 	%rd9, %rd3, %rd8;
	ld.global.u32 	%r122, [%rd9];
	rem.u32 	%r123, %r306, %r120;
	mov.u32 	%r124, _ZZ9cuda_gemmIiLi128ELi1ELi1ELi512ELi8ELi8ELi64ELi0ELi0EEviiiPT_S1_S1_iiiE11kron_fac_sh;
	mad.lo.s32 	%r125, %r123, 36, %r124;
	div.u32 	%r126, %r306, %r121;
	shl.b32 	%r127, %r126, 2;
	add.s32 	%r128, %r125, %r127;
	st.shared.u32 	[%r128], %r122;
	add.s32 	%r306, %r306, %r3;
	setp.lt.u32 	%p2, %r306, %r2;
	@%p2 bra 	$L__BB148_2;
$L__BB148_3:
	div.s32 	%r6, 512, %r121;
	min.s32 	%r7, %r6, 128;
	cvt.u16.u32 	%rs2, %r7;
	div.s16 	%rs1, 128, %rs2;
	div.s16 	%rs3, 8, %rs1;
	cvt.s32.s16 	%r8, %rs3;
	div.u32 	%r10, %r1, %r7;
	mul.lo.s32 	%r129, %r10, %r7;
	sub.s32 	%r9, %r1, %r129;
	mov.u32 	%r11, %ctaid.y;
	mov.u32 	%r130, %nctaid.y;
	setp.ge.u32 	%p3, %r11, %r130;
	@%p3 bra 	$L__BB148_67;
	mov.u32 	%r131, %ctaid.x;
	shl.b32 	%r309, %r1, 2;
	shl.b32 	%r132, %r131, 9;
	mov.u32 	%r133, %ntid.x;
	shl.b32 	%r13, %r133, 2;
	and.b32  	%r14, %r9, 7;
	min.s32 	%r15, %r120, 8;
	mul.lo.s32 	%r16, %r6, %r131;
	mov.b32 	%r134, 0;
	st.local.v4.u32 	[%rd2], {%r134, %r134, %r134, %r134};
	mad.lo.s32 	%r17, %r11, %r119, %r132;
	add.s32 	%r135, %r309, %r13;
	max.u32 	%r136, %r135, 512;
	setp.lt.u32 	%p4, %r135, 512;
	selp.u32 	%r137, 1, 0, %p4;
	or.b32  	%r138, %r135, %r137;
	sub.s32 	%r139, %r136, %r138;
	div.u32 	%r140, %r139, %r13;
	add.s32 	%r18, %r140, %r137;
	and.b32  	%r141, %r18, 3;
	setp.eq.s32 	%p5, %r141, 3;
	@%p5 bra 	$L__BB148_7;
	add.s32 	%r143, %r18, 1;
	and.b32  	%r19, %r143, 3;
	mov.b32 	%r308, 0;
$L__BB148_6:
	.pragma "nounroll";
	add.s32 	%r144, %r17, %r309;
	mul.wide.s32 	%rd10, %r144, 4;
	add.s64 	%rd11, %rd1, %rd10;
	ld.global.v4.u32 	{%r145, %r146, %r147, %r148}, [%rd11];
	shl.b32 	%r149, %r309, 2;
	mov.u32 	%r150, _ZZ9cuda_gemmIiLi128ELi1ELi1ELi512ELi8ELi8ELi64ELi0ELi0EEviiiPT_S1_S1_iiiE3Ash;
	add.s32 	%r151, %r150, %r149;
	st.shared.v4.u32 	[%r151], {%r145, %r146, %r147, %r148};
	add.s32 	%r309, %r309, %r13;
	add.s32 	%r308, %r308, 1;
	setp.ne.s32 	%p6, %r308, %r19;
	@%p6 bra 	$L__BB148_6;
$L__BB148_7:
	setp.lt.u32 	%p7, %r18, 3;
	@%p7 bra 	$L__BB148_10;
	mov.u32 	%r158, _ZZ9cuda_gemmIiLi128ELi1ELi1ELi512ELi8ELi8ELi64ELi0ELi0EEviiiPT_S1_S1_iiiE3Ash;
	shl.b32 	%r166, %r13, 2;
$L__BB148_9:
	add.s32 	%r152, %r17, %r309;
	mul.wide.s32 	%rd12, %r152, 4;
	add.s64 	%rd13, %rd1, %rd12;
	ld.global.v4.u32 	{%r153, %r154, %r155, %r156}, [%rd13];
	shl.b32 	%r157, %r309, 2;
	add.s32 	%r159, %r158, %r157;
	st.shared.v4.u32 	[%r159], {%r153, %r154, %r155, %r156};
	add.s32 	%r160, %r309, %r13;
	add.s32 	%r161, %r17, %r160;
	mul.wide.s32 	%rd14, %r161, 4;
	add.s64 	%rd15, %rd1, %rd14;
	ld.global.v4.u32 	{%r162, %r163, %r164, %r165}, [%rd15];
	add.s32 	%r167, %r159, %r166;
	st.shared.v4.u32 	[%r167], {%r162, %r163, %r164, %r165};
	add.s32 	%r168, %r160, %r13;
	add.s32 	%r169, %r17, %r168;
	mul.wide.s32 	%rd16, %r169, 4;
	add.s64 	%rd17, %rd1, %rd16;
	ld.global.v4.u32 	{%r170, %r171, %r172, %r173}, [%rd17];
	add.s32 	%r174, %r167, %r166;
	st.shared.v4.u32 	[%r174], {%r170, %r171, %r172, %r173};
	add.s32 	%r175, %r168, %r13;
	add.s32 	%r176, %r17, %r175;
	mul.wide.s32 	%rd18, %r176, 4;
	add.s64 	%rd19, %rd1, %rd18;
	ld.global.v4.u32 	{%r177, %r178, %r179, %r180}, [%rd19];
	add.s32 	%r181, %r174, %r166;
	st.shared.v4.u32 	[%r181], {%r177, %r178, %r179, %r180};
	add.s32 	%r309, %r175, %r13;
	setp.lt.u32 	%p8, %r309, 512;
	@%p8 bra 	$L__BB148_9;
$L__BB148_10:
	setp.lt.s32 	%p9, %r6, 1;
	bar.sync 	0;
	mov.b32 	%r311, 0;
	mov.u32 	%r312, %r311;
	mov.u32 	%r313, %r311;
	mov.u32 	%r314, %r311;
	@%p9 bra 	$L__BB148_66;
	add.s32 	%r185, %r9, 1;
	and.b32  	%r27, %r185, 7;
	add.s32 	%r186, %r9, 2;
	and.b32  	%r28, %r186, 7;
	add.s32 	%r187, %r9, 3;
	and.b32  	%r29, %r187, 7;
	xor.b32  	%r30, %r14, 4;
	add.s32 	%r188, %r9, 5;
	and.b32  	%r31, %r188, 7;
	add.s32 	%r189, %r9, 6;
	and.b32  	%r32, %r189, 7;
	add.s32 	%r190, %r9, -1;
	and.b32  	%r33, %r190, 7;
	setp.lt.s32 	%p10, %r14, %r121;
	selp.b32 	%r191, 0, %r121, %p10;
	sub.s32 	%r34, %r14, %r191;
	add.s32 	%r192, %r14, 1;
	setp.lt.s32 	%p11, %r192, %r121;
	selp.b32 	%r193, 0, %r121, %p11;
	sub.s32 	%r35, %r192, %r193;
	add.s32 	%r194, %r14, 2;
	setp.lt.s32 	%p12, %r194, %r121;
	selp.b32 	%r195, 0, %r121, %p12;
	sub.s32 	%r36, %r194, %r195;
	add.s32 	%r196, %r14, 3;
	setp.lt.s32 	%p13, %r196, %r121;
	selp.b32 	%r197, 0, %r121, %p13;
	sub.s32 	%r37, %r196, %r197;
	add.s32 	%r198, %r14, 4;
	setp.lt.s32 	%p14, %r198, %r121;
	selp.b32 	%r199, 0, %r121, %p14;
	sub.s32 	%r38, %r198, %r199;
	add.s32 	%r200, %r14, 5;
	setp.lt.s32 	%p15, %r200, %r121;
	selp.b32 	%r201, 0, %r121, %p15;
	sub.s32 	%r39, %r200, %r201;
	add.s32 	%r202, %r14, 6;
	setp.lt.s32 	%p16, %r202, %r121;
	selp.b32 	%r203, 0, %r121, %p16;
	sub.s32 	%r40, %r202, %r203;
	add.s32 	%r204, %r14, 7;
	setp.lt.s32 	%p17, %r204, %r121;
	selp.b32 	%r205, 0, %r121, %p17;
	sub.s32 	%r41, %r204, %r205;
	cvt.s32.s16 	%r42, %rs1;
	mov.b32 	%r323, 0;
	mov.u32 	%r324, %r323;
$L__BB148_12:
	setp.gt.s32 	%p18, %r121, 0;
	add.s32 	%r206, %r324, %r9;
	mul.lo.s32 	%r57, %r206, %r121;
	@%p18 bra 	$L__BB148_13;
	bra.uni 	$L__BB148_14;
$L__BB148_13:
	add.s32 	%r207, %r14, %r57;
	shl.b32 	%r208, %r207, 2;
	mov.u32 	%r209, _ZZ9cuda_gemmIiLi128ELi1ELi1ELi512ELi8ELi8ELi64ELi0ELi0EEviiiPT_S1_S1_iiiE3Ash;
	add.s32 	%r210, %r209, %r208;
	ld.shared.u32 	%r325, [%r210];
$L__BB148_14:
	setp.lt.s32 	%p19, %r121, 2;
	@%p19 bra 	$L__BB148_16;
	add.s32 	%r211, %r27, %r57;
	shl.b32 	%r212, %r211, 2;
	mov.u32 	%r213, _ZZ9cuda_gemmIiLi128ELi1ELi1ELi512ELi8ELi8ELi64ELi0ELi0EEviiiPT_S1_S1_iiiE3Ash;
	add.s32 	%r214, %r213, %r212;
	ld.shared.u32 	%r321, [%r214];
$L__BB148_16:
	setp.lt.s32 	%p20, %r121, 3;
	@%p20 bra 	$L__BB148_18;
	add.s32 	%r215, %r28, %r57;
	shl.b32 	%r216, %r215, 2;
	mov.u32 	%r217, _ZZ9cuda_gemmIiLi128ELi1ELi1ELi512ELi8ELi8ELi64ELi0ELi0EEviiiPT_S1_S1_iiiE3Ash;
	add.s32 	%r218, %r217, %r216;
	ld.shared.u32 	%r320, [%r218];
$L__BB148_18:
	setp.lt.s32 	%p21, %r121, 4;
	@%p21 bra 	$L__BB148_20;
	add.s32 	%r219, %r29, %r57;
	shl.b32 	%r220, %r219, 2;
	mov.u32 	%r221, _ZZ9cuda_gemmIiLi128ELi1ELi1ELi512ELi8ELi8ELi64ELi0ELi0EEviiiPT_S1_S1_iiiE3Ash;
	add.s32 	%r222, %r221, %r220;
	ld.shared.u32 	%r319, [%r222];
$L__BB148_20:
	setp.lt.s32 	%p22, %r121, 5;
	@%p22 bra 	$L__BB148_22;
	add.s32 	%r223, %r30, %r57;
	shl.b32 	%r224, %r223, 2;
	mov.u32 	%r225, _ZZ9cuda_gemmIiLi128ELi1ELi1ELi512ELi8ELi8ELi64ELi0ELi0EEviiiPT_S1_S1_iiiE3Ash;
	add.s32 	%r226, %r225, %r224;
	ld.shared.u32 	%r318, [%r226];
$L__BB148_22:
	setp.lt.s32 	%p23, %r121, 6;
	@%p23 bra 	$L__BB148_24;
	add.s32 	%r227, %r31, %r57;
	shl.b32 	%r228, %r227, 2;
	mov.u32 	%r229, _ZZ9cuda_gemmIiLi128ELi1ELi1ELi512ELi8ELi8ELi64ELi0ELi0EEviiiPT_S1_S1_iiiE3Ash;
	add.s32 	%r230, %r229, %r228;
	ld.shared.u32 	%r317, [%r230];
$L__BB148_24:
	setp.lt.s32 	%p24, %r121, 7;
	@%p24 bra 	$L__BB148_26;
	add.s32 	%r231, %r32, %r57;
	shl.b32 	%r232, %r231, 2;
	mov.u32 	%r233, _ZZ9cuda_gemmIiLi128ELi1ELi1ELi512ELi8ELi8ELi64ELi0ELi0EEviiiPT_S1_S1_iiiE3Ash;
	add.s32 	%r234, %r233, %r232;
	ld.shared.u32 	%r316, [%r234];
$L__BB148_26:
	setp.lt.s32 	%p25, %r121, 8;
	@%p25 bra 	$L__BB148_28;
	add.s32 	%r235, %r33, %r57;
	shl.b32 	%r236, %r235, 2;
	mov.u32 	%r237, _ZZ9cuda_gemmIiLi128ELi1ELi1ELi512ELi8ELi8ELi64ELi0ELi0EEviiiPT_S1_S1_iiiE3Ash;
	add.s32 	%r238, %r237, %r236;
	ld.shared.u32 	%r315, [%r238];
$L__BB148_28:
	setp.lt.s32 	%p26, %r10, %r15;
	@%p26 bra 	$L__BB148_29;
	bra.uni 	$L__BB148_64;
$L__BB148_29:
	mul.lo.s32 	%r333, %r323, %r8;
	mov.u32 	%r334, %r10;
$L__BB148_30:
	setp.gt.u32 	%p27, %r121, 64;
	mov.u32 	%r239, _ZZ9cuda_gemmIiLi128ELi1ELi1ELi512ELi8ELi8ELi64ELi0ELi0EEviiiPT_S1_S1_iiiE11kron_fac_sh;
	mad.lo.s32 	%r77, %r334, 36, %r239;
	shl.b32 	%r240, %r1, 2;
	and.b32  	%r241, %r240, 28;
	add.s32 	%r242, %r77, %r241;
	ld.shared.u32 	%r78, [%r242];
	@%p27 bra 	$L__BB148_47;
	setp.eq.s32 	%p36, %r121, 0;
	mov.b32 	%r336, 0;
	@%p36 bra 	$L__BB148_33;
	shfl.sync.idx.b32	%r269|%p37, %r78, %r34, 6175, -1;
	mul.lo.s32 	%r336, %r269, %r325;
$L__BB148_33:
	setp.lt.s32 	%p38, %r121, 2;
	@%p38 bra 	$L__BB148_35;
	shfl.sync.idx.b32	%r270|%p39, %r78, %r35, 6175, -1;
	mad.lo.s32 	%r336, %r270, %r321, %r336;
$L__BB148_35:
	setp.lt.s32 	%p40, %r121, 3;
	@%p40 bra 	$L__BB148_37;
	shfl.sync.idx.b32	%r271|%p41, %r78, %r36, 6175, -1;
	mad.lo.s32 	%r336, %r271, %r320, %r336;
$L__BB148_37:
	setp.lt.s32 	%p42, %r121, 4;
	@%p42 bra 	$L__BB148_39;
	shfl.sync.idx.b32	%r272|%p43, %r78, %r37, 6175, -1;
	mad.lo.s32 	%r336, %r272, %r319, %r336;
$L__BB148_39:
	setp.lt.s32 	%p44, %r121, 5;
	@%p44 bra 	$L__BB148_41;
	shfl.sync.idx.b32	%r273|%p45, %r78, %r38, 6175, -1;
	mad.lo.s32 	%r336, %r273, %r318, %r336;
$L__BB148_41:
	setp.lt.s32 	%p46, %r121, 6;
	@%p46 bra 	$L__BB148_43;
	shfl.sync.idx.b32	%r274|%p47, %r78, %r39, 6175, -1;
	mad.lo.s32 	%r336, %r274, %r317, %r336;
$L__BB148_43:
	setp.lt.s32 	%p48, %r121, 7;
	@%p48 bra 	$L__BB148_45;
	shfl.sync.idx.b32	%r275|%p49, %r78, %r40, 6175, -1;
	mad.lo.s32 	%r336, %r275, %r316, %r336;
$L__BB148_45:
	setp.lt.s32 	%p50, %r121, 8;
	@%p50 bra 	$L__BB148_63;
	shfl.sync.idx.b32	%r276|%p51, %r78, %r41, 6175, -1;
	mad.lo.s32 	%r336, %r276, %r315, %r336;
	bra.uni 	$L__BB148_63;
$L__BB148_47:
	setp.lt.s32 	%p28, %r121, 1;
	mov.b32 	%r336, 0;
	@%p28 bra 	$L__BB148_49;
	shl.b32 	%r244, %r14, 2;
	add.s32 	%r245, %r77, %r244;
	ld.shared.u32 	%r246, [%r245];
	mul.lo.s32 	%r336, %r246, %r325;
$L__BB148_49:
	@%p19 bra 	$L__BB148_51;
	shl.b32 	%r247, %r27, 2;
	add.s32 	%r248, %r77, %r247;
	ld.shared.u32 	%r249, [%r248];
	mad.lo.s32 	%r336, %r249, %r321, %r336;
$L__BB148_51:
	@%p20 bra 	$L__BB148_53;
	shl.b32 	%r250, %r28, 2;
	add.s32 	%r251, %r77, %r250;
	ld.shared.u32 	%r252, [%r251];
	mad.lo.s32 	%r336, %r252, %r320, %r336;
$L__BB148_53:
	@%p21 bra 	$L__BB148_55;
	shl.b32 	%r253, %r29, 2;
	add.s32 	%r254, %r77, %r253;
	ld.shared.u32 	%r255, [%r254];
	mad.lo.s32 	%r336, %r255, %r319, %r336;
$L__BB148_55:
	@%p22 bra 	$L__BB148_57;
	shl.b32 	%r256, %r30, 2;
	add.s32 	%r257, %r77, %r256;
	ld.shared.u32 	%r258, [%r257];
	mad.lo.s32 	%r336, %r258, %r318, %r336;
$L__BB148_57:
	@%p23 bra 	$L__BB148_59;
	shl.b32 	%r259, %r31, 2;
	add.s32 	%r260, %r77, %r259;
	ld.shared.u32 	%r261, [%r260];
	mad.lo.s32 	%r336, %r261, %r317, %r336;
$L__BB148_59:
	@%p24 bra 	$L__BB148_61;
	shl.b32 	%r262, %r32, 2;
	add.s32 	%r263, %r77, %r262;
	ld.shared.u32 	%r264, [%r263];
	mad.lo.s32 	%r336, %r264, %r316, %r336;
$L__BB148_61:
	setp.lt.s32 	%p35, %r121, 8;
	@%p35 bra 	$L__BB148_63;
	shl.b32 	%r265, %r33, 2;
	add.s32 	%r266, %r77, %r265;
	ld.shared.u32 	%r267, [%r266];
	mad.lo.s32 	%r336, %r267, %r315, %r336;
$L__BB148_63:
	mul.wide.s32 	%rd20, %r333, 4;
	add.s64 	%rd21, %rd2, %rd20;
	ld.local.u32 	%r277, [%rd21];
	add.s32 	%r278, %r277, %r336;
	st.local.u32 	[%rd21], %r278;
	add.s32 	%r334, %r334, %r42;
	add.s32 	%r333, %r333, 1;
	setp.lt.s32 	%p52, %r334, %r15;
	@%p52 bra 	$L__BB148_30;
$L__BB148_64:
	add.s32 	%r324, %r324, %r7;
	add.s32 	%r323, %r323, 1;
	setp.lt.s32 	%p53, %r324, %r6;
	@%p53 bra 	$L__BB148_12;
	ld.local.v4.u32 	{%r314, %r313, %r312, %r311}, [%rd2];
$L__BB148_66:
	ld.param.u64 	%rd31, [_Z9cuda_gemmIiLi128ELi1ELi1ELi512ELi8ELi8ELi64ELi0ELi0EEviiiPT_S1_S1_iii_param_5];
	cvta.to.global.u64 	%rd22, %rd31;
	bar.sync 	0;
	shl.b32 	%r279, %r6, 7;
	div.s32 	%r280, %r279, %r7;
	shr.s32 	%r281, %r119, 31;
	shr.u32 	%r282, %r281, 23;
	add.s32 	%r283, %r119, %r282;
	shr.s32 	%r284, %r283, 9;
	mul.lo.s32 	%r285, %r284, %r280;
	add.s32 	%r286, %r16, %r1;
	mad.lo.s32 	%r287, %r11, %r118, %r286;
	mul.wide.s32 	%rd23, %r287, 4;
	add.s64 	%rd24, %rd22, %rd23;
	st.global.u32 	[%rd24], %r314;
	add.s32 	%r288, %r8, 1;
	setp.lt.u32 	%p54, %r288, 3;
	shl.b32 	%r289, %r8, 7;
	selp.b32 	%r290, %r289, 0, %p54;
	rem.s32 	%r291, 1, %r8;
	add.s32 	%r292, %r287, %r290;
	mad.lo.s32 	%r293, %r291, %r285, %r292;
	mul.wide.s32 	%rd25, %r293, 4;
	add.s64 	%rd26, %rd22, %rd25;
	st.global.u32 	[%rd26], %r313;
	div.s32 	%r294, 2, %r8;
	shl.b32 	%r295, %r294, 7;
	mul.lo.s32 	%r296, %r294, %r8;
	sub.s32 	%r297, 2, %r296;
	add.s32 	%r298, %r287, %r295;
	mad.lo.s32 	%r299, %r297, %r285, %r298;
	mul.wide.s32 	%rd27, %r299, 4;
	add.s64 	%rd28, %rd22, %rd27;
	st.global.u32 	[%rd28], %r312;
	div.s32 	%r300, 3, %r8;
	shl.b32 	%r301, %r300, 7;
	mul.lo.s32 	%r302, %r300, %r8;
	sub.s32 	%r303, 3, %r302;
	add.s32 	%r304, %r287, %r301;
	mad.lo.s32 	%r305, %r303, %r285, %r304;
	mul.wide.s32 	%rd29, %r305, 4;
	add.s64 	%rd30, %rd22, %rd29;
	st.global.u32 	[%rd30], %r311;
$L__BB148_67:
	ret;

}
	// .globl	_Z9cuda_gemmIiLi128ELi1ELi1ELi512ELi8ELi8ELi64ELi0ELi1EEviiiPT_S1_S1_iii
.visible .entry _Z9cuda_gemmIiLi128ELi1ELi1ELi512ELi8ELi8ELi64ELi0ELi1EEviiiPT_S1_S1_iii(
	.param .u32 _Z9cuda_gemmIiLi128ELi1ELi1ELi512ELi8ELi8ELi64ELi0ELi1EEviiiPT_S1_S1_iii_param_0,
	.param .u32 _Z9cuda_gemmIiLi128ELi1ELi1ELi512ELi8ELi8ELi64ELi0ELi1EEviiiPT_S1_S1_iii_param_1,
	.param .u32 _Z9cuda_gemmIiLi128ELi1ELi1ELi512ELi8ELi8ELi64ELi0ELi1EEviiiPT_S1_S1_iii_param_2,
	.param .u64 .ptr .align 1 _Z9cuda_gemmIiLi128ELi1ELi1ELi512ELi8ELi8ELi64ELi0ELi1EEviiiPT_S1_S1_iii_param_3,
	.param .u64 .ptr .align 1 _Z9cuda_gemmIiLi128ELi1ELi1ELi512ELi8ELi8ELi64ELi0ELi1EEviiiPT_S1_S1_iii_param_4,
	.param .u64 .ptr .align 1 _Z9cuda_gemmIiLi128ELi1ELi1ELi512ELi8ELi8ELi64ELi0ELi1EEviiiPT_S1_S1_iii_param_5,
	.param .u32 _Z9cuda_gemmIiLi128ELi1ELi1ELi512ELi8ELi8ELi64ELi0ELi1EEviiiPT_S1_S1_iii_param_6,
	.param .u32 _Z9cuda_gemmIiLi128ELi1ELi1ELi512ELi8ELi8ELi64ELi0ELi1EEviiiPT_S1_S1_iii_param_7,
	.param .u32 _Z9cuda_gemmIiLi128ELi1ELi1ELi512ELi8ELi8ELi64ELi0ELi1EEviiiPT_S1_S1_iii_param_8
)
.maxntid 128
{
	.reg .pred 	%p<45>;
	.reg .b32 	%r<307>;
	.reg .b64 	%rd<40>;
	// demoted variable
	.shared .align 128 .b8 _ZZ9cuda_gemmIiLi128ELi1ELi1ELi512ELi8ELi8ELi64ELi0ELi1EEviiiPT_S1_S1_iiiE11kron_fac_sh[288];
	// demoted variable
	.shared .align 128 .b8 _ZZ9cuda_gemmIiLi128ELi1ELi1ELi512ELi8ELi8ELi64ELi0ELi1EEviiiPT_S1_S1_iiiE3Ash[2048];
	ld.param.u32 	%r64, [_Z9cuda_gemmIiLi128ELi1ELi1ELi512ELi8ELi8ELi64ELi0ELi1EEviiiPT_S1_S1_iii_param_1];
	ld.param.u32 	%r65, [_Z9cuda_gemmIiLi128ELi1ELi1ELi512ELi8ELi8ELi64ELi0ELi1EEviiiPT_S1_S1_iii_param_2];
	ld.param.u64 	%rd8, [_Z9cuda_gemmIiLi128ELi1ELi1ELi512ELi8ELi8ELi64ELi0ELi1EEviiiPT_S1_S1_iii_param_3];
	ld.param.u64 	%rd9, [_Z9cuda_gemmIiLi128ELi1ELi1ELi512ELi8ELi8ELi64ELi0ELi1EEviiiPT_S1_S1_iii_param_4];
	cvta.to.global.u64 	%rd1, %rd9;
	cvta.to.global.u64 	%rd2, %rd8;
	mov.u32 	%r1, %tid.x;
	setp.gt.u32 	%p1, %r1, 63;
	@%p1 bra 	$L__BB149_7;
	mov.u32 	%r2, %ntid.x;
	add.s32 	%r66, %r1, %r2;
	max.u32 	%r67, %r66, 64;
	setp.lt.u32 	%p2, %r66, 64;
	selp.u32 	%r68, 1, 0, %p2;
	add.s32 	%r69, %r66, %r68;
	sub.s32 	%r70, %r67, %r69;
	div.u32 	%r71, %r70, %r2;
	add.s32 	%r3, %r71, %r68;
	and.b32  	%r72, %r3, 3;
	setp.eq.s32 	%p3, %r72, 3;
	mov.u32 	%r291, %r1;
	@%p3 bra 	$L__BB149_4;
	mul.wide.u32 	%rd10, %r1, 4;
	add.s64 	%rd39, %rd1, %rd10;
	mul.wide.u32 	%rd4, %r2, 4;
	add.s32 	%r73, %r3, 1;
	and.b32  	%r74, %r73, 3;
	neg.s32 	%r289, %r74;
	mov.u32 	%r291, %r1;
$L__BB149_3:
	.pragma "nounroll";
	ld.global.u32 	%r75, [%rd39];
	and.b32  	%r76, %r291, 7;
	mov.u32 	%r77, _ZZ9cuda_gemmIiLi128ELi1ELi1ELi512ELi8ELi8ELi64ELi0ELi1EEviiiPT_S1_S1_iiiE11kron_fac_sh;
	mad.lo.s32 	%r78, %r76, 36, %r77;
	shr.u32 	%r79, %r291, 1;
	and.b32  	%r80, %r79, 2147483644;
	add.s32 	%r81, %r78, %r80;
	st.shared.u32 	[%r81], %r75;
	add.s32 	%r291, %r291, %r2;
	add.s64 	%rd39, %rd39, %rd4;
	add.s32 	%r289, %r289, 1;
	setp.ne.s32 	%p4, %r289, 0;
	@%p4 bra 	$L__BB149_3;
$L__BB149_4:
	setp.lt.u32 	%p5, %r3, 3;
	@%p5 bra 	$L__BB149_7;
	shl.b32 	%r82, %r2, 1;
	add.s32 	%r294, %r291, %r82;
	shl.b32 	%r11, %r2, 2;
	mad.lo.s32 	%r293, %r2, 3, %r291;
	add.s32 	%r292, %r2, %r291;
$L__BB149_6:
	mul.wide.u32 	%rd11, %r291, 4;
	add.s64 	%rd12, %rd1, %rd11;
	ld.global.u32 	%r83, [%rd12];
	and.b32  	%r84, %r291, 7;
	mov.u32 	%r85, _ZZ9cuda_gemmIiLi128ELi1ELi1ELi512ELi8ELi8ELi64ELi0ELi1EEviiiPT_S1_S1_iiiE11kron_fac_sh;
	mad.lo.s32 	%r86, %r84, 36, %r85;
	shr.u32 	%r87, %r291, 1;
	and.b32  	%r88, %r87, 2147483644;
	add.s32 	%r89, %r86, %r88;
	st.shared.u32 	[%r89], %r83;
	add.s32 	%r90, %r291, %r2;
	mul.wide.u32 	%rd13, %r292, 4;
	add.s64 	%rd14, %rd1, %rd13;
	ld.global.u32 	%r91, [%rd14];
	and.b32  	%r92, %r292, 7;
	mad.lo.s32 	%r93, %r92, 36, %r85;
	shr.u32 	%r94, %r292, 1;
	and.b32  	%r95, %r94, 2147483644;
	add.s32 	%r96, %r93, %r95;
	st.shared.u32 	[%r96], %r91;
	add.s32 	%r97, %r90, %r2;
	mul.wide.u32 	%rd15, %r294, 4;
	add.s64 	%rd16, %rd1, %rd15;
	ld.global.u32 	%r98, [%rd16];
	and.b32  	%r99, %r294, 7;
	mad.lo.s32 	%r100, %r99, 36, %r85;
	shr.u32 	%r101, %r294, 1;
	and.b32  	%r102, %r101, 2147483644;
	add.s32 	%r103, %r100, %r102;
	st.shared.u32 	[%r103], %r98;
	add.s32 	%r104, %r97, %r2;
	mul.wide.u32 	%rd17, %r293, 4;
	add.s64 	%rd18, %rd1, %rd17;
	ld.global.u32 	%r105, [%rd18];
	and.b32  	%r106, %r293, 7;
	mad.lo.s32 	%r107, %r106, 36, %r85;
	shr.u32 	%r108, %r293, 1;
	and.b32  	%r109, %r108, 2147483644;
	add.s32 	%r110, %r107, %r109;
	st.shared.u32 	[%r110], %r105;
	add.s32 	%r291, %r104, %r2;
	add.s32 	%r294, %r294, %r11;
	add.s32 	%r293, %r293, %r11;
	add.s32 	%r292, %r292, %r11;
	setp.lt.u32 	%p6, %r291, 64;
	@%p6 bra 	$L__BB149_6;
$L__BB149_7:
	mov.u32 	%r22, %ctaid.y;
	mov.u32 	%r111, %nctaid.y;
	setp.ge.u32 	%p7, %r22, %r111;
	@%p7 bra 	$L__BB149_15;
	mov.u32 	%r23, %ctaid.x;
	shl.b32 	%r300, %r1, 2;
	shl.b32 	%r25, %r23, 9;
	mov.u32 	%r26, %ntid.x;
	shl.b32 	%r27, %r26, 2;
	mul.lo.s32 	%r28, %r22, %r65;
	add.s32 	%r112, %r300, %r27;
	max.u32 	%r113, %r112, 512;
	setp.lt.u32 	%p8, %r112, 512;
	selp.u32 	%r114, 1, 0, %p8;
	or.b32  	%r115, %r112, %r114;
	sub.s32 	%r116, %r113, %r115;
	div.u32 	%r117, %r116, %r27;
	add.s32 	%r29, %r117, %r114;
	and.b32  	%r118, %r29, 3;
	setp.eq.s32 	%p9, %r118, 3;
	@%p9 bra 	$L__BB149_11;
	shl.b32 	%r119, %r1, 4;
	mov.u32 	%r120, _ZZ9cuda_gemmIiLi128ELi1ELi1ELi512ELi8ELi8ELi64ELi0ELi1EEviiiPT_S1_S1_iiiE3Ash;
	add.s32 	%r298, %r120, %r119;
	shl.b32 	%r31, %r26, 4;
	add.s32 	%r121, %r28, %r25;
	add.s32 	%r297, %r121, %r300;
	add.s32 	%r122, %r29, 1;
	and.b32  	%r123, %r122, 3;
	neg.s32 	%r296, %r123;
$L__BB149_10:
	.pragma "nounroll";
	mul.wide.s32 	%rd19, %r297, 4;
	add.s64 	%rd20, %rd2, %rd19;
	ld.global.v4.u32 	{%r124, %r125, %r126, %r127}, [%rd20];
	st.shared.v4.u32 	[%r298], {%r124, %r125, %r126, %r127};
	add.s32 	%r300, %r300, %r27;
	add.s32 	%r298, %r298, %r31;
	add.s32 	%r297, %r297, %r27;
	add.s32 	%r296, %r296, 1;
	setp.ne.s32 	%p10, %r296, 0;
	@%p10 bra 	$L__BB149_10;
$L__BB149_11:
	setp.lt.u32 	%p11, %r29, 3;
	@%p11 bra 	$L__BB149_14;
	add.s32 	%r128, %r300, %r28;
	add.s32 	%r301, %r128, %r25;
	mad.lo.s32 	%r305, %r26, 12, %r301;
	shl.b32 	%r45, %r26, 4;
	shl.b32 	%r129, %r26, 3;
	add.s32 	%r304, %r301, %r129;
	add.s32 	%r303, %r301, %r27;
	mul.lo.s32 	%r48, %r26, 48;
	shl.b32 	%r130, %r300, 2;
	mov.u32 	%r131, _ZZ9cuda_gemmIiLi128ELi1ELi1ELi512ELi8ELi8ELi64ELi0ELi1EEviiiPT_S1_S1_iiiE3Ash;
	add.s32 	%r302, %r131, %r130;
	shl.b32 	%r50, %r26, 6;
	shl.b32 	%r51, %r26, 5;
$L__BB149_13:
	mul.wide.s32 	%rd21, %r305, 4;
	add.s64 	%rd22, %rd2, %rd21;
	mul.wide.s32 	%rd23, %r304, 4;
	add.s64 	%rd24, %rd2, %rd23;
	mul.wide.s32 	%rd25, %r303, 4;
	add.s64 	%rd26, %rd2, %rd25;
	mul.wide.s32 	%rd27, %r301, 4;
	add.s64 	%rd28, %rd2, %rd27;
	ld.global.v4.u32 	{%r132, %r133, %r134, %r135}, [%rd28];
	st.shared.v4.u32 	[%r302], {%r132, %r133, %r134, %r135};
	add.s32 	%r136, %r300, %r27;
	ld.global.v4.u32 	{%r137, %r138, %r139, %r140}, [%rd26];
	add.s32 	%r141, %r302, %r45;
	st.shared.v4.u32 	[%r141], {%r137, %r138, %r139, %r140};
	add.s32 	%r142, %r136, %r27;
	ld.global.v4.u32 	{%r143, %r144, %r145, %r146}, [%rd24];
	add.s32 	%r147, %r302, %r51;
	st.shared.v4.u32 	[%r147], {%r143, %r144, %r145, %r146};
	add.s32 	%r148, %r142, %r27;
	ld.global.v4.u32 	{%r149, %r150, %r151, %r152}, [%rd22];
	add.s32 	%r153, %r302, %r48;
	st.shared.v4.u32 	[%r153], {%r149, %r150, %r151, %r152};
	add.s32 	%r300, %r148, %r27;
	add.s32 	%r305, %r305, %r45;
	add.s32 	%r304, %r304, %r45;
	add.s32 	%r303, %r303, %r45;
	add.s32 	%r302, %r302, %r50;
	add.s32 	%r301, %r301, %r45;
	setp.lt.u32 	%p12, %r300, 512;
	@%p12 bra 	$L__BB149_13;
$L__BB149_14:
	ld.param.u64 	%rd38, [_Z9cuda_gemmIiLi128ELi1ELi1ELi512ELi8ELi8ELi64ELi0ELi1EEviiiPT_S1_S1_iii_param_5];
	and.b32  	%r154, %r1, 7;
	shl.b32 	%r155, %r1, 3;
	and.b32  	%r156, %r155, 504;
	shr.s32 	%r157, %r65, 31;
	shr.u32 	%r158, %r157, 23;
	add.s32 	%r159, %r65, %r158;
	shr.s32 	%r160, %r159, 9;
	shl.b32 	%r161, %r160, 7;
	cvta.to.global.u64 	%rd29, %rd38;
	bar.sync 	0;
	or.b32  	%r162, %r156, %r154;
	shl.b32 	%r163, %r162, 2;
	mov.u32 	%r164, _ZZ9cuda_gemmIiLi128ELi1ELi1ELi512ELi8ELi8ELi64ELi0ELi1EEviiiPT_S1_S1_iiiE3Ash;
	add.s32 	%r165, %r164, %r163;
	ld.shared.u32 	%r166, [%r165];
	add.s32 	%r167, %r1, 1;
	and.b32  	%r168, %r167, 7;
	or.b32  	%r169, %r156, %r168;
	shl.b32 	%r170, %r169, 2;
	add.s32 	%r171, %r164, %r170;
	ld.shared.u32 	%r172, [%r171];
	add.s32 	%r173, %r1, 2;
	and.b32  	%r174, %r173, 7;
	or.b32  	%r175, %r156, %r174;
	shl.b32 	%r176, %r175, 2;
	add.s32 	%r177, %r164, %r176;
	ld.shared.u32 	%r178, [%r177];
	add.s32 	%r179, %r1, 3;
	and.b32  	%r180, %r179, 7;
	or.b32  	%r181, %r156, %r180;
	shl.b32 	%r182, %r181, 2;
	add.s32 	%r183, %r164, %r182;
	ld.shared.u32 	%r184, [%r183];
	xor.b32  	%r185, %r154, 4;
	or.b32  	%r186, %r156, %r185;
	shl.b32 	%r187, %r186, 2;
	add.s32 	%r188, %r164, %r187;
	ld.shared.u32 	%r189, [%r188];
	add.s32 	%r190, %r1, 5;
	and.b32  	%r191, %r190, 7;
	or.b32  	%r192, %r156, %r191;
	shl.b32 	%r193, %r192, 2;
	add.s32 	%r194, %r164, %r193;
	ld.shared.u32 	%r195, [%r194];
	add.s32 	%r196, %r1, 6;
	and.b32  	%r197, %r196, 7;
	or.b32  	%r198, %r156, %r197;
	shl.b32 	%r199, %r198, 2;
	add.s32 	%r200, %r164, %r199;
	ld.shared.u32 	%r201, [%r200];
	add.s32 	%r202, %r1, -1;
	and.b32  	%r203, %r202, 7;
	or.b32  	%r204, %r156, %r203;
	shl.b32 	%r205, %r204, 2;
	add.s32 	%r206, %r164, %r205;
	ld.shared.u32 	%r207, [%r206];
	shr.u32 	%r208, %r1, 6;
	shl.b32 	%r209, %r1, 2;
	and.b32  	%r210, %r209, 28;
	mov.u32 	%r211, _ZZ9cuda_gemmIiLi128ELi1ELi1ELi512ELi8ELi8ELi64ELi0ELi1EEviiiPT_S1_S1_iiiE11kron_fac_sh;
	add.s32 	%r212, %r211, %r210;
	mad.lo.s32 	%r213, %r208, 36, %r212;
	ld.shared.u32 	%r214, [%r213];
	shfl.sync.idx.b32	%r215|%p13, %r214, %r154, 6175, -1;
	mul.lo.s32 	%r216, %r215, %r166;
	shfl.sync.idx.b32	%r217|%p14, %r214, %r168, 6175, -1;
	mad.lo.s32 	%r218, %r217, %r172, %r216;
	shfl.sync.idx.b32	%r219|%p15, %r214, %r174, 6175, -1;
	mad.lo.s32 	%r220, %r219, %r178, %r218;
	shfl.sync.idx.b32	%r221|%p16, %r214, %r180, 6175, -1;
	mad.lo.s32 	%r222, %r221, %r184, %r220;
	shfl.sync.idx.b32	%r223|%p17, %r214, %r185, 6175, -1;
	mad.lo.s32 	%r224, %r223, %r189, %r222;
	shfl.sync.idx.b32	%r225|%p18, %r214, %r191, 6175, -1;
	mad.lo.s32 	%r226, %r225, %r195, %r224;
	shfl.sync.idx.b32	%r227|%p19, %r214, %r197, 6175, -1;
	mad.lo.s32 	%r228, %r227, %r201, %r226;
	shfl.sync.idx.b32	%r229|%p20, %r214, %r203, 6175, -1;
	mad.lo.s32 	%r230, %r229, %r207, %r228;
	ld.shared.u32 	%r231, [%r213+72];
	shfl.sync.idx.b32	%r232|%p21, %r231, %r154, 6175, -1;
	mul.lo.s32 	%r233, %r232, %r166;
	shfl.sync.idx.b32	%r234|%p22, %r231, %r168, 6175, -1;
	mad.lo.s32 	%r235, %r234, %r172, %r233;
	shfl.sync.idx.b32	%r236|%p23, %r231, %r174, 6175, -1;
	mad.lo.s32 	%r237, %r236, %r178, %r235;
	shfl.sync.idx.b32	%r238|%p24, %r231, %r180, 6175, -1;
	mad.lo.s32 	%r239, %r238, %r184, %r237;
	shfl.sync.idx.b32	%r240|%p25, %r231, %r185, 6175, -1;
	mad.lo.s32 	%r241, %r240, %r189, %r239;
	shfl.sync.idx.b32	%r242|%p26, %r231, %r191, 6175, -1;
	mad.lo.s32 	%r243, %r242, %r195, %r241;
	shfl.sync.idx.b32	%r244|%p27, %r231, %r197, 6175, -1;
	mad.lo.s32 	%r245, %r244, %r201, %r243;
	shfl.sync.idx.b32	%r246|%p28, %r231, %r203, 6175, -1;
	mad.lo.s32 	%r247, %r246, %r207, %r245;
	ld.shared.u32 	%r248, [%r213+144];
	shfl.sync.idx.b32	%r249|%p29, %r248, %r154, 6175, -1;
	mul.lo.s32 	%r250, %r249, %r166;
	shfl.sync.idx.b32	%r251|%p30, %r248, %r168, 6175, -1;
	mad.lo.s32 	%r252, %r251, %r172, %r250;
	shfl.sync.idx.b32	%r253|%p31, %r248, %r174, 6175, -1;
	mad.lo.s32 	%r254, %r253, %r178, %r252;
	shfl.sync.idx.b32	%r255|%p32, %r248, %r180, 6175, -1;
	mad.lo.s32 	%r256, %r255, %r184, %r254;
	shfl.sync.idx.b32	%r257|%p33, %r248, %r185, 6175, -1;
	mad.lo.s32 	%r258, %r257, %r189, %r256;
	shfl.sync.idx.b32	%r259|%p34, %r248, %r191, 6175, -1;
	mad.lo.s32 	%r260, %r259, %r195, %r258;
	shfl.sync.idx.b32	%r261|%p35, %r248, %r197, 6175, -1;
	mad.lo.s32 	%r262, %r261, %r201, %r260;
	shfl.sync.idx.b32	%r263|%p36, %r248, %r203, 6175, -1;
	mad.lo.s32 	%r264, %r263, %r207, %r262;
	ld.shared.u32 	%r265, [%r213+216];
	shfl.sync.idx.b32	%r266|%p37, %r265, %r154, 6175, -1;
	mul.lo.s32 	%r267, %r266, %r166;
	shfl.sync.idx.b32	%r268|%p38, %r265, %r168, 6175, -1;
	mad.lo.s32 	%r269, %r268, %r172, %r267;
	shfl.sync.idx.b32	%r270|%p39, %r265, %r174, 6175, -1;
	mad.lo.s32 	%r271, %r270, %r178, %r269;
	shfl.sync.idx.b32	%r272|%p40, %r265, %r180, 6175, -1;
	mad.lo.s32 	%r273, %r272, %r184, %r271;
	shfl.sync.idx.b32	%r274|%p41, %r265, %r185, 6175, -1;
	mad.lo.s32 	%r275, %r274, %r189, %r273;
	shfl.sync.idx.b32	%r276|%p42, %r265, %r191, 6175, -1;
	mad.lo.s32 	%r277, %r276, %r195, %r275;
	shfl.sync.idx.b32	%r278|%p43, %r265, %r197, 6175, -1;
	mad.lo.s32 	%r279, %r278, %r201, %r277;
	shfl.sync.idx.b32	%r280|%p44, %r265, %r203, 6175, -1;
	mad.lo.s32 	%r281, %r280, %r207, %r279;
	bar.sync 	0;
	shl.b32 	%r282, %r23, 6;
	add.s32 	%r283, %r282, %r1;
	mad.lo.s32 	%r284, %r22, %r64, %r283;
	mul.wide.s32 	%rd30, %r284, 4;
	add.s64 	%rd31, %rd29, %rd30;
	st.global.u32 	[%rd31], %r230;
	add.s32 	%r285, %r284, %r161;
	mul.wide.s32 	%rd32, %r285, 4;
	add.s64 	%rd33, %rd29, %rd32;
	st.global.u32 	[%rd33], %r247;
	shl.b32 	%r286, %r160, 8;
	add.s32 	%r287, %r286, %r284;
	mul.wide.s32 	%rd34, %r287, 4;
	add.s64 	%rd35, %rd29, %rd34;
	st.global.u32 	[%rd35], %r264;
	add.s32 	%r288, %r287, %r161;
	mul.wide.s32 	%rd36, %r288, 4;
	add.s64 	%rd37, %rd29, %rd36;
	st.global.u32 	[%rd37], %r281;
$L__BB149_15:
	ret;

}
	// .globl	_Z9cuda_gemmIiLi128ELi1ELi1ELi512ELi8ELi8ELi64ELi1ELi0EEviiiPT_S1_S1_iii
.visible .entry _Z9cuda_gemmIiLi128ELi1ELi1ELi512ELi8ELi8ELi64ELi1ELi0EEviiiPT_S1_S1_iii(
	.param .u32 _Z9cuda_gemmIiLi128ELi1ELi1ELi512ELi8ELi8ELi64ELi1ELi0EEviiiPT_S1_S1_iii_param_0,
	.param .u32 _Z9cuda_gemmIiLi128ELi1ELi1ELi512ELi8ELi8ELi64ELi1ELi0EEviiiPT_S1_S1_iii_param_1,
	.param .u32 _Z9cuda_gemmIiLi128ELi1ELi1ELi512ELi8ELi8ELi64ELi1ELi0EEviiiPT_S1_S1_iii_param_2,
	.param .u64 .ptr .align 1 _Z9cuda_gemmIiLi128ELi1ELi1ELi512ELi8ELi8ELi64ELi1ELi0EEviiiPT_S1_S1_iii_param_3,
	.param .u64 .ptr .align 1 _Z9cuda_gemmIiLi128ELi1ELi1ELi512ELi8ELi8ELi64ELi1ELi0EEviiiPT_S1_S1_iii_param_4,
	.param .u64 .ptr .align 1 _Z9cuda_gemmIiLi128ELi1ELi1ELi512ELi8ELi8ELi64ELi1ELi0EEviiiPT_S1_S1_iii_param_5,
	.param .u32 _Z9cuda_gemmIiLi128ELi1ELi1ELi512ELi8ELi8ELi64ELi1ELi0EEviiiPT_S1_S1_iii_param_6,
	.param .u32 _Z9cuda_gemmIiLi128ELi1ELi1ELi512ELi8ELi8ELi64ELi1ELi0EEviiiPT_S1_S1_iii_param_7,
	.param .u32 _Z9cuda_gemmIiLi128ELi1ELi1ELi512ELi8ELi8ELi64ELi1ELi0EEviiiPT_S1_S1_iii_param_8
)
.maxntid 128
{
	.local .align 16 .b8 	__local_depot150[16];
	.reg .b64 	%SP;
	.reg .b64 	%SPL;
	.reg .pred 	%p<55>;
	.reg .b16 	%rs<4>;
	.reg .b32 	%r<351>;
	.reg .b64 	%rd<32>;
	// demoted variable
	.shared .align 128 .b8 _ZZ9cuda_gemmIiLi128ELi1ELi1ELi512ELi8ELi8ELi64ELi1ELi0EEviiiPT_S1_S1_iiiE11kron_fac_sh[288];
	// demoted variable
	.shared .align 128 .b8 _ZZ9cuda_gemmIiLi128ELi1ELi1ELi512ELi8ELi8ELi64ELi1ELi0EEviiiPT_S1_S1_iiiE3Ash[2048];
	mov.u64 	%SPL, __local_depot150;
	ld.param.u64 	%rd6, [_Z9cuda_gemmIiLi128ELi1ELi1ELi512ELi8ELi8ELi64ELi1ELi0EEviiiPT_S1_S1_iii_param_3];
	ld.param.u64 	%rd4, [_Z9cuda_gemmIiLi128ELi1ELi1ELi512ELi8ELi8ELi64ELi1ELi0EEviiiPT_S1_S1_iii_param_4];
	ld.param.u32 	%r113, [_Z9cuda_gemmIiLi128ELi1ELi1ELi512ELi8ELi8ELi64ELi1ELi0EEviiiPT_S1_S1_iii_param_6];
	ld.param.u32 	%r114, [_Z9cuda_gemmIiLi128ELi1ELi1ELi512ELi8ELi8ELi64ELi1ELi0EEviiiPT_S1_S1_iii_param_7];
	cvta.to.global.u64 	%rd1, %rd6;
	add.u64 	%rd2, %SPL, 0;
	mov.u32 	%r1, %tid.x;
	mul.lo.s32 	%r2, %r114, %r113;
	setp.ge.u32 	%p1, %r1, %r2;
	@%p1 bra 	$L__BB150_3;
	mov.u32 	%r3, %ntid.x;
	cvta.to.global.u64 	%rd3, %rd4;
	mov.u32 	%r117, _ZZ9cuda_gemmIiLi128ELi1ELi1ELi512ELi8ELi8ELi64ELi1ELi0EEviiiPT_S1_S1_iiiE11kron_fac_sh;
	mov.u32 	%r307, %r1;
$L__BB150_2:
	mul.wide.u32 	%rd8, %r307, 4;
	add.s64 	%rd9, %rd3, %rd8;
	ld.global.u32 	%r115, [%rd9];
	rem.u32 	%r116, %r307, %r113;
	mad.lo.s32 	%r118, %r116, 36, %r117;
	div.u32 	%r119, %r307, %r114;
	shl.b32 	%r120, %r119, 2;
	add.s32 	%r121, %r118, %r120;
	st.shared.u32 	[%r121], %r115;
	add.s32 	%r307, %r307, %r3;
	setp.lt.u32 	%p2, %r307, %r2;
	@%p2 bra 	$L__BB150_2;
$L__BB150_3:
	div.s32 	%r6, 512, %r114;
	min.s32 	%r7, %r6, 128;
	cvt.u16.u32 	%rs1, %r7;
	div.s16 	%rs2, 128, %rs1;
	cvt.s32.s16 	%r8, %rs2;
	div.s16 	%rs3, 8, %rs2;
	cvt.s32.s16 	%r9, %rs3;
	div.u32 	%r11, %r1, %r7;
	mul.lo.s32 	%r122, %r11, %r7;
	sub.s32 	%r10, %r1, %r122;
	mov.u32 	%r12, %ctaid.y;
	mov.u32 	%r123, %nctaid.y;
	setp.ge.u32 	%p3, %r12, %r123;
	@%p3 bra 	$L__BB150_67;
	shl.b32 	%r310, %r1, 2;
	mov.u32 	%r124, %ntid.x;
	shl.b32 	%r14, %r124, 2;
	and.b32  	%r15, %r10, 7;
	min.s32 	%r16, %r113, 8;
	mov.b32 	%r125, 0;
	st.local.v4.u32 	[%rd2], {%r125, %r125, %r125, %r125};
	shl.b32 	%r17, %r12, 9;
	add.s32 	%r126, %r310, %r14;
	max.u32 	%r127, %r126, 512;
	setp.lt.u32 	%p4, %r126, 512;
	selp.u32 	%r128, 1, 0, %p4;
	or.b32  	%r129, %r126, %r128;
	sub.s32 	%r130, %r127, %r129;
	div.u32 	%r131, %r130, %r14;
	add.s32 	%r18, %r131, %r128;
	and.b32  	%r132, %r18, 3;
	setp.eq.s32 	%p5, %r132, 3;
	@%p5 bra 	$L__BB150_7;
	add.s32 	%r134, %r18, 1;
	and.b32  	%r19, %r134, 3;
	mov.b32 	%r309, 0;
$L__BB150_6:
	.pragma "nounroll";
	add.s32 	%r135, %r17, %r310;
	mul.wide.u32 	%rd10, %r135, 4;
	add.s64 	%rd11, %rd1, %rd10;
	ld.global.v4.u32 	{%r136, %r137, %r138, %r139}, [%rd11];
	shl.b32 	%r140, %r310, 2;
	mov.u32 	%r141, _ZZ9cuda_gemmIiLi128ELi1ELi1ELi512ELi8ELi8ELi64ELi1ELi0EEviiiPT_S1_S1_iiiE3Ash;
	add.s32 	%r142, %r141, %r140;
	st.shared.v4.u32 	[%r142], {%r136, %r137, %r138, %r139};
	add.s32 	%r310, %r310, %r14;
	add.s32 	%r309, %r309, 1;
	setp.ne.s32 	%p6, %r309, %r19;
	@%p6 bra 	$L__BB150_6;
$L__BB150_7:
	setp.lt.u32 	%p7, %r18, 3;
	@%p7 bra 	$L__BB150_10;
	mov.u32 	%r149, _ZZ9cuda_gemmIiLi128ELi1ELi1ELi512ELi8ELi8ELi64ELi1ELi0EEviiiPT_S1_S1_iiiE3Ash;
	shl.b32 	%r157, %r14, 2;
$L__BB150_9:
	add.s32 	%r143, %r17, %r310;
	mul.wide.s32 	%rd12, %r143, 4;
	add.s64 	%rd13, %rd1, %rd12;
	ld.global.v4.u32 	{%r144, %r145, %r146, %r147}, [%rd13];
	shl.b32 	%r148, %r310, 2;
	add.s32 	%r150, %r149, %r148;
	st.shared.v4.u32 	[%r150], {%r144, %r145, %r146, %r147};
	add.s32 	%r151, %r310, %r14;
	add.s32 	%r152, %r17, %r151;
	mul.wide.s32 	%rd14, %r152, 4;
	add.s64 	%rd15, %rd1, %rd14;
	ld.global.v4.u32 	{%r153, %r154, %r155, %r156}, [%rd15];
	add.s32 	%r158, %r150, %r157;
	st.shared.v4.u32 	[%r158], {%r153, %r154, %r155, %r156};
	add.s32 	%r159, %r151, %r14;
	add.s32 	%r160, %r17, %r159;
	mul.wide.s32 	%rd16, %r160, 4;
	add.s64 	%rd17, %rd1, %rd16;
	ld.global.v4.u32 	{%r161, %r162, %r163, %r164}, [%rd17];
	add.s32 	%r165, %r158, %r157;
	st.shared.v4.u32 	[%r165], {%r161, %r162, %r163, %r164};
	add.s32 	%r166, %r159, %r14;
	add.s32 	%r167, %r17, %r166;
	mul.wide.s32 	%rd18, %r167, 4;
	add.s64 	%rd19, %rd1, %rd18;
	ld.global.v4.u32 	{%r168, %r169, %r170, %r171}, [%rd19];
	add.s32 	%r172, %r165, %r157;
	st.shared.v4.u32 	[%r172], {%r168, %r169, %r170, %r171};
	add.s32 	%r310, %r166, %r14;
	setp.lt.u32 	%p8, %r310, 512;
	@%p8 bra 	$L__BB150_9;
$L__BB150_10:
	setp.lt.s32 	%p9, %r6, 1;
	bar.sync 	0;
	mov.b32 	%r312, 0;
	mov.u32 	%r313, %r312;
	mov.u32 	%r314, %r312;
	mov.u32 	%r315, %r312;
	@%p9 bra 	$L__BB150_66;
	add.s32 	%r176, %r10, 1;
	and.b32  	%r27, %r176, 7;
	add.s32 	%r177, %r10, 2;
	and.b32  	%r28, %r177, 7;
	add.s32 	%r178, %r10, 3;
	and.b32  	%r29, %r178, 7;
	setp.lt.s32 	%p10, %r15, %r114;
	selp.b32 	%r179, 0, %r114, %p10;
	sub.s32 	%r30, %r15, %r179;
	add.s32 	%r180, %r15, 1;
	setp.lt.s32 	%p11, %r180, %r114;
	selp.b32 	%r181, 0, %r114, %p11;
	sub.s32 	%r31, %r180, %r181;
	add.s32 	%r182, %r15, 2;
	setp.lt.s32 	%p12, %r182, %r114;
	selp.b32 	%r183, 0, %r114, %p12;
	sub.s32 	%r32, %r182, %r183;
	add.s32 	%r184, %r15, 3;
	setp.lt.s32 	%p13, %r184, %r114;
	selp.b32 	%r185, 0, %r114, %p13;
	sub.s32 	%r33, %r184, %r185;
	add.s32 	%r186, %r15, 4;
	setp.lt.s32 	%p14, %r186, %r114;
	selp.b32 	%r187, 0, %r114, %p14;
	sub.s32 	%r34, %r186, %r187;
	add.s32 	%r188, %r15, 5;
	setp.lt.s32 	%p15, %r188, %r114;
	selp.b32 	%r189, 0, %r114, %p15;
	sub.s32 	%r35, %r188, %r189;
	add.s32 	%r190, %r15, 6;
	setp.lt.s32 	%p16, %r190, %r114;
	selp.b32 	%r191, 0, %r114, %p16;
	sub.s32 	%r36, %r190, %r191;
	add.s32 	%r192, %r15, 7;
	setp.lt.s32 	%p17, %r192, %r114;
	selp.b32 	%r193, 0, %r114, %p17;
	sub.s32 	%r37, %r192, %r193;
	mov.b32 	%r324, 0;
	mov.u32 	%r325, %r324;
$L__BB150_12:
	setp.gt.s32 	%p18, %r114, 0;
	add.s32 	%r194, %r325, %r10;
	mul.lo.s32 	%r52, %r194, %r114;
	@%p18 bra 	$L__BB150_13;
	bra.uni 	$L__BB150_14;
$L__BB150_13:
	and.b32  	%r195, %r10, 7;
	add.s32 	%r196, %r195, %r52;
	shl.b32 	%r197, %r196, 2;
	mov.u32 	%r198, _ZZ9cuda_gemmIiLi128ELi1ELi1ELi512ELi8ELi8ELi64ELi1ELi0EEviiiPT_S1_S1_iiiE3Ash;
	add.s32 	%r199, %r198, %r197;
	ld.shared.u32 	%r326, [%r199];
$L__BB150_14:
	setp.lt.s32 	%p19, %r114, 2;
	@%p19 bra 	$L__BB150_16;
	add.s32 	%r200, %r27, %r52;
	shl.b32 	%r201, %r200, 2;
	mov.u32 	%r202, _ZZ9cuda_gemmIiLi128ELi1ELi1ELi512ELi8ELi8ELi64ELi1ELi0EEviiiPT_S1_S1_iiiE3Ash;
	add.s32 	%r203, %r202, %r201;
	ld.shared.u32 	%r322, [%r203];
$L__BB150_16:
	setp.lt.s32 	%p20, %r114, 3;
	@%p20 bra 	$L__BB150_18;
	add.s32 	%r204, %r28, %r52;
	shl.b32 	%r205, %r204, 2;
	mov.u32 	%r206, _ZZ9cuda_gemmIiLi128ELi1ELi1ELi512ELi8ELi8ELi64ELi1ELi0EEviiiPT_S1_S1_iiiE3Ash;
	add.s32 	%r207, %r206, %r205;
	ld.shared.u32 	%r321, [%r207];
$L__BB150_18:
	setp.lt.s32 	%p21, %r114, 4;
	@%p21 bra 	$L__BB150_20;
	add.s32 	%r208, %r29, %r52;
	shl.b32 	%r209, %r208, 2;
	mov.u32 	%r210, _ZZ9cuda_gemmIiLi128ELi1ELi1ELi512ELi8ELi8ELi64ELi1ELi0EEviiiPT_S1_S1_iiiE3Ash;
	add.s32 	%r211, %r210, %r209;
	ld.shared.u32 	%r320, [%r211];
$L__BB150_20:
	setp.lt.s32 	%p22, %r114, 5;
	@%p22 bra 	$L__BB150_22;
	and.b32  	%r212, %r10, 7;
	xor.b32  	%r213, %r212, 4;
	add.s32 	%r214, %r213, %r52;
	shl.b32 	%r215, %r214, 2;
	mov.u32 	%r216, _ZZ9cuda_gemmIiLi128ELi1ELi1ELi512ELi8ELi8ELi64ELi1ELi0EEviiiPT_S1_S1_iiiE3Ash;
	add.s32 	%r217, %r216, %r215;
	ld.shared.u32 	%r319, [%r217];
$L__BB150_22:
	setp.lt.s32 	%p23, %r114, 6;
	@%p23 bra 	$L__BB150_24;
	add.s32 	%r218, %r10, 5;
	and.b32  	%r219, %r218, 7;
	add.s32 	%r220, %r219, %r52;
	shl.b32 	%r221, %r220, 2;
	mov.u32 	%r222, _ZZ9cuda_gemmIiLi128ELi1ELi1ELi512ELi8ELi8ELi64ELi1ELi0EEviiiPT_S1_S1_iiiE3Ash;
	add.s32 	%r223, %r222, %r221;
	ld.shared.u32 	%r318, [%r223];
$L__BB150_24:
	setp.lt.s32 	%p24, %r114, 7;
	@%p24 bra 	$L__BB150_26;
	add.s32 	%r224, %r10, 6;
	and.b32  	%r225, %r224, 7;
	add.s32 	%r226, %r225, %r52;
	shl.b32 	%r227, %r226, 2;
	mov.u32 	%r228, _ZZ9cuda_gemmIiLi128ELi1ELi1ELi512ELi8ELi8ELi64ELi1ELi0EEviiiPT_S1_S1_iiiE3Ash;
	add.s32 	%r229, %r228, %r227;
	ld.shared.u32 	%r317, [%r229];
$L__BB150_26:
	setp.lt.s32 	%p25, %r114, 8;
	@%p25 bra 	$L__BB150_28;
	add.s32 	%r230, %r10, -1;
	and.b32  	%r231, %r230, 7;
	add.s32 	%r232, %r231, %r52;
	shl.b32 	%r233, %r232, 2;
	mov.u32 	%r234, _ZZ9cuda_gemmIiLi128ELi1ELi1ELi512ELi8ELi8ELi64ELi1ELi0EEviiiPT_S1_S1_iiiE3Ash;
	add.s32 	%r235, %r234, %r233;
	ld.shared.u32 	%r316, [%r235];
$L__BB150_28:
	setp.lt.s32 	%p26, %r11, %r16;
	@%p26 bra 	$L__BB150_29;
	bra.uni 	$L__BB150_64;
$L__BB150_29:
	mul.lo.s32 	%r334, %r324, %r9;
	mov.u32 	%r335, %r11;
$L__BB150_30:
	setp.gt.u32 	%p27, %r114, 64;
	mov.u32 	%r236, _ZZ9cuda_gemmIiLi128ELi1ELi1ELi512ELi8ELi8ELi64ELi1ELi0EEviiiPT_S1_S1_iiiE11kron_fac_sh;
	mad.lo.s32 	%r72, %r335, 36, %r236;
	shl.b32 	%r237, %r1, 2;
	and.b32  	%r238, %r237, 28;
	add.s32 	%r239, %r72, %r238;
	ld.shared.u32 	%r73, [%r239];
	@%p27 bra 	$L__BB150_47;
	setp.eq.s32 	%p36, %r114, 0;
	mov.b32 	%r337, 0;
	@%p36 bra 	$L__BB150_33;
	shfl.sync.idx.b32	%r275|%p37, %r73, %r30, 6175, -1;
	mul.lo.s32 	%r337, %r275, %r326;
$L__BB150_33:
	setp.lt.s32 	%p38, %r114, 2;
	@%p38 bra 	$L__BB150_35;
	shfl.sync.idx.b32	%r276|%p39, %r73, %r31, 6175, -1;
	mad.lo.s32 	%r337, %r276, %r322, %r337;
$L__BB150_35:
	setp.lt.s32 	%p40, %r114, 3;
	@%p40 bra 	$L__BB150_37;
	shfl.sync.idx.b32	%r277|%p41, %r73, %r32, 6175, -1;
	mad.lo.s32 	%r337, %r277, %r321, %r337;
$L__BB150_37:
	setp.lt.s32 	%p42, %r114, 4;
	@%p42 bra 	$L__BB150_39;
	shfl.sync.idx.b32	%r278|%p43, %r73, %r33, 6175, -1;
	mad.lo.s32 	%r337, %r278, %r320, %r337;
$L__BB150_39:
	setp.lt.s32 	%p44, %r114, 5;
	@%p44 bra 	$L__BB150_41;
	shfl.sync.idx.b32	%r279|%p45, %r73, %r34, 6175, -1;
	mad.lo.s32 	%r337, %r279, %r319, %r337;
$L__BB150_41:
	setp.lt.s32 	%p46, %r114, 6;
	@%p46 bra 	$L__BB150_43;
	shfl.sync.idx.b32	%r280|%p47, %r73, %r35, 6175, -1;
	mad.lo.s32 	%r337, %r280, %r318, %r337;
$L__BB150_43:
	setp.lt.s32 	%p48, %r114, 7;
	@%p48 bra 	$L__BB150_45;
	shfl.sync.idx.b32	%r281|%p49, %r73, %r36, 6175, -1;
	mad.lo.s32 	%r337, %r281, %r317, %r337;
$L__BB150_45:
	setp.lt.s32 	%p50, %r114, 8;
	@%p50 bra 	$L__BB150_63;
	shfl.sync.idx.b32	%r282|%p51, %r73, %r37, 6175, -1;
	mad.lo.s32 	%r337, %r282, %r316, %r337;
	bra.uni 	$L__BB150_63;
$L__BB150_47:
	setp.lt.s32 	%p28, %r114, 1;
	mov.b32 	%r337, 0;
	@%p28 bra 	$L__BB150_49;
	shl.b32 	%r241, %r10, 2;
	and.b32  	%r242, %r241, 28;
	add.s32 	%r243, %r72, %r242;
	ld.shared.u32 	%r244, [%r243];
	mul.lo.s32 	%r337, %r244, %r326;
$L__BB150_49:
	@%p19 bra 	$L__BB150_51;
	shl.b32 	%r245, %r27, 2;
	add.s32 	%r246, %r72, %r245;
	ld.shared.u32 	%r247, [%r246];
	mad.lo.s32 	%r337, %r247, %r322, %r337;
$L__BB150_51:
	@%p20 bra 	$L__BB150_53;
	shl.b32 	%r248, %r28, 2;
	add.s32 	%r249, %r72, %r248;
	ld.shared.u32 	%r250, [%r249];
	mad.lo.s32 	%r337, %r250, %r321, %r337;
$L__BB150_53:
	@%p21 bra 	$L__BB150_55;
	shl.b32 	%r251, %r29, 2;
	add.s32 	%r252, %r72, %r251;
	ld.shared.u32 	%r253, [%r252];
	mad.lo.s32 	%r337, %r253, %r320, %r337;
$L__BB150_55:
	@%p22 bra 	$L__BB150_57;
	shl.b32 	%r254, %r10, 2;
	and.b32  	%r255, %r254, 28;
	xor.b32  	%r256, %r255, 16;
	add.s32 	%r257, %r72, %r256;
	ld.shared.u32 	%r258, [%r257];
	mad.lo.s32 	%r337, %r258, %r319, %r337;
$L__BB150_57:
	@%p23 bra 	$L__BB150_59;
	shl.b32 	%r259, %r10, 2;
	add.s32 	%r260, %r259, 20;
	and.b32  	%r261, %r260, 28;
	add.s32 	%r262, %r72, %r261;
	ld.shared.u32 	%r263, [%r262];
	mad.lo.s32 	%r337, %r263, %r318, %r337;
$L__BB150_59:
	@%p24 bra 	$L__BB150_61;
	shl.b32 	%r264, %r10, 2;
	add.s32 	%r265, %r264, 24;
	and.b32  	%r266, %r265, 28;
	add.s32 	%r267, %r72, %r266;
	ld.shared.u32 	%r268, [%r267];
	mad.lo.s32 	%r337, %r268, %r317, %r337;
$L__BB150_61:
	setp.lt.s32 	%p35, %r114, 8;
	@%p35 bra 	$L__BB150_63;
	shl.b32 	%r269, %r10, 2;
	add.s32 	%r270, %r269, -4;
	and.b32  	%r271, %r270, 28;
	add.s32 	%r272, %r72, %r271;
	ld.shared.u32 	%r273, [%r272];
	mad.lo.s32 	%r337, %r273, %r316, %r337;
$L__BB150_63:
	mul.wide.s32 	%rd20, %r334, 4;
	add.s64 	%rd21, %rd2, %rd20;
	ld.local.u32 	%r283, [%rd21];
	add.s32 	%r284, %r283, %r337;
	st.local.u32 	[%rd21], %r284;
	add.s32 	%r335, %r335, %r8;
	add.s32 	%r334, %r334, 1;
	setp.lt.s32 	%p52, %r335, %r16;
	@%p52 bra 	$L__BB150_30;
$L__BB150_64:
	add.s32 	%r325, %r325, %r7;
	add.s32 	%r324, %r324, 1;
	setp.lt.s32 	%p53, %r325, %r6;
	@%p53 bra 	$L__BB150_12;
	ld.local.v4.u32 	{%r315, %r314, %r313, %r312}, [%rd2];
$L__BB150_66:
	ld.param.u64 	%rd31, [_Z9cuda_gemmIiLi128ELi1ELi1ELi512ELi8ELi8ELi64ELi1ELi0EEviiiPT_S1_S1_iii_param_5];
	cvta.to.global.u64 	%rd22, %rd31;
	bar.sync 	0;
	mul.lo.s32 	%r285, %r7, %r6;
	mul.lo.s32 	%r286, %r285, %r8;
	div.s32 	%r287, %r286, %r7;
	add.s32 	%r288, %r17, %r1;
	mul.wide.u32 	%rd23, %r288, 4;
	add.s64 	%rd24, %rd22, %rd23;
	st.global.u32 	[%rd24], %r315;
	add.s32 	%r289, %r9, 1;
	setp.lt.u32 	%p54, %r289, 3;
	shl.b32 	%r290, %r9, 7;
	selp.b32 	%r291, %r290, 0, %p54;
	rem.s32 	%r292, 1, %r9;
	add.s32 	%r293, %r288, %r291;
	mad.lo.s32 	%r294, %r287, %r292, %r293;
	mul.wide.s32 	%rd25, %r294, 4;
	add.s64 	%rd26, %rd22, %rd25;
	st.global.u32 	[%rd26], %r314;
	div.s32 	%r295, 2, %r9;
	shl.b32 	%r296, %r295, 7;
	mul.lo.s32 	%r297, %r295, %r9;
	sub.s32 	%r298, 2, %r297;
	add.s32 	%r299, %r288, %r296;
	mad.lo.s32 	%r300, %r287, %r298, %r299;
	mul.wide.s32 	%rd27, %r300, 4;
	add.s64 	%rd28, %rd22, %rd27;
	st.global.u32 	[%rd28], %r313;
	div.s32 	%r301, 3, %r9;
	shl.b32 	%r302, %r301, 7;
	mul.lo.s32 	%r303, %r301, %r9;
	sub.s32 	%r304, 3, %r303;
	add.s32 	%r305, %r288, %r302;
	mad.lo.s32 	%r306, %r287, %r304, %r305;
	mul.wide.s32 	%rd29, %r306, 4;
	add.s64 	%rd30, %rd22, %rd29;
	st.global.u32 	[%rd30], %r312;
$L__BB150_67:
	ret;

}
	// .globl	_Z9cuda_gemmIiLi128ELi1ELi1ELi512ELi8ELi8ELi64ELi1ELi1EEviiiPT_S1_S1_iii
.visible .entry _Z9cuda_gemmIiLi128ELi1ELi1ELi512ELi8ELi8ELi64ELi1ELi1EEviiiPT_S1_S1_iii(
	.param .u32 _Z9cuda_gemmIiLi128ELi1ELi1ELi512ELi8ELi8ELi64ELi1ELi1EEviiiPT_S1_S1_iii_param_0,
	.param .u32 _Z9cuda_gemmIiLi128ELi1ELi1ELi512ELi8ELi8ELi64ELi1ELi1EEviiiPT_S1_S1_iii_param_1,
	.param .u32 _Z9cuda_gemmIiLi128ELi1ELi1ELi512ELi8ELi8ELi64ELi1ELi1EEviiiPT_S1_S1_iii_param_2,
	.param .u64 .ptr .align 1 _Z9cuda_gemmIiLi128ELi1ELi1ELi512ELi8ELi8ELi64ELi1ELi1EEviiiPT_S1_S1_iii_param_3,
	.param .u64 .ptr .align 1 _Z9cuda_gemmIiLi128ELi1ELi1ELi512ELi8ELi8ELi64ELi1ELi1EEviiiPT_S1_S1_iii_param_4,
	.param .u64 .ptr .align 1 _Z9cuda_gemmIiLi128ELi1ELi1ELi512ELi8ELi8ELi64ELi1ELi1EEviiiPT_S1_S1_iii_param_5,
	.param .u32 _Z9cuda_gemmIiLi128ELi1ELi1ELi512ELi8ELi8ELi64ELi1ELi1EEviiiPT_S1_S1_iii_param_6,
	.param .u32 _Z9cuda_gemmIiLi128ELi1ELi1ELi512ELi8ELi8ELi64ELi1ELi1EEviiiPT_S1_S1_iii_param_7,
	.param .u32 _Z9cuda_gemmIiLi128ELi1ELi1ELi512ELi8ELi8ELi64ELi1ELi1EEviiiPT_S1_S1_iii_param_8
)
.maxntid 128
{
	.reg .pred 	%p<45>;
	.reg .b32 	%r<287>;
	.reg .b64 	%rd<37>;
	// demoted variable
	.shared .align 128 .b8 _ZZ9cuda_gemmIiLi128ELi1ELi1ELi512ELi8ELi8ELi64ELi1ELi1EEviiiPT_S1_S1_iiiE11kron_fac_sh[288];
	// demoted variable
	.shared .align 128 .b8 _ZZ9cuda_gemmIiLi128ELi1ELi1ELi512ELi8ELi8ELi64ELi1ELi1EEviiiPT_S1_S1_iiiE3Ash[2048];
	ld.param.u64 	%rd12, [_Z9cuda_gemmIiLi128ELi1ELi1ELi512ELi8ELi8ELi64ELi1ELi1EEviiiPT_S1_S1_iii_param_3];
	ld.param.u64 	%rd13, [_Z9cuda_gemmIiLi128ELi1ELi1ELi512ELi8ELi8ELi64ELi1ELi1EEviiiPT_S1_S1_iii_param_4];
	ld.param.u64 	%rd11, [_Z9cuda_gemmIiLi128ELi1ELi1ELi512ELi8ELi8ELi64ELi1ELi1EEviiiPT_S1_S1_iii_param_5];
	cvta.to.global.u64 	%rd1, %rd13;
	cvta.to.global.u64 	%rd2, %rd12;
	mov.u32 	%r1, %tid.x;
	setp.gt.u32 	%p1, %r1, 63;
	@%p1 bra 	$L__BB151_7;
	mov.u32 	%r2, %ntid.x;
	add.s32 	%r59, %r1, %r2;
	max.u32 	%r60, %r59, 64;
	setp.lt.u32 	%p2, %r59, 64;
	selp.u32 	%r61, 1, 0, %p2;
	add.s32 	%r62, %r59, %r61;
	sub.s32 	%r63, %r60, %r62;
	div.u32 	%r64, %r63, %r2;
	add.s32 	%r3, %r64, %r61;
	and.b32  	%r65, %r3, 3;
	setp.eq.s32 	%p3, %r65, 3;
	mov.u32 	%r272, %r1;
	@%p3 bra 	$L__BB151_4;
	mul.wide.u32 	%rd14, %r1, 4;
	add.s64 	%rd35, %rd1, %rd14;
	mul.wide.u32 	%rd4, %r2, 4;
	add.s32 	%r66, %r3, 1;
	and.b32  	%r67, %r66, 3;
	neg.s32 	%r270, %r67;
	mov.u32 	%r272, %r1;
$L__BB151_3:
	.pragma "nounroll";
	ld.global.u32 	%r68, [%rd35];
	and.b32  	%r69, %r272, 7;
	mov.u32 	%r70, _ZZ9cuda_gemmIiLi128ELi1ELi1ELi512ELi8ELi8ELi64ELi1ELi1EEviiiPT_S1_S1_iiiE11kron_fac_sh;
	mad.lo.s32 	%r71, %r69, 36, %r70;
	shr.u32 	%r72, %r272, 1;
	and.b32  	%r73, %r72, 2147483644;
	add.s32 	%r74, %r71, %r73;
	st.shared.u32 	[%r74], %r68;
	add.s32 	%r272, %r272, %r2;
	add.s64 	%rd35, %rd35, %rd4;
	add.s32 	%r270, %r270, 1;
	setp.ne.s32 	%p4, %r270, 0;
	@%p4 bra 	$L__BB151_3;
$L__BB151_4:
	setp.lt.u32 	%p5, %r3, 3;
	@%p5 bra 	$L__BB151_7;
	shl.b32 	%r75, %r2, 1;
	add.s32 	%r275, %r272, %r75;
	shl.b32 	%r11, %r2, 2;
	mad.lo.s32 	%r274, %r2, 3, %r272;
	add.s32 	%r273, %r2, %r272;
$L__BB151_6:
	mul.wide.u32 	%rd15, %r272, 4;
	add.s64 	%rd16, %rd1, %rd15;
	ld.global.u32 	%r76, [%rd16];
	and.b32  	%r77, %r272, 7;
	mov.u32 	%r78, _ZZ9cuda_gemmIiLi128ELi1ELi1ELi512ELi8ELi8ELi64ELi1ELi1EEviiiPT_S1_S1_iiiE11kron_fac_sh;
	mad.lo.s32 	%r79, %r77, 36, %r78;
	shr.u32 	%r80, %r272, 1;
	and.b32  	%r81, %r80, 2147483644;
	add.s32 	%r82, %r79, %r81;
	st.shared.u32 	[%r82], %r76;
	add.s32 	%r83, %r272, %r2;
	mul.wide.u32 	%rd17, %r273, 4;
	add.s64 	%rd18, %rd1, %rd17;
	ld.global.u32 	%r84, [%rd18];
	and.b32  	%r85, %r273, 7;
	mad.lo.s32 	%r86, %r85, 36, %r78;
	shr.u32 	%r87, %r273, 1;
	and.b32  	%r88, %r87, 2147483644;
	add.s32 	%r89, %r86, %r88;
	st.shared.u32 	[%r89], %r84;
	add.s32 	%r90, %r83, %r2;
	mul.wide.u32 	%rd19, %r275, 4;
	add.s64 	%rd20, %rd1, %rd19;
	ld.global.u32 	%r91, [%rd20];
	and.b32  	%r92, %r275, 7;
	mad.lo.s32 	%r93, %r92, 36, %r78;
	shr.u32 	%r94, %r275, 1;
	and.b32  	%r95, %r94, 2147483644;
	add.s32 	%r96, %r93, %r95;
	st.shared.u32 	[%r96], %r91;
	add.s32 	%r97, %r90, %r2;
	mul.wide.u32 	%rd21, %r274, 4;
	add.s64 	%rd22, %rd1, %rd21;
	ld.global.u32 	%r98, [%rd22];
	and.b32  	%r99, %r274, 7;
	mad.lo.s32 	%r100, %r99, 36, %r78;
	shr.u32 	%r101, %r274, 1;
	and.b32  	%r102, %r101, 2147483644;
	add.s32 	%r103, %r100, %r102;
	st.shared.u32 	[%r103], %r98;
	add.s32 	%r272, %r97, %r2;
	add.s32 	%r275, %r275, %r11;
	add.s32 	%r274, %r274, %r11;
	add.s32 	%r273, %r273, %r11;
	setp.lt.u32 	%p6, %r272, 64;
	@%p6 bra 	$L__BB151_6;
$L__BB151_7:
	mov.u32 	%r22, %ctaid.y;
	mov.u32 	%r104, %nctaid.y;
	setp.ge.u32 	%p7, %r22, %r104;
	@%p7 bra 	$L__BB151_15;
	shl.b32 	%r280, %r1, 2;
	mov.u32 	%r24, %ntid.x;
	shl.b32 	%r25, %r24, 2;
	shl.b32 	%r26, %r22, 9;
	add.s32 	%r105, %r280, %r25;
	max.u32 	%r106, %r105, 512;
	setp.lt.u32 	%p8, %r105, 512;
	selp.u32 	%r107, 1, 0, %p8;
	or.b32  	%r108, %r105, %r107;
	sub.s32 	%r109, %r106, %r108;
	div.u32 	%r110, %r109, %r25;
	add.s32 	%r27, %r110, %r107;
	and.b32  	%r111, %r27, 3;
	setp.eq.s32 	%p9, %r111, 3;
	@%p9 bra 	$L__BB151_11;
	shl.b32 	%r112, %r1, 4;
	mov.u32 	%r113, _ZZ9cuda_gemmIiLi128ELi1ELi1ELi512ELi8ELi8ELi64ELi1ELi1EEviiiPT_S1_S1_iiiE3Ash;
	add.s32 	%r278, %r113, %r112;
	shl.b32 	%r29, %r24, 4;
	add.s32 	%r114, %r26, %r280;
	mul.wide.u32 	%rd23, %r114, 4;
	add.s64 	%rd36, %rd2, %rd23;
	mul.wide.u32 	%rd8, %r24, 16;
	add.s32 	%r115, %r27, 1;
	and.b32  	%r116, %r115, 3;
	neg.s32 	%r277, %r116;
$L__BB151_10:
	.pragma "nounroll";
	ld.global.v4.u32 	{%r117, %r118, %r119, %r120}, [%rd36];
	st.shared.v4.u32 	[%r278], {%r117, %r118, %r119, %r120};
	add.s32 	%r280, %r280, %r25;
	add.s32 	%r278, %r278, %r29;
	add.s64 	%rd36, %rd36, %rd8;
	add.s32 	%r277, %r277, 1;
	setp.ne.s32 	%p10, %r277, 0;
	@%p10 bra 	$L__BB151_10;
$L__BB151_11:
	setp.lt.u32 	%p11, %r27, 3;
	@%p11 bra 	$L__BB151_14;
	add.s32 	%r281, %r280, %r26;
	mad.lo.s32 	%r285, %r24, 12, %r281;
	shl.b32 	%r40, %r24, 4;
	shl.b32 	%r121, %r24, 3;
	add.s32 	%r284, %r281, %r121;
	add.s32 	%r283, %r281, %r25;
	mul.lo.s32 	%r43, %r24, 48;
	shl.b32 	%r122, %r280, 2;
	mov.u32 	%r123, _ZZ9cuda_gemmIiLi128ELi1ELi1ELi512ELi8ELi8ELi64ELi1ELi1EEviiiPT_S1_S1_iiiE3Ash;
	add.s32 	%r282, %r123, %r122;
	shl.b32 	%r45, %r24, 6;
	shl.b32 	%r46, %r24, 5;
$L__BB151_13:
	mul.wide.s32 	%rd24, %r285, 4;
	add.s64 	%rd25, %rd2, %rd24;
	mul.wide.s32 	%rd26, %r284, 4;
	add.s64 	%rd27, %rd2, %rd26;
	mul.wide.s32 	%rd28, %r283, 4;
	add.s64 	%rd29, %rd2, %rd28;
	mul.wide.s32 	%rd30, %r281, 4;
	add.s64 	%rd31, %rd2, %rd30;
	ld.global.v4.u32 	{%r124, %r125, %r126, %r127}, [%rd31];
	st.shared.v4.u32 	[%r282], {%r124, %r125, %r126, %r127};
	add.s32 	%r128, %r280, %r25;
	ld.global.v4.u32 	{%r129, %r130, %r131, %r132}, [%rd29];
	add.s32 	%r133, %r282, %r40;
	st.shared.v4.u32 	[%r133], {%r129, %r130, %r131, %r132};
	add.s32 	%r134, %r128, %r25;
	ld.global.v4.u32 	{%r135, %r136, %r137, %r138}, [%rd27];
	add.s32 	%r139, %r282, %r46;
	st.shared.v4.u32 	[%r139], {%r135, %r136, %r137, %r138};
	add.s32 	%r140, %r134, %r25;
	ld.global.v4.u32 	{%r141, %r142, %r143, %r144}, [%rd25];
	add.s32 	%r145, %r282, %r43;
	st.shared.v4.u32 	[%r145], {%r141, %r142, %r143, %r144};
	add.s32 	%r280, %r140, %r25;
	add.s32 	%r285, %r285, %r40;
	add.s32 	%r284, %r284, %r40;
	add.s32 	%r283, %r283, %r40;
	add.s32 	%r282, %r282, %r45;
	add.s32 	%r281, %r281, %r40;
	setp.lt.u32 	%p12, %r280, 512;
	@%p12 bra 	$L__BB151_13;
$L__BB151_14:
	and.b32  	%r146, %r1, 7;
	shl.b32 	%r147, %r1, 3;
	and.b32  	%r148, %r147, 504;
	bar.sync 	0;
	or.b32  	%r149, %r148, %r146;
	shl.b32 	%r150, %r149, 2;
	mov.u32 	%r151, _ZZ9cuda_gemmIiLi128ELi1ELi1ELi512ELi8ELi8ELi64ELi1ELi1EEviiiPT_S1_S1_iiiE3Ash;
	add.s32 	%r152, %r151, %r150;
	ld.shared.u32 	%r153, [%r152];
	add.s32 	%r154, %r1, 1;
	and.b32  	%r155, %r154, 7;
	or.b32  	%r156, %r148, %r155;
	shl.b32 	%r157, %r156, 2;
	add.s32 	%r158, %r151, %r157;
	ld.shared.u32 	%r159, [%r158];
	add.s32 	%r160, %r1, 2;
	and.b32  	%r161, %r160, 7;
	or.b32  	%r162, %r148, %r161;
	shl.b32 	%r163, %r162, 2;
	add.s32 	%r164, %r151, %r163;
	ld.shared.u32 	%r165, [%r164];
	add.s32 	%r166, %r1, 3;
	and.b32  	%r167, %r166, 7;
	or.b32  	%r168, %r148, %r167;
	shl.b32 	%r169, %r168, 2;
	add.s32 	%r170, %r151, %r169;
	ld.shared.u32 	%r171, [%r170];
	xor.b32  	%r172, %r146, 4;
	or.b32  	%r173, %r148, %r172;
	shl.b32 	%r174, %r173, 2;
	add.s32 	%r175, %r151, %r174;
	ld.shared.u32 	%r176, [%r175];
	add.s32 	%r177, %r1, 5;
	and.b32  	%r178, %r177, 7;
	or.b32  	%r179, %r148, %r178;
	shl.b32 	%r180, %r179, 2;
	add.s32 	%r181, %r151, %r180;
	ld.shared.u32 	%r182, [%r181];
	add.s32 	%r183, %r1, 6;
	and.b32  	%r184, %r183, 7;
	or.b32  	%r185, %r148, %r184;
	shl.b32 	%r186, %r185, 2;
	add.s32 	%r187, %r151, %r186;
	ld.shared.u32 	%r188, [%r187];
	add.s32 	%r189, %r1, -1;
	and.b32  	%r190, %r189, 7;
	or.b32  	%r191, %r148, %r190;
	shl.b32 	%r192, %r191, 2;
	add.s32 	%r193, %r151, %r192;
	ld.shared.u32 	%r194, [%r193];
	shr.u32 	%r195, %r1, 6;
	shl.b32 	%r196, %r1, 2;
	and.b32  	%r197, %r196, 28;
	mov.u32 	%r198, _ZZ9cuda_gemmIiLi128ELi1ELi1ELi512ELi8ELi8ELi64ELi1ELi1EEviiiPT_S1_S1_iiiE11kron_fac_sh;
	add.s32 	%r199, %r198, %r197;
	mad.lo.s32 	%r200, %r195, 36, %r199;
	ld.shared.u32 	%r201, [%r200];
	shfl.sync.idx.b32	%r202|%p13, %r201, %r146, 6175, -1;
	mul.lo.s32 	%r203, %r202, %r153;
	shfl.sync.idx.b32	%r204|%p14, %r201, %r155, 6175, -1;
	mad.lo.s32 	%r205, %r204, %r159, %r203;
	shfl.sync.idx.b32	%r206|%p15, %r201, %r161, 6175, -1;
	mad.lo.s32 	%r207, %r206, %r165, %r205;
	shfl.sync.idx.b32	%r208|%p16, %r201, %r167, 6175, -1;
	mad.lo.s32 	%r209, %r208, %r171, %r207;
	shfl.sync.idx.b32	%r210|%p17, %r201, %r172, 6175, -1;
	mad.lo.s32 	%r211, %r210, %r176, %r209;
	shfl.sync.idx.b32	%r212|%p18, %r201, %r178, 6175, -1;
	mad.lo.s32 	%r213, %r212, %r182, %r211;
	shfl.sync.idx.b32	%r214|%p19, %r201, %r184, 6175, -1;
	mad.lo.s32 	%r215, %r214, %r188, %r213;
	shfl.sync.idx.b32	%r216|%p20, %r201, %r190, 6175, -1;
	mad.lo.s32 	%r217, %r216, %r194, %r215;
	ld.shared.u32 	%r218, [%r200+72];
	shfl.sync.idx.b32	%r219|%p21, %r218, %r146, 6175, -1;
	mul.lo.s32 	%r220, %r219, %r153;
	shfl.sync.idx.b32	%r221|%p22, %r218, %r155, 6175, -1;
	mad.lo.s32 	%r222, %r221, %r159, %r220;
	shfl.sync.idx.b32	%r223|%p23, %r218, %r161, 6175, -1;
	mad.lo.s32 	%r224, %r223, %r165, %r222;
	shfl.sync.idx.b32	%r225|%p24, %r218, %r167, 6175, -1;
	mad.lo.s32 	%r226, %r225, %r171, %r224;
	shfl.sync.idx.b32	%r227|%p25, %r218, %r172, 6175, -1;
	mad.lo.s32 	%r228, %r227, %r176, %r226;
	shfl.sync.idx.b32	%r229|%p26, %r218, %r178, 6175, -1;
	mad.lo.s32 	%r230, %r229, %r182, %r228;
	shfl.sync.idx.b32	%r231|%p27, %r218, %r184, 6175, -1;
	mad.lo.s32 	%r232, %r231, %r188, %r230;
	shfl.sync.idx.b32	%r233|%p28, %r218, %r190, 6175, -1;
	mad.lo.s32 	%r234, %r233, %r194, %r232;
	ld.shared.u32 	%r235, [%r200+144];
	shfl.sync.idx.b32	%r236|%p29, %r235, %r146, 6175, -1;
	mul.lo.s32 	%r237, %r236, %r153;
	shfl.sync.idx.b32	%r238|%p30, %r235, %r155, 6175, -1;
	mad.lo.s32 	%r239, %r238, %r159, %r237;
	shfl.sync.idx.b32	%r240|%p31, %r235, %r161, 6175, -1;
	mad.lo.s32 	%r241, %r240, %r165, %r239;
	shfl.sync.idx.b32	%r242|%p32, %r235, %r167, 6175, -1;
	mad.lo.s32 	%r243, %r242, %r171, %r241;
	shfl.sync.idx.b32	%r244|%p33, %r235, %r172, 6175, -1;
	mad.lo.s32 	%r245, %r244, %r176, %r243;
	shfl.sync.idx.b32	%r246|%p34, %r235, %r178, 6175, -1;
	mad.lo.s32 	%r247, %r246, %r182, %r245;
	shfl.sync.idx.b32	%r248|%p35, %r235, %r184, 6175, -1;
	mad.lo.s32 	%r249, %r248, %r188, %r247;
	shfl.sync.idx.b32	%r250|%p36, %r235, %r190, 6175, -1;
	mad.lo.s32 	%r251, %r250, %r194, %r249;
	ld.shared.u32 	%r252, [%r200+216];
	shfl.sync.idx.b32	%r253|%p37, %r252, %r146, 6175, -1;
	mul.lo.s32 	%r254, %r253, %r153;
	shfl.sync.idx.b32	%r255|%p38, %r252, %r155, 6175, -1;
	mad.lo.s32 	%r256, %r255, %r159, %r254;
	shfl.sync.idx.b32	%r257|%p39, %r252, %r161, 6175, -1;
	mad.lo.s32 	%r258, %r257, %r165, %r256;
	shfl.sync.idx.b32	%r259|%p40, %r252, %r167, 6175, -1;
	mad.lo.s32 	%r260, %r259, %r171, %r258;
	shfl.sync.idx.b32	%r261|%p41, %r252, %r172, 6175, -1;
	mad.lo.s32 	%r262, %r261, %r176, %r260;
	shfl.sync.idx.b32	%r263|%p42, %r252, %r178, 6175, -1;
	mad.lo.s32 	%r264, %r263, %r182, %r262;
	shfl.sync.idx.b32	%r265|%p43, %r252, %r184, 6175, -1;
	mad.lo.s32 	%r266, %r265, %r188, %r264;
	shfl.sync.idx.b32	%r267|%p44, %r252, %r190, 6175, -1;
	mad.lo.s32 	%r268, %r267, %r194, %r266;
	bar.sync 	0;
	add.s32 	%r269, %r26, %r1;
	cvta.to.global.u64 	%rd32, %rd11;
	mul.wide.u32 	%rd33, %r269, 4;
	add.s64 	%rd34, %rd32, %rd33;
	st.global.u32 	[%rd34], %r217;
	st.global.u32 	[%rd34+512], %r234;
	st.global.u32 	[%rd34+1024], %r251;
	st.global.u32 	[%rd34+1536], %r268;
$L__BB151_15:
	ret;

}
	// .globl	_Z9cuda_gemmIiLi128ELi1ELi1ELi512ELi16ELi16ELi64ELi0ELi0EEviiiPT_S1_S1_iii
.visible .entry _Z9cuda_gemmIiLi128ELi1ELi1ELi512ELi16ELi16ELi64ELi0ELi0EEviiiPT_S1_S1_iii(
	.param .u32 _Z9cuda_gemmIiLi128ELi1ELi1ELi512ELi16ELi16ELi64ELi0ELi0EEviiiPT_S1_S1_iii_param_0,
	.param .u32 _Z9cuda_gemmIiLi128ELi1ELi1ELi512ELi16ELi16ELi64ELi0ELi0EEviiiPT_S1_S1_iii_param_1,
	.param .u32 _Z9cuda_gemmIiLi128ELi1ELi1ELi512ELi16ELi16ELi64ELi0ELi0EEviiiPT_S1_S1_iii_param_2,
	.param .u64 .ptr .align 1 _Z9cuda_gemmIiLi128ELi1ELi1ELi512ELi16ELi16ELi64ELi0ELi0EEviiiPT_S1_S1_iii_param_3,
	.param .u64 .ptr .align 1 _Z9cuda_gemmIiLi128ELi1ELi1ELi512ELi16ELi16ELi64ELi0ELi0EEviiiPT_S1_S1_iii_param_4,
	.param .u64 .ptr .align 1 _Z9cuda_gemmIiLi128ELi1ELi1ELi512ELi16ELi16ELi64ELi0ELi0EEviiiPT_S1_S1_iii_param_5,
	.param .u32 _Z9cuda_gemmIiLi128ELi1ELi1ELi512ELi16ELi16ELi64ELi0ELi0EEviiiPT_S1_S1_iii_param_6,
	.param .u32 _Z9cuda_gemmIiLi128ELi1ELi1ELi512ELi16ELi16ELi64ELi0ELi0EEviiiPT_S1_S1_iii_param_7,
	.param .u32 _Z9cuda_gemmIiLi128ELi1ELi1ELi512ELi16ELi16ELi64ELi0ELi0EEviiiPT_S1_S1_iii_param_8
)
.maxntid 128
{
	.local .align 16 .b8 	__local_depot152[16];
	.reg .b64 	%SP;
	.reg .b64 	%SPL;
	.reg .pred 	%p<95>;
	.reg .b16 	%rs<4>;
	.reg .b32 	%r<542>;
	.reg .b64 	%rd<32>;
	// demoted variable
	.shared .align 128 .b8 _ZZ9cuda_gemmIiLi128ELi1ELi1ELi512ELi16ELi16ELi64ELi0ELi0EEviiiPT_S1_S1_iiiE11kron_fac_sh[1088];
	// demoted variable
	.shared .align 128 .b8 _ZZ9cuda_gemmIiLi128ELi1ELi1ELi512ELi16ELi16ELi64ELi0ELi0EEviiiPT_S1_S1_iiiE3Ash[2048];
	mov.u64 	%SPL, __local_depot152;
	ld.param.u32 	%r190, [_Z9cuda_gemmIiLi128ELi1ELi1ELi512ELi16ELi16ELi64ELi0ELi0EEviiiPT_S1_S1_iii_param_1];
	ld.param.u32 	%r191, [_Z9cuda_gemmIiLi128ELi1ELi1ELi512ELi16ELi16ELi64ELi0ELi0EEviiiPT_S1_S1_iii_param_2];
	ld.param.u64 	%rd6, [_Z9cuda_gemmIiLi128ELi1ELi1ELi512ELi16ELi16ELi64ELi0ELi0EEviiiPT_S1_S1_iii_param_3];
	ld.param.u64 	%rd4, [_Z9cuda_gemmIiLi128ELi1ELi1ELi512ELi16ELi16ELi64ELi0ELi0EEviiiPT_S1_S1_iii_param_4];
	ld.param.u32 	%r192, [_Z9cuda_gemmIiLi128ELi1ELi1ELi512ELi16ELi16ELi64ELi0ELi0EEviiiPT_S1_S1_iii_param_6];
	ld.param.u32 	%r193, [_Z9cuda_gemmIiLi128ELi1ELi1ELi512ELi16ELi16ELi64ELi0ELi0EEviiiPT_S1_S1_iii_param_7];
	cvta.to.global.u64 	%rd1, %rd6;
	add.u64 	%rd2, %SPL, 0;
	mov.u32 	%r1, %tid.x;
	mul.lo.s32 	%r2, %r193, %r192;
	setp.ge.u32 	%p1, %r1, %r2;
	@%p1 bra 	$L__BB152_3;
	mov.u32 	%r3, %ntid.x;
	cvta.to.global.u64 	%rd3, %rd4;
	mov.u32 	%r466, %r1;
$L__BB152_2:
	mul.wide.u32 	%rd8, %r466, 4;
	add.s64 	%rd9, %rd3, %rd8;
	ld.global.u32 	%r194, [%rd9];
	rem.u32 	%r195, %r466, %r192;
	mov.u32 	%r196, _ZZ9cuda_gemmIiLi128ELi1ELi1ELi512ELi16ELi16ELi64ELi0ELi0EEviiiPT_S1_S1_iiiE11kron_fac_sh;
	mad.lo.s32 	%r197, %r195, 68, %r196;
	div.u32 	%r198, %r466, %r193;
	shl.b32 	%r199, %r198, 2;
	add.s32 	%r200, %r197, %r199;
	st.shared.u32 	[%r200], %r194;
	add.s32 	%r466, %r466, %r3;
	setp.lt.u32 	%p2, %r466, %r2;
	@%p2 bra 	$L__BB152_2;
$L__BB152_3:
	div.s32 	%r6, 512, %r193;
	min.s32 	%r7, %r6, 128;
	cvt.u16.u32 	%rs2, %r7;
	div.s16 	%rs1, 128, %rs2;
	div.s16 	%rs3, 16, %rs1;
	cvt.s32.s16 	%r8, %rs3;
	div.u32 	%r10, %r1, %r7;
	mul.lo.s32 	%r201, %r10, %r7;
	sub.s32 	%r9, %r1, %r201;
	mov.u32 	%r11, %ctaid.y;
	mov.u32 	%r202, %nctaid.y;
	setp.ge.u32 	%p3, %r11, %r202;
	@%p3 bra 	$L__BB152_115;
	mov.u32 	%r203, %ctaid.x;
	shl.b32 	%r469, %r1, 2;
	shl.b32 	%r204, %r203, 9;
	mov.u32 	%r205, %ntid.x;
	shl.b32 	%r13, %r205, 2;
	and.b32  	%r14, %r9, 15;
	min.s32 	%r15, %r192, 16;
	mul.lo.s32 	%r16, %r6, %r203;
	mov.b32 	%r206, 0;
	st.local.v4.u32 	[%rd2], {%r206, %r206, %r206, %r206};
	mad.lo.s32 	%r17, %r11, %r191, %r204;
	add.s32 	%r207, %r469, %r13;
	max.u32 	%r208, %r207, 512;
	setp.lt.u32 	%p4, %r207, 512;
	selp.u32 	%r209, 1, 0, %p4;
	or.b32  	%r210, %r207, %r209;
	sub.s32 	%r211, %r208, %r210;
	div.u32 	%r212, %r211, %r13;
	add.s32 	%r18, %r212, %r209;
	and.b32  	%r213, %r18, 3;
	setp.eq.s32 	%p5, %r213, 3;
	@%p5 bra 	$L__BB152_7;
	add.s32 	%r215, %r18, 1;
	and.b32  	%r19, %r215, 3;
	mov.b32 	%r468, 0;
$L__BB152_6:
	.pragma "nounroll";
	add.s32 	%r216, %r17, %r469;
	mul.wide.s32 	%rd10, %r216, 4;
	add.s64 	%rd11, %rd1, %rd10;
	ld.global.v4.u32 	{%r217, %r218, %r219, %r220}, [%rd11];
	shl.b32 	%r221, %r469, 2;
	mov.u32 	%r222, _ZZ9cuda_gemmIiLi128ELi1ELi1ELi512ELi16ELi16ELi64ELi0ELi0EEviiiPT_S1_S1_iiiE3Ash;
	add.s32 	%r223, %r222, %r221;
	st.shared.v4.u32 	[%r223], {%r217, %r218, %r219, %r220};
	add.s32 	%r469, %r469, %r13;
	add.s32 	%r468, %r468, 1;
	setp.ne.s32 	%p6, %r468, %r19;
	@%p6 bra 	$L__BB152_6;
$L__BB152_7:
	setp.lt.u32 	%p7, %r18, 3;
	@%p7 bra 	$L__BB152_10;
	mov.u32 	%r230, _ZZ9cuda_gemmIiLi128ELi1ELi1ELi512ELi16ELi16ELi64ELi0ELi0EEviiiPT_S1_S1_iiiE3Ash;
	shl.b32 	%r238, %r13, 2;
$L__BB152_9:
	add.s32 	%r224, %r17, %r469;
	mul.wide.s32 	%rd12, %r224, 4;
	add.s64 	%rd13, %rd1, %rd12;
	ld.global.v4.u32 	{%r225, %r226, %r227, %r228}, [%rd13];
	shl.b32 	%r229, %r469, 2;
	add.s32 	%r231, %r230, %r229;
	st.shared.v4.u32 	[%r231], {%r225, %r226, %r227, %r228};
	add.s32 	%r232, %r469, %r13;
	add.s32 	%r233, %r17, %r232;
	mul.wide.s32 	%rd14, %r233, 4;
	add.s64 	%rd15, %rd1, %rd14;
	ld.global.v4.u32 	{%r234, %r235, %r236, %r237}, [%rd15];
	add.s32 	%r239, %r231, %r238;
	st.shared.v4.u32 	[%r239], {%r234, %r235, %r236, %r237};
	add.s32 	%r240, %r232, %r13;
	add.s32 	%r241, %r17, %r240;
	mul.wide.s32 	%rd16, %r241, 4;
	add.s64 	%rd17, %rd1, %rd16;
	ld.global.v4.u32 	{%r242, %r243, %r244, %r245}, [%rd17];
	add.s32 	%r246, %r239, %r238;
	st.shared.v4.u32 	[%r246], {%r242, %r243, %r244, %r245};
	add.s32 	%r247, %r240, %r13;
	add.s32 	%r248, %r17, %r247;
	mul.wide.s32 	%rd18, %r248, 4;
	add.s64 	%rd19, %rd1, %rd18;
	ld.global.v4.u32 	{%r249, %r250, %r251, %r252}, [%rd19];
	add.s32 	%r253, %r246, %r238;
	st.shared.v4.u32 	[%r253], {%r249, %r250, %r251, %r252};
	add.s32 	%r469, %r247, %r13;
	setp.lt.u32 	%p8, %r469, 512;
	@%p8 bra 	$L__BB152_9;
$L__BB152_10:
	setp.lt.s32 	%p9, %r6, 1;
	bar.sync 	0;
	mov.b32 	%r471, 0;
	mov.u32 	%r472, %r471;
	mov.u32 	%r473, %r471;
	mov.u32 	%r474, %r471;
	@%p9 bra 	$L__BB152_114;
	add.s32 	%r257, %r9, 1;
	and.b32  	%r27, %r257, 15;
	add.s32 	%r258, %r9, 2;
	and.b32  	%r28, %r258, 15;
	add.s32 	%r259, %r9, 3;
	and.b32  	%r29, %r259, 15;
	add.s32 	%r260, %r9, 4;
	and.b32  	%r30, %r260, 15;
	add.s32 	%r261, %r9, 5;
	and.b32  	%r31, %r261, 15;
	add.s32 	%r262, %r9, 6;
	and.b32  	%r32, %r262, 15;
	add.s32 	%r263, %r9, 7;
	and.b32  	%r33, %r263, 15;
	xor.b32  	%r34, %r14, 8;
	add.s32 	%r264, %r9, 9;
	and.b32  	%r35, %r264, 15;
	add.s32 	%r265, %r9, 10;
	and.b32  	%r36, %r265, 15;
	add.s32 	%r266, %r9, 11;
	and.b32  	%r37, %r266, 15;
	add.s32 	%r267, %r9, 12;
	and.b32  	%r38, %r267, 15;
	add.s32 	%r268, %r9, 13;
	and.b32  	%r39, %r268, 15;
	add.s32 	%r269, %r9, 14;
	and.b32  	%r40, %r269, 15;
	add.s32 	%r270, %r9, -1;
	and.b32  	%r41, %r270, 15;
	setp.lt.s32 	%p10, %r14, %r193;
	selp.b32 	%r271, 0, %r193, %p10;
	sub.s32 	%r42, %r14, %r271;
	add.s32 	%r272, %r14, 1;
	setp.lt.s32 	%p11, %r272, %r193;
	selp.b32 	%r273, 0, %r193, %p11;
	sub.s32 	%r43, %r272, %r273;
	add.s32 	%r274, %r14, 2;
	setp.lt.s32 	%p12, %r274, %r193;
	selp.b32 	%r275, 0, %r193, %p12;
	sub.s32 	%r44, %r274, %r275;
	add.s32 	%r276, %r14, 3;
	setp.lt.s32 	%p13, %r276, %r193;
	selp.b32 	%r277, 0, %r193, %p13;
	sub.s32 	%r45, %r276, %r277;
	add.s32 	%r278, %r14, 4;
	setp.lt.s32 	%p14, %r278, %r193;
	selp.b32 	%r279, 0, %r193, %p14;
	sub.s32 	%r46, %r278, %r279;
	add.s32 	%r280, %r14, 5;
	setp.lt.s32 	%p15, %r280, %r193;
	selp.b32 	%r281, 0, %r193, %p15;
	sub.s32 	%r47, %r280, %r281;
	add.s32 	%r282, %r14, 6;
	setp.lt.s32 	%p16, %r282, %r193;
	selp.b32 	%r283, 0, %r193, %p16;
	sub.s32 	%r48, %r282, %r283;
	add.s32 	%r284, %r14, 7;
	setp.lt.s32 	%p17, %r284, %r193;
	selp.b32 	%r285, 0, %r193, %p17;
	sub.s32 	%r49, %r284, %r285;
	add.s32 	%r286, %r14, 8;
	setp.lt.s32 	%p18, %r286, %r193;
	selp.b32 	%r287, 0, %r193, %p18;
	sub.s32 	%r50, %r286, %r287;
	add.s32 	%r288, %r14, 9;
	setp.lt.s32 	%p19, %r288, %r193;
	selp.b32 	%r289, 0, %r193, %p19;
	sub.s32 	%r51, %r288, %r289;
	add.s32 	%r290, %r14, 10;
	setp.lt.s32 	%p20, %r290, %r193;
	selp.b32 	%r291, 0, %r193, %p20;
	sub.s32 	%r52, %r290, %r291;
	add.s32 	%r292, %r14, 11;
	setp.lt.s32 	%p21, %r292, %r193;
	selp.b32 	%r293, 0, %r193, %p21;
	sub.s32 	%r53, %r292, %r293;
	add.s32 	%r294, %r14, 12;
	setp.lt.s32 	%p22, %r294, %r193;
	selp.b32 	%r295, 0, %r193, %p22;
	sub.s32 	%r54, %r294, %r295;
	add.s32 	%r296, %r14, 13;
	setp.lt.s32 	%p23, %r296, %r193;
	selp.b32 	%r297, 0, %r193, %p23;
	sub.s32 	%r55, %r296, %r297;
	add.s32 	%r298, %r14, 14;
	setp.lt.s32 	%p24, %r298, %r193;
	selp.b32 	%r299, 0, %r193, %p24;
	sub.s32 	%r56, %r298, %r299;
	add.s32 	%r300, %r14, 15;
	setp.lt.s32 	%p25, %r300, %r193;
	selp.b32 	%r301, 0, %r193, %p25;
	sub.s32 	%r57, %r300, %r301;
	cvt.s32.s16 	%r58, %rs1;
	mov.b32 	%r491, 0;
	mov.u32 	%r492, %r491;
$L__BB152_12:
	setp.gt.s32 	%p26, %r193, 0;
	add.s32 	%r302, %r492, %r9;
	mul.lo.s32 	%r81, %r302, %r193;
	@%p26 bra 	$L__BB152_13;
	bra.uni 	$L__BB152_14;
$L__BB152_13:
	add.s32 	%r303, %r14, %r81;
	shl.b32 	%r304, %r303, 2;
	mov.u32 	%r305, _ZZ9cuda_gemmIiLi128ELi1ELi1ELi512ELi16ELi16ELi64ELi0ELi0EEviiiPT_S1_S1_iiiE3Ash;
	add.s32 	%r306, %r305, %r304;
	ld.shared.u32 	%r493, [%r306];
$L__BB152_14:
	setp.lt.s32 	%p27, %r193, 2;
	@%p27 bra 	$L__BB152_16;
	add.s32 	%r307, %r27, %r81;
	shl.b32 	%r308, %r307, 2;
	mov.u32 	%r309, _ZZ9cuda_gemmIiLi128ELi1ELi1ELi512ELi16ELi16ELi64ELi0ELi0EEviiiPT_S1_S1_iiiE3Ash;
	add.s32 	%r310, %r309, %r308;
	ld.shared.u32 	%r489, [%r310];
$L__BB152_16:
	setp.lt.s32 	%p28, %r193, 3;
	@%p28 bra 	$L__BB152_18;
	add.s32 	%r311, %r28, %r81;
	shl.b32 	%r312, %r311, 2;
	mov.u32 	%r313, _ZZ9cuda_gemmIiLi128ELi1ELi1ELi512ELi16ELi16ELi64ELi0ELi0EEviiiPT_S1_S1_iiiE3Ash;
	add.s32 	%r314, %r313, %r312;
	ld.shared.u32 	%r488, [%r314];
$L__BB152_18:
	setp.lt.s32 	%p29, %r193, 4;
	@%p29 bra 	$L__BB152_20;
	add.s32 	%r315, %r29, %r81;
	shl.b32 	%r316, %r315, 2;
	mov.u32 	%r317, _ZZ9cuda_gemmIiLi128ELi1ELi1ELi512ELi16ELi16ELi64ELi0ELi0EEviiiPT_S1_S1_iiiE3Ash;
	add.s32 	%r318, %r317, %r316;
	ld.shared.u32 	%r487, [%r318];
$L__BB152_20:
	setp.lt.s32 	%p30, %r193, 5;
	@%p30 bra 	$L__BB152_22;
	add.s32 	%r319, %r30, %r81;
	shl.b32 	%r320, %r319, 2;
	mov.u32 	%r321, _ZZ9cuda_gemmIiLi128ELi1ELi1ELi512ELi16ELi16ELi64ELi0ELi0EEviiiPT_S1_S1_iiiE3Ash;
	add.s32 	%r322, %r321, %r320;
	ld.shared.u32 	%r486, [%r322];
$L__BB152_22:
	setp.lt.s32 	%p31, %r193, 6;
	@%p31 bra 	$L__BB152_24;
	add.s32 	%r323, %r31, %r81;
	shl.b32 	%r324, %r323, 2;
	mov.u32 	%r325, _ZZ9cuda_gemmIiLi128ELi1ELi1ELi512ELi16ELi16ELi64ELi0ELi0EEviiiPT_S1_S1_iiiE3Ash;
	add.s32 	%r326, %r325, %r324;
	ld.shared.u32 	%r485, [%r326];
$L__BB152_24:
	setp.lt.s32 	%p32, %r193, 7;
	@%p32 bra 	$L__BB152_26;
	add.s32 	%r327, %r32, %r81;
	shl.b32 	%r328, %r327, 2;
	mov.u32 	%r329, _ZZ9cuda_gemmIiLi128ELi1ELi1ELi512ELi16ELi16ELi64ELi0ELi0EEviiiPT_S1_S1_iiiE3Ash;
	add.s32 	%r330, %r329, %r328;
	ld.shared.u32 	%r484, [%r330];
$L__BB152_26:
	setp.lt.s32 	%p33, %r193, 8;
	@%p33 bra 	$L__BB152_28;
	add.s32 	%r331, %r33, %r81;
	shl.b32 	%r332, %r331, 2;
	mov.u32 	%r333, _ZZ9cuda_gemmIiLi128ELi1ELi1ELi512ELi16ELi16ELi64ELi0ELi0EEviiiPT_S1_S1_iiiE3Ash;
	add.s32 	%r334, %r333, %r332;
	ld.shared.u32 	%r483, [%r334];
$L__BB152_28:
	setp.lt.s32 	%p34, %r193, 9;
	@%p34 bra 	$L__BB152_30;
	add.s32 	%r335, %r34, %r81;
	shl.b32 	%r336, %r335, 2;
	mov.u32 	%r337, _ZZ9cuda_gemmIiLi128ELi1ELi1ELi512ELi16ELi16ELi64ELi0ELi0EEviiiPT_S1_S1_iiiE3Ash;
	add.s32 	%r338, %r337, %r336;
	ld.shared.u32 	%r482, [%r338];
$L__BB152_30:
	setp.lt.s32 	%p35, %r193, 10;
	@%p35 bra 	$L__BB152_32;
	add.s32 	%r339, %r35, %r81;
	shl.b32 	%r340, %r339, 2;
	mov.u32 	%r341, _ZZ9cuda_gemmIiLi128ELi1ELi1ELi512ELi16ELi16ELi64ELi0ELi0EEviiiPT_S1_S1_iiiE3Ash;
	add.s32 	%r342, %r341, %r340;
	ld.shared.u32 	%r481, [%r342];
$L__BB152_32:
	setp.lt.s32 	%p36, %r193, 11;
	@%p36 bra 	$L__BB152_34;
	add.s32 	%r343, %r36, %r81;
	shl.b32 	%r344, %r343, 2;
	mov.u32 	%r345, _ZZ9cuda_gemmIiLi128ELi1ELi1ELi512ELi16ELi16ELi64ELi0ELi0EEviiiPT_S1_S1_iiiE3Ash;
	add.s32 	%r346, %r345, %r344;
	ld.shared.u32 	%r480, [%r346];
$L__BB152_34:
	setp.lt.s32 	%p37, %r193, 12;
	@%p37 bra 	$L__BB152_36;
	add.s32 	%r347, %r37, %r81;
	shl.b32 	%r348, %r347, 2;
	mov.u32 	%r349, _ZZ9cuda_gemmIiLi128ELi1ELi1ELi512ELi16ELi16ELi64ELi0ELi0EEviiiPT_S1_S1_iiiE3Ash;
	add.s32 	%r350, %r349, %r348;
	ld.shared.u32 	%r479, [%r350];
$L__BB152_36:
	setp.lt.s32 	%p38, %r193, 13;
	@%p38 bra 	$L__BB152_38;
	add.s32 	%r351, %r38, %r81;
	shl.b32 	%r352, %r351, 2;
	mov.u32 	%r353, _ZZ9cuda_gemmIiLi128ELi1ELi1ELi512ELi16ELi16ELi64ELi0ELi0EEviiiPT_S1_S1_iiiE3Ash;
	add.s32 	%r354, %r353, %r352;
	ld.shared.u32 	%r478, [%r354];
$L__BB152_38:
	setp.lt.s32 	%p39, %r193, 14;
	@%p39 bra 	$L__BB152_40;
	add.s32 	%r355, %r39, %r81;
	shl.b32 	%r356, %r355, 2;
	mov.u32 	%r357, _ZZ9cuda_gemmIiLi128ELi1ELi1ELi512ELi16ELi16ELi64ELi0ELi0EEviiiPT_S1_S1_iiiE3Ash;
	add.s32 	%r358, %r357, %r356;
	ld.shared.u32 	%r477, [%r358];
$L__BB152_40:
	setp.lt.s32 	%p40, %r193, 15;
	@%p40 bra 	$L__BB152_42;
	add.s32 	%r359, %r40, %r81;
	shl.b32 	%r360, %r359, 2;
	mov.u32 	%r361, _ZZ9cuda_gemmIiLi128ELi1ELi1ELi512ELi16ELi16ELi64ELi0ELi0EEviiiPT_S1_S1_iiiE3Ash;
	add.s32 	%r362, %r361, %r360;
	ld.shared.u32 	%r476, [%r362];
$L__BB152_42:
	setp.lt.s32 	%p41, %r193, 16;
	@%p41 bra 	$L__BB152_44;
	add.s32 	%r363, %r41, %r81;
	shl.b32 	%r364, %r363, 2;
	mov.u32 	%r365, _ZZ9cuda_gemmIiLi128ELi1ELi1ELi512ELi16ELi16ELi64ELi0ELi0EEviiiPT_S1_S1_iiiE3Ash;
	add.s32 	%r366, %r365, %r364;
	ld.shared.u32 	%r475, [%r366];
$L__BB152_44:
	setp.lt.s32 	%p42, %r10, %r15;
	@%p42 bra 	$L__BB152_45;
	bra.uni 	$L__BB152_112;
$L__BB152_45:
	mul.lo.s32 	%r509, %r491, %r8;
	mov.u32 	%r510, %r10;
$L__BB152_46:
	setp.gt.u32 	%p43, %r193, 64;
	mov.u32 	%r367, _ZZ9cuda_gemmIiLi128ELi1ELi1ELi512ELi16ELi16ELi64ELi0ELi0EEviiiPT_S1_S1_iiiE11kron_fac_sh;
	mad.lo.s32 	%r117, %r510, 68, %r367;
	shl.b32 	%r368, %r1, 2;
	and.b32  	%r369, %r368, 60;
	add.s32 	%r370, %r117, %r369;
	ld.shared.u32 	%r118, [%r370];
	@%p43 bra 	$L__BB152_79;
	setp.eq.s32 	%p60, %r193, 0;
	mov.b32 	%r512, 0;
	@%p60 bra 	$L__BB152_49;
	shfl.sync.idx.b32	%r421|%p61, %r118, %r42, 4127, -1;
	mul.lo.s32 	%r512, %r421, %r493;
$L__BB152_49:
	setp.lt.s32 	%p62, %r193, 2;
	@%p62 bra 	$L__BB152_51;
	shfl.sync.idx.b32	%r422|%p63, %r118, %r43, 4127, -1;
	mad.lo.s32 	%r512, %r422, %r489, %r512;
$L__BB152_51:
	setp.lt.s32 	%p64, %r193, 3;
	@%p64 bra 	$L__BB152_53;
	shfl.sync.idx.b32	%r423|%p65, %r118, %r44, 4127, -1;
	mad.lo.s32 	%r512, %r423, %r488, %r512;
$L__BB152_53:
	setp.lt.s32 	%p66, %r193, 4;
	@%p66 bra 	$L__BB152_55;
	shfl.sync.idx.b32	%r424|%p67, %r118, %r45, 4127, -1;
	mad.lo.s32 	%r512, %r424, %r487, %r512;
$L__BB152_55:
	setp.lt.s32 	%p68, %r193, 5;
	@%p68 bra 	$L__BB152_57;
	shfl.sync.idx.b32	%r425|%p69, %r118, %r46, 4127, -1;
	mad.lo.s32 	%r512, %r425, %r486, %r512;
$L__BB152_57:
	setp.lt.s32 	%p70, %r193, 6;
	@%p70 bra 	$L__BB152_59;
	shfl.sync.idx.b32	%r426|%p71, %r118, %r47, 4127, -1;
	mad.lo.s32 	%r512, %r426, %r485, %r512;
$L__BB152_59:
	setp.lt.s32 	%p72, %r193, 7;
	@%p72 bra 	$L__BB152_61;
	shfl.sync.idx.b32	%r427|%p73, %r118, %r48, 4127, -1;
	mad.lo.s32 	%r512, %r427, %r484, %r512;
$L__BB152_61:
	setp.lt.s32 	%p74, %r193, 8;
	@%p74 bra 	$L__BB152_63;
	shfl.sync.idx.b32	%r428|%p75, %r118, %r49, 4127, -1;
	mad.lo.s32 	%r512, %r428, %r483, %r512;
$L__BB152_63:
	setp.lt.s32 	%p76, %r193, 9;
	@%p76 bra 	$L__BB152_65;
	shfl.sync.idx.b32	%r429|%p77, %r118, %r50, 4127, -1;
	mad.lo.s32 	%r512, %r429, %r482, %r512;
$L__BB152_65:
	setp.lt.s32 	%p78, %r193, 10;
	@%p78 bra 	$L__BB152_67;
	shfl.sync.idx.b32	%r430|%p79, %r118, %r51, 4127, -1;
	mad.lo.s32 	%r512, %r430, %r481, %r512;
$L__BB152_67:
	setp.lt.s32 	%p80, %r193, 11;
	@%p80 bra 	$L__BB152_69;
	shfl.sync.idx.b32	%r431|%p81, %r118, %r52, 4127, -1;
	mad.lo.s32 	%r512, %r431, %r480, %r512;
$L__BB152_69:
	setp.lt.s32 	%p82, %r193, 12;
	@%p82 bra 	$L__BB152_71;
	shfl.sync.idx.b32	%r432|%p83, %r118, %r53, 4127, -1;
	mad.lo.s32 	%r512, %r432, %r479, %r512;
$L__BB152_71:
	setp.lt.s32 	%p84, %r193, 13;
	@%p84 bra 	$L__BB152_73;
	shfl.sync.idx.b32	%r433|%p85, %r118, %r54, 4127, -1;
	mad.lo.s32 	%r512, %r433, %r478, %r512;
$L__BB152_73:
	setp.lt.s32 	%p86, %r193, 14;
	@%p86 bra 	$L__BB152_75;
	shfl.sync.idx.b32	%r434|%p87, %r118, %r55, 4127, -1;
	mad.lo.s32 	%r512, %r434, %r477, %r512;
$L__BB152_75:
	setp.lt.s32 	%p88, %r193, 15;
	@%p88 bra 	$L__BB152_77;
	shfl.sync.idx.b32	%r435|%p89, %r118, %r56, 4127, -1;
	mad.lo.s32 	%r512, %r435, %r476, %r512;
$L__BB152_77:
	setp.lt.s32 	%p90, %r193, 16;
	@%p90 bra 	$L__BB152_111;
	shfl.sync.idx.b32	%r436|%p91, %r118, %r57, 4127, -1;
	mad.lo.s32 	%r512, %r436, %r475, %r512;
	bra.uni 	$L__BB152_111;
$L__BB152_79:
	setp.lt.s32 	%p44, %r193, 1;
	mov.b32 	%r512, 0;
	@%p44 bra 	$L__BB152_81;
	shl.b32 	%r372, %r14, 2;
	add.s32 	%r373, %r117, %r372;
	ld.shared.u32 	%r374, [%r373];
	mul.lo.s32 	%r512, %r374, %r493;
$L__BB152_81:
	@%p27 bra 	$L__BB152_83;
	shl.b32 	%r375, %r27, 2;
	add.s32 	%r376, %r117, %r375;
	ld.shared.u32 	%r377, [%r376];
	mad.lo.s32 	%r512, %r377, %r489, %r512;
$L__BB152_83:
	@%p28 bra 	$L__BB152_85;
	shl.b32 	%r378, %r28, 2;
	add.s32 	%r379, %r117, %r378;
	ld.shared.u32 	%r380, [%r379];
	mad.lo.s32 	%r512, %r380, %r488, %r512;
$L__BB152_85:
	@%p29 bra 	$L__BB152_87;
	shl.b32 	%r381, %r29, 2;
	add.s32 	%r382, %r117, %r381;
	ld.shared.u32 	%r383, [%r382];
	mad.lo.s32 	%r512, %r383, %r487, %r512;
$L__BB152_87:
	@%p30 bra 	$L__BB152_89;
	shl.b32 	%r384, %r30, 2;
	add.s32 	%r385, %r117, %r384;
	ld.shared.u32 	%r386, [%r385];
	mad.lo.s32 	%r512, %r386, %r486, %r512;
$L__BB152_89:
	@%p31 bra 	$L__BB152_91;
	shl.b32 	%r387, %r31, 2;
	add.s32 	%r388, %r117, %r387;
	ld.shared.u32 	%r389, [%r388];
	mad.lo.s32 	%r512, %r389, %r485, %r512;
$L__BB152_91:
	@%p32 bra 	$L__BB152_93;
	shl.b32 	%r390, %r32, 2;
	add.s32 	%r391, %r117, %r390;
	ld.shared.u32 	%r392, [%r391];
	mad.lo.s32 	%r512, %r392, %r484, %r512;
$L__BB152_93:
	setp.lt.s32 	%p51, %r193, 8;
	@%p51 bra 	$L__BB152_95;
	shl.b32 	%r393, %r33, 2;
	add.s32 	%r394, %r117, %r393;
	ld.shared.u32 	%r395, [%r394];
	mad.lo.s32 	%r512, %r395, %r483, %r512;
$L__BB152_95:
	setp.lt.s32 	%p52, %r193, 9;
	@%p52 bra 	$L__BB152_97;
	shl.b32 	%r396, %r34, 2;
	add.s32 	%r397, %r117, %r396;
	ld.shared.u32 	%r398, [%r397];
	mad.lo.s32 	%r512, %r398, %r482, %r512;
$L__BB152_97:
	setp.lt.s32 	%p53, %r193, 10;
	@%p53 bra 	$L__BB152_99;
	shl.b32 	%r399, %r35, 2;
	add.s32 	%r400, %r117, %r399;
	ld.shared.u32 	%r401, [%r400];
	mad.lo.s32 	%r512, %r401, %r481, %r512;
$L__BB152_99:
	setp.lt.s32 	%p54, %r193, 11;
	@%p54 bra 	$L__BB152_101;
	shl.b32 	%r402, %r36, 2;
	add.s32 	%r403, %r117, %r402;
	ld.shared.u32 	%r404, [%r403];
	mad.lo.s32 	%r512, %r404, %r480, %r512;
$L__BB152_101:
	setp.lt.s32 	%p55, %r193, 12;
	@%p55 bra 	$L__BB152_103;
	shl.b32 	%r405, %r37, 2;
	add.s32 	%r406, %r117, %r405;
	ld.shared.u32 	%r407, [%r406];
	mad.lo.s32 	%r512, %r407, %r479, %r512;
$L__BB152_103:
	setp.lt.s32 	%p56, %r193, 13;
	@%p56 bra 	$L__BB152_105;
	shl.b32 	%r408, %r38, 2;
	add.s32 	%r409, %r117, %r408;
	ld.shared.u32 	%r410, [%r409];
	mad.lo.s32 	%r512, %r410, %r478, %r512;
$L__BB152_105:
	setp.lt.s32 	%p57, %r193, 14;
	@%p57 bra 	$L__BB152_107;
	shl.b32 	%r411, %r39, 2;
	add.s32 	%r412, %r117, %r411;
	ld.shared.u32 	%r413, [%r412];
	mad.lo.s32 	%r512, %r413, %r477, %r512;
$L__BB152_107:
	setp.lt.s32 	%p58, %r193, 15;
	@%p58 bra 	$L__BB152_109;
	shl.b32 	%r414, %r40, 2;
	add.s32 	%r415, %r117, %r414;
	ld.shared.u32 	%r416, [%r415];
	mad.lo.s32 	%r512, %r416, %r476, %r512;
$L__BB152_109:
	setp.lt.s32 	%p59, %r193, 16;
	@%p59 bra 	$L__BB152_111;
	shl.b32 	%r417, %r41, 2;
	add.s32 	%r418, %r117, %r417;
	ld.shared.u32 	%r419, [%r418];
	mad.lo.s32 	%r512, %r419, %r475, %r512;
$L__BB152_111:
	mul.wide.s32 	%rd20, %r509, 4;
	add.s64 	%rd21, %rd2, %rd20;
	ld.local.u32 	%r437, [%rd21];
	add.s32 	%r438, %r437, %r512;
	st.local.u32 	[%rd21], %r438;
	add.s32 	%r510, %r510, %r58;
	add.s32 	%r509, %r509, 1;
	setp.lt.s32 	%p92, %r510, %r15;
	@%p92 bra 	$L__BB152_46;
$L__BB152_112:
	add.s32 	%r492, %r492, %r7;
	add.s32 	%r491, %r491, 1;
	setp.lt.s32 	%p93, %r492, %r6;
	@%p93 bra 	$L__BB152_12;
	ld.local.v4.u32 	{%r474, %r473, %r472, %r471}, [%rd2];
$L__BB152_114:
	ld.param.u64 	%rd31, [_Z9cuda_gemmIiLi128ELi1ELi1ELi512ELi16ELi16ELi64ELi0ELi0EEviiiPT_S1_S1_iii_param_5];
	cvta.to.global.u64 	%rd22, %rd31;
	bar.sync 	0;
	shl.b32 	%r439, %r6, 7;
	div.s32 	%r440, %r439, %r7;
	shr.s32 	%r441, %r191, 31;
	shr.u32 	%r442, %r441, 23;
	add.s32 	%r443, %r191, %r442;
	shr.s32 	%r444, %r443, 9;
	mul.lo.s32 	%r445, %r444, %r440;
	add.s32 	%r446, %r16, %r1;
	mad.lo.s32 	%r447, %r11, %r190, %r446;
	mul.wide.s32 	%rd23, %r447, 4;
	add.s64 	%rd24, %rd22, %rd23;
	st.global.u32 	[%rd24], %r474;
	add.s32 	%r448, %r8, 1;
	setp.lt.u32 	%p94, %r448, 3;
	shl.b32 	%r449, %r8, 7;
	selp.b32 	%r450, %r449, 0, %p94;
	rem.s32 	%r451, 1, %r8;
	add.s32 	%r452, %r447, %r450;
	mad.lo.s32 	%r453, %r451, %r445, %r452;
	mul.wide.s32 	%rd25, %r453, 4;
	add.s64 	%rd26, %rd22, %rd25;
	st.global.u32 	[%rd26], %r473;
	div.s32 	%r454, 2, %r8;
	shl.b32 	%r455, %r454, 7;
	mul.lo.s32 	%r456, %r454, %r8;
	sub.s32 	%r457, 2, %r456;
	add.s32 	%r458, %r447, %r455;
	mad.lo.s32 	%r459, %r457, %r445, %r458;
	mul.wide.s32 	%rd27, %r459, 4;
	add.s64 	%rd28, %rd22, %rd27;
	st.global.u32 	[%rd28], %r472;
	div.s32 	%r460, 3, %r8;
	shl.b32 	%r461, %r460, 7;
	mul.lo.s32 	%r462, %r460, %r8;
	sub.s32 	%r463, 3, %r462;
	add.s32 	%r464, %r447, %r461;
	mad.lo.s32 	%r465, %r463, %r445, %r464;
	mul.wide.s32 	%rd29, %r465, 4;
	add.s64 	%rd30, %rd22, %rd29;
	st.global.u32 	[%rd30], %r471;
$L__BB152_115:
	ret;

}
	// .globl	_Z9cuda_gemmIiLi128ELi1ELi1ELi512ELi16ELi16ELi64ELi0ELi1EEviiiPT_S1_S1_iii
.visible .entry _Z9cuda_gemmIiLi128ELi1ELi1ELi512ELi16ELi16ELi64ELi0ELi1EEviiiPT_S1_S1_iii(
	.param .u32 _Z9cuda_gemmIiLi128ELi1ELi1ELi512ELi16ELi16ELi64ELi0ELi1EEviiiPT_S1_S1_iii_param_0,
	.param .u32 _Z9cuda_gemmIiLi128ELi1ELi1ELi512ELi16ELi16ELi64ELi0ELi1EEviiiPT_S1_S1_iii_param_1,
	.param .u32 _Z9cuda_gemmIiLi128ELi1ELi1ELi512ELi16ELi16ELi64ELi0ELi1EEviiiPT_S1_S1_iii_param_2,
	.param .u64 .ptr .align 1 _Z9cuda_gemmIiLi128ELi1ELi1ELi512ELi16ELi16ELi64ELi0ELi1EEviiiPT_S1_S1_iii_param_3,
	.param .u64 .ptr .align 1 _Z9cuda_gemmIiLi128ELi1ELi1ELi512ELi16ELi16ELi64ELi0ELi1EEviiiPT_S1_S1_iii_param_4,
	.param .u64 .ptr .align 1 _Z9cuda_gemmIiLi128ELi1ELi1ELi512ELi16ELi16ELi64ELi0ELi1EEviiiPT_S1_S1_iii_param_5,
	.param .u32 _Z9cuda_gemmIiLi128ELi1ELi1ELi512ELi16ELi16ELi64ELi0ELi1EEviiiPT_S1_S1_iii_param_6,
	.param .u32 _Z9cuda_gemmIiLi128ELi1ELi1ELi512ELi16ELi16ELi64ELi0ELi1EEviiiPT_S1_S1_iii_param_7,
	.param .u32 _Z9cuda_gemmIiLi128ELi1ELi1ELi512ELi16ELi16ELi64ELi0ELi1EEviiiPT_S1_S1_iii_param_8
)
.maxntid 128
{
	.reg .pred 	%p<75>;
	.reg .b16 	%rs<8>;
	.reg .b32 	%r<411>;
	.reg .b64 	%rd<36>;
	// demoted variable
	.shared .align 128 .b8 _ZZ9cuda_gemmIiLi128ELi1ELi1ELi512ELi16ELi16ELi64ELi0ELi1EEviiiPT_S1_S1_iiiE11kron_fac_sh[1088];
	// demoted variable
	.shared .align 128 .b8 _ZZ9cuda_gemmIiLi128ELi1ELi1ELi512ELi16ELi16ELi64ELi0ELi1EEviiiPT_S1_S1_iiiE3Ash[2048];
	ld.param.u32 	%r63, [_Z9cuda_gemmIiLi128ELi1ELi1ELi512ELi16ELi16ELi64ELi0ELi1EEviiiPT_S1_S1_iii_param_1];
	ld.param.u32 	%r64, [_Z9cuda_gemmIiLi128ELi1ELi1ELi512ELi16ELi16ELi64ELi0ELi1EEviiiPT_S1_S1_iii_param_2];
	ld.param.u64 	%rd4, [_Z9cuda_gemmIiLi128ELi1ELi1ELi512ELi16ELi16ELi64ELi0ELi1EEviiiPT_S1_S1_iii_param_3];
	ld.param.u64 	%rd5, [_Z9cuda_gemmIiLi128ELi1ELi1ELi512ELi16ELi16ELi64ELi0ELi1EEviiiPT_S1_S1_iii_param_4];
	cvta.to.global.u64 	%rd1, %rd5;
	cvta.to.global.u64 	%rd2, %rd4;
	mov.u32 	%r1, %tid.x;
	mov.u32 	%r2, %ntid.x;
	add.s32 	%r65, %r1, %r2;
	cvt.u16.u32 	%rs3, %r65;
	not.b16 	%rs4, %rs3;
	and.b16  	%rs5, %rs4, 255;
	cvt.u16.u32 	%rs6, %r2;
	and.b16  	%rs7, %rs6, 255;
	div.u16 	%rs1, %rs5, %rs7;
	and.b16  	%rs2, %rs1, 3;
	setp.eq.s16 	%p1, %rs2, 2;
	mov.u32 	%r395, %r1;
	@%p1 bra 	$L__BB153_3;
	cvt.u32.u16 	%r3, %rs2;
	mov.b32 	%r394, 0;
	mov.u32 	%r395, %r1;
$L__BB153_2:
	.pragma "nounroll";
	mul.wide.u32 	%rd6, %r395, 4;
	add.s64 	%rd7, %rd1, %rd6;
	ld.global.u32 	%r67, [%rd7];
	and.b32  	%r68, %r395, 15;
	mov.u32 	%r69, _ZZ9cuda_gemmIiLi128ELi1ELi1ELi512ELi16ELi16ELi64ELi0ELi1EEviiiPT_S1_S1_iiiE11kron_fac_sh;
	mad.lo.s32 	%r70, %r68, 68, %r69;
	shr.u32 	%r71, %r395, 2;
	and.b32  	%r72, %r71, 1073741820;
	add.s32 	%r73, %r70, %r72;
	st.shared.u32 	[%r73], %r67;
	add.s32 	%r395, %r395, %r2;
	add.s32 	%r394, %r394, 1;
	xor.b32  	%r74, %r394, %r3;
	setp.ne.s32 	%p2, %r74, 2;
	@%p2 bra 	$L__BB153_2;
$L__BB153_3:
	setp.lt.u16 	%p3, %rs1, 2;
	@%p3 bra 	$L__BB153_6;
	shl.b32 	%r75, %r2, 1;
	add.s32 	%r398, %r395, %r75;
	shl.b32 	%r10, %r2, 2;
	mad.lo.s32 	%r397, %r2, 3, %r395;
	add.s32 	%r396, %r2, %r395;
$L__BB153_5:
	mul.wide.u32 	%rd8, %r395, 4;
	add.s64 	%rd9, %rd1, %rd8;
	ld.global.u32 	%r76, [%rd9];
	and.b32  	%r77, %r395, 15;
	mov.u32 	%r78, _ZZ9cuda_gemmIiLi128ELi1ELi1ELi512ELi16ELi16ELi64ELi0ELi1EEviiiPT_S1_S1_iiiE11kron_fac_sh;
	mad.lo.s32 	%r79, %r77, 68, %r78;
	shr.u32 	%r80, %r395, 2;
	and.b32  	%r81, %r80, 1073741820;
	add.s32 	%r82, %r79, %r81;
	st.shared.u32 	[%r82], %r76;
	add.s32 	%r83, %r395, %r2;
	mul.wide.u32 	%rd10, %r396, 4;
	add.s64 	%rd11, %rd1, %rd10;
	ld.global.u32 	%r84, [%rd11];
	and.b32  	%r85, %r396, 15;
	mad.lo.s32 	%r86, %r85, 68, %r78;
	shr.u32 	%r87, %r396, 2;
	and.b32  	%r88, %r87, 1073741820;
	add.s32 	%r89, %r86, %r88;
	st.shared.u32 	[%r89], %r84;
	add.s32 	%r90, %r83, %r2;
	mul.wide.u32 	%rd12, %r398, 4;
	add.s64 	%rd13, %rd1, %rd12;
	ld.global.u32 	%r91, [%rd13];
	and.b32  	%r92, %r398, 15;
	mad.lo.s32 	%r93, %r92, 68, %r78;
	shr.u32 	%r94, %r398, 2;
	and.b32  	%r95, %r94, 1073741820;
	add.s32 	%r96, %r93, %r95;
	st.shared.u32 	[%r96], %r91;
	add.s32 	%r97, %r90, %r2;
	mul.wide.u32 	%rd14, %r397, 4;
	add.s64 	%rd15, %rd1, %rd14;
	ld.global.u32 	%r98, [%rd15];
	and.b32  	%r99, %r397, 15;
	mad.lo.s32 	%r100, %r99, 68, %r78;
	shr.u32 	%r101, %r397, 2;
	and.b32  	%r102, %r101, 1073741820;
	add.s32 	%r103, %r100, %r102;
	st.shared.u32 	[%r103], %r98;
	add.s32 	%r395, %r97, %r2;
	add.s32 	%r398, %r398, %r10;
	add.s32 	%r397, %r397, %r10;
	add.s32 	%r396, %r396, %r10;
	setp.lt.u32 	%p4, %r395, 256;
	@%p4 bra 	$L__BB153_5;
$L__BB153_6:
	mov.u32 	%r21, %ctaid.y;
	mov.u32 	%r104, %nctaid.y;
	setp.ge.u32 	%p5, %r21, %r104;
	@%p5 bra 	$L__BB153_14;
	mov.u32 	%r22, %ctaid.x;
	shl.b32 	%r404, %r1, 2;
	shl.b32 	%r24, %r22, 9;
	shl.b32 	%r25, %r2, 2;
	shl.b32 	%r26, %r1, 4;
	mul.lo.s32 	%r27, %r21, %r64;
	add.s32 	%r105, %r404, %r25;
	max.u32 	%r106, %r105, 512;
	setp.lt.u32 	%p6, %r105, 512;
	selp.u32 	%r107, 1, 0, %p6;
	or.b32  	%r108, %r105, %r107;
	sub.s32 	%r109, %r106, %r108;
	div.u32 	%r110, %r109, %r25;
	add.s32 	%r28, %r110, %r107;
	and.b32  	%r111, %r28, 3;
	setp.eq.s32 	%p7, %r111, 3;
	@%p7 bra 	$L__BB153_10;
	mov.u32 	%r112, _ZZ9cuda_gemmIiLi128ELi1ELi1ELi512ELi16ELi16ELi64ELi0ELi1EEviiiPT_S1_S1_iiiE3Ash;
	add.s32 	%r402, %r112, %r26;
	shl.b32 	%r30, %r2, 4;
	add.s32 	%r113, %r27, %r24;
	add.s32 	%r401, %r113, %r404;
	add.s32 	%r114, %r28, 1;
	and.b32  	%r115, %r114, 3;
	neg.s32 	%r400, %r115;
$L__BB153_9:
	.pragma "nounroll";
	mul.wide.s32 	%rd16, %r401, 4;
	add.s64 	%rd17, %rd2, %rd16;
	ld.global.v4.u32 	{%r116, %r117, %r118, %r119}, [%rd17];
	st.shared.v4.u32 	[%r402], {%r116, %r117, %r118, %r119};
	add.s32 	%r404, %r404, %r25;
	add.s32 	%r402, %r402, %r30;
	add.s32 	%r401, %r401, %r25;
	add.s32 	%r400, %r400, 1;
	setp.ne.s32 	%p8, %r400, 0;
	@%p8 bra 	$L__BB153_9;
$L__BB153_10:
	setp.lt.u32 	%p9, %r28, 3;
	@%p9 bra 	$L__BB153_13;
	add.s32 	%r120, %r404, %r27;
	add.s32 	%r405, %r120, %r24;
	mad.lo.s32 	%r409, %r2, 12, %r405;
	shl.b32 	%r44, %r2, 4;
	shl.b32 	%r121, %r2, 3;
	add.s32 	%r408, %r405, %r121;
	add.s32 	%r407, %r405, %r25;
	mul.lo.s32 	%r47, %r2, 48;
	shl.b32 	%r122, %r404, 2;
	mov.u32 	%r123, _ZZ9cuda_gemmIiLi128ELi1ELi1ELi512ELi16ELi16ELi64ELi0ELi1EEviiiPT_S1_S1_iiiE3Ash;
	add.s32 	%r406, %r123, %r122;
	shl.b32 	%r49, %r2, 6;
	shl.b32 	%r50, %r2, 5;
$L__BB153_12:
	mul.wide.s32 	%rd18, %r409, 4;
	add.s64 	%rd19, %rd2, %rd18;
	mul.wide.s32 	%rd20, %r408, 4;
	add.s64 	%rd21, %rd2, %rd20;
	mul.wide.s32 	%rd22, %r407, 4;
	add.s64 	%rd23, %rd2, %rd22;
	mul.wide.s32 	%rd24, %r405, 4;
	add.s64 	%rd25, %rd2, %rd24;
	ld.global.v4.u32 	{%r124, %r125, %r126, %r127}, [%rd25];
	st.shared.v4.u32 	[%r406], {%r124, %r125, %r126, %r127};
	add.s32 	%r128, %r404, %r25;
	ld.global.v4.u32 	{%r129, %r130, %r131, %r132}, [%rd23];
	add.s32 	%r133, %r406, %r44;
	st.shared.v4.u32 	[%r133], {%r129, %r130, %r131, %r132};
	add.s32 	%r134, %r128, %r25;
	ld.global.v4.u32 	{%r135, %r136, %r137, %r138}, [%rd21];
	add.s32 	%r139, %r406, %r50;
	st.shared.v4.u32 	[%r139], {%r135, %r136, %r137, %r138};
	add.s32 	%r140, %r134, %r25;
	ld.global.v4.u32 	{%r141, %r142, %r143, %r144}, [%rd19];
	add.s32 	%r145, %r406, %r47;
	st.shared.v4.u32 	[%r145], {%r141, %r142, %r143, %r144};
	add.s32 	%r404, %r140, %r25;
	add.s32 	%r409, %r409, %r44;
	add.s32 	%r408, %r408, %r44;
	add.s32 	%r407, %r407, %r44;
	add.s32 	%r406, %r406, %r49;
	add.s32 	%r405, %r405, %r44;
	setp.lt.u32 	%p10, %r404, 512;
	@%p10 bra 	$L__BB153_12;
$L__BB153_13:
	ld.param.u64 	%rd35, [_Z9cuda_gemmIiLi128ELi1ELi1ELi512ELi16ELi16ELi64ELi0ELi1EEviiiPT_S1_S1_iii_param_5];
	and.b32  	%r146, %r1, 15;
	shl.b32 	%r147, %r1, 4;
	and.b32  	%r148, %r147, 496;
	shr.s32 	%r149, %r64, 31;
	shr.u32 	%r150, %r149, 23;
	add.s32 	%r151, %r64, %r150;
	shr.s32 	%r152, %r151, 9;
	shl.b32 	%r153, %r152, 7;
	cvta.to.global.u64 	%rd26, %rd35;
	bar.sync 	0;
	or.b32  	%r154, %r148, %r146;
	shl.b32 	%r155, %r154, 2;
	mov.u32 	%r156, _ZZ9cuda_gemmIiLi128ELi1ELi1ELi512ELi16ELi16ELi64ELi0ELi1EEviiiPT_S1_S1_iiiE3Ash;
	add.s32 	%r157, %r156, %r155;
	ld.shared.u32 	%r158, [%r157];
	add.s32 	%r159, %r1, 1;
	and.b32  	%r160, %r159, 15;
	or.b32  	%r161, %r148, %r160;
	shl.b32 	%r162, %r161, 2;
	add.s32 	%r163, %r156, %r162;
	ld.shared.u32 	%r164, [%r163];
	add.s32 	%r165, %r1, 2;
	and.b32  	%r166, %r165, 15;
	or.b32  	%r167, %r148, %r166;
	shl.b32 	%r168, %r167, 2;
	add.s32 	%r169, %r156, %r168;
	ld.shared.u32 	%r170, [%r169];
	add.s32 	%r171, %r1, 3;
	and.b32  	%r172, %r171, 15;
	or.b32  	%r173, %r148, %r172;
	shl.b32 	%r174, %r173, 2;
	add.s32 	%r175, %r156, %r174;
	ld.shared.u32 	%r176, [%r175];
	add.s32 	%r177, %r1, 4;
	and.b32  	%r178, %r177, 15;
	or.b32  	%r179, %r148, %r178;
	shl.b32 	%r180, %r179, 2;
	add.s32 	%r181, %r156, %r180;
	ld.shared.u32 	%r182, [%r181];
	add.s32 	%r183, %r1, 5;
	and.b32  	%r184, %r183, 15;
	or.b32  	%r185, %r148, %r184;
	shl.b32 	%r186, %r185, 2;
	add.s32 	%r187, %r156, %r186;
	ld.shared.u32 	%r188, [%r187];
	add.s32 	%r189, %r1, 6;
	and.b32  	%r190, %r189, 15;
	or.b32  	%r191, %r148, %r190;
	shl.b32 	%r192, %r191, 2;
	add.s32 	%r193, %r156, %r192;
	ld.shared.u32 	%r194, [%r193];
	add.s32 	%r195, %r1, 7;
	and.b32  	%r196, %r195, 15;
	or.b32  	%r197, %r148, %r196;
	shl.b32 	%r198, %r197, 2;
	add.s32 	%r199, %r156, %r198;
	ld.shared.u32 	%r200, [%r199];
	xor.b32  	%r201, %r146, 8;
	or.b32  	%r202, %r148, %r201;
	shl.b32 	%r203, %r202, 2;
	add.s32 	%r204, %r156, %r203;
	ld.shared.u32 	%r205, [%r204];
	add.s32 	%r206, %r1, 9;
	and.b32  	%r207, %r206, 15;
	or.b32  	%r208, %r148, %r207;
	shl.b32 	%r209, %r208, 2;
	add.s32 	%r210, %r156, %r209;
	ld.shared.u32 	%r211, [%r210];
	add.s32 	%r212, %r1, 10;
	and.b32  	%r213, %r212, 15;
	or.b32  	%r214, %r148, %r213;
	shl.b32 	%r215, %r214, 2;
	add.s32 	%r216, %r156, %r215;
	ld.shared.u32 	%r217, [%r216];
	add.s32 	%r218, %r1, 11;
	and.b32  	%r219, %r218, 15;
	or.b32  	%r220, %r148, %r219;
	shl.b32 	%r221, %r220, 2;
	add.s32 	%r222, %r156, %r221;
	ld.shared.u32 	%r223, [%r222];
	add.s32 	%r224, %r1, 12;
	and.b32  	%r225, %r224, 15;
	or.b32  	%r226, %r148, %r225;
	shl.b32 	%r227, %r226, 2;
	add.s32 	%r228, %r156, %r227;
	ld.shared.u32 	%r229, [%r228];
	add.s32 	%r230, %r1, 13;
	and.b32  	%r231, %r230, 15;
	or.b32  	%r232, %r148, %r231;
	shl.b32 	%r233, %r232, 2;
	add.s32 	%r234, %r156, %r233;
	ld.shared.u32 	%r235, [%r234];
	add.s32 	%r236, %r1, 14;
	and.b32  	%r237, %r236, 15;
	or.b32  	%r238, %r148, %r237;
	shl.b32 	%r239, %r238, 2;
	add.s32 	%r240, %r156, %r239;
	ld.shared.u32 	%r241, [%r240];
	add.s32 	%r242, %r1, -1;
	and.b32  	%r243, %r242, 15;
	or.b32  	%r244, %r148, %r243;
	shl.b32 	%r245, %r244, 2;
	add.s32 	%r246, %r156, %r245;
	ld.shared.u32 	%r247, [%r246];
	shr.u32 	%r248, %r1, 5;
	shl.b32 	%r249, %r1, 2;
	and.b32  	%r250, %r249, 60;
	mov.u32 	%r251, _ZZ9cuda_gemmIiLi128ELi1ELi1ELi512ELi16ELi16ELi64ELi0ELi1EEviiiPT_S1_S1_iiiE11kron_fac_sh;
	add.s32 	%r252, %r251, %r250;
	mad.lo.s32 	%r253, %r248, 68, %r252;
	ld.shared.u32 	%r254, [%r253];
	shfl.sync.idx.b32	%r255|%p11, %r254, %r146, 4127, -1;
	mul.lo.s32 	%r256, %r255, %r158;
	shfl.sync.idx.b32	%r257|%p12, %r254, %r160, 4127, -1;
	mad.lo.s32 	%r258, %r257, %r164, %r256;
	shfl.sync.idx.b32	%r259|%p13, %r254, %r166, 4127, -1;
	mad.lo.s32 	%r260, %r259, %r170, %r258;
	shfl.sync.idx.b32	%r261|%p14, %r254, %r172, 4127, -1;
	mad.lo.s32 	%r262, %r261, %r176, %r260;
	shfl.sync.idx.b32	%r263|%p15, %r254, %r178, 4127, -1;
	mad.lo.s32 	%r264, %r263, %r182, %r262;
	shfl.sync.idx.b32	%r265|%p16, %r254, %r184, 4127, -1;
	mad.lo.s32 	%r266, %r265, %r188, %r264;
	shfl.sync.idx.b32	%r267|%p17, %r254, %r190, 4127, -1;
	mad.lo.s32 	%r268, %r267, %r194, %r266;
	shfl.sync.idx.b32	%r269|%p18, %r254, %r196, 4127, -1;
	mad.lo.s32 	%r270, %r269, %r200, %r268;
	shfl.sync.idx.b32	%r271|%p19, %r254, %r201, 4127, -1;
	mad.lo.s32 	%r272, %r271, %r205, %r270;
	shfl.sync.idx.b32	%r273|%p20, %r254, %r207, 4127, -1;
	mad.lo.s32 	%r274, %r273, %r211, %r272;
	shfl.sync.idx.b32	%r275|%p21, %r254, %r213, 4127, -1;
	mad.lo.s32 	%r276, %r275, %r217, %r274;
	shfl.sync.idx.b32	%r277|%p22, %r254, %r219, 4127, -1;
	mad.lo.s32 	%r278, %r277, %r223, %r276;
	shfl.sync.idx.b32	%r279|%p23, %r254, %r225, 4127, -1;
	mad.lo.s32 	%r280, %r279, %r229, %r278;
	shfl.sync.idx.b32	%r281|%p24, %r254, %r231, 4127, -1;
	mad.lo.s32 	%r282, %r281, %r235, %r280;
	shfl.sync.idx.b32	%r283|%p25, %r254, %r237, 4127, -1;
	mad.lo.s32 	%r284, %r283, %r241, %r282;
	shfl.sync.idx.b32	%r285|%p26, %r254, %r243, 4127, -1;
	mad.lo.s32 	%r286, %r285, %r247, %r284;
	ld.shared.u32 	%r287, [%r253+272];
	shfl.sync.idx.b32	%r288|%p27, %r287, %r146, 4127, -1;
	mul.lo.s32 	%r289, %r288, %r158;
	shfl.sync.idx.b32	%r290|%p28, %r287, %r160, 4127, -1;
	mad.lo.s32 	%r291, %r290, %r164, %r289;
	shfl.sync.idx.b32	%r292|%p29, %r287, %r166, 4127, -1;
	mad.lo.s32 	%r293, %r292, %r170, %r291;
	shfl.sync.idx.b32	%r294|%p30, %r287, %r172, 4127, -1;
	mad.lo.s32 	%r295, %r294, %r176, %r293;
	shfl.sync.idx.b32	%r296|%p31, %r287, %r178, 4127, -1;
	mad.lo.s32 	%r297, %r296, %r182, %r295;
	shfl.sync.idx.b32	%r298|%p32, %r287, %r184, 4127, -1;
	mad.lo.s32 	%r299, %r298, %r188, %r297;
	shfl.sync.idx.b32	%r300|%p33, %r287, %r190, 4127, -1;
	mad.lo.s32 	%r301, %r300, %r194, %r299;
	shfl.sync.idx.b32	%r302|%p34, %r287, %r196, 4127, -1;
	mad.lo.s32 	%r303, %r302, %r200, %r301;
	shfl.sync.idx.b32	%r304|%p35, %r287, %r201, 4127, -1;
	mad.lo.s32 	%r305, %r304, %r205, %r303;
	shfl.sync.idx.b32	%r306|%p36, %r287, %r207, 4127, -1;
	mad.lo.s32 	%r307, %r306, %r211, %r305;
	shfl.sync.idx.b32	%r308|%p37, %r287, %r213, 4127, -1;
	mad.lo.s32 	%r309, %r308, %r217, %r307;
	shfl.sync.idx.b32	%r310|%p38, %r287, %r219, 4127, -1;
	mad.lo.s32 	%r311, %r310, %r223, %r309;
	shfl.sync.idx.b32	%r312|%p39, %r287, %r225, 4127, -1;
	mad.lo.s32 	%r313, %r312, %r229, %r311;
	shfl.sync.idx.b32	%r314|%p40, %r287, %r231, 4127, -1;
	mad.lo.s32 	%r315, %r314, %r235, %r313;
	shfl.sync.idx.b32	%r316|%p41, %r287, %r237, 4127, -1;
	mad.lo.s32 	%r317, %r316, %r241, %r315;
	shfl.sync.idx.b32	%r318|%p42, %r287, %r243, 4127, -1;
	mad.lo.s32 	%r319, %r318, %r247, %r317;
	ld.shared.u32 	%r320, [%r253+544];
	shfl.sync.idx.b32	%r321|%p43, %r320, %r146, 4127, -1;
	mul.lo.s32 	%r322, %r321, %r158;
	shfl.sync.idx.b32	%r323|%p44, %r320, %r160, 4127, -1;
	mad.lo.s32 	%r324, %r323, %r164, %r322;
	shfl.sync.idx.b32	%r325|%p45, %r320, %r166, 4127, -1;
	mad.lo.s32 	%r326, %r325, %r170, %r324;
	shfl.sync.idx.b32	%r327|%p46, %r320, %r172, 4127, -1;
	mad.lo.s32 	%r328, %r327, %r176, %r326;
	shfl.sync.idx.b32	%r329|%p47, %r320, %r178, 4127, -1;
	mad.lo.s32 	%r330, %r329, %r182, %r328;
	shfl.sync.idx.b32	%r331|%p48, %r320, %r184, 4127, -1;
	mad.lo.s32 	%r332, %r331, %r188, %r330;
	shfl.sync.idx.b32	%r333|%p49, %r320, %r190, 4127, -1;
	mad.lo.s32 	%r334, %r333, %r194, %r332;
	shfl.sync.idx.b32	%r335|%p50, %r320, %r196, 4127, -1;
	mad.lo.s32 	%r336, %r335, %r200, %r334;
	shfl.sync.idx.b32	%r337|%p51, %r320, %r201, 4127, -1;
	mad.lo.s32 	%r338, %r337, %r205, %r336;
	shfl.sync.idx.b32	%r339|%p52, %r320, %r207, 4127, -1;
	mad.lo.s32 	%r340, %r339, %r211, %r338;
	shfl.sync.idx.b32	%r341|%p53, %r320, %r213, 4127, -1;
	mad.lo.s32 	%r342, %r341, %r217, %r340;
	shfl.sync.idx.b32	%r343|%p54, %r320, %r219, 4127, -1;
	mad.lo.s32 	%r344, %r343, %r223, %r342;
	shfl.sync.idx.b32	%r345|%p55, %r320, %r225, 4127, -1;
	mad.lo.s32 	%r346, %r345, %r229, %r344;
	shfl.sync.idx.b32	%r347|%p56, %r320, %r231, 4127, -1;
	mad.lo.s32 	%r348, %r347, %r235, %r346;
	shfl.sync.idx.b32	%r349|%p57, %r320, %r237, 4127, -1;
	mad.lo.s32 	%r350, %r349, %r241, %r348;
	shfl.sync.idx.b32	%r351|%p58, %r320, %r243, 4127, -1;
	mad.lo.s32 	%r352, %r351, %r247, %r350;
	ld.shared.u32 	%r353, [%r253+816];
	shfl.sync.idx.b32	%r354|%p59, %r353, %r146, 4127, -1;
	mul.lo.s32 	%r355, %r354, %r158;
	shfl.sync.idx.b32	%r356|%p60, %r353, %r160, 4127, -1;
	mad.lo.s32 	%r357, %r356, %r164, %r355;
	shfl.sync.idx.b32	%r358|%p61, %r353, %r166, 4127, -1;
	mad.lo.s32 	%r359, %r358, %r170, %r357;
	shfl.sync.idx.b32	%r360|%p62, %r353, %r172, 4127, -1;
	mad.lo.s32 	%r361, %r360, %r176, %r359;
	shfl.sync.idx.b32	%r362|%p63, %r353, %r178, 4127, -1;
	mad.lo.s32 	%r363, %r362, %r182, %r361;
	shfl.sync.idx.b32	%r364|%p64, %r353, %r184, 4127, -1;
	mad.lo.s32 	%r365, %r364, %r188, %r363;
	shfl.sync.idx.b32	%r366|%p65, %r353, %r190, 4127, -1;
	mad.lo.s32 	%r367, %r366, %r194, %r365;
	shfl.sync.idx.b32	%r368|%p66, %r353, %r196, 4127, -1;
	mad.lo.s32 	%r369, %r368, %r200, %r367;
	shfl.sync.idx.b32	%r370|%p67, %r353, %r201, 4127, -1;
	mad.lo.s32 	%r371, %r370, %r205, %r369;
	shfl.sync.idx.b32	%r372|%p68, %r353, %r207, 4127, -1;
	mad.lo.s32 	%r373, %r372, %r211, %r371;
	shfl.sync.idx.b32	%r374|%p69, %r353, %r213, 4127, -1;
	mad.lo.s32 	%r375, %r374, %r217, %r373;
	shfl.sync.idx.b32	%r376|%p70, %r353, %r219, 4127, -1;
	mad.lo.s32 	%r377, %r376, %r223, %r375;
	shfl.sync.idx.b32	%r378|%p71, %r353, %r225, 4127, -1;
	mad.lo.s32 	%r379, %r378, %r229, %r377;
	shfl.sync.idx.b32	%r380|%p72, %r353, %r231, 4127, -1;
	mad.lo.s32 	%r381, %r380, %r235, %r379;
	shfl.sync.idx.b32	%r382|%p73, %r353, %r237, 4127, -1;
	mad.lo.s32 	%r383, %r382, %r241, %r381;
	shfl.sync.idx.b32	%r384|%p74, %r353, %r243, 4127, -1;
	mad.lo.s32 	%r385, %r384, %r247, %r383;
	bar.sync 	0;
	shl.b32 	%r386, %r22, 5;
	add.s32 	%r387, %r386, %r1;
	mad.lo.s32 	%r388, %r21, %r63, %r387;
	mul.wide.s32 	%rd27, %r388, 4;
	add.s64 	%rd28, %rd26, %rd27;
	st.global.u32 	[%rd28], %r286;
	add.s32 	%r389, %r388, %r153;
	mul.wide.s32 	%rd29, %r389, 4;
	add.s64 	%rd30, %rd26, %rd29;
	st.global.u32 	[%rd30], %r319;
	shl.b32 	%r390, %r152, 8;
	add.s32 	%r391, %r390, %r388;
	mul.wide.s32 	%rd31, %r391, 4;
	add.s64 	%rd32, %rd26, %rd31;
	st.global.u32 	[%rd32], %r352;
	add.s32 	%r392, %r391, %r153;
	mul.wide.s32 	%rd33, %r392, 4;
	add.s64 	%rd34, %rd26, %rd33;
	st.global.u32 	[%rd34], %r385;
$L__BB153_14:
	ret;

}
	// .globl	_Z9cuda_gemmIiLi128ELi1ELi1ELi512ELi16ELi16ELi64ELi1ELi0EEviiiPT_S1_S1_iii
.visible .entry _Z9cuda_gemmIiLi128ELi1ELi1ELi512ELi16ELi16ELi64ELi1ELi0EEviiiPT_S1_S1_iii(
	.param .u32 _Z9cuda_gemmIiLi128ELi1ELi1ELi512ELi16ELi16ELi64ELi1ELi0EEviiiPT_S1_S1_iii_param_0,
	.param .u32 _Z9cuda_gemmIiLi128ELi1ELi1ELi512ELi16ELi16ELi64ELi1ELi0EEviiiPT_S1_S1_iii_param_1,
	.param .u32 _Z9cuda_gemmIiLi128ELi1ELi1ELi512ELi16ELi16ELi64ELi1ELi0EEviiiPT_S1_S1_iii_param_2,
	.param .u64 .ptr .align 1 _Z9cuda_gemmIiLi128ELi1ELi1ELi512ELi16ELi16ELi64ELi1ELi0EEviiiPT_S1_S1_iii_param_3,
	.param .u64 .ptr .align 1 _Z9cuda_gemmIiLi128ELi1ELi1ELi512ELi16ELi16ELi64ELi1ELi0EEviiiPT_S1_S1_iii_param_4,
	.param .u64 .ptr .align 1 _Z9cuda_gemmIiLi128ELi1ELi1ELi512ELi16ELi16ELi64ELi1ELi0EEviiiPT_S1_S1_iii_param_5,
	.param .u32 _Z9cuda_gemmIiLi128ELi1ELi1ELi512ELi16ELi16ELi64ELi1ELi0EEviiiPT_S1_S1_iii_param_6,
	.param .u32 _Z9cuda_gemmIiLi128ELi1ELi1ELi512ELi16ELi16ELi64ELi1ELi0EEviiiPT_S1_S1_iii_param_7,
	.param .u32 _Z9cuda_gemmIiLi128ELi1ELi1ELi512ELi16ELi16ELi64ELi1ELi0EEviiiPT_S1_S1_iii_param_8
)
.maxntid 128
{
	.local .align 16 .b8 	__local_depot154[16];
	.reg .b64 	%SP;
	.reg .b64 	%SPL;
	.reg .pred 	%p<95>;
	.reg .b16 	%rs<4>;
	.reg .b32 	%r<543>;
	.reg .b64 	%rd<32>;
	// demoted variable
	.shared .align 128 .b8 _ZZ9cuda_gemmIiLi128ELi1ELi1ELi512ELi16ELi16ELi64ELi1ELi0EEviiiPT_S1_S1_iiiE11kron_fac_sh[1088];
	// demoted variable
	.shared .align 128 .b8 _ZZ9cuda_gemmIiLi128ELi1ELi1ELi512ELi16ELi16ELi64ELi1ELi0EEviiiPT_S1_S1_iiiE3Ash[2048];
	mov.u64 	%SPL, __local_depot154;
	ld.param.u64 	%rd6, [_Z9cuda_gemmIiLi128ELi1ELi1ELi512ELi16ELi16ELi64ELi1ELi0EEviiiPT_S1_S1_iii_param_3];
	ld.param.u64 	%rd4, [_Z9cuda_gemmIiLi128ELi1ELi1ELi512ELi16ELi16ELi64ELi1ELi0EEviiiPT_S1_S1_iii_param_4];
	ld.param.u32 	%r185, [_Z9cuda_gemmIiLi128ELi1ELi1ELi512ELi16ELi16ELi64ELi1ELi0EEviiiPT_S1_S1_iii_param_6];
	ld.param.u32 	%r186, [_Z9cuda_gemmIiLi128ELi1ELi1ELi512ELi16ELi16ELi64ELi1ELi0EEviiiPT_S1_S1_iii_param_7];
	cvta.to.global.u64 	%rd1, %rd6;
	add.u64 	%rd2, %SPL, 0;
	mov.u32 	%r1, %tid.x;
	mul.lo.s32 	%r2, %r186, %r185;
	setp.ge.u32 	%p1, %r1, %r2;
	@%p1 bra 	$L__BB154_3;
	mov.u32 	%r3, %ntid.x;
	cvta.to.global.u64 	%rd3, %rd4;
	mov.u32 	%r189, _ZZ9cuda_gemmIiLi128ELi1ELi1ELi512ELi16ELi16ELi64ELi1ELi0EEviiiPT_S1_S1_iiiE11kron_fac_sh;
	mov.u32 	%r467, %r1;
$L__BB154_2:
	mul.wide.u32 	%rd8, %r467, 4;
	add.s64 	%rd9, %rd3, %rd8;
	ld.global.u32 	%r187, [%rd9];
	rem.u32 	%r188, %r467, %r185;
	mad.lo.s32 	%r190, %r188, 68, %r189;
	div.u32 	%r191, %r467, %r186;
	shl.b32 	%r192, %r191, 2;
	add.s32 	%r193, %r190, %r192;
	st.shared.u32 	[%r193], %r187;
	add.s32 	%r467, %r467, %r3;
	setp.lt.u32 	%p2, %r467, %r2;
	@%p2 bra 	$L__BB154_2;
$L__BB154_3:
	div.s32 	%r6, 512, %r186;
	min.s32 	%r7, %r6, 128;
	cvt.u16.u32 	%rs1, %r7;
	div.s16 	%rs2, 128, %rs1;
	cvt.s32.s16 	%r8, %rs2;
	div.s16 	%rs3, 16, %rs2;
	cvt.s32.s16 	%r9, %rs3;
	div.u32 	%r11, %r1, %r7;
	mul.lo.s32 	%r194, %r11, %r7;
	sub.s32 	%r10, %r1, %r194;
	mov.u32 	%r12, %ctaid.y;
	mov.u32 	%r195, %nctaid.y;
	setp.ge.u32 	%p3, %r12, %r195;
	@%p3 bra 	$L__BB154_115;
	shl.b32 	%r470, %r1, 2;
	mov.u32 	%r196, %ntid.x;
	shl.b32 	%r14, %r196, 2;
	and.b32  	%r15, %r10, 15;
	min.s32 	%r16, %r185, 16;
	mov.b32 	%r197, 0;
	st.local.v4.u32 	[%rd2], {%r197, %r197, %r197, %r197};
	shl.b32 	%r17, %r12, 9;
	add.s32 	%r198, %r470, %r14;
	max.u32 	%r199, %r198, 512;
	setp.lt.u32 	%p4, %r198, 512;
	selp.u32 	%r200, 1, 0, %p4;
	or.b32  	%r201, %r198, %r200;
	sub.s32 	%r202, %r199, %r201;
	div.u32 	%r203, %r202, %r14;
	add.s32 	%r18, %r203, %r200;
	and.b32  	%r204, %r18, 3;
	setp.eq.s32 	%p5, %r204, 3;
	@%p5 bra 	$L__BB154_7;
	add.s32 	%r206, %r18, 1;
	and.b32  	%r19, %r206, 3;
	mov.b32 	%r469, 0;
$L__BB154_6:
	.pragma "nounroll";
	add.s32 	%r207, %r17, %r470;
	mul.wide.u32 	%rd10, %r207, 4;
	add.s64 	%rd11, %rd1, %rd10;
	ld.global.v4.u32 	{%r208, %r209, %r210, %r211}, [%rd11];
	shl.b32 	%r212, %r470, 2;
	mov.u32 	%r213, _ZZ9cuda_gemmIiLi128ELi1ELi1ELi512ELi16ELi16ELi64ELi1ELi0EEviiiPT_S1_S1_iiiE3Ash;
	add.s32 	%r214, %r213, %r212;
	st.shared.v4.u32 	[%r214], {%r208, %r209, %r210, %r211};
	add.s32 	%r470, %r470, %r14;
	add.s32 	%r469, %r469, 1;
	setp.ne.s32 	%p6, %r469, %r19;
	@%p6 bra 	$L__BB154_6;
$L__BB154_7:
	setp.lt.u32 	%p7, %r18, 3;
	@%p7 bra 	$L__BB154_10;
	mov.u32 	%r221, _ZZ9cuda_gemmIiLi128ELi1ELi1ELi512ELi16ELi16ELi64ELi1ELi0EEviiiPT_S1_S1_iiiE3Ash;
	shl.b32 	%r229, %r14, 2;
$L__BB154_9:
	add.s32 	%r215, %r17, %r470;
	mul.wide.s32 	%rd12, %r215, 4;
	add.s64 	%rd13, %rd1, %rd12;
	ld.global.v4.u32 	{%r216, %r217, %r218, %r219}, [%rd13];
	shl.b32 	%r220, %r470, 2;
	add.s32 	%r222, %r221, %r220;
	st.shared.v4.u32 	[%r222], {%r216, %r217, %r218, %r219};
	add.s32 	%r223, %r470, %r14;
	add.s32 	%r224, %r17, %r223;
	mul.wide.s32 	%rd14, %r224, 4;
	add.s64 	%rd15, %rd1, %rd14;
	ld.global.v4.u32 	{%r225, %r226, %r227, %r228}, [%rd15];
	add.s32 	%r230, %r222, %r229;
	st.shared.v4.u32 	[%r230], {%r225, %r226, %r227, %r228};
	add.s32 	%r231, %r223, %r14;
	add.s32 	%r232, %r17, %r231;
	mul.wide.s32 	%rd16, %r232, 4;
	add.s64 	%rd17, %rd1, %rd16;
	ld.global.v4.u32 	{%r233, %r234, %r235, %r236}, [%rd17];
	add.s32 	%r237, %r230, %r229;
	st.shared.v4.u32 	[%r237], {%r233, %r234, %r235, %r236};
	add.s32 	%r238, %r231, %r14;
	add.s32 	%r239, %r17, %r238;
	mul.wide.s32 	%rd18, %r239, 4;
	add.s64 	%rd19, %rd1, %rd18;
	ld.global.v4.u32 	{%r240, %r241, %r242, %r243}, [%rd19];
	add.s32 	%r244, %r237, %r229;
	st.shared.v4.u32 	[%r244], {%r240, %r241, %r242, %r243};
	add.s32 	%r470, %r238, %r14;
	setp.lt.u32 	%p8, %r470, 512;
	@%p8 bra 	$L__BB154_9;
$L__BB154_10:
	setp.lt.s32 	%p9, %r6, 1;
	bar.sync 	0;
	mov.b32 	%r472, 0;
	mov.u32 	%r473, %r472;
	mov.u32 	%r474, %r472;
	mov.u32 	%r475, %r472;
	@%p9 bra 	$L__BB154_114;
	add.s32 	%r248, %r10, 1;
	and.b32  	%r27, %r248, 15;
	add.s32 	%r249, %r10, 2;
	and.b32  	%r28, %r249, 15;
	add.s32 	%r250, %r10, 3;
	and.b32  	%r29, %r250, 15;
	add.s32 	%r251, %r10, 4;
	and.b32  	%r30, %r251, 15;
	add.s32 	%r252, %r10, 9;
	and.b32  	%r31, %r252, 15;
	add.s32 	%r253, %r10, 10;
	and.b32  	%r32, %r253, 15;
	add.s32 	%r254, %r10, 11;
	and.b32  	%r33, %r254, 15;
	add.s32 	%r255, %r10, 12;
	and.b32  	%r34, %r255, 15;
	add.s32 	%r256, %r10, 13;
	and.b32  	%r35, %r256, 15;
	add.s32 	%r257, %r10, 14;
	and.b32  	%r36, %r257, 15;
	add.s32 	%r258, %r10, -1;
	and.b32  	%r37, %r258, 15;
	setp.lt.s32 	%p10, %r15, %r186;
	selp.b32 	%r259, 0, %r186, %p10;
	sub.s32 	%r38, %r15, %r259;
	add.s32 	%r260, %r15, 1;
	setp.lt.s32 	%p11, %r260, %r186;
	selp.b32 	%r261, 0, %r186, %p11;
	sub.s32 	%r39, %r260, %r261;
	add.s32 	%r262, %r15, 2;
	setp.lt.s32 	%p12, %r262, %r186;
	selp.b32 	%r263, 0, %r186, %p12;
	sub.s32 	%r40, %r262, %r263;
	add.s32 	%r264, %r15, 3;
	setp.lt.s32 	%p13, %r264, %r186;
	selp.b32 	%r265, 0, %r186, %p13;
	sub.s32 	%r41, %r264, %r265;
	add.s32 	%r266, %r15, 4;
	setp.lt.s32 	%p14, %r266, %r186;
	selp.b32 	%r267, 0, %r186, %p14;
	sub.s32 	%r42, %r266, %r267;
	add.s32 	%r268, %r15, 5;
	setp.lt.s32 	%p15, %r268, %r186;
	selp.b32 	%r269, 0, %r186, %p15;
	sub.s32 	%r43, %r268, %r269;
	add.s32 	%r270, %r15, 6;
	setp.lt.s32 	%p16, %r270, %r186;
	selp.b32 	%r271, 0, %r186, %p16;
	sub.s32 	%r44, %r270, %r271;
	add.s32 	%r272, %r15, 7;
	setp.lt.s32 	%p17, %r272, %r186;
	selp.b32 	%r273, 0, %r186, %p17;
	sub.s32 	%r45, %r272, %r273;
	add.s32 	%r274, %r15, 8;
	setp.lt.s32 	%p18, %r274, %r186;
	selp.b32 	%r275, 0, %r186, %p18;
	sub.s32 	%r46, %r274, %r275;
	add.s32 	%r276, %r15, 9;
	setp.lt.s32 	%p19, %r276, %r186;
	selp.b32 	%r277, 0, %r186, %p19;
	sub.s32 	%r47, %r276, %r277;
	add.s32 	%r278, %r15, 10;
	setp.lt.s32 	%p20, %r278, %r186;
	selp.b32 	%r279, 0, %r186, %p20;
	sub.s32 	%r48, %r278, %r279;
	add.s32 	%r280, %r15, 11;
	setp.lt.s32 	%p21, %r280, %r186;
	selp.b32 	%r281, 0, %r186, %p21;
	sub.s32 	%r49, %r280, %r281;
	add.s32 	%r282, %r15, 12;
	setp.lt.s32 	%p22, %r282, %r186;
	selp.b32 	%r283, 0, %r186, %p22;
	sub.s32 	%r50, %r282, %r283;
	add.s32 	%r284, %r15, 13;
	setp.lt.s32 	%p23, %r284, %r186;
	selp.b32 	%r285, 0, %r186, %p23;
	sub.s32 	%r51, %r284, %r285;
	add.s32 	%r286, %r15, 14;
	setp.lt.s32 	%p24, %r286, %r186;
	selp.b32 	%r287, 0, %r186, %p24;
	sub.s32 	%r52, %r286, %r287;
	add.s32 	%r288, %r15, 15;
	setp.lt.s32 	%p25, %r288, %r186;
	selp.b32 	%r289, 0, %r186, %p25;
	sub.s32 	%r53, %r288, %r289;
	mov.b32 	%r492, 0;
	mov.u32 	%r493, %r492;
$L__BB154_12:
	setp.gt.s32 	%p26, %r186, 0;
	add.s32 	%r290, %r493, %r10;
	mul.lo.s32 	%r76, %r290, %r186;
	@%p26 bra 	$L__BB154_13;
	bra.uni 	$L__BB154_14;
$L__BB154_13:
	and.b32  	%r291, %r10, 15;
	add.s32 	%r292, %r291, %r76;
	shl.b32 	%r293, %r292, 2;
	mov.u32 	%r294, _ZZ9cuda_gemmIiLi128ELi1ELi1ELi512ELi16ELi16ELi64ELi1ELi0EEviiiPT_S1_S1_iiiE3Ash;
	add.s32 	%r295, %r294, %r293;
	ld.shared.u32 	%r494, [%r295];
$L__BB154_14:
	setp.lt.s32 	%p27, %r186, 2;
	@%p27 bra 	$L__BB154_16;
	add.s32 	%r296, %r27, %r76;
	shl.b32 	%r297, %r296, 2;
	mov.u32 	%r298, _ZZ9cuda_gemmIiLi128ELi1ELi1ELi512ELi16ELi16ELi64ELi1ELi0EEviiiPT_S1_S1_iiiE3Ash;
	add.s32 	%r299, %r298, %r297;
	ld.shared.u32 	%r490, [%r299];
$L__BB154_16:
	setp.lt.s32 	%p28, %r186, 3;
	@%p28 bra 	$L__BB154_18;
	add.s32 	%r300, %r28, %r76;
	shl.b32 	%r301, %r300, 2;
	mov.u32 	%r302, _ZZ9cuda_gemmIiLi128ELi1ELi1ELi512ELi16ELi16ELi64ELi1ELi0EEviiiPT_S1_S1_iiiE3Ash;
	add.s32 	%r303, %r302, %r301;
	ld.shared.u32 	%r489, [%r303];
$L__BB154_18:
	setp.lt.s32 	%p29, %r186, 4;
	@%p29 bra 	$L__BB154_20;
	add.s32 	%r304, %r29, %r76;
	shl.b32 	%r305, %r304, 2;
	mov.u32 	%r306, _ZZ9cuda_gemmIiLi128ELi1ELi1ELi512ELi16ELi16ELi64ELi1ELi0EEviiiPT_S1_S1_iiiE3Ash;
	add.s32 	%r307, %r306, %r305;
	ld.shared.u32 	%r488, [%r307];
$L__BB154_20:
	setp.lt.s32 	%p30, %r186, 5;
	@%p30 bra 	$L__BB154_22;
	add.s32 	%r308, %r30, %r76;
	shl.b32 	%r309, %r308, 2;
	mov.u32 	%r310, _ZZ9cuda_gemmIiLi128ELi1ELi1ELi512ELi16ELi16ELi64ELi1ELi0EEviiiPT_S1_S1_iiiE3Ash;
	add.s32 	%r311, %r310, %r309;
	ld.shared.u32 	%r487, [%r311];
$L__BB154_22:
	setp.lt.s32 	%p31, %r186, 6;
	@%p31 bra 	$L__BB154_24;
	add.s32 	%r312, %r10, 5;
	and.b32  	%r313, %r312, 15;
	add.s32 	%r314, %r313, %r76;
	shl.b32 	%r315, %r314, 2;
	mov.u32 	%r316, _ZZ9cuda_gemmIiLi128ELi1ELi1ELi512ELi16ELi16ELi64ELi1ELi0EEviiiPT_S1_S1_iiiE3Ash;
	add.s32 	%r317, %r316, %r315;
	ld.shared.u32 	%r486, [%r317];
$L__BB154_24:
	setp.lt.s32 	%p32, %r186, 7;
	@%p32 bra 	$L__BB154_26;
	add.s32 	%r318, %r10, 6;
	and.b32  	%r319, %r318, 15;
	add.s32 	%r320, %r319, %r76;
	shl.b32 	%r321, %r320, 2;
	mov.u32 	%r322, _ZZ9cuda_gemmIiLi128ELi1ELi1ELi512ELi16ELi16ELi64ELi1ELi0EEviiiPT_S1_S1_iiiE3Ash;
	add.s32 	%r323, %r322, %r321;
	ld.shared.u32 	%r485, [%r323];
$L__BB154_26:
	setp.lt.s32 	%p33, %r186, 8;
	@%p33 bra 	$L__BB154_28;
	add.s32 	%r324, %r10, 7;
	and.b32  	%r325, %r324, 15;
	add.s32 	%r326, %r325, %r76;
	shl.b32 	%r327, %r326, 2;
	mov.u32 	%r328, _ZZ9cuda_gemmIiLi128ELi1ELi1ELi512ELi16ELi16ELi64ELi1ELi0EEviiiPT_S1_S1_iiiE3Ash;
	add.s32 	%r329, %r328, %r327;
	ld.shared.u32 	%r484, [%r329];
$L__BB154_28:
	setp.lt.s32 	%p34, %r186, 9;
	@%p34 bra 	$L__BB154_30;
	and.b32  	%r330, %r10, 15;
	xor.b32  	%r331, %r330, 8;
	add.s32 	%r332, %r331, %r76;
	shl.b32 	%r333, %r332, 2;
	mov.u32 	%r334, _ZZ9cuda_gemmIiLi128ELi1ELi1ELi512ELi16ELi16ELi64ELi1ELi0EEviiiPT_S1_S1_iiiE3Ash;
	add.s32 	%r335, %r334, %r333;
	ld.shared.u32 	%r483, [%r335];
$L__BB154_30:
	setp.lt.s32 	%p35, %r186, 10;
	@%p35 bra 	$L__BB154_32;
	add.s32 	%r336, %r31, %r76;
	shl.b32 	%r337, %r336, 2;
	mov.u32 	%r338, _ZZ9cuda_gemmIiLi128ELi1ELi1ELi512ELi16ELi16ELi64ELi1ELi0EEviiiPT_S1_S1_iiiE3Ash;
	add.s32 	%r339, %r338, %r337;
	ld.shared.u32 	%r482, [%r339];
$L__BB154_32:
	setp.lt.s32 	%p36, %r186, 11;
	@%p36 bra 	$L__BB154_34;
	add.s32 	%r340, %r32, %r76;
	shl.b32 	%r341, %r340, 2;
	mov.u32 	%r342, _ZZ9cuda_gemmIiLi128ELi1ELi1ELi512ELi16ELi16ELi64ELi1ELi0EEviiiPT_S1_S1_iiiE3Ash;
	add.s32 	%r343, %r342, %r341;
	ld.shared.u32 	%r481, [%r343];
$L__BB154_34:
	setp.lt.s32 	%p37, %r186, 12;
	@%p37 bra 	$L__BB154_36;
	add.s32 	%r344, %r33, %r76;
	shl.b32 	%r345, %r344, 2;
	mov.u32 	%r346, _ZZ9cuda_gemmIiLi128ELi1ELi1ELi512ELi16ELi16ELi64ELi1ELi0EEviiiPT_S1_S1_iiiE3Ash;
	add.s32 	%r347, %r346, %r345;
	ld.shared.u32 	%r480, [%r347];
$L__BB154_36:
	setp.lt.s32 	%p38, %r186, 13;
	@%p38 bra 	$L__BB154_38;
	add.s32 	%r348, %r34, %r76;
	shl.b32 	%r349, %r348, 2;
	mov.u32 	%r350, _ZZ9cuda_gemmIiLi128ELi1ELi1ELi512ELi16ELi16ELi64ELi1ELi0EEviiiPT_S1_S1_iiiE3Ash;
	add.s32 	%r351, %r350, %r349;
	ld.shared.u32 	%r479, [%r351];
$L__BB154_38:
	setp.lt.s32 	%p39, %r186, 14;
	@%p39 bra 	$L__BB154_40;
	add.s32 	%r352, %r35, %r76;
	shl.b32 	%r353, %r352, 2;
	mov.u32 	%r354, _ZZ9cuda_gemmIiLi128ELi1ELi1ELi512ELi16ELi16ELi64ELi1ELi0EEviiiPT_S1_S1_iiiE3Ash;
	add.s32 	%r355, %r354, %r353;
	ld.shared.u32 	%r478, [%r355];
$L__BB154_40:
	setp.lt.s32 	%p40, %r186, 15;
	@%p40 bra 	$L__BB154_42;
	add.s32 	%r356, %r36, %r76;
	shl.b32 	%r357, %r356, 2;
	mov.u32 	%r358, _ZZ9cuda_gemmIiLi128ELi1ELi1ELi512ELi16ELi16ELi64ELi1ELi0EEviiiPT_S1_S1_iiiE3Ash;
	add.s32 	%r359, %r358, %r357;
	ld.shared.u32 	%r477, [%r359];
$L__BB154_42:
	setp.lt.s32 	%p41, %r186, 16;
	@%p41 bra 	$L__BB154_44;
	add.s32 	%r360, %r37, %r76;
	shl.b32 	%r361, %r360, 2;
	mov.u32 	%r362, _ZZ9cuda_gemmIiLi128ELi1ELi1ELi512ELi16ELi16ELi64ELi1ELi0EEviiiPT_S1_S1_iiiE3Ash;
	add.s32 	%r363, %r362, %r361;
	ld.shared.u32 	%r476, [%r363];
$L__BB154_44:
	setp.lt.s32 	%p42, %r11, %r16;
	@%p42 bra 	$L__BB154_45;
	bra.uni 	$L__BB154_112;
$L__BB154_45:
	mul.lo.s32 	%r510, %r492, %r9;
	mov.u32 	%r511, %r11;
$L__BB154_46:
	setp.gt.u32 	%p43, %r186, 64;
	mov.u32 	%r364, _ZZ9cuda_gemmIiLi128ELi1ELi1ELi512ELi16ELi16ELi64ELi1ELi0EEviiiPT_S1_S1_iiiE11kron_fac_sh;
	mad.lo.s32 	%r112, %r511, 68, %r364;
	shl.b32 	%r365, %r1, 2;
	and.b32  	%r366, %r365, 60;
	add.s32 	%r367, %r112, %r366;
	ld.shared.u32 	%r113, [%r367];
	@%p43 bra 	$L__BB154_79;
	setp.eq.s32 	%p60, %r186, 0;
	mov.b32 	%r513, 0;
	@%p60 bra 	$L__BB154_49;
	shfl.sync.idx.b32	%r427|%p61, %r113, %r38, 4127, -1;
	mul.lo.s32 	%r513, %r427, %r494;
$L__BB154_49:
	setp.lt.s32 	%p62, %r186, 2;
	@%p62 bra 	$L__BB154_51;
	shfl.sync.idx.b32	%r428|%p63, %r113, %r39, 4127, -1;
	mad.lo.s32 	%r513, %r428, %r490, %r513;
$L__BB154_51:
	setp.lt.s32 	%p64, %r186, 3;
	@%p64 bra 	$L__BB154_53;
	shfl.sync.idx.b32	%r429|%p65, %r113, %r40, 4127, -1;
	mad.lo.s32 	%r513, %r429, %r489, %r513;
$L__BB154_53:
	setp.lt.s32 	%p66, %r186, 4;
	@%p66 bra 	$L__BB154_55;
	shfl.sync.idx.b32	%r430|%p67, %r113, %r41, 4127, -1;
	mad.lo.s32 	%r513, %r430, %r488, %r513;
$L__BB154_55:
	setp.lt.s32 	%p68, %r186, 5;
	@%p68 bra 	$L__BB154_57;
	shfl.sync.idx.b32	%r431|%p69, %r113, %r42, 4127, -1;
	mad.lo.s32 	%r513, %r431, %r487, %r513;
$L__BB154_57:
	setp.lt.s32 	%p70, %r186, 6;
	@%p70 bra 	$L__BB154_59;
	shfl.sync.idx.b32	%r432|%p71, %r113, %r43, 4127, -1;
	mad.lo.s32 	%r513, %r432, %r486, %r513;
$L__BB154_59:
	setp.lt.s32 	%p72, %r186, 7;
	@%p72 bra 	$L__BB154_61;
	shfl.sync.idx.b32	%r433|%p73, %r113, %r44, 4127, -1;
	mad.lo.s32 	%r513, %r433, %r485, %r513;
$L__BB154_61:
	setp.lt.s32 	%p74, %r186, 8;
	@%p74 bra 	$L__BB154_63;
	shfl.sync.idx.b32	%r434|%p75, %r113, %r45, 4127, -1;
	mad.lo.s32 	%r513, %r434, %r484, %r513;
$L__BB154_63:
	setp.lt.s32 	%p76, %r186, 9;
	@%p76 bra 	$L__BB154_65;
	shfl.sync.idx.b32	%r435|%p77, %r113, %r46, 4127, -1;
	mad.lo.s32 	%r513, %r435, %r483, %r513;
$L__BB154_65:
	setp.lt.s32 	%p78, %r186, 10;
	@%p78 bra 	$L__BB154_67;
	shfl.sync.idx.b32	%r436|%p79, %r113, %r47, 4127, -1;
	mad.lo.s32 	%r513, %r436, %r482, %r513;
$L__BB154_67:
	setp.lt.s32 	%p80, %r186, 11;
	@%p80 bra 	$L__BB154_69;
	shfl.sync.idx.b32	%r437|%p81, %r113, %r48, 4127, -1;
	mad.lo.s32 	%r513, %r437, %r481, %r513;
$L__BB154_69:
	setp.lt.s32 	%p82, %r186, 12;
	@%p82 bra 	$L__BB154_71;
	shfl.sync.idx.b32	%r438|%p83, %r113, %r49, 4127, -1;
	mad.lo.s32 	%r513, %r438, %r480, %r513;
$L__BB154_71:
	setp.lt.s32 	%p84, %r186, 13;
	@%p84 bra 	$L__BB154_73;
	shfl.sync.idx.b32	%r439|%p85, %r113, %r50, 4127, -1;
	mad.lo.s32 	%r513, %r439, %r479, %r513;
$L__BB154_73:
	setp.lt.s32 	%p86, %r186, 14;
	@%p86 bra 	$L__BB154_75;
	shfl.sync.idx.b32	%r440|%p87, %r113, %r51, 4127, -1;
	mad.lo.s32 	%r513, %r440, %r478, %r513;
$L__BB154_75:
	setp.lt.s32 	%p88, %r186, 15;
	@%p88 bra 	$L__BB154_77;
	shfl.sync.idx.b32	%r441|%p89, %r113, %r52, 4127, -1;
	mad.lo.s32 	%r513, %r441, %r477, %r513;
$L__BB154_77:
	setp.lt.s32 	%p90, %r186, 16;
	@%p90 bra 	$L__BB154_111;
	shfl.sync.idx.b32	%r442|%p91, %r113, %r53, 4127, -1;
	mad.lo.s32 	%r513, %r442, %r476, %r513;
	bra.uni 	$L__BB154_111;
$L__BB154_79:
	setp.lt.s32 	%p44, %r186, 1;
	mov.b32 	%r513, 0;
	@%p44 bra 	$L__BB154_81;
	shl.b32 	%r369, %r10, 2;
	and.b32  	%r370, %r369, 60;
	add.s32 	%r371, %r112, %r370;
	ld.shared.u32 	%r372, [%r371];
	mul.lo.s32 	%r513, %r372, %r494;
$L__BB154_81:
	@%p27 bra 	$L__BB154_83;
	shl.b32 	%r373, %r27, 2;
	add.s32 	%r374, %r112, %r373;
	ld.shared.u32 	%r375, [%r374];
	mad.lo.s32 	%r513, %r375, %r490, %r513;
$L__BB154_83:
	@%p28 bra 	$L__BB154_85;
	shl.b32 	%r376, %r28, 2;
	add.s32 	%r377, %r112, %r376;
	ld.shared.u32 	%r378, [%r377];
	mad.lo.s32 	%r513, %r378, %r489, %r513;
$L__BB154_85:
	@%p29 bra 	$L__BB154_87;
	shl.b32 	%r379, %r29, 2;
	add.s32 	%r380, %r112, %r379;
	ld.shared.u32 	%r381, [%r380];
	mad.lo.s32 	%r513, %r381, %r488, %r513;
$L__BB154_87:
	@%p30 bra 	$L__BB154_89;
	shl.b32 	%r382, %r30, 2;
	add.s32 	%r383, %r112, %r382;
	ld.shared.u32 	%r384, [%r383];
	mad.lo.s32 	%r513, %r384, %r487, %r513;
$L__BB154_89:
	@%p31 bra 	$L__BB154_91;
	shl.b32 	%r385, %r10, 2;
	add.s32 	%r386, %r385, 20;
	and.b32  	%r387, %r386, 60;
	add.s32 	%r388, %r112, %r387;
	ld.shared.u32 	%r389, [%r388];
	mad.lo.s32 	%r513, %r389, %r486, %r513;
$L__BB154_91:
	@%p32 bra 	$L__BB154_93;
	shl.b32 	%r390, %r10, 2;
	add.s32 	%r391, %r390, 24;
	and.b32  	%r392, %r391, 60;
	add.s32 	%r393, %r112, %r392;
	ld.shared.u32 	%r394, [%r393];
	mad.lo.s32 	%r513, %r394, %r485, %r513;
$L__BB154_93:
	setp.lt.s32 	%p51, %r186, 8;
	@%p51 bra 	$L__BB154_95;
	shl.b32 	%r395, %r10, 2;
	add.s32 	%r396, %r395, 28;
	and.b32  	%r397, %r396, 60;
	add.s32 	%r398, %r112, %r397;
	ld.shared.u32 	%r399, [%r398];
	mad.lo.s32 	%r513, %r399, %r484, %r513;
$L__BB154_95:
	setp.lt.s32 	%p52, %r186, 9;
	@%p52 bra 	$L__BB154_97;
	shl.b32 	%r400, %r10, 2;
	and.b32  	%r401, %r400, 60;
	xor.b32  	%r402, %r401, 32;
	add.s32 	%r403, %r112, %r402;
	ld.shared.u32 	%r404, [%r403];
	mad.lo.s32 	%r513, %r404, %r483, %r513;
$L__BB154_97:
	setp.lt.s32 	%p53, %r186, 10;
	@%p53 bra 	$L__BB154_99;
	shl.b32 	%r405, %r31, 2;
	add.s32 	%r406, %r112, %r405;
	ld.shared.u32 	%r407, [%r406];
	mad.lo.s32 	%r513, %r407, %r482, %r513;
$L__BB154_99:
	setp.lt.s32 	%p54, %r186, 11;
	@%p54 bra 	$L__BB154_101;
	shl.b32 	%r408, %r32, 2;
	add.s32 	%r409, %r112, %r408;
	ld.shared.u32 	%r410, [%r409];
	mad.lo.s32 	%r513, %r410, %r481, %r513;
$L__BB154_101:
	setp.lt.s32 	%p55, %r186, 12;
	@%p55 bra 	$L__BB154_103;
	shl.b32 	%r411, %r33, 2;
	add.s32 	%r412, %r112, %r411;
	ld.shared.u32 	%r413, [%r412];
	mad.lo.s32 	%r513, %r413, %r480, %r513;
$L__BB154_103:
	setp.lt.s32 	%p56, %r186, 13;
	@%p56 bra 	$L__BB154_105;
	shl.b32 	%r414, %r34, 2;
	add.s32 	%r415, %r112, %r414;
	ld.shared.u32 	%r416, [%r415];
	mad.lo.s32 	%r513, %r416, %r479, %r513;
$L__BB154_105:
	setp.lt.s32 	%p57, %r186, 14;
	@%p57 bra 	$L__BB154_107;
	shl.b32 	%r417, %r35, 2;
	add.s32 	%r418, %r112, %r417;
	ld.shared.u32 	%r419, [%r418];
	mad.lo.s32 	%r513, %r419, %r478, %r513;
$L__BB154_107:
	setp.lt.s32 	%p58, %r186, 15;
	@%p58 bra 	$L__BB154_109;
	shl.b32 	%r420, %r36, 2;
	add.s32 	%r421, %r112, %r420;
	ld.shared.u32 	%r422, [%r421];
	mad.lo.s32 	%r513, %r422, %r477, %r513;
$L__BB154_109:
	setp.lt.s32 	%p59, %r186, 16;
	@%p59 bra 	$L__BB154_111;
	shl.b32 	%r423, %r37, 2;
	add.s32 	%r424, %r112, %r423;
	ld.shared.u32 	%r425, [%r424];
	mad.lo.s32 	%r513, %r425, %r476, %r513;
$L__BB154_111:
	mul.wide.s32 	%rd20, %r510, 4;
	add.s64 	%rd21, %rd2, %rd20;
	ld.local.u32 	%r443, [%rd21];
	add.s32 	%r444, %r443, %r513;
	st.local.u32 	[%rd21], %r444;
	add.s32 	%r511, %r511, %r8;
	add.s32 	%r510, %r510, 1;
	setp.lt.s32 	%p92, %r511, %r16;
	@%p92 bra 	$L__BB154_46;
$L__BB154_112:
	add.s32 	%r493, %r493, %r7;
	add.s32 	%r492, %r492, 1;
	setp.lt.s32 	%p93, %r493, %r6;
	@%p93 bra 	$L__BB154_12;
	ld.local.v4.u32 	{%r475, %r474, %r473, %r472}, [%rd2];
$L__BB154_114:
	ld.param.u64 	%rd31, [_Z9cuda_gemmIiLi128ELi1ELi1ELi512ELi16ELi16ELi64ELi1ELi0EEviiiPT_S1_S1_iii_param_5];
	cvta.to.global.u64 	%rd22, %rd31;
	bar.sync 	0;
	mul.lo.s32 	%r445, %r7, %r6;
	mul.lo.s32 	%r446, %r445, %r8;
	div.s32 	%r447, %r446, %r7;
	add.s32 	%r448, %r17, %r1;
	mul.wide.u32 	%rd23, %r448, 4;
	add.s64 	%rd24, %rd22, %rd23;
	st.global.u32 	[%rd24], %r475;
	add.s32 	%r449, %r9, 1;
	setp.lt.u32 	%p94, %r449, 3;
	shl.b32 	%r450, %r9, 7;
	selp.b32 	%r451, %r450, 0, %p94;
	rem.s32 	%r452, 1, %r9;
	add.s32 	%r453, %r448, %r451;
	mad.lo.s32 	%r454, %r447, %r452, %r453;
	mul.wide.s32 	%rd25, %r454, 4;
	add.s64 	%rd26, %rd22, %rd25;
	st.global.u32 	[%rd26], %r474;
	div.s32 	%r455, 2, %r9;
	shl.b32 	%r456, %r455, 7;
	mul.lo.s32 	%r457, %r455, %r9;
	sub.s32 	%r458, 2, %r457;
	add.s32 	%r459, %r448, %r456;
	mad.lo.s32 	%r460, %r447, %r458, %r459;
	mul.wide.s32 	%rd27, %r460, 4;
	add.s64 	%rd28, %rd22, %rd27;
	st.global.u32 	[%rd28], %r473;
	div.s32 	%r461, 3, %r9;
	shl.b32 	%r462, %r461, 7;
	mul.lo.s32 	%r463, %r461, %r9;
	sub.s32 	%r464, 3, %r463;
	add.s32 	%r465, %r448, %r462;
	mad.lo.s32 	%r466, %r447, %r464, %r465;
	mul.wide.s32 	%rd29, %r466, 4;
	add.s64 	%rd30, %rd22, %rd29;
	st.global.u32 	[%rd30], %r472;
$L__BB154_115:
	ret;

}
	// .globl	_Z9cuda_gemmIiLi128ELi1ELi1ELi512ELi16ELi16ELi64ELi1ELi1EEviiiPT_S1_S1_iii
.visible .entry _Z9cuda_gemmIiLi128ELi1ELi1ELi512ELi16ELi16ELi64ELi1ELi1EEviiiPT_S1_S1_iii(
	.param .u32 _Z9cuda_gemmIiLi128ELi1ELi1ELi512ELi16ELi16ELi64ELi1ELi1EEviiiPT_S1_S1_iii_param_0,
	.param .u32 _Z9cuda_gemmIiLi128ELi1ELi1ELi512ELi16ELi16ELi64ELi1ELi1EEviiiPT_S1_S1_iii_param_1,
	.param .u32 _Z9cuda_gemmIiLi128ELi1ELi1ELi512ELi16ELi16ELi64ELi1ELi1EEviiiPT_S1_S1_iii_param_2,
	.param .u64 .ptr .align 1 _Z9cuda_gemmIiLi128ELi1ELi1ELi512ELi16ELi16ELi64ELi1ELi1EEviiiPT_S1_S1_iii_param_3,
	.param .u64 .ptr .align 1 _Z9cuda_gemmIiLi128ELi1ELi1ELi512ELi16ELi16ELi64ELi1ELi1EEviiiPT_S1_S1_iii_param_4,
	.param .u64 .ptr .align 1 _Z9cuda_gemmIiLi128ELi1ELi1ELi512ELi16ELi16ELi64ELi1ELi1EEviiiPT_S1_S1_iii_param_5,
	.param .u32 _Z9cuda_gemmIiLi128ELi1ELi1ELi512ELi16ELi16ELi64ELi1ELi1EEviiiPT_S1_S1_iii_param_6,
	.param .u32 _Z9cuda_gemmIiLi128ELi1ELi1ELi512ELi16ELi16ELi64ELi1ELi1EEviiiPT_S1_S1_iii_param_7,
	.param .u32 _Z9cuda_gemmIiLi128ELi1ELi1ELi512ELi16ELi16ELi64ELi1ELi1EEviiiPT_S1_S1_iii_param_8
)
.maxntid 128
{
	.reg .pred 	%p<75>;
	.reg .b16 	%rs<8>;
	.reg .b32 	%r<391>;
	.reg .b64 	%rd<34>;
	// demoted variable
	.shared .align 128 .b8 _ZZ9cuda_gemmIiLi128ELi1ELi1ELi512ELi16ELi16ELi64ELi1ELi1EEviiiPT_S1_S1_iiiE11kron_fac_sh[1088];
	// demoted variable
	.shared .align 128 .b8 _ZZ9cuda_gemmIiLi128ELi1ELi1ELi512ELi16ELi16ELi64ELi1ELi1EEviiiPT_S1_S1_iiiE3Ash[2048];
	ld.param.u64 	%rd8, [_Z9cuda_gemmIiLi128ELi1ELi1ELi512ELi16ELi16ELi64ELi1ELi1EEviiiPT_S1_S1_iii_param_3];
	ld.param.u64 	%rd9, [_Z9cuda_gemmIiLi128ELi1ELi1ELi512ELi16ELi16ELi64ELi1ELi1EEviiiPT_S1_S1_iii_param_4];
	cvta.to.global.u64 	%rd1, %rd9;
	cvta.to.global.u64 	%rd2, %rd8;
	mov.u32 	%r1, %tid.x;
	mov.u32 	%r2, %ntid.x;
	add.s32 	%r58, %r1, %r2;
	cvt.u16.u32 	%rs3, %r58;
	not.b16 	%rs4, %rs3;
	and.b16  	%rs5, %rs4, 255;
	cvt.u16.u32 	%rs6, %r2;
	and.b16  	%rs7, %rs6, 255;
	div.u16 	%rs1, %rs5, %rs7;
	and.b16  	%rs2, %rs1, 3;
	setp.eq.s16 	%p1, %rs2, 2;
	mov.u32 	%r376, %r1;
	@%p1 bra 	$L__BB155_3;
	cvt.u32.u16 	%r3, %rs2;
	mov.b32 	%r375, 0;
	mov.u32 	%r62, _ZZ9cuda_gemmIiLi128ELi1ELi1ELi512ELi16ELi16ELi64ELi1ELi1EEviiiPT_S1_S1_iiiE11kron_fac_sh;
	mov.u32 	%r376, %r1;
$L__BB155_2:
	.pragma "nounroll";
	mul.wide.u32 	%rd10, %r376, 4;
	add.s64 	%rd11, %rd1, %rd10;
	ld.global.u32 	%r60, [%rd11];
	and.b32  	%r61, %r376, 15;
	mad.lo.s32 	%r63, %r61, 68, %r62;
	shr.u32 	%r64, %r376, 2;
	and.b32  	%r65, %r64, 1073741820;
	add.s32 	%r66, %r63, %r65;
	st.shared.u32 	[%r66], %r60;
	add.s32 	%r376, %r376, %r2;
	add.s32 	%r375, %r375, 1;
	xor.b32  	%r67, %r375, %r3;
	setp.ne.s32 	%p2, %r67, 2;
	@%p2 bra 	$L__BB155_2;
$L__BB155_3:
	setp.lt.u16 	%p3, %rs1, 2;
	@%p3 bra 	$L__BB155_6;
	shl.b32 	%r68, %r2, 1;
	add.s32 	%r379, %r376, %r68;
	shl.b32 	%r10, %r2, 2;
	mad.lo.s32 	%r378, %r2, 3, %r376;
	add.s32 	%r377, %r2, %r376;
$L__BB155_5:
	mul.wide.u32 	%rd12, %r376, 4;
	add.s64 	%rd13, %rd1, %rd12;
	ld.global.u32 	%r69, [%rd13];
	and.b32  	%r70, %r376, 15;
	mov.u32 	%r71, _ZZ9cuda_gemmIiLi128ELi1ELi1ELi512ELi16ELi16ELi64ELi1ELi1EEviiiPT_S1_S1_iiiE11kron_fac_sh;
	mad.lo.s32 	%r72, %r70, 68, %r71;
	shr.u32 	%r73, %r376, 2;
	and.b32  	%r74, %r73, 1073741820;
	add.s32 	%r75, %r72, %r74;
	st.shared.u32 	[%r75], %r69;
	add.s32 	%r76, %r376, %r2;
	mul.wide.u32 	%rd14, %r377, 4;
	add.s64 	%rd15, %rd1, %rd14;
	ld.global.u32 	%r77, [%rd15];
	and.b32  	%r78, %r377, 15;
	mad.lo.s32 	%r79, %r78, 68, %r71;
	shr.u32 	%r80, %r377, 2;
	and.b32  	%r81, %r80, 1073741820;
	add.s32 	%r82, %r79, %r81;
	st.shared.u32 	[%r82], %r77;
	add.s32 	%r83, %r76, %r2;
	mul.wide.u32 	%rd16, %r379, 4;
	add.s64 	%rd17, %rd1, %rd16;
	ld.global.u32 	%r84, [%rd17];
	and.b32  	%r85, %r379, 15;
	mad.lo.s32 	%r86, %r85, 68, %r71;
	shr.u32 	%r87, %r379, 2;
	and.b32  	%r88, %r87, 1073741820;
	add.s32 	%r89, %r86, %r88;
	st.shared.u32 	[%r89], %r84;
	add.s32 	%r90, %r83, %r2;
	mul.wide.u32 	%rd18, %r378, 4;
	add.s64 	%rd19, %rd1, %rd18;
	ld.global.u32 	%r91, [%rd19];
	and.b32  	%r92, %r378, 15;
	mad.lo.s32 	%r93, %r92, 68, %r71;
	shr.u32 	%r94, %r378, 2;
	and.b32  	%r95, %r94, 1073741820;
	add.s32 	%r96, %r93, %r95;
	st.shared.u32 	[%r96], %r91;
	add.s32 	%r376, %r90, %r2;
	add.s32 	%r379, %r379, %r10;
	add.s32 	%r378, %r378, %r10;
	add.s32 	%r377, %r377, %r10;
	setp.lt.u32 	%p4, %r376, 256;
	@%p4 bra 	$L__BB155_5;
$L__BB155_6:
	mov.u32 	%r21, %ctaid.y;
	mov.u32 	%r97, %nctaid.y;
	setp.ge.u32 	%p5, %r21, %r97;
	@%p5 bra 	$L__BB155_14;
	shl.b32 	%r384, %r1, 2;
	shl.b32 	%r23, %r2, 2;
	shl.b32 	%r24, %r1, 4;
	shl.b32 	%r25, %r21, 9;
	add.s32 	%r98, %r384, %r23;
	max.u32 	%r99, %r98, 512;
	setp.lt.u32 	%p6, %r98, 512;
	selp.u32 	%r100, 1, 0, %p6;
	or.b32  	%r101, %r98, %r100;
	sub.s32 	%r102, %r99, %r101;
	div.u32 	%r103, %r102, %r23;
	add.s32 	%r26, %r103, %r100;
	and.b32  	%r104, %r26, 3;
	setp.eq.s32 	%p7, %r104, 3;
	@%p7 bra 	$L__BB155_10;
	mov.u32 	%r105, _ZZ9cuda_gemmIiLi128ELi1ELi1ELi512ELi16ELi16ELi64ELi1ELi1EEviiiPT_S1_S1_iiiE3Ash;
	add.s32 	%r382, %r105, %r24;
	shl.b32 	%r28, %r2, 4;
	add.s32 	%r106, %r25, %r384;
	mul.wide.u32 	%rd20, %r106, 4;
	add.s64 	%rd33, %rd2, %rd20;
	mul.wide.u32 	%rd4, %r2, 16;
	add.s32 	%r107, %r26, 1;
	and.b32  	%r108, %r107, 3;
	neg.s32 	%r381, %r108;
$L__BB155_9:
	.pragma "nounroll";
	ld.global.v4.u32 	{%r109, %r110, %r111, %r112}, [%rd33];
	st.shared.v4.u32 	[%r382], {%r109, %r110, %r111, %r112};
	add.s32 	%r384, %r384, %r23;
	add.s32 	%r382, %r382, %r28;
	add.s64 	%rd33, %rd33, %rd4;
	add.s32 	%r381, %r381, 1;
	setp.ne.s32 	%p8, %r381, 0;
	@%p8 bra 	$L__BB155_9;
$L__BB155_10:
	setp.lt.u32 	%p9, %r26, 3;
	@%p9 bra 	$L__BB155_13;
	add.s32 	%r385, %r384, %r25;
	mad.lo.s32 	%r389, %r2, 12, %r385;
	shl.b32 	%r39, %r2, 4;
	shl.b32 	%r113, %r2, 3;
	add.s32 	%r388, %r385, %r113;
	add.s32 	%r387, %r385, %r23;
	mul.lo.s32 	%r42, %r2, 48;
	shl.b32 	%r114, %r384, 2;
	mov.u32 	%r115, _ZZ9cuda_gemmIiLi128ELi1ELi1ELi512ELi16ELi16ELi64ELi1ELi1EEviiiPT_S1_S1_iiiE3Ash;
	add.s32 	%r386, %r115, %r114;
	shl.b32 	%r44, %r2, 6;
	shl.b32 	%r45, %r2, 5;
$L__BB155_12:
	mul.wide.s32 	%rd21, %r389, 4;
	add.s64 	%rd22, %rd2, %rd21;
	mul.wide.s32 	%rd23, %r388, 4;
	add.s64 	%rd24, %rd2, %rd23;
	mul.wide.s32 	%rd25, %r387, 4;
	add.s64 	%rd26, %rd2, %rd25;
	mul.wide.s32 	%rd27, %r385, 4;
	add.s64 	%rd28, %rd2, %rd27;
	ld.global.v4.u32 	{%r116, %r117, %r118, %r119}, [%rd28];
	st.shared.v4.u32 	[%r386], {%r116, %r117, %r118, %r119};
	add.s32 	%r120, %r384, %r23;
	ld.global.v4.u32 	{%r121, %r122, %r123, %r124}, [%rd26];
	add.s32 	%r125, %r386, %r39;
	st.shared.v4.u32 	[%r125], {%r121, %r122, %r123, %r124};
	add.s32 	%r126, %r120, %r23;
	ld.global.v4.u32 	{%r127, %r128, %r129, %r130}, [%rd24];
	add.s32 	%r131, %r386, %r45;
	st.shared.v4.u32 	[%r131], {%r127, %r128, %r129, %r130};
	add.s32 	%r132, %r126, %r23;
	ld.global.v4.u32 	{%r133, %r134, %r135, %r136}, [%rd22];
	add.s32 	%r137, %r386, %r42;
	st.shared.v4.u32 	[%r137], {%r133, %r134, %r135, %r136};
	add.s32 	%r384, %r132, %r23;
	add.s32 	%r389, %r389, %r39;
	add.s32 	%r388, %r388, %r39;
	add.s32 	%r387, %r387, %r39;
	add.s32 	%r386, %r386, %r44;
	add.s32 	%r385, %r385, %r39;
	setp.lt.u32 	%p10, %r384, 512;
	@%p10 bra 	$L__BB155_12;
$L__BB155_13:
	ld.param.u64 	%rd32, [_Z9cuda_gemmIiLi128ELi1ELi1ELi512ELi16ELi16ELi64ELi1ELi1EEviiiPT_S1_S1_iii_param_5];
	and.b32  	%r138, %r1, 15;
	shl.b32 	%r139, %r1, 4;
	and.b32  	%r140, %r139, 496;
	bar.sync 	0;
	or.b32  	%r141, %r140, %r138;
	shl.b32 	%r142, %r141, 2;
	mov.u32 	%r143, _ZZ9cuda_gemmIiLi128ELi1ELi1ELi512ELi16ELi16ELi64ELi1ELi1EEviiiPT_S1_S1_iiiE3Ash;
	add.s32 	%r144, %r143, %r142;
	ld.shared.u32 	%r145, [%r144];
	add.s32 	%r146, %r1, 1;
	and.b32  	%r147, %r146, 15;
	or.b32  	%r148, %r140, %r147;
	shl.b32 	%r149, %r148, 2;
	add.s32 	%r150, %r143, %r149;
	ld.shared.u32 	%r151, [%r150];
	add.s32 	%r152, %r1, 2;
	and.b32  	%r153, %r152, 15;
	or.b32  	%r154, %r140, %r153;
	shl.b32 	%r155, %r154, 2;
	add.s32 	%r156, %r143, %r155;
	ld.shared.u32 	%r157, [%r156];
	add.s32 	%r158, %r1, 3;
	and.b32  	%r159, %r158, 15;
	or.b32  	%r160, %r140, %r159;
	shl.b32 	%r161, %r160, 2;
	add.s32 	%r162, %r143, %r161;
	ld.shared.u32 	%r163, [%r162];
	add.s32 	%r164, %r1, 4;
	and.b32  	%r165, %r164, 15;
	or.b32  	%r166, %r140, %r165;
	shl.b32 	%r167, %r166, 2;
	add.s32 	%r168, %r143, %r167;
	ld.shared.u32 	%r169, [%r168];
	add.s32 	%r170, %r1, 5;
	and.b32  	%r171, %r170, 15;
	or.b32  	%r172, %r140, %r171;
	shl.b32 	%r173, %r172, 2;
	add.s32 	%r174, %r143, %r173;
	ld.shared.u32 	%r175, [%r174];
	add.s32 	%r176, %r1, 6;
	and.b32  	%r177, %r176, 15;
	or.b32  	%r178, %r140, %r177;
	shl.b32 	%r179, %r178, 2;
	add.s32 	%r180, %r143, %r179;
	ld.shared.u32 	%r181, [%r180];
	add.s32 	%r182, %r1, 7;
	and.b32  	%r183, %r182, 15;
	or.b32  	%r184, %r140, %r183;
	shl.b32 	%r185, %r184, 2;
	add.s32 	%r186, %r143, %r185;
	ld.shared.u32 	%r187, [%r186];
	xor.b32  	%r188, %r138, 8;
	or.b32  	%r189, %r140, %r188;
	shl.b32 	%r190, %r189, 2;
	add.s32 	%r191, %r143, %r190;
	ld.shared.u32 	%r192, [%r191];
	add.s32 	%r193, %r1, 9;
	and.b32  	%r194, %r193, 15;
	or.b32  	%r195, %r140, %r194;
	shl.b32 	%r196, %r195, 2;
	add.s32 	%r197, %r143, %r196;
	ld.shared.u32 	%r198, [%r197];
	add.s32 	%r199, %r1, 10;
	and.b32  	%r200, %r199, 15;
	or.b32  	%r201, %r140, %r200;
	shl.b32 	%r202, %r201, 2;
	add.s32 	%r203, %r143, %r202;
	ld.shared.u32 	%r204, [%r203];
	add.s32 	%r205, %r1, 11;
	and.b32  	%r206, %r205, 15;
	or.b32  	%r207, %r140, %r206;
	shl.b32 	%r208, %r207, 2;
	add.s32 	%r209, %r143, %r208;
	ld.shared.u32 	%r210, [%r209];
	add.s32 	%r211, %r1, 12;
	and.b32  	%r212, %r211, 15;
	or.b32  	%r213, %r140, %r212;
	shl.b32 	%r214, %r213, 2;
	add.s32 	%r215, %r143, %r214;
	ld.shared.u32 	%r216, [%r215];
	add.s32 	%r217, %r1, 13;
	and.b32  	%r218, %r217, 15;
	or.b32  	%r219, %r140, %r218;
	shl.b32 	%r220, %r219, 2;
	add.s32 	%r221, %r143, %r220;
	ld.shared.u32 	%r222, [%r221];
	add.s32 	%r223, %r1, 14;
	and.b32  	%r224, %r223, 15;
	or.b32  	%r225, %r140, %r224;
	shl.b32 	%r226, %r225, 2;
	add.s32 	%r227, %r143, %r226;
	ld.shared.u32 	%r228, [%r227];
	add.s32 	%r229, %r1, -1;
	and.b32  	%r230, %r229, 15;
	or.b32  	%r231, %r140, %r230;
	shl.b32 	%r232, %r231, 2;
	add.s32 	%r233, %r143, %r232;
	ld.shared.u32 	%r234, [%r233];
	shr.u32 	%r235, %r1, 5;
	shl.b32 	%r236, %r1, 2;
	and.b32  	%r237, %r236, 60;
	mov.u32 	%r238, _ZZ9cuda_gemmIiLi128ELi1ELi1ELi512ELi16ELi16ELi64ELi1ELi1EEviiiPT_S1_S1_iiiE11kron_fac_sh;
	add.s32 	%r239, %r238, %r237;
	mad.lo.s32 	%r240, %r235, 68, %r239;
	ld.shared.u32 	%r241, [%r240];
	shfl.sync.idx.b32	%r242|%p11, %r241, %r138, 4127, -1;
	mul.lo.s32 	%r243, %r242, %r145;
	shfl.sync.idx.b32	%r244|%p12, %r241, %r147, 4127, -1;
	mad.lo.s32 	%r245, %r244, %r151, %r243;
	shfl.sync.idx.b32	%r246|%p13, %r241, %r153, 4127, -1;
	mad.lo.s32 	%r247, %r246, %r157, %r245;
	shfl.sync.idx.b32	%r248|%p14, %r241, %r159, 4127, -1;
	mad.lo.s32 	%r249, %r248, %r163, %r247;
	shfl.sync.idx.b32	%r250|%p15, %r241, %r165, 4127, -1;
	mad.lo.s32 	%r251, %r250, %r169, %r249;
	shfl.sync.idx.b32	%r252|%p16, %r241, %r171, 4127, -1;
	mad.lo.s32 	%r253, %r252, %r175, %r251;
	shfl.sync.idx.b32	%r254|%p17, %r241, %r177, 4127, -1;
	mad.lo.s32 	%r255, %r254, %r181, %r253;
	shfl.sync.idx.b32	%r256|%p18, %r241, %r183, 4127, -1;
	mad.lo.s32 	%r257, %r256, %r187, %r255;
	shfl.sync.idx.b32	%r258|%p19, %r241, %r188, 4127, -1;
	mad.lo.s32 	%r259, %r258, %r192, %r257;
	shfl.sync.idx.b32	%r260|%p20, %r241, %r194, 4127, -1;
	mad.lo.s32 	%r261, %r260, %r198, %r259;
	shfl.sync.idx.b32	%r262|%p21, %r241, %r200, 4127, -1;
	mad.lo.s32 	%r263, %r262, %r204, %r261;
	shfl.sync.idx.b32	%r264|%p22, %r241, %r206, 4127, -1;
	mad.lo.s32 	%r265, %r264, %r210, %r263;
	shfl.sync.idx.b32	%r266|%p23, %r241, %r212, 4127, -1;
	mad.lo.s32 	%r267, %r266, %r216, %r265;
	shfl.sync.idx.b32	%r268|%p24, %r241, %r218, 4127, -1;
	mad.lo.s32 	%r269, %r268, %r222, %r267;
	shfl.sync.idx.b32	%r270|%p25, %r241, %r224, 4127, -1;
	mad.lo.s32 	%r271, %r270, %r228, %r269;
	shfl.sync.idx.b32	%r272|%p26, %r241, %r230, 4127, -1;
	mad.lo.s32 	%r273, %r272, %r234, %r271;
	ld.shared.u32 	%r274, [%r240+272];
	shfl.sync.idx.b32	%r275|%p27, %r274, %r138, 4127, -1;
	mul.lo.s32 	%r276, %r275, %r145;
	shfl.sync.idx.b32	%r277|%p28, %r274, %r147, 4127, -1;
	mad.lo.s32 	%r278, %r277, %r151, %r276;
	shfl.sync.idx.b32	%r279|%p29, %r274, %r153, 4127, -1;
	mad.lo.s32 	%r280, %r279, %r157, %r278;
	shfl.sync.idx.b32	%r281|%p30, %r274, %r159, 4127, -1;
	mad.lo.s32 	%r282, %r281, %r163, %r280;
	shfl.sync.idx.b32	%r283|%p31, %r274, %r165, 4127, -1;
	mad.lo.s32 	%r284, %r283, %r169, %r282;
	shfl.sync.idx.b32	%r285|%p32, %r274, %r171, 4127, -1;
	mad.lo.s32 	%r286, %r285, %r175, %r284;
	shfl.sync.idx.b32	%r287|%p33, %r274, %r177, 4127, -1;
	mad.lo.s32 	%r288, %r287, %r181, %r286;
	shfl.sync.idx.b32	%r289|%p34, %r274, %r183, 4127, -1;
	mad.lo.s32 	%r290, %r289, %r187, %r288;
	shfl.sync.idx.b32	%r291|%p35, %r274, %r188, 4127, -1;
	mad.lo.s32 	%r292, %r291, %r192, %r290;
	shfl.sync.idx.b32	%r293|%p36, %r274, %r194, 4127, -1;
	mad.lo.s32 	%r294, %r293, %r198, %r292;
	shfl.sync.idx.b32	%r295|%p37, %r274, %r200, 4127, -1;
	mad.lo.s32 	%r296, %r295, %r204, %r294;
	shfl.sync.idx.b32	%r297|%p38, %r274, %r206, 4127, -1;
	mad.lo.s32 	%r298, %r297, %r210, %r296;
	shfl.sync.idx.b32	%r299|%p39, %r274, %r212, 4127, -1;
	mad.lo.s32 	%r300, %r299, %r216, %r298;
	shfl.sync.idx.b32	%r301|%p40, %r274, %r218, 4127, -1;
	mad.lo.s32 	%r302, %r301, %r222, %r300;
	shfl.sync.idx.b32	%r303|%p41, %r274, %r224, 4127, -1;
	mad.lo.s32 	%r304, %r303, %r228, %r302;
	shfl.sync.idx.b32	%r305|%p42, %r274, %r230, 4127, -1;
	mad.lo.s32 	%r306, %r305, %r234, %r304;
	ld.shared.u32 	%r307, [%r240+544];
	shfl.sync.idx.b32	%r308|%p43, %r307, %r138, 4127, -1;
	mul.lo.s32 	%r309, %r308, %r145;
	shfl.sync.idx.b32	%r310|%p44, %r307, %r147, 4127, -1;
	mad.lo.s32 	%r311, %r310, %r151, %r309;
	shfl.sync.idx.b32	%r312|%p45, %r307, %r153, 4127, -1;
	mad.lo.s32 	%r313, %r312, %r157, %r311;
	shfl.sync.idx.b32	%r314|%p46, %r307, %r159, 4127, -1;
	mad.lo.s32 	%r315, %r314, %r163, %r313;
	shfl.sync.idx.b32	%r316|%p47, %r307, %r165, 4127, -1;
	mad.lo.s32 	%r317, %r316, %r169, %r315;
	shfl.sync.idx.b32	%r318|%p48, %r307, %r171, 4127, -1;
	mad.lo.s32 	%r319, %r318, %r175, %r317;
	shfl.sync.idx.b32	%r320|%p49, %r307, %r177, 4127, -1;
	mad.lo.s32 	%r321, %r320, %r181, %r319;
	shfl.sync.idx.b32	%r322|%p50, %r307, %r183, 4127, -1;
	mad.lo.s32 	%r323, %r322, %r187, %r321;
	shfl.sync.idx.b32	%r324|%p51, %r307, %r188, 4127, -1;
	mad.lo.s32 	%r325, %r324, %r192, %r323;
	shfl.sync.idx.b32	%r326|%p52, %r307, %r194, 4127, -1;
	mad.lo.s32 	%r327, %r326, %r198, %r325;
	shfl.sync.idx.b32	%r328|%p53, %r307, %r200, 4127, -1;
	mad.lo.s32 	%r329, %r328, %r204, %r327;
	shfl.sync.idx.b32	%r330|%p54, %r307, %r206, 4127, -1;
	mad.lo.s32 	%r331, %r330, %r210, %r329;
	shfl.sync.idx.b32	%r332|%p55, %r307, %r212, 4127, -1;
	mad.lo.s32 	%r333, %r332, %r216, %r331;
	shfl.sync.idx.b32	%r334|%p56, %r307, %r218, 4127, -1;
	mad.lo.s32 	%r335, %r334, %r222, %r333;
	shfl.sync.idx.b32	%r336|%p57, %r307, %r224, 4127, -1;
	mad.lo.s32 	%r337, %r336, %r228, %r335;
	shfl.sync.idx.b32	%r338|%p58, %r307, %r230, 4127, -1;
	mad.lo.s32 	%r339, %r338, %r234, %r337;
	ld.shared.u32 	%r340, [%r240+816];
	shfl.sync.idx.b32	%r341|%p59, %r340, %r138, 4127, -1;
	mul.lo.s32 	%r342, %r341, %r145;
	shfl.sync.idx.b32	%r343|%p60, %r340, %r147, 4127, -1;
	mad.lo.s32 	%r344, %r343, %r151, %r342;
	shfl.sync.idx.b32	%r345|%p61, %r340, %r153, 4127, -1;
	mad.lo.s32 	%r346, %r345, %r157, %r344;
	shfl.sync.idx.b32	%r347|%p62, %r340, %r159, 4127, -1;
	mad.lo.s32 	%r348, %r347, %r163, %r346;
	shfl.sync.idx.b32	%r349|%p63, %r340, %r165, 4127, -1;
	mad.lo.s32 	%r350, %r349, %r169, %r348;
	shfl.sync.idx.b32	%r351|%p64, %r340, %r171, 4127, -1;
	mad.lo.s32 	%r352, %r351, %r175, %r350;
	shfl.sync.idx.b32	%r353|%p65, %r340, %r177, 4127, -1;
	mad.lo.s32 	%r354, %r353, %r181, %r352;
	shfl.sync.idx.b32	%r355|%p66, %r340, %r183, 4127, -1;
	mad.lo.s32 	%r356, %r355, %r187, %r354;
	shfl.sync.idx.b32	%r357|%p67, %r340, %r188, 4127, -1;
	mad.lo.s32 	%r358, %r357, %r192, %r356;
	shfl.sync.idx.b32	%r359|%p68, %r340, %r194, 4127, -1;
	mad.lo.s32 	%r360, %r359, %r198, %r358;
	shfl.sync.idx.b32	%r361|%p69, %r340, %r200, 4127, -1;
	mad.lo.s32 	%r362, %r361, %r204, %r360;
	shfl.sync.idx.b32	%r363|%p70, %r340, %r206, 4127, -1;
	mad.lo.s32 	%r364, %r363, %r210, %r362;
	shfl.sync.idx.b32	%r365|%p71, %r340, %r212, 4127, -1;
	mad.lo.s32 	%r366, %r365, %r216, %r364;
	shfl.sync.idx.b32	%r367|%p72, %r340, %r218, 4127, -1;
	mad.lo.s32 	%r368, %r367, %r222, %r366;
	shfl.sync.idx.b32	%r369|%p73, %r340, %r224, 4127, -1;
	mad.lo.s32 	%r370, %r369, %r228, %r368;
	shfl.sync.idx.b32	%r371|%p74, %r340, %r230, 4127, -1;
	mad.lo.s32 	%r372, %r371, %r234, %r370;
	bar.sync 	0;
	add.s32 	%r373, %r25, %r1;
	cvta.to.global.u64 	%rd29, %rd32;
	mul.wide.u32 	%rd30, %r373, 4;
	add.s64 	%rd31, %rd29, %rd30;
	st.global.u32 	[%rd31], %r273;
	st.global.u32 	[%rd31+512], %r306;
	st.global.u32 	[%rd31+1024], %r339;
	st.global.u32 	[%rd31+1536], %r372;
$L__BB155_14:
	ret;

}
	// .globl	_Z9cuda_gemmIiLi128ELi1ELi1ELi512ELi32ELi32ELi64ELi0ELi0EEviiiPT_S1_S1_iii
.visible .entry _Z9cuda_gemmIiLi128ELi1ELi1ELi512ELi32ELi32ELi64ELi0ELi0EEviiiPT_S1_S1_iii(
	.param .u32 _Z9cuda_gemmIiLi128ELi1ELi1ELi512ELi32ELi32ELi64ELi0ELi0EEviiiPT_S1_S1_iii_param_0,
	.param .u32 _Z9cuda_gemmIiLi128ELi1ELi1ELi512ELi32ELi32ELi64ELi0ELi0EEviiiPT_S1_S1_iii_param_1,
	.param .u32 _Z9cuda_gemmIiLi128ELi1ELi1ELi512ELi32ELi32ELi64ELi0ELi0EEviiiPT_S1_S1_iii_param_2,
	.param .u64 .ptr .align 1 _Z9cuda_gemmIiLi128ELi1ELi1ELi512ELi32ELi32ELi64ELi0ELi0EEviiiPT_S1_S1_iii_param_3,
	.param .u64 .ptr .align 1 _Z9cuda_gemmIiLi128ELi1ELi1ELi512ELi32ELi32ELi64ELi0ELi0EEviiiPT_S1_S1_iii_param_4,
	.param .u64 .ptr .align 1 _Z9cuda_gemmIiLi128ELi1ELi1ELi512ELi32ELi32ELi64ELi0ELi0EEviiiPT_S1_S1_iii_param_5,
	.param .u32 _Z9cuda_gemmIiLi128ELi1ELi1ELi512ELi32ELi32ELi64ELi0ELi0EEviiiPT_S1_S1_iii_param_6,
	.param .u32 _Z9cuda_gemmIiLi128ELi1ELi1ELi512ELi32ELi32ELi64ELi0ELi0EEviiiPT_S1_S1_iii_param_7,
	.param .u32 _Z9cuda_gemmIiLi128ELi1ELi1ELi512ELi32ELi32ELi64ELi0ELi0EEviiiPT_S1_S1_iii_param_8
)
.maxntid 128
{
	.reg .pred 	%p<109>;
	.reg .b16 	%rs<15>;
	.reg .b32 	%r<734>;
	.reg .b64 	%rd<41>;
	// demoted variable
	.shared .align 128 .b8 _ZZ9cuda_gemmIiLi128ELi1ELi1ELi512ELi32ELi32ELi64ELi0ELi0EEviiiPT_S1_S1_iiiE11kron_fac_sh[2112];
	// demoted variable
	.shared .align 128 .b8 _ZZ9cuda_gemmIiLi128ELi1ELi1ELi512ELi32ELi32ELi64ELi0ELi0EEviiiPT_S1_S1_iiiE3Ash[2048];
	// demoted variable
	.shared .align 128 .b8 _ZZ9cuda_gemmIiLi128ELi1ELi1ELi512ELi32ELi32ELi64ELi0ELi0EEviiiPT_S1_S1_iiiE3Csh[2048];
	ld.param.u32 	%r259, [_Z9cuda_gemmIiLi128ELi1ELi1ELi512ELi32ELi32ELi64ELi0ELi0EEviiiPT_S1_S1_iii_param_1];
	ld.param.u32 	%r260, [_Z9cuda_gemmIiLi128ELi1ELi1ELi512ELi32ELi32ELi64ELi0ELi0EEviiiPT_S1_S1_iii_param_2];
	ld.param.u64 	%rd4, [_Z9cuda_gemmIiLi128ELi1ELi1ELi512ELi32ELi32ELi64ELi0ELi0EEviiiPT_S1_S1_iii_param_3];
	ld.param.u64 	%rd5, [_Z9cuda_gemmIiLi128ELi1ELi1ELi512ELi32ELi32ELi64ELi0ELi0EEviiiPT_S1_S1_iii_param_4];
	ld.param.u64 	%rd6, [_Z9cuda_gemmIiLi128ELi1ELi1ELi512ELi32ELi32ELi64ELi0ELi0EEviiiPT_S1_S1_iii_param_5];
	ld.param.u32 	%r261, [_Z9cuda_gemmIiLi128ELi1ELi1ELi512ELi32ELi32ELi64ELi0ELi0EEviiiPT_S1_S1_iii_param_6];
	ld.param.u32 	%r262, [_Z9cuda_gemmIiLi128ELi1ELi1ELi512ELi32ELi32ELi64ELi0ELi0EEviiiPT_S1_S1_iii_param_7];
	cvta.to.global.u64 	%rd1, %rd4;
	cvta.to.global.u64 	%rd2, %rd5;
	cvta.to.global.u64 	%rd3, %rd6;
	mov.u32 	%r1, %tid.x;
	div.s32 	%r2, 512, %r262;
	min.s32 	%r263, %r2, 64;
	shl.b32 	%r3, %r263, 1;
	div.u32 	%r5, %r1, %r3;
	mul.lo.s32 	%r264, %r5, %r3;
	sub.s32 	%r265, %r1, %r264;
	shr.u32 	%r4, %r265, 1;
	mov.u32 	%r6, %ctaid.y;
	mov.u32 	%r266, %nctaid.y;
	setp.ge.u32 	%p2, %r6, %r266;
	@%p2 bra 	$L__BB156_130;
	and.b32  	%r7, %r1, 1;
	mov.u32 	%r8, %ctaid.x;
	mov.u32 	%r267, %ctaid.z;
	mov.u32 	%r9, %ntid.x;
	shl.b32 	%r731, %r1, 2;
	shl.b32 	%r11, %r9, 2;
	shr.u32 	%r12, %r1, 4;
	and.b32  	%r13, %r1, 15;
	shl.b32 	%r14, %r267, 5;
	shr.u32 	%r15, %r9, 4;
	min.s32 	%r16, %r261, 16;
	add.s32 	%r268, %r1, %r9;
	cvt.u16.u32 	%rs3, %r268;
	xor.b16  	%rs4, %rs3, 511;
	cvt.u16.u32 	%rs5, %r9;
	div.u16 	%rs6, %rs4, %rs5;
	and.b16  	%rs1, %rs6, 3;
	setp.eq.s16 	%p3, %rs1, 2;
	mov.u32 	%r622, %r1;
	@%p3 bra 	$L__BB156_4;
	cvt.u32.u16 	%r17, %rs1;
	mov.b32 	%r621, 0;
	mov.u32 	%r622, %r1;
$L__BB156_3:
	.pragma "nounroll";
	shl.b32 	%r270, %r622, 2;
	mov.u32 	%r271, _ZZ9cuda_gemmIiLi128ELi1ELi1ELi512ELi32ELi32ELi64ELi0ELi0EEviiiPT_S1_S1_iiiE3Csh;
	add.s32 	%r272, %r271, %r270;
	mov.b32 	%r273, 0;
	st.shared.u32 	[%r272], %r273;
	add.s32 	%r622, %r622, %r9;
	add.s32 	%r621, %r621, 1;
	xor.b32  	%r274, %r621, %r17;
	setp.ne.s32 	%p4, %r274, 2;
	@%p4 bra 	$L__BB156_3;
$L__BB156_4:
	mov.u32 	%r276, _ZZ9cuda_gemmIiLi128ELi1ELi1ELi512ELi32ELi32ELi64ELi0ELi0EEviiiPT_S1_S1_iiiE3Csh;
$L__BB156_5:
	shl.b32 	%r275, %r622, 2;
	add.s32 	%r277, %r276, %r275;
	mov.b32 	%r278, 0;
	st.shared.u32 	[%r277], %r278;
	add.s32 	%r279, %r277, %r11;
	st.shared.u32 	[%r279], %r278;
	add.s32 	%r280, %r279, %r11;
	st.shared.u32 	[%r280], %r278;
	add.s32 	%r281, %r280, %r11;
	st.shared.u32 	[%r281], %r278;
	add.s32 	%r622, %r11, %r622;
	setp.lt.u32 	%p5, %r622, 512;
	@%p5 bra 	$L__BB156_5;
	shl.b32 	%r282, %r8, 9;
	mad.lo.s32 	%r25, %r6, %r260, %r282;
	add.s32 	%r283, %r731, %r11;
	max.u32 	%r284, %r283, 512;
	setp.lt.u32 	%p6, %r283, 512;
	selp.u32 	%r285, 1, 0, %p6;
	add.s32 	%r286, %r283, %r285;
	sub.s32 	%r287, %r284, %r286;
	div.u32 	%r288, %r287, %r11;
	add.s32 	%r26, %r288, %r285;
	add.s32 	%r289, %r26, 1;
	and.b32  	%r27, %r289, 3;
	and.b32  	%r28, %r26, 3;
	setp.eq.s32 	%p7, %r28, 3;
	mov.u32 	%r626, %r731;
	@%p7 bra 	$L__BB156_9;
	mov.b32 	%r625, 0;
	mov.u32 	%r626, %r731;
$L__BB156_8:
	.pragma "nounroll";
	add.s32 	%r291, %r25, %r626;
	mul.wide.s32 	%rd7, %r291, 4;
	add.s64 	%rd8, %rd1, %rd7;
	ld.global.v4.u32 	{%r292, %r293, %r294, %r295}, [%rd8];
	shl.b32 	%r296, %r626, 2;
	mov.u32 	%r297, _ZZ9cuda_gemmIiLi128ELi1ELi1ELi512ELi32ELi32ELi64ELi0ELi0EEviiiPT_S1_S1_iiiE3Ash;
	add.s32 	%r298, %r297, %r296;
	st.shared.v4.u32 	[%r298], {%r292, %r293, %r294, %r295};
	add.s32 	%r626, %r626, %r11;
	add.s32 	%r625, %r625, 1;
	setp.ne.s32 	%p8, %r625, %r27;
	@%p8 bra 	$L__BB156_8;
$L__BB156_9:
	setp.lt.u32 	%p9, %r26, 3;
	@%p9 bra 	$L__BB156_12;
	mov.u32 	%r305, _ZZ9cuda_gemmIiLi128ELi1ELi1ELi512ELi32ELi32ELi64ELi0ELi0EEviiiPT_S1_S1_iiiE3Ash;
	shl.b32 	%r313, %r11, 2;
$L__BB156_11:
	add.s32 	%r299, %r25, %r626;
	mul.wide.s32 	%rd9, %r299, 4;
	add.s64 	%rd10, %rd1, %rd9;
	ld.global.v4.u32 	{%r300, %r301, %r302, %r303}, [%rd10];
	shl.b32 	%r304, %r626, 2;
	add.s32 	%r306, %r305, %r304;
	st.shared.v4.u32 	[%r306], {%r300, %r301, %r302, %r303};
	add.s32 	%r307, %r626, %r11;
	add.s32 	%r308, %r25, %r307;
	mul.wide.s32 	%rd11, %r308, 4;
	add.s64 	%rd12, %rd1, %rd11;
	ld.global.v4.u32 	{%r309, %r310, %r311, %r312}, [%rd12];
	add.s32 	%r314, %r306, %r313;
	st.shared.v4.u32 	[%r314], {%r309, %r310, %r311, %r312};
	add.s32 	%r315, %r307, %r11;
	add.s32 	%r316, %r25, %r315;
	mul.wide.s32 	%rd13, %r316, 4;
	add.s64 	%rd14, %rd1, %rd13;
	ld.global.v4.u32 	{%r317, %r318, %r319, %r320}, [%rd14];
	add.s32 	%r321, %r314, %r313;
	st.shared.v4.u32 	[%r321], {%r317, %r318, %r319, %r320};
	add.s32 	%r322, %r315, %r11;
	add.s32 	%r323, %r25, %r322;
	mul.wide.s32 	%rd15, %r323, 4;
	add.s64 	%rd16, %rd1, %rd15;
	ld.global.v4.u32 	{%r324, %r325, %r326, %r327}, [%rd16];
	add.s32 	%r328, %r321, %r313;
	st.shared.v4.u32 	[%r328], {%r324, %r325, %r326, %r327};
	add.s32 	%r626, %r322, %r11;
	setp.lt.u32 	%p10, %r626, 512;
	@%p10 bra 	$L__BB156_11;
$L__BB156_12:
	mov.u32 	%r331, _ZZ9cuda_gemmIiLi128ELi1ELi1ELi512ELi32ELi32ELi64ELi0ELi0EEviiiPT_S1_S1_iiiE11kron_fac_sh;
	mad.lo.s32 	%r36, %r13, 132, %r331;
	and.b32  	%r332, %r4, 15;
	shl.b32 	%r333, %r7, 4;
	add.s32 	%r37, %r12, %r15;
	cvt.u16.u32 	%rs7, %r37;
	xor.b16  	%rs8, %rs7, 31;
	and.b16  	%rs9, %rs8, 255;
	cvt.u16.u32 	%rs10, %r15;
	and.b16  	%rs11, %rs10, 255;
	div.u16 	%rs12, %rs9, %rs11;
	and.b16  	%rs2, %rs12, 3;
	add.s32 	%r334, %r14, %r12;
	mul.lo.s32 	%r38, %r334, %r261;
	shl.b32 	%r335, %r12, 2;
	add.s32 	%r39, %r36, %r335;
	add.s32 	%r336, %r334, %r15;
	mul.lo.s32 	%r40, %r336, %r261;
	shl.b32 	%r41, %r15, 2;
	add.s32 	%r42, %r39, %r41;
	add.s32 	%r43, %r37, %r15;
	add.s32 	%r337, %r336, %r15;
	mul.lo.s32 	%r44, %r337, %r261;
	add.s32 	%r338, %r4, 1;
	xor.b32  	%r339, %r332, 8;
	or.b32  	%r45, %r333, %r332;
	and.b32  	%r340, %r338, 15;
	or.b32  	%r46, %r333, %r340;
	add.s32 	%r341, %r4, 2;
	and.b32  	%r342, %r341, 15;
	or.b32  	%r47, %r333, %r342;
	add.s32 	%r343, %r4, 3;
	and.b32  	%r344, %r343, 15;
	or.b32  	%r48, %r333, %r344;
	add.s32 	%r345, %r4, 4;
	and.b32  	%r346, %r345, 15;
	or.b32  	%r49, %r333, %r346;
	add.s32 	%r347, %r4, 5;
	and.b32  	%r348, %r347, 15;
	or.b32  	%r50, %r333, %r348;
	add.s32 	%r349, %r4, 6;
	and.b32  	%r350, %r349, 15;
	or.b32  	%r51, %r333, %r350;
	add.s32 	%r351, %r4, 7;
	and.b32  	%r352, %r351, 15;
	or.b32  	%r52, %r333, %r352;
	or.b32  	%r53, %r333, %r339;
	add.s32 	%r353, %r4, 9;
	and.b32  	%r354, %r353, 15;
	or.b32  	%r54, %r333, %r354;
	add.s32 	%r355, %r4, 10;
	and.b32  	%r356, %r355, 15;
	or.b32  	%r55, %r333, %r356;
	add.s32 	%r357, %r4, 11;
	and.b32  	%r358, %r357, 15;
	or.b32  	%r56, %r333, %r358;
	add.s32 	%r359, %r4, 12;
	and.b32  	%r360, %r359, 15;
	or.b32  	%r57, %r333, %r360;
	add.s32 	%r361, %r4, 13;
	and.b32  	%r362, %r361, 15;
	or.b32  	%r58, %r333, %r362;
	add.s32 	%r363, %r4, 14;
	and.b32  	%r364, %r363, 15;
	or.b32  	%r59, %r333, %r364;
	add.s32 	%r365, %r4, -1;
	and.b32  	%r366, %r365, 15;
	or.b32  	%r60, %r333, %r366;
	setp.lt.s32 	%p12, %r332, %r262;
	selp.b32 	%r367, 0, %r262, %p12;
	sub.s32 	%r61, %r332, %r367;
	add.s32 	%r368, %r332, 1;
	setp.lt.s32 	%p13, %r368, %r262;
	selp.b32 	%r369, 0, %r262, %p13;
	sub.s32 	%r62, %r368, %r369;
	add.s32 	%r370, %r332, 2;
	setp.lt.s32 	%p14, %r370, %r262;
	selp.b32 	%r371, 0, %r262, %p14;
	sub.s32 	%r63, %r370, %r371;
	add.s32 	%r372, %r332, 3;
	setp.lt.s32 	%p15, %r372, %r262;
	selp.b32 	%r373, 0, %r262, %p15;
	sub.s32 	%r64, %r372, %r373;
	add.s32 	%r374, %r332, 4;
	setp.lt.s32 	%p16, %r374, %r262;
	selp.b32 	%r375, 0, %r262, %p16;
	sub.s32 	%r65, %r374, %r375;
	add.s32 	%r376, %r332, 5;
	setp.lt.s32 	%p17, %r376, %r262;
	selp.b32 	%r377, 0, %r262, %p17;
	sub.s32 	%r66, %r376, %r377;
	add.s32 	%r378, %r332, 6;
	setp.lt.s32 	%p18, %r378, %r262;
	selp.b32 	%r379, 0, %r262, %p18;
	sub.s32 	%r67, %r378, %r379;
	add.s32 	%r380, %r332, 7;
	setp.lt.s32 	%p19, %r380, %r262;
	selp.b32 	%r381, 0, %r262, %p19;
	sub.s32 	%r68, %r380, %r381;
	add.s32 	%r382, %r332, 8;
	setp.lt.s32 	%p20, %r382, %r262;
	selp.b32 	%r383, 0, %r262, %p20;
	sub.s32 	%r69, %r382, %r383;
	add.s32 	%r384, %r332, 9;
	setp.lt.s32 	%p21, %r384, %r262;
	selp.b32 	%r385, 0, %r262, %p21;
	sub.s32 	%r70, %r384, %r385;
	add.s32 	%r386, %r332, 10;
	setp.lt.s32 	%p22, %r386, %r262;
	selp.b32 	%r387, 0, %r262, %p22;
	sub.s32 	%r71, %r386, %r387;
	add.s32 	%r388, %r332, 11;
	setp.lt.s32 	%p23, %r388, %r262;
	selp.b32 	%r389, 0, %r262, %p23;
	sub.s32 	%r72, %r388, %r389;
	add.s32 	%r390, %r332, 12;
	setp.lt.s32 	%p24, %r390, %r262;
	selp.b32 	%r391, 0, %r262, %p24;
	sub.s32 	%r73, %r390, %r391;
	add.s32 	%r392, %r332, 13;
	setp.lt.s32 	%p25, %r392, %r262;
	selp.b32 	%r393, 0, %r262, %p25;
	sub.s32 	%r74, %r392, %r393;
	add.s32 	%r394, %r332, 14;
	setp.lt.s32 	%p26, %r394, %r262;
	selp.b32 	%r395, 0, %r262, %p26;
	sub.s32 	%r75, %r394, %r395;
	add.s32 	%r396, %r332, 15;
	setp.lt.s32 	%p27, %r396, %r262;
	selp.b32 	%r397, 0, %r262, %p27;
	sub.s32 	%r76, %r396, %r397;
	cvt.u16.u32 	%rs13, %r3;
	div.s16 	%rs14, 128, %rs13;
	cvt.s32.s16 	%r77, %rs14;
	and.b32  	%r78, %r1, 31;
	mov.b32 	%r644, 0;
	mov.pred 	%p108, -1;
	shl.b32 	%r488, %r78, 2;
$L__BB156_13:
	mov.pred 	%p1, %p108;
	setp.eq.s16 	%p28, %rs2, 2;
	add.s32 	%r96, %r644, %r13;
	mov.u32 	%r645, %r12;
	@%p28 bra 	$L__BB156_17;
	setp.eq.s16 	%p29, %rs2, 3;
	add.s32 	%r398, %r96, %r38;
	mul.wide.s32 	%rd17, %r398, 4;
	add.s64 	%rd18, %rd2, %rd17;
	ld.global.u32 	%r399, [%rd18];
	st.shared.u32 	[%r39], %r399;
	mov.u32 	%r645, %r37;
	@%p29 bra 	$L__BB156_17;
	setp.eq.s16 	%p30, %rs2, 0;
	add.s32 	%r400, %r96, %r40;
	mul.wide.s32 	%rd19, %r400, 4;
	add.s64 	%rd20, %rd2, %rd19;
	ld.global.u32 	%r401, [%rd20];
	st.shared.u32 	[%r42], %r401;
	mov.u32 	%r645, %r43;
	@%p30 bra 	$L__BB156_17;
	add.s32 	%r645, %r43, %r15;
	add.s32 	%r402, %r96, %r44;
	mul.wide.s32 	%rd21, %r402, 4;
	add.s64 	%rd22, %rd2, %rd21;
	ld.global.u32 	%r403, [%rd22];
	add.s32 	%r404, %r42, %r41;
	st.shared.u32 	[%r404], %r403;
$L__BB156_17:
	add.s32 	%r405, %r14, %r645;
	mad.lo.s32 	%r406, %r405, %r261, %r96;
	mul.wide.s32 	%rd23, %r406, 4;
	add.s64 	%rd24, %rd2, %rd23;
	ld.global.u32 	%r407, [%rd24];
	shl.b32 	%r408, %r645, 2;
	add.s32 	%r409, %r36, %r408;
	st.shared.u32 	[%r409], %r407;
	add.s32 	%r410, %r405, %r15;
	mad.lo.s32 	%r411, %r410, %r261, %r96;
	mul.wide.s32 	%rd25, %r411, 4;
	add.s64 	%rd26, %rd2, %rd25;
	ld.global.u32 	%r412, [%rd26];
	add.s32 	%r413, %r409, %r41;
	st.shared.u32 	[%r413], %r412;
	add.s32 	%r414, %r410, %r15;
	mad.lo.s32 	%r415, %r414, %r261, %r96;
	mul.wide.s32 	%rd27, %r415, 4;
	add.s64 	%rd28, %rd2, %rd27;
	ld.global.u32 	%r416, [%rd28];
	add.s32 	%r417, %r413, %r41;
	st.shared.u32 	[%r417], %r416;
	add.s32 	%r418, %r414, %r15;
	mad.lo.s32 	%r419, %r418, %r261, %r96;
	mul.wide.s32 	%rd29, %r419, 4;
	add.s64 	%rd30, %rd2, %rd29;
	ld.global.u32 	%r420, [%rd30];
	add.s32 	%r421, %r417, %r41;
	st.shared.u32 	[%r421], %r420;
	add.s32 	%r645, %r41, %r645;
	setp.lt.u32 	%p31, %r645, 32;
	@%p31 bra 	$L__BB156_17;
	setp.lt.s32 	%p32, %r2, 1;
	bar.sync 	0;
	@%p32 bra 	$L__BB156_123;
	mov.b32 	%r663, 0;
$L__BB156_20:
	setp.lt.s32 	%p33, %r262, 1;
	add.s32 	%r118, %r663, %r4;
	mul.lo.s32 	%r119, %r118, %r262;
	@%p33 bra 	$L__BB156_22;
	add.s32 	%r423, %r45, %r119;
	shl.b32 	%r424, %r423, 2;
	mov.u32 	%r425, _ZZ9cuda_gemmIiLi128ELi1ELi1ELi512ELi32ELi32ELi64ELi0ELi0EEviiiPT_S1_S1_iiiE3Ash;
	add.s32 	%r426, %r425, %r424;
	ld.shared.u32 	%r664, [%r426];
$L__BB156_22:
	setp.lt.s32 	%p34, %r262, 2;
	@%p34 bra 	$L__BB156_24;
	add.s32 	%r427, %r46, %r119;
	shl.b32 	%r428, %r427, 2;
	mov.u32 	%r429, _ZZ9cuda_gemmIiLi128ELi1ELi1ELi512ELi32ELi32ELi64ELi0ELi0EEviiiPT_S1_S1_iiiE3Ash;
	add.s32 	%r430, %r429, %r428;
	ld.shared.u32 	%r665, [%r430];
$L__BB156_24:
	setp.lt.s32 	%p35, %r262, 3;
	@%p35 bra 	$L__BB156_26;
	add.s32 	%r431, %r47, %r119;
	shl.b32 	%r432, %r431, 2;
	mov.u32 	%r433, _ZZ9cuda_gemmIiLi128ELi1ELi1ELi512ELi32ELi32ELi64ELi0ELi0EEviiiPT_S1_S1_iiiE3Ash;
	add.s32 	%r434, %r433, %r432;
	ld.shared.u32 	%r666, [%r434];
$L__BB156_26:
	setp.lt.s32 	%p36, %r262, 4;
	@%p36 bra 	$L__BB156_28;
	add.s32 	%r435, %r48, %r119;
	shl.b32 	%r436, %r435, 2;
	mov.u32 	%r437, _ZZ9cuda_gemmIiLi128ELi1ELi1ELi512ELi32ELi32ELi64ELi0ELi0EEviiiPT_S1_S1_iiiE3Ash;
	add.s32 	%r438, %r437, %r436;
	ld.shared.u32 	%r667, [%r438];
$L__BB156_28:
	setp.lt.s32 	%p37, %r262, 5;
	@%p37 bra 	$L__BB156_30;
	add.s32 	%r439, %r49, %r119;
	shl.b32 	%r440, %r439, 2;
	mov.u32 	%r441, _ZZ9cuda_gemmIiLi128ELi1ELi1ELi512ELi32ELi32ELi64ELi0ELi0EEviiiPT_S1_S1_iiiE3Ash;
	add.s32 	%r442, %r441, %r440;
	ld.shared.u32 	%r668, [%r442];
$L__BB156_30:
	setp.lt.s32 	%p38, %r262, 6;
	@%p38 bra 	$L__BB156_32;
	add.s32 	%r443, %r50, %r119;
	shl.b32 	%r444, %r443, 2;
	mov.u32 	%r445, _ZZ9cuda_gemmIiLi128ELi1ELi1ELi512ELi32ELi32ELi64ELi0ELi0EEviiiPT_S1_S1_iiiE3Ash;
	add.s32 	%r446, %r445, %r444;
	ld.shared.u32 	%r669, [%r446];
$L__BB156_32:
	setp.lt.s32 	%p39, %r262, 7;
	@%p39 bra 	$L__BB156_34;
	add.s32 	%r447, %r51, %r119;
	shl.b32 	%r448, %r447, 2;
	mov.u32 	%r449, _ZZ9cuda_gemmIiLi128ELi1ELi1ELi512ELi32ELi32ELi64ELi0ELi0EEviiiPT_S1_S1_iiiE3Ash;
	add.s32 	%r450, %r449, %r448;
	ld.shared.u32 	%r670, [%r450];
$L__BB156_34:
	setp.lt.s32 	%p40, %r262, 8;
	@%p40 bra 	$L__BB156_36;
	add.s32 	%r451, %r52, %r119;
	shl.b32 	%r452, %r451, 2;
	mov.u32 	%r453, _ZZ9cuda_gemmIiLi128ELi1ELi1ELi512ELi32ELi32ELi64ELi0ELi0EEviiiPT_S1_S1_iiiE3Ash;
	add.s32 	%r454, %r453, %r452;
	ld.shared.u32 	%r671, [%r454];
$L__BB156_36:
	setp.lt.s32 	%p41, %r262, 9;
	@%p41 bra 	$L__BB156_38;
	add.s32 	%r455, %r53, %r119;
	shl.b32 	%r456, %r455, 2;
	mov.u32 	%r457, _ZZ9cuda_gemmIiLi128ELi1ELi1ELi512ELi32ELi32ELi64ELi0ELi0EEviiiPT_S1_S1_iiiE3Ash;
	add.s32 	%r458, %r457, %r456;
	ld.shared.u32 	%r672, [%r458];
$L__BB156_38:
	setp.lt.s32 	%p42, %r262, 10;
	@%p42 bra 	$L__BB156_40;
	add.s32 	%r459, %r54, %r119;
	shl.b32 	%r460, %r459, 2;
	mov.u32 	%r461, _ZZ9cuda_gemmIiLi128ELi1ELi1ELi512ELi32ELi32ELi64ELi0ELi0EEviiiPT_S1_S1_iiiE3Ash;
	add.s32 	%r462, %r461, %r460;
	ld.shared.u32 	%r673, [%r462];
$L__BB156_40:
	setp.lt.s32 	%p43, %r262, 11;
	@%p43 bra 	$L__BB156_42;
	add.s32 	%r463, %r55, %r119;
	shl.b32 	%r464, %r463, 2;
	mov.u32 	%r465, _ZZ9cuda_gemmIiLi128ELi1ELi1ELi512ELi32ELi32ELi64ELi0ELi0EEviiiPT_S1_S1_iiiE3Ash;
	add.s32 	%r466, %r465, %r464;
	ld.shared.u32 	%r674, [%r466];
$L__BB156_42:
	setp.lt.s32 	%p44, %r262, 12;
	@%p44 bra 	$L__BB156_44;
	add.s32 	%r467, %r56, %r119;
	shl.b32 	%r468, %r467, 2;
	mov.u32 	%r469, _ZZ9cuda_gemmIiLi128ELi1ELi1ELi512ELi32ELi32ELi64ELi0ELi0EEviiiPT_S1_S1_iiiE3Ash;
	add.s32 	%r470, %r469, %r468;
	ld.shared.u32 	%r675, [%r470];
$L__BB156_44:
	setp.lt.s32 	%p45, %r262, 13;
	@%p45 bra 	$L__BB156_46;
	add.s32 	%r471, %r57, %r119;
	shl.b32 	%r472, %r471, 2;
	mov.u32 	%r473, _ZZ9cuda_gemmIiLi128ELi1ELi1ELi512ELi32ELi32ELi64ELi0ELi0EEviiiPT_S1_S1_iiiE3Ash;
	add.s32 	%r474, %r473, %r472;
	ld.shared.u32 	%r676, [%r474];
$L__BB156_46:
	setp.lt.s32 	%p46, %r262, 14;
	@%p46 bra 	$L__BB156_48;
	add.s32 	%r475, %r58, %r119;
	shl.b32 	%r476, %r475, 2;
	mov.u32 	%r477, _ZZ9cuda_gemmIiLi128ELi1ELi1ELi512ELi32ELi32ELi64ELi0ELi0EEviiiPT_S1_S1_iiiE3Ash;
	add.s32 	%r478, %r477, %r476;
	ld.shared.u32 	%r677, [%r478];
$L__BB156_48:
	setp.lt.s32 	%p47, %r262, 15;
	@%p47 bra 	$L__BB156_50;
	add.s32 	%r479, %r59, %r119;
	shl.b32 	%r480, %r479, 2;
	mov.u32 	%r481, _ZZ9cuda_gemmIiLi128ELi1ELi1ELi512ELi32ELi32ELi64ELi0ELi0EEviiiPT_S1_S1_iiiE3Ash;
	add.s32 	%r482, %r481, %r480;
	ld.shared.u32 	%r678, [%r482];
$L__BB156_50:
	setp.lt.s32 	%p48, %r262, 16;
	@%p48 bra 	$L__BB156_52;
	add.s32 	%r483, %r60, %r119;
	shl.b32 	%r484, %r483, 2;
	mov.u32 	%r485, _ZZ9cuda_gemmIiLi128ELi1ELi1ELi512ELi32ELi32ELi64ELi0ELi0EEviiiPT_S1_S1_iiiE3Ash;
	add.s32 	%r486, %r485, %r484;
	ld.shared.u32 	%r679, [%r486];
$L__BB156_52:
	setp.ge.s32 	%p49, %r5, %r16;
	@%p49 bra 	$L__BB156_122;
	mov.u32 	%r680, %r5;
$L__BB156_54:
	setp.gt.u32 	%p50, %r262, 64;
	mov.u32 	%r487, _ZZ9cuda_gemmIiLi128ELi1ELi1ELi512ELi32ELi32ELi64ELi0ELi0EEviiiPT_S1_S1_iiiE11kron_fac_sh;
	mad.lo.s32 	%r153, %r680, 132, %r487;
	add.s32 	%r489, %r153, %r488;
	ld.shared.u32 	%r154, [%r489];
	@%p50 bra 	$L__BB156_87;
	setp.eq.s32 	%p67, %r262, 0;
	mov.b32 	%r682, 0;
	@%p67 bra 	$L__BB156_57;
	shfl.sync.idx.b32	%r540|%p68, %r154, %r61, 31, -1;
	mul.lo.s32 	%r682, %r540, %r664;
$L__BB156_57:
	setp.lt.s32 	%p69, %r262, 2;
	@%p69 bra 	$L__BB156_59;
	shfl.sync.idx.b32	%r541|%p70, %r154, %r62, 31, -1;
	mad.lo.s32 	%r682, %r541, %r665, %r682;
$L__BB156_59:
	setp.lt.s32 	%p71, %r262, 3;
	@%p71 bra 	$L__BB156_61;
	shfl.sync.idx.b32	%r542|%p72, %r154, %r63, 31, -1;
	mad.lo.s32 	%r682, %r542, %r666, %r682;
$L__BB156_61:
	setp.lt.s32 	%p73, %r262, 4;
	@%p73 bra 	$L__BB156_63;
	shfl.sync.idx.b32	%r543|%p74, %r154, %r64, 31, -1;
	mad.lo.s32 	%r682, %r543, %r667, %r682;
$L__BB156_63:
	setp.lt.s32 	%p75, %r262, 5;
	@%p75 bra 	$L__BB156_65;
	shfl.sync.idx.b32	%r544|%p76, %r154, %r65, 31, -1;
	mad.lo.s32 	%r682, %r544, %r668, %r682;
$L__BB156_65:
	setp.lt.s32 	%p77, %r262, 6;
	@%p77 bra 	$L__BB156_67;
	shfl.sync.idx.b32	%r545|%p78, %r154, %r66, 31, -1;
	mad.lo.s32 	%r682, %r545, %r669, %r682;
$L__BB156_67:
	setp.lt.s32 	%p79, %r262, 7;
	@%p79 bra 	$L__BB156_69;
	shfl.sync.idx.b32	%r546|%p80, %r154, %r67, 31, -1;
	mad.lo.s32 	%r682, %r546, %r670, %r682;
$L__BB156_69:
	setp.lt.s32 	%p81, %r262, 8;
	@%p81 bra 	$L__BB156_71;
	shfl.sync.idx.b32	%r547|%p82, %r154, %r68, 31, -1;
	mad.lo.s32 	%r682, %r547, %r671, %r682;
$L__BB156_71:
	setp.lt.s32 	%p83, %r262, 9;
	@%p83 bra 	$L__BB156_73;
	shfl.sync.idx.b32	%r548|%p84, %r154, %r69, 31, -1;
	mad.lo.s32 	%r682, %r548, %r672, %r682;
$L__BB156_73:
	setp.lt.s32 	%p85, %r262, 10;
	@%p85 bra 	$L__BB156_75;
	shfl.sync.idx.b32	%r549|%p86, %r154, %r70, 31, -1;
	mad.lo.s32 	%r682, %r549, %r673, %r682;
$L__BB156_75:
	setp.lt.s32 	%p87, %r262, 11;
	@%p87 bra 	$L__BB156_77;
	shfl.sync.idx.b32	%r550|%p88, %r154, %r71, 31, -1;
	mad.lo.s32 	%r682, %r550, %r674, %r682;
$L__BB156_77:
	setp.lt.s32 	%p89, %r262, 12;
	@%p89 bra 	$L__BB156_79;
	shfl.sync.idx.b32	%r551|%p90, %r154, %r72, 31, -1;
	mad.lo.s32 	%r682, %r551, %r675, %r682;
$L__BB156_79:
	setp.lt.s32 	%p91, %r262, 13;
	@%p91 bra 	$L__BB156_81;
	shfl.sync.idx.b32	%r552|%p92, %r154, %r73, 31, -1;
	mad.lo.s32 	%r682, %r552, %r676, %r682;
$L__BB156_81:
	setp.lt.s32 	%p93, %r262, 14;
	@%p93 bra 	$L__BB156_83;
	shfl.sync.idx.b32	%r553|%p94, %r154, %r74, 31, -1;
	mad.lo.s32 	%r682, %r553, %r677, %r682;
$L__BB156_83:
	setp.lt.s32 	%p95, %r262, 15;
	@%p95 bra 	$L__BB156_85;
	shfl.sync.idx.b32	%r554|%p96, %r154, %r75, 31, -1;
	mad.lo.s32 	%r682, %r554, %r678, %r682;
$L__BB156_85:
	setp.lt.s32 	%p97, %r262, 16;
	@%p97 bra 	$L__BB156_119;
	shfl.sync.idx.b32	%r555|%p98, %r154, %r76, 31, -1;
	mad.lo.s32 	%r682, %r555, %r679, %r682;
	bra.uni 	$L__BB156_119;
$L__BB156_87:
	mov.b32 	%r682, 0;
	@%p33 bra 	$L__BB156_89;
	shl.b32 	%r491, %r45, 2;
	add.s32 	%r492, %r153, %r491;
	ld.shared.u32 	%r493, [%r492];
	mul.lo.s32 	%r682, %r493, %r664;
$L__BB156_89:
	@%p34 bra 	$L__BB156_91;
	shl.b32 	%r494, %r46, 2;
	add.s32 	%r495, %r153, %r494;
	ld.shared.u32 	%r496, [%r495];
	mad.lo.s32 	%r682, %r496, %r665, %r682;
$L__BB156_91:
	@%p35 bra 	$L__BB156_93;
	shl.b32 	%r497, %r47, 2;
	add.s32 	%r498, %r153, %r497;
	ld.shared.u32 	%r499, [%r498];
	mad.lo.s32 	%r682, %r499, %r666, %r682;
$L__BB156_93:
	@%p36 bra 	$L__BB156_95;
	shl.b32 	%r500, %r48, 2;
	add.s32 	%r501, %r153, %r500;
	ld.shared.u32 	%r502, [%r501];
	mad.lo.s32 	%r682, %r502, %r667, %r682;
$L__BB156_95:
	setp.lt.s32 	%p55, %r262, 5;
	@%p55 bra 	$L__BB156_97;
	shl.b32 	%r503, %r49, 2;
	add.s32 	%r504, %r153, %r503;
	ld.shared.u32 	%r505, [%r504];
	mad.lo.s32 	%r682, %r505, %r668, %r682;
$L__BB156_97:
	setp.lt.s32 	%p56, %r262, 6;
	@%p56 bra 	$L__BB156_99;
	shl.b32 	%r506, %r50, 2;
	add.s32 	%r507, %r153, %r506;
	ld.shared.u32 	%r508, [%r507];
	mad.lo.s32 	%r682, %r508, %r669, %r682;
$L__BB156_99:
	setp.lt.s32 	%p57, %r262, 7;
	@%p57 bra 	$L__BB156_101;
	shl.b32 	%r509, %r51, 2;
	add.s32 	%r510, %r153, %r509;
	ld.shared.u32 	%r511, [%r510];
	mad.lo.s32 	%r682, %r511, %r670, %r682;
$L__BB156_101:
	setp.lt.s32 	%p58, %r262, 8;
	@%p58 bra 	$L__BB156_103;
	shl.b32 	%r512, %r52, 2;
	add.s32 	%r513, %r153, %r512;
	ld.shared.u32 	%r514, [%r513];
	mad.lo.s32 	%r682, %r514, %r671, %r682;
$L__BB156_103:
	setp.lt.s32 	%p59, %r262, 9;
	@%p59 bra 	$L__BB156_105;
	shl.b32 	%r515, %r53, 2;
	add.s32 	%r516, %r153, %r515;
	ld.shared.u32 	%r517, [%r516];
	mad.lo.s32 	%r682, %r517, %r672, %r682;
$L__BB156_105:
	setp.lt.s32 	%p60, %r262, 10;
	@%p60 bra 	$L__BB156_107;
	shl.b32 	%r518, %r54, 2;
	add.s32 	%r519, %r153, %r518;
	ld.shared.u32 	%r520, [%r519];
	mad.lo.s32 	%r682, %r520, %r673, %r682;
$L__BB156_107:
	setp.lt.s32 	%p61, %r262, 11;
	@%p61 bra 	$L__BB156_109;
	shl.b32 	%r521, %r55, 2;
	add.s32 	%r522, %r153, %r521;
	ld.shared.u32 	%r523, [%r522];
	mad.lo.s32 	%r682, %r523, %r674, %r682;
$L__BB156_109:
	setp.lt.s32 	%p62, %r262, 12;
	@%p62 bra 	$L__BB156_111;
	shl.b32 	%r524, %r56, 2;
	add.s32 	%r525, %r153, %r524;
	ld.shared.u32 	%r526, [%r525];
	mad.lo.s32 	%r682, %r526, %r675, %r682;
$L__BB156_111:
	setp.lt.s32 	%p63, %r262, 13;
	@%p63 bra 	$L__BB156_113;
	shl.b32 	%r527, %r57, 2;
	add.s32 	%r528, %r153, %r527;
	ld.shared.u32 	%r529, [%r528];
	mad.lo.s32 	%r682, %r529, %r676, %r682;
$L__BB156_113:
	setp.lt.s32 	%p64, %r262, 14;
	@%p64 bra 	$L__BB156_115;
	shl.b32 	%r530, %r58, 2;
	add.s32 	%r531, %r153, %r530;
	ld.shared.u32 	%r532, [%r531];
	mad.lo.s32 	%r682, %r532, %r677, %r682;
$L__BB156_115:
	setp.lt.s32 	%p65, %r262, 15;
	@%p65 bra 	$L__BB156_117;
	shl.b32 	%r533, %r59, 2;
	add.s32 	%r534, %r153, %r533;
	ld.shared.u32 	%r535, [%r534];
	mad.lo.s32 	%r682, %r535, %r678, %r682;
$L__BB156_117:
	setp.lt.s32 	%p66, %r262, 16;
	@%p66 bra 	$L__BB156_119;
	shl.b32 	%r536, %r60, 2;
	add.s32 	%r537, %r153, %r536;
	ld.shared.u32 	%r538, [%r537];
	mad.lo.s32 	%r682, %r538, %r679, %r682;
$L__BB156_119:
	setp.ne.s32 	%p99, %r7, 0;
	add.s32 	%r556, %r680, %r644;
	mad.lo.s32 	%r218, %r556, %r2, %r118;
	shfl.sync.down.b32	%r557|%p100, %r682, 1, 7711, -1;
	add.s32 	%r219, %r557, %r682;
	@%p99 bra 	$L__BB156_121;
	shl.b32 	%r558, %r218, 2;
	mov.u32 	%r559, _ZZ9cuda_gemmIiLi128ELi1ELi1ELi512ELi32ELi32ELi64ELi0ELi0EEviiiPT_S1_S1_iiiE3Csh;
	add.s32 	%r560, %r559, %r558;
	ld.shared.u32 	%r561, [%r560];
	add.s32 	%r562, %r561, %r219;
	st.shared.u32 	[%r560], %r562;
$L__BB156_121:
	add.s32 	%r680, %r680, %r77;
	setp.lt.s32 	%p101, %r680, %r16;
	@%p101 bra 	$L__BB156_54;
$L__BB156_122:
	add.s32 	%r663, %r663, %r3;
	setp.lt.s32 	%p102, %r663, %r2;
	@%p102 bra 	$L__BB156_20;
$L__BB156_123:
	mov.b32 	%r644, 16;
	mov.pred 	%p108, 0;
	@%p1 bra 	$L__BB156_13;
	setp.eq.s32 	%p104, %r28, 3;
	bar.sync 	0;
	mul.lo.s32 	%r564, %r2, %r8;
	mad.lo.s32 	%r238, %r6, %r259, %r564;
	div.s32 	%r239, %r260, %r262;
	@%p104 bra 	$L__BB156_127;
	shl.b32 	%r565, %r1, 4;
	mov.u32 	%r566, _ZZ9cuda_gemmIiLi128ELi1ELi1ELi512ELi32ELi32ELi64ELi0ELi0EEviiiPT_S1_S1_iiiE3Csh;
	add.s32 	%r729, %r566, %r565;
	shl.b32 	%r241, %r9, 4;
	neg.s32 	%r728, %r27;
$L__BB156_126:
	.pragma "nounroll";
	div.s32 	%r567, %r731, %r2;
	mad.lo.s32 	%r568, %r239, %r567, %r238;
	mul.lo.s32 	%r569, %r567, %r2;
	sub.s32 	%r570, %r731, %r569;
	add.s32 	%r571, %r568, %r570;
	mul.wide.s32 	%rd31, %r571, 4;
	add.s64 	%rd32, %rd3, %rd31;
	ld.shared.v4.u32 	{%r572, %r573, %r574, %r575}, [%r729];
	st.global.v4.u32 	[%rd32], {%r572, %r573, %r574, %r575};
	add.s32 	%r731, %r731, %r11;
	add.s32 	%r729, %r729, %r241;
	add.s32 	%r728, %r728, 1;
	setp.ne.s32 	%p105, %r728, 0;
	@%p105 bra 	$L__BB156_126;
$L__BB156_127:
	setp.lt.u32 	%p106, %r26, 3;
	@%p106 bra 	$L__BB156_130;
	mul.lo.s32 	%r250, %r9, 48;
	shl.b32 	%r576, %r731, 2;
	mov.u32 	%r577, _ZZ9cuda_gemmIiLi128ELi1ELi1ELi512ELi32ELi32ELi64ELi0ELi0EEviiiPT_S1_S1_iiiE3Csh;
	add.s32 	%r732, %r577, %r576;
	shl.b32 	%r252, %r9, 6;
	shl.b32 	%r253, %r9, 5;
	shl.b32 	%r254, %r9, 4;
$L__BB156_129:
	div.s32 	%r578, %r731, %r2;
	mad.lo.s32 	%r579, %r239, %r578, %r238;
	mul.lo.s32 	%r580, %r578, %r2;
	sub.s32 	%r581, %r731, %r580;
	add.s32 	%r582, %r579, %r581;
	mul.wide.s32 	%rd33, %r582, 4;
	add.s64 	%rd34, %rd3, %rd33;
	ld.shared.v4.u32 	{%r583, %r584, %r585, %r586}, [%r732];
	st.global.v4.u32 	[%rd34], {%r583, %r584, %r585, %r586};
	add.s32 	%r587, %r11, %r731;
	div.s32 	%r588, %r587, %r2;
	mad.lo.s32 	%r589, %r239, %r588, %r238;
	mul.lo.s32 	%r590, %r588, %r2;
	sub.s32 	%r591, %r587, %r590;
	add.s32 	%r592, %r589, %r591;
	mul.wide.s32 	%rd35, %r592, 4;
	add.s64 	%rd36, %rd3, %rd35;
	add.s32 	%r593, %r732, %r254;
	ld.shared.v4.u32 	{%r594, %r595, %r596, %r597}, [%r593];
	st.global.v4.u32 	[%rd36], {%r594, %r595, %r596, %r597};
	add.s32 	%r598, %r11, %r587;
	div.s32 	%r599, %r598, %r2;
	mad.lo.s32 	%r600, %r239, %r599, %r238;
	mul.lo.s32 	%r601, %r599, %r2;
	sub.s32 	%r602, %r598, %r601;
	add.s32 	%r603, %r600, %r602;
	mul.wide.s32 	%rd37, %r603, 4;
	add.s64 	%rd38, %rd3, %rd37;
	add.s32 	%r604, %r732, %r253;
	ld.shared.v4.u32 	{%r605, %r606, %r607, %r608}, [%r604];
	st.global.v4.u32 	[%rd38], {%r605, %r606, %r607, %r608};
	add.s32 	%r609, %r11, %r598;
	div.s32 	%r610, %r609, %r2;
	mad.lo.s32 	%r611, %r239, %r610, %r238;
	mul.lo.s32 	%r612, %r610, %r2;
	sub.s32 	%r613, %r609, %r612;
	add.s32 	%r614, %r611, %r613;
	mul.wide.s32 	%rd39, %r614, 4;
	add.s64 	%rd40, %rd3, %rd39;
	add.s32 	%r615, %r732, %r250;
	ld.shared.v4.u32 	{%r616, %r617, %r618, %r619}, [%r615];
	st.global.v4.u32 	[%rd40], {%r616, %r617, %r618, %r619};
	add.s32 	%r732, %r732, %r252;
	add.s32 	%r731, %r11, %r609;
	setp.lt.u32 	%p107, %r731, 512;
	@%p107 bra 	$L__BB156_129;
$L__BB156_130:
	ret;

}
	// .globl	_Z9cuda_gemmIiLi128ELi1ELi1ELi512ELi32ELi32ELi64ELi0ELi1EEviiiPT_S1_S1_iii
.visible .entry _Z9cuda_gemmIiLi128ELi1ELi1ELi512ELi32ELi32ELi64ELi0ELi1EEviiiPT_S1_S1_iii(
	.param .u32 _Z9cuda_gemmIiLi128ELi1ELi1ELi512ELi32ELi32ELi64ELi0ELi1EEviiiPT_S1_S1_iii_param_0,
	.param .u32 _Z9cuda_gemmIiLi128ELi1ELi1ELi512ELi32ELi32ELi64ELi0ELi1EEviiiPT_S1_S1_iii_param_1,
	.param .u32 _Z9cuda_gemmIiLi128ELi1ELi1ELi512ELi32ELi32ELi64ELi0ELi1EEviiiPT_S1_S1_iii_param_2,
	.param .u64 .ptr .align 1 _Z9cuda_gemmIiLi128ELi1ELi1ELi512ELi32ELi32ELi64ELi0ELi1EEviiiPT_S1_S1_iii_param_3,
	.param .u64 .ptr .align 1 _Z9cuda_gemmIiLi128ELi1ELi1ELi512ELi32ELi32ELi64ELi0ELi1EEviiiPT_S1_S1_iii_param_4,
	.param .u64 .ptr .align 1 _Z9cuda_gemmIiLi128ELi1ELi1ELi512ELi32ELi32ELi64ELi0ELi1EEviiiPT_S1_S1_iii_param_5,
	.param .u32 _Z9cuda_gemmIiLi128ELi1ELi1ELi512ELi32ELi32ELi64ELi0ELi1EEviiiPT_S1_S1_iii_param_6,
	.param .u32 _Z9cuda_gemmIiLi128ELi1ELi1ELi512ELi32ELi32ELi64ELi0ELi1EEviiiPT_S1_S1_iii_param_7,
	.param .u32 _Z9cuda_gemmIiLi128ELi1ELi1ELi512ELi32ELi32ELi64ELi0ELi1EEviiiPT_S1_S1_iii_param_8
)
.maxntid 128
{
	.reg .pred 	%p<41>;
	.reg .b16 	%rs<13>;
	.reg .b32 	%r<426>;
	.reg .b64 	%rd<41>;
	// demoted variable
	.shared .align 128 .b8 _ZZ9cuda_gemmIiLi128ELi1ELi1ELi512ELi32ELi32ELi64ELi0ELi1EEviiiPT_S1_S1_iiiE11kron_fac_sh[2112];
	// demoted variable
	.shared .align 128 .b8 _ZZ9cuda_gemmIiLi128ELi1ELi1ELi512ELi32ELi32ELi64ELi0ELi1EEviiiPT_S1_S1_iiiE3Ash[2048];
	// demoted variable
	.shared .align 128 .b8 _ZZ9cuda_gemmIiLi128ELi1ELi1ELi512ELi32ELi32ELi64ELi0ELi1EEviiiPT_S1_S1_iiiE3Csh[2048];
	ld.param.u32 	%r132, [_Z9cuda_gemmIiLi128ELi1ELi1ELi512ELi32ELi32ELi64ELi0ELi1EEviiiPT_S1_S1_iii_param_1];
	ld.param.u32 	%r133, [_Z9cuda_gemmIiLi128ELi1ELi1ELi512ELi32ELi32ELi64ELi0ELi1EEviiiPT_S1_S1_iii_param_2];
	ld.param.u64 	%rd4, [_Z9cuda_gemmIiLi128ELi1ELi1ELi512ELi32ELi32ELi64ELi0ELi1EEviiiPT_S1_S1_iii_param_3];
	ld.param.u64 	%rd5, [_Z9cuda_gemmIiLi128ELi1ELi1ELi512ELi32ELi32ELi64ELi0ELi1EEviiiPT_S1_S1_iii_param_4];
	ld.param.u64 	%rd6, [_Z9cuda_gemmIiLi128ELi1ELi1ELi512ELi32ELi32ELi64ELi0ELi1EEviiiPT_S1_S1_iii_param_5];
	cvta.to.global.u64 	%rd1, %rd4;
	cvta.to.global.u64 	%rd2, %rd5;
	cvta.to.global.u64 	%rd3, %rd6;
	mov.u32 	%r1, %tid.x;
	shr.u32 	%r2, %r1, 5;
	mov.u32 	%r3, %ctaid.y;
	mov.u32 	%r134, %nctaid.y;
	setp.ge.u32 	%p2, %r3, %r134;
	@%p2 bra 	$L__BB157_29;
	and.b32  	%r4, %r1, 1;
	mov.u32 	%r5, %ctaid.x;
	mov.u32 	%r6, %ntid.x;
	shl.b32 	%r420, %r1, 2;
	shl.b32 	%r8, %r6, 2;
	shr.u32 	%r9, %r1, 4;
	shr.u32 	%r10, %r6, 4;
	shr.s32 	%r135, %r133, 31;
	shr.u32 	%r136, %r135, 27;
	add.s32 	%r137, %r133, %r136;
	shr.s32 	%r11, %r137, 5;
	add.s32 	%r138, %r1, %r6;
	cvt.u16.u32 	%rs3, %r138;
	xor.b16  	%rs4, %rs3, 511;
	cvt.u16.u32 	%rs5, %r6;
	div.u16 	%rs6, %rs4, %rs5;
	and.b16  	%rs1, %rs6, 3;
	setp.eq.s16 	%p3, %rs1, 2;
	mov.u32 	%r405, %r1;
	@%p3 bra 	$L__BB157_4;
	cvt.u32.u16 	%r12, %rs1;
	mov.b32 	%r404, 0;
	mov.u32 	%r405, %r1;
$L__BB157_3:
	.pragma "nounroll";
	shl.b32 	%r140, %r405, 2;
	mov.u32 	%r141, _ZZ9cuda_gemmIiLi128ELi1ELi1ELi512ELi32ELi32ELi64ELi0ELi1EEviiiPT_S1_S1_iiiE3Csh;
	add.s32 	%r142, %r141, %r140;
	mov.b32 	%r143, 0;
	st.shared.u32 	[%r142], %r143;
	add.s32 	%r405, %r405, %r6;
	add.s32 	%r404, %r404, 1;
	xor.b32  	%r144, %r404, %r12;
	setp.ne.s32 	%p4, %r144, 2;
	@%p4 bra 	$L__BB157_3;
$L__BB157_4:
	mov.u32 	%r146, _ZZ9cuda_gemmIiLi128ELi1ELi1ELi512ELi32ELi32ELi64ELi0ELi1EEviiiPT_S1_S1_iiiE3Csh;
$L__BB157_5:
	shl.b32 	%r145, %r405, 2;
	add.s32 	%r147, %r146, %r145;
	mov.b32 	%r148, 0;
	st.shared.u32 	[%r147], %r148;
	add.s32 	%r149, %r147, %r8;
	st.shared.u32 	[%r149], %r148;
	add.s32 	%r150, %r149, %r8;
	st.shared.u32 	[%r150], %r148;
	add.s32 	%r151, %r150, %r8;
	st.shared.u32 	[%r151], %r148;
	add.s32 	%r405, %r8, %r405;
	setp.lt.u32 	%p5, %r405, 512;
	@%p5 bra 	$L__BB157_5;
	shl.b32 	%r152, %r5, 9;
	mad.lo.s32 	%r20, %r3, %r133, %r152;
	add.s32 	%r153, %r420, %r8;
	max.u32 	%r154, %r153, 512;
	setp.lt.u32 	%p6, %r153, 512;
	selp.u32 	%r155, 1, 0, %p6;
	add.s32 	%r156, %r153, %r155;
	sub.s32 	%r157, %r154, %r156;
	div.u32 	%r158, %r157, %r8;
	add.s32 	%r21, %r158, %r155;
	add.s32 	%r159, %r21, 1;
	and.b32  	%r22, %r159, 3;
	and.b32  	%r23, %r21, 3;
	setp.eq.s32 	%p7, %r23, 3;
	mov.u32 	%r409, %r420;
	@%p7 bra 	$L__BB157_9;
	mov.b32 	%r408, 0;
	mov.u32 	%r409, %r420;
$L__BB157_8:
	.pragma "nounroll";
	add.s32 	%r161, %r20, %r409;
	mul.wide.s32 	%rd7, %r161, 4;
	add.s64 	%rd8, %rd1, %rd7;
	ld.global.v4.u32 	{%r162, %r163, %r164, %r165}, [%rd8];
	shl.b32 	%r166, %r409, 2;
	mov.u32 	%r167, _ZZ9cuda_gemmIiLi128ELi1ELi1ELi512ELi32ELi32ELi64ELi0ELi1EEviiiPT_S1_S1_iiiE3Ash;
	add.s32 	%r168, %r167, %r166;
	st.shared.v4.u32 	[%r168], {%r162, %r163, %r164, %r165};
	add.s32 	%r409, %r409, %r8;
	add.s32 	%r408, %r408, 1;
	setp.ne.s32 	%p8, %r408, %r22;
	@%p8 bra 	$L__BB157_8;
$L__BB157_9:
	setp.lt.u32 	%p9, %r21, 3;
	@%p9 bra 	$L__BB157_12;
	mov.u32 	%r175, _ZZ9cuda_gemmIiLi128ELi1ELi1ELi512ELi32ELi32ELi64ELi0ELi1EEviiiPT_S1_S1_iiiE3Ash;
	shl.b32 	%r183, %r8, 2;
$L__BB157_11:
	add.s32 	%r169, %r20, %r409;
	mul.wide.s32 	%rd9, %r169, 4;
	add.s64 	%rd10, %rd1, %rd9;
	ld.global.v4.u32 	{%r170, %r171, %r172, %r173}, [%rd10];
	shl.b32 	%r174, %r409, 2;
	add.s32 	%r176, %r175, %r174;
	st.shared.v4.u32 	[%r176], {%r170, %r171, %r172, %r173};
	add.s32 	%r177, %r409, %r8;
	add.s32 	%r178, %r20, %r177;
	mul.wide.s32 	%rd11, %r178, 4;
	add.s64 	%rd12, %rd1, %rd11;
	ld.global.v4.u32 	{%r179, %r180, %r181, %r182}, [%rd12];
	add.s32 	%r184, %r176, %r183;
	st.shared.v4.u32 	[%r184], {%r179, %r180, %r181, %r182};
	add.s32 	%r185, %r177, %r8;
	add.s32 	%r186, %r20, %r185;
	mul.wide.s32 	%rd13, %r186, 4;
	add.s64 	%rd14, %rd1, %rd13;
	ld.global.v4.u32 	{%r187, %r188, %r189, %r190}, [%rd14];
	add.s32 	%r191, %r184, %r183;
	st.shared.v4.u32 	[%r191], {%r187, %r188, %r189, %r190};
	add.s32 	%r192, %r185, %r8;
	add.s32 	%r193, %r20, %r192;
	mul.wide.s32 	%rd15, %r193, 4;
	add.s64 	%rd16, %rd1, %rd15;
	ld.global.v4.u32 	{%r194, %r195, %r196, %r197}, [%rd16];
	add.s32 	%r198, %r191, %r183;
	st.shared.v4.u32 	[%r198], {%r194, %r195, %r196, %r197};
	add.s32 	%r409, %r192, %r8;
	setp.lt.u32 	%p10, %r409, 512;
	@%p10 bra 	$L__BB157_11;
$L__BB157_12:
	shr.u32 	%r200, %r1, 1;
	and.b32  	%r201, %r200, 15;
	and.b32  	%r202, %r1, 15;
	mov.u32 	%r203, _ZZ9cuda_gemmIiLi128ELi1ELi1ELi512ELi32ELi32ELi64ELi0ELi1EEviiiPT_S1_S1_iiiE11kron_fac_sh;
	mad.lo.s32 	%r31, %r202, 132, %r203;
	shl.b32 	%r204, %r4, 4;
	shl.b32 	%r205, %r1, 4;
	and.b32  	%r206, %r205, 480;
	or.b32  	%r207, %r206, %r204;
	add.s32 	%r32, %r9, %r10;
	cvt.u16.u32 	%rs7, %r32;
	xor.b16  	%rs8, %rs7, 31;
	and.b16  	%rs9, %rs8, 255;
	cvt.u16.u32 	%rs10, %r10;
	and.b16  	%rs11, %rs10, 255;
	div.u16 	%rs12, %rs9, %rs11;
	and.b16  	%rs2, %rs12, 3;
	shl.b32 	%r208, %r9, 2;
	add.s32 	%r33, %r31, %r208;
	shl.b32 	%r34, %r10, 2;
	add.s32 	%r35, %r33, %r34;
	add.s32 	%r36, %r32, %r10;
	or.b32  	%r209, %r207, %r201;
	shl.b32 	%r210, %r209, 2;
	mov.u32 	%r211, _ZZ9cuda_gemmIiLi128ELi1ELi1ELi512ELi32ELi32ELi64ELi0ELi1EEviiiPT_S1_S1_iiiE3Ash;
	add.s32 	%r37, %r211, %r210;
	add.s32 	%r212, %r200, 1;
	and.b32  	%r213, %r212, 15;
	or.b32  	%r214, %r207, %r213;
	shl.b32 	%r215, %r214, 2;
	add.s32 	%r38, %r211, %r215;
	add.s32 	%r216, %r200, 2;
	and.b32  	%r217, %r216, 15;
	or.b32  	%r218, %r207, %r217;
	shl.b32 	%r219, %r218, 2;
	add.s32 	%r39, %r211, %r219;
	add.s32 	%r220, %r200, 3;
	and.b32  	%r221, %r220, 15;
	or.b32  	%r222, %r207, %r221;
	shl.b32 	%r223, %r222, 2;
	add.s32 	%r40, %r211, %r223;
	add.s32 	%r224, %r200, 4;
	and.b32  	%r225, %r224, 15;
	or.b32  	%r226, %r207, %r225;
	shl.b32 	%r227, %r226, 2;
	add.s32 	%r41, %r211, %r227;
	add.s32 	%r228, %r200, 5;
	and.b32  	%r229, %r228, 15;
	or.b32  	%r230, %r207, %r229;
	shl.b32 	%r231, %r230, 2;
	add.s32 	%r42, %r211, %r231;
	add.s32 	%r232, %r200, 6;
	and.b32  	%r233, %r232, 15;
	or.b32  	%r234, %r207, %r233;
	shl.b32 	%r235, %r234, 2;
	add.s32 	%r43, %r211, %r235;
	add.s32 	%r236, %r200, 7;
	and.b32  	%r237, %r236, 15;
	or.b32  	%r238, %r207, %r237;
	shl.b32 	%r239, %r238, 2;
	add.s32 	%r44, %r211, %r239;
	xor.b32  	%r240, %r201, 8;
	or.b32  	%r241, %r207, %r240;
	shl.b32 	%r242, %r241, 2;
	add.s32 	%r45, %r211, %r242;
	add.s32 	%r243, %r200, 9;
	and.b32  	%r244, %r243, 15;
	or.b32  	%r245, %r207, %r244;
	shl.b32 	%r246, %r245, 2;
	add.s32 	%r46, %r211, %r246;
	add.s32 	%r247, %r200, 10;
	and.b32  	%r248, %r247, 15;
	or.b32  	%r249, %r207, %r248;
	shl.b32 	%r250, %r249, 2;
	add.s32 	%r47, %r211, %r250;
	add.s32 	%r251, %r200, 11;
	and.b32  	%r252, %r251, 15;
	or.b32  	%r253, %r207, %r252;
	shl.b32 	%r254, %r253, 2;
	add.s32 	%r48, %r211, %r254;
	add.s32 	%r255, %r200, 12;
	and.b32  	%r256, %r255, 15;
	or.b32  	%r257, %r207, %r256;
	shl.b32 	%r258, %r257, 2;
	add.s32 	%r49, %r211, %r258;
	add.s32 	%r259, %r200, 13;
	and.b32  	%r260, %r259, 15;
	or.b32  	%r261, %r207, %r260;
	shl.b32 	%r262, %r261, 2;
	add.s32 	%r50, %r211, %r262;
	add.s32 	%r263, %r200, 14;
	and.b32  	%r264, %r263, 15;
	or.b32  	%r265, %r207, %r264;
	shl.b32 	%r266, %r265, 2;
	add.s32 	%r51, %r211, %r266;
	add.s32 	%r267, %r200, -1;
	and.b32  	%r268, %r267, 15;
	or.b32  	%r269, %r207, %r268;
	shl.b32 	%r270, %r269, 2;
	add.s32 	%r52, %r211, %r270;
	mad.lo.s32 	%r53, %r201, -31, %r207;
	or.b32  	%r54, %r204, %r213;
	or.b32  	%r55, %r204, %r217;
	or.b32  	%r56, %r204, %r221;
	or.b32  	%r57, %r204, %r225;
	or.b32  	%r58, %r204, %r229;
	or.b32  	%r59, %r204, %r233;
	or.b32  	%r60, %r204, %r237;
	or.b32  	%r61, %r204, %r240;
	or.b32  	%r62, %r204, %r244;
	or.b32  	%r63, %r204, %r248;
	or.b32  	%r64, %r204, %r252;
	or.b32  	%r65, %r204, %r256;
	or.b32  	%r66, %r204, %r260;
	or.b32  	%r67, %r204, %r264;
	or.b32  	%r68, %r204, %r268;
	shl.b32 	%r271, %r1, 2;
	and.b32  	%r272, %r271, 124;
	mad.lo.s32 	%r273, %r2, 132, %r272;
	add.s32 	%r69, %r203, %r273;
	mov.u32 	%r274, %ctaid.z;
	shl.b32 	%r275, %r274, 10;
	or.b32  	%r70, %r275, %r202;
	mov.b32 	%r411, 0;
	mov.pred 	%p40, -1;
$L__BB157_13:
	mov.pred 	%p1, %p40;
	shr.u32 	%r412, %r1, 4;
	setp.eq.s16 	%p12, %rs2, 2;
	add.s32 	%r73, %r70, %r411;
	@%p12 bra 	$L__BB157_17;
	setp.eq.s16 	%p13, %rs2, 3;
	shl.b32 	%r276, %r412, 5;
	add.s32 	%r277, %r73, %r276;
	mul.wide.u32 	%rd17, %r277, 4;
	add.s64 	%rd18, %rd2, %rd17;
	ld.global.u32 	%r278, [%rd18];
	st.shared.u32 	[%r33], %r278;
	mov.u32 	%r412, %r32;
	@%p13 bra 	$L__BB157_17;
	setp.eq.s16 	%p14, %rs2, 0;
	shl.b32 	%r279, %r32, 5;
	add.s32 	%r280, %r279, %r73;
	mul.wide.u32 	%rd19, %r280, 4;
	add.s64 	%rd20, %rd2, %rd19;
	ld.global.u32 	%r281, [%rd20];
	st.shared.u32 	[%r35], %r281;
	mov.u32 	%r412, %r36;
	@%p14 bra 	$L__BB157_17;
	add.s32 	%r412, %r36, %r10;
	shl.b32 	%r282, %r36, 5;
	add.s32 	%r283, %r282, %r73;
	mul.wide.u32 	%rd21, %r283, 4;
	add.s64 	%rd22, %rd2, %rd21;
	ld.global.u32 	%r284, [%rd22];
	add.s32 	%r285, %r35, %r34;
	st.shared.u32 	[%r285], %r284;
$L__BB157_17:
	shl.b32 	%r286, %r412, 5;
	add.s32 	%r287, %r73, %r286;
	mul.wide.u32 	%rd23, %r287, 4;
	add.s64 	%rd24, %rd2, %rd23;
	ld.global.u32 	%r288, [%rd24];
	shl.b32 	%r289, %r412, 2;
	add.s32 	%r290, %r31, %r289;
	st.shared.u32 	[%r290], %r288;
	add.s32 	%r291, %r412, %r10;
	shl.b32 	%r292, %r291, 5;
	add.s32 	%r293, %r292, %r73;
	mul.wide.u32 	%rd25, %r293, 4;
	add.s64 	%rd26, %rd2, %rd25;
	ld.global.u32 	%r294, [%rd26];
	add.s32 	%r295, %r290, %r34;
	st.shared.u32 	[%r295], %r294;
	add.s32 	%r296, %r291, %r10;
	shl.b32 	%r297, %r296, 5;
	add.s32 	%r298, %r297, %r73;
	mul.wide.u32 	%rd27, %r298, 4;
	add.s64 	%rd28, %rd2, %rd27;
	ld.global.u32 	%r299, [%rd28];
	add.s32 	%r300, %r295, %r34;
	st.shared.u32 	[%r300], %r299;
	add.s32 	%r301, %r296, %r10;
	shl.b32 	%r302, %r301, 5;
	add.s32 	%r303, %r302, %r73;
	mul.wide.u32 	%rd29, %r303, 4;
	add.s64 	%rd30, %rd2, %rd29;
	ld.global.u32 	%r304, [%rd30];
	add.s32 	%r305, %r300, %r34;
	st.shared.u32 	[%r305], %r304;
	add.s32 	%r412, %r34, %r412;
	setp.lt.u32 	%p15, %r412, 32;
	@%p15 bra 	$L__BB157_17;
	bar.sync 	0;
	ld.shared.u32 	%r78, [%r37];
	ld.shared.u32 	%r79, [%r38];
	ld.shared.u32 	%r80, [%r39];
	ld.shared.u32 	%r81, [%r40];
	ld.shared.u32 	%r82, [%r41];
	ld.shared.u32 	%r83, [%r42];
	ld.shared.u32 	%r84, [%r43];
	ld.shared.u32 	%r85, [%r44];
	ld.shared.u32 	%r86, [%r45];
	ld.shared.u32 	%r87, [%r46];
	ld.shared.u32 	%r88, [%r47];
	ld.shared.u32 	%r89, [%r48];
	ld.shared.u32 	%r90, [%r49];
	ld.shared.u32 	%r91, [%r50];
	ld.shared.u32 	%r92, [%r51];
	ld.shared.u32 	%r93, [%r52];
	shr.u32 	%r416, %r1, 5;
	add.s32 	%r306, %r416, %r411;
	shl.b32 	%r307, %r306, 6;
	shl.b32 	%r308, %r1, 1;
	and.b32  	%r309, %r308, 60;
	mov.u32 	%r310, _ZZ9cuda_gemmIiLi128ELi1ELi1ELi512ELi32ELi32ELi64ELi0ELi1EEviiiPT_S1_S1_iiiE3Csh;
	add.s32 	%r311, %r310, %r309;
	add.s32 	%r414, %r311, %r307;
	mov.u32 	%r415, %r69;
$L__BB157_19:
	setp.ne.s32 	%p16, %r4, 0;
	ld.shared.u32 	%r312, [%r415];
	shfl.sync.idx.b32	%r313|%p17, %r312, %r53, 31, -1;
	mul.lo.s32 	%r314, %r313, %r78;
	shfl.sync.idx.b32	%r315|%p18, %r312, %r54, 31, -1;
	mad.lo.s32 	%r316, %r315, %r79, %r314;
	shfl.sync.idx.b32	%r317|%p19, %r312, %r55, 31, -1;
	mad.lo.s32 	%r318, %r317, %r80, %r316;
	shfl.sync.idx.b32	%r319|%p20, %r312, %r56, 31, -1;
	mad.lo.s32 	%r320, %r319, %r81, %r318;
	shfl.sync.idx.b32	%r321|%p21, %r312, %r57, 31, -1;
	mad.lo.s32 	%r322, %r321, %r82, %r320;
	shfl.sync.idx.b32	%r323|%p22, %r312, %r58, 31, -1;
	mad.lo.s32 	%r324, %r323, %r83, %r322;
	shfl.sync.idx.b32	%r325|%p23, %r312, %r59, 31, -1;
	mad.lo.s32 	%r326, %r325, %r84, %r324;
	shfl.sync.idx.b32	%r327|%p24, %r312, %r60, 31, -1;
	mad.lo.s32 	%r328, %r327, %r85, %r326;
	shfl.sync.idx.b32	%r329|%p25, %r312, %r61, 31, -1;
	mad.lo.s32 	%r330, %r329, %r86, %r328;
	shfl.sync.idx.b32	%r331|%p26, %r312, %r62, 31, -1;
	mad.lo.s32 	%r332, %r331, %r87, %r330;
	shfl.sync.idx.b32	%r333|%p27, %r312, %r63, 31, -1;
	mad.lo.s32 	%r334, %r333, %r88, %r332;
	shfl.sync.idx.b32	%r335|%p28, %r312, %r64, 31, -1;
	mad.lo.s32 	%r336, %r335, %r89, %r334;
	shfl.sync.idx.b32	%r337|%p29, %r312, %r65, 31, -1;
	mad.lo.s32 	%r338, %r337, %r90, %r336;
	shfl.sync.idx.b32	%r339|%p30, %r312, %r66, 31, -1;
	mad.lo.s32 	%r340, %r339, %r91, %r338;
	shfl.sync.idx.b32	%r341|%p31, %r312, %r67, 31, -1;
	mad.lo.s32 	%r342, %r341, %r92, %r340;
	shfl.sync.idx.b32	%r343|%p32, %r312, %r68, 31, -1;
	mad.lo.s32 	%r344, %r343, %r93, %r342;
	shfl.sync.down.b32	%r345|%p33, %r344, 1, 7711, -1;
	add.s32 	%r99, %r345, %r344;
	@%p16 bra 	$L__BB157_21;
	ld.shared.u32 	%r346, [%r414];
	add.s32 	%r347, %r346, %r99;
	st.shared.u32 	[%r414], %r347;
$L__BB157_21:
	add.s32 	%r100, %r416, 4;
	add.s32 	%r415, %r415, 528;
	add.s32 	%r414, %r414, 256;
	setp.lt.u32 	%p34, %r416, 12;
	mov.u32 	%r416, %r100;
	@%p34 bra 	$L__BB157_19;
	mov.b32 	%r411, 16;
	mov.pred 	%p40, 0;
	@%p1 bra 	$L__BB157_13;
	setp.eq.s32 	%p36, %r23, 3;
	bar.sync 	0;
	shl.b32 	%r349, %r5, 4;
	mad.lo.s32 	%r103, %r3, %r132, %r349;
	@%p36 bra 	$L__BB157_26;
	shl.b32 	%r350, %r1, 4;
	mov.u32 	%r351, _ZZ9cuda_gemmIiLi128ELi1ELi1ELi512ELi32ELi32ELi64ELi0ELi1EEviiiPT_S1_S1_iiiE3Csh;
	add.s32 	%r418, %r351, %r350;
	shl.b32 	%r105, %r6, 4;
	add.s32 	%r352, %r21, 1;
	and.b32  	%r353, %r352, 3;
	neg.s32 	%r417, %r353;
$L__BB157_25:
	.pragma "nounroll";
	shr.u32 	%r354, %r420, 4;
	and.b32  	%r355, %r420, 12;
	add.s32 	%r356, %r103, %r355;
	mad.lo.s32 	%r357, %r354, %r11, %r356;
	mul.wide.s32 	%rd31, %r357, 4;
	add.s64 	%rd32, %rd3, %rd31;
	ld.shared.v4.u32 	{%r358, %r359, %r360, %r361}, [%r418];
	st.global.v4.u32 	[%rd32], {%r358, %r359, %r360, %r361};
	add.s32 	%r420, %r420, %r8;
	add.s32 	%r418, %r418, %r105;
	add.s32 	%r417, %r417, 1;
	setp.ne.s32 	%p37, %r417, 0;
	@%p37 bra 	$L__BB157_25;
$L__BB157_26:
	setp.lt.u32 	%p38, %r21, 3;
	@%p38 bra 	$L__BB157_29;
	mad.lo.s32 	%r424, %r6, 12, %r420;
	shl.b32 	%r115, %r6, 4;
	shl.b32 	%r362, %r6, 3;
	add.s32 	%r423, %r420, %r362;
	add.s32 	%r422, %r420, %r8;
	mul.lo.s32 	%r118, %r6, 48;
	shl.b32 	%r363, %r420, 2;
	mov.u32 	%r364, _ZZ9cuda_gemmIiLi128ELi1ELi1ELi512ELi32ELi32ELi64ELi0ELi1EEviiiPT_S1_S1_iiiE3Csh;
	add.s32 	%r421, %r364, %r363;
	shl.b32 	%r120, %r6, 6;
	shl.b32 	%r121, %r6, 5;
$L__BB157_28:
	shr.u32 	%r365, %r420, 4;
	and.b32  	%r366, %r420, 12;
	add.s32 	%r367, %r103, %r366;
	mad.lo.s32 	%r368, %r365, %r11, %r367;
	mul.wide.s32 	%rd33, %r368, 4;
	add.s64 	%rd34, %rd3, %rd33;
	ld.shared.v4.u32 	{%r369, %r370, %r371, %r372}, [%r421];
	st.global.v4.u32 	[%rd34], {%r369, %r370, %r371, %r372};
	add.s32 	%r373, %r420, %r8;
	shr.u32 	%r374, %r422, 4;
	and.b32  	%r375, %r422, 12;
	add.s32 	%r376, %r103, %r375;
	mad.lo.s32 	%r377, %r374, %r11, %r376;
	mul.wide.s32 	%rd35, %r377, 4;
	add.s64 	%rd36, %rd3, %rd35;
	add.s32 	%r378, %r421, %r115;
	ld.shared.v4.u32 	{%r379, %r380, %r381, %r382}, [%r378];
	st.global.v4.u32 	[%rd36], {%r379, %r380, %r381, %r382};
	add.s32 	%r383, %r373, %r8;
	shr.u32 	%r384, %r423, 4;
	and.b32  	%r385, %r423, 12;
	add.s32 	%r386, %r103, %r385;
	mad.lo.s32 	%r387, %r384, %r11, %r386;
	mul.wide.s32 	%rd37, %r387, 4;
	add.s64 	%rd38, %rd3, %rd37;
	add.s32 	%r388, %r421, %r121;
	ld.shared.v4.u32 	{%r389, %r390, %r391, %r392}, [%r388];
	st.global.v4.u32 	[%rd38], {%r389, %r390, %r391, %r392};
	add.s32 	%r393, %r383, %r8;
	shr.u32 	%r394, %r424, 4;
	and.b32  	%r395, %r424, 12;
	add.s32 	%r396, %r103, %r395;
	mad.lo.s32 	%r397, %r394, %r11, %r396;
	mul.wide.s32 	%rd39, %r397, 4;
	add.s64 	%rd40, %rd3, %rd39;
	add.s32 	%r398, %r421, %r118;
	ld.shared.v4.u32 	{%r399, %r400, %r401, %r402}, [%r398];
	st.global.v4.u32 	[%rd40], {%r399, %r400, %r401, %r402};
	add.s32 	%r420, %r393, %r8;
	add.s32 	%r424, %r424, %r115;
	add.s32 	%r423, %r423, %r115;
	add.s32 	%r422, %r422, %r115;
	add.s32 	%r421, %r421, %r120;
	setp.lt.u32 	%p39, %r420, 512;
	@%p39 bra 	$L__BB157_28;
$L__BB157_29:
	ret;

}
	// .globl	_Z9cuda_gemmIiLi128ELi1ELi1ELi512ELi32ELi32ELi64ELi1ELi0EEviiiPT_S1_S1_iii
.visible .entry _Z9cuda_gemmIiLi128ELi1ELi1ELi512ELi32ELi32ELi64ELi1ELi0EEviiiPT_S1_S1_iii(
	.param .u32 _Z9cuda_gemmIiLi128ELi1ELi1ELi512ELi32ELi32ELi64ELi1ELi0EEviiiPT_S1_S1_iii_param_0,
	.param .u32 _Z9cuda_gemmIiLi128ELi1ELi1ELi512ELi32ELi32ELi64ELi1ELi0EEviiiPT_S1_S1_iii_param_1,
	.param .u32 _Z9cuda_gemmIiLi128ELi1ELi1ELi512ELi32ELi32ELi64ELi1ELi0EEviiiPT_S1_S1_iii_param_2,
	.param .u64 .ptr .align 1 _Z9cuda_gemmIiLi128ELi1ELi1ELi512ELi32ELi32ELi64ELi1ELi0EEviiiPT_S1_S1_iii_param_3,
	.param .u64 .ptr .align 1 _Z9cuda_gemmIiLi128ELi1ELi1ELi512ELi32ELi32ELi64ELi1ELi0EEviiiPT_S1_S1_iii_param_4,
	.param .u64 .ptr .align 1 _Z9cuda_gemmIiLi128ELi1ELi1ELi512ELi32ELi32ELi64ELi1ELi0EEviiiPT_S1_S1_iii_param_5,
	.param .u32 _Z9cuda_gemmIiLi128ELi1ELi1ELi512ELi32ELi32ELi64ELi1ELi0EEviiiPT_S1_S1_iii_param_6,
	.param .u32 _Z9cuda_gemmIiLi128ELi1ELi1ELi512ELi32ELi32ELi64ELi1ELi0EEviiiPT_S1_S1_iii_param_7,
	.param .u32 _Z9cuda_gemmIiLi128ELi1ELi1ELi512ELi32ELi32ELi64ELi1ELi0EEviiiPT_S1_S1_iii_param_8
)
.maxntid 128
{
	.reg .pred 	%p<109>;
	.reg .b16 	%rs<15>;
	.reg .b32 	%r<739>;
	.reg .b64 	%rd<45>;
	// demoted variable
	.shared .align 128 .b8 _ZZ9cuda_gemmIiLi128ELi1ELi1ELi512ELi32ELi32ELi64ELi1ELi0EEviiiPT_S1_S1_iiiE11kron_fac_sh[2112];
	// demoted variable
	.shared .align 128 .b8 _ZZ9cuda_gemmIiLi128ELi1ELi1ELi512ELi32ELi32ELi64ELi1ELi0EEviiiPT_S1_S1_iiiE3Ash[2048];
	// demoted variable
	.shared .align 128 .b8 _ZZ9cuda_gemmIiLi128ELi1ELi1ELi512ELi32ELi32ELi64ELi1ELi0EEviiiPT_S1_S1_iiiE3Csh[2048];
	ld.param.u64 	%rd8, [_Z9cuda_gemmIiLi128ELi1ELi1ELi512ELi32ELi32ELi64ELi1ELi0EEviiiPT_S1_S1_iii_param_3];
	ld.param.u64 	%rd9, [_Z9cuda_gemmIiLi128ELi1ELi1ELi512ELi32ELi32ELi64ELi1ELi0EEviiiPT_S1_S1_iii_param_4];
	ld.param.u64 	%rd10, [_Z9cuda_gemmIiLi128ELi1ELi1ELi512ELi32ELi32ELi64ELi1ELi0EEviiiPT_S1_S1_iii_param_5];
	ld.param.u32 	%r264, [_Z9cuda_gemmIiLi128ELi1ELi1ELi512ELi32ELi32ELi64ELi1ELi0EEviiiPT_S1_S1_iii_param_6];
	ld.param.u32 	%r265, [_Z9cuda_gemmIiLi128ELi1ELi1ELi512ELi32ELi32ELi64ELi1ELi0EEviiiPT_S1_S1_iii_param_7];
	cvta.to.global.u64 	%rd1, %rd8;
	cvta.to.global.u64 	%rd2, %rd9;
	cvta.to.global.u64 	%rd3, %rd10;
	mov.u32 	%r1, %tid.x;
	div.s32 	%r2, 512, %r265;
	min.s32 	%r266, %r2, 64;
	shl.b32 	%r3, %r266, 1;
	div.u32 	%r5, %r1, %r3;
	mul.lo.s32 	%r267, %r5, %r3;
	sub.s32 	%r268, %r1, %r267;
	shr.u32 	%r4, %r268, 1;
	mov.u32 	%r6, %ctaid.y;
	mov.u32 	%r269, %nctaid.y;
	setp.ge.u32 	%p2, %r6, %r269;
	@%p2 bra 	$L__BB158_130;
	and.b32  	%r7, %r1, 1;
	mov.u32 	%r270, %ctaid.z;
	mov.u32 	%r8, %ntid.x;
	shl.b32 	%r627, %r1, 2;
	shl.b32 	%r10, %r8, 2;
	shr.u32 	%r11, %r1, 4;
	and.b32  	%r12, %r1, 15;
	shl.b32 	%r13, %r270, 5;
	shr.u32 	%r14, %r8, 4;
	min.s32 	%r15, %r264, 16;
	add.s32 	%r271, %r1, %r8;
	cvt.u16.u32 	%rs3, %r271;
	xor.b16  	%rs4, %rs3, 511;
	cvt.u16.u32 	%rs5, %r8;
	div.u16 	%rs6, %rs4, %rs5;
	and.b16  	%rs1, %rs6, 3;
	setp.eq.s16 	%p3, %rs1, 2;
	mov.u32 	%r623, %r1;
	@%p3 bra 	$L__BB158_4;
	cvt.u32.u16 	%r16, %rs1;
	mov.b32 	%r622, 0;
	mov.u32 	%r623, %r1;
$L__BB158_3:
	.pragma "nounroll";
	shl.b32 	%r273, %r623, 2;
	mov.u32 	%r274, _ZZ9cuda_gemmIiLi128ELi1ELi1ELi512ELi32ELi32ELi64ELi1ELi0EEviiiPT_S1_S1_iiiE3Csh;
	add.s32 	%r275, %r274, %r273;
	mov.b32 	%r276, 0;
	st.shared.u32 	[%r275], %r276;
	add.s32 	%r623, %r623, %r8;
	add.s32 	%r622, %r622, 1;
	xor.b32  	%r277, %r622, %r16;
	setp.ne.s32 	%p4, %r277, 2;
	@%p4 bra 	$L__BB158_3;
$L__BB158_4:
	mov.u32 	%r279, _ZZ9cuda_gemmIiLi128ELi1ELi1ELi512ELi32ELi32ELi64ELi1ELi0EEviiiPT_S1_S1_iiiE3Csh;
$L__BB158_5:
	shl.b32 	%r278, %r623, 2;
	add.s32 	%r280, %r279, %r278;
	mov.b32 	%r281, 0;
	st.shared.u32 	[%r280], %r281;
	add.s32 	%r282, %r280, %r10;
	st.shared.u32 	[%r282], %r281;
	add.s32 	%r283, %r282, %r10;
	st.shared.u32 	[%r283], %r281;
	add.s32 	%r284, %r283, %r10;
	st.shared.u32 	[%r284], %r281;
	add.s32 	%r623, %r10, %r623;
	setp.lt.u32 	%p5, %r623, 512;
	@%p5 bra 	$L__BB158_5;
	shl.b32 	%r24, %r6, 9;
	add.s32 	%r285, %r627, %r10;
	max.u32 	%r286, %r285, 512;
	setp.lt.u32 	%p6, %r285, 512;
	selp.u32 	%r287, 1, 0, %p6;
	add.s32 	%r288, %r285, %r287;
	sub.s32 	%r289, %r286, %r288;
	div.u32 	%r290, %r289, %r10;
	add.s32 	%r25, %r290, %r287;
	add.s32 	%r291, %r25, 1;
	and.b32  	%r26, %r291, 3;
	and.b32  	%r292, %r25, 3;
	setp.eq.s32 	%p7, %r292, 3;
	@%p7 bra 	$L__BB158_9;
	mov.b32 	%r626, 0;
$L__BB158_8:
	.pragma "nounroll";
	add.s32 	%r294, %r24, %r627;
	mul.wide.u32 	%rd11, %r294, 4;
	add.s64 	%rd12, %rd1, %rd11;
	ld.global.v4.u32 	{%r295, %r296, %r297, %r298}, [%rd12];
	shl.b32 	%r299, %r627, 2;
	mov.u32 	%r300, _ZZ9cuda_gemmIiLi128ELi1ELi1ELi512ELi32ELi32ELi64ELi1ELi0EEviiiPT_S1_S1_iiiE3Ash;
	add.s32 	%r301, %r300, %r299;
	st.shared.v4.u32 	[%r301], {%r295, %r296, %r297, %r298};
	add.s32 	%r627, %r627, %r10;
	add.s32 	%r626, %r626, 1;
	setp.ne.s32 	%p8, %r626, %r26;
	@%p8 bra 	$L__BB158_8;
$L__BB158_9:
	setp.lt.u32 	%p9, %r25, 3;
	@%p9 bra 	$L__BB158_12;
	mov.u32 	%r308, _ZZ9cuda_gemmIiLi128ELi1ELi1ELi512ELi32ELi32ELi64ELi1ELi0EEviiiPT_S1_S1_iiiE3Ash;
	shl.b32 	%r316, %r10, 2;
$L__BB158_11:
	add.s32 	%r302, %r24, %r627;
	mul.wide.s32 	%rd13, %r302, 4;
	add.s64 	%rd14, %rd1, %rd13;
	ld.global.v4.u32 	{%r303, %r304, %r305, %r306}, [%rd14];
	shl.b32 	%r307, %r627, 2;
	add.s32 	%r309, %r308, %r307;
	st.shared.v4.u32 	[%r309], {%r303, %r304, %r305, %r306};
	add.s32 	%r310, %r627, %r10;
	add.s32 	%r311, %r24, %r310;
	mul.wide.s32 	%rd15, %r311, 4;
	add.s64 	%rd16, %rd1, %rd15;
	ld.global.v4.u32 	{%r312, %r313, %r314, %r315}, [%rd16];
	add.s32 	%r317, %r309, %r316;
	st.shared.v4.u32 	[%r317], {%r312, %r313, %r314, %r315};
	add.s32 	%r318, %r310, %r10;
	add.s32 	%r319, %r24, %r318;
	mul.wide.s32 	%rd17, %r319, 4;
	add.s64 	%rd18, %rd1, %rd17;
	ld.global.v4.u32 	{%r320, %r321, %r322, %r323}, [%rd18];
	add.s32 	%r324, %r317, %r316;
	st.shared.v4.u32 	[%r324], {%r320, %r321, %r322, %r323};
	add.s32 	%r325, %r318, %r10;
	add.s32 	%r326, %r24, %r325;
	mul.wide.s32 	%rd19, %r326, 4;
	add.s64 	%rd20, %rd1, %rd19;
	ld.global.v4.u32 	{%r327, %r328, %r329, %r330}, [%rd20];
	add.s32 	%r331, %r324, %r316;
	st.shared.v4.u32 	[%r331], {%r327, %r328, %r329, %r330};
	add.s32 	%r627, %r325, %r10;
	setp.lt.u32 	%p10, %r627, 512;
	@%p10 bra 	$L__BB158_11;
$L__BB158_12:
	mov.u32 	%r334, _ZZ9cuda_gemmIiLi128ELi1ELi1ELi512ELi32ELi32ELi64ELi1ELi0EEviiiPT_S1_S1_iiiE11kron_fac_sh;
	mad.lo.s32 	%r34, %r12, 132, %r334;
	and.b32  	%r335, %r4, 15;
	shl.b32 	%r336, %r7, 4;
	add.s32 	%r337, %r11, %r14;
	cvt.u16.u32 	%rs7, %r337;
	xor.b16  	%rs8, %rs7, 31;
	and.b16  	%rs9, %rs8, 255;
	cvt.u16.u32 	%rs10, %r14;
	and.b16  	%rs11, %rs10, 255;
	div.u16 	%rs12, %rs9, %rs11;
	and.b16  	%rs2, %rs12, 3;
	shl.b32 	%r35, %r14, 2;
	add.s32 	%r338, %r4, 1;
	xor.b32  	%r339, %r335, 8;
	or.b32  	%r36, %r336, %r335;
	and.b32  	%r340, %r338, 15;
	or.b32  	%r37, %r336, %r340;
	add.s32 	%r341, %r4, 2;
	and.b32  	%r342, %r341, 15;
	or.b32  	%r38, %r336, %r342;
	add.s32 	%r343, %r4, 3;
	and.b32  	%r344, %r343, 15;
	or.b32  	%r39, %r336, %r344;
	add.s32 	%r345, %r4, 4;
	and.b32  	%r346, %r345, 15;
	or.b32  	%r40, %r336, %r346;
	add.s32 	%r347, %r4, 5;
	and.b32  	%r348, %r347, 15;
	or.b32  	%r41, %r336, %r348;
	add.s32 	%r349, %r4, 6;
	and.b32  	%r350, %r349, 15;
	or.b32  	%r42, %r336, %r350;
	add.s32 	%r351, %r4, 7;
	and.b32  	%r352, %r351, 15;
	or.b32  	%r43, %r336, %r352;
	or.b32  	%r44, %r336, %r339;
	add.s32 	%r353, %r4, 9;
	and.b32  	%r354, %r353, 15;
	or.b32  	%r45, %r336, %r354;
	add.s32 	%r355, %r4, 10;
	and.b32  	%r356, %r355, 15;
	or.b32  	%r46, %r336, %r356;
	add.s32 	%r357, %r4, 11;
	and.b32  	%r358, %r357, 15;
	or.b32  	%r47, %r336, %r358;
	add.s32 	%r359, %r4, 12;
	and.b32  	%r360, %r359, 15;
	or.b32  	%r48, %r336, %r360;
	add.s32 	%r361, %r4, 13;
	and.b32  	%r362, %r361, 15;
	or.b32  	%r49, %r336, %r362;
	add.s32 	%r363, %r4, 14;
	and.b32  	%r364, %r363, 15;
	or.b32  	%r50, %r336, %r364;
	add.s32 	%r365, %r4, -1;
	and.b32  	%r366, %r365, 15;
	or.b32  	%r51, %r336, %r366;
	setp.lt.s32 	%p12, %r335, %r265;
	selp.b32 	%r367, 0, %r265, %p12;
	sub.s32 	%r52, %r335, %r367;
	add.s32 	%r368, %r335, 1;
	setp.lt.s32 	%p13, %r368, %r265;
	selp.b32 	%r369, 0, %r265, %p13;
	sub.s32 	%r53, %r368, %r369;
	add.s32 	%r370, %r335, 2;
	setp.lt.s32 	%p14, %r370, %r265;
	selp.b32 	%r371, 0, %r265, %p14;
	sub.s32 	%r54, %r370, %r371;
	add.s32 	%r372, %r335, 3;
	setp.lt.s32 	%p15, %r372, %r265;
	selp.b32 	%r373, 0, %r265, %p15;
	sub.s32 	%r55, %r372, %r373;
	add.s32 	%r374, %r335, 4;
	setp.lt.s32 	%p16, %r374, %r265;
	selp.b32 	%r375, 0, %r265, %p16;
	sub.s32 	%r56, %r374, %r375;
	add.s32 	%r376, %r335, 5;
	setp.lt.s32 	%p17, %r376, %r265;
	selp.b32 	%r377, 0, %r265, %p17;
	sub.s32 	%r57, %r376, %r377;
	add.s32 	%r378, %r335, 6;
	setp.lt.s32 	%p18, %r378, %r265;
	selp.b32 	%r379, 0, %r265, %p18;
	sub.s32 	%r58, %r378, %r379;
	add.s32 	%r380, %r335, 7;
	setp.lt.s32 	%p19, %r380, %r265;
	selp.b32 	%r381, 0, %r265, %p19;
	sub.s32 	%r59, %r380, %r381;
	add.s32 	%r382, %r335, 8;
	setp.lt.s32 	%p20, %r382, %r265;
	selp.b32 	%r383, 0, %r265, %p20;
	sub.s32 	%r60, %r382, %r383;
	add.s32 	%r384, %r335, 9;
	setp.lt.s32 	%p21, %r384, %r265;
	selp.b32 	%r385, 0, %r265, %p21;
	sub.s32 	%r61, %r384, %r385;
	add.s32 	%r386, %r335, 10;
	setp.lt.s32 	%p22, %r386, %r265;
	selp.b32 	%r387, 0, %r265, %p22;
	sub.s32 	%r62, %r386, %r387;
	add.s32 	%r388, %r335, 11;
	setp.lt.s32 	%p23, %r388, %r265;
	selp.b32 	%r389, 0, %r265, %p23;
	sub.s32 	%r63, %r388, %r389;
	add.s32 	%r390, %r335, 12;
	setp.lt.s32 	%p24, %r390, %r265;
	selp.b32 	%r391, 0, %r265, %p24;
	sub.s32 	%r64, %r390, %r391;
	add.s32 	%r392, %r335, 13;
	setp.lt.s32 	%p25, %r392, %r265;
	selp.b32 	%r393, 0, %r265, %p25;
	sub.s32 	%r65, %r392, %r393;
	add.s32 	%r394, %r335, 14;
	setp.lt.s32 	%p26, %r394, %r265;
	selp.b32 	%r395, 0, %r265, %p26;
	sub.s32 	%r66, %r394, %r395;
	add.s32 	%r396, %r335, 15;
	setp.lt.s32 	%p27, %r396, %r265;
	selp.b32 	%r397, 0, %r265, %p27;
	sub.s32 	%r67, %r396, %r397;
	cvt.u16.u32 	%rs13, %r3;
	div.s16 	%rs14, 128, %rs13;
	cvt.s32.s16 	%r68, %rs14;
	and.b32  	%r69, %r1, 31;
	mov.b32 	%r645, 0;
	mov.pred 	%p108, -1;
	shl.b32 	%r510, %r69, 2;
$L__BB158_13:
	mov.pred 	%p1, %p108;
	shr.u32 	%r646, %r1, 4;
	setp.eq.s16 	%p28, %rs2, 2;
	and.b32  	%r398, %r1, 15;
	add.s32 	%r88, %r645, %r398;
	@%p28 bra 	$L__BB158_17;
	shr.u32 	%r399, %r1, 4;
	shr.u32 	%r400, %r8, 4;
	add.s32 	%r646, %r399, %r400;
	setp.eq.s16 	%p29, %rs2, 3;
	add.s32 	%r401, %r13, %r399;
	mad.lo.s32 	%r402, %r401, %r264, %r88;
	mul.wide.s32 	%rd21, %r402, 4;
	add.s64 	%rd22, %rd2, %rd21;
	ld.global.u32 	%r403, [%rd22];
	shl.b32 	%r404, %r399, 2;
	add.s32 	%r405, %r34, %r404;
	st.shared.u32 	[%r405], %r403;
	@%p29 bra 	$L__BB158_17;
	shr.u32 	%r406, %r1, 4;
	shr.u32 	%r407, %r8, 4;
	add.s32 	%r408, %r406, %r407;
	add.s32 	%r646, %r408, %r407;
	setp.eq.s16 	%p30, %rs2, 0;
	add.s32 	%r409, %r408, %r13;
	mad.lo.s32 	%r410, %r409, %r264, %r88;
	mul.wide.s32 	%rd23, %r410, 4;
	add.s64 	%rd24, %rd2, %rd23;
	ld.global.u32 	%r411, [%rd24];
	shl.b32 	%r412, %r406, 2;
	add.s32 	%r413, %r34, %r412;
	add.s32 	%r414, %r413, %r35;
	st.shared.u32 	[%r414], %r411;
	@%p30 bra 	$L__BB158_17;
	shr.u32 	%r415, %r1, 4;
	shr.u32 	%r416, %r8, 4;
	add.s32 	%r417, %r415, %r416;
	add.s32 	%r418, %r417, %r416;
	add.s32 	%r646, %r418, %r416;
	add.s32 	%r419, %r418, %r13;
	mad.lo.s32 	%r420, %r419, %r264, %r88;
	mul.wide.s32 	%rd25, %r420, 4;
	add.s64 	%rd26, %rd2, %rd25;
	ld.global.u32 	%r421, [%rd26];
	shl.b32 	%r422, %r415, 2;
	add.s32 	%r423, %r34, %r422;
	add.s32 	%r424, %r423, %r35;
	add.s32 	%r425, %r424, %r35;
	st.shared.u32 	[%r425], %r421;
$L__BB158_17:
	add.s32 	%r426, %r13, %r646;
	mad.lo.s32 	%r427, %r426, %r264, %r88;
	mul.wide.s32 	%rd27, %r427, 4;
	add.s64 	%rd28, %rd2, %rd27;
	ld.global.u32 	%r428, [%rd28];
	shl.b32 	%r429, %r646, 2;
	add.s32 	%r430, %r34, %r429;
	st.shared.u32 	[%r430], %r428;
	shr.u32 	%r431, %r8, 4;
	add.s32 	%r432, %r426, %r431;
	mad.lo.s32 	%r433, %r432, %r264, %r88;
	mul.wide.s32 	%rd29, %r433, 4;
	add.s64 	%rd30, %rd2, %rd29;
	ld.global.u32 	%r434, [%rd30];
	add.s32 	%r435, %r430, %r35;
	st.shared.u32 	[%r435], %r434;
	add.s32 	%r436, %r432, %r431;
	mad.lo.s32 	%r437, %r436, %r264, %r88;
	mul.wide.s32 	%rd31, %r437, 4;
	add.s64 	%rd32, %rd2, %rd31;
	ld.global.u32 	%r438, [%rd32];
	add.s32 	%r439, %r435, %r35;
	st.shared.u32 	[%r439], %r438;
	add.s32 	%r440, %r436, %r431;
	mad.lo.s32 	%r441, %r440, %r264, %r88;
	mul.wide.s32 	%rd33, %r441, 4;
	add.s64 	%rd34, %rd2, %rd33;
	ld.global.u32 	%r442, [%rd34];
	add.s32 	%r443, %r439, %r35;
	st.shared.u32 	[%r443], %r442;
	add.s32 	%r646, %r35, %r646;
	setp.lt.u32 	%p31, %r646, 32;
	@%p31 bra 	$L__BB158_17;
	setp.lt.s32 	%p32, %r2, 1;
	bar.sync 	0;
	@%p32 bra 	$L__BB158_123;
	mov.b32 	%r664, 0;
$L__BB158_20:
	setp.lt.s32 	%p33, %r265, 1;
	add.s32 	%r112, %r664, %r4;
	mul.lo.s32 	%r113, %r112, %r265;
	@%p33 bra 	$L__BB158_22;
	add.s32 	%r445, %r36, %r113;
	shl.b32 	%r446, %r445, 2;
	mov.u32 	%r447, _ZZ9cuda_gemmIiLi128ELi1ELi1ELi512ELi32ELi32ELi64ELi1ELi0EEviiiPT_S1_S1_iiiE3Ash;
	add.s32 	%r448, %r447, %r446;
	ld.shared.u32 	%r665, [%r448];
$L__BB158_22:
	setp.lt.s32 	%p34, %r265, 2;
	@%p34 bra 	$L__BB158_24;
	add.s32 	%r449, %r37, %r113;
	shl.b32 	%r450, %r449, 2;
	mov.u32 	%r451, _ZZ9cuda_gemmIiLi128ELi1ELi1ELi512ELi32ELi32ELi64ELi1ELi0EEviiiPT_S1_S1_iiiE3Ash;
	add.s32 	%r452, %r451, %r450;
	ld.shared.u32 	%r666, [%r452];
$L__BB158_24:
	setp.lt.s32 	%p35, %r265, 3;
	@%p35 bra 	$L__BB158_26;
	add.s32 	%r453, %r38, %r113;
	shl.b32 	%r454, %r453, 2;
	mov.u32 	%r455, _ZZ9cuda_gemmIiLi128ELi1ELi1ELi512ELi32ELi32ELi64ELi1ELi0EEviiiPT_S1_S1_iiiE3Ash;
	add.s32 	%r456, %r455, %r454;
	ld.shared.u32 	%r667, [%r456];
$L__BB158_26:
	setp.lt.s32 	%p36, %r265, 4;
	@%p36 bra 	$L__BB158_28;
	add.s32 	%r457, %r39, %r113;
	shl.b32 	%r458, %r457, 2;
	mov.u32 	%r459, _ZZ9cuda_gemmIiLi128ELi1ELi1ELi512ELi32ELi32ELi64ELi1ELi0EEviiiPT_S1_S1_iiiE3Ash;
	add.s32 	%r460, %r459, %r458;
	ld.shared.u32 	%r668, [%r460];
$L__BB158_28:
	setp.lt.s32 	%p37, %r265, 5;
	@%p37 bra 	$L__BB158_30;
	add.s32 	%r461, %r40, %r113;
	shl.b32 	%r462, %r461, 2;
	mov.u32 	%r463, _ZZ9cuda_gemmIiLi128ELi1ELi1ELi512ELi32ELi32ELi64ELi1ELi0EEviiiPT_S1_S1_iiiE3Ash;
	add.s32 	%r464, %r463, %r462;
	ld.shared.u32 	%r669, [%r464];
$L__BB158_30:
	setp.lt.s32 	%p38, %r265, 6;
	@%p38 bra 	$L__BB158_32;
	add.s32 	%r465, %r41, %r113;
	shl.b32 	%r466, %r465, 2;
	mov.u32 	%r467, _ZZ9cuda_gemmIiLi128ELi1ELi1ELi512ELi32ELi32ELi64ELi1ELi0EEviiiPT_S1_S1_iiiE3Ash;
	add.s32 	%r468, %r467, %r466;
	ld.shared.u32 	%r670, [%r468];
$L__BB158_32:
	setp.lt.s32 	%p39, %r265, 7;
	@%p39 bra 	$L__BB158_34;
	add.s32 	%r469, %r42, %r113;
	shl.b32 	%r470, %r469, 2;
	mov.u32 	%r471, _ZZ9cuda_gemmIiLi128ELi1ELi1ELi512ELi32ELi32ELi64ELi1ELi0EEviiiPT_S1_S1_iiiE3Ash;
	add.s32 	%r472, %r471, %r470;
	ld.shared.u32 	%r671, [%r472];
$L__BB158_34:
	setp.lt.s32 	%p40, %r265, 8;
	@%p40 bra 	$L__BB158_36;
	add.s32 	%r473, %r43, %r113;
	shl.b32 	%r474, %r473, 2;
	mov.u32 	%r475, _ZZ9cuda_gemmIiLi128ELi1ELi1ELi512ELi32ELi32ELi64ELi1ELi0EEviiiPT_S1_S1_iiiE3Ash;
	add.s32 	%r476, %r475, %r474;
	ld.shared.u32 	%r672, [%r476];
$L__BB158_36:
	setp.lt.s32 	%p41, %r265, 9;
	@%p41 bra 	$L__BB158_38;
	add.s32 	%r477, %r44, %r113;
	shl.b32 	%r478, %r477, 2;
	mov.u32 	%r479, _ZZ9cuda_gemmIiLi128ELi1ELi1ELi512ELi32ELi32ELi64ELi1ELi0EEviiiPT_S1_S1_iiiE3Ash;
	add.s32 	%r480, %r479, %r478;
	ld.shared.u32 	%r673, [%r480];
$L__BB158_38:
	setp.lt.s32 	%p42, %r265, 10;
	@%p42 bra 	$L__BB158_40;
	add.s32 	%r481, %r45, %r113;
	shl.b32 	%r482, %r481, 2;
	mov.u32 	%r483, _ZZ9cuda_gemmIiLi128ELi1ELi1ELi512ELi32ELi32ELi64ELi1ELi0EEviiiPT_S1_S1_iiiE3Ash;
	add.s32 	%r484, %r483, %r482;
	ld.shared.u32 	%r674, [%r484];
$L__BB158_40:
	setp.lt.s32 	%p43, %r265, 11;
	@%p43 bra 	$L__BB158_42;
	add.s32 	%r485, %r46, %r113;
	shl.b32 	%r486, %r485, 2;
	mov.u32 	%r487, _ZZ9cuda_gemmIiLi128ELi1ELi1ELi512ELi32ELi32ELi64ELi1ELi0EEviiiPT_S1_S1_iiiE3Ash;
	add.s32 	%r488, %r487, %r486;
	ld.shared.u32 	%r675, [%r488];
$L__BB158_42:
	setp.lt.s32 	%p44, %r265, 12;
	@%p44 bra 	$L__BB158_44;
	add.s32 	%r489, %r47, %r113;
	shl.b32 	%r490, %r489, 2;
	mov.u32 	%r491, _ZZ9cuda_gemmIiLi128ELi1ELi1ELi512ELi32ELi32ELi64ELi1ELi0EEviiiPT_S1_S1_iiiE3Ash;
	add.s32 	%r492, %r491, %r490;
	ld.shared.u32 	%r676, [%r492];
$L__BB158_44:
	setp.lt.s32 	%p45, %r265, 13;
	@%p45 bra 	$L__BB158_46;
	add.s32 	%r493, %r48, %r113;
	shl.b32 	%r494, %r493, 2;
	mov.u32 	%r495, _ZZ9cuda_gemmIiLi128ELi1ELi1ELi512ELi32ELi32ELi64ELi1ELi0EEviiiPT_S1_S1_iiiE3Ash;
	add.s32 	%r496, %r495, %r494;
	ld.shared.u32 	%r677, [%r496];
$L__BB158_46:
	setp.lt.s32 	%p46, %r265, 14;
	@%p46 bra 	$L__BB158_48;
	add.s32 	%r497, %r49, %r113;
	shl.b32 	%r498, %r497, 2;
	mov.u32 	%r499, _ZZ9cuda_gemmIiLi128ELi1ELi1ELi512ELi32ELi32ELi64ELi1ELi0EEviiiPT_S1_S1_iiiE3Ash;
	add.s32 	%r500, %r499, %r498;
	ld.shared.u32 	%r678, [%r500];
$L__BB158_48:
	setp.lt.s32 	%p47, %r265, 15;
	@%p47 bra 	$L__BB158_50;
	add.s32 	%r501, %r50, %r113;
	shl.b32 	%r502, %r501, 2;
	mov.u32 	%r503, _ZZ9cuda_gemmIiLi128ELi1ELi1ELi512ELi32ELi32ELi64ELi1ELi0EEviiiPT_S1_S1_iiiE3Ash;
	add.s32 	%r504, %r503, %r502;
	ld.shared.u32 	%r679, [%r504];
$L__BB158_50:
	setp.lt.s32 	%p48, %r265, 16;
	@%p48 bra 	$L__BB158_52;
	add.s32 	%r505, %r51, %r113;
	shl.b32 	%r506, %r505, 2;
	mov.u32 	%r507, _ZZ9cuda_gemmIiLi128ELi1ELi1ELi512ELi32ELi32ELi64ELi1ELi0EEviiiPT_S1_S1_iiiE3Ash;
	add.s32 	%r508, %r507, %r506;
	ld.shared.u32 	%r680, [%r508];
$L__BB158_52:
	setp.ge.s32 	%p49, %r5, %r15;
	@%p49 bra 	$L__BB158_122;
	mov.u32 	%r681, %r5;
$L__BB158_54:
	setp.gt.u32 	%p50, %r265, 64;
	mov.u32 	%r509, _ZZ9cuda_gemmIiLi128ELi1ELi1ELi512ELi32ELi32ELi64ELi1ELi0EEviiiPT_S1_S1_iiiE11kron_fac_sh;
	mad.lo.s32 	%r147, %r681, 132, %r509;
	add.s32 	%r511, %r147, %r510;
	ld.shared.u32 	%r148, [%r511];
	@%p50 bra 	$L__BB158_87;
	setp.eq.s32 	%p67, %r265, 0;
	mov.b32 	%r683, 0;
	@%p67 bra 	$L__BB158_57;
	shfl.sync.idx.b32	%r562|%p68, %r148, %r52, 31, -1;
	mul.lo.s32 	%r683, %r562, %r665;
$L__BB158_57:
	setp.lt.s32 	%p69, %r265, 2;
	@%p69 bra 	$L__BB158_59;
	shfl.sync.idx.b32	%r563|%p70, %r148, %r53, 31, -1;
	mad.lo.s32 	%r683, %r563, %r666, %r683;
$L__BB158_59:
	setp.lt.s32 	%p71, %r265, 3;
	@%p71 bra 	$L__BB158_61;
	shfl.sync.idx.b32	%r564|%p72, %r148, %r54, 31, -1;
	mad.lo.s32 	%r683, %r564, %r667, %r683;
$L__BB158_61:
	setp.lt.s32 	%p73, %r265, 4;
	@%p73 bra 	$L__BB158_63;
	shfl.sync.idx.b32	%r565|%p74, %r148, %r55, 31, -1;
	mad.lo.s32 	%r683, %r565, %r668, %r683;
$L__BB158_63:
	setp.lt.s32 	%p75, %r265, 5;
	@%p75 bra 	$L__BB158_65;
	shfl.sync.idx.b32	%r566|%p76, %r148, %r56, 31, -1;
	mad.lo.s32 	%r683, %r566, %r669, %r683;
$L__BB158_65:
	setp.lt.s32 	%p77, %r265, 6;
	@%p77 bra 	$L__BB158_67;
	shfl.sync.idx.b32	%r567|%p78, %r148, %r57, 31, -1;
	mad.lo.s32 	%r683, %r567, %r670, %r683;
$L__BB158_67:
	setp.lt.s32 	%p79, %r265, 7;
	@%p79 bra 	$L__BB158_69;
	shfl.sync.idx.b32	%r568|%p80, %r148, %r58, 31, -1;
	mad.lo.s32 	%r683, %r568, %r671, %r683;
$L__BB158_69:
	setp.lt.s32 	%p81, %r265, 8;
	@%p81 bra 	$L__BB158_71;
	shfl.sync.idx.b32	%r569|%p82, %r148, %r59, 31, -1;
	mad.lo.s32 	%r683, %r569, %r672, %r683;
$L__BB158_71:
	setp.lt.s32 	%p83, %r265, 9;
	@%p83 bra 	$L__BB158_73;
	shfl.sync.idx.b32	%r570|%p84, %r148, %r60, 31, -1;
	mad.lo.s32 	%r683, %r570, %r673, %r683;
$L__BB158_73:
	setp.lt.s32 	%p85, %r265, 10;
	@%p85 bra 	$L__BB158_75;
	shfl.sync.idx.b32	%r571|%p86, %r148, %r61, 31, -1;
	mad.lo.s32 	%r683, %r571, %r674, %r683;
$L__BB158_75:
	setp.lt.s32 	%p87, %r265, 11;
	@%p87 bra 	$L__BB158_77;
	shfl.sync.idx.b32	%r572|%p88, %r148, %r62, 31, -1;
	mad.lo.s32 	%r683, %r572, %r675, %r683;
$L__BB158_77:
	setp.lt.s32 	%p89, %r265, 12;
	@%p89 bra 	$L__BB158_79;
	shfl.sync.idx.b32	%r573|%p90, %r148, %r63, 31, -1;
	mad.lo.s32 	%r683, %r573, %r676, %r683;
$L__BB158_79:
	setp.lt.s32 	%p91, %r265, 13;
	@%p91 bra 	$L__BB158_81;
	shfl.sync.idx.b32	%r574|%p92, %r148, %r64, 31, -1;
	mad.lo.s32 	%r683, %r574, %r677, %r683;
$L__BB158_81:
	setp.lt.s32 	%p93, %r265, 14;
	@%p93 bra 	$L__BB158_83;
	shfl.sync.idx.b32	%r575|%p94, %r148, %r65, 31, -1;
	mad.lo.s32 	%r683, %r575, %r678, %r683;
$L__BB158_83:
	setp.lt.s32 	%p95, %r265, 15;
	@%p95 bra 	$L__BB158_85;
	shfl.sync.idx.b32	%r576|%p96, %r148, %r66, 31, -1;
	mad.lo.s32 	%r683, %r576, %r679, %r683;
$L__BB158_85:
	setp.lt.s32 	%p97, %r265, 16;
	@%p97 bra 	$L__BB158_119;
	shfl.sync.idx.b32	%r577|%p98, %r148, %r67, 31, -1;
	mad.lo.s32 	%r683, %r577, %r680, %r683;
	bra.uni 	$L__BB158_119;
$L__BB158_87:
	mov.b32 	%r683, 0;
	@%p33 bra 	$L__BB158_89;
	shl.b32 	%r513, %r36, 2;
	add.s32 	%r514, %r147, %r513;
	ld.shared.u32 	%r515, [%r514];
	mul.lo.s32 	%r683, %r515, %r665;
$L__BB158_89:
	@%p34 bra 	$L__BB158_91;
	shl.b32 	%r516, %r37, 2;
	add.s32 	%r517, %r147, %r516;
	ld.shared.u32 	%r518, [%r517];
	mad.lo.s32 	%r683, %r518, %r666, %r683;
$L__BB158_91:
	@%p35 bra 	$L__BB158_93;
	shl.b32 	%r519, %r38, 2;
	add.s32 	%r520, %r147, %r519;
	ld.shared.u32 	%r521, [%r520];
	mad.lo.s32 	%r683, %r521, %r667, %r683;
$L__BB158_93:
	@%p36 bra 	$L__BB158_95;
	shl.b32 	%r522, %r39, 2;
	add.s32 	%r523, %r147, %r522;
	ld.shared.u32 	%r524, [%r523];
	mad.lo.s32 	%r683, %r524, %r668, %r683;
$L__BB158_95:
	setp.lt.s32 	%p55, %r265, 5;
	@%p55 bra 	$L__BB158_97;
	shl.b32 	%r525, %r40, 2;
	add.s32 	%r526, %r147, %r525;
	ld.shared.u32 	%r527, [%r526];
	mad.lo.s32 	%r683, %r527, %r669, %r683;
$L__BB158_97:
	setp.lt.s32 	%p56, %r265, 6;
	@%p56 bra 	$L__BB158_99;
	shl.b32 	%r528, %r41, 2;
	add.s32 	%r529, %r147, %r528;
	ld.shared.u32 	%r530, [%r529];
	mad.lo.s32 	%r683, %r530, %r670, %r683;
$L__BB158_99:
	setp.lt.s32 	%p57, %r265, 7;
	@%p57 bra 	$L__BB158_101;
	shl.b32 	%r531, %r42, 2;
	add.s32 	%r532, %r147, %r531;
	ld.shared.u32 	%r533, [%r532];
	mad.lo.s32 	%r683, %r533, %r671, %r683;
$L__BB158_101:
	setp.lt.s32 	%p58, %r265, 8;
	@%p58 bra 	$L__BB158_103;
	shl.b32 	%r534, %r43, 2;
	add.s32 	%r535, %r147, %r534;
	ld.shared.u32 	%r536, [%r535];
	mad.lo.s32 	%r683, %r536, %r672, %r683;
$L__BB158_103:
	setp.lt.s32 	%p59, %r265, 9;
	@%p59 bra 	$L__BB158_105;
	shl.b32 	%r537, %r44, 2;
	add.s32 	%r538, %r147, %r537;
	ld.shared.u32 	%r539, [%r538];
	mad.lo.s32 	%r683, %r539, %r673, %r683;
$L__BB158_105:
	setp.lt.s32 	%p60, %r265, 10;
	@%p60 bra 	$L__BB158_107;
	shl.b32 	%r540, %r45, 2;
	add.s32 	%r541, %r147, %r540;
	ld.shared.u32 	%r542, [%r541];
	mad.lo.s32 	%r683, %r542, %r674, %r683;
$L__BB158_107:
	setp.lt.s32 	%p61, %r265, 11;
	@%p61 bra 	$L__BB158_109;
	shl.b32 	%r543, %r46, 2;
	add.s32 	%r544, %r147, %r543;
	ld.shared.u32 	%r545, [%r544];
	mad.lo.s32 	%r683, %r545, %r675, %r683;
$L__BB158_109:
	setp.lt.s32 	%p62, %r265, 12;
	@%p62 bra 	$L__BB158_111;
	shl.b32 	%r546, %r47, 2;
	add.s32 	%r547, %r147, %r546;
	ld.shared.u32 	%r548, [%r547];
	mad.lo.s32 	%r683, %r548, %r676, %r683;
$L__BB158_111:
	setp.lt.s32 	%p63, %r265, 13;
	@%p63 bra 	$L__BB158_113;
	shl.b32 	%r549, %r48, 2;
	add.s32 	%r550, %r147, %r549;
	ld.shared.u32 	%r551, [%r550];
	mad.lo.s32 	%r683, %r551, %r677, %r683;
$L__BB158_113:
	setp.lt.s32 	%p64, %r265, 14;
	@%p64 bra 	$L__BB158_115;
	shl.b32 	%r552, %r49, 2;
	add.s32 	%r553, %r147, %r552;
	ld.shared.u32 	%r554, [%r553];
	mad.lo.s32 	%r683, %r554, %r678, %r683;
$L__BB158_115:
	setp.lt.s32 	%p65, %r265, 15;
	@%p65 bra 	$L__BB158_117;
	shl.b32 	%r555, %r50, 2;
	add.s32 	%r556, %r147, %r555;
	ld.shared.u32 	%r557, [%r556];
	mad.lo.s32 	%r683, %r557, %r679, %r683;
$L__BB158_117:
	setp.lt.s32 	%p66, %r265, 16;
	@%p66 bra 	$L__BB158_119;
	shl.b32 	%r558, %r51, 2;
	add.s32 	%r559, %r147, %r558;
	ld.shared.u32 	%r560, [%r559];
	mad.lo.s32 	%r683, %r560, %r680, %r683;
$L__BB158_119:
	setp.ne.s32 	%p99, %r7, 0;
	add.s32 	%r578, %r681, %r645;
	mad.lo.s32 	%r212, %r578, %r2, %r112;
	shfl.sync.down.b32	%r579|%p100, %r683, 1, 7711, -1;
	add.s32 	%r213, %r579, %r683;
	@%p99 bra 	$L__BB158_121;
	shl.b32 	%r580, %r212, 2;
	mov.u32 	%r581, _ZZ9cuda_gemmIiLi128ELi1ELi1ELi512ELi32ELi32ELi64ELi1ELi0EEviiiPT_S1_S1_iiiE3Csh;
	add.s32 	%r582, %r581, %r580;
	ld.shared.u32 	%r583, [%r582];
	add.s32 	%r584, %r583, %r213;
	st.shared.u32 	[%r582], %r584;
$L__BB158_121:
	add.s32 	%r681, %r681, %r68;
	setp.lt.s32 	%p101, %r681, %r15;
	@%p101 bra 	$L__BB158_54;
$L__BB158_122:
	add.s32 	%r664, %r664, %r3;
	setp.lt.s32 	%p102, %r664, %r2;
	@%p102 bra 	$L__BB158_20;
$L__BB158_123:
	mov.b32 	%r645, 16;
	mov.pred 	%p108, 0;
	@%p1 bra 	$L__BB158_13;
	shl.b32 	%r732, %r1, 2;
	and.b32  	%r586, %r25, 3;
	setp.eq.s32 	%p104, %r586, 3;
	bar.sync 	0;
	@%p104 bra 	$L__BB158_127;
	shl.b32 	%r587, %r1, 4;
	mov.u32 	%r588, _ZZ9cuda_gemmIiLi128ELi1ELi1ELi512ELi32ELi32ELi64ELi1ELi0EEviiiPT_S1_S1_iiiE3Csh;
	add.s32 	%r730, %r588, %r587;
	shl.b32 	%r234, %r8, 4;
	add.s32 	%r589, %r24, %r732;
	mul.wide.u32 	%rd35, %r589, 4;
	add.s64 	%rd44, %rd3, %rd35;
	mul.wide.u32 	%rd5, %r8, 16;
	add.s32 	%r590, %r25, 1;
	and.b32  	%r591, %r590, 3;
	neg.s32 	%r729, %r591;
$L__BB158_126:
	.pragma "nounroll";
	ld.shared.v4.u32 	{%r592, %r593, %r594, %r595}, [%r730];
	st.global.v4.u32 	[%rd44], {%r592, %r593, %r594, %r595};
	add.s32 	%r732, %r732, %r10;
	add.s32 	%r730, %r730, %r234;
	add.s64 	%rd44, %rd44, %rd5;
	add.s32 	%r729, %r729, 1;
	setp.ne.s32 	%p105, %r729, 0;
	@%p105 bra 	$L__BB158_126;
$L__BB158_127:
	setp.lt.u32 	%p106, %r25, 3;
	@%p106 bra 	$L__BB158_130;
	add.s32 	%r733, %r732, %r24;
	mad.lo.s32 	%r737, %r8, 12, %r733;
	shl.b32 	%r245, %r8, 4;
	shl.b32 	%r596, %r8, 3;
	add.s32 	%r736, %r733, %r596;
	add.s32 	%r735, %r733, %r10;
	mul.lo.s32 	%r248, %r8, 48;
	shl.b32 	%r597, %r732, 2;
	mov.u32 	%r598, _ZZ9cuda_gemmIiLi128ELi1ELi1ELi512ELi32ELi32ELi64ELi1ELi0EEviiiPT_S1_S1_iiiE3Csh;
	add.s32 	%r734, %r598, %r597;
	shl.b32 	%r250, %r8, 6;
	shl.b32 	%r251, %r8, 5;
$L__BB158_129:
	mul.wide.s32 	%rd36, %r737, 4;
	add.s64 	%rd37, %rd3, %rd36;
	mul.wide.s32 	%rd38, %r736, 4;
	add.s64 	%rd39, %rd3, %rd38;
	mul.wide.s32 	%rd40, %r735, 4;
	add.s64 	%rd41, %rd3, %rd40;
	mul.wide.s32 	%rd42, %r733, 4;
	add.s64 	%rd43, %rd3, %rd42;
	ld.shared.v4.u32 	{%r599, %r600, %r601, %r602}, [%r734];
	st.global.v4.u32 	[%rd43], {%r599, %r600, %r601, %r602};
	add.s32 	%r603, %r732, %r10;
	add.s32 	%r604, %r734, %r245;
	ld.shared.v4.u32 	{%r605, %r606, %r607, %r608}, [%r604];
	st.global.v4.u32 	[%rd41], {%r605, %r606, %r607, %r608};
	add.s32 	%r609, %r603, %r10;
	add.s32 	%r610, %r734, %r251;
	ld.shared.v4.u32 	{%r611, %r612, %r613, %r614}, [%r610];
	st.global.v4.u32 	[%rd39], {%r611, %r612, %r613, %r614};
	add.s32 	%r615, %r609, %r10;
	add.s32 	%r616, %r734, %r248;
	ld.shared.v4.u32 	{%r617, %r618, %r619, %r620}, [%r616];
	st.global.v4.u32 	[%rd37], {%r617, %r618, %r619, %r620};
	add.s32 	%r732, %r615, %r10;
	add.s32 	%r737, %r737, %r245;
	add.s32 	%r736, %r736, %r245;
	add.s32 	%r735, %r735, %r245;
	add.s32 	%r734, %r734, %r250;
	add.s32 	%r733, %r733, %r245;
	setp.lt.u32 	%p107, %r732, 512;
	@%p107 bra 	$L__BB158_129;
$L__BB158_130:
	ret;

}
	// .globl	_Z9cuda_gemmIiLi128ELi1ELi1ELi512ELi32ELi32ELi64ELi1ELi1EEviiiPT_S1_S1_iii
.visible .entry _Z9cuda_gemmIiLi128ELi1ELi1ELi512ELi32ELi32ELi64ELi1ELi1EEviiiPT_S1_S1_iii(
	.param .u32 _Z9cuda_gemmIiLi128ELi1ELi1ELi512ELi32ELi32ELi64ELi1ELi1EEviiiPT_S1_S1_iii_param_0,
	.param .u32 _Z9cuda_gemmIiLi128ELi1ELi1ELi512ELi32ELi32ELi64ELi1ELi1EEviiiPT_S1_S1_iii_param_1,
	.param .u32 _Z9cuda_gemmIiLi128ELi1ELi1ELi512ELi32ELi32ELi64ELi1ELi1EEviiiPT_S1_S1_iii_param_2,
	.param .u64 .ptr .align 1 _Z9cuda_gemmIiLi128ELi1ELi1ELi512ELi32ELi32ELi64ELi1ELi1EEviiiPT_S1_S1_iii_param_3,
	.param .u64 .ptr .align 1 _Z9cuda_gemmIiLi128ELi1ELi1ELi512ELi32ELi32ELi64ELi1ELi1EEviiiPT_S1_S1_iii_param_4,
	.param .u64 .ptr .align 1 _Z9cuda_gemmIiLi128ELi1ELi1ELi512ELi32ELi32ELi64ELi1ELi1EEviiiPT_S1_S1_iii_param_5,
	.param .u32 _Z9cuda_gemmIiLi128ELi1ELi1ELi512ELi32ELi32ELi64ELi1ELi1EEviiiPT_S1_S1_iii_param_6,
	.param .u32 _Z9cuda_gemmIiLi128ELi1ELi1ELi512ELi32ELi32ELi64ELi1ELi1EEviiiPT_S1_S1_iii_param_7,
	.param .u32 _Z9cuda_gemmIiLi128ELi1ELi1ELi512ELi32ELi32ELi64ELi1ELi1EEviiiPT_S1_S1_iii_param_8
)
.maxntid 128
{
	.reg .pred 	%p<41>;
	.reg .b16 	%rs<13>;
	.reg .b32 	%r<398>;
	.reg .b64 	%rd<45>;
	// demoted variable
	.shared .align 128 .b8 _ZZ9cuda_gemmIiLi128ELi1ELi1ELi512ELi32ELi32ELi64ELi1ELi1EEviiiPT_S1_S1_iiiE11kron_fac_sh[2112];
	// demoted variable
	.shared .align 128 .b8 _ZZ9cuda_gemmIiLi128ELi1ELi1ELi512ELi32ELi32ELi64ELi1ELi1EEviiiPT_S1_S1_iiiE3Ash[2048];
	// demoted variable
	.shared .align 128 .b8 _ZZ9cuda_gemmIiLi128ELi1ELi1ELi512ELi32ELi32ELi64ELi1ELi1EEviiiPT_S1_S1_iiiE3Csh[2048];
	ld.param.u64 	%rd8, [_Z9cuda_gemmIiLi128ELi1ELi1ELi512ELi32ELi32ELi64ELi1ELi1EEviiiPT_S1_S1_iii_param_3];
	ld.param.u64 	%rd9, [_Z9cuda_gemmIiLi128ELi1ELi1ELi512ELi32ELi32ELi64ELi1ELi1EEviiiPT_S1_S1_iii_param_4];
	ld.param.u64 	%rd10, [_Z9cuda_gemmIiLi128ELi1ELi1ELi512ELi32ELi32ELi64ELi1ELi1EEviiiPT_S1_S1_iii_param_5];
	cvta.to.global.u64 	%rd1, %rd8;
	cvta.to.global.u64 	%rd2, %rd9;
	cvta.to.global.u64 	%rd3, %rd10;
	mov.u32 	%r1, %tid.x;
	shr.u32 	%r2, %r1, 5;
	mov.u32 	%r3, %ctaid.y;
	mov.u32 	%r132, %nctaid.y;
	setp.ge.u32 	%p2, %r3, %r132;
	@%p2 bra 	$L__BB159_29;
	and.b32  	%r4, %r1, 1;
	mov.u32 	%r5, %ntid.x;
	shl.b32 	%r391, %r1, 2;
	shl.b32 	%r7, %r5, 2;
	shr.u32 	%r8, %r1, 4;
	shr.u32 	%r9, %r5, 4;
	add.s32 	%r133, %r1, %r5;
	cvt.u16.u32 	%rs3, %r133;
	xor.b16  	%rs4, %rs3, 511;
	cvt.u16.u32 	%rs5, %r5;
	div.u16 	%rs6, %rs4, %rs5;
	and.b16  	%rs1, %rs6, 3;
	setp.eq.s16 	%p3, %rs1, 2;
	mov.u32 	%r376, %r1;
	@%p3 bra 	$L__BB159_4;
	cvt.u32.u16 	%r10, %rs1;
	mov.b32 	%r375, 0;
	mov.u32 	%r376, %r1;
$L__BB159_3:
	.pragma "nounroll";
	shl.b32 	%r135, %r376, 2;
	mov.u32 	%r136, _ZZ9cuda_gemmIiLi128ELi1ELi1ELi512ELi32ELi32ELi64ELi1ELi1EEviiiPT_S1_S1_iiiE3Csh;
	add.s32 	%r137, %r136, %r135;
	mov.b32 	%r138, 0;
	st.shared.u32 	[%r137], %r138;
	add.s32 	%r376, %r376, %r5;
	add.s32 	%r375, %r375, 1;
	xor.b32  	%r139, %r375, %r10;
	setp.ne.s32 	%p4, %r139, 2;
	@%p4 bra 	$L__BB159_3;
$L__BB159_4:
	mov.u32 	%r141, _ZZ9cuda_gemmIiLi128ELi1ELi1ELi512ELi32ELi32ELi64ELi1ELi1EEviiiPT_S1_S1_iiiE3Csh;
$L__BB159_5:
	shl.b32 	%r140, %r376, 2;
	add.s32 	%r142, %r141, %r140;
	mov.b32 	%r143, 0;
	st.shared.u32 	[%r142], %r143;
	add.s32 	%r144, %r142, %r7;
	st.shared.u32 	[%r144], %r143;
	add.s32 	%r145, %r144, %r7;
	st.shared.u32 	[%r145], %r143;
	add.s32 	%r146, %r145, %r7;
	st.shared.u32 	[%r146], %r143;
	add.s32 	%r376, %r7, %r376;
	setp.lt.u32 	%p5, %r376, 512;
	@%p5 bra 	$L__BB159_5;
	shl.b32 	%r18, %r3, 9;
	add.s32 	%r147, %r391, %r7;
	max.u32 	%r148, %r147, 512;
	setp.lt.u32 	%p6, %r147, 512;
	selp.u32 	%r149, 1, 0, %p6;
	add.s32 	%r150, %r147, %r149;
	sub.s32 	%r151, %r148, %r150;
	div.u32 	%r152, %r151, %r7;
	add.s32 	%r19, %r152, %r149;
	add.s32 	%r153, %r19, 1;
	and.b32  	%r20, %r153, 3;
	and.b32  	%r21, %r19, 3;
	setp.eq.s32 	%p7, %r21, 3;
	mov.u32 	%r380, %r391;
	@%p7 bra 	$L__BB159_9;
	mov.b32 	%r379, 0;
	mov.u32 	%r380, %r391;
$L__BB159_8:
	.pragma "nounroll";
	add.s32 	%r155, %r18, %r380;
	mul.wide.u32 	%rd11, %r155, 4;
	add.s64 	%rd12, %rd1, %rd11;
	ld.global.v4.u32 	{%r156, %r157, %r158, %r159}, [%rd12];
	shl.b32 	%r160, %r380, 2;
	mov.u32 	%r161, _ZZ9cuda_gemmIiLi128ELi1ELi1ELi512ELi32ELi32ELi64ELi1ELi1EEviiiPT_S1_S1_iiiE3Ash;
	add.s32 	%r162, %r161, %r160;
	st.shared.v4.u32 	[%r162], {%r156, %r157, %r158, %r159};
	add.s32 	%r380, %r380, %r7;
	add.s32 	%r379, %r379, 1;
	setp.ne.s32 	%p8, %r379, %r20;
	@%p8 bra 	$L__BB159_8;
$L__BB159_9:
	setp.lt.u32 	%p9, %r19, 3;
	@%p9 bra 	$L__BB159_12;
	mov.u32 	%r169, _ZZ9cuda_gemmIiLi128ELi1ELi1ELi512ELi32ELi32ELi64ELi1ELi1EEviiiPT_S1_S1_iiiE3Ash;
	shl.b32 	%r177, %r7, 2;
$L__BB159_11:
	add.s32 	%r163, %r18, %r380;
	mul.wide.s32 	%rd13, %r163, 4;
	add.s64 	%rd14, %rd1, %rd13;
	ld.global.v4.u32 	{%r164, %r165, %r166, %r167}, [%rd14];
	shl.b32 	%r168, %r380, 2;
	add.s32 	%r170, %r169, %r168;
	st.shared.v4.u32 	[%r170], {%r164, %r165, %r166, %r167};
	add.s32 	%r171, %r380, %r7;
	add.s32 	%r172, %r18, %r171;
	mul.wide.s32 	%rd15, %r172, 4;
	add.s64 	%rd16, %rd1, %rd15;
	ld.global.v4.u32 	{%r173, %r174, %r175, %r176}, [%rd16];
	add.s32 	%r178, %r170, %r177;
	st.shared.v4.u32 	[%r178], {%r173, %r174, %r175, %r176};
	add.s32 	%r179, %r171, %r7;
	add.s32 	%r180, %r18, %r179;
	mul.wide.s32 	%rd17, %r180, 4;
	add.s64 	%rd18, %rd1, %rd17;
	ld.global.v4.u32 	{%r181, %r182, %r183, %r184}, [%rd18];
	add.s32 	%r185, %r178, %r177;
	st.shared.v4.u32 	[%r185], {%r181, %r182, %r183, %r184};
	add.s32 	%r186, %r179, %r7;
	add.s32 	%r187, %r18, %r186;
	mul.wide.s32 	%rd19, %r187, 4;
	add.s64 	%rd20, %rd1, %rd19;
	ld.global.v4.u32 	{%r188, %r189, %r190, %r191}, [%rd20];
	add.s32 	%r192, %r185, %r177;
	st.shared.v4.u32 	[%r192], {%r188, %r189, %r190, %r191};
	add.s32 	%r380, %r186, %r7;
	setp.lt.u32 	%p10, %r380, 512;
	@%p10 bra 	$L__BB159_11;
$L__BB159_12:
	shr.u32 	%r194, %r1, 1;
	and.b32  	%r195, %r194, 15;
	and.b32  	%r196, %r1, 15;
	mov.u32 	%r197, _ZZ9cuda_gemmIiLi128ELi1ELi1ELi512ELi32ELi32ELi64ELi1ELi1EEviiiPT_S1_S1_iiiE11kron_fac_sh;
	mad.lo.s32 	%r29, %r196, 132, %r197;
	shl.b32 	%r198, %r4, 4;
	shl.b32 	%r199, %r1, 4;
	and.b32  	%r200, %r199, 480;
	or.b32  	%r201, %r200, %r198;
	add.s32 	%r30, %r8, %r9;
	cvt.u16.u32 	%rs7, %r30;
	xor.b16  	%rs8, %rs7, 31;
	and.b16  	%rs9, %rs8, 255;
	cvt.u16.u32 	%rs10, %r9;
	and.b16  	%rs11, %rs10, 255;
	div.u16 	%rs12, %rs9, %rs11;
	and.b16  	%rs2, %rs12, 3;
	shl.b32 	%r202, %r8, 2;
	add.s32 	%r31, %r29, %r202;
	shl.b32 	%r32, %r9, 2;
	add.s32 	%r33, %r31, %r32;
	add.s32 	%r34, %r30, %r9;
	or.b32  	%r203, %r201, %r195;
	shl.b32 	%r204, %r203, 2;
	mov.u32 	%r205, _ZZ9cuda_gemmIiLi128ELi1ELi1ELi512ELi32ELi32ELi64ELi1ELi1EEviiiPT_S1_S1_iiiE3Ash;
	add.s32 	%r35, %r205, %r204;
	add.s32 	%r206, %r194, 1;
	and.b32  	%r207, %r206, 15;
	or.b32  	%r208, %r201, %r207;
	shl.b32 	%r209, %r208, 2;
	add.s32 	%r36, %r205, %r209;
	add.s32 	%r210, %r194, 2;
	and.b32  	%r211, %r210, 15;
	or.b32  	%r212, %r201, %r211;
	shl.b32 	%r213, %r212, 2;
	add.s32 	%r37, %r205, %r213;
	add.s32 	%r214, %r194, 3;
	and.b32  	%r215, %r214, 15;
	or.b32  	%r216, %r201, %r215;
	shl.b32 	%r217, %r216, 2;
	add.s32 	%r38, %r205, %r217;
	add.s32 	%r218, %r194, 4;
	and.b32  	%r219, %r218, 15;
	or.b32  	%r220, %r201, %r219;
	shl.b32 	%r221, %r220, 2;
	add.s32 	%r39, %r205, %r221;
	add.s32 	%r222, %r194, 5;
	and.b32  	%r223, %r222, 15;
	or.b32  	%r224, %r201, %r223;
	shl.b32 	%r225, %r224, 2;
	add.s32 	%r40, %r205, %r225;
	add.s32 	%r226, %r194, 6;
	and.b32  	%r227, %r226, 15;
	or.b32  	%r228, %r201, %r227;
	shl.b32 	%r229, %r228, 2;
	add.s32 	%r41, %r205, %r229;
	add.s32 	%r230, %r194, 7;
	and.b32  	%r231, %r230, 15;
	or.b32  	%r232, %r201, %r231;
	shl.b32 	%r233, %r232, 2;
	add.s32 	%r42, %r205, %r233;
	xor.b32  	%r234, %r195, 8;
	or.b32  	%r235, %r201, %r234;
	shl.b32 	%r236, %r235, 2;
	add.s32 	%r43, %r205, %r236;
	add.s32 	%r237, %r194, 9;
	and.b32  	%r238, %r237, 15;
	or.b32  	%r239, %r201, %r238;
	shl.b32 	%r240, %r239, 2;
	add.s32 	%r44, %r205, %r240;
	add.s32 	%r241, %r194, 10;
	and.b32  	%r242, %r241, 15;
	or.b32  	%r243, %r201, %r242;
	shl.b32 	%r244, %r243, 2;
	add.s32 	%r45, %r205, %r244;
	add.s32 	%r245, %r194, 11;
	and.b32  	%r246, %r245, 15;
	or.b32  	%r247, %r201, %r246;
	shl.b32 	%r248, %r247, 2;
	add.s32 	%r46, %r205, %r248;
	add.s32 	%r249, %r194, 12;
	and.b32  	%r250, %r249, 15;
	or.b32  	%r251, %r201, %r250;
	shl.b32 	%r252, %r251, 2;
	add.s32 	%r47, %r205, %r252;
	add.s32 	%r253, %r194, 13;
	and.b32  	%r254, %r253, 15;
	or.b32  	%r255, %r201, %r254;
	shl.b32 	%r256, %r255, 2;
	add.s32 	%r48, %r205, %r256;
	add.s32 	%r257, %r194, 14;
	and.b32  	%r258, %r257, 15;
	or.b32  	%r259, %r201, %r258;
	shl.b32 	%r260, %r259, 2;
	add.s32 	%r49, %r205, %r260;
	add.s32 	%r261, %r194, -1;
	and.b32  	%r262, %r261, 15;
	or.b32  	%r263, %r201, %r262;
	shl.b32 	%r264, %r263, 2;
	add.s32 	%r50, %r205, %r264;
	mad.lo.s32 	%r51, %r195, -31, %r201;
	or.b32  	%r52, %r198, %r207;
	or.b32  	%r53, %r198, %r211;
	or.b32  	%r54, %r198, %r215;
	or.b32  	%r55, %r198, %r219;
	or.b32  	%r56, %r198, %r223;
	or.b32  	%r57, %r198, %r227;
	or.b32  	%r58, %r198, %r231;
	or.b32  	%r59, %r198, %r234;
	or.b32  	%r60, %r198, %r238;
	or.b32  	%r61, %r198, %r242;
	or.b32  	%r62, %r198, %r246;
	or.b32  	%r63, %r198, %r250;
	or.b32  	%r64, %r198, %r254;
	or.b32  	%r65, %r198, %r258;
	or.b32  	%r66, %r198, %r262;
	shl.b32 	%r265, %r1, 2;
	and.b32  	%r266, %r265, 124;
	mad.lo.s32 	%r267, %r2, 132, %r266;
	add.s32 	%r67, %r197, %r267;
	shl.b32 	%r268, %r1, 1;
	and.b32  	%r269, %r268, 60;
	add.s32 	%r68, %r141, %r269;
	mov.u32 	%r271, %ctaid.z;
	shl.b32 	%r272, %r271, 10;
	or.b32  	%r69, %r272, %r196;
	mov.b32 	%r382, 0;
	mov.pred 	%p40, -1;
$L__BB159_13:
	mov.pred 	%p1, %p40;
	shr.u32 	%r383, %r1, 4;
	setp.eq.s16 	%p12, %rs2, 2;
	add.s32 	%r72, %r69, %r382;
	@%p12 bra 	$L__BB159_17;
	setp.eq.s16 	%p13, %rs2, 3;
	shl.b32 	%r273, %r383, 5;
	add.s32 	%r274, %r72, %r273;
	mul.wide.u32 	%rd21, %r274, 4;
	add.s64 	%rd22, %rd2, %rd21;
	ld.global.u32 	%r275, [%rd22];
	st.shared.u32 	[%r31], %r275;
	mov.u32 	%r383, %r30;
	@%p13 bra 	$L__BB159_17;
	setp.eq.s16 	%p14, %rs2, 0;
	shl.b32 	%r276, %r30, 5;
	add.s32 	%r277, %r276, %r72;
	mul.wide.u32 	%rd23, %r277, 4;
	add.s64 	%rd24, %rd2, %rd23;
	ld.global.u32 	%r278, [%rd24];
	st.shared.u32 	[%r33], %r278;
	mov.u32 	%r383, %r34;
	@%p14 bra 	$L__BB159_17;
	add.s32 	%r383, %r34, %r9;
	shl.b32 	%r279, %r34, 5;
	add.s32 	%r280, %r279, %r72;
	mul.wide.u32 	%rd25, %r280, 4;
	add.s64 	%rd26, %rd2, %rd25;
	ld.global.u32 	%r281, [%rd26];
	add.s32 	%r282, %r33, %r32;
	st.shared.u32 	[%r282], %r281;
$L__BB159_17:
	shl.b32 	%r283, %r383, 5;
	add.s32 	%r284, %r72, %r283;
	mul.wide.u32 	%rd27, %r284, 4;
	add.s64 	%rd28, %rd2, %rd27;
	ld.global.u32 	%r285, [%rd28];
	shl.b32 	%r286, %r383, 2;
	add.s32 	%r287, %r29, %r286;
	st.shared.u32 	[%r287], %r285;
	add.s32 	%r288, %r383, %r9;
	shl.b32 	%r289, %r288, 5;
	add.s32 	%r290, %r289, %r72;
	mul.wide.u32 	%rd29, %r290, 4;
	add.s64 	%rd30, %rd2, %rd29;
	ld.global.u32 	%r291, [%rd30];
	add.s32 	%r292, %r287, %r32;
	st.shared.u32 	[%r292], %r291;
	add.s32 	%r293, %r288, %r9;
	shl.b32 	%r294, %r293, 5;
	add.s32 	%r295, %r294, %r72;
	mul.wide.u32 	%rd31, %r295, 4;
	add.s64 	%rd32, %rd2, %rd31;
	ld.global.u32 	%r296, [%rd32];
	add.s32 	%r297, %r292, %r32;
	st.shared.u32 	[%r297], %r296;
	add.s32 	%r298, %r293, %r9;
	shl.b32 	%r299, %r298, 5;
	add.s32 	%r300, %r299, %r72;
	mul.wide.u32 	%rd33, %r300, 4;
	add.s64 	%rd34, %rd2, %rd33;
	ld.global.u32 	%r301, [%rd34];
	add.s32 	%r302, %r297, %r32;
	st.shared.u32 	[%r302], %r301;
	add.s32 	%r383, %r32, %r383;
	setp.lt.u32 	%p15, %r383, 32;
	@%p15 bra 	$L__BB159_17;
	bar.sync 	0;
	ld.shared.u32 	%r77, [%r35];
	ld.shared.u32 	%r78, [%r36];
	ld.shared.u32 	%r79, [%r37];
	ld.shared.u32 	%r80, [%r38];
	ld.shared.u32 	%r81, [%r39];
	ld.shared.u32 	%r82, [%r40];
	ld.shared.u32 	%r83, [%r41];
	ld.shared.u32 	%r84, [%r42];
	ld.shared.u32 	%r85, [%r43];
	ld.shared.u32 	%r86, [%r44];
	ld.shared.u32 	%r87, [%r45];
	ld.shared.u32 	%r88, [%r46];
	ld.shared.u32 	%r89, [%r47];
	ld.shared.u32 	%r90, [%r48];
	ld.shared.u32 	%r91, [%r49];
	ld.shared.u32 	%r92, [%r50];
	add.s32 	%r303, %r2, %r382;
	shl.b32 	%r304, %r303, 6;
	add.s32 	%r385, %r68, %r304;
	mov.u32 	%r386, %r67;
	mov.u32 	%r387, %r2;
$L__BB159_19:
	setp.ne.s32 	%p16, %r4, 0;
	ld.shared.u32 	%r305, [%r386];
	shfl.sync.idx.b32	%r306|%p17, %r305, %r51, 31, -1;
	mul.lo.s32 	%r307, %r306, %r77;
	shfl.sync.idx.b32	%r308|%p18, %r305, %r52, 31, -1;
	mad.lo.s32 	%r309, %r308, %r78, %r307;
	shfl.sync.idx.b32	%r310|%p19, %r305, %r53, 31, -1;
	mad.lo.s32 	%r311, %r310, %r79, %r309;
	shfl.sync.idx.b32	%r312|%p20, %r305, %r54, 31, -1;
	mad.lo.s32 	%r313, %r312, %r80, %r311;
	shfl.sync.idx.b32	%r314|%p21, %r305, %r55, 31, -1;
	mad.lo.s32 	%r315, %r314, %r81, %r313;
	shfl.sync.idx.b32	%r316|%p22, %r305, %r56, 31, -1;
	mad.lo.s32 	%r317, %r316, %r82, %r315;
	shfl.sync.idx.b32	%r318|%p23, %r305, %r57, 31, -1;
	mad.lo.s32 	%r319, %r318, %r83, %r317;
	shfl.sync.idx.b32	%r320|%p24, %r305, %r58, 31, -1;
	mad.lo.s32 	%r321, %r320, %r84, %r319;
	shfl.sync.idx.b32	%r322|%p25, %r305, %r59, 31, -1;
	mad.lo.s32 	%r323, %r322, %r85, %r321;
	shfl.sync.idx.b32	%r324|%p26, %r305, %r60, 31, -1;
	mad.lo.s32 	%r325, %r324, %r86, %r323;
	shfl.sync.idx.b32	%r326|%p27, %r305, %r61, 31, -1;
	mad.lo.s32 	%r327, %r326, %r87, %r325;
	shfl.sync.idx.b32	%r328|%p28, %r305, %r62, 31, -1;
	mad.lo.s32 	%r329, %r328, %r88, %r327;
	shfl.sync.idx.b32	%r330|%p29, %r305, %r63, 31, -1;
	mad.lo.s32 	%r331, %r330, %r89, %r329;
	shfl.sync.idx.b32	%r332|%p30, %r305, %r64, 31, -1;
	mad.lo.s32 	%r333, %r332, %r90, %r331;
	shfl.sync.idx.b32	%r334|%p31, %r305, %r65, 31, -1;
	mad.lo.s32 	%r335, %r334, %r91, %r333;
	shfl.sync.idx.b32	%r336|%p32, %r305, %r66, 31, -1;
	mad.lo.s32 	%r337, %r336, %r92, %r335;
	shfl.sync.down.b32	%r338|%p33, %r337, 1, 7711, -1;
	add.s32 	%r97, %r338, %r337;
	@%p16 bra 	$L__BB159_21;
	ld.shared.u32 	%r339, [%r385];
	add.s32 	%r340, %r339, %r97;
	st.shared.u32 	[%r385], %r340;
$L__BB159_21:
	add.s32 	%r98, %r387, 4;
	add.s32 	%r386, %r386, 528;
	add.s32 	%r385, %r385, 256;
	setp.lt.u32 	%p34, %r387, 12;
	mov.u32 	%r387, %r98;
	@%p34 bra 	$L__BB159_19;
	mov.b32 	%r382, 16;
	mov.pred 	%p40, 0;
	@%p1 bra 	$L__BB159_13;
	setp.eq.s32 	%p36, %r21, 3;
	bar.sync 	0;
	@%p36 bra 	$L__BB159_26;
	shl.b32 	%r342, %r1, 4;
	mov.u32 	%r343, _ZZ9cuda_gemmIiLi128ELi1ELi1ELi512ELi32ELi32ELi64ELi1ELi1EEviiiPT_S1_S1_iiiE3Csh;
	add.s32 	%r389, %r343, %r342;
	shl.b32 	%r102, %r5, 4;
	add.s32 	%r344, %r18, %r391;
	mul.wide.u32 	%rd35, %r344, 4;
	add.s64 	%rd44, %rd3, %rd35;
	mul.wide.u32 	%rd5, %r5, 16;
	neg.s32 	%r388, %r20;
$L__BB159_25:
	.pragma "nounroll";
	ld.shared.v4.u32 	{%r345, %r346, %r347, %r348}, [%r389];
	st.global.v4.u32 	[%rd44], {%r345, %r346, %r347, %r348};
	add.s32 	%r391, %r391, %r7;
	add.s32 	%r389, %r389, %r102;
	add.s64 	%rd44, %rd44, %rd5;
	add.s32 	%r388, %r388, 1;
	setp.ne.s32 	%p37, %r388, 0;
	@%p37 bra 	$L__BB159_25;
$L__BB159_26:
	setp.lt.u32 	%p38, %r19, 3;
	@%p38 bra 	$L__BB159_29;
	add.s32 	%r392, %r391, %r18;
	mad.lo.s32 	%r396, %r5, 12, %r392;
	shl.b32 	%r113, %r5, 4;
	shl.b32 	%r349, %r5, 3;
	add.s32 	%r395, %r392, %r349;
	add.s32 	%r394, %r392, %r7;
	mul.lo.s32 	%r116, %r5, 48;
	shl.b32 	%r350, %r391, 2;
	mov.u32 	%r351, _ZZ9cuda_gemmIiLi128ELi1ELi1ELi512ELi32ELi32ELi64ELi1ELi1EEviiiPT_S1_S1_iiiE3Csh;
	add.s32 	%r393, %r351, %r350;
	shl.b32 	%r118, %r5, 6;
	shl.b32 	%r119, %r5, 5;
$L__BB159_28:
	mul.wide.s32 	%rd36, %r396, 4;
	add.s64 	%rd37, %rd3, %rd36;
	mul.wide.s32 	%rd38, %r395, 4;
	add.s64 	%rd39, %rd3, %rd38;
	mul.wide.s32 	%rd40, %r394, 4;
	add.s64 	%rd41, %rd3, %rd40;
	mul.wide.s32 	%rd42, %r392, 4;
	add.s64 	%rd43, %rd3, %rd42;
	ld.shared.v4.u32 	{%r352, %r353, %r354, %r355}, [%r393];
	st.global.v4.u32 	[%rd43], {%r352, %r353, %r354, %r355};
	add.s32 	%r356, %r391, %r7;
	add.s32 	%r357, %r393, %r113;
	ld.shared.v4.u32 	{%r358, %r359, %r360, %r361}, [%r357];
	st.global.v4.u32 	[%rd41], {%r358, %r359, %r360, %r361};
	add.s32 	%r362, %r356, %r7;
	add.s32 	%r363, %r393, %r119;
	ld.shared.v4.u32 	{%r364, %r365, %r366, %r367}, [%r363];
	st.global.v4.u32 	[%rd39], {%r364, %r365, %r366, %r367};
	add.s32 	%r368, %r362, %r7;
	add.s32 	%r369, %r393, %r116;
	ld.shared.v4.u32 	{%r370, %r371, %r372, %r373}, [%r369];
	st.global.v4.u32 	[%rd37], {%r370, %r371, %r372, %r373};
	add.s32 	%r391, %r368, %r7;
	add.s32 	%r396, %r396, %r113;
	add.s32 	%r395, %r395, %r113;
	add.s32 	%r394, %r394, %r113;
	add.s32 	%r393, %r393, %r118;
	add.s32 	%r392, %r392, %r113;
	setp.lt.u32 	%p39, %r391, 512;
	@%p39 bra 	$L__BB159_28;
$L__BB159_29:
	ret;

}
	// .globl	_Z9cuda_gemmIiLi128ELi1ELi1ELi512ELi64ELi64ELi64ELi0ELi0EEviiiPT_S1_S1_iii
.visible .entry _Z9cuda_gemmIiLi128ELi1ELi1ELi512ELi64ELi64ELi64ELi0ELi0EEviiiPT_S1_S1_iii(
	.param .u32 _Z9cuda_gemmIiLi128ELi1ELi1ELi512ELi64ELi64ELi64ELi0ELi0EEviiiPT_S1_S1_iii_param_0,
	.param .u32 _Z9cuda_gemmIiLi128ELi1ELi1ELi512ELi64ELi64ELi64ELi0ELi0EEviiiPT_S1_S1_iii_param_1,
	.param .u32 _Z9cuda_gemmIiLi128ELi1ELi1ELi512ELi64ELi64ELi64ELi0ELi0EEviiiPT_S1_S1_iii_param_2,
	.param .u64 .ptr .align 1 _Z9cuda_gemmIiLi128ELi1ELi1ELi512ELi64ELi64ELi64ELi0ELi0EEviiiPT_S1_S1_iii_param_3,
	.param .u64 .ptr .align 1 _Z9cuda_gemmIiLi128ELi1ELi1ELi512ELi64ELi64ELi64ELi0ELi0EEviiiPT_S1_S1_iii_param_4,
	.param .u64 .ptr .align 1 _Z9cuda_gemmIiLi128ELi1ELi1ELi512ELi64ELi64ELi64ELi0ELi0EEviiiPT_S1_S1_iii_param_5,
	.param .u32 _Z9cuda_gemmIiLi128ELi1ELi1ELi512ELi64ELi64ELi64ELi0ELi0EEviiiPT_S1_S1_iii_param_6,
	.param .u32 _Z9cuda_gemmIiLi128ELi1ELi1ELi512ELi64ELi64ELi64ELi0ELi0EEviiiPT_S1_S1_iii_param_7,
	.param .u32 _Z9cuda_gemmIiLi128ELi1ELi1ELi512ELi64ELi64ELi64ELi0ELi0EEviiiPT_S1_S1_iii_param_8
)
.maxntid 128
{
	.reg .pred 	%p<94>;
	.reg .b16 	%rs<8>;
	.reg .b32 	%r<641>;
	.reg .b64 	%rd<35>;
	// demoted variable
	.shared .align 128 .b8 _ZZ9cuda_gemmIiLi128ELi1ELi1ELi512ELi64ELi64ELi64ELi0ELi0EEviiiPT_S1_S1_iiiE11kron_fac_sh[2112];
	// demoted variable
	.shared .align 128 .b8 _ZZ9cuda_gemmIiLi128ELi1ELi1ELi512ELi64ELi64ELi64ELi0ELi0EEviiiPT_S1_S1_iiiE3Ash[1024];
	// demoted variable
	.shared .align 128 .b8 _ZZ9cuda_gemmIiLi128ELi1ELi1ELi512ELi64ELi64ELi64ELi0ELi0EEviiiPT_S1_S1_iiiE3Csh[2048];
	ld.param.u64 	%rd6, [_Z9cuda_gemmIiLi128ELi1ELi1ELi512ELi64ELi64ELi64ELi0ELi0EEviiiPT_S1_S1_iii_param_3];
	ld.param.u32 	%r211, [_Z9cuda_gemmIiLi128ELi1ELi1ELi512ELi64ELi64ELi64ELi0ELi0EEviiiPT_S1_S1_iii_param_6];
	ld.param.u32 	%r212, [_Z9cuda_gemmIiLi128ELi1ELi1ELi512ELi64ELi64ELi64ELi0ELi0EEviiiPT_S1_S1_iii_param_7];
	cvta.to.global.u64 	%rd1, %rd6;
	mov.u32 	%r1, %tid.x;
	div.s32 	%r2, 512, %r212;
	min.s32 	%r213, %r2, 64;
	shl.b32 	%r3, %r213, 1;
	div.u32 	%r5, %r1, %r3;
	mul.lo.s32 	%r214, %r5, %r3;
	sub.s32 	%r215, %r1, %r214;
	shr.u32 	%r4, %r215, 1;
	mov.u32 	%r6, %ctaid.y;
	mov.u32 	%r216, %nctaid.y;
	setp.ge.u32 	%p2, %r6, %r216;
	@%p2 bra 	$L__BB160_99;
	and.b32  	%r7, %r1, 1;
	mov.u32 	%r8, %ntid.x;
	shl.b32 	%r9, %r8, 2;
	and.b32  	%r10, %r4, 15;
	shl.b32 	%r217, %r1, 4;
	and.b32  	%r11, %r217, 16;
	min.s32 	%r12, %r211, 16;
	add.s32 	%r218, %r1, %r8;
	cvt.u16.u32 	%rs2, %r218;
	xor.b16  	%rs3, %rs2, 511;
	cvt.u16.u32 	%rs4, %r8;
	div.u16 	%rs5, %rs3, %rs4;
	and.b16  	%rs1, %rs5, 3;
	setp.eq.s16 	%p3, %rs1, 2;
	mov.u32 	%r591, %r1;
	@%p3 bra 	$L__BB160_4;
	cvt.u32.u16 	%r13, %rs1;
	mov.b32 	%r590, 0;
	mov.u32 	%r591, %r1;
$L__BB160_3:
	.pragma "nounroll";
	shl.b32 	%r220, %r591, 2;
	mov.u32 	%r221, _ZZ9cuda_gemmIiLi128ELi1ELi1ELi512ELi64ELi64ELi64ELi0ELi0EEviiiPT_S1_S1_iiiE3Csh;
	add.s32 	%r222, %r221, %r220;
	mov.b32 	%r223, 0;
	st.shared.u32 	[%r222], %r223;
	add.s32 	%r591, %r591, %r8;
	add.s32 	%r590, %r590, 1;
	xor.b32  	%r224, %r590, %r13;
	setp.ne.s32 	%p4, %r224, 2;
	@%p4 bra 	$L__BB160_3;
$L__BB160_4:
	mov.u32 	%r226, _ZZ9cuda_gemmIiLi128ELi1ELi1ELi512ELi64ELi64ELi64ELi0ELi0EEviiiPT_S1_S1_iiiE3Csh;
$L__BB160_5:
	shl.b32 	%r225, %r591, 2;
	add.s32 	%r227, %r226, %r225;
	mov.b32 	%r228, 0;
	st.shared.u32 	[%r227], %r228;
	add.s32 	%r229, %r227, %r9;
	st.shared.u32 	[%r229], %r228;
	add.s32 	%r230, %r229, %r9;
	st.shared.u32 	[%r230], %r228;
	add.s32 	%r231, %r230, %r9;
	st.shared.u32 	[%r231], %r228;
	add.s32 	%r591, %r9, %r591;
	setp.lt.u32 	%p5, %r591, 512;
	@%p5 bra 	$L__BB160_5;
	ld.param.u64 	%rd33, [_Z9cuda_gemmIiLi128ELi1ELi1ELi512ELi64ELi64ELi64ELi0ELi0EEviiiPT_S1_S1_iii_param_4];
	shl.b32 	%r233, %r1, 2;
	add.s32 	%r234, %r233, %r9;
	max.u32 	%r235, %r234, 256;
	setp.lt.u32 	%p7, %r234, 256;
	selp.u32 	%r236, 1, 0, %p7;
	add.s32 	%r237, %r234, %r236;
	sub.s32 	%r238, %r235, %r237;
	div.u32 	%r239, %r238, %r9;
	add.s32 	%r21, %r239, %r236;
	add.s32 	%r240, %r4, 1;
	and.b32  	%r22, %r240, 15;
	add.s32 	%r241, %r4, 2;
	and.b32  	%r23, %r241, 15;
	add.s32 	%r242, %r4, 3;
	and.b32  	%r24, %r242, 15;
	add.s32 	%r243, %r4, 4;
	and.b32  	%r25, %r243, 15;
	add.s32 	%r244, %r4, 5;
	and.b32  	%r26, %r244, 15;
	add.s32 	%r245, %r4, 6;
	and.b32  	%r27, %r245, 15;
	add.s32 	%r246, %r4, 7;
	and.b32  	%r28, %r246, 15;
	xor.b32  	%r29, %r10, 8;
	add.s32 	%r247, %r4, 9;
	and.b32  	%r30, %r247, 15;
	add.s32 	%r248, %r4, 10;
	and.b32  	%r31, %r248, 15;
	add.s32 	%r249, %r4, 11;
	and.b32  	%r32, %r249, 15;
	add.s32 	%r250, %r4, 12;
	and.b32  	%r33, %r250, 15;
	add.s32 	%r251, %r4, 13;
	and.b32  	%r34, %r251, 15;
	add.s32 	%r252, %r4, 14;
	and.b32  	%r35, %r252, 15;
	add.s32 	%r253, %r4, -1;
	and.b32  	%r36, %r253, 15;
	add.s32 	%r37, %r11, %r10;
	add.s32 	%r38, %r11, %r22;
	add.s32 	%r39, %r11, %r23;
	add.s32 	%r40, %r11, %r24;
	add.s32 	%r41, %r11, %r25;
	add.s32 	%r42, %r11, %r26;
	add.s32 	%r43, %r11, %r27;
	add.s32 	%r44, %r11, %r28;
	add.s32 	%r45, %r11, %r29;
	add.s32 	%r46, %r11, %r30;
	add.s32 	%r47, %r11, %r31;
	add.s32 	%r48, %r11, %r32;
	add.s32 	%r49, %r11, %r33;
	add.s32 	%r50, %r11, %r34;
	add.s32 	%r51, %r11, %r35;
	add.s32 	%r52, %r11, %r36;
	setp.lt.s32 	%p8, %r10, %r212;
	selp.b32 	%r254, 0, %r212, %p8;
	sub.s32 	%r53, %r10, %r254;
	add.s32 	%r255, %r10, 1;
	setp.lt.s32 	%p9, %r255, %r212;
	selp.b32 	%r256, 0, %r212, %p9;
	sub.s32 	%r54, %r255, %r256;
	add.s32 	%r257, %r10, 2;
	setp.lt.s32 	%p10, %r257, %r212;
	selp.b32 	%r258, 0, %r212, %p10;
	sub.s32 	%r55, %r257, %r258;
	add.s32 	%r259, %r10, 3;
	setp.lt.s32 	%p11, %r259, %r212;
	selp.b32 	%r260, 0, %r212, %p11;
	sub.s32 	%r56, %r259, %r260;
	add.s32 	%r261, %r10, 4;
	setp.lt.s32 	%p12, %r261, %r212;
	selp.b32 	%r262, 0, %r212, %p12;
	sub.s32 	%r57, %r261, %r262;
	add.s32 	%r263, %r10, 5;
	setp.lt.s32 	%p13, %r263, %r212;
	selp.b32 	%r264, 0, %r212, %p13;
	sub.s32 	%r58, %r263, %r264;
	add.s32 	%r265, %r10, 6;
	setp.lt.s32 	%p14, %r265, %r212;
	selp.b32 	%r266, 0, %r212, %p14;
	sub.s32 	%r59, %r265, %r266;
	add.s32 	%r267, %r10, 7;
	setp.lt.s32 	%p15, %r267, %r212;
	selp.b32 	%r268, 0, %r212, %p15;
	sub.s32 	%r60, %r267, %r268;
	add.s32 	%r269, %r10, 8;
	setp.lt.s32 	%p16, %r269, %r212;
	selp.b32 	%r270, 0, %r212, %p16;
	sub.s32 	%r61, %r269, %r270;
	add.s32 	%r271, %r10, 9;
	setp.lt.s32 	%p17, %r271, %r212;
	selp.b32 	%r272, 0, %r212, %p17;
	sub.s32 	%r62, %r271, %r272;
	add.s32 	%r273, %r10, 10;
	setp.lt.s32 	%p18, %r273, %r212;
	selp.b32 	%r274, 0, %r212, %p18;
	sub.s32 	%r63, %r273, %r274;
	add.s32 	%r275, %r10, 11;
	setp.lt.s32 	%p19, %r275, %r212;
	selp.b32 	%r276, 0, %r212, %p19;
	sub.s32 	%r64, %r275, %r276;
	add.s32 	%r277, %r10, 12;
	setp.lt.s32 	%p20, %r277, %r212;
	selp.b32 	%r278, 0, %r212, %p20;
	sub.s32 	%r65, %r277, %r278;
	add.s32 	%r279, %r10, 13;
	setp.lt.s32 	%p21, %r279, %r212;
	selp.b32 	%r280, 0, %r212, %p21;
	sub.s32 	%r66, %r279, %r280;
	add.s32 	%r281, %r10, 14;
	setp.lt.s32 	%p22, %r281, %r212;
	selp.b32 	%r282, 0, %r212, %p22;
	sub.s32 	%r67, %r281, %r282;
	add.s32 	%r283, %r10, 15;
	setp.lt.s32 	%p23, %r283, %r212;
	selp.b32 	%r284, 0, %r212, %p23;
	sub.s32 	%r68, %r283, %r284;
	shl.b32 	%r69, %r8, 4;
	shl.b32 	%r70, %r8, 6;
	cvt.u16.u32 	%rs6, %r3;
	div.s16 	%rs7, 128, %rs6;
	cvt.s32.s16 	%r71, %rs7;
	and.b32  	%r72, %r1, 31;
	cvta.to.global.u64 	%rd2, %rd33;
	shr.u32 	%r73, %r8, 4;
	and.b32  	%r285, %r1, 15;
	mov.u32 	%r286, _ZZ9cuda_gemmIiLi128ELi1ELi1ELi512ELi64ELi64ELi64ELi0ELi0EEviiiPT_S1_S1_iiiE11kron_fac_sh;
	mad.lo.s32 	%r74, %r285, 132, %r286;
	mov.b32 	%r593, 0;
	mov.pred 	%p93, -1;
	shl.b32 	%r442, %r72, 2;
	shl.b32 	%r445, %r37, 2;
	shl.b32 	%r448, %r38, 2;
	shl.b32 	%r451, %r39, 2;
	shl.b32 	%r454, %r40, 2;
	shl.b32 	%r457, %r41, 2;
	shl.b32 	%r460, %r42, 2;
	shl.b32 	%r463, %r43, 2;
	shl.b32 	%r466, %r44, 2;
	shl.b32 	%r469, %r45, 2;
	shl.b32 	%r472, %r46, 2;
	shl.b32 	%r475, %r47, 2;
	shl.b32 	%r478, %r48, 2;
	shl.b32 	%r481, %r49, 2;
	shl.b32 	%r484, %r50, 2;
	shl.b32 	%r487, %r51, 2;
	shl.b32 	%r490, %r52, 2;
$L__BB160_7:
	mov.pred 	%p1, %p93;
	setp.gt.u32 	%p24, %r1, 63;
	@%p24 bra 	$L__BB160_15;
	ld.param.u32 	%r587, [_Z9cuda_gemmIiLi128ELi1ELi1ELi512ELi64ELi64ELi64ELi0ELi0EEviiiPT_S1_S1_iii_param_2];
	shl.b32 	%r594, %r1, 2;
	and.b32  	%r287, %r21, 3;
	setp.eq.s32 	%p25, %r287, 3;
	mov.u32 	%r288, %ctaid.x;
	shl.b32 	%r289, %r288, 9;
	mov.u32 	%r290, %ctaid.z;
	shl.b32 	%r291, %r290, 6;
	add.s32 	%r292, %r291, %r289;
	mad.lo.s32 	%r293, %r6, %r587, %r292;
	add.s32 	%r77, %r293, %r593;
	@%p25 bra 	$L__BB160_12;
	shl.b32 	%r294, %r1, 2;
	add.s32 	%r78, %r294, %r9;
	and.b32  	%r295, %r21, 3;
	setp.eq.s32 	%p26, %r295, 0;
	and.b32  	%r296, %r294, 28;
	shr.u32 	%r297, %r1, 3;
	mad.lo.s32 	%r298, %r297, %r212, %r296;
	add.s32 	%r299, %r77, %r298;
	mul.wide.s32 	%rd7, %r299, 4;
	add.s64 	%rd8, %rd1, %rd7;
	ld.global.v4.u32 	{%r300, %r301, %r302, %r303}, [%rd8];
	shl.b32 	%r304, %r1, 4;
	mov.u32 	%r305, _ZZ9cuda_gemmIiLi128ELi1ELi1ELi512ELi64ELi64ELi64ELi0ELi0EEviiiPT_S1_S1_iiiE3Ash;
	add.s32 	%r306, %r305, %r304;
	st.shared.v4.u32 	[%r306], {%r300, %r301, %r302, %r303};
	mov.u32 	%r594, %r78;
	@%p26 bra 	$L__BB160_12;
	add.s32 	%r594, %r78, %r9;
	and.b32  	%r307, %r21, 3;
	setp.eq.s32 	%p27, %r307, 1;
	and.b32  	%r308, %r78, 28;
	shr.u32 	%r309, %r78, 5;
	mad.lo.s32 	%r310, %r309, %r212, %r308;
	add.s32 	%r311, %r77, %r310;
	mul.wide.s32 	%rd9, %r311, 4;
	add.s64 	%rd10, %rd1, %rd9;
	ld.global.v4.u32 	{%r312, %r313, %r314, %r315}, [%rd10];
	shl.b32 	%r316, %r1, 4;
	mov.u32 	%r317, _ZZ9cuda_gemmIiLi128ELi1ELi1ELi512ELi64ELi64ELi64ELi0ELi0EEviiiPT_S1_S1_iiiE3Ash;
	add.s32 	%r318, %r317, %r316;
	shl.b32 	%r319, %r9, 2;
	add.s32 	%r320, %r318, %r319;
	st.shared.v4.u32 	[%r320], {%r312, %r313, %r314, %r315};
	@%p27 bra 	$L__BB160_12;
	add.s32 	%r321, %r78, %r9;
	add.s32 	%r594, %r321, %r9;
	and.b32  	%r322, %r321, 28;
	shr.u32 	%r323, %r321, 5;
	mad.lo.s32 	%r324, %r323, %r212, %r322;
	add.s32 	%r325, %r77, %r324;
	mul.wide.s32 	%rd11, %r325, 4;
	add.s64 	%rd12, %rd1, %rd11;
	ld.global.v4.u32 	{%r326, %r327, %r328, %r329}, [%rd12];
	shl.b32 	%r330, %r1, 4;
	mov.u32 	%r331, _ZZ9cuda_gemmIiLi128ELi1ELi1ELi512ELi64ELi64ELi64ELi0ELi0EEviiiPT_S1_S1_iiiE3Ash;
	add.s32 	%r332, %r331, %r330;
	shl.b32 	%r333, %r9, 2;
	add.s32 	%r334, %r332, %r333;
	add.s32 	%r335, %r334, %r333;
	st.shared.v4.u32 	[%r335], {%r326, %r327, %r328, %r329};
$L__BB160_12:
	setp.lt.u32 	%p28, %r21, 3;
	@%p28 bra 	$L__BB160_15;
	mov.u32 	%r336, %ntid.x;
	mad.lo.s32 	%r598, %r336, 12, %r594;
	shl.b32 	%r337, %r336, 3;
	add.s32 	%r597, %r337, %r594;
	add.s32 	%r596, %r9, %r594;
	shl.b32 	%r338, %r594, 2;
	mov.u32 	%r339, _ZZ9cuda_gemmIiLi128ELi1ELi1ELi512ELi64ELi64ELi64ELi0ELi0EEviiiPT_S1_S1_iiiE3Ash;
	add.s32 	%r595, %r339, %r338;
$L__BB160_14:
	shr.u32 	%r340, %r594, 5;
	and.b32  	%r341, %r594, 28;
	add.s32 	%r342, %r77, %r341;
	mad.lo.s32 	%r343, %r340, %r212, %r342;
	mul.wide.s32 	%rd13, %r343, 4;
	add.s64 	%rd14, %rd1, %rd13;
	ld.global.v4.u32 	{%r344, %r345, %r346, %r347}, [%rd14];
	st.shared.v4.u32 	[%r595], {%r344, %r345, %r346, %r347};
	add.s32 	%r348, %r594, %r9;
	shr.u32 	%r349, %r596, 5;
	and.b32  	%r350, %r596, 28;
	add.s32 	%r351, %r77, %r350;
	mad.lo.s32 	%r352, %r349, %r212, %r351;
	mul.wide.s32 	%rd15, %r352, 4;
	add.s64 	%rd16, %rd1, %rd15;
	ld.global.v4.u32 	{%r353, %r354, %r355, %r356}, [%rd16];
	add.s32 	%r357, %r595, %r69;
	st.shared.v4.u32 	[%r357], {%r353, %r354, %r355, %r356};
	add.s32 	%r358, %r348, %r9;
	shr.u32 	%r359, %r597, 5;
	and.b32  	%r360, %r597, 28;
	add.s32 	%r361, %r77, %r360;
	mad.lo.s32 	%r362, %r359, %r212, %r361;
	mul.wide.s32 	%rd17, %r362, 4;
	add.s64 	%rd18, %rd1, %rd17;
	ld.global.v4.u32 	{%r363, %r364, %r365, %r366}, [%rd18];
	mov.u32 	%r367, %ntid.x;
	shl.b32 	%r368, %r367, 5;
	add.s32 	%r369, %r595, %r368;
	st.shared.v4.u32 	[%r369], {%r363, %r364, %r365, %r366};
	add.s32 	%r370, %r358, %r9;
	shr.u32 	%r371, %r598, 5;
	and.b32  	%r372, %r598, 28;
	add.s32 	%r373, %r77, %r372;
	mad.lo.s32 	%r374, %r371, %r212, %r373;
	mul.wide.s32 	%rd19, %r374, 4;
	add.s64 	%rd20, %rd1, %rd19;
	ld.global.v4.u32 	{%r375, %r376, %r377, %r378}, [%rd20];
	mad.lo.s32 	%r379, %r367, 48, %r595;
	st.shared.v4.u32 	[%r379], {%r375, %r376, %r377, %r378};
	add.s32 	%r594, %r370, %r9;
	add.s32 	%r598, %r598, %r69;
	add.s32 	%r597, %r597, %r69;
	add.s32 	%r596, %r596, %r69;
	add.s32 	%r595, %r595, %r70;
	setp.lt.u32 	%p29, %r594, 256;
	@%p29 bra 	$L__BB160_14;
$L__BB160_15:
	mov.u32 	%r381, %ctaid.z;
	shl.b32 	%r382, %r381, 6;
	add.s32 	%r86, %r593, %r382;
	mov.b32 	%r600, 0;
$L__BB160_16:
	mov.u32 	%r97, %r600;
	shr.u32 	%r601, %r1, 4;
	and.b32  	%r383, %r1, 15;
	add.s32 	%r99, %r97, %r383;
$L__BB160_17:
	add.s32 	%r384, %r86, %r601;
	mad.lo.s32 	%r385, %r384, %r211, %r99;
	mul.wide.s32 	%rd21, %r385, 4;
	add.s64 	%rd22, %rd2, %rd21;
	ld.global.u32 	%r386, [%rd22];
	shl.b32 	%r387, %r601, 2;
	add.s32 	%r388, %r74, %r387;
	st.shared.u32 	[%r388], %r386;
	add.s32 	%r601, %r601, %r73;
	setp.lt.u32 	%p30, %r601, 32;
	@%p30 bra 	$L__BB160_17;
	setp.lt.s32 	%p31, %r2, 1;
	bar.sync 	0;
	@%p31 bra 	$L__BB160_91;
	mov.b32 	%r602, 0;
$L__BB160_20:
	setp.ge.s32 	%p32, %r5, %r12;
	add.s32 	%r103, %r602, %r4;
	shl.b32 	%r390, %r103, 5;
	or.b32  	%r391, %r390, %r11;
	add.s32 	%r392, %r391, %r10;
	shl.b32 	%r393, %r392, 2;
	mov.u32 	%r394, _ZZ9cuda_gemmIiLi128ELi1ELi1ELi512ELi64ELi64ELi64ELi0ELi0EEviiiPT_S1_S1_iiiE3Ash;
	add.s32 	%r395, %r394, %r393;
	ld.shared.u32 	%r104, [%r395];
	add.s32 	%r396, %r391, %r22;
	shl.b32 	%r397, %r396, 2;
	add.s32 	%r398, %r394, %r397;
	ld.shared.u32 	%r105, [%r398];
	add.s32 	%r399, %r391, %r23;
	shl.b32 	%r400, %r399, 2;
	add.s32 	%r401, %r394, %r400;
	ld.shared.u32 	%r106, [%r401];
	add.s32 	%r402, %r391, %r24;
	shl.b32 	%r403, %r402, 2;
	add.s32 	%r404, %r394, %r403;
	ld.shared.u32 	%r107, [%r404];
	add.s32 	%r405, %r391, %r25;
	shl.b32 	%r406, %r405, 2;
	add.s32 	%r407, %r394, %r406;
	ld.shared.u32 	%r108, [%r407];
	add.s32 	%r408, %r391, %r26;
	shl.b32 	%r409, %r408, 2;
	add.s32 	%r410, %r394, %r409;
	ld.shared.u32 	%r109, [%r410];
	add.s32 	%r411, %r391, %r27;
	shl.b32 	%r412, %r411, 2;
	add.s32 	%r413, %r394, %r412;
	ld.shared.u32 	%r110, [%r413];
	add.s32 	%r414, %r391, %r28;
	shl.b32 	%r415, %r414, 2;
	add.s32 	%r416, %r394, %r415;
	ld.shared.u32 	%r111, [%r416];
	add.s32 	%r417, %r391, %r29;
	shl.b32 	%r418, %r417, 2;
	add.s32 	%r419, %r394, %r418;
	ld.shared.u32 	%r112, [%r419];
	add.s32 	%r420, %r391, %r30;
	shl.b32 	%r421, %r420, 2;
	add.s32 	%r422, %r394, %r421;
	ld.shared.u32 	%r113, [%r422];
	add.s32 	%r423, %r391, %r31;
	shl.b32 	%r424, %r423, 2;
	add.s32 	%r425, %r394, %r424;
	ld.shared.u32 	%r114, [%r425];
	add.s32 	%r426, %r391, %r32;
	shl.b32 	%r427, %r426, 2;
	add.s32 	%r428, %r394, %r427;
	ld.shared.u32 	%r115, [%r428];
	add.s32 	%r429, %r391, %r33;
	shl.b32 	%r430, %r429, 2;
	add.s32 	%r431, %r394, %r430;
	ld.shared.u32 	%r116, [%r431];
	add.s32 	%r432, %r391, %r34;
	shl.b32 	%r433, %r432, 2;
	add.s32 	%r434, %r394, %r433;
	ld.shared.u32 	%r117, [%r434];
	add.s32 	%r435, %r391, %r35;
	shl.b32 	%r436, %r435, 2;
	add.s32 	%r437, %r394, %r436;
	ld.shared.u32 	%r118, [%r437];
	add.s32 	%r438, %r391, %r36;
	shl.b32 	%r439, %r438, 2;
	add.s32 	%r440, %r394, %r439;
	ld.shared.u32 	%r119, [%r440];
	@%p32 bra 	$L__BB160_90;
	mov.u32 	%r603, %r5;
$L__BB160_22:
	setp.gt.u32 	%p33, %r212, 64;
	mov.u32 	%r441, _ZZ9cuda_gemmIiLi128ELi1ELi1ELi512ELi64ELi64ELi64ELi0ELi0EEviiiPT_S1_S1_iiiE11kron_fac_sh;
	mad.lo.s32 	%r121, %r603, 132, %r441;
	add.s32 	%r443, %r121, %r442;
	ld.shared.u32 	%r122, [%r443];
	@%p33 bra 	$L__BB160_55;
	setp.eq.s32 	%p50, %r212, 0;
	mov.b32 	%r605, 0;
	@%p50 bra 	$L__BB160_25;
	shfl.sync.idx.b32	%r494|%p51, %r122, %r53, 31, -1;
	mul.lo.s32 	%r605, %r494, %r104;
$L__BB160_25:
	setp.lt.s32 	%p52, %r212, 2;
	@%p52 bra 	$L__BB160_27;
	shfl.sync.idx.b32	%r495|%p53, %r122, %r54, 31, -1;
	mad.lo.s32 	%r605, %r495, %r105, %r605;
$L__BB160_27:
	setp.lt.s32 	%p54, %r212, 3;
	@%p54 bra 	$L__BB160_29;
	shfl.sync.idx.b32	%r496|%p55, %r122, %r55, 31, -1;
	mad.lo.s32 	%r605, %r496, %r106, %r605;
$L__BB160_29:
	setp.lt.s32 	%p56, %r212, 4;
	@%p56 bra 	$L__BB160_31;
	shfl.sync.idx.b32	%r497|%p57, %r122, %r56, 31, -1;
	mad.lo.s32 	%r605, %r497, %r107, %r605;
$L__BB160_31:
	setp.lt.s32 	%p58, %r212, 5;
	@%p58 bra 	$L__BB160_33;
	shfl.sync.idx.b32	%r498|%p59, %r122, %r57, 31, -1;
	mad.lo.s32 	%r605, %r498, %r108, %r605;
$L__BB160_33:
	setp.lt.s32 	%p60, %r212, 6;
	@%p60 bra 	$L__BB160_35;
	shfl.sync.idx.b32	%r499|%p61, %r122, %r58, 31, -1;
	mad.lo.s32 	%r605, %r499, %r109, %r605;
$L__BB160_35:
	setp.lt.s32 	%p62, %r212, 7;
	@%p62 bra 	$L__BB160_37;
	shfl.sync.idx.b32	%r500|%p63, %r122, %r59, 31, -1;
	mad.lo.s32 	%r605, %r500, %r110, %r605;
$L__BB160_37:
	setp.lt.s32 	%p64, %r212, 8;
	@%p64 bra 	$L__BB160_39;
	shfl.sync.idx.b32	%r501|%p65, %r122, %r60, 31, -1;
	mad.lo.s32 	%r605, %r501, %r111, %r605;
$L__BB160_39:
	setp.lt.s32 	%p66, %r212, 9;
	@%p66 bra 	$L__BB160_41;
	shfl.sync.idx.b32	%r502|%p67, %r122, %r61, 31, -1;
	mad.lo.s32 	%r605, %r502, %r112, %r605;
$L__BB160_41:
	setp.lt.s32 	%p68, %r212, 10;
	@%p68 bra 	$L__BB160_43;
	shfl.sync.idx.b32	%r503|%p69, %r122, %r62, 31, -1;
	mad.lo.s32 	%r605, %r503, %r113, %r605;
$L__BB160_43:
	setp.lt.s32 	%p70, %r212, 11;
	@%p70 bra 	$L__BB160_45;
	shfl.sync.idx.b32	%r504|%p71, %r122, %r63, 31, -1;
	mad.lo.s32 	%r605, %r504, %r114, %r605;
$L__BB160_45:
	setp.lt.s32 	%p72, %r212, 12;
	@%p72 bra 	$L__BB160_47;
	shfl.sync.idx.b32	%r505|%p73, %r122, %r64, 31, -1;
	mad.lo.s32 	%r605, %r505, %r115, %r605;
$L__BB160_47:
	setp.lt.s32 	%p74, %r212, 13;
	@%p74 bra 	$L__BB160_49;
	shfl.sync.idx.b32	%r506|%p75, %r122, %r65, 31, -1;
	mad.lo.s32 	%r605, %r506, %r116, %r605;
$L__BB160_49:
	setp.lt.s32 	%p76, %r212, 14;
	@%p76 bra 	$L__BB160_51;
	shfl.sync.idx.b32	%r507|%p77, %r122, %r66, 31, -1;
	mad.lo.s32 	%r605, %r507, %r117, %r605;
$L__BB160_51:
	setp.lt.s32 	%p78, %r212, 15;
	@%p78 bra 	$L__BB160_53;
	shfl.sync.idx.b32	%r508|%p79, %r122, %r67, 31, -1;
	mad.lo.s32 	%r605, %r508, %r118, %r605;
$L__BB160_53:
	setp.lt.s32 	%p80, %r212, 16;
	@%p80 bra 	$L__BB160_87;
	shfl.sync.idx.b32	%r509|%p81, %r122, %r68, 31, -1;
	mad.lo.s32 	%r605, %r509, %r119, %r605;
	bra.uni 	$L__BB160_87;
$L__BB160_55:
	setp.lt.s32 	%p34, %r212, 1;
	mov.b32 	%r605, 0;
	@%p34 bra 	$L__BB160_57;
	add.s32 	%r446, %r121, %r445;
	ld.shared.u32 	%r447, [%r446];
	mul.lo.s32 	%r605, %r447, %r104;
$L__BB160_57:
	setp.lt.s32 	%p35, %r212, 2;
	@%p35 bra 	$L__BB160_59;
	add.s32 	%r449, %r121, %r448;
	ld.shared.u32 	%r450, [%r449];
	mad.lo.s32 	%r605, %r450, %r105, %r605;
$L__BB160_59:
	setp.lt.s32 	%p36, %r212, 3;
	@%p36 bra 	$L__BB160_61;
	add.s32 	%r452, %r121, %r451;
	ld.shared.u32 	%r453, [%r452];
	mad.lo.s32 	%r605, %r453, %r106, %r605;
$L__BB160_61:
	setp.lt.s32 	%p37, %r212, 4;
	@%p37 bra 	$L__BB160_63;
	add.s32 	%r455, %r121, %r454;
	ld.shared.u32 	%r456, [%r455];
	mad.lo.s32 	%r605, %r456, %r107, %r605;
$L__BB160_63:
	setp.lt.s32 	%p38, %r212, 5;
	@%p38 bra 	$L__BB160_65;
	add.s32 	%r458, %r121, %r457;
	ld.shared.u32 	%r459, [%r458];
	mad.lo.s32 	%r605, %r459, %r108, %r605;
$L__BB160_65:
	setp.lt.s32 	%p39, %r212, 6;
	@%p39 bra 	$L__BB160_67;
	add.s32 	%r461, %r121, %r460;
	ld.shared.u32 	%r462, [%r461];
	mad.lo.s32 	%r605, %r462, %r109, %r605;
$L__BB160_67:
	setp.lt.s32 	%p40, %r212, 7;
	@%p40 bra 	$L__BB160_69;
	add.s32 	%r464, %r121, %r463;
	ld.shared.u32 	%r465, [%r464];
	mad.lo.s32 	%r605, %r465, %r110, %r605;
$L__BB160_69:
	setp.lt.s32 	%p41, %r212, 8;
	@%p41 bra 	$L__BB160_71;
	add.s32 	%r467, %r121, %r466;
	ld.shared.u32 	%r468, [%r467];
	mad.lo.s32 	%r605, %r468, %r111, %r605;
$L__BB160_71:
	setp.lt.s32 	%p42, %r212, 9;
	@%p42 bra 	$L__BB160_73;
	add.s32 	%r470, %r121, %r469;
	ld.shared.u32 	%r471, [%r470];
	mad.lo.s32 	%r605, %r471, %r112, %r605;
$L__BB160_73:
	setp.lt.s32 	%p43, %r212, 10;
	@%p43 bra 	$L__BB160_75;
	add.s32 	%r473, %r121, %r472;
	ld.shared.u32 	%r474, [%r473];
	mad.lo.s32 	%r605, %r474, %r113, %r605;
$L__BB160_75:
	setp.lt.s32 	%p44, %r212, 11;
	@%p44 bra 	$L__BB160_77;
	add.s32 	%r476, %r121, %r475;
	ld.shared.u32 	%r477, [%r476];
	mad.lo.s32 	%r605, %r477, %r114, %r605;
$L__BB160_77:
	setp.lt.s32 	%p45, %r212, 12;
	@%p45 bra 	$L__BB160_79;
	add.s32 	%r479, %r121, %r478;
	ld.shared.u32 	%r480, [%r479];
	mad.lo.s32 	%r605, %r480, %r115, %r605;
$L__BB160_79:
	setp.lt.s32 	%p46, %r212, 13;
	@%p46 bra 	$L__BB160_81;
	add.s32 	%r482, %r121, %r481;
	ld.shared.u32 	%r483, [%r482];
	mad.lo.s32 	%r605, %r483, %r116, %r605;
$L__BB160_81:
	setp.lt.s32 	%p47, %r212, 14;
	@%p47 bra 	$L__BB160_83;
	add.s32 	%r485, %r121, %r484;
	ld.shared.u32 	%r486, [%r485];
	mad.lo.s32 	%r605, %r486, %r117, %r605;
$L__BB160_83:
	setp.lt.s32 	%p48, %r212, 15;
	@%p48 bra 	$L__BB160_85;
	add.s32 	%r488, %r121, %r487;
	ld.shared.u32 	%r489, [%r488];
	mad.lo.s32 	%r605, %r489, %r118, %r605;
$L__BB160_85:
	setp.lt.s32 	%p49, %r212, 16;
	@%p49 bra 	$L__BB160_87;
	add.s32 	%r491, %r121, %r490;
	ld.shared.u32 	%r492, [%r491];
	mad.lo.s32 	%r605, %r492, %r119, %r605;
$L__BB160_87:
	setp.ne.s32 	%p82, %r7, 0;
	add.s32 	%r510, %r603, %r97;
	mad.lo.s32 	%r186, %r510, %r2, %r103;
	shfl.sync.down.b32	%r511|%p83, %r605, 1, 7711, -1;
	add.s32 	%r187, %r511, %r605;
	@%p82 bra 	$L__BB160_89;
	shl.b32 	%r512, %r186, 2;
	mov.u32 	%r513, _ZZ9cuda_gemmIiLi128ELi1ELi1ELi512ELi64ELi64ELi64ELi0ELi0EEviiiPT_S1_S1_iiiE3Csh;
	add.s32 	%r514, %r513, %r512;
	ld.shared.u32 	%r515, [%r514];
	add.s32 	%r516, %r515, %r187;
	st.shared.u32 	[%r514], %r516;
$L__BB160_89:
	add.s32 	%r603, %r603, %r71;
	setp.lt.s32 	%p84, %r603, %r12;
	@%p84 bra 	$L__BB160_22;
$L__BB160_90:
	add.s32 	%r602, %r602, %r3;
	setp.lt.s32 	%p85, %r602, %r2;
	@%p85 bra 	$L__BB160_20;
$L__BB160_91:
	add.s32 	%r600, %r97, 16;
	setp.lt.u32 	%p86, %r97, 48;
	@%p86 bra 	$L__BB160_16;
	mov.b32 	%r593, 32;
	mov.pred 	%p93, 0;
	@%p1 bra 	$L__BB160_7;
	ld.param.u64 	%rd34, [_Z9cuda_gemmIiLi128ELi1ELi1ELi512ELi64ELi64ELi64ELi0ELi0EEviiiPT_S1_S1_iii_param_5];
	ld.param.u32 	%r588, [_Z9cuda_gemmIiLi128ELi1ELi1ELi512ELi64ELi64ELi64ELi0ELi0EEviiiPT_S1_S1_iii_param_2];
	ld.param.u32 	%r586, [_Z9cuda_gemmIiLi128ELi1ELi1ELi512ELi64ELi64ELi64ELi0ELi0EEviiiPT_S1_S1_iii_param_1];
	cvta.to.global.u64 	%rd3, %rd34;
	shl.b32 	%r638, %r1, 2;
	bar.sync 	0;
	mov.u32 	%r518, %ctaid.x;
	mul.lo.s32 	%r519, %r2, %r518;
	mad.lo.s32 	%r192, %r6, %r586, %r519;
	div.s32 	%r193, %r588, %r212;
	add.s32 	%r520, %r638, %r9;
	max.u32 	%r521, %r520, 512;
	setp.lt.u32 	%p88, %r520, 512;
	selp.u32 	%r522, 1, 0, %p88;
	add.s32 	%r523, %r520, %r522;
	sub.s32 	%r524, %r521, %r523;
	div.u32 	%r525, %r524, %r9;
	add.s32 	%r194, %r525, %r522;
	and.b32  	%r526, %r194, 3;
	setp.eq.s32 	%p89, %r526, 3;
	@%p89 bra 	$L__BB160_96;
	shl.b32 	%r527, %r1, 4;
	mov.u32 	%r528, _ZZ9cuda_gemmIiLi128ELi1ELi1ELi512ELi64ELi64ELi64ELi0ELi0EEviiiPT_S1_S1_iiiE3Csh;
	add.s32 	%r636, %r528, %r527;
	add.s32 	%r529, %r194, 1;
	and.b32  	%r530, %r529, 3;
	neg.s32 	%r635, %r530;
$L__BB160_95:
	.pragma "nounroll";
	div.s32 	%r531, %r638, %r2;
	mad.lo.s32 	%r532, %r193, %r531, %r192;
	mul.lo.s32 	%r533, %r531, %r2;
	sub.s32 	%r534, %r638, %r533;
	add.s32 	%r535, %r532, %r534;
	mul.wide.s32 	%rd23, %r535, 4;
	add.s64 	%rd24, %rd3, %rd23;
	ld.shared.v4.u32 	{%r536, %r537, %r538, %r539}, [%r636];
	st.global.v4.u32 	[%rd24], {%r536, %r537, %r538, %r539};
	add.s32 	%r638, %r638, %r9;
	add.s32 	%r636, %r636, %r69;
	add.s32 	%r635, %r635, 1;
	setp.ne.s32 	%p90, %r635, 0;
	@%p90 bra 	$L__BB160_95;
$L__BB160_96:
	setp.lt.u32 	%p91, %r194, 3;
	@%p91 bra 	$L__BB160_99;
	shl.b32 	%r540, %r638, 2;
	mov.u32 	%r541, _ZZ9cuda_gemmIiLi128ELi1ELi1ELi512ELi64ELi64ELi64ELi0ELi0EEviiiPT_S1_S1_iiiE3Csh;
	add.s32 	%r639, %r541, %r540;
	mov.u32 	%r568, %ntid.x;
	shl.b32 	%r569, %r568, 5;
$L__BB160_98:
	div.s32 	%r542, %r638, %r2;
	mad.lo.s32 	%r543, %r193, %r542, %r192;
	mul.lo.s32 	%r544, %r542, %r2;
	sub.s32 	%r545, %r638, %r544;
	add.s32 	%r546, %r543, %r545;
	mul.wide.s32 	%rd25, %r546, 4;
	add.s64 	%rd26, %rd3, %rd25;
	ld.shared.v4.u32 	{%r547, %r548, %r549, %r550}, [%r639];
	st.global.v4.u32 	[%rd26], {%r547, %r548, %r549, %r550};
	add.s32 	%r551, %r9, %r638;
	div.s32 	%r552, %r551, %r2;
	mad.lo.s32 	%r553, %r193, %r552, %r192;
	mul.lo.s32 	%r554, %r552, %r2;
	sub.s32 	%r555, %r551, %r554;
	add.s32 	%r556, %r553, %r555;
	mul.wide.s32 	%rd27, %r556, 4;
	add.s64 	%rd28, %rd3, %rd27;
	add.s32 	%r557, %r639, %r69;
	ld.shared.v4.u32 	{%r558, %r559, %r560, %r561}, [%r557];
	st.global.v4.u32 	[%rd28], {%r558, %r559, %r560, %r561};
	add.s32 	%r562, %r9, %r551;
	div.s32 	%r563, %r562, %r2;
	mad.lo.s32 	%r564, %r193, %r563, %r192;
	mul.lo.s32 	%r565, %r563, %r2;
	sub.s32 	%r566, %r562, %r565;
	add.s32 	%r567, %r564, %r566;
	mul.wide.s32 	%rd29, %r567, 4;
	add.s64 	%rd30, %rd3, %rd29;
	add.s32 	%r570, %r639, %r569;
	ld.shared.v4.u32 	{%r571, %r572, %r573, %r574}, [%r570];
	st.global.v4.u32 	[%rd30], {%r571, %r572, %r573, %r574};
	add.s32 	%r575, %r9, %r562;
	div.s32 	%r576, %r575, %r2;
	mad.lo.s32 	%r577, %r193, %r576, %r192;
	mul.lo.s32 	%r578, %r576, %r2;
	sub.s32 	%r579, %r575, %r578;
	add.s32 	%r580, %r577, %r579;
	mul.wide.s32 	%rd31, %r580, 4;
	add.s64 	%rd32, %rd3, %rd31;
	mad.lo.s32 	%r581, %r568, 48, %r639;
	ld.shared.v4.u32 	{%r582, %r583, %r584, %r585}, [%r581];
	st.global.v4.u32 	[%rd32], {%r582, %r583, %r584, %r585};
	add.s32 	%r639, %r639, %r70;
	add.s32 	%r638, %r9, %r575;
	setp.lt.u32 	%p92, %r638, 512;
	@%p92 bra 	$L__BB160_98;
$L__BB160_99:
	ret;

}
	// .globl	_Z9cuda_gemmIiLi128ELi1ELi1ELi512ELi64ELi64ELi64ELi0ELi1EEviiiPT_S1_S1_iii
.visible .entry _Z9cuda_gemmIiLi128ELi1ELi1ELi512ELi64ELi64ELi64ELi0ELi1EEviiiPT_S1_S1_iii(
	.param .u32 _Z9cuda_gemmIiLi128ELi1ELi1ELi512ELi64ELi64ELi64ELi0ELi1EEviiiPT_S1_S1_iii_param_0,
	.param .u32 _Z9cuda_gemmIiLi128ELi1ELi1ELi512ELi64ELi64ELi64ELi0ELi1EEviiiPT_S1_S1_iii_param_1,
	.param .u32 _Z9cuda_gemmIiLi128ELi1ELi1ELi512ELi64ELi64ELi64ELi0ELi1EEviiiPT_S1_S1_iii_param_2,
	.param .u64 .ptr .align 1 _Z9cuda_gemmIiLi128ELi1ELi1ELi512ELi64ELi64ELi64ELi0ELi1EEviiiPT_S1_S1_iii_param_3,
	.param .u64 .ptr .align 1 _Z9cuda_gemmIiLi128ELi1ELi1ELi512ELi64ELi64ELi64ELi0ELi1EEviiiPT_S1_S1_iii_param_4,
	.param .u64 .ptr .align 1 _Z9cuda_gemmIiLi128ELi1ELi1ELi512ELi64ELi64ELi64ELi0ELi1EEviiiPT_S1_S1_iii_param_5,
	.param .u32 _Z9cuda_gemmIiLi128ELi1ELi1ELi512ELi64ELi64ELi64ELi0ELi1EEviiiPT_S1_S1_iii_param_6,
	.param .u32 _Z9cuda_gemmIiLi128ELi1ELi1ELi512ELi64ELi64ELi64ELi0ELi1EEviiiPT_S1_S1_iii_param_7,
	.param .u32 _Z9cuda_gemmIiLi128ELi1ELi1ELi512ELi64ELi64ELi64ELi0ELi1EEviiiPT_S1_S1_iii_param_8
)
.maxntid 128
{
	.reg .pred 	%p<42>;
	.reg .b16 	%rs<6>;
	.reg .b32 	%r<415>;
	.reg .b64 	%rd<33>;
	// demoted variable
	.shared .align 128 .b8 _ZZ9cuda_gemmIiLi128ELi1ELi1ELi512ELi64ELi64ELi64ELi0ELi1EEviiiPT_S1_S1_iiiE11kron_fac_sh[2112];
	// demoted variable
	.shared .align 128 .b8 _ZZ9cuda_gemmIiLi128ELi1ELi1ELi512ELi64ELi64ELi64ELi0ELi1EEviiiPT_S1_S1_iiiE3Ash[1024];
	// demoted variable
	.shared .align 128 .b8 _ZZ9cuda_gemmIiLi128ELi1ELi1ELi512ELi64ELi64ELi64ELi0ELi1EEviiiPT_S1_S1_iiiE3Csh[2048];
	ld.param.u32 	%r132, [_Z9cuda_gemmIiLi128ELi1ELi1ELi512ELi64ELi64ELi64ELi0ELi1EEviiiPT_S1_S1_iii_param_2];
	ld.param.u64 	%rd5, [_Z9cuda_gemmIiLi128ELi1ELi1ELi512ELi64ELi64ELi64ELi0ELi1EEviiiPT_S1_S1_iii_param_3];
	ld.param.u64 	%rd4, [_Z9cuda_gemmIiLi128ELi1ELi1ELi512ELi64ELi64ELi64ELi0ELi1EEviiiPT_S1_S1_iii_param_4];
	ld.param.u64 	%rd6, [_Z9cuda_gemmIiLi128ELi1ELi1ELi512ELi64ELi64ELi64ELi0ELi1EEviiiPT_S1_S1_iii_param_5];
	cvta.to.global.u64 	%rd1, %rd5;
	cvta.to.global.u64 	%rd2, %rd6;
	mov.u32 	%r1, %tid.x;
	mov.u32 	%r2, %ctaid.z;
	shr.u32 	%r133, %r1, 1;
	and.b32  	%r3, %r133, 7;
	shr.u32 	%r4, %r1, 4;
	mov.u32 	%r5, %ctaid.y;
	mov.u32 	%r134, %nctaid.y;
	setp.ge.u32 	%p2, %r5, %r134;
	@%p2 bra 	$L__BB161_30;
	and.b32  	%r6, %r1, 1;
	mov.u32 	%r7, %ctaid.x;
	mov.u32 	%r8, %ntid.x;
	shl.b32 	%r409, %r1, 2;
	shl.b32 	%r10, %r8, 2;
	and.b32  	%r11, %r1, 15;
	shr.s32 	%r135, %r132, 31;
	shr.u32 	%r136, %r135, 26;
	add.s32 	%r137, %r132, %r136;
	shr.s32 	%r12, %r137, 6;
	add.s32 	%r138, %r1, %r8;
	cvt.u16.u32 	%rs2, %r138;
	xor.b16  	%rs3, %rs2, 511;
	cvt.u16.u32 	%rs4, %r8;
	div.u16 	%rs5, %rs3, %rs4;
	and.b16  	%rs1, %rs5, 3;
	setp.eq.s16 	%p3, %rs1, 2;
	mov.u32 	%r394, %r1;
	@%p3 bra 	$L__BB161_4;
	cvt.u32.u16 	%r13, %rs1;
	mov.b32 	%r393, 0;
	mov.u32 	%r394, %r1;
$L__BB161_3:
	.pragma "nounroll";
	shl.b32 	%r140, %r394, 2;
	mov.u32 	%r141, _ZZ9cuda_gemmIiLi128ELi1ELi1ELi512ELi64ELi64ELi64ELi0ELi1EEviiiPT_S1_S1_iiiE3Csh;
	add.s32 	%r142, %r141, %r140;
	mov.b32 	%r143, 0;
	st.shared.u32 	[%r142], %r143;
	add.s32 	%r394, %r394, %r8;
	add.s32 	%r393, %r393, 1;
	xor.b32  	%r144, %r393, %r13;
	setp.ne.s32 	%p4, %r144, 2;
	@%p4 bra 	$L__BB161_3;
$L__BB161_4:
	mov.u32 	%r146, _ZZ9cuda_gemmIiLi128ELi1ELi1ELi512ELi64ELi64ELi64ELi0ELi1EEviiiPT_S1_S1_iiiE3Csh;
$L__BB161_5:
	shl.b32 	%r145, %r394, 2;
	add.s32 	%r147, %r146, %r145;
	mov.b32 	%r148, 0;
	st.shared.u32 	[%r147], %r148;
	add.s32 	%r149, %r147, %r10;
	st.shared.u32 	[%r149], %r148;
	add.s32 	%r150, %r149, %r10;
	st.shared.u32 	[%r150], %r148;
	add.s32 	%r151, %r150, %r10;
	st.shared.u32 	[%r151], %r148;
	add.s32 	%r394, %r10, %r394;
	setp.lt.u32 	%p5, %r394, 512;
	@%p5 bra 	$L__BB161_5;
	shl.b32 	%r153, %r6, 4;
	shl.b32 	%r154, %r3, 5;
	or.b32  	%r155, %r154, %r153;
	shl.b32 	%r156, %r7, 9;
	mad.lo.s32 	%r21, %r5, %r132, %r156;
	add.s32 	%r22, %r409, %r10;
	max.u32 	%r157, %r22, 256;
	setp.lt.u32 	%p7, %r22, 256;
	selp.u32 	%r158, 1, 0, %p7;
	add.s32 	%r159, %r22, %r158;
	sub.s32 	%r160, %r157, %r159;
	div.u32 	%r161, %r160, %r10;
	add.s32 	%r23, %r161, %r158;
	shl.b32 	%r162, %r409, 2;
	mov.u32 	%r163, _ZZ9cuda_gemmIiLi128ELi1ELi1ELi512ELi64ELi64ELi64ELi0ELi1EEviiiPT_S1_S1_iiiE3Ash;
	add.s32 	%r24, %r163, %r162;
	shl.b32 	%r164, %r10, 2;
	add.s32 	%r25, %r24, %r164;
	add.s32 	%r26, %r22, %r10;
	or.b32  	%r165, %r155, %r3;
	shl.b32 	%r166, %r165, 2;
	add.s32 	%r27, %r163, %r166;
	or.b32  	%r167, %r3, 8;
	or.b32  	%r168, %r155, %r167;
	shl.b32 	%r169, %r168, 2;
	add.s32 	%r28, %r163, %r169;
	add.s32 	%r170, %r3, 9;
	and.b32  	%r171, %r170, 15;
	or.b32  	%r172, %r155, %r171;
	shl.b32 	%r173, %r172, 2;
	add.s32 	%r29, %r163, %r173;
	add.s32 	%r174, %r3, 10;
	and.b32  	%r175, %r174, 15;
	or.b32  	%r176, %r155, %r175;
	shl.b32 	%r177, %r176, 2;
	add.s32 	%r30, %r163, %r177;
	add.s32 	%r178, %r3, 11;
	and.b32  	%r179, %r178, 15;
	or.b32  	%r180, %r155, %r179;
	shl.b32 	%r181, %r180, 2;
	add.s32 	%r31, %r163, %r181;
	add.s32 	%r182, %r3, 12;
	and.b32  	%r183, %r182, 15;
	or.b32  	%r184, %r155, %r183;
	shl.b32 	%r185, %r184, 2;
	add.s32 	%r32, %r163, %r185;
	add.s32 	%r186, %r3, 13;
	and.b32  	%r187, %r186, 15;
	or.b32  	%r188, %r155, %r187;
	shl.b32 	%r189, %r188, 2;
	add.s32 	%r33, %r163, %r189;
	add.s32 	%r190, %r3, 14;
	and.b32  	%r191, %r190, 15;
	or.b32  	%r192, %r155, %r191;
	shl.b32 	%r193, %r192, 2;
	add.s32 	%r34, %r163, %r193;
	add.s32 	%r194, %r3, -1;
	and.b32  	%r195, %r194, 15;
	or.b32  	%r196, %r155, %r195;
	shl.b32 	%r197, %r196, 2;
	add.s32 	%r35, %r163, %r197;
	mad.lo.s32 	%r36, %r3, -31, %r155;
	add.s32 	%r37, %r36, 1;
	add.s32 	%r38, %r36, 2;
	add.s32 	%r39, %r36, 3;
	add.s32 	%r40, %r36, 4;
	add.s32 	%r41, %r36, 5;
	add.s32 	%r42, %r36, 6;
	add.s32 	%r43, %r36, 7;
	or.b32  	%r44, %r153, %r167;
	or.b32  	%r45, %r153, %r171;
	or.b32  	%r46, %r153, %r175;
	or.b32  	%r47, %r153, %r179;
	or.b32  	%r48, %r153, %r183;
	or.b32  	%r49, %r153, %r187;
	or.b32  	%r50, %r153, %r191;
	or.b32  	%r51, %r153, %r195;
	mul.lo.s32 	%r52, %r8, 12;
	shl.b32 	%r53, %r8, 4;
	shl.b32 	%r54, %r8, 3;
	mul.lo.s32 	%r55, %r8, 48;
	shl.b32 	%r56, %r8, 6;
	shl.b32 	%r57, %r8, 5;
	cvta.to.global.u64 	%rd3, %rd4;
	and.b32  	%r199, %r409, 124;
	mov.u32 	%r200, _ZZ9cuda_gemmIiLi128ELi1ELi1ELi512ELi64ELi64ELi64ELi0ELi1EEviiiPT_S1_S1_iiiE11kron_fac_sh;
	add.s32 	%r58, %r200, %r199;
	shr.u32 	%r59, %r8, 4;
	mad.lo.s32 	%r60, %r11, 132, %r200;
	mov.b32 	%r396, 0;
	mov.pred 	%p41, -1;
$L__BB161_7:
	mov.pred 	%p1, %p41;
	setp.gt.u32 	%p8, %r1, 63;
	@%p8 bra 	$L__BB161_15;
	and.b32  	%r62, %r23, 3;
	setp.eq.s32 	%p9, %r62, 3;
	add.s32 	%r63, %r21, %r396;
	mov.u32 	%r397, %r409;
	@%p9 bra 	$L__BB161_12;
	setp.eq.s32 	%p10, %r62, 0;
	and.b32  	%r201, %r409, 28;
	shr.u32 	%r202, %r1, 3;
	add.s32 	%r203, %r202, %r2;
	shl.b32 	%r204, %r203, 6;
	or.b32  	%r205, %r201, %r204;
	add.s32 	%r206, %r63, %r205;
	mul.wide.s32 	%rd7, %r206, 4;
	add.s64 	%rd8, %rd1, %rd7;
	ld.global.v4.u32 	{%r207, %r208, %r209, %r210}, [%rd8];
	st.shared.v4.u32 	[%r24], {%r207, %r208, %r209, %r210};
	mov.u32 	%r397, %r22;
	@%p10 bra 	$L__BB161_12;
	setp.eq.s32 	%p11, %r62, 1;
	and.b32  	%r211, %r22, 28;
	shr.u32 	%r212, %r22, 5;
	add.s32 	%r213, %r212, %r2;
	shl.b32 	%r214, %r213, 6;
	or.b32  	%r215, %r211, %r214;
	add.s32 	%r216, %r63, %r215;
	mul.wide.s32 	%rd9, %r216, 4;
	add.s64 	%rd10, %rd1, %rd9;
	ld.global.v4.u32 	{%r217, %r218, %r219, %r220}, [%rd10];
	st.shared.v4.u32 	[%r25], {%r217, %r218, %r219, %r220};
	mov.u32 	%r397, %r26;
	@%p11 bra 	$L__BB161_12;
	add.s32 	%r397, %r26, %r10;
	and.b32  	%r221, %r26, 28;
	shr.u32 	%r222, %r26, 5;
	add.s32 	%r223, %r222, %r2;
	shl.b32 	%r224, %r223, 6;
	or.b32  	%r225, %r221, %r224;
	add.s32 	%r226, %r63, %r225;
	mul.wide.s32 	%rd11, %r226, 4;
	add.s64 	%rd12, %rd1, %rd11;
	ld.global.v4.u32 	{%r227, %r228, %r229, %r230}, [%rd12];
	shl.b32 	%r231, %r10, 2;
	add.s32 	%r232, %r25, %r231;
	st.shared.v4.u32 	[%r232], {%r227, %r228, %r229, %r230};
$L__BB161_12:
	setp.lt.u32 	%p12, %r23, 3;
	@%p12 bra 	$L__BB161_15;
	add.s32 	%r401, %r52, %r397;
	add.s32 	%r400, %r54, %r397;
	add.s32 	%r399, %r10, %r397;
	shl.b32 	%r233, %r397, 2;
	mov.u32 	%r234, _ZZ9cuda_gemmIiLi128ELi1ELi1ELi512ELi64ELi64ELi64ELi0ELi1EEviiiPT_S1_S1_iiiE3Ash;
	add.s32 	%r398, %r234, %r233;
$L__BB161_14:
	shr.u32 	%r235, %r397, 5;
	add.s32 	%r236, %r235, %r2;
	shl.b32 	%r237, %r236, 6;
	and.b32  	%r238, %r397, 28;
	add.s32 	%r239, %r63, %r238;
	add.s32 	%r240, %r239, %r237;
	mul.wide.s32 	%rd13, %r240, 4;
	add.s64 	%rd14, %rd1, %rd13;
	ld.global.v4.u32 	{%r241, %r242, %r243, %r244}, [%rd14];
	st.shared.v4.u32 	[%r398], {%r241, %r242, %r243, %r244};
	add.s32 	%r245, %r397, %r10;
	shr.u32 	%r246, %r399, 5;
	add.s32 	%r247, %r246, %r2;
	shl.b32 	%r248, %r247, 6;
	and.b32  	%r249, %r399, 28;
	add.s32 	%r250, %r63, %r249;
	add.s32 	%r251, %r250, %r248;
	mul.wide.s32 	%rd15, %r251, 4;
	add.s64 	%rd16, %rd1, %rd15;
	ld.global.v4.u32 	{%r252, %r253, %r254, %r255}, [%rd16];
	add.s32 	%r256, %r398, %r53;
	st.shared.v4.u32 	[%r256], {%r252, %r253, %r254, %r255};
	add.s32 	%r257, %r245, %r10;
	shr.u32 	%r258, %r400, 5;
	add.s32 	%r259, %r258, %r2;
	shl.b32 	%r260, %r259, 6;
	and.b32  	%r261, %r400, 28;
	add.s32 	%r262, %r63, %r261;
	add.s32 	%r263, %r262, %r260;
	mul.wide.s32 	%rd17, %r263, 4;
	add.s64 	%rd18, %rd1, %rd17;
	ld.global.v4.u32 	{%r264, %r265, %r266, %r267}, [%rd18];
	add.s32 	%r268, %r398, %r57;
	st.shared.v4.u32 	[%r268], {%r264, %r265, %r266, %r267};
	add.s32 	%r269, %r257, %r10;
	shr.u32 	%r270, %r401, 5;
	add.s32 	%r271, %r270, %r2;
	shl.b32 	%r272, %r271, 6;
	and.b32  	%r273, %r401, 28;
	add.s32 	%r274, %r63, %r273;
	add.s32 	%r275, %r274, %r272;
	mul.wide.s32 	%rd19, %r275, 4;
	add.s64 	%rd20, %rd1, %rd19;
	ld.global.v4.u32 	{%r276, %r277, %r278, %r279}, [%rd20];
	add.s32 	%r280, %r398, %r55;
	st.shared.v4.u32 	[%r280], {%r276, %r277, %r278, %r279};
	add.s32 	%r397, %r269, %r10;
	add.s32 	%r401, %r401, %r53;
	add.s32 	%r400, %r400, %r53;
	add.s32 	%r399, %r399, %r53;
	add.s32 	%r398, %r398, %r56;
	setp.lt.u32 	%p13, %r397, 256;
	@%p13 bra 	$L__BB161_14;
$L__BB161_15:
	shl.b32 	%r282, %r2, 6;
	add.s32 	%r70, %r396, %r282;
	mov.b32 	%r403, 0;
$L__BB161_16:
	add.s32 	%r82, %r11, %r403;
	mov.u32 	%r404, %r4;
$L__BB161_17:
	add.s32 	%r283, %r70, %r404;
	shl.b32 	%r284, %r283, 6;
	add.s32 	%r285, %r284, %r82;
	mul.wide.u32 	%rd21, %r285, 4;
	add.s64 	%rd22, %rd3, %rd21;
	ld.global.u32 	%r286, [%rd22];
	shl.b32 	%r287, %r404, 2;
	add.s32 	%r288, %r60, %r287;
	st.shared.u32 	[%r288], %r286;
	add.s32 	%r404, %r404, %r59;
	setp.lt.u32 	%p14, %r404, 32;
	@%p14 bra 	$L__BB161_17;
	bar.sync 	0;
	ld.shared.u32 	%r85, [%r27];
	ld.shared.u32 	%r86, [%r27+4];
	ld.shared.u32 	%r87, [%r27+8];
	ld.shared.u32 	%r88, [%r27+12];
	ld.shared.u32 	%r89, [%r27+16];
	ld.shared.u32 	%r90, [%r27+20];
	ld.shared.u32 	%r91, [%r27+24];
	ld.shared.u32 	%r92, [%r27+28];
	ld.shared.u32 	%r93, [%r28];
	ld.shared.u32 	%r94, [%r29];
	ld.shared.u32 	%r95, [%r30];
	ld.shared.u32 	%r96, [%r31];
	ld.shared.u32 	%r97, [%r32];
	ld.shared.u32 	%r98, [%r33];
	ld.shared.u32 	%r99, [%r34];
	ld.shared.u32 	%r100, [%r35];
	mov.u32 	%r405, %r4;
$L__BB161_19:
	setp.ne.s32 	%p15, %r6, 0;
	mad.lo.s32 	%r289, %r405, 132, %r58;
	ld.shared.u32 	%r290, [%r289];
	shfl.sync.idx.b32	%r291|%p16, %r290, %r36, 31, -1;
	mul.lo.s32 	%r292, %r291, %r85;
	shfl.sync.idx.b32	%r293|%p17, %r290, %r37, 31, -1;
	mad.lo.s32 	%r294, %r293, %r86, %r292;
	shfl.sync.idx.b32	%r295|%p18, %r290, %r38, 31, -1;
	mad.lo.s32 	%r296, %r295, %r87, %r294;
	shfl.sync.idx.b32	%r297|%p19, %r290, %r39, 31, -1;
	mad.lo.s32 	%r298, %r297, %r88, %r296;
	shfl.sync.idx.b32	%r299|%p20, %r290, %r40, 31, -1;
	mad.lo.s32 	%r300, %r299, %r89, %r298;
	shfl.sync.idx.b32	%r301|%p21, %r290, %r41, 31, -1;
	mad.lo.s32 	%r302, %r301, %r90, %r300;
	shfl.sync.idx.b32	%r303|%p22, %r290, %r42, 31, -1;
	mad.lo.s32 	%r304, %r303, %r91, %r302;
	shfl.sync.idx.b32	%r305|%p23, %r290, %r43, 31, -1;
	mad.lo.s32 	%r306, %r305, %r92, %r304;
	shfl.sync.idx.b32	%r307|%p24, %r290, %r44, 31, -1;
	mad.lo.s32 	%r308, %r307, %r93, %r306;
	shfl.sync.idx.b32	%r309|%p25, %r290, %r45, 31, -1;
	mad.lo.s32 	%r310, %r309, %r94, %r308;
	shfl.sync.idx.b32	%r311|%p26, %r290, %r46, 31, -1;
	mad.lo.s32 	%r312, %r311, %r95, %r310;
	shfl.sync.idx.b32	%r313|%p27, %r290, %r47, 31, -1;
	mad.lo.s32 	%r314, %r313, %r96, %r312;
	shfl.sync.idx.b32	%r315|%p28, %r290, %r48, 31, -1;
	mad.lo.s32 	%r316, %r315, %r97, %r314;
	shfl.sync.idx.b32	%r317|%p29, %r290, %r49, 31, -1;
	mad.lo.s32 	%r318, %r317, %r98, %r316;
	shfl.sync.idx.b32	%r319|%p30, %r290, %r50, 31, -1;
	mad.lo.s32 	%r320, %r319, %r99, %r318;
	shfl.sync.idx.b32	%r321|%p31, %r290, %r51, 31, -1;
	mad.lo.s32 	%r322, %r321, %r100, %r320;
	add.s32 	%r323, %r405, %r403;
	shl.b32 	%r324, %r323, 3;
	or.b32  	%r102, %r324, %r3;
	shfl.sync.down.b32	%r325|%p32, %r322, 1, 7711, -1;
	add.s32 	%r103, %r325, %r322;
	@%p15 bra 	$L__BB161_21;
	shl.b32 	%r326, %r102, 2;
	mov.u32 	%r327, _ZZ9cuda_gemmIiLi128ELi1ELi1ELi512ELi64ELi64ELi64ELi0ELi1EEviiiPT_S1_S1_iiiE3Csh;
	add.s32 	%r328, %r327, %r326;
	ld.shared.u32 	%r329, [%r328];
	add.s32 	%r330, %r329, %r103;
	st.shared.u32 	[%r328], %r330;
$L__BB161_21:
	add.s32 	%r104, %r405, 8;
	setp.lt.u32 	%p33, %r405, 8;
	mov.u32 	%r405, %r104;
	@%p33 bra 	$L__BB161_19;
	add.s32 	%r105, %r403, 16;
	setp.lt.u32 	%p34, %r403, 48;
	mov.u32 	%r403, %r105;
	@%p34 bra 	$L__BB161_16;
	mov.b32 	%r396, 32;
	mov.pred 	%p41, 0;
	@%p1 bra 	$L__BB161_7;
	ld.param.u32 	%r391, [_Z9cuda_gemmIiLi128ELi1ELi1ELi512ELi64ELi64ELi64ELi0ELi1EEviiiPT_S1_S1_iii_param_1];
	bar.sync 	0;
	shl.b32 	%r332, %r7, 3;
	mad.lo.s32 	%r106, %r5, %r391, %r332;
	max.u32 	%r333, %r22, 512;
	setp.lt.u32 	%p36, %r22, 512;
	selp.u32 	%r334, 1, 0, %p36;
	add.s32 	%r335, %r22, %r334;
	sub.s32 	%r336, %r333, %r335;
	div.u32 	%r337, %r336, %r10;
	add.s32 	%r107, %r337, %r334;
	and.b32  	%r338, %r107, 3;
	setp.eq.s32 	%p37, %r338, 3;
	@%p37 bra 	$L__BB161_27;
	shl.b32 	%r339, %r1, 4;
	mov.u32 	%r340, _ZZ9cuda_gemmIiLi128ELi1ELi1ELi512ELi64ELi64ELi64ELi0ELi1EEviiiPT_S1_S1_iiiE3Csh;
	add.s32 	%r407, %r340, %r339;
	add.s32 	%r341, %r107, 1;
	and.b32  	%r342, %r341, 3;
	neg.s32 	%r406, %r342;
$L__BB161_26:
	.pragma "nounroll";
	shr.u32 	%r343, %r409, 3;
	and.b32  	%r344, %r409, 4;
	add.s32 	%r345, %r106, %r344;
	mad.lo.s32 	%r346, %r343, %r12, %r345;
	mul.wide.s32 	%rd23, %r346, 4;
	add.s64 	%rd24, %rd2, %rd23;
	ld.shared.v4.u32 	{%r347, %r348, %r349, %r350}, [%r407];
	st.global.v4.u32 	[%rd24], {%r347, %r348, %r349, %r350};
	add.s32 	%r409, %r409, %r10;
	add.s32 	%r407, %r407, %r53;
	add.s32 	%r406, %r406, 1;
	setp.ne.s32 	%p38, %r406, 0;
	@%p38 bra 	$L__BB161_26;
$L__BB161_27:
	setp.lt.u32 	%p39, %r107, 3;
	@%p39 bra 	$L__BB161_30;
	add.s32 	%r413, %r409, %r52;
	add.s32 	%r412, %r409, %r54;
	add.s32 	%r411, %r409, %r10;
	shl.b32 	%r351, %r409, 2;
	mov.u32 	%r352, _ZZ9cuda_gemmIiLi128ELi1ELi1ELi512ELi64ELi64ELi64ELi0ELi1EEviiiPT_S1_S1_iiiE3Csh;
	add.s32 	%r410, %r352, %r351;
$L__BB161_29:
	shr.u32 	%r353, %r409, 3;
	and.b32  	%r354, %r409, 4;
	add.s32 	%r355, %r106, %r354;
	mad.lo.s32 	%r356, %r353, %r12, %r355;
	mul.wide.s32 	%rd25, %r356, 4;
	add.s64 	%rd26, %rd2, %rd25;
	ld.shared.v4.u32 	{%r357, %r358, %r359, %r360}, [%r410];
	st.global.v4.u32 	[%rd26], {%r357, %r358, %r359, %r360};
	add.s32 	%r361, %r409, %r10;
	shr.u32 	%r362, %r411, 3;
	and.b32  	%r363, %r411, 4;
	add.s32 	%r364, %r106, %r363;
	mad.lo.s32 	%r365, %r362, %r12, %r364;
	mul.wide.s32 	%rd27, %r365, 4;
	add.s64 	%rd28, %rd2, %rd27;
	add.s32 	%r366, %r410, %r53;
	ld.shared.v4.u32 	{%r367, %r368, %r369, %r370}, [%r366];
	st.global.v4.u32 	[%rd28], {%r367, %r368, %r369, %r370};
	add.s32 	%r371, %r361, %r10;
	shr.u32 	%r372, %r412, 3;
	and.b32  	%r373, %r412, 4;
	add.s32 	%r374, %r106, %r373;
	mad.lo.s32 	%r375, %r372, %r12, %r374;
	mul.wide.s32 	%rd29, %r375, 4;
	add.s64 	%rd30, %rd2, %rd29;
	add.s32 	%r376, %r410, %r57;
	ld.shared.v4.u32 	{%r377, %r378, %r379, %r380}, [%r376];
	st.global.v4.u32 	[%rd30], {%r377, %r378, %r379, %r380};
	add.s32 	%r381, %r371, %r10;
	shr.u32 	%r382, %r413, 3;
	and.b32  	%r383, %r413, 4;
	add.s32 	%r384, %r106, %r383;
	mad.lo.s32 	%r385, %r382, %r12, %r384;
	mul.wide.s32 	%rd31, %r385, 4;
	add.s64 	%rd32, %rd2, %rd31;
	add.s32 	%r386, %r410, %r55;
	ld.shared.v4.u32 	{%r387, %r388, %r389, %r390}, [%r386];
	st.global.v4.u32 	[%rd32], {%r387, %r388, %r389, %r390};
	add.s32 	%r409, %r381, %r10;
	add.s32 	%r413, %r413, %r53;
	add.s32 	%r412, %r412, %r53;
	add.s32 	%r411, %r411, %r53;
	add.s32 	%r410, %r410, %r56;
	setp.lt.u32 	%p40, %r409, 512;
	@%p40 bra 	$L__BB161_29;
$L__BB161_30:
	ret;

}
	// .globl	_Z9cuda_gemmIiLi128ELi1ELi1ELi512ELi64ELi64ELi64ELi1ELi0EEviiiPT_S1_S1_iii
.visible .entry _Z9cuda_gemmIiLi128ELi1ELi1ELi512ELi64ELi64ELi64ELi1ELi0EEviiiPT_S1_S1_iii(
	.param .u32 _Z9cuda_gemmIiLi128ELi1ELi1ELi512ELi64ELi64ELi64ELi1ELi0EEviiiPT_S1_S1_iii_param_0,
	.param .u32 _Z9cuda_gemmIiLi128ELi1ELi1ELi512ELi64ELi64ELi64ELi1ELi0EEviiiPT_S1_S1_iii_param_1,
	.param .u32 _Z9cuda_gemmIiLi128ELi1ELi1ELi512ELi64ELi64ELi64ELi1ELi0EEviiiPT_S1_S1_iii_param_2,
	.param .u64 .ptr .align 1 _Z9cuda_gemmIiLi128ELi1ELi1ELi512ELi64ELi64ELi64ELi1ELi0EEviiiPT_S1_S1_iii_param_3,
	.param .u64 .ptr .align 1 _Z9cuda_gemmIiLi128ELi1ELi1ELi512ELi64ELi64ELi64ELi1ELi0EEviiiPT_S1_S1_iii_param_4,
	.param .u64 .ptr .align 1 _Z9cuda_gemmIiLi128ELi1ELi1ELi512ELi64ELi64ELi64ELi1ELi0EEviiiPT_S1_S1_iii_param_5,
	.param .u32 _Z9cuda_gemmIiLi128ELi1ELi1ELi512ELi64ELi64ELi64ELi1ELi0EEviiiPT_S1_S1_iii_param_6,
	.param .u32 _Z9cuda_gemmIiLi128ELi1ELi1ELi512ELi64ELi64ELi64ELi1ELi0EEviiiPT_S1_S1_iii_param_7,
	.param .u32 _Z9cuda_gemmIiLi128ELi1ELi1ELi512ELi64ELi64ELi64ELi1ELi0EEviiiPT_S1_S1_iii_param_8
)
.maxntid 128
{
	.reg .pred 	%p<94>;
	.reg .b16 	%rs<8>;
	.reg .b32 	%r<621>;
	.reg .b64 	%rd<38>;
	// demoted variable
	.shared .align 128 .b8 _ZZ9cuda_gemmIiLi128ELi1ELi1ELi512ELi64ELi64ELi64ELi1ELi0EEviiiPT_S1_S1_iiiE11kron_fac_sh[2112];
	// demoted variable
	.shared .align 128 .b8 _ZZ9cuda_gemmIiLi128ELi1ELi1ELi512ELi64ELi64ELi64ELi1ELi0EEviiiPT_S1_S1_iiiE3Ash[1024];
	// demoted variable
	.shared .align 128 .b8 _ZZ9cuda_gemmIiLi128ELi1ELi1ELi512ELi64ELi64ELi64ELi1ELi0EEviiiPT_S1_S1_iiiE3Csh[2048];
	ld.param.u64 	%rd10, [_Z9cuda_gemmIiLi128ELi1ELi1ELi512ELi64ELi64ELi64ELi1ELi0EEviiiPT_S1_S1_iii_param_3];
	ld.param.u64 	%rd8, [_Z9cuda_gemmIiLi128ELi1ELi1ELi512ELi64ELi64ELi64ELi1ELi0EEviiiPT_S1_S1_iii_param_4];
	ld.param.u32 	%r220, [_Z9cuda_gemmIiLi128ELi1ELi1ELi512ELi64ELi64ELi64ELi1ELi0EEviiiPT_S1_S1_iii_param_6];
	ld.param.u32 	%r221, [_Z9cuda_gemmIiLi128ELi1ELi1ELi512ELi64ELi64ELi64ELi1ELi0EEviiiPT_S1_S1_iii_param_7];
	cvta.to.global.u64 	%rd1, %rd10;
	mov.u32 	%r1, %tid.x;
	div.s32 	%r2, 512, %r221;
	min.s32 	%r222, %r2, 64;
	shl.b32 	%r3, %r222, 1;
	div.u32 	%r5, %r1, %r3;
	mul.lo.s32 	%r223, %r5, %r3;
	sub.s32 	%r224, %r1, %r223;
	shr.u32 	%r4, %r224, 1;
	mov.u32 	%r6, %ctaid.y;
	mov.u32 	%r225, %nctaid.y;
	setp.ge.u32 	%p2, %r6, %r225;
	@%p2 bra 	$L__BB162_99;
	and.b32  	%r7, %r1, 1;
	mov.u32 	%r8, %ntid.x;
	shl.b32 	%r9, %r8, 2;
	and.b32  	%r10, %r4, 15;
	shl.b32 	%r226, %r1, 4;
	and.b32  	%r11, %r226, 16;
	min.s32 	%r12, %r220, 16;
	add.s32 	%r227, %r1, %r8;
	cvt.u16.u32 	%rs2, %r227;
	xor.b16  	%rs3, %rs2, 511;
	cvt.u16.u32 	%rs4, %r8;
	div.u16 	%rs5, %rs3, %rs4;
	and.b16  	%rs1, %rs5, 3;
	setp.eq.s16 	%p3, %rs1, 2;
	mov.u32 	%r567, %r1;
	@%p3 bra 	$L__BB162_4;
	cvt.u32.u16 	%r13, %rs1;
	mov.b32 	%r566, 0;
	mov.u32 	%r567, %r1;
$L__BB162_3:
	.pragma "nounroll";
	shl.b32 	%r229, %r567, 2;
	mov.u32 	%r230, _ZZ9cuda_gemmIiLi128ELi1ELi1ELi512ELi64ELi64ELi64ELi1ELi0EEviiiPT_S1_S1_iiiE3Csh;
	add.s32 	%r231, %r230, %r229;
	mov.b32 	%r232, 0;
	st.shared.u32 	[%r231], %r232;
	add.s32 	%r567, %r567, %r8;
	add.s32 	%r566, %r566, 1;
	xor.b32  	%r233, %r566, %r13;
	setp.ne.s32 	%p4, %r233, 2;
	@%p4 bra 	$L__BB162_3;
$L__BB162_4:
	mov.u32 	%r235, _ZZ9cuda_gemmIiLi128ELi1ELi1ELi512ELi64ELi64ELi64ELi1ELi0EEviiiPT_S1_S1_iiiE3Csh;
$L__BB162_5:
	shl.b32 	%r234, %r567, 2;
	add.s32 	%r236, %r235, %r234;
	mov.b32 	%r237, 0;
	st.shared.u32 	[%r236], %r237;
	add.s32 	%r238, %r236, %r9;
	st.shared.u32 	[%r238], %r237;
	add.s32 	%r239, %r238, %r9;
	st.shared.u32 	[%r239], %r237;
	add.s32 	%r240, %r239, %r9;
	st.shared.u32 	[%r240], %r237;
	add.s32 	%r567, %r9, %r567;
	setp.lt.u32 	%p5, %r567, 512;
	@%p5 bra 	$L__BB162_5;
	shl.b32 	%r21, %r6, 9;
	shl.b32 	%r242, %r1, 2;
	add.s32 	%r243, %r242, %r9;
	max.u32 	%r244, %r243, 256;
	setp.lt.u32 	%p7, %r243, 256;
	selp.u32 	%r245, 1, 0, %p7;
	add.s32 	%r246, %r243, %r245;
	sub.s32 	%r247, %r244, %r246;
	div.u32 	%r248, %r247, %r9;
	add.s32 	%r22, %r248, %r245;
	add.s32 	%r249, %r4, 1;
	and.b32  	%r23, %r249, 15;
	add.s32 	%r250, %r4, 2;
	and.b32  	%r24, %r250, 15;
	add.s32 	%r251, %r4, 3;
	and.b32  	%r25, %r251, 15;
	add.s32 	%r252, %r4, 4;
	and.b32  	%r26, %r252, 15;
	add.s32 	%r253, %r4, 5;
	and.b32  	%r27, %r253, 15;
	add.s32 	%r254, %r4, 6;
	and.b32  	%r28, %r254, 15;
	add.s32 	%r255, %r4, 7;
	and.b32  	%r29, %r255, 15;
	xor.b32  	%r30, %r10, 8;
	add.s32 	%r256, %r4, 9;
	and.b32  	%r31, %r256, 15;
	add.s32 	%r257, %r4, 10;
	and.b32  	%r32, %r257, 15;
	add.s32 	%r258, %r4, 11;
	and.b32  	%r33, %r258, 15;
	add.s32 	%r259, %r4, 12;
	and.b32  	%r34, %r259, 15;
	add.s32 	%r260, %r4, 13;
	and.b32  	%r35, %r260, 15;
	add.s32 	%r261, %r4, 14;
	and.b32  	%r36, %r261, 15;
	add.s32 	%r262, %r4, -1;
	and.b32  	%r37, %r262, 15;
	add.s32 	%r38, %r11, %r10;
	add.s32 	%r39, %r11, %r23;
	add.s32 	%r40, %r11, %r24;
	add.s32 	%r41, %r11, %r25;
	add.s32 	%r42, %r11, %r26;
	add.s32 	%r43, %r11, %r27;
	add.s32 	%r44, %r11, %r28;
	add.s32 	%r45, %r11, %r29;
	add.s32 	%r46, %r11, %r30;
	add.s32 	%r47, %r11, %r31;
	add.s32 	%r48, %r11, %r32;
	add.s32 	%r49, %r11, %r33;
	add.s32 	%r50, %r11, %r34;
	add.s32 	%r51, %r11, %r35;
	add.s32 	%r52, %r11, %r36;
	add.s32 	%r53, %r11, %r37;
	setp.lt.s32 	%p8, %r10, %r221;
	selp.b32 	%r263, 0, %r221, %p8;
	sub.s32 	%r54, %r10, %r263;
	add.s32 	%r264, %r10, 1;
	setp.lt.s32 	%p9, %r264, %r221;
	selp.b32 	%r265, 0, %r221, %p9;
	sub.s32 	%r55, %r264, %r265;
	add.s32 	%r266, %r10, 2;
	setp.lt.s32 	%p10, %r266, %r221;
	selp.b32 	%r267, 0, %r221, %p10;
	sub.s32 	%r56, %r266, %r267;
	add.s32 	%r268, %r10, 3;
	setp.lt.s32 	%p11, %r268, %r221;
	selp.b32 	%r269, 0, %r221, %p11;
	sub.s32 	%r57, %r268, %r269;
	add.s32 	%r270, %r10, 4;
	setp.lt.s32 	%p12, %r270, %r221;
	selp.b32 	%r271, 0, %r221, %p12;
	sub.s32 	%r58, %r270, %r271;
	add.s32 	%r272, %r10, 5;
	setp.lt.s32 	%p13, %r272, %r221;
	selp.b32 	%r273, 0, %r221, %p13;
	sub.s32 	%r59, %r272, %r273;
	add.s32 	%r274, %r10, 6;
	setp.lt.s32 	%p14, %r274, %r221;
	selp.b32 	%r275, 0, %r221, %p14;
	sub.s32 	%r60, %r274, %r275;
	add.s32 	%r276, %r10, 7;
	setp.lt.s32 	%p15, %r276, %r221;
	selp.b32 	%r277, 0, %r221, %p15;
	sub.s32 	%r61, %r276, %r277;
	add.s32 	%r278, %r10, 8;
	setp.lt.s32 	%p16, %r278, %r221;
	selp.b32 	%r279, 0, %r221, %p16;
	sub.s32 	%r62, %r278, %r279;
	add.s32 	%r280, %r10, 9;
	setp.lt.s32 	%p17, %r280, %r221;
	selp.b32 	%r281, 0, %r221, %p17;
	sub.s32 	%r63, %r280, %r281;
	add.s32 	%r282, %r10, 10;
	setp.lt.s32 	%p18, %r282, %r221;
	selp.b32 	%r283, 0, %r221, %p18;
	sub.s32 	%r64, %r282, %r283;
	add.s32 	%r284, %r10, 11;
	setp.lt.s32 	%p19, %r284, %r221;
	selp.b32 	%r285, 0, %r221, %p19;
	sub.s32 	%r65, %r284, %r285;
	add.s32 	%r286, %r10, 12;
	setp.lt.s32 	%p20, %r286, %r221;
	selp.b32 	%r287, 0, %r221, %p20;
	sub.s32 	%r66, %r286, %r287;
	add.s32 	%r288, %r10, 13;
	setp.lt.s32 	%p21, %r288, %r221;
	selp.b32 	%r289, 0, %r221, %p21;
	sub.s32 	%r67, %r288, %r289;
	add.s32 	%r290, %r10, 14;
	setp.lt.s32 	%p22, %r290, %r221;
	selp.b32 	%r291, 0, %r221, %p22;
	sub.s32 	%r68, %r290, %r291;
	add.s32 	%r292, %r10, 15;
	setp.lt.s32 	%p23, %r292, %r221;
	selp.b32 	%r293, 0, %r221, %p23;
	sub.s32 	%r69, %r292, %r293;
	shl.b32 	%r70, %r8, 4;
	cvt.u16.u32 	%rs6, %r3;
	div.s16 	%rs7, 128, %rs6;
	cvt.s32.s16 	%r71, %rs7;
	and.b32  	%r72, %r1, 31;
	cvta.to.global.u64 	%rd2, %rd8;
	shr.u32 	%r73, %r8, 4;
	and.b32  	%r294, %r1, 15;
	mov.u32 	%r295, _ZZ9cuda_gemmIiLi128ELi1ELi1ELi512ELi64ELi64ELi64ELi1ELi0EEviiiPT_S1_S1_iiiE11kron_fac_sh;
	mad.lo.s32 	%r74, %r294, 132, %r295;
	mov.b32 	%r569, 0;
	mov.pred 	%p93, -1;
	shl.b32 	%r444, %r72, 2;
	shl.b32 	%r447, %r38, 2;
	shl.b32 	%r450, %r39, 2;
	shl.b32 	%r453, %r40, 2;
	shl.b32 	%r456, %r41, 2;
	shl.b32 	%r459, %r42, 2;
	shl.b32 	%r462, %r43, 2;
	shl.b32 	%r465, %r44, 2;
	shl.b32 	%r468, %r45, 2;
	shl.b32 	%r471, %r46, 2;
	shl.b32 	%r474, %r47, 2;
	shl.b32 	%r477, %r48, 2;
	shl.b32 	%r480, %r49, 2;
	shl.b32 	%r483, %r50, 2;
	shl.b32 	%r486, %r51, 2;
	shl.b32 	%r489, %r52, 2;
	shl.b32 	%r492, %r53, 2;
$L__BB162_7:
	mov.pred 	%p1, %p93;
	mov.u32 	%r296, %ctaid.z;
	shl.b32 	%r76, %r296, 6;
	setp.gt.u32 	%p24, %r1, 63;
	@%p24 bra 	$L__BB162_15;
	shl.b32 	%r570, %r1, 2;
	and.b32  	%r297, %r22, 3;
	setp.eq.s32 	%p25, %r297, 3;
	add.s32 	%r298, %r21, %r76;
	add.s32 	%r78, %r298, %r569;
	@%p25 bra 	$L__BB162_12;
	shl.b32 	%r299, %r1, 2;
	add.s32 	%r79, %r299, %r9;
	and.b32  	%r300, %r22, 3;
	setp.eq.s32 	%p26, %r300, 0;
	and.b32  	%r301, %r299, 28;
	shr.u32 	%r302, %r1, 3;
	mad.lo.s32 	%r303, %r302, %r221, %r301;
	add.s32 	%r304, %r78, %r303;
	mul.wide.s32 	%rd11, %r304, 4;
	add.s64 	%rd12, %rd1, %rd11;
	ld.global.v4.u32 	{%r305, %r306, %r307, %r308}, [%rd12];
	shl.b32 	%r309, %r1, 4;
	mov.u32 	%r310, _ZZ9cuda_gemmIiLi128ELi1ELi1ELi512ELi64ELi64ELi64ELi1ELi0EEviiiPT_S1_S1_iiiE3Ash;
	add.s32 	%r311, %r310, %r309;
	st.shared.v4.u32 	[%r311], {%r305, %r306, %r307, %r308};
	mov.u32 	%r570, %r79;
	@%p26 bra 	$L__BB162_12;
	add.s32 	%r570, %r79, %r9;
	and.b32  	%r312, %r22, 3;
	setp.eq.s32 	%p27, %r312, 1;
	and.b32  	%r313, %r79, 28;
	shr.u32 	%r314, %r79, 5;
	mad.lo.s32 	%r315, %r314, %r221, %r313;
	add.s32 	%r316, %r78, %r315;
	mul.wide.s32 	%rd13, %r316, 4;
	add.s64 	%rd14, %rd1, %rd13;
	ld.global.v4.u32 	{%r317, %r318, %r319, %r320}, [%rd14];
	shl.b32 	%r321, %r1, 4;
	mov.u32 	%r322, _ZZ9cuda_gemmIiLi128ELi1ELi1ELi512ELi64ELi64ELi64ELi1ELi0EEviiiPT_S1_S1_iiiE3Ash;
	add.s32 	%r323, %r322, %r321;
	shl.b32 	%r324, %r9, 2;
	add.s32 	%r325, %r323, %r324;
	st.shared.v4.u32 	[%r325], {%r317, %r318, %r319, %r320};
	@%p27 bra 	$L__BB162_12;
	add.s32 	%r326, %r79, %r9;
	add.s32 	%r570, %r326, %r9;
	and.b32  	%r327, %r326, 28;
	shr.u32 	%r328, %r326, 5;
	mad.lo.s32 	%r329, %r328, %r221, %r327;
	add.s32 	%r330, %r78, %r329;
	mul.wide.s32 	%rd15, %r330, 4;
	add.s64 	%rd16, %rd1, %rd15;
	ld.global.v4.u32 	{%r331, %r332, %r333, %r334}, [%rd16];
	shl.b32 	%r335, %r1, 4;
	mov.u32 	%r336, _ZZ9cuda_gemmIiLi128ELi1ELi1ELi512ELi64ELi64ELi64ELi1ELi0EEviiiPT_S1_S1_iiiE3Ash;
	add.s32 	%r337, %r336, %r335;
	shl.b32 	%r338, %r9, 2;
	add.s32 	%r339, %r337, %r338;
	add.s32 	%r340, %r339, %r338;
	st.shared.v4.u32 	[%r340], {%r331, %r332, %r333, %r334};
$L__BB162_12:
	setp.lt.u32 	%p28, %r22, 3;
	@%p28 bra 	$L__BB162_15;
	mad.lo.s32 	%r574, %r8, 12, %r570;
	shl.b32 	%r341, %r8, 3;
	add.s32 	%r573, %r341, %r570;
	add.s32 	%r572, %r9, %r570;
	shl.b32 	%r342, %r570, 2;
	mov.u32 	%r343, _ZZ9cuda_gemmIiLi128ELi1ELi1ELi512ELi64ELi64ELi64ELi1ELi0EEviiiPT_S1_S1_iiiE3Ash;
	add.s32 	%r571, %r343, %r342;
$L__BB162_14:
	shr.u32 	%r344, %r570, 5;
	and.b32  	%r345, %r570, 28;
	add.s32 	%r346, %r78, %r345;
	mad.lo.s32 	%r347, %r344, %r221, %r346;
	mul.wide.s32 	%rd17, %r347, 4;
	add.s64 	%rd18, %rd1, %rd17;
	ld.global.v4.u32 	{%r348, %r349, %r350, %r351}, [%rd18];
	st.shared.v4.u32 	[%r571], {%r348, %r349, %r350, %r351};
	add.s32 	%r352, %r570, %r9;
	shr.u32 	%r353, %r572, 5;
	and.b32  	%r354, %r572, 28;
	add.s32 	%r355, %r78, %r354;
	mad.lo.s32 	%r356, %r353, %r221, %r355;
	mul.wide.s32 	%rd19, %r356, 4;
	add.s64 	%rd20, %rd1, %rd19;
	ld.global.v4.u32 	{%r357, %r358, %r359, %r360}, [%rd20];
	add.s32 	%r361, %r571, %r70;
	st.shared.v4.u32 	[%r361], {%r357, %r358, %r359, %r360};
	add.s32 	%r362, %r352, %r9;
	shr.u32 	%r363, %r573, 5;
	and.b32  	%r364, %r573, 28;
	add.s32 	%r365, %r78, %r364;
	mad.lo.s32 	%r366, %r363, %r221, %r365;
	mul.wide.s32 	%rd21, %r366, 4;
	add.s64 	%rd22, %rd1, %rd21;
	ld.global.v4.u32 	{%r367, %r368, %r369, %r370}, [%rd22];
	shl.b32 	%r371, %r8, 5;
	add.s32 	%r372, %r571, %r371;
	st.shared.v4.u32 	[%r372], {%r367, %r368, %r369, %r370};
	add.s32 	%r373, %r362, %r9;
	shr.u32 	%r374, %r574, 5;
	and.b32  	%r375, %r574, 28;
	add.s32 	%r376, %r78, %r375;
	mad.lo.s32 	%r377, %r374, %r221, %r376;
	mul.wide.s32 	%rd23, %r377, 4;
	add.s64 	%rd24, %rd1, %rd23;
	ld.global.v4.u32 	{%r378, %r379, %r380, %r381}, [%rd24];
	mad.lo.s32 	%r382, %r8, 48, %r571;
	st.shared.v4.u32 	[%r382], {%r378, %r379, %r380, %r381};
	add.s32 	%r570, %r373, %r9;
	add.s32 	%r574, %r574, %r70;
	add.s32 	%r573, %r573, %r70;
	add.s32 	%r572, %r572, %r70;
	shl.b32 	%r383, %r8, 6;
	add.s32 	%r571, %r571, %r383;
	setp.lt.u32 	%p29, %r570, 256;
	@%p29 bra 	$L__BB162_14;
$L__BB162_15:
	add.s32 	%r87, %r569, %r76;
	mov.b32 	%r576, 0;
$L__BB162_16:
	mov.u32 	%r98, %r576;
	shr.u32 	%r577, %r1, 4;
	and.b32  	%r385, %r1, 15;
	add.s32 	%r100, %r98, %r385;
$L__BB162_17:
	add.s32 	%r386, %r87, %r577;
	mad.lo.s32 	%r387, %r386, %r220, %r100;
	mul.wide.s32 	%rd25, %r387, 4;
	add.s64 	%rd26, %rd2, %rd25;
	ld.global.u32 	%r388, [%rd26];
	shl.b32 	%r389, %r577, 2;
	add.s32 	%r390, %r74, %r389;
	st.shared.u32 	[%r390], %r388;
	add.s32 	%r577, %r577, %r73;
	setp.lt.u32 	%p30, %r577, 32;
	@%p30 bra 	$L__BB162_17;
	setp.lt.s32 	%p31, %r2, 1;
	bar.sync 	0;
	@%p31 bra 	$L__BB162_91;
	mov.b32 	%r578, 0;
$L__BB162_20:
	setp.ge.s32 	%p32, %r5, %r12;
	add.s32 	%r104, %r578, %r4;
	shl.b32 	%r392, %r104, 5;
	or.b32  	%r393, %r392, %r11;
	add.s32 	%r394, %r393, %r10;
	shl.b32 	%r395, %r394, 2;
	mov.u32 	%r396, _ZZ9cuda_gemmIiLi128ELi1ELi1ELi512ELi64ELi64ELi64ELi1ELi0EEviiiPT_S1_S1_iiiE3Ash;
	add.s32 	%r397, %r396, %r395;
	ld.shared.u32 	%r105, [%r397];
	add.s32 	%r398, %r393, %r23;
	shl.b32 	%r399, %r398, 2;
	add.s32 	%r400, %r396, %r399;
	ld.shared.u32 	%r106, [%r400];
	add.s32 	%r401, %r393, %r24;
	shl.b32 	%r402, %r401, 2;
	add.s32 	%r403, %r396, %r402;
	ld.shared.u32 	%r107, [%r403];
	add.s32 	%r404, %r393, %r25;
	shl.b32 	%r405, %r404, 2;
	add.s32 	%r406, %r396, %r405;
	ld.shared.u32 	%r108, [%r406];
	add.s32 	%r407, %r393, %r26;
	shl.b32 	%r408, %r407, 2;
	add.s32 	%r409, %r396, %r408;
	ld.shared.u32 	%r109, [%r409];
	add.s32 	%r410, %r393, %r27;
	shl.b32 	%r411, %r410, 2;
	add.s32 	%r412, %r396, %r411;
	ld.shared.u32 	%r110, [%r412];
	add.s32 	%r413, %r393, %r28;
	shl.b32 	%r414, %r413, 2;
	add.s32 	%r415, %r396, %r414;
	ld.shared.u32 	%r111, [%r415];
	add.s32 	%r416, %r393, %r29;
	shl.b32 	%r417, %r416, 2;
	add.s32 	%r418, %r396, %r417;
	ld.shared.u32 	%r112, [%r418];
	add.s32 	%r419, %r393, %r30;
	shl.b32 	%r420, %r419, 2;
	add.s32 	%r421, %r396, %r420;
	ld.shared.u32 	%r113, [%r421];
	add.s32 	%r422, %r393, %r31;
	shl.b32 	%r423, %r422, 2;
	add.s32 	%r424, %r396, %r423;
	ld.shared.u32 	%r114, [%r424];
	add.s32 	%r425, %r393, %r32;
	shl.b32 	%r426, %r425, 2;
	add.s32 	%r427, %r396, %r426;
	ld.shared.u32 	%r115, [%r427];
	add.s32 	%r428, %r393, %r33;
	shl.b32 	%r429, %r428, 2;
	add.s32 	%r430, %r396, %r429;
	ld.shared.u32 	%r116, [%r430];
	add.s32 	%r431, %r393, %r34;
	shl.b32 	%r432, %r431, 2;
	add.s32 	%r433, %r396, %r432;
	ld.shared.u32 	%r117, [%r433];
	add.s32 	%r434, %r393, %r35;
	shl.b32 	%r435, %r434, 2;
	add.s32 	%r436, %r396, %r435;
	ld.shared.u32 	%r118, [%r436];
	add.s32 	%r437, %r393, %r36;
	shl.b32 	%r438, %r437, 2;
	add.s32 	%r439, %r396, %r438;
	ld.shared.u32 	%r119, [%r439];
	add.s32 	%r440, %r393, %r37;
	shl.b32 	%r441, %r440, 2;
	add.s32 	%r442, %r396, %r441;
	ld.shared.u32 	%r120, [%r442];
	@%p32 bra 	$L__BB162_90;
	mov.u32 	%r579, %r5;
$L__BB162_22:
	setp.gt.u32 	%p33, %r221, 64;
	mov.u32 	%r443, _ZZ9cuda_gemmIiLi128ELi1ELi1ELi512ELi64ELi64ELi64ELi1ELi0EEviiiPT_S1_S1_iiiE11kron_fac_sh;
	mad.lo.s32 	%r122, %r579, 132, %r443;
	add.s32 	%r445, %r122, %r444;
	ld.shared.u32 	%r123, [%r445];
	@%p33 bra 	$L__BB162_55;
	setp.eq.s32 	%p50, %r221, 0;
	mov.b32 	%r581, 0;
	@%p50 bra 	$L__BB162_25;
	shfl.sync.idx.b32	%r496|%p51, %r123, %r54, 31, -1;
	mul.lo.s32 	%r581, %r496, %r105;
$L__BB162_25:
	setp.lt.s32 	%p52, %r221, 2;
	@%p52 bra 	$L__BB162_27;
	shfl.sync.idx.b32	%r497|%p53, %r123, %r55, 31, -1;
	mad.lo.s32 	%r581, %r497, %r106, %r581;
$L__BB162_27:
	setp.lt.s32 	%p54, %r221, 3;
	@%p54 bra 	$L__BB162_29;
	shfl.sync.idx.b32	%r498|%p55, %r123, %r56, 31, -1;
	mad.lo.s32 	%r581, %r498, %r107, %r581;
$L__BB162_29:
	setp.lt.s32 	%p56, %r221, 4;
	@%p56 bra 	$L__BB162_31;
	shfl.sync.idx.b32	%r499|%p57, %r123, %r57, 31, -1;
	mad.lo.s32 	%r581, %r499, %r108, %r581;
$L__BB162_31:
	setp.lt.s32 	%p58, %r221, 5;
	@%p58 bra 	$L__BB162_33;
	shfl.sync.idx.b32	%r500|%p59, %r123, %r58, 31, -1;
	mad.lo.s32 	%r581, %r500, %r109, %r581;
$L__BB162_33:
	setp.lt.s32 	%p60, %r221, 6;
	@%p60 bra 	$L__BB162_35;
	shfl.sync.idx.b32	%r501|%p61, %r123, %r59, 31, -1;
	mad.lo.s32 	%r581, %r501, %r110, %r581;
$L__BB162_35:
	setp.lt.s32 	%p62, %r221, 7;
	@%p62 bra 	$L__BB162_37;
	shfl.sync.idx.b32	%r502|%p63, %r123, %r60, 31, -1;
	mad.lo.s32 	%r581, %r502, %r111, %r581;
$L__BB162_37:
	setp.lt.s32 	%p64, %r221, 8;
	@%p64 bra 	$L__BB162_39;
	shfl.sync.idx.b32	%r503|%p65, %r123, %r61, 31, -1;
	mad.lo.s32 	%r581, %r503, %r112, %r581;
$L__BB162_39:
	setp.lt.s32 	%p66, %r221, 9;
	@%p66 bra 	$L__BB162_41;
	shfl.sync.idx.b32	%r504|%p67, %r123, %r62, 31, -1;
	mad.lo.s32 	%r581, %r504, %r113, %r581;
$L__BB162_41:
	setp.lt.s32 	%p68, %r221, 10;
	@%p68 bra 	$L__BB162_43;
	shfl.sync.idx.b32	%r505|%p69, %r123, %r63, 31, -1;
	mad.lo.s32 	%r581, %r505, %r114, %r581;
$L__BB162_43:
	setp.lt.s32 	%p70, %r221, 11;
	@%p70 bra 	$L__BB162_45;
	shfl.sync.idx.b32	%r506|%p71, %r123, %r64, 31, -1;
	mad.lo.s32 	%r581, %r506, %r115, %r581;
$L__BB162_45:
	setp.lt.s32 	%p72, %r221, 12;
	@%p72 bra 	$L__BB162_47;
	shfl.sync.idx.b32	%r507|%p73, %r123, %r65, 31, -1;
	mad.lo.s32 	%r581, %r507, %r116, %r581;
$L__BB162_47:
	setp.lt.s32 	%p74, %r221, 13;
	@%p74 bra 	$L__BB162_49;
	shfl.sync.idx.b32	%r508|%p75, %r123, %r66, 31, -1;
	mad.lo.s32 	%r581, %r508, %r117, %r581;
$L__BB162_49:
	setp.lt.s32 	%p76, %r221, 14;
	@%p76 bra 	$L__BB162_51;
	shfl.sync.idx.b32	%r509|%p77, %r123, %r67, 31, -1;
	mad.lo.s32 	%r581, %r509, %r118, %r581;
$L__BB162_51:
	setp.lt.s32 	%p78, %r221, 15;
	@%p78 bra 	$L__BB162_53;
	shfl.sync.idx.b32	%r510|%p79, %r123, %r68, 31, -1;
	mad.lo.s32 	%r581, %r510, %r119, %r581;
$L__BB162_53:
	setp.lt.s32 	%p80, %r221, 16;
	@%p80 bra 	$L__BB162_87;
	shfl.sync.idx.b32	%r511|%p81, %r123, %r69, 31, -1;
	mad.lo.s32 	%r581, %r511, %r120, %r581;
	bra.uni 	$L__BB162_87;
$L__BB162_55:
	setp.lt.s32 	%p34, %r221, 1;
	mov.b32 	%r581, 0;
	@%p34 bra 	$L__BB162_57;
	add.s32 	%r448, %r122, %r447;
	ld.shared.u32 	%r449, [%r448];
	mul.lo.s32 	%r581, %r449, %r105;
$L__BB162_57:
	setp.lt.s32 	%p35, %r221, 2;
	@%p35 bra 	$L__BB162_59;
	add.s32 	%r451, %r122, %r450;
	ld.shared.u32 	%r452, [%r451];
	mad.lo.s32 	%r581, %r452, %r106, %r581;
$L__BB162_59:
	setp.lt.s32 	%p36, %r221, 3;
	@%p36 bra 	$L__BB162_61;
	add.s32 	%r454, %r122, %r453;
	ld.shared.u32 	%r455, [%r454];
	mad.lo.s32 	%r581, %r455, %r107, %r581;
$L__BB162_61:
	setp.lt.s32 	%p37, %r221, 4;
	@%p37 bra 	$L__BB162_63;
	add.s32 	%r457, %r122, %r456;
	ld.shared.u32 	%r458, [%r457];
	mad.lo.s32 	%r581, %r458, %r108, %r581;
$L__BB162_63:
	setp.lt.s32 	%p38, %r221, 5;
	@%p38 bra 	$L__BB162_65;
	add.s32 	%r460, %r122, %r459;
	ld.shared.u32 	%r461, [%r460];
	mad.lo.s32 	%r581, %r461, %r109, %r581;
$L__BB162_65:
	setp.lt.s32 	%p39, %r221, 6;
	@%p39 bra 	$L__BB162_67;
	add.s32 	%r463, %r122, %r462;
	ld.shared.u32 	%r464, [%r463];
	mad.lo.s32 	%r581, %r464, %r110, %r581;
$L__BB162_67:
	setp.lt.s32 	%p40, %r221, 7;
	@%p40 bra 	$L__BB162_69;
	add.s32 	%r466, %r122, %r465;
	ld.shared.u32 	%r467, [%r466];
	mad.lo.s32 	%r581, %r467, %r111, %r581;
$L__BB162_69:
	setp.lt.s32 	%p41, %r221, 8;
	@%p41 bra 	$L__BB162_71;
	add.s32 	%r469, %r122, %r468;
	ld.shared.u32 	%r470, [%r469];
	mad.lo.s32 	%r581, %r470, %r112, %r581;
$L__BB162_71:
	setp.lt.s32 	%p42, %r221, 9;
	@%p42 bra 	$L__BB162_73;
	add.s32 	%r472, %r122, %r471;
	ld.shared.u32 	%r473, [%r472];
	mad.lo.s32 	%r581, %r473, %r113, %r581;
$L__BB162_73:
	setp.lt.s32 	%p43, %r221, 10;
	@%p43 bra 	$L__BB162_75;
	add.s32 	%r475, %r122, %r474;
	ld.shared.u32 	%r476, [%r475];
	mad.lo.s32 	%r581, %r476, %r114, %r581;
$L__BB162_75:
	setp.lt.s32 	%p44, %r221, 11;
	@%p44 bra 	$L__BB162_77;
	add.s32 	%r478, %r122, %r477;
	ld.shared.u32 	%r479, [%r478];
	mad.lo.s32 	%r581, %r479, %r115, %r581;
$L__BB162_77:
	setp.lt.s32 	%p45, %r221, 12;
	@%p45 bra 	$L__BB162_79;
	add.s32 	%r481, %r122, %r480;
	ld.shared.u32 	%r482, [%r481];
	mad.lo.s32 	%r581, %r482, %r116, %r581;
$L__BB162_79:
	setp.lt.s32 	%p46, %r221, 13;
	@%p46 bra 	$L__BB162_81;
	add.s32 	%r484, %r122, %r483;
	ld.shared.u32 	%r485, [%r484];
	mad.lo.s32 	%r581, %r485, %r117, %r581;
$L__BB162_81:
	setp.lt.s32 	%p47, %r221, 14;
	@%p47 bra 	$L__BB162_83;
	add.s32 	%r487, %r122, %r486;
	ld.shared.u32 	%r488, [%r487];
	mad.lo.s32 	%r581, %r488, %r118, %r581;
$L__BB162_83:
	setp.lt.s32 	%p48, %r221, 15;
	@%p48 bra 	$L__BB162_85;
	add.s32 	%r490, %r122, %r489;
	ld.shared.u32 	%r491, [%r490];
	mad.lo.s32 	%r581, %r491, %r119, %r581;
$L__BB162_85:
	setp.lt.s32 	%p49, %r221, 16;
	@%p49 bra 	$L__BB162_87;
	add.s32 	%r493, %r122, %r492;
	ld.shared.u32 	%r494, [%r493];
	mad.lo.s32 	%r581, %r494, %r120, %r581;
$L__BB162_87:
	setp.ne.s32 	%p82, %r7, 0;
	add.s32 	%r512, %r579, %r98;
	mad.lo.s32 	%r187, %r512, %r2, %r104;
	shfl.sync.down.b32	%r513|%p83, %r581, 1, 7711, -1;
	add.s32 	%r188, %r513, %r581;
	@%p82 bra 	$L__BB162_89;
	shl.b32 	%r514, %r187, 2;
	mov.u32 	%r515, _ZZ9cuda_gemmIiLi128ELi1ELi1ELi512ELi64ELi64ELi64ELi1ELi0EEviiiPT_S1_S1_iiiE3Csh;
	add.s32 	%r516, %r515, %r514;
	ld.shared.u32 	%r517, [%r516];
	add.s32 	%r518, %r517, %r188;
	st.shared.u32 	[%r516], %r518;
$L__BB162_89:
	add.s32 	%r579, %r579, %r71;
	setp.lt.s32 	%p84, %r579, %r12;
	@%p84 bra 	$L__BB162_22;
$L__BB162_90:
	add.s32 	%r578, %r578, %r3;
	setp.lt.s32 	%p85, %r578, %r2;
	@%p85 bra 	$L__BB162_20;
$L__BB162_91:
	add.s32 	%r576, %r98, 16;
	setp.lt.u32 	%p86, %r98, 48;
	@%p86 bra 	$L__BB162_16;
	mov.b32 	%r569, 32;
	mov.pred 	%p93, 0;
	@%p1 bra 	$L__BB162_7;
	ld.param.u64 	%rd36, [_Z9cuda_gemmIiLi128ELi1ELi1ELi512ELi64ELi64ELi64ELi1ELi0EEviiiPT_S1_S1_iii_param_5];
	cvta.to.global.u64 	%rd3, %rd36;
	shl.b32 	%r614, %r1, 2;
	bar.sync 	0;
	add.s32 	%r520, %r614, %r9;
	max.u32 	%r521, %r520, 512;
	setp.lt.u32 	%p88, %r520, 512;
	selp.u32 	%r522, 1, 0, %p88;
	add.s32 	%r523, %r520, %r522;
	sub.s32 	%r524, %r521, %r523;
	div.u32 	%r525, %r524, %r9;
	add.s32 	%r193, %r525, %r522;
	and.b32  	%r526, %r193, 3;
	setp.eq.s32 	%p89, %r526, 3;
	@%p89 bra 	$L__BB162_96;
	shl.b32 	%r527, %r1, 4;
	mov.u32 	%r528, _ZZ9cuda_gemmIiLi128ELi1ELi1ELi512ELi64ELi64ELi64ELi1ELi0EEviiiPT_S1_S1_iiiE3Csh;
	add.s32 	%r612, %r528, %r527;
	add.s32 	%r529, %r21, %r614;
	mul.wide.u32 	%rd27, %r529, 4;
	add.s64 	%rd37, %rd3, %rd27;
	mul.wide.u32 	%rd5, %r8, 16;
	add.s32 	%r530, %r193, 1;
	and.b32  	%r531, %r530, 3;
	neg.s32 	%r611, %r531;
$L__BB162_95:
	.pragma "nounroll";
	ld.shared.v4.u32 	{%r532, %r533, %r534, %r535}, [%r612];
	st.global.v4.u32 	[%rd37], {%r532, %r533, %r534, %r535};
	add.s32 	%r614, %r614, %r9;
	add.s32 	%r612, %r612, %r70;
	add.s64 	%rd37, %rd37, %rd5;
	add.s32 	%r611, %r611, 1;
	setp.ne.s32 	%p90, %r611, 0;
	@%p90 bra 	$L__BB162_95;
$L__BB162_96:
	setp.lt.u32 	%p91, %r193, 3;
	@%p91 bra 	$L__BB162_99;
	add.s32 	%r615, %r614, %r21;
	mov.u32 	%r536, %ntid.x;
	mad.lo.s32 	%r619, %r536, 12, %r615;
	shl.b32 	%r537, %r536, 3;
	add.s32 	%r618, %r615, %r537;
	add.s32 	%r617, %r615, %r9;
	shl.b32 	%r538, %r614, 2;
	mov.u32 	%r539, _ZZ9cuda_gemmIiLi128ELi1ELi1ELi512ELi64ELi64ELi64ELi1ELi0EEviiiPT_S1_S1_iiiE3Csh;
	add.s32 	%r616, %r539, %r538;
$L__BB162_98:
	mul.wide.s32 	%rd28, %r619, 4;
	add.s64 	%rd29, %rd3, %rd28;
	mul.wide.s32 	%rd30, %r618, 4;
	add.s64 	%rd31, %rd3, %rd30;
	mul.wide.s32 	%rd32, %r617, 4;
	add.s64 	%rd33, %rd3, %rd32;
	mul.wide.s32 	%rd34, %r615, 4;
	add.s64 	%rd35, %rd3, %rd34;
	ld.shared.v4.u32 	{%r540, %r541, %r542, %r543}, [%r616];
	st.global.v4.u32 	[%rd35], {%r540, %r541, %r542, %r543};
	add.s32 	%r544, %r614, %r9;
	add.s32 	%r545, %r616, %r70;
	ld.shared.v4.u32 	{%r546, %r547, %r548, %r549}, [%r545];
	st.global.v4.u32 	[%rd33], {%r546, %r547, %r548, %r549};
	add.s32 	%r550, %r544, %r9;
	shl.b32 	%r552, %r536, 5;
	add.s32 	%r553, %r616, %r552;
	ld.shared.v4.u32 	{%r554, %r555, %r556, %r557}, [%r553];
	st.global.v4.u32 	[%rd31], {%r554, %r555, %r556, %r557};
	add.s32 	%r558, %r550, %r9;
	mad.lo.s32 	%r559, %r536, 48, %r616;
	ld.shared.v4.u32 	{%r560, %r561, %r562, %r563}, [%r559];
	st.global.v4.u32 	[%rd29], {%r560, %r561, %r562, %r563};
	add.s32 	%r614, %r558, %r9;
	add.s32 	%r619, %r619, %r70;
	add.s32 	%r618, %r618, %r70;
	add.s32 	%r617, %r617, %r70;
	shl.b32 	%r564, %r536, 6;
	add.s32 	%r616, %r616, %r564;
	add.s32 	%r615, %r615, %r70;
	setp.lt.u32 	%p92, %r614, 512;
	@%p92 bra 	$L__BB162_98;
$L__BB162_99:
	ret;

}
	// .globl	_Z9cuda_gemmIiLi128ELi1ELi1ELi512ELi64ELi64ELi64ELi1ELi1EEviiiPT_S1_S1_iii
.visible .entry _Z9cuda_gemmIiLi128ELi1ELi1ELi512ELi64ELi64ELi64ELi1ELi1EEviiiPT_S1_S1_iii(
	.param .u32 _Z9cuda_gemmIiLi128ELi1ELi1ELi512ELi64ELi64ELi64ELi1ELi1EEviiiPT_S1_S1_iii_param_0,
	.param .u32 _Z9cuda_gemmIiLi128ELi1ELi1ELi512ELi64ELi64ELi64ELi1ELi1EEviiiPT_S1_S1_iii_param_1,
	.param .u32 _Z9cuda_gemmIiLi128ELi1ELi1ELi512ELi64ELi64ELi64ELi1ELi1EEviiiPT_S1_S1_iii_param_2,
	.param .u64 .ptr .align 1 _Z9cuda_gemmIiLi128ELi1ELi1ELi512ELi64ELi64ELi64ELi1ELi1EEviiiPT_S1_S1_iii_param_3,
	.param .u64 .ptr .align 1 _Z9cuda_gemmIiLi128ELi1ELi1ELi512ELi64ELi64ELi64ELi1ELi1EEviiiPT_S1_S1_iii_param_4,
	.param .u64 .ptr .align 1 _Z9cuda_gemmIiLi128ELi1ELi1ELi512ELi64ELi64ELi64ELi1ELi1EEviiiPT_S1_S1_iii_param_5,
	.param .u32 _Z9cuda_gemmIiLi128ELi1ELi1ELi512ELi64ELi64ELi64ELi1ELi1EEviiiPT_S1_S1_iii_param_6,
	.param .u32 _Z9cuda_gemmIiLi128ELi1ELi1ELi512ELi64ELi64ELi64ELi1ELi1EEviiiPT_S1_S1_iii_param_7,
	.param .u32 _Z9cuda_gemmIiLi128ELi1ELi1ELi512ELi64ELi64ELi64ELi1ELi1EEviiiPT_S1_S1_iii_param_8
)
.maxntid 128
{
	.reg .pred 	%p<42>;
	.reg .b16 	%rs<6>;
	.reg .b32 	%r<389>;
	.reg .b64 	%rd<37>;
	// demoted variable
	.shared .align 128 .b8 _ZZ9cuda_gemmIiLi128ELi1ELi1ELi512ELi64ELi64ELi64ELi1ELi1EEviiiPT_S1_S1_iiiE11kron_fac_sh[2112];
	// demoted variable
	.shared .align 128 .b8 _ZZ9cuda_gemmIiLi128ELi1ELi1ELi512ELi64ELi64ELi64ELi1ELi1EEviiiPT_S1_S1_iiiE3Ash[1024];
	// demoted variable
	.shared .align 128 .b8 _ZZ9cuda_gemmIiLi128ELi1ELi1ELi512ELi64ELi64ELi64ELi1ELi1EEviiiPT_S1_S1_iiiE3Csh[2048];
	ld.param.u64 	%rd9, [_Z9cuda_gemmIiLi128ELi1ELi1ELi512ELi64ELi64ELi64ELi1ELi1EEviiiPT_S1_S1_iii_param_3];
	ld.param.u64 	%rd8, [_Z9cuda_gemmIiLi128ELi1ELi1ELi512ELi64ELi64ELi64ELi1ELi1EEviiiPT_S1_S1_iii_param_4];
	ld.param.u64 	%rd10, [_Z9cuda_gemmIiLi128ELi1ELi1ELi512ELi64ELi64ELi64ELi1ELi1EEviiiPT_S1_S1_iii_param_5];
	cvta.to.global.u64 	%rd1, %rd9;
	cvta.to.global.u64 	%rd2, %rd10;
	mov.u32 	%r1, %tid.x;
	mov.u32 	%r2, %ctaid.z;
	shr.u32 	%r132, %r1, 1;
	and.b32  	%r3, %r132, 7;
	shr.u32 	%r4, %r1, 4;
	mov.u32 	%r5, %ctaid.y;
	mov.u32 	%r133, %nctaid.y;
	setp.ge.u32 	%p2, %r5, %r133;
	@%p2 bra 	$L__BB163_30;
	and.b32  	%r6, %r1, 1;
	mov.u32 	%r7, %ntid.x;
	shl.b32 	%r382, %r1, 2;
	shl.b32 	%r9, %r7, 2;
	and.b32  	%r10, %r1, 15;
	add.s32 	%r134, %r1, %r7;
	cvt.u16.u32 	%rs2, %r134;
	xor.b16  	%rs3, %rs2, 511;
	cvt.u16.u32 	%rs4, %r7;
	div.u16 	%rs5, %rs3, %rs4;
	and.b16  	%rs1, %rs5, 3;
	setp.eq.s16 	%p3, %rs1, 2;
	mov.u32 	%r367, %r1;
	@%p3 bra 	$L__BB163_4;
	cvt.u32.u16 	%r11, %rs1;
	mov.b32 	%r366, 0;
	mov.u32 	%r367, %r1;
$L__BB163_3:
	.pragma "nounroll";
	shl.b32 	%r136, %r367, 2;
	mov.u32 	%r137, _ZZ9cuda_gemmIiLi128ELi1ELi1ELi512ELi64ELi64ELi64ELi1ELi1EEviiiPT_S1_S1_iiiE3Csh;
	add.s32 	%r138, %r137, %r136;
	mov.b32 	%r139, 0;
	st.shared.u32 	[%r138], %r139;
	add.s32 	%r367, %r367, %r7;
	add.s32 	%r366, %r366, 1;
	xor.b32  	%r140, %r366, %r11;
	setp.ne.s32 	%p4, %r140, 2;
	@%p4 bra 	$L__BB163_3;
$L__BB163_4:
	mov.u32 	%r142, _ZZ9cuda_gemmIiLi128ELi1ELi1ELi512ELi64ELi64ELi64ELi1ELi1EEviiiPT_S1_S1_iiiE3Csh;
$L__BB163_5:
	shl.b32 	%r141, %r367, 2;
	add.s32 	%r143, %r142, %r141;
	mov.b32 	%r144, 0;
	st.shared.u32 	[%r143], %r144;
	add.s32 	%r145, %r143, %r9;
	st.shared.u32 	[%r145], %r144;
	add.s32 	%r146, %r145, %r9;
	st.shared.u32 	[%r146], %r144;
	add.s32 	%r147, %r146, %r9;
	st.shared.u32 	[%r147], %r144;
	add.s32 	%r367, %r9, %r367;
	setp.lt.u32 	%p5, %r367, 512;
	@%p5 bra 	$L__BB163_5;
	shl.b32 	%r149, %r6, 4;
	shl.b32 	%r150, %r3, 5;
	or.b32  	%r151, %r150, %r149;
	shl.b32 	%r19, %r5, 9;
	add.s32 	%r20, %r382, %r9;
	max.u32 	%r152, %r20, 256;
	setp.lt.u32 	%p7, %r20, 256;
	selp.u32 	%r153, 1, 0, %p7;
	add.s32 	%r154, %r20, %r153;
	sub.s32 	%r155, %r152, %r154;
	div.u32 	%r156, %r155, %r9;
	add.s32 	%r21, %r156, %r153;
	and.b32  	%r22, %r21, 3;
	shl.b32 	%r157, %r382, 2;
	mov.u32 	%r158, _ZZ9cuda_gemmIiLi128ELi1ELi1ELi512ELi64ELi64ELi64ELi1ELi1EEviiiPT_S1_S1_iiiE3Ash;
	add.s32 	%r23, %r158, %r157;
	shl.b32 	%r159, %r9, 2;
	add.s32 	%r24, %r23, %r159;
	add.s32 	%r25, %r20, %r9;
	shr.u32 	%r160, %r25, 5;
	add.s32 	%r161, %r160, %r2;
	shl.b32 	%r162, %r161, 6;
	and.b32  	%r163, %r25, 28;
	or.b32  	%r26, %r163, %r162;
	or.b32  	%r164, %r151, %r3;
	shl.b32 	%r165, %r164, 2;
	add.s32 	%r27, %r158, %r165;
	or.b32  	%r166, %r3, 8;
	or.b32  	%r167, %r151, %r166;
	shl.b32 	%r168, %r167, 2;
	add.s32 	%r28, %r158, %r168;
	add.s32 	%r169, %r3, 9;
	and.b32  	%r170, %r169, 15;
	or.b32  	%r171, %r151, %r170;
	shl.b32 	%r172, %r171, 2;
	add.s32 	%r29, %r158, %r172;
	add.s32 	%r173, %r3, 10;
	and.b32  	%r174, %r173, 15;
	or.b32  	%r175, %r151, %r174;
	shl.b32 	%r176, %r175, 2;
	add.s32 	%r30, %r158, %r176;
	add.s32 	%r177, %r3, 11;
	and.b32  	%r178, %r177, 15;
	or.b32  	%r179, %r151, %r178;
	shl.b32 	%r180, %r179, 2;
	add.s32 	%r31, %r158, %r180;
	add.s32 	%r181, %r3, 12;
	and.b32  	%r182, %r181, 15;
	or.b32  	%r183, %r151, %r182;
	shl.b32 	%r184, %r183, 2;
	add.s32 	%r32, %r158, %r184;
	add.s32 	%r185, %r3, 13;
	and.b32  	%r186, %r185, 15;
	or.b32  	%r187, %r151, %r186;
	shl.b32 	%r188, %r187, 2;
	add.s32 	%r33, %r158, %r188;
	add.s32 	%r189, %r3, 14;
	and.b32  	%r190, %r189, 15;
	or.b32  	%r191, %r151, %r190;
	shl.b32 	%r192, %r191, 2;
	add.s32 	%r34, %r158, %r192;
	add.s32 	%r193, %r3, -1;
	and.b32  	%r194, %r193, 15;
	or.b32  	%r195, %r151, %r194;
	shl.b32 	%r196, %r195, 2;
	add.s32 	%r35, %r158, %r196;
	mad.lo.s32 	%r36, %r3, -31, %r151;
	add.s32 	%r37, %r36, 1;
	add.s32 	%r38, %r36, 2;
	add.s32 	%r39, %r36, 3;
	add.s32 	%r40, %r36, 4;
	add.s32 	%r41, %r36, 5;
	add.s32 	%r42, %r36, 6;
	add.s32 	%r43, %r36, 7;
	or.b32  	%r44, %r149, %r166;
	or.b32  	%r45, %r149, %r170;
	or.b32  	%r46, %r149, %r174;
	or.b32  	%r47, %r149, %r178;
	or.b32  	%r48, %r149, %r182;
	or.b32  	%r49, %r149, %r186;
	or.b32  	%r50, %r149, %r190;
	or.b32  	%r51, %r149, %r194;
	mul.lo.s32 	%r52, %r7, 12;
	shl.b32 	%r53, %r7, 4;
	shl.b32 	%r54, %r7, 3;
	mul.lo.s32 	%r55, %r7, 48;
	shl.b32 	%r56, %r7, 6;
	shl.b32 	%r57, %r7, 5;
	cvta.to.global.u64 	%rd3, %rd8;
	and.b32  	%r198, %r382, 124;
	mov.u32 	%r199, _ZZ9cuda_gemmIiLi128ELi1ELi1ELi512ELi64ELi64ELi64ELi1ELi1EEviiiPT_S1_S1_iiiE11kron_fac_sh;
	add.s32 	%r58, %r199, %r198;
	shr.u32 	%r59, %r7, 4;
	mad.lo.s32 	%r60, %r10, 132, %r199;
	mov.b32 	%r369, 0;
	mov.pred 	%p41, -1;
$L__BB163_7:
	mov.pred 	%p1, %p41;
	setp.gt.u32 	%p8, %r1, 63;
	@%p8 bra 	$L__BB163_15;
	setp.eq.s32 	%p9, %r22, 3;
	add.s32 	%r62, %r369, %r19;
	mov.u32 	%r370, %r382;
	@%p9 bra 	$L__BB163_12;
	setp.eq.s32 	%p10, %r22, 0;
	and.b32  	%r200, %r382, 28;
	shr.u32 	%r201, %r1, 3;
	add.s32 	%r202, %r201, %r2;
	shl.b32 	%r203, %r202, 6;
	or.b32  	%r204, %r200, %r203;
	add.s32 	%r205, %r62, %r204;
	mul.wide.u32 	%rd11, %r205, 4;
	add.s64 	%rd12, %rd1, %rd11;
	ld.global.v4.u32 	{%r206, %r207, %r208, %r209}, [%rd12];
	st.shared.v4.u32 	[%r23], {%r206, %r207, %r208, %r209};
	mov.u32 	%r370, %r20;
	@%p10 bra 	$L__BB163_12;
	setp.eq.s32 	%p11, %r22, 1;
	and.b32  	%r210, %r20, 28;
	shr.u32 	%r211, %r20, 5;
	add.s32 	%r212, %r211, %r2;
	shl.b32 	%r213, %r212, 6;
	or.b32  	%r214, %r210, %r213;
	add.s32 	%r215, %r62, %r214;
	mul.wide.s32 	%rd13, %r215, 4;
	add.s64 	%rd14, %rd1, %rd13;
	ld.global.v4.u32 	{%r216, %r217, %r218, %r219}, [%rd14];
	st.shared.v4.u32 	[%r24], {%r216, %r217, %r218, %r219};
	mov.u32 	%r370, %r25;
	@%p11 bra 	$L__BB163_12;
	add.s32 	%r370, %r25, %r9;
	add.s32 	%r220, %r62, %r26;
	mul.wide.s32 	%rd15, %r220, 4;
	add.s64 	%rd16, %rd1, %rd15;
	ld.global.v4.u32 	{%r221, %r222, %r223, %r224}, [%rd16];
	shl.b32 	%r225, %r9, 2;
	add.s32 	%r226, %r24, %r225;
	st.shared.v4.u32 	[%r226], {%r221, %r222, %r223, %r224};
$L__BB163_12:
	setp.lt.u32 	%p12, %r21, 3;
	@%p12 bra 	$L__BB163_15;
	add.s32 	%r374, %r52, %r370;
	add.s32 	%r373, %r54, %r370;
	add.s32 	%r372, %r9, %r370;
	shl.b32 	%r227, %r370, 2;
	mov.u32 	%r228, _ZZ9cuda_gemmIiLi128ELi1ELi1ELi512ELi64ELi64ELi64ELi1ELi1EEviiiPT_S1_S1_iiiE3Ash;
	add.s32 	%r371, %r228, %r227;
$L__BB163_14:
	shr.u32 	%r229, %r370, 5;
	add.s32 	%r230, %r229, %r2;
	shl.b32 	%r231, %r230, 6;
	and.b32  	%r232, %r370, 28;
	add.s32 	%r233, %r62, %r232;
	add.s32 	%r234, %r233, %r231;
	mul.wide.s32 	%rd17, %r234, 4;
	add.s64 	%rd18, %rd1, %rd17;
	ld.global.v4.u32 	{%r235, %r236, %r237, %r238}, [%rd18];
	st.shared.v4.u32 	[%r371], {%r235, %r236, %r237, %r238};
	add.s32 	%r239, %r370, %r9;
	shr.u32 	%r240, %r372, 5;
	add.s32 	%r241, %r240, %r2;
	shl.b32 	%r242, %r241, 6;
	and.b32  	%r243, %r372, 28;
	add.s32 	%r244, %r62, %r243;
	add.s32 	%r245, %r244, %r242;
	mul.wide.s32 	%rd19, %r245, 4;
	add.s64 	%rd20, %rd1, %rd19;
	ld.global.v4.u32 	{%r246, %r247, %r248, %r249}, [%rd20];
	add.s32 	%r250, %r371, %r53;
	st.shared.v4.u32 	[%r250], {%r246, %r247, %r248, %r249};
	add.s32 	%r251, %r239, %r9;
	shr.u32 	%r252, %r373, 5;
	add.s32 	%r253, %r252, %r2;
	shl.b32 	%r254, %r253, 6;
	and.b32  	%r255, %r373, 28;
	add.s32 	%r256, %r62, %r255;
	add.s32 	%r257, %r256, %r254;
	mul.wide.s32 	%rd21, %r257, 4;
	add.s64 	%rd22, %rd1, %rd21;
	ld.global.v4.u32 	{%r258, %r259, %r260, %r261}, [%rd22];
	add.s32 	%r262, %r371, %r57;
	st.shared.v4.u32 	[%r262], {%r258, %r259, %r260, %r261};
	add.s32 	%r263, %r251, %r9;
	shr.u32 	%r264, %r374, 5;
	add.s32 	%r265, %r264, %r2;
	shl.b32 	%r266, %r265, 6;
	and.b32  	%r267, %r374, 28;
	add.s32 	%r268, %r62, %r267;
	add.s32 	%r269, %r268, %r266;
	mul.wide.s32 	%rd23, %r269, 4;
	add.s64 	%rd24, %rd1, %rd23;
	ld.global.v4.u32 	{%r270, %r271, %r272, %r273}, [%rd24];
	add.s32 	%r274, %r371, %r55;
	st.shared.v4.u32 	[%r274], {%r270, %r271, %r272, %r273};
	add.s32 	%r370, %r263, %r9;
	add.s32 	%r374, %r374, %r53;
	add.s32 	%r373, %r373, %r53;
	add.s32 	%r372, %r372, %r53;
	add.s32 	%r371, %r371, %r56;
	setp.lt.u32 	%p13, %r370, 256;
	@%p13 bra 	$L__BB163_14;
$L__BB163_15:
	shl.b32 	%r276, %r2, 6;
	add.s32 	%r69, %r369, %r276;
	mov.b32 	%r376, 0;
$L__BB163_16:
	add.s32 	%r81, %r10, %r376;
	mov.u32 	%r377, %r4;
$L__BB163_17:
	add.s32 	%r277, %r69, %r377;
	shl.b32 	%r278, %r277, 6;
	add.s32 	%r279, %r278, %r81;
	mul.wide.u32 	%rd25, %r279, 4;
	add.s64 	%rd26, %rd3, %rd25;
	ld.global.u32 	%r280, [%rd26];
	shl.b32 	%r281, %r377, 2;
	add.s32 	%r282, %r60, %r281;
	st.shared.u32 	[%r282], %r280;
	add.s32 	%r377, %r377, %r59;
	setp.lt.u32 	%p14, %r377, 32;
	@%p14 bra 	$L__BB163_17;
	bar.sync 	0;
	ld.shared.u32 	%r84, [%r27];
	ld.shared.u32 	%r85, [%r27+4];
	ld.shared.u32 	%r86, [%r27+8];
	ld.shared.u32 	%r87, [%r27+12];
	ld.shared.u32 	%r88, [%r27+16];
	ld.shared.u32 	%r89, [%r27+20];
	ld.shared.u32 	%r90, [%r27+24];
	ld.shared.u32 	%r91, [%r27+28];
	ld.shared.u32 	%r92, [%r28];
	ld.shared.u32 	%r93, [%r29];
	ld.shared.u32 	%r94, [%r30];
	ld.shared.u32 	%r95, [%r31];
	ld.shared.u32 	%r96, [%r32];
	ld.shared.u32 	%r97, [%r33];
	ld.shared.u32 	%r98, [%r34];
	ld.shared.u32 	%r99, [%r35];
	mov.u32 	%r378, %r4;
$L__BB163_19:
	setp.ne.s32 	%p15, %r6, 0;
	mad.lo.s32 	%r283, %r378, 132, %r58;
	ld.shared.u32 	%r284, [%r283];
	shfl.sync.idx.b32	%r285|%p16, %r284, %r36, 31, -1;
	mul.lo.s32 	%r286, %r285, %r84;
	shfl.sync.idx.b32	%r287|%p17, %r284, %r37, 31, -1;
	mad.lo.s32 	%r288, %r287, %r85, %r286;
	shfl.sync.idx.b32	%r289|%p18, %r284, %r38, 31, -1;
	mad.lo.s32 	%r290, %r289, %r86, %r288;
	shfl.sync.idx.b32	%r291|%p19, %r284, %r39, 31, -1;
	mad.lo.s32 	%r292, %r291, %r87, %r290;
	shfl.sync.idx.b32	%r293|%p20, %r284, %r40, 31, -1;
	mad.lo.s32 	%r294, %r293, %r88, %r292;
	shfl.sync.idx.b32	%r295|%p21, %r284, %r41, 31, -1;
	mad.lo.s32 	%r296, %r295, %r89, %r294;
	shfl.sync.idx.b32	%r297|%p22, %r284, %r42, 31, -1;
	mad.lo.s32 	%r298, %r297, %r90, %r296;
	shfl.sync.idx.b32	%r299|%p23, %r284, %r43, 31, -1;
	mad.lo.s32 	%r300, %r299, %r91, %r298;
	shfl.sync.idx.b32	%r301|%p24, %r284, %r44, 31, -1;
	mad.lo.s32 	%r302, %r301, %r92, %r300;
	shfl.sync.idx.b32	%r303|%p25, %r284, %r45, 31, -1;
	mad.lo.s32 	%r304, %r303, %r93, %r302;
	shfl.sync.idx.b32	%r305|%p26, %r284, %r46, 31, -1;
	mad.lo.s32 	%r306, %r305, %r94, %r304;
	shfl.sync.idx.b32	%r307|%p27, %r284, %r47, 31, -1;
	mad.lo.s32 	%r308, %r307, %r95, %r306;
	shfl.sync.idx.b32	%r309|%p28, %r284, %r48, 31, -1;
	mad.lo.s32 	%r310, %r309, %r96, %r308;
	shfl.sync.idx.b32	%r311|%p29, %r284, %r49, 31, -1;
	mad.lo.s32 	%r312, %r311, %r97, %r310;
	shfl.sync.idx.b32	%r313|%p30, %r284, %r50, 31, -1;
	mad.lo.s32 	%r314, %r313, %r98, %r312;
	shfl.sync.idx.b32	%r315|%p31, %r284, %r51, 31, -1;
	mad.lo.s32 	%r316, %r315, %r99, %r314;
	add.s32 	%r317, %r378, %r376;
	shl.b32 	%r318, %r317, 3;
	or.b32  	%r101, %r318, %r3;
	shfl.sync.down.b32	%r319|%p32, %r316, 1, 7711, -1;
	add.s32 	%r102, %r319, %r316;
	@%p15 bra 	$L__BB163_21;
	shl.b32 	%r320, %r101, 2;
	mov.u32 	%r321, _ZZ9cuda_gemmIiLi128ELi1ELi1ELi512ELi64ELi64ELi64ELi1ELi1EEviiiPT_S1_S1_iiiE3Csh;
	add.s32 	%r322, %r321, %r320;
	ld.shared.u32 	%r323, [%r322];
	add.s32 	%r324, %r323, %r102;
	st.shared.u32 	[%r322], %r324;
$L__BB163_21:
	add.s32 	%r103, %r378, 8;
	setp.lt.u32 	%p33, %r378, 8;
	mov.u32 	%r378, %r103;
	@%p33 bra 	$L__BB163_19;
	add.s32 	%r104, %r376, 16;
	setp.lt.u32 	%p34, %r376, 48;
	mov.u32 	%r376, %r104;
	@%p34 bra 	$L__BB163_16;
	mov.b32 	%r369, 32;
	mov.pred 	%p41, 0;
	@%p1 bra 	$L__BB163_7;
	bar.sync 	0;
	max.u32 	%r326, %r20, 512;
	setp.lt.u32 	%p36, %r20, 512;
	selp.u32 	%r327, 1, 0, %p36;
	add.s32 	%r328, %r20, %r327;
	sub.s32 	%r329, %r326, %r328;
	div.u32 	%r330, %r329, %r9;
	add.s32 	%r105, %r330, %r327;
	and.b32  	%r331, %r105, 3;
	setp.eq.s32 	%p37, %r331, 3;
	@%p37 bra 	$L__BB163_27;
	shl.b32 	%r332, %r1, 4;
	mov.u32 	%r333, _ZZ9cuda_gemmIiLi128ELi1ELi1ELi512ELi64ELi64ELi64ELi1ELi1EEviiiPT_S1_S1_iiiE3Csh;
	add.s32 	%r380, %r333, %r332;
	add.s32 	%r334, %r19, %r382;
	mul.wide.u32 	%rd27, %r334, 4;
	add.s64 	%rd36, %rd2, %rd27;
	mul.wide.u32 	%rd5, %r7, 16;
	add.s32 	%r335, %r105, 1;
	and.b32  	%r336, %r335, 3;
	neg.s32 	%r379, %r336;
$L__BB163_26:
	.pragma "nounroll";
	ld.shared.v4.u32 	{%r337, %r338, %r339, %r340}, [%r380];
	st.global.v4.u32 	[%rd36], {%r337, %r338, %r339, %r340};
	add.s32 	%r382, %r382, %r9;
	add.s32 	%r380, %r380, %r53;
	add.s64 	%rd36, %rd36, %rd5;
	add.s32 	%r379, %r379, 1;
	setp.ne.s32 	%p38, %r379, 0;
	@%p38 bra 	$L__BB163_26;
$L__BB163_27:
	setp.lt.u32 	%p39, %r105, 3;
	@%p39 bra 	$L__BB163_30;
	add.s32 	%r383, %r382, %r19;
	add.s32 	%r387, %r383, %r52;
	add.s32 	%r386, %r383, %r54;
	add.s32 	%r385, %r383, %r9;
	shl.b32 	%r341, %r382, 2;
	mov.u32 	%r342, _ZZ9cuda_gemmIiLi128ELi1ELi1ELi512ELi64ELi64ELi64ELi1ELi1EEviiiPT_S1_S1_iiiE3Csh;
	add.s32 	%r384, %r342, %r341;
$L__BB163_29:
	mul.wide.s32 	%rd28, %r387, 4;
	add.s64 	%rd29, %rd2, %rd28;
	mul.wide.s32 	%rd30, %r386, 4;
	add.s64 	%rd31, %rd2, %rd30;
	mul.wide.s32 	%rd32, %r385, 4;
	add.s64 	%rd33, %rd2, %rd32;
	mul.wide.s32 	%rd34, %r383, 4;
	add.s64 	%rd35, %rd2, %rd34;
	ld.shared.v4.u32 	{%r343, %r344, %r345, %r346}, [%r384];
	st.global.v4.u32 	[%rd35], {%r343, %r344, %r345, %r346};
	add.s32 	%r347, %r382, %r9;
	add.s32 	%r348, %r384, %r53;
	ld.shared.v4.u32 	{%r349, %r350, %r351, %r352}, [%r348];
	st.global.v4.u32 	[%rd33], {%r349, %r350, %r351, %r352};
	add.s32 	%r353, %r347, %r9;
	add.s32 	%r354, %r384, %r57;
	ld.shared.v4.u32 	{%r355, %r356, %r357, %r358}, [%r354];
	st.global.v4.u32 	[%rd31], {%r355, %r356, %r357, %r358};
	add.s32 	%r359, %r353, %r9;
	add.s32 	%r360, %r384, %r55;
	ld.shared.v4.u32 	{%r361, %r362, %r363, %r364}, [%r360];
	st.global.v4.u32 	[%rd29], {%r361, %r362, %r363, %r364};
	add.s32 	%r382, %r359, %r9;
	add.s32 	%r387, %r387, %r53;
	add.s32 	%r386, %r386, %r53;
	add.s32 	%r385, %r385, %r53;
	add.s32 	%r384, %r384, %r56;
	add.s32 	%r383, %r383, %r53;
	setp.lt.u32 	%p40, %r382, 512;
	@%p40 bra 	$L__BB163_29;
$L__BB163_30:
	ret;

}
	// .globl	_Z9cuda_gemmIiLi128ELi1ELi1ELi512ELi128ELi128ELi64ELi0ELi0EEviiiPT_S1_S1_iii
.visible .entry _Z9cuda_gemmIiLi128ELi1ELi1ELi512ELi128ELi128ELi64ELi0ELi0EEviiiPT_S1_S1_iii(
	.param .u32 _Z9cuda_gemmIiLi128ELi1ELi1ELi512ELi128ELi128ELi64ELi0ELi0EEviiiPT_S1_S1_iii_param_0,
	.param .u32 _Z9cuda_gemmIiLi128ELi1ELi1ELi512ELi128ELi128ELi64ELi0ELi0EEviiiPT_S1_S1_iii_param_1,
	.param .u32 _Z9cuda_gemmIiLi128ELi1ELi1ELi512ELi128ELi128ELi64ELi0ELi0EEviiiPT_S1_S1_iii_param_2,
	.param .u64 .ptr .align 1 _Z9cuda_gemmIiLi128ELi1ELi1ELi512ELi128ELi128ELi64ELi0ELi0EEviiiPT_S1_S1_iii_param_3,
	.param .u64 .ptr .align 1 _Z9cuda_gemmIiLi128ELi1ELi1ELi512ELi128ELi128ELi64ELi0ELi0EEviiiPT_S1_S1_iii_param_4,
	.param .u64 .ptr .align 1 _Z9cuda_gemmIiLi128ELi1ELi1ELi512ELi128ELi128ELi64ELi0ELi0EEviiiPT_S1_S1_iii_param_5,
	.param .u32 _Z9cuda_gemmIiLi128ELi1ELi1ELi512ELi128ELi128ELi64ELi0ELi0EEviiiPT_S1_S1_iii_param_6,
	.param .u32 _Z9cuda_gemmIiLi128ELi1ELi1ELi512ELi128ELi128ELi64ELi0ELi0EEviiiPT_S1_S1_iii_param_7,
	.param .u32 _Z9cuda_gemmIiLi128ELi1ELi1ELi512ELi128ELi128ELi64ELi0ELi0EEviiiPT_S1_S1_iii_param_8
)
.maxntid 128
{
	.reg .pred 	%p<94>;
	.reg .b16 	%rs<11>;
	.reg .b32 	%r<647>;
	.reg .b64 	%rd<35>;
	// demoted variable
	.shared .align 128 .b8 _ZZ9cuda_gemmIiLi128ELi1ELi1ELi512ELi128ELi128ELi64ELi0ELi0EEviiiPT_S1_S1_iiiE11kron_fac_sh[2112];
	// demoted variable
	.shared .align 128 .b8 _ZZ9cuda_gemmIiLi128ELi1ELi1ELi512ELi128ELi128ELi64ELi0ELi0EEviiiPT_S1_S1_iiiE3Ash[512];
	// demoted variable
	.shared .align 128 .b8 _ZZ9cuda_gemmIiLi128ELi1ELi1ELi512ELi128ELi128ELi64ELi0ELi0EEviiiPT_S1_S1_iiiE3Csh[1024];
	ld.param.u64 	%rd6, [_Z9cuda_gemmIiLi128ELi1ELi1ELi512ELi128ELi128ELi64ELi0ELi0EEviiiPT_S1_S1_iii_param_3];
	ld.param.u32 	%r215, [_Z9cuda_gemmIiLi128ELi1ELi1ELi512ELi128ELi128ELi64ELi0ELi0EEviiiPT_S1_S1_iii_param_6];
	ld.param.u32 	%r216, [_Z9cuda_gemmIiLi128ELi1ELi1ELi512ELi128ELi128ELi64ELi0ELi0EEviiiPT_S1_S1_iii_param_7];
	cvta.to.global.u64 	%rd1, %rd6;
	mov.u32 	%r641, %tid.x;
	div.s32 	%r2, 512, %r216;
	min.s32 	%r217, %r2, 64;
	shl.b32 	%r3, %r217, 1;
	div.u32 	%r5, %r641, %r3;
	mul.lo.s32 	%r218, %r5, %r3;
	sub.s32 	%r219, %r641, %r218;
	shr.u32 	%r4, %r219, 1;
	mov.u32 	%r6, %ctaid.y;
	mov.u32 	%r220, %nctaid.y;
	setp.ge.u32 	%p2, %r6, %r220;
	@%p2 bra 	$L__BB164_100;
	and.b32  	%r7, %r641, 1;
	mov.u32 	%r221, %ctaid.x;
	shr.u32 	%r8, %r221, 1;
	mov.u32 	%r9, %ntid.x;
	shl.b32 	%r10, %r9, 2;
	and.b32  	%r11, %r4, 15;
	shl.b32 	%r222, %r641, 4;
	and.b32  	%r12, %r222, 16;
	min.s32 	%r13, %r215, 16;
	add.s32 	%r223, %r641, %r9;
	cvt.u16.u32 	%rs2, %r223;
	not.b16 	%rs3, %rs2;
	and.b16  	%rs4, %rs3, 255;
	cvt.u16.u32 	%rs5, %r9;
	and.b16  	%rs6, %rs5, 255;
	div.u16 	%rs1, %rs4, %rs6;
	and.b16  	%rs7, %rs1, 3;
	cvt.u32.u16 	%r14, %rs7;
	setp.eq.s16 	%p3, %rs7, 2;
	mov.u32 	%r595, %r641;
	@%p3 bra 	$L__BB164_4;
	mov.b32 	%r594, 0;
	mov.u32 	%r595, %r641;
$L__BB164_3:
	.pragma "nounroll";
	shl.b32 	%r225, %r595, 2;
	mov.u32 	%r226, _ZZ9cuda_gemmIiLi128ELi1ELi1ELi512ELi128ELi128ELi64ELi0ELi0EEviiiPT_S1_S1_iiiE3Csh;
	add.s32 	%r227, %r226, %r225;
	mov.b32 	%r228, 0;
	st.shared.u32 	[%r227], %r228;
	add.s32 	%r595, %r595, %r9;
	add.s32 	%r594, %r594, 1;
	xor.b32  	%r229, %r594, %r14;
	setp.ne.s32 	%p4, %r229, 2;
	@%p4 bra 	$L__BB164_3;
$L__BB164_4:
	setp.lt.u16 	%p5, %rs1, 2;
	@%p5 bra 	$L__BB164_7;
	mov.u32 	%r231, _ZZ9cuda_gemmIiLi128ELi1ELi1ELi512ELi128ELi128ELi64ELi0ELi0EEviiiPT_S1_S1_iiiE3Csh;
$L__BB164_6:
	shl.b32 	%r230, %r595, 2;
	add.s32 	%r232, %r231, %r230;
	mov.b32 	%r233, 0;
	st.shared.u32 	[%r232], %r233;
	add.s32 	%r234, %r232, %r10;
	st.shared.u32 	[%r234], %r233;
	add.s32 	%r235, %r234, %r10;
	st.shared.u32 	[%r235], %r233;
	add.s32 	%r236, %r235, %r10;
	st.shared.u32 	[%r236], %r233;
	add.s32 	%r595, %r10, %r595;
	setp.lt.u32 	%p6, %r595, 256;
	@%p6 bra 	$L__BB164_6;
$L__BB164_7:
	ld.param.u64 	%rd33, [_Z9cuda_gemmIiLi128ELi1ELi1ELi512ELi128ELi128ELi64ELi0ELi0EEviiiPT_S1_S1_iii_param_4];
	and.b32  	%r238, %r641, 15;
	shl.b32 	%r239, %r641, 2;
	add.s32 	%r241, %r239, %r10;
	max.u32 	%r242, %r241, 128;
	setp.lt.u32 	%p8, %r241, 128;
	selp.u32 	%r243, 1, 0, %p8;
	or.b32  	%r244, %r241, %r243;
	sub.s32 	%r245, %r242, %r244;
	div.u32 	%r246, %r245, %r10;
	add.s32 	%r22, %r246, %r243;
	add.s32 	%r247, %r4, 1;
	and.b32  	%r23, %r247, 15;
	add.s32 	%r248, %r4, 2;
	and.b32  	%r24, %r248, 15;
	add.s32 	%r249, %r4, 3;
	and.b32  	%r25, %r249, 15;
	add.s32 	%r250, %r4, 4;
	and.b32  	%r26, %r250, 15;
	add.s32 	%r251, %r4, 5;
	and.b32  	%r27, %r251, 15;
	add.s32 	%r252, %r4, 6;
	and.b32  	%r28, %r252, 15;
	add.s32 	%r253, %r4, 7;
	and.b32  	%r29, %r253, 15;
	xor.b32  	%r30, %r11, 8;
	add.s32 	%r254, %r4, 9;
	and.b32  	%r31, %r254, 15;
	add.s32 	%r255, %r4, 10;
	and.b32  	%r32, %r255, 15;
	add.s32 	%r256, %r4, 11;
	and.b32  	%r33, %r256, 15;
	add.s32 	%r257, %r4, 12;
	and.b32  	%r34, %r257, 15;
	add.s32 	%r258, %r4, 13;
	and.b32  	%r35, %r258, 15;
	add.s32 	%r259, %r4, 14;
	and.b32  	%r36, %r259, 15;
	add.s32 	%r260, %r4, -1;
	and.b32  	%r37, %r260, 15;
	add.s32 	%r38, %r12, %r11;
	add.s32 	%r39, %r12, %r23;
	add.s32 	%r40, %r12, %r24;
	add.s32 	%r41, %r12, %r25;
	add.s32 	%r42, %r12, %r26;
	add.s32 	%r43, %r12, %r27;
	add.s32 	%r44, %r12, %r28;
	add.s32 	%r45, %r12, %r29;
	add.s32 	%r46, %r12, %r30;
	add.s32 	%r47, %r12, %r31;
	add.s32 	%r48, %r12, %r32;
	add.s32 	%r49, %r12, %r33;
	add.s32 	%r50, %r12, %r34;
	add.s32 	%r51, %r12, %r35;
	add.s32 	%r52, %r12, %r36;
	add.s32 	%r53, %r12, %r37;
	setp.lt.s32 	%p9, %r11, %r216;
	selp.b32 	%r261, 0, %r216, %p9;
	sub.s32 	%r54, %r11, %r261;
	add.s32 	%r262, %r11, 1;
	setp.lt.s32 	%p10, %r262, %r216;
	selp.b32 	%r263, 0, %r216, %p10;
	sub.s32 	%r55, %r262, %r263;
	add.s32 	%r264, %r11, 2;
	setp.lt.s32 	%p11, %r264, %r216;
	selp.b32 	%r265, 0, %r216, %p11;
	sub.s32 	%r56, %r264, %r265;
	add.s32 	%r266, %r11, 3;
	setp.lt.s32 	%p12, %r266, %r216;
	selp.b32 	%r267, 0, %r216, %p12;
	sub.s32 	%r57, %r266, %r267;
	add.s32 	%r268, %r11, 4;
	setp.lt.s32 	%p13, %r268, %r216;
	selp.b32 	%r269, 0, %r216, %p13;
	sub.s32 	%r58, %r268, %r269;
	add.s32 	%r270, %r11, 5;
	setp.lt.s32 	%p14, %r270, %r216;
	selp.b32 	%r271, 0, %r216, %p14;
	sub.s32 	%r59, %r270, %r271;
	add.s32 	%r272, %r11, 6;
	setp.lt.s32 	%p15, %r272, %r216;
	selp.b32 	%r273, 0, %r216, %p15;
	sub.s32 	%r60, %r272, %r273;
	add.s32 	%r274, %r11, 7;
	setp.lt.s32 	%p16, %r274, %r216;
	selp.b32 	%r275, 0, %r216, %p16;
	sub.s32 	%r61, %r274, %r275;
	add.s32 	%r276, %r11, 8;
	setp.lt.s32 	%p17, %r276, %r216;
	selp.b32 	%r277, 0, %r216, %p17;
	sub.s32 	%r62, %r276, %r277;
	add.s32 	%r278, %r11, 9;
	setp.lt.s32 	%p18, %r278, %r216;
	selp.b32 	%r279, 0, %r216, %p18;
	sub.s32 	%r63, %r278, %r279;
	add.s32 	%r280, %r11, 10;
	setp.lt.s32 	%p19, %r280, %r216;
	selp.b32 	%r281, 0, %r216, %p19;
	sub.s32 	%r64, %r280, %r281;
	add.s32 	%r282, %r11, 11;
	setp.lt.s32 	%p20, %r282, %r216;
	selp.b32 	%r283, 0, %r216, %p20;
	sub.s32 	%r65, %r282, %r283;
	add.s32 	%r284, %r11, 12;
	setp.lt.s32 	%p21, %r284, %r216;
	selp.b32 	%r285, 0, %r216, %p21;
	sub.s32 	%r66, %r284, %r285;
	add.s32 	%r286, %r11, 13;
	setp.lt.s32 	%p22, %r286, %r216;
	selp.b32 	%r287, 0, %r216, %p22;
	sub.s32 	%r67, %r286, %r287;
	add.s32 	%r288, %r11, 14;
	setp.lt.s32 	%p23, %r288, %r216;
	selp.b32 	%r289, 0, %r216, %p23;
	sub.s32 	%r68, %r288, %r289;
	add.s32 	%r290, %r11, 15;
	setp.lt.s32 	%p24, %r290, %r216;
	selp.b32 	%r291, 0, %r216, %p24;
	sub.s32 	%r69, %r290, %r291;
	cvt.u16.u32 	%rs8, %r3;
	div.s16 	%rs9, 128, %rs8;
	cvt.s32.s16 	%r70, %rs9;
	and.b32  	%r71, %r641, 31;
	cvta.to.global.u64 	%rd2, %rd33;
	shr.u32 	%r72, %r9, 4;
	mov.u32 	%r292, _ZZ9cuda_gemmIiLi128ELi1ELi1ELi512ELi128ELi128ELi64ELi0ELi0EEviiiPT_S1_S1_iiiE11kron_fac_sh;
	mad.lo.s32 	%r73, %r238, 132, %r292;
	mov.b32 	%r597, 0;
	mov.pred 	%p93, -1;
	shl.b32 	%r453, %r71, 2;
	shl.b32 	%r456, %r38, 2;
	shl.b32 	%r459, %r39, 2;
	shl.b32 	%r462, %r40, 2;
	shl.b32 	%r465, %r41, 2;
	shl.b32 	%r468, %r42, 2;
	shl.b32 	%r471, %r43, 2;
	shl.b32 	%r474, %r44, 2;
	shl.b32 	%r477, %r45, 2;
	shl.b32 	%r480, %r46, 2;
	shl.b32 	%r483, %r47, 2;
	shl.b32 	%r486, %r48, 2;
	shl.b32 	%r489, %r49, 2;
	shl.b32 	%r492, %r50, 2;
	shl.b32 	%r495, %r51, 2;
	shl.b32 	%r498, %r52, 2;
	shl.b32 	%r501, %r53, 2;
$L__BB164_8:
	mov.pred 	%p1, %p93;
	mov.u32 	%r293, %ctaid.z;
	shl.b32 	%r75, %r293, 6;
	setp.gt.u32 	%p25, %r641, 31;
	@%p25 bra 	$L__BB164_16;
	ld.param.u32 	%r591, [_Z9cuda_gemmIiLi128ELi1ELi1ELi512ELi128ELi128ELi64ELi0ELi0EEviiiPT_S1_S1_iii_param_2];
	shl.b32 	%r76, %r9, 2;
	shl.b32 	%r598, %r641, 2;
	and.b32  	%r294, %r22, 3;
	setp.eq.s32 	%p26, %r294, 3;
	shl.b32 	%r295, %r8, 9;
	add.s32 	%r296, %r295, %r75;
	mad.lo.s32 	%r297, %r6, %r591, %r296;
	add.s32 	%r78, %r297, %r597;
	@%p26 bra 	$L__BB164_13;
	shl.b32 	%r298, %r641, 2;
	add.s32 	%r598, %r298, %r76;
	and.b32  	%r299, %r22, 3;
	setp.eq.s32 	%p27, %r299, 0;
	and.b32  	%r300, %r298, 28;
	shr.u32 	%r301, %r641, 3;
	mad.lo.s32 	%r302, %r301, %r216, %r300;
	add.s32 	%r303, %r78, %r302;
	mul.wide.s32 	%rd7, %r303, 4;
	add.s64 	%rd8, %rd1, %rd7;
	ld.global.v4.u32 	{%r304, %r305, %r306, %r307}, [%rd8];
	shl.b32 	%r308, %r641, 4;
	mov.u32 	%r309, _ZZ9cuda_gemmIiLi128ELi1ELi1ELi512ELi128ELi128ELi64ELi0ELi0EEviiiPT_S1_S1_iiiE3Ash;
	add.s32 	%r310, %r309, %r308;
	st.shared.v4.u32 	[%r310], {%r304, %r305, %r306, %r307};
	@%p27 bra 	$L__BB164_13;
	shl.b32 	%r311, %r641, 2;
	add.s32 	%r312, %r311, %r76;
	add.s32 	%r598, %r312, %r76;
	and.b32  	%r313, %r22, 3;
	setp.eq.s32 	%p28, %r313, 1;
	and.b32  	%r314, %r312, 28;
	shr.u32 	%r315, %r312, 5;
	mad.lo.s32 	%r316, %r315, %r216, %r314;
	add.s32 	%r317, %r78, %r316;
	mul.wide.s32 	%rd9, %r317, 4;
	add.s64 	%rd10, %rd1, %rd9;
	ld.global.v4.u32 	{%r318, %r319, %r320, %r321}, [%rd10];
	shl.b32 	%r322, %r641, 4;
	mov.u32 	%r323, _ZZ9cuda_gemmIiLi128ELi1ELi1ELi512ELi128ELi128ELi64ELi0ELi0EEviiiPT_S1_S1_iiiE3Ash;
	add.s32 	%r324, %r323, %r322;
	shl.b32 	%r325, %r76, 2;
	add.s32 	%r326, %r324, %r325;
	st.shared.v4.u32 	[%r326], {%r318, %r319, %r320, %r321};
	@%p28 bra 	$L__BB164_13;
	shl.b32 	%r327, %r641, 2;
	add.s32 	%r328, %r327, %r76;
	add.s32 	%r329, %r328, %r76;
	add.s32 	%r598, %r329, %r76;
	and.b32  	%r330, %r329, 28;
	shr.u32 	%r331, %r329, 5;
	mad.lo.s32 	%r332, %r331, %r216, %r330;
	add.s32 	%r333, %r78, %r332;
	mul.wide.s32 	%rd11, %r333, 4;
	add.s64 	%rd12, %rd1, %rd11;
	ld.global.v4.u32 	{%r334, %r335, %r336, %r337}, [%rd12];
	shl.b32 	%r338, %r641, 4;
	mov.u32 	%r339, _ZZ9cuda_gemmIiLi128ELi1ELi1ELi512ELi128ELi128ELi64ELi0ELi0EEviiiPT_S1_S1_iiiE3Ash;
	add.s32 	%r340, %r339, %r338;
	shl.b32 	%r341, %r76, 2;
	add.s32 	%r342, %r340, %r341;
	add.s32 	%r343, %r342, %r341;
	st.shared.v4.u32 	[%r343], {%r334, %r335, %r336, %r337};
$L__BB164_13:
	setp.lt.u32 	%p29, %r22, 3;
	@%p29 bra 	$L__BB164_16;
	mad.lo.s32 	%r602, %r9, 12, %r598;
	shl.b32 	%r344, %r9, 3;
	add.s32 	%r601, %r344, %r598;
	add.s32 	%r600, %r76, %r598;
	shl.b32 	%r345, %r598, 2;
	mov.u32 	%r346, _ZZ9cuda_gemmIiLi128ELi1ELi1ELi512ELi128ELi128ELi64ELi0ELi0EEviiiPT_S1_S1_iiiE3Ash;
	add.s32 	%r599, %r346, %r345;
$L__BB164_15:
	shr.u32 	%r347, %r598, 5;
	and.b32  	%r348, %r598, 28;
	add.s32 	%r349, %r78, %r348;
	mad.lo.s32 	%r350, %r347, %r216, %r349;
	mul.wide.s32 	%rd13, %r350, 4;
	add.s64 	%rd14, %rd1, %rd13;
	ld.global.v4.u32 	{%r351, %r352, %r353, %r354}, [%rd14];
	st.shared.v4.u32 	[%r599], {%r351, %r352, %r353, %r354};
	shl.b32 	%r355, %r9, 2;
	add.s32 	%r356, %r598, %r355;
	shr.u32 	%r357, %r600, 5;
	and.b32  	%r358, %r600, 28;
	add.s32 	%r359, %r78, %r358;
	mad.lo.s32 	%r360, %r357, %r216, %r359;
	mul.wide.s32 	%rd15, %r360, 4;
	add.s64 	%rd16, %rd1, %rd15;
	ld.global.v4.u32 	{%r361, %r362, %r363, %r364}, [%rd16];
	shl.b32 	%r365, %r9, 4;
	add.s32 	%r366, %r599, %r365;
	st.shared.v4.u32 	[%r366], {%r361, %r362, %r363, %r364};
	add.s32 	%r367, %r356, %r355;
	shr.u32 	%r368, %r601, 5;
	and.b32  	%r369, %r601, 28;
	add.s32 	%r370, %r78, %r369;
	mad.lo.s32 	%r371, %r368, %r216, %r370;
	mul.wide.s32 	%rd17, %r371, 4;
	add.s64 	%rd18, %rd1, %rd17;
	ld.global.v4.u32 	{%r372, %r373, %r374, %r375}, [%rd18];
	shl.b32 	%r376, %r9, 5;
	add.s32 	%r377, %r599, %r376;
	st.shared.v4.u32 	[%r377], {%r372, %r373, %r374, %r375};
	add.s32 	%r378, %r367, %r355;
	shr.u32 	%r379, %r602, 5;
	and.b32  	%r380, %r602, 28;
	add.s32 	%r381, %r78, %r380;
	mad.lo.s32 	%r382, %r379, %r216, %r381;
	mul.wide.s32 	%rd19, %r382, 4;
	add.s64 	%rd20, %rd1, %rd19;
	ld.global.v4.u32 	{%r383, %r384, %r385, %r386}, [%rd20];
	mad.lo.s32 	%r387, %r9, 48, %r599;
	st.shared.v4.u32 	[%r387], {%r383, %r384, %r385, %r386};
	add.s32 	%r598, %r378, %r355;
	add.s32 	%r602, %r602, %r365;
	add.s32 	%r601, %r601, %r365;
	add.s32 	%r600, %r600, %r365;
	shl.b32 	%r388, %r9, 6;
	add.s32 	%r599, %r599, %r388;
	setp.lt.u32 	%p30, %r598, 128;
	@%p30 bra 	$L__BB164_15;
$L__BB164_16:
	add.s32 	%r87, %r597, %r75;
	mov.b32 	%r604, 0;
$L__BB164_17:
	mov.u32 	%r98, %r604;
	shr.u32 	%r605, %r641, 4;
	mov.u32 	%r390, %ctaid.x;
	shl.b32 	%r391, %r390, 6;
	and.b32  	%r392, %r391, 64;
	and.b32  	%r393, %r641, 15;
	or.b32  	%r394, %r392, %r393;
	add.s32 	%r100, %r394, %r98;
$L__BB164_18:
	add.s32 	%r395, %r87, %r605;
	mad.lo.s32 	%r396, %r395, %r215, %r100;
	mul.wide.s32 	%rd21, %r396, 4;
	add.s64 	%rd22, %rd2, %rd21;
	ld.global.u32 	%r397, [%rd22];
	shl.b32 	%r398, %r605, 2;
	add.s32 	%r399, %r73, %r398;
	st.shared.u32 	[%r399], %r397;
	add.s32 	%r605, %r605, %r72;
	setp.lt.u32 	%p31, %r605, 32;
	@%p31 bra 	$L__BB164_18;
	setp.lt.s32 	%p32, %r2, 1;
	bar.sync 	0;
	@%p32 bra 	$L__BB164_92;
	mov.b32 	%r606, 0;
$L__BB164_21:
	setp.ge.s32 	%p33, %r5, %r13;
	add.s32 	%r104, %r606, %r4;
	shl.b32 	%r401, %r104, 5;
	or.b32  	%r402, %r401, %r12;
	add.s32 	%r403, %r402, %r11;
	shl.b32 	%r404, %r403, 2;
	mov.u32 	%r405, _ZZ9cuda_gemmIiLi128ELi1ELi1ELi512ELi128ELi128ELi64ELi0ELi0EEviiiPT_S1_S1_iiiE3Ash;
	add.s32 	%r406, %r405, %r404;
	ld.shared.u32 	%r105, [%r406];
	add.s32 	%r407, %r402, %r23;
	shl.b32 	%r408, %r407, 2;
	add.s32 	%r409, %r405, %r408;
	ld.shared.u32 	%r106, [%r409];
	add.s32 	%r410, %r402, %r24;
	shl.b32 	%r411, %r410, 2;
	add.s32 	%r412, %r405, %r411;
	ld.shared.u32 	%r107, [%r412];
	add.s32 	%r413, %r402, %r25;
	shl.b32 	%r414, %r413, 2;
	add.s32 	%r415, %r405, %r414;
	ld.shared.u32 	%r108, [%r415];
	add.s32 	%r416, %r402, %r26;
	shl.b32 	%r417, %r416, 2;
	add.s32 	%r418, %r405, %r417;
	ld.shared.u32 	%r109, [%r418];
	add.s32 	%r419, %r402, %r27;
	shl.b32 	%r420, %r419, 2;
	add.s32 	%r421, %r405, %r420;
	ld.shared.u32 	%r110, [%r421];
	add.s32 	%r422, %r402, %r28;
	shl.b32 	%r423, %r422, 2;
	add.s32 	%r424, %r405, %r423;
	ld.shared.u32 	%r111, [%r424];
	add.s32 	%r425, %r402, %r29;
	shl.b32 	%r426, %r425, 2;
	add.s32 	%r427, %r405, %r426;
	ld.shared.u32 	%r112, [%r427];
	add.s32 	%r428, %r402, %r30;
	shl.b32 	%r429, %r428, 2;
	add.s32 	%r430, %r405, %r429;
	ld.shared.u32 	%r113, [%r430];
	add.s32 	%r431, %r402, %r31;
	shl.b32 	%r432, %r431, 2;
	add.s32 	%r433, %r405, %r432;
	ld.shared.u32 	%r114, [%r433];
	add.s32 	%r434, %r402, %r32;
	shl.b32 	%r435, %r434, 2;
	add.s32 	%r436, %r405, %r435;
	ld.shared.u32 	%r115, [%r436];
	add.s32 	%r437, %r402, %r33;
	shl.b32 	%r438, %r437, 2;
	add.s32 	%r439, %r405, %r438;
	ld.shared.u32 	%r116, [%r439];
	add.s32 	%r440, %r402, %r34;
	shl.b32 	%r441, %r440, 2;
	add.s32 	%r442, %r405, %r441;
	ld.shared.u32 	%r117, [%r442];
	add.s32 	%r443, %r402, %r35;
	shl.b32 	%r444, %r443, 2;
	add.s32 	%r445, %r405, %r444;
	ld.shared.u32 	%r118, [%r445];
	add.s32 	%r446, %r402, %r36;
	shl.b32 	%r447, %r446, 2;
	add.s32 	%r448, %r405, %r447;
	ld.shared.u32 	%r119, [%r448];
	add.s32 	%r449, %r402, %r37;
	shl.b32 	%r450, %r449, 2;
	add.s32 	%r451, %r405, %r450;
	ld.shared.u32 	%r120, [%r451];
	@%p33 bra 	$L__BB164_91;
	mov.u32 	%r607, %r5;
$L__BB164_23:
	setp.gt.u32 	%p34, %r216, 64;
	mov.u32 	%r452, _ZZ9cuda_gemmIiLi128ELi1ELi1ELi512ELi128ELi128ELi64ELi0ELi0EEviiiPT_S1_S1_iiiE11kron_fac_sh;
	mad.lo.s32 	%r122, %r607, 132, %r452;
	add.s32 	%r454, %r122, %r453;
	ld.shared.u32 	%r123, [%r454];
	@%p34 bra 	$L__BB164_56;
	setp.eq.s32 	%p51, %r216, 0;
	mov.b32 	%r609, 0;
	@%p51 bra 	$L__BB164_26;
	shfl.sync.idx.b32	%r505|%p52, %r123, %r54, 31, -1;
	mul.lo.s32 	%r609, %r505, %r105;
$L__BB164_26:
	setp.lt.s32 	%p53, %r216, 2;
	@%p53 bra 	$L__BB164_28;
	shfl.sync.idx.b32	%r506|%p54, %r123, %r55, 31, -1;
	mad.lo.s32 	%r609, %r506, %r106, %r609;
$L__BB164_28:
	setp.lt.s32 	%p55, %r216, 3;
	@%p55 bra 	$L__BB164_30;
	shfl.sync.idx.b32	%r507|%p56, %r123, %r56, 31, -1;
	mad.lo.s32 	%r609, %r507, %r107, %r609;
$L__BB164_30:
	setp.lt.s32 	%p57, %r216, 4;
	@%p57 bra 	$L__BB164_32;
	shfl.sync.idx.b32	%r508|%p58, %r123, %r57, 31, -1;
	mad.lo.s32 	%r609, %r508, %r108, %r609;
$L__BB164_32:
	setp.lt.s32 	%p59, %r216, 5;
	@%p59 bra 	$L__BB164_34;
	shfl.sync.idx.b32	%r509|%p60, %r123, %r58, 31, -1;
	mad.lo.s32 	%r609, %r509, %r109, %r609;
$L__BB164_34:
	setp.lt.s32 	%p61, %r216, 6;
	@%p61 bra 	$L__BB164_36;
	shfl.sync.idx.b32	%r510|%p62, %r123, %r59, 31, -1;
	mad.lo.s32 	%r609, %r510, %r110, %r609;
$L__BB164_36:
	setp.lt.s32 	%p63, %r216, 7;
	@%p63 bra 	$L__BB164_38;
	shfl.sync.idx.b32	%r511|%p64, %r123, %r60, 31, -1;
	mad.lo.s32 	%r609, %r511, %r111, %r609;
$L__BB164_38:
	setp.lt.s32 	%p65, %r216, 8;
	@%p65 bra 	$L__BB164_40;
	shfl.sync.idx.b32	%r512|%p66, %r123, %r61, 31, -1;
	mad.lo.s32 	%r609, %r512, %r112, %r609;
$L__BB164_40:
	setp.lt.s32 	%p67, %r216, 9;
	@%p67 bra 	$L__BB164_42;
	shfl.sync.idx.b32	%r513|%p68, %r123, %r62, 31, -1;
	mad.lo.s32 	%r609, %r513, %r113, %r609;
$L__BB164_42:
	setp.lt.s32 	%p69, %r216, 10;
	@%p69 bra 	$L__BB164_44;
	shfl.sync.idx.b32	%r514|%p70, %r123, %r63, 31, -1;
	mad.lo.s32 	%r609, %r514, %r114, %r609;
$L__BB164_44:
	setp.lt.s32 	%p71, %r216, 11;
	@%p71 bra 	$L__BB164_46;
	shfl.sync.idx.b32	%r515|%p72, %r123, %r64, 31, -1;
	mad.lo.s32 	%r609, %r515, %r115, %r609;
$L__BB164_46:
	setp.lt.s32 	%p73, %r216, 12;
	@%p73 bra 	$L__BB164_48;
	shfl.sync.idx.b32	%r516|%p74, %r123, %r65, 31, -1;
	mad.lo.s32 	%r609, %r516, %r116, %r609;
$L__BB164_48:
	setp.lt.s32 	%p75, %r216, 13;
	@%p75 bra 	$L__BB164_50;
	shfl.sync.idx.b32	%r517|%p76, %r123, %r66, 31, -1;
	mad.lo.s32 	%r609, %r517, %r117, %r609;
$L__BB164_50:
	setp.lt.s32 	%p77, %r216, 14;
	@%p77 bra 	$L__BB164_52;
	shfl.sync.idx.b32	%r518|%p78, %r123, %r67, 31, -1;
	mad.lo.s32 	%r609, %r518, %r118, %r609;
$L__BB164_52:
	setp.lt.s32 	%p79, %r216, 15;
	@%p79 bra 	$L__BB164_54;
	shfl.sync.idx.b32	%r519|%p80, %r123, %r68, 31, -1;
	mad.lo.s32 	%r609, %r519, %r119, %r609;
$L__BB164_54:
	setp.lt.s32 	%p81, %r216, 16;
	@%p81 bra 	$L__BB164_88;
	shfl.sync.idx.b32	%r520|%p82, %r123, %r69, 31, -1;
	mad.lo.s32 	%r609, %r520, %r120, %r609;
	bra.uni 	$L__BB164_88;
$L__BB164_56:
	setp.lt.s32 	%p35, %r216, 1;
	mov.b32 	%r609, 0;
	@%p35 bra 	$L__BB164_58;
	add.s32 	%r457, %r122, %r456;
	ld.shared.u32 	%r458, [%r457];
	mul.lo.s32 	%r609, %r458, %r105;
$L__BB164_58:
	setp.lt.s32 	%p36, %r216, 2;
	@%p36 bra 	$L__BB164_60;
	add.s32 	%r460, %r122, %r459;
	ld.shared.u32 	%r461, [%r460];
	mad.lo.s32 	%r609, %r461, %r106, %r609;
$L__BB164_60:
	setp.lt.s32 	%p37, %r216, 3;
	@%p37 bra 	$L__BB164_62;
	add.s32 	%r463, %r122, %r462;
	ld.shared.u32 	%r464, [%r463];
	mad.lo.s32 	%r609, %r464, %r107, %r609;
$L__BB164_62:
	setp.lt.s32 	%p38, %r216, 4;
	@%p38 bra 	$L__BB164_64;
	add.s32 	%r466, %r122, %r465;
	ld.shared.u32 	%r467, [%r466];
	mad.lo.s32 	%r609, %r467, %r108, %r609;
$L__BB164_64:
	setp.lt.s32 	%p39, %r216, 5;
	@%p39 bra 	$L__BB164_66;
	add.s32 	%r469, %r122, %r468;
	ld.shared.u32 	%r470, [%r469];
	mad.lo.s32 	%r609, %r470, %r109, %r609;
$L__BB164_66:
	setp.lt.s32 	%p40, %r216, 6;
	@%p40 bra 	$L__BB164_68;
	add.s32 	%r472, %r122, %r471;
	ld.shared.u32 	%r473, [%r472];
	mad.lo.s32 	%r609, %r473, %r110, %r609;
$L__BB164_68:
	setp.lt.s32 	%p41, %r216, 7;
	@%p41 bra 	$L__BB164_70;
	add.s32 	%r475, %r122, %r474;
	ld.shared.u32 	%r476, [%r475];
	mad.lo.s32 	%r609, %r476, %r111, %r609;
$L__BB164_70:
	setp.lt.s32 	%p42, %r216, 8;
	@%p42 bra 	$L__BB164_72;
	add.s32 	%r478, %r122, %r477;
	ld.shared.u32 	%r479, [%r478];
	mad.lo.s32 	%r609, %r479, %r112, %r609;
$L__BB164_72:
	setp.lt.s32 	%p43, %r216, 9;
	@%p43 bra 	$L__BB164_74;
	add.s32 	%r481, %r122, %r480;
	ld.shared.u32 	%r482, [%r481];
	mad.lo.s32 	%r609, %r482, %r113, %r609;
$L__BB164_74:
	setp.lt.s32 	%p44, %r216, 10;
	@%p44 bra 	$L__BB164_76;
	add.s32 	%r484, %r122, %r483;
	ld.shared.u32 	%r485, [%r484];
	mad.lo.s32 	%r609, %r485, %r114, %r609;
$L__BB164_76:
	setp.lt.s32 	%p45, %r216, 11;
	@%p45 bra 	$L__BB164_78;
	add.s32 	%r487, %r122, %r486;
	ld.shared.u32 	%r488, [%r487];
	mad.lo.s32 	%r609, %r488, %r115, %r609;
$L__BB164_78:
	setp.lt.s32 	%p46, %r216, 12;
	@%p46 bra 	$L__BB164_80;
	add.s32 	%r490, %r122, %r489;
	ld.shared.u32 	%r491, [%r490];
	mad.lo.s32 	%r609, %r491, %r116, %r609;
$L__BB164_80:
	setp.lt.s32 	%p47, %r216, 13;
	@%p47 bra 	$L__BB164_82;
	add.s32 	%r493, %r122, %r492;
	ld.shared.u32 	%r494, [%r493];
	mad.lo.s32 	%r609, %r494, %r117, %r609;
$L__BB164_82:
	setp.lt.s32 	%p48, %r216, 14;
	@%p48 bra 	$L__BB164_84;
	add.s32 	%r496, %r122, %r495;
	ld.shared.u32 	%r497, [%r496];
	mad.lo.s32 	%r609, %r497, %r118, %r609;
$L__BB164_84:
	setp.lt.s32 	%p49, %r216, 15;
	@%p49 bra 	$L__BB164_86;
	add.s32 	%r499, %r122, %r498;
	ld.shared.u32 	%r500, [%r499];
	mad.lo.s32 	%r609, %r500, %r119, %r609;
$L__BB164_86:
	setp.lt.s32 	%p50, %r216, 16;
	@%p50 bra 	$L__BB164_88;
	add.s32 	%r502, %r122, %r501;
	ld.shared.u32 	%r503, [%r502];
	mad.lo.s32 	%r609, %r503, %r120, %r609;
$L__BB164_88:
	setp.ne.s32 	%p83, %r7, 0;
	add.s32 	%r521, %r607, %r98;
	mad.lo.s32 	%r187, %r521, %r2, %r104;
	shfl.sync.down.b32	%r522|%p84, %r609, 1, 7711, -1;
	add.s32 	%r188, %r522, %r609;
	@%p83 bra 	$L__BB164_90;
	shl.b32 	%r523, %r187, 2;
	mov.u32 	%r524, _ZZ9cuda_gemmIiLi128ELi1ELi1ELi512ELi128ELi128ELi64ELi0ELi0EEviiiPT_S1_S1_iiiE3Csh;
	add.s32 	%r525, %r524, %r523;
	ld.shared.u32 	%r526, [%r525];
	add.s32 	%r527, %r526, %r188;
	st.shared.u32 	[%r525], %r527;
$L__BB164_90:
	add.s32 	%r607, %r607, %r70;
	setp.lt.s32 	%p85, %r607, %r13;
	@%p85 bra 	$L__BB164_23;
$L__BB164_91:
	add.s32 	%r606, %r606, %r3;
	setp.lt.s32 	%p86, %r606, %r2;
	@%p86 bra 	$L__BB164_21;
$L__BB164_92:
	add.s32 	%r604, %r98, 16;
	setp.lt.u32 	%p87, %r98, 48;
	@%p87 bra 	$L__BB164_17;
	mov.b32 	%r597, 32;
	mov.pred 	%p93, 0;
	@%p1 bra 	$L__BB164_8;
	ld.param.u64 	%rd34, [_Z9cuda_gemmIiLi128ELi1ELi1ELi512ELi128ELi128ELi64ELi0ELi0EEviiiPT_S1_S1_iii_param_5];
	ld.param.u32 	%r592, [_Z9cuda_gemmIiLi128ELi1ELi1ELi512ELi128ELi128ELi64ELi0ELi0EEviiiPT_S1_S1_iii_param_2];
	ld.param.u32 	%r590, [_Z9cuda_gemmIiLi128ELi1ELi1ELi512ELi128ELi128ELi64ELi0ELi0EEviiiPT_S1_S1_iii_param_1];
	cvta.to.global.u64 	%rd3, %rd34;
	and.b16  	%rs10, %rs1, 3;
	setp.eq.s16 	%p89, %rs10, 2;
	bar.sync 	0;
	div.s32 	%r192, %r592, %r216;
	shr.u32 	%r529, %r592, 31;
	add.s32 	%r530, %r592, %r529;
	shr.s32 	%r531, %r530, 1;
	mov.u32 	%r532, %ctaid.x;
	and.b32  	%r533, %r532, 1;
	mul.lo.s32 	%r534, %r531, %r533;
	mad.lo.s32 	%r535, %r2, %r8, %r534;
	mad.lo.s32 	%r193, %r6, %r590, %r535;
	@%p89 bra 	$L__BB164_97;
	mov.b32 	%r640, 0;
$L__BB164_96:
	.pragma "nounroll";
	div.s32 	%r537, %r641, %r2;
	mul.lo.s32 	%r538, %r537, %r2;
	sub.s32 	%r539, %r641, %r538;
	mad.lo.s32 	%r540, %r192, %r537, %r193;
	add.s32 	%r541, %r540, %r539;
	mul.wide.s32 	%rd23, %r541, 4;
	add.s64 	%rd24, %rd3, %rd23;
	shl.b32 	%r542, %r641, 2;
	mov.u32 	%r543, _ZZ9cuda_gemmIiLi128ELi1ELi1ELi512ELi128ELi128ELi64ELi0ELi0EEviiiPT_S1_S1_iiiE3Csh;
	add.s32 	%r544, %r543, %r542;
	ld.shared.u32 	%r545, [%r544];
	atom.global.add.u32 	%r546, [%rd24], %r545;
	add.s32 	%r641, %r641, %r9;
	add.s32 	%r640, %r640, 1;
	cvt.u32.u16 	%r547, %rs1;
	and.b32  	%r548, %r547, 3;
	xor.b32  	%r549, %r640, %r548;
	setp.ne.s32 	%p90, %r549, 2;
	@%p90 bra 	$L__BB164_96;
$L__BB164_97:
	setp.lt.u16 	%p91, %rs1, 2;
	@%p91 bra 	$L__BB164_100;
	shl.b32 	%r550, %r9, 1;
	add.s32 	%r645, %r641, %r550;
	mad.lo.s32 	%r644, %r9, 3, %r641;
	add.s32 	%r643, %r9, %r641;
	shl.b32 	%r551, %r641, 2;
	mov.u32 	%r552, _ZZ9cuda_gemmIiLi128ELi1ELi1ELi512ELi128ELi128ELi64ELi0ELi0EEviiiPT_S1_S1_iiiE3Csh;
	add.s32 	%r642, %r552, %r551;
$L__BB164_99:
	div.s32 	%r553, %r641, %r2;
	mul.lo.s32 	%r554, %r553, %r2;
	sub.s32 	%r555, %r641, %r554;
	mad.lo.s32 	%r556, %r192, %r553, %r193;
	add.s32 	%r557, %r556, %r555;
	mul.wide.s32 	%rd25, %r557, 4;
	add.s64 	%rd26, %rd3, %rd25;
	ld.shared.u32 	%r558, [%r642];
	atom.global.add.u32 	%r559, [%rd26], %r558;
	add.s32 	%r560, %r641, %r9;
	div.s32 	%r561, %r643, %r2;
	mul.lo.s32 	%r562, %r561, %r2;
	sub.s32 	%r563, %r643, %r562;
	mad.lo.s32 	%r564, %r192, %r561, %r193;
	add.s32 	%r565, %r564, %r563;
	mul.wide.s32 	%rd27, %r565, 4;
	add.s64 	%rd28, %rd3, %rd27;
	shl.b32 	%r566, %r9, 2;
	add.s32 	%r567, %r642, %r566;
	ld.shared.u32 	%r568, [%r567];
	atom.global.add.u32 	%r569, [%rd28], %r568;
	add.s32 	%r570, %r560, %r9;
	div.s32 	%r571, %r645, %r2;
	mul.lo.s32 	%r572, %r571, %r2;
	sub.s32 	%r573, %r645, %r572;
	mad.lo.s32 	%r574, %r192, %r571, %r193;
	add.s32 	%r575, %r574, %r573;
	mul.wide.s32 	%rd29, %r575, 4;
	add.s64 	%rd30, %rd3, %rd29;
	shl.b32 	%r576, %r9, 3;
	add.s32 	%r577, %r642, %r576;
	ld.shared.u32 	%r578, [%r577];
	atom.global.add.u32 	%r579, [%rd30], %r578;
	add.s32 	%r580, %r570, %r9;
	div.s32 	%r581, %r644, %r2;
	mul.lo.s32 	%r582, %r581, %r2;
	sub.s32 	%r583, %r644, %r582;
	mad.lo.s32 	%r584, %r192, %r581, %r193;
	add.s32 	%r585, %r584, %r583;
	mul.wide.s32 	%rd31, %r585, 4;
	add.s64 	%rd32, %rd3, %rd31;
	mad.lo.s32 	%r586, %r9, 12, %r642;
	ld.shared.u32 	%r587, [%r586];
	atom.global.add.u32 	%r588, [%rd32], %r587;
	add.s32 	%r641, %r580, %r9;
	add.s32 	%r645, %r645, %r566;
	add.s32 	%r644, %r644, %r566;
	add.s32 	%r643, %r643, %r566;
	shl.b32 	%r589, %r9, 4;
	add.s32 	%r642, %r642, %r589;
	setp.lt.u32 	%p92, %r641, 256;
	@%p92 bra 	$L__BB164_99;
$L__BB164_100:
	ret;

}
	// .globl	_Z9cuda_gemmIiLi128ELi1ELi1ELi512ELi128ELi128ELi64ELi0ELi1EEviiiPT_S1_S1_iii
.visible .entry _Z9cuda_gemmIiLi128ELi1ELi1ELi512ELi128ELi128ELi64ELi0ELi1EEviiiPT_S1_S1_iii(
	.param .u32 _Z9cuda_gemmIiLi128ELi1ELi1ELi512ELi128ELi128ELi64ELi0ELi1EEviiiPT_S1_S1_iii_param_0,
	.param .u32 _Z9cuda_gemmIiLi128ELi1ELi1ELi512ELi128ELi128ELi64ELi0ELi1EEviiiPT_S1_S1_iii_param_1,
	.param .u32 _Z9cuda_gemmIiLi128ELi1ELi1ELi512ELi128ELi128ELi64ELi0ELi1EEviiiPT_S1_S1_iii_param_2,
	.param .u64 .ptr .align 1 _Z9cuda_gemmIiLi128ELi1ELi1ELi512ELi128ELi128ELi64ELi0ELi1EEviiiPT_S1_S1_iii_param_3,
	.param .u64 .ptr .align 1 _Z9cuda_gemmIiLi128ELi1ELi1ELi512ELi128ELi128ELi64ELi0ELi1EEviiiPT_S1_S1_iii_param_4,
	.param .u64 .ptr .align 1 _Z9cuda_gemmIiLi128ELi1ELi1ELi512ELi128ELi128ELi64ELi0ELi1EEviiiPT_S1_S1_iii_param_5,
	.param .u32 _Z9cuda_gemmIiLi128ELi1ELi1ELi512ELi128ELi128ELi64ELi0ELi1EEviiiPT_S1_S1_iii_param_6,
	.param .u32 _Z9cuda_gemmIiLi128ELi1ELi1ELi512ELi128ELi128ELi64ELi0ELi1EEviiiPT_S1_S1_iii_param_7,
	.param .u32 _Z9cuda_gemmIiLi128ELi1ELi1ELi512ELi128ELi128ELi64ELi0ELi1EEviiiPT_S1_S1_iii_param_8
)
.maxntid 128
{
	.reg .pred 	%p<25>;
	.reg .b16 	%rs<8>;
	.reg .b32 	%r<375>;
	.reg .b64 	%rd<33>;
	// demoted variable
	.shared .align 128 .b8 _ZZ9cuda_gemmIiLi128ELi1ELi1ELi512ELi128ELi128ELi64ELi0ELi1EEviiiPT_S1_S1_iiiE11kron_fac_sh[2112];
	// demoted variable
	.shared .align 128 .b8 _ZZ9cuda_gemmIiLi128ELi1ELi1ELi512ELi128ELi128ELi64ELi0ELi1EEviiiPT_S1_S1_iiiE3Ash[512];
	// demoted variable
	.shared .align 128 .b8 _ZZ9cuda_gemmIiLi128ELi1ELi1ELi512ELi128ELi128ELi64ELi0ELi1EEviiiPT_S1_S1_iiiE3Csh[1024];
	ld.param.u32 	%r108, [_Z9cuda_gemmIiLi128ELi1ELi1ELi512ELi128ELi128ELi64ELi0ELi1EEviiiPT_S1_S1_iii_param_1];
	ld.param.u32 	%r109, [_Z9cuda_gemmIiLi128ELi1ELi1ELi512ELi128ELi128ELi64ELi0ELi1EEviiiPT_S1_S1_iii_param_2];
	ld.param.u64 	%rd5, [_Z9cuda_gemmIiLi128ELi1ELi1ELi512ELi128ELi128ELi64ELi0ELi1EEviiiPT_S1_S1_iii_param_3];
	ld.param.u64 	%rd4, [_Z9cuda_gemmIiLi128ELi1ELi1ELi512ELi128ELi128ELi64ELi0ELi1EEviiiPT_S1_S1_iii_param_4];
	ld.param.u64 	%rd6, [_Z9cuda_gemmIiLi128ELi1ELi1ELi512ELi128ELi128ELi64ELi0ELi1EEviiiPT_S1_S1_iii_param_5];
	cvta.to.global.u64 	%rd1, %rd5;
	cvta.to.global.u64 	%rd2, %rd6;
	mov.u32 	%r369, %tid.x;
	shr.u32 	%r110, %r369, 1;
	and.b32  	%r2, %r110, 3;
	shr.u32 	%r3, %r369, 3;
	mov.u32 	%r4, %ctaid.y;
	mov.u32 	%r111, %nctaid.y;
	setp.ge.u32 	%p2, %r4, %r111;
	@%p2 bra 	$L__BB165_29;
	and.b32  	%r5, %r369, 1;
	mov.u32 	%r112, %ctaid.x;
	shr.u32 	%r6, %r112, 1;
	and.b32  	%r7, %r112, 1;
	mov.u32 	%r113, %ctaid.z;
	mov.u32 	%r8, %ntid.x;
	shl.b32 	%r9, %r369, 2;
	shl.b32 	%r10, %r6, 9;
	shl.b32 	%r11, %r113, 6;
	shl.b32 	%r12, %r8, 2;
	shr.s32 	%r114, %r109, 31;
	shr.u32 	%r115, %r114, 25;
	add.s32 	%r116, %r109, %r115;
	shr.s32 	%r13, %r116, 7;
	add.s32 	%r117, %r369, %r8;
	cvt.u16.u32 	%rs3, %r117;
	not.b16 	%rs4, %rs3;
	and.b16  	%rs5, %rs4, 255;
	cvt.u16.u32 	%rs6, %r8;
	and.b16  	%rs7, %rs6, 255;
	div.u16 	%rs1, %rs5, %rs7;
	and.b16  	%rs2, %rs1, 3;
	cvt.u32.u16 	%r14, %rs2;
	setp.eq.s16 	%p3, %rs2, 2;
	mov.u32 	%r353, %r369;
	@%p3 bra 	$L__BB165_4;
	mov.b32 	%r352, 0;
	mov.u32 	%r353, %r369;
$L__BB165_3:
	.pragma "nounroll";
	shl.b32 	%r119, %r353, 2;
	mov.u32 	%r120, _ZZ9cuda_gemmIiLi128ELi1ELi1ELi512ELi128ELi128ELi64ELi0ELi1EEviiiPT_S1_S1_iiiE3Csh;
	add.s32 	%r121, %r120, %r119;
	mov.b32 	%r122, 0;
	st.shared.u32 	[%r121], %r122;
	add.s32 	%r353, %r353, %r8;
	add.s32 	%r352, %r352, 1;
	xor.b32  	%r123, %r352, %r14;
	setp.ne.s32 	%p4, %r123, 2;
	@%p4 bra 	$L__BB165_3;
$L__BB165_4:
	setp.lt.u16 	%p5, %rs1, 2;
	@%p5 bra 	$L__BB165_7;
	mov.u32 	%r125, _ZZ9cuda_gemmIiLi128ELi1ELi1ELi512ELi128ELi128ELi64ELi0ELi1EEviiiPT_S1_S1_iiiE3Csh;
$L__BB165_6:
	shl.b32 	%r124, %r353, 2;
	add.s32 	%r126, %r125, %r124;
	mov.b32 	%r127, 0;
	st.shared.u32 	[%r126], %r127;
	add.s32 	%r128, %r126, %r12;
	st.shared.u32 	[%r128], %r127;
	add.s32 	%r129, %r128, %r12;
	st.shared.u32 	[%r129], %r127;
	add.s32 	%r130, %r129, %r12;
	st.shared.u32 	[%r130], %r127;
	add.s32 	%r353, %r12, %r353;
	setp.lt.u32 	%p6, %r353, 256;
	@%p6 bra 	$L__BB165_6;
$L__BB165_7:
	and.b32  	%r132, %r369, 15;
	shl.b32 	%r133, %r5, 4;
	shl.b32 	%r134, %r2, 5;
	or.b32  	%r135, %r134, %r133;
	mov.u32 	%r136, _ZZ9cuda_gemmIiLi128ELi1ELi1ELi512ELi128ELi128ELi64ELi0ELi1EEviiiPT_S1_S1_iiiE11kron_fac_sh;
	mad.lo.s32 	%r137, %r3, 132, %r136;
	add.s32 	%r138, %r10, %r11;
	mad.lo.s32 	%r22, %r4, %r109, %r138;
	add.s32 	%r23, %r9, %r12;
	max.u32 	%r139, %r23, 128;
	setp.lt.u32 	%p8, %r23, 128;
	selp.u32 	%r140, 1, 0, %p8;
	add.s32 	%r141, %r23, %r140;
	sub.s32 	%r142, %r139, %r141;
	div.u32 	%r143, %r142, %r12;
	add.s32 	%r24, %r143, %r140;
	and.b32  	%r25, %r24, 3;
	shl.b32 	%r144, %r369, 4;
	and.b32  	%r145, %r144, 384;
	and.b32  	%r146, %r9, 28;
	or.b32  	%r26, %r146, %r145;
	shl.b32 	%r147, %r9, 2;
	mov.u32 	%r148, _ZZ9cuda_gemmIiLi128ELi1ELi1ELi512ELi128ELi128ELi64ELi0ELi1EEviiiPT_S1_S1_iiiE3Ash;
	add.s32 	%r27, %r148, %r147;
	shl.b32 	%r149, %r23, 2;
	and.b32  	%r150, %r149, 384;
	and.b32  	%r151, %r23, 28;
	or.b32  	%r28, %r151, %r150;
	shl.b32 	%r152, %r12, 2;
	add.s32 	%r29, %r27, %r152;
	add.s32 	%r30, %r23, %r12;
	shl.b32 	%r153, %r30, 2;
	and.b32  	%r154, %r153, 384;
	and.b32  	%r155, %r30, 28;
	or.b32  	%r31, %r155, %r154;
	add.s32 	%r32, %r29, %r152;
	or.b32  	%r156, %r135, %r2;
	shl.b32 	%r157, %r156, 2;
	add.s32 	%r33, %r148, %r157;
	or.b32  	%r158, %r2, 8;
	or.b32  	%r159, %r135, %r158;
	shl.b32 	%r160, %r159, 2;
	add.s32 	%r34, %r148, %r160;
	add.s32 	%r161, %r2, 13;
	and.b32  	%r162, %r161, 15;
	or.b32  	%r163, %r135, %r162;
	shl.b32 	%r164, %r163, 2;
	add.s32 	%r35, %r148, %r164;
	add.s32 	%r165, %r2, 14;
	and.b32  	%r166, %r165, 15;
	or.b32  	%r167, %r135, %r166;
	shl.b32 	%r168, %r167, 2;
	add.s32 	%r36, %r148, %r168;
	add.s32 	%r169, %r2, -1;
	and.b32  	%r170, %r169, 15;
	or.b32  	%r171, %r135, %r170;
	shl.b32 	%r172, %r171, 2;
	add.s32 	%r37, %r148, %r172;
	mad.lo.s32 	%r173, %r2, -31, %r135;
	shl.b32 	%r174, %r173, 2;
	add.s32 	%r38, %r137, %r174;
	or.b32  	%r175, %r133, %r158;
	shl.b32 	%r176, %r175, 2;
	add.s32 	%r39, %r137, %r176;
	or.b32  	%r177, %r133, %r162;
	shl.b32 	%r178, %r177, 2;
	add.s32 	%r40, %r137, %r178;
	or.b32  	%r179, %r133, %r166;
	shl.b32 	%r180, %r179, 2;
	add.s32 	%r41, %r137, %r180;
	or.b32  	%r181, %r133, %r170;
	shl.b32 	%r182, %r181, 2;
	add.s32 	%r42, %r137, %r182;
	mul.lo.s32 	%r43, %r8, 12;
	shl.b32 	%r44, %r8, 4;
	shl.b32 	%r45, %r8, 6;
	shl.b32 	%r46, %r8, 3;
	cvta.to.global.u64 	%rd3, %rd4;
	shr.u32 	%r47, %r8, 4;
	mad.lo.s32 	%r48, %r132, 132, %r136;
	shl.b32 	%r183, %r7, 6;
	or.b32  	%r49, %r183, %r132;
	shr.u32 	%r50, %r369, 4;
	mov.b32 	%r355, 0;
	mov.pred 	%p24, -1;
$L__BB165_8:
	mov.pred 	%p1, %p24;
	setp.gt.u32 	%p9, %r369, 31;
	@%p9 bra 	$L__BB165_16;
	setp.eq.s32 	%p10, %r25, 3;
	add.s32 	%r52, %r22, %r355;
	mov.u32 	%r356, %r9;
	@%p10 bra 	$L__BB165_13;
	setp.eq.s32 	%p11, %r25, 0;
	add.s32 	%r184, %r52, %r26;
	mul.wide.s32 	%rd7, %r184, 4;
	add.s64 	%rd8, %rd1, %rd7;
	ld.global.v4.u32 	{%r185, %r186, %r187, %r188}, [%rd8];
	st.shared.v4.u32 	[%r27], {%r185, %r186, %r187, %r188};
	mov.u32 	%r356, %r23;
	@%p11 bra 	$L__BB165_13;
	setp.eq.s32 	%p12, %r25, 1;
	add.s32 	%r189, %r52, %r28;
	mul.wide.s32 	%rd9, %r189, 4;
	add.s64 	%rd10, %rd1, %rd9;
	ld.global.v4.u32 	{%r190, %r191, %r192, %r193}, [%rd10];
	st.shared.v4.u32 	[%r29], {%r190, %r191, %r192, %r193};
	mov.u32 	%r356, %r30;
	@%p12 bra 	$L__BB165_13;
	add.s32 	%r356, %r30, %r12;
	add.s32 	%r194, %r52, %r31;
	mul.wide.s32 	%rd11, %r194, 4;
	add.s64 	%rd12, %rd1, %rd11;
	ld.global.v4.u32 	{%r195, %r196, %r197, %r198}, [%rd12];
	st.shared.v4.u32 	[%r32], {%r195, %r196, %r197, %r198};
$L__BB165_13:
	setp.lt.u32 	%p13, %r24, 3;
	@%p13 bra 	$L__BB165_16;
	add.s32 	%r363, %r43, %r356;
	shl.b32 	%r357, %r356, 2;
	mad.lo.s32 	%r362, %r8, 48, %r357;
	add.s32 	%r361, %r46, %r356;
	shl.b32 	%r199, %r8, 5;
	add.s32 	%r360, %r199, %r357;
	add.s32 	%r359, %r12, %r356;
	add.s32 	%r358, %r44, %r357;
$L__BB165_15:
	and.b32  	%r200, %r357, 384;
	and.b32  	%r201, %r356, 28;
	add.s32 	%r202, %r52, %r201;
	add.s32 	%r203, %r202, %r200;
	mul.wide.s32 	%rd13, %r203, 4;
	add.s64 	%rd14, %rd1, %rd13;
	ld.global.v4.u32 	{%r204, %r205, %r206, %r207}, [%rd14];
	mov.u32 	%r208, _ZZ9cuda_gemmIiLi128ELi1ELi1ELi512ELi128ELi128ELi64ELi0ELi1EEviiiPT_S1_S1_iiiE3Ash;
	add.s32 	%r209, %r208, %r357;
	st.shared.v4.u32 	[%r209], {%r204, %r205, %r206, %r207};
	add.s32 	%r210, %r356, %r12;
	and.b32  	%r211, %r358, 384;
	and.b32  	%r212, %r359, 28;
	add.s32 	%r213, %r52, %r212;
	add.s32 	%r214, %r213, %r211;
	mul.wide.s32 	%rd15, %r214, 4;
	add.s64 	%rd16, %rd1, %rd15;
	ld.global.v4.u32 	{%r215, %r216, %r217, %r218}, [%rd16];
	add.s32 	%r219, %r208, %r358;
	st.shared.v4.u32 	[%r219], {%r215, %r216, %r217, %r218};
	add.s32 	%r220, %r210, %r12;
	and.b32  	%r221, %r360, 384;
	and.b32  	%r222, %r361, 28;
	add.s32 	%r223, %r52, %r222;
	add.s32 	%r224, %r223, %r221;
	mul.wide.s32 	%rd17, %r224, 4;
	add.s64 	%rd18, %rd1, %rd17;
	ld.global.v4.u32 	{%r225, %r226, %r227, %r228}, [%rd18];
	add.s32 	%r229, %r208, %r360;
	st.shared.v4.u32 	[%r229], {%r225, %r226, %r227, %r228};
	add.s32 	%r230, %r220, %r12;
	and.b32  	%r231, %r362, 384;
	and.b32  	%r232, %r363, 28;
	add.s32 	%r233, %r52, %r232;
	add.s32 	%r234, %r233, %r231;
	mul.wide.s32 	%rd19, %r234, 4;
	add.s64 	%rd20, %rd1, %rd19;
	ld.global.v4.u32 	{%r235, %r236, %r237, %r238}, [%rd20];
	add.s32 	%r239, %r208, %r362;
	st.shared.v4.u32 	[%r239], {%r235, %r236, %r237, %r238};
	add.s32 	%r356, %r230, %r12;
	add.s32 	%r363, %r363, %r44;
	add.s32 	%r362, %r362, %r45;
	add.s32 	%r361, %r361, %r44;
	add.s32 	%r360, %r360, %r45;
	add.s32 	%r359, %r359, %r44;
	add.s32 	%r358, %r358, %r45;
	add.s32 	%r357, %r357, %r45;
	setp.lt.u32 	%p14, %r356, 128;
	@%p14 bra 	$L__BB165_15;
$L__BB165_16:
	add.s32 	%r62, %r355, %r11;
	mov.b32 	%r365, 0;
$L__BB165_17:
	mov.u32 	%r79, %r365;
	add.s32 	%r80, %r79, %r49;
	mov.u32 	%r366, %r50;
$L__BB165_18:
	add.s32 	%r241, %r62, %r366;
	shl.b32 	%r242, %r241, 7;
	add.s32 	%r243, %r242, %r80;
	mul.wide.u32 	%rd21, %r243, 4;
	add.s64 	%rd22, %rd3, %rd21;
	ld.global.u32 	%r244, [%rd22];
	shl.b32 	%r245, %r366, 2;
	add.s32 	%r246, %r48, %r245;
	st.shared.u32 	[%r246], %r244;
	add.s32 	%r366, %r366, %r47;
	setp.lt.u32 	%p15, %r366, 32;
	@%p15 bra 	$L__BB165_18;
	setp.ne.s32 	%p16, %r5, 0;
	bar.sync 	0;
	ld.shared.u32 	%r247, [%r33];
	ld.shared.u32 	%r248, [%r33+4];
	ld.shared.u32 	%r249, [%r33+8];
	ld.shared.u32 	%r250, [%r33+12];
	ld.shared.u32 	%r251, [%r33+16];
	ld.shared.u32 	%r252, [%r33+20];
	ld.shared.u32 	%r253, [%r33+24];
	ld.shared.u32 	%r254, [%r33+28];
	ld.shared.u32 	%r255, [%r34];
	ld.shared.u32 	%r256, [%r33+36];
	ld.shared.u32 	%r257, [%r33+40];
	ld.shared.u32 	%r258, [%r33+44];
	ld.shared.u32 	%r259, [%r33+48];
	ld.shared.u32 	%r260, [%r35];
	ld.shared.u32 	%r261, [%r36];
	ld.shared.u32 	%r262, [%r37];
	ld.shared.u32 	%r263, [%r38];
	mul.lo.s32 	%r264, %r263, %r247;
	ld.shared.u32 	%r265, [%r38+4];
	mad.lo.s32 	%r266, %r265, %r248, %r264;
	ld.shared.u32 	%r267, [%r38+8];
	mad.lo.s32 	%r268, %r267, %r249, %r266;
	ld.shared.u32 	%r269, [%r38+12];
	mad.lo.s32 	%r270, %r269, %r250, %r268;
	ld.shared.u32 	%r271, [%r38+16];
	mad.lo.s32 	%r272, %r271, %r251, %r270;
	ld.shared.u32 	%r273, [%r38+20];
	mad.lo.s32 	%r274, %r273, %r252, %r272;
	ld.shared.u32 	%r275, [%r38+24];
	mad.lo.s32 	%r276, %r275, %r253, %r274;
	ld.shared.u32 	%r277, [%r38+28];
	mad.lo.s32 	%r278, %r277, %r254, %r276;
	ld.shared.u32 	%r279, [%r39];
	mad.lo.s32 	%r280, %r279, %r255, %r278;
	ld.shared.u32 	%r281, [%r38+36];
	mad.lo.s32 	%r282, %r281, %r256, %r280;
	ld.shared.u32 	%r283, [%r38+40];
	mad.lo.s32 	%r284, %r283, %r257, %r282;
	ld.shared.u32 	%r285, [%r38+44];
	mad.lo.s32 	%r286, %r285, %r258, %r284;
	ld.shared.u32 	%r287, [%r38+48];
	mad.lo.s32 	%r288, %r287, %r259, %r286;
	ld.shared.u32 	%r289, [%r40];
	mad.lo.s32 	%r290, %r289, %r260, %r288;
	ld.shared.u32 	%r291, [%r41];
	mad.lo.s32 	%r292, %r291, %r261, %r290;
	ld.shared.u32 	%r293, [%r42];
	mad.lo.s32 	%r294, %r293, %r262, %r292;
	add.s32 	%r295, %r3, %r79;
	shl.b32 	%r296, %r295, 2;
	or.b32  	%r83, %r296, %r2;
	shfl.sync.down.b32	%r297|%p17, %r294, 1, 7711, -1;
	add.s32 	%r84, %r297, %r294;
	@%p16 bra 	$L__BB165_21;
	shl.b32 	%r298, %r83, 2;
	mov.u32 	%r299, _ZZ9cuda_gemmIiLi128ELi1ELi1ELi512ELi128ELi128ELi64ELi0ELi1EEviiiPT_S1_S1_iiiE3Csh;
	add.s32 	%r300, %r299, %r298;
	ld.shared.u32 	%r301, [%r300];
	add.s32 	%r302, %r301, %r84;
	st.shared.u32 	[%r300], %r302;
$L__BB165_21:
	add.s32 	%r365, %r79, 16;
	setp.lt.u32 	%p18, %r79, 48;
	@%p18 bra 	$L__BB165_17;
	mov.b32 	%r355, 32;
	mov.pred 	%p24, 0;
	@%p1 bra 	$L__BB165_8;
	setp.eq.s16 	%p20, %rs2, 2;
	bar.sync 	0;
	shl.b32 	%r304, %r6, 2;
	shr.u32 	%r305, %r109, 31;
	add.s32 	%r306, %r109, %r305;
	shr.s32 	%r307, %r306, 1;
	mad.lo.s32 	%r308, %r307, %r7, %r304;
	mad.lo.s32 	%r86, %r4, %r108, %r308;
	@%p20 bra 	$L__BB165_26;
	mov.b32 	%r368, 0;
$L__BB165_25:
	.pragma "nounroll";
	shr.u32 	%r310, %r369, 2;
	and.b32  	%r311, %r369, 3;
	add.s32 	%r312, %r86, %r311;
	mad.lo.s32 	%r313, %r310, %r13, %r312;
	mul.wide.s32 	%rd23, %r313, 4;
	add.s64 	%rd24, %rd2, %rd23;
	shl.b32 	%r314, %r369, 2;
	mov.u32 	%r315, _ZZ9cuda_gemmIiLi128ELi1ELi1ELi512ELi128ELi128ELi64ELi0ELi1EEviiiPT_S1_S1_iiiE3Csh;
	add.s32 	%r316, %r315, %r314;
	ld.shared.u32 	%r317, [%r316];
	atom.global.add.u32 	%r318, [%rd24], %r317;
	add.s32 	%r369, %r369, %r8;
	add.s32 	%r368, %r368, 1;
	xor.b32  	%r319, %r368, %r14;
	setp.ne.s32 	%p21, %r319, 2;
	@%p21 bra 	$L__BB165_25;
$L__BB165_26:
	setp.lt.u16 	%p22, %rs1, 2;
	@%p22 bra 	$L__BB165_29;
	and.b32  	%r320, %r369, 3;
	add.s32 	%r371, %r8, %r369;
	and.b32  	%r321, %r371, 3;
	add.s32 	%r93, %r86, %r320;
	add.s32 	%r94, %r86, %r321;
	shl.b32 	%r322, %r8, 1;
	add.s32 	%r373, %r369, %r322;
	mad.lo.s32 	%r372, %r8, 3, %r369;
	shl.b32 	%r323, %r369, 2;
	mov.u32 	%r324, _ZZ9cuda_gemmIiLi128ELi1ELi1ELi512ELi128ELi128ELi64ELi0ELi1EEviiiPT_S1_S1_iiiE3Csh;
	add.s32 	%r370, %r324, %r323;
$L__BB165_28:
	shr.u32 	%r325, %r369, 2;
	mad.lo.s32 	%r326, %r325, %r13, %r93;
	mul.wide.s32 	%rd25, %r326, 4;
	add.s64 	%rd26, %rd2, %rd25;
	ld.shared.u32 	%r327, [%r370];
	atom.global.add.u32 	%r328, [%rd26], %r327;
	add.s32 	%r329, %r369, %r8;
	shr.u32 	%r330, %r371, 2;
	mad.lo.s32 	%r331, %r330, %r13, %r94;
	mul.wide.s32 	%rd27, %r331, 4;
	add.s64 	%rd28, %rd2, %rd27;
	add.s32 	%r332, %r370, %r12;
	ld.shared.u32 	%r333, [%r332];
	atom.global.add.u32 	%r334, [%rd28], %r333;
	add.s32 	%r335, %r329, %r8;
	shr.u32 	%r336, %r373, 2;
	and.b32  	%r337, %r373, 3;
	add.s32 	%r338, %r86, %r337;
	mad.lo.s32 	%r339, %r336, %r13, %r338;
	mul.wide.s32 	%rd29, %r339, 4;
	add.s64 	%rd30, %rd2, %rd29;
	add.s32 	%r340, %r370, %r46;
	ld.shared.u32 	%r341, [%r340];
	atom.global.add.u32 	%r342, [%rd30], %r341;
	add.s32 	%r343, %r335, %r8;
	shr.u32 	%r344, %r372, 2;
	and.b32  	%r345, %r372, 3;
	add.s32 	%r346, %r86, %r345;
	mad.lo.s32 	%r347, %r344, %r13, %r346;
	mul.wide.s32 	%rd31, %r347, 4;
	add.s64 	%rd32, %rd2, %rd31;
	add.s32 	%r348, %r370, %r43;
	ld.shared.u32 	%r349, [%r348];
	atom.global.add.u32 	%r350, [%rd32], %r349;
	add.s32 	%r369, %r343, %r8;
	add.s32 	%r373, %r373, %r12;
	add.s32 	%r372, %r372, %r12;
	add.s32 	%r371, %r371, %r12;
	add.s32 	%r370, %r370, %r44;
	setp.lt.u32 	%p23, %r369, 256;
	@%p23 bra 	$L__BB165_28;
$L__BB165_29:
	ret;

}
	// .globl	_Z9cuda_gemmIiLi128ELi1ELi1ELi512ELi128ELi128ELi64ELi1ELi0EEviiiPT_S1_S1_iii
.visible .entry _Z9cuda_gemmIiLi128ELi1ELi1ELi512ELi128ELi128ELi64ELi1ELi0EEviiiPT_S1_S1_iii(
	.param .u32 _Z9cuda_gemmIiLi128ELi1ELi1ELi512ELi128ELi128ELi64ELi1ELi0EEviiiPT_S1_S1_iii_param_0,
	.param .u32 _Z9cuda_gemmIiLi128ELi1ELi1ELi512ELi128ELi128ELi64ELi1ELi0EEviiiPT_S1_S1_iii_param_1,
	.param .u32 _Z9cuda_gemmIiLi128ELi1ELi1ELi512ELi128ELi128ELi64ELi1ELi0EEviiiPT_S1_S1_iii_param_2,
	.param .u64 .ptr .align 1 _Z9cuda_gemmIiLi128ELi1ELi1ELi512ELi128ELi128ELi64ELi1ELi0EEviiiPT_S1_S1_iii_param_3,
	.param .u64 .ptr .align 1 _Z9cuda_gemmIiLi128ELi1ELi1ELi512ELi128ELi128ELi64ELi1ELi0EEviiiPT_S1_S1_iii_param_4,
	.param .u64 .ptr .align 1 _Z9cuda_gemmIiLi128ELi1ELi1ELi512ELi128ELi128ELi64ELi1ELi0EEviiiPT_S1_S1_iii_param_5,
	.param .u32 _Z9cuda_gemmIiLi128ELi1ELi1ELi512ELi128ELi128ELi64ELi1ELi0EEviiiPT_S1_S1_iii_param_6,
	.param .u32 _Z9cuda_gemmIiLi128ELi1ELi1ELi512ELi128ELi128ELi64ELi1ELi0EEviiiPT_S1_S1_iii_param_7,
	.param .u32 _Z9cuda_gemmIiLi128ELi1ELi1ELi512ELi128ELi128ELi64ELi1ELi0EEviiiPT_S1_S1_iii_param_8
)
.maxntid 128
{
	.reg .pred 	%p<94>;
	.reg .b16 	%rs<11>;
	.reg .b32 	%r<600>;
	.reg .b64 	%rd<38>;
	// demoted variable
	.shared .align 128 .b8 _ZZ9cuda_gemmIiLi128ELi1ELi1ELi512ELi128ELi128ELi64ELi1ELi0EEviiiPT_S1_S1_iiiE11kron_fac_sh[2112];
	// demoted variable
	.shared .align 128 .b8 _ZZ9cuda_gemmIiLi128ELi1ELi1ELi512ELi128ELi128ELi64ELi1ELi0EEviiiPT_S1_S1_iiiE3Ash[512];
	// demoted variable
	.shared .align 128 .b8 _ZZ9cuda_gemmIiLi128ELi1ELi1ELi512ELi128ELi128ELi64ELi1ELi0EEviiiPT_S1_S1_iiiE3Csh[1024];
	ld.param.u64 	%rd9, [_Z9cuda_gemmIiLi128ELi1ELi1ELi512ELi128ELi128ELi64ELi1ELi0EEviiiPT_S1_S1_iii_param_3];
	ld.param.u32 	%r208, [_Z9cuda_gemmIiLi128ELi1ELi1ELi512ELi128ELi128ELi64ELi1ELi0EEviiiPT_S1_S1_iii_param_6];
	ld.param.u32 	%r209, [_Z9cuda_gemmIiLi128ELi1ELi1ELi512ELi128ELi128ELi64ELi1ELi0EEviiiPT_S1_S1_iii_param_7];
	cvta.to.global.u64 	%rd1, %rd9;
	mov.u32 	%r596, %tid.x;
	div.s32 	%r2, 512, %r209;
	min.s32 	%r210, %r2, 64;
	shl.b32 	%r3, %r210, 1;
	div.u32 	%r5, %r596, %r3;
	mul.lo.s32 	%r211, %r5, %r3;
	sub.s32 	%r212, %r596, %r211;
	shr.u32 	%r4, %r212, 1;
	mov.u32 	%r6, %ctaid.y;
	mov.u32 	%r213, %nctaid.y;
	setp.ge.u32 	%p2, %r6, %r213;
	@%p2 bra 	$L__BB166_100;
	and.b32  	%r7, %r596, 1;
	mov.u32 	%r214, %ctaid.x;
	and.b32  	%r8, %r214, 1;
	mov.u32 	%r9, %ntid.x;
	shl.b32 	%r10, %r9, 2;
	and.b32  	%r11, %r4, 15;
	shl.b32 	%r215, %r596, 4;
	and.b32  	%r12, %r215, 16;
	min.s32 	%r13, %r208, 16;
	add.s32 	%r216, %r596, %r9;
	cvt.u16.u32 	%rs2, %r216;
	not.b16 	%rs3, %rs2;
	and.b16  	%rs4, %rs3, 255;
	cvt.u16.u32 	%rs5, %r9;
	and.b16  	%rs6, %rs5, 255;
	div.u16 	%rs1, %rs4, %rs6;
	and.b16  	%rs7, %rs1, 3;
	cvt.u32.u16 	%r14, %rs7;
	setp.eq.s16 	%p3, %rs7, 2;
	mov.u32 	%r550, %r596;
	@%p3 bra 	$L__BB166_4;
	mov.b32 	%r549, 0;
	mov.u32 	%r550, %r596;
$L__BB166_3:
	.pragma "nounroll";
	shl.b32 	%r218, %r550, 2;
	mov.u32 	%r219, _ZZ9cuda_gemmIiLi128ELi1ELi1ELi512ELi128ELi128ELi64ELi1ELi0EEviiiPT_S1_S1_iiiE3Csh;
	add.s32 	%r220, %r219, %r218;
	mov.b32 	%r221, 0;
	st.shared.u32 	[%r220], %r221;
	add.s32 	%r550, %r550, %r9;
	add.s32 	%r549, %r549, 1;
	xor.b32  	%r222, %r549, %r14;
	setp.ne.s32 	%p4, %r222, 2;
	@%p4 bra 	$L__BB166_3;
$L__BB166_4:
	setp.lt.u16 	%p5, %rs1, 2;
	@%p5 bra 	$L__BB166_7;
	mov.u32 	%r224, _ZZ9cuda_gemmIiLi128ELi1ELi1ELi512ELi128ELi128ELi64ELi1ELi0EEviiiPT_S1_S1_iiiE3Csh;
$L__BB166_6:
	shl.b32 	%r223, %r550, 2;
	add.s32 	%r225, %r224, %r223;
	mov.b32 	%r226, 0;
	st.shared.u32 	[%r225], %r226;
	add.s32 	%r227, %r225, %r10;
	st.shared.u32 	[%r227], %r226;
	add.s32 	%r228, %r227, %r10;
	st.shared.u32 	[%r228], %r226;
	add.s32 	%r229, %r228, %r10;
	st.shared.u32 	[%r229], %r226;
	add.s32 	%r550, %r10, %r550;
	setp.lt.u32 	%p6, %r550, 256;
	@%p6 bra 	$L__BB166_6;
$L__BB166_7:
	ld.param.u64 	%rd36, [_Z9cuda_gemmIiLi128ELi1ELi1ELi512ELi128ELi128ELi64ELi1ELi0EEviiiPT_S1_S1_iii_param_4];
	and.b32  	%r231, %r596, 15;
	shl.b32 	%r22, %r6, 9;
	shl.b32 	%r232, %r596, 2;
	add.s32 	%r234, %r232, %r10;
	max.u32 	%r235, %r234, 128;
	setp.lt.u32 	%p8, %r234, 128;
	selp.u32 	%r236, 1, 0, %p8;
	or.b32  	%r237, %r234, %r236;
	sub.s32 	%r238, %r235, %r237;
	div.u32 	%r239, %r238, %r10;
	add.s32 	%r23, %r239, %r236;
	add.s32 	%r240, %r4, 1;
	and.b32  	%r24, %r240, 15;
	add.s32 	%r241, %r4, 2;
	and.b32  	%r25, %r241, 15;
	add.s32 	%r242, %r4, 3;
	and.b32  	%r26, %r242, 15;
	add.s32 	%r243, %r4, 4;
	and.b32  	%r27, %r243, 15;
	add.s32 	%r244, %r4, 5;
	and.b32  	%r28, %r244, 15;
	add.s32 	%r245, %r4, 6;
	and.b32  	%r29, %r245, 15;
	add.s32 	%r246, %r4, 7;
	and.b32  	%r30, %r246, 15;
	xor.b32  	%r31, %r11, 8;
	add.s32 	%r247, %r4, 9;
	and.b32  	%r32, %r247, 15;
	add.s32 	%r248, %r4, 10;
	and.b32  	%r33, %r248, 15;
	add.s32 	%r249, %r4, 11;
	and.b32  	%r34, %r249, 15;
	add.s32 	%r250, %r4, 12;
	and.b32  	%r35, %r250, 15;
	add.s32 	%r251, %r4, 13;
	and.b32  	%r36, %r251, 15;
	add.s32 	%r252, %r4, 14;
	and.b32  	%r37, %r252, 15;
	add.s32 	%r253, %r4, -1;
	and.b32  	%r38, %r253, 15;
	add.s32 	%r39, %r12, %r11;
	add.s32 	%r40, %r12, %r24;
	add.s32 	%r41, %r12, %r25;
	add.s32 	%r42, %r12, %r26;
	add.s32 	%r43, %r12, %r27;
	add.s32 	%r44, %r12, %r28;
	add.s32 	%r45, %r12, %r29;
	add.s32 	%r46, %r12, %r30;
	add.s32 	%r47, %r12, %r31;
	add.s32 	%r48, %r12, %r32;
	add.s32 	%r49, %r12, %r33;
	add.s32 	%r50, %r12, %r34;
	add.s32 	%r51, %r12, %r35;
	add.s32 	%r52, %r12, %r36;
	add.s32 	%r53, %r12, %r37;
	add.s32 	%r54, %r12, %r38;
	setp.lt.s32 	%p9, %r11, %r209;
	selp.b32 	%r254, 0, %r209, %p9;
	sub.s32 	%r55, %r11, %r254;
	add.s32 	%r255, %r11, 1;
	setp.lt.s32 	%p10, %r255, %r209;
	selp.b32 	%r256, 0, %r209, %p10;
	sub.s32 	%r56, %r255, %r256;
	add.s32 	%r257, %r11, 2;
	setp.lt.s32 	%p11, %r257, %r209;
	selp.b32 	%r258, 0, %r209, %p11;
	sub.s32 	%r57, %r257, %r258;
	add.s32 	%r259, %r11, 3;
	setp.lt.s32 	%p12, %r259, %r209;
	selp.b32 	%r260, 0, %r209, %p12;
	sub.s32 	%r58, %r259, %r260;
	add.s32 	%r261, %r11, 4;
	setp.lt.s32 	%p13, %r261, %r209;
	selp.b32 	%r262, 0, %r209, %p13;
	sub.s32 	%r59, %r261, %r262;
	add.s32 	%r263, %r11, 5;
	setp.lt.s32 	%p14, %r263, %r209;
	selp.b32 	%r264, 0, %r209, %p14;
	sub.s32 	%r60, %r263, %r264;
	add.s32 	%r265, %r11, 6;
	setp.lt.s32 	%p15, %r265, %r209;
	selp.b32 	%r266, 0, %r209, %p15;
	sub.s32 	%r61, %r265, %r266;
	add.s32 	%r267, %r11, 7;
	setp.lt.s32 	%p16, %r267, %r209;
	selp.b32 	%r268, 0, %r209, %p16;
	sub.s32 	%r62, %r267, %r268;
	add.s32 	%r269, %r11, 8;
	setp.lt.s32 	%p17, %r269, %r209;
	selp.b32 	%r270, 0, %r209, %p17;
	sub.s32 	%r63, %r269, %r270;
	add.s32 	%r271, %r11, 9;
	setp.lt.s32 	%p18, %r271, %r209;
	selp.b32 	%r272, 0, %r209, %p18;
	sub.s32 	%r64, %r271, %r272;
	add.s32 	%r273, %r11, 10;
	setp.lt.s32 	%p19, %r273, %r209;
	selp.b32 	%r274, 0, %r209, %p19;
	sub.s32 	%r65, %r273, %r274;
	add.s32 	%r275, %r11, 11;
	setp.lt.s32 	%p20, %r275, %r209;
	selp.b32 	%r276, 0, %r209, %p20;
	sub.s32 	%r66, %r275, %r276;
	add.s32 	%r277, %r11, 12;
	setp.lt.s32 	%p21, %r277, %r209;
	selp.b32 	%r278, 0, %r209, %p21;
	sub.s32 	%r67, %r277, %r278;
	add.s32 	%r279, %r11, 13;
	setp.lt.s32 	%p22, %r279, %r209;
	selp.b32 	%r280, 0, %r209, %p22;
	sub.s32 	%r68, %r279, %r280;
	add.s32 	%r281, %r11, 14;
	setp.lt.s32 	%p23, %r281, %r209;
	selp.b32 	%r282, 0, %r209, %p23;
	sub.s32 	%r69, %r281, %r282;
	add.s32 	%r283, %r11, 15;
	setp.lt.s32 	%p24, %r283, %r209;
	selp.b32 	%r284, 0, %r209, %p24;
	sub.s32 	%r70, %r283, %r284;
	cvt.u16.u32 	%rs8, %r3;
	div.s16 	%rs9, 128, %rs8;
	cvt.s32.s16 	%r71, %rs9;
	and.b32  	%r72, %r596, 31;
	cvta.to.global.u64 	%rd2, %rd36;
	shr.u32 	%r73, %r9, 4;
	mov.u32 	%r285, _ZZ9cuda_gemmIiLi128ELi1ELi1ELi512ELi128ELi128ELi64ELi1ELi0EEviiiPT_S1_S1_iiiE11kron_fac_sh;
	mad.lo.s32 	%r74, %r231, 132, %r285;
	shl.b32 	%r286, %r8, 6;
	or.b32  	%r75, %r286, %r231;
	mov.b32 	%r552, 0;
	mov.pred 	%p93, -1;
	shl.b32 	%r442, %r72, 2;
	shl.b32 	%r445, %r39, 2;
	shl.b32 	%r448, %r40, 2;
	shl.b32 	%r451, %r41, 2;
	shl.b32 	%r454, %r42, 2;
	shl.b32 	%r457, %r43, 2;
	shl.b32 	%r460, %r44, 2;
	shl.b32 	%r463, %r45, 2;
	shl.b32 	%r466, %r46, 2;
	shl.b32 	%r469, %r47, 2;
	shl.b32 	%r472, %r48, 2;
	shl.b32 	%r475, %r49, 2;
	shl.b32 	%r478, %r50, 2;
	shl.b32 	%r481, %r51, 2;
	shl.b32 	%r484, %r52, 2;
	shl.b32 	%r487, %r53, 2;
	shl.b32 	%r490, %r54, 2;
$L__BB166_8:
	mov.pred 	%p1, %p93;
	setp.gt.u32 	%p25, %r596, 31;
	@%p25 bra 	$L__BB166_16;
	shl.b32 	%r77, %r9, 2;
	shl.b32 	%r553, %r596, 2;
	and.b32  	%r287, %r23, 3;
	setp.eq.s32 	%p26, %r287, 3;
	mov.u32 	%r288, %ctaid.z;
	shl.b32 	%r289, %r288, 6;
	add.s32 	%r290, %r22, %r289;
	add.s32 	%r79, %r290, %r552;
	@%p26 bra 	$L__BB166_13;
	shl.b32 	%r291, %r596, 2;
	add.s32 	%r553, %r291, %r77;
	and.b32  	%r292, %r23, 3;
	setp.eq.s32 	%p27, %r292, 0;
	and.b32  	%r293, %r291, 28;
	shr.u32 	%r294, %r596, 3;
	mad.lo.s32 	%r295, %r294, %r209, %r293;
	add.s32 	%r296, %r79, %r295;
	mul.wide.s32 	%rd10, %r296, 4;
	add.s64 	%rd11, %rd1, %rd10;
	ld.global.v4.u32 	{%r297, %r298, %r299, %r300}, [%rd11];
	shl.b32 	%r301, %r596, 4;
	mov.u32 	%r302, _ZZ9cuda_gemmIiLi128ELi1ELi1ELi512ELi128ELi128ELi64ELi1ELi0EEviiiPT_S1_S1_iiiE3Ash;
	add.s32 	%r303, %r302, %r301;
	st.shared.v4.u32 	[%r303], {%r297, %r298, %r299, %r300};
	@%p27 bra 	$L__BB166_13;
	shl.b32 	%r304, %r596, 2;
	add.s32 	%r305, %r304, %r77;
	add.s32 	%r553, %r305, %r77;
	and.b32  	%r306, %r23, 3;
	setp.eq.s32 	%p28, %r306, 1;
	and.b32  	%r307, %r305, 28;
	shr.u32 	%r308, %r305, 5;
	mad.lo.s32 	%r309, %r308, %r209, %r307;
	add.s32 	%r310, %r79, %r309;
	mul.wide.s32 	%rd12, %r310, 4;
	add.s64 	%rd13, %rd1, %rd12;
	ld.global.v4.u32 	{%r311, %r312, %r313, %r314}, [%rd13];
	shl.b32 	%r315, %r596, 4;
	mov.u32 	%r316, _ZZ9cuda_gemmIiLi128ELi1ELi1ELi512ELi128ELi128ELi64ELi1ELi0EEviiiPT_S1_S1_iiiE3Ash;
	add.s32 	%r317, %r316, %r315;
	shl.b32 	%r318, %r77, 2;
	add.s32 	%r319, %r317, %r318;
	st.shared.v4.u32 	[%r319], {%r311, %r312, %r313, %r314};
	@%p28 bra 	$L__BB166_13;
	shl.b32 	%r320, %r596, 2;
	add.s32 	%r321, %r320, %r77;
	add.s32 	%r322, %r321, %r77;
	add.s32 	%r553, %r322, %r77;
	and.b32  	%r323, %r322, 28;
	shr.u32 	%r324, %r322, 5;
	mad.lo.s32 	%r325, %r324, %r209, %r323;
	add.s32 	%r326, %r79, %r325;
	mul.wide.s32 	%rd14, %r326, 4;
	add.s64 	%rd15, %rd1, %rd14;
	ld.global.v4.u32 	{%r327, %r328, %r329, %r330}, [%rd15];
	shl.b32 	%r331, %r596, 4;
	mov.u32 	%r332, _ZZ9cuda_gemmIiLi128ELi1ELi1ELi512ELi128ELi128ELi64ELi1ELi0EEviiiPT_S1_S1_iiiE3Ash;
	add.s32 	%r333, %r332, %r331;
	shl.b32 	%r334, %r77, 2;
	add.s32 	%r335, %r333, %r334;
	add.s32 	%r336, %r335, %r334;
	st.shared.v4.u32 	[%r336], {%r327, %r328, %r329, %r330};
$L__BB166_13:
	setp.lt.u32 	%p29, %r23, 3;
	@%p29 bra 	$L__BB166_16;
	mad.lo.s32 	%r557, %r9, 12, %r553;
	shl.b32 	%r337, %r9, 3;
	add.s32 	%r556, %r337, %r553;
	add.s32 	%r555, %r77, %r553;
	shl.b32 	%r338, %r553, 2;
	mov.u32 	%r339, _ZZ9cuda_gemmIiLi128ELi1ELi1ELi512ELi128ELi128ELi64ELi1ELi0EEviiiPT_S1_S1_iiiE3Ash;
	add.s32 	%r554, %r339, %r338;
$L__BB166_15:
	shr.u32 	%r340, %r553, 5;
	and.b32  	%r341, %r553, 28;
	add.s32 	%r342, %r79, %r341;
	mad.lo.s32 	%r343, %r340, %r209, %r342;
	mul.wide.s32 	%rd16, %r343, 4;
	add.s64 	%rd17, %rd1, %rd16;
	ld.global.v4.u32 	{%r344, %r345, %r346, %r347}, [%rd17];
	st.shared.v4.u32 	[%r554], {%r344, %r345, %r346, %r347};
	add.s32 	%r348, %r553, %r77;
	shr.u32 	%r349, %r555, 5;
	and.b32  	%r350, %r555, 28;
	add.s32 	%r351, %r79, %r350;
	mad.lo.s32 	%r352, %r349, %r209, %r351;
	mul.wide.s32 	%rd18, %r352, 4;
	add.s64 	%rd19, %rd1, %rd18;
	ld.global.v4.u32 	{%r353, %r354, %r355, %r356}, [%rd19];
	shl.b32 	%r357, %r9, 4;
	add.s32 	%r358, %r554, %r357;
	st.shared.v4.u32 	[%r358], {%r353, %r354, %r355, %r356};
	add.s32 	%r359, %r348, %r77;
	shr.u32 	%r360, %r556, 5;
	and.b32  	%r361, %r556, 28;
	add.s32 	%r362, %r79, %r361;
	mad.lo.s32 	%r363, %r360, %r209, %r362;
	mul.wide.s32 	%rd20, %r363, 4;
	add.s64 	%rd21, %rd1, %rd20;
	ld.global.v4.u32 	{%r364, %r365, %r366, %r367}, [%rd21];
	shl.b32 	%r368, %r9, 5;
	add.s32 	%r369, %r554, %r368;
	st.shared.v4.u32 	[%r369], {%r364, %r365, %r366, %r367};
	add.s32 	%r370, %r359, %r77;
	shr.u32 	%r371, %r557, 5;
	and.b32  	%r372, %r557, 28;
	add.s32 	%r373, %r79, %r372;
	mad.lo.s32 	%r374, %r371, %r209, %r373;
	mul.wide.s32 	%rd22, %r374, 4;
	add.s64 	%rd23, %rd1, %rd22;
	ld.global.v4.u32 	{%r375, %r376, %r377, %r378}, [%rd23];
	mad.lo.s32 	%r379, %r9, 48, %r554;
	st.shared.v4.u32 	[%r379], {%r375, %r376, %r377, %r378};
	add.s32 	%r553, %r370, %r77;
	add.s32 	%r557, %r557, %r357;
	add.s32 	%r556, %r556, %r357;
	add.s32 	%r555, %r555, %r357;
	shl.b32 	%r380, %r9, 6;
	add.s32 	%r554, %r554, %r380;
	setp.lt.u32 	%p30, %r553, 128;
	@%p30 bra 	$L__BB166_15;
$L__BB166_16:
	mov.u32 	%r382, %ctaid.z;
	shl.b32 	%r383, %r382, 6;
	add.s32 	%r88, %r552, %r383;
	mov.b32 	%r559, 0;
$L__BB166_17:
	mov.u32 	%r99, %r559;
	shr.u32 	%r560, %r596, 4;
	add.s32 	%r101, %r75, %r99;
$L__BB166_18:
	add.s32 	%r384, %r88, %r560;
	mad.lo.s32 	%r385, %r384, %r208, %r101;
	mul.wide.s32 	%rd24, %r385, 4;
	add.s64 	%rd25, %rd2, %rd24;
	ld.global.u32 	%r386, [%rd25];
	shl.b32 	%r387, %r560, 2;
	add.s32 	%r388, %r74, %r387;
	st.shared.u32 	[%r388], %r386;
	add.s32 	%r560, %r560, %r73;
	setp.lt.u32 	%p31, %r560, 32;
	@%p31 bra 	$L__BB166_18;
	setp.lt.s32 	%p32, %r2, 1;
	bar.sync 	0;
	@%p32 bra 	$L__BB166_92;
	mov.b32 	%r561, 0;
$L__BB166_21:
	setp.ge.s32 	%p33, %r5, %r13;
	add.s32 	%r105, %r561, %r4;
	shl.b32 	%r390, %r105, 5;
	or.b32  	%r391, %r390, %r12;
	add.s32 	%r392, %r391, %r11;
	shl.b32 	%r393, %r392, 2;
	mov.u32 	%r394, _ZZ9cuda_gemmIiLi128ELi1ELi1ELi512ELi128ELi128ELi64ELi1ELi0EEviiiPT_S1_S1_iiiE3Ash;
	add.s32 	%r395, %r394, %r393;
	ld.shared.u32 	%r106, [%r395];
	add.s32 	%r396, %r391, %r24;
	shl.b32 	%r397, %r396, 2;
	add.s32 	%r398, %r394, %r397;
	ld.shared.u32 	%r107, [%r398];
	add.s32 	%r399, %r391, %r25;
	shl.b32 	%r400, %r399, 2;
	add.s32 	%r401, %r394, %r400;
	ld.shared.u32 	%r108, [%r401];
	add.s32 	%r402, %r391, %r26;
	shl.b32 	%r403, %r402, 2;
	add.s32 	%r404, %r394, %r403;
	ld.shared.u32 	%r109, [%r404];
	add.s32 	%r405, %r391, %r27;
	shl.b32 	%r406, %r405, 2;
	add.s32 	%r407, %r394, %r406;
	ld.shared.u32 	%r110, [%r407];
	add.s32 	%r408, %r391, %r28;
	shl.b32 	%r409, %r408, 2;
	add.s32 	%r410, %r394, %r409;
	ld.shared.u32 	%r111, [%r410];
	add.s32 	%r411, %r391, %r29;
	shl.b32 	%r412, %r411, 2;
	add.s32 	%r413, %r394, %r412;
	ld.shared.u32 	%r112, [%r413];
	add.s32 	%r414, %r391, %r30;
	shl.b32 	%r415, %r414, 2;
	add.s32 	%r416, %r394, %r415;
	ld.shared.u32 	%r113, [%r416];
	add.s32 	%r417, %r391, %r31;
	shl.b32 	%r418, %r417, 2;
	add.s32 	%r419, %r394, %r418;
	ld.shared.u32 	%r114, [%r419];
	add.s32 	%r420, %r391, %r32;
	shl.b32 	%r421, %r420, 2;
	add.s32 	%r422, %r394, %r421;
	ld.shared.u32 	%r115, [%r422];
	add.s32 	%r423, %r391, %r33;
	shl.b32 	%r424, %r423, 2;
	add.s32 	%r425, %r394, %r424;
	ld.shared.u32 	%r116, [%r425];
	add.s32 	%r426, %r391, %r34;
	shl.b32 	%r427, %r426, 2;
	add.s32 	%r428, %r394, %r427;
	ld.shared.u32 	%r117, [%r428];
	add.s32 	%r429, %r391, %r35;
	shl.b32 	%r430, %r429, 2;
	add.s32 	%r431, %r394, %r430;
	ld.shared.u32 	%r118, [%r431];
	add.s32 	%r432, %r391, %r36;
	shl.b32 	%r433, %r432, 2;
	add.s32 	%r434, %r394, %r433;
	ld.shared.u32 	%r119, [%r434];
	add.s32 	%r435, %r391, %r37;
	shl.b32 	%r436, %r435, 2;
	add.s32 	%r437, %r394, %r436;
	ld.shared.u32 	%r120, [%r437];
	add.s32 	%r438, %r391, %r38;
	shl.b32 	%r439, %r438, 2;
	add.s32 	%r440, %r394, %r439;
	ld.shared.u32 	%r121, [%r440];
	@%p33 bra 	$L__BB166_91;
	mov.u32 	%r562, %r5;
$L__BB166_23:
	setp.gt.u32 	%p34, %r209, 64;
	mov.u32 	%r441, _ZZ9cuda_gemmIiLi128ELi1ELi1ELi512ELi128ELi128ELi64ELi1ELi0EEviiiPT_S1_S1_iiiE11kron_fac_sh;
	mad.lo.s32 	%r123, %r562, 132, %r441;
	add.s32 	%r443, %r123, %r442;
	ld.shared.u32 	%r124, [%r443];
	@%p34 bra 	$L__BB166_56;
	setp.eq.s32 	%p51, %r209, 0;
	mov.b32 	%r564, 0;
	@%p51 bra 	$L__BB166_26;
	shfl.sync.idx.b32	%r494|%p52, %r124, %r55, 31, -1;
	mul.lo.s32 	%r564, %r494, %r106;
$L__BB166_26:
	setp.lt.s32 	%p53, %r209, 2;
	@%p53 bra 	$L__BB166_28;
	shfl.sync.idx.b32	%r495|%p54, %r124, %r56, 31, -1;
	mad.lo.s32 	%r564, %r495, %r107, %r564;
$L__BB166_28:
	setp.lt.s32 	%p55, %r209, 3;
	@%p55 bra 	$L__BB166_30;
	shfl.sync.idx.b32	%r496|%p56, %r124, %r57, 31, -1;
	mad.lo.s32 	%r564, %r496, %r108, %r564;
$L__BB166_30:
	setp.lt.s32 	%p57, %r209, 4;
	@%p57 bra 	$L__BB166_32;
	shfl.sync.idx.b32	%r497|%p58, %r124, %r58, 31, -1;
	mad.lo.s32 	%r564, %r497, %r109, %r564;
$L__BB166_32:
	setp.lt.s32 	%p59, %r209, 5;
	@%p59 bra 	$L__BB166_34;
	shfl.sync.idx.b32	%r498|%p60, %r124, %r59, 31, -1;
	mad.lo.s32 	%r564, %r498, %r110, %r564;
$L__BB166_34:
	setp.lt.s32 	%p61, %r209, 6;
	@%p61 bra 	$L__BB166_36;
	shfl.sync.idx.b32	%r499|%p62, %r124, %r60, 31, -1;
	mad.lo.s32 	%r564, %r499, %r111, %r564;
$L__BB166_36:
	setp.lt.s32 	%p63, %r209, 7;
	@%p63 bra 	$L__BB166_38;
	shfl.sync.idx.b32	%r500|%p64, %r124, %r61, 31, -1;
	mad.lo.s32 	%r564, %r500, %r112, %r564;
$L__BB166_38:
	setp.lt.s32 	%p65, %r209, 8;
	@%p65 bra 	$L__BB166_40;
	shfl.sync.idx.b32	%r501|%p66, %r124, %r62, 31, -1;
	mad.lo.s32 	%r564, %r501, %r113, %r564;
$L__BB166_40:
	setp.lt.s32 	%p67, %r209, 9;
	@%p67 bra 	$L__BB166_42;
	shfl.sync.idx.b32	%r502|%p68, %r124, %r63, 31, -1;
	mad.lo.s32 	%r564, %r502, %r114, %r564;
$L__BB166_42:
	setp.lt.s32 	%p69, %r209, 10;
	@%p69 bra 	$L__BB166_44;
	shfl.sync.idx.b32	%r503|%p70, %r124, %r64, 31, -1;
	mad.lo.s32 	%r564, %r503, %r115, %r564;
$L__BB166_44:
	setp.lt.s32 	%p71, %r209, 11;
	@%p71 bra 	$L__BB166_46;
	shfl.sync.idx.b32	%r504|%p72, %r124, %r65, 31, -1;
	mad.lo.s32 	%r564, %r504, %r116, %r564;
$L__BB166_46:
	setp.lt.s32 	%p73, %r209, 12;
	@%p73 bra 	$L__BB166_48;
	shfl.sync.idx.b32	%r505|%p74, %r124, %r66, 31, -1;
	mad.lo.s32 	%r564, %r505, %r117, %r564;
$L__BB166_48:
	setp.lt.s32 	%p75, %r209, 13;
	@%p75 bra 	$L__BB166_50;
	shfl.sync.idx.b32	%r506|%p76, %r124, %r67, 31, -1;
	mad.lo.s32 	%r564, %r506, %r118, %r564;
$L__BB166_50:
	setp.lt.s32 	%p77, %r209, 14;
	@%p77 bra 	$L__BB166_52;
	shfl.sync.idx.b32	%r507|%p78, %r124, %r68, 31, -1;
	mad.lo.s32 	%r564, %r507, %r119, %r564;
$L__BB166_52:
	setp.lt.s32 	%p79, %r209, 15;
	@%p79 bra 	$L__BB166_54;
	shfl.sync.idx.b32	%r508|%p80, %r124, %r69, 31, -1;
	mad.lo.s32 	%r564, %r508, %r120, %r564;
$L__BB166_54:
	setp.lt.s32 	%p81, %r209, 16;
	@%p81 bra 	$L__BB166_88;
	shfl.sync.idx.b32	%r509|%p82, %r124, %r70, 31, -1;
	mad.lo.s32 	%r564, %r509, %r121, %r564;
	bra.uni 	$L__BB166_88;
$L__BB166_56:
	setp.lt.s32 	%p35, %r209, 1;
	mov.b32 	%r564, 0;
	@%p35 bra 	$L__BB166_58;
	add.s32 	%r446, %r123, %r445;
	ld.shared.u32 	%r447, [%r446];
	mul.lo.s32 	%r564, %r447, %r106;
$L__BB166_58:
	setp.lt.s32 	%p36, %r209, 2;
	@%p36 bra 	$L__BB166_60;
	add.s32 	%r449, %r123, %r448;
	ld.shared.u32 	%r450, [%r449];
	mad.lo.s32 	%r564, %r450, %r107, %r564;
$L__BB166_60:
	setp.lt.s32 	%p37, %r209, 3;
	@%p37 bra 	$L__BB166_62;
	add.s32 	%r452, %r123, %r451;
	ld.shared.u32 	%r453, [%r452];
	mad.lo.s32 	%r564, %r453, %r108, %r564;
$L__BB166_62:
	setp.lt.s32 	%p38, %r209, 4;
	@%p38 bra 	$L__BB166_64;
	add.s32 	%r455, %r123, %r454;
	ld.shared.u32 	%r456, [%r455];
	mad.lo.s32 	%r564, %r456, %r109, %r564;
$L__BB166_64:
	setp.lt.s32 	%p39, %r209, 5;
	@%p39 bra 	$L__BB166_66;
	add.s32 	%r458, %r123, %r457;
	ld.shared.u32 	%r459, [%r458];
	mad.lo.s32 	%r564, %r459, %r110, %r564;
$L__BB166_66:
	setp.lt.s32 	%p40, %r209, 6;
	@%p40 bra 	$L__BB166_68;
	add.s32 	%r461, %r123, %r460;
	ld.shared.u32 	%r462, [%r461];
	mad.lo.s32 	%r564, %r462, %r111, %r564;
$L__BB166_68:
	setp.lt.s32 	%p41, %r209, 7;
	@%p41 bra 	$L__BB166_70;
	add.s32 	%r464, %r123, %r463;
	ld.shared.u32 	%r465, [%r464];
	mad.lo.s32 	%r564, %r465, %r112, %r564;
$L__BB166_70:
	setp.lt.s32 	%p42, %r209, 8;
	@%p42 bra 	$L__BB166_72;
	add.s32 	%r467, %r123, %r466;
	ld.shared.u32 	%r468, [%r467];
	mad.lo.s32 	%r564, %r468, %r113, %r564;
$L__BB166_72:
	setp.lt.s32 	%p43, %r209, 9;
	@%p43 bra 	$L__BB166_74;
	add.s32 	%r470, %r123, %r469;
	ld.shared.u32 	%r471, [%r470];
	mad.lo.s32 	%r564, %r471, %r114, %r564;
$L__BB166_74:
	setp.lt.s32 	%p44, %r209, 10;
	@%p44 bra 	$L__BB166_76;
	add.s32 	%r473, %r123, %r472;
	ld.shared.u32 	%r474, [%r473];
	mad.lo.s32 	%r564, %r474, %r115, %r564;
$L__BB166_76:
	setp.lt.s32 	%p45, %r209, 11;
	@%p45 bra 	$L__BB166_78;
	add.s32 	%r476, %r123, %r475;
	ld.shared.u32 	%r477, [%r476];
	mad.lo.s32 	%r564, %r477, %r116, %r564;
$L__BB166_78:
	setp.lt.s32 	%p46, %r209, 12;
	@%p46 bra 	$L__BB166_80;
	add.s32 	%r479, %r123, %r478;
	ld.shared.u32 	%r480, [%r479];
	mad.lo.s32 	%r564, %r480, %r117, %r564;
$L__BB166_80:
	setp.lt.s32 	%p47, %r209, 13;
	@%p47 bra 	$L__BB166_82;
	add.s32 	%r482, %r123, %r481;
	ld.shared.u32 	%r483, [%r482];
	mad.lo.s32 	%r564, %r483, %r118, %r564;
$L__BB166_82:
	setp.lt.s32 	%p48, %r209, 14;
	@%p48 bra 	$L__BB166_84;
	add.s32 	%r485, %r123, %r484;
	ld.shared.u32 	%r486, [%r485];
	mad.lo.s32 	%r564, %r486, %r119, %r564;
$L__BB166_84:
	setp.lt.s32 	%p49, %r209, 15;
	@%p49 bra 	$L__BB166_86;
	add.s32 	%r488, %r123, %r487;
	ld.shared.u32 	%r489, [%r488];
	mad.lo.s32 	%r564, %r489, %r120, %r564;
$L__BB166_86:
	setp.lt.s32 	%p50, %r209, 16;
	@%p50 bra 	$L__BB166_88;
	add.s32 	%r491, %r123, %r490;
	ld.shared.u32 	%r492, [%r491];
	mad.lo.s32 	%r564, %r492, %r121, %r564;
$L__BB166_88:
	setp.ne.s32 	%p83, %r7, 0;
	add.s32 	%r510, %r562, %r99;
	mad.lo.s32 	%r188, %r510, %r2, %r105;
	shfl.sync.down.b32	%r511|%p84, %r564, 1, 7711, -1;
	add.s32 	%r189, %r511, %r564;
	@%p83 bra 	$L__BB166_90;
	shl.b32 	%r512, %r188, 2;
	mov.u32 	%r513, _ZZ9cuda_gemmIiLi128ELi1ELi1ELi512ELi128ELi128ELi64ELi1ELi0EEviiiPT_S1_S1_iiiE3Csh;
	add.s32 	%r514, %r513, %r512;
	ld.shared.u32 	%r515, [%r514];
	add.s32 	%r516, %r515, %r189;
	st.shared.u32 	[%r514], %r516;
$L__BB166_90:
	add.s32 	%r562, %r562, %r71;
	setp.lt.s32 	%p85, %r562, %r13;
	@%p85 bra 	$L__BB166_23;
$L__BB166_91:
	add.s32 	%r561, %r561, %r3;
	setp.lt.s32 	%p86, %r561, %r2;
	@%p86 bra 	$L__BB166_21;
$L__BB166_92:
	add.s32 	%r559, %r99, 16;
	setp.lt.u32 	%p87, %r99, 48;
	@%p87 bra 	$L__BB166_17;
	mov.b32 	%r552, 32;
	mov.pred 	%p93, 0;
	@%p1 bra 	$L__BB166_8;
	ld.param.u64 	%rd37, [_Z9cuda_gemmIiLi128ELi1ELi1ELi512ELi128ELi128ELi64ELi1ELi0EEviiiPT_S1_S1_iii_param_5];
	cvta.to.global.u64 	%rd3, %rd37;
	mov.u32 	%r518, %ctaid.x;
	shl.b32 	%r519, %r518, 8;
	and.b32  	%r193, %r519, 256;
	and.b16  	%rs10, %rs1, 3;
	setp.eq.s16 	%p89, %rs10, 2;
	bar.sync 	0;
	@%p89 bra 	$L__BB166_97;
	add.s32 	%r194, %r22, %r193;
	mov.b32 	%r595, 0;
	mov.u32 	%r523, _ZZ9cuda_gemmIiLi128ELi1ELi1ELi512ELi128ELi128ELi64ELi1ELi0EEviiiPT_S1_S1_iiiE3Csh;
	cvt.u32.u16 	%r527, %rs1;
	and.b32  	%r528, %r527, 3;
$L__BB166_96:
	.pragma "nounroll";
	add.s32 	%r521, %r194, %r596;
	mul.wide.u32 	%rd26, %r521, 4;
	add.s64 	%rd27, %rd3, %rd26;
	shl.b32 	%r522, %r596, 2;
	add.s32 	%r524, %r523, %r522;
	ld.shared.u32 	%r525, [%r524];
	atom.global.add.u32 	%r526, [%rd27], %r525;
	add.s32 	%r596, %r596, %r9;
	add.s32 	%r595, %r595, 1;
	xor.b32  	%r529, %r595, %r528;
	setp.ne.s32 	%p90, %r529, 2;
	@%p90 bra 	$L__BB166_96;
$L__BB166_97:
	setp.lt.u16 	%p91, %rs1, 2;
	@%p91 bra 	$L__BB166_100;
	shl.b32 	%r530, %r596, 2;
	mov.u32 	%r531, _ZZ9cuda_gemmIiLi128ELi1ELi1ELi512ELi128ELi128ELi64ELi1ELi0EEviiiPT_S1_S1_iiiE3Csh;
	add.s32 	%r598, %r531, %r530;
	mul.wide.u32 	%rd28, %r9, 4;
	add.s64 	%rd4, %rd3, %rd28;
	add.s32 	%r532, %r596, %r22;
	add.s32 	%r597, %r532, %r193;
	mul.wide.u32 	%rd29, %r9, 8;
	add.s64 	%rd5, %rd3, %rd29;
	mul.wide.u32 	%rd30, %r9, 12;
	add.s64 	%rd6, %rd3, %rd30;
$L__BB166_99:
	mul.wide.s32 	%rd31, %r597, 4;
	add.s64 	%rd32, %rd4, %rd31;
	add.s64 	%rd33, %rd5, %rd31;
	add.s64 	%rd34, %rd6, %rd31;
	add.s64 	%rd35, %rd3, %rd31;
	ld.shared.u32 	%r533, [%r598];
	atom.global.add.u32 	%r534, [%rd35], %r533;
	mov.u32 	%r535, %ntid.x;
	shl.b32 	%r536, %r535, 2;
	add.s32 	%r537, %r598, %r536;
	ld.shared.u32 	%r538, [%r537];
	atom.global.add.u32 	%r539, [%rd32], %r538;
	shl.b32 	%r540, %r535, 3;
	add.s32 	%r541, %r598, %r540;
	ld.shared.u32 	%r542, [%r541];
	atom.global.add.u32 	%r543, [%rd33], %r542;
	mad.lo.s32 	%r544, %r535, 12, %r598;
	ld.shared.u32 	%r545, [%r544];
	atom.global.add.u32 	%r546, [%rd34], %r545;
	add.s32 	%r596, %r596, %r536;
	shl.b32 	%r547, %r535, 4;
	add.s32 	%r598, %r598, %r547;
	add.s32 	%r597, %r597, %r536;
	setp.lt.u32 	%p92, %r596, 256;
	@%p92 bra 	$L__BB166_99;
$L__BB166_100:
	ret;

}
	// .globl	_Z9cuda_gemmIiLi128ELi1ELi1ELi512ELi128ELi128ELi64ELi1ELi1EEviiiPT_S1_S1_iii
.visible .entry _Z9cuda_gemmIiLi128ELi1ELi1ELi512ELi128ELi128ELi64ELi1ELi1EEviiiPT_S1_S1_iii(
	.param .u32 _Z9cuda_gemmIiLi128ELi1ELi1ELi512ELi128ELi128ELi64ELi1ELi1EEviiiPT_S1_S1_iii_param_0,
	.param .u32 _Z9cuda_gemmIiLi128ELi1ELi1ELi512ELi128ELi128ELi64ELi1ELi1EEviiiPT_S1_S1_iii_param_1,
	.param .u32 _Z9cuda_gemmIiLi128ELi1ELi1ELi512ELi128ELi128ELi64ELi1ELi1EEviiiPT_S1_S1_iii_param_2,
	.param .u64 .ptr .align 1 _Z9cuda_gemmIiLi128ELi1ELi1ELi512ELi128ELi128ELi64ELi1ELi1EEviiiPT_S1_S1_iii_param_3,
	.param .u64 .ptr .align 1 _Z9cuda_gemmIiLi128ELi1ELi1ELi512ELi128ELi128ELi64ELi1ELi1EEviiiPT_S1_S1_iii_param_4,
	.param .u64 .ptr .align 1 _Z9cuda_gemmIiLi128ELi1ELi1ELi512ELi128ELi128ELi64ELi1ELi1EEviiiPT_S1_S1_iii_param_5,
	.param .u32 _Z9cuda_gemmIiLi128ELi1ELi1ELi512ELi128ELi128ELi64ELi1ELi1EEviiiPT_S1_S1_iii_param_6,
	.param .u32 _Z9cuda_gemmIiLi128ELi1ELi1ELi512ELi128ELi128ELi64ELi1ELi1EEviiiPT_S1_S1_iii_param_7,
	.param .u32 _Z9cuda_gemmIiLi128ELi1ELi1ELi512ELi128ELi128ELi64ELi1ELi1EEviiiPT_S1_S1_iii_param_8
)
.maxntid 128
{
	.reg .pred 	%p<25>;
	.reg .b16 	%rs<8>;
	.reg .b32 	%r<336>;
	.reg .b64 	%rd<36>;
	// demoted variable
	.shared .align 128 .b8 _ZZ9cuda_gemmIiLi128ELi1ELi1ELi512ELi128ELi128ELi64ELi1ELi1EEviiiPT_S1_S1_iiiE11kron_fac_sh[2112];
	// demoted variable
	.shared .align 128 .b8 _ZZ9cuda_gemmIiLi128ELi1ELi1ELi512ELi128ELi128ELi64ELi1ELi1EEviiiPT_S1_S1_iiiE3Ash[512];
	// demoted variable
	.shared .align 128 .b8 _ZZ9cuda_gemmIiLi128ELi1ELi1ELi512ELi128ELi128ELi64ELi1ELi1EEviiiPT_S1_S1_iiiE3Csh[1024];
	ld.param.u64 	%rd8, [_Z9cuda_gemmIiLi128ELi1ELi1ELi512ELi128ELi128ELi64ELi1ELi1EEviiiPT_S1_S1_iii_param_3];
	ld.param.u64 	%rd7, [_Z9cuda_gemmIiLi128ELi1ELi1ELi512ELi128ELi128ELi64ELi1ELi1EEviiiPT_S1_S1_iii_param_4];
	ld.param.u64 	%rd9, [_Z9cuda_gemmIiLi128ELi1ELi1ELi512ELi128ELi128ELi64ELi1ELi1EEviiiPT_S1_S1_iii_param_5];
	cvta.to.global.u64 	%rd1, %rd8;
	cvta.to.global.u64 	%rd2, %rd9;
	mov.u32 	%r332, %tid.x;
	shr.u32 	%r97, %r332, 1;
	and.b32  	%r2, %r97, 3;
	shr.u32 	%r3, %r332, 3;
	mov.u32 	%r4, %ctaid.y;
	mov.u32 	%r98, %nctaid.y;
	setp.ge.u32 	%p2, %r4, %r98;
	@%p2 bra 	$L__BB167_29;
	and.b32  	%r5, %r332, 1;
	mov.u32 	%r99, %ctaid.x;
	and.b32  	%r6, %r99, 1;
	mov.u32 	%r100, %ctaid.z;
	mov.u32 	%r7, %ntid.x;
	shl.b32 	%r8, %r332, 2;
	shl.b32 	%r9, %r100, 6;
	shl.b32 	%r10, %r7, 2;
	shl.b32 	%r101, %r99, 8;
	and.b32  	%r11, %r101, 256;
	add.s32 	%r102, %r332, %r7;
	cvt.u16.u32 	%rs3, %r102;
	not.b16 	%rs4, %rs3;
	and.b16  	%rs5, %rs4, 255;
	cvt.u16.u32 	%rs6, %r7;
	and.b16  	%rs7, %rs6, 255;
	div.u16 	%rs1, %rs5, %rs7;
	and.b16  	%rs2, %rs1, 3;
	cvt.u32.u16 	%r12, %rs2;
	setp.eq.s16 	%p3, %rs2, 2;
	mov.u32 	%r316, %r332;
	@%p3 bra 	$L__BB167_4;
	mov.b32 	%r315, 0;
	mov.u32 	%r316, %r332;
$L__BB167_3:
	.pragma "nounroll";
	shl.b32 	%r104, %r316, 2;
	mov.u32 	%r105, _ZZ9cuda_gemmIiLi128ELi1ELi1ELi512ELi128ELi128ELi64ELi1ELi1EEviiiPT_S1_S1_iiiE3Csh;
	add.s32 	%r106, %r105, %r104;
	mov.b32 	%r107, 0;
	st.shared.u32 	[%r106], %r107;
	add.s32 	%r316, %r316, %r7;
	add.s32 	%r315, %r315, 1;
	xor.b32  	%r108, %r315, %r12;
	setp.ne.s32 	%p4, %r108, 2;
	@%p4 bra 	$L__BB167_3;
$L__BB167_4:
	setp.lt.u16 	%p5, %rs1, 2;
	@%p5 bra 	$L__BB167_7;
	mov.u32 	%r110, _ZZ9cuda_gemmIiLi128ELi1ELi1ELi512ELi128ELi128ELi64ELi1ELi1EEviiiPT_S1_S1_iiiE3Csh;
$L__BB167_6:
	shl.b32 	%r109, %r316, 2;
	add.s32 	%r111, %r110, %r109;
	mov.b32 	%r112, 0;
	st.shared.u32 	[%r111], %r112;
	add.s32 	%r113, %r111, %r10;
	st.shared.u32 	[%r113], %r112;
	add.s32 	%r114, %r113, %r10;
	st.shared.u32 	[%r114], %r112;
	add.s32 	%r115, %r114, %r10;
	st.shared.u32 	[%r115], %r112;
	add.s32 	%r316, %r10, %r316;
	setp.lt.u32 	%p6, %r316, 256;
	@%p6 bra 	$L__BB167_6;
$L__BB167_7:
	and.b32  	%r117, %r332, 15;
	shl.b32 	%r118, %r5, 4;
	shl.b32 	%r119, %r2, 5;
	or.b32  	%r120, %r119, %r118;
	mov.u32 	%r121, _ZZ9cuda_gemmIiLi128ELi1ELi1ELi512ELi128ELi128ELi64ELi1ELi1EEviiiPT_S1_S1_iiiE11kron_fac_sh;
	mad.lo.s32 	%r122, %r3, 132, %r121;
	shl.b32 	%r20, %r4, 9;
	add.s32 	%r21, %r8, %r10;
	max.u32 	%r123, %r21, 128;
	setp.lt.u32 	%p8, %r21, 128;
	selp.u32 	%r124, 1, 0, %p8;
	add.s32 	%r125, %r21, %r124;
	sub.s32 	%r126, %r123, %r125;
	div.u32 	%r127, %r126, %r10;
	add.s32 	%r22, %r127, %r124;
	and.b32  	%r23, %r22, 3;
	shl.b32 	%r128, %r332, 4;
	and.b32  	%r129, %r128, 384;
	and.b32  	%r130, %r8, 28;
	or.b32  	%r24, %r130, %r129;
	shl.b32 	%r131, %r8, 2;
	mov.u32 	%r132, _ZZ9cuda_gemmIiLi128ELi1ELi1ELi512ELi128ELi128ELi64ELi1ELi1EEviiiPT_S1_S1_iiiE3Ash;
	add.s32 	%r25, %r132, %r131;
	shl.b32 	%r133, %r21, 2;
	and.b32  	%r134, %r133, 384;
	and.b32  	%r135, %r21, 28;
	or.b32  	%r26, %r135, %r134;
	shl.b32 	%r136, %r10, 2;
	add.s32 	%r27, %r25, %r136;
	add.s32 	%r28, %r21, %r10;
	shl.b32 	%r137, %r28, 2;
	and.b32  	%r138, %r137, 384;
	and.b32  	%r139, %r28, 28;
	or.b32  	%r29, %r139, %r138;
	or.b32  	%r140, %r120, %r2;
	shl.b32 	%r141, %r140, 2;
	add.s32 	%r30, %r132, %r141;
	or.b32  	%r142, %r2, 8;
	or.b32  	%r143, %r120, %r142;
	shl.b32 	%r144, %r143, 2;
	add.s32 	%r31, %r132, %r144;
	add.s32 	%r145, %r2, 13;
	and.b32  	%r146, %r145, 15;
	or.b32  	%r147, %r120, %r146;
	shl.b32 	%r148, %r147, 2;
	add.s32 	%r32, %r132, %r148;
	add.s32 	%r149, %r2, 14;
	and.b32  	%r150, %r149, 15;
	or.b32  	%r151, %r120, %r150;
	shl.b32 	%r152, %r151, 2;
	add.s32 	%r33, %r132, %r152;
	add.s32 	%r153, %r2, -1;
	and.b32  	%r154, %r153, 15;
	or.b32  	%r155, %r120, %r154;
	shl.b32 	%r156, %r155, 2;
	add.s32 	%r34, %r132, %r156;
	mad.lo.s32 	%r157, %r2, -31, %r120;
	shl.b32 	%r158, %r157, 2;
	add.s32 	%r35, %r122, %r158;
	or.b32  	%r159, %r118, %r142;
	shl.b32 	%r160, %r159, 2;
	add.s32 	%r36, %r122, %r160;
	or.b32  	%r161, %r118, %r146;
	shl.b32 	%r162, %r161, 2;
	add.s32 	%r37, %r122, %r162;
	or.b32  	%r163, %r118, %r150;
	shl.b32 	%r164, %r163, 2;
	add.s32 	%r38, %r122, %r164;
	or.b32  	%r165, %r118, %r154;
	shl.b32 	%r166, %r165, 2;
	add.s32 	%r39, %r122, %r166;
	mul.lo.s32 	%r40, %r7, 12;
	shl.b32 	%r41, %r7, 4;
	shl.b32 	%r42, %r7, 3;
	cvta.to.global.u64 	%rd3, %rd7;
	shr.u32 	%r43, %r7, 4;
	mad.lo.s32 	%r44, %r117, 132, %r121;
	shl.b32 	%r167, %r6, 6;
	or.b32  	%r45, %r167, %r117;
	shr.u32 	%r46, %r332, 4;
	mov.b32 	%r318, 0;
	mov.pred 	%p24, -1;
$L__BB167_8:
	mov.pred 	%p1, %p24;
	setp.gt.u32 	%p9, %r332, 31;
	@%p9 bra 	$L__BB167_16;
	shl.b32 	%r319, %r332, 2;
	setp.eq.s32 	%p10, %r23, 3;
	add.s32 	%r168, %r20, %r9;
	add.s32 	%r49, %r168, %r318;
	@%p10 bra 	$L__BB167_13;
	setp.eq.s32 	%p11, %r23, 0;
	add.s32 	%r169, %r49, %r24;
	mul.wide.u32 	%rd10, %r169, 4;
	add.s64 	%rd11, %rd1, %rd10;
	ld.global.v4.u32 	{%r170, %r171, %r172, %r173}, [%rd11];
	st.shared.v4.u32 	[%r25], {%r170, %r171, %r172, %r173};
	mov.u32 	%r319, %r21;
	@%p11 bra 	$L__BB167_13;
	setp.eq.s32 	%p12, %r23, 1;
	add.s32 	%r174, %r49, %r26;
	mul.wide.u32 	%rd12, %r174, 4;
	add.s64 	%rd13, %rd1, %rd12;
	ld.global.v4.u32 	{%r175, %r176, %r177, %r178}, [%rd13];
	st.shared.v4.u32 	[%r27], {%r175, %r176, %r177, %r178};
	mov.u32 	%r319, %r28;
	@%p12 bra 	$L__BB167_13;
	add.s32 	%r319, %r28, %r10;
	add.s32 	%r179, %r49, %r29;
	mul.wide.u32 	%rd14, %r179, 4;
	add.s64 	%rd15, %rd1, %rd14;
	ld.global.v4.u32 	{%r180, %r181, %r182, %r183}, [%rd15];
	shl.b32 	%r184, %r10, 2;
	add.s32 	%r185, %r27, %r184;
	st.shared.v4.u32 	[%r185], {%r180, %r181, %r182, %r183};
$L__BB167_13:
	setp.lt.u32 	%p13, %r22, 3;
	@%p13 bra 	$L__BB167_16;
	add.s32 	%r326, %r40, %r319;
	shl.b32 	%r320, %r319, 2;
	mad.lo.s32 	%r325, %r7, 48, %r320;
	add.s32 	%r324, %r42, %r319;
	shl.b32 	%r186, %r7, 5;
	add.s32 	%r323, %r186, %r320;
	add.s32 	%r322, %r10, %r319;
	add.s32 	%r321, %r41, %r320;
$L__BB167_15:
	and.b32  	%r187, %r320, 384;
	and.b32  	%r188, %r319, 28;
	add.s32 	%r189, %r49, %r188;
	add.s32 	%r190, %r189, %r187;
	mul.wide.u32 	%rd16, %r190, 4;
	add.s64 	%rd17, %rd1, %rd16;
	ld.global.v4.u32 	{%r191, %r192, %r193, %r194}, [%rd17];
	mov.u32 	%r195, _ZZ9cuda_gemmIiLi128ELi1ELi1ELi512ELi128ELi128ELi64ELi1ELi1EEviiiPT_S1_S1_iiiE3Ash;
	add.s32 	%r196, %r195, %r320;
	st.shared.v4.u32 	[%r196], {%r191, %r192, %r193, %r194};
	add.s32 	%r197, %r319, %r10;
	and.b32  	%r198, %r321, 384;
	and.b32  	%r199, %r322, 28;
	add.s32 	%r200, %r49, %r199;
	add.s32 	%r201, %r200, %r198;
	mul.wide.u32 	%rd18, %r201, 4;
	add.s64 	%rd19, %rd1, %rd18;
	ld.global.v4.u32 	{%r202, %r203, %r204, %r205}, [%rd19];
	add.s32 	%r206, %r195, %r321;
	st.shared.v4.u32 	[%r206], {%r202, %r203, %r204, %r205};
	add.s32 	%r207, %r197, %r10;
	and.b32  	%r208, %r323, 384;
	and.b32  	%r209, %r324, 28;
	add.s32 	%r210, %r49, %r209;
	add.s32 	%r211, %r210, %r208;
	mul.wide.u32 	%rd20, %r211, 4;
	add.s64 	%rd21, %rd1, %rd20;
	ld.global.v4.u32 	{%r212, %r213, %r214, %r215}, [%rd21];
	add.s32 	%r216, %r195, %r323;
	st.shared.v4.u32 	[%r216], {%r212, %r213, %r214, %r215};
	add.s32 	%r217, %r207, %r10;
	and.b32  	%r218, %r325, 384;
	and.b32  	%r219, %r326, 28;
	add.s32 	%r220, %r49, %r219;
	add.s32 	%r221, %r220, %r218;
	mul.wide.u32 	%rd22, %r221, 4;
	add.s64 	%rd23, %rd1, %rd22;
	ld.global.v4.u32 	{%r222, %r223, %r224, %r225}, [%rd23];
	add.s32 	%r226, %r195, %r325;
	st.shared.v4.u32 	[%r226], {%r222, %r223, %r224, %r225};
	add.s32 	%r319, %r217, %r10;
	add.s32 	%r326, %r326, %r41;
	shl.b32 	%r227, %r7, 6;
	add.s32 	%r325, %r325, %r227;
	add.s32 	%r324, %r324, %r41;
	add.s32 	%r323, %r323, %r227;
	add.s32 	%r322, %r322, %r41;
	add.s32 	%r321, %r321, %r227;
	add.s32 	%r320, %r320, %r227;
	setp.lt.u32 	%p14, %r319, 128;
	@%p14 bra 	$L__BB167_15;
$L__BB167_16:
	add.s32 	%r59, %r318, %r9;
	mov.b32 	%r328, 0;
$L__BB167_17:
	mov.u32 	%r76, %r328;
	add.s32 	%r77, %r76, %r45;
	mov.u32 	%r329, %r46;
$L__BB167_18:
	add.s32 	%r229, %r59, %r329;
	shl.b32 	%r230, %r229, 7;
	add.s32 	%r231, %r230, %r77;
	mul.wide.u32 	%rd24, %r231, 4;
	add.s64 	%rd25, %rd3, %rd24;
	ld.global.u32 	%r232, [%rd25];
	shl.b32 	%r233, %r329, 2;
	add.s32 	%r234, %r44, %r233;
	st.shared.u32 	[%r234], %r232;
	add.s32 	%r329, %r329, %r43;
	setp.lt.u32 	%p15, %r329, 32;
	@%p15 bra 	$L__BB167_18;
	setp.ne.s32 	%p16, %r5, 0;
	bar.sync 	0;
	ld.shared.u32 	%r235, [%r30];
	ld.shared.u32 	%r236, [%r30+4];
	ld.shared.u32 	%r237, [%r30+8];
	ld.shared.u32 	%r238, [%r30+12];
	ld.shared.u32 	%r239, [%r30+16];
	ld.shared.u32 	%r240, [%r30+20];
	ld.shared.u32 	%r241, [%r30+24];
	ld.shared.u32 	%r242, [%r30+28];
	ld.shared.u32 	%r243, [%r31];
	ld.shared.u32 	%r244, [%r30+36];
	ld.shared.u32 	%r245, [%r30+40];
	ld.shared.u32 	%r246, [%r30+44];
	ld.shared.u32 	%r247, [%r30+48];
	ld.shared.u32 	%r248, [%r32];
	ld.shared.u32 	%r249, [%r33];
	ld.shared.u32 	%r250, [%r34];
	ld.shared.u32 	%r251, [%r35];
	mul.lo.s32 	%r252, %r251, %r235;
	ld.shared.u32 	%r253, [%r35+4];
	mad.lo.s32 	%r254, %r253, %r236, %r252;
	ld.shared.u32 	%r255, [%r35+8];
	mad.lo.s32 	%r256, %r255, %r237, %r254;
	ld.shared.u32 	%r257, [%r35+12];
	mad.lo.s32 	%r258, %r257, %r238, %r256;
	ld.shared.u32 	%r259, [%r35+16];
	mad.lo.s32 	%r260, %r259, %r239, %r258;
	ld.shared.u32 	%r261, [%r35+20];
	mad.lo.s32 	%r262, %r261, %r240, %r260;
	ld.shared.u32 	%r263, [%r35+24];
	mad.lo.s32 	%r264, %r263, %r241, %r262;
	ld.shared.u32 	%r265, [%r35+28];
	mad.lo.s32 	%r266, %r265, %r242, %r264;
	ld.shared.u32 	%r267, [%r36];
	mad.lo.s32 	%r268, %r267, %r243, %r266;
	ld.shared.u32 	%r269, [%r35+36];
	mad.lo.s32 	%r270, %r269, %r244, %r268;
	ld.shared.u32 	%r271, [%r35+40];
	mad.lo.s32 	%r272, %r271, %r245, %r270;
	ld.shared.u32 	%r273, [%r35+44];
	mad.lo.s32 	%r274, %r273, %r246, %r272;
	ld.shared.u32 	%r275, [%r35+48];
	mad.lo.s32 	%r276, %r275, %r247, %r274;
	ld.shared.u32 	%r277, [%r37];
	mad.lo.s32 	%r278, %r277, %r248, %r276;
	ld.shared.u32 	%r279, [%r38];
	mad.lo.s32 	%r280, %r279, %r249, %r278;
	ld.shared.u32 	%r281, [%r39];
	mad.lo.s32 	%r282, %r281, %r250, %r280;
	add.s32 	%r283, %r3, %r76;
	shl.b32 	%r284, %r283, 2;
	or.b32  	%r80, %r284, %r2;
	shfl.sync.down.b32	%r285|%p17, %r282, 1, 7711, -1;
	add.s32 	%r81, %r285, %r282;
	@%p16 bra 	$L__BB167_21;
	shl.b32 	%r286, %r80, 2;
	mov.u32 	%r287, _ZZ9cuda_gemmIiLi128ELi1ELi1ELi512ELi128ELi128ELi64ELi1ELi1EEviiiPT_S1_S1_iiiE3Csh;
	add.s32 	%r288, %r287, %r286;
	ld.shared.u32 	%r289, [%r288];
	add.s32 	%r290, %r289, %r81;
	st.shared.u32 	[%r288], %r290;
$L__BB167_21:
	add.s32 	%r328, %r76, 16;
	setp.lt.u32 	%p18, %r76, 48;
	@%p18 bra 	$L__BB167_17;
	mov.b32 	%r318, 32;
	mov.pred 	%p24, 0;
	@%p1 bra 	$L__BB167_8;
	setp.eq.s16 	%p20, %rs2, 2;
	bar.sync 	0;
	@%p20 bra 	$L__BB167_26;
	add.s32 	%r83, %r20, %r11;
	mov.b32 	%r331, 0;
	mov.u32 	%r295, _ZZ9cuda_gemmIiLi128ELi1ELi1ELi512ELi128ELi128ELi64ELi1ELi1EEviiiPT_S1_S1_iiiE3Csh;
$L__BB167_25:
	.pragma "nounroll";
	add.s32 	%r293, %r83, %r332;
	mul.wide.u32 	%rd26, %r293, 4;
	add.s64 	%rd27, %rd2, %rd26;
	shl.b32 	%r294, %r332, 2;
	add.s32 	%r296, %r295, %r294;
	ld.shared.u32 	%r297, [%r296];
	atom.global.add.u32 	%r298, [%rd27], %r297;
	add.s32 	%r332, %r332, %r7;
	add.s32 	%r331, %r331, 1;
	xor.b32  	%r299, %r331, %r12;
	setp.ne.s32 	%p21, %r299, 2;
	@%p21 bra 	$L__BB167_25;
$L__BB167_26:
	setp.lt.u16 	%p22, %rs1, 2;
	@%p22 bra 	$L__BB167_29;
	shl.b32 	%r300, %r332, 2;
	mov.u32 	%r301, _ZZ9cuda_gemmIiLi128ELi1ELi1ELi512ELi128ELi128ELi64ELi1ELi1EEviiiPT_S1_S1_iiiE3Csh;
	add.s32 	%r334, %r301, %r300;
	mul.wide.u32 	%rd28, %r7, 4;
	add.s64 	%rd4, %rd2, %rd28;
	add.s32 	%r302, %r332, %r20;
	add.s32 	%r333, %r302, %r11;
	mul.wide.u32 	%rd29, %r7, 8;
	add.s64 	%rd5, %rd2, %rd29;
	mul.wide.u32 	%rd30, %r7, 12;
	add.s64 	%rd6, %rd2, %rd30;
$L__BB167_28:
	mul.wide.s32 	%rd31, %r333, 4;
	add.s64 	%rd32, %rd4, %rd31;
	add.s64 	%rd33, %rd5, %rd31;
	add.s64 	%rd34, %rd6, %rd31;
	add.s64 	%rd35, %rd2, %rd31;
	ld.shared.u32 	%r303, [%r334];
	atom.global.add.u32 	%r304, [%rd35], %r303;
	add.s32 	%r305, %r334, %r10;
	ld.shared.u32 	%r306, [%r305];
	atom.global.add.u32 	%r307, [%rd32], %r306;
	add.s32 	%r308, %r334, %r42;
	ld.shared.u32 	%r309, [%r308];
	atom.global.add.u32 	%r310, [%rd33], %r309;
	add.s32 	%r311, %r334, %r40;
	ld.shared.u32 	%r312, [%r311];
	atom.global.add.u32 	%r313, [%rd34], %r312;
	add.s32 	%r332, %r332, %r10;
	add.s32 	%r334, %r334, %r41;
	add.s32 	%r333, %r333, %r10;
	setp.lt.u32 	%p23, %r332, 256;
	@%p23 bra 	$L__BB167_28;
$L__BB167_29:
	ret;

}
	// .globl	_Z9cuda_gemmIiLi128ELi1ELi1ELi1024ELi2ELi2ELi64ELi0ELi0EEviiiPT_S1_S1_iii
.visible .entry _Z9cuda_gemmIiLi128ELi1ELi1ELi1024ELi2ELi2ELi64ELi0ELi0EEviiiPT_S1_S1_iii(
	.param .u32 _Z9cuda_gemmIiLi128ELi1ELi1ELi1024ELi2ELi2ELi64ELi0ELi0EEviiiPT_S1_S1_iii_param_0,
	.param .u32 _Z9cuda_gemmIiLi128ELi1ELi1ELi1024ELi2ELi2ELi64ELi0ELi0EEviiiPT_S1_S1_iii_param_1,
	.param .u32 _Z9cuda_gemmIiLi128ELi1ELi1ELi1024ELi2ELi2ELi64ELi0ELi0EEviiiPT_S1_S1_iii_param_2,
	.param .u64 .ptr .align 1 _Z9cuda_gemmIiLi128ELi1ELi1ELi1024ELi2ELi2ELi64ELi0ELi0EEviiiPT_S1_S1_iii_param_3,
	.param .u64 .ptr .align 1 _Z9cuda_gemmIiLi128ELi1ELi1ELi1024ELi2ELi2ELi64ELi0ELi0EEviiiPT_S1_S1_iii_param_4,
	.param .u64 .ptr .align 1 _Z9cuda_gemmIiLi128ELi1ELi1ELi1024ELi2ELi2ELi64ELi0ELi0EEviiiPT_S1_S1_iii_param_5,
	.param .u32 _Z9cuda_gemmIiLi128ELi1ELi1ELi1024ELi2ELi2ELi64ELi0ELi0EEviiiPT_S1_S1_iii_param_6,
	.param .u32 _Z9cuda_gemmIiLi128ELi1ELi1ELi1024ELi2ELi2ELi64ELi0ELi0EEviiiPT_S1_S1_iii_param_7,
	.param .u32 _Z9cuda_gemmIiLi128ELi1ELi1ELi1024ELi2ELi2ELi64ELi0ELi0EEviiiPT_S1_S1_iii_param_8
)
.maxntid 128
{
	.local .align 16 .b8 	__local_depot168[32];
	.reg .b64 	%SP;
	.reg .b64 	%SPL;
	.reg .pred 	%p<38>;
	.reg .b16 	%rs<8>;
	.reg .b32 	%r<303>;
	.reg .b64 	%rd<43>;
	// demoted variable
	.shared .align 128 .b8 _ZZ9cuda_gemmIiLi128ELi1ELi1ELi1024ELi2ELi2ELi64ELi0ELi0EEviiiPT_S1_S1_iiiE11kron_fac_sh[24];
	// demoted variable
	.shared .align 128 .b8 _ZZ9cuda_gemmIiLi128ELi1ELi1ELi1024ELi2ELi2ELi64ELi0ELi0EEviiiPT_S1_S1_iiiE3Ash[4096];
	mov.u64 	%SPL, __local_depot168;
	ld.param.u32 	%r97, [_Z9cuda_gemmIiLi128ELi1ELi1ELi1024ELi2ELi2ELi64ELi0ELi0EEviiiPT_S1_S1_iii_param_1];
	ld.param.u32 	%r98, [_Z9cuda_gemmIiLi128ELi1ELi1ELi1024ELi2ELi2ELi64ELi0ELi0EEviiiPT_S1_S1_iii_param_2];
	ld.param.u64 	%rd7, [_Z9cuda_gemmIiLi128ELi1ELi1ELi1024ELi2ELi2ELi64ELi0ELi0EEviiiPT_S1_S1_iii_param_3];
	ld.param.u64 	%rd5, [_Z9cuda_gemmIiLi128ELi1ELi1ELi1024ELi2ELi2ELi64ELi0ELi0EEviiiPT_S1_S1_iii_param_4];
	ld.param.u32 	%r99, [_Z9cuda_gemmIiLi128ELi1ELi1ELi1024ELi2ELi2ELi64ELi0ELi0EEviiiPT_S1_S1_iii_param_6];
	ld.param.u32 	%r100, [_Z9cuda_gemmIiLi128ELi1ELi1ELi1024ELi2ELi2ELi64ELi0ELi0EEviiiPT_S1_S1_iii_param_7];
	cvta.to.global.u64 	%rd1, %rd7;
	add.u64 	%rd2, %SPL, 0;
	mov.u32 	%r1, %tid.x;
	mul.lo.s32 	%r2, %r100, %r99;
	setp.ge.u32 	%p1, %r1, %r2;
	@%p1 bra 	$L__BB168_3;
	mov.u32 	%r3, %ntid.x;
	cvta.to.global.u64 	%rd3, %rd5;
	mov.u32 	%r273, %r1;
$L__BB168_2:
	mul.wide.u32 	%rd9, %r273, 4;
	add.s64 	%rd10, %rd3, %rd9;
	ld.global.u32 	%r101, [%rd10];
	rem.u32 	%r102, %r273, %r99;
	mov.u32 	%r103, _ZZ9cuda_gemmIiLi128ELi1ELi1ELi1024ELi2ELi2ELi64ELi0ELi0EEviiiPT_S1_S1_iiiE11kron_fac_sh;
	mad.lo.s32 	%r104, %r102, 12, %r103;
	div.u32 	%r105, %r273, %r100;
	shl.b32 	%r106, %r105, 2;
	add.s32 	%r107, %r104, %r106;
	st.shared.u32 	[%r107], %r101;
	add.s32 	%r273, %r273, %r3;
	setp.lt.u32 	%p2, %r273, %r2;
	@%p2 bra 	$L__BB168_2;
$L__BB168_3:
	div.s32 	%r6, 1024, %r100;
	min.s32 	%r7, %r6, 128;
	cvt.u16.u32 	%rs2, %r7;
	div.s16 	%rs3, 128, %rs2;
	cvt.s32.s16 	%r8, %rs3;
	div.s16 	%rs4, 2, %rs3;
	cvt.s32.s16 	%r9, %rs4;
	div.u32 	%r11, %r1, %r7;
	mul.lo.s32 	%r108, %r11, %r7;
	sub.s32 	%r10, %r1, %r108;
	mov.u32 	%r12, %ctaid.y;
	mov.u32 	%r109, %nctaid.y;
	setp.ge.u32 	%p3, %r12, %r109;
	@%p3 bra 	$L__BB168_46;
	mov.u32 	%r110, %ctaid.x;
	shl.b32 	%r276, %r1, 2;
	shl.b32 	%r111, %r110, 10;
	mov.u32 	%r112, %ntid.x;
	shl.b32 	%r14, %r112, 2;
	and.b32  	%r15, %r10, 1;
	min.s32 	%r16, %r99, 2;
	and.b32  	%r17, %r1, 1;
	mul.lo.s32 	%r18, %r6, %r110;
	mov.b32 	%r113, 0;
	st.local.v4.u32 	[%rd2], {%r113, %r113, %r113, %r113};
	st.local.v4.u32 	[%rd2+16], {%r113, %r113, %r113, %r113};
	mad.lo.s32 	%r19, %r12, %r98, %r111;
	add.s32 	%r114, %r276, %r14;
	cvt.u16.u32 	%rs5, %r114;
	sub.s16 	%rs6, 1023, %rs5;
	cvt.u16.u32 	%rs7, %r14;
	div.u16 	%rs1, %rs6, %rs7;
	cvt.u32.u16 	%r20, %rs1;
	sub.s32 	%r115, 2, %r20;
	and.b32  	%r116, %r115, 3;
	setp.eq.s32 	%p4, %r116, 0;
	@%p4 bra 	$L__BB168_7;
	and.b32  	%r21, %r20, 3;
	mov.b32 	%r275, 0;
$L__BB168_6:
	.pragma "nounroll";
	add.s32 	%r118, %r19, %r276;
	mul.wide.s32 	%rd11, %r118, 4;
	add.s64 	%rd12, %rd1, %rd11;
	ld.global.v4.u32 	{%r119, %r120, %r121, %r122}, [%rd12];
	shl.b32 	%r123, %r276, 2;
	mov.u32 	%r124, _ZZ9cuda_gemmIiLi128ELi1ELi1ELi1024ELi2ELi2ELi64ELi0ELi0EEviiiPT_S1_S1_iiiE3Ash;
	add.s32 	%r125, %r124, %r123;
	st.shared.v4.u32 	[%r125], {%r119, %r120, %r121, %r122};
	add.s32 	%r276, %r276, %r14;
	add.s32 	%r275, %r275, 1;
	xor.b32  	%r126, %r21, %r275;
	setp.ne.s32 	%p5, %r126, 2;
	@%p5 bra 	$L__BB168_6;
$L__BB168_7:
	setp.lt.u16 	%p6, %rs1, 2;
	@%p6 bra 	$L__BB168_10;
	mov.u32 	%r133, _ZZ9cuda_gemmIiLi128ELi1ELi1ELi1024ELi2ELi2ELi64ELi0ELi0EEviiiPT_S1_S1_iiiE3Ash;
	shl.b32 	%r141, %r14, 2;
$L__BB168_9:
	add.s32 	%r127, %r19, %r276;
	mul.wide.s32 	%rd13, %r127, 4;
	add.s64 	%rd14, %rd1, %rd13;
	ld.global.v4.u32 	{%r128, %r129, %r130, %r131}, [%rd14];
	shl.b32 	%r132, %r276, 2;
	add.s32 	%r134, %r133, %r132;
	st.shared.v4.u32 	[%r134], {%r128, %r129, %r130, %r131};
	add.s32 	%r135, %r276, %r14;
	add.s32 	%r136, %r19, %r135;
	mul.wide.s32 	%rd15, %r136, 4;
	add.s64 	%rd16, %rd1, %rd15;
	ld.global.v4.u32 	{%r137, %r138, %r139, %r140}, [%rd16];
	add.s32 	%r142, %r134, %r141;
	st.shared.v4.u32 	[%r142], {%r137, %r138, %r139, %r140};
	add.s32 	%r143, %r135, %r14;
	add.s32 	%r144, %r19, %r143;
	mul.wide.s32 	%rd17, %r144, 4;
	add.s64 	%rd18, %rd1, %rd17;
	ld.global.v4.u32 	{%r145, %r146, %r147, %r148}, [%rd18];
	add.s32 	%r149, %r142, %r141;
	st.shared.v4.u32 	[%r149], {%r145, %r146, %r147, %r148};
	add.s32 	%r150, %r143, %r14;
	add.s32 	%r151, %r19, %r150;
	mul.wide.s32 	%rd19, %r151, 4;
	add.s64 	%rd20, %rd1, %rd19;
	ld.global.v4.u32 	{%r152, %r153, %r154, %r155}, [%rd20];
	add.s32 	%r156, %r149, %r141;
	st.shared.v4.u32 	[%r156], {%r152, %r153, %r154, %r155};
	add.s32 	%r276, %r150, %r14;
	setp.lt.u32 	%p7, %r276, 1024;
	@%p7 bra 	$L__BB168_9;
$L__BB168_10:
	setp.lt.s32 	%p8, %r6, 1;
	bar.sync 	0;
	mov.b32 	%r278, 0;
	mov.u32 	%r279, %r278;
	mov.u32 	%r280, %r278;
	mov.u32 	%r281, %r278;
	mov.u32 	%r282, %r278;
	mov.u32 	%r283, %r278;
	mov.u32 	%r284, %r278;
	mov.u32 	%r285, %r278;
	@%p8 bra 	$L__BB168_45;
	add.s32 	%r160, %r11, %r8;
	xor.b32  	%r29, %r15, 1;
	max.s32 	%r161, %r16, %r160;
	setp.lt.s32 	%p9, %r160, %r16;
	selp.u32 	%r30, 1, 0, %p9;
	add.s32 	%r162, %r160, %r30;
	sub.s32 	%r31, %r161, %r162;
	setp.lt.s32 	%p10, %r15, %r100;
	selp.b32 	%r163, 0, %r100, %p10;
	sub.s32 	%r32, %r15, %r163;
	add.s32 	%r164, %r15, 1;
	setp.lt.s32 	%p11, %r164, %r100;
	selp.b32 	%r165, 0, %r100, %p11;
	sub.s32 	%r33, %r164, %r165;
	mov.b32 	%r288, 0;
	div.u32 	%r176, %r31, %r8;
	add.s32 	%r48, %r176, %r30;
	mov.u32 	%r289, %r288;
$L__BB168_12:
	setp.gt.s32 	%p12, %r100, 0;
	add.s32 	%r166, %r289, %r10;
	mul.lo.s32 	%r46, %r166, %r100;
	@%p12 bra 	$L__BB168_13;
	bra.uni 	$L__BB168_14;
$L__BB168_13:
	add.s32 	%r167, %r15, %r46;
	shl.b32 	%r168, %r167, 2;
	mov.u32 	%r169, _ZZ9cuda_gemmIiLi128ELi1ELi1ELi1024ELi2ELi2ELi64ELi0ELi0EEviiiPT_S1_S1_iiiE3Ash;
	add.s32 	%r170, %r169, %r168;
	ld.shared.u32 	%r287, [%r170];
$L__BB168_14:
	setp.lt.s32 	%p13, %r100, 2;
	@%p13 bra 	$L__BB168_16;
	add.s32 	%r171, %r29, %r46;
	shl.b32 	%r172, %r171, 2;
	mov.u32 	%r173, _ZZ9cuda_gemmIiLi128ELi1ELi1ELi1024ELi2ELi2ELi64ELi0ELi0EEviiiPT_S1_S1_iiiE3Ash;
	add.s32 	%r174, %r173, %r172;
	ld.shared.u32 	%r286, [%r174];
$L__BB168_16:
	setp.lt.s32 	%p14, %r11, %r16;
	@%p14 bra 	$L__BB168_17;
	bra.uni 	$L__BB168_43;
$L__BB168_17:
	mul.lo.s32 	%r292, %r288, %r9;
	setp.eq.s32 	%p15, %r48, 0;
	mov.b32 	%r299, 0;
	mov.u32 	%r300, %r11;
	@%p15 bra 	$L__BB168_34;
	add.s32 	%r177, %r48, 1;
	and.b32  	%r299, %r177, -2;
	neg.s32 	%r293, %r299;
	mov.u32 	%r300, %r11;
$L__BB168_19:
	setp.gt.u32 	%p16, %r100, 64;
	mov.u32 	%r178, _ZZ9cuda_gemmIiLi128ELi1ELi1ELi1024ELi2ELi2ELi64ELi0ELi0EEviiiPT_S1_S1_iiiE11kron_fac_sh;
	mad.lo.s32 	%r58, %r300, 12, %r178;
	shl.b32 	%r179, %r17, 2;
	add.s32 	%r180, %r58, %r179;
	ld.shared.u32 	%r59, [%r180];
	@%p16 bra 	$L__BB168_22;
	shfl.sync.idx.b32	%r188|%p19, %r59, %r32, 7711, -1;
	mul.lo.s32 	%r296, %r188, %r287;
	setp.lt.s32 	%p20, %r100, 2;
	@%p20 bra 	$L__BB168_26;
	shfl.sync.idx.b32	%r189|%p21, %r59, %r33, 7711, -1;
	mad.lo.s32 	%r296, %r189, %r286, %r296;
	bra.uni 	$L__BB168_26;
$L__BB168_22:
	setp.lt.s32 	%p17, %r100, 1;
	mov.b32 	%r296, 0;
	@%p17 bra 	$L__BB168_24;
	shl.b32 	%r182, %r15, 2;
	add.s32 	%r183, %r58, %r182;
	ld.shared.u32 	%r184, [%r183];
	mul.lo.s32 	%r296, %r184, %r287;
$L__BB168_24:
	setp.lt.s32 	%p18, %r100, 2;
	@%p18 bra 	$L__BB168_26;
	shl.b32 	%r185, %r29, 2;
	add.s32 	%r186, %r58, %r185;
	ld.shared.u32 	%r187, [%r186];
	mad.lo.s32 	%r296, %r187, %r286, %r296;
$L__BB168_26:
	mul.wide.s32 	%rd21, %r292, 4;
	add.s64 	%rd22, %rd2, %rd21;
	add.s64 	%rd4, %rd22, 4;
	setp.lt.u32 	%p22, %r100, 65;
	ld.local.u32 	%r190, [%rd22];
	add.s32 	%r191, %r190, %r296;
	st.local.u32 	[%rd22], %r191;
	mad.lo.s32 	%r66, %r8, 12, %r58;
	add.s32 	%r193, %r66, %r179;
	ld.shared.u32 	%r67, [%r193];
	@%p22 bra 	$L__BB168_31;
	setp.lt.s32 	%p23, %r100, 1;
	mov.b32 	%r298, 0;
	@%p23 bra 	$L__BB168_29;
	shl.b32 	%r195, %r15, 2;
	add.s32 	%r196, %r66, %r195;
	ld.shared.u32 	%r197, [%r196];
	mul.lo.s32 	%r298, %r197, %r287;
$L__BB168_29:
	setp.lt.s32 	%p24, %r100, 2;
	@%p24 bra 	$L__BB168_33;
	shl.b32 	%r198, %r29, 2;
	add.s32 	%r199, %r66, %r198;
	ld.shared.u32 	%r200, [%r199];
	mad.lo.s32 	%r298, %r200, %r286, %r298;
	bra.uni 	$L__BB168_33;
$L__BB168_31:
	shfl.sync.idx.b32	%r201|%p25, %r67, %r32, 7711, -1;
	mul.lo.s32 	%r298, %r201, %r287;
	setp.lt.s32 	%p26, %r100, 2;
	@%p26 bra 	$L__BB168_33;
	shfl.sync.idx.b32	%r202|%p27, %r67, %r33, 7711, -1;
	mad.lo.s32 	%r298, %r202, %r286, %r298;
$L__BB168_33:
	ld.local.u32 	%r203, [%rd4];
	add.s32 	%r204, %r203, %r298;
	st.local.u32 	[%rd4], %r204;
	shl.b32 	%r205, %r8, 1;
	add.s32 	%r300, %r300, %r205;
	add.s32 	%r293, %r293, 2;
	add.s32 	%r292, %r292, 2;
	setp.ne.s32 	%p28, %r293, 0;
	@%p28 bra 	$L__BB168_19;
$L__BB168_34:
	and.b32  	%r206, %r48, 1;
	setp.eq.b32 	%p29, %r206, 1;
	@%p29 bra 	$L__BB168_43;
	setp.lt.u32 	%p30, %r100, 65;
	mov.u32 	%r207, _ZZ9cuda_gemmIiLi128ELi1ELi1ELi1024ELi2ELi2ELi64ELi0ELi0EEviiiPT_S1_S1_iiiE11kron_fac_sh;
	mad.lo.s32 	%r79, %r300, 12, %r207;
	shl.b32 	%r208, %r17, 2;
	add.s32 	%r209, %r79, %r208;
	ld.shared.u32 	%r80, [%r209];
	@%p30 bra 	$L__BB168_40;
	setp.lt.s32 	%p31, %r100, 1;
	mov.b32 	%r302, 0;
	@%p31 bra 	$L__BB168_38;
	shl.b32 	%r211, %r15, 2;
	add.s32 	%r212, %r79, %r211;
	ld.shared.u32 	%r213, [%r212];
	mul.lo.s32 	%r302, %r213, %r287;
$L__BB168_38:
	setp.lt.s32 	%p32, %r100, 2;
	@%p32 bra 	$L__BB168_42;
	shl.b32 	%r214, %r29, 2;
	add.s32 	%r215, %r79, %r214;
	ld.shared.u32 	%r216, [%r215];
	mad.lo.s32 	%r302, %r216, %r286, %r302;
	bra.uni 	$L__BB168_42;
$L__BB168_40:
	shfl.sync.idx.b32	%r217|%p33, %r80, %r32, 7711, -1;
	mul.lo.s32 	%r302, %r217, %r287;
	setp.lt.s32 	%p34, %r100, 2;
	@%p34 bra 	$L__BB168_42;
	shfl.sync.idx.b32	%r218|%p35, %r80, %r33, 7711, -1;
	mad.lo.s32 	%r302, %r218, %r286, %r302;
$L__BB168_42:
	mad.lo.s32 	%r219, %r288, %r9, %r299;
	mul.wide.s32 	%rd23, %r219, 4;
	add.s64 	%rd24, %rd2, %rd23;
	ld.local.u32 	%r220, [%rd24];
	add.s32 	%r221, %r220, %r302;
	st.local.u32 	[%rd24], %r221;
$L__BB168_43:
	add.s32 	%r289, %r289, %r7;
	add.s32 	%r288, %r288, 1;
	setp.lt.s32 	%p36, %r289, %r6;
	@%p36 bra 	$L__BB168_12;
	ld.local.v4.u32 	{%r285, %r284, %r283, %r282}, [%rd2];
	ld.local.v4.u32 	{%r281, %r280, %r279, %r278}, [%rd2+16];
$L__BB168_45:
	ld.param.u64 	%rd42, [_Z9cuda_gemmIiLi128ELi1ELi1ELi1024ELi2ELi2ELi64ELi0ELi0EEviiiPT_S1_S1_iii_param_5];
	cvta.to.global.u64 	%rd25, %rd42;
	bar.sync 	0;
	shl.b32 	%r222, %r6, 7;
	div.s32 	%r223, %r222, %r7;
	shr.s32 	%r224, %r98, 31;
	shr.u32 	%r225, %r224, 22;
	add.s32 	%r226, %r98, %r225;
	shr.s32 	%r227, %r226, 10;
	mul.lo.s32 	%r228, %r227, %r223;
	add.s32 	%r229, %r18, %r1;
	mad.lo.s32 	%r230, %r12, %r97, %r229;
	mul.wide.s32 	%rd26, %r230, 4;
	add.s64 	%rd27, %rd25, %rd26;
	st.global.u32 	[%rd27], %r285;
	add.s32 	%r231, %r9, 1;
	setp.lt.u32 	%p37, %r231, 3;
	shl.b32 	%r232, %r9, 7;
	selp.b32 	%r233, %r232, 0, %p37;
	rem.s32 	%r234, 1, %r9;
	add.s32 	%r235, %r230, %r233;
	mad.lo.s32 	%r236, %r234, %r228, %r235;
	mul.wide.s32 	%rd28, %r236, 4;
	add.s64 	%rd29, %rd25, %rd28;
	st.global.u32 	[%rd29], %r284;
	div.s32 	%r237, 2, %r9;
	shl.b32 	%r238, %r237, 7;
	mul.lo.s32 	%r239, %r237, %r9;
	sub.s32 	%r240, 2, %r239;
	add.s32 	%r241, %r230, %r238;
	mad.lo.s32 	%r242, %r240, %r228, %r241;
	mul.wide.s32 	%rd30, %r242, 4;
	add.s64 	%rd31, %rd25, %rd30;
	st.global.u32 	[%rd31], %r283;
	div.s32 	%r243, 3, %r9;
	shl.b32 	%r244, %r243, 7;
	mul.lo.s32 	%r245, %r243, %r9;
	sub.s32 	%r246, 3, %r245;
	add.s32 	%r247, %r230, %r244;
	mad.lo.s32 	%r248, %r246, %r228, %r247;
	mul.wide.s32 	%rd32, %r248, 4;
	add.s64 	%rd33, %rd25, %rd32;
	st.global.u32 	[%rd33], %r282;
	div.s32 	%r249, 4, %r9;
	shl.b32 	%r250, %r249, 7;
	mul.lo.s32 	%r251, %r249, %r9;
	sub.s32 	%r252, 4, %r251;
	add.s32 	%r253, %r230, %r250;
	mad.lo.s32 	%r254, %r252, %r228, %r253;
	mul.wide.s32 	%rd34, %r254, 4;
	add.s64 	%rd35, %rd25, %rd34;
	st.global.u32 	[%rd35], %r281;
	div.s32 	%r255, 5, %r9;
	shl.b32 	%r256, %r255, 7;
	mul.lo.s32 	%r257, %r255, %r9;
	sub.s32 	%r258, 5, %r257;
	add.s32 	%r259, %r230, %r256;
	mad.lo.s32 	%r260, %r258, %r228, %r259;
	mul.wide.s32 	%rd36, %r260, 4;
	add.s64 	%rd37, %rd25, %rd36;
	st.global.u32 	[%rd37], %r280;
	div.s32 	%r261, 6, %r9;
	shl.b32 	%r262, %r261, 7;
	mul.lo.s32 	%r263, %r261, %r9;
	sub.s32 	%r264, 6, %r263;
	add.s32 	%r265, %r230, %r262;
	mad.lo.s32 	%r266, %r264, %r228, %r265;
	mul.wide.s32 	%rd38, %r266, 4;
	add.s64 	%rd39, %rd25, %rd38;
	st.global.u32 	[%rd39], %r279;
	div.s32 	%r267, 7, %r9;
	shl.b32 	%r268, %r267, 7;
	mul.lo.s32 	%r269, %r267, %r9;
	sub.s32 	%r270, 7, %r269;
	add.s32 	%r271, %r230, %r268;
	mad.lo.s32 	%r272, %r270, %r228, %r271;
	mul.wide.s32 	%rd40, %r272, 4;
	add.s64 	%rd41, %rd25, %rd40;
	st.global.u32 	[%rd41], %r278;
$L__BB168_46:
	ret;

}
	// .globl	_Z9cuda_gemmIiLi128ELi1ELi1ELi1024ELi2ELi2ELi64ELi0ELi1EEviiiPT_S1_S1_iii
.visible .entry _Z9cuda_gemmIiLi128ELi1ELi1ELi1024ELi2ELi2ELi64ELi0ELi1EEviiiPT_S1_S1_iii(
	.param .u32 _Z9cuda_gemmIiLi128ELi1ELi1ELi1024ELi2ELi2ELi64ELi0ELi1EEviiiPT_S1_S1_iii_param_0,
	.param .u32 _Z9cuda_gemmIiLi128ELi1ELi1ELi1024ELi2ELi2ELi64ELi0ELi1EEviiiPT_S1_S1_iii_param_1,
	.param .u32 _Z9cuda_gemmIiLi128ELi1ELi1ELi1024ELi2ELi2ELi64ELi0ELi1EEviiiPT_S1_S1_iii_param_2,
	.param .u64 .ptr .align 1 _Z9cuda_gemmIiLi128ELi1ELi1ELi1024ELi2ELi2ELi64ELi0ELi1EEviiiPT_S1_S1_iii_param_3,
	.param .u64 .ptr .align 1 _Z9cuda_gemmIiLi128ELi1ELi1ELi1024ELi2ELi2ELi64ELi0ELi1EEviiiPT_S1_S1_iii_param_4,
	.param .u64 .ptr .align 1 _Z9cuda_gemmIiLi128ELi1ELi1ELi1024ELi2ELi2ELi64ELi0ELi1EEviiiPT_S1_S1_iii_param_5,
	.param .u32 _Z9cuda_gemmIiLi128ELi1ELi1ELi1024ELi2ELi2ELi64ELi0ELi1EEviiiPT_S1_S1_iii_param_6,
	.param .u32 _Z9cuda_gemmIiLi128ELi1ELi1ELi1024ELi2ELi2ELi64ELi0ELi1EEviiiPT_S1_S1_iii_param_7,
	.param .u32 _Z9cuda_gemmIiLi128ELi1ELi1ELi1024ELi2ELi2ELi64ELi0ELi1EEviiiPT_S1_S1_iii_param_8
)
.maxntid 128
{
	.reg .pred 	%p<24>;
	.reg .b16 	%rs<5>;
	.reg .b32 	%r<165>;
	.reg .b64 	%rd<27>;
	// demoted variable
	.shared .align 128 .b8 _ZZ9cuda_gemmIiLi128ELi1ELi1ELi1024ELi2ELi2ELi64ELi0ELi1EEviiiPT_S1_S1_iiiE11kron_fac_sh[24];
	// demoted variable
	.shared .align 128 .b8 _ZZ9cuda_gemmIiLi128ELi1ELi1ELi1024ELi2ELi2ELi64ELi0ELi1EEviiiPT_S1_S1_iiiE3Ash[4096];
	ld.param.u32 	%r41, [_Z9cuda_gemmIiLi128ELi1ELi1ELi1024ELi2ELi2ELi64ELi0ELi1EEviiiPT_S1_S1_iii_param_1];
	ld.param.u32 	%r42, [_Z9cuda_gemmIiLi128ELi1ELi1ELi1024ELi2ELi2ELi64ELi0ELi1EEviiiPT_S1_S1_iii_param_2];
	ld.param.u64 	%rd8, [_Z9cuda_gemmIiLi128ELi1ELi1ELi1024ELi2ELi2ELi64ELi0ELi1EEviiiPT_S1_S1_iii_param_3];
	ld.param.u64 	%rd6, [_Z9cuda_gemmIiLi128ELi1ELi1ELi1024ELi2ELi2ELi64ELi0ELi1EEviiiPT_S1_S1_iii_param_4];
	ld.param.u64 	%rd7, [_Z9cuda_gemmIiLi128ELi1ELi1ELi1024ELi2ELi2ELi64ELi0ELi1EEviiiPT_S1_S1_iii_param_5];
	cvta.to.global.u64 	%rd1, %rd8;
	mov.u32 	%r1, %tid.x;
	setp.gt.u32 	%p1, %r1, 3;
	@%p1 bra 	$L__BB169_3;
	mov.u32 	%r2, %ntid.x;
	mul.wide.u32 	%rd9, %r1, 4;
	cvta.to.global.u64 	%rd10, %rd6;
	add.s64 	%rd26, %rd10, %rd9;
	mul.wide.u32 	%rd3, %r2, 4;
	mov.u32 	%r45, _ZZ9cuda_gemmIiLi128ELi1ELi1ELi1024ELi2ELi2ELi64ELi0ELi1EEviiiPT_S1_S1_iiiE11kron_fac_sh;
	mov.u32 	%r155, %r1;
$L__BB169_2:
	ld.global.u32 	%r43, [%rd26];
	and.b32  	%r44, %r155, 1;
	mad.lo.s32 	%r46, %r44, 12, %r45;
	shl.b32 	%r47, %r155, 1;
	and.b32  	%r48, %r47, -4;
	add.s32 	%r49, %r46, %r48;
	st.shared.u32 	[%r49], %r43;
	add.s32 	%r155, %r155, %r2;
	add.s64 	%rd26, %rd26, %rd3;
	setp.lt.u32 	%p2, %r155, 4;
	@%p2 bra 	$L__BB169_2;
$L__BB169_3:
	mov.u32 	%r5, %ctaid.y;
	mov.u32 	%r50, %nctaid.y;
	setp.ge.u32 	%p3, %r5, %r50;
	@%p3 bra 	$L__BB169_11;
	mov.u32 	%r6, %ctaid.x;
	shl.b32 	%r158, %r1, 2;
	shl.b32 	%r8, %r6, 10;
	mov.u32 	%r9, %ntid.x;
	shl.b32 	%r10, %r9, 2;
	mul.lo.s32 	%r11, %r5, %r42;
	add.s32 	%r51, %r158, %r10;
	cvt.u16.u32 	%rs2, %r51;
	sub.s16 	%rs3, 1023, %rs2;
	cvt.u16.u32 	%rs4, %r10;
	div.u16 	%rs1, %rs3, %rs4;
	cvt.u32.u16 	%r12, %rs1;
	sub.s32 	%r52, 2, %r12;
	and.b32  	%r53, %r52, 3;
	setp.eq.s32 	%p4, %r53, 0;
	@%p4 bra 	$L__BB169_7;
	and.b32  	%r13, %r12, 3;
	add.s32 	%r14, %r11, %r8;
	mov.b32 	%r157, 0;
$L__BB169_6:
	.pragma "nounroll";
	add.s32 	%r55, %r14, %r158;
	mul.wide.s32 	%rd11, %r55, 4;
	add.s64 	%rd12, %rd1, %rd11;
	ld.global.v4.u32 	{%r56, %r57, %r58, %r59}, [%rd12];
	shl.b32 	%r60, %r158, 2;
	mov.u32 	%r61, _ZZ9cuda_gemmIiLi128ELi1ELi1ELi1024ELi2ELi2ELi64ELi0ELi1EEviiiPT_S1_S1_iiiE3Ash;
	add.s32 	%r62, %r61, %r60;
	st.shared.v4.u32 	[%r62], {%r56, %r57, %r58, %r59};
	add.s32 	%r158, %r158, %r10;
	add.s32 	%r157, %r157, 1;
	xor.b32  	%r63, %r13, %r157;
	setp.ne.s32 	%p5, %r63, 2;
	@%p5 bra 	$L__BB169_6;
$L__BB169_7:
	setp.lt.u16 	%p6, %rs1, 2;
	@%p6 bra 	$L__BB169_10;
	add.s32 	%r64, %r158, %r11;
	add.s32 	%r159, %r64, %r8;
	mad.lo.s32 	%r163, %r9, 12, %r159;
	shl.b32 	%r22, %r9, 4;
	shl.b32 	%r65, %r9, 3;
	add.s32 	%r162, %r159, %r65;
	add.s32 	%r161, %r159, %r10;
	mul.lo.s32 	%r25, %r9, 48;
	shl.b32 	%r66, %r158, 2;
	mov.u32 	%r67, _ZZ9cuda_gemmIiLi128ELi1ELi1ELi1024ELi2ELi2ELi64ELi0ELi1EEviiiPT_S1_S1_iiiE3Ash;
	add.s32 	%r160, %r67, %r66;
	shl.b32 	%r27, %r9, 6;
	shl.b32 	%r28, %r9, 5;
$L__BB169_9:
	mul.wide.s32 	%rd13, %r163, 4;
	add.s64 	%rd14, %rd1, %rd13;
	mul.wide.s32 	%rd15, %r162, 4;
	add.s64 	%rd16, %rd1, %rd15;
	mul.wide.s32 	%rd17, %r161, 4;
	add.s64 	%rd18, %rd1, %rd17;
	mul.wide.s32 	%rd19, %r159, 4;
	add.s64 	%rd20, %rd1, %rd19;
	ld.global.v4.u32 	{%r68, %r69, %r70, %r71}, [%rd20];
	st.shared.v4.u32 	[%r160], {%r68, %r69, %r70, %r71};
	add.s32 	%r72, %r158, %r10;
	ld.global.v4.u32 	{%r73, %r74, %r75, %r76}, [%rd18];
	add.s32 	%r77, %r160, %r22;
	st.shared.v4.u32 	[%r77], {%r73, %r74, %r75, %r76};
	add.s32 	%r78, %r72, %r10;
	ld.global.v4.u32 	{%r79, %r80, %r81, %r82}, [%rd16];
	add.s32 	%r83, %r160, %r28;
	st.shared.v4.u32 	[%r83], {%r79, %r80, %r81, %r82};
	add.s32 	%r84, %r78, %r10;
	ld.global.v4.u32 	{%r85, %r86, %r87, %r88}, [%rd14];
	add.s32 	%r89, %r160, %r25;
	st.shared.v4.u32 	[%r89], {%r85, %r86, %r87, %r88};
	add.s32 	%r158, %r84, %r10;
	add.s32 	%r163, %r163, %r22;
	add.s32 	%r162, %r162, %r22;
	add.s32 	%r161, %r161, %r22;
	add.s32 	%r160, %r160, %r27;
	add.s32 	%r159, %r159, %r22;
	setp.lt.u32 	%p7, %r158, 1024;
	@%p7 bra 	$L__BB169_9;
$L__BB169_10:
	and.b32  	%r90, %r1, 1;
	shl.b32 	%r91, %r1, 2;
	and.b32  	%r92, %r91, 4;
	mov.u32 	%r93, _ZZ9cuda_gemmIiLi128ELi1ELi1ELi1024ELi2ELi2ELi64ELi0ELi1EEviiiPT_S1_S1_iiiE11kron_fac_sh;
	add.s32 	%r94, %r93, %r92;
	cvta.to.global.u64 	%rd21, %rd7;
	bar.sync 	0;
	shl.b32 	%r95, %r1, 1;
	or.b32  	%r96, %r95, %r90;
	shl.b32 	%r97, %r96, 2;
	mov.u32 	%r98, _ZZ9cuda_gemmIiLi128ELi1ELi1ELi1024ELi2ELi2ELi64ELi0ELi1EEviiiPT_S1_S1_iiiE3Ash;
	add.s32 	%r99, %r98, %r97;
	ld.shared.u32 	%r100, [%r99];
	xor.b32  	%r101, %r90, 1;
	or.b32  	%r102, %r95, %r101;
	shl.b32 	%r103, %r102, 2;
	add.s32 	%r104, %r98, %r103;
	ld.shared.u32 	%r105, [%r104];
	ld.shared.u32 	%r106, [%r94];
	shfl.sync.idx.b32	%r107|%p8, %r106, %r90, 7711, -1;
	mul.lo.s32 	%r108, %r107, %r100;
	shfl.sync.idx.b32	%r109|%p9, %r106, %r101, 7711, -1;
	mad.lo.s32 	%r110, %r109, %r105, %r108;
	ld.shared.u32 	%r111, [%r94+12];
	shfl.sync.idx.b32	%r112|%p10, %r111, %r90, 7711, -1;
	mul.lo.s32 	%r113, %r112, %r100;
	shfl.sync.idx.b32	%r114|%p11, %r111, %r101, 7711, -1;
	mad.lo.s32 	%r115, %r114, %r105, %r113;
	ld.shared.u32 	%r116, [%r99+1024];
	ld.shared.u32 	%r117, [%r104+1024];
	shfl.sync.idx.b32	%r118|%p12, %r106, %r90, 7711, -1;
	mul.lo.s32 	%r119, %r118, %r116;
	shfl.sync.idx.b32	%r120|%p13, %r106, %r101, 7711, -1;
	mad.lo.s32 	%r121, %r120, %r117, %r119;
	shfl.sync.idx.b32	%r122|%p14, %r111, %r90, 7711, -1;
	mul.lo.s32 	%r123, %r122, %r116;
	shfl.sync.idx.b32	%r124|%p15, %r111, %r101, 7711, -1;
	mad.lo.s32 	%r125, %r124, %r117, %r123;
	ld.shared.u32 	%r126, [%r99+2048];
	ld.shared.u32 	%r127, [%r104+2048];
	shfl.sync.idx.b32	%r128|%p16, %r106, %r90, 7711, -1;
	mul.lo.s32 	%r129, %r128, %r126;
	shfl.sync.idx.b32	%r130|%p17, %r106, %r101, 7711, -1;
	mad.lo.s32 	%r131, %r130, %r127, %r129;
	shfl.sync.idx.b32	%r132|%p18, %r111, %r90, 7711, -1;
	mul.lo.s32 	%r133, %r132, %r126;
	shfl.sync.idx.b32	%r134|%p19, %r111, %r101, 7711, -1;
	mad.lo.s32 	%r135, %r134, %r127, %r133;
	ld.shared.u32 	%r136, [%r99+3072];
	ld.shared.u32 	%r137, [%r104+3072];
	shfl.sync.idx.b32	%r138|%p20, %r106, %r90, 7711, -1;
	mul.lo.s32 	%r139, %r138, %r136;
	shfl.sync.idx.b32	%r140|%p21, %r106, %r101, 7711, -1;
	mad.lo.s32 	%r141, %r140, %r137, %r139;
	shfl.sync.idx.b32	%r142|%p22, %r111, %r90, 7711, -1;
	mul.lo.s32 	%r143, %r142, %r136;
	shfl.sync.idx.b32	%r144|%p23, %r111, %r101, 7711, -1;
	mad.lo.s32 	%r145, %r144, %r137, %r143;
	bar.sync 	0;
	shl.b32 	%r146, %r6, 9;
	or.b32  	%r147, %r146, %r1;
	mad.lo.s32 	%r148, %r5, %r41, %r147;
	mul.wide.s32 	%rd22, %r148, 4;
	add.s64 	%rd23, %rd21, %rd22;
	st.global.u32 	[%rd23], %r110;
	shr.s32 	%r149, %r42, 31;
	shr.u32 	%r150, %r149, 22;
	add.s32 	%r151, %r42, %r150;
	shr.s32 	%r152, %r151, 10;
	shl.b32 	%r153, %r152, 9;
	add.s32 	%r154, %r148, %r153;
	mul.wide.s32 	%rd24, %r154, 4;
	add.s64 	%rd25, %rd21, %rd24;
	st.global.u32 	[%rd25], %r115;
	st.global.u32 	[%rd23+512], %r121;
	st.global.u32 	[%rd25+512], %r125;
	st.global.u32 	[%rd23+1024], %r131;
	st.global.u32 	[%rd25+1024], %r135;
	st.global.u32 	[%rd23+1536], %r141;
	st.global.u32 	[%rd25+1536], %r145;
$L__BB169_11:
	ret;

}
	// .globl	_Z9cuda_gemmIiLi128ELi1ELi1ELi1024ELi2ELi2ELi64ELi1ELi0EEviiiPT_S1_S1_iii
.visible .entry _Z9cuda_gemmIiLi128ELi1ELi1ELi1024ELi2ELi2ELi64ELi1ELi0EEviiiPT_S1_S1_iii(
	.param .u32 _Z9cuda_gemmIiLi128ELi1ELi1ELi1024ELi2ELi2ELi64ELi1ELi0EEviiiPT_S1_S1_iii_param_0,
	.param .u32 _Z9cuda_gemmIiLi128ELi1ELi1ELi1024ELi2ELi2ELi64ELi1ELi0EEviiiPT_S1_S1_iii_param_1,
	.param .u32 _Z9cuda_gemmIiLi128ELi1ELi1ELi1024ELi2ELi2ELi64ELi1ELi0EEviiiPT_S1_S1_iii_param_2,
	.param .u64 .ptr .align 1 _Z9cuda_gemmIiLi128ELi1ELi1ELi1024ELi2ELi2ELi64ELi1ELi0EEviiiPT_S1_S1_iii_param_3,
	.param .u64 .ptr .align 1 _Z9cuda_gemmIiLi128ELi1ELi1ELi1024ELi2ELi2ELi64ELi1ELi0EEviiiPT_S1_S1_iii_param_4,
	.param .u64 .ptr .align 1 _Z9cuda_gemmIiLi128ELi1ELi1ELi1024ELi2ELi2ELi64ELi1ELi0EEviiiPT_S1_S1_iii_param_5,
	.param .u32 _Z9cuda_gemmIiLi128ELi1ELi1ELi1024ELi2ELi2ELi64ELi1ELi0EEviiiPT_S1_S1_iii_param_6,
	.param .u32 _Z9cuda_gemmIiLi128ELi1ELi1ELi1024ELi2ELi2ELi64ELi1ELi0EEviiiPT_S1_S1_iii_param_7,
	.param .u32 _Z9cuda_gemmIiLi128ELi1ELi1ELi1024ELi2ELi2ELi64ELi1ELi0EEviiiPT_S1_S1_iii_param_8
)
.maxntid 128
{
	.local .align 16 .b8 	__local_depot170[32];
	.reg .b64 	%SP;
	.reg .b64 	%SPL;
	.reg .pred 	%p<38>;
	.reg .b16 	%rs<8>;
	.reg .b32 	%r<306>;
	.reg .b64 	%rd<43>;
	// demoted variable
	.shared .align 128 .b8 _ZZ9cuda_gemmIiLi128ELi1ELi1ELi1024ELi2ELi2ELi64ELi1ELi0EEviiiPT_S1_S1_iiiE11kron_fac_sh[24];
	// demoted variable
	.shared .align 128 .b8 _ZZ9cuda_gemmIiLi128ELi1ELi1ELi1024ELi2ELi2ELi64ELi1ELi0EEviiiPT_S1_S1_iiiE3Ash[4096];
	mov.u64 	%SPL, __local_depot170;
	ld.param.u64 	%rd7, [_Z9cuda_gemmIiLi128ELi1ELi1ELi1024ELi2ELi2ELi64ELi1ELi0EEviiiPT_S1_S1_iii_param_3];
	ld.param.u64 	%rd5, [_Z9cuda_gemmIiLi128ELi1ELi1ELi1024ELi2ELi2ELi64ELi1ELi0EEviiiPT_S1_S1_iii_param_4];
	ld.param.u32 	%r96, [_Z9cuda_gemmIiLi128ELi1ELi1ELi1024ELi2ELi2ELi64ELi1ELi0EEviiiPT_S1_S1_iii_param_6];
	ld.param.u32 	%r97, [_Z9cuda_gemmIiLi128ELi1ELi1ELi1024ELi2ELi2ELi64ELi1ELi0EEviiiPT_S1_S1_iii_param_7];
	cvta.to.global.u64 	%rd1, %rd7;
	add.u64 	%rd2, %SPL, 0;
	mov.u32 	%r1, %tid.x;
	mul.lo.s32 	%r2, %r97, %r96;
	setp.ge.u32 	%p1, %r1, %r2;
	@%p1 bra 	$L__BB170_3;
	mov.u32 	%r3, %ntid.x;
	cvta.to.global.u64 	%rd3, %rd5;
	mov.u32 	%r100, _ZZ9cuda_gemmIiLi128ELi1ELi1ELi1024ELi2ELi2ELi64ELi1ELi0EEviiiPT_S1_S1_iiiE11kron_fac_sh;
	mov.u32 	%r276, %r1;
$L__BB170_2:
	mul.wide.u32 	%rd9, %r276, 4;
	add.s64 	%rd10, %rd3, %rd9;
	ld.global.u32 	%r98, [%rd10];
	rem.u32 	%r99, %r276, %r96;
	mad.lo.s32 	%r101, %r99, 12, %r100;
	div.u32 	%r102, %r276, %r97;
	shl.b32 	%r103, %r102, 2;
	add.s32 	%r104, %r101, %r103;
	st.shared.u32 	[%r104], %r98;
	add.s32 	%r276, %r276, %r3;
	setp.lt.u32 	%p2, %r276, %r2;
	@%p2 bra 	$L__BB170_2;
$L__BB170_3:
	div.s32 	%r6, 1024, %r97;
	min.s32 	%r7, %r6, 128;
	cvt.u16.u32 	%rs2, %r7;
	div.s16 	%rs3, 128, %rs2;
	cvt.s32.s16 	%r8, %rs3;
	div.s16 	%rs4, 2, %rs3;
	cvt.s32.s16 	%r9, %rs4;
	div.u32 	%r11, %r1, %r7;
	mul.lo.s32 	%r105, %r11, %r7;
	sub.s32 	%r10, %r1, %r105;
	mov.u32 	%r12, %ctaid.y;
	mov.u32 	%r106, %nctaid.y;
	setp.ge.u32 	%p3, %r12, %r106;
	@%p3 bra 	$L__BB170_46;
	shl.b32 	%r279, %r1, 2;
	mov.u32 	%r107, %ntid.x;
	shl.b32 	%r14, %r107, 2;
	and.b32  	%r15, %r10, 1;
	min.s32 	%r16, %r96, 2;
	mov.b32 	%r108, 0;
	st.local.v4.u32 	[%rd2], {%r108, %r108, %r108, %r108};
	st.local.v4.u32 	[%rd2+16], {%r108, %r108, %r108, %r108};
	shl.b32 	%r17, %r12, 10;
	add.s32 	%r109, %r279, %r14;
	cvt.u16.u32 	%rs5, %r109;
	sub.s16 	%rs6, 1023, %rs5;
	cvt.u16.u32 	%rs7, %r14;
	div.u16 	%rs1, %rs6, %rs7;
	cvt.u32.u16 	%r18, %rs1;
	sub.s32 	%r110, 2, %r18;
	and.b32  	%r111, %r110, 3;
	setp.eq.s32 	%p4, %r111, 0;
	@%p4 bra 	$L__BB170_7;
	and.b32  	%r19, %r18, 3;
	mov.b32 	%r278, 0;
$L__BB170_6:
	.pragma "nounroll";
	add.s32 	%r113, %r17, %r279;
	mul.wide.u32 	%rd11, %r113, 4;
	add.s64 	%rd12, %rd1, %rd11;
	ld.global.v4.u32 	{%r114, %r115, %r116, %r117}, [%rd12];
	shl.b32 	%r118, %r279, 2;
	mov.u32 	%r119, _ZZ9cuda_gemmIiLi128ELi1ELi1ELi1024ELi2ELi2ELi64ELi1ELi0EEviiiPT_S1_S1_iiiE3Ash;
	add.s32 	%r120, %r119, %r118;
	st.shared.v4.u32 	[%r120], {%r114, %r115, %r116, %r117};
	add.s32 	%r279, %r279, %r14;
	add.s32 	%r278, %r278, 1;
	xor.b32  	%r121, %r19, %r278;
	setp.ne.s32 	%p5, %r121, 2;
	@%p5 bra 	$L__BB170_6;
$L__BB170_7:
	setp.lt.u16 	%p6, %rs1, 2;
	@%p6 bra 	$L__BB170_10;
	mov.u32 	%r128, _ZZ9cuda_gemmIiLi128ELi1ELi1ELi1024ELi2ELi2ELi64ELi1ELi0EEviiiPT_S1_S1_iiiE3Ash;
	shl.b32 	%r136, %r14, 2;
$L__BB170_9:
	add.s32 	%r122, %r17, %r279;
	mul.wide.s32 	%rd13, %r122, 4;
	add.s64 	%rd14, %rd1, %rd13;
	ld.global.v4.u32 	{%r123, %r124, %r125, %r126}, [%rd14];
	shl.b32 	%r127, %r279, 2;
	add.s32 	%r129, %r128, %r127;
	st.shared.v4.u32 	[%r129], {%r123, %r124, %r125, %r126};
	add.s32 	%r130, %r279, %r14;
	add.s32 	%r131, %r17, %r130;
	mul.wide.s32 	%rd15, %r131, 4;
	add.s64 	%rd16, %rd1, %rd15;
	ld.global.v4.u32 	{%r132, %r133, %r134, %r135}, [%rd16];
	add.s32 	%r137, %r129, %r136;
	st.shared.v4.u32 	[%r137], {%r132, %r133, %r134, %r135};
	add.s32 	%r138, %r130, %r14;
	add.s32 	%r139, %r17, %r138;
	mul.wide.s32 	%rd17, %r139, 4;
	add.s64 	%rd18, %rd1, %rd17;
	ld.global.v4.u32 	{%r140, %r141, %r142, %r143}, [%rd18];
	add.s32 	%r144, %r137, %r136;
	st.shared.v4.u32 	[%r144], {%r140, %r141, %r142, %r143};
	add.s32 	%r145, %r138, %r14;
	add.s32 	%r146, %r17, %r145;
	mul.wide.s32 	%rd19, %r146, 4;
	add.s64 	%rd20, %rd1, %rd19;
	ld.global.v4.u32 	{%r147, %r148, %r149, %r150}, [%rd20];
	add.s32 	%r151, %r144, %r136;
	st.shared.v4.u32 	[%r151], {%r147, %r148, %r149, %r150};
	add.s32 	%r279, %r145, %r14;
	setp.lt.u32 	%p7, %r279, 1024;
	@%p7 bra 	$L__BB170_9;
$L__BB170_10:
	setp.lt.s32 	%p8, %r6, 1;
	bar.sync 	0;
	mov.b32 	%r281, 0;
	mov.u32 	%r282, %r281;
	mov.u32 	%r283, %r281;
	mov.u32 	%r284, %r281;
	mov.u32 	%r285, %r281;
	mov.u32 	%r286, %r281;
	mov.u32 	%r287, %r281;
	mov.u32 	%r288, %r281;
	@%p8 bra 	$L__BB170_45;
	add.s32 	%r155, %r11, %r8;
	max.s32 	%r156, %r16, %r155;
	setp.lt.s32 	%p9, %r155, %r16;
	selp.u32 	%r27, 1, 0, %p9;
	add.s32 	%r157, %r155, %r27;
	sub.s32 	%r28, %r156, %r157;
	setp.lt.s32 	%p10, %r15, %r97;
	selp.b32 	%r158, 0, %r97, %p10;
	sub.s32 	%r29, %r15, %r158;
	add.s32 	%r159, %r15, 1;
	setp.lt.s32 	%p11, %r159, %r97;
	selp.b32 	%r160, 0, %r97, %p11;
	sub.s32 	%r30, %r159, %r160;
	mov.b32 	%r291, 0;
	div.u32 	%r172, %r28, %r8;
	add.s32 	%r45, %r172, %r27;
	mov.u32 	%r292, %r291;
$L__BB170_12:
	setp.gt.s32 	%p12, %r97, 0;
	add.s32 	%r161, %r292, %r10;
	mul.lo.s32 	%r44, %r161, %r97;
	@%p12 bra 	$L__BB170_13;
	bra.uni 	$L__BB170_14;
$L__BB170_13:
	add.s32 	%r162, %r15, %r44;
	shl.b32 	%r163, %r162, 2;
	mov.u32 	%r164, _ZZ9cuda_gemmIiLi128ELi1ELi1ELi1024ELi2ELi2ELi64ELi1ELi0EEviiiPT_S1_S1_iiiE3Ash;
	add.s32 	%r165, %r164, %r163;
	ld.shared.u32 	%r290, [%r165];
$L__BB170_14:
	setp.lt.s32 	%p13, %r97, 2;
	@%p13 bra 	$L__BB170_16;
	xor.b32  	%r166, %r15, 1;
	add.s32 	%r167, %r166, %r44;
	shl.b32 	%r168, %r167, 2;
	mov.u32 	%r169, _ZZ9cuda_gemmIiLi128ELi1ELi1ELi1024ELi2ELi2ELi64ELi1ELi0EEviiiPT_S1_S1_iiiE3Ash;
	add.s32 	%r170, %r169, %r168;
	ld.shared.u32 	%r289, [%r170];
$L__BB170_16:
	setp.lt.s32 	%p14, %r11, %r16;
	@%p14 bra 	$L__BB170_17;
	bra.uni 	$L__BB170_43;
$L__BB170_17:
	setp.eq.s32 	%p15, %r45, 0;
	mov.b32 	%r302, 0;
	mov.u32 	%r303, %r11;
	@%p15 bra 	$L__BB170_34;
	mul.lo.s32 	%r295, %r291, %r9;
	add.s32 	%r173, %r45, 1;
	and.b32  	%r302, %r173, -2;
	neg.s32 	%r296, %r302;
	mov.u32 	%r303, %r11;
$L__BB170_19:
	setp.gt.u32 	%p16, %r97, 64;
	mov.u32 	%r174, _ZZ9cuda_gemmIiLi128ELi1ELi1ELi1024ELi2ELi2ELi64ELi1ELi0EEviiiPT_S1_S1_iiiE11kron_fac_sh;
	mad.lo.s32 	%r56, %r303, 12, %r174;
	shl.b32 	%r175, %r1, 2;
	and.b32  	%r176, %r175, 4;
	add.s32 	%r177, %r56, %r176;
	ld.shared.u32 	%r57, [%r177];
	@%p16 bra 	$L__BB170_22;
	shfl.sync.idx.b32	%r188|%p19, %r57, %r29, 7711, -1;
	mul.lo.s32 	%r299, %r188, %r290;
	setp.lt.s32 	%p20, %r97, 2;
	@%p20 bra 	$L__BB170_26;
	shfl.sync.idx.b32	%r189|%p21, %r57, %r30, 7711, -1;
	mad.lo.s32 	%r299, %r189, %r289, %r299;
	bra.uni 	$L__BB170_26;
$L__BB170_22:
	setp.lt.s32 	%p17, %r97, 1;
	mov.b32 	%r299, 0;
	@%p17 bra 	$L__BB170_24;
	shl.b32 	%r179, %r10, 2;
	and.b32  	%r180, %r179, 4;
	add.s32 	%r181, %r56, %r180;
	ld.shared.u32 	%r182, [%r181];
	mul.lo.s32 	%r299, %r182, %r290;
$L__BB170_24:
	setp.lt.s32 	%p18, %r97, 2;
	@%p18 bra 	$L__BB170_26;
	shl.b32 	%r183, %r10, 2;
	not.b32 	%r184, %r183;
	and.b32  	%r185, %r184, 4;
	add.s32 	%r186, %r56, %r185;
	ld.shared.u32 	%r187, [%r186];
	mad.lo.s32 	%r299, %r187, %r289, %r299;
$L__BB170_26:
	mul.wide.s32 	%rd21, %r295, 4;
	add.s64 	%rd22, %rd2, %rd21;
	add.s64 	%rd4, %rd22, 4;
	setp.lt.u32 	%p22, %r97, 65;
	ld.local.u32 	%r190, [%rd22];
	add.s32 	%r191, %r190, %r299;
	st.local.u32 	[%rd22], %r191;
	mad.lo.s32 	%r64, %r8, 12, %r56;
	shl.b32 	%r192, %r1, 2;
	and.b32  	%r193, %r192, 4;
	add.s32 	%r194, %r64, %r193;
	ld.shared.u32 	%r65, [%r194];
	@%p22 bra 	$L__BB170_31;
	setp.lt.s32 	%p23, %r97, 1;
	mov.b32 	%r301, 0;
	@%p23 bra 	$L__BB170_29;
	shl.b32 	%r196, %r10, 2;
	and.b32  	%r197, %r196, 4;
	add.s32 	%r198, %r64, %r197;
	ld.shared.u32 	%r199, [%r198];
	mul.lo.s32 	%r301, %r199, %r290;
$L__BB170_29:
	setp.lt.s32 	%p24, %r97, 2;
	@%p24 bra 	$L__BB170_33;
	shl.b32 	%r200, %r10, 2;
	not.b32 	%r201, %r200;
	and.b32  	%r202, %r201, 4;
	add.s32 	%r203, %r64, %r202;
	ld.shared.u32 	%r204, [%r203];
	mad.lo.s32 	%r301, %r204, %r289, %r301;
	bra.uni 	$L__BB170_33;
$L__BB170_31:
	shfl.sync.idx.b32	%r205|%p25, %r65, %r29, 7711, -1;
	mul.lo.s32 	%r301, %r205, %r290;
	setp.lt.s32 	%p26, %r97, 2;
	@%p26 bra 	$L__BB170_33;
	shfl.sync.idx.b32	%r206|%p27, %r65, %r30, 7711, -1;
	mad.lo.s32 	%r301, %r206, %r289, %r301;
$L__BB170_33:
	ld.local.u32 	%r207, [%rd4];
	add.s32 	%r208, %r207, %r301;
	st.local.u32 	[%rd4], %r208;
	shl.b32 	%r209, %r8, 1;
	add.s32 	%r303, %r303, %r209;
	add.s32 	%r296, %r296, 2;
	add.s32 	%r295, %r295, 2;
	setp.ne.s32 	%p28, %r296, 0;
	@%p28 bra 	$L__BB170_19;
$L__BB170_34:
	and.b32  	%r210, %r45, 1;
	setp.eq.b32 	%p29, %r210, 1;
	@%p29 bra 	$L__BB170_43;
	setp.lt.u32 	%p30, %r97, 65;
	mov.u32 	%r211, _ZZ9cuda_gemmIiLi128ELi1ELi1ELi1024ELi2ELi2ELi64ELi1ELi0EEviiiPT_S1_S1_iiiE11kron_fac_sh;
	mad.lo.s32 	%r77, %r303, 12, %r211;
	shl.b32 	%r212, %r1, 2;
	and.b32  	%r213, %r212, 4;
	add.s32 	%r214, %r77, %r213;
	ld.shared.u32 	%r78, [%r214];
	@%p30 bra 	$L__BB170_40;
	setp.lt.s32 	%p31, %r97, 1;
	mov.b32 	%r305, 0;
	@%p31 bra 	$L__BB170_38;
	shl.b32 	%r216, %r15, 2;
	add.s32 	%r217, %r77, %r216;
	ld.shared.u32 	%r218, [%r217];
	mul.lo.s32 	%r305, %r218, %r290;
$L__BB170_38:
	setp.lt.s32 	%p32, %r97, 2;
	@%p32 bra 	$L__BB170_42;
	shl.b32 	%r219, %r15, 2;
	xor.b32  	%r220, %r219, 4;
	add.s32 	%r221, %r77, %r220;
	ld.shared.u32 	%r222, [%r221];
	mad.lo.s32 	%r305, %r222, %r289, %r305;
	bra.uni 	$L__BB170_42;
$L__BB170_40:
	shfl.sync.idx.b32	%r223|%p33, %r78, %r29, 7711, -1;
	mul.lo.s32 	%r305, %r223, %r290;
	setp.lt.s32 	%p34, %r97, 2;
	@%p34 bra 	$L__BB170_42;
	shfl.sync.idx.b32	%r224|%p35, %r78, %r30, 7711, -1;
	mad.lo.s32 	%r305, %r224, %r289, %r305;
$L__BB170_42:
	mad.lo.s32 	%r225, %r291, %r9, %r302;
	mul.wide.s32 	%rd23, %r225, 4;
	add.s64 	%rd24, %rd2, %rd23;
	ld.local.u32 	%r226, [%rd24];
	add.s32 	%r227, %r226, %r305;
	st.local.u32 	[%rd24], %r227;
$L__BB170_43:
	add.s32 	%r292, %r292, %r7;
	add.s32 	%r291, %r291, 1;
	setp.lt.s32 	%p36, %r292, %r6;
	@%p36 bra 	$L__BB170_12;
	ld.local.v4.u32 	{%r288, %r287, %r286, %r285}, [%rd2];
	ld.local.v4.u32 	{%r284, %r283, %r282, %r281}, [%rd2+16];
$L__BB170_45:
	ld.param.u64 	%rd42, [_Z9cuda_gemmIiLi128ELi1ELi1ELi1024ELi2ELi2ELi64ELi1ELi0EEviiiPT_S1_S1_iii_param_5];
	cvta.to.global.u64 	%rd25, %rd42;
	bar.sync 	0;
	mul.lo.s32 	%r228, %r7, %r6;
	mul.lo.s32 	%r229, %r228, %r8;
	div.s32 	%r230, %r229, %r7;
	or.b32  	%r233, %r17, %r1;
	mul.wide.u32 	%rd26, %r233, 4;
	add.s64 	%rd27, %rd25, %rd26;
	st.global.u32 	[%rd27], %r288;
	add.s32 	%r234, %r9, 1;
	setp.lt.u32 	%p37, %r234, 3;
	shl.b32 	%r235, %r9, 7;
	selp.b32 	%r236, %r235, 0, %p37;
	rem.s32 	%r237, 1, %r9;
	add.s32 	%r238, %r233, %r236;
	mad.lo.s32 	%r239, %r230, %r237, %r238;
	mul.wide.s32 	%rd28, %r239, 4;
	add.s64 	%rd29, %rd25, %rd28;
	st.global.u32 	[%rd29], %r287;
	div.s32 	%r240, 2, %r9;
	shl.b32 	%r241, %r240, 7;
	mul.lo.s32 	%r242, %r240, %r9;
	sub.s32 	%r243, 2, %r242;
	add.s32 	%r244, %r233, %r241;
	mad.lo.s32 	%r245, %r230, %r243, %r244;
	mul.wide.s32 	%rd30, %r245, 4;
	add.s64 	%rd31, %rd25, %rd30;
	st.global.u32 	[%rd31], %r286;
	div.s32 	%r246, 3, %r9;
	shl.b32 	%r247, %r246, 7;
	mul.lo.s32 	%r248, %r246, %r9;
	sub.s32 	%r249, 3, %r248;
	add.s32 	%r250, %r233, %r247;
	mad.lo.s32 	%r251, %r230, %r249, %r250;
	mul.wide.s32 	%rd32, %r251, 4;
	add.s64 	%rd33, %rd25, %rd32;
	st.global.u32 	[%rd33], %r285;
	div.s32 	%r252, 4, %r9;
	shl.b32 	%r253, %r252, 7;
	mul.lo.s32 	%r254, %r252, %r9;
	sub.s32 	%r255, 4, %r254;
	add.s32 	%r256, %r233, %r253;
	mad.lo.s32 	%r257, %r230, %r255, %r256;
	mul.wide.s32 	%rd34, %r257, 4;
	add.s64 	%rd35, %rd25, %rd34;
	st.global.u32 	[%rd35], %r284;
	div.s32 	%r258, 5, %r9;
	shl.b32 	%r259, %r258, 7;
	mul.lo.s32 	%r260, %r258, %r9;
	sub.s32 	%r261, 5, %r260;
	add.s32 	%r262, %r233, %r259;
	mad.lo.s32 	%r263, %r230, %r261, %r262;
	mul.wide.s32 	%rd36, %r263, 4;
	add.s64 	%rd37, %rd25, %rd36;
	st.global.u32 	[%rd37], %r283;
	div.s32 	%r264, 6, %r9;
	shl.b32 	%r265, %r264, 7;
	mul.lo.s32 	%r266, %r264, %r9;
	sub.s32 	%r267, 6, %r266;
	add.s32 	%r268, %r233, %r265;
	mad.lo.s32 	%r269, %r230, %r267, %r268;
	mul.wide.s32 	%rd38, %r269, 4;
	add.s64 	%rd39, %rd25, %rd38;
	st.global.u32 	[%rd39], %r282;
	div.s32 	%r270, 7, %r9;
	shl.b32 	%r271, %r270, 7;
	mul.lo.s32 	%r272, %r270, %r9;
	sub.s32 	%r273, 7, %r272;
	add.s32 	%r274, %r233, %r271;
	mad.lo.s32 	%r275, %r230, %r273, %r274;
	mul.wide.s32 	%rd40, %r275, 4;
	add.s64 	%rd41, %rd25, %rd40;
	st.global.u32 	[%rd41], %r281;
$L__BB170_46:
	ret;

}
	// .globl	_Z9cuda_gemmIiLi128ELi1ELi1ELi1024ELi2ELi2ELi64ELi1ELi1EEviiiPT_S1_S1_iii
.visible .entry _Z9cuda_gemmIiLi128ELi1ELi1ELi1024ELi2ELi2ELi64ELi1ELi1EEviiiPT_S1_S1_iii(
	.param .u32 _Z9cuda_gemmIiLi128ELi1ELi1ELi1024ELi2ELi2ELi64ELi1ELi1EEviiiPT_S1_S1_iii_param_0,
	.param .u32 _Z9cuda_gemmIiLi128ELi1ELi1ELi1024ELi2ELi2ELi64ELi1ELi1EEviiiPT_S1_S1_iii_param_1,
	.param .u32 _Z9cuda_gemmIiLi128ELi1ELi1ELi1024ELi2ELi2ELi64ELi1ELi1EEviiiPT_S1_S1_iii_param_2,
	.param .u64 .ptr .align 1 _Z9cuda_gemmIiLi128ELi1ELi1ELi1024ELi2ELi2ELi64ELi1ELi1EEviiiPT_S1_S1_iii_param_3,
	.param .u64 .ptr .align 1 _Z9cuda_gemmIiLi128ELi1ELi1ELi1024ELi2ELi2ELi64ELi1ELi1EEviiiPT_S1_S1_iii_param_4,
	.param .u64 .ptr .align 1 _Z9cuda_gemmIiLi128ELi1ELi1ELi1024ELi2ELi2ELi64ELi1ELi1EEviiiPT_S1_S1_iii_param_5,
	.param .u32 _Z9cuda_gemmIiLi128ELi1ELi1ELi1024ELi2ELi2ELi64ELi1ELi1EEviiiPT_S1_S1_iii_param_6,
	.param .u32 _Z9cuda_gemmIiLi128ELi1ELi1ELi1024ELi2ELi2ELi64ELi1ELi1EEviiiPT_S1_S1_iii_param_7,
	.param .u32 _Z9cuda_gemmIiLi128ELi1ELi1ELi1024ELi2ELi2ELi64ELi1ELi1EEviiiPT_S1_S1_iii_param_8
)
.maxntid 128
{
	.reg .pred 	%p<24>;
	.reg .b16 	%rs<5>;
	.reg .b32 	%r<151>;
	.reg .b64 	%rd<25>;
	// demoted variable
	.shared .align 128 .b8 _ZZ9cuda_gemmIiLi128ELi1ELi1ELi1024ELi2ELi2ELi64ELi1ELi1EEviiiPT_S1_S1_iiiE11kron_fac_sh[24];
	// demoted variable
	.shared .align 128 .b8 _ZZ9cuda_gemmIiLi128ELi1ELi1ELi1024ELi2ELi2ELi64ELi1ELi1EEviiiPT_S1_S1_iiiE3Ash[4096];
	ld.param.u64 	%rd8, [_Z9cuda_gemmIiLi128ELi1ELi1ELi1024ELi2ELi2ELi64ELi1ELi1EEviiiPT_S1_S1_iii_param_3];
	ld.param.u64 	%rd6, [_Z9cuda_gemmIiLi128ELi1ELi1ELi1024ELi2ELi2ELi64ELi1ELi1EEviiiPT_S1_S1_iii_param_4];
	ld.param.u64 	%rd7, [_Z9cuda_gemmIiLi128ELi1ELi1ELi1024ELi2ELi2ELi64ELi1ELi1EEviiiPT_S1_S1_iii_param_5];
	cvta.to.global.u64 	%rd1, %rd8;
	mov.u32 	%r1, %tid.x;
	setp.gt.u32 	%p1, %r1, 3;
	@%p1 bra 	$L__BB171_3;
	mov.u32 	%r2, %ntid.x;
	mul.wide.u32 	%rd9, %r1, 4;
	cvta.to.global.u64 	%rd10, %rd6;
	add.s64 	%rd24, %rd10, %rd9;
	mul.wide.u32 	%rd3, %r2, 4;
	mov.u32 	%r40, _ZZ9cuda_gemmIiLi128ELi1ELi1ELi1024ELi2ELi2ELi64ELi1ELi1EEviiiPT_S1_S1_iiiE11kron_fac_sh;
	mov.u32 	%r141, %r1;
$L__BB171_2:
	ld.global.u32 	%r38, [%rd24];
	and.b32  	%r39, %r141, 1;
	mad.lo.s32 	%r41, %r39, 12, %r40;
	shl.b32 	%r42, %r141, 1;
	and.b32  	%r43, %r42, -4;
	add.s32 	%r44, %r41, %r43;
	st.shared.u32 	[%r44], %r38;
	add.s32 	%r141, %r141, %r2;
	add.s64 	%rd24, %rd24, %rd3;
	setp.lt.u32 	%p2, %r141, 4;
	@%p2 bra 	$L__BB171_2;
$L__BB171_3:
	mov.u32 	%r5, %ctaid.y;
	mov.u32 	%r45, %nctaid.y;
	setp.ge.u32 	%p3, %r5, %r45;
	@%p3 bra 	$L__BB171_11;
	shl.b32 	%r144, %r1, 2;
	mov.u32 	%r7, %ntid.x;
	shl.b32 	%r8, %r7, 2;
	shl.b32 	%r9, %r5, 10;
	add.s32 	%r46, %r144, %r8;
	cvt.u16.u32 	%rs2, %r46;
	sub.s16 	%rs3, 1023, %rs2;
	cvt.u16.u32 	%rs4, %r8;
	div.u16 	%rs1, %rs3, %rs4;
	cvt.u32.u16 	%r10, %rs1;
	sub.s32 	%r47, 2, %r10;
	and.b32  	%r48, %r47, 3;
	setp.eq.s32 	%p4, %r48, 0;
	@%p4 bra 	$L__BB171_7;
	and.b32  	%r11, %r10, 3;
	mov.b32 	%r143, 0;
$L__BB171_6:
	.pragma "nounroll";
	add.s32 	%r50, %r9, %r144;
	mul.wide.u32 	%rd11, %r50, 4;
	add.s64 	%rd12, %rd1, %rd11;
	ld.global.v4.u32 	{%r51, %r52, %r53, %r54}, [%rd12];
	shl.b32 	%r55, %r144, 2;
	mov.u32 	%r56, _ZZ9cuda_gemmIiLi128ELi1ELi1ELi1024ELi2ELi2ELi64ELi1ELi1EEviiiPT_S1_S1_iiiE3Ash;
	add.s32 	%r57, %r56, %r55;
	st.shared.v4.u32 	[%r57], {%r51, %r52, %r53, %r54};
	add.s32 	%r144, %r144, %r8;
	add.s32 	%r143, %r143, 1;
	xor.b32  	%r58, %r11, %r143;
	setp.ne.s32 	%p5, %r58, 2;
	@%p5 bra 	$L__BB171_6;
$L__BB171_7:
	setp.lt.u16 	%p6, %rs1, 2;
	@%p6 bra 	$L__BB171_10;
	add.s32 	%r145, %r144, %r9;
	mad.lo.s32 	%r149, %r7, 12, %r145;
	shl.b32 	%r19, %r7, 4;
	shl.b32 	%r59, %r7, 3;
	add.s32 	%r148, %r145, %r59;
	add.s32 	%r147, %r145, %r8;
	mul.lo.s32 	%r22, %r7, 48;
	shl.b32 	%r60, %r144, 2;
	mov.u32 	%r61, _ZZ9cuda_gemmIiLi128ELi1ELi1ELi1024ELi2ELi2ELi64ELi1ELi1EEviiiPT_S1_S1_iiiE3Ash;
	add.s32 	%r146, %r61, %r60;
	shl.b32 	%r24, %r7, 6;
	shl.b32 	%r25, %r7, 5;
$L__BB171_9:
	mul.wide.s32 	%rd13, %r149, 4;
	add.s64 	%rd14, %rd1, %rd13;
	mul.wide.s32 	%rd15, %r148, 4;
	add.s64 	%rd16, %rd1, %rd15;
	mul.wide.s32 	%rd17, %r147, 4;
	add.s64 	%rd18, %rd1, %rd17;
	mul.wide.s32 	%rd19, %r145, 4;
	add.s64 	%rd20, %rd1, %rd19;
	ld.global.v4.u32 	{%r62, %r63, %r64, %r65}, [%rd20];
	st.shared.v4.u32 	[%r146], {%r62, %r63, %r64, %r65};
	add.s32 	%r66, %r144, %r8;
	ld.global.v4.u32 	{%r67, %r68, %r69, %r70}, [%rd18];
	add.s32 	%r71, %r146, %r19;
	st.shared.v4.u32 	[%r71], {%r67, %r68, %r69, %r70};
	add.s32 	%r72, %r66, %r8;
	ld.global.v4.u32 	{%r73, %r74, %r75, %r76}, [%rd16];
	add.s32 	%r77, %r146, %r25;
	st.shared.v4.u32 	[%r77], {%r73, %r74, %r75, %r76};
	add.s32 	%r78, %r72, %r8;
	ld.global.v4.u32 	{%r79, %r80, %r81, %r82}, [%rd14];
	add.s32 	%r83, %r146, %r22;
	st.shared.v4.u32 	[%r83], {%r79, %r80, %r81, %r82};
	add.s32 	%r144, %r78, %r8;
	add.s32 	%r149, %r149, %r19;
	add.s32 	%r148, %r148, %r19;
	add.s32 	%r147, %r147, %r19;
	add.s32 	%r146, %r146, %r24;
	add.s32 	%r145, %r145, %r19;
	setp.lt.u32 	%p7, %r144, 1024;
	@%p7 bra 	$L__BB171_9;
$L__BB171_10:
	and.b32  	%r84, %r1, 1;
	shl.b32 	%r85, %r1, 2;
	and.b32  	%r86, %r85, 4;
	mov.u32 	%r87, _ZZ9cuda_gemmIiLi128ELi1ELi1ELi1024ELi2ELi2ELi64ELi1ELi1EEviiiPT_S1_S1_iiiE11kron_fac_sh;
	add.s32 	%r88, %r87, %r86;
	bar.sync 	0;
	shl.b32 	%r89, %r1, 1;
	or.b32  	%r90, %r89, %r84;
	shl.b32 	%r91, %r90, 2;
	mov.u32 	%r92, _ZZ9cuda_gemmIiLi128ELi1ELi1ELi1024ELi2ELi2ELi64ELi1ELi1EEviiiPT_S1_S1_iiiE3Ash;
	add.s32 	%r93, %r92, %r91;
	ld.shared.u32 	%r94, [%r93];
	xor.b32  	%r95, %r84, 1;
	or.b32  	%r96, %r89, %r95;
	shl.b32 	%r97, %r96, 2;
	add.s32 	%r98, %r92, %r97;
	ld.shared.u32 	%r99, [%r98];
	ld.shared.u32 	%r100, [%r88];
	shfl.sync.idx.b32	%r101|%p8, %r100, %r84, 7711, -1;
	mul.lo.s32 	%r102, %r101, %r94;
	shfl.sync.idx.b32	%r103|%p9, %r100, %r95, 7711, -1;
	mad.lo.s32 	%r104, %r103, %r99, %r102;
	ld.shared.u32 	%r105, [%r88+12];
	shfl.sync.idx.b32	%r106|%p10, %r105, %r84, 7711, -1;
	mul.lo.s32 	%r107, %r106, %r94;
	shfl.sync.idx.b32	%r108|%p11, %r105, %r95, 7711, -1;
	mad.lo.s32 	%r109, %r108, %r99, %r107;
	ld.shared.u32 	%r110, [%r93+1024];
	ld.shared.u32 	%r111, [%r98+1024];
	shfl.sync.idx.b32	%r112|%p12, %r100, %r84, 7711, -1;
	mul.lo.s32 	%r113, %r112, %r110;
	shfl.sync.idx.b32	%r114|%p13, %r100, %r95, 7711, -1;
	mad.lo.s32 	%r115, %r114, %r111, %r113;
	shfl.sync.idx.b32	%r116|%p14, %r105, %r84, 7711, -1;
	mul.lo.s32 	%r117, %r116, %r110;
	shfl.sync.idx.b32	%r118|%p15, %r105, %r95, 7711, -1;
	mad.lo.s32 	%r119, %r118, %r111, %r117;
	ld.shared.u32 	%r120, [%r93+2048];
	ld.shared.u32 	%r121, [%r98+2048];
	shfl.sync.idx.b32	%r122|%p16, %r100, %r84, 7711, -1;
	mul.lo.s32 	%r123, %r122, %r120;
	shfl.sync.idx.b32	%r124|%p17, %r100, %r95, 7711, -1;
	mad.lo.s32 	%r125, %r124, %r121, %r123;
	shfl.sync.idx.b32	%r126|%p18, %r105, %r84, 7711, -1;
	mul.lo.s32 	%r127, %r126, %r120;
	shfl.sync.idx.b32	%r128|%p19, %r105, %r95, 7711, -1;
	mad.lo.s32 	%r129, %r128, %r121, %r127;
	ld.shared.u32 	%r130, [%r93+3072];
	ld.shared.u32 	%r131, [%r98+3072];
	shfl.sync.idx.b32	%r132|%p20, %r100, %r84, 7711, -1;
	mul.lo.s32 	%r133, %r132, %r130;
	shfl.sync.idx.b32	%r134|%p21, %r100, %r95, 7711, -1;
	mad.lo.s32 	%r135, %r134, %r131, %r133;
	shfl.sync.idx.b32	%r136|%p22, %r105, %r84, 7711, -1;
	mul.lo.s32 	%r137, %r136, %r130;
	shfl.sync.idx.b32	%r138|%p23, %r105, %r95, 7711, -1;
	mad.lo.s32 	%r139, %r138, %r131, %r137;
	bar.sync 	0;
	add.s32 	%r140, %r9, %r1;
	cvta.to.global.u64 	%rd21, %rd7;
	mul.wide.u32 	%rd22, %r140, 4;
	add.s64 	%rd23, %rd21, %rd22;
	st.global.u32 	[%rd23], %r104;
	st.global.u32 	[%rd23+2048], %r109;
	st.global.u32 	[%rd23+512], %r115;
	st.global.u32 	[%rd23+2560], %r119;
	st.global.u32 	[%rd23+1024], %r125;
	st.global.u32 	[%rd23+3072], %r129;
	st.global.u32 	[%rd23+1536], %r135;
	st.global.u32 	[%rd23+3584], %r139;
$L__BB171_11:
	ret;

}
	// .globl	_Z9cuda_gemmIiLi128ELi1ELi1ELi1024ELi4ELi4ELi64ELi0ELi0EEviiiPT_S1_S1_iii
.visible .entry _Z9cuda_gemmIiLi128ELi1ELi1ELi1024ELi4ELi4ELi64ELi0ELi0EEviiiPT_S1_S1_iii(
	.param .u32 _Z9cuda_gemmIiLi128ELi1ELi1ELi1024ELi4ELi4ELi64ELi0ELi0EEviiiPT_S1_S1_iii_param_0,
	.param .u32 _Z9cuda_gemmIiLi128ELi1ELi1ELi1024ELi4ELi4ELi64ELi0ELi0EEviiiPT_S1_S1_iii_param_1,
	.param .u32 _Z9cuda_gemmIiLi128ELi1ELi1ELi1024ELi4ELi4ELi64ELi0ELi0EEviiiPT_S1_S1_iii_param_2,
	.param .u64 .ptr .align 1 _Z9cuda_gemmIiLi128ELi1ELi1ELi1024ELi4ELi4ELi64ELi0ELi0EEviiiPT_S1_S1_iii_param_3,
	.param .u64 .ptr .align 1 _Z9cuda_gemmIiLi128ELi1ELi1ELi1024ELi4ELi4ELi64ELi0ELi0EEviiiPT_S1_S1_iii_param_4,
	.param .u64 .ptr .align 1 _Z9cuda_gemmIiLi128ELi1ELi1ELi1024ELi4ELi4ELi64ELi0ELi0EEviiiPT_S1_S1_iii_param_5,
	.param .u32 _Z9cuda_gemmIiLi128ELi1ELi1ELi1024ELi4ELi4ELi64ELi0ELi0EEviiiPT_S1_S1_iii_param_6,
	.param .u32 _Z9cuda_gemmIiLi128ELi1ELi1ELi1024ELi4ELi4ELi64ELi0ELi0EEviiiPT_S1_S1_iii_param_7,
	.param .u32 _Z9cuda_gemmIiLi128ELi1ELi1ELi1024ELi4ELi4ELi64ELi0ELi0EEviiiPT_S1_S1_iii_param_8
)
.maxntid 128
{
	.local .align 16 .b8 	__local_depot172[32];
	.reg .b64 	%SP;
	.reg .b64 	%SPL;
	.reg .pred 	%p<33>;
	.reg .b16 	%rs<8>;
	.reg .b32 	%r<287>;
	.reg .b64 	%rd<40>;
	// demoted variable
	.shared .align 128 .b8 _ZZ9cuda_gemmIiLi128ELi1ELi1ELi1024ELi4ELi4ELi64ELi0ELi0EEviiiPT_S1_S1_iiiE11kron_fac_sh[80];
	// demoted variable
	.shared .align 128 .b8 _ZZ9cuda_gemmIiLi128ELi1ELi1ELi1024ELi4ELi4ELi64ELi0ELi0EEviiiPT_S1_S1_iiiE3Ash[4096];
	mov.u64 	%SPL, __local_depot172;
	ld.param.u32 	%r87, [_Z9cuda_gemmIiLi128ELi1ELi1ELi1024ELi4ELi4ELi64ELi0ELi0EEviiiPT_S1_S1_iii_param_2];
	ld.param.u64 	%rd6, [_Z9cuda_gemmIiLi128ELi1ELi1ELi1024ELi4ELi4ELi64ELi0ELi0EEviiiPT_S1_S1_iii_param_3];
	ld.param.u64 	%rd4, [_Z9cuda_gemmIiLi128ELi1ELi1ELi1024ELi4ELi4ELi64ELi0ELi0EEviiiPT_S1_S1_iii_param_4];
	ld.param.u32 	%r88, [_Z9cuda_gemmIiLi128ELi1ELi1ELi1024ELi4ELi4ELi64ELi0ELi0EEviiiPT_S1_S1_iii_param_6];
	ld.param.u32 	%r89, [_Z9cuda_gemmIiLi128ELi1ELi1ELi1024ELi4ELi4ELi64ELi0ELi0EEviiiPT_S1_S1_iii_param_7];
	cvta.to.global.u64 	%rd1, %rd6;
	add.u64 	%rd2, %SPL, 0;
	mov.u32 	%r1, %tid.x;
	mul.lo.s32 	%r2, %r89, %r88;
	setp.ge.u32 	%p1, %r1, %r2;
	@%p1 bra 	$L__BB172_3;
	mov.u32 	%r3, %ntid.x;
	cvta.to.global.u64 	%rd3, %rd4;
	mov.u32 	%r256, %r1;
$L__BB172_2:
	mul.wide.u32 	%rd8, %r256, 4;
	add.s64 	%rd9, %rd3, %rd8;
	ld.global.u32 	%r90, [%rd9];
	rem.u32 	%r91, %r256, %r88;
	mov.u32 	%r92, _ZZ9cuda_gemmIiLi128ELi1ELi1ELi1024ELi4ELi4ELi64ELi0ELi0EEviiiPT_S1_S1_iiiE11kron_fac_sh;
	mad.lo.s32 	%r93, %r91, 20, %r92;
	div.u32 	%r94, %r256, %r89;
	shl.b32 	%r95, %r94, 2;
	add.s32 	%r96, %r93, %r95;
	st.shared.u32 	[%r96], %r90;
	add.s32 	%r256, %r256, %r3;
	setp.lt.u32 	%p2, %r256, %r2;
	@%p2 bra 	$L__BB172_2;
$L__BB172_3:
	div.s32 	%r6, 1024, %r89;
	min.s32 	%r7, %r6, 128;
	cvt.u16.u32 	%rs3, %r7;
	div.s16 	%rs1, 128, %rs3;
	div.s16 	%rs4, 4, %rs1;
	cvt.s32.s16 	%r8, %rs4;
	div.u32 	%r10, %r1, %r7;
	mul.lo.s32 	%r97, %r10, %r7;
	sub.s32 	%r9, %r1, %r97;
	mov.u32 	%r11, %ctaid.y;
	mov.u32 	%r98, %nctaid.y;
	setp.ge.u32 	%p3, %r11, %r98;
	@%p3 bra 	$L__BB172_41;
	mov.u32 	%r99, %ctaid.x;
	shl.b32 	%r259, %r1, 2;
	shl.b32 	%r100, %r99, 10;
	mov.u32 	%r101, %ntid.x;
	shl.b32 	%r13, %r101, 2;
	and.b32  	%r14, %r9, 3;
	min.s32 	%r15, %r88, 4;
	mov.b32 	%r102, 0;
	st.local.v4.u32 	[%rd2], {%r102, %r102, %r102, %r102};
	st.local.v4.u32 	[%rd2+16], {%r102, %r102, %r102, %r102};
	mad.lo.s32 	%r16, %r11, %r87, %r100;
	add.s32 	%r103, %r259, %r13;
	cvt.u16.u32 	%rs5, %r103;
	sub.s16 	%rs6, 1023, %rs5;
	cvt.u16.u32 	%rs7, %r13;
	div.u16 	%rs2, %rs6, %rs7;
	cvt.u32.u16 	%r17, %rs2;
	sub.s32 	%r104, 2, %r17;
	and.b32  	%r105, %r104, 3;
	setp.eq.s32 	%p4, %r105, 0;
	@%p4 bra 	$L__BB172_7;
	and.b32  	%r18, %r17, 3;
	mov.b32 	%r258, 0;
$L__BB172_6:
	.pragma "nounroll";
	add.s32 	%r107, %r16, %r259;
	mul.wide.s32 	%rd10, %r107, 4;
	add.s64 	%rd11, %rd1, %rd10;
	ld.global.v4.u32 	{%r108, %r109, %r110, %r111}, [%rd11];
	shl.b32 	%r112, %r259, 2;
	mov.u32 	%r113, _ZZ9cuda_gemmIiLi128ELi1ELi1ELi1024ELi4ELi4ELi64ELi0ELi0EEviiiPT_S1_S1_iiiE3Ash;
	add.s32 	%r114, %r113, %r112;
	st.shared.v4.u32 	[%r114], {%r108, %r109, %r110, %r111};
	add.s32 	%r259, %r259, %r13;
	add.s32 	%r258, %r258, 1;
	xor.b32  	%r115, %r18, %r258;
	setp.ne.s32 	%p5, %r115, 2;
	@%p5 bra 	$L__BB172_6;
$L__BB172_7:
	setp.lt.u16 	%p6, %rs2, 2;
	@%p6 bra 	$L__BB172_10;
	mov.u32 	%r122, _ZZ9cuda_gemmIiLi128ELi1ELi1ELi1024ELi4ELi4ELi64ELi0ELi0EEviiiPT_S1_S1_iiiE3Ash;
	shl.b32 	%r130, %r13, 2;
$L__BB172_9:
	add.s32 	%r116, %r16, %r259;
	mul.wide.s32 	%rd12, %r116, 4;
	add.s64 	%rd13, %rd1, %rd12;
	ld.global.v4.u32 	{%r117, %r118, %r119, %r120}, [%rd13];
	shl.b32 	%r121, %r259, 2;
	add.s32 	%r123, %r122, %r121;
	st.shared.v4.u32 	[%r123], {%r117, %r118, %r119, %r120};
	add.s32 	%r124, %r259, %r13;
	add.s32 	%r125, %r16, %r124;
	mul.wide.s32 	%rd14, %r125, 4;
	add.s64 	%rd15, %rd1, %rd14;
	ld.global.v4.u32 	{%r126, %r127, %r128, %r129}, [%rd15];
	add.s32 	%r131, %r123, %r130;
	st.shared.v4.u32 	[%r131], {%r126, %r127, %r128, %r129};
	add.s32 	%r132, %r124, %r13;
	add.s32 	%r133, %r16, %r132;
	mul.wide.s32 	%rd16, %r133, 4;
	add.s64 	%rd17, %rd1, %rd16;
	ld.global.v4.u32 	{%r134, %r135, %r136, %r137}, [%rd17];
	add.s32 	%r138, %r131, %r130;
	st.shared.v4.u32 	[%r138], {%r134, %r135, %r136, %r137};
	add.s32 	%r139, %r132, %r13;
	add.s32 	%r140, %r16, %r139;
	mul.wide.s32 	%rd18, %r140, 4;
	add.s64 	%rd19, %rd1, %rd18;
	ld.global.v4.u32 	{%r141, %r142, %r143, %r144}, [%rd19];
	add.s32 	%r145, %r138, %r130;
	st.shared.v4.u32 	[%r145], {%r141, %r142, %r143, %r144};
	add.s32 	%r259, %r139, %r13;
	setp.lt.u32 	%p7, %r259, 1024;
	@%p7 bra 	$L__BB172_9;
$L__BB172_10:
	setp.lt.s32 	%p8, %r6, 1;
	bar.sync 	0;
	mov.b32 	%r261, 0;
	mov.u32 	%r262, %r261;
	mov.u32 	%r263, %r261;
	mov.u32 	%r264, %r261;
	mov.u32 	%r265, %r261;
	mov.u32 	%r266, %r261;
	mov.u32 	%r267, %r261;
	mov.u32 	%r268, %r261;
	@%p8 bra 	$L__BB172_40;
	add.s32 	%r149, %r9, 1;
	and.b32  	%r26, %r149, 3;
	setp.lt.s32 	%p9, %r14, %r89;
	selp.b32 	%r150, 0, %r89, %p9;
	sub.s32 	%r27, %r14, %r150;
	add.s32 	%r151, %r14, 1;
	setp.lt.s32 	%p10, %r151, %r89;
	selp.b32 	%r152, 0, %r89, %p10;
	sub.s32 	%r28, %r151, %r152;
	add.s32 	%r153, %r14, 2;
	setp.lt.s32 	%p11, %r153, %r89;
	selp.b32 	%r154, 0, %r89, %p11;
	sub.s32 	%r29, %r153, %r154;
	add.s32 	%r155, %r14, 3;
	setp.lt.s32 	%p12, %r155, %r89;
	selp.b32 	%r156, 0, %r89, %p12;
	sub.s32 	%r30, %r155, %r156;
	cvt.s32.s16 	%r31, %rs1;
	mov.b32 	%r273, 0;
	mov.u32 	%r274, %r273;
$L__BB172_12:
	setp.gt.s32 	%p13, %r89, 0;
	add.s32 	%r157, %r274, %r9;
	mul.lo.s32 	%r46, %r157, %r89;
	@%p13 bra 	$L__BB172_13;
	bra.uni 	$L__BB172_14;
$L__BB172_13:
	add.s32 	%r158, %r14, %r46;
	shl.b32 	%r159, %r158, 2;
	mov.u32 	%r160, _ZZ9cuda_gemmIiLi128ELi1ELi1ELi1024ELi4ELi4ELi64ELi0ELi0EEviiiPT_S1_S1_iiiE3Ash;
	add.s32 	%r161, %r160, %r159;
	ld.shared.u32 	%r275, [%r161];
$L__BB172_14:
	setp.lt.s32 	%p14, %r89, 2;
	@%p14 bra 	$L__BB172_16;
	add.s32 	%r162, %r26, %r46;
	shl.b32 	%r163, %r162, 2;
	mov.u32 	%r164, _ZZ9cuda_gemmIiLi128ELi1ELi1ELi1024ELi4ELi4ELi64ELi0ELi0EEviiiPT_S1_S1_iiiE3Ash;
	add.s32 	%r165, %r164, %r163;
	ld.shared.u32 	%r271, [%r165];
$L__BB172_16:
	setp.lt.s32 	%p15, %r89, 3;
	@%p15 bra 	$L__BB172_18;
	xor.b32  	%r166, %r14, 2;
	add.s32 	%r167, %r166, %r46;
	shl.b32 	%r168, %r167, 2;
	mov.u32 	%r169, _ZZ9cuda_gemmIiLi128ELi1ELi1ELi1024ELi4ELi4ELi64ELi0ELi0EEviiiPT_S1_S1_iiiE3Ash;
	add.s32 	%r170, %r169, %r168;
	ld.shared.u32 	%r270, [%r170];
$L__BB172_18:
	setp.lt.s32 	%p16, %r89, 4;
	@%p16 bra 	$L__BB172_20;
	add.s32 	%r171, %r9, -1;
	and.b32  	%r172, %r171, 3;
	add.s32 	%r173, %r172, %r46;
	shl.b32 	%r174, %r173, 2;
	mov.u32 	%r175, _ZZ9cuda_gemmIiLi128ELi1ELi1ELi1024ELi4ELi4ELi64ELi0ELi0EEviiiPT_S1_S1_iiiE3Ash;
	add.s32 	%r176, %r175, %r174;
	ld.shared.u32 	%r269, [%r176];
$L__BB172_20:
	setp.lt.s32 	%p17, %r10, %r15;
	@%p17 bra 	$L__BB172_21;
	bra.uni 	$L__BB172_38;
$L__BB172_21:
	mul.lo.s32 	%r279, %r273, %r8;
	mov.u32 	%r280, %r10;
$L__BB172_22:
	setp.gt.u32 	%p18, %r89, 64;
	mov.u32 	%r177, _ZZ9cuda_gemmIiLi128ELi1ELi1ELi1024ELi4ELi4ELi64ELi0ELi0EEviiiPT_S1_S1_iiiE11kron_fac_sh;
	mad.lo.s32 	%r58, %r280, 20, %r177;
	shl.b32 	%r178, %r1, 2;
	and.b32  	%r179, %r178, 12;
	add.s32 	%r180, %r58, %r179;
	ld.shared.u32 	%r59, [%r180];
	@%p18 bra 	$L__BB172_29;
	setp.lt.s32 	%p23, %r89, 2;
	shfl.sync.idx.b32	%r197|%p24, %r59, %r27, 7199, -1;
	mul.lo.s32 	%r286, %r197, %r275;
	@%p23 bra 	$L__BB172_25;
	shfl.sync.idx.b32	%r198|%p25, %r59, %r28, 7199, -1;
	mad.lo.s32 	%r286, %r198, %r271, %r286;
$L__BB172_25:
	setp.lt.s32 	%p26, %r89, 3;
	@%p26 bra 	$L__BB172_27;
	shfl.sync.idx.b32	%r199|%p27, %r59, %r29, 7199, -1;
	mad.lo.s32 	%r286, %r199, %r270, %r286;
$L__BB172_27:
	setp.lt.s32 	%p28, %r89, 4;
	@%p28 bra 	$L__BB172_37;
	shfl.sync.idx.b32	%r200|%p29, %r59, %r30, 7199, -1;
	mad.lo.s32 	%r286, %r200, %r269, %r286;
	bra.uni 	$L__BB172_37;
$L__BB172_29:
	setp.lt.s32 	%p19, %r89, 1;
	mov.b32 	%r286, 0;
	@%p19 bra 	$L__BB172_31;
	shl.b32 	%r182, %r14, 2;
	add.s32 	%r183, %r58, %r182;
	ld.shared.u32 	%r184, [%r183];
	mul.lo.s32 	%r286, %r184, %r275;
$L__BB172_31:
	setp.lt.s32 	%p20, %r89, 2;
	@%p20 bra 	$L__BB172_33;
	shl.b32 	%r185, %r26, 2;
	add.s32 	%r186, %r58, %r185;
	ld.shared.u32 	%r187, [%r186];
	mad.lo.s32 	%r286, %r187, %r271, %r286;
$L__BB172_33:
	setp.lt.s32 	%p21, %r89, 3;
	@%p21 bra 	$L__BB172_35;
	shl.b32 	%r188, %r14, 2;
	xor.b32  	%r189, %r188, 8;
	add.s32 	%r190, %r58, %r189;
	ld.shared.u32 	%r191, [%r190];
	mad.lo.s32 	%r286, %r191, %r270, %r286;
$L__BB172_35:
	setp.lt.s32 	%p22, %r89, 4;
	@%p22 bra 	$L__BB172_37;
	shl.b32 	%r192, %r9, 2;
	add.s32 	%r193, %r192, -4;
	and.b32  	%r194, %r193, 12;
	add.s32 	%r195, %r58, %r194;
	ld.shared.u32 	%r196, [%r195];
	mad.lo.s32 	%r286, %r196, %r269, %r286;
$L__BB172_37:
	mul.wide.s32 	%rd20, %r279, 4;
	add.s64 	%rd21, %rd2, %rd20;
	ld.local.u32 	%r201, [%rd21];
	add.s32 	%r202, %r201, %r286;
	st.local.u32 	[%rd21], %r202;
	add.s32 	%r280, %r280, %r31;
	add.s32 	%r279, %r279, 1;
	setp.lt.s32 	%p30, %r280, %r15;
	@%p30 bra 	$L__BB172_22;
$L__BB172_38:
	add.s32 	%r274, %r274, %r7;
	add.s32 	%r273, %r273, 1;
	setp.lt.s32 	%p31, %r274, %r6;
	@%p31 bra 	$L__BB172_12;
	ld.local.v4.u32 	{%r268, %r267, %r266, %r265}, [%rd2];
	ld.local.v4.u32 	{%r264, %r263, %r262, %r261}, [%rd2+16];
$L__BB172_40:
	ld.param.u64 	%rd39, [_Z9cuda_gemmIiLi128ELi1ELi1ELi1024ELi4ELi4ELi64ELi0ELi0EEviiiPT_S1_S1_iii_param_5];
	ld.param.u32 	%r255, [_Z9cuda_gemmIiLi128ELi1ELi1ELi1024ELi4ELi4ELi64ELi0ELi0EEviiiPT_S1_S1_iii_param_1];
	cvta.to.global.u64 	%rd22, %rd39;
	bar.sync 	0;
	shl.b32 	%r203, %r6, 7;
	div.s32 	%r204, %r203, %r7;
	shr.s32 	%r205, %r87, 31;
	shr.u32 	%r206, %r205, 22;
	add.s32 	%r207, %r87, %r206;
	shr.s32 	%r208, %r207, 10;
	mul.lo.s32 	%r209, %r208, %r204;
	mov.u32 	%r210, %ctaid.x;
	mad.lo.s32 	%r211, %r6, %r210, %r1;
	mad.lo.s32 	%r212, %r11, %r255, %r211;
	mul.wide.s32 	%rd23, %r212, 4;
	add.s64 	%rd24, %rd22, %rd23;
	st.global.u32 	[%rd24], %r268;
	add.s32 	%r213, %r8, 1;
	setp.lt.u32 	%p32, %r213, 3;
	shl.b32 	%r214, %r8, 7;
	selp.b32 	%r215, %r214, 0, %p32;
	rem.s32 	%r216, 1, %r8;
	add.s32 	%r217, %r212, %r215;
	mad.lo.s32 	%r218, %r216, %r209, %r217;
	mul.wide.s32 	%rd25, %r218, 4;
	add.s64 	%rd26, %rd22, %rd25;
	st.global.u32 	[%rd26], %r267;
	div.s32 	%r219, 2, %r8;
	shl.b32 	%r220, %r219, 7;
	mul.lo.s32 	%r221, %r219, %r8;
	sub.s32 	%r222, 2, %r221;
	add.s32 	%r223, %r212, %r220;
	mad.lo.s32 	%r224, %r222, %r209, %r223;
	mul.wide.s32 	%rd27, %r224, 4;
	add.s64 	%rd28, %rd22, %rd27;
	st.global.u32 	[%rd28], %r266;
	div.s32 	%r225, 3, %r8;
	shl.b32 	%r226, %r225, 7;
	mul.lo.s32 	%r227, %r225, %r8;
	sub.s32 	%r228, 3, %r227;
	add.s32 	%r229, %r212, %r226;
	mad.lo.s32 	%r230, %r228, %r209, %r229;
	mul.wide.s32 	%rd29, %r230, 4;
	add.s64 	%rd30, %rd22, %rd29;
	st.global.u32 	[%rd30], %r265;
	div.s32 	%r231, 4, %r8;
	shl.b32 	%r232, %r231, 7;
	mul.lo.s32 	%r233, %r231, %r8;
	sub.s32 	%r234, 4, %r233;
	add.s32 	%r235, %r212, %r232;
	mad.lo.s32 	%r236, %r234, %r209, %r235;
	mul.wide.s32 	%rd31, %r236, 4;
	add.s64 	%rd32, %rd22, %rd31;
	st.global.u32 	[%rd32], %r264;
	div.s32 	%r237, 5, %r8;
	shl.b32 	%r238, %r237, 7;
	mul.lo.s32 	%r239, %r237, %r8;
	sub.s32 	%r240, 5, %r239;
	add.s32 	%r241, %r212, %r238;
	mad.lo.s32 	%r242, %r240, %r209, %r241;
	mul.wide.s32 	%rd33, %r242, 4;
	add.s64 	%rd34, %rd22, %rd33;
	st.global.u32 	[%rd34], %r263;
	div.s32 	%r243, 6, %r8;
	shl.b32 	%r244, %r243, 7;
	mul.lo.s32 	%r245, %r243, %r8;
	sub.s32 	%r246, 6, %r245;
	add.s32 	%r247, %r212, %r244;
	mad.lo.s32 	%r248, %r246, %r209, %r247;
	mul.wide.s32 	%rd35, %r248, 4;
	add.s64 	%rd36, %rd22, %rd35;
	st.global.u32 	[%rd36], %r262;
	div.s32 	%r249, 7, %r8;
	shl.b32 	%r250, %r249, 7;
	mul.lo.s32 	%r251, %r249, %r8;
	sub.s32 	%r252, 7, %r251;
	add.s32 	%r253, %r212, %r250;
	mad.lo.s32 	%r254, %r252, %r209, %r253;
	mul.wide.s32 	%rd37, %r254, 4;
	add.s64 	%rd38, %rd22, %rd37;
	st.global.u32 	[%rd38], %r261;
$L__BB172_41:
	ret;

}
	// .globl	_Z9cuda_gemmIiLi128ELi1ELi1ELi1024ELi4ELi4ELi64ELi0ELi1EEviiiPT_S1_S1_iii
.visible .entry _Z9cuda_gemmIiLi128ELi1ELi1ELi1024ELi4ELi4ELi64ELi0ELi1EEviiiPT_S1_S1_iii(
	.param .u32 _Z9cuda_gemmIiLi128ELi1ELi1ELi1024ELi4ELi4ELi64ELi0ELi1EEviiiPT_S1_S1_iii_param_0,
	.param .u32 _Z9cuda_gemmIiLi128ELi1ELi1ELi1024ELi4ELi4ELi64ELi0ELi1EEviiiPT_S1_S1_iii_param_1,
	.param .u32 _Z9cuda_gemmIiLi128ELi1ELi1ELi1024ELi4ELi4ELi64ELi0ELi1EEviiiPT_S1_S1_iii_param_2,
	.param .u64 .ptr .align 1 _Z9cuda_gemmIiLi128ELi1ELi1ELi1024ELi4ELi4ELi64ELi0ELi1EEviiiPT_S1_S1_iii_param_3,
	.param .u64 .ptr .align 1 _Z9cuda_gemmIiLi128ELi1ELi1ELi1024ELi4ELi4ELi64ELi0ELi1EEviiiPT_S1_S1_iii_param_4,
	.param .u64 .ptr .align 1 _Z9cuda_gemmIiLi128ELi1ELi1ELi1024ELi4ELi4ELi64ELi0ELi1EEviiiPT_S1_S1_iii_param_5,
	.param .u32 _Z9cuda_gemmIiLi128ELi1ELi1ELi1024ELi4ELi4ELi64ELi0ELi1EEviiiPT_S1_S1_iii_param_6,
	.param .u32 _Z9cuda_gemmIiLi128ELi1ELi1ELi1024ELi4ELi4ELi64ELi0ELi1EEviiiPT_S1_S1_iii_param_7,
	.param .u32 _Z9cuda_gemmIiLi128ELi1ELi1ELi1024ELi4ELi4ELi64ELi0ELi1EEviiiPT_S1_S1_iii_param_8
)
.maxntid 128
{
	.reg .pred 	%p<40>;
	.reg .b16 	%rs<5>;
	.reg .b32 	%r<210>;
	.reg .b64 	%rd<31>;
	// demoted variable
	.shared .align 128 .b8 _ZZ9cuda_gemmIiLi128ELi1ELi1ELi1024ELi4ELi4ELi64ELi0ELi1EEviiiPT_S1_S1_iiiE11kron_fac_sh[80];
	// demoted variable
	.shared .align 128 .b8 _ZZ9cuda_gemmIiLi128ELi1ELi1ELi1024ELi4ELi4ELi64ELi0ELi1EEviiiPT_S1_S1_iiiE3Ash[4096];
	ld.param.u32 	%r41, [_Z9cuda_gemmIiLi128ELi1ELi1ELi1024ELi4ELi4ELi64ELi0ELi1EEviiiPT_S1_S1_iii_param_1];
	ld.param.u32 	%r42, [_Z9cuda_gemmIiLi128ELi1ELi1ELi1024ELi4ELi4ELi64ELi0ELi1EEviiiPT_S1_S1_iii_param_2];
	ld.param.u64 	%rd8, [_Z9cuda_gemmIiLi128ELi1ELi1ELi1024ELi4ELi4ELi64ELi0ELi1EEviiiPT_S1_S1_iii_param_3];
	ld.param.u64 	%rd6, [_Z9cuda_gemmIiLi128ELi1ELi1ELi1024ELi4ELi4ELi64ELi0ELi1EEviiiPT_S1_S1_iii_param_4];
	ld.param.u64 	%rd7, [_Z9cuda_gemmIiLi128ELi1ELi1ELi1024ELi4ELi4ELi64ELi0ELi1EEviiiPT_S1_S1_iii_param_5];
	cvta.to.global.u64 	%rd1, %rd8;
	mov.u32 	%r1, %tid.x;
	setp.gt.u32 	%p1, %r1, 15;
	@%p1 bra 	$L__BB173_3;
	mov.u32 	%r2, %ntid.x;
	mul.wide.u32 	%rd9, %r1, 4;
	cvta.to.global.u64 	%rd10, %rd6;
	add.s64 	%rd30, %rd10, %rd9;
	mul.wide.u32 	%rd3, %r2, 4;
	mov.u32 	%r45, _ZZ9cuda_gemmIiLi128ELi1ELi1ELi1024ELi4ELi4ELi64ELi0ELi1EEviiiPT_S1_S1_iiiE11kron_fac_sh;
	mov.u32 	%r200, %r1;
$L__BB173_2:
	ld.global.u32 	%r43, [%rd30];
	and.b32  	%r44, %r200, 3;
	mad.lo.s32 	%r46, %r44, 20, %r45;
	and.b32  	%r47, %r200, -4;
	add.s32 	%r48, %r46, %r47;
	st.shared.u32 	[%r48], %r43;
	add.s32 	%r200, %r200, %r2;
	add.s64 	%rd30, %rd30, %rd3;
	setp.lt.u32 	%p2, %r200, 16;
	@%p2 bra 	$L__BB173_2;
$L__BB173_3:
	mov.u32 	%r5, %ctaid.y;
	mov.u32 	%r49, %nctaid.y;
	setp.ge.u32 	%p3, %r5, %r49;
	@%p3 bra 	$L__BB173_11;
	mov.u32 	%r6, %ctaid.x;
	shl.b32 	%r7, %r1, 2;
	shl.b32 	%r8, %r6, 10;
	mov.u32 	%r9, %ntid.x;
	shl.b32 	%r10, %r9, 2;
	mul.lo.s32 	%r11, %r5, %r42;
	add.s32 	%r50, %r7, %r10;
	cvt.u16.u32 	%rs2, %r50;
	sub.s16 	%rs3, 1023, %rs2;
	cvt.u16.u32 	%rs4, %r10;
	div.u16 	%rs1, %rs3, %rs4;
	cvt.u32.u16 	%r12, %rs1;
	sub.s32 	%r51, 2, %r12;
	and.b32  	%r52, %r51, 3;
	setp.eq.s32 	%p4, %r52, 0;
	mov.u32 	%r203, %r7;
	@%p4 bra 	$L__BB173_7;
	and.b32  	%r13, %r12, 3;
	add.s32 	%r14, %r11, %r8;
	mov.b32 	%r202, 0;
	mov.u32 	%r203, %r7;
$L__BB173_6:
	.pragma "nounroll";
	add.s32 	%r54, %r14, %r203;
	mul.wide.s32 	%rd11, %r54, 4;
	add.s64 	%rd12, %rd1, %rd11;
	ld.global.v4.u32 	{%r55, %r56, %r57, %r58}, [%rd12];
	shl.b32 	%r59, %r203, 2;
	mov.u32 	%r60, _ZZ9cuda_gemmIiLi128ELi1ELi1ELi1024ELi4ELi4ELi64ELi0ELi1EEviiiPT_S1_S1_iiiE3Ash;
	add.s32 	%r61, %r60, %r59;
	st.shared.v4.u32 	[%r61], {%r55, %r56, %r57, %r58};
	add.s32 	%r203, %r203, %r10;
	add.s32 	%r202, %r202, 1;
	xor.b32  	%r62, %r13, %r202;
	setp.ne.s32 	%p5, %r62, 2;
	@%p5 bra 	$L__BB173_6;
$L__BB173_7:
	setp.lt.u16 	%p6, %rs1, 2;
	@%p6 bra 	$L__BB173_10;
	add.s32 	%r63, %r203, %r11;
	add.s32 	%r204, %r63, %r8;
	mad.lo.s32 	%r208, %r9, 12, %r204;
	shl.b32 	%r22, %r9, 4;
	shl.b32 	%r64, %r9, 3;
	add.s32 	%r207, %r204, %r64;
	add.s32 	%r206, %r204, %r10;
	mul.lo.s32 	%r25, %r9, 48;
	shl.b32 	%r65, %r203, 2;
	mov.u32 	%r66, _ZZ9cuda_gemmIiLi128ELi1ELi1ELi1024ELi4ELi4ELi64ELi0ELi1EEviiiPT_S1_S1_iiiE3Ash;
	add.s32 	%r205, %r66, %r65;
	shl.b32 	%r27, %r9, 6;
	shl.b32 	%r28, %r9, 5;
$L__BB173_9:
	mul.wide.s32 	%rd13, %r208, 4;
	add.s64 	%rd14, %rd1, %rd13;
	mul.wide.s32 	%rd15, %r207, 4;
	add.s64 	%rd16, %rd1, %rd15;
	mul.wide.s32 	%rd17, %r206, 4;
	add.s64 	%rd18, %rd1, %rd17;
	mul.wide.s32 	%rd19, %r204, 4;
	add.s64 	%rd20, %rd1, %rd19;
	ld.global.v4.u32 	{%r67, %r68, %r69, %r70}, [%rd20];
	st.shared.v4.u32 	[%r205], {%r67, %r68, %r69, %r70};
	add.s32 	%r71, %r203, %r10;
	ld.global.v4.u32 	{%r72, %r73, %r74, %r75}, [%rd18];
	add.s32 	%r76, %r205, %r22;
	st.shared.v4.u32 	[%r76], {%r72, %r73, %r74, %r75};
	add.s32 	%r77, %r71, %r10;
	ld.global.v4.u32 	{%r78, %r79, %r80, %r81}, [%rd16];
	add.s32 	%r82, %r205, %r28;
	st.shared.v4.u32 	[%r82], {%r78, %r79, %r80, %r81};
	add.s32 	%r83, %r77, %r10;
	ld.global.v4.u32 	{%r84, %r85, %r86, %r87}, [%rd14];
	add.s32 	%r88, %r205, %r25;
	st.shared.v4.u32 	[%r88], {%r84, %r85, %r86, %r87};
	add.s32 	%r203, %r83, %r10;
	add.s32 	%r208, %r208, %r22;
	add.s32 	%r207, %r207, %r22;
	add.s32 	%r206, %r206, %r22;
	add.s32 	%r205, %r205, %r27;
	add.s32 	%r204, %r204, %r22;
	setp.lt.u32 	%p7, %r203, 1024;
	@%p7 bra 	$L__BB173_9;
$L__BB173_10:
	and.b32  	%r89, %r1, 3;
	shl.b32 	%r90, %r1, 2;
	and.b32  	%r91, %r90, 12;
	mov.u32 	%r92, _ZZ9cuda_gemmIiLi128ELi1ELi1ELi1024ELi4ELi4ELi64ELi0ELi1EEviiiPT_S1_S1_iiiE11kron_fac_sh;
	add.s32 	%r93, %r92, %r91;
	shr.s32 	%r94, %r42, 31;
	shr.u32 	%r95, %r94, 22;
	add.s32 	%r96, %r42, %r95;
	shr.s32 	%r97, %r96, 10;
	cvta.to.global.u64 	%rd21, %rd7;
	bar.sync 	0;
	add.s32 	%r98, %r7, %r89;
	shl.b32 	%r99, %r98, 2;
	mov.u32 	%r100, _ZZ9cuda_gemmIiLi128ELi1ELi1ELi1024ELi4ELi4ELi64ELi0ELi1EEviiiPT_S1_S1_iiiE3Ash;
	add.s32 	%r101, %r100, %r99;
	ld.shared.u32 	%r102, [%r101];
	add.s32 	%r103, %r1, 1;
	and.b32  	%r104, %r103, 3;
	add.s32 	%r105, %r7, %r104;
	shl.b32 	%r106, %r105, 2;
	add.s32 	%r107, %r100, %r106;
	ld.shared.u32 	%r108, [%r107];
	xor.b32  	%r109, %r89, 2;
	add.s32 	%r110, %r7, %r109;
	shl.b32 	%r111, %r110, 2;
	add.s32 	%r112, %r100, %r111;
	ld.shared.u32 	%r113, [%r112];
	add.s32 	%r114, %r1, -1;
	and.b32  	%r115, %r114, 3;
	add.s32 	%r116, %r7, %r115;
	shl.b32 	%r117, %r116, 2;
	add.s32 	%r118, %r100, %r117;
	ld.shared.u32 	%r119, [%r118];
	ld.shared.u32 	%r120, [%r93];
	shfl.sync.idx.b32	%r121|%p8, %r120, %r89, 7199, -1;
	mul.lo.s32 	%r122, %r121, %r102;
	shfl.sync.idx.b32	%r123|%p9, %r120, %r104, 7199, -1;
	mad.lo.s32 	%r124, %r123, %r108, %r122;
	shfl.sync.idx.b32	%r125|%p10, %r120, %r109, 7199, -1;
	mad.lo.s32 	%r126, %r125, %r113, %r124;
	shfl.sync.idx.b32	%r127|%p11, %r120, %r115, 7199, -1;
	mad.lo.s32 	%r128, %r127, %r119, %r126;
	ld.shared.u32 	%r129, [%r93+20];
	shfl.sync.idx.b32	%r130|%p12, %r129, %r89, 7199, -1;
	mul.lo.s32 	%r131, %r130, %r102;
	shfl.sync.idx.b32	%r132|%p13, %r129, %r104, 7199, -1;
	mad.lo.s32 	%r133, %r132, %r108, %r131;
	shfl.sync.idx.b32	%r134|%p14, %r129, %r109, 7199, -1;
	mad.lo.s32 	%r135, %r134, %r113, %r133;
	shfl.sync.idx.b32	%r136|%p15, %r129, %r115, 7199, -1;
	mad.lo.s32 	%r137, %r136, %r119, %r135;
	ld.shared.u32 	%r138, [%r93+40];
	shfl.sync.idx.b32	%r139|%p16, %r138, %r89, 7199, -1;
	mul.lo.s32 	%r140, %r139, %r102;
	shfl.sync.idx.b32	%r141|%p17, %r138, %r104, 7199, -1;
	mad.lo.s32 	%r142, %r141, %r108, %r140;
	shfl.sync.idx.b32	%r143|%p18, %r138, %r109, 7199, -1;
	mad.lo.s32 	%r144, %r143, %r113, %r142;
	shfl.sync.idx.b32	%r145|%p19, %r138, %r115, 7199, -1;
	mad.lo.s32 	%r146, %r145, %r119, %r144;
	ld.shared.u32 	%r147, [%r93+60];
	shfl.sync.idx.b32	%r148|%p20, %r147, %r89, 7199, -1;
	mul.lo.s32 	%r149, %r148, %r102;
	shfl.sync.idx.b32	%r150|%p21, %r147, %r104, 7199, -1;
	mad.lo.s32 	%r151, %r150, %r108, %r149;
	shfl.sync.idx.b32	%r152|%p22, %r147, %r109, 7199, -1;
	mad.lo.s32 	%r153, %r152, %r113, %r151;
	shfl.sync.idx.b32	%r154|%p23, %r147, %r115, 7199, -1;
	mad.lo.s32 	%r155, %r154, %r119, %r153;
	ld.shared.u32 	%r156, [%r101+2048];
	ld.shared.u32 	%r157, [%r107+2048];
	ld.shared.u32 	%r158, [%r112+2048];
	ld.shared.u32 	%r159, [%r118+2048];
	shfl.sync.idx.b32	%r160|%p24, %r120, %r89, 7199, -1;
	mul.lo.s32 	%r161, %r160, %r156;
	shfl.sync.idx.b32	%r162|%p25, %r120, %r104, 7199, -1;
	mad.lo.s32 	%r163, %r162, %r157, %r161;
	shfl.sync.idx.b32	%r164|%p26, %r120, %r109, 7199, -1;
	mad.lo.s32 	%r165, %r164, %r158, %r163;
	shfl.sync.idx.b32	%r166|%p27, %r120, %r115, 7199, -1;
	mad.lo.s32 	%r167, %r166, %r159, %r165;
	shfl.sync.idx.b32	%r168|%p28, %r129, %r89, 7199, -1;
	mul.lo.s32 	%r169, %r168, %r156;
	shfl.sync.idx.b32	%r170|%p29, %r129, %r104, 7199, -1;
	mad.lo.s32 	%r171, %r170, %r157, %r169;
	shfl.sync.idx.b32	%r172|%p30, %r129, %r109, 7199, -1;
	mad.lo.s32 	%r173, %r172, %r158, %r171;
	shfl.sync.idx.b32	%r174|%p31, %r129, %r115, 7199, -1;
	mad.lo.s32 	%r175, %r174, %r159, %r173;
	shfl.sync.idx.b32	%r176|%p32, %r138, %r89, 7199, -1;
	mul.lo.s32 	%r177, %r176, %r156;
	shfl.sync.idx.b32	%r178|%p33, %r138, %r104, 7199, -1;
	mad.lo.s32 	%r179, %r178, %r157, %r177;
	shfl.sync.idx.b32	%r180|%p34, %r138, %r109, 7199, -1;
	mad.lo.s32 	%r181, %r180, %r158, %r179;
	shfl.sync.idx.b32	%r182|%p35, %r138, %r115, 7199, -1;
	mad.lo.s32 	%r183, %r182, %r159, %r181;
	shfl.sync.idx.b32	%r184|%p36, %r147, %r89, 7199, -1;
	mul.lo.s32 	%r185, %r184, %r156;
	shfl.sync.idx.b32	%r186|%p37, %r147, %r104, 7199, -1;
	mad.lo.s32 	%r187, %r186, %r157, %r185;
	shfl.sync.idx.b32	%r188|%p38, %r147, %r109, 7199, -1;
	mad.lo.s32 	%r189, %r188, %r158, %r187;
	shfl.sync.idx.b32	%r190|%p39, %r147, %r115, 7199, -1;
	mad.lo.s32 	%r191, %r190, %r159, %r189;
	bar.sync 	0;
	shl.b32 	%r192, %r6, 8;
	or.b32  	%r193, %r192, %r1;
	mad.lo.s32 	%r194, %r5, %r41, %r193;
	mul.wide.s32 	%rd22, %r194, 4;
	add.s64 	%rd23, %rd21, %rd22;
	st.global.u32 	[%rd23], %r128;
	shl.b32 	%r195, %r97, 8;
	add.s32 	%r196, %r194, %r195;
	mul.wide.s32 	%rd24, %r196, 4;
	add.s64 	%rd25, %rd21, %rd24;
	st.global.u32 	[%rd25], %r137;
	shl.b32 	%r197, %r97, 9;
	add.s32 	%r198, %r197, %r194;
	mul.wide.s32 	%rd26, %r198, 4;
	add.s64 	%rd27, %rd21, %rd26;
	st.global.u32 	[%rd27], %r146;
	add.s32 	%r199, %r198, %r195;
	mul.wide.s32 	%rd28, %r199, 4;
	add.s64 	%rd29, %rd21, %rd28;
	st.global.u32 	[%rd29], %r155;
	st.global.u32 	[%rd23+512], %r167;
	st.global.u32 	[%rd25+512], %r175;
	st.global.u32 	[%rd27+512], %r183;
	st.global.u32 	[%rd29+512], %r191;
$L__BB173_11:
	ret;

}
	// .globl	_Z9cuda_gemmIiLi128ELi1ELi1ELi1024ELi4ELi4ELi64ELi1ELi0EEviiiPT_S1_S1_iii
.visible .entry _Z9cuda_gemmIiLi128ELi1ELi1ELi1024ELi4ELi4ELi64ELi1ELi0EEviiiPT_S1_S1_iii(
	.param .u32 _Z9cuda_gemmIiLi128ELi1ELi1ELi1024ELi4ELi4ELi64ELi1ELi0EEviiiPT_S1_S1_iii_param_0,
	.param .u32 _Z9cuda_gemmIiLi128ELi1ELi1ELi1024ELi4ELi4ELi64ELi1ELi0EEviiiPT_S1_S1_iii_param_1,
	.param .u32 _Z9cuda_gemmIiLi128ELi1ELi1ELi1024ELi4ELi4ELi64ELi1ELi0EEviiiPT_S1_S1_iii_param_2,
	.param .u64 .ptr .align 1 _Z9cuda_gemmIiLi128ELi1ELi1ELi1024ELi4ELi4ELi64ELi1ELi0EEviiiPT_S1_S1_iii_param_3,
	.param .u64 .ptr .align 1 _Z9cuda_gemmIiLi128ELi1ELi1ELi1024ELi4ELi4ELi64ELi1ELi0EEviiiPT_S1_S1_iii_param_4,
	.param .u64 .ptr .align 1 _Z9cuda_gemmIiLi128ELi1ELi1ELi1024ELi4ELi4ELi64ELi1ELi0EEviiiPT_S1_S1_iii_param_5,
	.param .u32 _Z9cuda_gemmIiLi128ELi1ELi1ELi1024ELi4ELi4ELi64ELi1ELi0EEviiiPT_S1_S1_iii_param_6,
	.param .u32 _Z9cuda_gemmIiLi128ELi1ELi1ELi1024ELi4ELi4ELi64ELi1ELi0EEviiiPT_S1_S1_iii_param_7,
	.param .u32 _Z9cuda_gemmIiLi128ELi1ELi1ELi1024ELi4ELi4ELi64ELi1ELi0EEviiiPT_S1_S1_iii_param_8
)
.maxntid 128
{
	.local .align 16 .b8 	__local_depot174[32];
	.reg .b64 	%SP;
	.reg .b64 	%SPL;
	.reg .pred 	%p<33>;
	.reg .b16 	%rs<8>;
	.reg .b32 	%r<274>;
	.reg .b64 	%rd<40>;
	// demoted variable
	.shared .align 128 .b8 _ZZ9cuda_gemmIiLi128ELi1ELi1ELi1024ELi4ELi4ELi64ELi1ELi0EEviiiPT_S1_S1_iiiE11kron_fac_sh[80];
	// demoted variable
	.shared .align 128 .b8 _ZZ9cuda_gemmIiLi128ELi1ELi1ELi1024ELi4ELi4ELi64ELi1ELi0EEviiiPT_S1_S1_iiiE3Ash[4096];
	mov.u64 	%SPL, __local_depot174;
	ld.param.u64 	%rd6, [_Z9cuda_gemmIiLi128ELi1ELi1ELi1024ELi4ELi4ELi64ELi1ELi0EEviiiPT_S1_S1_iii_param_3];
	ld.param.u64 	%rd4, [_Z9cuda_gemmIiLi128ELi1ELi1ELi1024ELi4ELi4ELi64ELi1ELi0EEviiiPT_S1_S1_iii_param_4];
	ld.param.u32 	%r87, [_Z9cuda_gemmIiLi128ELi1ELi1ELi1024ELi4ELi4ELi64ELi1ELi0EEviiiPT_S1_S1_iii_param_6];
	ld.param.u32 	%r88, [_Z9cuda_gemmIiLi128ELi1ELi1ELi1024ELi4ELi4ELi64ELi1ELi0EEviiiPT_S1_S1_iii_param_7];
	cvta.to.global.u64 	%rd1, %rd6;
	add.u64 	%rd2, %SPL, 0;
	mov.u32 	%r1, %tid.x;
	mul.lo.s32 	%r2, %r88, %r87;
	setp.ge.u32 	%p1, %r1, %r2;
	@%p1 bra 	$L__BB174_3;
	mov.u32 	%r3, %ntid.x;
	cvta.to.global.u64 	%rd3, %rd4;
	mov.u32 	%r91, _ZZ9cuda_gemmIiLi128ELi1ELi1ELi1024ELi4ELi4ELi64ELi1ELi0EEviiiPT_S1_S1_iiiE11kron_fac_sh;
	mov.u32 	%r243, %r1;
$L__BB174_2:
	mul.wide.u32 	%rd8, %r243, 4;
	add.s64 	%rd9, %rd3, %rd8;
	ld.global.u32 	%r89, [%rd9];
	rem.u32 	%r90, %r243, %r87;
	mad.lo.s32 	%r92, %r90, 20, %r91;
	div.u32 	%r93, %r243, %r88;
	shl.b32 	%r94, %r93, 2;
	add.s32 	%r95, %r92, %r94;
	st.shared.u32 	[%r95], %r89;
	add.s32 	%r243, %r243, %r3;
	setp.lt.u32 	%p2, %r243, %r2;
	@%p2 bra 	$L__BB174_2;
$L__BB174_3:
	div.s32 	%r6, 1024, %r88;
	min.s32 	%r7, %r6, 128;
	cvt.u16.u32 	%rs2, %r7;
	div.s16 	%rs3, 128, %rs2;
	cvt.s32.s16 	%r8, %rs3;
	div.s16 	%rs4, 4, %rs3;
	cvt.s32.s16 	%r9, %rs4;
	div.u32 	%r11, %r1, %r7;
	mul.lo.s32 	%r96, %r11, %r7;
	sub.s32 	%r10, %r1, %r96;
	mov.u32 	%r12, %ctaid.y;
	mov.u32 	%r97, %nctaid.y;
	setp.ge.u32 	%p3, %r12, %r97;
	@%p3 bra 	$L__BB174_41;
	shl.b32 	%r246, %r1, 2;
	mov.u32 	%r98, %ntid.x;
	shl.b32 	%r14, %r98, 2;
	and.b32  	%r15, %r10, 3;
	min.s32 	%r16, %r87, 4;
	mov.b32 	%r99, 0;
	st.local.v4.u32 	[%rd2], {%r99, %r99, %r99, %r99};
	st.local.v4.u32 	[%rd2+16], {%r99, %r99, %r99, %r99};
	shl.b32 	%r17, %r12, 10;
	add.s32 	%r100, %r246, %r14;
	cvt.u16.u32 	%rs5, %r100;
	sub.s16 	%rs6, 1023, %rs5;
	cvt.u16.u32 	%rs7, %r14;
	div.u16 	%rs1, %rs6, %rs7;
	cvt.u32.u16 	%r18, %rs1;
	sub.s32 	%r101, 2, %r18;
	and.b32  	%r102, %r101, 3;
	setp.eq.s32 	%p4, %r102, 0;
	@%p4 bra 	$L__BB174_7;
	and.b32  	%r19, %r18, 3;
	mov.b32 	%r245, 0;
$L__BB174_6:
	.pragma "nounroll";
	add.s32 	%r104, %r17, %r246;
	mul.wide.u32 	%rd10, %r104, 4;
	add.s64 	%rd11, %rd1, %rd10;
	ld.global.v4.u32 	{%r105, %r106, %r107, %r108}, [%rd11];
	shl.b32 	%r109, %r246, 2;
	mov.u32 	%r110, _ZZ9cuda_gemmIiLi128ELi1ELi1ELi1024ELi4ELi4ELi64ELi1ELi0EEviiiPT_S1_S1_iiiE3Ash;
	add.s32 	%r111, %r110, %r109;
	st.shared.v4.u32 	[%r111], {%r105, %r106, %r107, %r108};
	add.s32 	%r246, %r246, %r14;
	add.s32 	%r245, %r245, 1;
	xor.b32  	%r112, %r19, %r245;
	setp.ne.s32 	%p5, %r112, 2;
	@%p5 bra 	$L__BB174_6;
$L__BB174_7:
	setp.lt.u16 	%p6, %rs1, 2;
	@%p6 bra 	$L__BB174_10;
	mov.u32 	%r119, _ZZ9cuda_gemmIiLi128ELi1ELi1ELi1024ELi4ELi4ELi64ELi1ELi0EEviiiPT_S1_S1_iiiE3Ash;
	shl.b32 	%r127, %r14, 2;
$L__BB174_9:
	add.s32 	%r113, %r17, %r246;
	mul.wide.s32 	%rd12, %r113, 4;
	add.s64 	%rd13, %rd1, %rd12;
	ld.global.v4.u32 	{%r114, %r115, %r116, %r117}, [%rd13];
	shl.b32 	%r118, %r246, 2;
	add.s32 	%r120, %r119, %r118;
	st.shared.v4.u32 	[%r120], {%r114, %r115, %r116, %r117};
	add.s32 	%r121, %r246, %r14;
	add.s32 	%r122, %r17, %r121;
	mul.wide.s32 	%rd14, %r122, 4;
	add.s64 	%rd15, %rd1, %rd14;
	ld.global.v4.u32 	{%r123, %r124, %r125, %r126}, [%rd15];
	add.s32 	%r128, %r120, %r127;
	st.shared.v4.u32 	[%r128], {%r123, %r124, %r125, %r126};
	add.s32 	%r129, %r121, %r14;
	add.s32 	%r130, %r17, %r129;
	mul.wide.s32 	%rd16, %r130, 4;
	add.s64 	%rd17, %rd1, %rd16;
	ld.global.v4.u32 	{%r131, %r132, %r133, %r134}, [%rd17];
	add.s32 	%r135, %r128, %r127;
	st.shared.v4.u32 	[%r135], {%r131, %r132, %r133, %r134};
	add.s32 	%r136, %r129, %r14;
	add.s32 	%r137, %r17, %r136;
	mul.wide.s32 	%rd18, %r137, 4;
	add.s64 	%rd19, %rd1, %rd18;
	ld.global.v4.u32 	{%r138, %r139, %r140, %r141}, [%rd19];
	add.s32 	%r142, %r135, %r127;
	st.shared.v4.u32 	[%r142], {%r138, %r139, %r140, %r141};
	add.s32 	%r246, %r136, %r14;
	setp.lt.u32 	%p7, %r246, 1024;
	@%p7 bra 	$L__BB174_9;
$L__BB174_10:
	setp.lt.s32 	%p8, %r6, 1;
	bar.sync 	0;
	mov.b32 	%r248, 0;
	mov.u32 	%r249, %r248;
	mov.u32 	%r250, %r248;
	mov.u32 	%r251, %r248;
	mov.u32 	%r252, %r248;
	mov.u32 	%r253, %r248;
	mov.u32 	%r254, %r248;
	mov.u32 	%r255, %r248;
	@%p8 bra 	$L__BB174_40;
	add.s32 	%r146, %r10, 1;
	and.b32  	%r27, %r146, 3;
	add.s32 	%r147, %r10, -1;
	and.b32  	%r28, %r147, 3;
	setp.lt.s32 	%p9, %r15, %r88;
	selp.b32 	%r148, 0, %r88, %p9;
	sub.s32 	%r29, %r15, %r148;
	add.s32 	%r149, %r15, 1;
	setp.lt.s32 	%p10, %r149, %r88;
	selp.b32 	%r150, 0, %r88, %p10;
	sub.s32 	%r30, %r149, %r150;
	add.s32 	%r151, %r15, 2;
	setp.lt.s32 	%p11, %r151, %r88;
	selp.b32 	%r152, 0, %r88, %p11;
	sub.s32 	%r31, %r151, %r152;
	add.s32 	%r153, %r15, 3;
	setp.lt.s32 	%p12, %r153, %r88;
	selp.b32 	%r154, 0, %r88, %p12;
	sub.s32 	%r32, %r153, %r154;
	mov.b32 	%r260, 0;
	mov.u32 	%r261, %r260;
$L__BB174_12:
	setp.gt.s32 	%p13, %r88, 0;
	add.s32 	%r155, %r261, %r10;
	mul.lo.s32 	%r47, %r155, %r88;
	@%p13 bra 	$L__BB174_13;
	bra.uni 	$L__BB174_14;
$L__BB174_13:
	add.s32 	%r156, %r15, %r47;
	shl.b32 	%r157, %r156, 2;
	mov.u32 	%r158, _ZZ9cuda_gemmIiLi128ELi1ELi1ELi1024ELi4ELi4ELi64ELi1ELi0EEviiiPT_S1_S1_iiiE3Ash;
	add.s32 	%r159, %r158, %r157;
	ld.shared.u32 	%r262, [%r159];
$L__BB174_14:
	setp.lt.s32 	%p14, %r88, 2;
	@%p14 bra 	$L__BB174_16;
	add.s32 	%r160, %r27, %r47;
	shl.b32 	%r161, %r160, 2;
	mov.u32 	%r162, _ZZ9cuda_gemmIiLi128ELi1ELi1ELi1024ELi4ELi4ELi64ELi1ELi0EEviiiPT_S1_S1_iiiE3Ash;
	add.s32 	%r163, %r162, %r161;
	ld.shared.u32 	%r258, [%r163];
$L__BB174_16:
	setp.lt.s32 	%p15, %r88, 3;
	@%p15 bra 	$L__BB174_18;
	xor.b32  	%r164, %r15, 2;
	add.s32 	%r165, %r164, %r47;
	shl.b32 	%r166, %r165, 2;
	mov.u32 	%r167, _ZZ9cuda_gemmIiLi128ELi1ELi1ELi1024ELi4ELi4ELi64ELi1ELi0EEviiiPT_S1_S1_iiiE3Ash;
	add.s32 	%r168, %r167, %r166;
	ld.shared.u32 	%r257, [%r168];
$L__BB174_18:
	setp.lt.s32 	%p16, %r88, 4;
	@%p16 bra 	$L__BB174_20;
	add.s32 	%r169, %r28, %r47;
	shl.b32 	%r170, %r169, 2;
	mov.u32 	%r171, _ZZ9cuda_gemmIiLi128ELi1ELi1ELi1024ELi4ELi4ELi64ELi1ELi0EEviiiPT_S1_S1_iiiE3Ash;
	add.s32 	%r172, %r171, %r170;
	ld.shared.u32 	%r256, [%r172];
$L__BB174_20:
	setp.lt.s32 	%p17, %r11, %r16;
	@%p17 bra 	$L__BB174_21;
	bra.uni 	$L__BB174_38;
$L__BB174_21:
	mul.lo.s32 	%r266, %r260, %r9;
	mov.u32 	%r267, %r11;
$L__BB174_22:
	setp.gt.u32 	%p18, %r88, 64;
	mov.u32 	%r173, _ZZ9cuda_gemmIiLi128ELi1ELi1ELi1024ELi4ELi4ELi64ELi1ELi0EEviiiPT_S1_S1_iiiE11kron_fac_sh;
	mad.lo.s32 	%r59, %r267, 20, %r173;
	shl.b32 	%r174, %r1, 2;
	and.b32  	%r175, %r174, 12;
	add.s32 	%r176, %r59, %r175;
	ld.shared.u32 	%r60, [%r176];
	@%p18 bra 	$L__BB174_29;
	setp.lt.s32 	%p23, %r88, 2;
	shfl.sync.idx.b32	%r191|%p24, %r60, %r29, 7199, -1;
	mul.lo.s32 	%r273, %r191, %r262;
	@%p23 bra 	$L__BB174_25;
	shfl.sync.idx.b32	%r192|%p25, %r60, %r30, 7199, -1;
	mad.lo.s32 	%r273, %r192, %r258, %r273;
$L__BB174_25:
	setp.lt.s32 	%p26, %r88, 3;
	@%p26 bra 	$L__BB174_27;
	shfl.sync.idx.b32	%r193|%p27, %r60, %r31, 7199, -1;
	mad.lo.s32 	%r273, %r193, %r257, %r273;
$L__BB174_27:
	setp.lt.s32 	%p28, %r88, 4;
	@%p28 bra 	$L__BB174_37;
	shfl.sync.idx.b32	%r194|%p29, %r60, %r32, 7199, -1;
	mad.lo.s32 	%r273, %r194, %r256, %r273;
	bra.uni 	$L__BB174_37;
$L__BB174_29:
	setp.lt.s32 	%p19, %r88, 1;
	mov.b32 	%r273, 0;
	@%p19 bra 	$L__BB174_31;
	shl.b32 	%r178, %r15, 2;
	add.s32 	%r179, %r59, %r178;
	ld.shared.u32 	%r180, [%r179];
	mul.lo.s32 	%r273, %r180, %r262;
$L__BB174_31:
	setp.lt.s32 	%p20, %r88, 2;
	@%p20 bra 	$L__BB174_33;
	shl.b32 	%r181, %r27, 2;
	add.s32 	%r182, %r59, %r181;
	ld.shared.u32 	%r183, [%r182];
	mad.lo.s32 	%r273, %r183, %r258, %r273;
$L__BB174_33:
	setp.lt.s32 	%p21, %r88, 3;
	@%p21 bra 	$L__BB174_35;
	shl.b32 	%r184, %r15, 2;
	xor.b32  	%r185, %r184, 8;
	add.s32 	%r186, %r59, %r185;
	ld.shared.u32 	%r187, [%r186];
	mad.lo.s32 	%r273, %r187, %r257, %r273;
$L__BB174_35:
	setp.lt.s32 	%p22, %r88, 4;
	@%p22 bra 	$L__BB174_37;
	shl.b32 	%r188, %r28, 2;
	add.s32 	%r189, %r59, %r188;
	ld.shared.u32 	%r190, [%r189];
	mad.lo.s32 	%r273, %r190, %r256, %r273;
$L__BB174_37:
	mul.wide.s32 	%rd20, %r266, 4;
	add.s64 	%rd21, %rd2, %rd20;
	ld.local.u32 	%r195, [%rd21];
	add.s32 	%r196, %r195, %r273;
	st.local.u32 	[%rd21], %r196;
	add.s32 	%r267, %r267, %r8;
	add.s32 	%r266, %r266, 1;
	setp.lt.s32 	%p30, %r267, %r16;
	@%p30 bra 	$L__BB174_22;
$L__BB174_38:
	add.s32 	%r261, %r261, %r7;
	add.s32 	%r260, %r260, 1;
	setp.lt.s32 	%p31, %r261, %r6;
	@%p31 bra 	$L__BB174_12;
	ld.local.v4.u32 	{%r255, %r254, %r253, %r252}, [%rd2];
	ld.local.v4.u32 	{%r251, %r250, %r249, %r248}, [%rd2+16];
$L__BB174_40:
	ld.param.u64 	%rd39, [_Z9cuda_gemmIiLi128ELi1ELi1ELi1024ELi4ELi4ELi64ELi1ELi0EEviiiPT_S1_S1_iii_param_5];
	cvta.to.global.u64 	%rd22, %rd39;
	bar.sync 	0;
	mul.lo.s32 	%r197, %r7, %r6;
	mul.lo.s32 	%r198, %r197, %r8;
	div.s32 	%r199, %r198, %r7;
	add.s32 	%r200, %r17, %r1;
	mul.wide.u32 	%rd23, %r200, 4;
	add.s64 	%rd24, %rd22, %rd23;
	st.global.u32 	[%rd24], %r255;
	add.s32 	%r201, %r9, 1;
	setp.lt.u32 	%p32, %r201, 3;
	shl.b32 	%r202, %r9, 7;
	selp.b32 	%r203, %r202, 0, %p32;
	rem.s32 	%r204, 1, %r9;
	add.s32 	%r205, %r200, %r203;
	mad.lo.s32 	%r206, %r199, %r204, %r205;
	mul.wide.s32 	%rd25, %r206, 4;
	add.s64 	%rd26, %rd22, %rd25;
	st.global.u32 	[%rd26], %r254;
	div.s32 	%r207, 2, %r9;
	shl.b32 	%r208, %r207, 7;
	mul.lo.s32 	%r209, %r207, %r9;
	sub.s32 	%r210, 2, %r209;
	add.s32 	%r211, %r200, %r208;
	mad.lo.s32 	%r212, %r199, %r210, %r211;
	mul.wide.s32 	%rd27, %r212, 4;
	add.s64 	%rd28, %rd22, %rd27;
	st.global.u32 	[%rd28], %r253;
	div.s32 	%r213, 3, %r9;
	shl.b32 	%r214, %r213, 7;
	mul.lo.s32 	%r215, %r213, %r9;
	sub.s32 	%r216, 3, %r215;
	add.s32 	%r217, %r200, %r214;
	mad.lo.s32 	%r218, %r199, %r216, %r217;
	mul.wide.s32 	%rd29, %r218, 4;
	add.s64 	%rd30, %rd22, %rd29;
	st.global.u32 	[%rd30], %r252;
	div.s32 	%r219, 4, %r9;
	shl.b32 	%r220, %r219, 7;
	mul.lo.s32 	%r221, %r219, %r9;
	sub.s32 	%r222, 4, %r221;
	add.s32 	%r223, %r200, %r220;
	mad.lo.s32 	%r224, %r199, %r222, %r223;
	mul.wide.s32 	%rd31, %r224, 4;
	add.s64 	%rd32, %rd22, %rd31;
	st.global.u32 	[%rd32], %r251;
	div.s32 	%r225, 5, %r9;
	shl.b32 	%r226, %r225, 7;
	mul.lo.s32 	%r227, %r225, %r9;
	sub.s32 	%r228, 5, %r227;
	add.s32 	%r229, %r200, %r226;
	mad.lo.s32 	%r230, %r199, %r228, %r229;
	mul.wide.s32 	%rd33, %r230, 4;
	add.s64 	%rd34, %rd22, %rd33;
	st.global.u32 	[%rd34], %r250;
	div.s32 	%r231, 6, %r9;
	shl.b32 	%r232, %r231, 7;
	mul.lo.s32 	%r233, %r231, %r9;
	sub.s32 	%r234, 6, %r233;
	add.s32 	%r235, %r200, %r232;
	mad.lo.s32 	%r236, %r199, %r234, %r235;
	mul.wide.s32 	%rd35, %r236, 4;
	add.s64 	%rd36, %rd22, %rd35;
	st.global.u32 	[%rd36], %r249;
	div.s32 	%r237, 7, %r9;
	shl.b32 	%r238, %r237, 7;
	mul.lo.s32 	%r239, %r237, %r9;
	sub.s32 	%r240, 7, %r239;
	add.s32 	%r241, %r200, %r238;
	mad.lo.s32 	%r242, %r199, %r240, %r241;
	mul.wide.s32 	%rd37, %r242, 4;
	add.s64 	%rd38, %rd22, %rd37;
	st.global.u32 	[%rd38], %r248;
$L__BB174_41:
	ret;

}
	// .globl	_Z9cuda_gemmIiLi128ELi1ELi1ELi1024ELi4ELi4ELi64ELi1ELi1EEviiiPT_S1_S1_iii
.visible .entry _Z9cuda_gemmIiLi128ELi1ELi1ELi1024ELi4ELi4ELi64ELi1ELi1EEviiiPT_S1_S1_iii(
	.param .u32 _Z9cuda_gemmIiLi128ELi1ELi1ELi1024ELi4ELi4ELi64ELi1ELi1EEviiiPT_S1_S1_iii_param_0,
	.param .u32 _Z9cuda_gemmIiLi128ELi1ELi1ELi1024ELi4ELi4ELi64ELi1ELi1EEviiiPT_S1_S1_iii_param_1,
	.param .u32 _Z9cuda_gemmIiLi128ELi1ELi1ELi1024ELi4ELi4ELi64ELi1ELi1EEviiiPT_S1_S1_iii_param_2,
	.param .u64 .ptr .align 1 _Z9cuda_gemmIiLi128ELi1ELi1ELi1024ELi4ELi4ELi64ELi1ELi1EEviiiPT_S1_S1_iii_param_3,
	.param .u64 .ptr .align 1 _Z9cuda_gemmIiLi128ELi1ELi1ELi1024ELi4ELi4ELi64ELi1ELi1EEviiiPT_S1_S1_iii_param_4,
	.param .u64 .ptr .align 1 _Z9cuda_gemmIiLi128ELi1ELi1ELi1024ELi4ELi4ELi64ELi1ELi1EEviiiPT_S1_S1_iii_param_5,
	.param .u32 _Z9cuda_gemmIiLi128ELi1ELi1ELi1024ELi4ELi4ELi64ELi1ELi1EEviiiPT_S1_S1_iii_param_6,
	.param .u32 _Z9cuda_gemmIiLi128ELi1ELi1ELi1024ELi4ELi4ELi64ELi1ELi1EEviiiPT_S1_S1_iii_param_7,
	.param .u32 _Z9cuda_gemmIiLi128ELi1ELi1ELi1024ELi4ELi4ELi64ELi1ELi1EEviiiPT_S1_S1_iii_param_8
)
.maxntid 128
{
	.reg .pred 	%p<40>;
	.reg .b16 	%rs<5>;
	.reg .b32 	%r<193>;
	.reg .b64 	%rd<25>;
	// demoted variable
	.shared .align 128 .b8 _ZZ9cuda_gemmIiLi128ELi1ELi1ELi1024ELi4ELi4ELi64ELi1ELi1EEviiiPT_S1_S1_iiiE11kron_fac_sh[80];
	// demoted variable
	.shared .align 128 .b8 _ZZ9cuda_gemmIiLi128ELi1ELi1ELi1024ELi4ELi4ELi64ELi1ELi1EEviiiPT_S1_S1_iiiE3Ash[4096];
	ld.param.u64 	%rd8, [_Z9cuda_gemmIiLi128ELi1ELi1ELi1024ELi4ELi4ELi64ELi1ELi1EEviiiPT_S1_S1_iii_param_3];
	ld.param.u64 	%rd6, [_Z9cuda_gemmIiLi128ELi1ELi1ELi1024ELi4ELi4ELi64ELi1ELi1EEviiiPT_S1_S1_iii_param_4];
	ld.param.u64 	%rd7, [_Z9cuda_gemmIiLi128ELi1ELi1ELi1024ELi4ELi4ELi64ELi1ELi1EEviiiPT_S1_S1_iii_param_5];
	cvta.to.global.u64 	%rd1, %rd8;
	mov.u32 	%r1, %tid.x;
	setp.gt.u32 	%p1, %r1, 15;
	@%p1 bra 	$L__BB175_3;
	mov.u32 	%r2, %ntid.x;
	mul.wide.u32 	%rd9, %r1, 4;
	cvta.to.global.u64 	%rd10, %rd6;
	add.s64 	%rd24, %rd10, %rd9;
	mul.wide.u32 	%rd3, %r2, 4;
	mov.u32 	%r40, _ZZ9cuda_gemmIiLi128ELi1ELi1ELi1024ELi4ELi4ELi64ELi1ELi1EEviiiPT_S1_S1_iiiE11kron_fac_sh;
	mov.u32 	%r183, %r1;
$L__BB175_2:
	ld.global.u32 	%r38, [%rd24];
	and.b32  	%r39, %r183, 3;
	mad.lo.s32 	%r41, %r39, 20, %r40;
	and.b32  	%r42, %r183, -4;
	add.s32 	%r43, %r41, %r42;
	st.shared.u32 	[%r43], %r38;
	add.s32 	%r183, %r183, %r2;
	add.s64 	%rd24, %rd24, %rd3;
	setp.lt.u32 	%p2, %r183, 16;
	@%p2 bra 	$L__BB175_2;
$L__BB175_3:
	mov.u32 	%r5, %ctaid.y;
	mov.u32 	%r44, %nctaid.y;
	setp.ge.u32 	%p3, %r5, %r44;
	@%p3 bra 	$L__BB175_11;
	shl.b32 	%r6, %r1, 2;
	mov.u32 	%r7, %ntid.x;
	shl.b32 	%r8, %r7, 2;
	shl.b32 	%r9, %r5, 10;
	add.s32 	%r45, %r6, %r8;
	cvt.u16.u32 	%rs2, %r45;
	sub.s16 	%rs3, 1023, %rs2;
	cvt.u16.u32 	%rs4, %r8;
	div.u16 	%rs1, %rs3, %rs4;
	cvt.u32.u16 	%r10, %rs1;
	sub.s32 	%r46, 2, %r10;
	and.b32  	%r47, %r46, 3;
	setp.eq.s32 	%p4, %r47, 0;
	mov.u32 	%r186, %r6;
	@%p4 bra 	$L__BB175_7;
	and.b32  	%r11, %r10, 3;
	mov.b32 	%r185, 0;
	mov.u32 	%r186, %r6;
$L__BB175_6:
	.pragma "nounroll";
	add.s32 	%r49, %r9, %r186;
	mul.wide.u32 	%rd11, %r49, 4;
	add.s64 	%rd12, %rd1, %rd11;
	ld.global.v4.u32 	{%r50, %r51, %r52, %r53}, [%rd12];
	shl.b32 	%r54, %r186, 2;
	mov.u32 	%r55, _ZZ9cuda_gemmIiLi128ELi1ELi1ELi1024ELi4ELi4ELi64ELi1ELi1EEviiiPT_S1_S1_iiiE3Ash;
	add.s32 	%r56, %r55, %r54;
	st.shared.v4.u32 	[%r56], {%r50, %r51, %r52, %r53};
	add.s32 	%r186, %r186, %r8;
	add.s32 	%r185, %r185, 1;
	xor.b32  	%r57, %r11, %r185;
	setp.ne.s32 	%p5, %r57, 2;
	@%p5 bra 	$L__BB175_6;
$L__BB175_7:
	setp.lt.u16 	%p6, %rs1, 2;
	@%p6 bra 	$L__BB175_10;
	add.s32 	%r187, %r186, %r9;
	mad.lo.s32 	%r191, %r7, 12, %r187;
	shl.b32 	%r19, %r7, 4;
	shl.b32 	%r58, %r7, 3;
	add.s32 	%r190, %r187, %r58;
	add.s32 	%r189, %r187, %r8;
	mul.lo.s32 	%r22, %r7, 48;
	shl.b32 	%r59, %r186, 2;
	mov.u32 	%r60, _ZZ9cuda_gemmIiLi128ELi1ELi1ELi1024ELi4ELi4ELi64ELi1ELi1EEviiiPT_S1_S1_iiiE3Ash;
	add.s32 	%r188, %r60, %r59;
	shl.b32 	%r24, %r7, 6;
	shl.b32 	%r25, %r7, 5;
$L__BB175_9:
	mul.wide.s32 	%rd13, %r191, 4;
	add.s64 	%rd14, %rd1, %rd13;
	mul.wide.s32 	%rd15, %r190, 4;
	add.s64 	%rd16, %rd1, %rd15;
	mul.wide.s32 	%rd17, %r189, 4;
	add.s64 	%rd18, %rd1, %rd17;
	mul.wide.s32 	%rd19, %r187, 4;
	add.s64 	%rd20, %rd1, %rd19;
	ld.global.v4.u32 	{%r61, %r62, %r63, %r64}, [%rd20];
	st.shared.v4.u32 	[%r188], {%r61, %r62, %r63, %r64};
	add.s32 	%r65, %r186, %r8;
	ld.global.v4.u32 	{%r66, %r67, %r68, %r69}, [%rd18];
	add.s32 	%r70, %r188, %r19;
	st.shared.v4.u32 	[%r70], {%r66, %r67, %r68, %r69};
	add.s32 	%r71, %r65, %r8;
	ld.global.v4.u32 	{%r72, %r73, %r74, %r75}, [%rd16];
	add.s32 	%r76, %r188, %r25;
	st.shared.v4.u32 	[%r76], {%r72, %r73, %r74, %r75};
	add.s32 	%r77, %r71, %r8;
	ld.global.v4.u32 	{%r78, %r79, %r80, %r81}, [%rd14];
	add.s32 	%r82, %r188, %r22;
	st.shared.v4.u32 	[%r82], {%r78, %r79, %r80, %r81};
	add.s32 	%r186, %r77, %r8;
	add.s32 	%r191, %r191, %r19;
	add.s32 	%r190, %r190, %r19;
	add.s32 	%r189, %r189, %r19;
	add.s32 	%r188, %r188, %r24;
	add.s32 	%r187, %r187, %r19;
	setp.lt.u32 	%p7, %r186, 1024;
	@%p7 bra 	$L__BB175_9;
$L__BB175_10:
	and.b32  	%r83, %r1, 3;
	shl.b32 	%r84, %r1, 2;
	and.b32  	%r85, %r84, 12;
	mov.u32 	%r86, _ZZ9cuda_gemmIiLi128ELi1ELi1ELi1024ELi4ELi4ELi64ELi1ELi1EEviiiPT_S1_S1_iiiE11kron_fac_sh;
	add.s32 	%r87, %r86, %r85;
	bar.sync 	0;
	add.s32 	%r88, %r6, %r83;
	shl.b32 	%r89, %r88, 2;
	mov.u32 	%r90, _ZZ9cuda_gemmIiLi128ELi1ELi1ELi1024ELi4ELi4ELi64ELi1ELi1EEviiiPT_S1_S1_iiiE3Ash;
	add.s32 	%r91, %r90, %r89;
	ld.shared.u32 	%r92, [%r91];
	add.s32 	%r93, %r1, 1;
	and.b32  	%r94, %r93, 3;
	add.s32 	%r95, %r6, %r94;
	shl.b32 	%r96, %r95, 2;
	add.s32 	%r97, %r90, %r96;
	ld.shared.u32 	%r98, [%r97];
	xor.b32  	%r99, %r83, 2;
	add.s32 	%r100, %r6, %r99;
	shl.b32 	%r101, %r100, 2;
	add.s32 	%r102, %r90, %r101;
	ld.shared.u32 	%r103, [%r102];
	add.s32 	%r104, %r1, -1;
	and.b32  	%r105, %r104, 3;
	add.s32 	%r106, %r6, %r105;
	shl.b32 	%r107, %r106, 2;
	add.s32 	%r108, %r90, %r107;
	ld.shared.u32 	%r109, [%r108];
	ld.shared.u32 	%r110, [%r87];
	shfl.sync.idx.b32	%r111|%p8, %r110, %r83, 7199, -1;
	mul.lo.s32 	%r112, %r111, %r92;
	shfl.sync.idx.b32	%r113|%p9, %r110, %r94, 7199, -1;
	mad.lo.s32 	%r114, %r113, %r98, %r112;
	shfl.sync.idx.b32	%r115|%p10, %r110, %r99, 7199, -1;
	mad.lo.s32 	%r116, %r115, %r103, %r114;
	shfl.sync.idx.b32	%r117|%p11, %r110, %r105, 7199, -1;
	mad.lo.s32 	%r118, %r117, %r109, %r116;
	ld.shared.u32 	%r119, [%r87+20];
	shfl.sync.idx.b32	%r120|%p12, %r119, %r83, 7199, -1;
	mul.lo.s32 	%r121, %r120, %r92;
	shfl.sync.idx.b32	%r122|%p13, %r119, %r94, 7199, -1;
	mad.lo.s32 	%r123, %r122, %r98, %r121;
	shfl.sync.idx.b32	%r124|%p14, %r119, %r99, 7199, -1;
	mad.lo.s32 	%r125, %r124, %r103, %r123;
	shfl.sync.idx.b32	%r126|%p15, %r119, %r105, 7199, -1;
	mad.lo.s32 	%r127, %r126, %r109, %r125;
	ld.shared.u32 	%r128, [%r87+40];
	shfl.sync.idx.b32	%r129|%p16, %r128, %r83, 7199, -1;
	mul.lo.s32 	%r130, %r129, %r92;
	shfl.sync.idx.b32	%r131|%p17, %r128, %r94, 7199, -1;
	mad.lo.s32 	%r132, %r131, %r98, %r130;
	shfl.sync.idx.b32	%r133|%p18, %r128, %r99, 7199, -1;
	mad.lo.s32 	%r134, %r133, %r103, %r132;
	shfl.sync.idx.b32	%r135|%p19, %r128, %r105, 7199, -1;
	mad.lo.s32 	%r136, %r135, %r109, %r134;
	ld.shared.u32 	%r137, [%r87+60];
	shfl.sync.idx.b32	%r138|%p20, %r137, %r83, 7199, -1;
	mul.lo.s32 	%r139, %r138, %r92;
	shfl.sync.idx.b32	%r140|%p21, %r137, %r94, 7199, -1;
	mad.lo.s32 	%r141, %r140, %r98, %r139;
	shfl.sync.idx.b32	%r142|%p22, %r137, %r99, 7199, -1;
	mad.lo.s32 	%r143, %r142, %r103, %r141;
	shfl.sync.idx.b32	%r144|%p23, %r137, %r105, 7199, -1;
	mad.lo.s32 	%r145, %r144, %r109, %r143;
	ld.shared.u32 	%r146, [%r91+2048];
	ld.shared.u32 	%r147, [%r97+2048];
	ld.shared.u32 	%r148, [%r102+2048];
	ld.shared.u32 	%r149, [%r108+2048];
	shfl.sync.idx.b32	%r150|%p24, %r110, %r83, 7199, -1;
	mul.lo.s32 	%r151, %r150, %r146;
	shfl.sync.idx.b32	%r152|%p25, %r110, %r94, 7199, -1;
	mad.lo.s32 	%r153, %r152, %r147, %r151;
	shfl.sync.idx.b32	%r154|%p26, %r110, %r99, 7199, -1;
	mad.lo.s32 	%r155, %r154, %r148, %r153;
	shfl.sync.idx.b32	%r156|%p27, %r110, %r105, 7199, -1;
	mad.lo.s32 	%r157, %r156, %r149, %r155;
	shfl.sync.idx.b32	%r158|%p28, %r119, %r83, 7199, -1;
	mul.lo.s32 	%r159, %r158, %r146;
	shfl.sync.idx.b32	%r160|%p29, %r119, %r94, 7199, -1;
	mad.lo.s32 	%r161, %r160, %r147, %r159;
	shfl.sync.idx.b32	%r162|%p30, %r119, %r99, 7199, -1;
	mad.lo.s32 	%r163, %r162, %r148, %r161;
	shfl.sync.idx.b32	%r164|%p31, %r119, %r105, 7199, -1;
	mad.lo.s32 	%r165, %r164, %r149, %r163;
	shfl.sync.idx.b32	%r166|%p32, %r128, %r83, 7199, -1;
	mul.lo.s32 	%r167, %r166, %r146;
	shfl.sync.idx.b32	%r168|%p33, %r128, %r94, 7199, -1;
	mad.lo.s32 	%r169, %r168, %r147, %r167;
	shfl.sync.idx.b32	%r170|%p34, %r128, %r99, 7199, -1;
	mad.lo.s32 	%r171, %r170, %r148, %r169;
	shfl.sync.idx.b32	%r172|%p35, %r128, %r105, 7199, -1;
	mad.lo.s32 	%r173, %r172, %r149, %r171;
	shfl.sync.idx.b32	%r174|%p36, %r137, %r83, 7199, -1;
	mul.lo.s32 	%r175, %r174, %r146;
	shfl.sync.idx.b32	%r176|%p37, %r137, %r94, 7199, -1;
	mad.lo.s32 	%r177, %r176, %r147, %r175;
	shfl.sync.idx.b32	%r178|%p38, %r137, %r99, 7199, -1;
	mad.lo.s32 	%r179, %r178, %r148, %r177;
	shfl.sync.idx.b32	%r180|%p39, %r137, %r105, 7199, -1;
	mad.lo.s32 	%r181, %r180, %r149, %r179;
	bar.sync 	0;
	add.s32 	%r182, %r9, %r1;
	cvta.to.global.u64 	%rd21, %rd7;
	mul.wide.u32 	%rd22, %r182, 4;
	add.s64 	%rd23, %rd21, %rd22;
	st.global.u32 	[%rd23], %r118;
	st.global.u32 	[%rd23+1024], %r127;
	st.global.u32 	[%rd23+2048], %r136;
	st.global.u32 	[%rd23+3072], %r145;
	st.global.u32 	[%rd23+512], %r157;
	st.global.u32 	[%rd23+1536], %r165;
	st.global.u32 	[%rd23+2560], %r173;
	st.global.u32 	[%rd23+3584], %r181;
$L__BB175_11:
	ret;

}
	// .globl	_Z9cuda_gemmIiLi128ELi1ELi1ELi1024ELi8ELi8ELi64ELi0ELi0EEviiiPT_S1_S1_iii
.visible .entry _Z9cuda_gemmIiLi128ELi1ELi1ELi1024ELi8ELi8ELi64ELi0ELi0EEviiiPT_S1_S1_iii(
	.param .u32 _Z9cuda_gemmIiLi128ELi1ELi1ELi1024ELi8ELi8ELi64ELi0ELi0EEviiiPT_S1_S1_iii_param_0,
	.param .u32 _Z9cuda_gemmIiLi128ELi1ELi1ELi1024ELi8ELi8ELi64ELi0ELi0EEviiiPT_S1_S1_iii_param_1,
	.param .u32 _Z9cuda_gemmIiLi128ELi1ELi1ELi1024ELi8ELi8ELi64ELi0ELi0EEviiiPT_S1_S1_iii_param_2,
	.param .u64 .ptr .align 1 _Z9cuda_gemmIiLi128ELi1ELi1ELi1024ELi8ELi8ELi64ELi0ELi0EEviiiPT_S1_S1_iii_param_3,
	.param .u64 .ptr .align 1 _Z9cuda_gemmIiLi128ELi1ELi1ELi1024ELi8ELi8ELi64ELi0ELi0EEviiiPT_S1_S1_iii_param_4,
	.param .u64 .ptr .align 1 _Z9cuda_gemmIiLi128ELi1ELi1ELi1024ELi8ELi8ELi64ELi0ELi0EEviiiPT_S1_S1_iii_param_5,
	.param .u32 _Z9cuda_gemmIiLi128ELi1ELi1ELi1024ELi8ELi8ELi64ELi0ELi0EEviiiPT_S1_S1_iii_param_6,
	.param .u32 _Z9cuda_gemmIiLi128ELi1ELi1ELi1024ELi8ELi8ELi64ELi0ELi0EEviiiPT_S1_S1_iii_param_7,
	.param .u32 _Z9cuda_gemmIiLi128ELi1ELi1ELi1024ELi8ELi8ELi64ELi0ELi0EEviiiPT_S1_S1_iii_param_8
)
.maxntid 128
{
	.local .align 16 .b8 	__local_depot176[32];
	.reg .b64 	%SP;
	.reg .b64 	%SPL;
	.reg .pred 	%p<54>;
	.reg .b16 	%rs<8>;
	.reg .b32 	%r<382>;
	.reg .b64 	%rd<40>;
	// demoted variable
	.shared .align 128 .b8 _ZZ9cuda_gemmIiLi128ELi1ELi1ELi1024ELi8ELi8ELi64ELi0ELi0EEviiiPT_S1_S1_iiiE11kron_fac_sh[288];
	// demoted variable
	.shared .align 128 .b8 _ZZ9cuda_gemmIiLi128ELi1ELi1ELi1024ELi8ELi8ELi64ELi0ELi0EEviiiPT_S1_S1_iiiE3Ash[4096];
	mov.u64 	%SPL, __local_depot176;
	ld.param.u32 	%r126, [_Z9cuda_gemmIiLi128ELi1ELi1ELi1024ELi8ELi8ELi64ELi0ELi0EEviiiPT_S1_S1_iii_param_1];
	ld.param.u32 	%r127, [_Z9cuda_gemmIiLi128ELi1ELi1ELi1024ELi8ELi8ELi64ELi0ELi0EEviiiPT_S1_S1_iii_param_2];
	ld.param.u64 	%rd6, [_Z9cuda_gemmIiLi128ELi1ELi1ELi1024ELi8ELi8ELi64ELi0ELi0EEviiiPT_S1_S1_iii_param_3];
	ld.param.u64 	%rd4, [_Z9cuda_gemmIiLi128ELi1ELi1ELi1024ELi8ELi8ELi64ELi0ELi0EEviiiPT_S1_S1_iii_param_4];
	ld.param.u32 	%r128, [_Z9cuda_gemmIiLi128ELi1ELi1ELi1024ELi8ELi8ELi64ELi0ELi0EEviiiPT_S1_S1_iii_param_6];
	ld.param.u32 	%r129, [_Z9cuda_gemmIiLi128ELi1ELi1ELi1024ELi8ELi8ELi64ELi0ELi0EEviiiPT_S1_S1_iii_param_7];
	cvta.to.global.u64 	%rd1, %rd6;
	add.u64 	%rd2, %SPL, 0;
	mov.u32 	%r1, %tid.x;
	mul.lo.s32 	%r2, %r129, %r128;
	setp.ge.u32 	%p1, %r1, %r2;
	@%p1 bra 	$L__BB176_3;
	mov.u32 	%r3, %ntid.x;
	cvta.to.global.u64 	%rd3, %rd4;
	mov.u32 	%r334, %r1;
$L__BB176_2:
	mul.wide.u32 	%rd8, %r334, 4;
	add.s64 	%rd9, %rd3, %rd8;
	ld.global.u32 	%r130, [%rd9];
	rem.u32 	%r131, %r334, %r128;
	mov.u32 	%r132, _ZZ9cuda_gemmIiLi128ELi1ELi1ELi1024ELi8ELi8ELi64ELi0ELi0EEviiiPT_S1_S1_iiiE11kron_fac_sh;
	mad.lo.s32 	%r133, %r131, 36, %r132;
	div.u32 	%r134, %r334, %r129;
	shl.b32 	%r135, %r134, 2;
	add.s32 	%r136, %r133, %r135;
	st.shared.u32 	[%r136], %r130;
	add.s32 	%r334, %r334, %r3;
	setp.lt.u32 	%p2, %r334, %r2;
	@%p2 bra 	$L__BB176_2;
$L__BB176_3:
	div.s32 	%r6, 1024, %r129;
	min.s32 	%r7, %r6, 128;
	cvt.u16.u32 	%rs3, %r7;
	div.s16 	%rs1, 128, %rs3;
	div.s16 	%rs4, 8, %rs1;
	cvt.s32.s16 	%r8, %rs4;
	div.u32 	%r10, %r1, %r7;
	mul.lo.s32 	%r137, %r10, %r7;
	sub.s32 	%r9, %r1, %r137;
	mov.u32 	%r11, %ctaid.y;
	mov.u32 	%r138, %nctaid.y;
	setp.ge.u32 	%p3, %r11, %r138;
	@%p3 bra 	$L__BB176_67;
	mov.u32 	%r139, %ctaid.x;
	shl.b32 	%r337, %r1, 2;
	shl.b32 	%r140, %r139, 10;
	mov.u32 	%r141, %ntid.x;
	shl.b32 	%r13, %r141, 2;
	and.b32  	%r14, %r9, 7;
	min.s32 	%r15, %r128, 8;
	mul.lo.s32 	%r16, %r6, %r139;
	mov.b32 	%r142, 0;
	st.local.v4.u32 	[%rd2], {%r142, %r142, %r142, %r142};
	st.local.v4.u32 	[%rd2+16], {%r142, %r142, %r142, %r142};
	mad.lo.s32 	%r17, %r11, %r127, %r140;
	add.s32 	%r143, %r337, %r13;
	cvt.u16.u32 	%rs5, %r143;
	sub.s16 	%rs6, 1023, %rs5;
	cvt.u16.u32 	%rs7, %r13;
	div.u16 	%rs2, %rs6, %rs7;
	cvt.u32.u16 	%r18, %rs2;
	sub.s32 	%r144, 2, %r18;
	and.b32  	%r145, %r144, 3;
	setp.eq.s32 	%p4, %r145, 0;
	@%p4 bra 	$L__BB176_7;
	and.b32  	%r19, %r18, 3;
	mov.b32 	%r336, 0;
$L__BB176_6:
	.pragma "nounroll";
	add.s32 	%r147, %r17, %r337;
	mul.wide.s32 	%rd10, %r147, 4;
	add.s64 	%rd11, %rd1, %rd10;
	ld.global.v4.u32 	{%r148, %r149, %r150, %r151}, [%rd11];
	shl.b32 	%r152, %r337, 2;
	mov.u32 	%r153, _ZZ9cuda_gemmIiLi128ELi1ELi1ELi1024ELi8ELi8ELi64ELi0ELi0EEviiiPT_S1_S1_iiiE3Ash;
	add.s32 	%r154, %r153, %r152;
	st.shared.v4.u32 	[%r154], {%r148, %r149, %r150, %r151};
	add.s32 	%r337, %r337, %r13;
	add.s32 	%r336, %r336, 1;
	xor.b32  	%r155, %r19, %r336;
	setp.ne.s32 	%p5, %r155, 2;
	@%p5 bra 	$L__BB176_6;
$L__BB176_7:
	setp.lt.u16 	%p6, %rs2, 2;
	@%p6 bra 	$L__BB176_10;
	mov.u32 	%r162, _ZZ9cuda_gemmIiLi128ELi1ELi1ELi1024ELi8ELi8ELi64ELi0ELi0EEviiiPT_S1_S1_iiiE3Ash;
	shl.b32 	%r170, %r13, 2;
$L__BB176_9:
	add.s32 	%r156, %r17, %r337;
	mul.wide.s32 	%rd12, %r156, 4;
	add.s64 	%rd13, %rd1, %rd12;
	ld.global.v4.u32 	{%r157, %r158, %r159, %r160}, [%rd13];
	shl.b32 	%r161, %r337, 2;
	add.s32 	%r163, %r162, %r161;
	st.shared.v4.u32 	[%r163], {%r157, %r158, %r159, %r160};
	add.s32 	%r164, %r337, %r13;
	add.s32 	%r165, %r17, %r164;
	mul.wide.s32 	%rd14, %r165, 4;
	add.s64 	%rd15, %rd1, %rd14;
	ld.global.v4.u32 	{%r166, %r167, %r168, %r169}, [%rd15];
	add.s32 	%r171, %r163, %r170;
	st.shared.v4.u32 	[%r171], {%r166, %r167, %r168, %r169};
	add.s32 	%r172, %r164, %r13;
	add.s32 	%r173, %r17, %r172;
	mul.wide.s32 	%rd16, %r173, 4;
	add.s64 	%rd17, %rd1, %rd16;
	ld.global.v4.u32 	{%r174, %r175, %r176, %r177}, [%rd17];
	add.s32 	%r178, %r171, %r170;
	st.shared.v4.u32 	[%r178], {%r174, %r175, %r176, %r177};
	add.s32 	%r179, %r172, %r13;
	add.s32 	%r180, %r17, %r179;
	mul.wide.s32 	%rd18, %r180, 4;
	add.s64 	%rd19, %rd1, %rd18;
	ld.global.v4.u32 	{%r181, %r182, %r183, %r184}, [%rd19];
	add.s32 	%r185, %r178, %r170;
	st.shared.v4.u32 	[%r185], {%r181, %r182, %r183, %r184};
	add.s32 	%r337, %r179, %r13;
	setp.lt.u32 	%p7, %r337, 1024;
	@%p7 bra 	$L__BB176_9;
$L__BB176_10:
	setp.lt.s32 	%p8, %r6, 1;
	bar.sync 	0;
	mov.b32 	%r339, 0;
	mov.u32 	%r340, %r339;
	mov.u32 	%r341, %r339;
	mov.u32 	%r342, %r339;
	mov.u32 	%r343, %r339;
	mov.u32 	%r344, %r339;
	mov.u32 	%r345, %r339;
	mov.u32 	%r346, %r339;
	@%p8 bra 	$L__BB176_66;
	add.s32 	%r189, %r9, 1;
	and.b32  	%r27, %r189, 7;
	add.s32 	%r190, %r9, 2;
	and.b32  	%r28, %r190, 7;
	add.s32 	%r191, %r9, 3;
	and.b32  	%r29, %r191, 7;
	xor.b32  	%r30, %r14, 4;
	add.s32 	%r192, %r9, 5;
	and.b32  	%r31, %r192, 7;
	add.s32 	%r193, %r9, 6;
	and.b32  	%r32, %r193, 7;
	add.s32 	%r194, %r9, -1;
	and.b32  	%r33, %r194, 7;
	setp.lt.s32 	%p9, %r14, %r129;
	selp.b32 	%r195, 0, %r129, %p9;
	sub.s32 	%r34, %r14, %r195;
	add.s32 	%r196, %r14, 1;
	setp.lt.s32 	%p10, %r196, %r129;
	selp.b32 	%r197, 0, %r129, %p10;
	sub.s32 	%r35, %r196, %r197;
	add.s32 	%r198, %r14, 2;
	setp.lt.s32 	%p11, %r198, %r129;
	selp.b32 	%r199, 0, %r129, %p11;
	sub.s32 	%r36, %r198, %r199;
	add.s32 	%r200, %r14, 3;
	setp.lt.s32 	%p12, %r200, %r129;
	selp.b32 	%r201, 0, %r129, %p12;
	sub.s32 	%r37, %r200, %r201;
	add.s32 	%r202, %r14, 4;
	setp.lt.s32 	%p13, %r202, %r129;
	selp.b32 	%r203, 0, %r129, %p13;
	sub.s32 	%r38, %r202, %r203;
	add.s32 	%r204, %r14, 5;
	setp.lt.s32 	%p14, %r204, %r129;
	selp.b32 	%r205, 0, %r129, %p14;
	sub.s32 	%r39, %r204, %r205;
	add.s32 	%r206, %r14, 6;
	setp.lt.s32 	%p15, %r206, %r129;
	selp.b32 	%r207, 0, %r129, %p15;
	sub.s32 	%r40, %r206, %r207;
	add.s32 	%r208, %r14, 7;
	setp.lt.s32 	%p16, %r208, %r129;
	selp.b32 	%r209, 0, %r129, %p16;
	sub.s32 	%r41, %r208, %r209;
	cvt.s32.s16 	%r42, %rs1;
	mov.b32 	%r355, 0;
	mov.u32 	%r356, %r355;
$L__BB176_12:
	setp.gt.s32 	%p17, %r129, 0;
	add.s32 	%r210, %r356, %r9;
	mul.lo.s32 	%r61, %r210, %r129;
	@%p17 bra 	$L__BB176_13;
	bra.uni 	$L__BB176_14;
$L__BB176_13:
	add.s32 	%r211, %r14, %r61;
	shl.b32 	%r212, %r211, 2;
	mov.u32 	%r213, _ZZ9cuda_gemmIiLi128ELi1ELi1ELi1024ELi8ELi8ELi64ELi0ELi0EEviiiPT_S1_S1_iiiE3Ash;
	add.s32 	%r214, %r213, %r212;
	ld.shared.u32 	%r357, [%r214];
$L__BB176_14:
	setp.lt.s32 	%p18, %r129, 2;
	@%p18 bra 	$L__BB176_16;
	add.s32 	%r215, %r27, %r61;
	shl.b32 	%r216, %r215, 2;
	mov.u32 	%r217, _ZZ9cuda_gemmIiLi128ELi1ELi1ELi1024ELi8ELi8ELi64ELi0ELi0EEviiiPT_S1_S1_iiiE3Ash;
	add.s32 	%r218, %r217, %r216;
	ld.shared.u32 	%r353, [%r218];
$L__BB176_16:
	setp.lt.s32 	%p19, %r129, 3;
	@%p19 bra 	$L__BB176_18;
	add.s32 	%r219, %r28, %r61;
	shl.b32 	%r220, %r219, 2;
	mov.u32 	%r221, _ZZ9cuda_gemmIiLi128ELi1ELi1ELi1024ELi8ELi8ELi64ELi0ELi0EEviiiPT_S1_S1_iiiE3Ash;
	add.s32 	%r222, %r221, %r220;
	ld.shared.u32 	%r352, [%r222];
$L__BB176_18:
	setp.lt.s32 	%p20, %r129, 4;
	@%p20 bra 	$L__BB176_20;
	add.s32 	%r223, %r29, %r61;
	shl.b32 	%r224, %r223, 2;
	mov.u32 	%r225, _ZZ9cuda_gemmIiLi128ELi1ELi1ELi1024ELi8ELi8ELi64ELi0ELi0EEviiiPT_S1_S1_iiiE3Ash;
	add.s32 	%r226, %r225, %r224;
	ld.shared.u32 	%r351, [%r226];
$L__BB176_20:
	setp.lt.s32 	%p21, %r129, 5;
	@%p21 bra 	$L__BB176_22;
	add.s32 	%r227, %r30, %r61;
	shl.b32 	%r228, %r227, 2;
	mov.u32 	%r229, _ZZ9cuda_gemmIiLi128ELi1ELi1ELi1024ELi8ELi8ELi64ELi0ELi0EEviiiPT_S1_S1_iiiE3Ash;
	add.s32 	%r230, %r229, %r228;
	ld.shared.u32 	%r350, [%r230];
$L__BB176_22:
	setp.lt.s32 	%p22, %r129, 6;
	@%p22 bra 	$L__BB176_24;
	add.s32 	%r231, %r31, %r61;
	shl.b32 	%r232, %r231, 2;
	mov.u32 	%r233, _ZZ9cuda_gemmIiLi128ELi1ELi1ELi1024ELi8ELi8ELi64ELi0ELi0EEviiiPT_S1_S1_iiiE3Ash;
	add.s32 	%r234, %r233, %r232;
	ld.shared.u32 	%r349, [%r234];
$L__BB176_24:
	setp.lt.s32 	%p23, %r129, 7;
	@%p23 bra 	$L__BB176_26;
	add.s32 	%r235, %r32, %r61;
	shl.b32 	%r236, %r235, 2;
	mov.u32 	%r237, _ZZ9cuda_gemmIiLi128ELi1ELi1ELi1024ELi8ELi8ELi64ELi0ELi0EEviiiPT_S1_S1_iiiE3Ash;
	add.s32 	%r238, %r237, %r236;
	ld.shared.u32 	%r348, [%r238];
$L__BB176_26:
	setp.lt.s32 	%p24, %r129, 8;
	@%p24 bra 	$L__BB176_28;
	add.s32 	%r239, %r33, %r61;
	shl.b32 	%r240, %r239, 2;
	mov.u32 	%r241, _ZZ9cuda_gemmIiLi128ELi1ELi1ELi1024ELi8ELi8ELi64ELi0ELi0EEviiiPT_S1_S1_iiiE3Ash;
	add.s32 	%r242, %r241, %r240;
	ld.shared.u32 	%r347, [%r242];
$L__BB176_28:
	setp.lt.s32 	%p25, %r10, %r15;
	@%p25 bra 	$L__BB176_29;
	bra.uni 	$L__BB176_64;
$L__BB176_29:
	mul.lo.s32 	%r365, %r355, %r8;
	mov.u32 	%r366, %r10;
$L__BB176_30:
	setp.gt.u32 	%p26, %r129, 64;
	mov.u32 	%r243, _ZZ9cuda_gemmIiLi128ELi1ELi1ELi1024ELi8ELi8ELi64ELi0ELi0EEviiiPT_S1_S1_iiiE11kron_fac_sh;
	mad.lo.s32 	%r81, %r366, 36, %r243;
	shl.b32 	%r244, %r1, 2;
	and.b32  	%r245, %r244, 28;
	add.s32 	%r246, %r81, %r245;
	ld.shared.u32 	%r82, [%r246];
	@%p26 bra 	$L__BB176_47;
	setp.eq.s32 	%p35, %r129, 0;
	mov.b32 	%r368, 0;
	@%p35 bra 	$L__BB176_33;
	shfl.sync.idx.b32	%r273|%p36, %r82, %r34, 6175, -1;
	mul.lo.s32 	%r368, %r273, %r357;
$L__BB176_33:
	setp.lt.s32 	%p37, %r129, 2;
	@%p37 bra 	$L__BB176_35;
	shfl.sync.idx.b32	%r274|%p38, %r82, %r35, 6175, -1;
	mad.lo.s32 	%r368, %r274, %r353, %r368;
$L__BB176_35:
	setp.lt.s32 	%p39, %r129, 3;
	@%p39 bra 	$L__BB176_37;
	shfl.sync.idx.b32	%r275|%p40, %r82, %r36, 6175, -1;
	mad.lo.s32 	%r368, %r275, %r352, %r368;
$L__BB176_37:
	setp.lt.s32 	%p41, %r129, 4;
	@%p41 bra 	$L__BB176_39;
	shfl.sync.idx.b32	%r276|%p42, %r82, %r37, 6175, -1;
	mad.lo.s32 	%r368, %r276, %r351, %r368;
$L__BB176_39:
	setp.lt.s32 	%p43, %r129, 5;
	@%p43 bra 	$L__BB176_41;
	shfl.sync.idx.b32	%r277|%p44, %r82, %r38, 6175, -1;
	mad.lo.s32 	%r368, %r277, %r350, %r368;
$L__BB176_41:
	setp.lt.s32 	%p45, %r129, 6;
	@%p45 bra 	$L__BB176_43;
	shfl.sync.idx.b32	%r278|%p46, %r82, %r39, 6175, -1;
	mad.lo.s32 	%r368, %r278, %r349, %r368;
$L__BB176_43:
	setp.lt.s32 	%p47, %r129, 7;
	@%p47 bra 	$L__BB176_45;
	shfl.sync.idx.b32	%r279|%p48, %r82, %r40, 6175, -1;
	mad.lo.s32 	%r368, %r279, %r348, %r368;
$L__BB176_45:
	setp.lt.s32 	%p49, %r129, 8;
	@%p49 bra 	$L__BB176_63;
	shfl.sync.idx.b32	%r280|%p50, %r82, %r41, 6175, -1;
	mad.lo.s32 	%r368, %r280, %r347, %r368;
	bra.uni 	$L__BB176_63;
$L__BB176_47:
	setp.lt.s32 	%p27, %r129, 1;
	mov.b32 	%r368, 0;
	@%p27 bra 	$L__BB176_49;
	shl.b32 	%r248, %r14, 2;
	add.s32 	%r249, %r81, %r248;
	ld.shared.u32 	%r250, [%r249];
	mul.lo.s32 	%r368, %r250, %r357;
$L__BB176_49:
	@%p18 bra 	$L__BB176_51;
	shl.b32 	%r251, %r27, 2;
	add.s32 	%r252, %r81, %r251;
	ld.shared.u32 	%r253, [%r252];
	mad.lo.s32 	%r368, %r253, %r353, %r368;
$L__BB176_51:
	@%p19 bra 	$L__BB176_53;
	shl.b32 	%r254, %r28, 2;
	add.s32 	%r255, %r81, %r254;
	ld.shared.u32 	%r256, [%r255];
	mad.lo.s32 	%r368, %r256, %r352, %r368;
$L__BB176_53:
	@%p20 bra 	$L__BB176_55;
	shl.b32 	%r257, %r29, 2;
	add.s32 	%r258, %r81, %r257;
	ld.shared.u32 	%r259, [%r258];
	mad.lo.s32 	%r368, %r259, %r351, %r368;
$L__BB176_55:
	@%p21 bra 	$L__BB176_57;
	shl.b32 	%r260, %r30, 2;
	add.s32 	%r261, %r81, %r260;
	ld.shared.u32 	%r262, [%r261];
	mad.lo.s32 	%r368, %r262, %r350, %r368;
$L__BB176_57:
	@%p22 bra 	$L__BB176_59;
	shl.b32 	%r263, %r31, 2;
	add.s32 	%r264, %r81, %r263;
	ld.shared.u32 	%r265, [%r264];
	mad.lo.s32 	%r368, %r265, %r349, %r368;
$L__BB176_59:
	@%p23 bra 	$L__BB176_61;
	shl.b32 	%r266, %r32, 2;
	add.s32 	%r267, %r81, %r266;
	ld.shared.u32 	%r268, [%r267];
	mad.lo.s32 	%r368, %r268, %r348, %r368;
$L__BB176_61:
	setp.lt.s32 	%p34, %r129, 8;
	@%p34 bra 	$L__BB176_63;
	shl.b32 	%r269, %r33, 2;
	add.s32 	%r270, %r81, %r269;
	ld.shared.u32 	%r271, [%r270];
	mad.lo.s32 	%r368, %r271, %r347, %r368;
$L__BB176_63:
	mul.wide.s32 	%rd20, %r365, 4;
	add.s64 	%rd21, %rd2, %rd20;
	ld.local.u32 	%r281, [%rd21];
	add.s32 	%r282, %r281, %r368;
	st.local.u32 	[%rd21], %r282;
	add.s32 	%r366, %r366, %r42;
	add.s32 	%r365, %r365, 1;
	setp.lt.s32 	%p51, %r366, %r15;
	@%p51 bra 	$L__BB176_30;
$L__BB176_64:
	add.s32 	%r356, %r356, %r7;
	add.s32 	%r355, %r355, 1;
	setp.lt.s32 	%p52, %r356, %r6;
	@%p52 bra 	$L__BB176_12;
	ld.local.v4.u32 	{%r346, %r345, %r344, %r343}, [%rd2];
	ld.local.v4.u32 	{%r342, %r341, %r340, %r339}, [%rd2+16];
$L__BB176_66:
	ld.param.u64 	%rd39, [_Z9cuda_gemmIiLi128ELi1ELi1ELi1024ELi8ELi8ELi64ELi0ELi0EEviiiPT_S1_S1_iii_param_5];
	cvta.to.global.u64 	%rd22, %rd39;
	bar.sync 	0;
	shl.b32 	%r283, %r6, 7;
	div.s32 	%r284, %r283, %r7;
	shr.s32 	%r285, %r127, 31;
	shr.u32 	%r286, %r285, 22;
	add.s32 	%r287, %r127, %r286;
	shr.s32 	%r288, %r287, 10;
	mul.lo.s32 	%r289, %r288, %r284;
	add.s32 	%r290, %r16, %r1;
	mad.lo.s32 	%r291, %r11, %r126, %r290;
	mul.wide.s32 	%rd23, %r291, 4;
	add.s64 	%rd24, %rd22, %rd23;
	st.global.u32 	[%rd24], %r346;
	add.s32 	%r292, %r8, 1;
	setp.lt.u32 	%p53, %r292, 3;
	shl.b32 	%r293, %r8, 7;
	selp.b32 	%r294, %r293, 0, %p53;
	rem.s32 	%r295, 1, %r8;
	add.s32 	%r296, %r291, %r294;
	mad.lo.s32 	%r297, %r295, %r289, %r296;
	mul.wide.s32 	%rd25, %r297, 4;
	add.s64 	%rd26, %rd22, %rd25;
	st.global.u32 	[%rd26], %r345;
	div.s32 	%r298, 2, %r8;
	shl.b32 	%r299, %r298, 7;
	mul.lo.s32 	%r300, %r298, %r8;
	sub.s32 	%r301, 2, %r300;
	add.s32 	%r302, %r291, %r299;
	mad.lo.s32 	%r303, %r301, %r289, %r302;
	mul.wide.s32 	%rd27, %r303, 4;
	add.s64 	%rd28, %rd22, %rd27;
	st.global.u32 	[%rd28], %r344;
	div.s32 	%r304, 3, %r8;
	shl.b32 	%r305, %r304, 7;
	mul.lo.s32 	%r306, %r304, %r8;
	sub.s32 	%r307, 3, %r306;
	add.s32 	%r308, %r291, %r305;
	mad.lo.s32 	%r309, %r307, %r289, %r308;
	mul.wide.s32 	%rd29, %r309, 4;
	add.s64 	%rd30, %rd22, %rd29;
	st.global.u32 	[%rd30], %r343;
	div.s32 	%r310, 4, %r8;
	shl.b32 	%r311, %r310, 7;
	mul.lo.s32 	%r312, %r310, %r8;
	sub.s32 	%r313, 4, %r312;
	add.s32 	%r314, %r291, %r311;
	mad.lo.s32 	%r315, %r313, %r289, %r314;
	mul.wide.s32 	%rd31, %r315, 4;
	add.s64 	%rd32, %rd22, %rd31;
	st.global.u32 	[%rd32], %r342;
	div.s32 	%r316, 5, %r8;
	shl.b32 	%r317, %r316, 7;
	mul.lo.s32 	%r318, %r316, %r8;
	sub.s32 	%r319, 5, %r318;
	add.s32 	%r320, %r291, %r317;
	mad.lo.s32 	%r321, %r319, %r289, %r320;
	mul.wide.s32 	%rd33, %r321, 4;
	add.s64 	%rd34, %rd22, %rd33;
	st.global.u32 	[%rd34], %r341;
	div.s32 	%r322, 6, %r8;
	shl.b32 	%r323, %r322, 7;
	mul.lo.s32 	%r324, %r322, %r8;
	sub.s32 	%r325, 6, %r324;
	add.s32 	%r326, %r291, %r323;
	mad.lo.s32 	%r327, %r325, %r289, %r326;
	mul.wide.s32 	%rd35, %r327, 4;
	add.s64 	%rd36, %rd22, %rd35;
	st.global.u32 	[%rd36], %r340;
	div.s32 	%r328, 7, %r8;
	shl.b32 	%r329, %r328, 7;
	mul.lo.s32 	%r330, %r328, %r8;
	sub.s32 	%r331, 7, %r330;
	add.s32 	%r332, %r291, %r329;
	mad.lo.s32 	%r333, %r331, %r289, %r332;
	mul.wide.s32 	%rd37, %r333, 4;
	add.s64 	%rd38, %rd22, %rd37;
	st.global.u32 	[%rd38], %r339;
$L__BB176_67:
	ret;

}
	// .globl	_Z9cuda_gemmIiLi128ELi1ELi1ELi1024ELi8ELi8ELi64ELi0ELi1EEviiiPT_S1_S1_iii
.visible .entry _Z9cuda_gemmIiLi128ELi1ELi1ELi1024ELi8ELi8ELi64ELi0ELi1EEviiiPT_S1_S1_iii(
	.param .u32 _Z9cuda_gemmIiLi128ELi1ELi1ELi1024ELi8ELi8ELi64ELi0ELi1EEviiiPT_S1_S1_iii_param_0,
	.param .u32 _Z9cuda_gemmIiLi128ELi1ELi1ELi1024ELi8ELi8ELi64ELi0ELi1EEviiiPT_S1_S1_iii_param_1,
	.param .u32 _Z9cuda_gemmIiLi128ELi1ELi1ELi1024ELi8ELi8ELi64ELi0ELi1EEviiiPT_S1_S1_iii_param_2,
	.param .u64 .ptr .align 1 _Z9cuda_gemmIiLi128ELi1ELi1ELi1024ELi8ELi8ELi64ELi0ELi1EEviiiPT_S1_S1_iii_param_3,
	.param .u64 .ptr .align 1 _Z9cuda_gemmIiLi128ELi1ELi1ELi1024ELi8ELi8ELi64ELi0ELi1EEviiiPT_S1_S1_iii_param_4,
	.param .u64 .ptr .align 1 _Z9cuda_gemmIiLi128ELi1ELi1ELi1024ELi8ELi8ELi64ELi0ELi1EEviiiPT_S1_S1_iii_param_5,
	.param .u32 _Z9cuda_gemmIiLi128ELi1ELi1ELi1024ELi8ELi8ELi64ELi0ELi1EEviiiPT_S1_S1_iii_param_6,
	.param .u32 _Z9cuda_gemmIiLi128ELi1ELi1ELi1024ELi8ELi8ELi64ELi0ELi1EEviiiPT_S1_S1_iii_param_7,
	.param .u32 _Z9cuda_gemmIiLi128ELi1ELi1ELi1024ELi8ELi8ELi64ELi0ELi1EEviiiPT_S1_S1_iii_param_8
)
.maxntid 128
{
	.reg .pred 	%p<76>;
	.reg .b16 	%rs<5>;
	.reg .b32 	%r<371>;
	.reg .b64 	%rd<48>;
	// demoted variable
	.shared .align 128 .b8 _ZZ9cuda_gemmIiLi128ELi1ELi1ELi1024ELi8ELi8ELi64ELi0ELi1EEviiiPT_S1_S1_iiiE11kron_fac_sh[288];
	// demoted variable
	.shared .align 128 .b8 _ZZ9cuda_gemmIiLi128ELi1ELi1ELi1024ELi8ELi8ELi64ELi0ELi1EEviiiPT_S1_S1_iiiE3Ash[4096];
	ld.param.u64 	%rd8, [_Z9cuda_gemmIiLi128ELi1ELi1ELi1024ELi8ELi8ELi64ELi0ELi1EEviiiPT_S1_S1_iii_param_3];
	ld.param.u64 	%rd9, [_Z9cuda_gemmIiLi128ELi1ELi1ELi1024ELi8ELi8ELi64ELi0ELi1EEviiiPT_S1_S1_iii_param_4];
	cvta.to.global.u64 	%rd1, %rd9;
	cvta.to.global.u64 	%rd2, %rd8;
	mov.u32 	%r1, %tid.x;
	setp.gt.u32 	%p1, %r1, 63;
	@%p1 bra 	$L__BB177_7;
	mov.u32 	%r2, %ntid.x;
	add.s32 	%r59, %r1, %r2;
	max.u32 	%r60, %r59, 64;
	setp.lt.u32 	%p2, %r59, 64;
	selp.u32 	%r61, 1, 0, %p2;
	add.s32 	%r62, %r59, %r61;
	sub.s32 	%r63, %r60, %r62;
	div.u32 	%r64, %r63, %r2;
	add.s32 	%r3, %r64, %r61;
	and.b32  	%r65, %r3, 3;
	setp.eq.s32 	%p3, %r65, 3;
	mov.u32 	%r357, %r1;
	@%p3 bra 	$L__BB177_4;
	mul.wide.u32 	%rd10, %r1, 4;
	add.s64 	%rd47, %rd1, %rd10;
	mul.wide.u32 	%rd4, %r2, 4;
	add.s32 	%r66, %r3, 1;
	and.b32  	%r67, %r66, 3;
	neg.s32 	%r355, %r67;
	mov.u32 	%r357, %r1;
$L__BB177_3:
	.pragma "nounroll";
	ld.global.u32 	%r68, [%rd47];
	and.b32  	%r69, %r357, 7;
	mov.u32 	%r70, _ZZ9cuda_gemmIiLi128ELi1ELi1ELi1024ELi8ELi8ELi64ELi0ELi1EEviiiPT_S1_S1_iiiE11kron_fac_sh;
	mad.lo.s32 	%r71, %r69, 36, %r70;
	shr.u32 	%r72, %r357, 1;
	and.b32  	%r73, %r72, 2147483644;
	add.s32 	%r74, %r71, %r73;
	st.shared.u32 	[%r74], %r68;
	add.s32 	%r357, %r357, %r2;
	add.s64 	%rd47, %rd47, %rd4;
	add.s32 	%r355, %r355, 1;
	setp.ne.s32 	%p4, %r355, 0;
	@%p4 bra 	$L__BB177_3;
$L__BB177_4:
	setp.lt.u32 	%p5, %r3, 3;
	@%p5 bra 	$L__BB177_7;
	shl.b32 	%r75, %r2, 1;
	add.s32 	%r360, %r357, %r75;
	shl.b32 	%r11, %r2, 2;
	mad.lo.s32 	%r359, %r2, 3, %r357;
	add.s32 	%r358, %r2, %r357;
$L__BB177_6:
	mul.wide.u32 	%rd11, %r357, 4;
	add.s64 	%rd12, %rd1, %rd11;
	ld.global.u32 	%r76, [%rd12];
	and.b32  	%r77, %r357, 7;
	mov.u32 	%r78, _ZZ9cuda_gemmIiLi128ELi1ELi1ELi1024ELi8ELi8ELi64ELi0ELi1EEviiiPT_S1_S1_iiiE11kron_fac_sh;
	mad.lo.s32 	%r79, %r77, 36, %r78;
	shr.u32 	%r80, %r357, 1;
	and.b32  	%r81, %r80, 2147483644;
	add.s32 	%r82, %r79, %r81;
	st.shared.u32 	[%r82], %r76;
	add.s32 	%r83, %r357, %r2;
	mul.wide.u32 	%rd13, %r358, 4;
	add.s64 	%rd14, %rd1, %rd13;
	ld.global.u32 	%r84, [%rd14];
	and.b32  	%r85, %r358, 7;
	mad.lo.s32 	%r86, %r85, 36, %r78;
	shr.u32 	%r87, %r358, 1;
	and.b32  	%r88, %r87, 2147483644;
	add.s32 	%r89, %r86, %r88;
	st.shared.u32 	[%r89], %r84;
	add.s32 	%r90, %r83, %r2;
	mul.wide.u32 	%rd15, %r360, 4;
	add.s64 	%rd16, %rd1, %rd15;
	ld.global.u32 	%r91, [%rd16];
	and.b32  	%r92, %r360, 7;
	mad.lo.s32 	%r93, %r92, 36, %r78;
	shr.u32 	%r94, %r360, 1;
	and.b32  	%r95, %r94, 2147483644;
	add.s32 	%r96, %r93, %r95;
	st.shared.u32 	[%r96], %r91;
	add.s32 	%r97, %r90, %r2;
	mul.wide.u32 	%rd17, %r359, 4;
	add.s64 	%rd18, %rd1, %rd17;
	ld.global.u32 	%r98, [%rd18];
	and.b32  	%r99, %r359, 7;
	mad.lo.s32 	%r100, %r99, 36, %r78;
	shr.u32 	%r101, %r359, 1;
	and.b32  	%r102, %r101, 2147483644;
	add.s32 	%r103, %r100, %r102;
	st.shared.u32 	[%r103], %r98;
	add.s32 	%r357, %r97, %r2;
	add.s32 	%r360, %r360, %r11;
	add.s32 	%r359, %r359, %r11;
	add.s32 	%r358, %r358, %r11;
	setp.lt.u32 	%p6, %r357, 64;
	@%p6 bra 	$L__BB177_6;
$L__BB177_7:
	mov.u32 	%r22, %ctaid.y;
	mov.u32 	%r104, %nctaid.y;
	setp.ge.u32 	%p7, %r22, %r104;
	@%p7 bra 	$L__BB177_15;
	ld.param.u32 	%r353, [_Z9cuda_gemmIiLi128ELi1ELi1ELi1024ELi8ELi8ELi64ELi0ELi1EEviiiPT_S1_S1_iii_param_2];
	mov.u32 	%r105, %ctaid.x;
	shl.b32 	%r364, %r1, 2;
	shl.b32 	%r24, %r105, 10;
	mov.u32 	%r25, %ntid.x;
	shl.b32 	%r26, %r25, 2;
	mul.lo.s32 	%r27, %r22, %r353;
	add.s32 	%r106, %r364, %r26;
	cvt.u16.u32 	%rs2, %r106;
	sub.s16 	%rs3, 1023, %rs2;
	cvt.u16.u32 	%rs4, %r26;
	div.u16 	%rs1, %rs3, %rs4;
	cvt.u32.u16 	%r28, %rs1;
	sub.s32 	%r107, 2, %r28;
	and.b32  	%r108, %r107, 3;
	setp.eq.s32 	%p8, %r108, 0;
	@%p8 bra 	$L__BB177_11;
	and.b32  	%r29, %r28, 3;
	add.s32 	%r30, %r27, %r24;
	mov.b32 	%r363, 0;
$L__BB177_10:
	.pragma "nounroll";
	add.s32 	%r110, %r30, %r364;
	mul.wide.s32 	%rd19, %r110, 4;
	add.s64 	%rd20, %rd2, %rd19;
	ld.global.v4.u32 	{%r111, %r112, %r113, %r114}, [%rd20];
	shl.b32 	%r115, %r364, 2;
	mov.u32 	%r116, _ZZ9cuda_gemmIiLi128ELi1ELi1ELi1024ELi8ELi8ELi64ELi0ELi1EEviiiPT_S1_S1_iiiE3Ash;
	add.s32 	%r117, %r116, %r115;
	st.shared.v4.u32 	[%r117], {%r111, %r112, %r113, %r114};
	add.s32 	%r364, %r364, %r26;
	add.s32 	%r363, %r363, 1;
	xor.b32  	%r118, %r29, %r363;
	setp.ne.s32 	%p9, %r118, 2;
	@%p9 bra 	$L__BB177_10;
$L__BB177_11:
	setp.lt.u16 	%p10, %rs1, 2;
	@%p10 bra 	$L__BB177_14;
	add.s32 	%r119, %r364, %r27;
	add.s32 	%r365, %r119, %r24;
	mad.lo.s32 	%r369, %r25, 12, %r365;
	shl.b32 	%r38, %r25, 4;
	shl.b32 	%r120, %r25, 3;
	add.s32 	%r368, %r365, %r120;
	add.s32 	%r367, %r365, %r26;
	mul.lo.s32 	%r41, %r25, 48;
	shl.b32 	%r121, %r364, 2;
	mov.u32 	%r122, _ZZ9cuda_gemmIiLi128ELi1ELi1ELi1024ELi8ELi8ELi64ELi0ELi1EEviiiPT_S1_S1_iiiE3Ash;
	add.s32 	%r366, %r122, %r121;
	shl.b32 	%r43, %r25, 6;
	shl.b32 	%r44, %r25, 5;
$L__BB177_13:
	mul.wide.s32 	%rd21, %r369, 4;
	add.s64 	%rd22, %rd2, %rd21;
	mul.wide.s32 	%rd23, %r368, 4;
	add.s64 	%rd24, %rd2, %rd23;
	mul.wide.s32 	%rd25, %r367, 4;
	add.s64 	%rd26, %rd2, %rd25;
	mul.wide.s32 	%rd27, %r365, 4;
	add.s64 	%rd28, %rd2, %rd27;
	ld.global.v4.u32 	{%r123, %r124, %r125, %r126}, [%rd28];
	st.shared.v4.u32 	[%r366], {%r123, %r124, %r125, %r126};
	add.s32 	%r127, %r364, %r26;
	ld.global.v4.u32 	{%r128, %r129, %r130, %r131}, [%rd26];
	add.s32 	%r132, %r366, %r38;
	st.shared.v4.u32 	[%r132], {%r128, %r129, %r130, %r131};
	add.s32 	%r133, %r127, %r26;
	ld.global.v4.u32 	{%r134, %r135, %r136, %r137}, [%rd24];
	add.s32 	%r138, %r366, %r44;
	st.shared.v4.u32 	[%r138], {%r134, %r135, %r136, %r137};
	add.s32 	%r139, %r133, %r26;
	ld.global.v4.u32 	{%r140, %r141, %r142, %r143}, [%rd22];
	add.s32 	%r144, %r366, %r41;
	st.shared.v4.u32 	[%r144], {%r140, %r141, %r142, %r143};
	add.s32 	%r364, %r139, %r26;
	add.s32 	%r369, %r369, %r38;
	add.s32 	%r368, %r368, %r38;
	add.s32 	%r367, %r367, %r38;
	add.s32 	%r366, %r366, %r43;
	add.s32 	%r365, %r365, %r38;
	setp.lt.u32 	%p11, %r364, 1024;
	@%p11 bra 	$L__BB177_13;
$L__BB177_14:
	ld.param.u64 	%rd46, [_Z9cuda_gemmIiLi128ELi1ELi1ELi1024ELi8ELi8ELi64ELi0ELi1EEviiiPT_S1_S1_iii_param_5];
	ld.param.u32 	%r354, [_Z9cuda_gemmIiLi128ELi1ELi1ELi1024ELi8ELi8ELi64ELi0ELi1EEviiiPT_S1_S1_iii_param_2];
	ld.param.u32 	%r352, [_Z9cuda_gemmIiLi128ELi1ELi1ELi1024ELi8ELi8ELi64ELi0ELi1EEviiiPT_S1_S1_iii_param_1];
	and.b32  	%r145, %r1, 7;
	shl.b32 	%r146, %r1, 3;
	shl.b32 	%r147, %r1, 2;
	and.b32  	%r148, %r147, 28;
	mov.u32 	%r149, _ZZ9cuda_gemmIiLi128ELi1ELi1ELi1024ELi8ELi8ELi64ELi0ELi1EEviiiPT_S1_S1_iiiE11kron_fac_sh;
	add.s32 	%r150, %r149, %r148;
	shr.s32 	%r151, %r354, 31;
	shr.u32 	%r152, %r151, 22;
	add.s32 	%r153, %r354, %r152;
	shr.s32 	%r154, %r153, 10;
	shl.b32 	%r155, %r154, 7;
	cvta.to.global.u64 	%rd29, %rd46;
	bar.sync 	0;
	or.b32  	%r156, %r146, %r145;
	shl.b32 	%r157, %r156, 2;
	mov.u32 	%r158, _ZZ9cuda_gemmIiLi128ELi1ELi1ELi1024ELi8ELi8ELi64ELi0ELi1EEviiiPT_S1_S1_iiiE3Ash;
	add.s32 	%r159, %r158, %r157;
	ld.shared.u32 	%r160, [%r159];
	add.s32 	%r161, %r1, 1;
	and.b32  	%r162, %r161, 7;
	or.b32  	%r163, %r146, %r162;
	shl.b32 	%r164, %r163, 2;
	add.s32 	%r165, %r158, %r164;
	ld.shared.u32 	%r166, [%r165];
	add.s32 	%r167, %r1, 2;
	and.b32  	%r168, %r167, 7;
	or.b32  	%r169, %r146, %r168;
	shl.b32 	%r170, %r169, 2;
	add.s32 	%r171, %r158, %r170;
	ld.shared.u32 	%r172, [%r171];
	add.s32 	%r173, %r1, 3;
	and.b32  	%r174, %r173, 7;
	or.b32  	%r175, %r146, %r174;
	shl.b32 	%r176, %r175, 2;
	add.s32 	%r177, %r158, %r176;
	ld.shared.u32 	%r178, [%r177];
	xor.b32  	%r179, %r145, 4;
	or.b32  	%r180, %r146, %r179;
	shl.b32 	%r181, %r180, 2;
	add.s32 	%r182, %r158, %r181;
	ld.shared.u32 	%r183, [%r182];
	add.s32 	%r184, %r1, 5;
	and.b32  	%r185, %r184, 7;
	or.b32  	%r186, %r146, %r185;
	shl.b32 	%r187, %r186, 2;
	add.s32 	%r188, %r158, %r187;
	ld.shared.u32 	%r189, [%r188];
	add.s32 	%r190, %r1, 6;
	and.b32  	%r191, %r190, 7;
	or.b32  	%r192, %r146, %r191;
	shl.b32 	%r193, %r192, 2;
	add.s32 	%r194, %r158, %r193;
	ld.shared.u32 	%r195, [%r194];
	add.s32 	%r196, %r1, -1;
	and.b32  	%r197, %r196, 7;
	or.b32  	%r198, %r146, %r197;
	shl.b32 	%r199, %r198, 2;
	add.s32 	%r200, %r158, %r199;
	ld.shared.u32 	%r201, [%r200];
	ld.shared.u32 	%r202, [%r150];
	shfl.sync.idx.b32	%r203|%p12, %r202, %r145, 6175, -1;
	mul.lo.s32 	%r204, %r203, %r160;
	shfl.sync.idx.b32	%r205|%p13, %r202, %r162, 6175, -1;
	mad.lo.s32 	%r206, %r205, %r166, %r204;
	shfl.sync.idx.b32	%r207|%p14, %r202, %r168, 6175, -1;
	mad.lo.s32 	%r208, %r207, %r172, %r206;
	shfl.sync.idx.b32	%r209|%p15, %r202, %r174, 6175, -1;
	mad.lo.s32 	%r210, %r209, %r178, %r208;
	shfl.sync.idx.b32	%r211|%p16, %r202, %r179, 6175, -1;
	mad.lo.s32 	%r212, %r211, %r183, %r210;
	shfl.sync.idx.b32	%r213|%p17, %r202, %r185, 6175, -1;
	mad.lo.s32 	%r214, %r213, %r189, %r212;
	shfl.sync.idx.b32	%r215|%p18, %r202, %r191, 6175, -1;
	mad.lo.s32 	%r216, %r215, %r195, %r214;
	shfl.sync.idx.b32	%r217|%p19, %r202, %r197, 6175, -1;
	mad.lo.s32 	%r218, %r217, %r201, %r216;
	ld.shared.u32 	%r219, [%r150+36];
	shfl.sync.idx.b32	%r220|%p20, %r219, %r145, 6175, -1;
	mul.lo.s32 	%r221, %r220, %r160;
	shfl.sync.idx.b32	%r222|%p21, %r219, %r162, 6175, -1;
	mad.lo.s32 	%r223, %r222, %r166, %r221;
	shfl.sync.idx.b32	%r224|%p22, %r219, %r168, 6175, -1;
	mad.lo.s32 	%r225, %r224, %r172, %r223;
	shfl.sync.idx.b32	%r226|%p23, %r219, %r174, 6175, -1;
	mad.lo.s32 	%r227, %r226, %r178, %r225;
	shfl.sync.idx.b32	%r228|%p24, %r219, %r179, 6175, -1;
	mad.lo.s32 	%r229, %r228, %r183, %r227;
	shfl.sync.idx.b32	%r230|%p25, %r219, %r185, 6175, -1;
	mad.lo.s32 	%r231, %r230, %r189, %r229;
	shfl.sync.idx.b32	%r232|%p26, %r219, %r191, 6175, -1;
	mad.lo.s32 	%r233, %r232, %r195, %r231;
	shfl.sync.idx.b32	%r234|%p27, %r219, %r197, 6175, -1;
	mad.lo.s32 	%r235, %r234, %r201, %r233;
	ld.shared.u32 	%r236, [%r150+72];
	shfl.sync.idx.b32	%r237|%p28, %r236, %r145, 6175, -1;
	mul.lo.s32 	%r238, %r237, %r160;
	shfl.sync.idx.b32	%r239|%p29, %r236, %r162, 6175, -1;
	mad.lo.s32 	%r240, %r239, %r166, %r238;
	shfl.sync.idx.b32	%r241|%p30, %r236, %r168, 6175, -1;
	mad.lo.s32 	%r242, %r241, %r172, %r240;
	shfl.sync.idx.b32	%r243|%p31, %r236, %r174, 6175, -1;
	mad.lo.s32 	%r244, %r243, %r178, %r242;
	shfl.sync.idx.b32	%r245|%p32, %r236, %r179, 6175, -1;
	mad.lo.s32 	%r246, %r245, %r183, %r244;
	shfl.sync.idx.b32	%r247|%p33, %r236, %r185, 6175, -1;
	mad.lo.s32 	%r248, %r247, %r189, %r246;
	shfl.sync.idx.b32	%r249|%p34, %r236, %r191, 6175, -1;
	mad.lo.s32 	%r250, %r249, %r195, %r248;
	shfl.sync.idx.b32	%r251|%p35, %r236, %r197, 6175, -1;
	mad.lo.s32 	%r252, %r251, %r201, %r250;
	ld.shared.u32 	%r253, [%r150+108];
	shfl.sync.idx.b32	%r254|%p36, %r253, %r145, 6175, -1;
	mul.lo.s32 	%r255, %r254, %r160;
	shfl.sync.idx.b32	%r256|%p37, %r253, %r162, 6175, -1;
	mad.lo.s32 	%r257, %r256, %r166, %r255;
	shfl.sync.idx.b32	%r258|%p38, %r253, %r168, 6175, -1;
	mad.lo.s32 	%r259, %r258, %r172, %r257;
	shfl.sync.idx.b32	%r260|%p39, %r253, %r174, 6175, -1;
	mad.lo.s32 	%r261, %r260, %r178, %r259;
	shfl.sync.idx.b32	%r262|%p40, %r253, %r179, 6175, -1;
	mad.lo.s32 	%r263, %r262, %r183, %r261;
	shfl.sync.idx.b32	%r264|%p41, %r253, %r185, 6175, -1;
	mad.lo.s32 	%r265, %r264, %r189, %r263;
	shfl.sync.idx.b32	%r266|%p42, %r253, %r191, 6175, -1;
	mad.lo.s32 	%r267, %r266, %r195, %r265;
	shfl.sync.idx.b32	%r268|%p43, %r253, %r197, 6175, -1;
	mad.lo.s32 	%r269, %r268, %r201, %r267;
	ld.shared.u32 	%r270, [%r150+144];
	shfl.sync.idx.b32	%r271|%p44, %r270, %r145, 6175, -1;
	mul.lo.s32 	%r272, %r271, %r160;
	shfl.sync.idx.b32	%r273|%p45, %r270, %r162, 6175, -1;
	mad.lo.s32 	%r274, %r273, %r166, %r272;
	shfl.sync.idx.b32	%r275|%p46, %r270, %r168, 6175, -1;
	mad.lo.s32 	%r276, %r275, %r172, %r274;
	shfl.sync.idx.b32	%r277|%p47, %r270, %r174, 6175, -1;
	mad.lo.s32 	%r278, %r277, %r178, %r276;
	shfl.sync.idx.b32	%r279|%p48, %r270, %r179, 6175, -1;
	mad.lo.s32 	%r280, %r279, %r183, %r278;
	shfl.sync.idx.b32	%r281|%p49, %r270, %r185, 6175, -1;
	mad.lo.s32 	%r282, %r281, %r189, %r280;
	shfl.sync.idx.b32	%r283|%p50, %r270, %r191, 6175, -1;
	mad.lo.s32 	%r284, %r283, %r195, %r282;
	shfl.sync.idx.b32	%r285|%p51, %r270, %r197, 6175, -1;
	mad.lo.s32 	%r286, %r285, %r201, %r284;
	ld.shared.u32 	%r287, [%r150+180];
	shfl.sync.idx.b32	%r288|%p52, %r287, %r145, 6175, -1;
	mul.lo.s32 	%r289, %r288, %r160;
	shfl.sync.idx.b32	%r290|%p53, %r287, %r162, 6175, -1;
	mad.lo.s32 	%r291, %r290, %r166, %r289;
	shfl.sync.idx.b32	%r292|%p54, %r287, %r168, 6175, -1;
	mad.lo.s32 	%r293, %r292, %r172, %r291;
	shfl.sync.idx.b32	%r294|%p55, %r287, %r174, 6175, -1;
	mad.lo.s32 	%r295, %r294, %r178, %r293;
	shfl.sync.idx.b32	%r296|%p56, %r287, %r179, 6175, -1;
	mad.lo.s32 	%r297, %r296, %r183, %r295;
	shfl.sync.idx.b32	%r298|%p57, %r287, %r185, 6175, -1;
	mad.lo.s32 	%r299, %r298, %r189, %r297;
	shfl.sync.idx.b32	%r300|%p58, %r287, %r191, 6175, -1;
	mad.lo.s32 	%r301, %r300, %r195, %r299;
	shfl.sync.idx.b32	%r302|%p59, %r287, %r197, 6175, -1;
	mad.lo.s32 	%r303, %r302, %r201, %r301;
	ld.shared.u32 	%r304, [%r150+216];
	shfl.sync.idx.b32	%r305|%p60, %r304, %r145, 6175, -1;
	mul.lo.s32 	%r306, %r305, %r160;
	shfl.sync.idx.b32	%r307|%p61, %r304, %r162, 6175, -1;
	mad.lo.s32 	%r308, %r307, %r166, %r306;
	shfl.sync.idx.b32	%r309|%p62, %r304, %r168, 6175, -1;
	mad.lo.s32 	%r310, %r309, %r172, %r308;
	shfl.sync.idx.b32	%r311|%p63, %r304, %r174, 6175, -1;
	mad.lo.s32 	%r312, %r311, %r178, %r310;
	shfl.sync.idx.b32	%r313|%p64, %r304, %r179, 6175, -1;
	mad.lo.s32 	%r314, %r313, %r183, %r312;
	shfl.sync.idx.b32	%r315|%p65, %r304, %r185, 6175, -1;
	mad.lo.s32 	%r316, %r315, %r189, %r314;
	shfl.sync.idx.b32	%r317|%p66, %r304, %r191, 6175, -1;
	mad.lo.s32 	%r318, %r317, %r195, %r316;
	shfl.sync.idx.b32	%r319|%p67, %r304, %r197, 6175, -1;
	mad.lo.s32 	%r320, %r319, %r201, %r318;
	ld.shared.u32 	%r321, [%r150+252];
	shfl.sync.idx.b32	%r322|%p68, %r321, %r145, 6175, -1;
	mul.lo.s32 	%r323, %r322, %r160;
	shfl.sync.idx.b32	%r324|%p69, %r321, %r162, 6175, -1;
	mad.lo.s32 	%r325, %r324, %r166, %r323;
	shfl.sync.idx.b32	%r326|%p70, %r321, %r168, 6175, -1;
	mad.lo.s32 	%r327, %r326, %r172, %r325;
	shfl.sync.idx.b32	%r328|%p71, %r321, %r174, 6175, -1;
	mad.lo.s32 	%r329, %r328, %r178, %r327;
	shfl.sync.idx.b32	%r330|%p72, %r321, %r179, 6175, -1;
	mad.lo.s32 	%r331, %r330, %r183, %r329;
	shfl.sync.idx.b32	%r332|%p73, %r321, %r185, 6175, -1;
	mad.lo.s32 	%r333, %r332, %r189, %r331;
	shfl.sync.idx.b32	%r334|%p74, %r321, %r191, 6175, -1;
	mad.lo.s32 	%r335, %r334, %r195, %r333;
	shfl.sync.idx.b32	%r336|%p75, %r321, %r197, 6175, -1;
	mad.lo.s32 	%r337, %r336, %r201, %r335;
	bar.sync 	0;
	mov.u32 	%r338, %ctaid.y;
	mov.u32 	%r339, %ctaid.x;
	shl.b32 	%r340, %r339, 7;
	or.b32  	%r341, %r340, %r1;
	mad.lo.s32 	%r342, %r338, %r352, %r341;
	mul.wide.s32 	%rd30, %r342, 4;
	add.s64 	%rd31, %rd29, %rd30;
	st.global.u32 	[%rd31], %r218;
	add.s32 	%r343, %r342, %r155;
	mul.wide.s32 	%rd32, %r343, 4;
	add.s64 	%rd33, %rd29, %rd32;
	st.global.u32 	[%rd33], %r235;
	shl.b32 	%r344, %r154, 8;
	add.s32 	%r345, %r344, %r342;
	mul.wide.s32 	%rd34, %r345, 4;
	add.s64 	%rd35, %rd29, %rd34;
	st.global.u32 	[%rd35], %r252;
	add.s32 	%r346, %r345, %r155;
	mul.wide.s32 	%rd36, %r346, 4;
	add.s64 	%rd37, %rd29, %rd36;
	st.global.u32 	[%rd37], %r269;
	shl.b32 	%r347, %r154, 9;
	add.s32 	%r348, %r347, %r342;
	mul.wide.s32 	%rd38, %r348, 4;
	add.s64 	%rd39, %rd29, %rd38;
	st.global.u32 	[%rd39], %r286;
	add.s32 	%r349, %r348, %r155;
	mul.wide.s32 	%rd40, %r349, 4;
	add.s64 	%rd41, %rd29, %rd40;
	st.global.u32 	[%rd41], %r303;
	add.s32 	%r350, %r344, %r348;
	mul.wide.s32 	%rd42, %r350, 4;
	add.s64 	%rd43, %rd29, %rd42;
	st.global.u32 	[%rd43], %r320;
	add.s32 	%r351, %r350, %r155;
	mul.wide.s32 	%rd44, %r351, 4;
	add.s64 	%rd45, %rd29, %rd44;
	st.global.u32 	[%rd45], %r337;
$L__BB177_15:
	ret;

}
	// .globl	_Z9cuda_gemmIiLi128ELi1ELi1ELi1024ELi8ELi8ELi64ELi1ELi0EEviiiPT_S1_S1_iii
.visible .entry _Z9cuda_gemmIiLi128ELi1ELi1ELi1024ELi8ELi8ELi64ELi1ELi0EEviiiPT_S1_S1_iii(
	.param .u32 _Z9cuda_gemmIiLi128ELi1ELi1ELi1024ELi8ELi8ELi64ELi1ELi0EEviiiPT_S1_S1_iii_param_0,
	.param .u32 _Z9cuda_gemmIiLi128ELi1ELi1ELi1024ELi8ELi8ELi64ELi1ELi0EEviiiPT_S1_S1_iii_param_1,
	.param .u32 _Z9cuda_gemmIiLi128ELi1ELi1ELi1024ELi8ELi8ELi64ELi1ELi0EEviiiPT_S1_S1_iii_param_2,
	.param .u64 .ptr .align 1 _Z9cuda_gemmIiLi128ELi1ELi1ELi1024ELi8ELi8ELi64ELi1ELi0EEviiiPT_S1_S1_iii_param_3,
	.param .u64 .ptr .align 1 _Z9cuda_gemmIiLi128ELi1ELi1ELi1024ELi8ELi8ELi64ELi1ELi0EEviiiPT_S1_S1_iii_param_4,
	.param .u64 .ptr .align 1 _Z9cuda_gemmIiLi128ELi1ELi1ELi1024ELi8ELi8ELi64ELi1ELi0EEviiiPT_S1_S1_iii_param_5,
	.param .u32 _Z9cuda_gemmIiLi128ELi1ELi1ELi1024ELi8ELi8ELi64ELi1ELi0EEviiiPT_S1_S1_iii_param_6,
	.param .u32 _Z9cuda_gemmIiLi128ELi1ELi1ELi1024ELi8ELi8ELi64ELi1ELi0EEviiiPT_S1_S1_iii_param_7,
	.param .u32 _Z9cuda_gemmIiLi128ELi1ELi1ELi1024ELi8ELi8ELi64ELi1ELi0EEviiiPT_S1_S1_iii_param_8
)
.maxntid 128
{
	.local .align 16 .b8 	__local_depot178[32];
	.reg .b64 	%SP;
	.reg .b64 	%SPL;
	.reg .pred 	%p<54>;
	.reg .b16 	%rs<8>;
	.reg .b32 	%r<383>;
	.reg .b64 	%rd<40>;
	// demoted variable
	.shared .align 128 .b8 _ZZ9cuda_gemmIiLi128ELi1ELi1ELi1024ELi8ELi8ELi64ELi1ELi0EEviiiPT_S1_S1_iiiE11kron_fac_sh[288];
	// demoted variable
	.shared .align 128 .b8 _ZZ9cuda_gemmIiLi128ELi1ELi1ELi1024ELi8ELi8ELi64ELi1ELi0EEviiiPT_S1_S1_iiiE3Ash[4096];
	mov.u64 	%SPL, __local_depot178;
	ld.param.u64 	%rd6, [_Z9cuda_gemmIiLi128ELi1ELi1ELi1024ELi8ELi8ELi64ELi1ELi0EEviiiPT_S1_S1_iii_param_3];
	ld.param.u64 	%rd4, [_Z9cuda_gemmIiLi128ELi1ELi1ELi1024ELi8ELi8ELi64ELi1ELi0EEviiiPT_S1_S1_iii_param_4];
	ld.param.u32 	%r121, [_Z9cuda_gemmIiLi128ELi1ELi1ELi1024ELi8ELi8ELi64ELi1ELi0EEviiiPT_S1_S1_iii_param_6];
	ld.param.u32 	%r122, [_Z9cuda_gemmIiLi128ELi1ELi1ELi1024ELi8ELi8ELi64ELi1ELi0EEviiiPT_S1_S1_iii_param_7];
	cvta.to.global.u64 	%rd1, %rd6;
	add.u64 	%rd2, %SPL, 0;
	mov.u32 	%r1, %tid.x;
	mul.lo.s32 	%r2, %r122, %r121;
	setp.ge.u32 	%p1, %r1, %r2;
	@%p1 bra 	$L__BB178_3;
	mov.u32 	%r3, %ntid.x;
	cvta.to.global.u64 	%rd3, %rd4;
	mov.u32 	%r125, _ZZ9cuda_gemmIiLi128ELi1ELi1ELi1024ELi8ELi8ELi64ELi1ELi0EEviiiPT_S1_S1_iiiE11kron_fac_sh;
	mov.u32 	%r335, %r1;
$L__BB178_2:
	mul.wide.u32 	%rd8, %r335, 4;
	add.s64 	%rd9, %rd3, %rd8;
	ld.global.u32 	%r123, [%rd9];
	rem.u32 	%r124, %r335, %r121;
	mad.lo.s32 	%r126, %r124, 36, %r125;
	div.u32 	%r127, %r335, %r122;
	shl.b32 	%r128, %r127, 2;
	add.s32 	%r129, %r126, %r128;
	st.shared.u32 	[%r129], %r123;
	add.s32 	%r335, %r335, %r3;
	setp.lt.u32 	%p2, %r335, %r2;
	@%p2 bra 	$L__BB178_2;
$L__BB178_3:
	div.s32 	%r6, 1024, %r122;
	min.s32 	%r7, %r6, 128;
	cvt.u16.u32 	%rs2, %r7;
	div.s16 	%rs3, 128, %rs2;
	cvt.s32.s16 	%r8, %rs3;
	div.s16 	%rs4, 8, %rs3;
	cvt.s32.s16 	%r9, %rs4;
	div.u32 	%r11, %r1, %r7;
	mul.lo.s32 	%r130, %r11, %r7;
	sub.s32 	%r10, %r1, %r130;
	mov.u32 	%r12, %ctaid.y;
	mov.u32 	%r131, %nctaid.y;
	setp.ge.u32 	%p3, %r12, %r131;
	@%p3 bra 	$L__BB178_67;
	shl.b32 	%r338, %r1, 2;
	mov.u32 	%r132, %ntid.x;
	shl.b32 	%r14, %r132, 2;
	and.b32  	%r15, %r10, 7;
	min.s32 	%r16, %r121, 8;
	mov.b32 	%r133, 0;
	st.local.v4.u32 	[%rd2], {%r133, %r133, %r133, %r133};
	st.local.v4.u32 	[%rd2+16], {%r133, %r133, %r133, %r133};
	shl.b32 	%r17, %r12, 10;
	add.s32 	%r134, %r338, %r14;
	cvt.u16.u32 	%rs5, %r134;
	sub.s16 	%rs6, 1023, %rs5;
	cvt.u16.u32 	%rs7, %r14;
	div.u16 	%rs1, %rs6, %rs7;
	cvt.u32.u16 	%r18, %rs1;
	sub.s32 	%r135, 2, %r18;
	and.b32  	%r136, %r135, 3;
	setp.eq.s32 	%p4, %r136, 0;
	@%p4 bra 	$L__BB178_7;
	and.b32  	%r19, %r18, 3;
	mov.b32 	%r337, 0;
$L__BB178_6:
	.pragma "nounroll";
	add.s32 	%r138, %r17, %r338;
	mul.wide.u32 	%rd10, %r138, 4;
	add.s64 	%rd11, %rd1, %rd10;
	ld.global.v4.u32 	{%r139, %r140, %r141, %r142}, [%rd11];
	shl.b32 	%r143, %r338, 2;
	mov.u32 	%r144, _ZZ9cuda_gemmIiLi128ELi1ELi1ELi1024ELi8ELi8ELi64ELi1ELi0EEviiiPT_S1_S1_iiiE3Ash;
	add.s32 	%r145, %r144, %r143;
	st.shared.v4.u32 	[%r145], {%r139, %r140, %r141, %r142};
	add.s32 	%r338, %r338, %r14;
	add.s32 	%r337, %r337, 1;
	xor.b32  	%r146, %r19, %r337;
	setp.ne.s32 	%p5, %r146, 2;
	@%p5 bra 	$L__BB178_6;
$L__BB178_7:
	setp.lt.u16 	%p6, %rs1, 2;
	@%p6 bra 	$L__BB178_10;
	mov.u32 	%r153, _ZZ9cuda_gemmIiLi128ELi1ELi1ELi1024ELi8ELi8ELi64ELi1ELi0EEviiiPT_S1_S1_iiiE3Ash;
	shl.b32 	%r161, %r14, 2;
$L__BB178_9:
	add.s32 	%r147, %r17, %r338;
	mul.wide.s32 	%rd12, %r147, 4;
	add.s64 	%rd13, %rd1, %rd12;
	ld.global.v4.u32 	{%r148, %r149, %r150, %r151}, [%rd13];
	shl.b32 	%r152, %r338, 2;
	add.s32 	%r154, %r153, %r152;
	st.shared.v4.u32 	[%r154], {%r148, %r149, %r150, %r151};
	add.s32 	%r155, %r338, %r14;
	add.s32 	%r156, %r17, %r155;
	mul.wide.s32 	%rd14, %r156, 4;
	add.s64 	%rd15, %rd1, %rd14;
	ld.global.v4.u32 	{%r157, %r158, %r159, %r160}, [%rd15];
	add.s32 	%r162, %r154, %r161;
	st.shared.v4.u32 	[%r162], {%r157, %r158, %r159, %r160};
	add.s32 	%r163, %r155, %r14;
	add.s32 	%r164, %r17, %r163;
	mul.wide.s32 	%rd16, %r164, 4;
	add.s64 	%rd17, %rd1, %rd16;
	ld.global.v4.u32 	{%r165, %r166, %r167, %r168}, [%rd17];
	add.s32 	%r169, %r162, %r161;
	st.shared.v4.u32 	[%r169], {%r165, %r166, %r167, %r168};
	add.s32 	%r170, %r163, %r14;
	add.s32 	%r171, %r17, %r170;
	mul.wide.s32 	%rd18, %r171, 4;
	add.s64 	%rd19, %rd1, %rd18;
	ld.global.v4.u32 	{%r172, %r173, %r174, %r175}, [%rd19];
	add.s32 	%r176, %r169, %r161;
	st.shared.v4.u32 	[%r176], {%r172, %r173, %r174, %r175};
	add.s32 	%r338, %r170, %r14;
	setp.lt.u32 	%p7, %r338, 1024;
	@%p7 bra 	$L__BB178_9;
$L__BB178_10:
	setp.lt.s32 	%p8, %r6, 1;
	bar.sync 	0;
	mov.b32 	%r340, 0;
	mov.u32 	%r341, %r340;
	mov.u32 	%r342, %r340;
	mov.u32 	%r343, %r340;
	mov.u32 	%r344, %r340;
	mov.u32 	%r345, %r340;
	mov.u32 	%r346, %r340;
	mov.u32 	%r347, %r340;
	@%p8 bra 	$L__BB178_66;
	add.s32 	%r180, %r10, 1;
	and.b32  	%r27, %r180, 7;
	add.s32 	%r181, %r10, 2;
	and.b32  	%r28, %r181, 7;
	add.s32 	%r182, %r10, 3;
	and.b32  	%r29, %r182, 7;
	setp.lt.s32 	%p9, %r15, %r122;
	selp.b32 	%r183, 0, %r122, %p9;
	sub.s32 	%r30, %r15, %r183;
	add.s32 	%r184, %r15, 1;
	setp.lt.s32 	%p10, %r184, %r122;
	selp.b32 	%r185, 0, %r122, %p10;
	sub.s32 	%r31, %r184, %r185;
	add.s32 	%r186, %r15, 2;
	setp.lt.s32 	%p11, %r186, %r122;
	selp.b32 	%r187, 0, %r122, %p11;
	sub.s32 	%r32, %r186, %r187;
	add.s32 	%r188, %r15, 3;
	setp.lt.s32 	%p12, %r188, %r122;
	selp.b32 	%r189, 0, %r122, %p12;
	sub.s32 	%r33, %r188, %r189;
	add.s32 	%r190, %r15, 4;
	setp.lt.s32 	%p13, %r190, %r122;
	selp.b32 	%r191, 0, %r122, %p13;
	sub.s32 	%r34, %r190, %r191;
	add.s32 	%r192, %r15, 5;
	setp.lt.s32 	%p14, %r192, %r122;
	selp.b32 	%r193, 0, %r122, %p14;
	sub.s32 	%r35, %r192, %r193;
	add.s32 	%r194, %r15, 6;
	setp.lt.s32 	%p15, %r194, %r122;
	selp.b32 	%r195, 0, %r122, %p15;
	sub.s32 	%r36, %r194, %r195;
	add.s32 	%r196, %r15, 7;
	setp.lt.s32 	%p16, %r196, %r122;
	selp.b32 	%r197, 0, %r122, %p16;
	sub.s32 	%r37, %r196, %r197;
	mov.b32 	%r356, 0;
	mov.u32 	%r357, %r356;
$L__BB178_12:
	setp.gt.s32 	%p17, %r122, 0;
	add.s32 	%r198, %r357, %r10;
	mul.lo.s32 	%r56, %r198, %r122;
	@%p17 bra 	$L__BB178_13;
	bra.uni 	$L__BB178_14;
$L__BB178_13:
	and.b32  	%r199, %r10, 7;
	add.s32 	%r200, %r199, %r56;
	shl.b32 	%r201, %r200, 2;
	mov.u32 	%r202, _ZZ9cuda_gemmIiLi128ELi1ELi1ELi1024ELi8ELi8ELi64ELi1ELi0EEviiiPT_S1_S1_iiiE3Ash;
	add.s32 	%r203, %r202, %r201;
	ld.shared.u32 	%r358, [%r203];
$L__BB178_14:
	setp.lt.s32 	%p18, %r122, 2;
	@%p18 bra 	$L__BB178_16;
	add.s32 	%r204, %r27, %r56;
	shl.b32 	%r205, %r204, 2;
	mov.u32 	%r206, _ZZ9cuda_gemmIiLi128ELi1ELi1ELi1024ELi8ELi8ELi64ELi1ELi0EEviiiPT_S1_S1_iiiE3Ash;
	add.s32 	%r207, %r206, %r205;
	ld.shared.u32 	%r354, [%r207];
$L__BB178_16:
	setp.lt.s32 	%p19, %r122, 3;
	@%p19 bra 	$L__BB178_18;
	add.s32 	%r208, %r28, %r56;
	shl.b32 	%r209, %r208, 2;
	mov.u32 	%r210, _ZZ9cuda_gemmIiLi128ELi1ELi1ELi1024ELi8ELi8ELi64ELi1ELi0EEviiiPT_S1_S1_iiiE3Ash;
	add.s32 	%r211, %r210, %r209;
	ld.shared.u32 	%r353, [%r211];
$L__BB178_18:
	setp.lt.s32 	%p20, %r122, 4;
	@%p20 bra 	$L__BB178_20;
	add.s32 	%r212, %r29, %r56;
	shl.b32 	%r213, %r212, 2;
	mov.u32 	%r214, _ZZ9cuda_gemmIiLi128ELi1ELi1ELi1024ELi8ELi8ELi64ELi1ELi0EEviiiPT_S1_S1_iiiE3Ash;
	add.s32 	%r215, %r214, %r213;
	ld.shared.u32 	%r352, [%r215];
$L__BB178_20:
	setp.lt.s32 	%p21, %r122, 5;
	@%p21 bra 	$L__BB178_22;
	and.b32  	%r216, %r10, 7;
	xor.b32  	%r217, %r216, 4;
	add.s32 	%r218, %r217, %r56;
	shl.b32 	%r219, %r218, 2;
	mov.u32 	%r220, _ZZ9cuda_gemmIiLi128ELi1ELi1ELi1024ELi8ELi8ELi64ELi1ELi0EEviiiPT_S1_S1_iiiE3Ash;
	add.s32 	%r221, %r220, %r219;
	ld.shared.u32 	%r351, [%r221];
$L__BB178_22:
	setp.lt.s32 	%p22, %r122, 6;
	@%p22 bra 	$L__BB178_24;
	add.s32 	%r222, %r10, 5;
	and.b32  	%r223, %r222, 7;
	add.s32 	%r224, %r223, %r56;
	shl.b32 	%r225, %r224, 2;
	mov.u32 	%r226, _ZZ9cuda_gemmIiLi128ELi1ELi1ELi1024ELi8ELi8ELi64ELi1ELi0EEviiiPT_S1_S1_iiiE3Ash;
	add.s32 	%r227, %r226, %r225;
	ld.shared.u32 	%r350, [%r227];
$L__BB178_24:
	setp.lt.s32 	%p23, %r122, 7;
	@%p23 bra 	$L__BB178_26;
	add.s32 	%r228, %r10, 6;
	and.b32  	%r229, %r228, 7;
	add.s32 	%r230, %r229, %r56;
	shl.b32 	%r231, %r230, 2;
	mov.u32 	%r232, _ZZ9cuda_gemmIiLi128ELi1ELi1ELi1024ELi8ELi8ELi64ELi1ELi0EEviiiPT_S1_S1_iiiE3Ash;
	add.s32 	%r233, %r232, %r231;
	ld.shared.u32 	%r349, [%r233];
$L__BB178_26:
	setp.lt.s32 	%p24, %r122, 8;
	@%p24 bra 	$L__BB178_28;
	add.s32 	%r234, %r10, -1;
	and.b32  	%r235, %r234, 7;
	add.s32 	%r236, %r235, %r56;
	shl.b32 	%r237, %r236, 2;
	mov.u32 	%r238, _ZZ9cuda_gemmIiLi128ELi1ELi1ELi1024ELi8ELi8ELi64ELi1ELi0EEviiiPT_S1_S1_iiiE3Ash;
	add.s32 	%r239, %r238, %r237;
	ld.shared.u32 	%r348, [%r239];
$L__BB178_28:
	setp.lt.s32 	%p25, %r11, %r16;
	@%p25 bra 	$L__BB178_29;
	bra.uni 	$L__BB178_64;
$L__BB178_29:
	mul.lo.s32 	%r366, %r356, %r9;
	mov.u32 	%r367, %r11;
$L__BB178_30:
	setp.gt.u32 	%p26, %r122, 64;
	mov.u32 	%r240, _ZZ9cuda_gemmIiLi128ELi1ELi1ELi1024ELi8ELi8ELi64ELi1ELi0EEviiiPT_S1_S1_iiiE11kron_fac_sh;
	mad.lo.s32 	%r76, %r367, 36, %r240;
	shl.b32 	%r241, %r1, 2;
	and.b32  	%r242, %r241, 28;
	add.s32 	%r243, %r76, %r242;
	ld.shared.u32 	%r77, [%r243];
	@%p26 bra 	$L__BB178_47;
	setp.eq.s32 	%p35, %r122, 0;
	mov.b32 	%r369, 0;
	@%p35 bra 	$L__BB178_33;
	shfl.sync.idx.b32	%r279|%p36, %r77, %r30, 6175, -1;
	mul.lo.s32 	%r369, %r279, %r358;
$L__BB178_33:
	setp.lt.s32 	%p37, %r122, 2;
	@%p37 bra 	$L__BB178_35;
	shfl.sync.idx.b32	%r280|%p38, %r77, %r31, 6175, -1;
	mad.lo.s32 	%r369, %r280, %r354, %r369;
$L__BB178_35:
	setp.lt.s32 	%p39, %r122, 3;
	@%p39 bra 	$L__BB178_37;
	shfl.sync.idx.b32	%r281|%p40, %r77, %r32, 6175, -1;
	mad.lo.s32 	%r369, %r281, %r353, %r369;
$L__BB178_37:
	setp.lt.s32 	%p41, %r122, 4;
	@%p41 bra 	$L__BB178_39;
	shfl.sync.idx.b32	%r282|%p42, %r77, %r33, 6175, -1;
	mad.lo.s32 	%r369, %r282, %r352, %r369;
$L__BB178_39:
	setp.lt.s32 	%p43, %r122, 5;
	@%p43 bra 	$L__BB178_41;
	shfl.sync.idx.b32	%r283|%p44, %r77, %r34, 6175, -1;
	mad.lo.s32 	%r369, %r283, %r351, %r369;
$L__BB178_41:
	setp.lt.s32 	%p45, %r122, 6;
	@%p45 bra 	$L__BB178_43;
	shfl.sync.idx.b32	%r284|%p46, %r77, %r35, 6175, -1;
	mad.lo.s32 	%r369, %r284, %r350, %r369;
$L__BB178_43:
	setp.lt.s32 	%p47, %r122, 7;
	@%p47 bra 	$L__BB178_45;
	shfl.sync.idx.b32	%r285|%p48, %r77, %r36, 6175, -1;
	mad.lo.s32 	%r369, %r285, %r349, %r369;
$L__BB178_45:
	setp.lt.s32 	%p49, %r122, 8;
	@%p49 bra 	$L__BB178_63;
	shfl.sync.idx.b32	%r286|%p50, %r77, %r37, 6175, -1;
	mad.lo.s32 	%r369, %r286, %r348, %r369;
	bra.uni 	$L__BB178_63;
$L__BB178_47:
	setp.lt.s32 	%p27, %r122, 1;
	mov.b32 	%r369, 0;
	@%p27 bra 	$L__BB178_49;
	shl.b32 	%r245, %r10, 2;
	and.b32  	%r246, %r245, 28;
	add.s32 	%r247, %r76, %r246;
	ld.shared.u32 	%r248, [%r247];
	mul.lo.s32 	%r369, %r248, %r358;
$L__BB178_49:
	@%p18 bra 	$L__BB178_51;
	shl.b32 	%r249, %r27, 2;
	add.s32 	%r250, %r76, %r249;
	ld.shared.u32 	%r251, [%r250];
	mad.lo.s32 	%r369, %r251, %r354, %r369;
$L__BB178_51:
	@%p19 bra 	$L__BB178_53;
	shl.b32 	%r252, %r28, 2;
	add.s32 	%r253, %r76, %r252;
	ld.shared.u32 	%r254, [%r253];
	mad.lo.s32 	%r369, %r254, %r353, %r369;
$L__BB178_53:
	@%p20 bra 	$L__BB178_55;
	shl.b32 	%r255, %r29, 2;
	add.s32 	%r256, %r76, %r255;
	ld.shared.u32 	%r257, [%r256];
	mad.lo.s32 	%r369, %r257, %r352, %r369;
$L__BB178_55:
	@%p21 bra 	$L__BB178_57;
	shl.b32 	%r258, %r10, 2;
	and.b32  	%r259, %r258, 28;
	xor.b32  	%r260, %r259, 16;
	add.s32 	%r261, %r76, %r260;
	ld.shared.u32 	%r262, [%r261];
	mad.lo.s32 	%r369, %r262, %r351, %r369;
$L__BB178_57:
	@%p22 bra 	$L__BB178_59;
	shl.b32 	%r263, %r10, 2;
	add.s32 	%r264, %r263, 20;
	and.b32  	%r265, %r264, 28;
	add.s32 	%r266, %r76, %r265;
	ld.shared.u32 	%r267, [%r266];
	mad.lo.s32 	%r369, %r267, %r350, %r369;
$L__BB178_59:
	@%p23 bra 	$L__BB178_61;
	shl.b32 	%r268, %r10, 2;
	add.s32 	%r269, %r268, 24;
	and.b32  	%r270, %r269, 28;
	add.s32 	%r271, %r76, %r270;
	ld.shared.u32 	%r272, [%r271];
	mad.lo.s32 	%r369, %r272, %r349, %r369;
$L__BB178_61:
	setp.lt.s32 	%p34, %r122, 8;
	@%p34 bra 	$L__BB178_63;
	shl.b32 	%r273, %r10, 2;
	add.s32 	%r274, %r273, -4;
	and.b32  	%r275, %r274, 28;
	add.s32 	%r276, %r76, %r275;
	ld.shared.u32 	%r277, [%r276];
	mad.lo.s32 	%r369, %r277, %r348, %r369;
$L__BB178_63:
	mul.wide.s32 	%rd20, %r366, 4;
	add.s64 	%rd21, %rd2, %rd20;
	ld.local.u32 	%r287, [%rd21];
	add.s32 	%r288, %r287, %r369;
	st.local.u32 	[%rd21], %r288;
	add.s32 	%r367, %r367, %r8;
	add.s32 	%r366, %r366, 1;
	setp.lt.s32 	%p51, %r367, %r16;
	@%p51 bra 	$L__BB178_30;
$L__BB178_64:
	add.s32 	%r357, %r357, %r7;
	add.s32 	%r356, %r356, 1;
	setp.lt.s32 	%p52, %r357, %r6;
	@%p52 bra 	$L__BB178_12;
	ld.local.v4.u32 	{%r347, %r346, %r345, %r344}, [%rd2];
	ld.local.v4.u32 	{%r343, %r342, %r341, %r340}, [%rd2+16];
$L__BB178_66:
	ld.param.u64 	%rd39, [_Z9cuda_gemmIiLi128ELi1ELi1ELi1024ELi8ELi8ELi64ELi1ELi0EEviiiPT_S1_S1_iii_param_5];
	cvta.to.global.u64 	%rd22, %rd39;
	bar.sync 	0;
	mul.lo.s32 	%r289, %r7, %r6;
	mul.lo.s32 	%r290, %r289, %r8;
	div.s32 	%r291, %r290, %r7;
	add.s32 	%r292, %r17, %r1;
	mul.wide.u32 	%rd23, %r292, 4;
	add.s64 	%rd24, %rd22, %rd23;
	st.global.u32 	[%rd24], %r347;
	add.s32 	%r293, %r9, 1;
	setp.lt.u32 	%p53, %r293, 3;
	shl.b32 	%r294, %r9, 7;
	selp.b32 	%r295, %r294, 0, %p53;
	rem.s32 	%r296, 1, %r9;
	add.s32 	%r297, %r292, %r295;
	mad.lo.s32 	%r298, %r291, %r296, %r297;
	mul.wide.s32 	%rd25, %r298, 4;
	add.s64 	%rd26, %rd22, %rd25;
	st.global.u32 	[%rd26], %r346;
	div.s32 	%r299, 2, %r9;
	shl.b32 	%r300, %r299, 7;
	mul.lo.s32 	%r301, %r299, %r9;
	sub.s32 	%r302, 2, %r301;
	add.s32 	%r303, %r292, %r300;
	mad.lo.s32 	%r304, %r291, %r302, %r303;
	mul.wide.s32 	%rd27, %r304, 4;
	add.s64 	%rd28, %rd22, %rd27;
	st.global.u32 	[%rd28], %r345;
	div.s32 	%r305, 3, %r9;
	shl.b32 	%r306, %r305, 7;
	mul.lo.s32 	%r307, %r305, %r9;
	sub.s32 	%r308, 3, %r307;
	add.s32 	%r309, %r292, %r306;
	mad.lo.s32 	%r310, %r291, %r308, %r309;
	mul.wide.s32 	%rd29, %r310, 4;
	add.s64 	%rd30, %rd22, %rd29;
	st.global.u32 	[%rd30], %r344;
	div.s32 	%r311, 4, %r9;
	shl.b32 	%r312, %r311, 7;
	mul.lo.s32 	%r313, %r311, %r9;
	sub.s32 	%r314, 4, %r313;
	add.s32 	%r315, %r292, %r312;
	mad.lo.s32 	%r316, %r291, %r314, %r315;
	mul.wide.s32 	%rd31, %r316, 4;
	add.s64 	%rd32, %rd22, %rd31;
	st.global.u32 	[%rd32], %r343;
	div.s32 	%r317, 5, %r9;
	shl.b32 	%r318, %r317, 7;
	mul.lo.s32 	%r319, %r317, %r9;
	sub.s32 	%r320, 5, %r319;
	add.s32 	%r321, %r292, %r318;
	mad.lo.s32 	%r322, %r291, %r320, %r321;
	mul.wide.s32 	%rd33, %r322, 4;
	add.s64 	%rd34, %rd22, %rd33;
	st.global.u32 	[%rd34], %r342;
	div.s32 	%r323, 6, %r9;
	shl.b32 	%r324, %r323, 7;
	mul.lo.s32 	%r325, %r323, %r9;
	sub.s32 	%r326, 6, %r325;
	add.s32 	%r327, %r292, %r324;
	mad.lo.s32 	%r328, %r291, %r326, %r327;
	mul.wide.s32 	%rd35, %r328, 4;
	add.s64 	%rd36, %rd22, %rd35;
	st.global.u32 	[%rd36], %r341;
	div.s32 	%r329, 7, %r9;
	shl.b32 	%r330, %r329, 7;
	mul.lo.s32 	%r331, %r329, %r9;
	sub.s32 	%r332, 7, %r331;
	add.s32 	%r333, %r292, %r330;
	mad.lo.s32 	%r334, %r291, %r332, %r333;
	mul.wide.s32 	%rd37, %r334, 4;
	add.s64 	%rd38, %rd22, %rd37;
	st.global.u32 	[%rd38], %r340;
$L__BB178_67:
	ret;

}
	// .globl	_Z9cuda_gemmIiLi128ELi1ELi1ELi1024ELi8ELi8ELi64ELi1ELi1EEviiiPT_S1_S1_iii
.visible .entry _Z9cuda_gemmIiLi128ELi1ELi1ELi1024ELi8ELi8ELi64ELi1ELi1EEviiiPT_S1_S1_iii(
	.param .u32 _Z9cuda_gemmIiLi128ELi1ELi1ELi1024ELi8ELi8ELi64ELi1ELi1EEviiiPT_S1_S1_iii_param_0,
	.param .u32 _Z9cuda_gemmIiLi128ELi1ELi1ELi1024ELi8ELi8ELi64ELi1ELi1EEviiiPT_S1_S1_iii_param_1,
	.param .u32 _Z9cuda_gemmIiLi128ELi1ELi1ELi1024ELi8ELi8ELi64ELi1ELi1EEviiiPT_S1_S1_iii_param_2,
	.param .u64 .ptr .align 1 _Z9cuda_gemmIiLi128ELi1ELi1ELi1024ELi8ELi8ELi64ELi1ELi1EEviiiPT_S1_S1_iii_param_3,
	.param .u64 .ptr .align 1 _Z9cuda_gemmIiLi128ELi1ELi1ELi1024ELi8ELi8ELi64ELi1ELi1EEviiiPT_S1_S1_iii_param_4,
	.param .u64 .ptr .align 1 _Z9cuda_gemmIiLi128ELi1ELi1ELi1024ELi8ELi8ELi64ELi1ELi1EEviiiPT_S1_S1_iii_param_5,
	.param .u32 _Z9cuda_gemmIiLi128ELi1ELi1ELi1024ELi8ELi8ELi64ELi1ELi1EEviiiPT_S1_S1_iii_param_6,
	.param .u32 _Z9cuda_gemmIiLi128ELi1ELi1ELi1024ELi8ELi8ELi64ELi1ELi1EEviiiPT_S1_S1_iii_param_7,
	.param .u32 _Z9cuda_gemmIiLi128ELi1ELi1ELi1024ELi8ELi8ELi64ELi1ELi1EEviiiPT_S1_S1_iii_param_8
)
.maxntid 128
{
	.reg .pred 	%p<76>;
	.reg .b16 	%rs<5>;
	.reg .b32 	%r<344>;
	.reg .b64 	%rd<33>;
	// demoted variable
	.shared .align 128 .b8 _ZZ9cuda_gemmIiLi128ELi1ELi1ELi1024ELi8ELi8ELi64ELi1ELi1EEviiiPT_S1_S1_iiiE11kron_fac_sh[288];
	// demoted variable
	.shared .align 128 .b8 _ZZ9cuda_gemmIiLi128ELi1ELi1ELi1024ELi8ELi8ELi64ELi1ELi1EEviiiPT_S1_S1_iiiE3Ash[4096];
	ld.param.u64 	%rd8, [_Z9cuda_gemmIiLi128ELi1ELi1ELi1024ELi8ELi8ELi64ELi1ELi1EEviiiPT_S1_S1_iii_param_3];
	ld.param.u64 	%rd9, [_Z9cuda_gemmIiLi128ELi1ELi1ELi1024ELi8ELi8ELi64ELi1ELi1EEviiiPT_S1_S1_iii_param_4];
	ld.param.u64 	%rd7, [_Z9cuda_gemmIiLi128ELi1ELi1ELi1024ELi8ELi8ELi64ELi1ELi1EEviiiPT_S1_S1_iii_param_5];
	cvta.to.global.u64 	%rd1, %rd9;
	cvta.to.global.u64 	%rd2, %rd8;
	mov.u32 	%r1, %tid.x;
	setp.gt.u32 	%p1, %r1, 63;
	@%p1 bra 	$L__BB179_7;
	mov.u32 	%r2, %ntid.x;
	add.s32 	%r55, %r1, %r2;
	max.u32 	%r56, %r55, 64;
	setp.lt.u32 	%p2, %r55, 64;
	selp.u32 	%r57, 1, 0, %p2;
	add.s32 	%r58, %r55, %r57;
	sub.s32 	%r59, %r56, %r58;
	div.u32 	%r60, %r59, %r2;
	add.s32 	%r3, %r60, %r57;
	and.b32  	%r61, %r3, 3;
	setp.eq.s32 	%p3, %r61, 3;
	mov.u32 	%r330, %r1;
	@%p3 bra 	$L__BB179_4;
	mul.wide.u32 	%rd10, %r1, 4;
	add.s64 	%rd32, %rd1, %rd10;
	mul.wide.u32 	%rd4, %r2, 4;
	add.s32 	%r62, %r3, 1;
	and.b32  	%r63, %r62, 3;
	neg.s32 	%r328, %r63;
	mov.u32 	%r330, %r1;
$L__BB179_3:
	.pragma "nounroll";
	ld.global.u32 	%r64, [%rd32];
	and.b32  	%r65, %r330, 7;
	mov.u32 	%r66, _ZZ9cuda_gemmIiLi128ELi1ELi1ELi1024ELi8ELi8ELi64ELi1ELi1EEviiiPT_S1_S1_iiiE11kron_fac_sh;
	mad.lo.s32 	%r67, %r65, 36, %r66;
	shr.u32 	%r68, %r330, 1;
	and.b32  	%r69, %r68, 2147483644;
	add.s32 	%r70, %r67, %r69;
	st.shared.u32 	[%r70], %r64;
	add.s32 	%r330, %r330, %r2;
	add.s64 	%rd32, %rd32, %rd4;
	add.s32 	%r328, %r328, 1;
	setp.ne.s32 	%p4, %r328, 0;
	@%p4 bra 	$L__BB179_3;
$L__BB179_4:
	setp.lt.u32 	%p5, %r3, 3;
	@%p5 bra 	$L__BB179_7;
	shl.b32 	%r71, %r2, 1;
	add.s32 	%r333, %r330, %r71;
	shl.b32 	%r11, %r2, 2;
	mad.lo.s32 	%r332, %r2, 3, %r330;
	add.s32 	%r331, %r2, %r330;
$L__BB179_6:
	mul.wide.u32 	%rd11, %r330, 4;
	add.s64 	%rd12, %rd1, %rd11;
	ld.global.u32 	%r72, [%rd12];
	and.b32  	%r73, %r330, 7;
	mov.u32 	%r74, _ZZ9cuda_gemmIiLi128ELi1ELi1ELi1024ELi8ELi8ELi64ELi1ELi1EEviiiPT_S1_S1_iiiE11kron_fac_sh;
	mad.lo.s32 	%r75, %r73, 36, %r74;
	shr.u32 	%r76, %r330, 1;
	and.b32  	%r77, %r76, 2147483644;
	add.s32 	%r78, %r75, %r77;
	st.shared.u32 	[%r78], %r72;
	add.s32 	%r79, %r330, %r2;
	mul.wide.u32 	%rd13, %r331, 4;
	add.s64 	%rd14, %rd1, %rd13;
	ld.global.u32 	%r80, [%rd14];
	and.b32  	%r81, %r331, 7;
	mad.lo.s32 	%r82, %r81, 36, %r74;
	shr.u32 	%r83, %r331, 1;
	and.b32  	%r84, %r83, 2147483644;
	add.s32 	%r85, %r82, %r84;
	st.shared.u32 	[%r85], %r80;
	add.s32 	%r86, %r79, %r2;
	mul.wide.u32 	%rd15, %r333, 4;
	add.s64 	%rd16, %rd1, %rd15;
	ld.global.u32 	%r87, [%rd16];
	and.b32  	%r88, %r333, 7;
	mad.lo.s32 	%r89, %r88, 36, %r74;
	shr.u32 	%r90, %r333, 1;
	and.b32  	%r91, %r90, 2147483644;
	add.s32 	%r92, %r89, %r91;
	st.shared.u32 	[%r92], %r87;
	add.s32 	%r93, %r86, %r2;
	mul.wide.u32 	%rd17, %r332, 4;
	add.s64 	%rd18, %rd1, %rd17;
	ld.global.u32 	%r94, [%rd18];
	and.b32  	%r95, %r332, 7;
	mad.lo.s32 	%r96, %r95, 36, %r74;
	shr.u32 	%r97, %r332, 1;
	and.b32  	%r98, %r97, 2147483644;
	add.s32 	%r99, %r96, %r98;
	st.shared.u32 	[%r99], %r94;
	add.s32 	%r330, %r93, %r2;
	add.s32 	%r333, %r333, %r11;
	add.s32 	%r332, %r332, %r11;
	add.s32 	%r331, %r331, %r11;
	setp.lt.u32 	%p6, %r330, 64;
	@%p6 bra 	$L__BB179_6;
$L__BB179_7:
	mov.u32 	%r22, %ctaid.y;
	mov.u32 	%r100, %nctaid.y;
	setp.ge.u32 	%p7, %r22, %r100;
	@%p7 bra 	$L__BB179_15;
	shl.b32 	%r337, %r1, 2;
	mov.u32 	%r24, %ntid.x;
	shl.b32 	%r25, %r24, 2;
	shl.b32 	%r26, %r22, 10;
	add.s32 	%r101, %r337, %r25;
	cvt.u16.u32 	%rs2, %r101;
	sub.s16 	%rs3, 1023, %rs2;
	cvt.u16.u32 	%rs4, %r25;
	div.u16 	%rs1, %rs3, %rs4;
	cvt.u32.u16 	%r27, %rs1;
	sub.s32 	%r102, 2, %r27;
	and.b32  	%r103, %r102, 3;
	setp.eq.s32 	%p8, %r103, 0;
	@%p8 bra 	$L__BB179_11;
	and.b32  	%r28, %r27, 3;
	mov.b32 	%r336, 0;
$L__BB179_10:
	.pragma "nounroll";
	add.s32 	%r105, %r26, %r337;
	mul.wide.u32 	%rd19, %r105, 4;
	add.s64 	%rd20, %rd2, %rd19;
	ld.global.v4.u32 	{%r106, %r107, %r108, %r109}, [%rd20];
	shl.b32 	%r110, %r337, 2;
	mov.u32 	%r111, _ZZ9cuda_gemmIiLi128ELi1ELi1ELi1024ELi8ELi8ELi64ELi1ELi1EEviiiPT_S1_S1_iiiE3Ash;
	add.s32 	%r112, %r111, %r110;
	st.shared.v4.u32 	[%r112], {%r106, %r107, %r108, %r109};
	add.s32 	%r337, %r337, %r25;
	add.s32 	%r336, %r336, 1;
	xor.b32  	%r113, %r28, %r336;
	setp.ne.s32 	%p9, %r113, 2;
	@%p9 bra 	$L__BB179_10;
$L__BB179_11:
	setp.lt.u16 	%p10, %rs1, 2;
	@%p10 bra 	$L__BB179_14;
	add.s32 	%r338, %r337, %r26;
	mad.lo.s32 	%r342, %r24, 12, %r338;
	shl.b32 	%r36, %r24, 4;
	shl.b32 	%r114, %r24, 3;
	add.s32 	%r341, %r338, %r114;
	add.s32 	%r340, %r338, %r25;
	mul.lo.s32 	%r39, %r24, 48;
	shl.b32 	%r115, %r337, 2;
	mov.u32 	%r116, _ZZ9cuda_gemmIiLi128ELi1ELi1ELi1024ELi8ELi8ELi64ELi1ELi1EEviiiPT_S1_S1_iiiE3Ash;
	add.s32 	%r339, %r116, %r115;
	shl.b32 	%r41, %r24, 6;
	shl.b32 	%r42, %r24, 5;
$L__BB179_13:
	mul.wide.s32 	%rd21, %r342, 4;
	add.s64 	%rd22, %rd2, %rd21;
	mul.wide.s32 	%rd23, %r341, 4;
	add.s64 	%rd24, %rd2, %rd23;
	mul.wide.s32 	%rd25, %r340, 4;
	add.s64 	%rd26, %rd2, %rd25;
	mul.wide.s32 	%rd27, %r338, 4;
	add.s64 	%rd28, %rd2, %rd27;
	ld.global.v4.u32 	{%r117, %r118, %r119, %r120}, [%rd28];
	st.shared.v4.u32 	[%r339], {%r117, %r118, %r119, %r120};
	add.s32 	%r121, %r337, %r25;
	ld.global.v4.u32 	{%r122, %r123, %r124, %r125}, [%rd26];
	add.s32 	%r126, %r339, %r36;
	st.shared.v4.u32 	[%r126], {%r122, %r123, %r124, %r125};
	add.s32 	%r127, %r121, %r25;
	ld.global.v4.u32 	{%r128, %r129, %r130, %r131}, [%rd24];
	add.s32 	%r132, %r339, %r42;
	st.shared.v4.u32 	[%r132], {%r128, %r129, %r130, %r131};
	add.s32 	%r133, %r127, %r25;
	ld.global.v4.u32 	{%r134, %r135, %r136, %r137}, [%rd22];
	add.s32 	%r138, %r339, %r39;
	st.shared.v4.u32 	[%r138], {%r134, %r135, %r136, %r137};
	add.s32 	%r337, %r133, %r25;
	add.s32 	%r342, %r342, %r36;
	add.s32 	%r341, %r341, %r36;
	add.s32 	%r340, %r340, %r36;
	add.s32 	%r339, %r339, %r41;
	add.s32 	%r338, %r338, %r36;
	setp.lt.u32 	%p11, %r337, 1024;
	@%p11 bra 	$L__BB179_13;
$L__BB179_14:
	and.b32  	%r139, %r1, 7;
	shl.b32 	%r140, %r1, 3;
	shl.b32 	%r141, %r1, 2;
	and.b32  	%r142, %r141, 28;
	mov.u32 	%r143, _ZZ9cuda_gemmIiLi128ELi1ELi1ELi1024ELi8ELi8ELi64ELi1ELi1EEviiiPT_S1_S1_iiiE11kron_fac_sh;
	add.s32 	%r144, %r143, %r142;
	bar.sync 	0;
	or.b32  	%r145, %r140, %r139;
	shl.b32 	%r146, %r145, 2;
	mov.u32 	%r147, _ZZ9cuda_gemmIiLi128ELi1ELi1ELi1024ELi8ELi8ELi64ELi1ELi1EEviiiPT_S1_S1_iiiE3Ash;
	add.s32 	%r148, %r147, %r146;
	ld.shared.u32 	%r149, [%r148];
	add.s32 	%r150, %r1, 1;
	and.b32  	%r151, %r150, 7;
	or.b32  	%r152, %r140, %r151;
	shl.b32 	%r153, %r152, 2;
	add.s32 	%r154, %r147, %r153;
	ld.shared.u32 	%r155, [%r154];
	add.s32 	%r156, %r1, 2;
	and.b32  	%r157, %r156, 7;
	or.b32  	%r158, %r140, %r157;
	shl.b32 	%r159, %r158, 2;
	add.s32 	%r160, %r147, %r159;
	ld.shared.u32 	%r161, [%r160];
	add.s32 	%r162, %r1, 3;
	and.b32  	%r163, %r162, 7;
	or.b32  	%r164, %r140, %r163;
	shl.b32 	%r165, %r164, 2;
	add.s32 	%r166, %r147, %r165;
	ld.shared.u32 	%r167, [%r166];
	xor.b32  	%r168, %r139, 4;
	or.b32  	%r169, %r140, %r168;
	shl.b32 	%r170, %r169, 2;
	add.s32 	%r171, %r147, %r170;
	ld.shared.u32 	%r172, [%r171];
	add.s32 	%r173, %r1, 5;
	and.b32  	%r174, %r173, 7;
	or.b32  	%r175, %r140, %r174;
	shl.b32 	%r176, %r175, 2;
	add.s32 	%r177, %r147, %r176;
	ld.shared.u32 	%r178, [%r177];
	add.s32 	%r179, %r1, 6;
	and.b32  	%r180, %r179, 7;
	or.b32  	%r181, %r140, %r180;
	shl.b32 	%r182, %r181, 2;
	add.s32 	%r183, %r147, %r182;
	ld.shared.u32 	%r184, [%r183];
	add.s32 	%r185, %r1, -1;
	and.b32  	%r186, %r185, 7;
	or.b32  	%r187, %r140, %r186;
	shl.b32 	%r188, %r187, 2;
	add.s32 	%r189, %r147, %r188;
	ld.shared.u32 	%r190, [%r189];
	ld.shared.u32 	%r191, [%r144];
	shfl.sync.idx.b32	%r192|%p12, %r191, %r139, 6175, -1;
	mul.lo.s32 	%r193, %r192, %r149;
	shfl.sync.idx.b32	%r194|%p13, %r191, %r151, 6175, -1;
	mad.lo.s32 	%r195, %r194, %r155, %r193;
	shfl.sync.idx.b32	%r196|%p14, %r191, %r157, 6175, -1;
	mad.lo.s32 	%r197, %r196, %r161, %r195;
	shfl.sync.idx.b32	%r198|%p15, %r191, %r163, 6175, -1;
	mad.lo.s32 	%r199, %r198, %r167, %r197;
	shfl.sync.idx.b32	%r200|%p16, %r191, %r168, 6175, -1;
	mad.lo.s32 	%r201, %r200, %r172, %r199;
	shfl.sync.idx.b32	%r202|%p17, %r191, %r174, 6175, -1;
	mad.lo.s32 	%r203, %r202, %r178, %r201;
	shfl.sync.idx.b32	%r204|%p18, %r191, %r180, 6175, -1;
	mad.lo.s32 	%r205, %r204, %r184, %r203;
	shfl.sync.idx.b32	%r206|%p19, %r191, %r186, 6175, -1;
	mad.lo.s32 	%r207, %r206, %r190, %r205;
	ld.shared.u32 	%r208, [%r144+36];
	shfl.sync.idx.b32	%r209|%p20, %r208, %r139, 6175, -1;
	mul.lo.s32 	%r210, %r209, %r149;
	shfl.sync.idx.b32	%r211|%p21, %r208, %r151, 6175, -1;
	mad.lo.s32 	%r212, %r211, %r155, %r210;
	shfl.sync.idx.b32	%r213|%p22, %r208, %r157, 6175, -1;
	mad.lo.s32 	%r214, %r213, %r161, %r212;
	shfl.sync.idx.b32	%r215|%p23, %r208, %r163, 6175, -1;
	mad.lo.s32 	%r216, %r215, %r167, %r214;
	shfl.sync.idx.b32	%r217|%p24, %r208, %r168, 6175, -1;
	mad.lo.s32 	%r218, %r217, %r172, %r216;
	shfl.sync.idx.b32	%r219|%p25, %r208, %r174, 6175, -1;
	mad.lo.s32 	%r220, %r219, %r178, %r218;
	shfl.sync.idx.b32	%r221|%p26, %r208, %r180, 6175, -1;
	mad.lo.s32 	%r222, %r221, %r184, %r220;
	shfl.sync.idx.b32	%r223|%p27, %r208, %r186, 6175, -1;
	mad.lo.s32 	%r224, %r223, %r190, %r222;
	ld.shared.u32 	%r225, [%r144+72];
	shfl.sync.idx.b32	%r226|%p28, %r225, %r139, 6175, -1;
	mul.lo.s32 	%r227, %r226, %r149;
	shfl.sync.idx.b32	%r228|%p29, %r225, %r151, 6175, -1;
	mad.lo.s32 	%r229, %r228, %r155, %r227;
	shfl.sync.idx.b32	%r230|%p30, %r225, %r157, 6175, -1;
	mad.lo.s32 	%r231, %r230, %r161, %r229;
	shfl.sync.idx.b32	%r232|%p31, %r225, %r163, 6175, -1;
	mad.lo.s32 	%r233, %r232, %r167, %r231;
	shfl.sync.idx.b32	%r234|%p32, %r225, %r168, 6175, -1;
	mad.lo.s32 	%r235, %r234, %r172, %r233;
	shfl.sync.idx.b32	%r236|%p33, %r225, %r174, 6175, -1;
	mad.lo.s32 	%r237, %r236, %r178, %r235;
	shfl.sync.idx.b32	%r238|%p34, %r225, %r180, 6175, -1;
	mad.lo.s32 	%r239, %r238, %r184, %r237;
	shfl.sync.idx.b32	%r240|%p35, %r225, %r186, 6175, -1;
	mad.lo.s32 	%r241, %r240, %r190, %r239;
	ld.shared.u32 	%r242, [%r144+108];
	shfl.sync.idx.b32	%r243|%p36, %r242, %r139, 6175, -1;
	mul.lo.s32 	%r244, %r243, %r149;
	shfl.sync.idx.b32	%r245|%p37, %r242, %r151, 6175, -1;
	mad.lo.s32 	%r246, %r245, %r155, %r244;
	shfl.sync.idx.b32	%r247|%p38, %r242, %r157, 6175, -1;
	mad.lo.s32 	%r248, %r247, %r161, %r246;
	shfl.sync.idx.b32	%r249|%p39, %r242, %r163, 6175, -1;
	mad.lo.s32 	%r250, %r249, %r167, %r248;
	shfl.sync.idx.b32	%r251|%p40, %r242, %r168, 6175, -1;
	mad.lo.s32 	%r252, %r251, %r172, %r250;
	shfl.sync.idx.b32	%r253|%p41, %r242, %r174, 6175, -1;
	mad.lo.s32 	%r254, %r253, %r178, %r252;
	shfl.sync.idx.b32	%r255|%p42, %r242, %r180, 6175, -1;
	mad.lo.s32 	%r256, %r255, %r184, %r254;
	shfl.sync.idx.b32	%r257|%p43, %r242, %r186, 6175, -1;
	mad.lo.s32 	%r258, %r257, %r190, %r256;
	ld.shared.u32 	%r259, [%r144+144];
	shfl.sync.idx.b32	%r260|%p44, %r259, %r139, 6175, -1;
	mul.lo.s32 	%r261, %r260, %r149;
	shfl.sync.idx.b32	%r262|%p45, %r259, %r151, 6175, -1;
	mad.lo.s32 	%r263, %r262, %r155, %r261;
	shfl.sync.idx.b32	%r264|%p46, %r259, %r157, 6175, -1;
	mad.lo.s32 	%r265, %r264, %r161, %r263;
	shfl.sync.idx.b32	%r266|%p47, %r259, %r163, 6175, -1;
	mad.lo.s32 	%r267, %r266, %r167, %r265;
	shfl.sync.idx.b32	%r268|%p48, %r259, %r168, 6175, -1;
	mad.lo.s32 	%r269, %r268, %r172, %r267;
	shfl.sync.idx.b32	%r270|%p49, %r259, %r174, 6175, -1;
	mad.lo.s32 	%r271, %r270, %r178, %r269;
	shfl.sync.idx.b32	%r272|%p50, %r259, %r180, 6175, -1;
	mad.lo.s32 	%r273, %r272, %r184, %r271;
	shfl.sync.idx.b32	%r274|%p51, %r259, %r186, 6175, -1;
	mad.lo.s32 	%r275, %r274, %r190, %r273;
	ld.shared.u32 	%r276, [%r144+180];
	shfl.sync.idx.b32	%r277|%p52, %r276, %r139, 6175, -1;
	mul.lo.s32 	%r278, %r277, %r149;
	shfl.sync.idx.b32	%r279|%p53, %r276, %r151, 6175, -1;
	mad.lo.s32 	%r280, %r279, %r155, %r278;
	shfl.sync.idx.b32	%r281|%p54, %r276, %r157, 6175, -1;
	mad.lo.s32 	%r282, %r281, %r161, %r280;
	shfl.sync.idx.b32	%r283|%p55, %r276, %r163, 6175, -1;
	mad.lo.s32 	%r284, %r283, %r167, %r282;
	shfl.sync.idx.b32	%r285|%p56, %r276, %r168, 6175, -1;
	mad.lo.s32 	%r286, %r285, %r172, %r284;
	shfl.sync.idx.b32	%r287|%p57, %r276, %r174, 6175, -1;
	mad.lo.s32 	%r288, %r287, %r178, %r286;
	shfl.sync.idx.b32	%r289|%p58, %r276, %r180, 6175, -1;
	mad.lo.s32 	%r290, %r289, %r184, %r288;
	shfl.sync.idx.b32	%r291|%p59, %r276, %r186, 6175, -1;
	mad.lo.s32 	%r292, %r291, %r190, %r290;
	ld.shared.u32 	%r293, [%r144+216];
	shfl.sync.idx.b32	%r294|%p60, %r293, %r139, 6175, -1;
	mul.lo.s32 	%r295, %r294, %r149;
	shfl.sync.idx.b32	%r296|%p61, %r293, %r151, 6175, -1;
	mad.lo.s32 	%r297, %r296, %r155, %r295;
	shfl.sync.idx.b32	%r298|%p62, %r293, %r157, 6175, -1;
	mad.lo.s32 	%r299, %r298, %r161, %r297;
	shfl.sync.idx.b32	%r300|%p63, %r293, %r163, 6175, -1;
	mad.lo.s32 	%r301, %r300, %r167, %r299;
	shfl.sync.idx.b32	%r302|%p64, %r293, %r168, 6175, -1;
	mad.lo.s32 	%r303, %r302, %r172, %r301;
	shfl.sync.idx.b32	%r304|%p65, %r293, %r174, 6175, -1;
	mad.lo.s32 	%r305, %r304, %r178, %r303;
	shfl.sync.idx.b32	%r306|%p66, %r293, %r180, 6175, -1;
	mad.lo.s32 	%r307, %r306, %r184, %r305;
	shfl.sync.idx.b32	%r308|%p67, %r293, %r186, 6175, -1;
	mad.lo.s32 	%r309, %r308, %r190, %r307;
	ld.shared.u32 	%r310, [%r144+252];
	shfl.sync.idx.b32	%r311|%p68, %r310, %r139, 6175, -1;
	mul.lo.s32 	%r312, %r311, %r149;
	shfl.sync.idx.b32	%r313|%p69, %r310, %r151, 6175, -1;
	mad.lo.s32 	%r314, %r313, %r155, %r312;
	shfl.sync.idx.b32	%r315|%p70, %r310, %r157, 6175, -1;
	mad.lo.s32 	%r316, %r315, %r161, %r314;
	shfl.sync.idx.b32	%r317|%p71, %r310, %r163, 6175, -1;
	mad.lo.s32 	%r318, %r317, %r167, %r316;
	shfl.sync.idx.b32	%r319|%p72, %r310, %r168, 6175, -1;
	mad.lo.s32 	%r320, %r319, %r172, %r318;
	shfl.sync.idx.b32	%r321|%p73, %r310, %r174, 6175, -1;
	mad.lo.s32 	%r322, %r321, %r178, %r320;
	shfl.sync.idx.b32	%r323|%p74, %r310, %r180, 6175, -1;
	mad.lo.s32 	%r324, %r323, %r184, %r322;
	shfl.sync.idx.b32	%r325|%p75, %r310, %r186, 6175, -1;
	mad.lo.s32 	%r326, %r325, %r190, %r324;
	bar.sync 	0;
	add.s32 	%r327, %r26, %r1;
	cvta.to.global.u64 	%rd29, %rd7;
	mul.wide.u32 	%rd30, %r327, 4;
	add.s64 	%rd31, %rd29, %rd30;
	st.global.u32 	[%rd31], %r207;
	st.global.u32 	[%rd31+512], %r224;
	st.global.u32 	[%rd31+1024], %r241;
	st.global.u32 	[%rd31+1536], %r258;
	st.global.u32 	[%rd31+2048], %r275;
	st.global.u32 	[%rd31+2560], %r292;
	st.global.u32 	[%rd31+3072], %r309;
	st.global.u32 	[%rd31+3584], %r326;
$L__BB179_15:
	ret;

}
	// .globl	_Z9cuda_gemmIiLi128ELi1ELi1ELi1024ELi16ELi16ELi64ELi0ELi0EEviiiPT_S1_S1_iii
.visible .entry _Z9cuda_gemmIiLi128ELi1ELi1ELi1024ELi16ELi16ELi64ELi0ELi0EEviiiPT_S1_S1_iii(
	.param .u32 _Z9cuda_gemmIiLi128ELi1ELi1ELi1024ELi16ELi16ELi64ELi0ELi0EEviiiPT_S1_S1_iii_param_0,
	.param .u32 _Z9cuda_gemmIiLi128ELi1ELi1ELi1024ELi16ELi16ELi64ELi0ELi0EEviiiPT_S1_S1_iii_param_1,
	.param .u32 _Z9cuda_gemmIiLi128ELi1ELi1ELi1024ELi16ELi16ELi64ELi0ELi0EEviiiPT_S1_S1_iii_param_2,
	.param .u64 .ptr .align 1 _Z9cuda_gemmIiLi128ELi1ELi1ELi1024ELi16ELi16ELi64ELi0ELi0EEviiiPT_S1_S1_iii_param_3,
	.param .u64 .ptr .align 1 _Z9cuda_gemmIiLi128ELi1ELi1ELi1024ELi16ELi16ELi64ELi0ELi0EEviiiPT_S1_S1_iii_param_4,
	.param .u64 .ptr .align 1 _Z9cuda_gemmIiLi128ELi1ELi1ELi1024ELi16ELi16ELi64ELi0ELi0EEviiiPT_S1_S1_iii_param_5,
	.param .u32 _Z9cuda_gemmIiLi128ELi1ELi1ELi1024ELi16ELi16ELi64ELi0ELi0EEviiiPT_S1_S1_iii_param_6,
	.param .u32 _Z9cuda_gemmIiLi128ELi1ELi1ELi1024ELi16ELi16ELi64ELi0ELi0EEviiiPT_S1_S1_iii_param_7,
	.param .u32 _Z9cuda_gemmIiLi128ELi1ELi1ELi1024ELi16ELi16ELi64ELi0ELi0EEviiiPT_S1_S1_iii_param_8
)
.maxntid 128
{
	.local .align 16 .b8 	__local_depot180[32];
	.reg .b64 	%SP;
	.reg .b64 	%SPL;
	.reg .pred 	%p<94>;
	.reg .b16 	%rs<8>;
	.reg .b32 	%r<574>;
	.reg .b64 	%rd<40>;
	// demoted variable
	.shared .align 128 .b8 _ZZ9cuda_gemmIiLi128ELi1ELi1ELi1024ELi16ELi16ELi64ELi0ELi0EEviiiPT_S1_S1_iiiE11kron_fac_sh[1088];
	// demoted variable
	.shared .align 128 .b8 _ZZ9cuda_gemmIiLi128ELi1ELi1ELi1024ELi16ELi16ELi64ELi0ELi0EEviiiPT_S1_S1_iiiE3Ash[4096];
	mov.u64 	%SPL, __local_depot180;
	ld.param.u32 	%r198, [_Z9cuda_gemmIiLi128ELi1ELi1ELi1024ELi16ELi16ELi64ELi0ELi0EEviiiPT_S1_S1_iii_param_1];
	ld.param.u32 	%r199, [_Z9cuda_gemmIiLi128ELi1ELi1ELi1024ELi16ELi16ELi64ELi0ELi0EEviiiPT_S1_S1_iii_param_2];
	ld.param.u64 	%rd6, [_Z9cuda_gemmIiLi128ELi1ELi1ELi1024ELi16ELi16ELi64ELi0ELi0EEviiiPT_S1_S1_iii_param_3];
	ld.param.u64 	%rd4, [_Z9cuda_gemmIiLi128ELi1ELi1ELi1024ELi16ELi16ELi64ELi0ELi0EEviiiPT_S1_S1_iii_param_4];
	ld.param.u32 	%r200, [_Z9cuda_gemmIiLi128ELi1ELi1ELi1024ELi16ELi16ELi64ELi0ELi0EEviiiPT_S1_S1_iii_param_6];
	ld.param.u32 	%r201, [_Z9cuda_gemmIiLi128ELi1ELi1ELi1024ELi16ELi16ELi64ELi0ELi0EEviiiPT_S1_S1_iii_param_7];
	cvta.to.global.u64 	%rd1, %rd6;
	add.u64 	%rd2, %SPL, 0;
	mov.u32 	%r1, %tid.x;
	mul.lo.s32 	%r2, %r201, %r200;
	setp.ge.u32 	%p1, %r1, %r2;
	@%p1 bra 	$L__BB180_3;
	mov.u32 	%r3, %ntid.x;
	cvta.to.global.u64 	%rd3, %rd4;
	mov.u32 	%r494, %r1;
$L__BB180_2:
	mul.wide.u32 	%rd8, %r494, 4;
	add.s64 	%rd9, %rd3, %rd8;
	ld.global.u32 	%r202, [%rd9];
	rem.u32 	%r203, %r494, %r200;
	mov.u32 	%r204, _ZZ9cuda_gemmIiLi128ELi1ELi1ELi1024ELi16ELi16ELi64ELi0ELi0EEviiiPT_S1_S1_iiiE11kron_fac_sh;
	mad.lo.s32 	%r205, %r203, 68, %r204;
	div.u32 	%r206, %r494, %r201;
	shl.b32 	%r207, %r206, 2;
	add.s32 	%r208, %r205, %r207;
	st.shared.u32 	[%r208], %r202;
	add.s32 	%r494, %r494, %r3;
	setp.lt.u32 	%p2, %r494, %r2;
	@%p2 bra 	$L__BB180_2;
$L__BB180_3:
	div.s32 	%r6, 1024, %r201;
	min.s32 	%r7, %r6, 128;
	cvt.u16.u32 	%rs3, %r7;
	div.s16 	%rs1, 128, %rs3;
	div.s16 	%rs4, 16, %rs1;
	cvt.s32.s16 	%r8, %rs4;
	div.u32 	%r10, %r1, %r7;
	mul.lo.s32 	%r209, %r10, %r7;
	sub.s32 	%r9, %r1, %r209;
	mov.u32 	%r11, %ctaid.y;
	mov.u32 	%r210, %nctaid.y;
	setp.ge.u32 	%p3, %r11, %r210;
	@%p3 bra 	$L__BB180_115;
	mov.u32 	%r211, %ctaid.x;
	shl.b32 	%r497, %r1, 2;
	shl.b32 	%r212, %r211, 10;
	mov.u32 	%r213, %ntid.x;
	shl.b32 	%r13, %r213, 2;
	and.b32  	%r14, %r9, 15;
	min.s32 	%r15, %r200, 16;
	mul.lo.s32 	%r16, %r6, %r211;
	mov.b32 	%r214, 0;
	st.local.v4.u32 	[%rd2], {%r214, %r214, %r214, %r214};
	st.local.v4.u32 	[%rd2+16], {%r214, %r214, %r214, %r214};
	mad.lo.s32 	%r17, %r11, %r199, %r212;
	add.s32 	%r215, %r497, %r13;
	cvt.u16.u32 	%rs5, %r215;
	sub.s16 	%rs6, 1023, %rs5;
	cvt.u16.u32 	%rs7, %r13;
	div.u16 	%rs2, %rs6, %rs7;
	cvt.u32.u16 	%r18, %rs2;
	sub.s32 	%r216, 2, %r18;
	and.b32  	%r217, %r216, 3;
	setp.eq.s32 	%p4, %r217, 0;
	@%p4 bra 	$L__BB180_7;
	and.b32  	%r19, %r18, 3;
	mov.b32 	%r496, 0;
$L__BB180_6:
	.pragma "nounroll";
	add.s32 	%r219, %r17, %r497;
	mul.wide.s32 	%rd10, %r219, 4;
	add.s64 	%rd11, %rd1, %rd10;
	ld.global.v4.u32 	{%r220, %r221, %r222, %r223}, [%rd11];
	shl.b32 	%r224, %r497, 2;
	mov.u32 	%r225, _ZZ9cuda_gemmIiLi128ELi1ELi1ELi1024ELi16ELi16ELi64ELi0ELi0EEviiiPT_S1_S1_iiiE3Ash;
	add.s32 	%r226, %r225, %r224;
	st.shared.v4.u32 	[%r226], {%r220, %r221, %r222, %r223};
	add.s32 	%r497, %r497, %r13;
	add.s32 	%r496, %r496, 1;
	xor.b32  	%r227, %r19, %r496;
	setp.ne.s32 	%p5, %r227, 2;
	@%p5 bra 	$L__BB180_6;
$L__BB180_7:
	setp.lt.u16 	%p6, %rs2, 2;
	@%p6 bra 	$L__BB180_10;
	mov.u32 	%r234, _ZZ9cuda_gemmIiLi128ELi1ELi1ELi1024ELi16ELi16ELi64ELi0ELi0EEviiiPT_S1_S1_iiiE3Ash;
	shl.b32 	%r242, %r13, 2;
$L__BB180_9:
	add.s32 	%r228, %r17, %r497;
	mul.wide.s32 	%rd12, %r228, 4;
	add.s64 	%rd13, %rd1, %rd12;
	ld.global.v4.u32 	{%r229, %r230, %r231, %r232}, [%rd13];
	shl.b32 	%r233, %r497, 2;
	add.s32 	%r235, %r234, %r233;
	st.shared.v4.u32 	[%r235], {%r229, %r230, %r231, %r232};
	add.s32 	%r236, %r497, %r13;
	add.s32 	%r237, %r17, %r236;
	mul.wide.s32 	%rd14, %r237, 4;
	add.s64 	%rd15, %rd1, %rd14;
	ld.global.v4.u32 	{%r238, %r239, %r240, %r241}, [%rd15];
	add.s32 	%r243, %r235, %r242;
	st.shared.v4.u32 	[%r243], {%r238, %r239, %r240, %r241};
	add.s32 	%r244, %r236, %r13;
	add.s32 	%r245, %r17, %r244;
	mul.wide.s32 	%rd16, %r245, 4;
	add.s64 	%rd17, %rd1, %rd16;
	ld.global.v4.u32 	{%r246, %r247, %r248, %r249}, [%rd17];
	add.s32 	%r250, %r243, %r242;
	st.shared.v4.u32 	[%r250], {%r246, %r247, %r248, %r249};
	add.s32 	%r251, %r244, %r13;
	add.s32 	%r252, %r17, %r251;
	mul.wide.s32 	%rd18, %r252, 4;
	add.s64 	%rd19, %rd1, %rd18;
	ld.global.v4.u32 	{%r253, %r254, %r255, %r256}, [%rd19];
	add.s32 	%r257, %r250, %r242;
	st.shared.v4.u32 	[%r257], {%r253, %r254, %r255, %r256};
	add.s32 	%r497, %r251, %r13;
	setp.lt.u32 	%p7, %r497, 1024;
	@%p7 bra 	$L__BB180_9;
$L__BB180_10:
	setp.lt.s32 	%p8, %r6, 1;
	bar.sync 	0;
	mov.b32 	%r499, 0;
	mov.u32 	%r500, %r499;
	mov.u32 	%r501, %r499;
	mov.u32 	%r502, %r499;
	mov.u32 	%r503, %r499;
	mov.u32 	%r504, %r499;
	mov.u32 	%r505, %r499;
	mov.u32 	%r506, %r499;
	@%p8 bra 	$L__BB180_114;
	add.s32 	%r261, %r9, 1;
	and.b32  	%r27, %r261, 15;
	add.s32 	%r262, %r9, 2;
	and.b32  	%r28, %r262, 15;
	add.s32 	%r263, %r9, 3;
	and.b32  	%r29, %r263, 15;
	add.s32 	%r264, %r9, 4;
	and.b32  	%r30, %r264, 15;
	add.s32 	%r265, %r9, 5;
	and.b32  	%r31, %r265, 15;
	add.s32 	%r266, %r9, 6;
	and.b32  	%r32, %r266, 15;
	add.s32 	%r267, %r9, 7;
	and.b32  	%r33, %r267, 15;
	xor.b32  	%r34, %r14, 8;
	add.s32 	%r268, %r9, 9;
	and.b32  	%r35, %r268, 15;
	add.s32 	%r269, %r9, 10;
	and.b32  	%r36, %r269, 15;
	add.s32 	%r270, %r9, 11;
	and.b32  	%r37, %r270, 15;
	add.s32 	%r271, %r9, 12;
	and.b32  	%r38, %r271, 15;
	add.s32 	%r272, %r9, 13;
	and.b32  	%r39, %r272, 15;
	add.s32 	%r273, %r9, 14;
	and.b32  	%r40, %r273, 15;
	add.s32 	%r274, %r9, -1;
	and.b32  	%r41, %r274, 15;
	setp.lt.s32 	%p9, %r14, %r201;
	selp.b32 	%r275, 0, %r201, %p9;
	sub.s32 	%r42, %r14, %r275;
	add.s32 	%r276, %r14, 1;
	setp.lt.s32 	%p10, %r276, %r201;
	selp.b32 	%r277, 0, %r201, %p10;
	sub.s32 	%r43, %r276, %r277;
	add.s32 	%r278, %r14, 2;
	setp.lt.s32 	%p11, %r278, %r201;
	selp.b32 	%r279, 0, %r201, %p11;
	sub.s32 	%r44, %r278, %r279;
	add.s32 	%r280, %r14, 3;
	setp.lt.s32 	%p12, %r280, %r201;
	selp.b32 	%r281, 0, %r201, %p12;
	sub.s32 	%r45, %r280, %r281;
	add.s32 	%r282, %r14, 4;
	setp.lt.s32 	%p13, %r282, %r201;
	selp.b32 	%r283, 0, %r201, %p13;
	sub.s32 	%r46, %r282, %r283;
	add.s32 	%r284, %r14, 5;
	setp.lt.s32 	%p14, %r284, %r201;
	selp.b32 	%r285, 0, %r201, %p14;
	sub.s32 	%r47, %r284, %r285;
	add.s32 	%r286, %r14, 6;
	setp.lt.s32 	%p15, %r286, %r201;
	selp.b32 	%r287, 0, %r201, %p15;
	sub.s32 	%r48, %r286, %r287;
	add.s32 	%r288, %r14, 7;
	setp.lt.s32 	%p16, %r288, %r201;
	selp.b32 	%r289, 0, %r201, %p16;
	sub.s32 	%r49, %r288, %r289;
	add.s32 	%r290, %r14, 8;
	setp.lt.s32 	%p17, %r290, %r201;
	selp.b32 	%r291, 0, %r201, %p17;
	sub.s32 	%r50, %r290, %r291;
	add.s32 	%r292, %r14, 9;
	setp.lt.s32 	%p18, %r292, %r201;
	selp.b32 	%r293, 0, %r201, %p18;
	sub.s32 	%r51, %r292, %r293;
	add.s32 	%r294, %r14, 10;
	setp.lt.s32 	%p19, %r294, %r201;
	selp.b32 	%r295, 0, %r201, %p19;
	sub.s32 	%r52, %r294, %r295;
	add.s32 	%r296, %r14, 11;
	setp.lt.s32 	%p20, %r296, %r201;
	selp.b32 	%r297, 0, %r201, %p20;
	sub.s32 	%r53, %r296, %r297;
	add.s32 	%r298, %r14, 12;
	setp.lt.s32 	%p21, %r298, %r201;
	selp.b32 	%r299, 0, %r201, %p21;
	sub.s32 	%r54, %r298, %r299;
	add.s32 	%r300, %r14, 13;
	setp.lt.s32 	%p22, %r300, %r201;
	selp.b32 	%r301, 0, %r201, %p22;
	sub.s32 	%r55, %r300, %r301;
	add.s32 	%r302, %r14, 14;
	setp.lt.s32 	%p23, %r302, %r201;
	selp.b32 	%r303, 0, %r201, %p23;
	sub.s32 	%r56, %r302, %r303;
	add.s32 	%r304, %r14, 15;
	setp.lt.s32 	%p24, %r304, %r201;
	selp.b32 	%r305, 0, %r201, %p24;
	sub.s32 	%r57, %r304, %r305;
	cvt.s32.s16 	%r58, %rs1;
	mov.b32 	%r523, 0;
	mov.u32 	%r524, %r523;
$L__BB180_12:
	setp.gt.s32 	%p25, %r201, 0;
	add.s32 	%r306, %r524, %r9;
	mul.lo.s32 	%r85, %r306, %r201;
	@%p25 bra 	$L__BB180_13;
	bra.uni 	$L__BB180_14;
$L__BB180_13:
	add.s32 	%r307, %r14, %r85;
	shl.b32 	%r308, %r307, 2;
	mov.u32 	%r309, _ZZ9cuda_gemmIiLi128ELi1ELi1ELi1024ELi16ELi16ELi64ELi0ELi0EEviiiPT_S1_S1_iiiE3Ash;
	add.s32 	%r310, %r309, %r308;
	ld.shared.u32 	%r525, [%r310];
$L__BB180_14:
	setp.lt.s32 	%p26, %r201, 2;
	@%p26 bra 	$L__BB180_16;
	add.s32 	%r311, %r27, %r85;
	shl.b32 	%r312, %r311, 2;
	mov.u32 	%r313, _ZZ9cuda_gemmIiLi128ELi1ELi1ELi1024ELi16ELi16ELi64ELi0ELi0EEviiiPT_S1_S1_iiiE3Ash;
	add.s32 	%r314, %r313, %r312;
	ld.shared.u32 	%r521, [%r314];
$L__BB180_16:
	setp.lt.s32 	%p27, %r201, 3;
	@%p27 bra 	$L__BB180_18;
	add.s32 	%r315, %r28, %r85;
	shl.b32 	%r316, %r315, 2;
	mov.u32 	%r317, _ZZ9cuda_gemmIiLi128ELi1ELi1ELi1024ELi16ELi16ELi64ELi0ELi0EEviiiPT_S1_S1_iiiE3Ash;
	add.s32 	%r318, %r317, %r316;
	ld.shared.u32 	%r520, [%r318];
$L__BB180_18:
	setp.lt.s32 	%p28, %r201, 4;
	@%p28 bra 	$L__BB180_20;
	add.s32 	%r319, %r29, %r85;
	shl.b32 	%r320, %r319, 2;
	mov.u32 	%r321, _ZZ9cuda_gemmIiLi128ELi1ELi1ELi1024ELi16ELi16ELi64ELi0ELi0EEviiiPT_S1_S1_iiiE3Ash;
	add.s32 	%r322, %r321, %r320;
	ld.shared.u32 	%r519, [%r322];
$L__BB180_20:
	setp.lt.s32 	%p29, %r201, 5;
	@%p29 bra 	$L__BB180_22;
	add.s32 	%r323, %r30, %r85;
	shl.b32 	%r324, %r323, 2;
	mov.u32 	%r325, _ZZ9cuda_gemmIiLi128ELi1ELi1ELi1024ELi16ELi16ELi64ELi0ELi0EEviiiPT_S1_S1_iiiE3Ash;
	add.s32 	%r326, %r325, %r324;
	ld.shared.u32 	%r518, [%r326];
$L__BB180_22:
	setp.lt.s32 	%p30, %r201, 6;
	@%p30 bra 	$L__BB180_24;
	add.s32 	%r327, %r31, %r85;
	shl.b32 	%r328, %r327, 2;
	mov.u32 	%r329, _ZZ9cuda_gemmIiLi128ELi1ELi1ELi1024ELi16ELi16ELi64ELi0ELi0EEviiiPT_S1_S1_iiiE3Ash;
	add.s32 	%r330, %r329, %r328;
	ld.shared.u32 	%r517, [%r330];
$L__BB180_24:
	setp.lt.s32 	%p31, %r201, 7;
	@%p31 bra 	$L__BB180_26;
	add.s32 	%r331, %r32, %r85;
	shl.b32 	%r332, %r331, 2;
	mov.u32 	%r333, _ZZ9cuda_gemmIiLi128ELi1ELi1ELi1024ELi16ELi16ELi64ELi0ELi0EEviiiPT_S1_S1_iiiE3Ash;
	add.s32 	%r334, %r333, %r332;
	ld.shared.u32 	%r516, [%r334];
$L__BB180_26:
	setp.lt.s32 	%p32, %r201, 8;
	@%p32 bra 	$L__BB180_28;
	add.s32 	%r335, %r33, %r85;
	shl.b32 	%r336, %r335, 2;
	mov.u32 	%r337, _ZZ9cuda_gemmIiLi128ELi1ELi1ELi1024ELi16ELi16ELi64ELi0ELi0EEviiiPT_S1_S1_iiiE3Ash;
	add.s32 	%r338, %r337, %r336;
	ld.shared.u32 	%r515, [%r338];
$L__BB180_28:
	setp.lt.s32 	%p33, %r201, 9;
	@%p33 bra 	$L__BB180_30;
	add.s32 	%r339, %r34, %r85;
	shl.b32 	%r340, %r339, 2;
	mov.u32 	%r341, _ZZ9cuda_gemmIiLi128ELi1ELi1ELi1024ELi16ELi16ELi64ELi0ELi0EEviiiPT_S1_S1_iiiE3Ash;
	add.s32 	%r342, %r341, %r340;
	ld.shared.u32 	%r514, [%r342];
$L__BB180_30:
	setp.lt.s32 	%p34, %r201, 10;
	@%p34 bra 	$L__BB180_32;
	add.s32 	%r343, %r35, %r85;
	shl.b32 	%r344, %r343, 2;
	mov.u32 	%r345, _ZZ9cuda_gemmIiLi128ELi1ELi1ELi1024ELi16ELi16ELi64ELi0ELi0EEviiiPT_S1_S1_iiiE3Ash;
	add.s32 	%r346, %r345, %r344;
	ld.shared.u32 	%r513, [%r346];
$L__BB180_32:
	setp.lt.s32 	%p35, %r201, 11;
	@%p35 bra 	$L__BB180_34;
	add.s32 	%r347, %r36, %r85;
	shl.b32 	%r348, %r347, 2;
	mov.u32 	%r349, _ZZ9cuda_gemmIiLi128ELi1ELi1ELi1024ELi16ELi16ELi64ELi0ELi0EEviiiPT_S1_S1_iiiE3Ash;
	add.s32 	%r350, %r349, %r348;
	ld.shared.u32 	%r512, [%r350];
$L__BB180_34:
	setp.lt.s32 	%p36, %r201, 12;
	@%p36 bra 	$L__BB180_36;
	add.s32 	%r351, %r37, %r85;
	shl.b32 	%r352, %r351, 2;
	mov.u32 	%r353, _ZZ9cuda_gemmIiLi128ELi1ELi1ELi1024ELi16ELi16ELi64ELi0ELi0EEviiiPT_S1_S1_iiiE3Ash;
	add.s32 	%r354, %r353, %r352;
	ld.shared.u32 	%r511, [%r354];
$L__BB180_36:
	setp.lt.s32 	%p37, %r201, 13;
	@%p37 bra 	$L__BB180_38;
	add.s32 	%r355, %r38, %r85;
	shl.b32 	%r356, %r355, 2;
	mov.u32 	%r357, _ZZ9cuda_gemmIiLi128ELi1ELi1ELi1024ELi16ELi16ELi64ELi0ELi0EEviiiPT_S1_S1_iiiE3Ash;
	add.s32 	%r358, %r357, %r356;
	ld.shared.u32 	%r510, [%r358];
$L__BB180_38:
	setp.lt.s32 	%p38, %r201, 14;
	@%p38 bra 	$L__BB180_40;
	add.s32 	%r359, %r39, %r85;
	shl.b32 	%r360, %r359, 2;
	mov.u32 	%r361, _ZZ9cuda_gemmIiLi128ELi1ELi1ELi1024ELi16ELi16ELi64ELi0ELi0EEviiiPT_S1_S1_iiiE3Ash;
	add.s32 	%r362, %r361, %r360;
	ld.shared.u32 	%r509, [%r362];
$L__BB180_40:
	setp.lt.s32 	%p39, %r201, 15;
	@%p39 bra 	$L__BB180_42;
	add.s32 	%r363, %r40, %r85;
	shl.b32 	%r364, %r363, 2;
	mov.u32 	%r365, _ZZ9cuda_gemmIiLi128ELi1ELi1ELi1024ELi16ELi16ELi64ELi0ELi0EEviiiPT_S1_S1_iiiE3Ash;
	add.s32 	%r366, %r365, %r364;
	ld.shared.u32 	%r508, [%r366];
$L__BB180_42:
	setp.lt.s32 	%p40, %r201, 16;
	@%p40 bra 	$L__BB180_44;
	add.s32 	%r367, %r41, %r85;
	shl.b32 	%r368, %r367, 2;
	mov.u32 	%r369, _ZZ9cuda_gemmIiLi128ELi1ELi1ELi1024ELi16ELi16ELi64ELi0ELi0EEviiiPT_S1_S1_iiiE3Ash;
	add.s32 	%r370, %r369, %r368;
	ld.shared.u32 	%r507, [%r370];
$L__BB180_44:
	setp.lt.s32 	%p41, %r10, %r15;
	@%p41 bra 	$L__BB180_45;
	bra.uni 	$L__BB180_112;
$L__BB180_45:
	mul.lo.s32 	%r541, %r523, %r8;
	mov.u32 	%r542, %r10;
$L__BB180_46:
	setp.gt.u32 	%p42, %r201, 64;
	mov.u32 	%r371, _ZZ9cuda_gemmIiLi128ELi1ELi1ELi1024ELi16ELi16ELi64ELi0ELi0EEviiiPT_S1_S1_iiiE11kron_fac_sh;
	mad.lo.s32 	%r121, %r542, 68, %r371;
	shl.b32 	%r372, %r1, 2;
	and.b32  	%r373, %r372, 60;
	add.s32 	%r374, %r121, %r373;
	ld.shared.u32 	%r122, [%r374];
	@%p42 bra 	$L__BB180_79;
	setp.eq.s32 	%p59, %r201, 0;
	mov.b32 	%r544, 0;
	@%p59 bra 	$L__BB180_49;
	shfl.sync.idx.b32	%r425|%p60, %r122, %r42, 4127, -1;
	mul.lo.s32 	%r544, %r425, %r525;
$L__BB180_49:
	setp.lt.s32 	%p61, %r201, 2;
	@%p61 bra 	$L__BB180_51;
	shfl.sync.idx.b32	%r426|%p62, %r122, %r43, 4127, -1;
	mad.lo.s32 	%r544, %r426, %r521, %r544;
$L__BB180_51:
	setp.lt.s32 	%p63, %r201, 3;
	@%p63 bra 	$L__BB180_53;
	shfl.sync.idx.b32	%r427|%p64, %r122, %r44, 4127, -1;
	mad.lo.s32 	%r544, %r427, %r520, %r544;
$L__BB180_53:
	setp.lt.s32 	%p65, %r201, 4;
	@%p65 bra 	$L__BB180_55;
	shfl.sync.idx.b32	%r428|%p66, %r122, %r45, 4127, -1;
	mad.lo.s32 	%r544, %r428, %r519, %r544;
$L__BB180_55:
	setp.lt.s32 	%p67, %r201, 5;
	@%p67 bra 	$L__BB180_57;
	shfl.sync.idx.b32	%r429|%p68, %r122, %r46, 4127, -1;
	mad.lo.s32 	%r544, %r429, %r518, %r544;
$L__BB180_57:
	setp.lt.s32 	%p69, %r201, 6;
	@%p69 bra 	$L__BB180_59;
	shfl.sync.idx.b32	%r430|%p70, %r122, %r47, 4127, -1;
	mad.lo.s32 	%r544, %r430, %r517, %r544;
$L__BB180_59:
	setp.lt.s32 	%p71, %r201, 7;
	@%p71 bra 	$L__BB180_61;
	shfl.sync.idx.b32	%r431|%p72, %r122, %r48, 4127, -1;
	mad.lo.s32 	%r544, %r431, %r516, %r544;
$L__BB180_61:
	setp.lt.s32 	%p73, %r201, 8;
	@%p73 bra 	$L__BB180_63;
	shfl.sync.idx.b32	%r432|%p74, %r122, %r49, 4127, -1;
	mad.lo.s32 	%r544, %r432, %r515, %r544;
$L__BB180_63:
	setp.lt.s32 	%p75, %r201, 9;
	@%p75 bra 	$L__BB180_65;
	shfl.sync.idx.b32	%r433|%p76, %r122, %r50, 4127, -1;
	mad.lo.s32 	%r544, %r433, %r514, %r544;
$L__BB180_65:
	setp.lt.s32 	%p77, %r201, 10;
	@%p77 bra 	$L__BB180_67;
	shfl.sync.idx.b32	%r434|%p78, %r122, %r51, 4127, -1;
	mad.lo.s32 	%r544, %r434, %r513, %r544;
$L__BB180_67:
	setp.lt.s32 	%p79, %r201, 11;
	@%p79 bra 	$L__BB180_69;
	shfl.sync.idx.b32	%r435|%p80, %r122, %r52, 4127, -1;
	mad.lo.s32 	%r544, %r435, %r512, %r544;
$L__BB180_69:
	setp.lt.s32 	%p81, %r201, 12;
	@%p81 bra 	$L__BB180_71;
	shfl.sync.idx.b32	%r436|%p82, %r122, %r53, 4127, -1;
	mad.lo.s32 	%r544, %r436, %r511, %r544;
$L__BB180_71:
	setp.lt.s32 	%p83, %r201, 13;
	@%p83 bra 	$L__BB180_73;
	shfl.sync.idx.b32	%r437|%p84, %r122, %r54, 4127, -1;
	mad.lo.s32 	%r544, %r437, %r510, %r544;
$L__BB180_73:
	setp.lt.s32 	%p85, %r201, 14;
	@%p85 bra 	$L__BB180_75;
	shfl.sync.idx.b32	%r438|%p86, %r122, %r55, 4127, -1;
	mad.lo.s32 	%r544, %r438, %r509, %r544;
$L__BB180_75:
	setp.lt.s32 	%p87, %r201, 15;
	@%p87 bra 	$L__BB180_77;
	shfl.sync.idx.b32	%r439|%p88, %r122, %r56, 4127, -1;
	mad.lo.s32 	%r544, %r439, %r508, %r544;
$L__BB180_77:
	setp.lt.s32 	%p89, %r201, 16;
	@%p89 bra 	$L__BB180_111;
	shfl.sync.idx.b32	%r440|%p90, %r122, %r57, 4127, -1;
	mad.lo.s32 	%r544, %r440, %r507, %r544;
	bra.uni 	$L__BB180_111;
$L__BB180_79:
	setp.lt.s32 	%p43, %r201, 1;
	mov.b32 	%r544, 0;
	@%p43 bra 	$L__BB180_81;
	shl.b32 	%r376, %r14, 2;
	add.s32 	%r377, %r121, %r376;
	ld.shared.u32 	%r378, [%r377];
	mul.lo.s32 	%r544, %r378, %r525;
$L__BB180_81:
	@%p26 bra 	$L__BB180_83;
	shl.b32 	%r379, %r27, 2;
	add.s32 	%r380, %r121, %r379;
	ld.shared.u32 	%r381, [%r380];
	mad.lo.s32 	%r544, %r381, %r521, %r544;
$L__BB180_83:
	@%p27 bra 	$L__BB180_85;
	shl.b32 	%r382, %r28, 2;
	add.s32 	%r383, %r121, %r382;
	ld.shared.u32 	%r384, [%r383];
	mad.lo.s32 	%r544, %r384, %r520, %r544;
$L__BB180_85:
	@%p28 bra 	$L__BB180_87;
	shl.b32 	%r385, %r29, 2;
	add.s32 	%r386, %r121, %r385;
	ld.shared.u32 	%r387, [%r386];
	mad.lo.s32 	%r544, %r387, %r519, %r544;
$L__BB180_87:
	@%p29 bra 	$L__BB180_89;
	shl.b32 	%r388, %r30, 2;
	add.s32 	%r389, %r121, %r388;
	ld.shared.u32 	%r390, [%r389];
	mad.lo.s32 	%r544, %r390, %r518, %r544;
$L__BB180_89:
	@%p30 bra 	$L__BB180_91;
	shl.b32 	%r391, %r31, 2;
	add.s32 	%r392, %r121, %r391;
	ld.shared.u32 	%r393, [%r392];
	mad.lo.s32 	%r544, %r393, %r517, %r544;
$L__BB180_91:
	@%p31 bra 	$L__BB180_93;
	shl.b32 	%r394, %r32, 2;
	add.s32 	%r395, %r121, %r394;
	ld.shared.u32 	%r396, [%r395];
	mad.lo.s32 	%r544, %r396, %r516, %r544;
$L__BB180_93:
	setp.lt.s32 	%p50, %r201, 8;
	@%p50 bra 	$L__BB180_95;
	shl.b32 	%r397, %r33, 2;
	add.s32 	%r398, %r121, %r397;
	ld.shared.u32 	%r399, [%r398];
	mad.lo.s32 	%r544, %r399, %r515, %r544;
$L__BB180_95:
	setp.lt.s32 	%p51, %r201, 9;
	@%p51 bra 	$L__BB180_97;
	shl.b32 	%r400, %r34, 2;
	add.s32 	%r401, %r121, %r400;
	ld.shared.u32 	%r402, [%r401];
	mad.lo.s32 	%r544, %r402, %r514, %r544;
$L__BB180_97:
	setp.lt.s32 	%p52, %r201, 10;
	@%p52 bra 	$L__BB180_99;
	shl.b32 	%r403, %r35, 2;
	add.s32 	%r404, %r121, %r403;
	ld.shared.u32 	%r405, [%r404];
	mad.lo.s32 	%r544, %r405, %r513, %r544;
$L__BB180_99:
	setp.lt.s32 	%p53, %r201, 11;
	@%p53 bra 	$L__BB180_101;
	shl.b32 	%r406, %r36, 2;
	add.s32 	%r407, %r121, %r406;
	ld.shared.u32 	%r408, [%r407];
	mad.lo.s32 	%r544, %r408, %r512, %r544;
$L__BB180_101:
	setp.lt.s32 	%p54, %r201, 12;
	@%p54 bra 	$L__BB180_103;
	shl.b32 	%r409, %r37, 2;
	add.s32 	%r410, %r121, %r409;
	ld.shared.u32 	%r411, [%r410];
	mad.lo.s32 	%r544, %r411, %r511, %r544;
$L__BB180_103:
	setp.lt.s32 	%p55, %r201, 13;
	@%p55 bra 	$L__BB180_105;
	shl.b32 	%r412, %r38, 2;
	add.s32 	%r413, %r121, %r412;
	ld.shared.u32 	%r414, [%r413];
	mad.lo.s32 	%r544, %r414, %r510, %r544;
$L__BB180_105:
	setp.lt.s32 	%p56, %r201, 14;
	@%p56 bra 	$L__BB180_107;
	shl.b32 	%r415, %r39, 2;
	add.s32 	%r416, %r121, %r415;
	ld.shared.u32 	%r417, [%r416];
	mad.lo.s32 	%r544, %r417, %r509, %r544;
$L__BB180_107:
	setp.lt.s32 	%p57, %r201, 15;
	@%p57 bra 	$L__BB180_109;
	shl.b32 	%r418, %r40, 2;
	add.s32 	%r419, %r121, %r418;
	ld.shared.u32 	%r420, [%r419];
	mad.lo.s32 	%r544, %r420, %r508, %r544;
$L__BB180_109:
	setp.lt.s32 	%p58, %r201, 16;
	@%p58 bra 	$L__BB180_111;
	shl.b32 	%r421, %r41, 2;
	add.s32 	%r422, %r121, %r421;
	ld.shared.u32 	%r423, [%r422];
	mad.lo.s32 	%r544, %r423, %r507, %r544;
$L__BB180_111:
	mul.wide.s32 	%rd20, %r541, 4;
	add.s64 	%rd21, %rd2, %rd20;
	ld.local.u32 	%r441, [%rd21];
	add.s32 	%r442, %r441, %r544;
	st.local.u32 	[%rd21], %r442;
	add.s32 	%r542, %r542, %r58;
	add.s32 	%r541, %r541, 1;
	setp.lt.s32 	%p91, %r542, %r15;
	@%p91 bra 	$L__BB180_46;
$L__BB180_112:
	add.s32 	%r524, %r524, %r7;
	add.s32 	%r523, %r523, 1;
	setp.lt.s32 	%p92, %r524, %r6;
	@%p92 bra 	$L__BB180_12;
	ld.local.v4.u32 	{%r506, %r505, %r504, %r503}, [%rd2];
	ld.local.v4.u32 	{%r502, %r501, %r500, %r499}, [%rd2+16];
$L__BB180_114:
	ld.param.u64 	%rd39, [_Z9cuda_gemmIiLi128ELi1ELi1ELi1024ELi16ELi16ELi64ELi0ELi0EEviiiPT_S1_S1_iii_param_5];
	cvta.to.global.u64 	%rd22, %rd39;
	bar.sync 	0;
	shl.b32 	%r443, %r6, 7;
	div.s32 	%r444, %r443, %r7;
	shr.s32 	%r445, %r199, 31;
	shr.u32 	%r446, %r445, 22;
	add.s32 	%r447, %r199, %r446;
	shr.s32 	%r448, %r447, 10;
	mul.lo.s32 	%r449, %r448, %r444;
	add.s32 	%r450, %r16, %r1;
	mad.lo.s32 	%r451, %r11, %r198, %r450;
	mul.wide.s32 	%rd23, %r451, 4;
	add.s64 	%rd24, %rd22, %rd23;
	st.global.u32 	[%rd24], %r506;
	add.s32 	%r452, %r8, 1;
	setp.lt.u32 	%p93, %r452, 3;
	shl.b32 	%r453, %r8, 7;
	selp.b32 	%r454, %r453, 0, %p93;
	rem.s32 	%r455, 1, %r8;
	add.s32 	%r456, %r451, %r454;
	mad.lo.s32 	%r457, %r455, %r449, %r456;
	mul.wide.s32 	%rd25, %r457, 4;
	add.s64 	%rd26, %rd22, %rd25;
	st.global.u32 	[%rd26], %r505;
	div.s32 	%r458, 2, %r8;
	shl.b32 	%r459, %r458, 7;
	mul.lo.s32 	%r460, %r458, %r8;
	sub.s32 	%r461, 2, %r460;
	add.s32 	%r462, %r451, %r459;
	mad.lo.s32 	%r463, %r461, %r449, %r462;
	mul.wide.s32 	%rd27, %r463, 4;
	add.s64 	%rd28, %rd22, %rd27;
	st.global.u32 	[%rd28], %r504;
	div.s32 	%r464, 3, %r8;
	shl.b32 	%r465, %r464, 7;
	mul.lo.s32 	%r466, %r464, %r8;
	sub.s32 	%r467, 3, %r466;
	add.s32 	%r468, %r451, %r465;
	mad.lo.s32 	%r469, %r467, %r449, %r468;
	mul.wide.s32 	%rd29, %r469, 4;
	add.s64 	%rd30, %rd22, %rd29;
	st.global.u32 	[%rd30], %r503;
	div.s32 	%r470, 4, %r8;
	shl.b32 	%r471, %r470, 7;
	mul.lo.s32 	%r472, %r470, %r8;
	sub.s32 	%r473, 4, %r472;
	add.s32 	%r474, %r451, %r471;
	mad.lo.s32 	%r475, %r473, %r449, %r474;
	mul.wide.s32 	%rd31, %r475, 4;
	add.s64 	%rd32, %rd22, %rd31;
	st.global.u32 	[%rd32], %r502;
	div.s32 	%r476, 5, %r8;
	shl.b32 	%r477, %r476, 7;
	mul.lo.s32 	%r478, %r476, %r8;
	sub.s32 	%r479, 5, %r478;
	add.s32 	%r480, %r451, %r477;
	mad.lo.s32 	%r481, %r479, %r449, %r480;
	mul.wide.s32 	%rd33, %r481, 4;
	add.s64 	%rd34, %rd22, %rd33;
	st.global.u32 	[%rd34], %r501;
	div.s32 	%r482, 6, %r8;
	shl.b32 	%r483, %r482, 7;
	mul.lo.s32 	%r484, %r482, %r8;
	sub.s32 	%r485, 6, %r484;
	add.s32 	%r486, %r451, %r483;
	mad.lo.s32 	%r487, %r485, %r449, %r486;
	mul.wide.s32 	%rd35, %r487, 4;
	add.s64 	%rd36, %rd22, %rd35;
	st.global.u32 	[%rd36], %r500;
	div.s32 	%r488, 7, %r8;
	shl.b32 	%r489, %r488, 7;
	mul.lo.s32 	%r490, %r488, %r8;
	sub.s32 	%r491, 7, %r490;
	add.s32 	%r492, %r451, %r489;
	mad.lo.s32 	%r493, %r491, %r449, %r492;
	mul.wide.s32 	%rd37, %r493, 4;
	add.s64 	%rd38, %rd22, %rd37;
	st.global.u32 	[%rd38], %r499;
$L__BB180_115:
	ret;

}
	// .globl	_Z9cuda_gemmIiLi128ELi1ELi1ELi1024ELi16ELi16ELi64ELi0ELi1EEviiiPT_S1_S1_iii
.visible .entry _Z9cuda_gemmIiLi128ELi1ELi1ELi1024ELi16ELi16ELi64ELi0ELi1EEviiiPT_S1_S1_iii(
	.param .u32 _Z9cuda_gemmIiLi128ELi1ELi1ELi1024ELi16ELi16ELi64ELi0ELi1EEviiiPT_S1_S1_iii_param_0,
	.param .u32 _Z9cuda_gemmIiLi128ELi1ELi1ELi1024ELi16ELi16ELi64ELi0ELi1EEviiiPT_S1_S1_iii_param_1,
	.param .u32 _Z9cuda_gemmIiLi128ELi1ELi1ELi1024ELi16ELi16ELi64ELi0ELi1EEviiiPT_S1_S1_iii_param_2,
	.param .u64 .ptr .align 1 _Z9cuda_gemmIiLi128ELi1ELi1ELi1024ELi16ELi16ELi64ELi0ELi1EEviiiPT_S1_S1_iii_param_3,
	.param .u64 .ptr .align 1 _Z9cuda_gemmIiLi128ELi1ELi1ELi1024ELi16ELi16ELi64ELi0ELi1EEviiiPT_S1_S1_iii_param_4,
	.param .u64 .ptr .align 1 _Z9cuda_gemmIiLi128ELi1ELi1ELi1024ELi16ELi16ELi64ELi0ELi1EEviiiPT_S1_S1_iii_param_5,
	.param .u32 _Z9cuda_gemmIiLi128ELi1ELi1ELi1024ELi16ELi16ELi64ELi0ELi1EEviiiPT_S1_S1_iii_param_6,
	.param .u32 _Z9cuda_gemmIiLi128ELi1ELi1ELi1024ELi16ELi16ELi64ELi0ELi1EEviiiPT_S1_S1_iii_param_7,
	.param .u32 _Z9cuda_gemmIiLi128ELi1ELi1ELi1024ELi16ELi16ELi64ELi0ELi1EEviiiPT_S1_S1_iii_param_8
)
.maxntid 128
{
	.reg .pred 	%p<138>;
	.reg .b16 	%rs<12>;
	.reg .b32 	%r<542>;
	.reg .b64 	%rd<44>;
	// demoted variable
	.shared .align 128 .b8 _ZZ9cuda_gemmIiLi128ELi1ELi1ELi1024ELi16ELi16ELi64ELi0ELi1EEviiiPT_S1_S1_iiiE11kron_fac_sh[1088];
	// demoted variable
	.shared .align 128 .b8 _ZZ9cuda_gemmIiLi128ELi1ELi1ELi1024ELi16ELi16ELi64ELi0ELi1EEviiiPT_S1_S1_iiiE3Ash[4096];
	ld.param.u64 	%rd4, [_Z9cuda_gemmIiLi128ELi1ELi1ELi1024ELi16ELi16ELi64ELi0ELi1EEviiiPT_S1_S1_iii_param_3];
	ld.param.u64 	%rd5, [_Z9cuda_gemmIiLi128ELi1ELi1ELi1024ELi16ELi16ELi64ELi0ELi1EEviiiPT_S1_S1_iii_param_4];
	cvta.to.global.u64 	%rd1, %rd5;
	cvta.to.global.u64 	%rd2, %rd4;
	mov.u32 	%r1, %tid.x;
	mov.u32 	%r2, %ntid.x;
	add.s32 	%r57, %r1, %r2;
	cvt.u16.u32 	%rs4, %r57;
	not.b16 	%rs5, %rs4;
	and.b16  	%rs6, %rs5, 255;
	cvt.u16.u32 	%rs7, %r2;
	and.b16  	%rs8, %rs7, 255;
	div.u16 	%rs1, %rs6, %rs8;
	and.b16  	%rs2, %rs1, 3;
	setp.eq.s16 	%p1, %rs2, 2;
	mov.u32 	%r528, %r1;
	@%p1 bra 	$L__BB181_3;
	cvt.u32.u16 	%r3, %rs2;
	mov.b32 	%r527, 0;
	mov.u32 	%r61, _ZZ9cuda_gemmIiLi128ELi1ELi1ELi1024ELi16ELi16ELi64ELi0ELi1EEviiiPT_S1_S1_iiiE11kron_fac_sh;
	mov.u32 	%r528, %r1;
$L__BB181_2:
	.pragma "nounroll";
	mul.wide.u32 	%rd6, %r528, 4;
	add.s64 	%rd7, %rd1, %rd6;
	ld.global.u32 	%r59, [%rd7];
	and.b32  	%r60, %r528, 15;
	mad.lo.s32 	%r62, %r60, 68, %r61;
	shr.u32 	%r63, %r528, 2;
	and.b32  	%r64, %r63, 1073741820;
	add.s32 	%r65, %r62, %r64;
	st.shared.u32 	[%r65], %r59;
	add.s32 	%r528, %r528, %r2;
	add.s32 	%r527, %r527, 1;
	xor.b32  	%r66, %r527, %r3;
	setp.ne.s32 	%p2, %r66, 2;
	@%p2 bra 	$L__BB181_2;
$L__BB181_3:
	setp.lt.u16 	%p3, %rs1, 2;
	@%p3 bra 	$L__BB181_6;
	shl.b32 	%r67, %r2, 1;
	add.s32 	%r531, %r528, %r67;
	shl.b32 	%r10, %r2, 2;
	mad.lo.s32 	%r530, %r2, 3, %r528;
	add.s32 	%r529, %r2, %r528;
$L__BB181_5:
	mul.wide.u32 	%rd8, %r528, 4;
	add.s64 	%rd9, %rd1, %rd8;
	ld.global.u32 	%r68, [%rd9];
	and.b32  	%r69, %r528, 15;
	mov.u32 	%r70, _ZZ9cuda_gemmIiLi128ELi1ELi1ELi1024ELi16ELi16ELi64ELi0ELi1EEviiiPT_S1_S1_iiiE11kron_fac_sh;
	mad.lo.s32 	%r71, %r69, 68, %r70;
	shr.u32 	%r72, %r528, 2;
	and.b32  	%r73, %r72, 1073741820;
	add.s32 	%r74, %r71, %r73;
	st.shared.u32 	[%r74], %r68;
	add.s32 	%r75, %r528, %r2;
	mul.wide.u32 	%rd10, %r529, 4;
	add.s64 	%rd11, %rd1, %rd10;
	ld.global.u32 	%r76, [%rd11];
	and.b32  	%r77, %r529, 15;
	mad.lo.s32 	%r78, %r77, 68, %r70;
	shr.u32 	%r79, %r529, 2;
	and.b32  	%r80, %r79, 1073741820;
	add.s32 	%r81, %r78, %r80;
	st.shared.u32 	[%r81], %r76;
	add.s32 	%r82, %r75, %r2;
	mul.wide.u32 	%rd12, %r531, 4;
	add.s64 	%rd13, %rd1, %rd12;
	ld.global.u32 	%r83, [%rd13];
	and.b32  	%r84, %r531, 15;
	mad.lo.s32 	%r85, %r84, 68, %r70;
	shr.u32 	%r86, %r531, 2;
	and.b32  	%r87, %r86, 1073741820;
	add.s32 	%r88, %r85, %r87;
	st.shared.u32 	[%r88], %r83;
	add.s32 	%r89, %r82, %r2;
	mul.wide.u32 	%rd14, %r530, 4;
	add.s64 	%rd15, %rd1, %rd14;
	ld.global.u32 	%r90, [%rd15];
	and.b32  	%r91, %r530, 15;
	mad.lo.s32 	%r92, %r91, 68, %r70;
	shr.u32 	%r93, %r530, 2;
	and.b32  	%r94, %r93, 1073741820;
	add.s32 	%r95, %r92, %r94;
	st.shared.u32 	[%r95], %r90;
	add.s32 	%r528, %r89, %r2;
	add.s32 	%r531, %r531, %r10;
	add.s32 	%r530, %r530, %r10;
	add.s32 	%r529, %r529, %r10;
	setp.lt.u32 	%p4, %r528, 256;
	@%p4 bra 	$L__BB181_5;
$L__BB181_6:
	mov.u32 	%r21, %ctaid.y;
	mov.u32 	%r96, %nctaid.y;
	setp.ge.u32 	%p5, %r21, %r96;
	@%p5 bra 	$L__BB181_14;
	ld.param.u32 	%r524, [_Z9cuda_gemmIiLi128ELi1ELi1ELi1024ELi16ELi16ELi64ELi0ELi1EEviiiPT_S1_S1_iii_param_2];
	mov.u32 	%r97, %ctaid.x;
	shl.b32 	%r535, %r1, 2;
	shl.b32 	%r23, %r97, 10;
	shl.b32 	%r24, %r2, 2;
	mul.lo.s32 	%r25, %r21, %r524;
	add.s32 	%r98, %r535, %r24;
	cvt.u16.u32 	%rs9, %r98;
	sub.s16 	%rs10, 1023, %rs9;
	cvt.u16.u32 	%rs11, %r24;
	div.u16 	%rs3, %rs10, %rs11;
	cvt.u32.u16 	%r26, %rs3;
	sub.s32 	%r99, 2, %r26;
	and.b32  	%r100, %r99, 3;
	setp.eq.s32 	%p6, %r100, 0;
	@%p6 bra 	$L__BB181_10;
	and.b32  	%r27, %r26, 3;
	add.s32 	%r28, %r25, %r23;
	mov.b32 	%r534, 0;
$L__BB181_9:
	.pragma "nounroll";
	add.s32 	%r102, %r28, %r535;
	mul.wide.s32 	%rd16, %r102, 4;
	add.s64 	%rd17, %rd2, %rd16;
	ld.global.v4.u32 	{%r103, %r104, %r105, %r106}, [%rd17];
	shl.b32 	%r107, %r535, 2;
	mov.u32 	%r108, _ZZ9cuda_gemmIiLi128ELi1ELi1ELi1024ELi16ELi16ELi64ELi0ELi1EEviiiPT_S1_S1_iiiE3Ash;
	add.s32 	%r109, %r108, %r107;
	st.shared.v4.u32 	[%r109], {%r103, %r104, %r105, %r106};
	add.s32 	%r535, %r535, %r24;
	add.s32 	%r534, %r534, 1;
	xor.b32  	%r110, %r27, %r534;
	setp.ne.s32 	%p7, %r110, 2;
	@%p7 bra 	$L__BB181_9;
$L__BB181_10:
	setp.lt.u16 	%p8, %rs3, 2;
	@%p8 bra 	$L__BB181_13;
	add.s32 	%r111, %r535, %r25;
	add.s32 	%r536, %r111, %r23;
	mad.lo.s32 	%r540, %r2, 12, %r536;
	shl.b32 	%r36, %r2, 4;
	shl.b32 	%r112, %r2, 3;
	add.s32 	%r539, %r536, %r112;
	add.s32 	%r538, %r536, %r24;
	mul.lo.s32 	%r39, %r2, 48;
	shl.b32 	%r113, %r535, 2;
	mov.u32 	%r114, _ZZ9cuda_gemmIiLi128ELi1ELi1ELi1024ELi16ELi16ELi64ELi0ELi1EEviiiPT_S1_S1_iiiE3Ash;
	add.s32 	%r537, %r114, %r113;
	shl.b32 	%r41, %r2, 6;
	shl.b32 	%r42, %r2, 5;
$L__BB181_12:
	mul.wide.s32 	%rd18, %r540, 4;
	add.s64 	%rd19, %rd2, %rd18;
	mul.wide.s32 	%rd20, %r539, 4;
	add.s64 	%rd21, %rd2, %rd20;
	mul.wide.s32 	%rd22, %r538, 4;
	add.s64 	%rd23, %rd2, %rd22;
	mul.wide.s32 	%rd24, %r536, 4;
	add.s64 	%rd25, %rd2, %rd24;
	ld.global.v4.u32 	{%r115, %r116, %r117, %r118}, [%rd25];
	st.shared.v4.u32 	[%r537], {%r115, %r116, %r117, %r118};
	add.s32 	%r119, %r535, %r24;
	ld.global.v4.u32 	{%r120, %r121, %r122, %r123}, [%rd23];
	add.s32 	%r124, %r537, %r36;
	st.shared.v4.u32 	[%r124], {%r120, %r121, %r122, %r123};
	add.s32 	%r125, %r119, %r24;
	ld.global.v4.u32 	{%r126, %r127, %r128, %r129}, [%rd21];
	add.s32 	%r130, %r537, %r42;
	st.shared.v4.u32 	[%r130], {%r126, %r127, %r128, %r129};
	add.s32 	%r131, %r125, %r24;
	ld.global.v4.u32 	{%r132, %r133, %r134, %r135}, [%rd19];
	add.s32 	%r136, %r537, %r39;
	st.shared.v4.u32 	[%r136], {%r132, %r133, %r134, %r135};
	add.s32 	%r535, %r131, %r24;
	add.s32 	%r540, %r540, %r36;
	add.s32 	%r539, %r539, %r36;
	add.s32 	%r538, %r538, %r36;
	add.s32 	%r537, %r537, %r41;
	add.s32 	%r536, %r536, %r36;
	setp.lt.u32 	%p9, %r535, 1024;
	@%p9 bra 	$L__BB181_12;
$L__BB181_13:
	ld.param.u64 	%rd43, [_Z9cuda_gemmIiLi128ELi1ELi1ELi1024ELi16ELi16ELi64ELi0ELi1EEviiiPT_S1_S1_iii_param_5];
	ld.param.u32 	%r525, [_Z9cuda_gemmIiLi128ELi1ELi1ELi1024ELi16ELi16ELi64ELi0ELi1EEviiiPT_S1_S1_iii_param_2];
	ld.param.u32 	%r523, [_Z9cuda_gemmIiLi128ELi1ELi1ELi1024ELi16ELi16ELi64ELi0ELi1EEviiiPT_S1_S1_iii_param_1];
	and.b32  	%r137, %r1, 15;
	shl.b32 	%r138, %r1, 4;
	and.b32  	%r139, %r138, 1008;
	shr.s32 	%r140, %r525, 31;
	shr.u32 	%r141, %r140, 22;
	add.s32 	%r142, %r525, %r141;
	shr.s32 	%r143, %r142, 10;
	shl.b32 	%r144, %r143, 7;
	cvta.to.global.u64 	%rd26, %rd43;
	bar.sync 	0;
	or.b32  	%r145, %r139, %r137;
	shl.b32 	%r146, %r145, 2;
	mov.u32 	%r147, _ZZ9cuda_gemmIiLi128ELi1ELi1ELi1024ELi16ELi16ELi64ELi0ELi1EEviiiPT_S1_S1_iiiE3Ash;
	add.s32 	%r148, %r147, %r146;
	ld.shared.u32 	%r149, [%r148];
	add.s32 	%r150, %r1, 1;
	and.b32  	%r151, %r150, 15;
	or.b32  	%r152, %r139, %r151;
	shl.b32 	%r153, %r152, 2;
	add.s32 	%r154, %r147, %r153;
	ld.shared.u32 	%r155, [%r154];
	add.s32 	%r156, %r1, 2;
	and.b32  	%r157, %r156, 15;
	or.b32  	%r158, %r139, %r157;
	shl.b32 	%r159, %r158, 2;
	add.s32 	%r160, %r147, %r159;
	ld.shared.u32 	%r161, [%r160];
	add.s32 	%r162, %r1, 3;
	and.b32  	%r163, %r162, 15;
	or.b32  	%r164, %r139, %r163;
	shl.b32 	%r165, %r164, 2;
	add.s32 	%r166, %r147, %r165;
	ld.shared.u32 	%r167, [%r166];
	add.s32 	%r168, %r1, 4;
	and.b32  	%r169, %r168, 15;
	or.b32  	%r170, %r139, %r169;
	shl.b32 	%r171, %r170, 2;
	add.s32 	%r172, %r147, %r171;
	ld.shared.u32 	%r173, [%r172];
	add.s32 	%r174, %r1, 5;
	and.b32  	%r175, %r174, 15;
	or.b32  	%r176, %r139, %r175;
	shl.b32 	%r177, %r176, 2;
	add.s32 	%r178, %r147, %r177;
	ld.shared.u32 	%r179, [%r178];
	add.s32 	%r180, %r1, 6;
	and.b32  	%r181, %r180, 15;
	or.b32  	%r182, %r139, %r181;
	shl.b32 	%r183, %r182, 2;
	add.s32 	%r184, %r147, %r183;
	ld.shared.u32 	%r185, [%r184];
	add.s32 	%r186, %r1, 7;
	and.b32  	%r187, %r186, 15;
	or.b32  	%r188, %r139, %r187;
	shl.b32 	%r189, %r188, 2;
	add.s32 	%r190, %r147, %r189;
	ld.shared.u32 	%r191, [%r190];
	xor.b32  	%r192, %r137, 8;
	or.b32  	%r193, %r139, %r192;
	shl.b32 	%r194, %r193, 2;
	add.s32 	%r195, %r147, %r194;
	ld.shared.u32 	%r196, [%r195];
	add.s32 	%r197, %r1, 9;
	and.b32  	%r198, %r197, 15;
	or.b32  	%r199, %r139, %r198;
	shl.b32 	%r200, %r199, 2;
	add.s32 	%r201, %r147, %r200;
	ld.shared.u32 	%r202, [%r201];
	add.s32 	%r203, %r1, 10;
	and.b32  	%r204, %r203, 15;
	or.b32  	%r205, %r139, %r204;
	shl.b32 	%r206, %r205, 2;
	add.s32 	%r207, %r147, %r206;
	ld.shared.u32 	%r208, [%r207];
	add.s32 	%r209, %r1, 11;
	and.b32  	%r210, %r209, 15;
	or.b32  	%r211, %r139, %r210;
	shl.b32 	%r212, %r211, 2;
	add.s32 	%r213, %r147, %r212;
	ld.shared.u32 	%r214, [%r213];
	add.s32 	%r215, %r1, 12;
	and.b32  	%r216, %r215, 15;
	or.b32  	%r217, %r139, %r216;
	shl.b32 	%r218, %r217, 2;
	add.s32 	%r219, %r147, %r218;
	ld.shared.u32 	%r220, [%r219];
	add.s32 	%r221, %r1, 13;
	and.b32  	%r222, %r221, 15;
	or.b32  	%r223, %r139, %r222;
	shl.b32 	%r224, %r223, 2;
	add.s32 	%r225, %r147, %r224;
	ld.shared.u32 	%r226, [%r225];
	add.s32 	%r227, %r1, 14;
	and.b32  	%r228, %r227, 15;
	or.b32  	%r229, %r139, %r228;
	shl.b32 	%r230, %r229, 2;
	add.s32 	%r231, %r147, %r230;
	ld.shared.u32 	%r232, [%r231];
	add.s32 	%r233, %r1, -1;
	and.b32  	%r234, %r233, 15;
	or.b32  	%r235, %r139, %r234;
	shl.b32 	%r236, %r235, 2;
	add.s32 	%r237, %r147, %r236;
	ld.shared.u32 	%r238, [%r237];
	shr.u32 	%r239, %r1, 6;
	shl.b32 	%r240, %r1, 2;
	and.b32  	%r241, %r240, 60;
	mov.u32 	%r242, _ZZ9cuda_gemmIiLi128ELi1ELi1ELi1024ELi16ELi16ELi64ELi0ELi1EEviiiPT_S1_S1_iiiE11kron_fac_sh;
	add.s32 	%r243, %r242, %r241;
	mad.lo.s32 	%r244, %r239, 68, %r243;
	ld.shared.u32 	%r245, [%r244];
	shfl.sync.idx.b32	%r246|%p10, %r245, %r137, 4127, -1;
	mul.lo.s32 	%r247, %r246, %r149;
	shfl.sync.idx.b32	%r248|%p11, %r245, %r151, 4127, -1;
	mad.lo.s32 	%r249, %r248, %r155, %r247;
	shfl.sync.idx.b32	%r250|%p12, %r245, %r157, 4127, -1;
	mad.lo.s32 	%r251, %r250, %r161, %r249;
	shfl.sync.idx.b32	%r252|%p13, %r245, %r163, 4127, -1;
	mad.lo.s32 	%r253, %r252, %r167, %r251;
	shfl.sync.idx.b32	%r254|%p14, %r245, %r169, 4127, -1;
	mad.lo.s32 	%r255, %r254, %r173, %r253;
	shfl.sync.idx.b32	%r256|%p15, %r245, %r175, 4127, -1;
	mad.lo.s32 	%r257, %r256, %r179, %r255;
	shfl.sync.idx.b32	%r258|%p16, %r245, %r181, 4127, -1;
	mad.lo.s32 	%r259, %r258, %r185, %r257;
	shfl.sync.idx.b32	%r260|%p17, %r245, %r187, 4127, -1;
	mad.lo.s32 	%r261, %r260, %r191, %r259;
	shfl.sync.idx.b32	%r262|%p18, %r245, %r192, 4127, -1;
	mad.lo.s32 	%r263, %r262, %r196, %r261;
	shfl.sync.idx.b32	%r264|%p19, %r245, %r198, 4127, -1;
	mad.lo.s32 	%r265, %r264, %r202, %r263;
	shfl.sync.idx.b32	%r266|%p20, %r245, %r204, 4127, -1;
	mad.lo.s32 	%r267, %r266, %r208, %r265;
	shfl.sync.idx.b32	%r268|%p21, %r245, %r210, 4127, -1;
	mad.lo.s32 	%r269, %r268, %r214, %r267;
	shfl.sync.idx.b32	%r270|%p22, %r245, %r216, 4127, -1;
	mad.lo.s32 	%r271, %r270, %r220, %r269;
	shfl.sync.idx.b32	%r272|%p23, %r245, %r222, 4127, -1;
	mad.lo.s32 	%r273, %r272, %r226, %r271;
	shfl.sync.idx.b32	%r274|%p24, %r245, %r228, 4127, -1;
	mad.lo.s32 	%r275, %r274, %r232, %r273;
	shfl.sync.idx.b32	%r276|%p25, %r245, %r234, 4127, -1;
	mad.lo.s32 	%r277, %r276, %r238, %r275;
	ld.shared.u32 	%r278, [%r244+136];
	shfl.sync.idx.b32	%r279|%p26, %r278, %r137, 4127, -1;
	mul.lo.s32 	%r280, %r279, %r149;
	shfl.sync.idx.b32	%r281|%p27, %r278, %r151, 4127, -1;
	mad.lo.s32 	%r282, %r281, %r155, %r280;
	shfl.sync.idx.b32	%r283|%p28, %r278, %r157, 4127, -1;
	mad.lo.s32 	%r284, %r283, %r161, %r282;
	shfl.sync.idx.b32	%r285|%p29, %r278, %r163, 4127, -1;
	mad.lo.s32 	%r286, %r285, %r167, %r284;
	shfl.sync.idx.b32	%r287|%p30, %r278, %r169, 4127, -1;
	mad.lo.s32 	%r288, %r287, %r173, %r286;
	shfl.sync.idx.b32	%r289|%p31, %r278, %r175, 4127, -1;
	mad.lo.s32 	%r290, %r289, %r179, %r288;
	shfl.sync.idx.b32	%r291|%p32, %r278, %r181, 4127, -1;
	mad.lo.s32 	%r292, %r291, %r185, %r290;
	shfl.sync.idx.b32	%r293|%p33, %r278, %r187, 4127, -1;
	mad.lo.s32 	%r294, %r293, %r191, %r292;
	shfl.sync.idx.b32	%r295|%p34, %r278, %r192, 4127, -1;
	mad.lo.s32 	%r296, %r295, %r196, %r294;
	shfl.sync.idx.b32	%r297|%p35, %r278, %r198, 4127, -1;
	mad.lo.s32 	%r298, %r297, %r202, %r296;
	shfl.sync.idx.b32	%r299|%p36, %r278, %r204, 4127, -1;
	mad.lo.s32 	%r300, %r299, %r208, %r298;
	shfl.sync.idx.b32	%r301|%p37, %r278, %r210, 4127, -1;
	mad.lo.s32 	%r302, %r301, %r214, %r300;
	shfl.sync.idx.b32	%r303|%p38, %r278, %r216, 4127, -1;
	mad.lo.s32 	%r304, %r303, %r220, %r302;
	shfl.sync.idx.b32	%r305|%p39, %r278, %r222, 4127, -1;
	mad.lo.s32 	%r306, %r305, %r226, %r304;
	shfl.sync.idx.b32	%r307|%p40, %r278, %r228, 4127, -1;
	mad.lo.s32 	%r308, %r307, %r232, %r306;
	shfl.sync.idx.b32	%r309|%p41, %r278, %r234, 4127, -1;
	mad.lo.s32 	%r310, %r309, %r238, %r308;
	ld.shared.u32 	%r311, [%r244+272];
	shfl.sync.idx.b32	%r312|%p42, %r311, %r137, 4127, -1;
	mul.lo.s32 	%r313, %r312, %r149;
	shfl.sync.idx.b32	%r314|%p43, %r311, %r151, 4127, -1;
	mad.lo.s32 	%r315, %r314, %r155, %r313;
	shfl.sync.idx.b32	%r316|%p44, %r311, %r157, 4127, -1;
	mad.lo.s32 	%r317, %r316, %r161, %r315;
	shfl.sync.idx.b32	%r318|%p45, %r311, %r163, 4127, -1;
	mad.lo.s32 	%r319, %r318, %r167, %r317;
	shfl.sync.idx.b32	%r320|%p46, %r311, %r169, 4127, -1;
	mad.lo.s32 	%r321, %r320, %r173, %r319;
	shfl.sync.idx.b32	%r322|%p47, %r311, %r175, 4127, -1;
	mad.lo.s32 	%r323, %r322, %r179, %r321;
	shfl.sync.idx.b32	%r324|%p48, %r311, %r181, 4127, -1;
	mad.lo.s32 	%r325, %r324, %r185, %r323;
	shfl.sync.idx.b32	%r326|%p49, %r311, %r187, 4127, -1;
	mad.lo.s32 	%r327, %r326, %r191, %r325;
	shfl.sync.idx.b32	%r328|%p50, %r311, %r192, 4127, -1;
	mad.lo.s32 	%r329, %r328, %r196, %r327;
	shfl.sync.idx.b32	%r330|%p51, %r311, %r198, 4127, -1;
	mad.lo.s32 	%r331, %r330, %r202, %r329;
	shfl.sync.idx.b32	%r332|%p52, %r311, %r204, 4127, -1;
	mad.lo.s32 	%r333, %r332, %r208, %r331;
	shfl.sync.idx.b32	%r334|%p53, %r311, %r210, 4127, -1;
	mad.lo.s32 	%r335, %r334, %r214, %r333;
	shfl.sync.idx.b32	%r336|%p54, %r311, %r216, 4127, -1;
	mad.lo.s32 	%r337, %r336, %r220, %r335;
	shfl.sync.idx.b32	%r338|%p55, %r311, %r222, 4127, -1;
	mad.lo.s32 	%r339, %r338, %r226, %r337;
	shfl.sync.idx.b32	%r340|%p56, %r311, %r228, 4127, -1;
	mad.lo.s32 	%r341, %r340, %r232, %r339;
	shfl.sync.idx.b32	%r342|%p57, %r311, %r234, 4127, -1;
	mad.lo.s32 	%r343, %r342, %r238, %r341;
	ld.shared.u32 	%r344, [%r244+408];
	shfl.sync.idx.b32	%r345|%p58, %r344, %r137, 4127, -1;
	mul.lo.s32 	%r346, %r345, %r149;
	shfl.sync.idx.b32	%r347|%p59, %r344, %r151, 4127, -1;
	mad.lo.s32 	%r348, %r347, %r155, %r346;
	shfl.sync.idx.b32	%r349|%p60, %r344, %r157, 4127, -1;
	mad.lo.s32 	%r350, %r349, %r161, %r348;
	shfl.sync.idx.b32	%r351|%p61, %r344, %r163, 4127, -1;
	mad.lo.s32 	%r352, %r351, %r167, %r350;
	shfl.sync.idx.b32	%r353|%p62, %r344, %r169, 4127, -1;
	mad.lo.s32 	%r354, %r353, %r173, %r352;
	shfl.sync.idx.b32	%r355|%p63, %r344, %r175, 4127, -1;
	mad.lo.s32 	%r356, %r355, %r179, %r354;
	shfl.sync.idx.b32	%r357|%p64, %r344, %r181, 4127, -1;
	mad.lo.s32 	%r358, %r357, %r185, %r356;
	shfl.sync.idx.b32	%r359|%p65, %r344, %r187, 4127, -1;
	mad.lo.s32 	%r360, %r359, %r191, %r358;
	shfl.sync.idx.b32	%r361|%p66, %r344, %r192, 4127, -1;
	mad.lo.s32 	%r362, %r361, %r196, %r360;
	shfl.sync.idx.b32	%r363|%p67, %r344, %r198, 4127, -1;
	mad.lo.s32 	%r364, %r363, %r202, %r362;
	shfl.sync.idx.b32	%r365|%p68, %r344, %r204, 4127, -1;
	mad.lo.s32 	%r366, %r365, %r208, %r364;
	shfl.sync.idx.b32	%r367|%p69, %r344, %r210, 4127, -1;
	mad.lo.s32 	%r368, %r367, %r214, %r366;
	shfl.sync.idx.b32	%r369|%p70, %r344, %r216, 4127, -1;
	mad.lo.s32 	%r370, %r369, %r220, %r368;
	shfl.sync.idx.b32	%r371|%p71, %r344, %r222, 4127, -1;
	mad.lo.s32 	%r372, %r371, %r226, %r370;
	shfl.sync.idx.b32	%r373|%p72, %r344, %r228, 4127, -1;
	mad.lo.s32 	%r374, %r373, %r232, %r372;
	shfl.sync.idx.b32	%r375|%p73, %r344, %r234, 4127, -1;
	mad.lo.s32 	%r376, %r375, %r238, %r374;
	ld.shared.u32 	%r377, [%r244+544];
	shfl.sync.idx.b32	%r378|%p74, %r377, %r137, 4127, -1;
	mul.lo.s32 	%r379, %r378, %r149;
	shfl.sync.idx.b32	%r380|%p75, %r377, %r151, 4127, -1;
	mad.lo.s32 	%r381, %r380, %r155, %r379;
	shfl.sync.idx.b32	%r382|%p76, %r377, %r157, 4127, -1;
	mad.lo.s32 	%r383, %r382, %r161, %r381;
	shfl.sync.idx.b32	%r384|%p77, %r377, %r163, 4127, -1;
	mad.lo.s32 	%r385, %r384, %r167, %r383;
	shfl.sync.idx.b32	%r386|%p78, %r377, %r169, 4127, -1;
	mad.lo.s32 	%r387, %r386, %r173, %r385;
	shfl.sync.idx.b32	%r388|%p79, %r377, %r175, 4127, -1;
	mad.lo.s32 	%r389, %r388, %r179, %r387;
	shfl.sync.idx.b32	%r390|%p80, %r377, %r181, 4127, -1;
	mad.lo.s32 	%r391, %r390, %r185, %r389;
	shfl.sync.idx.b32	%r392|%p81, %r377, %r187, 4127, -1;
	mad.lo.s32 	%r393, %r392, %r191, %r391;
	shfl.sync.idx.b32	%r394|%p82, %r377, %r192, 4127, -1;
	mad.lo.s32 	%r395, %r394, %r196, %r393;
	shfl.sync.idx.b32	%r396|%p83, %r377, %r198, 4127, -1;
	mad.lo.s32 	%r397, %r396, %r202, %r395;
	shfl.sync.idx.b32	%r398|%p84, %r377, %r204, 4127, -1;
	mad.lo.s32 	%r399, %r398, %r208, %r397;
	shfl.sync.idx.b32	%r400|%p85, %r377, %r210, 4127, -1;
	mad.lo.s32 	%r401, %r400, %r214, %r399;
	shfl.sync.idx.b32	%r402|%p86, %r377, %r216, 4127, -1;
	mad.lo.s32 	%r403, %r402, %r220, %r401;
	shfl.sync.idx.b32	%r404|%p87, %r377, %r222, 4127, -1;
	mad.lo.s32 	%r405, %r404, %r226, %r403;
	shfl.sync.idx.b32	%r406|%p88, %r377, %r228, 4127, -1;
	mad.lo.s32 	%r407, %r406, %r232, %r405;
	shfl.sync.idx.b32	%r408|%p89, %r377, %r234, 4127, -1;
	mad.lo.s32 	%r409, %r408, %r238, %r407;
	ld.shared.u32 	%r410, [%r244+680];
	shfl.sync.idx.b32	%r411|%p90, %r410, %r137, 4127, -1;
	mul.lo.s32 	%r412, %r411, %r149;
	shfl.sync.idx.b32	%r413|%p91, %r410, %r151, 4127, -1;
	mad.lo.s32 	%r414, %r413, %r155, %r412;
	shfl.sync.idx.b32	%r415|%p92, %r410, %r157, 4127, -1;
	mad.lo.s32 	%r416, %r415, %r161, %r414;
	shfl.sync.idx.b32	%r417|%p93, %r410, %r163, 4127, -1;
	mad.lo.s32 	%r418, %r417, %r167, %r416;
	shfl.sync.idx.b32	%r419|%p94, %r410, %r169, 4127, -1;
	mad.lo.s32 	%r420, %r419, %r173, %r418;
	shfl.sync.idx.b32	%r421|%p95, %r410, %r175, 4127, -1;
	mad.lo.s32 	%r422, %r421, %r179, %r420;
	shfl.sync.idx.b32	%r423|%p96, %r410, %r181, 4127, -1;
	mad.lo.s32 	%r424, %r423, %r185, %r422;
	shfl.sync.idx.b32	%r425|%p97, %r410, %r187, 4127, -1;
	mad.lo.s32 	%r426, %r425, %r191, %r424;
	shfl.sync.idx.b32	%r427|%p98, %r410, %r192, 4127, -1;
	mad.lo.s32 	%r428, %r427, %r196, %r426;
	shfl.sync.idx.b32	%r429|%p99, %r410, %r198, 4127, -1;
	mad.lo.s32 	%r430, %r429, %r202, %r428;
	shfl.sync.idx.b32	%r431|%p100, %r410, %r204, 4127, -1;
	mad.lo.s32 	%r432, %r431, %r208, %r430;
	shfl.sync.idx.b32	%r433|%p101, %r410, %r210, 4127, -1;
	mad.lo.s32 	%r434, %r433, %r214, %r432;
	shfl.sync.idx.b32	%r435|%p102, %r410, %r216, 4127, -1;
	mad.lo.s32 	%r436, %r435, %r220, %r434;
	shfl.sync.idx.b32	%r437|%p103, %r410, %r222, 4127, -1;
	mad.lo.s32 	%r438, %r437, %r226, %r436;
	shfl.sync.idx.b32	%r439|%p104, %r410, %r228, 4127, -1;
	mad.lo.s32 	%r440, %r439, %r232, %r438;
	shfl.sync.idx.b32	%r441|%p105, %r410, %r234, 4127, -1;
	mad.lo.s32 	%r442, %r441, %r238, %r440;
	ld.shared.u32 	%r443, [%r244+816];
	shfl.sync.idx.b32	%r444|%p106, %r443, %r137, 4127, -1;
	mul.lo.s32 	%r445, %r444, %r149;
	shfl.sync.idx.b32	%r446|%p107, %r443, %r151, 4127, -1;
	mad.lo.s32 	%r447, %r446, %r155, %r445;
	shfl.sync.idx.b32	%r448|%p108, %r443, %r157, 4127, -1;
	mad.lo.s32 	%r449, %r448, %r161, %r447;
	shfl.sync.idx.b32	%r450|%p109, %r443, %r163, 4127, -1;
	mad.lo.s32 	%r451, %r450, %r167, %r449;
	shfl.sync.idx.b32	%r452|%p110, %r443, %r169, 4127, -1;
	mad.lo.s32 	%r453, %r452, %r173, %r451;
	shfl.sync.idx.b32	%r454|%p111, %r443, %r175, 4127, -1;
	mad.lo.s32 	%r455, %r454, %r179, %r453;
	shfl.sync.idx.b32	%r456|%p112, %r443, %r181, 4127, -1;
	mad.lo.s32 	%r457, %r456, %r185, %r455;
	shfl.sync.idx.b32	%r458|%p113, %r443, %r187, 4127, -1;
	mad.lo.s32 	%r459, %r458, %r191, %r457;
	shfl.sync.idx.b32	%r460|%p114, %r443, %r192, 4127, -1;
	mad.lo.s32 	%r461, %r460, %r196, %r459;
	shfl.sync.idx.b32	%r462|%p115, %r443, %r198, 4127, -1;
	mad.lo.s32 	%r463, %r462, %r202, %r461;
	shfl.sync.idx.b32	%r464|%p116, %r443, %r204, 4127, -1;
	mad.lo.s32 	%r465, %r464, %r208, %r463;
	shfl.sync.idx.b32	%r466|%p117, %r443, %r210, 4127, -1;
	mad.lo.s32 	%r467, %r466, %r214, %r465;
	shfl.sync.idx.b32	%r468|%p118, %r443, %r216, 4127, -1;
	mad.lo.s32 	%r469, %r468, %r220, %r467;
	shfl.sync.idx.b32	%r470|%p119, %r443, %r222, 4127, -1;
	mad.lo.s32 	%r471, %r470, %r226, %r469;
	shfl.sync.idx.b32	%r472|%p120, %r443, %r228, 4127, -1;
	mad.lo.s32 	%r473, %r472, %r232, %r471;
	shfl.sync.idx.b32	%r474|%p121, %r443, %r234, 4127, -1;
	mad.lo.s32 	%r475, %r474, %r238, %r473;
	ld.shared.u32 	%r476, [%r244+952];
	shfl.sync.idx.b32	%r477|%p122, %r476, %r137, 4127, -1;
	mul.lo.s32 	%r478, %r477, %r149;
	shfl.sync.idx.b32	%r479|%p123, %r476, %r151, 4127, -1;
	mad.lo.s32 	%r480, %r479, %r155, %r478;
	shfl.sync.idx.b32	%r481|%p124, %r476, %r157, 4127, -1;
	mad.lo.s32 	%r482, %r481, %r161, %r480;
	shfl.sync.idx.b32	%r483|%p125, %r476, %r163, 4127, -1;
	mad.lo.s32 	%r484, %r483, %r167, %r482;
	shfl.sync.idx.b32	%r485|%p126, %r476, %r169, 4127, -1;
	mad.lo.s32 	%r486, %r485, %r173, %r484;
	shfl.sync.idx.b32	%r487|%p127, %r476, %r175, 4127, -1;
	mad.lo.s32 	%r488, %r487, %r179, %r486;
	shfl.sync.idx.b32	%r489|%p128, %r476, %r181, 4127, -1;
	mad.lo.s32 	%r490, %r489, %r185, %r488;
	shfl.sync.idx.b32	%r491|%p129, %r476, %r187, 4127, -1;
	mad.lo.s32 	%r492, %r491, %r191, %r490;
	shfl.sync.idx.b32	%r493|%p130, %r476, %r192, 4127, -1;
	mad.lo.s32 	%r494, %r493, %r196, %r492;
	shfl.sync.idx.b32	%r495|%p131, %r476, %r198, 4127, -1;
	mad.lo.s32 	%r496, %r495, %r202, %r494;
	shfl.sync.idx.b32	%r497|%p132, %r476, %r204, 4127, -1;
	mad.lo.s32 	%r498, %r497, %r208, %r496;
	shfl.sync.idx.b32	%r499|%p133, %r476, %r210, 4127, -1;
	mad.lo.s32 	%r500, %r499, %r214, %r498;
	shfl.sync.idx.b32	%r501|%p134, %r476, %r216, 4127, -1;
	mad.lo.s32 	%r502, %r501, %r220, %r500;
	shfl.sync.idx.b32	%r503|%p135, %r476, %r222, 4127, -1;
	mad.lo.s32 	%r504, %r503, %r226, %r502;
	shfl.sync.idx.b32	%r505|%p136, %r476, %r228, 4127, -1;
	mad.lo.s32 	%r506, %r505, %r232, %r504;
	shfl.sync.idx.b32	%r507|%p137, %r476, %r234, 4127, -1;
	mad.lo.s32 	%r508, %r507, %r238, %r506;
	bar.sync 	0;
	mov.u32 	%r509, %ctaid.y;
	mov.u32 	%r510, %ctaid.x;
	shl.b32 	%r511, %r510, 6;
	add.s32 	%r512, %r511, %r1;
	mad.lo.s32 	%r513, %r509, %r523, %r512;
	mul.wide.s32 	%rd27, %r513, 4;
	add.s64 	%rd28, %rd26, %rd27;
	st.global.u32 	[%rd28], %r277;
	add.s32 	%r514, %r513, %r144;
	mul.wide.s32 	%rd29, %r514, 4;
	add.s64 	%rd30, %rd26, %rd29;
	st.global.u32 	[%rd30], %r310;
	shl.b32 	%r515, %r143, 8;
	add.s32 	%r516, %r515, %r513;
	mul.wide.s32 	%rd31, %r516, 4;
	add.s64 	%rd32, %rd26, %rd31;
	st.global.u32 	[%rd32], %r343;
	add.s32 	%r517, %r516, %r144;
	mul.wide.s32 	%rd33, %r517, 4;
	add.s64 	%rd34, %rd26, %rd33;
	st.global.u32 	[%rd34], %r376;
	shl.b32 	%r518, %r143, 9;
	add.s32 	%r519, %r518, %r513;
	mul.wide.s32 	%rd35, %r519, 4;
	add.s64 	%rd36, %rd26, %rd35;
	st.global.u32 	[%rd36], %r409;
	add.s32 	%r520, %r519, %r144;
	mul.wide.s32 	%rd37, %r520, 4;
	add.s64 	%rd38, %rd26, %rd37;
	st.global.u32 	[%rd38], %r442;
	add.s32 	%r521, %r515, %r519;
	mul.wide.s32 	%rd39, %r521, 4;
	add.s64 	%rd40, %rd26, %rd39;
	st.global.u32 	[%rd40], %r475;
	add.s32 	%r522, %r521, %r144;
	mul.wide.s32 	%rd41, %r522, 4;
	add.s64 	%rd42, %rd26, %rd41;
	st.global.u32 	[%rd42], %r508;
$L__BB181_14:
	ret;

}
	// .globl	_Z9cuda_gemmIiLi128ELi1ELi1ELi1024ELi16ELi16ELi64ELi1ELi0EEviiiPT_S1_S1_iii
.visible .entry _Z9cuda_gemmIiLi128ELi1ELi1ELi1024ELi16ELi16ELi64ELi1ELi0EEviiiPT_S1_S1_iii(
	.param .u32 _Z9cuda_gemmIiLi128ELi1ELi1ELi1024ELi16ELi16ELi64ELi1ELi0EEviiiPT_S1_S1_iii_param_0,
	.param .u32 _Z9cuda_gemmIiLi128ELi1ELi1ELi1024ELi16ELi16ELi64ELi1ELi0EEviiiPT_S1_S1_iii_param_1,
	.param .u32 _Z9cuda_gemmIiLi128ELi1ELi1ELi1024ELi16ELi16ELi64ELi1ELi0EEviiiPT_S1_S1_iii_param_2,
	.param .u64 .ptr .align 1 _Z9cuda_gemmIiLi128ELi1ELi1ELi1024ELi16ELi16ELi64ELi1ELi0EEviiiPT_S1_S1_iii_param_3,
	.param .u64 .ptr .align 1 _Z9cuda_gemmIiLi128ELi1ELi1ELi1024ELi16ELi16ELi64ELi1ELi0EEviiiPT_S1_S1_iii_param_4,
	.param .u64 .ptr .align 1 _Z9cuda_gemmIiLi128ELi1ELi1ELi1024ELi16ELi16ELi64ELi1ELi0EEviiiPT_S1_S1_iii_param_5,
	.param .u32 _Z9cuda_gemmIiLi128ELi1ELi1ELi1024ELi16ELi16ELi64ELi1ELi0EEviiiPT_S1_S1_iii_param_6,
	.param .u32 _Z9cuda_gemmIiLi128ELi1ELi1ELi1024ELi16ELi16ELi64ELi1ELi0EEviiiPT_S1_S1_iii_param_7,
	.param .u32 _Z9cuda_gemmIiLi128ELi1ELi1ELi1024ELi16ELi16ELi64ELi1ELi0EEviiiPT_S1_S1_iii_param_8
)
.maxntid 128
{
	.local .align 16 .b8 	__local_depot182[32];
	.reg .b64 	%SP;
	.reg .b64 	%SPL;
	.reg .pred 	%p<94>;
	.reg .b16 	%rs<8>;
	.reg .b32 	%r<575>;
	.reg .b64 	%rd<40>;
	// demoted variable
	.shared .align 128 .b8 _ZZ9cuda_gemmIiLi128ELi1ELi1ELi1024ELi16ELi16ELi64ELi1ELi0EEviiiPT_S1_S1_iiiE11kron_fac_sh[1088];
	// demoted variable
	.shared .align 128 .b8 _ZZ9cuda_gemmIiLi128ELi1ELi1ELi1024ELi16ELi16ELi64ELi1ELi0EEviiiPT_S1_S1_iiiE3Ash[4096];
	mov.u64 	%SPL, __local_depot182;
	ld.param.u64 	%rd6, [_Z9cuda_gemmIiLi128ELi1ELi1ELi1024ELi16ELi16ELi64ELi1ELi0EEviiiPT_S1_S1_iii_param_3];
	ld.param.u64 	%rd4, [_Z9cuda_gemmIiLi128ELi1ELi1ELi1024ELi16ELi16ELi64ELi1ELi0EEviiiPT_S1_S1_iii_param_4];
	ld.param.u32 	%r193, [_Z9cuda_gemmIiLi128ELi1ELi1ELi1024ELi16ELi16ELi64ELi1ELi0EEviiiPT_S1_S1_iii_param_6];
	ld.param.u32 	%r194, [_Z9cuda_gemmIiLi128ELi1ELi1ELi1024ELi16ELi16ELi64ELi1ELi0EEviiiPT_S1_S1_iii_param_7];
	cvta.to.global.u64 	%rd1, %rd6;
	add.u64 	%rd2, %SPL, 0;
	mov.u32 	%r1, %tid.x;
	mul.lo.s32 	%r2, %r194, %r193;
	setp.ge.u32 	%p1, %r1, %r2;
	@%p1 bra 	$L__BB182_3;
	mov.u32 	%r3, %ntid.x;
	cvta.to.global.u64 	%rd3, %rd4;
	mov.u32 	%r197, _ZZ9cuda_gemmIiLi128ELi1ELi1ELi1024ELi16ELi16ELi64ELi1ELi0EEviiiPT_S1_S1_iiiE11kron_fac_sh;
	mov.u32 	%r495, %r1;
$L__BB182_2:
	mul.wide.u32 	%rd8, %r495, 4;
	add.s64 	%rd9, %rd3, %rd8;
	ld.global.u32 	%r195, [%rd9];
	rem.u32 	%r196, %r495, %r193;
	mad.lo.s32 	%r198, %r196, 68, %r197;
	div.u32 	%r199, %r495, %r194;
	shl.b32 	%r200, %r199, 2;
	add.s32 	%r201, %r198, %r200;
	st.shared.u32 	[%r201], %r195;
	add.s32 	%r495, %r495, %r3;
	setp.lt.u32 	%p2, %r495, %r2;
	@%p2 bra 	$L__BB182_2;
$L__BB182_3:
	div.s32 	%r6, 1024, %r194;
	min.s32 	%r7, %r6, 128;
	cvt.u16.u32 	%rs2, %r7;
	div.s16 	%rs3, 128, %rs2;
	cvt.s32.s16 	%r8, %rs3;
	div.s16 	%rs4, 16, %rs3;
	cvt.s32.s16 	%r9, %rs4;
	div.u32 	%r11, %r1, %r7;
	mul.lo.s32 	%r202, %r11, %r7;
	sub.s32 	%r10, %r1, %r202;
	mov.u32 	%r12, %ctaid.y;
	mov.u32 	%r203, %nctaid.y;
	setp.ge.u32 	%p3, %r12, %r203;
	@%p3 bra 	$L__BB182_115;
	shl.b32 	%r498, %r1, 2;
	mov.u32 	%r204, %ntid.x;
	shl.b32 	%r14, %r204, 2;
	and.b32  	%r15, %r10, 15;
	min.s32 	%r16, %r193, 16;
	mov.b32 	%r205, 0;
	st.local.v4.u32 	[%rd2], {%r205, %r205, %r205, %r205};
	st.local.v4.u32 	[%rd2+16], {%r205, %r205, %r205, %r205};
	shl.b32 	%r17, %r12, 10;
	add.s32 	%r206, %r498, %r14;
	cvt.u16.u32 	%rs5, %r206;
	sub.s16 	%rs6, 1023, %rs5;
	cvt.u16.u32 	%rs7, %r14;
	div.u16 	%rs1, %rs6, %rs7;
	cvt.u32.u16 	%r18, %rs1;
	sub.s32 	%r207, 2, %r18;
	and.b32  	%r208, %r207, 3;
	setp.eq.s32 	%p4, %r208, 0;
	@%p4 bra 	$L__BB182_7;
	and.b32  	%r19, %r18, 3;
	mov.b32 	%r497, 0;
$L__BB182_6:
	.pragma "nounroll";
	add.s32 	%r210, %r17, %r498;
	mul.wide.u32 	%rd10, %r210, 4;
	add.s64 	%rd11, %rd1, %rd10;
	ld.global.v4.u32 	{%r211, %r212, %r213, %r214}, [%rd11];
	shl.b32 	%r215, %r498, 2;
	mov.u32 	%r216, _ZZ9cuda_gemmIiLi128ELi1ELi1ELi1024ELi16ELi16ELi64ELi1ELi0EEviiiPT_S1_S1_iiiE3Ash;
	add.s32 	%r217, %r216, %r215;
	st.shared.v4.u32 	[%r217], {%r211, %r212, %r213, %r214};
	add.s32 	%r498, %r498, %r14;
	add.s32 	%r497, %r497, 1;
	xor.b32  	%r218, %r19, %r497;
	setp.ne.s32 	%p5, %r218, 2;
	@%p5 bra 	$L__BB182_6;
$L__BB182_7:
	setp.lt.u16 	%p6, %rs1, 2;
	@%p6 bra 	$L__BB182_10;
	mov.u32 	%r225, _ZZ9cuda_gemmIiLi128ELi1ELi1ELi1024ELi16ELi16ELi64ELi1ELi0EEviiiPT_S1_S1_iiiE3Ash;
	shl.b32 	%r233, %r14, 2;
$L__BB182_9:
	add.s32 	%r219, %r17, %r498;
	mul.wide.s32 	%rd12, %r219, 4;
	add.s64 	%rd13, %rd1, %rd12;
	ld.global.v4.u32 	{%r220, %r221, %r222, %r223}, [%rd13];
	shl.b32 	%r224, %r498, 2;
	add.s32 	%r226, %r225, %r224;
	st.shared.v4.u32 	[%r226], {%r220, %r221, %r222, %r223};
	add.s32 	%r227, %r498, %r14;
	add.s32 	%r228, %r17, %r227;
	mul.wide.s32 	%rd14, %r228, 4;
	add.s64 	%rd15, %rd1, %rd14;
	ld.global.v4.u32 	{%r229, %r230, %r231, %r232}, [%rd15];
	add.s32 	%r234, %r226, %r233;
	st.shared.v4.u32 	[%r234], {%r229, %r230, %r231, %r232};
	add.s32 	%r235, %r227, %r14;
	add.s32 	%r236, %r17, %r235;
	mul.wide.s32 	%rd16, %r236, 4;
	add.s64 	%rd17, %rd1, %rd16;
	ld.global.v4.u32 	{%r237, %r238, %r239, %r240}, [%rd17];
	add.s32 	%r241, %r234, %r233;
	st.shared.v4.u32 	[%r241], {%r237, %r238, %r239, %r240};
	add.s32 	%r242, %r235, %r14;
	add.s32 	%r243, %r17, %r242;
	mul.wide.s32 	%rd18, %r243, 4;
	add.s64 	%rd19, %rd1, %rd18;
	ld.global.v4.u32 	{%r244, %r245, %r246, %r247}, [%rd19];
	add.s32 	%r248, %r241, %r233;
	st.shared.v4.u32 	[%r248], {%r244, %r245, %r246, %r247};
	add.s32 	%r498, %r242, %r14;
	setp.lt.u32 	%p7, %r498, 1024;
	@%p7 bra 	$L__BB182_9;
$L__BB182_10:
	setp.lt.s32 	%p8, %r6, 1;
	bar.sync 	0;
	mov.b32 	%r500, 0;
	mov.u32 	%r501, %r500;
	mov.u32 	%r502, %r500;
	mov.u32 	%r503, %r500;
	mov.u32 	%r504, %r500;
	mov.u32 	%r505, %r500;
	mov.u32 	%r506, %r500;
	mov.u32 	%r507, %r500;
	@%p8 bra 	$L__BB182_114;
	add.s32 	%r252, %r10, 1;
	and.b32  	%r27, %r252, 15;
	add.s32 	%r253, %r10, 2;
	and.b32  	%r28, %r253, 15;
	add.s32 	%r254, %r10, 3;
	and.b32  	%r29, %r254, 15;
	add.s32 	%r255, %r10, 4;
	and.b32  	%r30, %r255, 15;
	add.s32 	%r256, %r10, 9;
	and.b32  	%r31, %r256, 15;
	add.s32 	%r257, %r10, 10;
	and.b32  	%r32, %r257, 15;
	add.s32 	%r258, %r10, 11;
	and.b32  	%r33, %r258, 15;
	add.s32 	%r259, %r10, 12;
	and.b32  	%r34, %r259, 15;
	add.s32 	%r260, %r10, 13;
	and.b32  	%r35, %r260, 15;
	add.s32 	%r261, %r10, 14;
	and.b32  	%r36, %r261, 15;
	add.s32 	%r262, %r10, -1;
	and.b32  	%r37, %r262, 15;
	setp.lt.s32 	%p9, %r15, %r194;
	selp.b32 	%r263, 0, %r194, %p9;
	sub.s32 	%r38, %r15, %r263;
	add.s32 	%r264, %r15, 1;
	setp.lt.s32 	%p10, %r264, %r194;
	selp.b32 	%r265, 0, %r194, %p10;
	sub.s32 	%r39, %r264, %r265;
	add.s32 	%r266, %r15, 2;
	setp.lt.s32 	%p11, %r266, %r194;
	selp.b32 	%r267, 0, %r194, %p11;
	sub.s32 	%r40, %r266, %r267;
	add.s32 	%r268, %r15, 3;
	setp.lt.s32 	%p12, %r268, %r194;
	selp.b32 	%r269, 0, %r194, %p12;
	sub.s32 	%r41, %r268, %r269;
	add.s32 	%r270, %r15, 4;
	setp.lt.s32 	%p13, %r270, %r194;
	selp.b32 	%r271, 0, %r194, %p13;
	sub.s32 	%r42, %r270, %r271;
	add.s32 	%r272, %r15, 5;
	setp.lt.s32 	%p14, %r272, %r194;
	selp.b32 	%r273, 0, %r194, %p14;
	sub.s32 	%r43, %r272, %r273;
	add.s32 	%r274, %r15, 6;
	setp.lt.s32 	%p15, %r274, %r194;
	selp.b32 	%r275, 0, %r194, %p15;
	sub.s32 	%r44, %r274, %r275;
	add.s32 	%r276, %r15, 7;
	setp.lt.s32 	%p16, %r276, %r194;
	selp.b32 	%r277, 0, %r194, %p16;
	sub.s32 	%r45, %r276, %r277;
	add.s32 	%r278, %r15, 8;
	setp.lt.s32 	%p17, %r278, %r194;
	selp.b32 	%r279, 0, %r194, %p17;
	sub.s32 	%r46, %r278, %r279;
	add.s32 	%r280, %r15, 9;
	setp.lt.s32 	%p18, %r280, %r194;
	selp.b32 	%r281, 0, %r194, %p18;
	sub.s32 	%r47, %r280, %r281;
	add.s32 	%r282, %r15, 10;
	setp.lt.s32 	%p19, %r282, %r194;
	selp.b32 	%r283, 0, %r194, %p19;
	sub.s32 	%r48, %r282, %r283;
	add.s32 	%r284, %r15, 11;
	setp.lt.s32 	%p20, %r284, %r194;
	selp.b32 	%r285, 0, %r194, %p20;
	sub.s32 	%r49, %r284, %r285;
	add.s32 	%r286, %r15, 12;
	setp.lt.s32 	%p21, %r286, %r194;
	selp.b32 	%r287, 0, %r194, %p21;
	sub.s32 	%r50, %r286, %r287;
	add.s32 	%r288, %r15, 13;
	setp.lt.s32 	%p22, %r288, %r194;
	selp.b32 	%r289, 0, %r194, %p22;
	sub.s32 	%r51, %r288, %r289;
	add.s32 	%r290, %r15, 14;
	setp.lt.s32 	%p23, %r290, %r194;
	selp.b32 	%r291, 0, %r194, %p23;
	sub.s32 	%r52, %r290, %r291;
	add.s32 	%r292, %r15, 15;
	setp.lt.s32 	%p24, %r292, %r194;
	selp.b32 	%r293, 0, %r194, %p24;
	sub.s32 	%r53, %r292, %r293;
	mov.b32 	%r524, 0;
	mov.u32 	%r525, %r524;
$L__BB182_12:
	setp.gt.s32 	%p25, %r194, 0;
	add.s32 	%r294, %r525, %r10;
	mul.lo.s32 	%r80, %r294, %r194;
	@%p25 bra 	$L__BB182_13;
	bra.uni 	$L__BB182_14;
$L__BB182_13:
	and.b32  	%r295, %r10, 15;
	add.s32 	%r296, %r295, %r80;
	shl.b32 	%r297, %r296, 2;
	mov.u32 	%r298, _ZZ9cuda_gemmIiLi128ELi1ELi1ELi1024ELi16ELi16ELi64ELi1ELi0EEviiiPT_S1_S1_iiiE3Ash;
	add.s32 	%r299, %r298, %r297;
	ld.shared.u32 	%r526, [%r299];
$L__BB182_14:
	setp.lt.s32 	%p26, %r194, 2;
	@%p26 bra 	$L__BB182_16;
	add.s32 	%r300, %r27, %r80;
	shl.b32 	%r301, %r300, 2;
	mov.u32 	%r302, _ZZ9cuda_gemmIiLi128ELi1ELi1ELi1024ELi16ELi16ELi64ELi1ELi0EEviiiPT_S1_S1_iiiE3Ash;
	add.s32 	%r303, %r302, %r301;
	ld.shared.u32 	%r522, [%r303];
$L__BB182_16:
	setp.lt.s32 	%p27, %r194, 3;
	@%p27 bra 	$L__BB182_18;
	add.s32 	%r304, %r28, %r80;
	shl.b32 	%r305, %r304, 2;
	mov.u32 	%r306, _ZZ9cuda_gemmIiLi128ELi1ELi1ELi1024ELi16ELi16ELi64ELi1ELi0EEviiiPT_S1_S1_iiiE3Ash;
	add.s32 	%r307, %r306, %r305;
	ld.shared.u32 	%r521, [%r307];
$L__BB182_18:
	setp.lt.s32 	%p28, %r194, 4;
	@%p28 bra 	$L__BB182_20;
	add.s32 	%r308, %r29, %r80;
	shl.b32 	%r309, %r308, 2;
	mov.u32 	%r310, _ZZ9cuda_gemmIiLi128ELi1ELi1ELi1024ELi16ELi16ELi64ELi1ELi0EEviiiPT_S1_S1_iiiE3Ash;
	add.s32 	%r311, %r310, %r309;
	ld.shared.u32 	%r520, [%r311];
$L__BB182_20:
	setp.lt.s32 	%p29, %r194, 5;
	@%p29 bra 	$L__BB182_22;
	add.s32 	%r312, %r30, %r80;
	shl.b32 	%r313, %r312, 2;
	mov.u32 	%r314, _ZZ9cuda_gemmIiLi128ELi1ELi1ELi1024ELi16ELi16ELi64ELi1ELi0EEviiiPT_S1_S1_iiiE3Ash;
	add.s32 	%r315, %r314, %r313;
	ld.shared.u32 	%r519, [%r315];
$L__BB182_22:
	setp.lt.s32 	%p30, %r194, 6;
	@%p30 bra 	$L__BB182_24;
	add.s32 	%r316, %r10, 5;
	and.b32  	%r317, %r316, 15;
	add.s32 	%r318, %r317, %r80;
	shl.b32 	%r319, %r318, 2;
	mov.u32 	%r320, _ZZ9cuda_gemmIiLi128ELi1ELi1ELi1024ELi16ELi16ELi64ELi1ELi0EEviiiPT_S1_S1_iiiE3Ash;
	add.s32 	%r321, %r320, %r319;
	ld.shared.u32 	%r518, [%r321];
$L__BB182_24:
	setp.lt.s32 	%p31, %r194, 7;
	@%p31 bra 	$L__BB182_26;
	add.s32 	%r322, %r10, 6;
	and.b32  	%r323, %r322, 15;
	add.s32 	%r324, %r323, %r80;
	shl.b32 	%r325, %r324, 2;
	mov.u32 	%r326, _ZZ9cuda_gemmIiLi128ELi1ELi1ELi1024ELi16ELi16ELi64ELi1ELi0EEviiiPT_S1_S1_iiiE3Ash;
	add.s32 	%r327, %r326, %r325;
	ld.shared.u32 	%r517, [%r327];
$L__BB182_26:
	setp.lt.s32 	%p32, %r194, 8;
	@%p32 bra 	$L__BB182_28;
	add.s32 	%r328, %r10, 7;
	and.b32  	%r329, %r328, 15;
	add.s32 	%r330, %r329, %r80;
	shl.b32 	%r331, %r330, 2;
	mov.u32 	%r332, _ZZ9cuda_gemmIiLi128ELi1ELi1ELi1024ELi16ELi16ELi64ELi1ELi0EEviiiPT_S1_S1_iiiE3Ash;
	add.s32 	%r333, %r332, %r331;
	ld.shared.u32 	%r516, [%r333];
$L__BB182_28:
	setp.lt.s32 	%p33, %r194, 9;
	@%p33 bra 	$L__BB182_30;
	and.b32  	%r334, %r10, 15;
	xor.b32  	%r335, %r334, 8;
	add.s32 	%r336, %r335, %r80;
	shl.b32 	%r337, %r336, 2;
	mov.u32 	%r338, _ZZ9cuda_gemmIiLi128ELi1ELi1ELi1024ELi16ELi16ELi64ELi1ELi0EEviiiPT_S1_S1_iiiE3Ash;
	add.s32 	%r339, %r338, %r337;
	ld.shared.u32 	%r515, [%r339];
$L__BB182_30:
	setp.lt.s32 	%p34, %r194, 10;
	@%p34 bra 	$L__BB182_32;
	add.s32 	%r340, %r31, %r80;
	shl.b32 	%r341, %r340, 2;
	mov.u32 	%r342, _ZZ9cuda_gemmIiLi128ELi1ELi1ELi1024ELi16ELi16ELi64ELi1ELi0EEviiiPT_S1_S1_iiiE3Ash;
	add.s32 	%r343, %r342, %r341;
	ld.shared.u32 	%r514, [%r343];
$L__BB182_32:
	setp.lt.s32 	%p35, %r194, 11;
	@%p35 bra 	$L__BB182_34;
	add.s32 	%r344, %r32, %r80;
	shl.b32 	%r345, %r344, 2;
	mov.u32 	%r346, _ZZ9cuda_gemmIiLi128ELi1ELi1ELi1024ELi16ELi16ELi64ELi1ELi0EEviiiPT_S1_S1_iiiE3Ash;
	add.s32 	%r347, %r346, %r345;
	ld.shared.u32 	%r513, [%r347];
$L__BB182_34:
	setp.lt.s32 	%p36, %r194, 12;
	@%p36 bra 	$L__BB182_36;
	add.s32 	%r348, %r33, %r80;
	shl.b32 	%r349, %r348, 2;
	mov.u32 	%r350, _ZZ9cuda_gemmIiLi128ELi1ELi1ELi1024ELi16ELi16ELi64ELi1ELi0EEviiiPT_S1_S1_iiiE3Ash;
	add.s32 	%r351, %r350, %r349;
	ld.shared.u32 	%r512, [%r351];
$L__BB182_36:
	setp.lt.s32 	%p37, %r194, 13;
	@%p37 bra 	$L__BB182_38;
	add.s32 	%r352, %r34, %r80;
	shl.b32 	%r353, %r352, 2;
	mov.u32 	%r354, _ZZ9cuda_gemmIiLi128ELi1ELi1ELi1024ELi16ELi16ELi64ELi1ELi0EEviiiPT_S1_S1_iiiE3Ash;
	add.s32 	%r355, %r354, %r353;
	ld.shared.u32 	%r511, [%r355];
$L__BB182_38:
	setp.lt.s32 	%p38, %r194, 14;
	@%p38 bra 	$L__BB182_40;
	add.s32 	%r356, %r35, %r80;
	shl.b32 	%r357, %r356, 2;
	mov.u32 	%r358, _ZZ9cuda_gemmIiLi128ELi1ELi1ELi1024ELi16ELi16ELi64ELi1ELi0EEviiiPT_S1_S1_iiiE3Ash;
	add.s32 	%r359, %r358, %r357;
	ld.shared.u32 	%r510, [%r359];
$L__BB182_40:
	setp.lt.s32 	%p39, %r194, 15;
	@%p39 bra 	$L__BB182_42;
	add.s32 	%r360, %r36, %r80;
	shl.b32 	%r361, %r360, 2;
	mov.u32 	%r362, _ZZ9cuda_gemmIiLi128ELi1ELi1ELi1024ELi16ELi16ELi64ELi1ELi0EEviiiPT_S1_S1_iiiE3Ash;
	add.s32 	%r363, %r362, %r361;
	ld.shared.u32 	%r509, [%r363];
$L__BB182_42:
	setp.lt.s32 	%p40, %r194, 16;
	@%p40 bra 	$L__BB182_44;
	add.s32 	%r364, %r37, %r80;
	shl.b32 	%r365, %r364, 2;
	mov.u32 	%r366, _ZZ9cuda_gemmIiLi128ELi1ELi1ELi1024ELi16ELi16ELi64ELi1ELi0EEviiiPT_S1_S1_iiiE3Ash;
	add.s32 	%r367, %r366, %r365;
	ld.shared.u32 	%r508, [%r367];
$L__BB182_44:
	setp.lt.s32 	%p41, %r11, %r16;
	@%p41 bra 	$L__BB182_45;
	bra.uni 	$L__BB182_112;
$L__BB182_45:
	mul.lo.s32 	%r542, %r524, %r9;
	mov.u32 	%r543, %r11;
$L__BB182_46:
	setp.gt.u32 	%p42, %r194, 64;
	mov.u32 	%r368, _ZZ9cuda_gemmIiLi128ELi1ELi1ELi1024ELi16ELi16ELi64ELi1ELi0EEviiiPT_S1_S1_iiiE11kron_fac_sh;
	mad.lo.s32 	%r116, %r543, 68, %r368;
	shl.b32 	%r369, %r1, 2;
	and.b32  	%r370, %r369, 60;
	add.s32 	%r371, %r116, %r370;
	ld.shared.u32 	%r117, [%r371];
	@%p42 bra 	$L__BB182_79;
	setp.eq.s32 	%p59, %r194, 0;
	mov.b32 	%r545, 0;
	@%p59 bra 	$L__BB182_49;
	shfl.sync.idx.b32	%r431|%p60, %r117, %r38, 4127, -1;
	mul.lo.s32 	%r545, %r431, %r526;
$L__BB182_49:
	setp.lt.s32 	%p61, %r194, 2;
	@%p61 bra 	$L__BB182_51;
	shfl.sync.idx.b32	%r432|%p62, %r117, %r39, 4127, -1;
	mad.lo.s32 	%r545, %r432, %r522, %r545;
$L__BB182_51:
	setp.lt.s32 	%p63, %r194, 3;
	@%p63 bra 	$L__BB182_53;
	shfl.sync.idx.b32	%r433|%p64, %r117, %r40, 4127, -1;
	mad.lo.s32 	%r545, %r433, %r521, %r545;
$L__BB182_53:
	setp.lt.s32 	%p65, %r194, 4;
	@%p65 bra 	$L__BB182_55;
	shfl.sync.idx.b32	%r434|%p66, %r117, %r41, 4127, -1;
	mad.lo.s32 	%r545, %r434, %r520, %r545;
$L__BB182_55:
	setp.lt.s32 	%p67, %r194, 5;
	@%p67 bra 	$L__BB182_57;
	shfl.sync.idx.b32	%r435|%p68, %r117, %r42, 4127, -1;
	mad.lo.s32 	%r545, %r435, %r519, %r545;
$L__BB182_57:
	setp.lt.s32 	%p69, %r194, 6;
	@%p69 bra 	$L__BB182_59;
	shfl.sync.idx.b32	%r436|%p70, %r117, %r43, 4127, -1;
	mad.lo.s32 	%r545, %r436, %r518, %r545;
$L__BB182_59:
	setp.lt.s32 	%p71, %r194, 7;
	@%p71 bra 	$L__BB182_61;
	shfl.sync.idx.b32	%r437|%p72, %r117, %r44, 4127, -1;
	mad.lo.s32 	%r545, %r437, %r517, %r545;
$L__BB182_61:
	setp.lt.s32 	%p73, %r194, 8;
	@%p73 bra 	$L__BB182_63;
	shfl.sync.idx.b32	%r438|%p74, %r117, %r45, 4127, -1;
	mad.lo.s32 	%r545, %r438, %r516, %r545;
$L__BB182_63:
	setp.lt.s32 	%p75, %r194, 9;
	@%p75 bra 	$L__BB182_65;
	shfl.sync.idx.b32	%r439|%p76, %r117, %r46, 4127, -1;
	mad.lo.s32 	%r545, %r439, %r515, %r545;
$L__BB182_65:
	setp.lt.s32 	%p77, %r194, 10;
	@%p77 bra 	$L__BB182_67;
	shfl.sync.idx.b32	%r440|%p78, %r117, %r47, 4127, -1;
	mad.lo.s32 	%r545, %r440, %r514, %r545;
$L__BB182_67:
	setp.lt.s32 	%p79, %r194, 11;
	@%p79 bra 	$L__BB182_69;
	shfl.sync.idx.b32	%r441|%p80, %r117, %r48, 4127, -1;
	mad.lo.s32 	%r545, %r441, %r513, %r545;
$L__BB182_69:
	setp.lt.s32 	%p81, %r194, 12;
	@%p81 bra 	$L__BB182_71;
	shfl.sync.idx.b32	%r442|%p82, %r117, %r49, 4127, -1;
	mad.lo.s32 	%r545, %r442, %r512, %r545;
$L__BB182_71:
	setp.lt.s32 	%p83, %r194, 13;
	@%p83 bra 	$L__BB182_73;
	shfl.sync.idx.b32	%r443|%p84, %r117, %r50, 4127, -1;
	mad.lo.s32 	%r545, %r443, %r511, %r545;
$L__BB182_73:
	setp.lt.s32 	%p85, %r194, 14;
	@%p85 bra 	$L__BB182_75;
	shfl.sync.idx.b32	%r444|%p86, %r117, %r51, 4127, -1;
	mad.lo.s32 	%r545, %r444, %r510, %r545;
$L__BB182_75:
	setp.lt.s32 	%p87, %r194, 15;
	@%p87 bra 	$L__BB182_77;
	shfl.sync.idx.b32	%r445|%p88, %r117, %r52, 4127, -1;
	mad.lo.s32 	%r545, %r445, %r509, %r545;
$L__BB182_77:
	setp.lt.s32 	%p89, %r194, 16;
	@%p89 bra 	$L__BB182_111;
	shfl.sync.idx.b32	%r446|%p90, %r117, %r53, 4127, -1;
	mad.lo.s32 	%r545, %r446, %r508, %r545;
	bra.uni 	$L__BB182_111;
$L__BB182_79:
	setp.lt.s32 	%p43, %r194, 1;
	mov.b32 	%r545, 0;
	@%p43 bra 	$L__BB182_81;
	shl.b32 	%r373, %r10, 2;
	and.b32  	%r374, %r373, 60;
	add.s32 	%r375, %r116, %r374;
	ld.shared.u32 	%r376, [%r375];
	mul.lo.s32 	%r545, %r376, %r526;
$L__BB182_81:
	@%p26 bra 	$L__BB182_83;
	shl.b32 	%r377, %r27, 2;
	add.s32 	%r378, %r116, %r377;
	ld.shared.u32 	%r379, [%r378];
	mad.lo.s32 	%r545, %r379, %r522, %r545;
$L__BB182_83:
	@%p27 bra 	$L__BB182_85;
	shl.b32 	%r380, %r28, 2;
	add.s32 	%r381, %r116, %r380;
	ld.shared.u32 	%r382, [%r381];
	mad.lo.s32 	%r545, %r382, %r521, %r545;
$L__BB182_85:
	@%p28 bra 	$L__BB182_87;
	shl.b32 	%r383, %r29, 2;
	add.s32 	%r384, %r116, %r383;
	ld.shared.u32 	%r385, [%r384];
	mad.lo.s32 	%r545, %r385, %r520, %r545;
$L__BB182_87:
	@%p29 bra 	$L__BB182_89;
	shl.b32 	%r386, %r30, 2;
	add.s32 	%r387, %r116, %r386;
	ld.shared.u32 	%r388, [%r387];
	mad.lo.s32 	%r545, %r388, %r519, %r545;
$L__BB182_89:
	@%p30 bra 	$L__BB182_91;
	shl.b32 	%r389, %r10, 2;
	add.s32 	%r390, %r389, 20;
	and.b32  	%r391, %r390, 60;
	add.s32 	%r392, %r116, %r391;
	ld.shared.u32 	%r393, [%r392];
	mad.lo.s32 	%r545, %r393, %r518, %r545;
$L__BB182_91:
	@%p31 bra 	$L__BB182_93;
	shl.b32 	%r394, %r10, 2;
	add.s32 	%r395, %r394, 24;
	and.b32  	%r396, %r395, 60;
	add.s32 	%r397, %r116, %r396;
	ld.shared.u32 	%r398, [%r397];
	mad.lo.s32 	%r545, %r398, %r517, %r545;
$L__BB182_93:
	setp.lt.s32 	%p50, %r194, 8;
	@%p50 bra 	$L__BB182_95;
	shl.b32 	%r399, %r10, 2;
	add.s32 	%r400, %r399, 28;
	and.b32  	%r401, %r400, 60;
	add.s32 	%r402, %r116, %r401;
	ld.shared.u32 	%r403, [%r402];
	mad.lo.s32 	%r545, %r403, %r516, %r545;
$L__BB182_95:
	setp.lt.s32 	%p51, %r194, 9;
	@%p51 bra 	$L__BB182_97;
	shl.b32 	%r404, %r10, 2;
	and.b32  	%r405, %r404, 60;
	xor.b32  	%r406, %r405, 32;
	add.s32 	%r407, %r116, %r406;
	ld.shared.u32 	%r408, [%r407];
	mad.lo.s32 	%r545, %r408, %r515, %r545;
$L__BB182_97:
	setp.lt.s32 	%p52, %r194, 10;
	@%p52 bra 	$L__BB182_99;
	shl.b32 	%r409, %r31, 2;
	add.s32 	%r410, %r116, %r409;
	ld.shared.u32 	%r411, [%r410];
	mad.lo.s32 	%r545, %r411, %r514, %r545;
$L__BB182_99:
	setp.lt.s32 	%p53, %r194, 11;
	@%p53 bra 	$L__BB182_101;
	shl.b32 	%r412, %r32, 2;
	add.s32 	%r413, %r116, %r412;
	ld.shared.u32 	%r414, [%r413];
	mad.lo.s32 	%r545, %r414, %r513, %r545;
$L__BB182_101:
	setp.lt.s32 	%p54, %r194, 12;
	@%p54 bra 	$L__BB182_103;
	shl.b32 	%r415, %r33, 2;
	add.s32 	%r416, %r116, %r415;
	ld.shared.u32 	%r417, [%r416];
	mad.lo.s32 	%r545, %r417, %r512, %r545;
$L__BB182_103:
	setp.lt.s32 	%p55, %r194, 13;
	@%p55 bra 	$L__BB182_105;
	shl.b32 	%r418, %r34, 2;
	add.s32 	%r419, %r116, %r418;
	ld.shared.u32 	%r420, [%r419];
	mad.lo.s32 	%r545, %r420, %r511, %r545;
$L__BB182_105:
	setp.lt.s32 	%p56, %r194, 14;
	@%p56 bra 	$L__BB182_107;
	shl.b32 	%r421, %r35, 2;
	add.s32 	%r422, %r116, %r421;
	ld.shared.u32 	%r423, [%r422];
	mad.lo.s32 	%r545, %r423, %r510, %r545;
$L__BB182_107:
	setp.lt.s32 	%p57, %r194, 15;
	@%p57 bra 	$L__BB182_109;
	shl.b32 	%r424, %r36, 2;
	add.s32 	%r425, %r116, %r424;
	ld.shared.u32 	%r426, [%r425];
	mad.lo.s32 	%r545, %r426, %r509, %r545;
$L__BB182_109:
	setp.lt.s32 	%p58, %r194, 16;
	@%p58 bra 	$L__BB182_111;
	shl.b32 	%r427, %r37, 2;
	add.s32 	%r428, %r116, %r427;
	ld.shared.u32 	%r429, [%r428];
	mad.lo.s32 	%r545, %r429, %r508, %r545;
$L__BB182_111:
	mul.wide.s32 	%rd20, %r542, 4;
	add.s64 	%rd21, %rd2, %rd20;
	ld.local.u32 	%r447, [%rd21];
	add.s32 	%r448, %r447, %r545;
	st.local.u32 	[%rd21], %r448;
	add.s32 	%r543, %r543, %r8;
	add.s32 	%r542, %r542, 1;
	setp.lt.s32 	%p91, %r543, %r16;
	@%p91 bra 	$L__BB182_46;
$L__BB182_112:
	add.s32 	%r525, %r525, %r7;
	add.s32 	%r524, %r524, 1;
	setp.lt.s32 	%p92, %r525, %r6;
	@%p92 bra 	$L__BB182_12;
	ld.local.v4.u32 	{%r507, %r506, %r505, %r504}, [%rd2];
	ld.local.v4.u32 	{%r503, %r502, %r501, %r500}, [%rd2+16];
$L__BB182_114:
	ld.param.u64 	%rd39, [_Z9cuda_gemmIiLi128ELi1ELi1ELi1024ELi16ELi16ELi64ELi1ELi0EEviiiPT_S1_S1_iii_param_5];
	cvta.to.global.u64 	%rd22, %rd39;
	bar.sync 	0;
	mul.lo.s32 	%r449, %r7, %r6;
	mul.lo.s32 	%r450, %r449, %r8;
	div.s32 	%r451, %r450, %r7;
	add.s32 	%r452, %r17, %r1;
	mul.wide.u32 	%rd23, %r452, 4;
	add.s64 	%rd24, %rd22, %rd23;
	st.global.u32 	[%rd24], %r507;
	add.s32 	%r453, %r9, 1;
	setp.lt.u32 	%p93, %r453, 3;
	shl.b32 	%r454, %r9, 7;
	selp.b32 	%r455, %r454, 0, %p93;
	rem.s32 	%r456, 1, %r9;
	add.s32 	%r457, %r452, %r455;
	mad.lo.s32 	%r458, %r451, %r456, %r457;
	mul.wide.s32 	%rd25, %r458, 4;
	add.s64 	%rd26, %rd22, %rd25;
	st.global.u32 	[%rd26], %r506;
	div.s32 	%r459, 2, %r9;
	shl.b32 	%r460, %r459, 7;
	mul.lo.s32 	%r461, %r459, %r9;
	sub.s32 	%r462, 2, %r461;
	add.s32 	%r463, %r452, %r460;
	mad.lo.s32 	%r464, %r451, %r462, %r463;
	mul.wide.s32 	%rd27, %r464, 4;
	add.s64 	%rd28, %rd22, %rd27;
	st.global.u32 	[%rd28], %r505;
	div.s32 	%r465, 3, %r9;
	shl.b32 	%r466, %r465, 7;
	mul.lo.s32 	%r467, %r465, %r9;
	sub.s32 	%r468, 3, %r467;
	add.s32 	%r469, %r452, %r466;
	mad.lo.s32 	%r470, %r451, %r468, %r469;
	mul.wide.s32 	%rd29, %r470, 4;
	add.s64 	%rd30, %rd22, %rd29;
	st.global.u32 	[%rd30], %r504;
	div.s32 	%r471, 4, %r9;
	shl.b32 	%r472, %r471, 7;
	mul.lo.s32 	%r473, %r471, %r9;
	sub.s32 	%r474, 4, %r473;
	add.s32 	%r475, %r452, %r472;
	mad.lo.s32 	%r476, %r451, %r474, %r475;
	mul.wide.s32 	%rd31, %r476, 4;
	add.s64 	%rd32, %rd22, %rd31;
	st.global.u32 	[%rd32], %r503;
	div.s32 	%r477, 5, %r9;
	shl.b32 	%r478, %r477, 7;
	mul.lo.s32 	%r479, %r477, %r9;
	sub.s32 	%r480, 5, %r479;
	add.s32 	%r481, %r452, %r478;
	mad.lo.s32 	%r482, %r451, %r480, %r481;
	mul.wide.s32 	%rd33, %r482, 4;
	add.s64 	%rd34, %rd22, %rd33;
	st.global.u32 	[%rd34], %r502;
	div.s32 	%r483, 6, %r9;
	shl.b32 	%r484, %r483, 7;
	mul.lo.s32 	%r485, %r483, %r9;
	sub.s32 	%r486, 6, %r485;
	add.s32 	%r487, %r452, %r484;
	mad.lo.s32 	%r488, %r451, %r486, %r487;
	mul.wide.s32 	%rd35, %r488, 4;
	add.s64 	%rd36, %rd22, %rd35;
	st.global.u32 	[%rd36], %r501;
	div.s32 	%r489, 7, %r9;
	shl.b32 	%r490, %r489, 7;
	mul.lo.s32 	%r491, %r489, %r9;
	sub.s32 	%r492, 7, %r491;
	add.s32 	%r493, %r452, %r490;
	mad.lo.s32 	%r494, %r451, %r492, %r493;
	mul.wide.s32 	%rd37, %r494, 4;
	add.s64 	%rd38, %rd22, %rd37;
	st.global.u32 	[%rd38], %r500;
$L__BB182_115:
	ret;

}
	// .globl	_Z9cuda_gemmIiLi128ELi1ELi1ELi1024ELi16ELi16ELi64ELi1ELi1EEviiiPT_S1_S1_iii
.visible .entry _Z9cuda_gemmIiLi128ELi1ELi1ELi1024ELi16ELi16ELi64ELi1ELi1EEviiiPT_S1_S1_iii(
	.param .u32 _Z9cuda_gemmIiLi128ELi1ELi1ELi1024ELi16ELi16ELi64ELi1ELi1EEviiiPT_S1_S1_iii_param_0,
	.param .u32 _Z9cuda_gemmIiLi128ELi1ELi1ELi1024ELi16ELi16ELi64ELi1ELi1EEviiiPT_S1_S1_iii_param_1,
	.param .u32 _Z9cuda_gemmIiLi128ELi1ELi1ELi1024ELi16ELi16ELi64ELi1ELi1EEviiiPT_S1_S1_iii_param_2,
	.param .u64 .ptr .align 1 _Z9cuda_gemmIiLi128ELi1ELi1ELi1024ELi16ELi16ELi64ELi1ELi1EEviiiPT_S1_S1_iii_param_3,
	.param .u64 .ptr .align 1 _Z9cuda_gemmIiLi128ELi1ELi1ELi1024ELi16ELi16ELi64ELi1ELi1EEviiiPT_S1_S1_iii_param_4,
	.param .u64 .ptr .align 1 _Z9cuda_gemmIiLi128ELi1ELi1ELi1024ELi16ELi16ELi64ELi1ELi1EEviiiPT_S1_S1_iii_param_5,
	.param .u32 _Z9cuda_gemmIiLi128ELi1ELi1ELi1024ELi16ELi16ELi64ELi1ELi1EEviiiPT_S1_S1_iii_param_6,
	.param .u32 _Z9cuda_gemmIiLi128ELi1ELi1ELi1024ELi16ELi16ELi64ELi1ELi1EEviiiPT_S1_S1_iii_param_7,
	.param .u32 _Z9cuda_gemmIiLi128ELi1ELi1ELi1024ELi16ELi16ELi64ELi1ELi1EEviiiPT_S1_S1_iii_param_8
)
.maxntid 128
{
	.reg .pred 	%p<138>;
	.reg .b16 	%rs<12>;
	.reg .b32 	%r<518>;
	.reg .b64 	%rd<30>;
	// demoted variable
	.shared .align 128 .b8 _ZZ9cuda_gemmIiLi128ELi1ELi1ELi1024ELi16ELi16ELi64ELi1ELi1EEviiiPT_S1_S1_iiiE11kron_fac_sh[1088];
	// demoted variable
	.shared .align 128 .b8 _ZZ9cuda_gemmIiLi128ELi1ELi1ELi1024ELi16ELi16ELi64ELi1ELi1EEviiiPT_S1_S1_iiiE3Ash[4096];
	ld.param.u64 	%rd4, [_Z9cuda_gemmIiLi128ELi1ELi1ELi1024ELi16ELi16ELi64ELi1ELi1EEviiiPT_S1_S1_iii_param_3];
	ld.param.u64 	%rd5, [_Z9cuda_gemmIiLi128ELi1ELi1ELi1024ELi16ELi16ELi64ELi1ELi1EEviiiPT_S1_S1_iii_param_4];
	cvta.to.global.u64 	%rd1, %rd5;
	cvta.to.global.u64 	%rd2, %rd4;
	mov.u32 	%r1, %tid.x;
	mov.u32 	%r2, %ntid.x;
	add.s32 	%r53, %r1, %r2;
	cvt.u16.u32 	%rs4, %r53;
	not.b16 	%rs5, %rs4;
	and.b16  	%rs6, %rs5, 255;
	cvt.u16.u32 	%rs7, %r2;
	and.b16  	%rs8, %rs7, 255;
	div.u16 	%rs1, %rs6, %rs8;
	and.b16  	%rs2, %rs1, 3;
	setp.eq.s16 	%p1, %rs2, 2;
	mov.u32 	%r504, %r1;
	@%p1 bra 	$L__BB183_3;
	cvt.u32.u16 	%r3, %rs2;
	mov.b32 	%r503, 0;
	mov.u32 	%r57, _ZZ9cuda_gemmIiLi128ELi1ELi1ELi1024ELi16ELi16ELi64ELi1ELi1EEviiiPT_S1_S1_iiiE11kron_fac_sh;
	mov.u32 	%r504, %r1;
$L__BB183_2:
	.pragma "nounroll";
	mul.wide.u32 	%rd6, %r504, 4;
	add.s64 	%rd7, %rd1, %rd6;
	ld.global.u32 	%r55, [%rd7];
	and.b32  	%r56, %r504, 15;
	mad.lo.s32 	%r58, %r56, 68, %r57;
	shr.u32 	%r59, %r504, 2;
	and.b32  	%r60, %r59, 1073741820;
	add.s32 	%r61, %r58, %r60;
	st.shared.u32 	[%r61], %r55;
	add.s32 	%r504, %r504, %r2;
	add.s32 	%r503, %r503, 1;
	xor.b32  	%r62, %r503, %r3;
	setp.ne.s32 	%p2, %r62, 2;
	@%p2 bra 	$L__BB183_2;
$L__BB183_3:
	setp.lt.u16 	%p3, %rs1, 2;
	@%p3 bra 	$L__BB183_6;
	shl.b32 	%r63, %r2, 1;
	add.s32 	%r507, %r504, %r63;
	shl.b32 	%r10, %r2, 2;
	mad.lo.s32 	%r506, %r2, 3, %r504;
	add.s32 	%r505, %r2, %r504;
$L__BB183_5:
	mul.wide.u32 	%rd8, %r504, 4;
	add.s64 	%rd9, %rd1, %rd8;
	ld.global.u32 	%r64, [%rd9];
	and.b32  	%r65, %r504, 15;
	mov.u32 	%r66, _ZZ9cuda_gemmIiLi128ELi1ELi1ELi1024ELi16ELi16ELi64ELi1ELi1EEviiiPT_S1_S1_iiiE11kron_fac_sh;
	mad.lo.s32 	%r67, %r65, 68, %r66;
	shr.u32 	%r68, %r504, 2;
	and.b32  	%r69, %r68, 1073741820;
	add.s32 	%r70, %r67, %r69;
	st.shared.u32 	[%r70], %r64;
	add.s32 	%r71, %r504, %r2;
	mul.wide.u32 	%rd10, %r505, 4;
	add.s64 	%rd11, %rd1, %rd10;
	ld.global.u32 	%r72, [%rd11];
	and.b32  	%r73, %r505, 15;
	mad.lo.s32 	%r74, %r73, 68, %r66;
	shr.u32 	%r75, %r505, 2;
	and.b32  	%r76, %r75, 1073741820;
	add.s32 	%r77, %r74, %r76;
	st.shared.u32 	[%r77], %r72;
	add.s32 	%r78, %r71, %r2;
	mul.wide.u32 	%rd12, %r507, 4;
	add.s64 	%rd13, %rd1, %rd12;
	ld.global.u32 	%r79, [%rd13];
	and.b32  	%r80, %r507, 15;
	mad.lo.s32 	%r81, %r80, 68, %r66;
	shr.u32 	%r82, %r507, 2;
	and.b32  	%r83, %r82, 1073741820;
	add.s32 	%r84, %r81, %r83;
	st.shared.u32 	[%r84], %r79;
	add.s32 	%r85, %r78, %r2;
	mul.wide.u32 	%rd14, %r506, 4;
	add.s64 	%rd15, %rd1, %rd14;
	ld.global.u32 	%r86, [%rd15];
	and.b32  	%r87, %r506, 15;
	mad.lo.s32 	%r88, %r87, 68, %r66;
	shr.u32 	%r89, %r506, 2;
	and.b32  	%r90, %r89, 1073741820;
	add.s32 	%r91, %r88, %r90;
	st.shared.u32 	[%r91], %r86;
	add.s32 	%r504, %r85, %r2;
	add.s32 	%r507, %r507, %r10;
	add.s32 	%r506, %r506, %r10;
	add.s32 	%r505, %r505, %r10;
	setp.lt.u32 	%p4, %r504, 256;
	@%p4 bra 	$L__BB183_5;
$L__BB183_6:
	mov.u32 	%r21, %ctaid.y;
	mov.u32 	%r92, %nctaid.y;
	setp.ge.u32 	%p5, %r21, %r92;
	@%p5 bra 	$L__BB183_14;
	shl.b32 	%r511, %r1, 2;
	shl.b32 	%r23, %r2, 2;
	shl.b32 	%r24, %r21, 10;
	add.s32 	%r93, %r511, %r23;
	cvt.u16.u32 	%rs9, %r93;
	sub.s16 	%rs10, 1023, %rs9;
	cvt.u16.u32 	%rs11, %r23;
	div.u16 	%rs3, %rs10, %rs11;
	cvt.u32.u16 	%r25, %rs3;
	sub.s32 	%r94, 2, %r25;
	and.b32  	%r95, %r94, 3;
	setp.eq.s32 	%p6, %r95, 0;
	@%p6 bra 	$L__BB183_10;
	and.b32  	%r26, %r25, 3;
	mov.b32 	%r510, 0;
$L__BB183_9:
	.pragma "nounroll";
	add.s32 	%r97, %r24, %r511;
	mul.wide.u32 	%rd16, %r97, 4;
	add.s64 	%rd17, %rd2, %rd16;
	ld.global.v4.u32 	{%r98, %r99, %r100, %r101}, [%rd17];
	shl.b32 	%r102, %r511, 2;
	mov.u32 	%r103, _ZZ9cuda_gemmIiLi128ELi1ELi1ELi1024ELi16ELi16ELi64ELi1ELi1EEviiiPT_S1_S1_iiiE3Ash;
	add.s32 	%r104, %r103, %r102;
	st.shared.v4.u32 	[%r104], {%r98, %r99, %r100, %r101};
	add.s32 	%r511, %r511, %r23;
	add.s32 	%r510, %r510, 1;
	xor.b32  	%r105, %r26, %r510;
	setp.ne.s32 	%p7, %r105, 2;
	@%p7 bra 	$L__BB183_9;
$L__BB183_10:
	setp.lt.u16 	%p8, %rs3, 2;
	@%p8 bra 	$L__BB183_13;
	add.s32 	%r512, %r511, %r24;
	mad.lo.s32 	%r516, %r2, 12, %r512;
	shl.b32 	%r34, %r2, 4;
	shl.b32 	%r106, %r2, 3;
	add.s32 	%r515, %r512, %r106;
	add.s32 	%r514, %r512, %r23;
	mul.lo.s32 	%r37, %r2, 48;
	shl.b32 	%r107, %r511, 2;
	mov.u32 	%r108, _ZZ9cuda_gemmIiLi128ELi1ELi1ELi1024ELi16ELi16ELi64ELi1ELi1EEviiiPT_S1_S1_iiiE3Ash;
	add.s32 	%r513, %r108, %r107;
	shl.b32 	%r39, %r2, 6;
	shl.b32 	%r40, %r2, 5;
$L__BB183_12:
	mul.wide.s32 	%rd18, %r516, 4;
	add.s64 	%rd19, %rd2, %rd18;
	mul.wide.s32 	%rd20, %r515, 4;
	add.s64 	%rd21, %rd2, %rd20;
	mul.wide.s32 	%rd22, %r514, 4;
	add.s64 	%rd23, %rd2, %rd22;
	mul.wide.s32 	%rd24, %r512, 4;
	add.s64 	%rd25, %rd2, %rd24;
	ld.global.v4.u32 	{%r109, %r110, %r111, %r112}, [%rd25];
	st.shared.v4.u32 	[%r513], {%r109, %r110, %r111, %r112};
	add.s32 	%r113, %r511, %r23;
	ld.global.v4.u32 	{%r114, %r115, %r116, %r117}, [%rd23];
	add.s32 	%r118, %r513, %r34;
	st.shared.v4.u32 	[%r118], {%r114, %r115, %r116, %r117};
	add.s32 	%r119, %r113, %r23;
	ld.global.v4.u32 	{%r120, %r121, %r122, %r123}, [%rd21];
	add.s32 	%r124, %r513, %r40;
	st.shared.v4.u32 	[%r124], {%r120, %r121, %r122, %r123};
	add.s32 	%r125, %r119, %r23;
	ld.global.v4.u32 	{%r126, %r127, %r128, %r129}, [%rd19];
	add.s32 	%r130, %r513, %r37;
	st.shared.v4.u32 	[%r130], {%r126, %r127, %r128, %r129};
	add.s32 	%r511, %r125, %r23;
	add.s32 	%r516, %r516, %r34;
	add.s32 	%r515, %r515, %r34;
	add.s32 	%r514, %r514, %r34;
	add.s32 	%r513, %r513, %r39;
	add.s32 	%r512, %r512, %r34;
	setp.lt.u32 	%p9, %r511, 1024;
	@%p9 bra 	$L__BB183_12;
$L__BB183_13:
	ld.param.u64 	%rd29, [_Z9cuda_gemmIiLi128ELi1ELi1ELi1024ELi16ELi16ELi64ELi1ELi1EEviiiPT_S1_S1_iii_param_5];
	mov.u32 	%r131, %tid.x;
	and.b32  	%r132, %r131, 15;
	shl.b32 	%r133, %r131, 4;
	and.b32  	%r134, %r133, 1008;
	bar.sync 	0;
	or.b32  	%r135, %r134, %r132;
	shl.b32 	%r136, %r135, 2;
	mov.u32 	%r137, _ZZ9cuda_gemmIiLi128ELi1ELi1ELi1024ELi16ELi16ELi64ELi1ELi1EEviiiPT_S1_S1_iiiE3Ash;
	add.s32 	%r138, %r137, %r136;
	ld.shared.u32 	%r139, [%r138];
	add.s32 	%r140, %r131, 1;
	and.b32  	%r141, %r140, 15;
	or.b32  	%r142, %r134, %r141;
	shl.b32 	%r143, %r142, 2;
	add.s32 	%r144, %r137, %r143;
	ld.shared.u32 	%r145, [%r144];
	add.s32 	%r146, %r131, 2;
	and.b32  	%r147, %r146, 15;
	or.b32  	%r148, %r134, %r147;
	shl.b32 	%r149, %r148, 2;
	add.s32 	%r150, %r137, %r149;
	ld.shared.u32 	%r151, [%r150];
	add.s32 	%r152, %r131, 3;
	and.b32  	%r153, %r152, 15;
	or.b32  	%r154, %r134, %r153;
	shl.b32 	%r155, %r154, 2;
	add.s32 	%r156, %r137, %r155;
	ld.shared.u32 	%r157, [%r156];
	add.s32 	%r158, %r131, 4;
	and.b32  	%r159, %r158, 15;
	or.b32  	%r160, %r134, %r159;
	shl.b32 	%r161, %r160, 2;
	add.s32 	%r162, %r137, %r161;
	ld.shared.u32 	%r163, [%r162];
	add.s32 	%r164, %r131, 5;
	and.b32  	%r165, %r164, 15;
	or.b32  	%r166, %r134, %r165;
	shl.b32 	%r167, %r166, 2;
	add.s32 	%r168, %r137, %r167;
	ld.shared.u32 	%r169, [%r168];
	add.s32 	%r170, %r131, 6;
	and.b32  	%r171, %r170, 15;
	or.b32  	%r172, %r134, %r171;
	shl.b32 	%r173, %r172, 2;
	add.s32 	%r174, %r137, %r173;
	ld.shared.u32 	%r175, [%r174];
	add.s32 	%r176, %r131, 7;
	and.b32  	%r177, %r176, 15;
	or.b32  	%r178, %r134, %r177;
	shl.b32 	%r179, %r178, 2;
	add.s32 	%r180, %r137, %r179;
	ld.shared.u32 	%r181, [%r180];
	xor.b32  	%r182, %r132, 8;
	or.b32  	%r183, %r134, %r182;
	shl.b32 	%r184, %r183, 2;
	add.s32 	%r185, %r137, %r184;
	ld.shared.u32 	%r186, [%r185];
	add.s32 	%r187, %r131, 9;
	and.b32  	%r188, %r187, 15;
	or.b32  	%r189, %r134, %r188;
	shl.b32 	%r190, %r189, 2;
	add.s32 	%r191, %r137, %r190;
	ld.shared.u32 	%r192, [%r191];
	add.s32 	%r193, %r131, 10;
	and.b32  	%r194, %r193, 15;
	or.b32  	%r195, %r134, %r194;
	shl.b32 	%r196, %r195, 2;
	add.s32 	%r197, %r137, %r196;
	ld.shared.u32 	%r198, [%r197];
	add.s32 	%r199, %r131, 11;
	and.b32  	%r200, %r199, 15;
	or.b32  	%r201, %r134, %r200;
	shl.b32 	%r202, %r201, 2;
	add.s32 	%r203, %r137, %r202;
	ld.shared.u32 	%r204, [%r203];
	add.s32 	%r205, %r131, 12;
	and.b32  	%r206, %r205, 15;
	or.b32  	%r207, %r134, %r206;
	shl.b32 	%r208, %r207, 2;
	add.s32 	%r209, %r137, %r208;
	ld.shared.u32 	%r210, [%r209];
	add.s32 	%r211, %r131, 13;
	and.b32  	%r212, %r211, 15;
	or.b32  	%r213, %r134, %r212;
	shl.b32 	%r214, %r213, 2;
	add.s32 	%r215, %r137, %r214;
	ld.shared.u32 	%r216, [%r215];
	add.s32 	%r217, %r131, 14;
	and.b32  	%r218, %r217, 15;
	or.b32  	%r219, %r134, %r218;
	shl.b32 	%r220, %r219, 2;
	add.s32 	%r221, %r137, %r220;
	ld.shared.u32 	%r222, [%r221];
	add.s32 	%r223, %r131, -1;
	and.b32  	%r224, %r223, 15;
	or.b32  	%r225, %r134, %r224;
	shl.b32 	%r226, %r225, 2;
	add.s32 	%r227, %r137, %r226;
	ld.shared.u32 	%r228, [%r227];
	shr.u32 	%r229, %r131, 6;
	shl.b32 	%r230, %r131, 2;
	and.b32  	%r231, %r230, 60;
	mov.u32 	%r232, _ZZ9cuda_gemmIiLi128ELi1ELi1ELi1024ELi16ELi16ELi64ELi1ELi1EEviiiPT_S1_S1_iiiE11kron_fac_sh;
	add.s32 	%r233, %r232, %r231;
	mad.lo.s32 	%r234, %r229, 68, %r233;
	ld.shared.u32 	%r235, [%r234];
	shfl.sync.idx.b32	%r236|%p10, %r235, %r132, 4127, -1;
	mul.lo.s32 	%r237, %r236, %r139;
	shfl.sync.idx.b32	%r238|%p11, %r235, %r141, 4127, -1;
	mad.lo.s32 	%r239, %r238, %r145, %r237;
	shfl.sync.idx.b32	%r240|%p12, %r235, %r147, 4127, -1;
	mad.lo.s32 	%r241, %r240, %r151, %r239;
	shfl.sync.idx.b32	%r242|%p13, %r235, %r153, 4127, -1;
	mad.lo.s32 	%r243, %r242, %r157, %r241;
	shfl.sync.idx.b32	%r244|%p14, %r235, %r159, 4127, -1;
	mad.lo.s32 	%r245, %r244, %r163, %r243;
	shfl.sync.idx.b32	%r246|%p15, %r235, %r165, 4127, -1;
	mad.lo.s32 	%r247, %r246, %r169, %r245;
	shfl.sync.idx.b32	%r248|%p16, %r235, %r171, 4127, -1;
	mad.lo.s32 	%r249, %r248, %r175, %r247;
	shfl.sync.idx.b32	%r250|%p17, %r235, %r177, 4127, -1;
	mad.lo.s32 	%r251, %r250, %r181, %r249;
	shfl.sync.idx.b32	%r252|%p18, %r235, %r182, 4127, -1;
	mad.lo.s32 	%r253, %r252, %r186, %r251;
	shfl.sync.idx.b32	%r254|%p19, %r235, %r188, 4127, -1;
	mad.lo.s32 	%r255, %r254, %r192, %r253;
	shfl.sync.idx.b32	%r256|%p20, %r235, %r194, 4127, -1;
	mad.lo.s32 	%r257, %r256, %r198, %r255;
	shfl.sync.idx.b32	%r258|%p21, %r235, %r200, 4127, -1;
	mad.lo.s32 	%r259, %r258, %r204, %r257;
	shfl.sync.idx.b32	%r260|%p22, %r235, %r206, 4127, -1;
	mad.lo.s32 	%r261, %r260, %r210, %r259;
	shfl.sync.idx.b32	%r262|%p23, %r235, %r212, 4127, -1;
	mad.lo.s32 	%r263, %r262, %r216, %r261;
	shfl.sync.idx.b32	%r264|%p24, %r235, %r218, 4127, -1;
	mad.lo.s32 	%r265, %r264, %r222, %r263;
	shfl.sync.idx.b32	%r266|%p25, %r235, %r224, 4127, -1;
	mad.lo.s32 	%r267, %r266, %r228, %r265;
	ld.shared.u32 	%r268, [%r234+136];
	shfl.sync.idx.b32	%r269|%p26, %r268, %r132, 4127, -1;
	mul.lo.s32 	%r270, %r269, %r139;
	shfl.sync.idx.b32	%r271|%p27, %r268, %r141, 4127, -1;
	mad.lo.s32 	%r272, %r271, %r145, %r270;
	shfl.sync.idx.b32	%r273|%p28, %r268, %r147, 4127, -1;
	mad.lo.s32 	%r274, %r273, %r151, %r272;
	shfl.sync.idx.b32	%r275|%p29, %r268, %r153, 4127, -1;
	mad.lo.s32 	%r276, %r275, %r157, %r274;
	shfl.sync.idx.b32	%r277|%p30, %r268, %r159, 4127, -1;
	mad.lo.s32 	%r278, %r277, %r163, %r276;
	shfl.sync.idx.b32	%r279|%p31, %r268, %r165, 4127, -1;
	mad.lo.s32 	%r280, %r279, %r169, %r278;
	shfl.sync.idx.b32	%r281|%p32, %r268, %r171, 4127, -1;
	mad.lo.s32 	%r282, %r281, %r175, %r280;
	shfl.sync.idx.b32	%r283|%p33, %r268, %r177, 4127, -1;
	mad.lo.s32 	%r284, %r283, %r181, %r282;
	shfl.sync.idx.b32	%r285|%p34, %r268, %r182, 4127, -1;
	mad.lo.s32 	%r286, %r285, %r186, %r284;
	shfl.sync.idx.b32	%r287|%p35, %r268, %r188, 4127, -1;
	mad.lo.s32 	%r288, %r287, %r192, %r286;
	shfl.sync.idx.b32	%r289|%p36, %r268, %r194, 4127, -1;
	mad.lo.s32 	%r290, %r289, %r198, %r288;
	shfl.sync.idx.b32	%r291|%p37, %r268, %r200, 4127, -1;
	mad.lo.s32 	%r292, %r291, %r204, %r290;
	shfl.sync.idx.b32	%r293|%p38, %r268, %r206, 4127, -1;
	mad.lo.s32 	%r294, %r293, %r210, %r292;
	shfl.sync.idx.b32	%r295|%p39, %r268, %r212, 4127, -1;
	mad.lo.s32 	%r296, %r295, %r216, %r294;
	shfl.sync.idx.b32	%r297|%p40, %r268, %r218, 4127, -1;
	mad.lo.s32 	%r298, %r297, %r222, %r296;
	shfl.sync.idx.b32	%r299|%p41, %r268, %r224, 4127, -1;
	mad.lo.s32 	%r300, %r299, %r228, %r298;
	ld.shared.u32 	%r301, [%r234+272];
	shfl.sync.idx.b32	%r302|%p42, %r301, %r132, 4127, -1;
	mul.lo.s32 	%r303, %r302, %r139;
	shfl.sync.idx.b32	%r304|%p43, %r301, %r141, 4127, -1;
	mad.lo.s32 	%r305, %r304, %r145, %r303;
	shfl.sync.idx.b32	%r306|%p44, %r301, %r147, 4127, -1;
	mad.lo.s32 	%r307, %r306, %r151, %r305;
	shfl.sync.idx.b32	%r308|%p45, %r301, %r153, 4127, -1;
	mad.lo.s32 	%r309, %r308, %r157, %r307;
	shfl.sync.idx.b32	%r310|%p46, %r301, %r159, 4127, -1;
	mad.lo.s32 	%r311, %r310, %r163, %r309;
	shfl.sync.idx.b32	%r312|%p47, %r301, %r165, 4127, -1;
	mad.lo.s32 	%r313, %r312, %r169, %r311;
	shfl.sync.idx.b32	%r314|%p48, %r301, %r171, 4127, -1;
	mad.lo.s32 	%r315, %r314, %r175, %r313;
	shfl.sync.idx.b32	%r316|%p49, %r301, %r177, 4127, -1;
	mad.lo.s32 	%r317, %r316, %r181, %r315;
	shfl.sync.idx.b32	%r318|%p50, %r301, %r182, 4127, -1;
	mad.lo.s32 	%r319, %r318, %r186, %r317;
	shfl.sync.idx.b32	%r320|%p51, %r301, %r188, 4127, -1;
	mad.lo.s32 	%r321, %r320, %r192, %r319;
	shfl.sync.idx.b32	%r322|%p52, %r301, %r194, 4127, -1;
	mad.lo.s32 	%r323, %r322, %r198, %r321;
	shfl.sync.idx.b32	%r324|%p53, %r301, %r200, 4127, -1;
	mad.lo.s32 	%r325, %r324, %r204, %r323;
	shfl.sync.idx.b32	%r326|%p54, %r301, %r206, 4127, -1;
	mad.lo.s32 	%r327, %r326, %r210, %r325;
	shfl.sync.idx.b32	%r328|%p55, %r301, %r212, 4127, -1;
	mad.lo.s32 	%r329, %r328, %r216, %r327;
	shfl.sync.idx.b32	%r330|%p56, %r301, %r218, 4127, -1;
	mad.lo.s32 	%r331, %r330, %r222, %r329;
	shfl.sync.idx.b32	%r332|%p57, %r301, %r224, 4127, -1;
	mad.lo.s32 	%r333, %r332, %r228, %r331;
	ld.shared.u32 	%r334, [%r234+408];
	shfl.sync.idx.b32	%r335|%p58, %r334, %r132, 4127, -1;
	mul.lo.s32 	%r336, %r335, %r139;
	shfl.sync.idx.b32	%r337|%p59, %r334, %r141, 4127, -1;
	mad.lo.s32 	%r338, %r337, %r145, %r336;
	shfl.sync.idx.b32	%r339|%p60, %r334, %r147, 4127, -1;
	mad.lo.s32 	%r340, %r339, %r151, %r338;
	shfl.sync.idx.b32	%r341|%p61, %r334, %r153, 4127, -1;
	mad.lo.s32 	%r342, %r341, %r157, %r340;
	shfl.sync.idx.b32	%r343|%p62, %r334, %r159, 4127, -1;
	mad.lo.s32 	%r344, %r343, %r163, %r342;
	shfl.sync.idx.b32	%r345|%p63, %r334, %r165, 4127, -1;
	mad.lo.s32 	%r346, %r345, %r169, %r344;
	shfl.sync.idx.b32	%r347|%p64, %r334, %r171, 4127, -1;
	mad.lo.s32 	%r348, %r347, %r175, %r346;
	shfl.sync.idx.b32	%r349|%p65, %r334, %r177, 4127, -1;
	mad.lo.s32 	%r350, %r349, %r181, %r348;
	shfl.sync.idx.b32	%r351|%p66, %r334, %r182, 4127, -1;
	mad.lo.s32 	%r352, %r351, %r186, %r350;
	shfl.sync.idx.b32	%r353|%p67, %r334, %r188, 4127, -1;
	mad.lo.s32 	%r354, %r353, %r192, %r352;
	shfl.sync.idx.b32	%r355|%p68, %r334, %r194, 4127, -1;
	mad.lo.s32 	%r356, %r355, %r198, %r354;
	shfl.sync.idx.b32	%r357|%p69, %r334, %r200, 4127, -1;
	mad.lo.s32 	%r358, %r357, %r204, %r356;
	shfl.sync.idx.b32	%r359|%p70, %r334, %r206, 4127, -1;
	mad.lo.s32 	%r360, %r359, %r210, %r358;
	shfl.sync.idx.b32	%r361|%p71, %r334, %r212, 4127, -1;
	mad.lo.s32 	%r362, %r361, %r216, %r360;
	shfl.sync.idx.b32	%r363|%p72, %r334, %r218, 4127, -1;
	mad.lo.s32 	%r364, %r363, %r222, %r362;
	shfl.sync.idx.b32	%r365|%p73, %r334, %r224, 4127, -1;
	mad.lo.s32 	%r366, %r365, %r228, %r364;
	ld.shared.u32 	%r367, [%r234+544];
	shfl.sync.idx.b32	%r368|%p74, %r367, %r132, 4127, -1;
	mul.lo.s32 	%r369, %r368, %r139;
	shfl.sync.idx.b32	%r370|%p75, %r367, %r141, 4127, -1;
	mad.lo.s32 	%r371, %r370, %r145, %r369;
	shfl.sync.idx.b32	%r372|%p76, %r367, %r147, 4127, -1;
	mad.lo.s32 	%r373, %r372, %r151, %r371;
	shfl.sync.idx.b32	%r374|%p77, %r367, %r153, 4127, -1;
	mad.lo.s32 	%r375, %r374, %r157, %r373;
	shfl.sync.idx.b32	%r376|%p78, %r367, %r159, 4127, -1;
	mad.lo.s32 	%r377, %r376, %r163, %r375;
	shfl.sync.idx.b32	%r378|%p79, %r367, %r165, 4127, -1;
	mad.lo.s32 	%r379, %r378, %r169, %r377;
	shfl.sync.idx.b32	%r380|%p80, %r367, %r171, 4127, -1;
	mad.lo.s32 	%r381, %r380, %r175, %r379;
	shfl.sync.idx.b32	%r382|%p81, %r367, %r177, 4127, -1;
	mad.lo.s32 	%r383, %r382, %r181, %r381;
	shfl.sync.idx.b32	%r384|%p82, %r367, %r182, 4127, -1;
	mad.lo.s32 	%r385, %r384, %r186, %r383;
	shfl.sync.idx.b32	%r386|%p83, %r367, %r188, 4127, -1;
	mad.lo.s32 	%r387, %r386, %r192, %r385;
	shfl.sync.idx.b32	%r388|%p84, %r367, %r194, 4127, -1;
	mad.lo.s32 	%r389, %r388, %r198, %r387;
	shfl.sync.idx.b32	%r390|%p85, %r367, %r200, 4127, -1;
	mad.lo.s32 	%r391, %r390, %r204, %r389;
	shfl.sync.idx.b32	%r392|%p86, %r367, %r206, 4127, -1;
	mad.lo.s32 	%r393, %r392, %r210, %r391;
	shfl.sync.idx.b32	%r394|%p87, %r367, %r212, 4127, -1;
	mad.lo.s32 	%r395, %r394, %r216, %r393;
	shfl.sync.idx.b32	%r396|%p88, %r367, %r218, 4127, -1;
	mad.lo.s32 	%r397, %r396, %r222, %r395;
	shfl.sync.idx.b32	%r398|%p89, %r367, %r224, 4127, -1;
	mad.lo.s32 	%r399, %r398, %r228, %r397;
	ld.shared.u32 	%r400, [%r234+680];
	shfl.sync.idx.b32	%r401|%p90, %r400, %r132, 4127, -1;
	mul.lo.s32 	%r402, %r401, %r139;
	shfl.sync.idx.b32	%r403|%p91, %r400, %r141, 4127, -1;
	mad.lo.s32 	%r404, %r403, %r145, %r402;
	shfl.sync.idx.b32	%r405|%p92, %r400, %r147, 4127, -1;
	mad.lo.s32 	%r406, %r405, %r151, %r404;
	shfl.sync.idx.b32	%r407|%p93, %r400, %r153, 4127, -1;
	mad.lo.s32 	%r408, %r407, %r157, %r406;
	shfl.sync.idx.b32	%r409|%p94, %r400, %r159, 4127, -1;
	mad.lo.s32 	%r410, %r409, %r163, %r408;
	shfl.sync.idx.b32	%r411|%p95, %r400, %r165, 4127, -1;
	mad.lo.s32 	%r412, %r411, %r169, %r410;
	shfl.sync.idx.b32	%r413|%p96, %r400, %r171, 4127, -1;
	mad.lo.s32 	%r414, %r413, %r175, %r412;
	shfl.sync.idx.b32	%r415|%p97, %r400, %r177, 4127, -1;
	mad.lo.s32 	%r416, %r415, %r181, %r414;
	shfl.sync.idx.b32	%r417|%p98, %r400, %r182, 4127, -1;
	mad.lo.s32 	%r418, %r417, %r186, %r416;
	shfl.sync.idx.b32	%r419|%p99, %r400, %r188, 4127, -1;
	mad.lo.s32 	%r420, %r419, %r192, %r418;
	shfl.sync.idx.b32	%r421|%p100, %r400, %r194, 4127, -1;
	mad.lo.s32 	%r422, %r421, %r198, %r420;
	shfl.sync.idx.b32	%r423|%p101, %r400, %r200, 4127, -1;
	mad.lo.s32 	%r424, %r423, %r204, %r422;
	shfl.sync.idx.b32	%r425|%p102, %r400, %r206, 4127, -1;
	mad.lo.s32 	%r426, %r425, %r210, %r424;
	shfl.sync.idx.b32	%r427|%p103, %r400, %r212, 4127, -1;
	mad.lo.s32 	%r428, %r427, %r216, %r426;
	shfl.sync.idx.b32	%r429|%p104, %r400, %r218, 4127, -1;
	mad.lo.s32 	%r430, %r429, %r222, %r428;
	shfl.sync.idx.b32	%r431|%p105, %r400, %r224, 4127, -1;
	mad.lo.s32 	%r432, %r431, %r228, %r430;
	ld.shared.u32 	%r433, [%r234+816];
	shfl.sync.idx.b32	%r434|%p106, %r433, %r132, 4127, -1;
	mul.lo.s32 	%r435, %r434, %r139;
	shfl.sync.idx.b32	%r436|%p107, %r433, %r141, 4127, -1;
	mad.lo.s32 	%r437, %r436, %r145, %r435;
	shfl.sync.idx.b32	%r438|%p108, %r433, %r147, 4127, -1;
	mad.lo.s32 	%r439, %r438, %r151, %r437;
	shfl.sync.idx.b32	%r440|%p109, %r433, %r153, 4127, -1;
	mad.lo.s32 	%r441, %r440, %r157, %r439;
	shfl.sync.idx.b32	%r442|%p110, %r433, %r159, 4127, -1;
	mad.lo.s32 	%r443, %r442, %r163, %r441;
	shfl.sync.idx.b32	%r444|%p111, %r433, %r165, 4127, -1;
	mad.lo.s32 	%r445, %r444, %r169, %r443;
	shfl.sync.idx.b32	%r446|%p112, %r433, %r171, 4127, -1;
	mad.lo.s32 	%r447, %r446, %r175, %r445;
	shfl.sync.idx.b32	%r448|%p113, %r433, %r177, 4127, -1;
	mad.lo.s32 	%r449, %r448, %r181, %r447;
	shfl.sync.idx.b32	%r450|%p114, %r433, %r182, 4127, -1;
	mad.lo.s32 	%r451, %r450, %r186, %r449;
	shfl.sync.idx.b32	%r452|%p115, %r433, %r188, 4127, -1;
	mad.lo.s32 	%r453, %r452, %r192, %r451;
	shfl.sync.idx.b32	%r454|%p116, %r433, %r194, 4127, -1;
	mad.lo.s32 	%r455, %r454, %r198, %r453;
	shfl.sync.idx.b32	%r456|%p117, %r433, %r200, 4127, -1;
	mad.lo.s32 	%r457, %r456, %r204, %r455;
	shfl.sync.idx.b32	%r458|%p118, %r433, %r206, 4127, -1;
	mad.lo.s32 	%r459, %r458, %r210, %r457;
	shfl.sync.idx.b32	%r460|%p119, %r433, %r212, 4127, -1;
	mad.lo.s32 	%r461, %r460, %r216, %r459;
	shfl.sync.idx.b32	%r462|%p120, %r433, %r218, 4127, -1;
	mad.lo.s32 	%r463, %r462, %r222, %r461;
	shfl.sync.idx.b32	%r464|%p121, %r433, %r224, 4127, -1;
	mad.lo.s32 	%r465, %r464, %r228, %r463;
	ld.shared.u32 	%r466, [%r234+952];
	shfl.sync.idx.b32	%r467|%p122, %r466, %r132, 4127, -1;
	mul.lo.s32 	%r468, %r467, %r139;
	shfl.sync.idx.b32	%r469|%p123, %r466, %r141, 4127, -1;
	mad.lo.s32 	%r470, %r469, %r145, %r468;
	shfl.sync.idx.b32	%r471|%p124, %r466, %r147, 4127, -1;
	mad.lo.s32 	%r472, %r471, %r151, %r470;
	shfl.sync.idx.b32	%r473|%p125, %r466, %r153, 4127, -1;
	mad.lo.s32 	%r474, %r473, %r157, %r472;
	shfl.sync.idx.b32	%r475|%p126, %r466, %r159, 4127, -1;
	mad.lo.s32 	%r476, %r475, %r163, %r474;
	shfl.sync.idx.b32	%r477|%p127, %r466, %r165, 4127, -1;
	mad.lo.s32 	%r478, %r477, %r169, %r476;
	shfl.sync.idx.b32	%r479|%p128, %r466, %r171, 4127, -1;
	mad.lo.s32 	%r480, %r479, %r175, %r478;
	shfl.sync.idx.b32	%r481|%p129, %r466, %r177, 4127, -1;
	mad.lo.s32 	%r482, %r481, %r181, %r480;
	shfl.sync.idx.b32	%r483|%p130, %r466, %r182, 4127, -1;
	mad.lo.s32 	%r484, %r483, %r186, %r482;
	shfl.sync.idx.b32	%r485|%p131, %r466, %r188, 4127, -1;
	mad.lo.s32 	%r486, %r485, %r192, %r484;
	shfl.sync.idx.b32	%r487|%p132, %r466, %r194, 4127, -1;
	mad.lo.s32 	%r488, %r487, %r198, %r486;
	shfl.sync.idx.b32	%r489|%p133, %r466, %r200, 4127, -1;
	mad.lo.s32 	%r490, %r489, %r204, %r488;
	shfl.sync.idx.b32	%r491|%p134, %r466, %r206, 4127, -1;
	mad.lo.s32 	%r492, %r491, %r210, %r490;
	shfl.sync.idx.b32	%r493|%p135, %r466, %r212, 4127, -1;
	mad.lo.s32 	%r494, %r493, %r216, %r492;
	shfl.sync.idx.b32	%r495|%p136, %r466, %r218, 4127, -1;
	mad.lo.s32 	%r496, %r495, %r222, %r494;
	shfl.sync.idx.b32	%r497|%p137, %r466, %r224, 4127, -1;
	mad.lo.s32 	%r498, %r497, %r228, %r496;
	bar.sync 	0;
	mov.u32 	%r499, %ctaid.y;
	shl.b32 	%r500, %r499, 10;
	or.b32  	%r501, %r500, %r131;
	cvta.to.global.u64 	%rd26, %rd29;
	mul.wide.u32 	%rd27, %r501, 4;
	add.s64 	%rd28, %rd26, %rd27;
	st.global.u32 	[%rd28], %r267;
	st.global.u32 	[%rd28+512], %r300;
	st.global.u32 	[%rd28+1024], %r333;
	st.global.u32 	[%rd28+1536], %r366;
	st.global.u32 	[%rd28+2048], %r399;
	st.global.u32 	[%rd28+2560], %r432;
	st.global.u32 	[%rd28+3072], %r465;
	st.global.u32 	[%rd28+3584], %r498;
$L__BB183_14:
	ret;

}
	// .globl	_Z9cuda_gemmIiLi128ELi1ELi1ELi1024ELi32ELi32ELi64ELi0ELi0EEviiiPT_S1_S1_iii
.visible .entry _Z9cuda_gemmIiLi128ELi1ELi1ELi1024ELi32ELi32ELi64ELi0ELi0EEviiiPT_S1_S1_iii(
	.param .u32 _Z9cuda_gemmIiLi128ELi1ELi1ELi1024ELi32ELi32ELi64ELi0ELi0EEviiiPT_S1_S1_iii_param_0,
	.param .u32 _Z9cuda_gemmIiLi128ELi1ELi1ELi1024ELi32ELi32ELi64ELi0ELi0EEviiiPT_S1_S1_iii_param_1,
	.param .u32 _Z9cuda_gemmIiLi128ELi1ELi1ELi1024ELi32ELi32ELi64ELi0ELi0EEviiiPT_S1_S1_iii_param_2,
	.param .u64 .ptr .align 1 _Z9cuda_gemmIiLi128ELi1ELi1ELi1024ELi32ELi32ELi64ELi0ELi0EEviiiPT_S1_S1_iii_param_3,
	.param .u64 .ptr .align 1 _Z9cuda_gemmIiLi128ELi1ELi1ELi1024ELi32ELi32ELi64ELi0ELi0EEviiiPT_S1_S1_iii_param_4,
	.param .u64 .ptr .align 1 _Z9cuda_gemmIiLi128ELi1ELi1ELi1024ELi32ELi32ELi64ELi0ELi0EEviiiPT_S1_S1_iii_param_5,
	.param .u32 _Z9cuda_gemmIiLi128ELi1ELi1ELi1024ELi32ELi32ELi64ELi0ELi0EEviiiPT_S1_S1_iii_param_6,
	.param .u32 _Z9cuda_gemmIiLi128ELi1ELi1ELi1024ELi32ELi32ELi64ELi0ELi0EEviiiPT_S1_S1_iii_param_7,
	.param .u32 _Z9cuda_gemmIiLi128ELi1ELi1ELi1024ELi32ELi32ELi64ELi0ELi0EEviiiPT_S1_S1_iii_param_8
)
.maxntid 128
{
	.reg .pred 	%p<108>;
	.reg .b16 	%rs<19>;
	.reg .b32 	%r<730>;
	.reg .b64 	%rd<41>;
	// demoted variable
	.shared .align 128 .b8 _ZZ9cuda_gemmIiLi128ELi1ELi1ELi1024ELi32ELi32ELi64ELi0ELi0EEviiiPT_S1_S1_iiiE11kron_fac_sh[2112];
	// demoted variable
	.shared .align 128 .b8 _ZZ9cuda_gemmIiLi128ELi1ELi1ELi1024ELi32ELi32ELi64ELi0ELi0EEviiiPT_S1_S1_iiiE3Ash[4096];
	// demoted variable
	.shared .align 128 .b8 _ZZ9cuda_gemmIiLi128ELi1ELi1ELi1024ELi32ELi32ELi64ELi0ELi0EEviiiPT_S1_S1_iiiE3Csh[4096];
	ld.param.u32 	%r258, [_Z9cuda_gemmIiLi128ELi1ELi1ELi1024ELi32ELi32ELi64ELi0ELi0EEviiiPT_S1_S1_iii_param_1];
	ld.param.u32 	%r259, [_Z9cuda_gemmIiLi128ELi1ELi1ELi1024ELi32ELi32ELi64ELi0ELi0EEviiiPT_S1_S1_iii_param_2];
	ld.param.u64 	%rd4, [_Z9cuda_gemmIiLi128ELi1ELi1ELi1024ELi32ELi32ELi64ELi0ELi0EEviiiPT_S1_S1_iii_param_3];
	ld.param.u64 	%rd5, [_Z9cuda_gemmIiLi128ELi1ELi1ELi1024ELi32ELi32ELi64ELi0ELi0EEviiiPT_S1_S1_iii_param_4];
	ld.param.u64 	%rd6, [_Z9cuda_gemmIiLi128ELi1ELi1ELi1024ELi32ELi32ELi64ELi0ELi0EEviiiPT_S1_S1_iii_param_5];
	ld.param.u32 	%r260, [_Z9cuda_gemmIiLi128ELi1ELi1ELi1024ELi32ELi32ELi64ELi0ELi0EEviiiPT_S1_S1_iii_param_6];
	ld.param.u32 	%r261, [_Z9cuda_gemmIiLi128ELi1ELi1ELi1024ELi32ELi32ELi64ELi0ELi0EEviiiPT_S1_S1_iii_param_7];
	cvta.to.global.u64 	%rd1, %rd4;
	cvta.to.global.u64 	%rd2, %rd5;
	cvta.to.global.u64 	%rd3, %rd6;
	mov.u32 	%r1, %tid.x;
	div.s32 	%r2, 1024, %r261;
	min.s32 	%r262, %r2, 64;
	shl.b32 	%r3, %r262, 1;
	div.u32 	%r5, %r1, %r3;
	mul.lo.s32 	%r263, %r5, %r3;
	sub.s32 	%r264, %r1, %r263;
	shr.u32 	%r4, %r264, 1;
	mov.u32 	%r6, %ctaid.y;
	mov.u32 	%r265, %nctaid.y;
	setp.ge.u32 	%p2, %r6, %r265;
	@%p2 bra 	$L__BB184_130;
	and.b32  	%r7, %r1, 1;
	mov.u32 	%r8, %ctaid.x;
	mov.u32 	%r266, %ctaid.z;
	mov.u32 	%r9, %ntid.x;
	shl.b32 	%r727, %r1, 2;
	shl.b32 	%r11, %r9, 2;
	shr.u32 	%r12, %r1, 4;
	and.b32  	%r13, %r1, 15;
	shl.b32 	%r14, %r266, 5;
	shr.u32 	%r15, %r9, 4;
	min.s32 	%r16, %r260, 16;
	add.s32 	%r267, %r1, %r9;
	cvt.u16.u32 	%rs4, %r267;
	xor.b16  	%rs5, %rs4, 1023;
	cvt.u16.u32 	%rs6, %r9;
	div.u16 	%rs7, %rs5, %rs6;
	and.b16  	%rs1, %rs7, 3;
	setp.eq.s16 	%p3, %rs1, 2;
	mov.u32 	%r618, %r1;
	@%p3 bra 	$L__BB184_4;
	cvt.u32.u16 	%r17, %rs1;
	mov.b32 	%r617, 0;
	mov.u32 	%r618, %r1;
$L__BB184_3:
	.pragma "nounroll";
	shl.b32 	%r269, %r618, 2;
	mov.u32 	%r270, _ZZ9cuda_gemmIiLi128ELi1ELi1ELi1024ELi32ELi32ELi64ELi0ELi0EEviiiPT_S1_S1_iiiE3Csh;
	add.s32 	%r271, %r270, %r269;
	mov.b32 	%r272, 0;
	st.shared.u32 	[%r271], %r272;
	add.s32 	%r618, %r618, %r9;
	add.s32 	%r617, %r617, 1;
	xor.b32  	%r273, %r617, %r17;
	setp.ne.s32 	%p4, %r273, 2;
	@%p4 bra 	$L__BB184_3;
$L__BB184_4:
	mov.u32 	%r275, _ZZ9cuda_gemmIiLi128ELi1ELi1ELi1024ELi32ELi32ELi64ELi0ELi0EEviiiPT_S1_S1_iiiE3Csh;
$L__BB184_5:
	shl.b32 	%r274, %r618, 2;
	add.s32 	%r276, %r275, %r274;
	mov.b32 	%r277, 0;
	st.shared.u32 	[%r276], %r277;
	add.s32 	%r278, %r276, %r11;
	st.shared.u32 	[%r278], %r277;
	add.s32 	%r279, %r278, %r11;
	st.shared.u32 	[%r279], %r277;
	add.s32 	%r280, %r279, %r11;
	st.shared.u32 	[%r280], %r277;
	add.s32 	%r618, %r11, %r618;
	setp.lt.u32 	%p5, %r618, 1024;
	@%p5 bra 	$L__BB184_5;
	shl.b32 	%r281, %r8, 10;
	mad.lo.s32 	%r25, %r6, %r259, %r281;
	add.s32 	%r282, %r727, %r11;
	cvt.u16.u32 	%rs8, %r282;
	sub.s16 	%rs9, 1023, %rs8;
	cvt.u16.u32 	%rs10, %r11;
	div.u16 	%rs2, %rs9, %rs10;
	cvt.u32.u16 	%r283, %rs2;
	and.b32  	%r284, %r283, 3;
	xor.b32  	%r26, %r284, 2;
	sub.s32 	%r285, 2, %r283;
	and.b32  	%r27, %r285, 3;
	setp.eq.s32 	%p6, %r27, 0;
	mov.u32 	%r622, %r727;
	@%p6 bra 	$L__BB184_9;
	mov.b32 	%r621, 0;
	mov.u32 	%r622, %r727;
$L__BB184_8:
	.pragma "nounroll";
	add.s32 	%r287, %r25, %r622;
	mul.wide.s32 	%rd7, %r287, 4;
	add.s64 	%rd8, %rd1, %rd7;
	ld.global.v4.u32 	{%r288, %r289, %r290, %r291}, [%rd8];
	shl.b32 	%r292, %r622, 2;
	mov.u32 	%r293, _ZZ9cuda_gemmIiLi128ELi1ELi1ELi1024ELi32ELi32ELi64ELi0ELi0EEviiiPT_S1_S1_iiiE3Ash;
	add.s32 	%r294, %r293, %r292;
	st.shared.v4.u32 	[%r294], {%r288, %r289, %r290, %r291};
	add.s32 	%r622, %r622, %r11;
	add.s32 	%r621, %r621, 1;
	setp.ne.s32 	%p7, %r621, %r26;
	@%p7 bra 	$L__BB184_8;
$L__BB184_9:
	setp.lt.u16 	%p8, %rs2, 2;
	@%p8 bra 	$L__BB184_12;
	mov.u32 	%r301, _ZZ9cuda_gemmIiLi128ELi1ELi1ELi1024ELi32ELi32ELi64ELi0ELi0EEviiiPT_S1_S1_iiiE3Ash;
	shl.b32 	%r309, %r11, 2;
$L__BB184_11:
	add.s32 	%r295, %r25, %r622;
	mul.wide.s32 	%rd9, %r295, 4;
	add.s64 	%rd10, %rd1, %rd9;
	ld.global.v4.u32 	{%r296, %r297, %r298, %r299}, [%rd10];
	shl.b32 	%r300, %r622, 2;
	add.s32 	%r302, %r301, %r300;
	st.shared.v4.u32 	[%r302], {%r296, %r297, %r298, %r299};
	add.s32 	%r303, %r622, %r11;
	add.s32 	%r304, %r25, %r303;
	mul.wide.s32 	%rd11, %r304, 4;
	add.s64 	%rd12, %rd1, %rd11;
	ld.global.v4.u32 	{%r305, %r306, %r307, %r308}, [%rd12];
	add.s32 	%r310, %r302, %r309;
	st.shared.v4.u32 	[%r310], {%r305, %r306, %r307, %r308};
	add.s32 	%r311, %r303, %r11;
	add.s32 	%r312, %r25, %r311;
	mul.wide.s32 	%rd13, %r312, 4;
	add.s64 	%rd14, %rd1, %rd13;
	ld.global.v4.u32 	{%r313, %r314, %r315, %r316}, [%rd14];
	add.s32 	%r317, %r310, %r309;
	st.shared.v4.u32 	[%r317], {%r313, %r314, %r315, %r316};
	add.s32 	%r318, %r311, %r11;
	add.s32 	%r319, %r25, %r318;
	mul.wide.s32 	%rd15, %r319, 4;
	add.s64 	%rd16, %rd1, %rd15;
	ld.global.v4.u32 	{%r320, %r321, %r322, %r323}, [%rd16];
	add.s32 	%r324, %r317, %r309;
	st.shared.v4.u32 	[%r324], {%r320, %r321, %r322, %r323};
	add.s32 	%r622, %r318, %r11;
	setp.lt.u32 	%p9, %r622, 1024;
	@%p9 bra 	$L__BB184_11;
$L__BB184_12:
	mov.u32 	%r327, _ZZ9cuda_gemmIiLi128ELi1ELi1ELi1024ELi32ELi32ELi64ELi0ELi0EEviiiPT_S1_S1_iiiE11kron_fac_sh;
	mad.lo.s32 	%r35, %r13, 132, %r327;
	and.b32  	%r328, %r4, 15;
	shl.b32 	%r329, %r7, 4;
	add.s32 	%r36, %r12, %r15;
	cvt.u16.u32 	%rs11, %r36;
	xor.b16  	%rs12, %rs11, 31;
	and.b16  	%rs13, %rs12, 255;
	cvt.u16.u32 	%rs14, %r15;
	and.b16  	%rs15, %rs14, 255;
	div.u16 	%rs16, %rs13, %rs15;
	and.b16  	%rs3, %rs16, 3;
	add.s32 	%r330, %r14, %r12;
	mul.lo.s32 	%r37, %r330, %r260;
	shl.b32 	%r331, %r12, 2;
	add.s32 	%r38, %r35, %r331;
	add.s32 	%r332, %r330, %r15;
	mul.lo.s32 	%r39, %r332, %r260;
	shl.b32 	%r40, %r15, 2;
	add.s32 	%r41, %r38, %r40;
	add.s32 	%r42, %r36, %r15;
	add.s32 	%r333, %r332, %r15;
	mul.lo.s32 	%r43, %r333, %r260;
	add.s32 	%r334, %r4, 1;
	xor.b32  	%r335, %r328, 8;
	or.b32  	%r44, %r329, %r328;
	and.b32  	%r336, %r334, 15;
	or.b32  	%r45, %r329, %r336;
	add.s32 	%r337, %r4, 2;
	and.b32  	%r338, %r337, 15;
	or.b32  	%r46, %r329, %r338;
	add.s32 	%r339, %r4, 3;
	and.b32  	%r340, %r339, 15;
	or.b32  	%r47, %r329, %r340;
	add.s32 	%r341, %r4, 4;
	and.b32  	%r342, %r341, 15;
	or.b32  	%r48, %r329, %r342;
	add.s32 	%r343, %r4, 5;
	and.b32  	%r344, %r343, 15;
	or.b32  	%r49, %r329, %r344;
	add.s32 	%r345, %r4, 6;
	and.b32  	%r346, %r345, 15;
	or.b32  	%r50, %r329, %r346;
	add.s32 	%r347, %r4, 7;
	and.b32  	%r348, %r347, 15;
	or.b32  	%r51, %r329, %r348;
	or.b32  	%r52, %r329, %r335;
	add.s32 	%r349, %r4, 9;
	and.b32  	%r350, %r349, 15;
	or.b32  	%r53, %r329, %r350;
	add.s32 	%r351, %r4, 10;
	and.b32  	%r352, %r351, 15;
	or.b32  	%r54, %r329, %r352;
	add.s32 	%r353, %r4, 11;
	and.b32  	%r354, %r353, 15;
	or.b32  	%r55, %r329, %r354;
	add.s32 	%r355, %r4, 12;
	and.b32  	%r356, %r355, 15;
	or.b32  	%r56, %r329, %r356;
	add.s32 	%r357, %r4, 13;
	and.b32  	%r358, %r357, 15;
	or.b32  	%r57, %r329, %r358;
	add.s32 	%r359, %r4, 14;
	and.b32  	%r360, %r359, 15;
	or.b32  	%r58, %r329, %r360;
	add.s32 	%r361, %r4, -1;
	and.b32  	%r362, %r361, 15;
	or.b32  	%r59, %r329, %r362;
	setp.lt.s32 	%p11, %r328, %r261;
	selp.b32 	%r363, 0, %r261, %p11;
	sub.s32 	%r60, %r328, %r363;
	add.s32 	%r364, %r328, 1;
	setp.lt.s32 	%p12, %r364, %r261;
	selp.b32 	%r365, 0, %r261, %p12;
	sub.s32 	%r61, %r364, %r365;
	add.s32 	%r366, %r328, 2;
	setp.lt.s32 	%p13, %r366, %r261;
	selp.b32 	%r367, 0, %r261, %p13;
	sub.s32 	%r62, %r366, %r367;
	add.s32 	%r368, %r328, 3;
	setp.lt.s32 	%p14, %r368, %r261;
	selp.b32 	%r369, 0, %r261, %p14;
	sub.s32 	%r63, %r368, %r369;
	add.s32 	%r370, %r328, 4;
	setp.lt.s32 	%p15, %r370, %r261;
	selp.b32 	%r371, 0, %r261, %p15;
	sub.s32 	%r64, %r370, %r371;
	add.s32 	%r372, %r328, 5;
	setp.lt.s32 	%p16, %r372, %r261;
	selp.b32 	%r373, 0, %r261, %p16;
	sub.s32 	%r65, %r372, %r373;
	add.s32 	%r374, %r328, 6;
	setp.lt.s32 	%p17, %r374, %r261;
	selp.b32 	%r375, 0, %r261, %p17;
	sub.s32 	%r66, %r374, %r375;
	add.s32 	%r376, %r328, 7;
	setp.lt.s32 	%p18, %r376, %r261;
	selp.b32 	%r377, 0, %r261, %p18;
	sub.s32 	%r67, %r376, %r377;
	add.s32 	%r378, %r328, 8;
	setp.lt.s32 	%p19, %r378, %r261;
	selp.b32 	%r379, 0, %r261, %p19;
	sub.s32 	%r68, %r378, %r379;
	add.s32 	%r380, %r328, 9;
	setp.lt.s32 	%p20, %r380, %r261;
	selp.b32 	%r381, 0, %r261, %p20;
	sub.s32 	%r69, %r380, %r381;
	add.s32 	%r382, %r328, 10;
	setp.lt.s32 	%p21, %r382, %r261;
	selp.b32 	%r383, 0, %r261, %p21;
	sub.s32 	%r70, %r382, %r383;
	add.s32 	%r384, %r328, 11;
	setp.lt.s32 	%p22, %r384, %r261;
	selp.b32 	%r385, 0, %r261, %p22;
	sub.s32 	%r71, %r384, %r385;
	add.s32 	%r386, %r328, 12;
	setp.lt.s32 	%p23, %r386, %r261;
	selp.b32 	%r387, 0, %r261, %p23;
	sub.s32 	%r72, %r386, %r387;
	add.s32 	%r388, %r328, 13;
	setp.lt.s32 	%p24, %r388, %r261;
	selp.b32 	%r389, 0, %r261, %p24;
	sub.s32 	%r73, %r388, %r389;
	add.s32 	%r390, %r328, 14;
	setp.lt.s32 	%p25, %r390, %r261;
	selp.b32 	%r391, 0, %r261, %p25;
	sub.s32 	%r74, %r390, %r391;
	add.s32 	%r392, %r328, 15;
	setp.lt.s32 	%p26, %r392, %r261;
	selp.b32 	%r393, 0, %r261, %p26;
	sub.s32 	%r75, %r392, %r393;
	cvt.u16.u32 	%rs17, %r3;
	div.s16 	%rs18, 128, %rs17;
	cvt.s32.s16 	%r76, %rs18;
	and.b32  	%r77, %r1, 31;
	mov.b32 	%r640, 0;
	mov.pred 	%p107, -1;
	shl.b32 	%r484, %r77, 2;
$L__BB184_13:
	mov.pred 	%p1, %p107;
	setp.eq.s16 	%p27, %rs3, 2;
	add.s32 	%r95, %r640, %r13;
	mov.u32 	%r641, %r12;
	@%p27 bra 	$L__BB184_17;
	setp.eq.s16 	%p28, %rs3, 3;
	add.s32 	%r394, %r95, %r37;
	mul.wide.s32 	%rd17, %r394, 4;
	add.s64 	%rd18, %rd2, %rd17;
	ld.global.u32 	%r395, [%rd18];
	st.shared.u32 	[%r38], %r395;
	mov.u32 	%r641, %r36;
	@%p28 bra 	$L__BB184_17;
	setp.eq.s16 	%p29, %rs3, 0;
	add.s32 	%r396, %r95, %r39;
	mul.wide.s32 	%rd19, %r396, 4;
	add.s64 	%rd20, %rd2, %rd19;
	ld.global.u32 	%r397, [%rd20];
	st.shared.u32 	[%r41], %r397;
	mov.u32 	%r641, %r42;
	@%p29 bra 	$L__BB184_17;
	add.s32 	%r641, %r42, %r15;
	add.s32 	%r398, %r95, %r43;
	mul.wide.s32 	%rd21, %r398, 4;
	add.s64 	%rd22, %rd2, %rd21;
	ld.global.u32 	%r399, [%rd22];
	add.s32 	%r400, %r41, %r40;
	st.shared.u32 	[%r400], %r399;
$L__BB184_17:
	add.s32 	%r401, %r14, %r641;
	mad.lo.s32 	%r402, %r401, %r260, %r95;
	mul.wide.s32 	%rd23, %r402, 4;
	add.s64 	%rd24, %rd2, %rd23;
	ld.global.u32 	%r403, [%rd24];
	shl.b32 	%r404, %r641, 2;
	add.s32 	%r405, %r35, %r404;
	st.shared.u32 	[%r405], %r403;
	add.s32 	%r406, %r401, %r15;
	mad.lo.s32 	%r407, %r406, %r260, %r95;
	mul.wide.s32 	%rd25, %r407, 4;
	add.s64 	%rd26, %rd2, %rd25;
	ld.global.u32 	%r408, [%rd26];
	add.s32 	%r409, %r405, %r40;
	st.shared.u32 	[%r409], %r408;
	add.s32 	%r410, %r406, %r15;
	mad.lo.s32 	%r411, %r410, %r260, %r95;
	mul.wide.s32 	%rd27, %r411, 4;
	add.s64 	%rd28, %rd2, %rd27;
	ld.global.u32 	%r412, [%rd28];
	add.s32 	%r413, %r409, %r40;
	st.shared.u32 	[%r413], %r412;
	add.s32 	%r414, %r410, %r15;
	mad.lo.s32 	%r415, %r414, %r260, %r95;
	mul.wide.s32 	%rd29, %r415, 4;
	add.s64 	%rd30, %rd2, %rd29;
	ld.global.u32 	%r416, [%rd30];
	add.s32 	%r417, %r413, %r40;
	st.shared.u32 	[%r417], %r416;
	add.s32 	%r641, %r40, %r641;
	setp.lt.u32 	%p30, %r641, 32;
	@%p30 bra 	$L__BB184_17;
	setp.lt.s32 	%p31, %r2, 1;
	bar.sync 	0;
	@%p31 bra 	$L__BB184_123;
	mov.b32 	%r659, 0;
$L__BB184_20:
	setp.lt.s32 	%p32, %r261, 1;
	add.s32 	%r117, %r659, %r4;
	mul.lo.s32 	%r118, %r117, %r261;
	@%p32 bra 	$L__BB184_22;
	add.s32 	%r419, %r44, %r118;
	shl.b32 	%r420, %r419, 2;
	mov.u32 	%r421, _ZZ9cuda_gemmIiLi128ELi1ELi1ELi1024ELi32ELi32ELi64ELi0ELi0EEviiiPT_S1_S1_iiiE3Ash;
	add.s32 	%r422, %r421, %r420;
	ld.shared.u32 	%r660, [%r422];
$L__BB184_22:
	setp.lt.s32 	%p33, %r261, 2;
	@%p33 bra 	$L__BB184_24;
	add.s32 	%r423, %r45, %r118;
	shl.b32 	%r424, %r423, 2;
	mov.u32 	%r425, _ZZ9cuda_gemmIiLi128ELi1ELi1ELi1024ELi32ELi32ELi64ELi0ELi0EEviiiPT_S1_S1_iiiE3Ash;
	add.s32 	%r426, %r425, %r424;
	ld.shared.u32 	%r661, [%r426];
$L__BB184_24:
	setp.lt.s32 	%p34, %r261, 3;
	@%p34 bra 	$L__BB184_26;
	add.s32 	%r427, %r46, %r118;
	shl.b32 	%r428, %r427, 2;
	mov.u32 	%r429, _ZZ9cuda_gemmIiLi128ELi1ELi1ELi1024ELi32ELi32ELi64ELi0ELi0EEviiiPT_S1_S1_iiiE3Ash;
	add.s32 	%r430, %r429, %r428;
	ld.shared.u32 	%r662, [%r430];
$L__BB184_26:
	setp.lt.s32 	%p35, %r261, 4;
	@%p35 bra 	$L__BB184_28;
	add.s32 	%r431, %r47, %r118;
	shl.b32 	%r432, %r431, 2;
	mov.u32 	%r433, _ZZ9cuda_gemmIiLi128ELi1ELi1ELi1024ELi32ELi32ELi64ELi0ELi0EEviiiPT_S1_S1_iiiE3Ash;
	add.s32 	%r434, %r433, %r432;
	ld.shared.u32 	%r663, [%r434];
$L__BB184_28:
	setp.lt.s32 	%p36, %r261, 5;
	@%p36 bra 	$L__BB184_30;
	add.s32 	%r435, %r48, %r118;
	shl.b32 	%r436, %r435, 2;
	mov.u32 	%r437, _ZZ9cuda_gemmIiLi128ELi1ELi1ELi1024ELi32ELi32ELi64ELi0ELi0EEviiiPT_S1_S1_iiiE3Ash;
	add.s32 	%r438, %r437, %r436;
	ld.shared.u32 	%r664, [%r438];
$L__BB184_30:
	setp.lt.s32 	%p37, %r261, 6;
	@%p37 bra 	$L__BB184_32;
	add.s32 	%r439, %r49, %r118;
	shl.b32 	%r440, %r439, 2;
	mov.u32 	%r441, _ZZ9cuda_gemmIiLi128ELi1ELi1ELi1024ELi32ELi32ELi64ELi0ELi0EEviiiPT_S1_S1_iiiE3Ash;
	add.s32 	%r442, %r441, %r440;
	ld.shared.u32 	%r665, [%r442];
$L__BB184_32:
	setp.lt.s32 	%p38, %r261, 7;
	@%p38 bra 	$L__BB184_34;
	add.s32 	%r443, %r50, %r118;
	shl.b32 	%r444, %r443, 2;
	mov.u32 	%r445, _ZZ9cuda_gemmIiLi128ELi1ELi1ELi1024ELi32ELi32ELi64ELi0ELi0EEviiiPT_S1_S1_iiiE3Ash;
	add.s32 	%r446, %r445, %r444;
	ld.shared.u32 	%r666, [%r446];
$L__BB184_34:
	setp.lt.s32 	%p39, %r261, 8;
	@%p39 bra 	$L__BB184_36;
	add.s32 	%r447, %r51, %r118;
	shl.b32 	%r448, %r447, 2;
	mov.u32 	%r449, _ZZ9cuda_gemmIiLi128ELi1ELi1ELi1024ELi32ELi32ELi64ELi0ELi0EEviiiPT_S1_S1_iiiE3Ash;
	add.s32 	%r450, %r449, %r448;
	ld.shared.u32 	%r667, [%r450];
$L__BB184_36:
	setp.lt.s32 	%p40, %r261, 9;
	@%p40 bra 	$L__BB184_38;
	add.s32 	%r451, %r52, %r118;
	shl.b32 	%r452, %r451, 2;
	mov.u32 	%r453, _ZZ9cuda_gemmIiLi128ELi1ELi1ELi1024ELi32ELi32ELi64ELi0ELi0EEviiiPT_S1_S1_iiiE3Ash;
	add.s32 	%r454, %r453, %r452;
	ld.shared.u32 	%r668, [%r454];
$L__BB184_38:
	setp.lt.s32 	%p41, %r261, 10;
	@%p41 bra 	$L__BB184_40;
	add.s32 	%r455, %r53, %r118;
	shl.b32 	%r456, %r455, 2;
	mov.u32 	%r457, _ZZ9cuda_gemmIiLi128ELi1ELi1ELi1024ELi32ELi32ELi64ELi0ELi0EEviiiPT_S1_S1_iiiE3Ash;
	add.s32 	%r458, %r457, %r456;
	ld.shared.u32 	%r669, [%r458];
$L__BB184_40:
	setp.lt.s32 	%p42, %r261, 11;
	@%p42 bra 	$L__BB184_42;
	add.s32 	%r459, %r54, %r118;
	shl.b32 	%r460, %r459, 2;
	mov.u32 	%r461, _ZZ9cuda_gemmIiLi128ELi1ELi1ELi1024ELi32ELi32ELi64ELi0ELi0EEviiiPT_S1_S1_iiiE3Ash;
	add.s32 	%r462, %r461, %r460;
	ld.shared.u32 	%r670, [%r462];
$L__BB184_42:
	setp.lt.s32 	%p43, %r261, 12;
	@%p43 bra 	$L__BB184_44;
	add.s32 	%r463, %r55, %r118;
	shl.b32 	%r464, %r463, 2;
	mov.u32 	%r465, _ZZ9cuda_gemmIiLi128ELi1ELi1ELi1024ELi32ELi32ELi64ELi0ELi0EEviiiPT_S1_S1_iiiE3Ash;
	add.s32 	%r466, %r465, %r464;
	ld.shared.u32 	%r671, [%r466];
$L__BB184_44:
	setp.lt.s32 	%p44, %r261, 13;
	@%p44 bra 	$L__BB184_46;
	add.s32 	%r467, %r56, %r118;
	shl.b32 	%r468, %r467, 2;
	mov.u32 	%r469, _ZZ9cuda_gemmIiLi128ELi1ELi1ELi1024ELi32ELi32ELi64ELi0ELi0EEviiiPT_S1_S1_iiiE3Ash;
	add.s32 	%r470, %r469, %r468;
	ld.shared.u32 	%r672, [%r470];
$L__BB184_46:
	setp.lt.s32 	%p45, %r261, 14;
	@%p45 bra 	$L__BB184_48;
	add.s32 	%r471, %r57, %r118;
	shl.b32 	%r472, %r471, 2;
	mov.u32 	%r473, _ZZ9cuda_gemmIiLi128ELi1ELi1ELi1024ELi32ELi32ELi64ELi0ELi0EEviiiPT_S1_S1_iiiE3Ash;
	add.s32 	%r474, %r473, %r472;
	ld.shared.u32 	%r673, [%r474];
$L__BB184_48:
	setp.lt.s32 	%p46, %r261, 15;
	@%p46 bra 	$L__BB184_50;
	add.s32 	%r475, %r58, %r118;
	shl.b32 	%r476, %r475, 2;
	mov.u32 	%r477, _ZZ9cuda_gemmIiLi128ELi1ELi1ELi1024ELi32ELi32ELi64ELi0ELi0EEviiiPT_S1_S1_iiiE3Ash;
	add.s32 	%r478, %r477, %r476;
	ld.shared.u32 	%r674, [%r478];
$L__BB184_50:
	setp.lt.s32 	%p47, %r261, 16;
	@%p47 bra 	$L__BB184_52;
	add.s32 	%r479, %r59, %r118;
	shl.b32 	%r480, %r479, 2;
	mov.u32 	%r481, _ZZ9cuda_gemmIiLi128ELi1ELi1ELi1024ELi32ELi32ELi64ELi0ELi0EEviiiPT_S1_S1_iiiE3Ash;
	add.s32 	%r482, %r481, %r480;
	ld.shared.u32 	%r675, [%r482];
$L__BB184_52:
	setp.ge.s32 	%p48, %r5, %r16;
	@%p48 bra 	$L__BB184_122;
	mov.u32 	%r676, %r5;
$L__BB184_54:
	setp.gt.u32 	%p49, %r261, 64;
	mov.u32 	%r483, _ZZ9cuda_gemmIiLi128ELi1ELi1ELi1024ELi32ELi32ELi64ELi0ELi0EEviiiPT_S1_S1_iiiE11kron_fac_sh;
	mad.lo.s32 	%r152, %r676, 132, %r483;
	add.s32 	%r485, %r152, %r484;
	ld.shared.u32 	%r153, [%r485];
	@%p49 bra 	$L__BB184_87;
	setp.eq.s32 	%p66, %r261, 0;
	mov.b32 	%r678, 0;
	@%p66 bra 	$L__BB184_57;
	shfl.sync.idx.b32	%r536|%p67, %r153, %r60, 31, -1;
	mul.lo.s32 	%r678, %r536, %r660;
$L__BB184_57:
	setp.lt.s32 	%p68, %r261, 2;
	@%p68 bra 	$L__BB184_59;
	shfl.sync.idx.b32	%r537|%p69, %r153, %r61, 31, -1;
	mad.lo.s32 	%r678, %r537, %r661, %r678;
$L__BB184_59:
	setp.lt.s32 	%p70, %r261, 3;
	@%p70 bra 	$L__BB184_61;
	shfl.sync.idx.b32	%r538|%p71, %r153, %r62, 31, -1;
	mad.lo.s32 	%r678, %r538, %r662, %r678;
$L__BB184_61:
	setp.lt.s32 	%p72, %r261, 4;
	@%p72 bra 	$L__BB184_63;
	shfl.sync.idx.b32	%r539|%p73, %r153, %r63, 31, -1;
	mad.lo.s32 	%r678, %r539, %r663, %r678;
$L__BB184_63:
	setp.lt.s32 	%p74, %r261, 5;
	@%p74 bra 	$L__BB184_65;
	shfl.sync.idx.b32	%r540|%p75, %r153, %r64, 31, -1;
	mad.lo.s32 	%r678, %r540, %r664, %r678;
$L__BB184_65:
	setp.lt.s32 	%p76, %r261, 6;
	@%p76 bra 	$L__BB184_67;
	shfl.sync.idx.b32	%r541|%p77, %r153, %r65, 31, -1;
	mad.lo.s32 	%r678, %r541, %r665, %r678;
$L__BB184_67:
	setp.lt.s32 	%p78, %r261, 7;
	@%p78 bra 	$L__BB184_69;
	shfl.sync.idx.b32	%r542|%p79, %r153, %r66, 31, -1;
	mad.lo.s32 	%r678, %r542, %r666, %r678;
$L__BB184_69:
	setp.lt.s32 	%p80, %r261, 8;
	@%p80 bra 	$L__BB184_71;
	shfl.sync.idx.b32	%r543|%p81, %r153, %r67, 31, -1;
	mad.lo.s32 	%r678, %r543, %r667, %r678;
$L__BB184_71:
	setp.lt.s32 	%p82, %r261, 9;
	@%p82 bra 	$L__BB184_73;
	shfl.sync.idx.b32	%r544|%p83, %r153, %r68, 31, -1;
	mad.lo.s32 	%r678, %r544, %r668, %r678;
$L__BB184_73:
	setp.lt.s32 	%p84, %r261, 10;
	@%p84 bra 	$L__BB184_75;
	shfl.sync.idx.b32	%r545|%p85, %r153, %r69, 31, -1;
	mad.lo.s32 	%r678, %r545, %r669, %r678;
$L__BB184_75:
	setp.lt.s32 	%p86, %r261, 11;
	@%p86 bra 	$L__BB184_77;
	shfl.sync.idx.b32	%r546|%p87, %r153, %r70, 31, -1;
	mad.lo.s32 	%r678, %r546, %r670, %r678;
$L__BB184_77:
	setp.lt.s32 	%p88, %r261, 12;
	@%p88 bra 	$L__BB184_79;
	shfl.sync.idx.b32	%r547|%p89, %r153, %r71, 31, -1;
	mad.lo.s32 	%r678, %r547, %r671, %r678;
$L__BB184_79:
	setp.lt.s32 	%p90, %r261, 13;
	@%p90 bra 	$L__BB184_81;
	shfl.sync.idx.b32	%r548|%p91, %r153, %r72, 31, -1;
	mad.lo.s32 	%r678, %r548, %r672, %r678;
$L__BB184_81:
	setp.lt.s32 	%p92, %r261, 14;
	@%p92 bra 	$L__BB184_83;
	shfl.sync.idx.b32	%r549|%p93, %r153, %r73, 31, -1;
	mad.lo.s32 	%r678, %r549, %r673, %r678;
$L__BB184_83:
	setp.lt.s32 	%p94, %r261, 15;
	@%p94 bra 	$L__BB184_85;
	shfl.sync.idx.b32	%r550|%p95, %r153, %r74, 31, -1;
	mad.lo.s32 	%r678, %r550, %r674, %r678;
$L__BB184_85:
	setp.lt.s32 	%p96, %r261, 16;
	@%p96 bra 	$L__BB184_119;
	shfl.sync.idx.b32	%r551|%p97, %r153, %r75, 31, -1;
	mad.lo.s32 	%r678, %r551, %r675, %r678;
	bra.uni 	$L__BB184_119;
$L__BB184_87:
	mov.b32 	%r678, 0;
	@%p32 bra 	$L__BB184_89;
	shl.b32 	%r487, %r44, 2;
	add.s32 	%r488, %r152, %r487;
	ld.shared.u32 	%r489, [%r488];
	mul.lo.s32 	%r678, %r489, %r660;
$L__BB184_89:
	@%p33 bra 	$L__BB184_91;
	shl.b32 	%r490, %r45, 2;
	add.s32 	%r491, %r152, %r490;
	ld.shared.u32 	%r492, [%r491];
	mad.lo.s32 	%r678, %r492, %r661, %r678;
$L__BB184_91:
	@%p34 bra 	$L__BB184_93;
	shl.b32 	%r493, %r46, 2;
	add.s32 	%r494, %r152, %r493;
	ld.shared.u32 	%r495, [%r494];
	mad.lo.s32 	%r678, %r495, %r662, %r678;
$L__BB184_93:
	@%p35 bra 	$L__BB184_95;
	shl.b32 	%r496, %r47, 2;
	add.s32 	%r497, %r152, %r496;
	ld.shared.u32 	%r498, [%r497];
	mad.lo.s32 	%r678, %r498, %r663, %r678;
$L__BB184_95:
	setp.lt.s32 	%p54, %r261, 5;
	@%p54 bra 	$L__BB184_97;
	shl.b32 	%r499, %r48, 2;
	add.s32 	%r500, %r152, %r499;
	ld.shared.u32 	%r501, [%r500];
	mad.lo.s32 	%r678, %r501, %r664, %r678;
$L__BB184_97:
	setp.lt.s32 	%p55, %r261, 6;
	@%p55 bra 	$L__BB184_99;
	shl.b32 	%r502, %r49, 2;
	add.s32 	%r503, %r152, %r502;
	ld.shared.u32 	%r504, [%r503];
	mad.lo.s32 	%r678, %r504, %r665, %r678;
$L__BB184_99:
	setp.lt.s32 	%p56, %r261, 7;
	@%p56 bra 	$L__BB184_101;
	shl.b32 	%r505, %r50, 2;
	add.s32 	%r506, %r152, %r505;
	ld.shared.u32 	%r507, [%r506];
	mad.lo.s32 	%r678, %r507, %r666, %r678;
$L__BB184_101:
	setp.lt.s32 	%p57, %r261, 8;
	@%p57 bra 	$L__BB184_103;
	shl.b32 	%r508, %r51, 2;
	add.s32 	%r509, %r152, %r508;
	ld.shared.u32 	%r510, [%r509];
	mad.lo.s32 	%r678, %r510, %r667, %r678;
$L__BB184_103:
	setp.lt.s32 	%p58, %r261, 9;
	@%p58 bra 	$L__BB184_105;
	shl.b32 	%r511, %r52, 2;
	add.s32 	%r512, %r152, %r511;
	ld.shared.u32 	%r513, [%r512];
	mad.lo.s32 	%r678, %r513, %r668, %r678;
$L__BB184_105:
	setp.lt.s32 	%p59, %r261, 10;
	@%p59 bra 	$L__BB184_107;
	shl.b32 	%r514, %r53, 2;
	add.s32 	%r515, %r152, %r514;
	ld.shared.u32 	%r516, [%r515];
	mad.lo.s32 	%r678, %r516, %r669, %r678;
$L__BB184_107:
	setp.lt.s32 	%p60, %r261, 11;
	@%p60 bra 	$L__BB184_109;
	shl.b32 	%r517, %r54, 2;
	add.s32 	%r518, %r152, %r517;
	ld.shared.u32 	%r519, [%r518];
	mad.lo.s32 	%r678, %r519, %r670, %r678;
$L__BB184_109:
	setp.lt.s32 	%p61, %r261, 12;
	@%p61 bra 	$L__BB184_111;
	shl.b32 	%r520, %r55, 2;
	add.s32 	%r521, %r152, %r520;
	ld.shared.u32 	%r522, [%r521];
	mad.lo.s32 	%r678, %r522, %r671, %r678;
$L__BB184_111:
	setp.lt.s32 	%p62, %r261, 13;
	@%p62 bra 	$L__BB184_113;
	shl.b32 	%r523, %r56, 2;
	add.s32 	%r524, %r152, %r523;
	ld.shared.u32 	%r525, [%r524];
	mad.lo.s32 	%r678, %r525, %r672, %r678;
$L__BB184_113:
	setp.lt.s32 	%p63, %r261, 14;
	@%p63 bra 	$L__BB184_115;
	shl.b32 	%r526, %r57, 2;
	add.s32 	%r527, %r152, %r526;
	ld.shared.u32 	%r528, [%r527];
	mad.lo.s32 	%r678, %r528, %r673, %r678;
$L__BB184_115:
	setp.lt.s32 	%p64, %r261, 15;
	@%p64 bra 	$L__BB184_117;
	shl.b32 	%r529, %r58, 2;
	add.s32 	%r530, %r152, %r529;
	ld.shared.u32 	%r531, [%r530];
	mad.lo.s32 	%r678, %r531, %r674, %r678;
$L__BB184_117:
	setp.lt.s32 	%p65, %r261, 16;
	@%p65 bra 	$L__BB184_119;
	shl.b32 	%r532, %r59, 2;
	add.s32 	%r533, %r152, %r532;
	ld.shared.u32 	%r534, [%r533];
	mad.lo.s32 	%r678, %r534, %r675, %r678;
$L__BB184_119:
	setp.ne.s32 	%p98, %r7, 0;
	add.s32 	%r552, %r676, %r640;
	mad.lo.s32 	%r217, %r552, %r2, %r117;
	shfl.sync.down.b32	%r553|%p99, %r678, 1, 7711, -1;
	add.s32 	%r218, %r553, %r678;
	@%p98 bra 	$L__BB184_121;
	shl.b32 	%r554, %r217, 2;
	mov.u32 	%r555, _ZZ9cuda_gemmIiLi128ELi1ELi1ELi1024ELi32ELi32ELi64ELi0ELi0EEviiiPT_S1_S1_iiiE3Csh;
	add.s32 	%r556, %r555, %r554;
	ld.shared.u32 	%r557, [%r556];
	add.s32 	%r558, %r557, %r218;
	st.shared.u32 	[%r556], %r558;
$L__BB184_121:
	add.s32 	%r676, %r676, %r76;
	setp.lt.s32 	%p100, %r676, %r16;
	@%p100 bra 	$L__BB184_54;
$L__BB184_122:
	add.s32 	%r659, %r659, %r3;
	setp.lt.s32 	%p101, %r659, %r2;
	@%p101 bra 	$L__BB184_20;
$L__BB184_123:
	mov.b32 	%r640, 16;
	mov.pred 	%p107, 0;
	@%p1 bra 	$L__BB184_13;
	setp.eq.s32 	%p103, %r27, 0;
	bar.sync 	0;
	mul.lo.s32 	%r560, %r2, %r8;
	mad.lo.s32 	%r237, %r6, %r258, %r560;
	div.s32 	%r238, %r259, %r261;
	@%p103 bra 	$L__BB184_127;
	shl.b32 	%r561, %r1, 4;
	mov.u32 	%r562, _ZZ9cuda_gemmIiLi128ELi1ELi1ELi1024ELi32ELi32ELi64ELi0ELi0EEviiiPT_S1_S1_iiiE3Csh;
	add.s32 	%r725, %r562, %r561;
	shl.b32 	%r240, %r9, 4;
	neg.s32 	%r724, %r26;
$L__BB184_126:
	.pragma "nounroll";
	div.s32 	%r563, %r727, %r2;
	mad.lo.s32 	%r564, %r238, %r563, %r237;
	mul.lo.s32 	%r565, %r563, %r2;
	sub.s32 	%r566, %r727, %r565;
	add.s32 	%r567, %r564, %r566;
	mul.wide.s32 	%rd31, %r567, 4;
	add.s64 	%rd32, %rd3, %rd31;
	ld.shared.v4.u32 	{%r568, %r569, %r570, %r571}, [%r725];
	st.global.v4.u32 	[%rd32], {%r568, %r569, %r570, %r571};
	add.s32 	%r727, %r727, %r11;
	add.s32 	%r725, %r725, %r240;
	add.s32 	%r724, %r724, 1;
	setp.ne.s32 	%p104, %r724, 0;
	@%p104 bra 	$L__BB184_126;
$L__BB184_127:
	setp.lt.u16 	%p105, %rs2, 2;
	@%p105 bra 	$L__BB184_130;
	mul.lo.s32 	%r249, %r9, 48;
	shl.b32 	%r572, %r727, 2;
	mov.u32 	%r573, _ZZ9cuda_gemmIiLi128ELi1ELi1ELi1024ELi32ELi32ELi64ELi0ELi0EEviiiPT_S1_S1_iiiE3Csh;
	add.s32 	%r728, %r573, %r572;
	shl.b32 	%r251, %r9, 6;
	shl.b32 	%r252, %r9, 5;
	shl.b32 	%r253, %r9, 4;
$L__BB184_129:
	div.s32 	%r574, %r727, %r2;
	mad.lo.s32 	%r575, %r238, %r574, %r237;
	mul.lo.s32 	%r576, %r574, %r2;
	sub.s32 	%r577, %r727, %r576;
	add.s32 	%r578, %r575, %r577;
	mul.wide.s32 	%rd33, %r578, 4;
	add.s64 	%rd34, %rd3, %rd33;
	ld.shared.v4.u32 	{%r579, %r580, %r581, %r582}, [%r728];
	st.global.v4.u32 	[%rd34], {%r579, %r580, %r581, %r582};
	add.s32 	%r583, %r11, %r727;
	div.s32 	%r584, %r583, %r2;
	mad.lo.s32 	%r585, %r238, %r584, %r237;
	mul.lo.s32 	%r586, %r584, %r2;
	sub.s32 	%r587, %r583, %r586;
	add.s32 	%r588, %r585, %r587;
	mul.wide.s32 	%rd35, %r588, 4;
	add.s64 	%rd36, %rd3, %rd35;
	add.s32 	%r589, %r728, %r253;
	ld.shared.v4.u32 	{%r590, %r591, %r592, %r593}, [%r589];
	st.global.v4.u32 	[%rd36], {%r590, %r591, %r592, %r593};
	add.s32 	%r594, %r11, %r583;
	div.s32 	%r595, %r594, %r2;
	mad.lo.s32 	%r596, %r238, %r595, %r237;
	mul.lo.s32 	%r597, %r595, %r2;
	sub.s32 	%r598, %r594, %r597;
	add.s32 	%r599, %r596, %r598;
	mul.wide.s32 	%rd37, %r599, 4;
	add.s64 	%rd38, %rd3, %rd37;
	add.s32 	%r600, %r728, %r252;
	ld.shared.v4.u32 	{%r601, %r602, %r603, %r604}, [%r600];
	st.global.v4.u32 	[%rd38], {%r601, %r602, %r603, %r604};
	add.s32 	%r605, %r11, %r594;
	div.s32 	%r606, %r605, %r2;
	mad.lo.s32 	%r607, %r238, %r606, %r237;
	mul.lo.s32 	%r608, %r606, %r2;
	sub.s32 	%r609, %r605, %r608;
	add.s32 	%r610, %r607, %r609;
	mul.wide.s32 	%rd39, %r610, 4;
	add.s64 	%rd40, %rd3, %rd39;
	add.s32 	%r611, %r728, %r249;
	ld.shared.v4.u32 	{%r612, %r613, %r614, %r615}, [%r611];
	st.global.v4.u32 	[%rd40], {%r612, %r613, %r614, %r615};
	add.s32 	%r728, %r728, %r251;
	add.s32 	%r727, %r11, %r605;
	setp.lt.u32 	%p106, %r727, 1024;
	@%p106 bra 	$L__BB184_129;
$L__BB184_130:
	ret;

}
	// .globl	_Z9cuda_gemmIiLi128ELi1ELi1ELi1024ELi32ELi32ELi64ELi0ELi1EEviiiPT_S1_S1_iii
.visible .entry _Z9cuda_gemmIiLi128ELi1ELi1ELi1024ELi32ELi32ELi64ELi0ELi1EEviiiPT_S1_S1_iii(
	.param .u32 _Z9cuda_gemmIiLi128ELi1ELi1ELi1024ELi32ELi32ELi64ELi0ELi1EEviiiPT_S1_S1_iii_param_0,
	.param .u32 _Z9cuda_gemmIiLi128ELi1ELi1ELi1024ELi32ELi32ELi64ELi0ELi1EEviiiPT_S1_S1_iii_param_1,
	.param .u32 _Z9cuda_gemmIiLi128ELi1ELi1ELi1024ELi32ELi32ELi64ELi0ELi1EEviiiPT_S1_S1_iii_param_2,
	.param .u64 .ptr .align 1 _Z9cuda_gemmIiLi128ELi1ELi1ELi1024ELi32ELi32ELi64ELi0ELi1EEviiiPT_S1_S1_iii_param_3,
	.param .u64 .ptr .align 1 _Z9cuda_gemmIiLi128ELi1ELi1ELi1024ELi32ELi32ELi64ELi0ELi1EEviiiPT_S1_S1_iii_param_4,
	.param .u64 .ptr .align 1 _Z9cuda_gemmIiLi128ELi1ELi1ELi1024ELi32ELi32ELi64ELi0ELi1EEviiiPT_S1_S1_iii_param_5,
	.param .u32 _Z9cuda_gemmIiLi128ELi1ELi1ELi1024ELi32ELi32ELi64ELi0ELi1EEviiiPT_S1_S1_iii_param_6,
	.param .u32 _Z9cuda_gemmIiLi128ELi1ELi1ELi1024ELi32ELi32ELi64ELi0ELi1EEviiiPT_S1_S1_iii_param_7,
	.param .u32 _Z9cuda_gemmIiLi128ELi1ELi1ELi1024ELi32ELi32ELi64ELi0ELi1EEviiiPT_S1_S1_iii_param_8
)
.maxntid 128
{
	.reg .pred 	%p<40>;
	.reg .b16 	%rs<17>;
	.reg .b32 	%r<421>;
	.reg .b64 	%rd<41>;
	// demoted variable
	.shared .align 128 .b8 _ZZ9cuda_gemmIiLi128ELi1ELi1ELi1024ELi32ELi32ELi64ELi0ELi1EEviiiPT_S1_S1_iiiE11kron_fac_sh[2112];
	// demoted variable
	.shared .align 128 .b8 _ZZ9cuda_gemmIiLi128ELi1ELi1ELi1024ELi32ELi32ELi64ELi0ELi1EEviiiPT_S1_S1_iiiE3Ash[4096];
	// demoted variable
	.shared .align 128 .b8 _ZZ9cuda_gemmIiLi128ELi1ELi1ELi1024ELi32ELi32ELi64ELi0ELi1EEviiiPT_S1_S1_iiiE3Csh[4096];
	ld.param.u32 	%r132, [_Z9cuda_gemmIiLi128ELi1ELi1ELi1024ELi32ELi32ELi64ELi0ELi1EEviiiPT_S1_S1_iii_param_2];
	ld.param.u64 	%rd4, [_Z9cuda_gemmIiLi128ELi1ELi1ELi1024ELi32ELi32ELi64ELi0ELi1EEviiiPT_S1_S1_iii_param_3];
	ld.param.u64 	%rd5, [_Z9cuda_gemmIiLi128ELi1ELi1ELi1024ELi32ELi32ELi64ELi0ELi1EEviiiPT_S1_S1_iii_param_4];
	ld.param.u64 	%rd6, [_Z9cuda_gemmIiLi128ELi1ELi1ELi1024ELi32ELi32ELi64ELi0ELi1EEviiiPT_S1_S1_iii_param_5];
	cvta.to.global.u64 	%rd1, %rd4;
	cvta.to.global.u64 	%rd2, %rd5;
	cvta.to.global.u64 	%rd3, %rd6;
	mov.u32 	%r1, %tid.x;
	shr.u32 	%r2, %r1, 6;
	mov.u32 	%r3, %ctaid.y;
	mov.u32 	%r133, %nctaid.y;
	setp.ge.u32 	%p2, %r3, %r133;
	@%p2 bra 	$L__BB185_29;
	and.b32  	%r4, %r1, 1;
	mov.u32 	%r5, %ctaid.x;
	mov.u32 	%r6, %ntid.x;
	shl.b32 	%r415, %r1, 2;
	shl.b32 	%r8, %r6, 2;
	shr.u32 	%r9, %r1, 4;
	shr.u32 	%r10, %r6, 4;
	shr.s32 	%r134, %r132, 31;
	shr.u32 	%r135, %r134, 27;
	add.s32 	%r136, %r132, %r135;
	shr.s32 	%r11, %r136, 5;
	add.s32 	%r137, %r1, %r6;
	cvt.u16.u32 	%rs4, %r137;
	xor.b16  	%rs5, %rs4, 1023;
	cvt.u16.u32 	%rs6, %r6;
	div.u16 	%rs7, %rs5, %rs6;
	and.b16  	%rs1, %rs7, 3;
	setp.eq.s16 	%p3, %rs1, 2;
	mov.u32 	%r400, %r1;
	@%p3 bra 	$L__BB185_4;
	cvt.u32.u16 	%r12, %rs1;
	mov.b32 	%r399, 0;
	mov.u32 	%r400, %r1;
$L__BB185_3:
	.pragma "nounroll";
	shl.b32 	%r139, %r400, 2;
	mov.u32 	%r140, _ZZ9cuda_gemmIiLi128ELi1ELi1ELi1024ELi32ELi32ELi64ELi0ELi1EEviiiPT_S1_S1_iiiE3Csh;
	add.s32 	%r141, %r140, %r139;
	mov.b32 	%r142, 0;
	st.shared.u32 	[%r141], %r142;
	add.s32 	%r400, %r400, %r6;
	add.s32 	%r399, %r399, 1;
	xor.b32  	%r143, %r399, %r12;
	setp.ne.s32 	%p4, %r143, 2;
	@%p4 bra 	$L__BB185_3;
$L__BB185_4:
	mov.u32 	%r145, _ZZ9cuda_gemmIiLi128ELi1ELi1ELi1024ELi32ELi32ELi64ELi0ELi1EEviiiPT_S1_S1_iiiE3Csh;
$L__BB185_5:
	shl.b32 	%r144, %r400, 2;
	add.s32 	%r146, %r145, %r144;
	mov.b32 	%r147, 0;
	st.shared.u32 	[%r146], %r147;
	add.s32 	%r148, %r146, %r8;
	st.shared.u32 	[%r148], %r147;
	add.s32 	%r149, %r148, %r8;
	st.shared.u32 	[%r149], %r147;
	add.s32 	%r150, %r149, %r8;
	st.shared.u32 	[%r150], %r147;
	add.s32 	%r400, %r8, %r400;
	setp.lt.u32 	%p5, %r400, 1024;
	@%p5 bra 	$L__BB185_5;
	shl.b32 	%r151, %r5, 10;
	mad.lo.s32 	%r20, %r3, %r132, %r151;
	add.s32 	%r152, %r415, %r8;
	cvt.u16.u32 	%rs8, %r152;
	sub.s16 	%rs9, 1023, %rs8;
	cvt.u16.u32 	%rs10, %r8;
	div.u16 	%rs2, %rs9, %rs10;
	cvt.u32.u16 	%r153, %rs2;
	and.b32  	%r154, %r153, 3;
	xor.b32  	%r21, %r154, 2;
	sub.s32 	%r155, 2, %r153;
	and.b32  	%r22, %r155, 3;
	setp.eq.s32 	%p6, %r22, 0;
	mov.u32 	%r404, %r415;
	@%p6 bra 	$L__BB185_9;
	mov.b32 	%r403, 0;
	mov.u32 	%r404, %r415;
$L__BB185_8:
	.pragma "nounroll";
	add.s32 	%r157, %r20, %r404;
	mul.wide.s32 	%rd7, %r157, 4;
	add.s64 	%rd8, %rd1, %rd7;
	ld.global.v4.u32 	{%r158, %r159, %r160, %r161}, [%rd8];
	shl.b32 	%r162, %r404, 2;
	mov.u32 	%r163, _ZZ9cuda_gemmIiLi128ELi1ELi1ELi1024ELi32ELi32ELi64ELi0ELi1EEviiiPT_S1_S1_iiiE3Ash;
	add.s32 	%r164, %r163, %r162;
	st.shared.v4.u32 	[%r164], {%r158, %r159, %r160, %r161};
	add.s32 	%r404, %r404, %r8;
	add.s32 	%r403, %r403, 1;
	setp.ne.s32 	%p7, %r403, %r21;
	@%p7 bra 	$L__BB185_8;
$L__BB185_9:
	setp.lt.u16 	%p8, %rs2, 2;
	@%p8 bra 	$L__BB185_12;
	mov.u32 	%r171, _ZZ9cuda_gemmIiLi128ELi1ELi1ELi1024ELi32ELi32ELi64ELi0ELi1EEviiiPT_S1_S1_iiiE3Ash;
	shl.b32 	%r179, %r8, 2;
$L__BB185_11:
	add.s32 	%r165, %r20, %r404;
	mul.wide.s32 	%rd9, %r165, 4;
	add.s64 	%rd10, %rd1, %rd9;
	ld.global.v4.u32 	{%r166, %r167, %r168, %r169}, [%rd10];
	shl.b32 	%r170, %r404, 2;
	add.s32 	%r172, %r171, %r170;
	st.shared.v4.u32 	[%r172], {%r166, %r167, %r168, %r169};
	add.s32 	%r173, %r404, %r8;
	add.s32 	%r174, %r20, %r173;
	mul.wide.s32 	%rd11, %r174, 4;
	add.s64 	%rd12, %rd1, %rd11;
	ld.global.v4.u32 	{%r175, %r176, %r177, %r178}, [%rd12];
	add.s32 	%r180, %r172, %r179;
	st.shared.v4.u32 	[%r180], {%r175, %r176, %r177, %r178};
	add.s32 	%r181, %r173, %r8;
	add.s32 	%r182, %r20, %r181;
	mul.wide.s32 	%rd13, %r182, 4;
	add.s64 	%rd14, %rd1, %rd13;
	ld.global.v4.u32 	{%r183, %r184, %r185, %r186}, [%rd14];
	add.s32 	%r187, %r180, %r179;
	st.shared.v4.u32 	[%r187], {%r183, %r184, %r185, %r186};
	add.s32 	%r188, %r181, %r8;
	add.s32 	%r189, %r20, %r188;
	mul.wide.s32 	%rd15, %r189, 4;
	add.s64 	%rd16, %rd1, %rd15;
	ld.global.v4.u32 	{%r190, %r191, %r192, %r193}, [%rd16];
	add.s32 	%r194, %r187, %r179;
	st.shared.v4.u32 	[%r194], {%r190, %r191, %r192, %r193};
	add.s32 	%r404, %r188, %r8;
	setp.lt.u32 	%p9, %r404, 1024;
	@%p9 bra 	$L__BB185_11;
$L__BB185_12:
	shr.u32 	%r196, %r1, 1;
	and.b32  	%r197, %r1, 15;
	mov.u32 	%r198, _ZZ9cuda_gemmIiLi128ELi1ELi1ELi1024ELi32ELi32ELi64ELi0ELi1EEviiiPT_S1_S1_iiiE11kron_fac_sh;
	mad.lo.s32 	%r30, %r197, 132, %r198;
	shl.b32 	%r199, %r4, 4;
	shl.b32 	%r200, %r1, 4;
	and.b32  	%r201, %r200, 992;
	or.b32  	%r202, %r201, %r199;
	add.s32 	%r31, %r9, %r10;
	cvt.u16.u32 	%rs11, %r31;
	xor.b16  	%rs12, %rs11, 31;
	and.b16  	%rs13, %rs12, 255;
	cvt.u16.u32 	%rs14, %r10;
	and.b16  	%rs15, %rs14, 255;
	div.u16 	%rs16, %rs13, %rs15;
	and.b16  	%rs3, %rs16, 3;
	shl.b32 	%r203, %r9, 2;
	add.s32 	%r32, %r30, %r203;
	shl.b32 	%r33, %r10, 2;
	add.s32 	%r34, %r32, %r33;
	add.s32 	%r35, %r31, %r10;
	and.b32  	%r204, %r196, 15;
	or.b32  	%r205, %r202, %r204;
	shl.b32 	%r206, %r205, 2;
	mov.u32 	%r207, _ZZ9cuda_gemmIiLi128ELi1ELi1ELi1024ELi32ELi32ELi64ELi0ELi1EEviiiPT_S1_S1_iiiE3Ash;
	add.s32 	%r36, %r207, %r206;
	add.s32 	%r208, %r196, 1;
	and.b32  	%r209, %r208, 15;
	or.b32  	%r210, %r202, %r209;
	shl.b32 	%r211, %r210, 2;
	add.s32 	%r37, %r207, %r211;
	add.s32 	%r212, %r196, 2;
	and.b32  	%r213, %r212, 15;
	or.b32  	%r214, %r202, %r213;
	shl.b32 	%r215, %r214, 2;
	add.s32 	%r38, %r207, %r215;
	add.s32 	%r216, %r196, 3;
	and.b32  	%r217, %r216, 15;
	or.b32  	%r218, %r202, %r217;
	shl.b32 	%r219, %r218, 2;
	add.s32 	%r39, %r207, %r219;
	add.s32 	%r220, %r196, 4;
	and.b32  	%r221, %r220, 15;
	or.b32  	%r222, %r202, %r221;
	shl.b32 	%r223, %r222, 2;
	add.s32 	%r40, %r207, %r223;
	add.s32 	%r224, %r196, 5;
	and.b32  	%r225, %r224, 15;
	or.b32  	%r226, %r202, %r225;
	shl.b32 	%r227, %r226, 2;
	add.s32 	%r41, %r207, %r227;
	add.s32 	%r228, %r196, 6;
	and.b32  	%r229, %r228, 15;
	or.b32  	%r230, %r202, %r229;
	shl.b32 	%r231, %r230, 2;
	add.s32 	%r42, %r207, %r231;
	add.s32 	%r232, %r196, 7;
	and.b32  	%r233, %r232, 15;
	or.b32  	%r234, %r202, %r233;
	shl.b32 	%r235, %r234, 2;
	add.s32 	%r43, %r207, %r235;
	xor.b32  	%r236, %r204, 8;
	or.b32  	%r237, %r202, %r236;
	shl.b32 	%r238, %r237, 2;
	add.s32 	%r44, %r207, %r238;
	add.s32 	%r239, %r196, 9;
	and.b32  	%r240, %r239, 15;
	or.b32  	%r241, %r202, %r240;
	shl.b32 	%r242, %r241, 2;
	add.s32 	%r45, %r207, %r242;
	add.s32 	%r243, %r196, 10;
	and.b32  	%r244, %r243, 15;
	or.b32  	%r245, %r202, %r244;
	shl.b32 	%r246, %r245, 2;
	add.s32 	%r46, %r207, %r246;
	add.s32 	%r247, %r196, 11;
	and.b32  	%r248, %r247, 15;
	or.b32  	%r249, %r202, %r248;
	shl.b32 	%r250, %r249, 2;
	add.s32 	%r47, %r207, %r250;
	add.s32 	%r251, %r196, 12;
	and.b32  	%r252, %r251, 15;
	or.b32  	%r253, %r202, %r252;
	shl.b32 	%r254, %r253, 2;
	add.s32 	%r48, %r207, %r254;
	add.s32 	%r255, %r196, 13;
	and.b32  	%r256, %r255, 15;
	or.b32  	%r257, %r202, %r256;
	shl.b32 	%r258, %r257, 2;
	add.s32 	%r49, %r207, %r258;
	add.s32 	%r259, %r196, 14;
	and.b32  	%r260, %r259, 15;
	or.b32  	%r261, %r202, %r260;
	shl.b32 	%r262, %r261, 2;
	add.s32 	%r50, %r207, %r262;
	add.s32 	%r263, %r196, -1;
	and.b32  	%r264, %r263, 15;
	or.b32  	%r265, %r202, %r264;
	shl.b32 	%r266, %r265, 2;
	add.s32 	%r51, %r207, %r266;
	or.b32  	%r52, %r199, %r204;
	or.b32  	%r53, %r199, %r209;
	or.b32  	%r54, %r199, %r213;
	or.b32  	%r55, %r199, %r217;
	or.b32  	%r56, %r199, %r221;
	or.b32  	%r57, %r199, %r225;
	or.b32  	%r58, %r199, %r229;
	or.b32  	%r59, %r199, %r233;
	or.b32  	%r60, %r199, %r236;
	or.b32  	%r61, %r199, %r240;
	or.b32  	%r62, %r199, %r244;
	or.b32  	%r63, %r199, %r248;
	or.b32  	%r64, %r199, %r252;
	or.b32  	%r65, %r199, %r256;
	or.b32  	%r66, %r199, %r260;
	or.b32  	%r67, %r199, %r264;
	shl.b32 	%r267, %r1, 2;
	and.b32  	%r268, %r267, 124;
	mad.lo.s32 	%r269, %r2, 132, %r268;
	add.s32 	%r68, %r198, %r269;
	mov.u32 	%r270, %ctaid.z;
	shl.b32 	%r271, %r270, 10;
	or.b32  	%r69, %r271, %r197;
	mov.b32 	%r406, 0;
	mov.pred 	%p39, -1;
$L__BB185_13:
	mov.pred 	%p1, %p39;
	shr.u32 	%r407, %r1, 4;
	setp.eq.s16 	%p11, %rs3, 2;
	add.s32 	%r72, %r69, %r406;
	@%p11 bra 	$L__BB185_17;
	setp.eq.s16 	%p12, %rs3, 3;
	shl.b32 	%r272, %r407, 5;
	add.s32 	%r273, %r72, %r272;
	mul.wide.u32 	%rd17, %r273, 4;
	add.s64 	%rd18, %rd2, %rd17;
	ld.global.u32 	%r274, [%rd18];
	st.shared.u32 	[%r32], %r274;
	mov.u32 	%r407, %r31;
	@%p12 bra 	$L__BB185_17;
	setp.eq.s16 	%p13, %rs3, 0;
	shl.b32 	%r275, %r31, 5;
	add.s32 	%r276, %r275, %r72;
	mul.wide.u32 	%rd19, %r276, 4;
	add.s64 	%rd20, %rd2, %rd19;
	ld.global.u32 	%r277, [%rd20];
	st.shared.u32 	[%r34], %r277;
	mov.u32 	%r407, %r35;
	@%p13 bra 	$L__BB185_17;
	add.s32 	%r407, %r35, %r10;
	shl.b32 	%r278, %r35, 5;
	add.s32 	%r279, %r278, %r72;
	mul.wide.u32 	%rd21, %r279, 4;
	add.s64 	%rd22, %rd2, %rd21;
	ld.global.u32 	%r280, [%rd22];
	add.s32 	%r281, %r34, %r33;
	st.shared.u32 	[%r281], %r280;
$L__BB185_17:
	shl.b32 	%r282, %r407, 5;
	add.s32 	%r283, %r72, %r282;
	mul.wide.u32 	%rd23, %r283, 4;
	add.s64 	%rd24, %rd2, %rd23;
	ld.global.u32 	%r284, [%rd24];
	shl.b32 	%r285, %r407, 2;
	add.s32 	%r286, %r30, %r285;
	st.shared.u32 	[%r286], %r284;
	add.s32 	%r287, %r407, %r10;
	shl.b32 	%r288, %r287, 5;
	add.s32 	%r289, %r288, %r72;
	mul.wide.u32 	%rd25, %r289, 4;
	add.s64 	%rd26, %rd2, %rd25;
	ld.global.u32 	%r290, [%rd26];
	add.s32 	%r291, %r286, %r33;
	st.shared.u32 	[%r291], %r290;
	add.s32 	%r292, %r287, %r10;
	shl.b32 	%r293, %r292, 5;
	add.s32 	%r294, %r293, %r72;
	mul.wide.u32 	%rd27, %r294, 4;
	add.s64 	%rd28, %rd2, %rd27;
	ld.global.u32 	%r295, [%rd28];
	add.s32 	%r296, %r291, %r33;
	st.shared.u32 	[%r296], %r295;
	add.s32 	%r297, %r292, %r10;
	shl.b32 	%r298, %r297, 5;
	add.s32 	%r299, %r298, %r72;
	mul.wide.u32 	%rd29, %r299, 4;
	add.s64 	%rd30, %rd2, %rd29;
	ld.global.u32 	%r300, [%rd30];
	add.s32 	%r301, %r296, %r33;
	st.shared.u32 	[%r301], %r300;
	add.s32 	%r407, %r33, %r407;
	setp.lt.u32 	%p14, %r407, 32;
	@%p14 bra 	$L__BB185_17;
	bar.sync 	0;
	ld.shared.u32 	%r77, [%r36];
	ld.shared.u32 	%r78, [%r37];
	ld.shared.u32 	%r79, [%r38];
	ld.shared.u32 	%r80, [%r39];
	ld.shared.u32 	%r81, [%r40];
	ld.shared.u32 	%r82, [%r41];
	ld.shared.u32 	%r83, [%r42];
	ld.shared.u32 	%r84, [%r43];
	ld.shared.u32 	%r85, [%r44];
	ld.shared.u32 	%r86, [%r45];
	ld.shared.u32 	%r87, [%r46];
	ld.shared.u32 	%r88, [%r47];
	ld.shared.u32 	%r89, [%r48];
	ld.shared.u32 	%r90, [%r49];
	ld.shared.u32 	%r91, [%r50];
	ld.shared.u32 	%r92, [%r51];
	shr.u32 	%r411, %r1, 6;
	add.s32 	%r302, %r411, %r406;
	shl.b32 	%r303, %r302, 7;
	shl.b32 	%r304, %r1, 1;
	and.b32  	%r305, %r304, 124;
	mov.u32 	%r306, _ZZ9cuda_gemmIiLi128ELi1ELi1ELi1024ELi32ELi32ELi64ELi0ELi1EEviiiPT_S1_S1_iiiE3Csh;
	add.s32 	%r307, %r306, %r305;
	add.s32 	%r409, %r307, %r303;
	mov.u32 	%r410, %r68;
$L__BB185_19:
	setp.ne.s32 	%p15, %r4, 0;
	ld.shared.u32 	%r308, [%r410];
	shfl.sync.idx.b32	%r309|%p16, %r308, %r52, 31, -1;
	mul.lo.s32 	%r310, %r309, %r77;
	shfl.sync.idx.b32	%r311|%p17, %r308, %r53, 31, -1;
	mad.lo.s32 	%r312, %r311, %r78, %r310;
	shfl.sync.idx.b32	%r313|%p18, %r308, %r54, 31, -1;
	mad.lo.s32 	%r314, %r313, %r79, %r312;
	shfl.sync.idx.b32	%r315|%p19, %r308, %r55, 31, -1;
	mad.lo.s32 	%r316, %r315, %r80, %r314;
	shfl.sync.idx.b32	%r317|%p20, %r308, %r56, 31, -1;
	mad.lo.s32 	%r318, %r317, %r81, %r316;
	shfl.sync.idx.b32	%r319|%p21, %r308, %r57, 31, -1;
	mad.lo.s32 	%r320, %r319, %r82, %r318;
	shfl.sync.idx.b32	%r321|%p22, %r308, %r58, 31, -1;
	mad.lo.s32 	%r322, %r321, %r83, %r320;
	shfl.sync.idx.b32	%r323|%p23, %r308, %r59, 31, -1;
	mad.lo.s32 	%r324, %r323, %r84, %r322;
	shfl.sync.idx.b32	%r325|%p24, %r308, %r60, 31, -1;
	mad.lo.s32 	%r326, %r325, %r85, %r324;
	shfl.sync.idx.b32	%r327|%p25, %r308, %r61, 31, -1;
	mad.lo.s32 	%r328, %r327, %r86, %r326;
	shfl.sync.idx.b32	%r329|%p26, %r308, %r62, 31, -1;
	mad.lo.s32 	%r330, %r329, %r87, %r328;
	shfl.sync.idx.b32	%r331|%p27, %r308, %r63, 31, -1;
	mad.lo.s32 	%r332, %r331, %r88, %r330;
	shfl.sync.idx.b32	%r333|%p28, %r308, %r64, 31, -1;
	mad.lo.s32 	%r334, %r333, %r89, %r332;
	shfl.sync.idx.b32	%r335|%p29, %r308, %r65, 31, -1;
	mad.lo.s32 	%r336, %r335, %r90, %r334;
	shfl.sync.idx.b32	%r337|%p30, %r308, %r66, 31, -1;
	mad.lo.s32 	%r338, %r337, %r91, %r336;
	shfl.sync.idx.b32	%r339|%p31, %r308, %r67, 31, -1;
	mad.lo.s32 	%r340, %r339, %r92, %r338;
	shfl.sync.down.b32	%r341|%p32, %r340, 1, 7711, -1;
	add.s32 	%r98, %r341, %r340;
	@%p15 bra 	$L__BB185_21;
	ld.shared.u32 	%r342, [%r409];
	add.s32 	%r343, %r342, %r98;
	st.shared.u32 	[%r409], %r343;
$L__BB185_21:
	add.s32 	%r99, %r411, 2;
	add.s32 	%r410, %r410, 264;
	add.s32 	%r409, %r409, 256;
	setp.lt.u32 	%p33, %r411, 14;
	mov.u32 	%r411, %r99;
	@%p33 bra 	$L__BB185_19;
	mov.b32 	%r406, 16;
	mov.pred 	%p39, 0;
	@%p1 bra 	$L__BB185_13;
	ld.param.u32 	%r397, [_Z9cuda_gemmIiLi128ELi1ELi1ELi1024ELi32ELi32ELi64ELi0ELi1EEviiiPT_S1_S1_iii_param_1];
	setp.eq.s32 	%p35, %r22, 0;
	bar.sync 	0;
	shl.b32 	%r345, %r5, 5;
	mad.lo.s32 	%r102, %r3, %r397, %r345;
	@%p35 bra 	$L__BB185_26;
	shl.b32 	%r346, %r1, 4;
	mov.u32 	%r347, _ZZ9cuda_gemmIiLi128ELi1ELi1ELi1024ELi32ELi32ELi64ELi0ELi1EEviiiPT_S1_S1_iiiE3Csh;
	add.s32 	%r413, %r347, %r346;
	shl.b32 	%r104, %r6, 4;
	neg.s32 	%r412, %r21;
$L__BB185_25:
	.pragma "nounroll";
	shr.u32 	%r348, %r415, 5;
	and.b32  	%r349, %r415, 28;
	add.s32 	%r350, %r102, %r349;
	mad.lo.s32 	%r351, %r348, %r11, %r350;
	mul.wide.s32 	%rd31, %r351, 4;
	add.s64 	%rd32, %rd3, %rd31;
	ld.shared.v4.u32 	{%r352, %r353, %r354, %r355}, [%r413];
	st.global.v4.u32 	[%rd32], {%r352, %r353, %r354, %r355};
	add.s32 	%r415, %r415, %r8;
	add.s32 	%r413, %r413, %r104;
	add.s32 	%r412, %r412, 1;
	setp.ne.s32 	%p36, %r412, 0;
	@%p36 bra 	$L__BB185_25;
$L__BB185_26:
	setp.lt.u16 	%p37, %rs2, 2;
	@%p37 bra 	$L__BB185_29;
	mad.lo.s32 	%r419, %r6, 12, %r415;
	shl.b32 	%r114, %r6, 4;
	shl.b32 	%r356, %r6, 3;
	add.s32 	%r418, %r415, %r356;
	add.s32 	%r417, %r415, %r8;
	mul.lo.s32 	%r117, %r6, 48;
	shl.b32 	%r357, %r415, 2;
	mov.u32 	%r358, _ZZ9cuda_gemmIiLi128ELi1ELi1ELi1024ELi32ELi32ELi64ELi0ELi1EEviiiPT_S1_S1_iiiE3Csh;
	add.s32 	%r416, %r358, %r357;
	shl.b32 	%r119, %r6, 6;
	shl.b32 	%r120, %r6, 5;
$L__BB185_28:
	shr.u32 	%r359, %r415, 5;
	and.b32  	%r360, %r415, 28;
	add.s32 	%r361, %r102, %r360;
	mad.lo.s32 	%r362, %r359, %r11, %r361;
	mul.wide.s32 	%rd33, %r362, 4;
	add.s64 	%rd34, %rd3, %rd33;
	ld.shared.v4.u32 	{%r363, %r364, %r365, %r366}, [%r416];
	st.global.v4.u32 	[%rd34], {%r363, %r364, %r365, %r366};
	add.s32 	%r367, %r415, %r8;
	shr.u32 	%r368, %r417, 5;
	and.b32  	%r369, %r417, 28;
	add.s32 	%r370, %r102, %r369;
	mad.lo.s32 	%r371, %r368, %r11, %r370;
	mul.wide.s32 	%rd35, %r371, 4;
	add.s64 	%rd36, %rd3, %rd35;
	add.s32 	%r372, %r416, %r114;
	ld.shared.v4.u32 	{%r373, %r374, %r375, %r376}, [%r372];
	st.global.v4.u32 	[%rd36], {%r373, %r374, %r375, %r376};
	add.s32 	%r377, %r367, %r8;
	shr.u32 	%r378, %r418, 5;
	and.b32  	%r379, %r418, 28;
	add.s32 	%r380, %r102, %r379;
	mad.lo.s32 	%r381, %r378, %r11, %r380;
	mul.wide.s32 	%rd37, %r381, 4;
	add.s64 	%rd38, %rd3, %rd37;
	add.s32 	%r382, %r416, %r120;
	ld.shared.v4.u32 	{%r383, %r384, %r385, %r386}, [%r382];
	st.global.v4.u32 	[%rd38], {%r383, %r384, %r385, %r386};
	add.s32 	%r387, %r377, %r8;
	shr.u32 	%r388, %r419, 5;
	and.b32  	%r389, %r419, 28;
	add.s32 	%r390, %r102, %r389;
	mad.lo.s32 	%r391, %r388, %r11, %r390;
	mul.wide.s32 	%rd39, %r391, 4;
	add.s64 	%rd40, %rd3, %rd39;
	add.s32 	%r392, %r416, %r117;
	ld.shared.v4.u32 	{%r393, %r394, %r395, %r396}, [%r392];
	st.global.v4.u32 	[%rd40], {%r393, %r394, %r395, %r396};
	add.s32 	%r415, %r387, %r8;
	add.s32 	%r419, %r419, %r114;
	add.s32 	%r418, %r418, %r114;
	add.s32 	%r417, %r417, %r114;
	add.s32 	%r416, %r416, %r119;
	setp.lt.u32 	%p38, %r415, 1024;
	@%p38 bra 	$L__BB185_28;
$L__BB185_29:
	ret;

}
	// .globl	_Z9cuda_gemmIiLi128ELi1ELi1ELi1024ELi32ELi32ELi64ELi1ELi0EEviiiPT_S1_S1_iii
.visible .entry _Z9cuda_gemmIiLi128ELi1ELi1ELi1024ELi32ELi32ELi64ELi1ELi0EEviiiPT_S1_S1_iii(
	.param .u32 _Z9cuda_gemmIiLi128ELi1ELi1ELi1024ELi32ELi32ELi64ELi1ELi0EEviiiPT_S1_S1_iii_param_0,
	.param .u32 _Z9cuda_gemmIiLi128ELi1ELi1ELi1024ELi32ELi32ELi64ELi1ELi0EEviiiPT_S1_S1_iii_param_1,
	.param .u32 _Z9cuda_gemmIiLi128ELi1ELi1ELi1024ELi32ELi32ELi64ELi1ELi0EEviiiPT_S1_S1_iii_param_2,
	.param .u64 .ptr .align 1 _Z9cuda_gemmIiLi128ELi1ELi1ELi1024ELi32ELi32ELi64ELi1ELi0EEviiiPT_S1_S1_iii_param_3,
	.param .u64 .ptr .align 1 _Z9cuda_gemmIiLi128ELi1ELi1ELi1024ELi32ELi32ELi64ELi1ELi0EEviiiPT_S1_S1_iii_param_4,
	.param .u64 .ptr .align 1 _Z9cuda_gemmIiLi128ELi1ELi1ELi1024ELi32ELi32ELi64ELi1ELi0EEviiiPT_S1_S1_iii_param_5,
	.param .u32 _Z9cuda_gemmIiLi128ELi1ELi1ELi1024ELi32ELi32ELi64ELi1ELi0EEviiiPT_S1_S1_iii_param_6,
	.param .u32 _Z9cuda_gemmIiLi128ELi1ELi1ELi1024ELi32ELi32ELi64ELi1ELi0EEviiiPT_S1_S1_iii_param_7,
	.param .u32 _Z9cuda_gemmIiLi128ELi1ELi1ELi1024ELi32ELi32ELi64ELi1ELi0EEviiiPT_S1_S1_iii_param_8
)
.maxntid 128
{
	.reg .pred 	%p<108>;
	.reg .b16 	%rs<19>;
	.reg .b32 	%r<738>;
	.reg .b64 	%rd<45>;
	// demoted variable
	.shared .align 128 .b8 _ZZ9cuda_gemmIiLi128ELi1ELi1ELi1024ELi32ELi32ELi64ELi1ELi0EEviiiPT_S1_S1_iiiE11kron_fac_sh[2112];
	// demoted variable
	.shared .align 128 .b8 _ZZ9cuda_gemmIiLi128ELi1ELi1ELi1024ELi32ELi32ELi64ELi1ELi0EEviiiPT_S1_S1_iiiE3Ash[4096];
	// demoted variable
	.shared .align 128 .b8 _ZZ9cuda_gemmIiLi128ELi1ELi1ELi1024ELi32ELi32ELi64ELi1ELi0EEviiiPT_S1_S1_iiiE3Csh[4096];
	ld.param.u64 	%rd8, [_Z9cuda_gemmIiLi128ELi1ELi1ELi1024ELi32ELi32ELi64ELi1ELi0EEviiiPT_S1_S1_iii_param_3];
	ld.param.u64 	%rd9, [_Z9cuda_gemmIiLi128ELi1ELi1ELi1024ELi32ELi32ELi64ELi1ELi0EEviiiPT_S1_S1_iii_param_4];
	ld.param.u64 	%rd10, [_Z9cuda_gemmIiLi128ELi1ELi1ELi1024ELi32ELi32ELi64ELi1ELi0EEviiiPT_S1_S1_iii_param_5];
	ld.param.u32 	%r263, [_Z9cuda_gemmIiLi128ELi1ELi1ELi1024ELi32ELi32ELi64ELi1ELi0EEviiiPT_S1_S1_iii_param_6];
	ld.param.u32 	%r264, [_Z9cuda_gemmIiLi128ELi1ELi1ELi1024ELi32ELi32ELi64ELi1ELi0EEviiiPT_S1_S1_iii_param_7];
	cvta.to.global.u64 	%rd1, %rd8;
	cvta.to.global.u64 	%rd2, %rd9;
	cvta.to.global.u64 	%rd3, %rd10;
	mov.u32 	%r1, %tid.x;
	div.s32 	%r2, 1024, %r264;
	min.s32 	%r265, %r2, 64;
	shl.b32 	%r3, %r265, 1;
	div.u32 	%r5, %r1, %r3;
	mul.lo.s32 	%r266, %r5, %r3;
	sub.s32 	%r267, %r1, %r266;
	shr.u32 	%r4, %r267, 1;
	mov.u32 	%r6, %ctaid.y;
	mov.u32 	%r268, %nctaid.y;
	setp.ge.u32 	%p2, %r6, %r268;
	@%p2 bra 	$L__BB186_130;
	and.b32  	%r7, %r1, 1;
	mov.u32 	%r269, %ctaid.z;
	mov.u32 	%r8, %ntid.x;
	shl.b32 	%r626, %r1, 2;
	shl.b32 	%r10, %r8, 2;
	shr.u32 	%r11, %r1, 4;
	and.b32  	%r12, %r1, 15;
	shl.b32 	%r13, %r269, 5;
	shr.u32 	%r14, %r8, 4;
	min.s32 	%r15, %r263, 16;
	add.s32 	%r270, %r1, %r8;
	cvt.u16.u32 	%rs4, %r270;
	xor.b16  	%rs5, %rs4, 1023;
	cvt.u16.u32 	%rs6, %r8;
	div.u16 	%rs7, %rs5, %rs6;
	and.b16  	%rs1, %rs7, 3;
	setp.eq.s16 	%p3, %rs1, 2;
	mov.u32 	%r622, %r1;
	@%p3 bra 	$L__BB186_4;
	cvt.u32.u16 	%r16, %rs1;
	mov.b32 	%r621, 0;
	mov.u32 	%r622, %r1;
$L__BB186_3:
	.pragma "nounroll";
	shl.b32 	%r272, %r622, 2;
	mov.u32 	%r273, _ZZ9cuda_gemmIiLi128ELi1ELi1ELi1024ELi32ELi32ELi64ELi1ELi0EEviiiPT_S1_S1_iiiE3Csh;
	add.s32 	%r274, %r273, %r272;
	mov.b32 	%r275, 0;
	st.shared.u32 	[%r274], %r275;
	add.s32 	%r622, %r622, %r8;
	add.s32 	%r621, %r621, 1;
	xor.b32  	%r276, %r621, %r16;
	setp.ne.s32 	%p4, %r276, 2;
	@%p4 bra 	$L__BB186_3;
$L__BB186_4:
	mov.u32 	%r278, _ZZ9cuda_gemmIiLi128ELi1ELi1ELi1024ELi32ELi32ELi64ELi1ELi0EEviiiPT_S1_S1_iiiE3Csh;
$L__BB186_5:
	shl.b32 	%r277, %r622, 2;
	add.s32 	%r279, %r278, %r277;
	mov.b32 	%r280, 0;
	st.shared.u32 	[%r279], %r280;
	add.s32 	%r281, %r279, %r10;
	st.shared.u32 	[%r281], %r280;
	add.s32 	%r282, %r281, %r10;
	st.shared.u32 	[%r282], %r280;
	add.s32 	%r283, %r282, %r10;
	st.shared.u32 	[%r283], %r280;
	add.s32 	%r622, %r10, %r622;
	setp.lt.u32 	%p5, %r622, 1024;
	@%p5 bra 	$L__BB186_5;
	shl.b32 	%r24, %r6, 10;
	add.s32 	%r284, %r626, %r10;
	cvt.u16.u32 	%rs8, %r284;
	sub.s16 	%rs9, 1023, %rs8;
	cvt.u16.u32 	%rs10, %r10;
	div.u16 	%rs2, %rs9, %rs10;
	cvt.u32.u16 	%r285, %rs2;
	and.b32  	%r286, %r285, 3;
	xor.b32  	%r25, %r286, 2;
	sub.s32 	%r287, 2, %r285;
	and.b32  	%r288, %r287, 3;
	setp.eq.s32 	%p6, %r288, 0;
	@%p6 bra 	$L__BB186_9;
	mov.b32 	%r625, 0;
$L__BB186_8:
	.pragma "nounroll";
	add.s32 	%r290, %r24, %r626;
	mul.wide.u32 	%rd11, %r290, 4;
	add.s64 	%rd12, %rd1, %rd11;
	ld.global.v4.u32 	{%r291, %r292, %r293, %r294}, [%rd12];
	shl.b32 	%r295, %r626, 2;
	mov.u32 	%r296, _ZZ9cuda_gemmIiLi128ELi1ELi1ELi1024ELi32ELi32ELi64ELi1ELi0EEviiiPT_S1_S1_iiiE3Ash;
	add.s32 	%r297, %r296, %r295;
	st.shared.v4.u32 	[%r297], {%r291, %r292, %r293, %r294};
	add.s32 	%r626, %r626, %r10;
	add.s32 	%r625, %r625, 1;
	setp.ne.s32 	%p7, %r625, %r25;
	@%p7 bra 	$L__BB186_8;
$L__BB186_9:
	setp.lt.u16 	%p8, %rs2, 2;
	@%p8 bra 	$L__BB186_12;
	mov.u32 	%r304, _ZZ9cuda_gemmIiLi128ELi1ELi1ELi1024ELi32ELi32ELi64ELi1ELi0EEviiiPT_S1_S1_iiiE3Ash;
	shl.b32 	%r312, %r10, 2;
$L__BB186_11:
	add.s32 	%r298, %r24, %r626;
	mul.wide.s32 	%rd13, %r298, 4;
	add.s64 	%rd14, %rd1, %rd13;
	ld.global.v4.u32 	{%r299, %r300, %r301, %r302}, [%rd14];
	shl.b32 	%r303, %r626, 2;
	add.s32 	%r305, %r304, %r303;
	st.shared.v4.u32 	[%r305], {%r299, %r300, %r301, %r302};
	add.s32 	%r306, %r626, %r10;
	add.s32 	%r307, %r24, %r306;
	mul.wide.s32 	%rd15, %r307, 4;
	add.s64 	%rd16, %rd1, %rd15;
	ld.global.v4.u32 	{%r308, %r309, %r310, %r311}, [%rd16];
	add.s32 	%r313, %r305, %r312;
	st.shared.v4.u32 	[%r313], {%r308, %r309, %r310, %r311};
	add.s32 	%r314, %r306, %r10;
	add.s32 	%r315, %r24, %r314;
	mul.wide.s32 	%rd17, %r315, 4;
	add.s64 	%rd18, %rd1, %rd17;
	ld.global.v4.u32 	{%r316, %r317, %r318, %r319}, [%rd18];
	add.s32 	%r320, %r313, %r312;
	st.shared.v4.u32 	[%r320], {%r316, %r317, %r318, %r319};
	add.s32 	%r321, %r314, %r10;
	add.s32 	%r322, %r24, %r321;
	mul.wide.s32 	%rd19, %r322, 4;
	add.s64 	%rd20, %rd1, %rd19;
	ld.global.v4.u32 	{%r323, %r324, %r325, %r326}, [%rd20];
	add.s32 	%r327, %r320, %r312;
	st.shared.v4.u32 	[%r327], {%r323, %r324, %r325, %r326};
	add.s32 	%r626, %r321, %r10;
	setp.lt.u32 	%p9, %r626, 1024;
	@%p9 bra 	$L__BB186_11;
$L__BB186_12:
	mov.u32 	%r330, _ZZ9cuda_gemmIiLi128ELi1ELi1ELi1024ELi32ELi32ELi64ELi1ELi0EEviiiPT_S1_S1_iiiE11kron_fac_sh;
	mad.lo.s32 	%r33, %r12, 132, %r330;
	and.b32  	%r331, %r4, 15;
	shl.b32 	%r332, %r7, 4;
	add.s32 	%r333, %r11, %r14;
	cvt.u16.u32 	%rs11, %r333;
	xor.b16  	%rs12, %rs11, 31;
	and.b16  	%rs13, %rs12, 255;
	cvt.u16.u32 	%rs14, %r14;
	and.b16  	%rs15, %rs14, 255;
	div.u16 	%rs16, %rs13, %rs15;
	and.b16  	%rs3, %rs16, 3;
	shl.b32 	%r34, %r14, 2;
	add.s32 	%r334, %r4, 1;
	xor.b32  	%r335, %r331, 8;
	or.b32  	%r35, %r332, %r331;
	and.b32  	%r336, %r334, 15;
	or.b32  	%r36, %r332, %r336;
	add.s32 	%r337, %r4, 2;
	and.b32  	%r338, %r337, 15;
	or.b32  	%r37, %r332, %r338;
	add.s32 	%r339, %r4, 3;
	and.b32  	%r340, %r339, 15;
	or.b32  	%r38, %r332, %r340;
	add.s32 	%r341, %r4, 4;
	and.b32  	%r342, %r341, 15;
	or.b32  	%r39, %r332, %r342;
	add.s32 	%r343, %r4, 5;
	and.b32  	%r344, %r343, 15;
	or.b32  	%r40, %r332, %r344;
	add.s32 	%r345, %r4, 6;
	and.b32  	%r346, %r345, 15;
	or.b32  	%r41, %r332, %r346;
	add.s32 	%r347, %r4, 7;
	and.b32  	%r348, %r347, 15;
	or.b32  	%r42, %r332, %r348;
	or.b32  	%r43, %r332, %r335;
	add.s32 	%r349, %r4, 9;
	and.b32  	%r350, %r349, 15;
	or.b32  	%r44, %r332, %r350;
	add.s32 	%r351, %r4, 10;
	and.b32  	%r352, %r351, 15;
	or.b32  	%r45, %r332, %r352;
	add.s32 	%r353, %r4, 11;
	and.b32  	%r354, %r353, 15;
	or.b32  	%r46, %r332, %r354;
	add.s32 	%r355, %r4, 12;
	and.b32  	%r356, %r355, 15;
	or.b32  	%r47, %r332, %r356;
	add.s32 	%r357, %r4, 13;
	and.b32  	%r358, %r357, 15;
	or.b32  	%r48, %r332, %r358;
	add.s32 	%r359, %r4, 14;
	and.b32  	%r360, %r359, 15;
	or.b32  	%r49, %r332, %r360;
	add.s32 	%r361, %r4, -1;
	and.b32  	%r362, %r361, 15;
	or.b32  	%r50, %r332, %r362;
	setp.lt.s32 	%p11, %r331, %r264;
	selp.b32 	%r363, 0, %r264, %p11;
	sub.s32 	%r51, %r331, %r363;
	add.s32 	%r364, %r331, 1;
	setp.lt.s32 	%p12, %r364, %r264;
	selp.b32 	%r365, 0, %r264, %p12;
	sub.s32 	%r52, %r364, %r365;
	add.s32 	%r366, %r331, 2;
	setp.lt.s32 	%p13, %r366, %r264;
	selp.b32 	%r367, 0, %r264, %p13;
	sub.s32 	%r53, %r366, %r367;
	add.s32 	%r368, %r331, 3;
	setp.lt.s32 	%p14, %r368, %r264;
	selp.b32 	%r369, 0, %r264, %p14;
	sub.s32 	%r54, %r368, %r369;
	add.s32 	%r370, %r331, 4;
	setp.lt.s32 	%p15, %r370, %r264;
	selp.b32 	%r371, 0, %r264, %p15;
	sub.s32 	%r55, %r370, %r371;
	add.s32 	%r372, %r331, 5;
	setp.lt.s32 	%p16, %r372, %r264;
	selp.b32 	%r373, 0, %r264, %p16;
	sub.s32 	%r56, %r372, %r373;
	add.s32 	%r374, %r331, 6;
	setp.lt.s32 	%p17, %r374, %r264;
	selp.b32 	%r375, 0, %r264, %p17;
	sub.s32 	%r57, %r374, %r375;
	add.s32 	%r376, %r331, 7;
	setp.lt.s32 	%p18, %r376, %r264;
	selp.b32 	%r377, 0, %r264, %p18;
	sub.s32 	%r58, %r376, %r377;
	add.s32 	%r378, %r331, 8;
	setp.lt.s32 	%p19, %r378, %r264;
	selp.b32 	%r379, 0, %r264, %p19;
	sub.s32 	%r59, %r378, %r379;
	add.s32 	%r380, %r331, 9;
	setp.lt.s32 	%p20, %r380, %r264;
	selp.b32 	%r381, 0, %r264, %p20;
	sub.s32 	%r60, %r380, %r381;
	add.s32 	%r382, %r331, 10;
	setp.lt.s32 	%p21, %r382, %r264;
	selp.b32 	%r383, 0, %r264, %p21;
	sub.s32 	%r61, %r382, %r383;
	add.s32 	%r384, %r331, 11;
	setp.lt.s32 	%p22, %r384, %r264;
	selp.b32 	%r385, 0, %r264, %p22;
	sub.s32 	%r62, %r384, %r385;
	add.s32 	%r386, %r331, 12;
	setp.lt.s32 	%p23, %r386, %r264;
	selp.b32 	%r387, 0, %r264, %p23;
	sub.s32 	%r63, %r386, %r387;
	add.s32 	%r388, %r331, 13;
	setp.lt.s32 	%p24, %r388, %r264;
	selp.b32 	%r389, 0, %r264, %p24;
	sub.s32 	%r64, %r388, %r389;
	add.s32 	%r390, %r331, 14;
	setp.lt.s32 	%p25, %r390, %r264;
	selp.b32 	%r391, 0, %r264, %p25;
	sub.s32 	%r65, %r390, %r391;
	add.s32 	%r392, %r331, 15;
	setp.lt.s32 	%p26, %r392, %r264;
	selp.b32 	%r393, 0, %r264, %p26;
	sub.s32 	%r66, %r392, %r393;
	cvt.u16.u32 	%rs17, %r3;
	div.s16 	%rs18, 128, %rs17;
	cvt.s32.s16 	%r67, %rs18;
	and.b32  	%r68, %r1, 31;
	mov.b32 	%r644, 0;
	mov.pred 	%p107, -1;
	shl.b32 	%r506, %r68, 2;
$L__BB186_13:
	mov.pred 	%p1, %p107;
	shr.u32 	%r645, %r1, 4;
	setp.eq.s16 	%p27, %rs3, 2;
	and.b32  	%r394, %r1, 15;
	add.s32 	%r87, %r644, %r394;
	@%p27 bra 	$L__BB186_17;
	shr.u32 	%r395, %r1, 4;
	shr.u32 	%r396, %r8, 4;
	add.s32 	%r645, %r395, %r396;
	setp.eq.s16 	%p28, %rs3, 3;
	add.s32 	%r397, %r13, %r395;
	mad.lo.s32 	%r398, %r397, %r263, %r87;
	mul.wide.s32 	%rd21, %r398, 4;
	add.s64 	%rd22, %rd2, %rd21;
	ld.global.u32 	%r399, [%rd22];
	shl.b32 	%r400, %r395, 2;
	add.s32 	%r401, %r33, %r400;
	st.shared.u32 	[%r401], %r399;
	@%p28 bra 	$L__BB186_17;
	shr.u32 	%r402, %r1, 4;
	shr.u32 	%r403, %r8, 4;
	add.s32 	%r404, %r402, %r403;
	add.s32 	%r645, %r404, %r403;
	setp.eq.s16 	%p29, %rs3, 0;
	add.s32 	%r405, %r404, %r13;
	mad.lo.s32 	%r406, %r405, %r263, %r87;
	mul.wide.s32 	%rd23, %r406, 4;
	add.s64 	%rd24, %rd2, %rd23;
	ld.global.u32 	%r407, [%rd24];
	shl.b32 	%r408, %r402, 2;
	add.s32 	%r409, %r33, %r408;
	add.s32 	%r410, %r409, %r34;
	st.shared.u32 	[%r410], %r407;
	@%p29 bra 	$L__BB186_17;
	shr.u32 	%r411, %r1, 4;
	shr.u32 	%r412, %r8, 4;
	add.s32 	%r413, %r411, %r412;
	add.s32 	%r414, %r413, %r412;
	add.s32 	%r645, %r414, %r412;
	add.s32 	%r415, %r414, %r13;
	mad.lo.s32 	%r416, %r415, %r263, %r87;
	mul.wide.s32 	%rd25, %r416, 4;
	add.s64 	%rd26, %rd2, %rd25;
	ld.global.u32 	%r417, [%rd26];
	shl.b32 	%r418, %r411, 2;
	add.s32 	%r419, %r33, %r418;
	add.s32 	%r420, %r419, %r34;
	add.s32 	%r421, %r420, %r34;
	st.shared.u32 	[%r421], %r417;
$L__BB186_17:
	add.s32 	%r422, %r13, %r645;
	mad.lo.s32 	%r423, %r422, %r263, %r87;
	mul.wide.s32 	%rd27, %r423, 4;
	add.s64 	%rd28, %rd2, %rd27;
	ld.global.u32 	%r424, [%rd28];
	shl.b32 	%r425, %r645, 2;
	add.s32 	%r426, %r33, %r425;
	st.shared.u32 	[%r426], %r424;
	shr.u32 	%r427, %r8, 4;
	add.s32 	%r428, %r422, %r427;
	mad.lo.s32 	%r429, %r428, %r263, %r87;
	mul.wide.s32 	%rd29, %r429, 4;
	add.s64 	%rd30, %rd2, %rd29;
	ld.global.u32 	%r430, [%rd30];
	add.s32 	%r431, %r426, %r34;
	st.shared.u32 	[%r431], %r430;
	add.s32 	%r432, %r428, %r427;
	mad.lo.s32 	%r433, %r432, %r263, %r87;
	mul.wide.s32 	%rd31, %r433, 4;
	add.s64 	%rd32, %rd2, %rd31;
	ld.global.u32 	%r434, [%rd32];
	add.s32 	%r435, %r431, %r34;
	st.shared.u32 	[%r435], %r434;
	add.s32 	%r436, %r432, %r427;
	mad.lo.s32 	%r437, %r436, %r263, %r87;
	mul.wide.s32 	%rd33, %r437, 4;
	add.s64 	%rd34, %rd2, %rd33;
	ld.global.u32 	%r438, [%rd34];
	add.s32 	%r439, %r435, %r34;
	st.shared.u32 	[%r439], %r438;
	add.s32 	%r645, %r34, %r645;
	setp.lt.u32 	%p30, %r645, 32;
	@%p30 bra 	$L__BB186_17;
	setp.lt.s32 	%p31, %r2, 1;
	bar.sync 	0;
	@%p31 bra 	$L__BB186_123;
	mov.b32 	%r663, 0;
$L__BB186_20:
	setp.lt.s32 	%p32, %r264, 1;
	add.s32 	%r111, %r663, %r4;
	mul.lo.s32 	%r112, %r111, %r264;
	@%p32 bra 	$L__BB186_22;
	add.s32 	%r441, %r35, %r112;
	shl.b32 	%r442, %r441, 2;
	mov.u32 	%r443, _ZZ9cuda_gemmIiLi128ELi1ELi1ELi1024ELi32ELi32ELi64ELi1ELi0EEviiiPT_S1_S1_iiiE3Ash;
	add.s32 	%r444, %r443, %r442;
	ld.shared.u32 	%r664, [%r444];
$L__BB186_22:
	setp.lt.s32 	%p33, %r264, 2;
	@%p33 bra 	$L__BB186_24;
	add.s32 	%r445, %r36, %r112;
	shl.b32 	%r446, %r445, 2;
	mov.u32 	%r447, _ZZ9cuda_gemmIiLi128ELi1ELi1ELi1024ELi32ELi32ELi64ELi1ELi0EEviiiPT_S1_S1_iiiE3Ash;
	add.s32 	%r448, %r447, %r446;
	ld.shared.u32 	%r665, [%r448];
$L__BB186_24:
	setp.lt.s32 	%p34, %r264, 3;
	@%p34 bra 	$L__BB186_26;
	add.s32 	%r449, %r37, %r112;
	shl.b32 	%r450, %r449, 2;
	mov.u32 	%r451, _ZZ9cuda_gemmIiLi128ELi1ELi1ELi1024ELi32ELi32ELi64ELi1ELi0EEviiiPT_S1_S1_iiiE3Ash;
	add.s32 	%r452, %r451, %r450;
	ld.shared.u32 	%r666, [%r452];
$L__BB186_26:
	setp.lt.s32 	%p35, %r264, 4;
	@%p35 bra 	$L__BB186_28;
	add.s32 	%r453, %r38, %r112;
	shl.b32 	%r454, %r453, 2;
	mov.u32 	%r455, _ZZ9cuda_gemmIiLi128ELi1ELi1ELi1024ELi32ELi32ELi64ELi1ELi0EEviiiPT_S1_S1_iiiE3Ash;
	add.s32 	%r456, %r455, %r454;
	ld.shared.u32 	%r667, [%r456];
$L__BB186_28:
	setp.lt.s32 	%p36, %r264, 5;
	@%p36 bra 	$L__BB186_30;
	add.s32 	%r457, %r39, %r112;
	shl.b32 	%r458, %r457, 2;
	mov.u32 	%r459, _ZZ9cuda_gemmIiLi128ELi1ELi1ELi1024ELi32ELi32ELi64ELi1ELi0EEviiiPT_S1_S1_iiiE3Ash;
	add.s32 	%r460, %r459, %r458;
	ld.shared.u32 	%r668, [%r460];
$L__BB186_30:
	setp.lt.s32 	%p37, %r264, 6;
	@%p37 bra 	$L__BB186_32;
	add.s32 	%r461, %r40, %r112;
	shl.b32 	%r462, %r461, 2;
	mov.u32 	%r463, _ZZ9cuda_gemmIiLi128ELi1ELi1ELi1024ELi32ELi32ELi64ELi1ELi0EEviiiPT_S1_S1_iiiE3Ash;
	add.s32 	%r464, %r463, %r462;
	ld.shared.u32 	%r669, [%r464];
$L__BB186_32:
	setp.lt.s32 	%p38, %r264, 7;
	@%p38 bra 	$L__BB186_34;
	add.s32 	%r465, %r41, %r112;
	shl.b32 	%r466, %r465, 2;
	mov.u32 	%r467, _ZZ9cuda_gemmIiLi128ELi1ELi1ELi1024ELi32ELi32ELi64ELi1ELi0EEviiiPT_S1_S1_iiiE3Ash;
	add.s32 	%r468, %r467, %r466;
	ld.shared.u32 	%r670, [%r468];
$L__BB186_34:
	setp.lt.s32 	%p39, %r264, 8;
	@%p39 bra 	$L__BB186_36;
	add.s32 	%r469, %r42, %r112;
	shl.b32 	%r470, %r469, 2;
	mov.u32 	%r471, _ZZ9cuda_gemmIiLi128ELi1ELi1ELi1024ELi32ELi32ELi64ELi1ELi0EEviiiPT_S1_S1_iiiE3Ash;
	add.s32 	%r472, %r471, %r470;
	ld.shared.u32 	%r671, [%r472];
$L__BB186_36:
	setp.lt.s32 	%p40, %r264, 9;
	@%p40 bra 	$L__BB186_38;
	add.s32 	%r473, %r43, %r112;
	shl.b32 	%r474, %r473, 2;
	mov.u32 	%r475, _ZZ9cuda_gemmIiLi128ELi1ELi1ELi1024ELi32ELi32ELi64ELi1ELi0EEviiiPT_S1_S1_iiiE3Ash;
	add.s32 	%r476, %r475, %r474;
	ld.shared.u32 	%r672, [%r476];
$L__BB186_38:
	setp.lt.s32 	%p41, %r264, 10;
	@%p41 bra 	$L__BB186_40;
	add.s32 	%r477, %r44, %r112;
	shl.b32 	%r478, %r477, 2;
	mov.u32 	%r479, _ZZ9cuda_gemmIiLi128ELi1ELi1ELi1024ELi32ELi32ELi64ELi1ELi0EEviiiPT_S1_S1_iiiE3Ash;
	add.s32 	%r480, %r479, %r478;
	ld.shared.u32 	%r673, [%r480];
$L__BB186_40:
	setp.lt.s32 	%p42, %r264, 11;
	@%p42 bra 	$L__BB186_42;
	add.s32 	%r481, %r45, %r112;
	shl.b32 	%r482, %r481, 2;
	mov.u32 	%r483, _ZZ9cuda_gemmIiLi128ELi1ELi1ELi1024ELi32ELi32ELi64ELi1ELi0EEviiiPT_S1_S1_iiiE3Ash;
	add.s32 	%r484, %r483, %r482;
	ld.shared.u32 	%r674, [%r484];
$L__BB186_42:
	setp.lt.s32 	%p43, %r264, 12;
	@%p43 bra 	$L__BB186_44;
	add.s32 	%r485, %r46, %r112;
	shl.b32 	%r486, %r485, 2;
	mov.u32 	%r487, _ZZ9cuda_gemmIiLi128ELi1ELi1ELi1024ELi32ELi32ELi64ELi1ELi0EEviiiPT_S1_S1_iiiE3Ash;
	add.s32 	%r488, %r487, %r486;
	ld.shared.u32 	%r675, [%r488];
$L__BB186_44:
	setp.lt.s32 	%p44, %r264, 13;
	@%p44 bra 	$L__BB186_46;
	add.s32 	%r489, %r47, %r112;
	shl.b32 	%r490, %r489, 2;
	mov.u32 	%r491, _ZZ9cuda_gemmIiLi128ELi1ELi1ELi1024ELi32ELi32ELi64ELi1ELi0EEviiiPT_S1_S1_iiiE3Ash;
	add.s32 	%r492, %r491, %r490;
	ld.shared.u32 	%r676, [%r492];
$L__BB186_46:
	setp.lt.s32 	%p45, %r264, 14;
	@%p45 bra 	$L__BB186_48;
	add.s32 	%r493, %r48, %r112;
	shl.b32 	%r494, %r493, 2;
	mov.u32 	%r495, _ZZ9cuda_gemmIiLi128ELi1ELi1ELi1024ELi32ELi32ELi64ELi1ELi0EEviiiPT_S1_S1_iiiE3Ash;
	add.s32 	%r496, %r495, %r494;
	ld.shared.u32 	%r677, [%r496];
$L__BB186_48:
	setp.lt.s32 	%p46, %r264, 15;
	@%p46 bra 	$L__BB186_50;
	add.s32 	%r497, %r49, %r112;
	shl.b32 	%r498, %r497, 2;
	mov.u32 	%r499, _ZZ9cuda_gemmIiLi128ELi1ELi1ELi1024ELi32ELi32ELi64ELi1ELi0EEviiiPT_S1_S1_iiiE3Ash;
	add.s32 	%r500, %r499, %r498;
	ld.shared.u32 	%r678, [%r500];
$L__BB186_50:
	setp.lt.s32 	%p47, %r264, 16;
	@%p47 bra 	$L__BB186_52;
	add.s32 	%r501, %r50, %r112;
	shl.b32 	%r502, %r501, 2;
	mov.u32 	%r503, _ZZ9cuda_gemmIiLi128ELi1ELi1ELi1024ELi32ELi32ELi64ELi1ELi0EEviiiPT_S1_S1_iiiE3Ash;
	add.s32 	%r504, %r503, %r502;
	ld.shared.u32 	%r679, [%r504];
$L__BB186_52:
	setp.ge.s32 	%p48, %r5, %r15;
	@%p48 bra 	$L__BB186_122;
	mov.u32 	%r680, %r5;
$L__BB186_54:
	setp.gt.u32 	%p49, %r264, 64;
	mov.u32 	%r505, _ZZ9cuda_gemmIiLi128ELi1ELi1ELi1024ELi32ELi32ELi64ELi1ELi0EEviiiPT_S1_S1_iiiE11kron_fac_sh;
	mad.lo.s32 	%r146, %r680, 132, %r505;
	add.s32 	%r507, %r146, %r506;
	ld.shared.u32 	%r147, [%r507];
	@%p49 bra 	$L__BB186_87;
	setp.eq.s32 	%p66, %r264, 0;
	mov.b32 	%r682, 0;
	@%p66 bra 	$L__BB186_57;
	shfl.sync.idx.b32	%r558|%p67, %r147, %r51, 31, -1;
	mul.lo.s32 	%r682, %r558, %r664;
$L__BB186_57:
	setp.lt.s32 	%p68, %r264, 2;
	@%p68 bra 	$L__BB186_59;
	shfl.sync.idx.b32	%r559|%p69, %r147, %r52, 31, -1;
	mad.lo.s32 	%r682, %r559, %r665, %r682;
$L__BB186_59:
	setp.lt.s32 	%p70, %r264, 3;
	@%p70 bra 	$L__BB186_61;
	shfl.sync.idx.b32	%r560|%p71, %r147, %r53, 31, -1;
	mad.lo.s32 	%r682, %r560, %r666, %r682;
$L__BB186_61:
	setp.lt.s32 	%p72, %r264, 4;
	@%p72 bra 	$L__BB186_63;
	shfl.sync.idx.b32	%r561|%p73, %r147, %r54, 31, -1;
	mad.lo.s32 	%r682, %r561, %r667, %r682;
$L__BB186_63:
	setp.lt.s32 	%p74, %r264, 5;
	@%p74 bra 	$L__BB186_65;
	shfl.sync.idx.b32	%r562|%p75, %r147, %r55, 31, -1;
	mad.lo.s32 	%r682, %r562, %r668, %r682;
$L__BB186_65:
	setp.lt.s32 	%p76, %r264, 6;
	@%p76 bra 	$L__BB186_67;
	shfl.sync.idx.b32	%r563|%p77, %r147, %r56, 31, -1;
	mad.lo.s32 	%r682, %r563, %r669, %r682;
$L__BB186_67:
	setp.lt.s32 	%p78, %r264, 7;
	@%p78 bra 	$L__BB186_69;
	shfl.sync.idx.b32	%r564|%p79, %r147, %r57, 31, -1;
	mad.lo.s32 	%r682, %r564, %r670, %r682;
$L__BB186_69:
	setp.lt.s32 	%p80, %r264, 8;
	@%p80 bra 	$L__BB186_71;
	shfl.sync.idx.b32	%r565|%p81, %r147, %r58, 31, -1;
	mad.lo.s32 	%r682, %r565, %r671, %r682;
$L__BB186_71:
	setp.lt.s32 	%p82, %r264, 9;
	@%p82 bra 	$L__BB186_73;
	shfl.sync.idx.b32	%r566|%p83, %r147, %r59, 31, -1;
	mad.lo.s32 	%r682, %r566, %r672, %r682;
$L__BB186_73:
	setp.lt.s32 	%p84, %r264, 10;
	@%p84 bra 	$L__BB186_75;
	shfl.sync.idx.b32	%r567|%p85, %r147, %r60, 31, -1;
	mad.lo.s32 	%r682, %r567, %r673, %r682;
$L__BB186_75:
	setp.lt.s32 	%p86, %r264, 11;
	@%p86 bra 	$L__BB186_77;
	shfl.sync.idx.b32	%r568|%p87, %r147, %r61, 31, -1;
	mad.lo.s32 	%r682, %r568, %r674, %r682;
$L__BB186_77:
	setp.lt.s32 	%p88, %r264, 12;
	@%p88 bra 	$L__BB186_79;
	shfl.sync.idx.b32	%r569|%p89, %r147, %r62, 31, -1;
	mad.lo.s32 	%r682, %r569, %r675, %r682;
$L__BB186_79:
	setp.lt.s32 	%p90, %r264, 13;
	@%p90 bra 	$L__BB186_81;
	shfl.sync.idx.b32	%r570|%p91, %r147, %r63, 31, -1;
	mad.lo.s32 	%r682, %r570, %r676, %r682;
$L__BB186_81:
	setp.lt.s32 	%p92, %r264, 14;
	@%p92 bra 	$L__BB186_83;
	shfl.sync.idx.b32	%r571|%p93, %r147, %r64, 31, -1;
	mad.lo.s32 	%r682, %r571, %r677, %r682;
$L__BB186_83:
	setp.lt.s32 	%p94, %r264, 15;
	@%p94 bra 	$L__BB186_85;
	shfl.sync.idx.b32	%r572|%p95, %r147, %r65, 31, -1;
	mad.lo.s32 	%r682, %r572, %r678, %r682;
$L__BB186_85:
	setp.lt.s32 	%p96, %r264, 16;
	@%p96 bra 	$L__BB186_119;
	shfl.sync.idx.b32	%r573|%p97, %r147, %r66, 31, -1;
	mad.lo.s32 	%r682, %r573, %r679, %r682;
	bra.uni 	$L__BB186_119;
$L__BB186_87:
	mov.b32 	%r682, 0;
	@%p32 bra 	$L__BB186_89;
	shl.b32 	%r509, %r35, 2;
	add.s32 	%r510, %r146, %r509;
	ld.shared.u32 	%r511, [%r510];
	mul.lo.s32 	%r682, %r511, %r664;
$L__BB186_89:
	@%p33 bra 	$L__BB186_91;
	shl.b32 	%r512, %r36, 2;
	add.s32 	%r513, %r146, %r512;
	ld.shared.u32 	%r514, [%r513];
	mad.lo.s32 	%r682, %r514, %r665, %r682;
$L__BB186_91:
	@%p34 bra 	$L__BB186_93;
	shl.b32 	%r515, %r37, 2;
	add.s32 	%r516, %r146, %r515;
	ld.shared.u32 	%r517, [%r516];
	mad.lo.s32 	%r682, %r517, %r666, %r682;
$L__BB186_93:
	@%p35 bra 	$L__BB186_95;
	shl.b32 	%r518, %r38, 2;
	add.s32 	%r519, %r146, %r518;
	ld.shared.u32 	%r520, [%r519];
	mad.lo.s32 	%r682, %r520, %r667, %r682;
$L__BB186_95:
	setp.lt.s32 	%p54, %r264, 5;
	@%p54 bra 	$L__BB186_97;
	shl.b32 	%r521, %r39, 2;
	add.s32 	%r522, %r146, %r521;
	ld.shared.u32 	%r523, [%r522];
	mad.lo.s32 	%r682, %r523, %r668, %r682;
$L__BB186_97:
	setp.lt.s32 	%p55, %r264, 6;
	@%p55 bra 	$L__BB186_99;
	shl.b32 	%r524, %r40, 2;
	add.s32 	%r525, %r146, %r524;
	ld.shared.u32 	%r526, [%r525];
	mad.lo.s32 	%r682, %r526, %r669, %r682;
$L__BB186_99:
	setp.lt.s32 	%p56, %r264, 7;
	@%p56 bra 	$L__BB186_101;
	shl.b32 	%r527, %r41, 2;
	add.s32 	%r528, %r146, %r527;
	ld.shared.u32 	%r529, [%r528];
	mad.lo.s32 	%r682, %r529, %r670, %r682;
$L__BB186_101:
	setp.lt.s32 	%p57, %r264, 8;
	@%p57 bra 	$L__BB186_103;
	shl.b32 	%r530, %r42, 2;
	add.s32 	%r531, %r146, %r530;
	ld.shared.u32 	%r532, [%r531];
	mad.lo.s32 	%r682, %r532, %r671, %r682;
$L__BB186_103:
	setp.lt.s32 	%p58, %r264, 9;
	@%p58 bra 	$L__BB186_105;
	shl.b32 	%r533, %r43, 2;
	add.s32 	%r534, %r146, %r533;
	ld.shared.u32 	%r535, [%r534];
	mad.lo.s32 	%r682, %r535, %r672, %r682;
$L__BB186_105:
	setp.lt.s32 	%p59, %r264, 10;
	@%p59 bra 	$L__BB186_107;
	shl.b32 	%r536, %r44, 2;
	add.s32 	%r537, %r146, %r536;
	ld.shared.u32 	%r538, [%r537];
	mad.lo.s32 	%r682, %r538, %r673, %r682;
$L__BB186_107:
	setp.lt.s32 	%p60, %r264, 11;
	@%p60 bra 	$L__BB186_109;
	shl.b32 	%r539, %r45, 2;
	add.s32 	%r540, %r146, %r539;
	ld.shared.u32 	%r541, [%r540];
	mad.lo.s32 	%r682, %r541, %r674, %r682;
$L__BB186_109:
	setp.lt.s32 	%p61, %r264, 12;
	@%p61 bra 	$L__BB186_111;
	shl.b32 	%r542, %r46, 2;
	add.s32 	%r543, %r146, %r542;
	ld.shared.u32 	%r544, [%r543];
	mad.lo.s32 	%r682, %r544, %r675, %r682;
$L__BB186_111:
	setp.lt.s32 	%p62, %r264, 13;
	@%p62 bra 	$L__BB186_113;
	shl.b32 	%r545, %r47, 2;
	add.s32 	%r546, %r146, %r545;
	ld.shared.u32 	%r547, [%r546];
	mad.lo.s32 	%r682, %r547, %r676, %r682;
$L__BB186_113:
	setp.lt.s32 	%p63, %r264, 14;
	@%p63 bra 	$L__BB186_115;
	shl.b32 	%r548, %r48, 2;
	add.s32 	%r549, %r146, %r548;
	ld.shared.u32 	%r550, [%r549];
	mad.lo.s32 	%r682, %r550, %r677, %r682;
$L__BB186_115:
	setp.lt.s32 	%p64, %r264, 15;
	@%p64 bra 	$L__BB186_117;
	shl.b32 	%r551, %r49, 2;
	add.s32 	%r552, %r146, %r551;
	ld.shared.u32 	%r553, [%r552];
	mad.lo.s32 	%r682, %r553, %r678, %r682;
$L__BB186_117:
	setp.lt.s32 	%p65, %r264, 16;
	@%p65 bra 	$L__BB186_119;
	shl.b32 	%r554, %r50, 2;
	add.s32 	%r555, %r146, %r554;
	ld.shared.u32 	%r556, [%r555];
	mad.lo.s32 	%r682, %r556, %r679, %r682;
$L__BB186_119:
	setp.ne.s32 	%p98, %r7, 0;
	add.s32 	%r574, %r680, %r644;
	mad.lo.s32 	%r211, %r574, %r2, %r111;
	shfl.sync.down.b32	%r575|%p99, %r682, 1, 7711, -1;
	add.s32 	%r212, %r575, %r682;
	@%p98 bra 	$L__BB186_121;
	shl.b32 	%r576, %r211, 2;
	mov.u32 	%r577, _ZZ9cuda_gemmIiLi128ELi1ELi1ELi1024ELi32ELi32ELi64ELi1ELi0EEviiiPT_S1_S1_iiiE3Csh;
	add.s32 	%r578, %r577, %r576;
	ld.shared.u32 	%r579, [%r578];
	add.s32 	%r580, %r579, %r212;
	st.shared.u32 	[%r578], %r580;
$L__BB186_121:
	add.s32 	%r680, %r680, %r67;
	setp.lt.s32 	%p100, %r680, %r15;
	@%p100 bra 	$L__BB186_54;
$L__BB186_122:
	add.s32 	%r663, %r663, %r3;
	setp.lt.s32 	%p101, %r663, %r2;
	@%p101 bra 	$L__BB186_20;
$L__BB186_123:
	mov.b32 	%r644, 16;
	mov.pred 	%p107, 0;
	@%p1 bra 	$L__BB186_13;
	shl.b32 	%r731, %r1, 2;
	cvt.u32.u16 	%r582, %rs2;
	sub.s32 	%r583, 2, %r582;
	and.b32  	%r584, %r583, 3;
	setp.eq.s32 	%p103, %r584, 0;
	bar.sync 	0;
	@%p103 bra 	$L__BB186_127;
	shl.b32 	%r585, %r1, 4;
	mov.u32 	%r586, _ZZ9cuda_gemmIiLi128ELi1ELi1ELi1024ELi32ELi32ELi64ELi1ELi0EEviiiPT_S1_S1_iiiE3Csh;
	add.s32 	%r729, %r586, %r585;
	shl.b32 	%r233, %r8, 4;
	add.s32 	%r587, %r24, %r731;
	mul.wide.u32 	%rd35, %r587, 4;
	add.s64 	%rd44, %rd3, %rd35;
	mul.wide.u32 	%rd5, %r8, 16;
	and.b32  	%r589, %r582, 3;
	xor.b32  	%r590, %r589, 2;
	neg.s32 	%r728, %r590;
$L__BB186_126:
	.pragma "nounroll";
	ld.shared.v4.u32 	{%r591, %r592, %r593, %r594}, [%r729];
	st.global.v4.u32 	[%rd44], {%r591, %r592, %r593, %r594};
	add.s32 	%r731, %r731, %r10;
	add.s32 	%r729, %r729, %r233;
	add.s64 	%rd44, %rd44, %rd5;
	add.s32 	%r728, %r728, 1;
	setp.ne.s32 	%p104, %r728, 0;
	@%p104 bra 	$L__BB186_126;
$L__BB186_127:
	setp.lt.u16 	%p105, %rs2, 2;
	@%p105 bra 	$L__BB186_130;
	add.s32 	%r732, %r731, %r24;
	mad.lo.s32 	%r736, %r8, 12, %r732;
	shl.b32 	%r244, %r8, 4;
	shl.b32 	%r595, %r8, 3;
	add.s32 	%r735, %r732, %r595;
	add.s32 	%r734, %r732, %r10;
	mul.lo.s32 	%r247, %r8, 48;
	shl.b32 	%r596, %r731, 2;
	mov.u32 	%r597, _ZZ9cuda_gemmIiLi128ELi1ELi1ELi1024ELi32ELi32ELi64ELi1ELi0EEviiiPT_S1_S1_iiiE3Csh;
	add.s32 	%r733, %r597, %r596;
	shl.b32 	%r249, %r8, 6;
	shl.b32 	%r250, %r8, 5;
$L__BB186_129:
	mul.wide.s32 	%rd36, %r736, 4;
	add.s64 	%rd37, %rd3, %rd36;
	mul.wide.s32 	%rd38, %r735, 4;
	add.s64 	%rd39, %rd3, %rd38;
	mul.wide.s32 	%rd40, %r734, 4;
	add.s64 	%rd41, %rd3, %rd40;
	mul.wide.s32 	%rd42, %r732, 4;
	add.s64 	%rd43, %rd3, %rd42;
	ld.shared.v4.u32 	{%r598, %r599, %r600, %r601}, [%r733];
	st.global.v4.u32 	[%rd43], {%r598, %r599, %r600, %r601};
	add.s32 	%r602, %r731, %r10;
	add.s32 	%r603, %r733, %r244;
	ld.shared.v4.u32 	{%r604, %r605, %r606, %r607}, [%r603];
	st.global.v4.u32 	[%rd41], {%r604, %r605, %r606, %r607};
	add.s32 	%r608, %r602, %r10;
	add.s32 	%r609, %r733, %r250;
	ld.shared.v4.u32 	{%r610, %r611, %r612, %r613}, [%r609];
	st.global.v4.u32 	[%rd39], {%r610, %r611, %r612, %r613};
	add.s32 	%r614, %r608, %r10;
	add.s32 	%r615, %r733, %r247;
	ld.shared.v4.u32 	{%r616, %r617, %r618, %r619}, [%r615];
	st.global.v4.u32 	[%rd37], {%r616, %r617, %r618, %r619};
	add.s32 	%r731, %r614, %r10;
	add.s32 	%r736, %r736, %r244;
	add.s32 	%r735, %r735, %r244;
	add.s32 	%r734, %r734, %r244;
	add.s32 	%r733, %r733, %r249;
	add.s32 	%r732, %r732, %r244;
	setp.lt.u32 	%p106, %r731, 1024;
	@%p106 bra 	$L__BB186_129;
$L__BB186_130:
	ret;

}
	// .globl	_Z9cuda_gemmIiLi128ELi1ELi1ELi1024ELi32ELi32ELi64ELi1ELi1EEviiiPT_S1_S1_iii
.visible .entry _Z9cuda_gemmIiLi128ELi1ELi1ELi1024ELi32ELi32ELi64ELi1ELi1EEviiiPT_S1_S1_iii(
	.param .u32 _Z9cuda_gemmIiLi128ELi1ELi1ELi1024ELi32ELi32ELi64ELi1ELi1EEviiiPT_S1_S1_iii_param_0,
	.param .u32 _Z9cuda_gemmIiLi128ELi1ELi1ELi1024ELi32ELi32ELi64ELi1ELi1EEviiiPT_S1_S1_iii_param_1,
	.param .u32 _Z9cuda_gemmIiLi128ELi1ELi1ELi1024ELi32ELi32ELi64ELi1ELi1EEviiiPT_S1_S1_iii_param_2,
	.param .u64 .ptr .align 1 _Z9cuda_gemmIiLi128ELi1ELi1ELi1024ELi32ELi32ELi64ELi1ELi1EEviiiPT_S1_S1_iii_param_3,
	.param .u64 .ptr .align 1 _Z9cuda_gemmIiLi128ELi1ELi1ELi1024ELi32ELi32ELi64ELi1ELi1EEviiiPT_S1_S1_iii_param_4,
	.param .u64 .ptr .align 1 _Z9cuda_gemmIiLi128ELi1ELi1ELi1024ELi32ELi32ELi64ELi1ELi1EEviiiPT_S1_S1_iii_param_5,
	.param .u32 _Z9cuda_gemmIiLi128ELi1ELi1ELi1024ELi32ELi32ELi64ELi1ELi1EEviiiPT_S1_S1_iii_param_6,
	.param .u32 _Z9cuda_gemmIiLi128ELi1ELi1ELi1024ELi32ELi32ELi64ELi1ELi1EEviiiPT_S1_S1_iii_param_7,
	.param .u32 _Z9cuda_gemmIiLi128ELi1ELi1ELi1024ELi32ELi32ELi64ELi1ELi1EEviiiPT_S1_S1_iii_param_8
)
.maxntid 128
{
	.reg .pred 	%p<40>;
	.reg .b16 	%rs<17>;
	.reg .b32 	%r<394>;
	.reg .b64 	%rd<45>;
	// demoted variable
	.shared .align 128 .b8 _ZZ9cuda_gemmIiLi128ELi1ELi1ELi1024ELi32ELi32ELi64ELi1ELi1EEviiiPT_S1_S1_iiiE11kron_fac_sh[2112];
	// demoted variable
	.shared .align 128 .b8 _ZZ9cuda_gemmIiLi128ELi1ELi1ELi1024ELi32ELi32ELi64ELi1ELi1EEviiiPT_S1_S1_iiiE3Ash[4096];
	// demoted variable
	.shared .align 128 .b8 _ZZ9cuda_gemmIiLi128ELi1ELi1ELi1024ELi32ELi32ELi64ELi1ELi1EEviiiPT_S1_S1_iiiE3Csh[4096];
	ld.param.u64 	%rd8, [_Z9cuda_gemmIiLi128ELi1ELi1ELi1024ELi32ELi32ELi64ELi1ELi1EEviiiPT_S1_S1_iii_param_3];
	ld.param.u64 	%rd9, [_Z9cuda_gemmIiLi128ELi1ELi1ELi1024ELi32ELi32ELi64ELi1ELi1EEviiiPT_S1_S1_iii_param_4];
	ld.param.u64 	%rd10, [_Z9cuda_gemmIiLi128ELi1ELi1ELi1024ELi32ELi32ELi64ELi1ELi1EEviiiPT_S1_S1_iii_param_5];
	cvta.to.global.u64 	%rd1, %rd8;
	cvta.to.global.u64 	%rd2, %rd9;
	cvta.to.global.u64 	%rd3, %rd10;
	mov.u32 	%r1, %tid.x;
	shr.u32 	%r2, %r1, 6;
	mov.u32 	%r3, %ctaid.y;
	mov.u32 	%r131, %nctaid.y;
	setp.ge.u32 	%p2, %r3, %r131;
	@%p2 bra 	$L__BB187_29;
	and.b32  	%r4, %r1, 1;
	mov.u32 	%r5, %ntid.x;
	shl.b32 	%r387, %r1, 2;
	shl.b32 	%r7, %r5, 2;
	shr.u32 	%r8, %r1, 4;
	shr.u32 	%r9, %r5, 4;
	add.s32 	%r132, %r1, %r5;
	cvt.u16.u32 	%rs4, %r132;
	xor.b16  	%rs5, %rs4, 1023;
	cvt.u16.u32 	%rs6, %r5;
	div.u16 	%rs7, %rs5, %rs6;
	and.b16  	%rs1, %rs7, 3;
	setp.eq.s16 	%p3, %rs1, 2;
	mov.u32 	%r372, %r1;
	@%p3 bra 	$L__BB187_4;
	cvt.u32.u16 	%r10, %rs1;
	mov.b32 	%r371, 0;
	mov.u32 	%r372, %r1;
$L__BB187_3:
	.pragma "nounroll";
	shl.b32 	%r134, %r372, 2;
	mov.u32 	%r135, _ZZ9cuda_gemmIiLi128ELi1ELi1ELi1024ELi32ELi32ELi64ELi1ELi1EEviiiPT_S1_S1_iiiE3Csh;
	add.s32 	%r136, %r135, %r134;
	mov.b32 	%r137, 0;
	st.shared.u32 	[%r136], %r137;
	add.s32 	%r372, %r372, %r5;
	add.s32 	%r371, %r371, 1;
	xor.b32  	%r138, %r371, %r10;
	setp.ne.s32 	%p4, %r138, 2;
	@%p4 bra 	$L__BB187_3;
$L__BB187_4:
	mov.u32 	%r140, _ZZ9cuda_gemmIiLi128ELi1ELi1ELi1024ELi32ELi32ELi64ELi1ELi1EEviiiPT_S1_S1_iiiE3Csh;
$L__BB187_5:
	shl.b32 	%r139, %r372, 2;
	add.s32 	%r141, %r140, %r139;
	mov.b32 	%r142, 0;
	st.shared.u32 	[%r141], %r142;
	add.s32 	%r143, %r141, %r7;
	st.shared.u32 	[%r143], %r142;
	add.s32 	%r144, %r143, %r7;
	st.shared.u32 	[%r144], %r142;
	add.s32 	%r145, %r144, %r7;
	st.shared.u32 	[%r145], %r142;
	add.s32 	%r372, %r7, %r372;
	setp.lt.u32 	%p5, %r372, 1024;
	@%p5 bra 	$L__BB187_5;
	shl.b32 	%r18, %r3, 10;
	add.s32 	%r146, %r387, %r7;
	cvt.u16.u32 	%rs8, %r146;
	sub.s16 	%rs9, 1023, %rs8;
	cvt.u16.u32 	%rs10, %r7;
	div.u16 	%rs2, %rs9, %rs10;
	cvt.u32.u16 	%r147, %rs2;
	and.b32  	%r148, %r147, 3;
	xor.b32  	%r19, %r148, 2;
	sub.s32 	%r149, 2, %r147;
	and.b32  	%r20, %r149, 3;
	setp.eq.s32 	%p6, %r20, 0;
	mov.u32 	%r376, %r387;
	@%p6 bra 	$L__BB187_9;
	mov.b32 	%r375, 0;
	mov.u32 	%r376, %r387;
$L__BB187_8:
	.pragma "nounroll";
	add.s32 	%r151, %r18, %r376;
	mul.wide.u32 	%rd11, %r151, 4;
	add.s64 	%rd12, %rd1, %rd11;
	ld.global.v4.u32 	{%r152, %r153, %r154, %r155}, [%rd12];
	shl.b32 	%r156, %r376, 2;
	mov.u32 	%r157, _ZZ9cuda_gemmIiLi128ELi1ELi1ELi1024ELi32ELi32ELi64ELi1ELi1EEviiiPT_S1_S1_iiiE3Ash;
	add.s32 	%r158, %r157, %r156;
	st.shared.v4.u32 	[%r158], {%r152, %r153, %r154, %r155};
	add.s32 	%r376, %r376, %r7;
	add.s32 	%r375, %r375, 1;
	setp.ne.s32 	%p7, %r375, %r19;
	@%p7 bra 	$L__BB187_8;
$L__BB187_9:
	setp.lt.u16 	%p8, %rs2, 2;
	@%p8 bra 	$L__BB187_12;
	mov.u32 	%r165, _ZZ9cuda_gemmIiLi128ELi1ELi1ELi1024ELi32ELi32ELi64ELi1ELi1EEviiiPT_S1_S1_iiiE3Ash;
	shl.b32 	%r173, %r7, 2;
$L__BB187_11:
	add.s32 	%r159, %r18, %r376;
	mul.wide.s32 	%rd13, %r159, 4;
	add.s64 	%rd14, %rd1, %rd13;
	ld.global.v4.u32 	{%r160, %r161, %r162, %r163}, [%rd14];
	shl.b32 	%r164, %r376, 2;
	add.s32 	%r166, %r165, %r164;
	st.shared.v4.u32 	[%r166], {%r160, %r161, %r162, %r163};
	add.s32 	%r167, %r376, %r7;
	add.s32 	%r168, %r18, %r167;
	mul.wide.s32 	%rd15, %r168, 4;
	add.s64 	%rd16, %rd1, %rd15;
	ld.global.v4.u32 	{%r169, %r170, %r171, %r172}, [%rd16];
	add.s32 	%r174, %r166, %r173;
	st.shared.v4.u32 	[%r174], {%r169, %r170, %r171, %r172};
	add.s32 	%r175, %r167, %r7;
	add.s32 	%r176, %r18, %r175;
	mul.wide.s32 	%rd17, %r176, 4;
	add.s64 	%rd18, %rd1, %rd17;
	ld.global.v4.u32 	{%r177, %r178, %r179, %r180}, [%rd18];
	add.s32 	%r181, %r174, %r173;
	st.shared.v4.u32 	[%r181], {%r177, %r178, %r179, %r180};
	add.s32 	%r182, %r175, %r7;
	add.s32 	%r183, %r18, %r182;
	mul.wide.s32 	%rd19, %r183, 4;
	add.s64 	%rd20, %rd1, %rd19;
	ld.global.v4.u32 	{%r184, %r185, %r186, %r187}, [%rd20];
	add.s32 	%r188, %r181, %r173;
	st.shared.v4.u32 	[%r188], {%r184, %r185, %r186, %r187};
	add.s32 	%r376, %r182, %r7;
	setp.lt.u32 	%p9, %r376, 1024;
	@%p9 bra 	$L__BB187_11;
$L__BB187_12:
	shr.u32 	%r190, %r1, 1;
	and.b32  	%r191, %r1, 15;
	mov.u32 	%r192, _ZZ9cuda_gemmIiLi128ELi1ELi1ELi1024ELi32ELi32ELi64ELi1ELi1EEviiiPT_S1_S1_iiiE11kron_fac_sh;
	mad.lo.s32 	%r28, %r191, 132, %r192;
	shl.b32 	%r193, %r4, 4;
	shl.b32 	%r194, %r1, 4;
	and.b32  	%r195, %r194, 992;
	or.b32  	%r196, %r195, %r193;
	add.s32 	%r29, %r8, %r9;
	cvt.u16.u32 	%rs11, %r29;
	xor.b16  	%rs12, %rs11, 31;
	and.b16  	%rs13, %rs12, 255;
	cvt.u16.u32 	%rs14, %r9;
	and.b16  	%rs15, %rs14, 255;
	div.u16 	%rs16, %rs13, %rs15;
	and.b16  	%rs3, %rs16, 3;
	shl.b32 	%r197, %r8, 2;
	add.s32 	%r30, %r28, %r197;
	shl.b32 	%r31, %r9, 2;
	add.s32 	%r32, %r30, %r31;
	add.s32 	%r33, %r29, %r9;
	and.b32  	%r198, %r190, 15;
	or.b32  	%r199, %r196, %r198;
	shl.b32 	%r200, %r199, 2;
	mov.u32 	%r201, _ZZ9cuda_gemmIiLi128ELi1ELi1ELi1024ELi32ELi32ELi64ELi1ELi1EEviiiPT_S1_S1_iiiE3Ash;
	add.s32 	%r34, %r201, %r200;
	add.s32 	%r202, %r190, 1;
	and.b32  	%r203, %r202, 15;
	or.b32  	%r204, %r196, %r203;
	shl.b32 	%r205, %r204, 2;
	add.s32 	%r35, %r201, %r205;
	add.s32 	%r206, %r190, 2;
	and.b32  	%r207, %r206, 15;
	or.b32  	%r208, %r196, %r207;
	shl.b32 	%r209, %r208, 2;
	add.s32 	%r36, %r201, %r209;
	add.s32 	%r210, %r190, 3;
	and.b32  	%r211, %r210, 15;
	or.b32  	%r212, %r196, %r211;
	shl.b32 	%r213, %r212, 2;
	add.s32 	%r37, %r201, %r213;
	add.s32 	%r214, %r190, 4;
	and.b32  	%r215, %r214, 15;
	or.b32  	%r216, %r196, %r215;
	shl.b32 	%r217, %r216, 2;
	add.s32 	%r38, %r201, %r217;
	add.s32 	%r218, %r190, 5;
	and.b32  	%r219, %r218, 15;
	or.b32  	%r220, %r196, %r219;
	shl.b32 	%r221, %r220, 2;
	add.s32 	%r39, %r201, %r221;
	add.s32 	%r222, %r190, 6;
	and.b32  	%r223, %r222, 15;
	or.b32  	%r224, %r196, %r223;
	shl.b32 	%r225, %r224, 2;
	add.s32 	%r40, %r201, %r225;
	add.s32 	%r226, %r190, 7;
	and.b32  	%r227, %r226, 15;
	or.b32  	%r228, %r196, %r227;
	shl.b32 	%r229, %r228, 2;
	add.s32 	%r41, %r201, %r229;
	xor.b32  	%r230, %r198, 8;
	or.b32  	%r231, %r196, %r230;
	shl.b32 	%r232, %r231, 2;
	add.s32 	%r42, %r201, %r232;
	add.s32 	%r233, %r190, 9;
	and.b32  	%r234, %r233, 15;
	or.b32  	%r235, %r196, %r234;
	shl.b32 	%r236, %r235, 2;
	add.s32 	%r43, %r201, %r236;
	add.s32 	%r237, %r190, 10;
	and.b32  	%r238, %r237, 15;
	or.b32  	%r239, %r196, %r238;
	shl.b32 	%r240, %r239, 2;
	add.s32 	%r44, %r201, %r240;
	add.s32 	%r241, %r190, 11;
	and.b32  	%r242, %r241, 15;
	or.b32  	%r243, %r196, %r242;
	shl.b32 	%r244, %r243, 2;
	add.s32 	%r45, %r201, %r244;
	add.s32 	%r245, %r190, 12;
	and.b32  	%r246, %r245, 15;
	or.b32  	%r247, %r196, %r246;
	shl.b32 	%r248, %r247, 2;
	add.s32 	%r46, %r201, %r248;
	add.s32 	%r249, %r190, 13;
	and.b32  	%r250, %r249, 15;
	or.b32  	%r251, %r196, %r250;
	shl.b32 	%r252, %r251, 2;
	add.s32 	%r47, %r201, %r252;
	add.s32 	%r253, %r190, 14;
	and.b32  	%r254, %r253, 15;
	or.b32  	%r255, %r196, %r254;
	shl.b32 	%r256, %r255, 2;
	add.s32 	%r48, %r201, %r256;
	add.s32 	%r257, %r190, -1;
	and.b32  	%r258, %r257, 15;
	or.b32  	%r259, %r196, %r258;
	shl.b32 	%r260, %r259, 2;
	add.s32 	%r49, %r201, %r260;
	or.b32  	%r50, %r193, %r198;
	or.b32  	%r51, %r193, %r203;
	or.b32  	%r52, %r193, %r207;
	or.b32  	%r53, %r193, %r211;
	or.b32  	%r54, %r193, %r215;
	or.b32  	%r55, %r193, %r219;
	or.b32  	%r56, %r193, %r223;
	or.b32  	%r57, %r193, %r227;
	or.b32  	%r58, %r193, %r230;
	or.b32  	%r59, %r193, %r234;
	or.b32  	%r60, %r193, %r238;
	or.b32  	%r61, %r193, %r242;
	or.b32  	%r62, %r193, %r246;
	or.b32  	%r63, %r193, %r250;
	or.b32  	%r64, %r193, %r254;
	or.b32  	%r65, %r193, %r258;
	shl.b32 	%r261, %r1, 2;
	and.b32  	%r262, %r261, 124;
	mad.lo.s32 	%r263, %r2, 132, %r262;
	add.s32 	%r66, %r192, %r263;
	shl.b32 	%r264, %r1, 1;
	and.b32  	%r265, %r264, 124;
	add.s32 	%r67, %r140, %r265;
	mov.u32 	%r267, %ctaid.z;
	shl.b32 	%r268, %r267, 10;
	or.b32  	%r68, %r268, %r191;
	mov.b32 	%r378, 0;
	mov.pred 	%p39, -1;
$L__BB187_13:
	mov.pred 	%p1, %p39;
	shr.u32 	%r379, %r1, 4;
	setp.eq.s16 	%p11, %rs3, 2;
	add.s32 	%r71, %r68, %r378;
	@%p11 bra 	$L__BB187_17;
	setp.eq.s16 	%p12, %rs3, 3;
	shl.b32 	%r269, %r379, 5;
	add.s32 	%r270, %r71, %r269;
	mul.wide.u32 	%rd21, %r270, 4;
	add.s64 	%rd22, %rd2, %rd21;
	ld.global.u32 	%r271, [%rd22];
	st.shared.u32 	[%r30], %r271;
	mov.u32 	%r379, %r29;
	@%p12 bra 	$L__BB187_17;
	setp.eq.s16 	%p13, %rs3, 0;
	shl.b32 	%r272, %r29, 5;
	add.s32 	%r273, %r272, %r71;
	mul.wide.u32 	%rd23, %r273, 4;
	add.s64 	%rd24, %rd2, %rd23;
	ld.global.u32 	%r274, [%rd24];
	st.shared.u32 	[%r32], %r274;
	mov.u32 	%r379, %r33;
	@%p13 bra 	$L__BB187_17;
	add.s32 	%r379, %r33, %r9;
	shl.b32 	%r275, %r33, 5;
	add.s32 	%r276, %r275, %r71;
	mul.wide.u32 	%rd25, %r276, 4;
	add.s64 	%rd26, %rd2, %rd25;
	ld.global.u32 	%r277, [%rd26];
	add.s32 	%r278, %r32, %r31;
	st.shared.u32 	[%r278], %r277;
$L__BB187_17:
	shl.b32 	%r279, %r379, 5;
	add.s32 	%r280, %r71, %r279;
	mul.wide.u32 	%rd27, %r280, 4;
	add.s64 	%rd28, %rd2, %rd27;
	ld.global.u32 	%r281, [%rd28];
	shl.b32 	%r282, %r379, 2;
	add.s32 	%r283, %r28, %r282;
	st.shared.u32 	[%r283], %r281;
	add.s32 	%r284, %r379, %r9;
	shl.b32 	%r285, %r284, 5;
	add.s32 	%r286, %r285, %r71;
	mul.wide.u32 	%rd29, %r286, 4;
	add.s64 	%rd30, %rd2, %rd29;
	ld.global.u32 	%r287, [%rd30];
	add.s32 	%r288, %r283, %r31;
	st.shared.u32 	[%r288], %r287;
	add.s32 	%r289, %r284, %r9;
	shl.b32 	%r290, %r289, 5;
	add.s32 	%r291, %r290, %r71;
	mul.wide.u32 	%rd31, %r291, 4;
	add.s64 	%rd32, %rd2, %rd31;
	ld.global.u32 	%r292, [%rd32];
	add.s32 	%r293, %r288, %r31;
	st.shared.u32 	[%r293], %r292;
	add.s32 	%r294, %r289, %r9;
	shl.b32 	%r295, %r294, 5;
	add.s32 	%r296, %r295, %r71;
	mul.wide.u32 	%rd33, %r296, 4;
	add.s64 	%rd34, %rd2, %rd33;
	ld.global.u32 	%r297, [%rd34];
	add.s32 	%r298, %r293, %r31;
	st.shared.u32 	[%r298], %r297;
	add.s32 	%r379, %r31, %r379;
	setp.lt.u32 	%p14, %r379, 32;
	@%p14 bra 	$L__BB187_17;
	bar.sync 	0;
	ld.shared.u32 	%r76, [%r34];
	ld.shared.u32 	%r77, [%r35];
	ld.shared.u32 	%r78, [%r36];
	ld.shared.u32 	%r79, [%r37];
	ld.shared.u32 	%r80, [%r38];
	ld.shared.u32 	%r81, [%r39];
	ld.shared.u32 	%r82, [%r40];
	ld.shared.u32 	%r83, [%r41];
	ld.shared.u32 	%r84, [%r42];
	ld.shared.u32 	%r85, [%r43];
	ld.shared.u32 	%r86, [%r44];
	ld.shared.u32 	%r87, [%r45];
	ld.shared.u32 	%r88, [%r46];
	ld.shared.u32 	%r89, [%r47];
	ld.shared.u32 	%r90, [%r48];
	ld.shared.u32 	%r91, [%r49];
	add.s32 	%r299, %r2, %r378;
	shl.b32 	%r300, %r299, 7;
	add.s32 	%r381, %r67, %r300;
	mov.u32 	%r382, %r66;
	mov.u32 	%r383, %r2;
$L__BB187_19:
	setp.ne.s32 	%p15, %r4, 0;
	ld.shared.u32 	%r301, [%r382];
	shfl.sync.idx.b32	%r302|%p16, %r301, %r50, 31, -1;
	mul.lo.s32 	%r303, %r302, %r76;
	shfl.sync.idx.b32	%r304|%p17, %r301, %r51, 31, -1;
	mad.lo.s32 	%r305, %r304, %r77, %r303;
	shfl.sync.idx.b32	%r306|%p18, %r301, %r52, 31, -1;
	mad.lo.s32 	%r307, %r306, %r78, %r305;
	shfl.sync.idx.b32	%r308|%p19, %r301, %r53, 31, -1;
	mad.lo.s32 	%r309, %r308, %r79, %r307;
	shfl.sync.idx.b32	%r310|%p20, %r301, %r54, 31, -1;
	mad.lo.s32 	%r311, %r310, %r80, %r309;
	shfl.sync.idx.b32	%r312|%p21, %r301, %r55, 31, -1;
	mad.lo.s32 	%r313, %r312, %r81, %r311;
	shfl.sync.idx.b32	%r314|%p22, %r301, %r56, 31, -1;
	mad.lo.s32 	%r315, %r314, %r82, %r313;
	shfl.sync.idx.b32	%r316|%p23, %r301, %r57, 31, -1;
	mad.lo.s32 	%r317, %r316, %r83, %r315;
	shfl.sync.idx.b32	%r318|%p24, %r301, %r58, 31, -1;
	mad.lo.s32 	%r319, %r318, %r84, %r317;
	shfl.sync.idx.b32	%r320|%p25, %r301, %r59, 31, -1;
	mad.lo.s32 	%r321, %r320, %r85, %r319;
	shfl.sync.idx.b32	%r322|%p26, %r301, %r60, 31, -1;
	mad.lo.s32 	%r323, %r322, %r86, %r321;
	shfl.sync.idx.b32	%r324|%p27, %r301, %r61, 31, -1;
	mad.lo.s32 	%r325, %r324, %r87, %r323;
	shfl.sync.idx.b32	%r326|%p28, %r301, %r62, 31, -1;
	mad.lo.s32 	%r327, %r326, %r88, %r325;
	shfl.sync.idx.b32	%r328|%p29, %r301, %r63, 31, -1;
	mad.lo.s32 	%r329, %r328, %r89, %r327;
	shfl.sync.idx.b32	%r330|%p30, %r301, %r64, 31, -1;
	mad.lo.s32 	%r331, %r330, %r90, %r329;
	shfl.sync.idx.b32	%r332|%p31, %r301, %r65, 31, -1;
	mad.lo.s32 	%r333, %r332, %r91, %r331;
	shfl.sync.down.b32	%r334|%p32, %r333, 1, 7711, -1;
	add.s32 	%r96, %r334, %r333;
	@%p15 bra 	$L__BB187_21;
	ld.shared.u32 	%r335, [%r381];
	add.s32 	%r336, %r335, %r96;
	st.shared.u32 	[%r381], %r336;
$L__BB187_21:
	add.s32 	%r97, %r383, 2;
	add.s32 	%r382, %r382, 264;
	add.s32 	%r381, %r381, 256;
	setp.lt.u32 	%p33, %r383, 14;
	mov.u32 	%r383, %r97;
	@%p33 bra 	$L__BB187_19;
	mov.b32 	%r378, 16;
	mov.pred 	%p39, 0;
	@%p1 bra 	$L__BB187_13;
	setp.eq.s32 	%p35, %r20, 0;
	bar.sync 	0;
	@%p35 bra 	$L__BB187_26;
	shl.b32 	%r338, %r1, 4;
	mov.u32 	%r339, _ZZ9cuda_gemmIiLi128ELi1ELi1ELi1024ELi32ELi32ELi64ELi1ELi1EEviiiPT_S1_S1_iiiE3Csh;
	add.s32 	%r385, %r339, %r338;
	shl.b32 	%r101, %r5, 4;
	add.s32 	%r340, %r18, %r387;
	mul.wide.u32 	%rd35, %r340, 4;
	add.s64 	%rd44, %rd3, %rd35;
	mul.wide.u32 	%rd5, %r5, 16;
	neg.s32 	%r384, %r19;
$L__BB187_25:
	.pragma "nounroll";
	ld.shared.v4.u32 	{%r341, %r342, %r343, %r344}, [%r385];
	st.global.v4.u32 	[%rd44], {%r341, %r342, %r343, %r344};
	add.s32 	%r387, %r387, %r7;
	add.s32 	%r385, %r385, %r101;
	add.s64 	%rd44, %rd44, %rd5;
	add.s32 	%r384, %r384, 1;
	setp.ne.s32 	%p36, %r384, 0;
	@%p36 bra 	$L__BB187_25;
$L__BB187_26:
	setp.lt.u16 	%p37, %rs2, 2;
	@%p37 bra 	$L__BB187_29;
	add.s32 	%r388, %r387, %r18;
	mad.lo.s32 	%r392, %r5, 12, %r388;
	shl.b32 	%r112, %r5, 4;
	shl.b32 	%r345, %r5, 3;
	add.s32 	%r391, %r388, %r345;
	add.s32 	%r390, %r388, %r7;
	mul.lo.s32 	%r115, %r5, 48;
	shl.b32 	%r346, %r387, 2;
	mov.u32 	%r347, _ZZ9cuda_gemmIiLi128ELi1ELi1ELi1024ELi32ELi32ELi64ELi1ELi1EEviiiPT_S1_S1_iiiE3Csh;
	add.s32 	%r389, %r347, %r346;
	shl.b32 	%r117, %r5, 6;
	shl.b32 	%r118, %r5, 5;
$L__BB187_28:
	mul.wide.s32 	%rd36, %r392, 4;
	add.s64 	%rd37, %rd3, %rd36;
	mul.wide.s32 	%rd38, %r391, 4;
	add.s64 	%rd39, %rd3, %rd38;
	mul.wide.s32 	%rd40, %r390, 4;
	add.s64 	%rd41, %rd3, %rd40;
	mul.wide.s32 	%rd42, %r388, 4;
	add.s64 	%rd43, %rd3, %rd42;
	ld.shared.v4.u32 	{%r348, %r349, %r350, %r351}, [%r389];
	st.global.v4.u32 	[%rd43], {%r348, %r349, %r350, %r351};
	add.s32 	%r352, %r387, %r7;
	add.s32 	%r353, %r389, %r112;
	ld.shared.v4.u32 	{%r354, %r355, %r356, %r357}, [%r353];
	st.global.v4.u32 	[%rd41], {%r354, %r355, %r356, %r357};
	add.s32 	%r358, %r352, %r7;
	add.s32 	%r359, %r389, %r118;
	ld.shared.v4.u32 	{%r360, %r361, %r362, %r363}, [%r359];
	st.global.v4.u32 	[%rd39], {%r360, %r361, %r362, %r363};
	add.s32 	%r364, %r358, %r7;
	add.s32 	%r365, %r389, %r115;
	ld.shared.v4.u32 	{%r366, %r367, %r368, %r369}, [%r365];
	st.global.v4.u32 	[%rd37], {%r366, %r367, %r368, %r369};
	add.s32 	%r387, %r364, %r7;
	add.s32 	%r392, %r392, %r112;
	add.s32 	%r391, %r391, %r112;
	add.s32 	%r390, %r390, %r112;
	add.s32 	%r389, %r389, %r117;
	add.s32 	%r388, %r388, %r112;
	setp.lt.u32 	%p38, %r387, 1024;
	@%p38 bra 	$L__BB187_28;
$L__BB187_29:
	ret;

}
	// .globl	_Z9cuda_gemmIiLi128ELi1ELi1ELi1024ELi64ELi64ELi64ELi0ELi0EEviiiPT_S1_S1_iii
.visible .entry _Z9cuda_gemmIiLi128ELi1ELi1ELi1024ELi64ELi64ELi64ELi0ELi0EEviiiPT_S1_S1_iii(
	.param .u32 _Z9cuda_gemmIiLi128ELi1ELi1ELi1024ELi64ELi64ELi64ELi0ELi0EEviiiPT_S1_S1_iii_param_0,
	.param .u32 _Z9cuda_gemmIiLi128ELi1ELi1ELi1024ELi64ELi64ELi64ELi0ELi0EEviiiPT_S1_S1_iii_param_1,
	.param .u32 _Z9cuda_gemmIiLi128ELi1ELi1ELi1024ELi64ELi64ELi64ELi0ELi0EEviiiPT_S1_S1_iii_param_2,
	.param .u64 .ptr .align 1 _Z9cuda_gemmIiLi128ELi1ELi1ELi1024ELi64ELi64ELi64ELi0ELi0EEviiiPT_S1_S1_iii_param_3,
	.param .u64 .ptr .align 1 _Z9cuda_gemmIiLi128ELi1ELi1ELi1024ELi64ELi64ELi64ELi0ELi0EEviiiPT_S1_S1_iii_param_4,
	.param .u64 .ptr .align 1 _Z9cuda_gemmIiLi128ELi1ELi1ELi1024ELi64ELi64ELi64ELi0ELi0EEviiiPT_S1_S1_iii_param_5,
	.param .u32 _Z9cuda_gemmIiLi128ELi1ELi1ELi1024ELi64ELi64ELi64ELi0ELi0EEviiiPT_S1_S1_iii_param_6,
	.param .u32 _Z9cuda_gemmIiLi128ELi1ELi1ELi1024ELi64ELi64ELi64ELi0ELi0EEviiiPT_S1_S1_iii_param_7,
	.param .u32 _Z9cuda_gemmIiLi128ELi1ELi1ELi1024ELi64ELi64ELi64ELi0ELi0EEviiiPT_S1_S1_iii_param_8
)
.maxntid 128
{
	.reg .pred 	%p<92>;
	.reg .b16 	%rs<8>;
	.reg .b32 	%r<636>;
	.reg .b64 	%rd<35>;
	// demoted variable
	.shared .align 128 .b8 _ZZ9cuda_gemmIiLi128ELi1ELi1ELi1024ELi64ELi64ELi64ELi0ELi0EEviiiPT_S1_S1_iiiE11kron_fac_sh[2112];
	// demoted variable
	.shared .align 128 .b8 _ZZ9cuda_gemmIiLi128ELi1ELi1ELi1024ELi64ELi64ELi64ELi0ELi0EEviiiPT_S1_S1_iiiE3Ash[2048];
	// demoted variable
	.shared .align 128 .b8 _ZZ9cuda_gemmIiLi128ELi1ELi1ELi1024ELi64ELi64ELi64ELi0ELi0EEviiiPT_S1_S1_iiiE3Csh[4096];
	ld.param.u64 	%rd6, [_Z9cuda_gemmIiLi128ELi1ELi1ELi1024ELi64ELi64ELi64ELi0ELi0EEviiiPT_S1_S1_iii_param_3];
	ld.param.u32 	%r206, [_Z9cuda_gemmIiLi128ELi1ELi1ELi1024ELi64ELi64ELi64ELi0ELi0EEviiiPT_S1_S1_iii_param_6];
	ld.param.u32 	%r207, [_Z9cuda_gemmIiLi128ELi1ELi1ELi1024ELi64ELi64ELi64ELi0ELi0EEviiiPT_S1_S1_iii_param_7];
	cvta.to.global.u64 	%rd1, %rd6;
	mov.u32 	%r1, %tid.x;
	div.s32 	%r2, 1024, %r207;
	min.s32 	%r208, %r2, 64;
	shl.b32 	%r3, %r208, 1;
	div.u32 	%r5, %r1, %r3;
	mul.lo.s32 	%r209, %r5, %r3;
	sub.s32 	%r210, %r1, %r209;
	shr.u32 	%r4, %r210, 1;
	mov.u32 	%r6, %ctaid.y;
	mov.u32 	%r211, %nctaid.y;
	setp.ge.u32 	%p2, %r6, %r211;
	@%p2 bra 	$L__BB188_98;
	and.b32  	%r7, %r1, 1;
	mov.u32 	%r8, %ntid.x;
	shl.b32 	%r633, %r1, 2;
	shl.b32 	%r10, %r8, 2;
	and.b32  	%r11, %r1, 15;
	and.b32  	%r12, %r4, 15;
	shl.b32 	%r212, %r1, 4;
	and.b32  	%r13, %r212, 16;
	min.s32 	%r14, %r206, 16;
	add.s32 	%r213, %r1, %r8;
	cvt.u16.u32 	%rs2, %r213;
	xor.b16  	%rs3, %rs2, 1023;
	cvt.u16.u32 	%rs4, %r8;
	div.u16 	%rs5, %rs3, %rs4;
	and.b16  	%rs1, %rs5, 3;
	setp.eq.s16 	%p3, %rs1, 2;
	mov.u32 	%r587, %r1;
	@%p3 bra 	$L__BB188_4;
	cvt.u32.u16 	%r15, %rs1;
	mov.b32 	%r586, 0;
	mov.u32 	%r587, %r1;
$L__BB188_3:
	.pragma "nounroll";
	shl.b32 	%r215, %r587, 2;
	mov.u32 	%r216, _ZZ9cuda_gemmIiLi128ELi1ELi1ELi1024ELi64ELi64ELi64ELi0ELi0EEviiiPT_S1_S1_iiiE3Csh;
	add.s32 	%r217, %r216, %r215;
	mov.b32 	%r218, 0;
	st.shared.u32 	[%r217], %r218;
	add.s32 	%r587, %r587, %r8;
	add.s32 	%r586, %r586, 1;
	xor.b32  	%r219, %r586, %r15;
	setp.ne.s32 	%p4, %r219, 2;
	@%p4 bra 	$L__BB188_3;
$L__BB188_4:
	mov.u32 	%r221, _ZZ9cuda_gemmIiLi128ELi1ELi1ELi1024ELi64ELi64ELi64ELi0ELi0EEviiiPT_S1_S1_iiiE3Csh;
$L__BB188_5:
	shl.b32 	%r220, %r587, 2;
	add.s32 	%r222, %r221, %r220;
	mov.b32 	%r223, 0;
	st.shared.u32 	[%r222], %r223;
	add.s32 	%r224, %r222, %r10;
	st.shared.u32 	[%r224], %r223;
	add.s32 	%r225, %r224, %r10;
	st.shared.u32 	[%r225], %r223;
	add.s32 	%r226, %r225, %r10;
	st.shared.u32 	[%r226], %r223;
	add.s32 	%r587, %r10, %r587;
	setp.lt.u32 	%p5, %r587, 1024;
	@%p5 bra 	$L__BB188_5;
	ld.param.u64 	%rd33, [_Z9cuda_gemmIiLi128ELi1ELi1ELi1024ELi64ELi64ELi64ELi0ELi0EEviiiPT_S1_S1_iii_param_4];
	add.s32 	%r228, %r633, %r10;
	max.u32 	%r229, %r228, 512;
	setp.lt.u32 	%p7, %r228, 512;
	selp.u32 	%r230, 1, 0, %p7;
	add.s32 	%r231, %r228, %r230;
	sub.s32 	%r232, %r229, %r231;
	div.u32 	%r233, %r232, %r10;
	add.s32 	%r23, %r233, %r230;
	add.s32 	%r234, %r4, 1;
	and.b32  	%r24, %r234, 15;
	add.s32 	%r235, %r4, 2;
	and.b32  	%r25, %r235, 15;
	add.s32 	%r236, %r4, 3;
	and.b32  	%r26, %r236, 15;
	add.s32 	%r237, %r4, 4;
	and.b32  	%r27, %r237, 15;
	add.s32 	%r238, %r4, 5;
	and.b32  	%r28, %r238, 15;
	add.s32 	%r239, %r4, 6;
	and.b32  	%r29, %r239, 15;
	add.s32 	%r240, %r4, 7;
	and.b32  	%r30, %r240, 15;
	xor.b32  	%r31, %r12, 8;
	add.s32 	%r241, %r4, 9;
	and.b32  	%r32, %r241, 15;
	add.s32 	%r242, %r4, 10;
	and.b32  	%r33, %r242, 15;
	add.s32 	%r243, %r4, 11;
	and.b32  	%r34, %r243, 15;
	add.s32 	%r244, %r4, 12;
	and.b32  	%r35, %r244, 15;
	add.s32 	%r245, %r4, 13;
	and.b32  	%r36, %r245, 15;
	add.s32 	%r246, %r4, 14;
	and.b32  	%r37, %r246, 15;
	add.s32 	%r247, %r4, -1;
	and.b32  	%r38, %r247, 15;
	add.s32 	%r39, %r13, %r12;
	add.s32 	%r40, %r13, %r24;
	add.s32 	%r41, %r13, %r25;
	add.s32 	%r42, %r13, %r26;
	add.s32 	%r43, %r13, %r27;
	add.s32 	%r44, %r13, %r28;
	add.s32 	%r45, %r13, %r29;
	add.s32 	%r46, %r13, %r30;
	add.s32 	%r47, %r13, %r31;
	add.s32 	%r48, %r13, %r32;
	add.s32 	%r49, %r13, %r33;
	add.s32 	%r50, %r13, %r34;
	add.s32 	%r51, %r13, %r35;
	add.s32 	%r52, %r13, %r36;
	add.s32 	%r53, %r13, %r37;
	add.s32 	%r54, %r13, %r38;
	setp.lt.s32 	%p8, %r12, %r207;
	selp.b32 	%r248, 0, %r207, %p8;
	sub.s32 	%r55, %r12, %r248;
	add.s32 	%r249, %r12, 1;
	setp.lt.s32 	%p9, %r249, %r207;
	selp.b32 	%r250, 0, %r207, %p9;
	sub.s32 	%r56, %r249, %r250;
	add.s32 	%r251, %r12, 2;
	setp.lt.s32 	%p10, %r251, %r207;
	selp.b32 	%r252, 0, %r207, %p10;
	sub.s32 	%r57, %r251, %r252;
	add.s32 	%r253, %r12, 3;
	setp.lt.s32 	%p11, %r253, %r207;
	selp.b32 	%r254, 0, %r207, %p11;
	sub.s32 	%r58, %r253, %r254;
	add.s32 	%r255, %r12, 4;
	setp.lt.s32 	%p12, %r255, %r207;
	selp.b32 	%r256, 0, %r207, %p12;
	sub.s32 	%r59, %r255, %r256;
	add.s32 	%r257, %r12, 5;
	setp.lt.s32 	%p13, %r257, %r207;
	selp.b32 	%r258, 0, %r207, %p13;
	sub.s32 	%r60, %r257, %r258;
	add.s32 	%r259, %r12, 6;
	setp.lt.s32 	%p14, %r259, %r207;
	selp.b32 	%r260, 0, %r207, %p14;
	sub.s32 	%r61, %r259, %r260;
	add.s32 	%r261, %r12, 7;
	setp.lt.s32 	%p15, %r261, %r207;
	selp.b32 	%r262, 0, %r207, %p15;
	sub.s32 	%r62, %r261, %r262;
	add.s32 	%r263, %r12, 8;
	setp.lt.s32 	%p16, %r263, %r207;
	selp.b32 	%r264, 0, %r207, %p16;
	sub.s32 	%r63, %r263, %r264;
	add.s32 	%r265, %r12, 9;
	setp.lt.s32 	%p17, %r265, %r207;
	selp.b32 	%r266, 0, %r207, %p17;
	sub.s32 	%r64, %r265, %r266;
	add.s32 	%r267, %r12, 10;
	setp.lt.s32 	%p18, %r267, %r207;
	selp.b32 	%r268, 0, %r207, %p18;
	sub.s32 	%r65, %r267, %r268;
	add.s32 	%r269, %r12, 11;
	setp.lt.s32 	%p19, %r269, %r207;
	selp.b32 	%r270, 0, %r207, %p19;
	sub.s32 	%r66, %r269, %r270;
	add.s32 	%r271, %r12, 12;
	setp.lt.s32 	%p20, %r271, %r207;
	selp.b32 	%r272, 0, %r207, %p20;
	sub.s32 	%r67, %r271, %r272;
	add.s32 	%r273, %r12, 13;
	setp.lt.s32 	%p21, %r273, %r207;
	selp.b32 	%r274, 0, %r207, %p21;
	sub.s32 	%r68, %r273, %r274;
	add.s32 	%r275, %r12, 14;
	setp.lt.s32 	%p22, %r275, %r207;
	selp.b32 	%r276, 0, %r207, %p22;
	sub.s32 	%r69, %r275, %r276;
	add.s32 	%r277, %r12, 15;
	setp.lt.s32 	%p23, %r277, %r207;
	selp.b32 	%r278, 0, %r207, %p23;
	sub.s32 	%r70, %r277, %r278;
	cvt.u16.u32 	%rs6, %r3;
	div.s16 	%rs7, 128, %rs6;
	cvt.s32.s16 	%r71, %rs7;
	and.b32  	%r72, %r1, 31;
	cvta.to.global.u64 	%rd2, %rd33;
	shr.u32 	%r73, %r8, 4;
	mov.u32 	%r279, _ZZ9cuda_gemmIiLi128ELi1ELi1ELi1024ELi64ELi64ELi64ELi0ELi0EEviiiPT_S1_S1_iiiE11kron_fac_sh;
	mad.lo.s32 	%r74, %r11, 132, %r279;
	shr.u32 	%r75, %r1, 4;
	mov.b32 	%r589, 0;
	mov.pred 	%p91, -1;
	shl.b32 	%r438, %r72, 2;
	shl.b32 	%r441, %r39, 2;
	shl.b32 	%r444, %r40, 2;
	shl.b32 	%r447, %r41, 2;
	shl.b32 	%r450, %r42, 2;
	shl.b32 	%r453, %r43, 2;
	shl.b32 	%r456, %r44, 2;
	shl.b32 	%r459, %r45, 2;
	shl.b32 	%r462, %r46, 2;
	shl.b32 	%r465, %r47, 2;
	shl.b32 	%r468, %r48, 2;
	shl.b32 	%r471, %r49, 2;
	shl.b32 	%r474, %r50, 2;
	shl.b32 	%r477, %r51, 2;
	shl.b32 	%r480, %r52, 2;
	shl.b32 	%r483, %r53, 2;
	shl.b32 	%r486, %r54, 2;
$L__BB188_7:
	mov.pred 	%p1, %p91;
	ld.param.u32 	%r583, [_Z9cuda_gemmIiLi128ELi1ELi1ELi1024ELi64ELi64ELi64ELi0ELi0EEviiiPT_S1_S1_iii_param_2];
	and.b32  	%r280, %r23, 3;
	setp.eq.s32 	%p24, %r280, 3;
	mov.u32 	%r281, %ctaid.x;
	shl.b32 	%r282, %r281, 10;
	mov.u32 	%r283, %ctaid.z;
	shl.b32 	%r284, %r283, 6;
	add.s32 	%r285, %r284, %r282;
	mad.lo.s32 	%r286, %r6, %r583, %r285;
	add.s32 	%r77, %r286, %r589;
	mov.u32 	%r590, %r633;
	@%p24 bra 	$L__BB188_11;
	add.s32 	%r590, %r633, %r10;
	and.b32  	%r287, %r23, 3;
	setp.eq.s32 	%p25, %r287, 0;
	and.b32  	%r288, %r633, 28;
	mov.u32 	%r289, %tid.x;
	shr.u32 	%r290, %r289, 3;
	mad.lo.s32 	%r291, %r290, %r207, %r288;
	add.s32 	%r292, %r77, %r291;
	mul.wide.s32 	%rd7, %r292, 4;
	add.s64 	%rd8, %rd1, %rd7;
	ld.global.v4.u32 	{%r293, %r294, %r295, %r296}, [%rd8];
	shl.b32 	%r297, %r633, 2;
	mov.u32 	%r298, _ZZ9cuda_gemmIiLi128ELi1ELi1ELi1024ELi64ELi64ELi64ELi0ELi0EEviiiPT_S1_S1_iiiE3Ash;
	add.s32 	%r299, %r298, %r297;
	st.shared.v4.u32 	[%r299], {%r293, %r294, %r295, %r296};
	@%p25 bra 	$L__BB188_11;
	add.s32 	%r300, %r633, %r10;
	add.s32 	%r590, %r300, %r10;
	and.b32  	%r301, %r23, 3;
	setp.eq.s32 	%p26, %r301, 1;
	and.b32  	%r302, %r300, 28;
	shr.u32 	%r303, %r300, 5;
	mad.lo.s32 	%r304, %r303, %r207, %r302;
	add.s32 	%r305, %r77, %r304;
	mul.wide.s32 	%rd9, %r305, 4;
	add.s64 	%rd10, %rd1, %rd9;
	ld.global.v4.u32 	{%r306, %r307, %r308, %r309}, [%rd10];
	shl.b32 	%r310, %r633, 2;
	mov.u32 	%r311, _ZZ9cuda_gemmIiLi128ELi1ELi1ELi1024ELi64ELi64ELi64ELi0ELi0EEviiiPT_S1_S1_iiiE3Ash;
	add.s32 	%r312, %r311, %r310;
	shl.b32 	%r313, %r10, 2;
	add.s32 	%r314, %r312, %r313;
	st.shared.v4.u32 	[%r314], {%r306, %r307, %r308, %r309};
	@%p26 bra 	$L__BB188_11;
	add.s32 	%r315, %r633, %r10;
	add.s32 	%r316, %r315, %r10;
	add.s32 	%r590, %r316, %r10;
	and.b32  	%r317, %r316, 28;
	shr.u32 	%r318, %r316, 5;
	mad.lo.s32 	%r319, %r318, %r207, %r317;
	add.s32 	%r320, %r77, %r319;
	mul.wide.s32 	%rd11, %r320, 4;
	add.s64 	%rd12, %rd1, %rd11;
	ld.global.v4.u32 	{%r321, %r322, %r323, %r324}, [%rd12];
	shl.b32 	%r325, %r633, 2;
	mov.u32 	%r326, _ZZ9cuda_gemmIiLi128ELi1ELi1ELi1024ELi64ELi64ELi64ELi0ELi0EEviiiPT_S1_S1_iiiE3Ash;
	add.s32 	%r327, %r326, %r325;
	shl.b32 	%r328, %r10, 2;
	add.s32 	%r329, %r327, %r328;
	add.s32 	%r330, %r329, %r328;
	st.shared.v4.u32 	[%r330], {%r321, %r322, %r323, %r324};
$L__BB188_11:
	setp.lt.u32 	%p27, %r23, 3;
	@%p27 bra 	$L__BB188_14;
	mov.u32 	%r331, %ntid.x;
	mad.lo.s32 	%r594, %r331, 12, %r590;
	shl.b32 	%r332, %r331, 3;
	add.s32 	%r593, %r332, %r590;
	add.s32 	%r592, %r10, %r590;
	shl.b32 	%r333, %r590, 2;
	mov.u32 	%r334, _ZZ9cuda_gemmIiLi128ELi1ELi1ELi1024ELi64ELi64ELi64ELi0ELi0EEviiiPT_S1_S1_iiiE3Ash;
	add.s32 	%r591, %r334, %r333;
$L__BB188_13:
	shr.u32 	%r335, %r590, 5;
	and.b32  	%r336, %r590, 28;
	add.s32 	%r337, %r77, %r336;
	mad.lo.s32 	%r338, %r335, %r207, %r337;
	mul.wide.s32 	%rd13, %r338, 4;
	add.s64 	%rd14, %rd1, %rd13;
	ld.global.v4.u32 	{%r339, %r340, %r341, %r342}, [%rd14];
	st.shared.v4.u32 	[%r591], {%r339, %r340, %r341, %r342};
	add.s32 	%r343, %r590, %r10;
	shr.u32 	%r344, %r592, 5;
	and.b32  	%r345, %r592, 28;
	add.s32 	%r346, %r77, %r345;
	mad.lo.s32 	%r347, %r344, %r207, %r346;
	mul.wide.s32 	%rd15, %r347, 4;
	add.s64 	%rd16, %rd1, %rd15;
	ld.global.v4.u32 	{%r348, %r349, %r350, %r351}, [%rd16];
	mov.u32 	%r352, %ntid.x;
	shl.b32 	%r353, %r352, 4;
	add.s32 	%r354, %r591, %r353;
	st.shared.v4.u32 	[%r354], {%r348, %r349, %r350, %r351};
	add.s32 	%r355, %r343, %r10;
	shr.u32 	%r356, %r593, 5;
	and.b32  	%r357, %r593, 28;
	add.s32 	%r358, %r77, %r357;
	mad.lo.s32 	%r359, %r356, %r207, %r358;
	mul.wide.s32 	%rd17, %r359, 4;
	add.s64 	%rd18, %rd1, %rd17;
	ld.global.v4.u32 	{%r360, %r361, %r362, %r363}, [%rd18];
	shl.b32 	%r364, %r352, 5;
	add.s32 	%r365, %r591, %r364;
	st.shared.v4.u32 	[%r365], {%r360, %r361, %r362, %r363};
	add.s32 	%r366, %r355, %r10;
	shr.u32 	%r367, %r594, 5;
	and.b32  	%r368, %r594, 28;
	add.s32 	%r369, %r77, %r368;
	mad.lo.s32 	%r370, %r367, %r207, %r369;
	mul.wide.s32 	%rd19, %r370, 4;
	add.s64 	%rd20, %rd1, %rd19;
	ld.global.v4.u32 	{%r371, %r372, %r373, %r374}, [%rd20];
	mad.lo.s32 	%r375, %r352, 48, %r591;
	st.shared.v4.u32 	[%r375], {%r371, %r372, %r373, %r374};
	add.s32 	%r590, %r366, %r10;
	add.s32 	%r594, %r594, %r353;
	add.s32 	%r593, %r593, %r353;
	add.s32 	%r592, %r592, %r353;
	shl.b32 	%r376, %r352, 6;
	add.s32 	%r591, %r591, %r376;
	setp.lt.u32 	%p28, %r590, 512;
	@%p28 bra 	$L__BB188_13;
$L__BB188_14:
	mov.u32 	%r378, %ctaid.z;
	shl.b32 	%r379, %r378, 6;
	add.s32 	%r96, %r589, %r379;
	mov.b32 	%r596, 0;
$L__BB188_15:
	mov.u32 	%r97, %r596;
	add.s32 	%r98, %r97, %r11;
	mov.u32 	%r597, %r75;
$L__BB188_16:
	add.s32 	%r380, %r96, %r597;
	mad.lo.s32 	%r381, %r380, %r206, %r98;
	mul.wide.s32 	%rd21, %r381, 4;
	add.s64 	%rd22, %rd2, %rd21;
	ld.global.u32 	%r382, [%rd22];
	shl.b32 	%r383, %r597, 2;
	add.s32 	%r384, %r74, %r383;
	st.shared.u32 	[%r384], %r382;
	add.s32 	%r597, %r597, %r73;
	setp.lt.u32 	%p29, %r597, 32;
	@%p29 bra 	$L__BB188_16;
	setp.lt.s32 	%p30, %r2, 1;
	bar.sync 	0;
	@%p30 bra 	$L__BB188_90;
	mov.b32 	%r598, 0;
$L__BB188_19:
	setp.ge.s32 	%p31, %r5, %r14;
	add.s32 	%r102, %r598, %r4;
	shl.b32 	%r386, %r102, 5;
	or.b32  	%r387, %r386, %r13;
	add.s32 	%r388, %r387, %r12;
	shl.b32 	%r389, %r388, 2;
	mov.u32 	%r390, _ZZ9cuda_gemmIiLi128ELi1ELi1ELi1024ELi64ELi64ELi64ELi0ELi0EEviiiPT_S1_S1_iiiE3Ash;
	add.s32 	%r391, %r390, %r389;
	ld.shared.u32 	%r103, [%r391];
	add.s32 	%r392, %r387, %r24;
	shl.b32 	%r393, %r392, 2;
	add.s32 	%r394, %r390, %r393;
	ld.shared.u32 	%r104, [%r394];
	add.s32 	%r395, %r387, %r25;
	shl.b32 	%r396, %r395, 2;
	add.s32 	%r397, %r390, %r396;
	ld.shared.u32 	%r105, [%r397];
	add.s32 	%r398, %r387, %r26;
	shl.b32 	%r399, %r398, 2;
	add.s32 	%r400, %r390, %r399;
	ld.shared.u32 	%r106, [%r400];
	add.s32 	%r401, %r387, %r27;
	shl.b32 	%r402, %r401, 2;
	add.s32 	%r403, %r390, %r402;
	ld.shared.u32 	%r107, [%r403];
	add.s32 	%r404, %r387, %r28;
	shl.b32 	%r405, %r404, 2;
	add.s32 	%r406, %r390, %r405;
	ld.shared.u32 	%r108, [%r406];
	add.s32 	%r407, %r387, %r29;
	shl.b32 	%r408, %r407, 2;
	add.s32 	%r409, %r390, %r408;
	ld.shared.u32 	%r109, [%r409];
	add.s32 	%r410, %r387, %r30;
	shl.b32 	%r411, %r410, 2;
	add.s32 	%r412, %r390, %r411;
	ld.shared.u32 	%r110, [%r412];
	add.s32 	%r413, %r387, %r31;
	shl.b32 	%r414, %r413, 2;
	add.s32 	%r415, %r390, %r414;
	ld.shared.u32 	%r111, [%r415];
	add.s32 	%r416, %r387, %r32;
	shl.b32 	%r417, %r416, 2;
	add.s32 	%r418, %r390, %r417;
	ld.shared.u32 	%r112, [%r418];
	add.s32 	%r419, %r387, %r33;
	shl.b32 	%r420, %r419, 2;
	add.s32 	%r421, %r390, %r420;
	ld.shared.u32 	%r113, [%r421];
	add.s32 	%r422, %r387, %r34;
	shl.b32 	%r423, %r422, 2;
	add.s32 	%r424, %r390, %r423;
	ld.shared.u32 	%r114, [%r424];
	add.s32 	%r425, %r387, %r35;
	shl.b32 	%r426, %r425, 2;
	add.s32 	%r427, %r390, %r426;
	ld.shared.u32 	%r115, [%r427];
	add.s32 	%r428, %r387, %r36;
	shl.b32 	%r429, %r428, 2;
	add.s32 	%r430, %r390, %r429;
	ld.shared.u32 	%r116, [%r430];
	add.s32 	%r431, %r387, %r37;
	shl.b32 	%r432, %r431, 2;
	add.s32 	%r433, %r390, %r432;
	ld.shared.u32 	%r117, [%r433];
	add.s32 	%r434, %r387, %r38;
	shl.b32 	%r435, %r434, 2;
	add.s32 	%r436, %r390, %r435;
	ld.shared.u32 	%r118, [%r436];
	@%p31 bra 	$L__BB188_89;
	mov.u32 	%r599, %r5;
$L__BB188_21:
	setp.gt.u32 	%p32, %r207, 64;
	mov.u32 	%r437, _ZZ9cuda_gemmIiLi128ELi1ELi1ELi1024ELi64ELi64ELi64ELi0ELi0EEviiiPT_S1_S1_iiiE11kron_fac_sh;
	mad.lo.s32 	%r120, %r599, 132, %r437;
	add.s32 	%r439, %r120, %r438;
	ld.shared.u32 	%r121, [%r439];
	@%p32 bra 	$L__BB188_54;
	setp.eq.s32 	%p49, %r207, 0;
	mov.b32 	%r601, 0;
	@%p49 bra 	$L__BB188_24;
	shfl.sync.idx.b32	%r490|%p50, %r121, %r55, 31, -1;
	mul.lo.s32 	%r601, %r490, %r103;
$L__BB188_24:
	setp.lt.s32 	%p51, %r207, 2;
	@%p51 bra 	$L__BB188_26;
	shfl.sync.idx.b32	%r491|%p52, %r121, %r56, 31, -1;
	mad.lo.s32 	%r601, %r491, %r104, %r601;
$L__BB188_26:
	setp.lt.s32 	%p53, %r207, 3;
	@%p53 bra 	$L__BB188_28;
	shfl.sync.idx.b32	%r492|%p54, %r121, %r57, 31, -1;
	mad.lo.s32 	%r601, %r492, %r105, %r601;
$L__BB188_28:
	setp.lt.s32 	%p55, %r207, 4;
	@%p55 bra 	$L__BB188_30;
	shfl.sync.idx.b32	%r493|%p56, %r121, %r58, 31, -1;
	mad.lo.s32 	%r601, %r493, %r106, %r601;
$L__BB188_30:
	setp.lt.s32 	%p57, %r207, 5;
	@%p57 bra 	$L__BB188_32;
	shfl.sync.idx.b32	%r494|%p58, %r121, %r59, 31, -1;
	mad.lo.s32 	%r601, %r494, %r107, %r601;
$L__BB188_32:
	setp.lt.s32 	%p59, %r207, 6;
	@%p59 bra 	$L__BB188_34;
	shfl.sync.idx.b32	%r495|%p60, %r121, %r60, 31, -1;
	mad.lo.s32 	%r601, %r495, %r108, %r601;
$L__BB188_34:
	setp.lt.s32 	%p61, %r207, 7;
	@%p61 bra 	$L__BB188_36;
	shfl.sync.idx.b32	%r496|%p62, %r121, %r61, 31, -1;
	mad.lo.s32 	%r601, %r496, %r109, %r601;
$L__BB188_36:
	setp.lt.s32 	%p63, %r207, 8;
	@%p63 bra 	$L__BB188_38;
	shfl.sync.idx.b32	%r497|%p64, %r121, %r62, 31, -1;
	mad.lo.s32 	%r601, %r497, %r110, %r601;
$L__BB188_38:
	setp.lt.s32 	%p65, %r207, 9;
	@%p65 bra 	$L__BB188_40;
	shfl.sync.idx.b32	%r498|%p66, %r121, %r63, 31, -1;
	mad.lo.s32 	%r601, %r498, %r111, %r601;
$L__BB188_40:
	setp.lt.s32 	%p67, %r207, 10;
	@%p67 bra 	$L__BB188_42;
	shfl.sync.idx.b32	%r499|%p68, %r121, %r64, 31, -1;
	mad.lo.s32 	%r601, %r499, %r112, %r601;
$L__BB188_42:
	setp.lt.s32 	%p69, %r207, 11;
	@%p69 bra 	$L__BB188_44;
	shfl.sync.idx.b32	%r500|%p70, %r121, %r65, 31, -1;
	mad.lo.s32 	%r601, %r500, %r113, %r601;
$L__BB188_44:
	setp.lt.s32 	%p71, %r207, 12;
	@%p71 bra 	$L__BB188_46;
	shfl.sync.idx.b32	%r501|%p72, %r121, %r66, 31, -1;
	mad.lo.s32 	%r601, %r501, %r114, %r601;
$L__BB188_46:
	setp.lt.s32 	%p73, %r207, 13;
	@%p73 bra 	$L__BB188_48;
	shfl.sync.idx.b32	%r502|%p74, %r121, %r67, 31, -1;
	mad.lo.s32 	%r601, %r502, %r115, %r601;
$L__BB188_48:
	setp.lt.s32 	%p75, %r207, 14;
	@%p75 bra 	$L__BB188_50;
	shfl.sync.idx.b32	%r503|%p76, %r121, %r68, 31, -1;
	mad.lo.s32 	%r601, %r503, %r116, %r601;
$L__BB188_50:
	setp.lt.s32 	%p77, %r207, 15;
	@%p77 bra 	$L__BB188_52;
	shfl.sync.idx.b32	%r504|%p78, %r121, %r69, 31, -1;
	mad.lo.s32 	%r601, %r504, %r117, %r601;
$L__BB188_52:
	setp.lt.s32 	%p79, %r207, 16;
	@%p79 bra 	$L__BB188_86;
	shfl.sync.idx.b32	%r505|%p80, %r121, %r70, 31, -1;
	mad.lo.s32 	%r601, %r505, %r118, %r601;
	bra.uni 	$L__BB188_86;
$L__BB188_54:
	setp.lt.s32 	%p33, %r207, 1;
	mov.b32 	%r601, 0;
	@%p33 bra 	$L__BB188_56;
	add.s32 	%r442, %r120, %r441;
	ld.shared.u32 	%r443, [%r442];
	mul.lo.s32 	%r601, %r443, %r103;
$L__BB188_56:
	setp.lt.s32 	%p34, %r207, 2;
	@%p34 bra 	$L__BB188_58;
	add.s32 	%r445, %r120, %r444;
	ld.shared.u32 	%r446, [%r445];
	mad.lo.s32 	%r601, %r446, %r104, %r601;
$L__BB188_58:
	setp.lt.s32 	%p35, %r207, 3;
	@%p35 bra 	$L__BB188_60;
	add.s32 	%r448, %r120, %r447;
	ld.shared.u32 	%r449, [%r448];
	mad.lo.s32 	%r601, %r449, %r105, %r601;
$L__BB188_60:
	setp.lt.s32 	%p36, %r207, 4;
	@%p36 bra 	$L__BB188_62;
	add.s32 	%r451, %r120, %r450;
	ld.shared.u32 	%r452, [%r451];
	mad.lo.s32 	%r601, %r452, %r106, %r601;
$L__BB188_62:
	setp.lt.s32 	%p37, %r207, 5;
	@%p37 bra 	$L__BB188_64;
	add.s32 	%r454, %r120, %r453;
	ld.shared.u32 	%r455, [%r454];
	mad.lo.s32 	%r601, %r455, %r107, %r601;
$L__BB188_64:
	setp.lt.s32 	%p38, %r207, 6;
	@%p38 bra 	$L__BB188_66;
	add.s32 	%r457, %r120, %r456;
	ld.shared.u32 	%r458, [%r457];
	mad.lo.s32 	%r601, %r458, %r108, %r601;
$L__BB188_66:
	setp.lt.s32 	%p39, %r207, 7;
	@%p39 bra 	$L__BB188_68;
	add.s32 	%r460, %r120, %r459;
	ld.shared.u32 	%r461, [%r460];
	mad.lo.s32 	%r601, %r461, %r109, %r601;
$L__BB188_68:
	setp.lt.s32 	%p40, %r207, 8;
	@%p40 bra 	$L__BB188_70;
	add.s32 	%r463, %r120, %r462;
	ld.shared.u32 	%r464, [%r463];
	mad.lo.s32 	%r601, %r464, %r110, %r601;
$L__BB188_70:
	setp.lt.s32 	%p41, %r207, 9;
	@%p41 bra 	$L__BB188_72;
	add.s32 	%r466, %r120, %r465;
	ld.shared.u32 	%r467, [%r466];
	mad.lo.s32 	%r601, %r467, %r111, %r601;
$L__BB188_72:
	setp.lt.s32 	%p42, %r207, 10;
	@%p42 bra 	$L__BB188_74;
	add.s32 	%r469, %r120, %r468;
	ld.shared.u32 	%r470, [%r469];
	mad.lo.s32 	%r601, %r470, %r112, %r601;
$L__BB188_74:
	setp.lt.s32 	%p43, %r207, 11;
	@%p43 bra 	$L__BB188_76;
	add.s32 	%r472, %r120, %r471;
	ld.shared.u32 	%r473, [%r472];
	mad.lo.s32 	%r601, %r473, %r113, %r601;
$L__BB188_76:
	setp.lt.s32 	%p44, %r207, 12;
	@%p44 bra 	$L__BB188_78;
	add.s32 	%r475, %r120, %r474;
	ld.shared.u32 	%r476, [%r475];
	mad.lo.s32 	%r601, %r476, %r114, %r601;
$L__BB188_78:
	setp.lt.s32 	%p45, %r207, 13;
	@%p45 bra 	$L__BB188_80;
	add.s32 	%r478, %r120, %r477;
	ld.shared.u32 	%r479, [%r478];
	mad.lo.s32 	%r601, %r479, %r115, %r601;
$L__BB188_80:
	setp.lt.s32 	%p46, %r207, 14;
	@%p46 bra 	$L__BB188_82;
	add.s32 	%r481, %r120, %r480;
	ld.shared.u32 	%r482, [%r481];
	mad.lo.s32 	%r601, %r482, %r116, %r601;
$L__BB188_82:
	setp.lt.s32 	%p47, %r207, 15;
	@%p47 bra 	$L__BB188_84;
	add.s32 	%r484, %r120, %r483;
	ld.shared.u32 	%r485, [%r484];
	mad.lo.s32 	%r601, %r485, %r117, %r601;
$L__BB188_84:
	setp.lt.s32 	%p48, %r207, 16;
	@%p48 bra 	$L__BB188_86;
	add.s32 	%r487, %r120, %r486;
	ld.shared.u32 	%r488, [%r487];
	mad.lo.s32 	%r601, %r488, %r118, %r601;
$L__BB188_86:
	setp.ne.s32 	%p81, %r7, 0;
	add.s32 	%r506, %r599, %r97;
	mad.lo.s32 	%r185, %r506, %r2, %r102;
	shfl.sync.down.b32	%r507|%p82, %r601, 1, 7711, -1;
	add.s32 	%r186, %r507, %r601;
	@%p81 bra 	$L__BB188_88;
	shl.b32 	%r508, %r185, 2;
	mov.u32 	%r509, _ZZ9cuda_gemmIiLi128ELi1ELi1ELi1024ELi64ELi64ELi64ELi0ELi0EEviiiPT_S1_S1_iiiE3Csh;
	add.s32 	%r510, %r509, %r508;
	ld.shared.u32 	%r511, [%r510];
	add.s32 	%r512, %r511, %r186;
	st.shared.u32 	[%r510], %r512;
$L__BB188_88:
	add.s32 	%r599, %r599, %r71;
	setp.lt.s32 	%p83, %r599, %r14;
	@%p83 bra 	$L__BB188_21;
$L__BB188_89:
	add.s32 	%r598, %r598, %r3;
	setp.lt.s32 	%p84, %r598, %r2;
	@%p84 bra 	$L__BB188_19;
$L__BB188_90:
	add.s32 	%r596, %r97, 16;
	setp.lt.u32 	%p85, %r97, 48;
	@%p85 bra 	$L__BB188_15;
	mov.b32 	%r589, 32;
	mov.pred 	%p91, 0;
	@%p1 bra 	$L__BB188_7;
	ld.param.u64 	%rd34, [_Z9cuda_gemmIiLi128ELi1ELi1ELi1024ELi64ELi64ELi64ELi0ELi0EEviiiPT_S1_S1_iii_param_5];
	ld.param.u32 	%r584, [_Z9cuda_gemmIiLi128ELi1ELi1ELi1024ELi64ELi64ELi64ELi0ELi0EEviiiPT_S1_S1_iii_param_2];
	ld.param.u32 	%r582, [_Z9cuda_gemmIiLi128ELi1ELi1ELi1024ELi64ELi64ELi64ELi0ELi0EEviiiPT_S1_S1_iii_param_1];
	cvta.to.global.u64 	%rd3, %rd34;
	bar.sync 	0;
	mov.u32 	%r514, %ctaid.x;
	mul.lo.s32 	%r515, %r2, %r514;
	mad.lo.s32 	%r190, %r6, %r582, %r515;
	div.s32 	%r191, %r584, %r207;
	add.s32 	%r516, %r633, %r10;
	sub.s32 	%r517, 1023, %r516;
	div.u32 	%r192, %r517, %r10;
	sub.s32 	%r518, 2, %r192;
	and.b32  	%r519, %r518, 3;
	setp.eq.s32 	%p87, %r519, 0;
	@%p87 bra 	$L__BB188_95;
	and.b32  	%r193, %r192, 3;
	mov.b32 	%r632, 0;
$L__BB188_94:
	.pragma "nounroll";
	div.s32 	%r521, %r633, %r2;
	mad.lo.s32 	%r522, %r191, %r521, %r190;
	mul.lo.s32 	%r523, %r521, %r2;
	sub.s32 	%r524, %r633, %r523;
	add.s32 	%r525, %r522, %r524;
	mul.wide.s32 	%rd23, %r525, 4;
	add.s64 	%rd24, %rd3, %rd23;
	shl.b32 	%r526, %r633, 2;
	mov.u32 	%r527, _ZZ9cuda_gemmIiLi128ELi1ELi1ELi1024ELi64ELi64ELi64ELi0ELi0EEviiiPT_S1_S1_iiiE3Csh;
	add.s32 	%r528, %r527, %r526;
	ld.shared.v4.u32 	{%r529, %r530, %r531, %r532}, [%r528];
	st.global.v4.u32 	[%rd24], {%r529, %r530, %r531, %r532};
	add.s32 	%r633, %r633, %r10;
	add.s32 	%r632, %r632, 1;
	xor.b32  	%r533, %r193, %r632;
	setp.ne.s32 	%p88, %r533, 2;
	@%p88 bra 	$L__BB188_94;
$L__BB188_95:
	setp.lt.u32 	%p89, %r192, 2;
	@%p89 bra 	$L__BB188_98;
	shl.b32 	%r534, %r633, 2;
	mov.u32 	%r535, _ZZ9cuda_gemmIiLi128ELi1ELi1ELi1024ELi64ELi64ELi64ELi0ELi0EEviiiPT_S1_S1_iiiE3Csh;
	add.s32 	%r634, %r535, %r534;
	mov.u32 	%r551, %ntid.x;
	shl.b32 	%r552, %r551, 4;
	shl.b32 	%r564, %r551, 5;
$L__BB188_97:
	div.s32 	%r536, %r633, %r2;
	mad.lo.s32 	%r537, %r191, %r536, %r190;
	mul.lo.s32 	%r538, %r536, %r2;
	sub.s32 	%r539, %r633, %r538;
	add.s32 	%r540, %r537, %r539;
	mul.wide.s32 	%rd25, %r540, 4;
	add.s64 	%rd26, %rd3, %rd25;
	ld.shared.v4.u32 	{%r541, %r542, %r543, %r544}, [%r634];
	st.global.v4.u32 	[%rd26], {%r541, %r542, %r543, %r544};
	add.s32 	%r545, %r10, %r633;
	div.s32 	%r546, %r545, %r2;
	mad.lo.s32 	%r547, %r191, %r546, %r190;
	mul.lo.s32 	%r548, %r546, %r2;
	sub.s32 	%r549, %r545, %r548;
	add.s32 	%r550, %r547, %r549;
	mul.wide.s32 	%rd27, %r550, 4;
	add.s64 	%rd28, %rd3, %rd27;
	add.s32 	%r553, %r634, %r552;
	ld.shared.v4.u32 	{%r554, %r555, %r556, %r557}, [%r553];
	st.global.v4.u32 	[%rd28], {%r554, %r555, %r556, %r557};
	add.s32 	%r558, %r10, %r545;
	div.s32 	%r559, %r558, %r2;
	mad.lo.s32 	%r560, %r191, %r559, %r190;
	mul.lo.s32 	%r561, %r559, %r2;
	sub.s32 	%r562, %r558, %r561;
	add.s32 	%r563, %r560, %r562;
	mul.wide.s32 	%rd29, %r563, 4;
	add.s64 	%rd30, %rd3, %rd29;
	add.s32 	%r565, %r634, %r564;
	ld.shared.v4.u32 	{%r566, %r567, %r568, %r569}, [%r565];
	st.global.v4.u32 	[%rd30], {%r566, %r567, %r568, %r569};
	add.s32 	%r570, %r10, %r558;
	div.s32 	%r571, %r570, %r2;
	mad.lo.s32 	%r572, %r191, %r571, %r190;
	mul.lo.s32 	%r573, %r571, %r2;
	sub.s32 	%r574, %r570, %r573;
	add.s32 	%r575, %r572, %r574;
	mul.wide.s32 	%rd31, %r575, 4;
	add.s64 	%rd32, %rd3, %rd31;
	mad.lo.s32 	%r576, %r551, 48, %r634;
	ld.shared.v4.u32 	{%r577, %r578, %r579, %r580}, [%r576];
	st.global.v4.u32 	[%rd32], {%r577, %r578, %r579, %r580};
	shl.b32 	%r581, %r551, 6;
	add.s32 	%r634, %r634, %r581;
	add.s32 	%r633, %r10, %r570;
	setp.lt.u32 	%p90, %r633, 1024;
	@%p90 bra 	$L__BB188_97;
$L__BB188_98:
	ret;

}
	// .globl	_Z9cuda_gemmIiLi128ELi1ELi1ELi1024ELi64ELi64ELi64ELi0ELi1EEviiiPT_S1_S1_iii
.visible .entry _Z9cuda_gemmIiLi128ELi1ELi1ELi1024ELi64ELi64ELi64ELi0ELi1EEviiiPT_S1_S1_iii(
	.param .u32 _Z9cuda_gemmIiLi128ELi1ELi1ELi1024ELi64ELi64ELi64ELi0ELi1EEviiiPT_S1_S1_iii_param_0,
	.param .u32 _Z9cuda_gemmIiLi128ELi1ELi1ELi1024ELi64ELi64ELi64ELi0ELi1EEviiiPT_S1_S1_iii_param_1,
	.param .u32 _Z9cuda_gemmIiLi128ELi1ELi1ELi1024ELi64ELi64ELi64ELi0ELi1EEviiiPT_S1_S1_iii_param_2,
	.param .u64 .ptr .align 1 _Z9cuda_gemmIiLi128ELi1ELi1ELi1024ELi64ELi64ELi64ELi0ELi1EEviiiPT_S1_S1_iii_param_3,
	.param .u64 .ptr .align 1 _Z9cuda_gemmIiLi128ELi1ELi1ELi1024ELi64ELi64ELi64ELi0ELi1EEviiiPT_S1_S1_iii_param_4,
	.param .u64 .ptr .align 1 _Z9cuda_gemmIiLi128ELi1ELi1ELi1024ELi64ELi64ELi64ELi0ELi1EEviiiPT_S1_S1_iii_param_5,
	.param .u32 _Z9cuda_gemmIiLi128ELi1ELi1ELi1024ELi64ELi64ELi64ELi0ELi1EEviiiPT_S1_S1_iii_param_6,
	.param .u32 _Z9cuda_gemmIiLi128ELi1ELi1ELi1024ELi64ELi64ELi64ELi0ELi1EEviiiPT_S1_S1_iii_param_7,
	.param .u32 _Z9cuda_gemmIiLi128ELi1ELi1ELi1024ELi64ELi64ELi64ELi0ELi1EEviiiPT_S1_S1_iii_param_8
)
.maxntid 128
{
	.reg .pred 	%p<40>;
	.reg .b16 	%rs<6>;
	.reg .b32 	%r<456>;
	.reg .b64 	%rd<34>;
	// demoted variable
	.shared .align 128 .b8 _ZZ9cuda_gemmIiLi128ELi1ELi1ELi1024ELi64ELi64ELi64ELi0ELi1EEviiiPT_S1_S1_iiiE11kron_fac_sh[2112];
	// demoted variable
	.shared .align 128 .b8 _ZZ9cuda_gemmIiLi128ELi1ELi1ELi1024ELi64ELi64ELi64ELi0ELi1EEviiiPT_S1_S1_iiiE3Ash[2048];
	// demoted variable
	.shared .align 128 .b8 _ZZ9cuda_gemmIiLi128ELi1ELi1ELi1024ELi64ELi64ELi64ELi0ELi1EEviiiPT_S1_S1_iiiE3Csh[4096];
	ld.param.u64 	%rd6, [_Z9cuda_gemmIiLi128ELi1ELi1ELi1024ELi64ELi64ELi64ELi0ELi1EEviiiPT_S1_S1_iii_param_3];
	ld.param.u64 	%rd4, [_Z9cuda_gemmIiLi128ELi1ELi1ELi1024ELi64ELi64ELi64ELi0ELi1EEviiiPT_S1_S1_iii_param_4];
	cvta.to.global.u64 	%rd1, %rd6;
	mov.u32 	%r1, %tid.x;
	shr.u32 	%r2, %r1, 1;
	and.b32  	%r3, %r2, 15;
	mov.u32 	%r4, %ctaid.y;
	mov.u32 	%r135, %nctaid.y;
	setp.ge.u32 	%p2, %r4, %r135;
	@%p2 bra 	$L__BB189_29;
	ld.param.u32 	%r431, [_Z9cuda_gemmIiLi128ELi1ELi1ELi1024ELi64ELi64ELi64ELi0ELi1EEviiiPT_S1_S1_iii_param_2];
	and.b32  	%r5, %r1, 1;
	mov.u32 	%r6, %ntid.x;
	shl.b32 	%r450, %r1, 2;
	shl.b32 	%r8, %r6, 2;
	and.b32  	%r9, %r1, 15;
	shr.s32 	%r136, %r431, 31;
	shr.u32 	%r137, %r136, 26;
	add.s32 	%r138, %r431, %r137;
	shr.s32 	%r10, %r138, 6;
	add.s32 	%r139, %r1, %r6;
	cvt.u16.u32 	%rs2, %r139;
	xor.b16  	%rs3, %rs2, 1023;
	cvt.u16.u32 	%rs4, %r6;
	div.u16 	%rs5, %rs3, %rs4;
	and.b16  	%rs1, %rs5, 3;
	setp.eq.s16 	%p3, %rs1, 2;
	mov.u32 	%r436, %r1;
	@%p3 bra 	$L__BB189_4;
	cvt.u32.u16 	%r11, %rs1;
	mov.b32 	%r435, 0;
	mov.u32 	%r436, %r1;
$L__BB189_3:
	.pragma "nounroll";
	shl.b32 	%r141, %r436, 2;
	mov.u32 	%r142, _ZZ9cuda_gemmIiLi128ELi1ELi1ELi1024ELi64ELi64ELi64ELi0ELi1EEviiiPT_S1_S1_iiiE3Csh;
	add.s32 	%r143, %r142, %r141;
	mov.b32 	%r144, 0;
	st.shared.u32 	[%r143], %r144;
	add.s32 	%r436, %r436, %r6;
	add.s32 	%r435, %r435, 1;
	xor.b32  	%r145, %r435, %r11;
	setp.ne.s32 	%p4, %r145, 2;
	@%p4 bra 	$L__BB189_3;
$L__BB189_4:
	mov.u32 	%r147, _ZZ9cuda_gemmIiLi128ELi1ELi1ELi1024ELi64ELi64ELi64ELi0ELi1EEviiiPT_S1_S1_iiiE3Csh;
$L__BB189_5:
	shl.b32 	%r146, %r436, 2;
	add.s32 	%r148, %r147, %r146;
	mov.b32 	%r149, 0;
	st.shared.u32 	[%r148], %r149;
	add.s32 	%r150, %r148, %r8;
	st.shared.u32 	[%r150], %r149;
	add.s32 	%r151, %r150, %r8;
	st.shared.u32 	[%r151], %r149;
	add.s32 	%r152, %r151, %r8;
	st.shared.u32 	[%r152], %r149;
	add.s32 	%r436, %r8, %r436;
	setp.lt.u32 	%p5, %r436, 1024;
	@%p5 bra 	$L__BB189_5;
	shl.b32 	%r154, %r5, 4;
	shl.b32 	%r155, %r3, 5;
	or.b32  	%r156, %r155, %r154;
	add.s32 	%r19, %r450, %r8;
	max.u32 	%r157, %r19, 512;
	setp.lt.u32 	%p7, %r19, 512;
	selp.u32 	%r158, 1, 0, %p7;
	add.s32 	%r159, %r19, %r158;
	sub.s32 	%r160, %r157, %r159;
	div.u32 	%r161, %r160, %r8;
	add.s32 	%r20, %r161, %r158;
	shl.b32 	%r162, %r450, 2;
	mov.u32 	%r163, _ZZ9cuda_gemmIiLi128ELi1ELi1ELi1024ELi64ELi64ELi64ELi0ELi1EEviiiPT_S1_S1_iiiE3Ash;
	add.s32 	%r21, %r163, %r162;
	shl.b32 	%r164, %r8, 2;
	add.s32 	%r22, %r21, %r164;
	add.s32 	%r23, %r19, %r8;
	or.b32  	%r165, %r156, %r3;
	shl.b32 	%r166, %r165, 2;
	add.s32 	%r24, %r163, %r166;
	add.s32 	%r167, %r2, 1;
	and.b32  	%r168, %r167, 15;
	or.b32  	%r169, %r156, %r168;
	shl.b32 	%r170, %r169, 2;
	add.s32 	%r25, %r163, %r170;
	add.s32 	%r171, %r2, 2;
	and.b32  	%r172, %r171, 15;
	or.b32  	%r173, %r156, %r172;
	shl.b32 	%r174, %r173, 2;
	add.s32 	%r26, %r163, %r174;
	add.s32 	%r175, %r2, 3;
	and.b32  	%r176, %r175, 15;
	or.b32  	%r177, %r156, %r176;
	shl.b32 	%r178, %r177, 2;
	add.s32 	%r27, %r163, %r178;
	add.s32 	%r179, %r2, 4;
	and.b32  	%r180, %r179, 15;
	or.b32  	%r181, %r156, %r180;
	shl.b32 	%r182, %r181, 2;
	add.s32 	%r28, %r163, %r182;
	add.s32 	%r183, %r2, 5;
	and.b32  	%r184, %r183, 15;
	or.b32  	%r185, %r156, %r184;
	shl.b32 	%r186, %r185, 2;
	add.s32 	%r29, %r163, %r186;
	add.s32 	%r187, %r2, 6;
	and.b32  	%r188, %r187, 15;
	or.b32  	%r189, %r156, %r188;
	shl.b32 	%r190, %r189, 2;
	add.s32 	%r30, %r163, %r190;
	add.s32 	%r191, %r2, 7;
	and.b32  	%r192, %r191, 15;
	or.b32  	%r193, %r156, %r192;
	shl.b32 	%r194, %r193, 2;
	add.s32 	%r31, %r163, %r194;
	xor.b32  	%r195, %r3, 8;
	or.b32  	%r196, %r156, %r195;
	shl.b32 	%r197, %r196, 2;
	add.s32 	%r32, %r163, %r197;
	add.s32 	%r198, %r2, 9;
	and.b32  	%r199, %r198, 15;
	or.b32  	%r200, %r156, %r199;
	shl.b32 	%r201, %r200, 2;
	add.s32 	%r33, %r163, %r201;
	add.s32 	%r202, %r2, 10;
	and.b32  	%r203, %r202, 15;
	or.b32  	%r204, %r156, %r203;
	shl.b32 	%r205, %r204, 2;
	add.s32 	%r34, %r163, %r205;
	add.s32 	%r206, %r2, 11;
	and.b32  	%r207, %r206, 15;
	or.b32  	%r208, %r156, %r207;
	shl.b32 	%r209, %r208, 2;
	add.s32 	%r35, %r163, %r209;
	add.s32 	%r210, %r2, 12;
	and.b32  	%r211, %r210, 15;
	or.b32  	%r212, %r156, %r211;
	shl.b32 	%r213, %r212, 2;
	add.s32 	%r36, %r163, %r213;
	add.s32 	%r214, %r2, 13;
	and.b32  	%r215, %r214, 15;
	or.b32  	%r216, %r156, %r215;
	shl.b32 	%r217, %r216, 2;
	add.s32 	%r37, %r163, %r217;
	add.s32 	%r218, %r2, 14;
	and.b32  	%r219, %r218, 15;
	or.b32  	%r220, %r156, %r219;
	shl.b32 	%r221, %r220, 2;
	add.s32 	%r38, %r163, %r221;
	add.s32 	%r222, %r2, -1;
	and.b32  	%r223, %r222, 15;
	or.b32  	%r224, %r156, %r223;
	shl.b32 	%r225, %r224, 2;
	add.s32 	%r39, %r163, %r225;
	mad.lo.s32 	%r40, %r3, -31, %r156;
	or.b32  	%r41, %r154, %r168;
	or.b32  	%r42, %r154, %r172;
	or.b32  	%r43, %r154, %r176;
	or.b32  	%r44, %r154, %r180;
	or.b32  	%r45, %r154, %r184;
	or.b32  	%r46, %r154, %r188;
	or.b32  	%r47, %r154, %r192;
	or.b32  	%r48, %r154, %r195;
	or.b32  	%r49, %r154, %r199;
	or.b32  	%r50, %r154, %r203;
	or.b32  	%r51, %r154, %r207;
	or.b32  	%r52, %r154, %r211;
	or.b32  	%r53, %r154, %r215;
	or.b32  	%r54, %r154, %r219;
	or.b32  	%r55, %r154, %r223;
	shl.b32 	%r56, %r6, 4;
	mul.lo.s32 	%r57, %r6, 48;
	shl.b32 	%r58, %r6, 6;
	shl.b32 	%r59, %r6, 5;
	shr.u32 	%r60, %r1, 5;
	cvta.to.global.u64 	%rd2, %rd4;
	and.b32  	%r227, %r450, 124;
	mov.u32 	%r228, _ZZ9cuda_gemmIiLi128ELi1ELi1ELi1024ELi64ELi64ELi64ELi0ELi1EEviiiPT_S1_S1_iiiE11kron_fac_sh;
	add.s32 	%r61, %r228, %r227;
	shr.u32 	%r62, %r6, 4;
	mad.lo.s32 	%r63, %r9, 132, %r228;
	shr.u32 	%r64, %r1, 4;
	mov.b32 	%r438, 0;
	mov.pred 	%p39, -1;
$L__BB189_7:
	mov.pred 	%p1, %p39;
	ld.param.u32 	%r432, [_Z9cuda_gemmIiLi128ELi1ELi1ELi1024ELi64ELi64ELi64ELi0ELi1EEviiiPT_S1_S1_iii_param_2];
	mov.u32 	%r66, %ctaid.z;
	and.b32  	%r67, %r20, 3;
	setp.eq.s32 	%p8, %r67, 3;
	mov.u32 	%r229, %ctaid.x;
	shl.b32 	%r230, %r229, 10;
	mad.lo.s32 	%r231, %r4, %r432, %r230;
	add.s32 	%r68, %r231, %r438;
	mov.u32 	%r439, %r450;
	@%p8 bra 	$L__BB189_11;
	setp.eq.s32 	%p9, %r67, 0;
	and.b32  	%r232, %r450, 28;
	mov.u32 	%r233, %tid.x;
	shr.u32 	%r234, %r233, 3;
	add.s32 	%r235, %r234, %r66;
	shl.b32 	%r236, %r235, 6;
	or.b32  	%r237, %r232, %r236;
	add.s32 	%r238, %r68, %r237;
	mul.wide.s32 	%rd7, %r238, 4;
	add.s64 	%rd8, %rd1, %rd7;
	ld.global.v4.u32 	{%r239, %r240, %r241, %r242}, [%rd8];
	st.shared.v4.u32 	[%r21], {%r239, %r240, %r241, %r242};
	mov.u32 	%r439, %r19;
	@%p9 bra 	$L__BB189_11;
	setp.eq.s32 	%p10, %r67, 1;
	and.b32  	%r243, %r19, 28;
	shr.u32 	%r244, %r19, 5;
	add.s32 	%r245, %r244, %r66;
	shl.b32 	%r246, %r245, 6;
	or.b32  	%r247, %r243, %r246;
	add.s32 	%r248, %r68, %r247;
	mul.wide.s32 	%rd9, %r248, 4;
	add.s64 	%rd10, %rd1, %rd9;
	ld.global.v4.u32 	{%r249, %r250, %r251, %r252}, [%rd10];
	st.shared.v4.u32 	[%r22], {%r249, %r250, %r251, %r252};
	mov.u32 	%r439, %r23;
	@%p10 bra 	$L__BB189_11;
	add.s32 	%r439, %r23, %r8;
	and.b32  	%r253, %r23, 28;
	shr.u32 	%r254, %r23, 5;
	add.s32 	%r255, %r254, %r66;
	shl.b32 	%r256, %r255, 6;
	or.b32  	%r257, %r253, %r256;
	add.s32 	%r258, %r68, %r257;
	mul.wide.s32 	%rd11, %r258, 4;
	add.s64 	%rd12, %rd1, %rd11;
	ld.global.v4.u32 	{%r259, %r260, %r261, %r262}, [%rd12];
	shl.b32 	%r263, %r8, 2;
	add.s32 	%r264, %r22, %r263;
	st.shared.v4.u32 	[%r264], {%r259, %r260, %r261, %r262};
$L__BB189_11:
	setp.lt.u32 	%p11, %r20, 3;
	@%p11 bra 	$L__BB189_14;
	mov.u32 	%r265, %ntid.x;
	mad.lo.s32 	%r443, %r265, 12, %r439;
	shl.b32 	%r266, %r265, 3;
	add.s32 	%r442, %r266, %r439;
	add.s32 	%r441, %r8, %r439;
	shl.b32 	%r267, %r439, 2;
	mov.u32 	%r268, _ZZ9cuda_gemmIiLi128ELi1ELi1ELi1024ELi64ELi64ELi64ELi0ELi1EEviiiPT_S1_S1_iiiE3Ash;
	add.s32 	%r440, %r268, %r267;
$L__BB189_13:
	ld.param.u32 	%r433, [_Z9cuda_gemmIiLi128ELi1ELi1ELi1024ELi64ELi64ELi64ELi0ELi1EEviiiPT_S1_S1_iii_param_2];
	shr.u32 	%r269, %r439, 5;
	add.s32 	%r270, %r269, %r66;
	shl.b32 	%r271, %r270, 6;
	and.b32  	%r272, %r439, 28;
	mad.lo.s32 	%r275, %r4, %r433, %r230;
	add.s32 	%r276, %r275, %r438;
	add.s32 	%r277, %r276, %r272;
	add.s32 	%r278, %r277, %r271;
	mul.wide.s32 	%rd13, %r278, 4;
	add.s64 	%rd14, %rd1, %rd13;
	ld.global.v4.u32 	{%r279, %r280, %r281, %r282}, [%rd14];
	st.shared.v4.u32 	[%r440], {%r279, %r280, %r281, %r282};
	add.s32 	%r283, %r439, %r8;
	shr.u32 	%r284, %r441, 5;
	add.s32 	%r285, %r284, %r66;
	shl.b32 	%r286, %r285, 6;
	and.b32  	%r287, %r441, 28;
	add.s32 	%r288, %r276, %r287;
	add.s32 	%r289, %r288, %r286;
	mul.wide.s32 	%rd15, %r289, 4;
	add.s64 	%rd16, %rd1, %rd15;
	ld.global.v4.u32 	{%r290, %r291, %r292, %r293}, [%rd16];
	add.s32 	%r294, %r440, %r56;
	st.shared.v4.u32 	[%r294], {%r290, %r291, %r292, %r293};
	add.s32 	%r295, %r283, %r8;
	shr.u32 	%r296, %r442, 5;
	add.s32 	%r297, %r296, %r66;
	shl.b32 	%r298, %r297, 6;
	and.b32  	%r299, %r442, 28;
	add.s32 	%r300, %r276, %r299;
	add.s32 	%r301, %r300, %r298;
	mul.wide.s32 	%rd17, %r301, 4;
	add.s64 	%rd18, %rd1, %rd17;
	ld.global.v4.u32 	{%r302, %r303, %r304, %r305}, [%rd18];
	add.s32 	%r306, %r440, %r59;
	st.shared.v4.u32 	[%r306], {%r302, %r303, %r304, %r305};
	add.s32 	%r307, %r295, %r8;
	shr.u32 	%r308, %r443, 5;
	add.s32 	%r309, %r308, %r66;
	shl.b32 	%r310, %r309, 6;
	and.b32  	%r311, %r443, 28;
	add.s32 	%r312, %r276, %r311;
	add.s32 	%r313, %r312, %r310;
	mul.wide.s32 	%rd19, %r313, 4;
	add.s64 	%rd20, %rd1, %rd19;
	ld.global.v4.u32 	{%r314, %r315, %r316, %r317}, [%rd20];
	add.s32 	%r318, %r440, %r57;
	st.shared.v4.u32 	[%r318], {%r314, %r315, %r316, %r317};
	add.s32 	%r439, %r307, %r8;
	add.s32 	%r443, %r443, %r56;
	add.s32 	%r442, %r442, %r56;
	add.s32 	%r441, %r441, %r56;
	add.s32 	%r440, %r440, %r58;
	setp.lt.u32 	%p12, %r439, 512;
	@%p12 bra 	$L__BB189_13;
$L__BB189_14:
	shl.b32 	%r320, %r66, 6;
	add.s32 	%r85, %r438, %r320;
	mov.b32 	%r445, 0;
$L__BB189_15:
	add.s32 	%r87, %r9, %r445;
	mov.u32 	%r446, %r64;
$L__BB189_16:
	add.s32 	%r321, %r85, %r446;
	shl.b32 	%r322, %r321, 6;
	add.s32 	%r323, %r322, %r87;
	mul.wide.u32 	%rd21, %r323, 4;
	add.s64 	%rd22, %rd2, %rd21;
	ld.global.u32 	%r324, [%rd22];
	shl.b32 	%r325, %r446, 2;
	add.s32 	%r326, %r63, %r325;
	st.shared.u32 	[%r326], %r324;
	add.s32 	%r446, %r446, %r62;
	setp.lt.u32 	%p13, %r446, 32;
	@%p13 bra 	$L__BB189_16;
	bar.sync 	0;
	ld.shared.u32 	%r90, [%r24];
	ld.shared.u32 	%r91, [%r25];
	ld.shared.u32 	%r92, [%r26];
	ld.shared.u32 	%r93, [%r27];
	ld.shared.u32 	%r94, [%r28];
	ld.shared.u32 	%r95, [%r29];
	ld.shared.u32 	%r96, [%r30];
	ld.shared.u32 	%r97, [%r31];
	ld.shared.u32 	%r98, [%r32];
	ld.shared.u32 	%r99, [%r33];
	ld.shared.u32 	%r100, [%r34];
	ld.shared.u32 	%r101, [%r35];
	ld.shared.u32 	%r102, [%r36];
	ld.shared.u32 	%r103, [%r37];
	ld.shared.u32 	%r104, [%r38];
	ld.shared.u32 	%r105, [%r39];
	mov.u32 	%r447, %r60;
$L__BB189_18:
	setp.ne.s32 	%p14, %r5, 0;
	mad.lo.s32 	%r327, %r447, 132, %r61;
	ld.shared.u32 	%r328, [%r327];
	shfl.sync.idx.b32	%r329|%p15, %r328, %r40, 31, -1;
	mul.lo.s32 	%r330, %r329, %r90;
	shfl.sync.idx.b32	%r331|%p16, %r328, %r41, 31, -1;
	mad.lo.s32 	%r332, %r331, %r91, %r330;
	shfl.sync.idx.b32	%r333|%p17, %r328, %r42, 31, -1;
	mad.lo.s32 	%r334, %r333, %r92, %r332;
	shfl.sync.idx.b32	%r335|%p18, %r328, %r43, 31, -1;
	mad.lo.s32 	%r336, %r335, %r93, %r334;
	shfl.sync.idx.b32	%r337|%p19, %r328, %r44, 31, -1;
	mad.lo.s32 	%r338, %r337, %r94, %r336;
	shfl.sync.idx.b32	%r339|%p20, %r328, %r45, 31, -1;
	mad.lo.s32 	%r340, %r339, %r95, %r338;
	shfl.sync.idx.b32	%r341|%p21, %r328, %r46, 31, -1;
	mad.lo.s32 	%r342, %r341, %r96, %r340;
	shfl.sync.idx.b32	%r343|%p22, %r328, %r47, 31, -1;
	mad.lo.s32 	%r344, %r343, %r97, %r342;
	shfl.sync.idx.b32	%r345|%p23, %r328, %r48, 31, -1;
	mad.lo.s32 	%r346, %r345, %r98, %r344;
	shfl.sync.idx.b32	%r347|%p24, %r328, %r49, 31, -1;
	mad.lo.s32 	%r348, %r347, %r99, %r346;
	shfl.sync.idx.b32	%r349|%p25, %r328, %r50, 31, -1;
	mad.lo.s32 	%r350, %r349, %r100, %r348;
	shfl.sync.idx.b32	%r351|%p26, %r328, %r51, 31, -1;
	mad.lo.s32 	%r352, %r351, %r101, %r350;
	shfl.sync.idx.b32	%r353|%p27, %r328, %r52, 31, -1;
	mad.lo.s32 	%r354, %r353, %r102, %r352;
	shfl.sync.idx.b32	%r355|%p28, %r328, %r53, 31, -1;
	mad.lo.s32 	%r356, %r355, %r103, %r354;
	shfl.sync.idx.b32	%r357|%p29, %r328, %r54, 31, -1;
	mad.lo.s32 	%r358, %r357, %r104, %r356;
	shfl.sync.idx.b32	%r359|%p30, %r328, %r55, 31, -1;
	mad.lo.s32 	%r360, %r359, %r105, %r358;
	add.s32 	%r361, %r447, %r445;
	shl.b32 	%r362, %r361, 4;
	or.b32  	%r107, %r362, %r3;
	shfl.sync.down.b32	%r363|%p31, %r360, 1, 7711, -1;
	add.s32 	%r108, %r363, %r360;
	@%p14 bra 	$L__BB189_20;
	shl.b32 	%r364, %r107, 2;
	mov.u32 	%r365, _ZZ9cuda_gemmIiLi128ELi1ELi1ELi1024ELi64ELi64ELi64ELi0ELi1EEviiiPT_S1_S1_iiiE3Csh;
	add.s32 	%r366, %r365, %r364;
	ld.shared.u32 	%r367, [%r366];
	add.s32 	%r368, %r367, %r108;
	st.shared.u32 	[%r366], %r368;
$L__BB189_20:
	add.s32 	%r109, %r447, 4;
	setp.lt.u32 	%p32, %r447, 12;
	mov.u32 	%r447, %r109;
	@%p32 bra 	$L__BB189_18;
	add.s32 	%r110, %r445, 16;
	setp.lt.u32 	%p33, %r445, 48;
	mov.u32 	%r445, %r110;
	@%p33 bra 	$L__BB189_15;
	mov.b32 	%r438, 32;
	mov.pred 	%p39, 0;
	@%p1 bra 	$L__BB189_7;
	ld.param.u64 	%rd33, [_Z9cuda_gemmIiLi128ELi1ELi1ELi1024ELi64ELi64ELi64ELi0ELi1EEviiiPT_S1_S1_iii_param_5];
	ld.param.u32 	%r430, [_Z9cuda_gemmIiLi128ELi1ELi1ELi1024ELi64ELi64ELi64ELi0ELi1EEviiiPT_S1_S1_iii_param_1];
	cvta.to.global.u64 	%rd3, %rd33;
	bar.sync 	0;
	mov.u32 	%r370, %ctaid.x;
	shl.b32 	%r371, %r370, 4;
	mad.lo.s32 	%r111, %r4, %r430, %r371;
	sub.s32 	%r372, 1023, %r19;
	div.u32 	%r112, %r372, %r8;
	sub.s32 	%r373, 2, %r112;
	and.b32  	%r374, %r373, 3;
	setp.eq.s32 	%p35, %r374, 0;
	@%p35 bra 	$L__BB189_26;
	and.b32  	%r113, %r112, 3;
	mov.b32 	%r449, 0;
$L__BB189_25:
	.pragma "nounroll";
	shr.u32 	%r376, %r450, 4;
	and.b32  	%r377, %r450, 12;
	add.s32 	%r378, %r111, %r377;
	mad.lo.s32 	%r379, %r376, %r10, %r378;
	mul.wide.s32 	%rd23, %r379, 4;
	add.s64 	%rd24, %rd3, %rd23;
	shl.b32 	%r380, %r450, 2;
	mov.u32 	%r381, _ZZ9cuda_gemmIiLi128ELi1ELi1ELi1024ELi64ELi64ELi64ELi0ELi1EEviiiPT_S1_S1_iiiE3Csh;
	add.s32 	%r382, %r381, %r380;
	ld.shared.v4.u32 	{%r383, %r384, %r385, %r386}, [%r382];
	st.global.v4.u32 	[%rd24], {%r383, %r384, %r385, %r386};
	add.s32 	%r450, %r450, %r8;
	add.s32 	%r449, %r449, 1;
	xor.b32  	%r387, %r113, %r449;
	setp.ne.s32 	%p36, %r387, 2;
	@%p36 bra 	$L__BB189_25;
$L__BB189_26:
	setp.lt.u32 	%p37, %r112, 2;
	@%p37 bra 	$L__BB189_29;
	mov.u32 	%r388, %ntid.x;
	mad.lo.s32 	%r454, %r388, 12, %r450;
	shl.b32 	%r389, %r388, 3;
	add.s32 	%r453, %r450, %r389;
	add.s32 	%r452, %r450, %r8;
	shl.b32 	%r390, %r450, 2;
	mov.u32 	%r391, _ZZ9cuda_gemmIiLi128ELi1ELi1ELi1024ELi64ELi64ELi64ELi0ELi1EEviiiPT_S1_S1_iiiE3Csh;
	add.s32 	%r451, %r391, %r390;
$L__BB189_28:
	shr.u32 	%r392, %r450, 4;
	and.b32  	%r393, %r450, 12;
	add.s32 	%r394, %r111, %r393;
	mad.lo.s32 	%r395, %r392, %r10, %r394;
	mul.wide.s32 	%rd25, %r395, 4;
	add.s64 	%rd26, %rd3, %rd25;
	ld.shared.v4.u32 	{%r396, %r397, %r398, %r399}, [%r451];
	st.global.v4.u32 	[%rd26], {%r396, %r397, %r398, %r399};
	add.s32 	%r400, %r450, %r8;
	shr.u32 	%r401, %r452, 4;
	and.b32  	%r402, %r452, 12;
	add.s32 	%r403, %r111, %r402;
	mad.lo.s32 	%r404, %r401, %r10, %r403;
	mul.wide.s32 	%rd27, %r404, 4;
	add.s64 	%rd28, %rd3, %rd27;
	add.s32 	%r405, %r451, %r56;
	ld.shared.v4.u32 	{%r406, %r407, %r408, %r409}, [%r405];
	st.global.v4.u32 	[%rd28], {%r406, %r407, %r408, %r409};
	add.s32 	%r410, %r400, %r8;
	shr.u32 	%r411, %r453, 4;
	and.b32  	%r412, %r453, 12;
	add.s32 	%r413, %r111, %r412;
	mad.lo.s32 	%r414, %r411, %r10, %r413;
	mul.wide.s32 	%rd29, %r414, 4;
	add.s64 	%rd30, %rd3, %rd29;
	add.s32 	%r415, %r451, %r59;
	ld.shared.v4.u32 	{%r416, %r417, %r418, %r419}, [%r415];
	st.global.v4.u32 	[%rd30], {%r416, %r417, %r418, %r419};
	add.s32 	%r420, %r410, %r8;
	shr.u32 	%r421, %r454, 4;
	and.b32  	%r422, %r454, 12;
	add.s32 	%r423, %r111, %r422;
	mad.lo.s32 	%r424, %r421, %r10, %r423;
	mul.wide.s32 	%rd31, %r424, 4;
	add.s64 	%rd32, %rd3, %rd31;
	add.s32 	%r425, %r451, %r57;
	ld.shared.v4.u32 	{%r426, %r427, %r428, %r429}, [%r425];
	st.global.v4.u32 	[%rd32], {%r426, %r427, %r428, %r429};
	add.s32 	%r450, %r420, %r8;
	add.s32 	%r454, %r454, %r56;
	add.s32 	%r453, %r453, %r56;
	add.s32 	%r452, %r452, %r56;
	add.s32 	%r451, %r451, %r58;
	setp.lt.u32 	%p38, %r450, 1024;
	@%p38 bra 	$L__BB189_28;
$L__BB189_29:
	ret;

}
	// .globl	_Z9cuda_gemmIiLi128ELi1ELi1ELi1024ELi64ELi64ELi64ELi1ELi0EEviiiPT_S1_S1_iii
.visible .entry _Z9cuda_gemmIiLi128ELi1ELi1ELi1024ELi64ELi64ELi64ELi1ELi0EEviiiPT_S1_S1_iii(
	.param .u32 _Z9cuda_gemmIiLi128ELi1ELi1ELi1024ELi64ELi64ELi64ELi1ELi0EEviiiPT_S1_S1_iii_param_0,
	.param .u32 _Z9cuda_gemmIiLi128ELi1ELi1ELi1024ELi64ELi64ELi64ELi1ELi0EEviiiPT_S1_S1_iii_param_1,
	.param .u32 _Z9cuda_gemmIiLi128ELi1ELi1ELi1024ELi64ELi64ELi64ELi1ELi0EEviiiPT_S1_S1_iii_param_2,
	.param .u64 .ptr .align 1 _Z9cuda_gemmIiLi128ELi1ELi1ELi1024ELi64ELi64ELi64ELi1ELi0EEviiiPT_S1_S1_iii_param_3,
	.param .u64 .ptr .align 1 _Z9cuda_gemmIiLi128ELi1ELi1ELi1024ELi64ELi64ELi64ELi1ELi0EEviiiPT_S1_S1_iii_param_4,
	.param .u64 .ptr .align 1 _Z9cuda_gemmIiLi128ELi1ELi1ELi1024ELi64ELi64ELi64ELi1ELi0EEviiiPT_S1_S1_iii_param_5,
	.param .u32 _Z9cuda_gemmIiLi128ELi1ELi1ELi1024ELi64ELi64ELi64ELi1ELi0EEviiiPT_S1_S1_iii_param_6,
	.param .u32 _Z9cuda_gemmIiLi128ELi1ELi1ELi1024ELi64ELi64ELi64ELi1ELi0EEviiiPT_S1_S1_iii_param_7,
	.param .u32 _Z9cuda_gemmIiLi128ELi1ELi1ELi1024ELi64ELi64ELi64ELi1ELi0EEviiiPT_S1_S1_iii_param_8
)
.maxntid 128
{
	.reg .pred 	%p<92>;
	.reg .b16 	%rs<8>;
	.reg .b32 	%r<619>;
	.reg .b64 	%rd<34>;
	// demoted variable
	.shared .align 128 .b8 _ZZ9cuda_gemmIiLi128ELi1ELi1ELi1024ELi64ELi64ELi64ELi1ELi0EEviiiPT_S1_S1_iiiE11kron_fac_sh[2112];
	// demoted variable
	.shared .align 128 .b8 _ZZ9cuda_gemmIiLi128ELi1ELi1ELi1024ELi64ELi64ELi64ELi1ELi0EEviiiPT_S1_S1_iiiE3Ash[2048];
	// demoted variable
	.shared .align 128 .b8 _ZZ9cuda_gemmIiLi128ELi1ELi1ELi1024ELi64ELi64ELi64ELi1ELi0EEviiiPT_S1_S1_iiiE3Csh[4096];
	ld.param.u64 	%rd6, [_Z9cuda_gemmIiLi128ELi1ELi1ELi1024ELi64ELi64ELi64ELi1ELi0EEviiiPT_S1_S1_iii_param_3];
	ld.param.u64 	%rd4, [_Z9cuda_gemmIiLi128ELi1ELi1ELi1024ELi64ELi64ELi64ELi1ELi0EEviiiPT_S1_S1_iii_param_4];
	ld.param.u32 	%r215, [_Z9cuda_gemmIiLi128ELi1ELi1ELi1024ELi64ELi64ELi64ELi1ELi0EEviiiPT_S1_S1_iii_param_6];
	ld.param.u32 	%r216, [_Z9cuda_gemmIiLi128ELi1ELi1ELi1024ELi64ELi64ELi64ELi1ELi0EEviiiPT_S1_S1_iii_param_7];
	cvta.to.global.u64 	%rd1, %rd6;
	mov.u32 	%r1, %tid.x;
	div.s32 	%r2, 1024, %r216;
	min.s32 	%r217, %r2, 64;
	shl.b32 	%r3, %r217, 1;
	div.u32 	%r5, %r1, %r3;
	mul.lo.s32 	%r218, %r5, %r3;
	sub.s32 	%r219, %r1, %r218;
	shr.u32 	%r4, %r219, 1;
	mov.u32 	%r6, %ctaid.y;
	mov.u32 	%r220, %nctaid.y;
	setp.ge.u32 	%p2, %r6, %r220;
	@%p2 bra 	$L__BB190_98;
	and.b32  	%r7, %r1, 1;
	mov.u32 	%r8, %ntid.x;
	shl.b32 	%r612, %r1, 2;
	shl.b32 	%r10, %r8, 2;
	and.b32  	%r11, %r1, 15;
	and.b32  	%r12, %r4, 15;
	shl.b32 	%r221, %r1, 4;
	and.b32  	%r13, %r221, 16;
	min.s32 	%r14, %r215, 16;
	add.s32 	%r222, %r1, %r8;
	cvt.u16.u32 	%rs2, %r222;
	xor.b16  	%rs3, %rs2, 1023;
	cvt.u16.u32 	%rs4, %r8;
	div.u16 	%rs5, %rs3, %rs4;
	and.b16  	%rs1, %rs5, 3;
	setp.eq.s16 	%p3, %rs1, 2;
	mov.u32 	%r566, %r1;
	@%p3 bra 	$L__BB190_4;
	cvt.u32.u16 	%r15, %rs1;
	mov.b32 	%r565, 0;
	mov.u32 	%r566, %r1;
$L__BB190_3:
	.pragma "nounroll";
	shl.b32 	%r224, %r566, 2;
	mov.u32 	%r225, _ZZ9cuda_gemmIiLi128ELi1ELi1ELi1024ELi64ELi64ELi64ELi1ELi0EEviiiPT_S1_S1_iiiE3Csh;
	add.s32 	%r226, %r225, %r224;
	mov.b32 	%r227, 0;
	st.shared.u32 	[%r226], %r227;
	add.s32 	%r566, %r566, %r8;
	add.s32 	%r565, %r565, 1;
	xor.b32  	%r228, %r565, %r15;
	setp.ne.s32 	%p4, %r228, 2;
	@%p4 bra 	$L__BB190_3;
$L__BB190_4:
	mov.u32 	%r230, _ZZ9cuda_gemmIiLi128ELi1ELi1ELi1024ELi64ELi64ELi64ELi1ELi0EEviiiPT_S1_S1_iiiE3Csh;
$L__BB190_5:
	shl.b32 	%r229, %r566, 2;
	add.s32 	%r231, %r230, %r229;
	mov.b32 	%r232, 0;
	st.shared.u32 	[%r231], %r232;
	add.s32 	%r233, %r231, %r10;
	st.shared.u32 	[%r233], %r232;
	add.s32 	%r234, %r233, %r10;
	st.shared.u32 	[%r234], %r232;
	add.s32 	%r235, %r234, %r10;
	st.shared.u32 	[%r235], %r232;
	add.s32 	%r566, %r10, %r566;
	setp.lt.u32 	%p5, %r566, 1024;
	@%p5 bra 	$L__BB190_5;
	shl.b32 	%r23, %r6, 10;
	add.s32 	%r237, %r612, %r10;
	max.u32 	%r238, %r237, 512;
	setp.lt.u32 	%p7, %r237, 512;
	selp.u32 	%r239, 1, 0, %p7;
	add.s32 	%r240, %r237, %r239;
	sub.s32 	%r241, %r238, %r240;
	div.u32 	%r242, %r241, %r10;
	add.s32 	%r24, %r242, %r239;
	add.s32 	%r243, %r4, 1;
	and.b32  	%r25, %r243, 15;
	add.s32 	%r244, %r4, 2;
	and.b32  	%r26, %r244, 15;
	add.s32 	%r245, %r4, 3;
	and.b32  	%r27, %r245, 15;
	add.s32 	%r246, %r4, 4;
	and.b32  	%r28, %r246, 15;
	add.s32 	%r247, %r4, 5;
	and.b32  	%r29, %r247, 15;
	add.s32 	%r248, %r4, 6;
	and.b32  	%r30, %r248, 15;
	add.s32 	%r249, %r4, 7;
	and.b32  	%r31, %r249, 15;
	xor.b32  	%r32, %r12, 8;
	add.s32 	%r250, %r4, 9;
	and.b32  	%r33, %r250, 15;
	add.s32 	%r251, %r4, 10;
	and.b32  	%r34, %r251, 15;
	add.s32 	%r252, %r4, 11;
	and.b32  	%r35, %r252, 15;
	add.s32 	%r253, %r4, 12;
	and.b32  	%r36, %r253, 15;
	add.s32 	%r254, %r4, 13;
	and.b32  	%r37, %r254, 15;
	add.s32 	%r255, %r4, 14;
	and.b32  	%r38, %r255, 15;
	add.s32 	%r256, %r4, -1;
	and.b32  	%r39, %r256, 15;
	add.s32 	%r40, %r13, %r12;
	add.s32 	%r41, %r13, %r25;
	add.s32 	%r42, %r13, %r26;
	add.s32 	%r43, %r13, %r27;
	add.s32 	%r44, %r13, %r28;
	add.s32 	%r45, %r13, %r29;
	add.s32 	%r46, %r13, %r30;
	add.s32 	%r47, %r13, %r31;
	add.s32 	%r48, %r13, %r32;
	add.s32 	%r49, %r13, %r33;
	add.s32 	%r50, %r13, %r34;
	add.s32 	%r51, %r13, %r35;
	add.s32 	%r52, %r13, %r36;
	add.s32 	%r53, %r13, %r37;
	add.s32 	%r54, %r13, %r38;
	add.s32 	%r55, %r13, %r39;
	setp.lt.s32 	%p8, %r12, %r216;
	selp.b32 	%r257, 0, %r216, %p8;
	sub.s32 	%r56, %r12, %r257;
	add.s32 	%r258, %r12, 1;
	setp.lt.s32 	%p9, %r258, %r216;
	selp.b32 	%r259, 0, %r216, %p9;
	sub.s32 	%r57, %r258, %r259;
	add.s32 	%r260, %r12, 2;
	setp.lt.s32 	%p10, %r260, %r216;
	selp.b32 	%r261, 0, %r216, %p10;
	sub.s32 	%r58, %r260, %r261;
	add.s32 	%r262, %r12, 3;
	setp.lt.s32 	%p11, %r262, %r216;
	selp.b32 	%r263, 0, %r216, %p11;
	sub.s32 	%r59, %r262, %r263;
	add.s32 	%r264, %r12, 4;
	setp.lt.s32 	%p12, %r264, %r216;
	selp.b32 	%r265, 0, %r216, %p12;
	sub.s32 	%r60, %r264, %r265;
	add.s32 	%r266, %r12, 5;
	setp.lt.s32 	%p13, %r266, %r216;
	selp.b32 	%r267, 0, %r216, %p13;
	sub.s32 	%r61, %r266, %r267;
	add.s32 	%r268, %r12, 6;
	setp.lt.s32 	%p14, %r268, %r216;
	selp.b32 	%r269, 0, %r216, %p14;
	sub.s32 	%r62, %r268, %r269;
	add.s32 	%r270, %r12, 7;
	setp.lt.s32 	%p15, %r270, %r216;
	selp.b32 	%r271, 0, %r216, %p15;
	sub.s32 	%r63, %r270, %r271;
	add.s32 	%r272, %r12, 8;
	setp.lt.s32 	%p16, %r272, %r216;
	selp.b32 	%r273, 0, %r216, %p16;
	sub.s32 	%r64, %r272, %r273;
	add.s32 	%r274, %r12, 9;
	setp.lt.s32 	%p17, %r274, %r216;
	selp.b32 	%r275, 0, %r216, %p17;
	sub.s32 	%r65, %r274, %r275;
	add.s32 	%r276, %r12, 10;
	setp.lt.s32 	%p18, %r276, %r216;
	selp.b32 	%r277, 0, %r216, %p18;
	sub.s32 	%r66, %r276, %r277;
	add.s32 	%r278, %r12, 11;
	setp.lt.s32 	%p19, %r278, %r216;
	selp.b32 	%r279, 0, %r216, %p19;
	sub.s32 	%r67, %r278, %r279;
	add.s32 	%r280, %r12, 12;
	setp.lt.s32 	%p20, %r280, %r216;
	selp.b32 	%r281, 0, %r216, %p20;
	sub.s32 	%r68, %r280, %r281;
	add.s32 	%r282, %r12, 13;
	setp.lt.s32 	%p21, %r282, %r216;
	selp.b32 	%r283, 0, %r216, %p21;
	sub.s32 	%r69, %r282, %r283;
	add.s32 	%r284, %r12, 14;
	setp.lt.s32 	%p22, %r284, %r216;
	selp.b32 	%r285, 0, %r216, %p22;
	sub.s32 	%r70, %r284, %r285;
	add.s32 	%r286, %r12, 15;
	setp.lt.s32 	%p23, %r286, %r216;
	selp.b32 	%r287, 0, %r216, %p23;
	sub.s32 	%r71, %r286, %r287;
	cvt.u16.u32 	%rs6, %r3;
	div.s16 	%rs7, 128, %rs6;
	cvt.s32.s16 	%r72, %rs7;
	and.b32  	%r73, %r1, 31;
	cvta.to.global.u64 	%rd2, %rd4;
	shr.u32 	%r74, %r8, 4;
	mov.u32 	%r288, _ZZ9cuda_gemmIiLi128ELi1ELi1ELi1024ELi64ELi64ELi64ELi1ELi0EEviiiPT_S1_S1_iiiE11kron_fac_sh;
	mad.lo.s32 	%r75, %r11, 132, %r288;
	shr.u32 	%r76, %r1, 4;
	mov.b32 	%r568, 0;
	mov.pred 	%p91, -1;
	shl.b32 	%r444, %r73, 2;
	shl.b32 	%r447, %r40, 2;
	shl.b32 	%r450, %r41, 2;
	shl.b32 	%r453, %r42, 2;
	shl.b32 	%r456, %r43, 2;
	shl.b32 	%r459, %r44, 2;
	shl.b32 	%r462, %r45, 2;
	shl.b32 	%r465, %r46, 2;
	shl.b32 	%r468, %r47, 2;
	shl.b32 	%r471, %r48, 2;
	shl.b32 	%r474, %r49, 2;
	shl.b32 	%r477, %r50, 2;
	shl.b32 	%r480, %r51, 2;
	shl.b32 	%r483, %r52, 2;
	shl.b32 	%r486, %r53, 2;
	shl.b32 	%r489, %r54, 2;
	shl.b32 	%r492, %r55, 2;
$L__BB190_7:
	mov.pred 	%p1, %p91;
	and.b32  	%r289, %r24, 3;
	setp.eq.s32 	%p24, %r289, 3;
	mov.u32 	%r290, %ctaid.z;
	shl.b32 	%r291, %r290, 6;
	add.s32 	%r292, %r23, %r291;
	add.s32 	%r78, %r292, %r568;
	mov.u32 	%r569, %r612;
	@%p24 bra 	$L__BB190_11;
	add.s32 	%r569, %r612, %r10;
	and.b32  	%r293, %r24, 3;
	setp.eq.s32 	%p25, %r293, 0;
	and.b32  	%r294, %r612, 28;
	mov.u32 	%r295, %tid.x;
	shr.u32 	%r296, %r295, 3;
	mad.lo.s32 	%r297, %r296, %r216, %r294;
	add.s32 	%r298, %r78, %r297;
	mul.wide.s32 	%rd7, %r298, 4;
	add.s64 	%rd8, %rd1, %rd7;
	ld.global.v4.u32 	{%r299, %r300, %r301, %r302}, [%rd8];
	shl.b32 	%r303, %r612, 2;
	mov.u32 	%r304, _ZZ9cuda_gemmIiLi128ELi1ELi1ELi1024ELi64ELi64ELi64ELi1ELi0EEviiiPT_S1_S1_iiiE3Ash;
	add.s32 	%r305, %r304, %r303;
	st.shared.v4.u32 	[%r305], {%r299, %r300, %r301, %r302};
	@%p25 bra 	$L__BB190_11;
	add.s32 	%r306, %r612, %r10;
	add.s32 	%r569, %r306, %r10;
	and.b32  	%r307, %r24, 3;
	setp.eq.s32 	%p26, %r307, 1;
	and.b32  	%r308, %r306, 28;
	shr.u32 	%r309, %r306, 5;
	mad.lo.s32 	%r310, %r309, %r216, %r308;
	add.s32 	%r311, %r78, %r310;
	mul.wide.s32 	%rd9, %r311, 4;
	add.s64 	%rd10, %rd1, %rd9;
	ld.global.v4.u32 	{%r312, %r313, %r314, %r315}, [%rd10];
	shl.b32 	%r316, %r612, 2;
	mov.u32 	%r317, _ZZ9cuda_gemmIiLi128ELi1ELi1ELi1024ELi64ELi64ELi64ELi1ELi0EEviiiPT_S1_S1_iiiE3Ash;
	add.s32 	%r318, %r317, %r316;
	shl.b32 	%r319, %r10, 2;
	add.s32 	%r320, %r318, %r319;
	st.shared.v4.u32 	[%r320], {%r312, %r313, %r314, %r315};
	@%p26 bra 	$L__BB190_11;
	add.s32 	%r321, %r612, %r10;
	add.s32 	%r322, %r321, %r10;
	add.s32 	%r569, %r322, %r10;
	and.b32  	%r323, %r322, 28;
	shr.u32 	%r324, %r322, 5;
	mad.lo.s32 	%r325, %r324, %r216, %r323;
	add.s32 	%r326, %r78, %r325;
	mul.wide.s32 	%rd11, %r326, 4;
	add.s64 	%rd12, %rd1, %rd11;
	ld.global.v4.u32 	{%r327, %r328, %r329, %r330}, [%rd12];
	shl.b32 	%r331, %r612, 2;
	mov.u32 	%r332, _ZZ9cuda_gemmIiLi128ELi1ELi1ELi1024ELi64ELi64ELi64ELi1ELi0EEviiiPT_S1_S1_iiiE3Ash;
	add.s32 	%r333, %r332, %r331;
	shl.b32 	%r334, %r10, 2;
	add.s32 	%r335, %r333, %r334;
	add.s32 	%r336, %r335, %r334;
	st.shared.v4.u32 	[%r336], {%r327, %r328, %r329, %r330};
$L__BB190_11:
	setp.lt.u32 	%p27, %r24, 3;
	@%p27 bra 	$L__BB190_14;
	mov.u32 	%r337, %ntid.x;
	mad.lo.s32 	%r573, %r337, 12, %r569;
	shl.b32 	%r338, %r337, 3;
	add.s32 	%r572, %r338, %r569;
	add.s32 	%r571, %r10, %r569;
	shl.b32 	%r339, %r569, 2;
	mov.u32 	%r340, _ZZ9cuda_gemmIiLi128ELi1ELi1ELi1024ELi64ELi64ELi64ELi1ELi0EEviiiPT_S1_S1_iiiE3Ash;
	add.s32 	%r570, %r340, %r339;
$L__BB190_13:
	shr.u32 	%r341, %r569, 5;
	and.b32  	%r342, %r569, 28;
	add.s32 	%r343, %r78, %r342;
	mad.lo.s32 	%r344, %r341, %r216, %r343;
	mul.wide.s32 	%rd13, %r344, 4;
	add.s64 	%rd14, %rd1, %rd13;
	ld.global.v4.u32 	{%r345, %r346, %r347, %r348}, [%rd14];
	st.shared.v4.u32 	[%r570], {%r345, %r346, %r347, %r348};
	add.s32 	%r349, %r569, %r10;
	shr.u32 	%r350, %r571, 5;
	and.b32  	%r351, %r571, 28;
	add.s32 	%r352, %r78, %r351;
	mad.lo.s32 	%r353, %r350, %r216, %r352;
	mul.wide.s32 	%rd15, %r353, 4;
	add.s64 	%rd16, %rd1, %rd15;
	ld.global.v4.u32 	{%r354, %r355, %r356, %r357}, [%rd16];
	mov.u32 	%r358, %ntid.x;
	shl.b32 	%r359, %r358, 4;
	add.s32 	%r360, %r570, %r359;
	st.shared.v4.u32 	[%r360], {%r354, %r355, %r356, %r357};
	add.s32 	%r361, %r349, %r10;
	shr.u32 	%r362, %r572, 5;
	and.b32  	%r363, %r572, 28;
	add.s32 	%r364, %r78, %r363;
	mad.lo.s32 	%r365, %r362, %r216, %r364;
	mul.wide.s32 	%rd17, %r365, 4;
	add.s64 	%rd18, %rd1, %rd17;
	ld.global.v4.u32 	{%r366, %r367, %r368, %r369}, [%rd18];
	shl.b32 	%r370, %r358, 5;
	add.s32 	%r371, %r570, %r370;
	st.shared.v4.u32 	[%r371], {%r366, %r367, %r368, %r369};
	add.s32 	%r372, %r361, %r10;
	shr.u32 	%r373, %r573, 5;
	and.b32  	%r374, %r573, 28;
	add.s32 	%r375, %r78, %r374;
	mad.lo.s32 	%r376, %r373, %r216, %r375;
	mul.wide.s32 	%rd19, %r376, 4;
	add.s64 	%rd20, %rd1, %rd19;
	ld.global.v4.u32 	{%r377, %r378, %r379, %r380}, [%rd20];
	mad.lo.s32 	%r381, %r358, 48, %r570;
	st.shared.v4.u32 	[%r381], {%r377, %r378, %r379, %r380};
	add.s32 	%r569, %r372, %r10;
	add.s32 	%r573, %r573, %r359;
	add.s32 	%r572, %r572, %r359;
	add.s32 	%r571, %r571, %r359;
	shl.b32 	%r382, %r358, 6;
	add.s32 	%r570, %r570, %r382;
	setp.lt.u32 	%p28, %r569, 512;
	@%p28 bra 	$L__BB190_13;
$L__BB190_14:
	mov.u32 	%r384, %ctaid.z;
	shl.b32 	%r385, %r384, 6;
	add.s32 	%r97, %r568, %r385;
	mov.b32 	%r575, 0;
$L__BB190_15:
	mov.u32 	%r98, %r575;
	add.s32 	%r99, %r98, %r11;
	mov.u32 	%r576, %r76;
$L__BB190_16:
	add.s32 	%r386, %r97, %r576;
	mad.lo.s32 	%r387, %r386, %r215, %r99;
	mul.wide.s32 	%rd21, %r387, 4;
	add.s64 	%rd22, %rd2, %rd21;
	ld.global.u32 	%r388, [%rd22];
	shl.b32 	%r389, %r576, 2;
	add.s32 	%r390, %r75, %r389;
	st.shared.u32 	[%r390], %r388;
	add.s32 	%r576, %r576, %r74;
	setp.lt.u32 	%p29, %r576, 32;
	@%p29 bra 	$L__BB190_16;
	setp.lt.s32 	%p30, %r2, 1;
	bar.sync 	0;
	@%p30 bra 	$L__BB190_90;
	mov.b32 	%r577, 0;
$L__BB190_19:
	setp.ge.s32 	%p31, %r5, %r14;
	add.s32 	%r103, %r577, %r4;
	shl.b32 	%r392, %r103, 5;
	or.b32  	%r393, %r392, %r13;
	add.s32 	%r394, %r393, %r12;
	shl.b32 	%r395, %r394, 2;
	mov.u32 	%r396, _ZZ9cuda_gemmIiLi128ELi1ELi1ELi1024ELi64ELi64ELi64ELi1ELi0EEviiiPT_S1_S1_iiiE3Ash;
	add.s32 	%r397, %r396, %r395;
	ld.shared.u32 	%r104, [%r397];
	add.s32 	%r398, %r393, %r25;
	shl.b32 	%r399, %r398, 2;
	add.s32 	%r400, %r396, %r399;
	ld.shared.u32 	%r105, [%r400];
	add.s32 	%r401, %r393, %r26;
	shl.b32 	%r402, %r401, 2;
	add.s32 	%r403, %r396, %r402;
	ld.shared.u32 	%r106, [%r403];
	add.s32 	%r404, %r393, %r27;
	shl.b32 	%r405, %r404, 2;
	add.s32 	%r406, %r396, %r405;
	ld.shared.u32 	%r107, [%r406];
	add.s32 	%r407, %r393, %r28;
	shl.b32 	%r408, %r407, 2;
	add.s32 	%r409, %r396, %r408;
	ld.shared.u32 	%r108, [%r409];
	add.s32 	%r410, %r393, %r29;
	shl.b32 	%r411, %r410, 2;
	add.s32 	%r412, %r396, %r411;
	ld.shared.u32 	%r109, [%r412];
	add.s32 	%r413, %r393, %r30;
	shl.b32 	%r414, %r413, 2;
	add.s32 	%r415, %r396, %r414;
	ld.shared.u32 	%r110, [%r415];
	add.s32 	%r416, %r393, %r31;
	shl.b32 	%r417, %r416, 2;
	add.s32 	%r418, %r396, %r417;
	ld.shared.u32 	%r111, [%r418];
	add.s32 	%r419, %r393, %r32;
	shl.b32 	%r420, %r419, 2;
	add.s32 	%r421, %r396, %r420;
	ld.shared.u32 	%r112, [%r421];
	add.s32 	%r422, %r393, %r33;
	shl.b32 	%r423, %r422, 2;
	add.s32 	%r424, %r396, %r423;
	ld.shared.u32 	%r113, [%r424];
	add.s32 	%r425, %r393, %r34;
	shl.b32 	%r426, %r425, 2;
	add.s32 	%r427, %r396, %r426;
	ld.shared.u32 	%r114, [%r427];
	add.s32 	%r428, %r393, %r35;
	shl.b32 	%r429, %r428, 2;
	add.s32 	%r430, %r396, %r429;
	ld.shared.u32 	%r115, [%r430];
	add.s32 	%r431, %r393, %r36;
	shl.b32 	%r432, %r431, 2;
	add.s32 	%r433, %r396, %r432;
	ld.shared.u32 	%r116, [%r433];
	add.s32 	%r434, %r393, %r37;
	shl.b32 	%r435, %r434, 2;
	add.s32 	%r436, %r396, %r435;
	ld.shared.u32 	%r117, [%r436];
	add.s32 	%r437, %r393, %r38;
	shl.b32 	%r438, %r437, 2;
	add.s32 	%r439, %r396, %r438;
	ld.shared.u32 	%r118, [%r439];
	add.s32 	%r440, %r393, %r39;
	shl.b32 	%r441, %r440, 2;
	add.s32 	%r442, %r396, %r441;
	ld.shared.u32 	%r119, [%r442];
	@%p31 bra 	$L__BB190_89;
	mov.u32 	%r578, %r5;
$L__BB190_21:
	setp.gt.u32 	%p32, %r216, 64;
	mov.u32 	%r443, _ZZ9cuda_gemmIiLi128ELi1ELi1ELi1024ELi64ELi64ELi64ELi1ELi0EEviiiPT_S1_S1_iiiE11kron_fac_sh;
	mad.lo.s32 	%r121, %r578, 132, %r443;
	add.s32 	%r445, %r121, %r444;
	ld.shared.u32 	%r122, [%r445];
	@%p32 bra 	$L__BB190_54;
	setp.eq.s32 	%p49, %r216, 0;
	mov.b32 	%r580, 0;
	@%p49 bra 	$L__BB190_24;
	shfl.sync.idx.b32	%r496|%p50, %r122, %r56, 31, -1;
	mul.lo.s32 	%r580, %r496, %r104;
$L__BB190_24:
	setp.lt.s32 	%p51, %r216, 2;
	@%p51 bra 	$L__BB190_26;
	shfl.sync.idx.b32	%r497|%p52, %r122, %r57, 31, -1;
	mad.lo.s32 	%r580, %r497, %r105, %r580;
$L__BB190_26:
	setp.lt.s32 	%p53, %r216, 3;
	@%p53 bra 	$L__BB190_28;
	shfl.sync.idx.b32	%r498|%p54, %r122, %r58, 31, -1;
	mad.lo.s32 	%r580, %r498, %r106, %r580;
$L__BB190_28:
	setp.lt.s32 	%p55, %r216, 4;
	@%p55 bra 	$L__BB190_30;
	shfl.sync.idx.b32	%r499|%p56, %r122, %r59, 31, -1;
	mad.lo.s32 	%r580, %r499, %r107, %r580;
$L__BB190_30:
	setp.lt.s32 	%p57, %r216, 5;
	@%p57 bra 	$L__BB190_32;
	shfl.sync.idx.b32	%r500|%p58, %r122, %r60, 31, -1;
	mad.lo.s32 	%r580, %r500, %r108, %r580;
$L__BB190_32:
	setp.lt.s32 	%p59, %r216, 6;
	@%p59 bra 	$L__BB190_34;
	shfl.sync.idx.b32	%r501|%p60, %r122, %r61, 31, -1;
	mad.lo.s32 	%r580, %r501, %r109, %r580;
$L__BB190_34:
	setp.lt.s32 	%p61, %r216, 7;
	@%p61 bra 	$L__BB190_36;
	shfl.sync.idx.b32	%r502|%p62, %r122, %r62, 31, -1;
	mad.lo.s32 	%r580, %r502, %r110, %r580;
$L__BB190_36:
	setp.lt.s32 	%p63, %r216, 8;
	@%p63 bra 	$L__BB190_38;
	shfl.sync.idx.b32	%r503|%p64, %r122, %r63, 31, -1;
	mad.lo.s32 	%r580, %r503, %r111, %r580;
$L__BB190_38:
	setp.lt.s32 	%p65, %r216, 9;
	@%p65 bra 	$L__BB190_40;
	shfl.sync.idx.b32	%r504|%p66, %r122, %r64, 31, -1;
	mad.lo.s32 	%r580, %r504, %r112, %r580;
$L__BB190_40:
	setp.lt.s32 	%p67, %r216, 10;
	@%p67 bra 	$L__BB190_42;
	shfl.sync.idx.b32	%r505|%p68, %r122, %r65, 31, -1;
	mad.lo.s32 	%r580, %r505, %r113, %r580;
$L__BB190_42:
	setp.lt.s32 	%p69, %r216, 11;
	@%p69 bra 	$L__BB190_44;
	shfl.sync.idx.b32	%r506|%p70, %r122, %r66, 31, -1;
	mad.lo.s32 	%r580, %r506, %r114, %r580;
$L__BB190_44:
	setp.lt.s32 	%p71, %r216, 12;
	@%p71 bra 	$L__BB190_46;
	shfl.sync.idx.b32	%r507|%p72, %r122, %r67, 31, -1;
	mad.lo.s32 	%r580, %r507, %r115, %r580;
$L__BB190_46:
	setp.lt.s32 	%p73, %r216, 13;
	@%p73 bra 	$L__BB190_48;
	shfl.sync.idx.b32	%r508|%p74, %r122, %r68, 31, -1;
	mad.lo.s32 	%r580, %r508, %r116, %r580;
$L__BB190_48:
	setp.lt.s32 	%p75, %r216, 14;
	@%p75 bra 	$L__BB190_50;
	shfl.sync.idx.b32	%r509|%p76, %r122, %r69, 31, -1;
	mad.lo.s32 	%r580, %r509, %r117, %r580;
$L__BB190_50:
	setp.lt.s32 	%p77, %r216, 15;
	@%p77 bra 	$L__BB190_52;
	shfl.sync.idx.b32	%r510|%p78, %r122, %r70, 31, -1;
	mad.lo.s32 	%r580, %r510, %r118, %r580;
$L__BB190_52:
	setp.lt.s32 	%p79, %r216, 16;
	@%p79 bra 	$L__BB190_86;
	shfl.sync.idx.b32	%r511|%p80, %r122, %r71, 31, -1;
	mad.lo.s32 	%r580, %r511, %r119, %r580;
	bra.uni 	$L__BB190_86;
$L__BB190_54:
	setp.lt.s32 	%p33, %r216, 1;
	mov.b32 	%r580, 0;
	@%p33 bra 	$L__BB190_56;
	add.s32 	%r448, %r121, %r447;
	ld.shared.u32 	%r449, [%r448];
	mul.lo.s32 	%r580, %r449, %r104;
$L__BB190_56:
	setp.lt.s32 	%p34, %r216, 2;
	@%p34 bra 	$L__BB190_58;
	add.s32 	%r451, %r121, %r450;
	ld.shared.u32 	%r452, [%r451];
	mad.lo.s32 	%r580, %r452, %r105, %r580;
$L__BB190_58:
	setp.lt.s32 	%p35, %r216, 3;
	@%p35 bra 	$L__BB190_60;
	add.s32 	%r454, %r121, %r453;
	ld.shared.u32 	%r455, [%r454];
	mad.lo.s32 	%r580, %r455, %r106, %r580;
$L__BB190_60:
	setp.lt.s32 	%p36, %r216, 4;
	@%p36 bra 	$L__BB190_62;
	add.s32 	%r457, %r121, %r456;
	ld.shared.u32 	%r458, [%r457];
	mad.lo.s32 	%r580, %r458, %r107, %r580;
$L__BB190_62:
	setp.lt.s32 	%p37, %r216, 5;
	@%p37 bra 	$L__BB190_64;
	add.s32 	%r460, %r121, %r459;
	ld.shared.u32 	%r461, [%r460];
	mad.lo.s32 	%r580, %r461, %r108, %r580;
$L__BB190_64:
	setp.lt.s32 	%p38, %r216, 6;
	@%p38 bra 	$L__BB190_66;
	add.s32 	%r463, %r121, %r462;
	ld.shared.u32 	%r464, [%r463];
	mad.lo.s32 	%r580, %r464, %r109, %r580;
$L__BB190_66:
	setp.lt.s32 	%p39, %r216, 7;
	@%p39 bra 	$L__BB190_68;
	add.s32 	%r466, %r121, %r465;
	ld.shared.u32 	%r467, [%r466];
	mad.lo.s32 	%r580, %r467, %r110, %r580;
$L__BB190_68:
	setp.lt.s32 	%p40, %r216, 8;
	@%p40 bra 	$L__BB190_70;
	add.s32 	%r469, %r121, %r468;
	ld.shared.u32 	%r470, [%r469];
	mad.lo.s32 	%r580, %r470, %r111, %r580;
$L__BB190_70:
	setp.lt.s32 	%p41, %r216, 9;
	@%p41 bra 	$L__BB190_72;
	add.s32 	%r472, %r121, %r471;
	ld.shared.u32 	%r473, [%r472];
	mad.lo.s32 	%r580, %r473, %r112, %r580;
$L__BB190_72:
	setp.lt.s32 	%p42, %r216, 10;
	@%p42 bra 	$L__BB190_74;
	add.s32 	%r475, %r121, %r474;
	ld.shared.u32 	%r476, [%r475];
	mad.lo.s32 	%r580, %r476, %r113, %r580;
$L__BB190_74:
	setp.lt.s32 	%p43, %r216, 11;
	@%p43 bra 	$L__BB190_76;
	add.s32 	%r478, %r121, %r477;
	ld.shared.u32 	%r479, [%r478];
	mad.lo.s32 	%r580, %r479, %r114, %r580;
$L__BB190_76:
	setp.lt.s32 	%p44, %r216, 12;
	@%p44 bra 	$L__BB190_78;
	add.s32 	%r481, %r121, %r480;
	ld.shared.u32 	%r482, [%r481];
	mad.lo.s32 	%r580, %r482, %r115, %r580;
$L__BB190_78:
	setp.lt.s32 	%p45, %r216, 13;
	@%p45 bra 	$L__BB190_80;
	add.s32 	%r484, %r121, %r483;
	ld.shared.u32 	%r485, [%r484];
	mad.lo.s32 	%r580, %r485, %r116, %r580;
$L__BB190_80:
	setp.lt.s32 	%p46, %r216, 14;
	@%p46 bra 	$L__BB190_82;
	add.s32 	%r487, %r121, %r486;
	ld.shared.u32 	%r488, [%r487];
	mad.lo.s32 	%r580, %r488, %r117, %r580;
$L__BB190_82:
	setp.lt.s32 	%p47, %r216, 15;
	@%p47 bra 	$L__BB190_84;
	add.s32 	%r490, %r121, %r489;
	ld.shared.u32 	%r491, [%r490];
	mad.lo.s32 	%r580, %r491, %r118, %r580;
$L__BB190_84:
	setp.lt.s32 	%p48, %r216, 16;
	@%p48 bra 	$L__BB190_86;
	add.s32 	%r493, %r121, %r492;
	ld.shared.u32 	%r494, [%r493];
	mad.lo.s32 	%r580, %r494, %r119, %r580;
$L__BB190_86:
	setp.ne.s32 	%p81, %r7, 0;
	add.s32 	%r512, %r578, %r98;
	mad.lo.s32 	%r186, %r512, %r2, %r103;
	shfl.sync.down.b32	%r513|%p82, %r580, 1, 7711, -1;
	add.s32 	%r187, %r513, %r580;
	@%p81 bra 	$L__BB190_88;
	shl.b32 	%r514, %r186, 2;
	mov.u32 	%r515, _ZZ9cuda_gemmIiLi128ELi1ELi1ELi1024ELi64ELi64ELi64ELi1ELi0EEviiiPT_S1_S1_iiiE3Csh;
	add.s32 	%r516, %r515, %r514;
	ld.shared.u32 	%r517, [%r516];
	add.s32 	%r518, %r517, %r187;
	st.shared.u32 	[%r516], %r518;
$L__BB190_88:
	add.s32 	%r578, %r578, %r72;
	setp.lt.s32 	%p83, %r578, %r14;
	@%p83 bra 	$L__BB190_21;
$L__BB190_89:
	add.s32 	%r577, %r577, %r3;
	setp.lt.s32 	%p84, %r577, %r2;
	@%p84 bra 	$L__BB190_19;
$L__BB190_90:
	add.s32 	%r575, %r98, 16;
	setp.lt.u32 	%p85, %r98, 48;
	@%p85 bra 	$L__BB190_15;
	mov.b32 	%r568, 32;
	mov.pred 	%p91, 0;
	@%p1 bra 	$L__BB190_7;
	ld.param.u64 	%rd33, [_Z9cuda_gemmIiLi128ELi1ELi1ELi1024ELi64ELi64ELi64ELi1ELi0EEviiiPT_S1_S1_iii_param_5];
	cvta.to.global.u64 	%rd3, %rd33;
	bar.sync 	0;
	add.s32 	%r520, %r612, %r10;
	sub.s32 	%r521, 1023, %r520;
	div.u32 	%r191, %r521, %r10;
	sub.s32 	%r522, 2, %r191;
	and.b32  	%r523, %r522, 3;
	setp.eq.s32 	%p87, %r523, 0;
	@%p87 bra 	$L__BB190_95;
	and.b32  	%r192, %r191, 3;
	mov.b32 	%r611, 0;
	mov.u32 	%r527, _ZZ9cuda_gemmIiLi128ELi1ELi1ELi1024ELi64ELi64ELi64ELi1ELi0EEviiiPT_S1_S1_iiiE3Csh;
$L__BB190_94:
	.pragma "nounroll";
	add.s32 	%r525, %r23, %r612;
	mul.wide.u32 	%rd23, %r525, 4;
	add.s64 	%rd24, %rd3, %rd23;
	shl.b32 	%r526, %r612, 2;
	add.s32 	%r528, %r527, %r526;
	ld.shared.v4.u32 	{%r529, %r530, %r531, %r532}, [%r528];
	st.global.v4.u32 	[%rd24], {%r529, %r530, %r531, %r532};
	add.s32 	%r612, %r612, %r10;
	add.s32 	%r611, %r611, 1;
	xor.b32  	%r533, %r192, %r611;
	setp.ne.s32 	%p88, %r533, 2;
	@%p88 bra 	$L__BB190_94;
$L__BB190_95:
	setp.lt.u32 	%p89, %r191, 2;
	@%p89 bra 	$L__BB190_98;
	add.s32 	%r613, %r612, %r23;
	mov.u32 	%r534, %ntid.x;
	mad.lo.s32 	%r617, %r534, 12, %r613;
	shl.b32 	%r535, %r534, 3;
	add.s32 	%r616, %r613, %r535;
	add.s32 	%r615, %r613, %r10;
	shl.b32 	%r536, %r612, 2;
	mov.u32 	%r537, _ZZ9cuda_gemmIiLi128ELi1ELi1ELi1024ELi64ELi64ELi64ELi1ELi0EEviiiPT_S1_S1_iiiE3Csh;
	add.s32 	%r614, %r537, %r536;
$L__BB190_97:
	mul.wide.s32 	%rd25, %r617, 4;
	add.s64 	%rd26, %rd3, %rd25;
	mul.wide.s32 	%rd27, %r616, 4;
	add.s64 	%rd28, %rd3, %rd27;
	mul.wide.s32 	%rd29, %r615, 4;
	add.s64 	%rd30, %rd3, %rd29;
	mul.wide.s32 	%rd31, %r613, 4;
	add.s64 	%rd32, %rd3, %rd31;
	ld.shared.v4.u32 	{%r538, %r539, %r540, %r541}, [%r614];
	st.global.v4.u32 	[%rd32], {%r538, %r539, %r540, %r541};
	add.s32 	%r542, %r612, %r10;
	shl.b32 	%r544, %r534, 4;
	add.s32 	%r545, %r614, %r544;
	ld.shared.v4.u32 	{%r546, %r547, %r548, %r549}, [%r545];
	st.global.v4.u32 	[%rd30], {%r546, %r547, %r548, %r549};
	add.s32 	%r550, %r542, %r10;
	shl.b32 	%r551, %r534, 5;
	add.s32 	%r552, %r614, %r551;
	ld.shared.v4.u32 	{%r553, %r554, %r555, %r556}, [%r552];
	st.global.v4.u32 	[%rd28], {%r553, %r554, %r555, %r556};
	add.s32 	%r557, %r550, %r10;
	mad.lo.s32 	%r558, %r534, 48, %r614;
	ld.shared.v4.u32 	{%r559, %r560, %r561, %r562}, [%r558];
	st.global.v4.u32 	[%rd26], {%r559, %r560, %r561, %r562};
	add.s32 	%r612, %r557, %r10;
	add.s32 	%r617, %r617, %r544;
	add.s32 	%r616, %r616, %r544;
	add.s32 	%r615, %r615, %r544;
	shl.b32 	%r563, %r534, 6;
	add.s32 	%r614, %r614, %r563;
	add.s32 	%r613, %r613, %r544;
	setp.lt.u32 	%p90, %r612, 1024;
	@%p90 bra 	$L__BB190_97;
$L__BB190_98:
	ret;

}
	// .globl	_Z9cuda_gemmIiLi128ELi1ELi1ELi1024ELi64ELi64ELi64ELi1ELi1EEviiiPT_S1_S1_iii
.visible .entry _Z9cuda_gemmIiLi128ELi1ELi1ELi1024ELi64ELi64ELi64ELi1ELi1EEviiiPT_S1_S1_iii(
	.param .u32 _Z9cuda_gemmIiLi128ELi1ELi1ELi1024ELi64ELi64ELi64ELi1ELi1EEviiiPT_S1_S1_iii_param_0,
	.param .u32 _Z9cuda_gemmIiLi128ELi1ELi1ELi1024ELi64ELi64ELi64ELi1ELi1EEviiiPT_S1_S1_iii_param_1,
	.param .u32 _Z9cuda_gemmIiLi128ELi1ELi1ELi1024ELi64ELi64ELi64ELi1ELi1EEviiiPT_S1_S1_iii_param_2,
	.param .u64 .ptr .align 1 _Z9cuda_gemmIiLi128ELi1ELi1ELi1024ELi64ELi64ELi64ELi1ELi1EEviiiPT_S1_S1_iii_param_3,
	.param .u64 .ptr .align 1 _Z9cuda_gemmIiLi128ELi1ELi1ELi1024ELi64ELi64ELi64ELi1ELi1EEviiiPT_S1_S1_iii_param_4,
	.param .u64 .ptr .align 1 _Z9cuda_gemmIiLi128ELi1ELi1ELi1024ELi64ELi64ELi64ELi1ELi1EEviiiPT_S1_S1_iii_param_5,
	.param .u32 _Z9cuda_gemmIiLi128ELi1ELi1ELi1024ELi64ELi64ELi64ELi1ELi1EEviiiPT_S1_S1_iii_param_6,
	.param .u32 _Z9cuda_gemmIiLi128ELi1ELi1ELi1024ELi64ELi64ELi64ELi1ELi1EEviiiPT_S1_S1_iii_param_7,
	.param .u32 _Z9cuda_gemmIiLi128ELi1ELi1ELi1024ELi64ELi64ELi64ELi1ELi1EEviiiPT_S1_S1_iii_param_8
)
.maxntid 128
{
	.reg .pred 	%p<40>;
	.reg .b16 	%rs<6>;
	.reg .b32 	%r<422>;
	.reg .b64 	%rd<34>;
	// demoted variable
	.shared .align 128 .b8 _ZZ9cuda_gemmIiLi128ELi1ELi1ELi1024ELi64ELi64ELi64ELi1ELi1EEviiiPT_S1_S1_iiiE11kron_fac_sh[2112];
	// demoted variable
	.shared .align 128 .b8 _ZZ9cuda_gemmIiLi128ELi1ELi1ELi1024ELi64ELi64ELi64ELi1ELi1EEviiiPT_S1_S1_iiiE3Ash[2048];
	// demoted variable
	.shared .align 128 .b8 _ZZ9cuda_gemmIiLi128ELi1ELi1ELi1024ELi64ELi64ELi64ELi1ELi1EEviiiPT_S1_S1_iiiE3Csh[4096];
	ld.param.u64 	%rd6, [_Z9cuda_gemmIiLi128ELi1ELi1ELi1024ELi64ELi64ELi64ELi1ELi1EEviiiPT_S1_S1_iii_param_3];
	ld.param.u64 	%rd4, [_Z9cuda_gemmIiLi128ELi1ELi1ELi1024ELi64ELi64ELi64ELi1ELi1EEviiiPT_S1_S1_iii_param_4];
	cvta.to.global.u64 	%rd1, %rd6;
	mov.u32 	%r1, %tid.x;
	mov.u32 	%r2, %ctaid.z;
	shr.u32 	%r3, %r1, 1;
	and.b32  	%r4, %r3, 15;
	mov.u32 	%r5, %ctaid.y;
	mov.u32 	%r135, %nctaid.y;
	setp.ge.u32 	%p2, %r5, %r135;
	@%p2 bra 	$L__BB191_29;
	and.b32  	%r6, %r1, 1;
	mov.u32 	%r7, %ntid.x;
	shl.b32 	%r415, %r1, 2;
	shl.b32 	%r9, %r7, 2;
	and.b32  	%r10, %r1, 15;
	add.s32 	%r136, %r1, %r7;
	cvt.u16.u32 	%rs2, %r136;
	xor.b16  	%rs3, %rs2, 1023;
	cvt.u16.u32 	%rs4, %r7;
	div.u16 	%rs5, %rs3, %rs4;
	and.b16  	%rs1, %rs5, 3;
	setp.eq.s16 	%p3, %rs1, 2;
	mov.u32 	%r401, %r1;
	@%p3 bra 	$L__BB191_4;
	cvt.u32.u16 	%r11, %rs1;
	mov.b32 	%r400, 0;
	mov.u32 	%r401, %r1;
$L__BB191_3:
	.pragma "nounroll";
	shl.b32 	%r138, %r401, 2;
	mov.u32 	%r139, _ZZ9cuda_gemmIiLi128ELi1ELi1ELi1024ELi64ELi64ELi64ELi1ELi1EEviiiPT_S1_S1_iiiE3Csh;
	add.s32 	%r140, %r139, %r138;
	mov.b32 	%r141, 0;
	st.shared.u32 	[%r140], %r141;
	add.s32 	%r401, %r401, %r7;
	add.s32 	%r400, %r400, 1;
	xor.b32  	%r142, %r400, %r11;
	setp.ne.s32 	%p4, %r142, 2;
	@%p4 bra 	$L__BB191_3;
$L__BB191_4:
	mov.u32 	%r144, _ZZ9cuda_gemmIiLi128ELi1ELi1ELi1024ELi64ELi64ELi64ELi1ELi1EEviiiPT_S1_S1_iiiE3Csh;
$L__BB191_5:
	shl.b32 	%r143, %r401, 2;
	add.s32 	%r145, %r144, %r143;
	mov.b32 	%r146, 0;
	st.shared.u32 	[%r145], %r146;
	add.s32 	%r147, %r145, %r9;
	st.shared.u32 	[%r147], %r146;
	add.s32 	%r148, %r147, %r9;
	st.shared.u32 	[%r148], %r146;
	add.s32 	%r149, %r148, %r9;
	st.shared.u32 	[%r149], %r146;
	add.s32 	%r401, %r9, %r401;
	setp.lt.u32 	%p5, %r401, 1024;
	@%p5 bra 	$L__BB191_5;
	shl.b32 	%r151, %r6, 4;
	shl.b32 	%r152, %r4, 5;
	or.b32  	%r153, %r152, %r151;
	shl.b32 	%r19, %r5, 10;
	add.s32 	%r20, %r415, %r9;
	max.u32 	%r154, %r20, 512;
	setp.lt.u32 	%p7, %r20, 512;
	selp.u32 	%r155, 1, 0, %p7;
	add.s32 	%r156, %r20, %r155;
	sub.s32 	%r157, %r154, %r156;
	div.u32 	%r158, %r157, %r9;
	add.s32 	%r21, %r158, %r155;
	shl.b32 	%r159, %r415, 2;
	mov.u32 	%r160, _ZZ9cuda_gemmIiLi128ELi1ELi1ELi1024ELi64ELi64ELi64ELi1ELi1EEviiiPT_S1_S1_iiiE3Ash;
	add.s32 	%r22, %r160, %r159;
	shl.b32 	%r161, %r9, 2;
	add.s32 	%r23, %r22, %r161;
	add.s32 	%r24, %r20, %r9;
	or.b32  	%r162, %r153, %r4;
	shl.b32 	%r163, %r162, 2;
	add.s32 	%r25, %r160, %r163;
	add.s32 	%r164, %r3, 1;
	and.b32  	%r165, %r164, 15;
	or.b32  	%r166, %r153, %r165;
	shl.b32 	%r167, %r166, 2;
	add.s32 	%r26, %r160, %r167;
	add.s32 	%r168, %r3, 2;
	and.b32  	%r169, %r168, 15;
	or.b32  	%r170, %r153, %r169;
	shl.b32 	%r171, %r170, 2;
	add.s32 	%r27, %r160, %r171;
	add.s32 	%r172, %r3, 3;
	and.b32  	%r173, %r172, 15;
	or.b32  	%r174, %r153, %r173;
	shl.b32 	%r175, %r174, 2;
	add.s32 	%r28, %r160, %r175;
	add.s32 	%r176, %r3, 4;
	and.b32  	%r177, %r176, 15;
	or.b32  	%r178, %r153, %r177;
	shl.b32 	%r179, %r178, 2;
	add.s32 	%r29, %r160, %r179;
	add.s32 	%r180, %r3, 5;
	and.b32  	%r181, %r180, 15;
	or.b32  	%r182, %r153, %r181;
	shl.b32 	%r183, %r182, 2;
	add.s32 	%r30, %r160, %r183;
	add.s32 	%r184, %r3, 6;
	and.b32  	%r185, %r184, 15;
	or.b32  	%r186, %r153, %r185;
	shl.b32 	%r187, %r186, 2;
	add.s32 	%r31, %r160, %r187;
	add.s32 	%r188, %r3, 7;
	and.b32  	%r189, %r188, 15;
	or.b32  	%r190, %r153, %r189;
	shl.b32 	%r191, %r190, 2;
	add.s32 	%r32, %r160, %r191;
	xor.b32  	%r192, %r4, 8;
	or.b32  	%r193, %r153, %r192;
	shl.b32 	%r194, %r193, 2;
	add.s32 	%r33, %r160, %r194;
	add.s32 	%r195, %r3, 9;
	and.b32  	%r196, %r195, 15;
	or.b32  	%r197, %r153, %r196;
	shl.b32 	%r198, %r197, 2;
	add.s32 	%r34, %r160, %r198;
	add.s32 	%r199, %r3, 10;
	and.b32  	%r200, %r199, 15;
	or.b32  	%r201, %r153, %r200;
	shl.b32 	%r202, %r201, 2;
	add.s32 	%r35, %r160, %r202;
	add.s32 	%r203, %r3, 11;
	and.b32  	%r204, %r203, 15;
	or.b32  	%r205, %r153, %r204;
	shl.b32 	%r206, %r205, 2;
	add.s32 	%r36, %r160, %r206;
	add.s32 	%r207, %r3, 12;
	and.b32  	%r208, %r207, 15;
	or.b32  	%r209, %r153, %r208;
	shl.b32 	%r210, %r209, 2;
	add.s32 	%r37, %r160, %r210;
	add.s32 	%r211, %r3, 13;
	and.b32  	%r212, %r211, 15;
	or.b32  	%r213, %r153, %r212;
	shl.b32 	%r214, %r213, 2;
	add.s32 	%r38, %r160, %r214;
	add.s32 	%r215, %r3, 14;
	and.b32  	%r216, %r215, 15;
	or.b32  	%r217, %r153, %r216;
	shl.b32 	%r218, %r217, 2;
	add.s32 	%r39, %r160, %r218;
	add.s32 	%r219, %r3, -1;
	and.b32  	%r220, %r219, 15;
	or.b32  	%r221, %r153, %r220;
	shl.b32 	%r222, %r221, 2;
	add.s32 	%r40, %r160, %r222;
	mad.lo.s32 	%r41, %r4, -31, %r153;
	or.b32  	%r42, %r151, %r165;
	or.b32  	%r43, %r151, %r169;
	or.b32  	%r44, %r151, %r173;
	or.b32  	%r45, %r151, %r177;
	or.b32  	%r46, %r151, %r181;
	or.b32  	%r47, %r151, %r185;
	or.b32  	%r48, %r151, %r189;
	or.b32  	%r49, %r151, %r192;
	or.b32  	%r50, %r151, %r196;
	or.b32  	%r51, %r151, %r200;
	or.b32  	%r52, %r151, %r204;
	or.b32  	%r53, %r151, %r208;
	or.b32  	%r54, %r151, %r212;
	or.b32  	%r55, %r151, %r216;
	or.b32  	%r56, %r151, %r220;
	shl.b32 	%r57, %r7, 4;
	mul.lo.s32 	%r58, %r7, 48;
	shl.b32 	%r59, %r7, 6;
	shl.b32 	%r60, %r7, 5;
	shr.u32 	%r61, %r1, 5;
	cvta.to.global.u64 	%rd2, %rd4;
	and.b32  	%r224, %r415, 124;
	mov.u32 	%r225, _ZZ9cuda_gemmIiLi128ELi1ELi1ELi1024ELi64ELi64ELi64ELi1ELi1EEviiiPT_S1_S1_iiiE11kron_fac_sh;
	add.s32 	%r62, %r225, %r224;
	shr.u32 	%r63, %r7, 4;
	mad.lo.s32 	%r64, %r10, 132, %r225;
	shr.u32 	%r65, %r1, 4;
	mov.b32 	%r403, 0;
	mov.pred 	%p39, -1;
$L__BB191_7:
	mov.pred 	%p1, %p39;
	and.b32  	%r67, %r21, 3;
	setp.eq.s32 	%p8, %r67, 3;
	add.s32 	%r68, %r403, %r19;
	mov.u32 	%r404, %r415;
	@%p8 bra 	$L__BB191_11;
	setp.eq.s32 	%p9, %r67, 0;
	and.b32  	%r226, %r415, 28;
	mov.u32 	%r227, %tid.x;
	shr.u32 	%r228, %r227, 3;
	add.s32 	%r229, %r228, %r2;
	shl.b32 	%r230, %r229, 6;
	or.b32  	%r231, %r226, %r230;
	add.s32 	%r232, %r68, %r231;
	mul.wide.u32 	%rd7, %r232, 4;
	add.s64 	%rd8, %rd1, %rd7;
	ld.global.v4.u32 	{%r233, %r234, %r235, %r236}, [%rd8];
	st.shared.v4.u32 	[%r22], {%r233, %r234, %r235, %r236};
	mov.u32 	%r404, %r20;
	@%p9 bra 	$L__BB191_11;
	setp.eq.s32 	%p10, %r67, 1;
	and.b32  	%r237, %r20, 28;
	shr.u32 	%r238, %r20, 5;
	add.s32 	%r239, %r238, %r2;
	shl.b32 	%r240, %r239, 6;
	or.b32  	%r241, %r237, %r240;
	add.s32 	%r242, %r68, %r241;
	mul.wide.s32 	%rd9, %r242, 4;
	add.s64 	%rd10, %rd1, %rd9;
	ld.global.v4.u32 	{%r243, %r244, %r245, %r246}, [%rd10];
	st.shared.v4.u32 	[%r23], {%r243, %r244, %r245, %r246};
	mov.u32 	%r404, %r24;
	@%p10 bra 	$L__BB191_11;
	add.s32 	%r404, %r24, %r9;
	and.b32  	%r247, %r24, 28;
	shr.u32 	%r248, %r24, 5;
	add.s32 	%r249, %r248, %r2;
	shl.b32 	%r250, %r249, 6;
	or.b32  	%r251, %r247, %r250;
	add.s32 	%r252, %r68, %r251;
	mul.wide.s32 	%rd11, %r252, 4;
	add.s64 	%rd12, %rd1, %rd11;
	ld.global.v4.u32 	{%r253, %r254, %r255, %r256}, [%rd12];
	shl.b32 	%r257, %r9, 2;
	add.s32 	%r258, %r23, %r257;
	st.shared.v4.u32 	[%r258], {%r253, %r254, %r255, %r256};
$L__BB191_11:
	setp.lt.u32 	%p11, %r21, 3;
	@%p11 bra 	$L__BB191_14;
	mov.u32 	%r259, %ntid.x;
	mad.lo.s32 	%r408, %r259, 12, %r404;
	shl.b32 	%r260, %r259, 3;
	add.s32 	%r407, %r260, %r404;
	add.s32 	%r406, %r9, %r404;
	shl.b32 	%r261, %r404, 2;
	mov.u32 	%r262, _ZZ9cuda_gemmIiLi128ELi1ELi1ELi1024ELi64ELi64ELi64ELi1ELi1EEviiiPT_S1_S1_iiiE3Ash;
	add.s32 	%r405, %r262, %r261;
$L__BB191_13:
	shr.u32 	%r263, %r404, 5;
	add.s32 	%r264, %r263, %r2;
	shl.b32 	%r265, %r264, 6;
	and.b32  	%r266, %r404, 28;
	add.s32 	%r267, %r68, %r266;
	add.s32 	%r268, %r267, %r265;
	mul.wide.s32 	%rd13, %r268, 4;
	add.s64 	%rd14, %rd1, %rd13;
	ld.global.v4.u32 	{%r269, %r270, %r271, %r272}, [%rd14];
	st.shared.v4.u32 	[%r405], {%r269, %r270, %r271, %r272};
	add.s32 	%r273, %r404, %r9;
	shr.u32 	%r274, %r406, 5;
	add.s32 	%r275, %r274, %r2;
	shl.b32 	%r276, %r275, 6;
	and.b32  	%r277, %r406, 28;
	add.s32 	%r278, %r68, %r277;
	add.s32 	%r279, %r278, %r276;
	mul.wide.s32 	%rd15, %r279, 4;
	add.s64 	%rd16, %rd1, %rd15;
	ld.global.v4.u32 	{%r280, %r281, %r282, %r283}, [%rd16];
	add.s32 	%r284, %r405, %r57;
	st.shared.v4.u32 	[%r284], {%r280, %r281, %r282, %r283};
	add.s32 	%r285, %r273, %r9;
	shr.u32 	%r286, %r407, 5;
	add.s32 	%r287, %r286, %r2;
	shl.b32 	%r288, %r287, 6;
	and.b32  	%r289, %r407, 28;
	add.s32 	%r290, %r68, %r289;
	add.s32 	%r291, %r290, %r288;
	mul.wide.s32 	%rd17, %r291, 4;
	add.s64 	%rd18, %rd1, %rd17;
	ld.global.v4.u32 	{%r292, %r293, %r294, %r295}, [%rd18];
	add.s32 	%r296, %r405, %r60;
	st.shared.v4.u32 	[%r296], {%r292, %r293, %r294, %r295};
	add.s32 	%r297, %r285, %r9;
	shr.u32 	%r298, %r408, 5;
	add.s32 	%r299, %r298, %r2;
	shl.b32 	%r300, %r299, 6;
	and.b32  	%r301, %r408, 28;
	add.s32 	%r302, %r68, %r301;
	add.s32 	%r303, %r302, %r300;
	mul.wide.s32 	%rd19, %r303, 4;
	add.s64 	%rd20, %rd1, %rd19;
	ld.global.v4.u32 	{%r304, %r305, %r306, %r307}, [%rd20];
	add.s32 	%r308, %r405, %r58;
	st.shared.v4.u32 	[%r308], {%r304, %r305, %r306, %r307};
	add.s32 	%r404, %r297, %r9;
	add.s32 	%r408, %r408, %r57;
	add.s32 	%r407, %r407, %r57;
	add.s32 	%r406, %r406, %r57;
	add.s32 	%r405, %r405, %r59;
	setp.lt.u32 	%p12, %r404, 512;
	@%p12 bra 	$L__BB191_13;
$L__BB191_14:
	shl.b32 	%r310, %r2, 6;
	add.s32 	%r85, %r403, %r310;
	mov.b32 	%r410, 0;
$L__BB191_15:
	add.s32 	%r87, %r10, %r410;
	mov.u32 	%r411, %r65;
$L__BB191_16:
	add.s32 	%r311, %r85, %r411;
	shl.b32 	%r312, %r311, 6;
	add.s32 	%r313, %r312, %r87;
	mul.wide.u32 	%rd21, %r313, 4;
	add.s64 	%rd22, %rd2, %rd21;
	ld.global.u32 	%r314, [%rd22];
	shl.b32 	%r315, %r411, 2;
	add.s32 	%r316, %r64, %r315;
	st.shared.u32 	[%r316], %r314;
	add.s32 	%r411, %r411, %r63;
	setp.lt.u32 	%p13, %r411, 32;
	@%p13 bra 	$L__BB191_16;
	bar.sync 	0;
	ld.shared.u32 	%r90, [%r25];
	ld.shared.u32 	%r91, [%r26];
	ld.shared.u32 	%r92, [%r27];
	ld.shared.u32 	%r93, [%r28];
	ld.shared.u32 	%r94, [%r29];
	ld.shared.u32 	%r95, [%r30];
	ld.shared.u32 	%r96, [%r31];
	ld.shared.u32 	%r97, [%r32];
	ld.shared.u32 	%r98, [%r33];
	ld.shared.u32 	%r99, [%r34];
	ld.shared.u32 	%r100, [%r35];
	ld.shared.u32 	%r101, [%r36];
	ld.shared.u32 	%r102, [%r37];
	ld.shared.u32 	%r103, [%r38];
	ld.shared.u32 	%r104, [%r39];
	ld.shared.u32 	%r105, [%r40];
	mov.u32 	%r412, %r61;
$L__BB191_18:
	setp.ne.s32 	%p14, %r6, 0;
	mad.lo.s32 	%r317, %r412, 132, %r62;
	ld.shared.u32 	%r318, [%r317];
	shfl.sync.idx.b32	%r319|%p15, %r318, %r41, 31, -1;
	mul.lo.s32 	%r320, %r319, %r90;
	shfl.sync.idx.b32	%r321|%p16, %r318, %r42, 31, -1;
	mad.lo.s32 	%r322, %r321, %r91, %r320;
	shfl.sync.idx.b32	%r323|%p17, %r318, %r43, 31, -1;
	mad.lo.s32 	%r324, %r323, %r92, %r322;
	shfl.sync.idx.b32	%r325|%p18, %r318, %r44, 31, -1;
	mad.lo.s32 	%r326, %r325, %r93, %r324;
	shfl.sync.idx.b32	%r327|%p19, %r318, %r45, 31, -1;
	mad.lo.s32 	%r328, %r327, %r94, %r326;
	shfl.sync.idx.b32	%r329|%p20, %r318, %r46, 31, -1;
	mad.lo.s32 	%r330, %r329, %r95, %r328;
	shfl.sync.idx.b32	%r331|%p21, %r318, %r47, 31, -1;
	mad.lo.s32 	%r332, %r331, %r96, %r330;
	shfl.sync.idx.b32	%r333|%p22, %r318, %r48, 31, -1;
	mad.lo.s32 	%r334, %r333, %r97, %r332;
	shfl.sync.idx.b32	%r335|%p23, %r318, %r49, 31, -1;
	mad.lo.s32 	%r336, %r335, %r98, %r334;
	shfl.sync.idx.b32	%r337|%p24, %r318, %r50, 31, -1;
	mad.lo.s32 	%r338, %r337, %r99, %r336;
	shfl.sync.idx.b32	%r339|%p25, %r318, %r51, 31, -1;
	mad.lo.s32 	%r340, %r339, %r100, %r338;
	shfl.sync.idx.b32	%r341|%p26, %r318, %r52, 31, -1;
	mad.lo.s32 	%r342, %r341, %r101, %r340;
	shfl.sync.idx.b32	%r343|%p27, %r318, %r53, 31, -1;
	mad.lo.s32 	%r344, %r343, %r102, %r342;
	shfl.sync.idx.b32	%r345|%p28, %r318, %r54, 31, -1;
	mad.lo.s32 	%r346, %r345, %r103, %r344;
	shfl.sync.idx.b32	%r347|%p29, %r318, %r55, 31, -1;
	mad.lo.s32 	%r348, %r347, %r104, %r346;
	shfl.sync.idx.b32	%r349|%p30, %r318, %r56, 31, -1;
	mad.lo.s32 	%r350, %r349, %r105, %r348;
	add.s32 	%r351, %r412, %r410;
	shl.b32 	%r352, %r351, 4;
	or.b32  	%r107, %r352, %r4;
	shfl.sync.down.b32	%r353|%p31, %r350, 1, 7711, -1;
	add.s32 	%r108, %r353, %r350;
	@%p14 bra 	$L__BB191_20;
	shl.b32 	%r354, %r107, 2;
	mov.u32 	%r355, _ZZ9cuda_gemmIiLi128ELi1ELi1ELi1024ELi64ELi64ELi64ELi1ELi1EEviiiPT_S1_S1_iiiE3Csh;
	add.s32 	%r356, %r355, %r354;
	ld.shared.u32 	%r357, [%r356];
	add.s32 	%r358, %r357, %r108;
	st.shared.u32 	[%r356], %r358;
$L__BB191_20:
	add.s32 	%r109, %r412, 4;
	setp.lt.u32 	%p32, %r412, 12;
	mov.u32 	%r412, %r109;
	@%p32 bra 	$L__BB191_18;
	add.s32 	%r110, %r410, 16;
	setp.lt.u32 	%p33, %r410, 48;
	mov.u32 	%r410, %r110;
	@%p33 bra 	$L__BB191_15;
	mov.b32 	%r403, 32;
	mov.pred 	%p39, 0;
	@%p1 bra 	$L__BB191_7;
	ld.param.u64 	%rd33, [_Z9cuda_gemmIiLi128ELi1ELi1ELi1024ELi64ELi64ELi64ELi1ELi1EEviiiPT_S1_S1_iii_param_5];
	cvta.to.global.u64 	%rd3, %rd33;
	bar.sync 	0;
	sub.s32 	%r360, 1023, %r20;
	div.u32 	%r111, %r360, %r9;
	sub.s32 	%r361, 2, %r111;
	and.b32  	%r362, %r361, 3;
	setp.eq.s32 	%p35, %r362, 0;
	@%p35 bra 	$L__BB191_26;
	and.b32  	%r112, %r111, 3;
	mov.b32 	%r414, 0;
	mov.u32 	%r366, _ZZ9cuda_gemmIiLi128ELi1ELi1ELi1024ELi64ELi64ELi64ELi1ELi1EEviiiPT_S1_S1_iiiE3Csh;
$L__BB191_25:
	.pragma "nounroll";
	add.s32 	%r364, %r19, %r415;
	mul.wide.u32 	%rd23, %r364, 4;
	add.s64 	%rd24, %rd3, %rd23;
	shl.b32 	%r365, %r415, 2;
	add.s32 	%r367, %r366, %r365;
	ld.shared.v4.u32 	{%r368, %r369, %r370, %r371}, [%r367];
	st.global.v4.u32 	[%rd24], {%r368, %r369, %r370, %r371};
	add.s32 	%r415, %r415, %r9;
	add.s32 	%r414, %r414, 1;
	xor.b32  	%r372, %r112, %r414;
	setp.ne.s32 	%p36, %r372, 2;
	@%p36 bra 	$L__BB191_25;
$L__BB191_26:
	setp.lt.u32 	%p37, %r111, 2;
	@%p37 bra 	$L__BB191_29;
	add.s32 	%r416, %r415, %r19;
	mov.u32 	%r373, %ntid.x;
	mad.lo.s32 	%r420, %r373, 12, %r416;
	shl.b32 	%r374, %r373, 3;
	add.s32 	%r419, %r416, %r374;
	add.s32 	%r418, %r416, %r9;
	shl.b32 	%r375, %r415, 2;
	mov.u32 	%r376, _ZZ9cuda_gemmIiLi128ELi1ELi1ELi1024ELi64ELi64ELi64ELi1ELi1EEviiiPT_S1_S1_iiiE3Csh;
	add.s32 	%r417, %r376, %r375;
$L__BB191_28:
	mul.wide.s32 	%rd25, %r420, 4;
	add.s64 	%rd26, %rd3, %rd25;
	mul.wide.s32 	%rd27, %r419, 4;
	add.s64 	%rd28, %rd3, %rd27;
	mul.wide.s32 	%rd29, %r418, 4;
	add.s64 	%rd30, %rd3, %rd29;
	mul.wide.s32 	%rd31, %r416, 4;
	add.s64 	%rd32, %rd3, %rd31;
	ld.shared.v4.u32 	{%r377, %r378, %r379, %r380}, [%r417];
	st.global.v4.u32 	[%rd32], {%r377, %r378, %r379, %r380};
	add.s32 	%r381, %r415, %r9;
	add.s32 	%r382, %r417, %r57;
	ld.shared.v4.u32 	{%r383, %r384, %r385, %r386}, [%r382];
	st.global.v4.u32 	[%rd30], {%r383, %r384, %r385, %r386};
	add.s32 	%r387, %r381, %r9;
	add.s32 	%r388, %r417, %r60;
	ld.shared.v4.u32 	{%r389, %r390, %r391, %r392}, [%r388];
	st.global.v4.u32 	[%rd28], {%r389, %r390, %r391, %r392};
	add.s32 	%r393, %r387, %r9;
	add.s32 	%r394, %r417, %r58;
	ld.shared.v4.u32 	{%r395, %r396, %r397, %r398}, [%r394];
	st.global.v4.u32 	[%rd26], {%r395, %r396, %r397, %r398};
	add.s32 	%r415, %r393, %r9;
	add.s32 	%r420, %r420, %r57;
	add.s32 	%r419, %r419, %r57;
	add.s32 	%r418, %r418, %r57;
	add.s32 	%r417, %r417, %r59;
	add.s32 	%r416, %r416, %r57;
	setp.lt.u32 	%p38, %r415, 1024;
	@%p38 bra 	$L__BB191_28;
$L__BB191_29:
	ret;

}
	// .globl	_Z9cuda_gemmIiLi128ELi1ELi1ELi1024ELi128ELi128ELi64ELi0ELi0EEviiiPT_S1_S1_iii
.visible .entry _Z9cuda_gemmIiLi128ELi1ELi1ELi1024ELi128ELi128ELi64ELi0ELi0EEviiiPT_S1_S1_iii(
	.param .u32 _Z9cuda_gemmIiLi128ELi1ELi1ELi1024ELi128ELi128ELi64ELi0ELi0EEviiiPT_S1_S1_iii_param_0,
	.param .u32 _Z9cuda_gemmIiLi128ELi1ELi1ELi1024ELi128ELi128ELi64ELi0ELi0EEviiiPT_S1_S1_iii_param_1,
	.param .u32 _Z9cuda_gemmIiLi128ELi1ELi1ELi1024ELi128ELi128ELi64ELi0ELi0EEviiiPT_S1_S1_iii_param_2,
	.param .u64 .ptr .align 1 _Z9cuda_gemmIiLi128ELi1ELi1ELi1024ELi128ELi128ELi64ELi0ELi0EEviiiPT_S1_S1_iii_param_3,
	.param .u64 .ptr .align 1 _Z9cuda_gemmIiLi128ELi1ELi1ELi1024ELi128ELi128ELi64ELi0ELi0EEviiiPT_S1_S1_iii_param_4,
	.param .u64 .ptr .align 1 _Z9cuda_gemmIiLi128ELi1ELi1ELi1024ELi128ELi128ELi64ELi0ELi0EEviiiPT_S1_S1_iii_param_5,
	.param .u32 _Z9cuda_gemmIiLi128ELi1ELi1ELi1024ELi128ELi128ELi64ELi0ELi0EEviiiPT_S1_S1_iii_param_6,
	.param .u32 _Z9cuda_gemmIiLi128ELi1ELi1ELi1024ELi128ELi128ELi64ELi0ELi0EEviiiPT_S1_S1_iii_param_7,
	.param .u32 _Z9cuda_gemmIiLi128ELi1ELi1ELi1024ELi128ELi128ELi64ELi0ELi0EEviiiPT_S1_S1_iii_param_8
)
.maxntid 128
{
	.reg .pred 	%p<92>;
	.reg .b16 	%rs<8>;
	.reg .b32 	%r<648>;
	.reg .b64 	%rd<35>;
	// demoted variable
	.shared .align 128 .b8 _ZZ9cuda_gemmIiLi128ELi1ELi1ELi1024ELi128ELi128ELi64ELi0ELi0EEviiiPT_S1_S1_iiiE11kron_fac_sh[2112];
	// demoted variable
	.shared .align 128 .b8 _ZZ9cuda_gemmIiLi128ELi1ELi1ELi1024ELi128ELi128ELi64ELi0ELi0EEviiiPT_S1_S1_iiiE3Ash[1024];
	// demoted variable
	.shared .align 128 .b8 _ZZ9cuda_gemmIiLi128ELi1ELi1ELi1024ELi128ELi128ELi64ELi0ELi0EEviiiPT_S1_S1_iiiE3Csh[2048];
	ld.param.u64 	%rd6, [_Z9cuda_gemmIiLi128ELi1ELi1ELi1024ELi128ELi128ELi64ELi0ELi0EEviiiPT_S1_S1_iii_param_3];
	ld.param.u32 	%r213, [_Z9cuda_gemmIiLi128ELi1ELi1ELi1024ELi128ELi128ELi64ELi0ELi0EEviiiPT_S1_S1_iii_param_6];
	ld.param.u32 	%r214, [_Z9cuda_gemmIiLi128ELi1ELi1ELi1024ELi128ELi128ELi64ELi0ELi0EEviiiPT_S1_S1_iii_param_7];
	cvta.to.global.u64 	%rd1, %rd6;
	mov.u32 	%r642, %tid.x;
	div.s32 	%r2, 1024, %r214;
	min.s32 	%r215, %r2, 64;
	shl.b32 	%r3, %r215, 1;
	div.u32 	%r5, %r642, %r3;
	mul.lo.s32 	%r216, %r5, %r3;
	sub.s32 	%r217, %r642, %r216;
	shr.u32 	%r4, %r217, 1;
	mov.u32 	%r6, %ctaid.y;
	mov.u32 	%r218, %nctaid.y;
	setp.ge.u32 	%p2, %r6, %r218;
	@%p2 bra 	$L__BB192_98;
	and.b32  	%r7, %r642, 1;
	mov.u32 	%r8, %ntid.x;
	shl.b32 	%r9, %r8, 2;
	and.b32  	%r10, %r4, 15;
	shl.b32 	%r219, %r642, 4;
	and.b32  	%r11, %r219, 16;
	min.s32 	%r12, %r213, 16;
	add.s32 	%r220, %r642, %r8;
	cvt.u16.u32 	%rs2, %r220;
	xor.b16  	%rs3, %rs2, 511;
	cvt.u16.u32 	%rs4, %r8;
	div.u16 	%rs5, %rs3, %rs4;
	and.b16  	%rs1, %rs5, 3;
	cvt.u32.u16 	%r13, %rs1;
	setp.eq.s16 	%p3, %rs1, 2;
	mov.u32 	%r596, %r642;
	@%p3 bra 	$L__BB192_4;
	mov.b32 	%r595, 0;
	mov.u32 	%r596, %r642;
$L__BB192_3:
	.pragma "nounroll";
	shl.b32 	%r222, %r596, 2;
	mov.u32 	%r223, _ZZ9cuda_gemmIiLi128ELi1ELi1ELi1024ELi128ELi128ELi64ELi0ELi0EEviiiPT_S1_S1_iiiE3Csh;
	add.s32 	%r224, %r223, %r222;
	mov.b32 	%r225, 0;
	st.shared.u32 	[%r224], %r225;
	add.s32 	%r596, %r596, %r8;
	add.s32 	%r595, %r595, 1;
	xor.b32  	%r226, %r595, %r13;
	setp.ne.s32 	%p4, %r226, 2;
	@%p4 bra 	$L__BB192_3;
$L__BB192_4:
	mov.u32 	%r228, _ZZ9cuda_gemmIiLi128ELi1ELi1ELi1024ELi128ELi128ELi64ELi0ELi0EEviiiPT_S1_S1_iiiE3Csh;
$L__BB192_5:
	shl.b32 	%r227, %r596, 2;
	add.s32 	%r229, %r228, %r227;
	mov.b32 	%r230, 0;
	st.shared.u32 	[%r229], %r230;
	add.s32 	%r231, %r229, %r9;
	st.shared.u32 	[%r231], %r230;
	add.s32 	%r232, %r231, %r9;
	st.shared.u32 	[%r232], %r230;
	add.s32 	%r233, %r232, %r9;
	st.shared.u32 	[%r233], %r230;
	add.s32 	%r596, %r9, %r596;
	setp.lt.u32 	%p5, %r596, 512;
	@%p5 bra 	$L__BB192_5;
	ld.param.u64 	%rd33, [_Z9cuda_gemmIiLi128ELi1ELi1ELi1024ELi128ELi128ELi64ELi0ELi0EEviiiPT_S1_S1_iii_param_4];
	and.b32  	%r235, %r642, 15;
	shl.b32 	%r236, %r642, 2;
	add.s32 	%r238, %r236, %r9;
	max.u32 	%r239, %r238, 256;
	setp.lt.u32 	%p7, %r238, 256;
	selp.u32 	%r240, 1, 0, %p7;
	or.b32  	%r241, %r238, %r240;
	sub.s32 	%r242, %r239, %r241;
	div.u32 	%r243, %r242, %r9;
	add.s32 	%r21, %r243, %r240;
	add.s32 	%r244, %r4, 1;
	and.b32  	%r22, %r244, 15;
	add.s32 	%r245, %r4, 2;
	and.b32  	%r23, %r245, 15;
	add.s32 	%r246, %r4, 3;
	and.b32  	%r24, %r246, 15;
	add.s32 	%r247, %r4, 4;
	and.b32  	%r25, %r247, 15;
	add.s32 	%r248, %r4, 5;
	and.b32  	%r26, %r248, 15;
	add.s32 	%r249, %r4, 6;
	and.b32  	%r27, %r249, 15;
	add.s32 	%r250, %r4, 7;
	and.b32  	%r28, %r250, 15;
	xor.b32  	%r29, %r10, 8;
	add.s32 	%r251, %r4, 9;
	and.b32  	%r30, %r251, 15;
	add.s32 	%r252, %r4, 10;
	and.b32  	%r31, %r252, 15;
	add.s32 	%r253, %r4, 11;
	and.b32  	%r32, %r253, 15;
	add.s32 	%r254, %r4, 12;
	and.b32  	%r33, %r254, 15;
	add.s32 	%r255, %r4, 13;
	and.b32  	%r34, %r255, 15;
	add.s32 	%r256, %r4, 14;
	and.b32  	%r35, %r256, 15;
	add.s32 	%r257, %r4, -1;
	and.b32  	%r36, %r257, 15;
	add.s32 	%r37, %r11, %r10;
	add.s32 	%r38, %r11, %r22;
	add.s32 	%r39, %r11, %r23;
	add.s32 	%r40, %r11, %r24;
	add.s32 	%r41, %r11, %r25;
	add.s32 	%r42, %r11, %r26;
	add.s32 	%r43, %r11, %r27;
	add.s32 	%r44, %r11, %r28;
	add.s32 	%r45, %r11, %r29;
	add.s32 	%r46, %r11, %r30;
	add.s32 	%r47, %r11, %r31;
	add.s32 	%r48, %r11, %r32;
	add.s32 	%r49, %r11, %r33;
	add.s32 	%r50, %r11, %r34;
	add.s32 	%r51, %r11, %r35;
	add.s32 	%r52, %r11, %r36;
	setp.lt.s32 	%p8, %r10, %r214;
	selp.b32 	%r258, 0, %r214, %p8;
	sub.s32 	%r53, %r10, %r258;
	add.s32 	%r259, %r10, 1;
	setp.lt.s32 	%p9, %r259, %r214;
	selp.b32 	%r260, 0, %r214, %p9;
	sub.s32 	%r54, %r259, %r260;
	add.s32 	%r261, %r10, 2;
	setp.lt.s32 	%p10, %r261, %r214;
	selp.b32 	%r262, 0, %r214, %p10;
	sub.s32 	%r55, %r261, %r262;
	add.s32 	%r263, %r10, 3;
	setp.lt.s32 	%p11, %r263, %r214;
	selp.b32 	%r264, 0, %r214, %p11;
	sub.s32 	%r56, %r263, %r264;
	add.s32 	%r265, %r10, 4;
	setp.lt.s32 	%p12, %r265, %r214;
	selp.b32 	%r266, 0, %r214, %p12;
	sub.s32 	%r57, %r265, %r266;
	add.s32 	%r267, %r10, 5;
	setp.lt.s32 	%p13, %r267, %r214;
	selp.b32 	%r268, 0, %r214, %p13;
	sub.s32 	%r58, %r267, %r268;
	add.s32 	%r269, %r10, 6;
	setp.lt.s32 	%p14, %r269, %r214;
	selp.b32 	%r270, 0, %r214, %p14;
	sub.s32 	%r59, %r269, %r270;
	add.s32 	%r271, %r10, 7;
	setp.lt.s32 	%p15, %r271, %r214;
	selp.b32 	%r272, 0, %r214, %p15;
	sub.s32 	%r60, %r271, %r272;
	add.s32 	%r273, %r10, 8;
	setp.lt.s32 	%p16, %r273, %r214;
	selp.b32 	%r274, 0, %r214, %p16;
	sub.s32 	%r61, %r273, %r274;
	add.s32 	%r275, %r10, 9;
	setp.lt.s32 	%p17, %r275, %r214;
	selp.b32 	%r276, 0, %r214, %p17;
	sub.s32 	%r62, %r275, %r276;
	add.s32 	%r277, %r10, 10;
	setp.lt.s32 	%p18, %r277, %r214;
	selp.b32 	%r278, 0, %r214, %p18;
	sub.s32 	%r63, %r277, %r278;
	add.s32 	%r279, %r10, 11;
	setp.lt.s32 	%p19, %r279, %r214;
	selp.b32 	%r280, 0, %r214, %p19;
	sub.s32 	%r64, %r279, %r280;
	add.s32 	%r281, %r10, 12;
	setp.lt.s32 	%p20, %r281, %r214;
	selp.b32 	%r282, 0, %r214, %p20;
	sub.s32 	%r65, %r281, %r282;
	add.s32 	%r283, %r10, 13;
	setp.lt.s32 	%p21, %r283, %r214;
	selp.b32 	%r284, 0, %r214, %p21;
	sub.s32 	%r66, %r283, %r284;
	add.s32 	%r285, %r10, 14;
	setp.lt.s32 	%p22, %r285, %r214;
	selp.b32 	%r286, 0, %r214, %p22;
	sub.s32 	%r67, %r285, %r286;
	add.s32 	%r287, %r10, 15;
	setp.lt.s32 	%p23, %r287, %r214;
	selp.b32 	%r288, 0, %r214, %p23;
	sub.s32 	%r68, %r287, %r288;
	cvt.u16.u32 	%rs6, %r3;
	div.s16 	%rs7, 128, %rs6;
	cvt.s32.s16 	%r69, %rs7;
	and.b32  	%r70, %r642, 31;
	cvta.to.global.u64 	%rd2, %rd33;
	shr.u32 	%r71, %r8, 4;
	mov.u32 	%r289, _ZZ9cuda_gemmIiLi128ELi1ELi1ELi1024ELi128ELi128ELi64ELi0ELi0EEviiiPT_S1_S1_iiiE11kron_fac_sh;
	mad.lo.s32 	%r72, %r235, 132, %r289;
	mov.b32 	%r598, 0;
	mov.pred 	%p91, -1;
	shl.b32 	%r455, %r70, 2;
	shl.b32 	%r458, %r37, 2;
	shl.b32 	%r461, %r38, 2;
	shl.b32 	%r464, %r39, 2;
	shl.b32 	%r467, %r40, 2;
	shl.b32 	%r470, %r41, 2;
	shl.b32 	%r473, %r42, 2;
	shl.b32 	%r476, %r43, 2;
	shl.b32 	%r479, %r44, 2;
	shl.b32 	%r482, %r45, 2;
	shl.b32 	%r485, %r46, 2;
	shl.b32 	%r488, %r47, 2;
	shl.b32 	%r491, %r48, 2;
	shl.b32 	%r494, %r49, 2;
	shl.b32 	%r497, %r50, 2;
	shl.b32 	%r500, %r51, 2;
	shl.b32 	%r503, %r52, 2;
$L__BB192_7:
	mov.pred 	%p1, %p91;
	setp.gt.u32 	%p24, %r642, 63;
	@%p24 bra 	$L__BB192_15;
	ld.param.u32 	%r592, [_Z9cuda_gemmIiLi128ELi1ELi1ELi1024ELi128ELi128ELi64ELi0ELi0EEviiiPT_S1_S1_iii_param_2];
	shl.b32 	%r74, %r8, 2;
	shl.b32 	%r599, %r642, 2;
	and.b32  	%r290, %r21, 3;
	setp.eq.s32 	%p25, %r290, 3;
	mov.u32 	%r291, %ctaid.x;
	shl.b32 	%r292, %r291, 9;
	and.b32  	%r293, %r292, -1024;
	mov.u32 	%r294, %ctaid.z;
	shl.b32 	%r295, %r294, 6;
	add.s32 	%r296, %r293, %r295;
	mad.lo.s32 	%r297, %r6, %r592, %r296;
	add.s32 	%r76, %r297, %r598;
	@%p25 bra 	$L__BB192_12;
	shl.b32 	%r298, %r642, 2;
	add.s32 	%r599, %r298, %r74;
	and.b32  	%r299, %r21, 3;
	setp.eq.s32 	%p26, %r299, 0;
	and.b32  	%r300, %r298, 28;
	shr.u32 	%r301, %r642, 3;
	mad.lo.s32 	%r302, %r301, %r214, %r300;
	add.s32 	%r303, %r76, %r302;
	mul.wide.s32 	%rd7, %r303, 4;
	add.s64 	%rd8, %rd1, %rd7;
	ld.global.v4.u32 	{%r304, %r305, %r306, %r307}, [%rd8];
	shl.b32 	%r308, %r642, 4;
	mov.u32 	%r309, _ZZ9cuda_gemmIiLi128ELi1ELi1ELi1024ELi128ELi128ELi64ELi0ELi0EEviiiPT_S1_S1_iiiE3Ash;
	add.s32 	%r310, %r309, %r308;
	st.shared.v4.u32 	[%r310], {%r304, %r305, %r306, %r307};
	@%p26 bra 	$L__BB192_12;
	shl.b32 	%r311, %r642, 2;
	add.s32 	%r312, %r311, %r74;
	add.s32 	%r599, %r312, %r74;
	and.b32  	%r313, %r21, 3;
	setp.eq.s32 	%p27, %r313, 1;
	and.b32  	%r314, %r312, 28;
	shr.u32 	%r315, %r312, 5;
	mad.lo.s32 	%r316, %r315, %r214, %r314;
	add.s32 	%r317, %r76, %r316;
	mul.wide.s32 	%rd9, %r317, 4;
	add.s64 	%rd10, %rd1, %rd9;
	ld.global.v4.u32 	{%r318, %r319, %r320, %r321}, [%rd10];
	shl.b32 	%r322, %r642, 4;
	mov.u32 	%r323, _ZZ9cuda_gemmIiLi128ELi1ELi1ELi1024ELi128ELi128ELi64ELi0ELi0EEviiiPT_S1_S1_iiiE3Ash;
	add.s32 	%r324, %r323, %r322;
	shl.b32 	%r325, %r74, 2;
	add.s32 	%r326, %r324, %r325;
	st.shared.v4.u32 	[%r326], {%r318, %r319, %r320, %r321};
	@%p27 bra 	$L__BB192_12;
	shl.b32 	%r327, %r642, 2;
	add.s32 	%r328, %r327, %r74;
	add.s32 	%r329, %r328, %r74;
	add.s32 	%r599, %r329, %r74;
	and.b32  	%r330, %r329, 28;
	shr.u32 	%r331, %r329, 5;
	mad.lo.s32 	%r332, %r331, %r214, %r330;
	add.s32 	%r333, %r76, %r332;
	mul.wide.s32 	%rd11, %r333, 4;
	add.s64 	%rd12, %rd1, %rd11;
	ld.global.v4.u32 	{%r334, %r335, %r336, %r337}, [%rd12];
	shl.b32 	%r338, %r642, 4;
	mov.u32 	%r339, _ZZ9cuda_gemmIiLi128ELi1ELi1ELi1024ELi128ELi128ELi64ELi0ELi0EEviiiPT_S1_S1_iiiE3Ash;
	add.s32 	%r340, %r339, %r338;
	shl.b32 	%r341, %r74, 2;
	add.s32 	%r342, %r340, %r341;
	add.s32 	%r343, %r342, %r341;
	st.shared.v4.u32 	[%r343], {%r334, %r335, %r336, %r337};
$L__BB192_12:
	setp.lt.u32 	%p28, %r21, 3;
	@%p28 bra 	$L__BB192_15;
	mad.lo.s32 	%r603, %r8, 12, %r599;
	shl.b32 	%r344, %r8, 3;
	add.s32 	%r602, %r344, %r599;
	add.s32 	%r601, %r74, %r599;
	shl.b32 	%r345, %r599, 2;
	mov.u32 	%r346, _ZZ9cuda_gemmIiLi128ELi1ELi1ELi1024ELi128ELi128ELi64ELi0ELi0EEviiiPT_S1_S1_iiiE3Ash;
	add.s32 	%r600, %r346, %r345;
$L__BB192_14:
	shr.u32 	%r347, %r599, 5;
	and.b32  	%r348, %r599, 28;
	add.s32 	%r349, %r76, %r348;
	mad.lo.s32 	%r350, %r347, %r214, %r349;
	mul.wide.s32 	%rd13, %r350, 4;
	add.s64 	%rd14, %rd1, %rd13;
	ld.global.v4.u32 	{%r351, %r352, %r353, %r354}, [%rd14];
	st.shared.v4.u32 	[%r600], {%r351, %r352, %r353, %r354};
	shl.b32 	%r355, %r8, 2;
	add.s32 	%r356, %r599, %r355;
	shr.u32 	%r357, %r601, 5;
	and.b32  	%r358, %r601, 28;
	add.s32 	%r359, %r76, %r358;
	mad.lo.s32 	%r360, %r357, %r214, %r359;
	mul.wide.s32 	%rd15, %r360, 4;
	add.s64 	%rd16, %rd1, %rd15;
	ld.global.v4.u32 	{%r361, %r362, %r363, %r364}, [%rd16];
	shl.b32 	%r365, %r8, 4;
	add.s32 	%r366, %r600, %r365;
	st.shared.v4.u32 	[%r366], {%r361, %r362, %r363, %r364};
	add.s32 	%r367, %r356, %r355;
	shr.u32 	%r368, %r602, 5;
	and.b32  	%r369, %r602, 28;
	add.s32 	%r370, %r76, %r369;
	mad.lo.s32 	%r371, %r368, %r214, %r370;
	mul.wide.s32 	%rd17, %r371, 4;
	add.s64 	%rd18, %rd1, %rd17;
	ld.global.v4.u32 	{%r372, %r373, %r374, %r375}, [%rd18];
	shl.b32 	%r376, %r8, 5;
	add.s32 	%r377, %r600, %r376;
	st.shared.v4.u32 	[%r377], {%r372, %r373, %r374, %r375};
	add.s32 	%r378, %r367, %r355;
	shr.u32 	%r379, %r603, 5;
	and.b32  	%r380, %r603, 28;
	add.s32 	%r381, %r76, %r380;
	mad.lo.s32 	%r382, %r379, %r214, %r381;
	mul.wide.s32 	%rd19, %r382, 4;
	add.s64 	%rd20, %rd1, %rd19;
	ld.global.v4.u32 	{%r383, %r384, %r385, %r386}, [%rd20];
	mad.lo.s32 	%r387, %r8, 48, %r600;
	st.shared.v4.u32 	[%r387], {%r383, %r384, %r385, %r386};
	add.s32 	%r599, %r378, %r355;
	add.s32 	%r603, %r603, %r365;
	add.s32 	%r602, %r602, %r365;
	add.s32 	%r601, %r601, %r365;
	shl.b32 	%r388, %r8, 6;
	add.s32 	%r600, %r600, %r388;
	setp.lt.u32 	%p29, %r599, 256;
	@%p29 bra 	$L__BB192_14;
$L__BB192_15:
	mov.u32 	%r390, %ctaid.z;
	shl.b32 	%r391, %r390, 6;
	add.s32 	%r85, %r598, %r391;
	mov.b32 	%r605, 0;
$L__BB192_16:
	mov.u32 	%r96, %r605;
	shr.u32 	%r606, %r642, 4;
	mov.u32 	%r392, %ctaid.x;
	shl.b32 	%r393, %r392, 6;
	and.b32  	%r394, %r393, 64;
	and.b32  	%r395, %r642, 15;
	or.b32  	%r396, %r394, %r395;
	add.s32 	%r98, %r396, %r96;
$L__BB192_17:
	add.s32 	%r397, %r85, %r606;
	mad.lo.s32 	%r398, %r397, %r213, %r98;
	mul.wide.s32 	%rd21, %r398, 4;
	add.s64 	%rd22, %rd2, %rd21;
	ld.global.u32 	%r399, [%rd22];
	shl.b32 	%r400, %r606, 2;
	add.s32 	%r401, %r72, %r400;
	st.shared.u32 	[%r401], %r399;
	add.s32 	%r606, %r606, %r71;
	setp.lt.u32 	%p30, %r606, 32;
	@%p30 bra 	$L__BB192_17;
	setp.lt.s32 	%p31, %r2, 1;
	bar.sync 	0;
	@%p31 bra 	$L__BB192_91;
	mov.b32 	%r607, 0;
$L__BB192_20:
	setp.ge.s32 	%p32, %r5, %r12;
	add.s32 	%r102, %r607, %r4;
	shl.b32 	%r403, %r102, 5;
	or.b32  	%r404, %r403, %r11;
	add.s32 	%r405, %r404, %r10;
	shl.b32 	%r406, %r405, 2;
	mov.u32 	%r407, _ZZ9cuda_gemmIiLi128ELi1ELi1ELi1024ELi128ELi128ELi64ELi0ELi0EEviiiPT_S1_S1_iiiE3Ash;
	add.s32 	%r408, %r407, %r406;
	ld.shared.u32 	%r103, [%r408];
	add.s32 	%r409, %r404, %r22;
	shl.b32 	%r410, %r409, 2;
	add.s32 	%r411, %r407, %r410;
	ld.shared.u32 	%r104, [%r411];
	add.s32 	%r412, %r404, %r23;
	shl.b32 	%r413, %r412, 2;
	add.s32 	%r414, %r407, %r413;
	ld.shared.u32 	%r105, [%r414];
	add.s32 	%r415, %r404, %r24;
	shl.b32 	%r416, %r415, 2;
	add.s32 	%r417, %r407, %r416;
	ld.shared.u32 	%r106, [%r417];
	add.s32 	%r418, %r404, %r25;
	shl.b32 	%r419, %r418, 2;
	add.s32 	%r420, %r407, %r419;
	ld.shared.u32 	%r107, [%r420];
	add.s32 	%r421, %r404, %r26;
	shl.b32 	%r422, %r421, 2;
	add.s32 	%r423, %r407, %r422;
	ld.shared.u32 	%r108, [%r423];
	add.s32 	%r424, %r404, %r27;
	shl.b32 	%r425, %r424, 2;
	add.s32 	%r426, %r407, %r425;
	ld.shared.u32 	%r109, [%r426];
	add.s32 	%r427, %r404, %r28;
	shl.b32 	%r428, %r427, 2;
	add.s32 	%r429, %r407, %r428;
	ld.shared.u32 	%r110, [%r429];
	add.s32 	%r430, %r404, %r29;
	shl.b32 	%r431, %r430, 2;
	add.s32 	%r432, %r407, %r431;
	ld.shared.u32 	%r111, [%r432];
	add.s32 	%r433, %r404, %r30;
	shl.b32 	%r434, %r433, 2;
	add.s32 	%r435, %r407, %r434;
	ld.shared.u32 	%r112, [%r435];
	add.s32 	%r436, %r404, %r31;
	shl.b32 	%r437, %r436, 2;
	add.s32 	%r438, %r407, %r437;
	ld.shared.u32 	%r113, [%r438];
	add.s32 	%r439, %r404, %r32;
	shl.b32 	%r440, %r439, 2;
	add.s32 	%r441, %r407, %r440;
	ld.shared.u32 	%r114, [%r441];
	add.s32 	%r442, %r404, %r33;
	shl.b32 	%r443, %r442, 2;
	add.s32 	%r444, %r407, %r443;
	ld.shared.u32 	%r115, [%r444];
	add.s32 	%r445, %r404, %r34;
	shl.b32 	%r446, %r445, 2;
	add.s32 	%r447, %r407, %r446;
	ld.shared.u32 	%r116, [%r447];
	add.s32 	%r448, %r404, %r35;
	shl.b32 	%r449, %r448, 2;
	add.s32 	%r450, %r407, %r449;
	ld.shared.u32 	%r117, [%r450];
	add.s32 	%r451, %r404, %r36;
	shl.b32 	%r452, %r451, 2;
	add.s32 	%r453, %r407, %r452;
	ld.shared.u32 	%r118, [%r453];
	@%p32 bra 	$L__BB192_90;
	mov.u32 	%r608, %r5;
$L__BB192_22:
	setp.gt.u32 	%p33, %r214, 64;
	mov.u32 	%r454, _ZZ9cuda_gemmIiLi128ELi1ELi1ELi1024ELi128ELi128ELi64ELi0ELi0EEviiiPT_S1_S1_iiiE11kron_fac_sh;
	mad.lo.s32 	%r120, %r608, 132, %r454;
	add.s32 	%r456, %r120, %r455;
	ld.shared.u32 	%r121, [%r456];
	@%p33 bra 	$L__BB192_55;
	setp.eq.s32 	%p50, %r214, 0;
	mov.b32 	%r610, 0;
	@%p50 bra 	$L__BB192_25;
	shfl.sync.idx.b32	%r507|%p51, %r121, %r53, 31, -1;
	mul.lo.s32 	%r610, %r507, %r103;
$L__BB192_25:
	setp.lt.s32 	%p52, %r214, 2;
	@%p52 bra 	$L__BB192_27;
	shfl.sync.idx.b32	%r508|%p53, %r121, %r54, 31, -1;
	mad.lo.s32 	%r610, %r508, %r104, %r610;
$L__BB192_27:
	setp.lt.s32 	%p54, %r214, 3;
	@%p54 bra 	$L__BB192_29;
	shfl.sync.idx.b32	%r509|%p55, %r121, %r55, 31, -1;
	mad.lo.s32 	%r610, %r509, %r105, %r610;
$L__BB192_29:
	setp.lt.s32 	%p56, %r214, 4;
	@%p56 bra 	$L__BB192_31;
	shfl.sync.idx.b32	%r510|%p57, %r121, %r56, 31, -1;
	mad.lo.s32 	%r610, %r510, %r106, %r610;
$L__BB192_31:
	setp.lt.s32 	%p58, %r214, 5;
	@%p58 bra 	$L__BB192_33;
	shfl.sync.idx.b32	%r511|%p59, %r121, %r57, 31, -1;
	mad.lo.s32 	%r610, %r511, %r107, %r610;
$L__BB192_33:
	setp.lt.s32 	%p60, %r214, 6;
	@%p60 bra 	$L__BB192_35;
	shfl.sync.idx.b32	%r512|%p61, %r121, %r58, 31, -1;
	mad.lo.s32 	%r610, %r512, %r108, %r610;
$L__BB192_35:
	setp.lt.s32 	%p62, %r214, 7;
	@%p62 bra 	$L__BB192_37;
	shfl.sync.idx.b32	%r513|%p63, %r121, %r59, 31, -1;
	mad.lo.s32 	%r610, %r513, %r109, %r610;
$L__BB192_37:
	setp.lt.s32 	%p64, %r214, 8;
	@%p64 bra 	$L__BB192_39;
	shfl.sync.idx.b32	%r514|%p65, %r121, %r60, 31, -1;
	mad.lo.s32 	%r610, %r514, %r110, %r610;
$L__BB192_39:
	setp.lt.s32 	%p66, %r214, 9;
	@%p66 bra 	$L__BB192_41;
	shfl.sync.idx.b32	%r515|%p67, %r121, %r61, 31, -1;
	mad.lo.s32 	%r610, %r515, %r111, %r610;
$L__BB192_41:
	setp.lt.s32 	%p68, %r214, 10;
	@%p68 bra 	$L__BB192_43;
	shfl.sync.idx.b32	%r516|%p69, %r121, %r62, 31, -1;
	mad.lo.s32 	%r610, %r516, %r112, %r610;
$L__BB192_43:
	setp.lt.s32 	%p70, %r214, 11;
	@%p70 bra 	$L__BB192_45;
	shfl.sync.idx.b32	%r517|%p71, %r121, %r63, 31, -1;
	mad.lo.s32 	%r610, %r517, %r113, %r610;
$L__BB192_45:
	setp.lt.s32 	%p72, %r214, 12;
	@%p72 bra 	$L__BB192_47;
	shfl.sync.idx.b32	%r518|%p73, %r121, %r64, 31, -1;
	mad.lo.s32 	%r610, %r518, %r114, %r610;
$L__BB192_47:
	setp.lt.s32 	%p74, %r214, 13;
	@%p74 bra 	$L__BB192_49;
	shfl.sync.idx.b32	%r519|%p75, %r121, %r65, 31, -1;
	mad.lo.s32 	%r610, %r519, %r115, %r610;
$L__BB192_49:
	setp.lt.s32 	%p76, %r214, 14;
	@%p76 bra 	$L__BB192_51;
	shfl.sync.idx.b32	%r520|%p77, %r121, %r66, 31, -1;
	mad.lo.s32 	%r610, %r520, %r116, %r610;
$L__BB192_51:
	setp.lt.s32 	%p78, %r214, 15;
	@%p78 bra 	$L__BB192_53;
	shfl.sync.idx.b32	%r521|%p79, %r121, %r67, 31, -1;
	mad.lo.s32 	%r610, %r521, %r117, %r610;
$L__BB192_53:
	setp.lt.s32 	%p80, %r214, 16;
	@%p80 bra 	$L__BB192_87;
	shfl.sync.idx.b32	%r522|%p81, %r121, %r68, 31, -1;
	mad.lo.s32 	%r610, %r522, %r118, %r610;
	bra.uni 	$L__BB192_87;
$L__BB192_55:
	setp.lt.s32 	%p34, %r214, 1;
	mov.b32 	%r610, 0;
	@%p34 bra 	$L__BB192_57;
	add.s32 	%r459, %r120, %r458;
	ld.shared.u32 	%r460, [%r459];
	mul.lo.s32 	%r610, %r460, %r103;
$L__BB192_57:
	setp.lt.s32 	%p35, %r214, 2;
	@%p35 bra 	$L__BB192_59;
	add.s32 	%r462, %r120, %r461;
	ld.shared.u32 	%r463, [%r462];
	mad.lo.s32 	%r610, %r463, %r104, %r610;
$L__BB192_59:
	setp.lt.s32 	%p36, %r214, 3;
	@%p36 bra 	$L__BB192_61;
	add.s32 	%r465, %r120, %r464;
	ld.shared.u32 	%r466, [%r465];
	mad.lo.s32 	%r610, %r466, %r105, %r610;
$L__BB192_61:
	setp.lt.s32 	%p37, %r214, 4;
	@%p37 bra 	$L__BB192_63;
	add.s32 	%r468, %r120, %r467;
	ld.shared.u32 	%r469, [%r468];
	mad.lo.s32 	%r610, %r469, %r106, %r610;
$L__BB192_63:
	setp.lt.s32 	%p38, %r214, 5;
	@%p38 bra 	$L__BB192_65;
	add.s32 	%r471, %r120, %r470;
	ld.shared.u32 	%r472, [%r471];
	mad.lo.s32 	%r610, %r472, %r107, %r610;
$L__BB192_65:
	setp.lt.s32 	%p39, %r214, 6;
	@%p39 bra 	$L__BB192_67;
	add.s32 	%r474, %r120, %r473;
	ld.shared.u32 	%r475, [%r474];
	mad.lo.s32 	%r610, %r475, %r108, %r610;
$L__BB192_67:
	setp.lt.s32 	%p40, %r214, 7;
	@%p40 bra 	$L__BB192_69;
	add.s32 	%r477, %r120, %r476;
	ld.shared.u32 	%r478, [%r477];
	mad.lo.s32 	%r610, %r478, %r109, %r610;
$L__BB192_69:
	setp.lt.s32 	%p41, %r214, 8;
	@%p41 bra 	$L__BB192_71;
	add.s32 	%r480, %r120, %r479;
	ld.shared.u32 	%r481, [%r480];
	mad.lo.s32 	%r610, %r481, %r110, %r610;
$L__BB192_71:
	setp.lt.s32 	%p42, %r214, 9;
	@%p42 bra 	$L__BB192_73;
	add.s32 	%r483, %r120, %r482;
	ld.shared.u32 	%r484, [%r483];
	mad.lo.s32 	%r610, %r484, %r111, %r610;
$L__BB192_73:
	setp.lt.s32 	%p43, %r214, 10;
	@%p43 bra 	$L__BB192_75;
	add.s32 	%r486, %r120, %r485;
	ld.shared.u32 	%r487, [%r486];
	mad.lo.s32 	%r610, %r487, %r112, %r610;
$L__BB192_75:
	setp.lt.s32 	%p44, %r214, 11;
	@%p44 bra 	$L__BB192_77;
	add.s32 	%r489, %r120, %r488;
	ld.shared.u32 	%r490, [%r489];
	mad.lo.s32 	%r610, %r490, %r113, %r610;
$L__BB192_77:
	setp.lt.s32 	%p45, %r214, 12;
	@%p45 bra 	$L__BB192_79;
	add.s32 	%r492, %r120, %r491;
	ld.shared.u32 	%r493, [%r492];
	mad.lo.s32 	%r610, %r493, %r114, %r610;
$L__BB192_79:
	setp.lt.s32 	%p46, %r214, 13;
	@%p46 bra 	$L__BB192_81;
	add.s32 	%r495, %r120, %r494;
	ld.shared.u32 	%r496, [%r495];
	mad.lo.s32 	%r610, %r496, %r115, %r610;
$L__BB192_81:
	setp.lt.s32 	%p47, %r214, 14;
	@%p47 bra 	$L__BB192_83;
	add.s32 	%r498, %r120, %r497;
	ld.shared.u32 	%r499, [%r498];
	mad.lo.s32 	%r610, %r499, %r116, %r610;
$L__BB192_83:
	setp.lt.s32 	%p48, %r214, 15;
	@%p48 bra 	$L__BB192_85;
	add.s32 	%r501, %r120, %r500;
	ld.shared.u32 	%r502, [%r501];
	mad.lo.s32 	%r610, %r502, %r117, %r610;
$L__BB192_85:
	setp.lt.s32 	%p49, %r214, 16;
	@%p49 bra 	$L__BB192_87;
	add.s32 	%r504, %r120, %r503;
	ld.shared.u32 	%r505, [%r504];
	mad.lo.s32 	%r610, %r505, %r118, %r610;
$L__BB192_87:
	setp.ne.s32 	%p82, %r7, 0;
	add.s32 	%r523, %r608, %r96;
	mad.lo.s32 	%r185, %r523, %r2, %r102;
	shfl.sync.down.b32	%r524|%p83, %r610, 1, 7711, -1;
	add.s32 	%r186, %r524, %r610;
	@%p82 bra 	$L__BB192_89;
	shl.b32 	%r525, %r185, 2;
	mov.u32 	%r526, _ZZ9cuda_gemmIiLi128ELi1ELi1ELi1024ELi128ELi128ELi64ELi0ELi0EEviiiPT_S1_S1_iiiE3Csh;
	add.s32 	%r527, %r526, %r525;
	ld.shared.u32 	%r528, [%r527];
	add.s32 	%r529, %r528, %r186;
	st.shared.u32 	[%r527], %r529;
$L__BB192_89:
	add.s32 	%r608, %r608, %r69;
	setp.lt.s32 	%p84, %r608, %r12;
	@%p84 bra 	$L__BB192_22;
$L__BB192_90:
	add.s32 	%r607, %r607, %r3;
	setp.lt.s32 	%p85, %r607, %r2;
	@%p85 bra 	$L__BB192_20;
$L__BB192_91:
	add.s32 	%r605, %r96, 16;
	setp.lt.u32 	%p86, %r96, 48;
	@%p86 bra 	$L__BB192_16;
	mov.b32 	%r598, 32;
	mov.pred 	%p91, 0;
	@%p1 bra 	$L__BB192_7;
	ld.param.u64 	%rd34, [_Z9cuda_gemmIiLi128ELi1ELi1ELi1024ELi128ELi128ELi64ELi0ELi0EEviiiPT_S1_S1_iii_param_5];
	ld.param.u32 	%r593, [_Z9cuda_gemmIiLi128ELi1ELi1ELi1024ELi128ELi128ELi64ELi0ELi0EEviiiPT_S1_S1_iii_param_2];
	ld.param.u32 	%r591, [_Z9cuda_gemmIiLi128ELi1ELi1ELi1024ELi128ELi128ELi64ELi0ELi0EEviiiPT_S1_S1_iii_param_1];
	cvta.to.global.u64 	%rd3, %rd34;
	setp.eq.s16 	%p88, %rs1, 2;
	bar.sync 	0;
	div.s32 	%r190, %r593, %r214;
	mov.u32 	%r531, %ctaid.x;
	shr.u32 	%r532, %r531, 1;
	shr.u32 	%r533, %r593, 31;
	add.s32 	%r534, %r593, %r533;
	shr.s32 	%r535, %r534, 1;
	and.b32  	%r536, %r531, 1;
	mul.lo.s32 	%r537, %r535, %r536;
	mad.lo.s32 	%r538, %r2, %r532, %r537;
	mad.lo.s32 	%r191, %r6, %r591, %r538;
	@%p88 bra 	$L__BB192_96;
	mov.b32 	%r641, 0;
$L__BB192_95:
	.pragma "nounroll";
	div.s32 	%r540, %r642, %r2;
	mul.lo.s32 	%r541, %r540, %r2;
	sub.s32 	%r542, %r642, %r541;
	mad.lo.s32 	%r543, %r190, %r540, %r191;
	add.s32 	%r544, %r543, %r542;
	mul.wide.s32 	%rd23, %r544, 4;
	add.s64 	%rd24, %rd3, %rd23;
	shl.b32 	%r545, %r642, 2;
	mov.u32 	%r546, _ZZ9cuda_gemmIiLi128ELi1ELi1ELi1024ELi128ELi128ELi64ELi0ELi0EEviiiPT_S1_S1_iiiE3Csh;
	add.s32 	%r547, %r546, %r545;
	ld.shared.u32 	%r548, [%r547];
	atom.global.add.u32 	%r549, [%rd24], %r548;
	add.s32 	%r642, %r642, %r8;
	add.s32 	%r641, %r641, 1;
	xor.b32  	%r550, %r641, %r13;
	setp.ne.s32 	%p89, %r550, 2;
	@%p89 bra 	$L__BB192_95;
$L__BB192_96:
	shl.b32 	%r551, %r8, 1;
	add.s32 	%r646, %r642, %r551;
	mad.lo.s32 	%r645, %r8, 3, %r642;
	add.s32 	%r644, %r8, %r642;
	shl.b32 	%r552, %r642, 2;
	mov.u32 	%r553, _ZZ9cuda_gemmIiLi128ELi1ELi1ELi1024ELi128ELi128ELi64ELi0ELi0EEviiiPT_S1_S1_iiiE3Csh;
	add.s32 	%r643, %r553, %r552;
$L__BB192_97:
	div.s32 	%r554, %r642, %r2;
	mul.lo.s32 	%r555, %r554, %r2;
	sub.s32 	%r556, %r642, %r555;
	mad.lo.s32 	%r557, %r190, %r554, %r191;
	add.s32 	%r558, %r557, %r556;
	mul.wide.s32 	%rd25, %r558, 4;
	add.s64 	%rd26, %rd3, %rd25;
	ld.shared.u32 	%r559, [%r643];
	atom.global.add.u32 	%r560, [%rd26], %r559;
	add.s32 	%r561, %r642, %r8;
	div.s32 	%r562, %r644, %r2;
	mul.lo.s32 	%r563, %r562, %r2;
	sub.s32 	%r564, %r644, %r563;
	mad.lo.s32 	%r565, %r190, %r562, %r191;
	add.s32 	%r566, %r565, %r564;
	mul.wide.s32 	%rd27, %r566, 4;
	add.s64 	%rd28, %rd3, %rd27;
	shl.b32 	%r567, %r8, 2;
	add.s32 	%r568, %r643, %r567;
	ld.shared.u32 	%r569, [%r568];
	atom.global.add.u32 	%r570, [%rd28], %r569;
	add.s32 	%r571, %r561, %r8;
	div.s32 	%r572, %r646, %r2;
	mul.lo.s32 	%r573, %r572, %r2;
	sub.s32 	%r574, %r646, %r573;
	mad.lo.s32 	%r575, %r190, %r572, %r191;
	add.s32 	%r576, %r575, %r574;
	mul.wide.s32 	%rd29, %r576, 4;
	add.s64 	%rd30, %rd3, %rd29;
	shl.b32 	%r577, %r8, 3;
	add.s32 	%r578, %r643, %r577;
	ld.shared.u32 	%r579, [%r578];
	atom.global.add.u32 	%r580, [%rd30], %r579;
	add.s32 	%r581, %r571, %r8;
	div.s32 	%r582, %r645, %r2;
	mul.lo.s32 	%r583, %r582, %r2;
	sub.s32 	%r584, %r645, %r583;
	mad.lo.s32 	%r585, %r190, %r582, %r191;
	add.s32 	%r586, %r585, %r584;
	mul.wide.s32 	%rd31, %r586, 4;
	add.s64 	%rd32, %rd3, %rd31;
	mad.lo.s32 	%r587, %r8, 12, %r643;
	ld.shared.u32 	%r588, [%r587];
	atom.global.add.u32 	%r589, [%rd32], %r588;
	add.s32 	%r642, %r581, %r8;
	add.s32 	%r646, %r646, %r567;
	add.s32 	%r645, %r645, %r567;
	add.s32 	%r644, %r644, %r567;
	shl.b32 	%r590, %r8, 4;
	add.s32 	%r643, %r643, %r590;
	setp.lt.u32 	%p90, %r642, 512;
	@%p90 bra 	$L__BB192_97;
$L__BB192_98:
	ret;

}
	// .globl	_Z9cuda_gemmIiLi128ELi1ELi1ELi1024ELi128ELi128ELi64ELi0ELi1EEviiiPT_S1_S1_iii
.visible .entry _Z9cuda_gemmIiLi128ELi1ELi1ELi1024ELi128ELi128ELi64ELi0ELi1EEviiiPT_S1_S1_iii(
	.param .u32 _Z9cuda_gemmIiLi128ELi1ELi1ELi1024ELi128ELi128ELi64ELi0ELi1EEviiiPT_S1_S1_iii_param_0,
	.param .u32 _Z9cuda_gemmIiLi128ELi1ELi1ELi1024ELi128ELi128ELi64ELi0ELi1EEviiiPT_S1_S1_iii_param_1,
	.param .u32 _Z9cuda_gemmIiLi128ELi1ELi1ELi1024ELi128ELi128ELi64ELi0ELi1EEviiiPT_S1_S1_iii_param_2,
	.param .u64 .ptr .align 1 _Z9cuda_gemmIiLi128ELi1ELi1ELi1024ELi128ELi128ELi64ELi0ELi1EEviiiPT_S1_S1_iii_param_3,
	.param .u64 .ptr .align 1 _Z9cuda_gemmIiLi128ELi1ELi1ELi1024ELi128ELi128ELi64ELi0ELi1EEviiiPT_S1_S1_iii_param_4,
	.param .u64 .ptr .align 1 _Z9cuda_gemmIiLi128ELi1ELi1ELi1024ELi128ELi128ELi64ELi0ELi1EEviiiPT_S1_S1_iii_param_5,
	.param .u32 _Z9cuda_gemmIiLi128ELi1ELi1ELi1024ELi128ELi128ELi64ELi0ELi1EEviiiPT_S1_S1_iii_param_6,
	.param .u32 _Z9cuda_gemmIiLi128ELi1ELi1ELi1024ELi128ELi128ELi64ELi0ELi1EEviiiPT_S1_S1_iii_param_7,
	.param .u32 _Z9cuda_gemmIiLi128ELi1ELi1ELi1024ELi128ELi128ELi64ELi0ELi1EEviiiPT_S1_S1_iii_param_8
)
.maxntid 128
{
	.reg .pred 	%p<24>;
	.reg .b16 	%rs<6>;
	.reg .b32 	%r<412>;
	.reg .b64 	%rd<33>;
	// demoted variable
	.shared .align 128 .b8 _ZZ9cuda_gemmIiLi128ELi1ELi1ELi1024ELi128ELi128ELi64ELi0ELi1EEviiiPT_S1_S1_iiiE11kron_fac_sh[2112];
	// demoted variable
	.shared .align 128 .b8 _ZZ9cuda_gemmIiLi128ELi1ELi1ELi1024ELi128ELi128ELi64ELi0ELi1EEviiiPT_S1_S1_iiiE3Ash[1024];
	// demoted variable
	.shared .align 128 .b8 _ZZ9cuda_gemmIiLi128ELi1ELi1ELi1024ELi128ELi128ELi64ELi0ELi1EEviiiPT_S1_S1_iiiE3Csh[2048];
	ld.param.u32 	%r130, [_Z9cuda_gemmIiLi128ELi1ELi1ELi1024ELi128ELi128ELi64ELi0ELi1EEviiiPT_S1_S1_iii_param_1];
	ld.param.u32 	%r131, [_Z9cuda_gemmIiLi128ELi1ELi1ELi1024ELi128ELi128ELi64ELi0ELi1EEviiiPT_S1_S1_iii_param_2];
	ld.param.u64 	%rd5, [_Z9cuda_gemmIiLi128ELi1ELi1ELi1024ELi128ELi128ELi64ELi0ELi1EEviiiPT_S1_S1_iii_param_3];
	ld.param.u64 	%rd4, [_Z9cuda_gemmIiLi128ELi1ELi1ELi1024ELi128ELi128ELi64ELi0ELi1EEviiiPT_S1_S1_iii_param_4];
	ld.param.u64 	%rd6, [_Z9cuda_gemmIiLi128ELi1ELi1ELi1024ELi128ELi128ELi64ELi0ELi1EEviiiPT_S1_S1_iii_param_5];
	cvta.to.global.u64 	%rd1, %rd5;
	cvta.to.global.u64 	%rd2, %rd6;
	mov.u32 	%r406, %tid.x;
	shr.u32 	%r132, %r406, 1;
	and.b32  	%r2, %r132, 7;
	shr.u32 	%r3, %r406, 4;
	mov.u32 	%r4, %ctaid.y;
	mov.u32 	%r133, %nctaid.y;
	setp.ge.u32 	%p2, %r4, %r133;
	@%p2 bra 	$L__BB193_29;
	and.b32  	%r5, %r406, 1;
	mov.u32 	%r134, %ctaid.x;
	shr.u32 	%r6, %r134, 1;
	and.b32  	%r7, %r134, 1;
	mov.u32 	%r135, %ctaid.z;
	mov.u32 	%r8, %ntid.x;
	shl.b32 	%r9, %r406, 2;
	shl.b32 	%r136, %r6, 10;
	shl.b32 	%r10, %r135, 6;
	add.s32 	%r11, %r136, %r10;
	shl.b32 	%r12, %r8, 2;
	shl.b32 	%r137, %r134, 6;
	and.b32  	%r13, %r137, 64;
	shr.s32 	%r138, %r131, 31;
	shr.u32 	%r139, %r138, 25;
	add.s32 	%r140, %r131, %r139;
	shr.s32 	%r14, %r140, 7;
	add.s32 	%r141, %r406, %r8;
	cvt.u16.u32 	%rs2, %r141;
	xor.b16  	%rs3, %rs2, 511;
	cvt.u16.u32 	%rs4, %r8;
	div.u16 	%rs5, %rs3, %rs4;
	and.b16  	%rs1, %rs5, 3;
	cvt.u32.u16 	%r15, %rs1;
	setp.eq.s16 	%p3, %rs1, 2;
	mov.u32 	%r389, %r406;
	@%p3 bra 	$L__BB193_4;
	mov.b32 	%r388, 0;
	mov.u32 	%r389, %r406;
$L__BB193_3:
	.pragma "nounroll";
	shl.b32 	%r143, %r389, 2;
	mov.u32 	%r144, _ZZ9cuda_gemmIiLi128ELi1ELi1ELi1024ELi128ELi128ELi64ELi0ELi1EEviiiPT_S1_S1_iiiE3Csh;
	add.s32 	%r145, %r144, %r143;
	mov.b32 	%r146, 0;
	st.shared.u32 	[%r145], %r146;
	add.s32 	%r389, %r389, %r8;
	add.s32 	%r388, %r388, 1;
	xor.b32  	%r147, %r388, %r15;
	setp.ne.s32 	%p4, %r147, 2;
	@%p4 bra 	$L__BB193_3;
$L__BB193_4:
	mov.u32 	%r149, _ZZ9cuda_gemmIiLi128ELi1ELi1ELi1024ELi128ELi128ELi64ELi0ELi1EEviiiPT_S1_S1_iiiE3Csh;
$L__BB193_5:
	shl.b32 	%r148, %r389, 2;
	add.s32 	%r150, %r149, %r148;
	mov.b32 	%r151, 0;
	st.shared.u32 	[%r150], %r151;
	add.s32 	%r152, %r150, %r12;
	st.shared.u32 	[%r152], %r151;
	add.s32 	%r153, %r152, %r12;
	st.shared.u32 	[%r153], %r151;
	add.s32 	%r154, %r153, %r12;
	st.shared.u32 	[%r154], %r151;
	add.s32 	%r389, %r12, %r389;
	setp.lt.u32 	%p5, %r389, 512;
	@%p5 bra 	$L__BB193_5;
	and.b32  	%r156, %r406, 15;
	shl.b32 	%r157, %r5, 4;
	shl.b32 	%r158, %r2, 5;
	or.b32  	%r159, %r158, %r157;
	mad.lo.s32 	%r23, %r4, %r131, %r11;
	add.s32 	%r24, %r9, %r12;
	max.u32 	%r160, %r24, 256;
	setp.lt.u32 	%p7, %r24, 256;
	selp.u32 	%r161, 1, 0, %p7;
	add.s32 	%r162, %r24, %r161;
	sub.s32 	%r163, %r160, %r162;
	div.u32 	%r164, %r163, %r12;
	add.s32 	%r25, %r164, %r161;
	and.b32  	%r26, %r25, 3;
	shl.b32 	%r165, %r406, 4;
	and.b32  	%r166, %r165, 896;
	and.b32  	%r167, %r9, 28;
	or.b32  	%r27, %r167, %r166;
	shl.b32 	%r168, %r9, 2;
	mov.u32 	%r169, _ZZ9cuda_gemmIiLi128ELi1ELi1ELi1024ELi128ELi128ELi64ELi0ELi1EEviiiPT_S1_S1_iiiE3Ash;
	add.s32 	%r28, %r169, %r168;
	shl.b32 	%r170, %r24, 2;
	and.b32  	%r171, %r170, 896;
	and.b32  	%r172, %r24, 28;
	or.b32  	%r29, %r172, %r171;
	shl.b32 	%r173, %r12, 2;
	add.s32 	%r30, %r28, %r173;
	add.s32 	%r31, %r24, %r12;
	shl.b32 	%r174, %r31, 2;
	and.b32  	%r175, %r174, 896;
	and.b32  	%r176, %r31, 28;
	or.b32  	%r32, %r176, %r175;
	or.b32  	%r177, %r159, %r2;
	shl.b32 	%r178, %r177, 2;
	add.s32 	%r33, %r169, %r178;
	or.b32  	%r179, %r2, 8;
	or.b32  	%r180, %r159, %r179;
	shl.b32 	%r181, %r180, 2;
	add.s32 	%r34, %r169, %r181;
	add.s32 	%r182, %r2, 9;
	and.b32  	%r183, %r182, 15;
	or.b32  	%r184, %r159, %r183;
	shl.b32 	%r185, %r184, 2;
	add.s32 	%r35, %r169, %r185;
	add.s32 	%r186, %r2, 10;
	and.b32  	%r187, %r186, 15;
	or.b32  	%r188, %r159, %r187;
	shl.b32 	%r189, %r188, 2;
	add.s32 	%r36, %r169, %r189;
	add.s32 	%r190, %r2, 11;
	and.b32  	%r191, %r190, 15;
	or.b32  	%r192, %r159, %r191;
	shl.b32 	%r193, %r192, 2;
	add.s32 	%r37, %r169, %r193;
	add.s32 	%r194, %r2, 12;
	and.b32  	%r195, %r194, 15;
	or.b32  	%r196, %r159, %r195;
	shl.b32 	%r197, %r196, 2;
	add.s32 	%r38, %r169, %r197;
	add.s32 	%r198, %r2, 13;
	and.b32  	%r199, %r198, 15;
	or.b32  	%r200, %r159, %r199;
	shl.b32 	%r201, %r200, 2;
	add.s32 	%r39, %r169, %r201;
	add.s32 	%r202, %r2, 14;
	and.b32  	%r203, %r202, 15;
	or.b32  	%r204, %r159, %r203;
	shl.b32 	%r205, %r204, 2;
	add.s32 	%r40, %r169, %r205;
	add.s32 	%r206, %r2, -1;
	and.b32  	%r207, %r206, 15;
	or.b32  	%r208, %r159, %r207;
	shl.b32 	%r209, %r208, 2;
	add.s32 	%r41, %r169, %r209;
	mad.lo.s32 	%r42, %r2, -31, %r159;
	or.b32  	%r43, %r157, %r179;
	or.b32  	%r44, %r157, %r183;
	or.b32  	%r45, %r157, %r187;
	or.b32  	%r46, %r157, %r191;
	or.b32  	%r47, %r157, %r195;
	or.b32  	%r48, %r157, %r199;
	or.b32  	%r49, %r157, %r203;
	or.b32  	%r50, %r157, %r207;
	mul.lo.s32 	%r51, %r8, 12;
	shl.b32 	%r52, %r8, 4;
	shl.b32 	%r53, %r8, 3;
	cvta.to.global.u64 	%rd3, %rd4;
	shr.u32 	%r54, %r8, 4;
	mov.u32 	%r210, _ZZ9cuda_gemmIiLi128ELi1ELi1ELi1024ELi128ELi128ELi64ELi0ELi1EEviiiPT_S1_S1_iiiE11kron_fac_sh;
	mad.lo.s32 	%r55, %r156, 132, %r210;
	add.s32 	%r56, %r13, %r156;
	mov.b32 	%r391, 0;
	mov.pred 	%p23, -1;
	shl.b32 	%r279, %r42, 2;
	shl.b32 	%r297, %r43, 2;
	shl.b32 	%r301, %r44, 2;
	shl.b32 	%r305, %r45, 2;
	shl.b32 	%r309, %r46, 2;
	shl.b32 	%r313, %r47, 2;
	shl.b32 	%r317, %r48, 2;
	shl.b32 	%r321, %r49, 2;
	shl.b32 	%r325, %r50, 2;
$L__BB193_7:
	mov.pred 	%p1, %p23;
	setp.gt.u32 	%p8, %r406, 63;
	@%p8 bra 	$L__BB193_15;
	setp.eq.s32 	%p9, %r26, 3;
	add.s32 	%r58, %r23, %r391;
	mov.u32 	%r392, %r9;
	@%p9 bra 	$L__BB193_12;
	setp.eq.s32 	%p10, %r26, 0;
	add.s32 	%r211, %r58, %r27;
	mul.wide.s32 	%rd7, %r211, 4;
	add.s64 	%rd8, %rd1, %rd7;
	ld.global.v4.u32 	{%r212, %r213, %r214, %r215}, [%rd8];
	st.shared.v4.u32 	[%r28], {%r212, %r213, %r214, %r215};
	mov.u32 	%r392, %r24;
	@%p10 bra 	$L__BB193_12;
	setp.eq.s32 	%p11, %r26, 1;
	add.s32 	%r216, %r58, %r29;
	mul.wide.s32 	%rd9, %r216, 4;
	add.s64 	%rd10, %rd1, %rd9;
	ld.global.v4.u32 	{%r217, %r218, %r219, %r220}, [%rd10];
	st.shared.v4.u32 	[%r30], {%r217, %r218, %r219, %r220};
	mov.u32 	%r392, %r31;
	@%p11 bra 	$L__BB193_12;
	add.s32 	%r392, %r31, %r12;
	add.s32 	%r221, %r58, %r32;
	mul.wide.s32 	%rd11, %r221, 4;
	add.s64 	%rd12, %rd1, %rd11;
	ld.global.v4.u32 	{%r222, %r223, %r224, %r225}, [%rd12];
	shl.b32 	%r226, %r12, 2;
	add.s32 	%r227, %r30, %r226;
	st.shared.v4.u32 	[%r227], {%r222, %r223, %r224, %r225};
$L__BB193_12:
	setp.lt.u32 	%p12, %r25, 3;
	@%p12 bra 	$L__BB193_15;
	add.s32 	%r399, %r51, %r392;
	shl.b32 	%r393, %r392, 2;
	mad.lo.s32 	%r398, %r8, 48, %r393;
	add.s32 	%r397, %r53, %r392;
	shl.b32 	%r228, %r8, 5;
	add.s32 	%r396, %r228, %r393;
	add.s32 	%r395, %r12, %r392;
	add.s32 	%r394, %r52, %r393;
$L__BB193_14:
	and.b32  	%r229, %r393, 896;
	and.b32  	%r230, %r392, 28;
	add.s32 	%r231, %r58, %r230;
	add.s32 	%r232, %r231, %r229;
	mul.wide.s32 	%rd13, %r232, 4;
	add.s64 	%rd14, %rd1, %rd13;
	ld.global.v4.u32 	{%r233, %r234, %r235, %r236}, [%rd14];
	mov.u32 	%r237, _ZZ9cuda_gemmIiLi128ELi1ELi1ELi1024ELi128ELi128ELi64ELi0ELi1EEviiiPT_S1_S1_iiiE3Ash;
	add.s32 	%r238, %r237, %r393;
	st.shared.v4.u32 	[%r238], {%r233, %r234, %r235, %r236};
	add.s32 	%r239, %r392, %r12;
	and.b32  	%r240, %r394, 896;
	and.b32  	%r241, %r395, 28;
	add.s32 	%r242, %r58, %r241;
	add.s32 	%r243, %r242, %r240;
	mul.wide.s32 	%rd15, %r243, 4;
	add.s64 	%rd16, %rd1, %rd15;
	ld.global.v4.u32 	{%r244, %r245, %r246, %r247}, [%rd16];
	add.s32 	%r248, %r237, %r394;
	st.shared.v4.u32 	[%r248], {%r244, %r245, %r246, %r247};
	add.s32 	%r249, %r239, %r12;
	and.b32  	%r250, %r396, 896;
	and.b32  	%r251, %r397, 28;
	add.s32 	%r252, %r58, %r251;
	add.s32 	%r253, %r252, %r250;
	mul.wide.s32 	%rd17, %r253, 4;
	add.s64 	%rd18, %rd1, %rd17;
	ld.global.v4.u32 	{%r254, %r255, %r256, %r257}, [%rd18];
	add.s32 	%r258, %r237, %r396;
	st.shared.v4.u32 	[%r258], {%r254, %r255, %r256, %r257};
	add.s32 	%r259, %r249, %r12;
	and.b32  	%r260, %r398, 896;
	and.b32  	%r261, %r399, 28;
	add.s32 	%r262, %r58, %r261;
	add.s32 	%r263, %r262, %r260;
	mul.wide.s32 	%rd19, %r263, 4;
	add.s64 	%rd20, %rd1, %rd19;
	ld.global.v4.u32 	{%r264, %r265, %r266, %r267}, [%rd20];
	add.s32 	%r268, %r237, %r398;
	st.shared.v4.u32 	[%r268], {%r264, %r265, %r266, %r267};
	add.s32 	%r392, %r259, %r12;
	add.s32 	%r399, %r399, %r52;
	shl.b32 	%r269, %r8, 6;
	add.s32 	%r398, %r398, %r269;
	add.s32 	%r397, %r397, %r52;
	add.s32 	%r396, %r396, %r269;
	add.s32 	%r395, %r395, %r52;
	add.s32 	%r394, %r394, %r269;
	add.s32 	%r393, %r393, %r269;
	setp.lt.u32 	%p13, %r392, 256;
	@%p13 bra 	$L__BB193_14;
$L__BB193_15:
	add.s32 	%r68, %r391, %r10;
	mov.b32 	%r401, 0;
$L__BB193_16:
	add.s32 	%r86, %r401, %r56;
	mov.u32 	%r402, %r3;
$L__BB193_17:
	add.s32 	%r271, %r68, %r402;
	shl.b32 	%r272, %r271, 7;
	add.s32 	%r273, %r272, %r86;
	mul.wide.u32 	%rd21, %r273, 4;
	add.s64 	%rd22, %rd3, %rd21;
	ld.global.u32 	%r274, [%rd22];
	shl.b32 	%r275, %r402, 2;
	add.s32 	%r276, %r55, %r275;
	st.shared.u32 	[%r276], %r274;
	add.s32 	%r402, %r402, %r54;
	setp.lt.u32 	%p14, %r402, 32;
	@%p14 bra 	$L__BB193_17;
	bar.sync 	0;
	ld.shared.u32 	%r89, [%r33];
	ld.shared.u32 	%r90, [%r33+4];
	ld.shared.u32 	%r91, [%r33+8];
	ld.shared.u32 	%r92, [%r33+12];
	ld.shared.u32 	%r93, [%r33+16];
	ld.shared.u32 	%r94, [%r33+20];
	ld.shared.u32 	%r95, [%r33+24];
	ld.shared.u32 	%r96, [%r33+28];
	ld.shared.u32 	%r97, [%r34];
	ld.shared.u32 	%r98, [%r35];
	ld.shared.u32 	%r99, [%r36];
	ld.shared.u32 	%r100, [%r37];
	ld.shared.u32 	%r101, [%r38];
	ld.shared.u32 	%r102, [%r39];
	ld.shared.u32 	%r103, [%r40];
	ld.shared.u32 	%r104, [%r41];
	mov.u32 	%r403, %r3;
$L__BB193_19:
	setp.ne.s32 	%p15, %r5, 0;
	mov.u32 	%r277, _ZZ9cuda_gemmIiLi128ELi1ELi1ELi1024ELi128ELi128ELi64ELi0ELi1EEviiiPT_S1_S1_iiiE11kron_fac_sh;
	mad.lo.s32 	%r278, %r403, 132, %r277;
	add.s32 	%r280, %r278, %r279;
	ld.shared.u32 	%r281, [%r280];
	mul.lo.s32 	%r282, %r281, %r89;
	ld.shared.u32 	%r283, [%r280+4];
	mad.lo.s32 	%r284, %r283, %r90, %r282;
	ld.shared.u32 	%r285, [%r280+8];
	mad.lo.s32 	%r286, %r285, %r91, %r284;
	ld.shared.u32 	%r287, [%r280+12];
	mad.lo.s32 	%r288, %r287, %r92, %r286;
	ld.shared.u32 	%r289, [%r280+16];
	mad.lo.s32 	%r290, %r289, %r93, %r288;
	ld.shared.u32 	%r291, [%r280+20];
	mad.lo.s32 	%r292, %r291, %r94, %r290;
	ld.shared.u32 	%r293, [%r280+24];
	mad.lo.s32 	%r294, %r293, %r95, %r292;
	ld.shared.u32 	%r295, [%r280+28];
	mad.lo.s32 	%r296, %r295, %r96, %r294;
	add.s32 	%r298, %r278, %r297;
	ld.shared.u32 	%r299, [%r298];
	mad.lo.s32 	%r300, %r299, %r97, %r296;
	add.s32 	%r302, %r278, %r301;
	ld.shared.u32 	%r303, [%r302];
	mad.lo.s32 	%r304, %r303, %r98, %r300;
	add.s32 	%r306, %r278, %r305;
	ld.shared.u32 	%r307, [%r306];
	mad.lo.s32 	%r308, %r307, %r99, %r304;
	add.s32 	%r310, %r278, %r309;
	ld.shared.u32 	%r311, [%r310];
	mad.lo.s32 	%r312, %r311, %r100, %r308;
	add.s32 	%r314, %r278, %r313;
	ld.shared.u32 	%r315, [%r314];
	mad.lo.s32 	%r316, %r315, %r101, %r312;
	add.s32 	%r318, %r278, %r317;
	ld.shared.u32 	%r319, [%r318];
	mad.lo.s32 	%r320, %r319, %r102, %r316;
	add.s32 	%r322, %r278, %r321;
	ld.shared.u32 	%r323, [%r322];
	mad.lo.s32 	%r324, %r323, %r103, %r320;
	add.s32 	%r326, %r278, %r325;
	ld.shared.u32 	%r327, [%r326];
	mad.lo.s32 	%r328, %r327, %r104, %r324;
	add.s32 	%r329, %r403, %r401;
	shl.b32 	%r330, %r329, 3;
	or.b32  	%r106, %r330, %r2;
	shfl.sync.down.b32	%r331|%p16, %r328, 1, 7711, -1;
	add.s32 	%r107, %r331, %r328;
	@%p15 bra 	$L__BB193_21;
	shl.b32 	%r332, %r106, 2;
	mov.u32 	%r333, _ZZ9cuda_gemmIiLi128ELi1ELi1ELi1024ELi128ELi128ELi64ELi0ELi1EEviiiPT_S1_S1_iiiE3Csh;
	add.s32 	%r334, %r333, %r332;
	ld.shared.u32 	%r335, [%r334];
	add.s32 	%r336, %r335, %r107;
	st.shared.u32 	[%r334], %r336;
$L__BB193_21:
	add.s32 	%r108, %r403, 8;
	setp.lt.u32 	%p17, %r403, 8;
	mov.u32 	%r403, %r108;
	@%p17 bra 	$L__BB193_19;
	add.s32 	%r109, %r401, 16;
	setp.lt.u32 	%p18, %r401, 48;
	mov.u32 	%r401, %r109;
	@%p18 bra 	$L__BB193_16;
	mov.b32 	%r391, 32;
	mov.pred 	%p23, 0;
	@%p1 bra 	$L__BB193_7;
	setp.eq.s16 	%p20, %rs1, 2;
	bar.sync 	0;
	shl.b32 	%r338, %r6, 3;
	shr.u32 	%r339, %r131, 31;
	add.s32 	%r340, %r131, %r339;
	shr.s32 	%r341, %r340, 1;
	mad.lo.s32 	%r342, %r341, %r7, %r338;
	mad.lo.s32 	%r110, %r4, %r130, %r342;
	@%p20 bra 	$L__BB193_27;
	mov.b32 	%r405, 0;
	mov.u32 	%r349, _ZZ9cuda_gemmIiLi128ELi1ELi1ELi1024ELi128ELi128ELi64ELi0ELi1EEviiiPT_S1_S1_iiiE3Csh;
$L__BB193_26:
	.pragma "nounroll";
	shr.u32 	%r344, %r406, 3;
	and.b32  	%r345, %r406, 7;
	add.s32 	%r346, %r110, %r345;
	mad.lo.s32 	%r347, %r344, %r14, %r346;
	mul.wide.s32 	%rd23, %r347, 4;
	add.s64 	%rd24, %rd2, %rd23;
	shl.b32 	%r348, %r406, 2;
	add.s32 	%r350, %r349, %r348;
	ld.shared.u32 	%r351, [%r350];
	atom.global.add.u32 	%r352, [%rd24], %r351;
	add.s32 	%r406, %r406, %r8;
	add.s32 	%r405, %r405, 1;
	xor.b32  	%r353, %r405, %r15;
	setp.ne.s32 	%p21, %r353, 2;
	@%p21 bra 	$L__BB193_26;
$L__BB193_27:
	shl.b32 	%r354, %r8, 1;
	add.s32 	%r410, %r406, %r354;
	mad.lo.s32 	%r409, %r8, 3, %r406;
	add.s32 	%r408, %r8, %r406;
	shl.b32 	%r355, %r406, 2;
	mov.u32 	%r356, _ZZ9cuda_gemmIiLi128ELi1ELi1ELi1024ELi128ELi128ELi64ELi0ELi1EEviiiPT_S1_S1_iiiE3Csh;
	add.s32 	%r407, %r356, %r355;
$L__BB193_28:
	shr.u32 	%r357, %r406, 3;
	and.b32  	%r358, %r406, 7;
	add.s32 	%r359, %r110, %r358;
	mad.lo.s32 	%r360, %r357, %r14, %r359;
	mul.wide.s32 	%rd25, %r360, 4;
	add.s64 	%rd26, %rd2, %rd25;
	ld.shared.u32 	%r361, [%r407];
	atom.global.add.u32 	%r362, [%rd26], %r361;
	add.s32 	%r363, %r406, %r8;
	shr.u32 	%r364, %r408, 3;
	and.b32  	%r365, %r408, 7;
	add.s32 	%r366, %r110, %r365;
	mad.lo.s32 	%r367, %r364, %r14, %r366;
	mul.wide.s32 	%rd27, %r367, 4;
	add.s64 	%rd28, %rd2, %rd27;
	add.s32 	%r368, %r407, %r12;
	ld.shared.u32 	%r369, [%r368];
	atom.global.add.u32 	%r370, [%rd28], %r369;
	add.s32 	%r371, %r363, %r8;
	shr.u32 	%r372, %r410, 3;
	and.b32  	%r373, %r410, 7;
	add.s32 	%r374, %r110, %r373;
	mad.lo.s32 	%r375, %r372, %r14, %r374;
	mul.wide.s32 	%rd29, %r375, 4;
	add.s64 	%rd30, %rd2, %rd29;
	add.s32 	%r376, %r407, %r53;
	ld.shared.u32 	%r377, [%r376];
	atom.global.add.u32 	%r378, [%rd30], %r377;
	add.s32 	%r379, %r371, %r8;
	shr.u32 	%r380, %r409, 3;
	and.b32  	%r381, %r409, 7;
	add.s32 	%r382, %r110, %r381;
	mad.lo.s32 	%r383, %r380, %r14, %r382;
	mul.wide.s32 	%rd31, %r383, 4;
	add.s64 	%rd32, %rd2, %rd31;
	add.s32 	%r384, %r407, %r51;
	ld.shared.u32 	%r385, [%r384];
	atom.global.add.u32 	%r386, [%rd32], %r385;
	add.s32 	%r406, %r379, %r8;
	add.s32 	%r410, %r410, %r12;
	add.s32 	%r409, %r409, %r12;
	add.s32 	%r408, %r408, %r12;
	add.s32 	%r407, %r407, %r52;
	setp.lt.u32 	%p22, %r406, 512;
	@%p22 bra 	$L__BB193_28;
$L__BB193_29:
	ret;

}
	// .globl	_Z9cuda_gemmIiLi128ELi1ELi1ELi1024ELi128ELi128ELi64ELi1ELi0EEviiiPT_S1_S1_iii
.visible .entry _Z9cuda_gemmIiLi128ELi1ELi1ELi1024ELi128ELi128ELi64ELi1ELi0EEviiiPT_S1_S1_iii(
	.param .u32 _Z9cuda_gemmIiLi128ELi1ELi1ELi1024ELi128ELi128ELi64ELi1ELi0EEviiiPT_S1_S1_iii_param_0,
	.param .u32 _Z9cuda_gemmIiLi128ELi1ELi1ELi1024ELi128ELi128ELi64ELi1ELi0EEviiiPT_S1_S1_iii_param_1,
	.param .u32 _Z9cuda_gemmIiLi128ELi1ELi1ELi1024ELi128ELi128ELi64ELi1ELi0EEviiiPT_S1_S1_iii_param_2,
	.param .u64 .ptr .align 1 _Z9cuda_gemmIiLi128ELi1ELi1ELi1024ELi128ELi128ELi64ELi1ELi0EEviiiPT_S1_S1_iii_param_3,
	.param .u64 .ptr .align 1 _Z9cuda_gemmIiLi128ELi1ELi1ELi1024ELi128ELi128ELi64ELi1ELi0EEviiiPT_S1_S1_iii_param_4,
	.param .u64 .ptr .align 1 _Z9cuda_gemmIiLi128ELi1ELi1ELi1024ELi128ELi128ELi64ELi1ELi0EEviiiPT_S1_S1_iii_param_5,
	.param .u32 _Z9cuda_gemmIiLi128ELi1ELi1ELi1024ELi128ELi128ELi64ELi1ELi0EEviiiPT_S1_S1_iii_param_6,
	.param .u32 _Z9cuda_gemmIiLi128ELi1ELi1ELi1024ELi128ELi128ELi64ELi1ELi0EEviiiPT_S1_S1_iii_param_7,
	.param .u32 _Z9cuda_gemmIiLi128ELi1ELi1ELi1024ELi128ELi128ELi64ELi1ELi0EEviiiPT_S1_S1_iii_param_8
)
.maxntid 128
{
	.reg .pred 	%p<92>;
	.reg .b16 	%rs<8>;
	.reg .b32 	%r<598>;
	.reg .b64 	%rd<39>;
	// demoted variable
	.shared .align 128 .b8 _ZZ9cuda_gemmIiLi128ELi1ELi1ELi1024ELi128ELi128ELi64ELi1ELi0EEviiiPT_S1_S1_iiiE11kron_fac_sh[2112];
	// demoted variable
	.shared .align 128 .b8 _ZZ9cuda_gemmIiLi128ELi1ELi1ELi1024ELi128ELi128ELi64ELi1ELi0EEviiiPT_S1_S1_iiiE3Ash[1024];
	// demoted variable
	.shared .align 128 .b8 _ZZ9cuda_gemmIiLi128ELi1ELi1ELi1024ELi128ELi128ELi64ELi1ELi0EEviiiPT_S1_S1_iiiE3Csh[2048];
	ld.param.u32 	%r208, [_Z9cuda_gemmIiLi128ELi1ELi1ELi1024ELi128ELi128ELi64ELi1ELi0EEviiiPT_S1_S1_iii_param_6];
	ld.param.u32 	%r209, [_Z9cuda_gemmIiLi128ELi1ELi1ELi1024ELi128ELi128ELi64ELi1ELi0EEviiiPT_S1_S1_iii_param_7];
	mov.u32 	%r594, %tid.x;
	div.s32 	%r2, 1024, %r209;
	min.s32 	%r210, %r2, 64;
	shl.b32 	%r3, %r210, 1;
	div.u32 	%r5, %r594, %r3;
	mul.lo.s32 	%r211, %r5, %r3;
	sub.s32 	%r212, %r594, %r211;
	shr.u32 	%r4, %r212, 1;
	mov.u32 	%r6, %ctaid.y;
	mov.u32 	%r213, %nctaid.y;
	setp.ge.u32 	%p2, %r6, %r213;
	@%p2 bra 	$L__BB194_98;
	and.b32  	%r7, %r594, 1;
	mov.u32 	%r214, %ctaid.x;
	and.b32  	%r8, %r214, 1;
	mov.u32 	%r9, %ntid.x;
	shl.b32 	%r10, %r9, 2;
	and.b32  	%r11, %r4, 15;
	shl.b32 	%r215, %r594, 4;
	and.b32  	%r12, %r215, 16;
	min.s32 	%r13, %r208, 16;
	add.s32 	%r216, %r594, %r9;
	cvt.u16.u32 	%rs2, %r216;
	xor.b16  	%rs3, %rs2, 511;
	cvt.u16.u32 	%rs4, %r9;
	div.u16 	%rs5, %rs3, %rs4;
	and.b16  	%rs1, %rs5, 3;
	cvt.u32.u16 	%r14, %rs1;
	setp.eq.s16 	%p3, %rs1, 2;
	mov.u32 	%r548, %r594;
	@%p3 bra 	$L__BB194_4;
	mov.b32 	%r547, 0;
	mov.u32 	%r548, %r594;
$L__BB194_3:
	.pragma "nounroll";
	shl.b32 	%r218, %r548, 2;
	mov.u32 	%r219, _ZZ9cuda_gemmIiLi128ELi1ELi1ELi1024ELi128ELi128ELi64ELi1ELi0EEviiiPT_S1_S1_iiiE3Csh;
	add.s32 	%r220, %r219, %r218;
	mov.b32 	%r221, 0;
	st.shared.u32 	[%r220], %r221;
	add.s32 	%r548, %r548, %r9;
	add.s32 	%r547, %r547, 1;
	xor.b32  	%r222, %r547, %r14;
	setp.ne.s32 	%p4, %r222, 2;
	@%p4 bra 	$L__BB194_3;
$L__BB194_4:
	mov.u32 	%r224, _ZZ9cuda_gemmIiLi128ELi1ELi1ELi1024ELi128ELi128ELi64ELi1ELi0EEviiiPT_S1_S1_iiiE3Csh;
$L__BB194_5:
	shl.b32 	%r223, %r548, 2;
	add.s32 	%r225, %r224, %r223;
	mov.b32 	%r226, 0;
	st.shared.u32 	[%r225], %r226;
	add.s32 	%r227, %r225, %r10;
	st.shared.u32 	[%r227], %r226;
	add.s32 	%r228, %r227, %r10;
	st.shared.u32 	[%r228], %r226;
	add.s32 	%r229, %r228, %r10;
	st.shared.u32 	[%r229], %r226;
	add.s32 	%r548, %r10, %r548;
	setp.lt.u32 	%p5, %r548, 512;
	@%p5 bra 	$L__BB194_5;
	ld.param.u64 	%rd37, [_Z9cuda_gemmIiLi128ELi1ELi1ELi1024ELi128ELi128ELi64ELi1ELi0EEviiiPT_S1_S1_iii_param_4];
	and.b32  	%r231, %r594, 15;
	shl.b32 	%r22, %r6, 10;
	shl.b32 	%r232, %r594, 2;
	add.s32 	%r234, %r232, %r10;
	max.u32 	%r235, %r234, 256;
	setp.lt.u32 	%p7, %r234, 256;
	selp.u32 	%r236, 1, 0, %p7;
	or.b32  	%r237, %r234, %r236;
	sub.s32 	%r238, %r235, %r237;
	div.u32 	%r239, %r238, %r10;
	add.s32 	%r23, %r239, %r236;
	add.s32 	%r240, %r4, 1;
	and.b32  	%r24, %r240, 15;
	add.s32 	%r241, %r4, 2;
	and.b32  	%r25, %r241, 15;
	add.s32 	%r242, %r4, 3;
	and.b32  	%r26, %r242, 15;
	add.s32 	%r243, %r4, 4;
	and.b32  	%r27, %r243, 15;
	add.s32 	%r244, %r4, 5;
	and.b32  	%r28, %r244, 15;
	add.s32 	%r245, %r4, 6;
	and.b32  	%r29, %r245, 15;
	add.s32 	%r246, %r4, 7;
	and.b32  	%r30, %r246, 15;
	xor.b32  	%r31, %r11, 8;
	add.s32 	%r247, %r4, 9;
	and.b32  	%r32, %r247, 15;
	add.s32 	%r248, %r4, 10;
	and.b32  	%r33, %r248, 15;
	add.s32 	%r249, %r4, 11;
	and.b32  	%r34, %r249, 15;
	add.s32 	%r250, %r4, 12;
	and.b32  	%r35, %r250, 15;
	add.s32 	%r251, %r4, 13;
	and.b32  	%r36, %r251, 15;
	add.s32 	%r252, %r4, 14;
	and.b32  	%r37, %r252, 15;
	add.s32 	%r253, %r4, -1;
	and.b32  	%r38, %r253, 15;
	add.s32 	%r39, %r12, %r11;
	add.s32 	%r40, %r12, %r24;
	add.s32 	%r41, %r12, %r25;
	add.s32 	%r42, %r12, %r26;
	add.s32 	%r43, %r12, %r27;
	add.s32 	%r44, %r12, %r28;
	add.s32 	%r45, %r12, %r29;
	add.s32 	%r46, %r12, %r30;
	add.s32 	%r47, %r12, %r31;
	add.s32 	%r48, %r12, %r32;
	add.s32 	%r49, %r12, %r33;
	add.s32 	%r50, %r12, %r34;
	add.s32 	%r51, %r12, %r35;
	add.s32 	%r52, %r12, %r36;
	add.s32 	%r53, %r12, %r37;
	add.s32 	%r54, %r12, %r38;
	setp.lt.s32 	%p8, %r11, %r209;
	selp.b32 	%r254, 0, %r209, %p8;
	sub.s32 	%r55, %r11, %r254;
	add.s32 	%r255, %r11, 1;
	setp.lt.s32 	%p9, %r255, %r209;
	selp.b32 	%r256, 0, %r209, %p9;
	sub.s32 	%r56, %r255, %r256;
	add.s32 	%r257, %r11, 2;
	setp.lt.s32 	%p10, %r257, %r209;
	selp.b32 	%r258, 0, %r209, %p10;
	sub.s32 	%r57, %r257, %r258;
	add.s32 	%r259, %r11, 3;
	setp.lt.s32 	%p11, %r259, %r209;
	selp.b32 	%r260, 0, %r209, %p11;
	sub.s32 	%r58, %r259, %r260;
	add.s32 	%r261, %r11, 4;
	setp.lt.s32 	%p12, %r261, %r209;
	selp.b32 	%r262, 0, %r209, %p12;
	sub.s32 	%r59, %r261, %r262;
	add.s32 	%r263, %r11, 5;
	setp.lt.s32 	%p13, %r263, %r209;
	selp.b32 	%r264, 0, %r209, %p13;
	sub.s32 	%r60, %r263, %r264;
	add.s32 	%r265, %r11, 6;
	setp.lt.s32 	%p14, %r265, %r209;
	selp.b32 	%r266, 0, %r209, %p14;
	sub.s32 	%r61, %r265, %r266;
	add.s32 	%r267, %r11, 7;
	setp.lt.s32 	%p15, %r267, %r209;
	selp.b32 	%r268, 0, %r209, %p15;
	sub.s32 	%r62, %r267, %r268;
	add.s32 	%r269, %r11, 8;
	setp.lt.s32 	%p16, %r269, %r209;
	selp.b32 	%r270, 0, %r209, %p16;
	sub.s32 	%r63, %r269, %r270;
	add.s32 	%r271, %r11, 9;
	setp.lt.s32 	%p17, %r271, %r209;
	selp.b32 	%r272, 0, %r209, %p17;
	sub.s32 	%r64, %r271, %r272;
	add.s32 	%r273, %r11, 10;
	setp.lt.s32 	%p18, %r273, %r209;
	selp.b32 	%r274, 0, %r209, %p18;
	sub.s32 	%r65, %r273, %r274;
	add.s32 	%r275, %r11, 11;
	setp.lt.s32 	%p19, %r275, %r209;
	selp.b32 	%r276, 0, %r209, %p19;
	sub.s32 	%r66, %r275, %r276;
	add.s32 	%r277, %r11, 12;
	setp.lt.s32 	%p20, %r277, %r209;
	selp.b32 	%r278, 0, %r209, %p20;
	sub.s32 	%r67, %r277, %r278;
	add.s32 	%r279, %r11, 13;
	setp.lt.s32 	%p21, %r279, %r209;
	selp.b32 	%r280, 0, %r209, %p21;
	sub.s32 	%r68, %r279, %r280;
	add.s32 	%r281, %r11, 14;
	setp.lt.s32 	%p22, %r281, %r209;
	selp.b32 	%r282, 0, %r209, %p22;
	sub.s32 	%r69, %r281, %r282;
	add.s32 	%r283, %r11, 15;
	setp.lt.s32 	%p23, %r283, %r209;
	selp.b32 	%r284, 0, %r209, %p23;
	sub.s32 	%r70, %r283, %r284;
	cvt.u16.u32 	%rs6, %r3;
	div.s16 	%rs7, 128, %rs6;
	cvt.s32.s16 	%r71, %rs7;
	and.b32  	%r72, %r594, 31;
	cvta.to.global.u64 	%rd1, %rd37;
	shr.u32 	%r73, %r9, 4;
	mov.u32 	%r285, _ZZ9cuda_gemmIiLi128ELi1ELi1ELi1024ELi128ELi128ELi64ELi1ELi0EEviiiPT_S1_S1_iiiE11kron_fac_sh;
	mad.lo.s32 	%r74, %r231, 132, %r285;
	shl.b32 	%r286, %r8, 6;
	or.b32  	%r75, %r286, %r231;
	mov.b32 	%r550, 0;
	mov.pred 	%p91, -1;
	shl.b32 	%r442, %r72, 2;
	shl.b32 	%r445, %r39, 2;
	shl.b32 	%r448, %r40, 2;
	shl.b32 	%r451, %r41, 2;
	shl.b32 	%r454, %r42, 2;
	shl.b32 	%r457, %r43, 2;
	shl.b32 	%r460, %r44, 2;
	shl.b32 	%r463, %r45, 2;
	shl.b32 	%r466, %r46, 2;
	shl.b32 	%r469, %r47, 2;
	shl.b32 	%r472, %r48, 2;
	shl.b32 	%r475, %r49, 2;
	shl.b32 	%r478, %r50, 2;
	shl.b32 	%r481, %r51, 2;
	shl.b32 	%r484, %r52, 2;
	shl.b32 	%r487, %r53, 2;
	shl.b32 	%r490, %r54, 2;
$L__BB194_7:
	mov.pred 	%p1, %p91;
	setp.gt.u32 	%p24, %r594, 63;
	@%p24 bra 	$L__BB194_15;
	ld.param.u64 	%rd36, [_Z9cuda_gemmIiLi128ELi1ELi1ELi1024ELi128ELi128ELi64ELi1ELi0EEviiiPT_S1_S1_iii_param_3];
	cvta.to.global.u64 	%rd2, %rd36;
	shl.b32 	%r77, %r9, 2;
	shl.b32 	%r551, %r594, 2;
	and.b32  	%r287, %r23, 3;
	setp.eq.s32 	%p25, %r287, 3;
	mov.u32 	%r288, %ctaid.z;
	shl.b32 	%r289, %r288, 6;
	add.s32 	%r290, %r22, %r289;
	add.s32 	%r79, %r290, %r550;
	@%p25 bra 	$L__BB194_12;
	shl.b32 	%r291, %r594, 2;
	add.s32 	%r551, %r291, %r77;
	and.b32  	%r292, %r23, 3;
	setp.eq.s32 	%p26, %r292, 0;
	and.b32  	%r293, %r291, 28;
	shr.u32 	%r294, %r594, 3;
	mad.lo.s32 	%r295, %r294, %r209, %r293;
	add.s32 	%r296, %r79, %r295;
	mul.wide.s32 	%rd10, %r296, 4;
	add.s64 	%rd11, %rd2, %rd10;
	ld.global.v4.u32 	{%r297, %r298, %r299, %r300}, [%rd11];
	shl.b32 	%r301, %r594, 4;
	mov.u32 	%r302, _ZZ9cuda_gemmIiLi128ELi1ELi1ELi1024ELi128ELi128ELi64ELi1ELi0EEviiiPT_S1_S1_iiiE3Ash;
	add.s32 	%r303, %r302, %r301;
	st.shared.v4.u32 	[%r303], {%r297, %r298, %r299, %r300};
	@%p26 bra 	$L__BB194_12;
	shl.b32 	%r304, %r594, 2;
	add.s32 	%r305, %r304, %r77;
	add.s32 	%r551, %r305, %r77;
	and.b32  	%r306, %r23, 3;
	setp.eq.s32 	%p27, %r306, 1;
	and.b32  	%r307, %r305, 28;
	shr.u32 	%r308, %r305, 5;
	mad.lo.s32 	%r309, %r308, %r209, %r307;
	add.s32 	%r310, %r79, %r309;
	mul.wide.s32 	%rd12, %r310, 4;
	add.s64 	%rd13, %rd2, %rd12;
	ld.global.v4.u32 	{%r311, %r312, %r313, %r314}, [%rd13];
	shl.b32 	%r315, %r594, 4;
	mov.u32 	%r316, _ZZ9cuda_gemmIiLi128ELi1ELi1ELi1024ELi128ELi128ELi64ELi1ELi0EEviiiPT_S1_S1_iiiE3Ash;
	add.s32 	%r317, %r316, %r315;
	shl.b32 	%r318, %r77, 2;
	add.s32 	%r319, %r317, %r318;
	st.shared.v4.u32 	[%r319], {%r311, %r312, %r313, %r314};
	@%p27 bra 	$L__BB194_12;
	shl.b32 	%r320, %r594, 2;
	add.s32 	%r321, %r320, %r77;
	add.s32 	%r322, %r321, %r77;
	add.s32 	%r551, %r322, %r77;
	and.b32  	%r323, %r322, 28;
	shr.u32 	%r324, %r322, 5;
	mad.lo.s32 	%r325, %r324, %r209, %r323;
	add.s32 	%r326, %r79, %r325;
	mul.wide.s32 	%rd14, %r326, 4;
	add.s64 	%rd15, %rd2, %rd14;
	ld.global.v4.u32 	{%r327, %r328, %r329, %r330}, [%rd15];
	shl.b32 	%r331, %r594, 4;
	mov.u32 	%r332, _ZZ9cuda_gemmIiLi128ELi1ELi1ELi1024ELi128ELi128ELi64ELi1ELi0EEviiiPT_S1_S1_iiiE3Ash;
	add.s32 	%r333, %r332, %r331;
	shl.b32 	%r334, %r77, 2;
	add.s32 	%r335, %r333, %r334;
	add.s32 	%r336, %r335, %r334;
	st.shared.v4.u32 	[%r336], {%r327, %r328, %r329, %r330};
$L__BB194_12:
	setp.lt.u32 	%p28, %r23, 3;
	@%p28 bra 	$L__BB194_15;
	mad.lo.s32 	%r555, %r9, 12, %r551;
	shl.b32 	%r337, %r9, 3;
	add.s32 	%r554, %r337, %r551;
	add.s32 	%r553, %r77, %r551;
	shl.b32 	%r338, %r551, 2;
	mov.u32 	%r339, _ZZ9cuda_gemmIiLi128ELi1ELi1ELi1024ELi128ELi128ELi64ELi1ELi0EEviiiPT_S1_S1_iiiE3Ash;
	add.s32 	%r552, %r339, %r338;
$L__BB194_14:
	shr.u32 	%r340, %r551, 5;
	and.b32  	%r341, %r551, 28;
	add.s32 	%r342, %r79, %r341;
	mad.lo.s32 	%r343, %r340, %r209, %r342;
	mul.wide.s32 	%rd16, %r343, 4;
	add.s64 	%rd17, %rd2, %rd16;
	ld.global.v4.u32 	{%r344, %r345, %r346, %r347}, [%rd17];
	st.shared.v4.u32 	[%r552], {%r344, %r345, %r346, %r347};
	add.s32 	%r348, %r551, %r77;
	shr.u32 	%r349, %r553, 5;
	and.b32  	%r350, %r553, 28;
	add.s32 	%r351, %r79, %r350;
	mad.lo.s32 	%r352, %r349, %r209, %r351;
	mul.wide.s32 	%rd18, %r352, 4;
	add.s64 	%rd19, %rd2, %rd18;
	ld.global.v4.u32 	{%r353, %r354, %r355, %r356}, [%rd19];
	shl.b32 	%r357, %r9, 4;
	add.s32 	%r358, %r552, %r357;
	st.shared.v4.u32 	[%r358], {%r353, %r354, %r355, %r356};
	add.s32 	%r359, %r348, %r77;
	shr.u32 	%r360, %r554, 5;
	and.b32  	%r361, %r554, 28;
	add.s32 	%r362, %r79, %r361;
	mad.lo.s32 	%r363, %r360, %r209, %r362;
	mul.wide.s32 	%rd20, %r363, 4;
	add.s64 	%rd21, %rd2, %rd20;
	ld.global.v4.u32 	{%r364, %r365, %r366, %r367}, [%rd21];
	shl.b32 	%r368, %r9, 5;
	add.s32 	%r369, %r552, %r368;
	st.shared.v4.u32 	[%r369], {%r364, %r365, %r366, %r367};
	add.s32 	%r370, %r359, %r77;
	shr.u32 	%r371, %r555, 5;
	and.b32  	%r372, %r555, 28;
	add.s32 	%r373, %r79, %r372;
	mad.lo.s32 	%r374, %r371, %r209, %r373;
	mul.wide.s32 	%rd22, %r374, 4;
	add.s64 	%rd23, %rd2, %rd22;
	ld.global.v4.u32 	{%r375, %r376, %r377, %r378}, [%rd23];
	mad.lo.s32 	%r379, %r9, 48, %r552;
	st.shared.v4.u32 	[%r379], {%r375, %r376, %r377, %r378};
	add.s32 	%r551, %r370, %r77;
	add.s32 	%r555, %r555, %r357;
	add.s32 	%r554, %r554, %r357;
	add.s32 	%r553, %r553, %r357;
	shl.b32 	%r380, %r9, 6;
	add.s32 	%r552, %r552, %r380;
	setp.lt.u32 	%p29, %r551, 256;
	@%p29 bra 	$L__BB194_14;
$L__BB194_15:
	mov.u32 	%r382, %ctaid.z;
	shl.b32 	%r383, %r382, 6;
	add.s32 	%r88, %r550, %r383;
	mov.b32 	%r557, 0;
$L__BB194_16:
	mov.u32 	%r99, %r557;
	shr.u32 	%r558, %r594, 4;
	add.s32 	%r101, %r75, %r99;
$L__BB194_17:
	add.s32 	%r384, %r88, %r558;
	mad.lo.s32 	%r385, %r384, %r208, %r101;
	mul.wide.s32 	%rd24, %r385, 4;
	add.s64 	%rd25, %rd1, %rd24;
	ld.global.u32 	%r386, [%rd25];
	shl.b32 	%r387, %r558, 2;
	add.s32 	%r388, %r74, %r387;
	st.shared.u32 	[%r388], %r386;
	add.s32 	%r558, %r558, %r73;
	setp.lt.u32 	%p30, %r558, 32;
	@%p30 bra 	$L__BB194_17;
	setp.lt.s32 	%p31, %r2, 1;
	bar.sync 	0;
	@%p31 bra 	$L__BB194_91;
	mov.b32 	%r559, 0;
$L__BB194_20:
	setp.ge.s32 	%p32, %r5, %r13;
	add.s32 	%r105, %r559, %r4;
	shl.b32 	%r390, %r105, 5;
	or.b32  	%r391, %r390, %r12;
	add.s32 	%r392, %r391, %r11;
	shl.b32 	%r393, %r392, 2;
	mov.u32 	%r394, _ZZ9cuda_gemmIiLi128ELi1ELi1ELi1024ELi128ELi128ELi64ELi1ELi0EEviiiPT_S1_S1_iiiE3Ash;
	add.s32 	%r395, %r394, %r393;
	ld.shared.u32 	%r106, [%r395];
	add.s32 	%r396, %r391, %r24;
	shl.b32 	%r397, %r396, 2;
	add.s32 	%r398, %r394, %r397;
	ld.shared.u32 	%r107, [%r398];
	add.s32 	%r399, %r391, %r25;
	shl.b32 	%r400, %r399, 2;
	add.s32 	%r401, %r394, %r400;
	ld.shared.u32 	%r108, [%r401];
	add.s32 	%r402, %r391, %r26;
	shl.b32 	%r403, %r402, 2;
	add.s32 	%r404, %r394, %r403;
	ld.shared.u32 	%r109, [%r404];
	add.s32 	%r405, %r391, %r27;
	shl.b32 	%r406, %r405, 2;
	add.s32 	%r407, %r394, %r406;
	ld.shared.u32 	%r110, [%r407];
	add.s32 	%r408, %r391, %r28;
	shl.b32 	%r409, %r408, 2;
	add.s32 	%r410, %r394, %r409;
	ld.shared.u32 	%r111, [%r410];
	add.s32 	%r411, %r391, %r29;
	shl.b32 	%r412, %r411, 2;
	add.s32 	%r413, %r394, %r412;
	ld.shared.u32 	%r112, [%r413];
	add.s32 	%r414, %r391, %r30;
	shl.b32 	%r415, %r414, 2;
	add.s32 	%r416, %r394, %r415;
	ld.shared.u32 	%r113, [%r416];
	add.s32 	%r417, %r391, %r31;
	shl.b32 	%r418, %r417, 2;
	add.s32 	%r419, %r394, %r418;
	ld.shared.u32 	%r114, [%r419];
	add.s32 	%r420, %r391, %r32;
	shl.b32 	%r421, %r420, 2;
	add.s32 	%r422, %r394, %r421;
	ld.shared.u32 	%r115, [%r422];
	add.s32 	%r423, %r391, %r33;
	shl.b32 	%r424, %r423, 2;
	add.s32 	%r425, %r394, %r424;
	ld.shared.u32 	%r116, [%r425];
	add.s32 	%r426, %r391, %r34;
	shl.b32 	%r427, %r426, 2;
	add.s32 	%r428, %r394, %r427;
	ld.shared.u32 	%r117, [%r428];
	add.s32 	%r429, %r391, %r35;
	shl.b32 	%r430, %r429, 2;
	add.s32 	%r431, %r394, %r430;
	ld.shared.u32 	%r118, [%r431];
	add.s32 	%r432, %r391, %r36;
	shl.b32 	%r433, %r432, 2;
	add.s32 	%r434, %r394, %r433;
	ld.shared.u32 	%r119, [%r434];
	add.s32 	%r435, %r391, %r37;
	shl.b32 	%r436, %r435, 2;
	add.s32 	%r437, %r394, %r436;
	ld.shared.u32 	%r120, [%r437];
	add.s32 	%r438, %r391, %r38;
	shl.b32 	%r439, %r438, 2;
	add.s32 	%r440, %r394, %r439;
	ld.shared.u32 	%r121, [%r440];
	@%p32 bra 	$L__BB194_90;
	mov.u32 	%r560, %r5;
$L__BB194_22:
	setp.gt.u32 	%p33, %r209, 64;
	mov.u32 	%r441, _ZZ9cuda_gemmIiLi128ELi1ELi1ELi1024ELi128ELi128ELi64ELi1ELi0EEviiiPT_S1_S1_iiiE11kron_fac_sh;
	mad.lo.s32 	%r123, %r560, 132, %r441;
	add.s32 	%r443, %r123, %r442;
	ld.shared.u32 	%r124, [%r443];
	@%p33 bra 	$L__BB194_55;
	setp.eq.s32 	%p50, %r209, 0;
	mov.b32 	%r562, 0;
	@%p50 bra 	$L__BB194_25;
	shfl.sync.idx.b32	%r494|%p51, %r124, %r55, 31, -1;
	mul.lo.s32 	%r562, %r494, %r106;
$L__BB194_25:
	setp.lt.s32 	%p52, %r209, 2;
	@%p52 bra 	$L__BB194_27;
	shfl.sync.idx.b32	%r495|%p53, %r124, %r56, 31, -1;
	mad.lo.s32 	%r562, %r495, %r107, %r562;
$L__BB194_27:
	setp.lt.s32 	%p54, %r209, 3;
	@%p54 bra 	$L__BB194_29;
	shfl.sync.idx.b32	%r496|%p55, %r124, %r57, 31, -1;
	mad.lo.s32 	%r562, %r496, %r108, %r562;
$L__BB194_29:
	setp.lt.s32 	%p56, %r209, 4;
	@%p56 bra 	$L__BB194_31;
	shfl.sync.idx.b32	%r497|%p57, %r124, %r58, 31, -1;
	mad.lo.s32 	%r562, %r497, %r109, %r562;
$L__BB194_31:
	setp.lt.s32 	%p58, %r209, 5;
	@%p58 bra 	$L__BB194_33;
	shfl.sync.idx.b32	%r498|%p59, %r124, %r59, 31, -1;
	mad.lo.s32 	%r562, %r498, %r110, %r562;
$L__BB194_33:
	setp.lt.s32 	%p60, %r209, 6;
	@%p60 bra 	$L__BB194_35;
	shfl.sync.idx.b32	%r499|%p61, %r124, %r60, 31, -1;
	mad.lo.s32 	%r562, %r499, %r111, %r562;
$L__BB194_35:
	setp.lt.s32 	%p62, %r209, 7;
	@%p62 bra 	$L__BB194_37;
	shfl.sync.idx.b32	%r500|%p63, %r124, %r61, 31, -1;
	mad.lo.s32 	%r562, %r500, %r112, %r562;
$L__BB194_37:
	setp.lt.s32 	%p64, %r209, 8;
	@%p64 bra 	$L__BB194_39;
	shfl.sync.idx.b32	%r501|%p65, %r124, %r62, 31, -1;
	mad.lo.s32 	%r562, %r501, %r113, %r562;
$L__BB194_39:
	setp.lt.s32 	%p66, %r209, 9;
	@%p66 bra 	$L__BB194_41;
	shfl.sync.idx.b32	%r502|%p67, %r124, %r63, 31, -1;
	mad.lo.s32 	%r562, %r502, %r114, %r562;
$L__BB194_41:
	setp.lt.s32 	%p68, %r209, 10;
	@%p68 bra 	$L__BB194_43;
	shfl.sync.idx.b32	%r503|%p69, %r124, %r64, 31, -1;
	mad.lo.s32 	%r562, %r503, %r115, %r562;
$L__BB194_43:
	setp.lt.s32 	%p70, %r209, 11;
	@%p70 bra 	$L__BB194_45;
	shfl.sync.idx.b32	%r504|%p71, %r124, %r65, 31, -1;
	mad.lo.s32 	%r562, %r504, %r116, %r562;
$L__BB194_45:
	setp.lt.s32 	%p72, %r209, 12;
	@%p72 bra 	$L__BB194_47;
	shfl.sync.idx.b32	%r505|%p73, %r124, %r66, 31, -1;
	mad.lo.s32 	%r562, %r505, %r117, %r562;
$L__BB194_47:
	setp.lt.s32 	%p74, %r209, 13;
	@%p74 bra 	$L__BB194_49;
	shfl.sync.idx.b32	%r506|%p75, %r124, %r67, 31, -1;
	mad.lo.s32 	%r562, %r506, %r118, %r562;
$L__BB194_49:
	setp.lt.s32 	%p76, %r209, 14;
	@%p76 bra 	$L__BB194_51;
	shfl.sync.idx.b32	%r507|%p77, %r124, %r68, 31, -1;
	mad.lo.s32 	%r562, %r507, %r119, %r562;
$L__BB194_51:
	setp.lt.s32 	%p78, %r209, 15;
	@%p78 bra 	$L__BB194_53;
	shfl.sync.idx.b32	%r508|%p79, %r124, %r69, 31, -1;
	mad.lo.s32 	%r562, %r508, %r120, %r562;
$L__BB194_53:
	setp.lt.s32 	%p80, %r209, 16;
	@%p80 bra 	$L__BB194_87;
	shfl.sync.idx.b32	%r509|%p81, %r124, %r70, 31, -1;
	mad.lo.s32 	%r562, %r509, %r121, %r562;
	bra.uni 	$L__BB194_87;
$L__BB194_55:
	setp.lt.s32 	%p34, %r209, 1;
	mov.b32 	%r562, 0;
	@%p34 bra 	$L__BB194_57;
	add.s32 	%r446, %r123, %r445;
	ld.shared.u32 	%r447, [%r446];
	mul.lo.s32 	%r562, %r447, %r106;
$L__BB194_57:
	setp.lt.s32 	%p35, %r209, 2;
	@%p35 bra 	$L__BB194_59;
	add.s32 	%r449, %r123, %r448;
	ld.shared.u32 	%r450, [%r449];
	mad.lo.s32 	%r562, %r450, %r107, %r562;
$L__BB194_59:
	setp.lt.s32 	%p36, %r209, 3;
	@%p36 bra 	$L__BB194_61;
	add.s32 	%r452, %r123, %r451;
	ld.shared.u32 	%r453, [%r452];
	mad.lo.s32 	%r562, %r453, %r108, %r562;
$L__BB194_61:
	setp.lt.s32 	%p37, %r209, 4;
	@%p37 bra 	$L__BB194_63;
	add.s32 	%r455, %r123, %r454;
	ld.shared.u32 	%r456, [%r455];
	mad.lo.s32 	%r562, %r456, %r109, %r562;
$L__BB194_63:
	setp.lt.s32 	%p38, %r209, 5;
	@%p38 bra 	$L__BB194_65;
	add.s32 	%r458, %r123, %r457;
	ld.shared.u32 	%r459, [%r458];
	mad.lo.s32 	%r562, %r459, %r110, %r562;
$L__BB194_65:
	setp.lt.s32 	%p39, %r209, 6;
	@%p39 bra 	$L__BB194_67;
	add.s32 	%r461, %r123, %r460;
	ld.shared.u32 	%r462, [%r461];
	mad.lo.s32 	%r562, %r462, %r111, %r562;
$L__BB194_67:
	setp.lt.s32 	%p40, %r209, 7;
	@%p40 bra 	$L__BB194_69;
	add.s32 	%r464, %r123, %r463;
	ld.shared.u32 	%r465, [%r464];
	mad.lo.s32 	%r562, %r465, %r112, %r562;
$L__BB194_69:
	setp.lt.s32 	%p41, %r209, 8;
	@%p41 bra 	$L__BB194_71;
	add.s32 	%r467, %r123, %r466;
	ld.shared.u32 	%r468, [%r467];
	mad.lo.s32 	%r562, %r468, %r113, %r562;
$L__BB194_71:
	setp.lt.s32 	%p42, %r209, 9;
	@%p42 bra 	$L__BB194_73;
	add.s32 	%r470, %r123, %r469;
	ld.shared.u32 	%r471, [%r470];
	mad.lo.s32 	%r562, %r471, %r114, %r562;
$L__BB194_73:
	setp.lt.s32 	%p43, %r209, 10;
	@%p43 bra 	$L__BB194_75;
	add.s32 	%r473, %r123, %r472;
	ld.shared.u32 	%r474, [%r473];
	mad.lo.s32 	%r562, %r474, %r115, %r562;
$L__BB194_75:
	setp.lt.s32 	%p44, %r209, 11;
	@%p44 bra 	$L__BB194_77;
	add.s32 	%r476, %r123, %r475;
	ld.shared.u32 	%r477, [%r476];
	mad.lo.s32 	%r562, %r477, %r116, %r562;
$L__BB194_77:
	setp.lt.s32 	%p45, %r209, 12;
	@%p45 bra 	$L__BB194_79;
	add.s32 	%r479, %r123, %r478;
	ld.shared.u32 	%r480, [%r479];
	mad.lo.s32 	%r562, %r480, %r117, %r562;
$L__BB194_79:
	setp.lt.s32 	%p46, %r209, 13;
	@%p46 bra 	$L__BB194_81;
	add.s32 	%r482, %r123, %r481;
	ld.shared.u32 	%r483, [%r482];
	mad.lo.s32 	%r562, %r483, %r118, %r562;
$L__BB194_81:
	setp.lt.s32 	%p47, %r209, 14;
	@%p47 bra 	$L__BB194_83;
	add.s32 	%r485, %r123, %r484;
	ld.shared.u32 	%r486, [%r485];
	mad.lo.s32 	%r562, %r486, %r119, %r562;
$L__BB194_83:
	setp.lt.s32 	%p48, %r209, 15;
	@%p48 bra 	$L__BB194_85;
	add.s32 	%r488, %r123, %r487;
	ld.shared.u32 	%r489, [%r488];
	mad.lo.s32 	%r562, %r489, %r120, %r562;
$L__BB194_85:
	setp.lt.s32 	%p49, %r209, 16;
	@%p49 bra 	$L__BB194_87;
	add.s32 	%r491, %r123, %r490;
	ld.shared.u32 	%r492, [%r491];
	mad.lo.s32 	%r562, %r492, %r121, %r562;
$L__BB194_87:
	setp.ne.s32 	%p82, %r7, 0;
	add.s32 	%r510, %r560, %r99;
	mad.lo.s32 	%r188, %r510, %r2, %r105;
	shfl.sync.down.b32	%r511|%p83, %r562, 1, 7711, -1;
	add.s32 	%r189, %r511, %r562;
	@%p82 bra 	$L__BB194_89;
	shl.b32 	%r512, %r188, 2;
	mov.u32 	%r513, _ZZ9cuda_gemmIiLi128ELi1ELi1ELi1024ELi128ELi128ELi64ELi1ELi0EEviiiPT_S1_S1_iiiE3Csh;
	add.s32 	%r514, %r513, %r512;
	ld.shared.u32 	%r515, [%r514];
	add.s32 	%r516, %r515, %r189;
	st.shared.u32 	[%r514], %r516;
$L__BB194_89:
	add.s32 	%r560, %r560, %r71;
	setp.lt.s32 	%p84, %r560, %r13;
	@%p84 bra 	$L__BB194_22;
$L__BB194_90:
	add.s32 	%r559, %r559, %r3;
	setp.lt.s32 	%p85, %r559, %r2;
	@%p85 bra 	$L__BB194_20;
$L__BB194_91:
	add.s32 	%r557, %r99, 16;
	setp.lt.u32 	%p86, %r99, 48;
	@%p86 bra 	$L__BB194_16;
	mov.b32 	%r550, 32;
	mov.pred 	%p91, 0;
	@%p1 bra 	$L__BB194_7;
	ld.param.u64 	%rd38, [_Z9cuda_gemmIiLi128ELi1ELi1ELi1024ELi128ELi128ELi64ELi1ELi0EEviiiPT_S1_S1_iii_param_5];
	cvta.to.global.u64 	%rd3, %rd38;
	mov.u32 	%r518, %ctaid.x;
	shl.b32 	%r519, %r518, 9;
	and.b32  	%r193, %r519, 512;
	setp.eq.s16 	%p88, %rs1, 2;
	bar.sync 	0;
	@%p88 bra 	$L__BB194_96;
	add.s32 	%r194, %r22, %r193;
	mov.b32 	%r593, 0;
	mov.u32 	%r523, _ZZ9cuda_gemmIiLi128ELi1ELi1ELi1024ELi128ELi128ELi64ELi1ELi0EEviiiPT_S1_S1_iiiE3Csh;
$L__BB194_95:
	.pragma "nounroll";
	add.s32 	%r521, %r194, %r594;
	mul.wide.u32 	%rd26, %r521, 4;
	add.s64 	%rd27, %rd3, %rd26;
	shl.b32 	%r522, %r594, 2;
	add.s32 	%r524, %r523, %r522;
	ld.shared.u32 	%r525, [%r524];
	atom.global.add.u32 	%r526, [%rd27], %r525;
	add.s32 	%r594, %r594, %r9;
	add.s32 	%r593, %r593, 1;
	xor.b32  	%r527, %r593, %r14;
	setp.ne.s32 	%p89, %r527, 2;
	@%p89 bra 	$L__BB194_95;
$L__BB194_96:
	shl.b32 	%r528, %r594, 2;
	mov.u32 	%r529, _ZZ9cuda_gemmIiLi128ELi1ELi1ELi1024ELi128ELi128ELi64ELi1ELi0EEviiiPT_S1_S1_iiiE3Csh;
	add.s32 	%r596, %r529, %r528;
	mul.wide.u32 	%rd28, %r9, 4;
	add.s64 	%rd4, %rd3, %rd28;
	add.s32 	%r530, %r594, %r22;
	add.s32 	%r595, %r530, %r193;
	mul.wide.u32 	%rd29, %r9, 8;
	add.s64 	%rd5, %rd3, %rd29;
	mul.wide.u32 	%rd30, %r9, 12;
	add.s64 	%rd6, %rd3, %rd30;
$L__BB194_97:
	mul.wide.s32 	%rd31, %r595, 4;
	add.s64 	%rd32, %rd4, %rd31;
	add.s64 	%rd33, %rd5, %rd31;
	add.s64 	%rd34, %rd6, %rd31;
	add.s64 	%rd35, %rd3, %rd31;
	ld.shared.u32 	%r531, [%r596];
	atom.global.add.u32 	%r532, [%rd35], %r531;
	mov.u32 	%r533, %ntid.x;
	shl.b32 	%r534, %r533, 2;
	add.s32 	%r535, %r596, %r534;
	ld.shared.u32 	%r536, [%r535];
	atom.global.add.u32 	%r537, [%rd32], %r536;
	shl.b32 	%r538, %r533, 3;
	add.s32 	%r539, %r596, %r538;
	ld.shared.u32 	%r540, [%r539];
	atom.global.add.u32 	%r541, [%rd33], %r540;
	mad.lo.s32 	%r542, %r533, 12, %r596;
	ld.shared.u32 	%r543, [%r542];
	atom.global.add.u32 	%r544, [%rd34], %r543;
	add.s32 	%r594, %r594, %r534;
	shl.b32 	%r545, %r533, 4;
	add.s32 	%r596, %r596, %r545;
	add.s32 	%r595, %r595, %r534;
	setp.lt.u32 	%p90, %r594, 512;
	@%p90 bra 	$L__BB194_97;
$L__BB194_98:
	ret;

}
	// .globl	_Z9cuda_gemmIiLi128ELi1ELi1ELi1024ELi128ELi128ELi64ELi1ELi1EEviiiPT_S1_S1_iii
.visible .entry _Z9cuda_gemmIiLi128ELi1ELi1ELi1024ELi128ELi128ELi64ELi1ELi1EEviiiPT_S1_S1_iii(
	.param .u32 _Z9cuda_gemmIiLi128ELi1ELi1ELi1024ELi128ELi128ELi64ELi1ELi1EEviiiPT_S1_S1_iii_param_0,
	.param .u32 _Z9cuda_gemmIiLi128ELi1ELi1ELi1024ELi128ELi128ELi64ELi1ELi1EEviiiPT_S1_S1_iii_param_1,
	.param .u32 _Z9cuda_gemmIiLi128ELi1ELi1ELi1024ELi128ELi128ELi64ELi1ELi1EEviiiPT_S1_S1_iii_param_2,
	.param .u64 .ptr .align 1 _Z9cuda_gemmIiLi128ELi1ELi1ELi1024ELi128ELi128ELi64ELi1ELi1EEviiiPT_S1_S1_iii_param_3,
	.param .u64 .ptr .align 1 _Z9cuda_gemmIiLi128ELi1ELi1ELi1024ELi128ELi128ELi64ELi1ELi1EEviiiPT_S1_S1_iii_param_4,
	.param .u64 .ptr .align 1 _Z9cuda_gemmIiLi128ELi1ELi1ELi1024ELi128ELi128ELi64ELi1ELi1EEviiiPT_S1_S1_iii_param_5,
	.param .u32 _Z9cuda_gemmIiLi128ELi1ELi1ELi1024ELi128ELi128ELi64ELi1ELi1EEviiiPT_S1_S1_iii_param_6,
	.param .u32 _Z9cuda_gemmIiLi128ELi1ELi1ELi1024ELi128ELi128ELi64ELi1ELi1EEviiiPT_S1_S1_iii_param_7,
	.param .u32 _Z9cuda_gemmIiLi128ELi1ELi1ELi1024ELi128ELi128ELi64ELi1ELi1EEviiiPT_S1_S1_iii_param_8
)
.maxntid 128
{
	.reg .pred 	%p<24>;
	.reg .b16 	%rs<6>;
	.reg .b32 	%r<372>;
	.reg .b64 	%rd<36>;
	// demoted variable
	.shared .align 128 .b8 _ZZ9cuda_gemmIiLi128ELi1ELi1ELi1024ELi128ELi128ELi64ELi1ELi1EEviiiPT_S1_S1_iiiE11kron_fac_sh[2112];
	// demoted variable
	.shared .align 128 .b8 _ZZ9cuda_gemmIiLi128ELi1ELi1ELi1024ELi128ELi128ELi64ELi1ELi1EEviiiPT_S1_S1_iiiE3Ash[1024];
	// demoted variable
	.shared .align 128 .b8 _ZZ9cuda_gemmIiLi128ELi1ELi1ELi1024ELi128ELi128ELi64ELi1ELi1EEviiiPT_S1_S1_iiiE3Csh[2048];
	ld.param.u64 	%rd8, [_Z9cuda_gemmIiLi128ELi1ELi1ELi1024ELi128ELi128ELi64ELi1ELi1EEviiiPT_S1_S1_iii_param_3];
	ld.param.u64 	%rd7, [_Z9cuda_gemmIiLi128ELi1ELi1ELi1024ELi128ELi128ELi64ELi1ELi1EEviiiPT_S1_S1_iii_param_4];
	ld.param.u64 	%rd9, [_Z9cuda_gemmIiLi128ELi1ELi1ELi1024ELi128ELi128ELi64ELi1ELi1EEviiiPT_S1_S1_iii_param_5];
	cvta.to.global.u64 	%rd1, %rd8;
	cvta.to.global.u64 	%rd2, %rd9;
	mov.u32 	%r368, %tid.x;
	shr.u32 	%r120, %r368, 1;
	and.b32  	%r2, %r120, 7;
	shr.u32 	%r3, %r368, 4;
	mov.u32 	%r4, %ctaid.y;
	mov.u32 	%r121, %nctaid.y;
	setp.ge.u32 	%p2, %r4, %r121;
	@%p2 bra 	$L__BB195_29;
	and.b32  	%r5, %r368, 1;
	mov.u32 	%r122, %ctaid.x;
	mov.u32 	%r123, %ctaid.z;
	mov.u32 	%r6, %ntid.x;
	shl.b32 	%r7, %r368, 2;
	shl.b32 	%r8, %r123, 6;
	shl.b32 	%r9, %r6, 2;
	shl.b32 	%r124, %r122, 6;
	and.b32  	%r10, %r124, 64;
	shl.b32 	%r125, %r122, 9;
	and.b32  	%r11, %r125, 512;
	add.s32 	%r126, %r368, %r6;
	cvt.u16.u32 	%rs2, %r126;
	xor.b16  	%rs3, %rs2, 511;
	cvt.u16.u32 	%rs4, %r6;
	div.u16 	%rs5, %rs3, %rs4;
	and.b16  	%rs1, %rs5, 3;
	cvt.u32.u16 	%r12, %rs1;
	setp.eq.s16 	%p3, %rs1, 2;
	mov.u32 	%r351, %r368;
	@%p3 bra 	$L__BB195_4;
	mov.b32 	%r350, 0;
	mov.u32 	%r351, %r368;
$L__BB195_3:
	.pragma "nounroll";
	shl.b32 	%r128, %r351, 2;
	mov.u32 	%r129, _ZZ9cuda_gemmIiLi128ELi1ELi1ELi1024ELi128ELi128ELi64ELi1ELi1EEviiiPT_S1_S1_iiiE3Csh;
	add.s32 	%r130, %r129, %r128;
	mov.b32 	%r131, 0;
	st.shared.u32 	[%r130], %r131;
	add.s32 	%r351, %r351, %r6;
	add.s32 	%r350, %r350, 1;
	xor.b32  	%r132, %r350, %r12;
	setp.ne.s32 	%p4, %r132, 2;
	@%p4 bra 	$L__BB195_3;
$L__BB195_4:
	mov.u32 	%r134, _ZZ9cuda_gemmIiLi128ELi1ELi1ELi1024ELi128ELi128ELi64ELi1ELi1EEviiiPT_S1_S1_iiiE3Csh;
$L__BB195_5:
	shl.b32 	%r133, %r351, 2;
	add.s32 	%r135, %r134, %r133;
	mov.b32 	%r136, 0;
	st.shared.u32 	[%r135], %r136;
	add.s32 	%r137, %r135, %r9;
	st.shared.u32 	[%r137], %r136;
	add.s32 	%r138, %r137, %r9;
	st.shared.u32 	[%r138], %r136;
	add.s32 	%r139, %r138, %r9;
	st.shared.u32 	[%r139], %r136;
	add.s32 	%r351, %r9, %r351;
	setp.lt.u32 	%p5, %r351, 512;
	@%p5 bra 	$L__BB195_5;
	and.b32  	%r141, %r368, 15;
	shl.b32 	%r142, %r5, 4;
	shl.b32 	%r143, %r2, 5;
	or.b32  	%r144, %r143, %r142;
	shl.b32 	%r20, %r4, 10;
	add.s32 	%r21, %r7, %r9;
	max.u32 	%r145, %r21, 256;
	setp.lt.u32 	%p7, %r21, 256;
	selp.u32 	%r146, 1, 0, %p7;
	add.s32 	%r147, %r21, %r146;
	sub.s32 	%r148, %r145, %r147;
	div.u32 	%r149, %r148, %r9;
	add.s32 	%r22, %r149, %r146;
	and.b32  	%r23, %r22, 3;
	shl.b32 	%r150, %r7, 2;
	mov.u32 	%r151, _ZZ9cuda_gemmIiLi128ELi1ELi1ELi1024ELi128ELi128ELi64ELi1ELi1EEviiiPT_S1_S1_iiiE3Ash;
	add.s32 	%r24, %r151, %r150;
	shl.b32 	%r152, %r9, 2;
	add.s32 	%r25, %r24, %r152;
	add.s32 	%r26, %r21, %r9;
	shl.b32 	%r153, %r26, 2;
	and.b32  	%r154, %r153, 896;
	and.b32  	%r155, %r26, 28;
	or.b32  	%r27, %r155, %r154;
	or.b32  	%r156, %r144, %r2;
	shl.b32 	%r157, %r156, 2;
	add.s32 	%r28, %r151, %r157;
	or.b32  	%r158, %r2, 8;
	or.b32  	%r159, %r144, %r158;
	shl.b32 	%r160, %r159, 2;
	add.s32 	%r29, %r151, %r160;
	add.s32 	%r161, %r2, 9;
	and.b32  	%r162, %r161, 15;
	or.b32  	%r163, %r144, %r162;
	shl.b32 	%r164, %r163, 2;
	add.s32 	%r30, %r151, %r164;
	add.s32 	%r165, %r2, 10;
	and.b32  	%r166, %r165, 15;
	or.b32  	%r167, %r144, %r166;
	shl.b32 	%r168, %r167, 2;
	add.s32 	%r31, %r151, %r168;
	add.s32 	%r169, %r2, 11;
	and.b32  	%r170, %r169, 15;
	or.b32  	%r171, %r144, %r170;
	shl.b32 	%r172, %r171, 2;
	add.s32 	%r32, %r151, %r172;
	add.s32 	%r173, %r2, 12;
	and.b32  	%r174, %r173, 15;
	or.b32  	%r175, %r144, %r174;
	shl.b32 	%r176, %r175, 2;
	add.s32 	%r33, %r151, %r176;
	add.s32 	%r177, %r2, 13;
	and.b32  	%r178, %r177, 15;
	or.b32  	%r179, %r144, %r178;
	shl.b32 	%r180, %r179, 2;
	add.s32 	%r34, %r151, %r180;
	add.s32 	%r181, %r2, 14;
	and.b32  	%r182, %r181, 15;
	or.b32  	%r183, %r144, %r182;
	shl.b32 	%r184, %r183, 2;
	add.s32 	%r35, %r151, %r184;
	add.s32 	%r185, %r2, -1;
	and.b32  	%r186, %r185, 15;
	or.b32  	%r187, %r144, %r186;
	shl.b32 	%r188, %r187, 2;
	add.s32 	%r36, %r151, %r188;
	mad.lo.s32 	%r37, %r2, -31, %r144;
	or.b32  	%r38, %r142, %r158;
	or.b32  	%r39, %r142, %r162;
	or.b32  	%r40, %r142, %r166;
	or.b32  	%r41, %r142, %r170;
	or.b32  	%r42, %r142, %r174;
	or.b32  	%r43, %r142, %r178;
	or.b32  	%r44, %r142, %r182;
	or.b32  	%r45, %r142, %r186;
	mul.lo.s32 	%r46, %r6, 12;
	shl.b32 	%r47, %r6, 4;
	shl.b32 	%r48, %r6, 3;
	cvta.to.global.u64 	%rd3, %rd7;
	shr.u32 	%r49, %r6, 4;
	mov.u32 	%r189, _ZZ9cuda_gemmIiLi128ELi1ELi1ELi1024ELi128ELi128ELi64ELi1ELi1EEviiiPT_S1_S1_iiiE11kron_fac_sh;
	mad.lo.s32 	%r50, %r141, 132, %r189;
	add.s32 	%r51, %r10, %r141;
	mov.b32 	%r353, 0;
	mov.pred 	%p23, -1;
	shl.b32 	%r268, %r37, 2;
	shl.b32 	%r286, %r38, 2;
	shl.b32 	%r290, %r39, 2;
	shl.b32 	%r294, %r40, 2;
	shl.b32 	%r298, %r41, 2;
	shl.b32 	%r302, %r42, 2;
	shl.b32 	%r306, %r43, 2;
	shl.b32 	%r310, %r44, 2;
	shl.b32 	%r314, %r45, 2;
$L__BB195_7:
	mov.pred 	%p1, %p23;
	setp.gt.u32 	%p8, %r368, 63;
	@%p8 bra 	$L__BB195_15;
	shl.b32 	%r354, %r368, 2;
	setp.eq.s32 	%p9, %r23, 3;
	add.s32 	%r190, %r20, %r8;
	add.s32 	%r54, %r190, %r353;
	@%p9 bra 	$L__BB195_12;
	setp.eq.s32 	%p10, %r23, 0;
	shl.b32 	%r191, %r368, 2;
	and.b32  	%r192, %r191, 28;
	shl.b32 	%r193, %r368, 4;
	and.b32  	%r194, %r193, 896;
	or.b32  	%r195, %r192, %r194;
	add.s32 	%r196, %r54, %r195;
	mul.wide.u32 	%rd10, %r196, 4;
	add.s64 	%rd11, %rd1, %rd10;
	ld.global.v4.u32 	{%r197, %r198, %r199, %r200}, [%rd11];
	st.shared.v4.u32 	[%r24], {%r197, %r198, %r199, %r200};
	mov.u32 	%r354, %r21;
	@%p10 bra 	$L__BB195_12;
	setp.eq.s32 	%p11, %r23, 1;
	and.b32  	%r201, %r21, 28;
	shl.b32 	%r202, %r21, 2;
	and.b32  	%r203, %r202, 896;
	or.b32  	%r204, %r201, %r203;
	add.s32 	%r205, %r54, %r204;
	mul.wide.u32 	%rd12, %r205, 4;
	add.s64 	%rd13, %rd1, %rd12;
	ld.global.v4.u32 	{%r206, %r207, %r208, %r209}, [%rd13];
	st.shared.v4.u32 	[%r25], {%r206, %r207, %r208, %r209};
	mov.u32 	%r354, %r26;
	@%p11 bra 	$L__BB195_12;
	add.s32 	%r354, %r26, %r9;
	add.s32 	%r210, %r54, %r27;
	mul.wide.u32 	%rd14, %r210, 4;
	add.s64 	%rd15, %rd1, %rd14;
	ld.global.v4.u32 	{%r211, %r212, %r213, %r214}, [%rd15];
	shl.b32 	%r215, %r9, 2;
	add.s32 	%r216, %r25, %r215;
	st.shared.v4.u32 	[%r216], {%r211, %r212, %r213, %r214};
$L__BB195_12:
	setp.lt.u32 	%p12, %r22, 3;
	@%p12 bra 	$L__BB195_15;
	add.s32 	%r361, %r46, %r354;
	shl.b32 	%r355, %r354, 2;
	mad.lo.s32 	%r360, %r6, 48, %r355;
	add.s32 	%r359, %r48, %r354;
	shl.b32 	%r217, %r6, 5;
	add.s32 	%r358, %r217, %r355;
	add.s32 	%r357, %r9, %r354;
	add.s32 	%r356, %r47, %r355;
$L__BB195_14:
	and.b32  	%r218, %r355, 896;
	and.b32  	%r219, %r354, 28;
	add.s32 	%r220, %r54, %r219;
	add.s32 	%r221, %r220, %r218;
	mul.wide.u32 	%rd16, %r221, 4;
	add.s64 	%rd17, %rd1, %rd16;
	ld.global.v4.u32 	{%r222, %r223, %r224, %r225}, [%rd17];
	mov.u32 	%r226, _ZZ9cuda_gemmIiLi128ELi1ELi1ELi1024ELi128ELi128ELi64ELi1ELi1EEviiiPT_S1_S1_iiiE3Ash;
	add.s32 	%r227, %r226, %r355;
	st.shared.v4.u32 	[%r227], {%r222, %r223, %r224, %r225};
	add.s32 	%r228, %r354, %r9;
	and.b32  	%r229, %r356, 896;
	and.b32  	%r230, %r357, 28;
	add.s32 	%r231, %r54, %r230;
	add.s32 	%r232, %r231, %r229;
	mul.wide.u32 	%rd18, %r232, 4;
	add.s64 	%rd19, %rd1, %rd18;
	ld.global.v4.u32 	{%r233, %r234, %r235, %r236}, [%rd19];
	add.s32 	%r237, %r226, %r356;
	st.shared.v4.u32 	[%r237], {%r233, %r234, %r235, %r236};
	add.s32 	%r238, %r228, %r9;
	and.b32  	%r239, %r358, 896;
	and.b32  	%r240, %r359, 28;
	add.s32 	%r241, %r54, %r240;
	add.s32 	%r242, %r241, %r239;
	mul.wide.u32 	%rd20, %r242, 4;
	add.s64 	%rd21, %rd1, %rd20;
	ld.global.v4.u32 	{%r243, %r244, %r245, %r246}, [%rd21];
	add.s32 	%r247, %r226, %r358;
	st.shared.v4.u32 	[%r247], {%r243, %r244, %r245, %r246};
	add.s32 	%r248, %r238, %r9;
	and.b32  	%r249, %r360, 896;
	and.b32  	%r250, %r361, 28;
	add.s32 	%r251, %r54, %r250;
	add.s32 	%r252, %r251, %r249;
	mul.wide.u32 	%rd22, %r252, 4;
	add.s64 	%rd23, %rd1, %rd22;
	ld.global.v4.u32 	{%r253, %r254, %r255, %r256}, [%rd23];
	add.s32 	%r257, %r226, %r360;
	st.shared.v4.u32 	[%r257], {%r253, %r254, %r255, %r256};
	add.s32 	%r354, %r248, %r9;
	add.s32 	%r361, %r361, %r47;
	shl.b32 	%r258, %r6, 6;
	add.s32 	%r360, %r360, %r258;
	add.s32 	%r359, %r359, %r47;
	add.s32 	%r358, %r358, %r258;
	add.s32 	%r357, %r357, %r47;
	add.s32 	%r356, %r356, %r258;
	add.s32 	%r355, %r355, %r258;
	setp.lt.u32 	%p13, %r354, 256;
	@%p13 bra 	$L__BB195_14;
$L__BB195_15:
	add.s32 	%r64, %r353, %r8;
	mov.b32 	%r363, 0;
$L__BB195_16:
	add.s32 	%r82, %r363, %r51;
	mov.u32 	%r364, %r3;
$L__BB195_17:
	add.s32 	%r260, %r64, %r364;
	shl.b32 	%r261, %r260, 7;
	add.s32 	%r262, %r261, %r82;
	mul.wide.u32 	%rd24, %r262, 4;
	add.s64 	%rd25, %rd3, %rd24;
	ld.global.u32 	%r263, [%rd25];
	shl.b32 	%r264, %r364, 2;
	add.s32 	%r265, %r50, %r264;
	st.shared.u32 	[%r265], %r263;
	add.s32 	%r364, %r364, %r49;
	setp.lt.u32 	%p14, %r364, 32;
	@%p14 bra 	$L__BB195_17;
	bar.sync 	0;
	ld.shared.u32 	%r85, [%r28];
	ld.shared.u32 	%r86, [%r28+4];
	ld.shared.u32 	%r87, [%r28+8];
	ld.shared.u32 	%r88, [%r28+12];
	ld.shared.u32 	%r89, [%r28+16];
	ld.shared.u32 	%r90, [%r28+20];
	ld.shared.u32 	%r91, [%r28+24];
	ld.shared.u32 	%r92, [%r28+28];
	ld.shared.u32 	%r93, [%r29];
	ld.shared.u32 	%r94, [%r30];
	ld.shared.u32 	%r95, [%r31];
	ld.shared.u32 	%r96, [%r32];
	ld.shared.u32 	%r97, [%r33];
	ld.shared.u32 	%r98, [%r34];
	ld.shared.u32 	%r99, [%r35];
	ld.shared.u32 	%r100, [%r36];
	mov.u32 	%r365, %r3;
$L__BB195_19:
	setp.ne.s32 	%p15, %r5, 0;
	mov.u32 	%r266, _ZZ9cuda_gemmIiLi128ELi1ELi1ELi1024ELi128ELi128ELi64ELi1ELi1EEviiiPT_S1_S1_iiiE11kron_fac_sh;
	mad.lo.s32 	%r267, %r365, 132, %r266;
	add.s32 	%r269, %r267, %r268;
	ld.shared.u32 	%r270, [%r269];
	mul.lo.s32 	%r271, %r270, %r85;
	ld.shared.u32 	%r272, [%r269+4];
	mad.lo.s32 	%r273, %r272, %r86, %r271;
	ld.shared.u32 	%r274, [%r269+8];
	mad.lo.s32 	%r275, %r274, %r87, %r273;
	ld.shared.u32 	%r276, [%r269+12];
	mad.lo.s32 	%r277, %r276, %r88, %r275;
	ld.shared.u32 	%r278, [%r269+16];
	mad.lo.s32 	%r279, %r278, %r89, %r277;
	ld.shared.u32 	%r280, [%r269+20];
	mad.lo.s32 	%r281, %r280, %r90, %r279;
	ld.shared.u32 	%r282, [%r269+24];
	mad.lo.s32 	%r283, %r282, %r91, %r281;
	ld.shared.u32 	%r284, [%r269+28];
	mad.lo.s32 	%r285, %r284, %r92, %r283;
	add.s32 	%r287, %r267, %r286;
	ld.shared.u32 	%r288, [%r287];
	mad.lo.s32 	%r289, %r288, %r93, %r285;
	add.s32 	%r291, %r267, %r290;
	ld.shared.u32 	%r292, [%r291];
	mad.lo.s32 	%r293, %r292, %r94, %r289;
	add.s32 	%r295, %r267, %r294;
	ld.shared.u32 	%r296, [%r295];
	mad.lo.s32 	%r297, %r296, %r95, %r293;
	add.s32 	%r299, %r267, %r298;
	ld.shared.u32 	%r300, [%r299];
	mad.lo.s32 	%r301, %r300, %r96, %r297;
	add.s32 	%r303, %r267, %r302;
	ld.shared.u32 	%r304, [%r303];
	mad.lo.s32 	%r305, %r304, %r97, %r301;
	add.s32 	%r307, %r267, %r306;
	ld.shared.u32 	%r308, [%r307];
	mad.lo.s32 	%r309, %r308, %r98, %r305;
	add.s32 	%r311, %r267, %r310;
	ld.shared.u32 	%r312, [%r311];
	mad.lo.s32 	%r313, %r312, %r99, %r309;
	add.s32 	%r315, %r267, %r314;
	ld.shared.u32 	%r316, [%r315];
	mad.lo.s32 	%r317, %r316, %r100, %r313;
	add.s32 	%r318, %r365, %r363;
	shl.b32 	%r319, %r318, 3;
	or.b32  	%r102, %r319, %r2;
	shfl.sync.down.b32	%r320|%p16, %r317, 1, 7711, -1;
	add.s32 	%r103, %r320, %r317;
	@%p15 bra 	$L__BB195_21;
	shl.b32 	%r321, %r102, 2;
	mov.u32 	%r322, _ZZ9cuda_gemmIiLi128ELi1ELi1ELi1024ELi128ELi128ELi64ELi1ELi1EEviiiPT_S1_S1_iiiE3Csh;
	add.s32 	%r323, %r322, %r321;
	ld.shared.u32 	%r324, [%r323];
	add.s32 	%r325, %r324, %r103;
	st.shared.u32 	[%r323], %r325;
$L__BB195_21:
	add.s32 	%r104, %r365, 8;
	setp.lt.u32 	%p17, %r365, 8;
	mov.u32 	%r365, %r104;
	@%p17 bra 	$L__BB195_19;
	add.s32 	%r105, %r363, 16;
	setp.lt.u32 	%p18, %r363, 48;
	mov.u32 	%r363, %r105;
	@%p18 bra 	$L__BB195_16;
	mov.b32 	%r353, 32;
	mov.pred 	%p23, 0;
	@%p1 bra 	$L__BB195_7;
	setp.eq.s16 	%p20, %rs1, 2;
	bar.sync 	0;
	@%p20 bra 	$L__BB195_27;
	add.s32 	%r106, %r20, %r11;
	mov.b32 	%r367, 0;
	mov.u32 	%r330, _ZZ9cuda_gemmIiLi128ELi1ELi1ELi1024ELi128ELi128ELi64ELi1ELi1EEviiiPT_S1_S1_iiiE3Csh;
$L__BB195_26:
	.pragma "nounroll";
	add.s32 	%r328, %r106, %r368;
	mul.wide.u32 	%rd26, %r328, 4;
	add.s64 	%rd27, %rd2, %rd26;
	shl.b32 	%r329, %r368, 2;
	add.s32 	%r331, %r330, %r329;
	ld.shared.u32 	%r332, [%r331];
	atom.global.add.u32 	%r333, [%rd27], %r332;
	add.s32 	%r368, %r368, %r6;
	add.s32 	%r367, %r367, 1;
	xor.b32  	%r334, %r367, %r12;
	setp.ne.s32 	%p21, %r334, 2;
	@%p21 bra 	$L__BB195_26;
$L__BB195_27:
	shl.b32 	%r335, %r368, 2;
	mov.u32 	%r336, _ZZ9cuda_gemmIiLi128ELi1ELi1ELi1024ELi128ELi128ELi64ELi1ELi1EEviiiPT_S1_S1_iiiE3Csh;
	add.s32 	%r370, %r336, %r335;
	mul.wide.u32 	%rd28, %r6, 4;
	add.s64 	%rd4, %rd2, %rd28;
	add.s32 	%r337, %r368, %r20;
	add.s32 	%r369, %r337, %r11;
	mul.wide.u32 	%rd29, %r6, 8;
	add.s64 	%rd5, %rd2, %rd29;
	mul.wide.u32 	%rd30, %r6, 12;
	add.s64 	%rd6, %rd2, %rd30;
$L__BB195_28:
	mul.wide.s32 	%rd31, %r369, 4;
	add.s64 	%rd32, %rd4, %rd31;
	add.s64 	%rd33, %rd5, %rd31;
	add.s64 	%rd34, %rd6, %rd31;
	add.s64 	%rd35, %rd2, %rd31;
	ld.shared.u32 	%r338, [%r370];
	atom.global.add.u32 	%r339, [%rd35], %r338;
	add.s32 	%r340, %r370, %r9;
	ld.shared.u32 	%r341, [%r340];
	atom.global.add.u32 	%r342, [%rd32], %r341;
	add.s32 	%r343, %r370, %r48;
	ld.shared.u32 	%r344, [%r343];
	atom.global.add.u32 	%r345, [%rd33], %r344;
	add.s32 	%r346, %r370, %r46;
	ld.shared.u32 	%r347, [%r346];
	atom.global.add.u32 	%r348, [%rd34], %r347;
	add.s32 	%r368, %r368, %r9;
	add.s32 	%r370, %r370, %r47;
	add.s32 	%r369, %r369, %r9;
	setp.lt.u32 	%p22, %r368, 512;
	@%p22 bra 	$L__BB195_28;
$L__BB195_29:
	ret;

}
	// .globl	_Z9cuda_gemmIiLi128ELi1ELi1ELi2048ELi2ELi2ELi64ELi0ELi0EEviiiPT_S1_S1_iii
.visible .entry _Z9cuda_gemmIiLi128ELi1ELi1ELi2048ELi2ELi2ELi64ELi0ELi0EEviiiPT_S1_S1_iii(
	.param .u32 _Z9cuda_gemmIiLi128ELi1ELi1ELi2048ELi2ELi2ELi64ELi0ELi0EEviiiPT_S1_S1_iii_param_0,
	.param .u32 _Z9cuda_gemmIiLi128ELi1ELi1ELi2048ELi2ELi2ELi64ELi0ELi0EEviiiPT_S1_S1_iii_param_1,
	.param .u32 _Z9cuda_gemmIiLi128ELi1ELi1ELi2048ELi2ELi2ELi64ELi0ELi0EEviiiPT_S1_S1_iii_param_2,
	.param .u64 .ptr .align 1 _Z9cuda_gemmIiLi128ELi1ELi1ELi2048ELi2ELi2ELi64ELi0ELi0EEviiiPT_S1_S1_iii_param_3,
	.param .u64 .ptr .align 1 _Z9cuda_gemmIiLi128ELi1ELi1ELi2048ELi2ELi2ELi64ELi0ELi0EEviiiPT_S1_S1_iii_param_4,
	.param .u64 .ptr .align 1 _Z9cuda_gemmIiLi128ELi1ELi1ELi2048ELi2ELi2ELi64ELi0ELi0EEviiiPT_S1_S1_iii_param_5,
	.param .u32 _Z9cuda_gemmIiLi128ELi1ELi1ELi2048ELi2ELi2ELi64ELi0ELi0EEviiiPT_S1_S1_iii_param_6,
	.param .u32 _Z9cuda_gemmIiLi128ELi1ELi1ELi2048ELi2ELi2ELi64ELi0ELi0EEviiiPT_S1_S1_iii_param_7,
	.param .u32 _Z9cuda_gemmIiLi128ELi1ELi1ELi2048ELi2ELi2ELi64ELi0ELi0EEviiiPT_S1_S1_iii_param_8
)
.maxntid 128
{
	.local .align 16 .b8 	__local_depot196[64];
	.reg .b64 	%SP;
	.reg .b64 	%SPL;
	.reg .pred 	%p<37>;
	.reg .b16 	%rs<8>;
	.reg .b32 	%r<373>;
	.reg .b64 	%rd<59>;
	// demoted variable
	.shared .align 128 .b8 _ZZ9cuda_gemmIiLi128ELi1ELi1ELi2048ELi2ELi2ELi64ELi0ELi0EEviiiPT_S1_S1_iiiE11kron_fac_sh[24];
	// demoted variable
	.shared .align 128 .b8 _ZZ9cuda_gemmIiLi128ELi1ELi1ELi2048ELi2ELi2ELi64ELi0ELi0EEviiiPT_S1_S1_iiiE3Ash[8192];
	mov.u64 	%SPL, __local_depot196;
	ld.param.u32 	%r112, [_Z9cuda_gemmIiLi128ELi1ELi1ELi2048ELi2ELi2ELi64ELi0ELi0EEviiiPT_S1_S1_iii_param_1];
	ld.param.u32 	%r113, [_Z9cuda_gemmIiLi128ELi1ELi1ELi2048ELi2ELi2ELi64ELi0ELi0EEviiiPT_S1_S1_iii_param_2];
	ld.param.u64 	%rd7, [_Z9cuda_gemmIiLi128ELi1ELi1ELi2048ELi2ELi2ELi64ELi0ELi0EEviiiPT_S1_S1_iii_param_3];
	ld.param.u64 	%rd5, [_Z9cuda_gemmIiLi128ELi1ELi1ELi2048ELi2ELi2ELi64ELi0ELi0EEviiiPT_S1_S1_iii_param_4];
	ld.param.u32 	%r114, [_Z9cuda_gemmIiLi128ELi1ELi1ELi2048ELi2ELi2ELi64ELi0ELi0EEviiiPT_S1_S1_iii_param_6];
	ld.param.u32 	%r115, [_Z9cuda_gemmIiLi128ELi1ELi1ELi2048ELi2ELi2ELi64ELi0ELi0EEviiiPT_S1_S1_iii_param_7];
	cvta.to.global.u64 	%rd1, %rd7;
	add.u64 	%rd2, %SPL, 0;
	mov.u32 	%r1, %tid.x;
	mul.lo.s32 	%r2, %r115, %r114;
	setp.ge.u32 	%p1, %r1, %r2;
	@%p1 bra 	$L__BB196_3;
	mov.u32 	%r3, %ntid.x;
	cvta.to.global.u64 	%rd3, %rd5;
	mov.u32 	%r335, %r1;
$L__BB196_2:
	mul.wide.u32 	%rd9, %r335, 4;
	add.s64 	%rd10, %rd3, %rd9;
	ld.global.u32 	%r116, [%rd10];
	rem.u32 	%r117, %r335, %r114;
	mov.u32 	%r118, _ZZ9cuda_gemmIiLi128ELi1ELi1ELi2048ELi2ELi2ELi64ELi0ELi0EEviiiPT_S1_S1_iiiE11kron_fac_sh;
	mad.lo.s32 	%r119, %r117, 12, %r118;
	div.u32 	%r120, %r335, %r115;
	shl.b32 	%r121, %r120, 2;
	add.s32 	%r122, %r119, %r121;
	st.shared.u32 	[%r122], %r116;
	add.s32 	%r335, %r335, %r3;
	setp.lt.u32 	%p2, %r335, %r2;
	@%p2 bra 	$L__BB196_2;
$L__BB196_3:
	div.s32 	%r6, 2048, %r115;
	min.s32 	%r7, %r6, 128;
	cvt.u16.u32 	%rs2, %r7;
	div.s16 	%rs3, 128, %rs2;
	cvt.s32.s16 	%r8, %rs3;
	div.s16 	%rs4, 2, %rs3;
	cvt.s32.s16 	%r9, %rs4;
	div.u32 	%r11, %r1, %r7;
	mul.lo.s32 	%r123, %r11, %r7;
	sub.s32 	%r10, %r1, %r123;
	mov.u32 	%r12, %ctaid.y;
	mov.u32 	%r124, %nctaid.y;
	setp.ge.u32 	%p3, %r12, %r124;
	@%p3 bra 	$L__BB196_45;
	mov.u32 	%r125, %ctaid.x;
	shl.b32 	%r338, %r1, 2;
	shl.b32 	%r126, %r125, 11;
	mov.u32 	%r127, %ntid.x;
	shl.b32 	%r14, %r127, 2;
	and.b32  	%r15, %r10, 1;
	min.s32 	%r16, %r114, 2;
	and.b32  	%r17, %r1, 1;
	mul.lo.s32 	%r18, %r6, %r125;
	mov.b32 	%r128, 0;
	st.local.v4.u32 	[%rd2], {%r128, %r128, %r128, %r128};
	st.local.v4.u32 	[%rd2+16], {%r128, %r128, %r128, %r128};
	st.local.v4.u32 	[%rd2+32], {%r128, %r128, %r128, %r128};
	st.local.v4.u32 	[%rd2+48], {%r128, %r128, %r128, %r128};
	mad.lo.s32 	%r19, %r12, %r113, %r126;
	xor.b32  	%r129, %r338, 2047;
	sub.s32 	%r130, %r129, %r14;
	cvt.u16.u32 	%rs5, %r130;
	cvt.u16.u32 	%rs6, %r14;
	div.u16 	%rs7, %rs5, %rs6;
	and.b16  	%rs1, %rs7, 3;
	setp.eq.s16 	%p4, %rs1, 2;
	@%p4 bra 	$L__BB196_7;
	cvt.u32.u16 	%r20, %rs1;
	mov.b32 	%r337, 0;
$L__BB196_6:
	.pragma "nounroll";
	add.s32 	%r132, %r19, %r338;
	mul.wide.s32 	%rd11, %r132, 4;
	add.s64 	%rd12, %rd1, %rd11;
	ld.global.v4.u32 	{%r133, %r134, %r135, %r136}, [%rd12];
	shl.b32 	%r137, %r338, 2;
	mov.u32 	%r138, _ZZ9cuda_gemmIiLi128ELi1ELi1ELi2048ELi2ELi2ELi64ELi0ELi0EEviiiPT_S1_S1_iiiE3Ash;
	add.s32 	%r139, %r138, %r137;
	st.shared.v4.u32 	[%r139], {%r133, %r134, %r135, %r136};
	add.s32 	%r338, %r338, %r14;
	add.s32 	%r337, %r337, 1;
	xor.b32  	%r140, %r337, %r20;
	setp.ne.s32 	%p5, %r140, 2;
	@%p5 bra 	$L__BB196_6;
$L__BB196_7:
	mov.u32 	%r147, _ZZ9cuda_gemmIiLi128ELi1ELi1ELi2048ELi2ELi2ELi64ELi0ELi0EEviiiPT_S1_S1_iiiE3Ash;
	shl.b32 	%r155, %r14, 2;
$L__BB196_8:
	add.s32 	%r141, %r19, %r338;
	mul.wide.s32 	%rd13, %r141, 4;
	add.s64 	%rd14, %rd1, %rd13;
	ld.global.v4.u32 	{%r142, %r143, %r144, %r145}, [%rd14];
	shl.b32 	%r146, %r338, 2;
	add.s32 	%r148, %r147, %r146;
	st.shared.v4.u32 	[%r148], {%r142, %r143, %r144, %r145};
	add.s32 	%r149, %r338, %r14;
	add.s32 	%r150, %r19, %r149;
	mul.wide.s32 	%rd15, %r150, 4;
	add.s64 	%rd16, %rd1, %rd15;
	ld.global.v4.u32 	{%r151, %r152, %r153, %r154}, [%rd16];
	add.s32 	%r156, %r148, %r155;
	st.shared.v4.u32 	[%r156], {%r151, %r152, %r153, %r154};
	add.s32 	%r157, %r149, %r14;
	add.s32 	%r158, %r19, %r157;
	mul.wide.s32 	%rd17, %r158, 4;
	add.s64 	%rd18, %rd1, %rd17;
	ld.global.v4.u32 	{%r159, %r160, %r161, %r162}, [%rd18];
	add.s32 	%r163, %r156, %r155;
	st.shared.v4.u32 	[%r163], {%r159, %r160, %r161, %r162};
	add.s32 	%r164, %r157, %r14;
	add.s32 	%r165, %r19, %r164;
	mul.wide.s32 	%rd19, %r165, 4;
	add.s64 	%rd20, %rd1, %rd19;
	ld.global.v4.u32 	{%r166, %r167, %r168, %r169}, [%rd20];
	add.s32 	%r170, %r163, %r155;
	st.shared.v4.u32 	[%r170], {%r166, %r167, %r168, %r169};
	add.s32 	%r338, %r164, %r14;
	setp.lt.u32 	%p6, %r338, 2048;
	@%p6 bra 	$L__BB196_8;
	setp.lt.s32 	%p7, %r6, 1;
	bar.sync 	0;
	mov.b32 	%r340, 0;
	mov.u32 	%r341, %r340;
	mov.u32 	%r342, %r340;
	mov.u32 	%r343, %r340;
	mov.u32 	%r344, %r340;
	mov.u32 	%r345, %r340;
	mov.u32 	%r346, %r340;
	mov.u32 	%r347, %r340;
	mov.u32 	%r348, %r340;
	mov.u32 	%r349, %r340;
	mov.u32 	%r350, %r340;
	mov.u32 	%r351, %r340;
	mov.u32 	%r352, %r340;
	mov.u32 	%r353, %r340;
	mov.u32 	%r354, %r340;
	mov.u32 	%r355, %r340;
	@%p7 bra 	$L__BB196_44;
	add.s32 	%r174, %r11, %r8;
	xor.b32  	%r28, %r15, 1;
	max.s32 	%r175, %r16, %r174;
	setp.lt.s32 	%p8, %r174, %r16;
	selp.u32 	%r29, 1, 0, %p8;
	add.s32 	%r176, %r174, %r29;
	sub.s32 	%r30, %r175, %r176;
	setp.lt.s32 	%p9, %r15, %r115;
	selp.b32 	%r177, 0, %r115, %p9;
	sub.s32 	%r31, %r15, %r177;
	add.s32 	%r178, %r15, 1;
	setp.lt.s32 	%p10, %r178, %r115;
	selp.b32 	%r179, 0, %r115, %p10;
	sub.s32 	%r32, %r178, %r179;
	mov.b32 	%r358, 0;
	div.u32 	%r190, %r30, %r8;
	add.s32 	%r55, %r190, %r29;
	mov.u32 	%r359, %r358;
$L__BB196_11:
	setp.gt.s32 	%p11, %r115, 0;
	add.s32 	%r180, %r359, %r10;
	mul.lo.s32 	%r53, %r180, %r115;
	@%p11 bra 	$L__BB196_12;
	bra.uni 	$L__BB196_13;
$L__BB196_12:
	add.s32 	%r181, %r15, %r53;
	shl.b32 	%r182, %r181, 2;
	mov.u32 	%r183, _ZZ9cuda_gemmIiLi128ELi1ELi1ELi2048ELi2ELi2ELi64ELi0ELi0EEviiiPT_S1_S1_iiiE3Ash;
	add.s32 	%r184, %r183, %r182;
	ld.shared.u32 	%r357, [%r184];
$L__BB196_13:
	setp.lt.s32 	%p12, %r115, 2;
	@%p12 bra 	$L__BB196_15;
	add.s32 	%r185, %r28, %r53;
	shl.b32 	%r186, %r185, 2;
	mov.u32 	%r187, _ZZ9cuda_gemmIiLi128ELi1ELi1ELi2048ELi2ELi2ELi64ELi0ELi0EEviiiPT_S1_S1_iiiE3Ash;
	add.s32 	%r188, %r187, %r186;
	ld.shared.u32 	%r356, [%r188];
$L__BB196_15:
	setp.lt.s32 	%p13, %r11, %r16;
	@%p13 bra 	$L__BB196_16;
	bra.uni 	$L__BB196_42;
$L__BB196_16:
	mul.lo.s32 	%r362, %r358, %r9;
	setp.eq.s32 	%p14, %r55, 0;
	mov.b32 	%r369, 0;
	mov.u32 	%r370, %r11;
	@%p14 bra 	$L__BB196_33;
	add.s32 	%r191, %r55, 1;
	and.b32  	%r369, %r191, -2;
	neg.s32 	%r363, %r369;
	mov.u32 	%r370, %r11;
$L__BB196_18:
	setp.gt.u32 	%p15, %r115, 64;
	mov.u32 	%r192, _ZZ9cuda_gemmIiLi128ELi1ELi1ELi2048ELi2ELi2ELi64ELi0ELi0EEviiiPT_S1_S1_iiiE11kron_fac_sh;
	mad.lo.s32 	%r65, %r370, 12, %r192;
	shl.b32 	%r193, %r17, 2;
	add.s32 	%r194, %r65, %r193;
	ld.shared.u32 	%r66, [%r194];
	@%p15 bra 	$L__BB196_21;
	shfl.sync.idx.b32	%r202|%p18, %r66, %r31, 7711, -1;
	mul.lo.s32 	%r366, %r202, %r357;
	setp.lt.s32 	%p19, %r115, 2;
	@%p19 bra 	$L__BB196_25;
	shfl.sync.idx.b32	%r203|%p20, %r66, %r32, 7711, -1;
	mad.lo.s32 	%r366, %r203, %r356, %r366;
	bra.uni 	$L__BB196_25;
$L__BB196_21:
	setp.lt.s32 	%p16, %r115, 1;
	mov.b32 	%r366, 0;
	@%p16 bra 	$L__BB196_23;
	shl.b32 	%r196, %r15, 2;
	add.s32 	%r197, %r65, %r196;
	ld.shared.u32 	%r198, [%r197];
	mul.lo.s32 	%r366, %r198, %r357;
$L__BB196_23:
	setp.lt.s32 	%p17, %r115, 2;
	@%p17 bra 	$L__BB196_25;
	shl.b32 	%r199, %r28, 2;
	add.s32 	%r200, %r65, %r199;
	ld.shared.u32 	%r201, [%r200];
	mad.lo.s32 	%r366, %r201, %r356, %r366;
$L__BB196_25:
	mul.wide.s32 	%rd21, %r362, 4;
	add.s64 	%rd22, %rd2, %rd21;
	add.s64 	%rd4, %rd22, 4;
	setp.lt.u32 	%p21, %r115, 65;
	ld.local.u32 	%r204, [%rd22];
	add.s32 	%r205, %r204, %r366;
	st.local.u32 	[%rd22], %r205;
	mad.lo.s32 	%r73, %r8, 12, %r65;
	add.s32 	%r207, %r73, %r193;
	ld.shared.u32 	%r74, [%r207];
	@%p21 bra 	$L__BB196_30;
	setp.lt.s32 	%p22, %r115, 1;
	mov.b32 	%r368, 0;
	@%p22 bra 	$L__BB196_28;
	shl.b32 	%r209, %r15, 2;
	add.s32 	%r210, %r73, %r209;
	ld.shared.u32 	%r211, [%r210];
	mul.lo.s32 	%r368, %r211, %r357;
$L__BB196_28:
	setp.lt.s32 	%p23, %r115, 2;
	@%p23 bra 	$L__BB196_32;
	shl.b32 	%r212, %r28, 2;
	add.s32 	%r213, %r73, %r212;
	ld.shared.u32 	%r214, [%r213];
	mad.lo.s32 	%r368, %r214, %r356, %r368;
	bra.uni 	$L__BB196_32;
$L__BB196_30:
	shfl.sync.idx.b32	%r215|%p24, %r74, %r31, 7711, -1;
	mul.lo.s32 	%r368, %r215, %r357;
	setp.lt.s32 	%p25, %r115, 2;
	@%p25 bra 	$L__BB196_32;
	shfl.sync.idx.b32	%r216|%p26, %r74, %r32, 7711, -1;
	mad.lo.s32 	%r368, %r216, %r356, %r368;
$L__BB196_32:
	ld.local.u32 	%r217, [%rd4];
	add.s32 	%r218, %r217, %r368;
	st.local.u32 	[%rd4], %r218;
	shl.b32 	%r219, %r8, 1;
	add.s32 	%r370, %r370, %r219;
	add.s32 	%r363, %r363, 2;
	add.s32 	%r362, %r362, 2;
	setp.ne.s32 	%p27, %r363, 0;
	@%p27 bra 	$L__BB196_18;
$L__BB196_33:
	and.b32  	%r220, %r55, 1;
	setp.eq.b32 	%p28, %r220, 1;
	@%p28 bra 	$L__BB196_42;
	setp.lt.u32 	%p29, %r115, 65;
	mov.u32 	%r221, _ZZ9cuda_gemmIiLi128ELi1ELi1ELi2048ELi2ELi2ELi64ELi0ELi0EEviiiPT_S1_S1_iiiE11kron_fac_sh;
	mad.lo.s32 	%r86, %r370, 12, %r221;
	shl.b32 	%r222, %r17, 2;
	add.s32 	%r223, %r86, %r222;
	ld.shared.u32 	%r87, [%r223];
	@%p29 bra 	$L__BB196_39;
	setp.lt.s32 	%p30, %r115, 1;
	mov.b32 	%r372, 0;
	@%p30 bra 	$L__BB196_37;
	shl.b32 	%r225, %r15, 2;
	add.s32 	%r226, %r86, %r225;
	ld.shared.u32 	%r227, [%r226];
	mul.lo.s32 	%r372, %r227, %r357;
$L__BB196_37:
	setp.lt.s32 	%p31, %r115, 2;
	@%p31 bra 	$L__BB196_41;
	shl.b32 	%r228, %r28, 2;
	add.s32 	%r229, %r86, %r228;
	ld.shared.u32 	%r230, [%r229];
	mad.lo.s32 	%r372, %r230, %r356, %r372;
	bra.uni 	$L__BB196_41;
$L__BB196_39:
	shfl.sync.idx.b32	%r231|%p32, %r87, %r31, 7711, -1;
	mul.lo.s32 	%r372, %r231, %r357;
	setp.lt.s32 	%p33, %r115, 2;
	@%p33 bra 	$L__BB196_41;
	shfl.sync.idx.b32	%r232|%p34, %r87, %r32, 7711, -1;
	mad.lo.s32 	%r372, %r232, %r356, %r372;
$L__BB196_41:
	mad.lo.s32 	%r233, %r358, %r9, %r369;
	mul.wide.s32 	%rd23, %r233, 4;
	add.s64 	%rd24, %rd2, %rd23;
	ld.local.u32 	%r234, [%rd24];
	add.s32 	%r235, %r234, %r372;
	st.local.u32 	[%rd24], %r235;
$L__BB196_42:
	add.s32 	%r359, %r359, %r7;
	add.s32 	%r358, %r358, 1;
	setp.lt.s32 	%p35, %r359, %r6;
	@%p35 bra 	$L__BB196_11;
	ld.local.v4.u32 	{%r355, %r354, %r353, %r352}, [%rd2];
	ld.local.v4.u32 	{%r351, %r350, %r349, %r348}, [%rd2+16];
	ld.local.v4.u32 	{%r347, %r346, %r345, %r344}, [%rd2+32];
	ld.local.v4.u32 	{%r343, %r342, %r341, %r340}, [%rd2+48];
$L__BB196_44:
	ld.param.u64 	%rd58, [_Z9cuda_gemmIiLi128ELi1ELi1ELi2048ELi2ELi2ELi64ELi0ELi0EEviiiPT_S1_S1_iii_param_5];
	cvta.to.global.u64 	%rd25, %rd58;
	bar.sync 	0;
	shl.b32 	%r236, %r6, 7;
	div.s32 	%r237, %r236, %r7;
	shr.s32 	%r238, %r113, 31;
	shr.u32 	%r239, %r238, 21;
	add.s32 	%r240, %r113, %r239;
	shr.s32 	%r241, %r240, 11;
	mul.lo.s32 	%r242, %r241, %r237;
	add.s32 	%r243, %r18, %r1;
	mad.lo.s32 	%r244, %r12, %r112, %r243;
	mul.wide.s32 	%rd26, %r244, 4;
	add.s64 	%rd27, %rd25, %rd26;
	st.global.u32 	[%rd27], %r355;
	add.s32 	%r245, %r9, 1;
	setp.lt.u32 	%p36, %r245, 3;
	shl.b32 	%r246, %r9, 7;
	selp.b32 	%r247, %r246, 0, %p36;
	rem.s32 	%r248, 1, %r9;
	add.s32 	%r249, %r244, %r247;
	mad.lo.s32 	%r250, %r248, %r242, %r249;
	mul.wide.s32 	%rd28, %r250, 4;
	add.s64 	%rd29, %rd25, %rd28;
	st.global.u32 	[%rd29], %r354;
	div.s32 	%r251, 2, %r9;
	shl.b32 	%r252, %r251, 7;
	mul.lo.s32 	%r253, %r251, %r9;
	sub.s32 	%r254, 2, %r253;
	add.s32 	%r255, %r244, %r252;
	mad.lo.s32 	%r256, %r254, %r242, %r255;
	mul.wide.s32 	%rd30, %r256, 4;
	add.s64 	%rd31, %rd25, %rd30;
	st.global.u32 	[%rd31], %r353;
	div.s32 	%r257, 3, %r9;
	shl.b32 	%r258, %r257, 7;
	mul.lo.s32 	%r259, %r257, %r9;
	sub.s32 	%r260, 3, %r259;
	add.s32 	%r261, %r244, %r258;
	mad.lo.s32 	%r262, %r260, %r242, %r261;
	mul.wide.s32 	%rd32, %r262, 4;
	add.s64 	%rd33, %rd25, %rd32;
	st.global.u32 	[%rd33], %r352;
	div.s32 	%r263, 4, %r9;
	shl.b32 	%r264, %r263, 7;
	mul.lo.s32 	%r265, %r263, %r9;
	sub.s32 	%r266, 4, %r265;
	add.s32 	%r267, %r244, %r264;
	mad.lo.s32 	%r268, %r266, %r242, %r267;
	mul.wide.s32 	%rd34, %r268, 4;
	add.s64 	%rd35, %rd25, %rd34;
	st.global.u32 	[%rd35], %r351;
	div.s32 	%r269, 5, %r9;
	shl.b32 	%r270, %r269, 7;
	mul.lo.s32 	%r271, %r269, %r9;
	sub.s32 	%r272, 5, %r271;
	add.s32 	%r273, %r244, %r270;
	mad.lo.s32 	%r274, %r272, %r242, %r273;
	mul.wide.s32 	%rd36, %r274, 4;
	add.s64 	%rd37, %rd25, %rd36;
	st.global.u32 	[%rd37], %r350;
	div.s32 	%r275, 6, %r9;
	shl.b32 	%r276, %r275, 7;
	mul.lo.s32 	%r277, %r275, %r9;
	sub.s32 	%r278, 6, %r277;
	add.s32 	%r279, %r244, %r276;
	mad.lo.s32 	%r280, %r278, %r242, %r279;
	mul.wide.s32 	%rd38, %r280, 4;
	add.s64 	%rd39, %rd25, %rd38;
	st.global.u32 	[%rd39], %r349;
	div.s32 	%r281, 7, %r9;
	shl.b32 	%r282, %r281, 7;
	mul.lo.s32 	%r283, %r281, %r9;
	sub.s32 	%r284, 7, %r283;
	add.s32 	%r285, %r244, %r282;
	mad.lo.s32 	%r286, %r284, %r242, %r285;
	mul.wide.s32 	%rd40, %r286, 4;
	add.s64 	%rd41, %rd25, %rd40;
	st.global.u32 	[%rd41], %r348;
	div.s32 	%r287, 8, %r9;
	shl.b32 	%r288, %r287, 7;
	mul.lo.s32 	%r289, %r287, %r9;
	sub.s32 	%r290, 8, %r289;
	add.s32 	%r291, %r244, %r288;
	mad.lo.s32 	%r292, %r290, %r242, %r291;
	mul.wide.s32 	%rd42, %r292, 4;
	add.s64 	%rd43, %rd25, %rd42;
	st.global.u32 	[%rd43], %r347;
	div.s32 	%r293, 9, %r9;
	shl.b32 	%r294, %r293, 7;
	mul.lo.s32 	%r295, %r293, %r9;
	sub.s32 	%r296, 9, %r295;
	add.s32 	%r297, %r244, %r294;
	mad.lo.s32 	%r298, %r296, %r242, %r297;
	mul.wide.s32 	%rd44, %r298, 4;
	add.s64 	%rd45, %rd25, %rd44;
	st.global.u32 	[%rd45], %r346;
	div.s32 	%r299, 10, %r9;
	shl.b32 	%r300, %r299, 7;
	mul.lo.s32 	%r301, %r299, %r9;
	sub.s32 	%r302, 10, %r301;
	add.s32 	%r303, %r244, %r300;
	mad.lo.s32 	%r304, %r302, %r242, %r303;
	mul.wide.s32 	%rd46, %r304, 4;
	add.s64 	%rd47, %rd25, %rd46;
	st.global.u32 	[%rd47], %r345;
	div.s32 	%r305, 11, %r9;
	shl.b32 	%r306, %r305, 7;
	mul.lo.s32 	%r307, %r305, %r9;
	sub.s32 	%r308, 11, %r307;
	add.s32 	%r309, %r244, %r306;
	mad.lo.s32 	%r310, %r308, %r242, %r309;
	mul.wide.s32 	%rd48, %r310, 4;
	add.s64 	%rd49, %rd25, %rd48;
	st.global.u32 	[%rd49], %r344;
	div.s32 	%r311, 12, %r9;
	shl.b32 	%r312, %r311, 7;
	mul.lo.s32 	%r313, %r311, %r9;
	sub.s32 	%r314, 12, %r313;
	add.s32 	%r315, %r244, %r312;
	mad.lo.s32 	%r316, %r314, %r242, %r315;
	mul.wide.s32 	%rd50, %r316, 4;
	add.s64 	%rd51, %rd25, %rd50;
	st.global.u32 	[%rd51], %r343;
	div.s32 	%r317, 13, %r9;
	shl.b32 	%r318, %r317, 7;
	mul.lo.s32 	%r319, %r317, %r9;
	sub.s32 	%r320, 13, %r319;
	add.s32 	%r321, %r244, %r318;
	mad.lo.s32 	%r322, %r320, %r242, %r321;
	mul.wide.s32 	%rd52, %r322, 4;
	add.s64 	%rd53, %rd25, %rd52;
	st.global.u32 	[%rd53], %r342;
	div.s32 	%r323, 14, %r9;
	shl.b32 	%r324, %r323, 7;
	mul.lo.s32 	%r325, %r323, %r9;
	sub.s32 	%r326, 14, %r325;
	add.s32 	%r327, %r244, %r324;
	mad.lo.s32 	%r328, %r326, %r242, %r327;
	mul.wide.s32 	%rd54, %r328, 4;
	add.s64 	%rd55, %rd25, %rd54;
	st.global.u32 	[%rd55], %r341;
	div.s32 	%r329, 15, %r9;
	shl.b32 	%r330, %r329, 7;
	mul.lo.s32 	%r331, %r329, %r9;
	sub.s32 	%r332, 15, %r331;
	add.s32 	%r333, %r244, %r330;
	mad.lo.s32 	%r334, %r332, %r242, %r333;
	mul.wide.s32 	%rd56, %r334, 4;
	add.s64 	%rd57, %rd25, %rd56;
	st.global.u32 	[%rd57], %r340;
$L__BB196_45:
	ret;

}
	// .globl	_Z9cuda_gemmIiLi128ELi1ELi1ELi2048ELi2ELi2ELi64ELi0ELi1EEviiiPT_S1_S1_iii
.visible .entry _Z9cuda_gemmIiLi128ELi1ELi1ELi2048ELi2ELi2ELi64ELi0ELi1EEviiiPT_S1_S1_iii(
	.param .u32 _Z9cuda_gemmIiLi128ELi1ELi1ELi2048ELi2ELi2ELi64ELi0ELi1EEviiiPT_S1_S1_iii_param_0,
	.param .u32 _Z9cuda_gemmIiLi128ELi1ELi1ELi2048ELi2ELi2ELi64ELi0ELi1EEviiiPT_S1_S1_iii_param_1,
	.param .u32 _Z9cuda_gemmIiLi128ELi1ELi1ELi2048ELi2ELi2ELi64ELi0ELi1EEviiiPT_S1_S1_iii_param_2,
	.param .u64 .ptr .align 1 _Z9cuda_gemmIiLi128ELi1ELi1ELi2048ELi2ELi2ELi64ELi0ELi1EEviiiPT_S1_S1_iii_param_3,
	.param .u64 .ptr .align 1 _Z9cuda_gemmIiLi128ELi1ELi1ELi2048ELi2ELi2ELi64ELi0ELi1EEviiiPT_S1_S1_iii_param_4,
	.param .u64 .ptr .align 1 _Z9cuda_gemmIiLi128ELi1ELi1ELi2048ELi2ELi2ELi64ELi0ELi1EEviiiPT_S1_S1_iii_param_5,
	.param .u32 _Z9cuda_gemmIiLi128ELi1ELi1ELi2048ELi2ELi2ELi64ELi0ELi1EEviiiPT_S1_S1_iii_param_6,
	.param .u32 _Z9cuda_gemmIiLi128ELi1ELi1ELi2048ELi2ELi2ELi64ELi0ELi1EEviiiPT_S1_S1_iii_param_7,
	.param .u32 _Z9cuda_gemmIiLi128ELi1ELi1ELi2048ELi2ELi2ELi64ELi0ELi1EEviiiPT_S1_S1_iii_param_8
)
.maxntid 128
{
	.reg .pred 	%p<39>;
	.reg .b16 	%rs<5>;
	.reg .b32 	%r<203>;
	.reg .b64 	%rd<27>;
	// demoted variable
	.shared .align 128 .b8 _ZZ9cuda_gemmIiLi128ELi1ELi1ELi2048ELi2ELi2ELi64ELi0ELi1EEviiiPT_S1_S1_iiiE11kron_fac_sh[24];
	// demoted variable
	.shared .align 128 .b8 _ZZ9cuda_gemmIiLi128ELi1ELi1ELi2048ELi2ELi2ELi64ELi0ELi1EEviiiPT_S1_S1_iiiE3Ash[8192];
	ld.param.u32 	%r40, [_Z9cuda_gemmIiLi128ELi1ELi1ELi2048ELi2ELi2ELi64ELi0ELi1EEviiiPT_S1_S1_iii_param_1];
	ld.param.u32 	%r41, [_Z9cuda_gemmIiLi128ELi1ELi1ELi2048ELi2ELi2ELi64ELi0ELi1EEviiiPT_S1_S1_iii_param_2];
	ld.param.u64 	%rd8, [_Z9cuda_gemmIiLi128ELi1ELi1ELi2048ELi2ELi2ELi64ELi0ELi1EEviiiPT_S1_S1_iii_param_3];
	ld.param.u64 	%rd6, [_Z9cuda_gemmIiLi128ELi1ELi1ELi2048ELi2ELi2ELi64ELi0ELi1EEviiiPT_S1_S1_iii_param_4];
	ld.param.u64 	%rd7, [_Z9cuda_gemmIiLi128ELi1ELi1ELi2048ELi2ELi2ELi64ELi0ELi1EEviiiPT_S1_S1_iii_param_5];
	cvta.to.global.u64 	%rd1, %rd8;
	mov.u32 	%r1, %tid.x;
	setp.gt.u32 	%p1, %r1, 3;
	@%p1 bra 	$L__BB197_3;
	mov.u32 	%r2, %ntid.x;
	mul.wide.u32 	%rd9, %r1, 4;
	cvta.to.global.u64 	%rd10, %rd6;
	add.s64 	%rd26, %rd10, %rd9;
	mul.wide.u32 	%rd3, %r2, 4;
	mov.u32 	%r44, _ZZ9cuda_gemmIiLi128ELi1ELi1ELi2048ELi2ELi2ELi64ELi0ELi1EEviiiPT_S1_S1_iiiE11kron_fac_sh;
	mov.u32 	%r193, %r1;
$L__BB197_2:
	ld.global.u32 	%r42, [%rd26];
	and.b32  	%r43, %r193, 1;
	mad.lo.s32 	%r45, %r43, 12, %r44;
	shl.b32 	%r46, %r193, 1;
	and.b32  	%r47, %r46, -4;
	add.s32 	%r48, %r45, %r47;
	st.shared.u32 	[%r48], %r42;
	add.s32 	%r193, %r193, %r2;
	add.s64 	%rd26, %rd26, %rd3;
	setp.lt.u32 	%p2, %r193, 4;
	@%p2 bra 	$L__BB197_2;
$L__BB197_3:
	mov.u32 	%r5, %ctaid.y;
	mov.u32 	%r49, %nctaid.y;
	setp.ge.u32 	%p3, %r5, %r49;
	@%p3 bra 	$L__BB197_10;
	mov.u32 	%r6, %ctaid.x;
	shl.b32 	%r196, %r1, 2;
	shl.b32 	%r8, %r6, 11;
	mov.u32 	%r9, %ntid.x;
	shl.b32 	%r10, %r9, 2;
	mul.lo.s32 	%r11, %r5, %r41;
	xor.b32  	%r50, %r196, 2047;
	sub.s32 	%r51, %r50, %r10;
	cvt.u16.u32 	%rs2, %r51;
	cvt.u16.u32 	%rs3, %r10;
	div.u16 	%rs4, %rs2, %rs3;
	and.b16  	%rs1, %rs4, 3;
	setp.eq.s16 	%p4, %rs1, 2;
	@%p4 bra 	$L__BB197_7;
	cvt.u32.u16 	%r12, %rs1;
	add.s32 	%r13, %r11, %r8;
	mov.b32 	%r195, 0;
$L__BB197_6:
	.pragma "nounroll";
	add.s32 	%r53, %r13, %r196;
	mul.wide.s32 	%rd11, %r53, 4;
	add.s64 	%rd12, %rd1, %rd11;
	ld.global.v4.u32 	{%r54, %r55, %r56, %r57}, [%rd12];
	shl.b32 	%r58, %r196, 2;
	mov.u32 	%r59, _ZZ9cuda_gemmIiLi128ELi1ELi1ELi2048ELi2ELi2ELi64ELi0ELi1EEviiiPT_S1_S1_iiiE3Ash;
	add.s32 	%r60, %r59, %r58;
	st.shared.v4.u32 	[%r60], {%r54, %r55, %r56, %r57};
	add.s32 	%r196, %r196, %r10;
	add.s32 	%r195, %r195, 1;
	xor.b32  	%r61, %r195, %r12;
	setp.ne.s32 	%p5, %r61, 2;
	@%p5 bra 	$L__BB197_6;
$L__BB197_7:
	add.s32 	%r62, %r196, %r11;
	add.s32 	%r197, %r62, %r8;
	mad.lo.s32 	%r201, %r9, 12, %r197;
	shl.b32 	%r21, %r9, 4;
	shl.b32 	%r63, %r9, 3;
	add.s32 	%r200, %r197, %r63;
	add.s32 	%r199, %r197, %r10;
	mul.lo.s32 	%r24, %r9, 48;
	shl.b32 	%r64, %r196, 2;
	mov.u32 	%r65, _ZZ9cuda_gemmIiLi128ELi1ELi1ELi2048ELi2ELi2ELi64ELi0ELi1EEviiiPT_S1_S1_iiiE3Ash;
	add.s32 	%r198, %r65, %r64;
	shl.b32 	%r26, %r9, 6;
	shl.b32 	%r27, %r9, 5;
$L__BB197_8:
	mul.wide.s32 	%rd13, %r201, 4;
	add.s64 	%rd14, %rd1, %rd13;
	mul.wide.s32 	%rd15, %r200, 4;
	add.s64 	%rd16, %rd1, %rd15;
	mul.wide.s32 	%rd17, %r199, 4;
	add.s64 	%rd18, %rd1, %rd17;
	mul.wide.s32 	%rd19, %r197, 4;
	add.s64 	%rd20, %rd1, %rd19;
	ld.global.v4.u32 	{%r66, %r67, %r68, %r69}, [%rd20];
	st.shared.v4.u32 	[%r198], {%r66, %r67, %r68, %r69};
	add.s32 	%r70, %r196, %r10;
	ld.global.v4.u32 	{%r71, %r72, %r73, %r74}, [%rd18];
	add.s32 	%r75, %r198, %r21;
	st.shared.v4.u32 	[%r75], {%r71, %r72, %r73, %r74};
	add.s32 	%r76, %r70, %r10;
	ld.global.v4.u32 	{%r77, %r78, %r79, %r80}, [%rd16];
	add.s32 	%r81, %r198, %r27;
	st.shared.v4.u32 	[%r81], {%r77, %r78, %r79, %r80};
	add.s32 	%r82, %r76, %r10;
	ld.global.v4.u32 	{%r83, %r84, %r85, %r86}, [%rd14];
	add.s32 	%r87, %r198, %r24;
	st.shared.v4.u32 	[%r87], {%r83, %r84, %r85, %r86};
	add.s32 	%r196, %r82, %r10;
	add.s32 	%r201, %r201, %r21;
	add.s32 	%r200, %r200, %r21;
	add.s32 	%r199, %r199, %r21;
	add.s32 	%r198, %r198, %r26;
	add.s32 	%r197, %r197, %r21;
	setp.lt.u32 	%p6, %r196, 2048;
	@%p6 bra 	$L__BB197_8;
	and.b32  	%r88, %r1, 1;
	shl.b32 	%r89, %r1, 2;
	and.b32  	%r90, %r89, 4;
	mov.u32 	%r91, _ZZ9cuda_gemmIiLi128ELi1ELi1ELi2048ELi2ELi2ELi64ELi0ELi1EEviiiPT_S1_S1_iiiE11kron_fac_sh;
	add.s32 	%r92, %r91, %r90;
	cvta.to.global.u64 	%rd21, %rd7;
	bar.sync 	0;
	shl.b32 	%r93, %r1, 1;
	or.b32  	%r94, %r93, %r88;
	shl.b32 	%r95, %r94, 2;
	mov.u32 	%r96, _ZZ9cuda_gemmIiLi128ELi1ELi1ELi2048ELi2ELi2ELi64ELi0ELi1EEviiiPT_S1_S1_iiiE3Ash;
	add.s32 	%r97, %r96, %r95;
	ld.shared.u32 	%r98, [%r97];
	xor.b32  	%r99, %r88, 1;
	or.b32  	%r100, %r93, %r99;
	shl.b32 	%r101, %r100, 2;
	add.s32 	%r102, %r96, %r101;
	ld.shared.u32 	%r103, [%r102];
	ld.shared.u32 	%r104, [%r92];
	shfl.sync.idx.b32	%r105|%p7, %r104, %r88, 7711, -1;
	mul.lo.s32 	%r106, %r105, %r98;
	shfl.sync.idx.b32	%r107|%p8, %r104, %r99, 7711, -1;
	mad.lo.s32 	%r108, %r107, %r103, %r106;
	ld.shared.u32 	%r109, [%r92+12];
	shfl.sync.idx.b32	%r110|%p9, %r109, %r88, 7711, -1;
	mul.lo.s32 	%r111, %r110, %r98;
	shfl.sync.idx.b32	%r112|%p10, %r109, %r99, 7711, -1;
	mad.lo.s32 	%r113, %r112, %r103, %r111;
	ld.shared.u32 	%r114, [%r97+1024];
	ld.shared.u32 	%r115, [%r102+1024];
	shfl.sync.idx.b32	%r116|%p11, %r104, %r88, 7711, -1;
	mul.lo.s32 	%r117, %r116, %r114;
	shfl.sync.idx.b32	%r118|%p12, %r104, %r99, 7711, -1;
	mad.lo.s32 	%r119, %r118, %r115, %r117;
	shfl.sync.idx.b32	%r120|%p13, %r109, %r88, 7711, -1;
	mul.lo.s32 	%r121, %r120, %r114;
	shfl.sync.idx.b32	%r122|%p14, %r109, %r99, 7711, -1;
	mad.lo.s32 	%r123, %r122, %r115, %r121;
	ld.shared.u32 	%r124, [%r97+2048];
	ld.shared.u32 	%r125, [%r102+2048];
	shfl.sync.idx.b32	%r126|%p15, %r104, %r88, 7711, -1;
	mul.lo.s32 	%r127, %r126, %r124;
	shfl.sync.idx.b32	%r128|%p16, %r104, %r99, 7711, -1;
	mad.lo.s32 	%r129, %r128, %r125, %r127;
	shfl.sync.idx.b32	%r130|%p17, %r109, %r88, 7711, -1;
	mul.lo.s32 	%r131, %r130, %r124;
	shfl.sync.idx.b32	%r132|%p18, %r109, %r99, 7711, -1;
	mad.lo.s32 	%r133, %r132, %r125, %r131;
	ld.shared.u32 	%r134, [%r97+3072];
	ld.shared.u32 	%r135, [%r102+3072];
	shfl.sync.idx.b32	%r136|%p19, %r104, %r88, 7711, -1;
	mul.lo.s32 	%r137, %r136, %r134;
	shfl.sync.idx.b32	%r138|%p20, %r104, %r99, 7711, -1;
	mad.lo.s32 	%r139, %r138, %r135, %r137;
	shfl.sync.idx.b32	%r140|%p21, %r109, %r88, 7711, -1;
	mul.lo.s32 	%r141, %r140, %r134;
	shfl.sync.idx.b32	%r142|%p22, %r109, %r99, 7711, -1;
	mad.lo.s32 	%r143, %r142, %r135, %r141;
	ld.shared.u32 	%r144, [%r97+4096];
	ld.shared.u32 	%r145, [%r102+4096];
	shfl.sync.idx.b32	%r146|%p23, %r104, %r88, 7711, -1;
	mul.lo.s32 	%r147, %r146, %r144;
	shfl.sync.idx.b32	%r148|%p24, %r104, %r99, 7711, -1;
	mad.lo.s32 	%r149, %r148, %r145, %r147;
	shfl.sync.idx.b32	%r150|%p25, %r109, %r88, 7711, -1;
	mul.lo.s32 	%r151, %r150, %r144;
	shfl.sync.idx.b32	%r152|%p26, %r109, %r99, 7711, -1;
	mad.lo.s32 	%r153, %r152, %r145, %r151;
	ld.shared.u32 	%r154, [%r97+5120];
	ld.shared.u32 	%r155, [%r102+5120];
	shfl.sync.idx.b32	%r156|%p27, %r104, %r88, 7711, -1;
	mul.lo.s32 	%r157, %r156, %r154;
	shfl.sync.idx.b32	%r158|%p28, %r104, %r99, 7711, -1;
	mad.lo.s32 	%r159, %r158, %r155, %r157;
	shfl.sync.idx.b32	%r160|%p29, %r109, %r88, 7711, -1;
	mul.lo.s32 	%r161, %r160, %r154;
	shfl.sync.idx.b32	%r162|%p30, %r109, %r99, 7711, -1;
	mad.lo.s32 	%r163, %r162, %r155, %r161;
	ld.shared.u32 	%r164, [%r97+6144];
	ld.shared.u32 	%r165, [%r102+6144];
	shfl.sync.idx.b32	%r166|%p31, %r104, %r88, 7711, -1;
	mul.lo.s32 	%r167, %r166, %r164;
	shfl.sync.idx.b32	%r168|%p32, %r104, %r99, 7711, -1;
	mad.lo.s32 	%r169, %r168, %r165, %r167;
	shfl.sync.idx.b32	%r170|%p33, %r109, %r88, 7711, -1;
	mul.lo.s32 	%r171, %r170, %r164;
	shfl.sync.idx.b32	%r172|%p34, %r109, %r99, 7711, -1;
	mad.lo.s32 	%r173, %r172, %r165, %r171;
	ld.shared.u32 	%r174, [%r97+7168];
	ld.shared.u32 	%r175, [%r102+7168];
	shfl.sync.idx.b32	%r176|%p35, %r104, %r88, 7711, -1;
	mul.lo.s32 	%r177, %r176, %r174;
	shfl.sync.idx.b32	%r178|%p36, %r104, %r99, 7711, -1;
	mad.lo.s32 	%r179, %r178, %r175, %r177;
	shfl.sync.idx.b32	%r180|%p37, %r109, %r88, 7711, -1;
	mul.lo.s32 	%r181, %r180, %r174;
	shfl.sync.idx.b32	%r182|%p38, %r109, %r99, 7711, -1;
	mad.lo.s32 	%r183, %r182, %r175, %r181;
	bar.sync 	0;
	shl.b32 	%r184, %r6, 10;
	or.b32  	%r185, %r184, %r1;
	mad.lo.s32 	%r186, %r5, %r40, %r185;
	mul.wide.s32 	%rd22, %r186, 4;
	add.s64 	%rd23, %rd21, %rd22;
	st.global.u32 	[%rd23], %r108;
	shr.s32 	%r187, %r41, 31;
	shr.u32 	%r188, %r187, 21;
	add.s32 	%r189, %r41, %r188;
	shr.s32 	%r190, %r189, 11;
	shl.b32 	%r191, %r190, 10;
	add.s32 	%r192, %r186, %r191;
	mul.wide.s32 	%rd24, %r192, 4;
	add.s64 	%rd25, %rd21, %rd24;
	st.global.u32 	[%rd25], %r113;
	st.global.u32 	[%rd23+512], %r119;
	st.global.u32 	[%rd25+512], %r123;
	st.global.u32 	[%rd23+1024], %r129;
	st.global.u32 	[%rd25+1024], %r133;
	st.global.u32 	[%rd23+1536], %r139;
	st.global.u32 	[%rd25+1536], %r143;
	st.global.u32 	[%rd23+2048], %r149;
	st.global.u32 	[%rd25+2048], %r153;
	st.global.u32 	[%rd23+2560], %r159;
	st.global.u32 	[%rd25+2560], %r163;
	st.global.u32 	[%rd23+3072], %r169;
	st.global.u32 	[%rd25+3072], %r173;
	st.global.u32 	[%rd23+3584], %r179;
	st.global.u32 	[%rd25+3584], %r183;
$L__BB197_10:
	ret;

}
	// .globl	_Z9cuda_gemmIiLi128ELi1ELi1ELi2048ELi2ELi2ELi64ELi1ELi0EEviiiPT_S1_S1_iii
.visible .entry _Z9cuda_gemmIiLi128ELi1ELi1ELi2048ELi2ELi2ELi64ELi1ELi0EEviiiPT_S1_S1_iii(
	.param .u32 _Z9cuda_gemmIiLi128ELi1ELi1ELi2048ELi2ELi2ELi64ELi1ELi0EEviiiPT_S1_S1_iii_param_0,
	.param .u32 _Z9cuda_gemmIiLi128ELi1ELi1ELi2048ELi2ELi2ELi64ELi1ELi0EEviiiPT_S1_S1_iii_param_1,
	.param .u32 _Z9cuda_gemmIiLi128ELi1ELi1ELi2048ELi2ELi2ELi64ELi1ELi0EEviiiPT_S1_S1_iii_param_2,
	.param .u64 .ptr .align 1 _Z9cuda_gemmIiLi128ELi1ELi1ELi2048ELi2ELi2ELi64ELi1ELi0EEviiiPT_S1_S1_iii_param_3,
	.param .u64 .ptr .align 1 _Z9cuda_gemmIiLi128ELi1ELi1ELi2048ELi2ELi2ELi64ELi1ELi0EEviiiPT_S1_S1_iii_param_4,
	.param .u64 .ptr .align 1 _Z9cuda_gemmIiLi128ELi1ELi1ELi2048ELi2ELi2ELi64ELi1ELi0EEviiiPT_S1_S1_iii_param_5,
	.param .u32 _Z9cuda_gemmIiLi128ELi1ELi1ELi2048ELi2ELi2ELi64ELi1ELi0EEviiiPT_S1_S1_iii_param_6,
	.param .u32 _Z9cuda_gemmIiLi128ELi1ELi1ELi2048ELi2ELi2ELi64ELi1ELi0EEviiiPT_S1_S1_iii_param_7,
	.param .u32 _Z9cuda_gemmIiLi128ELi1ELi1ELi2048ELi2ELi2ELi64ELi1ELi0EEviiiPT_S1_S1_iii_param_8
)
.maxntid 128
{
	.local .align 16 .b8 	__local_depot198[64];
	.reg .b64 	%SP;
	.reg .b64 	%SPL;
	.reg .pred 	%p<37>;
	.reg .b16 	%rs<8>;
	.reg .b32 	%r<376>;
	.reg .b64 	%rd<59>;
	// demoted variable
	.shared .align 128 .b8 _ZZ9cuda_gemmIiLi128ELi1ELi1ELi2048ELi2ELi2ELi64ELi1ELi0EEviiiPT_S1_S1_iiiE11kron_fac_sh[24];
	// demoted variable
	.shared .align 128 .b8 _ZZ9cuda_gemmIiLi128ELi1ELi1ELi2048ELi2ELi2ELi64ELi1ELi0EEviiiPT_S1_S1_iiiE3Ash[8192];
	mov.u64 	%SPL, __local_depot198;
	ld.param.u64 	%rd7, [_Z9cuda_gemmIiLi128ELi1ELi1ELi2048ELi2ELi2ELi64ELi1ELi0EEviiiPT_S1_S1_iii_param_3];
	ld.param.u64 	%rd5, [_Z9cuda_gemmIiLi128ELi1ELi1ELi2048ELi2ELi2ELi64ELi1ELi0EEviiiPT_S1_S1_iii_param_4];
	ld.param.u32 	%r111, [_Z9cuda_gemmIiLi128ELi1ELi1ELi2048ELi2ELi2ELi64ELi1ELi0EEviiiPT_S1_S1_iii_param_6];
	ld.param.u32 	%r112, [_Z9cuda_gemmIiLi128ELi1ELi1ELi2048ELi2ELi2ELi64ELi1ELi0EEviiiPT_S1_S1_iii_param_7];
	cvta.to.global.u64 	%rd1, %rd7;
	add.u64 	%rd2, %SPL, 0;
	mov.u32 	%r1, %tid.x;
	mul.lo.s32 	%r2, %r112, %r111;
	setp.ge.u32 	%p1, %r1, %r2;
	@%p1 bra 	$L__BB198_3;
	mov.u32 	%r3, %ntid.x;
	cvta.to.global.u64 	%rd3, %rd5;
	mov.u32 	%r115, _ZZ9cuda_gemmIiLi128ELi1ELi1ELi2048ELi2ELi2ELi64ELi1ELi0EEviiiPT_S1_S1_iiiE11kron_fac_sh;
	mov.u32 	%r338, %r1;
$L__BB198_2:
	mul.wide.u32 	%rd9, %r338, 4;
	add.s64 	%rd10, %rd3, %rd9;
	ld.global.u32 	%r113, [%rd10];
	rem.u32 	%r114, %r338, %r111;
	mad.lo.s32 	%r116, %r114, 12, %r115;
	div.u32 	%r117, %r338, %r112;
	shl.b32 	%r118, %r117, 2;
	add.s32 	%r119, %r116, %r118;
	st.shared.u32 	[%r119], %r113;
	add.s32 	%r338, %r338, %r3;
	setp.lt.u32 	%p2, %r338, %r2;
	@%p2 bra 	$L__BB198_2;
$L__BB198_3:
	div.s32 	%r6, 2048, %r112;
	min.s32 	%r7, %r6, 128;
	cvt.u16.u32 	%rs2, %r7;
	div.s16 	%rs3, 128, %rs2;
	cvt.s32.s16 	%r8, %rs3;
	div.s16 	%rs4, 2, %rs3;
	cvt.s32.s16 	%r9, %rs4;
	div.u32 	%r11, %r1, %r7;
	mul.lo.s32 	%r120, %r11, %r7;
	sub.s32 	%r10, %r1, %r120;
	mov.u32 	%r12, %ctaid.y;
	mov.u32 	%r121, %nctaid.y;
	setp.ge.u32 	%p3, %r12, %r121;
	@%p3 bra 	$L__BB198_45;
	shl.b32 	%r341, %r1, 2;
	mov.u32 	%r122, %ntid.x;
	shl.b32 	%r14, %r122, 2;
	and.b32  	%r15, %r10, 1;
	min.s32 	%r16, %r111, 2;
	mov.b32 	%r123, 0;
	st.local.v4.u32 	[%rd2], {%r123, %r123, %r123, %r123};
	st.local.v4.u32 	[%rd2+16], {%r123, %r123, %r123, %r123};
	st.local.v4.u32 	[%rd2+32], {%r123, %r123, %r123, %r123};
	st.local.v4.u32 	[%rd2+48], {%r123, %r123, %r123, %r123};
	shl.b32 	%r17, %r12, 11;
	xor.b32  	%r124, %r341, 2047;
	sub.s32 	%r125, %r124, %r14;
	cvt.u16.u32 	%rs5, %r125;
	cvt.u16.u32 	%rs6, %r14;
	div.u16 	%rs7, %rs5, %rs6;
	and.b16  	%rs1, %rs7, 3;
	setp.eq.s16 	%p4, %rs1, 2;
	@%p4 bra 	$L__BB198_7;
	cvt.u32.u16 	%r18, %rs1;
	mov.b32 	%r340, 0;
$L__BB198_6:
	.pragma "nounroll";
	add.s32 	%r127, %r17, %r341;
	mul.wide.u32 	%rd11, %r127, 4;
	add.s64 	%rd12, %rd1, %rd11;
	ld.global.v4.u32 	{%r128, %r129, %r130, %r131}, [%rd12];
	shl.b32 	%r132, %r341, 2;
	mov.u32 	%r133, _ZZ9cuda_gemmIiLi128ELi1ELi1ELi2048ELi2ELi2ELi64ELi1ELi0EEviiiPT_S1_S1_iiiE3Ash;
	add.s32 	%r134, %r133, %r132;
	st.shared.v4.u32 	[%r134], {%r128, %r129, %r130, %r131};
	add.s32 	%r341, %r341, %r14;
	add.s32 	%r340, %r340, 1;
	xor.b32  	%r135, %r340, %r18;
	setp.ne.s32 	%p5, %r135, 2;
	@%p5 bra 	$L__BB198_6;
$L__BB198_7:
	mov.u32 	%r142, _ZZ9cuda_gemmIiLi128ELi1ELi1ELi2048ELi2ELi2ELi64ELi1ELi0EEviiiPT_S1_S1_iiiE3Ash;
	shl.b32 	%r150, %r14, 2;
$L__BB198_8:
	add.s32 	%r136, %r17, %r341;
	mul.wide.s32 	%rd13, %r136, 4;
	add.s64 	%rd14, %rd1, %rd13;
	ld.global.v4.u32 	{%r137, %r138, %r139, %r140}, [%rd14];
	shl.b32 	%r141, %r341, 2;
	add.s32 	%r143, %r142, %r141;
	st.shared.v4.u32 	[%r143], {%r137, %r138, %r139, %r140};
	add.s32 	%r144, %r341, %r14;
	add.s32 	%r145, %r17, %r144;
	mul.wide.s32 	%rd15, %r145, 4;
	add.s64 	%rd16, %rd1, %rd15;
	ld.global.v4.u32 	{%r146, %r147, %r148, %r149}, [%rd16];
	add.s32 	%r151, %r143, %r150;
	st.shared.v4.u32 	[%r151], {%r146, %r147, %r148, %r149};
	add.s32 	%r152, %r144, %r14;
	add.s32 	%r153, %r17, %r152;
	mul.wide.s32 	%rd17, %r153, 4;
	add.s64 	%rd18, %rd1, %rd17;
	ld.global.v4.u32 	{%r154, %r155, %r156, %r157}, [%rd18];
	add.s32 	%r158, %r151, %r150;
	st.shared.v4.u32 	[%r158], {%r154, %r155, %r156, %r157};
	add.s32 	%r159, %r152, %r14;
	add.s32 	%r160, %r17, %r159;
	mul.wide.s32 	%rd19, %r160, 4;
	add.s64 	%rd20, %rd1, %rd19;
	ld.global.v4.u32 	{%r161, %r162, %r163, %r164}, [%rd20];
	add.s32 	%r165, %r158, %r150;
	st.shared.v4.u32 	[%r165], {%r161, %r162, %r163, %r164};
	add.s32 	%r341, %r159, %r14;
	setp.lt.u32 	%p6, %r341, 2048;
	@%p6 bra 	$L__BB198_8;
	setp.lt.s32 	%p7, %r6, 1;
	bar.sync 	0;
	mov.b32 	%r343, 0;
	mov.u32 	%r344, %r343;
	mov.u32 	%r345, %r343;
	mov.u32 	%r346, %r343;
	mov.u32 	%r347, %r343;
	mov.u32 	%r348, %r343;
	mov.u32 	%r349, %r343;
	mov.u32 	%r350, %r343;
	mov.u32 	%r351, %r343;
	mov.u32 	%r352, %r343;
	mov.u32 	%r353, %r343;
	mov.u32 	%r354, %r343;
	mov.u32 	%r355, %r343;
	mov.u32 	%r356, %r343;
	mov.u32 	%r357, %r343;
	mov.u32 	%r358, %r343;
	@%p7 bra 	$L__BB198_44;
	add.s32 	%r169, %r11, %r8;
	max.s32 	%r170, %r16, %r169;
	setp.lt.s32 	%p8, %r169, %r16;
	selp.u32 	%r26, 1, 0, %p8;
	add.s32 	%r171, %r169, %r26;
	sub.s32 	%r27, %r170, %r171;
	setp.lt.s32 	%p9, %r15, %r112;
	selp.b32 	%r172, 0, %r112, %p9;
	sub.s32 	%r28, %r15, %r172;
	add.s32 	%r173, %r15, 1;
	setp.lt.s32 	%p10, %r173, %r112;
	selp.b32 	%r174, 0, %r112, %p10;
	sub.s32 	%r29, %r173, %r174;
	mov.b32 	%r361, 0;
	div.u32 	%r186, %r27, %r8;
	add.s32 	%r52, %r186, %r26;
	mov.u32 	%r362, %r361;
$L__BB198_11:
	setp.gt.s32 	%p11, %r112, 0;
	add.s32 	%r175, %r362, %r10;
	mul.lo.s32 	%r51, %r175, %r112;
	@%p11 bra 	$L__BB198_12;
	bra.uni 	$L__BB198_13;
$L__BB198_12:
	add.s32 	%r176, %r15, %r51;
	shl.b32 	%r177, %r176, 2;
	mov.u32 	%r178, _ZZ9cuda_gemmIiLi128ELi1ELi1ELi2048ELi2ELi2ELi64ELi1ELi0EEviiiPT_S1_S1_iiiE3Ash;
	add.s32 	%r179, %r178, %r177;
	ld.shared.u32 	%r360, [%r179];
$L__BB198_13:
	setp.lt.s32 	%p12, %r112, 2;
	@%p12 bra 	$L__BB198_15;
	xor.b32  	%r180, %r15, 1;
	add.s32 	%r181, %r180, %r51;
	shl.b32 	%r182, %r181, 2;
	mov.u32 	%r183, _ZZ9cuda_gemmIiLi128ELi1ELi1ELi2048ELi2ELi2ELi64ELi1ELi0EEviiiPT_S1_S1_iiiE3Ash;
	add.s32 	%r184, %r183, %r182;
	ld.shared.u32 	%r359, [%r184];
$L__BB198_15:
	setp.lt.s32 	%p13, %r11, %r16;
	@%p13 bra 	$L__BB198_16;
	bra.uni 	$L__BB198_42;
$L__BB198_16:
	setp.eq.s32 	%p14, %r52, 0;
	mov.b32 	%r372, 0;
	mov.u32 	%r373, %r11;
	@%p14 bra 	$L__BB198_33;
	mul.lo.s32 	%r365, %r361, %r9;
	add.s32 	%r187, %r52, 1;
	and.b32  	%r372, %r187, -2;
	neg.s32 	%r366, %r372;
	mov.u32 	%r373, %r11;
$L__BB198_18:
	setp.gt.u32 	%p15, %r112, 64;
	mov.u32 	%r188, _ZZ9cuda_gemmIiLi128ELi1ELi1ELi2048ELi2ELi2ELi64ELi1ELi0EEviiiPT_S1_S1_iiiE11kron_fac_sh;
	mad.lo.s32 	%r63, %r373, 12, %r188;
	shl.b32 	%r189, %r1, 2;
	and.b32  	%r190, %r189, 4;
	add.s32 	%r191, %r63, %r190;
	ld.shared.u32 	%r64, [%r191];
	@%p15 bra 	$L__BB198_21;
	shfl.sync.idx.b32	%r202|%p18, %r64, %r28, 7711, -1;
	mul.lo.s32 	%r369, %r202, %r360;
	setp.lt.s32 	%p19, %r112, 2;
	@%p19 bra 	$L__BB198_25;
	shfl.sync.idx.b32	%r203|%p20, %r64, %r29, 7711, -1;
	mad.lo.s32 	%r369, %r203, %r359, %r369;
	bra.uni 	$L__BB198_25;
$L__BB198_21:
	setp.lt.s32 	%p16, %r112, 1;
	mov.b32 	%r369, 0;
	@%p16 bra 	$L__BB198_23;
	shl.b32 	%r193, %r10, 2;
	and.b32  	%r194, %r193, 4;
	add.s32 	%r195, %r63, %r194;
	ld.shared.u32 	%r196, [%r195];
	mul.lo.s32 	%r369, %r196, %r360;
$L__BB198_23:
	setp.lt.s32 	%p17, %r112, 2;
	@%p17 bra 	$L__BB198_25;
	shl.b32 	%r197, %r10, 2;
	not.b32 	%r198, %r197;
	and.b32  	%r199, %r198, 4;
	add.s32 	%r200, %r63, %r199;
	ld.shared.u32 	%r201, [%r200];
	mad.lo.s32 	%r369, %r201, %r359, %r369;
$L__BB198_25:
	mul.wide.s32 	%rd21, %r365, 4;
	add.s64 	%rd22, %rd2, %rd21;
	add.s64 	%rd4, %rd22, 4;
	setp.lt.u32 	%p21, %r112, 65;
	ld.local.u32 	%r204, [%rd22];
	add.s32 	%r205, %r204, %r369;
	st.local.u32 	[%rd22], %r205;
	mad.lo.s32 	%r71, %r8, 12, %r63;
	shl.b32 	%r206, %r1, 2;
	and.b32  	%r207, %r206, 4;
	add.s32 	%r208, %r71, %r207;
	ld.shared.u32 	%r72, [%r208];
	@%p21 bra 	$L__BB198_30;
	setp.lt.s32 	%p22, %r112, 1;
	mov.b32 	%r371, 0;
	@%p22 bra 	$L__BB198_28;
	shl.b32 	%r210, %r10, 2;
	and.b32  	%r211, %r210, 4;
	add.s32 	%r212, %r71, %r211;
	ld.shared.u32 	%r213, [%r212];
	mul.lo.s32 	%r371, %r213, %r360;
$L__BB198_28:
	setp.lt.s32 	%p23, %r112, 2;
	@%p23 bra 	$L__BB198_32;
	shl.b32 	%r214, %r10, 2;
	not.b32 	%r215, %r214;
	and.b32  	%r216, %r215, 4;
	add.s32 	%r217, %r71, %r216;
	ld.shared.u32 	%r218, [%r217];
	mad.lo.s32 	%r371, %r218, %r359, %r371;
	bra.uni 	$L__BB198_32;
$L__BB198_30:
	shfl.sync.idx.b32	%r219|%p24, %r72, %r28, 7711, -1;
	mul.lo.s32 	%r371, %r219, %r360;
	setp.lt.s32 	%p25, %r112, 2;
	@%p25 bra 	$L__BB198_32;
	shfl.sync.idx.b32	%r220|%p26, %r72, %r29, 7711, -1;
	mad.lo.s32 	%r371, %r220, %r359, %r371;
$L__BB198_32:
	ld.local.u32 	%r221, [%rd4];
	add.s32 	%r222, %r221, %r371;
	st.local.u32 	[%rd4], %r222;
	shl.b32 	%r223, %r8, 1;
	add.s32 	%r373, %r373, %r223;
	add.s32 	%r366, %r366, 2;
	add.s32 	%r365, %r365, 2;
	setp.ne.s32 	%p27, %r366, 0;
	@%p27 bra 	$L__BB198_18;
$L__BB198_33:
	and.b32  	%r224, %r52, 1;
	setp.eq.b32 	%p28, %r224, 1;
	@%p28 bra 	$L__BB198_42;
	setp.lt.u32 	%p29, %r112, 65;
	mov.u32 	%r225, _ZZ9cuda_gemmIiLi128ELi1ELi1ELi2048ELi2ELi2ELi64ELi1ELi0EEviiiPT_S1_S1_iiiE11kron_fac_sh;
	mad.lo.s32 	%r84, %r373, 12, %r225;
	shl.b32 	%r226, %r1, 2;
	and.b32  	%r227, %r226, 4;
	add.s32 	%r228, %r84, %r227;
	ld.shared.u32 	%r85, [%r228];
	@%p29 bra 	$L__BB198_39;
	setp.lt.s32 	%p30, %r112, 1;
	mov.b32 	%r375, 0;
	@%p30 bra 	$L__BB198_37;
	shl.b32 	%r230, %r15, 2;
	add.s32 	%r231, %r84, %r230;
	ld.shared.u32 	%r232, [%r231];
	mul.lo.s32 	%r375, %r232, %r360;
$L__BB198_37:
	setp.lt.s32 	%p31, %r112, 2;
	@%p31 bra 	$L__BB198_41;
	shl.b32 	%r233, %r15, 2;
	xor.b32  	%r234, %r233, 4;
	add.s32 	%r235, %r84, %r234;
	ld.shared.u32 	%r236, [%r235];
	mad.lo.s32 	%r375, %r236, %r359, %r375;
	bra.uni 	$L__BB198_41;
$L__BB198_39:
	shfl.sync.idx.b32	%r237|%p32, %r85, %r28, 7711, -1;
	mul.lo.s32 	%r375, %r237, %r360;
	setp.lt.s32 	%p33, %r112, 2;
	@%p33 bra 	$L__BB198_41;
	shfl.sync.idx.b32	%r238|%p34, %r85, %r29, 7711, -1;
	mad.lo.s32 	%r375, %r238, %r359, %r375;
$L__BB198_41:
	mad.lo.s32 	%r239, %r361, %r9, %r372;
	mul.wide.s32 	%rd23, %r239, 4;
	add.s64 	%rd24, %rd2, %rd23;
	ld.local.u32 	%r240, [%rd24];
	add.s32 	%r241, %r240, %r375;
	st.local.u32 	[%rd24], %r241;
$L__BB198_42:
	add.s32 	%r362, %r362, %r7;
	add.s32 	%r361, %r361, 1;
	setp.lt.s32 	%p35, %r362, %r6;
	@%p35 bra 	$L__BB198_11;
	ld.local.v4.u32 	{%r358, %r357, %r356, %r355}, [%rd2];
	ld.local.v4.u32 	{%r354, %r353, %r352, %r351}, [%rd2+16];
	ld.local.v4.u32 	{%r350, %r349, %r348, %r347}, [%rd2+32];
	ld.local.v4.u32 	{%r346, %r345, %r344, %r343}, [%rd2+48];
$L__BB198_44:
	ld.param.u64 	%rd58, [_Z9cuda_gemmIiLi128ELi1ELi1ELi2048ELi2ELi2ELi64ELi1ELi0EEviiiPT_S1_S1_iii_param_5];
	cvta.to.global.u64 	%rd25, %rd58;
	bar.sync 	0;
	mul.lo.s32 	%r242, %r7, %r6;
	mul.lo.s32 	%r243, %r242, %r8;
	div.s32 	%r244, %r243, %r7;
	or.b32  	%r247, %r17, %r1;
	mul.wide.u32 	%rd26, %r247, 4;
	add.s64 	%rd27, %rd25, %rd26;
	st.global.u32 	[%rd27], %r358;
	add.s32 	%r248, %r9, 1;
	setp.lt.u32 	%p36, %r248, 3;
	shl.b32 	%r249, %r9, 7;
	selp.b32 	%r250, %r249, 0, %p36;
	rem.s32 	%r251, 1, %r9;
	add.s32 	%r252, %r247, %r250;
	mad.lo.s32 	%r253, %r244, %r251, %r252;
	mul.wide.s32 	%rd28, %r253, 4;
	add.s64 	%rd29, %rd25, %rd28;
	st.global.u32 	[%rd29], %r357;
	div.s32 	%r254, 2, %r9;
	shl.b32 	%r255, %r254, 7;
	mul.lo.s32 	%r256, %r254, %r9;
	sub.s32 	%r257, 2, %r256;
	add.s32 	%r258, %r247, %r255;
	mad.lo.s32 	%r259, %r244, %r257, %r258;
	mul.wide.s32 	%rd30, %r259, 4;
	add.s64 	%rd31, %rd25, %rd30;
	st.global.u32 	[%rd31], %r356;
	div.s32 	%r260, 3, %r9;
	shl.b32 	%r261, %r260, 7;
	mul.lo.s32 	%r262, %r260, %r9;
	sub.s32 	%r263, 3, %r262;
	add.s32 	%r264, %r247, %r261;
	mad.lo.s32 	%r265, %r244, %r263, %r264;
	mul.wide.s32 	%rd32, %r265, 4;
	add.s64 	%rd33, %rd25, %rd32;
	st.global.u32 	[%rd33], %r355;
	div.s32 	%r266, 4, %r9;
	shl.b32 	%r267, %r266, 7;
	mul.lo.s32 	%r268, %r266, %r9;
	sub.s32 	%r269, 4, %r268;
	add.s32 	%r270, %r247, %r267;
	mad.lo.s32 	%r271, %r244, %r269, %r270;
	mul.wide.s32 	%rd34, %r271, 4;
	add.s64 	%rd35, %rd25, %rd34;
	st.global.u32 	[%rd35], %r354;
	div.s32 	%r272, 5, %r9;
	shl.b32 	%r273, %r272, 7;
	mul.lo.s32 	%r274, %r272, %r9;
	sub.s32 	%r275, 5, %r274;
	add.s32 	%r276, %r247, %r273;
	mad.lo.s32 	%r277, %r244, %r275, %r276;
	mul.wide.s32 	%rd36, %r277, 4;
	add.s64 	%rd37, %rd25, %rd36;
	st.global.u32 	[%rd37], %r353;
	div.s32 	%r278, 6, %r9;
	shl.b32 	%r279, %r278, 7;
	mul.lo.s32 	%r280, %r278, %r9;
	sub.s32 	%r281, 6, %r280;
	add.s32 	%r282, %r247, %r279;
	mad.lo.s32 	%r283, %r244, %r281, %r282;
	mul.wide.s32 	%rd38, %r283, 4;
	add.s64 	%rd39, %rd25, %rd38;
	st.global.u32 	[%rd39], %r352;
	div.s32 	%r284, 7, %r9;
	shl.b32 	%r285, %r284, 7;
	mul.lo.s32 	%r286, %r284, %r9;
	sub.s32 	%r287, 7, %r286;
	add.s32 	%r288, %r247, %r285;
	mad.lo.s32 	%r289, %r244, %r287, %r288;
	mul.wide.s32 	%rd40, %r289, 4;
	add.s64 	%rd41, %rd25, %rd40;
	st.global.u32 	[%rd41], %r351;
	div.s32 	%r290, 8, %r9;
	shl.b32 	%r291, %r290, 7;
	mul.lo.s32 	%r292, %r290, %r9;
	sub.s32 	%r293, 8, %r292;
	add.s32 	%r294, %r247, %r291;
	mad.lo.s32 	%r295, %r244, %r293, %r294;
	mul.wide.s32 	%rd42, %r295, 4;
	add.s64 	%rd43, %rd25, %rd42;
	st.global.u32 	[%rd43], %r350;
	div.s32 	%r296, 9, %r9;
	shl.b32 	%r297, %r296, 7;
	mul.lo.s32 	%r298, %r296, %r9;
	sub.s32 	%r299, 9, %r298;
	add.s32 	%r300, %r247, %r297;
	mad.lo.s32 	%r301, %r244, %r299, %r300;
	mul.wide.s32 	%rd44, %r301, 4;
	add.s64 	%rd45, %rd25, %rd44;
	st.global.u32 	[%rd45], %r349;
	div.s32 	%r302, 10, %r9;
	shl.b32 	%r303, %r302, 7;
	mul.lo.s32 	%r304, %r302, %r9;
	sub.s32 	%r305, 10, %r304;
	add.s32 	%r306, %r247, %r303;
	mad.lo.s32 	%r307, %r244, %r305, %r306;
	mul.wide.s32 	%rd46, %r307, 4;
	add.s64 	%rd47, %rd25, %rd46;
	st.global.u32 	[%rd47], %r348;
	div.s32 	%r308, 11, %r9;
	shl.b32 	%r309, %r308, 7;
	mul.lo.s32 	%r310, %r308, %r9;
	sub.s32 	%r311, 11, %r310;
	add.s32 	%r312, %r247, %r309;
	mad.lo.s32 	%r313, %r244, %r311, %r312;
	mul.wide.s32 	%rd48, %r313, 4;
	add.s64 	%rd49, %rd25, %rd48;
	st.global.u32 	[%rd49], %r347;
	div.s32 	%r314, 12, %r9;
	shl.b32 	%r315, %r314, 7;
	mul.lo.s32 	%r316, %r314, %r9;
	sub.s32 	%r317, 12, %r316;
	add.s32 	%r318, %r247, %r315;
	mad.lo.s32 	%r319, %r244, %r317, %r318;
	mul.wide.s32 	%rd50, %r319, 4;
	add.s64 	%rd51, %rd25, %rd50;
	st.global.u32 	[%rd51], %r346;
	div.s32 	%r320, 13, %r9;
	shl.b32 	%r321, %r320, 7;
	mul.lo.s32 	%r322, %r320, %r9;
	sub.s32 	%r323, 13, %r322;
	add.s32 	%r324, %r247, %r321;
	mad.lo.s32 	%r325, %r244, %r323, %r324;
	mul.wide.s32 	%rd52, %r325, 4;
	add.s64 	%rd53, %rd25, %rd52;
	st.global.u32 	[%rd53], %r345;
	div.s32 	%r326, 14, %r9;
	shl.b32 	%r327, %r326, 7;
	mul.lo.s32 	%r328, %r326, %r9;
	sub.s32 	%r329, 14, %r328;
	add.s32 	%r330, %r247, %r327;
	mad.lo.s32 	%r331, %r244, %r329, %r330;
	mul.wide.s32 	%rd54, %r331, 4;
	add.s64 	%rd55, %rd25, %rd54;
	st.global.u32 	[%rd55], %r344;
	div.s32 	%r332, 15, %r9;
	shl.b32 	%r333, %r332, 7;
	mul.lo.s32 	%r334, %r332, %r9;
	sub.s32 	%r335, 15, %r334;
	add.s32 	%r336, %r247, %r333;
	mad.lo.s32 	%r337, %r244, %r335, %r336;
	mul.wide.s32 	%rd56, %r337, 4;
	add.s64 	%rd57, %rd25, %rd56;
	st.global.u32 	[%rd57], %r343;
$L__BB198_45:
	ret;

}
	// .globl	_Z9cuda_gemmIiLi128ELi1ELi1ELi2048ELi2ELi2ELi64ELi1ELi1EEviiiPT_S1_S1_iii
.visible .entry _Z9cuda_gemmIiLi128ELi1ELi1ELi2048ELi2ELi2ELi64ELi1ELi1EEviiiPT_S1_S1_iii(
	.param .u32 _Z9cuda_gemmIiLi128ELi1ELi1ELi2048ELi2ELi2ELi64ELi1ELi1EEviiiPT_S1_S1_iii_param_0,
	.param .u32 _Z9cuda_gemmIiLi128ELi1ELi1ELi2048ELi2ELi2ELi64ELi1ELi1EEviiiPT_S1_S1_iii_param_1,
	.param .u32 _Z9cuda_gemmIiLi128ELi1ELi1ELi2048ELi2ELi2ELi64ELi1ELi1EEviiiPT_S1_S1_iii_param_2,
	.param .u64 .ptr .align 1 _Z9cuda_gemmIiLi128ELi1ELi1ELi2048ELi2ELi2ELi64ELi1ELi1EEviiiPT_S1_S1_iii_param_3,
	.param .u64 .ptr .align 1 _Z9cuda_gemmIiLi128ELi1ELi1ELi2048ELi2ELi2ELi64ELi1ELi1EEviiiPT_S1_S1_iii_param_4,
	.param .u64 .ptr .align 1 _Z9cuda_gemmIiLi128ELi1ELi1ELi2048ELi2ELi2ELi64ELi1ELi1EEviiiPT_S1_S1_iii_param_5,
	.param .u32 _Z9cuda_gemmIiLi128ELi1ELi1ELi2048ELi2ELi2ELi64ELi1ELi1EEviiiPT_S1_S1_iii_param_6,
	.param .u32 _Z9cuda_gemmIiLi128ELi1ELi1ELi2048ELi2ELi2ELi64ELi1ELi1EEviiiPT_S1_S1_iii_param_7,
	.param .u32 _Z9cuda_gemmIiLi128ELi1ELi1ELi2048ELi2ELi2ELi64ELi1ELi1EEviiiPT_S1_S1_iii_param_8
)
.maxntid 128
{
	.reg .pred 	%p<39>;
	.reg .b16 	%rs<5>;
	.reg .b32 	%r<189>;
	.reg .b64 	%rd<25>;
	// demoted variable
	.shared .align 128 .b8 _ZZ9cuda_gemmIiLi128ELi1ELi1ELi2048ELi2ELi2ELi64ELi1ELi1EEviiiPT_S1_S1_iiiE11kron_fac_sh[24];
	// demoted variable
	.shared .align 128 .b8 _ZZ9cuda_gemmIiLi128ELi1ELi1ELi2048ELi2ELi2ELi64ELi1ELi1EEviiiPT_S1_S1_iiiE3Ash[8192];
	ld.param.u64 	%rd8, [_Z9cuda_gemmIiLi128ELi1ELi1ELi2048ELi2ELi2ELi64ELi1ELi1EEviiiPT_S1_S1_iii_param_3];
	ld.param.u64 	%rd6, [_Z9cuda_gemmIiLi128ELi1ELi1ELi2048ELi2ELi2ELi64ELi1ELi1EEviiiPT_S1_S1_iii_param_4];
	ld.param.u64 	%rd7, [_Z9cuda_gemmIiLi128ELi1ELi1ELi2048ELi2ELi2ELi64ELi1ELi1EEviiiPT_S1_S1_iii_param_5];
	cvta.to.global.u64 	%rd1, %rd8;
	mov.u32 	%r1, %tid.x;
	setp.gt.u32 	%p1, %r1, 3;
	@%p1 bra 	$L__BB199_3;
	mov.u32 	%r2, %ntid.x;
	mul.wide.u32 	%rd9, %r1, 4;
	cvta.to.global.u64 	%rd10, %rd6;
	add.s64 	%rd24, %rd10, %rd9;
	mul.wide.u32 	%rd3, %r2, 4;
	mov.u32 	%r39, _ZZ9cuda_gemmIiLi128ELi1ELi1ELi2048ELi2ELi2ELi64ELi1ELi1EEviiiPT_S1_S1_iiiE11kron_fac_sh;
	mov.u32 	%r179, %r1;
$L__BB199_2:
	ld.global.u32 	%r37, [%rd24];
	and.b32  	%r38, %r179, 1;
	mad.lo.s32 	%r40, %r38, 12, %r39;
	shl.b32 	%r41, %r179, 1;
	and.b32  	%r42, %r41, -4;
	add.s32 	%r43, %r40, %r42;
	st.shared.u32 	[%r43], %r37;
	add.s32 	%r179, %r179, %r2;
	add.s64 	%rd24, %rd24, %rd3;
	setp.lt.u32 	%p2, %r179, 4;
	@%p2 bra 	$L__BB199_2;
$L__BB199_3:
	mov.u32 	%r5, %ctaid.y;
	mov.u32 	%r44, %nctaid.y;
	setp.ge.u32 	%p3, %r5, %r44;
	@%p3 bra 	$L__BB199_10;
	shl.b32 	%r182, %r1, 2;
	mov.u32 	%r7, %ntid.x;
	shl.b32 	%r8, %r7, 2;
	shl.b32 	%r9, %r5, 11;
	xor.b32  	%r45, %r182, 2047;
	sub.s32 	%r46, %r45, %r8;
	cvt.u16.u32 	%rs2, %r46;
	cvt.u16.u32 	%rs3, %r8;
	div.u16 	%rs4, %rs2, %rs3;
	and.b16  	%rs1, %rs4, 3;
	setp.eq.s16 	%p4, %rs1, 2;
	@%p4 bra 	$L__BB199_7;
	cvt.u32.u16 	%r10, %rs1;
	mov.b32 	%r181, 0;
$L__BB199_6:
	.pragma "nounroll";
	add.s32 	%r48, %r9, %r182;
	mul.wide.u32 	%rd11, %r48, 4;
	add.s64 	%rd12, %rd1, %rd11;
	ld.global.v4.u32 	{%r49, %r50, %r51, %r52}, [%rd12];
	shl.b32 	%r53, %r182, 2;
	mov.u32 	%r54, _ZZ9cuda_gemmIiLi128ELi1ELi1ELi2048ELi2ELi2ELi64ELi1ELi1EEviiiPT_S1_S1_iiiE3Ash;
	add.s32 	%r55, %r54, %r53;
	st.shared.v4.u32 	[%r55], {%r49, %r50, %r51, %r52};
	add.s32 	%r182, %r182, %r8;
	add.s32 	%r181, %r181, 1;
	xor.b32  	%r56, %r181, %r10;
	setp.ne.s32 	%p5, %r56, 2;
	@%p5 bra 	$L__BB199_6;
$L__BB199_7:
	add.s32 	%r183, %r182, %r9;
	mad.lo.s32 	%r187, %r7, 12, %r183;
	shl.b32 	%r18, %r7, 4;
	shl.b32 	%r57, %r7, 3;
	add.s32 	%r186, %r183, %r57;
	add.s32 	%r185, %r183, %r8;
	mul.lo.s32 	%r21, %r7, 48;
	shl.b32 	%r58, %r182, 2;
	mov.u32 	%r59, _ZZ9cuda_gemmIiLi128ELi1ELi1ELi2048ELi2ELi2ELi64ELi1ELi1EEviiiPT_S1_S1_iiiE3Ash;
	add.s32 	%r184, %r59, %r58;
	shl.b32 	%r23, %r7, 6;
	shl.b32 	%r24, %r7, 5;
$L__BB199_8:
	mul.wide.s32 	%rd13, %r187, 4;
	add.s64 	%rd14, %rd1, %rd13;
	mul.wide.s32 	%rd15, %r186, 4;
	add.s64 	%rd16, %rd1, %rd15;
	mul.wide.s32 	%rd17, %r185, 4;
	add.s64 	%rd18, %rd1, %rd17;
	mul.wide.s32 	%rd19, %r183, 4;
	add.s64 	%rd20, %rd1, %rd19;
	ld.global.v4.u32 	{%r60, %r61, %r62, %r63}, [%rd20];
	st.shared.v4.u32 	[%r184], {%r60, %r61, %r62, %r63};
	add.s32 	%r64, %r182, %r8;
	ld.global.v4.u32 	{%r65, %r66, %r67, %r68}, [%rd18];
	add.s32 	%r69, %r184, %r18;
	st.shared.v4.u32 	[%r69], {%r65, %r66, %r67, %r68};
	add.s32 	%r70, %r64, %r8;
	ld.global.v4.u32 	{%r71, %r72, %r73, %r74}, [%rd16];
	add.s32 	%r75, %r184, %r24;
	st.shared.v4.u32 	[%r75], {%r71, %r72, %r73, %r74};
	add.s32 	%r76, %r70, %r8;
	ld.global.v4.u32 	{%r77, %r78, %r79, %r80}, [%rd14];
	add.s32 	%r81, %r184, %r21;
	st.shared.v4.u32 	[%r81], {%r77, %r78, %r79, %r80};
	add.s32 	%r182, %r76, %r8;
	add.s32 	%r187, %r187, %r18;
	add.s32 	%r186, %r186, %r18;
	add.s32 	%r185, %r185, %r18;
	add.s32 	%r184, %r184, %r23;
	add.s32 	%r183, %r183, %r18;
	setp.lt.u32 	%p6, %r182, 2048;
	@%p6 bra 	$L__BB199_8;
	and.b32  	%r82, %r1, 1;
	shl.b32 	%r83, %r1, 2;
	and.b32  	%r84, %r83, 4;
	mov.u32 	%r85, _ZZ9cuda_gemmIiLi128ELi1ELi1ELi2048ELi2ELi2ELi64ELi1ELi1EEviiiPT_S1_S1_iiiE11kron_fac_sh;
	add.s32 	%r86, %r85, %r84;
	bar.sync 	0;
	shl.b32 	%r87, %r1, 1;
	or.b32  	%r88, %r87, %r82;
	shl.b32 	%r89, %r88, 2;
	mov.u32 	%r90, _ZZ9cuda_gemmIiLi128ELi1ELi1ELi2048ELi2ELi2ELi64ELi1ELi1EEviiiPT_S1_S1_iiiE3Ash;
	add.s32 	%r91, %r90, %r89;
	ld.shared.u32 	%r92, [%r91];
	xor.b32  	%r93, %r82, 1;
	or.b32  	%r94, %r87, %r93;
	shl.b32 	%r95, %r94, 2;
	add.s32 	%r96, %r90, %r95;
	ld.shared.u32 	%r97, [%r96];
	ld.shared.u32 	%r98, [%r86];
	shfl.sync.idx.b32	%r99|%p7, %r98, %r82, 7711, -1;
	mul.lo.s32 	%r100, %r99, %r92;
	shfl.sync.idx.b32	%r101|%p8, %r98, %r93, 7711, -1;
	mad.lo.s32 	%r102, %r101, %r97, %r100;
	ld.shared.u32 	%r103, [%r86+12];
	shfl.sync.idx.b32	%r104|%p9, %r103, %r82, 7711, -1;
	mul.lo.s32 	%r105, %r104, %r92;
	shfl.sync.idx.b32	%r106|%p10, %r103, %r93, 7711, -1;
	mad.lo.s32 	%r107, %r106, %r97, %r105;
	ld.shared.u32 	%r108, [%r91+1024];
	ld.shared.u32 	%r109, [%r96+1024];
	shfl.sync.idx.b32	%r110|%p11, %r98, %r82, 7711, -1;
	mul.lo.s32 	%r111, %r110, %r108;
	shfl.sync.idx.b32	%r112|%p12, %r98, %r93, 7711, -1;
	mad.lo.s32 	%r113, %r112, %r109, %r111;
	shfl.sync.idx.b32	%r114|%p13, %r103, %r82, 7711, -1;
	mul.lo.s32 	%r115, %r114, %r108;
	shfl.sync.idx.b32	%r116|%p14, %r103, %r93, 7711, -1;
	mad.lo.s32 	%r117, %r116, %r109, %r115;
	ld.shared.u32 	%r118, [%r91+2048];
	ld.shared.u32 	%r119, [%r96+2048];
	shfl.sync.idx.b32	%r120|%p15, %r98, %r82, 7711, -1;
	mul.lo.s32 	%r121, %r120, %r118;
	shfl.sync.idx.b32	%r122|%p16, %r98, %r93, 7711, -1;
	mad.lo.s32 	%r123, %r122, %r119, %r121;
	shfl.sync.idx.b32	%r124|%p17, %r103, %r82, 7711, -1;
	mul.lo.s32 	%r125, %r124, %r118;
	shfl.sync.idx.b32	%r126|%p18, %r103, %r93, 7711, -1;
	mad.lo.s32 	%r127, %r126, %r119, %r125;
	ld.shared.u32 	%r128, [%r91+3072];
	ld.shared.u32 	%r129, [%r96+3072];
	shfl.sync.idx.b32	%r130|%p19, %r98, %r82, 7711, -1;
	mul.lo.s32 	%r131, %r130, %r128;
	shfl.sync.idx.b32	%r132|%p20, %r98, %r93, 7711, -1;
	mad.lo.s32 	%r133, %r132, %r129, %r131;
	shfl.sync.idx.b32	%r134|%p21, %r103, %r82, 7711, -1;
	mul.lo.s32 	%r135, %r134, %r128;
	shfl.sync.idx.b32	%r136|%p22, %r103, %r93, 7711, -1;
	mad.lo.s32 	%r137, %r136, %r129, %r135;
	ld.shared.u32 	%r138, [%r91+4096];
	ld.shared.u32 	%r139, [%r96+4096];
	shfl.sync.idx.b32	%r140|%p23, %r98, %r82, 7711, -1;
	mul.lo.s32 	%r141, %r140, %r138;
	shfl.sync.idx.b32	%r142|%p24, %r98, %r93, 7711, -1;
	mad.lo.s32 	%r143, %r142, %r139, %r141;
	shfl.sync.idx.b32	%r144|%p25, %r103, %r82, 7711, -1;
	mul.lo.s32 	%r145, %r144, %r138;
	shfl.sync.idx.b32	%r146|%p26, %r103, %r93, 7711, -1;
	mad.lo.s32 	%r147, %r146, %r139, %r145;
	ld.shared.u32 	%r148, [%r91+5120];
	ld.shared.u32 	%r149, [%r96+5120];
	shfl.sync.idx.b32	%r150|%p27, %r98, %r82, 7711, -1;
	mul.lo.s32 	%r151, %r150, %r148;
	shfl.sync.idx.b32	%r152|%p28, %r98, %r93, 7711, -1;
	mad.lo.s32 	%r153, %r152, %r149, %r151;
	shfl.sync.idx.b32	%r154|%p29, %r103, %r82, 7711, -1;
	mul.lo.s32 	%r155, %r154, %r148;
	shfl.sync.idx.b32	%r156|%p30, %r103, %r93, 7711, -1;
	mad.lo.s32 	%r157, %r156, %r149, %r155;
	ld.shared.u32 	%r158, [%r91+6144];
	ld.shared.u32 	%r159, [%r96+6144];
	shfl.sync.idx.b32	%r160|%p31, %r98, %r82, 7711, -1;
	mul.lo.s32 	%r161, %r160, %r158;
	shfl.sync.idx.b32	%r162|%p32, %r98, %r93, 7711, -1;
	mad.lo.s32 	%r163, %r162, %r159, %r161;
	shfl.sync.idx.b32	%r164|%p33, %r103, %r82, 7711, -1;
	mul.lo.s32 	%r165, %r164, %r158;
	shfl.sync.idx.b32	%r166|%p34, %r103, %r93, 7711, -1;
	mad.lo.s32 	%r167, %r166, %r159, %r165;
	ld.shared.u32 	%r168, [%r91+7168];
	ld.shared.u32 	%r169, [%r96+7168];
	shfl.sync.idx.b32	%r170|%p35, %r98, %r82, 7711, -1;
	mul.lo.s32 	%r171, %r170, %r168;
	shfl.sync.idx.b32	%r172|%p36, %r98, %r93, 7711, -1;
	mad.lo.s32 	%r173, %r172, %r169, %r171;
	shfl.sync.idx.b32	%r174|%p37, %r103, %r82, 7711, -1;
	mul.lo.s32 	%r175, %r174, %r168;
	shfl.sync.idx.b32	%r176|%p38, %r103, %r93, 7711, -1;
	mad.lo.s32 	%r177, %r176, %r169, %r175;
	bar.sync 	0;
	add.s32 	%r178, %r9, %r1;
	cvta.to.global.u64 	%rd21, %rd7;
	mul.wide.u32 	%rd22, %r178, 4;
	add.s64 	%rd23, %rd21, %rd22;
	st.global.u32 	[%rd23], %r102;
	st.global.u32 	[%rd23+4096], %r107;
	st.global.u32 	[%rd23+512], %r113;
	st.global.u32 	[%rd23+4608], %r117;
	st.global.u32 	[%rd23+1024], %r123;
	st.global.u32 	[%rd23+5120], %r127;
	st.global.u32 	[%rd23+1536], %r133;
	st.global.u32 	[%rd23+5632], %r137;
	st.global.u32 	[%rd23+2048], %r143;
	st.global.u32 	[%rd23+6144], %r147;
	st.global.u32 	[%rd23+2560], %r153;
	st.global.u32 	[%rd23+6656], %r157;
	st.global.u32 	[%rd23+3072], %r163;
	st.global.u32 	[%rd23+7168], %r167;
	st.global.u32 	[%rd23+3584], %r173;
	st.global.u32 	[%rd23+7680], %r177;
$L__BB199_10:
	ret;

}
	// .globl	_Z9cuda_gemmIiLi128ELi1ELi1ELi2048ELi4ELi4ELi64ELi0ELi0EEviiiPT_S1_S1_iii
.visible .entry _Z9cuda_gemmIiLi128ELi1ELi1ELi2048ELi4ELi4ELi64ELi0ELi0EEviiiPT_S1_S1_iii(
	.param .u32 _Z9cuda_gemmIiLi128ELi1ELi1ELi2048ELi4ELi4ELi64ELi0ELi0EEviiiPT_S1_S1_iii_param_0,
	.param .u32 _Z9cuda_gemmIiLi128ELi1ELi1ELi2048ELi4ELi4ELi64ELi0ELi0EEviiiPT_S1_S1_iii_param_1,
	.param .u32 _Z9cuda_gemmIiLi128ELi1ELi1ELi2048ELi4ELi4ELi64ELi0ELi0EEviiiPT_S1_S1_iii_param_2,
	.param .u64 .ptr .align 1 _Z9cuda_gemmIiLi128ELi1ELi1ELi2048ELi4ELi4ELi64ELi0ELi0EEviiiPT_S1_S1_iii_param_3,
	.param .u64 .ptr .align 1 _Z9cuda_gemmIiLi128ELi1ELi1ELi2048ELi4ELi4ELi64ELi0ELi0EEviiiPT_S1_S1_iii_param_4,
	.param .u64 .ptr .align 1 _Z9cuda_gemmIiLi128ELi1ELi1ELi2048ELi4ELi4ELi64ELi0ELi0EEviiiPT_S1_S1_iii_param_5,
	.param .u32 _Z9cuda_gemmIiLi128ELi1ELi1ELi2048ELi4ELi4ELi64ELi0ELi0EEviiiPT_S1_S1_iii_param_6,
	.param .u32 _Z9cuda_gemmIiLi128ELi1ELi1ELi2048ELi4ELi4ELi64ELi0ELi0EEviiiPT_S1_S1_iii_param_7,
	.param .u32 _Z9cuda_gemmIiLi128ELi1ELi1ELi2048ELi4ELi4ELi64ELi0ELi0EEviiiPT_S1_S1_iii_param_8
)
.maxntid 128
{
	.local .align 16 .b8 	__local_depot200[64];
	.reg .b64 	%SP;
	.reg .b64 	%SPL;
	.reg .pred 	%p<32>;
	.reg .b16 	%rs<8>;
	.reg .b32 	%r<357>;
	.reg .b64 	%rd<56>;
	// demoted variable
	.shared .align 128 .b8 _ZZ9cuda_gemmIiLi128ELi1ELi1ELi2048ELi4ELi4ELi64ELi0ELi0EEviiiPT_S1_S1_iiiE11kron_fac_sh[80];
	// demoted variable
	.shared .align 128 .b8 _ZZ9cuda_gemmIiLi128ELi1ELi1ELi2048ELi4ELi4ELi64ELi0ELi0EEviiiPT_S1_S1_iiiE3Ash[8192];
	mov.u64 	%SPL, __local_depot200;
	ld.param.u32 	%r102, [_Z9cuda_gemmIiLi128ELi1ELi1ELi2048ELi4ELi4ELi64ELi0ELi0EEviiiPT_S1_S1_iii_param_2];
	ld.param.u64 	%rd6, [_Z9cuda_gemmIiLi128ELi1ELi1ELi2048ELi4ELi4ELi64ELi0ELi0EEviiiPT_S1_S1_iii_param_3];
	ld.param.u64 	%rd4, [_Z9cuda_gemmIiLi128ELi1ELi1ELi2048ELi4ELi4ELi64ELi0ELi0EEviiiPT_S1_S1_iii_param_4];
	ld.param.u32 	%r103, [_Z9cuda_gemmIiLi128ELi1ELi1ELi2048ELi4ELi4ELi64ELi0ELi0EEviiiPT_S1_S1_iii_param_6];
	ld.param.u32 	%r104, [_Z9cuda_gemmIiLi128ELi1ELi1ELi2048ELi4ELi4ELi64ELi0ELi0EEviiiPT_S1_S1_iii_param_7];
	cvta.to.global.u64 	%rd1, %rd6;
	add.u64 	%rd2, %SPL, 0;
	mov.u32 	%r1, %tid.x;
	mul.lo.s32 	%r2, %r104, %r103;
	setp.ge.u32 	%p1, %r1, %r2;
	@%p1 bra 	$L__BB200_3;
	mov.u32 	%r3, %ntid.x;
	cvta.to.global.u64 	%rd3, %rd4;
	mov.u32 	%r318, %r1;
$L__BB200_2:
	mul.wide.u32 	%rd8, %r318, 4;
	add.s64 	%rd9, %rd3, %rd8;
	ld.global.u32 	%r105, [%rd9];
	rem.u32 	%r106, %r318, %r103;
	mov.u32 	%r107, _ZZ9cuda_gemmIiLi128ELi1ELi1ELi2048ELi4ELi4ELi64ELi0ELi0EEviiiPT_S1_S1_iiiE11kron_fac_sh;
	mad.lo.s32 	%r108, %r106, 20, %r107;
	div.u32 	%r109, %r318, %r104;
	shl.b32 	%r110, %r109, 2;
	add.s32 	%r111, %r108, %r110;
	st.shared.u32 	[%r111], %r105;
	add.s32 	%r318, %r318, %r3;
	setp.lt.u32 	%p2, %r318, %r2;
	@%p2 bra 	$L__BB200_2;
$L__BB200_3:
	div.s32 	%r6, 2048, %r104;
	min.s32 	%r7, %r6, 128;
	cvt.u16.u32 	%rs3, %r7;
	div.s16 	%rs1, 128, %rs3;
	div.s16 	%rs4, 4, %rs1;
	cvt.s32.s16 	%r8, %rs4;
	div.u32 	%r10, %r1, %r7;
	mul.lo.s32 	%r112, %r10, %r7;
	sub.s32 	%r9, %r1, %r112;
	mov.u32 	%r11, %ctaid.y;
	mov.u32 	%r113, %nctaid.y;
	setp.ge.u32 	%p3, %r11, %r113;
	@%p3 bra 	$L__BB200_40;
	mov.u32 	%r114, %ctaid.x;
	shl.b32 	%r321, %r1, 2;
	shl.b32 	%r115, %r114, 11;
	mov.u32 	%r116, %ntid.x;
	shl.b32 	%r13, %r116, 2;
	and.b32  	%r14, %r9, 3;
	min.s32 	%r15, %r103, 4;
	mov.b32 	%r117, 0;
	st.local.v4.u32 	[%rd2], {%r117, %r117, %r117, %r117};
	st.local.v4.u32 	[%rd2+16], {%r117, %r117, %r117, %r117};
	st.local.v4.u32 	[%rd2+32], {%r117, %r117, %r117, %r117};
	st.local.v4.u32 	[%rd2+48], {%r117, %r117, %r117, %r117};
	mad.lo.s32 	%r16, %r11, %r102, %r115;
	xor.b32  	%r118, %r321, 2047;
	sub.s32 	%r119, %r118, %r13;
	cvt.u16.u32 	%rs5, %r119;
	cvt.u16.u32 	%rs6, %r13;
	div.u16 	%rs7, %rs5, %rs6;
	and.b16  	%rs2, %rs7, 3;
	setp.eq.s16 	%p4, %rs2, 2;
	@%p4 bra 	$L__BB200_7;
	cvt.u32.u16 	%r17, %rs2;
	mov.b32 	%r320, 0;
$L__BB200_6:
	.pragma "nounroll";
	add.s32 	%r121, %r16, %r321;
	mul.wide.s32 	%rd10, %r121, 4;
	add.s64 	%rd11, %rd1, %rd10;
	ld.global.v4.u32 	{%r122, %r123, %r124, %r125}, [%rd11];
	shl.b32 	%r126, %r321, 2;
	mov.u32 	%r127, _ZZ9cuda_gemmIiLi128ELi1ELi1ELi2048ELi4ELi4ELi64ELi0ELi0EEviiiPT_S1_S1_iiiE3Ash;
	add.s32 	%r128, %r127, %r126;
	st.shared.v4.u32 	[%r128], {%r122, %r123, %r124, %r125};
	add.s32 	%r321, %r321, %r13;
	add.s32 	%r320, %r320, 1;
	xor.b32  	%r129, %r320, %r17;
	setp.ne.s32 	%p5, %r129, 2;
	@%p5 bra 	$L__BB200_6;
$L__BB200_7:
	mov.u32 	%r136, _ZZ9cuda_gemmIiLi128ELi1ELi1ELi2048ELi4ELi4ELi64ELi0ELi0EEviiiPT_S1_S1_iiiE3Ash;
	shl.b32 	%r144, %r13, 2;
$L__BB200_8:
	add.s32 	%r130, %r16, %r321;
	mul.wide.s32 	%rd12, %r130, 4;
	add.s64 	%rd13, %rd1, %rd12;
	ld.global.v4.u32 	{%r131, %r132, %r133, %r134}, [%rd13];
	shl.b32 	%r135, %r321, 2;
	add.s32 	%r137, %r136, %r135;
	st.shared.v4.u32 	[%r137], {%r131, %r132, %r133, %r134};
	add.s32 	%r138, %r321, %r13;
	add.s32 	%r139, %r16, %r138;
	mul.wide.s32 	%rd14, %r139, 4;
	add.s64 	%rd15, %rd1, %rd14;
	ld.global.v4.u32 	{%r140, %r141, %r142, %r143}, [%rd15];
	add.s32 	%r145, %r137, %r144;
	st.shared.v4.u32 	[%r145], {%r140, %r141, %r142, %r143};
	add.s32 	%r146, %r138, %r13;
	add.s32 	%r147, %r16, %r146;
	mul.wide.s32 	%rd16, %r147, 4;
	add.s64 	%rd17, %rd1, %rd16;
	ld.global.v4.u32 	{%r148, %r149, %r150, %r151}, [%rd17];
	add.s32 	%r152, %r145, %r144;
	st.shared.v4.u32 	[%r152], {%r148, %r149, %r150, %r151};
	add.s32 	%r153, %r146, %r13;
	add.s32 	%r154, %r16, %r153;
	mul.wide.s32 	%rd18, %r154, 4;
	add.s64 	%rd19, %rd1, %rd18;
	ld.global.v4.u32 	{%r155, %r156, %r157, %r158}, [%rd19];
	add.s32 	%r159, %r152, %r144;
	st.shared.v4.u32 	[%r159], {%r155, %r156, %r157, %r158};
	add.s32 	%r321, %r153, %r13;
	setp.lt.u32 	%p6, %r321, 2048;
	@%p6 bra 	$L__BB200_8;
	setp.lt.s32 	%p7, %r6, 1;
	bar.sync 	0;
	mov.b32 	%r323, 0;
	mov.u32 	%r324, %r323;
	mov.u32 	%r325, %r323;
	mov.u32 	%r326, %r323;
	mov.u32 	%r327, %r323;
	mov.u32 	%r328, %r323;
	mov.u32 	%r329, %r323;
	mov.u32 	%r330, %r323;
	mov.u32 	%r331, %r323;
	mov.u32 	%r332, %r323;
	mov.u32 	%r333, %r323;
	mov.u32 	%r334, %r323;
	mov.u32 	%r335, %r323;
	mov.u32 	%r336, %r323;
	mov.u32 	%r337, %r323;
	mov.u32 	%r338, %r323;
	@%p7 bra 	$L__BB200_39;
	add.s32 	%r163, %r9, 1;
	and.b32  	%r25, %r163, 3;
	setp.lt.s32 	%p8, %r14, %r104;
	selp.b32 	%r164, 0, %r104, %p8;
	sub.s32 	%r26, %r14, %r164;
	add.s32 	%r165, %r14, 1;
	setp.lt.s32 	%p9, %r165, %r104;
	selp.b32 	%r166, 0, %r104, %p9;
	sub.s32 	%r27, %r165, %r166;
	add.s32 	%r167, %r14, 2;
	setp.lt.s32 	%p10, %r167, %r104;
	selp.b32 	%r168, 0, %r104, %p10;
	sub.s32 	%r28, %r167, %r168;
	add.s32 	%r169, %r14, 3;
	setp.lt.s32 	%p11, %r169, %r104;
	selp.b32 	%r170, 0, %r104, %p11;
	sub.s32 	%r29, %r169, %r170;
	cvt.s32.s16 	%r30, %rs1;
	mov.b32 	%r343, 0;
	mov.u32 	%r344, %r343;
$L__BB200_11:
	setp.gt.s32 	%p12, %r104, 0;
	add.s32 	%r171, %r344, %r9;
	mul.lo.s32 	%r53, %r171, %r104;
	@%p12 bra 	$L__BB200_12;
	bra.uni 	$L__BB200_13;
$L__BB200_12:
	add.s32 	%r172, %r14, %r53;
	shl.b32 	%r173, %r172, 2;
	mov.u32 	%r174, _ZZ9cuda_gemmIiLi128ELi1ELi1ELi2048ELi4ELi4ELi64ELi0ELi0EEviiiPT_S1_S1_iiiE3Ash;
	add.s32 	%r175, %r174, %r173;
	ld.shared.u32 	%r345, [%r175];
$L__BB200_13:
	setp.lt.s32 	%p13, %r104, 2;
	@%p13 bra 	$L__BB200_15;
	add.s32 	%r176, %r25, %r53;
	shl.b32 	%r177, %r176, 2;
	mov.u32 	%r178, _ZZ9cuda_gemmIiLi128ELi1ELi1ELi2048ELi4ELi4ELi64ELi0ELi0EEviiiPT_S1_S1_iiiE3Ash;
	add.s32 	%r179, %r178, %r177;
	ld.shared.u32 	%r341, [%r179];
$L__BB200_15:
	setp.lt.s32 	%p14, %r104, 3;
	@%p14 bra 	$L__BB200_17;
	xor.b32  	%r180, %r14, 2;
	add.s32 	%r181, %r180, %r53;
	shl.b32 	%r182, %r181, 2;
	mov.u32 	%r183, _ZZ9cuda_gemmIiLi128ELi1ELi1ELi2048ELi4ELi4ELi64ELi0ELi0EEviiiPT_S1_S1_iiiE3Ash;
	add.s32 	%r184, %r183, %r182;
	ld.shared.u32 	%r340, [%r184];
$L__BB200_17:
	setp.lt.s32 	%p15, %r104, 4;
	@%p15 bra 	$L__BB200_19;
	add.s32 	%r185, %r9, -1;
	and.b32  	%r186, %r185, 3;
	add.s32 	%r187, %r186, %r53;
	shl.b32 	%r188, %r187, 2;
	mov.u32 	%r189, _ZZ9cuda_gemmIiLi128ELi1ELi1ELi2048ELi4ELi4ELi64ELi0ELi0EEviiiPT_S1_S1_iiiE3Ash;
	add.s32 	%r190, %r189, %r188;
	ld.shared.u32 	%r339, [%r190];
$L__BB200_19:
	setp.lt.s32 	%p16, %r10, %r15;
	@%p16 bra 	$L__BB200_20;
	bra.uni 	$L__BB200_37;
$L__BB200_20:
	mul.lo.s32 	%r349, %r343, %r8;
	mov.u32 	%r350, %r10;
$L__BB200_21:
	setp.gt.u32 	%p17, %r104, 64;
	mov.u32 	%r191, _ZZ9cuda_gemmIiLi128ELi1ELi1ELi2048ELi4ELi4ELi64ELi0ELi0EEviiiPT_S1_S1_iiiE11kron_fac_sh;
	mad.lo.s32 	%r65, %r350, 20, %r191;
	shl.b32 	%r192, %r1, 2;
	and.b32  	%r193, %r192, 12;
	add.s32 	%r194, %r65, %r193;
	ld.shared.u32 	%r66, [%r194];
	@%p17 bra 	$L__BB200_28;
	setp.lt.s32 	%p22, %r104, 2;
	shfl.sync.idx.b32	%r211|%p23, %r66, %r26, 7199, -1;
	mul.lo.s32 	%r356, %r211, %r345;
	@%p22 bra 	$L__BB200_24;
	shfl.sync.idx.b32	%r212|%p24, %r66, %r27, 7199, -1;
	mad.lo.s32 	%r356, %r212, %r341, %r356;
$L__BB200_24:
	setp.lt.s32 	%p25, %r104, 3;
	@%p25 bra 	$L__BB200_26;
	shfl.sync.idx.b32	%r213|%p26, %r66, %r28, 7199, -1;
	mad.lo.s32 	%r356, %r213, %r340, %r356;
$L__BB200_26:
	setp.lt.s32 	%p27, %r104, 4;
	@%p27 bra 	$L__BB200_36;
	shfl.sync.idx.b32	%r214|%p28, %r66, %r29, 7199, -1;
	mad.lo.s32 	%r356, %r214, %r339, %r356;
	bra.uni 	$L__BB200_36;
$L__BB200_28:
	setp.lt.s32 	%p18, %r104, 1;
	mov.b32 	%r356, 0;
	@%p18 bra 	$L__BB200_30;
	shl.b32 	%r196, %r14, 2;
	add.s32 	%r197, %r65, %r196;
	ld.shared.u32 	%r198, [%r197];
	mul.lo.s32 	%r356, %r198, %r345;
$L__BB200_30:
	setp.lt.s32 	%p19, %r104, 2;
	@%p19 bra 	$L__BB200_32;
	shl.b32 	%r199, %r25, 2;
	add.s32 	%r200, %r65, %r199;
	ld.shared.u32 	%r201, [%r200];
	mad.lo.s32 	%r356, %r201, %r341, %r356;
$L__BB200_32:
	setp.lt.s32 	%p20, %r104, 3;
	@%p20 bra 	$L__BB200_34;
	shl.b32 	%r202, %r14, 2;
	xor.b32  	%r203, %r202, 8;
	add.s32 	%r204, %r65, %r203;
	ld.shared.u32 	%r205, [%r204];
	mad.lo.s32 	%r356, %r205, %r340, %r356;
$L__BB200_34:
	setp.lt.s32 	%p21, %r104, 4;
	@%p21 bra 	$L__BB200_36;
	shl.b32 	%r206, %r9, 2;
	add.s32 	%r207, %r206, -4;
	and.b32  	%r208, %r207, 12;
	add.s32 	%r209, %r65, %r208;
	ld.shared.u32 	%r210, [%r209];
	mad.lo.s32 	%r356, %r210, %r339, %r356;
$L__BB200_36:
	mul.wide.s32 	%rd20, %r349, 4;
	add.s64 	%rd21, %rd2, %rd20;
	ld.local.u32 	%r215, [%rd21];
	add.s32 	%r216, %r215, %r356;
	st.local.u32 	[%rd21], %r216;
	add.s32 	%r350, %r350, %r30;
	add.s32 	%r349, %r349, 1;
	setp.lt.s32 	%p29, %r350, %r15;
	@%p29 bra 	$L__BB200_21;
$L__BB200_37:
	add.s32 	%r344, %r344, %r7;
	add.s32 	%r343, %r343, 1;
	setp.lt.s32 	%p30, %r344, %r6;
	@%p30 bra 	$L__BB200_11;
	ld.local.v4.u32 	{%r338, %r337, %r336, %r335}, [%rd2];
	ld.local.v4.u32 	{%r334, %r333, %r332, %r331}, [%rd2+16];
	ld.local.v4.u32 	{%r330, %r329, %r328, %r327}, [%rd2+32];
	ld.local.v4.u32 	{%r326, %r325, %r324, %r323}, [%rd2+48];
$L__BB200_39:
	ld.param.u64 	%rd55, [_Z9cuda_gemmIiLi128ELi1ELi1ELi2048ELi4ELi4ELi64ELi0ELi0EEviiiPT_S1_S1_iii_param_5];
	ld.param.u32 	%r317, [_Z9cuda_gemmIiLi128ELi1ELi1ELi2048ELi4ELi4ELi64ELi0ELi0EEviiiPT_S1_S1_iii_param_1];
	cvta.to.global.u64 	%rd22, %rd55;
	bar.sync 	0;
	shl.b32 	%r217, %r6, 7;
	div.s32 	%r218, %r217, %r7;
	shr.s32 	%r219, %r102, 31;
	shr.u32 	%r220, %r219, 21;
	add.s32 	%r221, %r102, %r220;
	shr.s32 	%r222, %r221, 11;
	mul.lo.s32 	%r223, %r222, %r218;
	mov.u32 	%r224, %ctaid.x;
	mad.lo.s32 	%r225, %r6, %r224, %r1;
	mad.lo.s32 	%r226, %r11, %r317, %r225;
	mul.wide.s32 	%rd23, %r226, 4;
	add.s64 	%rd24, %rd22, %rd23;
	st.global.u32 	[%rd24], %r338;
	add.s32 	%r227, %r8, 1;
	setp.lt.u32 	%p31, %r227, 3;
	shl.b32 	%r228, %r8, 7;
	selp.b32 	%r229, %r228, 0, %p31;
	rem.s32 	%r230, 1, %r8;
	add.s32 	%r231, %r226, %r229;
	mad.lo.s32 	%r232, %r230, %r223, %r231;
	mul.wide.s32 	%rd25, %r232, 4;
	add.s64 	%rd26, %rd22, %rd25;
	st.global.u32 	[%rd26], %r337;
	div.s32 	%r233, 2, %r8;
	shl.b32 	%r234, %r233, 7;
	mul.lo.s32 	%r235, %r233, %r8;
	sub.s32 	%r236, 2, %r235;
	add.s32 	%r237, %r226, %r234;
	mad.lo.s32 	%r238, %r236, %r223, %r237;
	mul.wide.s32 	%rd27, %r238, 4;
	add.s64 	%rd28, %rd22, %rd27;
	st.global.u32 	[%rd28], %r336;
	div.s32 	%r239, 3, %r8;
	shl.b32 	%r240, %r239, 7;
	mul.lo.s32 	%r241, %r239, %r8;
	sub.s32 	%r242, 3, %r241;
	add.s32 	%r243, %r226, %r240;
	mad.lo.s32 	%r244, %r242, %r223, %r243;
	mul.wide.s32 	%rd29, %r244, 4;
	add.s64 	%rd30, %rd22, %rd29;
	st.global.u32 	[%rd30], %r335;
	div.s32 	%r245, 4, %r8;
	shl.b32 	%r246, %r245, 7;
	mul.lo.s32 	%r247, %r245, %r8;
	sub.s32 	%r248, 4, %r247;
	add.s32 	%r249, %r226, %r246;
	mad.lo.s32 	%r250, %r248, %r223, %r249;
	mul.wide.s32 	%rd31, %r250, 4;
	add.s64 	%rd32, %rd22, %rd31;
	st.global.u32 	[%rd32], %r334;
	div.s32 	%r251, 5, %r8;
	shl.b32 	%r252, %r251, 7;
	mul.lo.s32 	%r253, %r251, %r8;
	sub.s32 	%r254, 5, %r253;
	add.s32 	%r255, %r226, %r252;
	mad.lo.s32 	%r256, %r254, %r223, %r255;
	mul.wide.s32 	%rd33, %r256, 4;
	add.s64 	%rd34, %rd22, %rd33;
	st.global.u32 	[%rd34], %r333;
	div.s32 	%r257, 6, %r8;
	shl.b32 	%r258, %r257, 7;
	mul.lo.s32 	%r259, %r257, %r8;
	sub.s32 	%r260, 6, %r259;
	add.s32 	%r261, %r226, %r258;
	mad.lo.s32 	%r262, %r260, %r223, %r261;
	mul.wide.s32 	%rd35, %r262, 4;
	add.s64 	%rd36, %rd22, %rd35;
	st.global.u32 	[%rd36], %r332;
	div.s32 	%r263, 7, %r8;
	shl.b32 	%r264, %r263, 7;
	mul.lo.s32 	%r265, %r263, %r8;
	sub.s32 	%r266, 7, %r265;
	add.s32 	%r267, %r226, %r264;
	mad.lo.s32 	%r268, %r266, %r223, %r267;
	mul.wide.s32 	%rd37, %r268, 4;
	add.s64 	%rd38, %rd22, %rd37;
	st.global.u32 	[%rd38], %r331;
	div.s32 	%r269, 8, %r8;
	shl.b32 	%r270, %r269, 7;
	mul.lo.s32 	%r271, %r269, %r8;
	sub.s32 	%r272, 8, %r271;
	add.s32 	%r273, %r226, %r270;
	mad.lo.s32 	%r274, %r272, %r223, %r273;
	mul.wide.s32 	%rd39, %r274, 4;
	add.s64 	%rd40, %rd22, %rd39;
	st.global.u32 	[%rd40], %r330;
	div.s32 	%r275, 9, %r8;
	shl.b32 	%r276, %r275, 7;
	mul.lo.s32 	%r277, %r275, %r8;
	sub.s32 	%r278, 9, %r277;
	add.s32 	%r279, %r226, %r276;
	mad.lo.s32 	%r280, %r278, %r223, %r279;
	mul.wide.s32 	%rd41, %r280, 4;
	add.s64 	%rd42, %rd22, %rd41;
	st.global.u32 	[%rd42], %r329;
	div.s32 	%r281, 10, %r8;
	shl.b32 	%r282, %r281, 7;
	mul.lo.s32 	%r283, %r281, %r8;
	sub.s32 	%r284, 10, %r283;
	add.s32 	%r285, %r226, %r282;
	mad.lo.s32 	%r286, %r284, %r223, %r285;
	mul.wide.s32 	%rd43, %r286, 4;
	add.s64 	%rd44, %rd22, %rd43;
	st.global.u32 	[%rd44], %r328;
	div.s32 	%r287, 11, %r8;
	shl.b32 	%r288, %r287, 7;
	mul.lo.s32 	%r289, %r287, %r8;
	sub.s32 	%r290, 11, %r289;
	add.s32 	%r291, %r226, %r288;
	mad.lo.s32 	%r292, %r290, %r223, %r291;
	mul.wide.s32 	%rd45, %r292, 4;
	add.s64 	%rd46, %rd22, %rd45;
	st.global.u32 	[%rd46], %r327;
	div.s32 	%r293, 12, %r8;
	shl.b32 	%r294, %r293, 7;
	mul.lo.s32 	%r295, %r293, %r8;
	sub.s32 	%r296, 12, %r295;
	add.s32 	%r297, %r226, %r294;
	mad.lo.s32 	%r298, %r296, %r223, %r297;
	mul.wide.s32 	%rd47, %r298, 4;
	add.s64 	%rd48, %rd22, %rd47;
	st.global.u32 	[%rd48], %r326;
	div.s32 	%r299, 13, %r8;
	shl.b32 	%r300, %r299, 7;
	mul.lo.s32 	%r301, %r299, %r8;
	sub.s32 	%r302, 13, %r301;
	add.s32 	%r303, %r226, %r300;
	mad.lo.s32 	%r304, %r302, %r223, %r303;
	mul.wide.s32 	%rd49, %r304, 4;
	add.s64 	%rd50, %rd22, %rd49;
	st.global.u32 	[%rd50], %r325;
	div.s32 	%r305, 14, %r8;
	shl.b32 	%r306, %r305, 7;
	mul.lo.s32 	%r307, %r305, %r8;
	sub.s32 	%r308, 14, %r307;
	add.s32 	%r309, %r226, %r306;
	mad.lo.s32 	%r310, %r308, %r223, %r309;
	mul.wide.s32 	%rd51, %r310, 4;
	add.s64 	%rd52, %rd22, %rd51;
	st.global.u32 	[%rd52], %r324;
	div.s32 	%r311, 15, %r8;
	shl.b32 	%r312, %r311, 7;
	mul.lo.s32 	%r313, %r311, %r8;
	sub.s32 	%r314, 15, %r313;
	add.s32 	%r315, %r226, %r312;
	mad.lo.s32 	%r316, %r314, %r223, %r315;
	mul.wide.s32 	%rd53, %r316, 4;
	add.s64 	%rd54, %rd22, %rd53;
	st.global.u32 	[%rd54], %r323;
$L__BB200_40:
	ret;

}
	// .globl	_Z9cuda_gemmIiLi128ELi1ELi1ELi2048ELi4ELi4ELi64ELi0ELi1EEviiiPT_S1_S1_iii
.visible .entry _Z9cuda_gemmIiLi128ELi1ELi1ELi2048ELi4ELi4ELi64ELi0ELi1EEviiiPT_S1_S1_iii(
	.param .u32 _Z9cuda_gemmIiLi128ELi1ELi1ELi2048ELi4ELi4ELi64ELi0ELi1EEviiiPT_S1_S1_iii_param_0,
	.param .u32 _Z9cuda_gemmIiLi128ELi1ELi1ELi2048ELi4ELi4ELi64ELi0ELi1EEviiiPT_S1_S1_iii_param_1,
	.param .u32 _Z9cuda_gemmIiLi128ELi1ELi1ELi2048ELi4ELi4ELi64ELi0ELi1EEviiiPT_S1_S1_iii_param_2,
	.param .u64 .ptr .align 1 _Z9cuda_gemmIiLi128ELi1ELi1ELi2048ELi4ELi4ELi64ELi0ELi1EEviiiPT_S1_S1_iii_param_3,
	.param .u64 .ptr .align 1 _Z9cuda_gemmIiLi128ELi1ELi1ELi2048ELi4ELi4ELi64ELi0ELi1EEviiiPT_S1_S1_iii_param_4,
	.param .u64 .ptr .align 1 _Z9cuda_gemmIiLi128ELi1ELi1ELi2048ELi4ELi4ELi64ELi0ELi1EEviiiPT_S1_S1_iii_param_5,
	.param .u32 _Z9cuda_gemmIiLi128ELi1ELi1ELi2048ELi4ELi4ELi64ELi0ELi1EEviiiPT_S1_S1_iii_param_6,
	.param .u32 _Z9cuda_gemmIiLi128ELi1ELi1ELi2048ELi4ELi4ELi64ELi0ELi1EEviiiPT_S1_S1_iii_param_7,
	.param .u32 _Z9cuda_gemmIiLi128ELi1ELi1ELi2048ELi4ELi4ELi64ELi0ELi1EEviiiPT_S1_S1_iii_param_8
)
.maxntid 128
{
	.reg .pred 	%p<71>;
	.reg .b16 	%rs<5>;
	.reg .b32 	%r<285>;
	.reg .b64 	%rd<32>;
	// demoted variable
	.shared .align 128 .b8 _ZZ9cuda_gemmIiLi128ELi1ELi1ELi2048ELi4ELi4ELi64ELi0ELi1EEviiiPT_S1_S1_iiiE11kron_fac_sh[80];
	// demoted variable
	.shared .align 128 .b8 _ZZ9cuda_gemmIiLi128ELi1ELi1ELi2048ELi4ELi4ELi64ELi0ELi1EEviiiPT_S1_S1_iiiE3Ash[8192];
	ld.param.u64 	%rd8, [_Z9cuda_gemmIiLi128ELi1ELi1ELi2048ELi4ELi4ELi64ELi0ELi1EEviiiPT_S1_S1_iii_param_3];
	ld.param.u64 	%rd6, [_Z9cuda_gemmIiLi128ELi1ELi1ELi2048ELi4ELi4ELi64ELi0ELi1EEviiiPT_S1_S1_iii_param_4];
	cvta.to.global.u64 	%rd1, %rd8;
	mov.u32 	%r1, %tid.x;
	setp.gt.u32 	%p1, %r1, 15;
	@%p1 bra 	$L__BB201_3;
	mov.u32 	%r2, %ntid.x;
	mul.wide.u32 	%rd9, %r1, 4;
	cvta.to.global.u64 	%rd10, %rd6;
	add.s64 	%rd31, %rd10, %rd9;
	mul.wide.u32 	%rd3, %r2, 4;
	mov.u32 	%r43, _ZZ9cuda_gemmIiLi128ELi1ELi1ELi2048ELi4ELi4ELi64ELi0ELi1EEviiiPT_S1_S1_iiiE11kron_fac_sh;
	mov.u32 	%r275, %r1;
$L__BB201_2:
	ld.global.u32 	%r41, [%rd31];
	and.b32  	%r42, %r275, 3;
	mad.lo.s32 	%r44, %r42, 20, %r43;
	and.b32  	%r45, %r275, -4;
	add.s32 	%r46, %r44, %r45;
	st.shared.u32 	[%r46], %r41;
	add.s32 	%r275, %r275, %r2;
	add.s64 	%rd31, %rd31, %rd3;
	setp.lt.u32 	%p2, %r275, 16;
	@%p2 bra 	$L__BB201_2;
$L__BB201_3:
	mov.u32 	%r5, %ctaid.y;
	mov.u32 	%r47, %nctaid.y;
	setp.ge.u32 	%p3, %r5, %r47;
	@%p3 bra 	$L__BB201_10;
	ld.param.u32 	%r273, [_Z9cuda_gemmIiLi128ELi1ELi1ELi2048ELi4ELi4ELi64ELi0ELi1EEviiiPT_S1_S1_iii_param_2];
	mov.u32 	%r48, %ctaid.x;
	shl.b32 	%r278, %r1, 2;
	shl.b32 	%r7, %r48, 11;
	mov.u32 	%r8, %ntid.x;
	shl.b32 	%r9, %r8, 2;
	mul.lo.s32 	%r10, %r5, %r273;
	xor.b32  	%r49, %r278, 2047;
	sub.s32 	%r50, %r49, %r9;
	cvt.u16.u32 	%rs2, %r50;
	cvt.u16.u32 	%rs3, %r9;
	div.u16 	%rs4, %rs2, %rs3;
	and.b16  	%rs1, %rs4, 3;
	setp.eq.s16 	%p4, %rs1, 2;
	@%p4 bra 	$L__BB201_7;
	cvt.u32.u16 	%r11, %rs1;
	add.s32 	%r12, %r10, %r7;
	mov.b32 	%r277, 0;
$L__BB201_6:
	.pragma "nounroll";
	add.s32 	%r52, %r12, %r278;
	mul.wide.s32 	%rd11, %r52, 4;
	add.s64 	%rd12, %rd1, %rd11;
	ld.global.v4.u32 	{%r53, %r54, %r55, %r56}, [%rd12];
	shl.b32 	%r57, %r278, 2;
	mov.u32 	%r58, _ZZ9cuda_gemmIiLi128ELi1ELi1ELi2048ELi4ELi4ELi64ELi0ELi1EEviiiPT_S1_S1_iiiE3Ash;
	add.s32 	%r59, %r58, %r57;
	st.shared.v4.u32 	[%r59], {%r53, %r54, %r55, %r56};
	add.s32 	%r278, %r278, %r9;
	add.s32 	%r277, %r277, 1;
	xor.b32  	%r60, %r277, %r11;
	setp.ne.s32 	%p5, %r60, 2;
	@%p5 bra 	$L__BB201_6;
$L__BB201_7:
	add.s32 	%r61, %r278, %r10;
	add.s32 	%r279, %r61, %r7;
	mad.lo.s32 	%r283, %r8, 12, %r279;
	shl.b32 	%r20, %r8, 4;
	shl.b32 	%r62, %r8, 3;
	add.s32 	%r282, %r279, %r62;
	add.s32 	%r281, %r279, %r9;
	mul.lo.s32 	%r23, %r8, 48;
	shl.b32 	%r63, %r278, 2;
	mov.u32 	%r64, _ZZ9cuda_gemmIiLi128ELi1ELi1ELi2048ELi4ELi4ELi64ELi0ELi1EEviiiPT_S1_S1_iiiE3Ash;
	add.s32 	%r280, %r64, %r63;
	shl.b32 	%r25, %r8, 6;
	shl.b32 	%r26, %r8, 5;
$L__BB201_8:
	mul.wide.s32 	%rd13, %r283, 4;
	add.s64 	%rd14, %rd1, %rd13;
	mul.wide.s32 	%rd15, %r282, 4;
	add.s64 	%rd16, %rd1, %rd15;
	mul.wide.s32 	%rd17, %r281, 4;
	add.s64 	%rd18, %rd1, %rd17;
	mul.wide.s32 	%rd19, %r279, 4;
	add.s64 	%rd20, %rd1, %rd19;
	ld.global.v4.u32 	{%r65, %r66, %r67, %r68}, [%rd20];
	st.shared.v4.u32 	[%r280], {%r65, %r66, %r67, %r68};
	add.s32 	%r69, %r278, %r9;
	ld.global.v4.u32 	{%r70, %r71, %r72, %r73}, [%rd18];
	add.s32 	%r74, %r280, %r20;
	st.shared.v4.u32 	[%r74], {%r70, %r71, %r72, %r73};
	add.s32 	%r75, %r69, %r9;
	ld.global.v4.u32 	{%r76, %r77, %r78, %r79}, [%rd16];
	add.s32 	%r80, %r280, %r26;
	st.shared.v4.u32 	[%r80], {%r76, %r77, %r78, %r79};
	add.s32 	%r81, %r75, %r9;
	ld.global.v4.u32 	{%r82, %r83, %r84, %r85}, [%rd14];
	add.s32 	%r86, %r280, %r23;
	st.shared.v4.u32 	[%r86], {%r82, %r83, %r84, %r85};
	add.s32 	%r278, %r81, %r9;
	add.s32 	%r283, %r283, %r20;
	add.s32 	%r282, %r282, %r20;
	add.s32 	%r281, %r281, %r20;
	add.s32 	%r280, %r280, %r25;
	add.s32 	%r279, %r279, %r20;
	setp.lt.u32 	%p6, %r278, 2048;
	@%p6 bra 	$L__BB201_8;
	ld.param.u64 	%rd30, [_Z9cuda_gemmIiLi128ELi1ELi1ELi2048ELi4ELi4ELi64ELi0ELi1EEviiiPT_S1_S1_iii_param_5];
	ld.param.u32 	%r274, [_Z9cuda_gemmIiLi128ELi1ELi1ELi2048ELi4ELi4ELi64ELi0ELi1EEviiiPT_S1_S1_iii_param_2];
	ld.param.u32 	%r272, [_Z9cuda_gemmIiLi128ELi1ELi1ELi2048ELi4ELi4ELi64ELi0ELi1EEviiiPT_S1_S1_iii_param_1];
	and.b32  	%r87, %r1, 3;
	shl.b32 	%r88, %r1, 2;
	and.b32  	%r89, %r88, 12;
	mov.u32 	%r90, _ZZ9cuda_gemmIiLi128ELi1ELi1ELi2048ELi4ELi4ELi64ELi0ELi1EEviiiPT_S1_S1_iiiE11kron_fac_sh;
	add.s32 	%r91, %r90, %r89;
	shr.s32 	%r92, %r274, 31;
	shr.u32 	%r93, %r92, 21;
	add.s32 	%r94, %r274, %r93;
	shr.s32 	%r95, %r94, 11;
	cvta.to.global.u64 	%rd21, %rd30;
	bar.sync 	0;
	or.b32  	%r96, %r88, %r87;
	shl.b32 	%r97, %r96, 2;
	mov.u32 	%r98, _ZZ9cuda_gemmIiLi128ELi1ELi1ELi2048ELi4ELi4ELi64ELi0ELi1EEviiiPT_S1_S1_iiiE3Ash;
	add.s32 	%r99, %r98, %r97;
	ld.shared.u32 	%r100, [%r99];
	add.s32 	%r101, %r1, 1;
	and.b32  	%r102, %r101, 3;
	or.b32  	%r103, %r88, %r102;
	shl.b32 	%r104, %r103, 2;
	add.s32 	%r105, %r98, %r104;
	ld.shared.u32 	%r106, [%r105];
	xor.b32  	%r107, %r87, 2;
	or.b32  	%r108, %r88, %r107;
	shl.b32 	%r109, %r108, 2;
	add.s32 	%r110, %r98, %r109;
	ld.shared.u32 	%r111, [%r110];
	add.s32 	%r112, %r1, -1;
	and.b32  	%r113, %r112, 3;
	or.b32  	%r114, %r88, %r113;
	shl.b32 	%r115, %r114, 2;
	add.s32 	%r116, %r98, %r115;
	ld.shared.u32 	%r117, [%r116];
	ld.shared.u32 	%r118, [%r91];
	shfl.sync.idx.b32	%r119|%p7, %r118, %r87, 7199, -1;
	mul.lo.s32 	%r120, %r119, %r100;
	shfl.sync.idx.b32	%r121|%p8, %r118, %r102, 7199, -1;
	mad.lo.s32 	%r122, %r121, %r106, %r120;
	shfl.sync.idx.b32	%r123|%p9, %r118, %r107, 7199, -1;
	mad.lo.s32 	%r124, %r123, %r111, %r122;
	shfl.sync.idx.b32	%r125|%p10, %r118, %r113, 7199, -1;
	mad.lo.s32 	%r126, %r125, %r117, %r124;
	ld.shared.u32 	%r127, [%r91+20];
	shfl.sync.idx.b32	%r128|%p11, %r127, %r87, 7199, -1;
	mul.lo.s32 	%r129, %r128, %r100;
	shfl.sync.idx.b32	%r130|%p12, %r127, %r102, 7199, -1;
	mad.lo.s32 	%r131, %r130, %r106, %r129;
	shfl.sync.idx.b32	%r132|%p13, %r127, %r107, 7199, -1;
	mad.lo.s32 	%r133, %r132, %r111, %r131;
	shfl.sync.idx.b32	%r134|%p14, %r127, %r113, 7199, -1;
	mad.lo.s32 	%r135, %r134, %r117, %r133;
	ld.shared.u32 	%r136, [%r91+40];
	shfl.sync.idx.b32	%r137|%p15, %r136, %r87, 7199, -1;
	mul.lo.s32 	%r138, %r137, %r100;
	shfl.sync.idx.b32	%r139|%p16, %r136, %r102, 7199, -1;
	mad.lo.s32 	%r140, %r139, %r106, %r138;
	shfl.sync.idx.b32	%r141|%p17, %r136, %r107, 7199, -1;
	mad.lo.s32 	%r142, %r141, %r111, %r140;
	shfl.sync.idx.b32	%r143|%p18, %r136, %r113, 7199, -1;
	mad.lo.s32 	%r144, %r143, %r117, %r142;
	ld.shared.u32 	%r145, [%r91+60];
	shfl.sync.idx.b32	%r146|%p19, %r145, %r87, 7199, -1;
	mul.lo.s32 	%r147, %r146, %r100;
	shfl.sync.idx.b32	%r148|%p20, %r145, %r102, 7199, -1;
	mad.lo.s32 	%r149, %r148, %r106, %r147;
	shfl.sync.idx.b32	%r150|%p21, %r145, %r107, 7199, -1;
	mad.lo.s32 	%r151, %r150, %r111, %r149;
	shfl.sync.idx.b32	%r152|%p22, %r145, %r113, 7199, -1;
	mad.lo.s32 	%r153, %r152, %r117, %r151;
	ld.shared.u32 	%r154, [%r99+2048];
	ld.shared.u32 	%r155, [%r105+2048];
	ld.shared.u32 	%r156, [%r110+2048];
	ld.shared.u32 	%r157, [%r116+2048];
	shfl.sync.idx.b32	%r158|%p23, %r118, %r87, 7199, -1;
	mul.lo.s32 	%r159, %r158, %r154;
	shfl.sync.idx.b32	%r160|%p24, %r118, %r102, 7199, -1;
	mad.lo.s32 	%r161, %r160, %r155, %r159;
	shfl.sync.idx.b32	%r162|%p25, %r118, %r107, 7199, -1;
	mad.lo.s32 	%r163, %r162, %r156, %r161;
	shfl.sync.idx.b32	%r164|%p26, %r118, %r113, 7199, -1;
	mad.lo.s32 	%r165, %r164, %r157, %r163;
	shfl.sync.idx.b32	%r166|%p27, %r127, %r87, 7199, -1;
	mul.lo.s32 	%r167, %r166, %r154;
	shfl.sync.idx.b32	%r168|%p28, %r127, %r102, 7199, -1;
	mad.lo.s32 	%r169, %r168, %r155, %r167;
	shfl.sync.idx.b32	%r170|%p29, %r127, %r107, 7199, -1;
	mad.lo.s32 	%r171, %r170, %r156, %r169;
	shfl.sync.idx.b32	%r172|%p30, %r127, %r113, 7199, -1;
	mad.lo.s32 	%r173, %r172, %r157, %r171;
	shfl.sync.idx.b32	%r174|%p31, %r136, %r87, 7199, -1;
	mul.lo.s32 	%r175, %r174, %r154;
	shfl.sync.idx.b32	%r176|%p32, %r136, %r102, 7199, -1;
	mad.lo.s32 	%r177, %r176, %r155, %r175;
	shfl.sync.idx.b32	%r178|%p33, %r136, %r107, 7199, -1;
	mad.lo.s32 	%r179, %r178, %r156, %r177;
	shfl.sync.idx.b32	%r180|%p34, %r136, %r113, 7199, -1;
	mad.lo.s32 	%r181, %r180, %r157, %r179;
	shfl.sync.idx.b32	%r182|%p35, %r145, %r87, 7199, -1;
	mul.lo.s32 	%r183, %r182, %r154;
	shfl.sync.idx.b32	%r184|%p36, %r145, %r102, 7199, -1;
	mad.lo.s32 	%r185, %r184, %r155, %r183;
	shfl.sync.idx.b32	%r186|%p37, %r145, %r107, 7199, -1;
	mad.lo.s32 	%r187, %r186, %r156, %r185;
	shfl.sync.idx.b32	%r188|%p38, %r145, %r113, 7199, -1;
	mad.lo.s32 	%r189, %r188, %r157, %r187;
	ld.shared.u32 	%r190, [%r99+4096];
	ld.shared.u32 	%r191, [%r105+4096];
	ld.shared.u32 	%r192, [%r110+4096];
	ld.shared.u32 	%r193, [%r116+4096];
	shfl.sync.idx.b32	%r194|%p39, %r118, %r87, 7199, -1;
	mul.lo.s32 	%r195, %r194, %r190;
	shfl.sync.idx.b32	%r196|%p40, %r118, %r102, 7199, -1;
	mad.lo.s32 	%r197, %r196, %r191, %r195;
	shfl.sync.idx.b32	%r198|%p41, %r118, %r107, 7199, -1;
	mad.lo.s32 	%r199, %r198, %r192, %r197;
	shfl.sync.idx.b32	%r200|%p42, %r118, %r113, 7199, -1;
	mad.lo.s32 	%r201, %r200, %r193, %r199;
	shfl.sync.idx.b32	%r202|%p43, %r127, %r87, 7199, -1;
	mul.lo.s32 	%r203, %r202, %r190;
	shfl.sync.idx.b32	%r204|%p44, %r127, %r102, 7199, -1;
	mad.lo.s32 	%r205, %r204, %r191, %r203;
	shfl.sync.idx.b32	%r206|%p45, %r127, %r107, 7199, -1;
	mad.lo.s32 	%r207, %r206, %r192, %r205;
	shfl.sync.idx.b32	%r208|%p46, %r127, %r113, 7199, -1;
	mad.lo.s32 	%r209, %r208, %r193, %r207;
	shfl.sync.idx.b32	%r210|%p47, %r136, %r87, 7199, -1;
	mul.lo.s32 	%r211, %r210, %r190;
	shfl.sync.idx.b32	%r212|%p48, %r136, %r102, 7199, -1;
	mad.lo.s32 	%r213, %r212, %r191, %r211;
	shfl.sync.idx.b32	%r214|%p49, %r136, %r107, 7199, -1;
	mad.lo.s32 	%r215, %r214, %r192, %r213;
	shfl.sync.idx.b32	%r216|%p50, %r136, %r113, 7199, -1;
	mad.lo.s32 	%r217, %r216, %r193, %r215;
	shfl.sync.idx.b32	%r218|%p51, %r145, %r87, 7199, -1;
	mul.lo.s32 	%r219, %r218, %r190;
	shfl.sync.idx.b32	%r220|%p52, %r145, %r102, 7199, -1;
	mad.lo.s32 	%r221, %r220, %r191, %r219;
	shfl.sync.idx.b32	%r222|%p53, %r145, %r107, 7199, -1;
	mad.lo.s32 	%r223, %r222, %r192, %r221;
	shfl.sync.idx.b32	%r224|%p54, %r145, %r113, 7199, -1;
	mad.lo.s32 	%r225, %r224, %r193, %r223;
	ld.shared.u32 	%r226, [%r99+6144];
	ld.shared.u32 	%r227, [%r105+6144];
	ld.shared.u32 	%r228, [%r110+6144];
	ld.shared.u32 	%r229, [%r116+6144];
	shfl.sync.idx.b32	%r230|%p55, %r118, %r87, 7199, -1;
	mul.lo.s32 	%r231, %r230, %r226;
	shfl.sync.idx.b32	%r232|%p56, %r118, %r102, 7199, -1;
	mad.lo.s32 	%r233, %r232, %r227, %r231;
	shfl.sync.idx.b32	%r234|%p57, %r118, %r107, 7199, -1;
	mad.lo.s32 	%r235, %r234, %r228, %r233;
	shfl.sync.idx.b32	%r236|%p58, %r118, %r113, 7199, -1;
	mad.lo.s32 	%r237, %r236, %r229, %r235;
	shfl.sync.idx.b32	%r238|%p59, %r127, %r87, 7199, -1;
	mul.lo.s32 	%r239, %r238, %r226;
	shfl.sync.idx.b32	%r240|%p60, %r127, %r102, 7199, -1;
	mad.lo.s32 	%r241, %r240, %r227, %r239;
	shfl.sync.idx.b32	%r242|%p61, %r127, %r107, 7199, -1;
	mad.lo.s32 	%r243, %r242, %r228, %r241;
	shfl.sync.idx.b32	%r244|%p62, %r127, %r113, 7199, -1;
	mad.lo.s32 	%r245, %r244, %r229, %r243;
	shfl.sync.idx.b32	%r246|%p63, %r136, %r87, 7199, -1;
	mul.lo.s32 	%r247, %r246, %r226;
	shfl.sync.idx.b32	%r248|%p64, %r136, %r102, 7199, -1;
	mad.lo.s32 	%r249, %r248, %r227, %r247;
	shfl.sync.idx.b32	%r250|%p65, %r136, %r107, 7199, -1;
	mad.lo.s32 	%r251, %r250, %r228, %r249;
	shfl.sync.idx.b32	%r252|%p66, %r136, %r113, 7199, -1;
	mad.lo.s32 	%r253, %r252, %r229, %r251;
	shfl.sync.idx.b32	%r254|%p67, %r145, %r87, 7199, -1;
	mul.lo.s32 	%r255, %r254, %r226;
	shfl.sync.idx.b32	%r256|%p68, %r145, %r102, 7199, -1;
	mad.lo.s32 	%r257, %r256, %r227, %r255;
	shfl.sync.idx.b32	%r258|%p69, %r145, %r107, 7199, -1;
	mad.lo.s32 	%r259, %r258, %r228, %r257;
	shfl.sync.idx.b32	%r260|%p70, %r145, %r113, 7199, -1;
	mad.lo.s32 	%r261, %r260, %r229, %r259;
	bar.sync 	0;
	mov.u32 	%r262, %ctaid.y;
	mov.u32 	%r263, %ctaid.x;
	shl.b32 	%r264, %r263, 9;
	or.b32  	%r265, %r264, %r1;
	mad.lo.s32 	%r266, %r262, %r272, %r265;
	mul.wide.s32 	%rd22, %r266, 4;
	add.s64 	%rd23, %rd21, %rd22;
	st.global.u32 	[%rd23], %r126;
	shl.b32 	%r267, %r95, 9;
	add.s32 	%r268, %r266, %r267;
	mul.wide.s32 	%rd24, %r268, 4;
	add.s64 	%rd25, %rd21, %rd24;
	st.global.u32 	[%rd25], %r135;
	shl.b32 	%r269, %r95, 10;
	add.s32 	%r270, %r269, %r266;
	mul.wide.s32 	%rd26, %r270, 4;
	add.s64 	%rd27, %rd21, %rd26;
	st.global.u32 	[%rd27], %r144;
	add.s32 	%r271, %r270, %r267;
	mul.wide.s32 	%rd28, %r271, 4;
	add.s64 	%rd29, %rd21, %rd28;
	st.global.u32 	[%rd29], %r153;
	st.global.u32 	[%rd23+512], %r165;
	st.global.u32 	[%rd25+512], %r173;
	st.global.u32 	[%rd27+512], %r181;
	st.global.u32 	[%rd29+512], %r189;
	st.global.u32 	[%rd23+1024], %r201;
	st.global.u32 	[%rd25+1024], %r209;
	st.global.u32 	[%rd27+1024], %r217;
	st.global.u32 	[%rd29+1024], %r225;
	st.global.u32 	[%rd23+1536], %r237;
	st.global.u32 	[%rd25+1536], %r245;
	st.global.u32 	[%rd27+1536], %r253;
	st.global.u32 	[%rd29+1536], %r261;
$L__BB201_10:
	ret;

}
	// .globl	_Z9cuda_gemmIiLi128ELi1ELi1ELi2048ELi4ELi4ELi64ELi1ELi0EEviiiPT_S1_S1_iii
.visible .entry _Z9cuda_gemmIiLi128ELi1ELi1ELi2048ELi4ELi4ELi64ELi1ELi0EEviiiPT_S1_S1_iii(
	.param .u32 _Z9cuda_gemmIiLi128ELi1ELi1ELi2048ELi4ELi4ELi64ELi1ELi0EEviiiPT_S1_S1_iii_param_0,
	.param .u32 _Z9cuda_gemmIiLi128ELi1ELi1ELi2048ELi4ELi4ELi64ELi1ELi0EEviiiPT_S1_S1_iii_param_1,
	.param .u32 _Z9cuda_gemmIiLi128ELi1ELi1ELi2048ELi4ELi4ELi64ELi1ELi0EEviiiPT_S1_S1_iii_param_2,
	.param .u64 .ptr .align 1 _Z9cuda_gemmIiLi128ELi1ELi1ELi2048ELi4ELi4ELi64ELi1ELi0EEviiiPT_S1_S1_iii_param_3,
	.param .u64 .ptr .align 1 _Z9cuda_gemmIiLi128ELi1ELi1ELi2048ELi4ELi4ELi64ELi1ELi0EEviiiPT_S1_S1_iii_param_4,
	.param .u64 .ptr .align 1 _Z9cuda_gemmIiLi128ELi1ELi1ELi2048ELi4ELi4ELi64ELi1ELi0EEviiiPT_S1_S1_iii_param_5,
	.param .u32 _Z9cuda_gemmIiLi128ELi1ELi1ELi2048ELi4ELi4ELi64ELi1ELi0EEviiiPT_S1_S1_iii_param_6,
	.param .u32 _Z9cuda_gemmIiLi128ELi1ELi1ELi2048ELi4ELi4ELi64ELi1ELi0EEviiiPT_S1_S1_iii_param_7,
	.param .u32 _Z9cuda_gemmIiLi128ELi1ELi1ELi2048ELi4ELi4ELi64ELi1ELi0EEviiiPT_S1_S1_iii_param_8
)
.maxntid 128
{
	.local .align 16 .b8 	__local_depot202[64];
	.reg .b64 	%SP;
	.reg .b64 	%SPL;
	.reg .pred 	%p<32>;
	.reg .b16 	%rs<8>;
	.reg .b32 	%r<344>;
	.reg .b64 	%rd<56>;
	// demoted variable
	.shared .align 128 .b8 _ZZ9cuda_gemmIiLi128ELi1ELi1ELi2048ELi4ELi4ELi64ELi1ELi0EEviiiPT_S1_S1_iiiE11kron_fac_sh[80];
	// demoted variable
	.shared .align 128 .b8 _ZZ9cuda_gemmIiLi128ELi1ELi1ELi2048ELi4ELi4ELi64ELi1ELi0EEviiiPT_S1_S1_iiiE3Ash[8192];
	mov.u64 	%SPL, __local_depot202;
	ld.param.u64 	%rd6, [_Z9cuda_gemmIiLi128ELi1ELi1ELi2048ELi4ELi4ELi64ELi1ELi0EEviiiPT_S1_S1_iii_param_3];
	ld.param.u64 	%rd4, [_Z9cuda_gemmIiLi128ELi1ELi1ELi2048ELi4ELi4ELi64ELi1ELi0EEviiiPT_S1_S1_iii_param_4];
	ld.param.u32 	%r102, [_Z9cuda_gemmIiLi128ELi1ELi1ELi2048ELi4ELi4ELi64ELi1ELi0EEviiiPT_S1_S1_iii_param_6];
	ld.param.u32 	%r103, [_Z9cuda_gemmIiLi128ELi1ELi1ELi2048ELi4ELi4ELi64ELi1ELi0EEviiiPT_S1_S1_iii_param_7];
	cvta.to.global.u64 	%rd1, %rd6;
	add.u64 	%rd2, %SPL, 0;
	mov.u32 	%r1, %tid.x;
	mul.lo.s32 	%r2, %r103, %r102;
	setp.ge.u32 	%p1, %r1, %r2;
	@%p1 bra 	$L__BB202_3;
	mov.u32 	%r3, %ntid.x;
	cvta.to.global.u64 	%rd3, %rd4;
	mov.u32 	%r106, _ZZ9cuda_gemmIiLi128ELi1ELi1ELi2048ELi4ELi4ELi64ELi1ELi0EEviiiPT_S1_S1_iiiE11kron_fac_sh;
	mov.u32 	%r305, %r1;
$L__BB202_2:
	mul.wide.u32 	%rd8, %r305, 4;
	add.s64 	%rd9, %rd3, %rd8;
	ld.global.u32 	%r104, [%rd9];
	rem.u32 	%r105, %r305, %r102;
	mad.lo.s32 	%r107, %r105, 20, %r106;
	div.u32 	%r108, %r305, %r103;
	shl.b32 	%r109, %r108, 2;
	add.s32 	%r110, %r107, %r109;
	st.shared.u32 	[%r110], %r104;
	add.s32 	%r305, %r305, %r3;
	setp.lt.u32 	%p2, %r305, %r2;
	@%p2 bra 	$L__BB202_2;
$L__BB202_3:
	div.s32 	%r6, 2048, %r103;
	min.s32 	%r7, %r6, 128;
	cvt.u16.u32 	%rs2, %r7;
	div.s16 	%rs3, 128, %rs2;
	cvt.s32.s16 	%r8, %rs3;
	div.s16 	%rs4, 4, %rs3;
	cvt.s32.s16 	%r9, %rs4;
	div.u32 	%r11, %r1, %r7;
	mul.lo.s32 	%r111, %r11, %r7;
	sub.s32 	%r10, %r1, %r111;
	mov.u32 	%r12, %ctaid.y;
	mov.u32 	%r112, %nctaid.y;
	setp.ge.u32 	%p3, %r12, %r112;
	@%p3 bra 	$L__BB202_40;
	shl.b32 	%r308, %r1, 2;
	mov.u32 	%r113, %ntid.x;
	shl.b32 	%r14, %r113, 2;
	and.b32  	%r15, %r10, 3;
	min.s32 	%r16, %r102, 4;
	mov.b32 	%r114, 0;
	st.local.v4.u32 	[%rd2], {%r114, %r114, %r114, %r114};
	st.local.v4.u32 	[%rd2+16], {%r114, %r114, %r114, %r114};
	st.local.v4.u32 	[%rd2+32], {%r114, %r114, %r114, %r114};
	st.local.v4.u32 	[%rd2+48], {%r114, %r114, %r114, %r114};
	shl.b32 	%r17, %r12, 11;
	xor.b32  	%r115, %r308, 2047;
	sub.s32 	%r116, %r115, %r14;
	cvt.u16.u32 	%rs5, %r116;
	cvt.u16.u32 	%rs6, %r14;
	div.u16 	%rs7, %rs5, %rs6;
	and.b16  	%rs1, %rs7, 3;
	setp.eq.s16 	%p4, %rs1, 2;
	@%p4 bra 	$L__BB202_7;
	cvt.u32.u16 	%r18, %rs1;
	mov.b32 	%r307, 0;
$L__BB202_6:
	.pragma "nounroll";
	add.s32 	%r118, %r17, %r308;
	mul.wide.u32 	%rd10, %r118, 4;
	add.s64 	%rd11, %rd1, %rd10;
	ld.global.v4.u32 	{%r119, %r120, %r121, %r122}, [%rd11];
	shl.b32 	%r123, %r308, 2;
	mov.u32 	%r124, _ZZ9cuda_gemmIiLi128ELi1ELi1ELi2048ELi4ELi4ELi64ELi1ELi0EEviiiPT_S1_S1_iiiE3Ash;
	add.s32 	%r125, %r124, %r123;
	st.shared.v4.u32 	[%r125], {%r119, %r120, %r121, %r122};
	add.s32 	%r308, %r308, %r14;
	add.s32 	%r307, %r307, 1;
	xor.b32  	%r126, %r307, %r18;
	setp.ne.s32 	%p5, %r126, 2;
	@%p5 bra 	$L__BB202_6;
$L__BB202_7:
	mov.u32 	%r133, _ZZ9cuda_gemmIiLi128ELi1ELi1ELi2048ELi4ELi4ELi64ELi1ELi0EEviiiPT_S1_S1_iiiE3Ash;
	shl.b32 	%r141, %r14, 2;
$L__BB202_8:
	add.s32 	%r127, %r17, %r308;
	mul.wide.s32 	%rd12, %r127, 4;
	add.s64 	%rd13, %rd1, %rd12;
	ld.global.v4.u32 	{%r128, %r129, %r130, %r131}, [%rd13];
	shl.b32 	%r132, %r308, 2;
	add.s32 	%r134, %r133, %r132;
	st.shared.v4.u32 	[%r134], {%r128, %r129, %r130, %r131};
	add.s32 	%r135, %r308, %r14;
	add.s32 	%r136, %r17, %r135;
	mul.wide.s32 	%rd14, %r136, 4;
	add.s64 	%rd15, %rd1, %rd14;
	ld.global.v4.u32 	{%r137, %r138, %r139, %r140}, [%rd15];
	add.s32 	%r142, %r134, %r141;
	st.shared.v4.u32 	[%r142], {%r137, %r138, %r139, %r140};
	add.s32 	%r143, %r135, %r14;
	add.s32 	%r144, %r17, %r143;
	mul.wide.s32 	%rd16, %r144, 4;
	add.s64 	%rd17, %rd1, %rd16;
	ld.global.v4.u32 	{%r145, %r146, %r147, %r148}, [%rd17];
	add.s32 	%r149, %r142, %r141;
	st.shared.v4.u32 	[%r149], {%r145, %r146, %r147, %r148};
	add.s32 	%r150, %r143, %r14;
	add.s32 	%r151, %r17, %r150;
	mul.wide.s32 	%rd18, %r151, 4;
	add.s64 	%rd19, %rd1, %rd18;
	ld.global.v4.u32 	{%r152, %r153, %r154, %r155}, [%rd19];
	add.s32 	%r156, %r149, %r141;
	st.shared.v4.u32 	[%r156], {%r152, %r153, %r154, %r155};
	add.s32 	%r308, %r150, %r14;
	setp.lt.u32 	%p6, %r308, 2048;
	@%p6 bra 	$L__BB202_8;
	setp.lt.s32 	%p7, %r6, 1;
	bar.sync 	0;
	mov.b32 	%r310, 0;
	mov.u32 	%r311, %r310;
	mov.u32 	%r312, %r310;
	mov.u32 	%r313, %r310;
	mov.u32 	%r314, %r310;
	mov.u32 	%r315, %r310;
	mov.u32 	%r316, %r310;
	mov.u32 	%r317, %r310;
	mov.u32 	%r318, %r310;
	mov.u32 	%r319, %r310;
	mov.u32 	%r320, %r310;
	mov.u32 	%r321, %r310;
	mov.u32 	%r322, %r310;
	mov.u32 	%r323, %r310;
	mov.u32 	%r324, %r310;
	mov.u32 	%r325, %r310;
	@%p7 bra 	$L__BB202_39;
	add.s32 	%r160, %r10, 1;
	and.b32  	%r26, %r160, 3;
	add.s32 	%r161, %r10, -1;
	and.b32  	%r27, %r161, 3;
	setp.lt.s32 	%p8, %r15, %r103;
	selp.b32 	%r162, 0, %r103, %p8;
	sub.s32 	%r28, %r15, %r162;
	add.s32 	%r163, %r15, 1;
	setp.lt.s32 	%p9, %r163, %r103;
	selp.b32 	%r164, 0, %r103, %p9;
	sub.s32 	%r29, %r163, %r164;
	add.s32 	%r165, %r15, 2;
	setp.lt.s32 	%p10, %r165, %r103;
	selp.b32 	%r166, 0, %r103, %p10;
	sub.s32 	%r30, %r165, %r166;
	add.s32 	%r167, %r15, 3;
	setp.lt.s32 	%p11, %r167, %r103;
	selp.b32 	%r168, 0, %r103, %p11;
	sub.s32 	%r31, %r167, %r168;
	mov.b32 	%r330, 0;
	mov.u32 	%r331, %r330;
$L__BB202_11:
	setp.gt.s32 	%p12, %r103, 0;
	add.s32 	%r169, %r331, %r10;
	mul.lo.s32 	%r54, %r169, %r103;
	@%p12 bra 	$L__BB202_12;
	bra.uni 	$L__BB202_13;
$L__BB202_12:
	add.s32 	%r170, %r15, %r54;
	shl.b32 	%r171, %r170, 2;
	mov.u32 	%r172, _ZZ9cuda_gemmIiLi128ELi1ELi1ELi2048ELi4ELi4ELi64ELi1ELi0EEviiiPT_S1_S1_iiiE3Ash;
	add.s32 	%r173, %r172, %r171;
	ld.shared.u32 	%r332, [%r173];
$L__BB202_13:
	setp.lt.s32 	%p13, %r103, 2;
	@%p13 bra 	$L__BB202_15;
	add.s32 	%r174, %r26, %r54;
	shl.b32 	%r175, %r174, 2;
	mov.u32 	%r176, _ZZ9cuda_gemmIiLi128ELi1ELi1ELi2048ELi4ELi4ELi64ELi1ELi0EEviiiPT_S1_S1_iiiE3Ash;
	add.s32 	%r177, %r176, %r175;
	ld.shared.u32 	%r328, [%r177];
$L__BB202_15:
	setp.lt.s32 	%p14, %r103, 3;
	@%p14 bra 	$L__BB202_17;
	xor.b32  	%r178, %r15, 2;
	add.s32 	%r179, %r178, %r54;
	shl.b32 	%r180, %r179, 2;
	mov.u32 	%r181, _ZZ9cuda_gemmIiLi128ELi1ELi1ELi2048ELi4ELi4ELi64ELi1ELi0EEviiiPT_S1_S1_iiiE3Ash;
	add.s32 	%r182, %r181, %r180;
	ld.shared.u32 	%r327, [%r182];
$L__BB202_17:
	setp.lt.s32 	%p15, %r103, 4;
	@%p15 bra 	$L__BB202_19;
	add.s32 	%r183, %r27, %r54;
	shl.b32 	%r184, %r183, 2;
	mov.u32 	%r185, _ZZ9cuda_gemmIiLi128ELi1ELi1ELi2048ELi4ELi4ELi64ELi1ELi0EEviiiPT_S1_S1_iiiE3Ash;
	add.s32 	%r186, %r185, %r184;
	ld.shared.u32 	%r326, [%r186];
$L__BB202_19:
	setp.lt.s32 	%p16, %r11, %r16;
	@%p16 bra 	$L__BB202_20;
	bra.uni 	$L__BB202_37;
$L__BB202_20:
	mul.lo.s32 	%r336, %r330, %r9;
	mov.u32 	%r337, %r11;
$L__BB202_21:
	setp.gt.u32 	%p17, %r103, 64;
	mov.u32 	%r187, _ZZ9cuda_gemmIiLi128ELi1ELi1ELi2048ELi4ELi4ELi64ELi1ELi0EEviiiPT_S1_S1_iiiE11kron_fac_sh;
	mad.lo.s32 	%r66, %r337, 20, %r187;
	shl.b32 	%r188, %r1, 2;
	and.b32  	%r189, %r188, 12;
	add.s32 	%r190, %r66, %r189;
	ld.shared.u32 	%r67, [%r190];
	@%p17 bra 	$L__BB202_28;
	setp.lt.s32 	%p22, %r103, 2;
	shfl.sync.idx.b32	%r205|%p23, %r67, %r28, 7199, -1;
	mul.lo.s32 	%r343, %r205, %r332;
	@%p22 bra 	$L__BB202_24;
	shfl.sync.idx.b32	%r206|%p24, %r67, %r29, 7199, -1;
	mad.lo.s32 	%r343, %r206, %r328, %r343;
$L__BB202_24:
	setp.lt.s32 	%p25, %r103, 3;
	@%p25 bra 	$L__BB202_26;
	shfl.sync.idx.b32	%r207|%p26, %r67, %r30, 7199, -1;
	mad.lo.s32 	%r343, %r207, %r327, %r343;
$L__BB202_26:
	setp.lt.s32 	%p27, %r103, 4;
	@%p27 bra 	$L__BB202_36;
	shfl.sync.idx.b32	%r208|%p28, %r67, %r31, 7199, -1;
	mad.lo.s32 	%r343, %r208, %r326, %r343;
	bra.uni 	$L__BB202_36;
$L__BB202_28:
	setp.lt.s32 	%p18, %r103, 1;
	mov.b32 	%r343, 0;
	@%p18 bra 	$L__BB202_30;
	shl.b32 	%r192, %r15, 2;
	add.s32 	%r193, %r66, %r192;
	ld.shared.u32 	%r194, [%r193];
	mul.lo.s32 	%r343, %r194, %r332;
$L__BB202_30:
	setp.lt.s32 	%p19, %r103, 2;
	@%p19 bra 	$L__BB202_32;
	shl.b32 	%r195, %r26, 2;
	add.s32 	%r196, %r66, %r195;
	ld.shared.u32 	%r197, [%r196];
	mad.lo.s32 	%r343, %r197, %r328, %r343;
$L__BB202_32:
	setp.lt.s32 	%p20, %r103, 3;
	@%p20 bra 	$L__BB202_34;
	shl.b32 	%r198, %r15, 2;
	xor.b32  	%r199, %r198, 8;
	add.s32 	%r200, %r66, %r199;
	ld.shared.u32 	%r201, [%r200];
	mad.lo.s32 	%r343, %r201, %r327, %r343;
$L__BB202_34:
	setp.lt.s32 	%p21, %r103, 4;
	@%p21 bra 	$L__BB202_36;
	shl.b32 	%r202, %r27, 2;
	add.s32 	%r203, %r66, %r202;
	ld.shared.u32 	%r204, [%r203];
	mad.lo.s32 	%r343, %r204, %r326, %r343;
$L__BB202_36:
	mul.wide.s32 	%rd20, %r336, 4;
	add.s64 	%rd21, %rd2, %rd20;
	ld.local.u32 	%r209, [%rd21];
	add.s32 	%r210, %r209, %r343;
	st.local.u32 	[%rd21], %r210;
	add.s32 	%r337, %r337, %r8;
	add.s32 	%r336, %r336, 1;
	setp.lt.s32 	%p29, %r337, %r16;
	@%p29 bra 	$L__BB202_21;
$L__BB202_37:
	add.s32 	%r331, %r331, %r7;
	add.s32 	%r330, %r330, 1;
	setp.lt.s32 	%p30, %r331, %r6;
	@%p30 bra 	$L__BB202_11;
	ld.local.v4.u32 	{%r325, %r324, %r323, %r322}, [%rd2];
	ld.local.v4.u32 	{%r321, %r320, %r319, %r318}, [%rd2+16];
	ld.local.v4.u32 	{%r317, %r316, %r315, %r314}, [%rd2+32];
	ld.local.v4.u32 	{%r313, %r312, %r311, %r310}, [%rd2+48];
$L__BB202_39:
	ld.param.u64 	%rd55, [_Z9cuda_gemmIiLi128ELi1ELi1ELi2048ELi4ELi4ELi64ELi1ELi0EEviiiPT_S1_S1_iii_param_5];
	cvta.to.global.u64 	%rd22, %rd55;
	bar.sync 	0;
	mul.lo.s32 	%r211, %r7, %r6;
	mul.lo.s32 	%r212, %r211, %r8;
	div.s32 	%r213, %r212, %r7;
	add.s32 	%r214, %r17, %r1;
	mul.wide.u32 	%rd23, %r214, 4;
	add.s64 	%rd24, %rd22, %rd23;
	st.global.u32 	[%rd24], %r325;
	add.s32 	%r215, %r9, 1;
	setp.lt.u32 	%p31, %r215, 3;
	shl.b32 	%r216, %r9, 7;
	selp.b32 	%r217, %r216, 0, %p31;
	rem.s32 	%r218, 1, %r9;
	add.s32 	%r219, %r214, %r217;
	mad.lo.s32 	%r220, %r213, %r218, %r219;
	mul.wide.s32 	%rd25, %r220, 4;
	add.s64 	%rd26, %rd22, %rd25;
	st.global.u32 	[%rd26], %r324;
	div.s32 	%r221, 2, %r9;
	shl.b32 	%r222, %r221, 7;
	mul.lo.s32 	%r223, %r221, %r9;
	sub.s32 	%r224, 2, %r223;
	add.s32 	%r225, %r214, %r222;
	mad.lo.s32 	%r226, %r213, %r224, %r225;
	mul.wide.s32 	%rd27, %r226, 4;
	add.s64 	%rd28, %rd22, %rd27;
	st.global.u32 	[%rd28], %r323;
	div.s32 	%r227, 3, %r9;
	shl.b32 	%r228, %r227, 7;
	mul.lo.s32 	%r229, %r227, %r9;
	sub.s32 	%r230, 3, %r229;
	add.s32 	%r231, %r214, %r228;
	mad.lo.s32 	%r232, %r213, %r230, %r231;
	mul.wide.s32 	%rd29, %r232, 4;
	add.s64 	%rd30, %rd22, %rd29;
	st.global.u32 	[%rd30], %r322;
	div.s32 	%r233, 4, %r9;
	shl.b32 	%r234, %r233, 7;
	mul.lo.s32 	%r235, %r233, %r9;
	sub.s32 	%r236, 4, %r235;
	add.s32 	%r237, %r214, %r234;
	mad.lo.s32 	%r238, %r213, %r236, %r237;
	mul.wide.s32 	%rd31, %r238, 4;
	add.s64 	%rd32, %rd22, %rd31;
	st.global.u32 	[%rd32], %r321;
	div.s32 	%r239, 5, %r9;
	shl.b32 	%r240, %r239, 7;
	mul.lo.s32 	%r241, %r239, %r9;
	sub.s32 	%r242, 5, %r241;
	add.s32 	%r243, %r214, %r240;
	mad.lo.s32 	%r244, %r213, %r242, %r243;
	mul.wide.s32 	%rd33, %r244, 4;
	add.s64 	%rd34, %rd22, %rd33;
	st.global.u32 	[%rd34], %r320;
	div.s32 	%r245, 6, %r9;
	shl.b32 	%r246, %r245, 7;
	mul.lo.s32 	%r247, %r245, %r9;
	sub.s32 	%r248, 6, %r247;
	add.s32 	%r249, %r214, %r246;
	mad.lo.s32 	%r250, %r213, %r248, %r249;
	mul.wide.s32 	%rd35, %r250, 4;
	add.s64 	%rd36, %rd22, %rd35;
	st.global.u32 	[%rd36], %r319;
	div.s32 	%r251, 7, %r9;
	shl.b32 	%r252, %r251, 7;
	mul.lo.s32 	%r253, %r251, %r9;
	sub.s32 	%r254, 7, %r253;
	add.s32 	%r255, %r214, %r252;
	mad.lo.s32 	%r256, %r213, %r254, %r255;
	mul.wide.s32 	%rd37, %r256, 4;
	add.s64 	%rd38, %rd22, %rd37;
	st.global.u32 	[%rd38], %r318;
	div.s32 	%r257, 8, %r9;
	shl.b32 	%r258, %r257, 7;
	mul.lo.s32 	%r259, %r257, %r9;
	sub.s32 	%r260, 8, %r259;
	add.s32 	%r261, %r214, %r258;
	mad.lo.s32 	%r262, %r213, %r260, %r261;
	mul.wide.s32 	%rd39, %r262, 4;
	add.s64 	%rd40, %rd22, %rd39;
	st.global.u32 	[%rd40], %r317;
	div.s32 	%r263, 9, %r9;
	shl.b32 	%r264, %r263, 7;
	mul.lo.s32 	%r265, %r263, %r9;
	sub.s32 	%r266, 9, %r265;
	add.s32 	%r267, %r214, %r264;
	mad.lo.s32 	%r268, %r213, %r266, %r267;
	mul.wide.s32 	%rd41, %r268, 4;
	add.s64 	%rd42, %rd22, %rd41;
	st.global.u32 	[%rd42], %r316;
	div.s32 	%r269, 10, %r9;
	shl.b32 	%r270, %r269, 7;
	mul.lo.s32 	%r271, %r269, %r9;
	sub.s32 	%r272, 10, %r271;
	add.s32 	%r273, %r214, %r270;
	mad.lo.s32 	%r274, %r213, %r272, %r273;
	mul.wide.s32 	%rd43, %r274, 4;
	add.s64 	%rd44, %rd22, %rd43;
	st.global.u32 	[%rd44], %r315;
	div.s32 	%r275, 11, %r9;
	shl.b32 	%r276, %r275, 7;
	mul.lo.s32 	%r277, %r275, %r9;
	sub.s32 	%r278, 11, %r277;
	add.s32 	%r279, %r214, %r276;
	mad.lo.s32 	%r280, %r213, %r278, %r279;
	mul.wide.s32 	%rd45, %r280, 4;
	add.s64 	%rd46, %rd22, %rd45;
	st.global.u32 	[%rd46], %r314;
	div.s32 	%r281, 12, %r9;
	shl.b32 	%r282, %r281, 7;
	mul.lo.s32 	%r283, %r281, %r9;
	sub.s32 	%r284, 12, %r283;
	add.s32 	%r285, %r214, %r282;
	mad.lo.s32 	%r286, %r213, %r284, %r285;
	mul.wide.s32 	%rd47, %r286, 4;
	add.s64 	%rd48, %rd22, %rd47;
	st.global.u32 	[%rd48], %r313;
	div.s32 	%r287, 13, %r9;
	shl.b32 	%r288, %r287, 7;
	mul.lo.s32 	%r289, %r287, %r9;
	sub.s32 	%r290, 13, %r289;
	add.s32 	%r291, %r214, %r288;
	mad.lo.s32 	%r292, %r213, %r290, %r291;
	mul.wide.s32 	%rd49, %r292, 4;
	add.s64 	%rd50, %rd22, %rd49;
	st.global.u32 	[%rd50], %r312;
	div.s32 	%r293, 14, %r9;
	shl.b32 	%r294, %r293, 7;
	mul.lo.s32 	%r295, %r293, %r9;
	sub.s32 	%r296, 14, %r295;
	add.s32 	%r297, %r214, %r294;
	mad.lo.s32 	%r298, %r213, %r296, %r297;
	mul.wide.s32 	%rd51, %r298, 4;
	add.s64 	%rd52, %rd22, %rd51;
	st.global.u32 	[%rd52], %r311;
	div.s32 	%r299, 15, %r9;
	shl.b32 	%r300, %r299, 7;
	mul.lo.s32 	%r301, %r299, %r9;
	sub.s32 	%r302, 15, %r301;
	add.s32 	%r303, %r214, %r300;
	mad.lo.s32 	%r304, %r213, %r302, %r303;
	mul.wide.s32 	%rd53, %r304, 4;
	add.s64 	%rd54, %rd22, %rd53;
	st.global.u32 	[%rd54], %r310;
$L__BB202_40:
	ret;

}
	// .globl	_Z9cuda_gemmIiLi128ELi1ELi1ELi2048ELi4ELi4ELi64ELi1ELi1EEviiiPT_S1_S1_iii
.visible .entry _Z9cuda_gemmIiLi128ELi1ELi1ELi2048ELi4ELi4ELi64ELi1ELi1EEviiiPT_S1_S1_iii(
	.param .u32 _Z9cuda_gemmIiLi128ELi1ELi1ELi2048ELi4ELi4ELi64ELi1ELi1EEviiiPT_S1_S1_iii_param_0,
	.param .u32 _Z9cuda_gemmIiLi128ELi1ELi1ELi2048ELi4ELi4ELi64ELi1ELi1EEviiiPT_S1_S1_iii_param_1,
	.param .u32 _Z9cuda_gemmIiLi128ELi1ELi1ELi2048ELi4ELi4ELi64ELi1ELi1EEviiiPT_S1_S1_iii_param_2,
	.param .u64 .ptr .align 1 _Z9cuda_gemmIiLi128ELi1ELi1ELi2048ELi4ELi4ELi64ELi1ELi1EEviiiPT_S1_S1_iii_param_3,
	.param .u64 .ptr .align 1 _Z9cuda_gemmIiLi128ELi1ELi1ELi2048ELi4ELi4ELi64ELi1ELi1EEviiiPT_S1_S1_iii_param_4,
	.param .u64 .ptr .align 1 _Z9cuda_gemmIiLi128ELi1ELi1ELi2048ELi4ELi4ELi64ELi1ELi1EEviiiPT_S1_S1_iii_param_5,
	.param .u32 _Z9cuda_gemmIiLi128ELi1ELi1ELi2048ELi4ELi4ELi64ELi1ELi1EEviiiPT_S1_S1_iii_param_6,
	.param .u32 _Z9cuda_gemmIiLi128ELi1ELi1ELi2048ELi4ELi4ELi64ELi1ELi1EEviiiPT_S1_S1_iii_param_7,
	.param .u32 _Z9cuda_gemmIiLi128ELi1ELi1ELi2048ELi4ELi4ELi64ELi1ELi1EEviiiPT_S1_S1_iii_param_8
)
.maxntid 128
{
	.reg .pred 	%p<71>;
	.reg .b16 	%rs<5>;
	.reg .b32 	%r<263>;
	.reg .b64 	%rd<26>;
	// demoted variable
	.shared .align 128 .b8 _ZZ9cuda_gemmIiLi128ELi1ELi1ELi2048ELi4ELi4ELi64ELi1ELi1EEviiiPT_S1_S1_iiiE11kron_fac_sh[80];
	// demoted variable
	.shared .align 128 .b8 _ZZ9cuda_gemmIiLi128ELi1ELi1ELi2048ELi4ELi4ELi64ELi1ELi1EEviiiPT_S1_S1_iiiE3Ash[8192];
	ld.param.u64 	%rd8, [_Z9cuda_gemmIiLi128ELi1ELi1ELi2048ELi4ELi4ELi64ELi1ELi1EEviiiPT_S1_S1_iii_param_3];
	ld.param.u64 	%rd6, [_Z9cuda_gemmIiLi128ELi1ELi1ELi2048ELi4ELi4ELi64ELi1ELi1EEviiiPT_S1_S1_iii_param_4];
	cvta.to.global.u64 	%rd1, %rd8;
	mov.u32 	%r1, %tid.x;
	setp.gt.u32 	%p1, %r1, 15;
	@%p1 bra 	$L__BB203_3;
	mov.u32 	%r2, %ntid.x;
	mul.wide.u32 	%rd9, %r1, 4;
	cvta.to.global.u64 	%rd10, %rd6;
	add.s64 	%rd25, %rd10, %rd9;
	mul.wide.u32 	%rd3, %r2, 4;
	mov.u32 	%r39, _ZZ9cuda_gemmIiLi128ELi1ELi1ELi2048ELi4ELi4ELi64ELi1ELi1EEviiiPT_S1_S1_iiiE11kron_fac_sh;
	mov.u32 	%r253, %r1;
$L__BB203_2:
	ld.global.u32 	%r37, [%rd25];
	and.b32  	%r38, %r253, 3;
	mad.lo.s32 	%r40, %r38, 20, %r39;
	and.b32  	%r41, %r253, -4;
	add.s32 	%r42, %r40, %r41;
	st.shared.u32 	[%r42], %r37;
	add.s32 	%r253, %r253, %r2;
	add.s64 	%rd25, %rd25, %rd3;
	setp.lt.u32 	%p2, %r253, 16;
	@%p2 bra 	$L__BB203_2;
$L__BB203_3:
	mov.u32 	%r5, %ctaid.y;
	mov.u32 	%r43, %nctaid.y;
	setp.ge.u32 	%p3, %r5, %r43;
	@%p3 bra 	$L__BB203_10;
	shl.b32 	%r6, %r1, 2;
	mov.u32 	%r7, %ntid.x;
	shl.b32 	%r8, %r7, 2;
	shl.b32 	%r9, %r5, 11;
	xor.b32  	%r44, %r6, 2047;
	sub.s32 	%r45, %r44, %r8;
	cvt.u16.u32 	%rs2, %r45;
	cvt.u16.u32 	%rs3, %r8;
	div.u16 	%rs4, %rs2, %rs3;
	and.b16  	%rs1, %rs4, 3;
	setp.eq.s16 	%p4, %rs1, 2;
	mov.u32 	%r256, %r6;
	@%p4 bra 	$L__BB203_7;
	cvt.u32.u16 	%r10, %rs1;
	mov.b32 	%r255, 0;
	mov.u32 	%r256, %r6;
$L__BB203_6:
	.pragma "nounroll";
	add.s32 	%r47, %r9, %r256;
	mul.wide.u32 	%rd11, %r47, 4;
	add.s64 	%rd12, %rd1, %rd11;
	ld.global.v4.u32 	{%r48, %r49, %r50, %r51}, [%rd12];
	shl.b32 	%r52, %r256, 2;
	mov.u32 	%r53, _ZZ9cuda_gemmIiLi128ELi1ELi1ELi2048ELi4ELi4ELi64ELi1ELi1EEviiiPT_S1_S1_iiiE3Ash;
	add.s32 	%r54, %r53, %r52;
	st.shared.v4.u32 	[%r54], {%r48, %r49, %r50, %r51};
	add.s32 	%r256, %r256, %r8;
	add.s32 	%r255, %r255, 1;
	xor.b32  	%r55, %r255, %r10;
	setp.ne.s32 	%p5, %r55, 2;
	@%p5 bra 	$L__BB203_6;
$L__BB203_7:
	add.s32 	%r257, %r256, %r9;
	mad.lo.s32 	%r261, %r7, 12, %r257;
	shl.b32 	%r18, %r7, 4;
	shl.b32 	%r56, %r7, 3;
	add.s32 	%r260, %r257, %r56;
	add.s32 	%r259, %r257, %r8;
	mul.lo.s32 	%r21, %r7, 48;
	shl.b32 	%r57, %r256, 2;
	mov.u32 	%r58, _ZZ9cuda_gemmIiLi128ELi1ELi1ELi2048ELi4ELi4ELi64ELi1ELi1EEviiiPT_S1_S1_iiiE3Ash;
	add.s32 	%r258, %r58, %r57;
	shl.b32 	%r23, %r7, 6;
	shl.b32 	%r24, %r7, 5;
$L__BB203_8:
	mul.wide.s32 	%rd13, %r261, 4;
	add.s64 	%rd14, %rd1, %rd13;
	mul.wide.s32 	%rd15, %r260, 4;
	add.s64 	%rd16, %rd1, %rd15;
	mul.wide.s32 	%rd17, %r259, 4;
	add.s64 	%rd18, %rd1, %rd17;
	mul.wide.s32 	%rd19, %r257, 4;
	add.s64 	%rd20, %rd1, %rd19;
	ld.global.v4.u32 	{%r59, %r60, %r61, %r62}, [%rd20];
	st.shared.v4.u32 	[%r258], {%r59, %r60, %r61, %r62};
	add.s32 	%r63, %r256, %r8;
	ld.global.v4.u32 	{%r64, %r65, %r66, %r67}, [%rd18];
	add.s32 	%r68, %r258, %r18;
	st.shared.v4.u32 	[%r68], {%r64, %r65, %r66, %r67};
	add.s32 	%r69, %r63, %r8;
	ld.global.v4.u32 	{%r70, %r71, %r72, %r73}, [%rd16];
	add.s32 	%r74, %r258, %r24;
	st.shared.v4.u32 	[%r74], {%r70, %r71, %r72, %r73};
	add.s32 	%r75, %r69, %r8;
	ld.global.v4.u32 	{%r76, %r77, %r78, %r79}, [%rd14];
	add.s32 	%r80, %r258, %r21;
	st.shared.v4.u32 	[%r80], {%r76, %r77, %r78, %r79};
	add.s32 	%r256, %r75, %r8;
	add.s32 	%r261, %r261, %r18;
	add.s32 	%r260, %r260, %r18;
	add.s32 	%r259, %r259, %r18;
	add.s32 	%r258, %r258, %r23;
	add.s32 	%r257, %r257, %r18;
	setp.lt.u32 	%p6, %r256, 2048;
	@%p6 bra 	$L__BB203_8;
	ld.param.u64 	%rd24, [_Z9cuda_gemmIiLi128ELi1ELi1ELi2048ELi4ELi4ELi64ELi1ELi1EEviiiPT_S1_S1_iii_param_5];
	and.b32  	%r81, %r1, 3;
	shl.b32 	%r82, %r1, 2;
	and.b32  	%r83, %r82, 12;
	mov.u32 	%r84, _ZZ9cuda_gemmIiLi128ELi1ELi1ELi2048ELi4ELi4ELi64ELi1ELi1EEviiiPT_S1_S1_iiiE11kron_fac_sh;
	add.s32 	%r85, %r84, %r83;
	bar.sync 	0;
	add.s32 	%r86, %r6, %r81;
	shl.b32 	%r87, %r86, 2;
	mov.u32 	%r88, _ZZ9cuda_gemmIiLi128ELi1ELi1ELi2048ELi4ELi4ELi64ELi1ELi1EEviiiPT_S1_S1_iiiE3Ash;
	add.s32 	%r89, %r88, %r87;
	ld.shared.u32 	%r90, [%r89];
	add.s32 	%r91, %r1, 1;
	and.b32  	%r92, %r91, 3;
	add.s32 	%r93, %r6, %r92;
	shl.b32 	%r94, %r93, 2;
	add.s32 	%r95, %r88, %r94;
	ld.shared.u32 	%r96, [%r95];
	xor.b32  	%r97, %r81, 2;
	add.s32 	%r98, %r6, %r97;
	shl.b32 	%r99, %r98, 2;
	add.s32 	%r100, %r88, %r99;
	ld.shared.u32 	%r101, [%r100];
	add.s32 	%r102, %r1, -1;
	and.b32  	%r103, %r102, 3;
	add.s32 	%r104, %r6, %r103;
	shl.b32 	%r105, %r104, 2;
	add.s32 	%r106, %r88, %r105;
	ld.shared.u32 	%r107, [%r106];
	ld.shared.u32 	%r108, [%r85];
	shfl.sync.idx.b32	%r109|%p7, %r108, %r81, 7199, -1;
	mul.lo.s32 	%r110, %r109, %r90;
	shfl.sync.idx.b32	%r111|%p8, %r108, %r92, 7199, -1;
	mad.lo.s32 	%r112, %r111, %r96, %r110;
	shfl.sync.idx.b32	%r113|%p9, %r108, %r97, 7199, -1;
	mad.lo.s32 	%r114, %r113, %r101, %r112;
	shfl.sync.idx.b32	%r115|%p10, %r108, %r103, 7199, -1;
	mad.lo.s32 	%r116, %r115, %r107, %r114;
	ld.shared.u32 	%r117, [%r85+20];
	shfl.sync.idx.b32	%r118|%p11, %r117, %r81, 7199, -1;
	mul.lo.s32 	%r119, %r118, %r90;
	shfl.sync.idx.b32	%r120|%p12, %r117, %r92, 7199, -1;
	mad.lo.s32 	%r121, %r120, %r96, %r119;
	shfl.sync.idx.b32	%r122|%p13, %r117, %r97, 7199, -1;
	mad.lo.s32 	%r123, %r122, %r101, %r121;
	shfl.sync.idx.b32	%r124|%p14, %r117, %r103, 7199, -1;
	mad.lo.s32 	%r125, %r124, %r107, %r123;
	ld.shared.u32 	%r126, [%r85+40];
	shfl.sync.idx.b32	%r127|%p15, %r126, %r81, 7199, -1;
	mul.lo.s32 	%r128, %r127, %r90;
	shfl.sync.idx.b32	%r129|%p16, %r126, %r92, 7199, -1;
	mad.lo.s32 	%r130, %r129, %r96, %r128;
	shfl.sync.idx.b32	%r131|%p17, %r126, %r97, 7199, -1;
	mad.lo.s32 	%r132, %r131, %r101, %r130;
	shfl.sync.idx.b32	%r133|%p18, %r126, %r103, 7199, -1;
	mad.lo.s32 	%r134, %r133, %r107, %r132;
	ld.shared.u32 	%r135, [%r85+60];
	shfl.sync.idx.b32	%r136|%p19, %r135, %r81, 7199, -1;
	mul.lo.s32 	%r137, %r136, %r90;
	shfl.sync.idx.b32	%r138|%p20, %r135, %r92, 7199, -1;
	mad.lo.s32 	%r139, %r138, %r96, %r137;
	shfl.sync.idx.b32	%r140|%p21, %r135, %r97, 7199, -1;
	mad.lo.s32 	%r141, %r140, %r101, %r139;
	shfl.sync.idx.b32	%r142|%p22, %r135, %r103, 7199, -1;
	mad.lo.s32 	%r143, %r142, %r107, %r141;
	ld.shared.u32 	%r144, [%r89+2048];
	ld.shared.u32 	%r145, [%r95+2048];
	ld.shared.u32 	%r146, [%r100+2048];
	ld.shared.u32 	%r147, [%r106+2048];
	shfl.sync.idx.b32	%r148|%p23, %r108, %r81, 7199, -1;
	mul.lo.s32 	%r149, %r148, %r144;
	shfl.sync.idx.b32	%r150|%p24, %r108, %r92, 7199, -1;
	mad.lo.s32 	%r151, %r150, %r145, %r149;
	shfl.sync.idx.b32	%r152|%p25, %r108, %r97, 7199, -1;
	mad.lo.s32 	%r153, %r152, %r146, %r151;
	shfl.sync.idx.b32	%r154|%p26, %r108, %r103, 7199, -1;
	mad.lo.s32 	%r155, %r154, %r147, %r153;
	shfl.sync.idx.b32	%r156|%p27, %r117, %r81, 7199, -1;
	mul.lo.s32 	%r157, %r156, %r144;
	shfl.sync.idx.b32	%r158|%p28, %r117, %r92, 7199, -1;
	mad.lo.s32 	%r159, %r158, %r145, %r157;
	shfl.sync.idx.b32	%r160|%p29, %r117, %r97, 7199, -1;
	mad.lo.s32 	%r161, %r160, %r146, %r159;
	shfl.sync.idx.b32	%r162|%p30, %r117, %r103, 7199, -1;
	mad.lo.s32 	%r163, %r162, %r147, %r161;
	shfl.sync.idx.b32	%r164|%p31, %r126, %r81, 7199, -1;
	mul.lo.s32 	%r165, %r164, %r144;
	shfl.sync.idx.b32	%r166|%p32, %r126, %r92, 7199, -1;
	mad.lo.s32 	%r167, %r166, %r145, %r165;
	shfl.sync.idx.b32	%r168|%p33, %r126, %r97, 7199, -1;
	mad.lo.s32 	%r169, %r168, %r146, %r167;
	shfl.sync.idx.b32	%r170|%p34, %r126, %r103, 7199, -1;
	mad.lo.s32 	%r171, %r170, %r147, %r169;
	shfl.sync.idx.b32	%r172|%p35, %r135, %r81, 7199, -1;
	mul.lo.s32 	%r173, %r172, %r144;
	shfl.sync.idx.b32	%r174|%p36, %r135, %r92, 7199, -1;
	mad.lo.s32 	%r175, %r174, %r145, %r173;
	shfl.sync.idx.b32	%r176|%p37, %r135, %r97, 7199, -1;
	mad.lo.s32 	%r177, %r176, %r146, %r175;
	shfl.sync.idx.b32	%r178|%p38, %r135, %r103, 7199, -1;
	mad.lo.s32 	%r179, %r178, %r147, %r177;
	ld.shared.u32 	%r180, [%r89+4096];
	ld.shared.u32 	%r181, [%r95+4096];
	ld.shared.u32 	%r182, [%r100+4096];
	ld.shared.u32 	%r183, [%r106+4096];
	shfl.sync.idx.b32	%r184|%p39, %r108, %r81, 7199, -1;
	mul.lo.s32 	%r185, %r184, %r180;
	shfl.sync.idx.b32	%r186|%p40, %r108, %r92, 7199, -1;
	mad.lo.s32 	%r187, %r186, %r181, %r185;
	shfl.sync.idx.b32	%r188|%p41, %r108, %r97, 7199, -1;
	mad.lo.s32 	%r189, %r188, %r182, %r187;
	shfl.sync.idx.b32	%r190|%p42, %r108, %r103, 7199, -1;
	mad.lo.s32 	%r191, %r190, %r183, %r189;
	shfl.sync.idx.b32	%r192|%p43, %r117, %r81, 7199, -1;
	mul.lo.s32 	%r193, %r192, %r180;
	shfl.sync.idx.b32	%r194|%p44, %r117, %r92, 7199, -1;
	mad.lo.s32 	%r195, %r194, %r181, %r193;
	shfl.sync.idx.b32	%r196|%p45, %r117, %r97, 7199, -1;
	mad.lo.s32 	%r197, %r196, %r182, %r195;
	shfl.sync.idx.b32	%r198|%p46, %r117, %r103, 7199, -1;
	mad.lo.s32 	%r199, %r198, %r183, %r197;
	shfl.sync.idx.b32	%r200|%p47, %r126, %r81, 7199, -1;
	mul.lo.s32 	%r201, %r200, %r180;
	shfl.sync.idx.b32	%r202|%p48, %r126, %r92, 7199, -1;
	mad.lo.s32 	%r203, %r202, %r181, %r201;
	shfl.sync.idx.b32	%r204|%p49, %r126, %r97, 7199, -1;
	mad.lo.s32 	%r205, %r204, %r182, %r203;
	shfl.sync.idx.b32	%r206|%p50, %r126, %r103, 7199, -1;
	mad.lo.s32 	%r207, %r206, %r183, %r205;
	shfl.sync.idx.b32	%r208|%p51, %r135, %r81, 7199, -1;
	mul.lo.s32 	%r209, %r208, %r180;
	shfl.sync.idx.b32	%r210|%p52, %r135, %r92, 7199, -1;
	mad.lo.s32 	%r211, %r210, %r181, %r209;
	shfl.sync.idx.b32	%r212|%p53, %r135, %r97, 7199, -1;
	mad.lo.s32 	%r213, %r212, %r182, %r211;
	shfl.sync.idx.b32	%r214|%p54, %r135, %r103, 7199, -1;
	mad.lo.s32 	%r215, %r214, %r183, %r213;
	ld.shared.u32 	%r216, [%r89+6144];
	ld.shared.u32 	%r217, [%r95+6144];
	ld.shared.u32 	%r218, [%r100+6144];
	ld.shared.u32 	%r219, [%r106+6144];
	shfl.sync.idx.b32	%r220|%p55, %r108, %r81, 7199, -1;
	mul.lo.s32 	%r221, %r220, %r216;
	shfl.sync.idx.b32	%r222|%p56, %r108, %r92, 7199, -1;
	mad.lo.s32 	%r223, %r222, %r217, %r221;
	shfl.sync.idx.b32	%r224|%p57, %r108, %r97, 7199, -1;
	mad.lo.s32 	%r225, %r224, %r218, %r223;
	shfl.sync.idx.b32	%r226|%p58, %r108, %r103, 7199, -1;
	mad.lo.s32 	%r227, %r226, %r219, %r225;
	shfl.sync.idx.b32	%r228|%p59, %r117, %r81, 7199, -1;
	mul.lo.s32 	%r229, %r228, %r216;
	shfl.sync.idx.b32	%r230|%p60, %r117, %r92, 7199, -1;
	mad.lo.s32 	%r231, %r230, %r217, %r229;
	shfl.sync.idx.b32	%r232|%p61, %r117, %r97, 7199, -1;
	mad.lo.s32 	%r233, %r232, %r218, %r231;
	shfl.sync.idx.b32	%r234|%p62, %r117, %r103, 7199, -1;
	mad.lo.s32 	%r235, %r234, %r219, %r233;
	shfl.sync.idx.b32	%r236|%p63, %r126, %r81, 7199, -1;
	mul.lo.s32 	%r237, %r236, %r216;
	shfl.sync.idx.b32	%r238|%p64, %r126, %r92, 7199, -1;
	mad.lo.s32 	%r239, %r238, %r217, %r237;
	shfl.sync.idx.b32	%r240|%p65, %r126, %r97, 7199, -1;
	mad.lo.s32 	%r241, %r240, %r218, %r239;
	shfl.sync.idx.b32	%r242|%p66, %r126, %r103, 7199, -1;
	mad.lo.s32 	%r243, %r242, %r219, %r241;
	shfl.sync.idx.b32	%r244|%p67, %r135, %r81, 7199, -1;
	mul.lo.s32 	%r245, %r244, %r216;
	shfl.sync.idx.b32	%r246|%p68, %r135, %r92, 7199, -1;
	mad.lo.s32 	%r247, %r246, %r217, %r245;
	shfl.sync.idx.b32	%r248|%p69, %r135, %r97, 7199, -1;
	mad.lo.s32 	%r249, %r248, %r218, %r247;
	shfl.sync.idx.b32	%r250|%p70, %r135, %r103, 7199, -1;
	mad.lo.s32 	%r251, %r250, %r219, %r249;
	bar.sync 	0;
	add.s32 	%r252, %r9, %r1;
	cvta.to.global.u64 	%rd21, %rd24;
	mul.wide.u32 	%rd22, %r252, 4;
	add.s64 	%rd23, %rd21, %rd22;
	st.global.u32 	[%rd23], %r116;
	st.global.u32 	[%rd23+2048], %r125;
	st.global.u32 	[%rd23+4096], %r134;
	st.global.u32 	[%rd23+6144], %r143;
	st.global.u32 	[%rd23+512], %r155;
	st.global.u32 	[%rd23+2560], %r163;
	st.global.u32 	[%rd23+4608], %r171;
	st.global.u32 	[%rd23+6656], %r179;
	st.global.u32 	[%rd23+1024], %r191;
	st.global.u32 	[%rd23+3072], %r199;
	st.global.u32 	[%rd23+5120], %r207;
	st.global.u32 	[%rd23+7168], %r215;
	st.global.u32 	[%rd23+1536], %r227;
	st.global.u32 	[%rd23+3584], %r235;
	st.global.u32 	[%rd23+5632], %r243;
	st.global.u32 	[%rd23+7680], %r251;
$L__BB203_10:
	ret;

}
	// .globl	_Z9cuda_gemmIiLi128ELi1ELi1ELi2048ELi8ELi8ELi64ELi0ELi0EEviiiPT_S1_S1_iii
.visible .entry _Z9cuda_gemmIiLi128ELi1ELi1ELi2048ELi8ELi8ELi64ELi0ELi0EEviiiPT_S1_S1_iii(
	.param .u32 _Z9cuda_gemmIiLi128ELi1ELi1ELi2048ELi8ELi8ELi64ELi0ELi0EEviiiPT_S1_S1_iii_param_0,
	.param .u32 _Z9cuda_gemmIiLi128ELi1ELi1ELi2048ELi8ELi8ELi64ELi0ELi0EEviiiPT_S1_S1_iii_param_1,
	.param .u32 _Z9cuda_gemmIiLi128ELi1ELi1ELi2048ELi8ELi8ELi64ELi0ELi0EEviiiPT_S1_S1_iii_param_2,
	.param .u64 .ptr .align 1 _Z9cuda_gemmIiLi128ELi1ELi1ELi2048ELi8ELi8ELi64ELi0ELi0EEviiiPT_S1_S1_iii_param_3,
	.param .u64 .ptr .align 1 _Z9cuda_gemmIiLi128ELi1ELi1ELi2048ELi8ELi8ELi64ELi0ELi0EEviiiPT_S1_S1_iii_param_4,
	.param .u64 .ptr .align 1 _Z9cuda_gemmIiLi128ELi1ELi1ELi2048ELi8ELi8ELi64ELi0ELi0EEviiiPT_S1_S1_iii_param_5,
	.param .u32 _Z9cuda_gemmIiLi128ELi1ELi1ELi2048ELi8ELi8ELi64ELi0ELi0EEviiiPT_S1_S1_iii_param_6,
	.param .u32 _Z9cuda_gemmIiLi128ELi1ELi1ELi2048ELi8ELi8ELi64ELi0ELi0EEviiiPT_S1_S1_iii_param_7,
	.param .u32 _Z9cuda_gemmIiLi128ELi1ELi1ELi2048ELi8ELi8ELi64ELi0ELi0EEviiiPT_S1_S1_iii_param_8
)
.maxntid 128
{
	.local .align 16 .b8 	__local_depot204[64];
	.reg .b64 	%SP;
	.reg .b64 	%SPL;
	.reg .pred 	%p<53>;
	.reg .b16 	%rs<8>;
	.reg .b32 	%r<452>;
	.reg .b64 	%rd<56>;
	// demoted variable
	.shared .align 128 .b8 _ZZ9cuda_gemmIiLi128ELi1ELi1ELi2048ELi8ELi8ELi64ELi0ELi0EEviiiPT_S1_S1_iiiE11kron_fac_sh[288];
	// demoted variable
	.shared .align 128 .b8 _ZZ9cuda_gemmIiLi128ELi1ELi1ELi2048ELi8ELi8ELi64ELi0ELi0EEviiiPT_S1_S1_iiiE3Ash[8192];
	mov.u64 	%SPL, __local_depot204;
	ld.param.u32 	%r141, [_Z9cuda_gemmIiLi128ELi1ELi1ELi2048ELi8ELi8ELi64ELi0ELi0EEviiiPT_S1_S1_iii_param_1];
	ld.param.u32 	%r142, [_Z9cuda_gemmIiLi128ELi1ELi1ELi2048ELi8ELi8ELi64ELi0ELi0EEviiiPT_S1_S1_iii_param_2];
	ld.param.u64 	%rd6, [_Z9cuda_gemmIiLi128ELi1ELi1ELi2048ELi8ELi8ELi64ELi0ELi0EEviiiPT_S1_S1_iii_param_3];
	ld.param.u64 	%rd4, [_Z9cuda_gemmIiLi128ELi1ELi1ELi2048ELi8ELi8ELi64ELi0ELi0EEviiiPT_S1_S1_iii_param_4];
	ld.param.u32 	%r143, [_Z9cuda_gemmIiLi128ELi1ELi1ELi2048ELi8ELi8ELi64ELi0ELi0EEviiiPT_S1_S1_iii_param_6];
	ld.param.u32 	%r144, [_Z9cuda_gemmIiLi128ELi1ELi1ELi2048ELi8ELi8ELi64ELi0ELi0EEviiiPT_S1_S1_iii_param_7];
	cvta.to.global.u64 	%rd1, %rd6;
	add.u64 	%rd2, %SPL, 0;
	mov.u32 	%r1, %tid.x;
	mul.lo.s32 	%r2, %r144, %r143;
	setp.ge.u32 	%p1, %r1, %r2;
	@%p1 bra 	$L__BB204_3;
	mov.u32 	%r3, %ntid.x;
	cvta.to.global.u64 	%rd3, %rd4;
	mov.u32 	%r396, %r1;
$L__BB204_2:
	mul.wide.u32 	%rd8, %r396, 4;
	add.s64 	%rd9, %rd3, %rd8;
	ld.global.u32 	%r145, [%rd9];
	rem.u32 	%r146, %r396, %r143;
	mov.u32 	%r147, _ZZ9cuda_gemmIiLi128ELi1ELi1ELi2048ELi8ELi8ELi64ELi0ELi0EEviiiPT_S1_S1_iiiE11kron_fac_sh;
	mad.lo.s32 	%r148, %r146, 36, %r147;
	div.u32 	%r149, %r396, %r144;
	shl.b32 	%r150, %r149, 2;
	add.s32 	%r151, %r148, %r150;
	st.shared.u32 	[%r151], %r145;
	add.s32 	%r396, %r396, %r3;
	setp.lt.u32 	%p2, %r396, %r2;
	@%p2 bra 	$L__BB204_2;
$L__BB204_3:
	div.s32 	%r6, 2048, %r144;
	min.s32 	%r7, %r6, 128;
	cvt.u16.u32 	%rs3, %r7;
	div.s16 	%rs1, 128, %rs3;
	div.s16 	%rs4, 8, %rs1;
	cvt.s32.s16 	%r8, %rs4;
	div.u32 	%r10, %r1, %r7;
	mul.lo.s32 	%r152, %r10, %r7;
	sub.s32 	%r9, %r1, %r152;
	mov.u32 	%r11, %ctaid.y;
	mov.u32 	%r153, %nctaid.y;
	setp.ge.u32 	%p3, %r11, %r153;
	@%p3 bra 	$L__BB204_66;
	mov.u32 	%r154, %ctaid.x;
	shl.b32 	%r399, %r1, 2;
	shl.b32 	%r155, %r154, 11;
	mov.u32 	%r156, %ntid.x;
	shl.b32 	%r13, %r156, 2;
	and.b32  	%r14, %r9, 7;
	min.s32 	%r15, %r143, 8;
	mul.lo.s32 	%r16, %r6, %r154;
	mov.b32 	%r157, 0;
	st.local.v4.u32 	[%rd2], {%r157, %r157, %r157, %r157};
	st.local.v4.u32 	[%rd2+16], {%r157, %r157, %r157, %r157};
	st.local.v4.u32 	[%rd2+32], {%r157, %r157, %r157, %r157};
	st.local.v4.u32 	[%rd2+48], {%r157, %r157, %r157, %r157};
	mad.lo.s32 	%r17, %r11, %r142, %r155;
	xor.b32  	%r158, %r399, 2047;
	sub.s32 	%r159, %r158, %r13;
	cvt.u16.u32 	%rs5, %r159;
	cvt.u16.u32 	%rs6, %r13;
	div.u16 	%rs7, %rs5, %rs6;
	and.b16  	%rs2, %rs7, 3;
	setp.eq.s16 	%p4, %rs2, 2;
	@%p4 bra 	$L__BB204_7;
	cvt.u32.u16 	%r18, %rs2;
	mov.b32 	%r398, 0;
$L__BB204_6:
	.pragma "nounroll";
	add.s32 	%r161, %r17, %r399;
	mul.wide.s32 	%rd10, %r161, 4;
	add.s64 	%rd11, %rd1, %rd10;
	ld.global.v4.u32 	{%r162, %r163, %r164, %r165}, [%rd11];
	shl.b32 	%r166, %r399, 2;
	mov.u32 	%r167, _ZZ9cuda_gemmIiLi128ELi1ELi1ELi2048ELi8ELi8ELi64ELi0ELi0EEviiiPT_S1_S1_iiiE3Ash;
	add.s32 	%r168, %r167, %r166;
	st.shared.v4.u32 	[%r168], {%r162, %r163, %r164, %r165};
	add.s32 	%r399, %r399, %r13;
	add.s32 	%r398, %r398, 1;
	xor.b32  	%r169, %r398, %r18;
	setp.ne.s32 	%p5, %r169, 2;
	@%p5 bra 	$L__BB204_6;
$L__BB204_7:
	mov.u32 	%r176, _ZZ9cuda_gemmIiLi128ELi1ELi1ELi2048ELi8ELi8ELi64ELi0ELi0EEviiiPT_S1_S1_iiiE3Ash;
	shl.b32 	%r184, %r13, 2;
$L__BB204_8:
	add.s32 	%r170, %r17, %r399;
	mul.wide.s32 	%rd12, %r170, 4;
	add.s64 	%rd13, %rd1, %rd12;
	ld.global.v4.u32 	{%r171, %r172, %r173, %r174}, [%rd13];
	shl.b32 	%r175, %r399, 2;
	add.s32 	%r177, %r176, %r175;
	st.shared.v4.u32 	[%r177], {%r171, %r172, %r173, %r174};
	add.s32 	%r178, %r399, %r13;
	add.s32 	%r179, %r17, %r178;
	mul.wide.s32 	%rd14, %r179, 4;
	add.s64 	%rd15, %rd1, %rd14;
	ld.global.v4.u32 	{%r180, %r181, %r182, %r183}, [%rd15];
	add.s32 	%r185, %r177, %r184;
	st.shared.v4.u32 	[%r185], {%r180, %r181, %r182, %r183};
	add.s32 	%r186, %r178, %r13;
	add.s32 	%r187, %r17, %r186;
	mul.wide.s32 	%rd16, %r187, 4;
	add.s64 	%rd17, %rd1, %rd16;
	ld.global.v4.u32 	{%r188, %r189, %r190, %r191}, [%rd17];
	add.s32 	%r192, %r185, %r184;
	st.shared.v4.u32 	[%r192], {%r188, %r189, %r190, %r191};
	add.s32 	%r193, %r186, %r13;
	add.s32 	%r194, %r17, %r193;
	mul.wide.s32 	%rd18, %r194, 4;
	add.s64 	%rd19, %rd1, %rd18;
	ld.global.v4.u32 	{%r195, %r196, %r197, %r198}, [%rd19];
	add.s32 	%r199, %r192, %r184;
	st.shared.v4.u32 	[%r199], {%r195, %r196, %r197, %r198};
	add.s32 	%r399, %r193, %r13;
	setp.lt.u32 	%p6, %r399, 2048;
	@%p6 bra 	$L__BB204_8;
	setp.lt.s32 	%p7, %r6, 1;
	bar.sync 	0;
	mov.b32 	%r401, 0;
	mov.u32 	%r402, %r401;
	mov.u32 	%r403, %r401;
	mov.u32 	%r404, %r401;
	mov.u32 	%r405, %r401;
	mov.u32 	%r406, %r401;
	mov.u32 	%r407, %r401;
	mov.u32 	%r408, %r401;
	mov.u32 	%r409, %r401;
	mov.u32 	%r410, %r401;
	mov.u32 	%r411, %r401;
	mov.u32 	%r412, %r401;
	mov.u32 	%r413, %r401;
	mov.u32 	%r414, %r401;
	mov.u32 	%r415, %r401;
	mov.u32 	%r416, %r401;
	@%p7 bra 	$L__BB204_65;
	add.s32 	%r203, %r9, 1;
	and.b32  	%r26, %r203, 7;
	add.s32 	%r204, %r9, 2;
	and.b32  	%r27, %r204, 7;
	add.s32 	%r205, %r9, 3;
	and.b32  	%r28, %r205, 7;
	xor.b32  	%r29, %r14, 4;
	add.s32 	%r206, %r9, 5;
	and.b32  	%r30, %r206, 7;
	add.s32 	%r207, %r9, 6;
	and.b32  	%r31, %r207, 7;
	add.s32 	%r208, %r9, -1;
	and.b32  	%r32, %r208, 7;
	setp.lt.s32 	%p8, %r14, %r144;
	selp.b32 	%r209, 0, %r144, %p8;
	sub.s32 	%r33, %r14, %r209;
	add.s32 	%r210, %r14, 1;
	setp.lt.s32 	%p9, %r210, %r144;
	selp.b32 	%r211, 0, %r144, %p9;
	sub.s32 	%r34, %r210, %r211;
	add.s32 	%r212, %r14, 2;
	setp.lt.s32 	%p10, %r212, %r144;
	selp.b32 	%r213, 0, %r144, %p10;
	sub.s32 	%r35, %r212, %r213;
	add.s32 	%r214, %r14, 3;
	setp.lt.s32 	%p11, %r214, %r144;
	selp.b32 	%r215, 0, %r144, %p11;
	sub.s32 	%r36, %r214, %r215;
	add.s32 	%r216, %r14, 4;
	setp.lt.s32 	%p12, %r216, %r144;
	selp.b32 	%r217, 0, %r144, %p12;
	sub.s32 	%r37, %r216, %r217;
	add.s32 	%r218, %r14, 5;
	setp.lt.s32 	%p13, %r218, %r144;
	selp.b32 	%r219, 0, %r144, %p13;
	sub.s32 	%r38, %r218, %r219;
	add.s32 	%r220, %r14, 6;
	setp.lt.s32 	%p14, %r220, %r144;
	selp.b32 	%r221, 0, %r144, %p14;
	sub.s32 	%r39, %r220, %r221;
	add.s32 	%r222, %r14, 7;
	setp.lt.s32 	%p15, %r222, %r144;
	selp.b32 	%r223, 0, %r144, %p15;
	sub.s32 	%r40, %r222, %r223;
	cvt.s32.s16 	%r41, %rs1;
	mov.b32 	%r425, 0;
	mov.u32 	%r426, %r425;
$L__BB204_11:
	setp.gt.s32 	%p16, %r144, 0;
	add.s32 	%r224, %r426, %r9;
	mul.lo.s32 	%r68, %r224, %r144;
	@%p16 bra 	$L__BB204_12;
	bra.uni 	$L__BB204_13;
$L__BB204_12:
	add.s32 	%r225, %r14, %r68;
	shl.b32 	%r226, %r225, 2;
	mov.u32 	%r227, _ZZ9cuda_gemmIiLi128ELi1ELi1ELi2048ELi8ELi8ELi64ELi0ELi0EEviiiPT_S1_S1_iiiE3Ash;
	add.s32 	%r228, %r227, %r226;
	ld.shared.u32 	%r427, [%r228];
$L__BB204_13:
	setp.lt.s32 	%p17, %r144, 2;
	@%p17 bra 	$L__BB204_15;
	add.s32 	%r229, %r26, %r68;
	shl.b32 	%r230, %r229, 2;
	mov.u32 	%r231, _ZZ9cuda_gemmIiLi128ELi1ELi1ELi2048ELi8ELi8ELi64ELi0ELi0EEviiiPT_S1_S1_iiiE3Ash;
	add.s32 	%r232, %r231, %r230;
	ld.shared.u32 	%r423, [%r232];
$L__BB204_15:
	setp.lt.s32 	%p18, %r144, 3;
	@%p18 bra 	$L__BB204_17;
	add.s32 	%r233, %r27, %r68;
	shl.b32 	%r234, %r233, 2;
	mov.u32 	%r235, _ZZ9cuda_gemmIiLi128ELi1ELi1ELi2048ELi8ELi8ELi64ELi0ELi0EEviiiPT_S1_S1_iiiE3Ash;
	add.s32 	%r236, %r235, %r234;
	ld.shared.u32 	%r422, [%r236];
$L__BB204_17:
	setp.lt.s32 	%p19, %r144, 4;
	@%p19 bra 	$L__BB204_19;
	add.s32 	%r237, %r28, %r68;
	shl.b32 	%r238, %r237, 2;
	mov.u32 	%r239, _ZZ9cuda_gemmIiLi128ELi1ELi1ELi2048ELi8ELi8ELi64ELi0ELi0EEviiiPT_S1_S1_iiiE3Ash;
	add.s32 	%r240, %r239, %r238;
	ld.shared.u32 	%r421, [%r240];
$L__BB204_19:
	setp.lt.s32 	%p20, %r144, 5;
	@%p20 bra 	$L__BB204_21;
	add.s32 	%r241, %r29, %r68;
	shl.b32 	%r242, %r241, 2;
	mov.u32 	%r243, _ZZ9cuda_gemmIiLi128ELi1ELi1ELi2048ELi8ELi8ELi64ELi0ELi0EEviiiPT_S1_S1_iiiE3Ash;
	add.s32 	%r244, %r243, %r242;
	ld.shared.u32 	%r420, [%r244];
$L__BB204_21:
	setp.lt.s32 	%p21, %r144, 6;
	@%p21 bra 	$L__BB204_23;
	add.s32 	%r245, %r30, %r68;
	shl.b32 	%r246, %r245, 2;
	mov.u32 	%r247, _ZZ9cuda_gemmIiLi128ELi1ELi1ELi2048ELi8ELi8ELi64ELi0ELi0EEviiiPT_S1_S1_iiiE3Ash;
	add.s32 	%r248, %r247, %r246;
	ld.shared.u32 	%r419, [%r248];
$L__BB204_23:
	setp.lt.s32 	%p22, %r144, 7;
	@%p22 bra 	$L__BB204_25;
	add.s32 	%r249, %r31, %r68;
	shl.b32 	%r250, %r249, 2;
	mov.u32 	%r251, _ZZ9cuda_gemmIiLi128ELi1ELi1ELi2048ELi8ELi8ELi64ELi0ELi0EEviiiPT_S1_S1_iiiE3Ash;
	add.s32 	%r252, %r251, %r250;
	ld.shared.u32 	%r418, [%r252];
$L__BB204_25:
	setp.lt.s32 	%p23, %r144, 8;
	@%p23 bra 	$L__BB204_27;
	add.s32 	%r253, %r32, %r68;
	shl.b32 	%r254, %r253, 2;
	mov.u32 	%r255, _ZZ9cuda_gemmIiLi128ELi1ELi1ELi2048ELi8ELi8ELi64ELi0ELi0EEviiiPT_S1_S1_iiiE3Ash;
	add.s32 	%r256, %r255, %r254;
	ld.shared.u32 	%r417, [%r256];
$L__BB204_27:
	setp.lt.s32 	%p24, %r10, %r15;
	@%p24 bra 	$L__BB204_28;
	bra.uni 	$L__BB204_63;
$L__BB204_28:
	mul.lo.s32 	%r435, %r425, %r8;
	mov.u32 	%r436, %r10;
$L__BB204_29:
	setp.gt.u32 	%p25, %r144, 64;
	mov.u32 	%r257, _ZZ9cuda_gemmIiLi128ELi1ELi1ELi2048ELi8ELi8ELi64ELi0ELi0EEviiiPT_S1_S1_iiiE11kron_fac_sh;
	mad.lo.s32 	%r88, %r436, 36, %r257;
	shl.b32 	%r258, %r1, 2;
	and.b32  	%r259, %r258, 28;
	add.s32 	%r260, %r88, %r259;
	ld.shared.u32 	%r89, [%r260];
	@%p25 bra 	$L__BB204_46;
	setp.eq.s32 	%p34, %r144, 0;
	mov.b32 	%r438, 0;
	@%p34 bra 	$L__BB204_32;
	shfl.sync.idx.b32	%r287|%p35, %r89, %r33, 6175, -1;
	mul.lo.s32 	%r438, %r287, %r427;
$L__BB204_32:
	setp.lt.s32 	%p36, %r144, 2;
	@%p36 bra 	$L__BB204_34;
	shfl.sync.idx.b32	%r288|%p37, %r89, %r34, 6175, -1;
	mad.lo.s32 	%r438, %r288, %r423, %r438;
$L__BB204_34:
	setp.lt.s32 	%p38, %r144, 3;
	@%p38 bra 	$L__BB204_36;
	shfl.sync.idx.b32	%r289|%p39, %r89, %r35, 6175, -1;
	mad.lo.s32 	%r438, %r289, %r422, %r438;
$L__BB204_36:
	setp.lt.s32 	%p40, %r144, 4;
	@%p40 bra 	$L__BB204_38;
	shfl.sync.idx.b32	%r290|%p41, %r89, %r36, 6175, -1;
	mad.lo.s32 	%r438, %r290, %r421, %r438;
$L__BB204_38:
	setp.lt.s32 	%p42, %r144, 5;
	@%p42 bra 	$L__BB204_40;
	shfl.sync.idx.b32	%r291|%p43, %r89, %r37, 6175, -1;
	mad.lo.s32 	%r438, %r291, %r420, %r438;
$L__BB204_40:
	setp.lt.s32 	%p44, %r144, 6;
	@%p44 bra 	$L__BB204_42;
	shfl.sync.idx.b32	%r292|%p45, %r89, %r38, 6175, -1;
	mad.lo.s32 	%r438, %r292, %r419, %r438;
$L__BB204_42:
	setp.lt.s32 	%p46, %r144, 7;
	@%p46 bra 	$L__BB204_44;
	shfl.sync.idx.b32	%r293|%p47, %r89, %r39, 6175, -1;
	mad.lo.s32 	%r438, %r293, %r418, %r438;
$L__BB204_44:
	setp.lt.s32 	%p48, %r144, 8;
	@%p48 bra 	$L__BB204_62;
	shfl.sync.idx.b32	%r294|%p49, %r89, %r40, 6175, -1;
	mad.lo.s32 	%r438, %r294, %r417, %r438;
	bra.uni 	$L__BB204_62;
$L__BB204_46:
	setp.lt.s32 	%p26, %r144, 1;
	mov.b32 	%r438, 0;
	@%p26 bra 	$L__BB204_48;
	shl.b32 	%r262, %r14, 2;
	add.s32 	%r263, %r88, %r262;
	ld.shared.u32 	%r264, [%r263];
	mul.lo.s32 	%r438, %r264, %r427;
$L__BB204_48:
	@%p17 bra 	$L__BB204_50;
	shl.b32 	%r265, %r26, 2;
	add.s32 	%r266, %r88, %r265;
	ld.shared.u32 	%r267, [%r266];
	mad.lo.s32 	%r438, %r267, %r423, %r438;
$L__BB204_50:
	@%p18 bra 	$L__BB204_52;
	shl.b32 	%r268, %r27, 2;
	add.s32 	%r269, %r88, %r268;
	ld.shared.u32 	%r270, [%r269];
	mad.lo.s32 	%r438, %r270, %r422, %r438;
$L__BB204_52:
	@%p19 bra 	$L__BB204_54;
	shl.b32 	%r271, %r28, 2;
	add.s32 	%r272, %r88, %r271;
	ld.shared.u32 	%r273, [%r272];
	mad.lo.s32 	%r438, %r273, %r421, %r438;
$L__BB204_54:
	@%p20 bra 	$L__BB204_56;
	shl.b32 	%r274, %r29, 2;
	add.s32 	%r275, %r88, %r274;
	ld.shared.u32 	%r276, [%r275];
	mad.lo.s32 	%r438, %r276, %r420, %r438;
$L__BB204_56:
	@%p21 bra 	$L__BB204_58;
	shl.b32 	%r277, %r30, 2;
	add.s32 	%r278, %r88, %r277;
	ld.shared.u32 	%r279, [%r278];
	mad.lo.s32 	%r438, %r279, %r419, %r438;
$L__BB204_58:
	@%p22 bra 	$L__BB204_60;
	shl.b32 	%r280, %r31, 2;
	add.s32 	%r281, %r88, %r280;
	ld.shared.u32 	%r282, [%r281];
	mad.lo.s32 	%r438, %r282, %r418, %r438;
$L__BB204_60:
	setp.lt.s32 	%p33, %r144, 8;
	@%p33 bra 	$L__BB204_62;
	shl.b32 	%r283, %r32, 2;
	add.s32 	%r284, %r88, %r283;
	ld.shared.u32 	%r285, [%r284];
	mad.lo.s32 	%r438, %r285, %r417, %r438;
$L__BB204_62:
	mul.wide.s32 	%rd20, %r435, 4;
	add.s64 	%rd21, %rd2, %rd20;
	ld.local.u32 	%r295, [%rd21];
	add.s32 	%r296, %r295, %r438;
	st.local.u32 	[%rd21], %r296;
	add.s32 	%r436, %r436, %r41;
	add.s32 	%r435, %r435, 1;
	setp.lt.s32 	%p50, %r436, %r15;
	@%p50 bra 	$L__BB204_29;
$L__BB204_63:
	add.s32 	%r426, %r426, %r7;
	add.s32 	%r425, %r425, 1;
	setp.lt.s32 	%p51, %r426, %r6;
	@%p51 bra 	$L__BB204_11;
	ld.local.v4.u32 	{%r416, %r415, %r414, %r413}, [%rd2];
	ld.local.v4.u32 	{%r412, %r411, %r410, %r409}, [%rd2+16];
	ld.local.v4.u32 	{%r408, %r407, %r406, %r405}, [%rd2+32];
	ld.local.v4.u32 	{%r404, %r403, %r402, %r401}, [%rd2+48];
$L__BB204_65:
	ld.param.u64 	%rd55, [_Z9cuda_gemmIiLi128ELi1ELi1ELi2048ELi8ELi8ELi64ELi0ELi0EEviiiPT_S1_S1_iii_param_5];
	cvta.to.global.u64 	%rd22, %rd55;
	bar.sync 	0;
	shl.b32 	%r297, %r6, 7;
	div.s32 	%r298, %r297, %r7;
	shr.s32 	%r299, %r142, 31;
	shr.u32 	%r300, %r299, 21;
	add.s32 	%r301, %r142, %r300;
	shr.s32 	%r302, %r301, 11;
	mul.lo.s32 	%r303, %r302, %r298;
	add.s32 	%r304, %r16, %r1;
	mad.lo.s32 	%r305, %r11, %r141, %r304;
	mul.wide.s32 	%rd23, %r305, 4;
	add.s64 	%rd24, %rd22, %rd23;
	st.global.u32 	[%rd24], %r416;
	add.s32 	%r306, %r8, 1;
	setp.lt.u32 	%p52, %r306, 3;
	shl.b32 	%r307, %r8, 7;
	selp.b32 	%r308, %r307, 0, %p52;
	rem.s32 	%r309, 1, %r8;
	add.s32 	%r310, %r305, %r308;
	mad.lo.s32 	%r311, %r309, %r303, %r310;
	mul.wide.s32 	%rd25, %r311, 4;
	add.s64 	%rd26, %rd22, %rd25;
	st.global.u32 	[%rd26], %r415;
	div.s32 	%r312, 2, %r8;
	shl.b32 	%r313, %r312, 7;
	mul.lo.s32 	%r314, %r312, %r8;
	sub.s32 	%r315, 2, %r314;
	add.s32 	%r316, %r305, %r313;
	mad.lo.s32 	%r317, %r315, %r303, %r316;
	mul.wide.s32 	%rd27, %r317, 4;
	add.s64 	%rd28, %rd22, %rd27;
	st.global.u32 	[%rd28], %r414;
	div.s32 	%r318, 3, %r8;
	shl.b32 	%r319, %r318, 7;
	mul.lo.s32 	%r320, %r318, %r8;
	sub.s32 	%r321, 3, %r320;
	add.s32 	%r322, %r305, %r319;
	mad.lo.s32 	%r323, %r321, %r303, %r322;
	mul.wide.s32 	%rd29, %r323, 4;
	add.s64 	%rd30, %rd22, %rd29;
	st.global.u32 	[%rd30], %r413;
	div.s32 	%r324, 4, %r8;
	shl.b32 	%r325, %r324, 7;
	mul.lo.s32 	%r326, %r324, %r8;
	sub.s32 	%r327, 4, %r326;
	add.s32 	%r328, %r305, %r325;
	mad.lo.s32 	%r329, %r327, %r303, %r328;
	mul.wide.s32 	%rd31, %r329, 4;
	add.s64 	%rd32, %rd22, %rd31;
	st.global.u32 	[%rd32], %r412;
	div.s32 	%r330, 5, %r8;
	shl.b32 	%r331, %r330, 7;
	mul.lo.s32 	%r332, %r330, %r8;
	sub.s32 	%r333, 5, %r332;
	add.s32 	%r334, %r305, %r331;
	mad.lo.s32 	%r335, %r333, %r303, %r334;
	mul.wide.s32 	%rd33, %r335, 4;
	add.s64 	%rd34, %rd22, %rd33;
	st.global.u32 	[%rd34], %r411;
	div.s32 	%r336, 6, %r8;
	shl.b32 	%r337, %r336, 7;
	mul.lo.s32 	%r338, %r336, %r8;
	sub.s32 	%r339, 6, %r338;
	add.s32 	%r340, %r305, %r337;
	mad.lo.s32 	%r341, %r339, %r303, %r340;
	mul.wide.s32 	%rd35, %r341, 4;
	add.s64 	%rd36, %rd22, %rd35;
	st.global.u32 	[%rd36], %r410;
	div.s32 	%r342, 7, %r8;
	shl.b32 	%r343, %r342, 7;
	mul.lo.s32 	%r344, %r342, %r8;
	sub.s32 	%r345, 7, %r344;
	add.s32 	%r346, %r305, %r343;
	mad.lo.s32 	%r347, %r345, %r303, %r346;
	mul.wide.s32 	%rd37, %r347, 4;
	add.s64 	%rd38, %rd22, %rd37;
	st.global.u32 	[%rd38], %r409;
	div.s32 	%r348, 8, %r8;
	shl.b32 	%r349, %r348, 7;
	mul.lo.s32 	%r350, %r348, %r8;
	sub.s32 	%r351, 8, %r350;
	add.s32 	%r352, %r305, %r349;
	mad.lo.s32 	%r353, %r351, %r303, %r352;
	mul.wide.s32 	%rd39, %r353, 4;
	add.s64 	%rd40, %rd22, %rd39;
	st.global.u32 	[%rd40], %r408;
	div.s32 	%r354, 9, %r8;
	shl.b32 	%r355, %r354, 7;
	mul.lo.s32 	%r356, %r354, %r8;
	sub.s32 	%r357, 9, %r356;
	add.s32 	%r358, %r305, %r355;
	mad.lo.s32 	%r359, %r357, %r303, %r358;
	mul.wide.s32 	%rd41, %r359, 4;
	add.s64 	%rd42, %rd22, %rd41;
	st.global.u32 	[%rd42], %r407;
	div.s32 	%r360, 10, %r8;
	shl.b32 	%r361, %r360, 7;
	mul.lo.s32 	%r362, %r360, %r8;
	sub.s32 	%r363, 10, %r362;
	add.s32 	%r364, %r305, %r361;
	mad.lo.s32 	%r365, %r363, %r303, %r364;
	mul.wide.s32 	%rd43, %r365, 4;
	add.s64 	%rd44, %rd22, %rd43;
	st.global.u32 	[%rd44], %r406;
	div.s32 	%r366, 11, %r8;
	shl.b32 	%r367, %r366, 7;
	mul.lo.s32 	%r368, %r366, %r8;
	sub.s32 	%r369, 11, %r368;
	add.s32 	%r370, %r305, %r367;
	mad.lo.s32 	%r371, %r369, %r303, %r370;
	mul.wide.s32 	%rd45, %r371, 4;
	add.s64 	%rd46, %rd22, %rd45;
	st.global.u32 	[%rd46], %r405;
	div.s32 	%r372, 12, %r8;
	shl.b32 	%r373, %r372, 7;
	mul.lo.s32 	%r374, %r372, %r8;
	sub.s32 	%r375, 12, %r374;
	add.s32 	%r376, %r305, %r373;
	mad.lo.s32 	%r377, %r375, %r303, %r376;
	mul.wide.s32 	%rd47, %r377, 4;
	add.s64 	%rd48, %rd22, %rd47;
	st.global.u32 	[%rd48], %r404;
	div.s32 	%r378, 13, %r8;
	shl.b32 	%r379, %r378, 7;
	mul.lo.s32 	%r380, %r378, %r8;
	sub.s32 	%r381, 13, %r380;
	add.s32 	%r382, %r305, %r379;
	mad.lo.s32 	%r383, %r381, %r303, %r382;
	mul.wide.s32 	%rd49, %r383, 4;
	add.s64 	%rd50, %rd22, %rd49;
	st.global.u32 	[%rd50], %r403;
	div.s32 	%r384, 14, %r8;
	shl.b32 	%r385, %r384, 7;
	mul.lo.s32 	%r386, %r384, %r8;
	sub.s32 	%r387, 14, %r386;
	add.s32 	%r388, %r305, %r385;
	mad.lo.s32 	%r389, %r387, %r303, %r388;
	mul.wide.s32 	%rd51, %r389, 4;
	add.s64 	%rd52, %rd22, %rd51;
	st.global.u32 	[%rd52], %r402;
	div.s32 	%r390, 15, %r8;
	shl.b32 	%r391, %r390, 7;
	mul.lo.s32 	%r392, %r390, %r8;
	sub.s32 	%r393, 15, %r392;
	add.s32 	%r394, %r305, %r391;
	mad.lo.s32 	%r395, %r393, %r303, %r394;
	mul.wide.s32 	%rd53, %r395, 4;
	add.s64 	%rd54, %rd22, %rd53;
	st.global.u32 	[%rd54], %r401;
$L__BB204_66:
	ret;

}
	// .globl	_Z9cuda_gemmIiLi128ELi1ELi1ELi2048ELi8ELi8ELi64ELi0ELi1EEviiiPT_S1_S1_iii
.visible .entry _Z9cuda_gemmIiLi128ELi1ELi1ELi2048ELi8ELi8ELi64ELi0ELi1EEviiiPT_S1_S1_iii(
	.param .u32 _Z9cuda_gemmIiLi128ELi1ELi1ELi2048ELi8ELi8ELi64ELi0ELi1EEviiiPT_S1_S1_iii_param_0,
	.param .u32 _Z9cuda_gemmIiLi128ELi1ELi1ELi2048ELi8ELi8ELi64ELi0ELi1EEviiiPT_S1_S1_iii_param_1,
	.param .u32 _Z9cuda_gemmIiLi128ELi1ELi1ELi2048ELi8ELi8ELi64ELi0ELi1EEviiiPT_S1_S1_iii_param_2,
	.param .u64 .ptr .align 1 _Z9cuda_gemmIiLi128ELi1ELi1ELi2048ELi8ELi8ELi64ELi0ELi1EEviiiPT_S1_S1_iii_param_3,
	.param .u64 .ptr .align 1 _Z9cuda_gemmIiLi128ELi1ELi1ELi2048ELi8ELi8ELi64ELi0ELi1EEviiiPT_S1_S1_iii_param_4,
	.param .u64 .ptr .align 1 _Z9cuda_gemmIiLi128ELi1ELi1ELi2048ELi8ELi8ELi64ELi0ELi1EEviiiPT_S1_S1_iii_param_5,
	.param .u32 _Z9cuda_gemmIiLi128ELi1ELi1ELi2048ELi8ELi8ELi64ELi0ELi1EEviiiPT_S1_S1_iii_param_6,
	.param .u32 _Z9cuda_gemmIiLi128ELi1ELi1ELi2048ELi8ELi8ELi64ELi0ELi1EEviiiPT_S1_S1_iii_param_7,
	.param .u32 _Z9cuda_gemmIiLi128ELi1ELi1ELi2048ELi8ELi8ELi64ELi0ELi1EEviiiPT_S1_S1_iii_param_8
)
.maxntid 128
{
	.reg .pred 	%p<139>;
	.reg .b16 	%rs<5>;
	.reg .b32 	%r<501>;
	.reg .b64 	%rd<48>;
	// demoted variable
	.shared .align 128 .b8 _ZZ9cuda_gemmIiLi128ELi1ELi1ELi2048ELi8ELi8ELi64ELi0ELi1EEviiiPT_S1_S1_iiiE11kron_fac_sh[288];
	// demoted variable
	.shared .align 128 .b8 _ZZ9cuda_gemmIiLi128ELi1ELi1ELi2048ELi8ELi8ELi64ELi0ELi1EEviiiPT_S1_S1_iiiE3Ash[8192];
	ld.param.u32 	%r58, [_Z9cuda_gemmIiLi128ELi1ELi1ELi2048ELi8ELi8ELi64ELi0ELi1EEviiiPT_S1_S1_iii_param_2];
	ld.param.u64 	%rd8, [_Z9cuda_gemmIiLi128ELi1ELi1ELi2048ELi8ELi8ELi64ELi0ELi1EEviiiPT_S1_S1_iii_param_3];
	ld.param.u64 	%rd9, [_Z9cuda_gemmIiLi128ELi1ELi1ELi2048ELi8ELi8ELi64ELi0ELi1EEviiiPT_S1_S1_iii_param_4];
	cvta.to.global.u64 	%rd1, %rd9;
	cvta.to.global.u64 	%rd2, %rd8;
	mov.u32 	%r1, %tid.x;
	setp.gt.u32 	%p1, %r1, 63;
	@%p1 bra 	$L__BB205_7;
	mov.u32 	%r2, %ntid.x;
	add.s32 	%r59, %r1, %r2;
	max.u32 	%r60, %r59, 64;
	setp.lt.u32 	%p2, %r59, 64;
	selp.u32 	%r61, 1, 0, %p2;
	add.s32 	%r62, %r59, %r61;
	sub.s32 	%r63, %r60, %r62;
	div.u32 	%r64, %r63, %r2;
	add.s32 	%r3, %r64, %r61;
	and.b32  	%r65, %r3, 3;
	setp.eq.s32 	%p3, %r65, 3;
	mov.u32 	%r487, %r1;
	@%p3 bra 	$L__BB205_4;
	mul.wide.u32 	%rd10, %r1, 4;
	add.s64 	%rd47, %rd1, %rd10;
	mul.wide.u32 	%rd4, %r2, 4;
	add.s32 	%r66, %r3, 1;
	and.b32  	%r67, %r66, 3;
	neg.s32 	%r485, %r67;
	mov.u32 	%r487, %r1;
$L__BB205_3:
	.pragma "nounroll";
	ld.global.u32 	%r68, [%rd47];
	and.b32  	%r69, %r487, 7;
	mov.u32 	%r70, _ZZ9cuda_gemmIiLi128ELi1ELi1ELi2048ELi8ELi8ELi64ELi0ELi1EEviiiPT_S1_S1_iiiE11kron_fac_sh;
	mad.lo.s32 	%r71, %r69, 36, %r70;
	shr.u32 	%r72, %r487, 1;
	and.b32  	%r73, %r72, 2147483644;
	add.s32 	%r74, %r71, %r73;
	st.shared.u32 	[%r74], %r68;
	add.s32 	%r487, %r487, %r2;
	add.s64 	%rd47, %rd47, %rd4;
	add.s32 	%r485, %r485, 1;
	setp.ne.s32 	%p4, %r485, 0;
	@%p4 bra 	$L__BB205_3;
$L__BB205_4:
	setp.lt.u32 	%p5, %r3, 3;
	@%p5 bra 	$L__BB205_7;
	shl.b32 	%r75, %r2, 1;
	add.s32 	%r490, %r487, %r75;
	shl.b32 	%r11, %r2, 2;
	mad.lo.s32 	%r489, %r2, 3, %r487;
	add.s32 	%r488, %r2, %r487;
$L__BB205_6:
	mul.wide.u32 	%rd11, %r487, 4;
	add.s64 	%rd12, %rd1, %rd11;
	ld.global.u32 	%r76, [%rd12];
	and.b32  	%r77, %r487, 7;
	mov.u32 	%r78, _ZZ9cuda_gemmIiLi128ELi1ELi1ELi2048ELi8ELi8ELi64ELi0ELi1EEviiiPT_S1_S1_iiiE11kron_fac_sh;
	mad.lo.s32 	%r79, %r77, 36, %r78;
	shr.u32 	%r80, %r487, 1;
	and.b32  	%r81, %r80, 2147483644;
	add.s32 	%r82, %r79, %r81;
	st.shared.u32 	[%r82], %r76;
	add.s32 	%r83, %r487, %r2;
	mul.wide.u32 	%rd13, %r488, 4;
	add.s64 	%rd14, %rd1, %rd13;
	ld.global.u32 	%r84, [%rd14];
	and.b32  	%r85, %r488, 7;
	mad.lo.s32 	%r86, %r85, 36, %r78;
	shr.u32 	%r87, %r488, 1;
	and.b32  	%r88, %r87, 2147483644;
	add.s32 	%r89, %r86, %r88;
	st.shared.u32 	[%r89], %r84;
	add.s32 	%r90, %r83, %r2;
	mul.wide.u32 	%rd15, %r490, 4;
	add.s64 	%rd16, %rd1, %rd15;
	ld.global.u32 	%r91, [%rd16];
	and.b32  	%r92, %r490, 7;
	mad.lo.s32 	%r93, %r92, 36, %r78;
	shr.u32 	%r94, %r490, 1;
	and.b32  	%r95, %r94, 2147483644;
	add.s32 	%r96, %r93, %r95;
	st.shared.u32 	[%r96], %r91;
	add.s32 	%r97, %r90, %r2;
	mul.wide.u32 	%rd17, %r489, 4;
	add.s64 	%rd18, %rd1, %rd17;
	ld.global.u32 	%r98, [%rd18];
	and.b32  	%r99, %r489, 7;
	mad.lo.s32 	%r100, %r99, 36, %r78;
	shr.u32 	%r101, %r489, 1;
	and.b32  	%r102, %r101, 2147483644;
	add.s32 	%r103, %r100, %r102;
	st.shared.u32 	[%r103], %r98;
	add.s32 	%r487, %r97, %r2;
	add.s32 	%r490, %r490, %r11;
	add.s32 	%r489, %r489, %r11;
	add.s32 	%r488, %r488, %r11;
	setp.lt.u32 	%p6, %r487, 64;
	@%p6 bra 	$L__BB205_6;
$L__BB205_7:
	mov.u32 	%r22, %ctaid.y;
	mov.u32 	%r104, %nctaid.y;
	setp.ge.u32 	%p7, %r22, %r104;
	@%p7 bra 	$L__BB205_14;
	mov.u32 	%r23, %ctaid.x;
	shl.b32 	%r494, %r1, 2;
	shl.b32 	%r25, %r23, 11;
	mov.u32 	%r26, %ntid.x;
	shl.b32 	%r27, %r26, 2;
	mul.lo.s32 	%r28, %r22, %r58;
	xor.b32  	%r105, %r494, 2047;
	sub.s32 	%r106, %r105, %r27;
	cvt.u16.u32 	%rs2, %r106;
	cvt.u16.u32 	%rs3, %r27;
	div.u16 	%rs4, %rs2, %rs3;
	and.b16  	%rs1, %rs4, 3;
	setp.eq.s16 	%p8, %rs1, 2;
	@%p8 bra 	$L__BB205_11;
	cvt.u32.u16 	%r29, %rs1;
	add.s32 	%r30, %r28, %r25;
	mov.b32 	%r493, 0;
$L__BB205_10:
	.pragma "nounroll";
	add.s32 	%r108, %r30, %r494;
	mul.wide.s32 	%rd19, %r108, 4;
	add.s64 	%rd20, %rd2, %rd19;
	ld.global.v4.u32 	{%r109, %r110, %r111, %r112}, [%rd20];
	shl.b32 	%r113, %r494, 2;
	mov.u32 	%r114, _ZZ9cuda_gemmIiLi128ELi1ELi1ELi2048ELi8ELi8ELi64ELi0ELi1EEviiiPT_S1_S1_iiiE3Ash;
	add.s32 	%r115, %r114, %r113;
	st.shared.v4.u32 	[%r115], {%r109, %r110, %r111, %r112};
	add.s32 	%r494, %r494, %r27;
	add.s32 	%r493, %r493, 1;
	xor.b32  	%r116, %r493, %r29;
	setp.ne.s32 	%p9, %r116, 2;
	@%p9 bra 	$L__BB205_10;
$L__BB205_11:
	add.s32 	%r117, %r494, %r28;
	add.s32 	%r495, %r117, %r25;
	mad.lo.s32 	%r499, %r26, 12, %r495;
	shl.b32 	%r38, %r26, 4;
	shl.b32 	%r118, %r26, 3;
	add.s32 	%r498, %r495, %r118;
	add.s32 	%r497, %r495, %r27;
	mul.lo.s32 	%r41, %r26, 48;
	shl.b32 	%r119, %r494, 2;
	mov.u32 	%r120, _ZZ9cuda_gemmIiLi128ELi1ELi1ELi2048ELi8ELi8ELi64ELi0ELi1EEviiiPT_S1_S1_iiiE3Ash;
	add.s32 	%r496, %r120, %r119;
	shl.b32 	%r43, %r26, 6;
	shl.b32 	%r44, %r26, 5;
$L__BB205_12:
	mul.wide.s32 	%rd21, %r499, 4;
	add.s64 	%rd22, %rd2, %rd21;
	mul.wide.s32 	%rd23, %r498, 4;
	add.s64 	%rd24, %rd2, %rd23;
	mul.wide.s32 	%rd25, %r497, 4;
	add.s64 	%rd26, %rd2, %rd25;
	mul.wide.s32 	%rd27, %r495, 4;
	add.s64 	%rd28, %rd2, %rd27;
	ld.global.v4.u32 	{%r121, %r122, %r123, %r124}, [%rd28];
	st.shared.v4.u32 	[%r496], {%r121, %r122, %r123, %r124};
	add.s32 	%r125, %r494, %r27;
	ld.global.v4.u32 	{%r126, %r127, %r128, %r129}, [%rd26];
	add.s32 	%r130, %r496, %r38;
	st.shared.v4.u32 	[%r130], {%r126, %r127, %r128, %r129};
	add.s32 	%r131, %r125, %r27;
	ld.global.v4.u32 	{%r132, %r133, %r134, %r135}, [%rd24];
	add.s32 	%r136, %r496, %r44;
	st.shared.v4.u32 	[%r136], {%r132, %r133, %r134, %r135};
	add.s32 	%r137, %r131, %r27;
	ld.global.v4.u32 	{%r138, %r139, %r140, %r141}, [%rd22];
	add.s32 	%r142, %r496, %r41;
	st.shared.v4.u32 	[%r142], {%r138, %r139, %r140, %r141};
	add.s32 	%r494, %r137, %r27;
	add.s32 	%r499, %r499, %r38;
	add.s32 	%r498, %r498, %r38;
	add.s32 	%r497, %r497, %r38;
	add.s32 	%r496, %r496, %r43;
	add.s32 	%r495, %r495, %r38;
	setp.lt.u32 	%p10, %r494, 2048;
	@%p10 bra 	$L__BB205_12;
	ld.param.u64 	%rd46, [_Z9cuda_gemmIiLi128ELi1ELi1ELi2048ELi8ELi8ELi64ELi0ELi1EEviiiPT_S1_S1_iii_param_5];
	ld.param.u32 	%r484, [_Z9cuda_gemmIiLi128ELi1ELi1ELi2048ELi8ELi8ELi64ELi0ELi1EEviiiPT_S1_S1_iii_param_1];
	and.b32  	%r143, %r1, 7;
	shl.b32 	%r144, %r1, 2;
	and.b32  	%r145, %r144, 28;
	mov.u32 	%r146, _ZZ9cuda_gemmIiLi128ELi1ELi1ELi2048ELi8ELi8ELi64ELi0ELi1EEviiiPT_S1_S1_iiiE11kron_fac_sh;
	add.s32 	%r147, %r146, %r145;
	shr.s32 	%r148, %r58, 31;
	shr.u32 	%r149, %r148, 21;
	add.s32 	%r150, %r58, %r149;
	shr.s32 	%r151, %r150, 11;
	cvta.to.global.u64 	%rd29, %rd46;
	bar.sync 	0;
	shl.b32 	%r152, %r1, 3;
	or.b32  	%r153, %r152, %r143;
	shl.b32 	%r154, %r153, 2;
	mov.u32 	%r155, _ZZ9cuda_gemmIiLi128ELi1ELi1ELi2048ELi8ELi8ELi64ELi0ELi1EEviiiPT_S1_S1_iiiE3Ash;
	add.s32 	%r156, %r155, %r154;
	ld.shared.u32 	%r157, [%r156];
	add.s32 	%r158, %r1, 1;
	and.b32  	%r159, %r158, 7;
	or.b32  	%r160, %r152, %r159;
	shl.b32 	%r161, %r160, 2;
	add.s32 	%r162, %r155, %r161;
	ld.shared.u32 	%r163, [%r162];
	add.s32 	%r164, %r1, 2;
	and.b32  	%r165, %r164, 7;
	or.b32  	%r166, %r152, %r165;
	shl.b32 	%r167, %r166, 2;
	add.s32 	%r168, %r155, %r167;
	ld.shared.u32 	%r169, [%r168];
	add.s32 	%r170, %r1, 3;
	and.b32  	%r171, %r170, 7;
	or.b32  	%r172, %r152, %r171;
	shl.b32 	%r173, %r172, 2;
	add.s32 	%r174, %r155, %r173;
	ld.shared.u32 	%r175, [%r174];
	xor.b32  	%r176, %r143, 4;
	or.b32  	%r177, %r152, %r176;
	shl.b32 	%r178, %r177, 2;
	add.s32 	%r179, %r155, %r178;
	ld.shared.u32 	%r180, [%r179];
	add.s32 	%r181, %r1, 5;
	and.b32  	%r182, %r181, 7;
	or.b32  	%r183, %r152, %r182;
	shl.b32 	%r184, %r183, 2;
	add.s32 	%r185, %r155, %r184;
	ld.shared.u32 	%r186, [%r185];
	add.s32 	%r187, %r1, 6;
	and.b32  	%r188, %r187, 7;
	or.b32  	%r189, %r152, %r188;
	shl.b32 	%r190, %r189, 2;
	add.s32 	%r191, %r155, %r190;
	ld.shared.u32 	%r192, [%r191];
	add.s32 	%r193, %r1, -1;
	and.b32  	%r194, %r193, 7;
	or.b32  	%r195, %r152, %r194;
	shl.b32 	%r196, %r195, 2;
	add.s32 	%r197, %r155, %r196;
	ld.shared.u32 	%r198, [%r197];
	ld.shared.u32 	%r199, [%r147];
	shfl.sync.idx.b32	%r200|%p11, %r199, %r143, 6175, -1;
	mul.lo.s32 	%r201, %r200, %r157;
	shfl.sync.idx.b32	%r202|%p12, %r199, %r159, 6175, -1;
	mad.lo.s32 	%r203, %r202, %r163, %r201;
	shfl.sync.idx.b32	%r204|%p13, %r199, %r165, 6175, -1;
	mad.lo.s32 	%r205, %r204, %r169, %r203;
	shfl.sync.idx.b32	%r206|%p14, %r199, %r171, 6175, -1;
	mad.lo.s32 	%r207, %r206, %r175, %r205;
	shfl.sync.idx.b32	%r208|%p15, %r199, %r176, 6175, -1;
	mad.lo.s32 	%r209, %r208, %r180, %r207;
	shfl.sync.idx.b32	%r210|%p16, %r199, %r182, 6175, -1;
	mad.lo.s32 	%r211, %r210, %r186, %r209;
	shfl.sync.idx.b32	%r212|%p17, %r199, %r188, 6175, -1;
	mad.lo.s32 	%r213, %r212, %r192, %r211;
	shfl.sync.idx.b32	%r214|%p18, %r199, %r194, 6175, -1;
	mad.lo.s32 	%r215, %r214, %r198, %r213;
	ld.shared.u32 	%r216, [%r147+36];
	shfl.sync.idx.b32	%r217|%p19, %r216, %r143, 6175, -1;
	mul.lo.s32 	%r218, %r217, %r157;
	shfl.sync.idx.b32	%r219|%p20, %r216, %r159, 6175, -1;
	mad.lo.s32 	%r220, %r219, %r163, %r218;
	shfl.sync.idx.b32	%r221|%p21, %r216, %r165, 6175, -1;
	mad.lo.s32 	%r222, %r221, %r169, %r220;
	shfl.sync.idx.b32	%r223|%p22, %r216, %r171, 6175, -1;
	mad.lo.s32 	%r224, %r223, %r175, %r222;
	shfl.sync.idx.b32	%r225|%p23, %r216, %r176, 6175, -1;
	mad.lo.s32 	%r226, %r225, %r180, %r224;
	shfl.sync.idx.b32	%r227|%p24, %r216, %r182, 6175, -1;
	mad.lo.s32 	%r228, %r227, %r186, %r226;
	shfl.sync.idx.b32	%r229|%p25, %r216, %r188, 6175, -1;
	mad.lo.s32 	%r230, %r229, %r192, %r228;
	shfl.sync.idx.b32	%r231|%p26, %r216, %r194, 6175, -1;
	mad.lo.s32 	%r232, %r231, %r198, %r230;
	ld.shared.u32 	%r233, [%r147+72];
	shfl.sync.idx.b32	%r234|%p27, %r233, %r143, 6175, -1;
	mul.lo.s32 	%r235, %r234, %r157;
	shfl.sync.idx.b32	%r236|%p28, %r233, %r159, 6175, -1;
	mad.lo.s32 	%r237, %r236, %r163, %r235;
	shfl.sync.idx.b32	%r238|%p29, %r233, %r165, 6175, -1;
	mad.lo.s32 	%r239, %r238, %r169, %r237;
	shfl.sync.idx.b32	%r240|%p30, %r233, %r171, 6175, -1;
	mad.lo.s32 	%r241, %r240, %r175, %r239;
	shfl.sync.idx.b32	%r242|%p31, %r233, %r176, 6175, -1;
	mad.lo.s32 	%r243, %r242, %r180, %r241;
	shfl.sync.idx.b32	%r244|%p32, %r233, %r182, 6175, -1;
	mad.lo.s32 	%r245, %r244, %r186, %r243;
	shfl.sync.idx.b32	%r246|%p33, %r233, %r188, 6175, -1;
	mad.lo.s32 	%r247, %r246, %r192, %r245;
	shfl.sync.idx.b32	%r248|%p34, %r233, %r194, 6175, -1;
	mad.lo.s32 	%r249, %r248, %r198, %r247;
	ld.shared.u32 	%r250, [%r147+108];
	shfl.sync.idx.b32	%r251|%p35, %r250, %r143, 6175, -1;
	mul.lo.s32 	%r252, %r251, %r157;
	shfl.sync.idx.b32	%r253|%p36, %r250, %r159, 6175, -1;
	mad.lo.s32 	%r254, %r253, %r163, %r252;
	shfl.sync.idx.b32	%r255|%p37, %r250, %r165, 6175, -1;
	mad.lo.s32 	%r256, %r255, %r169, %r254;
	shfl.sync.idx.b32	%r257|%p38, %r250, %r171, 6175, -1;
	mad.lo.s32 	%r258, %r257, %r175, %r256;
	shfl.sync.idx.b32	%r259|%p39, %r250, %r176, 6175, -1;
	mad.lo.s32 	%r260, %r259, %r180, %r258;
	shfl.sync.idx.b32	%r261|%p40, %r250, %r182, 6175, -1;
	mad.lo.s32 	%r262, %r261, %r186, %r260;
	shfl.sync.idx.b32	%r263|%p41, %r250, %r188, 6175, -1;
	mad.lo.s32 	%r264, %r263, %r192, %r262;
	shfl.sync.idx.b32	%r265|%p42, %r250, %r194, 6175, -1;
	mad.lo.s32 	%r266, %r265, %r198, %r264;
	ld.shared.u32 	%r267, [%r147+144];
	shfl.sync.idx.b32	%r268|%p43, %r267, %r143, 6175, -1;
	mul.lo.s32 	%r269, %r268, %r157;
	shfl.sync.idx.b32	%r270|%p44, %r267, %r159, 6175, -1;
	mad.lo.s32 	%r271, %r270, %r163, %r269;
	shfl.sync.idx.b32	%r272|%p45, %r267, %r165, 6175, -1;
	mad.lo.s32 	%r273, %r272, %r169, %r271;
	shfl.sync.idx.b32	%r274|%p46, %r267, %r171, 6175, -1;
	mad.lo.s32 	%r275, %r274, %r175, %r273;
	shfl.sync.idx.b32	%r276|%p47, %r267, %r176, 6175, -1;
	mad.lo.s32 	%r277, %r276, %r180, %r275;
	shfl.sync.idx.b32	%r278|%p48, %r267, %r182, 6175, -1;
	mad.lo.s32 	%r279, %r278, %r186, %r277;
	shfl.sync.idx.b32	%r280|%p49, %r267, %r188, 6175, -1;
	mad.lo.s32 	%r281, %r280, %r192, %r279;
	shfl.sync.idx.b32	%r282|%p50, %r267, %r194, 6175, -1;
	mad.lo.s32 	%r283, %r282, %r198, %r281;
	ld.shared.u32 	%r284, [%r147+180];
	shfl.sync.idx.b32	%r285|%p51, %r284, %r143, 6175, -1;
	mul.lo.s32 	%r286, %r285, %r157;
	shfl.sync.idx.b32	%r287|%p52, %r284, %r159, 6175, -1;
	mad.lo.s32 	%r288, %r287, %r163, %r286;
	shfl.sync.idx.b32	%r289|%p53, %r284, %r165, 6175, -1;
	mad.lo.s32 	%r290, %r289, %r169, %r288;
	shfl.sync.idx.b32	%r291|%p54, %r284, %r171, 6175, -1;
	mad.lo.s32 	%r292, %r291, %r175, %r290;
	shfl.sync.idx.b32	%r293|%p55, %r284, %r176, 6175, -1;
	mad.lo.s32 	%r294, %r293, %r180, %r292;
	shfl.sync.idx.b32	%r295|%p56, %r284, %r182, 6175, -1;
	mad.lo.s32 	%r296, %r295, %r186, %r294;
	shfl.sync.idx.b32	%r297|%p57, %r284, %r188, 6175, -1;
	mad.lo.s32 	%r298, %r297, %r192, %r296;
	shfl.sync.idx.b32	%r299|%p58, %r284, %r194, 6175, -1;
	mad.lo.s32 	%r300, %r299, %r198, %r298;
	ld.shared.u32 	%r301, [%r147+216];
	shfl.sync.idx.b32	%r302|%p59, %r301, %r143, 6175, -1;
	mul.lo.s32 	%r303, %r302, %r157;
	shfl.sync.idx.b32	%r304|%p60, %r301, %r159, 6175, -1;
	mad.lo.s32 	%r305, %r304, %r163, %r303;
	shfl.sync.idx.b32	%r306|%p61, %r301, %r165, 6175, -1;
	mad.lo.s32 	%r307, %r306, %r169, %r305;
	shfl.sync.idx.b32	%r308|%p62, %r301, %r171, 6175, -1;
	mad.lo.s32 	%r309, %r308, %r175, %r307;
	shfl.sync.idx.b32	%r310|%p63, %r301, %r176, 6175, -1;
	mad.lo.s32 	%r311, %r310, %r180, %r309;
	shfl.sync.idx.b32	%r312|%p64, %r301, %r182, 6175, -1;
	mad.lo.s32 	%r313, %r312, %r186, %r311;
	shfl.sync.idx.b32	%r314|%p65, %r301, %r188, 6175, -1;
	mad.lo.s32 	%r315, %r314, %r192, %r313;
	shfl.sync.idx.b32	%r316|%p66, %r301, %r194, 6175, -1;
	mad.lo.s32 	%r317, %r316, %r198, %r315;
	ld.shared.u32 	%r318, [%r147+252];
	shfl.sync.idx.b32	%r319|%p67, %r318, %r143, 6175, -1;
	mul.lo.s32 	%r320, %r319, %r157;
	shfl.sync.idx.b32	%r321|%p68, %r318, %r159, 6175, -1;
	mad.lo.s32 	%r322, %r321, %r163, %r320;
	shfl.sync.idx.b32	%r323|%p69, %r318, %r165, 6175, -1;
	mad.lo.s32 	%r324, %r323, %r169, %r322;
	shfl.sync.idx.b32	%r325|%p70, %r318, %r171, 6175, -1;
	mad.lo.s32 	%r326, %r325, %r175, %r324;
	shfl.sync.idx.b32	%r327|%p71, %r318, %r176, 6175, -1;
	mad.lo.s32 	%r328, %r327, %r180, %r326;
	shfl.sync.idx.b32	%r329|%p72, %r318, %r182, 6175, -1;
	mad.lo.s32 	%r330, %r329, %r186, %r328;
	shfl.sync.idx.b32	%r331|%p73, %r318, %r188, 6175, -1;
	mad.lo.s32 	%r332, %r331, %r192, %r330;
	shfl.sync.idx.b32	%r333|%p74, %r318, %r194, 6175, -1;
	mad.lo.s32 	%r334, %r333, %r198, %r332;
	ld.shared.u32 	%r335, [%r156+4096];
	ld.shared.u32 	%r336, [%r162+4096];
	ld.shared.u32 	%r337, [%r168+4096];
	ld.shared.u32 	%r338, [%r174+4096];
	ld.shared.u32 	%r339, [%r179+4096];
	ld.shared.u32 	%r340, [%r185+4096];
	ld.shared.u32 	%r341, [%r191+4096];
	ld.shared.u32 	%r342, [%r197+4096];
	shfl.sync.idx.b32	%r343|%p75, %r199, %r143, 6175, -1;
	mul.lo.s32 	%r344, %r343, %r335;
	shfl.sync.idx.b32	%r345|%p76, %r199, %r159, 6175, -1;
	mad.lo.s32 	%r346, %r345, %r336, %r344;
	shfl.sync.idx.b32	%r347|%p77, %r199, %r165, 6175, -1;
	mad.lo.s32 	%r348, %r347, %r337, %r346;
	shfl.sync.idx.b32	%r349|%p78, %r199, %r171, 6175, -1;
	mad.lo.s32 	%r350, %r349, %r338, %r348;
	shfl.sync.idx.b32	%r351|%p79, %r199, %r176, 6175, -1;
	mad.lo.s32 	%r352, %r351, %r339, %r350;
	shfl.sync.idx.b32	%r353|%p80, %r199, %r182, 6175, -1;
	mad.lo.s32 	%r354, %r353, %r340, %r352;
	shfl.sync.idx.b32	%r355|%p81, %r199, %r188, 6175, -1;
	mad.lo.s32 	%r356, %r355, %r341, %r354;
	shfl.sync.idx.b32	%r357|%p82, %r199, %r194, 6175, -1;
	mad.lo.s32 	%r358, %r357, %r342, %r356;
	shfl.sync.idx.b32	%r359|%p83, %r216, %r143, 6175, -1;
	mul.lo.s32 	%r360, %r359, %r335;
	shfl.sync.idx.b32	%r361|%p84, %r216, %r159, 6175, -1;
	mad.lo.s32 	%r362, %r361, %r336, %r360;
	shfl.sync.idx.b32	%r363|%p85, %r216, %r165, 6175, -1;
	mad.lo.s32 	%r364, %r363, %r337, %r362;
	shfl.sync.idx.b32	%r365|%p86, %r216, %r171, 6175, -1;
	mad.lo.s32 	%r366, %r365, %r338, %r364;
	shfl.sync.idx.b32	%r367|%p87, %r216, %r176, 6175, -1;
	mad.lo.s32 	%r368, %r367, %r339, %r366;
	shfl.sync.idx.b32	%r369|%p88, %r216, %r182, 6175, -1;
	mad.lo.s32 	%r370, %r369, %r340, %r368;
	shfl.sync.idx.b32	%r371|%p89, %r216, %r188, 6175, -1;
	mad.lo.s32 	%r372, %r371, %r341, %r370;
	shfl.sync.idx.b32	%r373|%p90, %r216, %r194, 6175, -1;
	mad.lo.s32 	%r374, %r373, %r342, %r372;
	shfl.sync.idx.b32	%r375|%p91, %r233, %r143, 6175, -1;
	mul.lo.s32 	%r376, %r375, %r335;
	shfl.sync.idx.b32	%r377|%p92, %r233, %r159, 6175, -1;
	mad.lo.s32 	%r378, %r377, %r336, %r376;
	shfl.sync.idx.b32	%r379|%p93, %r233, %r165, 6175, -1;
	mad.lo.s32 	%r380, %r379, %r337, %r378;
	shfl.sync.idx.b32	%r381|%p94, %r233, %r171, 6175, -1;
	mad.lo.s32 	%r382, %r381, %r338, %r380;
	shfl.sync.idx.b32	%r383|%p95, %r233, %r176, 6175, -1;
	mad.lo.s32 	%r384, %r383, %r339, %r382;
	shfl.sync.idx.b32	%r385|%p96, %r233, %r182, 6175, -1;
	mad.lo.s32 	%r386, %r385, %r340, %r384;
	shfl.sync.idx.b32	%r387|%p97, %r233, %r188, 6175, -1;
	mad.lo.s32 	%r388, %r387, %r341, %r386;
	shfl.sync.idx.b32	%r389|%p98, %r233, %r194, 6175, -1;
	mad.lo.s32 	%r390, %r389, %r342, %r388;
	shfl.sync.idx.b32	%r391|%p99, %r250, %r143, 6175, -1;
	mul.lo.s32 	%r392, %r391, %r335;
	shfl.sync.idx.b32	%r393|%p100, %r250, %r159, 6175, -1;
	mad.lo.s32 	%r394, %r393, %r336, %r392;
	shfl.sync.idx.b32	%r395|%p101, %r250, %r165, 6175, -1;
	mad.lo.s32 	%r396, %r395, %r337, %r394;
	shfl.sync.idx.b32	%r397|%p102, %r250, %r171, 6175, -1;
	mad.lo.s32 	%r398, %r397, %r338, %r396;
	shfl.sync.idx.b32	%r399|%p103, %r250, %r176, 6175, -1;
	mad.lo.s32 	%r400, %r399, %r339, %r398;
	shfl.sync.idx.b32	%r401|%p104, %r250, %r182, 6175, -1;
	mad.lo.s32 	%r402, %r401, %r340, %r400;
	shfl.sync.idx.b32	%r403|%p105, %r250, %r188, 6175, -1;
	mad.lo.s32 	%r404, %r403, %r341, %r402;
	shfl.sync.idx.b32	%r405|%p106, %r250, %r194, 6175, -1;
	mad.lo.s32 	%r406, %r405, %r342, %r404;
	shfl.sync.idx.b32	%r407|%p107, %r267, %r143, 6175, -1;
	mul.lo.s32 	%r408, %r407, %r335;
	shfl.sync.idx.b32	%r409|%p108, %r267, %r159, 6175, -1;
	mad.lo.s32 	%r410, %r409, %r336, %r408;
	shfl.sync.idx.b32	%r411|%p109, %r267, %r165, 6175, -1;
	mad.lo.s32 	%r412, %r411, %r337, %r410;
	shfl.sync.idx.b32	%r413|%p110, %r267, %r171, 6175, -1;
	mad.lo.s32 	%r414, %r413, %r338, %r412;
	shfl.sync.idx.b32	%r415|%p111, %r267, %r176, 6175, -1;
	mad.lo.s32 	%r416, %r415, %r339, %r414;
	shfl.sync.idx.b32	%r417|%p112, %r267, %r182, 6175, -1;
	mad.lo.s32 	%r418, %r417, %r340, %r416;
	shfl.sync.idx.b32	%r419|%p113, %r267, %r188, 6175, -1;
	mad.lo.s32 	%r420, %r419, %r341, %r418;
	shfl.sync.idx.b32	%r421|%p114, %r267, %r194, 6175, -1;
	mad.lo.s32 	%r422, %r421, %r342, %r420;
	shfl.sync.idx.b32	%r423|%p115, %r284, %r143, 6175, -1;
	mul.lo.s32 	%r424, %r423, %r335;
	shfl.sync.idx.b32	%r425|%p116, %r284, %r159, 6175, -1;
	mad.lo.s32 	%r426, %r425, %r336, %r424;
	shfl.sync.idx.b32	%r427|%p117, %r284, %r165, 6175, -1;
	mad.lo.s32 	%r428, %r427, %r337, %r426;
	shfl.sync.idx.b32	%r429|%p118, %r284, %r171, 6175, -1;
	mad.lo.s32 	%r430, %r429, %r338, %r428;
	shfl.sync.idx.b32	%r431|%p119, %r284, %r176, 6175, -1;
	mad.lo.s32 	%r432, %r431, %r339, %r430;
	shfl.sync.idx.b32	%r433|%p120, %r284, %r182, 6175, -1;
	mad.lo.s32 	%r434, %r433, %r340, %r432;
	shfl.sync.idx.b32	%r435|%p121, %r284, %r188, 6175, -1;
	mad.lo.s32 	%r436, %r435, %r341, %r434;
	shfl.sync.idx.b32	%r437|%p122, %r284, %r194, 6175, -1;
	mad.lo.s32 	%r438, %r437, %r342, %r436;
	shfl.sync.idx.b32	%r439|%p123, %r301, %r143, 6175, -1;
	mul.lo.s32 	%r440, %r439, %r335;
	shfl.sync.idx.b32	%r441|%p124, %r301, %r159, 6175, -1;
	mad.lo.s32 	%r442, %r441, %r336, %r440;
	shfl.sync.idx.b32	%r443|%p125, %r301, %r165, 6175, -1;
	mad.lo.s32 	%r444, %r443, %r337, %r442;
	shfl.sync.idx.b32	%r445|%p126, %r301, %r171, 6175, -1;
	mad.lo.s32 	%r446, %r445, %r338, %r444;
	shfl.sync.idx.b32	%r447|%p127, %r301, %r176, 6175, -1;
	mad.lo.s32 	%r448, %r447, %r339, %r446;
	shfl.sync.idx.b32	%r449|%p128, %r301, %r182, 6175, -1;
	mad.lo.s32 	%r450, %r449, %r340, %r448;
	shfl.sync.idx.b32	%r451|%p129, %r301, %r188, 6175, -1;
	mad.lo.s32 	%r452, %r451, %r341, %r450;
	shfl.sync.idx.b32	%r453|%p130, %r301, %r194, 6175, -1;
	mad.lo.s32 	%r454, %r453, %r342, %r452;
	shfl.sync.idx.b32	%r455|%p131, %r318, %r143, 6175, -1;
	mul.lo.s32 	%r456, %r455, %r335;
	shfl.sync.idx.b32	%r457|%p132, %r318, %r159, 6175, -1;
	mad.lo.s32 	%r458, %r457, %r336, %r456;
	shfl.sync.idx.b32	%r459|%p133, %r318, %r165, 6175, -1;
	mad.lo.s32 	%r460, %r459, %r337, %r458;
	shfl.sync.idx.b32	%r461|%p134, %r318, %r171, 6175, -1;
	mad.lo.s32 	%r462, %r461, %r338, %r460;
	shfl.sync.idx.b32	%r463|%p135, %r318, %r176, 6175, -1;
	mad.lo.s32 	%r464, %r463, %r339, %r462;
	shfl.sync.idx.b32	%r465|%p136, %r318, %r182, 6175, -1;
	mad.lo.s32 	%r466, %r465, %r340, %r464;
	shfl.sync.idx.b32	%r467|%p137, %r318, %r188, 6175, -1;
	mad.lo.s32 	%r468, %r467, %r341, %r466;
	shfl.sync.idx.b32	%r469|%p138, %r318, %r194, 6175, -1;
	mad.lo.s32 	%r470, %r469, %r342, %r468;
	bar.sync 	0;
	shl.b32 	%r471, %r23, 8;
	or.b32  	%r472, %r471, %r1;
	mad.lo.s32 	%r473, %r22, %r484, %r472;
	mul.wide.s32 	%rd30, %r473, 4;
	add.s64 	%rd31, %rd29, %rd30;
	st.global.u32 	[%rd31], %r215;
	shl.b32 	%r474, %r151, 8;
	add.s32 	%r475, %r473, %r474;
	mul.wide.s32 	%rd32, %r475, 4;
	add.s64 	%rd33, %rd29, %rd32;
	st.global.u32 	[%rd33], %r232;
	shl.b32 	%r476, %r151, 9;
	add.s32 	%r477, %r476, %r473;
	mul.wide.s32 	%rd34, %r477, 4;
	add.s64 	%rd35, %rd29, %rd34;
	st.global.u32 	[%rd35], %r249;
	add.s32 	%r478, %r477, %r474;
	mul.wide.s32 	%rd36, %r478, 4;
	add.s64 	%rd37, %rd29, %rd36;
	st.global.u32 	[%rd37], %r266;
	shl.b32 	%r479, %r151, 10;
	add.s32 	%r480, %r479, %r473;
	mul.wide.s32 	%rd38, %r480, 4;
	add.s64 	%rd39, %rd29, %rd38;
	st.global.u32 	[%rd39], %r283;
	add.s32 	%r481, %r480, %r474;
	mul.wide.s32 	%rd40, %r481, 4;
	add.s64 	%rd41, %rd29, %rd40;
	st.global.u32 	[%rd41], %r300;
	add.s32 	%r482, %r476, %r480;
	mul.wide.s32 	%rd42, %r482, 4;
	add.s64 	%rd43, %rd29, %rd42;
	st.global.u32 	[%rd43], %r317;
	add.s32 	%r483, %r482, %r474;
	mul.wide.s32 	%rd44, %r483, 4;
	add.s64 	%rd45, %rd29, %rd44;
	st.global.u32 	[%rd45], %r334;
	st.global.u32 	[%rd31+512], %r358;
	st.global.u32 	[%rd33+512], %r374;
	st.global.u32 	[%rd35+512], %r390;
	st.global.u32 	[%rd37+512], %r406;
	st.global.u32 	[%rd39+512], %r422;
	st.global.u32 	[%rd41+512], %r438;
	st.global.u32 	[%rd43+512], %r454;
	st.global.u32 	[%rd45+512], %r470;
$L__BB205_14:
	ret;

}
	// .globl	_Z9cuda_gemmIiLi128ELi1ELi1ELi2048ELi8ELi8ELi64ELi1ELi0EEviiiPT_S1_S1_iii
.visible .entry _Z9cuda_gemmIiLi128ELi1ELi1ELi2048ELi8ELi8ELi64ELi1ELi0EEviiiPT_S1_S1_iii(
	.param .u32 _Z9cuda_gemmIiLi128ELi1ELi1ELi2048ELi8ELi8ELi64ELi1ELi0EEviiiPT_S1_S1_iii_param_0,
	.param .u32 _Z9cuda_gemmIiLi128ELi1ELi1ELi2048ELi8ELi8ELi64ELi1ELi0EEviiiPT_S1_S1_iii_param_1,
	.param .u32 _Z9cuda_gemmIiLi128ELi1ELi1ELi2048ELi8ELi8ELi64ELi1ELi0EEviiiPT_S1_S1_iii_param_2,
	.param .u64 .ptr .align 1 _Z9cuda_gemmIiLi128ELi1ELi1ELi2048ELi8ELi8ELi64ELi1ELi0EEviiiPT_S1_S1_iii_param_3,
	.param .u64 .ptr .align 1 _Z9cuda_gemmIiLi128ELi1ELi1ELi2048ELi8ELi8ELi64ELi1ELi0EEviiiPT_S1_S1_iii_param_4,
	.param .u64 .ptr .align 1 _Z9cuda_gemmIiLi128ELi1ELi1ELi2048ELi8ELi8ELi64ELi1ELi0EEviiiPT_S1_S1_iii_param_5,
	.param .u32 _Z9cuda_gemmIiLi128ELi1ELi1ELi2048ELi8ELi8ELi64ELi1ELi0EEviiiPT_S1_S1_iii_param_6,
	.param .u32 _Z9cuda_gemmIiLi128ELi1ELi1ELi2048ELi8ELi8ELi64ELi1ELi0EEviiiPT_S1_S1_iii_param_7,
	.param .u32 _Z9cuda_gemmIiLi128ELi1ELi1ELi2048ELi8ELi8ELi64ELi1ELi0EEviiiPT_S1_S1_iii_param_8
)
.maxntid 128
{
	.local .align 16 .b8 	__local_depot206[64];
	.reg .b64 	%SP;
	.reg .b64 	%SPL;
	.reg .pred 	%p<53>;
	.reg .b16 	%rs<8>;
	.reg .b32 	%r<453>;
	.reg .b64 	%rd<56>;
	// demoted variable
	.shared .align 128 .b8 _ZZ9cuda_gemmIiLi128ELi1ELi1ELi2048ELi8ELi8ELi64ELi1ELi0EEviiiPT_S1_S1_iiiE11kron_fac_sh[288];
	// demoted variable
	.shared .align 128 .b8 _ZZ9cuda_gemmIiLi128ELi1ELi1ELi2048ELi8ELi8ELi64ELi1ELi0EEviiiPT_S1_S1_iiiE3Ash[8192];
	mov.u64 	%SPL, __local_depot206;
	ld.param.u64 	%rd6, [_Z9cuda_gemmIiLi128ELi1ELi1ELi2048ELi8ELi8ELi64ELi1ELi0EEviiiPT_S1_S1_iii_param_3];
	ld.param.u64 	%rd4, [_Z9cuda_gemmIiLi128ELi1ELi1ELi2048ELi8ELi8ELi64ELi1ELi0EEviiiPT_S1_S1_iii_param_4];
	ld.param.u32 	%r136, [_Z9cuda_gemmIiLi128ELi1ELi1ELi2048ELi8ELi8ELi64ELi1ELi0EEviiiPT_S1_S1_iii_param_6];
	ld.param.u32 	%r137, [_Z9cuda_gemmIiLi128ELi1ELi1ELi2048ELi8ELi8ELi64ELi1ELi0EEviiiPT_S1_S1_iii_param_7];
	cvta.to.global.u64 	%rd1, %rd6;
	add.u64 	%rd2, %SPL, 0;
	mov.u32 	%r1, %tid.x;
	mul.lo.s32 	%r2, %r137, %r136;
	setp.ge.u32 	%p1, %r1, %r2;
	@%p1 bra 	$L__BB206_3;
	mov.u32 	%r3, %ntid.x;
	cvta.to.global.u64 	%rd3, %rd4;
	mov.u32 	%r140, _ZZ9cuda_gemmIiLi128ELi1ELi1ELi2048ELi8ELi8ELi64ELi1ELi0EEviiiPT_S1_S1_iiiE11kron_fac_sh;
	mov.u32 	%r397, %r1;
$L__BB206_2:
	mul.wide.u32 	%rd8, %r397, 4;
	add.s64 	%rd9, %rd3, %rd8;
	ld.global.u32 	%r138, [%rd9];
	rem.u32 	%r139, %r397, %r136;
	mad.lo.s32 	%r141, %r139, 36, %r140;
	div.u32 	%r142, %r397, %r137;
	shl.b32 	%r143, %r142, 2;
	add.s32 	%r144, %r141, %r143;
	st.shared.u32 	[%r144], %r138;
	add.s32 	%r397, %r397, %r3;
	setp.lt.u32 	%p2, %r397, %r2;
	@%p2 bra 	$L__BB206_2;
$L__BB206_3:
	div.s32 	%r6, 2048, %r137;
	min.s32 	%r7, %r6, 128;
	cvt.u16.u32 	%rs2, %r7;
	div.s16 	%rs3, 128, %rs2;
	cvt.s32.s16 	%r8, %rs3;
	div.s16 	%rs4, 8, %rs3;
	cvt.s32.s16 	%r9, %rs4;
	div.u32 	%r11, %r1, %r7;
	mul.lo.s32 	%r145, %r11, %r7;
	sub.s32 	%r10, %r1, %r145;
	mov.u32 	%r12, %ctaid.y;
	mov.u32 	%r146, %nctaid.y;
	setp.ge.u32 	%p3, %r12, %r146;
	@%p3 bra 	$L__BB206_66;
	shl.b32 	%r400, %r1, 2;
	mov.u32 	%r147, %ntid.x;
	shl.b32 	%r14, %r147, 2;
	and.b32  	%r15, %r10, 7;
	min.s32 	%r16, %r136, 8;
	mov.b32 	%r148, 0;
	st.local.v4.u32 	[%rd2], {%r148, %r148, %r148, %r148};
	st.local.v4.u32 	[%rd2+16], {%r148, %r148, %r148, %r148};
	st.local.v4.u32 	[%rd2+32], {%r148, %r148, %r148, %r148};
	st.local.v4.u32 	[%rd2+48], {%r148, %r148, %r148, %r148};
	shl.b32 	%r17, %r12, 11;
	xor.b32  	%r149, %r400, 2047;
	sub.s32 	%r150, %r149, %r14;
	cvt.u16.u32 	%rs5, %r150;
	cvt.u16.u32 	%rs6, %r14;
	div.u16 	%rs7, %rs5, %rs6;
	and.b16  	%rs1, %rs7, 3;
	setp.eq.s16 	%p4, %rs1, 2;
	@%p4 bra 	$L__BB206_7;
	cvt.u32.u16 	%r18, %rs1;
	mov.b32 	%r399, 0;
$L__BB206_6:
	.pragma "nounroll";
	add.s32 	%r152, %r17, %r400;
	mul.wide.u32 	%rd10, %r152, 4;
	add.s64 	%rd11, %rd1, %rd10;
	ld.global.v4.u32 	{%r153, %r154, %r155, %r156}, [%rd11];
	shl.b32 	%r157, %r400, 2;
	mov.u32 	%r158, _ZZ9cuda_gemmIiLi128ELi1ELi1ELi2048ELi8ELi8ELi64ELi1ELi0EEviiiPT_S1_S1_iiiE3Ash;
	add.s32 	%r159, %r158, %r157;
	st.shared.v4.u32 	[%r159], {%r153, %r154, %r155, %r156};
	add.s32 	%r400, %r400, %r14;
	add.s32 	%r399, %r399, 1;
	xor.b32  	%r160, %r399, %r18;
	setp.ne.s32 	%p5, %r160, 2;
	@%p5 bra 	$L__BB206_6;
$L__BB206_7:
	mov.u32 	%r167, _ZZ9cuda_gemmIiLi128ELi1ELi1ELi2048ELi8ELi8ELi64ELi1ELi0EEviiiPT_S1_S1_iiiE3Ash;
	shl.b32 	%r175, %r14, 2;
$L__BB206_8:
	add.s32 	%r161, %r17, %r400;
	mul.wide.s32 	%rd12, %r161, 4;
	add.s64 	%rd13, %rd1, %rd12;
	ld.global.v4.u32 	{%r162, %r163, %r164, %r165}, [%rd13];
	shl.b32 	%r166, %r400, 2;
	add.s32 	%r168, %r167, %r166;
	st.shared.v4.u32 	[%r168], {%r162, %r163, %r164, %r165};
	add.s32 	%r169, %r400, %r14;
	add.s32 	%r170, %r17, %r169;
	mul.wide.s32 	%rd14, %r170, 4;
	add.s64 	%rd15, %rd1, %rd14;
	ld.global.v4.u32 	{%r171, %r172, %r173, %r174}, [%rd15];
	add.s32 	%r176, %r168, %r175;
	st.shared.v4.u32 	[%r176], {%r171, %r172, %r173, %r174};
	add.s32 	%r177, %r169, %r14;
	add.s32 	%r178, %r17, %r177;
	mul.wide.s32 	%rd16, %r178, 4;
	add.s64 	%rd17, %rd1, %rd16;
	ld.global.v4.u32 	{%r179, %r180, %r181, %r182}, [%rd17];
	add.s32 	%r183, %r176, %r175;
	st.shared.v4.u32 	[%r183], {%r179, %r180, %r181, %r182};
	add.s32 	%r184, %r177, %r14;
	add.s32 	%r185, %r17, %r184;
	mul.wide.s32 	%rd18, %r185, 4;
	add.s64 	%rd19, %rd1, %rd18;
	ld.global.v4.u32 	{%r186, %r187, %r188, %r189}, [%rd19];
	add.s32 	%r190, %r183, %r175;
	st.shared.v4.u32 	[%r190], {%r186, %r187, %r188, %r189};
	add.s32 	%r400, %r184, %r14;
	setp.lt.u32 	%p6, %r400, 2048;
	@%p6 bra 	$L__BB206_8;
	setp.lt.s32 	%p7, %r6, 1;
	bar.sync 	0;
	mov.b32 	%r402, 0;
	mov.u32 	%r403, %r402;
	mov.u32 	%r404, %r402;
	mov.u32 	%r405, %r402;
	mov.u32 	%r406, %r402;
	mov.u32 	%r407, %r402;
	mov.u32 	%r408, %r402;
	mov.u32 	%r409, %r402;
	mov.u32 	%r410, %r402;
	mov.u32 	%r411, %r402;
	mov.u32 	%r412, %r402;
	mov.u32 	%r413, %r402;
	mov.u32 	%r414, %r402;
	mov.u32 	%r415, %r402;
	mov.u32 	%r416, %r402;
	mov.u32 	%r417, %r402;
	@%p7 bra 	$L__BB206_65;
	add.s32 	%r194, %r10, 1;
	and.b32  	%r26, %r194, 7;
	add.s32 	%r195, %r10, 2;
	and.b32  	%r27, %r195, 7;
	add.s32 	%r196, %r10, 3;
	and.b32  	%r28, %r196, 7;
	setp.lt.s32 	%p8, %r15, %r137;
	selp.b32 	%r197, 0, %r137, %p8;
	sub.s32 	%r29, %r15, %r197;
	add.s32 	%r198, %r15, 1;
	setp.lt.s32 	%p9, %r198, %r137;
	selp.b32 	%r199, 0, %r137, %p9;
	sub.s32 	%r30, %r198, %r199;
	add.s32 	%r200, %r15, 2;
	setp.lt.s32 	%p10, %r200, %r137;
	selp.b32 	%r201, 0, %r137, %p10;
	sub.s32 	%r31, %r200, %r201;
	add.s32 	%r202, %r15, 3;
	setp.lt.s32 	%p11, %r202, %r137;
	selp.b32 	%r203, 0, %r137, %p11;
	sub.s32 	%r32, %r202, %r203;
	add.s32 	%r204, %r15, 4;
	setp.lt.s32 	%p12, %r204, %r137;
	selp.b32 	%r205, 0, %r137, %p12;
	sub.s32 	%r33, %r204, %r205;
	add.s32 	%r206, %r15, 5;
	setp.lt.s32 	%p13, %r206, %r137;
	selp.b32 	%r207, 0, %r137, %p13;
	sub.s32 	%r34, %r206, %r207;
	add.s32 	%r208, %r15, 6;
	setp.lt.s32 	%p14, %r208, %r137;
	selp.b32 	%r209, 0, %r137, %p14;
	sub.s32 	%r35, %r208, %r209;
	add.s32 	%r210, %r15, 7;
	setp.lt.s32 	%p15, %r210, %r137;
	selp.b32 	%r211, 0, %r137, %p15;
	sub.s32 	%r36, %r210, %r211;
	mov.b32 	%r426, 0;
	mov.u32 	%r427, %r426;
$L__BB206_11:
	setp.gt.s32 	%p16, %r137, 0;
	add.s32 	%r212, %r427, %r10;
	mul.lo.s32 	%r63, %r212, %r137;
	@%p16 bra 	$L__BB206_12;
	bra.uni 	$L__BB206_13;
$L__BB206_12:
	and.b32  	%r213, %r10, 7;
	add.s32 	%r214, %r213, %r63;
	shl.b32 	%r215, %r214, 2;
	mov.u32 	%r216, _ZZ9cuda_gemmIiLi128ELi1ELi1ELi2048ELi8ELi8ELi64ELi1ELi0EEviiiPT_S1_S1_iiiE3Ash;
	add.s32 	%r217, %r216, %r215;
	ld.shared.u32 	%r428, [%r217];
$L__BB206_13:
	setp.lt.s32 	%p17, %r137, 2;
	@%p17 bra 	$L__BB206_15;
	add.s32 	%r218, %r26, %r63;
	shl.b32 	%r219, %r218, 2;
	mov.u32 	%r220, _ZZ9cuda_gemmIiLi128ELi1ELi1ELi2048ELi8ELi8ELi64ELi1ELi0EEviiiPT_S1_S1_iiiE3Ash;
	add.s32 	%r221, %r220, %r219;
	ld.shared.u32 	%r424, [%r221];
$L__BB206_15:
	setp.lt.s32 	%p18, %r137, 3;
	@%p18 bra 	$L__BB206_17;
	add.s32 	%r222, %r27, %r63;
	shl.b32 	%r223, %r222, 2;
	mov.u32 	%r224, _ZZ9cuda_gemmIiLi128ELi1ELi1ELi2048ELi8ELi8ELi64ELi1ELi0EEviiiPT_S1_S1_iiiE3Ash;
	add.s32 	%r225, %r224, %r223;
	ld.shared.u32 	%r423, [%r225];
$L__BB206_17:
	setp.lt.s32 	%p19, %r137, 4;
	@%p19 bra 	$L__BB206_19;
	add.s32 	%r226, %r28, %r63;
	shl.b32 	%r227, %r226, 2;
	mov.u32 	%r228, _ZZ9cuda_gemmIiLi128ELi1ELi1ELi2048ELi8ELi8ELi64ELi1ELi0EEviiiPT_S1_S1_iiiE3Ash;
	add.s32 	%r229, %r228, %r227;
	ld.shared.u32 	%r422, [%r229];
$L__BB206_19:
	setp.lt.s32 	%p20, %r137, 5;
	@%p20 bra 	$L__BB206_21;
	and.b32  	%r230, %r10, 7;
	xor.b32  	%r231, %r230, 4;
	add.s32 	%r232, %r231, %r63;
	shl.b32 	%r233, %r232, 2;
	mov.u32 	%r234, _ZZ9cuda_gemmIiLi128ELi1ELi1ELi2048ELi8ELi8ELi64ELi1ELi0EEviiiPT_S1_S1_iiiE3Ash;
	add.s32 	%r235, %r234, %r233;
	ld.shared.u32 	%r421, [%r235];
$L__BB206_21:
	setp.lt.s32 	%p21, %r137, 6;
	@%p21 bra 	$L__BB206_23;
	add.s32 	%r236, %r10, 5;
	and.b32  	%r237, %r236, 7;
	add.s32 	%r238, %r237, %r63;
	shl.b32 	%r239, %r238, 2;
	mov.u32 	%r240, _ZZ9cuda_gemmIiLi128ELi1ELi1ELi2048ELi8ELi8ELi64ELi1ELi0EEviiiPT_S1_S1_iiiE3Ash;
	add.s32 	%r241, %r240, %r239;
	ld.shared.u32 	%r420, [%r241];
$L__BB206_23:
	setp.lt.s32 	%p22, %r137, 7;
	@%p22 bra 	$L__BB206_25;
	add.s32 	%r242, %r10, 6;
	and.b32  	%r243, %r242, 7;
	add.s32 	%r244, %r243, %r63;
	shl.b32 	%r245, %r244, 2;
	mov.u32 	%r246, _ZZ9cuda_gemmIiLi128ELi1ELi1ELi2048ELi8ELi8ELi64ELi1ELi0EEviiiPT_S1_S1_iiiE3Ash;
	add.s32 	%r247, %r246, %r245;
	ld.shared.u32 	%r419, [%r247];
$L__BB206_25:
	setp.lt.s32 	%p23, %r137, 8;
	@%p23 bra 	$L__BB206_27;
	add.s32 	%r248, %r10, -1;
	and.b32  	%r249, %r248, 7;
	add.s32 	%r250, %r249, %r63;
	shl.b32 	%r251, %r250, 2;
	mov.u32 	%r252, _ZZ9cuda_gemmIiLi128ELi1ELi1ELi2048ELi8ELi8ELi64ELi1ELi0EEviiiPT_S1_S1_iiiE3Ash;
	add.s32 	%r253, %r252, %r251;
	ld.shared.u32 	%r418, [%r253];
$L__BB206_27:
	setp.lt.s32 	%p24, %r11, %r16;
	@%p24 bra 	$L__BB206_28;
	bra.uni 	$L__BB206_63;
$L__BB206_28:
	mul.lo.s32 	%r436, %r426, %r9;
	mov.u32 	%r437, %r11;
$L__BB206_29:
	setp.gt.u32 	%p25, %r137, 64;
	mov.u32 	%r254, _ZZ9cuda_gemmIiLi128ELi1ELi1ELi2048ELi8ELi8ELi64ELi1ELi0EEviiiPT_S1_S1_iiiE11kron_fac_sh;
	mad.lo.s32 	%r83, %r437, 36, %r254;
	shl.b32 	%r255, %r1, 2;
	and.b32  	%r256, %r255, 28;
	add.s32 	%r257, %r83, %r256;
	ld.shared.u32 	%r84, [%r257];
	@%p25 bra 	$L__BB206_46;
	setp.eq.s32 	%p34, %r137, 0;
	mov.b32 	%r439, 0;
	@%p34 bra 	$L__BB206_32;
	shfl.sync.idx.b32	%r293|%p35, %r84, %r29, 6175, -1;
	mul.lo.s32 	%r439, %r293, %r428;
$L__BB206_32:
	setp.lt.s32 	%p36, %r137, 2;
	@%p36 bra 	$L__BB206_34;
	shfl.sync.idx.b32	%r294|%p37, %r84, %r30, 6175, -1;
	mad.lo.s32 	%r439, %r294, %r424, %r439;
$L__BB206_34:
	setp.lt.s32 	%p38, %r137, 3;
	@%p38 bra 	$L__BB206_36;
	shfl.sync.idx.b32	%r295|%p39, %r84, %r31, 6175, -1;
	mad.lo.s32 	%r439, %r295, %r423, %r439;
$L__BB206_36:
	setp.lt.s32 	%p40, %r137, 4;
	@%p40 bra 	$L__BB206_38;
	shfl.sync.idx.b32	%r296|%p41, %r84, %r32, 6175, -1;
	mad.lo.s32 	%r439, %r296, %r422, %r439;
$L__BB206_38:
	setp.lt.s32 	%p42, %r137, 5;
	@%p42 bra 	$L__BB206_40;
	shfl.sync.idx.b32	%r297|%p43, %r84, %r33, 6175, -1;
	mad.lo.s32 	%r439, %r297, %r421, %r439;
$L__BB206_40:
	setp.lt.s32 	%p44, %r137, 6;
	@%p44 bra 	$L__BB206_42;
	shfl.sync.idx.b32	%r298|%p45, %r84, %r34, 6175, -1;
	mad.lo.s32 	%r439, %r298, %r420, %r439;
$L__BB206_42:
	setp.lt.s32 	%p46, %r137, 7;
	@%p46 bra 	$L__BB206_44;
	shfl.sync.idx.b32	%r299|%p47, %r84, %r35, 6175, -1;
	mad.lo.s32 	%r439, %r299, %r419, %r439;
$L__BB206_44:
	setp.lt.s32 	%p48, %r137, 8;
	@%p48 bra 	$L__BB206_62;
	shfl.sync.idx.b32	%r300|%p49, %r84, %r36, 6175, -1;
	mad.lo.s32 	%r439, %r300, %r418, %r439;
	bra.uni 	$L__BB206_62;
$L__BB206_46:
	setp.lt.s32 	%p26, %r137, 1;
	mov.b32 	%r439, 0;
	@%p26 bra 	$L__BB206_48;
	shl.b32 	%r259, %r10, 2;
	and.b32  	%r260, %r259, 28;
	add.s32 	%r261, %r83, %r260;
	ld.shared.u32 	%r262, [%r261];
	mul.lo.s32 	%r439, %r262, %r428;
$L__BB206_48:
	@%p17 bra 	$L__BB206_50;
	shl.b32 	%r263, %r26, 2;
	add.s32 	%r264, %r83, %r263;
	ld.shared.u32 	%r265, [%r264];
	mad.lo.s32 	%r439, %r265, %r424, %r439;
$L__BB206_50:
	@%p18 bra 	$L__BB206_52;
	shl.b32 	%r266, %r27, 2;
	add.s32 	%r267, %r83, %r266;
	ld.shared.u32 	%r268, [%r267];
	mad.lo.s32 	%r439, %r268, %r423, %r439;
$L__BB206_52:
	@%p19 bra 	$L__BB206_54;
	shl.b32 	%r269, %r28, 2;
	add.s32 	%r270, %r83, %r269;
	ld.shared.u32 	%r271, [%r270];
	mad.lo.s32 	%r439, %r271, %r422, %r439;
$L__BB206_54:
	@%p20 bra 	$L__BB206_56;
	shl.b32 	%r272, %r10, 2;
	and.b32  	%r273, %r272, 28;
	xor.b32  	%r274, %r273, 16;
	add.s32 	%r275, %r83, %r274;
	ld.shared.u32 	%r276, [%r275];
	mad.lo.s32 	%r439, %r276, %r421, %r439;
$L__BB206_56:
	@%p21 bra 	$L__BB206_58;
	shl.b32 	%r277, %r10, 2;
	add.s32 	%r278, %r277, 20;
	and.b32  	%r279, %r278, 28;
	add.s32 	%r280, %r83, %r279;
	ld.shared.u32 	%r281, [%r280];
	mad.lo.s32 	%r439, %r281, %r420, %r439;
$L__BB206_58:
	@%p22 bra 	$L__BB206_60;
	shl.b32 	%r282, %r10, 2;
	add.s32 	%r283, %r282, 24;
	and.b32  	%r284, %r283, 28;
	add.s32 	%r285, %r83, %r284;
	ld.shared.u32 	%r286, [%r285];
	mad.lo.s32 	%r439, %r286, %r419, %r439;
$L__BB206_60:
	setp.lt.s32 	%p33, %r137, 8;
	@%p33 bra 	$L__BB206_62;
	shl.b32 	%r287, %r10, 2;
	add.s32 	%r288, %r287, -4;
	and.b32  	%r289, %r288, 28;
	add.s32 	%r290, %r83, %r289;
	ld.shared.u32 	%r291, [%r290];
	mad.lo.s32 	%r439, %r291, %r418, %r439;
$L__BB206_62:
	mul.wide.s32 	%rd20, %r436, 4;
	add.s64 	%rd21, %rd2, %rd20;
	ld.local.u32 	%r301, [%rd21];
	add.s32 	%r302, %r301, %r439;
	st.local.u32 	[%rd21], %r302;
	add.s32 	%r437, %r437, %r8;
	add.s32 	%r436, %r436, 1;
	setp.lt.s32 	%p50, %r437, %r16;
	@%p50 bra 	$L__BB206_29;
$L__BB206_63:
	add.s32 	%r427, %r427, %r7;
	add.s32 	%r426, %r426, 1;
	setp.lt.s32 	%p51, %r427, %r6;
	@%p51 bra 	$L__BB206_11;
	ld.local.v4.u32 	{%r417, %r416, %r415, %r414}, [%rd2];
	ld.local.v4.u32 	{%r413, %r412, %r411, %r410}, [%rd2+16];
	ld.local.v4.u32 	{%r409, %r408, %r407, %r406}, [%rd2+32];
	ld.local.v4.u32 	{%r405, %r404, %r403, %r402}, [%rd2+48];
$L__BB206_65:
	ld.param.u64 	%rd55, [_Z9cuda_gemmIiLi128ELi1ELi1ELi2048ELi8ELi8ELi64ELi1ELi0EEviiiPT_S1_S1_iii_param_5];
	cvta.to.global.u64 	%rd22, %rd55;
	bar.sync 	0;
	mul.lo.s32 	%r303, %r7, %r6;
	mul.lo.s32 	%r304, %r303, %r8;
	div.s32 	%r305, %r304, %r7;
	add.s32 	%r306, %r17, %r1;
	mul.wide.u32 	%rd23, %r306, 4;
	add.s64 	%rd24, %rd22, %rd23;
	st.global.u32 	[%rd24], %r417;
	add.s32 	%r307, %r9, 1;
	setp.lt.u32 	%p52, %r307, 3;
	shl.b32 	%r308, %r9, 7;
	selp.b32 	%r309, %r308, 0, %p52;
	rem.s32 	%r310, 1, %r9;
	add.s32 	%r311, %r306, %r309;
	mad.lo.s32 	%r312, %r305, %r310, %r311;
	mul.wide.s32 	%rd25, %r312, 4;
	add.s64 	%rd26, %rd22, %rd25;
	st.global.u32 	[%rd26], %r416;
	div.s32 	%r313, 2, %r9;
	shl.b32 	%r314, %r313, 7;
	mul.lo.s32 	%r315, %r313, %r9;
	sub.s32 	%r316, 2, %r315;
	add.s32 	%r317, %r306, %r314;
	mad.lo.s32 	%r318, %r305, %r316, %r317;
	mul.wide.s32 	%rd27, %r318, 4;
	add.s64 	%rd28, %rd22, %rd27;
	st.global.u32 	[%rd28], %r415;
	div.s32 	%r319, 3, %r9;
	shl.b32 	%r320, %r319, 7;
	mul.lo.s32 	%r321, %r319, %r9;
	sub.s32 	%r322, 3, %r321;
	add.s32 	%r323, %r306, %r320;
	mad.lo.s32 	%r324, %r305, %r322, %r323;
	mul.wide.s32 	%rd29, %r324, 4;
	add.s64 	%rd30, %rd22, %rd29;
	st.global.u32 	[%rd30], %r414;
	div.s32 	%r325, 4, %r9;
	shl.b32 	%r326, %r325, 7;
	mul.lo.s32 	%r327, %r325, %r9;
	sub.s32 	%r328, 4, %r327;
	add.s32 	%r329, %r306, %r326;
	mad.lo.s32 	%r330, %r305, %r328, %r329;
	mul.wide.s32 	%rd31, %r330, 4;
	add.s64 	%rd32, %rd22, %rd31;
	st.global.u32 	[%rd32], %r413;
	div.s32 	%r331, 5, %r9;
	shl.b32 	%r332, %r331, 7;
	mul.lo.s32 	%r333, %r331, %r9;
	sub.s32 	%r334, 5, %r333;
	add.s32 	%r335, %r306, %r332;
	mad.lo.s32 	%r336, %r305, %r334, %r335;
	mul.wide.s32 	%rd33, %r336, 4;
	add.s64 	%rd34, %rd22, %rd33;
	st.global.u32 	[%rd34], %r412;
	div.s32 	%r337, 6, %r9;
	shl.b32 	%r338, %r337, 7;
	mul.lo.s32 	%r339, %r337, %r9;
	sub.s32 	%r340, 6, %r339;
	add.s32 	%r341, %r306, %r338;
	mad.lo.s32 	%r342, %r305, %r340, %r341;
	mul.wide.s32 	%rd35, %r342, 4;
	add.s64 	%rd36, %rd22, %rd35;
	st.global.u32 	[%rd36], %r411;
	div.s32 	%r343, 7, %r9;
	shl.b32 	%r344, %r343, 7;
	mul.lo.s32 	%r345, %r343, %r9;
	sub.s32 	%r346, 7, %r345;
	add.s32 	%r347, %r306, %r344;
	mad.lo.s32 	%r348, %r305, %r346, %r347;
	mul.wide.s32 	%rd37, %r348, 4;
	add.s64 	%rd38, %rd22, %rd37;
	st.global.u32 	[%rd38], %r410;
	div.s32 	%r349, 8, %r9;
	shl.b32 	%r350, %r349, 7;
	mul.lo.s32 	%r351, %r349, %r9;
	sub.s32 	%r352, 8, %r351;
	add.s32 	%r353, %r306, %r350;
	mad.lo.s32 	%r354, %r305, %r352, %r353;
	mul.wide.s32 	%rd39, %r354, 4;
	add.s64 	%rd40, %rd22, %rd39;
	st.global.u32 	[%rd40], %r409;
	div.s32 	%r355, 9, %r9;
	shl.b32 	%r356, %r355, 7;
	mul.lo.s32 	%r357, %r355, %r9;
	sub.s32 	%r358, 9, %r357;
	add.s32 	%r359, %r306, %r356;
	mad.lo.s32 	%r360, %r305, %r358, %r359;
	mul.wide.s32 	%rd41, %r360, 4;
	add.s64 	%rd42, %rd22, %rd41;
	st.global.u32 	[%rd42], %r408;
	div.s32 	%r361, 10, %r9;
	shl.b32 	%r362, %r361, 7;
	mul.lo.s32 	%r363, %r361, %r9;
	sub.s32 	%r364, 10, %r363;
	add.s32 	%r365, %r306, %r362;
	mad.lo.s32 	%r366, %r305, %r364, %r365;
	mul.wide.s32 	%rd43, %r366, 4;
	add.s64 	%rd44, %rd22, %rd43;
	st.global.u32 	[%rd44], %r407;
	div.s32 	%r367, 11, %r9;
	shl.b32 	%r368, %r367, 7;
	mul.lo.s32 	%r369, %r367, %r9;
	sub.s32 	%r370, 11, %r369;
	add.s32 	%r371, %r306, %r368;
	mad.lo.s32 	%r372, %r305, %r370, %r371;
	mul.wide.s32 	%rd45, %r372, 4;
	add.s64 	%rd46, %rd22, %rd45;
	st.global.u32 	[%rd46], %r406;
	div.s32 	%r373, 12, %r9;
	shl.b32 	%r374, %r373, 7;
	mul.lo.s32 	%r375, %r373, %r9;
	sub.s32 	%r376, 12, %r375;
	add.s32 	%r377, %r306, %r374;
	mad.lo.s32 	%r378, %r305, %r376, %r377;
	mul.wide.s32 	%rd47, %r378, 4;
	add.s64 	%rd48, %rd22, %rd47;
	st.global.u32 	[%rd48], %r405;
	div.s32 	%r379, 13, %r9;
	shl.b32 	%r380, %r379, 7;
	mul.lo.s32 	%r381, %r379, %r9;
	sub.s32 	%r382, 13, %r381;
	add.s32 	%r383, %r306, %r380;
	mad.lo.s32 	%r384, %r305, %r382, %r383;
	mul.wide.s32 	%rd49, %r384, 4;
	add.s64 	%rd50, %rd22, %rd49;
	st.global.u32 	[%rd50], %r404;
	div.s32 	%r385, 14, %r9;
	shl.b32 	%r386, %r385, 7;
	mul.lo.s32 	%r387, %r385, %r9;
	sub.s32 	%r388, 14, %r387;
	add.s32 	%r389, %r306, %r386;
	mad.lo.s32 	%r390, %r305, %r388, %r389;
	mul.wide.s32 	%rd51, %r390, 4;
	add.s64 	%rd52, %rd22, %rd51;
	st.global.u32 	[%rd52], %r403;
	div.s32 	%r391, 15, %r9;
	shl.b32 	%r392, %r391, 7;
	mul.lo.s32 	%r393, %r391, %r9;
	sub.s32 	%r394, 15, %r393;
	add.s32 	%r395, %r306, %r392;
	mad.lo.s32 	%r396, %r305, %r394, %r395;
	mul.wide.s32 	%rd53, %r396, 4;
	add.s64 	%rd54, %rd22, %rd53;
	st.global.u32 	[%rd54], %r402;
$L__BB206_66:
	ret;

}
	// .globl	_Z9cuda_gemmIiLi128ELi1ELi1ELi2048ELi8ELi8ELi64ELi1ELi1EEviiiPT_S1_S1_iii
.visible .entry _Z9cuda_gemmIiLi128ELi1ELi1ELi2048ELi8ELi8ELi64ELi1ELi1EEviiiPT_S1_S1_iii(
	.param .u32 _Z9cuda_gemmIiLi128ELi1ELi1ELi2048ELi8ELi8ELi64ELi1ELi1EEviiiPT_S1_S1_iii_param_0,
	.param .u32 _Z9cuda_gemmIiLi128ELi1ELi1ELi2048ELi8ELi8ELi64ELi1ELi1EEviiiPT_S1_S1_iii_param_1,
	.param .u32 _Z9cuda_gemmIiLi128ELi1ELi1ELi2048ELi8ELi8ELi64ELi1ELi1EEviiiPT_S1_S1_iii_param_2,
	.param .u64 .ptr .align 1 _Z9cuda_gemmIiLi128ELi1ELi1ELi2048ELi8ELi8ELi64ELi1ELi1EEviiiPT_S1_S1_iii_param_3,
	.param .u64 .ptr .align 1 _Z9cuda_gemmIiLi128ELi1ELi1ELi2048ELi8ELi8ELi64ELi1ELi1EEviiiPT_S1_S1_iii_param_4,
	.param .u64 .ptr .align 1 _Z9cuda_gemmIiLi128ELi1ELi1ELi2048ELi8ELi8ELi64ELi1ELi1EEviiiPT_S1_S1_iii_param_5,
	.param .u32 _Z9cuda_gemmIiLi128ELi1ELi1ELi2048ELi8ELi8ELi64ELi1ELi1EEviiiPT_S1_S1_iii_param_6,
	.param .u32 _Z9cuda_gemmIiLi128ELi1ELi1ELi2048ELi8ELi8ELi64ELi1ELi1EEviiiPT_S1_S1_iii_param_7,
	.param .u32 _Z9cuda_gemmIiLi128ELi1ELi1ELi2048ELi8ELi8ELi64ELi1ELi1EEviiiPT_S1_S1_iii_param_8
)
.maxntid 128
{
	.reg .pred 	%p<139>;
	.reg .b16 	%rs<5>;
	.reg .b32 	%r<481>;
	.reg .b64 	%rd<34>;
	// demoted variable
	.shared .align 128 .b8 _ZZ9cuda_gemmIiLi128ELi1ELi1ELi2048ELi8ELi8ELi64ELi1ELi1EEviiiPT_S1_S1_iiiE11kron_fac_sh[288];
	// demoted variable
	.shared .align 128 .b8 _ZZ9cuda_gemmIiLi128ELi1ELi1ELi2048ELi8ELi8ELi64ELi1ELi1EEviiiPT_S1_S1_iiiE3Ash[8192];
	ld.param.u64 	%rd8, [_Z9cuda_gemmIiLi128ELi1ELi1ELi2048ELi8ELi8ELi64ELi1ELi1EEviiiPT_S1_S1_iii_param_3];
	ld.param.u64 	%rd9, [_Z9cuda_gemmIiLi128ELi1ELi1ELi2048ELi8ELi8ELi64ELi1ELi1EEviiiPT_S1_S1_iii_param_4];
	cvta.to.global.u64 	%rd1, %rd9;
	cvta.to.global.u64 	%rd2, %rd8;
	mov.u32 	%r1, %tid.x;
	setp.gt.u32 	%p1, %r1, 63;
	@%p1 bra 	$L__BB207_7;
	mov.u32 	%r2, %ntid.x;
	add.s32 	%r54, %r1, %r2;
	max.u32 	%r55, %r54, 64;
	setp.lt.u32 	%p2, %r54, 64;
	selp.u32 	%r56, 1, 0, %p2;
	add.s32 	%r57, %r54, %r56;
	sub.s32 	%r58, %r55, %r57;
	div.u32 	%r59, %r58, %r2;
	add.s32 	%r3, %r59, %r56;
	and.b32  	%r60, %r3, 3;
	setp.eq.s32 	%p3, %r60, 3;
	mov.u32 	%r467, %r1;
	@%p3 bra 	$L__BB207_4;
	mul.wide.u32 	%rd10, %r1, 4;
	add.s64 	%rd33, %rd1, %rd10;
	mul.wide.u32 	%rd4, %r2, 4;
	add.s32 	%r61, %r3, 1;
	and.b32  	%r62, %r61, 3;
	neg.s32 	%r465, %r62;
	mov.u32 	%r467, %r1;
$L__BB207_3:
	.pragma "nounroll";
	ld.global.u32 	%r63, [%rd33];
	and.b32  	%r64, %r467, 7;
	mov.u32 	%r65, _ZZ9cuda_gemmIiLi128ELi1ELi1ELi2048ELi8ELi8ELi64ELi1ELi1EEviiiPT_S1_S1_iiiE11kron_fac_sh;
	mad.lo.s32 	%r66, %r64, 36, %r65;
	shr.u32 	%r67, %r467, 1;
	and.b32  	%r68, %r67, 2147483644;
	add.s32 	%r69, %r66, %r68;
	st.shared.u32 	[%r69], %r63;
	add.s32 	%r467, %r467, %r2;
	add.s64 	%rd33, %rd33, %rd4;
	add.s32 	%r465, %r465, 1;
	setp.ne.s32 	%p4, %r465, 0;
	@%p4 bra 	$L__BB207_3;
$L__BB207_4:
	setp.lt.u32 	%p5, %r3, 3;
	@%p5 bra 	$L__BB207_7;
	shl.b32 	%r70, %r2, 1;
	add.s32 	%r470, %r467, %r70;
	shl.b32 	%r11, %r2, 2;
	mad.lo.s32 	%r469, %r2, 3, %r467;
	add.s32 	%r468, %r2, %r467;
$L__BB207_6:
	mul.wide.u32 	%rd11, %r467, 4;
	add.s64 	%rd12, %rd1, %rd11;
	ld.global.u32 	%r71, [%rd12];
	and.b32  	%r72, %r467, 7;
	mov.u32 	%r73, _ZZ9cuda_gemmIiLi128ELi1ELi1ELi2048ELi8ELi8ELi64ELi1ELi1EEviiiPT_S1_S1_iiiE11kron_fac_sh;
	mad.lo.s32 	%r74, %r72, 36, %r73;
	shr.u32 	%r75, %r467, 1;
	and.b32  	%r76, %r75, 2147483644;
	add.s32 	%r77, %r74, %r76;
	st.shared.u32 	[%r77], %r71;
	add.s32 	%r78, %r467, %r2;
	mul.wide.u32 	%rd13, %r468, 4;
	add.s64 	%rd14, %rd1, %rd13;
	ld.global.u32 	%r79, [%rd14];
	and.b32  	%r80, %r468, 7;
	mad.lo.s32 	%r81, %r80, 36, %r73;
	shr.u32 	%r82, %r468, 1;
	and.b32  	%r83, %r82, 2147483644;
	add.s32 	%r84, %r81, %r83;
	st.shared.u32 	[%r84], %r79;
	add.s32 	%r85, %r78, %r2;
	mul.wide.u32 	%rd15, %r470, 4;
	add.s64 	%rd16, %rd1, %rd15;
	ld.global.u32 	%r86, [%rd16];
	and.b32  	%r87, %r470, 7;
	mad.lo.s32 	%r88, %r87, 36, %r73;
	shr.u32 	%r89, %r470, 1;
	and.b32  	%r90, %r89, 2147483644;
	add.s32 	%r91, %r88, %r90;
	st.shared.u32 	[%r91], %r86;
	add.s32 	%r92, %r85, %r2;
	mul.wide.u32 	%rd17, %r469, 4;
	add.s64 	%rd18, %rd1, %rd17;
	ld.global.u32 	%r93, [%rd18];
	and.b32  	%r94, %r469, 7;
	mad.lo.s32 	%r95, %r94, 36, %r73;
	shr.u32 	%r96, %r469, 1;
	and.b32  	%r97, %r96, 2147483644;
	add.s32 	%r98, %r95, %r97;
	st.shared.u32 	[%r98], %r93;
	add.s32 	%r467, %r92, %r2;
	add.s32 	%r470, %r470, %r11;
	add.s32 	%r469, %r469, %r11;
	add.s32 	%r468, %r468, %r11;
	setp.lt.u32 	%p6, %r467, 64;
	@%p6 bra 	$L__BB207_6;
$L__BB207_7:
	mov.u32 	%r22, %ctaid.y;
	mov.u32 	%r99, %nctaid.y;
	setp.ge.u32 	%p7, %r22, %r99;
	@%p7 bra 	$L__BB207_14;
	shl.b32 	%r474, %r1, 2;
	mov.u32 	%r24, %ntid.x;
	shl.b32 	%r25, %r24, 2;
	shl.b32 	%r26, %r22, 11;
	xor.b32  	%r100, %r474, 2047;
	sub.s32 	%r101, %r100, %r25;
	cvt.u16.u32 	%rs2, %r101;
	cvt.u16.u32 	%rs3, %r25;
	div.u16 	%rs4, %rs2, %rs3;
	and.b16  	%rs1, %rs4, 3;
	setp.eq.s16 	%p8, %rs1, 2;
	@%p8 bra 	$L__BB207_11;
	cvt.u32.u16 	%r27, %rs1;
	mov.b32 	%r473, 0;
$L__BB207_10:
	.pragma "nounroll";
	add.s32 	%r103, %r26, %r474;
	mul.wide.u32 	%rd19, %r103, 4;
	add.s64 	%rd20, %rd2, %rd19;
	ld.global.v4.u32 	{%r104, %r105, %r106, %r107}, [%rd20];
	shl.b32 	%r108, %r474, 2;
	mov.u32 	%r109, _ZZ9cuda_gemmIiLi128ELi1ELi1ELi2048ELi8ELi8ELi64ELi1ELi1EEviiiPT_S1_S1_iiiE3Ash;
	add.s32 	%r110, %r109, %r108;
	st.shared.v4.u32 	[%r110], {%r104, %r105, %r106, %r107};
	add.s32 	%r474, %r474, %r25;
	add.s32 	%r473, %r473, 1;
	xor.b32  	%r111, %r473, %r27;
	setp.ne.s32 	%p9, %r111, 2;
	@%p9 bra 	$L__BB207_10;
$L__BB207_11:
	add.s32 	%r475, %r474, %r26;
	mad.lo.s32 	%r479, %r24, 12, %r475;
	shl.b32 	%r35, %r24, 4;
	shl.b32 	%r112, %r24, 3;
	add.s32 	%r478, %r475, %r112;
	add.s32 	%r477, %r475, %r25;
	mul.lo.s32 	%r38, %r24, 48;
	shl.b32 	%r113, %r474, 2;
	mov.u32 	%r114, _ZZ9cuda_gemmIiLi128ELi1ELi1ELi2048ELi8ELi8ELi64ELi1ELi1EEviiiPT_S1_S1_iiiE3Ash;
	add.s32 	%r476, %r114, %r113;
	shl.b32 	%r40, %r24, 6;
	shl.b32 	%r41, %r24, 5;
$L__BB207_12:
	mul.wide.s32 	%rd21, %r479, 4;
	add.s64 	%rd22, %rd2, %rd21;
	mul.wide.s32 	%rd23, %r478, 4;
	add.s64 	%rd24, %rd2, %rd23;
	mul.wide.s32 	%rd25, %r477, 4;
	add.s64 	%rd26, %rd2, %rd25;
	mul.wide.s32 	%rd27, %r475, 4;
	add.s64 	%rd28, %rd2, %rd27;
	ld.global.v4.u32 	{%r115, %r116, %r117, %r118}, [%rd28];
	st.shared.v4.u32 	[%r476], {%r115, %r116, %r117, %r118};
	add.s32 	%r119, %r474, %r25;
	ld.global.v4.u32 	{%r120, %r121, %r122, %r123}, [%rd26];
	add.s32 	%r124, %r476, %r35;
	st.shared.v4.u32 	[%r124], {%r120, %r121, %r122, %r123};
	add.s32 	%r125, %r119, %r25;
	ld.global.v4.u32 	{%r126, %r127, %r128, %r129}, [%rd24];
	add.s32 	%r130, %r476, %r41;
	st.shared.v4.u32 	[%r130], {%r126, %r127, %r128, %r129};
	add.s32 	%r131, %r125, %r25;
	ld.global.v4.u32 	{%r132, %r133, %r134, %r135}, [%rd22];
	add.s32 	%r136, %r476, %r38;
	st.shared.v4.u32 	[%r136], {%r132, %r133, %r134, %r135};
	add.s32 	%r474, %r131, %r25;
	add.s32 	%r479, %r479, %r35;
	add.s32 	%r478, %r478, %r35;
	add.s32 	%r477, %r477, %r35;
	add.s32 	%r476, %r476, %r40;
	add.s32 	%r475, %r475, %r35;
	setp.lt.u32 	%p10, %r474, 2048;
	@%p10 bra 	$L__BB207_12;
	ld.param.u64 	%rd32, [_Z9cuda_gemmIiLi128ELi1ELi1ELi2048ELi8ELi8ELi64ELi1ELi1EEviiiPT_S1_S1_iii_param_5];
	mov.u32 	%r137, %tid.x;
	and.b32  	%r138, %r137, 7;
	shl.b32 	%r139, %r137, 2;
	and.b32  	%r140, %r139, 28;
	mov.u32 	%r141, _ZZ9cuda_gemmIiLi128ELi1ELi1ELi2048ELi8ELi8ELi64ELi1ELi1EEviiiPT_S1_S1_iiiE11kron_fac_sh;
	add.s32 	%r142, %r141, %r140;
	bar.sync 	0;
	shl.b32 	%r143, %r137, 3;
	or.b32  	%r144, %r143, %r138;
	shl.b32 	%r145, %r144, 2;
	mov.u32 	%r146, _ZZ9cuda_gemmIiLi128ELi1ELi1ELi2048ELi8ELi8ELi64ELi1ELi1EEviiiPT_S1_S1_iiiE3Ash;
	add.s32 	%r147, %r146, %r145;
	ld.shared.u32 	%r148, [%r147];
	add.s32 	%r149, %r137, 1;
	and.b32  	%r150, %r149, 7;
	or.b32  	%r151, %r143, %r150;
	shl.b32 	%r152, %r151, 2;
	add.s32 	%r153, %r146, %r152;
	ld.shared.u32 	%r154, [%r153];
	add.s32 	%r155, %r137, 2;
	and.b32  	%r156, %r155, 7;
	or.b32  	%r157, %r143, %r156;
	shl.b32 	%r158, %r157, 2;
	add.s32 	%r159, %r146, %r158;
	ld.shared.u32 	%r160, [%r159];
	add.s32 	%r161, %r137, 3;
	and.b32  	%r162, %r161, 7;
	or.b32  	%r163, %r143, %r162;
	shl.b32 	%r164, %r163, 2;
	add.s32 	%r165, %r146, %r164;
	ld.shared.u32 	%r166, [%r165];
	xor.b32  	%r167, %r138, 4;
	or.b32  	%r168, %r143, %r167;
	shl.b32 	%r169, %r168, 2;
	add.s32 	%r170, %r146, %r169;
	ld.shared.u32 	%r171, [%r170];
	add.s32 	%r172, %r137, 5;
	and.b32  	%r173, %r172, 7;
	or.b32  	%r174, %r143, %r173;
	shl.b32 	%r175, %r174, 2;
	add.s32 	%r176, %r146, %r175;
	ld.shared.u32 	%r177, [%r176];
	add.s32 	%r178, %r137, 6;
	and.b32  	%r179, %r178, 7;
	or.b32  	%r180, %r143, %r179;
	shl.b32 	%r181, %r180, 2;
	add.s32 	%r182, %r146, %r181;
	ld.shared.u32 	%r183, [%r182];
	add.s32 	%r184, %r137, -1;
	and.b32  	%r185, %r184, 7;
	or.b32  	%r186, %r143, %r185;
	shl.b32 	%r187, %r186, 2;
	add.s32 	%r188, %r146, %r187;
	ld.shared.u32 	%r189, [%r188];
	ld.shared.u32 	%r190, [%r142];
	shfl.sync.idx.b32	%r191|%p11, %r190, %r138, 6175, -1;
	mul.lo.s32 	%r192, %r191, %r148;
	shfl.sync.idx.b32	%r193|%p12, %r190, %r150, 6175, -1;
	mad.lo.s32 	%r194, %r193, %r154, %r192;
	shfl.sync.idx.b32	%r195|%p13, %r190, %r156, 6175, -1;
	mad.lo.s32 	%r196, %r195, %r160, %r194;
	shfl.sync.idx.b32	%r197|%p14, %r190, %r162, 6175, -1;
	mad.lo.s32 	%r198, %r197, %r166, %r196;
	shfl.sync.idx.b32	%r199|%p15, %r190, %r167, 6175, -1;
	mad.lo.s32 	%r200, %r199, %r171, %r198;
	shfl.sync.idx.b32	%r201|%p16, %r190, %r173, 6175, -1;
	mad.lo.s32 	%r202, %r201, %r177, %r200;
	shfl.sync.idx.b32	%r203|%p17, %r190, %r179, 6175, -1;
	mad.lo.s32 	%r204, %r203, %r183, %r202;
	shfl.sync.idx.b32	%r205|%p18, %r190, %r185, 6175, -1;
	mad.lo.s32 	%r206, %r205, %r189, %r204;
	ld.shared.u32 	%r207, [%r142+36];
	shfl.sync.idx.b32	%r208|%p19, %r207, %r138, 6175, -1;
	mul.lo.s32 	%r209, %r208, %r148;
	shfl.sync.idx.b32	%r210|%p20, %r207, %r150, 6175, -1;
	mad.lo.s32 	%r211, %r210, %r154, %r209;
	shfl.sync.idx.b32	%r212|%p21, %r207, %r156, 6175, -1;
	mad.lo.s32 	%r213, %r212, %r160, %r211;
	shfl.sync.idx.b32	%r214|%p22, %r207, %r162, 6175, -1;
	mad.lo.s32 	%r215, %r214, %r166, %r213;
	shfl.sync.idx.b32	%r216|%p23, %r207, %r167, 6175, -1;
	mad.lo.s32 	%r217, %r216, %r171, %r215;
	shfl.sync.idx.b32	%r218|%p24, %r207, %r173, 6175, -1;
	mad.lo.s32 	%r219, %r218, %r177, %r217;
	shfl.sync.idx.b32	%r220|%p25, %r207, %r179, 6175, -1;
	mad.lo.s32 	%r221, %r220, %r183, %r219;
	shfl.sync.idx.b32	%r222|%p26, %r207, %r185, 6175, -1;
	mad.lo.s32 	%r223, %r222, %r189, %r221;
	ld.shared.u32 	%r224, [%r142+72];
	shfl.sync.idx.b32	%r225|%p27, %r224, %r138, 6175, -1;
	mul.lo.s32 	%r226, %r225, %r148;
	shfl.sync.idx.b32	%r227|%p28, %r224, %r150, 6175, -1;
	mad.lo.s32 	%r228, %r227, %r154, %r226;
	shfl.sync.idx.b32	%r229|%p29, %r224, %r156, 6175, -1;
	mad.lo.s32 	%r230, %r229, %r160, %r228;
	shfl.sync.idx.b32	%r231|%p30, %r224, %r162, 6175, -1;
	mad.lo.s32 	%r232, %r231, %r166, %r230;
	shfl.sync.idx.b32	%r233|%p31, %r224, %r167, 6175, -1;
	mad.lo.s32 	%r234, %r233, %r171, %r232;
	shfl.sync.idx.b32	%r235|%p32, %r224, %r173, 6175, -1;
	mad.lo.s32 	%r236, %r235, %r177, %r234;
	shfl.sync.idx.b32	%r237|%p33, %r224, %r179, 6175, -1;
	mad.lo.s32 	%r238, %r237, %r183, %r236;
	shfl.sync.idx.b32	%r239|%p34, %r224, %r185, 6175, -1;
	mad.lo.s32 	%r240, %r239, %r189, %r238;
	ld.shared.u32 	%r241, [%r142+108];
	shfl.sync.idx.b32	%r242|%p35, %r241, %r138, 6175, -1;
	mul.lo.s32 	%r243, %r242, %r148;
	shfl.sync.idx.b32	%r244|%p36, %r241, %r150, 6175, -1;
	mad.lo.s32 	%r245, %r244, %r154, %r243;
	shfl.sync.idx.b32	%r246|%p37, %r241, %r156, 6175, -1;
	mad.lo.s32 	%r247, %r246, %r160, %r245;
	shfl.sync.idx.b32	%r248|%p38, %r241, %r162, 6175, -1;
	mad.lo.s32 	%r249, %r248, %r166, %r247;
	shfl.sync.idx.b32	%r250|%p39, %r241, %r167, 6175, -1;
	mad.lo.s32 	%r251, %r250, %r171, %r249;
	shfl.sync.idx.b32	%r252|%p40, %r241, %r173, 6175, -1;
	mad.lo.s32 	%r253, %r252, %r177, %r251;
	shfl.sync.idx.b32	%r254|%p41, %r241, %r179, 6175, -1;
	mad.lo.s32 	%r255, %r254, %r183, %r253;
	shfl.sync.idx.b32	%r256|%p42, %r241, %r185, 6175, -1;
	mad.lo.s32 	%r257, %r256, %r189, %r255;
	ld.shared.u32 	%r258, [%r142+144];
	shfl.sync.idx.b32	%r259|%p43, %r258, %r138, 6175, -1;
	mul.lo.s32 	%r260, %r259, %r148;
	shfl.sync.idx.b32	%r261|%p44, %r258, %r150, 6175, -1;
	mad.lo.s32 	%r262, %r261, %r154, %r260;
	shfl.sync.idx.b32	%r263|%p45, %r258, %r156, 6175, -1;
	mad.lo.s32 	%r264, %r263, %r160, %r262;
	shfl.sync.idx.b32	%r265|%p46, %r258, %r162, 6175, -1;
	mad.lo.s32 	%r266, %r265, %r166, %r264;
	shfl.sync.idx.b32	%r267|%p47, %r258, %r167, 6175, -1;
	mad.lo.s32 	%r268, %r267, %r171, %r266;
	shfl.sync.idx.b32	%r269|%p48, %r258, %r173, 6175, -1;
	mad.lo.s32 	%r270, %r269, %r177, %r268;
	shfl.sync.idx.b32	%r271|%p49, %r258, %r179, 6175, -1;
	mad.lo.s32 	%r272, %r271, %r183, %r270;
	shfl.sync.idx.b32	%r273|%p50, %r258, %r185, 6175, -1;
	mad.lo.s32 	%r274, %r273, %r189, %r272;
	ld.shared.u32 	%r275, [%r142+180];
	shfl.sync.idx.b32	%r276|%p51, %r275, %r138, 6175, -1;
	mul.lo.s32 	%r277, %r276, %r148;
	shfl.sync.idx.b32	%r278|%p52, %r275, %r150, 6175, -1;
	mad.lo.s32 	%r279, %r278, %r154, %r277;
	shfl.sync.idx.b32	%r280|%p53, %r275, %r156, 6175, -1;
	mad.lo.s32 	%r281, %r280, %r160, %r279;
	shfl.sync.idx.b32	%r282|%p54, %r275, %r162, 6175, -1;
	mad.lo.s32 	%r283, %r282, %r166, %r281;
	shfl.sync.idx.b32	%r284|%p55, %r275, %r167, 6175, -1;
	mad.lo.s32 	%r285, %r284, %r171, %r283;
	shfl.sync.idx.b32	%r286|%p56, %r275, %r173, 6175, -1;
	mad.lo.s32 	%r287, %r286, %r177, %r285;
	shfl.sync.idx.b32	%r288|%p57, %r275, %r179, 6175, -1;
	mad.lo.s32 	%r289, %r288, %r183, %r287;
	shfl.sync.idx.b32	%r290|%p58, %r275, %r185, 6175, -1;
	mad.lo.s32 	%r291, %r290, %r189, %r289;
	ld.shared.u32 	%r292, [%r142+216];
	shfl.sync.idx.b32	%r293|%p59, %r292, %r138, 6175, -1;
	mul.lo.s32 	%r294, %r293, %r148;
	shfl.sync.idx.b32	%r295|%p60, %r292, %r150, 6175, -1;
	mad.lo.s32 	%r296, %r295, %r154, %r294;
	shfl.sync.idx.b32	%r297|%p61, %r292, %r156, 6175, -1;
	mad.lo.s32 	%r298, %r297, %r160, %r296;
	shfl.sync.idx.b32	%r299|%p62, %r292, %r162, 6175, -1;
	mad.lo.s32 	%r300, %r299, %r166, %r298;
	shfl.sync.idx.b32	%r301|%p63, %r292, %r167, 6175, -1;
	mad.lo.s32 	%r302, %r301, %r171, %r300;
	shfl.sync.idx.b32	%r303|%p64, %r292, %r173, 6175, -1;
	mad.lo.s32 	%r304, %r303, %r177, %r302;
	shfl.sync.idx.b32	%r305|%p65, %r292, %r179, 6175, -1;
	mad.lo.s32 	%r306, %r305, %r183, %r304;
	shfl.sync.idx.b32	%r307|%p66, %r292, %r185, 6175, -1;
	mad.lo.s32 	%r308, %r307, %r189, %r306;
	ld.shared.u32 	%r309, [%r142+252];
	shfl.sync.idx.b32	%r310|%p67, %r309, %r138, 6175, -1;
	mul.lo.s32 	%r311, %r310, %r148;
	shfl.sync.idx.b32	%r312|%p68, %r309, %r150, 6175, -1;
	mad.lo.s32 	%r313, %r312, %r154, %r311;
	shfl.sync.idx.b32	%r314|%p69, %r309, %r156, 6175, -1;
	mad.lo.s32 	%r315, %r314, %r160, %r313;
	shfl.sync.idx.b32	%r316|%p70, %r309, %r162, 6175, -1;
	mad.lo.s32 	%r317, %r316, %r166, %r315;
	shfl.sync.idx.b32	%r318|%p71, %r309, %r167, 6175, -1;
	mad.lo.s32 	%r319, %r318, %r171, %r317;
	shfl.sync.idx.b32	%r320|%p72, %r309, %r173, 6175, -1;
	mad.lo.s32 	%r321, %r320, %r177, %r319;
	shfl.sync.idx.b32	%r322|%p73, %r309, %r179, 6175, -1;
	mad.lo.s32 	%r323, %r322, %r183, %r321;
	shfl.sync.idx.b32	%r324|%p74, %r309, %r185, 6175, -1;
	mad.lo.s32 	%r325, %r324, %r189, %r323;
	ld.shared.u32 	%r326, [%r147+4096];
	ld.shared.u32 	%r327, [%r153+4096];
	ld.shared.u32 	%r328, [%r159+4096];
	ld.shared.u32 	%r329, [%r165+4096];
	ld.shared.u32 	%r330, [%r170+4096];
	ld.shared.u32 	%r331, [%r176+4096];
	ld.shared.u32 	%r332, [%r182+4096];
	ld.shared.u32 	%r333, [%r188+4096];
	shfl.sync.idx.b32	%r334|%p75, %r190, %r138, 6175, -1;
	mul.lo.s32 	%r335, %r334, %r326;
	shfl.sync.idx.b32	%r336|%p76, %r190, %r150, 6175, -1;
	mad.lo.s32 	%r337, %r336, %r327, %r335;
	shfl.sync.idx.b32	%r338|%p77, %r190, %r156, 6175, -1;
	mad.lo.s32 	%r339, %r338, %r328, %r337;
	shfl.sync.idx.b32	%r340|%p78, %r190, %r162, 6175, -1;
	mad.lo.s32 	%r341, %r340, %r329, %r339;
	shfl.sync.idx.b32	%r342|%p79, %r190, %r167, 6175, -1;
	mad.lo.s32 	%r343, %r342, %r330, %r341;
	shfl.sync.idx.b32	%r344|%p80, %r190, %r173, 6175, -1;
	mad.lo.s32 	%r345, %r344, %r331, %r343;
	shfl.sync.idx.b32	%r346|%p81, %r190, %r179, 6175, -1;
	mad.lo.s32 	%r347, %r346, %r332, %r345;
	shfl.sync.idx.b32	%r348|%p82, %r190, %r185, 6175, -1;
	mad.lo.s32 	%r349, %r348, %r333, %r347;
	shfl.sync.idx.b32	%r350|%p83, %r207, %r138, 6175, -1;
	mul.lo.s32 	%r351, %r350, %r326;
	shfl.sync.idx.b32	%r352|%p84, %r207, %r150, 6175, -1;
	mad.lo.s32 	%r353, %r352, %r327, %r351;
	shfl.sync.idx.b32	%r354|%p85, %r207, %r156, 6175, -1;
	mad.lo.s32 	%r355, %r354, %r328, %r353;
	shfl.sync.idx.b32	%r356|%p86, %r207, %r162, 6175, -1;
	mad.lo.s32 	%r357, %r356, %r329, %r355;
	shfl.sync.idx.b32	%r358|%p87, %r207, %r167, 6175, -1;
	mad.lo.s32 	%r359, %r358, %r330, %r357;
	shfl.sync.idx.b32	%r360|%p88, %r207, %r173, 6175, -1;
	mad.lo.s32 	%r361, %r360, %r331, %r359;
	shfl.sync.idx.b32	%r362|%p89, %r207, %r179, 6175, -1;
	mad.lo.s32 	%r363, %r362, %r332, %r361;
	shfl.sync.idx.b32	%r364|%p90, %r207, %r185, 6175, -1;
	mad.lo.s32 	%r365, %r364, %r333, %r363;
	shfl.sync.idx.b32	%r366|%p91, %r224, %r138, 6175, -1;
	mul.lo.s32 	%r367, %r366, %r326;
	shfl.sync.idx.b32	%r368|%p92, %r224, %r150, 6175, -1;
	mad.lo.s32 	%r369, %r368, %r327, %r367;
	shfl.sync.idx.b32	%r370|%p93, %r224, %r156, 6175, -1;
	mad.lo.s32 	%r371, %r370, %r328, %r369;
	shfl.sync.idx.b32	%r372|%p94, %r224, %r162, 6175, -1;
	mad.lo.s32 	%r373, %r372, %r329, %r371;
	shfl.sync.idx.b32	%r374|%p95, %r224, %r167, 6175, -1;
	mad.lo.s32 	%r375, %r374, %r330, %r373;
	shfl.sync.idx.b32	%r376|%p96, %r224, %r173, 6175, -1;
	mad.lo.s32 	%r377, %r376, %r331, %r375;
	shfl.sync.idx.b32	%r378|%p97, %r224, %r179, 6175, -1;
	mad.lo.s32 	%r379, %r378, %r332, %r377;
	shfl.sync.idx.b32	%r380|%p98, %r224, %r185, 6175, -1;
	mad.lo.s32 	%r381, %r380, %r333, %r379;
	shfl.sync.idx.b32	%r382|%p99, %r241, %r138, 6175, -1;
	mul.lo.s32 	%r383, %r382, %r326;
	shfl.sync.idx.b32	%r384|%p100, %r241, %r150, 6175, -1;
	mad.lo.s32 	%r385, %r384, %r327, %r383;
	shfl.sync.idx.b32	%r386|%p101, %r241, %r156, 6175, -1;
	mad.lo.s32 	%r387, %r386, %r328, %r385;
	shfl.sync.idx.b32	%r388|%p102, %r241, %r162, 6175, -1;
	mad.lo.s32 	%r389, %r388, %r329, %r387;
	shfl.sync.idx.b32	%r390|%p103, %r241, %r167, 6175, -1;
	mad.lo.s32 	%r391, %r390, %r330, %r389;
	shfl.sync.idx.b32	%r392|%p104, %r241, %r173, 6175, -1;
	mad.lo.s32 	%r393, %r392, %r331, %r391;
	shfl.sync.idx.b32	%r394|%p105, %r241, %r179, 6175, -1;
	mad.lo.s32 	%r395, %r394, %r332, %r393;
	shfl.sync.idx.b32	%r396|%p106, %r241, %r185, 6175, -1;
	mad.lo.s32 	%r397, %r396, %r333, %r395;
	shfl.sync.idx.b32	%r398|%p107, %r258, %r138, 6175, -1;
	mul.lo.s32 	%r399, %r398, %r326;
	shfl.sync.idx.b32	%r400|%p108, %r258, %r150, 6175, -1;
	mad.lo.s32 	%r401, %r400, %r327, %r399;
	shfl.sync.idx.b32	%r402|%p109, %r258, %r156, 6175, -1;
	mad.lo.s32 	%r403, %r402, %r328, %r401;
	shfl.sync.idx.b32	%r404|%p110, %r258, %r162, 6175, -1;
	mad.lo.s32 	%r405, %r404, %r329, %r403;
	shfl.sync.idx.b32	%r406|%p111, %r258, %r167, 6175, -1;
	mad.lo.s32 	%r407, %r406, %r330, %r405;
	shfl.sync.idx.b32	%r408|%p112, %r258, %r173, 6175, -1;
	mad.lo.s32 	%r409, %r408, %r331, %r407;
	shfl.sync.idx.b32	%r410|%p113, %r258, %r179, 6175, -1;
	mad.lo.s32 	%r411, %r410, %r332, %r409;
	shfl.sync.idx.b32	%r412|%p114, %r258, %r185, 6175, -1;
	mad.lo.s32 	%r413, %r412, %r333, %r411;
	shfl.sync.idx.b32	%r414|%p115, %r275, %r138, 6175, -1;
	mul.lo.s32 	%r415, %r414, %r326;
	shfl.sync.idx.b32	%r416|%p116, %r275, %r150, 6175, -1;
	mad.lo.s32 	%r417, %r416, %r327, %r415;
	shfl.sync.idx.b32	%r418|%p117, %r275, %r156, 6175, -1;
	mad.lo.s32 	%r419, %r418, %r328, %r417;
	shfl.sync.idx.b32	%r420|%p118, %r275, %r162, 6175, -1;
	mad.lo.s32 	%r421, %r420, %r329, %r419;
	shfl.sync.idx.b32	%r422|%p119, %r275, %r167, 6175, -1;
	mad.lo.s32 	%r423, %r422, %r330, %r421;
	shfl.sync.idx.b32	%r424|%p120, %r275, %r173, 6175, -1;
	mad.lo.s32 	%r425, %r424, %r331, %r423;
	shfl.sync.idx.b32	%r426|%p121, %r275, %r179, 6175, -1;
	mad.lo.s32 	%r427, %r426, %r332, %r425;
	shfl.sync.idx.b32	%r428|%p122, %r275, %r185, 6175, -1;
	mad.lo.s32 	%r429, %r428, %r333, %r427;
	shfl.sync.idx.b32	%r430|%p123, %r292, %r138, 6175, -1;
	mul.lo.s32 	%r431, %r430, %r326;
	shfl.sync.idx.b32	%r432|%p124, %r292, %r150, 6175, -1;
	mad.lo.s32 	%r433, %r432, %r327, %r431;
	shfl.sync.idx.b32	%r434|%p125, %r292, %r156, 6175, -1;
	mad.lo.s32 	%r435, %r434, %r328, %r433;
	shfl.sync.idx.b32	%r436|%p126, %r292, %r162, 6175, -1;
	mad.lo.s32 	%r437, %r436, %r329, %r435;
	shfl.sync.idx.b32	%r438|%p127, %r292, %r167, 6175, -1;
	mad.lo.s32 	%r439, %r438, %r330, %r437;
	shfl.sync.idx.b32	%r440|%p128, %r292, %r173, 6175, -1;
	mad.lo.s32 	%r441, %r440, %r331, %r439;
	shfl.sync.idx.b32	%r442|%p129, %r292, %r179, 6175, -1;
	mad.lo.s32 	%r443, %r442, %r332, %r441;
	shfl.sync.idx.b32	%r444|%p130, %r292, %r185, 6175, -1;
	mad.lo.s32 	%r445, %r444, %r333, %r443;
	shfl.sync.idx.b32	%r446|%p131, %r309, %r138, 6175, -1;
	mul.lo.s32 	%r447, %r446, %r326;
	shfl.sync.idx.b32	%r448|%p132, %r309, %r150, 6175, -1;
	mad.lo.s32 	%r449, %r448, %r327, %r447;
	shfl.sync.idx.b32	%r450|%p133, %r309, %r156, 6175, -1;
	mad.lo.s32 	%r451, %r450, %r328, %r449;
	shfl.sync.idx.b32	%r452|%p134, %r309, %r162, 6175, -1;
	mad.lo.s32 	%r453, %r452, %r329, %r451;
	shfl.sync.idx.b32	%r454|%p135, %r309, %r167, 6175, -1;
	mad.lo.s32 	%r455, %r454, %r330, %r453;
	shfl.sync.idx.b32	%r456|%p136, %r309, %r173, 6175, -1;
	mad.lo.s32 	%r457, %r456, %r331, %r455;
	shfl.sync.idx.b32	%r458|%p137, %r309, %r179, 6175, -1;
	mad.lo.s32 	%r459, %r458, %r332, %r457;
	shfl.sync.idx.b32	%r460|%p138, %r309, %r185, 6175, -1;
	mad.lo.s32 	%r461, %r460, %r333, %r459;
	bar.sync 	0;
	mov.u32 	%r462, %ctaid.y;
	shl.b32 	%r463, %r462, 11;
	or.b32  	%r464, %r463, %r137;
	cvta.to.global.u64 	%rd29, %rd32;
	mul.wide.u32 	%rd30, %r464, 4;
	add.s64 	%rd31, %rd29, %rd30;
	st.global.u32 	[%rd31], %r206;
	st.global.u32 	[%rd31+1024], %r223;
	st.global.u32 	[%rd31+2048], %r240;
	st.global.u32 	[%rd31+3072], %r257;
	st.global.u32 	[%rd31+4096], %r274;
	st.global.u32 	[%rd31+5120], %r291;
	st.global.u32 	[%rd31+6144], %r308;
	st.global.u32 	[%rd31+7168], %r325;
	st.global.u32 	[%rd31+512], %r349;
	st.global.u32 	[%rd31+1536], %r365;
	st.global.u32 	[%rd31+2560], %r381;
	st.global.u32 	[%rd31+3584], %r397;
	st.global.u32 	[%rd31+4608], %r413;
	st.global.u32 	[%rd31+5632], %r429;
	st.global.u32 	[%rd31+6656], %r445;
	st.global.u32 	[%rd31+7680], %r461;
$L__BB207_14:
	ret;

}
	// .globl	_Z9cuda_gemmIiLi128ELi1ELi1ELi2048ELi16ELi16ELi64ELi0ELi0EEviiiPT_S1_S1_iii
.visible .entry _Z9cuda_gemmIiLi128ELi1ELi1ELi2048ELi16ELi16ELi64ELi0ELi0EEviiiPT_S1_S1_iii(
	.param .u32 _Z9cuda_gemmIiLi128ELi1ELi1ELi2048ELi16ELi16ELi64ELi0ELi0EEviiiPT_S1_S1_iii_param_0,
	.param .u32 _Z9cuda_gemmIiLi128ELi1ELi1ELi2048ELi16ELi16ELi64ELi0ELi0EEviiiPT_S1_S1_iii_param_1,
	.param .u32 _Z9cuda_gemmIiLi128ELi1ELi1ELi2048ELi16ELi16ELi64ELi0ELi0EEviiiPT_S1_S1_iii_param_2,
	.param .u64 .ptr .align 1 _Z9cuda_gemmIiLi128ELi1ELi1ELi2048ELi16ELi16ELi64ELi0ELi0EEviiiPT_S1_S1_iii_param_3,
	.param .u64 .ptr .align 1 _Z9cuda_gemmIiLi128ELi1ELi1ELi2048ELi16ELi16ELi64ELi0ELi0EEviiiPT_S1_S1_iii_param_4,
	.param .u64 .ptr .align 1 _Z9cuda_gemmIiLi128ELi1ELi1ELi2048ELi16ELi16ELi64ELi0ELi0EEviiiPT_S1_S1_iii_param_5,
	.param .u32 _Z9cuda_gemmIiLi128ELi1ELi1ELi2048ELi16ELi16ELi64ELi0ELi0EEviiiPT_S1_S1_iii_param_6,
	.param .u32 _Z9cuda_gemmIiLi128ELi1ELi1ELi2048ELi16ELi16ELi64ELi0ELi0EEviiiPT_S1_S1_iii_param_7,
	.param .u32 _Z9cuda_gemmIiLi128ELi1ELi1ELi2048ELi16ELi16ELi64ELi0ELi0EEviiiPT_S1_S1_iii_param_8
)
.maxntid 128
{
	.local .align 16 .b8 	__local_depot208[64];
	.reg .b64 	%SP;
	.reg .b64 	%SPL;
	.reg .pred 	%p<93>;
	.reg .b16 	%rs<8>;
	.reg .b32 	%r<644>;
	.reg .b64 	%rd<56>;
	// demoted variable
	.shared .align 128 .b8 _ZZ9cuda_gemmIiLi128ELi1ELi1ELi2048ELi16ELi16ELi64ELi0ELi0EEviiiPT_S1_S1_iiiE11kron_fac_sh[1088];
	// demoted variable
	.shared .align 128 .b8 _ZZ9cuda_gemmIiLi128ELi1ELi1ELi2048ELi16ELi16ELi64ELi0ELi0EEviiiPT_S1_S1_iiiE3Ash[8192];
	mov.u64 	%SPL, __local_depot208;
	ld.param.u32 	%r213, [_Z9cuda_gemmIiLi128ELi1ELi1ELi2048ELi16ELi16ELi64ELi0ELi0EEviiiPT_S1_S1_iii_param_1];
	ld.param.u32 	%r214, [_Z9cuda_gemmIiLi128ELi1ELi1ELi2048ELi16ELi16ELi64ELi0ELi0EEviiiPT_S1_S1_iii_param_2];
	ld.param.u64 	%rd6, [_Z9cuda_gemmIiLi128ELi1ELi1ELi2048ELi16ELi16ELi64ELi0ELi0EEviiiPT_S1_S1_iii_param_3];
	ld.param.u64 	%rd4, [_Z9cuda_gemmIiLi128ELi1ELi1ELi2048ELi16ELi16ELi64ELi0ELi0EEviiiPT_S1_S1_iii_param_4];
	ld.param.u32 	%r215, [_Z9cuda_gemmIiLi128ELi1ELi1ELi2048ELi16ELi16ELi64ELi0ELi0EEviiiPT_S1_S1_iii_param_6];
	ld.param.u32 	%r216, [_Z9cuda_gemmIiLi128ELi1ELi1ELi2048ELi16ELi16ELi64ELi0ELi0EEviiiPT_S1_S1_iii_param_7];
	cvta.to.global.u64 	%rd1, %rd6;
	add.u64 	%rd2, %SPL, 0;
	mov.u32 	%r1, %tid.x;
	mul.lo.s32 	%r2, %r216, %r215;
	setp.ge.u32 	%p1, %r1, %r2;
	@%p1 bra 	$L__BB208_3;
	mov.u32 	%r3, %ntid.x;
	cvta.to.global.u64 	%rd3, %rd4;
	mov.u32 	%r556, %r1;
$L__BB208_2:
	mul.wide.u32 	%rd8, %r556, 4;
	add.s64 	%rd9, %rd3, %rd8;
	ld.global.u32 	%r217, [%rd9];
	rem.u32 	%r218, %r556, %r215;
	mov.u32 	%r219, _ZZ9cuda_gemmIiLi128ELi1ELi1ELi2048ELi16ELi16ELi64ELi0ELi0EEviiiPT_S1_S1_iiiE11kron_fac_sh;
	mad.lo.s32 	%r220, %r218, 68, %r219;
	div.u32 	%r221, %r556, %r216;
	shl.b32 	%r222, %r221, 2;
	add.s32 	%r223, %r220, %r222;
	st.shared.u32 	[%r223], %r217;
	add.s32 	%r556, %r556, %r3;
	setp.lt.u32 	%p2, %r556, %r2;
	@%p2 bra 	$L__BB208_2;
$L__BB208_3:
	div.s32 	%r6, 2048, %r216;
	min.s32 	%r7, %r6, 128;
	cvt.u16.u32 	%rs3, %r7;
	div.s16 	%rs1, 128, %rs3;
	div.s16 	%rs4, 16, %rs1;
	cvt.s32.s16 	%r8, %rs4;
	div.u32 	%r10, %r1, %r7;
	mul.lo.s32 	%r224, %r10, %r7;
	sub.s32 	%r9, %r1, %r224;
	mov.u32 	%r11, %ctaid.y;
	mov.u32 	%r225, %nctaid.y;
	setp.ge.u32 	%p3, %r11, %r225;
	@%p3 bra 	$L__BB208_114;
	mov.u32 	%r226, %ctaid.x;
	shl.b32 	%r559, %r1, 2;
	shl.b32 	%r227, %r226, 11;
	mov.u32 	%r228, %ntid.x;
	shl.b32 	%r13, %r228, 2;
	and.b32  	%r14, %r9, 15;
	min.s32 	%r15, %r215, 16;
	mul.lo.s32 	%r16, %r6, %r226;
	mov.b32 	%r229, 0;
	st.local.v4.u32 	[%rd2], {%r229, %r229, %r229, %r229};
	st.local.v4.u32 	[%rd2+16], {%r229, %r229, %r229, %r229};
	st.local.v4.u32 	[%rd2+32], {%r229, %r229, %r229, %r229};
	st.local.v4.u32 	[%rd2+48], {%r229, %r229, %r229, %r229};
	mad.lo.s32 	%r17, %r11, %r214, %r227;
	xor.b32  	%r230, %r559, 2047;
	sub.s32 	%r231, %r230, %r13;
	cvt.u16.u32 	%rs5, %r231;
	cvt.u16.u32 	%rs6, %r13;
	div.u16 	%rs7, %rs5, %rs6;
	and.b16  	%rs2, %rs7, 3;
	setp.eq.s16 	%p4, %rs2, 2;
	@%p4 bra 	$L__BB208_7;
	cvt.u32.u16 	%r18, %rs2;
	mov.b32 	%r558, 0;
$L__BB208_6:
	.pragma "nounroll";
	add.s32 	%r233, %r17, %r559;
	mul.wide.s32 	%rd10, %r233, 4;
	add.s64 	%rd11, %rd1, %rd10;
	ld.global.v4.u32 	{%r234, %r235, %r236, %r237}, [%rd11];
	shl.b32 	%r238, %r559, 2;
	mov.u32 	%r239, _ZZ9cuda_gemmIiLi128ELi1ELi1ELi2048ELi16ELi16ELi64ELi0ELi0EEviiiPT_S1_S1_iiiE3Ash;
	add.s32 	%r240, %r239, %r238;
	st.shared.v4.u32 	[%r240], {%r234, %r235, %r236, %r237};
	add.s32 	%r559, %r559, %r13;
	add.s32 	%r558, %r558, 1;
	xor.b32  	%r241, %r558, %r18;
	setp.ne.s32 	%p5, %r241, 2;
	@%p5 bra 	$L__BB208_6;
$L__BB208_7:
	mov.u32 	%r248, _ZZ9cuda_gemmIiLi128ELi1ELi1ELi2048ELi16ELi16ELi64ELi0ELi0EEviiiPT_S1_S1_iiiE3Ash;
	shl.b32 	%r256, %r13, 2;
$L__BB208_8:
	add.s32 	%r242, %r17, %r559;
	mul.wide.s32 	%rd12, %r242, 4;
	add.s64 	%rd13, %rd1, %rd12;
	ld.global.v4.u32 	{%r243, %r244, %r245, %r246}, [%rd13];
	shl.b32 	%r247, %r559, 2;
	add.s32 	%r249, %r248, %r247;
	st.shared.v4.u32 	[%r249], {%r243, %r244, %r245, %r246};
	add.s32 	%r250, %r559, %r13;
	add.s32 	%r251, %r17, %r250;
	mul.wide.s32 	%rd14, %r251, 4;
	add.s64 	%rd15, %rd1, %rd14;
	ld.global.v4.u32 	{%r252, %r253, %r254, %r255}, [%rd15];
	add.s32 	%r257, %r249, %r256;
	st.shared.v4.u32 	[%r257], {%r252, %r253, %r254, %r255};
	add.s32 	%r258, %r250, %r13;
	add.s32 	%r259, %r17, %r258;
	mul.wide.s32 	%rd16, %r259, 4;
	add.s64 	%rd17, %rd1, %rd16;
	ld.global.v4.u32 	{%r260, %r261, %r262, %r263}, [%rd17];
	add.s32 	%r264, %r257, %r256;
	st.shared.v4.u32 	[%r264], {%r260, %r261, %r262, %r263};
	add.s32 	%r265, %r258, %r13;
	add.s32 	%r266, %r17, %r265;
	mul.wide.s32 	%rd18, %r266, 4;
	add.s64 	%rd19, %rd1, %rd18;
	ld.global.v4.u32 	{%r267, %r268, %r269, %r270}, [%rd19];
	add.s32 	%r271, %r264, %r256;
	st.shared.v4.u32 	[%r271], {%r267, %r268, %r269, %r270};
	add.s32 	%r559, %r265, %r13;
	setp.lt.u32 	%p6, %r559, 2048;
	@%p6 bra 	$L__BB208_8;
	setp.lt.s32 	%p7, %r6, 1;
	bar.sync 	0;
	mov.b32 	%r561, 0;
	mov.u32 	%r562, %r561;
	mov.u32 	%r563, %r561;
	mov.u32 	%r564, %r561;
	mov.u32 	%r565, %r561;
	mov.u32 	%r566, %r561;
	mov.u32 	%r567, %r561;
	mov.u32 	%r568, %r561;
	mov.u32 	%r569, %r561;
	mov.u32 	%r570, %r561;
	mov.u32 	%r571, %r561;
	mov.u32 	%r572, %r561;
	mov.u32 	%r573, %r561;
	mov.u32 	%r574, %r561;
	mov.u32 	%r575, %r561;
	mov.u32 	%r576, %r561;
	@%p7 bra 	$L__BB208_113;
	add.s32 	%r275, %r9, 1;
	and.b32  	%r26, %r275, 15;
	add.s32 	%r276, %r9, 2;
	and.b32  	%r27, %r276, 15;
	add.s32 	%r277, %r9, 3;
	and.b32  	%r28, %r277, 15;
	add.s32 	%r278, %r9, 4;
	and.b32  	%r29, %r278, 15;
	add.s32 	%r279, %r9, 5;
	and.b32  	%r30, %r279, 15;
	add.s32 	%r280, %r9, 6;
	and.b32  	%r31, %r280, 15;
	add.s32 	%r281, %r9, 7;
	and.b32  	%r32, %r281, 15;
	xor.b32  	%r33, %r14, 8;
	add.s32 	%r282, %r9, 9;
	and.b32  	%r34, %r282, 15;
	add.s32 	%r283, %r9, 10;
	and.b32  	%r35, %r283, 15;
	add.s32 	%r284, %r9, 11;
	and.b32  	%r36, %r284, 15;
	add.s32 	%r285, %r9, 12;
	and.b32  	%r37, %r285, 15;
	add.s32 	%r286, %r9, 13;
	and.b32  	%r38, %r286, 15;
	add.s32 	%r287, %r9, 14;
	and.b32  	%r39, %r287, 15;
	add.s32 	%r288, %r9, -1;
	and.b32  	%r40, %r288, 15;
	setp.lt.s32 	%p8, %r14, %r216;
	selp.b32 	%r289, 0, %r216, %p8;
	sub.s32 	%r41, %r14, %r289;
	add.s32 	%r290, %r14, 1;
	setp.lt.s32 	%p9, %r290, %r216;
	selp.b32 	%r291, 0, %r216, %p9;
	sub.s32 	%r42, %r290, %r291;
	add.s32 	%r292, %r14, 2;
	setp.lt.s32 	%p10, %r292, %r216;
	selp.b32 	%r293, 0, %r216, %p10;
	sub.s32 	%r43, %r292, %r293;
	add.s32 	%r294, %r14, 3;
	setp.lt.s32 	%p11, %r294, %r216;
	selp.b32 	%r295, 0, %r216, %p11;
	sub.s32 	%r44, %r294, %r295;
	add.s32 	%r296, %r14, 4;
	setp.lt.s32 	%p12, %r296, %r216;
	selp.b32 	%r297, 0, %r216, %p12;
	sub.s32 	%r45, %r296, %r297;
	add.s32 	%r298, %r14, 5;
	setp.lt.s32 	%p13, %r298, %r216;
	selp.b32 	%r299, 0, %r216, %p13;
	sub.s32 	%r46, %r298, %r299;
	add.s32 	%r300, %r14, 6;
	setp.lt.s32 	%p14, %r300, %r216;
	selp.b32 	%r301, 0, %r216, %p14;
	sub.s32 	%r47, %r300, %r301;
	add.s32 	%r302, %r14, 7;
	setp.lt.s32 	%p15, %r302, %r216;
	selp.b32 	%r303, 0, %r216, %p15;
	sub.s32 	%r48, %r302, %r303;
	add.s32 	%r304, %r14, 8;
	setp.lt.s32 	%p16, %r304, %r216;
	selp.b32 	%r305, 0, %r216, %p16;
	sub.s32 	%r49, %r304, %r305;
	add.s32 	%r306, %r14, 9;
	setp.lt.s32 	%p17, %r306, %r216;
	selp.b32 	%r307, 0, %r216, %p17;
	sub.s32 	%r50, %r306, %r307;
	add.s32 	%r308, %r14, 10;
	setp.lt.s32 	%p18, %r308, %r216;
	selp.b32 	%r309, 0, %r216, %p18;
	sub.s32 	%r51, %r308, %r309;
	add.s32 	%r310, %r14, 11;
	setp.lt.s32 	%p19, %r310, %r216;
	selp.b32 	%r311, 0, %r216, %p19;
	sub.s32 	%r52, %r310, %r311;
	add.s32 	%r312, %r14, 12;
	setp.lt.s32 	%p20, %r312, %r216;
	selp.b32 	%r313, 0, %r216, %p20;
	sub.s32 	%r53, %r312, %r313;
	add.s32 	%r314, %r14, 13;
	setp.lt.s32 	%p21, %r314, %r216;
	selp.b32 	%r315, 0, %r216, %p21;
	sub.s32 	%r54, %r314, %r315;
	add.s32 	%r316, %r14, 14;
	setp.lt.s32 	%p22, %r316, %r216;
	selp.b32 	%r317, 0, %r216, %p22;
	sub.s32 	%r55, %r316, %r317;
	add.s32 	%r318, %r14, 15;
	setp.lt.s32 	%p23, %r318, %r216;
	selp.b32 	%r319, 0, %r216, %p23;
	sub.s32 	%r56, %r318, %r319;
	cvt.s32.s16 	%r57, %rs1;
	mov.b32 	%r593, 0;
	mov.u32 	%r594, %r593;
$L__BB208_11:
	setp.gt.s32 	%p24, %r216, 0;
	add.s32 	%r320, %r594, %r9;
	mul.lo.s32 	%r92, %r320, %r216;
	@%p24 bra 	$L__BB208_12;
	bra.uni 	$L__BB208_13;
$L__BB208_12:
	add.s32 	%r321, %r14, %r92;
	shl.b32 	%r322, %r321, 2;
	mov.u32 	%r323, _ZZ9cuda_gemmIiLi128ELi1ELi1ELi2048ELi16ELi16ELi64ELi0ELi0EEviiiPT_S1_S1_iiiE3Ash;
	add.s32 	%r324, %r323, %r322;
	ld.shared.u32 	%r595, [%r324];
$L__BB208_13:
	setp.lt.s32 	%p25, %r216, 2;
	@%p25 bra 	$L__BB208_15;
	add.s32 	%r325, %r26, %r92;
	shl.b32 	%r326, %r325, 2;
	mov.u32 	%r327, _ZZ9cuda_gemmIiLi128ELi1ELi1ELi2048ELi16ELi16ELi64ELi0ELi0EEviiiPT_S1_S1_iiiE3Ash;
	add.s32 	%r328, %r327, %r326;
	ld.shared.u32 	%r591, [%r328];
$L__BB208_15:
	setp.lt.s32 	%p26, %r216, 3;
	@%p26 bra 	$L__BB208_17;
	add.s32 	%r329, %r27, %r92;
	shl.b32 	%r330, %r329, 2;
	mov.u32 	%r331, _ZZ9cuda_gemmIiLi128ELi1ELi1ELi2048ELi16ELi16ELi64ELi0ELi0EEviiiPT_S1_S1_iiiE3Ash;
	add.s32 	%r332, %r331, %r330;
	ld.shared.u32 	%r590, [%r332];
$L__BB208_17:
	setp.lt.s32 	%p27, %r216, 4;
	@%p27 bra 	$L__BB208_19;
	add.s32 	%r333, %r28, %r92;
	shl.b32 	%r334, %r333, 2;
	mov.u32 	%r335, _ZZ9cuda_gemmIiLi128ELi1ELi1ELi2048ELi16ELi16ELi64ELi0ELi0EEviiiPT_S1_S1_iiiE3Ash;
	add.s32 	%r336, %r335, %r334;
	ld.shared.u32 	%r589, [%r336];
$L__BB208_19:
	setp.lt.s32 	%p28, %r216, 5;
	@%p28 bra 	$L__BB208_21;
	add.s32 	%r337, %r29, %r92;
	shl.b32 	%r338, %r337, 2;
	mov.u32 	%r339, _ZZ9cuda_gemmIiLi128ELi1ELi1ELi2048ELi16ELi16ELi64ELi0ELi0EEviiiPT_S1_S1_iiiE3Ash;
	add.s32 	%r340, %r339, %r338;
	ld.shared.u32 	%r588, [%r340];
$L__BB208_21:
	setp.lt.s32 	%p29, %r216, 6;
	@%p29 bra 	$L__BB208_23;
	add.s32 	%r341, %r30, %r92;
	shl.b32 	%r342, %r341, 2;
	mov.u32 	%r343, _ZZ9cuda_gemmIiLi128ELi1ELi1ELi2048ELi16ELi16ELi64ELi0ELi0EEviiiPT_S1_S1_iiiE3Ash;
	add.s32 	%r344, %r343, %r342;
	ld.shared.u32 	%r587, [%r344];
$L__BB208_23:
	setp.lt.s32 	%p30, %r216, 7;
	@%p30 bra 	$L__BB208_25;
	add.s32 	%r345, %r31, %r92;
	shl.b32 	%r346, %r345, 2;
	mov.u32 	%r347, _ZZ9cuda_gemmIiLi128ELi1ELi1ELi2048ELi16ELi16ELi64ELi0ELi0EEviiiPT_S1_S1_iiiE3Ash;
	add.s32 	%r348, %r347, %r346;
	ld.shared.u32 	%r586, [%r348];
$L__BB208_25:
	setp.lt.s32 	%p31, %r216, 8;
	@%p31 bra 	$L__BB208_27;
	add.s32 	%r349, %r32, %r92;
	shl.b32 	%r350, %r349, 2;
	mov.u32 	%r351, _ZZ9cuda_gemmIiLi128ELi1ELi1ELi2048ELi16ELi16ELi64ELi0ELi0EEviiiPT_S1_S1_iiiE3Ash;
	add.s32 	%r352, %r351, %r350;
	ld.shared.u32 	%r585, [%r352];
$L__BB208_27:
	setp.lt.s32 	%p32, %r216, 9;
	@%p32 bra 	$L__BB208_29;
	add.s32 	%r353, %r33, %r92;
	shl.b32 	%r354, %r353, 2;
	mov.u32 	%r355, _ZZ9cuda_gemmIiLi128ELi1ELi1ELi2048ELi16ELi16ELi64ELi0ELi0EEviiiPT_S1_S1_iiiE3Ash;
	add.s32 	%r356, %r355, %r354;
	ld.shared.u32 	%r584, [%r356];
$L__BB208_29:
	setp.lt.s32 	%p33, %r216, 10;
	@%p33 bra 	$L__BB208_31;
	add.s32 	%r357, %r34, %r92;
	shl.b32 	%r358, %r357, 2;
	mov.u32 	%r359, _ZZ9cuda_gemmIiLi128ELi1ELi1ELi2048ELi16ELi16ELi64ELi0ELi0EEviiiPT_S1_S1_iiiE3Ash;
	add.s32 	%r360, %r359, %r358;
	ld.shared.u32 	%r583, [%r360];
$L__BB208_31:
	setp.lt.s32 	%p34, %r216, 11;
	@%p34 bra 	$L__BB208_33;
	add.s32 	%r361, %r35, %r92;
	shl.b32 	%r362, %r361, 2;
	mov.u32 	%r363, _ZZ9cuda_gemmIiLi128ELi1ELi1ELi2048ELi16ELi16ELi64ELi0ELi0EEviiiPT_S1_S1_iiiE3Ash;
	add.s32 	%r364, %r363, %r362;
	ld.shared.u32 	%r582, [%r364];
$L__BB208_33:
	setp.lt.s32 	%p35, %r216, 12;
	@%p35 bra 	$L__BB208_35;
	add.s32 	%r365, %r36, %r92;
	shl.b32 	%r366, %r365, 2;
	mov.u32 	%r367, _ZZ9cuda_gemmIiLi128ELi1ELi1ELi2048ELi16ELi16ELi64ELi0ELi0EEviiiPT_S1_S1_iiiE3Ash;
	add.s32 	%r368, %r367, %r366;
	ld.shared.u32 	%r581, [%r368];
$L__BB208_35:
	setp.lt.s32 	%p36, %r216, 13;
	@%p36 bra 	$L__BB208_37;
	add.s32 	%r369, %r37, %r92;
	shl.b32 	%r370, %r369, 2;
	mov.u32 	%r371, _ZZ9cuda_gemmIiLi128ELi1ELi1ELi2048ELi16ELi16ELi64ELi0ELi0EEviiiPT_S1_S1_iiiE3Ash;
	add.s32 	%r372, %r371, %r370;
	ld.shared.u32 	%r580, [%r372];
$L__BB208_37:
	setp.lt.s32 	%p37, %r216, 14;
	@%p37 bra 	$L__BB208_39;
	add.s32 	%r373, %r38, %r92;
	shl.b32 	%r374, %r373, 2;
	mov.u32 	%r375, _ZZ9cuda_gemmIiLi128ELi1ELi1ELi2048ELi16ELi16ELi64ELi0ELi0EEviiiPT_S1_S1_iiiE3Ash;
	add.s32 	%r376, %r375, %r374;
	ld.shared.u32 	%r579, [%r376];
$L__BB208_39:
	setp.lt.s32 	%p38, %r216, 15;
	@%p38 bra 	$L__BB208_41;
	add.s32 	%r377, %r39, %r92;
	shl.b32 	%r378, %r377, 2;
	mov.u32 	%r379, _ZZ9cuda_gemmIiLi128ELi1ELi1ELi2048ELi16ELi16ELi64ELi0ELi0EEviiiPT_S1_S1_iiiE3Ash;
	add.s32 	%r380, %r379, %r378;
	ld.shared.u32 	%r578, [%r380];
$L__BB208_41:
	setp.lt.s32 	%p39, %r216, 16;
	@%p39 bra 	$L__BB208_43;
	add.s32 	%r381, %r40, %r92;
	shl.b32 	%r382, %r381, 2;
	mov.u32 	%r383, _ZZ9cuda_gemmIiLi128ELi1ELi1ELi2048ELi16ELi16ELi64ELi0ELi0EEviiiPT_S1_S1_iiiE3Ash;
	add.s32 	%r384, %r383, %r382;
	ld.shared.u32 	%r577, [%r384];
$L__BB208_43:
	setp.lt.s32 	%p40, %r10, %r15;
	@%p40 bra 	$L__BB208_44;
	bra.uni 	$L__BB208_111;
$L__BB208_44:
	mul.lo.s32 	%r611, %r593, %r8;
	mov.u32 	%r612, %r10;
$L__BB208_45:
	setp.gt.u32 	%p41, %r216, 64;
	mov.u32 	%r385, _ZZ9cuda_gemmIiLi128ELi1ELi1ELi2048ELi16ELi16ELi64ELi0ELi0EEviiiPT_S1_S1_iiiE11kron_fac_sh;
	mad.lo.s32 	%r128, %r612, 68, %r385;
	shl.b32 	%r386, %r1, 2;
	and.b32  	%r387, %r386, 60;
	add.s32 	%r388, %r128, %r387;
	ld.shared.u32 	%r129, [%r388];
	@%p41 bra 	$L__BB208_78;
	setp.eq.s32 	%p58, %r216, 0;
	mov.b32 	%r614, 0;
	@%p58 bra 	$L__BB208_48;
	shfl.sync.idx.b32	%r439|%p59, %r129, %r41, 4127, -1;
	mul.lo.s32 	%r614, %r439, %r595;
$L__BB208_48:
	setp.lt.s32 	%p60, %r216, 2;
	@%p60 bra 	$L__BB208_50;
	shfl.sync.idx.b32	%r440|%p61, %r129, %r42, 4127, -1;
	mad.lo.s32 	%r614, %r440, %r591, %r614;
$L__BB208_50:
	setp.lt.s32 	%p62, %r216, 3;
	@%p62 bra 	$L__BB208_52;
	shfl.sync.idx.b32	%r441|%p63, %r129, %r43, 4127, -1;
	mad.lo.s32 	%r614, %r441, %r590, %r614;
$L__BB208_52:
	setp.lt.s32 	%p64, %r216, 4;
	@%p64 bra 	$L__BB208_54;
	shfl.sync.idx.b32	%r442|%p65, %r129, %r44, 4127, -1;
	mad.lo.s32 	%r614, %r442, %r589, %r614;
$L__BB208_54:
	setp.lt.s32 	%p66, %r216, 5;
	@%p66 bra 	$L__BB208_56;
	shfl.sync.idx.b32	%r443|%p67, %r129, %r45, 4127, -1;
	mad.lo.s32 	%r614, %r443, %r588, %r614;
$L__BB208_56:
	setp.lt.s32 	%p68, %r216, 6;
	@%p68 bra 	$L__BB208_58;
	shfl.sync.idx.b32	%r444|%p69, %r129, %r46, 4127, -1;
	mad.lo.s32 	%r614, %r444, %r587, %r614;
$L__BB208_58:
	setp.lt.s32 	%p70, %r216, 7;
	@%p70 bra 	$L__BB208_60;
	shfl.sync.idx.b32	%r445|%p71, %r129, %r47, 4127, -1;
	mad.lo.s32 	%r614, %r445, %r586, %r614;
$L__BB208_60:
	setp.lt.s32 	%p72, %r216, 8;
	@%p72 bra 	$L__BB208_62;
	shfl.sync.idx.b32	%r446|%p73, %r129, %r48, 4127, -1;
	mad.lo.s32 	%r614, %r446, %r585, %r614;
$L__BB208_62:
	setp.lt.s32 	%p74, %r216, 9;
	@%p74 bra 	$L__BB208_64;
	shfl.sync.idx.b32	%r447|%p75, %r129, %r49, 4127, -1;
	mad.lo.s32 	%r614, %r447, %r584, %r614;
$L__BB208_64:
	setp.lt.s32 	%p76, %r216, 10;
	@%p76 bra 	$L__BB208_66;
	shfl.sync.idx.b32	%r448|%p77, %r129, %r50, 4127, -1;
	mad.lo.s32 	%r614, %r448, %r583, %r614;
$L__BB208_66:
	setp.lt.s32 	%p78, %r216, 11;
	@%p78 bra 	$L__BB208_68;
	shfl.sync.idx.b32	%r449|%p79, %r129, %r51, 4127, -1;
	mad.lo.s32 	%r614, %r449, %r582, %r614;
$L__BB208_68:
	setp.lt.s32 	%p80, %r216, 12;
	@%p80 bra 	$L__BB208_70;
	shfl.sync.idx.b32	%r450|%p81, %r129, %r52, 4127, -1;
	mad.lo.s32 	%r614, %r450, %r581, %r614;
$L__BB208_70:
	setp.lt.s32 	%p82, %r216, 13;
	@%p82 bra 	$L__BB208_72;
	shfl.sync.idx.b32	%r451|%p83, %r129, %r53, 4127, -1;
	mad.lo.s32 	%r614, %r451, %r580, %r614;
$L__BB208_72:
	setp.lt.s32 	%p84, %r216, 14;
	@%p84 bra 	$L__BB208_74;
	shfl.sync.idx.b32	%r452|%p85, %r129, %r54, 4127, -1;
	mad.lo.s32 	%r614, %r452, %r579, %r614;
$L__BB208_74:
	setp.lt.s32 	%p86, %r216, 15;
	@%p86 bra 	$L__BB208_76;
	shfl.sync.idx.b32	%r453|%p87, %r129, %r55, 4127, -1;
	mad.lo.s32 	%r614, %r453, %r578, %r614;
$L__BB208_76:
	setp.lt.s32 	%p88, %r216, 16;
	@%p88 bra 	$L__BB208_110;
	shfl.sync.idx.b32	%r454|%p89, %r129, %r56, 4127, -1;
	mad.lo.s32 	%r614, %r454, %r577, %r614;
	bra.uni 	$L__BB208_110;
$L__BB208_78:
	setp.lt.s32 	%p42, %r216, 1;
	mov.b32 	%r614, 0;
	@%p42 bra 	$L__BB208_80;
	shl.b32 	%r390, %r14, 2;
	add.s32 	%r391, %r128, %r390;
	ld.shared.u32 	%r392, [%r391];
	mul.lo.s32 	%r614, %r392, %r595;
$L__BB208_80:
	@%p25 bra 	$L__BB208_82;
	shl.b32 	%r393, %r26, 2;
	add.s32 	%r394, %r128, %r393;
	ld.shared.u32 	%r395, [%r394];
	mad.lo.s32 	%r614, %r395, %r591, %r614;
$L__BB208_82:
	@%p26 bra 	$L__BB208_84;
	shl.b32 	%r396, %r27, 2;
	add.s32 	%r397, %r128, %r396;
	ld.shared.u32 	%r398, [%r397];
	mad.lo.s32 	%r614, %r398, %r590, %r614;
$L__BB208_84:
	@%p27 bra 	$L__BB208_86;
	shl.b32 	%r399, %r28, 2;
	add.s32 	%r400, %r128, %r399;
	ld.shared.u32 	%r401, [%r400];
	mad.lo.s32 	%r614, %r401, %r589, %r614;
$L__BB208_86:
	@%p28 bra 	$L__BB208_88;
	shl.b32 	%r402, %r29, 2;
	add.s32 	%r403, %r128, %r402;
	ld.shared.u32 	%r404, [%r403];
	mad.lo.s32 	%r614, %r404, %r588, %r614;
$L__BB208_88:
	@%p29 bra 	$L__BB208_90;
	shl.b32 	%r405, %r30, 2;
	add.s32 	%r406, %r128, %r405;
	ld.shared.u32 	%r407, [%r406];
	mad.lo.s32 	%r614, %r407, %r587, %r614;
$L__BB208_90:
	@%p30 bra 	$L__BB208_92;
	shl.b32 	%r408, %r31, 2;
	add.s32 	%r409, %r128, %r408;
	ld.shared.u32 	%r410, [%r409];
	mad.lo.s32 	%r614, %r410, %r586, %r614;
$L__BB208_92:
	setp.lt.s32 	%p49, %r216, 8;
	@%p49 bra 	$L__BB208_94;
	shl.b32 	%r411, %r32, 2;
	add.s32 	%r412, %r128, %r411;
	ld.shared.u32 	%r413, [%r412];
	mad.lo.s32 	%r614, %r413, %r585, %r614;
$L__BB208_94:
	setp.lt.s32 	%p50, %r216, 9;
	@%p50 bra 	$L__BB208_96;
	shl.b32 	%r414, %r33, 2;
	add.s32 	%r415, %r128, %r414;
	ld.shared.u32 	%r416, [%r415];
	mad.lo.s32 	%r614, %r416, %r584, %r614;
$L__BB208_96:
	setp.lt.s32 	%p51, %r216, 10;
	@%p51 bra 	$L__BB208_98;
	shl.b32 	%r417, %r34, 2;
	add.s32 	%r418, %r128, %r417;
	ld.shared.u32 	%r419, [%r418];
	mad.lo.s32 	%r614, %r419, %r583, %r614;
$L__BB208_98:
	setp.lt.s32 	%p52, %r216, 11;
	@%p52 bra 	$L__BB208_100;
	shl.b32 	%r420, %r35, 2;
	add.s32 	%r421, %r128, %r420;
	ld.shared.u32 	%r422, [%r421];
	mad.lo.s32 	%r614, %r422, %r582, %r614;
$L__BB208_100:
	setp.lt.s32 	%p53, %r216, 12;
	@%p53 bra 	$L__BB208_102;
	shl.b32 	%r423, %r36, 2;
	add.s32 	%r424, %r128, %r423;
	ld.shared.u32 	%r425, [%r424];
	mad.lo.s32 	%r614, %r425, %r581, %r614;
$L__BB208_102:
	setp.lt.s32 	%p54, %r216, 13;
	@%p54 bra 	$L__BB208_104;
	shl.b32 	%r426, %r37, 2;
	add.s32 	%r427, %r128, %r426;
	ld.shared.u32 	%r428, [%r427];
	mad.lo.s32 	%r614, %r428, %r580, %r614;
$L__BB208_104:
	setp.lt.s32 	%p55, %r216, 14;
	@%p55 bra 	$L__BB208_106;
	shl.b32 	%r429, %r38, 2;
	add.s32 	%r430, %r128, %r429;
	ld.shared.u32 	%r431, [%r430];
	mad.lo.s32 	%r614, %r431, %r579, %r614;
$L__BB208_106:
	setp.lt.s32 	%p56, %r216, 15;
	@%p56 bra 	$L__BB208_108;
	shl.b32 	%r432, %r39, 2;
	add.s32 	%r433, %r128, %r432;
	ld.shared.u32 	%r434, [%r433];
	mad.lo.s32 	%r614, %r434, %r578, %r614;
$L__BB208_108:
	setp.lt.s32 	%p57, %r216, 16;
	@%p57 bra 	$L__BB208_110;
	shl.b32 	%r435, %r40, 2;
	add.s32 	%r436, %r128, %r435;
	ld.shared.u32 	%r437, [%r436];
	mad.lo.s32 	%r614, %r437, %r577, %r614;
$L__BB208_110:
	mul.wide.s32 	%rd20, %r611, 4;
	add.s64 	%rd21, %rd2, %rd20;
	ld.local.u32 	%r455, [%rd21];
	add.s32 	%r456, %r455, %r614;
	st.local.u32 	[%rd21], %r456;
	add.s32 	%r612, %r612, %r57;
	add.s32 	%r611, %r611, 1;
	setp.lt.s32 	%p90, %r612, %r15;
	@%p90 bra 	$L__BB208_45;
$L__BB208_111:
	add.s32 	%r594, %r594, %r7;
	add.s32 	%r593, %r593, 1;
	setp.lt.s32 	%p91, %r594, %r6;
	@%p91 bra 	$L__BB208_11;
	ld.local.v4.u32 	{%r576, %r575, %r574, %r573}, [%rd2];
	ld.local.v4.u32 	{%r572, %r571, %r570, %r569}, [%rd2+16];
	ld.local.v4.u32 	{%r568, %r567, %r566, %r565}, [%rd2+32];
	ld.local.v4.u32 	{%r564, %r563, %r562, %r561}, [%rd2+48];
$L__BB208_113:
	ld.param.u64 	%rd55, [_Z9cuda_gemmIiLi128ELi1ELi1ELi2048ELi16ELi16ELi64ELi0ELi0EEviiiPT_S1_S1_iii_param_5];
	cvta.to.global.u64 	%rd22, %rd55;
	bar.sync 	0;
	shl.b32 	%r457, %r6, 7;
	div.s32 	%r458, %r457, %r7;
	shr.s32 	%r459, %r214, 31;
	shr.u32 	%r460, %r459, 21;
	add.s32 	%r461, %r214, %r460;
	shr.s32 	%r462, %r461, 11;
	mul.lo.s32 	%r463, %r462, %r458;
	add.s32 	%r464, %r16, %r1;
	mad.lo.s32 	%r465, %r11, %r213, %r464;
	mul.wide.s32 	%rd23, %r465, 4;
	add.s64 	%rd24, %rd22, %rd23;
	st.global.u32 	[%rd24], %r576;
	add.s32 	%r466, %r8, 1;
	setp.lt.u32 	%p92, %r466, 3;
	shl.b32 	%r467, %r8, 7;
	selp.b32 	%r468, %r467, 0, %p92;
	rem.s32 	%r469, 1, %r8;
	add.s32 	%r470, %r465, %r468;
	mad.lo.s32 	%r471, %r469, %r463, %r470;
	mul.wide.s32 	%rd25, %r471, 4;
	add.s64 	%rd26, %rd22, %rd25;
	st.global.u32 	[%rd26], %r575;
	div.s32 	%r472, 2, %r8;
	shl.b32 	%r473, %r472, 7;
	mul.lo.s32 	%r474, %r472, %r8;
	sub.s32 	%r475, 2, %r474;
	add.s32 	%r476, %r465, %r473;
	mad.lo.s32 	%r477, %r475, %r463, %r476;
	mul.wide.s32 	%rd27, %r477, 4;
	add.s64 	%rd28, %rd22, %rd27;
	st.global.u32 	[%rd28], %r574;
	div.s32 	%r478, 3, %r8;
	shl.b32 	%r479, %r478, 7;
	mul.lo.s32 	%r480, %r478, %r8;
	sub.s32 	%r481, 3, %r480;
	add.s32 	%r482, %r465, %r479;
	mad.lo.s32 	%r483, %r481, %r463, %r482;
	mul.wide.s32 	%rd29, %r483, 4;
	add.s64 	%rd30, %rd22, %rd29;
	st.global.u32 	[%rd30], %r573;
	div.s32 	%r484, 4, %r8;
	shl.b32 	%r485, %r484, 7;
	mul.lo.s32 	%r486, %r484, %r8;
	sub.s32 	%r487, 4, %r486;
	add.s32 	%r488, %r465, %r485;
	mad.lo.s32 	%r489, %r487, %r463, %r488;
	mul.wide.s32 	%rd31, %r489, 4;
	add.s64 	%rd32, %rd22, %rd31;
	st.global.u32 	[%rd32], %r572;
	div.s32 	%r490, 5, %r8;
	shl.b32 	%r491, %r490, 7;
	mul.lo.s32 	%r492, %r490, %r8;
	sub.s32 	%r493, 5, %r492;
	add.s32 	%r494, %r465, %r491;
	mad.lo.s32 	%r495, %r493, %r463, %r494;
	mul.wide.s32 	%rd33, %r495, 4;
	add.s64 	%rd34, %rd22, %rd33;
	st.global.u32 	[%rd34], %r571;
	div.s32 	%r496, 6, %r8;
	shl.b32 	%r497, %r496, 7;
	mul.lo.s32 	%r498, %r496, %r8;
	sub.s32 	%r499, 6, %r498;
	add.s32 	%r500, %r465, %r497;
	mad.lo.s32 	%r501, %r499, %r463, %r500;
	mul.wide.s32 	%rd35, %r501, 4;
	add.s64 	%rd36, %rd22, %rd35;
	st.global.u32 	[%rd36], %r570;
	div.s32 	%r502, 7, %r8;
	shl.b32 	%r503, %r502, 7;
	mul.lo.s32 	%r504, %r502, %r8;
	sub.s32 	%r505, 7, %r504;
	add.s32 	%r506, %r465, %r503;
	mad.lo.s32 	%r507, %r505, %r463, %r506;
	mul.wide.s32 	%rd37, %r507, 4;
	add.s64 	%rd38, %rd22, %rd37;
	st.global.u32 	[%rd38], %r569;
	div.s32 	%r508, 8, %r8;
	shl.b32 	%r509, %r508, 7;
	mul.lo.s32 	%r510, %r508, %r8;
	sub.s32 	%r511, 8, %r510;
	add.s32 	%r512, %r465, %r509;
	mad.lo.s32 	%r513, %r511, %r463, %r512;
	mul.wide.s32 	%rd39, %r513, 4;
	add.s64 	%rd40, %rd22, %rd39;
	st.global.u32 	[%rd40], %r568;
	div.s32 	%r514, 9, %r8;
	shl.b32 	%r515, %r514, 7;
	mul.lo.s32 	%r516, %r514, %r8;
	sub.s32 	%r517, 9, %r516;
	add.s32 	%r518, %r465, %r515;
	mad.lo.s32 	%r519, %r517, %r463, %r518;
	mul.wide.s32 	%rd41, %r519, 4;
	add.s64 	%rd42, %rd22, %rd41;
	st.global.u32 	[%rd42], %r567;
	div.s32 	%r520, 10, %r8;
	shl.b32 	%r521, %r520, 7;
	mul.lo.s32 	%r522, %r520, %r8;
	sub.s32 	%r523, 10, %r522;
	add.s32 	%r524, %r465, %r521;
	mad.lo.s32 	%r525, %r523, %r463, %r524;
	mul.wide.s32 	%rd43, %r525, 4;
	add.s64 	%rd44, %rd22, %rd43;
	st.global.u32 	[%rd44], %r566;
	div.s32 	%r526, 11, %r8;
	shl.b32 	%r527, %r526, 7;
	mul.lo.s32 	%r528, %r526, %r8;
	sub.s32 	%r529, 11, %r528;
	add.s32 	%r530, %r465, %r527;
	mad.lo.s32 	%r531, %r529, %r463, %r530;
	mul.wide.s32 	%rd45, %r531, 4;
	add.s64 	%rd46, %rd22, %rd45;
	st.global.u32 	[%rd46], %r565;
	div.s32 	%r532, 12, %r8;
	shl.b32 	%r533, %r532, 7;
	mul.lo.s32 	%r534, %r532, %r8;
	sub.s32 	%r535, 12, %r534;
	add.s32 	%r536, %r465, %r533;
	mad.lo.s32 	%r537, %r535, %r463, %r536;
	mul.wide.s32 	%rd47, %r537, 4;
	add.s64 	%rd48, %rd22, %rd47;
	st.global.u32 	[%rd48], %r564;
	div.s32 	%r538, 13, %r8;
	shl.b32 	%r539, %r538, 7;
	mul.lo.s32 	%r540, %r538, %r8;
	sub.s32 	%r541, 13, %r540;
	add.s32 	%r542, %r465, %r539;
	mad.lo.s32 	%r543, %r541, %r463, %r542;
	mul.wide.s32 	%rd49, %r543, 4;
	add.s64 	%rd50, %rd22, %rd49;
	st.global.u32 	[%rd50], %r563;
	div.s32 	%r544, 14, %r8;
	shl.b32 	%r545, %r544, 7;
	mul.lo.s32 	%r546, %r544, %r8;
	sub.s32 	%r547, 14, %r546;
	add.s32 	%r548, %r465, %r545;
	mad.lo.s32 	%r549, %r547, %r463, %r548;
	mul.wide.s32 	%rd51, %r549, 4;
	add.s64 	%rd52, %rd22, %rd51;
	st.global.u32 	[%rd52], %r562;
	div.s32 	%r550, 15, %r8;
	shl.b32 	%r551, %r550, 7;
	mul.lo.s32 	%r552, %r550, %r8;
	sub.s32 	%r553, 15, %r552;
	add.s32 	%r554, %r465, %r551;
	mad.lo.s32 	%r555, %r553, %r463, %r554;
	mul.wide.s32 	%rd53, %r555, 4;
	add.s64 	%rd54, %rd22, %rd53;
	st.global.u32 	[%rd54], %r561;
$L__BB208_114:
	ret;

}
	// .globl	_Z9cuda_gemmIiLi128ELi1ELi1ELi2048ELi16ELi16ELi64ELi0ELi1EEviiiPT_S1_S1_iii
.visible .entry _Z9cuda_gemmIiLi128ELi1ELi1ELi2048ELi16ELi16ELi64ELi0ELi1EEviiiPT_S1_S1_iii(
	.param .u32 _Z9cuda_gemmIiLi128ELi1ELi1ELi2048ELi16ELi16ELi64ELi0ELi1EEviiiPT_S1_S1_iii_param_0,
	.param .u32 _Z9cuda_gemmIiLi128ELi1ELi1ELi2048ELi16ELi16ELi64ELi0ELi1EEviiiPT_S1_S1_iii_param_1,
	.param .u32 _Z9cuda_gemmIiLi128ELi1ELi1ELi2048ELi16ELi16ELi64ELi0ELi1EEviiiPT_S1_S1_iii_param_2,
	.param .u64 .ptr .align 1 _Z9cuda_gemmIiLi128ELi1ELi1ELi2048ELi16ELi16ELi64ELi0ELi1EEviiiPT_S1_S1_iii_param_3,
	.param .u64 .ptr .align 1 _Z9cuda_gemmIiLi128ELi1ELi1ELi2048ELi16ELi16ELi64ELi0ELi1EEviiiPT_S1_S1_iii_param_4,
	.param .u64 .ptr .align 1 _Z9cuda_gemmIiLi128ELi1ELi1ELi2048ELi16ELi16ELi64ELi0ELi1EEviiiPT_S1_S1_iii_param_5,
	.param .u32 _Z9cuda_gemmIiLi128ELi1ELi1ELi2048ELi16ELi16ELi64ELi0ELi1EEviiiPT_S1_S1_iii_param_6,
	.param .u32 _Z9cuda_gemmIiLi128ELi1ELi1ELi2048ELi16ELi16ELi64ELi0ELi1EEviiiPT_S1_S1_iii_param_7,
	.param .u32 _Z9cuda_gemmIiLi128ELi1ELi1ELi2048ELi16ELi16ELi64ELi0ELi1EEviiiPT_S1_S1_iii_param_8
)
.maxntid 128
{
	.reg .pred 	%p<265>;
	.reg .b16 	%rs<12>;
	.reg .b32 	%r<810>;
	.reg .b64 	%rd<60>;
	// demoted variable
	.shared .align 128 .b8 _ZZ9cuda_gemmIiLi128ELi1ELi1ELi2048ELi16ELi16ELi64ELi0ELi1EEviiiPT_S1_S1_iiiE11kron_fac_sh[1088];
	// demoted variable
	.shared .align 128 .b8 _ZZ9cuda_gemmIiLi128ELi1ELi1ELi2048ELi16ELi16ELi64ELi0ELi1EEviiiPT_S1_S1_iiiE3Ash[8192];
	ld.param.u64 	%rd4, [_Z9cuda_gemmIiLi128ELi1ELi1ELi2048ELi16ELi16ELi64ELi0ELi1EEviiiPT_S1_S1_iii_param_3];
	ld.param.u64 	%rd5, [_Z9cuda_gemmIiLi128ELi1ELi1ELi2048ELi16ELi16ELi64ELi0ELi1EEviiiPT_S1_S1_iii_param_4];
	cvta.to.global.u64 	%rd1, %rd5;
	cvta.to.global.u64 	%rd2, %rd4;
	mov.u32 	%r1, %tid.x;
	mov.u32 	%r2, %ntid.x;
	add.s32 	%r56, %r1, %r2;
	cvt.u16.u32 	%rs4, %r56;
	not.b16 	%rs5, %rs4;
	and.b16  	%rs6, %rs5, 255;
	cvt.u16.u32 	%rs7, %r2;
	and.b16  	%rs8, %rs7, 255;
	div.u16 	%rs1, %rs6, %rs8;
	and.b16  	%rs2, %rs1, 3;
	setp.eq.s16 	%p1, %rs2, 2;
	mov.u32 	%r796, %r1;
	@%p1 bra 	$L__BB209_3;
	cvt.u32.u16 	%r3, %rs2;
	mov.b32 	%r795, 0;
	mov.u32 	%r60, _ZZ9cuda_gemmIiLi128ELi1ELi1ELi2048ELi16ELi16ELi64ELi0ELi1EEviiiPT_S1_S1_iiiE11kron_fac_sh;
	mov.u32 	%r796, %r1;
$L__BB209_2:
	.pragma "nounroll";
	mul.wide.u32 	%rd6, %r796, 4;
	add.s64 	%rd7, %rd1, %rd6;
	ld.global.u32 	%r58, [%rd7];
	and.b32  	%r59, %r796, 15;
	mad.lo.s32 	%r61, %r59, 68, %r60;
	shr.u32 	%r62, %r796, 2;
	and.b32  	%r63, %r62, 1073741820;
	add.s32 	%r64, %r61, %r63;
	st.shared.u32 	[%r64], %r58;
	add.s32 	%r796, %r796, %r2;
	add.s32 	%r795, %r795, 1;
	xor.b32  	%r65, %r795, %r3;
	setp.ne.s32 	%p2, %r65, 2;
	@%p2 bra 	$L__BB209_2;
$L__BB209_3:
	setp.lt.u16 	%p3, %rs1, 2;
	@%p3 bra 	$L__BB209_6;
	shl.b32 	%r66, %r2, 1;
	add.s32 	%r799, %r796, %r66;
	shl.b32 	%r10, %r2, 2;
	mad.lo.s32 	%r798, %r2, 3, %r796;
	add.s32 	%r797, %r2, %r796;
$L__BB209_5:
	mul.wide.u32 	%rd8, %r796, 4;
	add.s64 	%rd9, %rd1, %rd8;
	ld.global.u32 	%r67, [%rd9];
	and.b32  	%r68, %r796, 15;
	mov.u32 	%r69, _ZZ9cuda_gemmIiLi128ELi1ELi1ELi2048ELi16ELi16ELi64ELi0ELi1EEviiiPT_S1_S1_iiiE11kron_fac_sh;
	mad.lo.s32 	%r70, %r68, 68, %r69;
	shr.u32 	%r71, %r796, 2;
	and.b32  	%r72, %r71, 1073741820;
	add.s32 	%r73, %r70, %r72;
	st.shared.u32 	[%r73], %r67;
	add.s32 	%r74, %r796, %r2;
	mul.wide.u32 	%rd10, %r797, 4;
	add.s64 	%rd11, %rd1, %rd10;
	ld.global.u32 	%r75, [%rd11];
	and.b32  	%r76, %r797, 15;
	mad.lo.s32 	%r77, %r76, 68, %r69;
	shr.u32 	%r78, %r797, 2;
	and.b32  	%r79, %r78, 1073741820;
	add.s32 	%r80, %r77, %r79;
	st.shared.u32 	[%r80], %r75;
	add.s32 	%r81, %r74, %r2;
	mul.wide.u32 	%rd12, %r799, 4;
	add.s64 	%rd13, %rd1, %rd12;
	ld.global.u32 	%r82, [%rd13];
	and.b32  	%r83, %r799, 15;
	mad.lo.s32 	%r84, %r83, 68, %r69;
	shr.u32 	%r85, %r799, 2;
	and.b32  	%r86, %r85, 1073741820;
	add.s32 	%r87, %r84, %r86;
	st.shared.u32 	[%r87], %r82;
	add.s32 	%r88, %r81, %r2;
	mul.wide.u32 	%rd14, %r798, 4;
	add.s64 	%rd15, %rd1, %rd14;
	ld.global.u32 	%r89, [%rd15];
	and.b32  	%r90, %r798, 15;
	mad.lo.s32 	%r91, %r90, 68, %r69;
	shr.u32 	%r92, %r798, 2;
	and.b32  	%r93, %r92, 1073741820;
	add.s32 	%r94, %r91, %r93;
	st.shared.u32 	[%r94], %r89;
	add.s32 	%r796, %r88, %r2;
	add.s32 	%r799, %r799, %r10;
	add.s32 	%r798, %r798, %r10;
	add.s32 	%r797, %r797, %r10;
	setp.lt.u32 	%p4, %r796, 256;
	@%p4 bra 	$L__BB209_5;
$L__BB209_6:
	mov.u32 	%r21, %ctaid.y;
	mov.u32 	%r95, %nctaid.y;
	setp.ge.u32 	%p5, %r21, %r95;
	@%p5 bra 	$L__BB209_13;
	ld.param.u32 	%r792, [_Z9cuda_gemmIiLi128ELi1ELi1ELi2048ELi16ELi16ELi64ELi0ELi1EEviiiPT_S1_S1_iii_param_2];
	mov.u32 	%r96, %ctaid.x;
	shl.b32 	%r803, %r1, 2;
	shl.b32 	%r23, %r96, 11;
	shl.b32 	%r24, %r2, 2;
	mul.lo.s32 	%r25, %r21, %r792;
	xor.b32  	%r97, %r803, 2047;
	sub.s32 	%r98, %r97, %r24;
	cvt.u16.u32 	%rs9, %r98;
	cvt.u16.u32 	%rs10, %r24;
	div.u16 	%rs11, %rs9, %rs10;
	and.b16  	%rs3, %rs11, 3;
	setp.eq.s16 	%p6, %rs3, 2;
	@%p6 bra 	$L__BB209_10;
	cvt.u32.u16 	%r26, %rs3;
	add.s32 	%r27, %r25, %r23;
	mov.b32 	%r802, 0;
$L__BB209_9:
	.pragma "nounroll";
	add.s32 	%r100, %r27, %r803;
	mul.wide.s32 	%rd16, %r100, 4;
	add.s64 	%rd17, %rd2, %rd16;
	ld.global.v4.u32 	{%r101, %r102, %r103, %r104}, [%rd17];
	shl.b32 	%r105, %r803, 2;
	mov.u32 	%r106, _ZZ9cuda_gemmIiLi128ELi1ELi1ELi2048ELi16ELi16ELi64ELi0ELi1EEviiiPT_S1_S1_iiiE3Ash;
	add.s32 	%r107, %r106, %r105;
	st.shared.v4.u32 	[%r107], {%r101, %r102, %r103, %r104};
	add.s32 	%r803, %r803, %r24;
	add.s32 	%r802, %r802, 1;
	xor.b32  	%r108, %r802, %r26;
	setp.ne.s32 	%p7, %r108, 2;
	@%p7 bra 	$L__BB209_9;
$L__BB209_10:
	add.s32 	%r109, %r803, %r25;
	add.s32 	%r804, %r109, %r23;
	mad.lo.s32 	%r808, %r2, 12, %r804;
	shl.b32 	%r35, %r2, 4;
	shl.b32 	%r110, %r2, 3;
	add.s32 	%r807, %r804, %r110;
	add.s32 	%r806, %r804, %r24;
	mul.lo.s32 	%r38, %r2, 48;
	shl.b32 	%r111, %r803, 2;
	mov.u32 	%r112, _ZZ9cuda_gemmIiLi128ELi1ELi1ELi2048ELi16ELi16ELi64ELi0ELi1EEviiiPT_S1_S1_iiiE3Ash;
	add.s32 	%r805, %r112, %r111;
	shl.b32 	%r40, %r2, 6;
	shl.b32 	%r41, %r2, 5;
$L__BB209_11:
	mul.wide.s32 	%rd18, %r808, 4;
	add.s64 	%rd19, %rd2, %rd18;
	mul.wide.s32 	%rd20, %r807, 4;
	add.s64 	%rd21, %rd2, %rd20;
	mul.wide.s32 	%rd22, %r806, 4;
	add.s64 	%rd23, %rd2, %rd22;
	mul.wide.s32 	%rd24, %r804, 4;
	add.s64 	%rd25, %rd2, %rd24;
	ld.global.v4.u32 	{%r113, %r114, %r115, %r116}, [%rd25];
	st.shared.v4.u32 	[%r805], {%r113, %r114, %r115, %r116};
	add.s32 	%r117, %r803, %r24;
	ld.global.v4.u32 	{%r118, %r119, %r120, %r121}, [%rd23];
	add.s32 	%r122, %r805, %r35;
	st.shared.v4.u32 	[%r122], {%r118, %r119, %r120, %r121};
	add.s32 	%r123, %r117, %r24;
	ld.global.v4.u32 	{%r124, %r125, %r126, %r127}, [%rd21];
	add.s32 	%r128, %r805, %r41;
	st.shared.v4.u32 	[%r128], {%r124, %r125, %r126, %r127};
	add.s32 	%r129, %r123, %r24;
	ld.global.v4.u32 	{%r130, %r131, %r132, %r133}, [%rd19];
	add.s32 	%r134, %r805, %r38;
	st.shared.v4.u32 	[%r134], {%r130, %r131, %r132, %r133};
	add.s32 	%r803, %r129, %r24;
	add.s32 	%r808, %r808, %r35;
	add.s32 	%r807, %r807, %r35;
	add.s32 	%r806, %r806, %r35;
	add.s32 	%r805, %r805, %r40;
	add.s32 	%r804, %r804, %r35;
	setp.lt.u32 	%p8, %r803, 2048;
	@%p8 bra 	$L__BB209_11;
	ld.param.u64 	%rd59, [_Z9cuda_gemmIiLi128ELi1ELi1ELi2048ELi16ELi16ELi64ELi0ELi1EEviiiPT_S1_S1_iii_param_5];
	ld.param.u32 	%r793, [_Z9cuda_gemmIiLi128ELi1ELi1ELi2048ELi16ELi16ELi64ELi0ELi1EEviiiPT_S1_S1_iii_param_2];
	ld.param.u32 	%r791, [_Z9cuda_gemmIiLi128ELi1ELi1ELi2048ELi16ELi16ELi64ELi0ELi1EEviiiPT_S1_S1_iii_param_1];
	and.b32  	%r135, %r1, 15;
	shl.b32 	%r136, %r1, 4;
	shl.b32 	%r137, %r1, 2;
	and.b32  	%r138, %r137, 60;
	mov.u32 	%r139, _ZZ9cuda_gemmIiLi128ELi1ELi1ELi2048ELi16ELi16ELi64ELi0ELi1EEviiiPT_S1_S1_iiiE11kron_fac_sh;
	add.s32 	%r140, %r139, %r138;
	shr.s32 	%r141, %r793, 31;
	shr.u32 	%r142, %r141, 21;
	add.s32 	%r143, %r793, %r142;
	shr.s32 	%r144, %r143, 11;
	shl.b32 	%r145, %r144, 7;
	cvta.to.global.u64 	%rd26, %rd59;
	bar.sync 	0;
	or.b32  	%r146, %r136, %r135;
	shl.b32 	%r147, %r146, 2;
	mov.u32 	%r148, _ZZ9cuda_gemmIiLi128ELi1ELi1ELi2048ELi16ELi16ELi64ELi0ELi1EEviiiPT_S1_S1_iiiE3Ash;
	add.s32 	%r149, %r148, %r147;
	ld.shared.u32 	%r150, [%r149];
	add.s32 	%r151, %r1, 1;
	and.b32  	%r152, %r151, 15;
	or.b32  	%r153, %r136, %r152;
	shl.b32 	%r154, %r153, 2;
	add.s32 	%r155, %r148, %r154;
	ld.shared.u32 	%r156, [%r155];
	add.s32 	%r157, %r1, 2;
	and.b32  	%r158, %r157, 15;
	or.b32  	%r159, %r136, %r158;
	shl.b32 	%r160, %r159, 2;
	add.s32 	%r161, %r148, %r160;
	ld.shared.u32 	%r162, [%r161];
	add.s32 	%r163, %r1, 3;
	and.b32  	%r164, %r163, 15;
	or.b32  	%r165, %r136, %r164;
	shl.b32 	%r166, %r165, 2;
	add.s32 	%r167, %r148, %r166;
	ld.shared.u32 	%r168, [%r167];
	add.s32 	%r169, %r1, 4;
	and.b32  	%r170, %r169, 15;
	or.b32  	%r171, %r136, %r170;
	shl.b32 	%r172, %r171, 2;
	add.s32 	%r173, %r148, %r172;
	ld.shared.u32 	%r174, [%r173];
	add.s32 	%r175, %r1, 5;
	and.b32  	%r176, %r175, 15;
	or.b32  	%r177, %r136, %r176;
	shl.b32 	%r178, %r177, 2;
	add.s32 	%r179, %r148, %r178;
	ld.shared.u32 	%r180, [%r179];
	add.s32 	%r181, %r1, 6;
	and.b32  	%r182, %r181, 15;
	or.b32  	%r183, %r136, %r182;
	shl.b32 	%r184, %r183, 2;
	add.s32 	%r185, %r148, %r184;
	ld.shared.u32 	%r186, [%r185];
	add.s32 	%r187, %r1, 7;
	and.b32  	%r188, %r187, 15;
	or.b32  	%r189, %r136, %r188;
	shl.b32 	%r190, %r189, 2;
	add.s32 	%r191, %r148, %r190;
	ld.shared.u32 	%r192, [%r191];
	xor.b32  	%r193, %r135, 8;
	or.b32  	%r194, %r136, %r193;
	shl.b32 	%r195, %r194, 2;
	add.s32 	%r196, %r148, %r195;
	ld.shared.u32 	%r197, [%r196];
	add.s32 	%r198, %r1, 9;
	and.b32  	%r199, %r198, 15;
	or.b32  	%r200, %r136, %r199;
	shl.b32 	%r201, %r200, 2;
	add.s32 	%r202, %r148, %r201;
	ld.shared.u32 	%r203, [%r202];
	add.s32 	%r204, %r1, 10;
	and.b32  	%r205, %r204, 15;
	or.b32  	%r206, %r136, %r205;
	shl.b32 	%r207, %r206, 2;
	add.s32 	%r208, %r148, %r207;
	ld.shared.u32 	%r209, [%r208];
	add.s32 	%r210, %r1, 11;
	and.b32  	%r211, %r210, 15;
	or.b32  	%r212, %r136, %r211;
	shl.b32 	%r213, %r212, 2;
	add.s32 	%r214, %r148, %r213;
	ld.shared.u32 	%r215, [%r214];
	add.s32 	%r216, %r1, 12;
	and.b32  	%r217, %r216, 15;
	or.b32  	%r218, %r136, %r217;
	shl.b32 	%r219, %r218, 2;
	add.s32 	%r220, %r148, %r219;
	ld.shared.u32 	%r221, [%r220];
	add.s32 	%r222, %r1, 13;
	and.b32  	%r223, %r222, 15;
	or.b32  	%r224, %r136, %r223;
	shl.b32 	%r225, %r224, 2;
	add.s32 	%r226, %r148, %r225;
	ld.shared.u32 	%r227, [%r226];
	add.s32 	%r228, %r1, 14;
	and.b32  	%r229, %r228, 15;
	or.b32  	%r230, %r136, %r229;
	shl.b32 	%r231, %r230, 2;
	add.s32 	%r232, %r148, %r231;
	ld.shared.u32 	%r233, [%r232];
	add.s32 	%r234, %r1, -1;
	and.b32  	%r235, %r234, 15;
	or.b32  	%r236, %r136, %r235;
	shl.b32 	%r237, %r236, 2;
	add.s32 	%r238, %r148, %r237;
	ld.shared.u32 	%r239, [%r238];
	ld.shared.u32 	%r240, [%r140];
	shfl.sync.idx.b32	%r241|%p9, %r240, %r135, 4127, -1;
	mul.lo.s32 	%r242, %r241, %r150;
	shfl.sync.idx.b32	%r243|%p10, %r240, %r152, 4127, -1;
	mad.lo.s32 	%r244, %r243, %r156, %r242;
	shfl.sync.idx.b32	%r245|%p11, %r240, %r158, 4127, -1;
	mad.lo.s32 	%r246, %r245, %r162, %r244;
	shfl.sync.idx.b32	%r247|%p12, %r240, %r164, 4127, -1;
	mad.lo.s32 	%r248, %r247, %r168, %r246;
	shfl.sync.idx.b32	%r249|%p13, %r240, %r170, 4127, -1;
	mad.lo.s32 	%r250, %r249, %r174, %r248;
	shfl.sync.idx.b32	%r251|%p14, %r240, %r176, 4127, -1;
	mad.lo.s32 	%r252, %r251, %r180, %r250;
	shfl.sync.idx.b32	%r253|%p15, %r240, %r182, 4127, -1;
	mad.lo.s32 	%r254, %r253, %r186, %r252;
	shfl.sync.idx.b32	%r255|%p16, %r240, %r188, 4127, -1;
	mad.lo.s32 	%r256, %r255, %r192, %r254;
	shfl.sync.idx.b32	%r257|%p17, %r240, %r193, 4127, -1;
	mad.lo.s32 	%r258, %r257, %r197, %r256;
	shfl.sync.idx.b32	%r259|%p18, %r240, %r199, 4127, -1;
	mad.lo.s32 	%r260, %r259, %r203, %r258;
	shfl.sync.idx.b32	%r261|%p19, %r240, %r205, 4127, -1;
	mad.lo.s32 	%r262, %r261, %r209, %r260;
	shfl.sync.idx.b32	%r263|%p20, %r240, %r211, 4127, -1;
	mad.lo.s32 	%r264, %r263, %r215, %r262;
	shfl.sync.idx.b32	%r265|%p21, %r240, %r217, 4127, -1;
	mad.lo.s32 	%r266, %r265, %r221, %r264;
	shfl.sync.idx.b32	%r267|%p22, %r240, %r223, 4127, -1;
	mad.lo.s32 	%r268, %r267, %r227, %r266;
	shfl.sync.idx.b32	%r269|%p23, %r240, %r229, 4127, -1;
	mad.lo.s32 	%r270, %r269, %r233, %r268;
	shfl.sync.idx.b32	%r271|%p24, %r240, %r235, 4127, -1;
	mad.lo.s32 	%r272, %r271, %r239, %r270;
	ld.shared.u32 	%r273, [%r140+68];
	shfl.sync.idx.b32	%r274|%p25, %r273, %r135, 4127, -1;
	mul.lo.s32 	%r275, %r274, %r150;
	shfl.sync.idx.b32	%r276|%p26, %r273, %r152, 4127, -1;
	mad.lo.s32 	%r277, %r276, %r156, %r275;
	shfl.sync.idx.b32	%r278|%p27, %r273, %r158, 4127, -1;
	mad.lo.s32 	%r279, %r278, %r162, %r277;
	shfl.sync.idx.b32	%r280|%p28, %r273, %r164, 4127, -1;
	mad.lo.s32 	%r281, %r280, %r168, %r279;
	shfl.sync.idx.b32	%r282|%p29, %r273, %r170, 4127, -1;
	mad.lo.s32 	%r283, %r282, %r174, %r281;
	shfl.sync.idx.b32	%r284|%p30, %r273, %r176, 4127, -1;
	mad.lo.s32 	%r285, %r284, %r180, %r283;
	shfl.sync.idx.b32	%r286|%p31, %r273, %r182, 4127, -1;
	mad.lo.s32 	%r287, %r286, %r186, %r285;
	shfl.sync.idx.b32	%r288|%p32, %r273, %r188, 4127, -1;
	mad.lo.s32 	%r289, %r288, %r192, %r287;
	shfl.sync.idx.b32	%r290|%p33, %r273, %r193, 4127, -1;
	mad.lo.s32 	%r291, %r290, %r197, %r289;
	shfl.sync.idx.b32	%r292|%p34, %r273, %r199, 4127, -1;
	mad.lo.s32 	%r293, %r292, %r203, %r291;
	shfl.sync.idx.b32	%r294|%p35, %r273, %r205, 4127, -1;
	mad.lo.s32 	%r295, %r294, %r209, %r293;
	shfl.sync.idx.b32	%r296|%p36, %r273, %r211, 4127, -1;
	mad.lo.s32 	%r297, %r296, %r215, %r295;
	shfl.sync.idx.b32	%r298|%p37, %r273, %r217, 4127, -1;
	mad.lo.s32 	%r299, %r298, %r221, %r297;
	shfl.sync.idx.b32	%r300|%p38, %r273, %r223, 4127, -1;
	mad.lo.s32 	%r301, %r300, %r227, %r299;
	shfl.sync.idx.b32	%r302|%p39, %r273, %r229, 4127, -1;
	mad.lo.s32 	%r303, %r302, %r233, %r301;
	shfl.sync.idx.b32	%r304|%p40, %r273, %r235, 4127, -1;
	mad.lo.s32 	%r305, %r304, %r239, %r303;
	ld.shared.u32 	%r306, [%r140+136];
	shfl.sync.idx.b32	%r307|%p41, %r306, %r135, 4127, -1;
	mul.lo.s32 	%r308, %r307, %r150;
	shfl.sync.idx.b32	%r309|%p42, %r306, %r152, 4127, -1;
	mad.lo.s32 	%r310, %r309, %r156, %r308;
	shfl.sync.idx.b32	%r311|%p43, %r306, %r158, 4127, -1;
	mad.lo.s32 	%r312, %r311, %r162, %r310;
	shfl.sync.idx.b32	%r313|%p44, %r306, %r164, 4127, -1;
	mad.lo.s32 	%r314, %r313, %r168, %r312;
	shfl.sync.idx.b32	%r315|%p45, %r306, %r170, 4127, -1;
	mad.lo.s32 	%r316, %r315, %r174, %r314;
	shfl.sync.idx.b32	%r317|%p46, %r306, %r176, 4127, -1;
	mad.lo.s32 	%r318, %r317, %r180, %r316;
	shfl.sync.idx.b32	%r319|%p47, %r306, %r182, 4127, -1;
	mad.lo.s32 	%r320, %r319, %r186, %r318;
	shfl.sync.idx.b32	%r321|%p48, %r306, %r188, 4127, -1;
	mad.lo.s32 	%r322, %r321, %r192, %r320;
	shfl.sync.idx.b32	%r323|%p49, %r306, %r193, 4127, -1;
	mad.lo.s32 	%r324, %r323, %r197, %r322;
	shfl.sync.idx.b32	%r325|%p50, %r306, %r199, 4127, -1;
	mad.lo.s32 	%r326, %r325, %r203, %r324;
	shfl.sync.idx.b32	%r327|%p51, %r306, %r205, 4127, -1;
	mad.lo.s32 	%r328, %r327, %r209, %r326;
	shfl.sync.idx.b32	%r329|%p52, %r306, %r211, 4127, -1;
	mad.lo.s32 	%r330, %r329, %r215, %r328;
	shfl.sync.idx.b32	%r331|%p53, %r306, %r217, 4127, -1;
	mad.lo.s32 	%r332, %r331, %r221, %r330;
	shfl.sync.idx.b32	%r333|%p54, %r306, %r223, 4127, -1;
	mad.lo.s32 	%r334, %r333, %r227, %r332;
	shfl.sync.idx.b32	%r335|%p55, %r306, %r229, 4127, -1;
	mad.lo.s32 	%r336, %r335, %r233, %r334;
	shfl.sync.idx.b32	%r337|%p56, %r306, %r235, 4127, -1;
	mad.lo.s32 	%r338, %r337, %r239, %r336;
	ld.shared.u32 	%r339, [%r140+204];
	shfl.sync.idx.b32	%r340|%p57, %r339, %r135, 4127, -1;
	mul.lo.s32 	%r341, %r340, %r150;
	shfl.sync.idx.b32	%r342|%p58, %r339, %r152, 4127, -1;
	mad.lo.s32 	%r343, %r342, %r156, %r341;
	shfl.sync.idx.b32	%r344|%p59, %r339, %r158, 4127, -1;
	mad.lo.s32 	%r345, %r344, %r162, %r343;
	shfl.sync.idx.b32	%r346|%p60, %r339, %r164, 4127, -1;
	mad.lo.s32 	%r347, %r346, %r168, %r345;
	shfl.sync.idx.b32	%r348|%p61, %r339, %r170, 4127, -1;
	mad.lo.s32 	%r349, %r348, %r174, %r347;
	shfl.sync.idx.b32	%r350|%p62, %r339, %r176, 4127, -1;
	mad.lo.s32 	%r351, %r350, %r180, %r349;
	shfl.sync.idx.b32	%r352|%p63, %r339, %r182, 4127, -1;
	mad.lo.s32 	%r353, %r352, %r186, %r351;
	shfl.sync.idx.b32	%r354|%p64, %r339, %r188, 4127, -1;
	mad.lo.s32 	%r355, %r354, %r192, %r353;
	shfl.sync.idx.b32	%r356|%p65, %r339, %r193, 4127, -1;
	mad.lo.s32 	%r357, %r356, %r197, %r355;
	shfl.sync.idx.b32	%r358|%p66, %r339, %r199, 4127, -1;
	mad.lo.s32 	%r359, %r358, %r203, %r357;
	shfl.sync.idx.b32	%r360|%p67, %r339, %r205, 4127, -1;
	mad.lo.s32 	%r361, %r360, %r209, %r359;
	shfl.sync.idx.b32	%r362|%p68, %r339, %r211, 4127, -1;
	mad.lo.s32 	%r363, %r362, %r215, %r361;
	shfl.sync.idx.b32	%r364|%p69, %r339, %r217, 4127, -1;
	mad.lo.s32 	%r365, %r364, %r221, %r363;
	shfl.sync.idx.b32	%r366|%p70, %r339, %r223, 4127, -1;
	mad.lo.s32 	%r367, %r366, %r227, %r365;
	shfl.sync.idx.b32	%r368|%p71, %r339, %r229, 4127, -1;
	mad.lo.s32 	%r369, %r368, %r233, %r367;
	shfl.sync.idx.b32	%r370|%p72, %r339, %r235, 4127, -1;
	mad.lo.s32 	%r371, %r370, %r239, %r369;
	ld.shared.u32 	%r372, [%r140+272];
	shfl.sync.idx.b32	%r373|%p73, %r372, %r135, 4127, -1;
	mul.lo.s32 	%r374, %r373, %r150;
	shfl.sync.idx.b32	%r375|%p74, %r372, %r152, 4127, -1;
	mad.lo.s32 	%r376, %r375, %r156, %r374;
	shfl.sync.idx.b32	%r377|%p75, %r372, %r158, 4127, -1;
	mad.lo.s32 	%r378, %r377, %r162, %r376;
	shfl.sync.idx.b32	%r379|%p76, %r372, %r164, 4127, -1;
	mad.lo.s32 	%r380, %r379, %r168, %r378;
	shfl.sync.idx.b32	%r381|%p77, %r372, %r170, 4127, -1;
	mad.lo.s32 	%r382, %r381, %r174, %r380;
	shfl.sync.idx.b32	%r383|%p78, %r372, %r176, 4127, -1;
	mad.lo.s32 	%r384, %r383, %r180, %r382;
	shfl.sync.idx.b32	%r385|%p79, %r372, %r182, 4127, -1;
	mad.lo.s32 	%r386, %r385, %r186, %r384;
	shfl.sync.idx.b32	%r387|%p80, %r372, %r188, 4127, -1;
	mad.lo.s32 	%r388, %r387, %r192, %r386;
	shfl.sync.idx.b32	%r389|%p81, %r372, %r193, 4127, -1;
	mad.lo.s32 	%r390, %r389, %r197, %r388;
	shfl.sync.idx.b32	%r391|%p82, %r372, %r199, 4127, -1;
	mad.lo.s32 	%r392, %r391, %r203, %r390;
	shfl.sync.idx.b32	%r393|%p83, %r372, %r205, 4127, -1;
	mad.lo.s32 	%r394, %r393, %r209, %r392;
	shfl.sync.idx.b32	%r395|%p84, %r372, %r211, 4127, -1;
	mad.lo.s32 	%r396, %r395, %r215, %r394;
	shfl.sync.idx.b32	%r397|%p85, %r372, %r217, 4127, -1;
	mad.lo.s32 	%r398, %r397, %r221, %r396;
	shfl.sync.idx.b32	%r399|%p86, %r372, %r223, 4127, -1;
	mad.lo.s32 	%r400, %r399, %r227, %r398;
	shfl.sync.idx.b32	%r401|%p87, %r372, %r229, 4127, -1;
	mad.lo.s32 	%r402, %r401, %r233, %r400;
	shfl.sync.idx.b32	%r403|%p88, %r372, %r235, 4127, -1;
	mad.lo.s32 	%r404, %r403, %r239, %r402;
	ld.shared.u32 	%r405, [%r140+340];
	shfl.sync.idx.b32	%r406|%p89, %r405, %r135, 4127, -1;
	mul.lo.s32 	%r407, %r406, %r150;
	shfl.sync.idx.b32	%r408|%p90, %r405, %r152, 4127, -1;
	mad.lo.s32 	%r409, %r408, %r156, %r407;
	shfl.sync.idx.b32	%r410|%p91, %r405, %r158, 4127, -1;
	mad.lo.s32 	%r411, %r410, %r162, %r409;
	shfl.sync.idx.b32	%r412|%p92, %r405, %r164, 4127, -1;
	mad.lo.s32 	%r413, %r412, %r168, %r411;
	shfl.sync.idx.b32	%r414|%p93, %r405, %r170, 4127, -1;
	mad.lo.s32 	%r415, %r414, %r174, %r413;
	shfl.sync.idx.b32	%r416|%p94, %r405, %r176, 4127, -1;
	mad.lo.s32 	%r417, %r416, %r180, %r415;
	shfl.sync.idx.b32	%r418|%p95, %r405, %r182, 4127, -1;
	mad.lo.s32 	%r419, %r418, %r186, %r417;
	shfl.sync.idx.b32	%r420|%p96, %r405, %r188, 4127, -1;
	mad.lo.s32 	%r421, %r420, %r192, %r419;
	shfl.sync.idx.b32	%r422|%p97, %r405, %r193, 4127, -1;
	mad.lo.s32 	%r423, %r422, %r197, %r421;
	shfl.sync.idx.b32	%r424|%p98, %r405, %r199, 4127, -1;
	mad.lo.s32 	%r425, %r424, %r203, %r423;
	shfl.sync.idx.b32	%r426|%p99, %r405, %r205, 4127, -1;
	mad.lo.s32 	%r427, %r426, %r209, %r425;
	shfl.sync.idx.b32	%r428|%p100, %r405, %r211, 4127, -1;
	mad.lo.s32 	%r429, %r428, %r215, %r427;
	shfl.sync.idx.b32	%r430|%p101, %r405, %r217, 4127, -1;
	mad.lo.s32 	%r431, %r430, %r221, %r429;
	shfl.sync.idx.b32	%r432|%p102, %r405, %r223, 4127, -1;
	mad.lo.s32 	%r433, %r432, %r227, %r431;
	shfl.sync.idx.b32	%r434|%p103, %r405, %r229, 4127, -1;
	mad.lo.s32 	%r435, %r434, %r233, %r433;
	shfl.sync.idx.b32	%r436|%p104, %r405, %r235, 4127, -1;
	mad.lo.s32 	%r437, %r436, %r239, %r435;
	ld.shared.u32 	%r438, [%r140+408];
	shfl.sync.idx.b32	%r439|%p105, %r438, %r135, 4127, -1;
	mul.lo.s32 	%r440, %r439, %r150;
	shfl.sync.idx.b32	%r441|%p106, %r438, %r152, 4127, -1;
	mad.lo.s32 	%r442, %r441, %r156, %r440;
	shfl.sync.idx.b32	%r443|%p107, %r438, %r158, 4127, -1;
	mad.lo.s32 	%r444, %r443, %r162, %r442;
	shfl.sync.idx.b32	%r445|%p108, %r438, %r164, 4127, -1;
	mad.lo.s32 	%r446, %r445, %r168, %r444;
	shfl.sync.idx.b32	%r447|%p109, %r438, %r170, 4127, -1;
	mad.lo.s32 	%r448, %r447, %r174, %r446;
	shfl.sync.idx.b32	%r449|%p110, %r438, %r176, 4127, -1;
	mad.lo.s32 	%r450, %r449, %r180, %r448;
	shfl.sync.idx.b32	%r451|%p111, %r438, %r182, 4127, -1;
	mad.lo.s32 	%r452, %r451, %r186, %r450;
	shfl.sync.idx.b32	%r453|%p112, %r438, %r188, 4127, -1;
	mad.lo.s32 	%r454, %r453, %r192, %r452;
	shfl.sync.idx.b32	%r455|%p113, %r438, %r193, 4127, -1;
	mad.lo.s32 	%r456, %r455, %r197, %r454;
	shfl.sync.idx.b32	%r457|%p114, %r438, %r199, 4127, -1;
	mad.lo.s32 	%r458, %r457, %r203, %r456;
	shfl.sync.idx.b32	%r459|%p115, %r438, %r205, 4127, -1;
	mad.lo.s32 	%r460, %r459, %r209, %r458;
	shfl.sync.idx.b32	%r461|%p116, %r438, %r211, 4127, -1;
	mad.lo.s32 	%r462, %r461, %r215, %r460;
	shfl.sync.idx.b32	%r463|%p117, %r438, %r217, 4127, -1;
	mad.lo.s32 	%r464, %r463, %r221, %r462;
	shfl.sync.idx.b32	%r465|%p118, %r438, %r223, 4127, -1;
	mad.lo.s32 	%r466, %r465, %r227, %r464;
	shfl.sync.idx.b32	%r467|%p119, %r438, %r229, 4127, -1;
	mad.lo.s32 	%r468, %r467, %r233, %r466;
	shfl.sync.idx.b32	%r469|%p120, %r438, %r235, 4127, -1;
	mad.lo.s32 	%r470, %r469, %r239, %r468;
	ld.shared.u32 	%r471, [%r140+476];
	shfl.sync.idx.b32	%r472|%p121, %r471, %r135, 4127, -1;
	mul.lo.s32 	%r473, %r472, %r150;
	shfl.sync.idx.b32	%r474|%p122, %r471, %r152, 4127, -1;
	mad.lo.s32 	%r475, %r474, %r156, %r473;
	shfl.sync.idx.b32	%r476|%p123, %r471, %r158, 4127, -1;
	mad.lo.s32 	%r477, %r476, %r162, %r475;
	shfl.sync.idx.b32	%r478|%p124, %r471, %r164, 4127, -1;
	mad.lo.s32 	%r479, %r478, %r168, %r477;
	shfl.sync.idx.b32	%r480|%p125, %r471, %r170, 4127, -1;
	mad.lo.s32 	%r481, %r480, %r174, %r479;
	shfl.sync.idx.b32	%r482|%p126, %r471, %r176, 4127, -1;
	mad.lo.s32 	%r483, %r482, %r180, %r481;
	shfl.sync.idx.b32	%r484|%p127, %r471, %r182, 4127, -1;
	mad.lo.s32 	%r485, %r484, %r186, %r483;
	shfl.sync.idx.b32	%r486|%p128, %r471, %r188, 4127, -1;
	mad.lo.s32 	%r487, %r486, %r192, %r485;
	shfl.sync.idx.b32	%r488|%p129, %r471, %r193, 4127, -1;
	mad.lo.s32 	%r489, %r488, %r197, %r487;
	shfl.sync.idx.b32	%r490|%p130, %r471, %r199, 4127, -1;
	mad.lo.s32 	%r491, %r490, %r203, %r489;
	shfl.sync.idx.b32	%r492|%p131, %r471, %r205, 4127, -1;
	mad.lo.s32 	%r493, %r492, %r209, %r491;
	shfl.sync.idx.b32	%r494|%p132, %r471, %r211, 4127, -1;
	mad.lo.s32 	%r495, %r494, %r215, %r493;
	shfl.sync.idx.b32	%r496|%p133, %r471, %r217, 4127, -1;
	mad.lo.s32 	%r497, %r496, %r221, %r495;
	shfl.sync.idx.b32	%r498|%p134, %r471, %r223, 4127, -1;
	mad.lo.s32 	%r499, %r498, %r227, %r497;
	shfl.sync.idx.b32	%r500|%p135, %r471, %r229, 4127, -1;
	mad.lo.s32 	%r501, %r500, %r233, %r499;
	shfl.sync.idx.b32	%r502|%p136, %r471, %r235, 4127, -1;
	mad.lo.s32 	%r503, %r502, %r239, %r501;
	ld.shared.u32 	%r504, [%r140+544];
	shfl.sync.idx.b32	%r505|%p137, %r504, %r135, 4127, -1;
	mul.lo.s32 	%r506, %r505, %r150;
	shfl.sync.idx.b32	%r507|%p138, %r504, %r152, 4127, -1;
	mad.lo.s32 	%r508, %r507, %r156, %r506;
	shfl.sync.idx.b32	%r509|%p139, %r504, %r158, 4127, -1;
	mad.lo.s32 	%r510, %r509, %r162, %r508;
	shfl.sync.idx.b32	%r511|%p140, %r504, %r164, 4127, -1;
	mad.lo.s32 	%r512, %r511, %r168, %r510;
	shfl.sync.idx.b32	%r513|%p141, %r504, %r170, 4127, -1;
	mad.lo.s32 	%r514, %r513, %r174, %r512;
	shfl.sync.idx.b32	%r515|%p142, %r504, %r176, 4127, -1;
	mad.lo.s32 	%r516, %r515, %r180, %r514;
	shfl.sync.idx.b32	%r517|%p143, %r504, %r182, 4127, -1;
	mad.lo.s32 	%r518, %r517, %r186, %r516;
	shfl.sync.idx.b32	%r519|%p144, %r504, %r188, 4127, -1;
	mad.lo.s32 	%r520, %r519, %r192, %r518;
	shfl.sync.idx.b32	%r521|%p145, %r504, %r193, 4127, -1;
	mad.lo.s32 	%r522, %r521, %r197, %r520;
	shfl.sync.idx.b32	%r523|%p146, %r504, %r199, 4127, -1;
	mad.lo.s32 	%r524, %r523, %r203, %r522;
	shfl.sync.idx.b32	%r525|%p147, %r504, %r205, 4127, -1;
	mad.lo.s32 	%r526, %r525, %r209, %r524;
	shfl.sync.idx.b32	%r527|%p148, %r504, %r211, 4127, -1;
	mad.lo.s32 	%r528, %r527, %r215, %r526;
	shfl.sync.idx.b32	%r529|%p149, %r504, %r217, 4127, -1;
	mad.lo.s32 	%r530, %r529, %r221, %r528;
	shfl.sync.idx.b32	%r531|%p150, %r504, %r223, 4127, -1;
	mad.lo.s32 	%r532, %r531, %r227, %r530;
	shfl.sync.idx.b32	%r533|%p151, %r504, %r229, 4127, -1;
	mad.lo.s32 	%r534, %r533, %r233, %r532;
	shfl.sync.idx.b32	%r535|%p152, %r504, %r235, 4127, -1;
	mad.lo.s32 	%r536, %r535, %r239, %r534;
	ld.shared.u32 	%r537, [%r140+612];
	shfl.sync.idx.b32	%r538|%p153, %r537, %r135, 4127, -1;
	mul.lo.s32 	%r539, %r538, %r150;
	shfl.sync.idx.b32	%r540|%p154, %r537, %r152, 4127, -1;
	mad.lo.s32 	%r541, %r540, %r156, %r539;
	shfl.sync.idx.b32	%r542|%p155, %r537, %r158, 4127, -1;
	mad.lo.s32 	%r543, %r542, %r162, %r541;
	shfl.sync.idx.b32	%r544|%p156, %r537, %r164, 4127, -1;
	mad.lo.s32 	%r545, %r544, %r168, %r543;
	shfl.sync.idx.b32	%r546|%p157, %r537, %r170, 4127, -1;
	mad.lo.s32 	%r547, %r546, %r174, %r545;
	shfl.sync.idx.b32	%r548|%p158, %r537, %r176, 4127, -1;
	mad.lo.s32 	%r549, %r548, %r180, %r547;
	shfl.sync.idx.b32	%r550|%p159, %r537, %r182, 4127, -1;
	mad.lo.s32 	%r551, %r550, %r186, %r549;
	shfl.sync.idx.b32	%r552|%p160, %r537, %r188, 4127, -1;
	mad.lo.s32 	%r553, %r552, %r192, %r551;
	shfl.sync.idx.b32	%r554|%p161, %r537, %r193, 4127, -1;
	mad.lo.s32 	%r555, %r554, %r197, %r553;
	shfl.sync.idx.b32	%r556|%p162, %r537, %r199, 4127, -1;
	mad.lo.s32 	%r557, %r556, %r203, %r555;
	shfl.sync.idx.b32	%r558|%p163, %r537, %r205, 4127, -1;
	mad.lo.s32 	%r559, %r558, %r209, %r557;
	shfl.sync.idx.b32	%r560|%p164, %r537, %r211, 4127, -1;
	mad.lo.s32 	%r561, %r560, %r215, %r559;
	shfl.sync.idx.b32	%r562|%p165, %r537, %r217, 4127, -1;
	mad.lo.s32 	%r563, %r562, %r221, %r561;
	shfl.sync.idx.b32	%r564|%p166, %r537, %r223, 4127, -1;
	mad.lo.s32 	%r565, %r564, %r227, %r563;
	shfl.sync.idx.b32	%r566|%p167, %r537, %r229, 4127, -1;
	mad.lo.s32 	%r567, %r566, %r233, %r565;
	shfl.sync.idx.b32	%r568|%p168, %r537, %r235, 4127, -1;
	mad.lo.s32 	%r569, %r568, %r239, %r567;
	ld.shared.u32 	%r570, [%r140+680];
	shfl.sync.idx.b32	%r571|%p169, %r570, %r135, 4127, -1;
	mul.lo.s32 	%r572, %r571, %r150;
	shfl.sync.idx.b32	%r573|%p170, %r570, %r152, 4127, -1;
	mad.lo.s32 	%r574, %r573, %r156, %r572;
	shfl.sync.idx.b32	%r575|%p171, %r570, %r158, 4127, -1;
	mad.lo.s32 	%r576, %r575, %r162, %r574;
	shfl.sync.idx.b32	%r577|%p172, %r570, %r164, 4127, -1;
	mad.lo.s32 	%r578, %r577, %r168, %r576;
	shfl.sync.idx.b32	%r579|%p173, %r570, %r170, 4127, -1;
	mad.lo.s32 	%r580, %r579, %r174, %r578;
	shfl.sync.idx.b32	%r581|%p174, %r570, %r176, 4127, -1;
	mad.lo.s32 	%r582, %r581, %r180, %r580;
	shfl.sync.idx.b32	%r583|%p175, %r570, %r182, 4127, -1;
	mad.lo.s32 	%r584, %r583, %r186, %r582;
	shfl.sync.idx.b32	%r585|%p176, %r570, %r188, 4127, -1;
	mad.lo.s32 	%r586, %r585, %r192, %r584;
	shfl.sync.idx.b32	%r587|%p177, %r570, %r193, 4127, -1;
	mad.lo.s32 	%r588, %r587, %r197, %r586;
	shfl.sync.idx.b32	%r589|%p178, %r570, %r199, 4127, -1;
	mad.lo.s32 	%r590, %r589, %r203, %r588;
	shfl.sync.idx.b32	%r591|%p179, %r570, %r205, 4127, -1;
	mad.lo.s32 	%r592, %r591, %r209, %r590;
	shfl.sync.idx.b32	%r593|%p180, %r570, %r211, 4127, -1;
	mad.lo.s32 	%r594, %r593, %r215, %r592;
	shfl.sync.idx.b32	%r595|%p181, %r570, %r217, 4127, -1;
	mad.lo.s32 	%r596, %r595, %r221, %r594;
	shfl.sync.idx.b32	%r597|%p182, %r570, %r223, 4127, -1;
	mad.lo.s32 	%r598, %r597, %r227, %r596;
	shfl.sync.idx.b32	%r599|%p183, %r570, %r229, 4127, -1;
	mad.lo.s32 	%r600, %r599, %r233, %r598;
	shfl.sync.idx.b32	%r601|%p184, %r570, %r235, 4127, -1;
	mad.lo.s32 	%r602, %r601, %r239, %r600;
	ld.shared.u32 	%r603, [%r140+748];
	shfl.sync.idx.b32	%r604|%p185, %r603, %r135, 4127, -1;
	mul.lo.s32 	%r605, %r604, %r150;
	shfl.sync.idx.b32	%r606|%p186, %r603, %r152, 4127, -1;
	mad.lo.s32 	%r607, %r606, %r156, %r605;
	shfl.sync.idx.b32	%r608|%p187, %r603, %r158, 4127, -1;
	mad.lo.s32 	%r609, %r608, %r162, %r607;
	shfl.sync.idx.b32	%r610|%p188, %r603, %r164, 4127, -1;
	mad.lo.s32 	%r611, %r610, %r168, %r609;
	shfl.sync.idx.b32	%r612|%p189, %r603, %r170, 4127, -1;
	mad.lo.s32 	%r613, %r612, %r174, %r611;
	shfl.sync.idx.b32	%r614|%p190, %r603, %r176, 4127, -1;
	mad.lo.s32 	%r615, %r614, %r180, %r613;
	shfl.sync.idx.b32	%r616|%p191, %r603, %r182, 4127, -1;
	mad.lo.s32 	%r617, %r616, %r186, %r615;
	shfl.sync.idx.b32	%r618|%p192, %r603, %r188, 4127, -1;
	mad.lo.s32 	%r619, %r618, %r192, %r617;
	shfl.sync.idx.b32	%r620|%p193, %r603, %r193, 4127, -1;
	mad.lo.s32 	%r621, %r620, %r197, %r619;
	shfl.sync.idx.b32	%r622|%p194, %r603, %r199, 4127, -1;
	mad.lo.s32 	%r623, %r622, %r203, %r621;
	shfl.sync.idx.b32	%r624|%p195, %r603, %r205, 4127, -1;
	mad.lo.s32 	%r625, %r624, %r209, %r623;
	shfl.sync.idx.b32	%r626|%p196, %r603, %r211, 4127, -1;
	mad.lo.s32 	%r627, %r626, %r215, %r625;
	shfl.sync.idx.b32	%r628|%p197, %r603, %r217, 4127, -1;
	mad.lo.s32 	%r629, %r628, %r221, %r627;
	shfl.sync.idx.b32	%r630|%p198, %r603, %r223, 4127, -1;
	mad.lo.s32 	%r631, %r630, %r227, %r629;
	shfl.sync.idx.b32	%r632|%p199, %r603, %r229, 4127, -1;
	mad.lo.s32 	%r633, %r632, %r233, %r631;
	shfl.sync.idx.b32	%r634|%p200, %r603, %r235, 4127, -1;
	mad.lo.s32 	%r635, %r634, %r239, %r633;
	ld.shared.u32 	%r636, [%r140+816];
	shfl.sync.idx.b32	%r637|%p201, %r636, %r135, 4127, -1;
	mul.lo.s32 	%r638, %r637, %r150;
	shfl.sync.idx.b32	%r639|%p202, %r636, %r152, 4127, -1;
	mad.lo.s32 	%r640, %r639, %r156, %r638;
	shfl.sync.idx.b32	%r641|%p203, %r636, %r158, 4127, -1;
	mad.lo.s32 	%r642, %r641, %r162, %r640;
	shfl.sync.idx.b32	%r643|%p204, %r636, %r164, 4127, -1;
	mad.lo.s32 	%r644, %r643, %r168, %r642;
	shfl.sync.idx.b32	%r645|%p205, %r636, %r170, 4127, -1;
	mad.lo.s32 	%r646, %r645, %r174, %r644;
	shfl.sync.idx.b32	%r647|%p206, %r636, %r176, 4127, -1;
	mad.lo.s32 	%r648, %r647, %r180, %r646;
	shfl.sync.idx.b32	%r649|%p207, %r636, %r182, 4127, -1;
	mad.lo.s32 	%r650, %r649, %r186, %r648;
	shfl.sync.idx.b32	%r651|%p208, %r636, %r188, 4127, -1;
	mad.lo.s32 	%r652, %r651, %r192, %r650;
	shfl.sync.idx.b32	%r653|%p209, %r636, %r193, 4127, -1;
	mad.lo.s32 	%r654, %r653, %r197, %r652;
	shfl.sync.idx.b32	%r655|%p210, %r636, %r199, 4127, -1;
	mad.lo.s32 	%r656, %r655, %r203, %r654;
	shfl.sync.idx.b32	%r657|%p211, %r636, %r205, 4127, -1;
	mad.lo.s32 	%r658, %r657, %r209, %r656;
	shfl.sync.idx.b32	%r659|%p212, %r636, %r211, 4127, -1;
	mad.lo.s32 	%r660, %r659, %r215, %r658;
	shfl.sync.idx.b32	%r661|%p213, %r636, %r217, 4127, -1;
	mad.lo.s32 	%r662, %r661, %r221, %r660;
	shfl.sync.idx.b32	%r663|%p214, %r636, %r223, 4127, -1;
	mad.lo.s32 	%r664, %r663, %r227, %r662;
	shfl.sync.idx.b32	%r665|%p215, %r636, %r229, 4127, -1;
	mad.lo.s32 	%r666, %r665, %r233, %r664;
	shfl.sync.idx.b32	%r667|%p216, %r636, %r235, 4127, -1;
	mad.lo.s32 	%r668, %r667, %r239, %r666;
	ld.shared.u32 	%r669, [%r140+884];
	shfl.sync.idx.b32	%r670|%p217, %r669, %r135, 4127, -1;
	mul.lo.s32 	%r671, %r670, %r150;
	shfl.sync.idx.b32	%r672|%p218, %r669, %r152, 4127, -1;
	mad.lo.s32 	%r673, %r672, %r156, %r671;
	shfl.sync.idx.b32	%r674|%p219, %r669, %r158, 4127, -1;
	mad.lo.s32 	%r675, %r674, %r162, %r673;
	shfl.sync.idx.b32	%r676|%p220, %r669, %r164, 4127, -1;
	mad.lo.s32 	%r677, %r676, %r168, %r675;
	shfl.sync.idx.b32	%r678|%p221, %r669, %r170, 4127, -1;
	mad.lo.s32 	%r679, %r678, %r174, %r677;
	shfl.sync.idx.b32	%r680|%p222, %r669, %r176, 4127, -1;
	mad.lo.s32 	%r681, %r680, %r180, %r679;
	shfl.sync.idx.b32	%r682|%p223, %r669, %r182, 4127, -1;
	mad.lo.s32 	%r683, %r682, %r186, %r681;
	shfl.sync.idx.b32	%r684|%p224, %r669, %r188, 4127, -1;
	mad.lo.s32 	%r685, %r684, %r192, %r683;
	shfl.sync.idx.b32	%r686|%p225, %r669, %r193, 4127, -1;
	mad.lo.s32 	%r687, %r686, %r197, %r685;
	shfl.sync.idx.b32	%r688|%p226, %r669, %r199, 4127, -1;
	mad.lo.s32 	%r689, %r688, %r203, %r687;
	shfl.sync.idx.b32	%r690|%p227, %r669, %r205, 4127, -1;
	mad.lo.s32 	%r691, %r690, %r209, %r689;
	shfl.sync.idx.b32	%r692|%p228, %r669, %r211, 4127, -1;
	mad.lo.s32 	%r693, %r692, %r215, %r691;
	shfl.sync.idx.b32	%r694|%p229, %r669, %r217, 4127, -1;
	mad.lo.s32 	%r695, %r694, %r221, %r693;
	shfl.sync.idx.b32	%r696|%p230, %r669, %r223, 4127, -1;
	mad.lo.s32 	%r697, %r696, %r227, %r695;
	shfl.sync.idx.b32	%r698|%p231, %r669, %r229, 4127, -1;
	mad.lo.s32 	%r699, %r698, %r233, %r697;
	shfl.sync.idx.b32	%r700|%p232, %r669, %r235, 4127, -1;
	mad.lo.s32 	%r701, %r700, %r239, %r699;
	ld.shared.u32 	%r702, [%r140+952];
	shfl.sync.idx.b32	%r703|%p233, %r702, %r135, 4127, -1;
	mul.lo.s32 	%r704, %r703, %r150;
	shfl.sync.idx.b32	%r705|%p234, %r702, %r152, 4127, -1;
	mad.lo.s32 	%r706, %r705, %r156, %r704;
	shfl.sync.idx.b32	%r707|%p235, %r702, %r158, 4127, -1;
	mad.lo.s32 	%r708, %r707, %r162, %r706;
	shfl.sync.idx.b32	%r709|%p236, %r702, %r164, 4127, -1;
	mad.lo.s32 	%r710, %r709, %r168, %r708;
	shfl.sync.idx.b32	%r711|%p237, %r702, %r170, 4127, -1;
	mad.lo.s32 	%r712, %r711, %r174, %r710;
	shfl.sync.idx.b32	%r713|%p238, %r702, %r176, 4127, -1;
	mad.lo.s32 	%r714, %r713, %r180, %r712;
	shfl.sync.idx.b32	%r715|%p239, %r702, %r182, 4127, -1;
	mad.lo.s32 	%r716, %r715, %r186, %r714;
	shfl.sync.idx.b32	%r717|%p240, %r702, %r188, 4127, -1;
	mad.lo.s32 	%r718, %r717, %r192, %r716;
	shfl.sync.idx.b32	%r719|%p241, %r702, %r193, 4127, -1;
	mad.lo.s32 	%r720, %r719, %r197, %r718;
	shfl.sync.idx.b32	%r721|%p242, %r702, %r199, 4127, -1;
	mad.lo.s32 	%r722, %r721, %r203, %r720;
	shfl.sync.idx.b32	%r723|%p243, %r702, %r205, 4127, -1;
	mad.lo.s32 	%r724, %r723, %r209, %r722;
	shfl.sync.idx.b32	%r725|%p244, %r702, %r211, 4127, -1;
	mad.lo.s32 	%r726, %r725, %r215, %r724;
	shfl.sync.idx.b32	%r727|%p245, %r702, %r217, 4127, -1;
	mad.lo.s32 	%r728, %r727, %r221, %r726;
	shfl.sync.idx.b32	%r729|%p246, %r702, %r223, 4127, -1;
	mad.lo.s32 	%r730, %r729, %r227, %r728;
	shfl.sync.idx.b32	%r731|%p247, %r702, %r229, 4127, -1;
	mad.lo.s32 	%r732, %r731, %r233, %r730;
	shfl.sync.idx.b32	%r733|%p248, %r702, %r235, 4127, -1;
	mad.lo.s32 	%r734, %r733, %r239, %r732;
	ld.shared.u32 	%r735, [%r140+1020];
	shfl.sync.idx.b32	%r736|%p249, %r735, %r135, 4127, -1;
	mul.lo.s32 	%r737, %r736, %r150;
	shfl.sync.idx.b32	%r738|%p250, %r735, %r152, 4127, -1;
	mad.lo.s32 	%r739, %r738, %r156, %r737;
	shfl.sync.idx.b32	%r740|%p251, %r735, %r158, 4127, -1;
	mad.lo.s32 	%r741, %r740, %r162, %r739;
	shfl.sync.idx.b32	%r742|%p252, %r735, %r164, 4127, -1;
	mad.lo.s32 	%r743, %r742, %r168, %r741;
	shfl.sync.idx.b32	%r744|%p253, %r735, %r170, 4127, -1;
	mad.lo.s32 	%r745, %r744, %r174, %r743;
	shfl.sync.idx.b32	%r746|%p254, %r735, %r176, 4127, -1;
	mad.lo.s32 	%r747, %r746, %r180, %r745;
	shfl.sync.idx.b32	%r748|%p255, %r735, %r182, 4127, -1;
	mad.lo.s32 	%r749, %r748, %r186, %r747;
	shfl.sync.idx.b32	%r750|%p256, %r735, %r188, 4127, -1;
	mad.lo.s32 	%r751, %r750, %r192, %r749;
	shfl.sync.idx.b32	%r752|%p257, %r735, %r193, 4127, -1;
	mad.lo.s32 	%r753, %r752, %r197, %r751;
	shfl.sync.idx.b32	%r754|%p258, %r735, %r199, 4127, -1;
	mad.lo.s32 	%r755, %r754, %r203, %r753;
	shfl.sync.idx.b32	%r756|%p259, %r735, %r205, 4127, -1;
	mad.lo.s32 	%r757, %r756, %r209, %r755;
	shfl.sync.idx.b32	%r758|%p260, %r735, %r211, 4127, -1;
	mad.lo.s32 	%r759, %r758, %r215, %r757;
	shfl.sync.idx.b32	%r760|%p261, %r735, %r217, 4127, -1;
	mad.lo.s32 	%r761, %r760, %r221, %r759;
	shfl.sync.idx.b32	%r762|%p262, %r735, %r223, 4127, -1;
	mad.lo.s32 	%r763, %r762, %r227, %r761;
	shfl.sync.idx.b32	%r764|%p263, %r735, %r229, 4127, -1;
	mad.lo.s32 	%r765, %r764, %r233, %r763;
	shfl.sync.idx.b32	%r766|%p264, %r735, %r235, 4127, -1;
	mad.lo.s32 	%r767, %r766, %r239, %r765;
	bar.sync 	0;
	mov.u32 	%r768, %ctaid.y;
	mov.u32 	%r769, %ctaid.x;
	shl.b32 	%r770, %r769, 7;
	or.b32  	%r771, %r770, %r1;
	mad.lo.s32 	%r772, %r768, %r791, %r771;
	mul.wide.s32 	%rd27, %r772, 4;
	add.s64 	%rd28, %rd26, %rd27;
	st.global.u32 	[%rd28], %r272;
	add.s32 	%r773, %r772, %r145;
	mul.wide.s32 	%rd29, %r773, 4;
	add.s64 	%rd30, %rd26, %rd29;
	st.global.u32 	[%rd30], %r305;
	shl.b32 	%r774, %r144, 8;
	add.s32 	%r775, %r774, %r772;
	mul.wide.s32 	%rd31, %r775, 4;
	add.s64 	%rd32, %rd26, %rd31;
	st.global.u32 	[%rd32], %r338;
	add.s32 	%r776, %r775, %r145;
	mul.wide.s32 	%rd33, %r776, 4;
	add.s64 	%rd34, %rd26, %rd33;
	st.global.u32 	[%rd34], %r371;
	shl.b32 	%r777, %r144, 9;
	add.s32 	%r778, %r777, %r772;
	mul.wide.s32 	%rd35, %r778, 4;
	add.s64 	%rd36, %rd26, %rd35;
	st.global.u32 	[%rd36], %r404;
	add.s32 	%r779, %r778, %r145;
	mul.wide.s32 	%rd37, %r779, 4;
	add.s64 	%rd38, %rd26, %rd37;
	st.global.u32 	[%rd38], %r437;
	add.s32 	%r780, %r774, %r778;
	mul.wide.s32 	%rd39, %r780, 4;
	add.s64 	%rd40, %rd26, %rd39;
	st.global.u32 	[%rd40], %r470;
	add.s32 	%r781, %r780, %r145;
	mul.wide.s32 	%rd41, %r781, 4;
	add.s64 	%rd42, %rd26, %rd41;
	st.global.u32 	[%rd42], %r503;
	shl.b32 	%r782, %r144, 10;
	add.s32 	%r783, %r782, %r772;
	mul.wide.s32 	%rd43, %r783, 4;
	add.s64 	%rd44, %rd26, %rd43;
	st.global.u32 	[%rd44], %r536;
	add.s32 	%r784, %r783, %r145;
	mul.wide.s32 	%rd45, %r784, 4;
	add.s64 	%rd46, %rd26, %rd45;
	st.global.u32 	[%rd46], %r569;
	add.s32 	%r785, %r774, %r783;
	mul.wide.s32 	%rd47, %r785, 4;
	add.s64 	%rd48, %rd26, %rd47;
	st.global.u32 	[%rd48], %r602;
	add.s32 	%r786, %r785, %r145;
	mul.wide.s32 	%rd49, %r786, 4;
	add.s64 	%rd50, %rd26, %rd49;
	st.global.u32 	[%rd50], %r635;
	add.s32 	%r787, %r777, %r783;
	mul.wide.s32 	%rd51, %r787, 4;
	add.s64 	%rd52, %rd26, %rd51;
	st.global.u32 	[%rd52], %r668;
	add.s32 	%r788, %r787, %r145;
	mul.wide.s32 	%rd53, %r788, 4;
	add.s64 	%rd54, %rd26, %rd53;
	st.global.u32 	[%rd54], %r701;
	add.s32 	%r789, %r774, %r787;
	mul.wide.s32 	%rd55, %r789, 4;
	add.s64 	%rd56, %rd26, %rd55;
	st.global.u32 	[%rd56], %r734;
	add.s32 	%r790, %r789, %r145;
	mul.wide.s32 	%rd57, %r790, 4;
	add.s64 	%rd58, %rd26, %rd57;
	st.global.u32 	[%rd58], %r767;
$L__BB209_13:
	ret;

}
	// .globl	_Z9cuda_gemmIiLi128ELi1ELi1ELi2048ELi16ELi16ELi64ELi1ELi0EEviiiPT_S1_S1_iii
.visible .entry _Z9cuda_gemmIiLi128ELi1ELi1ELi2048ELi16ELi16ELi64ELi1ELi0EEviiiPT_S1_S1_iii(
	.param .u32 _Z9cuda_gemmIiLi128ELi1ELi1ELi2048ELi16ELi16ELi64ELi1ELi0EEviiiPT_S1_S1_iii_param_0,
	.param .u32 _Z9cuda_gemmIiLi128ELi1ELi1ELi2048ELi16ELi16ELi64ELi1ELi0EEviiiPT_S1_S1_iii_param_1,
	.param .u32 _Z9cuda_gemmIiLi128ELi1ELi1ELi2048ELi16ELi16ELi64ELi1ELi0EEviiiPT_S1_S1_iii_param_2,
	.param .u64 .ptr .align 1 _Z9cuda_gemmIiLi128ELi1ELi1ELi2048ELi16ELi16ELi64ELi1ELi0EEviiiPT_S1_S1_iii_param_3,
	.param .u64 .ptr .align 1 _Z9cuda_gemmIiLi128ELi1ELi1ELi2048ELi16ELi16ELi64ELi1ELi0EEviiiPT_S1_S1_iii_param_4,
	.param .u64 .ptr .align 1 _Z9cuda_gemmIiLi128ELi1ELi1ELi2048ELi16ELi16ELi64ELi1ELi0EEviiiPT_S1_S1_iii_param_5,
	.param .u32 _Z9cuda_gemmIiLi128ELi1ELi1ELi2048ELi16ELi16ELi64ELi1ELi0EEviiiPT_S1_S1_iii_param_6,
	.param .u32 _Z9cuda_gemmIiLi128ELi1ELi1ELi2048ELi16ELi16ELi64ELi1ELi0EEviiiPT_S1_S1_iii_param_7,
	.param .u32 _Z9cuda_gemmIiLi128ELi1ELi1ELi2048ELi16ELi16ELi64ELi1ELi0EEviiiPT_S1_S1_iii_param_8
)
.maxntid 128
{
	.local .align 16 .b8 	__local_depot210[64];
	.reg .b64 	%SP;
	.reg .b64 	%SPL;
	.reg .pred 	%p<93>;
	.reg .b16 	%rs<8>;
	.reg .b32 	%r<645>;
	.reg .b64 	%rd<56>;
	// demoted variable
	.shared .align 128 .b8 _ZZ9cuda_gemmIiLi128ELi1ELi1ELi2048ELi16ELi16ELi64ELi1ELi0EEviiiPT_S1_S1_iiiE11kron_fac_sh[1088];
	// demoted variable
	.shared .align 128 .b8 _ZZ9cuda_gemmIiLi128ELi1ELi1ELi2048ELi16ELi16ELi64ELi1ELi0EEviiiPT_S1_S1_iiiE3Ash[8192];
	mov.u64 	%SPL, __local_depot210;
	ld.param.u64 	%rd6, [_Z9cuda_gemmIiLi128ELi1ELi1ELi2048ELi16ELi16ELi64ELi1ELi0EEviiiPT_S1_S1_iii_param_3];
	ld.param.u64 	%rd4, [_Z9cuda_gemmIiLi128ELi1ELi1ELi2048ELi16ELi16ELi64ELi1ELi0EEviiiPT_S1_S1_iii_param_4];
	ld.param.u32 	%r208, [_Z9cuda_gemmIiLi128ELi1ELi1ELi2048ELi16ELi16ELi64ELi1ELi0EEviiiPT_S1_S1_iii_param_6];
	ld.param.u32 	%r209, [_Z9cuda_gemmIiLi128ELi1ELi1ELi2048ELi16ELi16ELi64ELi1ELi0EEviiiPT_S1_S1_iii_param_7];
	cvta.to.global.u64 	%rd1, %rd6;
	add.u64 	%rd2, %SPL, 0;
	mov.u32 	%r1, %tid.x;
	mul.lo.s32 	%r2, %r209, %r208;
	setp.ge.u32 	%p1, %r1, %r2;
	@%p1 bra 	$L__BB210_3;
	mov.u32 	%r3, %ntid.x;
	cvta.to.global.u64 	%rd3, %rd4;
	mov.u32 	%r212, _ZZ9cuda_gemmIiLi128ELi1ELi1ELi2048ELi16ELi16ELi64ELi1ELi0EEviiiPT_S1_S1_iiiE11kron_fac_sh;
	mov.u32 	%r557, %r1;
$L__BB210_2:
	mul.wide.u32 	%rd8, %r557, 4;
	add.s64 	%rd9, %rd3, %rd8;
	ld.global.u32 	%r210, [%rd9];
	rem.u32 	%r211, %r557, %r208;
	mad.lo.s32 	%r213, %r211, 68, %r212;
	div.u32 	%r214, %r557, %r209;
	shl.b32 	%r215, %r214, 2;
	add.s32 	%r216, %r213, %r215;
	st.shared.u32 	[%r216], %r210;
	add.s32 	%r557, %r557, %r3;
	setp.lt.u32 	%p2, %r557, %r2;
	@%p2 bra 	$L__BB210_2;
$L__BB210_3:
	div.s32 	%r6, 2048, %r209;
	min.s32 	%r7, %r6, 128;
	cvt.u16.u32 	%rs2, %r7;
	div.s16 	%rs3, 128, %rs2;
	cvt.s32.s16 	%r8, %rs3;
	div.s16 	%rs4, 16, %rs3;
	cvt.s32.s16 	%r9, %rs4;
	div.u32 	%r11, %r1, %r7;
	mul.lo.s32 	%r217, %r11, %r7;
	sub.s32 	%r10, %r1, %r217;
	mov.u32 	%r12, %ctaid.y;
	mov.u32 	%r218, %nctaid.y;
	setp.ge.u32 	%p3, %r12, %r218;
	@%p3 bra 	$L__BB210_114;
	shl.b32 	%r560, %r1, 2;
	mov.u32 	%r219, %ntid.x;
	shl.b32 	%r14, %r219, 2;
	and.b32  	%r15, %r10, 15;
	min.s32 	%r16, %r208, 16;
	mov.b32 	%r220, 0;
	st.local.v4.u32 	[%rd2], {%r220, %r220, %r220, %r220};
	st.local.v4.u32 	[%rd2+16], {%r220, %r220, %r220, %r220};
	st.local.v4.u32 	[%rd2+32], {%r220, %r220, %r220, %r220};
	st.local.v4.u32 	[%rd2+48], {%r220, %r220, %r220, %r220};
	shl.b32 	%r17, %r12, 11;
	xor.b32  	%r221, %r560, 2047;
	sub.s32 	%r222, %r221, %r14;
	cvt.u16.u32 	%rs5, %r222;
	cvt.u16.u32 	%rs6, %r14;
	div.u16 	%rs7, %rs5, %rs6;
	and.b16  	%rs1, %rs7, 3;
	setp.eq.s16 	%p4, %rs1, 2;
	@%p4 bra 	$L__BB210_7;
	cvt.u32.u16 	%r18, %rs1;
	mov.b32 	%r559, 0;
$L__BB210_6:
	.pragma "nounroll";
	add.s32 	%r224, %r17, %r560;
	mul.wide.u32 	%rd10, %r224, 4;
	add.s64 	%rd11, %rd1, %rd10;
	ld.global.v4.u32 	{%r225, %r226, %r227, %r228}, [%rd11];
	shl.b32 	%r229, %r560, 2;
	mov.u32 	%r230, _ZZ9cuda_gemmIiLi128ELi1ELi1ELi2048ELi16ELi16ELi64ELi1ELi0EEviiiPT_S1_S1_iiiE3Ash;
	add.s32 	%r231, %r230, %r229;
	st.shared.v4.u32 	[%r231], {%r225, %r226, %r227, %r228};
	add.s32 	%r560, %r560, %r14;
	add.s32 	%r559, %r559, 1;
	xor.b32  	%r232, %r559, %r18;
	setp.ne.s32 	%p5, %r232, 2;
	@%p5 bra 	$L__BB210_6;
$L__BB210_7:
	mov.u32 	%r239, _ZZ9cuda_gemmIiLi128ELi1ELi1ELi2048ELi16ELi16ELi64ELi1ELi0EEviiiPT_S1_S1_iiiE3Ash;
	shl.b32 	%r247, %r14, 2;
$L__BB210_8:
	add.s32 	%r233, %r17, %r560;
	mul.wide.s32 	%rd12, %r233, 4;
	add.s64 	%rd13, %rd1, %rd12;
	ld.global.v4.u32 	{%r234, %r235, %r236, %r237}, [%rd13];
	shl.b32 	%r238, %r560, 2;
	add.s32 	%r240, %r239, %r238;
	st.shared.v4.u32 	[%r240], {%r234, %r235, %r236, %r237};
	add.s32 	%r241, %r560, %r14;
	add.s32 	%r242, %r17, %r241;
	mul.wide.s32 	%rd14, %r242, 4;
	add.s64 	%rd15, %rd1, %rd14;
	ld.global.v4.u32 	{%r243, %r244, %r245, %r246}, [%rd15];
	add.s32 	%r248, %r240, %r247;
	st.shared.v4.u32 	[%r248], {%r243, %r244, %r245, %r246};
	add.s32 	%r249, %r241, %r14;
	add.s32 	%r250, %r17, %r249;
	mul.wide.s32 	%rd16, %r250, 4;
	add.s64 	%rd17, %rd1, %rd16;
	ld.global.v4.u32 	{%r251, %r252, %r253, %r254}, [%rd17];
	add.s32 	%r255, %r248, %r247;
	st.shared.v4.u32 	[%r255], {%r251, %r252, %r253, %r254};
	add.s32 	%r256, %r249, %r14;
	add.s32 	%r257, %r17, %r256;
	mul.wide.s32 	%rd18, %r257, 4;
	add.s64 	%rd19, %rd1, %rd18;
	ld.global.v4.u32 	{%r258, %r259, %r260, %r261}, [%rd19];
	add.s32 	%r262, %r255, %r247;
	st.shared.v4.u32 	[%r262], {%r258, %r259, %r260, %r261};
	add.s32 	%r560, %r256, %r14;
	setp.lt.u32 	%p6, %r560, 2048;
	@%p6 bra 	$L__BB210_8;
	setp.lt.s32 	%p7, %r6, 1;
	bar.sync 	0;
	mov.b32 	%r562, 0;
	mov.u32 	%r563, %r562;
	mov.u32 	%r564, %r562;
	mov.u32 	%r565, %r562;
	mov.u32 	%r566, %r562;
	mov.u32 	%r567, %r562;
	mov.u32 	%r568, %r562;
	mov.u32 	%r569, %r562;
	mov.u32 	%r570, %r562;
	mov.u32 	%r571, %r562;
	mov.u32 	%r572, %r562;
	mov.u32 	%r573, %r562;
	mov.u32 	%r574, %r562;
	mov.u32 	%r575, %r562;
	mov.u32 	%r576, %r562;
	mov.u32 	%r577, %r562;
	@%p7 bra 	$L__BB210_113;
	add.s32 	%r266, %r10, 1;
	and.b32  	%r26, %r266, 15;
	add.s32 	%r267, %r10, 2;
	and.b32  	%r27, %r267, 15;
	add.s32 	%r268, %r10, 3;
	and.b32  	%r28, %r268, 15;
	add.s32 	%r269, %r10, 4;
	and.b32  	%r29, %r269, 15;
	add.s32 	%r270, %r10, 9;
	and.b32  	%r30, %r270, 15;
	add.s32 	%r271, %r10, 10;
	and.b32  	%r31, %r271, 15;
	add.s32 	%r272, %r10, 11;
	and.b32  	%r32, %r272, 15;
	add.s32 	%r273, %r10, 12;
	and.b32  	%r33, %r273, 15;
	add.s32 	%r274, %r10, 13;
	and.b32  	%r34, %r274, 15;
	add.s32 	%r275, %r10, 14;
	and.b32  	%r35, %r275, 15;
	add.s32 	%r276, %r10, -1;
	and.b32  	%r36, %r276, 15;
	setp.lt.s32 	%p8, %r15, %r209;
	selp.b32 	%r277, 0, %r209, %p8;
	sub.s32 	%r37, %r15, %r277;
	add.s32 	%r278, %r15, 1;
	setp.lt.s32 	%p9, %r278, %r209;
	selp.b32 	%r279, 0, %r209, %p9;
	sub.s32 	%r38, %r278, %r279;
	add.s32 	%r280, %r15, 2;
	setp.lt.s32 	%p10, %r280, %r209;
	selp.b32 	%r281, 0, %r209, %p10;
	sub.s32 	%r39, %r280, %r281;
	add.s32 	%r282, %r15, 3;
	setp.lt.s32 	%p11, %r282, %r209;
	selp.b32 	%r283, 0, %r209, %p11;
	sub.s32 	%r40, %r282, %r283;
	add.s32 	%r284, %r15, 4;
	setp.lt.s32 	%p12, %r284, %r209;
	selp.b32 	%r285, 0, %r209, %p12;
	sub.s32 	%r41, %r284, %r285;
	add.s32 	%r286, %r15, 5;
	setp.lt.s32 	%p13, %r286, %r209;
	selp.b32 	%r287, 0, %r209, %p13;
	sub.s32 	%r42, %r286, %r287;
	add.s32 	%r288, %r15, 6;
	setp.lt.s32 	%p14, %r288, %r209;
	selp.b32 	%r289, 0, %r209, %p14;
	sub.s32 	%r43, %r288, %r289;
	add.s32 	%r290, %r15, 7;
	setp.lt.s32 	%p15, %r290, %r209;
	selp.b32 	%r291, 0, %r209, %p15;
	sub.s32 	%r44, %r290, %r291;
	add.s32 	%r292, %r15, 8;
	setp.lt.s32 	%p16, %r292, %r209;
	selp.b32 	%r293, 0, %r209, %p16;
	sub.s32 	%r45, %r292, %r293;
	add.s32 	%r294, %r15, 9;
	setp.lt.s32 	%p17, %r294, %r209;
	selp.b32 	%r295, 0, %r209, %p17;
	sub.s32 	%r46, %r294, %r295;
	add.s32 	%r296, %r15, 10;
	setp.lt.s32 	%p18, %r296, %r209;
	selp.b32 	%r297, 0, %r209, %p18;
	sub.s32 	%r47, %r296, %r297;
	add.s32 	%r298, %r15, 11;
	setp.lt.s32 	%p19, %r298, %r209;
	selp.b32 	%r299, 0, %r209, %p19;
	sub.s32 	%r48, %r298, %r299;
	add.s32 	%r300, %r15, 12;
	setp.lt.s32 	%p20, %r300, %r209;
	selp.b32 	%r301, 0, %r209, %p20;
	sub.s32 	%r49, %r300, %r301;
	add.s32 	%r302, %r15, 13;
	setp.lt.s32 	%p21, %r302, %r209;
	selp.b32 	%r303, 0, %r209, %p21;
	sub.s32 	%r50, %r302, %r303;
	add.s32 	%r304, %r15, 14;
	setp.lt.s32 	%p22, %r304, %r209;
	selp.b32 	%r305, 0, %r209, %p22;
	sub.s32 	%r51, %r304, %r305;
	add.s32 	%r306, %r15, 15;
	setp.lt.s32 	%p23, %r306, %r209;
	selp.b32 	%r307, 0, %r209, %p23;
	sub.s32 	%r52, %r306, %r307;
	mov.b32 	%r594, 0;
	mov.u32 	%r595, %r594;
$L__BB210_11:
	setp.gt.s32 	%p24, %r209, 0;
	add.s32 	%r308, %r595, %r10;
	mul.lo.s32 	%r87, %r308, %r209;
	@%p24 bra 	$L__BB210_12;
	bra.uni 	$L__BB210_13;
$L__BB210_12:
	and.b32  	%r309, %r10, 15;
	add.s32 	%r310, %r309, %r87;
	shl.b32 	%r311, %r310, 2;
	mov.u32 	%r312, _ZZ9cuda_gemmIiLi128ELi1ELi1ELi2048ELi16ELi16ELi64ELi1ELi0EEviiiPT_S1_S1_iiiE3Ash;
	add.s32 	%r313, %r312, %r311;
	ld.shared.u32 	%r596, [%r313];
$L__BB210_13:
	setp.lt.s32 	%p25, %r209, 2;
	@%p25 bra 	$L__BB210_15;
	add.s32 	%r314, %r26, %r87;
	shl.b32 	%r315, %r314, 2;
	mov.u32 	%r316, _ZZ9cuda_gemmIiLi128ELi1ELi1ELi2048ELi16ELi16ELi64ELi1ELi0EEviiiPT_S1_S1_iiiE3Ash;
	add.s32 	%r317, %r316, %r315;
	ld.shared.u32 	%r592, [%r317];
$L__BB210_15:
	setp.lt.s32 	%p26, %r209, 3;
	@%p26 bra 	$L__BB210_17;
	add.s32 	%r318, %r27, %r87;
	shl.b32 	%r319, %r318, 2;
	mov.u32 	%r320, _ZZ9cuda_gemmIiLi128ELi1ELi1ELi2048ELi16ELi16ELi64ELi1ELi0EEviiiPT_S1_S1_iiiE3Ash;
	add.s32 	%r321, %r320, %r319;
	ld.shared.u32 	%r591, [%r321];
$L__BB210_17:
	setp.lt.s32 	%p27, %r209, 4;
	@%p27 bra 	$L__BB210_19;
	add.s32 	%r322, %r28, %r87;
	shl.b32 	%r323, %r322, 2;
	mov.u32 	%r324, _ZZ9cuda_gemmIiLi128ELi1ELi1ELi2048ELi16ELi16ELi64ELi1ELi0EEviiiPT_S1_S1_iiiE3Ash;
	add.s32 	%r325, %r324, %r323;
	ld.shared.u32 	%r590, [%r325];
$L__BB210_19:
	setp.lt.s32 	%p28, %r209, 5;
	@%p28 bra 	$L__BB210_21;
	add.s32 	%r326, %r29, %r87;
	shl.b32 	%r327, %r326, 2;
	mov.u32 	%r328, _ZZ9cuda_gemmIiLi128ELi1ELi1ELi2048ELi16ELi16ELi64ELi1ELi0EEviiiPT_S1_S1_iiiE3Ash;
	add.s32 	%r329, %r328, %r327;
	ld.shared.u32 	%r589, [%r329];
$L__BB210_21:
	setp.lt.s32 	%p29, %r209, 6;
	@%p29 bra 	$L__BB210_23;
	add.s32 	%r330, %r10, 5;
	and.b32  	%r331, %r330, 15;
	add.s32 	%r332, %r331, %r87;
	shl.b32 	%r333, %r332, 2;
	mov.u32 	%r334, _ZZ9cuda_gemmIiLi128ELi1ELi1ELi2048ELi16ELi16ELi64ELi1ELi0EEviiiPT_S1_S1_iiiE3Ash;
	add.s32 	%r335, %r334, %r333;
	ld.shared.u32 	%r588, [%r335];
$L__BB210_23:
	setp.lt.s32 	%p30, %r209, 7;
	@%p30 bra 	$L__BB210_25;
	add.s32 	%r336, %r10, 6;
	and.b32  	%r337, %r336, 15;
	add.s32 	%r338, %r337, %r87;
	shl.b32 	%r339, %r338, 2;
	mov.u32 	%r340, _ZZ9cuda_gemmIiLi128ELi1ELi1ELi2048ELi16ELi16ELi64ELi1ELi0EEviiiPT_S1_S1_iiiE3Ash;
	add.s32 	%r341, %r340, %r339;
	ld.shared.u32 	%r587, [%r341];
$L__BB210_25:
	setp.lt.s32 	%p31, %r209, 8;
	@%p31 bra 	$L__BB210_27;
	add.s32 	%r342, %r10, 7;
	and.b32  	%r343, %r342, 15;
	add.s32 	%r344, %r343, %r87;
	shl.b32 	%r345, %r344, 2;
	mov.u32 	%r346, _ZZ9cuda_gemmIiLi128ELi1ELi1ELi2048ELi16ELi16ELi64ELi1ELi0EEviiiPT_S1_S1_iiiE3Ash;
	add.s32 	%r347, %r346, %r345;
	ld.shared.u32 	%r586, [%r347];
$L__BB210_27:
	setp.lt.s32 	%p32, %r209, 9;
	@%p32 bra 	$L__BB210_29;
	and.b32  	%r348, %r10, 15;
	xor.b32  	%r349, %r348, 8;
	add.s32 	%r350, %r349, %r87;
	shl.b32 	%r351, %r350, 2;
	mov.u32 	%r352, _ZZ9cuda_gemmIiLi128ELi1ELi1ELi2048ELi16ELi16ELi64ELi1ELi0EEviiiPT_S1_S1_iiiE3Ash;
	add.s32 	%r353, %r352, %r351;
	ld.shared.u32 	%r585, [%r353];
$L__BB210_29:
	setp.lt.s32 	%p33, %r209, 10;
	@%p33 bra 	$L__BB210_31;
	add.s32 	%r354, %r30, %r87;
	shl.b32 	%r355, %r354, 2;
	mov.u32 	%r356, _ZZ9cuda_gemmIiLi128ELi1ELi1ELi2048ELi16ELi16ELi64ELi1ELi0EEviiiPT_S1_S1_iiiE3Ash;
	add.s32 	%r357, %r356, %r355;
	ld.shared.u32 	%r584, [%r357];
$L__BB210_31:
	setp.lt.s32 	%p34, %r209, 11;
	@%p34 bra 	$L__BB210_33;
	add.s32 	%r358, %r31, %r87;
	shl.b32 	%r359, %r358, 2;
	mov.u32 	%r360, _ZZ9cuda_gemmIiLi128ELi1ELi1ELi2048ELi16ELi16ELi64ELi1ELi0EEviiiPT_S1_S1_iiiE3Ash;
	add.s32 	%r361, %r360, %r359;
	ld.shared.u32 	%r583, [%r361];
$L__BB210_33:
	setp.lt.s32 	%p35, %r209, 12;
	@%p35 bra 	$L__BB210_35;
	add.s32 	%r362, %r32, %r87;
	shl.b32 	%r363, %r362, 2;
	mov.u32 	%r364, _ZZ9cuda_gemmIiLi128ELi1ELi1ELi2048ELi16ELi16ELi64ELi1ELi0EEviiiPT_S1_S1_iiiE3Ash;
	add.s32 	%r365, %r364, %r363;
	ld.shared.u32 	%r582, [%r365];
$L__BB210_35:
	setp.lt.s32 	%p36, %r209, 13;
	@%p36 bra 	$L__BB210_37;
	add.s32 	%r366, %r33, %r87;
	shl.b32 	%r367, %r366, 2;
	mov.u32 	%r368, _ZZ9cuda_gemmIiLi128ELi1ELi1ELi2048ELi16ELi16ELi64ELi1ELi0EEviiiPT_S1_S1_iiiE3Ash;
	add.s32 	%r369, %r368, %r367;
	ld.shared.u32 	%r581, [%r369];
$L__BB210_37:
	setp.lt.s32 	%p37, %r209, 14;
	@%p37 bra 	$L__BB210_39;
	add.s32 	%r370, %r34, %r87;
	shl.b32 	%r371, %r370, 2;
	mov.u32 	%r372, _ZZ9cuda_gemmIiLi128ELi1ELi1ELi2048ELi16ELi16ELi64ELi1ELi0EEviiiPT_S1_S1_iiiE3Ash;
	add.s32 	%r373, %r372, %r371;
	ld.shared.u32 	%r580, [%r373];
$L__BB210_39:
	setp.lt.s32 	%p38, %r209, 15;
	@%p38 bra 	$L__BB210_41;
	add.s32 	%r374, %r35, %r87;
	shl.b32 	%r375, %r374, 2;
	mov.u32 	%r376, _ZZ9cuda_gemmIiLi128ELi1ELi1ELi2048ELi16ELi16ELi64ELi1ELi0EEviiiPT_S1_S1_iiiE3Ash;
	add.s32 	%r377, %r376, %r375;
	ld.shared.u32 	%r579, [%r377];
$L__BB210_41:
	setp.lt.s32 	%p39, %r209, 16;
	@%p39 bra 	$L__BB210_43;
	add.s32 	%r378, %r36, %r87;
	shl.b32 	%r379, %r378, 2;
	mov.u32 	%r380, _ZZ9cuda_gemmIiLi128ELi1ELi1ELi2048ELi16ELi16ELi64ELi1ELi0EEviiiPT_S1_S1_iiiE3Ash;
	add.s32 	%r381, %r380, %r379;
	ld.shared.u32 	%r578, [%r381];
$L__BB210_43:
	setp.lt.s32 	%p40, %r11, %r16;
	@%p40 bra 	$L__BB210_44;
	bra.uni 	$L__BB210_111;
$L__BB210_44:
	mul.lo.s32 	%r612, %r594, %r9;
	mov.u32 	%r613, %r11;
$L__BB210_45:
	setp.gt.u32 	%p41, %r209, 64;
	mov.u32 	%r382, _ZZ9cuda_gemmIiLi128ELi1ELi1ELi2048ELi16ELi16ELi64ELi1ELi0EEviiiPT_S1_S1_iiiE11kron_fac_sh;
	mad.lo.s32 	%r123, %r613, 68, %r382;
	shl.b32 	%r383, %r1, 2;
	and.b32  	%r384, %r383, 60;
	add.s32 	%r385, %r123, %r384;
	ld.shared.u32 	%r124, [%r385];
	@%p41 bra 	$L__BB210_78;
	setp.eq.s32 	%p58, %r209, 0;
	mov.b32 	%r615, 0;
	@%p58 bra 	$L__BB210_48;
	shfl.sync.idx.b32	%r445|%p59, %r124, %r37, 4127, -1;
	mul.lo.s32 	%r615, %r445, %r596;
$L__BB210_48:
	setp.lt.s32 	%p60, %r209, 2;
	@%p60 bra 	$L__BB210_50;
	shfl.sync.idx.b32	%r446|%p61, %r124, %r38, 4127, -1;
	mad.lo.s32 	%r615, %r446, %r592, %r615;
$L__BB210_50:
	setp.lt.s32 	%p62, %r209, 3;
	@%p62 bra 	$L__BB210_52;
	shfl.sync.idx.b32	%r447|%p63, %r124, %r39, 4127, -1;
	mad.lo.s32 	%r615, %r447, %r591, %r615;
$L__BB210_52:
	setp.lt.s32 	%p64, %r209, 4;
	@%p64 bra 	$L__BB210_54;
	shfl.sync.idx.b32	%r448|%p65, %r124, %r40, 4127, -1;
	mad.lo.s32 	%r615, %r448, %r590, %r615;
$L__BB210_54:
	setp.lt.s32 	%p66, %r209, 5;
	@%p66 bra 	$L__BB210_56;
	shfl.sync.idx.b32	%r449|%p67, %r124, %r41, 4127, -1;
	mad.lo.s32 	%r615, %r449, %r589, %r615;
$L__BB210_56:
	setp.lt.s32 	%p68, %r209, 6;
	@%p68 bra 	$L__BB210_58;
	shfl.sync.idx.b32	%r450|%p69, %r124, %r42, 4127, -1;
	mad.lo.s32 	%r615, %r450, %r588, %r615;
$L__BB210_58:
	setp.lt.s32 	%p70, %r209, 7;
	@%p70 bra 	$L__BB210_60;
	shfl.sync.idx.b32	%r451|%p71, %r124, %r43, 4127, -1;
	mad.lo.s32 	%r615, %r451, %r587, %r615;
$L__BB210_60:
	setp.lt.s32 	%p72, %r209, 8;
	@%p72 bra 	$L__BB210_62;
	shfl.sync.idx.b32	%r452|%p73, %r124, %r44, 4127, -1;
	mad.lo.s32 	%r615, %r452, %r586, %r615;
$L__BB210_62:
	setp.lt.s32 	%p74, %r209, 9;
	@%p74 bra 	$L__BB210_64;
	shfl.sync.idx.b32	%r453|%p75, %r124, %r45, 4127, -1;
	mad.lo.s32 	%r615, %r453, %r585, %r615;
$L__BB210_64:
	setp.lt.s32 	%p76, %r209, 10;
	@%p76 bra 	$L__BB210_66;
	shfl.sync.idx.b32	%r454|%p77, %r124, %r46, 4127, -1;
	mad.lo.s32 	%r615, %r454, %r584, %r615;
$L__BB210_66:
	setp.lt.s32 	%p78, %r209, 11;
	@%p78 bra 	$L__BB210_68;
	shfl.sync.idx.b32	%r455|%p79, %r124, %r47, 4127, -1;
	mad.lo.s32 	%r615, %r455, %r583, %r615;
$L__BB210_68:
	setp.lt.s32 	%p80, %r209, 12;
	@%p80 bra 	$L__BB210_70;
	shfl.sync.idx.b32	%r456|%p81, %r124, %r48, 4127, -1;
	mad.lo.s32 	%r615, %r456, %r582, %r615;
$L__BB210_70:
	setp.lt.s32 	%p82, %r209, 13;
	@%p82 bra 	$L__BB210_72;
	shfl.sync.idx.b32	%r457|%p83, %r124, %r49, 4127, -1;
	mad.lo.s32 	%r615, %r457, %r581, %r615;
$L__BB210_72:
	setp.lt.s32 	%p84, %r209, 14;
	@%p84 bra 	$L__BB210_74;
	shfl.sync.idx.b32	%r458|%p85, %r124, %r50, 4127, -1;
	mad.lo.s32 	%r615, %r458, %r580, %r615;
$L__BB210_74:
	setp.lt.s32 	%p86, %r209, 15;
	@%p86 bra 	$L__BB210_76;
	shfl.sync.idx.b32	%r459|%p87, %r124, %r51, 4127, -1;
	mad.lo.s32 	%r615, %r459, %r579, %r615;
$L__BB210_76:
	setp.lt.s32 	%p88, %r209, 16;
	@%p88 bra 	$L__BB210_110;
	shfl.sync.idx.b32	%r460|%p89, %r124, %r52, 4127, -1;
	mad.lo.s32 	%r615, %r460, %r578, %r615;
	bra.uni 	$L__BB210_110;
$L__BB210_78:
	setp.lt.s32 	%p42, %r209, 1;
	mov.b32 	%r615, 0;
	@%p42 bra 	$L__BB210_80;
	shl.b32 	%r387, %r10, 2;
	and.b32  	%r388, %r387, 60;
	add.s32 	%r389, %r123, %r388;
	ld.shared.u32 	%r390, [%r389];
	mul.lo.s32 	%r615, %r390, %r596;
$L__BB210_80:
	@%p25 bra 	$L__BB210_82;
	shl.b32 	%r391, %r26, 2;
	add.s32 	%r392, %r123, %r391;
	ld.shared.u32 	%r393, [%r392];
	mad.lo.s32 	%r615, %r393, %r592, %r615;
$L__BB210_82:
	@%p26 bra 	$L__BB210_84;
	shl.b32 	%r394, %r27, 2;
	add.s32 	%r395, %r123, %r394;
	ld.shared.u32 	%r396, [%r395];
	mad.lo.s32 	%r615, %r396, %r591, %r615;
$L__BB210_84:
	@%p27 bra 	$L__BB210_86;
	shl.b32 	%r397, %r28, 2;
	add.s32 	%r398, %r123, %r397;
	ld.shared.u32 	%r399, [%r398];
	mad.lo.s32 	%r615, %r399, %r590, %r615;
$L__BB210_86:
	@%p28 bra 	$L__BB210_88;
	shl.b32 	%r400, %r29, 2;
	add.s32 	%r401, %r123, %r400;
	ld.shared.u32 	%r402, [%r401];
	mad.lo.s32 	%r615, %r402, %r589, %r615;
$L__BB210_88:
	@%p29 bra 	$L__BB210_90;
	shl.b32 	%r403, %r10, 2;
	add.s32 	%r404, %r403, 20;
	and.b32  	%r405, %r404, 60;
	add.s32 	%r406, %r123, %r405;
	ld.shared.u32 	%r407, [%r406];
	mad.lo.s32 	%r615, %r407, %r588, %r615;
$L__BB210_90:
	@%p30 bra 	$L__BB210_92;
	shl.b32 	%r408, %r10, 2;
	add.s32 	%r409, %r408, 24;
	and.b32  	%r410, %r409, 60;
	add.s32 	%r411, %r123, %r410;
	ld.shared.u32 	%r412, [%r411];
	mad.lo.s32 	%r615, %r412, %r587, %r615;
$L__BB210_92:
	setp.lt.s32 	%p49, %r209, 8;
	@%p49 bra 	$L__BB210_94;
	shl.b32 	%r413, %r10, 2;
	add.s32 	%r414, %r413, 28;
	and.b32  	%r415, %r414, 60;
	add.s32 	%r416, %r123, %r415;
	ld.shared.u32 	%r417, [%r416];
	mad.lo.s32 	%r615, %r417, %r586, %r615;
$L__BB210_94:
	setp.lt.s32 	%p50, %r209, 9;
	@%p50 bra 	$L__BB210_96;
	shl.b32 	%r418, %r10, 2;
	and.b32  	%r419, %r418, 60;
	xor.b32  	%r420, %r419, 32;
	add.s32 	%r421, %r123, %r420;
	ld.shared.u32 	%r422, [%r421];
	mad.lo.s32 	%r615, %r422, %r585, %r615;
$L__BB210_96:
	setp.lt.s32 	%p51, %r209, 10;
	@%p51 bra 	$L__BB210_98;
	shl.b32 	%r423, %r30, 2;
	add.s32 	%r424, %r123, %r423;
	ld.shared.u32 	%r425, [%r424];
	mad.lo.s32 	%r615, %r425, %r584, %r615;
$L__BB210_98:
	setp.lt.s32 	%p52, %r209, 11;
	@%p52 bra 	$L__BB210_100;
	shl.b32 	%r426, %r31, 2;
	add.s32 	%r427, %r123, %r426;
	ld.shared.u32 	%r428, [%r427];
	mad.lo.s32 	%r615, %r428, %r583, %r615;
$L__BB210_100:
	setp.lt.s32 	%p53, %r209, 12;
	@%p53 bra 	$L__BB210_102;
	shl.b32 	%r429, %r32, 2;
	add.s32 	%r430, %r123, %r429;
	ld.shared.u32 	%r431, [%r430];
	mad.lo.s32 	%r615, %r431, %r582, %r615;
$L__BB210_102:
	setp.lt.s32 	%p54, %r209, 13;
	@%p54 bra 	$L__BB210_104;
	shl.b32 	%r432, %r33, 2;
	add.s32 	%r433, %r123, %r432;
	ld.shared.u32 	%r434, [%r433];
	mad.lo.s32 	%r615, %r434, %r581, %r615;
$L__BB210_104:
	setp.lt.s32 	%p55, %r209, 14;
	@%p55 bra 	$L__BB210_106;
	shl.b32 	%r435, %r34, 2;
	add.s32 	%r436, %r123, %r435;
	ld.shared.u32 	%r437, [%r436];
	mad.lo.s32 	%r615, %r437, %r580, %r615;
$L__BB210_106:
	setp.lt.s32 	%p56, %r209, 15;
	@%p56 bra 	$L__BB210_108;
	shl.b32 	%r438, %r35, 2;
	add.s32 	%r439, %r123, %r438;
	ld.shared.u32 	%r440, [%r439];
	mad.lo.s32 	%r615, %r440, %r579, %r615;
$L__BB210_108:
	setp.lt.s32 	%p57, %r209, 16;
	@%p57 bra 	$L__BB210_110;
	shl.b32 	%r441, %r36, 2;
	add.s32 	%r442, %r123, %r441;
	ld.shared.u32 	%r443, [%r442];
	mad.lo.s32 	%r615, %r443, %r578, %r615;
$L__BB210_110:
	mul.wide.s32 	%rd20, %r612, 4;
	add.s64 	%rd21, %rd2, %rd20;
	ld.local.u32 	%r461, [%rd21];
	add.s32 	%r462, %r461, %r615;
	st.local.u32 	[%rd21], %r462;
	add.s32 	%r613, %r613, %r8;
	add.s32 	%r612, %r612, 1;
	setp.lt.s32 	%p90, %r613, %r16;
	@%p90 bra 	$L__BB210_45;
$L__BB210_111:
	add.s32 	%r595, %r595, %r7;
	add.s32 	%r594, %r594, 1;
	setp.lt.s32 	%p91, %r595, %r6;
	@%p91 bra 	$L__BB210_11;
	ld.local.v4.u32 	{%r577, %r576, %r575, %r574}, [%rd2];
	ld.local.v4.u32 	{%r573, %r572, %r571, %r570}, [%rd2+16];
	ld.local.v4.u32 	{%r569, %r568, %r567, %r566}, [%rd2+32];
	ld.local.v4.u32 	{%r565, %r564, %r563, %r562}, [%rd2+48];
$L__BB210_113:
	ld.param.u64 	%rd55, [_Z9cuda_gemmIiLi128ELi1ELi1ELi2048ELi16ELi16ELi64ELi1ELi0EEviiiPT_S1_S1_iii_param_5];
	cvta.to.global.u64 	%rd22, %rd55;
	bar.sync 	0;
	mul.lo.s32 	%r463, %r7, %r6;
	mul.lo.s32 	%r464, %r463, %r8;
	div.s32 	%r465, %r464, %r7;
	add.s32 	%r466, %r17, %r1;
	mul.wide.u32 	%rd23, %r466, 4;
	add.s64 	%rd24, %rd22, %rd23;
	st.global.u32 	[%rd24], %r577;
	add.s32 	%r467, %r9, 1;
	setp.lt.u32 	%p92, %r467, 3;
	shl.b32 	%r468, %r9, 7;
	selp.b32 	%r469, %r468, 0, %p92;
	rem.s32 	%r470, 1, %r9;
	add.s32 	%r471, %r466, %r469;
	mad.lo.s32 	%r472, %r465, %r470, %r471;
	mul.wide.s32 	%rd25, %r472, 4;
	add.s64 	%rd26, %rd22, %rd25;
	st.global.u32 	[%rd26], %r576;
	div.s32 	%r473, 2, %r9;
	shl.b32 	%r474, %r473, 7;
	mul.lo.s32 	%r475, %r473, %r9;
	sub.s32 	%r476, 2, %r475;
	add.s32 	%r477, %r466, %r474;
	mad.lo.s32 	%r478, %r465, %r476, %r477;
	mul.wide.s32 	%rd27, %r478, 4;
	add.s64 	%rd28, %rd22, %rd27;
	st.global.u32 	[%rd28], %r575;
	div.s32 	%r479, 3, %r9;
	shl.b32 	%r480, %r479, 7;
	mul.lo.s32 	%r481, %r479, %r9;
	sub.s32 	%r482, 3, %r481;
	add.s32 	%r483, %r466, %r480;
	mad.lo.s32 	%r484, %r465, %r482, %r483;
	mul.wide.s32 	%rd29, %r484, 4;
	add.s64 	%rd30, %rd22, %rd29;
	st.global.u32 	[%rd30], %r574;
	div.s32 	%r485, 4, %r9;
	shl.b32 	%r486, %r485, 7;
	mul.lo.s32 	%r487, %r485, %r9;
	sub.s32 	%r488, 4, %r487;
	add.s32 	%r489, %r466, %r486;
	mad.lo.s32 	%r490, %r465, %r488, %r489;
	mul.wide.s32 	%rd31, %r490, 4;
	add.s64 	%rd32, %rd22, %rd31;
	st.global.u32 	[%rd32], %r573;
	div.s32 	%r491, 5, %r9;
	shl.b32 	%r492, %r491, 7;
	mul.lo.s32 	%r493, %r491, %r9;
	sub.s32 	%r494, 5, %r493;
	add.s32 	%r495, %r466, %r492;
	mad.lo.s32 	%r496, %r465, %r494, %r495;
	mul.wide.s32 	%rd33, %r496, 4;
	add.s64 	%rd34, %rd22, %rd33;
	st.global.u32 	[%rd34], %r572;
	div.s32 	%r497, 6, %r9;
	shl.b32 	%r498, %r497, 7;
	mul.lo.s32 	%r499, %r497, %r9;
	sub.s32 	%r500, 6, %r499;
	add.s32 	%r501, %r466, %r498;
	mad.lo.s32 	%r502, %r465, %r500, %r501;
	mul.wide.s32 	%rd35, %r502, 4;
	add.s64 	%rd36, %rd22, %rd35;
	st.global.u32 	[%rd36], %r571;
	div.s32 	%r503, 7, %r9;
	shl.b32 	%r504, %r503, 7;
	mul.lo.s32 	%r505, %r503, %r9;
	sub.s32 	%r506, 7, %r505;
	add.s32 	%r507, %r466, %r504;
	mad.lo.s32 	%r508, %r465, %r506, %r507;
	mul.wide.s32 	%rd37, %r508, 4;
	add.s64 	%rd38, %rd22, %rd37;
	st.global.u32 	[%rd38], %r570;
	div.s32 	%r509, 8, %r9;
	shl.b32 	%r510, %r509, 7;
	mul.lo.s32 	%r511, %r509, %r9;
	sub.s32 	%r512, 8, %r511;
	add.s32 	%r513, %r466, %r510;
	mad.lo.s32 	%r514, %r465, %r512, %r513;
	mul.wide.s32 	%rd39, %r514, 4;
	add.s64 	%rd40, %rd22, %rd39;
	st.global.u32 	[%rd40], %r569;
	div.s32 	%r515, 9, %r9;
	shl.b32 	%r516, %r515, 7;
	mul.lo.s32 	%r517, %r515, %r9;
	sub.s32 	%r518, 9, %r517;
	add.s32 	%r519, %r466, %r516;
	mad.lo.s32 	%r520, %r465, %r518, %r519;
	mul.wide.s32 	%rd41, %r520, 4;
	add.s64 	%rd42, %rd22, %rd41;
	st.global.u32 	[%rd42], %r568;
	div.s32 	%r521, 10, %r9;
	shl.b32 	%r522, %r521, 7;
	mul.lo.s32 	%r523, %r521, %r9;
	sub.s32 	%r524, 10, %r523;
	add.s32 	%r525, %r466, %r522;
	mad.lo.s32 	%r526, %r465, %r524, %r525;
	mul.wide.s32 	%rd43, %r526, 4;
	add.s64 	%rd44, %rd22, %rd43;
	st.global.u32 	[%rd44], %r567;
	div.s32 	%r527, 11, %r9;
	shl.b32 	%r528, %r527, 7;
	mul.lo.s32 	%r529, %r527, %r9;
	sub.s32 	%r530, 11, %r529;
	add.s32 	%r531, %r466, %r528;
	mad.lo.s32 	%r532, %r465, %r530, %r531;
	mul.wide.s32 	%rd45, %r532, 4;
	add.s64 	%rd46, %rd22, %rd45;
	st.global.u32 	[%rd46], %r566;
	div.s32 	%r533, 12, %r9;
	shl.b32 	%r534, %r533, 7;
	mul.lo.s32 	%r535, %r533, %r9;
	sub.s32 	%r536, 12, %r535;
	add.s32 	%r537, %r466, %r534;
	mad.lo.s32 	%r538, %r465, %r536, %r537;
	mul.wide.s32 	%rd47, %r538, 4;
	add.s64 	%rd48, %rd22, %rd47;
	st.global.u32 	[%rd48], %r565;
	div.s32 	%r539, 13, %r9;
	shl.b32 	%r540, %r539, 7;
	mul.lo.s32 	%r541, %r539, %r9;
	sub.s32 	%r542, 13, %r541;
	add.s32 	%r543, %r466, %r540;
	mad.lo.s32 	%r544, %r465, %r542, %r543;
	mul.wide.s32 	%rd49, %r544, 4;
	add.s64 	%rd50, %rd22, %rd49;
	st.global.u32 	[%rd50], %r564;
	div.s32 	%r545, 14, %r9;
	shl.b32 	%r546, %r545, 7;
	mul.lo.s32 	%r547, %r545, %r9;
	sub.s32 	%r548, 14, %r547;
	add.s32 	%r549, %r466, %r546;
	mad.lo.s32 	%r550, %r465, %r548, %r549;
	mul.wide.s32 	%rd51, %r550, 4;
	add.s64 	%rd52, %rd22, %rd51;
	st.global.u32 	[%rd52], %r563;
	div.s32 	%r551, 15, %r9;
	shl.b32 	%r552, %r551, 7;
	mul.lo.s32 	%r553, %r551, %r9;
	sub.s32 	%r554, 15, %r553;
	add.s32 	%r555, %r466, %r552;
	mad.lo.s32 	%r556, %r465, %r554, %r555;
	mul.wide.s32 	%rd53, %r556, 4;
	add.s64 	%rd54, %rd22, %rd53;
	st.global.u32 	[%rd54], %r562;
$L__BB210_114:
	ret;

}
	// .globl	_Z9cuda_gemmIiLi128ELi1ELi1ELi2048ELi16ELi16ELi64ELi1ELi1EEviiiPT_S1_S1_iii
.visible .entry _Z9cuda_gemmIiLi128ELi1ELi1ELi2048ELi16ELi16ELi64ELi1ELi1EEviiiPT_S1_S1_iii(
	.param .u32 _Z9cuda_gemmIiLi128ELi1ELi1ELi2048ELi16ELi16ELi64ELi1ELi1EEviiiPT_S1_S1_iii_param_0,
	.param .u32 _Z9cuda_gemmIiLi128ELi1ELi1ELi2048ELi16ELi16ELi64ELi1ELi1EEviiiPT_S1_S1_iii_param_1,
	.param .u32 _Z9cuda_gemmIiLi128ELi1ELi1ELi2048ELi16ELi16ELi64ELi1ELi1EEviiiPT_S1_S1_iii_param_2,
	.param .u64 .ptr .align 1 _Z9cuda_gemmIiLi128ELi1ELi1ELi2048ELi16ELi16ELi64ELi1ELi1EEviiiPT_S1_S1_iii_param_3,
	.param .u64 .ptr .align 1 _Z9cuda_gemmIiLi128ELi1ELi1ELi2048ELi16ELi16ELi64ELi1ELi1EEviiiPT_S1_S1_iii_param_4,
	.param .u64 .ptr .align 1 _Z9cuda_gemmIiLi128ELi1ELi1ELi2048ELi16ELi16ELi64ELi1ELi1EEviiiPT_S1_S1_iii_param_5,
	.param .u32 _Z9cuda_gemmIiLi128ELi1ELi1ELi2048ELi16ELi16ELi64ELi1ELi1EEviiiPT_S1_S1_iii_param_6,
	.param .u32 _Z9cuda_gemmIiLi128ELi1ELi1ELi2048ELi16ELi16ELi64ELi1ELi1EEviiiPT_S1_S1_iii_param_7,
	.param .u32 _Z9cuda_gemmIiLi128ELi1ELi1ELi2048ELi16ELi16ELi64ELi1ELi1EEviiiPT_S1_S1_iii_param_8
)
.maxntid 128
{
	.reg .pred 	%p<265>;
	.reg .b16 	%rs<12>;
	.reg .b32 	%r<777>;
	.reg .b64 	%rd<30>;
	// demoted variable
	.shared .align 128 .b8 _ZZ9cuda_gemmIiLi128ELi1ELi1ELi2048ELi16ELi16ELi64ELi1ELi1EEviiiPT_S1_S1_iiiE11kron_fac_sh[1088];
	// demoted variable
	.shared .align 128 .b8 _ZZ9cuda_gemmIiLi128ELi1ELi1ELi2048ELi16ELi16ELi64ELi1ELi1EEviiiPT_S1_S1_iiiE3Ash[8192];
	ld.param.u64 	%rd4, [_Z9cuda_gemmIiLi128ELi1ELi1ELi2048ELi16ELi16ELi64ELi1ELi1EEviiiPT_S1_S1_iii_param_3];
	ld.param.u64 	%rd5, [_Z9cuda_gemmIiLi128ELi1ELi1ELi2048ELi16ELi16ELi64ELi1ELi1EEviiiPT_S1_S1_iii_param_4];
	cvta.to.global.u64 	%rd1, %rd5;
	cvta.to.global.u64 	%rd2, %rd4;
	mov.u32 	%r1, %tid.x;
	mov.u32 	%r2, %ntid.x;
	add.s32 	%r52, %r1, %r2;
	cvt.u16.u32 	%rs4, %r52;
	not.b16 	%rs5, %rs4;
	and.b16  	%rs6, %rs5, 255;
	cvt.u16.u32 	%rs7, %r2;
	and.b16  	%rs8, %rs7, 255;
	div.u16 	%rs1, %rs6, %rs8;
	and.b16  	%rs2, %rs1, 3;
	setp.eq.s16 	%p1, %rs2, 2;
	mov.u32 	%r763, %r1;
	@%p1 bra 	$L__BB211_3;
	cvt.u32.u16 	%r3, %rs2;
	mov.b32 	%r762, 0;
	mov.u32 	%r56, _ZZ9cuda_gemmIiLi128ELi1ELi1ELi2048ELi16ELi16ELi64ELi1ELi1EEviiiPT_S1_S1_iiiE11kron_fac_sh;
	mov.u32 	%r763, %r1;
$L__BB211_2:
	.pragma "nounroll";
	mul.wide.u32 	%rd6, %r763, 4;
	add.s64 	%rd7, %rd1, %rd6;
	ld.global.u32 	%r54, [%rd7];
	and.b32  	%r55, %r763, 15;
	mad.lo.s32 	%r57, %r55, 68, %r56;
	shr.u32 	%r58, %r763, 2;
	and.b32  	%r59, %r58, 1073741820;
	add.s32 	%r60, %r57, %r59;
	st.shared.u32 	[%r60], %r54;
	add.s32 	%r763, %r763, %r2;
	add.s32 	%r762, %r762, 1;
	xor.b32  	%r61, %r762, %r3;
	setp.ne.s32 	%p2, %r61, 2;
	@%p2 bra 	$L__BB211_2;
$L__BB211_3:
	setp.lt.u16 	%p3, %rs1, 2;
	@%p3 bra 	$L__BB211_6;
	shl.b32 	%r62, %r2, 1;
	add.s32 	%r766, %r763, %r62;
	shl.b32 	%r10, %r2, 2;
	mad.lo.s32 	%r765, %r2, 3, %r763;
	add.s32 	%r764, %r2, %r763;
$L__BB211_5:
	mul.wide.u32 	%rd8, %r763, 4;
	add.s64 	%rd9, %rd1, %rd8;
	ld.global.u32 	%r63, [%rd9];
	and.b32  	%r64, %r763, 15;
	mov.u32 	%r65, _ZZ9cuda_gemmIiLi128ELi1ELi1ELi2048ELi16ELi16ELi64ELi1ELi1EEviiiPT_S1_S1_iiiE11kron_fac_sh;
	mad.lo.s32 	%r66, %r64, 68, %r65;
	shr.u32 	%r67, %r763, 2;
	and.b32  	%r68, %r67, 1073741820;
	add.s32 	%r69, %r66, %r68;
	st.shared.u32 	[%r69], %r63;
	add.s32 	%r70, %r763, %r2;
	mul.wide.u32 	%rd10, %r764, 4;
	add.s64 	%rd11, %rd1, %rd10;
	ld.global.u32 	%r71, [%rd11];
	and.b32  	%r72, %r764, 15;
	mad.lo.s32 	%r73, %r72, 68, %r65;
	shr.u32 	%r74, %r764, 2;
	and.b32  	%r75, %r74, 1073741820;
	add.s32 	%r76, %r73, %r75;
	st.shared.u32 	[%r76], %r71;
	add.s32 	%r77, %r70, %r2;
	mul.wide.u32 	%rd12, %r766, 4;
	add.s64 	%rd13, %rd1, %rd12;
	ld.global.u32 	%r78, [%rd13];
	and.b32  	%r79, %r766, 15;
	mad.lo.s32 	%r80, %r79, 68, %r65;
	shr.u32 	%r81, %r766, 2;
	and.b32  	%r82, %r81, 1073741820;
	add.s32 	%r83, %r80, %r82;
	st.shared.u32 	[%r83], %r78;
	add.s32 	%r84, %r77, %r2;
	mul.wide.u32 	%rd14, %r765, 4;
	add.s64 	%rd15, %rd1, %rd14;
	ld.global.u32 	%r85, [%rd15];
	and.b32  	%r86, %r765, 15;
	mad.lo.s32 	%r87, %r86, 68, %r65;
	shr.u32 	%r88, %r765, 2;
	and.b32  	%r89, %r88, 1073741820;
	add.s32 	%r90, %r87, %r89;
	st.shared.u32 	[%r90], %r85;
	add.s32 	%r763, %r84, %r2;
	add.s32 	%r766, %r766, %r10;
	add.s32 	%r765, %r765, %r10;
	add.s32 	%r764, %r764, %r10;
	setp.lt.u32 	%p4, %r763, 256;
	@%p4 bra 	$L__BB211_5;
$L__BB211_6:
	mov.u32 	%r21, %ctaid.y;
	mov.u32 	%r91, %nctaid.y;
	setp.ge.u32 	%p5, %r21, %r91;
	@%p5 bra 	$L__BB211_13;
	shl.b32 	%r770, %r1, 2;
	shl.b32 	%r23, %r2, 2;
	shl.b32 	%r24, %r21, 11;
	xor.b32  	%r92, %r770, 2047;
	sub.s32 	%r93, %r92, %r23;
	cvt.u16.u32 	%rs9, %r93;
	cvt.u16.u32 	%rs10, %r23;
	div.u16 	%rs11, %rs9, %rs10;
	and.b16  	%rs3, %rs11, 3;
	setp.eq.s16 	%p6, %rs3, 2;
	@%p6 bra 	$L__BB211_10;
	cvt.u32.u16 	%r25, %rs3;
	mov.b32 	%r769, 0;
$L__BB211_9:
	.pragma "nounroll";
	add.s32 	%r95, %r24, %r770;
	mul.wide.u32 	%rd16, %r95, 4;
	add.s64 	%rd17, %rd2, %rd16;
	ld.global.v4.u32 	{%r96, %r97, %r98, %r99}, [%rd17];
	shl.b32 	%r100, %r770, 2;
	mov.u32 	%r101, _ZZ9cuda_gemmIiLi128ELi1ELi1ELi2048ELi16ELi16ELi64ELi1ELi1EEviiiPT_S1_S1_iiiE3Ash;
	add.s32 	%r102, %r101, %r100;
	st.shared.v4.u32 	[%r102], {%r96, %r97, %r98, %r99};
	add.s32 	%r770, %r770, %r23;
	add.s32 	%r769, %r769, 1;
	xor.b32  	%r103, %r769, %r25;
	setp.ne.s32 	%p7, %r103, 2;
	@%p7 bra 	$L__BB211_9;
$L__BB211_10:
	add.s32 	%r771, %r770, %r24;
	mad.lo.s32 	%r775, %r2, 12, %r771;
	shl.b32 	%r33, %r2, 4;
	shl.b32 	%r104, %r2, 3;
	add.s32 	%r774, %r771, %r104;
	add.s32 	%r773, %r771, %r23;
	mul.lo.s32 	%r36, %r2, 48;
	shl.b32 	%r105, %r770, 2;
	mov.u32 	%r106, _ZZ9cuda_gemmIiLi128ELi1ELi1ELi2048ELi16ELi16ELi64ELi1ELi1EEviiiPT_S1_S1_iiiE3Ash;
	add.s32 	%r772, %r106, %r105;
	shl.b32 	%r38, %r2, 6;
	shl.b32 	%r39, %r2, 5;
$L__BB211_11:
	mul.wide.s32 	%rd18, %r775, 4;
	add.s64 	%rd19, %rd2, %rd18;
	mul.wide.s32 	%rd20, %r774, 4;
	add.s64 	%rd21, %rd2, %rd20;
	mul.wide.s32 	%rd22, %r773, 4;
	add.s64 	%rd23, %rd2, %rd22;
	mul.wide.s32 	%rd24, %r771, 4;
	add.s64 	%rd25, %rd2, %rd24;
	ld.global.v4.u32 	{%r107, %r108, %r109, %r110}, [%rd25];
	st.shared.v4.u32 	[%r772], {%r107, %r108, %r109, %r110};
	add.s32 	%r111, %r770, %r23;
	ld.global.v4.u32 	{%r112, %r113, %r114, %r115}, [%rd23];
	add.s32 	%r116, %r772, %r33;
	st.shared.v4.u32 	[%r116], {%r112, %r113, %r114, %r115};
	add.s32 	%r117, %r111, %r23;
	ld.global.v4.u32 	{%r118, %r119, %r120, %r121}, [%rd21];
	add.s32 	%r122, %r772, %r39;
	st.shared.v4.u32 	[%r122], {%r118, %r119, %r120, %r121};
	add.s32 	%r123, %r117, %r23;
	ld.global.v4.u32 	{%r124, %r125, %r126, %r127}, [%rd19];
	add.s32 	%r128, %r772, %r36;
	st.shared.v4.u32 	[%r128], {%r124, %r125, %r126, %r127};
	add.s32 	%r770, %r123, %r23;
	add.s32 	%r775, %r775, %r33;
	add.s32 	%r774, %r774, %r33;
	add.s32 	%r773, %r773, %r33;
	add.s32 	%r772, %r772, %r38;
	add.s32 	%r771, %r771, %r33;
	setp.lt.u32 	%p8, %r770, 2048;
	@%p8 bra 	$L__BB211_11;
	ld.param.u64 	%rd29, [_Z9cuda_gemmIiLi128ELi1ELi1ELi2048ELi16ELi16ELi64ELi1ELi1EEviiiPT_S1_S1_iii_param_5];
	mov.u32 	%r129, %tid.x;
	and.b32  	%r130, %r129, 15;
	shl.b32 	%r131, %r129, 4;
	shl.b32 	%r132, %r129, 2;
	and.b32  	%r133, %r132, 60;
	mov.u32 	%r134, _ZZ9cuda_gemmIiLi128ELi1ELi1ELi2048ELi16ELi16ELi64ELi1ELi1EEviiiPT_S1_S1_iiiE11kron_fac_sh;
	add.s32 	%r135, %r134, %r133;
	bar.sync 	0;
	or.b32  	%r136, %r131, %r130;
	shl.b32 	%r137, %r136, 2;
	mov.u32 	%r138, _ZZ9cuda_gemmIiLi128ELi1ELi1ELi2048ELi16ELi16ELi64ELi1ELi1EEviiiPT_S1_S1_iiiE3Ash;
	add.s32 	%r139, %r138, %r137;
	ld.shared.u32 	%r140, [%r139];
	add.s32 	%r141, %r129, 1;
	and.b32  	%r142, %r141, 15;
	or.b32  	%r143, %r131, %r142;
	shl.b32 	%r144, %r143, 2;
	add.s32 	%r145, %r138, %r144;
	ld.shared.u32 	%r146, [%r145];
	add.s32 	%r147, %r129, 2;
	and.b32  	%r148, %r147, 15;
	or.b32  	%r149, %r131, %r148;
	shl.b32 	%r150, %r149, 2;
	add.s32 	%r151, %r138, %r150;
	ld.shared.u32 	%r152, [%r151];
	add.s32 	%r153, %r129, 3;
	and.b32  	%r154, %r153, 15;
	or.b32  	%r155, %r131, %r154;
	shl.b32 	%r156, %r155, 2;
	add.s32 	%r157, %r138, %r156;
	ld.shared.u32 	%r158, [%r157];
	add.s32 	%r159, %r129, 4;
	and.b32  	%r160, %r159, 15;
	or.b32  	%r161, %r131, %r160;
	shl.b32 	%r162, %r161, 2;
	add.s32 	%r163, %r138, %r162;
	ld.shared.u32 	%r164, [%r163];
	add.s32 	%r165, %r129, 5;
	and.b32  	%r166, %r165, 15;
	or.b32  	%r167, %r131, %r166;
	shl.b32 	%r168, %r167, 2;
	add.s32 	%r169, %r138, %r168;
	ld.shared.u32 	%r170, [%r169];
	add.s32 	%r171, %r129, 6;
	and.b32  	%r172, %r171, 15;
	or.b32  	%r173, %r131, %r172;
	shl.b32 	%r174, %r173, 2;
	add.s32 	%r175, %r138, %r174;
	ld.shared.u32 	%r176, [%r175];
	add.s32 	%r177, %r129, 7;
	and.b32  	%r178, %r177, 15;
	or.b32  	%r179, %r131, %r178;
	shl.b32 	%r180, %r179, 2;
	add.s32 	%r181, %r138, %r180;
	ld.shared.u32 	%r182, [%r181];
	xor.b32  	%r183, %r130, 8;
	or.b32  	%r184, %r131, %r183;
	shl.b32 	%r185, %r184, 2;
	add.s32 	%r186, %r138, %r185;
	ld.shared.u32 	%r187, [%r186];
	add.s32 	%r188, %r129, 9;
	and.b32  	%r189, %r188, 15;
	or.b32  	%r190, %r131, %r189;
	shl.b32 	%r191, %r190, 2;
	add.s32 	%r192, %r138, %r191;
	ld.shared.u32 	%r193, [%r192];
	add.s32 	%r194, %r129, 10;
	and.b32  	%r195, %r194, 15;
	or.b32  	%r196, %r131, %r195;
	shl.b32 	%r197, %r196, 2;
	add.s32 	%r198, %r138, %r197;
	ld.shared.u32 	%r199, [%r198];
	add.s32 	%r200, %r129, 11;
	and.b32  	%r201, %r200, 15;
	or.b32  	%r202, %r131, %r201;
	shl.b32 	%r203, %r202, 2;
	add.s32 	%r204, %r138, %r203;
	ld.shared.u32 	%r205, [%r204];
	add.s32 	%r206, %r129, 12;
	and.b32  	%r207, %r206, 15;
	or.b32  	%r208, %r131, %r207;
	shl.b32 	%r209, %r208, 2;
	add.s32 	%r210, %r138, %r209;
	ld.shared.u32 	%r211, [%r210];
	add.s32 	%r212, %r129, 13;
	and.b32  	%r213, %r212, 15;
	or.b32  	%r214, %r131, %r213;
	shl.b32 	%r215, %r214, 2;
	add.s32 	%r216, %r138, %r215;
	ld.shared.u32 	%r217, [%r216];
	add.s32 	%r218, %r129, 14;
	and.b32  	%r219, %r218, 15;
	or.b32  	%r220, %r131, %r219;
	shl.b32 	%r221, %r220, 2;
	add.s32 	%r222, %r138, %r221;
	ld.shared.u32 	%r223, [%r222];
	add.s32 	%r224, %r129, -1;
	and.b32  	%r225, %r224, 15;
	or.b32  	%r226, %r131, %r225;
	shl.b32 	%r227, %r226, 2;
	add.s32 	%r228, %r138, %r227;
	ld.shared.u32 	%r229, [%r228];
	ld.shared.u32 	%r230, [%r135];
	shfl.sync.idx.b32	%r231|%p9, %r230, %r130, 4127, -1;
	mul.lo.s32 	%r232, %r231, %r140;
	shfl.sync.idx.b32	%r233|%p10, %r230, %r142, 4127, -1;
	mad.lo.s32 	%r234, %r233, %r146, %r232;
	shfl.sync.idx.b32	%r235|%p11, %r230, %r148, 4127, -1;
	mad.lo.s32 	%r236, %r235, %r152, %r234;
	shfl.sync.idx.b32	%r237|%p12, %r230, %r154, 4127, -1;
	mad.lo.s32 	%r238, %r237, %r158, %r236;
	shfl.sync.idx.b32	%r239|%p13, %r230, %r160, 4127, -1;
	mad.lo.s32 	%r240, %r239, %r164, %r238;
	shfl.sync.idx.b32	%r241|%p14, %r230, %r166, 4127, -1;
	mad.lo.s32 	%r242, %r241, %r170, %r240;
	shfl.sync.idx.b32	%r243|%p15, %r230, %r172, 4127, -1;
	mad.lo.s32 	%r244, %r243, %r176, %r242;
	shfl.sync.idx.b32	%r245|%p16, %r230, %r178, 4127, -1;
	mad.lo.s32 	%r246, %r245, %r182, %r244;
	shfl.sync.idx.b32	%r247|%p17, %r230, %r183, 4127, -1;
	mad.lo.s32 	%r248, %r247, %r187, %r246;
	shfl.sync.idx.b32	%r249|%p18, %r230, %r189, 4127, -1;
	mad.lo.s32 	%r250, %r249, %r193, %r248;
	shfl.sync.idx.b32	%r251|%p19, %r230, %r195, 4127, -1;
	mad.lo.s32 	%r252, %r251, %r199, %r250;
	shfl.sync.idx.b32	%r253|%p20, %r230, %r201, 4127, -1;
	mad.lo.s32 	%r254, %r253, %r205, %r252;
	shfl.sync.idx.b32	%r255|%p21, %r230, %r207, 4127, -1;
	mad.lo.s32 	%r256, %r255, %r211, %r254;
	shfl.sync.idx.b32	%r257|%p22, %r230, %r213, 4127, -1;
	mad.lo.s32 	%r258, %r257, %r217, %r256;
	shfl.sync.idx.b32	%r259|%p23, %r230, %r219, 4127, -1;
	mad.lo.s32 	%r260, %r259, %r223, %r258;
	shfl.sync.idx.b32	%r261|%p24, %r230, %r225, 4127, -1;
	mad.lo.s32 	%r262, %r261, %r229, %r260;
	ld.shared.u32 	%r263, [%r135+68];
	shfl.sync.idx.b32	%r264|%p25, %r263, %r130, 4127, -1;
	mul.lo.s32 	%r265, %r264, %r140;
	shfl.sync.idx.b32	%r266|%p26, %r263, %r142, 4127, -1;
	mad.lo.s32 	%r267, %r266, %r146, %r265;
	shfl.sync.idx.b32	%r268|%p27, %r263, %r148, 4127, -1;
	mad.lo.s32 	%r269, %r268, %r152, %r267;
	shfl.sync.idx.b32	%r270|%p28, %r263, %r154, 4127, -1;
	mad.lo.s32 	%r271, %r270, %r158, %r269;
	shfl.sync.idx.b32	%r272|%p29, %r263, %r160, 4127, -1;
	mad.lo.s32 	%r273, %r272, %r164, %r271;
	shfl.sync.idx.b32	%r274|%p30, %r263, %r166, 4127, -1;
	mad.lo.s32 	%r275, %r274, %r170, %r273;
	shfl.sync.idx.b32	%r276|%p31, %r263, %r172, 4127, -1;
	mad.lo.s32 	%r277, %r276, %r176, %r275;
	shfl.sync.idx.b32	%r278|%p32, %r263, %r178, 4127, -1;
	mad.lo.s32 	%r279, %r278, %r182, %r277;
	shfl.sync.idx.b32	%r280|%p33, %r263, %r183, 4127, -1;
	mad.lo.s32 	%r281, %r280, %r187, %r279;
	shfl.sync.idx.b32	%r282|%p34, %r263, %r189, 4127, -1;
	mad.lo.s32 	%r283, %r282, %r193, %r281;
	shfl.sync.idx.b32	%r284|%p35, %r263, %r195, 4127, -1;
	mad.lo.s32 	%r285, %r284, %r199, %r283;
	shfl.sync.idx.b32	%r286|%p36, %r263, %r201, 4127, -1;
	mad.lo.s32 	%r287, %r286, %r205, %r285;
	shfl.sync.idx.b32	%r288|%p37, %r263, %r207, 4127, -1;
	mad.lo.s32 	%r289, %r288, %r211, %r287;
	shfl.sync.idx.b32	%r290|%p38, %r263, %r213, 4127, -1;
	mad.lo.s32 	%r291, %r290, %r217, %r289;
	shfl.sync.idx.b32	%r292|%p39, %r263, %r219, 4127, -1;
	mad.lo.s32 	%r293, %r292, %r223, %r291;
	shfl.sync.idx.b32	%r294|%p40, %r263, %r225, 4127, -1;
	mad.lo.s32 	%r295, %r294, %r229, %r293;
	ld.shared.u32 	%r296, [%r135+136];
	shfl.sync.idx.b32	%r297|%p41, %r296, %r130, 4127, -1;
	mul.lo.s32 	%r298, %r297, %r140;
	shfl.sync.idx.b32	%r299|%p42, %r296, %r142, 4127, -1;
	mad.lo.s32 	%r300, %r299, %r146, %r298;
	shfl.sync.idx.b32	%r301|%p43, %r296, %r148, 4127, -1;
	mad.lo.s32 	%r302, %r301, %r152, %r300;
	shfl.sync.idx.b32	%r303|%p44, %r296, %r154, 4127, -1;
	mad.lo.s32 	%r304, %r303, %r158, %r302;
	shfl.sync.idx.b32	%r305|%p45, %r296, %r160, 4127, -1;
	mad.lo.s32 	%r306, %r305, %r164, %r304;
	shfl.sync.idx.b32	%r307|%p46, %r296, %r166, 4127, -1;
	mad.lo.s32 	%r308, %r307, %r170, %r306;
	shfl.sync.idx.b32	%r309|%p47, %r296, %r172, 4127, -1;
	mad.lo.s32 	%r310, %r309, %r176, %r308;
	shfl.sync.idx.b32	%r311|%p48, %r296, %r178, 4127, -1;
	mad.lo.s32 	%r312, %r311, %r182, %r310;
	shfl.sync.idx.b32	%r313|%p49, %r296, %r183, 4127, -1;
	mad.lo.s32 	%r314, %r313, %r187, %r312;
	shfl.sync.idx.b32	%r315|%p50, %r296, %r189, 4127, -1;
	mad.lo.s32 	%r316, %r315, %r193, %r314;
	shfl.sync.idx.b32	%r317|%p51, %r296, %r195, 4127, -1;
	mad.lo.s32 	%r318, %r317, %r199, %r316;
	shfl.sync.idx.b32	%r319|%p52, %r296, %r201, 4127, -1;
	mad.lo.s32 	%r320, %r319, %r205, %r318;
	shfl.sync.idx.b32	%r321|%p53, %r296, %r207, 4127, -1;
	mad.lo.s32 	%r322, %r321, %r211, %r320;
	shfl.sync.idx.b32	%r323|%p54, %r296, %r213, 4127, -1;
	mad.lo.s32 	%r324, %r323, %r217, %r322;
	shfl.sync.idx.b32	%r325|%p55, %r296, %r219, 4127, -1;
	mad.lo.s32 	%r326, %r325, %r223, %r324;
	shfl.sync.idx.b32	%r327|%p56, %r296, %r225, 4127, -1;
	mad.lo.s32 	%r328, %r327, %r229, %r326;
	ld.shared.u32 	%r329, [%r135+204];
	shfl.sync.idx.b32	%r330|%p57, %r329, %r130, 4127, -1;
	mul.lo.s32 	%r331, %r330, %r140;
	shfl.sync.idx.b32	%r332|%p58, %r329, %r142, 4127, -1;
	mad.lo.s32 	%r333, %r332, %r146, %r331;
	shfl.sync.idx.b32	%r334|%p59, %r329, %r148, 4127, -1;
	mad.lo.s32 	%r335, %r334, %r152, %r333;
	shfl.sync.idx.b32	%r336|%p60, %r329, %r154, 4127, -1;
	mad.lo.s32 	%r337, %r336, %r158, %r335;
	shfl.sync.idx.b32	%r338|%p61, %r329, %r160, 4127, -1;
	mad.lo.s32 	%r339, %r338, %r164, %r337;
	shfl.sync.idx.b32	%r340|%p62, %r329, %r166, 4127, -1;
	mad.lo.s32 	%r341, %r340, %r170, %r339;
	shfl.sync.idx.b32	%r342|%p63, %r329, %r172, 4127, -1;
	mad.lo.s32 	%r343, %r342, %r176, %r341;
	shfl.sync.idx.b32	%r344|%p64, %r329, %r178, 4127, -1;
	mad.lo.s32 	%r345, %r344, %r182, %r343;
	shfl.sync.idx.b32	%r346|%p65, %r329, %r183, 4127, -1;
	mad.lo.s32 	%r347, %r346, %r187, %r345;
	shfl.sync.idx.b32	%r348|%p66, %r329, %r189, 4127, -1;
	mad.lo.s32 	%r349, %r348, %r193, %r347;
	shfl.sync.idx.b32	%r350|%p67, %r329, %r195, 4127, -1;
	mad.lo.s32 	%r351, %r350, %r199, %r349;
	shfl.sync.idx.b32	%r352|%p68, %r329, %r201, 4127, -1;
	mad.lo.s32 	%r353, %r352, %r205, %r351;
	shfl.sync.idx.b32	%r354|%p69, %r329, %r207, 4127, -1;
	mad.lo.s32 	%r355, %r354, %r211, %r353;
	shfl.sync.idx.b32	%r356|%p70, %r329, %r213, 4127, -1;
	mad.lo.s32 	%r357, %r356, %r217, %r355;
	shfl.sync.idx.b32	%r358|%p71, %r329, %r219, 4127, -1;
	mad.lo.s32 	%r359, %r358, %r223, %r357;
	shfl.sync.idx.b32	%r360|%p72, %r329, %r225, 4127, -1;
	mad.lo.s32 	%r361, %r360, %r229, %r359;
	ld.shared.u32 	%r362, [%r135+272];
	shfl.sync.idx.b32	%r363|%p73, %r362, %r130, 4127, -1;
	mul.lo.s32 	%r364, %r363, %r140;
	shfl.sync.idx.b32	%r365|%p74, %r362, %r142, 4127, -1;
	mad.lo.s32 	%r366, %r365, %r146, %r364;
	shfl.sync.idx.b32	%r367|%p75, %r362, %r148, 4127, -1;
	mad.lo.s32 	%r368, %r367, %r152, %r366;
	shfl.sync.idx.b32	%r369|%p76, %r362, %r154, 4127, -1;
	mad.lo.s32 	%r370, %r369, %r158, %r368;
	shfl.sync.idx.b32	%r371|%p77, %r362, %r160, 4127, -1;
	mad.lo.s32 	%r372, %r371, %r164, %r370;
	shfl.sync.idx.b32	%r373|%p78, %r362, %r166, 4127, -1;
	mad.lo.s32 	%r374, %r373, %r170, %r372;
	shfl.sync.idx.b32	%r375|%p79, %r362, %r172, 4127, -1;
	mad.lo.s32 	%r376, %r375, %r176, %r374;
	shfl.sync.idx.b32	%r377|%p80, %r362, %r178, 4127, -1;
	mad.lo.s32 	%r378, %r377, %r182, %r376;
	shfl.sync.idx.b32	%r379|%p81, %r362, %r183, 4127, -1;
	mad.lo.s32 	%r380, %r379, %r187, %r378;
	shfl.sync.idx.b32	%r381|%p82, %r362, %r189, 4127, -1;
	mad.lo.s32 	%r382, %r381, %r193, %r380;
	shfl.sync.idx.b32	%r383|%p83, %r362, %r195, 4127, -1;
	mad.lo.s32 	%r384, %r383, %r199, %r382;
	shfl.sync.idx.b32	%r385|%p84, %r362, %r201, 4127, -1;
	mad.lo.s32 	%r386, %r385, %r205, %r384;
	shfl.sync.idx.b32	%r387|%p85, %r362, %r207, 4127, -1;
	mad.lo.s32 	%r388, %r387, %r211, %r386;
	shfl.sync.idx.b32	%r389|%p86, %r362, %r213, 4127, -1;
	mad.lo.s32 	%r390, %r389, %r217, %r388;
	shfl.sync.idx.b32	%r391|%p87, %r362, %r219, 4127, -1;
	mad.lo.s32 	%r392, %r391, %r223, %r390;
	shfl.sync.idx.b32	%r393|%p88, %r362, %r225, 4127, -1;
	mad.lo.s32 	%r394, %r393, %r229, %r392;
	ld.shared.u32 	%r395, [%r135+340];
	shfl.sync.idx.b32	%r396|%p89, %r395, %r130, 4127, -1;
	mul.lo.s32 	%r397, %r396, %r140;
	shfl.sync.idx.b32	%r398|%p90, %r395, %r142, 4127, -1;
	mad.lo.s32 	%r399, %r398, %r146, %r397;
	shfl.sync.idx.b32	%r400|%p91, %r395, %r148, 4127, -1;
	mad.lo.s32 	%r401, %r400, %r152, %r399;
	shfl.sync.idx.b32	%r402|%p92, %r395, %r154, 4127, -1;
	mad.lo.s32 	%r403, %r402, %r158, %r401;
	shfl.sync.idx.b32	%r404|%p93, %r395, %r160, 4127, -1;
	mad.lo.s32 	%r405, %r404, %r164, %r403;
	shfl.sync.idx.b32	%r406|%p94, %r395, %r166, 4127, -1;
	mad.lo.s32 	%r407, %r406, %r170, %r405;
	shfl.sync.idx.b32	%r408|%p95, %r395, %r172, 4127, -1;
	mad.lo.s32 	%r409, %r408, %r176, %r407;
	shfl.sync.idx.b32	%r410|%p96, %r395, %r178, 4127, -1;
	mad.lo.s32 	%r411, %r410, %r182, %r409;
	shfl.sync.idx.b32	%r412|%p97, %r395, %r183, 4127, -1;
	mad.lo.s32 	%r413, %r412, %r187, %r411;
	shfl.sync.idx.b32	%r414|%p98, %r395, %r189, 4127, -1;
	mad.lo.s32 	%r415, %r414, %r193, %r413;
	shfl.sync.idx.b32	%r416|%p99, %r395, %r195, 4127, -1;
	mad.lo.s32 	%r417, %r416, %r199, %r415;
	shfl.sync.idx.b32	%r418|%p100, %r395, %r201, 4127, -1;
	mad.lo.s32 	%r419, %r418, %r205, %r417;
	shfl.sync.idx.b32	%r420|%p101, %r395, %r207, 4127, -1;
	mad.lo.s32 	%r421, %r420, %r211, %r419;
	shfl.sync.idx.b32	%r422|%p102, %r395, %r213, 4127, -1;
	mad.lo.s32 	%r423, %r422, %r217, %r421;
	shfl.sync.idx.b32	%r424|%p103, %r395, %r219, 4127, -1;
	mad.lo.s32 	%r425, %r424, %r223, %r423;
	shfl.sync.idx.b32	%r426|%p104, %r395, %r225, 4127, -1;
	mad.lo.s32 	%r427, %r426, %r229, %r425;
	ld.shared.u32 	%r428, [%r135+408];
	shfl.sync.idx.b32	%r429|%p105, %r428, %r130, 4127, -1;
	mul.lo.s32 	%r430, %r429, %r140;
	shfl.sync.idx.b32	%r431|%p106, %r428, %r142, 4127, -1;
	mad.lo.s32 	%r432, %r431, %r146, %r430;
	shfl.sync.idx.b32	%r433|%p107, %r428, %r148, 4127, -1;
	mad.lo.s32 	%r434, %r433, %r152, %r432;
	shfl.sync.idx.b32	%r435|%p108, %r428, %r154, 4127, -1;
	mad.lo.s32 	%r436, %r435, %r158, %r434;
	shfl.sync.idx.b32	%r437|%p109, %r428, %r160, 4127, -1;
	mad.lo.s32 	%r438, %r437, %r164, %r436;
	shfl.sync.idx.b32	%r439|%p110, %r428, %r166, 4127, -1;
	mad.lo.s32 	%r440, %r439, %r170, %r438;
	shfl.sync.idx.b32	%r441|%p111, %r428, %r172, 4127, -1;
	mad.lo.s32 	%r442, %r441, %r176, %r440;
	shfl.sync.idx.b32	%r443|%p112, %r428, %r178, 4127, -1;
	mad.lo.s32 	%r444, %r443, %r182, %r442;
	shfl.sync.idx.b32	%r445|%p113, %r428, %r183, 4127, -1;
	mad.lo.s32 	%r446, %r445, %r187, %r444;
	shfl.sync.idx.b32	%r447|%p114, %r428, %r189, 4127, -1;
	mad.lo.s32 	%r448, %r447, %r193, %r446;
	shfl.sync.idx.b32	%r449|%p115, %r428, %r195, 4127, -1;
	mad.lo.s32 	%r450, %r449, %r199, %r448;
	shfl.sync.idx.b32	%r451|%p116, %r428, %r201, 4127, -1;
	mad.lo.s32 	%r452, %r451, %r205, %r450;
	shfl.sync.idx.b32	%r453|%p117, %r428, %r207, 4127, -1;
	mad.lo.s32 	%r454, %r453, %r211, %r452;
	shfl.sync.idx.b32	%r455|%p118, %r428, %r213, 4127, -1;
	mad.lo.s32 	%r456, %r455, %r217, %r454;
	shfl.sync.idx.b32	%r457|%p119, %r428, %r219, 4127, -1;
	mad.lo.s32 	%r458, %r457, %r223, %r456;
	shfl.sync.idx.b32	%r459|%p120, %r428, %r225, 4127, -1;
	mad.lo.s32 	%r460, %r459, %r229, %r458;
	ld.shared.u32 	%r461, [%r135+476];
	shfl.sync.idx.b32	%r462|%p121, %r461, %r130, 4127, -1;
	mul.lo.s32 	%r463, %r462, %r140;
	shfl.sync.idx.b32	%r464|%p122, %r461, %r142, 4127, -1;
	mad.lo.s32 	%r465, %r464, %r146, %r463;
	shfl.sync.idx.b32	%r466|%p123, %r461, %r148, 4127, -1;
	mad.lo.s32 	%r467, %r466, %r152, %r465;
	shfl.sync.idx.b32	%r468|%p124, %r461, %r154, 4127, -1;
	mad.lo.s32 	%r469, %r468, %r158, %r467;
	shfl.sync.idx.b32	%r470|%p125, %r461, %r160, 4127, -1;
	mad.lo.s32 	%r471, %r470, %r164, %r469;
	shfl.sync.idx.b32	%r472|%p126, %r461, %r166, 4127, -1;
	mad.lo.s32 	%r473, %r472, %r170, %r471;
	shfl.sync.idx.b32	%r474|%p127, %r461, %r172, 4127, -1;
	mad.lo.s32 	%r475, %r474, %r176, %r473;
	shfl.sync.idx.b32	%r476|%p128, %r461, %r178, 4127, -1;
	mad.lo.s32 	%r477, %r476, %r182, %r475;
	shfl.sync.idx.b32	%r478|%p129, %r461, %r183, 4127, -1;
	mad.lo.s32 	%r479, %r478, %r187, %r477;
	shfl.sync.idx.b32	%r480|%p130, %r461, %r189, 4127, -1;
	mad.lo.s32 	%r481, %r480, %r193, %r479;
	shfl.sync.idx.b32	%r482|%p131, %r461, %r195, 4127, -1;
	mad.lo.s32 	%r483, %r482, %r199, %r481;
	shfl.sync.idx.b32	%r484|%p132, %r461, %r201, 4127, -1;
	mad.lo.s32 	%r485, %r484, %r205, %r483;
	shfl.sync.idx.b32	%r486|%p133, %r461, %r207, 4127, -1;
	mad.lo.s32 	%r487, %r486, %r211, %r485;
	shfl.sync.idx.b32	%r488|%p134, %r461, %r213, 4127, -1;
	mad.lo.s32 	%r489, %r488, %r217, %r487;
	shfl.sync.idx.b32	%r490|%p135, %r461, %r219, 4127, -1;
	mad.lo.s32 	%r491, %r490, %r223, %r489;
	shfl.sync.idx.b32	%r492|%p136, %r461, %r225, 4127, -1;
	mad.lo.s32 	%r493, %r492, %r229, %r491;
	ld.shared.u32 	%r494, [%r135+544];
	shfl.sync.idx.b32	%r495|%p137, %r494, %r130, 4127, -1;
	mul.lo.s32 	%r496, %r495, %r140;
	shfl.sync.idx.b32	%r497|%p138, %r494, %r142, 4127, -1;
	mad.lo.s32 	%r498, %r497, %r146, %r496;
	shfl.sync.idx.b32	%r499|%p139, %r494, %r148, 4127, -1;
	mad.lo.s32 	%r500, %r499, %r152, %r498;
	shfl.sync.idx.b32	%r501|%p140, %r494, %r154, 4127, -1;
	mad.lo.s32 	%r502, %r501, %r158, %r500;
	shfl.sync.idx.b32	%r503|%p141, %r494, %r160, 4127, -1;
	mad.lo.s32 	%r504, %r503, %r164, %r502;
	shfl.sync.idx.b32	%r505|%p142, %r494, %r166, 4127, -1;
	mad.lo.s32 	%r506, %r505, %r170, %r504;
	shfl.sync.idx.b32	%r507|%p143, %r494, %r172, 4127, -1;
	mad.lo.s32 	%r508, %r507, %r176, %r506;
	shfl.sync.idx.b32	%r509|%p144, %r494, %r178, 4127, -1;
	mad.lo.s32 	%r510, %r509, %r182, %r508;
	shfl.sync.idx.b32	%r511|%p145, %r494, %r183, 4127, -1;
	mad.lo.s32 	%r512, %r511, %r187, %r510;
	shfl.sync.idx.b32	%r513|%p146, %r494, %r189, 4127, -1;
	mad.lo.s32 	%r514, %r513, %r193, %r512;
	shfl.sync.idx.b32	%r515|%p147, %r494, %r195, 4127, -1;
	mad.lo.s32 	%r516, %r515, %r199, %r514;
	shfl.sync.idx.b32	%r517|%p148, %r494, %r201, 4127, -1;
	mad.lo.s32 	%r518, %r517, %r205, %r516;
	shfl.sync.idx.b32	%r519|%p149, %r494, %r207, 4127, -1;
	mad.lo.s32 	%r520, %r519, %r211, %r518;
	shfl.sync.idx.b32	%r521|%p150, %r494, %r213, 4127, -1;
	mad.lo.s32 	%r522, %r521, %r217, %r520;
	shfl.sync.idx.b32	%r523|%p151, %r494, %r219, 4127, -1;
	mad.lo.s32 	%r524, %r523, %r223, %r522;
	shfl.sync.idx.b32	%r525|%p152, %r494, %r225, 4127, -1;
	mad.lo.s32 	%r526, %r525, %r229, %r524;
	ld.shared.u32 	%r527, [%r135+612];
	shfl.sync.idx.b32	%r528|%p153, %r527, %r130, 4127, -1;
	mul.lo.s32 	%r529, %r528, %r140;
	shfl.sync.idx.b32	%r530|%p154, %r527, %r142, 4127, -1;
	mad.lo.s32 	%r531, %r530, %r146, %r529;
	shfl.sync.idx.b32	%r532|%p155, %r527, %r148, 4127, -1;
	mad.lo.s32 	%r533, %r532, %r152, %r531;
	shfl.sync.idx.b32	%r534|%p156, %r527, %r154, 4127, -1;
	mad.lo.s32 	%r535, %r534, %r158, %r533;
	shfl.sync.idx.b32	%r536|%p157, %r527, %r160, 4127, -1;
	mad.lo.s32 	%r537, %r536, %r164, %r535;
	shfl.sync.idx.b32	%r538|%p158, %r527, %r166, 4127, -1;
	mad.lo.s32 	%r539, %r538, %r170, %r537;
	shfl.sync.idx.b32	%r540|%p159, %r527, %r172, 4127, -1;
	mad.lo.s32 	%r541, %r540, %r176, %r539;
	shfl.sync.idx.b32	%r542|%p160, %r527, %r178, 4127, -1;
	mad.lo.s32 	%r543, %r542, %r182, %r541;
	shfl.sync.idx.b32	%r544|%p161, %r527, %r183, 4127, -1;
	mad.lo.s32 	%r545, %r544, %r187, %r543;
	shfl.sync.idx.b32	%r546|%p162, %r527, %r189, 4127, -1;
	mad.lo.s32 	%r547, %r546, %r193, %r545;
	shfl.sync.idx.b32	%r548|%p163, %r527, %r195, 4127, -1;
	mad.lo.s32 	%r549, %r548, %r199, %r547;
	shfl.sync.idx.b32	%r550|%p164, %r527, %r201, 4127, -1;
	mad.lo.s32 	%r551, %r550, %r205, %r549;
	shfl.sync.idx.b32	%r552|%p165, %r527, %r207, 4127, -1;
	mad.lo.s32 	%r553, %r552, %r211, %r551;
	shfl.sync.idx.b32	%r554|%p166, %r527, %r213, 4127, -1;
	mad.lo.s32 	%r555, %r554, %r217, %r553;
	shfl.sync.idx.b32	%r556|%p167, %r527, %r219, 4127, -1;
	mad.lo.s32 	%r557, %r556, %r223, %r555;
	shfl.sync.idx.b32	%r558|%p168, %r527, %r225, 4127, -1;
	mad.lo.s32 	%r559, %r558, %r229, %r557;
	ld.shared.u32 	%r560, [%r135+680];
	shfl.sync.idx.b32	%r561|%p169, %r560, %r130, 4127, -1;
	mul.lo.s32 	%r562, %r561, %r140;
	shfl.sync.idx.b32	%r563|%p170, %r560, %r142, 4127, -1;
	mad.lo.s32 	%r564, %r563, %r146, %r562;
	shfl.sync.idx.b32	%r565|%p171, %r560, %r148, 4127, -1;
	mad.lo.s32 	%r566, %r565, %r152, %r564;
	shfl.sync.idx.b32	%r567|%p172, %r560, %r154, 4127, -1;
	mad.lo.s32 	%r568, %r567, %r158, %r566;
	shfl.sync.idx.b32	%r569|%p173, %r560, %r160, 4127, -1;
	mad.lo.s32 	%r570, %r569, %r164, %r568;
	shfl.sync.idx.b32	%r571|%p174, %r560, %r166, 4127, -1;
	mad.lo.s32 	%r572, %r571, %r170, %r570;
	shfl.sync.idx.b32	%r573|%p175, %r560, %r172, 4127, -1;
	mad.lo.s32 	%r574, %r573, %r176, %r572;
	shfl.sync.idx.b32	%r575|%p176, %r560, %r178, 4127, -1;
	mad.lo.s32 	%r576, %r575, %r182, %r574;
	shfl.sync.idx.b32	%r577|%p177, %r560, %r183, 4127, -1;
	mad.lo.s32 	%r578, %r577, %r187, %r576;
	shfl.sync.idx.b32	%r579|%p178, %r560, %r189, 4127, -1;
	mad.lo.s32 	%r580, %r579, %r193, %r578;
	shfl.sync.idx.b32	%r581|%p179, %r560, %r195, 4127, -1;
	mad.lo.s32 	%r582, %r581, %r199, %r580;
	shfl.sync.idx.b32	%r583|%p180, %r560, %r201, 4127, -1;
	mad.lo.s32 	%r584, %r583, %r205, %r582;
	shfl.sync.idx.b32	%r585|%p181, %r560, %r207, 4127, -1;
	mad.lo.s32 	%r586, %r585, %r211, %r584;
	shfl.sync.idx.b32	%r587|%p182, %r560, %r213, 4127, -1;
	mad.lo.s32 	%r588, %r587, %r217, %r586;
	shfl.sync.idx.b32	%r589|%p183, %r560, %r219, 4127, -1;
	mad.lo.s32 	%r590, %r589, %r223, %r588;
	shfl.sync.idx.b32	%r591|%p184, %r560, %r225, 4127, -1;
	mad.lo.s32 	%r592, %r591, %r229, %r590;
	ld.shared.u32 	%r593, [%r135+748];
	shfl.sync.idx.b32	%r594|%p185, %r593, %r130, 4127, -1;
	mul.lo.s32 	%r595, %r594, %r140;
	shfl.sync.idx.b32	%r596|%p186, %r593, %r142, 4127, -1;
	mad.lo.s32 	%r597, %r596, %r146, %r595;
	shfl.sync.idx.b32	%r598|%p187, %r593, %r148, 4127, -1;
	mad.lo.s32 	%r599, %r598, %r152, %r597;
	shfl.sync.idx.b32	%r600|%p188, %r593, %r154, 4127, -1;
	mad.lo.s32 	%r601, %r600, %r158, %r599;
	shfl.sync.idx.b32	%r602|%p189, %r593, %r160, 4127, -1;
	mad.lo.s32 	%r603, %r602, %r164, %r601;
	shfl.sync.idx.b32	%r604|%p190, %r593, %r166, 4127, -1;
	mad.lo.s32 	%r605, %r604, %r170, %r603;
	shfl.sync.idx.b32	%r606|%p191, %r593, %r172, 4127, -1;
	mad.lo.s32 	%r607, %r606, %r176, %r605;
	shfl.sync.idx.b32	%r608|%p192, %r593, %r178, 4127, -1;
	mad.lo.s32 	%r609, %r608, %r182, %r607;
	shfl.sync.idx.b32	%r610|%p193, %r593, %r183, 4127, -1;
	mad.lo.s32 	%r611, %r610, %r187, %r609;
	shfl.sync.idx.b32	%r612|%p194, %r593, %r189, 4127, -1;
	mad.lo.s32 	%r613, %r612, %r193, %r611;
	shfl.sync.idx.b32	%r614|%p195, %r593, %r195, 4127, -1;
	mad.lo.s32 	%r615, %r614, %r199, %r613;
	shfl.sync.idx.b32	%r616|%p196, %r593, %r201, 4127, -1;
	mad.lo.s32 	%r617, %r616, %r205, %r615;
	shfl.sync.idx.b32	%r618|%p197, %r593, %r207, 4127, -1;
	mad.lo.s32 	%r619, %r618, %r211, %r617;
	shfl.sync.idx.b32	%r620|%p198, %r593, %r213, 4127, -1;
	mad.lo.s32 	%r621, %r620, %r217, %r619;
	shfl.sync.idx.b32	%r622|%p199, %r593, %r219, 4127, -1;
	mad.lo.s32 	%r623, %r622, %r223, %r621;
	shfl.sync.idx.b32	%r624|%p200, %r593, %r225, 4127, -1;
	mad.lo.s32 	%r625, %r624, %r229, %r623;
	ld.shared.u32 	%r626, [%r135+816];
	shfl.sync.idx.b32	%r627|%p201, %r626, %r130, 4127, -1;
	mul.lo.s32 	%r628, %r627, %r140;
	shfl.sync.idx.b32	%r629|%p202, %r626, %r142, 4127, -1;
	mad.lo.s32 	%r630, %r629, %r146, %r628;
	shfl.sync.idx.b32	%r631|%p203, %r626, %r148, 4127, -1;
	mad.lo.s32 	%r632, %r631, %r152, %r630;
	shfl.sync.idx.b32	%r633|%p204, %r626, %r154, 4127, -1;
	mad.lo.s32 	%r634, %r633, %r158, %r632;
	shfl.sync.idx.b32	%r635|%p205, %r626, %r160, 4127, -1;
	mad.lo.s32 	%r636, %r635, %r164, %r634;
	shfl.sync.idx.b32	%r637|%p206, %r626, %r166, 4127, -1;
	mad.lo.s32 	%r638, %r637, %r170, %r636;
	shfl.sync.idx.b32	%r639|%p207, %r626, %r172, 4127, -1;
	mad.lo.s32 	%r640, %r639, %r176, %r638;
	shfl.sync.idx.b32	%r641|%p208, %r626, %r178, 4127, -1;
	mad.lo.s32 	%r642, %r641, %r182, %r640;
	shfl.sync.idx.b32	%r643|%p209, %r626, %r183, 4127, -1;
	mad.lo.s32 	%r644, %r643, %r187, %r642;
	shfl.sync.idx.b32	%r645|%p210, %r626, %r189, 4127, -1;
	mad.lo.s32 	%r646, %r645, %r193, %r644;
	shfl.sync.idx.b32	%r647|%p211, %r626, %r195, 4127, -1;
	mad.lo.s32 	%r648, %r647, %r199, %r646;
	shfl.sync.idx.b32	%r649|%p212, %r626, %r201, 4127, -1;
	mad.lo.s32 	%r650, %r649, %r205, %r648;
	shfl.sync.idx.b32	%r651|%p213, %r626, %r207, 4127, -1;
	mad.lo.s32 	%r652, %r651, %r211, %r650;
	shfl.sync.idx.b32	%r653|%p214, %r626, %r213, 4127, -1;
	mad.lo.s32 	%r654, %r653, %r217, %r652;
	shfl.sync.idx.b32	%r655|%p215, %r626, %r219, 4127, -1;
	mad.lo.s32 	%r656, %r655, %r223, %r654;
	shfl.sync.idx.b32	%r657|%p216, %r626, %r225, 4127, -1;
	mad.lo.s32 	%r658, %r657, %r229, %r656;
	ld.shared.u32 	%r659, [%r135+884];
	shfl.sync.idx.b32	%r660|%p217, %r659, %r130, 4127, -1;
	mul.lo.s32 	%r661, %r660, %r140;
	shfl.sync.idx.b32	%r662|%p218, %r659, %r142, 4127, -1;
	mad.lo.s32 	%r663, %r662, %r146, %r661;
	shfl.sync.idx.b32	%r664|%p219, %r659, %r148, 4127, -1;
	mad.lo.s32 	%r665, %r664, %r152, %r663;
	shfl.sync.idx.b32	%r666|%p220, %r659, %r154, 4127, -1;
	mad.lo.s32 	%r667, %r666, %r158, %r665;
	shfl.sync.idx.b32	%r668|%p221, %r659, %r160, 4127, -1;
	mad.lo.s32 	%r669, %r668, %r164, %r667;
	shfl.sync.idx.b32	%r670|%p222, %r659, %r166, 4127, -1;
	mad.lo.s32 	%r671, %r670, %r170, %r669;
	shfl.sync.idx.b32	%r672|%p223, %r659, %r172, 4127, -1;
	mad.lo.s32 	%r673, %r672, %r176, %r671;
	shfl.sync.idx.b32	%r674|%p224, %r659, %r178, 4127, -1;
	mad.lo.s32 	%r675, %r674, %r182, %r673;
	shfl.sync.idx.b32	%r676|%p225, %r659, %r183, 4127, -1;
	mad.lo.s32 	%r677, %r676, %r187, %r675;
	shfl.sync.idx.b32	%r678|%p226, %r659, %r189, 4127, -1;
	mad.lo.s32 	%r679, %r678, %r193, %r677;
	shfl.sync.idx.b32	%r680|%p227, %r659, %r195, 4127, -1;
	mad.lo.s32 	%r681, %r680, %r199, %r679;
	shfl.sync.idx.b32	%r682|%p228, %r659, %r201, 4127, -1;
	mad.lo.s32 	%r683, %r682, %r205, %r681;
	shfl.sync.idx.b32	%r684|%p229, %r659, %r207, 4127, -1;
	mad.lo.s32 	%r685, %r684, %r211, %r683;
	shfl.sync.idx.b32	%r686|%p230, %r659, %r213, 4127, -1;
	mad.lo.s32 	%r687, %r686, %r217, %r685;
	shfl.sync.idx.b32	%r688|%p231, %r659, %r219, 4127, -1;
	mad.lo.s32 	%r689, %r688, %r223, %r687;
	shfl.sync.idx.b32	%r690|%p232, %r659, %r225, 4127, -1;
	mad.lo.s32 	%r691, %r690, %r229, %r689;
	ld.shared.u32 	%r692, [%r135+952];
	shfl.sync.idx.b32	%r693|%p233, %r692, %r130, 4127, -1;
	mul.lo.s32 	%r694, %r693, %r140;
	shfl.sync.idx.b32	%r695|%p234, %r692, %r142, 4127, -1;
	mad.lo.s32 	%r696, %r695, %r146, %r694;
	shfl.sync.idx.b32	%r697|%p235, %r692, %r148, 4127, -1;
	mad.lo.s32 	%r698, %r697, %r152, %r696;
	shfl.sync.idx.b32	%r699|%p236, %r692, %r154, 4127, -1;
	mad.lo.s32 	%r700, %r699, %r158, %r698;
	shfl.sync.idx.b32	%r701|%p237, %r692, %r160, 4127, -1;
	mad.lo.s32 	%r702, %r701, %r164, %r700;
	shfl.sync.idx.b32	%r703|%p238, %r692, %r166, 4127, -1;
	mad.lo.s32 	%r704, %r703, %r170, %r702;
	shfl.sync.idx.b32	%r705|%p239, %r692, %r172, 4127, -1;
	mad.lo.s32 	%r706, %r705, %r176, %r704;
	shfl.sync.idx.b32	%r707|%p240, %r692, %r178, 4127, -1;
	mad.lo.s32 	%r708, %r707, %r182, %r706;
	shfl.sync.idx.b32	%r709|%p241, %r692, %r183, 4127, -1;
	mad.lo.s32 	%r710, %r709, %r187, %r708;
	shfl.sync.idx.b32	%r711|%p242, %r692, %r189, 4127, -1;
	mad.lo.s32 	%r712, %r711, %r193, %r710;
	shfl.sync.idx.b32	%r713|%p243, %r692, %r195, 4127, -1;
	mad.lo.s32 	%r714, %r713, %r199, %r712;
	shfl.sync.idx.b32	%r715|%p244, %r692, %r201, 4127, -1;
	mad.lo.s32 	%r716, %r715, %r205, %r714;
	shfl.sync.idx.b32	%r717|%p245, %r692, %r207, 4127, -1;
	mad.lo.s32 	%r718, %r717, %r211, %r716;
	shfl.sync.idx.b32	%r719|%p246, %r692, %r213, 4127, -1;
	mad.lo.s32 	%r720, %r719, %r217, %r718;
	shfl.sync.idx.b32	%r721|%p247, %r692, %r219, 4127, -1;
	mad.lo.s32 	%r722, %r721, %r223, %r720;
	shfl.sync.idx.b32	%r723|%p248, %r692, %r225, 4127, -1;
	mad.lo.s32 	%r724, %r723, %r229, %r722;
	ld.shared.u32 	%r725, [%r135+1020];
	shfl.sync.idx.b32	%r726|%p249, %r725, %r130, 4127, -1;
	mul.lo.s32 	%r727, %r726, %r140;
	shfl.sync.idx.b32	%r728|%p250, %r725, %r142, 4127, -1;
	mad.lo.s32 	%r729, %r728, %r146, %r727;
	shfl.sync.idx.b32	%r730|%p251, %r725, %r148, 4127, -1;
	mad.lo.s32 	%r731, %r730, %r152, %r729;
	shfl.sync.idx.b32	%r732|%p252, %r725, %r154, 4127, -1;
	mad.lo.s32 	%r733, %r732, %r158, %r731;
	shfl.sync.idx.b32	%r734|%p253, %r725, %r160, 4127, -1;
	mad.lo.s32 	%r735, %r734, %r164, %r733;
	shfl.sync.idx.b32	%r736|%p254, %r725, %r166, 4127, -1;
	mad.lo.s32 	%r737, %r736, %r170, %r735;
	shfl.sync.idx.b32	%r738|%p255, %r725, %r172, 4127, -1;
	mad.lo.s32 	%r739, %r738, %r176, %r737;
	shfl.sync.idx.b32	%r740|%p256, %r725, %r178, 4127, -1;
	mad.lo.s32 	%r741, %r740, %r182, %r739;
	shfl.sync.idx.b32	%r742|%p257, %r725, %r183, 4127, -1;
	mad.lo.s32 	%r743, %r742, %r187, %r741;
	shfl.sync.idx.b32	%r744|%p258, %r725, %r189, 4127, -1;
	mad.lo.s32 	%r745, %r744, %r193, %r743;
	shfl.sync.idx.b32	%r746|%p259, %r725, %r195, 4127, -1;
	mad.lo.s32 	%r747, %r746, %r199, %r745;
	shfl.sync.idx.b32	%r748|%p260, %r725, %r201, 4127, -1;
	mad.lo.s32 	%r749, %r748, %r205, %r747;
	shfl.sync.idx.b32	%r750|%p261, %r725, %r207, 4127, -1;
	mad.lo.s32 	%r751, %r750, %r211, %r749;
	shfl.sync.idx.b32	%r752|%p262, %r725, %r213, 4127, -1;
	mad.lo.s32 	%r753, %r752, %r217, %r751;
	shfl.sync.idx.b32	%r754|%p263, %r725, %r219, 4127, -1;
	mad.lo.s32 	%r755, %r754, %r223, %r753;
	shfl.sync.idx.b32	%r756|%p264, %r725, %r225, 4127, -1;
	mad.lo.s32 	%r757, %r756, %r229, %r755;
	bar.sync 	0;
	mov.u32 	%r758, %ctaid.y;
	shl.b32 	%r759, %r758, 11;
	or.b32  	%r760, %r759, %r129;
	cvta.to.global.u64 	%rd26, %rd29;
	mul.wide.u32 	%rd27, %r760, 4;
	add.s64 	%rd28, %rd26, %rd27;
	st.global.u32 	[%rd28], %r262;
	st.global.u32 	[%rd28+512], %r295;
	st.global.u32 	[%rd28+1024], %r328;
	st.global.u32 	[%rd28+1536], %r361;
	st.global.u32 	[%rd28+2048], %r394;
	st.global.u32 	[%rd28+2560], %r427;
	st.global.u32 	[%rd28+3072], %r460;
	st.global.u32 	[%rd28+3584], %r493;
	st.global.u32 	[%rd28+4096], %r526;
	st.global.u32 	[%rd28+4608], %r559;
	st.global.u32 	[%rd28+5120], %r592;
	st.global.u32 	[%rd28+5632], %r625;
	st.global.u32 	[%rd28+6144], %r658;
	st.global.u32 	[%rd28+6656], %r691;
	st.global.u32 	[%rd28+7168], %r724;
	st.global.u32 	[%rd28+7680], %r757;
$L__BB211_13:
	ret;

}
	// .globl	_Z9cuda_gemmIiLi128ELi1ELi1ELi2048ELi32ELi32ELi64ELi0ELi0EEviiiPT_S1_S1_iii
.visible .entry _Z9cuda_gemmIiLi128ELi1ELi1ELi2048ELi32ELi32ELi64ELi0ELi0EEviiiPT_S1_S1_iii(
	.param .u32 _Z9cuda_gemmIiLi128ELi1ELi1ELi2048ELi32ELi32ELi64ELi0ELi0EEviiiPT_S1_S1_iii_param_0,
	.param .u32 _Z9cuda_gemmIiLi128ELi1ELi1ELi2048ELi32ELi32ELi64ELi0ELi0EEviiiPT_S1_S1_iii_param_1,
	.param .u32 _Z9cuda_gemmIiLi128ELi1ELi1ELi2048ELi32ELi32ELi64ELi0ELi0EEviiiPT_S1_S1_iii_param_2,
	.param .u64 .ptr .align 1 _Z9cuda_gemmIiLi128ELi1ELi1ELi2048ELi32ELi32ELi64ELi0ELi0EEviiiPT_S1_S1_iii_param_3,
	.param .u64 .ptr .align 1 _Z9cuda_gemmIiLi128ELi1ELi1ELi2048ELi32ELi32ELi64ELi0ELi0EEviiiPT_S1_S1_iii_param_4,
	.param .u64 .ptr .align 1 _Z9cuda_gemmIiLi128ELi1ELi1ELi2048ELi32ELi32ELi64ELi0ELi0EEviiiPT_S1_S1_iii_param_5,
	.param .u32 _Z9cuda_gemmIiLi128ELi1ELi1ELi2048ELi32ELi32ELi64ELi0ELi0EEviiiPT_S1_S1_iii_param_6,
	.param .u32 _Z9cuda_gemmIiLi128ELi1ELi1ELi2048ELi32ELi32ELi64ELi0ELi0EEviiiPT_S1_S1_iii_param_7,
	.param .u32 _Z9cuda_gemmIiLi128ELi1ELi1ELi2048ELi32ELi32ELi64ELi0ELi0EEviiiPT_S1_S1_iii_param_8
)
.maxntid 128
{
	.reg .pred 	%p<106>;
	.reg .b16 	%rs<19>;
	.reg .b32 	%r<755>;
	.reg .b64 	%rd<42>;
	// demoted variable
	.shared .align 128 .b8 _ZZ9cuda_gemmIiLi128ELi1ELi1ELi2048ELi32ELi32ELi64ELi0ELi0EEviiiPT_S1_S1_iiiE11kron_fac_sh[2112];
	// demoted variable
	.shared .align 128 .b8 _ZZ9cuda_gemmIiLi128ELi1ELi1ELi2048ELi32ELi32ELi64ELi0ELi0EEviiiPT_S1_S1_iiiE3Ash[8192];
	// demoted variable
	.shared .align 128 .b8 _ZZ9cuda_gemmIiLi128ELi1ELi1ELi2048ELi32ELi32ELi64ELi0ELi0EEviiiPT_S1_S1_iiiE3Csh[8192];
	ld.param.u64 	%rd5, [_Z9cuda_gemmIiLi128ELi1ELi1ELi2048ELi32ELi32ELi64ELi0ELi0EEviiiPT_S1_S1_iii_param_3];
	ld.param.u64 	%rd6, [_Z9cuda_gemmIiLi128ELi1ELi1ELi2048ELi32ELi32ELi64ELi0ELi0EEviiiPT_S1_S1_iii_param_4];
	ld.param.u32 	%r255, [_Z9cuda_gemmIiLi128ELi1ELi1ELi2048ELi32ELi32ELi64ELi0ELi0EEviiiPT_S1_S1_iii_param_6];
	ld.param.u32 	%r256, [_Z9cuda_gemmIiLi128ELi1ELi1ELi2048ELi32ELi32ELi64ELi0ELi0EEviiiPT_S1_S1_iii_param_7];
	cvta.to.global.u64 	%rd1, %rd5;
	cvta.to.global.u64 	%rd2, %rd6;
	mov.u32 	%r1, %tid.x;
	div.s32 	%r2, 2048, %r256;
	min.s32 	%r257, %r2, 64;
	shl.b32 	%r3, %r257, 1;
	div.u32 	%r5, %r1, %r3;
	mul.lo.s32 	%r258, %r5, %r3;
	sub.s32 	%r259, %r1, %r258;
	shr.u32 	%r4, %r259, 1;
	mov.u32 	%r6, %ctaid.y;
	mov.u32 	%r260, %nctaid.y;
	setp.ge.u32 	%p2, %r6, %r260;
	@%p2 bra 	$L__BB212_128;
	and.b32  	%r7, %r1, 1;
	mov.u32 	%r8, %ctaid.x;
	mov.u32 	%r261, %ctaid.z;
	mov.u32 	%r9, %ntid.x;
	shl.b32 	%r752, %r1, 2;
	shl.b32 	%r11, %r9, 2;
	shr.u32 	%r12, %r1, 4;
	and.b32  	%r13, %r1, 15;
	shl.b32 	%r14, %r261, 5;
	shr.u32 	%r15, %r9, 4;
	min.s32 	%r16, %r255, 16;
	add.s32 	%r262, %r1, %r9;
	cvt.u16.u32 	%rs4, %r262;
	xor.b16  	%rs5, %rs4, 2047;
	cvt.u16.u32 	%rs6, %r9;
	div.u16 	%rs7, %rs5, %rs6;
	and.b16  	%rs1, %rs7, 3;
	setp.eq.s16 	%p3, %rs1, 2;
	mov.u32 	%r643, %r1;
	@%p3 bra 	$L__BB212_4;
	cvt.u32.u16 	%r17, %rs1;
	mov.b32 	%r642, 0;
	mov.u32 	%r643, %r1;
$L__BB212_3:
	.pragma "nounroll";
	shl.b32 	%r264, %r643, 2;
	mov.u32 	%r265, _ZZ9cuda_gemmIiLi128ELi1ELi1ELi2048ELi32ELi32ELi64ELi0ELi0EEviiiPT_S1_S1_iiiE3Csh;
	add.s32 	%r266, %r265, %r264;
	mov.b32 	%r267, 0;
	st.shared.u32 	[%r266], %r267;
	add.s32 	%r643, %r643, %r9;
	add.s32 	%r642, %r642, 1;
	xor.b32  	%r268, %r642, %r17;
	setp.ne.s32 	%p4, %r268, 2;
	@%p4 bra 	$L__BB212_3;
$L__BB212_4:
	shl.b32 	%r269, %r643, 2;
	mov.u32 	%r270, _ZZ9cuda_gemmIiLi128ELi1ELi1ELi2048ELi32ELi32ELi64ELi0ELi0EEviiiPT_S1_S1_iiiE3Csh;
	add.s32 	%r644, %r270, %r269;
	shl.b32 	%r24, %r9, 4;
	shl.b32 	%r25, %r9, 3;
	mul.lo.s32 	%r26, %r9, 12;
$L__BB212_5:
	mov.b32 	%r271, 0;
	st.shared.u32 	[%r644], %r271;
	add.s32 	%r272, %r644, %r11;
	st.shared.u32 	[%r272], %r271;
	add.s32 	%r273, %r644, %r25;
	st.shared.u32 	[%r273], %r271;
	add.s32 	%r274, %r644, %r26;
	st.shared.u32 	[%r274], %r271;
	add.s32 	%r643, %r643, %r11;
	add.s32 	%r644, %r644, %r24;
	setp.lt.u32 	%p5, %r643, 2048;
	@%p5 bra 	$L__BB212_5;
	ld.param.u32 	%r639, [_Z9cuda_gemmIiLi128ELi1ELi1ELi2048ELi32ELi32ELi64ELi0ELi0EEviiiPT_S1_S1_iii_param_2];
	shl.b32 	%r275, %r8, 11;
	mad.lo.s32 	%r31, %r6, %r639, %r275;
	xor.b32  	%r276, %r752, 2047;
	sub.s32 	%r277, %r276, %r11;
	cvt.u16.u32 	%rs8, %r277;
	cvt.u16.u32 	%rs9, %r11;
	div.u16 	%rs10, %rs8, %rs9;
	and.b16  	%rs2, %rs10, 3;
	cvt.u32.u16 	%r32, %rs2;
	setp.eq.s16 	%p6, %rs2, 2;
	mov.u32 	%r648, %r752;
	@%p6 bra 	$L__BB212_9;
	mov.b32 	%r647, 0;
	mov.u32 	%r648, %r752;
$L__BB212_8:
	.pragma "nounroll";
	add.s32 	%r279, %r31, %r648;
	mul.wide.s32 	%rd7, %r279, 4;
	add.s64 	%rd8, %rd1, %rd7;
	ld.global.v4.u32 	{%r280, %r281, %r282, %r283}, [%rd8];
	shl.b32 	%r284, %r648, 2;
	mov.u32 	%r285, _ZZ9cuda_gemmIiLi128ELi1ELi1ELi2048ELi32ELi32ELi64ELi0ELi0EEviiiPT_S1_S1_iiiE3Ash;
	add.s32 	%r286, %r285, %r284;
	st.shared.v4.u32 	[%r286], {%r280, %r281, %r282, %r283};
	add.s32 	%r648, %r648, %r11;
	add.s32 	%r647, %r647, 1;
	xor.b32  	%r287, %r647, %r32;
	setp.ne.s32 	%p7, %r287, 2;
	@%p7 bra 	$L__BB212_8;
$L__BB212_9:
	mov.u32 	%r294, _ZZ9cuda_gemmIiLi128ELi1ELi1ELi2048ELi32ELi32ELi64ELi0ELi0EEviiiPT_S1_S1_iiiE3Ash;
	shl.b32 	%r302, %r11, 2;
$L__BB212_10:
	add.s32 	%r288, %r31, %r648;
	mul.wide.s32 	%rd9, %r288, 4;
	add.s64 	%rd10, %rd1, %rd9;
	ld.global.v4.u32 	{%r289, %r290, %r291, %r292}, [%rd10];
	shl.b32 	%r293, %r648, 2;
	add.s32 	%r295, %r294, %r293;
	st.shared.v4.u32 	[%r295], {%r289, %r290, %r291, %r292};
	add.s32 	%r296, %r648, %r11;
	add.s32 	%r297, %r31, %r296;
	mul.wide.s32 	%rd11, %r297, 4;
	add.s64 	%rd12, %rd1, %rd11;
	ld.global.v4.u32 	{%r298, %r299, %r300, %r301}, [%rd12];
	add.s32 	%r303, %r295, %r302;
	st.shared.v4.u32 	[%r303], {%r298, %r299, %r300, %r301};
	add.s32 	%r304, %r296, %r11;
	add.s32 	%r305, %r31, %r304;
	mul.wide.s32 	%rd13, %r305, 4;
	add.s64 	%rd14, %rd1, %rd13;
	ld.global.v4.u32 	{%r306, %r307, %r308, %r309}, [%rd14];
	add.s32 	%r310, %r303, %r302;
	st.shared.v4.u32 	[%r310], {%r306, %r307, %r308, %r309};
	add.s32 	%r311, %r304, %r11;
	add.s32 	%r312, %r31, %r311;
	mul.wide.s32 	%rd15, %r312, 4;
	add.s64 	%rd16, %rd1, %rd15;
	ld.global.v4.u32 	{%r313, %r314, %r315, %r316}, [%rd16];
	add.s32 	%r317, %r310, %r302;
	st.shared.v4.u32 	[%r317], {%r313, %r314, %r315, %r316};
	add.s32 	%r648, %r311, %r11;
	setp.lt.u32 	%p8, %r648, 2048;
	@%p8 bra 	$L__BB212_10;
	mov.u32 	%r320, _ZZ9cuda_gemmIiLi128ELi1ELi1ELi2048ELi32ELi32ELi64ELi0ELi0EEviiiPT_S1_S1_iiiE11kron_fac_sh;
	mad.lo.s32 	%r40, %r13, 132, %r320;
	and.b32  	%r321, %r4, 15;
	shl.b32 	%r322, %r7, 4;
	add.s32 	%r323, %r12, %r15;
	cvt.u16.u32 	%rs11, %r323;
	xor.b16  	%rs12, %rs11, 31;
	and.b16  	%rs13, %rs12, 255;
	cvt.u16.u32 	%rs14, %r15;
	and.b16  	%rs15, %rs14, 255;
	div.u16 	%rs16, %rs13, %rs15;
	and.b16  	%rs3, %rs16, 3;
	shl.b32 	%r41, %r15, 2;
	add.s32 	%r324, %r4, 1;
	xor.b32  	%r325, %r321, 8;
	or.b32  	%r42, %r322, %r321;
	and.b32  	%r326, %r324, 15;
	or.b32  	%r43, %r322, %r326;
	add.s32 	%r327, %r4, 2;
	and.b32  	%r328, %r327, 15;
	or.b32  	%r44, %r322, %r328;
	add.s32 	%r329, %r4, 3;
	and.b32  	%r330, %r329, 15;
	or.b32  	%r45, %r322, %r330;
	add.s32 	%r331, %r4, 4;
	and.b32  	%r332, %r331, 15;
	or.b32  	%r46, %r322, %r332;
	add.s32 	%r333, %r4, 5;
	and.b32  	%r334, %r333, 15;
	or.b32  	%r47, %r322, %r334;
	add.s32 	%r335, %r4, 6;
	and.b32  	%r336, %r335, 15;
	or.b32  	%r48, %r322, %r336;
	add.s32 	%r337, %r4, 7;
	and.b32  	%r338, %r337, 15;
	or.b32  	%r49, %r322, %r338;
	or.b32  	%r50, %r322, %r325;
	add.s32 	%r339, %r4, 9;
	and.b32  	%r340, %r339, 15;
	or.b32  	%r51, %r322, %r340;
	add.s32 	%r341, %r4, 10;
	and.b32  	%r342, %r341, 15;
	or.b32  	%r52, %r322, %r342;
	add.s32 	%r343, %r4, 11;
	and.b32  	%r344, %r343, 15;
	or.b32  	%r53, %r322, %r344;
	add.s32 	%r345, %r4, 12;
	and.b32  	%r346, %r345, 15;
	or.b32  	%r54, %r322, %r346;
	add.s32 	%r347, %r4, 13;
	and.b32  	%r348, %r347, 15;
	or.b32  	%r55, %r322, %r348;
	add.s32 	%r349, %r4, 14;
	and.b32  	%r350, %r349, 15;
	or.b32  	%r56, %r322, %r350;
	add.s32 	%r351, %r4, -1;
	and.b32  	%r352, %r351, 15;
	or.b32  	%r57, %r322, %r352;
	setp.lt.s32 	%p10, %r321, %r256;
	selp.b32 	%r353, 0, %r256, %p10;
	sub.s32 	%r58, %r321, %r353;
	add.s32 	%r354, %r321, 1;
	setp.lt.s32 	%p11, %r354, %r256;
	selp.b32 	%r355, 0, %r256, %p11;
	sub.s32 	%r59, %r354, %r355;
	add.s32 	%r356, %r321, 2;
	setp.lt.s32 	%p12, %r356, %r256;
	selp.b32 	%r357, 0, %r256, %p12;
	sub.s32 	%r60, %r356, %r357;
	add.s32 	%r358, %r321, 3;
	setp.lt.s32 	%p13, %r358, %r256;
	selp.b32 	%r359, 0, %r256, %p13;
	sub.s32 	%r61, %r358, %r359;
	add.s32 	%r360, %r321, 4;
	setp.lt.s32 	%p14, %r360, %r256;
	selp.b32 	%r361, 0, %r256, %p14;
	sub.s32 	%r62, %r360, %r361;
	add.s32 	%r362, %r321, 5;
	setp.lt.s32 	%p15, %r362, %r256;
	selp.b32 	%r363, 0, %r256, %p15;
	sub.s32 	%r63, %r362, %r363;
	add.s32 	%r364, %r321, 6;
	setp.lt.s32 	%p16, %r364, %r256;
	selp.b32 	%r365, 0, %r256, %p16;
	sub.s32 	%r64, %r364, %r365;
	add.s32 	%r366, %r321, 7;
	setp.lt.s32 	%p17, %r366, %r256;
	selp.b32 	%r367, 0, %r256, %p17;
	sub.s32 	%r65, %r366, %r367;
	add.s32 	%r368, %r321, 8;
	setp.lt.s32 	%p18, %r368, %r256;
	selp.b32 	%r369, 0, %r256, %p18;
	sub.s32 	%r66, %r368, %r369;
	add.s32 	%r370, %r321, 9;
	setp.lt.s32 	%p19, %r370, %r256;
	selp.b32 	%r371, 0, %r256, %p19;
	sub.s32 	%r67, %r370, %r371;
	add.s32 	%r372, %r321, 10;
	setp.lt.s32 	%p20, %r372, %r256;
	selp.b32 	%r373, 0, %r256, %p20;
	sub.s32 	%r68, %r372, %r373;
	add.s32 	%r374, %r321, 11;
	setp.lt.s32 	%p21, %r374, %r256;
	selp.b32 	%r375, 0, %r256, %p21;
	sub.s32 	%r69, %r374, %r375;
	add.s32 	%r376, %r321, 12;
	setp.lt.s32 	%p22, %r376, %r256;
	selp.b32 	%r377, 0, %r256, %p22;
	sub.s32 	%r70, %r376, %r377;
	add.s32 	%r378, %r321, 13;
	setp.lt.s32 	%p23, %r378, %r256;
	selp.b32 	%r379, 0, %r256, %p23;
	sub.s32 	%r71, %r378, %r379;
	add.s32 	%r380, %r321, 14;
	setp.lt.s32 	%p24, %r380, %r256;
	selp.b32 	%r381, 0, %r256, %p24;
	sub.s32 	%r72, %r380, %r381;
	add.s32 	%r382, %r321, 15;
	setp.lt.s32 	%p25, %r382, %r256;
	selp.b32 	%r383, 0, %r256, %p25;
	sub.s32 	%r73, %r382, %r383;
	cvt.u16.u32 	%rs17, %r3;
	div.s16 	%rs18, 128, %rs17;
	cvt.s32.s16 	%r74, %rs18;
	and.b32  	%r75, %r1, 31;
	mov.b32 	%r666, 0;
	mov.pred 	%p105, -1;
	shl.b32 	%r500, %r75, 2;
$L__BB212_12:
	mov.pred 	%p1, %p105;
	mov.u32 	%r384, %tid.x;
	shr.u32 	%r667, %r384, 4;
	setp.eq.s16 	%p26, %rs3, 2;
	and.b32  	%r385, %r384, 15;
	add.s32 	%r94, %r666, %r385;
	@%p26 bra 	$L__BB212_16;
	shr.u32 	%r386, %r9, 4;
	mov.u32 	%r387, %tid.x;
	shr.u32 	%r388, %r387, 4;
	add.s32 	%r667, %r388, %r386;
	setp.eq.s16 	%p27, %rs3, 3;
	add.s32 	%r389, %r14, %r388;
	mad.lo.s32 	%r390, %r389, %r255, %r94;
	mul.wide.s32 	%rd17, %r390, 4;
	add.s64 	%rd18, %rd2, %rd17;
	ld.global.u32 	%r391, [%rd18];
	shl.b32 	%r392, %r388, 2;
	add.s32 	%r393, %r40, %r392;
	st.shared.u32 	[%r393], %r391;
	@%p27 bra 	$L__BB212_16;
	shr.u32 	%r394, %r9, 4;
	mov.u32 	%r395, %tid.x;
	shr.u32 	%r396, %r395, 4;
	add.s32 	%r397, %r396, %r394;
	add.s32 	%r667, %r397, %r394;
	setp.eq.s16 	%p28, %rs3, 0;
	add.s32 	%r398, %r397, %r14;
	mad.lo.s32 	%r399, %r398, %r255, %r94;
	mul.wide.s32 	%rd19, %r399, 4;
	add.s64 	%rd20, %rd2, %rd19;
	ld.global.u32 	%r400, [%rd20];
	shl.b32 	%r401, %r396, 2;
	add.s32 	%r402, %r40, %r401;
	add.s32 	%r403, %r402, %r41;
	st.shared.u32 	[%r403], %r400;
	@%p28 bra 	$L__BB212_16;
	shr.u32 	%r404, %r9, 4;
	mov.u32 	%r405, %tid.x;
	shr.u32 	%r406, %r405, 4;
	add.s32 	%r407, %r406, %r404;
	add.s32 	%r408, %r407, %r404;
	add.s32 	%r667, %r408, %r404;
	add.s32 	%r409, %r408, %r14;
	mad.lo.s32 	%r410, %r409, %r255, %r94;
	mul.wide.s32 	%rd21, %r410, 4;
	add.s64 	%rd22, %rd2, %rd21;
	ld.global.u32 	%r411, [%rd22];
	shl.b32 	%r412, %r406, 2;
	add.s32 	%r413, %r40, %r412;
	add.s32 	%r414, %r413, %r41;
	add.s32 	%r415, %r414, %r41;
	st.shared.u32 	[%r415], %r411;
$L__BB212_16:
	add.s32 	%r416, %r14, %r667;
	mad.lo.s32 	%r417, %r416, %r255, %r94;
	mul.wide.s32 	%rd23, %r417, 4;
	add.s64 	%rd24, %rd2, %rd23;
	ld.global.u32 	%r418, [%rd24];
	shl.b32 	%r419, %r667, 2;
	add.s32 	%r420, %r40, %r419;
	st.shared.u32 	[%r420], %r418;
	shr.u32 	%r421, %r9, 4;
	add.s32 	%r422, %r416, %r421;
	mad.lo.s32 	%r423, %r422, %r255, %r94;
	mul.wide.s32 	%rd25, %r423, 4;
	add.s64 	%rd26, %rd2, %rd25;
	ld.global.u32 	%r424, [%rd26];
	add.s32 	%r425, %r420, %r41;
	st.shared.u32 	[%r425], %r424;
	add.s32 	%r426, %r422, %r421;
	mad.lo.s32 	%r427, %r426, %r255, %r94;
	mul.wide.s32 	%rd27, %r427, 4;
	add.s64 	%rd28, %rd2, %rd27;
	ld.global.u32 	%r428, [%rd28];
	add.s32 	%r429, %r425, %r41;
	st.shared.u32 	[%r429], %r428;
	add.s32 	%r430, %r426, %r421;
	mad.lo.s32 	%r431, %r430, %r255, %r94;
	mul.wide.s32 	%rd29, %r431, 4;
	add.s64 	%rd30, %rd2, %rd29;
	ld.global.u32 	%r432, [%rd30];
	add.s32 	%r433, %r429, %r41;
	st.shared.u32 	[%r433], %r432;
	add.s32 	%r667, %r41, %r667;
	setp.lt.u32 	%p29, %r667, 32;
	@%p29 bra 	$L__BB212_16;
	setp.lt.s32 	%p30, %r2, 1;
	bar.sync 	0;
	@%p30 bra 	$L__BB212_122;
	mov.b32 	%r685, 0;
$L__BB212_19:
	setp.lt.s32 	%p31, %r256, 1;
	add.s32 	%r118, %r685, %r4;
	mul.lo.s32 	%r119, %r118, %r256;
	@%p31 bra 	$L__BB212_21;
	add.s32 	%r435, %r42, %r119;
	shl.b32 	%r436, %r435, 2;
	mov.u32 	%r437, _ZZ9cuda_gemmIiLi128ELi1ELi1ELi2048ELi32ELi32ELi64ELi0ELi0EEviiiPT_S1_S1_iiiE3Ash;
	add.s32 	%r438, %r437, %r436;
	ld.shared.u32 	%r686, [%r438];
$L__BB212_21:
	setp.lt.s32 	%p32, %r256, 2;
	@%p32 bra 	$L__BB212_23;
	add.s32 	%r439, %r43, %r119;
	shl.b32 	%r440, %r439, 2;
	mov.u32 	%r441, _ZZ9cuda_gemmIiLi128ELi1ELi1ELi2048ELi32ELi32ELi64ELi0ELi0EEviiiPT_S1_S1_iiiE3Ash;
	add.s32 	%r442, %r441, %r440;
	ld.shared.u32 	%r687, [%r442];
$L__BB212_23:
	setp.lt.s32 	%p33, %r256, 3;
	@%p33 bra 	$L__BB212_25;
	add.s32 	%r443, %r44, %r119;
	shl.b32 	%r444, %r443, 2;
	mov.u32 	%r445, _ZZ9cuda_gemmIiLi128ELi1ELi1ELi2048ELi32ELi32ELi64ELi0ELi0EEviiiPT_S1_S1_iiiE3Ash;
	add.s32 	%r446, %r445, %r444;
	ld.shared.u32 	%r688, [%r446];
$L__BB212_25:
	setp.lt.s32 	%p34, %r256, 4;
	@%p34 bra 	$L__BB212_27;
	add.s32 	%r447, %r45, %r119;
	shl.b32 	%r448, %r447, 2;
	mov.u32 	%r449, _ZZ9cuda_gemmIiLi128ELi1ELi1ELi2048ELi32ELi32ELi64ELi0ELi0EEviiiPT_S1_S1_iiiE3Ash;
	add.s32 	%r450, %r449, %r448;
	ld.shared.u32 	%r689, [%r450];
$L__BB212_27:
	setp.lt.s32 	%p35, %r256, 5;
	@%p35 bra 	$L__BB212_29;
	add.s32 	%r451, %r46, %r119;
	shl.b32 	%r452, %r451, 2;
	mov.u32 	%r453, _ZZ9cuda_gemmIiLi128ELi1ELi1ELi2048ELi32ELi32ELi64ELi0ELi0EEviiiPT_S1_S1_iiiE3Ash;
	add.s32 	%r454, %r453, %r452;
	ld.shared.u32 	%r690, [%r454];
$L__BB212_29:
	setp.lt.s32 	%p36, %r256, 6;
	@%p36 bra 	$L__BB212_31;
	add.s32 	%r455, %r47, %r119;
	shl.b32 	%r456, %r455, 2;
	mov.u32 	%r457, _ZZ9cuda_gemmIiLi128ELi1ELi1ELi2048ELi32ELi32ELi64ELi0ELi0EEviiiPT_S1_S1_iiiE3Ash;
	add.s32 	%r458, %r457, %r456;
	ld.shared.u32 	%r691, [%r458];
$L__BB212_31:
	setp.lt.s32 	%p37, %r256, 7;
	@%p37 bra 	$L__BB212_33;
	add.s32 	%r459, %r48, %r119;
	shl.b32 	%r460, %r459, 2;
	mov.u32 	%r461, _ZZ9cuda_gemmIiLi128ELi1ELi1ELi2048ELi32ELi32ELi64ELi0ELi0EEviiiPT_S1_S1_iiiE3Ash;
	add.s32 	%r462, %r461, %r460;
	ld.shared.u32 	%r692, [%r462];
$L__BB212_33:
	setp.lt.s32 	%p38, %r256, 8;
	@%p38 bra 	$L__BB212_35;
	add.s32 	%r463, %r49, %r119;
	shl.b32 	%r464, %r463, 2;
	mov.u32 	%r465, _ZZ9cuda_gemmIiLi128ELi1ELi1ELi2048ELi32ELi32ELi64ELi0ELi0EEviiiPT_S1_S1_iiiE3Ash;
	add.s32 	%r466, %r465, %r464;
	ld.shared.u32 	%r693, [%r466];
$L__BB212_35:
	setp.lt.s32 	%p39, %r256, 9;
	@%p39 bra 	$L__BB212_37;
	add.s32 	%r467, %r50, %r119;
	shl.b32 	%r468, %r467, 2;
	mov.u32 	%r469, _ZZ9cuda_gemmIiLi128ELi1ELi1ELi2048ELi32ELi32ELi64ELi0ELi0EEviiiPT_S1_S1_iiiE3Ash;
	add.s32 	%r470, %r469, %r468;
	ld.shared.u32 	%r694, [%r470];
$L__BB212_37:
	setp.lt.s32 	%p40, %r256, 10;
	@%p40 bra 	$L__BB212_39;
	add.s32 	%r471, %r51, %r119;
	shl.b32 	%r472, %r471, 2;
	mov.u32 	%r473, _ZZ9cuda_gemmIiLi128ELi1ELi1ELi2048ELi32ELi32ELi64ELi0ELi0EEviiiPT_S1_S1_iiiE3Ash;
	add.s32 	%r474, %r473, %r472;
	ld.shared.u32 	%r695, [%r474];
$L__BB212_39:
	setp.lt.s32 	%p41, %r256, 11;
	@%p41 bra 	$L__BB212_41;
	add.s32 	%r475, %r52, %r119;
	shl.b32 	%r476, %r475, 2;
	mov.u32 	%r477, _ZZ9cuda_gemmIiLi128ELi1ELi1ELi2048ELi32ELi32ELi64ELi0ELi0EEviiiPT_S1_S1_iiiE3Ash;
	add.s32 	%r478, %r477, %r476;
	ld.shared.u32 	%r696, [%r478];
$L__BB212_41:
	setp.lt.s32 	%p42, %r256, 12;
	@%p42 bra 	$L__BB212_43;
	add.s32 	%r479, %r53, %r119;
	shl.b32 	%r480, %r479, 2;
	mov.u32 	%r481, _ZZ9cuda_gemmIiLi128ELi1ELi1ELi2048ELi32ELi32ELi64ELi0ELi0EEviiiPT_S1_S1_iiiE3Ash;
	add.s32 	%r482, %r481, %r480;
	ld.shared.u32 	%r697, [%r482];
$L__BB212_43:
	setp.lt.s32 	%p43, %r256, 13;
	@%p43 bra 	$L__BB212_45;
	add.s32 	%r483, %r54, %r119;
	shl.b32 	%r484, %r483, 2;
	mov.u32 	%r485, _ZZ9cuda_gemmIiLi128ELi1ELi1ELi2048ELi32ELi32ELi64ELi0ELi0EEviiiPT_S1_S1_iiiE3Ash;
	add.s32 	%r486, %r485, %r484;
	ld.shared.u32 	%r698, [%r486];
$L__BB212_45:
	setp.lt.s32 	%p44, %r256, 14;
	@%p44 bra 	$L__BB212_47;
	add.s32 	%r487, %r55, %r119;
	shl.b32 	%r488, %r487, 2;
	mov.u32 	%r489, _ZZ9cuda_gemmIiLi128ELi1ELi1ELi2048ELi32ELi32ELi64ELi0ELi0EEviiiPT_S1_S1_iiiE3Ash;
	add.s32 	%r490, %r489, %r488;
	ld.shared.u32 	%r699, [%r490];
$L__BB212_47:
	setp.lt.s32 	%p45, %r256, 15;
	@%p45 bra 	$L__BB212_49;
	add.s32 	%r491, %r56, %r119;
	shl.b32 	%r492, %r491, 2;
	mov.u32 	%r493, _ZZ9cuda_gemmIiLi128ELi1ELi1ELi2048ELi32ELi32ELi64ELi0ELi0EEviiiPT_S1_S1_iiiE3Ash;
	add.s32 	%r494, %r493, %r492;
	ld.shared.u32 	%r700, [%r494];
$L__BB212_49:
	setp.lt.s32 	%p46, %r256, 16;
	@%p46 bra 	$L__BB212_51;
	add.s32 	%r495, %r57, %r119;
	shl.b32 	%r496, %r495, 2;
	mov.u32 	%r497, _ZZ9cuda_gemmIiLi128ELi1ELi1ELi2048ELi32ELi32ELi64ELi0ELi0EEviiiPT_S1_S1_iiiE3Ash;
	add.s32 	%r498, %r497, %r496;
	ld.shared.u32 	%r701, [%r498];
$L__BB212_51:
	setp.ge.s32 	%p47, %r5, %r16;
	@%p47 bra 	$L__BB212_121;
	mov.u32 	%r702, %r5;
$L__BB212_53:
	setp.gt.u32 	%p48, %r256, 64;
	mov.u32 	%r499, _ZZ9cuda_gemmIiLi128ELi1ELi1ELi2048ELi32ELi32ELi64ELi0ELi0EEviiiPT_S1_S1_iiiE11kron_fac_sh;
	mad.lo.s32 	%r153, %r702, 132, %r499;
	add.s32 	%r501, %r153, %r500;
	ld.shared.u32 	%r154, [%r501];
	@%p48 bra 	$L__BB212_86;
	setp.eq.s32 	%p65, %r256, 0;
	mov.b32 	%r704, 0;
	@%p65 bra 	$L__BB212_56;
	shfl.sync.idx.b32	%r552|%p66, %r154, %r58, 31, -1;
	mul.lo.s32 	%r704, %r552, %r686;
$L__BB212_56:
	setp.lt.s32 	%p67, %r256, 2;
	@%p67 bra 	$L__BB212_58;
	shfl.sync.idx.b32	%r553|%p68, %r154, %r59, 31, -1;
	mad.lo.s32 	%r704, %r553, %r687, %r704;
$L__BB212_58:
	setp.lt.s32 	%p69, %r256, 3;
	@%p69 bra 	$L__BB212_60;
	shfl.sync.idx.b32	%r554|%p70, %r154, %r60, 31, -1;
	mad.lo.s32 	%r704, %r554, %r688, %r704;
$L__BB212_60:
	setp.lt.s32 	%p71, %r256, 4;
	@%p71 bra 	$L__BB212_62;
	shfl.sync.idx.b32	%r555|%p72, %r154, %r61, 31, -1;
	mad.lo.s32 	%r704, %r555, %r689, %r704;
$L__BB212_62:
	setp.lt.s32 	%p73, %r256, 5;
	@%p73 bra 	$L__BB212_64;
	shfl.sync.idx.b32	%r556|%p74, %r154, %r62, 31, -1;
	mad.lo.s32 	%r704, %r556, %r690, %r704;
$L__BB212_64:
	setp.lt.s32 	%p75, %r256, 6;
	@%p75 bra 	$L__BB212_66;
	shfl.sync.idx.b32	%r557|%p76, %r154, %r63, 31, -1;
	mad.lo.s32 	%r704, %r557, %r691, %r704;
$L__BB212_66:
	setp.lt.s32 	%p77, %r256, 7;
	@%p77 bra 	$L__BB212_68;
	shfl.sync.idx.b32	%r558|%p78, %r154, %r64, 31, -1;
	mad.lo.s32 	%r704, %r558, %r692, %r704;
$L__BB212_68:
	setp.lt.s32 	%p79, %r256, 8;
	@%p79 bra 	$L__BB212_70;
	shfl.sync.idx.b32	%r559|%p80, %r154, %r65, 31, -1;
	mad.lo.s32 	%r704, %r559, %r693, %r704;
$L__BB212_70:
	setp.lt.s32 	%p81, %r256, 9;
	@%p81 bra 	$L__BB212_72;
	shfl.sync.idx.b32	%r560|%p82, %r154, %r66, 31, -1;
	mad.lo.s32 	%r704, %r560, %r694, %r704;
$L__BB212_72:
	setp.lt.s32 	%p83, %r256, 10;
	@%p83 bra 	$L__BB212_74;
	shfl.sync.idx.b32	%r561|%p84, %r154, %r67, 31, -1;
	mad.lo.s32 	%r704, %r561, %r695, %r704;
$L__BB212_74:
	setp.lt.s32 	%p85, %r256, 11;
	@%p85 bra 	$L__BB212_76;
	shfl.sync.idx.b32	%r562|%p86, %r154, %r68, 31, -1;
	mad.lo.s32 	%r704, %r562, %r696, %r704;
$L__BB212_76:
	setp.lt.s32 	%p87, %r256, 12;
	@%p87 bra 	$L__BB212_78;
	shfl.sync.idx.b32	%r563|%p88, %r154, %r69, 31, -1;
	mad.lo.s32 	%r704, %r563, %r697, %r704;
$L__BB212_78:
	setp.lt.s32 	%p89, %r256, 13;
	@%p89 bra 	$L__BB212_80;
	shfl.sync.idx.b32	%r564|%p90, %r154, %r70, 31, -1;
	mad.lo.s32 	%r704, %r564, %r698, %r704;
$L__BB212_80:
	setp.lt.s32 	%p91, %r256, 14;
	@%p91 bra 	$L__BB212_82;
	shfl.sync.idx.b32	%r565|%p92, %r154, %r71, 31, -1;
	mad.lo.s32 	%r704, %r565, %r699, %r704;
$L__BB212_82:
	setp.lt.s32 	%p93, %r256, 15;
	@%p93 bra 	$L__BB212_84;
	shfl.sync.idx.b32	%r566|%p94, %r154, %r72, 31, -1;
	mad.lo.s32 	%r704, %r566, %r700, %r704;
$L__BB212_84:
	setp.lt.s32 	%p95, %r256, 16;
	@%p95 bra 	$L__BB212_118;
	shfl.sync.idx.b32	%r567|%p96, %r154, %r73, 31, -1;
	mad.lo.s32 	%r704, %r567, %r701, %r704;
	bra.uni 	$L__BB212_118;
$L__BB212_86:
	mov.b32 	%r704, 0;
	@%p31 bra 	$L__BB212_88;
	shl.b32 	%r503, %r42, 2;
	add.s32 	%r504, %r153, %r503;
	ld.shared.u32 	%r505, [%r504];
	mul.lo.s32 	%r704, %r505, %r686;
$L__BB212_88:
	@%p32 bra 	$L__BB212_90;
	shl.b32 	%r506, %r43, 2;
	add.s32 	%r507, %r153, %r506;
	ld.shared.u32 	%r508, [%r507];
	mad.lo.s32 	%r704, %r508, %r687, %r704;
$L__BB212_90:
	@%p33 bra 	$L__BB212_92;
	shl.b32 	%r509, %r44, 2;
	add.s32 	%r510, %r153, %r509;
	ld.shared.u32 	%r511, [%r510];
	mad.lo.s32 	%r704, %r511, %r688, %r704;
$L__BB212_92:
	@%p34 bra 	$L__BB212_94;
	shl.b32 	%r512, %r45, 2;
	add.s32 	%r513, %r153, %r512;
	ld.shared.u32 	%r514, [%r513];
	mad.lo.s32 	%r704, %r514, %r689, %r704;
$L__BB212_94:
	setp.lt.s32 	%p53, %r256, 5;
	@%p53 bra 	$L__BB212_96;
	shl.b32 	%r515, %r46, 2;
	add.s32 	%r516, %r153, %r515;
	ld.shared.u32 	%r517, [%r516];
	mad.lo.s32 	%r704, %r517, %r690, %r704;
$L__BB212_96:
	setp.lt.s32 	%p54, %r256, 6;
	@%p54 bra 	$L__BB212_98;
	shl.b32 	%r518, %r47, 2;
	add.s32 	%r519, %r153, %r518;
	ld.shared.u32 	%r520, [%r519];
	mad.lo.s32 	%r704, %r520, %r691, %r704;
$L__BB212_98:
	setp.lt.s32 	%p55, %r256, 7;
	@%p55 bra 	$L__BB212_100;
	shl.b32 	%r521, %r48, 2;
	add.s32 	%r522, %r153, %r521;
	ld.shared.u32 	%r523, [%r522];
	mad.lo.s32 	%r704, %r523, %r692, %r704;
$L__BB212_100:
	setp.lt.s32 	%p56, %r256, 8;
	@%p56 bra 	$L__BB212_102;
	shl.b32 	%r524, %r49, 2;
	add.s32 	%r525, %r153, %r524;
	ld.shared.u32 	%r526, [%r525];
	mad.lo.s32 	%r704, %r526, %r693, %r704;
$L__BB212_102:
	setp.lt.s32 	%p57, %r256, 9;
	@%p57 bra 	$L__BB212_104;
	shl.b32 	%r527, %r50, 2;
	add.s32 	%r528, %r153, %r527;
	ld.shared.u32 	%r529, [%r528];
	mad.lo.s32 	%r704, %r529, %r694, %r704;
$L__BB212_104:
	setp.lt.s32 	%p58, %r256, 10;
	@%p58 bra 	$L__BB212_106;
	shl.b32 	%r530, %r51, 2;
	add.s32 	%r531, %r153, %r530;
	ld.shared.u32 	%r532, [%r531];
	mad.lo.s32 	%r704, %r532, %r695, %r704;
$L__BB212_106:
	setp.lt.s32 	%p59, %r256, 11;
	@%p59 bra 	$L__BB212_108;
	shl.b32 	%r533, %r52, 2;
	add.s32 	%r534, %r153, %r533;
	ld.shared.u32 	%r535, [%r534];
	mad.lo.s32 	%r704, %r535, %r696, %r704;
$L__BB212_108:
	setp.lt.s32 	%p60, %r256, 12;
	@%p60 bra 	$L__BB212_110;
	shl.b32 	%r536, %r53, 2;
	add.s32 	%r537, %r153, %r536;
	ld.shared.u32 	%r538, [%r537];
	mad.lo.s32 	%r704, %r538, %r697, %r704;
$L__BB212_110:
	setp.lt.s32 	%p61, %r256, 13;
	@%p61 bra 	$L__BB212_112;
	shl.b32 	%r539, %r54, 2;
	add.s32 	%r540, %r153, %r539;
	ld.shared.u32 	%r541, [%r540];
	mad.lo.s32 	%r704, %r541, %r698, %r704;
$L__BB212_112:
	setp.lt.s32 	%p62, %r256, 14;
	@%p62 bra 	$L__BB212_114;
	shl.b32 	%r542, %r55, 2;
	add.s32 	%r543, %r153, %r542;
	ld.shared.u32 	%r544, [%r543];
	mad.lo.s32 	%r704, %r544, %r699, %r704;
$L__BB212_114:
	setp.lt.s32 	%p63, %r256, 15;
	@%p63 bra 	$L__BB212_116;
	shl.b32 	%r545, %r56, 2;
	add.s32 	%r546, %r153, %r545;
	ld.shared.u32 	%r547, [%r546];
	mad.lo.s32 	%r704, %r547, %r700, %r704;
$L__BB212_116:
	setp.lt.s32 	%p64, %r256, 16;
	@%p64 bra 	$L__BB212_118;
	shl.b32 	%r548, %r57, 2;
	add.s32 	%r549, %r153, %r548;
	ld.shared.u32 	%r550, [%r549];
	mad.lo.s32 	%r704, %r550, %r701, %r704;
$L__BB212_118:
	setp.ne.s32 	%p97, %r7, 0;
	add.s32 	%r568, %r702, %r666;
	mad.lo.s32 	%r218, %r568, %r2, %r118;
	shfl.sync.down.b32	%r569|%p98, %r704, 1, 7711, -1;
	add.s32 	%r219, %r569, %r704;
	@%p97 bra 	$L__BB212_120;
	shl.b32 	%r570, %r218, 2;
	mov.u32 	%r571, _ZZ9cuda_gemmIiLi128ELi1ELi1ELi2048ELi32ELi32ELi64ELi0ELi0EEviiiPT_S1_S1_iiiE3Csh;
	add.s32 	%r572, %r571, %r570;
	ld.shared.u32 	%r573, [%r572];
	add.s32 	%r574, %r573, %r219;
	st.shared.u32 	[%r572], %r574;
$L__BB212_120:
	add.s32 	%r702, %r702, %r74;
	setp.lt.s32 	%p99, %r702, %r16;
	@%p99 bra 	$L__BB212_53;
$L__BB212_121:
	add.s32 	%r685, %r685, %r3;
	setp.lt.s32 	%p100, %r685, %r2;
	@%p100 bra 	$L__BB212_19;
$L__BB212_122:
	mov.b32 	%r666, 16;
	mov.pred 	%p105, 0;
	@%p1 bra 	$L__BB212_12;
	ld.param.u64 	%rd41, [_Z9cuda_gemmIiLi128ELi1ELi1ELi2048ELi32ELi32ELi64ELi0ELi0EEviiiPT_S1_S1_iii_param_5];
	ld.param.u32 	%r640, [_Z9cuda_gemmIiLi128ELi1ELi1ELi2048ELi32ELi32ELi64ELi0ELi0EEviiiPT_S1_S1_iii_param_2];
	ld.param.u32 	%r638, [_Z9cuda_gemmIiLi128ELi1ELi1ELi2048ELi32ELi32ELi64ELi0ELi0EEviiiPT_S1_S1_iii_param_1];
	cvta.to.global.u64 	%rd3, %rd41;
	setp.eq.s16 	%p102, %rs2, 2;
	bar.sync 	0;
	mov.u32 	%r576, %ctaid.x;
	mul.lo.s32 	%r577, %r2, %r576;
	mad.lo.s32 	%r238, %r6, %r638, %r577;
	div.s32 	%r239, %r640, %r256;
	@%p102 bra 	$L__BB212_126;
	mov.b32 	%r751, 0;
$L__BB212_125:
	.pragma "nounroll";
	div.s32 	%r579, %r752, %r2;
	mad.lo.s32 	%r580, %r239, %r579, %r238;
	mul.lo.s32 	%r581, %r579, %r2;
	sub.s32 	%r582, %r752, %r581;
	add.s32 	%r583, %r580, %r582;
	mul.wide.s32 	%rd31, %r583, 4;
	add.s64 	%rd32, %rd3, %rd31;
	shl.b32 	%r584, %r752, 2;
	mov.u32 	%r585, _ZZ9cuda_gemmIiLi128ELi1ELi1ELi2048ELi32ELi32ELi64ELi0ELi0EEviiiPT_S1_S1_iiiE3Csh;
	add.s32 	%r586, %r585, %r584;
	ld.shared.v4.u32 	{%r587, %r588, %r589, %r590}, [%r586];
	st.global.v4.u32 	[%rd32], {%r587, %r588, %r589, %r590};
	add.s32 	%r752, %r752, %r11;
	add.s32 	%r751, %r751, 1;
	xor.b32  	%r591, %r751, %r32;
	setp.ne.s32 	%p103, %r591, 2;
	@%p103 bra 	$L__BB212_125;
$L__BB212_126:
	mul.lo.s32 	%r245, %r9, 48;
	shl.b32 	%r592, %r752, 2;
	mov.u32 	%r593, _ZZ9cuda_gemmIiLi128ELi1ELi1ELi2048ELi32ELi32ELi64ELi0ELi0EEviiiPT_S1_S1_iiiE3Csh;
	add.s32 	%r753, %r593, %r592;
	shl.b32 	%r247, %r9, 6;
	shl.b32 	%r248, %r9, 5;
$L__BB212_127:
	div.s32 	%r594, %r752, %r2;
	mad.lo.s32 	%r595, %r239, %r594, %r238;
	mul.lo.s32 	%r596, %r594, %r2;
	sub.s32 	%r597, %r752, %r596;
	add.s32 	%r598, %r595, %r597;
	mul.wide.s32 	%rd33, %r598, 4;
	add.s64 	%rd34, %rd3, %rd33;
	ld.shared.v4.u32 	{%r599, %r600, %r601, %r602}, [%r753];
	st.global.v4.u32 	[%rd34], {%r599, %r600, %r601, %r602};
	add.s32 	%r603, %r11, %r752;
	div.s32 	%r604, %r603, %r2;
	mad.lo.s32 	%r605, %r239, %r604, %r238;
	mul.lo.s32 	%r606, %r604, %r2;
	sub.s32 	%r607, %r603, %r606;
	add.s32 	%r608, %r605, %r607;
	mul.wide.s32 	%rd35, %r608, 4;
	add.s64 	%rd36, %rd3, %rd35;
	mov.u32 	%r609, %ntid.x;
	shl.b32 	%r610, %r609, 4;
	add.s32 	%r611, %r753, %r610;
	ld.shared.v4.u32 	{%r612, %r613, %r614, %r615}, [%r611];
	st.global.v4.u32 	[%rd36], {%r612, %r613, %r614, %r615};
	add.s32 	%r616, %r11, %r603;
	div.s32 	%r617, %r616, %r2;
	mad.lo.s32 	%r618, %r239, %r617, %r238;
	mul.lo.s32 	%r619, %r617, %r2;
	sub.s32 	%r620, %r616, %r619;
	add.s32 	%r621, %r618, %r620;
	mul.wide.s32 	%rd37, %r621, 4;
	add.s64 	%rd38, %rd3, %rd37;
	add.s32 	%r622, %r753, %r248;
	ld.shared.v4.u32 	{%r623, %r624, %r625, %r626}, [%r622];
	st.global.v4.u32 	[%rd38], {%r623, %r624, %r625, %r626};
	add.s32 	%r627, %r11, %r616;
	div.s32 	%r628, %r627, %r2;
	mad.lo.s32 	%r629, %r239, %r628, %r238;
	mul.lo.s32 	%r630, %r628, %r2;
	sub.s32 	%r631, %r627, %r630;
	add.s32 	%r632, %r629, %r631;
	mul.wide.s32 	%rd39, %r632, 4;
	add.s64 	%rd40, %rd3, %rd39;
	add.s32 	%r633, %r753, %r245;
	ld.shared.v4.u32 	{%r634, %r635, %r636, %r637}, [%r633];
	st.global.v4.u32 	[%rd40], {%r634, %r635, %r636, %r637};
	add.s32 	%r753, %r753, %r247;
	add.s32 	%r752, %r11, %r627;
	setp.lt.u32 	%p104, %r752, 2048;
	@%p104 bra 	$L__BB212_127;
$L__BB212_128:
	ret;

}
	// .globl	_Z9cuda_gemmIiLi128ELi1ELi1ELi2048ELi32ELi32ELi64ELi0ELi1EEviiiPT_S1_S1_iii
.visible .entry _Z9cuda_gemmIiLi128ELi1ELi1ELi2048ELi32ELi32ELi64ELi0ELi1EEviiiPT_S1_S1_iii(
	.param .u32 _Z9cuda_gemmIiLi128ELi1ELi1ELi2048ELi32ELi32ELi64ELi0ELi1EEviiiPT_S1_S1_iii_param_0,
	.param .u32 _Z9cuda_gemmIiLi128ELi1ELi1ELi2048ELi32ELi32ELi64ELi0ELi1EEviiiPT_S1_S1_iii_param_1,
	.param .u32 _Z9cuda_gemmIiLi128ELi1ELi1ELi2048ELi32ELi32ELi64ELi0ELi1EEviiiPT_S1_S1_iii_param_2,
	.param .u64 .ptr .align 1 _Z9cuda_gemmIiLi128ELi1ELi1ELi2048ELi32ELi32ELi64ELi0ELi1EEviiiPT_S1_S1_iii_param_3,
	.param .u64 .ptr .align 1 _Z9cuda_gemmIiLi128ELi1ELi1ELi2048ELi32ELi32ELi64ELi0ELi1EEviiiPT_S1_S1_iii_param_4,
	.param .u64 .ptr .align 1 _Z9cuda_gemmIiLi128ELi1ELi1ELi2048ELi32ELi32ELi64ELi0ELi1EEviiiPT_S1_S1_iii_param_5,
	.param .u32 _Z9cuda_gemmIiLi128ELi1ELi1ELi2048ELi32ELi32ELi64ELi0ELi1EEviiiPT_S1_S1_iii_param_6,
	.param .u32 _Z9cuda_gemmIiLi128ELi1ELi1ELi2048ELi32ELi32ELi64ELi0ELi1EEviiiPT_S1_S1_iii_param_7,
	.param .u32 _Z9cuda_gemmIiLi128ELi1ELi1ELi2048ELi32ELi32ELi64ELi0ELi1EEviiiPT_S1_S1_iii_param_8
)
.maxntid 128
{
	.reg .pred 	%p<38>;
	.reg .b16 	%rs<17>;
	.reg .b32 	%r<410>;
	.reg .b64 	%rd<41>;
	// demoted variable
	.shared .align 128 .b8 _ZZ9cuda_gemmIiLi128ELi1ELi1ELi2048ELi32ELi32ELi64ELi0ELi1EEviiiPT_S1_S1_iiiE11kron_fac_sh[2112];
	// demoted variable
	.shared .align 128 .b8 _ZZ9cuda_gemmIiLi128ELi1ELi1ELi2048ELi32ELi32ELi64ELi0ELi1EEviiiPT_S1_S1_iiiE3Ash[8192];
	// demoted variable
	.shared .align 128 .b8 _ZZ9cuda_gemmIiLi128ELi1ELi1ELi2048ELi32ELi32ELi64ELi0ELi1EEviiiPT_S1_S1_iiiE3Csh[8192];
	ld.param.u32 	%r124, [_Z9cuda_gemmIiLi128ELi1ELi1ELi2048ELi32ELi32ELi64ELi0ELi1EEviiiPT_S1_S1_iii_param_2];
	ld.param.u64 	%rd4, [_Z9cuda_gemmIiLi128ELi1ELi1ELi2048ELi32ELi32ELi64ELi0ELi1EEviiiPT_S1_S1_iii_param_3];
	ld.param.u64 	%rd5, [_Z9cuda_gemmIiLi128ELi1ELi1ELi2048ELi32ELi32ELi64ELi0ELi1EEviiiPT_S1_S1_iii_param_4];
	ld.param.u64 	%rd6, [_Z9cuda_gemmIiLi128ELi1ELi1ELi2048ELi32ELi32ELi64ELi0ELi1EEviiiPT_S1_S1_iii_param_5];
	cvta.to.global.u64 	%rd1, %rd4;
	cvta.to.global.u64 	%rd2, %rd5;
	cvta.to.global.u64 	%rd3, %rd6;
	mov.u32 	%r1, %tid.x;
	mov.u32 	%r2, %ctaid.y;
	mov.u32 	%r125, %nctaid.y;
	setp.ge.u32 	%p2, %r2, %r125;
	@%p2 bra 	$L__BB213_27;
	and.b32  	%r3, %r1, 1;
	mov.u32 	%r4, %ctaid.x;
	mov.u32 	%r5, %ntid.x;
	shl.b32 	%r404, %r1, 2;
	shl.b32 	%r7, %r5, 2;
	shr.u32 	%r8, %r1, 4;
	shr.u32 	%r9, %r5, 4;
	shr.s32 	%r126, %r124, 31;
	shr.u32 	%r127, %r126, 27;
	add.s32 	%r128, %r124, %r127;
	shr.s32 	%r10, %r128, 5;
	add.s32 	%r129, %r1, %r5;
	cvt.u16.u32 	%rs4, %r129;
	xor.b16  	%rs5, %rs4, 2047;
	cvt.u16.u32 	%rs6, %r5;
	div.u16 	%rs7, %rs5, %rs6;
	and.b16  	%rs1, %rs7, 3;
	setp.eq.s16 	%p3, %rs1, 2;
	mov.u32 	%r390, %r1;
	@%p3 bra 	$L__BB213_4;
	cvt.u32.u16 	%r11, %rs1;
	mov.b32 	%r389, 0;
	mov.u32 	%r390, %r1;
$L__BB213_3:
	.pragma "nounroll";
	shl.b32 	%r131, %r390, 2;
	mov.u32 	%r132, _ZZ9cuda_gemmIiLi128ELi1ELi1ELi2048ELi32ELi32ELi64ELi0ELi1EEviiiPT_S1_S1_iiiE3Csh;
	add.s32 	%r133, %r132, %r131;
	mov.b32 	%r134, 0;
	st.shared.u32 	[%r133], %r134;
	add.s32 	%r390, %r390, %r5;
	add.s32 	%r389, %r389, 1;
	xor.b32  	%r135, %r389, %r11;
	setp.ne.s32 	%p4, %r135, 2;
	@%p4 bra 	$L__BB213_3;
$L__BB213_4:
	mov.u32 	%r137, _ZZ9cuda_gemmIiLi128ELi1ELi1ELi2048ELi32ELi32ELi64ELi0ELi1EEviiiPT_S1_S1_iiiE3Csh;
$L__BB213_5:
	shl.b32 	%r136, %r390, 2;
	add.s32 	%r138, %r137, %r136;
	mov.b32 	%r139, 0;
	st.shared.u32 	[%r138], %r139;
	add.s32 	%r140, %r138, %r7;
	st.shared.u32 	[%r140], %r139;
	add.s32 	%r141, %r140, %r7;
	st.shared.u32 	[%r141], %r139;
	add.s32 	%r142, %r141, %r7;
	st.shared.u32 	[%r142], %r139;
	add.s32 	%r390, %r7, %r390;
	setp.lt.u32 	%p5, %r390, 2048;
	@%p5 bra 	$L__BB213_5;
	shl.b32 	%r143, %r4, 11;
	mad.lo.s32 	%r19, %r2, %r124, %r143;
	xor.b32  	%r144, %r404, 2047;
	sub.s32 	%r145, %r144, %r7;
	cvt.u16.u32 	%rs8, %r145;
	cvt.u16.u32 	%rs9, %r7;
	div.u16 	%rs10, %rs8, %rs9;
	and.b16  	%rs2, %rs10, 3;
	cvt.u32.u16 	%r20, %rs2;
	setp.eq.s16 	%p6, %rs2, 2;
	mov.u32 	%r394, %r404;
	@%p6 bra 	$L__BB213_9;
	mov.b32 	%r393, 0;
	mov.u32 	%r394, %r404;
$L__BB213_8:
	.pragma "nounroll";
	add.s32 	%r147, %r19, %r394;
	mul.wide.s32 	%rd7, %r147, 4;
	add.s64 	%rd8, %rd1, %rd7;
	ld.global.v4.u32 	{%r148, %r149, %r150, %r151}, [%rd8];
	shl.b32 	%r152, %r394, 2;
	mov.u32 	%r153, _ZZ9cuda_gemmIiLi128ELi1ELi1ELi2048ELi32ELi32ELi64ELi0ELi1EEviiiPT_S1_S1_iiiE3Ash;
	add.s32 	%r154, %r153, %r152;
	st.shared.v4.u32 	[%r154], {%r148, %r149, %r150, %r151};
	add.s32 	%r394, %r394, %r7;
	add.s32 	%r393, %r393, 1;
	xor.b32  	%r155, %r393, %r20;
	setp.ne.s32 	%p7, %r155, 2;
	@%p7 bra 	$L__BB213_8;
$L__BB213_9:
	mov.u32 	%r162, _ZZ9cuda_gemmIiLi128ELi1ELi1ELi2048ELi32ELi32ELi64ELi0ELi1EEviiiPT_S1_S1_iiiE3Ash;
	shl.b32 	%r170, %r7, 2;
$L__BB213_10:
	add.s32 	%r156, %r19, %r394;
	mul.wide.s32 	%rd9, %r156, 4;
	add.s64 	%rd10, %rd1, %rd9;
	ld.global.v4.u32 	{%r157, %r158, %r159, %r160}, [%rd10];
	shl.b32 	%r161, %r394, 2;
	add.s32 	%r163, %r162, %r161;
	st.shared.v4.u32 	[%r163], {%r157, %r158, %r159, %r160};
	add.s32 	%r164, %r394, %r7;
	add.s32 	%r165, %r19, %r164;
	mul.wide.s32 	%rd11, %r165, 4;
	add.s64 	%rd12, %rd1, %rd11;
	ld.global.v4.u32 	{%r166, %r167, %r168, %r169}, [%rd12];
	add.s32 	%r171, %r163, %r170;
	st.shared.v4.u32 	[%r171], {%r166, %r167, %r168, %r169};
	add.s32 	%r172, %r164, %r7;
	add.s32 	%r173, %r19, %r172;
	mul.wide.s32 	%rd13, %r173, 4;
	add.s64 	%rd14, %rd1, %rd13;
	ld.global.v4.u32 	{%r174, %r175, %r176, %r177}, [%rd14];
	add.s32 	%r178, %r171, %r170;
	st.shared.v4.u32 	[%r178], {%r174, %r175, %r176, %r177};
	add.s32 	%r179, %r172, %r7;
	add.s32 	%r180, %r19, %r179;
	mul.wide.s32 	%rd15, %r180, 4;
	add.s64 	%rd16, %rd1, %rd15;
	ld.global.v4.u32 	{%r181, %r182, %r183, %r184}, [%rd16];
	add.s32 	%r185, %r178, %r170;
	st.shared.v4.u32 	[%r185], {%r181, %r182, %r183, %r184};
	add.s32 	%r394, %r179, %r7;
	setp.lt.u32 	%p8, %r394, 2048;
	@%p8 bra 	$L__BB213_10;
	shr.u32 	%r187, %r1, 1;
	and.b32  	%r188, %r1, 15;
	mov.u32 	%r189, _ZZ9cuda_gemmIiLi128ELi1ELi1ELi2048ELi32ELi32ELi64ELi0ELi1EEviiiPT_S1_S1_iiiE11kron_fac_sh;
	mad.lo.s32 	%r28, %r188, 132, %r189;
	shl.b32 	%r190, %r3, 4;
	shl.b32 	%r191, %r187, 5;
	or.b32  	%r192, %r191, %r190;
	add.s32 	%r29, %r8, %r9;
	cvt.u16.u32 	%rs11, %r29;
	xor.b16  	%rs12, %rs11, 31;
	and.b16  	%rs13, %rs12, 255;
	cvt.u16.u32 	%rs14, %r9;
	and.b16  	%rs15, %rs14, 255;
	div.u16 	%rs16, %rs13, %rs15;
	and.b16  	%rs3, %rs16, 3;
	shl.b32 	%r193, %r8, 2;
	add.s32 	%r30, %r28, %r193;
	shl.b32 	%r31, %r9, 2;
	add.s32 	%r32, %r30, %r31;
	add.s32 	%r33, %r29, %r9;
	and.b32  	%r194, %r187, 15;
	or.b32  	%r195, %r192, %r194;
	shl.b32 	%r196, %r195, 2;
	add.s32 	%r34, %r162, %r196;
	add.s32 	%r198, %r187, 1;
	and.b32  	%r199, %r198, 15;
	or.b32  	%r200, %r192, %r199;
	shl.b32 	%r201, %r200, 2;
	add.s32 	%r35, %r162, %r201;
	add.s32 	%r202, %r187, 2;
	and.b32  	%r203, %r202, 15;
	or.b32  	%r204, %r192, %r203;
	shl.b32 	%r205, %r204, 2;
	add.s32 	%r36, %r162, %r205;
	add.s32 	%r206, %r187, 3;
	and.b32  	%r207, %r206, 15;
	or.b32  	%r208, %r192, %r207;
	shl.b32 	%r209, %r208, 2;
	add.s32 	%r37, %r162, %r209;
	add.s32 	%r210, %r187, 4;
	and.b32  	%r211, %r210, 15;
	or.b32  	%r212, %r192, %r211;
	shl.b32 	%r213, %r212, 2;
	add.s32 	%r38, %r162, %r213;
	add.s32 	%r214, %r187, 5;
	and.b32  	%r215, %r214, 15;
	or.b32  	%r216, %r192, %r215;
	shl.b32 	%r217, %r216, 2;
	add.s32 	%r39, %r162, %r217;
	add.s32 	%r218, %r187, 6;
	and.b32  	%r219, %r218, 15;
	or.b32  	%r220, %r192, %r219;
	shl.b32 	%r221, %r220, 2;
	add.s32 	%r40, %r162, %r221;
	add.s32 	%r222, %r187, 7;
	and.b32  	%r223, %r222, 15;
	or.b32  	%r224, %r192, %r223;
	shl.b32 	%r225, %r224, 2;
	add.s32 	%r41, %r162, %r225;
	xor.b32  	%r226, %r194, 8;
	or.b32  	%r227, %r192, %r226;
	shl.b32 	%r228, %r227, 2;
	add.s32 	%r42, %r162, %r228;
	add.s32 	%r229, %r187, 9;
	and.b32  	%r230, %r229, 15;
	or.b32  	%r231, %r192, %r230;
	shl.b32 	%r232, %r231, 2;
	add.s32 	%r43, %r162, %r232;
	add.s32 	%r233, %r187, 10;
	and.b32  	%r234, %r233, 15;
	or.b32  	%r235, %r192, %r234;
	shl.b32 	%r236, %r235, 2;
	add.s32 	%r44, %r162, %r236;
	add.s32 	%r237, %r187, 11;
	and.b32  	%r238, %r237, 15;
	or.b32  	%r239, %r192, %r238;
	shl.b32 	%r240, %r239, 2;
	add.s32 	%r45, %r162, %r240;
	add.s32 	%r241, %r187, 12;
	and.b32  	%r242, %r241, 15;
	or.b32  	%r243, %r192, %r242;
	shl.b32 	%r244, %r243, 2;
	add.s32 	%r46, %r162, %r244;
	add.s32 	%r245, %r187, 13;
	and.b32  	%r246, %r245, 15;
	or.b32  	%r247, %r192, %r246;
	shl.b32 	%r248, %r247, 2;
	add.s32 	%r47, %r162, %r248;
	add.s32 	%r249, %r187, 14;
	and.b32  	%r250, %r249, 15;
	or.b32  	%r251, %r192, %r250;
	shl.b32 	%r252, %r251, 2;
	add.s32 	%r48, %r162, %r252;
	add.s32 	%r253, %r187, -1;
	and.b32  	%r254, %r253, 15;
	or.b32  	%r255, %r192, %r254;
	shl.b32 	%r256, %r255, 2;
	add.s32 	%r49, %r162, %r256;
	or.b32  	%r50, %r190, %r194;
	or.b32  	%r51, %r190, %r199;
	or.b32  	%r52, %r190, %r203;
	or.b32  	%r53, %r190, %r207;
	or.b32  	%r54, %r190, %r211;
	or.b32  	%r55, %r190, %r215;
	or.b32  	%r56, %r190, %r219;
	or.b32  	%r57, %r190, %r223;
	or.b32  	%r58, %r190, %r226;
	or.b32  	%r59, %r190, %r230;
	or.b32  	%r60, %r190, %r234;
	or.b32  	%r61, %r190, %r238;
	or.b32  	%r62, %r190, %r242;
	or.b32  	%r63, %r190, %r246;
	or.b32  	%r64, %r190, %r250;
	or.b32  	%r65, %r190, %r254;
	shl.b32 	%r257, %r187, 2;
	add.s32 	%r66, %r137, %r257;
	shl.b32 	%r259, %r1, 2;
	and.b32  	%r260, %r259, 124;
	add.s32 	%r67, %r189, %r260;
	mov.u32 	%r261, %ctaid.z;
	shl.b32 	%r262, %r261, 10;
	or.b32  	%r68, %r262, %r188;
	mov.b32 	%r396, 0;
	mov.pred 	%p37, -1;
$L__BB213_12:
	mov.pred 	%p1, %p37;
	setp.eq.s16 	%p10, %rs3, 2;
	add.s32 	%r70, %r68, %r396;
	mov.u32 	%r397, %r8;
	@%p10 bra 	$L__BB213_16;
	setp.eq.s16 	%p11, %rs3, 3;
	shl.b32 	%r263, %r8, 5;
	add.s32 	%r264, %r70, %r263;
	mul.wide.u32 	%rd17, %r264, 4;
	add.s64 	%rd18, %rd2, %rd17;
	ld.global.u32 	%r265, [%rd18];
	st.shared.u32 	[%r30], %r265;
	mov.u32 	%r397, %r29;
	@%p11 bra 	$L__BB213_16;
	setp.eq.s16 	%p12, %rs3, 0;
	shl.b32 	%r266, %r29, 5;
	add.s32 	%r267, %r266, %r70;
	mul.wide.u32 	%rd19, %r267, 4;
	add.s64 	%rd20, %rd2, %rd19;
	ld.global.u32 	%r268, [%rd20];
	st.shared.u32 	[%r32], %r268;
	mov.u32 	%r397, %r33;
	@%p12 bra 	$L__BB213_16;
	add.s32 	%r397, %r33, %r9;
	shl.b32 	%r269, %r33, 5;
	add.s32 	%r270, %r269, %r70;
	mul.wide.u32 	%rd21, %r270, 4;
	add.s64 	%rd22, %rd2, %rd21;
	ld.global.u32 	%r271, [%rd22];
	add.s32 	%r272, %r32, %r31;
	st.shared.u32 	[%r272], %r271;
$L__BB213_16:
	shl.b32 	%r273, %r397, 5;
	add.s32 	%r274, %r70, %r273;
	mul.wide.u32 	%rd23, %r274, 4;
	add.s64 	%rd24, %rd2, %rd23;
	ld.global.u32 	%r275, [%rd24];
	shl.b32 	%r276, %r397, 2;
	add.s32 	%r277, %r28, %r276;
	st.shared.u32 	[%r277], %r275;
	add.s32 	%r278, %r397, %r9;
	shl.b32 	%r279, %r278, 5;
	add.s32 	%r280, %r279, %r70;
	mul.wide.u32 	%rd25, %r280, 4;
	add.s64 	%rd26, %rd2, %rd25;
	ld.global.u32 	%r281, [%rd26];
	add.s32 	%r282, %r277, %r31;
	st.shared.u32 	[%r282], %r281;
	add.s32 	%r283, %r278, %r9;
	shl.b32 	%r284, %r283, 5;
	add.s32 	%r285, %r284, %r70;
	mul.wide.u32 	%rd27, %r285, 4;
	add.s64 	%rd28, %rd2, %rd27;
	ld.global.u32 	%r286, [%rd28];
	add.s32 	%r287, %r282, %r31;
	st.shared.u32 	[%r287], %r286;
	add.s32 	%r288, %r283, %r9;
	shl.b32 	%r289, %r288, 5;
	add.s32 	%r290, %r289, %r70;
	mul.wide.u32 	%rd29, %r290, 4;
	add.s64 	%rd30, %rd2, %rd29;
	ld.global.u32 	%r291, [%rd30];
	add.s32 	%r292, %r287, %r31;
	st.shared.u32 	[%r292], %r291;
	add.s32 	%r397, %r31, %r397;
	setp.lt.u32 	%p13, %r397, 32;
	@%p13 bra 	$L__BB213_16;
	bar.sync 	0;
	ld.shared.u32 	%r75, [%r34];
	ld.shared.u32 	%r76, [%r35];
	ld.shared.u32 	%r77, [%r36];
	ld.shared.u32 	%r78, [%r37];
	ld.shared.u32 	%r79, [%r38];
	ld.shared.u32 	%r80, [%r39];
	ld.shared.u32 	%r81, [%r40];
	ld.shared.u32 	%r82, [%r41];
	ld.shared.u32 	%r83, [%r42];
	ld.shared.u32 	%r84, [%r43];
	ld.shared.u32 	%r85, [%r44];
	ld.shared.u32 	%r86, [%r45];
	ld.shared.u32 	%r87, [%r46];
	ld.shared.u32 	%r88, [%r47];
	ld.shared.u32 	%r89, [%r48];
	ld.shared.u32 	%r90, [%r49];
	shl.b32 	%r294, %r396, 8;
	add.s32 	%r399, %r66, %r294;
	mov.b32 	%r401, 0;
	mov.u32 	%r400, %r67;
$L__BB213_18:
	setp.ne.s32 	%p14, %r3, 0;
	ld.shared.u32 	%r295, [%r400];
	shfl.sync.idx.b32	%r296|%p15, %r295, %r50, 31, -1;
	mul.lo.s32 	%r297, %r296, %r75;
	shfl.sync.idx.b32	%r298|%p16, %r295, %r51, 31, -1;
	mad.lo.s32 	%r299, %r298, %r76, %r297;
	shfl.sync.idx.b32	%r300|%p17, %r295, %r52, 31, -1;
	mad.lo.s32 	%r301, %r300, %r77, %r299;
	shfl.sync.idx.b32	%r302|%p18, %r295, %r53, 31, -1;
	mad.lo.s32 	%r303, %r302, %r78, %r301;
	shfl.sync.idx.b32	%r304|%p19, %r295, %r54, 31, -1;
	mad.lo.s32 	%r305, %r304, %r79, %r303;
	shfl.sync.idx.b32	%r306|%p20, %r295, %r55, 31, -1;
	mad.lo.s32 	%r307, %r306, %r80, %r305;
	shfl.sync.idx.b32	%r308|%p21, %r295, %r56, 31, -1;
	mad.lo.s32 	%r309, %r308, %r81, %r307;
	shfl.sync.idx.b32	%r310|%p22, %r295, %r57, 31, -1;
	mad.lo.s32 	%r311, %r310, %r82, %r309;
	shfl.sync.idx.b32	%r312|%p23, %r295, %r58, 31, -1;
	mad.lo.s32 	%r313, %r312, %r83, %r311;
	shfl.sync.idx.b32	%r314|%p24, %r295, %r59, 31, -1;
	mad.lo.s32 	%r315, %r314, %r84, %r313;
	shfl.sync.idx.b32	%r316|%p25, %r295, %r60, 31, -1;
	mad.lo.s32 	%r317, %r316, %r85, %r315;
	shfl.sync.idx.b32	%r318|%p26, %r295, %r61, 31, -1;
	mad.lo.s32 	%r319, %r318, %r86, %r317;
	shfl.sync.idx.b32	%r320|%p27, %r295, %r62, 31, -1;
	mad.lo.s32 	%r321, %r320, %r87, %r319;
	shfl.sync.idx.b32	%r322|%p28, %r295, %r63, 31, -1;
	mad.lo.s32 	%r323, %r322, %r88, %r321;
	shfl.sync.idx.b32	%r324|%p29, %r295, %r64, 31, -1;
	mad.lo.s32 	%r325, %r324, %r89, %r323;
	shfl.sync.idx.b32	%r326|%p30, %r295, %r65, 31, -1;
	mad.lo.s32 	%r327, %r326, %r90, %r325;
	shfl.sync.down.b32	%r328|%p31, %r327, 1, 7711, -1;
	add.s32 	%r95, %r328, %r327;
	@%p14 bra 	$L__BB213_20;
	ld.shared.u32 	%r329, [%r399];
	add.s32 	%r330, %r329, %r95;
	st.shared.u32 	[%r399], %r330;
$L__BB213_20:
	add.s32 	%r401, %r401, 1;
	add.s32 	%r400, %r400, 132;
	add.s32 	%r399, %r399, 256;
	setp.ne.s32 	%p32, %r401, 16;
	@%p32 bra 	$L__BB213_18;
	mov.b32 	%r396, 16;
	mov.pred 	%p37, 0;
	@%p1 bra 	$L__BB213_12;
	ld.param.u32 	%r387, [_Z9cuda_gemmIiLi128ELi1ELi1ELi2048ELi32ELi32ELi64ELi0ELi1EEviiiPT_S1_S1_iii_param_1];
	setp.eq.s16 	%p34, %rs2, 2;
	bar.sync 	0;
	shl.b32 	%r332, %r4, 6;
	mad.lo.s32 	%r99, %r2, %r387, %r332;
	@%p34 bra 	$L__BB213_25;
	mov.b32 	%r403, 0;
	mov.u32 	%r339, _ZZ9cuda_gemmIiLi128ELi1ELi1ELi2048ELi32ELi32ELi64ELi0ELi1EEviiiPT_S1_S1_iiiE3Csh;
$L__BB213_24:
	.pragma "nounroll";
	shr.u32 	%r334, %r404, 6;
	and.b32  	%r335, %r404, 60;
	add.s32 	%r336, %r99, %r335;
	mad.lo.s32 	%r337, %r334, %r10, %r336;
	mul.wide.s32 	%rd31, %r337, 4;
	add.s64 	%rd32, %rd3, %rd31;
	shl.b32 	%r338, %r404, 2;
	add.s32 	%r340, %r339, %r338;
	ld.shared.v4.u32 	{%r341, %r342, %r343, %r344}, [%r340];
	st.global.v4.u32 	[%rd32], {%r341, %r342, %r343, %r344};
	add.s32 	%r404, %r404, %r7;
	add.s32 	%r403, %r403, 1;
	xor.b32  	%r345, %r403, %r20;
	setp.ne.s32 	%p35, %r345, 2;
	@%p35 bra 	$L__BB213_24;
$L__BB213_25:
	mad.lo.s32 	%r408, %r5, 12, %r404;
	shl.b32 	%r106, %r5, 4;
	shl.b32 	%r346, %r5, 3;
	add.s32 	%r407, %r404, %r346;
	add.s32 	%r406, %r404, %r7;
	mul.lo.s32 	%r109, %r5, 48;
	shl.b32 	%r347, %r404, 2;
	mov.u32 	%r348, _ZZ9cuda_gemmIiLi128ELi1ELi1ELi2048ELi32ELi32ELi64ELi0ELi1EEviiiPT_S1_S1_iiiE3Csh;
	add.s32 	%r405, %r348, %r347;
	shl.b32 	%r111, %r5, 6;
	shl.b32 	%r112, %r5, 5;
$L__BB213_26:
	shr.u32 	%r349, %r404, 6;
	and.b32  	%r350, %r404, 60;
	add.s32 	%r351, %r99, %r350;
	mad.lo.s32 	%r352, %r349, %r10, %r351;
	mul.wide.s32 	%rd33, %r352, 4;
	add.s64 	%rd34, %rd3, %rd33;
	ld.shared.v4.u32 	{%r353, %r354, %r355, %r356}, [%r405];
	st.global.v4.u32 	[%rd34], {%r353, %r354, %r355, %r356};
	add.s32 	%r357, %r404, %r7;
	shr.u32 	%r358, %r406, 6;
	and.b32  	%r359, %r406, 60;
	add.s32 	%r360, %r99, %r359;
	mad.lo.s32 	%r361, %r358, %r10, %r360;
	mul.wide.s32 	%rd35, %r361, 4;
	add.s64 	%rd36, %rd3, %rd35;
	add.s32 	%r362, %r405, %r106;
	ld.shared.v4.u32 	{%r363, %r364, %r365, %r366}, [%r362];
	st.global.v4.u32 	[%rd36], {%r363, %r364, %r365, %r366};
	add.s32 	%r367, %r357, %r7;
	shr.u32 	%r368, %r407, 6;
	and.b32  	%r369, %r407, 60;
	add.s32 	%r370, %r99, %r369;
	mad.lo.s32 	%r371, %r368, %r10, %r370;
	mul.wide.s32 	%rd37, %r371, 4;
	add.s64 	%rd38, %rd3, %rd37;
	add.s32 	%r372, %r405, %r112;
	ld.shared.v4.u32 	{%r373, %r374, %r375, %r376}, [%r372];
	st.global.v4.u32 	[%rd38], {%r373, %r374, %r375, %r376};
	add.s32 	%r377, %r367, %r7;
	shr.u32 	%r378, %r408, 6;
	and.b32  	%r379, %r408, 60;
	add.s32 	%r380, %r99, %r379;
	mad.lo.s32 	%r381, %r378, %r10, %r380;
	mul.wide.s32 	%rd39, %r381, 4;
	add.s64 	%rd40, %rd3, %rd39;
	add.s32 	%r382, %r405, %r109;
	ld.shared.v4.u32 	{%r383, %r384, %r385, %r386}, [%r382];
	st.global.v4.u32 	[%rd40], {%r383, %r384, %r385, %r386};
	add.s32 	%r404, %r377, %r7;
	add.s32 	%r408, %r408, %r106;
	add.s32 	%r407, %r407, %r106;
	add.s32 	%r406, %r406, %r106;
	add.s32 	%r405, %r405, %r111;
	setp.lt.u32 	%p36, %r404, 2048;
	@%p36 bra 	$L__BB213_26;
$L__BB213_27:
	ret;

}
	// .globl	_Z9cuda_gemmIiLi128ELi1ELi1ELi2048ELi32ELi32ELi64ELi1ELi0EEviiiPT_S1_S1_iii
.visible .entry _Z9cuda_gemmIiLi128ELi1ELi1ELi2048ELi32ELi32ELi64ELi1ELi0EEviiiPT_S1_S1_iii(
	.param .u32 _Z9cuda_gemmIiLi128ELi1ELi1ELi2048ELi32ELi32ELi64ELi1ELi0EEviiiPT_S1_S1_iii_param_0,
	.param .u32 _Z9cuda_gemmIiLi128ELi1ELi1ELi2048ELi32ELi32ELi64ELi1ELi0EEviiiPT_S1_S1_iii_param_1,
	.param .u32 _Z9cuda_gemmIiLi128ELi1ELi1ELi2048ELi32ELi32ELi64ELi1ELi0EEviiiPT_S1_S1_iii_param_2,
	.param .u64 .ptr .align 1 _Z9cuda_gemmIiLi128ELi1ELi1ELi2048ELi32ELi32ELi64ELi1ELi0EEviiiPT_S1_S1_iii_param_3,
	.param .u64 .ptr .align 1 _Z9cuda_gemmIiLi128ELi1ELi1ELi2048ELi32ELi32ELi64ELi1ELi0EEviiiPT_S1_S1_iii_param_4,
	.param .u64 .ptr .align 1 _Z9cuda_gemmIiLi128ELi1ELi1ELi2048ELi32ELi32ELi64ELi1ELi0EEviiiPT_S1_S1_iii_param_5,
	.param .u32 _Z9cuda_gemmIiLi128ELi1ELi1ELi2048ELi32ELi32ELi64ELi1ELi0EEviiiPT_S1_S1_iii_param_6,
	.param .u32 _Z9cuda_gemmIiLi128ELi1ELi1ELi2048ELi32ELi32ELi64ELi1ELi0EEviiiPT_S1_S1_iii_param_7,
	.param .u32 _Z9cuda_gemmIiLi128ELi1ELi1ELi2048ELi32ELi32ELi64ELi1ELi0EEviiiPT_S1_S1_iii_param_8
)
.maxntid 128
{
	.reg .pred 	%p<106>;
	.reg .b16 	%rs<19>;
	.reg .b32 	%r<737>;
	.reg .b64 	%rd<42>;
	// demoted variable
	.shared .align 128 .b8 _ZZ9cuda_gemmIiLi128ELi1ELi1ELi2048ELi32ELi32ELi64ELi1ELi0EEviiiPT_S1_S1_iiiE11kron_fac_sh[2112];
	// demoted variable
	.shared .align 128 .b8 _ZZ9cuda_gemmIiLi128ELi1ELi1ELi2048ELi32ELi32ELi64ELi1ELi0EEviiiPT_S1_S1_iiiE3Ash[8192];
	// demoted variable
	.shared .align 128 .b8 _ZZ9cuda_gemmIiLi128ELi1ELi1ELi2048ELi32ELi32ELi64ELi1ELi0EEviiiPT_S1_S1_iiiE3Csh[8192];
	ld.param.u64 	%rd5, [_Z9cuda_gemmIiLi128ELi1ELi1ELi2048ELi32ELi32ELi64ELi1ELi0EEviiiPT_S1_S1_iii_param_3];
	ld.param.u64 	%rd6, [_Z9cuda_gemmIiLi128ELi1ELi1ELi2048ELi32ELi32ELi64ELi1ELi0EEviiiPT_S1_S1_iii_param_4];
	ld.param.u32 	%r262, [_Z9cuda_gemmIiLi128ELi1ELi1ELi2048ELi32ELi32ELi64ELi1ELi0EEviiiPT_S1_S1_iii_param_6];
	ld.param.u32 	%r263, [_Z9cuda_gemmIiLi128ELi1ELi1ELi2048ELi32ELi32ELi64ELi1ELi0EEviiiPT_S1_S1_iii_param_7];
	cvta.to.global.u64 	%rd1, %rd5;
	cvta.to.global.u64 	%rd2, %rd6;
	mov.u32 	%r1, %tid.x;
	div.s32 	%r2, 2048, %r263;
	min.s32 	%r264, %r2, 64;
	shl.b32 	%r3, %r264, 1;
	div.u32 	%r5, %r1, %r3;
	mul.lo.s32 	%r265, %r5, %r3;
	sub.s32 	%r266, %r1, %r265;
	shr.u32 	%r4, %r266, 1;
	mov.u32 	%r6, %ctaid.y;
	mov.u32 	%r267, %nctaid.y;
	setp.ge.u32 	%p2, %r6, %r267;
	@%p2 bra 	$L__BB214_128;
	and.b32  	%r7, %r1, 1;
	mov.u32 	%r268, %ctaid.z;
	mov.u32 	%r8, %ntid.x;
	shl.b32 	%r730, %r1, 2;
	shl.b32 	%r10, %r8, 2;
	shr.u32 	%r11, %r1, 4;
	and.b32  	%r12, %r1, 15;
	shl.b32 	%r13, %r268, 5;
	shr.u32 	%r14, %r8, 4;
	min.s32 	%r15, %r262, 16;
	add.s32 	%r269, %r1, %r8;
	cvt.u16.u32 	%rs4, %r269;
	xor.b16  	%rs5, %rs4, 2047;
	cvt.u16.u32 	%rs6, %r8;
	div.u16 	%rs7, %rs5, %rs6;
	and.b16  	%rs1, %rs7, 3;
	setp.eq.s16 	%p3, %rs1, 2;
	mov.u32 	%r621, %r1;
	@%p3 bra 	$L__BB214_4;
	cvt.u32.u16 	%r16, %rs1;
	mov.b32 	%r620, 0;
	mov.u32 	%r621, %r1;
$L__BB214_3:
	.pragma "nounroll";
	shl.b32 	%r271, %r621, 2;
	mov.u32 	%r272, _ZZ9cuda_gemmIiLi128ELi1ELi1ELi2048ELi32ELi32ELi64ELi1ELi0EEviiiPT_S1_S1_iiiE3Csh;
	add.s32 	%r273, %r272, %r271;
	mov.b32 	%r274, 0;
	st.shared.u32 	[%r273], %r274;
	add.s32 	%r621, %r621, %r8;
	add.s32 	%r620, %r620, 1;
	xor.b32  	%r275, %r620, %r16;
	setp.ne.s32 	%p4, %r275, 2;
	@%p4 bra 	$L__BB214_3;
$L__BB214_4:
	shl.b32 	%r276, %r621, 2;
	mov.u32 	%r277, _ZZ9cuda_gemmIiLi128ELi1ELi1ELi2048ELi32ELi32ELi64ELi1ELi0EEviiiPT_S1_S1_iiiE3Csh;
	add.s32 	%r622, %r277, %r276;
	shl.b32 	%r23, %r8, 4;
	shl.b32 	%r24, %r8, 3;
	mul.lo.s32 	%r25, %r8, 12;
$L__BB214_5:
	mov.b32 	%r278, 0;
	st.shared.u32 	[%r622], %r278;
	add.s32 	%r279, %r622, %r10;
	st.shared.u32 	[%r279], %r278;
	add.s32 	%r280, %r622, %r24;
	st.shared.u32 	[%r280], %r278;
	add.s32 	%r281, %r622, %r25;
	st.shared.u32 	[%r281], %r278;
	add.s32 	%r621, %r621, %r10;
	add.s32 	%r622, %r622, %r23;
	setp.lt.u32 	%p5, %r621, 2048;
	@%p5 bra 	$L__BB214_5;
	shl.b32 	%r30, %r6, 11;
	xor.b32  	%r282, %r730, 2047;
	sub.s32 	%r283, %r282, %r10;
	cvt.u16.u32 	%rs8, %r283;
	cvt.u16.u32 	%rs9, %r10;
	div.u16 	%rs10, %rs8, %rs9;
	and.b16  	%rs2, %rs10, 3;
	cvt.u32.u16 	%r31, %rs2;
	setp.eq.s16 	%p6, %rs2, 2;
	mov.u32 	%r626, %r730;
	@%p6 bra 	$L__BB214_9;
	mov.b32 	%r625, 0;
	mov.u32 	%r626, %r730;
$L__BB214_8:
	.pragma "nounroll";
	add.s32 	%r285, %r30, %r626;
	mul.wide.u32 	%rd7, %r285, 4;
	add.s64 	%rd8, %rd1, %rd7;
	ld.global.v4.u32 	{%r286, %r287, %r288, %r289}, [%rd8];
	shl.b32 	%r290, %r626, 2;
	mov.u32 	%r291, _ZZ9cuda_gemmIiLi128ELi1ELi1ELi2048ELi32ELi32ELi64ELi1ELi0EEviiiPT_S1_S1_iiiE3Ash;
	add.s32 	%r292, %r291, %r290;
	st.shared.v4.u32 	[%r292], {%r286, %r287, %r288, %r289};
	add.s32 	%r626, %r626, %r10;
	add.s32 	%r625, %r625, 1;
	xor.b32  	%r293, %r625, %r31;
	setp.ne.s32 	%p7, %r293, 2;
	@%p7 bra 	$L__BB214_8;
$L__BB214_9:
	mov.u32 	%r300, _ZZ9cuda_gemmIiLi128ELi1ELi1ELi2048ELi32ELi32ELi64ELi1ELi0EEviiiPT_S1_S1_iiiE3Ash;
	shl.b32 	%r308, %r10, 2;
$L__BB214_10:
	add.s32 	%r294, %r30, %r626;
	mul.wide.s32 	%rd9, %r294, 4;
	add.s64 	%rd10, %rd1, %rd9;
	ld.global.v4.u32 	{%r295, %r296, %r297, %r298}, [%rd10];
	shl.b32 	%r299, %r626, 2;
	add.s32 	%r301, %r300, %r299;
	st.shared.v4.u32 	[%r301], {%r295, %r296, %r297, %r298};
	add.s32 	%r302, %r626, %r10;
	add.s32 	%r303, %r30, %r302;
	mul.wide.s32 	%rd11, %r303, 4;
	add.s64 	%rd12, %rd1, %rd11;
	ld.global.v4.u32 	{%r304, %r305, %r306, %r307}, [%rd12];
	add.s32 	%r309, %r301, %r308;
	st.shared.v4.u32 	[%r309], {%r304, %r305, %r306, %r307};
	add.s32 	%r310, %r302, %r10;
	add.s32 	%r311, %r30, %r310;
	mul.wide.s32 	%rd13, %r311, 4;
	add.s64 	%rd14, %rd1, %rd13;
	ld.global.v4.u32 	{%r312, %r313, %r314, %r315}, [%rd14];
	add.s32 	%r316, %r309, %r308;
	st.shared.v4.u32 	[%r316], {%r312, %r313, %r314, %r315};
	add.s32 	%r317, %r310, %r10;
	add.s32 	%r318, %r30, %r317;
	mul.wide.s32 	%rd15, %r318, 4;
	add.s64 	%rd16, %rd1, %rd15;
	ld.global.v4.u32 	{%r319, %r320, %r321, %r322}, [%rd16];
	add.s32 	%r323, %r316, %r308;
	st.shared.v4.u32 	[%r323], {%r319, %r320, %r321, %r322};
	add.s32 	%r626, %r317, %r10;
	setp.lt.u32 	%p8, %r626, 2048;
	@%p8 bra 	$L__BB214_10;
	mov.u32 	%r326, _ZZ9cuda_gemmIiLi128ELi1ELi1ELi2048ELi32ELi32ELi64ELi1ELi0EEviiiPT_S1_S1_iiiE11kron_fac_sh;
	mad.lo.s32 	%r39, %r12, 132, %r326;
	and.b32  	%r327, %r4, 15;
	shl.b32 	%r328, %r7, 4;
	add.s32 	%r329, %r11, %r14;
	cvt.u16.u32 	%rs11, %r329;
	xor.b16  	%rs12, %rs11, 31;
	and.b16  	%rs13, %rs12, 255;
	cvt.u16.u32 	%rs14, %r14;
	and.b16  	%rs15, %rs14, 255;
	div.u16 	%rs16, %rs13, %rs15;
	and.b16  	%rs3, %rs16, 3;
	shl.b32 	%r40, %r14, 2;
	add.s32 	%r330, %r4, 1;
	xor.b32  	%r331, %r327, 8;
	or.b32  	%r41, %r328, %r327;
	and.b32  	%r332, %r330, 15;
	or.b32  	%r42, %r328, %r332;
	add.s32 	%r333, %r4, 2;
	and.b32  	%r334, %r333, 15;
	or.b32  	%r43, %r328, %r334;
	add.s32 	%r335, %r4, 3;
	and.b32  	%r336, %r335, 15;
	or.b32  	%r44, %r328, %r336;
	add.s32 	%r337, %r4, 4;
	and.b32  	%r338, %r337, 15;
	or.b32  	%r45, %r328, %r338;
	add.s32 	%r339, %r4, 5;
	and.b32  	%r340, %r339, 15;
	or.b32  	%r46, %r328, %r340;
	add.s32 	%r341, %r4, 6;
	and.b32  	%r342, %r341, 15;
	or.b32  	%r47, %r328, %r342;
	add.s32 	%r343, %r4, 7;
	and.b32  	%r344, %r343, 15;
	or.b32  	%r48, %r328, %r344;
	or.b32  	%r49, %r328, %r331;
	add.s32 	%r345, %r4, 9;
	and.b32  	%r346, %r345, 15;
	or.b32  	%r50, %r328, %r346;
	add.s32 	%r347, %r4, 10;
	and.b32  	%r348, %r347, 15;
	or.b32  	%r51, %r328, %r348;
	add.s32 	%r349, %r4, 11;
	and.b32  	%r350, %r349, 15;
	or.b32  	%r52, %r328, %r350;
	add.s32 	%r351, %r4, 12;
	and.b32  	%r352, %r351, 15;
	or.b32  	%r53, %r328, %r352;
	add.s32 	%r353, %r4, 13;
	and.b32  	%r354, %r353, 15;
	or.b32  	%r54, %r328, %r354;
	add.s32 	%r355, %r4, 14;
	and.b32  	%r356, %r355, 15;
	or.b32  	%r55, %r328, %r356;
	add.s32 	%r357, %r4, -1;
	and.b32  	%r358, %r357, 15;
	or.b32  	%r56, %r328, %r358;
	setp.lt.s32 	%p10, %r327, %r263;
	selp.b32 	%r359, 0, %r263, %p10;
	sub.s32 	%r57, %r327, %r359;
	add.s32 	%r360, %r327, 1;
	setp.lt.s32 	%p11, %r360, %r263;
	selp.b32 	%r361, 0, %r263, %p11;
	sub.s32 	%r58, %r360, %r361;
	add.s32 	%r362, %r327, 2;
	setp.lt.s32 	%p12, %r362, %r263;
	selp.b32 	%r363, 0, %r263, %p12;
	sub.s32 	%r59, %r362, %r363;
	add.s32 	%r364, %r327, 3;
	setp.lt.s32 	%p13, %r364, %r263;
	selp.b32 	%r365, 0, %r263, %p13;
	sub.s32 	%r60, %r364, %r365;
	add.s32 	%r366, %r327, 4;
	setp.lt.s32 	%p14, %r366, %r263;
	selp.b32 	%r367, 0, %r263, %p14;
	sub.s32 	%r61, %r366, %r367;
	add.s32 	%r368, %r327, 5;
	setp.lt.s32 	%p15, %r368, %r263;
	selp.b32 	%r369, 0, %r263, %p15;
	sub.s32 	%r62, %r368, %r369;
	add.s32 	%r370, %r327, 6;
	setp.lt.s32 	%p16, %r370, %r263;
	selp.b32 	%r371, 0, %r263, %p16;
	sub.s32 	%r63, %r370, %r371;
	add.s32 	%r372, %r327, 7;
	setp.lt.s32 	%p17, %r372, %r263;
	selp.b32 	%r373, 0, %r263, %p17;
	sub.s32 	%r64, %r372, %r373;
	add.s32 	%r374, %r327, 8;
	setp.lt.s32 	%p18, %r374, %r263;
	selp.b32 	%r375, 0, %r263, %p18;
	sub.s32 	%r65, %r374, %r375;
	add.s32 	%r376, %r327, 9;
	setp.lt.s32 	%p19, %r376, %r263;
	selp.b32 	%r377, 0, %r263, %p19;
	sub.s32 	%r66, %r376, %r377;
	add.s32 	%r378, %r327, 10;
	setp.lt.s32 	%p20, %r378, %r263;
	selp.b32 	%r379, 0, %r263, %p20;
	sub.s32 	%r67, %r378, %r379;
	add.s32 	%r380, %r327, 11;
	setp.lt.s32 	%p21, %r380, %r263;
	selp.b32 	%r381, 0, %r263, %p21;
	sub.s32 	%r68, %r380, %r381;
	add.s32 	%r382, %r327, 12;
	setp.lt.s32 	%p22, %r382, %r263;
	selp.b32 	%r383, 0, %r263, %p22;
	sub.s32 	%r69, %r382, %r383;
	add.s32 	%r384, %r327, 13;
	setp.lt.s32 	%p23, %r384, %r263;
	selp.b32 	%r385, 0, %r263, %p23;
	sub.s32 	%r70, %r384, %r385;
	add.s32 	%r386, %r327, 14;
	setp.lt.s32 	%p24, %r386, %r263;
	selp.b32 	%r387, 0, %r263, %p24;
	sub.s32 	%r71, %r386, %r387;
	add.s32 	%r388, %r327, 15;
	setp.lt.s32 	%p25, %r388, %r263;
	selp.b32 	%r389, 0, %r263, %p25;
	sub.s32 	%r72, %r388, %r389;
	cvt.u16.u32 	%rs17, %r3;
	div.s16 	%rs18, 128, %rs17;
	cvt.s32.s16 	%r73, %rs18;
	and.b32  	%r74, %r1, 31;
	mov.b32 	%r644, 0;
	mov.pred 	%p105, -1;
	shl.b32 	%r506, %r74, 2;
$L__BB214_12:
	mov.pred 	%p1, %p105;
	mov.u32 	%r390, %tid.x;
	shr.u32 	%r645, %r390, 4;
	setp.eq.s16 	%p26, %rs3, 2;
	and.b32  	%r391, %r390, 15;
	add.s32 	%r93, %r644, %r391;
	@%p26 bra 	$L__BB214_16;
	shr.u32 	%r392, %r8, 4;
	mov.u32 	%r393, %tid.x;
	shr.u32 	%r394, %r393, 4;
	add.s32 	%r645, %r394, %r392;
	setp.eq.s16 	%p27, %rs3, 3;
	add.s32 	%r395, %r13, %r394;
	mad.lo.s32 	%r396, %r395, %r262, %r93;
	mul.wide.s32 	%rd17, %r396, 4;
	add.s64 	%rd18, %rd2, %rd17;
	ld.global.u32 	%r397, [%rd18];
	shl.b32 	%r398, %r394, 2;
	add.s32 	%r399, %r39, %r398;
	st.shared.u32 	[%r399], %r397;
	@%p27 bra 	$L__BB214_16;
	shr.u32 	%r400, %r8, 4;
	mov.u32 	%r401, %tid.x;
	shr.u32 	%r402, %r401, 4;
	add.s32 	%r403, %r402, %r400;
	add.s32 	%r645, %r403, %r400;
	setp.eq.s16 	%p28, %rs3, 0;
	add.s32 	%r404, %r403, %r13;
	mad.lo.s32 	%r405, %r404, %r262, %r93;
	mul.wide.s32 	%rd19, %r405, 4;
	add.s64 	%rd20, %rd2, %rd19;
	ld.global.u32 	%r406, [%rd20];
	shl.b32 	%r407, %r402, 2;
	add.s32 	%r408, %r39, %r407;
	add.s32 	%r409, %r408, %r40;
	st.shared.u32 	[%r409], %r406;
	@%p28 bra 	$L__BB214_16;
	shr.u32 	%r410, %r8, 4;
	mov.u32 	%r411, %tid.x;
	shr.u32 	%r412, %r411, 4;
	add.s32 	%r413, %r412, %r410;
	add.s32 	%r414, %r413, %r410;
	add.s32 	%r645, %r414, %r410;
	add.s32 	%r415, %r414, %r13;
	mad.lo.s32 	%r416, %r415, %r262, %r93;
	mul.wide.s32 	%rd21, %r416, 4;
	add.s64 	%rd22, %rd2, %rd21;
	ld.global.u32 	%r417, [%rd22];
	shl.b32 	%r418, %r412, 2;
	add.s32 	%r419, %r39, %r418;
	add.s32 	%r420, %r419, %r40;
	add.s32 	%r421, %r420, %r40;
	st.shared.u32 	[%r421], %r417;
$L__BB214_16:
	add.s32 	%r422, %r13, %r645;
	mad.lo.s32 	%r423, %r422, %r262, %r93;
	mul.wide.s32 	%rd23, %r423, 4;
	add.s64 	%rd24, %rd2, %rd23;
	ld.global.u32 	%r424, [%rd24];
	shl.b32 	%r425, %r645, 2;
	add.s32 	%r426, %r39, %r425;
	st.shared.u32 	[%r426], %r424;
	shr.u32 	%r427, %r8, 4;
	add.s32 	%r428, %r422, %r427;
	mad.lo.s32 	%r429, %r428, %r262, %r93;
	mul.wide.s32 	%rd25, %r429, 4;
	add.s64 	%rd26, %rd2, %rd25;
	ld.global.u32 	%r430, [%rd26];
	add.s32 	%r431, %r426, %r40;
	st.shared.u32 	[%r431], %r430;
	add.s32 	%r432, %r428, %r427;
	mad.lo.s32 	%r433, %r432, %r262, %r93;
	mul.wide.s32 	%rd27, %r433, 4;
	add.s64 	%rd28, %rd2, %rd27;
	ld.global.u32 	%r434, [%rd28];
	add.s32 	%r435, %r431, %r40;
	st.shared.u32 	[%r435], %r434;
	add.s32 	%r436, %r432, %r427;
	mad.lo.s32 	%r437, %r436, %r262, %r93;
	mul.wide.s32 	%rd29, %r437, 4;
	add.s64 	%rd30, %rd2, %rd29;
	ld.global.u32 	%r438, [%rd30];
	add.s32 	%r439, %r435, %r40;
	st.shared.u32 	[%r439], %r438;
	add.s32 	%r645, %r40, %r645;
	setp.lt.u32 	%p29, %r645, 32;
	@%p29 bra 	$L__BB214_16;
	setp.lt.s32 	%p30, %r2, 1;
	bar.sync 	0;
	@%p30 bra 	$L__BB214_122;
	mov.b32 	%r663, 0;
$L__BB214_19:
	setp.lt.s32 	%p31, %r263, 1;
	add.s32 	%r117, %r663, %r4;
	mul.lo.s32 	%r118, %r117, %r263;
	@%p31 bra 	$L__BB214_21;
	add.s32 	%r441, %r41, %r118;
	shl.b32 	%r442, %r441, 2;
	mov.u32 	%r443, _ZZ9cuda_gemmIiLi128ELi1ELi1ELi2048ELi32ELi32ELi64ELi1ELi0EEviiiPT_S1_S1_iiiE3Ash;
	add.s32 	%r444, %r443, %r442;
	ld.shared.u32 	%r664, [%r444];
$L__BB214_21:
	setp.lt.s32 	%p32, %r263, 2;
	@%p32 bra 	$L__BB214_23;
	add.s32 	%r445, %r42, %r118;
	shl.b32 	%r446, %r445, 2;
	mov.u32 	%r447, _ZZ9cuda_gemmIiLi128ELi1ELi1ELi2048ELi32ELi32ELi64ELi1ELi0EEviiiPT_S1_S1_iiiE3Ash;
	add.s32 	%r448, %r447, %r446;
	ld.shared.u32 	%r665, [%r448];
$L__BB214_23:
	setp.lt.s32 	%p33, %r263, 3;
	@%p33 bra 	$L__BB214_25;
	add.s32 	%r449, %r43, %r118;
	shl.b32 	%r450, %r449, 2;
	mov.u32 	%r451, _ZZ9cuda_gemmIiLi128ELi1ELi1ELi2048ELi32ELi32ELi64ELi1ELi0EEviiiPT_S1_S1_iiiE3Ash;
	add.s32 	%r452, %r451, %r450;
	ld.shared.u32 	%r666, [%r452];
$L__BB214_25:
	setp.lt.s32 	%p34, %r263, 4;
	@%p34 bra 	$L__BB214_27;
	add.s32 	%r453, %r44, %r118;
	shl.b32 	%r454, %r453, 2;
	mov.u32 	%r455, _ZZ9cuda_gemmIiLi128ELi1ELi1ELi2048ELi32ELi32ELi64ELi1ELi0EEviiiPT_S1_S1_iiiE3Ash;
	add.s32 	%r456, %r455, %r454;
	ld.shared.u32 	%r667, [%r456];
$L__BB214_27:
	setp.lt.s32 	%p35, %r263, 5;
	@%p35 bra 	$L__BB214_29;
	add.s32 	%r457, %r45, %r118;
	shl.b32 	%r458, %r457, 2;
	mov.u32 	%r459, _ZZ9cuda_gemmIiLi128ELi1ELi1ELi2048ELi32ELi32ELi64ELi1ELi0EEviiiPT_S1_S1_iiiE3Ash;
	add.s32 	%r460, %r459, %r458;
	ld.shared.u32 	%r668, [%r460];
$L__BB214_29:
	setp.lt.s32 	%p36, %r263, 6;
	@%p36 bra 	$L__BB214_31;
	add.s32 	%r461, %r46, %r118;
	shl.b32 	%r462, %r461, 2;
	mov.u32 	%r463, _ZZ9cuda_gemmIiLi128ELi1ELi1ELi2048ELi32ELi32ELi64ELi1ELi0EEviiiPT_S1_S1_iiiE3Ash;
	add.s32 	%r464, %r463, %r462;
	ld.shared.u32 	%r669, [%r464];
$L__BB214_31:
	setp.lt.s32 	%p37, %r263, 7;
	@%p37 bra 	$L__BB214_33;
	add.s32 	%r465, %r47, %r118;
	shl.b32 	%r466, %r465, 2;
	mov.u32 	%r467, _ZZ9cuda_gemmIiLi128ELi1ELi1ELi2048ELi32ELi32ELi64ELi1ELi0EEviiiPT_S1_S1_iiiE3Ash;
	add.s32 	%r468, %r467, %r466;
	ld.shared.u32 	%r670, [%r468];
$L__BB214_33:
	setp.lt.s32 	%p38, %r263, 8;
	@%p38 bra 	$L__BB214_35;
	add.s32 	%r469, %r48, %r118;
	shl.b32 	%r470, %r469, 2;
	mov.u32 	%r471, _ZZ9cuda_gemmIiLi128ELi1ELi1ELi2048ELi32ELi32ELi64ELi1ELi0EEviiiPT_S1_S1_iiiE3Ash;
	add.s32 	%r472, %r471, %r470;
	ld.shared.u32 	%r671, [%r472];
$L__BB214_35:
	setp.lt.s32 	%p39, %r263, 9;
	@%p39 bra 	$L__BB214_37;
	add.s32 	%r473, %r49, %r118;
	shl.b32 	%r474, %r473, 2;
	mov.u32 	%r475, _ZZ9cuda_gemmIiLi128ELi1ELi1ELi2048ELi32ELi32ELi64ELi1ELi0EEviiiPT_S1_S1_iiiE3Ash;
	add.s32 	%r476, %r475, %r474;
	ld.shared.u32 	%r672, [%r476];
$L__BB214_37:
	setp.lt.s32 	%p40, %r263, 10;
	@%p40 bra 	$L__BB214_39;
	add.s32 	%r477, %r50, %r118;
	shl.b32 	%r478, %r477, 2;
	mov.u32 	%r479, _ZZ9cuda_gemmIiLi128ELi1ELi1ELi2048ELi32ELi32ELi64ELi1ELi0EEviiiPT_S1_S1_iiiE3Ash;
	add.s32 	%r480, %r479, %r478;
	ld.shared.u32 	%r673, [%r480];
$L__BB214_39:
	setp.lt.s32 	%p41, %r263, 11;
	@%p41 bra 	$L__BB214_41;
	add.s32 	%r481, %r51, %r118;
	shl.b32 	%r482, %r481, 2;
	mov.u32 	%r483, _ZZ9cuda_gemmIiLi128ELi1ELi1ELi2048ELi32ELi32ELi64ELi1ELi0EEviiiPT_S1_S1_iiiE3Ash;
	add.s32 	%r484, %r483, %r482;
	ld.shared.u32 	%r674, [%r484];
$L__BB214_41:
	setp.lt.s32 	%p42, %r263, 12;
	@%p42 bra 	$L__BB214_43;
	add.s32 	%r485, %r52, %r118;
	shl.b32 	%r486, %r485, 2;
	mov.u32 	%r487, _ZZ9cuda_gemmIiLi128ELi1ELi1ELi2048ELi32ELi32ELi64ELi1ELi0EEviiiPT_S1_S1_iiiE3Ash;
	add.s32 	%r488, %r487, %r486;
	ld.shared.u32 	%r675, [%r488];
$L__BB214_43:
	setp.lt.s32 	%p43, %r263, 13;
	@%p43 bra 	$L__BB214_45;
	add.s32 	%r489, %r53, %r118;
	shl.b32 	%r490, %r489, 2;
	mov.u32 	%r491, _ZZ9cuda_gemmIiLi128ELi1ELi1ELi2048ELi32ELi32ELi64ELi1ELi0EEviiiPT_S1_S1_iiiE3Ash;
	add.s32 	%r492, %r491, %r490;
	ld.shared.u32 	%r676, [%r492];
$L__BB214_45:
	setp.lt.s32 	%p44, %r263, 14;
	@%p44 bra 	$L__BB214_47;
	add.s32 	%r493, %r54, %r118;
	shl.b32 	%r494, %r493, 2;
	mov.u32 	%r495, _ZZ9cuda_gemmIiLi128ELi1ELi1ELi2048ELi32ELi32ELi64ELi1ELi0EEviiiPT_S1_S1_iiiE3Ash;
	add.s32 	%r496, %r495, %r494;
	ld.shared.u32 	%r677, [%r496];
$L__BB214_47:
	setp.lt.s32 	%p45, %r263, 15;
	@%p45 bra 	$L__BB214_49;
	add.s32 	%r497, %r55, %r118;
	shl.b32 	%r498, %r497, 2;
	mov.u32 	%r499, _ZZ9cuda_gemmIiLi128ELi1ELi1ELi2048ELi32ELi32ELi64ELi1ELi0EEviiiPT_S1_S1_iiiE3Ash;
	add.s32 	%r500, %r499, %r498;
	ld.shared.u32 	%r678, [%r500];
$L__BB214_49:
	setp.lt.s32 	%p46, %r263, 16;
	@%p46 bra 	$L__BB214_51;
	add.s32 	%r501, %r56, %r118;
	shl.b32 	%r502, %r501, 2;
	mov.u32 	%r503, _ZZ9cuda_gemmIiLi128ELi1ELi1ELi2048ELi32ELi32ELi64ELi1ELi0EEviiiPT_S1_S1_iiiE3Ash;
	add.s32 	%r504, %r503, %r502;
	ld.shared.u32 	%r679, [%r504];
$L__BB214_51:
	setp.ge.s32 	%p47, %r5, %r15;
	@%p47 bra 	$L__BB214_121;
	mov.u32 	%r680, %r5;
$L__BB214_53:
	setp.gt.u32 	%p48, %r263, 64;
	mov.u32 	%r505, _ZZ9cuda_gemmIiLi128ELi1ELi1ELi2048ELi32ELi32ELi64ELi1ELi0EEviiiPT_S1_S1_iiiE11kron_fac_sh;
	mad.lo.s32 	%r152, %r680, 132, %r505;
	add.s32 	%r507, %r152, %r506;
	ld.shared.u32 	%r153, [%r507];
	@%p48 bra 	$L__BB214_86;
	setp.eq.s32 	%p65, %r263, 0;
	mov.b32 	%r682, 0;
	@%p65 bra 	$L__BB214_56;
	shfl.sync.idx.b32	%r558|%p66, %r153, %r57, 31, -1;
	mul.lo.s32 	%r682, %r558, %r664;
$L__BB214_56:
	setp.lt.s32 	%p67, %r263, 2;
	@%p67 bra 	$L__BB214_58;
	shfl.sync.idx.b32	%r559|%p68, %r153, %r58, 31, -1;
	mad.lo.s32 	%r682, %r559, %r665, %r682;
$L__BB214_58:
	setp.lt.s32 	%p69, %r263, 3;
	@%p69 bra 	$L__BB214_60;
	shfl.sync.idx.b32	%r560|%p70, %r153, %r59, 31, -1;
	mad.lo.s32 	%r682, %r560, %r666, %r682;
$L__BB214_60:
	setp.lt.s32 	%p71, %r263, 4;
	@%p71 bra 	$L__BB214_62;
	shfl.sync.idx.b32	%r561|%p72, %r153, %r60, 31, -1;
	mad.lo.s32 	%r682, %r561, %r667, %r682;
$L__BB214_62:
	setp.lt.s32 	%p73, %r263, 5;
	@%p73 bra 	$L__BB214_64;
	shfl.sync.idx.b32	%r562|%p74, %r153, %r61, 31, -1;
	mad.lo.s32 	%r682, %r562, %r668, %r682;
$L__BB214_64:
	setp.lt.s32 	%p75, %r263, 6;
	@%p75 bra 	$L__BB214_66;
	shfl.sync.idx.b32	%r563|%p76, %r153, %r62, 31, -1;
	mad.lo.s32 	%r682, %r563, %r669, %r682;
$L__BB214_66:
	setp.lt.s32 	%p77, %r263, 7;
	@%p77 bra 	$L__BB214_68;
	shfl.sync.idx.b32	%r564|%p78, %r153, %r63, 31, -1;
	mad.lo.s32 	%r682, %r564, %r670, %r682;
$L__BB214_68:
	setp.lt.s32 	%p79, %r263, 8;
	@%p79 bra 	$L__BB214_70;
	shfl.sync.idx.b32	%r565|%p80, %r153, %r64, 31, -1;
	mad.lo.s32 	%r682, %r565, %r671, %r682;
$L__BB214_70:
	setp.lt.s32 	%p81, %r263, 9;
	@%p81 bra 	$L__BB214_72;
	shfl.sync.idx.b32	%r566|%p82, %r153, %r65, 31, -1;
	mad.lo.s32 	%r682, %r566, %r672, %r682;
$L__BB214_72:
	setp.lt.s32 	%p83, %r263, 10;
	@%p83 bra 	$L__BB214_74;
	shfl.sync.idx.b32	%r567|%p84, %r153, %r66, 31, -1;
	mad.lo.s32 	%r682, %r567, %r673, %r682;
$L__BB214_74:
	setp.lt.s32 	%p85, %r263, 11;
	@%p85 bra 	$L__BB214_76;
	shfl.sync.idx.b32	%r568|%p86, %r153, %r67, 31, -1;
	mad.lo.s32 	%r682, %r568, %r674, %r682;
$L__BB214_76:
	setp.lt.s32 	%p87, %r263, 12;
	@%p87 bra 	$L__BB214_78;
	shfl.sync.idx.b32	%r569|%p88, %r153, %r68, 31, -1;
	mad.lo.s32 	%r682, %r569, %r675, %r682;
$L__BB214_78:
	setp.lt.s32 	%p89, %r263, 13;
	@%p89 bra 	$L__BB214_80;
	shfl.sync.idx.b32	%r570|%p90, %r153, %r69, 31, -1;
	mad.lo.s32 	%r682, %r570, %r676, %r682;
$L__BB214_80:
	setp.lt.s32 	%p91, %r263, 14;
	@%p91 bra 	$L__BB214_82;
	shfl.sync.idx.b32	%r571|%p92, %r153, %r70, 31, -1;
	mad.lo.s32 	%r682, %r571, %r677, %r682;
$L__BB214_82:
	setp.lt.s32 	%p93, %r263, 15;
	@%p93 bra 	$L__BB214_84;
	shfl.sync.idx.b32	%r572|%p94, %r153, %r71, 31, -1;
	mad.lo.s32 	%r682, %r572, %r678, %r682;
$L__BB214_84:
	setp.lt.s32 	%p95, %r263, 16;
	@%p95 bra 	$L__BB214_118;
	shfl.sync.idx.b32	%r573|%p96, %r153, %r72, 31, -1;
	mad.lo.s32 	%r682, %r573, %r679, %r682;
	bra.uni 	$L__BB214_118;
$L__BB214_86:
	mov.b32 	%r682, 0;
	@%p31 bra 	$L__BB214_88;
	shl.b32 	%r509, %r41, 2;
	add.s32 	%r510, %r152, %r509;
	ld.shared.u32 	%r511, [%r510];
	mul.lo.s32 	%r682, %r511, %r664;
$L__BB214_88:
	@%p32 bra 	$L__BB214_90;
	shl.b32 	%r512, %r42, 2;
	add.s32 	%r513, %r152, %r512;
	ld.shared.u32 	%r514, [%r513];
	mad.lo.s32 	%r682, %r514, %r665, %r682;
$L__BB214_90:
	@%p33 bra 	$L__BB214_92;
	shl.b32 	%r515, %r43, 2;
	add.s32 	%r516, %r152, %r515;
	ld.shared.u32 	%r517, [%r516];
	mad.lo.s32 	%r682, %r517, %r666, %r682;
$L__BB214_92:
	@%p34 bra 	$L__BB214_94;
	shl.b32 	%r518, %r44, 2;
	add.s32 	%r519, %r152, %r518;
	ld.shared.u32 	%r520, [%r519];
	mad.lo.s32 	%r682, %r520, %r667, %r682;
$L__BB214_94:
	setp.lt.s32 	%p53, %r263, 5;
	@%p53 bra 	$L__BB214_96;
	shl.b32 	%r521, %r45, 2;
	add.s32 	%r522, %r152, %r521;
	ld.shared.u32 	%r523, [%r522];
	mad.lo.s32 	%r682, %r523, %r668, %r682;
$L__BB214_96:
	setp.lt.s32 	%p54, %r263, 6;
	@%p54 bra 	$L__BB214_98;
	shl.b32 	%r524, %r46, 2;
	add.s32 	%r525, %r152, %r524;
	ld.shared.u32 	%r526, [%r525];
	mad.lo.s32 	%r682, %r526, %r669, %r682;
$L__BB214_98:
	setp.lt.s32 	%p55, %r263, 7;
	@%p55 bra 	$L__BB214_100;
	shl.b32 	%r527, %r47, 2;
	add.s32 	%r528, %r152, %r527;
	ld.shared.u32 	%r529, [%r528];
	mad.lo.s32 	%r682, %r529, %r670, %r682;
$L__BB214_100:
	setp.lt.s32 	%p56, %r263, 8;
	@%p56 bra 	$L__BB214_102;
	shl.b32 	%r530, %r48, 2;
	add.s32 	%r531, %r152, %r530;
	ld.shared.u32 	%r532, [%r531];
	mad.lo.s32 	%r682, %r532, %r671, %r682;
$L__BB214_102:
	setp.lt.s32 	%p57, %r263, 9;
	@%p57 bra 	$L__BB214_104;
	shl.b32 	%r533, %r49, 2;
	add.s32 	%r534, %r152, %r533;
	ld.shared.u32 	%r535, [%r534];
	mad.lo.s32 	%r682, %r535, %r672, %r682;
$L__BB214_104:
	setp.lt.s32 	%p58, %r263, 10;
	@%p58 bra 	$L__BB214_106;
	shl.b32 	%r536, %r50, 2;
	add.s32 	%r537, %r152, %r536;
	ld.shared.u32 	%r538, [%r537];
	mad.lo.s32 	%r682, %r538, %r673, %r682;
$L__BB214_106:
	setp.lt.s32 	%p59, %r263, 11;
	@%p59 bra 	$L__BB214_108;
	shl.b32 	%r539, %r51, 2;
	add.s32 	%r540, %r152, %r539;
	ld.shared.u32 	%r541, [%r540];
	mad.lo.s32 	%r682, %r541, %r674, %r682;
$L__BB214_108:
	setp.lt.s32 	%p60, %r263, 12;
	@%p60 bra 	$L__BB214_110;
	shl.b32 	%r542, %r52, 2;
	add.s32 	%r543, %r152, %r542;
	ld.shared.u32 	%r544, [%r543];
	mad.lo.s32 	%r682, %r544, %r675, %r682;
$L__BB214_110:
	setp.lt.s32 	%p61, %r263, 13;
	@%p61 bra 	$L__BB214_112;
	shl.b32 	%r545, %r53, 2;
	add.s32 	%r546, %r152, %r545;
	ld.shared.u32 	%r547, [%r546];
	mad.lo.s32 	%r682, %r547, %r676, %r682;
$L__BB214_112:
	setp.lt.s32 	%p62, %r263, 14;
	@%p62 bra 	$L__BB214_114;
	shl.b32 	%r548, %r54, 2;
	add.s32 	%r549, %r152, %r548;
	ld.shared.u32 	%r550, [%r549];
	mad.lo.s32 	%r682, %r550, %r677, %r682;
$L__BB214_114:
	setp.lt.s32 	%p63, %r263, 15;
	@%p63 bra 	$L__BB214_116;
	shl.b32 	%r551, %r55, 2;
	add.s32 	%r552, %r152, %r551;
	ld.shared.u32 	%r553, [%r552];
	mad.lo.s32 	%r682, %r553, %r678, %r682;
$L__BB214_116:
	setp.lt.s32 	%p64, %r263, 16;
	@%p64 bra 	$L__BB214_118;
	shl.b32 	%r554, %r56, 2;
	add.s32 	%r555, %r152, %r554;
	ld.shared.u32 	%r556, [%r555];
	mad.lo.s32 	%r682, %r556, %r679, %r682;
$L__BB214_118:
	setp.ne.s32 	%p97, %r7, 0;
	add.s32 	%r574, %r680, %r644;
	mad.lo.s32 	%r217, %r574, %r2, %r117;
	shfl.sync.down.b32	%r575|%p98, %r682, 1, 7711, -1;
	add.s32 	%r218, %r575, %r682;
	@%p97 bra 	$L__BB214_120;
	shl.b32 	%r576, %r217, 2;
	mov.u32 	%r577, _ZZ9cuda_gemmIiLi128ELi1ELi1ELi2048ELi32ELi32ELi64ELi1ELi0EEviiiPT_S1_S1_iiiE3Csh;
	add.s32 	%r578, %r577, %r576;
	ld.shared.u32 	%r579, [%r578];
	add.s32 	%r580, %r579, %r218;
	st.shared.u32 	[%r578], %r580;
$L__BB214_120:
	add.s32 	%r680, %r680, %r73;
	setp.lt.s32 	%p99, %r680, %r15;
	@%p99 bra 	$L__BB214_53;
$L__BB214_121:
	add.s32 	%r663, %r663, %r3;
	setp.lt.s32 	%p100, %r663, %r2;
	@%p100 bra 	$L__BB214_19;
$L__BB214_122:
	mov.b32 	%r644, 16;
	mov.pred 	%p105, 0;
	@%p1 bra 	$L__BB214_12;
	ld.param.u64 	%rd41, [_Z9cuda_gemmIiLi128ELi1ELi1ELi2048ELi32ELi32ELi64ELi1ELi0EEviiiPT_S1_S1_iii_param_5];
	cvta.to.global.u64 	%rd3, %rd41;
	setp.eq.s16 	%p102, %rs2, 2;
	bar.sync 	0;
	@%p102 bra 	$L__BB214_126;
	mov.b32 	%r729, 0;
	mov.u32 	%r585, _ZZ9cuda_gemmIiLi128ELi1ELi1ELi2048ELi32ELi32ELi64ELi1ELi0EEviiiPT_S1_S1_iiiE3Csh;
$L__BB214_125:
	.pragma "nounroll";
	add.s32 	%r583, %r30, %r730;
	mul.wide.u32 	%rd31, %r583, 4;
	add.s64 	%rd32, %rd3, %rd31;
	shl.b32 	%r584, %r730, 2;
	add.s32 	%r586, %r585, %r584;
	ld.shared.v4.u32 	{%r587, %r588, %r589, %r590}, [%r586];
	st.global.v4.u32 	[%rd32], {%r587, %r588, %r589, %r590};
	add.s32 	%r730, %r730, %r10;
	add.s32 	%r729, %r729, 1;
	xor.b32  	%r591, %r729, %r31;
	setp.ne.s32 	%p103, %r591, 2;
	@%p103 bra 	$L__BB214_125;
$L__BB214_126:
	add.s32 	%r731, %r730, %r30;
	mad.lo.s32 	%r735, %r8, 12, %r731;
	shl.b32 	%r592, %r8, 3;
	add.s32 	%r734, %r731, %r592;
	add.s32 	%r733, %r731, %r10;
	mul.lo.s32 	%r246, %r8, 48;
	shl.b32 	%r593, %r730, 2;
	mov.u32 	%r594, _ZZ9cuda_gemmIiLi128ELi1ELi1ELi2048ELi32ELi32ELi64ELi1ELi0EEviiiPT_S1_S1_iiiE3Csh;
	add.s32 	%r732, %r594, %r593;
	shl.b32 	%r248, %r8, 6;
	shl.b32 	%r249, %r8, 5;
$L__BB214_127:
	mul.wide.s32 	%rd33, %r735, 4;
	add.s64 	%rd34, %rd3, %rd33;
	mul.wide.s32 	%rd35, %r734, 4;
	add.s64 	%rd36, %rd3, %rd35;
	mul.wide.s32 	%rd37, %r733, 4;
	add.s64 	%rd38, %rd3, %rd37;
	mul.wide.s32 	%rd39, %r731, 4;
	add.s64 	%rd40, %rd3, %rd39;
	ld.shared.v4.u32 	{%r595, %r596, %r597, %r598}, [%r732];
	st.global.v4.u32 	[%rd40], {%r595, %r596, %r597, %r598};
	add.s32 	%r599, %r730, %r10;
	mov.u32 	%r600, %ntid.x;
	shl.b32 	%r601, %r600, 4;
	add.s32 	%r602, %r732, %r601;
	ld.shared.v4.u32 	{%r603, %r604, %r605, %r606}, [%r602];
	st.global.v4.u32 	[%rd38], {%r603, %r604, %r605, %r606};
	add.s32 	%r607, %r599, %r10;
	add.s32 	%r608, %r732, %r249;
	ld.shared.v4.u32 	{%r609, %r610, %r611, %r612}, [%r608];
	st.global.v4.u32 	[%rd36], {%r609, %r610, %r611, %r612};
	add.s32 	%r613, %r607, %r10;
	add.s32 	%r614, %r732, %r246;
	ld.shared.v4.u32 	{%r615, %r616, %r617, %r618}, [%r614];
	st.global.v4.u32 	[%rd34], {%r615, %r616, %r617, %r618};
	add.s32 	%r730, %r613, %r10;
	add.s32 	%r735, %r735, %r601;
	add.s32 	%r734, %r734, %r601;
	add.s32 	%r733, %r733, %r601;
	add.s32 	%r732, %r732, %r248;
	add.s32 	%r731, %r731, %r601;
	setp.lt.u32 	%p104, %r730, 2048;
	@%p104 bra 	$L__BB214_127;
$L__BB214_128:
	ret;

}
	// .globl	_Z9cuda_gemmIiLi128ELi1ELi1ELi2048ELi32ELi32ELi64ELi1ELi1EEviiiPT_S1_S1_iii
.visible .entry _Z9cuda_gemmIiLi128ELi1ELi1ELi2048ELi32ELi32ELi64ELi1ELi1EEviiiPT_S1_S1_iii(
	.param .u32 _Z9cuda_gemmIiLi128ELi1ELi1ELi2048ELi32ELi32ELi64ELi1ELi1EEviiiPT_S1_S1_iii_param_0,
	.param .u32 _Z9cuda_gemmIiLi128ELi1ELi1ELi2048ELi32ELi32ELi64ELi1ELi1EEviiiPT_S1_S1_iii_param_1,
	.param .u32 _Z9cuda_gemmIiLi128ELi1ELi1ELi2048ELi32ELi32ELi64ELi1ELi1EEviiiPT_S1_S1_iii_param_2,
	.param .u64 .ptr .align 1 _Z9cuda_gemmIiLi128ELi1ELi1ELi2048ELi32ELi32ELi64ELi1ELi1EEviiiPT_S1_S1_iii_param_3,
	.param .u64 .ptr .align 1 _Z9cuda_gemmIiLi128ELi1ELi1ELi2048ELi32ELi32ELi64ELi1ELi1EEviiiPT_S1_S1_iii_param_4,
	.param .u64 .ptr .align 1 _Z9cuda_gemmIiLi128ELi1ELi1ELi2048ELi32ELi32ELi64ELi1ELi1EEviiiPT_S1_S1_iii_param_5,
	.param .u32 _Z9cuda_gemmIiLi128ELi1ELi1ELi2048ELi32ELi32ELi64ELi1ELi1EEviiiPT_S1_S1_iii_param_6,
	.param .u32 _Z9cuda_gemmIiLi128ELi1ELi1ELi2048ELi32ELi32ELi64ELi1ELi1EEviiiPT_S1_S1_iii_param_7,
	.param .u32 _Z9cuda_gemmIiLi128ELi1ELi1ELi2048ELi32ELi32ELi64ELi1ELi1EEviiiPT_S1_S1_iii_param_8
)
.maxntid 128
{
	.reg .pred 	%p<38>;
	.reg .b16 	%rs<17>;
	.reg .b32 	%r<395>;
	.reg .b64 	%rd<42>;
	// demoted variable
	.shared .align 128 .b8 _ZZ9cuda_gemmIiLi128ELi1ELi1ELi2048ELi32ELi32ELi64ELi1ELi1EEviiiPT_S1_S1_iiiE11kron_fac_sh[2112];
	// demoted variable
	.shared .align 128 .b8 _ZZ9cuda_gemmIiLi128ELi1ELi1ELi2048ELi32ELi32ELi64ELi1ELi1EEviiiPT_S1_S1_iiiE3Ash[8192];
	// demoted variable
	.shared .align 128 .b8 _ZZ9cuda_gemmIiLi128ELi1ELi1ELi2048ELi32ELi32ELi64ELi1ELi1EEviiiPT_S1_S1_iiiE3Csh[8192];
	ld.param.u64 	%rd5, [_Z9cuda_gemmIiLi128ELi1ELi1ELi2048ELi32ELi32ELi64ELi1ELi1EEviiiPT_S1_S1_iii_param_3];
	ld.param.u64 	%rd6, [_Z9cuda_gemmIiLi128ELi1ELi1ELi2048ELi32ELi32ELi64ELi1ELi1EEviiiPT_S1_S1_iii_param_4];
	cvta.to.global.u64 	%rd1, %rd5;
	cvta.to.global.u64 	%rd2, %rd6;
	mov.u32 	%r1, %tid.x;
	mov.u32 	%r2, %ctaid.y;
	mov.u32 	%r123, %nctaid.y;
	setp.ge.u32 	%p2, %r2, %r123;
	@%p2 bra 	$L__BB215_27;
	and.b32  	%r3, %r1, 1;
	mov.u32 	%r4, %ntid.x;
	shl.b32 	%r388, %r1, 2;
	shl.b32 	%r6, %r4, 2;
	shr.u32 	%r7, %r1, 4;
	shr.u32 	%r8, %r4, 4;
	add.s32 	%r124, %r1, %r4;
	cvt.u16.u32 	%rs4, %r124;
	xor.b16  	%rs5, %rs4, 2047;
	cvt.u16.u32 	%rs6, %r4;
	div.u16 	%rs7, %rs5, %rs6;
	and.b16  	%rs1, %rs7, 3;
	setp.eq.s16 	%p3, %rs1, 2;
	mov.u32 	%r374, %r1;
	@%p3 bra 	$L__BB215_4;
	cvt.u32.u16 	%r9, %rs1;
	mov.b32 	%r373, 0;
	mov.u32 	%r374, %r1;
$L__BB215_3:
	.pragma "nounroll";
	shl.b32 	%r126, %r374, 2;
	mov.u32 	%r127, _ZZ9cuda_gemmIiLi128ELi1ELi1ELi2048ELi32ELi32ELi64ELi1ELi1EEviiiPT_S1_S1_iiiE3Csh;
	add.s32 	%r128, %r127, %r126;
	mov.b32 	%r129, 0;
	st.shared.u32 	[%r128], %r129;
	add.s32 	%r374, %r374, %r4;
	add.s32 	%r373, %r373, 1;
	xor.b32  	%r130, %r373, %r9;
	setp.ne.s32 	%p4, %r130, 2;
	@%p4 bra 	$L__BB215_3;
$L__BB215_4:
	mov.u32 	%r132, _ZZ9cuda_gemmIiLi128ELi1ELi1ELi2048ELi32ELi32ELi64ELi1ELi1EEviiiPT_S1_S1_iiiE3Csh;
$L__BB215_5:
	shl.b32 	%r131, %r374, 2;
	add.s32 	%r133, %r132, %r131;
	mov.b32 	%r134, 0;
	st.shared.u32 	[%r133], %r134;
	add.s32 	%r135, %r133, %r6;
	st.shared.u32 	[%r135], %r134;
	add.s32 	%r136, %r135, %r6;
	st.shared.u32 	[%r136], %r134;
	add.s32 	%r137, %r136, %r6;
	st.shared.u32 	[%r137], %r134;
	add.s32 	%r374, %r6, %r374;
	setp.lt.u32 	%p5, %r374, 2048;
	@%p5 bra 	$L__BB215_5;
	shl.b32 	%r17, %r2, 11;
	xor.b32  	%r138, %r388, 2047;
	sub.s32 	%r139, %r138, %r6;
	cvt.u16.u32 	%rs8, %r139;
	cvt.u16.u32 	%rs9, %r6;
	div.u16 	%rs10, %rs8, %rs9;
	and.b16  	%rs2, %rs10, 3;
	cvt.u32.u16 	%r18, %rs2;
	setp.eq.s16 	%p6, %rs2, 2;
	mov.u32 	%r378, %r388;
	@%p6 bra 	$L__BB215_9;
	mov.b32 	%r377, 0;
	mov.u32 	%r378, %r388;
$L__BB215_8:
	.pragma "nounroll";
	add.s32 	%r141, %r17, %r378;
	mul.wide.u32 	%rd7, %r141, 4;
	add.s64 	%rd8, %rd1, %rd7;
	ld.global.v4.u32 	{%r142, %r143, %r144, %r145}, [%rd8];
	shl.b32 	%r146, %r378, 2;
	mov.u32 	%r147, _ZZ9cuda_gemmIiLi128ELi1ELi1ELi2048ELi32ELi32ELi64ELi1ELi1EEviiiPT_S1_S1_iiiE3Ash;
	add.s32 	%r148, %r147, %r146;
	st.shared.v4.u32 	[%r148], {%r142, %r143, %r144, %r145};
	add.s32 	%r378, %r378, %r6;
	add.s32 	%r377, %r377, 1;
	xor.b32  	%r149, %r377, %r18;
	setp.ne.s32 	%p7, %r149, 2;
	@%p7 bra 	$L__BB215_8;
$L__BB215_9:
	mov.u32 	%r156, _ZZ9cuda_gemmIiLi128ELi1ELi1ELi2048ELi32ELi32ELi64ELi1ELi1EEviiiPT_S1_S1_iiiE3Ash;
	shl.b32 	%r164, %r6, 2;
$L__BB215_10:
	add.s32 	%r150, %r17, %r378;
	mul.wide.s32 	%rd9, %r150, 4;
	add.s64 	%rd10, %rd1, %rd9;
	ld.global.v4.u32 	{%r151, %r152, %r153, %r154}, [%rd10];
	shl.b32 	%r155, %r378, 2;
	add.s32 	%r157, %r156, %r155;
	st.shared.v4.u32 	[%r157], {%r151, %r152, %r153, %r154};
	add.s32 	%r158, %r378, %r6;
	add.s32 	%r159, %r17, %r158;
	mul.wide.s32 	%rd11, %r159, 4;
	add.s64 	%rd12, %rd1, %rd11;
	ld.global.v4.u32 	{%r160, %r161, %r162, %r163}, [%rd12];
	add.s32 	%r165, %r157, %r164;
	st.shared.v4.u32 	[%r165], {%r160, %r161, %r162, %r163};
	add.s32 	%r166, %r158, %r6;
	add.s32 	%r167, %r17, %r166;
	mul.wide.s32 	%rd13, %r167, 4;
	add.s64 	%rd14, %rd1, %rd13;
	ld.global.v4.u32 	{%r168, %r169, %r170, %r171}, [%rd14];
	add.s32 	%r172, %r165, %r164;
	st.shared.v4.u32 	[%r172], {%r168, %r169, %r170, %r171};
	add.s32 	%r173, %r166, %r6;
	add.s32 	%r174, %r17, %r173;
	mul.wide.s32 	%rd15, %r174, 4;
	add.s64 	%rd16, %rd1, %rd15;
	ld.global.v4.u32 	{%r175, %r176, %r177, %r178}, [%rd16];
	add.s32 	%r179, %r172, %r164;
	st.shared.v4.u32 	[%r179], {%r175, %r176, %r177, %r178};
	add.s32 	%r378, %r173, %r6;
	setp.lt.u32 	%p8, %r378, 2048;
	@%p8 bra 	$L__BB215_10;
	shr.u32 	%r181, %r1, 1;
	and.b32  	%r182, %r1, 15;
	mov.u32 	%r183, _ZZ9cuda_gemmIiLi128ELi1ELi1ELi2048ELi32ELi32ELi64ELi1ELi1EEviiiPT_S1_S1_iiiE11kron_fac_sh;
	mad.lo.s32 	%r26, %r182, 132, %r183;
	shl.b32 	%r184, %r3, 4;
	shl.b32 	%r185, %r181, 5;
	or.b32  	%r186, %r185, %r184;
	add.s32 	%r27, %r7, %r8;
	cvt.u16.u32 	%rs11, %r27;
	xor.b16  	%rs12, %rs11, 31;
	and.b16  	%rs13, %rs12, 255;
	cvt.u16.u32 	%rs14, %r8;
	and.b16  	%rs15, %rs14, 255;
	div.u16 	%rs16, %rs13, %rs15;
	and.b16  	%rs3, %rs16, 3;
	shl.b32 	%r187, %r7, 2;
	add.s32 	%r28, %r26, %r187;
	shl.b32 	%r29, %r8, 2;
	add.s32 	%r30, %r28, %r29;
	add.s32 	%r31, %r27, %r8;
	and.b32  	%r188, %r181, 15;
	add.s32 	%r189, %r181, 1;
	and.b32  	%r190, %r189, 15;
	or.b32  	%r191, %r186, %r190;
	shl.b32 	%r192, %r191, 2;
	add.s32 	%r32, %r156, %r192;
	add.s32 	%r194, %r181, 2;
	and.b32  	%r195, %r194, 15;
	or.b32  	%r196, %r186, %r195;
	shl.b32 	%r197, %r196, 2;
	add.s32 	%r33, %r156, %r197;
	add.s32 	%r198, %r181, 3;
	and.b32  	%r199, %r198, 15;
	or.b32  	%r200, %r186, %r199;
	shl.b32 	%r201, %r200, 2;
	add.s32 	%r34, %r156, %r201;
	add.s32 	%r202, %r181, 4;
	and.b32  	%r203, %r202, 15;
	or.b32  	%r204, %r186, %r203;
	shl.b32 	%r205, %r204, 2;
	add.s32 	%r35, %r156, %r205;
	add.s32 	%r206, %r181, 5;
	and.b32  	%r207, %r206, 15;
	or.b32  	%r208, %r186, %r207;
	shl.b32 	%r209, %r208, 2;
	add.s32 	%r36, %r156, %r209;
	add.s32 	%r210, %r181, 6;
	and.b32  	%r211, %r210, 15;
	or.b32  	%r212, %r186, %r211;
	shl.b32 	%r213, %r212, 2;
	add.s32 	%r37, %r156, %r213;
	add.s32 	%r214, %r181, 7;
	and.b32  	%r215, %r214, 15;
	or.b32  	%r216, %r186, %r215;
	shl.b32 	%r217, %r216, 2;
	add.s32 	%r38, %r156, %r217;
	xor.b32  	%r218, %r188, 8;
	or.b32  	%r219, %r186, %r218;
	shl.b32 	%r220, %r219, 2;
	add.s32 	%r39, %r156, %r220;
	add.s32 	%r221, %r181, 9;
	and.b32  	%r222, %r221, 15;
	or.b32  	%r223, %r186, %r222;
	shl.b32 	%r224, %r223, 2;
	add.s32 	%r40, %r156, %r224;
	add.s32 	%r225, %r181, 10;
	and.b32  	%r226, %r225, 15;
	or.b32  	%r227, %r186, %r226;
	shl.b32 	%r228, %r227, 2;
	add.s32 	%r41, %r156, %r228;
	add.s32 	%r229, %r181, 11;
	and.b32  	%r230, %r229, 15;
	or.b32  	%r231, %r186, %r230;
	shl.b32 	%r232, %r231, 2;
	add.s32 	%r42, %r156, %r232;
	add.s32 	%r233, %r181, 12;
	and.b32  	%r234, %r233, 15;
	or.b32  	%r235, %r186, %r234;
	shl.b32 	%r236, %r235, 2;
	add.s32 	%r43, %r156, %r236;
	add.s32 	%r237, %r181, 13;
	and.b32  	%r238, %r237, 15;
	or.b32  	%r239, %r186, %r238;
	shl.b32 	%r240, %r239, 2;
	add.s32 	%r44, %r156, %r240;
	add.s32 	%r241, %r181, 14;
	and.b32  	%r242, %r241, 15;
	or.b32  	%r243, %r186, %r242;
	shl.b32 	%r244, %r243, 2;
	add.s32 	%r45, %r156, %r244;
	add.s32 	%r245, %r181, -1;
	and.b32  	%r246, %r245, 15;
	or.b32  	%r247, %r186, %r246;
	shl.b32 	%r248, %r247, 2;
	add.s32 	%r46, %r156, %r248;
	or.b32  	%r47, %r184, %r188;
	or.b32  	%r48, %r184, %r190;
	or.b32  	%r49, %r184, %r195;
	or.b32  	%r50, %r184, %r199;
	or.b32  	%r51, %r184, %r203;
	or.b32  	%r52, %r184, %r207;
	or.b32  	%r53, %r184, %r211;
	or.b32  	%r54, %r184, %r215;
	or.b32  	%r55, %r184, %r218;
	or.b32  	%r56, %r184, %r222;
	or.b32  	%r57, %r184, %r226;
	or.b32  	%r58, %r184, %r230;
	or.b32  	%r59, %r184, %r234;
	or.b32  	%r60, %r184, %r238;
	or.b32  	%r61, %r184, %r242;
	or.b32  	%r62, %r184, %r246;
	mov.u32 	%r249, %ctaid.z;
	shl.b32 	%r250, %r249, 10;
	or.b32  	%r63, %r250, %r182;
	mov.b32 	%r380, 0;
	mov.pred 	%p37, -1;
$L__BB215_12:
	mov.pred 	%p1, %p37;
	mov.u32 	%r251, %tid.x;
	shr.u32 	%r381, %r251, 4;
	shr.u32 	%r66, %r4, 4;
	setp.eq.s16 	%p10, %rs3, 2;
	add.s32 	%r67, %r63, %r380;
	@%p10 bra 	$L__BB215_16;
	setp.eq.s16 	%p11, %rs3, 3;
	shl.b32 	%r252, %r381, 5;
	add.s32 	%r253, %r67, %r252;
	mul.wide.u32 	%rd17, %r253, 4;
	add.s64 	%rd18, %rd2, %rd17;
	ld.global.u32 	%r254, [%rd18];
	st.shared.u32 	[%r28], %r254;
	mov.u32 	%r381, %r27;
	@%p11 bra 	$L__BB215_16;
	setp.eq.s16 	%p12, %rs3, 0;
	shl.b32 	%r255, %r27, 5;
	add.s32 	%r256, %r255, %r67;
	mul.wide.u32 	%rd19, %r256, 4;
	add.s64 	%rd20, %rd2, %rd19;
	ld.global.u32 	%r257, [%rd20];
	st.shared.u32 	[%r30], %r257;
	mov.u32 	%r381, %r31;
	@%p12 bra 	$L__BB215_16;
	add.s32 	%r381, %r31, %r66;
	shl.b32 	%r258, %r31, 5;
	add.s32 	%r259, %r258, %r67;
	mul.wide.u32 	%rd21, %r259, 4;
	add.s64 	%rd22, %rd2, %rd21;
	ld.global.u32 	%r260, [%rd22];
	add.s32 	%r261, %r30, %r29;
	st.shared.u32 	[%r261], %r260;
$L__BB215_16:
	shl.b32 	%r262, %r381, 5;
	add.s32 	%r263, %r67, %r262;
	mul.wide.u32 	%rd23, %r263, 4;
	add.s64 	%rd24, %rd2, %rd23;
	ld.global.u32 	%r264, [%rd24];
	shl.b32 	%r265, %r381, 2;
	add.s32 	%r266, %r26, %r265;
	st.shared.u32 	[%r266], %r264;
	add.s32 	%r267, %r381, %r66;
	shl.b32 	%r268, %r267, 5;
	add.s32 	%r269, %r268, %r67;
	mul.wide.u32 	%rd25, %r269, 4;
	add.s64 	%rd26, %rd2, %rd25;
	ld.global.u32 	%r270, [%rd26];
	add.s32 	%r271, %r266, %r29;
	st.shared.u32 	[%r271], %r270;
	add.s32 	%r272, %r267, %r66;
	shl.b32 	%r273, %r272, 5;
	add.s32 	%r274, %r273, %r67;
	mul.wide.u32 	%rd27, %r274, 4;
	add.s64 	%rd28, %rd2, %rd27;
	ld.global.u32 	%r275, [%rd28];
	add.s32 	%r276, %r271, %r29;
	st.shared.u32 	[%r276], %r275;
	add.s32 	%r277, %r272, %r66;
	shl.b32 	%r278, %r277, 5;
	add.s32 	%r279, %r278, %r67;
	mul.wide.u32 	%rd29, %r279, 4;
	add.s64 	%rd30, %rd2, %rd29;
	ld.global.u32 	%r280, [%rd30];
	add.s32 	%r281, %r276, %r29;
	st.shared.u32 	[%r281], %r280;
	add.s32 	%r381, %r29, %r381;
	setp.lt.u32 	%p13, %r381, 32;
	@%p13 bra 	$L__BB215_16;
	mov.u32 	%r283, %tid.x;
	shl.b32 	%r284, %r283, 2;
	and.b32  	%r285, %r284, 124;
	mov.u32 	%r286, _ZZ9cuda_gemmIiLi128ELi1ELi1ELi2048ELi32ELi32ELi64ELi1ELi1EEviiiPT_S1_S1_iiiE11kron_fac_sh;
	add.s32 	%r384, %r286, %r285;
	bar.sync 	0;
	shr.u32 	%r287, %r283, 1;
	shl.b32 	%r288, %r287, 5;
	shl.b32 	%r289, %r3, 4;
	or.b32  	%r290, %r288, %r289;
	and.b32  	%r291, %r287, 15;
	or.b32  	%r292, %r290, %r291;
	shl.b32 	%r293, %r292, 2;
	mov.u32 	%r294, _ZZ9cuda_gemmIiLi128ELi1ELi1ELi2048ELi32ELi32ELi64ELi1ELi1EEviiiPT_S1_S1_iiiE3Ash;
	add.s32 	%r295, %r294, %r293;
	ld.shared.u32 	%r73, [%r295];
	ld.shared.u32 	%r74, [%r32];
	ld.shared.u32 	%r75, [%r33];
	ld.shared.u32 	%r76, [%r34];
	ld.shared.u32 	%r77, [%r35];
	ld.shared.u32 	%r78, [%r36];
	ld.shared.u32 	%r79, [%r37];
	ld.shared.u32 	%r80, [%r38];
	ld.shared.u32 	%r81, [%r39];
	ld.shared.u32 	%r82, [%r40];
	ld.shared.u32 	%r83, [%r41];
	ld.shared.u32 	%r84, [%r42];
	ld.shared.u32 	%r85, [%r43];
	ld.shared.u32 	%r86, [%r44];
	ld.shared.u32 	%r87, [%r45];
	ld.shared.u32 	%r88, [%r46];
	shl.b32 	%r296, %r380, 8;
	shl.b32 	%r297, %r287, 2;
	mov.u32 	%r298, _ZZ9cuda_gemmIiLi128ELi1ELi1ELi2048ELi32ELi32ELi64ELi1ELi1EEviiiPT_S1_S1_iiiE3Csh;
	add.s32 	%r299, %r298, %r297;
	add.s32 	%r383, %r299, %r296;
	mov.b32 	%r385, 0;
$L__BB215_18:
	setp.ne.s32 	%p14, %r3, 0;
	ld.shared.u32 	%r300, [%r384];
	shfl.sync.idx.b32	%r301|%p15, %r300, %r47, 31, -1;
	mul.lo.s32 	%r302, %r301, %r73;
	shfl.sync.idx.b32	%r303|%p16, %r300, %r48, 31, -1;
	mad.lo.s32 	%r304, %r303, %r74, %r302;
	shfl.sync.idx.b32	%r305|%p17, %r300, %r49, 31, -1;
	mad.lo.s32 	%r306, %r305, %r75, %r304;
	shfl.sync.idx.b32	%r307|%p18, %r300, %r50, 31, -1;
	mad.lo.s32 	%r308, %r307, %r76, %r306;
	shfl.sync.idx.b32	%r309|%p19, %r300, %r51, 31, -1;
	mad.lo.s32 	%r310, %r309, %r77, %r308;
	shfl.sync.idx.b32	%r311|%p20, %r300, %r52, 31, -1;
	mad.lo.s32 	%r312, %r311, %r78, %r310;
	shfl.sync.idx.b32	%r313|%p21, %r300, %r53, 31, -1;
	mad.lo.s32 	%r314, %r313, %r79, %r312;
	shfl.sync.idx.b32	%r315|%p22, %r300, %r54, 31, -1;
	mad.lo.s32 	%r316, %r315, %r80, %r314;
	shfl.sync.idx.b32	%r317|%p23, %r300, %r55, 31, -1;
	mad.lo.s32 	%r318, %r317, %r81, %r316;
	shfl.sync.idx.b32	%r319|%p24, %r300, %r56, 31, -1;
	mad.lo.s32 	%r320, %r319, %r82, %r318;
	shfl.sync.idx.b32	%r321|%p25, %r300, %r57, 31, -1;
	mad.lo.s32 	%r322, %r321, %r83, %r320;
	shfl.sync.idx.b32	%r323|%p26, %r300, %r58, 31, -1;
	mad.lo.s32 	%r324, %r323, %r84, %r322;
	shfl.sync.idx.b32	%r325|%p27, %r300, %r59, 31, -1;
	mad.lo.s32 	%r326, %r325, %r85, %r324;
	shfl.sync.idx.b32	%r327|%p28, %r300, %r60, 31, -1;
	mad.lo.s32 	%r328, %r327, %r86, %r326;
	shfl.sync.idx.b32	%r329|%p29, %r300, %r61, 31, -1;
	mad.lo.s32 	%r330, %r329, %r87, %r328;
	shfl.sync.idx.b32	%r331|%p30, %r300, %r62, 31, -1;
	mad.lo.s32 	%r332, %r331, %r88, %r330;
	shfl.sync.down.b32	%r333|%p31, %r332, 1, 7711, -1;
	add.s32 	%r93, %r333, %r332;
	@%p14 bra 	$L__BB215_20;
	ld.shared.u32 	%r334, [%r383];
	add.s32 	%r335, %r334, %r93;
	st.shared.u32 	[%r383], %r335;
$L__BB215_20:
	add.s32 	%r385, %r385, 1;
	add.s32 	%r384, %r384, 132;
	add.s32 	%r383, %r383, 256;
	setp.ne.s32 	%p32, %r385, 16;
	@%p32 bra 	$L__BB215_18;
	mov.b32 	%r380, 16;
	mov.pred 	%p37, 0;
	@%p1 bra 	$L__BB215_12;
	ld.param.u64 	%rd41, [_Z9cuda_gemmIiLi128ELi1ELi1ELi2048ELi32ELi32ELi64ELi1ELi1EEviiiPT_S1_S1_iii_param_5];
	cvta.to.global.u64 	%rd3, %rd41;
	setp.eq.s16 	%p34, %rs2, 2;
	bar.sync 	0;
	@%p34 bra 	$L__BB215_25;
	mov.b32 	%r387, 0;
	mov.u32 	%r340, _ZZ9cuda_gemmIiLi128ELi1ELi1ELi2048ELi32ELi32ELi64ELi1ELi1EEviiiPT_S1_S1_iiiE3Csh;
$L__BB215_24:
	.pragma "nounroll";
	add.s32 	%r338, %r17, %r388;
	mul.wide.u32 	%rd31, %r338, 4;
	add.s64 	%rd32, %rd3, %rd31;
	shl.b32 	%r339, %r388, 2;
	add.s32 	%r341, %r340, %r339;
	ld.shared.v4.u32 	{%r342, %r343, %r344, %r345}, [%r341];
	st.global.v4.u32 	[%rd32], {%r342, %r343, %r344, %r345};
	add.s32 	%r388, %r388, %r6;
	add.s32 	%r387, %r387, 1;
	xor.b32  	%r346, %r387, %r18;
	setp.ne.s32 	%p35, %r346, 2;
	@%p35 bra 	$L__BB215_24;
$L__BB215_25:
	add.s32 	%r389, %r388, %r17;
	mad.lo.s32 	%r393, %r4, 12, %r389;
	shl.b32 	%r104, %r4, 4;
	shl.b32 	%r347, %r4, 3;
	add.s32 	%r392, %r389, %r347;
	add.s32 	%r391, %r389, %r6;
	mul.lo.s32 	%r107, %r4, 48;
	shl.b32 	%r348, %r388, 2;
	mov.u32 	%r349, _ZZ9cuda_gemmIiLi128ELi1ELi1ELi2048ELi32ELi32ELi64ELi1ELi1EEviiiPT_S1_S1_iiiE3Csh;
	add.s32 	%r390, %r349, %r348;
	shl.b32 	%r109, %r4, 6;
	shl.b32 	%r110, %r4, 5;
$L__BB215_26:
	mul.wide.s32 	%rd33, %r393, 4;
	add.s64 	%rd34, %rd3, %rd33;
	mul.wide.s32 	%rd35, %r392, 4;
	add.s64 	%rd36, %rd3, %rd35;
	mul.wide.s32 	%rd37, %r391, 4;
	add.s64 	%rd38, %rd3, %rd37;
	mul.wide.s32 	%rd39, %r389, 4;
	add.s64 	%rd40, %rd3, %rd39;
	ld.shared.v4.u32 	{%r350, %r351, %r352, %r353}, [%r390];
	st.global.v4.u32 	[%rd40], {%r350, %r351, %r352, %r353};
	add.s32 	%r354, %r388, %r6;
	add.s32 	%r355, %r390, %r104;
	ld.shared.v4.u32 	{%r356, %r357, %r358, %r359}, [%r355];
	st.global.v4.u32 	[%rd38], {%r356, %r357, %r358, %r359};
	add.s32 	%r360, %r354, %r6;
	add.s32 	%r361, %r390, %r110;
	ld.shared.v4.u32 	{%r362, %r363, %r364, %r365}, [%r361];
	st.global.v4.u32 	[%rd36], {%r362, %r363, %r364, %r365};
	add.s32 	%r366, %r360, %r6;
	add.s32 	%r367, %r390, %r107;
	ld.shared.v4.u32 	{%r368, %r369, %r370, %r371}, [%r367];
	st.global.v4.u32 	[%rd34], {%r368, %r369, %r370, %r371};
	add.s32 	%r388, %r366, %r6;
	add.s32 	%r393, %r393, %r104;
	add.s32 	%r392, %r392, %r104;
	add.s32 	%r391, %r391, %r104;
	add.s32 	%r390, %r390, %r109;
	add.s32 	%r389, %r389, %r104;
	setp.lt.u32 	%p36, %r388, 2048;
	@%p36 bra 	$L__BB215_26;
$L__BB215_27:
	ret;

}
	// .globl	_Z9cuda_gemmIiLi128ELi1ELi1ELi2048ELi64ELi64ELi64ELi0ELi0EEviiiPT_S1_S1_iii
.visible .entry _Z9cuda_gemmIiLi128ELi1ELi1ELi2048ELi64ELi64ELi64ELi0ELi0EEviiiPT_S1_S1_iii(
	.param .u32 _Z9cuda_gemmIiLi128ELi1ELi1ELi2048ELi64ELi64ELi64ELi0ELi0EEviiiPT_S1_S1_iii_param_0,
	.param .u32 _Z9cuda_gemmIiLi128ELi1ELi1ELi2048ELi64ELi64ELi64ELi0ELi0EEviiiPT_S1_S1_iii_param_1,
	.param .u32 _Z9cuda_gemmIiLi128ELi1ELi1ELi2048ELi64ELi64ELi64ELi0ELi0EEviiiPT_S1_S1_iii_param_2,
	.param .u64 .ptr .align 1 _Z9cuda_gemmIiLi128ELi1ELi1ELi2048ELi64ELi64ELi64ELi0ELi0EEviiiPT_S1_S1_iii_param_3,
	.param .u64 .ptr .align 1 _Z9cuda_gemmIiLi128ELi1ELi1ELi2048ELi64ELi64ELi64ELi0ELi0EEviiiPT_S1_S1_iii_param_4,
	.param .u64 .ptr .align 1 _Z9cuda_gemmIiLi128ELi1ELi1ELi2048ELi64ELi64ELi64ELi0ELi0EEviiiPT_S1_S1_iii_param_5,
	.param .u32 _Z9cuda_gemmIiLi128ELi1ELi1ELi2048ELi64ELi64ELi64ELi0ELi0EEviiiPT_S1_S1_iii_param_6,
	.param .u32 _Z9cuda_gemmIiLi128ELi1ELi1ELi2048ELi64ELi64ELi64ELi0ELi0EEviiiPT_S1_S1_iii_param_7,
	.param .u32 _Z9cuda_gemmIiLi128ELi1ELi1ELi2048ELi64ELi64ELi64ELi0ELi0EEviiiPT_S1_S1_iii_param_8
)
.maxntid 128
{
	.reg .pred 	%p<90>;
	.reg .b16 	%rs<12>;
	.reg .b32 	%r<631>;
	.reg .b64 	%rd<35>;
	// demoted variable
	.shared .align 128 .b8 _ZZ9cuda_gemmIiLi128ELi1ELi1ELi2048ELi64ELi64ELi64ELi0ELi0EEviiiPT_S1_S1_iiiE11kron_fac_sh[2112];
	// demoted variable
	.shared .align 128 .b8 _ZZ9cuda_gemmIiLi128ELi1ELi1ELi2048ELi64ELi64ELi64ELi0ELi0EEviiiPT_S1_S1_iiiE3Ash[4096];
	// demoted variable
	.shared .align 128 .b8 _ZZ9cuda_gemmIiLi128ELi1ELi1ELi2048ELi64ELi64ELi64ELi0ELi0EEviiiPT_S1_S1_iiiE3Csh[8192];
	ld.param.u64 	%rd6, [_Z9cuda_gemmIiLi128ELi1ELi1ELi2048ELi64ELi64ELi64ELi0ELi0EEviiiPT_S1_S1_iii_param_3];
	ld.param.u32 	%r204, [_Z9cuda_gemmIiLi128ELi1ELi1ELi2048ELi64ELi64ELi64ELi0ELi0EEviiiPT_S1_S1_iii_param_6];
	ld.param.u32 	%r205, [_Z9cuda_gemmIiLi128ELi1ELi1ELi2048ELi64ELi64ELi64ELi0ELi0EEviiiPT_S1_S1_iii_param_7];
	cvta.to.global.u64 	%rd1, %rd6;
	mov.u32 	%r1, %tid.x;
	div.s32 	%r2, 2048, %r205;
	min.s32 	%r206, %r2, 64;
	shl.b32 	%r3, %r206, 1;
	div.u32 	%r5, %r1, %r3;
	mul.lo.s32 	%r207, %r5, %r3;
	sub.s32 	%r208, %r1, %r207;
	shr.u32 	%r4, %r208, 1;
	mov.u32 	%r6, %ctaid.y;
	mov.u32 	%r209, %nctaid.y;
	setp.ge.u32 	%p2, %r6, %r209;
	@%p2 bra 	$L__BB216_97;
	and.b32  	%r7, %r1, 1;
	mov.u32 	%r8, %ntid.x;
	shl.b32 	%r628, %r1, 2;
	shl.b32 	%r10, %r8, 2;
	and.b32  	%r11, %r1, 15;
	and.b32  	%r12, %r4, 15;
	shl.b32 	%r210, %r1, 4;
	and.b32  	%r13, %r210, 16;
	min.s32 	%r14, %r204, 16;
	add.s32 	%r211, %r1, %r8;
	cvt.u16.u32 	%rs3, %r211;
	xor.b16  	%rs4, %rs3, 2047;
	cvt.u16.u32 	%rs5, %r8;
	div.u16 	%rs6, %rs4, %rs5;
	and.b16  	%rs1, %rs6, 3;
	setp.eq.s16 	%p3, %rs1, 2;
	mov.u32 	%r582, %r1;
	@%p3 bra 	$L__BB216_4;
	cvt.u32.u16 	%r15, %rs1;
	mov.b32 	%r581, 0;
	mov.u32 	%r582, %r1;
$L__BB216_3:
	.pragma "nounroll";
	shl.b32 	%r213, %r582, 2;
	mov.u32 	%r214, _ZZ9cuda_gemmIiLi128ELi1ELi1ELi2048ELi64ELi64ELi64ELi0ELi0EEviiiPT_S1_S1_iiiE3Csh;
	add.s32 	%r215, %r214, %r213;
	mov.b32 	%r216, 0;
	st.shared.u32 	[%r215], %r216;
	add.s32 	%r582, %r582, %r8;
	add.s32 	%r581, %r581, 1;
	xor.b32  	%r217, %r581, %r15;
	setp.ne.s32 	%p4, %r217, 2;
	@%p4 bra 	$L__BB216_3;
$L__BB216_4:
	mov.u32 	%r219, _ZZ9cuda_gemmIiLi128ELi1ELi1ELi2048ELi64ELi64ELi64ELi0ELi0EEviiiPT_S1_S1_iiiE3Csh;
$L__BB216_5:
	shl.b32 	%r218, %r582, 2;
	add.s32 	%r220, %r219, %r218;
	mov.b32 	%r221, 0;
	st.shared.u32 	[%r220], %r221;
	add.s32 	%r222, %r220, %r10;
	st.shared.u32 	[%r222], %r221;
	add.s32 	%r223, %r222, %r10;
	st.shared.u32 	[%r223], %r221;
	add.s32 	%r224, %r223, %r10;
	st.shared.u32 	[%r224], %r221;
	add.s32 	%r582, %r10, %r582;
	setp.lt.u32 	%p5, %r582, 2048;
	@%p5 bra 	$L__BB216_5;
	ld.param.u64 	%rd33, [_Z9cuda_gemmIiLi128ELi1ELi1ELi2048ELi64ELi64ELi64ELi0ELi0EEviiiPT_S1_S1_iii_param_4];
	add.s32 	%r226, %r628, %r10;
	cvt.u16.u32 	%rs7, %r226;
	sub.s16 	%rs8, 1023, %rs7;
	cvt.u16.u32 	%rs9, %r10;
	div.u16 	%rs2, %rs8, %rs9;
	add.s32 	%r227, %r4, 1;
	and.b32  	%r23, %r227, 15;
	add.s32 	%r228, %r4, 2;
	and.b32  	%r24, %r228, 15;
	add.s32 	%r229, %r4, 3;
	and.b32  	%r25, %r229, 15;
	add.s32 	%r230, %r4, 4;
	and.b32  	%r26, %r230, 15;
	add.s32 	%r231, %r4, 5;
	and.b32  	%r27, %r231, 15;
	add.s32 	%r232, %r4, 6;
	and.b32  	%r28, %r232, 15;
	add.s32 	%r233, %r4, 7;
	and.b32  	%r29, %r233, 15;
	xor.b32  	%r30, %r12, 8;
	add.s32 	%r234, %r4, 9;
	and.b32  	%r31, %r234, 15;
	add.s32 	%r235, %r4, 10;
	and.b32  	%r32, %r235, 15;
	add.s32 	%r236, %r4, 11;
	and.b32  	%r33, %r236, 15;
	add.s32 	%r237, %r4, 12;
	and.b32  	%r34, %r237, 15;
	add.s32 	%r238, %r4, 13;
	and.b32  	%r35, %r238, 15;
	add.s32 	%r239, %r4, 14;
	and.b32  	%r36, %r239, 15;
	add.s32 	%r240, %r4, -1;
	and.b32  	%r37, %r240, 15;
	add.s32 	%r38, %r13, %r12;
	add.s32 	%r39, %r13, %r23;
	add.s32 	%r40, %r13, %r24;
	add.s32 	%r41, %r13, %r25;
	add.s32 	%r42, %r13, %r26;
	add.s32 	%r43, %r13, %r27;
	add.s32 	%r44, %r13, %r28;
	add.s32 	%r45, %r13, %r29;
	add.s32 	%r46, %r13, %r30;
	add.s32 	%r47, %r13, %r31;
	add.s32 	%r48, %r13, %r32;
	add.s32 	%r49, %r13, %r33;
	add.s32 	%r50, %r13, %r34;
	add.s32 	%r51, %r13, %r35;
	add.s32 	%r52, %r13, %r36;
	add.s32 	%r53, %r13, %r37;
	setp.lt.s32 	%p7, %r12, %r205;
	selp.b32 	%r241, 0, %r205, %p7;
	sub.s32 	%r54, %r12, %r241;
	add.s32 	%r242, %r12, 1;
	setp.lt.s32 	%p8, %r242, %r205;
	selp.b32 	%r243, 0, %r205, %p8;
	sub.s32 	%r55, %r242, %r243;
	add.s32 	%r244, %r12, 2;
	setp.lt.s32 	%p9, %r244, %r205;
	selp.b32 	%r245, 0, %r205, %p9;
	sub.s32 	%r56, %r244, %r245;
	add.s32 	%r246, %r12, 3;
	setp.lt.s32 	%p10, %r246, %r205;
	selp.b32 	%r247, 0, %r205, %p10;
	sub.s32 	%r57, %r246, %r247;
	add.s32 	%r248, %r12, 4;
	setp.lt.s32 	%p11, %r248, %r205;
	selp.b32 	%r249, 0, %r205, %p11;
	sub.s32 	%r58, %r248, %r249;
	add.s32 	%r250, %r12, 5;
	setp.lt.s32 	%p12, %r250, %r205;
	selp.b32 	%r251, 0, %r205, %p12;
	sub.s32 	%r59, %r250, %r251;
	add.s32 	%r252, %r12, 6;
	setp.lt.s32 	%p13, %r252, %r205;
	selp.b32 	%r253, 0, %r205, %p13;
	sub.s32 	%r60, %r252, %r253;
	add.s32 	%r254, %r12, 7;
	setp.lt.s32 	%p14, %r254, %r205;
	selp.b32 	%r255, 0, %r205, %p14;
	sub.s32 	%r61, %r254, %r255;
	add.s32 	%r256, %r12, 8;
	setp.lt.s32 	%p15, %r256, %r205;
	selp.b32 	%r257, 0, %r205, %p15;
	sub.s32 	%r62, %r256, %r257;
	add.s32 	%r258, %r12, 9;
	setp.lt.s32 	%p16, %r258, %r205;
	selp.b32 	%r259, 0, %r205, %p16;
	sub.s32 	%r63, %r258, %r259;
	add.s32 	%r260, %r12, 10;
	setp.lt.s32 	%p17, %r260, %r205;
	selp.b32 	%r261, 0, %r205, %p17;
	sub.s32 	%r64, %r260, %r261;
	add.s32 	%r262, %r12, 11;
	setp.lt.s32 	%p18, %r262, %r205;
	selp.b32 	%r263, 0, %r205, %p18;
	sub.s32 	%r65, %r262, %r263;
	add.s32 	%r264, %r12, 12;
	setp.lt.s32 	%p19, %r264, %r205;
	selp.b32 	%r265, 0, %r205, %p19;
	sub.s32 	%r66, %r264, %r265;
	add.s32 	%r266, %r12, 13;
	setp.lt.s32 	%p20, %r266, %r205;
	selp.b32 	%r267, 0, %r205, %p20;
	sub.s32 	%r67, %r266, %r267;
	add.s32 	%r268, %r12, 14;
	setp.lt.s32 	%p21, %r268, %r205;
	selp.b32 	%r269, 0, %r205, %p21;
	sub.s32 	%r68, %r268, %r269;
	add.s32 	%r270, %r12, 15;
	setp.lt.s32 	%p22, %r270, %r205;
	selp.b32 	%r271, 0, %r205, %p22;
	sub.s32 	%r69, %r270, %r271;
	cvt.u16.u32 	%rs10, %r3;
	div.s16 	%rs11, 128, %rs10;
	cvt.s32.s16 	%r70, %rs11;
	and.b32  	%r71, %r1, 31;
	cvta.to.global.u64 	%rd2, %rd33;
	shr.u32 	%r72, %r8, 4;
	mov.u32 	%r272, _ZZ9cuda_gemmIiLi128ELi1ELi1ELi2048ELi64ELi64ELi64ELi0ELi0EEviiiPT_S1_S1_iiiE11kron_fac_sh;
	mad.lo.s32 	%r73, %r11, 132, %r272;
	shr.u32 	%r74, %r1, 4;
	mov.b32 	%r584, 0;
	mov.pred 	%p89, -1;
	shl.b32 	%r434, %r71, 2;
	shl.b32 	%r437, %r38, 2;
	shl.b32 	%r440, %r39, 2;
	shl.b32 	%r443, %r40, 2;
	shl.b32 	%r446, %r41, 2;
	shl.b32 	%r449, %r42, 2;
	shl.b32 	%r452, %r43, 2;
	shl.b32 	%r455, %r44, 2;
	shl.b32 	%r458, %r45, 2;
	shl.b32 	%r461, %r46, 2;
	shl.b32 	%r464, %r47, 2;
	shl.b32 	%r467, %r48, 2;
	shl.b32 	%r470, %r49, 2;
	shl.b32 	%r473, %r50, 2;
	shl.b32 	%r476, %r51, 2;
	shl.b32 	%r479, %r52, 2;
	shl.b32 	%r482, %r53, 2;
$L__BB216_7:
	mov.pred 	%p1, %p89;
	ld.param.u32 	%r578, [_Z9cuda_gemmIiLi128ELi1ELi1ELi2048ELi64ELi64ELi64ELi0ELi0EEviiiPT_S1_S1_iii_param_2];
	cvt.u32.u16 	%r273, %rs2;
	and.b32  	%r274, %r273, 3;
	setp.eq.s32 	%p23, %r274, 2;
	mov.u32 	%r275, %ctaid.x;
	shl.b32 	%r276, %r275, 11;
	mov.u32 	%r277, %ctaid.z;
	shl.b32 	%r278, %r277, 6;
	add.s32 	%r279, %r278, %r276;
	mad.lo.s32 	%r280, %r6, %r578, %r279;
	add.s32 	%r76, %r280, %r584;
	mov.u32 	%r585, %r628;
	@%p23 bra 	$L__BB216_11;
	add.s32 	%r585, %r628, %r10;
	cvt.u32.u16 	%r281, %rs2;
	and.b32  	%r282, %r281, 3;
	setp.eq.s32 	%p24, %r282, 3;
	and.b32  	%r283, %r628, 28;
	mov.u32 	%r284, %tid.x;
	shr.u32 	%r285, %r284, 3;
	mad.lo.s32 	%r286, %r285, %r205, %r283;
	add.s32 	%r287, %r76, %r286;
	mul.wide.s32 	%rd7, %r287, 4;
	add.s64 	%rd8, %rd1, %rd7;
	ld.global.v4.u32 	{%r288, %r289, %r290, %r291}, [%rd8];
	shl.b32 	%r292, %r628, 2;
	mov.u32 	%r293, _ZZ9cuda_gemmIiLi128ELi1ELi1ELi2048ELi64ELi64ELi64ELi0ELi0EEviiiPT_S1_S1_iiiE3Ash;
	add.s32 	%r294, %r293, %r292;
	st.shared.v4.u32 	[%r294], {%r288, %r289, %r290, %r291};
	@%p24 bra 	$L__BB216_11;
	add.s32 	%r295, %r628, %r10;
	add.s32 	%r585, %r295, %r10;
	cvt.u32.u16 	%r296, %rs2;
	and.b32  	%r297, %r296, 3;
	setp.eq.s32 	%p25, %r297, 0;
	and.b32  	%r298, %r295, 28;
	shr.u32 	%r299, %r295, 5;
	mad.lo.s32 	%r300, %r299, %r205, %r298;
	add.s32 	%r301, %r76, %r300;
	mul.wide.s32 	%rd9, %r301, 4;
	add.s64 	%rd10, %rd1, %rd9;
	ld.global.v4.u32 	{%r302, %r303, %r304, %r305}, [%rd10];
	shl.b32 	%r306, %r628, 2;
	mov.u32 	%r307, _ZZ9cuda_gemmIiLi128ELi1ELi1ELi2048ELi64ELi64ELi64ELi0ELi0EEviiiPT_S1_S1_iiiE3Ash;
	add.s32 	%r308, %r307, %r306;
	shl.b32 	%r309, %r10, 2;
	add.s32 	%r310, %r308, %r309;
	st.shared.v4.u32 	[%r310], {%r302, %r303, %r304, %r305};
	@%p25 bra 	$L__BB216_11;
	add.s32 	%r311, %r628, %r10;
	add.s32 	%r312, %r311, %r10;
	add.s32 	%r585, %r312, %r10;
	and.b32  	%r313, %r312, 28;
	shr.u32 	%r314, %r312, 5;
	mad.lo.s32 	%r315, %r314, %r205, %r313;
	add.s32 	%r316, %r76, %r315;
	mul.wide.s32 	%rd11, %r316, 4;
	add.s64 	%rd12, %rd1, %rd11;
	ld.global.v4.u32 	{%r317, %r318, %r319, %r320}, [%rd12];
	shl.b32 	%r321, %r628, 2;
	mov.u32 	%r322, _ZZ9cuda_gemmIiLi128ELi1ELi1ELi2048ELi64ELi64ELi64ELi0ELi0EEviiiPT_S1_S1_iiiE3Ash;
	add.s32 	%r323, %r322, %r321;
	shl.b32 	%r324, %r10, 2;
	add.s32 	%r325, %r323, %r324;
	add.s32 	%r326, %r325, %r324;
	st.shared.v4.u32 	[%r326], {%r317, %r318, %r319, %r320};
$L__BB216_11:
	setp.lt.u16 	%p26, %rs2, 2;
	@%p26 bra 	$L__BB216_14;
	mov.u32 	%r327, %ntid.x;
	mad.lo.s32 	%r589, %r327, 12, %r585;
	shl.b32 	%r328, %r327, 3;
	add.s32 	%r588, %r328, %r585;
	add.s32 	%r587, %r10, %r585;
	shl.b32 	%r329, %r585, 2;
	mov.u32 	%r330, _ZZ9cuda_gemmIiLi128ELi1ELi1ELi2048ELi64ELi64ELi64ELi0ELi0EEviiiPT_S1_S1_iiiE3Ash;
	add.s32 	%r586, %r330, %r329;
$L__BB216_13:
	shr.u32 	%r331, %r585, 5;
	and.b32  	%r332, %r585, 28;
	add.s32 	%r333, %r76, %r332;
	mad.lo.s32 	%r334, %r331, %r205, %r333;
	mul.wide.s32 	%rd13, %r334, 4;
	add.s64 	%rd14, %rd1, %rd13;
	ld.global.v4.u32 	{%r335, %r336, %r337, %r338}, [%rd14];
	st.shared.v4.u32 	[%r586], {%r335, %r336, %r337, %r338};
	add.s32 	%r339, %r585, %r10;
	shr.u32 	%r340, %r587, 5;
	and.b32  	%r341, %r587, 28;
	add.s32 	%r342, %r76, %r341;
	mad.lo.s32 	%r343, %r340, %r205, %r342;
	mul.wide.s32 	%rd15, %r343, 4;
	add.s64 	%rd16, %rd1, %rd15;
	ld.global.v4.u32 	{%r344, %r345, %r346, %r347}, [%rd16];
	mov.u32 	%r348, %ntid.x;
	shl.b32 	%r349, %r348, 4;
	add.s32 	%r350, %r586, %r349;
	st.shared.v4.u32 	[%r350], {%r344, %r345, %r346, %r347};
	add.s32 	%r351, %r339, %r10;
	shr.u32 	%r352, %r588, 5;
	and.b32  	%r353, %r588, 28;
	add.s32 	%r354, %r76, %r353;
	mad.lo.s32 	%r355, %r352, %r205, %r354;
	mul.wide.s32 	%rd17, %r355, 4;
	add.s64 	%rd18, %rd1, %rd17;
	ld.global.v4.u32 	{%r356, %r357, %r358, %r359}, [%rd18];
	shl.b32 	%r360, %r348, 5;
	add.s32 	%r361, %r586, %r360;
	st.shared.v4.u32 	[%r361], {%r356, %r357, %r358, %r359};
	add.s32 	%r362, %r351, %r10;
	shr.u32 	%r363, %r589, 5;
	and.b32  	%r364, %r589, 28;
	add.s32 	%r365, %r76, %r364;
	mad.lo.s32 	%r366, %r363, %r205, %r365;
	mul.wide.s32 	%rd19, %r366, 4;
	add.s64 	%rd20, %rd1, %rd19;
	ld.global.v4.u32 	{%r367, %r368, %r369, %r370}, [%rd20];
	mad.lo.s32 	%r371, %r348, 48, %r586;
	st.shared.v4.u32 	[%r371], {%r367, %r368, %r369, %r370};
	add.s32 	%r585, %r362, %r10;
	add.s32 	%r589, %r589, %r349;
	add.s32 	%r588, %r588, %r349;
	add.s32 	%r587, %r587, %r349;
	shl.b32 	%r372, %r348, 6;
	add.s32 	%r586, %r586, %r372;
	setp.lt.u32 	%p27, %r585, 1024;
	@%p27 bra 	$L__BB216_13;
$L__BB216_14:
	mov.u32 	%r374, %ctaid.z;
	shl.b32 	%r375, %r374, 6;
	add.s32 	%r95, %r584, %r375;
	mov.b32 	%r591, 0;
$L__BB216_15:
	mov.u32 	%r96, %r591;
	add.s32 	%r97, %r96, %r11;
	mov.u32 	%r592, %r74;
$L__BB216_16:
	add.s32 	%r376, %r95, %r592;
	mad.lo.s32 	%r377, %r376, %r204, %r97;
	mul.wide.s32 	%rd21, %r377, 4;
	add.s64 	%rd22, %rd2, %rd21;
	ld.global.u32 	%r378, [%rd22];
	shl.b32 	%r379, %r592, 2;
	add.s32 	%r380, %r73, %r379;
	st.shared.u32 	[%r380], %r378;
	add.s32 	%r592, %r592, %r72;
	setp.lt.u32 	%p28, %r592, 32;
	@%p28 bra 	$L__BB216_16;
	setp.lt.s32 	%p29, %r2, 1;
	bar.sync 	0;
	@%p29 bra 	$L__BB216_90;
	mov.b32 	%r593, 0;
$L__BB216_19:
	setp.ge.s32 	%p30, %r5, %r14;
	add.s32 	%r101, %r593, %r4;
	shl.b32 	%r382, %r101, 5;
	or.b32  	%r383, %r382, %r13;
	add.s32 	%r384, %r383, %r12;
	shl.b32 	%r385, %r384, 2;
	mov.u32 	%r386, _ZZ9cuda_gemmIiLi128ELi1ELi1ELi2048ELi64ELi64ELi64ELi0ELi0EEviiiPT_S1_S1_iiiE3Ash;
	add.s32 	%r387, %r386, %r385;
	ld.shared.u32 	%r102, [%r387];
	add.s32 	%r388, %r383, %r23;
	shl.b32 	%r389, %r388, 2;
	add.s32 	%r390, %r386, %r389;
	ld.shared.u32 	%r103, [%r390];
	add.s32 	%r391, %r383, %r24;
	shl.b32 	%r392, %r391, 2;
	add.s32 	%r393, %r386, %r392;
	ld.shared.u32 	%r104, [%r393];
	add.s32 	%r394, %r383, %r25;
	shl.b32 	%r395, %r394, 2;
	add.s32 	%r396, %r386, %r395;
	ld.shared.u32 	%r105, [%r396];
	add.s32 	%r397, %r383, %r26;
	shl.b32 	%r398, %r397, 2;
	add.s32 	%r399, %r386, %r398;
	ld.shared.u32 	%r106, [%r399];
	add.s32 	%r400, %r383, %r27;
	shl.b32 	%r401, %r400, 2;
	add.s32 	%r402, %r386, %r401;
	ld.shared.u32 	%r107, [%r402];
	add.s32 	%r403, %r383, %r28;
	shl.b32 	%r404, %r403, 2;
	add.s32 	%r405, %r386, %r404;
	ld.shared.u32 	%r108, [%r405];
	add.s32 	%r406, %r383, %r29;
	shl.b32 	%r407, %r406, 2;
	add.s32 	%r408, %r386, %r407;
	ld.shared.u32 	%r109, [%r408];
	add.s32 	%r409, %r383, %r30;
	shl.b32 	%r410, %r409, 2;
	add.s32 	%r411, %r386, %r410;
	ld.shared.u32 	%r110, [%r411];
	add.s32 	%r412, %r383, %r31;
	shl.b32 	%r413, %r412, 2;
	add.s32 	%r414, %r386, %r413;
	ld.shared.u32 	%r111, [%r414];
	add.s32 	%r415, %r383, %r32;
	shl.b32 	%r416, %r415, 2;
	add.s32 	%r417, %r386, %r416;
	ld.shared.u32 	%r112, [%r417];
	add.s32 	%r418, %r383, %r33;
	shl.b32 	%r419, %r418, 2;
	add.s32 	%r420, %r386, %r419;
	ld.shared.u32 	%r113, [%r420];
	add.s32 	%r421, %r383, %r34;
	shl.b32 	%r422, %r421, 2;
	add.s32 	%r423, %r386, %r422;
	ld.shared.u32 	%r114, [%r423];
	add.s32 	%r424, %r383, %r35;
	shl.b32 	%r425, %r424, 2;
	add.s32 	%r426, %r386, %r425;
	ld.shared.u32 	%r115, [%r426];
	add.s32 	%r427, %r383, %r36;
	shl.b32 	%r428, %r427, 2;
	add.s32 	%r429, %r386, %r428;
	ld.shared.u32 	%r116, [%r429];
	add.s32 	%r430, %r383, %r37;
	shl.b32 	%r431, %r430, 2;
	add.s32 	%r432, %r386, %r431;
	ld.shared.u32 	%r117, [%r432];
	@%p30 bra 	$L__BB216_89;
	mov.u32 	%r594, %r5;
$L__BB216_21:
	setp.gt.u32 	%p31, %r205, 64;
	mov.u32 	%r433, _ZZ9cuda_gemmIiLi128ELi1ELi1ELi2048ELi64ELi64ELi64ELi0ELi0EEviiiPT_S1_S1_iiiE11kron_fac_sh;
	mad.lo.s32 	%r119, %r594, 132, %r433;
	add.s32 	%r435, %r119, %r434;
	ld.shared.u32 	%r120, [%r435];
	@%p31 bra 	$L__BB216_54;
	setp.eq.s32 	%p48, %r205, 0;
	mov.b32 	%r596, 0;
	@%p48 bra 	$L__BB216_24;
	shfl.sync.idx.b32	%r486|%p49, %r120, %r54, 31, -1;
	mul.lo.s32 	%r596, %r486, %r102;
$L__BB216_24:
	setp.lt.s32 	%p50, %r205, 2;
	@%p50 bra 	$L__BB216_26;
	shfl.sync.idx.b32	%r487|%p51, %r120, %r55, 31, -1;
	mad.lo.s32 	%r596, %r487, %r103, %r596;
$L__BB216_26:
	setp.lt.s32 	%p52, %r205, 3;
	@%p52 bra 	$L__BB216_28;
	shfl.sync.idx.b32	%r488|%p53, %r120, %r56, 31, -1;
	mad.lo.s32 	%r596, %r488, %r104, %r596;
$L__BB216_28:
	setp.lt.s32 	%p54, %r205, 4;
	@%p54 bra 	$L__BB216_30;
	shfl.sync.idx.b32	%r489|%p55, %r120, %r57, 31, -1;
	mad.lo.s32 	%r596, %r489, %r105, %r596;
$L__BB216_30:
	setp.lt.s32 	%p56, %r205, 5;
	@%p56 bra 	$L__BB216_32;
	shfl.sync.idx.b32	%r490|%p57, %r120, %r58, 31, -1;
	mad.lo.s32 	%r596, %r490, %r106, %r596;
$L__BB216_32:
	setp.lt.s32 	%p58, %r205, 6;
	@%p58 bra 	$L__BB216_34;
	shfl.sync.idx.b32	%r491|%p59, %r120, %r59, 31, -1;
	mad.lo.s32 	%r596, %r491, %r107, %r596;
$L__BB216_34:
	setp.lt.s32 	%p60, %r205, 7;
	@%p60 bra 	$L__BB216_36;
	shfl.sync.idx.b32	%r492|%p61, %r120, %r60, 31, -1;
	mad.lo.s32 	%r596, %r492, %r108, %r596;
$L__BB216_36:
	setp.lt.s32 	%p62, %r205, 8;
	@%p62 bra 	$L__BB216_38;
	shfl.sync.idx.b32	%r493|%p63, %r120, %r61, 31, -1;
	mad.lo.s32 	%r596, %r493, %r109, %r596;
$L__BB216_38:
	setp.lt.s32 	%p64, %r205, 9;
	@%p64 bra 	$L__BB216_40;
	shfl.sync.idx.b32	%r494|%p65, %r120, %r62, 31, -1;
	mad.lo.s32 	%r596, %r494, %r110, %r596;
$L__BB216_40:
	setp.lt.s32 	%p66, %r205, 10;
	@%p66 bra 	$L__BB216_42;
	shfl.sync.idx.b32	%r495|%p67, %r120, %r63, 31, -1;
	mad.lo.s32 	%r596, %r495, %r111, %r596;
$L__BB216_42:
	setp.lt.s32 	%p68, %r205, 11;
	@%p68 bra 	$L__BB216_44;
	shfl.sync.idx.b32	%r496|%p69, %r120, %r64, 31, -1;
	mad.lo.s32 	%r596, %r496, %r112, %r596;
$L__BB216_44:
	setp.lt.s32 	%p70, %r205, 12;
	@%p70 bra 	$L__BB216_46;
	shfl.sync.idx.b32	%r497|%p71, %r120, %r65, 31, -1;
	mad.lo.s32 	%r596, %r497, %r113, %r596;
$L__BB216_46:
	setp.lt.s32 	%p72, %r205, 13;
	@%p72 bra 	$L__BB216_48;
	shfl.sync.idx.b32	%r498|%p73, %r120, %r66, 31, -1;
	mad.lo.s32 	%r596, %r498, %r114, %r596;
$L__BB216_48:
	setp.lt.s32 	%p74, %r205, 14;
	@%p74 bra 	$L__BB216_50;
	shfl.sync.idx.b32	%r499|%p75, %r120, %r67, 31, -1;
	mad.lo.s32 	%r596, %r499, %r115, %r596;
$L__BB216_50:
	setp.lt.s32 	%p76, %r205, 15;
	@%p76 bra 	$L__BB216_52;
	shfl.sync.idx.b32	%r500|%p77, %r120, %r68, 31, -1;
	mad.lo.s32 	%r596, %r500, %r116, %r596;
$L__BB216_52:
	setp.lt.s32 	%p78, %r205, 16;
	@%p78 bra 	$L__BB216_86;
	shfl.sync.idx.b32	%r501|%p79, %r120, %r69, 31, -1;
	mad.lo.s32 	%r596, %r501, %r117, %r596;
	bra.uni 	$L__BB216_86;
$L__BB216_54:
	setp.lt.s32 	%p32, %r205, 1;
	mov.b32 	%r596, 0;
	@%p32 bra 	$L__BB216_56;
	add.s32 	%r438, %r119, %r437;
	ld.shared.u32 	%r439, [%r438];
	mul.lo.s32 	%r596, %r439, %r102;
$L__BB216_56:
	setp.lt.s32 	%p33, %r205, 2;
	@%p33 bra 	$L__BB216_58;
	add.s32 	%r441, %r119, %r440;
	ld.shared.u32 	%r442, [%r441];
	mad.lo.s32 	%r596, %r442, %r103, %r596;
$L__BB216_58:
	setp.lt.s32 	%p34, %r205, 3;
	@%p34 bra 	$L__BB216_60;
	add.s32 	%r444, %r119, %r443;
	ld.shared.u32 	%r445, [%r444];
	mad.lo.s32 	%r596, %r445, %r104, %r596;
$L__BB216_60:
	setp.lt.s32 	%p35, %r205, 4;
	@%p35 bra 	$L__BB216_62;
	add.s32 	%r447, %r119, %r446;
	ld.shared.u32 	%r448, [%r447];
	mad.lo.s32 	%r596, %r448, %r105, %r596;
$L__BB216_62:
	setp.lt.s32 	%p36, %r205, 5;
	@%p36 bra 	$L__BB216_64;
	add.s32 	%r450, %r119, %r449;
	ld.shared.u32 	%r451, [%r450];
	mad.lo.s32 	%r596, %r451, %r106, %r596;
$L__BB216_64:
	setp.lt.s32 	%p37, %r205, 6;
	@%p37 bra 	$L__BB216_66;
	add.s32 	%r453, %r119, %r452;
	ld.shared.u32 	%r454, [%r453];
	mad.lo.s32 	%r596, %r454, %r107, %r596;
$L__BB216_66:
	setp.lt.s32 	%p38, %r205, 7;
	@%p38 bra 	$L__BB216_68;
	add.s32 	%r456, %r119, %r455;
	ld.shared.u32 	%r457, [%r456];
	mad.lo.s32 	%r596, %r457, %r108, %r596;
$L__BB216_68:
	setp.lt.s32 	%p39, %r205, 8;
	@%p39 bra 	$L__BB216_70;
	add.s32 	%r459, %r119, %r458;
	ld.shared.u32 	%r460, [%r459];
	mad.lo.s32 	%r596, %r460, %r109, %r596;
$L__BB216_70:
	setp.lt.s32 	%p40, %r205, 9;
	@%p40 bra 	$L__BB216_72;
	add.s32 	%r462, %r119, %r461;
	ld.shared.u32 	%r463, [%r462];
	mad.lo.s32 	%r596, %r463, %r110, %r596;
$L__BB216_72:
	setp.lt.s32 	%p41, %r205, 10;
	@%p41 bra 	$L__BB216_74;
	add.s32 	%r465, %r119, %r464;
	ld.shared.u32 	%r466, [%r465];
	mad.lo.s32 	%r596, %r466, %r111, %r596;
$L__BB216_74:
	setp.lt.s32 	%p42, %r205, 11;
	@%p42 bra 	$L__BB216_76;
	add.s32 	%r468, %r119, %r467;
	ld.shared.u32 	%r469, [%r468];
	mad.lo.s32 	%r596, %r469, %r112, %r596;
$L__BB216_76:
	setp.lt.s32 	%p43, %r205, 12;
	@%p43 bra 	$L__BB216_78;
	add.s32 	%r471, %r119, %r470;
	ld.shared.u32 	%r472, [%r471];
	mad.lo.s32 	%r596, %r472, %r113, %r596;
$L__BB216_78:
	setp.lt.s32 	%p44, %r205, 13;
	@%p44 bra 	$L__BB216_80;
	add.s32 	%r474, %r119, %r473;
	ld.shared.u32 	%r475, [%r474];
	mad.lo.s32 	%r596, %r475, %r114, %r596;
$L__BB216_80:
	setp.lt.s32 	%p45, %r205, 14;
	@%p45 bra 	$L__BB216_82;
	add.s32 	%r477, %r119, %r476;
	ld.shared.u32 	%r478, [%r477];
	mad.lo.s32 	%r596, %r478, %r115, %r596;
$L__BB216_82:
	setp.lt.s32 	%p46, %r205, 15;
	@%p46 bra 	$L__BB216_84;
	add.s32 	%r480, %r119, %r479;
	ld.shared.u32 	%r481, [%r480];
	mad.lo.s32 	%r596, %r481, %r116, %r596;
$L__BB216_84:
	setp.lt.s32 	%p47, %r205, 16;
	@%p47 bra 	$L__BB216_86;
	add.s32 	%r483, %r119, %r482;
	ld.shared.u32 	%r484, [%r483];
	mad.lo.s32 	%r596, %r484, %r117, %r596;
$L__BB216_86:
	setp.ne.s32 	%p80, %r7, 0;
	add.s32 	%r502, %r594, %r96;
	mad.lo.s32 	%r184, %r502, %r2, %r101;
	shfl.sync.down.b32	%r503|%p81, %r596, 1, 7711, -1;
	add.s32 	%r185, %r503, %r596;
	@%p80 bra 	$L__BB216_88;
	shl.b32 	%r504, %r184, 2;
	mov.u32 	%r505, _ZZ9cuda_gemmIiLi128ELi1ELi1ELi2048ELi64ELi64ELi64ELi0ELi0EEviiiPT_S1_S1_iiiE3Csh;
	add.s32 	%r506, %r505, %r504;
	ld.shared.u32 	%r507, [%r506];
	add.s32 	%r508, %r507, %r185;
	st.shared.u32 	[%r506], %r508;
$L__BB216_88:
	add.s32 	%r594, %r594, %r70;
	setp.lt.s32 	%p82, %r594, %r14;
	@%p82 bra 	$L__BB216_21;
$L__BB216_89:
	add.s32 	%r593, %r593, %r3;
	setp.lt.s32 	%p83, %r593, %r2;
	@%p83 bra 	$L__BB216_19;
$L__BB216_90:
	add.s32 	%r591, %r96, 16;
	setp.lt.u32 	%p84, %r96, 48;
	@%p84 bra 	$L__BB216_15;
	mov.b32 	%r584, 32;
	mov.pred 	%p89, 0;
	@%p1 bra 	$L__BB216_7;
	ld.param.u64 	%rd34, [_Z9cuda_gemmIiLi128ELi1ELi1ELi2048ELi64ELi64ELi64ELi0ELi0EEviiiPT_S1_S1_iii_param_5];
	ld.param.u32 	%r579, [_Z9cuda_gemmIiLi128ELi1ELi1ELi2048ELi64ELi64ELi64ELi0ELi0EEviiiPT_S1_S1_iii_param_2];
	ld.param.u32 	%r577, [_Z9cuda_gemmIiLi128ELi1ELi1ELi2048ELi64ELi64ELi64ELi0ELi0EEviiiPT_S1_S1_iii_param_1];
	cvta.to.global.u64 	%rd3, %rd34;
	bar.sync 	0;
	mov.u32 	%r510, %ctaid.x;
	mul.lo.s32 	%r511, %r2, %r510;
	mad.lo.s32 	%r189, %r6, %r577, %r511;
	div.s32 	%r190, %r579, %r205;
	xor.b32  	%r512, %r628, 2047;
	sub.s32 	%r513, %r512, %r10;
	div.u32 	%r514, %r513, %r10;
	and.b32  	%r191, %r514, 3;
	setp.eq.s32 	%p86, %r191, 2;
	@%p86 bra 	$L__BB216_95;
	mov.b32 	%r627, 0;
$L__BB216_94:
	.pragma "nounroll";
	div.s32 	%r516, %r628, %r2;
	mad.lo.s32 	%r517, %r190, %r516, %r189;
	mul.lo.s32 	%r518, %r516, %r2;
	sub.s32 	%r519, %r628, %r518;
	add.s32 	%r520, %r517, %r519;
	mul.wide.s32 	%rd23, %r520, 4;
	add.s64 	%rd24, %rd3, %rd23;
	shl.b32 	%r521, %r628, 2;
	mov.u32 	%r522, _ZZ9cuda_gemmIiLi128ELi1ELi1ELi2048ELi64ELi64ELi64ELi0ELi0EEviiiPT_S1_S1_iiiE3Csh;
	add.s32 	%r523, %r522, %r521;
	ld.shared.v4.u32 	{%r524, %r525, %r526, %r527}, [%r523];
	st.global.v4.u32 	[%rd24], {%r524, %r525, %r526, %r527};
	add.s32 	%r628, %r628, %r10;
	add.s32 	%r627, %r627, 1;
	xor.b32  	%r528, %r191, %r627;
	setp.ne.s32 	%p87, %r528, 2;
	@%p87 bra 	$L__BB216_94;
$L__BB216_95:
	shl.b32 	%r529, %r628, 2;
	mov.u32 	%r530, _ZZ9cuda_gemmIiLi128ELi1ELi1ELi2048ELi64ELi64ELi64ELi0ELi0EEviiiPT_S1_S1_iiiE3Csh;
	add.s32 	%r629, %r530, %r529;
	mov.u32 	%r546, %ntid.x;
	shl.b32 	%r547, %r546, 4;
	shl.b32 	%r559, %r546, 5;
	shl.b32 	%r576, %r546, 6;
$L__BB216_96:
	div.s32 	%r531, %r628, %r2;
	mad.lo.s32 	%r532, %r190, %r531, %r189;
	mul.lo.s32 	%r533, %r531, %r2;
	sub.s32 	%r534, %r628, %r533;
	add.s32 	%r535, %r532, %r534;
	mul.wide.s32 	%rd25, %r535, 4;
	add.s64 	%rd26, %rd3, %rd25;
	ld.shared.v4.u32 	{%r536, %r537, %r538, %r539}, [%r629];
	st.global.v4.u32 	[%rd26], {%r536, %r537, %r538, %r539};
	add.s32 	%r540, %r10, %r628;
	div.s32 	%r541, %r540, %r2;
	mad.lo.s32 	%r542, %r190, %r541, %r189;
	mul.lo.s32 	%r543, %r541, %r2;
	sub.s32 	%r544, %r540, %r543;
	add.s32 	%r545, %r542, %r544;
	mul.wide.s32 	%rd27, %r545, 4;
	add.s64 	%rd28, %rd3, %rd27;
	add.s32 	%r548, %r629, %r547;
	ld.shared.v4.u32 	{%r549, %r550, %r551, %r552}, [%r548];
	st.global.v4.u32 	[%rd28], {%r549, %r550, %r551, %r552};
	add.s32 	%r553, %r10, %r540;
	div.s32 	%r554, %r553, %r2;
	mad.lo.s32 	%r555, %r190, %r554, %r189;
	mul.lo.s32 	%r556, %r554, %r2;
	sub.s32 	%r557, %r553, %r556;
	add.s32 	%r558, %r555, %r557;
	mul.wide.s32 	%rd29, %r558, 4;
	add.s64 	%rd30, %rd3, %rd29;
	add.s32 	%r560, %r629, %r559;
	ld.shared.v4.u32 	{%r561, %r562, %r563, %r564}, [%r560];
	st.global.v4.u32 	[%rd30], {%r561, %r562, %r563, %r564};
	add.s32 	%r565, %r10, %r553;
	div.s32 	%r566, %r565, %r2;
	mad.lo.s32 	%r567, %r190, %r566, %r189;
	mul.lo.s32 	%r568, %r566, %r2;
	sub.s32 	%r569, %r565, %r568;
	add.s32 	%r570, %r567, %r569;
	mul.wide.s32 	%rd31, %r570, 4;
	add.s64 	%rd32, %rd3, %rd31;
	mad.lo.s32 	%r571, %r546, 48, %r629;
	ld.shared.v4.u32 	{%r572, %r573, %r574, %r575}, [%r571];
	st.global.v4.u32 	[%rd32], {%r572, %r573, %r574, %r575};
	add.s32 	%r629, %r629, %r576;
	add.s32 	%r628, %r10, %r565;
	setp.lt.u32 	%p88, %r628, 2048;
	@%p88 bra 	$L__BB216_96;
$L__BB216_97:
	ret;

}
	// .globl	_Z9cuda_gemmIiLi128ELi1ELi1ELi2048ELi64ELi64ELi64ELi0ELi1EEviiiPT_S1_S1_iii
.visible .entry _Z9cuda_gemmIiLi128ELi1ELi1ELi2048ELi64ELi64ELi64ELi0ELi1EEviiiPT_S1_S1_iii(
	.param .u32 _Z9cuda_gemmIiLi128ELi1ELi1ELi2048ELi64ELi64ELi64ELi0ELi1EEviiiPT_S1_S1_iii_param_0,
	.param .u32 _Z9cuda_gemmIiLi128ELi1ELi1ELi2048ELi64ELi64ELi64ELi0ELi1EEviiiPT_S1_S1_iii_param_1,
	.param .u32 _Z9cuda_gemmIiLi128ELi1ELi1ELi2048ELi64ELi64ELi64ELi0ELi1EEviiiPT_S1_S1_iii_param_2,
	.param .u64 .ptr .align 1 _Z9cuda_gemmIiLi128ELi1ELi1ELi2048ELi64ELi64ELi64ELi0ELi1EEviiiPT_S1_S1_iii_param_3,
	.param .u64 .ptr .align 1 _Z9cuda_gemmIiLi128ELi1ELi1ELi2048ELi64ELi64ELi64ELi0ELi1EEviiiPT_S1_S1_iii_param_4,
	.param .u64 .ptr .align 1 _Z9cuda_gemmIiLi128ELi1ELi1ELi2048ELi64ELi64ELi64ELi0ELi1EEviiiPT_S1_S1_iii_param_5,
	.param .u32 _Z9cuda_gemmIiLi128ELi1ELi1ELi2048ELi64ELi64ELi64ELi0ELi1EEviiiPT_S1_S1_iii_param_6,
	.param .u32 _Z9cuda_gemmIiLi128ELi1ELi1ELi2048ELi64ELi64ELi64ELi0ELi1EEviiiPT_S1_S1_iii_param_7,
	.param .u32 _Z9cuda_gemmIiLi128ELi1ELi1ELi2048ELi64ELi64ELi64ELi0ELi1EEviiiPT_S1_S1_iii_param_8
)
.maxntid 128
{
	.reg .pred 	%p<38>;
	.reg .b16 	%rs<10>;
	.reg .b32 	%r<451>;
	.reg .b64 	%rd<34>;
	// demoted variable
	.shared .align 128 .b8 _ZZ9cuda_gemmIiLi128ELi1ELi1ELi2048ELi64ELi64ELi64ELi0ELi1EEviiiPT_S1_S1_iiiE11kron_fac_sh[2112];
	// demoted variable
	.shared .align 128 .b8 _ZZ9cuda_gemmIiLi128ELi1ELi1ELi2048ELi64ELi64ELi64ELi0ELi1EEviiiPT_S1_S1_iiiE3Ash[4096];
	// demoted variable
	.shared .align 128 .b8 _ZZ9cuda_gemmIiLi128ELi1ELi1ELi2048ELi64ELi64ELi64ELi0ELi1EEviiiPT_S1_S1_iiiE3Csh[8192];
	ld.param.u64 	%rd6, [_Z9cuda_gemmIiLi128ELi1ELi1ELi2048ELi64ELi64ELi64ELi0ELi1EEviiiPT_S1_S1_iii_param_3];
	ld.param.u64 	%rd4, [_Z9cuda_gemmIiLi128ELi1ELi1ELi2048ELi64ELi64ELi64ELi0ELi1EEviiiPT_S1_S1_iii_param_4];
	cvta.to.global.u64 	%rd1, %rd6;
	mov.u32 	%r1, %tid.x;
	shr.u32 	%r2, %r1, 1;
	and.b32  	%r3, %r2, 31;
	mov.u32 	%r4, %ctaid.y;
	mov.u32 	%r133, %nctaid.y;
	setp.ge.u32 	%p2, %r4, %r133;
	@%p2 bra 	$L__BB217_28;
	ld.param.u32 	%r426, [_Z9cuda_gemmIiLi128ELi1ELi1ELi2048ELi64ELi64ELi64ELi0ELi1EEviiiPT_S1_S1_iii_param_2];
	and.b32  	%r5, %r1, 1;
	mov.u32 	%r6, %ntid.x;
	shl.b32 	%r445, %r1, 2;
	shl.b32 	%r8, %r6, 2;
	and.b32  	%r9, %r1, 15;
	shr.s32 	%r134, %r426, 31;
	shr.u32 	%r135, %r134, 26;
	add.s32 	%r136, %r426, %r135;
	shr.s32 	%r10, %r136, 6;
	add.s32 	%r137, %r1, %r6;
	cvt.u16.u32 	%rs3, %r137;
	xor.b16  	%rs4, %rs3, 2047;
	cvt.u16.u32 	%rs5, %r6;
	div.u16 	%rs6, %rs4, %rs5;
	and.b16  	%rs1, %rs6, 3;
	setp.eq.s16 	%p3, %rs1, 2;
	mov.u32 	%r431, %r1;
	@%p3 bra 	$L__BB217_4;
	cvt.u32.u16 	%r11, %rs1;
	mov.b32 	%r430, 0;
	mov.u32 	%r431, %r1;
$L__BB217_3:
	.pragma "nounroll";
	shl.b32 	%r139, %r431, 2;
	mov.u32 	%r140, _ZZ9cuda_gemmIiLi128ELi1ELi1ELi2048ELi64ELi64ELi64ELi0ELi1EEviiiPT_S1_S1_iiiE3Csh;
	add.s32 	%r141, %r140, %r139;
	mov.b32 	%r142, 0;
	st.shared.u32 	[%r141], %r142;
	add.s32 	%r431, %r431, %r6;
	add.s32 	%r430, %r430, 1;
	xor.b32  	%r143, %r430, %r11;
	setp.ne.s32 	%p4, %r143, 2;
	@%p4 bra 	$L__BB217_3;
$L__BB217_4:
	mov.u32 	%r145, _ZZ9cuda_gemmIiLi128ELi1ELi1ELi2048ELi64ELi64ELi64ELi0ELi1EEviiiPT_S1_S1_iiiE3Csh;
$L__BB217_5:
	shl.b32 	%r144, %r431, 2;
	add.s32 	%r146, %r145, %r144;
	mov.b32 	%r147, 0;
	st.shared.u32 	[%r146], %r147;
	add.s32 	%r148, %r146, %r8;
	st.shared.u32 	[%r148], %r147;
	add.s32 	%r149, %r148, %r8;
	st.shared.u32 	[%r149], %r147;
	add.s32 	%r150, %r149, %r8;
	st.shared.u32 	[%r150], %r147;
	add.s32 	%r431, %r8, %r431;
	setp.lt.u32 	%p5, %r431, 2048;
	@%p5 bra 	$L__BB217_5;
	shl.b32 	%r152, %r5, 4;
	shl.b32 	%r153, %r3, 5;
	or.b32  	%r154, %r153, %r152;
	add.s32 	%r19, %r445, %r8;
	cvt.u16.u32 	%rs7, %r19;
	sub.s16 	%rs8, 1023, %rs7;
	cvt.u16.u32 	%rs9, %r8;
	div.u16 	%rs2, %rs8, %rs9;
	shl.b32 	%r155, %r445, 2;
	mov.u32 	%r156, _ZZ9cuda_gemmIiLi128ELi1ELi1ELi2048ELi64ELi64ELi64ELi0ELi1EEviiiPT_S1_S1_iiiE3Ash;
	add.s32 	%r20, %r156, %r155;
	shl.b32 	%r157, %r8, 2;
	add.s32 	%r21, %r20, %r157;
	add.s32 	%r22, %r19, %r8;
	and.b32  	%r158, %r2, 15;
	or.b32  	%r159, %r154, %r158;
	shl.b32 	%r160, %r159, 2;
	add.s32 	%r23, %r156, %r160;
	add.s32 	%r161, %r2, 1;
	and.b32  	%r162, %r161, 15;
	or.b32  	%r163, %r154, %r162;
	shl.b32 	%r164, %r163, 2;
	add.s32 	%r24, %r156, %r164;
	add.s32 	%r165, %r2, 2;
	and.b32  	%r166, %r165, 15;
	or.b32  	%r167, %r154, %r166;
	shl.b32 	%r168, %r167, 2;
	add.s32 	%r25, %r156, %r168;
	add.s32 	%r169, %r2, 3;
	and.b32  	%r170, %r169, 15;
	or.b32  	%r171, %r154, %r170;
	shl.b32 	%r172, %r171, 2;
	add.s32 	%r26, %r156, %r172;
	add.s32 	%r173, %r2, 4;
	and.b32  	%r174, %r173, 15;
	or.b32  	%r175, %r154, %r174;
	shl.b32 	%r176, %r175, 2;
	add.s32 	%r27, %r156, %r176;
	add.s32 	%r177, %r2, 5;
	and.b32  	%r178, %r177, 15;
	or.b32  	%r179, %r154, %r178;
	shl.b32 	%r180, %r179, 2;
	add.s32 	%r28, %r156, %r180;
	add.s32 	%r181, %r2, 6;
	and.b32  	%r182, %r181, 15;
	or.b32  	%r183, %r154, %r182;
	shl.b32 	%r184, %r183, 2;
	add.s32 	%r29, %r156, %r184;
	add.s32 	%r185, %r2, 7;
	and.b32  	%r186, %r185, 15;
	or.b32  	%r187, %r154, %r186;
	shl.b32 	%r188, %r187, 2;
	add.s32 	%r30, %r156, %r188;
	xor.b32  	%r189, %r158, 8;
	or.b32  	%r190, %r154, %r189;
	shl.b32 	%r191, %r190, 2;
	add.s32 	%r31, %r156, %r191;
	add.s32 	%r192, %r2, 9;
	and.b32  	%r193, %r192, 15;
	or.b32  	%r194, %r154, %r193;
	shl.b32 	%r195, %r194, 2;
	add.s32 	%r32, %r156, %r195;
	add.s32 	%r196, %r2, 10;
	and.b32  	%r197, %r196, 15;
	or.b32  	%r198, %r154, %r197;
	shl.b32 	%r199, %r198, 2;
	add.s32 	%r33, %r156, %r199;
	add.s32 	%r200, %r2, 11;
	and.b32  	%r201, %r200, 15;
	or.b32  	%r202, %r154, %r201;
	shl.b32 	%r203, %r202, 2;
	add.s32 	%r34, %r156, %r203;
	add.s32 	%r204, %r2, 12;
	and.b32  	%r205, %r204, 15;
	or.b32  	%r206, %r154, %r205;
	shl.b32 	%r207, %r206, 2;
	add.s32 	%r35, %r156, %r207;
	add.s32 	%r208, %r2, 13;
	and.b32  	%r209, %r208, 15;
	or.b32  	%r210, %r154, %r209;
	shl.b32 	%r211, %r210, 2;
	add.s32 	%r36, %r156, %r211;
	add.s32 	%r212, %r2, 14;
	and.b32  	%r213, %r212, 15;
	or.b32  	%r214, %r154, %r213;
	shl.b32 	%r215, %r214, 2;
	add.s32 	%r37, %r156, %r215;
	add.s32 	%r216, %r2, -1;
	and.b32  	%r217, %r216, 15;
	or.b32  	%r218, %r154, %r217;
	shl.b32 	%r219, %r218, 2;
	add.s32 	%r38, %r156, %r219;
	or.b32  	%r39, %r152, %r158;
	or.b32  	%r40, %r152, %r162;
	or.b32  	%r41, %r152, %r166;
	or.b32  	%r42, %r152, %r170;
	or.b32  	%r43, %r152, %r174;
	or.b32  	%r44, %r152, %r178;
	or.b32  	%r45, %r152, %r182;
	or.b32  	%r46, %r152, %r186;
	or.b32  	%r47, %r152, %r189;
	or.b32  	%r48, %r152, %r193;
	or.b32  	%r49, %r152, %r197;
	or.b32  	%r50, %r152, %r201;
	or.b32  	%r51, %r152, %r205;
	or.b32  	%r52, %r152, %r209;
	or.b32  	%r53, %r152, %r213;
	or.b32  	%r54, %r152, %r217;
	shl.b32 	%r55, %r6, 4;
	mul.lo.s32 	%r56, %r6, 48;
	shl.b32 	%r57, %r6, 6;
	shl.b32 	%r58, %r6, 5;
	shr.u32 	%r59, %r1, 6;
	cvta.to.global.u64 	%rd2, %rd4;
	and.b32  	%r221, %r445, 124;
	mov.u32 	%r222, _ZZ9cuda_gemmIiLi128ELi1ELi1ELi2048ELi64ELi64ELi64ELi0ELi1EEviiiPT_S1_S1_iiiE11kron_fac_sh;
	add.s32 	%r60, %r222, %r221;
	shr.u32 	%r61, %r6, 4;
	mad.lo.s32 	%r62, %r9, 132, %r222;
	shr.u32 	%r63, %r1, 4;
	mov.b32 	%r433, 0;
	mov.pred 	%p37, -1;
$L__BB217_7:
	mov.pred 	%p1, %p37;
	ld.param.u32 	%r427, [_Z9cuda_gemmIiLi128ELi1ELi1ELi2048ELi64ELi64ELi64ELi0ELi1EEviiiPT_S1_S1_iii_param_2];
	mov.u32 	%r65, %ctaid.z;
	cvt.u32.u16 	%r223, %rs2;
	and.b32  	%r66, %r223, 3;
	setp.eq.s32 	%p7, %r66, 2;
	mov.u32 	%r224, %ctaid.x;
	shl.b32 	%r225, %r224, 11;
	mad.lo.s32 	%r226, %r4, %r427, %r225;
	add.s32 	%r67, %r226, %r433;
	mov.u32 	%r434, %r445;
	@%p7 bra 	$L__BB217_11;
	setp.eq.s32 	%p8, %r66, 3;
	and.b32  	%r227, %r445, 28;
	mov.u32 	%r228, %tid.x;
	shr.u32 	%r229, %r228, 3;
	add.s32 	%r230, %r229, %r65;
	shl.b32 	%r231, %r230, 6;
	or.b32  	%r232, %r227, %r231;
	add.s32 	%r233, %r67, %r232;
	mul.wide.s32 	%rd7, %r233, 4;
	add.s64 	%rd8, %rd1, %rd7;
	ld.global.v4.u32 	{%r234, %r235, %r236, %r237}, [%rd8];
	st.shared.v4.u32 	[%r20], {%r234, %r235, %r236, %r237};
	mov.u32 	%r434, %r19;
	@%p8 bra 	$L__BB217_11;
	setp.eq.s32 	%p9, %r66, 0;
	and.b32  	%r238, %r19, 28;
	shr.u32 	%r239, %r19, 5;
	add.s32 	%r240, %r239, %r65;
	shl.b32 	%r241, %r240, 6;
	or.b32  	%r242, %r238, %r241;
	add.s32 	%r243, %r67, %r242;
	mul.wide.s32 	%rd9, %r243, 4;
	add.s64 	%rd10, %rd1, %rd9;
	ld.global.v4.u32 	{%r244, %r245, %r246, %r247}, [%rd10];
	st.shared.v4.u32 	[%r21], {%r244, %r245, %r246, %r247};
	mov.u32 	%r434, %r22;
	@%p9 bra 	$L__BB217_11;
	add.s32 	%r434, %r22, %r8;
	and.b32  	%r248, %r22, 28;
	shr.u32 	%r249, %r22, 5;
	add.s32 	%r250, %r249, %r65;
	shl.b32 	%r251, %r250, 6;
	or.b32  	%r252, %r248, %r251;
	add.s32 	%r253, %r67, %r252;
	mul.wide.s32 	%rd11, %r253, 4;
	add.s64 	%rd12, %rd1, %rd11;
	ld.global.v4.u32 	{%r254, %r255, %r256, %r257}, [%rd12];
	shl.b32 	%r258, %r8, 2;
	add.s32 	%r259, %r21, %r258;
	st.shared.v4.u32 	[%r259], {%r254, %r255, %r256, %r257};
$L__BB217_11:
	setp.lt.u16 	%p10, %rs2, 2;
	@%p10 bra 	$L__BB217_14;
	mov.u32 	%r260, %ntid.x;
	mad.lo.s32 	%r438, %r260, 12, %r434;
	shl.b32 	%r261, %r260, 3;
	add.s32 	%r437, %r261, %r434;
	add.s32 	%r436, %r8, %r434;
	shl.b32 	%r262, %r434, 2;
	mov.u32 	%r263, _ZZ9cuda_gemmIiLi128ELi1ELi1ELi2048ELi64ELi64ELi64ELi0ELi1EEviiiPT_S1_S1_iiiE3Ash;
	add.s32 	%r435, %r263, %r262;
$L__BB217_13:
	ld.param.u32 	%r428, [_Z9cuda_gemmIiLi128ELi1ELi1ELi2048ELi64ELi64ELi64ELi0ELi1EEviiiPT_S1_S1_iii_param_2];
	shr.u32 	%r264, %r434, 5;
	add.s32 	%r265, %r264, %r65;
	shl.b32 	%r266, %r265, 6;
	and.b32  	%r267, %r434, 28;
	mad.lo.s32 	%r270, %r4, %r428, %r225;
	add.s32 	%r271, %r270, %r433;
	add.s32 	%r272, %r271, %r267;
	add.s32 	%r273, %r272, %r266;
	mul.wide.s32 	%rd13, %r273, 4;
	add.s64 	%rd14, %rd1, %rd13;
	ld.global.v4.u32 	{%r274, %r275, %r276, %r277}, [%rd14];
	st.shared.v4.u32 	[%r435], {%r274, %r275, %r276, %r277};
	add.s32 	%r278, %r434, %r8;
	shr.u32 	%r279, %r436, 5;
	add.s32 	%r280, %r279, %r65;
	shl.b32 	%r281, %r280, 6;
	and.b32  	%r282, %r436, 28;
	add.s32 	%r283, %r271, %r282;
	add.s32 	%r284, %r283, %r281;
	mul.wide.s32 	%rd15, %r284, 4;
	add.s64 	%rd16, %rd1, %rd15;
	ld.global.v4.u32 	{%r285, %r286, %r287, %r288}, [%rd16];
	add.s32 	%r289, %r435, %r55;
	st.shared.v4.u32 	[%r289], {%r285, %r286, %r287, %r288};
	add.s32 	%r290, %r278, %r8;
	shr.u32 	%r291, %r437, 5;
	add.s32 	%r292, %r291, %r65;
	shl.b32 	%r293, %r292, 6;
	and.b32  	%r294, %r437, 28;
	add.s32 	%r295, %r271, %r294;
	add.s32 	%r296, %r295, %r293;
	mul.wide.s32 	%rd17, %r296, 4;
	add.s64 	%rd18, %rd1, %rd17;
	ld.global.v4.u32 	{%r297, %r298, %r299, %r300}, [%rd18];
	add.s32 	%r301, %r435, %r58;
	st.shared.v4.u32 	[%r301], {%r297, %r298, %r299, %r300};
	add.s32 	%r302, %r290, %r8;
	shr.u32 	%r303, %r438, 5;
	add.s32 	%r304, %r303, %r65;
	shl.b32 	%r305, %r304, 6;
	and.b32  	%r306, %r438, 28;
	add.s32 	%r307, %r271, %r306;
	add.s32 	%r308, %r307, %r305;
	mul.wide.s32 	%rd19, %r308, 4;
	add.s64 	%rd20, %rd1, %rd19;
	ld.global.v4.u32 	{%r309, %r310, %r311, %r312}, [%rd20];
	add.s32 	%r313, %r435, %r56;
	st.shared.v4.u32 	[%r313], {%r309, %r310, %r311, %r312};
	add.s32 	%r434, %r302, %r8;
	add.s32 	%r438, %r438, %r55;
	add.s32 	%r437, %r437, %r55;
	add.s32 	%r436, %r436, %r55;
	add.s32 	%r435, %r435, %r57;
	setp.lt.u32 	%p11, %r434, 1024;
	@%p11 bra 	$L__BB217_13;
$L__BB217_14:
	shl.b32 	%r315, %r65, 6;
	add.s32 	%r84, %r433, %r315;
	mov.b32 	%r440, 0;
$L__BB217_15:
	add.s32 	%r86, %r9, %r440;
	mov.u32 	%r441, %r63;
$L__BB217_16:
	add.s32 	%r316, %r84, %r441;
	shl.b32 	%r317, %r316, 6;
	add.s32 	%r318, %r317, %r86;
	mul.wide.u32 	%rd21, %r318, 4;
	add.s64 	%rd22, %rd2, %rd21;
	ld.global.u32 	%r319, [%rd22];
	shl.b32 	%r320, %r441, 2;
	add.s32 	%r321, %r62, %r320;
	st.shared.u32 	[%r321], %r319;
	add.s32 	%r441, %r441, %r61;
	setp.lt.u32 	%p12, %r441, 32;
	@%p12 bra 	$L__BB217_16;
	bar.sync 	0;
	ld.shared.u32 	%r89, [%r23];
	ld.shared.u32 	%r90, [%r24];
	ld.shared.u32 	%r91, [%r25];
	ld.shared.u32 	%r92, [%r26];
	ld.shared.u32 	%r93, [%r27];
	ld.shared.u32 	%r94, [%r28];
	ld.shared.u32 	%r95, [%r29];
	ld.shared.u32 	%r96, [%r30];
	ld.shared.u32 	%r97, [%r31];
	ld.shared.u32 	%r98, [%r32];
	ld.shared.u32 	%r99, [%r33];
	ld.shared.u32 	%r100, [%r34];
	ld.shared.u32 	%r101, [%r35];
	ld.shared.u32 	%r102, [%r36];
	ld.shared.u32 	%r103, [%r37];
	ld.shared.u32 	%r104, [%r38];
	mov.u32 	%r442, %r59;
$L__BB217_18:
	setp.ne.s32 	%p13, %r5, 0;
	mad.lo.s32 	%r322, %r442, 132, %r60;
	ld.shared.u32 	%r323, [%r322];
	shfl.sync.idx.b32	%r324|%p14, %r323, %r39, 31, -1;
	mul.lo.s32 	%r325, %r324, %r89;
	shfl.sync.idx.b32	%r326|%p15, %r323, %r40, 31, -1;
	mad.lo.s32 	%r327, %r326, %r90, %r325;
	shfl.sync.idx.b32	%r328|%p16, %r323, %r41, 31, -1;
	mad.lo.s32 	%r329, %r328, %r91, %r327;
	shfl.sync.idx.b32	%r330|%p17, %r323, %r42, 31, -1;
	mad.lo.s32 	%r331, %r330, %r92, %r329;
	shfl.sync.idx.b32	%r332|%p18, %r323, %r43, 31, -1;
	mad.lo.s32 	%r333, %r332, %r93, %r331;
	shfl.sync.idx.b32	%r334|%p19, %r323, %r44, 31, -1;
	mad.lo.s32 	%r335, %r334, %r94, %r333;
	shfl.sync.idx.b32	%r336|%p20, %r323, %r45, 31, -1;
	mad.lo.s32 	%r337, %r336, %r95, %r335;
	shfl.sync.idx.b32	%r338|%p21, %r323, %r46, 31, -1;
	mad.lo.s32 	%r339, %r338, %r96, %r337;
	shfl.sync.idx.b32	%r340|%p22, %r323, %r47, 31, -1;
	mad.lo.s32 	%r341, %r340, %r97, %r339;
	shfl.sync.idx.b32	%r342|%p23, %r323, %r48, 31, -1;
	mad.lo.s32 	%r343, %r342, %r98, %r341;
	shfl.sync.idx.b32	%r344|%p24, %r323, %r49, 31, -1;
	mad.lo.s32 	%r345, %r344, %r99, %r343;
	shfl.sync.idx.b32	%r346|%p25, %r323, %r50, 31, -1;
	mad.lo.s32 	%r347, %r346, %r100, %r345;
	shfl.sync.idx.b32	%r348|%p26, %r323, %r51, 31, -1;
	mad.lo.s32 	%r349, %r348, %r101, %r347;
	shfl.sync.idx.b32	%r350|%p27, %r323, %r52, 31, -1;
	mad.lo.s32 	%r351, %r350, %r102, %r349;
	shfl.sync.idx.b32	%r352|%p28, %r323, %r53, 31, -1;
	mad.lo.s32 	%r353, %r352, %r103, %r351;
	shfl.sync.idx.b32	%r354|%p29, %r323, %r54, 31, -1;
	mad.lo.s32 	%r355, %r354, %r104, %r353;
	add.s32 	%r356, %r442, %r440;
	shl.b32 	%r357, %r356, 5;
	or.b32  	%r106, %r357, %r3;
	shfl.sync.down.b32	%r358|%p30, %r355, 1, 7711, -1;
	add.s32 	%r107, %r358, %r355;
	@%p13 bra 	$L__BB217_20;
	shl.b32 	%r359, %r106, 2;
	mov.u32 	%r360, _ZZ9cuda_gemmIiLi128ELi1ELi1ELi2048ELi64ELi64ELi64ELi0ELi1EEviiiPT_S1_S1_iiiE3Csh;
	add.s32 	%r361, %r360, %r359;
	ld.shared.u32 	%r362, [%r361];
	add.s32 	%r363, %r362, %r107;
	st.shared.u32 	[%r361], %r363;
$L__BB217_20:
	add.s32 	%r108, %r442, 2;
	setp.lt.u32 	%p31, %r442, 14;
	mov.u32 	%r442, %r108;
	@%p31 bra 	$L__BB217_18;
	add.s32 	%r109, %r440, 16;
	setp.lt.u32 	%p32, %r440, 48;
	mov.u32 	%r440, %r109;
	@%p32 bra 	$L__BB217_15;
	mov.b32 	%r433, 32;
	mov.pred 	%p37, 0;
	@%p1 bra 	$L__BB217_7;
	ld.param.u64 	%rd33, [_Z9cuda_gemmIiLi128ELi1ELi1ELi2048ELi64ELi64ELi64ELi0ELi1EEviiiPT_S1_S1_iii_param_5];
	ld.param.u32 	%r425, [_Z9cuda_gemmIiLi128ELi1ELi1ELi2048ELi64ELi64ELi64ELi0ELi1EEviiiPT_S1_S1_iii_param_1];
	cvta.to.global.u64 	%rd3, %rd33;
	bar.sync 	0;
	mov.u32 	%r365, %ctaid.x;
	shl.b32 	%r366, %r365, 5;
	mad.lo.s32 	%r110, %r4, %r425, %r366;
	xor.b32  	%r367, %r445, 2047;
	sub.s32 	%r368, %r367, %r8;
	div.u32 	%r369, %r368, %r8;
	and.b32  	%r111, %r369, 3;
	setp.eq.s32 	%p34, %r111, 2;
	@%p34 bra 	$L__BB217_26;
	mov.b32 	%r444, 0;
$L__BB217_25:
	.pragma "nounroll";
	shr.u32 	%r371, %r445, 5;
	and.b32  	%r372, %r445, 28;
	add.s32 	%r373, %r110, %r372;
	mad.lo.s32 	%r374, %r371, %r10, %r373;
	mul.wide.s32 	%rd23, %r374, 4;
	add.s64 	%rd24, %rd3, %rd23;
	shl.b32 	%r375, %r445, 2;
	mov.u32 	%r376, _ZZ9cuda_gemmIiLi128ELi1ELi1ELi2048ELi64ELi64ELi64ELi0ELi1EEviiiPT_S1_S1_iiiE3Csh;
	add.s32 	%r377, %r376, %r375;
	ld.shared.v4.u32 	{%r378, %r379, %r380, %r381}, [%r377];
	st.global.v4.u32 	[%rd24], {%r378, %r379, %r380, %r381};
	add.s32 	%r445, %r445, %r8;
	add.s32 	%r444, %r444, 1;
	xor.b32  	%r382, %r111, %r444;
	setp.ne.s32 	%p35, %r382, 2;
	@%p35 bra 	$L__BB217_25;
$L__BB217_26:
	mov.u32 	%r383, %ntid.x;
	mad.lo.s32 	%r449, %r383, 12, %r445;
	shl.b32 	%r384, %r383, 3;
	add.s32 	%r448, %r445, %r384;
	add.s32 	%r447, %r445, %r8;
	shl.b32 	%r385, %r445, 2;
	mov.u32 	%r386, _ZZ9cuda_gemmIiLi128ELi1ELi1ELi2048ELi64ELi64ELi64ELi0ELi1EEviiiPT_S1_S1_iiiE3Csh;
	add.s32 	%r446, %r386, %r385;
$L__BB217_27:
	shr.u32 	%r387, %r445, 5;
	and.b32  	%r388, %r445, 28;
	add.s32 	%r389, %r110, %r388;
	mad.lo.s32 	%r390, %r387, %r10, %r389;
	mul.wide.s32 	%rd25, %r390, 4;
	add.s64 	%rd26, %rd3, %rd25;
	ld.shared.v4.u32 	{%r391, %r392, %r393, %r394}, [%r446];
	st.global.v4.u32 	[%rd26], {%r391, %r392, %r393, %r394};
	add.s32 	%r395, %r445, %r8;
	shr.u32 	%r396, %r447, 5;
	and.b32  	%r397, %r447, 28;
	add.s32 	%r398, %r110, %r397;
	mad.lo.s32 	%r399, %r396, %r10, %r398;
	mul.wide.s32 	%rd27, %r399, 4;
	add.s64 	%rd28, %rd3, %rd27;
	add.s32 	%r400, %r446, %r55;
	ld.shared.v4.u32 	{%r401, %r402, %r403, %r404}, [%r400];
	st.global.v4.u32 	[%rd28], {%r401, %r402, %r403, %r404};
	add.s32 	%r405, %r395, %r8;
	shr.u32 	%r406, %r448, 5;
	and.b32  	%r407, %r448, 28;
	add.s32 	%r408, %r110, %r407;
	mad.lo.s32 	%r409, %r406, %r10, %r408;
	mul.wide.s32 	%rd29, %r409, 4;
	add.s64 	%rd30, %rd3, %rd29;
	add.s32 	%r410, %r446, %r58;
	ld.shared.v4.u32 	{%r411, %r412, %r413, %r414}, [%r410];
	st.global.v4.u32 	[%rd30], {%r411, %r412, %r413, %r414};
	add.s32 	%r415, %r405, %r8;
	shr.u32 	%r416, %r449, 5;
	and.b32  	%r417, %r449, 28;
	add.s32 	%r418, %r110, %r417;
	mad.lo.s32 	%r419, %r416, %r10, %r418;
	mul.wide.s32 	%rd31, %r419, 4;
	add.s64 	%rd32, %rd3, %rd31;
	add.s32 	%r420, %r446, %r56;
	ld.shared.v4.u32 	{%r421, %r422, %r423, %r424}, [%r420];
	st.global.v4.u32 	[%rd32], {%r421, %r422, %r423, %r424};
	add.s32 	%r445, %r415, %r8;
	add.s32 	%r449, %r449, %r55;
	add.s32 	%r448, %r448, %r55;
	add.s32 	%r447, %r447, %r55;
	add.s32 	%r446, %r446, %r57;
	setp.lt.u32 	%p36, %r445, 2048;
	@%p36 bra 	$L__BB217_27;
$L__BB217_28:
	ret;

}
	// .globl	_Z9cuda_gemmIiLi128ELi1ELi1ELi2048ELi64ELi64ELi64ELi1ELi0EEviiiPT_S1_S1_iii
.visible .entry _Z9cuda_gemmIiLi128ELi1ELi1ELi2048ELi64ELi64ELi64ELi1ELi0EEviiiPT_S1_S1_iii(
	.param .u32 _Z9cuda_gemmIiLi128ELi1ELi1ELi2048ELi64ELi64ELi64ELi1ELi0EEviiiPT_S1_S1_iii_param_0,
	.param .u32 _Z9cuda_gemmIiLi128ELi1ELi1ELi2048ELi64ELi64ELi64ELi1ELi0EEviiiPT_S1_S1_iii_param_1,
	.param .u32 _Z9cuda_gemmIiLi128ELi1ELi1ELi2048ELi64ELi64ELi64ELi1ELi0EEviiiPT_S1_S1_iii_param_2,
	.param .u64 .ptr .align 1 _Z9cuda_gemmIiLi128ELi1ELi1ELi2048ELi64ELi64ELi64ELi1ELi0EEviiiPT_S1_S1_iii_param_3,
	.param .u64 .ptr .align 1 _Z9cuda_gemmIiLi128ELi1ELi1ELi2048ELi64ELi64ELi64ELi1ELi0EEviiiPT_S1_S1_iii_param_4,
	.param .u64 .ptr .align 1 _Z9cuda_gemmIiLi128ELi1ELi1ELi2048ELi64ELi64ELi64ELi1ELi0EEviiiPT_S1_S1_iii_param_5,
	.param .u32 _Z9cuda_gemmIiLi128ELi1ELi1ELi2048ELi64ELi64ELi64ELi1ELi0EEviiiPT_S1_S1_iii_param_6,
	.param .u32 _Z9cuda_gemmIiLi128ELi1ELi1ELi2048ELi64ELi64ELi64ELi1ELi0EEviiiPT_S1_S1_iii_param_7,
	.param .u32 _Z9cuda_gemmIiLi128ELi1ELi1ELi2048ELi64ELi64ELi64ELi1ELi0EEviiiPT_S1_S1_iii_param_8
)
.maxntid 128
{
	.reg .pred 	%p<90>;
	.reg .b16 	%rs<12>;
	.reg .b32 	%r<614>;
	.reg .b64 	%rd<34>;
	// demoted variable
	.shared .align 128 .b8 _ZZ9cuda_gemmIiLi128ELi1ELi1ELi2048ELi64ELi64ELi64ELi1ELi0EEviiiPT_S1_S1_iiiE11kron_fac_sh[2112];
	// demoted variable
	.shared .align 128 .b8 _ZZ9cuda_gemmIiLi128ELi1ELi1ELi2048ELi64ELi64ELi64ELi1ELi0EEviiiPT_S1_S1_iiiE3Ash[4096];
	// demoted variable
	.shared .align 128 .b8 _ZZ9cuda_gemmIiLi128ELi1ELi1ELi2048ELi64ELi64ELi64ELi1ELi0EEviiiPT_S1_S1_iiiE3Csh[8192];
	ld.param.u64 	%rd6, [_Z9cuda_gemmIiLi128ELi1ELi1ELi2048ELi64ELi64ELi64ELi1ELi0EEviiiPT_S1_S1_iii_param_3];
	ld.param.u64 	%rd4, [_Z9cuda_gemmIiLi128ELi1ELi1ELi2048ELi64ELi64ELi64ELi1ELi0EEviiiPT_S1_S1_iii_param_4];
	ld.param.u32 	%r213, [_Z9cuda_gemmIiLi128ELi1ELi1ELi2048ELi64ELi64ELi64ELi1ELi0EEviiiPT_S1_S1_iii_param_6];
	ld.param.u32 	%r214, [_Z9cuda_gemmIiLi128ELi1ELi1ELi2048ELi64ELi64ELi64ELi1ELi0EEviiiPT_S1_S1_iii_param_7];
	cvta.to.global.u64 	%rd1, %rd6;
	mov.u32 	%r1, %tid.x;
	div.s32 	%r2, 2048, %r214;
	min.s32 	%r215, %r2, 64;
	shl.b32 	%r3, %r215, 1;
	div.u32 	%r5, %r1, %r3;
	mul.lo.s32 	%r216, %r5, %r3;
	sub.s32 	%r217, %r1, %r216;
	shr.u32 	%r4, %r217, 1;
	mov.u32 	%r6, %ctaid.y;
	mov.u32 	%r218, %nctaid.y;
	setp.ge.u32 	%p2, %r6, %r218;
	@%p2 bra 	$L__BB218_97;
	and.b32  	%r7, %r1, 1;
	mov.u32 	%r8, %ntid.x;
	shl.b32 	%r607, %r1, 2;
	shl.b32 	%r10, %r8, 2;
	and.b32  	%r11, %r1, 15;
	and.b32  	%r12, %r4, 15;
	shl.b32 	%r219, %r1, 4;
	and.b32  	%r13, %r219, 16;
	min.s32 	%r14, %r213, 16;
	add.s32 	%r220, %r1, %r8;
	cvt.u16.u32 	%rs3, %r220;
	xor.b16  	%rs4, %rs3, 2047;
	cvt.u16.u32 	%rs5, %r8;
	div.u16 	%rs6, %rs4, %rs5;
	and.b16  	%rs1, %rs6, 3;
	setp.eq.s16 	%p3, %rs1, 2;
	mov.u32 	%r561, %r1;
	@%p3 bra 	$L__BB218_4;
	cvt.u32.u16 	%r15, %rs1;
	mov.b32 	%r560, 0;
	mov.u32 	%r561, %r1;
$L__BB218_3:
	.pragma "nounroll";
	shl.b32 	%r222, %r561, 2;
	mov.u32 	%r223, _ZZ9cuda_gemmIiLi128ELi1ELi1ELi2048ELi64ELi64ELi64ELi1ELi0EEviiiPT_S1_S1_iiiE3Csh;
	add.s32 	%r224, %r223, %r222;
	mov.b32 	%r225, 0;
	st.shared.u32 	[%r224], %r225;
	add.s32 	%r561, %r561, %r8;
	add.s32 	%r560, %r560, 1;
	xor.b32  	%r226, %r560, %r15;
	setp.ne.s32 	%p4, %r226, 2;
	@%p4 bra 	$L__BB218_3;
$L__BB218_4:
	mov.u32 	%r228, _ZZ9cuda_gemmIiLi128ELi1ELi1ELi2048ELi64ELi64ELi64ELi1ELi0EEviiiPT_S1_S1_iiiE3Csh;
$L__BB218_5:
	shl.b32 	%r227, %r561, 2;
	add.s32 	%r229, %r228, %r227;
	mov.b32 	%r230, 0;
	st.shared.u32 	[%r229], %r230;
	add.s32 	%r231, %r229, %r10;
	st.shared.u32 	[%r231], %r230;
	add.s32 	%r232, %r231, %r10;
	st.shared.u32 	[%r232], %r230;
	add.s32 	%r233, %r232, %r10;
	st.shared.u32 	[%r233], %r230;
	add.s32 	%r561, %r10, %r561;
	setp.lt.u32 	%p5, %r561, 2048;
	@%p5 bra 	$L__BB218_5;
	shl.b32 	%r23, %r6, 11;
	add.s32 	%r235, %r607, %r10;
	cvt.u16.u32 	%rs7, %r235;
	sub.s16 	%rs8, 1023, %rs7;
	cvt.u16.u32 	%rs9, %r10;
	div.u16 	%rs2, %rs8, %rs9;
	add.s32 	%r236, %r4, 1;
	and.b32  	%r24, %r236, 15;
	add.s32 	%r237, %r4, 2;
	and.b32  	%r25, %r237, 15;
	add.s32 	%r238, %r4, 3;
	and.b32  	%r26, %r238, 15;
	add.s32 	%r239, %r4, 4;
	and.b32  	%r27, %r239, 15;
	add.s32 	%r240, %r4, 5;
	and.b32  	%r28, %r240, 15;
	add.s32 	%r241, %r4, 6;
	and.b32  	%r29, %r241, 15;
	add.s32 	%r242, %r4, 7;
	and.b32  	%r30, %r242, 15;
	xor.b32  	%r31, %r12, 8;
	add.s32 	%r243, %r4, 9;
	and.b32  	%r32, %r243, 15;
	add.s32 	%r244, %r4, 10;
	and.b32  	%r33, %r244, 15;
	add.s32 	%r245, %r4, 11;
	and.b32  	%r34, %r245, 15;
	add.s32 	%r246, %r4, 12;
	and.b32  	%r35, %r246, 15;
	add.s32 	%r247, %r4, 13;
	and.b32  	%r36, %r247, 15;
	add.s32 	%r248, %r4, 14;
	and.b32  	%r37, %r248, 15;
	add.s32 	%r249, %r4, -1;
	and.b32  	%r38, %r249, 15;
	add.s32 	%r39, %r13, %r12;
	add.s32 	%r40, %r13, %r24;
	add.s32 	%r41, %r13, %r25;
	add.s32 	%r42, %r13, %r26;
	add.s32 	%r43, %r13, %r27;
	add.s32 	%r44, %r13, %r28;
	add.s32 	%r45, %r13, %r29;
	add.s32 	%r46, %r13, %r30;
	add.s32 	%r47, %r13, %r31;
	add.s32 	%r48, %r13, %r32;
	add.s32 	%r49, %r13, %r33;
	add.s32 	%r50, %r13, %r34;
	add.s32 	%r51, %r13, %r35;
	add.s32 	%r52, %r13, %r36;
	add.s32 	%r53, %r13, %r37;
	add.s32 	%r54, %r13, %r38;
	setp.lt.s32 	%p7, %r12, %r214;
	selp.b32 	%r250, 0, %r214, %p7;
	sub.s32 	%r55, %r12, %r250;
	add.s32 	%r251, %r12, 1;
	setp.lt.s32 	%p8, %r251, %r214;
	selp.b32 	%r252, 0, %r214, %p8;
	sub.s32 	%r56, %r251, %r252;
	add.s32 	%r253, %r12, 2;
	setp.lt.s32 	%p9, %r253, %r214;
	selp.b32 	%r254, 0, %r214, %p9;
	sub.s32 	%r57, %r253, %r254;
	add.s32 	%r255, %r12, 3;
	setp.lt.s32 	%p10, %r255, %r214;
	selp.b32 	%r256, 0, %r214, %p10;
	sub.s32 	%r58, %r255, %r256;
	add.s32 	%r257, %r12, 4;
	setp.lt.s32 	%p11, %r257, %r214;
	selp.b32 	%r258, 0, %r214, %p11;
	sub.s32 	%r59, %r257, %r258;
	add.s32 	%r259, %r12, 5;
	setp.lt.s32 	%p12, %r259, %r214;
	selp.b32 	%r260, 0, %r214, %p12;
	sub.s32 	%r60, %r259, %r260;
	add.s32 	%r261, %r12, 6;
	setp.lt.s32 	%p13, %r261, %r214;
	selp.b32 	%r262, 0, %r214, %p13;
	sub.s32 	%r61, %r261, %r262;
	add.s32 	%r263, %r12, 7;
	setp.lt.s32 	%p14, %r263, %r214;
	selp.b32 	%r264, 0, %r214, %p14;
	sub.s32 	%r62, %r263, %r264;
	add.s32 	%r265, %r12, 8;
	setp.lt.s32 	%p15, %r265, %r214;
	selp.b32 	%r266, 0, %r214, %p15;
	sub.s32 	%r63, %r265, %r266;
	add.s32 	%r267, %r12, 9;
	setp.lt.s32 	%p16, %r267, %r214;
	selp.b32 	%r268, 0, %r214, %p16;
	sub.s32 	%r64, %r267, %r268;
	add.s32 	%r269, %r12, 10;
	setp.lt.s32 	%p17, %r269, %r214;
	selp.b32 	%r270, 0, %r214, %p17;
	sub.s32 	%r65, %r269, %r270;
	add.s32 	%r271, %r12, 11;
	setp.lt.s32 	%p18, %r271, %r214;
	selp.b32 	%r272, 0, %r214, %p18;
	sub.s32 	%r66, %r271, %r272;
	add.s32 	%r273, %r12, 12;
	setp.lt.s32 	%p19, %r273, %r214;
	selp.b32 	%r274, 0, %r214, %p19;
	sub.s32 	%r67, %r273, %r274;
	add.s32 	%r275, %r12, 13;
	setp.lt.s32 	%p20, %r275, %r214;
	selp.b32 	%r276, 0, %r214, %p20;
	sub.s32 	%r68, %r275, %r276;
	add.s32 	%r277, %r12, 14;
	setp.lt.s32 	%p21, %r277, %r214;
	selp.b32 	%r278, 0, %r214, %p21;
	sub.s32 	%r69, %r277, %r278;
	add.s32 	%r279, %r12, 15;
	setp.lt.s32 	%p22, %r279, %r214;
	selp.b32 	%r280, 0, %r214, %p22;
	sub.s32 	%r70, %r279, %r280;
	cvt.u16.u32 	%rs10, %r3;
	div.s16 	%rs11, 128, %rs10;
	cvt.s32.s16 	%r71, %rs11;
	and.b32  	%r72, %r1, 31;
	cvta.to.global.u64 	%rd2, %rd4;
	shr.u32 	%r73, %r8, 4;
	mov.u32 	%r281, _ZZ9cuda_gemmIiLi128ELi1ELi1ELi2048ELi64ELi64ELi64ELi1ELi0EEviiiPT_S1_S1_iiiE11kron_fac_sh;
	mad.lo.s32 	%r74, %r11, 132, %r281;
	shr.u32 	%r75, %r1, 4;
	mov.b32 	%r563, 0;
	mov.pred 	%p89, -1;
	shl.b32 	%r440, %r72, 2;
	shl.b32 	%r443, %r39, 2;
	shl.b32 	%r446, %r40, 2;
	shl.b32 	%r449, %r41, 2;
	shl.b32 	%r452, %r42, 2;
	shl.b32 	%r455, %r43, 2;
	shl.b32 	%r458, %r44, 2;
	shl.b32 	%r461, %r45, 2;
	shl.b32 	%r464, %r46, 2;
	shl.b32 	%r467, %r47, 2;
	shl.b32 	%r470, %r48, 2;
	shl.b32 	%r473, %r49, 2;
	shl.b32 	%r476, %r50, 2;
	shl.b32 	%r479, %r51, 2;
	shl.b32 	%r482, %r52, 2;
	shl.b32 	%r485, %r53, 2;
	shl.b32 	%r488, %r54, 2;
$L__BB218_7:
	mov.pred 	%p1, %p89;
	cvt.u32.u16 	%r282, %rs2;
	and.b32  	%r283, %r282, 3;
	setp.eq.s32 	%p23, %r283, 2;
	mov.u32 	%r284, %ctaid.z;
	shl.b32 	%r285, %r284, 6;
	add.s32 	%r286, %r23, %r285;
	add.s32 	%r77, %r286, %r563;
	mov.u32 	%r564, %r607;
	@%p23 bra 	$L__BB218_11;
	add.s32 	%r564, %r607, %r10;
	cvt.u32.u16 	%r287, %rs2;
	and.b32  	%r288, %r287, 3;
	setp.eq.s32 	%p24, %r288, 3;
	and.b32  	%r289, %r607, 28;
	mov.u32 	%r290, %tid.x;
	shr.u32 	%r291, %r290, 3;
	mad.lo.s32 	%r292, %r291, %r214, %r289;
	add.s32 	%r293, %r77, %r292;
	mul.wide.s32 	%rd7, %r293, 4;
	add.s64 	%rd8, %rd1, %rd7;
	ld.global.v4.u32 	{%r294, %r295, %r296, %r297}, [%rd8];
	shl.b32 	%r298, %r607, 2;
	mov.u32 	%r299, _ZZ9cuda_gemmIiLi128ELi1ELi1ELi2048ELi64ELi64ELi64ELi1ELi0EEviiiPT_S1_S1_iiiE3Ash;
	add.s32 	%r300, %r299, %r298;
	st.shared.v4.u32 	[%r300], {%r294, %r295, %r296, %r297};
	@%p24 bra 	$L__BB218_11;
	add.s32 	%r301, %r607, %r10;
	add.s32 	%r564, %r301, %r10;
	cvt.u32.u16 	%r302, %rs2;
	and.b32  	%r303, %r302, 3;
	setp.eq.s32 	%p25, %r303, 0;
	and.b32  	%r304, %r301, 28;
	shr.u32 	%r305, %r301, 5;
	mad.lo.s32 	%r306, %r305, %r214, %r304;
	add.s32 	%r307, %r77, %r306;
	mul.wide.s32 	%rd9, %r307, 4;
	add.s64 	%rd10, %rd1, %rd9;
	ld.global.v4.u32 	{%r308, %r309, %r310, %r311}, [%rd10];
	shl.b32 	%r312, %r607, 2;
	mov.u32 	%r313, _ZZ9cuda_gemmIiLi128ELi1ELi1ELi2048ELi64ELi64ELi64ELi1ELi0EEviiiPT_S1_S1_iiiE3Ash;
	add.s32 	%r314, %r313, %r312;
	shl.b32 	%r315, %r10, 2;
	add.s32 	%r316, %r314, %r315;
	st.shared.v4.u32 	[%r316], {%r308, %r309, %r310, %r311};
	@%p25 bra 	$L__BB218_11;
	add.s32 	%r317, %r607, %r10;
	add.s32 	%r318, %r317, %r10;
	add.s32 	%r564, %r318, %r10;
	and.b32  	%r319, %r318, 28;
	shr.u32 	%r320, %r318, 5;
	mad.lo.s32 	%r321, %r320, %r214, %r319;
	add.s32 	%r322, %r77, %r321;
	mul.wide.s32 	%rd11, %r322, 4;
	add.s64 	%rd12, %rd1, %rd11;
	ld.global.v4.u32 	{%r323, %r324, %r325, %r326}, [%rd12];
	shl.b32 	%r327, %r607, 2;
	mov.u32 	%r328, _ZZ9cuda_gemmIiLi128ELi1ELi1ELi2048ELi64ELi64ELi64ELi1ELi0EEviiiPT_S1_S1_iiiE3Ash;
	add.s32 	%r329, %r328, %r327;
	shl.b32 	%r330, %r10, 2;
	add.s32 	%r331, %r329, %r330;
	add.s32 	%r332, %r331, %r330;
	st.shared.v4.u32 	[%r332], {%r323, %r324, %r325, %r326};
$L__BB218_11:
	setp.lt.u16 	%p26, %rs2, 2;
	@%p26 bra 	$L__BB218_14;
	mov.u32 	%r333, %ntid.x;
	mad.lo.s32 	%r568, %r333, 12, %r564;
	shl.b32 	%r334, %r333, 3;
	add.s32 	%r567, %r334, %r564;
	add.s32 	%r566, %r10, %r564;
	shl.b32 	%r335, %r564, 2;
	mov.u32 	%r336, _ZZ9cuda_gemmIiLi128ELi1ELi1ELi2048ELi64ELi64ELi64ELi1ELi0EEviiiPT_S1_S1_iiiE3Ash;
	add.s32 	%r565, %r336, %r335;
$L__BB218_13:
	shr.u32 	%r337, %r564, 5;
	and.b32  	%r338, %r564, 28;
	add.s32 	%r339, %r77, %r338;
	mad.lo.s32 	%r340, %r337, %r214, %r339;
	mul.wide.s32 	%rd13, %r340, 4;
	add.s64 	%rd14, %rd1, %rd13;
	ld.global.v4.u32 	{%r341, %r342, %r343, %r344}, [%rd14];
	st.shared.v4.u32 	[%r565], {%r341, %r342, %r343, %r344};
	add.s32 	%r345, %r564, %r10;
	shr.u32 	%r346, %r566, 5;
	and.b32  	%r347, %r566, 28;
	add.s32 	%r348, %r77, %r347;
	mad.lo.s32 	%r349, %r346, %r214, %r348;
	mul.wide.s32 	%rd15, %r349, 4;
	add.s64 	%rd16, %rd1, %rd15;
	ld.global.v4.u32 	{%r350, %r351, %r352, %r353}, [%rd16];
	mov.u32 	%r354, %ntid.x;
	shl.b32 	%r355, %r354, 4;
	add.s32 	%r356, %r565, %r355;
	st.shared.v4.u32 	[%r356], {%r350, %r351, %r352, %r353};
	add.s32 	%r357, %r345, %r10;
	shr.u32 	%r358, %r567, 5;
	and.b32  	%r359, %r567, 28;
	add.s32 	%r360, %r77, %r359;
	mad.lo.s32 	%r361, %r358, %r214, %r360;
	mul.wide.s32 	%rd17, %r361, 4;
	add.s64 	%rd18, %rd1, %rd17;
	ld.global.v4.u32 	{%r362, %r363, %r364, %r365}, [%rd18];
	shl.b32 	%r366, %r354, 5;
	add.s32 	%r367, %r565, %r366;
	st.shared.v4.u32 	[%r367], {%r362, %r363, %r364, %r365};
	add.s32 	%r368, %r357, %r10;
	shr.u32 	%r369, %r568, 5;
	and.b32  	%r370, %r568, 28;
	add.s32 	%r371, %r77, %r370;
	mad.lo.s32 	%r372, %r369, %r214, %r371;
	mul.wide.s32 	%rd19, %r372, 4;
	add.s64 	%rd20, %rd1, %rd19;
	ld.global.v4.u32 	{%r373, %r374, %r375, %r376}, [%rd20];
	mad.lo.s32 	%r377, %r354, 48, %r565;
	st.shared.v4.u32 	[%r377], {%r373, %r374, %r375, %r376};
	add.s32 	%r564, %r368, %r10;
	add.s32 	%r568, %r568, %r355;
	add.s32 	%r567, %r567, %r355;
	add.s32 	%r566, %r566, %r355;
	shl.b32 	%r378, %r354, 6;
	add.s32 	%r565, %r565, %r378;
	setp.lt.u32 	%p27, %r564, 1024;
	@%p27 bra 	$L__BB218_13;
$L__BB218_14:
	mov.u32 	%r380, %ctaid.z;
	shl.b32 	%r381, %r380, 6;
	add.s32 	%r96, %r563, %r381;
	mov.b32 	%r570, 0;
$L__BB218_15:
	mov.u32 	%r97, %r570;
	add.s32 	%r98, %r97, %r11;
	mov.u32 	%r571, %r75;
$L__BB218_16:
	add.s32 	%r382, %r96, %r571;
	mad.lo.s32 	%r383, %r382, %r213, %r98;
	mul.wide.s32 	%rd21, %r383, 4;
	add.s64 	%rd22, %rd2, %rd21;
	ld.global.u32 	%r384, [%rd22];
	shl.b32 	%r385, %r571, 2;
	add.s32 	%r386, %r74, %r385;
	st.shared.u32 	[%r386], %r384;
	add.s32 	%r571, %r571, %r73;
	setp.lt.u32 	%p28, %r571, 32;
	@%p28 bra 	$L__BB218_16;
	setp.lt.s32 	%p29, %r2, 1;
	bar.sync 	0;
	@%p29 bra 	$L__BB218_90;
	mov.b32 	%r572, 0;
$L__BB218_19:
	setp.ge.s32 	%p30, %r5, %r14;
	add.s32 	%r102, %r572, %r4;
	shl.b32 	%r388, %r102, 5;
	or.b32  	%r389, %r388, %r13;
	add.s32 	%r390, %r389, %r12;
	shl.b32 	%r391, %r390, 2;
	mov.u32 	%r392, _ZZ9cuda_gemmIiLi128ELi1ELi1ELi2048ELi64ELi64ELi64ELi1ELi0EEviiiPT_S1_S1_iiiE3Ash;
	add.s32 	%r393, %r392, %r391;
	ld.shared.u32 	%r103, [%r393];
	add.s32 	%r394, %r389, %r24;
	shl.b32 	%r395, %r394, 2;
	add.s32 	%r396, %r392, %r395;
	ld.shared.u32 	%r104, [%r396];
	add.s32 	%r397, %r389, %r25;
	shl.b32 	%r398, %r397, 2;
	add.s32 	%r399, %r392, %r398;
	ld.shared.u32 	%r105, [%r399];
	add.s32 	%r400, %r389, %r26;
	shl.b32 	%r401, %r400, 2;
	add.s32 	%r402, %r392, %r401;
	ld.shared.u32 	%r106, [%r402];
	add.s32 	%r403, %r389, %r27;
	shl.b32 	%r404, %r403, 2;
	add.s32 	%r405, %r392, %r404;
	ld.shared.u32 	%r107, [%r405];
	add.s32 	%r406, %r389, %r28;
	shl.b32 	%r407, %r406, 2;
	add.s32 	%r408, %r392, %r407;
	ld.shared.u32 	%r108, [%r408];
	add.s32 	%r409, %r389, %r29;
	shl.b32 	%r410, %r409, 2;
	add.s32 	%r411, %r392, %r410;
	ld.shared.u32 	%r109, [%r411];
	add.s32 	%r412, %r389, %r30;
	shl.b32 	%r413, %r412, 2;
	add.s32 	%r414, %r392, %r413;
	ld.shared.u32 	%r110, [%r414];
	add.s32 	%r415, %r389, %r31;
	shl.b32 	%r416, %r415, 2;
	add.s32 	%r417, %r392, %r416;
	ld.shared.u32 	%r111, [%r417];
	add.s32 	%r418, %r389, %r32;
	shl.b32 	%r419, %r418, 2;
	add.s32 	%r420, %r392, %r419;
	ld.shared.u32 	%r112, [%r420];
	add.s32 	%r421, %r389, %r33;
	shl.b32 	%r422, %r421, 2;
	add.s32 	%r423, %r392, %r422;
	ld.shared.u32 	%r113, [%r423];
	add.s32 	%r424, %r389, %r34;
	shl.b32 	%r425, %r424, 2;
	add.s32 	%r426, %r392, %r425;
	ld.shared.u32 	%r114, [%r426];
	add.s32 	%r427, %r389, %r35;
	shl.b32 	%r428, %r427, 2;
	add.s32 	%r429, %r392, %r428;
	ld.shared.u32 	%r115, [%r429];
	add.s32 	%r430, %r389, %r36;
	shl.b32 	%r431, %r430, 2;
	add.s32 	%r432, %r392, %r431;
	ld.shared.u32 	%r116, [%r432];
	add.s32 	%r433, %r389, %r37;
	shl.b32 	%r434, %r433, 2;
	add.s32 	%r435, %r392, %r434;
	ld.shared.u32 	%r117, [%r435];
	add.s32 	%r436, %r389, %r38;
	shl.b32 	%r437, %r436, 2;
	add.s32 	%r438, %r392, %r437;
	ld.shared.u32 	%r118, [%r438];
	@%p30 bra 	$L__BB218_89;
	mov.u32 	%r573, %r5;
$L__BB218_21:
	setp.gt.u32 	%p31, %r214, 64;
	mov.u32 	%r439, _ZZ9cuda_gemmIiLi128ELi1ELi1ELi2048ELi64ELi64ELi64ELi1ELi0EEviiiPT_S1_S1_iiiE11kron_fac_sh;
	mad.lo.s32 	%r120, %r573, 132, %r439;
	add.s32 	%r441, %r120, %r440;
	ld.shared.u32 	%r121, [%r441];
	@%p31 bra 	$L__BB218_54;
	setp.eq.s32 	%p48, %r214, 0;
	mov.b32 	%r575, 0;
	@%p48 bra 	$L__BB218_24;
	shfl.sync.idx.b32	%r492|%p49, %r121, %r55, 31, -1;
	mul.lo.s32 	%r575, %r492, %r103;
$L__BB218_24:
	setp.lt.s32 	%p50, %r214, 2;
	@%p50 bra 	$L__BB218_26;
	shfl.sync.idx.b32	%r493|%p51, %r121, %r56, 31, -1;
	mad.lo.s32 	%r575, %r493, %r104, %r575;
$L__BB218_26:
	setp.lt.s32 	%p52, %r214, 3;
	@%p52 bra 	$L__BB218_28;
	shfl.sync.idx.b32	%r494|%p53, %r121, %r57, 31, -1;
	mad.lo.s32 	%r575, %r494, %r105, %r575;
$L__BB218_28:
	setp.lt.s32 	%p54, %r214, 4;
	@%p54 bra 	$L__BB218_30;
	shfl.sync.idx.b32	%r495|%p55, %r121, %r58, 31, -1;
	mad.lo.s32 	%r575, %r495, %r106, %r575;
$L__BB218_30:
	setp.lt.s32 	%p56, %r214, 5;
	@%p56 bra 	$L__BB218_32;
	shfl.sync.idx.b32	%r496|%p57, %r121, %r59, 31, -1;
	mad.lo.s32 	%r575, %r496, %r107, %r575;
$L__BB218_32:
	setp.lt.s32 	%p58, %r214, 6;
	@%p58 bra 	$L__BB218_34;
	shfl.sync.idx.b32	%r497|%p59, %r121, %r60, 31, -1;
	mad.lo.s32 	%r575, %r497, %r108, %r575;
$L__BB218_34:
	setp.lt.s32 	%p60, %r214, 7;
	@%p60 bra 	$L__BB218_36;
	shfl.sync.idx.b32	%r498|%p61, %r121, %r61, 31, -1;
	mad.lo.s32 	%r575, %r498, %r109, %r575;
$L__BB218_36:
	setp.lt.s32 	%p62, %r214, 8;
	@%p62 bra 	$L__BB218_38;
	shfl.sync.idx.b32	%r499|%p63, %r121, %r62, 31, -1;
	mad.lo.s32 	%r575, %r499, %r110, %r575;
$L__BB218_38:
	setp.lt.s32 	%p64, %r214, 9;
	@%p64 bra 	$L__BB218_40;
	shfl.sync.idx.b32	%r500|%p65, %r121, %r63, 31, -1;
	mad.lo.s32 	%r575, %r500, %r111, %r575;
$L__BB218_40:
	setp.lt.s32 	%p66, %r214, 10;
	@%p66 bra 	$L__BB218_42;
	shfl.sync.idx.b32	%r501|%p67, %r121, %r64, 31, -1;
	mad.lo.s32 	%r575, %r501, %r112, %r575;
$L__BB218_42:
	setp.lt.s32 	%p68, %r214, 11;
	@%p68 bra 	$L__BB218_44;
	shfl.sync.idx.b32	%r502|%p69, %r121, %r65, 31, -1;
	mad.lo.s32 	%r575, %r502, %r113, %r575;
$L__BB218_44:
	setp.lt.s32 	%p70, %r214, 12;
	@%p70 bra 	$L__BB218_46;
	shfl.sync.idx.b32	%r503|%p71, %r121, %r66, 31, -1;
	mad.lo.s32 	%r575, %r503, %r114, %r575;
$L__BB218_46:
	setp.lt.s32 	%p72, %r214, 13;
	@%p72 bra 	$L__BB218_48;
	shfl.sync.idx.b32	%r504|%p73, %r121, %r67, 31, -1;
	mad.lo.s32 	%r575, %r504, %r115, %r575;
$L__BB218_48:
	setp.lt.s32 	%p74, %r214, 14;
	@%p74 bra 	$L__BB218_50;
	shfl.sync.idx.b32	%r505|%p75, %r121, %r68, 31, -1;
	mad.lo.s32 	%r575, %r505, %r116, %r575;
$L__BB218_50:
	setp.lt.s32 	%p76, %r214, 15;
	@%p76 bra 	$L__BB218_52;
	shfl.sync.idx.b32	%r506|%p77, %r121, %r69, 31, -1;
	mad.lo.s32 	%r575, %r506, %r117, %r575;
$L__BB218_52:
	setp.lt.s32 	%p78, %r214, 16;
	@%p78 bra 	$L__BB218_86;
	shfl.sync.idx.b32	%r507|%p79, %r121, %r70, 31, -1;
	mad.lo.s32 	%r575, %r507, %r118, %r575;
	bra.uni 	$L__BB218_86;
$L__BB218_54:
	setp.lt.s32 	%p32, %r214, 1;
	mov.b32 	%r575, 0;
	@%p32 bra 	$L__BB218_56;
	add.s32 	%r444, %r120, %r443;
	ld.shared.u32 	%r445, [%r444];
	mul.lo.s32 	%r575, %r445, %r103;
$L__BB218_56:
	setp.lt.s32 	%p33, %r214, 2;
	@%p33 bra 	$L__BB218_58;
	add.s32 	%r447, %r120, %r446;
	ld.shared.u32 	%r448, [%r447];
	mad.lo.s32 	%r575, %r448, %r104, %r575;
$L__BB218_58:
	setp.lt.s32 	%p34, %r214, 3;
	@%p34 bra 	$L__BB218_60;
	add.s32 	%r450, %r120, %r449;
	ld.shared.u32 	%r451, [%r450];
	mad.lo.s32 	%r575, %r451, %r105, %r575;
$L__BB218_60:
	setp.lt.s32 	%p35, %r214, 4;
	@%p35 bra 	$L__BB218_62;
	add.s32 	%r453, %r120, %r452;
	ld.shared.u32 	%r454, [%r453];
	mad.lo.s32 	%r575, %r454, %r106, %r575;
$L__BB218_62:
	setp.lt.s32 	%p36, %r214, 5;
	@%p36 bra 	$L__BB218_64;
	add.s32 	%r456, %r120, %r455;
	ld.shared.u32 	%r457, [%r456];
	mad.lo.s32 	%r575, %r457, %r107, %r575;
$L__BB218_64:
	setp.lt.s32 	%p37, %r214, 6;
	@%p37 bra 	$L__BB218_66;
	add.s32 	%r459, %r120, %r458;
	ld.shared.u32 	%r460, [%r459];
	mad.lo.s32 	%r575, %r460, %r108, %r575;
$L__BB218_66:
	setp.lt.s32 	%p38, %r214, 7;
	@%p38 bra 	$L__BB218_68;
	add.s32 	%r462, %r120, %r461;
	ld.shared.u32 	%r463, [%r462];
	mad.lo.s32 	%r575, %r463, %r109, %r575;
$L__BB218_68:
	setp.lt.s32 	%p39, %r214, 8;
	@%p39 bra 	$L__BB218_70;
	add.s32 	%r465, %r120, %r464;
	ld.shared.u32 	%r466, [%r465];
	mad.lo.s32 	%r575, %r466, %r110, %r575;
$L__BB218_70:
	setp.lt.s32 	%p40, %r214, 9;
	@%p40 bra 	$L__BB218_72;
	add.s32 	%r468, %r120, %r467;
	ld.shared.u32 	%r469, [%r468];
	mad.lo.s32 	%r575, %r469, %r111, %r575;
$L__BB218_72:
	setp.lt.s32 	%p41, %r214, 10;
	@%p41 bra 	$L__BB218_74;
	add.s32 	%r471, %r120, %r470;
	ld.shared.u32 	%r472, [%r471];
	mad.lo.s32 	%r575, %r472, %r112, %r575;
$L__BB218_74:
	setp.lt.s32 	%p42, %r214, 11;
	@%p42 bra 	$L__BB218_76;
	add.s32 	%r474, %r120, %r473;
	ld.shared.u32 	%r475, [%r474];
	mad.lo.s32 	%r575, %r475, %r113, %r575;
$L__BB218_76:
	setp.lt.s32 	%p43, %r214, 12;
	@%p43 bra 	$L__BB218_78;
	add.s32 	%r477, %r120, %r476;
	ld.shared.u32 	%r478, [%r477];
	mad.lo.s32 	%r575, %r478, %r114, %r575;
$L__BB218_78:
	setp.lt.s32 	%p44, %r214, 13;
	@%p44 bra 	$L__BB218_80;
	add.s32 	%r480, %r120, %r479;
	ld.shared.u32 	%r481, [%r480];
	mad.lo.s32 	%r575, %r481, %r115, %r575;
$L__BB218_80:
	setp.lt.s32 	%p45, %r214, 14;
	@%p45 bra 	$L__BB218_82;
	add.s32 	%r483, %r120, %r482;
	ld.shared.u32 	%r484, [%r483];
	mad.lo.s32 	%r575, %r484, %r116, %r575;
$L__BB218_82:
	setp.lt.s32 	%p46, %r214, 15;
	@%p46 bra 	$L__BB218_84;
	add.s32 	%r486, %r120, %r485;
	ld.shared.u32 	%r487, [%r486];
	mad.lo.s32 	%r575, %r487, %r117, %r575;
$L__BB218_84:
	setp.lt.s32 	%p47, %r214, 16;
	@%p47 bra 	$L__BB218_86;
	add.s32 	%r489, %r120, %r488;
	ld.shared.u32 	%r490, [%r489];
	mad.lo.s32 	%r575, %r490, %r118, %r575;
$L__BB218_86:
	setp.ne.s32 	%p80, %r7, 0;
	add.s32 	%r508, %r573, %r97;
	mad.lo.s32 	%r185, %r508, %r2, %r102;
	shfl.sync.down.b32	%r509|%p81, %r575, 1, 7711, -1;
	add.s32 	%r186, %r509, %r575;
	@%p80 bra 	$L__BB218_88;
	shl.b32 	%r510, %r185, 2;
	mov.u32 	%r511, _ZZ9cuda_gemmIiLi128ELi1ELi1ELi2048ELi64ELi64ELi64ELi1ELi0EEviiiPT_S1_S1_iiiE3Csh;
	add.s32 	%r512, %r511, %r510;
	ld.shared.u32 	%r513, [%r512];
	add.s32 	%r514, %r513, %r186;
	st.shared.u32 	[%r512], %r514;
$L__BB218_88:
	add.s32 	%r573, %r573, %r71;
	setp.lt.s32 	%p82, %r573, %r14;
	@%p82 bra 	$L__BB218_21;
$L__BB218_89:
	add.s32 	%r572, %r572, %r3;
	setp.lt.s32 	%p83, %r572, %r2;
	@%p83 bra 	$L__BB218_19;
$L__BB218_90:
	add.s32 	%r570, %r97, 16;
	setp.lt.u32 	%p84, %r97, 48;
	@%p84 bra 	$L__BB218_15;
	mov.b32 	%r563, 32;
	mov.pred 	%p89, 0;
	@%p1 bra 	$L__BB218_7;
	ld.param.u64 	%rd33, [_Z9cuda_gemmIiLi128ELi1ELi1ELi2048ELi64ELi64ELi64ELi1ELi0EEviiiPT_S1_S1_iii_param_5];
	cvta.to.global.u64 	%rd3, %rd33;
	bar.sync 	0;
	xor.b32  	%r516, %r607, 2047;
	sub.s32 	%r517, %r516, %r10;
	div.u32 	%r518, %r517, %r10;
	and.b32  	%r190, %r518, 3;
	setp.eq.s32 	%p86, %r190, 2;
	@%p86 bra 	$L__BB218_95;
	mov.b32 	%r606, 0;
	mov.u32 	%r522, _ZZ9cuda_gemmIiLi128ELi1ELi1ELi2048ELi64ELi64ELi64ELi1ELi0EEviiiPT_S1_S1_iiiE3Csh;
$L__BB218_94:
	.pragma "nounroll";
	add.s32 	%r520, %r23, %r607;
	mul.wide.u32 	%rd23, %r520, 4;
	add.s64 	%rd24, %rd3, %rd23;
	shl.b32 	%r521, %r607, 2;
	add.s32 	%r523, %r522, %r521;
	ld.shared.v4.u32 	{%r524, %r525, %r526, %r527}, [%r523];
	st.global.v4.u32 	[%rd24], {%r524, %r525, %r526, %r527};
	add.s32 	%r607, %r607, %r10;
	add.s32 	%r606, %r606, 1;
	xor.b32  	%r528, %r190, %r606;
	setp.ne.s32 	%p87, %r528, 2;
	@%p87 bra 	$L__BB218_94;
$L__BB218_95:
	add.s32 	%r608, %r607, %r23;
	mov.u32 	%r529, %ntid.x;
	mad.lo.s32 	%r612, %r529, 12, %r608;
	shl.b32 	%r530, %r529, 3;
	add.s32 	%r611, %r608, %r530;
	add.s32 	%r610, %r608, %r10;
	shl.b32 	%r531, %r607, 2;
	mov.u32 	%r532, _ZZ9cuda_gemmIiLi128ELi1ELi1ELi2048ELi64ELi64ELi64ELi1ELi0EEviiiPT_S1_S1_iiiE3Csh;
	add.s32 	%r609, %r532, %r531;
$L__BB218_96:
	mul.wide.s32 	%rd25, %r612, 4;
	add.s64 	%rd26, %rd3, %rd25;
	mul.wide.s32 	%rd27, %r611, 4;
	add.s64 	%rd28, %rd3, %rd27;
	mul.wide.s32 	%rd29, %r610, 4;
	add.s64 	%rd30, %rd3, %rd29;
	mul.wide.s32 	%rd31, %r608, 4;
	add.s64 	%rd32, %rd3, %rd31;
	ld.shared.v4.u32 	{%r533, %r534, %r535, %r536}, [%r609];
	st.global.v4.u32 	[%rd32], {%r533, %r534, %r535, %r536};
	add.s32 	%r537, %r607, %r10;
	shl.b32 	%r539, %r529, 4;
	add.s32 	%r540, %r609, %r539;
	ld.shared.v4.u32 	{%r541, %r542, %r543, %r544}, [%r540];
	st.global.v4.u32 	[%rd30], {%r541, %r542, %r543, %r544};
	add.s32 	%r545, %r537, %r10;
	shl.b32 	%r546, %r529, 5;
	add.s32 	%r547, %r609, %r546;
	ld.shared.v4.u32 	{%r548, %r549, %r550, %r551}, [%r547];
	st.global.v4.u32 	[%rd28], {%r548, %r549, %r550, %r551};
	add.s32 	%r552, %r545, %r10;
	mad.lo.s32 	%r553, %r529, 48, %r609;
	ld.shared.v4.u32 	{%r554, %r555, %r556, %r557}, [%r553];
	st.global.v4.u32 	[%rd26], {%r554, %r555, %r556, %r557};
	add.s32 	%r607, %r552, %r10;
	add.s32 	%r612, %r612, %r539;
	add.s32 	%r611, %r611, %r539;
	add.s32 	%r610, %r610, %r539;
	shl.b32 	%r558, %r529, 6;
	add.s32 	%r609, %r609, %r558;
	add.s32 	%r608, %r608, %r539;
	setp.lt.u32 	%p88, %r607, 2048;
	@%p88 bra 	$L__BB218_96;
$L__BB218_97:
	ret;

}
	// .globl	_Z9cuda_gemmIiLi128ELi1ELi1ELi2048ELi64ELi64ELi64ELi1ELi1EEviiiPT_S1_S1_iii
.visible .entry _Z9cuda_gemmIiLi128ELi1ELi1ELi2048ELi64ELi64ELi64ELi1ELi1EEviiiPT_S1_S1_iii(
	.param .u32 _Z9cuda_gemmIiLi128ELi1ELi1ELi2048ELi64ELi64ELi64ELi1ELi1EEviiiPT_S1_S1_iii_param_0,
	.param .u32 _Z9cuda_gemmIiLi128ELi1ELi1ELi2048ELi64ELi64ELi64ELi1ELi1EEviiiPT_S1_S1_iii_param_1,
	.param .u32 _Z9cuda_gemmIiLi128ELi1ELi1ELi2048ELi64ELi64ELi64ELi1ELi1EEviiiPT_S1_S1_iii_param_2,
	.param .u64 .ptr .align 1 _Z9cuda_gemmIiLi128ELi1ELi1ELi2048ELi64ELi64ELi64ELi1ELi1EEviiiPT_S1_S1_iii_param_3,
	.param .u64 .ptr .align 1 _Z9cuda_gemmIiLi128ELi1ELi1ELi2048ELi64ELi64ELi64ELi1ELi1EEviiiPT_S1_S1_iii_param_4,
	.param .u64 .ptr .align 1 _Z9cuda_gemmIiLi128ELi1ELi1ELi2048ELi64ELi64ELi64ELi1ELi1EEviiiPT_S1_S1_iii_param_5,
	.param .u32 _Z9cuda_gemmIiLi128ELi1ELi1ELi2048ELi64ELi64ELi64ELi1ELi1EEviiiPT_S1_S1_iii_param_6,
	.param .u32 _Z9cuda_gemmIiLi128ELi1ELi1ELi2048ELi64ELi64ELi64ELi1ELi1EEviiiPT_S1_S1_iii_param_7,
	.param .u32 _Z9cuda_gemmIiLi128ELi1ELi1ELi2048ELi64ELi64ELi64ELi1ELi1EEviiiPT_S1_S1_iii_param_8
)
.maxntid 128
{
	.reg .pred 	%p<38>;
	.reg .b16 	%rs<10>;
	.reg .b32 	%r<417>;
	.reg .b64 	%rd<34>;
	// demoted variable
	.shared .align 128 .b8 _ZZ9cuda_gemmIiLi128ELi1ELi1ELi2048ELi64ELi64ELi64ELi1ELi1EEviiiPT_S1_S1_iiiE11kron_fac_sh[2112];
	// demoted variable
	.shared .align 128 .b8 _ZZ9cuda_gemmIiLi128ELi1ELi1ELi2048ELi64ELi64ELi64ELi1ELi1EEviiiPT_S1_S1_iiiE3Ash[4096];
	// demoted variable
	.shared .align 128 .b8 _ZZ9cuda_gemmIiLi128ELi1ELi1ELi2048ELi64ELi64ELi64ELi1ELi1EEviiiPT_S1_S1_iiiE3Csh[8192];
	ld.param.u64 	%rd6, [_Z9cuda_gemmIiLi128ELi1ELi1ELi2048ELi64ELi64ELi64ELi1ELi1EEviiiPT_S1_S1_iii_param_3];
	ld.param.u64 	%rd4, [_Z9cuda_gemmIiLi128ELi1ELi1ELi2048ELi64ELi64ELi64ELi1ELi1EEviiiPT_S1_S1_iii_param_4];
	cvta.to.global.u64 	%rd1, %rd6;
	mov.u32 	%r1, %tid.x;
	mov.u32 	%r2, %ctaid.z;
	shr.u32 	%r3, %r1, 1;
	and.b32  	%r4, %r3, 31;
	mov.u32 	%r5, %ctaid.y;
	mov.u32 	%r133, %nctaid.y;
	setp.ge.u32 	%p2, %r5, %r133;
	@%p2 bra 	$L__BB219_28;
	and.b32  	%r6, %r1, 1;
	mov.u32 	%r7, %ntid.x;
	shl.b32 	%r410, %r1, 2;
	shl.b32 	%r9, %r7, 2;
	and.b32  	%r10, %r1, 15;
	add.s32 	%r134, %r1, %r7;
	cvt.u16.u32 	%rs3, %r134;
	xor.b16  	%rs4, %rs3, 2047;
	cvt.u16.u32 	%rs5, %r7;
	div.u16 	%rs6, %rs4, %rs5;
	and.b16  	%rs1, %rs6, 3;
	setp.eq.s16 	%p3, %rs1, 2;
	mov.u32 	%r396, %r1;
	@%p3 bra 	$L__BB219_4;
	cvt.u32.u16 	%r11, %rs1;
	mov.b32 	%r395, 0;
	mov.u32 	%r396, %r1;
$L__BB219_3:
	.pragma "nounroll";
	shl.b32 	%r136, %r396, 2;
	mov.u32 	%r137, _ZZ9cuda_gemmIiLi128ELi1ELi1ELi2048ELi64ELi64ELi64ELi1ELi1EEviiiPT_S1_S1_iiiE3Csh;
	add.s32 	%r138, %r137, %r136;
	mov.b32 	%r139, 0;
	st.shared.u32 	[%r138], %r139;
	add.s32 	%r396, %r396, %r7;
	add.s32 	%r395, %r395, 1;
	xor.b32  	%r140, %r395, %r11;
	setp.ne.s32 	%p4, %r140, 2;
	@%p4 bra 	$L__BB219_3;
$L__BB219_4:
	mov.u32 	%r142, _ZZ9cuda_gemmIiLi128ELi1ELi1ELi2048ELi64ELi64ELi64ELi1ELi1EEviiiPT_S1_S1_iiiE3Csh;
$L__BB219_5:
	shl.b32 	%r141, %r396, 2;
	add.s32 	%r143, %r142, %r141;
	mov.b32 	%r144, 0;
	st.shared.u32 	[%r143], %r144;
	add.s32 	%r145, %r143, %r9;
	st.shared.u32 	[%r145], %r144;
	add.s32 	%r146, %r145, %r9;
	st.shared.u32 	[%r146], %r144;
	add.s32 	%r147, %r146, %r9;
	st.shared.u32 	[%r147], %r144;
	add.s32 	%r396, %r9, %r396;
	setp.lt.u32 	%p5, %r396, 2048;
	@%p5 bra 	$L__BB219_5;
	shl.b32 	%r149, %r6, 4;
	shl.b32 	%r150, %r4, 5;
	or.b32  	%r151, %r150, %r149;
	shl.b32 	%r19, %r5, 11;
	add.s32 	%r20, %r410, %r9;
	cvt.u16.u32 	%rs7, %r20;
	sub.s16 	%rs8, 1023, %rs7;
	cvt.u16.u32 	%rs9, %r9;
	div.u16 	%rs2, %rs8, %rs9;
	shl.b32 	%r152, %r410, 2;
	mov.u32 	%r153, _ZZ9cuda_gemmIiLi128ELi1ELi1ELi2048ELi64ELi64ELi64ELi1ELi1EEviiiPT_S1_S1_iiiE3Ash;
	add.s32 	%r21, %r153, %r152;
	shl.b32 	%r154, %r9, 2;
	add.s32 	%r22, %r21, %r154;
	add.s32 	%r23, %r20, %r9;
	and.b32  	%r155, %r3, 15;
	or.b32  	%r156, %r151, %r155;
	shl.b32 	%r157, %r156, 2;
	add.s32 	%r24, %r153, %r157;
	add.s32 	%r158, %r3, 1;
	and.b32  	%r159, %r158, 15;
	or.b32  	%r160, %r151, %r159;
	shl.b32 	%r161, %r160, 2;
	add.s32 	%r25, %r153, %r161;
	add.s32 	%r162, %r3, 2;
	and.b32  	%r163, %r162, 15;
	or.b32  	%r164, %r151, %r163;
	shl.b32 	%r165, %r164, 2;
	add.s32 	%r26, %r153, %r165;
	add.s32 	%r166, %r3, 3;
	and.b32  	%r167, %r166, 15;
	or.b32  	%r168, %r151, %r167;
	shl.b32 	%r169, %r168, 2;
	add.s32 	%r27, %r153, %r169;
	add.s32 	%r170, %r3, 4;
	and.b32  	%r171, %r170, 15;
	or.b32  	%r172, %r151, %r171;
	shl.b32 	%r173, %r172, 2;
	add.s32 	%r28, %r153, %r173;
	add.s32 	%r174, %r3, 5;
	and.b32  	%r175, %r174, 15;
	or.b32  	%r176, %r151, %r175;
	shl.b32 	%r177, %r176, 2;
	add.s32 	%r29, %r153, %r177;
	add.s32 	%r178, %r3, 6;
	and.b32  	%r179, %r178, 15;
	or.b32  	%r180, %r151, %r179;
	shl.b32 	%r181, %r180, 2;
	add.s32 	%r30, %r153, %r181;
	add.s32 	%r182, %r3, 7;
	and.b32  	%r183, %r182, 15;
	or.b32  	%r184, %r151, %r183;
	shl.b32 	%r185, %r184, 2;
	add.s32 	%r31, %r153, %r185;
	xor.b32  	%r186, %r155, 8;
	or.b32  	%r187, %r151, %r186;
	shl.b32 	%r188, %r187, 2;
	add.s32 	%r32, %r153, %r188;
	add.s32 	%r189, %r3, 9;
	and.b32  	%r190, %r189, 15;
	or.b32  	%r191, %r151, %r190;
	shl.b32 	%r192, %r191, 2;
	add.s32 	%r33, %r153, %r192;
	add.s32 	%r193, %r3, 10;
	and.b32  	%r194, %r193, 15;
	or.b32  	%r195, %r151, %r194;
	shl.b32 	%r196, %r195, 2;
	add.s32 	%r34, %r153, %r196;
	add.s32 	%r197, %r3, 11;
	and.b32  	%r198, %r197, 15;
	or.b32  	%r199, %r151, %r198;
	shl.b32 	%r200, %r199, 2;
	add.s32 	%r35, %r153, %r200;
	add.s32 	%r201, %r3, 12;
	and.b32  	%r202, %r201, 15;
	or.b32  	%r203, %r151, %r202;
	shl.b32 	%r204, %r203, 2;
	add.s32 	%r36, %r153, %r204;
	add.s32 	%r205, %r3, 13;
	and.b32  	%r206, %r205, 15;
	or.b32  	%r207, %r151, %r206;
	shl.b32 	%r208, %r207, 2;
	add.s32 	%r37, %r153, %r208;
	add.s32 	%r209, %r3, 14;
	and.b32  	%r210, %r209, 15;
	or.b32  	%r211, %r151, %r210;
	shl.b32 	%r212, %r211, 2;
	add.s32 	%r38, %r153, %r212;
	add.s32 	%r213, %r3, -1;
	and.b32  	%r214, %r213, 15;
	or.b32  	%r215, %r151, %r214;
	shl.b32 	%r216, %r215, 2;
	add.s32 	%r39, %r153, %r216;
	or.b32  	%r40, %r149, %r155;
	or.b32  	%r41, %r149, %r159;
	or.b32  	%r42, %r149, %r163;
	or.b32  	%r43, %r149, %r167;
	or.b32  	%r44, %r149, %r171;
	or.b32  	%r45, %r149, %r175;
	or.b32  	%r46, %r149, %r179;
	or.b32  	%r47, %r149, %r183;
	or.b32  	%r48, %r149, %r186;
	or.b32  	%r49, %r149, %r190;
	or.b32  	%r50, %r149, %r194;
	or.b32  	%r51, %r149, %r198;
	or.b32  	%r52, %r149, %r202;
	or.b32  	%r53, %r149, %r206;
	or.b32  	%r54, %r149, %r210;
	or.b32  	%r55, %r149, %r214;
	shl.b32 	%r56, %r7, 4;
	mul.lo.s32 	%r57, %r7, 48;
	shl.b32 	%r58, %r7, 6;
	shl.b32 	%r59, %r7, 5;
	shr.u32 	%r60, %r1, 6;
	cvta.to.global.u64 	%rd2, %rd4;
	and.b32  	%r218, %r410, 124;
	mov.u32 	%r219, _ZZ9cuda_gemmIiLi128ELi1ELi1ELi2048ELi64ELi64ELi64ELi1ELi1EEviiiPT_S1_S1_iiiE11kron_fac_sh;
	add.s32 	%r61, %r219, %r218;
	shr.u32 	%r62, %r7, 4;
	mad.lo.s32 	%r63, %r10, 132, %r219;
	shr.u32 	%r64, %r1, 4;
	mov.b32 	%r398, 0;
	mov.pred 	%p37, -1;
$L__BB219_7:
	mov.pred 	%p1, %p37;
	cvt.u32.u16 	%r220, %rs2;
	and.b32  	%r66, %r220, 3;
	setp.eq.s32 	%p7, %r66, 2;
	add.s32 	%r67, %r398, %r19;
	mov.u32 	%r399, %r410;
	@%p7 bra 	$L__BB219_11;
	setp.eq.s32 	%p8, %r66, 3;
	and.b32  	%r221, %r410, 28;
	mov.u32 	%r222, %tid.x;
	shr.u32 	%r223, %r222, 3;
	add.s32 	%r224, %r223, %r2;
	shl.b32 	%r225, %r224, 6;
	or.b32  	%r226, %r221, %r225;
	add.s32 	%r227, %r67, %r226;
	mul.wide.u32 	%rd7, %r227, 4;
	add.s64 	%rd8, %rd1, %rd7;
	ld.global.v4.u32 	{%r228, %r229, %r230, %r231}, [%rd8];
	st.shared.v4.u32 	[%r21], {%r228, %r229, %r230, %r231};
	mov.u32 	%r399, %r20;
	@%p8 bra 	$L__BB219_11;
	setp.eq.s32 	%p9, %r66, 0;
	and.b32  	%r232, %r20, 28;
	shr.u32 	%r233, %r20, 5;
	add.s32 	%r234, %r233, %r2;
	shl.b32 	%r235, %r234, 6;
	or.b32  	%r236, %r232, %r235;
	add.s32 	%r237, %r67, %r236;
	mul.wide.s32 	%rd9, %r237, 4;
	add.s64 	%rd10, %rd1, %rd9;
	ld.global.v4.u32 	{%r238, %r239, %r240, %r241}, [%rd10];
	st.shared.v4.u32 	[%r22], {%r238, %r239, %r240, %r241};
	mov.u32 	%r399, %r23;
	@%p9 bra 	$L__BB219_11;
	add.s32 	%r399, %r23, %r9;
	and.b32  	%r242, %r23, 28;
	shr.u32 	%r243, %r23, 5;
	add.s32 	%r244, %r243, %r2;
	shl.b32 	%r245, %r244, 6;
	or.b32  	%r246, %r242, %r245;
	add.s32 	%r247, %r67, %r246;
	mul.wide.s32 	%rd11, %r247, 4;
	add.s64 	%rd12, %rd1, %rd11;
	ld.global.v4.u32 	{%r248, %r249, %r250, %r251}, [%rd12];
	shl.b32 	%r252, %r9, 2;
	add.s32 	%r253, %r22, %r252;
	st.shared.v4.u32 	[%r253], {%r248, %r249, %r250, %r251};
$L__BB219_11:
	setp.lt.u16 	%p10, %rs2, 2;
	@%p10 bra 	$L__BB219_14;
	mov.u32 	%r254, %ntid.x;
	mad.lo.s32 	%r403, %r254, 12, %r399;
	shl.b32 	%r255, %r254, 3;
	add.s32 	%r402, %r255, %r399;
	add.s32 	%r401, %r9, %r399;
	shl.b32 	%r256, %r399, 2;
	mov.u32 	%r257, _ZZ9cuda_gemmIiLi128ELi1ELi1ELi2048ELi64ELi64ELi64ELi1ELi1EEviiiPT_S1_S1_iiiE3Ash;
	add.s32 	%r400, %r257, %r256;
$L__BB219_13:
	shr.u32 	%r258, %r399, 5;
	add.s32 	%r259, %r258, %r2;
	shl.b32 	%r260, %r259, 6;
	and.b32  	%r261, %r399, 28;
	add.s32 	%r262, %r67, %r261;
	add.s32 	%r263, %r262, %r260;
	mul.wide.s32 	%rd13, %r263, 4;
	add.s64 	%rd14, %rd1, %rd13;
	ld.global.v4.u32 	{%r264, %r265, %r266, %r267}, [%rd14];
	st.shared.v4.u32 	[%r400], {%r264, %r265, %r266, %r267};
	add.s32 	%r268, %r399, %r9;
	shr.u32 	%r269, %r401, 5;
	add.s32 	%r270, %r269, %r2;
	shl.b32 	%r271, %r270, 6;
	and.b32  	%r272, %r401, 28;
	add.s32 	%r273, %r67, %r272;
	add.s32 	%r274, %r273, %r271;
	mul.wide.s32 	%rd15, %r274, 4;
	add.s64 	%rd16, %rd1, %rd15;
	ld.global.v4.u32 	{%r275, %r276, %r277, %r278}, [%rd16];
	add.s32 	%r279, %r400, %r56;
	st.shared.v4.u32 	[%r279], {%r275, %r276, %r277, %r278};
	add.s32 	%r280, %r268, %r9;
	shr.u32 	%r281, %r402, 5;
	add.s32 	%r282, %r281, %r2;
	shl.b32 	%r283, %r282, 6;
	and.b32  	%r284, %r402, 28;
	add.s32 	%r285, %r67, %r284;
	add.s32 	%r286, %r285, %r283;
	mul.wide.s32 	%rd17, %r286, 4;
	add.s64 	%rd18, %rd1, %rd17;
	ld.global.v4.u32 	{%r287, %r288, %r289, %r290}, [%rd18];
	add.s32 	%r291, %r400, %r59;
	st.shared.v4.u32 	[%r291], {%r287, %r288, %r289, %r290};
	add.s32 	%r292, %r280, %r9;
	shr.u32 	%r293, %r403, 5;
	add.s32 	%r294, %r293, %r2;
	shl.b32 	%r295, %r294, 6;
	and.b32  	%r296, %r403, 28;
	add.s32 	%r297, %r67, %r296;
	add.s32 	%r298, %r297, %r295;
	mul.wide.s32 	%rd19, %r298, 4;
	add.s64 	%rd20, %rd1, %rd19;
	ld.global.v4.u32 	{%r299, %r300, %r301, %r302}, [%rd20];
	add.s32 	%r303, %r400, %r57;
	st.shared.v4.u32 	[%r303], {%r299, %r300, %r301, %r302};
	add.s32 	%r399, %r292, %r9;
	add.s32 	%r403, %r403, %r56;
	add.s32 	%r402, %r402, %r56;
	add.s32 	%r401, %r401, %r56;
	add.s32 	%r400, %r400, %r58;
	setp.lt.u32 	%p11, %r399, 1024;
	@%p11 bra 	$L__BB219_13;
$L__BB219_14:
	shl.b32 	%r305, %r2, 6;
	add.s32 	%r84, %r398, %r305;
	mov.b32 	%r405, 0;
$L__BB219_15:
	add.s32 	%r86, %r10, %r405;
	mov.u32 	%r406, %r64;
$L__BB219_16:
	add.s32 	%r306, %r84, %r406;
	shl.b32 	%r307, %r306, 6;
	add.s32 	%r308, %r307, %r86;
	mul.wide.u32 	%rd21, %r308, 4;
	add.s64 	%rd22, %rd2, %rd21;
	ld.global.u32 	%r309, [%rd22];
	shl.b32 	%r310, %r406, 2;
	add.s32 	%r311, %r63, %r310;
	st.shared.u32 	[%r311], %r309;
	add.s32 	%r406, %r406, %r62;
	setp.lt.u32 	%p12, %r406, 32;
	@%p12 bra 	$L__BB219_16;
	bar.sync 	0;
	ld.shared.u32 	%r89, [%r24];
	ld.shared.u32 	%r90, [%r25];
	ld.shared.u32 	%r91, [%r26];
	ld.shared.u32 	%r92, [%r27];
	ld.shared.u32 	%r93, [%r28];
	ld.shared.u32 	%r94, [%r29];
	ld.shared.u32 	%r95, [%r30];
	ld.shared.u32 	%r96, [%r31];
	ld.shared.u32 	%r97, [%r32];
	ld.shared.u32 	%r98, [%r33];
	ld.shared.u32 	%r99, [%r34];
	ld.shared.u32 	%r100, [%r35];
	ld.shared.u32 	%r101, [%r36];
	ld.shared.u32 	%r102, [%r37];
	ld.shared.u32 	%r103, [%r38];
	ld.shared.u32 	%r104, [%r39];
	mov.u32 	%r407, %r60;
$L__BB219_18:
	setp.ne.s32 	%p13, %r6, 0;
	mad.lo.s32 	%r312, %r407, 132, %r61;
	ld.shared.u32 	%r313, [%r312];
	shfl.sync.idx.b32	%r314|%p14, %r313, %r40, 31, -1;
	mul.lo.s32 	%r315, %r314, %r89;
	shfl.sync.idx.b32	%r316|%p15, %r313, %r41, 31, -1;
	mad.lo.s32 	%r317, %r316, %r90, %r315;
	shfl.sync.idx.b32	%r318|%p16, %r313, %r42, 31, -1;
	mad.lo.s32 	%r319, %r318, %r91, %r317;
	shfl.sync.idx.b32	%r320|%p17, %r313, %r43, 31, -1;
	mad.lo.s32 	%r321, %r320, %r92, %r319;
	shfl.sync.idx.b32	%r322|%p18, %r313, %r44, 31, -1;
	mad.lo.s32 	%r323, %r322, %r93, %r321;
	shfl.sync.idx.b32	%r324|%p19, %r313, %r45, 31, -1;
	mad.lo.s32 	%r325, %r324, %r94, %r323;
	shfl.sync.idx.b32	%r326|%p20, %r313, %r46, 31, -1;
	mad.lo.s32 	%r327, %r326, %r95, %r325;
	shfl.sync.idx.b32	%r328|%p21, %r313, %r47, 31, -1;
	mad.lo.s32 	%r329, %r328, %r96, %r327;
	shfl.sync.idx.b32	%r330|%p22, %r313, %r48, 31, -1;
	mad.lo.s32 	%r331, %r330, %r97, %r329;
	shfl.sync.idx.b32	%r332|%p23, %r313, %r49, 31, -1;
	mad.lo.s32 	%r333, %r332, %r98, %r331;
	shfl.sync.idx.b32	%r334|%p24, %r313, %r50, 31, -1;
	mad.lo.s32 	%r335, %r334, %r99, %r333;
	shfl.sync.idx.b32	%r336|%p25, %r313, %r51, 31, -1;
	mad.lo.s32 	%r337, %r336, %r100, %r335;
	shfl.sync.idx.b32	%r338|%p26, %r313, %r52, 31, -1;
	mad.lo.s32 	%r339, %r338, %r101, %r337;
	shfl.sync.idx.b32	%r340|%p27, %r313, %r53, 31, -1;
	mad.lo.s32 	%r341, %r340, %r102, %r339;
	shfl.sync.idx.b32	%r342|%p28, %r313, %r54, 31, -1;
	mad.lo.s32 	%r343, %r342, %r103, %r341;
	shfl.sync.idx.b32	%r344|%p29, %r313, %r55, 31, -1;
	mad.lo.s32 	%r345, %r344, %r104, %r343;
	add.s32 	%r346, %r407, %r405;
	shl.b32 	%r347, %r346, 5;
	or.b32  	%r106, %r347, %r4;
	shfl.sync.down.b32	%r348|%p30, %r345, 1, 7711, -1;
	add.s32 	%r107, %r348, %r345;
	@%p13 bra 	$L__BB219_20;
	shl.b32 	%r349, %r106, 2;
	mov.u32 	%r350, _ZZ9cuda_gemmIiLi128ELi1ELi1ELi2048ELi64ELi64ELi64ELi1ELi1EEviiiPT_S1_S1_iiiE3Csh;
	add.s32 	%r351, %r350, %r349;
	ld.shared.u32 	%r352, [%r351];
	add.s32 	%r353, %r352, %r107;
	st.shared.u32 	[%r351], %r353;
$L__BB219_20:
	add.s32 	%r108, %r407, 2;
	setp.lt.u32 	%p31, %r407, 14;
	mov.u32 	%r407, %r108;
	@%p31 bra 	$L__BB219_18;
	add.s32 	%r109, %r405, 16;
	setp.lt.u32 	%p32, %r405, 48;
	mov.u32 	%r405, %r109;
	@%p32 bra 	$L__BB219_15;
	mov.b32 	%r398, 32;
	mov.pred 	%p37, 0;
	@%p1 bra 	$L__BB219_7;
	ld.param.u64 	%rd33, [_Z9cuda_gemmIiLi128ELi1ELi1ELi2048ELi64ELi64ELi64ELi1ELi1EEviiiPT_S1_S1_iii_param_5];
	cvta.to.global.u64 	%rd3, %rd33;
	bar.sync 	0;
	xor.b32  	%r355, %r410, 2047;
	sub.s32 	%r356, %r355, %r9;
	div.u32 	%r357, %r356, %r9;
	and.b32  	%r110, %r357, 3;
	setp.eq.s32 	%p34, %r110, 2;
	@%p34 bra 	$L__BB219_26;
	mov.b32 	%r409, 0;
	mov.u32 	%r361, _ZZ9cuda_gemmIiLi128ELi1ELi1ELi2048ELi64ELi64ELi64ELi1ELi1EEviiiPT_S1_S1_iiiE3Csh;
$L__BB219_25:
	.pragma "nounroll";
	add.s32 	%r359, %r19, %r410;
	mul.wide.u32 	%rd23, %r359, 4;
	add.s64 	%rd24, %rd3, %rd23;
	shl.b32 	%r360, %r410, 2;
	add.s32 	%r362, %r361, %r360;
	ld.shared.v4.u32 	{%r363, %r364, %r365, %r366}, [%r362];
	st.global.v4.u32 	[%rd24], {%r363, %r364, %r365, %r366};
	add.s32 	%r410, %r410, %r9;
	add.s32 	%r409, %r409, 1;
	xor.b32  	%r367, %r110, %r409;
	setp.ne.s32 	%p35, %r367, 2;
	@%p35 bra 	$L__BB219_25;
$L__BB219_26:
	add.s32 	%r411, %r410, %r19;
	mov.u32 	%r368, %ntid.x;
	mad.lo.s32 	%r415, %r368, 12, %r411;
	shl.b32 	%r369, %r368, 3;
	add.s32 	%r414, %r411, %r369;
	add.s32 	%r413, %r411, %r9;
	shl.b32 	%r370, %r410, 2;
	mov.u32 	%r371, _ZZ9cuda_gemmIiLi128ELi1ELi1ELi2048ELi64ELi64ELi64ELi1ELi1EEviiiPT_S1_S1_iiiE3Csh;
	add.s32 	%r412, %r371, %r370;
$L__BB219_27:
	mul.wide.s32 	%rd25, %r415, 4;
	add.s64 	%rd26, %rd3, %rd25;
	mul.wide.s32 	%rd27, %r414, 4;
	add.s64 	%rd28, %rd3, %rd27;
	mul.wide.s32 	%rd29, %r413, 4;
	add.s64 	%rd30, %rd3, %rd29;
	mul.wide.s32 	%rd31, %r411, 4;
	add.s64 	%rd32, %rd3, %rd31;
	ld.shared.v4.u32 	{%r372, %r373, %r374, %r375}, [%r412];
	st.global.v4.u32 	[%rd32], {%r372, %r373, %r374, %r375};
	add.s32 	%r376, %r410, %r9;
	add.s32 	%r377, %r412, %r56;
	ld.shared.v4.u32 	{%r378, %r379, %r380, %r381}, [%r377];
	st.global.v4.u32 	[%rd30], {%r378, %r379, %r380, %r381};
	add.s32 	%r382, %r376, %r9;
	add.s32 	%r383, %r412, %r59;
	ld.shared.v4.u32 	{%r384, %r385, %r386, %r387}, [%r383];
	st.global.v4.u32 	[%rd28], {%r384, %r385, %r386, %r387};
	add.s32 	%r388, %r382, %r9;
	add.s32 	%r389, %r412, %r57;
	ld.shared.v4.u32 	{%r390, %r391, %r392, %r393}, [%r389];
	st.global.v4.u32 	[%rd26], {%r390, %r391, %r392, %r393};
	add.s32 	%r410, %r388, %r9;
	add.s32 	%r415, %r415, %r56;
	add.s32 	%r414, %r414, %r56;
	add.s32 	%r413, %r413, %r56;
	add.s32 	%r412, %r412, %r58;
	add.s32 	%r411, %r411, %r56;
	setp.lt.u32 	%p36, %r410, 2048;
	@%p36 bra 	$L__BB219_27;
$L__BB219_28:
	ret;

}
	// .globl	_Z9cuda_gemmIiLi128ELi1ELi1ELi2048ELi128ELi128ELi64ELi0ELi0EEviiiPT_S1_S1_iii
.visible .entry _Z9cuda_gemmIiLi128ELi1ELi1ELi2048ELi128ELi128ELi64ELi0ELi0EEviiiPT_S1_S1_iii(
	.param .u32 _Z9cuda_gemmIiLi128ELi1ELi1ELi2048ELi128ELi128ELi64ELi0ELi0EEviiiPT_S1_S1_iii_param_0,
	.param .u32 _Z9cuda_gemmIiLi128ELi1ELi1ELi2048ELi128ELi128ELi64ELi0ELi0EEviiiPT_S1_S1_iii_param_1,
	.param .u32 _Z9cuda_gemmIiLi128ELi1ELi1ELi2048ELi128ELi128ELi64ELi0ELi0EEviiiPT_S1_S1_iii_param_2,
	.param .u64 .ptr .align 1 _Z9cuda_gemmIiLi128ELi1ELi1ELi2048ELi128ELi128ELi64ELi0ELi0EEviiiPT_S1_S1_iii_param_3,
	.param .u64 .ptr .align 1 _Z9cuda_gemmIiLi128ELi1ELi1ELi2048ELi128ELi128ELi64ELi0ELi0EEviiiPT_S1_S1_iii_param_4,
	.param .u64 .ptr .align 1 _Z9cuda_gemmIiLi128ELi1ELi1ELi2048ELi128ELi128ELi64ELi0ELi0EEviiiPT_S1_S1_iii_param_5,
	.param .u32 _Z9cuda_gemmIiLi128ELi1ELi1ELi2048ELi128ELi128ELi64ELi0ELi0EEviiiPT_S1_S1_iii_param_6,
	.param .u32 _Z9cuda_gemmIiLi128ELi1ELi1ELi2048ELi128ELi128ELi64ELi0ELi0EEviiiPT_S1_S1_iii_param_7,
	.param .u32 _Z9cuda_gemmIiLi128ELi1ELi1ELi2048ELi128ELi128ELi64ELi0ELi0EEviiiPT_S1_S1_iii_param_8
)
.maxntid 128
{
	.reg .pred 	%p<91>;
	.reg .b16 	%rs<8>;
	.reg .b32 	%r<648>;
	.reg .b64 	%rd<35>;
	// demoted variable
	.shared .align 128 .b8 _ZZ9cuda_gemmIiLi128ELi1ELi1ELi2048ELi128ELi128ELi64ELi0ELi0EEviiiPT_S1_S1_iiiE11kron_fac_sh[2112];
	// demoted variable
	.shared .align 128 .b8 _ZZ9cuda_gemmIiLi128ELi1ELi1ELi2048ELi128ELi128ELi64ELi0ELi0EEviiiPT_S1_S1_iiiE3Ash[2048];
	// demoted variable
	.shared .align 128 .b8 _ZZ9cuda_gemmIiLi128ELi1ELi1ELi2048ELi128ELi128ELi64ELi0ELi0EEviiiPT_S1_S1_iiiE3Csh[4096];
	ld.param.u64 	%rd6, [_Z9cuda_gemmIiLi128ELi1ELi1ELi2048ELi128ELi128ELi64ELi0ELi0EEviiiPT_S1_S1_iii_param_3];
	ld.param.u32 	%r213, [_Z9cuda_gemmIiLi128ELi1ELi1ELi2048ELi128ELi128ELi64ELi0ELi0EEviiiPT_S1_S1_iii_param_6];
	ld.param.u32 	%r214, [_Z9cuda_gemmIiLi128ELi1ELi1ELi2048ELi128ELi128ELi64ELi0ELi0EEviiiPT_S1_S1_iii_param_7];
	cvta.to.global.u64 	%rd1, %rd6;
	mov.u32 	%r642, %tid.x;
	div.s32 	%r2, 2048, %r214;
	min.s32 	%r215, %r2, 64;
	shl.b32 	%r3, %r215, 1;
	div.u32 	%r5, %r642, %r3;
	mul.lo.s32 	%r216, %r5, %r3;
	sub.s32 	%r217, %r642, %r216;
	shr.u32 	%r4, %r217, 1;
	mov.u32 	%r6, %ctaid.y;
	mov.u32 	%r218, %nctaid.y;
	setp.ge.u32 	%p2, %r6, %r218;
	@%p2 bra 	$L__BB220_97;
	and.b32  	%r7, %r642, 1;
	mov.u32 	%r8, %ntid.x;
	shl.b32 	%r9, %r8, 2;
	and.b32  	%r10, %r4, 15;
	shl.b32 	%r219, %r642, 4;
	and.b32  	%r11, %r219, 16;
	min.s32 	%r12, %r213, 16;
	add.s32 	%r220, %r642, %r8;
	cvt.u16.u32 	%rs2, %r220;
	xor.b16  	%rs3, %rs2, 1023;
	cvt.u16.u32 	%rs4, %r8;
	div.u16 	%rs5, %rs3, %rs4;
	and.b16  	%rs1, %rs5, 3;
	cvt.u32.u16 	%r13, %rs1;
	setp.eq.s16 	%p3, %rs1, 2;
	mov.u32 	%r596, %r642;
	@%p3 bra 	$L__BB220_4;
	mov.b32 	%r595, 0;
	mov.u32 	%r596, %r642;
$L__BB220_3:
	.pragma "nounroll";
	shl.b32 	%r222, %r596, 2;
	mov.u32 	%r223, _ZZ9cuda_gemmIiLi128ELi1ELi1ELi2048ELi128ELi128ELi64ELi0ELi0EEviiiPT_S1_S1_iiiE3Csh;
	add.s32 	%r224, %r223, %r222;
	mov.b32 	%r225, 0;
	st.shared.u32 	[%r224], %r225;
	add.s32 	%r596, %r596, %r8;
	add.s32 	%r595, %r595, 1;
	xor.b32  	%r226, %r595, %r13;
	setp.ne.s32 	%p4, %r226, 2;
	@%p4 bra 	$L__BB220_3;
$L__BB220_4:
	mov.u32 	%r228, _ZZ9cuda_gemmIiLi128ELi1ELi1ELi2048ELi128ELi128ELi64ELi0ELi0EEviiiPT_S1_S1_iiiE3Csh;
$L__BB220_5:
	shl.b32 	%r227, %r596, 2;
	add.s32 	%r229, %r228, %r227;
	mov.b32 	%r230, 0;
	st.shared.u32 	[%r229], %r230;
	add.s32 	%r231, %r229, %r9;
	st.shared.u32 	[%r231], %r230;
	add.s32 	%r232, %r231, %r9;
	st.shared.u32 	[%r232], %r230;
	add.s32 	%r233, %r232, %r9;
	st.shared.u32 	[%r233], %r230;
	add.s32 	%r596, %r9, %r596;
	setp.lt.u32 	%p5, %r596, 1024;
	@%p5 bra 	$L__BB220_5;
	ld.param.u64 	%rd33, [_Z9cuda_gemmIiLi128ELi1ELi1ELi2048ELi128ELi128ELi64ELi0ELi0EEviiiPT_S1_S1_iii_param_4];
	and.b32  	%r235, %r642, 15;
	shl.b32 	%r236, %r642, 2;
	add.s32 	%r238, %r236, %r9;
	max.u32 	%r239, %r238, 512;
	setp.lt.u32 	%p7, %r238, 512;
	selp.u32 	%r240, 1, 0, %p7;
	or.b32  	%r241, %r238, %r240;
	sub.s32 	%r242, %r239, %r241;
	div.u32 	%r243, %r242, %r9;
	add.s32 	%r21, %r243, %r240;
	add.s32 	%r244, %r4, 1;
	and.b32  	%r22, %r244, 15;
	add.s32 	%r245, %r4, 2;
	and.b32  	%r23, %r245, 15;
	add.s32 	%r246, %r4, 3;
	and.b32  	%r24, %r246, 15;
	add.s32 	%r247, %r4, 4;
	and.b32  	%r25, %r247, 15;
	add.s32 	%r248, %r4, 5;
	and.b32  	%r26, %r248, 15;
	add.s32 	%r249, %r4, 6;
	and.b32  	%r27, %r249, 15;
	add.s32 	%r250, %r4, 7;
	and.b32  	%r28, %r250, 15;
	xor.b32  	%r29, %r10, 8;
	add.s32 	%r251, %r4, 9;
	and.b32  	%r30, %r251, 15;
	add.s32 	%r252, %r4, 10;
	and.b32  	%r31, %r252, 15;
	add.s32 	%r253, %r4, 11;
	and.b32  	%r32, %r253, 15;
	add.s32 	%r254, %r4, 12;
	and.b32  	%r33, %r254, 15;
	add.s32 	%r255, %r4, 13;
	and.b32  	%r34, %r255, 15;
	add.s32 	%r256, %r4, 14;
	and.b32  	%r35, %r256, 15;
	add.s32 	%r257, %r4, -1;
	and.b32  	%r36, %r257, 15;
	add.s32 	%r37, %r11, %r10;
	add.s32 	%r38, %r11, %r22;
	add.s32 	%r39, %r11, %r23;
	add.s32 	%r40, %r11, %r24;
	add.s32 	%r41, %r11, %r25;
	add.s32 	%r42, %r11, %r26;
	add.s32 	%r43, %r11, %r27;
	add.s32 	%r44, %r11, %r28;
	add.s32 	%r45, %r11, %r29;
	add.s32 	%r46, %r11, %r30;
	add.s32 	%r47, %r11, %r31;
	add.s32 	%r48, %r11, %r32;
	add.s32 	%r49, %r11, %r33;
	add.s32 	%r50, %r11, %r34;
	add.s32 	%r51, %r11, %r35;
	add.s32 	%r52, %r11, %r36;
	setp.lt.s32 	%p8, %r10, %r214;
	selp.b32 	%r258, 0, %r214, %p8;
	sub.s32 	%r53, %r10, %r258;
	add.s32 	%r259, %r10, 1;
	setp.lt.s32 	%p9, %r259, %r214;
	selp.b32 	%r260, 0, %r214, %p9;
	sub.s32 	%r54, %r259, %r260;
	add.s32 	%r261, %r10, 2;
	setp.lt.s32 	%p10, %r261, %r214;
	selp.b32 	%r262, 0, %r214, %p10;
	sub.s32 	%r55, %r261, %r262;
	add.s32 	%r263, %r10, 3;
	setp.lt.s32 	%p11, %r263, %r214;
	selp.b32 	%r264, 0, %r214, %p11;
	sub.s32 	%r56, %r263, %r264;
	add.s32 	%r265, %r10, 4;
	setp.lt.s32 	%p12, %r265, %r214;
	selp.b32 	%r266, 0, %r214, %p12;
	sub.s32 	%r57, %r265, %r266;
	add.s32 	%r267, %r10, 5;
	setp.lt.s32 	%p13, %r267, %r214;
	selp.b32 	%r268, 0, %r214, %p13;
	sub.s32 	%r58, %r267, %r268;
	add.s32 	%r269, %r10, 6;
	setp.lt.s32 	%p14, %r269, %r214;
	selp.b32 	%r270, 0, %r214, %p14;
	sub.s32 	%r59, %r269, %r270;
	add.s32 	%r271, %r10, 7;
	setp.lt.s32 	%p15, %r271, %r214;
	selp.b32 	%r272, 0, %r214, %p15;
	sub.s32 	%r60, %r271, %r272;
	add.s32 	%r273, %r10, 8;
	setp.lt.s32 	%p16, %r273, %r214;
	selp.b32 	%r274, 0, %r214, %p16;
	sub.s32 	%r61, %r273, %r274;
	add.s32 	%r275, %r10, 9;
	setp.lt.s32 	%p17, %r275, %r214;
	selp.b32 	%r276, 0, %r214, %p17;
	sub.s32 	%r62, %r275, %r276;
	add.s32 	%r277, %r10, 10;
	setp.lt.s32 	%p18, %r277, %r214;
	selp.b32 	%r278, 0, %r214, %p18;
	sub.s32 	%r63, %r277, %r278;
	add.s32 	%r279, %r10, 11;
	setp.lt.s32 	%p19, %r279, %r214;
	selp.b32 	%r280, 0, %r214, %p19;
	sub.s32 	%r64, %r279, %r280;
	add.s32 	%r281, %r10, 12;
	setp.lt.s32 	%p20, %r281, %r214;
	selp.b32 	%r282, 0, %r214, %p20;
	sub.s32 	%r65, %r281, %r282;
	add.s32 	%r283, %r10, 13;
	setp.lt.s32 	%p21, %r283, %r214;
	selp.b32 	%r284, 0, %r214, %p21;
	sub.s32 	%r66, %r283, %r284;
	add.s32 	%r285, %r10, 14;
	setp.lt.s32 	%p22, %r285, %r214;
	selp.b32 	%r286, 0, %r214, %p22;
	sub.s32 	%r67, %r285, %r286;
	add.s32 	%r287, %r10, 15;
	setp.lt.s32 	%p23, %r287, %r214;
	selp.b32 	%r288, 0, %r214, %p23;
	sub.s32 	%r68, %r287, %r288;
	cvt.u16.u32 	%rs6, %r3;
	div.s16 	%rs7, 128, %rs6;
	cvt.s32.s16 	%r69, %rs7;
	and.b32  	%r70, %r642, 31;
	cvta.to.global.u64 	%rd2, %rd33;
	shr.u32 	%r71, %r8, 4;
	mov.u32 	%r289, _ZZ9cuda_gemmIiLi128ELi1ELi1ELi2048ELi128ELi128ELi64ELi0ELi0EEviiiPT_S1_S1_iiiE11kron_fac_sh;
	mad.lo.s32 	%r72, %r235, 132, %r289;
	mov.b32 	%r598, 0;
	mov.pred 	%p90, -1;
	shl.b32 	%r455, %r70, 2;
	shl.b32 	%r458, %r37, 2;
	shl.b32 	%r461, %r38, 2;
	shl.b32 	%r464, %r39, 2;
	shl.b32 	%r467, %r40, 2;
	shl.b32 	%r470, %r41, 2;
	shl.b32 	%r473, %r42, 2;
	shl.b32 	%r476, %r43, 2;
	shl.b32 	%r479, %r44, 2;
	shl.b32 	%r482, %r45, 2;
	shl.b32 	%r485, %r46, 2;
	shl.b32 	%r488, %r47, 2;
	shl.b32 	%r491, %r48, 2;
	shl.b32 	%r494, %r49, 2;
	shl.b32 	%r497, %r50, 2;
	shl.b32 	%r500, %r51, 2;
	shl.b32 	%r503, %r52, 2;
$L__BB220_7:
	mov.pred 	%p1, %p90;
	ld.param.u32 	%r592, [_Z9cuda_gemmIiLi128ELi1ELi1ELi2048ELi128ELi128ELi64ELi0ELi0EEviiiPT_S1_S1_iii_param_2];
	shl.b32 	%r74, %r8, 2;
	shl.b32 	%r599, %r642, 2;
	and.b32  	%r290, %r21, 3;
	setp.eq.s32 	%p24, %r290, 3;
	mov.u32 	%r291, %ctaid.x;
	shl.b32 	%r292, %r291, 10;
	and.b32  	%r293, %r292, -2048;
	mov.u32 	%r294, %ctaid.z;
	shl.b32 	%r295, %r294, 6;
	add.s32 	%r296, %r293, %r295;
	mad.lo.s32 	%r297, %r6, %r592, %r296;
	add.s32 	%r76, %r297, %r598;
	@%p24 bra 	$L__BB220_11;
	shl.b32 	%r298, %r642, 2;
	add.s32 	%r599, %r298, %r74;
	and.b32  	%r299, %r21, 3;
	setp.eq.s32 	%p25, %r299, 0;
	and.b32  	%r300, %r298, 28;
	shr.u32 	%r301, %r642, 3;
	mad.lo.s32 	%r302, %r301, %r214, %r300;
	add.s32 	%r303, %r76, %r302;
	mul.wide.s32 	%rd7, %r303, 4;
	add.s64 	%rd8, %rd1, %rd7;
	ld.global.v4.u32 	{%r304, %r305, %r306, %r307}, [%rd8];
	shl.b32 	%r308, %r642, 4;
	mov.u32 	%r309, _ZZ9cuda_gemmIiLi128ELi1ELi1ELi2048ELi128ELi128ELi64ELi0ELi0EEviiiPT_S1_S1_iiiE3Ash;
	add.s32 	%r310, %r309, %r308;
	st.shared.v4.u32 	[%r310], {%r304, %r305, %r306, %r307};
	@%p25 bra 	$L__BB220_11;
	shl.b32 	%r311, %r642, 2;
	add.s32 	%r312, %r311, %r74;
	add.s32 	%r599, %r312, %r74;
	and.b32  	%r313, %r21, 3;
	setp.eq.s32 	%p26, %r313, 1;
	and.b32  	%r314, %r312, 28;
	shr.u32 	%r315, %r312, 5;
	mad.lo.s32 	%r316, %r315, %r214, %r314;
	add.s32 	%r317, %r76, %r316;
	mul.wide.s32 	%rd9, %r317, 4;
	add.s64 	%rd10, %rd1, %rd9;
	ld.global.v4.u32 	{%r318, %r319, %r320, %r321}, [%rd10];
	shl.b32 	%r322, %r642, 4;
	mov.u32 	%r323, _ZZ9cuda_gemmIiLi128ELi1ELi1ELi2048ELi128ELi128ELi64ELi0ELi0EEviiiPT_S1_S1_iiiE3Ash;
	add.s32 	%r324, %r323, %r322;
	shl.b32 	%r325, %r74, 2;
	add.s32 	%r326, %r324, %r325;
	st.shared.v4.u32 	[%r326], {%r318, %r319, %r320, %r321};
	@%p26 bra 	$L__BB220_11;
	shl.b32 	%r327, %r642, 2;
	add.s32 	%r328, %r327, %r74;
	add.s32 	%r329, %r328, %r74;
	add.s32 	%r599, %r329, %r74;
	and.b32  	%r330, %r329, 28;
	shr.u32 	%r331, %r329, 5;
	mad.lo.s32 	%r332, %r331, %r214, %r330;
	add.s32 	%r333, %r76, %r332;
	mul.wide.s32 	%rd11, %r333, 4;
	add.s64 	%rd12, %rd1, %rd11;
	ld.global.v4.u32 	{%r334, %r335, %r336, %r337}, [%rd12];
	shl.b32 	%r338, %r642, 4;
	mov.u32 	%r339, _ZZ9cuda_gemmIiLi128ELi1ELi1ELi2048ELi128ELi128ELi64ELi0ELi0EEviiiPT_S1_S1_iiiE3Ash;
	add.s32 	%r340, %r339, %r338;
	shl.b32 	%r341, %r74, 2;
	add.s32 	%r342, %r340, %r341;
	add.s32 	%r343, %r342, %r341;
	st.shared.v4.u32 	[%r343], {%r334, %r335, %r336, %r337};
$L__BB220_11:
	setp.lt.u32 	%p27, %r21, 3;
	@%p27 bra 	$L__BB220_14;
	mad.lo.s32 	%r603, %r8, 12, %r599;
	shl.b32 	%r344, %r8, 3;
	add.s32 	%r602, %r344, %r599;
	add.s32 	%r601, %r74, %r599;
	shl.b32 	%r345, %r599, 2;
	mov.u32 	%r346, _ZZ9cuda_gemmIiLi128ELi1ELi1ELi2048ELi128ELi128ELi64ELi0ELi0EEviiiPT_S1_S1_iiiE3Ash;
	add.s32 	%r600, %r346, %r345;
$L__BB220_13:
	shr.u32 	%r347, %r599, 5;
	and.b32  	%r348, %r599, 28;
	add.s32 	%r349, %r76, %r348;
	mad.lo.s32 	%r350, %r347, %r214, %r349;
	mul.wide.s32 	%rd13, %r350, 4;
	add.s64 	%rd14, %rd1, %rd13;
	ld.global.v4.u32 	{%r351, %r352, %r353, %r354}, [%rd14];
	st.shared.v4.u32 	[%r600], {%r351, %r352, %r353, %r354};
	shl.b32 	%r355, %r8, 2;
	add.s32 	%r356, %r599, %r355;
	shr.u32 	%r357, %r601, 5;
	and.b32  	%r358, %r601, 28;
	add.s32 	%r359, %r76, %r358;
	mad.lo.s32 	%r360, %r357, %r214, %r359;
	mul.wide.s32 	%rd15, %r360, 4;
	add.s64 	%rd16, %rd1, %rd15;
	ld.global.v4.u32 	{%r361, %r362, %r363, %r364}, [%rd16];
	shl.b32 	%r365, %r8, 4;
	add.s32 	%r366, %r600, %r365;
	st.shared.v4.u32 	[%r366], {%r361, %r362, %r363, %r364};
	add.s32 	%r367, %r356, %r355;
	shr.u32 	%r368, %r602, 5;
	and.b32  	%r369, %r602, 28;
	add.s32 	%r370, %r76, %r369;
	mad.lo.s32 	%r371, %r368, %r214, %r370;
	mul.wide.s32 	%rd17, %r371, 4;
	add.s64 	%rd18, %rd1, %rd17;
	ld.global.v4.u32 	{%r372, %r373, %r374, %r375}, [%rd18];
	shl.b32 	%r376, %r8, 5;
	add.s32 	%r377, %r600, %r376;
	st.shared.v4.u32 	[%r377], {%r372, %r373, %r374, %r375};
	add.s32 	%r378, %r367, %r355;
	shr.u32 	%r379, %r603, 5;
	and.b32  	%r380, %r603, 28;
	add.s32 	%r381, %r76, %r380;
	mad.lo.s32 	%r382, %r379, %r214, %r381;
	mul.wide.s32 	%rd19, %r382, 4;
	add.s64 	%rd20, %rd1, %rd19;
	ld.global.v4.u32 	{%r383, %r384, %r385, %r386}, [%rd20];
	mad.lo.s32 	%r387, %r8, 48, %r600;
	st.shared.v4.u32 	[%r387], {%r383, %r384, %r385, %r386};
	add.s32 	%r599, %r378, %r355;
	add.s32 	%r603, %r603, %r365;
	add.s32 	%r602, %r602, %r365;
	add.s32 	%r601, %r601, %r365;
	shl.b32 	%r388, %r8, 6;
	add.s32 	%r600, %r600, %r388;
	setp.lt.u32 	%p28, %r599, 512;
	@%p28 bra 	$L__BB220_13;
$L__BB220_14:
	mov.u32 	%r390, %ctaid.z;
	shl.b32 	%r391, %r390, 6;
	add.s32 	%r95, %r598, %r391;
	mov.b32 	%r605, 0;
$L__BB220_15:
	mov.u32 	%r96, %r605;
	shr.u32 	%r606, %r642, 4;
	mov.u32 	%r392, %ctaid.x;
	shl.b32 	%r393, %r392, 6;
	and.b32  	%r394, %r393, 64;
	and.b32  	%r395, %r642, 15;
	or.b32  	%r396, %r394, %r395;
	add.s32 	%r98, %r396, %r96;
$L__BB220_16:
	add.s32 	%r397, %r95, %r606;
	mad.lo.s32 	%r398, %r397, %r213, %r98;
	mul.wide.s32 	%rd21, %r398, 4;
	add.s64 	%rd22, %rd2, %rd21;
	ld.global.u32 	%r399, [%rd22];
	shl.b32 	%r400, %r606, 2;
	add.s32 	%r401, %r72, %r400;
	st.shared.u32 	[%r401], %r399;
	add.s32 	%r606, %r606, %r71;
	setp.lt.u32 	%p29, %r606, 32;
	@%p29 bra 	$L__BB220_16;
	setp.lt.s32 	%p30, %r2, 1;
	bar.sync 	0;
	@%p30 bra 	$L__BB220_90;
	mov.b32 	%r607, 0;
$L__BB220_19:
	setp.ge.s32 	%p31, %r5, %r12;
	add.s32 	%r102, %r607, %r4;
	shl.b32 	%r403, %r102, 5;
	or.b32  	%r404, %r403, %r11;
	add.s32 	%r405, %r404, %r10;
	shl.b32 	%r406, %r405, 2;
	mov.u32 	%r407, _ZZ9cuda_gemmIiLi128ELi1ELi1ELi2048ELi128ELi128ELi64ELi0ELi0EEviiiPT_S1_S1_iiiE3Ash;
	add.s32 	%r408, %r407, %r406;
	ld.shared.u32 	%r103, [%r408];
	add.s32 	%r409, %r404, %r22;
	shl.b32 	%r410, %r409, 2;
	add.s32 	%r411, %r407, %r410;
	ld.shared.u32 	%r104, [%r411];
	add.s32 	%r412, %r404, %r23;
	shl.b32 	%r413, %r412, 2;
	add.s32 	%r414, %r407, %r413;
	ld.shared.u32 	%r105, [%r414];
	add.s32 	%r415, %r404, %r24;
	shl.b32 	%r416, %r415, 2;
	add.s32 	%r417, %r407, %r416;
	ld.shared.u32 	%r106, [%r417];
	add.s32 	%r418, %r404, %r25;
	shl.b32 	%r419, %r418, 2;
	add.s32 	%r420, %r407, %r419;
	ld.shared.u32 	%r107, [%r420];
	add.s32 	%r421, %r404, %r26;
	shl.b32 	%r422, %r421, 2;
	add.s32 	%r423, %r407, %r422;
	ld.shared.u32 	%r108, [%r423];
	add.s32 	%r424, %r404, %r27;
	shl.b32 	%r425, %r424, 2;
	add.s32 	%r426, %r407, %r425;
	ld.shared.u32 	%r109, [%r426];
	add.s32 	%r427, %r404, %r28;
	shl.b32 	%r428, %r427, 2;
	add.s32 	%r429, %r407, %r428;
	ld.shared.u32 	%r110, [%r429];
	add.s32 	%r430, %r404, %r29;
	shl.b32 	%r431, %r430, 2;
	add.s32 	%r432, %r407, %r431;
	ld.shared.u32 	%r111, [%r432];
	add.s32 	%r433, %r404, %r30;
	shl.b32 	%r434, %r433, 2;
	add.s32 	%r435, %r407, %r434;
	ld.shared.u32 	%r112, [%r435];
	add.s32 	%r436, %r404, %r31;
	shl.b32 	%r437, %r436, 2;
	add.s32 	%r438, %r407, %r437;
	ld.shared.u32 	%r113, [%r438];
	add.s32 	%r439, %r404, %r32;
	shl.b32 	%r440, %r439, 2;
	add.s32 	%r441, %r407, %r440;
	ld.shared.u32 	%r114, [%r441];
	add.s32 	%r442, %r404, %r33;
	shl.b32 	%r443, %r442, 2;
	add.s32 	%r444, %r407, %r443;
	ld.shared.u32 	%r115, [%r444];
	add.s32 	%r445, %r404, %r34;
	shl.b32 	%r446, %r445, 2;
	add.s32 	%r447, %r407, %r446;
	ld.shared.u32 	%r116, [%r447];
	add.s32 	%r448, %r404, %r35;
	shl.b32 	%r449, %r448, 2;
	add.s32 	%r450, %r407, %r449;
	ld.shared.u32 	%r117, [%r450];
	add.s32 	%r451, %r404, %r36;
	shl.b32 	%r452, %r451, 2;
	add.s32 	%r453, %r407, %r452;
	ld.shared.u32 	%r118, [%r453];
	@%p31 bra 	$L__BB220_89;
	mov.u32 	%r608, %r5;
$L__BB220_21:
	setp.gt.u32 	%p32, %r214, 64;
	mov.u32 	%r454, _ZZ9cuda_gemmIiLi128ELi1ELi1ELi2048ELi128ELi128ELi64ELi0ELi0EEviiiPT_S1_S1_iiiE11kron_fac_sh;
	mad.lo.s32 	%r120, %r608, 132, %r454;
	add.s32 	%r456, %r120, %r455;
	ld.shared.u32 	%r121, [%r456];
	@%p32 bra 	$L__BB220_54;
	setp.eq.s32 	%p49, %r214, 0;
	mov.b32 	%r610, 0;
	@%p49 bra 	$L__BB220_24;
	shfl.sync.idx.b32	%r507|%p50, %r121, %r53, 31, -1;
	mul.lo.s32 	%r610, %r507, %r103;
$L__BB220_24:
	setp.lt.s32 	%p51, %r214, 2;
	@%p51 bra 	$L__BB220_26;
	shfl.sync.idx.b32	%r508|%p52, %r121, %r54, 31, -1;
	mad.lo.s32 	%r610, %r508, %r104, %r610;
$L__BB220_26:
	setp.lt.s32 	%p53, %r214, 3;
	@%p53 bra 	$L__BB220_28;
	shfl.sync.idx.b32	%r509|%p54, %r121, %r55, 31, -1;
	mad.lo.s32 	%r610, %r509, %r105, %r610;
$L__BB220_28:
	setp.lt.s32 	%p55, %r214, 4;
	@%p55 bra 	$L__BB220_30;
	shfl.sync.idx.b32	%r510|%p56, %r121, %r56, 31, -1;
	mad.lo.s32 	%r610, %r510, %r106, %r610;
$L__BB220_30:
	setp.lt.s32 	%p57, %r214, 5;
	@%p57 bra 	$L__BB220_32;
	shfl.sync.idx.b32	%r511|%p58, %r121, %r57, 31, -1;
	mad.lo.s32 	%r610, %r511, %r107, %r610;
$L__BB220_32:
	setp.lt.s32 	%p59, %r214, 6;
	@%p59 bra 	$L__BB220_34;
	shfl.sync.idx.b32	%r512|%p60, %r121, %r58, 31, -1;
	mad.lo.s32 	%r610, %r512, %r108, %r610;
$L__BB220_34:
	setp.lt.s32 	%p61, %r214, 7;
	@%p61 bra 	$L__BB220_36;
	shfl.sync.idx.b32	%r513|%p62, %r121, %r59, 31, -1;
	mad.lo.s32 	%r610, %r513, %r109, %r610;
$L__BB220_36:
	setp.lt.s32 	%p63, %r214, 8;
	@%p63 bra 	$L__BB220_38;
	shfl.sync.idx.b32	%r514|%p64, %r121, %r60, 31, -1;
	mad.lo.s32 	%r610, %r514, %r110, %r610;
$L__BB220_38:
	setp.lt.s32 	%p65, %r214, 9;
	@%p65 bra 	$L__BB220_40;
	shfl.sync.idx.b32	%r515|%p66, %r121, %r61, 31, -1;
	mad.lo.s32 	%r610, %r515, %r111, %r610;
$L__BB220_40:
	setp.lt.s32 	%p67, %r214, 10;
	@%p67 bra 	$L__BB220_42;
	shfl.sync.idx.b32	%r516|%p68, %r121, %r62, 31, -1;
	mad.lo.s32 	%r610, %r516, %r112, %r610;
$L__BB220_42:
	setp.lt.s32 	%p69, %r214, 11;
	@%p69 bra 	$L__BB220_44;
	shfl.sync.idx.b32	%r517|%p70, %r121, %r63, 31, -1;
	mad.lo.s32 	%r610, %r517, %r113, %r610;
$L__BB220_44:
	setp.lt.s32 	%p71, %r214, 12;
	@%p71 bra 	$L__BB220_46;
	shfl.sync.idx.b32	%r518|%p72, %r121, %r64, 31, -1;
	mad.lo.s32 	%r610, %r518, %r114, %r610;
$L__BB220_46:
	setp.lt.s32 	%p73, %r214, 13;
	@%p73 bra 	$L__BB220_48;
	shfl.sync.idx.b32	%r519|%p74, %r121, %r65, 31, -1;
	mad.lo.s32 	%r610, %r519, %r115, %r610;
$L__BB220_48:
	setp.lt.s32 	%p75, %r214, 14;
	@%p75 bra 	$L__BB220_50;
	shfl.sync.idx.b32	%r520|%p76, %r121, %r66, 31, -1;
	mad.lo.s32 	%r610, %r520, %r116, %r610;
$L__BB220_50:
	setp.lt.s32 	%p77, %r214, 15;
	@%p77 bra 	$L__BB220_52;
	shfl.sync.idx.b32	%r521|%p78, %r121, %r67, 31, -1;
	mad.lo.s32 	%r610, %r521, %r117, %r610;
$L__BB220_52:
	setp.lt.s32 	%p79, %r214, 16;
	@%p79 bra 	$L__BB220_86;
	shfl.sync.idx.b32	%r522|%p80, %r121, %r68, 31, -1;
	mad.lo.s32 	%r610, %r522, %r118, %r610;
	bra.uni 	$L__BB220_86;
$L__BB220_54:
	setp.lt.s32 	%p33, %r214, 1;
	mov.b32 	%r610, 0;
	@%p33 bra 	$L__BB220_56;
	add.s32 	%r459, %r120, %r458;
	ld.shared.u32 	%r460, [%r459];
	mul.lo.s32 	%r610, %r460, %r103;
$L__BB220_56:
	setp.lt.s32 	%p34, %r214, 2;
	@%p34 bra 	$L__BB220_58;
	add.s32 	%r462, %r120, %r461;
	ld.shared.u32 	%r463, [%r462];
	mad.lo.s32 	%r610, %r463, %r104, %r610;
$L__BB220_58:
	setp.lt.s32 	%p35, %r214, 3;
	@%p35 bra 	$L__BB220_60;
	add.s32 	%r465, %r120, %r464;
	ld.shared.u32 	%r466, [%r465];
	mad.lo.s32 	%r610, %r466, %r105, %r610;
$L__BB220_60:
	setp.lt.s32 	%p36, %r214, 4;
	@%p36 bra 	$L__BB220_62;
	add.s32 	%r468, %r120, %r467;
	ld.shared.u32 	%r469, [%r468];
	mad.lo.s32 	%r610, %r469, %r106, %r610;
$L__BB220_62:
	setp.lt.s32 	%p37, %r214, 5;
	@%p37 bra 	$L__BB220_64;
	add.s32 	%r471, %r120, %r470;
	ld.shared.u32 	%r472, [%r471];
	mad.lo.s32 	%r610, %r472, %r107, %r610;
$L__BB220_64:
	setp.lt.s32 	%p38, %r214, 6;
	@%p38 bra 	$L__BB220_66;
	add.s32 	%r474, %r120, %r473;
	ld.shared.u32 	%r475, [%r474];
	mad.lo.s32 	%r610, %r475, %r108, %r610;
$L__BB220_66:
	setp.lt.s32 	%p39, %r214, 7;
	@%p39 bra 	$L__BB220_68;
	add.s32 	%r477, %r120, %r476;
	ld.shared.u32 	%r478, [%r477];
	mad.lo.s32 	%r610, %r478, %r109, %r610;
$L__BB220_68:
	setp.lt.s32 	%p40, %r214, 8;
	@%p40 bra 	$L__BB220_70;
	add.s32 	%r480, %r120, %r479;
	ld.shared.u32 	%r481, [%r480];
	mad.lo.s32 	%r610, %r481, %r110, %r610;
$L__BB220_70:
	setp.lt.s32 	%p41, %r214, 9;
	@%p41 bra 	$L__BB220_72;
	add.s32 	%r483, %r120, %r482;
	ld.shared.u32 	%r484, [%r483];
	mad.lo.s32 	%r610, %r484, %r111, %r610;
$L__BB220_72:
	setp.lt.s32 	%p42, %r214, 10;
	@%p42 bra 	$L__BB220_74;
	add.s32 	%r486, %r120, %r485;
	ld.shared.u32 	%r487, [%r486];
	mad.lo.s32 	%r610, %r487, %r112, %r610;
$L__BB220_74:
	setp.lt.s32 	%p43, %r214, 11;
	@%p43 bra 	$L__BB220_76;
	add.s32 	%r489, %r120, %r488;
	ld.shared.u32 	%r490, [%r489];
	mad.lo.s32 	%r610, %r490, %r113, %r610;
$L__BB220_76:
	setp.lt.s32 	%p44, %r214, 12;
	@%p44 bra 	$L__BB220_78;
	add.s32 	%r492, %r120, %r491;
	ld.shared.u32 	%r493, [%r492];
	mad.lo.s32 	%r610, %r493, %r114, %r610;
$L__BB220_78:
	setp.lt.s32 	%p45, %r214, 13;
	@%p45 bra 	$L__BB220_80;
	add.s32 	%r495, %r120, %r494;
	ld.shared.u32 	%r496, [%r495];
	mad.lo.s32 	%r610, %r496, %r115, %r610;
$L__BB220_80:
	setp.lt.s32 	%p46, %r214, 14;
	@%p46 bra 	$L__BB220_82;
	add.s32 	%r498, %r120, %r497;
	ld.shared.u32 	%r499, [%r498];
	mad.lo.s32 	%r610, %r499, %r116, %r610;
$L__BB220_82:
	setp.lt.s32 	%p47, %r214, 15;
	@%p47 bra 	$L__BB220_84;
	add.s32 	%r501, %r120, %r500;
	ld.shared.u32 	%r502, [%r501];
	mad.lo.s32 	%r610, %r502, %r117, %r610;
$L__BB220_84:
	setp.lt.s32 	%p48, %r214, 16;
	@%p48 bra 	$L__BB220_86;
	add.s32 	%r504, %r120, %r503;
	ld.shared.u32 	%r505, [%r504];
	mad.lo.s32 	%r610, %r505, %r118, %r610;
$L__BB220_86:
	setp.ne.s32 	%p81, %r7, 0;
	add.s32 	%r523, %r608, %r96;
	mad.lo.s32 	%r185, %r523, %r2, %r102;
	shfl.sync.down.b32	%r524|%p82, %r610, 1, 7711, -1;
	add.s32 	%r186, %r524, %r610;
	@%p81 bra 	$L__BB220_88;
	shl.b32 	%r525, %r185, 2;
	mov.u32 	%r526, _ZZ9cuda_gemmIiLi128ELi1ELi1ELi2048ELi128ELi128ELi64ELi0ELi0EEviiiPT_S1_S1_iiiE3Csh;
	add.s32 	%r527, %r526, %r525;
	ld.shared.u32 	%r528, [%r527];
	add.s32 	%r529, %r528, %r186;
	st.shared.u32 	[%r527], %r529;
$L__BB220_88:
	add.s32 	%r608, %r608, %r69;
	setp.lt.s32 	%p83, %r608, %r12;
	@%p83 bra 	$L__BB220_21;
$L__BB220_89:
	add.s32 	%r607, %r607, %r3;
	setp.lt.s32 	%p84, %r607, %r2;
	@%p84 bra 	$L__BB220_19;
$L__BB220_90:
	add.s32 	%r605, %r96, 16;
	setp.lt.u32 	%p85, %r96, 48;
	@%p85 bra 	$L__BB220_15;
	mov.b32 	%r598, 32;
	mov.pred 	%p90, 0;
	@%p1 bra 	$L__BB220_7;
	ld.param.u64 	%rd34, [_Z9cuda_gemmIiLi128ELi1ELi1ELi2048ELi128ELi128ELi64ELi0ELi0EEviiiPT_S1_S1_iii_param_5];
	ld.param.u32 	%r593, [_Z9cuda_gemmIiLi128ELi1ELi1ELi2048ELi128ELi128ELi64ELi0ELi0EEviiiPT_S1_S1_iii_param_2];
	ld.param.u32 	%r591, [_Z9cuda_gemmIiLi128ELi1ELi1ELi2048ELi128ELi128ELi64ELi0ELi0EEviiiPT_S1_S1_iii_param_1];
	cvta.to.global.u64 	%rd3, %rd34;
	setp.eq.s16 	%p87, %rs1, 2;
	bar.sync 	0;
	div.s32 	%r190, %r593, %r214;
	mov.u32 	%r531, %ctaid.x;
	shr.u32 	%r532, %r531, 1;
	shr.u32 	%r533, %r593, 31;
	add.s32 	%r534, %r593, %r533;
	shr.s32 	%r535, %r534, 1;
	and.b32  	%r536, %r531, 1;
	mul.lo.s32 	%r537, %r535, %r536;
	mad.lo.s32 	%r538, %r2, %r532, %r537;
	mad.lo.s32 	%r191, %r6, %r591, %r538;
	@%p87 bra 	$L__BB220_95;
	mov.b32 	%r641, 0;
$L__BB220_94:
	.pragma "nounroll";
	div.s32 	%r540, %r642, %r2;
	mul.lo.s32 	%r541, %r540, %r2;
	sub.s32 	%r542, %r642, %r541;
	mad.lo.s32 	%r543, %r190, %r540, %r191;
	add.s32 	%r544, %r543, %r542;
	mul.wide.s32 	%rd23, %r544, 4;
	add.s64 	%rd24, %rd3, %rd23;
	shl.b32 	%r545, %r642, 2;
	mov.u32 	%r546, _ZZ9cuda_gemmIiLi128ELi1ELi1ELi2048ELi128ELi128ELi64ELi0ELi0EEviiiPT_S1_S1_iiiE3Csh;
	add.s32 	%r547, %r546, %r545;
	ld.shared.u32 	%r548, [%r547];
	atom.global.add.u32 	%r549, [%rd24], %r548;
	add.s32 	%r642, %r642, %r8;
	add.s32 	%r641, %r641, 1;
	xor.b32  	%r550, %r641, %r13;
	setp.ne.s32 	%p88, %r550, 2;
	@%p88 bra 	$L__BB220_94;
$L__BB220_95:
	shl.b32 	%r551, %r8, 1;
	add.s32 	%r646, %r642, %r551;
	mad.lo.s32 	%r645, %r8, 3, %r642;
	add.s32 	%r644, %r8, %r642;
	shl.b32 	%r552, %r642, 2;
	mov.u32 	%r553, _ZZ9cuda_gemmIiLi128ELi1ELi1ELi2048ELi128ELi128ELi64ELi0ELi0EEviiiPT_S1_S1_iiiE3Csh;
	add.s32 	%r643, %r553, %r552;
$L__BB220_96:
	div.s32 	%r554, %r642, %r2;
	mul.lo.s32 	%r555, %r554, %r2;
	sub.s32 	%r556, %r642, %r555;
	mad.lo.s32 	%r557, %r190, %r554, %r191;
	add.s32 	%r558, %r557, %r556;
	mul.wide.s32 	%rd25, %r558, 4;
	add.s64 	%rd26, %rd3, %rd25;
	ld.shared.u32 	%r559, [%r643];
	atom.global.add.u32 	%r560, [%rd26], %r559;
	add.s32 	%r561, %r642, %r8;
	div.s32 	%r562, %r644, %r2;
	mul.lo.s32 	%r563, %r562, %r2;
	sub.s32 	%r564, %r644, %r563;
	mad.lo.s32 	%r565, %r190, %r562, %r191;
	add.s32 	%r566, %r565, %r564;
	mul.wide.s32 	%rd27, %r566, 4;
	add.s64 	%rd28, %rd3, %rd27;
	shl.b32 	%r567, %r8, 2;
	add.s32 	%r568, %r643, %r567;
	ld.shared.u32 	%r569, [%r568];
	atom.global.add.u32 	%r570, [%rd28], %r569;
	add.s32 	%r571, %r561, %r8;
	div.s32 	%r572, %r646, %r2;
	mul.lo.s32 	%r573, %r572, %r2;
	sub.s32 	%r574, %r646, %r573;
	mad.lo.s32 	%r575, %r190, %r572, %r191;
	add.s32 	%r576, %r575, %r574;
	mul.wide.s32 	%rd29, %r576, 4;
	add.s64 	%rd30, %rd3, %rd29;
	shl.b32 	%r577, %r8, 3;
	add.s32 	%r578, %r643, %r577;
	ld.shared.u32 	%r579, [%r578];
	atom.global.add.u32 	%r580, [%rd30], %r579;
	add.s32 	%r581, %r571, %r8;
	div.s32 	%r582, %r645, %r2;
	mul.lo.s32 	%r583, %r582, %r2;
	sub.s32 	%r584, %r645, %r583;
	mad.lo.s32 	%r585, %r190, %r582, %r191;
	add.s32 	%r586, %r585, %r584;
	mul.wide.s32 	%rd31, %r586, 4;
	add.s64 	%rd32, %rd3, %rd31;
	mad.lo.s32 	%r587, %r8, 12, %r643;
	ld.shared.u32 	%r588, [%r587];
	atom.global.add.u32 	%r589, [%rd32], %r588;
	add.s32 	%r642, %r581, %r8;
	add.s32 	%r646, %r646, %r567;
	add.s32 	%r645, %r645, %r567;
	add.s32 	%r644, %r644, %r567;
	shl.b32 	%r590, %r8, 4;
	add.s32 	%r643, %r643, %r590;
	setp.lt.u32 	%p89, %r642, 1024;
	@%p89 bra 	$L__BB220_96;
$L__BB220_97:
	ret;

}
	// .globl	_Z9cuda_gemmIiLi128ELi1ELi1ELi2048ELi128ELi128ELi64ELi0ELi1EEviiiPT_S1_S1_iii
.visible .entry _Z9cuda_gemmIiLi128ELi1ELi1ELi2048ELi128ELi128ELi64ELi0ELi1EEviiiPT_S1_S1_iii(
	.param .u32 _Z9cuda_gemmIiLi128ELi1ELi1ELi2048ELi128ELi128ELi64ELi0ELi1EEviiiPT_S1_S1_iii_param_0,
	.param .u32 _Z9cuda_gemmIiLi128ELi1ELi1ELi2048ELi128ELi128ELi64ELi0ELi1EEviiiPT_S1_S1_iii_param_1,
	.param .u32 _Z9cuda_gemmIiLi128ELi1ELi1ELi2048ELi128ELi128ELi64ELi0ELi1EEviiiPT_S1_S1_iii_param_2,
	.param .u64 .ptr .align 1 _Z9cuda_gemmIiLi128ELi1ELi1ELi2048ELi128ELi128ELi64ELi0ELi1EEviiiPT_S1_S1_iii_param_3,
	.param .u64 .ptr .align 1 _Z9cuda_gemmIiLi128ELi1ELi1ELi2048ELi128ELi128ELi64ELi0ELi1EEviiiPT_S1_S1_iii_param_4,
	.param .u64 .ptr .align 1 _Z9cuda_gemmIiLi128ELi1ELi1ELi2048ELi128ELi128ELi64ELi0ELi1EEviiiPT_S1_S1_iii_param_5,
	.param .u32 _Z9cuda_gemmIiLi128ELi1ELi1ELi2048ELi128ELi128ELi64ELi0ELi1EEviiiPT_S1_S1_iii_param_6,
	.param .u32 _Z9cuda_gemmIiLi128ELi1ELi1ELi2048ELi128ELi128ELi64ELi0ELi1EEviiiPT_S1_S1_iii_param_7,
	.param .u32 _Z9cuda_gemmIiLi128ELi1ELi1ELi2048ELi128ELi128ELi64ELi0ELi1EEviiiPT_S1_S1_iii_param_8
)
.maxntid 128
{
	.reg .pred 	%p<23>;
	.reg .b16 	%rs<6>;
	.reg .b32 	%r<467>;
	.reg .b64 	%rd<33>;
	// demoted variable
	.shared .align 128 .b8 _ZZ9cuda_gemmIiLi128ELi1ELi1ELi2048ELi128ELi128ELi64ELi0ELi1EEviiiPT_S1_S1_iiiE11kron_fac_sh[2112];
	// demoted variable
	.shared .align 128 .b8 _ZZ9cuda_gemmIiLi128ELi1ELi1ELi2048ELi128ELi128ELi64ELi0ELi1EEviiiPT_S1_S1_iiiE3Ash[2048];
	// demoted variable
	.shared .align 128 .b8 _ZZ9cuda_gemmIiLi128ELi1ELi1ELi2048ELi128ELi128ELi64ELi0ELi1EEviiiPT_S1_S1_iiiE3Csh[4096];
	ld.param.u32 	%r147, [_Z9cuda_gemmIiLi128ELi1ELi1ELi2048ELi128ELi128ELi64ELi0ELi1EEviiiPT_S1_S1_iii_param_1];
	ld.param.u32 	%r148, [_Z9cuda_gemmIiLi128ELi1ELi1ELi2048ELi128ELi128ELi64ELi0ELi1EEviiiPT_S1_S1_iii_param_2];
	ld.param.u64 	%rd5, [_Z9cuda_gemmIiLi128ELi1ELi1ELi2048ELi128ELi128ELi64ELi0ELi1EEviiiPT_S1_S1_iii_param_3];
	ld.param.u64 	%rd4, [_Z9cuda_gemmIiLi128ELi1ELi1ELi2048ELi128ELi128ELi64ELi0ELi1EEviiiPT_S1_S1_iii_param_4];
	ld.param.u64 	%rd6, [_Z9cuda_gemmIiLi128ELi1ELi1ELi2048ELi128ELi128ELi64ELi0ELi1EEviiiPT_S1_S1_iii_param_5];
	cvta.to.global.u64 	%rd1, %rd5;
	cvta.to.global.u64 	%rd2, %rd6;
	mov.u32 	%r461, %tid.x;
	shr.u32 	%r2, %r461, 1;
	and.b32  	%r3, %r2, 15;
	mov.u32 	%r4, %ctaid.y;
	mov.u32 	%r149, %nctaid.y;
	setp.ge.u32 	%p2, %r4, %r149;
	@%p2 bra 	$L__BB221_28;
	and.b32  	%r5, %r461, 1;
	mov.u32 	%r150, %ctaid.x;
	shr.u32 	%r6, %r150, 1;
	and.b32  	%r7, %r150, 1;
	mov.u32 	%r151, %ctaid.z;
	mov.u32 	%r8, %ntid.x;
	shl.b32 	%r9, %r461, 2;
	shl.b32 	%r10, %r6, 11;
	shl.b32 	%r11, %r151, 6;
	shl.b32 	%r12, %r8, 2;
	shr.s32 	%r152, %r148, 31;
	shr.u32 	%r153, %r152, 25;
	add.s32 	%r154, %r148, %r153;
	shr.s32 	%r13, %r154, 7;
	add.s32 	%r155, %r461, %r8;
	cvt.u16.u32 	%rs2, %r155;
	xor.b16  	%rs3, %rs2, 1023;
	cvt.u16.u32 	%rs4, %r8;
	div.u16 	%rs5, %rs3, %rs4;
	and.b16  	%rs1, %rs5, 3;
	cvt.u32.u16 	%r14, %rs1;
	setp.eq.s16 	%p3, %rs1, 2;
	mov.u32 	%r444, %r461;
	@%p3 bra 	$L__BB221_4;
	mov.b32 	%r443, 0;
	mov.u32 	%r444, %r461;
$L__BB221_3:
	.pragma "nounroll";
	shl.b32 	%r157, %r444, 2;
	mov.u32 	%r158, _ZZ9cuda_gemmIiLi128ELi1ELi1ELi2048ELi128ELi128ELi64ELi0ELi1EEviiiPT_S1_S1_iiiE3Csh;
	add.s32 	%r159, %r158, %r157;
	mov.b32 	%r160, 0;
	st.shared.u32 	[%r159], %r160;
	add.s32 	%r444, %r444, %r8;
	add.s32 	%r443, %r443, 1;
	xor.b32  	%r161, %r443, %r14;
	setp.ne.s32 	%p4, %r161, 2;
	@%p4 bra 	$L__BB221_3;
$L__BB221_4:
	mov.u32 	%r163, _ZZ9cuda_gemmIiLi128ELi1ELi1ELi2048ELi128ELi128ELi64ELi0ELi1EEviiiPT_S1_S1_iiiE3Csh;
$L__BB221_5:
	shl.b32 	%r162, %r444, 2;
	add.s32 	%r164, %r163, %r162;
	mov.b32 	%r165, 0;
	st.shared.u32 	[%r164], %r165;
	add.s32 	%r166, %r164, %r12;
	st.shared.u32 	[%r166], %r165;
	add.s32 	%r167, %r166, %r12;
	st.shared.u32 	[%r167], %r165;
	add.s32 	%r168, %r167, %r12;
	st.shared.u32 	[%r168], %r165;
	add.s32 	%r444, %r12, %r444;
	setp.lt.u32 	%p5, %r444, 1024;
	@%p5 bra 	$L__BB221_5;
	and.b32  	%r170, %r461, 15;
	shl.b32 	%r171, %r5, 4;
	shl.b32 	%r172, %r3, 5;
	or.b32  	%r173, %r172, %r171;
	add.s32 	%r174, %r10, %r11;
	mad.lo.s32 	%r22, %r4, %r148, %r174;
	add.s32 	%r23, %r9, %r12;
	max.u32 	%r175, %r23, 512;
	setp.lt.u32 	%p7, %r23, 512;
	selp.u32 	%r176, 1, 0, %p7;
	add.s32 	%r177, %r23, %r176;
	sub.s32 	%r178, %r175, %r177;
	div.u32 	%r179, %r178, %r12;
	add.s32 	%r24, %r179, %r176;
	and.b32  	%r25, %r24, 3;
	shl.b32 	%r180, %r461, 4;
	and.b32  	%r181, %r180, 1920;
	and.b32  	%r182, %r9, 28;
	or.b32  	%r26, %r182, %r181;
	shl.b32 	%r183, %r9, 2;
	mov.u32 	%r184, _ZZ9cuda_gemmIiLi128ELi1ELi1ELi2048ELi128ELi128ELi64ELi0ELi1EEviiiPT_S1_S1_iiiE3Ash;
	add.s32 	%r27, %r184, %r183;
	shl.b32 	%r185, %r23, 2;
	and.b32  	%r186, %r185, 1920;
	and.b32  	%r187, %r23, 28;
	or.b32  	%r28, %r187, %r186;
	shl.b32 	%r188, %r12, 2;
	add.s32 	%r29, %r27, %r188;
	add.s32 	%r30, %r23, %r12;
	shl.b32 	%r189, %r30, 2;
	and.b32  	%r190, %r189, 1920;
	and.b32  	%r191, %r30, 28;
	or.b32  	%r31, %r191, %r190;
	add.s32 	%r32, %r29, %r188;
	or.b32  	%r192, %r173, %r3;
	shl.b32 	%r193, %r192, 2;
	add.s32 	%r33, %r184, %r193;
	add.s32 	%r194, %r2, 1;
	and.b32  	%r195, %r194, 15;
	or.b32  	%r196, %r173, %r195;
	shl.b32 	%r197, %r196, 2;
	add.s32 	%r34, %r184, %r197;
	add.s32 	%r198, %r2, 2;
	and.b32  	%r199, %r198, 15;
	or.b32  	%r200, %r173, %r199;
	shl.b32 	%r201, %r200, 2;
	add.s32 	%r35, %r184, %r201;
	add.s32 	%r202, %r2, 3;
	and.b32  	%r203, %r202, 15;
	or.b32  	%r204, %r173, %r203;
	shl.b32 	%r205, %r204, 2;
	add.s32 	%r36, %r184, %r205;
	add.s32 	%r206, %r2, 4;
	and.b32  	%r207, %r206, 15;
	or.b32  	%r208, %r173, %r207;
	shl.b32 	%r209, %r208, 2;
	add.s32 	%r37, %r184, %r209;
	add.s32 	%r210, %r2, 5;
	and.b32  	%r211, %r210, 15;
	or.b32  	%r212, %r173, %r211;
	shl.b32 	%r213, %r212, 2;
	add.s32 	%r38, %r184, %r213;
	add.s32 	%r214, %r2, 6;
	and.b32  	%r215, %r214, 15;
	or.b32  	%r216, %r173, %r215;
	shl.b32 	%r217, %r216, 2;
	add.s32 	%r39, %r184, %r217;
	add.s32 	%r218, %r2, 7;
	and.b32  	%r219, %r218, 15;
	or.b32  	%r220, %r173, %r219;
	shl.b32 	%r221, %r220, 2;
	add.s32 	%r40, %r184, %r221;
	xor.b32  	%r222, %r3, 8;
	or.b32  	%r223, %r173, %r222;
	shl.b32 	%r224, %r223, 2;
	add.s32 	%r41, %r184, %r224;
	add.s32 	%r225, %r2, 9;
	and.b32  	%r226, %r225, 15;
	or.b32  	%r227, %r173, %r226;
	shl.b32 	%r228, %r227, 2;
	add.s32 	%r42, %r184, %r228;
	add.s32 	%r229, %r2, 10;
	and.b32  	%r230, %r229, 15;
	or.b32  	%r231, %r173, %r230;
	shl.b32 	%r232, %r231, 2;
	add.s32 	%r43, %r184, %r232;
	add.s32 	%r233, %r2, 11;
	and.b32  	%r234, %r233, 15;
	or.b32  	%r235, %r173, %r234;
	shl.b32 	%r236, %r235, 2;
	add.s32 	%r44, %r184, %r236;
	add.s32 	%r237, %r2, 12;
	and.b32  	%r238, %r237, 15;
	or.b32  	%r239, %r173, %r238;
	shl.b32 	%r240, %r239, 2;
	add.s32 	%r45, %r184, %r240;
	add.s32 	%r241, %r2, 13;
	and.b32  	%r242, %r241, 15;
	or.b32  	%r243, %r173, %r242;
	shl.b32 	%r244, %r243, 2;
	add.s32 	%r46, %r184, %r244;
	add.s32 	%r245, %r2, 14;
	and.b32  	%r246, %r245, 15;
	or.b32  	%r247, %r173, %r246;
	shl.b32 	%r248, %r247, 2;
	add.s32 	%r47, %r184, %r248;
	add.s32 	%r249, %r2, -1;
	and.b32  	%r250, %r249, 15;
	or.b32  	%r251, %r173, %r250;
	shl.b32 	%r252, %r251, 2;
	add.s32 	%r48, %r184, %r252;
	mad.lo.s32 	%r49, %r3, -31, %r173;
	or.b32  	%r50, %r171, %r195;
	or.b32  	%r51, %r171, %r199;
	or.b32  	%r52, %r171, %r203;
	or.b32  	%r53, %r171, %r207;
	or.b32  	%r54, %r171, %r211;
	or.b32  	%r55, %r171, %r215;
	or.b32  	%r56, %r171, %r219;
	or.b32  	%r57, %r171, %r222;
	or.b32  	%r58, %r171, %r226;
	or.b32  	%r59, %r171, %r230;
	or.b32  	%r60, %r171, %r234;
	or.b32  	%r61, %r171, %r238;
	or.b32  	%r62, %r171, %r242;
	or.b32  	%r63, %r171, %r246;
	or.b32  	%r64, %r171, %r250;
	mul.lo.s32 	%r65, %r8, 12;
	shl.b32 	%r66, %r8, 4;
	shl.b32 	%r67, %r8, 6;
	shl.b32 	%r68, %r8, 3;
	shr.u32 	%r69, %r461, 5;
	cvta.to.global.u64 	%rd3, %rd4;
	shr.u32 	%r70, %r8, 4;
	mov.u32 	%r253, _ZZ9cuda_gemmIiLi128ELi1ELi1ELi2048ELi128ELi128ELi64ELi0ELi1EEviiiPT_S1_S1_iiiE11kron_fac_sh;
	mad.lo.s32 	%r71, %r170, 132, %r253;
	shl.b32 	%r254, %r7, 6;
	or.b32  	%r72, %r254, %r170;
	shr.u32 	%r73, %r461, 4;
	mov.b32 	%r446, 0;
	mov.pred 	%p22, -1;
	shl.b32 	%r320, %r49, 2;
	shl.b32 	%r324, %r50, 2;
	shl.b32 	%r328, %r51, 2;
	shl.b32 	%r332, %r52, 2;
	shl.b32 	%r336, %r53, 2;
	shl.b32 	%r340, %r54, 2;
	shl.b32 	%r344, %r55, 2;
	shl.b32 	%r348, %r56, 2;
	shl.b32 	%r352, %r57, 2;
	shl.b32 	%r356, %r58, 2;
	shl.b32 	%r360, %r59, 2;
	shl.b32 	%r364, %r60, 2;
	shl.b32 	%r368, %r61, 2;
	shl.b32 	%r372, %r62, 2;
	shl.b32 	%r376, %r63, 2;
	shl.b32 	%r380, %r64, 2;
$L__BB221_7:
	mov.pred 	%p1, %p22;
	setp.eq.s32 	%p8, %r25, 3;
	add.s32 	%r75, %r22, %r446;
	mov.u32 	%r447, %r9;
	@%p8 bra 	$L__BB221_11;
	setp.eq.s32 	%p9, %r25, 0;
	add.s32 	%r255, %r75, %r26;
	mul.wide.s32 	%rd7, %r255, 4;
	add.s64 	%rd8, %rd1, %rd7;
	ld.global.v4.u32 	{%r256, %r257, %r258, %r259}, [%rd8];
	st.shared.v4.u32 	[%r27], {%r256, %r257, %r258, %r259};
	mov.u32 	%r447, %r23;
	@%p9 bra 	$L__BB221_11;
	setp.eq.s32 	%p10, %r25, 1;
	add.s32 	%r260, %r75, %r28;
	mul.wide.s32 	%rd9, %r260, 4;
	add.s64 	%rd10, %rd1, %rd9;
	ld.global.v4.u32 	{%r261, %r262, %r263, %r264}, [%rd10];
	st.shared.v4.u32 	[%r29], {%r261, %r262, %r263, %r264};
	mov.u32 	%r447, %r30;
	@%p10 bra 	$L__BB221_11;
	add.s32 	%r447, %r30, %r12;
	add.s32 	%r265, %r75, %r31;
	mul.wide.s32 	%rd11, %r265, 4;
	add.s64 	%rd12, %rd1, %rd11;
	ld.global.v4.u32 	{%r266, %r267, %r268, %r269}, [%rd12];
	st.shared.v4.u32 	[%r32], {%r266, %r267, %r268, %r269};
$L__BB221_11:
	setp.lt.u32 	%p11, %r24, 3;
	@%p11 bra 	$L__BB221_14;
	add.s32 	%r454, %r65, %r447;
	shl.b32 	%r448, %r447, 2;
	mad.lo.s32 	%r453, %r8, 48, %r448;
	add.s32 	%r452, %r68, %r447;
	shl.b32 	%r270, %r8, 5;
	add.s32 	%r451, %r270, %r448;
	add.s32 	%r450, %r12, %r447;
	add.s32 	%r449, %r66, %r448;
$L__BB221_13:
	and.b32  	%r271, %r448, 1920;
	and.b32  	%r272, %r447, 28;
	add.s32 	%r273, %r75, %r272;
	add.s32 	%r274, %r273, %r271;
	mul.wide.s32 	%rd13, %r274, 4;
	add.s64 	%rd14, %rd1, %rd13;
	ld.global.v4.u32 	{%r275, %r276, %r277, %r278}, [%rd14];
	mov.u32 	%r279, _ZZ9cuda_gemmIiLi128ELi1ELi1ELi2048ELi128ELi128ELi64ELi0ELi1EEviiiPT_S1_S1_iiiE3Ash;
	add.s32 	%r280, %r279, %r448;
	st.shared.v4.u32 	[%r280], {%r275, %r276, %r277, %r278};
	add.s32 	%r281, %r447, %r12;
	and.b32  	%r282, %r449, 1920;
	and.b32  	%r283, %r450, 28;
	add.s32 	%r284, %r75, %r283;
	add.s32 	%r285, %r284, %r282;
	mul.wide.s32 	%rd15, %r285, 4;
	add.s64 	%rd16, %rd1, %rd15;
	ld.global.v4.u32 	{%r286, %r287, %r288, %r289}, [%rd16];
	add.s32 	%r290, %r279, %r449;
	st.shared.v4.u32 	[%r290], {%r286, %r287, %r288, %r289};
	add.s32 	%r291, %r281, %r12;
	and.b32  	%r292, %r451, 1920;
	and.b32  	%r293, %r452, 28;
	add.s32 	%r294, %r75, %r293;
	add.s32 	%r295, %r294, %r292;
	mul.wide.s32 	%rd17, %r295, 4;
	add.s64 	%rd18, %rd1, %rd17;
	ld.global.v4.u32 	{%r296, %r297, %r298, %r299}, [%rd18];
	add.s32 	%r300, %r279, %r451;
	st.shared.v4.u32 	[%r300], {%r296, %r297, %r298, %r299};
	add.s32 	%r301, %r291, %r12;
	and.b32  	%r302, %r453, 1920;
	and.b32  	%r303, %r454, 28;
	add.s32 	%r304, %r75, %r303;
	add.s32 	%r305, %r304, %r302;
	mul.wide.s32 	%rd19, %r305, 4;
	add.s64 	%rd20, %rd1, %rd19;
	ld.global.v4.u32 	{%r306, %r307, %r308, %r309}, [%rd20];
	add.s32 	%r310, %r279, %r453;
	st.shared.v4.u32 	[%r310], {%r306, %r307, %r308, %r309};
	add.s32 	%r447, %r301, %r12;
	add.s32 	%r454, %r454, %r66;
	add.s32 	%r453, %r453, %r67;
	add.s32 	%r452, %r452, %r66;
	add.s32 	%r451, %r451, %r67;
	add.s32 	%r450, %r450, %r66;
	add.s32 	%r449, %r449, %r67;
	add.s32 	%r448, %r448, %r67;
	setp.lt.u32 	%p12, %r447, 512;
	@%p12 bra 	$L__BB221_13;
$L__BB221_14:
	add.s32 	%r101, %r446, %r11;
	mov.b32 	%r456, 0;
$L__BB221_15:
	add.s32 	%r103, %r456, %r72;
	mov.u32 	%r457, %r73;
$L__BB221_16:
	add.s32 	%r312, %r101, %r457;
	shl.b32 	%r313, %r312, 7;
	add.s32 	%r314, %r313, %r103;
	mul.wide.u32 	%rd21, %r314, 4;
	add.s64 	%rd22, %rd3, %rd21;
	ld.global.u32 	%r315, [%rd22];
	shl.b32 	%r316, %r457, 2;
	add.s32 	%r317, %r71, %r316;
	st.shared.u32 	[%r317], %r315;
	add.s32 	%r457, %r457, %r70;
	setp.lt.u32 	%p13, %r457, 32;
	@%p13 bra 	$L__BB221_16;
	bar.sync 	0;
	ld.shared.u32 	%r106, [%r33];
	ld.shared.u32 	%r107, [%r34];
	ld.shared.u32 	%r108, [%r35];
	ld.shared.u32 	%r109, [%r36];
	ld.shared.u32 	%r110, [%r37];
	ld.shared.u32 	%r111, [%r38];
	ld.shared.u32 	%r112, [%r39];
	ld.shared.u32 	%r113, [%r40];
	ld.shared.u32 	%r114, [%r41];
	ld.shared.u32 	%r115, [%r42];
	ld.shared.u32 	%r116, [%r43];
	ld.shared.u32 	%r117, [%r44];
	ld.shared.u32 	%r118, [%r45];
	ld.shared.u32 	%r119, [%r46];
	ld.shared.u32 	%r120, [%r47];
	ld.shared.u32 	%r121, [%r48];
	mov.u32 	%r458, %r69;
$L__BB221_18:
	setp.ne.s32 	%p14, %r5, 0;
	mov.u32 	%r318, _ZZ9cuda_gemmIiLi128ELi1ELi1ELi2048ELi128ELi128ELi64ELi0ELi1EEviiiPT_S1_S1_iiiE11kron_fac_sh;
	mad.lo.s32 	%r319, %r458, 132, %r318;
	add.s32 	%r321, %r319, %r320;
	ld.shared.u32 	%r322, [%r321];
	mul.lo.s32 	%r323, %r322, %r106;
	add.s32 	%r325, %r319, %r324;
	ld.shared.u32 	%r326, [%r325];
	mad.lo.s32 	%r327, %r326, %r107, %r323;
	add.s32 	%r329, %r319, %r328;
	ld.shared.u32 	%r330, [%r329];
	mad.lo.s32 	%r331, %r330, %r108, %r327;
	add.s32 	%r333, %r319, %r332;
	ld.shared.u32 	%r334, [%r333];
	mad.lo.s32 	%r335, %r334, %r109, %r331;
	add.s32 	%r337, %r319, %r336;
	ld.shared.u32 	%r338, [%r337];
	mad.lo.s32 	%r339, %r338, %r110, %r335;
	add.s32 	%r341, %r319, %r340;
	ld.shared.u32 	%r342, [%r341];
	mad.lo.s32 	%r343, %r342, %r111, %r339;
	add.s32 	%r345, %r319, %r344;
	ld.shared.u32 	%r346, [%r345];
	mad.lo.s32 	%r347, %r346, %r112, %r343;
	add.s32 	%r349, %r319, %r348;
	ld.shared.u32 	%r350, [%r349];
	mad.lo.s32 	%r351, %r350, %r113, %r347;
	add.s32 	%r353, %r319, %r352;
	ld.shared.u32 	%r354, [%r353];
	mad.lo.s32 	%r355, %r354, %r114, %r351;
	add.s32 	%r357, %r319, %r356;
	ld.shared.u32 	%r358, [%r357];
	mad.lo.s32 	%r359, %r358, %r115, %r355;
	add.s32 	%r361, %r319, %r360;
	ld.shared.u32 	%r362, [%r361];
	mad.lo.s32 	%r363, %r362, %r116, %r359;
	add.s32 	%r365, %r319, %r364;
	ld.shared.u32 	%r366, [%r365];
	mad.lo.s32 	%r367, %r366, %r117, %r363;
	add.s32 	%r369, %r319, %r368;
	ld.shared.u32 	%r370, [%r369];
	mad.lo.s32 	%r371, %r370, %r118, %r367;
	add.s32 	%r373, %r319, %r372;
	ld.shared.u32 	%r374, [%r373];
	mad.lo.s32 	%r375, %r374, %r119, %r371;
	add.s32 	%r377, %r319, %r376;
	ld.shared.u32 	%r378, [%r377];
	mad.lo.s32 	%r379, %r378, %r120, %r375;
	add.s32 	%r381, %r319, %r380;
	ld.shared.u32 	%r382, [%r381];
	mad.lo.s32 	%r383, %r382, %r121, %r379;
	add.s32 	%r384, %r458, %r456;
	shl.b32 	%r385, %r384, 4;
	or.b32  	%r123, %r385, %r3;
	shfl.sync.down.b32	%r386|%p15, %r383, 1, 7711, -1;
	add.s32 	%r124, %r386, %r383;
	@%p14 bra 	$L__BB221_20;
	shl.b32 	%r387, %r123, 2;
	mov.u32 	%r388, _ZZ9cuda_gemmIiLi128ELi1ELi1ELi2048ELi128ELi128ELi64ELi0ELi1EEviiiPT_S1_S1_iiiE3Csh;
	add.s32 	%r389, %r388, %r387;
	ld.shared.u32 	%r390, [%r389];
	add.s32 	%r391, %r390, %r124;
	st.shared.u32 	[%r389], %r391;
$L__BB221_20:
	add.s32 	%r125, %r458, 4;
	setp.lt.u32 	%p16, %r458, 12;
	mov.u32 	%r458, %r125;
	@%p16 bra 	$L__BB221_18;
	add.s32 	%r126, %r456, 16;
	setp.lt.u32 	%p17, %r456, 48;
	mov.u32 	%r456, %r126;
	@%p17 bra 	$L__BB221_15;
	mov.b32 	%r446, 32;
	mov.pred 	%p22, 0;
	@%p1 bra 	$L__BB221_7;
	setp.eq.s16 	%p19, %rs1, 2;
	bar.sync 	0;
	shl.b32 	%r393, %r6, 4;
	shr.u32 	%r394, %r148, 31;
	add.s32 	%r395, %r148, %r394;
	shr.s32 	%r396, %r395, 1;
	mad.lo.s32 	%r397, %r396, %r7, %r393;
	mad.lo.s32 	%r127, %r4, %r147, %r397;
	@%p19 bra 	$L__BB221_26;
	mov.b32 	%r460, 0;
$L__BB221_25:
	.pragma "nounroll";
	shr.u32 	%r399, %r461, 4;
	and.b32  	%r400, %r461, 15;
	add.s32 	%r401, %r127, %r400;
	mad.lo.s32 	%r402, %r399, %r13, %r401;
	mul.wide.s32 	%rd23, %r402, 4;
	add.s64 	%rd24, %rd2, %rd23;
	shl.b32 	%r403, %r461, 2;
	mov.u32 	%r404, _ZZ9cuda_gemmIiLi128ELi1ELi1ELi2048ELi128ELi128ELi64ELi0ELi1EEviiiPT_S1_S1_iiiE3Csh;
	add.s32 	%r405, %r404, %r403;
	ld.shared.u32 	%r406, [%r405];
	atom.global.add.u32 	%r407, [%rd24], %r406;
	add.s32 	%r461, %r461, %r8;
	add.s32 	%r460, %r460, 1;
	xor.b32  	%r408, %r460, %r14;
	setp.ne.s32 	%p20, %r408, 2;
	@%p20 bra 	$L__BB221_25;
$L__BB221_26:
	shl.b32 	%r409, %r8, 1;
	add.s32 	%r465, %r461, %r409;
	mad.lo.s32 	%r464, %r8, 3, %r461;
	add.s32 	%r463, %r8, %r461;
	shl.b32 	%r410, %r461, 2;
	mov.u32 	%r411, _ZZ9cuda_gemmIiLi128ELi1ELi1ELi2048ELi128ELi128ELi64ELi0ELi1EEviiiPT_S1_S1_iiiE3Csh;
	add.s32 	%r462, %r411, %r410;
$L__BB221_27:
	shr.u32 	%r412, %r461, 4;
	and.b32  	%r413, %r461, 15;
	add.s32 	%r414, %r127, %r413;
	mad.lo.s32 	%r415, %r412, %r13, %r414;
	mul.wide.s32 	%rd25, %r415, 4;
	add.s64 	%rd26, %rd2, %rd25;
	ld.shared.u32 	%r416, [%r462];
	atom.global.add.u32 	%r417, [%rd26], %r416;
	add.s32 	%r418, %r461, %r8;
	shr.u32 	%r419, %r463, 4;
	and.b32  	%r420, %r463, 15;
	add.s32 	%r421, %r127, %r420;
	mad.lo.s32 	%r422, %r419, %r13, %r421;
	mul.wide.s32 	%rd27, %r422, 4;
	add.s64 	%rd28, %rd2, %rd27;
	add.s32 	%r423, %r462, %r12;
	ld.shared.u32 	%r424, [%r423];
	atom.global.add.u32 	%r425, [%rd28], %r424;
	add.s32 	%r426, %r418, %r8;
	shr.u32 	%r427, %r465, 4;
	and.b32  	%r428, %r465, 15;
	add.s32 	%r429, %r127, %r428;
	mad.lo.s32 	%r430, %r427, %r13, %r429;
	mul.wide.s32 	%rd29, %r430, 4;
	add.s64 	%rd30, %rd2, %rd29;
	add.s32 	%r431, %r462, %r68;
	ld.shared.u32 	%r432, [%r431];
	atom.global.add.u32 	%r433, [%rd30], %r432;
	add.s32 	%r434, %r426, %r8;
	shr.u32 	%r435, %r464, 4;
	and.b32  	%r436, %r464, 15;
	add.s32 	%r437, %r127, %r436;
	mad.lo.s32 	%r438, %r435, %r13, %r437;
	mul.wide.s32 	%rd31, %r438, 4;
	add.s64 	%rd32, %rd2, %rd31;
	add.s32 	%r439, %r462, %r65;
	ld.shared.u32 	%r440, [%r439];
	atom.global.add.u32 	%r441, [%rd32], %r440;
	add.s32 	%r461, %r434, %r8;
	add.s32 	%r465, %r465, %r12;
	add.s32 	%r464, %r464, %r12;
	add.s32 	%r463, %r463, %r12;
	add.s32 	%r462, %r462, %r66;
	setp.lt.u32 	%p21, %r461, 1024;
	@%p21 bra 	$L__BB221_27;
$L__BB221_28:
	ret;

}
	// .globl	_Z9cuda_gemmIiLi128ELi1ELi1ELi2048ELi128ELi128ELi64ELi1ELi0EEviiiPT_S1_S1_iii
.visible .entry _Z9cuda_gemmIiLi128ELi1ELi1ELi2048ELi128ELi128ELi64ELi1ELi0EEviiiPT_S1_S1_iii(
	.param .u32 _Z9cuda_gemmIiLi128ELi1ELi1ELi2048ELi128ELi128ELi64ELi1ELi0EEviiiPT_S1_S1_iii_param_0,
	.param .u32 _Z9cuda_gemmIiLi128ELi1ELi1ELi2048ELi128ELi128ELi64ELi1ELi0EEviiiPT_S1_S1_iii_param_1,
	.param .u32 _Z9cuda_gemmIiLi128ELi1ELi1ELi2048ELi128ELi128ELi64ELi1ELi0EEviiiPT_S1_S1_iii_param_2,
	.param .u64 .ptr .align 1 _Z9cuda_gemmIiLi128ELi1ELi1ELi2048ELi128ELi128ELi64ELi1ELi0EEviiiPT_S1_S1_iii_param_3,
	.param .u64 .ptr .align 1 _Z9cuda_gemmIiLi128ELi1ELi1ELi2048ELi128ELi128ELi64ELi1ELi0EEviiiPT_S1_S1_iii_param_4,
	.param .u64 .ptr .align 1 _Z9cuda_gemmIiLi128ELi1ELi1ELi2048ELi128ELi128ELi64ELi1ELi0EEviiiPT_S1_S1_iii_param_5,
	.param .u32 _Z9cuda_gemmIiLi128ELi1ELi1ELi2048ELi128ELi128ELi64ELi1ELi0EEviiiPT_S1_S1_iii_param_6,
	.param .u32 _Z9cuda_gemmIiLi128ELi1ELi1ELi2048ELi128ELi128ELi64ELi1ELi0EEviiiPT_S1_S1_iii_param_7,
	.param .u32 _Z9cuda_gemmIiLi128ELi1ELi1ELi2048ELi128ELi128ELi64ELi1ELi0EEviiiPT_S1_S1_iii_param_8
)
.maxntid 128
{
	.reg .pred 	%p<91>;
	.reg .b16 	%rs<8>;
	.reg .b32 	%r<601>;
	.reg .b64 	%rd<38>;
	// demoted variable
	.shared .align 128 .b8 _ZZ9cuda_gemmIiLi128ELi1ELi1ELi2048ELi128ELi128ELi64ELi1ELi0EEviiiPT_S1_S1_iiiE11kron_fac_sh[2112];
	// demoted variable
	.shared .align 128 .b8 _ZZ9cuda_gemmIiLi128ELi1ELi1ELi2048ELi128ELi128ELi64ELi1ELi0EEviiiPT_S1_S1_iiiE3Ash[2048];
	// demoted variable
	.shared .align 128 .b8 _ZZ9cuda_gemmIiLi128ELi1ELi1ELi2048ELi128ELi128ELi64ELi1ELi0EEviiiPT_S1_S1_iiiE3Csh[4096];
	ld.param.u64 	%rd9, [_Z9cuda_gemmIiLi128ELi1ELi1ELi2048ELi128ELi128ELi64ELi1ELi0EEviiiPT_S1_S1_iii_param_3];
	ld.param.u32 	%r207, [_Z9cuda_gemmIiLi128ELi1ELi1ELi2048ELi128ELi128ELi64ELi1ELi0EEviiiPT_S1_S1_iii_param_6];
	ld.param.u32 	%r208, [_Z9cuda_gemmIiLi128ELi1ELi1ELi2048ELi128ELi128ELi64ELi1ELi0EEviiiPT_S1_S1_iii_param_7];
	cvta.to.global.u64 	%rd1, %rd9;
	mov.u32 	%r597, %tid.x;
	div.s32 	%r2, 2048, %r208;
	min.s32 	%r209, %r2, 64;
	shl.b32 	%r3, %r209, 1;
	div.u32 	%r5, %r597, %r3;
	mul.lo.s32 	%r210, %r5, %r3;
	sub.s32 	%r211, %r597, %r210;
	shr.u32 	%r4, %r211, 1;
	mov.u32 	%r212, %ctaid.y;
	mov.u32 	%r213, %nctaid.y;
	setp.ge.u32 	%p2, %r212, %r213;
	@%p2 bra 	$L__BB222_97;
	and.b32  	%r6, %r597, 1;
	mov.u32 	%r214, %ctaid.x;
	and.b32  	%r7, %r214, 1;
	mov.u32 	%r8, %ntid.x;
	shl.b32 	%r9, %r8, 2;
	and.b32  	%r10, %r4, 15;
	shl.b32 	%r215, %r597, 4;
	and.b32  	%r11, %r215, 16;
	min.s32 	%r12, %r207, 16;
	add.s32 	%r216, %r597, %r8;
	cvt.u16.u32 	%rs2, %r216;
	xor.b16  	%rs3, %rs2, 1023;
	cvt.u16.u32 	%rs4, %r8;
	div.u16 	%rs5, %rs3, %rs4;
	and.b16  	%rs1, %rs5, 3;
	cvt.u32.u16 	%r13, %rs1;
	setp.eq.s16 	%p3, %rs1, 2;
	mov.u32 	%r551, %r597;
	@%p3 bra 	$L__BB222_4;
	mov.b32 	%r550, 0;
	mov.u32 	%r551, %r597;
$L__BB222_3:
	.pragma "nounroll";
	shl.b32 	%r218, %r551, 2;
	mov.u32 	%r219, _ZZ9cuda_gemmIiLi128ELi1ELi1ELi2048ELi128ELi128ELi64ELi1ELi0EEviiiPT_S1_S1_iiiE3Csh;
	add.s32 	%r220, %r219, %r218;
	mov.b32 	%r221, 0;
	st.shared.u32 	[%r220], %r221;
	add.s32 	%r551, %r551, %r8;
	add.s32 	%r550, %r550, 1;
	xor.b32  	%r222, %r550, %r13;
	setp.ne.s32 	%p4, %r222, 2;
	@%p4 bra 	$L__BB222_3;
$L__BB222_4:
	mov.u32 	%r224, _ZZ9cuda_gemmIiLi128ELi1ELi1ELi2048ELi128ELi128ELi64ELi1ELi0EEviiiPT_S1_S1_iiiE3Csh;
$L__BB222_5:
	shl.b32 	%r223, %r551, 2;
	add.s32 	%r225, %r224, %r223;
	mov.b32 	%r226, 0;
	st.shared.u32 	[%r225], %r226;
	add.s32 	%r227, %r225, %r9;
	st.shared.u32 	[%r227], %r226;
	add.s32 	%r228, %r227, %r9;
	st.shared.u32 	[%r228], %r226;
	add.s32 	%r229, %r228, %r9;
	st.shared.u32 	[%r229], %r226;
	add.s32 	%r551, %r9, %r551;
	setp.lt.u32 	%p5, %r551, 1024;
	@%p5 bra 	$L__BB222_5;
	ld.param.u64 	%rd36, [_Z9cuda_gemmIiLi128ELi1ELi1ELi2048ELi128ELi128ELi64ELi1ELi0EEviiiPT_S1_S1_iii_param_4];
	and.b32  	%r231, %r597, 15;
	shl.b32 	%r232, %r597, 2;
	add.s32 	%r234, %r232, %r9;
	max.u32 	%r235, %r234, 512;
	setp.lt.u32 	%p7, %r234, 512;
	selp.u32 	%r236, 1, 0, %p7;
	or.b32  	%r237, %r234, %r236;
	sub.s32 	%r238, %r235, %r237;
	div.u32 	%r239, %r238, %r9;
	add.s32 	%r21, %r239, %r236;
	add.s32 	%r240, %r4, 1;
	and.b32  	%r22, %r240, 15;
	add.s32 	%r241, %r4, 2;
	and.b32  	%r23, %r241, 15;
	add.s32 	%r242, %r4, 3;
	and.b32  	%r24, %r242, 15;
	add.s32 	%r243, %r4, 4;
	and.b32  	%r25, %r243, 15;
	add.s32 	%r244, %r4, 5;
	and.b32  	%r26, %r244, 15;
	add.s32 	%r245, %r4, 6;
	and.b32  	%r27, %r245, 15;
	add.s32 	%r246, %r4, 7;
	and.b32  	%r28, %r246, 15;
	xor.b32  	%r29, %r10, 8;
	add.s32 	%r247, %r4, 9;
	and.b32  	%r30, %r247, 15;
	add.s32 	%r248, %r4, 10;
	and.b32  	%r31, %r248, 15;
	add.s32 	%r249, %r4, 11;
	and.b32  	%r32, %r249, 15;
	add.s32 	%r250, %r4, 12;
	and.b32  	%r33, %r250, 15;
	add.s32 	%r251, %r4, 13;
	and.b32  	%r34, %r251, 15;
	add.s32 	%r252, %r4, 14;
	and.b32  	%r35, %r252, 15;
	add.s32 	%r253, %r4, -1;
	and.b32  	%r36, %r253, 15;
	add.s32 	%r37, %r11, %r10;
	add.s32 	%r38, %r11, %r22;
	add.s32 	%r39, %r11, %r23;
	add.s32 	%r40, %r11, %r24;
	add.s32 	%r41, %r11, %r25;
	add.s32 	%r42, %r11, %r26;
	add.s32 	%r43, %r11, %r27;
	add.s32 	%r44, %r11, %r28;
	add.s32 	%r45, %r11, %r29;
	add.s32 	%r46, %r11, %r30;
	add.s32 	%r47, %r11, %r31;
	add.s32 	%r48, %r11, %r32;
	add.s32 	%r49, %r11, %r33;
	add.s32 	%r50, %r11, %r34;
	add.s32 	%r51, %r11, %r35;
	add.s32 	%r52, %r11, %r36;
	setp.lt.s32 	%p8, %r10, %r208;
	selp.b32 	%r254, 0, %r208, %p8;
	sub.s32 	%r53, %r10, %r254;
	add.s32 	%r255, %r10, 1;
	setp.lt.s32 	%p9, %r255, %r208;
	selp.b32 	%r256, 0, %r208, %p9;
	sub.s32 	%r54, %r255, %r256;
	add.s32 	%r257, %r10, 2;
	setp.lt.s32 	%p10, %r257, %r208;
	selp.b32 	%r258, 0, %r208, %p10;
	sub.s32 	%r55, %r257, %r258;
	add.s32 	%r259, %r10, 3;
	setp.lt.s32 	%p11, %r259, %r208;
	selp.b32 	%r260, 0, %r208, %p11;
	sub.s32 	%r56, %r259, %r260;
	add.s32 	%r261, %r10, 4;
	setp.lt.s32 	%p12, %r261, %r208;
	selp.b32 	%r262, 0, %r208, %p12;
	sub.s32 	%r57, %r261, %r262;
	add.s32 	%r263, %r10, 5;
	setp.lt.s32 	%p13, %r263, %r208;
	selp.b32 	%r264, 0, %r208, %p13;
	sub.s32 	%r58, %r263, %r264;
	add.s32 	%r265, %r10, 6;
	setp.lt.s32 	%p14, %r265, %r208;
	selp.b32 	%r266, 0, %r208, %p14;
	sub.s32 	%r59, %r265, %r266;
	add.s32 	%r267, %r10, 7;
	setp.lt.s32 	%p15, %r267, %r208;
	selp.b32 	%r268, 0, %r208, %p15;
	sub.s32 	%r60, %r267, %r268;
	add.s32 	%r269, %r10, 8;
	setp.lt.s32 	%p16, %r269, %r208;
	selp.b32 	%r270, 0, %r208, %p16;
	sub.s32 	%r61, %r269, %r270;
	add.s32 	%r271, %r10, 9;
	setp.lt.s32 	%p17, %r271, %r208;
	selp.b32 	%r272, 0, %r208, %p17;
	sub.s32 	%r62, %r271, %r272;
	add.s32 	%r273, %r10, 10;
	setp.lt.s32 	%p18, %r273, %r208;
	selp.b32 	%r274, 0, %r208, %p18;
	sub.s32 	%r63, %r273, %r274;
	add.s32 	%r275, %r10, 11;
	setp.lt.s32 	%p19, %r275, %r208;
	selp.b32 	%r276, 0, %r208, %p19;
	sub.s32 	%r64, %r275, %r276;
	add.s32 	%r277, %r10, 12;
	setp.lt.s32 	%p20, %r277, %r208;
	selp.b32 	%r278, 0, %r208, %p20;
	sub.s32 	%r65, %r277, %r278;
	add.s32 	%r279, %r10, 13;
	setp.lt.s32 	%p21, %r279, %r208;
	selp.b32 	%r280, 0, %r208, %p21;
	sub.s32 	%r66, %r279, %r280;
	add.s32 	%r281, %r10, 14;
	setp.lt.s32 	%p22, %r281, %r208;
	selp.b32 	%r282, 0, %r208, %p22;
	sub.s32 	%r67, %r281, %r282;
	add.s32 	%r283, %r10, 15;
	setp.lt.s32 	%p23, %r283, %r208;
	selp.b32 	%r284, 0, %r208, %p23;
	sub.s32 	%r68, %r283, %r284;
	cvt.u16.u32 	%rs6, %r3;
	div.s16 	%rs7, 128, %rs6;
	cvt.s32.s16 	%r69, %rs7;
	and.b32  	%r70, %r597, 31;
	cvta.to.global.u64 	%rd2, %rd36;
	shr.u32 	%r71, %r8, 4;
	mov.u32 	%r285, _ZZ9cuda_gemmIiLi128ELi1ELi1ELi2048ELi128ELi128ELi64ELi1ELi0EEviiiPT_S1_S1_iiiE11kron_fac_sh;
	mad.lo.s32 	%r72, %r231, 132, %r285;
	shl.b32 	%r286, %r7, 6;
	or.b32  	%r73, %r286, %r231;
	mov.b32 	%r553, 0;
	mov.pred 	%p90, -1;
	shl.b32 	%r444, %r70, 2;
	shl.b32 	%r447, %r37, 2;
	shl.b32 	%r450, %r38, 2;
	shl.b32 	%r453, %r39, 2;
	shl.b32 	%r456, %r40, 2;
	shl.b32 	%r459, %r41, 2;
	shl.b32 	%r462, %r42, 2;
	shl.b32 	%r465, %r43, 2;
	shl.b32 	%r468, %r44, 2;
	shl.b32 	%r471, %r45, 2;
	shl.b32 	%r474, %r46, 2;
	shl.b32 	%r477, %r47, 2;
	shl.b32 	%r480, %r48, 2;
	shl.b32 	%r483, %r49, 2;
	shl.b32 	%r486, %r50, 2;
	shl.b32 	%r489, %r51, 2;
	shl.b32 	%r492, %r52, 2;
$L__BB222_7:
	mov.pred 	%p1, %p90;
	shl.b32 	%r75, %r8, 2;
	shl.b32 	%r554, %r597, 2;
	and.b32  	%r287, %r21, 3;
	setp.eq.s32 	%p24, %r287, 3;
	mov.u32 	%r288, %ctaid.z;
	shl.b32 	%r289, %r288, 6;
	mov.u32 	%r290, %ctaid.y;
	shl.b32 	%r291, %r290, 11;
	add.s32 	%r292, %r291, %r289;
	add.s32 	%r77, %r292, %r553;
	@%p24 bra 	$L__BB222_11;
	shl.b32 	%r293, %r597, 2;
	add.s32 	%r554, %r293, %r75;
	and.b32  	%r294, %r21, 3;
	setp.eq.s32 	%p25, %r294, 0;
	and.b32  	%r295, %r293, 28;
	shr.u32 	%r296, %r597, 3;
	mad.lo.s32 	%r297, %r296, %r208, %r295;
	add.s32 	%r298, %r77, %r297;
	mul.wide.s32 	%rd10, %r298, 4;
	add.s64 	%rd11, %rd1, %rd10;
	ld.global.v4.u32 	{%r299, %r300, %r301, %r302}, [%rd11];
	shl.b32 	%r303, %r597, 4;
	mov.u32 	%r304, _ZZ9cuda_gemmIiLi128ELi1ELi1ELi2048ELi128ELi128ELi64ELi1ELi0EEviiiPT_S1_S1_iiiE3Ash;
	add.s32 	%r305, %r304, %r303;
	st.shared.v4.u32 	[%r305], {%r299, %r300, %r301, %r302};
	@%p25 bra 	$L__BB222_11;
	shl.b32 	%r306, %r597, 2;
	add.s32 	%r307, %r306, %r75;
	add.s32 	%r554, %r307, %r75;
	and.b32  	%r308, %r21, 3;
	setp.eq.s32 	%p26, %r308, 1;
	and.b32  	%r309, %r307, 28;
	shr.u32 	%r310, %r307, 5;
	mad.lo.s32 	%r311, %r310, %r208, %r309;
	add.s32 	%r312, %r77, %r311;
	mul.wide.s32 	%rd12, %r312, 4;
	add.s64 	%rd13, %rd1, %rd12;
	ld.global.v4.u32 	{%r313, %r314, %r315, %r316}, [%rd13];
	shl.b32 	%r317, %r597, 4;
	mov.u32 	%r318, _ZZ9cuda_gemmIiLi128ELi1ELi1ELi2048ELi128ELi128ELi64ELi1ELi0EEviiiPT_S1_S1_iiiE3Ash;
	add.s32 	%r319, %r318, %r317;
	shl.b32 	%r320, %r75, 2;
	add.s32 	%r321, %r319, %r320;
	st.shared.v4.u32 	[%r321], {%r313, %r314, %r315, %r316};
	@%p26 bra 	$L__BB222_11;
	shl.b32 	%r322, %r597, 2;
	add.s32 	%r323, %r322, %r75;
	add.s32 	%r324, %r323, %r75;
	add.s32 	%r554, %r324, %r75;
	and.b32  	%r325, %r324, 28;
	shr.u32 	%r326, %r324, 5;
	mad.lo.s32 	%r327, %r326, %r208, %r325;
	add.s32 	%r328, %r77, %r327;
	mul.wide.s32 	%rd14, %r328, 4;
	add.s64 	%rd15, %rd1, %rd14;
	ld.global.v4.u32 	{%r329, %r330, %r331, %r332}, [%rd15];
	shl.b32 	%r333, %r597, 4;
	mov.u32 	%r334, _ZZ9cuda_gemmIiLi128ELi1ELi1ELi2048ELi128ELi128ELi64ELi1ELi0EEviiiPT_S1_S1_iiiE3Ash;
	add.s32 	%r335, %r334, %r333;
	shl.b32 	%r336, %r75, 2;
	add.s32 	%r337, %r335, %r336;
	add.s32 	%r338, %r337, %r336;
	st.shared.v4.u32 	[%r338], {%r329, %r330, %r331, %r332};
$L__BB222_11:
	setp.lt.u32 	%p27, %r21, 3;
	@%p27 bra 	$L__BB222_14;
	mad.lo.s32 	%r558, %r8, 12, %r554;
	shl.b32 	%r339, %r8, 3;
	add.s32 	%r557, %r339, %r554;
	add.s32 	%r556, %r75, %r554;
	shl.b32 	%r340, %r554, 2;
	mov.u32 	%r341, _ZZ9cuda_gemmIiLi128ELi1ELi1ELi2048ELi128ELi128ELi64ELi1ELi0EEviiiPT_S1_S1_iiiE3Ash;
	add.s32 	%r555, %r341, %r340;
$L__BB222_13:
	shr.u32 	%r342, %r554, 5;
	and.b32  	%r343, %r554, 28;
	add.s32 	%r344, %r77, %r343;
	mad.lo.s32 	%r345, %r342, %r208, %r344;
	mul.wide.s32 	%rd16, %r345, 4;
	add.s64 	%rd17, %rd1, %rd16;
	ld.global.v4.u32 	{%r346, %r347, %r348, %r349}, [%rd17];
	st.shared.v4.u32 	[%r555], {%r346, %r347, %r348, %r349};
	add.s32 	%r350, %r554, %r75;
	shr.u32 	%r351, %r556, 5;
	and.b32  	%r352, %r556, 28;
	add.s32 	%r353, %r77, %r352;
	mad.lo.s32 	%r354, %r351, %r208, %r353;
	mul.wide.s32 	%rd18, %r354, 4;
	add.s64 	%rd19, %rd1, %rd18;
	ld.global.v4.u32 	{%r355, %r356, %r357, %r358}, [%rd19];
	shl.b32 	%r359, %r8, 4;
	add.s32 	%r360, %r555, %r359;
	st.shared.v4.u32 	[%r360], {%r355, %r356, %r357, %r358};
	add.s32 	%r361, %r350, %r75;
	shr.u32 	%r362, %r557, 5;
	and.b32  	%r363, %r557, 28;
	add.s32 	%r364, %r77, %r363;
	mad.lo.s32 	%r365, %r362, %r208, %r364;
	mul.wide.s32 	%rd20, %r365, 4;
	add.s64 	%rd21, %rd1, %rd20;
	ld.global.v4.u32 	{%r366, %r367, %r368, %r369}, [%rd21];
	shl.b32 	%r370, %r8, 5;
	add.s32 	%r371, %r555, %r370;
	st.shared.v4.u32 	[%r371], {%r366, %r367, %r368, %r369};
	add.s32 	%r372, %r361, %r75;
	shr.u32 	%r373, %r558, 5;
	and.b32  	%r374, %r558, 28;
	add.s32 	%r375, %r77, %r374;
	mad.lo.s32 	%r376, %r373, %r208, %r375;
	mul.wide.s32 	%rd22, %r376, 4;
	add.s64 	%rd23, %rd1, %rd22;
	ld.global.v4.u32 	{%r377, %r378, %r379, %r380}, [%rd23];
	mad.lo.s32 	%r381, %r8, 48, %r555;
	st.shared.v4.u32 	[%r381], {%r377, %r378, %r379, %r380};
	add.s32 	%r554, %r372, %r75;
	add.s32 	%r558, %r558, %r359;
	add.s32 	%r557, %r557, %r359;
	add.s32 	%r556, %r556, %r359;
	shl.b32 	%r382, %r8, 6;
	add.s32 	%r555, %r555, %r382;
	setp.lt.u32 	%p28, %r554, 512;
	@%p28 bra 	$L__BB222_13;
$L__BB222_14:
	mov.u32 	%r384, %ctaid.z;
	shl.b32 	%r385, %r384, 6;
	add.s32 	%r96, %r553, %r385;
	mov.b32 	%r560, 0;
$L__BB222_15:
	mov.u32 	%r97, %r560;
	shr.u32 	%r561, %r597, 4;
	add.s32 	%r99, %r73, %r97;
$L__BB222_16:
	add.s32 	%r386, %r96, %r561;
	mad.lo.s32 	%r387, %r386, %r207, %r99;
	mul.wide.s32 	%rd24, %r387, 4;
	add.s64 	%rd25, %rd2, %rd24;
	ld.global.u32 	%r388, [%rd25];
	shl.b32 	%r389, %r561, 2;
	add.s32 	%r390, %r72, %r389;
	st.shared.u32 	[%r390], %r388;
	add.s32 	%r561, %r561, %r71;
	setp.lt.u32 	%p29, %r561, 32;
	@%p29 bra 	$L__BB222_16;
	setp.lt.s32 	%p30, %r2, 1;
	bar.sync 	0;
	@%p30 bra 	$L__BB222_90;
	mov.b32 	%r562, 0;
$L__BB222_19:
	setp.ge.s32 	%p31, %r5, %r12;
	add.s32 	%r103, %r562, %r4;
	shl.b32 	%r392, %r103, 5;
	or.b32  	%r393, %r392, %r11;
	add.s32 	%r394, %r393, %r10;
	shl.b32 	%r395, %r394, 2;
	mov.u32 	%r396, _ZZ9cuda_gemmIiLi128ELi1ELi1ELi2048ELi128ELi128ELi64ELi1ELi0EEviiiPT_S1_S1_iiiE3Ash;
	add.s32 	%r397, %r396, %r395;
	ld.shared.u32 	%r104, [%r397];
	add.s32 	%r398, %r393, %r22;
	shl.b32 	%r399, %r398, 2;
	add.s32 	%r400, %r396, %r399;
	ld.shared.u32 	%r105, [%r400];
	add.s32 	%r401, %r393, %r23;
	shl.b32 	%r402, %r401, 2;
	add.s32 	%r403, %r396, %r402;
	ld.shared.u32 	%r106, [%r403];
	add.s32 	%r404, %r393, %r24;
	shl.b32 	%r405, %r404, 2;
	add.s32 	%r406, %r396, %r405;
	ld.shared.u32 	%r107, [%r406];
	add.s32 	%r407, %r393, %r25;
	shl.b32 	%r408, %r407, 2;
	add.s32 	%r409, %r396, %r408;
	ld.shared.u32 	%r108, [%r409];
	add.s32 	%r410, %r393, %r26;
	shl.b32 	%r411, %r410, 2;
	add.s32 	%r412, %r396, %r411;
	ld.shared.u32 	%r109, [%r412];
	add.s32 	%r413, %r393, %r27;
	shl.b32 	%r414, %r413, 2;
	add.s32 	%r415, %r396, %r414;
	ld.shared.u32 	%r110, [%r415];
	add.s32 	%r416, %r393, %r28;
	shl.b32 	%r417, %r416, 2;
	add.s32 	%r418, %r396, %r417;
	ld.shared.u32 	%r111, [%r418];
	add.s32 	%r419, %r393, %r29;
	shl.b32 	%r420, %r419, 2;
	add.s32 	%r421, %r396, %r420;
	ld.shared.u32 	%r112, [%r421];
	add.s32 	%r422, %r393, %r30;
	shl.b32 	%r423, %r422, 2;
	add.s32 	%r424, %r396, %r423;
	ld.shared.u32 	%r113, [%r424];
	add.s32 	%r425, %r393, %r31;
	shl.b32 	%r426, %r425, 2;
	add.s32 	%r427, %r396, %r426;
	ld.shared.u32 	%r114, [%r427];
	add.s32 	%r428, %r393, %r32;
	shl.b32 	%r429, %r428, 2;
	add.s32 	%r430, %r396, %r429;
	ld.shared.u32 	%r115, [%r430];
	add.s32 	%r431, %r393, %r33;
	shl.b32 	%r432, %r431, 2;
	add.s32 	%r433, %r396, %r432;
	ld.shared.u32 	%r116, [%r433];
	add.s32 	%r434, %r393, %r34;
	shl.b32 	%r435, %r434, 2;
	add.s32 	%r436, %r396, %r435;
	ld.shared.u32 	%r117, [%r436];
	add.s32 	%r437, %r393, %r35;
	shl.b32 	%r438, %r437, 2;
	add.s32 	%r439, %r396, %r438;
	ld.shared.u32 	%r118, [%r439];
	add.s32 	%r440, %r393, %r36;
	shl.b32 	%r441, %r440, 2;
	add.s32 	%r442, %r396, %r441;
	ld.shared.u32 	%r119, [%r442];
	@%p31 bra 	$L__BB222_89;
	mov.u32 	%r563, %r5;
$L__BB222_21:
	setp.gt.u32 	%p32, %r208, 64;
	mov.u32 	%r443, _ZZ9cuda_gemmIiLi128ELi1ELi1ELi2048ELi128ELi128ELi64ELi1ELi0EEviiiPT_S1_S1_iiiE11kron_fac_sh;
	mad.lo.s32 	%r121, %r563, 132, %r443;
	add.s32 	%r445, %r121, %r444;
	ld.shared.u32 	%r122, [%r445];
	@%p32 bra 	$L__BB222_54;
	setp.eq.s32 	%p49, %r208, 0;
	mov.b32 	%r565, 0;
	@%p49 bra 	$L__BB222_24;
	shfl.sync.idx.b32	%r496|%p50, %r122, %r53, 31, -1;
	mul.lo.s32 	%r565, %r496, %r104;
$L__BB222_24:
	setp.lt.s32 	%p51, %r208, 2;
	@%p51 bra 	$L__BB222_26;
	shfl.sync.idx.b32	%r497|%p52, %r122, %r54, 31, -1;
	mad.lo.s32 	%r565, %r497, %r105, %r565;
$L__BB222_26:
	setp.lt.s32 	%p53, %r208, 3;
	@%p53 bra 	$L__BB222_28;
	shfl.sync.idx.b32	%r498|%p54, %r122, %r55, 31, -1;
	mad.lo.s32 	%r565, %r498, %r106, %r565;
$L__BB222_28:
	setp.lt.s32 	%p55, %r208, 4;
	@%p55 bra 	$L__BB222_30;
	shfl.sync.idx.b32	%r499|%p56, %r122, %r56, 31, -1;
	mad.lo.s32 	%r565, %r499, %r107, %r565;
$L__BB222_30:
	setp.lt.s32 	%p57, %r208, 5;
	@%p57 bra 	$L__BB222_32;
	shfl.sync.idx.b32	%r500|%p58, %r122, %r57, 31, -1;
	mad.lo.s32 	%r565, %r500, %r108, %r565;
$L__BB222_32:
	setp.lt.s32 	%p59, %r208, 6;
	@%p59 bra 	$L__BB222_34;
	shfl.sync.idx.b32	%r501|%p60, %r122, %r58, 31, -1;
	mad.lo.s32 	%r565, %r501, %r109, %r565;
$L__BB222_34:
	setp.lt.s32 	%p61, %r208, 7;
	@%p61 bra 	$L__BB222_36;
	shfl.sync.idx.b32	%r502|%p62, %r122, %r59, 31, -1;
	mad.lo.s32 	%r565, %r502, %r110, %r565;
$L__BB222_36:
	setp.lt.s32 	%p63, %r208, 8;
	@%p63 bra 	$L__BB222_38;
	shfl.sync.idx.b32	%r503|%p64, %r122, %r60, 31, -1;
	mad.lo.s32 	%r565, %r503, %r111, %r565;
$L__BB222_38:
	setp.lt.s32 	%p65, %r208, 9;
	@%p65 bra 	$L__BB222_40;
	shfl.sync.idx.b32	%r504|%p66, %r122, %r61, 31, -1;
	mad.lo.s32 	%r565, %r504, %r112, %r565;
$L__BB222_40:
	setp.lt.s32 	%p67, %r208, 10;
	@%p67 bra 	$L__BB222_42;
	shfl.sync.idx.b32	%r505|%p68, %r122, %r62, 31, -1;
	mad.lo.s32 	%r565, %r505, %r113, %r565;
$L__BB222_42:
	setp.lt.s32 	%p69, %r208, 11;
	@%p69 bra 	$L__BB222_44;
	shfl.sync.idx.b32	%r506|%p70, %r122, %r63, 31, -1;
	mad.lo.s32 	%r565, %r506, %r114, %r565;
$L__BB222_44:
	setp.lt.s32 	%p71, %r208, 12;
	@%p71 bra 	$L__BB222_46;
	shfl.sync.idx.b32	%r507|%p72, %r122, %r64, 31, -1;
	mad.lo.s32 	%r565, %r507, %r115, %r565;
$L__BB222_46:
	setp.lt.s32 	%p73, %r208, 13;
	@%p73 bra 	$L__BB222_48;
	shfl.sync.idx.b32	%r508|%p74, %r122, %r65, 31, -1;
	mad.lo.s32 	%r565, %r508, %r116, %r565;
$L__BB222_48:
	setp.lt.s32 	%p75, %r208, 14;
	@%p75 bra 	$L__BB222_50;
	shfl.sync.idx.b32	%r509|%p76, %r122, %r66, 31, -1;
	mad.lo.s32 	%r565, %r509, %r117, %r565;
$L__BB222_50:
	setp.lt.s32 	%p77, %r208, 15;
	@%p77 bra 	$L__BB222_52;
	shfl.sync.idx.b32	%r510|%p78, %r122, %r67, 31, -1;
	mad.lo.s32 	%r565, %r510, %r118, %r565;
$L__BB222_52:
	setp.lt.s32 	%p79, %r208, 16;
	@%p79 bra 	$L__BB222_86;
	shfl.sync.idx.b32	%r511|%p80, %r122, %r68, 31, -1;
	mad.lo.s32 	%r565, %r511, %r119, %r565;
	bra.uni 	$L__BB222_86;
$L__BB222_54:
	setp.lt.s32 	%p33, %r208, 1;
	mov.b32 	%r565, 0;
	@%p33 bra 	$L__BB222_56;
	add.s32 	%r448, %r121, %r447;
	ld.shared.u32 	%r449, [%r448];
	mul.lo.s32 	%r565, %r449, %r104;
$L__BB222_56:
	setp.lt.s32 	%p34, %r208, 2;
	@%p34 bra 	$L__BB222_58;
	add.s32 	%r451, %r121, %r450;
	ld.shared.u32 	%r452, [%r451];
	mad.lo.s32 	%r565, %r452, %r105, %r565;
$L__BB222_58:
	setp.lt.s32 	%p35, %r208, 3;
	@%p35 bra 	$L__BB222_60;
	add.s32 	%r454, %r121, %r453;
	ld.shared.u32 	%r455, [%r454];
	mad.lo.s32 	%r565, %r455, %r106, %r565;
$L__BB222_60:
	setp.lt.s32 	%p36, %r208, 4;
	@%p36 bra 	$L__BB222_62;
	add.s32 	%r457, %r121, %r456;
	ld.shared.u32 	%r458, [%r457];
	mad.lo.s32 	%r565, %r458, %r107, %r565;
$L__BB222_62:
	setp.lt.s32 	%p37, %r208, 5;
	@%p37 bra 	$L__BB222_64;
	add.s32 	%r460, %r121, %r459;
	ld.shared.u32 	%r461, [%r460];
	mad.lo.s32 	%r565, %r461, %r108, %r565;
$L__BB222_64:
	setp.lt.s32 	%p38, %r208, 6;
	@%p38 bra 	$L__BB222_66;
	add.s32 	%r463, %r121, %r462;
	ld.shared.u32 	%r464, [%r463];
	mad.lo.s32 	%r565, %r464, %r109, %r565;
$L__BB222_66:
	setp.lt.s32 	%p39, %r208, 7;
	@%p39 bra 	$L__BB222_68;
	add.s32 	%r466, %r121, %r465;
	ld.shared.u32 	%r467, [%r466];
	mad.lo.s32 	%r565, %r467, %r110, %r565;
$L__BB222_68:
	setp.lt.s32 	%p40, %r208, 8;
	@%p40 bra 	$L__BB222_70;
	add.s32 	%r469, %r121, %r468;
	ld.shared.u32 	%r470, [%r469];
	mad.lo.s32 	%r565, %r470, %r111, %r565;
$L__BB222_70:
	setp.lt.s32 	%p41, %r208, 9;
	@%p41 bra 	$L__BB222_72;
	add.s32 	%r472, %r121, %r471;
	ld.shared.u32 	%r473, [%r472];
	mad.lo.s32 	%r565, %r473, %r112, %r565;
$L__BB222_72:
	setp.lt.s32 	%p42, %r208, 10;
	@%p42 bra 	$L__BB222_74;
	add.s32 	%r475, %r121, %r474;
	ld.shared.u32 	%r476, [%r475];
	mad.lo.s32 	%r565, %r476, %r113, %r565;
$L__BB222_74:
	setp.lt.s32 	%p43, %r208, 11;
	@%p43 bra 	$L__BB222_76;
	add.s32 	%r478, %r121, %r477;
	ld.shared.u32 	%r479, [%r478];
	mad.lo.s32 	%r565, %r479, %r114, %r565;
$L__BB222_76:
	setp.lt.s32 	%p44, %r208, 12;
	@%p44 bra 	$L__BB222_78;
	add.s32 	%r481, %r121, %r480;
	ld.shared.u32 	%r482, [%r481];
	mad.lo.s32 	%r565, %r482, %r115, %r565;
$L__BB222_78:
	setp.lt.s32 	%p45, %r208, 13;
	@%p45 bra 	$L__BB222_80;
	add.s32 	%r484, %r121, %r483;
	ld.shared.u32 	%r485, [%r484];
	mad.lo.s32 	%r565, %r485, %r116, %r565;
$L__BB222_80:
	setp.lt.s32 	%p46, %r208, 14;
	@%p46 bra 	$L__BB222_82;
	add.s32 	%r487, %r121, %r486;
	ld.shared.u32 	%r488, [%r487];
	mad.lo.s32 	%r565, %r488, %r117, %r565;
$L__BB222_82:
	setp.lt.s32 	%p47, %r208, 15;
	@%p47 bra 	$L__BB222_84;
	add.s32 	%r490, %r121, %r489;
	ld.shared.u32 	%r491, [%r490];
	mad.lo.s32 	%r565, %r491, %r118, %r565;
$L__BB222_84:
	setp.lt.s32 	%p48, %r208, 16;
	@%p48 bra 	$L__BB222_86;
	add.s32 	%r493, %r121, %r492;
	ld.shared.u32 	%r494, [%r493];
	mad.lo.s32 	%r565, %r494, %r119, %r565;
$L__BB222_86:
	setp.ne.s32 	%p81, %r6, 0;
	add.s32 	%r512, %r563, %r97;
	mad.lo.s32 	%r186, %r512, %r2, %r103;
	shfl.sync.down.b32	%r513|%p82, %r565, 1, 7711, -1;
	add.s32 	%r187, %r513, %r565;
	@%p81 bra 	$L__BB222_88;
	shl.b32 	%r514, %r186, 2;
	mov.u32 	%r515, _ZZ9cuda_gemmIiLi128ELi1ELi1ELi2048ELi128ELi128ELi64ELi1ELi0EEviiiPT_S1_S1_iiiE3Csh;
	add.s32 	%r516, %r515, %r514;
	ld.shared.u32 	%r517, [%r516];
	add.s32 	%r518, %r517, %r187;
	st.shared.u32 	[%r516], %r518;
$L__BB222_88:
	add.s32 	%r563, %r563, %r69;
	setp.lt.s32 	%p83, %r563, %r12;
	@%p83 bra 	$L__BB222_21;
$L__BB222_89:
	add.s32 	%r562, %r562, %r3;
	setp.lt.s32 	%p84, %r562, %r2;
	@%p84 bra 	$L__BB222_19;
$L__BB222_90:
	add.s32 	%r560, %r97, 16;
	setp.lt.u32 	%p85, %r97, 48;
	@%p85 bra 	$L__BB222_15;
	mov.b32 	%r553, 32;
	mov.pred 	%p90, 0;
	@%p1 bra 	$L__BB222_7;
	ld.param.u64 	%rd37, [_Z9cuda_gemmIiLi128ELi1ELi1ELi2048ELi128ELi128ELi64ELi1ELi0EEviiiPT_S1_S1_iii_param_5];
	mov.u32 	%r520, %ctaid.y;
	shl.b32 	%r191, %r520, 11;
	cvta.to.global.u64 	%rd3, %rd37;
	mov.u32 	%r521, %ctaid.x;
	shl.b32 	%r522, %r521, 10;
	and.b32  	%r192, %r522, 1024;
	setp.eq.s16 	%p87, %rs1, 2;
	bar.sync 	0;
	@%p87 bra 	$L__BB222_95;
	add.s32 	%r193, %r191, %r192;
	mov.b32 	%r596, 0;
	mov.u32 	%r526, _ZZ9cuda_gemmIiLi128ELi1ELi1ELi2048ELi128ELi128ELi64ELi1ELi0EEviiiPT_S1_S1_iiiE3Csh;
$L__BB222_94:
	.pragma "nounroll";
	add.s32 	%r524, %r193, %r597;
	mul.wide.u32 	%rd26, %r524, 4;
	add.s64 	%rd27, %rd3, %rd26;
	shl.b32 	%r525, %r597, 2;
	add.s32 	%r527, %r526, %r525;
	ld.shared.u32 	%r528, [%r527];
	atom.global.add.u32 	%r529, [%rd27], %r528;
	add.s32 	%r597, %r597, %r8;
	add.s32 	%r596, %r596, 1;
	xor.b32  	%r530, %r596, %r13;
	setp.ne.s32 	%p88, %r530, 2;
	@%p88 bra 	$L__BB222_94;
$L__BB222_95:
	shl.b32 	%r531, %r597, 2;
	mov.u32 	%r532, _ZZ9cuda_gemmIiLi128ELi1ELi1ELi2048ELi128ELi128ELi64ELi1ELi0EEviiiPT_S1_S1_iiiE3Csh;
	add.s32 	%r599, %r532, %r531;
	mul.wide.u32 	%rd28, %r8, 4;
	add.s64 	%rd4, %rd3, %rd28;
	add.s32 	%r533, %r597, %r191;
	add.s32 	%r598, %r533, %r192;
	mul.wide.u32 	%rd29, %r8, 8;
	add.s64 	%rd5, %rd3, %rd29;
	mul.wide.u32 	%rd30, %r8, 12;
	add.s64 	%rd6, %rd3, %rd30;
$L__BB222_96:
	mul.wide.s32 	%rd31, %r598, 4;
	add.s64 	%rd32, %rd4, %rd31;
	add.s64 	%rd33, %rd5, %rd31;
	add.s64 	%rd34, %rd6, %rd31;
	add.s64 	%rd35, %rd3, %rd31;
	ld.shared.u32 	%r534, [%r599];
	atom.global.add.u32 	%r535, [%rd35], %r534;
	mov.u32 	%r536, %ntid.x;
	shl.b32 	%r537, %r536, 2;
	add.s32 	%r538, %r599, %r537;
	ld.shared.u32 	%r539, [%r538];
	atom.global.add.u32 	%r540, [%rd32], %r539;
	shl.b32 	%r541, %r536, 3;
	add.s32 	%r542, %r599, %r541;
	ld.shared.u32 	%r543, [%r542];
	atom.global.add.u32 	%r544, [%rd33], %r543;
	mad.lo.s32 	%r545, %r536, 12, %r599;
	ld.shared.u32 	%r546, [%r545];
	atom.global.add.u32 	%r547, [%rd34], %r546;
	add.s32 	%r597, %r597, %r537;
	shl.b32 	%r548, %r536, 4;
	add.s32 	%r599, %r599, %r548;
	add.s32 	%r598, %r598, %r537;
	setp.lt.u32 	%p89, %r597, 1024;
	@%p89 bra 	$L__BB222_96;
$L__BB222_97:
	ret;

}
	// .globl	_Z9cuda_gemmIiLi128ELi1ELi1ELi2048ELi128ELi128ELi64ELi1ELi1EEviiiPT_S1_S1_iii
.visible .entry _Z9cuda_gemmIiLi128ELi1ELi1ELi2048ELi128ELi128ELi64ELi1ELi1EEviiiPT_S1_S1_iii(
	.param .u32 _Z9cuda_gemmIiLi128ELi1ELi1ELi2048ELi128ELi128ELi64ELi1ELi1EEviiiPT_S1_S1_iii_param_0,
	.param .u32 _Z9cuda_gemmIiLi128ELi1ELi1ELi2048ELi128ELi128ELi64ELi1ELi1EEviiiPT_S1_S1_iii_param_1,
	.param .u32 _Z9cuda_gemmIiLi128ELi1ELi1ELi2048ELi128ELi128ELi64ELi1ELi1EEviiiPT_S1_S1_iii_param_2,
	.param .u64 .ptr .align 1 _Z9cuda_gemmIiLi128ELi1ELi1ELi2048ELi128ELi128ELi64ELi1ELi1EEviiiPT_S1_S1_iii_param_3,
	.param .u64 .ptr .align 1 _Z9cuda_gemmIiLi128ELi1ELi1ELi2048ELi128ELi128ELi64ELi1ELi1EEviiiPT_S1_S1_iii_param_4,
	.param .u64 .ptr .align 1 _Z9cuda_gemmIiLi128ELi1ELi1ELi2048ELi128ELi128ELi64ELi1ELi1EEviiiPT_S1_S1_iii_param_5,
	.param .u32 _Z9cuda_gemmIiLi128ELi1ELi1ELi2048ELi128ELi128ELi64ELi1ELi1EEviiiPT_S1_S1_iii_param_6,
	.param .u32 _Z9cuda_gemmIiLi128ELi1ELi1ELi2048ELi128ELi128ELi64ELi1ELi1EEviiiPT_S1_S1_iii_param_7,
	.param .u32 _Z9cuda_gemmIiLi128ELi1ELi1ELi2048ELi128ELi128ELi64ELi1ELi1EEviiiPT_S1_S1_iii_param_8
)
.maxntid 128
{
	.reg .pred 	%p<23>;
	.reg .b16 	%rs<6>;
	.reg .b32 	%r<430>;
	.reg .b64 	%rd<36>;
	// demoted variable
	.shared .align 128 .b8 _ZZ9cuda_gemmIiLi128ELi1ELi1ELi2048ELi128ELi128ELi64ELi1ELi1EEviiiPT_S1_S1_iiiE11kron_fac_sh[2112];
	// demoted variable
	.shared .align 128 .b8 _ZZ9cuda_gemmIiLi128ELi1ELi1ELi2048ELi128ELi128ELi64ELi1ELi1EEviiiPT_S1_S1_iiiE3Ash[2048];
	// demoted variable
	.shared .align 128 .b8 _ZZ9cuda_gemmIiLi128ELi1ELi1ELi2048ELi128ELi128ELi64ELi1ELi1EEviiiPT_S1_S1_iiiE3Csh[4096];
	ld.param.u64 	%rd8, [_Z9cuda_gemmIiLi128ELi1ELi1ELi2048ELi128ELi128ELi64ELi1ELi1EEviiiPT_S1_S1_iii_param_3];
	ld.param.u64 	%rd7, [_Z9cuda_gemmIiLi128ELi1ELi1ELi2048ELi128ELi128ELi64ELi1ELi1EEviiiPT_S1_S1_iii_param_4];
	ld.param.u64 	%rd9, [_Z9cuda_gemmIiLi128ELi1ELi1ELi2048ELi128ELi128ELi64ELi1ELi1EEviiiPT_S1_S1_iii_param_5];
	cvta.to.global.u64 	%rd1, %rd8;
	cvta.to.global.u64 	%rd2, %rd9;
	mov.u32 	%r426, %tid.x;
	shr.u32 	%r2, %r426, 1;
	and.b32  	%r3, %r2, 15;
	mov.u32 	%r4, %ctaid.y;
	mov.u32 	%r132, %nctaid.y;
	setp.ge.u32 	%p2, %r4, %r132;
	@%p2 bra 	$L__BB223_28;
	and.b32  	%r5, %r426, 1;
	mov.u32 	%r133, %ctaid.x;
	and.b32  	%r6, %r133, 1;
	mov.u32 	%r134, %ctaid.z;
	mov.u32 	%r7, %ntid.x;
	shl.b32 	%r8, %r134, 6;
	shl.b32 	%r9, %r7, 2;
	shl.b32 	%r135, %r133, 10;
	and.b32  	%r10, %r135, 1024;
	add.s32 	%r136, %r426, %r7;
	cvt.u16.u32 	%rs2, %r136;
	xor.b16  	%rs3, %rs2, 1023;
	cvt.u16.u32 	%rs4, %r7;
	div.u16 	%rs5, %rs3, %rs4;
	and.b16  	%rs1, %rs5, 3;
	cvt.u32.u16 	%r11, %rs1;
	setp.eq.s16 	%p3, %rs1, 2;
	mov.u32 	%r409, %r426;
	@%p3 bra 	$L__BB223_4;
	mov.b32 	%r408, 0;
	mov.u32 	%r409, %r426;
$L__BB223_3:
	.pragma "nounroll";
	shl.b32 	%r138, %r409, 2;
	mov.u32 	%r139, _ZZ9cuda_gemmIiLi128ELi1ELi1ELi2048ELi128ELi128ELi64ELi1ELi1EEviiiPT_S1_S1_iiiE3Csh;
	add.s32 	%r140, %r139, %r138;
	mov.b32 	%r141, 0;
	st.shared.u32 	[%r140], %r141;
	add.s32 	%r409, %r409, %r7;
	add.s32 	%r408, %r408, 1;
	xor.b32  	%r142, %r408, %r11;
	setp.ne.s32 	%p4, %r142, 2;
	@%p4 bra 	$L__BB223_3;
$L__BB223_4:
	mov.u32 	%r144, _ZZ9cuda_gemmIiLi128ELi1ELi1ELi2048ELi128ELi128ELi64ELi1ELi1EEviiiPT_S1_S1_iiiE3Csh;
$L__BB223_5:
	shl.b32 	%r143, %r409, 2;
	add.s32 	%r145, %r144, %r143;
	mov.b32 	%r146, 0;
	st.shared.u32 	[%r145], %r146;
	add.s32 	%r147, %r145, %r9;
	st.shared.u32 	[%r147], %r146;
	add.s32 	%r148, %r147, %r9;
	st.shared.u32 	[%r148], %r146;
	add.s32 	%r149, %r148, %r9;
	st.shared.u32 	[%r149], %r146;
	add.s32 	%r409, %r9, %r409;
	setp.lt.u32 	%p5, %r409, 1024;
	@%p5 bra 	$L__BB223_5;
	and.b32  	%r151, %r426, 15;
	shl.b32 	%r152, %r5, 4;
	shl.b32 	%r153, %r3, 5;
	or.b32  	%r154, %r153, %r152;
	shl.b32 	%r19, %r4, 11;
	shl.b32 	%r155, %r426, 2;
	add.s32 	%r20, %r155, %r9;
	max.u32 	%r156, %r20, 512;
	setp.lt.u32 	%p7, %r20, 512;
	selp.u32 	%r157, 1, 0, %p7;
	add.s32 	%r158, %r20, %r157;
	sub.s32 	%r159, %r156, %r158;
	div.u32 	%r160, %r159, %r9;
	add.s32 	%r21, %r160, %r157;
	shl.b32 	%r161, %r426, 4;
	mov.u32 	%r162, _ZZ9cuda_gemmIiLi128ELi1ELi1ELi2048ELi128ELi128ELi64ELi1ELi1EEviiiPT_S1_S1_iiiE3Ash;
	add.s32 	%r22, %r162, %r161;
	shl.b32 	%r163, %r9, 2;
	add.s32 	%r23, %r22, %r163;
	add.s32 	%r24, %r20, %r9;
	or.b32  	%r164, %r154, %r3;
	shl.b32 	%r165, %r164, 2;
	add.s32 	%r25, %r162, %r165;
	add.s32 	%r166, %r2, 1;
	and.b32  	%r167, %r166, 15;
	or.b32  	%r168, %r154, %r167;
	shl.b32 	%r169, %r168, 2;
	add.s32 	%r26, %r162, %r169;
	add.s32 	%r170, %r2, 2;
	and.b32  	%r171, %r170, 15;
	or.b32  	%r172, %r154, %r171;
	shl.b32 	%r173, %r172, 2;
	add.s32 	%r27, %r162, %r173;
	add.s32 	%r174, %r2, 3;
	and.b32  	%r175, %r174, 15;
	or.b32  	%r176, %r154, %r175;
	shl.b32 	%r177, %r176, 2;
	add.s32 	%r28, %r162, %r177;
	add.s32 	%r178, %r2, 4;
	and.b32  	%r179, %r178, 15;
	or.b32  	%r180, %r154, %r179;
	shl.b32 	%r181, %r180, 2;
	add.s32 	%r29, %r162, %r181;
	add.s32 	%r182, %r2, 5;
	and.b32  	%r183, %r182, 15;
	or.b32  	%r184, %r154, %r183;
	shl.b32 	%r185, %r184, 2;
	add.s32 	%r30, %r162, %r185;
	add.s32 	%r186, %r2, 6;
	and.b32  	%r187, %r186, 15;
	or.b32  	%r188, %r154, %r187;
	shl.b32 	%r189, %r188, 2;
	add.s32 	%r31, %r162, %r189;
	add.s32 	%r190, %r2, 7;
	and.b32  	%r191, %r190, 15;
	or.b32  	%r192, %r154, %r191;
	shl.b32 	%r193, %r192, 2;
	add.s32 	%r32, %r162, %r193;
	xor.b32  	%r194, %r3, 8;
	or.b32  	%r195, %r154, %r194;
	shl.b32 	%r196, %r195, 2;
	add.s32 	%r33, %r162, %r196;
	add.s32 	%r197, %r2, 9;
	and.b32  	%r198, %r197, 15;
	or.b32  	%r199, %r154, %r198;
	shl.b32 	%r200, %r199, 2;
	add.s32 	%r34, %r162, %r200;
	add.s32 	%r201, %r2, 10;
	and.b32  	%r202, %r201, 15;
	or.b32  	%r203, %r154, %r202;
	shl.b32 	%r204, %r203, 2;
	add.s32 	%r35, %r162, %r204;
	add.s32 	%r205, %r2, 11;
	and.b32  	%r206, %r205, 15;
	or.b32  	%r207, %r154, %r206;
	shl.b32 	%r208, %r207, 2;
	add.s32 	%r36, %r162, %r208;
	add.s32 	%r209, %r2, 12;
	and.b32  	%r210, %r209, 15;
	or.b32  	%r211, %r154, %r210;
	shl.b32 	%r212, %r211, 2;
	add.s32 	%r37, %r162, %r212;
	add.s32 	%r213, %r2, 13;
	and.b32  	%r214, %r213, 15;
	or.b32  	%r215, %r154, %r214;
	shl.b32 	%r216, %r215, 2;
	add.s32 	%r38, %r162, %r216;
	add.s32 	%r217, %r2, 14;
	and.b32  	%r218, %r217, 15;
	or.b32  	%r219, %r154, %r218;
	shl.b32 	%r220, %r219, 2;
	add.s32 	%r39, %r162, %r220;
	add.s32 	%r221, %r2, -1;
	and.b32  	%r222, %r221, 15;
	or.b32  	%r223, %r154, %r222;
	shl.b32 	%r224, %r223, 2;
	add.s32 	%r40, %r162, %r224;
	mad.lo.s32 	%r41, %r3, -31, %r154;
	or.b32  	%r42, %r152, %r167;
	or.b32  	%r43, %r152, %r171;
	or.b32  	%r44, %r152, %r175;
	or.b32  	%r45, %r152, %r179;
	or.b32  	%r46, %r152, %r183;
	or.b32  	%r47, %r152, %r187;
	or.b32  	%r48, %r152, %r191;
	or.b32  	%r49, %r152, %r194;
	or.b32  	%r50, %r152, %r198;
	or.b32  	%r51, %r152, %r202;
	or.b32  	%r52, %r152, %r206;
	or.b32  	%r53, %r152, %r210;
	or.b32  	%r54, %r152, %r214;
	or.b32  	%r55, %r152, %r218;
	or.b32  	%r56, %r152, %r222;
	shl.b32 	%r57, %r7, 4;
	cvta.to.global.u64 	%rd3, %rd7;
	shr.u32 	%r58, %r7, 4;
	mov.u32 	%r225, _ZZ9cuda_gemmIiLi128ELi1ELi1ELi2048ELi128ELi128ELi64ELi1ELi1EEviiiPT_S1_S1_iiiE11kron_fac_sh;
	mad.lo.s32 	%r59, %r151, 132, %r225;
	shl.b32 	%r226, %r6, 6;
	or.b32  	%r60, %r226, %r151;
	mov.b32 	%r411, 0;
	mov.pred 	%p22, -1;
	shl.b32 	%r310, %r41, 2;
	shl.b32 	%r314, %r42, 2;
	shl.b32 	%r318, %r43, 2;
	shl.b32 	%r322, %r44, 2;
	shl.b32 	%r326, %r45, 2;
	shl.b32 	%r330, %r46, 2;
	shl.b32 	%r334, %r47, 2;
	shl.b32 	%r338, %r48, 2;
	shl.b32 	%r342, %r49, 2;
	shl.b32 	%r346, %r50, 2;
	shl.b32 	%r350, %r51, 2;
	shl.b32 	%r354, %r52, 2;
	shl.b32 	%r358, %r53, 2;
	shl.b32 	%r362, %r54, 2;
	shl.b32 	%r366, %r55, 2;
	shl.b32 	%r370, %r56, 2;
$L__BB223_7:
	mov.pred 	%p1, %p22;
	shl.b32 	%r412, %r426, 2;
	and.b32  	%r63, %r21, 3;
	setp.eq.s32 	%p8, %r63, 3;
	add.s32 	%r227, %r19, %r8;
	add.s32 	%r64, %r227, %r411;
	@%p8 bra 	$L__BB223_11;
	setp.eq.s32 	%p9, %r63, 0;
	shl.b32 	%r228, %r426, 2;
	and.b32  	%r229, %r228, 28;
	shl.b32 	%r230, %r426, 4;
	and.b32  	%r231, %r230, 1920;
	or.b32  	%r232, %r229, %r231;
	add.s32 	%r233, %r64, %r232;
	mul.wide.u32 	%rd10, %r233, 4;
	add.s64 	%rd11, %rd1, %rd10;
	ld.global.v4.u32 	{%r234, %r235, %r236, %r237}, [%rd11];
	st.shared.v4.u32 	[%r22], {%r234, %r235, %r236, %r237};
	mov.u32 	%r412, %r20;
	@%p9 bra 	$L__BB223_11;
	setp.eq.s32 	%p10, %r63, 1;
	and.b32  	%r238, %r20, 28;
	shl.b32 	%r239, %r20, 2;
	and.b32  	%r240, %r239, 1920;
	or.b32  	%r241, %r238, %r240;
	add.s32 	%r242, %r64, %r241;
	mul.wide.u32 	%rd12, %r242, 4;
	add.s64 	%rd13, %rd1, %rd12;
	ld.global.v4.u32 	{%r243, %r244, %r245, %r246}, [%rd13];
	st.shared.v4.u32 	[%r23], {%r243, %r244, %r245, %r246};
	mov.u32 	%r412, %r24;
	@%p10 bra 	$L__BB223_11;
	add.s32 	%r412, %r24, %r9;
	and.b32  	%r247, %r24, 28;
	shl.b32 	%r248, %r24, 2;
	and.b32  	%r249, %r248, 1920;
	or.b32  	%r250, %r247, %r249;
	add.s32 	%r251, %r64, %r250;
	mul.wide.u32 	%rd14, %r251, 4;
	add.s64 	%rd15, %rd1, %rd14;
	ld.global.v4.u32 	{%r252, %r253, %r254, %r255}, [%rd15];
	shl.b32 	%r256, %r9, 2;
	add.s32 	%r257, %r23, %r256;
	st.shared.v4.u32 	[%r257], {%r252, %r253, %r254, %r255};
$L__BB223_11:
	setp.lt.u32 	%p11, %r21, 3;
	@%p11 bra 	$L__BB223_14;
	mad.lo.s32 	%r419, %r7, 12, %r412;
	shl.b32 	%r413, %r412, 2;
	mad.lo.s32 	%r418, %r7, 48, %r413;
	shl.b32 	%r258, %r7, 3;
	add.s32 	%r417, %r258, %r412;
	shl.b32 	%r259, %r7, 5;
	add.s32 	%r416, %r259, %r413;
	add.s32 	%r415, %r9, %r412;
	add.s32 	%r414, %r57, %r413;
$L__BB223_13:
	and.b32  	%r260, %r413, 1920;
	and.b32  	%r261, %r412, 28;
	add.s32 	%r262, %r64, %r261;
	add.s32 	%r263, %r262, %r260;
	mul.wide.u32 	%rd16, %r263, 4;
	add.s64 	%rd17, %rd1, %rd16;
	ld.global.v4.u32 	{%r264, %r265, %r266, %r267}, [%rd17];
	mov.u32 	%r268, _ZZ9cuda_gemmIiLi128ELi1ELi1ELi2048ELi128ELi128ELi64ELi1ELi1EEviiiPT_S1_S1_iiiE3Ash;
	add.s32 	%r269, %r268, %r413;
	st.shared.v4.u32 	[%r269], {%r264, %r265, %r266, %r267};
	add.s32 	%r270, %r412, %r9;
	and.b32  	%r271, %r414, 1920;
	and.b32  	%r272, %r415, 28;
	add.s32 	%r273, %r64, %r272;
	add.s32 	%r274, %r273, %r271;
	mul.wide.u32 	%rd18, %r274, 4;
	add.s64 	%rd19, %rd1, %rd18;
	ld.global.v4.u32 	{%r275, %r276, %r277, %r278}, [%rd19];
	add.s32 	%r279, %r268, %r414;
	st.shared.v4.u32 	[%r279], {%r275, %r276, %r277, %r278};
	add.s32 	%r280, %r270, %r9;
	and.b32  	%r281, %r416, 1920;
	and.b32  	%r282, %r417, 28;
	add.s32 	%r283, %r64, %r282;
	add.s32 	%r284, %r283, %r281;
	mul.wide.u32 	%rd20, %r284, 4;
	add.s64 	%rd21, %rd1, %rd20;
	ld.global.v4.u32 	{%r285, %r286, %r287, %r288}, [%rd21];
	add.s32 	%r289, %r268, %r416;
	st.shared.v4.u32 	[%r289], {%r285, %r286, %r287, %r288};
	add.s32 	%r290, %r280, %r9;
	and.b32  	%r291, %r418, 1920;
	and.b32  	%r292, %r419, 28;
	add.s32 	%r293, %r64, %r292;
	add.s32 	%r294, %r293, %r291;
	mul.wide.u32 	%rd22, %r294, 4;
	add.s64 	%rd23, %rd1, %rd22;
	ld.global.v4.u32 	{%r295, %r296, %r297, %r298}, [%rd23];
	add.s32 	%r299, %r268, %r418;
	st.shared.v4.u32 	[%r299], {%r295, %r296, %r297, %r298};
	add.s32 	%r412, %r290, %r9;
	add.s32 	%r419, %r419, %r57;
	shl.b32 	%r300, %r7, 6;
	add.s32 	%r418, %r418, %r300;
	add.s32 	%r417, %r417, %r57;
	add.s32 	%r416, %r416, %r300;
	add.s32 	%r415, %r415, %r57;
	add.s32 	%r414, %r414, %r300;
	add.s32 	%r413, %r413, %r300;
	setp.lt.u32 	%p12, %r412, 512;
	@%p12 bra 	$L__BB223_13;
$L__BB223_14:
	add.s32 	%r90, %r411, %r8;
	mov.b32 	%r421, 0;
$L__BB223_15:
	shr.u32 	%r422, %r426, 4;
	add.s32 	%r93, %r421, %r60;
$L__BB223_16:
	add.s32 	%r302, %r90, %r422;
	shl.b32 	%r303, %r302, 7;
	add.s32 	%r304, %r303, %r93;
	mul.wide.u32 	%rd24, %r304, 4;
	add.s64 	%rd25, %rd3, %rd24;
	ld.global.u32 	%r305, [%rd25];
	shl.b32 	%r306, %r422, 2;
	add.s32 	%r307, %r59, %r306;
	st.shared.u32 	[%r307], %r305;
	add.s32 	%r422, %r422, %r58;
	setp.lt.u32 	%p13, %r422, 32;
	@%p13 bra 	$L__BB223_16;
	shr.u32 	%r423, %r426, 5;
	bar.sync 	0;
	ld.shared.u32 	%r97, [%r25];
	ld.shared.u32 	%r98, [%r26];
	ld.shared.u32 	%r99, [%r27];
	ld.shared.u32 	%r100, [%r28];
	ld.shared.u32 	%r101, [%r29];
	ld.shared.u32 	%r102, [%r30];
	ld.shared.u32 	%r103, [%r31];
	ld.shared.u32 	%r104, [%r32];
	ld.shared.u32 	%r105, [%r33];
	ld.shared.u32 	%r106, [%r34];
	ld.shared.u32 	%r107, [%r35];
	ld.shared.u32 	%r108, [%r36];
	ld.shared.u32 	%r109, [%r37];
	ld.shared.u32 	%r110, [%r38];
	ld.shared.u32 	%r111, [%r39];
	ld.shared.u32 	%r112, [%r40];
$L__BB223_18:
	setp.ne.s32 	%p14, %r5, 0;
	mov.u32 	%r308, _ZZ9cuda_gemmIiLi128ELi1ELi1ELi2048ELi128ELi128ELi64ELi1ELi1EEviiiPT_S1_S1_iiiE11kron_fac_sh;
	mad.lo.s32 	%r309, %r423, 132, %r308;
	add.s32 	%r311, %r309, %r310;
	ld.shared.u32 	%r312, [%r311];
	mul.lo.s32 	%r313, %r312, %r97;
	add.s32 	%r315, %r309, %r314;
	ld.shared.u32 	%r316, [%r315];
	mad.lo.s32 	%r317, %r316, %r98, %r313;
	add.s32 	%r319, %r309, %r318;
	ld.shared.u32 	%r320, [%r319];
	mad.lo.s32 	%r321, %r320, %r99, %r317;
	add.s32 	%r323, %r309, %r322;
	ld.shared.u32 	%r324, [%r323];
	mad.lo.s32 	%r325, %r324, %r100, %r321;
	add.s32 	%r327, %r309, %r326;
	ld.shared.u32 	%r328, [%r327];
	mad.lo.s32 	%r329, %r328, %r101, %r325;
	add.s32 	%r331, %r309, %r330;
	ld.shared.u32 	%r332, [%r331];
	mad.lo.s32 	%r333, %r332, %r102, %r329;
	add.s32 	%r335, %r309, %r334;
	ld.shared.u32 	%r336, [%r335];
	mad.lo.s32 	%r337, %r336, %r103, %r333;
	add.s32 	%r339, %r309, %r338;
	ld.shared.u32 	%r340, [%r339];
	mad.lo.s32 	%r341, %r340, %r104, %r337;
	add.s32 	%r343, %r309, %r342;
	ld.shared.u32 	%r344, [%r343];
	mad.lo.s32 	%r345, %r344, %r105, %r341;
	add.s32 	%r347, %r309, %r346;
	ld.shared.u32 	%r348, [%r347];
	mad.lo.s32 	%r349, %r348, %r106, %r345;
	add.s32 	%r351, %r309, %r350;
	ld.shared.u32 	%r352, [%r351];
	mad.lo.s32 	%r353, %r352, %r107, %r349;
	add.s32 	%r355, %r309, %r354;
	ld.shared.u32 	%r356, [%r355];
	mad.lo.s32 	%r357, %r356, %r108, %r353;
	add.s32 	%r359, %r309, %r358;
	ld.shared.u32 	%r360, [%r359];
	mad.lo.s32 	%r361, %r360, %r109, %r357;
	add.s32 	%r363, %r309, %r362;
	ld.shared.u32 	%r364, [%r363];
	mad.lo.s32 	%r365, %r364, %r110, %r361;
	add.s32 	%r367, %r309, %r366;
	ld.shared.u32 	%r368, [%r367];
	mad.lo.s32 	%r369, %r368, %r111, %r365;
	add.s32 	%r371, %r309, %r370;
	ld.shared.u32 	%r372, [%r371];
	mad.lo.s32 	%r373, %r372, %r112, %r369;
	add.s32 	%r374, %r423, %r421;
	shl.b32 	%r375, %r374, 4;
	or.b32  	%r114, %r375, %r3;
	shfl.sync.down.b32	%r376|%p15, %r373, 1, 7711, -1;
	add.s32 	%r115, %r376, %r373;
	@%p14 bra 	$L__BB223_20;
	shl.b32 	%r377, %r114, 2;
	mov.u32 	%r378, _ZZ9cuda_gemmIiLi128ELi1ELi1ELi2048ELi128ELi128ELi64ELi1ELi1EEviiiPT_S1_S1_iiiE3Csh;
	add.s32 	%r379, %r378, %r377;
	ld.shared.u32 	%r380, [%r379];
	add.s32 	%r381, %r380, %r115;
	st.shared.u32 	[%r379], %r381;
$L__BB223_20:
	add.s32 	%r116, %r423, 4;
	setp.lt.u32 	%p16, %r423, 12;
	mov.u32 	%r423, %r116;
	@%p16 bra 	$L__BB223_18;
	add.s32 	%r117, %r421, 16;
	setp.lt.u32 	%p17, %r421, 48;
	mov.u32 	%r421, %r117;
	@%p17 bra 	$L__BB223_15;
	mov.b32 	%r411, 32;
	mov.pred 	%p22, 0;
	@%p1 bra 	$L__BB223_7;
	setp.eq.s16 	%p19, %rs1, 2;
	bar.sync 	0;
	@%p19 bra 	$L__BB223_26;
	add.s32 	%r118, %r19, %r10;
	mov.b32 	%r425, 0;
	mov.u32 	%r386, _ZZ9cuda_gemmIiLi128ELi1ELi1ELi2048ELi128ELi128ELi64ELi1ELi1EEviiiPT_S1_S1_iiiE3Csh;
$L__BB223_25:
	.pragma "nounroll";
	add.s32 	%r384, %r118, %r426;
	mul.wide.u32 	%rd26, %r384, 4;
	add.s64 	%rd27, %rd2, %rd26;
	shl.b32 	%r385, %r426, 2;
	add.s32 	%r387, %r386, %r385;
	ld.shared.u32 	%r388, [%r387];
	atom.global.add.u32 	%r389, [%rd27], %r388;
	add.s32 	%r426, %r426, %r7;
	add.s32 	%r425, %r425, 1;
	xor.b32  	%r390, %r425, %r11;
	setp.ne.s32 	%p20, %r390, 2;
	@%p20 bra 	$L__BB223_25;
$L__BB223_26:
	shl.b32 	%r391, %r426, 2;
	mov.u32 	%r392, _ZZ9cuda_gemmIiLi128ELi1ELi1ELi2048ELi128ELi128ELi64ELi1ELi1EEviiiPT_S1_S1_iiiE3Csh;
	add.s32 	%r428, %r392, %r391;
	mul.wide.u32 	%rd28, %r7, 4;
	add.s64 	%rd4, %rd2, %rd28;
	add.s32 	%r393, %r426, %r19;
	add.s32 	%r427, %r393, %r10;
	mul.wide.u32 	%rd29, %r7, 8;
	add.s64 	%rd5, %rd2, %rd29;
	mul.wide.u32 	%rd30, %r7, 12;
	add.s64 	%rd6, %rd2, %rd30;
$L__BB223_27:
	mul.wide.s32 	%rd31, %r427, 4;
	add.s64 	%rd32, %rd4, %rd31;
	add.s64 	%rd33, %rd5, %rd31;
	add.s64 	%rd34, %rd6, %rd31;
	add.s64 	%rd35, %rd2, %rd31;
	ld.shared.u32 	%r394, [%r428];
	atom.global.add.u32 	%r395, [%rd35], %r394;
	add.s32 	%r396, %r428, %r9;
	ld.shared.u32 	%r397, [%r396];
	atom.global.add.u32 	%r398, [%rd32], %r397;
	mov.u32 	%r399, %ntid.x;
	shl.b32 	%r400, %r399, 3;
	add.s32 	%r401, %r428, %r400;
	ld.shared.u32 	%r402, [%r401];
	atom.global.add.u32 	%r403, [%rd33], %r402;
	mad.lo.s32 	%r404, %r399, 12, %r428;
	ld.shared.u32 	%r405, [%r404];
	atom.global.add.u32 	%r406, [%rd34], %r405;
	add.s32 	%r426, %r426, %r9;
	add.s32 	%r428, %r428, %r57;
	add.s32 	%r427, %r427, %r9;
	setp.lt.u32 	%p21, %r426, 1024;
	@%p21 bra 	$L__BB223_27;
$L__BB223_28:
	ret;

}
	// .globl	_Z9cuda_gemmIiLi128ELi1ELi1ELi4096ELi2ELi2ELi64ELi0ELi0EEviiiPT_S1_S1_iii
.visible .entry _Z9cuda_gemmIiLi128ELi1ELi1ELi4096ELi2ELi2ELi64ELi0ELi0EEviiiPT_S1_S1_iii(
	.param .u32 _Z9cuda_gemmIiLi128ELi1ELi1ELi4096ELi2ELi2ELi64ELi0ELi0EEviiiPT_S1_S1_iii_param_0,
	.param .u32 _Z9cuda_gemmIiLi128ELi1ELi1ELi4096ELi2ELi2ELi64ELi0ELi0EEviiiPT_S1_S1_iii_param_1,
	.param .u32 _Z9cuda_gemmIiLi128ELi1ELi1ELi4096ELi2ELi2ELi64ELi0ELi0EEviiiPT_S1_S1_iii_param_2,
	.param .u64 .ptr .align 1 _Z9cuda_gemmIiLi128ELi1ELi1ELi4096ELi2ELi2ELi64ELi0ELi0EEviiiPT_S1_S1_iii_param_3,
	.param .u64 .ptr .align 1 _Z9cuda_gemmIiLi128ELi1ELi1ELi4096ELi2ELi2ELi64ELi0ELi0EEviiiPT_S1_S1_iii_param_4,
	.param .u64 .ptr .align 1 _Z9cuda_gemmIiLi128ELi1ELi1ELi4096ELi2ELi2ELi64ELi0ELi0EEviiiPT_S1_S1_iii_param_5,
	.param .u32 _Z9cuda_gemmIiLi128ELi1ELi1ELi4096ELi2ELi2ELi64ELi0ELi0EEviiiPT_S1_S1_iii_param_6,
	.param .u32 _Z9cuda_gemmIiLi128ELi1ELi1ELi4096ELi2ELi2ELi64ELi0ELi0EEviiiPT_S1_S1_iii_param_7,
	.param .u32 _Z9cuda_gemmIiLi128ELi1ELi1ELi4096ELi2ELi2ELi64ELi0ELi0EEviiiPT_S1_S1_iii_param_8
)
.maxntid 128
{
	.local .align 16 .b8 	__local_depot224[128];
	.reg .b64 	%SP;
	.reg .b64 	%SPL;
	.reg .pred 	%p<37>;
	.reg .b16 	%rs<8>;
	.reg .b32 	%r<522>;
	.reg .b64 	%rd<91>;
	// demoted variable
	.shared .align 128 .b8 _ZZ9cuda_gemmIiLi128ELi1ELi1ELi4096ELi2ELi2ELi64ELi0ELi0EEviiiPT_S1_S1_iiiE11kron_fac_sh[24];
	// demoted variable
	.shared .align 128 .b8 _ZZ9cuda_gemmIiLi128ELi1ELi1ELi4096ELi2ELi2ELi64ELi0ELi0EEviiiPT_S1_S1_iiiE3Ash[16384];
	mov.u64 	%SPL, __local_depot224;
	ld.param.u64 	%rd7, [_Z9cuda_gemmIiLi128ELi1ELi1ELi4096ELi2ELi2ELi64ELi0ELi0EEviiiPT_S1_S1_iii_param_3];
	ld.param.u64 	%rd5, [_Z9cuda_gemmIiLi128ELi1ELi1ELi4096ELi2ELi2ELi64ELi0ELi0EEviiiPT_S1_S1_iii_param_4];
	ld.param.u32 	%r144, [_Z9cuda_gemmIiLi128ELi1ELi1ELi4096ELi2ELi2ELi64ELi0ELi0EEviiiPT_S1_S1_iii_param_6];
	ld.param.u32 	%r145, [_Z9cuda_gemmIiLi128ELi1ELi1ELi4096ELi2ELi2ELi64ELi0ELi0EEviiiPT_S1_S1_iii_param_7];
	cvta.to.global.u64 	%rd1, %rd7;
	add.u64 	%rd2, %SPL, 0;
	mov.u32 	%r1, %tid.x;
	mul.lo.s32 	%r2, %r145, %r144;
	setp.ge.u32 	%p1, %r1, %r2;
	@%p1 bra 	$L__BB224_3;
	mov.u32 	%r3, %ntid.x;
	cvta.to.global.u64 	%rd3, %rd5;
	mov.u32 	%r148, _ZZ9cuda_gemmIiLi128ELi1ELi1ELi4096ELi2ELi2ELi64ELi0ELi0EEviiiPT_S1_S1_iiiE11kron_fac_sh;
	mov.u32 	%r468, %r1;
$L__BB224_2:
	mul.wide.u32 	%rd9, %r468, 4;
	add.s64 	%rd10, %rd3, %rd9;
	ld.global.u32 	%r146, [%rd10];
	rem.u32 	%r147, %r468, %r144;
	mad.lo.s32 	%r149, %r147, 12, %r148;
	div.u32 	%r150, %r468, %r145;
	shl.b32 	%r151, %r150, 2;
	add.s32 	%r152, %r149, %r151;
	st.shared.u32 	[%r152], %r146;
	add.s32 	%r468, %r468, %r3;
	setp.lt.u32 	%p2, %r468, %r2;
	@%p2 bra 	$L__BB224_2;
$L__BB224_3:
	div.s32 	%r6, 4096, %r145;
	min.s32 	%r7, %r6, 128;
	cvt.u16.u32 	%rs2, %r7;
	div.s16 	%rs3, 128, %rs2;
	cvt.s32.s16 	%r8, %rs3;
	div.s16 	%rs4, 2, %rs3;
	cvt.s32.s16 	%r9, %rs4;
	div.u32 	%r11, %r1, %r7;
	mul.lo.s32 	%r153, %r11, %r7;
	sub.s32 	%r10, %r1, %r153;
	mov.u32 	%r12, %ctaid.y;
	mov.u32 	%r154, %nctaid.y;
	setp.ge.u32 	%p3, %r12, %r154;
	@%p3 bra 	$L__BB224_45;
	ld.param.u32 	%r466, [_Z9cuda_gemmIiLi128ELi1ELi1ELi4096ELi2ELi2ELi64ELi0ELi0EEviiiPT_S1_S1_iii_param_2];
	mov.u32 	%r155, %ctaid.x;
	shl.b32 	%r471, %r1, 2;
	shl.b32 	%r156, %r155, 12;
	mov.u32 	%r157, %ntid.x;
	shl.b32 	%r14, %r157, 2;
	and.b32  	%r15, %r10, 1;
	min.s32 	%r16, %r144, 2;
	mov.b32 	%r158, 0;
	st.local.v4.u32 	[%rd2], {%r158, %r158, %r158, %r158};
	st.local.v4.u32 	[%rd2+16], {%r158, %r158, %r158, %r158};
	st.local.v4.u32 	[%rd2+32], {%r158, %r158, %r158, %r158};
	st.local.v4.u32 	[%rd2+48], {%r158, %r158, %r158, %r158};
	st.local.v4.u32 	[%rd2+64], {%r158, %r158, %r158, %r158};
	st.local.v4.u32 	[%rd2+80], {%r158, %r158, %r158, %r158};
	st.local.v4.u32 	[%rd2+96], {%r158, %r158, %r158, %r158};
	st.local.v4.u32 	[%rd2+112], {%r158, %r158, %r158, %r158};
	mad.lo.s32 	%r17, %r12, %r466, %r156;
	xor.b32  	%r159, %r471, 4095;
	sub.s32 	%r160, %r159, %r14;
	cvt.u16.u32 	%rs5, %r160;
	cvt.u16.u32 	%rs6, %r14;
	div.u16 	%rs7, %rs5, %rs6;
	and.b16  	%rs1, %rs7, 3;
	setp.eq.s16 	%p4, %rs1, 2;
	@%p4 bra 	$L__BB224_7;
	cvt.u32.u16 	%r18, %rs1;
	mov.b32 	%r470, 0;
$L__BB224_6:
	.pragma "nounroll";
	add.s32 	%r162, %r17, %r471;
	mul.wide.s32 	%rd11, %r162, 4;
	add.s64 	%rd12, %rd1, %rd11;
	ld.global.v4.u32 	{%r163, %r164, %r165, %r166}, [%rd12];
	shl.b32 	%r167, %r471, 2;
	mov.u32 	%r168, _ZZ9cuda_gemmIiLi128ELi1ELi1ELi4096ELi2ELi2ELi64ELi0ELi0EEviiiPT_S1_S1_iiiE3Ash;
	add.s32 	%r169, %r168, %r167;
	st.shared.v4.u32 	[%r169], {%r163, %r164, %r165, %r166};
	add.s32 	%r471, %r471, %r14;
	add.s32 	%r470, %r470, 1;
	xor.b32  	%r170, %r470, %r18;
	setp.ne.s32 	%p5, %r170, 2;
	@%p5 bra 	$L__BB224_6;
$L__BB224_7:
	mov.u32 	%r177, _ZZ9cuda_gemmIiLi128ELi1ELi1ELi4096ELi2ELi2ELi64ELi0ELi0EEviiiPT_S1_S1_iiiE3Ash;
	shl.b32 	%r185, %r14, 2;
$L__BB224_8:
	add.s32 	%r171, %r17, %r471;
	mul.wide.s32 	%rd13, %r171, 4;
	add.s64 	%rd14, %rd1, %rd13;
	ld.global.v4.u32 	{%r172, %r173, %r174, %r175}, [%rd14];
	shl.b32 	%r176, %r471, 2;
	add.s32 	%r178, %r177, %r176;
	st.shared.v4.u32 	[%r178], {%r172, %r173, %r174, %r175};
	add.s32 	%r179, %r471, %r14;
	add.s32 	%r180, %r17, %r179;
	mul.wide.s32 	%rd15, %r180, 4;
	add.s64 	%rd16, %rd1, %rd15;
	ld.global.v4.u32 	{%r181, %r182, %r183, %r184}, [%rd16];
	add.s32 	%r186, %r178, %r185;
	st.shared.v4.u32 	[%r186], {%r181, %r182, %r183, %r184};
	add.s32 	%r187, %r179, %r14;
	add.s32 	%r188, %r17, %r187;
	mul.wide.s32 	%rd17, %r188, 4;
	add.s64 	%rd18, %rd1, %rd17;
	ld.global.v4.u32 	{%r189, %r190, %r191, %r192}, [%rd18];
	add.s32 	%r193, %r186, %r185;
	st.shared.v4.u32 	[%r193], {%r189, %r190, %r191, %r192};
	add.s32 	%r194, %r187, %r14;
	add.s32 	%r195, %r17, %r194;
	mul.wide.s32 	%rd19, %r195, 4;
	add.s64 	%rd20, %rd1, %rd19;
	ld.global.v4.u32 	{%r196, %r197, %r198, %r199}, [%rd20];
	add.s32 	%r200, %r193, %r185;
	st.shared.v4.u32 	[%r200], {%r196, %r197, %r198, %r199};
	add.s32 	%r471, %r194, %r14;
	setp.lt.u32 	%p6, %r471, 4096;
	@%p6 bra 	$L__BB224_8;
	setp.lt.s32 	%p7, %r6, 1;
	bar.sync 	0;
	mov.b32 	%r473, 0;
	mov.u32 	%r474, %r473;
	mov.u32 	%r475, %r473;
	mov.u32 	%r476, %r473;
	mov.u32 	%r477, %r473;
	mov.u32 	%r478, %r473;
	mov.u32 	%r479, %r473;
	mov.u32 	%r480, %r473;
	mov.u32 	%r481, %r473;
	mov.u32 	%r482, %r473;
	mov.u32 	%r483, %r473;
	mov.u32 	%r484, %r473;
	mov.u32 	%r485, %r473;
	mov.u32 	%r486, %r473;
	mov.u32 	%r487, %r473;
	mov.u32 	%r488, %r473;
	mov.u32 	%r489, %r473;
	mov.u32 	%r490, %r473;
	mov.u32 	%r491, %r473;
	mov.u32 	%r492, %r473;
	mov.u32 	%r493, %r473;
	mov.u32 	%r494, %r473;
	mov.u32 	%r495, %r473;
	mov.u32 	%r496, %r473;
	mov.u32 	%r497, %r473;
	mov.u32 	%r498, %r473;
	mov.u32 	%r499, %r473;
	mov.u32 	%r500, %r473;
	mov.u32 	%r501, %r473;
	mov.u32 	%r502, %r473;
	mov.u32 	%r503, %r473;
	mov.u32 	%r504, %r473;
	@%p7 bra 	$L__BB224_44;
	add.s32 	%r204, %r11, %r8;
	xor.b32  	%r26, %r15, 1;
	max.s32 	%r205, %r16, %r204;
	setp.lt.s32 	%p8, %r204, %r16;
	selp.u32 	%r27, 1, 0, %p8;
	add.s32 	%r206, %r204, %r27;
	sub.s32 	%r28, %r205, %r206;
	setp.lt.s32 	%p9, %r15, %r145;
	selp.b32 	%r207, 0, %r145, %p9;
	sub.s32 	%r29, %r15, %r207;
	add.s32 	%r208, %r15, 1;
	setp.lt.s32 	%p10, %r208, %r145;
	selp.b32 	%r209, 0, %r145, %p10;
	sub.s32 	%r30, %r208, %r209;
	mov.b32 	%r507, 0;
	div.u32 	%r220, %r28, %r8;
	add.s32 	%r69, %r220, %r27;
	mov.u32 	%r508, %r507;
$L__BB224_11:
	setp.gt.s32 	%p11, %r145, 0;
	add.s32 	%r210, %r508, %r10;
	mul.lo.s32 	%r67, %r210, %r145;
	@%p11 bra 	$L__BB224_12;
	bra.uni 	$L__BB224_13;
$L__BB224_12:
	add.s32 	%r211, %r15, %r67;
	shl.b32 	%r212, %r211, 2;
	add.s32 	%r214, %r177, %r212;
	ld.shared.u32 	%r506, [%r214];
$L__BB224_13:
	setp.lt.s32 	%p12, %r145, 2;
	@%p12 bra 	$L__BB224_15;
	add.s32 	%r215, %r26, %r67;
	shl.b32 	%r216, %r215, 2;
	add.s32 	%r218, %r177, %r216;
	ld.shared.u32 	%r505, [%r218];
$L__BB224_15:
	setp.lt.s32 	%p13, %r11, %r16;
	@%p13 bra 	$L__BB224_16;
	bra.uni 	$L__BB224_42;
$L__BB224_16:
	mul.lo.s32 	%r511, %r507, %r9;
	setp.eq.s32 	%p14, %r69, 0;
	mov.b32 	%r518, 0;
	mov.u32 	%r519, %r11;
	@%p14 bra 	$L__BB224_33;
	add.s32 	%r221, %r69, 1;
	and.b32  	%r518, %r221, -2;
	neg.s32 	%r512, %r518;
	mov.u32 	%r519, %r11;
$L__BB224_18:
	setp.gt.u32 	%p15, %r145, 64;
	mov.u32 	%r222, _ZZ9cuda_gemmIiLi128ELi1ELi1ELi4096ELi2ELi2ELi64ELi0ELi0EEviiiPT_S1_S1_iiiE11kron_fac_sh;
	mad.lo.s32 	%r79, %r519, 12, %r222;
	shl.b32 	%r223, %r1, 2;
	and.b32  	%r224, %r223, 4;
	add.s32 	%r225, %r79, %r224;
	ld.shared.u32 	%r80, [%r225];
	@%p15 bra 	$L__BB224_21;
	shfl.sync.idx.b32	%r233|%p18, %r80, %r29, 7711, -1;
	mul.lo.s32 	%r515, %r233, %r506;
	setp.lt.s32 	%p19, %r145, 2;
	@%p19 bra 	$L__BB224_25;
	shfl.sync.idx.b32	%r234|%p20, %r80, %r30, 7711, -1;
	mad.lo.s32 	%r515, %r234, %r505, %r515;
	bra.uni 	$L__BB224_25;
$L__BB224_21:
	setp.lt.s32 	%p16, %r145, 1;
	mov.b32 	%r515, 0;
	@%p16 bra 	$L__BB224_23;
	shl.b32 	%r227, %r15, 2;
	add.s32 	%r228, %r79, %r227;
	ld.shared.u32 	%r229, [%r228];
	mul.lo.s32 	%r515, %r229, %r506;
$L__BB224_23:
	setp.lt.s32 	%p17, %r145, 2;
	@%p17 bra 	$L__BB224_25;
	shl.b32 	%r230, %r26, 2;
	add.s32 	%r231, %r79, %r230;
	ld.shared.u32 	%r232, [%r231];
	mad.lo.s32 	%r515, %r232, %r505, %r515;
$L__BB224_25:
	mul.wide.s32 	%rd21, %r511, 4;
	add.s64 	%rd22, %rd2, %rd21;
	add.s64 	%rd4, %rd22, 4;
	setp.lt.u32 	%p21, %r145, 65;
	ld.local.u32 	%r235, [%rd22];
	add.s32 	%r236, %r235, %r515;
	st.local.u32 	[%rd22], %r236;
	mad.lo.s32 	%r87, %r8, 12, %r79;
	add.s32 	%r239, %r87, %r224;
	ld.shared.u32 	%r88, [%r239];
	@%p21 bra 	$L__BB224_30;
	setp.lt.s32 	%p22, %r145, 1;
	mov.b32 	%r517, 0;
	@%p22 bra 	$L__BB224_28;
	shl.b32 	%r241, %r15, 2;
	add.s32 	%r242, %r87, %r241;
	ld.shared.u32 	%r243, [%r242];
	mul.lo.s32 	%r517, %r243, %r506;
$L__BB224_28:
	setp.lt.s32 	%p23, %r145, 2;
	@%p23 bra 	$L__BB224_32;
	shl.b32 	%r244, %r26, 2;
	add.s32 	%r245, %r87, %r244;
	ld.shared.u32 	%r246, [%r245];
	mad.lo.s32 	%r517, %r246, %r505, %r517;
	bra.uni 	$L__BB224_32;
$L__BB224_30:
	shfl.sync.idx.b32	%r247|%p24, %r88, %r29, 7711, -1;
	mul.lo.s32 	%r517, %r247, %r506;
	setp.lt.s32 	%p25, %r145, 2;
	@%p25 bra 	$L__BB224_32;
	shfl.sync.idx.b32	%r248|%p26, %r88, %r30, 7711, -1;
	mad.lo.s32 	%r517, %r248, %r505, %r517;
$L__BB224_32:
	ld.local.u32 	%r249, [%rd4];
	add.s32 	%r250, %r249, %r517;
	st.local.u32 	[%rd4], %r250;
	shl.b32 	%r251, %r8, 1;
	add.s32 	%r519, %r519, %r251;
	add.s32 	%r512, %r512, 2;
	add.s32 	%r511, %r511, 2;
	setp.ne.s32 	%p27, %r512, 0;
	@%p27 bra 	$L__BB224_18;
$L__BB224_33:
	and.b32  	%r252, %r69, 1;
	setp.eq.b32 	%p28, %r252, 1;
	@%p28 bra 	$L__BB224_42;
	setp.lt.u32 	%p29, %r145, 65;
	mov.u32 	%r253, _ZZ9cuda_gemmIiLi128ELi1ELi1ELi4096ELi2ELi2ELi64ELi0ELi0EEviiiPT_S1_S1_iiiE11kron_fac_sh;
	mad.lo.s32 	%r100, %r519, 12, %r253;
	shl.b32 	%r254, %r1, 2;
	and.b32  	%r255, %r254, 4;
	add.s32 	%r256, %r100, %r255;
	ld.shared.u32 	%r101, [%r256];
	@%p29 bra 	$L__BB224_39;
	setp.lt.s32 	%p30, %r145, 1;
	mov.b32 	%r521, 0;
	@%p30 bra 	$L__BB224_37;
	shl.b32 	%r258, %r15, 2;
	add.s32 	%r259, %r100, %r258;
	ld.shared.u32 	%r260, [%r259];
	mul.lo.s32 	%r521, %r260, %r506;
$L__BB224_37:
	setp.lt.s32 	%p31, %r145, 2;
	@%p31 bra 	$L__BB224_41;
	shl.b32 	%r261, %r26, 2;
	add.s32 	%r262, %r100, %r261;
	ld.shared.u32 	%r263, [%r262];
	mad.lo.s32 	%r521, %r263, %r505, %r521;
	bra.uni 	$L__BB224_41;
$L__BB224_39:
	shfl.sync.idx.b32	%r264|%p32, %r101, %r29, 7711, -1;
	mul.lo.s32 	%r521, %r264, %r506;
	setp.lt.s32 	%p33, %r145, 2;
	@%p33 bra 	$L__BB224_41;
	shfl.sync.idx.b32	%r265|%p34, %r101, %r30, 7711, -1;
	mad.lo.s32 	%r521, %r265, %r505, %r521;
$L__BB224_41:
	mad.lo.s32 	%r266, %r507, %r9, %r518;
	mul.wide.s32 	%rd23, %r266, 4;
	add.s64 	%rd24, %rd2, %rd23;
	ld.local.u32 	%r267, [%rd24];
	add.s32 	%r268, %r267, %r521;
	st.local.u32 	[%rd24], %r268;
$L__BB224_42:
	add.s32 	%r508, %r508, %r7;
	add.s32 	%r507, %r507, 1;
	setp.lt.s32 	%p35, %r508, %r6;
	@%p35 bra 	$L__BB224_11;
	ld.local.v4.u32 	{%r504, %r503, %r502, %r501}, [%rd2];
	ld.local.v4.u32 	{%r500, %r499, %r498, %r497}, [%rd2+16];
	ld.local.v4.u32 	{%r496, %r495, %r494, %r493}, [%rd2+32];
	ld.local.v4.u32 	{%r492, %r491, %r490, %r489}, [%rd2+48];
	ld.local.v4.u32 	{%r488, %r487, %r486, %r485}, [%rd2+64];
	ld.local.v4.u32 	{%r484, %r483, %r482, %r481}, [%rd2+80];
	ld.local.v4.u32 	{%r480, %r479, %r478, %r477}, [%rd2+96];
	ld.local.v4.u32 	{%r476, %r475, %r474, %r473}, [%rd2+112];
$L__BB224_44:
	ld.param.u64 	%rd90, [_Z9cuda_gemmIiLi128ELi1ELi1ELi4096ELi2ELi2ELi64ELi0ELi0EEviiiPT_S1_S1_iii_param_5];
	ld.param.u32 	%r467, [_Z9cuda_gemmIiLi128ELi1ELi1ELi4096ELi2ELi2ELi64ELi0ELi0EEviiiPT_S1_S1_iii_param_2];
	ld.param.u32 	%r465, [_Z9cuda_gemmIiLi128ELi1ELi1ELi4096ELi2ELi2ELi64ELi0ELi0EEviiiPT_S1_S1_iii_param_1];
	cvta.to.global.u64 	%rd25, %rd90;
	bar.sync 	0;
	shl.b32 	%r269, %r6, 7;
	div.s32 	%r270, %r269, %r7;
	shr.s32 	%r271, %r467, 31;
	shr.u32 	%r272, %r271, 20;
	add.s32 	%r273, %r467, %r272;
	shr.s32 	%r274, %r273, 12;
	mul.lo.s32 	%r275, %r274, %r270;
	mov.u32 	%r276, %ctaid.x;
	mad.lo.s32 	%r277, %r6, %r276, %r1;
	mad.lo.s32 	%r278, %r12, %r465, %r277;
	mul.wide.s32 	%rd26, %r278, 4;
	add.s64 	%rd27, %rd25, %rd26;
	st.global.u32 	[%rd27], %r504;
	add.s32 	%r279, %r9, 1;
	setp.lt.u32 	%p36, %r279, 3;
	shl.b32 	%r280, %r9, 7;
	selp.b32 	%r281, %r280, 0, %p36;
	rem.s32 	%r282, 1, %r9;
	add.s32 	%r283, %r278, %r281;
	mad.lo.s32 	%r284, %r282, %r275, %r283;
	mul.wide.s32 	%rd28, %r284, 4;
	add.s64 	%rd29, %rd25, %rd28;
	st.global.u32 	[%rd29], %r503;
	div.s32 	%r285, 2, %r9;
	shl.b32 	%r286, %r285, 7;
	mul.lo.s32 	%r287, %r285, %r9;
	sub.s32 	%r288, 2, %r287;
	add.s32 	%r289, %r278, %r286;
	mad.lo.s32 	%r290, %r288, %r275, %r289;
	mul.wide.s32 	%rd30, %r290, 4;
	add.s64 	%rd31, %rd25, %rd30;
	st.global.u32 	[%rd31], %r502;
	div.s32 	%r291, 3, %r9;
	shl.b32 	%r292, %r291, 7;
	mul.lo.s32 	%r293, %r291, %r9;
	sub.s32 	%r294, 3, %r293;
	add.s32 	%r295, %r278, %r292;
	mad.lo.s32 	%r296, %r294, %r275, %r295;
	mul.wide.s32 	%rd32, %r296, 4;
	add.s64 	%rd33, %rd25, %rd32;
	st.global.u32 	[%rd33], %r501;
	div.s32 	%r297, 4, %r9;
	shl.b32 	%r298, %r297, 7;
	mul.lo.s32 	%r299, %r297, %r9;
	sub.s32 	%r300, 4, %r299;
	add.s32 	%r301, %r278, %r298;
	mad.lo.s32 	%r302, %r300, %r275, %r301;
	mul.wide.s32 	%rd34, %r302, 4;
	add.s64 	%rd35, %rd25, %rd34;
	st.global.u32 	[%rd35], %r500;
	div.s32 	%r303, 5, %r9;
	shl.b32 	%r304, %r303, 7;
	mul.lo.s32 	%r305, %r303, %r9;
	sub.s32 	%r306, 5, %r305;
	add.s32 	%r307, %r278, %r304;
	mad.lo.s32 	%r308, %r306, %r275, %r307;
	mul.wide.s32 	%rd36, %r308, 4;
	add.s64 	%rd37, %rd25, %rd36;
	st.global.u32 	[%rd37], %r499;
	div.s32 	%r309, 6, %r9;
	shl.b32 	%r310, %r309, 7;
	mul.lo.s32 	%r311, %r309, %r9;
	sub.s32 	%r312, 6, %r311;
	add.s32 	%r313, %r278, %r310;
	mad.lo.s32 	%r314, %r312, %r275, %r313;
	mul.wide.s32 	%rd38, %r314, 4;
	add.s64 	%rd39, %rd25, %rd38;
	st.global.u32 	[%rd39], %r498;
	div.s32 	%r315, 7, %r9;
	shl.b32 	%r316, %r315, 7;
	mul.lo.s32 	%r317, %r315, %r9;
	sub.s32 	%r318, 7, %r317;
	add.s32 	%r319, %r278, %r316;
	mad.lo.s32 	%r320, %r318, %r275, %r319;
	mul.wide.s32 	%rd40, %r320, 4;
	add.s64 	%rd41, %rd25, %rd40;
	st.global.u32 	[%rd41], %r497;
	div.s32 	%r321, 8, %r9;
	shl.b32 	%r322, %r321, 7;
	mul.lo.s32 	%r323, %r321, %r9;
	sub.s32 	%r324, 8, %r323;
	add.s32 	%r325, %r278, %r322;
	mad.lo.s32 	%r326, %r324, %r275, %r325;
	mul.wide.s32 	%rd42, %r326, 4;
	add.s64 	%rd43, %rd25, %rd42;
	st.global.u32 	[%rd43], %r496;
	div.s32 	%r327, 9, %r9;
	shl.b32 	%r328, %r327, 7;
	mul.lo.s32 	%r329, %r327, %r9;
	sub.s32 	%r330, 9, %r329;
	add.s32 	%r331, %r278, %r328;
	mad.lo.s32 	%r332, %r330, %r275, %r331;
	mul.wide.s32 	%rd44, %r332, 4;
	add.s64 	%rd45, %rd25, %rd44;
	st.global.u32 	[%rd45], %r495;
	div.s32 	%r333, 10, %r9;
	shl.b32 	%r334, %r333, 7;
	mul.lo.s32 	%r335, %r333, %r9;
	sub.s32 	%r336, 10, %r335;
	add.s32 	%r337, %r278, %r334;
	mad.lo.s32 	%r338, %r336, %r275, %r337;
	mul.wide.s32 	%rd46, %r338, 4;
	add.s64 	%rd47, %rd25, %rd46;
	st.global.u32 	[%rd47], %r494;
	div.s32 	%r339, 11, %r9;
	shl.b32 	%r340, %r339, 7;
	mul.lo.s32 	%r341, %r339, %r9;
	sub.s32 	%r342, 11, %r341;
	add.s32 	%r343, %r278, %r340;
	mad.lo.s32 	%r344, %r342, %r275, %r343;
	mul.wide.s32 	%rd48, %r344, 4;
	add.s64 	%rd49, %rd25, %rd48;
	st.global.u32 	[%rd49], %r493;
	div.s32 	%r345, 12, %r9;
	shl.b32 	%r346, %r345, 7;
	mul.lo.s32 	%r347, %r345, %r9;
	sub.s32 	%r348, 12, %r347;
	add.s32 	%r349, %r278, %r346;
	mad.lo.s32 	%r350, %r348, %r275, %r349;
	mul.wide.s32 	%rd50, %r350, 4;
	add.s64 	%rd51, %rd25, %rd50;
	st.global.u32 	[%rd51], %r492;
	div.s32 	%r351, 13, %r9;
	shl.b32 	%r352, %r351, 7;
	mul.lo.s32 	%r353, %r351, %r9;
	sub.s32 	%r354, 13, %r353;
	add.s32 	%r355, %r278, %r352;
	mad.lo.s32 	%r356, %r354, %r275, %r355;
	mul.wide.s32 	%rd52, %r356, 4;
	add.s64 	%rd53, %rd25, %rd52;
	st.global.u32 	[%rd53], %r491;
	div.s32 	%r357, 14, %r9;
	shl.b32 	%r358, %r357, 7;
	mul.lo.s32 	%r359, %r357, %r9;
	sub.s32 	%r360, 14, %r359;
	add.s32 	%r361, %r278, %r358;
	mad.lo.s32 	%r362, %r360, %r275, %r361;
	mul.wide.s32 	%rd54, %r362, 4;
	add.s64 	%rd55, %rd25, %rd54;
	st.global.u32 	[%rd55], %r490;
	div.s32 	%r363, 15, %r9;
	shl.b32 	%r364, %r363, 7;
	mul.lo.s32 	%r365, %r363, %r9;
	sub.s32 	%r366, 15, %r365;
	add.s32 	%r367, %r278, %r364;
	mad.lo.s32 	%r368, %r366, %r275, %r367;
	mul.wide.s32 	%rd56, %r368, 4;
	add.s64 	%rd57, %rd25, %rd56;
	st.global.u32 	[%rd57], %r489;
	div.s32 	%r369, 16, %r9;
	shl.b32 	%r370, %r369, 7;
	mul.lo.s32 	%r371, %r369, %r9;
	sub.s32 	%r372, 16, %r371;
	add.s32 	%r373, %r278, %r370;
	mad.lo.s32 	%r374, %r372, %r275, %r373;
	mul.wide.s32 	%rd58, %r374, 4;
	add.s64 	%rd59, %rd25, %rd58;
	st.global.u32 	[%rd59], %r488;
	div.s32 	%r375, 17, %r9;
	shl.b32 	%r376, %r375, 7;
	mul.lo.s32 	%r377, %r375, %r9;
	sub.s32 	%r378, 17, %r377;
	add.s32 	%r379, %r278, %r376;
	mad.lo.s32 	%r380, %r378, %r275, %r379;
	mul.wide.s32 	%rd60, %r380, 4;
	add.s64 	%rd61, %rd25, %rd60;
	st.global.u32 	[%rd61], %r487;
	div.s32 	%r381, 18, %r9;
	shl.b32 	%r382, %r381, 7;
	mul.lo.s32 	%r383, %r381, %r9;
	sub.s32 	%r384, 18, %r383;
	add.s32 	%r385, %r278, %r382;
	mad.lo.s32 	%r386, %r384, %r275, %r385;
	mul.wide.s32 	%rd62, %r386, 4;
	add.s64 	%rd63, %rd25, %rd62;
	st.global.u32 	[%rd63], %r486;
	div.s32 	%r387, 19, %r9;
	shl.b32 	%r388, %r387, 7;
	mul.lo.s32 	%r389, %r387, %r9;
	sub.s32 	%r390, 19, %r389;
	add.s32 	%r391, %r278, %r388;
	mad.lo.s32 	%r392, %r390, %r275, %r391;
	mul.wide.s32 	%rd64, %r392, 4;
	add.s64 	%rd65, %rd25, %rd64;
	st.global.u32 	[%rd65], %r485;
	div.s32 	%r393, 20, %r9;
	shl.b32 	%r394, %r393, 7;
	mul.lo.s32 	%r395, %r393, %r9;
	sub.s32 	%r396, 20, %r395;
	add.s32 	%r397, %r278, %r394;
	mad.lo.s32 	%r398, %r396, %r275, %r397;
	mul.wide.s32 	%rd66, %r398, 4;
	add.s64 	%rd67, %rd25, %rd66;
	st.global.u32 	[%rd67], %r484;
	div.s32 	%r399, 21, %r9;
	shl.b32 	%r400, %r399, 7;
	mul.lo.s32 	%r401, %r399, %r9;
	sub.s32 	%r402, 21, %r401;
	add.s32 	%r403, %r278, %r400;
	mad.lo.s32 	%r404, %r402, %r275, %r403;
	mul.wide.s32 	%rd68, %r404, 4;
	add.s64 	%rd69, %rd25, %rd68;
	st.global.u32 	[%rd69], %r483;
	div.s32 	%r405, 22, %r9;
	shl.b32 	%r406, %r405, 7;
	mul.lo.s32 	%r407, %r405, %r9;
	sub.s32 	%r408, 22, %r407;
	add.s32 	%r409, %r278, %r406;
	mad.lo.s32 	%r410, %r408, %r275, %r409;
	mul.wide.s32 	%rd70, %r410, 4;
	add.s64 	%rd71, %rd25, %rd70;
	st.global.u32 	[%rd71], %r482;
	div.s32 	%r411, 23, %r9;
	shl.b32 	%r412, %r411, 7;
	mul.lo.s32 	%r413, %r411, %r9;
	sub.s32 	%r414, 23, %r413;
	add.s32 	%r415, %r278, %r412;
	mad.lo.s32 	%r416, %r414, %r275, %r415;
	mul.wide.s32 	%rd72, %r416, 4;
	add.s64 	%rd73, %rd25, %rd72;
	st.global.u32 	[%rd73], %r481;
	div.s32 	%r417, 24, %r9;
	shl.b32 	%r418, %r417, 7;
	mul.lo.s32 	%r419, %r417, %r9;
	sub.s32 	%r420, 24, %r419;
	add.s32 	%r421, %r278, %r418;
	mad.lo.s32 	%r422, %r420, %r275, %r421;
	mul.wide.s32 	%rd74, %r422, 4;
	add.s64 	%rd75, %rd25, %rd74;
	st.global.u32 	[%rd75], %r480;
	div.s32 	%r423, 25, %r9;
	shl.b32 	%r424, %r423, 7;
	mul.lo.s32 	%r425, %r423, %r9;
	sub.s32 	%r426, 25, %r425;
	add.s32 	%r427, %r278, %r424;
	mad.lo.s32 	%r428, %r426, %r275, %r427;
	mul.wide.s32 	%rd76, %r428, 4;
	add.s64 	%rd77, %rd25, %rd76;
	st.global.u32 	[%rd77], %r479;
	div.s32 	%r429, 26, %r9;
	shl.b32 	%r430, %r429, 7;
	mul.lo.s32 	%r431, %r429, %r9;
	sub.s32 	%r432, 26, %r431;
	add.s32 	%r433, %r278, %r430;
	mad.lo.s32 	%r434, %r432, %r275, %r433;
	mul.wide.s32 	%rd78, %r434, 4;
	add.s64 	%rd79, %rd25, %rd78;
	st.global.u32 	[%rd79], %r478;
	div.s32 	%r435, 27, %r9;
	shl.b32 	%r436, %r435, 7;
	mul.lo.s32 	%r437, %r435, %r9;
	sub.s32 	%r438, 27, %r437;
	add.s32 	%r439, %r278, %r436;
	mad.lo.s32 	%r440, %r438, %r275, %r439;
	mul.wide.s32 	%rd80, %r440, 4;
	add.s64 	%rd81, %rd25, %rd80;
	st.global.u32 	[%rd81], %r477;
	div.s32 	%r441, 28, %r9;
	shl.b32 	%r442, %r441, 7;
	mul.lo.s32 	%r443, %r441, %r9;
	sub.s32 	%r444, 28, %r443;
	add.s32 	%r445, %r278, %r442;
	mad.lo.s32 	%r446, %r444, %r275, %r445;
	mul.wide.s32 	%rd82, %r446, 4;
	add.s64 	%rd83, %rd25, %rd82;
	st.global.u32 	[%rd83], %r476;
	div.s32 	%r447, 29, %r9;
	shl.b32 	%r448, %r447, 7;
	mul.lo.s32 	%r449, %r447, %r9;
	sub.s32 	%r450, 29, %r449;
	add.s32 	%r451, %r278, %r448;
	mad.lo.s32 	%r452, %r450, %r275, %r451;
	mul.wide.s32 	%rd84, %r452, 4;
	add.s64 	%rd85, %rd25, %rd84;
	st.global.u32 	[%rd85], %r475;
	div.s32 	%r453, 30, %r9;
	shl.b32 	%r454, %r453, 7;
	mul.lo.s32 	%r455, %r453, %r9;
	sub.s32 	%r456, 30, %r455;
	add.s32 	%r457, %r278, %r454;
	mad.lo.s32 	%r458, %r456, %r275, %r457;
	mul.wide.s32 	%rd86, %r458, 4;
	add.s64 	%rd87, %rd25, %rd86;
	st.global.u32 	[%rd87], %r474;
	div.s32 	%r459, 31, %r9;
	shl.b32 	%r460, %r459, 7;
	mul.lo.s32 	%r461, %r459, %r9;
	sub.s32 	%r462, 31, %r461;
	add.s32 	%r463, %r278, %r460;
	mad.lo.s32 	%r464, %r462, %r275, %r463;
	mul.wide.s32 	%rd88, %r464, 4;
	add.s64 	%rd89, %rd25, %rd88;
	st.global.u32 	[%rd89], %r473;
$L__BB224_45:
	ret;

}
	// .globl	_Z9cuda_gemmIiLi128ELi1ELi1ELi4096ELi2ELi2ELi64ELi0ELi1EEviiiPT_S1_S1_iii
.visible .entry _Z9cuda_gemmIiLi128ELi1ELi1ELi4096ELi2ELi2ELi64ELi0ELi1EEviiiPT_S1_S1_iii(
	.param .u32 _Z9cuda_gemmIiLi128ELi1ELi1ELi4096ELi2ELi2ELi64ELi0ELi1EEviiiPT_S1_S1_iii_param_0,
	.param .u32 _Z9cuda_gemmIiLi128ELi1ELi1ELi4096ELi2ELi2ELi64ELi0ELi1EEviiiPT_S1_S1_iii_param_1,
	.param .u32 _Z9cuda_gemmIiLi128ELi1ELi1ELi4096ELi2ELi2ELi64ELi0ELi1EEviiiPT_S1_S1_iii_param_2,
	.param .u64 .ptr .align 1 _Z9cuda_gemmIiLi128ELi1ELi1ELi4096ELi2ELi2ELi64ELi0ELi1EEviiiPT_S1_S1_iii_param_3,
	.param .u64 .ptr .align 1 _Z9cuda_gemmIiLi128ELi1ELi1ELi4096ELi2ELi2ELi64ELi0ELi1EEviiiPT_S1_S1_iii_param_4,
	.param .u64 .ptr .align 1 _Z9cuda_gemmIiLi128ELi1ELi1ELi4096ELi2ELi2ELi64ELi0ELi1EEviiiPT_S1_S1_iii_param_5,
	.param .u32 _Z9cuda_gemmIiLi128ELi1ELi1ELi4096ELi2ELi2ELi64ELi0ELi1EEviiiPT_S1_S1_iii_param_6,
	.param .u32 _Z9cuda_gemmIiLi128ELi1ELi1ELi4096ELi2ELi2ELi64ELi0ELi1EEviiiPT_S1_S1_iii_param_7,
	.param .u32 _Z9cuda_gemmIiLi128ELi1ELi1ELi4096ELi2ELi2ELi64ELi0ELi1EEviiiPT_S1_S1_iii_param_8
)
.maxntid 128
{
	.reg .pred 	%p<71>;
	.reg .b16 	%rs<5>;
	.reg .b32 	%r<289>;
	.reg .b64 	%rd<28>;
	// demoted variable
	.shared .align 128 .b8 _ZZ9cuda_gemmIiLi128ELi1ELi1ELi4096ELi2ELi2ELi64ELi0ELi1EEviiiPT_S1_S1_iiiE11kron_fac_sh[24];
	// demoted variable
	.shared .align 128 .b8 _ZZ9cuda_gemmIiLi128ELi1ELi1ELi4096ELi2ELi2ELi64ELi0ELi1EEviiiPT_S1_S1_iiiE3Ash[16384];
	ld.param.u64 	%rd8, [_Z9cuda_gemmIiLi128ELi1ELi1ELi4096ELi2ELi2ELi64ELi0ELi1EEviiiPT_S1_S1_iii_param_3];
	ld.param.u64 	%rd6, [_Z9cuda_gemmIiLi128ELi1ELi1ELi4096ELi2ELi2ELi64ELi0ELi1EEviiiPT_S1_S1_iii_param_4];
	cvta.to.global.u64 	%rd1, %rd8;
	mov.u32 	%r1, %tid.x;
	setp.gt.u32 	%p1, %r1, 3;
	@%p1 bra 	$L__BB225_3;
	mov.u32 	%r2, %ntid.x;
	mul.wide.u32 	%rd9, %r1, 4;
	cvta.to.global.u64 	%rd10, %rd6;
	add.s64 	%rd27, %rd10, %rd9;
	mul.wide.u32 	%rd3, %r2, 4;
	mov.u32 	%r43, _ZZ9cuda_gemmIiLi128ELi1ELi1ELi4096ELi2ELi2ELi64ELi0ELi1EEviiiPT_S1_S1_iiiE11kron_fac_sh;
	mov.u32 	%r279, %r1;
$L__BB225_2:
	ld.global.u32 	%r41, [%rd27];
	and.b32  	%r42, %r279, 1;
	mad.lo.s32 	%r44, %r42, 12, %r43;
	shl.b32 	%r45, %r279, 1;
	and.b32  	%r46, %r45, -4;
	add.s32 	%r47, %r44, %r46;
	st.shared.u32 	[%r47], %r41;
	add.s32 	%r279, %r279, %r2;
	add.s64 	%rd27, %rd27, %rd3;
	setp.lt.u32 	%p2, %r279, 4;
	@%p2 bra 	$L__BB225_2;
$L__BB225_3:
	mov.u32 	%r5, %ctaid.y;
	mov.u32 	%r48, %nctaid.y;
	setp.ge.u32 	%p3, %r5, %r48;
	@%p3 bra 	$L__BB225_10;
	ld.param.u32 	%r277, [_Z9cuda_gemmIiLi128ELi1ELi1ELi4096ELi2ELi2ELi64ELi0ELi1EEviiiPT_S1_S1_iii_param_2];
	mov.u32 	%r49, %ctaid.x;
	shl.b32 	%r282, %r1, 2;
	shl.b32 	%r7, %r49, 12;
	mov.u32 	%r8, %ntid.x;
	shl.b32 	%r9, %r8, 2;
	mul.lo.s32 	%r10, %r5, %r277;
	xor.b32  	%r50, %r282, 4095;
	sub.s32 	%r51, %r50, %r9;
	cvt.u16.u32 	%rs2, %r51;
	cvt.u16.u32 	%rs3, %r9;
	div.u16 	%rs4, %rs2, %rs3;
	and.b16  	%rs1, %rs4, 3;
	setp.eq.s16 	%p4, %rs1, 2;
	@%p4 bra 	$L__BB225_7;
	cvt.u32.u16 	%r11, %rs1;
	add.s32 	%r12, %r10, %r7;
	mov.b32 	%r281, 0;
$L__BB225_6:
	.pragma "nounroll";
	add.s32 	%r53, %r12, %r282;
	mul.wide.s32 	%rd11, %r53, 4;
	add.s64 	%rd12, %rd1, %rd11;
	ld.global.v4.u32 	{%r54, %r55, %r56, %r57}, [%rd12];
	shl.b32 	%r58, %r282, 2;
	mov.u32 	%r59, _ZZ9cuda_gemmIiLi128ELi1ELi1ELi4096ELi2ELi2ELi64ELi0ELi1EEviiiPT_S1_S1_iiiE3Ash;
	add.s32 	%r60, %r59, %r58;
	st.shared.v4.u32 	[%r60], {%r54, %r55, %r56, %r57};
	add.s32 	%r282, %r282, %r9;
	add.s32 	%r281, %r281, 1;
	xor.b32  	%r61, %r281, %r11;
	setp.ne.s32 	%p5, %r61, 2;
	@%p5 bra 	$L__BB225_6;
$L__BB225_7:
	add.s32 	%r62, %r282, %r10;
	add.s32 	%r283, %r62, %r7;
	mad.lo.s32 	%r287, %r8, 12, %r283;
	shl.b32 	%r20, %r8, 4;
	shl.b32 	%r63, %r8, 3;
	add.s32 	%r286, %r283, %r63;
	add.s32 	%r285, %r283, %r9;
	mul.lo.s32 	%r23, %r8, 48;
	shl.b32 	%r64, %r282, 2;
	mov.u32 	%r65, _ZZ9cuda_gemmIiLi128ELi1ELi1ELi4096ELi2ELi2ELi64ELi0ELi1EEviiiPT_S1_S1_iiiE3Ash;
	add.s32 	%r284, %r65, %r64;
	shl.b32 	%r25, %r8, 6;
	shl.b32 	%r26, %r8, 5;
$L__BB225_8:
	mul.wide.s32 	%rd13, %r287, 4;
	add.s64 	%rd14, %rd1, %rd13;
	mul.wide.s32 	%rd15, %r286, 4;
	add.s64 	%rd16, %rd1, %rd15;
	mul.wide.s32 	%rd17, %r285, 4;
	add.s64 	%rd18, %rd1, %rd17;
	mul.wide.s32 	%rd19, %r283, 4;
	add.s64 	%rd20, %rd1, %rd19;
	ld.global.v4.u32 	{%r66, %r67, %r68, %r69}, [%rd20];
	st.shared.v4.u32 	[%r284], {%r66, %r67, %r68, %r69};
	add.s32 	%r70, %r282, %r9;
	ld.global.v4.u32 	{%r71, %r72, %r73, %r74}, [%rd18];
	add.s32 	%r75, %r284, %r20;
	st.shared.v4.u32 	[%r75], {%r71, %r72, %r73, %r74};
	add.s32 	%r76, %r70, %r9;
	ld.global.v4.u32 	{%r77, %r78, %r79, %r80}, [%rd16];
	add.s32 	%r81, %r284, %r26;
	st.shared.v4.u32 	[%r81], {%r77, %r78, %r79, %r80};
	add.s32 	%r82, %r76, %r9;
	ld.global.v4.u32 	{%r83, %r84, %r85, %r86}, [%rd14];
	add.s32 	%r87, %r284, %r23;
	st.shared.v4.u32 	[%r87], {%r83, %r84, %r85, %r86};
	add.s32 	%r282, %r82, %r9;
	add.s32 	%r287, %r287, %r20;
	add.s32 	%r286, %r286, %r20;
	add.s32 	%r285, %r285, %r20;
	add.s32 	%r284, %r284, %r25;
	add.s32 	%r283, %r283, %r20;
	setp.lt.u32 	%p6, %r282, 4096;
	@%p6 bra 	$L__BB225_8;
	ld.param.u64 	%rd26, [_Z9cuda_gemmIiLi128ELi1ELi1ELi4096ELi2ELi2ELi64ELi0ELi1EEviiiPT_S1_S1_iii_param_5];
	ld.param.u32 	%r278, [_Z9cuda_gemmIiLi128ELi1ELi1ELi4096ELi2ELi2ELi64ELi0ELi1EEviiiPT_S1_S1_iii_param_2];
	ld.param.u32 	%r276, [_Z9cuda_gemmIiLi128ELi1ELi1ELi4096ELi2ELi2ELi64ELi0ELi1EEviiiPT_S1_S1_iii_param_1];
	mov.u32 	%r88, %tid.x;
	and.b32  	%r89, %r88, 1;
	shl.b32 	%r90, %r88, 2;
	and.b32  	%r91, %r90, 4;
	mov.u32 	%r92, _ZZ9cuda_gemmIiLi128ELi1ELi1ELi4096ELi2ELi2ELi64ELi0ELi1EEviiiPT_S1_S1_iiiE11kron_fac_sh;
	add.s32 	%r93, %r92, %r91;
	cvta.to.global.u64 	%rd21, %rd26;
	bar.sync 	0;
	shl.b32 	%r94, %r88, 1;
	or.b32  	%r95, %r94, %r89;
	shl.b32 	%r96, %r95, 2;
	mov.u32 	%r97, _ZZ9cuda_gemmIiLi128ELi1ELi1ELi4096ELi2ELi2ELi64ELi0ELi1EEviiiPT_S1_S1_iiiE3Ash;
	add.s32 	%r98, %r97, %r96;
	ld.shared.u32 	%r99, [%r98];
	xor.b32  	%r100, %r89, 1;
	or.b32  	%r101, %r94, %r100;
	shl.b32 	%r102, %r101, 2;
	add.s32 	%r103, %r97, %r102;
	ld.shared.u32 	%r104, [%r103];
	ld.shared.u32 	%r105, [%r93];
	shfl.sync.idx.b32	%r106|%p7, %r105, %r89, 7711, -1;
	mul.lo.s32 	%r107, %r106, %r99;
	shfl.sync.idx.b32	%r108|%p8, %r105, %r100, 7711, -1;
	mad.lo.s32 	%r109, %r108, %r104, %r107;
	ld.shared.u32 	%r110, [%r93+12];
	shfl.sync.idx.b32	%r111|%p9, %r110, %r89, 7711, -1;
	mul.lo.s32 	%r112, %r111, %r99;
	shfl.sync.idx.b32	%r113|%p10, %r110, %r100, 7711, -1;
	mad.lo.s32 	%r114, %r113, %r104, %r112;
	ld.shared.u32 	%r115, [%r98+1024];
	ld.shared.u32 	%r116, [%r103+1024];
	shfl.sync.idx.b32	%r117|%p11, %r105, %r89, 7711, -1;
	mul.lo.s32 	%r118, %r117, %r115;
	shfl.sync.idx.b32	%r119|%p12, %r105, %r100, 7711, -1;
	mad.lo.s32 	%r120, %r119, %r116, %r118;
	shfl.sync.idx.b32	%r121|%p13, %r110, %r89, 7711, -1;
	mul.lo.s32 	%r122, %r121, %r115;
	shfl.sync.idx.b32	%r123|%p14, %r110, %r100, 7711, -1;
	mad.lo.s32 	%r124, %r123, %r116, %r122;
	ld.shared.u32 	%r125, [%r98+2048];
	ld.shared.u32 	%r126, [%r103+2048];
	shfl.sync.idx.b32	%r127|%p15, %r105, %r89, 7711, -1;
	mul.lo.s32 	%r128, %r127, %r125;
	shfl.sync.idx.b32	%r129|%p16, %r105, %r100, 7711, -1;
	mad.lo.s32 	%r130, %r129, %r126, %r128;
	shfl.sync.idx.b32	%r131|%p17, %r110, %r89, 7711, -1;
	mul.lo.s32 	%r132, %r131, %r125;
	shfl.sync.idx.b32	%r133|%p18, %r110, %r100, 7711, -1;
	mad.lo.s32 	%r134, %r133, %r126, %r132;
	ld.shared.u32 	%r135, [%r98+3072];
	ld.shared.u32 	%r136, [%r103+3072];
	shfl.sync.idx.b32	%r137|%p19, %r105, %r89, 7711, -1;
	mul.lo.s32 	%r138, %r137, %r135;
	shfl.sync.idx.b32	%r139|%p20, %r105, %r100, 7711, -1;
	mad.lo.s32 	%r140, %r139, %r136, %r138;
	shfl.sync.idx.b32	%r141|%p21, %r110, %r89, 7711, -1;
	mul.lo.s32 	%r142, %r141, %r135;
	shfl.sync.idx.b32	%r143|%p22, %r110, %r100, 7711, -1;
	mad.lo.s32 	%r144, %r143, %r136, %r142;
	ld.shared.u32 	%r145, [%r98+4096];
	ld.shared.u32 	%r146, [%r103+4096];
	shfl.sync.idx.b32	%r147|%p23, %r105, %r89, 7711, -1;
	mul.lo.s32 	%r148, %r147, %r145;
	shfl.sync.idx.b32	%r149|%p24, %r105, %r100, 7711, -1;
	mad.lo.s32 	%r150, %r149, %r146, %r148;
	shfl.sync.idx.b32	%r151|%p25, %r110, %r89, 7711, -1;
	mul.lo.s32 	%r152, %r151, %r145;
	shfl.sync.idx.b32	%r153|%p26, %r110, %r100, 7711, -1;
	mad.lo.s32 	%r154, %r153, %r146, %r152;
	ld.shared.u32 	%r155, [%r98+5120];
	ld.shared.u32 	%r156, [%r103+5120];
	shfl.sync.idx.b32	%r157|%p27, %r105, %r89, 7711, -1;
	mul.lo.s32 	%r158, %r157, %r155;
	shfl.sync.idx.b32	%r159|%p28, %r105, %r100, 7711, -1;
	mad.lo.s32 	%r160, %r159, %r156, %r158;
	shfl.sync.idx.b32	%r161|%p29, %r110, %r89, 7711, -1;
	mul.lo.s32 	%r162, %r161, %r155;
	shfl.sync.idx.b32	%r163|%p30, %r110, %r100, 7711, -1;
	mad.lo.s32 	%r164, %r163, %r156, %r162;
	ld.shared.u32 	%r165, [%r98+6144];
	ld.shared.u32 	%r166, [%r103+6144];
	shfl.sync.idx.b32	%r167|%p31, %r105, %r89, 7711, -1;
	mul.lo.s32 	%r168, %r167, %r165;
	shfl.sync.idx.b32	%r169|%p32, %r105, %r100, 7711, -1;
	mad.lo.s32 	%r170, %r169, %r166, %r168;
	shfl.sync.idx.b32	%r171|%p33, %r110, %r89, 7711, -1;
	mul.lo.s32 	%r172, %r171, %r165;
	shfl.sync.idx.b32	%r173|%p34, %r110, %r100, 7711, -1;
	mad.lo.s32 	%r174, %r173, %r166, %r172;
	ld.shared.u32 	%r175, [%r98+7168];
	ld.shared.u32 	%r176, [%r103+7168];
	shfl.sync.idx.b32	%r177|%p35, %r105, %r89, 7711, -1;
	mul.lo.s32 	%r178, %r177, %r175;
	shfl.sync.idx.b32	%r179|%p36, %r105, %r100, 7711, -1;
	mad.lo.s32 	%r180, %r179, %r176, %r178;
	shfl.sync.idx.b32	%r181|%p37, %r110, %r89, 7711, -1;
	mul.lo.s32 	%r182, %r181, %r175;
	shfl.sync.idx.b32	%r183|%p38, %r110, %r100, 7711, -1;
	mad.lo.s32 	%r184, %r183, %r176, %r182;
	ld.shared.u32 	%r185, [%r98+8192];
	ld.shared.u32 	%r186, [%r103+8192];
	shfl.sync.idx.b32	%r187|%p39, %r105, %r89, 7711, -1;
	mul.lo.s32 	%r188, %r187, %r185;
	shfl.sync.idx.b32	%r189|%p40, %r105, %r100, 7711, -1;
	mad.lo.s32 	%r190, %r189, %r186, %r188;
	shfl.sync.idx.b32	%r191|%p41, %r110, %r89, 7711, -1;
	mul.lo.s32 	%r192, %r191, %r185;
	shfl.sync.idx.b32	%r193|%p42, %r110, %r100, 7711, -1;
	mad.lo.s32 	%r194, %r193, %r186, %r192;
	ld.shared.u32 	%r195, [%r98+9216];
	ld.shared.u32 	%r196, [%r103+9216];
	shfl.sync.idx.b32	%r197|%p43, %r105, %r89, 7711, -1;
	mul.lo.s32 	%r198, %r197, %r195;
	shfl.sync.idx.b32	%r199|%p44, %r105, %r100, 7711, -1;
	mad.lo.s32 	%r200, %r199, %r196, %r198;
	shfl.sync.idx.b32	%r201|%p45, %r110, %r89, 7711, -1;
	mul.lo.s32 	%r202, %r201, %r195;
	shfl.sync.idx.b32	%r203|%p46, %r110, %r100, 7711, -1;
	mad.lo.s32 	%r204, %r203, %r196, %r202;
	ld.shared.u32 	%r205, [%r98+10240];
	ld.shared.u32 	%r206, [%r103+10240];
	shfl.sync.idx.b32	%r207|%p47, %r105, %r89, 7711, -1;
	mul.lo.s32 	%r208, %r207, %r205;
	shfl.sync.idx.b32	%r209|%p48, %r105, %r100, 7711, -1;
	mad.lo.s32 	%r210, %r209, %r206, %r208;
	shfl.sync.idx.b32	%r211|%p49, %r110, %r89, 7711, -1;
	mul.lo.s32 	%r212, %r211, %r205;
	shfl.sync.idx.b32	%r213|%p50, %r110, %r100, 7711, -1;
	mad.lo.s32 	%r214, %r213, %r206, %r212;
	ld.shared.u32 	%r215, [%r98+11264];
	ld.shared.u32 	%r216, [%r103+11264];
	shfl.sync.idx.b32	%r217|%p51, %r105, %r89, 7711, -1;
	mul.lo.s32 	%r218, %r217, %r215;
	shfl.sync.idx.b32	%r219|%p52, %r105, %r100, 7711, -1;
	mad.lo.s32 	%r220, %r219, %r216, %r218;
	shfl.sync.idx.b32	%r221|%p53, %r110, %r89, 7711, -1;
	mul.lo.s32 	%r222, %r221, %r215;
	shfl.sync.idx.b32	%r223|%p54, %r110, %r100, 7711, -1;
	mad.lo.s32 	%r224, %r223, %r216, %r222;
	ld.shared.u32 	%r225, [%r98+12288];
	ld.shared.u32 	%r226, [%r103+12288];
	shfl.sync.idx.b32	%r227|%p55, %r105, %r89, 7711, -1;
	mul.lo.s32 	%r228, %r227, %r225;
	shfl.sync.idx.b32	%r229|%p56, %r105, %r100, 7711, -1;
	mad.lo.s32 	%r230, %r229, %r226, %r228;
	shfl.sync.idx.b32	%r231|%p57, %r110, %r89, 7711, -1;
	mul.lo.s32 	%r232, %r231, %r225;
	shfl.sync.idx.b32	%r233|%p58, %r110, %r100, 7711, -1;
	mad.lo.s32 	%r234, %r233, %r226, %r232;
	ld.shared.u32 	%r235, [%r98+13312];
	ld.shared.u32 	%r236, [%r103+13312];
	shfl.sync.idx.b32	%r237|%p59, %r105, %r89, 7711, -1;
	mul.lo.s32 	%r238, %r237, %r235;
	shfl.sync.idx.b32	%r239|%p60, %r105, %r100, 7711, -1;
	mad.lo.s32 	%r240, %r239, %r236, %r238;
	shfl.sync.idx.b32	%r241|%p61, %r110, %r89, 7711, -1;
	mul.lo.s32 	%r242, %r241, %r235;
	shfl.sync.idx.b32	%r243|%p62, %r110, %r100, 7711, -1;
	mad.lo.s32 	%r244, %r243, %r236, %r242;
	ld.shared.u32 	%r245, [%r98+14336];
	ld.shared.u32 	%r246, [%r103+14336];
	shfl.sync.idx.b32	%r247|%p63, %r105, %r89, 7711, -1;
	mul.lo.s32 	%r248, %r247, %r245;
	shfl.sync.idx.b32	%r249|%p64, %r105, %r100, 7711, -1;
	mad.lo.s32 	%r250, %r249, %r246, %r248;
	shfl.sync.idx.b32	%r251|%p65, %r110, %r89, 7711, -1;
	mul.lo.s32 	%r252, %r251, %r245;
	shfl.sync.idx.b32	%r253|%p66, %r110, %r100, 7711, -1;
	mad.lo.s32 	%r254, %r253, %r246, %r252;
	ld.shared.u32 	%r255, [%r98+15360];
	ld.shared.u32 	%r256, [%r103+15360];
	shfl.sync.idx.b32	%r257|%p67, %r105, %r89, 7711, -1;
	mul.lo.s32 	%r258, %r257, %r255;
	shfl.sync.idx.b32	%r259|%p68, %r105, %r100, 7711, -1;
	mad.lo.s32 	%r260, %r259, %r256, %r258;
	shfl.sync.idx.b32	%r261|%p69, %r110, %r89, 7711, -1;
	mul.lo.s32 	%r262, %r261, %r255;
	shfl.sync.idx.b32	%r263|%p70, %r110, %r100, 7711, -1;
	mad.lo.s32 	%r264, %r263, %r256, %r262;
	bar.sync 	0;
	mov.u32 	%r265, %ctaid.y;
	mov.u32 	%r266, %ctaid.x;
	shl.b32 	%r267, %r266, 11;
	or.b32  	%r268, %r267, %r88;
	mad.lo.s32 	%r269, %r265, %r276, %r268;
	mul.wide.s32 	%rd22, %r269, 4;
	add.s64 	%rd23, %rd21, %rd22;
	st.global.u32 	[%rd23], %r109;
	shr.s32 	%r270, %r278, 31;
	shr.u32 	%r271, %r270, 20;
	add.s32 	%r272, %r278, %r271;
	shr.s32 	%r273, %r272, 12;
	shl.b32 	%r274, %r273, 11;
	add.s32 	%r275, %r269, %r274;
	mul.wide.s32 	%rd24, %r275, 4;
	add.s64 	%rd25, %rd21, %rd24;
	st.global.u32 	[%rd25], %r114;
	st.global.u32 	[%rd23+512], %r120;
	st.global.u32 	[%rd25+512], %r124;
	st.global.u32 	[%rd23+1024], %r130;
	st.global.u32 	[%rd25+1024], %r134;
	st.global.u32 	[%rd23+1536], %r140;
	st.global.u32 	[%rd25+1536], %r144;
	st.global.u32 	[%rd23+2048], %r150;
	st.global.u32 	[%rd25+2048], %r154;
	st.global.u32 	[%rd23+2560], %r160;
	st.global.u32 	[%rd25+2560], %r164;
	st.global.u32 	[%rd23+3072], %r170;
	st.global.u32 	[%rd25+3072], %r174;
	st.global.u32 	[%rd23+3584], %r180;
	st.global.u32 	[%rd25+3584], %r184;
	st.global.u32 	[%rd23+4096], %r190;
	st.global.u32 	[%rd25+4096], %r194;
	st.global.u32 	[%rd23+4608], %r200;
	st.global.u32 	[%rd25+4608], %r204;
	st.global.u32 	[%rd23+5120], %r210;
	st.global.u32 	[%rd25+5120], %r214;
	st.global.u32 	[%rd23+5632], %r220;
	st.global.u32 	[%rd25+5632], %r224;
	st.global.u32 	[%rd23+6144], %r230;
	st.global.u32 	[%rd25+6144], %r234;
	st.global.u32 	[%rd23+6656], %r240;
	st.global.u32 	[%rd25+6656], %r244;
	st.global.u32 	[%rd23+7168], %r250;
	st.global.u32 	[%rd25+7168], %r254;
	st.global.u32 	[%rd23+7680], %r260;
	st.global.u32 	[%rd25+7680], %r264;
$L__BB225_10:
	ret;

}
	// .globl	_Z9cuda_gemmIiLi128ELi1ELi1ELi4096ELi2ELi2ELi64ELi1ELi0EEviiiPT_S1_S1_iii
.visible .entry _Z9cuda_gemmIiLi128ELi1ELi1ELi4096ELi2ELi2ELi64ELi1ELi0EEviiiPT_S1_S1_iii(
	.param .u32 _Z9cuda_gemmIiLi128ELi1ELi1ELi4096ELi2ELi2ELi64ELi1ELi0EEviiiPT_S1_S1_iii_param_0,
	.param .u32 _Z9cuda_gemmIiLi128ELi1ELi1ELi4096ELi2ELi2ELi64ELi1ELi0EEviiiPT_S1_S1_iii_param_1,
	.param .u32 _Z9cuda_gemmIiLi128ELi1ELi1ELi4096ELi2ELi2ELi64ELi1ELi0EEviiiPT_S1_S1_iii_param_2,
	.param .u64 .ptr .align 1 _Z9cuda_gemmIiLi128ELi1ELi1ELi4096ELi2ELi2ELi64ELi1ELi0EEviiiPT_S1_S1_iii_param_3,
	.param .u64 .ptr .align 1 _Z9cuda_gemmIiLi128ELi1ELi1ELi4096ELi2ELi2ELi64ELi1ELi0EEviiiPT_S1_S1_iii_param_4,
	.param .u64 .ptr .align 1 _Z9cuda_gemmIiLi128ELi1ELi1ELi4096ELi2ELi2ELi64ELi1ELi0EEviiiPT_S1_S1_iii_param_5,
	.param .u32 _Z9cuda_gemmIiLi128ELi1ELi1ELi4096ELi2ELi2ELi64ELi1ELi0EEviiiPT_S1_S1_iii_param_6,
	.param .u32 _Z9cuda_gemmIiLi128ELi1ELi1ELi4096ELi2ELi2ELi64ELi1ELi0EEviiiPT_S1_S1_iii_param_7,
	.param .u32 _Z9cuda_gemmIiLi128ELi1ELi1ELi4096ELi2ELi2ELi64ELi1ELi0EEviiiPT_S1_S1_iii_param_8
)
.maxntid 128
{
	.local .align 16 .b8 	__local_depot226[128];
	.reg .b64 	%SP;
	.reg .b64 	%SPL;
	.reg .pred 	%p<37>;
	.reg .b16 	%rs<8>;
	.reg .b32 	%r<509>;
	.reg .b64 	%rd<91>;
	// demoted variable
	.shared .align 128 .b8 _ZZ9cuda_gemmIiLi128ELi1ELi1ELi4096ELi2ELi2ELi64ELi1ELi0EEviiiPT_S1_S1_iiiE11kron_fac_sh[24];
	// demoted variable
	.shared .align 128 .b8 _ZZ9cuda_gemmIiLi128ELi1ELi1ELi4096ELi2ELi2ELi64ELi1ELi0EEviiiPT_S1_S1_iiiE3Ash[16384];
	mov.u64 	%SPL, __local_depot226;
	ld.param.u64 	%rd7, [_Z9cuda_gemmIiLi128ELi1ELi1ELi4096ELi2ELi2ELi64ELi1ELi0EEviiiPT_S1_S1_iii_param_3];
	ld.param.u64 	%rd5, [_Z9cuda_gemmIiLi128ELi1ELi1ELi4096ELi2ELi2ELi64ELi1ELi0EEviiiPT_S1_S1_iii_param_4];
	ld.param.u32 	%r143, [_Z9cuda_gemmIiLi128ELi1ELi1ELi4096ELi2ELi2ELi64ELi1ELi0EEviiiPT_S1_S1_iii_param_6];
	ld.param.u32 	%r144, [_Z9cuda_gemmIiLi128ELi1ELi1ELi4096ELi2ELi2ELi64ELi1ELi0EEviiiPT_S1_S1_iii_param_7];
	cvta.to.global.u64 	%rd1, %rd7;
	add.u64 	%rd2, %SPL, 0;
	mov.u32 	%r1, %tid.x;
	mul.lo.s32 	%r2, %r144, %r143;
	setp.ge.u32 	%p1, %r1, %r2;
	@%p1 bra 	$L__BB226_3;
	mov.u32 	%r3, %ntid.x;
	cvta.to.global.u64 	%rd3, %rd5;
	mov.u32 	%r147, _ZZ9cuda_gemmIiLi128ELi1ELi1ELi4096ELi2ELi2ELi64ELi1ELi0EEviiiPT_S1_S1_iiiE11kron_fac_sh;
	mov.u32 	%r455, %r1;
$L__BB226_2:
	mul.wide.u32 	%rd9, %r455, 4;
	add.s64 	%rd10, %rd3, %rd9;
	ld.global.u32 	%r145, [%rd10];
	rem.u32 	%r146, %r455, %r143;
	mad.lo.s32 	%r148, %r146, 12, %r147;
	div.u32 	%r149, %r455, %r144;
	shl.b32 	%r150, %r149, 2;
	add.s32 	%r151, %r148, %r150;
	st.shared.u32 	[%r151], %r145;
	add.s32 	%r455, %r455, %r3;
	setp.lt.u32 	%p2, %r455, %r2;
	@%p2 bra 	$L__BB226_2;
$L__BB226_3:
	div.s32 	%r6, 4096, %r144;
	min.s32 	%r7, %r6, 128;
	cvt.u16.u32 	%rs2, %r7;
	div.s16 	%rs3, 128, %rs2;
	cvt.s32.s16 	%r8, %rs3;
	div.s16 	%rs4, 2, %rs3;
	cvt.s32.s16 	%r9, %rs4;
	div.u32 	%r11, %r1, %r7;
	mul.lo.s32 	%r152, %r11, %r7;
	sub.s32 	%r10, %r1, %r152;
	mov.u32 	%r12, %ctaid.y;
	mov.u32 	%r153, %nctaid.y;
	setp.ge.u32 	%p3, %r12, %r153;
	@%p3 bra 	$L__BB226_45;
	shl.b32 	%r458, %r1, 2;
	mov.u32 	%r154, %ntid.x;
	shl.b32 	%r14, %r154, 2;
	and.b32  	%r15, %r10, 1;
	min.s32 	%r16, %r143, 2;
	and.b32  	%r17, %r1, 1;
	mov.b32 	%r155, 0;
	st.local.v4.u32 	[%rd2], {%r155, %r155, %r155, %r155};
	st.local.v4.u32 	[%rd2+16], {%r155, %r155, %r155, %r155};
	st.local.v4.u32 	[%rd2+32], {%r155, %r155, %r155, %r155};
	st.local.v4.u32 	[%rd2+48], {%r155, %r155, %r155, %r155};
	st.local.v4.u32 	[%rd2+64], {%r155, %r155, %r155, %r155};
	st.local.v4.u32 	[%rd2+80], {%r155, %r155, %r155, %r155};
	st.local.v4.u32 	[%rd2+96], {%r155, %r155, %r155, %r155};
	st.local.v4.u32 	[%rd2+112], {%r155, %r155, %r155, %r155};
	shl.b32 	%r18, %r12, 12;
	xor.b32  	%r156, %r458, 4095;
	sub.s32 	%r157, %r156, %r14;
	cvt.u16.u32 	%rs5, %r157;
	cvt.u16.u32 	%rs6, %r14;
	div.u16 	%rs7, %rs5, %rs6;
	and.b16  	%rs1, %rs7, 3;
	setp.eq.s16 	%p4, %rs1, 2;
	@%p4 bra 	$L__BB226_7;
	cvt.u32.u16 	%r19, %rs1;
	mov.b32 	%r457, 0;
$L__BB226_6:
	.pragma "nounroll";
	add.s32 	%r159, %r18, %r458;
	mul.wide.u32 	%rd11, %r159, 4;
	add.s64 	%rd12, %rd1, %rd11;
	ld.global.v4.u32 	{%r160, %r161, %r162, %r163}, [%rd12];
	shl.b32 	%r164, %r458, 2;
	mov.u32 	%r165, _ZZ9cuda_gemmIiLi128ELi1ELi1ELi4096ELi2ELi2ELi64ELi1ELi0EEviiiPT_S1_S1_iiiE3Ash;
	add.s32 	%r166, %r165, %r164;
	st.shared.v4.u32 	[%r166], {%r160, %r161, %r162, %r163};
	add.s32 	%r458, %r458, %r14;
	add.s32 	%r457, %r457, 1;
	xor.b32  	%r167, %r457, %r19;
	setp.ne.s32 	%p5, %r167, 2;
	@%p5 bra 	$L__BB226_6;
$L__BB226_7:
	mov.u32 	%r174, _ZZ9cuda_gemmIiLi128ELi1ELi1ELi4096ELi2ELi2ELi64ELi1ELi0EEviiiPT_S1_S1_iiiE3Ash;
	shl.b32 	%r182, %r14, 2;
$L__BB226_8:
	add.s32 	%r168, %r18, %r458;
	mul.wide.s32 	%rd13, %r168, 4;
	add.s64 	%rd14, %rd1, %rd13;
	ld.global.v4.u32 	{%r169, %r170, %r171, %r172}, [%rd14];
	shl.b32 	%r173, %r458, 2;
	add.s32 	%r175, %r174, %r173;
	st.shared.v4.u32 	[%r175], {%r169, %r170, %r171, %r172};
	add.s32 	%r176, %r458, %r14;
	add.s32 	%r177, %r18, %r176;
	mul.wide.s32 	%rd15, %r177, 4;
	add.s64 	%rd16, %rd1, %rd15;
	ld.global.v4.u32 	{%r178, %r179, %r180, %r181}, [%rd16];
	add.s32 	%r183, %r175, %r182;
	st.shared.v4.u32 	[%r183], {%r178, %r179, %r180, %r181};
	add.s32 	%r184, %r176, %r14;
	add.s32 	%r185, %r18, %r184;
	mul.wide.s32 	%rd17, %r185, 4;
	add.s64 	%rd18, %rd1, %rd17;
	ld.global.v4.u32 	{%r186, %r187, %r188, %r189}, [%rd18];
	add.s32 	%r190, %r183, %r182;
	st.shared.v4.u32 	[%r190], {%r186, %r187, %r188, %r189};
	add.s32 	%r191, %r184, %r14;
	add.s32 	%r192, %r18, %r191;
	mul.wide.s32 	%rd19, %r192, 4;
	add.s64 	%rd20, %rd1, %rd19;
	ld.global.v4.u32 	{%r193, %r194, %r195, %r196}, [%rd20];
	add.s32 	%r197, %r190, %r182;
	st.shared.v4.u32 	[%r197], {%r193, %r194, %r195, %r196};
	add.s32 	%r458, %r191, %r14;
	setp.lt.u32 	%p6, %r458, 4096;
	@%p6 bra 	$L__BB226_8;
	setp.lt.s32 	%p7, %r6, 1;
	bar.sync 	0;
	mov.b32 	%r460, 0;
	mov.u32 	%r461, %r460;
	mov.u32 	%r462, %r460;
	mov.u32 	%r463, %r460;
	mov.u32 	%r464, %r460;
	mov.u32 	%r465, %r460;
	mov.u32 	%r466, %r460;
	mov.u32 	%r467, %r460;
	mov.u32 	%r468, %r460;
	mov.u32 	%r469, %r460;
	mov.u32 	%r470, %r460;
	mov.u32 	%r471, %r460;
	mov.u32 	%r472, %r460;
	mov.u32 	%r473, %r460;
	mov.u32 	%r474, %r460;
	mov.u32 	%r475, %r460;
	mov.u32 	%r476, %r460;
	mov.u32 	%r477, %r460;
	mov.u32 	%r478, %r460;
	mov.u32 	%r479, %r460;
	mov.u32 	%r480, %r460;
	mov.u32 	%r481, %r460;
	mov.u32 	%r482, %r460;
	mov.u32 	%r483, %r460;
	mov.u32 	%r484, %r460;
	mov.u32 	%r485, %r460;
	mov.u32 	%r486, %r460;
	mov.u32 	%r487, %r460;
	mov.u32 	%r488, %r460;
	mov.u32 	%r489, %r460;
	mov.u32 	%r490, %r460;
	mov.u32 	%r491, %r460;
	@%p7 bra 	$L__BB226_44;
	add.s32 	%r201, %r11, %r8;
	xor.b32  	%r27, %r15, 1;
	max.s32 	%r202, %r16, %r201;
	setp.lt.s32 	%p8, %r201, %r16;
	selp.u32 	%r28, 1, 0, %p8;
	add.s32 	%r203, %r201, %r28;
	sub.s32 	%r29, %r202, %r203;
	setp.lt.s32 	%p9, %r15, %r144;
	selp.b32 	%r204, 0, %r144, %p9;
	sub.s32 	%r30, %r15, %r204;
	add.s32 	%r205, %r15, 1;
	setp.lt.s32 	%p10, %r205, %r144;
	selp.b32 	%r206, 0, %r144, %p10;
	sub.s32 	%r31, %r205, %r206;
	mov.b32 	%r494, 0;
	div.u32 	%r217, %r29, %r8;
	add.s32 	%r70, %r217, %r28;
	mov.u32 	%r495, %r494;
$L__BB226_11:
	setp.gt.s32 	%p11, %r144, 0;
	add.s32 	%r207, %r495, %r10;
	mul.lo.s32 	%r68, %r207, %r144;
	@%p11 bra 	$L__BB226_12;
	bra.uni 	$L__BB226_13;
$L__BB226_12:
	add.s32 	%r208, %r15, %r68;
	shl.b32 	%r209, %r208, 2;
	mov.u32 	%r210, _ZZ9cuda_gemmIiLi128ELi1ELi1ELi4096ELi2ELi2ELi64ELi1ELi0EEviiiPT_S1_S1_iiiE3Ash;
	add.s32 	%r211, %r210, %r209;
	ld.shared.u32 	%r493, [%r211];
$L__BB226_13:
	setp.lt.s32 	%p12, %r144, 2;
	@%p12 bra 	$L__BB226_15;
	add.s32 	%r212, %r27, %r68;
	shl.b32 	%r213, %r212, 2;
	mov.u32 	%r214, _ZZ9cuda_gemmIiLi128ELi1ELi1ELi4096ELi2ELi2ELi64ELi1ELi0EEviiiPT_S1_S1_iiiE3Ash;
	add.s32 	%r215, %r214, %r213;
	ld.shared.u32 	%r492, [%r215];
$L__BB226_15:
	setp.lt.s32 	%p13, %r11, %r16;
	@%p13 bra 	$L__BB226_16;
	bra.uni 	$L__BB226_42;
$L__BB226_16:
	mul.lo.s32 	%r498, %r494, %r9;
	setp.eq.s32 	%p14, %r70, 0;
	mov.b32 	%r505, 0;
	mov.u32 	%r506, %r11;
	@%p14 bra 	$L__BB226_33;
	add.s32 	%r218, %r70, 1;
	and.b32  	%r505, %r218, -2;
	neg.s32 	%r499, %r505;
	mov.u32 	%r506, %r11;
$L__BB226_18:
	setp.gt.u32 	%p15, %r144, 64;
	mov.u32 	%r219, _ZZ9cuda_gemmIiLi128ELi1ELi1ELi4096ELi2ELi2ELi64ELi1ELi0EEviiiPT_S1_S1_iiiE11kron_fac_sh;
	mad.lo.s32 	%r80, %r506, 12, %r219;
	shl.b32 	%r220, %r17, 2;
	add.s32 	%r221, %r80, %r220;
	ld.shared.u32 	%r81, [%r221];
	@%p15 bra 	$L__BB226_21;
	shfl.sync.idx.b32	%r229|%p18, %r81, %r30, 7711, -1;
	mul.lo.s32 	%r502, %r229, %r493;
	setp.lt.s32 	%p19, %r144, 2;
	@%p19 bra 	$L__BB226_25;
	shfl.sync.idx.b32	%r230|%p20, %r81, %r31, 7711, -1;
	mad.lo.s32 	%r502, %r230, %r492, %r502;
	bra.uni 	$L__BB226_25;
$L__BB226_21:
	setp.lt.s32 	%p16, %r144, 1;
	mov.b32 	%r502, 0;
	@%p16 bra 	$L__BB226_23;
	shl.b32 	%r223, %r15, 2;
	add.s32 	%r224, %r80, %r223;
	ld.shared.u32 	%r225, [%r224];
	mul.lo.s32 	%r502, %r225, %r493;
$L__BB226_23:
	setp.lt.s32 	%p17, %r144, 2;
	@%p17 bra 	$L__BB226_25;
	shl.b32 	%r226, %r27, 2;
	add.s32 	%r227, %r80, %r226;
	ld.shared.u32 	%r228, [%r227];
	mad.lo.s32 	%r502, %r228, %r492, %r502;
$L__BB226_25:
	mul.wide.s32 	%rd21, %r498, 4;
	add.s64 	%rd22, %rd2, %rd21;
	add.s64 	%rd4, %rd22, 4;
	setp.lt.u32 	%p21, %r144, 65;
	ld.local.u32 	%r231, [%rd22];
	add.s32 	%r232, %r231, %r502;
	st.local.u32 	[%rd22], %r232;
	mad.lo.s32 	%r88, %r8, 12, %r80;
	add.s32 	%r234, %r88, %r220;
	ld.shared.u32 	%r89, [%r234];
	@%p21 bra 	$L__BB226_30;
	setp.lt.s32 	%p22, %r144, 1;
	mov.b32 	%r504, 0;
	@%p22 bra 	$L__BB226_28;
	shl.b32 	%r236, %r15, 2;
	add.s32 	%r237, %r88, %r236;
	ld.shared.u32 	%r238, [%r237];
	mul.lo.s32 	%r504, %r238, %r493;
$L__BB226_28:
	setp.lt.s32 	%p23, %r144, 2;
	@%p23 bra 	$L__BB226_32;
	shl.b32 	%r239, %r27, 2;
	add.s32 	%r240, %r88, %r239;
	ld.shared.u32 	%r241, [%r240];
	mad.lo.s32 	%r504, %r241, %r492, %r504;
	bra.uni 	$L__BB226_32;
$L__BB226_30:
	shfl.sync.idx.b32	%r242|%p24, %r89, %r30, 7711, -1;
	mul.lo.s32 	%r504, %r242, %r493;
	setp.lt.s32 	%p25, %r144, 2;
	@%p25 bra 	$L__BB226_32;
	shfl.sync.idx.b32	%r243|%p26, %r89, %r31, 7711, -1;
	mad.lo.s32 	%r504, %r243, %r492, %r504;
$L__BB226_32:
	ld.local.u32 	%r244, [%rd4];
	add.s32 	%r245, %r244, %r504;
	st.local.u32 	[%rd4], %r245;
	shl.b32 	%r246, %r8, 1;
	add.s32 	%r506, %r506, %r246;
	add.s32 	%r499, %r499, 2;
	add.s32 	%r498, %r498, 2;
	setp.ne.s32 	%p27, %r499, 0;
	@%p27 bra 	$L__BB226_18;
$L__BB226_33:
	and.b32  	%r247, %r70, 1;
	setp.eq.b32 	%p28, %r247, 1;
	@%p28 bra 	$L__BB226_42;
	setp.lt.u32 	%p29, %r144, 65;
	mov.u32 	%r248, _ZZ9cuda_gemmIiLi128ELi1ELi1ELi4096ELi2ELi2ELi64ELi1ELi0EEviiiPT_S1_S1_iiiE11kron_fac_sh;
	mad.lo.s32 	%r101, %r506, 12, %r248;
	shl.b32 	%r249, %r17, 2;
	add.s32 	%r250, %r101, %r249;
	ld.shared.u32 	%r102, [%r250];
	@%p29 bra 	$L__BB226_39;
	setp.lt.s32 	%p30, %r144, 1;
	mov.b32 	%r508, 0;
	@%p30 bra 	$L__BB226_37;
	shl.b32 	%r252, %r15, 2;
	add.s32 	%r253, %r101, %r252;
	ld.shared.u32 	%r254, [%r253];
	mul.lo.s32 	%r508, %r254, %r493;
$L__BB226_37:
	setp.lt.s32 	%p31, %r144, 2;
	@%p31 bra 	$L__BB226_41;
	shl.b32 	%r255, %r27, 2;
	add.s32 	%r256, %r101, %r255;
	ld.shared.u32 	%r257, [%r256];
	mad.lo.s32 	%r508, %r257, %r492, %r508;
	bra.uni 	$L__BB226_41;
$L__BB226_39:
	shfl.sync.idx.b32	%r258|%p32, %r102, %r30, 7711, -1;
	mul.lo.s32 	%r508, %r258, %r493;
	setp.lt.s32 	%p33, %r144, 2;
	@%p33 bra 	$L__BB226_41;
	shfl.sync.idx.b32	%r259|%p34, %r102, %r31, 7711, -1;
	mad.lo.s32 	%r508, %r259, %r492, %r508;
$L__BB226_41:
	mad.lo.s32 	%r260, %r494, %r9, %r505;
	mul.wide.s32 	%rd23, %r260, 4;
	add.s64 	%rd24, %rd2, %rd23;
	ld.local.u32 	%r261, [%rd24];
	add.s32 	%r262, %r261, %r508;
	st.local.u32 	[%rd24], %r262;
$L__BB226_42:
	add.s32 	%r495, %r495, %r7;
	add.s32 	%r494, %r494, 1;
	setp.lt.s32 	%p35, %r495, %r6;
	@%p35 bra 	$L__BB226_11;
	ld.local.v4.u32 	{%r491, %r490, %r489, %r488}, [%rd2];
	ld.local.v4.u32 	{%r487, %r486, %r485, %r484}, [%rd2+16];
	ld.local.v4.u32 	{%r483, %r482, %r481, %r480}, [%rd2+32];
	ld.local.v4.u32 	{%r479, %r478, %r477, %r476}, [%rd2+48];
	ld.local.v4.u32 	{%r475, %r474, %r473, %r472}, [%rd2+64];
	ld.local.v4.u32 	{%r471, %r470, %r469, %r468}, [%rd2+80];
	ld.local.v4.u32 	{%r467, %r466, %r465, %r464}, [%rd2+96];
	ld.local.v4.u32 	{%r463, %r462, %r461, %r460}, [%rd2+112];
$L__BB226_44:
	ld.param.u64 	%rd90, [_Z9cuda_gemmIiLi128ELi1ELi1ELi4096ELi2ELi2ELi64ELi1ELi0EEviiiPT_S1_S1_iii_param_5];
	cvta.to.global.u64 	%rd25, %rd90;
	bar.sync 	0;
	mul.lo.s32 	%r263, %r7, %r6;
	mul.lo.s32 	%r264, %r263, %r8;
	div.s32 	%r265, %r264, %r7;
	mov.u32 	%r266, %ctaid.y;
	shl.b32 	%r267, %r266, 12;
	or.b32  	%r268, %r267, %r1;
	mul.wide.u32 	%rd26, %r268, 4;
	add.s64 	%rd27, %rd25, %rd26;
	st.global.u32 	[%rd27], %r491;
	add.s32 	%r269, %r9, 1;
	setp.lt.u32 	%p36, %r269, 3;
	shl.b32 	%r270, %r9, 7;
	selp.b32 	%r271, %r270, 0, %p36;
	rem.s32 	%r272, 1, %r9;
	add.s32 	%r273, %r268, %r271;
	mad.lo.s32 	%r274, %r265, %r272, %r273;
	mul.wide.s32 	%rd28, %r274, 4;
	add.s64 	%rd29, %rd25, %rd28;
	st.global.u32 	[%rd29], %r490;
	div.s32 	%r275, 2, %r9;
	shl.b32 	%r276, %r275, 7;
	mul.lo.s32 	%r277, %r275, %r9;
	sub.s32 	%r278, 2, %r277;
	add.s32 	%r279, %r268, %r276;
	mad.lo.s32 	%r280, %r265, %r278, %r279;
	mul.wide.s32 	%rd30, %r280, 4;
	add.s64 	%rd31, %rd25, %rd30;
	st.global.u32 	[%rd31], %r489;
	div.s32 	%r281, 3, %r9;
	shl.b32 	%r282, %r281, 7;
	mul.lo.s32 	%r283, %r281, %r9;
	sub.s32 	%r284, 3, %r283;
	add.s32 	%r285, %r268, %r282;
	mad.lo.s32 	%r286, %r265, %r284, %r285;
	mul.wide.s32 	%rd32, %r286, 4;
	add.s64 	%rd33, %rd25, %rd32;
	st.global.u32 	[%rd33], %r488;
	div.s32 	%r287, 4, %r9;
	shl.b32 	%r288, %r287, 7;
	mul.lo.s32 	%r289, %r287, %r9;
	sub.s32 	%r290, 4, %r289;
	add.s32 	%r291, %r268, %r288;
	mad.lo.s32 	%r292, %r265, %r290, %r291;
	mul.wide.s32 	%rd34, %r292, 4;
	add.s64 	%rd35, %rd25, %rd34;
	st.global.u32 	[%rd35], %r487;
	div.s32 	%r293, 5, %r9;
	shl.b32 	%r294, %r293, 7;
	mul.lo.s32 	%r295, %r293, %r9;
	sub.s32 	%r296, 5, %r295;
	add.s32 	%r297, %r268, %r294;
	mad.lo.s32 	%r298, %r265, %r296, %r297;
	mul.wide.s32 	%rd36, %r298, 4;
	add.s64 	%rd37, %rd25, %rd36;
	st.global.u32 	[%rd37], %r486;
	div.s32 	%r299, 6, %r9;
	shl.b32 	%r300, %r299, 7;
	mul.lo.s32 	%r301, %r299, %r9;
	sub.s32 	%r302, 6, %r301;
	add.s32 	%r303, %r268, %r300;
	mad.lo.s32 	%r304, %r265, %r302, %r303;
	mul.wide.s32 	%rd38, %r304, 4;
	add.s64 	%rd39, %rd25, %rd38;
	st.global.u32 	[%rd39], %r485;
	div.s32 	%r305, 7, %r9;
	shl.b32 	%r306, %r305, 7;
	mul.lo.s32 	%r307, %r305, %r9;
	sub.s32 	%r308, 7, %r307;
	add.s32 	%r309, %r268, %r306;
	mad.lo.s32 	%r310, %r265, %r308, %r309;
	mul.wide.s32 	%rd40, %r310, 4;
	add.s64 	%rd41, %rd25, %rd40;
	st.global.u32 	[%rd41], %r484;
	div.s32 	%r311, 8, %r9;
	shl.b32 	%r312, %r311, 7;
	mul.lo.s32 	%r313, %r311, %r9;
	sub.s32 	%r314, 8, %r313;
	add.s32 	%r315, %r268, %r312;
	mad.lo.s32 	%r316, %r265, %r314, %r315;
	mul.wide.s32 	%rd42, %r316, 4;
	add.s64 	%rd43, %rd25, %rd42;
	st.global.u32 	[%rd43], %r483;
	div.s32 	%r317, 9, %r9;
	shl.b32 	%r318, %r317, 7;
	mul.lo.s32 	%r319, %r317, %r9;
	sub.s32 	%r320, 9, %r319;
	add.s32 	%r321, %r268, %r318;
	mad.lo.s32 	%r322, %r265, %r320, %r321;
	mul.wide.s32 	%rd44, %r322, 4;
	add.s64 	%rd45, %rd25, %rd44;
	st.global.u32 	[%rd45], %r482;
	div.s32 	%r323, 10, %r9;
	shl.b32 	%r324, %r323, 7;
	mul.lo.s32 	%r325, %r323, %r9;
	sub.s32 	%r326, 10, %r325;
	add.s32 	%r327, %r268, %r324;
	mad.lo.s32 	%r328, %r265, %r326, %r327;
	mul.wide.s32 	%rd46, %r328, 4;
	add.s64 	%rd47, %rd25, %rd46;
	st.global.u32 	[%rd47], %r481;
	div.s32 	%r329, 11, %r9;
	shl.b32 	%r330, %r329, 7;
	mul.lo.s32 	%r331, %r329, %r9;
	sub.s32 	%r332, 11, %r331;
	add.s32 	%r333, %r268, %r330;
	mad.lo.s32 	%r334, %r265, %r332, %r333;
	mul.wide.s32 	%rd48, %r334, 4;
	add.s64 	%rd49, %rd25, %rd48;
	st.global.u32 	[%rd49], %r480;
	div.s32 	%r335, 12, %r9;
	shl.b32 	%r336, %r335, 7;
	mul.lo.s32 	%r337, %r335, %r9;
	sub.s32 	%r338, 12, %r337;
	add.s32 	%r339, %r268, %r336;
	mad.lo.s32 	%r340, %r265, %r338, %r339;
	mul.wide.s32 	%rd50, %r340, 4;
	add.s64 	%rd51, %rd25, %rd50;
	st.global.u32 	[%rd51], %r479;
	div.s32 	%r341, 13, %r9;
	shl.b32 	%r342, %r341, 7;
	mul.lo.s32 	%r343, %r341, %r9;
	sub.s32 	%r344, 13, %r343;
	add.s32 	%r345, %r268, %r342;
	mad.lo.s32 	%r346, %r265, %r344, %r345;
	mul.wide.s32 	%rd52, %r346, 4;
	add.s64 	%rd53, %rd25, %rd52;
	st.global.u32 	[%rd53], %r478;
	div.s32 	%r347, 14, %r9;
	shl.b32 	%r348, %r347, 7;
	mul.lo.s32 	%r349, %r347, %r9;
	sub.s32 	%r350, 14, %r349;
	add.s32 	%r351, %r268, %r348;
	mad.lo.s32 	%r352, %r265, %r350, %r351;
	mul.wide.s32 	%rd54, %r352, 4;
	add.s64 	%rd55, %rd25, %rd54;
	st.global.u32 	[%rd55], %r477;
	div.s32 	%r353, 15, %r9;
	shl.b32 	%r354, %r353, 7;
	mul.lo.s32 	%r355, %r353, %r9;
	sub.s32 	%r356, 15, %r355;
	add.s32 	%r357, %r268, %r354;
	mad.lo.s32 	%r358, %r265, %r356, %r357;
	mul.wide.s32 	%rd56, %r358, 4;
	add.s64 	%rd57, %rd25, %rd56;
	st.global.u32 	[%rd57], %r476;
	div.s32 	%r359, 16, %r9;
	shl.b32 	%r360, %r359, 7;
	mul.lo.s32 	%r361, %r359, %r9;
	sub.s32 	%r362, 16, %r361;
	add.s32 	%r363, %r268, %r360;
	mad.lo.s32 	%r364, %r265, %r362, %r363;
	mul.wide.s32 	%rd58, %r364, 4;
	add.s64 	%rd59, %rd25, %rd58;
	st.global.u32 	[%rd59], %r475;
	div.s32 	%r365, 17, %r9;
	shl.b32 	%r366, %r365, 7;
	mul.lo.s32 	%r367, %r365, %r9;
	sub.s32 	%r368, 17, %r367;
	add.s32 	%r369, %r268, %r366;
	mad.lo.s32 	%r370, %r265, %r368, %r369;
	mul.wide.s32 	%rd60, %r370, 4;
	add.s64 	%rd61, %rd25, %rd60;
	st.global.u32 	[%rd61], %r474;
	div.s32 	%r371, 18, %r9;
	shl.b32 	%r372, %r371, 7;
	mul.lo.s32 	%r373, %r371, %r9;
	sub.s32 	%r374, 18, %r373;
	add.s32 	%r375, %r268, %r372;
	mad.lo.s32 	%r376, %r265, %r374, %r375;
	mul.wide.s32 	%rd62, %r376, 4;
	add.s64 	%rd63, %rd25, %rd62;
	st.global.u32 	[%rd63], %r473;
	div.s32 	%r377, 19, %r9;
	shl.b32 	%r378, %r377, 7;
	mul.lo.s32 	%r379, %r377, %r9;
	sub.s32 	%r380, 19, %r379;
	add.s32 	%r381, %r268, %r378;
	mad.lo.s32 	%r382, %r265, %r380, %r381;
	mul.wide.s32 	%rd64, %r382, 4;
	add.s64 	%rd65, %rd25, %rd64;
	st.global.u32 	[%rd65], %r472;
	div.s32 	%r383, 20, %r9;
	shl.b32 	%r384, %r383, 7;
	mul.lo.s32 	%r385, %r383, %r9;
	sub.s32 	%r386, 20, %r385;
	add.s32 	%r387, %r268, %r384;
	mad.lo.s32 	%r388, %r265, %r386, %r387;
	mul.wide.s32 	%rd66, %r388, 4;
	add.s64 	%rd67, %rd25, %rd66;
	st.global.u32 	[%rd67], %r471;
	div.s32 	%r389, 21, %r9;
	shl.b32 	%r390, %r389, 7;
	mul.lo.s32 	%r391, %r389, %r9;
	sub.s32 	%r392, 21, %r391;
	add.s32 	%r393, %r268, %r390;
	mad.lo.s32 	%r394, %r265, %r392, %r393;
	mul.wide.s32 	%rd68, %r394, 4;
	add.s64 	%rd69, %rd25, %rd68;
	st.global.u32 	[%rd69], %r470;
	div.s32 	%r395, 22, %r9;
	shl.b32 	%r396, %r395, 7;
	mul.lo.s32 	%r397, %r395, %r9;
	sub.s32 	%r398, 22, %r397;
	add.s32 	%r399, %r268, %r396;
	mad.lo.s32 	%r400, %r265, %r398, %r399;
	mul.wide.s32 	%rd70, %r400, 4;
	add.s64 	%rd71, %rd25, %rd70;
	st.global.u32 	[%rd71], %r469;
	div.s32 	%r401, 23, %r9;
	shl.b32 	%r402, %r401, 7;
	mul.lo.s32 	%r403, %r401, %r9;
	sub.s32 	%r404, 23, %r403;
	add.s32 	%r405, %r268, %r402;
	mad.lo.s32 	%r406, %r265, %r404, %r405;
	mul.wide.s32 	%rd72, %r406, 4;
	add.s64 	%rd73, %rd25, %rd72;
	st.global.u32 	[%rd73], %r468;
	div.s32 	%r407, 24, %r9;
	shl.b32 	%r408, %r407, 7;
	mul.lo.s32 	%r409, %r407, %r9;
	sub.s32 	%r410, 24, %r409;
	add.s32 	%r411, %r268, %r408;
	mad.lo.s32 	%r412, %r265, %r410, %r411;
	mul.wide.s32 	%rd74, %r412, 4;
	add.s64 	%rd75, %rd25, %rd74;
	st.global.u32 	[%rd75], %r467;
	div.s32 	%r413, 25, %r9;
	shl.b32 	%r414, %r413, 7;
	mul.lo.s32 	%r415, %r413, %r9;
	sub.s32 	%r416, 25, %r415;
	add.s32 	%r417, %r268, %r414;
	mad.lo.s32 	%r418, %r265, %r416, %r417;
	mul.wide.s32 	%rd76, %r418, 4;
	add.s64 	%rd77, %rd25, %rd76;
	st.global.u32 	[%rd77], %r466;
	div.s32 	%r419, 26, %r9;
	shl.b32 	%r420, %r419, 7;
	mul.lo.s32 	%r421, %r419, %r9;
	sub.s32 	%r422, 26, %r421;
	add.s32 	%r423, %r268, %r420;
	mad.lo.s32 	%r424, %r265, %r422, %r423;
	mul.wide.s32 	%rd78, %r424, 4;
	add.s64 	%rd79, %rd25, %rd78;
	st.global.u32 	[%rd79], %r465;
	div.s32 	%r425, 27, %r9;
	shl.b32 	%r426, %r425, 7;
	mul.lo.s32 	%r427, %r425, %r9;
	sub.s32 	%r428, 27, %r427;
	add.s32 	%r429, %r268, %r426;
	mad.lo.s32 	%r430, %r265, %r428, %r429;
	mul.wide.s32 	%rd80, %r430, 4;
	add.s64 	%rd81, %rd25, %rd80;
	st.global.u32 	[%rd81], %r464;
	div.s32 	%r431, 28, %r9;
	shl.b32 	%r432, %r431, 7;
	mul.lo.s32 	%r433, %r431, %r9;
	sub.s32 	%r434, 28, %r433;
	add.s32 	%r435, %r268, %r432;
	mad.lo.s32 	%r436, %r265, %r434, %r435;
	mul.wide.s32 	%rd82, %r436, 4;
	add.s64 	%rd83, %rd25, %rd82;
	st.global.u32 	[%rd83], %r463;
	div.s32 	%r437, 29, %r9;
	shl.b32 	%r438, %r437, 7;
	mul.lo.s32 	%r439, %r437, %r9;
	sub.s32 	%r440, 29, %r439;
	add.s32 	%r441, %r268, %r438;
	mad.lo.s32 	%r442, %r265, %r440, %r441;
	mul.wide.s32 	%rd84, %r442, 4;
	add.s64 	%rd85, %rd25, %rd84;
	st.global.u32 	[%rd85], %r462;
	div.s32 	%r443, 30, %r9;
	shl.b32 	%r444, %r443, 7;
	mul.lo.s32 	%r445, %r443, %r9;
	sub.s32 	%r446, 30, %r445;
	add.s32 	%r447, %r268, %r444;
	mad.lo.s32 	%r448, %r265, %r446, %r447;
	mul.wide.s32 	%rd86, %r448, 4;
	add.s64 	%rd87, %rd25, %rd86;
	st.global.u32 	[%rd87], %r461;
	div.s32 	%r449, 31, %r9;
	shl.b32 	%r450, %r449, 7;
	mul.lo.s32 	%r451, %r449, %r9;
	sub.s32 	%r452, 31, %r451;
	add.s32 	%r453, %r268, %r450;
	mad.lo.s32 	%r454, %r265, %r452, %r453;
	mul.wide.s32 	%rd88, %r454, 4;
	add.s64 	%rd89, %rd25, %rd88;
	st.global.u32 	[%rd89], %r460;
$L__BB226_45:
	ret;

}
	// .globl	_Z9cuda_gemmIiLi128ELi1ELi1ELi4096ELi2ELi2ELi64ELi1ELi1EEviiiPT_S1_S1_iii
.visible .entry _Z9cuda_gemmIiLi128ELi1ELi1ELi4096ELi2ELi2ELi64ELi1ELi1EEviiiPT_S1_S1_iii(
	.param .u32 _Z9cuda_gemmIiLi128ELi1ELi1ELi4096ELi2ELi2ELi64ELi1ELi1EEviiiPT_S1_S1_iii_param_0,
	.param .u32 _Z9cuda_gemmIiLi128ELi1ELi1ELi4096ELi2ELi2ELi64ELi1ELi1EEviiiPT_S1_S1_iii_param_1,
	.param .u32 _Z9cuda_gemmIiLi128ELi1ELi1ELi4096ELi2ELi2ELi64ELi1ELi1EEviiiPT_S1_S1_iii_param_2,
	.param .u64 .ptr .align 1 _Z9cuda_gemmIiLi128ELi1ELi1ELi4096ELi2ELi2ELi64ELi1ELi1EEviiiPT_S1_S1_iii_param_3,
	.param .u64 .ptr .align 1 _Z9cuda_gemmIiLi128ELi1ELi1ELi4096ELi2ELi2ELi64ELi1ELi1EEviiiPT_S1_S1_iii_param_4,
	.param .u64 .ptr .align 1 _Z9cuda_gemmIiLi128ELi1ELi1ELi4096ELi2ELi2ELi64ELi1ELi1EEviiiPT_S1_S1_iii_param_5,
	.param .u32 _Z9cuda_gemmIiLi128ELi1ELi1ELi4096ELi2ELi2ELi64ELi1ELi1EEviiiPT_S1_S1_iii_param_6,
	.param .u32 _Z9cuda_gemmIiLi128ELi1ELi1ELi4096ELi2ELi2ELi64ELi1ELi1EEviiiPT_S1_S1_iii_param_7,
	.param .u32 _Z9cuda_gemmIiLi128ELi1ELi1ELi4096ELi2ELi2ELi64ELi1ELi1EEviiiPT_S1_S1_iii_param_8
)
.maxntid 128
{
	.reg .pred 	%p<71>;
	.reg .b16 	%rs<5>;
	.reg .b32 	%r<271>;
	.reg .b64 	%rd<26>;
	// demoted variable
	.shared .align 128 .b8 _ZZ9cuda_gemmIiLi128ELi1ELi1ELi4096ELi2ELi2ELi64ELi1ELi1EEviiiPT_S1_S1_iiiE11kron_fac_sh[24];
	// demoted variable
	.shared .align 128 .b8 _ZZ9cuda_gemmIiLi128ELi1ELi1ELi4096ELi2ELi2ELi64ELi1ELi1EEviiiPT_S1_S1_iiiE3Ash[16384];
	ld.param.u64 	%rd8, [_Z9cuda_gemmIiLi128ELi1ELi1ELi4096ELi2ELi2ELi64ELi1ELi1EEviiiPT_S1_S1_iii_param_3];
	ld.param.u64 	%rd6, [_Z9cuda_gemmIiLi128ELi1ELi1ELi4096ELi2ELi2ELi64ELi1ELi1EEviiiPT_S1_S1_iii_param_4];
	cvta.to.global.u64 	%rd1, %rd8;
	mov.u32 	%r1, %tid.x;
	setp.gt.u32 	%p1, %r1, 3;
	@%p1 bra 	$L__BB227_3;
	mov.u32 	%r2, %ntid.x;
	mul.wide.u32 	%rd9, %r1, 4;
	cvta.to.global.u64 	%rd10, %rd6;
	add.s64 	%rd25, %rd10, %rd9;
	mul.wide.u32 	%rd3, %r2, 4;
	mov.u32 	%r39, _ZZ9cuda_gemmIiLi128ELi1ELi1ELi4096ELi2ELi2ELi64ELi1ELi1EEviiiPT_S1_S1_iiiE11kron_fac_sh;
	mov.u32 	%r261, %r1;
$L__BB227_2:
	ld.global.u32 	%r37, [%rd25];
	and.b32  	%r38, %r261, 1;
	mad.lo.s32 	%r40, %r38, 12, %r39;
	shl.b32 	%r41, %r261, 1;
	and.b32  	%r42, %r41, -4;
	add.s32 	%r43, %r40, %r42;
	st.shared.u32 	[%r43], %r37;
	add.s32 	%r261, %r261, %r2;
	add.s64 	%rd25, %rd25, %rd3;
	setp.lt.u32 	%p2, %r261, 4;
	@%p2 bra 	$L__BB227_2;
$L__BB227_3:
	mov.u32 	%r5, %ctaid.y;
	mov.u32 	%r44, %nctaid.y;
	setp.ge.u32 	%p3, %r5, %r44;
	@%p3 bra 	$L__BB227_10;
	shl.b32 	%r264, %r1, 2;
	mov.u32 	%r7, %ntid.x;
	shl.b32 	%r8, %r7, 2;
	shl.b32 	%r9, %r5, 12;
	xor.b32  	%r45, %r264, 4095;
	sub.s32 	%r46, %r45, %r8;
	cvt.u16.u32 	%rs2, %r46;
	cvt.u16.u32 	%rs3, %r8;
	div.u16 	%rs4, %rs2, %rs3;
	and.b16  	%rs1, %rs4, 3;
	setp.eq.s16 	%p4, %rs1, 2;
	@%p4 bra 	$L__BB227_7;
	cvt.u32.u16 	%r10, %rs1;
	mov.b32 	%r263, 0;
$L__BB227_6:
	.pragma "nounroll";
	add.s32 	%r48, %r9, %r264;
	mul.wide.u32 	%rd11, %r48, 4;
	add.s64 	%rd12, %rd1, %rd11;
	ld.global.v4.u32 	{%r49, %r50, %r51, %r52}, [%rd12];
	shl.b32 	%r53, %r264, 2;
	mov.u32 	%r54, _ZZ9cuda_gemmIiLi128ELi1ELi1ELi4096ELi2ELi2ELi64ELi1ELi1EEviiiPT_S1_S1_iiiE3Ash;
	add.s32 	%r55, %r54, %r53;
	st.shared.v4.u32 	[%r55], {%r49, %r50, %r51, %r52};
	add.s32 	%r264, %r264, %r8;
	add.s32 	%r263, %r263, 1;
	xor.b32  	%r56, %r263, %r10;
	setp.ne.s32 	%p5, %r56, 2;
	@%p5 bra 	$L__BB227_6;
$L__BB227_7:
	add.s32 	%r265, %r264, %r9;
	mad.lo.s32 	%r269, %r7, 12, %r265;
	shl.b32 	%r18, %r7, 4;
	shl.b32 	%r57, %r7, 3;
	add.s32 	%r268, %r265, %r57;
	add.s32 	%r267, %r265, %r8;
	mul.lo.s32 	%r21, %r7, 48;
	shl.b32 	%r58, %r264, 2;
	mov.u32 	%r59, _ZZ9cuda_gemmIiLi128ELi1ELi1ELi4096ELi2ELi2ELi64ELi1ELi1EEviiiPT_S1_S1_iiiE3Ash;
	add.s32 	%r266, %r59, %r58;
	shl.b32 	%r23, %r7, 6;
	shl.b32 	%r24, %r7, 5;
$L__BB227_8:
	mul.wide.s32 	%rd13, %r269, 4;
	add.s64 	%rd14, %rd1, %rd13;
	mul.wide.s32 	%rd15, %r268, 4;
	add.s64 	%rd16, %rd1, %rd15;
	mul.wide.s32 	%rd17, %r267, 4;
	add.s64 	%rd18, %rd1, %rd17;
	mul.wide.s32 	%rd19, %r265, 4;
	add.s64 	%rd20, %rd1, %rd19;
	ld.global.v4.u32 	{%r60, %r61, %r62, %r63}, [%rd20];
	st.shared.v4.u32 	[%r266], {%r60, %r61, %r62, %r63};
	add.s32 	%r64, %r264, %r8;
	ld.global.v4.u32 	{%r65, %r66, %r67, %r68}, [%rd18];
	add.s32 	%r69, %r266, %r18;
	st.shared.v4.u32 	[%r69], {%r65, %r66, %r67, %r68};
	add.s32 	%r70, %r64, %r8;
	ld.global.v4.u32 	{%r71, %r72, %r73, %r74}, [%rd16];
	add.s32 	%r75, %r266, %r24;
	st.shared.v4.u32 	[%r75], {%r71, %r72, %r73, %r74};
	add.s32 	%r76, %r70, %r8;
	ld.global.v4.u32 	{%r77, %r78, %r79, %r80}, [%rd14];
	add.s32 	%r81, %r266, %r21;
	st.shared.v4.u32 	[%r81], {%r77, %r78, %r79, %r80};
	add.s32 	%r264, %r76, %r8;
	add.s32 	%r269, %r269, %r18;
	add.s32 	%r268, %r268, %r18;
	add.s32 	%r267, %r267, %r18;
	add.s32 	%r266, %r266, %r23;
	add.s32 	%r265, %r265, %r18;
	setp.lt.u32 	%p6, %r264, 4096;
	@%p6 bra 	$L__BB227_8;
	ld.param.u64 	%rd24, [_Z9cuda_gemmIiLi128ELi1ELi1ELi4096ELi2ELi2ELi64ELi1ELi1EEviiiPT_S1_S1_iii_param_5];
	and.b32  	%r82, %r1, 1;
	shl.b32 	%r83, %r1, 2;
	and.b32  	%r84, %r83, 4;
	mov.u32 	%r85, _ZZ9cuda_gemmIiLi128ELi1ELi1ELi4096ELi2ELi2ELi64ELi1ELi1EEviiiPT_S1_S1_iiiE11kron_fac_sh;
	add.s32 	%r86, %r85, %r84;
	bar.sync 	0;
	shl.b32 	%r87, %r1, 1;
	or.b32  	%r88, %r87, %r82;
	shl.b32 	%r89, %r88, 2;
	mov.u32 	%r90, _ZZ9cuda_gemmIiLi128ELi1ELi1ELi4096ELi2ELi2ELi64ELi1ELi1EEviiiPT_S1_S1_iiiE3Ash;
	add.s32 	%r91, %r90, %r89;
	ld.shared.u32 	%r92, [%r91];
	xor.b32  	%r93, %r82, 1;
	or.b32  	%r94, %r87, %r93;
	shl.b32 	%r95, %r94, 2;
	add.s32 	%r96, %r90, %r95;
	ld.shared.u32 	%r97, [%r96];
	ld.shared.u32 	%r98, [%r86];
	shfl.sync.idx.b32	%r99|%p7, %r98, %r82, 7711, -1;
	mul.lo.s32 	%r100, %r99, %r92;
	shfl.sync.idx.b32	%r101|%p8, %r98, %r93, 7711, -1;
	mad.lo.s32 	%r102, %r101, %r97, %r100;
	ld.shared.u32 	%r103, [%r86+12];
	shfl.sync.idx.b32	%r104|%p9, %r103, %r82, 7711, -1;
	mul.lo.s32 	%r105, %r104, %r92;
	shfl.sync.idx.b32	%r106|%p10, %r103, %r93, 7711, -1;
	mad.lo.s32 	%r107, %r106, %r97, %r105;
	ld.shared.u32 	%r108, [%r91+1024];
	ld.shared.u32 	%r109, [%r96+1024];
	shfl.sync.idx.b32	%r110|%p11, %r98, %r82, 7711, -1;
	mul.lo.s32 	%r111, %r110, %r108;
	shfl.sync.idx.b32	%r112|%p12, %r98, %r93, 7711, -1;
	mad.lo.s32 	%r113, %r112, %r109, %r111;
	shfl.sync.idx.b32	%r114|%p13, %r103, %r82, 7711, -1;
	mul.lo.s32 	%r115, %r114, %r108;
	shfl.sync.idx.b32	%r116|%p14, %r103, %r93, 7711, -1;
	mad.lo.s32 	%r117, %r116, %r109, %r115;
	ld.shared.u32 	%r118, [%r91+2048];
	ld.shared.u32 	%r119, [%r96+2048];
	shfl.sync.idx.b32	%r120|%p15, %r98, %r82, 7711, -1;
	mul.lo.s32 	%r121, %r120, %r118;
	shfl.sync.idx.b32	%r122|%p16, %r98, %r93, 7711, -1;
	mad.lo.s32 	%r123, %r122, %r119, %r121;
	shfl.sync.idx.b32	%r124|%p17, %r103, %r82, 7711, -1;
	mul.lo.s32 	%r125, %r124, %r118;
	shfl.sync.idx.b32	%r126|%p18, %r103, %r93, 7711, -1;
	mad.lo.s32 	%r127, %r126, %r119, %r125;
	ld.shared.u32 	%r128, [%r91+3072];
	ld.shared.u32 	%r129, [%r96+3072];
	shfl.sync.idx.b32	%r130|%p19, %r98, %r82, 7711, -1;
	mul.lo.s32 	%r131, %r130, %r128;
	shfl.sync.idx.b32	%r132|%p20, %r98, %r93, 7711, -1;
	mad.lo.s32 	%r133, %r132, %r129, %r131;
	shfl.sync.idx.b32	%r134|%p21, %r103, %r82, 7711, -1;
	mul.lo.s32 	%r135, %r134, %r128;
	shfl.sync.idx.b32	%r136|%p22, %r103, %r93, 7711, -1;
	mad.lo.s32 	%r137, %r136, %r129, %r135;
	ld.shared.u32 	%r138, [%r91+4096];
	ld.shared.u32 	%r139, [%r96+4096];
	shfl.sync.idx.b32	%r140|%p23, %r98, %r82, 7711, -1;
	mul.lo.s32 	%r141, %r140, %r138;
	shfl.sync.idx.b32	%r142|%p24, %r98, %r93, 7711, -1;
	mad.lo.s32 	%r143, %r142, %r139, %r141;
	shfl.sync.idx.b32	%r144|%p25, %r103, %r82, 7711, -1;
	mul.lo.s32 	%r145, %r144, %r138;
	shfl.sync.idx.b32	%r146|%p26, %r103, %r93, 7711, -1;
	mad.lo.s32 	%r147, %r146, %r139, %r145;
	ld.shared.u32 	%r148, [%r91+5120];
	ld.shared.u32 	%r149, [%r96+5120];
	shfl.sync.idx.b32	%r150|%p27, %r98, %r82, 7711, -1;
	mul.lo.s32 	%r151, %r150, %r148;
	shfl.sync.idx.b32	%r152|%p28, %r98, %r93, 7711, -1;
	mad.lo.s32 	%r153, %r152, %r149, %r151;
	shfl.sync.idx.b32	%r154|%p29, %r103, %r82, 7711, -1;
	mul.lo.s32 	%r155, %r154, %r148;
	shfl.sync.idx.b32	%r156|%p30, %r103, %r93, 7711, -1;
	mad.lo.s32 	%r157, %r156, %r149, %r155;
	ld.shared.u32 	%r158, [%r91+6144];
	ld.shared.u32 	%r159, [%r96+6144];
	shfl.sync.idx.b32	%r160|%p31, %r98, %r82, 7711, -1;
	mul.lo.s32 	%r161, %r160, %r158;
	shfl.sync.idx.b32	%r162|%p32, %r98, %r93, 7711, -1;
	mad.lo.s32 	%r163, %r162, %r159, %r161;
	shfl.sync.idx.b32	%r164|%p33, %r103, %r82, 7711, -1;
	mul.lo.s32 	%r165, %r164, %r158;
	shfl.sync.idx.b32	%r166|%p34, %r103, %r93, 7711, -1;
	mad.lo.s32 	%r167, %r166, %r159, %r165;
	ld.shared.u32 	%r168, [%r91+7168];
	ld.shared.u32 	%r169, [%r96+7168];
	shfl.sync.idx.b32	%r170|%p35, %r98, %r82, 7711, -1;
	mul.lo.s32 	%r171, %r170, %r168;
	shfl.sync.idx.b32	%r172|%p36, %r98, %r93, 7711, -1;
	mad.lo.s32 	%r173, %r172, %r169, %r171;
	shfl.sync.idx.b32	%r174|%p37, %r103, %r82, 7711, -1;
	mul.lo.s32 	%r175, %r174, %r168;
	shfl.sync.idx.b32	%r176|%p38, %r103, %r93, 7711, -1;
	mad.lo.s32 	%r177, %r176, %r169, %r175;
	ld.shared.u32 	%r178, [%r91+8192];
	ld.shared.u32 	%r179, [%r96+8192];
	shfl.sync.idx.b32	%r180|%p39, %r98, %r82, 7711, -1;
	mul.lo.s32 	%r181, %r180, %r178;
	shfl.sync.idx.b32	%r182|%p40, %r98, %r93, 7711, -1;
	mad.lo.s32 	%r183, %r182, %r179, %r181;
	shfl.sync.idx.b32	%r184|%p41, %r103, %r82, 7711, -1;
	mul.lo.s32 	%r185, %r184, %r178;
	shfl.sync.idx.b32	%r186|%p42, %r103, %r93, 7711, -1;
	mad.lo.s32 	%r187, %r186, %r179, %r185;
	ld.shared.u32 	%r188, [%r91+9216];
	ld.shared.u32 	%r189, [%r96+9216];
	shfl.sync.idx.b32	%r190|%p43, %r98, %r82, 7711, -1;
	mul.lo.s32 	%r191, %r190, %r188;
	shfl.sync.idx.b32	%r192|%p44, %r98, %r93, 7711, -1;
	mad.lo.s32 	%r193, %r192, %r189, %r191;
	shfl.sync.idx.b32	%r194|%p45, %r103, %r82, 7711, -1;
	mul.lo.s32 	%r195, %r194, %r188;
	shfl.sync.idx.b32	%r196|%p46, %r103, %r93, 7711, -1;
	mad.lo.s32 	%r197, %r196, %r189, %r195;
	ld.shared.u32 	%r198, [%r91+10240];
	ld.shared.u32 	%r199, [%r96+10240];
	shfl.sync.idx.b32	%r200|%p47, %r98, %r82, 7711, -1;
	mul.lo.s32 	%r201, %r200, %r198;
	shfl.sync.idx.b32	%r202|%p48, %r98, %r93, 7711, -1;
	mad.lo.s32 	%r203, %r202, %r199, %r201;
	shfl.sync.idx.b32	%r204|%p49, %r103, %r82, 7711, -1;
	mul.lo.s32 	%r205, %r204, %r198;
	shfl.sync.idx.b32	%r206|%p50, %r103, %r93, 7711, -1;
	mad.lo.s32 	%r207, %r206, %r199, %r205;
	ld.shared.u32 	%r208, [%r91+11264];
	ld.shared.u32 	%r209, [%r96+11264];
	shfl.sync.idx.b32	%r210|%p51, %r98, %r82, 7711, -1;
	mul.lo.s32 	%r211, %r210, %r208;
	shfl.sync.idx.b32	%r212|%p52, %r98, %r93, 7711, -1;
	mad.lo.s32 	%r213, %r212, %r209, %r211;
	shfl.sync.idx.b32	%r214|%p53, %r103, %r82, 7711, -1;
	mul.lo.s32 	%r215, %r214, %r208;
	shfl.sync.idx.b32	%r216|%p54, %r103, %r93, 7711, -1;
	mad.lo.s32 	%r217, %r216, %r209, %r215;
	ld.shared.u32 	%r218, [%r91+12288];
	ld.shared.u32 	%r219, [%r96+12288];
	shfl.sync.idx.b32	%r220|%p55, %r98, %r82, 7711, -1;
	mul.lo.s32 	%r221, %r220, %r218;
	shfl.sync.idx.b32	%r222|%p56, %r98, %r93, 7711, -1;
	mad.lo.s32 	%r223, %r222, %r219, %r221;
	shfl.sync.idx.b32	%r224|%p57, %r103, %r82, 7711, -1;
	mul.lo.s32 	%r225, %r224, %r218;
	shfl.sync.idx.b32	%r226|%p58, %r103, %r93, 7711, -1;
	mad.lo.s32 	%r227, %r226, %r219, %r225;
	ld.shared.u32 	%r228, [%r91+13312];
	ld.shared.u32 	%r229, [%r96+13312];
	shfl.sync.idx.b32	%r230|%p59, %r98, %r82, 7711, -1;
	mul.lo.s32 	%r231, %r230, %r228;
	shfl.sync.idx.b32	%r232|%p60, %r98, %r93, 7711, -1;
	mad.lo.s32 	%r233, %r232, %r229, %r231;
	shfl.sync.idx.b32	%r234|%p61, %r103, %r82, 7711, -1;
	mul.lo.s32 	%r235, %r234, %r228;
	shfl.sync.idx.b32	%r236|%p62, %r103, %r93, 7711, -1;
	mad.lo.s32 	%r237, %r236, %r229, %r235;
	ld.shared.u32 	%r238, [%r91+14336];
	ld.shared.u32 	%r239, [%r96+14336];
	shfl.sync.idx.b32	%r240|%p63, %r98, %r82, 7711, -1;
	mul.lo.s32 	%r241, %r240, %r238;
	shfl.sync.idx.b32	%r242|%p64, %r98, %r93, 7711, -1;
	mad.lo.s32 	%r243, %r242, %r239, %r241;
	shfl.sync.idx.b32	%r244|%p65, %r103, %r82, 7711, -1;
	mul.lo.s32 	%r245, %r244, %r238;
	shfl.sync.idx.b32	%r246|%p66, %r103, %r93, 7711, -1;
	mad.lo.s32 	%r247, %r246, %r239, %r245;
	ld.shared.u32 	%r248, [%r91+15360];
	ld.shared.u32 	%r249, [%r96+15360];
	shfl.sync.idx.b32	%r250|%p67, %r98, %r82, 7711, -1;
	mul.lo.s32 	%r251, %r250, %r248;
	shfl.sync.idx.b32	%r252|%p68, %r98, %r93, 7711, -1;
	mad.lo.s32 	%r253, %r252, %r249, %r251;
	shfl.sync.idx.b32	%r254|%p69, %r103, %r82, 7711, -1;
	mul.lo.s32 	%r255, %r254, %r248;
	shfl.sync.idx.b32	%r256|%p70, %r103, %r93, 7711, -1;
	mad.lo.s32 	%r257, %r256, %r249, %r255;
	bar.sync 	0;
	mov.u32 	%r258, %ctaid.y;
	shl.b32 	%r259, %r258, 12;
	or.b32  	%r260, %r259, %r1;
	cvta.to.global.u64 	%rd21, %rd24;
	mul.wide.u32 	%rd22, %r260, 4;
	add.s64 	%rd23, %rd21, %rd22;
	st.global.u32 	[%rd23], %r102;
	st.global.u32 	[%rd23+8192], %r107;
	st.global.u32 	[%rd23+512], %r113;
	st.global.u32 	[%rd23+8704], %r117;
	st.global.u32 	[%rd23+1024], %r123;
	st.global.u32 	[%rd23+9216], %r127;
	st.global.u32 	[%rd23+1536], %r133;
	st.global.u32 	[%rd23+9728], %r137;
	st.global.u32 	[%rd23+2048], %r143;
	st.global.u32 	[%rd23+10240], %r147;
	st.global.u32 	[%rd23+2560], %r153;
	st.global.u32 	[%rd23+10752], %r157;
	st.global.u32 	[%rd23+3072], %r163;
	st.global.u32 	[%rd23+11264], %r167;
	st.global.u32 	[%rd23+3584], %r173;
	st.global.u32 	[%rd23+11776], %r177;
	st.global.u32 	[%rd23+4096], %r183;
	st.global.u32 	[%rd23+12288], %r187;
	st.global.u32 	[%rd23+4608], %r193;
	st.global.u32 	[%rd23+12800], %r197;
	st.global.u32 	[%rd23+5120], %r203;
	st.global.u32 	[%rd23+13312], %r207;
	st.global.u32 	[%rd23+5632], %r213;
	st.global.u32 	[%rd23+13824], %r217;
	st.global.u32 	[%rd23+6144], %r223;
	st.global.u32 	[%rd23+14336], %r227;
	st.global.u32 	[%rd23+6656], %r233;
	st.global.u32 	[%rd23+14848], %r237;
	st.global.u32 	[%rd23+7168], %r243;
	st.global.u32 	[%rd23+15360], %r247;
	st.global.u32 	[%rd23+7680], %r253;
	st.global.u32 	[%rd23+15872], %r257;
$L__BB227_10:
	ret;

}
	// .globl	_Z9cuda_gemmIiLi128ELi1ELi1ELi4096ELi4ELi4ELi64ELi0ELi0EEviiiPT_S1_S1_iii
.visible .entry _Z9cuda_gemmIiLi128ELi1ELi1ELi4096ELi4ELi4ELi64ELi0ELi0EEviiiPT_S1_S1_iii(
	.param .u32 _Z9cuda_gemmIiLi128ELi1ELi1ELi4096ELi4ELi4ELi64ELi0ELi0EEviiiPT_S1_S1_iii_param_0,
	.param .u32 _Z9cuda_gemmIiLi128ELi1ELi1ELi4096ELi4ELi4ELi64ELi0ELi0EEviiiPT_S1_S1_iii_param_1,
	.param .u32 _Z9cuda_gemmIiLi128ELi1ELi1ELi4096ELi4ELi4ELi64ELi0ELi0EEviiiPT_S1_S1_iii_param_2,
	.param .u64 .ptr .align 1 _Z9cuda_gemmIiLi128ELi1ELi1ELi4096ELi4ELi4ELi64ELi0ELi0EEviiiPT_S1_S1_iii_param_3,
	.param .u64 .ptr .align 1 _Z9cuda_gemmIiLi128ELi1ELi1ELi4096ELi4ELi4ELi64ELi0ELi0EEviiiPT_S1_S1_iii_param_4,
	.param .u64 .ptr .align 1 _Z9cuda_gemmIiLi128ELi1ELi1ELi4096ELi4ELi4ELi64ELi0ELi0EEviiiPT_S1_S1_iii_param_5,
	.param .u32 _Z9cuda_gemmIiLi128ELi1ELi1ELi4096ELi4ELi4ELi64ELi0ELi0EEviiiPT_S1_S1_iii_param_6,
	.param .u32 _Z9cuda_gemmIiLi128ELi1ELi1ELi4096ELi4ELi4ELi64ELi0ELi0EEviiiPT_S1_S1_iii_param_7,
	.param .u32 _Z9cuda_gemmIiLi128ELi1ELi1ELi4096ELi4ELi4ELi64ELi0ELi0EEviiiPT_S1_S1_iii_param_8
)
.maxntid 128
{
	.local .align 16 .b8 	__local_depot228[128];
	.reg .b64 	%SP;
	.reg .b64 	%SPL;
	.reg .pred 	%p<32>;
	.reg .b16 	%rs<8>;
	.reg .b32 	%r<500>;
	.reg .b64 	%rd<88>;
	// demoted variable
	.shared .align 128 .b8 _ZZ9cuda_gemmIiLi128ELi1ELi1ELi4096ELi4ELi4ELi64ELi0ELi0EEviiiPT_S1_S1_iiiE11kron_fac_sh[80];
	// demoted variable
	.shared .align 128 .b8 _ZZ9cuda_gemmIiLi128ELi1ELi1ELi4096ELi4ELi4ELi64ELi0ELi0EEviiiPT_S1_S1_iiiE3Ash[16384];
	mov.u64 	%SPL, __local_depot228;
	ld.param.u64 	%rd6, [_Z9cuda_gemmIiLi128ELi1ELi1ELi4096ELi4ELi4ELi64ELi0ELi0EEviiiPT_S1_S1_iii_param_3];
	ld.param.u64 	%rd4, [_Z9cuda_gemmIiLi128ELi1ELi1ELi4096ELi4ELi4ELi64ELi0ELi0EEviiiPT_S1_S1_iii_param_4];
	ld.param.u32 	%r138, [_Z9cuda_gemmIiLi128ELi1ELi1ELi4096ELi4ELi4ELi64ELi0ELi0EEviiiPT_S1_S1_iii_param_6];
	ld.param.u32 	%r139, [_Z9cuda_gemmIiLi128ELi1ELi1ELi4096ELi4ELi4ELi64ELi0ELi0EEviiiPT_S1_S1_iii_param_7];
	cvta.to.global.u64 	%rd1, %rd6;
	add.u64 	%rd2, %SPL, 0;
	mov.u32 	%r1, %tid.x;
	mul.lo.s32 	%r2, %r139, %r138;
	setp.ge.u32 	%p1, %r1, %r2;
	@%p1 bra 	$L__BB228_3;
	mov.u32 	%r3, %ntid.x;
	cvta.to.global.u64 	%rd3, %rd4;
	mov.u32 	%r142, _ZZ9cuda_gemmIiLi128ELi1ELi1ELi4096ELi4ELi4ELi64ELi0ELi0EEviiiPT_S1_S1_iiiE11kron_fac_sh;
	mov.u32 	%r445, %r1;
$L__BB228_2:
	mul.wide.u32 	%rd8, %r445, 4;
	add.s64 	%rd9, %rd3, %rd8;
	ld.global.u32 	%r140, [%rd9];
	rem.u32 	%r141, %r445, %r138;
	mad.lo.s32 	%r143, %r141, 20, %r142;
	div.u32 	%r144, %r445, %r139;
	shl.b32 	%r145, %r144, 2;
	add.s32 	%r146, %r143, %r145;
	st.shared.u32 	[%r146], %r140;
	add.s32 	%r445, %r445, %r3;
	setp.lt.u32 	%p2, %r445, %r2;
	@%p2 bra 	$L__BB228_2;
$L__BB228_3:
	div.s32 	%r6, 4096, %r139;
	min.s32 	%r7, %r6, 128;
	cvt.u16.u32 	%rs3, %r7;
	div.s16 	%rs1, 128, %rs3;
	div.s16 	%rs4, 4, %rs1;
	cvt.s32.s16 	%r8, %rs4;
	div.u32 	%r10, %r1, %r7;
	mul.lo.s32 	%r147, %r10, %r7;
	sub.s32 	%r9, %r1, %r147;
	mov.u32 	%r11, %ctaid.y;
	mov.u32 	%r148, %nctaid.y;
	setp.ge.u32 	%p3, %r11, %r148;
	@%p3 bra 	$L__BB228_40;
	ld.param.u32 	%r443, [_Z9cuda_gemmIiLi128ELi1ELi1ELi4096ELi4ELi4ELi64ELi0ELi0EEviiiPT_S1_S1_iii_param_2];
	mov.u32 	%r149, %ctaid.x;
	shl.b32 	%r448, %r1, 2;
	shl.b32 	%r150, %r149, 12;
	mov.u32 	%r151, %ntid.x;
	shl.b32 	%r13, %r151, 2;
	and.b32  	%r14, %r9, 3;
	min.s32 	%r15, %r138, 4;
	and.b32  	%r16, %r1, 3;
	mov.b32 	%r152, 0;
	st.local.v4.u32 	[%rd2], {%r152, %r152, %r152, %r152};
	st.local.v4.u32 	[%rd2+16], {%r152, %r152, %r152, %r152};
	st.local.v4.u32 	[%rd2+32], {%r152, %r152, %r152, %r152};
	st.local.v4.u32 	[%rd2+48], {%r152, %r152, %r152, %r152};
	st.local.v4.u32 	[%rd2+64], {%r152, %r152, %r152, %r152};
	st.local.v4.u32 	[%rd2+80], {%r152, %r152, %r152, %r152};
	st.local.v4.u32 	[%rd2+96], {%r152, %r152, %r152, %r152};
	st.local.v4.u32 	[%rd2+112], {%r152, %r152, %r152, %r152};
	mad.lo.s32 	%r17, %r11, %r443, %r150;
	xor.b32  	%r153, %r448, 4095;
	sub.s32 	%r154, %r153, %r13;
	cvt.u16.u32 	%rs5, %r154;
	cvt.u16.u32 	%rs6, %r13;
	div.u16 	%rs7, %rs5, %rs6;
	and.b16  	%rs2, %rs7, 3;
	setp.eq.s16 	%p4, %rs2, 2;
	@%p4 bra 	$L__BB228_7;
	cvt.u32.u16 	%r18, %rs2;
	mov.b32 	%r447, 0;
$L__BB228_6:
	.pragma "nounroll";
	add.s32 	%r156, %r17, %r448;
	mul.wide.s32 	%rd10, %r156, 4;
	add.s64 	%rd11, %rd1, %rd10;
	ld.global.v4.u32 	{%r157, %r158, %r159, %r160}, [%rd11];
	shl.b32 	%r161, %r448, 2;
	mov.u32 	%r162, _ZZ9cuda_gemmIiLi128ELi1ELi1ELi4096ELi4ELi4ELi64ELi0ELi0EEviiiPT_S1_S1_iiiE3Ash;
	add.s32 	%r163, %r162, %r161;
	st.shared.v4.u32 	[%r163], {%r157, %r158, %r159, %r160};
	add.s32 	%r448, %r448, %r13;
	add.s32 	%r447, %r447, 1;
	xor.b32  	%r164, %r447, %r18;
	setp.ne.s32 	%p5, %r164, 2;
	@%p5 bra 	$L__BB228_6;
$L__BB228_7:
	mov.u32 	%r171, _ZZ9cuda_gemmIiLi128ELi1ELi1ELi4096ELi4ELi4ELi64ELi0ELi0EEviiiPT_S1_S1_iiiE3Ash;
	shl.b32 	%r179, %r13, 2;
$L__BB228_8:
	add.s32 	%r165, %r17, %r448;
	mul.wide.s32 	%rd12, %r165, 4;
	add.s64 	%rd13, %rd1, %rd12;
	ld.global.v4.u32 	{%r166, %r167, %r168, %r169}, [%rd13];
	shl.b32 	%r170, %r448, 2;
	add.s32 	%r172, %r171, %r170;
	st.shared.v4.u32 	[%r172], {%r166, %r167, %r168, %r169};
	add.s32 	%r173, %r448, %r13;
	add.s32 	%r174, %r17, %r173;
	mul.wide.s32 	%rd14, %r174, 4;
	add.s64 	%rd15, %rd1, %rd14;
	ld.global.v4.u32 	{%r175, %r176, %r177, %r178}, [%rd15];
	add.s32 	%r180, %r172, %r179;
	st.shared.v4.u32 	[%r180], {%r175, %r176, %r177, %r178};
	add.s32 	%r181, %r173, %r13;
	add.s32 	%r182, %r17, %r181;
	mul.wide.s32 	%rd16, %r182, 4;
	add.s64 	%rd17, %rd1, %rd16;
	ld.global.v4.u32 	{%r183, %r184, %r185, %r186}, [%rd17];
	add.s32 	%r187, %r180, %r179;
	st.shared.v4.u32 	[%r187], {%r183, %r184, %r185, %r186};
	add.s32 	%r188, %r181, %r13;
	add.s32 	%r189, %r17, %r188;
	mul.wide.s32 	%rd18, %r189, 4;
	add.s64 	%rd19, %rd1, %rd18;
	ld.global.v4.u32 	{%r190, %r191, %r192, %r193}, [%rd19];
	add.s32 	%r194, %r187, %r179;
	st.shared.v4.u32 	[%r194], {%r190, %r191, %r192, %r193};
	add.s32 	%r448, %r188, %r13;
	setp.lt.u32 	%p6, %r448, 4096;
	@%p6 bra 	$L__BB228_8;
	setp.lt.s32 	%p7, %r6, 1;
	bar.sync 	0;
	mov.b32 	%r450, 0;
	mov.u32 	%r451, %r450;
	mov.u32 	%r452, %r450;
	mov.u32 	%r453, %r450;
	mov.u32 	%r454, %r450;
	mov.u32 	%r455, %r450;
	mov.u32 	%r456, %r450;
	mov.u32 	%r457, %r450;
	mov.u32 	%r458, %r450;
	mov.u32 	%r459, %r450;
	mov.u32 	%r460, %r450;
	mov.u32 	%r461, %r450;
	mov.u32 	%r462, %r450;
	mov.u32 	%r463, %r450;
	mov.u32 	%r464, %r450;
	mov.u32 	%r465, %r450;
	mov.u32 	%r466, %r450;
	mov.u32 	%r467, %r450;
	mov.u32 	%r468, %r450;
	mov.u32 	%r469, %r450;
	mov.u32 	%r470, %r450;
	mov.u32 	%r471, %r450;
	mov.u32 	%r472, %r450;
	mov.u32 	%r473, %r450;
	mov.u32 	%r474, %r450;
	mov.u32 	%r475, %r450;
	mov.u32 	%r476, %r450;
	mov.u32 	%r477, %r450;
	mov.u32 	%r478, %r450;
	mov.u32 	%r479, %r450;
	mov.u32 	%r480, %r450;
	mov.u32 	%r481, %r450;
	@%p7 bra 	$L__BB228_39;
	add.s32 	%r198, %r9, 1;
	and.b32  	%r26, %r198, 3;
	xor.b32  	%r27, %r14, 2;
	add.s32 	%r199, %r9, -1;
	and.b32  	%r28, %r199, 3;
	setp.lt.s32 	%p8, %r14, %r139;
	selp.b32 	%r200, 0, %r139, %p8;
	sub.s32 	%r29, %r14, %r200;
	add.s32 	%r201, %r14, 1;
	setp.lt.s32 	%p9, %r201, %r139;
	selp.b32 	%r202, 0, %r139, %p9;
	sub.s32 	%r30, %r201, %r202;
	add.s32 	%r203, %r14, 2;
	setp.lt.s32 	%p10, %r203, %r139;
	selp.b32 	%r204, 0, %r139, %p10;
	sub.s32 	%r31, %r203, %r204;
	add.s32 	%r205, %r14, 3;
	setp.lt.s32 	%p11, %r205, %r139;
	selp.b32 	%r206, 0, %r139, %p11;
	sub.s32 	%r32, %r205, %r206;
	cvt.s32.s16 	%r33, %rs1;
	mov.b32 	%r486, 0;
	shl.b32 	%r225, %r16, 2;
	mov.u32 	%r487, %r486;
$L__BB228_11:
	setp.gt.s32 	%p12, %r139, 0;
	add.s32 	%r207, %r487, %r9;
	mul.lo.s32 	%r72, %r207, %r139;
	@%p12 bra 	$L__BB228_12;
	bra.uni 	$L__BB228_13;
$L__BB228_12:
	add.s32 	%r208, %r14, %r72;
	shl.b32 	%r209, %r208, 2;
	add.s32 	%r211, %r171, %r209;
	ld.shared.u32 	%r488, [%r211];
$L__BB228_13:
	setp.lt.s32 	%p13, %r139, 2;
	@%p13 bra 	$L__BB228_15;
	add.s32 	%r212, %r26, %r72;
	shl.b32 	%r213, %r212, 2;
	add.s32 	%r215, %r171, %r213;
	ld.shared.u32 	%r484, [%r215];
$L__BB228_15:
	setp.lt.s32 	%p14, %r139, 3;
	@%p14 bra 	$L__BB228_17;
	add.s32 	%r216, %r27, %r72;
	shl.b32 	%r217, %r216, 2;
	add.s32 	%r219, %r171, %r217;
	ld.shared.u32 	%r483, [%r219];
$L__BB228_17:
	setp.lt.s32 	%p15, %r139, 4;
	@%p15 bra 	$L__BB228_19;
	add.s32 	%r220, %r28, %r72;
	shl.b32 	%r221, %r220, 2;
	add.s32 	%r223, %r171, %r221;
	ld.shared.u32 	%r482, [%r223];
$L__BB228_19:
	setp.lt.s32 	%p16, %r10, %r15;
	@%p16 bra 	$L__BB228_20;
	bra.uni 	$L__BB228_37;
$L__BB228_20:
	mul.lo.s32 	%r492, %r486, %r8;
	mov.u32 	%r493, %r10;
$L__BB228_21:
	setp.gt.u32 	%p17, %r139, 64;
	mov.u32 	%r224, _ZZ9cuda_gemmIiLi128ELi1ELi1ELi4096ELi4ELi4ELi64ELi0ELi0EEviiiPT_S1_S1_iiiE11kron_fac_sh;
	mad.lo.s32 	%r84, %r493, 20, %r224;
	add.s32 	%r226, %r84, %r225;
	ld.shared.u32 	%r85, [%r226];
	@%p17 bra 	$L__BB228_28;
	setp.lt.s32 	%p22, %r139, 2;
	shfl.sync.idx.b32	%r240|%p23, %r85, %r29, 7199, -1;
	mul.lo.s32 	%r499, %r240, %r488;
	@%p22 bra 	$L__BB228_24;
	shfl.sync.idx.b32	%r241|%p24, %r85, %r30, 7199, -1;
	mad.lo.s32 	%r499, %r241, %r484, %r499;
$L__BB228_24:
	setp.lt.s32 	%p25, %r139, 3;
	@%p25 bra 	$L__BB228_26;
	shfl.sync.idx.b32	%r242|%p26, %r85, %r31, 7199, -1;
	mad.lo.s32 	%r499, %r242, %r483, %r499;
$L__BB228_26:
	setp.lt.s32 	%p27, %r139, 4;
	@%p27 bra 	$L__BB228_36;
	shfl.sync.idx.b32	%r243|%p28, %r85, %r32, 7199, -1;
	mad.lo.s32 	%r499, %r243, %r482, %r499;
	bra.uni 	$L__BB228_36;
$L__BB228_28:
	setp.lt.s32 	%p18, %r139, 1;
	mov.b32 	%r499, 0;
	@%p18 bra 	$L__BB228_30;
	shl.b32 	%r228, %r14, 2;
	add.s32 	%r229, %r84, %r228;
	ld.shared.u32 	%r230, [%r229];
	mul.lo.s32 	%r499, %r230, %r488;
$L__BB228_30:
	setp.lt.s32 	%p19, %r139, 2;
	@%p19 bra 	$L__BB228_32;
	shl.b32 	%r231, %r26, 2;
	add.s32 	%r232, %r84, %r231;
	ld.shared.u32 	%r233, [%r232];
	mad.lo.s32 	%r499, %r233, %r484, %r499;
$L__BB228_32:
	setp.lt.s32 	%p20, %r139, 3;
	@%p20 bra 	$L__BB228_34;
	shl.b32 	%r234, %r27, 2;
	add.s32 	%r235, %r84, %r234;
	ld.shared.u32 	%r236, [%r235];
	mad.lo.s32 	%r499, %r236, %r483, %r499;
$L__BB228_34:
	setp.lt.s32 	%p21, %r139, 4;
	@%p21 bra 	$L__BB228_36;
	shl.b32 	%r237, %r28, 2;
	add.s32 	%r238, %r84, %r237;
	ld.shared.u32 	%r239, [%r238];
	mad.lo.s32 	%r499, %r239, %r482, %r499;
$L__BB228_36:
	mul.wide.s32 	%rd20, %r492, 4;
	add.s64 	%rd21, %rd2, %rd20;
	ld.local.u32 	%r244, [%rd21];
	add.s32 	%r245, %r244, %r499;
	st.local.u32 	[%rd21], %r245;
	add.s32 	%r493, %r493, %r33;
	add.s32 	%r492, %r492, 1;
	setp.lt.s32 	%p29, %r493, %r15;
	@%p29 bra 	$L__BB228_21;
$L__BB228_37:
	add.s32 	%r487, %r487, %r7;
	add.s32 	%r486, %r486, 1;
	setp.lt.s32 	%p30, %r487, %r6;
	@%p30 bra 	$L__BB228_11;
	ld.local.v4.u32 	{%r481, %r480, %r479, %r478}, [%rd2];
	ld.local.v4.u32 	{%r477, %r476, %r475, %r474}, [%rd2+16];
	ld.local.v4.u32 	{%r473, %r472, %r471, %r470}, [%rd2+32];
	ld.local.v4.u32 	{%r469, %r468, %r467, %r466}, [%rd2+48];
	ld.local.v4.u32 	{%r465, %r464, %r463, %r462}, [%rd2+64];
	ld.local.v4.u32 	{%r461, %r460, %r459, %r458}, [%rd2+80];
	ld.local.v4.u32 	{%r457, %r456, %r455, %r454}, [%rd2+96];
	ld.local.v4.u32 	{%r453, %r452, %r451, %r450}, [%rd2+112];
$L__BB228_39:
	ld.param.u64 	%rd87, [_Z9cuda_gemmIiLi128ELi1ELi1ELi4096ELi4ELi4ELi64ELi0ELi0EEviiiPT_S1_S1_iii_param_5];
	ld.param.u32 	%r444, [_Z9cuda_gemmIiLi128ELi1ELi1ELi4096ELi4ELi4ELi64ELi0ELi0EEviiiPT_S1_S1_iii_param_2];
	ld.param.u32 	%r442, [_Z9cuda_gemmIiLi128ELi1ELi1ELi4096ELi4ELi4ELi64ELi0ELi0EEviiiPT_S1_S1_iii_param_1];
	cvta.to.global.u64 	%rd22, %rd87;
	bar.sync 	0;
	shl.b32 	%r246, %r6, 7;
	div.s32 	%r247, %r246, %r7;
	shr.s32 	%r248, %r444, 31;
	shr.u32 	%r249, %r248, 20;
	add.s32 	%r250, %r444, %r249;
	shr.s32 	%r251, %r250, 12;
	mul.lo.s32 	%r252, %r251, %r247;
	mov.u32 	%r253, %ctaid.x;
	mad.lo.s32 	%r254, %r6, %r253, %r1;
	mad.lo.s32 	%r255, %r11, %r442, %r254;
	mul.wide.s32 	%rd23, %r255, 4;
	add.s64 	%rd24, %rd22, %rd23;
	st.global.u32 	[%rd24], %r481;
	add.s32 	%r256, %r8, 1;
	setp.lt.u32 	%p31, %r256, 3;
	shl.b32 	%r257, %r8, 7;
	selp.b32 	%r258, %r257, 0, %p31;
	rem.s32 	%r259, 1, %r8;
	add.s32 	%r260, %r255, %r258;
	mad.lo.s32 	%r261, %r259, %r252, %r260;
	mul.wide.s32 	%rd25, %r261, 4;
	add.s64 	%rd26, %rd22, %rd25;
	st.global.u32 	[%rd26], %r480;
	div.s32 	%r262, 2, %r8;
	shl.b32 	%r263, %r262, 7;
	mul.lo.s32 	%r264, %r262, %r8;
	sub.s32 	%r265, 2, %r264;
	add.s32 	%r266, %r255, %r263;
	mad.lo.s32 	%r267, %r265, %r252, %r266;
	mul.wide.s32 	%rd27, %r267, 4;
	add.s64 	%rd28, %rd22, %rd27;
	st.global.u32 	[%rd28], %r479;
	div.s32 	%r268, 3, %r8;
	shl.b32 	%r269, %r268, 7;
	mul.lo.s32 	%r270, %r268, %r8;
	sub.s32 	%r271, 3, %r270;
	add.s32 	%r272, %r255, %r269;
	mad.lo.s32 	%r273, %r271, %r252, %r272;
	mul.wide.s32 	%rd29, %r273, 4;
	add.s64 	%rd30, %rd22, %rd29;
	st.global.u32 	[%rd30], %r478;
	div.s32 	%r274, 4, %r8;
	shl.b32 	%r275, %r274, 7;
	mul.lo.s32 	%r276, %r274, %r8;
	sub.s32 	%r277, 4, %r276;
	add.s32 	%r278, %r255, %r275;
	mad.lo.s32 	%r279, %r277, %r252, %r278;
	mul.wide.s32 	%rd31, %r279, 4;
	add.s64 	%rd32, %rd22, %rd31;
	st.global.u32 	[%rd32], %r477;
	div.s32 	%r280, 5, %r8;
	shl.b32 	%r281, %r280, 7;
	mul.lo.s32 	%r282, %r280, %r8;
	sub.s32 	%r283, 5, %r282;
	add.s32 	%r284, %r255, %r281;
	mad.lo.s32 	%r285, %r283, %r252, %r284;
	mul.wide.s32 	%rd33, %r285, 4;
	add.s64 	%rd34, %rd22, %rd33;
	st.global.u32 	[%rd34], %r476;
	div.s32 	%r286, 6, %r8;
	shl.b32 	%r287, %r286, 7;
	mul.lo.s32 	%r288, %r286, %r8;
	sub.s32 	%r289, 6, %r288;
	add.s32 	%r290, %r255, %r287;
	mad.lo.s32 	%r291, %r289, %r252, %r290;
	mul.wide.s32 	%rd35, %r291, 4;
	add.s64 	%rd36, %rd22, %rd35;
	st.global.u32 	[%rd36], %r475;
	div.s32 	%r292, 7, %r8;
	shl.b32 	%r293, %r292, 7;
	mul.lo.s32 	%r294, %r292, %r8;
	sub.s32 	%r295, 7, %r294;
	add.s32 	%r296, %r255, %r293;
	mad.lo.s32 	%r297, %r295, %r252, %r296;
	mul.wide.s32 	%rd37, %r297, 4;
	add.s64 	%rd38, %rd22, %rd37;
	st.global.u32 	[%rd38], %r474;
	div.s32 	%r298, 8, %r8;
	shl.b32 	%r299, %r298, 7;
	mul.lo.s32 	%r300, %r298, %r8;
	sub.s32 	%r301, 8, %r300;
	add.s32 	%r302, %r255, %r299;
	mad.lo.s32 	%r303, %r301, %r252, %r302;
	mul.wide.s32 	%rd39, %r303, 4;
	add.s64 	%rd40, %rd22, %rd39;
	st.global.u32 	[%rd40], %r473;
	div.s32 	%r304, 9, %r8;
	shl.b32 	%r305, %r304, 7;
	mul.lo.s32 	%r306, %r304, %r8;
	sub.s32 	%r307, 9, %r306;
	add.s32 	%r308, %r255, %r305;
	mad.lo.s32 	%r309, %r307, %r252, %r308;
	mul.wide.s32 	%rd41, %r309, 4;
	add.s64 	%rd42, %rd22, %rd41;
	st.global.u32 	[%rd42], %r472;
	div.s32 	%r310, 10, %r8;
	shl.b32 	%r311, %r310, 7;
	mul.lo.s32 	%r312, %r310, %r8;
	sub.s32 	%r313, 10, %r312;
	add.s32 	%r314, %r255, %r311;
	mad.lo.s32 	%r315, %r313, %r252, %r314;
	mul.wide.s32 	%rd43, %r315, 4;
	add.s64 	%rd44, %rd22, %rd43;
	st.global.u32 	[%rd44], %r471;
	div.s32 	%r316, 11, %r8;
	shl.b32 	%r317, %r316, 7;
	mul.lo.s32 	%r318, %r316, %r8;
	sub.s32 	%r319, 11, %r318;
	add.s32 	%r320, %r255, %r317;
	mad.lo.s32 	%r321, %r319, %r252, %r320;
	mul.wide.s32 	%rd45, %r321, 4;
	add.s64 	%rd46, %rd22, %rd45;
	st.global.u32 	[%rd46], %r470;
	div.s32 	%r322, 12, %r8;
	shl.b32 	%r323, %r322, 7;
	mul.lo.s32 	%r324, %r322, %r8;
	sub.s32 	%r325, 12, %r324;
	add.s32 	%r326, %r255, %r323;
	mad.lo.s32 	%r327, %r325, %r252, %r326;
	mul.wide.s32 	%rd47, %r327, 4;
	add.s64 	%rd48, %rd22, %rd47;
	st.global.u32 	[%rd48], %r469;
	div.s32 	%r328, 13, %r8;
	shl.b32 	%r329, %r328, 7;
	mul.lo.s32 	%r330, %r328, %r8;
	sub.s32 	%r331, 13, %r330;
	add.s32 	%r332, %r255, %r329;
	mad.lo.s32 	%r333, %r331, %r252, %r332;
	mul.wide.s32 	%rd49, %r333, 4;
	add.s64 	%rd50, %rd22, %rd49;
	st.global.u32 	[%rd50], %r468;
	div.s32 	%r334, 14, %r8;
	shl.b32 	%r335, %r334, 7;
	mul.lo.s32 	%r336, %r334, %r8;
	sub.s32 	%r337, 14, %r336;
	add.s32 	%r338, %r255, %r335;
	mad.lo.s32 	%r339, %r337, %r252, %r338;
	mul.wide.s32 	%rd51, %r339, 4;
	add.s64 	%rd52, %rd22, %rd51;
	st.global.u32 	[%rd52], %r467;
	div.s32 	%r340, 15, %r8;
	shl.b32 	%r341, %r340, 7;
	mul.lo.s32 	%r342, %r340, %r8;
	sub.s32 	%r343, 15, %r342;
	add.s32 	%r344, %r255, %r341;
	mad.lo.s32 	%r345, %r343, %r252, %r344;
	mul.wide.s32 	%rd53, %r345, 4;
	add.s64 	%rd54, %rd22, %rd53;
	st.global.u32 	[%rd54], %r466;
	div.s32 	%r346, 16, %r8;
	shl.b32 	%r347, %r346, 7;
	mul.lo.s32 	%r348, %r346, %r8;
	sub.s32 	%r349, 16, %r348;
	add.s32 	%r350, %r255, %r347;
	mad.lo.s32 	%r351, %r349, %r252, %r350;
	mul.wide.s32 	%rd55, %r351, 4;
	add.s64 	%rd56, %rd22, %rd55;
	st.global.u32 	[%rd56], %r465;
	div.s32 	%r352, 17, %r8;
	shl.b32 	%r353, %r352, 7;
	mul.lo.s32 	%r354, %r352, %r8;
	sub.s32 	%r355, 17, %r354;
	add.s32 	%r356, %r255, %r353;
	mad.lo.s32 	%r357, %r355, %r252, %r356;
	mul.wide.s32 	%rd57, %r357, 4;
	add.s64 	%rd58, %rd22, %rd57;
	st.global.u32 	[%rd58], %r464;
	div.s32 	%r358, 18, %r8;
	shl.b32 	%r359, %r358, 7;
	mul.lo.s32 	%r360, %r358, %r8;
	sub.s32 	%r361, 18, %r360;
	add.s32 	%r362, %r255, %r359;
	mad.lo.s32 	%r363, %r361, %r252, %r362;
	mul.wide.s32 	%rd59, %r363, 4;
	add.s64 	%rd60, %rd22, %rd59;
	st.global.u32 	[%rd60], %r463;
	div.s32 	%r364, 19, %r8;
	shl.b32 	%r365, %r364, 7;
	mul.lo.s32 	%r366, %r364, %r8;
	sub.s32 	%r367, 19, %r366;
	add.s32 	%r368, %r255, %r365;
	mad.lo.s32 	%r369, %r367, %r252, %r368;
	mul.wide.s32 	%rd61, %r369, 4;
	add.s64 	%rd62, %rd22, %rd61;
	st.global.u32 	[%rd62], %r462;
	div.s32 	%r370, 20, %r8;
	shl.b32 	%r371, %r370, 7;
	mul.lo.s32 	%r372, %r370, %r8;
	sub.s32 	%r373, 20, %r372;
	add.s32 	%r374, %r255, %r371;
	mad.lo.s32 	%r375, %r373, %r252, %r374;
	mul.wide.s32 	%rd63, %r375, 4;
	add.s64 	%rd64, %rd22, %rd63;
	st.global.u32 	[%rd64], %r461;
	div.s32 	%r376, 21, %r8;
	shl.b32 	%r377, %r376, 7;
	mul.lo.s32 	%r378, %r376, %r8;
	sub.s32 	%r379, 21, %r378;
	add.s32 	%r380, %r255, %r377;
	mad.lo.s32 	%r381, %r379, %r252, %r380;
	mul.wide.s32 	%rd65, %r381, 4;
	add.s64 	%rd66, %rd22, %rd65;
	st.global.u32 	[%rd66], %r460;
	div.s32 	%r382, 22, %r8;
	shl.b32 	%r383, %r382, 7;
	mul.lo.s32 	%r384, %r382, %r8;
	sub.s32 	%r385, 22, %r384;
	add.s32 	%r386, %r255, %r383;
	mad.lo.s32 	%r387, %r385, %r252, %r386;
	mul.wide.s32 	%rd67, %r387, 4;
	add.s64 	%rd68, %rd22, %rd67;
	st.global.u32 	[%rd68], %r459;
	div.s32 	%r388, 23, %r8;
	shl.b32 	%r389, %r388, 7;
	mul.lo.s32 	%r390, %r388, %r8;
	sub.s32 	%r391, 23, %r390;
	add.s32 	%r392, %r255, %r389;
	mad.lo.s32 	%r393, %r391, %r252, %r392;
	mul.wide.s32 	%rd69, %r393, 4;
	add.s64 	%rd70, %rd22, %rd69;
	st.global.u32 	[%rd70], %r458;
	div.s32 	%r394, 24, %r8;
	shl.b32 	%r395, %r394, 7;
	mul.lo.s32 	%r396, %r394, %r8;
	sub.s32 	%r397, 24, %r396;
	add.s32 	%r398, %r255, %r395;
	mad.lo.s32 	%r399, %r397, %r252, %r398;
	mul.wide.s32 	%rd71, %r399, 4;
	add.s64 	%rd72, %rd22, %rd71;
	st.global.u32 	[%rd72], %r457;
	div.s32 	%r400, 25, %r8;
	shl.b32 	%r401, %r400, 7;
	mul.lo.s32 	%r402, %r400, %r8;
	sub.s32 	%r403, 25, %r402;
	add.s32 	%r404, %r255, %r401;
	mad.lo.s32 	%r405, %r403, %r252, %r404;
	mul.wide.s32 	%rd73, %r405, 4;
	add.s64 	%rd74, %rd22, %rd73;
	st.global.u32 	[%rd74], %r456;
	div.s32 	%r406, 26, %r8;
	shl.b32 	%r407, %r406, 7;
	mul.lo.s32 	%r408, %r406, %r8;
	sub.s32 	%r409, 26, %r408;
	add.s32 	%r410, %r255, %r407;
	mad.lo.s32 	%r411, %r409, %r252, %r410;
	mul.wide.s32 	%rd75, %r411, 4;
	add.s64 	%rd76, %rd22, %rd75;
	st.global.u32 	[%rd76], %r455;
	div.s32 	%r412, 27, %r8;
	shl.b32 	%r413, %r412, 7;
	mul.lo.s32 	%r414, %r412, %r8;
	sub.s32 	%r415, 27, %r414;
	add.s32 	%r416, %r255, %r413;
	mad.lo.s32 	%r417, %r415, %r252, %r416;
	mul.wide.s32 	%rd77, %r417, 4;
	add.s64 	%rd78, %rd22, %rd77;
	st.global.u32 	[%rd78], %r454;
	div.s32 	%r418, 28, %r8;
	shl.b32 	%r419, %r418, 7;
	mul.lo.s32 	%r420, %r418, %r8;
	sub.s32 	%r421, 28, %r420;
	add.s32 	%r422, %r255, %r419;
	mad.lo.s32 	%r423, %r421, %r252, %r422;
	mul.wide.s32 	%rd79, %r423, 4;
	add.s64 	%rd80, %rd22, %rd79;
	st.global.u32 	[%rd80], %r453;
	div.s32 	%r424, 29, %r8;
	shl.b32 	%r425, %r424, 7;
	mul.lo.s32 	%r426, %r424, %r8;
	sub.s32 	%r427, 29, %r426;
	add.s32 	%r428, %r255, %r425;
	mad.lo.s32 	%r429, %r427, %r252, %r428;
	mul.wide.s32 	%rd81, %r429, 4;
	add.s64 	%rd82, %rd22, %rd81;
	st.global.u32 	[%rd82], %r452;
	div.s32 	%r430, 30, %r8;
	shl.b32 	%r431, %r430, 7;
	mul.lo.s32 	%r432, %r430, %r8;
	sub.s32 	%r433, 30, %r432;
	add.s32 	%r434, %r255, %r431;
	mad.lo.s32 	%r435, %r433, %r252, %r434;
	mul.wide.s32 	%rd83, %r435, 4;
	add.s64 	%rd84, %rd22, %rd83;
	st.global.u32 	[%rd84], %r451;
	div.s32 	%r436, 31, %r8;
	shl.b32 	%r437, %r436, 7;
	mul.lo.s32 	%r438, %r436, %r8;
	sub.s32 	%r439, 31, %r438;
	add.s32 	%r440, %r255, %r437;
	mad.lo.s32 	%r441, %r439, %r252, %r440;
	mul.wide.s32 	%rd85, %r441, 4;
	add.s64 	%rd86, %rd22, %rd85;
	st.global.u32 	[%rd86], %r450;
$L__BB228_40:
	ret;

}
	// .globl	_Z9cuda_gemmIiLi128ELi1ELi1ELi4096ELi4ELi4ELi64ELi0ELi1EEviiiPT_S1_S1_iii
.visible .entry _Z9cuda_gemmIiLi128ELi1ELi1ELi4096ELi4ELi4ELi64ELi0ELi1EEviiiPT_S1_S1_iii(
	.param .u32 _Z9cuda_gemmIiLi128ELi1ELi1ELi4096ELi4ELi4ELi64ELi0ELi1EEviiiPT_S1_S1_iii_param_0,
	.param .u32 _Z9cuda_gemmIiLi128ELi1ELi1ELi4096ELi4ELi4ELi64ELi0ELi1EEviiiPT_S1_S1_iii_param_1,
	.param .u32 _Z9cuda_gemmIiLi128ELi1ELi1ELi4096ELi4ELi4ELi64ELi0ELi1EEviiiPT_S1_S1_iii_param_2,
	.param .u64 .ptr .align 1 _Z9cuda_gemmIiLi128ELi1ELi1ELi4096ELi4ELi4ELi64ELi0ELi1EEviiiPT_S1_S1_iii_param_3,
	.param .u64 .ptr .align 1 _Z9cuda_gemmIiLi128ELi1ELi1ELi4096ELi4ELi4ELi64ELi0ELi1EEviiiPT_S1_S1_iii_param_4,
	.param .u64 .ptr .align 1 _Z9cuda_gemmIiLi128ELi1ELi1ELi4096ELi4ELi4ELi64ELi0ELi1EEviiiPT_S1_S1_iii_param_5,
	.param .u32 _Z9cuda_gemmIiLi128ELi1ELi1ELi4096ELi4ELi4ELi64ELi0ELi1EEviiiPT_S1_S1_iii_param_6,
	.param .u32 _Z9cuda_gemmIiLi128ELi1ELi1ELi4096ELi4ELi4ELi64ELi0ELi1EEviiiPT_S1_S1_iii_param_7,
	.param .u32 _Z9cuda_gemmIiLi128ELi1ELi1ELi4096ELi4ELi4ELi64ELi0ELi1EEviiiPT_S1_S1_iii_param_8
)
.maxntid 128
{
	.reg .pred 	%p<135>;
	.reg .b16 	%rs<5>;
	.reg .b32 	%r<429>;
	.reg .b64 	%rd<32>;
	// demoted variable
	.shared .align 128 .b8 _ZZ9cuda_gemmIiLi128ELi1ELi1ELi4096ELi4ELi4ELi64ELi0ELi1EEviiiPT_S1_S1_iiiE11kron_fac_sh[80];
	// demoted variable
	.shared .align 128 .b8 _ZZ9cuda_gemmIiLi128ELi1ELi1ELi4096ELi4ELi4ELi64ELi0ELi1EEviiiPT_S1_S1_iiiE3Ash[16384];
	ld.param.u64 	%rd8, [_Z9cuda_gemmIiLi128ELi1ELi1ELi4096ELi4ELi4ELi64ELi0ELi1EEviiiPT_S1_S1_iii_param_3];
	ld.param.u64 	%rd6, [_Z9cuda_gemmIiLi128ELi1ELi1ELi4096ELi4ELi4ELi64ELi0ELi1EEviiiPT_S1_S1_iii_param_4];
	cvta.to.global.u64 	%rd1, %rd8;
	mov.u32 	%r1, %tid.x;
	setp.gt.u32 	%p1, %r1, 15;
	@%p1 bra 	$L__BB229_3;
	mov.u32 	%r2, %ntid.x;
	mul.wide.u32 	%rd9, %r1, 4;
	cvta.to.global.u64 	%rd10, %rd6;
	add.s64 	%rd31, %rd10, %rd9;
	mul.wide.u32 	%rd3, %r2, 4;
	mov.u32 	%r43, _ZZ9cuda_gemmIiLi128ELi1ELi1ELi4096ELi4ELi4ELi64ELi0ELi1EEviiiPT_S1_S1_iiiE11kron_fac_sh;
	mov.u32 	%r419, %r1;
$L__BB229_2:
	ld.global.u32 	%r41, [%rd31];
	and.b32  	%r42, %r419, 3;
	mad.lo.s32 	%r44, %r42, 20, %r43;
	and.b32  	%r45, %r419, -4;
	add.s32 	%r46, %r44, %r45;
	st.shared.u32 	[%r46], %r41;
	add.s32 	%r419, %r419, %r2;
	add.s64 	%rd31, %rd31, %rd3;
	setp.lt.u32 	%p2, %r419, 16;
	@%p2 bra 	$L__BB229_2;
$L__BB229_3:
	mov.u32 	%r5, %ctaid.y;
	mov.u32 	%r47, %nctaid.y;
	setp.ge.u32 	%p3, %r5, %r47;
	@%p3 bra 	$L__BB229_10;
	ld.param.u32 	%r417, [_Z9cuda_gemmIiLi128ELi1ELi1ELi4096ELi4ELi4ELi64ELi0ELi1EEviiiPT_S1_S1_iii_param_2];
	mov.u32 	%r48, %ctaid.x;
	shl.b32 	%r422, %r1, 2;
	shl.b32 	%r7, %r48, 12;
	mov.u32 	%r8, %ntid.x;
	shl.b32 	%r9, %r8, 2;
	mul.lo.s32 	%r10, %r5, %r417;
	xor.b32  	%r49, %r422, 4095;
	sub.s32 	%r50, %r49, %r9;
	cvt.u16.u32 	%rs2, %r50;
	cvt.u16.u32 	%rs3, %r9;
	div.u16 	%rs4, %rs2, %rs3;
	and.b16  	%rs1, %rs4, 3;
	setp.eq.s16 	%p4, %rs1, 2;
	@%p4 bra 	$L__BB229_7;
	cvt.u32.u16 	%r11, %rs1;
	add.s32 	%r12, %r10, %r7;
	mov.b32 	%r421, 0;
$L__BB229_6:
	.pragma "nounroll";
	add.s32 	%r52, %r12, %r422;
	mul.wide.s32 	%rd11, %r52, 4;
	add.s64 	%rd12, %rd1, %rd11;
	ld.global.v4.u32 	{%r53, %r54, %r55, %r56}, [%rd12];
	shl.b32 	%r57, %r422, 2;
	mov.u32 	%r58, _ZZ9cuda_gemmIiLi128ELi1ELi1ELi4096ELi4ELi4ELi64ELi0ELi1EEviiiPT_S1_S1_iiiE3Ash;
	add.s32 	%r59, %r58, %r57;
	st.shared.v4.u32 	[%r59], {%r53, %r54, %r55, %r56};
	add.s32 	%r422, %r422, %r9;
	add.s32 	%r421, %r421, 1;
	xor.b32  	%r60, %r421, %r11;
	setp.ne.s32 	%p5, %r60, 2;
	@%p5 bra 	$L__BB229_6;
$L__BB229_7:
	add.s32 	%r61, %r422, %r10;
	add.s32 	%r423, %r61, %r7;
	mad.lo.s32 	%r427, %r8, 12, %r423;
	shl.b32 	%r20, %r8, 4;
	shl.b32 	%r62, %r8, 3;
	add.s32 	%r426, %r423, %r62;
	add.s32 	%r425, %r423, %r9;
	mul.lo.s32 	%r23, %r8, 48;
	shl.b32 	%r63, %r422, 2;
	mov.u32 	%r64, _ZZ9cuda_gemmIiLi128ELi1ELi1ELi4096ELi4ELi4ELi64ELi0ELi1EEviiiPT_S1_S1_iiiE3Ash;
	add.s32 	%r424, %r64, %r63;
	shl.b32 	%r25, %r8, 6;
	shl.b32 	%r26, %r8, 5;
$L__BB229_8:
	mul.wide.s32 	%rd13, %r427, 4;
	add.s64 	%rd14, %rd1, %rd13;
	mul.wide.s32 	%rd15, %r426, 4;
	add.s64 	%rd16, %rd1, %rd15;
	mul.wide.s32 	%rd17, %r425, 4;
	add.s64 	%rd18, %rd1, %rd17;
	mul.wide.s32 	%rd19, %r423, 4;
	add.s64 	%rd20, %rd1, %rd19;
	ld.global.v4.u32 	{%r65, %r66, %r67, %r68}, [%rd20];
	st.shared.v4.u32 	[%r424], {%r65, %r66, %r67, %r68};
	add.s32 	%r69, %r422, %r9;
	ld.global.v4.u32 	{%r70, %r71, %r72, %r73}, [%rd18];
	add.s32 	%r74, %r424, %r20;
	st.shared.v4.u32 	[%r74], {%r70, %r71, %r72, %r73};
	add.s32 	%r75, %r69, %r9;
	ld.global.v4.u32 	{%r76, %r77, %r78, %r79}, [%rd16];
	add.s32 	%r80, %r424, %r26;
	st.shared.v4.u32 	[%r80], {%r76, %r77, %r78, %r79};
	add.s32 	%r81, %r75, %r9;
	ld.global.v4.u32 	{%r82, %r83, %r84, %r85}, [%rd14];
	add.s32 	%r86, %r424, %r23;
	st.shared.v4.u32 	[%r86], {%r82, %r83, %r84, %r85};
	add.s32 	%r422, %r81, %r9;
	add.s32 	%r427, %r427, %r20;
	add.s32 	%r426, %r426, %r20;
	add.s32 	%r425, %r425, %r20;
	add.s32 	%r424, %r424, %r25;
	add.s32 	%r423, %r423, %r20;
	setp.lt.u32 	%p6, %r422, 4096;
	@%p6 bra 	$L__BB229_8;
	ld.param.u64 	%rd30, [_Z9cuda_gemmIiLi128ELi1ELi1ELi4096ELi4ELi4ELi64ELi0ELi1EEviiiPT_S1_S1_iii_param_5];
	ld.param.u32 	%r418, [_Z9cuda_gemmIiLi128ELi1ELi1ELi4096ELi4ELi4ELi64ELi0ELi1EEviiiPT_S1_S1_iii_param_2];
	ld.param.u32 	%r416, [_Z9cuda_gemmIiLi128ELi1ELi1ELi4096ELi4ELi4ELi64ELi0ELi1EEviiiPT_S1_S1_iii_param_1];
	and.b32  	%r87, %r1, 3;
	shl.b32 	%r88, %r1, 2;
	and.b32  	%r89, %r88, 12;
	mov.u32 	%r90, _ZZ9cuda_gemmIiLi128ELi1ELi1ELi4096ELi4ELi4ELi64ELi0ELi1EEviiiPT_S1_S1_iiiE11kron_fac_sh;
	add.s32 	%r91, %r90, %r89;
	shr.s32 	%r92, %r418, 31;
	shr.u32 	%r93, %r92, 20;
	add.s32 	%r94, %r418, %r93;
	shr.s32 	%r95, %r94, 12;
	cvta.to.global.u64 	%rd21, %rd30;
	bar.sync 	0;
	or.b32  	%r96, %r88, %r87;
	shl.b32 	%r97, %r96, 2;
	mov.u32 	%r98, _ZZ9cuda_gemmIiLi128ELi1ELi1ELi4096ELi4ELi4ELi64ELi0ELi1EEviiiPT_S1_S1_iiiE3Ash;
	add.s32 	%r99, %r98, %r97;
	ld.shared.u32 	%r100, [%r99];
	add.s32 	%r101, %r1, 1;
	and.b32  	%r102, %r101, 3;
	or.b32  	%r103, %r88, %r102;
	shl.b32 	%r104, %r103, 2;
	add.s32 	%r105, %r98, %r104;
	ld.shared.u32 	%r106, [%r105];
	xor.b32  	%r107, %r87, 2;
	or.b32  	%r108, %r88, %r107;
	shl.b32 	%r109, %r108, 2;
	add.s32 	%r110, %r98, %r109;
	ld.shared.u32 	%r111, [%r110];
	add.s32 	%r112, %r1, -1;
	and.b32  	%r113, %r112, 3;
	or.b32  	%r114, %r88, %r113;
	shl.b32 	%r115, %r114, 2;
	add.s32 	%r116, %r98, %r115;
	ld.shared.u32 	%r117, [%r116];
	ld.shared.u32 	%r118, [%r91];
	shfl.sync.idx.b32	%r119|%p7, %r118, %r87, 7199, -1;
	mul.lo.s32 	%r120, %r119, %r100;
	shfl.sync.idx.b32	%r121|%p8, %r118, %r102, 7199, -1;
	mad.lo.s32 	%r122, %r121, %r106, %r120;
	shfl.sync.idx.b32	%r123|%p9, %r118, %r107, 7199, -1;
	mad.lo.s32 	%r124, %r123, %r111, %r122;
	shfl.sync.idx.b32	%r125|%p10, %r118, %r113, 7199, -1;
	mad.lo.s32 	%r126, %r125, %r117, %r124;
	ld.shared.u32 	%r127, [%r91+20];
	shfl.sync.idx.b32	%r128|%p11, %r127, %r87, 7199, -1;
	mul.lo.s32 	%r129, %r128, %r100;
	shfl.sync.idx.b32	%r130|%p12, %r127, %r102, 7199, -1;
	mad.lo.s32 	%r131, %r130, %r106, %r129;
	shfl.sync.idx.b32	%r132|%p13, %r127, %r107, 7199, -1;
	mad.lo.s32 	%r133, %r132, %r111, %r131;
	shfl.sync.idx.b32	%r134|%p14, %r127, %r113, 7199, -1;
	mad.lo.s32 	%r135, %r134, %r117, %r133;
	ld.shared.u32 	%r136, [%r91+40];
	shfl.sync.idx.b32	%r137|%p15, %r136, %r87, 7199, -1;
	mul.lo.s32 	%r138, %r137, %r100;
	shfl.sync.idx.b32	%r139|%p16, %r136, %r102, 7199, -1;
	mad.lo.s32 	%r140, %r139, %r106, %r138;
	shfl.sync.idx.b32	%r141|%p17, %r136, %r107, 7199, -1;
	mad.lo.s32 	%r142, %r141, %r111, %r140;
	shfl.sync.idx.b32	%r143|%p18, %r136, %r113, 7199, -1;
	mad.lo.s32 	%r144, %r143, %r117, %r142;
	ld.shared.u32 	%r145, [%r91+60];
	shfl.sync.idx.b32	%r146|%p19, %r145, %r87, 7199, -1;
	mul.lo.s32 	%r147, %r146, %r100;
	shfl.sync.idx.b32	%r148|%p20, %r145, %r102, 7199, -1;
	mad.lo.s32 	%r149, %r148, %r106, %r147;
	shfl.sync.idx.b32	%r150|%p21, %r145, %r107, 7199, -1;
	mad.lo.s32 	%r151, %r150, %r111, %r149;
	shfl.sync.idx.b32	%r152|%p22, %r145, %r113, 7199, -1;
	mad.lo.s32 	%r153, %r152, %r117, %r151;
	ld.shared.u32 	%r154, [%r99+2048];
	ld.shared.u32 	%r155, [%r105+2048];
	ld.shared.u32 	%r156, [%r110+2048];
	ld.shared.u32 	%r157, [%r116+2048];
	shfl.sync.idx.b32	%r158|%p23, %r118, %r87, 7199, -1;
	mul.lo.s32 	%r159, %r158, %r154;
	shfl.sync.idx.b32	%r160|%p24, %r118, %r102, 7199, -1;
	mad.lo.s32 	%r161, %r160, %r155, %r159;
	shfl.sync.idx.b32	%r162|%p25, %r118, %r107, 7199, -1;
	mad.lo.s32 	%r163, %r162, %r156, %r161;
	shfl.sync.idx.b32	%r164|%p26, %r118, %r113, 7199, -1;
	mad.lo.s32 	%r165, %r164, %r157, %r163;
	shfl.sync.idx.b32	%r166|%p27, %r127, %r87, 7199, -1;
	mul.lo.s32 	%r167, %r166, %r154;
	shfl.sync.idx.b32	%r168|%p28, %r127, %r102, 7199, -1;
	mad.lo.s32 	%r169, %r168, %r155, %r167;
	shfl.sync.idx.b32	%r170|%p29, %r127, %r107, 7199, -1;
	mad.lo.s32 	%r171, %r170, %r156, %r169;
	shfl.sync.idx.b32	%r172|%p30, %r127, %r113, 7199, -1;
	mad.lo.s32 	%r173, %r172, %r157, %r171;
	shfl.sync.idx.b32	%r174|%p31, %r136, %r87, 7199, -1;
	mul.lo.s32 	%r175, %r174, %r154;
	shfl.sync.idx.b32	%r176|%p32, %r136, %r102, 7199, -1;
	mad.lo.s32 	%r177, %r176, %r155, %r175;
	shfl.sync.idx.b32	%r178|%p33, %r136, %r107, 7199, -1;
	mad.lo.s32 	%r179, %r178, %r156, %r177;
	shfl.sync.idx.b32	%r180|%p34, %r136, %r113, 7199, -1;
	mad.lo.s32 	%r181, %r180, %r157, %r179;
	shfl.sync.idx.b32	%r182|%p35, %r145, %r87, 7199, -1;
	mul.lo.s32 	%r183, %r182, %r154;
	shfl.sync.idx.b32	%r184|%p36, %r145, %r102, 7199, -1;
	mad.lo.s32 	%r185, %r184, %r155, %r183;
	shfl.sync.idx.b32	%r186|%p37, %r145, %r107, 7199, -1;
	mad.lo.s32 	%r187, %r186, %r156, %r185;
	shfl.sync.idx.b32	%r188|%p38, %r145, %r113, 7199, -1;
	mad.lo.s32 	%r189, %r188, %r157, %r187;
	ld.shared.u32 	%r190, [%r99+4096];
	ld.shared.u32 	%r191, [%r105+4096];
	ld.shared.u32 	%r192, [%r110+4096];
	ld.shared.u32 	%r193, [%r116+4096];
	shfl.sync.idx.b32	%r194|%p39, %r118, %r87, 7199, -1;
	mul.lo.s32 	%r195, %r194, %r190;
	shfl.sync.idx.b32	%r196|%p40, %r118, %r102, 7199, -1;
	mad.lo.s32 	%r197, %r196, %r191, %r195;
	shfl.sync.idx.b32	%r198|%p41, %r118, %r107, 7199, -1;
	mad.lo.s32 	%r199, %r198, %r192, %r197;
	shfl.sync.idx.b32	%r200|%p42, %r118, %r113, 7199, -1;
	mad.lo.s32 	%r201, %r200, %r193, %r199;
	shfl.sync.idx.b32	%r202|%p43, %r127, %r87, 7199, -1;
	mul.lo.s32 	%r203, %r202, %r190;
	shfl.sync.idx.b32	%r204|%p44, %r127, %r102, 7199, -1;
	mad.lo.s32 	%r205, %r204, %r191, %r203;
	shfl.sync.idx.b32	%r206|%p45, %r127, %r107, 7199, -1;
	mad.lo.s32 	%r207, %r206, %r192, %r205;
	shfl.sync.idx.b32	%r208|%p46, %r127, %r113, 7199, -1;
	mad.lo.s32 	%r209, %r208, %r193, %r207;
	shfl.sync.idx.b32	%r210|%p47, %r136, %r87, 7199, -1;
	mul.lo.s32 	%r211, %r210, %r190;
	shfl.sync.idx.b32	%r212|%p48, %r136, %r102, 7199, -1;
	mad.lo.s32 	%r213, %r212, %r191, %r211;
	shfl.sync.idx.b32	%r214|%p49, %r136, %r107, 7199, -1;
	mad.lo.s32 	%r215, %r214, %r192, %r213;
	shfl.sync.idx.b32	%r216|%p50, %r136, %r113, 7199, -1;
	mad.lo.s32 	%r217, %r216, %r193, %r215;
	shfl.sync.idx.b32	%r218|%p51, %r145, %r87, 7199, -1;
	mul.lo.s32 	%r219, %r218, %r190;
	shfl.sync.idx.b32	%r220|%p52, %r145, %r102, 7199, -1;
	mad.lo.s32 	%r221, %r220, %r191, %r219;
	shfl.sync.idx.b32	%r222|%p53, %r145, %r107, 7199, -1;
	mad.lo.s32 	%r223, %r222, %r192, %r221;
	shfl.sync.idx.b32	%r224|%p54, %r145, %r113, 7199, -1;
	mad.lo.s32 	%r225, %r224, %r193, %r223;
	ld.shared.u32 	%r226, [%r99+6144];
	ld.shared.u32 	%r227, [%r105+6144];
	ld.shared.u32 	%r228, [%r110+6144];
	ld.shared.u32 	%r229, [%r116+6144];
	shfl.sync.idx.b32	%r230|%p55, %r118, %r87, 7199, -1;
	mul.lo.s32 	%r231, %r230, %r226;
	shfl.sync.idx.b32	%r232|%p56, %r118, %r102, 7199, -1;
	mad.lo.s32 	%r233, %r232, %r227, %r231;
	shfl.sync.idx.b32	%r234|%p57, %r118, %r107, 7199, -1;
	mad.lo.s32 	%r235, %r234, %r228, %r233;
	shfl.sync.idx.b32	%r236|%p58, %r118, %r113, 7199, -1;
	mad.lo.s32 	%r237, %r236, %r229, %r235;
	shfl.sync.idx.b32	%r238|%p59, %r127, %r87, 7199, -1;
	mul.lo.s32 	%r239, %r238, %r226;
	shfl.sync.idx.b32	%r240|%p60, %r127, %r102, 7199, -1;
	mad.lo.s32 	%r241, %r240, %r227, %r239;
	shfl.sync.idx.b32	%r242|%p61, %r127, %r107, 7199, -1;
	mad.lo.s32 	%r243, %r242, %r228, %r241;
	shfl.sync.idx.b32	%r244|%p62, %r127, %r113, 7199, -1;
	mad.lo.s32 	%r245, %r244, %r229, %r243;
	shfl.sync.idx.b32	%r246|%p63, %r136, %r87, 7199, -1;
	mul.lo.s32 	%r247, %r246, %r226;
	shfl.sync.idx.b32	%r248|%p64, %r136, %r102, 7199, -1;
	mad.lo.s32 	%r249, %r248, %r227, %r247;
	shfl.sync.idx.b32	%r250|%p65, %r136, %r107, 7199, -1;
	mad.lo.s32 	%r251, %r250, %r228, %r249;
	shfl.sync.idx.b32	%r252|%p66, %r136, %r113, 7199, -1;
	mad.lo.s32 	%r253, %r252, %r229, %r251;
	shfl.sync.idx.b32	%r254|%p67, %r145, %r87, 7199, -1;
	mul.lo.s32 	%r255, %r254, %r226;
	shfl.sync.idx.b32	%r256|%p68, %r145, %r102, 7199, -1;
	mad.lo.s32 	%r257, %r256, %r227, %r255;
	shfl.sync.idx.b32	%r258|%p69, %r145, %r107, 7199, -1;
	mad.lo.s32 	%r259, %r258, %r228, %r257;
	shfl.sync.idx.b32	%r260|%p70, %r145, %r113, 7199, -1;
	mad.lo.s32 	%r261, %r260, %r229, %r259;
	ld.shared.u32 	%r262, [%r99+8192];
	ld.shared.u32 	%r263, [%r105+8192];
	ld.shared.u32 	%r264, [%r110+8192];
	ld.shared.u32 	%r265, [%r116+8192];
	shfl.sync.idx.b32	%r266|%p71, %r118, %r87, 7199, -1;
	mul.lo.s32 	%r267, %r266, %r262;
	shfl.sync.idx.b32	%r268|%p72, %r118, %r102, 7199, -1;
	mad.lo.s32 	%r269, %r268, %r263, %r267;
	shfl.sync.idx.b32	%r270|%p73, %r118, %r107, 7199, -1;
	mad.lo.s32 	%r271, %r270, %r264, %r269;
	shfl.sync.idx.b32	%r272|%p74, %r118, %r113, 7199, -1;
	mad.lo.s32 	%r273, %r272, %r265, %r271;
	shfl.sync.idx.b32	%r274|%p75, %r127, %r87, 7199, -1;
	mul.lo.s32 	%r275, %r274, %r262;
	shfl.sync.idx.b32	%r276|%p76, %r127, %r102, 7199, -1;
	mad.lo.s32 	%r277, %r276, %r263, %r275;
	shfl.sync.idx.b32	%r278|%p77, %r127, %r107, 7199, -1;
	mad.lo.s32 	%r279, %r278, %r264, %r277;
	shfl.sync.idx.b32	%r280|%p78, %r127, %r113, 7199, -1;
	mad.lo.s32 	%r281, %r280, %r265, %r279;
	shfl.sync.idx.b32	%r282|%p79, %r136, %r87, 7199, -1;
	mul.lo.s32 	%r283, %r282, %r262;
	shfl.sync.idx.b32	%r284|%p80, %r136, %r102, 7199, -1;
	mad.lo.s32 	%r285, %r284, %r263, %r283;
	shfl.sync.idx.b32	%r286|%p81, %r136, %r107, 7199, -1;
	mad.lo.s32 	%r287, %r286, %r264, %r285;
	shfl.sync.idx.b32	%r288|%p82, %r136, %r113, 7199, -1;
	mad.lo.s32 	%r289, %r288, %r265, %r287;
	shfl.sync.idx.b32	%r290|%p83, %r145, %r87, 7199, -1;
	mul.lo.s32 	%r291, %r290, %r262;
	shfl.sync.idx.b32	%r292|%p84, %r145, %r102, 7199, -1;
	mad.lo.s32 	%r293, %r292, %r263, %r291;
	shfl.sync.idx.b32	%r294|%p85, %r145, %r107, 7199, -1;
	mad.lo.s32 	%r295, %r294, %r264, %r293;
	shfl.sync.idx.b32	%r296|%p86, %r145, %r113, 7199, -1;
	mad.lo.s32 	%r297, %r296, %r265, %r295;
	ld.shared.u32 	%r298, [%r99+10240];
	ld.shared.u32 	%r299, [%r105+10240];
	ld.shared.u32 	%r300, [%r110+10240];
	ld.shared.u32 	%r301, [%r116+10240];
	shfl.sync.idx.b32	%r302|%p87, %r118, %r87, 7199, -1;
	mul.lo.s32 	%r303, %r302, %r298;
	shfl.sync.idx.b32	%r304|%p88, %r118, %r102, 7199, -1;
	mad.lo.s32 	%r305, %r304, %r299, %r303;
	shfl.sync.idx.b32	%r306|%p89, %r118, %r107, 7199, -1;
	mad.lo.s32 	%r307, %r306, %r300, %r305;
	shfl.sync.idx.b32	%r308|%p90, %r118, %r113, 7199, -1;
	mad.lo.s32 	%r309, %r308, %r301, %r307;
	shfl.sync.idx.b32	%r310|%p91, %r127, %r87, 7199, -1;
	mul.lo.s32 	%r311, %r310, %r298;
	shfl.sync.idx.b32	%r312|%p92, %r127, %r102, 7199, -1;
	mad.lo.s32 	%r313, %r312, %r299, %r311;
	shfl.sync.idx.b32	%r314|%p93, %r127, %r107, 7199, -1;
	mad.lo.s32 	%r315, %r314, %r300, %r313;
	shfl.sync.idx.b32	%r316|%p94, %r127, %r113, 7199, -1;
	mad.lo.s32 	%r317, %r316, %r301, %r315;
	shfl.sync.idx.b32	%r318|%p95, %r136, %r87, 7199, -1;
	mul.lo.s32 	%r319, %r318, %r298;
	shfl.sync.idx.b32	%r320|%p96, %r136, %r102, 7199, -1;
	mad.lo.s32 	%r321, %r320, %r299, %r319;
	shfl.sync.idx.b32	%r322|%p97, %r136, %r107, 7199, -1;
	mad.lo.s32 	%r323, %r322, %r300, %r321;
	shfl.sync.idx.b32	%r324|%p98, %r136, %r113, 7199, -1;
	mad.lo.s32 	%r325, %r324, %r301, %r323;
	shfl.sync.idx.b32	%r326|%p99, %r145, %r87, 7199, -1;
	mul.lo.s32 	%r327, %r326, %r298;
	shfl.sync.idx.b32	%r328|%p100, %r145, %r102, 7199, -1;
	mad.lo.s32 	%r329, %r328, %r299, %r327;
	shfl.sync.idx.b32	%r330|%p101, %r145, %r107, 7199, -1;
	mad.lo.s32 	%r331, %r330, %r300, %r329;
	shfl.sync.idx.b32	%r332|%p102, %r145, %r113, 7199, -1;
	mad.lo.s32 	%r333, %r332, %r301, %r331;
	ld.shared.u32 	%r334, [%r99+12288];
	ld.shared.u32 	%r335, [%r105+12288];
	ld.shared.u32 	%r336, [%r110+12288];
	ld.shared.u32 	%r337, [%r116+12288];
	shfl.sync.idx.b32	%r338|%p103, %r118, %r87, 7199, -1;
	mul.lo.s32 	%r339, %r338, %r334;
	shfl.sync.idx.b32	%r340|%p104, %r118, %r102, 7199, -1;
	mad.lo.s32 	%r341, %r340, %r335, %r339;
	shfl.sync.idx.b32	%r342|%p105, %r118, %r107, 7199, -1;
	mad.lo.s32 	%r343, %r342, %r336, %r341;
	shfl.sync.idx.b32	%r344|%p106, %r118, %r113, 7199, -1;
	mad.lo.s32 	%r345, %r344, %r337, %r343;
	shfl.sync.idx.b32	%r346|%p107, %r127, %r87, 7199, -1;
	mul.lo.s32 	%r347, %r346, %r334;
	shfl.sync.idx.b32	%r348|%p108, %r127, %r102, 7199, -1;
	mad.lo.s32 	%r349, %r348, %r335, %r347;
	shfl.sync.idx.b32	%r350|%p109, %r127, %r107, 7199, -1;
	mad.lo.s32 	%r351, %r350, %r336, %r349;
	shfl.sync.idx.b32	%r352|%p110, %r127, %r113, 7199, -1;
	mad.lo.s32 	%r353, %r352, %r337, %r351;
	shfl.sync.idx.b32	%r354|%p111, %r136, %r87, 7199, -1;
	mul.lo.s32 	%r355, %r354, %r334;
	shfl.sync.idx.b32	%r356|%p112, %r136, %r102, 7199, -1;
	mad.lo.s32 	%r357, %r356, %r335, %r355;
	shfl.sync.idx.b32	%r358|%p113, %r136, %r107, 7199, -1;
	mad.lo.s32 	%r359, %r358, %r336, %r357;
	shfl.sync.idx.b32	%r360|%p114, %r136, %r113, 7199, -1;
	mad.lo.s32 	%r361, %r360, %r337, %r359;
	shfl.sync.idx.b32	%r362|%p115, %r145, %r87, 7199, -1;
	mul.lo.s32 	%r363, %r362, %r334;
	shfl.sync.idx.b32	%r364|%p116, %r145, %r102, 7199, -1;
	mad.lo.s32 	%r365, %r364, %r335, %r363;
	shfl.sync.idx.b32	%r366|%p117, %r145, %r107, 7199, -1;
	mad.lo.s32 	%r367, %r366, %r336, %r365;
	shfl.sync.idx.b32	%r368|%p118, %r145, %r113, 7199, -1;
	mad.lo.s32 	%r369, %r368, %r337, %r367;
	ld.shared.u32 	%r370, [%r99+14336];
	ld.shared.u32 	%r371, [%r105+14336];
	ld.shared.u32 	%r372, [%r110+14336];
	ld.shared.u32 	%r373, [%r116+14336];
	shfl.sync.idx.b32	%r374|%p119, %r118, %r87, 7199, -1;
	mul.lo.s32 	%r375, %r374, %r370;
	shfl.sync.idx.b32	%r376|%p120, %r118, %r102, 7199, -1;
	mad.lo.s32 	%r377, %r376, %r371, %r375;
	shfl.sync.idx.b32	%r378|%p121, %r118, %r107, 7199, -1;
	mad.lo.s32 	%r379, %r378, %r372, %r377;
	shfl.sync.idx.b32	%r380|%p122, %r118, %r113, 7199, -1;
	mad.lo.s32 	%r381, %r380, %r373, %r379;
	shfl.sync.idx.b32	%r382|%p123, %r127, %r87, 7199, -1;
	mul.lo.s32 	%r383, %r382, %r370;
	shfl.sync.idx.b32	%r384|%p124, %r127, %r102, 7199, -1;
	mad.lo.s32 	%r385, %r384, %r371, %r383;
	shfl.sync.idx.b32	%r386|%p125, %r127, %r107, 7199, -1;
	mad.lo.s32 	%r387, %r386, %r372, %r385;
	shfl.sync.idx.b32	%r388|%p126, %r127, %r113, 7199, -1;
	mad.lo.s32 	%r389, %r388, %r373, %r387;
	shfl.sync.idx.b32	%r390|%p127, %r136, %r87, 7199, -1;
	mul.lo.s32 	%r391, %r390, %r370;
	shfl.sync.idx.b32	%r392|%p128, %r136, %r102, 7199, -1;
	mad.lo.s32 	%r393, %r392, %r371, %r391;
	shfl.sync.idx.b32	%r394|%p129, %r136, %r107, 7199, -1;
	mad.lo.s32 	%r395, %r394, %r372, %r393;
	shfl.sync.idx.b32	%r396|%p130, %r136, %r113, 7199, -1;
	mad.lo.s32 	%r397, %r396, %r373, %r395;
	shfl.sync.idx.b32	%r398|%p131, %r145, %r87, 7199, -1;
	mul.lo.s32 	%r399, %r398, %r370;
	shfl.sync.idx.b32	%r400|%p132, %r145, %r102, 7199, -1;
	mad.lo.s32 	%r401, %r400, %r371, %r399;
	shfl.sync.idx.b32	%r402|%p133, %r145, %r107, 7199, -1;
	mad.lo.s32 	%r403, %r402, %r372, %r401;
	shfl.sync.idx.b32	%r404|%p134, %r145, %r113, 7199, -1;
	mad.lo.s32 	%r405, %r404, %r373, %r403;
	bar.sync 	0;
	mov.u32 	%r406, %ctaid.y;
	mov.u32 	%r407, %ctaid.x;
	shl.b32 	%r408, %r407, 10;
	or.b32  	%r409, %r408, %r1;
	mad.lo.s32 	%r410, %r406, %r416, %r409;
	mul.wide.s32 	%rd22, %r410, 4;
	add.s64 	%rd23, %rd21, %rd22;
	st.global.u32 	[%rd23], %r126;
	shl.b32 	%r411, %r95, 10;
	add.s32 	%r412, %r410, %r411;
	mul.wide.s32 	%rd24, %r412, 4;
	add.s64 	%rd25, %rd21, %rd24;
	st.global.u32 	[%rd25], %r135;
	shl.b32 	%r413, %r95, 11;
	add.s32 	%r414, %r413, %r410;
	mul.wide.s32 	%rd26, %r414, 4;
	add.s64 	%rd27, %rd21, %rd26;
	st.global.u32 	[%rd27], %r144;
	add.s32 	%r415, %r414, %r411;
	mul.wide.s32 	%rd28, %r415, 4;
	add.s64 	%rd29, %rd21, %rd28;
	st.global.u32 	[%rd29], %r153;
	st.global.u32 	[%rd23+512], %r165;
	st.global.u32 	[%rd25+512], %r173;
	st.global.u32 	[%rd27+512], %r181;
	st.global.u32 	[%rd29+512], %r189;
	st.global.u32 	[%rd23+1024], %r201;
	st.global.u32 	[%rd25+1024], %r209;
	st.global.u32 	[%rd27+1024], %r217;
	st.global.u32 	[%rd29+1024], %r225;
	st.global.u32 	[%rd23+1536], %r237;
	st.global.u32 	[%rd25+1536], %r245;
	st.global.u32 	[%rd27+1536], %r253;
	st.global.u32 	[%rd29+1536], %r261;
	st.global.u32 	[%rd23+2048], %r273;
	st.global.u32 	[%rd25+2048], %r281;
	st.global.u32 	[%rd27+2048], %r289;
	st.global.u32 	[%rd29+2048], %r297;
	st.global.u32 	[%rd23+2560], %r309;
	st.global.u32 	[%rd25+2560], %r317;
	st.global.u32 	[%rd27+2560], %r325;
	st.global.u32 	[%rd29+2560], %r333;
	st.global.u32 	[%rd23+3072], %r345;
	st.global.u32 	[%rd25+3072], %r353;
	st.global.u32 	[%rd27+3072], %r361;
	st.global.u32 	[%rd29+3072], %r369;
	st.global.u32 	[%rd23+3584], %r381;
	st.global.u32 	[%rd25+3584], %r389;
	st.global.u32 	[%rd27+3584], %r397;
	st.global.u32 	[%rd29+3584], %r405;
$L__BB229_10:
	ret;

}
	// .globl	_Z9cuda_gemmIiLi128ELi1ELi1ELi4096ELi4ELi4ELi64ELi1ELi0EEviiiPT_S1_S1_iii
.visible .entry _Z9cuda_gemmIiLi128ELi1ELi1ELi4096ELi4ELi4ELi64ELi1ELi0EEviiiPT_S1_S1_iii(
	.param .u32 _Z9cuda_gemmIiLi128ELi1ELi1ELi4096ELi4ELi4ELi64ELi1ELi0EEviiiPT_S1_S1_iii_param_0,
	.param .u32 _Z9cuda_gemmIiLi128ELi1ELi1ELi4096ELi4ELi4ELi64ELi1ELi0EEviiiPT_S1_S1_iii_param_1,
	.param .u32 _Z9cuda_gemmIiLi128ELi1ELi1ELi4096ELi4ELi4ELi64ELi1ELi0EEviiiPT_S1_S1_iii_param_2,
	.param .u64 .ptr .align 1 _Z9cuda_gemmIiLi128ELi1ELi1ELi4096ELi4ELi4ELi64ELi1ELi0EEviiiPT_S1_S1_iii_param_3,
	.param .u64 .ptr .align 1 _Z9cuda_gemmIiLi128ELi1ELi1ELi4096ELi4ELi4ELi64ELi1ELi0EEviiiPT_S1_S1_iii_param_4,
	.param .u64 .ptr .align 1 _Z9cuda_gemmIiLi128ELi1ELi1ELi4096ELi4ELi4ELi64ELi1ELi0EEviiiPT_S1_S1_iii_param_5,
	.param .u32 _Z9cuda_gemmIiLi128ELi1ELi1ELi4096ELi4ELi4ELi64ELi1ELi0EEviiiPT_S1_S1_iii_param_6,
	.param .u32 _Z9cuda_gemmIiLi128ELi1ELi1ELi4096ELi4ELi4ELi64ELi1ELi0EEviiiPT_S1_S1_iii_param_7,
	.param .u32 _Z9cuda_gemmIiLi128ELi1ELi1ELi4096ELi4ELi4ELi64ELi1ELi0EEviiiPT_S1_S1_iii_param_8
)
.maxntid 128
{
	.local .align 16 .b8 	__local_depot230[128];
	.reg .b64 	%SP;
	.reg .b64 	%SPL;
	.reg .pred 	%p<32>;
	.reg .b16 	%rs<8>;
	.reg .b32 	%r<489>;
	.reg .b64 	%rd<88>;
	// demoted variable
	.shared .align 128 .b8 _ZZ9cuda_gemmIiLi128ELi1ELi1ELi4096ELi4ELi4ELi64ELi1ELi0EEviiiPT_S1_S1_iiiE11kron_fac_sh[80];
	// demoted variable
	.shared .align 128 .b8 _ZZ9cuda_gemmIiLi128ELi1ELi1ELi4096ELi4ELi4ELi64ELi1ELi0EEviiiPT_S1_S1_iiiE3Ash[16384];
	mov.u64 	%SPL, __local_depot230;
	ld.param.u64 	%rd6, [_Z9cuda_gemmIiLi128ELi1ELi1ELi4096ELi4ELi4ELi64ELi1ELi0EEviiiPT_S1_S1_iii_param_3];
	ld.param.u64 	%rd4, [_Z9cuda_gemmIiLi128ELi1ELi1ELi4096ELi4ELi4ELi64ELi1ELi0EEviiiPT_S1_S1_iii_param_4];
	ld.param.u32 	%r136, [_Z9cuda_gemmIiLi128ELi1ELi1ELi4096ELi4ELi4ELi64ELi1ELi0EEviiiPT_S1_S1_iii_param_6];
	ld.param.u32 	%r137, [_Z9cuda_gemmIiLi128ELi1ELi1ELi4096ELi4ELi4ELi64ELi1ELi0EEviiiPT_S1_S1_iii_param_7];
	cvta.to.global.u64 	%rd1, %rd6;
	add.u64 	%rd2, %SPL, 0;
	mov.u32 	%r1, %tid.x;
	mul.lo.s32 	%r2, %r137, %r136;
	setp.ge.u32 	%p1, %r1, %r2;
	@%p1 bra 	$L__BB230_3;
	mov.u32 	%r3, %ntid.x;
	cvta.to.global.u64 	%rd3, %rd4;
	mov.u32 	%r140, _ZZ9cuda_gemmIiLi128ELi1ELi1ELi4096ELi4ELi4ELi64ELi1ELi0EEviiiPT_S1_S1_iiiE11kron_fac_sh;
	mov.u32 	%r434, %r1;
$L__BB230_2:
	mul.wide.u32 	%rd8, %r434, 4;
	add.s64 	%rd9, %rd3, %rd8;
	ld.global.u32 	%r138, [%rd9];
	rem.u32 	%r139, %r434, %r136;
	mad.lo.s32 	%r141, %r139, 20, %r140;
	div.u32 	%r142, %r434, %r137;
	shl.b32 	%r143, %r142, 2;
	add.s32 	%r144, %r141, %r143;
	st.shared.u32 	[%r144], %r138;
	add.s32 	%r434, %r434, %r3;
	setp.lt.u32 	%p2, %r434, %r2;
	@%p2 bra 	$L__BB230_2;
$L__BB230_3:
	div.s32 	%r6, 4096, %r137;
	min.s32 	%r7, %r6, 128;
	cvt.u16.u32 	%rs2, %r7;
	div.s16 	%rs3, 128, %rs2;
	cvt.s32.s16 	%r8, %rs3;
	div.s16 	%rs4, 4, %rs3;
	cvt.s32.s16 	%r9, %rs4;
	div.u32 	%r11, %r1, %r7;
	mul.lo.s32 	%r145, %r11, %r7;
	sub.s32 	%r10, %r1, %r145;
	mov.u32 	%r12, %ctaid.y;
	mov.u32 	%r146, %nctaid.y;
	setp.ge.u32 	%p3, %r12, %r146;
	@%p3 bra 	$L__BB230_40;
	shl.b32 	%r437, %r1, 2;
	mov.u32 	%r147, %ntid.x;
	shl.b32 	%r14, %r147, 2;
	and.b32  	%r15, %r10, 3;
	min.s32 	%r16, %r136, 4;
	mov.b32 	%r148, 0;
	st.local.v4.u32 	[%rd2], {%r148, %r148, %r148, %r148};
	st.local.v4.u32 	[%rd2+16], {%r148, %r148, %r148, %r148};
	st.local.v4.u32 	[%rd2+32], {%r148, %r148, %r148, %r148};
	st.local.v4.u32 	[%rd2+48], {%r148, %r148, %r148, %r148};
	st.local.v4.u32 	[%rd2+64], {%r148, %r148, %r148, %r148};
	st.local.v4.u32 	[%rd2+80], {%r148, %r148, %r148, %r148};
	st.local.v4.u32 	[%rd2+96], {%r148, %r148, %r148, %r148};
	st.local.v4.u32 	[%rd2+112], {%r148, %r148, %r148, %r148};
	shl.b32 	%r17, %r12, 12;
	xor.b32  	%r149, %r437, 4095;
	sub.s32 	%r150, %r149, %r14;
	cvt.u16.u32 	%rs5, %r150;
	cvt.u16.u32 	%rs6, %r14;
	div.u16 	%rs7, %rs5, %rs6;
	and.b16  	%rs1, %rs7, 3;
	setp.eq.s16 	%p4, %rs1, 2;
	@%p4 bra 	$L__BB230_7;
	cvt.u32.u16 	%r18, %rs1;
	mov.b32 	%r436, 0;
$L__BB230_6:
	.pragma "nounroll";
	add.s32 	%r152, %r17, %r437;
	mul.wide.u32 	%rd10, %r152, 4;
	add.s64 	%rd11, %rd1, %rd10;
	ld.global.v4.u32 	{%r153, %r154, %r155, %r156}, [%rd11];
	shl.b32 	%r157, %r437, 2;
	mov.u32 	%r158, _ZZ9cuda_gemmIiLi128ELi1ELi1ELi4096ELi4ELi4ELi64ELi1ELi0EEviiiPT_S1_S1_iiiE3Ash;
	add.s32 	%r159, %r158, %r157;
	st.shared.v4.u32 	[%r159], {%r153, %r154, %r155, %r156};
	add.s32 	%r437, %r437, %r14;
	add.s32 	%r436, %r436, 1;
	xor.b32  	%r160, %r436, %r18;
	setp.ne.s32 	%p5, %r160, 2;
	@%p5 bra 	$L__BB230_6;
$L__BB230_7:
	mov.u32 	%r167, _ZZ9cuda_gemmIiLi128ELi1ELi1ELi4096ELi4ELi4ELi64ELi1ELi0EEviiiPT_S1_S1_iiiE3Ash;
	shl.b32 	%r175, %r14, 2;
$L__BB230_8:
	add.s32 	%r161, %r17, %r437;
	mul.wide.s32 	%rd12, %r161, 4;
	add.s64 	%rd13, %rd1, %rd12;
	ld.global.v4.u32 	{%r162, %r163, %r164, %r165}, [%rd13];
	shl.b32 	%r166, %r437, 2;
	add.s32 	%r168, %r167, %r166;
	st.shared.v4.u32 	[%r168], {%r162, %r163, %r164, %r165};
	add.s32 	%r169, %r437, %r14;
	add.s32 	%r170, %r17, %r169;
	mul.wide.s32 	%rd14, %r170, 4;
	add.s64 	%rd15, %rd1, %rd14;
	ld.global.v4.u32 	{%r171, %r172, %r173, %r174}, [%rd15];
	add.s32 	%r176, %r168, %r175;
	st.shared.v4.u32 	[%r176], {%r171, %r172, %r173, %r174};
	add.s32 	%r177, %r169, %r14;
	add.s32 	%r178, %r17, %r177;
	mul.wide.s32 	%rd16, %r178, 4;
	add.s64 	%rd17, %rd1, %rd16;
	ld.global.v4.u32 	{%r179, %r180, %r181, %r182}, [%rd17];
	add.s32 	%r183, %r176, %r175;
	st.shared.v4.u32 	[%r183], {%r179, %r180, %r181, %r182};
	add.s32 	%r184, %r177, %r14;
	add.s32 	%r185, %r17, %r184;
	mul.wide.s32 	%rd18, %r185, 4;
	add.s64 	%rd19, %rd1, %rd18;
	ld.global.v4.u32 	{%r186, %r187, %r188, %r189}, [%rd19];
	add.s32 	%r190, %r183, %r175;
	st.shared.v4.u32 	[%r190], {%r186, %r187, %r188, %r189};
	add.s32 	%r437, %r184, %r14;
	setp.lt.u32 	%p6, %r437, 4096;
	@%p6 bra 	$L__BB230_8;
	setp.lt.s32 	%p7, %r6, 1;
	bar.sync 	0;
	mov.b32 	%r439, 0;
	mov.u32 	%r440, %r439;
	mov.u32 	%r441, %r439;
	mov.u32 	%r442, %r439;
	mov.u32 	%r443, %r439;
	mov.u32 	%r444, %r439;
	mov.u32 	%r445, %r439;
	mov.u32 	%r446, %r439;
	mov.u32 	%r447, %r439;
	mov.u32 	%r448, %r439;
	mov.u32 	%r449, %r439;
	mov.u32 	%r450, %r439;
	mov.u32 	%r451, %r439;
	mov.u32 	%r452, %r439;
	mov.u32 	%r453, %r439;
	mov.u32 	%r454, %r439;
	mov.u32 	%r455, %r439;
	mov.u32 	%r456, %r439;
	mov.u32 	%r457, %r439;
	mov.u32 	%r458, %r439;
	mov.u32 	%r459, %r439;
	mov.u32 	%r460, %r439;
	mov.u32 	%r461, %r439;
	mov.u32 	%r462, %r439;
	mov.u32 	%r463, %r439;
	mov.u32 	%r464, %r439;
	mov.u32 	%r465, %r439;
	mov.u32 	%r466, %r439;
	mov.u32 	%r467, %r439;
	mov.u32 	%r468, %r439;
	mov.u32 	%r469, %r439;
	mov.u32 	%r470, %r439;
	@%p7 bra 	$L__BB230_39;
	add.s32 	%r194, %r10, 1;
	and.b32  	%r26, %r194, 3;
	xor.b32  	%r27, %r15, 2;
	add.s32 	%r195, %r10, -1;
	and.b32  	%r28, %r195, 3;
	setp.lt.s32 	%p8, %r15, %r137;
	selp.b32 	%r196, 0, %r137, %p8;
	sub.s32 	%r29, %r15, %r196;
	add.s32 	%r197, %r15, 1;
	setp.lt.s32 	%p9, %r197, %r137;
	selp.b32 	%r198, 0, %r137, %p9;
	sub.s32 	%r30, %r197, %r198;
	add.s32 	%r199, %r15, 2;
	setp.lt.s32 	%p10, %r199, %r137;
	selp.b32 	%r200, 0, %r137, %p10;
	sub.s32 	%r31, %r199, %r200;
	add.s32 	%r201, %r15, 3;
	setp.lt.s32 	%p11, %r201, %r137;
	selp.b32 	%r202, 0, %r137, %p11;
	sub.s32 	%r32, %r201, %r202;
	and.b32  	%r33, %r1, 3;
	mov.b32 	%r475, 0;
	shl.b32 	%r221, %r33, 2;
	mov.u32 	%r476, %r475;
$L__BB230_11:
	setp.gt.s32 	%p12, %r137, 0;
	add.s32 	%r203, %r476, %r10;
	mul.lo.s32 	%r72, %r203, %r137;
	@%p12 bra 	$L__BB230_12;
	bra.uni 	$L__BB230_13;
$L__BB230_12:
	add.s32 	%r204, %r15, %r72;
	shl.b32 	%r205, %r204, 2;
	mov.u32 	%r206, _ZZ9cuda_gemmIiLi128ELi1ELi1ELi4096ELi4ELi4ELi64ELi1ELi0EEviiiPT_S1_S1_iiiE3Ash;
	add.s32 	%r207, %r206, %r205;
	ld.shared.u32 	%r477, [%r207];
$L__BB230_13:
	setp.lt.s32 	%p13, %r137, 2;
	@%p13 bra 	$L__BB230_15;
	add.s32 	%r208, %r26, %r72;
	shl.b32 	%r209, %r208, 2;
	mov.u32 	%r210, _ZZ9cuda_gemmIiLi128ELi1ELi1ELi4096ELi4ELi4ELi64ELi1ELi0EEviiiPT_S1_S1_iiiE3Ash;
	add.s32 	%r211, %r210, %r209;
	ld.shared.u32 	%r473, [%r211];
$L__BB230_15:
	setp.lt.s32 	%p14, %r137, 3;
	@%p14 bra 	$L__BB230_17;
	add.s32 	%r212, %r27, %r72;
	shl.b32 	%r213, %r212, 2;
	mov.u32 	%r214, _ZZ9cuda_gemmIiLi128ELi1ELi1ELi4096ELi4ELi4ELi64ELi1ELi0EEviiiPT_S1_S1_iiiE3Ash;
	add.s32 	%r215, %r214, %r213;
	ld.shared.u32 	%r472, [%r215];
$L__BB230_17:
	setp.lt.s32 	%p15, %r137, 4;
	@%p15 bra 	$L__BB230_19;
	add.s32 	%r216, %r28, %r72;
	shl.b32 	%r217, %r216, 2;
	mov.u32 	%r218, _ZZ9cuda_gemmIiLi128ELi1ELi1ELi4096ELi4ELi4ELi64ELi1ELi0EEviiiPT_S1_S1_iiiE3Ash;
	add.s32 	%r219, %r218, %r217;
	ld.shared.u32 	%r471, [%r219];
$L__BB230_19:
	setp.lt.s32 	%p16, %r11, %r16;
	@%p16 bra 	$L__BB230_20;
	bra.uni 	$L__BB230_37;
$L__BB230_20:
	mul.lo.s32 	%r481, %r475, %r9;
	mov.u32 	%r482, %r11;
$L__BB230_21:
	setp.gt.u32 	%p17, %r137, 64;
	mov.u32 	%r220, _ZZ9cuda_gemmIiLi128ELi1ELi1ELi4096ELi4ELi4ELi64ELi1ELi0EEviiiPT_S1_S1_iiiE11kron_fac_sh;
	mad.lo.s32 	%r84, %r482, 20, %r220;
	add.s32 	%r222, %r84, %r221;
	ld.shared.u32 	%r85, [%r222];
	@%p17 bra 	$L__BB230_28;
	shfl.sync.idx.b32	%r236|%p23, %r85, %r29, 7199, -1;
	mul.lo.s32 	%r488, %r236, %r477;
	@%p13 bra 	$L__BB230_24;
	shfl.sync.idx.b32	%r237|%p24, %r85, %r30, 7199, -1;
	mad.lo.s32 	%r488, %r237, %r473, %r488;
$L__BB230_24:
	@%p14 bra 	$L__BB230_26;
	shfl.sync.idx.b32	%r238|%p26, %r85, %r31, 7199, -1;
	mad.lo.s32 	%r488, %r238, %r472, %r488;
$L__BB230_26:
	@%p15 bra 	$L__BB230_36;
	shfl.sync.idx.b32	%r239|%p28, %r85, %r32, 7199, -1;
	mad.lo.s32 	%r488, %r239, %r471, %r488;
	bra.uni 	$L__BB230_36;
$L__BB230_28:
	setp.lt.s32 	%p18, %r137, 1;
	mov.b32 	%r488, 0;
	@%p18 bra 	$L__BB230_30;
	shl.b32 	%r224, %r15, 2;
	add.s32 	%r225, %r84, %r224;
	ld.shared.u32 	%r226, [%r225];
	mul.lo.s32 	%r488, %r226, %r477;
$L__BB230_30:
	@%p13 bra 	$L__BB230_32;
	shl.b32 	%r227, %r26, 2;
	add.s32 	%r228, %r84, %r227;
	ld.shared.u32 	%r229, [%r228];
	mad.lo.s32 	%r488, %r229, %r473, %r488;
$L__BB230_32:
	@%p14 bra 	$L__BB230_34;
	shl.b32 	%r230, %r27, 2;
	add.s32 	%r231, %r84, %r230;
	ld.shared.u32 	%r232, [%r231];
	mad.lo.s32 	%r488, %r232, %r472, %r488;
$L__BB230_34:
	@%p15 bra 	$L__BB230_36;
	shl.b32 	%r233, %r28, 2;
	add.s32 	%r234, %r84, %r233;
	ld.shared.u32 	%r235, [%r234];
	mad.lo.s32 	%r488, %r235, %r471, %r488;
$L__BB230_36:
	mul.wide.s32 	%rd20, %r481, 4;
	add.s64 	%rd21, %rd2, %rd20;
	ld.local.u32 	%r240, [%rd21];
	add.s32 	%r241, %r240, %r488;
	st.local.u32 	[%rd21], %r241;
	add.s32 	%r482, %r482, %r8;
	add.s32 	%r481, %r481, 1;
	setp.lt.s32 	%p29, %r482, %r16;
	@%p29 bra 	$L__BB230_21;
$L__BB230_37:
	add.s32 	%r476, %r476, %r7;
	add.s32 	%r475, %r475, 1;
	setp.lt.s32 	%p30, %r476, %r6;
	@%p30 bra 	$L__BB230_11;
	ld.local.v4.u32 	{%r470, %r469, %r468, %r467}, [%rd2];
	ld.local.v4.u32 	{%r466, %r465, %r464, %r463}, [%rd2+16];
	ld.local.v4.u32 	{%r462, %r461, %r460, %r459}, [%rd2+32];
	ld.local.v4.u32 	{%r458, %r457, %r456, %r455}, [%rd2+48];
	ld.local.v4.u32 	{%r454, %r453, %r452, %r451}, [%rd2+64];
	ld.local.v4.u32 	{%r450, %r449, %r448, %r447}, [%rd2+80];
	ld.local.v4.u32 	{%r446, %r445, %r444, %r443}, [%rd2+96];
	ld.local.v4.u32 	{%r442, %r441, %r440, %r439}, [%rd2+112];
$L__BB230_39:
	ld.param.u64 	%rd87, [_Z9cuda_gemmIiLi128ELi1ELi1ELi4096ELi4ELi4ELi64ELi1ELi0EEviiiPT_S1_S1_iii_param_5];
	cvta.to.global.u64 	%rd22, %rd87;
	bar.sync 	0;
	mul.lo.s32 	%r242, %r7, %r6;
	mul.lo.s32 	%r243, %r242, %r8;
	div.s32 	%r244, %r243, %r7;
	mov.u32 	%r245, %ctaid.y;
	shl.b32 	%r246, %r245, 12;
	or.b32  	%r247, %r246, %r1;
	mul.wide.u32 	%rd23, %r247, 4;
	add.s64 	%rd24, %rd22, %rd23;
	st.global.u32 	[%rd24], %r470;
	add.s32 	%r248, %r9, 1;
	setp.lt.u32 	%p31, %r248, 3;
	shl.b32 	%r249, %r9, 7;
	selp.b32 	%r250, %r249, 0, %p31;
	rem.s32 	%r251, 1, %r9;
	add.s32 	%r252, %r247, %r250;
	mad.lo.s32 	%r253, %r244, %r251, %r252;
	mul.wide.s32 	%rd25, %r253, 4;
	add.s64 	%rd26, %rd22, %rd25;
	st.global.u32 	[%rd26], %r469;
	div.s32 	%r254, 2, %r9;
	shl.b32 	%r255, %r254, 7;
	mul.lo.s32 	%r256, %r254, %r9;
	sub.s32 	%r257, 2, %r256;
	add.s32 	%r258, %r247, %r255;
	mad.lo.s32 	%r259, %r244, %r257, %r258;
	mul.wide.s32 	%rd27, %r259, 4;
	add.s64 	%rd28, %rd22, %rd27;
	st.global.u32 	[%rd28], %r468;
	div.s32 	%r260, 3, %r9;
	shl.b32 	%r261, %r260, 7;
	mul.lo.s32 	%r262, %r260, %r9;
	sub.s32 	%r263, 3, %r262;
	add.s32 	%r264, %r247, %r261;
	mad.lo.s32 	%r265, %r244, %r263, %r264;
	mul.wide.s32 	%rd29, %r265, 4;
	add.s64 	%rd30, %rd22, %rd29;
	st.global.u32 	[%rd30], %r467;
	div.s32 	%r266, 4, %r9;
	shl.b32 	%r267, %r266, 7;
	mul.lo.s32 	%r268, %r266, %r9;
	sub.s32 	%r269, 4, %r268;
	add.s32 	%r270, %r247, %r267;
	mad.lo.s32 	%r271, %r244, %r269, %r270;
	mul.wide.s32 	%rd31, %r271, 4;
	add.s64 	%rd32, %rd22, %rd31;
	st.global.u32 	[%rd32], %r466;
	div.s32 	%r272, 5, %r9;
	shl.b32 	%r273, %r272, 7;
	mul.lo.s32 	%r274, %r272, %r9;
	sub.s32 	%r275, 5, %r274;
	add.s32 	%r276, %r247, %r273;
	mad.lo.s32 	%r277, %r244, %r275, %r276;
	mul.wide.s32 	%rd33, %r277, 4;
	add.s64 	%rd34, %rd22, %rd33;
	st.global.u32 	[%rd34], %r465;
	div.s32 	%r278, 6, %r9;
	shl.b32 	%r279, %r278, 7;
	mul.lo.s32 	%r280, %r278, %r9;
	sub.s32 	%r281, 6, %r280;
	add.s32 	%r282, %r247, %r279;
	mad.lo.s32 	%r283, %r244, %r281, %r282;
	mul.wide.s32 	%rd35, %r283, 4;
	add.s64 	%rd36, %rd22, %rd35;
	st.global.u32 	[%rd36], %r464;
	div.s32 	%r284, 7, %r9;
	shl.b32 	%r285, %r284, 7;
	mul.lo.s32 	%r286, %r284, %r9;
	sub.s32 	%r287, 7, %r286;
	add.s32 	%r288, %r247, %r285;
	mad.lo.s32 	%r289, %r244, %r287, %r288;
	mul.wide.s32 	%rd37, %r289, 4;
	add.s64 	%rd38, %rd22, %rd37;
	st.global.u32 	[%rd38], %r463;
	div.s32 	%r290, 8, %r9;
	shl.b32 	%r291, %r290, 7;
	mul.lo.s32 	%r292, %r290, %r9;
	sub.s32 	%r293, 8, %r292;
	add.s32 	%r294, %r247, %r291;
	mad.lo.s32 	%r295, %r244, %r293, %r294;
	mul.wide.s32 	%rd39, %r295, 4;
	add.s64 	%rd40, %rd22, %rd39;
	st.global.u32 	[%rd40], %r462;
	div.s32 	%r296, 9, %r9;
	shl.b32 	%r297, %r296, 7;
	mul.lo.s32 	%r298, %r296, %r9;
	sub.s32 	%r299, 9, %r298;
	add.s32 	%r300, %r247, %r297;
	mad.lo.s32 	%r301, %r244, %r299, %r300;
	mul.wide.s32 	%rd41, %r301, 4;
	add.s64 	%rd42, %rd22, %rd41;
	st.global.u32 	[%rd42], %r461;
	div.s32 	%r302, 10, %r9;
	shl.b32 	%r303, %r302, 7;
	mul.lo.s32 	%r304, %r302, %r9;
	sub.s32 	%r305, 10, %r304;
	add.s32 	%r306, %r247, %r303;
	mad.lo.s32 	%r307, %r244, %r305, %r306;
	mul.wide.s32 	%rd43, %r307, 4;
	add.s64 	%rd44, %rd22, %rd43;
	st.global.u32 	[%rd44], %r460;
	div.s32 	%r308, 11, %r9;
	shl.b32 	%r309, %r308, 7;
	mul.lo.s32 	%r310, %r308, %r9;
	sub.s32 	%r311, 11, %r310;
	add.s32 	%r312, %r247, %r309;
	mad.lo.s32 	%r313, %r244, %r311, %r312;
	mul.wide.s32 	%rd45, %r313, 4;
	add.s64 	%rd46, %rd22, %rd45;
	st.global.u32 	[%rd46], %r459;
	div.s32 	%r314, 12, %r9;
	shl.b32 	%r315, %r314, 7;
	mul.lo.s32 	%r316, %r314, %r9;
	sub.s32 	%r317, 12, %r316;
	add.s32 	%r318, %r247, %r315;
	mad.lo.s32 	%r319, %r244, %r317, %r318;
	mul.wide.s32 	%rd47, %r319, 4;
	add.s64 	%rd48, %rd22, %rd47;
	st.global.u32 	[%rd48], %r458;
	div.s32 	%r320, 13, %r9;
	shl.b32 	%r321, %r320, 7;
	mul.lo.s32 	%r322, %r320, %r9;
	sub.s32 	%r323, 13, %r322;
	add.s32 	%r324, %r247, %r321;
	mad.lo.s32 	%r325, %r244, %r323, %r324;
	mul.wide.s32 	%rd49, %r325, 4;
	add.s64 	%rd50, %rd22, %rd49;
	st.global.u32 	[%rd50], %r457;
	div.s32 	%r326, 14, %r9;
	shl.b32 	%r327, %r326, 7;
	mul.lo.s32 	%r328, %r326, %r9;
	sub.s32 	%r329, 14, %r328;
	add.s32 	%r330, %r247, %r327;
	mad.lo.s32 	%r331, %r244, %r329, %r330;
	mul.wide.s32 	%rd51, %r331, 4;
	add.s64 	%rd52, %rd22, %rd51;
	st.global.u32 	[%rd52], %r456;
	div.s32 	%r332, 15, %r9;
	shl.b32 	%r333, %r332, 7;
	mul.lo.s32 	%r334, %r332, %r9;
	sub.s32 	%r335, 15, %r334;
	add.s32 	%r336, %r247, %r333;
	mad.lo.s32 	%r337, %r244, %r335, %r336;
	mul.wide.s32 	%rd53, %r337, 4;
	add.s64 	%rd54, %rd22, %rd53;
	st.global.u32 	[%rd54], %r455;
	div.s32 	%r338, 16, %r9;
	shl.b32 	%r339, %r338, 7;
	mul.lo.s32 	%r340, %r338, %r9;
	sub.s32 	%r341, 16, %r340;
	add.s32 	%r342, %r247, %r339;
	mad.lo.s32 	%r343, %r244, %r341, %r342;
	mul.wide.s32 	%rd55, %r343, 4;
	add.s64 	%rd56, %rd22, %rd55;
	st.global.u32 	[%rd56], %r454;
	div.s32 	%r344, 17, %r9;
	shl.b32 	%r345, %r344, 7;
	mul.lo.s32 	%r346, %r344, %r9;
	sub.s32 	%r347, 17, %r346;
	add.s32 	%r348, %r247, %r345;
	mad.lo.s32 	%r349, %r244, %r347, %r348;
	mul.wide.s32 	%rd57, %r349, 4;
	add.s64 	%rd58, %rd22, %rd57;
	st.global.u32 	[%rd58], %r453;
	div.s32 	%r350, 18, %r9;
	shl.b32 	%r351, %r350, 7;
	mul.lo.s32 	%r352, %r350, %r9;
	sub.s32 	%r353, 18, %r352;
	add.s32 	%r354, %r247, %r351;
	mad.lo.s32 	%r355, %r244, %r353, %r354;
	mul.wide.s32 	%rd59, %r355, 4;
	add.s64 	%rd60, %rd22, %rd59;
	st.global.u32 	[%rd60], %r452;
	div.s32 	%r356, 19, %r9;
	shl.b32 	%r357, %r356, 7;
	mul.lo.s32 	%r358, %r356, %r9;
	sub.s32 	%r359, 19, %r358;
	add.s32 	%r360, %r247, %r357;
	mad.lo.s32 	%r361, %r244, %r359, %r360;
	mul.wide.s32 	%rd61, %r361, 4;
	add.s64 	%rd62, %rd22, %rd61;
	st.global.u32 	[%rd62], %r451;
	div.s32 	%r362, 20, %r9;
	shl.b32 	%r363, %r362, 7;
	mul.lo.s32 	%r364, %r362, %r9;
	sub.s32 	%r365, 20, %r364;
	add.s32 	%r366, %r247, %r363;
	mad.lo.s32 	%r367, %r244, %r365, %r366;
	mul.wide.s32 	%rd63, %r367, 4;
	add.s64 	%rd64, %rd22, %rd63;
	st.global.u32 	[%rd64], %r450;
	div.s32 	%r368, 21, %r9;
	shl.b32 	%r369, %r368, 7;
	mul.lo.s32 	%r370, %r368, %r9;
	sub.s32 	%r371, 21, %r370;
	add.s32 	%r372, %r247, %r369;
	mad.lo.s32 	%r373, %r244, %r371, %r372;
	mul.wide.s32 	%rd65, %r373, 4;
	add.s64 	%rd66, %rd22, %rd65;
	st.global.u32 	[%rd66], %r449;
	div.s32 	%r374, 22, %r9;
	shl.b32 	%r375, %r374, 7;
	mul.lo.s32 	%r376, %r374, %r9;
	sub.s32 	%r377, 22, %r376;
	add.s32 	%r378, %r247, %r375;
	mad.lo.s32 	%r379, %r244, %r377, %r378;
	mul.wide.s32 	%rd67, %r379, 4;
	add.s64 	%rd68, %rd22, %rd67;
	st.global.u32 	[%rd68], %r448;
	div.s32 	%r380, 23, %r9;
	shl.b32 	%r381, %r380, 7;
	mul.lo.s32 	%r382, %r380, %r9;
	sub.s32 	%r383, 23, %r382;
	add.s32 	%r384, %r247, %r381;
	mad.lo.s32 	%r385, %r244, %r383, %r384;
	mul.wide.s32 	%rd69, %r385, 4;
	add.s64 	%rd70, %rd22, %rd69;
	st.global.u32 	[%rd70], %r447;
	div.s32 	%r386, 24, %r9;
	shl.b32 	%r387, %r386, 7;
	mul.lo.s32 	%r388, %r386, %r9;
	sub.s32 	%r389, 24, %r388;
	add.s32 	%r390, %r247, %r387;
	mad.lo.s32 	%r391, %r244, %r389, %r390;
	mul.wide.s32 	%rd71, %r391, 4;
	add.s64 	%rd72, %rd22, %rd71;
	st.global.u32 	[%rd72], %r446;
	div.s32 	%r392, 25, %r9;
	shl.b32 	%r393, %r392, 7;
	mul.lo.s32 	%r394, %r392, %r9;
	sub.s32 	%r395, 25, %r394;
	add.s32 	%r396, %r247, %r393;
	mad.lo.s32 	%r397, %r244, %r395, %r396;
	mul.wide.s32 	%rd73, %r397, 4;
	add.s64 	%rd74, %rd22, %rd73;
	st.global.u32 	[%rd74], %r445;
	div.s32 	%r398, 26, %r9;
	shl.b32 	%r399, %r398, 7;
	mul.lo.s32 	%r400, %r398, %r9;
	sub.s32 	%r401, 26, %r400;
	add.s32 	%r402, %r247, %r399;
	mad.lo.s32 	%r403, %r244, %r401, %r402;
	mul.wide.s32 	%rd75, %r403, 4;
	add.s64 	%rd76, %rd22, %rd75;
	st.global.u32 	[%rd76], %r444;
	div.s32 	%r404, 27, %r9;
	shl.b32 	%r405, %r404, 7;
	mul.lo.s32 	%r406, %r404, %r9;
	sub.s32 	%r407, 27, %r406;
	add.s32 	%r408, %r247, %r405;
	mad.lo.s32 	%r409, %r244, %r407, %r408;
	mul.wide.s32 	%rd77, %r409, 4;
	add.s64 	%rd78, %rd22, %rd77;
	st.global.u32 	[%rd78], %r443;
	div.s32 	%r410, 28, %r9;
	shl.b32 	%r411, %r410, 7;
	mul.lo.s32 	%r412, %r410, %r9;
	sub.s32 	%r413, 28, %r412;
	add.s32 	%r414, %r247, %r411;
	mad.lo.s32 	%r415, %r244, %r413, %r414;
	mul.wide.s32 	%rd79, %r415, 4;
	add.s64 	%rd80, %rd22, %rd79;
	st.global.u32 	[%rd80], %r442;
	div.s32 	%r416, 29, %r9;
	shl.b32 	%r417, %r416, 7;
	mul.lo.s32 	%r418, %r416, %r9;
	sub.s32 	%r419, 29, %r418;
	add.s32 	%r420, %r247, %r417;
	mad.lo.s32 	%r421, %r244, %r419, %r420;
	mul.wide.s32 	%rd81, %r421, 4;
	add.s64 	%rd82, %rd22, %rd81;
	st.global.u32 	[%rd82], %r441;
	div.s32 	%r422, 30, %r9;
	shl.b32 	%r423, %r422, 7;
	mul.lo.s32 	%r424, %r422, %r9;
	sub.s32 	%r425, 30, %r424;
	add.s32 	%r426, %r247, %r423;
	mad.lo.s32 	%r427, %r244, %r425, %r426;
	mul.wide.s32 	%rd83, %r427, 4;
	add.s64 	%rd84, %rd22, %rd83;
	st.global.u32 	[%rd84], %r440;
	div.s32 	%r428, 31, %r9;
	shl.b32 	%r429, %r428, 7;
	mul.lo.s32 	%r430, %r428, %r9;
	sub.s32 	%r431, 31, %r430;
	add.s32 	%r432, %r247, %r429;
	mad.lo.s32 	%r433, %r244, %r431, %r432;
	mul.wide.s32 	%rd85, %r433, 4;
	add.s64 	%rd86, %rd22, %rd85;
	st.global.u32 	[%rd86], %r439;
$L__BB230_40:
	ret;

}
	// .globl	_Z9cuda_gemmIiLi128ELi1ELi1ELi4096ELi4ELi4ELi64ELi1ELi1EEviiiPT_S1_S1_iii
.visible .entry _Z9cuda_gemmIiLi128ELi1ELi1ELi4096ELi4ELi4ELi64ELi1ELi1EEviiiPT_S1_S1_iii(
	.param .u32 _Z9cuda_gemmIiLi128ELi1ELi1ELi4096ELi4ELi4ELi64ELi1ELi1EEviiiPT_S1_S1_iii_param_0,
	.param .u32 _Z9cuda_gemmIiLi128ELi1ELi1ELi4096ELi4ELi4ELi64ELi1ELi1EEviiiPT_S1_S1_iii_param_1,
	.param .u32 _Z9cuda_gemmIiLi128ELi1ELi1ELi4096ELi4ELi4ELi64ELi1ELi1EEviiiPT_S1_S1_iii_param_2,
	.param .u64 .ptr .align 1 _Z9cuda_gemmIiLi128ELi1ELi1ELi4096ELi4ELi4ELi64ELi1ELi1EEviiiPT_S1_S1_iii_param_3,
	.param .u64 .ptr .align 1 _Z9cuda_gemmIiLi128ELi1ELi1ELi4096ELi4ELi4ELi64ELi1ELi1EEviiiPT_S1_S1_iii_param_4,
	.param .u64 .ptr .align 1 _Z9cuda_gemmIiLi128ELi1ELi1ELi4096ELi4ELi4ELi64ELi1ELi1EEviiiPT_S1_S1_iii_param_5,
	.param .u32 _Z9cuda_gemmIiLi128ELi1ELi1ELi4096ELi4ELi4ELi64ELi1ELi1EEviiiPT_S1_S1_iii_param_6,
	.param .u32 _Z9cuda_gemmIiLi128ELi1ELi1ELi4096ELi4ELi4ELi64ELi1ELi1EEviiiPT_S1_S1_iii_param_7,
	.param .u32 _Z9cuda_gemmIiLi128ELi1ELi1ELi4096ELi4ELi4ELi64ELi1ELi1EEviiiPT_S1_S1_iii_param_8
)
.maxntid 128
{
	.reg .pred 	%p<135>;
	.reg .b16 	%rs<5>;
	.reg .b32 	%r<410>;
	.reg .b64 	%rd<26>;
	// demoted variable
	.shared .align 128 .b8 _ZZ9cuda_gemmIiLi128ELi1ELi1ELi4096ELi4ELi4ELi64ELi1ELi1EEviiiPT_S1_S1_iiiE11kron_fac_sh[80];
	// demoted variable
	.shared .align 128 .b8 _ZZ9cuda_gemmIiLi128ELi1ELi1ELi4096ELi4ELi4ELi64ELi1ELi1EEviiiPT_S1_S1_iiiE3Ash[16384];
	ld.param.u64 	%rd8, [_Z9cuda_gemmIiLi128ELi1ELi1ELi4096ELi4ELi4ELi64ELi1ELi1EEviiiPT_S1_S1_iii_param_3];
	ld.param.u64 	%rd6, [_Z9cuda_gemmIiLi128ELi1ELi1ELi4096ELi4ELi4ELi64ELi1ELi1EEviiiPT_S1_S1_iii_param_4];
	cvta.to.global.u64 	%rd1, %rd8;
	mov.u32 	%r1, %tid.x;
	setp.gt.u32 	%p1, %r1, 15;
	@%p1 bra 	$L__BB231_3;
	mov.u32 	%r2, %ntid.x;
	mul.wide.u32 	%rd9, %r1, 4;
	cvta.to.global.u64 	%rd10, %rd6;
	add.s64 	%rd25, %rd10, %rd9;
	mul.wide.u32 	%rd3, %r2, 4;
	mov.u32 	%r39, _ZZ9cuda_gemmIiLi128ELi1ELi1ELi4096ELi4ELi4ELi64ELi1ELi1EEviiiPT_S1_S1_iiiE11kron_fac_sh;
	mov.u32 	%r400, %r1;
$L__BB231_2:
	ld.global.u32 	%r37, [%rd25];
	and.b32  	%r38, %r400, 3;
	mad.lo.s32 	%r40, %r38, 20, %r39;
	and.b32  	%r41, %r400, -4;
	add.s32 	%r42, %r40, %r41;
	st.shared.u32 	[%r42], %r37;
	add.s32 	%r400, %r400, %r2;
	add.s64 	%rd25, %rd25, %rd3;
	setp.lt.u32 	%p2, %r400, 16;
	@%p2 bra 	$L__BB231_2;
$L__BB231_3:
	mov.u32 	%r5, %ctaid.y;
	mov.u32 	%r43, %nctaid.y;
	setp.ge.u32 	%p3, %r5, %r43;
	@%p3 bra 	$L__BB231_10;
	shl.b32 	%r403, %r1, 2;
	mov.u32 	%r7, %ntid.x;
	shl.b32 	%r8, %r7, 2;
	shl.b32 	%r9, %r5, 12;
	xor.b32  	%r44, %r403, 4095;
	sub.s32 	%r45, %r44, %r8;
	cvt.u16.u32 	%rs2, %r45;
	cvt.u16.u32 	%rs3, %r8;
	div.u16 	%rs4, %rs2, %rs3;
	and.b16  	%rs1, %rs4, 3;
	setp.eq.s16 	%p4, %rs1, 2;
	@%p4 bra 	$L__BB231_7;
	cvt.u32.u16 	%r10, %rs1;
	mov.b32 	%r402, 0;
$L__BB231_6:
	.pragma "nounroll";
	add.s32 	%r47, %r9, %r403;
	mul.wide.u32 	%rd11, %r47, 4;
	add.s64 	%rd12, %rd1, %rd11;
	ld.global.v4.u32 	{%r48, %r49, %r50, %r51}, [%rd12];
	shl.b32 	%r52, %r403, 2;
	mov.u32 	%r53, _ZZ9cuda_gemmIiLi128ELi1ELi1ELi4096ELi4ELi4ELi64ELi1ELi1EEviiiPT_S1_S1_iiiE3Ash;
	add.s32 	%r54, %r53, %r52;
	st.shared.v4.u32 	[%r54], {%r48, %r49, %r50, %r51};
	add.s32 	%r403, %r403, %r8;
	add.s32 	%r402, %r402, 1;
	xor.b32  	%r55, %r402, %r10;
	setp.ne.s32 	%p5, %r55, 2;
	@%p5 bra 	$L__BB231_6;
$L__BB231_7:
	add.s32 	%r404, %r403, %r9;
	mad.lo.s32 	%r408, %r7, 12, %r404;
	shl.b32 	%r18, %r7, 4;
	shl.b32 	%r56, %r7, 3;
	add.s32 	%r407, %r404, %r56;
	add.s32 	%r406, %r404, %r8;
	mul.lo.s32 	%r21, %r7, 48;
	shl.b32 	%r57, %r403, 2;
	mov.u32 	%r58, _ZZ9cuda_gemmIiLi128ELi1ELi1ELi4096ELi4ELi4ELi64ELi1ELi1EEviiiPT_S1_S1_iiiE3Ash;
	add.s32 	%r405, %r58, %r57;
	shl.b32 	%r23, %r7, 6;
	shl.b32 	%r24, %r7, 5;
$L__BB231_8:
	mul.wide.s32 	%rd13, %r408, 4;
	add.s64 	%rd14, %rd1, %rd13;
	mul.wide.s32 	%rd15, %r407, 4;
	add.s64 	%rd16, %rd1, %rd15;
	mul.wide.s32 	%rd17, %r406, 4;
	add.s64 	%rd18, %rd1, %rd17;
	mul.wide.s32 	%rd19, %r404, 4;
	add.s64 	%rd20, %rd1, %rd19;
	ld.global.v4.u32 	{%r59, %r60, %r61, %r62}, [%rd20];
	st.shared.v4.u32 	[%r405], {%r59, %r60, %r61, %r62};
	add.s32 	%r63, %r403, %r8;
	ld.global.v4.u32 	{%r64, %r65, %r66, %r67}, [%rd18];
	add.s32 	%r68, %r405, %r18;
	st.shared.v4.u32 	[%r68], {%r64, %r65, %r66, %r67};
	add.s32 	%r69, %r63, %r8;
	ld.global.v4.u32 	{%r70, %r71, %r72, %r73}, [%rd16];
	add.s32 	%r74, %r405, %r24;
	st.shared.v4.u32 	[%r74], {%r70, %r71, %r72, %r73};
	add.s32 	%r75, %r69, %r8;
	ld.global.v4.u32 	{%r76, %r77, %r78, %r79}, [%rd14];
	add.s32 	%r80, %r405, %r21;
	st.shared.v4.u32 	[%r80], {%r76, %r77, %r78, %r79};
	add.s32 	%r403, %r75, %r8;
	add.s32 	%r408, %r408, %r18;
	add.s32 	%r407, %r407, %r18;
	add.s32 	%r406, %r406, %r18;
	add.s32 	%r405, %r405, %r23;
	add.s32 	%r404, %r404, %r18;
	setp.lt.u32 	%p6, %r403, 4096;
	@%p6 bra 	$L__BB231_8;
	ld.param.u64 	%rd24, [_Z9cuda_gemmIiLi128ELi1ELi1ELi4096ELi4ELi4ELi64ELi1ELi1EEviiiPT_S1_S1_iii_param_5];
	mov.u32 	%r81, %tid.x;
	and.b32  	%r82, %r81, 3;
	shl.b32 	%r83, %r81, 2;
	and.b32  	%r84, %r83, 12;
	mov.u32 	%r85, _ZZ9cuda_gemmIiLi128ELi1ELi1ELi4096ELi4ELi4ELi64ELi1ELi1EEviiiPT_S1_S1_iiiE11kron_fac_sh;
	add.s32 	%r86, %r85, %r84;
	bar.sync 	0;
	or.b32  	%r87, %r83, %r82;
	shl.b32 	%r88, %r87, 2;
	mov.u32 	%r89, _ZZ9cuda_gemmIiLi128ELi1ELi1ELi4096ELi4ELi4ELi64ELi1ELi1EEviiiPT_S1_S1_iiiE3Ash;
	add.s32 	%r90, %r89, %r88;
	ld.shared.u32 	%r91, [%r90];
	add.s32 	%r92, %r81, 1;
	and.b32  	%r93, %r92, 3;
	or.b32  	%r94, %r83, %r93;
	shl.b32 	%r95, %r94, 2;
	add.s32 	%r96, %r89, %r95;
	ld.shared.u32 	%r97, [%r96];
	xor.b32  	%r98, %r82, 2;
	or.b32  	%r99, %r83, %r98;
	shl.b32 	%r100, %r99, 2;
	add.s32 	%r101, %r89, %r100;
	ld.shared.u32 	%r102, [%r101];
	add.s32 	%r103, %r81, -1;
	and.b32  	%r104, %r103, 3;
	or.b32  	%r105, %r83, %r104;
	shl.b32 	%r106, %r105, 2;
	add.s32 	%r107, %r89, %r106;
	ld.shared.u32 	%r108, [%r107];
	ld.shared.u32 	%r109, [%r86];
	shfl.sync.idx.b32	%r110|%p7, %r109, %r82, 7199, -1;
	mul.lo.s32 	%r111, %r110, %r91;
	shfl.sync.idx.b32	%r112|%p8, %r109, %r93, 7199, -1;
	mad.lo.s32 	%r113, %r112, %r97, %r111;
	shfl.sync.idx.b32	%r114|%p9, %r109, %r98, 7199, -1;
	mad.lo.s32 	%r115, %r114, %r102, %r113;
	shfl.sync.idx.b32	%r116|%p10, %r109, %r104, 7199, -1;
	mad.lo.s32 	%r117, %r116, %r108, %r115;
	ld.shared.u32 	%r118, [%r86+20];
	shfl.sync.idx.b32	%r119|%p11, %r118, %r82, 7199, -1;
	mul.lo.s32 	%r120, %r119, %r91;
	shfl.sync.idx.b32	%r121|%p12, %r118, %r93, 7199, -1;
	mad.lo.s32 	%r122, %r121, %r97, %r120;
	shfl.sync.idx.b32	%r123|%p13, %r118, %r98, 7199, -1;
	mad.lo.s32 	%r124, %r123, %r102, %r122;
	shfl.sync.idx.b32	%r125|%p14, %r118, %r104, 7199, -1;
	mad.lo.s32 	%r126, %r125, %r108, %r124;
	ld.shared.u32 	%r127, [%r86+40];
	shfl.sync.idx.b32	%r128|%p15, %r127, %r82, 7199, -1;
	mul.lo.s32 	%r129, %r128, %r91;
	shfl.sync.idx.b32	%r130|%p16, %r127, %r93, 7199, -1;
	mad.lo.s32 	%r131, %r130, %r97, %r129;
	shfl.sync.idx.b32	%r132|%p17, %r127, %r98, 7199, -1;
	mad.lo.s32 	%r133, %r132, %r102, %r131;
	shfl.sync.idx.b32	%r134|%p18, %r127, %r104, 7199, -1;
	mad.lo.s32 	%r135, %r134, %r108, %r133;
	ld.shared.u32 	%r136, [%r86+60];
	shfl.sync.idx.b32	%r137|%p19, %r136, %r82, 7199, -1;
	mul.lo.s32 	%r138, %r137, %r91;
	shfl.sync.idx.b32	%r139|%p20, %r136, %r93, 7199, -1;
	mad.lo.s32 	%r140, %r139, %r97, %r138;
	shfl.sync.idx.b32	%r141|%p21, %r136, %r98, 7199, -1;
	mad.lo.s32 	%r142, %r141, %r102, %r140;
	shfl.sync.idx.b32	%r143|%p22, %r136, %r104, 7199, -1;
	mad.lo.s32 	%r144, %r143, %r108, %r142;
	ld.shared.u32 	%r145, [%r90+2048];
	ld.shared.u32 	%r146, [%r96+2048];
	ld.shared.u32 	%r147, [%r101+2048];
	ld.shared.u32 	%r148, [%r107+2048];
	shfl.sync.idx.b32	%r149|%p23, %r109, %r82, 7199, -1;
	mul.lo.s32 	%r150, %r149, %r145;
	shfl.sync.idx.b32	%r151|%p24, %r109, %r93, 7199, -1;
	mad.lo.s32 	%r152, %r151, %r146, %r150;
	shfl.sync.idx.b32	%r153|%p25, %r109, %r98, 7199, -1;
	mad.lo.s32 	%r154, %r153, %r147, %r152;
	shfl.sync.idx.b32	%r155|%p26, %r109, %r104, 7199, -1;
	mad.lo.s32 	%r156, %r155, %r148, %r154;
	shfl.sync.idx.b32	%r157|%p27, %r118, %r82, 7199, -1;
	mul.lo.s32 	%r158, %r157, %r145;
	shfl.sync.idx.b32	%r159|%p28, %r118, %r93, 7199, -1;
	mad.lo.s32 	%r160, %r159, %r146, %r158;
	shfl.sync.idx.b32	%r161|%p29, %r118, %r98, 7199, -1;
	mad.lo.s32 	%r162, %r161, %r147, %r160;
	shfl.sync.idx.b32	%r163|%p30, %r118, %r104, 7199, -1;
	mad.lo.s32 	%r164, %r163, %r148, %r162;
	shfl.sync.idx.b32	%r165|%p31, %r127, %r82, 7199, -1;
	mul.lo.s32 	%r166, %r165, %r145;
	shfl.sync.idx.b32	%r167|%p32, %r127, %r93, 7199, -1;
	mad.lo.s32 	%r168, %r167, %r146, %r166;
	shfl.sync.idx.b32	%r169|%p33, %r127, %r98, 7199, -1;
	mad.lo.s32 	%r170, %r169, %r147, %r168;
	shfl.sync.idx.b32	%r171|%p34, %r127, %r104, 7199, -1;
	mad.lo.s32 	%r172, %r171, %r148, %r170;
	shfl.sync.idx.b32	%r173|%p35, %r136, %r82, 7199, -1;
	mul.lo.s32 	%r174, %r173, %r145;
	shfl.sync.idx.b32	%r175|%p36, %r136, %r93, 7199, -1;
	mad.lo.s32 	%r176, %r175, %r146, %r174;
	shfl.sync.idx.b32	%r177|%p37, %r136, %r98, 7199, -1;
	mad.lo.s32 	%r178, %r177, %r147, %r176;
	shfl.sync.idx.b32	%r179|%p38, %r136, %r104, 7199, -1;
	mad.lo.s32 	%r180, %r179, %r148, %r178;
	ld.shared.u32 	%r181, [%r90+4096];
	ld.shared.u32 	%r182, [%r96+4096];
	ld.shared.u32 	%r183, [%r101+4096];
	ld.shared.u32 	%r184, [%r107+4096];
	shfl.sync.idx.b32	%r185|%p39, %r109, %r82, 7199, -1;
	mul.lo.s32 	%r186, %r185, %r181;
	shfl.sync.idx.b32	%r187|%p40, %r109, %r93, 7199, -1;
	mad.lo.s32 	%r188, %r187, %r182, %r186;
	shfl.sync.idx.b32	%r189|%p41, %r109, %r98, 7199, -1;
	mad.lo.s32 	%r190, %r189, %r183, %r188;
	shfl.sync.idx.b32	%r191|%p42, %r109, %r104, 7199, -1;
	mad.lo.s32 	%r192, %r191, %r184, %r190;
	shfl.sync.idx.b32	%r193|%p43, %r118, %r82, 7199, -1;
	mul.lo.s32 	%r194, %r193, %r181;
	shfl.sync.idx.b32	%r195|%p44, %r118, %r93, 7199, -1;
	mad.lo.s32 	%r196, %r195, %r182, %r194;
	shfl.sync.idx.b32	%r197|%p45, %r118, %r98, 7199, -1;
	mad.lo.s32 	%r198, %r197, %r183, %r196;
	shfl.sync.idx.b32	%r199|%p46, %r118, %r104, 7199, -1;
	mad.lo.s32 	%r200, %r199, %r184, %r198;
	shfl.sync.idx.b32	%r201|%p47, %r127, %r82, 7199, -1;
	mul.lo.s32 	%r202, %r201, %r181;
	shfl.sync.idx.b32	%r203|%p48, %r127, %r93, 7199, -1;
	mad.lo.s32 	%r204, %r203, %r182, %r202;
	shfl.sync.idx.b32	%r205|%p49, %r127, %r98, 7199, -1;
	mad.lo.s32 	%r206, %r205, %r183, %r204;
	shfl.sync.idx.b32	%r207|%p50, %r127, %r104, 7199, -1;
	mad.lo.s32 	%r208, %r207, %r184, %r206;
	shfl.sync.idx.b32	%r209|%p51, %r136, %r82, 7199, -1;
	mul.lo.s32 	%r210, %r209, %r181;
	shfl.sync.idx.b32	%r211|%p52, %r136, %r93, 7199, -1;
	mad.lo.s32 	%r212, %r211, %r182, %r210;
	shfl.sync.idx.b32	%r213|%p53, %r136, %r98, 7199, -1;
	mad.lo.s32 	%r214, %r213, %r183, %r212;
	shfl.sync.idx.b32	%r215|%p54, %r136, %r104, 7199, -1;
	mad.lo.s32 	%r216, %r215, %r184, %r214;
	ld.shared.u32 	%r217, [%r90+6144];
	ld.shared.u32 	%r218, [%r96+6144];
	ld.shared.u32 	%r219, [%r101+6144];
	ld.shared.u32 	%r220, [%r107+6144];
	shfl.sync.idx.b32	%r221|%p55, %r109, %r82, 7199, -1;
	mul.lo.s32 	%r222, %r221, %r217;
	shfl.sync.idx.b32	%r223|%p56, %r109, %r93, 7199, -1;
	mad.lo.s32 	%r224, %r223, %r218, %r222;
	shfl.sync.idx.b32	%r225|%p57, %r109, %r98, 7199, -1;
	mad.lo.s32 	%r226, %r225, %r219, %r224;
	shfl.sync.idx.b32	%r227|%p58, %r109, %r104, 7199, -1;
	mad.lo.s32 	%r228, %r227, %r220, %r226;
	shfl.sync.idx.b32	%r229|%p59, %r118, %r82, 7199, -1;
	mul.lo.s32 	%r230, %r229, %r217;
	shfl.sync.idx.b32	%r231|%p60, %r118, %r93, 7199, -1;
	mad.lo.s32 	%r232, %r231, %r218, %r230;
	shfl.sync.idx.b32	%r233|%p61, %r118, %r98, 7199, -1;
	mad.lo.s32 	%r234, %r233, %r219, %r232;
	shfl.sync.idx.b32	%r235|%p62, %r118, %r104, 7199, -1;
	mad.lo.s32 	%r236, %r235, %r220, %r234;
	shfl.sync.idx.b32	%r237|%p63, %r127, %r82, 7199, -1;
	mul.lo.s32 	%r238, %r237, %r217;
	shfl.sync.idx.b32	%r239|%p64, %r127, %r93, 7199, -1;
	mad.lo.s32 	%r240, %r239, %r218, %r238;
	shfl.sync.idx.b32	%r241|%p65, %r127, %r98, 7199, -1;
	mad.lo.s32 	%r242, %r241, %r219, %r240;
	shfl.sync.idx.b32	%r243|%p66, %r127, %r104, 7199, -1;
	mad.lo.s32 	%r244, %r243, %r220, %r242;
	shfl.sync.idx.b32	%r245|%p67, %r136, %r82, 7199, -1;
	mul.lo.s32 	%r246, %r245, %r217;
	shfl.sync.idx.b32	%r247|%p68, %r136, %r93, 7199, -1;
	mad.lo.s32 	%r248, %r247, %r218, %r246;
	shfl.sync.idx.b32	%r249|%p69, %r136, %r98, 7199, -1;
	mad.lo.s32 	%r250, %r249, %r219, %r248;
	shfl.sync.idx.b32	%r251|%p70, %r136, %r104, 7199, -1;
	mad.lo.s32 	%r252, %r251, %r220, %r250;
	ld.shared.u32 	%r253, [%r90+8192];
	ld.shared.u32 	%r254, [%r96+8192];
	ld.shared.u32 	%r255, [%r101+8192];
	ld.shared.u32 	%r256, [%r107+8192];
	shfl.sync.idx.b32	%r257|%p71, %r109, %r82, 7199, -1;
	mul.lo.s32 	%r258, %r257, %r253;
	shfl.sync.idx.b32	%r259|%p72, %r109, %r93, 7199, -1;
	mad.lo.s32 	%r260, %r259, %r254, %r258;
	shfl.sync.idx.b32	%r261|%p73, %r109, %r98, 7199, -1;
	mad.lo.s32 	%r262, %r261, %r255, %r260;
	shfl.sync.idx.b32	%r263|%p74, %r109, %r104, 7199, -1;
	mad.lo.s32 	%r264, %r263, %r256, %r262;
	shfl.sync.idx.b32	%r265|%p75, %r118, %r82, 7199, -1;
	mul.lo.s32 	%r266, %r265, %r253;
	shfl.sync.idx.b32	%r267|%p76, %r118, %r93, 7199, -1;
	mad.lo.s32 	%r268, %r267, %r254, %r266;
	shfl.sync.idx.b32	%r269|%p77, %r118, %r98, 7199, -1;
	mad.lo.s32 	%r270, %r269, %r255, %r268;
	shfl.sync.idx.b32	%r271|%p78, %r118, %r104, 7199, -1;
	mad.lo.s32 	%r272, %r271, %r256, %r270;
	shfl.sync.idx.b32	%r273|%p79, %r127, %r82, 7199, -1;
	mul.lo.s32 	%r274, %r273, %r253;
	shfl.sync.idx.b32	%r275|%p80, %r127, %r93, 7199, -1;
	mad.lo.s32 	%r276, %r275, %r254, %r274;
	shfl.sync.idx.b32	%r277|%p81, %r127, %r98, 7199, -1;
	mad.lo.s32 	%r278, %r277, %r255, %r276;
	shfl.sync.idx.b32	%r279|%p82, %r127, %r104, 7199, -1;
	mad.lo.s32 	%r280, %r279, %r256, %r278;
	shfl.sync.idx.b32	%r281|%p83, %r136, %r82, 7199, -1;
	mul.lo.s32 	%r282, %r281, %r253;
	shfl.sync.idx.b32	%r283|%p84, %r136, %r93, 7199, -1;
	mad.lo.s32 	%r284, %r283, %r254, %r282;
	shfl.sync.idx.b32	%r285|%p85, %r136, %r98, 7199, -1;
	mad.lo.s32 	%r286, %r285, %r255, %r284;
	shfl.sync.idx.b32	%r287|%p86, %r136, %r104, 7199, -1;
	mad.lo.s32 	%r288, %r287, %r256, %r286;
	ld.shared.u32 	%r289, [%r90+10240];
	ld.shared.u32 	%r290, [%r96+10240];
	ld.shared.u32 	%r291, [%r101+10240];
	ld.shared.u32 	%r292, [%r107+10240];
	shfl.sync.idx.b32	%r293|%p87, %r109, %r82, 7199, -1;
	mul.lo.s32 	%r294, %r293, %r289;
	shfl.sync.idx.b32	%r295|%p88, %r109, %r93, 7199, -1;
	mad.lo.s32 	%r296, %r295, %r290, %r294;
	shfl.sync.idx.b32	%r297|%p89, %r109, %r98, 7199, -1;
	mad.lo.s32 	%r298, %r297, %r291, %r296;
	shfl.sync.idx.b32	%r299|%p90, %r109, %r104, 7199, -1;
	mad.lo.s32 	%r300, %r299, %r292, %r298;
	shfl.sync.idx.b32	%r301|%p91, %r118, %r82, 7199, -1;
	mul.lo.s32 	%r302, %r301, %r289;
	shfl.sync.idx.b32	%r303|%p92, %r118, %r93, 7199, -1;
	mad.lo.s32 	%r304, %r303, %r290, %r302;
	shfl.sync.idx.b32	%r305|%p93, %r118, %r98, 7199, -1;
	mad.lo.s32 	%r306, %r305, %r291, %r304;
	shfl.sync.idx.b32	%r307|%p94, %r118, %r104, 7199, -1;
	mad.lo.s32 	%r308, %r307, %r292, %r306;
	shfl.sync.idx.b32	%r309|%p95, %r127, %r82, 7199, -1;
	mul.lo.s32 	%r310, %r309, %r289;
	shfl.sync.idx.b32	%r311|%p96, %r127, %r93, 7199, -1;
	mad.lo.s32 	%r312, %r311, %r290, %r310;
	shfl.sync.idx.b32	%r313|%p97, %r127, %r98, 7199, -1;
	mad.lo.s32 	%r314, %r313, %r291, %r312;
	shfl.sync.idx.b32	%r315|%p98, %r127, %r104, 7199, -1;
	mad.lo.s32 	%r316, %r315, %r292, %r314;
	shfl.sync.idx.b32	%r317|%p99, %r136, %r82, 7199, -1;
	mul.lo.s32 	%r318, %r317, %r289;
	shfl.sync.idx.b32	%r319|%p100, %r136, %r93, 7199, -1;
	mad.lo.s32 	%r320, %r319, %r290, %r318;
	shfl.sync.idx.b32	%r321|%p101, %r136, %r98, 7199, -1;
	mad.lo.s32 	%r322, %r321, %r291, %r320;
	shfl.sync.idx.b32	%r323|%p102, %r136, %r104, 7199, -1;
	mad.lo.s32 	%r324, %r323, %r292, %r322;
	ld.shared.u32 	%r325, [%r90+12288];
	ld.shared.u32 	%r326, [%r96+12288];
	ld.shared.u32 	%r327, [%r101+12288];
	ld.shared.u32 	%r328, [%r107+12288];
	shfl.sync.idx.b32	%r329|%p103, %r109, %r82, 7199, -1;
	mul.lo.s32 	%r330, %r329, %r325;
	shfl.sync.idx.b32	%r331|%p104, %r109, %r93, 7199, -1;
	mad.lo.s32 	%r332, %r331, %r326, %r330;
	shfl.sync.idx.b32	%r333|%p105, %r109, %r98, 7199, -1;
	mad.lo.s32 	%r334, %r333, %r327, %r332;
	shfl.sync.idx.b32	%r335|%p106, %r109, %r104, 7199, -1;
	mad.lo.s32 	%r336, %r335, %r328, %r334;
	shfl.sync.idx.b32	%r337|%p107, %r118, %r82, 7199, -1;
	mul.lo.s32 	%r338, %r337, %r325;
	shfl.sync.idx.b32	%r339|%p108, %r118, %r93, 7199, -1;
	mad.lo.s32 	%r340, %r339, %r326, %r338;
	shfl.sync.idx.b32	%r341|%p109, %r118, %r98, 7199, -1;
	mad.lo.s32 	%r342, %r341, %r327, %r340;
	shfl.sync.idx.b32	%r343|%p110, %r118, %r104, 7199, -1;
	mad.lo.s32 	%r344, %r343, %r328, %r342;
	shfl.sync.idx.b32	%r345|%p111, %r127, %r82, 7199, -1;
	mul.lo.s32 	%r346, %r345, %r325;
	shfl.sync.idx.b32	%r347|%p112, %r127, %r93, 7199, -1;
	mad.lo.s32 	%r348, %r347, %r326, %r346;
	shfl.sync.idx.b32	%r349|%p113, %r127, %r98, 7199, -1;
	mad.lo.s32 	%r350, %r349, %r327, %r348;
	shfl.sync.idx.b32	%r351|%p114, %r127, %r104, 7199, -1;
	mad.lo.s32 	%r352, %r351, %r328, %r350;
	shfl.sync.idx.b32	%r353|%p115, %r136, %r82, 7199, -1;
	mul.lo.s32 	%r354, %r353, %r325;
	shfl.sync.idx.b32	%r355|%p116, %r136, %r93, 7199, -1;
	mad.lo.s32 	%r356, %r355, %r326, %r354;
	shfl.sync.idx.b32	%r357|%p117, %r136, %r98, 7199, -1;
	mad.lo.s32 	%r358, %r357, %r327, %r356;
	shfl.sync.idx.b32	%r359|%p118, %r136, %r104, 7199, -1;
	mad.lo.s32 	%r360, %r359, %r328, %r358;
	ld.shared.u32 	%r361, [%r90+14336];
	ld.shared.u32 	%r362, [%r96+14336];
	ld.shared.u32 	%r363, [%r101+14336];
	ld.shared.u32 	%r364, [%r107+14336];
	shfl.sync.idx.b32	%r365|%p119, %r109, %r82, 7199, -1;
	mul.lo.s32 	%r366, %r365, %r361;
	shfl.sync.idx.b32	%r367|%p120, %r109, %r93, 7199, -1;
	mad.lo.s32 	%r368, %r367, %r362, %r366;
	shfl.sync.idx.b32	%r369|%p121, %r109, %r98, 7199, -1;
	mad.lo.s32 	%r370, %r369, %r363, %r368;
	shfl.sync.idx.b32	%r371|%p122, %r109, %r104, 7199, -1;
	mad.lo.s32 	%r372, %r371, %r364, %r370;
	shfl.sync.idx.b32	%r373|%p123, %r118, %r82, 7199, -1;
	mul.lo.s32 	%r374, %r373, %r361;
	shfl.sync.idx.b32	%r375|%p124, %r118, %r93, 7199, -1;
	mad.lo.s32 	%r376, %r375, %r362, %r374;
	shfl.sync.idx.b32	%r377|%p125, %r118, %r98, 7199, -1;
	mad.lo.s32 	%r378, %r377, %r363, %r376;
	shfl.sync.idx.b32	%r379|%p126, %r118, %r104, 7199, -1;
	mad.lo.s32 	%r380, %r379, %r364, %r378;
	shfl.sync.idx.b32	%r381|%p127, %r127, %r82, 7199, -1;
	mul.lo.s32 	%r382, %r381, %r361;
	shfl.sync.idx.b32	%r383|%p128, %r127, %r93, 7199, -1;
	mad.lo.s32 	%r384, %r383, %r362, %r382;
	shfl.sync.idx.b32	%r385|%p129, %r127, %r98, 7199, -1;
	mad.lo.s32 	%r386, %r385, %r363, %r384;
	shfl.sync.idx.b32	%r387|%p130, %r127, %r104, 7199, -1;
	mad.lo.s32 	%r388, %r387, %r364, %r386;
	shfl.sync.idx.b32	%r389|%p131, %r136, %r82, 7199, -1;
	mul.lo.s32 	%r390, %r389, %r361;
	shfl.sync.idx.b32	%r391|%p132, %r136, %r93, 7199, -1;
	mad.lo.s32 	%r392, %r391, %r362, %r390;
	shfl.sync.idx.b32	%r393|%p133, %r136, %r98, 7199, -1;
	mad.lo.s32 	%r394, %r393, %r363, %r392;
	shfl.sync.idx.b32	%r395|%p134, %r136, %r104, 7199, -1;
	mad.lo.s32 	%r396, %r395, %r364, %r394;
	bar.sync 	0;
	mov.u32 	%r397, %ctaid.y;
	shl.b32 	%r398, %r397, 12;
	or.b32  	%r399, %r398, %r81;
	cvta.to.global.u64 	%rd21, %rd24;
	mul.wide.u32 	%rd22, %r399, 4;
	add.s64 	%rd23, %rd21, %rd22;
	st.global.u32 	[%rd23], %r117;
	st.global.u32 	[%rd23+4096], %r126;
	st.global.u32 	[%rd23+8192], %r135;
	st.global.u32 	[%rd23+12288], %r144;
	st.global.u32 	[%rd23+512], %r156;
	st.global.u32 	[%rd23+4608], %r164;
	st.global.u32 	[%rd23+8704], %r172;
	st.global.u32 	[%rd23+12800], %r180;
	st.global.u32 	[%rd23+1024], %r192;
	st.global.u32 	[%rd23+5120], %r200;
	st.global.u32 	[%rd23+9216], %r208;
	st.global.u32 	[%rd23+13312], %r216;
	st.global.u32 	[%rd23+1536], %r228;
	st.global.u32 	[%rd23+5632], %r236;
	st.global.u32 	[%rd23+9728], %r244;
	st.global.u32 	[%rd23+13824], %r252;
	st.global.u32 	[%rd23+2048], %r264;
	st.global.u32 	[%rd23+6144], %r272;
	st.global.u32 	[%rd23+10240], %r280;
	st.global.u32 	[%rd23+14336], %r288;
	st.global.u32 	[%rd23+2560], %r300;
	st.global.u32 	[%rd23+6656], %r308;
	st.global.u32 	[%rd23+10752], %r316;
	st.global.u32 	[%rd23+14848], %r324;
	st.global.u32 	[%rd23+3072], %r336;
	st.global.u32 	[%rd23+7168], %r344;
	st.global.u32 	[%rd23+11264], %r352;
	st.global.u32 	[%rd23+15360], %r360;
	st.global.u32 	[%rd23+3584], %r372;
	st.global.u32 	[%rd23+7680], %r380;
	st.global.u32 	[%rd23+11776], %r388;
	st.global.u32 	[%rd23+15872], %r396;
$L__BB231_10:
	ret;

}
	// .globl	_Z9cuda_gemmIiLi128ELi1ELi1ELi4096ELi8ELi8ELi64ELi0ELi0EEviiiPT_S1_S1_iii
.visible .entry _Z9cuda_gemmIiLi128ELi1ELi1ELi4096ELi8ELi8ELi64ELi0ELi0EEviiiPT_S1_S1_iii(
	.param .u32 _Z9cuda_gemmIiLi128ELi1ELi1ELi4096ELi8ELi8ELi64ELi0ELi0EEviiiPT_S1_S1_iii_param_0,
	.param .u32 _Z9cuda_gemmIiLi128ELi1ELi1ELi4096ELi8ELi8ELi64ELi0ELi0EEviiiPT_S1_S1_iii_param_1,
	.param .u32 _Z9cuda_gemmIiLi128ELi1ELi1ELi4096ELi8ELi8ELi64ELi0ELi0EEviiiPT_S1_S1_iii_param_2,
	.param .u64 .ptr .align 1 _Z9cuda_gemmIiLi128ELi1ELi1ELi4096ELi8ELi8ELi64ELi0ELi0EEviiiPT_S1_S1_iii_param_3,
	.param .u64 .ptr .align 1 _Z9cuda_gemmIiLi128ELi1ELi1ELi4096ELi8ELi8ELi64ELi0ELi0EEviiiPT_S1_S1_iii_param_4,
	.param .u64 .ptr .align 1 _Z9cuda_gemmIiLi128ELi1ELi1ELi4096ELi8ELi8ELi64ELi0ELi0EEviiiPT_S1_S1_iii_param_5,
	.param .u32 _Z9cuda_gemmIiLi128ELi1ELi1ELi4096ELi8ELi8ELi64ELi0ELi0EEviiiPT_S1_S1_iii_param_6,
	.param .u32 _Z9cuda_gemmIiLi128ELi1ELi1ELi4096ELi8ELi8ELi64ELi0ELi0EEviiiPT_S1_S1_iii_param_7,
	.param .u32 _Z9cuda_gemmIiLi128ELi1ELi1ELi4096ELi8ELi8ELi64ELi0ELi0EEviiiPT_S1_S1_iii_param_8
)
.maxntid 128
{
	.local .align 16 .b8 	__local_depot232[128];
	.reg .b64 	%SP;
	.reg .b64 	%SPL;
	.reg .pred 	%p<53>;
	.reg .b16 	%rs<8>;
	.reg .b32 	%r<596>;
	.reg .b64 	%rd<88>;
	// demoted variable
	.shared .align 128 .b8 _ZZ9cuda_gemmIiLi128ELi1ELi1ELi4096ELi8ELi8ELi64ELi0ELi0EEviiiPT_S1_S1_iiiE11kron_fac_sh[288];
	// demoted variable
	.shared .align 128 .b8 _ZZ9cuda_gemmIiLi128ELi1ELi1ELi4096ELi8ELi8ELi64ELi0ELi0EEviiiPT_S1_S1_iiiE3Ash[16384];
	mov.u64 	%SPL, __local_depot232;
	ld.param.u32 	%r173, [_Z9cuda_gemmIiLi128ELi1ELi1ELi4096ELi8ELi8ELi64ELi0ELi0EEviiiPT_S1_S1_iii_param_1];
	ld.param.u32 	%r174, [_Z9cuda_gemmIiLi128ELi1ELi1ELi4096ELi8ELi8ELi64ELi0ELi0EEviiiPT_S1_S1_iii_param_2];
	ld.param.u64 	%rd6, [_Z9cuda_gemmIiLi128ELi1ELi1ELi4096ELi8ELi8ELi64ELi0ELi0EEviiiPT_S1_S1_iii_param_3];
	ld.param.u64 	%rd4, [_Z9cuda_gemmIiLi128ELi1ELi1ELi4096ELi8ELi8ELi64ELi0ELi0EEviiiPT_S1_S1_iii_param_4];
	ld.param.u32 	%r175, [_Z9cuda_gemmIiLi128ELi1ELi1ELi4096ELi8ELi8ELi64ELi0ELi0EEviiiPT_S1_S1_iii_param_6];
	ld.param.u32 	%r176, [_Z9cuda_gemmIiLi128ELi1ELi1ELi4096ELi8ELi8ELi64ELi0ELi0EEviiiPT_S1_S1_iii_param_7];
	cvta.to.global.u64 	%rd1, %rd6;
	add.u64 	%rd2, %SPL, 0;
	mov.u32 	%r1, %tid.x;
	mul.lo.s32 	%r2, %r176, %r175;
	setp.ge.u32 	%p1, %r1, %r2;
	@%p1 bra 	$L__BB232_3;
	mov.u32 	%r3, %ntid.x;
	cvta.to.global.u64 	%rd3, %rd4;
	mov.u32 	%r524, %r1;
$L__BB232_2:
	mul.wide.u32 	%rd8, %r524, 4;
	add.s64 	%rd9, %rd3, %rd8;
	ld.global.u32 	%r177, [%rd9];
	rem.u32 	%r178, %r524, %r175;
	mov.u32 	%r179, _ZZ9cuda_gemmIiLi128ELi1ELi1ELi4096ELi8ELi8ELi64ELi0ELi0EEviiiPT_S1_S1_iiiE11kron_fac_sh;
	mad.lo.s32 	%r180, %r178, 36, %r179;
	div.u32 	%r181, %r524, %r176;
	shl.b32 	%r182, %r181, 2;
	add.s32 	%r183, %r180, %r182;
	st.shared.u32 	[%r183], %r177;
	add.s32 	%r524, %r524, %r3;
	setp.lt.u32 	%p2, %r524, %r2;
	@%p2 bra 	$L__BB232_2;
$L__BB232_3:
	div.s32 	%r6, 4096, %r176;
	min.s32 	%r7, %r6, 128;
	cvt.u16.u32 	%rs3, %r7;
	div.s16 	%rs1, 128, %rs3;
	div.s16 	%rs4, 8, %rs1;
	cvt.s32.s16 	%r8, %rs4;
	div.u32 	%r10, %r1, %r7;
	mul.lo.s32 	%r184, %r10, %r7;
	sub.s32 	%r9, %r1, %r184;
	mov.u32 	%r11, %ctaid.y;
	mov.u32 	%r185, %nctaid.y;
	setp.ge.u32 	%p3, %r11, %r185;
	@%p3 bra 	$L__BB232_66;
	mov.u32 	%r186, %ctaid.x;
	shl.b32 	%r527, %r1, 2;
	shl.b32 	%r187, %r186, 12;
	mov.u32 	%r188, %ntid.x;
	shl.b32 	%r13, %r188, 2;
	and.b32  	%r14, %r9, 7;
	min.s32 	%r15, %r175, 8;
	mul.lo.s32 	%r16, %r6, %r186;
	mov.b32 	%r189, 0;
	st.local.v4.u32 	[%rd2], {%r189, %r189, %r189, %r189};
	st.local.v4.u32 	[%rd2+16], {%r189, %r189, %r189, %r189};
	st.local.v4.u32 	[%rd2+32], {%r189, %r189, %r189, %r189};
	st.local.v4.u32 	[%rd2+48], {%r189, %r189, %r189, %r189};
	st.local.v4.u32 	[%rd2+64], {%r189, %r189, %r189, %r189};
	st.local.v4.u32 	[%rd2+80], {%r189, %r189, %r189, %r189};
	st.local.v4.u32 	[%rd2+96], {%r189, %r189, %r189, %r189};
	st.local.v4.u32 	[%rd2+112], {%r189, %r189, %r189, %r189};
	mad.lo.s32 	%r17, %r11, %r174, %r187;
	xor.b32  	%r190, %r527, 4095;
	sub.s32 	%r191, %r190, %r13;
	cvt.u16.u32 	%rs5, %r191;
	cvt.u16.u32 	%rs6, %r13;
	div.u16 	%rs7, %rs5, %rs6;
	and.b16  	%rs2, %rs7, 3;
	setp.eq.s16 	%p4, %rs2, 2;
	@%p4 bra 	$L__BB232_7;
	cvt.u32.u16 	%r18, %rs2;
	mov.b32 	%r526, 0;
$L__BB232_6:
	.pragma "nounroll";
	add.s32 	%r193, %r17, %r527;
	mul.wide.s32 	%rd10, %r193, 4;
	add.s64 	%rd11, %rd1, %rd10;
	ld.global.v4.u32 	{%r194, %r195, %r196, %r197}, [%rd11];
	shl.b32 	%r198, %r527, 2;
	mov.u32 	%r199, _ZZ9cuda_gemmIiLi128ELi1ELi1ELi4096ELi8ELi8ELi64ELi0ELi0EEviiiPT_S1_S1_iiiE3Ash;
	add.s32 	%r200, %r199, %r198;
	st.shared.v4.u32 	[%r200], {%r194, %r195, %r196, %r197};
	add.s32 	%r527, %r527, %r13;
	add.s32 	%r526, %r526, 1;
	xor.b32  	%r201, %r526, %r18;
	setp.ne.s32 	%p5, %r201, 2;
	@%p5 bra 	$L__BB232_6;
$L__BB232_7:
	mov.u32 	%r208, _ZZ9cuda_gemmIiLi128ELi1ELi1ELi4096ELi8ELi8ELi64ELi0ELi0EEviiiPT_S1_S1_iiiE3Ash;
	shl.b32 	%r216, %r13, 2;
$L__BB232_8:
	add.s32 	%r202, %r17, %r527;
	mul.wide.s32 	%rd12, %r202, 4;
	add.s64 	%rd13, %rd1, %rd12;
	ld.global.v4.u32 	{%r203, %r204, %r205, %r206}, [%rd13];
	shl.b32 	%r207, %r527, 2;
	add.s32 	%r209, %r208, %r207;
	st.shared.v4.u32 	[%r209], {%r203, %r204, %r205, %r206};
	add.s32 	%r210, %r527, %r13;
	add.s32 	%r211, %r17, %r210;
	mul.wide.s32 	%rd14, %r211, 4;
	add.s64 	%rd15, %rd1, %rd14;
	ld.global.v4.u32 	{%r212, %r213, %r214, %r215}, [%rd15];
	add.s32 	%r217, %r209, %r216;
	st.shared.v4.u32 	[%r217], {%r212, %r213, %r214, %r215};
	add.s32 	%r218, %r210, %r13;
	add.s32 	%r219, %r17, %r218;
	mul.wide.s32 	%rd16, %r219, 4;
	add.s64 	%rd17, %rd1, %rd16;
	ld.global.v4.u32 	{%r220, %r221, %r222, %r223}, [%rd17];
	add.s32 	%r224, %r217, %r216;
	st.shared.v4.u32 	[%r224], {%r220, %r221, %r222, %r223};
	add.s32 	%r225, %r218, %r13;
	add.s32 	%r226, %r17, %r225;
	mul.wide.s32 	%rd18, %r226, 4;
	add.s64 	%rd19, %rd1, %rd18;
	ld.global.v4.u32 	{%r227, %r228, %r229, %r230}, [%rd19];
	add.s32 	%r231, %r224, %r216;
	st.shared.v4.u32 	[%r231], {%r227, %r228, %r229, %r230};
	add.s32 	%r527, %r225, %r13;
	setp.lt.u32 	%p6, %r527, 4096;
	@%p6 bra 	$L__BB232_8;
	setp.lt.s32 	%p7, %r6, 1;
	bar.sync 	0;
	mov.b32 	%r529, 0;
	mov.u32 	%r530, %r529;
	mov.u32 	%r531, %r529;
	mov.u32 	%r532, %r529;
	mov.u32 	%r533, %r529;
	mov.u32 	%r534, %r529;
	mov.u32 	%r535, %r529;
	mov.u32 	%r536, %r529;
	mov.u32 	%r537, %r529;
	mov.u32 	%r538, %r529;
	mov.u32 	%r539, %r529;
	mov.u32 	%r540, %r529;
	mov.u32 	%r541, %r529;
	mov.u32 	%r542, %r529;
	mov.u32 	%r543, %r529;
	mov.u32 	%r544, %r529;
	mov.u32 	%r545, %r529;
	mov.u32 	%r546, %r529;
	mov.u32 	%r547, %r529;
	mov.u32 	%r548, %r529;
	mov.u32 	%r549, %r529;
	mov.u32 	%r550, %r529;
	mov.u32 	%r551, %r529;
	mov.u32 	%r552, %r529;
	mov.u32 	%r553, %r529;
	mov.u32 	%r554, %r529;
	mov.u32 	%r555, %r529;
	mov.u32 	%r556, %r529;
	mov.u32 	%r557, %r529;
	mov.u32 	%r558, %r529;
	mov.u32 	%r559, %r529;
	mov.u32 	%r560, %r529;
	@%p7 bra 	$L__BB232_65;
	add.s32 	%r235, %r9, 1;
	and.b32  	%r26, %r235, 7;
	add.s32 	%r236, %r9, 2;
	and.b32  	%r27, %r236, 7;
	add.s32 	%r237, %r9, 3;
	and.b32  	%r28, %r237, 7;
	xor.b32  	%r29, %r14, 4;
	add.s32 	%r238, %r9, 5;
	and.b32  	%r30, %r238, 7;
	add.s32 	%r239, %r9, 6;
	and.b32  	%r31, %r239, 7;
	add.s32 	%r240, %r9, -1;
	and.b32  	%r32, %r240, 7;
	setp.lt.s32 	%p8, %r14, %r176;
	selp.b32 	%r241, 0, %r176, %p8;
	sub.s32 	%r33, %r14, %r241;
	add.s32 	%r242, %r14, 1;
	setp.lt.s32 	%p9, %r242, %r176;
	selp.b32 	%r243, 0, %r176, %p9;
	sub.s32 	%r34, %r242, %r243;
	add.s32 	%r244, %r14, 2;
	setp.lt.s32 	%p10, %r244, %r176;
	selp.b32 	%r245, 0, %r176, %p10;
	sub.s32 	%r35, %r244, %r245;
	add.s32 	%r246, %r14, 3;
	setp.lt.s32 	%p11, %r246, %r176;
	selp.b32 	%r247, 0, %r176, %p11;
	sub.s32 	%r36, %r246, %r247;
	add.s32 	%r248, %r14, 4;
	setp.lt.s32 	%p12, %r248, %r176;
	selp.b32 	%r249, 0, %r176, %p12;
	sub.s32 	%r37, %r248, %r249;
	add.s32 	%r250, %r14, 5;
	setp.lt.s32 	%p13, %r250, %r176;
	selp.b32 	%r251, 0, %r176, %p13;
	sub.s32 	%r38, %r250, %r251;
	add.s32 	%r252, %r14, 6;
	setp.lt.s32 	%p14, %r252, %r176;
	selp.b32 	%r253, 0, %r176, %p14;
	sub.s32 	%r39, %r252, %r253;
	add.s32 	%r254, %r14, 7;
	setp.lt.s32 	%p15, %r254, %r176;
	selp.b32 	%r255, 0, %r176, %p15;
	sub.s32 	%r40, %r254, %r255;
	cvt.s32.s16 	%r41, %rs1;
	mov.b32 	%r569, 0;
	mov.u32 	%r570, %r569;
$L__BB232_11:
	setp.gt.s32 	%p16, %r176, 0;
	add.s32 	%r256, %r570, %r9;
	mul.lo.s32 	%r84, %r256, %r176;
	@%p16 bra 	$L__BB232_12;
	bra.uni 	$L__BB232_13;
$L__BB232_12:
	add.s32 	%r257, %r14, %r84;
	shl.b32 	%r258, %r257, 2;
	mov.u32 	%r259, _ZZ9cuda_gemmIiLi128ELi1ELi1ELi4096ELi8ELi8ELi64ELi0ELi0EEviiiPT_S1_S1_iiiE3Ash;
	add.s32 	%r260, %r259, %r258;
	ld.shared.u32 	%r571, [%r260];
$L__BB232_13:
	setp.lt.s32 	%p17, %r176, 2;
	@%p17 bra 	$L__BB232_15;
	add.s32 	%r261, %r26, %r84;
	shl.b32 	%r262, %r261, 2;
	mov.u32 	%r263, _ZZ9cuda_gemmIiLi128ELi1ELi1ELi4096ELi8ELi8ELi64ELi0ELi0EEviiiPT_S1_S1_iiiE3Ash;
	add.s32 	%r264, %r263, %r262;
	ld.shared.u32 	%r567, [%r264];
$L__BB232_15:
	setp.lt.s32 	%p18, %r176, 3;
	@%p18 bra 	$L__BB232_17;
	add.s32 	%r265, %r27, %r84;
	shl.b32 	%r266, %r265, 2;
	mov.u32 	%r267, _ZZ9cuda_gemmIiLi128ELi1ELi1ELi4096ELi8ELi8ELi64ELi0ELi0EEviiiPT_S1_S1_iiiE3Ash;
	add.s32 	%r268, %r267, %r266;
	ld.shared.u32 	%r566, [%r268];
$L__BB232_17:
	setp.lt.s32 	%p19, %r176, 4;
	@%p19 bra 	$L__BB232_19;
	add.s32 	%r269, %r28, %r84;
	shl.b32 	%r270, %r269, 2;
	mov.u32 	%r271, _ZZ9cuda_gemmIiLi128ELi1ELi1ELi4096ELi8ELi8ELi64ELi0ELi0EEviiiPT_S1_S1_iiiE3Ash;
	add.s32 	%r272, %r271, %r270;
	ld.shared.u32 	%r565, [%r272];
$L__BB232_19:
	setp.lt.s32 	%p20, %r176, 5;
	@%p20 bra 	$L__BB232_21;
	add.s32 	%r273, %r29, %r84;
	shl.b32 	%r274, %r273, 2;
	mov.u32 	%r275, _ZZ9cuda_gemmIiLi128ELi1ELi1ELi4096ELi8ELi8ELi64ELi0ELi0EEviiiPT_S1_S1_iiiE3Ash;
	add.s32 	%r276, %r275, %r274;
	ld.shared.u32 	%r564, [%r276];
$L__BB232_21:
	setp.lt.s32 	%p21, %r176, 6;
	@%p21 bra 	$L__BB232_23;
	add.s32 	%r277, %r30, %r84;
	shl.b32 	%r278, %r277, 2;
	mov.u32 	%r279, _ZZ9cuda_gemmIiLi128ELi1ELi1ELi4096ELi8ELi8ELi64ELi0ELi0EEviiiPT_S1_S1_iiiE3Ash;
	add.s32 	%r280, %r279, %r278;
	ld.shared.u32 	%r563, [%r280];
$L__BB232_23:
	setp.lt.s32 	%p22, %r176, 7;
	@%p22 bra 	$L__BB232_25;
	add.s32 	%r281, %r31, %r84;
	shl.b32 	%r282, %r281, 2;
	mov.u32 	%r283, _ZZ9cuda_gemmIiLi128ELi1ELi1ELi4096ELi8ELi8ELi64ELi0ELi0EEviiiPT_S1_S1_iiiE3Ash;
	add.s32 	%r284, %r283, %r282;
	ld.shared.u32 	%r562, [%r284];
$L__BB232_25:
	setp.lt.s32 	%p23, %r176, 8;
	@%p23 bra 	$L__BB232_27;
	add.s32 	%r285, %r32, %r84;
	shl.b32 	%r286, %r285, 2;
	mov.u32 	%r287, _ZZ9cuda_gemmIiLi128ELi1ELi1ELi4096ELi8ELi8ELi64ELi0ELi0EEviiiPT_S1_S1_iiiE3Ash;
	add.s32 	%r288, %r287, %r286;
	ld.shared.u32 	%r561, [%r288];
$L__BB232_27:
	setp.lt.s32 	%p24, %r10, %r15;
	@%p24 bra 	$L__BB232_28;
	bra.uni 	$L__BB232_63;
$L__BB232_28:
	mul.lo.s32 	%r579, %r569, %r8;
	mov.u32 	%r580, %r10;
$L__BB232_29:
	setp.gt.u32 	%p25, %r176, 64;
	mov.u32 	%r289, _ZZ9cuda_gemmIiLi128ELi1ELi1ELi4096ELi8ELi8ELi64ELi0ELi0EEviiiPT_S1_S1_iiiE11kron_fac_sh;
	mad.lo.s32 	%r104, %r580, 36, %r289;
	shl.b32 	%r290, %r1, 2;
	and.b32  	%r291, %r290, 28;
	add.s32 	%r292, %r104, %r291;
	ld.shared.u32 	%r105, [%r292];
	@%p25 bra 	$L__BB232_46;
	setp.eq.s32 	%p34, %r176, 0;
	mov.b32 	%r582, 0;
	@%p34 bra 	$L__BB232_32;
	shfl.sync.idx.b32	%r319|%p35, %r105, %r33, 6175, -1;
	mul.lo.s32 	%r582, %r319, %r571;
$L__BB232_32:
	setp.lt.s32 	%p36, %r176, 2;
	@%p36 bra 	$L__BB232_34;
	shfl.sync.idx.b32	%r320|%p37, %r105, %r34, 6175, -1;
	mad.lo.s32 	%r582, %r320, %r567, %r582;
$L__BB232_34:
	setp.lt.s32 	%p38, %r176, 3;
	@%p38 bra 	$L__BB232_36;
	shfl.sync.idx.b32	%r321|%p39, %r105, %r35, 6175, -1;
	mad.lo.s32 	%r582, %r321, %r566, %r582;
$L__BB232_36:
	setp.lt.s32 	%p40, %r176, 4;
	@%p40 bra 	$L__BB232_38;
	shfl.sync.idx.b32	%r322|%p41, %r105, %r36, 6175, -1;
	mad.lo.s32 	%r582, %r322, %r565, %r582;
$L__BB232_38:
	setp.lt.s32 	%p42, %r176, 5;
	@%p42 bra 	$L__BB232_40;
	shfl.sync.idx.b32	%r323|%p43, %r105, %r37, 6175, -1;
	mad.lo.s32 	%r582, %r323, %r564, %r582;
$L__BB232_40:
	setp.lt.s32 	%p44, %r176, 6;
	@%p44 bra 	$L__BB232_42;
	shfl.sync.idx.b32	%r324|%p45, %r105, %r38, 6175, -1;
	mad.lo.s32 	%r582, %r324, %r563, %r582;
$L__BB232_42:
	setp.lt.s32 	%p46, %r176, 7;
	@%p46 bra 	$L__BB232_44;
	shfl.sync.idx.b32	%r325|%p47, %r105, %r39, 6175, -1;
	mad.lo.s32 	%r582, %r325, %r562, %r582;
$L__BB232_44:
	setp.lt.s32 	%p48, %r176, 8;
	@%p48 bra 	$L__BB232_62;
	shfl.sync.idx.b32	%r326|%p49, %r105, %r40, 6175, -1;
	mad.lo.s32 	%r582, %r326, %r561, %r582;
	bra.uni 	$L__BB232_62;
$L__BB232_46:
	setp.lt.s32 	%p26, %r176, 1;
	mov.b32 	%r582, 0;
	@%p26 bra 	$L__BB232_48;
	shl.b32 	%r294, %r14, 2;
	add.s32 	%r295, %r104, %r294;
	ld.shared.u32 	%r296, [%r295];
	mul.lo.s32 	%r582, %r296, %r571;
$L__BB232_48:
	@%p17 bra 	$L__BB232_50;
	shl.b32 	%r297, %r26, 2;
	add.s32 	%r298, %r104, %r297;
	ld.shared.u32 	%r299, [%r298];
	mad.lo.s32 	%r582, %r299, %r567, %r582;
$L__BB232_50:
	@%p18 bra 	$L__BB232_52;
	shl.b32 	%r300, %r27, 2;
	add.s32 	%r301, %r104, %r300;
	ld.shared.u32 	%r302, [%r301];
	mad.lo.s32 	%r582, %r302, %r566, %r582;
$L__BB232_52:
	@%p19 bra 	$L__BB232_54;
	shl.b32 	%r303, %r28, 2;
	add.s32 	%r304, %r104, %r303;
	ld.shared.u32 	%r305, [%r304];
	mad.lo.s32 	%r582, %r305, %r565, %r582;
$L__BB232_54:
	@%p20 bra 	$L__BB232_56;
	shl.b32 	%r306, %r29, 2;
	add.s32 	%r307, %r104, %r306;
	ld.shared.u32 	%r308, [%r307];
	mad.lo.s32 	%r582, %r308, %r564, %r582;
$L__BB232_56:
	@%p21 bra 	$L__BB232_58;
	shl.b32 	%r309, %r30, 2;
	add.s32 	%r310, %r104, %r309;
	ld.shared.u32 	%r311, [%r310];
	mad.lo.s32 	%r582, %r311, %r563, %r582;
$L__BB232_58:
	@%p22 bra 	$L__BB232_60;
	shl.b32 	%r312, %r31, 2;
	add.s32 	%r313, %r104, %r312;
	ld.shared.u32 	%r314, [%r313];
	mad.lo.s32 	%r582, %r314, %r562, %r582;
$L__BB232_60:
	setp.lt.s32 	%p33, %r176, 8;
	@%p33 bra 	$L__BB232_62;
	shl.b32 	%r315, %r32, 2;
	add.s32 	%r316, %r104, %r315;
	ld.shared.u32 	%r317, [%r316];
	mad.lo.s32 	%r582, %r317, %r561, %r582;
$L__BB232_62:
	mul.wide.s32 	%rd20, %r579, 4;
	add.s64 	%rd21, %rd2, %rd20;
	ld.local.u32 	%r327, [%rd21];
	add.s32 	%r328, %r327, %r582;
	st.local.u32 	[%rd21], %r328;
	add.s32 	%r580, %r580, %r41;
	add.s32 	%r579, %r579, 1;
	setp.lt.s32 	%p50, %r580, %r15;
	@%p50 bra 	$L__BB232_29;
$L__BB232_63:
	add.s32 	%r570, %r570, %r7;
	add.s32 	%r569, %r569, 1;
	setp.lt.s32 	%p51, %r570, %r6;
	@%p51 bra 	$L__BB232_11;
	ld.local.v4.u32 	{%r560, %r559, %r558, %r557}, [%rd2];
	ld.local.v4.u32 	{%r556, %r555, %r554, %r553}, [%rd2+16];
	ld.local.v4.u32 	{%r552, %r551, %r550, %r549}, [%rd2+32];
	ld.local.v4.u32 	{%r548, %r547, %r546, %r545}, [%rd2+48];
	ld.local.v4.u32 	{%r544, %r543, %r542, %r541}, [%rd2+64];
	ld.local.v4.u32 	{%r540, %r539, %r538, %r537}, [%rd2+80];
	ld.local.v4.u32 	{%r536, %r535, %r534, %r533}, [%rd2+96];
	ld.local.v4.u32 	{%r532, %r531, %r530, %r529}, [%rd2+112];
$L__BB232_65:
	ld.param.u64 	%rd87, [_Z9cuda_gemmIiLi128ELi1ELi1ELi4096ELi8ELi8ELi64ELi0ELi0EEviiiPT_S1_S1_iii_param_5];
	cvta.to.global.u64 	%rd22, %rd87;
	bar.sync 	0;
	shl.b32 	%r329, %r6, 7;
	div.s32 	%r330, %r329, %r7;
	shr.s32 	%r331, %r174, 31;
	shr.u32 	%r332, %r331, 20;
	add.s32 	%r333, %r174, %r332;
	shr.s32 	%r334, %r333, 12;
	mul.lo.s32 	%r335, %r334, %r330;
	add.s32 	%r336, %r16, %r1;
	mad.lo.s32 	%r337, %r11, %r173, %r336;
	mul.wide.s32 	%rd23, %r337, 4;
	add.s64 	%rd24, %rd22, %rd23;
	st.global.u32 	[%rd24], %r560;
	add.s32 	%r338, %r8, 1;
	setp.lt.u32 	%p52, %r338, 3;
	shl.b32 	%r339, %r8, 7;
	selp.b32 	%r340, %r339, 0, %p52;
	rem.s32 	%r341, 1, %r8;
	add.s32 	%r342, %r337, %r340;
	mad.lo.s32 	%r343, %r341, %r335, %r342;
	mul.wide.s32 	%rd25, %r343, 4;
	add.s64 	%rd26, %rd22, %rd25;
	st.global.u32 	[%rd26], %r559;
	div.s32 	%r344, 2, %r8;
	shl.b32 	%r345, %r344, 7;
	mul.lo.s32 	%r346, %r344, %r8;
	sub.s32 	%r347, 2, %r346;
	add.s32 	%r348, %r337, %r345;
	mad.lo.s32 	%r349, %r347, %r335, %r348;
	mul.wide.s32 	%rd27, %r349, 4;
	add.s64 	%rd28, %rd22, %rd27;
	st.global.u32 	[%rd28], %r558;
	div.s32 	%r350, 3, %r8;
	shl.b32 	%r351, %r350, 7;
	mul.lo.s32 	%r352, %r350, %r8;
	sub.s32 	%r353, 3, %r352;
	add.s32 	%r354, %r337, %r351;
	mad.lo.s32 	%r355, %r353, %r335, %r354;
	mul.wide.s32 	%rd29, %r355, 4;
	add.s64 	%rd30, %rd22, %rd29;
	st.global.u32 	[%rd30], %r557;
	div.s32 	%r356, 4, %r8;
	shl.b32 	%r357, %r356, 7;
	mul.lo.s32 	%r358, %r356, %r8;
	sub.s32 	%r359, 4, %r358;
	add.s32 	%r360, %r337, %r357;
	mad.lo.s32 	%r361, %r359, %r335, %r360;
	mul.wide.s32 	%rd31, %r361, 4;
	add.s64 	%rd32, %rd22, %rd31;
	st.global.u32 	[%rd32], %r556;
	div.s32 	%r362, 5, %r8;
	shl.b32 	%r363, %r362, 7;
	mul.lo.s32 	%r364, %r362, %r8;
	sub.s32 	%r365, 5, %r364;
	add.s32 	%r366, %r337, %r363;
	mad.lo.s32 	%r367, %r365, %r335, %r366;
	mul.wide.s32 	%rd33, %r367, 4;
	add.s64 	%rd34, %rd22, %rd33;
	st.global.u32 	[%rd34], %r555;
	div.s32 	%r368, 6, %r8;
	shl.b32 	%r369, %r368, 7;
	mul.lo.s32 	%r370, %r368, %r8;
	sub.s32 	%r371, 6, %r370;
	add.s32 	%r372, %r337, %r369;
	mad.lo.s32 	%r373, %r371, %r335, %r372;
	mul.wide.s32 	%rd35, %r373, 4;
	add.s64 	%rd36, %rd22, %rd35;
	st.global.u32 	[%rd36], %r554;
	div.s32 	%r374, 7, %r8;
	shl.b32 	%r375, %r374, 7;
	mul.lo.s32 	%r376, %r374, %r8;
	sub.s32 	%r377, 7, %r376;
	add.s32 	%r378, %r337, %r375;
	mad.lo.s32 	%r379, %r377, %r335, %r378;
	mul.wide.s32 	%rd37, %r379, 4;
	add.s64 	%rd38, %rd22, %rd37;
	st.global.u32 	[%rd38], %r553;
	div.s32 	%r380, 8, %r8;
	shl.b32 	%r381, %r380, 7;
	mul.lo.s32 	%r382, %r380, %r8;
	sub.s32 	%r383, 8, %r382;
	add.s32 	%r384, %r337, %r381;
	mad.lo.s32 	%r385, %r383, %r335, %r384;
	mul.wide.s32 	%rd39, %r385, 4;
	add.s64 	%rd40, %rd22, %rd39;
	st.global.u32 	[%rd40], %r552;
	div.s32 	%r386, 9, %r8;
	shl.b32 	%r387, %r386, 7;
	mul.lo.s32 	%r388, %r386, %r8;
	sub.s32 	%r389, 9, %r388;
	add.s32 	%r390, %r337, %r387;
	mad.lo.s32 	%r391, %r389, %r335, %r390;
	mul.wide.s32 	%rd41, %r391, 4;
	add.s64 	%rd42, %rd22, %rd41;
	st.global.u32 	[%rd42], %r551;
	div.s32 	%r392, 10, %r8;
	shl.b32 	%r393, %r392, 7;
	mul.lo.s32 	%r394, %r392, %r8;
	sub.s32 	%r395, 10, %r394;
	add.s32 	%r396, %r337, %r393;
	mad.lo.s32 	%r397, %r395, %r335, %r396;
	mul.wide.s32 	%rd43, %r397, 4;
	add.s64 	%rd44, %rd22, %rd43;
	st.global.u32 	[%rd44], %r550;
	div.s32 	%r398, 11, %r8;
	shl.b32 	%r399, %r398, 7;
	mul.lo.s32 	%r400, %r398, %r8;
	sub.s32 	%r401, 11, %r400;
	add.s32 	%r402, %r337, %r399;
	mad.lo.s32 	%r403, %r401, %r335, %r402;
	mul.wide.s32 	%rd45, %r403, 4;
	add.s64 	%rd46, %rd22, %rd45;
	st.global.u32 	[%rd46], %r549;
	div.s32 	%r404, 12, %r8;
	shl.b32 	%r405, %r404, 7;
	mul.lo.s32 	%r406, %r404, %r8;
	sub.s32 	%r407, 12, %r406;
	add.s32 	%r408, %r337, %r405;
	mad.lo.s32 	%r409, %r407, %r335, %r408;
	mul.wide.s32 	%rd47, %r409, 4;
	add.s64 	%rd48, %rd22, %rd47;
	st.global.u32 	[%rd48], %r548;
	div.s32 	%r410, 13, %r8;
	shl.b32 	%r411, %r410, 7;
	mul.lo.s32 	%r412, %r410, %r8;
	sub.s32 	%r413, 13, %r412;
	add.s32 	%r414, %r337, %r411;
	mad.lo.s32 	%r415, %r413, %r335, %r414;
	mul.wide.s32 	%rd49, %r415, 4;
	add.s64 	%rd50, %rd22, %rd49;
	st.global.u32 	[%rd50], %r547;
	div.s32 	%r416, 14, %r8;
	shl.b32 	%r417, %r416, 7;
	mul.lo.s32 	%r418, %r416, %r8;
	sub.s32 	%r419, 14, %r418;
	add.s32 	%r420, %r337, %r417;
	mad.lo.s32 	%r421, %r419, %r335, %r420;
	mul.wide.s32 	%rd51, %r421, 4;
	add.s64 	%rd52, %rd22, %rd51;
	st.global.u32 	[%rd52], %r546;
	div.s32 	%r422, 15, %r8;
	shl.b32 	%r423, %r422, 7;
	mul.lo.s32 	%r424, %r422, %r8;
	sub.s32 	%r425, 15, %r424;
	add.s32 	%r426, %r337, %r423;
	mad.lo.s32 	%r427, %r425, %r335, %r426;
	mul.wide.s32 	%rd53, %r427, 4;
	add.s64 	%rd54, %rd22, %rd53;
	st.global.u32 	[%rd54], %r545;
	div.s32 	%r428, 16, %r8;
	shl.b32 	%r429, %r428, 7;
	mul.lo.s32 	%r430, %r428, %r8;
	sub.s32 	%r431, 16, %r430;
	add.s32 	%r432, %r337, %r429;
	mad.lo.s32 	%r433, %r431, %r335, %r432;
	mul.wide.s32 	%rd55, %r433, 4;
	add.s64 	%rd56, %rd22, %rd55;
	st.global.u32 	[%rd56], %r544;
	div.s32 	%r434, 17, %r8;
	shl.b32 	%r435, %r434, 7;
	mul.lo.s32 	%r436, %r434, %r8;
	sub.s32 	%r437, 17, %r436;
	add.s32 	%r438, %r337, %r435;
	mad.lo.s32 	%r439, %r437, %r335, %r438;
	mul.wide.s32 	%rd57, %r439, 4;
	add.s64 	%rd58, %rd22, %rd57;
	st.global.u32 	[%rd58], %r543;
	div.s32 	%r440, 18, %r8;
	shl.b32 	%r441, %r440, 7;
	mul.lo.s32 	%r442, %r440, %r8;
	sub.s32 	%r443, 18, %r442;
	add.s32 	%r444, %r337, %r441;
	mad.lo.s32 	%r445, %r443, %r335, %r444;
	mul.wide.s32 	%rd59, %r445, 4;
	add.s64 	%rd60, %rd22, %rd59;
	st.global.u32 	[%rd60], %r542;
	div.s32 	%r446, 19, %r8;
	shl.b32 	%r447, %r446, 7;
	mul.lo.s32 	%r448, %r446, %r8;
	sub.s32 	%r449, 19, %r448;
	add.s32 	%r450, %r337, %r447;
	mad.lo.s32 	%r451, %r449, %r335, %r450;
	mul.wide.s32 	%rd61, %r451, 4;
	add.s64 	%rd62, %rd22, %rd61;
	st.global.u32 	[%rd62], %r541;
	div.s32 	%r452, 20, %r8;
	shl.b32 	%r453, %r452, 7;
	mul.lo.s32 	%r454, %r452, %r8;
	sub.s32 	%r455, 20, %r454;
	add.s32 	%r456, %r337, %r453;
	mad.lo.s32 	%r457, %r455, %r335, %r456;
	mul.wide.s32 	%rd63, %r457, 4;
	add.s64 	%rd64, %rd22, %rd63;
	st.global.u32 	[%rd64], %r540;
	div.s32 	%r458, 21, %r8;
	shl.b32 	%r459, %r458, 7;
	mul.lo.s32 	%r460, %r458, %r8;
	sub.s32 	%r461, 21, %r460;
	add.s32 	%r462, %r337, %r459;
	mad.lo.s32 	%r463, %r461, %r335, %r462;
	mul.wide.s32 	%rd65, %r463, 4;
	add.s64 	%rd66, %rd22, %rd65;
	st.global.u32 	[%rd66], %r539;
	div.s32 	%r464, 22, %r8;
	shl.b32 	%r465, %r464, 7;
	mul.lo.s32 	%r466, %r464, %r8;
	sub.s32 	%r467, 22, %r466;
	add.s32 	%r468, %r337, %r465;
	mad.lo.s32 	%r469, %r467, %r335, %r468;
	mul.wide.s32 	%rd67, %r469, 4;
	add.s64 	%rd68, %rd22, %rd67;
	st.global.u32 	[%rd68], %r538;
	div.s32 	%r470, 23, %r8;
	shl.b32 	%r471, %r470, 7;
	mul.lo.s32 	%r472, %r470, %r8;
	sub.s32 	%r473, 23, %r472;
	add.s32 	%r474, %r337, %r471;
	mad.lo.s32 	%r475, %r473, %r335, %r474;
	mul.wide.s32 	%rd69, %r475, 4;
	add.s64 	%rd70, %rd22, %rd69;
	st.global.u32 	[%rd70], %r537;
	div.s32 	%r476, 24, %r8;
	shl.b32 	%r477, %r476, 7;
	mul.lo.s32 	%r478, %r476, %r8;
	sub.s32 	%r479, 24, %r478;
	add.s32 	%r480, %r337, %r477;
	mad.lo.s32 	%r481, %r479, %r335, %r480;
	mul.wide.s32 	%rd71, %r481, 4;
	add.s64 	%rd72, %rd22, %rd71;
	st.global.u32 	[%rd72], %r536;
	div.s32 	%r482, 25, %r8;
	shl.b32 	%r483, %r482, 7;
	mul.lo.s32 	%r484, %r482, %r8;
	sub.s32 	%r485, 25, %r484;
	add.s32 	%r486, %r337, %r483;
	mad.lo.s32 	%r487, %r485, %r335, %r486;
	mul.wide.s32 	%rd73, %r487, 4;
	add.s64 	%rd74, %rd22, %rd73;
	st.global.u32 	[%rd74], %r535;
	div.s32 	%r488, 26, %r8;
	shl.b32 	%r489, %r488, 7;
	mul.lo.s32 	%r490, %r488, %r8;
	sub.s32 	%r491, 26, %r490;
	add.s32 	%r492, %r337, %r489;
	mad.lo.s32 	%r493, %r491, %r335, %r492;
	mul.wide.s32 	%rd75, %r493, 4;
	add.s64 	%rd76, %rd22, %rd75;
	st.global.u32 	[%rd76], %r534;
	div.s32 	%r494, 27, %r8;
	shl.b32 	%r495, %r494, 7;
	mul.lo.s32 	%r496, %r494, %r8;
	sub.s32 	%r497, 27, %r496;
	add.s32 	%r498, %r337, %r495;
	mad.lo.s32 	%r499, %r497, %r335, %r498;
	mul.wide.s32 	%rd77, %r499, 4;
	add.s64 	%rd78, %rd22, %rd77;
	st.global.u32 	[%rd78], %r533;
	div.s32 	%r500, 28, %r8;
	shl.b32 	%r501, %r500, 7;
	mul.lo.s32 	%r502, %r500, %r8;
	sub.s32 	%r503, 28, %r502;
	add.s32 	%r504, %r337, %r501;
	mad.lo.s32 	%r505, %r503, %r335, %r504;
	mul.wide.s32 	%rd79, %r505, 4;
	add.s64 	%rd80, %rd22, %rd79;
	st.global.u32 	[%rd80], %r532;
	div.s32 	%r506, 29, %r8;
	shl.b32 	%r507, %r506, 7;
	mul.lo.s32 	%r508, %r506, %r8;
	sub.s32 	%r509, 29, %r508;
	add.s32 	%r510, %r337, %r507;
	mad.lo.s32 	%r511, %r509, %r335, %r510;
	mul.wide.s32 	%rd81, %r511, 4;
	add.s64 	%rd82, %rd22, %rd81;
	st.global.u32 	[%rd82], %r531;
	div.s32 	%r512, 30, %r8;
	shl.b32 	%r513, %r512, 7;
	mul.lo.s32 	%r514, %r512, %r8;
	sub.s32 	%r515, 30, %r514;
	add.s32 	%r516, %r337, %r513;
	mad.lo.s32 	%r517, %r515, %r335, %r516;
	mul.wide.s32 	%rd83, %r517, 4;
	add.s64 	%rd84, %rd22, %rd83;
	st.global.u32 	[%rd84], %r530;
	div.s32 	%r518, 31, %r8;
	shl.b32 	%r519, %r518, 7;
	mul.lo.s32 	%r520, %r518, %r8;
	sub.s32 	%r521, 31, %r520;
	add.s32 	%r522, %r337, %r519;
	mad.lo.s32 	%r523, %r521, %r335, %r522;
	mul.wide.s32 	%rd85, %r523, 4;
	add.s64 	%rd86, %rd22, %rd85;
	st.global.u32 	[%rd86], %r529;
$L__BB232_66:
	ret;

}
	// .globl	_Z9cuda_gemmIiLi128ELi1ELi1ELi4096ELi8ELi8ELi64ELi0ELi1EEviiiPT_S1_S1_iii
.visible .entry _Z9cuda_gemmIiLi128ELi1ELi1ELi4096ELi8ELi8ELi64ELi0ELi1EEviiiPT_S1_S1_iii(
	.param .u32 _Z9cuda_gemmIiLi128ELi1ELi1ELi4096ELi8ELi8ELi64ELi0ELi1EEviiiPT_S1_S1_iii_param_0,
	.param .u32 _Z9cuda_gemmIiLi128ELi1ELi1ELi4096ELi8ELi8ELi64ELi0ELi1EEviiiPT_S1_S1_iii_param_1,
	.param .u32 _Z9cuda_gemmIiLi128ELi1ELi1ELi4096ELi8ELi8ELi64ELi0ELi1EEviiiPT_S1_S1_iii_param_2,
	.param .u64 .ptr .align 1 _Z9cuda_gemmIiLi128ELi1ELi1ELi4096ELi8ELi8ELi64ELi0ELi1EEviiiPT_S1_S1_iii_param_3,
	.param .u64 .ptr .align 1 _Z9cuda_gemmIiLi128ELi1ELi1ELi4096ELi8ELi8ELi64ELi0ELi1EEviiiPT_S1_S1_iii_param_4,
	.param .u64 .ptr .align 1 _Z9cuda_gemmIiLi128ELi1ELi1ELi4096ELi8ELi8ELi64ELi0ELi1EEviiiPT_S1_S1_iii_param_5,
	.param .u32 _Z9cuda_gemmIiLi128ELi1ELi1ELi4096ELi8ELi8ELi64ELi0ELi1EEviiiPT_S1_S1_iii_param_6,
	.param .u32 _Z9cuda_gemmIiLi128ELi1ELi1ELi4096ELi8ELi8ELi64ELi0ELi1EEviiiPT_S1_S1_iii_param_7,
	.param .u32 _Z9cuda_gemmIiLi128ELi1ELi1ELi4096ELi8ELi8ELi64ELi0ELi1EEviiiPT_S1_S1_iii_param_8
)
.maxntid 128
{
	.reg .pred 	%p<267>;
	.reg .b16 	%rs<5>;
	.reg .b32 	%r<773>;
	.reg .b64 	%rd<48>;
	// demoted variable
	.shared .align 128 .b8 _ZZ9cuda_gemmIiLi128ELi1ELi1ELi4096ELi8ELi8ELi64ELi0ELi1EEviiiPT_S1_S1_iiiE11kron_fac_sh[288];
	// demoted variable
	.shared .align 128 .b8 _ZZ9cuda_gemmIiLi128ELi1ELi1ELi4096ELi8ELi8ELi64ELi0ELi1EEviiiPT_S1_S1_iiiE3Ash[16384];
	ld.param.u32 	%r58, [_Z9cuda_gemmIiLi128ELi1ELi1ELi4096ELi8ELi8ELi64ELi0ELi1EEviiiPT_S1_S1_iii_param_2];
	ld.param.u64 	%rd8, [_Z9cuda_gemmIiLi128ELi1ELi1ELi4096ELi8ELi8ELi64ELi0ELi1EEviiiPT_S1_S1_iii_param_3];
	ld.param.u64 	%rd9, [_Z9cuda_gemmIiLi128ELi1ELi1ELi4096ELi8ELi8ELi64ELi0ELi1EEviiiPT_S1_S1_iii_param_4];
	cvta.to.global.u64 	%rd1, %rd9;
	cvta.to.global.u64 	%rd2, %rd8;
	mov.u32 	%r1, %tid.x;
	setp.gt.u32 	%p1, %r1, 63;
	@%p1 bra 	$L__BB233_7;
	mov.u32 	%r2, %ntid.x;
	add.s32 	%r59, %r1, %r2;
	max.u32 	%r60, %r59, 64;
	setp.lt.u32 	%p2, %r59, 64;
	selp.u32 	%r61, 1, 0, %p2;
	add.s32 	%r62, %r59, %r61;
	sub.s32 	%r63, %r60, %r62;
	div.u32 	%r64, %r63, %r2;
	add.s32 	%r3, %r64, %r61;
	and.b32  	%r65, %r3, 3;
	setp.eq.s32 	%p3, %r65, 3;
	mov.u32 	%r759, %r1;
	@%p3 bra 	$L__BB233_4;
	mul.wide.u32 	%rd10, %r1, 4;
	add.s64 	%rd47, %rd1, %rd10;
	mul.wide.u32 	%rd4, %r2, 4;
	add.s32 	%r66, %r3, 1;
	and.b32  	%r67, %r66, 3;
	neg.s32 	%r757, %r67;
	mov.u32 	%r759, %r1;
$L__BB233_3:
	.pragma "nounroll";
	ld.global.u32 	%r68, [%rd47];
	and.b32  	%r69, %r759, 7;
	mov.u32 	%r70, _ZZ9cuda_gemmIiLi128ELi1ELi1ELi4096ELi8ELi8ELi64ELi0ELi1EEviiiPT_S1_S1_iiiE11kron_fac_sh;
	mad.lo.s32 	%r71, %r69, 36, %r70;
	shr.u32 	%r72, %r759, 1;
	and.b32  	%r73, %r72, 2147483644;
	add.s32 	%r74, %r71, %r73;
	st.shared.u32 	[%r74], %r68;
	add.s32 	%r759, %r759, %r2;
	add.s64 	%rd47, %rd47, %rd4;
	add.s32 	%r757, %r757, 1;
	setp.ne.s32 	%p4, %r757, 0;
	@%p4 bra 	$L__BB233_3;
$L__BB233_4:
	setp.lt.u32 	%p5, %r3, 3;
	@%p5 bra 	$L__BB233_7;
	shl.b32 	%r75, %r2, 1;
	add.s32 	%r762, %r759, %r75;
	shl.b32 	%r11, %r2, 2;
	mad.lo.s32 	%r761, %r2, 3, %r759;
	add.s32 	%r760, %r2, %r759;
$L__BB233_6:
	mul.wide.u32 	%rd11, %r759, 4;
	add.s64 	%rd12, %rd1, %rd11;
	ld.global.u32 	%r76, [%rd12];
	and.b32  	%r77, %r759, 7;
	mov.u32 	%r78, _ZZ9cuda_gemmIiLi128ELi1ELi1ELi4096ELi8ELi8ELi64ELi0ELi1EEviiiPT_S1_S1_iiiE11kron_fac_sh;
	mad.lo.s32 	%r79, %r77, 36, %r78;
	shr.u32 	%r80, %r759, 1;
	and.b32  	%r81, %r80, 2147483644;
	add.s32 	%r82, %r79, %r81;
	st.shared.u32 	[%r82], %r76;
	add.s32 	%r83, %r759, %r2;
	mul.wide.u32 	%rd13, %r760, 4;
	add.s64 	%rd14, %rd1, %rd13;
	ld.global.u32 	%r84, [%rd14];
	and.b32  	%r85, %r760, 7;
	mad.lo.s32 	%r86, %r85, 36, %r78;
	shr.u32 	%r87, %r760, 1;
	and.b32  	%r88, %r87, 2147483644;
	add.s32 	%r89, %r86, %r88;
	st.shared.u32 	[%r89], %r84;
	add.s32 	%r90, %r83, %r2;
	mul.wide.u32 	%rd15, %r762, 4;
	add.s64 	%rd16, %rd1, %rd15;
	ld.global.u32 	%r91, [%rd16];
	and.b32  	%r92, %r762, 7;
	mad.lo.s32 	%r93, %r92, 36, %r78;
	shr.u32 	%r94, %r762, 1;
	and.b32  	%r95, %r94, 2147483644;
	add.s32 	%r96, %r93, %r95;
	st.shared.u32 	[%r96], %r91;
	add.s32 	%r97, %r90, %r2;
	mul.wide.u32 	%rd17, %r761, 4;
	add.s64 	%rd18, %rd1, %rd17;
	ld.global.u32 	%r98, [%rd18];
	and.b32  	%r99, %r761, 7;
	mad.lo.s32 	%r100, %r99, 36, %r78;
	shr.u32 	%r101, %r761, 1;
	and.b32  	%r102, %r101, 2147483644;
	add.s32 	%r103, %r100, %r102;
	st.shared.u32 	[%r103], %r98;
	add.s32 	%r759, %r97, %r2;
	add.s32 	%r762, %r762, %r11;
	add.s32 	%r761, %r761, %r11;
	add.s32 	%r760, %r760, %r11;
	setp.lt.u32 	%p6, %r759, 64;
	@%p6 bra 	$L__BB233_6;
$L__BB233_7:
	mov.u32 	%r22, %ctaid.y;
	mov.u32 	%r104, %nctaid.y;
	setp.ge.u32 	%p7, %r22, %r104;
	@%p7 bra 	$L__BB233_14;
	mov.u32 	%r23, %ctaid.x;
	shl.b32 	%r766, %r1, 2;
	shl.b32 	%r25, %r23, 12;
	mov.u32 	%r26, %ntid.x;
	shl.b32 	%r27, %r26, 2;
	mul.lo.s32 	%r28, %r22, %r58;
	xor.b32  	%r105, %r766, 4095;
	sub.s32 	%r106, %r105, %r27;
	cvt.u16.u32 	%rs2, %r106;
	cvt.u16.u32 	%rs3, %r27;
	div.u16 	%rs4, %rs2, %rs3;
	and.b16  	%rs1, %rs4, 3;
	setp.eq.s16 	%p8, %rs1, 2;
	@%p8 bra 	$L__BB233_11;
	cvt.u32.u16 	%r29, %rs1;
	add.s32 	%r30, %r28, %r25;
	mov.b32 	%r765, 0;
$L__BB233_10:
	.pragma "nounroll";
	add.s32 	%r108, %r30, %r766;
	mul.wide.s32 	%rd19, %r108, 4;
	add.s64 	%rd20, %rd2, %rd19;
	ld.global.v4.u32 	{%r109, %r110, %r111, %r112}, [%rd20];
	shl.b32 	%r113, %r766, 2;
	mov.u32 	%r114, _ZZ9cuda_gemmIiLi128ELi1ELi1ELi4096ELi8ELi8ELi64ELi0ELi1EEviiiPT_S1_S1_iiiE3Ash;
	add.s32 	%r115, %r114, %r113;
	st.shared.v4.u32 	[%r115], {%r109, %r110, %r111, %r112};
	add.s32 	%r766, %r766, %r27;
	add.s32 	%r765, %r765, 1;
	xor.b32  	%r116, %r765, %r29;
	setp.ne.s32 	%p9, %r116, 2;
	@%p9 bra 	$L__BB233_10;
$L__BB233_11:
	add.s32 	%r117, %r766, %r28;
	add.s32 	%r767, %r117, %r25;
	mad.lo.s32 	%r771, %r26, 12, %r767;
	shl.b32 	%r38, %r26, 4;
	shl.b32 	%r118, %r26, 3;
	add.s32 	%r770, %r767, %r118;
	add.s32 	%r769, %r767, %r27;
	mul.lo.s32 	%r41, %r26, 48;
	shl.b32 	%r119, %r766, 2;
	mov.u32 	%r120, _ZZ9cuda_gemmIiLi128ELi1ELi1ELi4096ELi8ELi8ELi64ELi0ELi1EEviiiPT_S1_S1_iiiE3Ash;
	add.s32 	%r768, %r120, %r119;
	shl.b32 	%r43, %r26, 6;
	shl.b32 	%r44, %r26, 5;
$L__BB233_12:
	mul.wide.s32 	%rd21, %r771, 4;
	add.s64 	%rd22, %rd2, %rd21;
	mul.wide.s32 	%rd23, %r770, 4;
	add.s64 	%rd24, %rd2, %rd23;
	mul.wide.s32 	%rd25, %r769, 4;
	add.s64 	%rd26, %rd2, %rd25;
	mul.wide.s32 	%rd27, %r767, 4;
	add.s64 	%rd28, %rd2, %rd27;
	ld.global.v4.u32 	{%r121, %r122, %r123, %r124}, [%rd28];
	st.shared.v4.u32 	[%r768], {%r121, %r122, %r123, %r124};
	add.s32 	%r125, %r766, %r27;
	ld.global.v4.u32 	{%r126, %r127, %r128, %r129}, [%rd26];
	add.s32 	%r130, %r768, %r38;
	st.shared.v4.u32 	[%r130], {%r126, %r127, %r128, %r129};
	add.s32 	%r131, %r125, %r27;
	ld.global.v4.u32 	{%r132, %r133, %r134, %r135}, [%rd24];
	add.s32 	%r136, %r768, %r44;
	st.shared.v4.u32 	[%r136], {%r132, %r133, %r134, %r135};
	add.s32 	%r137, %r131, %r27;
	ld.global.v4.u32 	{%r138, %r139, %r140, %r141}, [%rd22];
	add.s32 	%r142, %r768, %r41;
	st.shared.v4.u32 	[%r142], {%r138, %r139, %r140, %r141};
	add.s32 	%r766, %r137, %r27;
	add.s32 	%r771, %r771, %r38;
	add.s32 	%r770, %r770, %r38;
	add.s32 	%r769, %r769, %r38;
	add.s32 	%r768, %r768, %r43;
	add.s32 	%r767, %r767, %r38;
	setp.lt.u32 	%p10, %r766, 4096;
	@%p10 bra 	$L__BB233_12;
	ld.param.u64 	%rd46, [_Z9cuda_gemmIiLi128ELi1ELi1ELi4096ELi8ELi8ELi64ELi0ELi1EEviiiPT_S1_S1_iii_param_5];
	ld.param.u32 	%r756, [_Z9cuda_gemmIiLi128ELi1ELi1ELi4096ELi8ELi8ELi64ELi0ELi1EEviiiPT_S1_S1_iii_param_1];
	and.b32  	%r143, %r1, 7;
	shl.b32 	%r144, %r1, 2;
	and.b32  	%r145, %r144, 28;
	mov.u32 	%r146, _ZZ9cuda_gemmIiLi128ELi1ELi1ELi4096ELi8ELi8ELi64ELi0ELi1EEviiiPT_S1_S1_iiiE11kron_fac_sh;
	add.s32 	%r147, %r146, %r145;
	shr.s32 	%r148, %r58, 31;
	shr.u32 	%r149, %r148, 20;
	add.s32 	%r150, %r58, %r149;
	shr.s32 	%r151, %r150, 12;
	cvta.to.global.u64 	%rd29, %rd46;
	bar.sync 	0;
	shl.b32 	%r152, %r1, 3;
	or.b32  	%r153, %r152, %r143;
	shl.b32 	%r154, %r153, 2;
	mov.u32 	%r155, _ZZ9cuda_gemmIiLi128ELi1ELi1ELi4096ELi8ELi8ELi64ELi0ELi1EEviiiPT_S1_S1_iiiE3Ash;
	add.s32 	%r156, %r155, %r154;
	ld.shared.u32 	%r157, [%r156];
	add.s32 	%r158, %r1, 1;
	and.b32  	%r159, %r158, 7;
	or.b32  	%r160, %r152, %r159;
	shl.b32 	%r161, %r160, 2;
	add.s32 	%r162, %r155, %r161;
	ld.shared.u32 	%r163, [%r162];
	add.s32 	%r164, %r1, 2;
	and.b32  	%r165, %r164, 7;
	or.b32  	%r166, %r152, %r165;
	shl.b32 	%r167, %r166, 2;
	add.s32 	%r168, %r155, %r167;
	ld.shared.u32 	%r169, [%r168];
	add.s32 	%r170, %r1, 3;
	and.b32  	%r171, %r170, 7;
	or.b32  	%r172, %r152, %r171;
	shl.b32 	%r173, %r172, 2;
	add.s32 	%r174, %r155, %r173;
	ld.shared.u32 	%r175, [%r174];
	xor.b32  	%r176, %r143, 4;
	or.b32  	%r177, %r152, %r176;
	shl.b32 	%r178, %r177, 2;
	add.s32 	%r179, %r155, %r178;
	ld.shared.u32 	%r180, [%r179];
	add.s32 	%r181, %r1, 5;
	and.b32  	%r182, %r181, 7;
	or.b32  	%r183, %r152, %r182;
	shl.b32 	%r184, %r183, 2;
	add.s32 	%r185, %r155, %r184;
	ld.shared.u32 	%r186, [%r185];
	add.s32 	%r187, %r1, 6;
	and.b32  	%r188, %r187, 7;
	or.b32  	%r189, %r152, %r188;
	shl.b32 	%r190, %r189, 2;
	add.s32 	%r191, %r155, %r190;
	ld.shared.u32 	%r192, [%r191];
	add.s32 	%r193, %r1, -1;
	and.b32  	%r194, %r193, 7;
	or.b32  	%r195, %r152, %r194;
	shl.b32 	%r196, %r195, 2;
	add.s32 	%r197, %r155, %r196;
	ld.shared.u32 	%r198, [%r197];
	ld.shared.u32 	%r199, [%r147];
	shfl.sync.idx.b32	%r200|%p11, %r199, %r143, 6175, -1;
	mul.lo.s32 	%r201, %r200, %r157;
	shfl.sync.idx.b32	%r202|%p12, %r199, %r159, 6175, -1;
	mad.lo.s32 	%r203, %r202, %r163, %r201;
	shfl.sync.idx.b32	%r204|%p13, %r199, %r165, 6175, -1;
	mad.lo.s32 	%r205, %r204, %r169, %r203;
	shfl.sync.idx.b32	%r206|%p14, %r199, %r171, 6175, -1;
	mad.lo.s32 	%r207, %r206, %r175, %r205;
	shfl.sync.idx.b32	%r208|%p15, %r199, %r176, 6175, -1;
	mad.lo.s32 	%r209, %r208, %r180, %r207;
	shfl.sync.idx.b32	%r210|%p16, %r199, %r182, 6175, -1;
	mad.lo.s32 	%r211, %r210, %r186, %r209;
	shfl.sync.idx.b32	%r212|%p17, %r199, %r188, 6175, -1;
	mad.lo.s32 	%r213, %r212, %r192, %r211;
	shfl.sync.idx.b32	%r214|%p18, %r199, %r194, 6175, -1;
	mad.lo.s32 	%r215, %r214, %r198, %r213;
	ld.shared.u32 	%r216, [%r147+36];
	shfl.sync.idx.b32	%r217|%p19, %r216, %r143, 6175, -1;
	mul.lo.s32 	%r218, %r217, %r157;
	shfl.sync.idx.b32	%r219|%p20, %r216, %r159, 6175, -1;
	mad.lo.s32 	%r220, %r219, %r163, %r218;
	shfl.sync.idx.b32	%r221|%p21, %r216, %r165, 6175, -1;
	mad.lo.s32 	%r222, %r221, %r169, %r220;
	shfl.sync.idx.b32	%r223|%p22, %r216, %r171, 6175, -1;
	mad.lo.s32 	%r224, %r223, %r175, %r222;
	shfl.sync.idx.b32	%r225|%p23, %r216, %r176, 6175, -1;
	mad.lo.s32 	%r226, %r225, %r180, %r224;
	shfl.sync.idx.b32	%r227|%p24, %r216, %r182, 6175, -1;
	mad.lo.s32 	%r228, %r227, %r186, %r226;
	shfl.sync.idx.b32	%r229|%p25, %r216, %r188, 6175, -1;
	mad.lo.s32 	%r230, %r229, %r192, %r228;
	shfl.sync.idx.b32	%r231|%p26, %r216, %r194, 6175, -1;
	mad.lo.s32 	%r232, %r231, %r198, %r230;
	ld.shared.u32 	%r233, [%r147+72];
	shfl.sync.idx.b32	%r234|%p27, %r233, %r143, 6175, -1;
	mul.lo.s32 	%r235, %r234, %r157;
	shfl.sync.idx.b32	%r236|%p28, %r233, %r159, 6175, -1;
	mad.lo.s32 	%r237, %r236, %r163, %r235;
	shfl.sync.idx.b32	%r238|%p29, %r233, %r165, 6175, -1;
	mad.lo.s32 	%r239, %r238, %r169, %r237;
	shfl.sync.idx.b32	%r240|%p30, %r233, %r171, 6175, -1;
	mad.lo.s32 	%r241, %r240, %r175, %r239;
	shfl.sync.idx.b32	%r242|%p31, %r233, %r176, 6175, -1;
	mad.lo.s32 	%r243, %r242, %r180, %r241;
	shfl.sync.idx.b32	%r244|%p32, %r233, %r182, 6175, -1;
	mad.lo.s32 	%r245, %r244, %r186, %r243;
	shfl.sync.idx.b32	%r246|%p33, %r233, %r188, 6175, -1;
	mad.lo.s32 	%r247, %r246, %r192, %r245;
	shfl.sync.idx.b32	%r248|%p34, %r233, %r194, 6175, -1;
	mad.lo.s32 	%r249, %r248, %r198, %r247;
	ld.shared.u32 	%r250, [%r147+108];
	shfl.sync.idx.b32	%r251|%p35, %r250, %r143, 6175, -1;
	mul.lo.s32 	%r252, %r251, %r157;
	shfl.sync.idx.b32	%r253|%p36, %r250, %r159, 6175, -1;
	mad.lo.s32 	%r254, %r253, %r163, %r252;
	shfl.sync.idx.b32	%r255|%p37, %r250, %r165, 6175, -1;
	mad.lo.s32 	%r256, %r255, %r169, %r254;
	shfl.sync.idx.b32	%r257|%p38, %r250, %r171, 6175, -1;
	mad.lo.s32 	%r258, %r257, %r175, %r256;
	shfl.sync.idx.b32	%r259|%p39, %r250, %r176, 6175, -1;
	mad.lo.s32 	%r260, %r259, %r180, %r258;
	shfl.sync.idx.b32	%r261|%p40, %r250, %r182, 6175, -1;
	mad.lo.s32 	%r262, %r261, %r186, %r260;
	shfl.sync.idx.b32	%r263|%p41, %r250, %r188, 6175, -1;
	mad.lo.s32 	%r264, %r263, %r192, %r262;
	shfl.sync.idx.b32	%r265|%p42, %r250, %r194, 6175, -1;
	mad.lo.s32 	%r266, %r265, %r198, %r264;
	ld.shared.u32 	%r267, [%r147+144];
	shfl.sync.idx.b32	%r268|%p43, %r267, %r143, 6175, -1;
	mul.lo.s32 	%r269, %r268, %r157;
	shfl.sync.idx.b32	%r270|%p44, %r267, %r159, 6175, -1;
	mad.lo.s32 	%r271, %r270, %r163, %r269;
	shfl.sync.idx.b32	%r272|%p45, %r267, %r165, 6175, -1;
	mad.lo.s32 	%r273, %r272, %r169, %r271;
	shfl.sync.idx.b32	%r274|%p46, %r267, %r171, 6175, -1;
	mad.lo.s32 	%r275, %r274, %r175, %r273;
	shfl.sync.idx.b32	%r276|%p47, %r267, %r176, 6175, -1;
	mad.lo.s32 	%r277, %r276, %r180, %r275;
	shfl.sync.idx.b32	%r278|%p48, %r267, %r182, 6175, -1;
	mad.lo.s32 	%r279, %r278, %r186, %r277;
	shfl.sync.idx.b32	%r280|%p49, %r267, %r188, 6175, -1;
	mad.lo.s32 	%r281, %r280, %r192, %r279;
	shfl.sync.idx.b32	%r282|%p50, %r267, %r194, 6175, -1;
	mad.lo.s32 	%r283, %r282, %r198, %r281;
	ld.shared.u32 	%r284, [%r147+180];
	shfl.sync.idx.b32	%r285|%p51, %r284, %r143, 6175, -1;
	mul.lo.s32 	%r286, %r285, %r157;
	shfl.sync.idx.b32	%r287|%p52, %r284, %r159, 6175, -1;
	mad.lo.s32 	%r288, %r287, %r163, %r286;
	shfl.sync.idx.b32	%r289|%p53, %r284, %r165, 6175, -1;
	mad.lo.s32 	%r290, %r289, %r169, %r288;
	shfl.sync.idx.b32	%r291|%p54, %r284, %r171, 6175, -1;
	mad.lo.s32 	%r292, %r291, %r175, %r290;
	shfl.sync.idx.b32	%r293|%p55, %r284, %r176, 6175, -1;
	mad.lo.s32 	%r294, %r293, %r180, %r292;
	shfl.sync.idx.b32	%r295|%p56, %r284, %r182, 6175, -1;
	mad.lo.s32 	%r296, %r295, %r186, %r294;
	shfl.sync.idx.b32	%r297|%p57, %r284, %r188, 6175, -1;
	mad.lo.s32 	%r298, %r297, %r192, %r296;
	shfl.sync.idx.b32	%r299|%p58, %r284, %r194, 6175, -1;
	mad.lo.s32 	%r300, %r299, %r198, %r298;
	ld.shared.u32 	%r301, [%r147+216];
	shfl.sync.idx.b32	%r302|%p59, %r301, %r143, 6175, -1;
	mul.lo.s32 	%r303, %r302, %r157;
	shfl.sync.idx.b32	%r304|%p60, %r301, %r159, 6175, -1;
	mad.lo.s32 	%r305, %r304, %r163, %r303;
	shfl.sync.idx.b32	%r306|%p61, %r301, %r165, 6175, -1;
	mad.lo.s32 	%r307, %r306, %r169, %r305;
	shfl.sync.idx.b32	%r308|%p62, %r301, %r171, 6175, -1;
	mad.lo.s32 	%r309, %r308, %r175, %r307;
	shfl.sync.idx.b32	%r310|%p63, %r301, %r176, 6175, -1;
	mad.lo.s32 	%r311, %r310, %r180, %r309;
	shfl.sync.idx.b32	%r312|%p64, %r301, %r182, 6175, -1;
	mad.lo.s32 	%r313, %r312, %r186, %r311;
	shfl.sync.idx.b32	%r314|%p65, %r301, %r188, 6175, -1;
	mad.lo.s32 	%r315, %r314, %r192, %r313;
	shfl.sync.idx.b32	%r316|%p66, %r301, %r194, 6175, -1;
	mad.lo.s32 	%r317, %r316, %r198, %r315;
	ld.shared.u32 	%r318, [%r147+252];
	shfl.sync.idx.b32	%r319|%p67, %r318, %r143, 6175, -1;
	mul.lo.s32 	%r320, %r319, %r157;
	shfl.sync.idx.b32	%r321|%p68, %r318, %r159, 6175, -1;
	mad.lo.s32 	%r322, %r321, %r163, %r320;
	shfl.sync.idx.b32	%r323|%p69, %r318, %r165, 6175, -1;
	mad.lo.s32 	%r324, %r323, %r169, %r322;
	shfl.sync.idx.b32	%r325|%p70, %r318, %r171, 6175, -1;
	mad.lo.s32 	%r326, %r325, %r175, %r324;
	shfl.sync.idx.b32	%r327|%p71, %r318, %r176, 6175, -1;
	mad.lo.s32 	%r328, %r327, %r180, %r326;
	shfl.sync.idx.b32	%r329|%p72, %r318, %r182, 6175, -1;
	mad.lo.s32 	%r330, %r329, %r186, %r328;
	shfl.sync.idx.b32	%r331|%p73, %r318, %r188, 6175, -1;
	mad.lo.s32 	%r332, %r331, %r192, %r330;
	shfl.sync.idx.b32	%r333|%p74, %r318, %r194, 6175, -1;
	mad.lo.s32 	%r334, %r333, %r198, %r332;
	ld.shared.u32 	%r335, [%r156+4096];
	ld.shared.u32 	%r336, [%r162+4096];
	ld.shared.u32 	%r337, [%r168+4096];
	ld.shared.u32 	%r338, [%r174+4096];
	ld.shared.u32 	%r339, [%r179+4096];
	ld.shared.u32 	%r340, [%r185+4096];
	ld.shared.u32 	%r341, [%r191+4096];
	ld.shared.u32 	%r342, [%r197+4096];
	shfl.sync.idx.b32	%r343|%p75, %r199, %r143, 6175, -1;
	mul.lo.s32 	%r344, %r343, %r335;
	shfl.sync.idx.b32	%r345|%p76, %r199, %r159, 6175, -1;
	mad.lo.s32 	%r346, %r345, %r336, %r344;
	shfl.sync.idx.b32	%r347|%p77, %r199, %r165, 6175, -1;
	mad.lo.s32 	%r348, %r347, %r337, %r346;
	shfl.sync.idx.b32	%r349|%p78, %r199, %r171, 6175, -1;
	mad.lo.s32 	%r350, %r349, %r338, %r348;
	shfl.sync.idx.b32	%r351|%p79, %r199, %r176, 6175, -1;
	mad.lo.s32 	%r352, %r351, %r339, %r350;
	shfl.sync.idx.b32	%r353|%p80, %r199, %r182, 6175, -1;
	mad.lo.s32 	%r354, %r353, %r340, %r352;
	shfl.sync.idx.b32	%r355|%p81, %r199, %r188, 6175, -1;
	mad.lo.s32 	%r356, %r355, %r341, %r354;
	shfl.sync.idx.b32	%r357|%p82, %r199, %r194, 6175, -1;
	mad.lo.s32 	%r358, %r357, %r342, %r356;
	shfl.sync.idx.b32	%r359|%p83, %r216, %r143, 6175, -1;
	mul.lo.s32 	%r360, %r359, %r335;
	shfl.sync.idx.b32	%r361|%p84, %r216, %r159, 6175, -1;
	mad.lo.s32 	%r362, %r361, %r336, %r360;
	shfl.sync.idx.b32	%r363|%p85, %r216, %r165, 6175, -1;
	mad.lo.s32 	%r364, %r363, %r337, %r362;
	shfl.sync.idx.b32	%r365|%p86, %r216, %r171, 6175, -1;
	mad.lo.s32 	%r366, %r365, %r338, %r364;
	shfl.sync.idx.b32	%r367|%p87, %r216, %r176, 6175, -1;
	mad.lo.s32 	%r368, %r367, %r339, %r366;
	shfl.sync.idx.b32	%r369|%p88, %r216, %r182, 6175, -1;
	mad.lo.s32 	%r370, %r369, %r340, %r368;
	shfl.sync.idx.b32	%r371|%p89, %r216, %r188, 6175, -1;
	mad.lo.s32 	%r372, %r371, %r341, %r370;
	shfl.sync.idx.b32	%r373|%p90, %r216, %r194, 6175, -1;
	mad.lo.s32 	%r374, %r373, %r342, %r372;
	shfl.sync.idx.b32	%r375|%p91, %r233, %r143, 6175, -1;
	mul.lo.s32 	%r376, %r375, %r335;
	shfl.sync.idx.b32	%r377|%p92, %r233, %r159, 6175, -1;
	mad.lo.s32 	%r378, %r377, %r336, %r376;
	shfl.sync.idx.b32	%r379|%p93, %r233, %r165, 6175, -1;
	mad.lo.s32 	%r380, %r379, %r337, %r378;
	shfl.sync.idx.b32	%r381|%p94, %r233, %r171, 6175, -1;
	mad.lo.s32 	%r382, %r381, %r338, %r380;
	shfl.sync.idx.b32	%r383|%p95, %r233, %r176, 6175, -1;
	mad.lo.s32 	%r384, %r383, %r339, %r382;
	shfl.sync.idx.b32	%r385|%p96, %r233, %r182, 6175, -1;
	mad.lo.s32 	%r386, %r385, %r340, %r384;
	shfl.sync.idx.b32	%r387|%p97, %r233, %r188, 6175, -1;
	mad.lo.s32 	%r388, %r387, %r341, %r386;
	shfl.sync.idx.b32	%r389|%p98, %r233, %r194, 6175, -1;
	mad.lo.s32 	%r390, %r389, %r342, %r388;
	shfl.sync.idx.b32	%r391|%p99, %r250, %r143, 6175, -1;
	mul.lo.s32 	%r392, %r391, %r335;
	shfl.sync.idx.b32	%r393|%p100, %r250, %r159, 6175, -1;
	mad.lo.s32 	%r394, %r393, %r336, %r392;
	shfl.sync.idx.b32	%r395|%p101, %r250, %r165, 6175, -1;
	mad.lo.s32 	%r396, %r395, %r337, %r394;
	shfl.sync.idx.b32	%r397|%p102, %r250, %r171, 6175, -1;
	mad.lo.s32 	%r398, %r397, %r338, %r396;
	shfl.sync.idx.b32	%r399|%p103, %r250, %r176, 6175, -1;
	mad.lo.s32 	%r400, %r399, %r339, %r398;
	shfl.sync.idx.b32	%r401|%p104, %r250, %r182, 6175, -1;
	mad.lo.s32 	%r402, %r401, %r340, %r400;
	shfl.sync.idx.b32	%r403|%p105, %r250, %r188, 6175, -1;
	mad.lo.s32 	%r404, %r403, %r341, %r402;
	shfl.sync.idx.b32	%r405|%p106, %r250, %r194, 6175, -1;
	mad.lo.s32 	%r406, %r405, %r342, %r404;
	shfl.sync.idx.b32	%r407|%p107, %r267, %r143, 6175, -1;
	mul.lo.s32 	%r408, %r407, %r335;
	shfl.sync.idx.b32	%r409|%p108, %r267, %r159, 6175, -1;
	mad.lo.s32 	%r410, %r409, %r336, %r408;
	shfl.sync.idx.b32	%r411|%p109, %r267, %r165, 6175, -1;
	mad.lo.s32 	%r412, %r411, %r337, %r410;
	shfl.sync.idx.b32	%r413|%p110, %r267, %r171, 6175, -1;
	mad.lo.s32 	%r414, %r413, %r338, %r412;
	shfl.sync.idx.b32	%r415|%p111, %r267, %r176, 6175, -1;
	mad.lo.s32 	%r416, %r415, %r339, %r414;
	shfl.sync.idx.b32	%r417|%p112, %r267, %r182, 6175, -1;
	mad.lo.s32 	%r418, %r417, %r340, %r416;
	shfl.sync.idx.b32	%r419|%p113, %r267, %r188, 6175, -1;
	mad.lo.s32 	%r420, %r419, %r341, %r418;
	shfl.sync.idx.b32	%r421|%p114, %r267, %r194, 6175, -1;
	mad.lo.s32 	%r422, %r421, %r342, %r420;
	shfl.sync.idx.b32	%r423|%p115, %r284, %r143, 6175, -1;
	mul.lo.s32 	%r424, %r423, %r335;
	shfl.sync.idx.b32	%r425|%p116, %r284, %r159, 6175, -1;
	mad.lo.s32 	%r426, %r425, %r336, %r424;
	shfl.sync.idx.b32	%r427|%p117, %r284, %r165, 6175, -1;
	mad.lo.s32 	%r428, %r427, %r337, %r426;
	shfl.sync.idx.b32	%r429|%p118, %r284, %r171, 6175, -1;
	mad.lo.s32 	%r430, %r429, %r338, %r428;
	shfl.sync.idx.b32	%r431|%p119, %r284, %r176, 6175, -1;
	mad.lo.s32 	%r432, %r431, %r339, %r430;
	shfl.sync.idx.b32	%r433|%p120, %r284, %r182, 6175, -1;
	mad.lo.s32 	%r434, %r433, %r340, %r432;
	shfl.sync.idx.b32	%r435|%p121, %r284, %r188, 6175, -1;
	mad.lo.s32 	%r436, %r435, %r341, %r434;
	shfl.sync.idx.b32	%r437|%p122, %r284, %r194, 6175, -1;
	mad.lo.s32 	%r438, %r437, %r342, %r436;
	shfl.sync.idx.b32	%r439|%p123, %r301, %r143, 6175, -1;
	mul.lo.s32 	%r440, %r439, %r335;
	shfl.sync.idx.b32	%r441|%p124, %r301, %r159, 6175, -1;
	mad.lo.s32 	%r442, %r441, %r336, %r440;
	shfl.sync.idx.b32	%r443|%p125, %r301, %r165, 6175, -1;
	mad.lo.s32 	%r444, %r443, %r337, %r442;
	shfl.sync.idx.b32	%r445|%p126, %r301, %r171, 6175, -1;
	mad.lo.s32 	%r446, %r445, %r338, %r444;
	shfl.sync.idx.b32	%r447|%p127, %r301, %r176, 6175, -1;
	mad.lo.s32 	%r448, %r447, %r339, %r446;
	shfl.sync.idx.b32	%r449|%p128, %r301, %r182, 6175, -1;
	mad.lo.s32 	%r450, %r449, %r340, %r448;
	shfl.sync.idx.b32	%r451|%p129, %r301, %r188, 6175, -1;
	mad.lo.s32 	%r452, %r451, %r341, %r450;
	shfl.sync.idx.b32	%r453|%p130, %r301, %r194, 6175, -1;
	mad.lo.s32 	%r454, %r453, %r342, %r452;
	shfl.sync.idx.b32	%r455|%p131, %r318, %r143, 6175, -1;
	mul.lo.s32 	%r456, %r455, %r335;
	shfl.sync.idx.b32	%r457|%p132, %r318, %r159, 6175, -1;
	mad.lo.s32 	%r458, %r457, %r336, %r456;
	shfl.sync.idx.b32	%r459|%p133, %r318, %r165, 6175, -1;
	mad.lo.s32 	%r460, %r459, %r337, %r458;
	shfl.sync.idx.b32	%r461|%p134, %r318, %r171, 6175, -1;
	mad.lo.s32 	%r462, %r461, %r338, %r460;
	shfl.sync.idx.b32	%r463|%p135, %r318, %r176, 6175, -1;
	mad.lo.s32 	%r464, %r463, %r339, %r462;
	shfl.sync.idx.b32	%r465|%p136, %r318, %r182, 6175, -1;
	mad.lo.s32 	%r466, %r465, %r340, %r464;
	shfl.sync.idx.b32	%r467|%p137, %r318, %r188, 6175, -1;
	mad.lo.s32 	%r468, %r467, %r341, %r466;
	shfl.sync.idx.b32	%r469|%p138, %r318, %r194, 6175, -1;
	mad.lo.s32 	%r470, %r469, %r342, %r468;
	ld.shared.u32 	%r471, [%r156+8192];
	ld.shared.u32 	%r472, [%r162+8192];
	ld.shared.u32 	%r473, [%r168+8192];
	ld.shared.u32 	%r474, [%r174+8192];
	ld.shared.u32 	%r475, [%r179+8192];
	ld.shared.u32 	%r476, [%r185+8192];
	ld.shared.u32 	%r477, [%r191+8192];
	ld.shared.u32 	%r478, [%r197+8192];
	shfl.sync.idx.b32	%r479|%p139, %r199, %r143, 6175, -1;
	mul.lo.s32 	%r480, %r479, %r471;
	shfl.sync.idx.b32	%r481|%p140, %r199, %r159, 6175, -1;
	mad.lo.s32 	%r482, %r481, %r472, %r480;
	shfl.sync.idx.b32	%r483|%p141, %r199, %r165, 6175, -1;
	mad.lo.s32 	%r484, %r483, %r473, %r482;
	shfl.sync.idx.b32	%r485|%p142, %r199, %r171, 6175, -1;
	mad.lo.s32 	%r486, %r485, %r474, %r484;
	shfl.sync.idx.b32	%r487|%p143, %r199, %r176, 6175, -1;
	mad.lo.s32 	%r488, %r487, %r475, %r486;
	shfl.sync.idx.b32	%r489|%p144, %r199, %r182, 6175, -1;
	mad.lo.s32 	%r490, %r489, %r476, %r488;
	shfl.sync.idx.b32	%r491|%p145, %r199, %r188, 6175, -1;
	mad.lo.s32 	%r492, %r491, %r477, %r490;
	shfl.sync.idx.b32	%r493|%p146, %r199, %r194, 6175, -1;
	mad.lo.s32 	%r494, %r493, %r478, %r492;
	shfl.sync.idx.b32	%r495|%p147, %r216, %r143, 6175, -1;
	mul.lo.s32 	%r496, %r495, %r471;
	shfl.sync.idx.b32	%r497|%p148, %r216, %r159, 6175, -1;
	mad.lo.s32 	%r498, %r497, %r472, %r496;
	shfl.sync.idx.b32	%r499|%p149, %r216, %r165, 6175, -1;
	mad.lo.s32 	%r500, %r499, %r473, %r498;
	shfl.sync.idx.b32	%r501|%p150, %r216, %r171, 6175, -1;
	mad.lo.s32 	%r502, %r501, %r474, %r500;
	shfl.sync.idx.b32	%r503|%p151, %r216, %r176, 6175, -1;
	mad.lo.s32 	%r504, %r503, %r475, %r502;
	shfl.sync.idx.b32	%r505|%p152, %r216, %r182, 6175, -1;
	mad.lo.s32 	%r506, %r505, %r476, %r504;
	shfl.sync.idx.b32	%r507|%p153, %r216, %r188, 6175, -1;
	mad.lo.s32 	%r508, %r507, %r477, %r506;
	shfl.sync.idx.b32	%r509|%p154, %r216, %r194, 6175, -1;
	mad.lo.s32 	%r510, %r509, %r478, %r508;
	shfl.sync.idx.b32	%r511|%p155, %r233, %r143, 6175, -1;
	mul.lo.s32 	%r512, %r511, %r471;
	shfl.sync.idx.b32	%r513|%p156, %r233, %r159, 6175, -1;
	mad.lo.s32 	%r514, %r513, %r472, %r512;
	shfl.sync.idx.b32	%r515|%p157, %r233, %r165, 6175, -1;
	mad.lo.s32 	%r516, %r515, %r473, %r514;
	shfl.sync.idx.b32	%r517|%p158, %r233, %r171, 6175, -1;
	mad.lo.s32 	%r518, %r517, %r474, %r516;
	shfl.sync.idx.b32	%r519|%p159, %r233, %r176, 6175, -1;
	mad.lo.s32 	%r520, %r519, %r475, %r518;
	shfl.sync.idx.b32	%r521|%p160, %r233, %r182, 6175, -1;
	mad.lo.s32 	%r522, %r521, %r476, %r520;
	shfl.sync.idx.b32	%r523|%p161, %r233, %r188, 6175, -1;
	mad.lo.s32 	%r524, %r523, %r477, %r522;
	shfl.sync.idx.b32	%r525|%p162, %r233, %r194, 6175, -1;
	mad.lo.s32 	%r526, %r525, %r478, %r524;
	shfl.sync.idx.b32	%r527|%p163, %r250, %r143, 6175, -1;
	mul.lo.s32 	%r528, %r527, %r471;
	shfl.sync.idx.b32	%r529|%p164, %r250, %r159, 6175, -1;
	mad.lo.s32 	%r530, %r529, %r472, %r528;
	shfl.sync.idx.b32	%r531|%p165, %r250, %r165, 6175, -1;
	mad.lo.s32 	%r532, %r531, %r473, %r530;
	shfl.sync.idx.b32	%r533|%p166, %r250, %r171, 6175, -1;
	mad.lo.s32 	%r534, %r533, %r474, %r532;
	shfl.sync.idx.b32	%r535|%p167, %r250, %r176, 6175, -1;
	mad.lo.s32 	%r536, %r535, %r475, %r534;
	shfl.sync.idx.b32	%r537|%p168, %r250, %r182, 6175, -1;
	mad.lo.s32 	%r538, %r537, %r476, %r536;
	shfl.sync.idx.b32	%r539|%p169, %r250, %r188, 6175, -1;
	mad.lo.s32 	%r540, %r539, %r477, %r538;
	shfl.sync.idx.b32	%r541|%p170, %r250, %r194, 6175, -1;
	mad.lo.s32 	%r542, %r541, %r478, %r540;
	shfl.sync.idx.b32	%r543|%p171, %r267, %r143, 6175, -1;
	mul.lo.s32 	%r544, %r543, %r471;
	shfl.sync.idx.b32	%r545|%p172, %r267, %r159, 6175, -1;
	mad.lo.s32 	%r546, %r545, %r472, %r544;
	shfl.sync.idx.b32	%r547|%p173, %r267, %r165, 6175, -1;
	mad.lo.s32 	%r548, %r547, %r473, %r546;
	shfl.sync.idx.b32	%r549|%p174, %r267, %r171, 6175, -1;
	mad.lo.s32 	%r550, %r549, %r474, %r548;
	shfl.sync.idx.b32	%r551|%p175, %r267, %r176, 6175, -1;
	mad.lo.s32 	%r552, %r551, %r475, %r550;
	shfl.sync.idx.b32	%r553|%p176, %r267, %r182, 6175, -1;
	mad.lo.s32 	%r554, %r553, %r476, %r552;
	shfl.sync.idx.b32	%r555|%p177, %r267, %r188, 6175, -1;
	mad.lo.s32 	%r556, %r555, %r477, %r554;
	shfl.sync.idx.b32	%r557|%p178, %r267, %r194, 6175, -1;
	mad.lo.s32 	%r558, %r557, %r478, %r556;
	shfl.sync.idx.b32	%r559|%p179, %r284, %r143, 6175, -1;
	mul.lo.s32 	%r560, %r559, %r471;
	shfl.sync.idx.b32	%r561|%p180, %r284, %r159, 6175, -1;
	mad.lo.s32 	%r562, %r561, %r472, %r560;
	shfl.sync.idx.b32	%r563|%p181, %r284, %r165, 6175, -1;
	mad.lo.s32 	%r564, %r563, %r473, %r562;
	shfl.sync.idx.b32	%r565|%p182, %r284, %r171, 6175, -1;
	mad.lo.s32 	%r566, %r565, %r474, %r564;
	shfl.sync.idx.b32	%r567|%p183, %r284, %r176, 6175, -1;
	mad.lo.s32 	%r568, %r567, %r475, %r566;
	shfl.sync.idx.b32	%r569|%p184, %r284, %r182, 6175, -1;
	mad.lo.s32 	%r570, %r569, %r476, %r568;
	shfl.sync.idx.b32	%r571|%p185, %r284, %r188, 6175, -1;
	mad.lo.s32 	%r572, %r571, %r477, %r570;
	shfl.sync.idx.b32	%r573|%p186, %r284, %r194, 6175, -1;
	mad.lo.s32 	%r574, %r573, %r478, %r572;
	shfl.sync.idx.b32	%r575|%p187, %r301, %r143, 6175, -1;
	mul.lo.s32 	%r576, %r575, %r471;
	shfl.sync.idx.b32	%r577|%p188, %r301, %r159, 6175, -1;
	mad.lo.s32 	%r578, %r577, %r472, %r576;
	shfl.sync.idx.b32	%r579|%p189, %r301, %r165, 6175, -1;
	mad.lo.s32 	%r580, %r579, %r473, %r578;
	shfl.sync.idx.b32	%r581|%p190, %r301, %r171, 6175, -1;
	mad.lo.s32 	%r582, %r581, %r474, %r580;
	shfl.sync.idx.b32	%r583|%p191, %r301, %r176, 6175, -1;
	mad.lo.s32 	%r584, %r583, %r475, %r582;
	shfl.sync.idx.b32	%r585|%p192, %r301, %r182, 6175, -1;
	mad.lo.s32 	%r586, %r585, %r476, %r584;
	shfl.sync.idx.b32	%r587|%p193, %r301, %r188, 6175, -1;
	mad.lo.s32 	%r588, %r587, %r477, %r586;
	shfl.sync.idx.b32	%r589|%p194, %r301, %r194, 6175, -1;
	mad.lo.s32 	%r590, %r589, %r478, %r588;
	shfl.sync.idx.b32	%r591|%p195, %r318, %r143, 6175, -1;
	mul.lo.s32 	%r592, %r591, %r471;
	shfl.sync.idx.b32	%r593|%p196, %r318, %r159, 6175, -1;
	mad.lo.s32 	%r594, %r593, %r472, %r592;
	shfl.sync.idx.b32	%r595|%p197, %r318, %r165, 6175, -1;
	mad.lo.s32 	%r596, %r595, %r473, %r594;
	shfl.sync.idx.b32	%r597|%p198, %r318, %r171, 6175, -1;
	mad.lo.s32 	%r598, %r597, %r474, %r596;
	shfl.sync.idx.b32	%r599|%p199, %r318, %r176, 6175, -1;
	mad.lo.s32 	%r600, %r599, %r475, %r598;
	shfl.sync.idx.b32	%r601|%p200, %r318, %r182, 6175, -1;
	mad.lo.s32 	%r602, %r601, %r476, %r600;
	shfl.sync.idx.b32	%r603|%p201, %r318, %r188, 6175, -1;
	mad.lo.s32 	%r604, %r603, %r477, %r602;
	shfl.sync.idx.b32	%r605|%p202, %r318, %r194, 6175, -1;
	mad.lo.s32 	%r606, %r605, %r478, %r604;
	ld.shared.u32 	%r607, [%r156+12288];
	ld.shared.u32 	%r608, [%r162+12288];
	ld.shared.u32 	%r609, [%r168+12288];
	ld.shared.u32 	%r610, [%r174+12288];
	ld.shared.u32 	%r611, [%r179+12288];
	ld.shared.u32 	%r612, [%r185+12288];
	ld.shared.u32 	%r613, [%r191+12288];
	ld.shared.u32 	%r614, [%r197+12288];
	shfl.sync.idx.b32	%r615|%p203, %r199, %r143, 6175, -1;
	mul.lo.s32 	%r616, %r615, %r607;
	shfl.sync.idx.b32	%r617|%p204, %r199, %r159, 6175, -1;
	mad.lo.s32 	%r618, %r617, %r608, %r616;
	shfl.sync.idx.b32	%r619|%p205, %r199, %r165, 6175, -1;
	mad.lo.s32 	%r620, %r619, %r609, %r618;
	shfl.sync.idx.b32	%r621|%p206, %r199, %r171, 6175, -1;
	mad.lo.s32 	%r622, %r621, %r610, %r620;
	shfl.sync.idx.b32	%r623|%p207, %r199, %r176, 6175, -1;
	mad.lo.s32 	%r624, %r623, %r611, %r622;
	shfl.sync.idx.b32	%r625|%p208, %r199, %r182, 6175, -1;
	mad.lo.s32 	%r626, %r625, %r612, %r624;
	shfl.sync.idx.b32	%r627|%p209, %r199, %r188, 6175, -1;
	mad.lo.s32 	%r628, %r627, %r613, %r626;
	shfl.sync.idx.b32	%r629|%p210, %r199, %r194, 6175, -1;
	mad.lo.s32 	%r630, %r629, %r614, %r628;
	shfl.sync.idx.b32	%r631|%p211, %r216, %r143, 6175, -1;
	mul.lo.s32 	%r632, %r631, %r607;
	shfl.sync.idx.b32	%r633|%p212, %r216, %r159, 6175, -1;
	mad.lo.s32 	%r634, %r633, %r608, %r632;
	shfl.sync.idx.b32	%r635|%p213, %r216, %r165, 6175, -1;
	mad.lo.s32 	%r636, %r635, %r609, %r634;
	shfl.sync.idx.b32	%r637|%p214, %r216, %r171, 6175, -1;
	mad.lo.s32 	%r638, %r637, %r610, %r636;
	shfl.sync.idx.b32	%r639|%p215, %r216, %r176, 6175, -1;
	mad.lo.s32 	%r640, %r639, %r611, %r638;
	shfl.sync.idx.b32	%r641|%p216, %r216, %r182, 6175, -1;
	mad.lo.s32 	%r642, %r641, %r612, %r640;
	shfl.sync.idx.b32	%r643|%p217, %r216, %r188, 6175, -1;
	mad.lo.s32 	%r644, %r643, %r613, %r642;
	shfl.sync.idx.b32	%r645|%p218, %r216, %r194, 6175, -1;
	mad.lo.s32 	%r646, %r645, %r614, %r644;
	shfl.sync.idx.b32	%r647|%p219, %r233, %r143, 6175, -1;
	mul.lo.s32 	%r648, %r647, %r607;
	shfl.sync.idx.b32	%r649|%p220, %r233, %r159, 6175, -1;
	mad.lo.s32 	%r650, %r649, %r608, %r648;
	shfl.sync.idx.b32	%r651|%p221, %r233, %r165, 6175, -1;
	mad.lo.s32 	%r652, %r651, %r609, %r650;
	shfl.sync.idx.b32	%r653|%p222, %r233, %r171, 6175, -1;
	mad.lo.s32 	%r654, %r653, %r610, %r652;
	shfl.sync.idx.b32	%r655|%p223, %r233, %r176, 6175, -1;
	mad.lo.s32 	%r656, %r655, %r611, %r654;
	shfl.sync.idx.b32	%r657|%p224, %r233, %r182, 6175, -1;
	mad.lo.s32 	%r658, %r657, %r612, %r656;
	shfl.sync.idx.b32	%r659|%p225, %r233, %r188, 6175, -1;
	mad.lo.s32 	%r660, %r659, %r613, %r658;
	shfl.sync.idx.b32	%r661|%p226, %r233, %r194, 6175, -1;
	mad.lo.s32 	%r662, %r661, %r614, %r660;
	shfl.sync.idx.b32	%r663|%p227, %r250, %r143, 6175, -1;
	mul.lo.s32 	%r664, %r663, %r607;
	shfl.sync.idx.b32	%r665|%p228, %r250, %r159, 6175, -1;
	mad.lo.s32 	%r666, %r665, %r608, %r664;
	shfl.sync.idx.b32	%r667|%p229, %r250, %r165, 6175, -1;
	mad.lo.s32 	%r668, %r667, %r609, %r666;
	shfl.sync.idx.b32	%r669|%p230, %r250, %r171, 6175, -1;
	mad.lo.s32 	%r670, %r669, %r610, %r668;
	shfl.sync.idx.b32	%r671|%p231, %r250, %r176, 6175, -1;
	mad.lo.s32 	%r672, %r671, %r611, %r670;
	shfl.sync.idx.b32	%r673|%p232, %r250, %r182, 6175, -1;
	mad.lo.s32 	%r674, %r673, %r612, %r672;
	shfl.sync.idx.b32	%r675|%p233, %r250, %r188, 6175, -1;
	mad.lo.s32 	%r676, %r675, %r613, %r674;
	shfl.sync.idx.b32	%r677|%p234, %r250, %r194, 6175, -1;
	mad.lo.s32 	%r678, %r677, %r614, %r676;
	shfl.sync.idx.b32	%r679|%p235, %r267, %r143, 6175, -1;
	mul.lo.s32 	%r680, %r679, %r607;
	shfl.sync.idx.b32	%r681|%p236, %r267, %r159, 6175, -1;
	mad.lo.s32 	%r682, %r681, %r608, %r680;
	shfl.sync.idx.b32	%r683|%p237, %r267, %r165, 6175, -1;
	mad.lo.s32 	%r684, %r683, %r609, %r682;
	shfl.sync.idx.b32	%r685|%p238, %r267, %r171, 6175, -1;
	mad.lo.s32 	%r686, %r685, %r610, %r684;
	shfl.sync.idx.b32	%r687|%p239, %r267, %r176, 6175, -1;
	mad.lo.s32 	%r688, %r687, %r611, %r686;
	shfl.sync.idx.b32	%r689|%p240, %r267, %r182, 6175, -1;
	mad.lo.s32 	%r690, %r689, %r612, %r688;
	shfl.sync.idx.b32	%r691|%p241, %r267, %r188, 6175, -1;
	mad.lo.s32 	%r692, %r691, %r613, %r690;
	shfl.sync.idx.b32	%r693|%p242, %r267, %r194, 6175, -1;
	mad.lo.s32 	%r694, %r693, %r614, %r692;
	shfl.sync.idx.b32	%r695|%p243, %r284, %r143, 6175, -1;
	mul.lo.s32 	%r696, %r695, %r607;
	shfl.sync.idx.b32	%r697|%p244, %r284, %r159, 6175, -1;
	mad.lo.s32 	%r698, %r697, %r608, %r696;
	shfl.sync.idx.b32	%r699|%p245, %r284, %r165, 6175, -1;
	mad.lo.s32 	%r700, %r699, %r609, %r698;
	shfl.sync.idx.b32	%r701|%p246, %r284, %r171, 6175, -1;
	mad.lo.s32 	%r702, %r701, %r610, %r700;
	shfl.sync.idx.b32	%r703|%p247, %r284, %r176, 6175, -1;
	mad.lo.s32 	%r704, %r703, %r611, %r702;
	shfl.sync.idx.b32	%r705|%p248, %r284, %r182, 6175, -1;
	mad.lo.s32 	%r706, %r705, %r612, %r704;
	shfl.sync.idx.b32	%r707|%p249, %r284, %r188, 6175, -1;
	mad.lo.s32 	%r708, %r707, %r613, %r706;
	shfl.sync.idx.b32	%r709|%p250, %r284, %r194, 6175, -1;
	mad.lo.s32 	%r710, %r709, %r614, %r708;
	shfl.sync.idx.b32	%r711|%p251, %r301, %r143, 6175, -1;
	mul.lo.s32 	%r712, %r711, %r607;
	shfl.sync.idx.b32	%r713|%p252, %r301, %r159, 6175, -1;
	mad.lo.s32 	%r714, %r713, %r608, %r712;
	shfl.sync.idx.b32	%r715|%p253, %r301, %r165, 6175, -1;
	mad.lo.s32 	%r716, %r715, %r609, %r714;
	shfl.sync.idx.b32	%r717|%p254, %r301, %r171, 6175, -1;
	mad.lo.s32 	%r718, %r717, %r610, %r716;
	shfl.sync.idx.b32	%r719|%p255, %r301, %r176, 6175, -1;
	mad.lo.s32 	%r720, %r719, %r611, %r718;
	shfl.sync.idx.b32	%r721|%p256, %r301, %r182, 6175, -1;
	mad.lo.s32 	%r722, %r721, %r612, %r720;
	shfl.sync.idx.b32	%r723|%p257, %r301, %r188, 6175, -1;
	mad.lo.s32 	%r724, %r723, %r613, %r722;
	shfl.sync.idx.b32	%r725|%p258, %r301, %r194, 6175, -1;
	mad.lo.s32 	%r726, %r725, %r614, %r724;
	shfl.sync.idx.b32	%r727|%p259, %r318, %r143, 6175, -1;
	mul.lo.s32 	%r728, %r727, %r607;
	shfl.sync.idx.b32	%r729|%p260, %r318, %r159, 6175, -1;
	mad.lo.s32 	%r730, %r729, %r608, %r728;
	shfl.sync.idx.b32	%r731|%p261, %r318, %r165, 6175, -1;
	mad.lo.s32 	%r732, %r731, %r609, %r730;
	shfl.sync.idx.b32	%r733|%p262, %r318, %r171, 6175, -1;
	mad.lo.s32 	%r734, %r733, %r610, %r732;
	shfl.sync.idx.b32	%r735|%p263, %r318, %r176, 6175, -1;
	mad.lo.s32 	%r736, %r735, %r611, %r734;
	shfl.sync.idx.b32	%r737|%p264, %r318, %r182, 6175, -1;
	mad.lo.s32 	%r738, %r737, %r612, %r736;
	shfl.sync.idx.b32	%r739|%p265, %r318, %r188, 6175, -1;
	mad.lo.s32 	%r740, %r739, %r613, %r738;
	shfl.sync.idx.b32	%r741|%p266, %r318, %r194, 6175, -1;
	mad.lo.s32 	%r742, %r741, %r614, %r740;
	bar.sync 	0;
	shl.b32 	%r743, %r23, 9;
	or.b32  	%r744, %r743, %r1;
	mad.lo.s32 	%r745, %r22, %r756, %r744;
	mul.wide.s32 	%rd30, %r745, 4;
	add.s64 	%rd31, %rd29, %rd30;
	st.global.u32 	[%rd31], %r215;
	shl.b32 	%r746, %r151, 9;
	add.s32 	%r747, %r745, %r746;
	mul.wide.s32 	%rd32, %r747, 4;
	add.s64 	%rd33, %rd29, %rd32;
	st.global.u32 	[%rd33], %r232;
	shl.b32 	%r748, %r151, 10;
	add.s32 	%r749, %r748, %r745;
	mul.wide.s32 	%rd34, %r749, 4;
	add.s64 	%rd35, %rd29, %rd34;
	st.global.u32 	[%rd35], %r249;
	add.s32 	%r750, %r749, %r746;
	mul.wide.s32 	%rd36, %r750, 4;
	add.s64 	%rd37, %rd29, %rd36;
	st.global.u32 	[%rd37], %r266;
	shl.b32 	%r751, %r151, 11;
	add.s32 	%r752, %r751, %r745;
	mul.wide.s32 	%rd38, %r752, 4;
	add.s64 	%rd39, %rd29, %rd38;
	st.global.u32 	[%rd39], %r283;
	add.s32 	%r753, %r752, %r746;
	mul.wide.s32 	%rd40, %r753, 4;
	add.s64 	%rd41, %rd29, %rd40;
	st.global.u32 	[%rd41], %r300;
	add.s32 	%r754, %r748, %r752;
	mul.wide.s32 	%rd42, %r754, 4;
	add.s64 	%rd43, %rd29, %rd42;
	st.global.u32 	[%rd43], %r317;
	add.s32 	%r755, %r754, %r746;
	mul.wide.s32 	%rd44, %r755, 4;
	add.s64 	%rd45, %rd29, %rd44;
	st.global.u32 	[%rd45], %r334;
	st.global.u32 	[%rd31+512], %r358;
	st.global.u32 	[%rd33+512], %r374;
	st.global.u32 	[%rd35+512], %r390;
	st.global.u32 	[%rd37+512], %r406;
	st.global.u32 	[%rd39+512], %r422;
	st.global.u32 	[%rd41+512], %r438;
	st.global.u32 	[%rd43+512], %r454;
	st.global.u32 	[%rd45+512], %r470;
	st.global.u32 	[%rd31+1024], %r494;
	st.global.u32 	[%rd33+1024], %r510;
	st.global.u32 	[%rd35+1024], %r526;
	st.global.u32 	[%rd37+1024], %r542;
	st.global.u32 	[%rd39+1024], %r558;
	st.global.u32 	[%rd41+1024], %r574;
	st.global.u32 	[%rd43+1024], %r590;
	st.global.u32 	[%rd45+1024], %r606;
	st.global.u32 	[%rd31+1536], %r630;
	st.global.u32 	[%rd33+1536], %r646;
	st.global.u32 	[%rd35+1536], %r662;
	st.global.u32 	[%rd37+1536], %r678;
	st.global.u32 	[%rd39+1536], %r694;
	st.global.u32 	[%rd41+1536], %r710;
	st.global.u32 	[%rd43+1536], %r726;
	st.global.u32 	[%rd45+1536], %r742;
$L__BB233_14:
	ret;

}
	// .globl	_Z9cuda_gemmIiLi128ELi1ELi1ELi4096ELi8ELi8ELi64ELi1ELi0EEviiiPT_S1_S1_iii
.visible .entry _Z9cuda_gemmIiLi128ELi1ELi1ELi4096ELi8ELi8ELi64ELi1ELi0EEviiiPT_S1_S1_iii(
	.param .u32 _Z9cuda_gemmIiLi128ELi1ELi1ELi4096ELi8ELi8ELi64ELi1ELi0EEviiiPT_S1_S1_iii_param_0,
	.param .u32 _Z9cuda_gemmIiLi128ELi1ELi1ELi4096ELi8ELi8ELi64ELi1ELi0EEviiiPT_S1_S1_iii_param_1,
	.param .u32 _Z9cuda_gemmIiLi128ELi1ELi1ELi4096ELi8ELi8ELi64ELi1ELi0EEviiiPT_S1_S1_iii_param_2,
	.param .u64 .ptr .align 1 _Z9cuda_gemmIiLi128ELi1ELi1ELi4096ELi8ELi8ELi64ELi1ELi0EEviiiPT_S1_S1_iii_param_3,
	.param .u64 .ptr .align 1 _Z9cuda_gemmIiLi128ELi1ELi1ELi4096ELi8ELi8ELi64ELi1ELi0EEviiiPT_S1_S1_iii_param_4,
	.param .u64 .ptr .align 1 _Z9cuda_gemmIiLi128ELi1ELi1ELi4096ELi8ELi8ELi64ELi1ELi0EEviiiPT_S1_S1_iii_param_5,
	.param .u32 _Z9cuda_gemmIiLi128ELi1ELi1ELi4096ELi8ELi8ELi64ELi1ELi0EEviiiPT_S1_S1_iii_param_6,
	.param .u32 _Z9cuda_gemmIiLi128ELi1ELi1ELi4096ELi8ELi8ELi64ELi1ELi0EEviiiPT_S1_S1_iii_param_7,
	.param .u32 _Z9cuda_gemmIiLi128ELi1ELi1ELi4096ELi8ELi8ELi64ELi1ELi0EEviiiPT_S1_S1_iii_param_8
)
.maxntid 128
{
	.local .align 16 .b8 	__local_depot234[128];
	.reg .b64 	%SP;
	.reg .b64 	%SPL;
	.reg .pred 	%p<53>;
	.reg .b16 	%rs<8>;
	.reg .b32 	%r<605>;
	.reg .b64 	%rd<88>;
	// demoted variable
	.shared .align 128 .b8 _ZZ9cuda_gemmIiLi128ELi1ELi1ELi4096ELi8ELi8ELi64ELi1ELi0EEviiiPT_S1_S1_iiiE11kron_fac_sh[288];
	// demoted variable
	.shared .align 128 .b8 _ZZ9cuda_gemmIiLi128ELi1ELi1ELi4096ELi8ELi8ELi64ELi1ELi0EEviiiPT_S1_S1_iiiE3Ash[16384];
	mov.u64 	%SPL, __local_depot234;
	ld.param.u64 	%rd6, [_Z9cuda_gemmIiLi128ELi1ELi1ELi4096ELi8ELi8ELi64ELi1ELi0EEviiiPT_S1_S1_iii_param_3];
	ld.param.u64 	%rd4, [_Z9cuda_gemmIiLi128ELi1ELi1ELi4096ELi8ELi8ELi64ELi1ELi0EEviiiPT_S1_S1_iii_param_4];
	ld.param.u32 	%r165, [_Z9cuda_gemmIiLi128ELi1ELi1ELi4096ELi8ELi8ELi64ELi1ELi0EEviiiPT_S1_S1_iii_param_6];
	ld.param.u32 	%r166, [_Z9cuda_gemmIiLi128ELi1ELi1ELi4096ELi8ELi8ELi64ELi1ELi0EEviiiPT_S1_S1_iii_param_7];
	cvta.to.global.u64 	%rd1, %rd6;
	add.u64 	%rd2, %SPL, 0;
	mov.u32 	%r1, %tid.x;
	mul.lo.s32 	%r2, %r166, %r165;
	setp.ge.u32 	%p1, %r1, %r2;
	@%p1 bra 	$L__BB234_3;
	mov.u32 	%r3, %ntid.x;
	cvta.to.global.u64 	%rd3, %rd4;
	mov.u32 	%r169, _ZZ9cuda_gemmIiLi128ELi1ELi1ELi4096ELi8ELi8ELi64ELi1ELi0EEviiiPT_S1_S1_iiiE11kron_fac_sh;
	mov.u32 	%r533, %r1;
$L__BB234_2:
	mul.wide.u32 	%rd8, %r533, 4;
	add.s64 	%rd9, %rd3, %rd8;
	ld.global.u32 	%r167, [%rd9];
	rem.u32 	%r168, %r533, %r165;
	mad.lo.s32 	%r170, %r168, 36, %r169;
	div.u32 	%r171, %r533, %r166;
	shl.b32 	%r172, %r171, 2;
	add.s32 	%r173, %r170, %r172;
	st.shared.u32 	[%r173], %r167;
	add.s32 	%r533, %r533, %r3;
	setp.lt.u32 	%p2, %r533, %r2;
	@%p2 bra 	$L__BB234_2;
$L__BB234_3:
	div.s32 	%r6, 4096, %r166;
	min.s32 	%r7, %r6, 128;
	cvt.u16.u32 	%rs2, %r7;
	div.s16 	%rs3, 128, %rs2;
	cvt.s32.s16 	%r8, %rs3;
	div.s16 	%rs4, 8, %rs3;
	cvt.s32.s16 	%r9, %rs4;
	div.u32 	%r11, %r1, %r7;
	mul.lo.s32 	%r174, %r11, %r7;
	sub.s32 	%r10, %r1, %r174;
	mov.u32 	%r12, %ctaid.y;
	mov.u32 	%r175, %nctaid.y;
	setp.ge.u32 	%p3, %r12, %r175;
	@%p3 bra 	$L__BB234_66;
	shl.b32 	%r536, %r1, 2;
	mov.u32 	%r176, %ntid.x;
	shl.b32 	%r14, %r176, 2;
	and.b32  	%r15, %r10, 7;
	min.s32 	%r16, %r165, 8;
	mov.b32 	%r177, 0;
	st.local.v4.u32 	[%rd2], {%r177, %r177, %r177, %r177};
	st.local.v4.u32 	[%rd2+16], {%r177, %r177, %r177, %r177};
	st.local.v4.u32 	[%rd2+32], {%r177, %r177, %r177, %r177};
	st.local.v4.u32 	[%rd2+48], {%r177, %r177, %r177, %r177};
	st.local.v4.u32 	[%rd2+64], {%r177, %r177, %r177, %r177};
	st.local.v4.u32 	[%rd2+80], {%r177, %r177, %r177, %r177};
	st.local.v4.u32 	[%rd2+96], {%r177, %r177, %r177, %r177};
	st.local.v4.u32 	[%rd2+112], {%r177, %r177, %r177, %r177};
	shl.b32 	%r17, %r12, 12;
	xor.b32  	%r178, %r536, 4095;
	sub.s32 	%r179, %r178, %r14;
	cvt.u16.u32 	%rs5, %r179;
	cvt.u16.u32 	%rs6, %r14;
	div.u16 	%rs7, %rs5, %rs6;
	and.b16  	%rs1, %rs7, 3;
	setp.eq.s16 	%p4, %rs1, 2;
	@%p4 bra 	$L__BB234_7;
	cvt.u32.u16 	%r18, %rs1;
	mov.b32 	%r535, 0;
$L__BB234_6:
	.pragma "nounroll";
	add.s32 	%r181, %r17, %r536;
	mul.wide.u32 	%rd10, %r181, 4;
	add.s64 	%rd11, %rd1, %rd10;
	ld.global.v4.u32 	{%r182, %r183, %r184, %r185}, [%rd11];
	shl.b32 	%r186, %r536, 2;
	mov.u32 	%r187, _ZZ9cuda_gemmIiLi128ELi1ELi1ELi4096ELi8ELi8ELi64ELi1ELi0EEviiiPT_S1_S1_iiiE3Ash;
	add.s32 	%r188, %r187, %r186;
	st.shared.v4.u32 	[%r188], {%r182, %r183, %r184, %r185};
	add.s32 	%r536, %r536, %r14;
	add.s32 	%r535, %r535, 1;
	xor.b32  	%r189, %r535, %r18;
	setp.ne.s32 	%p5, %r189, 2;
	@%p5 bra 	$L__BB234_6;
$L__BB234_7:
	mov.u32 	%r196, _ZZ9cuda_gemmIiLi128ELi1ELi1ELi4096ELi8ELi8ELi64ELi1ELi0EEviiiPT_S1_S1_iiiE3Ash;
	shl.b32 	%r204, %r14, 2;
$L__BB234_8:
	add.s32 	%r190, %r17, %r536;
	mul.wide.s32 	%rd12, %r190, 4;
	add.s64 	%rd13, %rd1, %rd12;
	ld.global.v4.u32 	{%r191, %r192, %r193, %r194}, [%rd13];
	shl.b32 	%r195, %r536, 2;
	add.s32 	%r197, %r196, %r195;
	st.shared.v4.u32 	[%r197], {%r191, %r192, %r193, %r194};
	add.s32 	%r198, %r536, %r14;
	add.s32 	%r199, %r17, %r198;
	mul.wide.s32 	%rd14, %r199, 4;
	add.s64 	%rd15, %rd1, %rd14;
	ld.global.v4.u32 	{%r200, %r201, %r202, %r203}, [%rd15];
	add.s32 	%r205, %r197, %r204;
	st.shared.v4.u32 	[%r205], {%r200, %r201, %r202, %r203};
	add.s32 	%r206, %r198, %r14;
	add.s32 	%r207, %r17, %r206;
	mul.wide.s32 	%rd16, %r207, 4;
	add.s64 	%rd17, %rd1, %rd16;
	ld.global.v4.u32 	{%r208, %r209, %r210, %r211}, [%rd17];
	add.s32 	%r212, %r205, %r204;
	st.shared.v4.u32 	[%r212], {%r208, %r209, %r210, %r211};
	add.s32 	%r213, %r206, %r14;
	add.s32 	%r214, %r17, %r213;
	mul.wide.s32 	%rd18, %r214, 4;
	add.s64 	%rd19, %rd1, %rd18;
	ld.global.v4.u32 	{%r215, %r216, %r217, %r218}, [%rd19];
	add.s32 	%r219, %r212, %r204;
	st.shared.v4.u32 	[%r219], {%r215, %r216, %r217, %r218};
	add.s32 	%r536, %r213, %r14;
	setp.lt.u32 	%p6, %r536, 4096;
	@%p6 bra 	$L__BB234_8;
	setp.lt.s32 	%p7, %r6, 1;
	bar.sync 	0;
	mov.b32 	%r538, 0;
	mov.u32 	%r539, %r538;
	mov.u32 	%r540, %r538;
	mov.u32 	%r541, %r538;
	mov.u32 	%r542, %r538;
	mov.u32 	%r543, %r538;
	mov.u32 	%r544, %r538;
	mov.u32 	%r545, %r538;
	mov.u32 	%r546, %r538;
	mov.u32 	%r547, %r538;
	mov.u32 	%r548, %r538;
	mov.u32 	%r549, %r538;
	mov.u32 	%r550, %r538;
	mov.u32 	%r551, %r538;
	mov.u32 	%r552, %r538;
	mov.u32 	%r553, %r538;
	mov.u32 	%r554, %r538;
	mov.u32 	%r555, %r538;
	mov.u32 	%r556, %r538;
	mov.u32 	%r557, %r538;
	mov.u32 	%r558, %r538;
	mov.u32 	%r559, %r538;
	mov.u32 	%r560, %r538;
	mov.u32 	%r561, %r538;
	mov.u32 	%r562, %r538;
	mov.u32 	%r563, %r538;
	mov.u32 	%r564, %r538;
	mov.u32 	%r565, %r538;
	mov.u32 	%r566, %r538;
	mov.u32 	%r567, %r538;
	mov.u32 	%r568, %r538;
	mov.u32 	%r569, %r538;
	@%p7 bra 	$L__BB234_65;
	add.s32 	%r223, %r15, 1;
	setp.lt.s32 	%p8, %r223, %r166;
	selp.b32 	%r224, 0, %r166, %p8;
	sub.s32 	%r26, %r223, %r224;
	add.s32 	%r225, %r15, 2;
	setp.lt.s32 	%p9, %r225, %r166;
	selp.b32 	%r226, 0, %r166, %p9;
	sub.s32 	%r27, %r225, %r226;
	add.s32 	%r227, %r15, 3;
	setp.lt.s32 	%p10, %r227, %r166;
	selp.b32 	%r228, 0, %r166, %p10;
	sub.s32 	%r28, %r227, %r228;
	add.s32 	%r229, %r15, 4;
	setp.lt.s32 	%p11, %r229, %r166;
	selp.b32 	%r230, 0, %r166, %p11;
	sub.s32 	%r29, %r229, %r230;
	add.s32 	%r231, %r15, 5;
	setp.lt.s32 	%p12, %r231, %r166;
	selp.b32 	%r232, 0, %r166, %p12;
	sub.s32 	%r30, %r231, %r232;
	add.s32 	%r233, %r15, 6;
	setp.lt.s32 	%p13, %r233, %r166;
	selp.b32 	%r234, 0, %r166, %p13;
	sub.s32 	%r31, %r233, %r234;
	add.s32 	%r235, %r15, 7;
	setp.lt.s32 	%p14, %r235, %r166;
	selp.b32 	%r236, 0, %r166, %p14;
	sub.s32 	%r32, %r235, %r236;
	mov.b32 	%r578, 0;
	mov.u32 	%r579, %r578;
$L__BB234_11:
	and.b32  	%r75, %r10, 7;
	setp.gt.s32 	%p15, %r166, 0;
	add.s32 	%r237, %r579, %r10;
	mul.lo.s32 	%r76, %r237, %r166;
	@%p15 bra 	$L__BB234_12;
	bra.uni 	$L__BB234_13;
$L__BB234_12:
	add.s32 	%r238, %r75, %r76;
	shl.b32 	%r239, %r238, 2;
	mov.u32 	%r240, _ZZ9cuda_gemmIiLi128ELi1ELi1ELi4096ELi8ELi8ELi64ELi1ELi0EEviiiPT_S1_S1_iiiE3Ash;
	add.s32 	%r241, %r240, %r239;
	ld.shared.u32 	%r580, [%r241];
$L__BB234_13:
	setp.lt.s32 	%p16, %r166, 2;
	@%p16 bra 	$L__BB234_15;
	add.s32 	%r242, %r10, 1;
	and.b32  	%r243, %r242, 7;
	add.s32 	%r244, %r243, %r76;
	shl.b32 	%r245, %r244, 2;
	mov.u32 	%r246, _ZZ9cuda_gemmIiLi128ELi1ELi1ELi4096ELi8ELi8ELi64ELi1ELi0EEviiiPT_S1_S1_iiiE3Ash;
	add.s32 	%r247, %r246, %r245;
	ld.shared.u32 	%r576, [%r247];
$L__BB234_15:
	setp.lt.s32 	%p17, %r166, 3;
	@%p17 bra 	$L__BB234_17;
	add.s32 	%r248, %r10, 2;
	and.b32  	%r249, %r248, 7;
	add.s32 	%r250, %r249, %r76;
	shl.b32 	%r251, %r250, 2;
	mov.u32 	%r252, _ZZ9cuda_gemmIiLi128ELi1ELi1ELi4096ELi8ELi8ELi64ELi1ELi0EEviiiPT_S1_S1_iiiE3Ash;
	add.s32 	%r253, %r252, %r251;
	ld.shared.u32 	%r575, [%r253];
$L__BB234_17:
	setp.lt.s32 	%p18, %r166, 4;
	@%p18 bra 	$L__BB234_19;
	add.s32 	%r254, %r10, 3;
	and.b32  	%r255, %r254, 7;
	add.s32 	%r256, %r255, %r76;
	shl.b32 	%r257, %r256, 2;
	mov.u32 	%r258, _ZZ9cuda_gemmIiLi128ELi1ELi1ELi4096ELi8ELi8ELi64ELi1ELi0EEviiiPT_S1_S1_iiiE3Ash;
	add.s32 	%r259, %r258, %r257;
	ld.shared.u32 	%r574, [%r259];
$L__BB234_19:
	setp.lt.s32 	%p19, %r166, 5;
	@%p19 bra 	$L__BB234_21;
	xor.b32  	%r260, %r75, 4;
	add.s32 	%r261, %r260, %r76;
	shl.b32 	%r262, %r261, 2;
	mov.u32 	%r263, _ZZ9cuda_gemmIiLi128ELi1ELi1ELi4096ELi8ELi8ELi64ELi1ELi0EEviiiPT_S1_S1_iiiE3Ash;
	add.s32 	%r264, %r263, %r262;
	ld.shared.u32 	%r573, [%r264];
$L__BB234_21:
	setp.lt.s32 	%p20, %r166, 6;
	@%p20 bra 	$L__BB234_23;
	add.s32 	%r265, %r10, 5;
	and.b32  	%r266, %r265, 7;
	add.s32 	%r267, %r266, %r76;
	shl.b32 	%r268, %r267, 2;
	mov.u32 	%r269, _ZZ9cuda_gemmIiLi128ELi1ELi1ELi4096ELi8ELi8ELi64ELi1ELi0EEviiiPT_S1_S1_iiiE3Ash;
	add.s32 	%r270, %r269, %r268;
	ld.shared.u32 	%r572, [%r270];
$L__BB234_23:
	setp.lt.s32 	%p21, %r166, 7;
	@%p21 bra 	$L__BB234_25;
	add.s32 	%r271, %r10, 6;
	and.b32  	%r272, %r271, 7;
	add.s32 	%r273, %r272, %r76;
	shl.b32 	%r274, %r273, 2;
	mov.u32 	%r275, _ZZ9cuda_gemmIiLi128ELi1ELi1ELi4096ELi8ELi8ELi64ELi1ELi0EEviiiPT_S1_S1_iiiE3Ash;
	add.s32 	%r276, %r275, %r274;
	ld.shared.u32 	%r571, [%r276];
$L__BB234_25:
	setp.lt.s32 	%p22, %r166, 8;
	@%p22 bra 	$L__BB234_27;
	add.s32 	%r277, %r10, -1;
	and.b32  	%r278, %r277, 7;
	add.s32 	%r279, %r278, %r76;
	shl.b32 	%r280, %r279, 2;
	mov.u32 	%r281, _ZZ9cuda_gemmIiLi128ELi1ELi1ELi4096ELi8ELi8ELi64ELi1ELi0EEviiiPT_S1_S1_iiiE3Ash;
	add.s32 	%r282, %r281, %r280;
	ld.shared.u32 	%r570, [%r282];
$L__BB234_27:
	setp.lt.s32 	%p23, %r11, %r16;
	@%p23 bra 	$L__BB234_28;
	bra.uni 	$L__BB234_63;
$L__BB234_28:
	mul.lo.s32 	%r588, %r578, %r9;
	mov.u32 	%r589, %r11;
$L__BB234_29:
	setp.gt.u32 	%p24, %r166, 64;
	mov.u32 	%r283, _ZZ9cuda_gemmIiLi128ELi1ELi1ELi4096ELi8ELi8ELi64ELi1ELi0EEviiiPT_S1_S1_iiiE11kron_fac_sh;
	mad.lo.s32 	%r96, %r589, 36, %r283;
	shl.b32 	%r284, %r1, 2;
	and.b32  	%r285, %r284, 28;
	add.s32 	%r286, %r96, %r285;
	ld.shared.u32 	%r97, [%r286];
	@%p24 bra 	$L__BB234_46;
	setp.eq.s32 	%p33, %r166, 0;
	mov.b32 	%r591, 0;
	@%p33 bra 	$L__BB234_32;
	and.b32  	%r328, %r10, 7;
	setp.lt.s32 	%p34, %r328, %r166;
	selp.b32 	%r329, 0, %r166, %p34;
	sub.s32 	%r330, %r328, %r329;
	shfl.sync.idx.b32	%r331|%p35, %r97, %r330, 6175, -1;
	mul.lo.s32 	%r591, %r331, %r580;
$L__BB234_32:
	setp.lt.s32 	%p36, %r166, 2;
	@%p36 bra 	$L__BB234_34;
	shfl.sync.idx.b32	%r332|%p37, %r97, %r26, 6175, -1;
	mad.lo.s32 	%r591, %r332, %r576, %r591;
$L__BB234_34:
	setp.lt.s32 	%p38, %r166, 3;
	@%p38 bra 	$L__BB234_36;
	shfl.sync.idx.b32	%r333|%p39, %r97, %r27, 6175, -1;
	mad.lo.s32 	%r591, %r333, %r575, %r591;
$L__BB234_36:
	setp.lt.s32 	%p40, %r166, 4;
	@%p40 bra 	$L__BB234_38;
	shfl.sync.idx.b32	%r334|%p41, %r97, %r28, 6175, -1;
	mad.lo.s32 	%r591, %r334, %r574, %r591;
$L__BB234_38:
	setp.lt.s32 	%p42, %r166, 5;
	@%p42 bra 	$L__BB234_40;
	shfl.sync.idx.b32	%r335|%p43, %r97, %r29, 6175, -1;
	mad.lo.s32 	%r591, %r335, %r573, %r591;
$L__BB234_40:
	setp.lt.s32 	%p44, %r166, 6;
	@%p44 bra 	$L__BB234_42;
	shfl.sync.idx.b32	%r336|%p45, %r97, %r30, 6175, -1;
	mad.lo.s32 	%r591, %r336, %r572, %r591;
$L__BB234_42:
	setp.lt.s32 	%p46, %r166, 7;
	@%p46 bra 	$L__BB234_44;
	shfl.sync.idx.b32	%r337|%p47, %r97, %r31, 6175, -1;
	mad.lo.s32 	%r591, %r337, %r571, %r591;
$L__BB234_44:
	setp.lt.s32 	%p48, %r166, 8;
	@%p48 bra 	$L__BB234_62;
	shfl.sync.idx.b32	%r338|%p49, %r97, %r32, 6175, -1;
	mad.lo.s32 	%r591, %r338, %r570, %r591;
	bra.uni 	$L__BB234_62;
$L__BB234_46:
	setp.lt.s32 	%p25, %r166, 1;
	mov.b32 	%r591, 0;
	@%p25 bra 	$L__BB234_48;
	shl.b32 	%r288, %r10, 2;
	and.b32  	%r289, %r288, 28;
	add.s32 	%r290, %r96, %r289;
	ld.shared.u32 	%r291, [%r290];
	mul.lo.s32 	%r591, %r291, %r580;
$L__BB234_48:
	@%p16 bra 	$L__BB234_50;
	shl.b32 	%r292, %r10, 2;
	add.s32 	%r293, %r292, 4;
	and.b32  	%r294, %r293, 28;
	add.s32 	%r295, %r96, %r294;
	ld.shared.u32 	%r296, [%r295];
	mad.lo.s32 	%r591, %r296, %r576, %r591;
$L__BB234_50:
	@%p17 bra 	$L__BB234_52;
	shl.b32 	%r297, %r10, 2;
	add.s32 	%r298, %r297, 8;
	and.b32  	%r299, %r298, 28;
	add.s32 	%r300, %r96, %r299;
	ld.shared.u32 	%r301, [%r300];
	mad.lo.s32 	%r591, %r301, %r575, %r591;
$L__BB234_52:
	@%p18 bra 	$L__BB234_54;
	shl.b32 	%r302, %r10, 2;
	add.s32 	%r303, %r302, 12;
	and.b32  	%r304, %r303, 28;
	add.s32 	%r305, %r96, %r304;
	ld.shared.u32 	%r306, [%r305];
	mad.lo.s32 	%r591, %r306, %r574, %r591;
$L__BB234_54:
	@%p19 bra 	$L__BB234_56;
	shl.b32 	%r307, %r10, 2;
	and.b32  	%r308, %r307, 28;
	xor.b32  	%r309, %r308, 16;
	add.s32 	%r310, %r96, %r309;
	ld.shared.u32 	%r311, [%r310];
	mad.lo.s32 	%r591, %r311, %r573, %r591;
$L__BB234_56:
	@%p20 bra 	$L__BB234_58;
	shl.b32 	%r312, %r10, 2;
	add.s32 	%r313, %r312, 20;
	and.b32  	%r314, %r313, 28;
	add.s32 	%r315, %r96, %r314;
	ld.shared.u32 	%r316, [%r315];
	mad.lo.s32 	%r591, %r316, %r572, %r591;
$L__BB234_58:
	@%p21 bra 	$L__BB234_60;
	shl.b32 	%r317, %r10, 2;
	add.s32 	%r318, %r317, 24;
	and.b32  	%r319, %r318, 28;
	add.s32 	%r320, %r96, %r319;
	ld.shared.u32 	%r321, [%r320];
	mad.lo.s32 	%r591, %r321, %r571, %r591;
$L__BB234_60:
	setp.lt.s32 	%p32, %r166, 8;
	@%p32 bra 	$L__BB234_62;
	shl.b32 	%r322, %r10, 2;
	add.s32 	%r323, %r322, -4;
	and.b32  	%r324, %r323, 28;
	add.s32 	%r325, %r96, %r324;
	ld.shared.u32 	%r326, [%r325];
	mad.lo.s32 	%r591, %r326, %r570, %r591;
$L__BB234_62:
	mul.wide.s32 	%rd20, %r588, 4;
	add.s64 	%rd21, %rd2, %rd20;
	ld.local.u32 	%r339, [%rd21];
	add.s32 	%r340, %r339, %r591;
	st.local.u32 	[%rd21], %r340;
	add.s32 	%r589, %r589, %r8;
	add.s32 	%r588, %r588, 1;
	setp.lt.s32 	%p50, %r589, %r16;
	@%p50 bra 	$L__BB234_29;
$L__BB234_63:
	add.s32 	%r579, %r579, %r7;
	add.s32 	%r578, %r578, 1;
	setp.lt.s32 	%p51, %r579, %r6;
	@%p51 bra 	$L__BB234_11;
	ld.local.v4.u32 	{%r569, %r568, %r567, %r566}, [%rd2];
	ld.local.v4.u32 	{%r565, %r564, %r563, %r562}, [%rd2+16];
	ld.local.v4.u32 	{%r561, %r560, %r559, %r558}, [%rd2+32];
	ld.local.v4.u32 	{%r557, %r556, %r555, %r554}, [%rd2+48];
	ld.local.v4.u32 	{%r553, %r552, %r551, %r550}, [%rd2+64];
	ld.local.v4.u32 	{%r549, %r548, %r547, %r546}, [%rd2+80];
	ld.local.v4.u32 	{%r545, %r544, %r543, %r542}, [%rd2+96];
	ld.local.v4.u32 	{%r541, %r540, %r539, %r538}, [%rd2+112];
$L__BB234_65:
	ld.param.u64 	%rd87, [_Z9cuda_gemmIiLi128ELi1ELi1ELi4096ELi8ELi8ELi64ELi1ELi0EEviiiPT_S1_S1_iii_param_5];
	cvta.to.global.u64 	%rd22, %rd87;
	bar.sync 	0;
	mul.lo.s32 	%r341, %r7, %r6;
	mul.lo.s32 	%r342, %r341, %r8;
	div.s32 	%r343, %r342, %r7;
	mov.u32 	%r344, %ctaid.y;
	shl.b32 	%r345, %r344, 12;
	or.b32  	%r346, %r345, %r1;
	mul.wide.u32 	%rd23, %r346, 4;
	add.s64 	%rd24, %rd22, %rd23;
	st.global.u32 	[%rd24], %r569;
	add.s32 	%r347, %r9, 1;
	setp.lt.u32 	%p52, %r347, 3;
	shl.b32 	%r348, %r9, 7;
	selp.b32 	%r349, %r348, 0, %p52;
	rem.s32 	%r350, 1, %r9;
	add.s32 	%r351, %r346, %r349;
	mad.lo.s32 	%r352, %r343, %r350, %r351;
	mul.wide.s32 	%rd25, %r352, 4;
	add.s64 	%rd26, %rd22, %rd25;
	st.global.u32 	[%rd26], %r568;
	div.s32 	%r353, 2, %r9;
	shl.b32 	%r354, %r353, 7;
	mul.lo.s32 	%r355, %r353, %r9;
	sub.s32 	%r356, 2, %r355;
	add.s32 	%r357, %r346, %r354;
	mad.lo.s32 	%r358, %r343, %r356, %r357;
	mul.wide.s32 	%rd27, %r358, 4;
	add.s64 	%rd28, %rd22, %rd27;
	st.global.u32 	[%rd28], %r567;
	div.s32 	%r359, 3, %r9;
	shl.b32 	%r360, %r359, 7;
	mul.lo.s32 	%r361, %r359, %r9;
	sub.s32 	%r362, 3, %r361;
	add.s32 	%r363, %r346, %r360;
	mad.lo.s32 	%r364, %r343, %r362, %r363;
	mul.wide.s32 	%rd29, %r364, 4;
	add.s64 	%rd30, %rd22, %rd29;
	st.global.u32 	[%rd30], %r566;
	div.s32 	%r365, 4, %r9;
	shl.b32 	%r366, %r365, 7;
	mul.lo.s32 	%r367, %r365, %r9;
	sub.s32 	%r368, 4, %r367;
	add.s32 	%r369, %r346, %r366;
	mad.lo.s32 	%r370, %r343, %r368, %r369;
	mul.wide.s32 	%rd31, %r370, 4;
	add.s64 	%rd32, %rd22, %rd31;
	st.global.u32 	[%rd32], %r565;
	div.s32 	%r371, 5, %r9;
	shl.b32 	%r372, %r371, 7;
	mul.lo.s32 	%r373, %r371, %r9;
	sub.s32 	%r374, 5, %r373;
	add.s32 	%r375, %r346, %r372;
	mad.lo.s32 	%r376, %r343, %r374, %r375;
	mul.wide.s32 	%rd33, %r376, 4;
	add.s64 	%rd34, %rd22, %rd33;
	st.global.u32 	[%rd34], %r564;
	div.s32 	%r377, 6, %r9;
	shl.b32 	%r378, %r377, 7;
	mul.lo.s32 	%r379, %r377, %r9;
	sub.s32 	%r380, 6, %r379;
	add.s32 	%r381, %r346, %r378;
	mad.lo.s32 	%r382, %r343, %r380, %r381;
	mul.wide.s32 	%rd35, %r382, 4;
	add.s64 	%rd36, %rd22, %rd35;
	st.global.u32 	[%rd36], %r563;
	div.s32 	%r383, 7, %r9;
	shl.b32 	%r384, %r383, 7;
	mul.lo.s32 	%r385, %r383, %r9;
	sub.s32 	%r386, 7, %r385;
	add.s32 	%r387, %r346, %r384;
	mad.lo.s32 	%r388, %r343, %r386, %r387;
	mul.wide.s32 	%rd37, %r388, 4;
	add.s64 	%rd38, %rd22, %rd37;
	st.global.u32 	[%rd38], %r562;
	div.s32 	%r389, 8, %r9;
	shl.b32 	%r390, %r389, 7;
	mul.lo.s32 	%r391, %r389, %r9;
	sub.s32 	%r392, 8, %r391;
	add.s32 	%r393, %r346, %r390;
	mad.lo.s32 	%r394, %r343, %r392, %r393;
	mul.wide.s32 	%rd39, %r394, 4;
	add.s64 	%rd40, %rd22, %rd39;
	st.global.u32 	[%rd40], %r561;
	div.s32 	%r395, 9, %r9;
	shl.b32 	%r396, %r395, 7;
	mul.lo.s32 	%r397, %r395, %r9;
	sub.s32 	%r398, 9, %r397;
	add.s32 	%r399, %r346, %r396;
	mad.lo.s32 	%r400, %r343, %r398, %r399;
	mul.wide.s32 	%rd41, %r400, 4;
	add.s64 	%rd42, %rd22, %rd41;
	st.global.u32 	[%rd42], %r560;
	div.s32 	%r401, 10, %r9;
	shl.b32 	%r402, %r401, 7;
	mul.lo.s32 	%r403, %r401, %r9;
	sub.s32 	%r404, 10, %r403;
	add.s32 	%r405, %r346, %r402;
	mad.lo.s32 	%r406, %r343, %r404, %r405;
	mul.wide.s32 	%rd43, %r406, 4;
	add.s64 	%rd44, %rd22, %rd43;
	st.global.u32 	[%rd44], %r559;
	div.s32 	%r407, 11, %r9;
	shl.b32 	%r408, %r407, 7;
	mul.lo.s32 	%r409, %r407, %r9;
	sub.s32 	%r410, 11, %r409;
	add.s32 	%r411, %r346, %r408;
	mad.lo.s32 	%r412, %r343, %r410, %r411;
	mul.wide.s32 	%rd45, %r412, 4;
	add.s64 	%rd46, %rd22, %rd45;
	st.global.u32 	[%rd46], %r558;
	div.s32 	%r413, 12, %r9;
	shl.b32 	%r414, %r413, 7;
	mul.lo.s32 	%r415, %r413, %r9;
	sub.s32 	%r416, 12, %r415;
	add.s32 	%r417, %r346, %r414;
	mad.lo.s32 	%r418, %r343, %r416, %r417;
	mul.wide.s32 	%rd47, %r418, 4;
	add.s64 	%rd48, %rd22, %rd47;
	st.global.u32 	[%rd48], %r557;
	div.s32 	%r419, 13, %r9;
	shl.b32 	%r420, %r419, 7;
	mul.lo.s32 	%r421, %r419, %r9;
	sub.s32 	%r422, 13, %r421;
	add.s32 	%r423, %r346, %r420;
	mad.lo.s32 	%r424, %r343, %r422, %r423;
	mul.wide.s32 	%rd49, %r424, 4;
	add.s64 	%rd50, %rd22, %rd49;
	st.global.u32 	[%rd50], %r556;
	div.s32 	%r425, 14, %r9;
	shl.b32 	%r426, %r425, 7;
	mul.lo.s32 	%r427, %r425, %r9;
	sub.s32 	%r428, 14, %r427;
	add.s32 	%r429, %r346, %r426;
	mad.lo.s32 	%r430, %r343, %r428, %r429;
	mul.wide.s32 	%rd51, %r430, 4;
	add.s64 	%rd52, %rd22, %rd51;
	st.global.u32 	[%rd52], %r555;
	div.s32 	%r431, 15, %r9;
	shl.b32 	%r432, %r431, 7;
	mul.lo.s32 	%r433, %r431, %r9;
	sub.s32 	%r434, 15, %r433;
	add.s32 	%r435, %r346, %r432;
	mad.lo.s32 	%r436, %r343, %r434, %r435;
	mul.wide.s32 	%rd53, %r436, 4;
	add.s64 	%rd54, %rd22, %rd53;
	st.global.u32 	[%rd54], %r554;
	div.s32 	%r437, 16, %r9;
	shl.b32 	%r438, %r437, 7;
	mul.lo.s32 	%r439, %r437, %r9;
	sub.s32 	%r440, 16, %r439;
	add.s32 	%r441, %r346, %r438;
	mad.lo.s32 	%r442, %r343, %r440, %r441;
	mul.wide.s32 	%rd55, %r442, 4;
	add.s64 	%rd56, %rd22, %rd55;
	st.global.u32 	[%rd56], %r553;
	div.s32 	%r443, 17, %r9;
	shl.b32 	%r444, %r443, 7;
	mul.lo.s32 	%r445, %r443, %r9;
	sub.s32 	%r446, 17, %r445;
	add.s32 	%r447, %r346, %r444;
	mad.lo.s32 	%r448, %r343, %r446, %r447;
	mul.wide.s32 	%rd57, %r448, 4;
	add.s64 	%rd58, %rd22, %rd57;
	st.global.u32 	[%rd58], %r552;
	div.s32 	%r449, 18, %r9;
	shl.b32 	%r450, %r449, 7;
	mul.lo.s32 	%r451, %r449, %r9;
	sub.s32 	%r452, 18, %r451;
	add.s32 	%r453, %r346, %r450;
	mad.lo.s32 	%r454, %r343, %r452, %r453;
	mul.wide.s32 	%rd59, %r454, 4;
	add.s64 	%rd60, %rd22, %rd59;
	st.global.u32 	[%rd60], %r551;
	div.s32 	%r455, 19, %r9;
	shl.b32 	%r456, %r455, 7;
	mul.lo.s32 	%r457, %r455, %r9;
	sub.s32 	%r458, 19, %r457;
	add.s32 	%r459, %r346, %r456;
	mad.lo.s32 	%r460, %r343, %r458, %r459;
	mul.wide.s32 	%rd61, %r460, 4;
	add.s64 	%rd62, %rd22, %rd61;
	st.global.u32 	[%rd62], %r550;
	div.s32 	%r461, 20, %r9;
	shl.b32 	%r462, %r461, 7;
	mul.lo.s32 	%r463, %r461, %r9;
	sub.s32 	%r464, 20, %r463;
	add.s32 	%r465, %r346, %r462;
	mad.lo.s32 	%r466, %r343, %r464, %r465;
	mul.wide.s32 	%rd63, %r466, 4;
	add.s64 	%rd64, %rd22, %rd63;
	st.global.u32 	[%rd64], %r549;
	div.s32 	%r467, 21, %r9;
	shl.b32 	%r468, %r467, 7;
	mul.lo.s32 	%r469, %r467, %r9;
	sub.s32 	%r470, 21, %r469;
	add.s32 	%r471, %r346, %r468;
	mad.lo.s32 	%r472, %r343, %r470, %r471;
	mul.wide.s32 	%rd65, %r472, 4;
	add.s64 	%rd66, %rd22, %rd65;
	st.global.u32 	[%rd66], %r548;
	div.s32 	%r473, 22, %r9;
	shl.b32 	%r474, %r473, 7;
	mul.lo.s32 	%r475, %r473, %r9;
	sub.s32 	%r476, 22, %r475;
	add.s32 	%r477, %r346, %r474;
	mad.lo.s32 	%r478, %r343, %r476, %r477;
	mul.wide.s32 	%rd67, %r478, 4;
	add.s64 	%rd68, %rd22, %rd67;
	st.global.u32 	[%rd68], %r547;
	div.s32 	%r479, 23, %r9;
	shl.b32 	%r480, %r479, 7;
	mul.lo.s32 	%r481, %r479, %r9;
	sub.s32 	%r482, 23, %r481;
	add.s32 	%r483, %r346, %r480;
	mad.lo.s32 	%r484, %r343, %r482, %r483;
	mul.wide.s32 	%rd69, %r484, 4;
	add.s64 	%rd70, %rd22, %rd69;
	st.global.u32 	[%rd70], %r546;
	div.s32 	%r485, 24, %r9;
	shl.b32 	%r486, %r485, 7;
	mul.lo.s32 	%r487, %r485, %r9;
	sub.s32 	%r488, 24, %r487;
	add.s32 	%r489, %r346, %r486;
	mad.lo.s32 	%r490, %r343, %r488, %r489;
	mul.wide.s32 	%rd71, %r490, 4;
	add.s64 	%rd72, %rd22, %rd71;
	st.global.u32 	[%rd72], %r545;
	div.s32 	%r491, 25, %r9;
	shl.b32 	%r492, %r491, 7;
	mul.lo.s32 	%r493, %r491, %r9;
	sub.s32 	%r494, 25, %r493;
	add.s32 	%r495, %r346, %r492;
	mad.lo.s32 	%r496, %r343, %r494, %r495;
	mul.wide.s32 	%rd73, %r496, 4;
	add.s64 	%rd74, %rd22, %rd73;
	st.global.u32 	[%rd74], %r544;
	div.s32 	%r497, 26, %r9;
	shl.b32 	%r498, %r497, 7;
	mul.lo.s32 	%r499, %r497, %r9;
	sub.s32 	%r500, 26, %r499;
	add.s32 	%r501, %r346, %r498;
	mad.lo.s32 	%r502, %r343, %r500, %r501;
	mul.wide.s32 	%rd75, %r502, 4;
	add.s64 	%rd76, %rd22, %rd75;
	st.global.u32 	[%rd76], %r543;
	div.s32 	%r503, 27, %r9;
	shl.b32 	%r504, %r503, 7;
	mul.lo.s32 	%r505, %r503, %r9;
	sub.s32 	%r506, 27, %r505;
	add.s32 	%r507, %r346, %r504;
	mad.lo.s32 	%r508, %r343, %r506, %r507;
	mul.wide.s32 	%rd77, %r508, 4;
	add.s64 	%rd78, %rd22, %rd77;
	st.global.u32 	[%rd78], %r542;
	div.s32 	%r509, 28, %r9;
	shl.b32 	%r510, %r509, 7;
	mul.lo.s32 	%r511, %r509, %r9;
	sub.s32 	%r512, 28, %r511;
	add.s32 	%r513, %r346, %r510;
	mad.lo.s32 	%r514, %r343, %r512, %r513;
	mul.wide.s32 	%rd79, %r514, 4;
	add.s64 	%rd80, %rd22, %rd79;
	st.global.u32 	[%rd80], %r541;
	div.s32 	%r515, 29, %r9;
	shl.b32 	%r516, %r515, 7;
	mul.lo.s32 	%r517, %r515, %r9;
	sub.s32 	%r518, 29, %r517;
	add.s32 	%r519, %r346, %r516;
	mad.lo.s32 	%r520, %r343, %r518, %r519;
	mul.wide.s32 	%rd81, %r520, 4;
	add.s64 	%rd82, %rd22, %rd81;
	st.global.u32 	[%rd82], %r540;
	div.s32 	%r521, 30, %r9;
	shl.b32 	%r522, %r521, 7;
	mul.lo.s32 	%r523, %r521, %r9;
	sub.s32 	%r524, 30, %r523;
	add.s32 	%r525, %r346, %r522;
	mad.lo.s32 	%r526, %r343, %r524, %r525;
	mul.wide.s32 	%rd83, %r526, 4;
	add.s64 	%rd84, %rd22, %rd83;
	st.global.u32 	[%rd84], %r539;
	div.s32 	%r527, 31, %r9;
	shl.b32 	%r528, %r527, 7;
	mul.lo.s32 	%r529, %r527, %r9;
	sub.s32 	%r530, 31, %r529;
	add.s32 	%r531, %r346, %r528;
	mad.lo.s32 	%r532, %r343, %r530, %r531;
	mul.wide.s32 	%rd85, %r532, 4;
	add.s64 	%rd86, %rd22, %rd85;
	st.global.u32 	[%rd86], %r538;
$L__BB234_66:
	ret;

}
	// .globl	_Z9cuda_gemmIiLi128ELi1ELi1ELi4096ELi8ELi8ELi64ELi1ELi1EEviiiPT_S1_S1_iii
.visible .entry _Z9cuda_gemmIiLi128ELi1ELi1ELi4096ELi8ELi8ELi64ELi1ELi1EEviiiPT_S1_S1_iii(
	.param .u32 _Z9cuda_gemmIiLi128ELi1ELi1ELi4096ELi8ELi8ELi64ELi1ELi1EEviiiPT_S1_S1_iii_param_0,
	.param .u32 _Z9cuda_gemmIiLi128ELi1ELi1ELi4096ELi8ELi8ELi64ELi1ELi1EEviiiPT_S1_S1_iii_param_1,
	.param .u32 _Z9cuda_gemmIiLi128ELi1ELi1ELi4096ELi8ELi8ELi64ELi1ELi1EEviiiPT_S1_S1_iii_param_2,
	.param .u64 .ptr .align 1 _Z9cuda_gemmIiLi128ELi1ELi1ELi4096ELi8ELi8ELi64ELi1ELi1EEviiiPT_S1_S1_iii_param_3,
	.param .u64 .ptr .align 1 _Z9cuda_gemmIiLi128ELi1ELi1ELi4096ELi8ELi8ELi64ELi1ELi1EEviiiPT_S1_S1_iii_param_4,
	.param .u64 .ptr .align 1 _Z9cuda_gemmIiLi128ELi1ELi1ELi4096ELi8ELi8ELi64ELi1ELi1EEviiiPT_S1_S1_iii_param_5,
	.param .u32 _Z9cuda_gemmIiLi128ELi1ELi1ELi4096ELi8ELi8ELi64ELi1ELi1EEviiiPT_S1_S1_iii_param_6,
	.param .u32 _Z9cuda_gemmIiLi128ELi1ELi1ELi4096ELi8ELi8ELi64ELi1ELi1EEviiiPT_S1_S1_iii_param_7,
	.param .u32 _Z9cuda_gemmIiLi128ELi1ELi1ELi4096ELi8ELi8ELi64ELi1ELi1EEviiiPT_S1_S1_iii_param_8
)
.maxntid 128
{
	.reg .pred 	%p<267>;
	.reg .b16 	%rs<5>;
	.reg .b32 	%r<753>;
	.reg .b64 	%rd<34>;
	// demoted variable
	.shared .align 128 .b8 _ZZ9cuda_gemmIiLi128ELi1ELi1ELi4096ELi8ELi8ELi64ELi1ELi1EEviiiPT_S1_S1_iiiE11kron_fac_sh[288];
	// demoted variable
	.shared .align 128 .b8 _ZZ9cuda_gemmIiLi128ELi1ELi1ELi4096ELi8ELi8ELi64ELi1ELi1EEviiiPT_S1_S1_iiiE3Ash[16384];
	ld.param.u64 	%rd8, [_Z9cuda_gemmIiLi128ELi1ELi1ELi4096ELi8ELi8ELi64ELi1ELi1EEviiiPT_S1_S1_iii_param_3];
	ld.param.u64 	%rd9, [_Z9cuda_gemmIiLi128ELi1ELi1ELi4096ELi8ELi8ELi64ELi1ELi1EEviiiPT_S1_S1_iii_param_4];
	cvta.to.global.u64 	%rd1, %rd9;
	cvta.to.global.u64 	%rd2, %rd8;
	mov.u32 	%r1, %tid.x;
	setp.gt.u32 	%p1, %r1, 63;
	@%p1 bra 	$L__BB235_7;
	mov.u32 	%r2, %ntid.x;
	add.s32 	%r54, %r1, %r2;
	max.u32 	%r55, %r54, 64;
	setp.lt.u32 	%p2, %r54, 64;
	selp.u32 	%r56, 1, 0, %p2;
	add.s32 	%r57, %r54, %r56;
	sub.s32 	%r58, %r55, %r57;
	div.u32 	%r59, %r58, %r2;
	add.s32 	%r3, %r59, %r56;
	and.b32  	%r60, %r3, 3;
	setp.eq.s32 	%p3, %r60, 3;
	mov.u32 	%r739, %r1;
	@%p3 bra 	$L__BB235_4;
	mul.wide.u32 	%rd10, %r1, 4;
	add.s64 	%rd33, %rd1, %rd10;
	mul.wide.u32 	%rd4, %r2, 4;
	add.s32 	%r61, %r3, 1;
	and.b32  	%r62, %r61, 3;
	neg.s32 	%r737, %r62;
	mov.u32 	%r739, %r1;
$L__BB235_3:
	.pragma "nounroll";
	ld.global.u32 	%r63, [%rd33];
	and.b32  	%r64, %r739, 7;
	mov.u32 	%r65, _ZZ9cuda_gemmIiLi128ELi1ELi1ELi4096ELi8ELi8ELi64ELi1ELi1EEviiiPT_S1_S1_iiiE11kron_fac_sh;
	mad.lo.s32 	%r66, %r64, 36, %r65;
	shr.u32 	%r67, %r739, 1;
	and.b32  	%r68, %r67, 2147483644;
	add.s32 	%r69, %r66, %r68;
	st.shared.u32 	[%r69], %r63;
	add.s32 	%r739, %r739, %r2;
	add.s64 	%rd33, %rd33, %rd4;
	add.s32 	%r737, %r737, 1;
	setp.ne.s32 	%p4, %r737, 0;
	@%p4 bra 	$L__BB235_3;
$L__BB235_4:
	setp.lt.u32 	%p5, %r3, 3;
	@%p5 bra 	$L__BB235_7;
	shl.b32 	%r70, %r2, 1;
	add.s32 	%r742, %r739, %r70;
	shl.b32 	%r11, %r2, 2;
	mad.lo.s32 	%r741, %r2, 3, %r739;
	add.s32 	%r740, %r2, %r739;
$L__BB235_6:
	mul.wide.u32 	%rd11, %r739, 4;
	add.s64 	%rd12, %rd1, %rd11;
	ld.global.u32 	%r71, [%rd12];
	and.b32  	%r72, %r739, 7;
	mov.u32 	%r73, _ZZ9cuda_gemmIiLi128ELi1ELi1ELi4096ELi8ELi8ELi64ELi1ELi1EEviiiPT_S1_S1_iiiE11kron_fac_sh;
	mad.lo.s32 	%r74, %r72, 36, %r73;
	shr.u32 	%r75, %r739, 1;
	and.b32  	%r76, %r75, 2147483644;
	add.s32 	%r77, %r74, %r76;
	st.shared.u32 	[%r77], %r71;
	add.s32 	%r78, %r739, %r2;
	mul.wide.u32 	%rd13, %r740, 4;
	add.s64 	%rd14, %rd1, %rd13;
	ld.global.u32 	%r79, [%rd14];
	and.b32  	%r80, %r740, 7;
	mad.lo.s32 	%r81, %r80, 36, %r73;
	shr.u32 	%r82, %r740, 1;
	and.b32  	%r83, %r82, 2147483644;
	add.s32 	%r84, %r81, %r83;
	st.shared.u32 	[%r84], %r79;
	add.s32 	%r85, %r78, %r2;
	mul.wide.u32 	%rd15, %r742, 4;
	add.s64 	%rd16, %rd1, %rd15;
	ld.global.u32 	%r86, [%rd16];
	and.b32  	%r87, %r742, 7;
	mad.lo.s32 	%r88, %r87, 36, %r73;
	shr.u32 	%r89, %r742, 1;
	and.b32  	%r90, %r89, 2147483644;
	add.s32 	%r91, %r88, %r90;
	st.shared.u32 	[%r91], %r86;
	add.s32 	%r92, %r85, %r2;
	mul.wide.u32 	%rd17, %r741, 4;
	add.s64 	%rd18, %rd1, %rd17;
	ld.global.u32 	%r93, [%rd18];
	and.b32  	%r94, %r741, 7;
	mad.lo.s32 	%r95, %r94, 36, %r73;
	shr.u32 	%r96, %r741, 1;
	and.b32  	%r97, %r96, 2147483644;
	add.s32 	%r98, %r95, %r97;
	st.shared.u32 	[%r98], %r93;
	add.s32 	%r739, %r92, %r2;
	add.s32 	%r742, %r742, %r11;
	add.s32 	%r741, %r741, %r11;
	add.s32 	%r740, %r740, %r11;
	setp.lt.u32 	%p6, %r739, 64;
	@%p6 bra 	$L__BB235_6;
$L__BB235_7:
	mov.u32 	%r22, %ctaid.y;
	mov.u32 	%r99, %nctaid.y;
	setp.ge.u32 	%p7, %r22, %r99;
	@%p7 bra 	$L__BB235_14;
	shl.b32 	%r746, %r1, 2;
	mov.u32 	%r24, %ntid.x;
	shl.b32 	%r25, %r24, 2;
	shl.b32 	%r26, %r22, 12;
	xor.b32  	%r100, %r746, 4095;
	sub.s32 	%r101, %r100, %r25;
	cvt.u16.u32 	%rs2, %r101;
	cvt.u16.u32 	%rs3, %r25;
	div.u16 	%rs4, %rs2, %rs3;
	and.b16  	%rs1, %rs4, 3;
	setp.eq.s16 	%p8, %rs1, 2;
	@%p8 bra 	$L__BB235_11;
	cvt.u32.u16 	%r27, %rs1;
	mov.b32 	%r745, 0;
$L__BB235_10:
	.pragma "nounroll";
	add.s32 	%r103, %r26, %r746;
	mul.wide.u32 	%rd19, %r103, 4;
	add.s64 	%rd20, %rd2, %rd19;
	ld.global.v4.u32 	{%r104, %r105, %r106, %r107}, [%rd20];
	shl.b32 	%r108, %r746, 2;
	mov.u32 	%r109, _ZZ9cuda_gemmIiLi128ELi1ELi1ELi4096ELi8ELi8ELi64ELi1ELi1EEviiiPT_S1_S1_iiiE3Ash;
	add.s32 	%r110, %r109, %r108;
	st.shared.v4.u32 	[%r110], {%r104, %r105, %r106, %r107};
	add.s32 	%r746, %r746, %r25;
	add.s32 	%r745, %r745, 1;
	xor.b32  	%r111, %r745, %r27;
	setp.ne.s32 	%p9, %r111, 2;
	@%p9 bra 	$L__BB235_10;
$L__BB235_11:
	add.s32 	%r747, %r746, %r26;
	mad.lo.s32 	%r751, %r24, 12, %r747;
	shl.b32 	%r35, %r24, 4;
	shl.b32 	%r112, %r24, 3;
	add.s32 	%r750, %r747, %r112;
	add.s32 	%r749, %r747, %r25;
	mul.lo.s32 	%r38, %r24, 48;
	shl.b32 	%r113, %r746, 2;
	mov.u32 	%r114, _ZZ9cuda_gemmIiLi128ELi1ELi1ELi4096ELi8ELi8ELi64ELi1ELi1EEviiiPT_S1_S1_iiiE3Ash;
	add.s32 	%r748, %r114, %r113;
	shl.b32 	%r40, %r24, 6;
	shl.b32 	%r41, %r24, 5;
$L__BB235_12:
	mul.wide.s32 	%rd21, %r751, 4;
	add.s64 	%rd22, %rd2, %rd21;
	mul.wide.s32 	%rd23, %r750, 4;
	add.s64 	%rd24, %rd2, %rd23;
	mul.wide.s32 	%rd25, %r749, 4;
	add.s64 	%rd26, %rd2, %rd25;
	mul.wide.s32 	%rd27, %r747, 4;
	add.s64 	%rd28, %rd2, %rd27;
	ld.global.v4.u32 	{%r115, %r116, %r117, %r118}, [%rd28];
	st.shared.v4.u32 	[%r748], {%r115, %r116, %r117, %r118};
	add.s32 	%r119, %r746, %r25;
	ld.global.v4.u32 	{%r120, %r121, %r122, %r123}, [%rd26];
	add.s32 	%r124, %r748, %r35;
	st.shared.v4.u32 	[%r124], {%r120, %r121, %r122, %r123};
	add.s32 	%r125, %r119, %r25;
	ld.global.v4.u32 	{%r126, %r127, %r128, %r129}, [%rd24];
	add.s32 	%r130, %r748, %r41;
	st.shared.v4.u32 	[%r130], {%r126, %r127, %r128, %r129};
	add.s32 	%r131, %r125, %r25;
	ld.global.v4.u32 	{%r132, %r133, %r134, %r135}, [%rd22];
	add.s32 	%r136, %r748, %r38;
	st.shared.v4.u32 	[%r136], {%r132, %r133, %r134, %r135};
	add.s32 	%r746, %r131, %r25;
	add.s32 	%r751, %r751, %r35;
	add.s32 	%r750, %r750, %r35;
	add.s32 	%r749, %r749, %r35;
	add.s32 	%r748, %r748, %r40;
	add.s32 	%r747, %r747, %r35;
	setp.lt.u32 	%p10, %r746, 4096;
	@%p10 bra 	$L__BB235_12;
	ld.param.u64 	%rd32, [_Z9cuda_gemmIiLi128ELi1ELi1ELi4096ELi8ELi8ELi64ELi1ELi1EEviiiPT_S1_S1_iii_param_5];
	mov.u32 	%r137, %tid.x;
	and.b32  	%r138, %r137, 7;
	shl.b32 	%r139, %r137, 2;
	and.b32  	%r140, %r139, 28;
	mov.u32 	%r141, _ZZ9cuda_gemmIiLi128ELi1ELi1ELi4096ELi8ELi8ELi64ELi1ELi1EEviiiPT_S1_S1_iiiE11kron_fac_sh;
	add.s32 	%r142, %r141, %r140;
	bar.sync 	0;
	shl.b32 	%r143, %r137, 3;
	or.b32  	%r144, %r143, %r138;
	shl.b32 	%r145, %r144, 2;
	mov.u32 	%r146, _ZZ9cuda_gemmIiLi128ELi1ELi1ELi4096ELi8ELi8ELi64ELi1ELi1EEviiiPT_S1_S1_iiiE3Ash;
	add.s32 	%r147, %r146, %r145;
	ld.shared.u32 	%r148, [%r147];
	add.s32 	%r149, %r137, 1;
	and.b32  	%r150, %r149, 7;
	or.b32  	%r151, %r143, %r150;
	shl.b32 	%r152, %r151, 2;
	add.s32 	%r153, %r146, %r152;
	ld.shared.u32 	%r154, [%r153];
	add.s32 	%r155, %r137, 2;
	and.b32  	%r156, %r155, 7;
	or.b32  	%r157, %r143, %r156;
	shl.b32 	%r158, %r157, 2;
	add.s32 	%r159, %r146, %r158;
	ld.shared.u32 	%r160, [%r159];
	add.s32 	%r161, %r137, 3;
	and.b32  	%r162, %r161, 7;
	or.b32  	%r163, %r143, %r162;
	shl.b32 	%r164, %r163, 2;
	add.s32 	%r165, %r146, %r164;
	ld.shared.u32 	%r166, [%r165];
	xor.b32  	%r167, %r138, 4;
	or.b32  	%r168, %r143, %r167;
	shl.b32 	%r169, %r168, 2;
	add.s32 	%r170, %r146, %r169;
	ld.shared.u32 	%r171, [%r170];
	add.s32 	%r172, %r137, 5;
	and.b32  	%r173, %r172, 7;
	or.b32  	%r174, %r143, %r173;
	shl.b32 	%r175, %r174, 2;
	add.s32 	%r176, %r146, %r175;
	ld.shared.u32 	%r177, [%r176];
	add.s32 	%r178, %r137, 6;
	and.b32  	%r179, %r178, 7;
	or.b32  	%r180, %r143, %r179;
	shl.b32 	%r181, %r180, 2;
	add.s32 	%r182, %r146, %r181;
	ld.shared.u32 	%r183, [%r182];
	add.s32 	%r184, %r137, -1;
	and.b32  	%r185, %r184, 7;
	or.b32  	%r186, %r143, %r185;
	shl.b32 	%r187, %r186, 2;
	add.s32 	%r188, %r146, %r187;
	ld.shared.u32 	%r189, [%r188];
	ld.shared.u32 	%r190, [%r142];
	shfl.sync.idx.b32	%r191|%p11, %r190, %r138, 6175, -1;
	mul.lo.s32 	%r192, %r191, %r148;
	shfl.sync.idx.b32	%r193|%p12, %r190, %r150, 6175, -1;
	mad.lo.s32 	%r194, %r193, %r154, %r192;
	shfl.sync.idx.b32	%r195|%p13, %r190, %r156, 6175, -1;
	mad.lo.s32 	%r196, %r195, %r160, %r194;
	shfl.sync.idx.b32	%r197|%p14, %r190, %r162, 6175, -1;
	mad.lo.s32 	%r198, %r197, %r166, %r196;
	shfl.sync.idx.b32	%r199|%p15, %r190, %r167, 6175, -1;
	mad.lo.s32 	%r200, %r199, %r171, %r198;
	shfl.sync.idx.b32	%r201|%p16, %r190, %r173, 6175, -1;
	mad.lo.s32 	%r202, %r201, %r177, %r200;
	shfl.sync.idx.b32	%r203|%p17, %r190, %r179, 6175, -1;
	mad.lo.s32 	%r204, %r203, %r183, %r202;
	shfl.sync.idx.b32	%r205|%p18, %r190, %r185, 6175, -1;
	mad.lo.s32 	%r206, %r205, %r189, %r204;
	ld.shared.u32 	%r207, [%r142+36];
	shfl.sync.idx.b32	%r208|%p19, %r207, %r138, 6175, -1;
	mul.lo.s32 	%r209, %r208, %r148;
	shfl.sync.idx.b32	%r210|%p20, %r207, %r150, 6175, -1;
	mad.lo.s32 	%r211, %r210, %r154, %r209;
	shfl.sync.idx.b32	%r212|%p21, %r207, %r156, 6175, -1;
	mad.lo.s32 	%r213, %r212, %r160, %r211;
	shfl.sync.idx.b32	%r214|%p22, %r207, %r162, 6175, -1;
	mad.lo.s32 	%r215, %r214, %r166, %r213;
	shfl.sync.idx.b32	%r216|%p23, %r207, %r167, 6175, -1;
	mad.lo.s32 	%r217, %r216, %r171, %r215;
	shfl.sync.idx.b32	%r218|%p24, %r207, %r173, 6175, -1;
	mad.lo.s32 	%r219, %r218, %r177, %r217;
	shfl.sync.idx.b32	%r220|%p25, %r207, %r179, 6175, -1;
	mad.lo.s32 	%r221, %r220, %r183, %r219;
	shfl.sync.idx.b32	%r222|%p26, %r207, %r185, 6175, -1;
	mad.lo.s32 	%r223, %r222, %r189, %r221;
	ld.shared.u32 	%r224, [%r142+72];
	shfl.sync.idx.b32	%r225|%p27, %r224, %r138, 6175, -1;
	mul.lo.s32 	%r226, %r225, %r148;
	shfl.sync.idx.b32	%r227|%p28, %r224, %r150, 6175, -1;
	mad.lo.s32 	%r228, %r227, %r154, %r226;
	shfl.sync.idx.b32	%r229|%p29, %r224, %r156, 6175, -1;
	mad.lo.s32 	%r230, %r229, %r160, %r228;
	shfl.sync.idx.b32	%r231|%p30, %r224, %r162, 6175, -1;
	mad.lo.s32 	%r232, %r231, %r166, %r230;
	shfl.sync.idx.b32	%r233|%p31, %r224, %r167, 6175, -1;
	mad.lo.s32 	%r234, %r233, %r171, %r232;
	shfl.sync.idx.b32	%r235|%p32, %r224, %r173, 6175, -1;
	mad.lo.s32 	%r236, %r235, %r177, %r234;
	shfl.sync.idx.b32	%r237|%p33, %r224, %r179, 6175, -1;
	mad.lo.s32 	%r238, %r237, %r183, %r236;
	shfl.sync.idx.b32	%r239|%p34, %r224, %r185, 6175, -1;
	mad.lo.s32 	%r240, %r239, %r189, %r238;
	ld.shared.u32 	%r241, [%r142+108];
	shfl.sync.idx.b32	%r242|%p35, %r241, %r138, 6175, -1;
	mul.lo.s32 	%r243, %r242, %r148;
	shfl.sync.idx.b32	%r244|%p36, %r241, %r150, 6175, -1;
	mad.lo.s32 	%r245, %r244, %r154, %r243;
	shfl.sync.idx.b32	%r246|%p37, %r241, %r156, 6175, -1;
	mad.lo.s32 	%r247, %r246, %r160, %r245;
	shfl.sync.idx.b32	%r248|%p38, %r241, %r162, 6175, -1;
	mad.lo.s32 	%r249, %r248, %r166, %r247;
	shfl.sync.idx.b32	%r250|%p39, %r241, %r167, 6175, -1;
	mad.lo.s32 	%r251, %r250, %r171, %r249;
	shfl.sync.idx.b32	%r252|%p40, %r241, %r173, 6175, -1;
	mad.lo.s32 	%r253, %r252, %r177, %r251;
	shfl.sync.idx.b32	%r254|%p41, %r241, %r179, 6175, -1;
	mad.lo.s32 	%r255, %r254, %r183, %r253;
	shfl.sync.idx.b32	%r256|%p42, %r241, %r185, 6175, -1;
	mad.lo.s32 	%r257, %r256, %r189, %r255;
	ld.shared.u32 	%r258, [%r142+144];
	shfl.sync.idx.b32	%r259|%p43, %r258, %r138, 6175, -1;
	mul.lo.s32 	%r260, %r259, %r148;
	shfl.sync.idx.b32	%r261|%p44, %r258, %r150, 6175, -1;
	mad.lo.s32 	%r262, %r261, %r154, %r260;
	shfl.sync.idx.b32	%r263|%p45, %r258, %r156, 6175, -1;
	mad.lo.s32 	%r264, %r263, %r160, %r262;
	shfl.sync.idx.b32	%r265|%p46, %r258, %r162, 6175, -1;
	mad.lo.s32 	%r266, %r265, %r166, %r264;
	shfl.sync.idx.b32	%r267|%p47, %r258, %r167, 6175, -1;
	mad.lo.s32 	%r268, %r267, %r171, %r266;
	shfl.sync.idx.b32	%r269|%p48, %r258, %r173, 6175, -1;
	mad.lo.s32 	%r270, %r269, %r177, %r268;
	shfl.sync.idx.b32	%r271|%p49, %r258, %r179, 6175, -1;
	mad.lo.s32 	%r272, %r271, %r183, %r270;
	shfl.sync.idx.b32	%r273|%p50, %r258, %r185, 6175, -1;
	mad.lo.s32 	%r274, %r273, %r189, %r272;
	ld.shared.u32 	%r275, [%r142+180];
	shfl.sync.idx.b32	%r276|%p51, %r275, %r138, 6175, -1;
	mul.lo.s32 	%r277, %r276, %r148;
	shfl.sync.idx.b32	%r278|%p52, %r275, %r150, 6175, -1;
	mad.lo.s32 	%r279, %r278, %r154, %r277;
	shfl.sync.idx.b32	%r280|%p53, %r275, %r156, 6175, -1;
	mad.lo.s32 	%r281, %r280, %r160, %r279;
	shfl.sync.idx.b32	%r282|%p54, %r275, %r162, 6175, -1;
	mad.lo.s32 	%r283, %r282, %r166, %r281;
	shfl.sync.idx.b32	%r284|%p55, %r275, %r167, 6175, -1;
	mad.lo.s32 	%r285, %r284, %r171, %r283;
	shfl.sync.idx.b32	%r286|%p56, %r275, %r173, 6175, -1;
	mad.lo.s32 	%r287, %r286, %r177, %r285;
	shfl.sync.idx.b32	%r288|%p57, %r275, %r179, 6175, -1;
	mad.lo.s32 	%r289, %r288, %r183, %r287;
	shfl.sync.idx.b32	%r290|%p58, %r275, %r185, 6175, -1;
	mad.lo.s32 	%r291, %r290, %r189, %r289;
	ld.shared.u32 	%r292, [%r142+216];
	shfl.sync.idx.b32	%r293|%p59, %r292, %r138, 6175, -1;
	mul.lo.s32 	%r294, %r293, %r148;
	shfl.sync.idx.b32	%r295|%p60, %r292, %r150, 6175, -1;
	mad.lo.s32 	%r296, %r295, %r154, %r294;
	shfl.sync.idx.b32	%r297|%p61, %r292, %r156, 6175, -1;
	mad.lo.s32 	%r298, %r297, %r160, %r296;
	shfl.sync.idx.b32	%r299|%p62, %r292, %r162, 6175, -1;
	mad.lo.s32 	%r300, %r299, %r166, %r298;
	shfl.sync.idx.b32	%r301|%p63, %r292, %r167, 6175, -1;
	mad.lo.s32 	%r302, %r301, %r171, %r300;
	shfl.sync.idx.b32	%r303|%p64, %r292, %r173, 6175, -1;
	mad.lo.s32 	%r304, %r303, %r177, %r302;
	shfl.sync.idx.b32	%r305|%p65, %r292, %r179, 6175, -1;
	mad.lo.s32 	%r306, %r305, %r183, %r304;
	shfl.sync.idx.b32	%r307|%p66, %r292, %r185, 6175, -1;
	mad.lo.s32 	%r308, %r307, %r189, %r306;
	ld.shared.u32 	%r309, [%r142+252];
	shfl.sync.idx.b32	%r310|%p67, %r309, %r138, 6175, -1;
	mul.lo.s32 	%r311, %r310, %r148;
	shfl.sync.idx.b32	%r312|%p68, %r309, %r150, 6175, -1;
	mad.lo.s32 	%r313, %r312, %r154, %r311;
	shfl.sync.idx.b32	%r314|%p69, %r309, %r156, 6175, -1;
	mad.lo.s32 	%r315, %r314, %r160, %r313;
	shfl.sync.idx.b32	%r316|%p70, %r309, %r162, 6175, -1;
	mad.lo.s32 	%r317, %r316, %r166, %r315;
	shfl.sync.idx.b32	%r318|%p71, %r309, %r167, 6175, -1;
	mad.lo.s32 	%r319, %r318, %r171, %r317;
	shfl.sync.idx.b32	%r320|%p72, %r309, %r173, 6175, -1;
	mad.lo.s32 	%r321, %r320, %r177, %r319;
	shfl.sync.idx.b32	%r322|%p73, %r309, %r179, 6175, -1;
	mad.lo.s32 	%r323, %r322, %r183, %r321;
	shfl.sync.idx.b32	%r324|%p74, %r309, %r185, 6175, -1;
	mad.lo.s32 	%r325, %r324, %r189, %r323;
	ld.shared.u32 	%r326, [%r147+4096];
	ld.shared.u32 	%r327, [%r153+4096];
	ld.shared.u32 	%r328, [%r159+4096];
	ld.shared.u32 	%r329, [%r165+4096];
	ld.shared.u32 	%r330, [%r170+4096];
	ld.shared.u32 	%r331, [%r176+4096];
	ld.shared.u32 	%r332, [%r182+4096];
	ld.shared.u32 	%r333, [%r188+4096];
	shfl.sync.idx.b32	%r334|%p75, %r190, %r138, 6175, -1;
	mul.lo.s32 	%r335, %r334, %r326;
	shfl.sync.idx.b32	%r336|%p76, %r190, %r150, 6175, -1;
	mad.lo.s32 	%r337, %r336, %r327, %r335;
	shfl.sync.idx.b32	%r338|%p77, %r190, %r156, 6175, -1;
	mad.lo.s32 	%r339, %r338, %r328, %r337;
	shfl.sync.idx.b32	%r340|%p78, %r190, %r162, 6175, -1;
	mad.lo.s32 	%r341, %r340, %r329, %r339;
	shfl.sync.idx.b32	%r342|%p79, %r190, %r167, 6175, -1;
	mad.lo.s32 	%r343, %r342, %r330, %r341;
	shfl.sync.idx.b32	%r344|%p80, %r190, %r173, 6175, -1;
	mad.lo.s32 	%r345, %r344, %r331, %r343;
	shfl.sync.idx.b32	%r346|%p81, %r190, %r179, 6175, -1;
	mad.lo.s32 	%r347, %r346, %r332, %r345;
	shfl.sync.idx.b32	%r348|%p82, %r190, %r185, 6175, -1;
	mad.lo.s32 	%r349, %r348, %r333, %r347;
	shfl.sync.idx.b32	%r350|%p83, %r207, %r138, 6175, -1;
	mul.lo.s32 	%r351, %r350, %r326;
	shfl.sync.idx.b32	%r352|%p84, %r207, %r150, 6175, -1;
	mad.lo.s32 	%r353, %r352, %r327, %r351;
	shfl.sync.idx.b32	%r354|%p85, %r207, %r156, 6175, -1;
	mad.lo.s32 	%r355, %r354, %r328, %r353;
	shfl.sync.idx.b32	%r356|%p86, %r207, %r162, 6175, -1;
	mad.lo.s32 	%r357, %r356, %r329, %r355;
	shfl.sync.idx.b32	%r358|%p87, %r207, %r167, 6175, -1;
	mad.lo.s32 	%r359, %r358, %r330, %r357;
	shfl.sync.idx.b32	%r360|%p88, %r207, %r173, 6175, -1;
	mad.lo.s32 	%r361, %r360, %r331, %r359;
	shfl.sync.idx.b32	%r362|%p89, %r207, %r179, 6175, -1;
	mad.lo.s32 	%r363, %r362, %r332, %r361;
	shfl.sync.idx.b32	%r364|%p90, %r207, %r185, 6175, -1;
	mad.lo.s32 	%r365, %r364, %r333, %r363;
	shfl.sync.idx.b32	%r366|%p91, %r224, %r138, 6175, -1;
	mul.lo.s32 	%r367, %r366, %r326;
	shfl.sync.idx.b32	%r368|%p92, %r224, %r150, 6175, -1;
	mad.lo.s32 	%r369, %r368, %r327, %r367;
	shfl.sync.idx.b32	%r370|%p93, %r224, %r156, 6175, -1;
	mad.lo.s32 	%r371, %r370, %r328, %r369;
	shfl.sync.idx.b32	%r372|%p94, %r224, %r162, 6175, -1;
	mad.lo.s32 	%r373, %r372, %r329, %r371;
	shfl.sync.idx.b32	%r374|%p95, %r224, %r167, 6175, -1;
	mad.lo.s32 	%r375, %r374, %r330, %r373;
	shfl.sync.idx.b32	%r376|%p96, %r224, %r173, 6175, -1;
	mad.lo.s32 	%r377, %r376, %r331, %r375;
	shfl.sync.idx.b32	%r378|%p97, %r224, %r179, 6175, -1;
	mad.lo.s32 	%r379, %r378, %r332, %r377;
	shfl.sync.idx.b32	%r380|%p98, %r224, %r185, 6175, -1;
	mad.lo.s32 	%r381, %r380, %r333, %r379;
	shfl.sync.idx.b32	%r382|%p99, %r241, %r138, 6175, -1;
	mul.lo.s32 	%r383, %r382, %r326;
	shfl.sync.idx.b32	%r384|%p100, %r241, %r150, 6175, -1;
	mad.lo.s32 	%r385, %r384, %r327, %r383;
	shfl.sync.idx.b32	%r386|%p101, %r241, %r156, 6175, -1;
	mad.lo.s32 	%r387, %r386, %r328, %r385;
	shfl.sync.idx.b32	%r388|%p102, %r241, %r162, 6175, -1;
	mad.lo.s32 	%r389, %r388, %r329, %r387;
	shfl.sync.idx.b32	%r390|%p103, %r241, %r167, 6175, -1;
	mad.lo.s32 	%r391, %r390, %r330, %r389;
	shfl.sync.idx.b32	%r392|%p104, %r241, %r173, 6175, -1;
	mad.lo.s32 	%r393, %r392, %r331, %r391;
	shfl.sync.idx.b32	%r394|%p105, %r241, %r179, 6175, -1;
	mad.lo.s32 	%r395, %r394, %r332, %r393;
	shfl.sync.idx.b32	%r396|%p106, %r241, %r185, 6175, -1;
	mad.lo.s32 	%r397, %r396, %r333, %r395;
	shfl.sync.idx.b32	%r398|%p107, %r258, %r138, 6175, -1;
	mul.lo.s32 	%r399, %r398, %r326;
	shfl.sync.idx.b32	%r400|%p108, %r258, %r150, 6175, -1;
	mad.lo.s32 	%r401, %r400, %r327, %r399;
	shfl.sync.idx.b32	%r402|%p109, %r258, %r156, 6175, -1;
	mad.lo.s32 	%r403, %r402, %r328, %r401;
	shfl.sync.idx.b32	%r404|%p110, %r258, %r162, 6175, -1;
	mad.lo.s32 	%r405, %r404, %r329, %r403;
	shfl.sync.idx.b32	%r406|%p111, %r258, %r167, 6175, -1;
	mad.lo.s32 	%r407, %r406, %r330, %r405;
	shfl.sync.idx.b32	%r408|%p112, %r258, %r173, 6175, -1;
	mad.lo.s32 	%r409, %r408, %r331, %r407;
	shfl.sync.idx.b32	%r410|%p113, %r258, %r179, 6175, -1;
	mad.lo.s32 	%r411, %r410, %r332, %r409;
	shfl.sync.idx.b32	%r412|%p114, %r258, %r185, 6175, -1;
	mad.lo.s32 	%r413, %r412, %r333, %r411;
	shfl.sync.idx.b32	%r414|%p115, %r275, %r138, 6175, -1;
	mul.lo.s32 	%r415, %r414, %r326;
	shfl.sync.idx.b32	%r416|%p116, %r275, %r150, 6175, -1;
	mad.lo.s32 	%r417, %r416, %r327, %r415;
	shfl.sync.idx.b32	%r418|%p117, %r275, %r156, 6175, -1;
	mad.lo.s32 	%r419, %r418, %r328, %r417;
	shfl.sync.idx.b32	%r420|%p118, %r275, %r162, 6175, -1;
	mad.lo.s32 	%r421, %r420, %r329, %r419;
	shfl.sync.idx.b32	%r422|%p119, %r275, %r167, 6175, -1;
	mad.lo.s32 	%r423, %r422, %r330, %r421;
	shfl.sync.idx.b32	%r424|%p120, %r275, %r173, 6175, -1;
	mad.lo.s32 	%r425, %r424, %r331, %r423;
	shfl.sync.idx.b32	%r426|%p121, %r275, %r179, 6175, -1;
	mad.lo.s32 	%r427, %r426, %r332, %r425;
	shfl.sync.idx.b32	%r428|%p122, %r275, %r185, 6175, -1;
	mad.lo.s32 	%r429, %r428, %r333, %r427;
	shfl.sync.idx.b32	%r430|%p123, %r292, %r138, 6175, -1;
	mul.lo.s32 	%r431, %r430, %r326;
	shfl.sync.idx.b32	%r432|%p124, %r292, %r150, 6175, -1;
	mad.lo.s32 	%r433, %r432, %r327, %r431;
	shfl.sync.idx.b32	%r434|%p125, %r292, %r156, 6175, -1;
	mad.lo.s32 	%r435, %r434, %r328, %r433;
	shfl.sync.idx.b32	%r436|%p126, %r292, %r162, 6175, -1;
	mad.lo.s32 	%r437, %r436, %r329, %r435;
	shfl.sync.idx.b32	%r438|%p127, %r292, %r167, 6175, -1;
	mad.lo.s32 	%r439, %r438, %r330, %r437;
	shfl.sync.idx.b32	%r440|%p128, %r292, %r173, 6175, -1;
	mad.lo.s32 	%r441, %r440, %r331, %r439;
	shfl.sync.idx.b32	%r442|%p129, %r292, %r179, 6175, -1;
	mad.lo.s32 	%r443, %r442, %r332, %r441;
	shfl.sync.idx.b32	%r444|%p130, %r292, %r185, 6175, -1;
	mad.lo.s32 	%r445, %r444, %r333, %r443;
	shfl.sync.idx.b32	%r446|%p131, %r309, %r138, 6175, -1;
	mul.lo.s32 	%r447, %r446, %r326;
	shfl.sync.idx.b32	%r448|%p132, %r309, %r150, 6175, -1;
	mad.lo.s32 	%r449, %r448, %r327, %r447;
	shfl.sync.idx.b32	%r450|%p133, %r309, %r156, 6175, -1;
	mad.lo.s32 	%r451, %r450, %r328, %r449;
	shfl.sync.idx.b32	%r452|%p134, %r309, %r162, 6175, -1;
	mad.lo.s32 	%r453, %r452, %r329, %r451;
	shfl.sync.idx.b32	%r454|%p135, %r309, %r167, 6175, -1;
	mad.lo.s32 	%r455, %r454, %r330, %r453;
	shfl.sync.idx.b32	%r456|%p136, %r309, %r173, 6175, -1;
	mad.lo.s32 	%r457, %r456, %r331, %r455;
	shfl.sync.idx.b32	%r458|%p137, %r309, %r179, 6175, -1;
	mad.lo.s32 	%r459, %r458, %r332, %r457;
	shfl.sync.idx.b32	%r460|%p138, %r309, %r185, 6175, -1;
	mad.lo.s32 	%r461, %r460, %r333, %r459;
	ld.shared.u32 	%r462, [%r147+8192];
	ld.shared.u32 	%r463, [%r153+8192];
	ld.shared.u32 	%r464, [%r159+8192];
	ld.shared.u32 	%r465, [%r165+8192];
	ld.shared.u32 	%r466, [%r170+8192];
	ld.shared.u32 	%r467, [%r176+8192];
	ld.shared.u32 	%r468, [%r182+8192];
	ld.shared.u32 	%r469, [%r188+8192];
	shfl.sync.idx.b32	%r470|%p139, %r190, %r138, 6175, -1;
	mul.lo.s32 	%r471, %r470, %r462;
	shfl.sync.idx.b32	%r472|%p140, %r190, %r150, 6175, -1;
	mad.lo.s32 	%r473, %r472, %r463, %r471;
	shfl.sync.idx.b32	%r474|%p141, %r190, %r156, 6175, -1;
	mad.lo.s32 	%r475, %r474, %r464, %r473;
	shfl.sync.idx.b32	%r476|%p142, %r190, %r162, 6175, -1;
	mad.lo.s32 	%r477, %r476, %r465, %r475;
	shfl.sync.idx.b32	%r478|%p143, %r190, %r167, 6175, -1;
	mad.lo.s32 	%r479, %r478, %r466, %r477;
	shfl.sync.idx.b32	%r480|%p144, %r190, %r173, 6175, -1;
	mad.lo.s32 	%r481, %r480, %r467, %r479;
	shfl.sync.idx.b32	%r482|%p145, %r190, %r179, 6175, -1;
	mad.lo.s32 	%r483, %r482, %r468, %r481;
	shfl.sync.idx.b32	%r484|%p146, %r190, %r185, 6175, -1;
	mad.lo.s32 	%r485, %r484, %r469, %r483;
	shfl.sync.idx.b32	%r486|%p147, %r207, %r138, 6175, -1;
	mul.lo.s32 	%r487, %r486, %r462;
	shfl.sync.idx.b32	%r488|%p148, %r207, %r150, 6175, -1;
	mad.lo.s32 	%r489, %r488, %r463, %r487;
	shfl.sync.idx.b32	%r490|%p149, %r207, %r156, 6175, -1;
	mad.lo.s32 	%r491, %r490, %r464, %r489;
	shfl.sync.idx.b32	%r492|%p150, %r207, %r162, 6175, -1;
	mad.lo.s32 	%r493, %r492, %r465, %r491;
	shfl.sync.idx.b32	%r494|%p151, %r207, %r167, 6175, -1;
	mad.lo.s32 	%r495, %r494, %r466, %r493;
	shfl.sync.idx.b32	%r496|%p152, %r207, %r173, 6175, -1;
	mad.lo.s32 	%r497, %r496, %r467, %r495;
	shfl.sync.idx.b32	%r498|%p153, %r207, %r179, 6175, -1;
	mad.lo.s32 	%r499, %r498, %r468, %r497;
	shfl.sync.idx.b32	%r500|%p154, %r207, %r185, 6175, -1;
	mad.lo.s32 	%r501, %r500, %r469, %r499;
	shfl.sync.idx.b32	%r502|%p155, %r224, %r138, 6175, -1;
	mul.lo.s32 	%r503, %r502, %r462;
	shfl.sync.idx.b32	%r504|%p156, %r224, %r150, 6175, -1;
	mad.lo.s32 	%r505, %r504, %r463, %r503;
	shfl.sync.idx.b32	%r506|%p157, %r224, %r156, 6175, -1;
	mad.lo.s32 	%r507, %r506, %r464, %r505;
	shfl.sync.idx.b32	%r508|%p158, %r224, %r162, 6175, -1;
	mad.lo.s32 	%r509, %r508, %r465, %r507;
	shfl.sync.idx.b32	%r510|%p159, %r224, %r167, 6175, -1;
	mad.lo.s32 	%r511, %r510, %r466, %r509;
	shfl.sync.idx.b32	%r512|%p160, %r224, %r173, 6175, -1;
	mad.lo.s32 	%r513, %r512, %r467, %r511;
	shfl.sync.idx.b32	%r514|%p161, %r224, %r179, 6175, -1;
	mad.lo.s32 	%r515, %r514, %r468, %r513;
	shfl.sync.idx.b32	%r516|%p162, %r224, %r185, 6175, -1;
	mad.lo.s32 	%r517, %r516, %r469, %r515;
	shfl.sync.idx.b32	%r518|%p163, %r241, %r138, 6175, -1;
	mul.lo.s32 	%r519, %r518, %r462;
	shfl.sync.idx.b32	%r520|%p164, %r241, %r150, 6175, -1;
	mad.lo.s32 	%r521, %r520, %r463, %r519;
	shfl.sync.idx.b32	%r522|%p165, %r241, %r156, 6175, -1;
	mad.lo.s32 	%r523, %r522, %r464, %r521;
	shfl.sync.idx.b32	%r524|%p166, %r241, %r162, 6175, -1;
	mad.lo.s32 	%r525, %r524, %r465, %r523;
	shfl.sync.idx.b32	%r526|%p167, %r241, %r167, 6175, -1;
	mad.lo.s32 	%r527, %r526, %r466, %r525;
	shfl.sync.idx.b32	%r528|%p168, %r241, %r173, 6175, -1;
	mad.lo.s32 	%r529, %r528, %r467, %r527;
	shfl.sync.idx.b32	%r530|%p169, %r241, %r179, 6175, -1;
	mad.lo.s32 	%r531, %r530, %r468, %r529;
	shfl.sync.idx.b32	%r532|%p170, %r241, %r185, 6175, -1;
	mad.lo.s32 	%r533, %r532, %r469, %r531;
	shfl.sync.idx.b32	%r534|%p171, %r258, %r138, 6175, -1;
	mul.lo.s32 	%r535, %r534, %r462;
	shfl.sync.idx.b32	%r536|%p172, %r258, %r150, 6175, -1;
	mad.lo.s32 	%r537, %r536, %r463, %r535;
	shfl.sync.idx.b32	%r538|%p173, %r258, %r156, 6175, -1;
	mad.lo.s32 	%r539, %r538, %r464, %r537;
	shfl.sync.idx.b32	%r540|%p174, %r258, %r162, 6175, -1;
	mad.lo.s32 	%r541, %r540, %r465, %r539;
	shfl.sync.idx.b32	%r542|%p175, %r258, %r167, 6175, -1;
	mad.lo.s32 	%r543, %r542, %r466, %r541;
	shfl.sync.idx.b32	%r544|%p176, %r258, %r173, 6175, -1;
	mad.lo.s32 	%r545, %r544, %r467, %r543;
	shfl.sync.idx.b32	%r546|%p177, %r258, %r179, 6175, -1;
	mad.lo.s32 	%r547, %r546, %r468, %r545;
	shfl.sync.idx.b32	%r548|%p178, %r258, %r185, 6175, -1;
	mad.lo.s32 	%r549, %r548, %r469, %r547;
	shfl.sync.idx.b32	%r550|%p179, %r275, %r138, 6175, -1;
	mul.lo.s32 	%r551, %r550, %r462;
	shfl.sync.idx.b32	%r552|%p180, %r275, %r150, 6175, -1;
	mad.lo.s32 	%r553, %r552, %r463, %r551;
	shfl.sync.idx.b32	%r554|%p181, %r275, %r156, 6175, -1;
	mad.lo.s32 	%r555, %r554, %r464, %r553;
	shfl.sync.idx.b32	%r556|%p182, %r275, %r162, 6175, -1;
	mad.lo.s32 	%r557, %r556, %r465, %r555;
	shfl.sync.idx.b32	%r558|%p183, %r275, %r167, 6175, -1;
	mad.lo.s32 	%r559, %r558, %r466, %r557;
	shfl.sync.idx.b32	%r560|%p184, %r275, %r173, 6175, -1;
	mad.lo.s32 	%r561, %r560, %r467, %r559;
	shfl.sync.idx.b32	%r562|%p185, %r275, %r179, 6175, -1;
	mad.lo.s32 	%r563, %r562, %r468, %r561;
	shfl.sync.idx.b32	%r564|%p186, %r275, %r185, 6175, -1;
	mad.lo.s32 	%r565, %r564, %r469, %r563;
	shfl.sync.idx.b32	%r566|%p187, %r292, %r138, 6175, -1;
	mul.lo.s32 	%r567, %r566, %r462;
	shfl.sync.idx.b32	%r568|%p188, %r292, %r150, 6175, -1;
	mad.lo.s32 	%r569, %r568, %r463, %r567;
	shfl.sync.idx.b32	%r570|%p189, %r292, %r156, 6175, -1;
	mad.lo.s32 	%r571, %r570, %r464, %r569;
	shfl.sync.idx.b32	%r572|%p190, %r292, %r162, 6175, -1;
	mad.lo.s32 	%r573, %r572, %r465, %r571;
	shfl.sync.idx.b32	%r574|%p191, %r292, %r167, 6175, -1;
	mad.lo.s32 	%r575, %r574, %r466, %r573;
	shfl.sync.idx.b32	%r576|%p192, %r292, %r173, 6175, -1;
	mad.lo.s32 	%r577, %r576, %r467, %r575;
	shfl.sync.idx.b32	%r578|%p193, %r292, %r179, 6175, -1;
	mad.lo.s32 	%r579, %r578, %r468, %r577;
	shfl.sync.idx.b32	%r580|%p194, %r292, %r185, 6175, -1;
	mad.lo.s32 	%r581, %r580, %r469, %r579;
	shfl.sync.idx.b32	%r582|%p195, %r309, %r138, 6175, -1;
	mul.lo.s32 	%r583, %r582, %r462;
	shfl.sync.idx.b32	%r584|%p196, %r309, %r150, 6175, -1;
	mad.lo.s32 	%r585, %r584, %r463, %r583;
	shfl.sync.idx.b32	%r586|%p197, %r309, %r156, 6175, -1;
	mad.lo.s32 	%r587, %r586, %r464, %r585;
	shfl.sync.idx.b32	%r588|%p198, %r309, %r162, 6175, -1;
	mad.lo.s32 	%r589, %r588, %r465, %r587;
	shfl.sync.idx.b32	%r590|%p199, %r309, %r167, 6175, -1;
	mad.lo.s32 	%r591, %r590, %r466, %r589;
	shfl.sync.idx.b32	%r592|%p200, %r309, %r173, 6175, -1;
	mad.lo.s32 	%r593, %r592, %r467, %r591;
	shfl.sync.idx.b32	%r594|%p201, %r309, %r179, 6175, -1;
	mad.lo.s32 	%r595, %r594, %r468, %r593;
	shfl.sync.idx.b32	%r596|%p202, %r309, %r185, 6175, -1;
	mad.lo.s32 	%r597, %r596, %r469, %r595;
	ld.shared.u32 	%r598, [%r147+12288];
	ld.shared.u32 	%r599, [%r153+12288];
	ld.shared.u32 	%r600, [%r159+12288];
	ld.shared.u32 	%r601, [%r165+12288];
	ld.shared.u32 	%r602, [%r170+12288];
	ld.shared.u32 	%r603, [%r176+12288];
	ld.shared.u32 	%r604, [%r182+12288];
	ld.shared.u32 	%r605, [%r188+12288];
	shfl.sync.idx.b32	%r606|%p203, %r190, %r138, 6175, -1;
	mul.lo.s32 	%r607, %r606, %r598;
	shfl.sync.idx.b32	%r608|%p204, %r190, %r150, 6175, -1;
	mad.lo.s32 	%r609, %r608, %r599, %r607;
	shfl.sync.idx.b32	%r610|%p205, %r190, %r156, 6175, -1;
	mad.lo.s32 	%r611, %r610, %r600, %r609;
	shfl.sync.idx.b32	%r612|%p206, %r190, %r162, 6175, -1;
	mad.lo.s32 	%r613, %r612, %r601, %r611;
	shfl.sync.idx.b32	%r614|%p207, %r190, %r167, 6175, -1;
	mad.lo.s32 	%r615, %r614, %r602, %r613;
	shfl.sync.idx.b32	%r616|%p208, %r190, %r173, 6175, -1;
	mad.lo.s32 	%r617, %r616, %r603, %r615;
	shfl.sync.idx.b32	%r618|%p209, %r190, %r179, 6175, -1;
	mad.lo.s32 	%r619, %r618, %r604, %r617;
	shfl.sync.idx.b32	%r620|%p210, %r190, %r185, 6175, -1;
	mad.lo.s32 	%r621, %r620, %r605, %r619;
	shfl.sync.idx.b32	%r622|%p211, %r207, %r138, 6175, -1;
	mul.lo.s32 	%r623, %r622, %r598;
	shfl.sync.idx.b32	%r624|%p212, %r207, %r150, 6175, -1;
	mad.lo.s32 	%r625, %r624, %r599, %r623;
	shfl.sync.idx.b32	%r626|%p213, %r207, %r156, 6175, -1;
	mad.lo.s32 	%r627, %r626, %r600, %r625;
	shfl.sync.idx.b32	%r628|%p214, %r207, %r162, 6175, -1;
	mad.lo.s32 	%r629, %r628, %r601, %r627;
	shfl.sync.idx.b32	%r630|%p215, %r207, %r167, 6175, -1;
	mad.lo.s32 	%r631, %r630, %r602, %r629;
	shfl.sync.idx.b32	%r632|%p216, %r207, %r173, 6175, -1;
	mad.lo.s32 	%r633, %r632, %r603, %r631;
	shfl.sync.idx.b32	%r634|%p217, %r207, %r179, 6175, -1;
	mad.lo.s32 	%r635, %r634, %r604, %r633;
	shfl.sync.idx.b32	%r636|%p218, %r207, %r185, 6175, -1;
	mad.lo.s32 	%r637, %r636, %r605, %r635;
	shfl.sync.idx.b32	%r638|%p219, %r224, %r138, 6175, -1;
	mul.lo.s32 	%r639, %r638, %r598;
	shfl.sync.idx.b32	%r640|%p220, %r224, %r150, 6175, -1;
	mad.lo.s32 	%r641, %r640, %r599, %r639;
	shfl.sync.idx.b32	%r642|%p221, %r224, %r156, 6175, -1;
	mad.lo.s32 	%r643, %r642, %r600, %r641;
	shfl.sync.idx.b32	%r644|%p222, %r224, %r162, 6175, -1;
	mad.lo.s32 	%r645, %r644, %r601, %r643;
	shfl.sync.idx.b32	%r646|%p223, %r224, %r167, 6175, -1;
	mad.lo.s32 	%r647, %r646, %r602, %r645;
	shfl.sync.idx.b32	%r648|%p224, %r224, %r173, 6175, -1;
	mad.lo.s32 	%r649, %r648, %r603, %r647;
	shfl.sync.idx.b32	%r650|%p225, %r224, %r179, 6175, -1;
	mad.lo.s32 	%r651, %r650, %r604, %r649;
	shfl.sync.idx.b32	%r652|%p226, %r224, %r185, 6175, -1;
	mad.lo.s32 	%r653, %r652, %r605, %r651;
	shfl.sync.idx.b32	%r654|%p227, %r241, %r138, 6175, -1;
	mul.lo.s32 	%r655, %r654, %r598;
	shfl.sync.idx.b32	%r656|%p228, %r241, %r150, 6175, -1;
	mad.lo.s32 	%r657, %r656, %r599, %r655;
	shfl.sync.idx.b32	%r658|%p229, %r241, %r156, 6175, -1;
	mad.lo.s32 	%r659, %r658, %r600, %r657;
	shfl.sync.idx.b32	%r660|%p230, %r241, %r162, 6175, -1;
	mad.lo.s32 	%r661, %r660, %r601, %r659;
	shfl.sync.idx.b32	%r662|%p231, %r241, %r167, 6175, -1;
	mad.lo.s32 	%r663, %r662, %r602, %r661;
	shfl.sync.idx.b32	%r664|%p232, %r241, %r173, 6175, -1;
	mad.lo.s32 	%r665, %r664, %r603, %r663;
	shfl.sync.idx.b32	%r666|%p233, %r241, %r179, 6175, -1;
	mad.lo.s32 	%r667, %r666, %r604, %r665;
	shfl.sync.idx.b32	%r668|%p234, %r241, %r185, 6175, -1;
	mad.lo.s32 	%r669, %r668, %r605, %r667;
	shfl.sync.idx.b32	%r670|%p235, %r258, %r138, 6175, -1;
	mul.lo.s32 	%r671, %r670, %r598;
	shfl.sync.idx.b32	%r672|%p236, %r258, %r150, 6175, -1;
	mad.lo.s32 	%r673, %r672, %r599, %r671;
	shfl.sync.idx.b32	%r674|%p237, %r258, %r156, 6175, -1;
	mad.lo.s32 	%r675, %r674, %r600, %r673;
	shfl.sync.idx.b32	%r676|%p238, %r258, %r162, 6175, -1;
	mad.lo.s32 	%r677, %r676, %r601, %r675;
	shfl.sync.idx.b32	%r678|%p239, %r258, %r167, 6175, -1;
	mad.lo.s32 	%r679, %r678, %r602, %r677;
	shfl.sync.idx.b32	%r680|%p240, %r258, %r173, 6175, -1;
	mad.lo.s32 	%r681, %r680, %r603, %r679;
	shfl.sync.idx.b32	%r682|%p241, %r258, %r179, 6175, -1;
	mad.lo.s32 	%r683, %r682, %r604, %r681;
	shfl.sync.idx.b32	%r684|%p242, %r258, %r185, 6175, -1;
	mad.lo.s32 	%r685, %r684, %r605, %r683;
	shfl.sync.idx.b32	%r686|%p243, %r275, %r138, 6175, -1;
	mul.lo.s32 	%r687, %r686, %r598;
	shfl.sync.idx.b32	%r688|%p244, %r275, %r150, 6175, -1;
	mad.lo.s32 	%r689, %r688, %r599, %r687;
	shfl.sync.idx.b32	%r690|%p245, %r275, %r156, 6175, -1;
	mad.lo.s32 	%r691, %r690, %r600, %r689;
	shfl.sync.idx.b32	%r692|%p246, %r275, %r162, 6175, -1;
	mad.lo.s32 	%r693, %r692, %r601, %r691;
	shfl.sync.idx.b32	%r694|%p247, %r275, %r167, 6175, -1;
	mad.lo.s32 	%r695, %r694, %r602, %r693;
	shfl.sync.idx.b32	%r696|%p248, %r275, %r173, 6175, -1;
	mad.lo.s32 	%r697, %r696, %r603, %r695;
	shfl.sync.idx.b32	%r698|%p249, %r275, %r179, 6175, -1;
	mad.lo.s32 	%r699, %r698, %r604, %r697;
	shfl.sync.idx.b32	%r700|%p250, %r275, %r185, 6175, -1;
	mad.lo.s32 	%r701, %r700, %r605, %r699;
	shfl.sync.idx.b32	%r702|%p251, %r292, %r138, 6175, -1;
	mul.lo.s32 	%r703, %r702, %r598;
	shfl.sync.idx.b32	%r704|%p252, %r292, %r150, 6175, -1;
	mad.lo.s32 	%r705, %r704, %r599, %r703;
	shfl.sync.idx.b32	%r706|%p253, %r292, %r156, 6175, -1;
	mad.lo.s32 	%r707, %r706, %r600, %r705;
	shfl.sync.idx.b32	%r708|%p254, %r292, %r162, 6175, -1;
	mad.lo.s32 	%r709, %r708, %r601, %r707;
	shfl.sync.idx.b32	%r710|%p255, %r292, %r167, 6175, -1;
	mad.lo.s32 	%r711, %r710, %r602, %r709;
	shfl.sync.idx.b32	%r712|%p256, %r292, %r173, 6175, -1;
	mad.lo.s32 	%r713, %r712, %r603, %r711;
	shfl.sync.idx.b32	%r714|%p257, %r292, %r179, 6175, -1;
	mad.lo.s32 	%r715, %r714, %r604, %r713;
	shfl.sync.idx.b32	%r716|%p258, %r292, %r185, 6175, -1;
	mad.lo.s32 	%r717, %r716, %r605, %r715;
	shfl.sync.idx.b32	%r718|%p259, %r309, %r138, 6175, -1;
	mul.lo.s32 	%r719, %r718, %r598;
	shfl.sync.idx.b32	%r720|%p260, %r309, %r150, 6175, -1;
	mad.lo.s32 	%r721, %r720, %r599, %r719;
	shfl.sync.idx.b32	%r722|%p261, %r309, %r156, 6175, -1;
	mad.lo.s32 	%r723, %r722, %r600, %r721;
	shfl.sync.idx.b32	%r724|%p262, %r309, %r162, 6175, -1;
	mad.lo.s32 	%r725, %r724, %r601, %r723;
	shfl.sync.idx.b32	%r726|%p263, %r309, %r167, 6175, -1;
	mad.lo.s32 	%r727, %r726, %r602, %r725;
	shfl.sync.idx.b32	%r728|%p264, %r309, %r173, 6175, -1;
	mad.lo.s32 	%r729, %r728, %r603, %r727;
	shfl.sync.idx.b32	%r730|%p265, %r309, %r179, 6175, -1;
	mad.lo.s32 	%r731, %r730, %r604, %r729;
	shfl.sync.idx.b32	%r732|%p266, %r309, %r185, 6175, -1;
	mad.lo.s32 	%r733, %r732, %r605, %r731;
	bar.sync 	0;
	mov.u32 	%r734, %ctaid.y;
	shl.b32 	%r735, %r734, 12;
	or.b32  	%r736, %r735, %r137;
	cvta.to.global.u64 	%rd29, %rd32;
	mul.wide.u32 	%rd30, %r736, 4;
	add.s64 	%rd31, %rd29, %rd30;
	st.global.u32 	[%rd31], %r206;
	st.global.u32 	[%rd31+2048], %r223;
	st.global.u32 	[%rd31+4096], %r240;
	st.global.u32 	[%rd31+6144], %r257;
	st.global.u32 	[%rd31+8192], %r274;
	st.global.u32 	[%rd31+10240], %r291;
	st.global.u32 	[%rd31+12288], %r308;
	st.global.u32 	[%rd31+14336], %r325;
	st.global.u32 	[%rd31+512], %r349;
	st.global.u32 	[%rd31+2560], %r365;
	st.global.u32 	[%rd31+4608], %r381;
	st.global.u32 	[%rd31+6656], %r397;
	st.global.u32 	[%rd31+8704], %r413;
	st.global.u32 	[%rd31+10752], %r429;
	st.global.u32 	[%rd31+12800], %r445;
	st.global.u32 	[%rd31+14848], %r461;
	st.global.u32 	[%rd31+1024], %r485;
	st.global.u32 	[%rd31+3072], %r501;
	st.global.u32 	[%rd31+5120], %r517;
	st.global.u32 	[%rd31+7168], %r533;
	st.global.u32 	[%rd31+9216], %r549;
	st.global.u32 	[%rd31+11264], %r565;
	st.global.u32 	[%rd31+13312], %r581;
	st.global.u32 	[%rd31+15360], %r597;
	st.global.u32 	[%rd31+1536], %r621;
	st.global.u32 	[%rd31+3584], %r637;
	st.global.u32 	[%rd31+5632], %r653;
	st.global.u32 	[%rd31+7680], %r669;
	st.global.u32 	[%rd31+9728], %r685;
	st.global.u32 	[%rd31+11776], %r701;
	st.global.u32 	[%rd31+13824], %r717;
	st.global.u32 	[%rd31+15872], %r733;
$L__BB235_14:
	ret;

}
	// .globl	_Z9cuda_gemmIiLi128ELi1ELi1ELi4096ELi16ELi16ELi64ELi0ELi0EEviiiPT_S1_S1_iii
.visible .entry _Z9cuda_gemmIiLi128ELi1ELi1ELi4096ELi16ELi16ELi64ELi0ELi0EEviiiPT_S1_S1_iii(
	.param .u32 _Z9cuda_gemmIiLi128ELi1ELi1ELi4096ELi16ELi16ELi64ELi0ELi0EEviiiPT_S1_S1_iii_param_0,
	.param .u32 _Z9cuda_gemmIiLi128ELi1ELi1ELi4096ELi16ELi16ELi64ELi0ELi0EEviiiPT_S1_S1_iii_param_1,
	.param .u32 _Z9cuda_gemmIiLi128ELi1ELi1ELi4096ELi16ELi16ELi64ELi0ELi0EEviiiPT_S1_S1_iii_param_2,
	.param .u64 .ptr .align 1 _Z9cuda_gemmIiLi128ELi1ELi1ELi4096ELi16ELi16ELi64ELi0ELi0EEviiiPT_S1_S1_iii_param_3,
	.param .u64 .ptr .align 1 _Z9cuda_gemmIiLi128ELi1ELi1ELi4096ELi16ELi16ELi64ELi0ELi0EEviiiPT_S1_S1_iii_param_4,
	.param .u64 .ptr .align 1 _Z9cuda_gemmIiLi128ELi1ELi1ELi4096ELi16ELi16ELi64ELi0ELi0EEviiiPT_S1_S1_iii_param_5,
	.param .u32 _Z9cuda_gemmIiLi128ELi1ELi1ELi4096ELi16ELi16ELi64ELi0ELi0EEviiiPT_S1_S1_iii_param_6,
	.param .u32 _Z9cuda_gemmIiLi128ELi1ELi1ELi4096ELi16ELi16ELi64ELi0ELi0EEviiiPT_S1_S1_iii_param_7,
	.param .u32 _Z9cuda_gemmIiLi128ELi1ELi1ELi4096ELi16ELi16ELi64ELi0ELi0EEviiiPT_S1_S1_iii_param_8
)
.maxntid 128
{
	.local .align 16 .b8 	__local_depot236[128];
	.reg .b64 	%SP;
	.reg .b64 	%SPL;
	.reg .pred 	%p<93>;
	.reg .b16 	%rs<8>;
	.reg .b32 	%r<788>;
	.reg .b64 	%rd<88>;
	// demoted variable
	.shared .align 128 .b8 _ZZ9cuda_gemmIiLi128ELi1ELi1ELi4096ELi16ELi16ELi64ELi0ELi0EEviiiPT_S1_S1_iiiE11kron_fac_sh[1088];
	// demoted variable
	.shared .align 128 .b8 _ZZ9cuda_gemmIiLi128ELi1ELi1ELi4096ELi16ELi16ELi64ELi0ELi0EEviiiPT_S1_S1_iiiE3Ash[16384];
	mov.u64 	%SPL, __local_depot236;
	ld.param.u32 	%r245, [_Z9cuda_gemmIiLi128ELi1ELi1ELi4096ELi16ELi16ELi64ELi0ELi0EEviiiPT_S1_S1_iii_param_1];
	ld.param.u32 	%r246, [_Z9cuda_gemmIiLi128ELi1ELi1ELi4096ELi16ELi16ELi64ELi0ELi0EEviiiPT_S1_S1_iii_param_2];
	ld.param.u64 	%rd6, [_Z9cuda_gemmIiLi128ELi1ELi1ELi4096ELi16ELi16ELi64ELi0ELi0EEviiiPT_S1_S1_iii_param_3];
	ld.param.u64 	%rd4, [_Z9cuda_gemmIiLi128ELi1ELi1ELi4096ELi16ELi16ELi64ELi0ELi0EEviiiPT_S1_S1_iii_param_4];
	ld.param.u32 	%r247, [_Z9cuda_gemmIiLi128ELi1ELi1ELi4096ELi16ELi16ELi64ELi0ELi0EEviiiPT_S1_S1_iii_param_6];
	ld.param.u32 	%r248, [_Z9cuda_gemmIiLi128ELi1ELi1ELi4096ELi16ELi16ELi64ELi0ELi0EEviiiPT_S1_S1_iii_param_7];
	cvta.to.global.u64 	%rd1, %rd6;
	add.u64 	%rd2, %SPL, 0;
	mov.u32 	%r1, %tid.x;
	mul.lo.s32 	%r2, %r248, %r247;
	setp.ge.u32 	%p1, %r1, %r2;
	@%p1 bra 	$L__BB236_3;
	mov.u32 	%r3, %ntid.x;
	cvta.to.global.u64 	%rd3, %rd4;
	mov.u32 	%r684, %r1;
$L__BB236_2:
	mul.wide.u32 	%rd8, %r684, 4;
	add.s64 	%rd9, %rd3, %rd8;
	ld.global.u32 	%r249, [%rd9];
	rem.u32 	%r250, %r684, %r247;
	mov.u32 	%r251, _ZZ9cuda_gemmIiLi128ELi1ELi1ELi4096ELi16ELi16ELi64ELi0ELi0EEviiiPT_S1_S1_iiiE11kron_fac_sh;
	mad.lo.s32 	%r252, %r250, 68, %r251;
	div.u32 	%r253, %r684, %r248;
	shl.b32 	%r254, %r253, 2;
	add.s32 	%r255, %r252, %r254;
	st.shared.u32 	[%r255], %r249;
	add.s32 	%r684, %r684, %r3;
	setp.lt.u32 	%p2, %r684, %r2;
	@%p2 bra 	$L__BB236_2;
$L__BB236_3:
	div.s32 	%r6, 4096, %r248;
	min.s32 	%r7, %r6, 128;
	cvt.u16.u32 	%rs3, %r7;
	div.s16 	%rs1, 128, %rs3;
	div.s16 	%rs4, 16, %rs1;
	cvt.s32.s16 	%r8, %rs4;
	div.u32 	%r10, %r1, %r7;
	mul.lo.s32 	%r256, %r10, %r7;
	sub.s32 	%r9, %r1, %r256;
	mov.u32 	%r11, %ctaid.y;
	mov.u32 	%r257, %nctaid.y;
	setp.ge.u32 	%p3, %r11, %r257;
	@%p3 bra 	$L__BB236_114;
	mov.u32 	%r258, %ctaid.x;
	shl.b32 	%r687, %r1, 2;
	shl.b32 	%r259, %r258, 12;
	mov.u32 	%r260, %ntid.x;
	shl.b32 	%r13, %r260, 2;
	and.b32  	%r14, %r9, 15;
	min.s32 	%r15, %r247, 16;
	mul.lo.s32 	%r16, %r6, %r258;
	mov.b32 	%r261, 0;
	st.local.v4.u32 	[%rd2], {%r261, %r261, %r261, %r261};
	st.local.v4.u32 	[%rd2+16], {%r261, %r261, %r261, %r261};
	st.local.v4.u32 	[%rd2+32], {%r261, %r261, %r261, %r261};
	st.local.v4.u32 	[%rd2+48], {%r261, %r261, %r261, %r261};
	st.local.v4.u32 	[%rd2+64], {%r261, %r261, %r261, %r261};
	st.local.v4.u32 	[%rd2+80], {%r261, %r261, %r261, %r261};
	st.local.v4.u32 	[%rd2+96], {%r261, %r261, %r261, %r261};
	st.local.v4.u32 	[%rd2+112], {%r261, %r261, %r261, %r261};
	mad.lo.s32 	%r17, %r11, %r246, %r259;
	xor.b32  	%r262, %r687, 4095;
	sub.s32 	%r263, %r262, %r13;
	cvt.u16.u32 	%rs5, %r263;
	cvt.u16.u32 	%rs6, %r13;
	div.u16 	%rs7, %rs5, %rs6;
	and.b16  	%rs2, %rs7, 3;
	setp.eq.s16 	%p4, %rs2, 2;
	@%p4 bra 	$L__BB236_7;
	cvt.u32.u16 	%r18, %rs2;
	mov.b32 	%r686, 0;
$L__BB236_6:
	.pragma "nounroll";
	add.s32 	%r265, %r17, %r687;
	mul.wide.s32 	%rd10, %r265, 4;
	add.s64 	%rd11, %rd1, %rd10;
	ld.global.v4.u32 	{%r266, %r267, %r268, %r269}, [%rd11];
	shl.b32 	%r270, %r687, 2;
	mov.u32 	%r271, _ZZ9cuda_gemmIiLi128ELi1ELi1ELi4096ELi16ELi16ELi64ELi0ELi0EEviiiPT_S1_S1_iiiE3Ash;
	add.s32 	%r272, %r271, %r270;
	st.shared.v4.u32 	[%r272], {%r266, %r267, %r268, %r269};
	add.s32 	%r687, %r687, %r13;
	add.s32 	%r686, %r686, 1;
	xor.b32  	%r273, %r686, %r18;
	setp.ne.s32 	%p5, %r273, 2;
	@%p5 bra 	$L__BB236_6;
$L__BB236_7:
	mov.u32 	%r280, _ZZ9cuda_gemmIiLi128ELi1ELi1ELi4096ELi16ELi16ELi64ELi0ELi0EEviiiPT_S1_S1_iiiE3Ash;
	shl.b32 	%r288, %r13, 2;
$L__BB236_8:
	add.s32 	%r274, %r17, %r687;
	mul.wide.s32 	%rd12, %r274, 4;
	add.s64 	%rd13, %rd1, %rd12;
	ld.global.v4.u32 	{%r275, %r276, %r277, %r278}, [%rd13];
	shl.b32 	%r279, %r687, 2;
	add.s32 	%r281, %r280, %r279;
	st.shared.v4.u32 	[%r281], {%r275, %r276, %r277, %r278};
	add.s32 	%r282, %r687, %r13;
	add.s32 	%r283, %r17, %r282;
	mul.wide.s32 	%rd14, %r283, 4;
	add.s64 	%rd15, %rd1, %rd14;
	ld.global.v4.u32 	{%r284, %r285, %r286, %r287}, [%rd15];
	add.s32 	%r289, %r281, %r288;
	st.shared.v4.u32 	[%r289], {%r284, %r285, %r286, %r287};
	add.s32 	%r290, %r282, %r13;
	add.s32 	%r291, %r17, %r290;
	mul.wide.s32 	%rd16, %r291, 4;
	add.s64 	%rd17, %rd1, %rd16;
	ld.global.v4.u32 	{%r292, %r293, %r294, %r295}, [%rd17];
	add.s32 	%r296, %r289, %r288;
	st.shared.v4.u32 	[%r296], {%r292, %r293, %r294, %r295};
	add.s32 	%r297, %r290, %r13;
	add.s32 	%r298, %r17, %r297;
	mul.wide.s32 	%rd18, %r298, 4;
	add.s64 	%rd19, %rd1, %rd18;
	ld.global.v4.u32 	{%r299, %r300, %r301, %r302}, [%rd19];
	add.s32 	%r303, %r296, %r288;
	st.shared.v4.u32 	[%r303], {%r299, %r300, %r301, %r302};
	add.s32 	%r687, %r297, %r13;
	setp.lt.u32 	%p6, %r687, 4096;
	@%p6 bra 	$L__BB236_8;
	setp.lt.s32 	%p7, %r6, 1;
	bar.sync 	0;
	mov.b32 	%r689, 0;
	mov.u32 	%r690, %r689;
	mov.u32 	%r691, %r689;
	mov.u32 	%r692, %r689;
	mov.u32 	%r693, %r689;
	mov.u32 	%r694, %r689;
	mov.u32 	%r695, %r689;
	mov.u32 	%r696, %r689;
	mov.u32 	%r697, %r689;
	mov.u32 	%r698, %r689;
	mov.u32 	%r699, %r689;
	mov.u32 	%r700, %r689;
	mov.u32 	%r701, %r689;
	mov.u32 	%r702, %r689;
	mov.u32 	%r703, %r689;
	mov.u32 	%r704, %r689;
	mov.u32 	%r705, %r689;
	mov.u32 	%r706, %r689;
	mov.u32 	%r707, %r689;
	mov.u32 	%r708, %r689;
	mov.u32 	%r709, %r689;
	mov.u32 	%r710, %r689;
	mov.u32 	%r711, %r689;
	mov.u32 	%r712, %r689;
	mov.u32 	%r713, %r689;
	mov.u32 	%r714, %r689;
	mov.u32 	%r715, %r689;
	mov.u32 	%r716, %r689;
	mov.u32 	%r717, %r689;
	mov.u32 	%r718, %r689;
	mov.u32 	%r719, %r689;
	mov.u32 	%r720, %r689;
	@%p7 bra 	$L__BB236_113;
	add.s32 	%r307, %r9, 1;
	and.b32  	%r26, %r307, 15;
	add.s32 	%r308, %r9, 2;
	and.b32  	%r27, %r308, 15;
	add.s32 	%r309, %r9, 3;
	and.b32  	%r28, %r309, 15;
	add.s32 	%r310, %r9, 4;
	and.b32  	%r29, %r310, 15;
	add.s32 	%r311, %r9, 5;
	and.b32  	%r30, %r311, 15;
	add.s32 	%r312, %r9, 6;
	and.b32  	%r31, %r312, 15;
	add.s32 	%r313, %r9, 7;
	and.b32  	%r32, %r313, 15;
	xor.b32  	%r33, %r14, 8;
	add.s32 	%r314, %r9, 9;
	and.b32  	%r34, %r314, 15;
	add.s32 	%r315, %r9, 10;
	and.b32  	%r35, %r315, 15;
	add.s32 	%r316, %r9, 11;
	and.b32  	%r36, %r316, 15;
	add.s32 	%r317, %r9, 12;
	and.b32  	%r37, %r317, 15;
	add.s32 	%r318, %r9, 13;
	and.b32  	%r38, %r318, 15;
	add.s32 	%r319, %r9, 14;
	and.b32  	%r39, %r319, 15;
	add.s32 	%r320, %r9, -1;
	and.b32  	%r40, %r320, 15;
	setp.lt.s32 	%p8, %r14, %r248;
	selp.b32 	%r321, 0, %r248, %p8;
	sub.s32 	%r41, %r14, %r321;
	add.s32 	%r322, %r14, 1;
	setp.lt.s32 	%p9, %r322, %r248;
	selp.b32 	%r323, 0, %r248, %p9;
	sub.s32 	%r42, %r322, %r323;
	add.s32 	%r324, %r14, 2;
	setp.lt.s32 	%p10, %r324, %r248;
	selp.b32 	%r325, 0, %r248, %p10;
	sub.s32 	%r43, %r324, %r325;
	add.s32 	%r326, %r14, 3;
	setp.lt.s32 	%p11, %r326, %r248;
	selp.b32 	%r327, 0, %r248, %p11;
	sub.s32 	%r44, %r326, %r327;
	add.s32 	%r328, %r14, 4;
	setp.lt.s32 	%p12, %r328, %r248;
	selp.b32 	%r329, 0, %r248, %p12;
	sub.s32 	%r45, %r328, %r329;
	add.s32 	%r330, %r14, 5;
	setp.lt.s32 	%p13, %r330, %r248;
	selp.b32 	%r331, 0, %r248, %p13;
	sub.s32 	%r46, %r330, %r331;
	add.s32 	%r332, %r14, 6;
	setp.lt.s32 	%p14, %r332, %r248;
	selp.b32 	%r333, 0, %r248, %p14;
	sub.s32 	%r47, %r332, %r333;
	add.s32 	%r334, %r14, 7;
	setp.lt.s32 	%p15, %r334, %r248;
	selp.b32 	%r335, 0, %r248, %p15;
	sub.s32 	%r48, %r334, %r335;
	add.s32 	%r336, %r14, 8;
	setp.lt.s32 	%p16, %r336, %r248;
	selp.b32 	%r337, 0, %r248, %p16;
	sub.s32 	%r49, %r336, %r337;
	add.s32 	%r338, %r14, 9;
	setp.lt.s32 	%p17, %r338, %r248;
	selp.b32 	%r339, 0, %r248, %p17;
	sub.s32 	%r50, %r338, %r339;
	add.s32 	%r340, %r14, 10;
	setp.lt.s32 	%p18, %r340, %r248;
	selp.b32 	%r341, 0, %r248, %p18;
	sub.s32 	%r51, %r340, %r341;
	add.s32 	%r342, %r14, 11;
	setp.lt.s32 	%p19, %r342, %r248;
	selp.b32 	%r343, 0, %r248, %p19;
	sub.s32 	%r52, %r342, %r343;
	add.s32 	%r344, %r14, 12;
	setp.lt.s32 	%p20, %r344, %r248;
	selp.b32 	%r345, 0, %r248, %p20;
	sub.s32 	%r53, %r344, %r345;
	add.s32 	%r346, %r14, 13;
	setp.lt.s32 	%p21, %r346, %r248;
	selp.b32 	%r347, 0, %r248, %p21;
	sub.s32 	%r54, %r346, %r347;
	add.s32 	%r348, %r14, 14;
	setp.lt.s32 	%p22, %r348, %r248;
	selp.b32 	%r349, 0, %r248, %p22;
	sub.s32 	%r55, %r348, %r349;
	add.s32 	%r350, %r14, 15;
	setp.lt.s32 	%p23, %r350, %r248;
	selp.b32 	%r351, 0, %r248, %p23;
	sub.s32 	%r56, %r350, %r351;
	cvt.s32.s16 	%r57, %rs1;
	mov.b32 	%r737, 0;
	mov.u32 	%r738, %r737;
$L__BB236_11:
	setp.gt.s32 	%p24, %r248, 0;
	add.s32 	%r352, %r738, %r9;
	mul.lo.s32 	%r108, %r352, %r248;
	@%p24 bra 	$L__BB236_12;
	bra.uni 	$L__BB236_13;
$L__BB236_12:
	add.s32 	%r353, %r14, %r108;
	shl.b32 	%r354, %r353, 2;
	mov.u32 	%r355, _ZZ9cuda_gemmIiLi128ELi1ELi1ELi4096ELi16ELi16ELi64ELi0ELi0EEviiiPT_S1_S1_iiiE3Ash;
	add.s32 	%r356, %r355, %r354;
	ld.shared.u32 	%r739, [%r356];
$L__BB236_13:
	setp.lt.s32 	%p25, %r248, 2;
	@%p25 bra 	$L__BB236_15;
	add.s32 	%r357, %r26, %r108;
	shl.b32 	%r358, %r357, 2;
	mov.u32 	%r359, _ZZ9cuda_gemmIiLi128ELi1ELi1ELi4096ELi16ELi16ELi64ELi0ELi0EEviiiPT_S1_S1_iiiE3Ash;
	add.s32 	%r360, %r359, %r358;
	ld.shared.u32 	%r735, [%r360];
$L__BB236_15:
	setp.lt.s32 	%p26, %r248, 3;
	@%p26 bra 	$L__BB236_17;
	add.s32 	%r361, %r27, %r108;
	shl.b32 	%r362, %r361, 2;
	mov.u32 	%r363, _ZZ9cuda_gemmIiLi128ELi1ELi1ELi4096ELi16ELi16ELi64ELi0ELi0EEviiiPT_S1_S1_iiiE3Ash;
	add.s32 	%r364, %r363, %r362;
	ld.shared.u32 	%r734, [%r364];
$L__BB236_17:
	setp.lt.s32 	%p27, %r248, 4;
	@%p27 bra 	$L__BB236_19;
	add.s32 	%r365, %r28, %r108;
	shl.b32 	%r366, %r365, 2;
	mov.u32 	%r367, _ZZ9cuda_gemmIiLi128ELi1ELi1ELi4096ELi16ELi16ELi64ELi0ELi0EEviiiPT_S1_S1_iiiE3Ash;
	add.s32 	%r368, %r367, %r366;
	ld.shared.u32 	%r733, [%r368];
$L__BB236_19:
	setp.lt.s32 	%p28, %r248, 5;
	@%p28 bra 	$L__BB236_21;
	add.s32 	%r369, %r29, %r108;
	shl.b32 	%r370, %r369, 2;
	mov.u32 	%r371, _ZZ9cuda_gemmIiLi128ELi1ELi1ELi4096ELi16ELi16ELi64ELi0ELi0EEviiiPT_S1_S1_iiiE3Ash;
	add.s32 	%r372, %r371, %r370;
	ld.shared.u32 	%r732, [%r372];
$L__BB236_21:
	setp.lt.s32 	%p29, %r248, 6;
	@%p29 bra 	$L__BB236_23;
	add.s32 	%r373, %r30, %r108;
	shl.b32 	%r374, %r373, 2;
	mov.u32 	%r375, _ZZ9cuda_gemmIiLi128ELi1ELi1ELi4096ELi16ELi16ELi64ELi0ELi0EEviiiPT_S1_S1_iiiE3Ash;
	add.s32 	%r376, %r375, %r374;
	ld.shared.u32 	%r731, [%r376];
$L__BB236_23:
	setp.lt.s32 	%p30, %r248, 7;
	@%p30 bra 	$L__BB236_25;
	add.s32 	%r377, %r31, %r108;
	shl.b32 	%r378, %r377, 2;
	mov.u32 	%r379, _ZZ9cuda_gemmIiLi128ELi1ELi1ELi4096ELi16ELi16ELi64ELi0ELi0EEviiiPT_S1_S1_iiiE3Ash;
	add.s32 	%r380, %r379, %r378;
	ld.shared.u32 	%r730, [%r380];
$L__BB236_25:
	setp.lt.s32 	%p31, %r248, 8;
	@%p31 bra 	$L__BB236_27;
	add.s32 	%r381, %r32, %r108;
	shl.b32 	%r382, %r381, 2;
	mov.u32 	%r383, _ZZ9cuda_gemmIiLi128ELi1ELi1ELi4096ELi16ELi16ELi64ELi0ELi0EEviiiPT_S1_S1_iiiE3Ash;
	add.s32 	%r384, %r383, %r382;
	ld.shared.u32 	%r729, [%r384];
$L__BB236_27:
	setp.lt.s32 	%p32, %r248, 9;
	@%p32 bra 	$L__BB236_29;
	add.s32 	%r385, %r33, %r108;
	shl.b32 	%r386, %r385, 2;
	mov.u32 	%r387, _ZZ9cuda_gemmIiLi128ELi1ELi1ELi4096ELi16ELi16ELi64ELi0ELi0EEviiiPT_S1_S1_iiiE3Ash;
	add.s32 	%r388, %r387, %r386;
	ld.shared.u32 	%r728, [%r388];
$L__BB236_29:
	setp.lt.s32 	%p33, %r248, 10;
	@%p33 bra 	$L__BB236_31;
	add.s32 	%r389, %r34, %r108;
	shl.b32 	%r390, %r389, 2;
	mov.u32 	%r391, _ZZ9cuda_gemmIiLi128ELi1ELi1ELi4096ELi16ELi16ELi64ELi0ELi0EEviiiPT_S1_S1_iiiE3Ash;
	add.s32 	%r392, %r391, %r390;
	ld.shared.u32 	%r727, [%r392];
$L__BB236_31:
	setp.lt.s32 	%p34, %r248, 11;
	@%p34 bra 	$L__BB236_33;
	add.s32 	%r393, %r35, %r108;
	shl.b32 	%r394, %r393, 2;
	mov.u32 	%r395, _ZZ9cuda_gemmIiLi128ELi1ELi1ELi4096ELi16ELi16ELi64ELi0ELi0EEviiiPT_S1_S1_iiiE3Ash;
	add.s32 	%r396, %r395, %r394;
	ld.shared.u32 	%r726, [%r396];
$L__BB236_33:
	setp.lt.s32 	%p35, %r248, 12;
	@%p35 bra 	$L__BB236_35;
	add.s32 	%r397, %r36, %r108;
	shl.b32 	%r398, %r397, 2;
	mov.u32 	%r399, _ZZ9cuda_gemmIiLi128ELi1ELi1ELi4096ELi16ELi16ELi64ELi0ELi0EEviiiPT_S1_S1_iiiE3Ash;
	add.s32 	%r400, %r399, %r398;
	ld.shared.u32 	%r725, [%r400];
$L__BB236_35:
	setp.lt.s32 	%p36, %r248, 13;
	@%p36 bra 	$L__BB236_37;
	add.s32 	%r401, %r37, %r108;
	shl.b32 	%r402, %r401, 2;
	mov.u32 	%r403, _ZZ9cuda_gemmIiLi128ELi1ELi1ELi4096ELi16ELi16ELi64ELi0ELi0EEviiiPT_S1_S1_iiiE3Ash;
	add.s32 	%r404, %r403, %r402;
	ld.shared.u32 	%r724, [%r404];
$L__BB236_37:
	setp.lt.s32 	%p37, %r248, 14;
	@%p37 bra 	$L__BB236_39;
	add.s32 	%r405, %r38, %r108;
	shl.b32 	%r406, %r405, 2;
	mov.u32 	%r407, _ZZ9cuda_gemmIiLi128ELi1ELi1ELi4096ELi16ELi16ELi64ELi0ELi0EEviiiPT_S1_S1_iiiE3Ash;
	add.s32 	%r408, %r407, %r406;
	ld.shared.u32 	%r723, [%r408];
$L__BB236_39:
	setp.lt.s32 	%p38, %r248, 15;
	@%p38 bra 	$L__BB236_41;
	add.s32 	%r409, %r39, %r108;
	shl.b32 	%r410, %r409, 2;
	mov.u32 	%r411, _ZZ9cuda_gemmIiLi128ELi1ELi1ELi4096ELi16ELi16ELi64ELi0ELi0EEviiiPT_S1_S1_iiiE3Ash;
	add.s32 	%r412, %r411, %r410;
	ld.shared.u32 	%r722, [%r412];
$L__BB236_41:
	setp.lt.s32 	%p39, %r248, 16;
	@%p39 bra 	$L__BB236_43;
	add.s32 	%r413, %r40, %r108;
	shl.b32 	%r414, %r413, 2;
	mov.u32 	%r415, _ZZ9cuda_gemmIiLi128ELi1ELi1ELi4096ELi16ELi16ELi64ELi0ELi0EEviiiPT_S1_S1_iiiE3Ash;
	add.s32 	%r416, %r415, %r414;
	ld.shared.u32 	%r721, [%r416];
$L__BB236_43:
	setp.lt.s32 	%p40, %r10, %r15;
	@%p40 bra 	$L__BB236_44;
	bra.uni 	$L__BB236_111;
$L__BB236_44:
	mul.lo.s32 	%r755, %r737, %r8;
	mov.u32 	%r756, %r10;
$L__BB236_45:
	setp.gt.u32 	%p41, %r248, 64;
	mov.u32 	%r417, _ZZ9cuda_gemmIiLi128ELi1ELi1ELi4096ELi16ELi16ELi64ELi0ELi0EEviiiPT_S1_S1_iiiE11kron_fac_sh;
	mad.lo.s32 	%r144, %r756, 68, %r417;
	shl.b32 	%r418, %r1, 2;
	and.b32  	%r419, %r418, 60;
	add.s32 	%r420, %r144, %r419;
	ld.shared.u32 	%r145, [%r420];
	@%p41 bra 	$L__BB236_78;
	setp.eq.s32 	%p58, %r248, 0;
	mov.b32 	%r758, 0;
	@%p58 bra 	$L__BB236_48;
	shfl.sync.idx.b32	%r471|%p59, %r145, %r41, 4127, -1;
	mul.lo.s32 	%r758, %r471, %r739;
$L__BB236_48:
	setp.lt.s32 	%p60, %r248, 2;
	@%p60 bra 	$L__BB236_50;
	shfl.sync.idx.b32	%r472|%p61, %r145, %r42, 4127, -1;
	mad.lo.s32 	%r758, %r472, %r735, %r758;
$L__BB236_50:
	setp.lt.s32 	%p62, %r248, 3;
	@%p62 bra 	$L__BB236_52;
	shfl.sync.idx.b32	%r473|%p63, %r145, %r43, 4127, -1;
	mad.lo.s32 	%r758, %r473, %r734, %r758;
$L__BB236_52:
	setp.lt.s32 	%p64, %r248, 4;
	@%p64 bra 	$L__BB236_54;
	shfl.sync.idx.b32	%r474|%p65, %r145, %r44, 4127, -1;
	mad.lo.s32 	%r758, %r474, %r733, %r758;
$L__BB236_54:
	setp.lt.s32 	%p66, %r248, 5;
	@%p66 bra 	$L__BB236_56;
	shfl.sync.idx.b32	%r475|%p67, %r145, %r45, 4127, -1;
	mad.lo.s32 	%r758, %r475, %r732, %r758;
$L__BB236_56:
	setp.lt.s32 	%p68, %r248, 6;
	@%p68 bra 	$L__BB236_58;
	shfl.sync.idx.b32	%r476|%p69, %r145, %r46, 4127, -1;
	mad.lo.s32 	%r758, %r476, %r731, %r758;
$L__BB236_58:
	setp.lt.s32 	%p70, %r248, 7;
	@%p70 bra 	$L__BB236_60;
	shfl.sync.idx.b32	%r477|%p71, %r145, %r47, 4127, -1;
	mad.lo.s32 	%r758, %r477, %r730, %r758;
$L__BB236_60:
	setp.lt.s32 	%p72, %r248, 8;
	@%p72 bra 	$L__BB236_62;
	shfl.sync.idx.b32	%r478|%p73, %r145, %r48, 4127, -1;
	mad.lo.s32 	%r758, %r478, %r729, %r758;
$L__BB236_62:
	setp.lt.s32 	%p74, %r248, 9;
	@%p74 bra 	$L__BB236_64;
	shfl.sync.idx.b32	%r479|%p75, %r145, %r49, 4127, -1;
	mad.lo.s32 	%r758, %r479, %r728, %r758;
$L__BB236_64:
	setp.lt.s32 	%p76, %r248, 10;
	@%p76 bra 	$L__BB236_66;
	shfl.sync.idx.b32	%r480|%p77, %r145, %r50, 4127, -1;
	mad.lo.s32 	%r758, %r480, %r727, %r758;
$L__BB236_66:
	setp.lt.s32 	%p78, %r248, 11;
	@%p78 bra 	$L__BB236_68;
	shfl.sync.idx.b32	%r481|%p79, %r145, %r51, 4127, -1;
	mad.lo.s32 	%r758, %r481, %r726, %r758;
$L__BB236_68:
	setp.lt.s32 	%p80, %r248, 12;
	@%p80 bra 	$L__BB236_70;
	shfl.sync.idx.b32	%r482|%p81, %r145, %r52, 4127, -1;
	mad.lo.s32 	%r758, %r482, %r725, %r758;
$L__BB236_70:
	setp.lt.s32 	%p82, %r248, 13;
	@%p82 bra 	$L__BB236_72;
	shfl.sync.idx.b32	%r483|%p83, %r145, %r53, 4127, -1;
	mad.lo.s32 	%r758, %r483, %r724, %r758;
$L__BB236_72:
	setp.lt.s32 	%p84, %r248, 14;
	@%p84 bra 	$L__BB236_74;
	shfl.sync.idx.b32	%r484|%p85, %r145, %r54, 4127, -1;
	mad.lo.s32 	%r758, %r484, %r723, %r758;
$L__BB236_74:
	setp.lt.s32 	%p86, %r248, 15;
	@%p86 bra 	$L__BB236_76;
	shfl.sync.idx.b32	%r485|%p87, %r145, %r55, 4127, -1;
	mad.lo.s32 	%r758, %r485, %r722, %r758;
$L__BB236_76:
	setp.lt.s32 	%p88, %r248, 16;
	@%p88 bra 	$L__BB236_110;
	shfl.sync.idx.b32	%r486|%p89, %r145, %r56, 4127, -1;
	mad.lo.s32 	%r758, %r486, %r721, %r758;
	bra.uni 	$L__BB236_110;
$L__BB236_78:
	setp.lt.s32 	%p42, %r248, 1;
	mov.b32 	%r758, 0;
	@%p42 bra 	$L__BB236_80;
	shl.b32 	%r422, %r14, 2;
	add.s32 	%r423, %r144, %r422;
	ld.shared.u32 	%r424, [%r423];
	mul.lo.s32 	%r758, %r424, %r739;
$L__BB236_80:
	@%p25 bra 	$L__BB236_82;
	shl.b32 	%r425, %r26, 2;
	add.s32 	%r426, %r144, %r425;
	ld.shared.u32 	%r427, [%r426];
	mad.lo.s32 	%r758, %r427, %r735, %r758;
$L__BB236_82:
	@%p26 bra 	$L__BB236_84;
	shl.b32 	%r428, %r27, 2;
	add.s32 	%r429, %r144, %r428;
	ld.shared.u32 	%r430, [%r429];
	mad.lo.s32 	%r758, %r430, %r734, %r758;
$L__BB236_84:
	@%p27 bra 	$L__BB236_86;
	shl.b32 	%r431, %r28, 2;
	add.s32 	%r432, %r144, %r431;
	ld.shared.u32 	%r433, [%r432];
	mad.lo.s32 	%r758, %r433, %r733, %r758;
$L__BB236_86:
	@%p28 bra 	$L__BB236_88;
	shl.b32 	%r434, %r29, 2;
	add.s32 	%r435, %r144, %r434;
	ld.shared.u32 	%r436, [%r435];
	mad.lo.s32 	%r758, %r436, %r732, %r758;
$L__BB236_88:
	@%p29 bra 	$L__BB236_90;
	shl.b32 	%r437, %r30, 2;
	add.s32 	%r438, %r144, %r437;
	ld.shared.u32 	%r439, [%r438];
	mad.lo.s32 	%r758, %r439, %r731, %r758;
$L__BB236_90:
	@%p30 bra 	$L__BB236_92;
	shl.b32 	%r440, %r31, 2;
	add.s32 	%r441, %r144, %r440;
	ld.shared.u32 	%r442, [%r441];
	mad.lo.s32 	%r758, %r442, %r730, %r758;
$L__BB236_92:
	setp.lt.s32 	%p49, %r248, 8;
	@%p49 bra 	$L__BB236_94;
	shl.b32 	%r443, %r32, 2;
	add.s32 	%r444, %r144, %r443;
	ld.shared.u32 	%r445, [%r444];
	mad.lo.s32 	%r758, %r445, %r729, %r758;
$L__BB236_94:
	setp.lt.s32 	%p50, %r248, 9;
	@%p50 bra 	$L__BB236_96;
	shl.b32 	%r446, %r33, 2;
	add.s32 	%r447, %r144, %r446;
	ld.shared.u32 	%r448, [%r447];
	mad.lo.s32 	%r758, %r448, %r728, %r758;
$L__BB236_96:
	setp.lt.s32 	%p51, %r248, 10;
	@%p51 bra 	$L__BB236_98;
	shl.b32 	%r449, %r34, 2;
	add.s32 	%r450, %r144, %r449;
	ld.shared.u32 	%r451, [%r450];
	mad.lo.s32 	%r758, %r451, %r727, %r758;
$L__BB236_98:
	setp.lt.s32 	%p52, %r248, 11;
	@%p52 bra 	$L__BB236_100;
	shl.b32 	%r452, %r35, 2;
	add.s32 	%r453, %r144, %r452;
	ld.shared.u32 	%r454, [%r453];
	mad.lo.s32 	%r758, %r454, %r726, %r758;
$L__BB236_100:
	setp.lt.s32 	%p53, %r248, 12;
	@%p53 bra 	$L__BB236_102;
	shl.b32 	%r455, %r36, 2;
	add.s32 	%r456, %r144, %r455;
	ld.shared.u32 	%r457, [%r456];
	mad.lo.s32 	%r758, %r457, %r725, %r758;
$L__BB236_102:
	setp.lt.s32 	%p54, %r248, 13;
	@%p54 bra 	$L__BB236_104;
	shl.b32 	%r458, %r37, 2;
	add.s32 	%r459, %r144, %r458;
	ld.shared.u32 	%r460, [%r459];
	mad.lo.s32 	%r758, %r460, %r724, %r758;
$L__BB236_104:
	setp.lt.s32 	%p55, %r248, 14;
	@%p55 bra 	$L__BB236_106;
	shl.b32 	%r461, %r38, 2;
	add.s32 	%r462, %r144, %r461;
	ld.shared.u32 	%r463, [%r462];
	mad.lo.s32 	%r758, %r463, %r723, %r758;
$L__BB236_106:
	setp.lt.s32 	%p56, %r248, 15;
	@%p56 bra 	$L__BB236_108;
	shl.b32 	%r464, %r39, 2;
	add.s32 	%r465, %r144, %r464;
	ld.shared.u32 	%r466, [%r465];
	mad.lo.s32 	%r758, %r466, %r722, %r758;
$L__BB236_108:
	setp.lt.s32 	%p57, %r248, 16;
	@%p57 bra 	$L__BB236_110;
	shl.b32 	%r467, %r40, 2;
	add.s32 	%r468, %r144, %r467;
	ld.shared.u32 	%r469, [%r468];
	mad.lo.s32 	%r758, %r469, %r721, %r758;
$L__BB236_110:
	mul.wide.s32 	%rd20, %r755, 4;
	add.s64 	%rd21, %rd2, %rd20;
	ld.local.u32 	%r487, [%rd21];
	add.s32 	%r488, %r487, %r758;
	st.local.u32 	[%rd21], %r488;
	add.s32 	%r756, %r756, %r57;
	add.s32 	%r755, %r755, 1;
	setp.lt.s32 	%p90, %r756, %r15;
	@%p90 bra 	$L__BB236_45;
$L__BB236_111:
	add.s32 	%r738, %r738, %r7;
	add.s32 	%r737, %r737, 1;
	setp.lt.s32 	%p91, %r738, %r6;
	@%p91 bra 	$L__BB236_11;
	ld.local.v4.u32 	{%r720, %r719, %r718, %r717}, [%rd2];
	ld.local.v4.u32 	{%r716, %r715, %r714, %r713}, [%rd2+16];
	ld.local.v4.u32 	{%r712, %r711, %r710, %r709}, [%rd2+32];
	ld.local.v4.u32 	{%r708, %r707, %r706, %r705}, [%rd2+48];
	ld.local.v4.u32 	{%r704, %r703, %r702, %r701}, [%rd2+64];
	ld.local.v4.u32 	{%r700, %r699, %r698, %r697}, [%rd2+80];
	ld.local.v4.u32 	{%r696, %r695, %r694, %r693}, [%rd2+96];
	ld.local.v4.u32 	{%r692, %r691, %r690, %r689}, [%rd2+112];
$L__BB236_113:
	ld.param.u64 	%rd87, [_Z9cuda_gemmIiLi128ELi1ELi1ELi4096ELi16ELi16ELi64ELi0ELi0EEviiiPT_S1_S1_iii_param_5];
	cvta.to.global.u64 	%rd22, %rd87;
	bar.sync 	0;
	shl.b32 	%r489, %r6, 7;
	div.s32 	%r490, %r489, %r7;
	shr.s32 	%r491, %r246, 31;
	shr.u32 	%r492, %r491, 20;
	add.s32 	%r493, %r246, %r492;
	shr.s32 	%r494, %r493, 12;
	mul.lo.s32 	%r495, %r494, %r490;
	add.s32 	%r496, %r16, %r1;
	mad.lo.s32 	%r497, %r11, %r245, %r496;
	mul.wide.s32 	%rd23, %r497, 4;
	add.s64 	%rd24, %rd22, %rd23;
	st.global.u32 	[%rd24], %r720;
	add.s32 	%r498, %r8, 1;
	setp.lt.u32 	%p92, %r498, 3;
	shl.b32 	%r499, %r8, 7;
	selp.b32 	%r500, %r499, 0, %p92;
	rem.s32 	%r501, 1, %r8;
	add.s32 	%r502, %r497, %r500;
	mad.lo.s32 	%r503, %r501, %r495, %r502;
	mul.wide.s32 	%rd25, %r503, 4;
	add.s64 	%rd26, %rd22, %rd25;
	st.global.u32 	[%rd26], %r719;
	div.s32 	%r504, 2, %r8;
	shl.b32 	%r505, %r504, 7;
	mul.lo.s32 	%r506, %r504, %r8;
	sub.s32 	%r507, 2, %r506;
	add.s32 	%r508, %r497, %r505;
	mad.lo.s32 	%r509, %r507, %r495, %r508;
	mul.wide.s32 	%rd27, %r509, 4;
	add.s64 	%rd28, %rd22, %rd27;
	st.global.u32 	[%rd28], %r718;
	div.s32 	%r510, 3, %r8;
	shl.b32 	%r511, %r510, 7;
	mul.lo.s32 	%r512, %r510, %r8;
	sub.s32 	%r513, 3, %r512;
	add.s32 	%r514, %r497, %r511;
	mad.lo.s32 	%r515, %r513, %r495, %r514;
	mul.wide.s32 	%rd29, %r515, 4;
	add.s64 	%rd30, %rd22, %rd29;
	st.global.u32 	[%rd30], %r717;
	div.s32 	%r516, 4, %r8;
	shl.b32 	%r517, %r516, 7;
	mul.lo.s32 	%r518, %r516, %r8;
	sub.s32 	%r519, 4, %r518;
	add.s32 	%r520, %r497, %r517;
	mad.lo.s32 	%r521, %r519, %r495, %r520;
	mul.wide.s32 	%rd31, %r521, 4;
	add.s64 	%rd32, %rd22, %rd31;
	st.global.u32 	[%rd32], %r716;
	div.s32 	%r522, 5, %r8;
	shl.b32 	%r523, %r522, 7;
	mul.lo.s32 	%r524, %r522, %r8;
	sub.s32 	%r525, 5, %r524;
	add.s32 	%r526, %r497, %r523;
	mad.lo.s32 	%r527, %r525, %r495, %r526;
	mul.wide.s32 	%rd33, %r527, 4;
	add.s64 	%rd34, %rd22, %rd33;
	st.global.u32 	[%rd34], %r715;
	div.s32 	%r528, 6, %r8;
	shl.b32 	%r529, %r528, 7;
	mul.lo.s32 	%r530, %r528, %r8;
	sub.s32 	%r531, 6, %r530;
	add.s32 	%r532, %r497, %r529;
	mad.lo.s32 	%r533, %r531, %r495, %r532;
	mul.wide.s32 	%rd35, %r533, 4;
	add.s64 	%rd36, %rd22, %rd35;
	st.global.u32 	[%rd36], %r714;
	div.s32 	%r534, 7, %r8;
	shl.b32 	%r535, %r534, 7;
	mul.lo.s32 	%r536, %r534, %r8;
	sub.s32 	%r537, 7, %r536;
	add.s32 	%r538, %r497, %r535;
	mad.lo.s32 	%r539, %r537, %r495, %r538;
	mul.wide.s32 	%rd37, %r539, 4;
	add.s64 	%rd38, %rd22, %rd37;
	st.global.u32 	[%rd38], %r713;
	div.s32 	%r540, 8, %r8;
	shl.b32 	%r541, %r540, 7;
	mul.lo.s32 	%r542, %r540, %r8;
	sub.s32 	%r543, 8, %r542;
	add.s32 	%r544, %r497, %r541;
	mad.lo.s32 	%r545, %r543, %r495, %r544;
	mul.wide.s32 	%rd39, %r545, 4;
	add.s64 	%rd40, %rd22, %rd39;
	st.global.u32 	[%rd40], %r712;
	div.s32 	%r546, 9, %r8;
	shl.b32 	%r547, %r546, 7;
	mul.lo.s32 	%r548, %r546, %r8;
	sub.s32 	%r549, 9, %r548;
	add.s32 	%r550, %r497, %r547;
	mad.lo.s32 	%r551, %r549, %r495, %r550;
	mul.wide.s32 	%rd41, %r551, 4;
	add.s64 	%rd42, %rd22, %rd41;
	st.global.u32 	[%rd42], %r711;
	div.s32 	%r552, 10, %r8;
	shl.b32 	%r553, %r552, 7;
	mul.lo.s32 	%r554, %r552, %r8;
	sub.s32 	%r555, 10, %r554;
	add.s32 	%r556, %r497, %r553;
	mad.lo.s32 	%r557, %r555, %r495, %r556;
	mul.wide.s32 	%rd43, %r557, 4;
	add.s64 	%rd44, %rd22, %rd43;
	st.global.u32 	[%rd44], %r710;
	div.s32 	%r558, 11, %r8;
	shl.b32 	%r559, %r558, 7;
	mul.lo.s32 	%r560, %r558, %r8;
	sub.s32 	%r561, 11, %r560;
	add.s32 	%r562, %r497, %r559;
	mad.lo.s32 	%r563, %r561, %r495, %r562;
	mul.wide.s32 	%rd45, %r563, 4;
	add.s64 	%rd46, %rd22, %rd45;
	st.global.u32 	[%rd46], %r709;
	div.s32 	%r564, 12, %r8;
	shl.b32 	%r565, %r564, 7;
	mul.lo.s32 	%r566, %r564, %r8;
	sub.s32 	%r567, 12, %r566;
	add.s32 	%r568, %r497, %r565;
	mad.lo.s32 	%r569, %r567, %r495, %r568;
	mul.wide.s32 	%rd47, %r569, 4;
	add.s64 	%rd48, %rd22, %rd47;
	st.global.u32 	[%rd48], %r708;
	div.s32 	%r570, 13, %r8;
	shl.b32 	%r571, %r570, 7;
	mul.lo.s32 	%r572, %r570, %r8;
	sub.s32 	%r573, 13, %r572;
	add.s32 	%r574, %r497, %r571;
	mad.lo.s32 	%r575, %r573, %r495, %r574;
	mul.wide.s32 	%rd49, %r575, 4;
	add.s64 	%rd50, %rd22, %rd49;
	st.global.u32 	[%rd50], %r707;
	div.s32 	%r576, 14, %r8;
	shl.b32 	%r577, %r576, 7;
	mul.lo.s32 	%r578, %r576, %r8;
	sub.s32 	%r579, 14, %r578;
	add.s32 	%r580, %r497, %r577;
	mad.lo.s32 	%r581, %r579, %r495, %r580;
	mul.wide.s32 	%rd51, %r581, 4;
	add.s64 	%rd52, %rd22, %rd51;
	st.global.u32 	[%rd52], %r706;
	div.s32 	%r582, 15, %r8;
	shl.b32 	%r583, %r582, 7;
	mul.lo.s32 	%r584, %r582, %r8;
	sub.s32 	%r585, 15, %r584;
	add.s32 	%r586, %r497, %r583;
	mad.lo.s32 	%r587, %r585, %r495, %r586;
	mul.wide.s32 	%rd53, %r587, 4;
	add.s64 	%rd54, %rd22, %rd53;
	st.global.u32 	[%rd54], %r705;
	div.s32 	%r588, 16, %r8;
	shl.b32 	%r589, %r588, 7;
	mul.lo.s32 	%r590, %r588, %r8;
	sub.s32 	%r591, 16, %r590;
	add.s32 	%r592, %r497, %r589;
	mad.lo.s32 	%r593, %r591, %r495, %r592;
	mul.wide.s32 	%rd55, %r593, 4;
	add.s64 	%rd56, %rd22, %rd55;
	st.global.u32 	[%rd56], %r704;
	div.s32 	%r594, 17, %r8;
	shl.b32 	%r595, %r594, 7;
	mul.lo.s32 	%r596, %r594, %r8;
	sub.s32 	%r597, 17, %r596;
	add.s32 	%r598, %r497, %r595;
	mad.lo.s32 	%r599, %r597, %r495, %r598;
	mul.wide.s32 	%rd57, %r599, 4;
	add.s64 	%rd58, %rd22, %rd57;
	st.global.u32 	[%rd58], %r703;
	div.s32 	%r600, 18, %r8;
	shl.b32 	%r601, %r600, 7;
	mul.lo.s32 	%r602, %r600, %r8;
	sub.s32 	%r603, 18, %r602;
	add.s32 	%r604, %r497, %r601;
	mad.lo.s32 	%r605, %r603, %r495, %r604;
	mul.wide.s32 	%rd59, %r605, 4;
	add.s64 	%rd60, %rd22, %rd59;
	st.global.u32 	[%rd60], %r702;
	div.s32 	%r606, 19, %r8;
	shl.b32 	%r607, %r606, 7;
	mul.lo.s32 	%r608, %r606, %r8;
	sub.s32 	%r609, 19, %r608;
	add.s32 	%r610, %r497, %r607;
	mad.lo.s32 	%r611, %r609, %r495, %r610;
	mul.wide.s32 	%rd61, %r611, 4;
	add.s64 	%rd62, %rd22, %rd61;
	st.global.u32 	[%rd62], %r701;
	div.s32 	%r612, 20, %r8;
	shl.b32 	%r613, %r612, 7;
	mul.lo.s32 	%r614, %r612, %r8;
	sub.s32 	%r615, 20, %r614;
	add.s32 	%r616, %r497, %r613;
	mad.lo.s32 	%r617, %r615, %r495, %r616;
	mul.wide.s32 	%rd63, %r617, 4;
	add.s64 	%rd64, %rd22, %rd63;
	st.global.u32 	[%rd64], %r700;
	div.s32 	%r618, 21, %r8;
	shl.b32 	%r619, %r618, 7;
	mul.lo.s32 	%r620, %r618, %r8;
	sub.s32 	%r621, 21, %r620;
	add.s32 	%r622, %r497, %r619;
	mad.lo.s32 	%r623, %r621, %r495, %r622;
	mul.wide.s32 	%rd65, %r623, 4;
	add.s64 	%rd66, %rd22, %rd65;
	st.global.u32 	[%rd66], %r699;
	div.s32 	%r624, 22, %r8;
	shl.b32 	%r625, %r624, 7;
	mul.lo.s32 	%r626, %r624, %r8;
	sub.s32 	%r627, 22, %r626;
	add.s32 	%r628, %r497, %r625;
	mad.lo.s32 	%r629, %r627, %r495, %r628;
	mul.wide.s32 	%rd67, %r629, 4;
	add.s64 	%rd68, %rd22, %rd67;
	st.global.u32 	[%rd68], %r698;
	div.s32 	%r630, 23, %r8;
	shl.b32 	%r631, %r630, 7;
	mul.lo.s32 	%r632, %r630, %r8;
	sub.s32 	%r633, 23, %r632;
	add.s32 	%r634, %r497, %r631;
	mad.lo.s32 	%r635, %r633, %r495, %r634;
	mul.wide.s32 	%rd69, %r635, 4;
	add.s64 	%rd70, %rd22, %rd69;
	st.global.u32 	[%rd70], %r697;
	div.s32 	%r636, 24, %r8;
	shl.b32 	%r637, %r636, 7;
	mul.lo.s32 	%r638, %r636, %r8;
	sub.s32 	%r639, 24, %r638;
	add.s32 	%r640, %r497, %r637;
	mad.lo.s32 	%r641, %r639, %r495, %r640;
	mul.wide.s32 	%rd71, %r641, 4;
	add.s64 	%rd72, %rd22, %rd71;
	st.global.u32 	[%rd72], %r696;
	div.s32 	%r642, 25, %r8;
	shl.b32 	%r643, %r642, 7;
	mul.lo.s32 	%r644, %r642, %r8;
	sub.s32 	%r645, 25, %r644;
	add.s32 	%r646, %r497, %r643;
	mad.lo.s32 	%r647, %r645, %r495, %r646;
	mul.wide.s32 	%rd73, %r647, 4;
	add.s64 	%rd74, %rd22, %rd73;
	st.global.u32 	[%rd74], %r695;
	div.s32 	%r648, 26, %r8;
	shl.b32 	%r649, %r648, 7;
	mul.lo.s32 	%r650, %r648, %r8;
	sub.s32 	%r651, 26, %r650;
	add.s32 	%r652, %r497, %r649;
	mad.lo.s32 	%r653, %r651, %r495, %r652;
	mul.wide.s32 	%rd75, %r653, 4;
	add.s64 	%rd76, %rd22, %rd75;
	st.global.u32 	[%rd76], %r694;
	div.s32 	%r654, 27, %r8;
	shl.b32 	%r655, %r654, 7;
	mul.lo.s32 	%r656, %r654, %r8;
	sub.s32 	%r657, 27, %r656;
	add.s32 	%r658, %r497, %r655;
	mad.lo.s32 	%r659, %r657, %r495, %r658;
	mul.wide.s32 	%rd77, %r659, 4;
	add.s64 	%rd78, %rd22, %rd77;
	st.global.u32 	[%rd78], %r693;
	div.s32 	%r660, 28, %r8;
	shl.b32 	%r661, %r660, 7;
	mul.lo.s32 	%r662, %r660, %r8;
	sub.s32 	%r663, 28, %r662;
	add.s32 	%r664, %r497, %r661;
	mad.lo.s32 	%r665, %r663, %r495, %r664;
	mul.wide.s32 	%rd79, %r665, 4;
	add.s64 	%rd80, %rd22, %rd79;
	st.global.u32 	[%rd80], %r692;
	div.s32 	%r666, 29, %r8;
	shl.b32 	%r667, %r666, 7;
	mul.lo.s32 	%r668, %r666, %r8;
	sub.s32 	%r669, 29, %r668;
	add.s32 	%r670, %r497, %r667;
	mad.lo.s32 	%r671, %r669, %r495, %r670;
	mul.wide.s32 	%rd81, %r671, 4;
	add.s64 	%rd82, %rd22, %rd81;
	st.global.u32 	[%rd82], %r691;
	div.s32 	%r672, 30, %r8;
	shl.b32 	%r673, %r672, 7;
	mul.lo.s32 	%r674, %r672, %r8;
	sub.s32 	%r675, 30, %r674;
	add.s32 	%r676, %r497, %r673;
	mad.lo.s32 	%r677, %r675, %r495, %r676;
	mul.wide.s32 	%rd83, %r677, 4;
	add.s64 	%rd84, %rd22, %rd83;
	st.global.u32 	[%rd84], %r690;
	div.s32 	%r678, 31, %r8;
	shl.b32 	%r679, %r678, 7;
	mul.lo.s32 	%r680, %r678, %r8;
	sub.s32 	%r681, 31, %r680;
	add.s32 	%r682, %r497, %r679;
	mad.lo.s32 	%r683, %r681, %r495, %r682;
	mul.wide.s32 	%rd85, %r683, 4;
	add.s64 	%rd86, %rd22, %rd85;
	st.global.u32 	[%rd86], %r689;
$L__BB236_114:
	ret;

}
	// .globl	_Z9cuda_gemmIiLi128ELi1ELi1ELi4096ELi16ELi16ELi64ELi0ELi1EEviiiPT_S1_S1_iii
.visible .entry _Z9cuda_gemmIiLi128ELi1ELi1ELi4096ELi16ELi16ELi64ELi0ELi1EEviiiPT_S1_S1_iii(
	.param .u32 _Z9cuda_gemmIiLi128ELi1ELi1ELi4096ELi16ELi16ELi64ELi0ELi1EEviiiPT_S1_S1_iii_param_0,
	.param .u32 _Z9cuda_gemmIiLi128ELi1ELi1ELi4096ELi16ELi16ELi64ELi0ELi1EEviiiPT_S1_S1_iii_param_1,
	.param .u32 _Z9cuda_gemmIiLi128ELi1ELi1ELi4096ELi16ELi16ELi64ELi0ELi1EEviiiPT_S1_S1_iii_param_2,
	.param .u64 .ptr .align 1 _Z9cuda_gemmIiLi128ELi1ELi1ELi4096ELi16ELi16ELi64ELi0ELi1EEviiiPT_S1_S1_iii_param_3,
	.param .u64 .ptr .align 1 _Z9cuda_gemmIiLi128ELi1ELi1ELi4096ELi16ELi16ELi64ELi0ELi1EEviiiPT_S1_S1_iii_param_4,
	.param .u64 .ptr .align 1 _Z9cuda_gemmIiLi128ELi1ELi1ELi4096ELi16ELi16ELi64ELi0ELi1EEviiiPT_S1_S1_iii_param_5,
	.param .u32 _Z9cuda_gemmIiLi128ELi1ELi1ELi4096ELi16ELi16ELi64ELi0ELi1EEviiiPT_S1_S1_iii_param_6,
	.param .u32 _Z9cuda_gemmIiLi128ELi1ELi1ELi4096ELi16ELi16ELi64ELi0ELi1EEviiiPT_S1_S1_iii_param_7,
	.param .u32 _Z9cuda_gemmIiLi128ELi1ELi1ELi4096ELi16ELi16ELi64ELi0ELi1EEviiiPT_S1_S1_iii_param_8
)
.maxntid 128
{
	.local .align 16 .b8 	__local_depot237[128];
	.reg .b64 	%SP;
	.reg .b64 	%SPL;
	.reg .pred 	%p<269>;
	.reg .b16 	%rs<12>;
	.reg .b32 	%r<874>;
	.reg .b64 	%rd<65>;
	// demoted variable
	.shared .align 128 .b8 _ZZ9cuda_gemmIiLi128ELi1ELi1ELi4096ELi16ELi16ELi64ELi0ELi1EEviiiPT_S1_S1_iiiE11kron_fac_sh[1088];
	// demoted variable
	.shared .align 128 .b8 _ZZ9cuda_gemmIiLi128ELi1ELi1ELi4096ELi16ELi16ELi64ELi0ELi1EEviiiPT_S1_S1_iiiE3Ash[16384];
	mov.u64 	%SPL, __local_depot237;
	ld.param.u32 	%r72, [_Z9cuda_gemmIiLi128ELi1ELi1ELi4096ELi16ELi16ELi64ELi0ELi1EEviiiPT_S1_S1_iii_param_1];
	ld.param.u32 	%r73, [_Z9cuda_gemmIiLi128ELi1ELi1ELi4096ELi16ELi16ELi64ELi0ELi1EEviiiPT_S1_S1_iii_param_2];
	ld.param.u64 	%rd8, [_Z9cuda_gemmIiLi128ELi1ELi1ELi4096ELi16ELi16ELi64ELi0ELi1EEviiiPT_S1_S1_iii_param_3];
	ld.param.u64 	%rd9, [_Z9cuda_gemmIiLi128ELi1ELi1ELi4096ELi16ELi16ELi64ELi0ELi1EEviiiPT_S1_S1_iii_param_4];
	ld.param.u64 	%rd7, [_Z9cuda_gemmIiLi128ELi1ELi1ELi4096ELi16ELi16ELi64ELi0ELi1EEviiiPT_S1_S1_iii_param_5];
	cvta.to.global.u64 	%rd1, %rd9;
	cvta.to.global.u64 	%rd2, %rd8;
	add.u64 	%rd3, %SPL, 0;
	mov.u32 	%r1, %tid.x;
	mov.u32 	%r2, %ntid.x;
	add.s32 	%r74, %r1, %r2;
	cvt.u16.u32 	%rs4, %r74;
	not.b16 	%rs5, %rs4;
	and.b16  	%rs6, %rs5, 255;
	cvt.u16.u32 	%rs7, %r2;
	and.b16  	%rs8, %rs7, 255;
	div.u16 	%rs1, %rs6, %rs8;
	and.b16  	%rs2, %rs1, 3;
	setp.eq.s16 	%p2, %rs2, 2;
	mov.u32 	%r859, %r1;
	@%p2 bra 	$L__BB237_3;
	cvt.u32.u16 	%r3, %rs2;
	mov.b32 	%r858, 0;
	mov.u32 	%r859, %r1;
$L__BB237_2:
	.pragma "nounroll";
	mul.wide.u32 	%rd11, %r859, 4;
	add.s64 	%rd12, %rd1, %rd11;
	ld.global.u32 	%r76, [%rd12];
	and.b32  	%r77, %r859, 15;
	mov.u32 	%r78, _ZZ9cuda_gemmIiLi128ELi1ELi1ELi4096ELi16ELi16ELi64ELi0ELi1EEviiiPT_S1_S1_iiiE11kron_fac_sh;
	mad.lo.s32 	%r79, %r77, 68, %r78;
	shr.u32 	%r80, %r859, 2;
	and.b32  	%r81, %r80, 1073741820;
	add.s32 	%r82, %r79, %r81;
	st.shared.u32 	[%r82], %r76;
	add.s32 	%r859, %r859, %r2;
	add.s32 	%r858, %r858, 1;
	xor.b32  	%r83, %r858, %r3;
	setp.ne.s32 	%p3, %r83, 2;
	@%p3 bra 	$L__BB237_2;
$L__BB237_3:
	setp.lt.u16 	%p4, %rs1, 2;
	@%p4 bra 	$L__BB237_6;
	shl.b32 	%r84, %r2, 1;
	add.s32 	%r862, %r859, %r84;
	shl.b32 	%r10, %r2, 2;
	mad.lo.s32 	%r861, %r2, 3, %r859;
	add.s32 	%r860, %r2, %r859;
$L__BB237_5:
	mul.wide.u32 	%rd13, %r859, 4;
	add.s64 	%rd14, %rd1, %rd13;
	ld.global.u32 	%r85, [%rd14];
	and.b32  	%r86, %r859, 15;
	mov.u32 	%r87, _ZZ9cuda_gemmIiLi128ELi1ELi1ELi4096ELi16ELi16ELi64ELi0ELi1EEviiiPT_S1_S1_iiiE11kron_fac_sh;
	mad.lo.s32 	%r88, %r86, 68, %r87;
	shr.u32 	%r89, %r859, 2;
	and.b32  	%r90, %r89, 1073741820;
	add.s32 	%r91, %r88, %r90;
	st.shared.u32 	[%r91], %r85;
	add.s32 	%r92, %r859, %r2;
	mul.wide.u32 	%rd15, %r860, 4;
	add.s64 	%rd16, %rd1, %rd15;
	ld.global.u32 	%r93, [%rd16];
	and.b32  	%r94, %r860, 15;
	mad.lo.s32 	%r95, %r94, 68, %r87;
	shr.u32 	%r96, %r860, 2;
	and.b32  	%r97, %r96, 1073741820;
	add.s32 	%r98, %r95, %r97;
	st.shared.u32 	[%r98], %r93;
	add.s32 	%r99, %r92, %r2;
	mul.wide.u32 	%rd17, %r862, 4;
	add.s64 	%rd18, %rd1, %rd17;
	ld.global.u32 	%r100, [%rd18];
	and.b32  	%r101, %r862, 15;
	mad.lo.s32 	%r102, %r101, 68, %r87;
	shr.u32 	%r103, %r862, 2;
	and.b32  	%r104, %r103, 1073741820;
	add.s32 	%r105, %r102, %r104;
	st.shared.u32 	[%r105], %r100;
	add.s32 	%r106, %r99, %r2;
	mul.wide.u32 	%rd19, %r861, 4;
	add.s64 	%rd20, %rd1, %rd19;
	ld.global.u32 	%r107, [%rd20];
	and.b32  	%r108, %r861, 15;
	mad.lo.s32 	%r109, %r108, 68, %r87;
	shr.u32 	%r110, %r861, 2;
	and.b32  	%r111, %r110, 1073741820;
	add.s32 	%r112, %r109, %r111;
	st.shared.u32 	[%r112], %r107;
	add.s32 	%r859, %r106, %r2;
	add.s32 	%r862, %r862, %r10;
	add.s32 	%r861, %r861, %r10;
	add.s32 	%r860, %r860, %r10;
	setp.lt.u32 	%p5, %r859, 256;
	@%p5 bra 	$L__BB237_5;
$L__BB237_6:
	mov.u32 	%r21, %ctaid.y;
	mov.u32 	%r113, %nctaid.y;
	setp.ge.u32 	%p6, %r21, %r113;
	@%p6 bra 	$L__BB237_15;
	mov.u32 	%r22, %ctaid.x;
	shl.b32 	%r866, %r1, 2;
	shl.b32 	%r24, %r22, 12;
	shl.b32 	%r25, %r2, 2;
	and.b32  	%r26, %r1, 15;
	mov.b32 	%r114, 0;
	st.local.v4.u32 	[%rd3], {%r114, %r114, %r114, %r114};
	st.local.v4.u32 	[%rd3+16], {%r114, %r114, %r114, %r114};
	add.s64 	%rd64, %rd3, 32;
	st.local.v4.u32 	[%rd3+32], {%r114, %r114, %r114, %r114};
	st.local.v4.u32 	[%rd3+48], {%r114, %r114, %r114, %r114};
	st.local.v4.u32 	[%rd3+64], {%r114, %r114, %r114, %r114};
	st.local.v4.u32 	[%rd3+80], {%r114, %r114, %r114, %r114};
	st.local.v4.u32 	[%rd3+96], {%r114, %r114, %r114, %r114};
	st.local.v4.u32 	[%rd3+112], {%r114, %r114, %r114, %r114};
	mul.lo.s32 	%r27, %r21, %r73;
	xor.b32  	%r115, %r866, 4095;
	sub.s32 	%r116, %r115, %r25;
	cvt.u16.u32 	%rs9, %r116;
	cvt.u16.u32 	%rs10, %r25;
	div.u16 	%rs11, %rs9, %rs10;
	and.b16  	%rs3, %rs11, 3;
	setp.eq.s16 	%p7, %rs3, 2;
	@%p7 bra 	$L__BB237_10;
	cvt.u32.u16 	%r28, %rs3;
	add.s32 	%r29, %r27, %r24;
	mov.b32 	%r865, 0;
$L__BB237_9:
	.pragma "nounroll";
	add.s32 	%r118, %r29, %r866;
	mul.wide.s32 	%rd21, %r118, 4;
	add.s64 	%rd22, %rd2, %rd21;
	ld.global.v4.u32 	{%r119, %r120, %r121, %r122}, [%rd22];
	shl.b32 	%r123, %r866, 2;
	mov.u32 	%r124, _ZZ9cuda_gemmIiLi128ELi1ELi1ELi4096ELi16ELi16ELi64ELi0ELi1EEviiiPT_S1_S1_iiiE3Ash;
	add.s32 	%r125, %r124, %r123;
	st.shared.v4.u32 	[%r125], {%r119, %r120, %r121, %r122};
	add.s32 	%r866, %r866, %r25;
	add.s32 	%r865, %r865, 1;
	xor.b32  	%r126, %r865, %r28;
	setp.ne.s32 	%p8, %r126, 2;
	@%p8 bra 	$L__BB237_9;
$L__BB237_10:
	add.s32 	%r127, %r866, %r27;
	add.s32 	%r867, %r127, %r24;
	mad.lo.s32 	%r871, %r2, 12, %r867;
	shl.b32 	%r37, %r2, 4;
	shl.b32 	%r128, %r2, 3;
	add.s32 	%r870, %r867, %r128;
	add.s32 	%r869, %r867, %r25;
	mul.lo.s32 	%r40, %r2, 48;
	shl.b32 	%r129, %r866, 2;
	mov.u32 	%r130, _ZZ9cuda_gemmIiLi128ELi1ELi1ELi4096ELi16ELi16ELi64ELi0ELi1EEviiiPT_S1_S1_iiiE3Ash;
	add.s32 	%r868, %r130, %r129;
	shl.b32 	%r42, %r2, 6;
	shl.b32 	%r43, %r2, 5;
$L__BB237_11:
	mul.wide.s32 	%rd23, %r871, 4;
	add.s64 	%rd24, %rd2, %rd23;
	mul.wide.s32 	%rd25, %r870, 4;
	add.s64 	%rd26, %rd2, %rd25;
	mul.wide.s32 	%rd27, %r869, 4;
	add.s64 	%rd28, %rd2, %rd27;
	mul.wide.s32 	%rd29, %r867, 4;
	add.s64 	%rd30, %rd2, %rd29;
	ld.global.v4.u32 	{%r131, %r132, %r133, %r134}, [%rd30];
	st.shared.v4.u32 	[%r868], {%r131, %r132, %r133, %r134};
	add.s32 	%r135, %r866, %r25;
	ld.global.v4.u32 	{%r136, %r137, %r138, %r139}, [%rd28];
	add.s32 	%r140, %r868, %r37;
	st.shared.v4.u32 	[%r140], {%r136, %r137, %r138, %r139};
	add.s32 	%r141, %r135, %r25;
	ld.global.v4.u32 	{%r142, %r143, %r144, %r145}, [%rd26];
	add.s32 	%r146, %r868, %r43;
	st.shared.v4.u32 	[%r146], {%r142, %r143, %r144, %r145};
	add.s32 	%r147, %r141, %r25;
	ld.global.v4.u32 	{%r148, %r149, %r150, %r151}, [%rd24];
	add.s32 	%r152, %r868, %r40;
	st.shared.v4.u32 	[%r152], {%r148, %r149, %r150, %r151};
	add.s32 	%r866, %r147, %r25;
	add.s32 	%r871, %r871, %r37;
	add.s32 	%r870, %r870, %r37;
	add.s32 	%r869, %r869, %r37;
	add.s32 	%r868, %r868, %r42;
	add.s32 	%r867, %r867, %r37;
	setp.lt.u32 	%p9, %r866, 4096;
	@%p9 bra 	$L__BB237_11;
	shl.b32 	%r154, %r26, 2;
	mov.u32 	%r155, _ZZ9cuda_gemmIiLi128ELi1ELi1ELi4096ELi16ELi16ELi64ELi0ELi1EEviiiPT_S1_S1_iiiE11kron_fac_sh;
	add.s32 	%r56, %r155, %r154;
	bar.sync 	0;
	ld.shared.u32 	%r57, [%r56];
	add.s32 	%r156, %r1, 1;
	and.b32  	%r58, %r156, 15;
	add.s32 	%r157, %r1, 2;
	and.b32  	%r59, %r157, 15;
	add.s32 	%r158, %r1, 3;
	and.b32  	%r60, %r158, 15;
	add.s32 	%r159, %r1, 5;
	and.b32  	%r61, %r159, 15;
	add.s32 	%r160, %r1, 6;
	and.b32  	%r62, %r160, 15;
	add.s32 	%r161, %r1, 7;
	and.b32  	%r63, %r161, 15;
	add.s32 	%r162, %r1, 9;
	and.b32  	%r64, %r162, 15;
	add.s32 	%r163, %r1, 10;
	and.b32  	%r65, %r163, 15;
	add.s32 	%r164, %r1, 11;
	and.b32  	%r66, %r164, 15;
	add.s32 	%r165, %r1, 12;
	and.b32  	%r67, %r165, 15;
	add.s32 	%r166, %r1, 13;
	and.b32  	%r68, %r166, 15;
	add.s32 	%r167, %r1, 14;
	and.b32  	%r69, %r167, 15;
	add.s32 	%r168, %r1, -1;
	and.b32  	%r70, %r168, 15;
	mov.b32 	%r873, 0;
	mov.pred 	%p268, -1;
$L__BB237_13:
	mov.pred 	%p1, %p268;
	add.s32 	%r170, %r873, %r1;
	shl.b32 	%r171, %r170, 4;
	or.b32  	%r172, %r171, %r26;
	shl.b32 	%r173, %r172, 2;
	mov.u32 	%r174, _ZZ9cuda_gemmIiLi128ELi1ELi1ELi4096ELi16ELi16ELi64ELi0ELi1EEviiiPT_S1_S1_iiiE3Ash;
	add.s32 	%r175, %r174, %r173;
	ld.shared.u32 	%r176, [%r175];
	or.b32  	%r177, %r171, %r58;
	shl.b32 	%r178, %r177, 2;
	add.s32 	%r179, %r174, %r178;
	ld.shared.u32 	%r180, [%r179];
	or.b32  	%r181, %r171, %r59;
	shl.b32 	%r182, %r181, 2;
	add.s32 	%r183, %r174, %r182;
	ld.shared.u32 	%r184, [%r183];
	or.b32  	%r185, %r171, %r60;
	shl.b32 	%r186, %r185, 2;
	add.s32 	%r187, %r174, %r186;
	ld.shared.u32 	%r188, [%r187];
	add.s32 	%r189, %r1, 4;
	and.b32  	%r190, %r189, 15;
	or.b32  	%r191, %r171, %r190;
	shl.b32 	%r192, %r191, 2;
	add.s32 	%r193, %r174, %r192;
	ld.shared.u32 	%r194, [%r193];
	or.b32  	%r195, %r171, %r61;
	shl.b32 	%r196, %r195, 2;
	add.s32 	%r197, %r174, %r196;
	ld.shared.u32 	%r198, [%r197];
	or.b32  	%r199, %r171, %r62;
	shl.b32 	%r200, %r199, 2;
	add.s32 	%r201, %r174, %r200;
	ld.shared.u32 	%r202, [%r201];
	or.b32  	%r203, %r171, %r63;
	shl.b32 	%r204, %r203, 2;
	add.s32 	%r205, %r174, %r204;
	ld.shared.u32 	%r206, [%r205];
	xor.b32  	%r207, %r26, 8;
	or.b32  	%r208, %r171, %r207;
	shl.b32 	%r209, %r208, 2;
	add.s32 	%r210, %r174, %r209;
	ld.shared.u32 	%r211, [%r210];
	or.b32  	%r212, %r171, %r64;
	shl.b32 	%r213, %r212, 2;
	add.s32 	%r214, %r174, %r213;
	ld.shared.u32 	%r215, [%r214];
	or.b32  	%r216, %r171, %r65;
	shl.b32 	%r217, %r216, 2;
	add.s32 	%r218, %r174, %r217;
	ld.shared.u32 	%r219, [%r218];
	or.b32  	%r220, %r171, %r66;
	shl.b32 	%r221, %r220, 2;
	add.s32 	%r222, %r174, %r221;
	ld.shared.u32 	%r223, [%r222];
	or.b32  	%r224, %r171, %r67;
	shl.b32 	%r225, %r224, 2;
	add.s32 	%r226, %r174, %r225;
	ld.shared.u32 	%r227, [%r226];
	or.b32  	%r228, %r171, %r68;
	shl.b32 	%r229, %r228, 2;
	add.s32 	%r230, %r174, %r229;
	ld.shared.u32 	%r231, [%r230];
	or.b32  	%r232, %r171, %r69;
	shl.b32 	%r233, %r232, 2;
	add.s32 	%r234, %r174, %r233;
	ld.shared.u32 	%r235, [%r234];
	or.b32  	%r236, %r171, %r70;
	shl.b32 	%r237, %r236, 2;
	add.s32 	%r238, %r174, %r237;
	ld.shared.u32 	%r239, [%r238];
	shfl.sync.idx.b32	%r240|%p12, %r57, %r26, 4127, -1;
	mul.lo.s32 	%r241, %r240, %r176;
	shfl.sync.idx.b32	%r242|%p13, %r57, %r58, 4127, -1;
	mad.lo.s32 	%r243, %r242, %r180, %r241;
	shfl.sync.idx.b32	%r244|%p14, %r57, %r59, 4127, -1;
	mad.lo.s32 	%r245, %r244, %r184, %r243;
	shfl.sync.idx.b32	%r246|%p15, %r57, %r60, 4127, -1;
	mad.lo.s32 	%r247, %r246, %r188, %r245;
	shfl.sync.idx.b32	%r248|%p16, %r57, %r190, 4127, -1;
	mad.lo.s32 	%r249, %r248, %r194, %r247;
	shfl.sync.idx.b32	%r250|%p17, %r57, %r61, 4127, -1;
	mad.lo.s32 	%r251, %r250, %r198, %r249;
	shfl.sync.idx.b32	%r252|%p18, %r57, %r62, 4127, -1;
	mad.lo.s32 	%r253, %r252, %r202, %r251;
	shfl.sync.idx.b32	%r254|%p19, %r57, %r63, 4127, -1;
	mad.lo.s32 	%r255, %r254, %r206, %r253;
	shfl.sync.idx.b32	%r256|%p20, %r57, %r207, 4127, -1;
	mad.lo.s32 	%r257, %r256, %r211, %r255;
	shfl.sync.idx.b32	%r258|%p21, %r57, %r64, 4127, -1;
	mad.lo.s32 	%r259, %r258, %r215, %r257;
	shfl.sync.idx.b32	%r260|%p22, %r57, %r65, 4127, -1;
	mad.lo.s32 	%r261, %r260, %r219, %r259;
	shfl.sync.idx.b32	%r262|%p23, %r57, %r66, 4127, -1;
	mad.lo.s32 	%r263, %r262, %r223, %r261;
	shfl.sync.idx.b32	%r264|%p24, %r57, %r67, 4127, -1;
	mad.lo.s32 	%r265, %r264, %r227, %r263;
	shfl.sync.idx.b32	%r266|%p25, %r57, %r68, 4127, -1;
	mad.lo.s32 	%r267, %r266, %r231, %r265;
	shfl.sync.idx.b32	%r268|%p26, %r57, %r69, 4127, -1;
	mad.lo.s32 	%r269, %r268, %r235, %r267;
	shfl.sync.idx.b32	%r270|%p27, %r57, %r70, 4127, -1;
	mad.lo.s32 	%r271, %r270, %r239, %r269;
	ld.local.u32 	%r272, [%rd64+-32];
	add.s32 	%r273, %r272, %r271;
	st.local.u32 	[%rd64+-32], %r273;
	ld.shared.u32 	%r274, [%r56+68];
	shfl.sync.idx.b32	%r275|%p28, %r274, %r26, 4127, -1;
	mul.lo.s32 	%r276, %r275, %r176;
	shfl.sync.idx.b32	%r277|%p29, %r274, %r58, 4127, -1;
	mad.lo.s32 	%r278, %r277, %r180, %r276;
	shfl.sync.idx.b32	%r279|%p30, %r274, %r59, 4127, -1;
	mad.lo.s32 	%r280, %r279, %r184, %r278;
	shfl.sync.idx.b32	%r281|%p31, %r274, %r60, 4127, -1;
	mad.lo.s32 	%r282, %r281, %r188, %r280;
	shfl.sync.idx.b32	%r283|%p32, %r274, %r190, 4127, -1;
	mad.lo.s32 	%r284, %r283, %r194, %r282;
	shfl.sync.idx.b32	%r285|%p33, %r274, %r61, 4127, -1;
	mad.lo.s32 	%r286, %r285, %r198, %r284;
	shfl.sync.idx.b32	%r287|%p34, %r274, %r62, 4127, -1;
	mad.lo.s32 	%r288, %r287, %r202, %r286;
	shfl.sync.idx.b32	%r289|%p35, %r274, %r63, 4127, -1;
	mad.lo.s32 	%r290, %r289, %r206, %r288;
	shfl.sync.idx.b32	%r291|%p36, %r274, %r207, 4127, -1;
	mad.lo.s32 	%r292, %r291, %r211, %r290;
	shfl.sync.idx.b32	%r293|%p37, %r274, %r64, 4127, -1;
	mad.lo.s32 	%r294, %r293, %r215, %r292;
	shfl.sync.idx.b32	%r295|%p38, %r274, %r65, 4127, -1;
	mad.lo.s32 	%r296, %r295, %r219, %r294;
	shfl.sync.idx.b32	%r297|%p39, %r274, %r66, 4127, -1;
	mad.lo.s32 	%r298, %r297, %r223, %r296;
	shfl.sync.idx.b32	%r299|%p40, %r274, %r67, 4127, -1;
	mad.lo.s32 	%r300, %r299, %r227, %r298;
	shfl.sync.idx.b32	%r301|%p41, %r274, %r68, 4127, -1;
	mad.lo.s32 	%r302, %r301, %r231, %r300;
	shfl.sync.idx.b32	%r303|%p42, %r274, %r69, 4127, -1;
	mad.lo.s32 	%r304, %r303, %r235, %r302;
	shfl.sync.idx.b32	%r305|%p43, %r274, %r70, 4127, -1;
	mad.lo.s32 	%r306, %r305, %r239, %r304;
	ld.local.u32 	%r307, [%rd64+-28];
	add.s32 	%r308, %r307, %r306;
	st.local.u32 	[%rd64+-28], %r308;
	ld.shared.u32 	%r309, [%r56+136];
	shfl.sync.idx.b32	%r310|%p44, %r309, %r26, 4127, -1;
	mul.lo.s32 	%r311, %r310, %r176;
	shfl.sync.idx.b32	%r312|%p45, %r309, %r58, 4127, -1;
	mad.lo.s32 	%r313, %r312, %r180, %r311;
	shfl.sync.idx.b32	%r314|%p46, %r309, %r59, 4127, -1;
	mad.lo.s32 	%r315, %r314, %r184, %r313;
	shfl.sync.idx.b32	%r316|%p47, %r309, %r60, 4127, -1;
	mad.lo.s32 	%r317, %r316, %r188, %r315;
	shfl.sync.idx.b32	%r318|%p48, %r309, %r190, 4127, -1;
	mad.lo.s32 	%r319, %r318, %r194, %r317;
	shfl.sync.idx.b32	%r320|%p49, %r309, %r61, 4127, -1;
	mad.lo.s32 	%r321, %r320, %r198, %r319;
	shfl.sync.idx.b32	%r322|%p50, %r309, %r62, 4127, -1;
	mad.lo.s32 	%r323, %r322, %r202, %r321;
	shfl.sync.idx.b32	%r324|%p51, %r309, %r63, 4127, -1;
	mad.lo.s32 	%r325, %r324, %r206, %r323;
	shfl.sync.idx.b32	%r326|%p52, %r309, %r207, 4127, -1;
	mad.lo.s32 	%r327, %r326, %r211, %r325;
	shfl.sync.idx.b32	%r328|%p53, %r309, %r64, 4127, -1;
	mad.lo.s32 	%r329, %r328, %r215, %r327;
	shfl.sync.idx.b32	%r330|%p54, %r309, %r65, 4127, -1;
	mad.lo.s32 	%r331, %r330, %r219, %r329;
	shfl.sync.idx.b32	%r332|%p55, %r309, %r66, 4127, -1;
	mad.lo.s32 	%r333, %r332, %r223, %r331;
	shfl.sync.idx.b32	%r334|%p56, %r309, %r67, 4127, -1;
	mad.lo.s32 	%r335, %r334, %r227, %r333;
	shfl.sync.idx.b32	%r336|%p57, %r309, %r68, 4127, -1;
	mad.lo.s32 	%r337, %r336, %r231, %r335;
	shfl.sync.idx.b32	%r338|%p58, %r309, %r69, 4127, -1;
	mad.lo.s32 	%r339, %r338, %r235, %r337;
	shfl.sync.idx.b32	%r340|%p59, %r309, %r70, 4127, -1;
	mad.lo.s32 	%r341, %r340, %r239, %r339;
	ld.local.u32 	%r342, [%rd64+-24];
	add.s32 	%r343, %r342, %r341;
	st.local.u32 	[%rd64+-24], %r343;
	ld.shared.u32 	%r344, [%r56+204];
	shfl.sync.idx.b32	%r345|%p60, %r344, %r26, 4127, -1;
	mul.lo.s32 	%r346, %r345, %r176;
	shfl.sync.idx.b32	%r347|%p61, %r344, %r58, 4127, -1;
	mad.lo.s32 	%r348, %r347, %r180, %r346;
	shfl.sync.idx.b32	%r349|%p62, %r344, %r59, 4127, -1;
	mad.lo.s32 	%r350, %r349, %r184, %r348;
	shfl.sync.idx.b32	%r351|%p63, %r344, %r60, 4127, -1;
	mad.lo.s32 	%r352, %r351, %r188, %r350;
	shfl.sync.idx.b32	%r353|%p64, %r344, %r190, 4127, -1;
	mad.lo.s32 	%r354, %r353, %r194, %r352;
	shfl.sync.idx.b32	%r355|%p65, %r344, %r61, 4127, -1;
	mad.lo.s32 	%r356, %r355, %r198, %r354;
	shfl.sync.idx.b32	%r357|%p66, %r344, %r62, 4127, -1;
	mad.lo.s32 	%r358, %r357, %r202, %r356;
	shfl.sync.idx.b32	%r359|%p67, %r344, %r63, 4127, -1;
	mad.lo.s32 	%r360, %r359, %r206, %r358;
	shfl.sync.idx.b32	%r361|%p68, %r344, %r207, 4127, -1;
	mad.lo.s32 	%r362, %r361, %r211, %r360;
	shfl.sync.idx.b32	%r363|%p69, %r344, %r64, 4127, -1;
	mad.lo.s32 	%r364, %r363, %r215, %r362;
	shfl.sync.idx.b32	%r365|%p70, %r344, %r65, 4127, -1;
	mad.lo.s32 	%r366, %r365, %r219, %r364;
	shfl.sync.idx.b32	%r367|%p71, %r344, %r66, 4127, -1;
	mad.lo.s32 	%r368, %r367, %r223, %r366;
	shfl.sync.idx.b32	%r369|%p72, %r344, %r67, 4127, -1;
	mad.lo.s32 	%r370, %r369, %r227, %r368;
	shfl.sync.idx.b32	%r371|%p73, %r344, %r68, 4127, -1;
	mad.lo.s32 	%r372, %r371, %r231, %r370;
	shfl.sync.idx.b32	%r373|%p74, %r344, %r69, 4127, -1;
	mad.lo.s32 	%r374, %r373, %r235, %r372;
	shfl.sync.idx.b32	%r375|%p75, %r344, %r70, 4127, -1;
	mad.lo.s32 	%r376, %r375, %r239, %r374;
	ld.local.u32 	%r377, [%rd64+-20];
	add.s32 	%r378, %r377, %r376;
	st.local.u32 	[%rd64+-20], %r378;
	ld.shared.u32 	%r379, [%r56+272];
	shfl.sync.idx.b32	%r380|%p76, %r379, %r26, 4127, -1;
	mul.lo.s32 	%r381, %r380, %r176;
	shfl.sync.idx.b32	%r382|%p77, %r379, %r58, 4127, -1;
	mad.lo.s32 	%r383, %r382, %r180, %r381;
	shfl.sync.idx.b32	%r384|%p78, %r379, %r59, 4127, -1;
	mad.lo.s32 	%r385, %r384, %r184, %r383;
	shfl.sync.idx.b32	%r386|%p79, %r379, %r60, 4127, -1;
	mad.lo.s32 	%r387, %r386, %r188, %r385;
	shfl.sync.idx.b32	%r388|%p80, %r379, %r190, 4127, -1;
	mad.lo.s32 	%r389, %r388, %r194, %r387;
	shfl.sync.idx.b32	%r390|%p81, %r379, %r61, 4127, -1;
	mad.lo.s32 	%r391, %r390, %r198, %r389;
	shfl.sync.idx.b32	%r392|%p82, %r379, %r62, 4127, -1;
	mad.lo.s32 	%r393, %r392, %r202, %r391;
	shfl.sync.idx.b32	%r394|%p83, %r379, %r63, 4127, -1;
	mad.lo.s32 	%r395, %r394, %r206, %r393;
	shfl.sync.idx.b32	%r396|%p84, %r379, %r207, 4127, -1;
	mad.lo.s32 	%r397, %r396, %r211, %r395;
	shfl.sync.idx.b32	%r398|%p85, %r379, %r64, 4127, -1;
	mad.lo.s32 	%r399, %r398, %r215, %r397;
	shfl.sync.idx.b32	%r400|%p86, %r379, %r65, 4127, -1;
	mad.lo.s32 	%r401, %r400, %r219, %r399;
	shfl.sync.idx.b32	%r402|%p87, %r379, %r66, 4127, -1;
	mad.lo.s32 	%r403, %r402, %r223, %r401;
	shfl.sync.idx.b32	%r404|%p88, %r379, %r67, 4127, -1;
	mad.lo.s32 	%r405, %r404, %r227, %r403;
	shfl.sync.idx.b32	%r406|%p89, %r379, %r68, 4127, -1;
	mad.lo.s32 	%r407, %r406, %r231, %r405;
	shfl.sync.idx.b32	%r408|%p90, %r379, %r69, 4127, -1;
	mad.lo.s32 	%r409, %r408, %r235, %r407;
	shfl.sync.idx.b32	%r410|%p91, %r379, %r70, 4127, -1;
	mad.lo.s32 	%r411, %r410, %r239, %r409;
	ld.local.u32 	%r412, [%rd64+-16];
	add.s32 	%r413, %r412, %r411;
	st.local.u32 	[%rd64+-16], %r413;
	ld.shared.u32 	%r414, [%r56+340];
	shfl.sync.idx.b32	%r415|%p92, %r414, %r26, 4127, -1;
	mul.lo.s32 	%r416, %r415, %r176;
	shfl.sync.idx.b32	%r417|%p93, %r414, %r58, 4127, -1;
	mad.lo.s32 	%r418, %r417, %r180, %r416;
	shfl.sync.idx.b32	%r419|%p94, %r414, %r59, 4127, -1;
	mad.lo.s32 	%r420, %r419, %r184, %r418;
	shfl.sync.idx.b32	%r421|%p95, %r414, %r60, 4127, -1;
	mad.lo.s32 	%r422, %r421, %r188, %r420;
	shfl.sync.idx.b32	%r423|%p96, %r414, %r190, 4127, -1;
	mad.lo.s32 	%r424, %r423, %r194, %r422;
	shfl.sync.idx.b32	%r425|%p97, %r414, %r61, 4127, -1;
	mad.lo.s32 	%r426, %r425, %r198, %r424;
	shfl.sync.idx.b32	%r427|%p98, %r414, %r62, 4127, -1;
	mad.lo.s32 	%r428, %r427, %r202, %r426;
	shfl.sync.idx.b32	%r429|%p99, %r414, %r63, 4127, -1;
	mad.lo.s32 	%r430, %r429, %r206, %r428;
	shfl.sync.idx.b32	%r431|%p100, %r414, %r207, 4127, -1;
	mad.lo.s32 	%r432, %r431, %r211, %r430;
	shfl.sync.idx.b32	%r433|%p101, %r414, %r64, 4127, -1;
	mad.lo.s32 	%r434, %r433, %r215, %r432;
	shfl.sync.idx.b32	%r435|%p102, %r414, %r65, 4127, -1;
	mad.lo.s32 	%r436, %r435, %r219, %r434;
	shfl.sync.idx.b32	%r437|%p103, %r414, %r66, 4127, -1;
	mad.lo.s32 	%r438, %r437, %r223, %r436;
	shfl.sync.idx.b32	%r439|%p104, %r414, %r67, 4127, -1;
	mad.lo.s32 	%r440, %r439, %r227, %r438;
	shfl.sync.idx.b32	%r441|%p105, %r414, %r68, 4127, -1;
	mad.lo.s32 	%r442, %r441, %r231, %r440;
	shfl.sync.idx.b32	%r443|%p106, %r414, %r69, 4127, -1;
	mad.lo.s32 	%r444, %r443, %r235, %r442;
	shfl.sync.idx.b32	%r445|%p107, %r414, %r70, 4127, -1;
	mad.lo.s32 	%r446, %r445, %r239, %r444;
	ld.local.u32 	%r447, [%rd64+-12];
	add.s32 	%r448, %r447, %r446;
	st.local.u32 	[%rd64+-12], %r448;
	ld.shared.u32 	%r449, [%r56+408];
	shfl.sync.idx.b32	%r450|%p108, %r449, %r26, 4127, -1;
	mul.lo.s32 	%r451, %r450, %r176;
	shfl.sync.idx.b32	%r452|%p109, %r449, %r58, 4127, -1;
	mad.lo.s32 	%r453, %r452, %r180, %r451;
	shfl.sync.idx.b32	%r454|%p110, %r449, %r59, 4127, -1;
	mad.lo.s32 	%r455, %r454, %r184, %r453;
	shfl.sync.idx.b32	%r456|%p111, %r449, %r60, 4127, -1;
	mad.lo.s32 	%r457, %r456, %r188, %r455;
	shfl.sync.idx.b32	%r458|%p112, %r449, %r190, 4127, -1;
	mad.lo.s32 	%r459, %r458, %r194, %r457;
	shfl.sync.idx.b32	%r460|%p113, %r449, %r61, 4127, -1;
	mad.lo.s32 	%r461, %r460, %r198, %r459;
	shfl.sync.idx.b32	%r462|%p114, %r449, %r62, 4127, -1;
	mad.lo.s32 	%r463, %r462, %r202, %r461;
	shfl.sync.idx.b32	%r464|%p115, %r449, %r63, 4127, -1;
	mad.lo.s32 	%r465, %r464, %r206, %r463;
	shfl.sync.idx.b32	%r466|%p116, %r449, %r207, 4127, -1;
	mad.lo.s32 	%r467, %r466, %r211, %r465;
	shfl.sync.idx.b32	%r468|%p117, %r449, %r64, 4127, -1;
	mad.lo.s32 	%r469, %r468, %r215, %r467;
	shfl.sync.idx.b32	%r470|%p118, %r449, %r65, 4127, -1;
	mad.lo.s32 	%r471, %r470, %r219, %r469;
	shfl.sync.idx.b32	%r472|%p119, %r449, %r66, 4127, -1;
	mad.lo.s32 	%r473, %r472, %r223, %r471;
	shfl.sync.idx.b32	%r474|%p120, %r449, %r67, 4127, -1;
	mad.lo.s32 	%r475, %r474, %r227, %r473;
	shfl.sync.idx.b32	%r476|%p121, %r449, %r68, 4127, -1;
	mad.lo.s32 	%r477, %r476, %r231, %r475;
	shfl.sync.idx.b32	%r478|%p122, %r449, %r69, 4127, -1;
	mad.lo.s32 	%r479, %r478, %r235, %r477;
	shfl.sync.idx.b32	%r480|%p123, %r449, %r70, 4127, -1;
	mad.lo.s32 	%r481, %r480, %r239, %r479;
	ld.local.u32 	%r482, [%rd64+-8];
	add.s32 	%r483, %r482, %r481;
	st.local.u32 	[%rd64+-8], %r483;
	ld.shared.u32 	%r484, [%r56+476];
	shfl.sync.idx.b32	%r485|%p124, %r484, %r26, 4127, -1;
	mul.lo.s32 	%r486, %r485, %r176;
	shfl.sync.idx.b32	%r487|%p125, %r484, %r58, 4127, -1;
	mad.lo.s32 	%r488, %r487, %r180, %r486;
	shfl.sync.idx.b32	%r489|%p126, %r484, %r59, 4127, -1;
	mad.lo.s32 	%r490, %r489, %r184, %r488;
	shfl.sync.idx.b32	%r491|%p127, %r484, %r60, 4127, -1;
	mad.lo.s32 	%r492, %r491, %r188, %r490;
	shfl.sync.idx.b32	%r493|%p128, %r484, %r190, 4127, -1;
	mad.lo.s32 	%r494, %r493, %r194, %r492;
	shfl.sync.idx.b32	%r495|%p129, %r484, %r61, 4127, -1;
	mad.lo.s32 	%r496, %r495, %r198, %r494;
	shfl.sync.idx.b32	%r497|%p130, %r484, %r62, 4127, -1;
	mad.lo.s32 	%r498, %r497, %r202, %r496;
	shfl.sync.idx.b32	%r499|%p131, %r484, %r63, 4127, -1;
	mad.lo.s32 	%r500, %r499, %r206, %r498;
	shfl.sync.idx.b32	%r501|%p132, %r484, %r207, 4127, -1;
	mad.lo.s32 	%r502, %r501, %r211, %r500;
	shfl.sync.idx.b32	%r503|%p133, %r484, %r64, 4127, -1;
	mad.lo.s32 	%r504, %r503, %r215, %r502;
	shfl.sync.idx.b32	%r505|%p134, %r484, %r65, 4127, -1;
	mad.lo.s32 	%r506, %r505, %r219, %r504;
	shfl.sync.idx.b32	%r507|%p135, %r484, %r66, 4127, -1;
	mad.lo.s32 	%r508, %r507, %r223, %r506;
	shfl.sync.idx.b32	%r509|%p136, %r484, %r67, 4127, -1;
	mad.lo.s32 	%r510, %r509, %r227, %r508;
	shfl.sync.idx.b32	%r511|%p137, %r484, %r68, 4127, -1;
	mad.lo.s32 	%r512, %r511, %r231, %r510;
	shfl.sync.idx.b32	%r513|%p138, %r484, %r69, 4127, -1;
	mad.lo.s32 	%r514, %r513, %r235, %r512;
	shfl.sync.idx.b32	%r515|%p139, %r484, %r70, 4127, -1;
	mad.lo.s32 	%r516, %r515, %r239, %r514;
	ld.local.u32 	%r517, [%rd64+-4];
	add.s32 	%r518, %r517, %r516;
	st.local.u32 	[%rd64+-4], %r518;
	ld.shared.u32 	%r519, [%r56+544];
	shfl.sync.idx.b32	%r520|%p140, %r519, %r26, 4127, -1;
	mul.lo.s32 	%r521, %r520, %r176;
	shfl.sync.idx.b32	%r522|%p141, %r519, %r58, 4127, -1;
	mad.lo.s32 	%r523, %r522, %r180, %r521;
	shfl.sync.idx.b32	%r524|%p142, %r519, %r59, 4127, -1;
	mad.lo.s32 	%r525, %r524, %r184, %r523;
	shfl.sync.idx.b32	%r526|%p143, %r519, %r60, 4127, -1;
	mad.lo.s32 	%r527, %r526, %r188, %r525;
	shfl.sync.idx.b32	%r528|%p144, %r519, %r190, 4127, -1;
	mad.lo.s32 	%r529, %r528, %r194, %r527;
	shfl.sync.idx.b32	%r530|%p145, %r519, %r61, 4127, -1;
	mad.lo.s32 	%r531, %r530, %r198, %r529;
	shfl.sync.idx.b32	%r532|%p146, %r519, %r62, 4127, -1;
	mad.lo.s32 	%r533, %r532, %r202, %r531;
	shfl.sync.idx.b32	%r534|%p147, %r519, %r63, 4127, -1;
	mad.lo.s32 	%r535, %r534, %r206, %r533;
	shfl.sync.idx.b32	%r536|%p148, %r519, %r207, 4127, -1;
	mad.lo.s32 	%r537, %r536, %r211, %r535;
	shfl.sync.idx.b32	%r538|%p149, %r519, %r64, 4127, -1;
	mad.lo.s32 	%r539, %r538, %r215, %r537;
	shfl.sync.idx.b32	%r540|%p150, %r519, %r65, 4127, -1;
	mad.lo.s32 	%r541, %r540, %r219, %r539;
	shfl.sync.idx.b32	%r542|%p151, %r519, %r66, 4127, -1;
	mad.lo.s32 	%r543, %r542, %r223, %r541;
	shfl.sync.idx.b32	%r544|%p152, %r519, %r67, 4127, -1;
	mad.lo.s32 	%r545, %r544, %r227, %r543;
	shfl.sync.idx.b32	%r546|%p153, %r519, %r68, 4127, -1;
	mad.lo.s32 	%r547, %r546, %r231, %r545;
	shfl.sync.idx.b32	%r548|%p154, %r519, %r69, 4127, -1;
	mad.lo.s32 	%r549, %r548, %r235, %r547;
	shfl.sync.idx.b32	%r550|%p155, %r519, %r70, 4127, -1;
	mad.lo.s32 	%r551, %r550, %r239, %r549;
	ld.local.u32 	%r552, [%rd64];
	add.s32 	%r553, %r552, %r551;
	st.local.u32 	[%rd64], %r553;
	ld.shared.u32 	%r554, [%r56+612];
	shfl.sync.idx.b32	%r555|%p156, %r554, %r26, 4127, -1;
	mul.lo.s32 	%r556, %r555, %r176;
	shfl.sync.idx.b32	%r557|%p157, %r554, %r58, 4127, -1;
	mad.lo.s32 	%r558, %r557, %r180, %r556;
	shfl.sync.idx.b32	%r559|%p158, %r554, %r59, 4127, -1;
	mad.lo.s32 	%r560, %r559, %r184, %r558;
	shfl.sync.idx.b32	%r561|%p159, %r554, %r60, 4127, -1;
	mad.lo.s32 	%r562, %r561, %r188, %r560;
	shfl.sync.idx.b32	%r563|%p160, %r554, %r190, 4127, -1;
	mad.lo.s32 	%r564, %r563, %r194, %r562;
	shfl.sync.idx.b32	%r565|%p161, %r554, %r61, 4127, -1;
	mad.lo.s32 	%r566, %r565, %r198, %r564;
	shfl.sync.idx.b32	%r567|%p162, %r554, %r62, 4127, -1;
	mad.lo.s32 	%r568, %r567, %r202, %r566;
	shfl.sync.idx.b32	%r569|%p163, %r554, %r63, 4127, -1;
	mad.lo.s32 	%r570, %r569, %r206, %r568;
	shfl.sync.idx.b32	%r571|%p164, %r554, %r207, 4127, -1;
	mad.lo.s32 	%r572, %r571, %r211, %r570;
	shfl.sync.idx.b32	%r573|%p165, %r554, %r64, 4127, -1;
	mad.lo.s32 	%r574, %r573, %r215, %r572;
	shfl.sync.idx.b32	%r575|%p166, %r554, %r65, 4127, -1;
	mad.lo.s32 	%r576, %r575, %r219, %r574;
	shfl.sync.idx.b32	%r577|%p167, %r554, %r66, 4127, -1;
	mad.lo.s32 	%r578, %r577, %r223, %r576;
	shfl.sync.idx.b32	%r579|%p168, %r554, %r67, 4127, -1;
	mad.lo.s32 	%r580, %r579, %r227, %r578;
	shfl.sync.idx.b32	%r581|%p169, %r554, %r68, 4127, -1;
	mad.lo.s32 	%r582, %r581, %r231, %r580;
	shfl.sync.idx.b32	%r583|%p170, %r554, %r69, 4127, -1;
	mad.lo.s32 	%r584, %r583, %r235, %r582;
	shfl.sync.idx.b32	%r585|%p171, %r554, %r70, 4127, -1;
	mad.lo.s32 	%r586, %r585, %r239, %r584;
	ld.local.u32 	%r587, [%rd64+4];
	add.s32 	%r588, %r587, %r586;
	st.local.u32 	[%rd64+4], %r588;
	ld.shared.u32 	%r589, [%r56+680];
	shfl.sync.idx.b32	%r590|%p172, %r589, %r26, 4127, -1;
	mul.lo.s32 	%r591, %r590, %r176;
	shfl.sync.idx.b32	%r592|%p173, %r589, %r58, 4127, -1;
	mad.lo.s32 	%r593, %r592, %r180, %r591;
	shfl.sync.idx.b32	%r594|%p174, %r589, %r59, 4127, -1;
	mad.lo.s32 	%r595, %r594, %r184, %r593;
	shfl.sync.idx.b32	%r596|%p175, %r589, %r60, 4127, -1;
	mad.lo.s32 	%r597, %r596, %r188, %r595;
	shfl.sync.idx.b32	%r598|%p176, %r589, %r190, 4127, -1;
	mad.lo.s32 	%r599, %r598, %r194, %r597;
	shfl.sync.idx.b32	%r600|%p177, %r589, %r61, 4127, -1;
	mad.lo.s32 	%r601, %r600, %r198, %r599;
	shfl.sync.idx.b32	%r602|%p178, %r589, %r62, 4127, -1;
	mad.lo.s32 	%r603, %r602, %r202, %r601;
	shfl.sync.idx.b32	%r604|%p179, %r589, %r63, 4127, -1;
	mad.lo.s32 	%r605, %r604, %r206, %r603;
	shfl.sync.idx.b32	%r606|%p180, %r589, %r207, 4127, -1;
	mad.lo.s32 	%r607, %r606, %r211, %r605;
	shfl.sync.idx.b32	%r608|%p181, %r589, %r64, 4127, -1;
	mad.lo.s32 	%r609, %r608, %r215, %r607;
	shfl.sync.idx.b32	%r610|%p182, %r589, %r65, 4127, -1;
	mad.lo.s32 	%r611, %r610, %r219, %r609;
	shfl.sync.idx.b32	%r612|%p183, %r589, %r66, 4127, -1;
	mad.lo.s32 	%r613, %r612, %r223, %r611;
	shfl.sync.idx.b32	%r614|%p184, %r589, %r67, 4127, -1;
	mad.lo.s32 	%r615, %r614, %r227, %r613;
	shfl.sync.idx.b32	%r616|%p185, %r589, %r68, 4127, -1;
	mad.lo.s32 	%r617, %r616, %r231, %r615;
	shfl.sync.idx.b32	%r618|%p186, %r589, %r69, 4127, -1;
	mad.lo.s32 	%r619, %r618, %r235, %r617;
	shfl.sync.idx.b32	%r620|%p187, %r589, %r70, 4127, -1;
	mad.lo.s32 	%r621, %r620, %r239, %r619;
	ld.local.u32 	%r622, [%rd64+8];
	add.s32 	%r623, %r622, %r621;
	st.local.u32 	[%rd64+8], %r623;
	ld.shared.u32 	%r624, [%r56+748];
	shfl.sync.idx.b32	%r625|%p188, %r624, %r26, 4127, -1;
	mul.lo.s32 	%r626, %r625, %r176;
	shfl.sync.idx.b32	%r627|%p189, %r624, %r58, 4127, -1;
	mad.lo.s32 	%r628, %r627, %r180, %r626;
	shfl.sync.idx.b32	%r629|%p190, %r624, %r59, 4127, -1;
	mad.lo.s32 	%r630, %r629, %r184, %r628;
	shfl.sync.idx.b32	%r631|%p191, %r624, %r60, 4127, -1;
	mad.lo.s32 	%r632, %r631, %r188, %r630;
	shfl.sync.idx.b32	%r633|%p192, %r624, %r190, 4127, -1;
	mad.lo.s32 	%r634, %r633, %r194, %r632;
	shfl.sync.idx.b32	%r635|%p193, %r624, %r61, 4127, -1;
	mad.lo.s32 	%r636, %r635, %r198, %r634;
	shfl.sync.idx.b32	%r637|%p194, %r624, %r62, 4127, -1;
	mad.lo.s32 	%r638, %r637, %r202, %r636;
	shfl.sync.idx.b32	%r639|%p195, %r624, %r63, 4127, -1;
	mad.lo.s32 	%r640, %r639, %r206, %r638;
	shfl.sync.idx.b32	%r641|%p196, %r624, %r207, 4127, -1;
	mad.lo.s32 	%r642, %r641, %r211, %r640;
	shfl.sync.idx.b32	%r643|%p197, %r624, %r64, 4127, -1;
	mad.lo.s32 	%r644, %r643, %r215, %r642;
	shfl.sync.idx.b32	%r645|%p198, %r624, %r65, 4127, -1;
	mad.lo.s32 	%r646, %r645, %r219, %r644;
	shfl.sync.idx.b32	%r647|%p199, %r624, %r66, 4127, -1;
	mad.lo.s32 	%r648, %r647, %r223, %r646;
	shfl.sync.idx.b32	%r649|%p200, %r624, %r67, 4127, -1;
	mad.lo.s32 	%r650, %r649, %r227, %r648;
	shfl.sync.idx.b32	%r651|%p201, %r624, %r68, 4127, -1;
	mad.lo.s32 	%r652, %r651, %r231, %r650;
	shfl.sync.idx.b32	%r653|%p202, %r624, %r69, 4127, -1;
	mad.lo.s32 	%r654, %r653, %r235, %r652;
	shfl.sync.idx.b32	%r655|%p203, %r624, %r70, 4127, -1;
	mad.lo.s32 	%r656, %r655, %r239, %r654;
	ld.local.u32 	%r657, [%rd64+12];
	add.s32 	%r658, %r657, %r656;
	st.local.u32 	[%rd64+12], %r658;
	ld.shared.u32 	%r659, [%r56+816];
	shfl.sync.idx.b32	%r660|%p204, %r659, %r26, 4127, -1;
	mul.lo.s32 	%r661, %r660, %r176;
	shfl.sync.idx.b32	%r662|%p205, %r659, %r58, 4127, -1;
	mad.lo.s32 	%r663, %r662, %r180, %r661;
	shfl.sync.idx.b32	%r664|%p206, %r659, %r59, 4127, -1;
	mad.lo.s32 	%r665, %r664, %r184, %r663;
	shfl.sync.idx.b32	%r666|%p207, %r659, %r60, 4127, -1;
	mad.lo.s32 	%r667, %r666, %r188, %r665;
	shfl.sync.idx.b32	%r668|%p208, %r659, %r190, 4127, -1;
	mad.lo.s32 	%r669, %r668, %r194, %r667;
	shfl.sync.idx.b32	%r670|%p209, %r659, %r61, 4127, -1;
	mad.lo.s32 	%r671, %r670, %r198, %r669;
	shfl.sync.idx.b32	%r672|%p210, %r659, %r62, 4127, -1;
	mad.lo.s32 	%r673, %r672, %r202, %r671;
	shfl.sync.idx.b32	%r674|%p211, %r659, %r63, 4127, -1;
	mad.lo.s32 	%r675, %r674, %r206, %r673;
	shfl.sync.idx.b32	%r676|%p212, %r659, %r207, 4127, -1;
	mad.lo.s32 	%r677, %r676, %r211, %r675;
	shfl.sync.idx.b32	%r678|%p213, %r659, %r64, 4127, -1;
	mad.lo.s32 	%r679, %r678, %r215, %r677;
	shfl.sync.idx.b32	%r680|%p214, %r659, %r65, 4127, -1;
	mad.lo.s32 	%r681, %r680, %r219, %r679;
	shfl.sync.idx.b32	%r682|%p215, %r659, %r66, 4127, -1;
	mad.lo.s32 	%r683, %r682, %r223, %r681;
	shfl.sync.idx.b32	%r684|%p216, %r659, %r67, 4127, -1;
	mad.lo.s32 	%r685, %r684, %r227, %r683;
	shfl.sync.idx.b32	%r686|%p217, %r659, %r68, 4127, -1;
	mad.lo.s32 	%r687, %r686, %r231, %r685;
	shfl.sync.idx.b32	%r688|%p218, %r659, %r69, 4127, -1;
	mad.lo.s32 	%r689, %r688, %r235, %r687;
	shfl.sync.idx.b32	%r690|%p219, %r659, %r70, 4127, -1;
	mad.lo.s32 	%r691, %r690, %r239, %r689;
	ld.local.u32 	%r692, [%rd64+16];
	add.s32 	%r693, %r692, %r691;
	st.local.u32 	[%rd64+16], %r693;
	ld.shared.u32 	%r694, [%r56+884];
	shfl.sync.idx.b32	%r695|%p220, %r694, %r26, 4127, -1;
	mul.lo.s32 	%r696, %r695, %r176;
	shfl.sync.idx.b32	%r697|%p221, %r694, %r58, 4127, -1;
	mad.lo.s32 	%r698, %r697, %r180, %r696;
	shfl.sync.idx.b32	%r699|%p222, %r694, %r59, 4127, -1;
	mad.lo.s32 	%r700, %r699, %r184, %r698;
	shfl.sync.idx.b32	%r701|%p223, %r694, %r60, 4127, -1;
	mad.lo.s32 	%r702, %r701, %r188, %r700;
	shfl.sync.idx.b32	%r703|%p224, %r694, %r190, 4127, -1;
	mad.lo.s32 	%r704, %r703, %r194, %r702;
	shfl.sync.idx.b32	%r705|%p225, %r694, %r61, 4127, -1;
	mad.lo.s32 	%r706, %r705, %r198, %r704;
	shfl.sync.idx.b32	%r707|%p226, %r694, %r62, 4127, -1;
	mad.lo.s32 	%r708, %r707, %r202, %r706;
	shfl.sync.idx.b32	%r709|%p227, %r694, %r63, 4127, -1;
	mad.lo.s32 	%r710, %r709, %r206, %r708;
	shfl.sync.idx.b32	%r711|%p228, %r694, %r207, 4127, -1;
	mad.lo.s32 	%r712, %r711, %r211, %r710;
	shfl.sync.idx.b32	%r713|%p229, %r694, %r64, 4127, -1;
	mad.lo.s32 	%r714, %r713, %r215, %r712;
	shfl.sync.idx.b32	%r715|%p230, %r694, %r65, 4127, -1;
	mad.lo.s32 	%r716, %r715, %r219, %r714;
	shfl.sync.idx.b32	%r717|%p231, %r694, %r66, 4127, -1;
	mad.lo.s32 	%r718, %r717, %r223, %r716;
	shfl.sync.idx.b32	%r719|%p232, %r694, %r67, 4127, -1;
	mad.lo.s32 	%r720, %r719, %r227, %r718;
	shfl.sync.idx.b32	%r721|%p233, %r694, %r68, 4127, -1;
	mad.lo.s32 	%r722, %r721, %r231, %r720;
	shfl.sync.idx.b32	%r723|%p234, %r694, %r69, 4127, -1;
	mad.lo.s32 	%r724, %r723, %r235, %r722;
	shfl.sync.idx.b32	%r725|%p235, %r694, %r70, 4127, -1;
	mad.lo.s32 	%r726, %r725, %r239, %r724;
	ld.local.u32 	%r727, [%rd64+20];
	add.s32 	%r728, %r727, %r726;
	st.local.u32 	[%rd64+20], %r728;
	ld.shared.u32 	%r729, [%r56+952];
	shfl.sync.idx.b32	%r730|%p236, %r729, %r26, 4127, -1;
	mul.lo.s32 	%r731, %r730, %r176;
	shfl.sync.idx.b32	%r732|%p237, %r729, %r58, 4127, -1;
	mad.lo.s32 	%r733, %r732, %r180, %r731;
	shfl.sync.idx.b32	%r734|%p238, %r729, %r59, 4127, -1;
	mad.lo.s32 	%r735, %r734, %r184, %r733;
	shfl.sync.idx.b32	%r736|%p239, %r729, %r60, 4127, -1;
	mad.lo.s32 	%r737, %r736, %r188, %r735;
	shfl.sync.idx.b32	%r738|%p240, %r729, %r190, 4127, -1;
	mad.lo.s32 	%r739, %r738, %r194, %r737;
	shfl.sync.idx.b32	%r740|%p241, %r729, %r61, 4127, -1;
	mad.lo.s32 	%r741, %r740, %r198, %r739;
	shfl.sync.idx.b32	%r742|%p242, %r729, %r62, 4127, -1;
	mad.lo.s32 	%r743, %r742, %r202, %r741;
	shfl.sync.idx.b32	%r744|%p243, %r729, %r63, 4127, -1;
	mad.lo.s32 	%r745, %r744, %r206, %r743;
	shfl.sync.idx.b32	%r746|%p244, %r729, %r207, 4127, -1;
	mad.lo.s32 	%r747, %r746, %r211, %r745;
	shfl.sync.idx.b32	%r748|%p245, %r729, %r64, 4127, -1;
	mad.lo.s32 	%r749, %r748, %r215, %r747;
	shfl.sync.idx.b32	%r750|%p246, %r729, %r65, 4127, -1;
	mad.lo.s32 	%r751, %r750, %r219, %r749;
	shfl.sync.idx.b32	%r752|%p247, %r729, %r66, 4127, -1;
	mad.lo.s32 	%r753, %r752, %r223, %r751;
	shfl.sync.idx.b32	%r754|%p248, %r729, %r67, 4127, -1;
	mad.lo.s32 	%r755, %r754, %r227, %r753;
	shfl.sync.idx.b32	%r756|%p249, %r729, %r68, 4127, -1;
	mad.lo.s32 	%r757, %r756, %r231, %r755;
	shfl.sync.idx.b32	%r758|%p250, %r729, %r69, 4127, -1;
	mad.lo.s32 	%r759, %r758, %r235, %r757;
	shfl.sync.idx.b32	%r760|%p251, %r729, %r70, 4127, -1;
	mad.lo.s32 	%r761, %r760, %r239, %r759;
	ld.local.u32 	%r762, [%rd64+24];
	add.s32 	%r763, %r762, %r761;
	st.local.u32 	[%rd64+24], %r763;
	ld.shared.u32 	%r764, [%r56+1020];
	shfl.sync.idx.b32	%r765|%p252, %r764, %r26, 4127, -1;
	mul.lo.s32 	%r766, %r765, %r176;
	shfl.sync.idx.b32	%r767|%p253, %r764, %r58, 4127, -1;
	mad.lo.s32 	%r768, %r767, %r180, %r766;
	shfl.sync.idx.b32	%r769|%p254, %r764, %r59, 4127, -1;
	mad.lo.s32 	%r770, %r769, %r184, %r768;
	shfl.sync.idx.b32	%r771|%p255, %r764, %r60, 4127, -1;
	mad.lo.s32 	%r772, %r771, %r188, %r770;
	shfl.sync.idx.b32	%r773|%p256, %r764, %r190, 4127, -1;
	mad.lo.s32 	%r774, %r773, %r194, %r772;
	shfl.sync.idx.b32	%r775|%p257, %r764, %r61, 4127, -1;
	mad.lo.s32 	%r776, %r775, %r198, %r774;
	shfl.sync.idx.b32	%r777|%p258, %r764, %r62, 4127, -1;
	mad.lo.s32 	%r778, %r777, %r202, %r776;
	shfl.sync.idx.b32	%r779|%p259, %r764, %r63, 4127, -1;
	mad.lo.s32 	%r780, %r779, %r206, %r778;
	shfl.sync.idx.b32	%r781|%p260, %r764, %r207, 4127, -1;
	mad.lo.s32 	%r782, %r781, %r211, %r780;
	shfl.sync.idx.b32	%r783|%p261, %r764, %r64, 4127, -1;
	mad.lo.s32 	%r784, %r783, %r215, %r782;
	shfl.sync.idx.b32	%r785|%p262, %r764, %r65, 4127, -1;
	mad.lo.s32 	%r786, %r785, %r219, %r784;
	shfl.sync.idx.b32	%r787|%p263, %r764, %r66, 4127, -1;
	mad.lo.s32 	%r788, %r787, %r223, %r786;
	shfl.sync.idx.b32	%r789|%p264, %r764, %r67, 4127, -1;
	mad.lo.s32 	%r790, %r789, %r227, %r788;
	shfl.sync.idx.b32	%r791|%p265, %r764, %r68, 4127, -1;
	mad.lo.s32 	%r792, %r791, %r231, %r790;
	shfl.sync.idx.b32	%r793|%p266, %r764, %r69, 4127, -1;
	mad.lo.s32 	%r794, %r793, %r235, %r792;
	shfl.sync.idx.b32	%r795|%p267, %r764, %r70, 4127, -1;
	mad.lo.s32 	%r796, %r795, %r239, %r794;
	ld.local.u32 	%r797, [%rd64+28];
	add.s32 	%r798, %r797, %r796;
	st.local.u32 	[%rd64+28], %r798;
	add.s64 	%rd64, %rd64, 64;
	mov.b32 	%r873, 128;
	mov.pred 	%p268, 0;
	@%p1 bra 	$L__BB237_13;
	shr.s32 	%r799, %r73, 31;
	shr.u32 	%r800, %r799, 20;
	add.s32 	%r801, %r73, %r800;
	shr.s32 	%r802, %r801, 12;
	cvta.to.global.u64 	%rd31, %rd7;
	bar.sync 	0;
	shl.b32 	%r803, %r22, 8;
	or.b32  	%r804, %r803, %r1;
	mad.lo.s32 	%r805, %r21, %r72, %r804;
	ld.local.v4.u32 	{%r806, %r807, %r808, %r809}, [%rd3];
	mul.wide.s32 	%rd32, %r805, 4;
	add.s64 	%rd33, %rd31, %rd32;
	st.global.u32 	[%rd33], %r806;
	shl.b32 	%r810, %r802, 8;
	add.s32 	%r811, %r805, %r810;
	mul.wide.s32 	%rd34, %r811, 4;
	add.s64 	%rd35, %rd31, %rd34;
	st.global.u32 	[%rd35], %r807;
	shl.b32 	%r812, %r802, 9;
	add.s32 	%r813, %r812, %r805;
	mul.wide.s32 	%rd36, %r813, 4;
	add.s64 	%rd37, %rd31, %rd36;
	st.global.u32 	[%rd37], %r808;
	add.s32 	%r814, %r813, %r810;
	mul.wide.s32 	%rd38, %r814, 4;
	add.s64 	%rd39, %rd31, %rd38;
	st.global.u32 	[%rd39], %r809;
	shl.b32 	%r815, %r802, 10;
	add.s32 	%r816, %r815, %r805;
	ld.local.v4.u32 	{%r817, %r818, %r819, %r820}, [%rd3+16];
	mul.wide.s32 	%rd40, %r816, 4;
	add.s64 	%rd41, %rd31, %rd40;
	st.global.u32 	[%rd41], %r817;
	add.s32 	%r821, %r816, %r810;
	mul.wide.s32 	%rd42, %r821, 4;
	add.s64 	%rd43, %rd31, %rd42;
	st.global.u32 	[%rd43], %r818;
	add.s32 	%r822, %r812, %r816;
	mul.wide.s32 	%rd44, %r822, 4;
	add.s64 	%rd45, %rd31, %rd44;
	st.global.u32 	[%rd45], %r819;
	add.s32 	%r823, %r822, %r810;
	mul.wide.s32 	%rd46, %r823, 4;
	add.s64 	%rd47, %rd31, %rd46;
	st.global.u32 	[%rd47], %r820;
	shl.b32 	%r824, %r802, 11;
	add.s32 	%r825, %r824, %r805;
	ld.local.v4.u32 	{%r826, %r827, %r828, %r829}, [%rd3+32];
	mul.wide.s32 	%rd48, %r825, 4;
	add.s64 	%rd49, %rd31, %rd48;
	st.global.u32 	[%rd49], %r826;
	add.s32 	%r830, %r825, %r810;
	mul.wide.s32 	%rd50, %r830, 4;
	add.s64 	%rd51, %rd31, %rd50;
	st.global.u32 	[%rd51], %r827;
	add.s32 	%r831, %r812, %r825;
	mul.wide.s32 	%rd52, %r831, 4;
	add.s64 	%rd53, %rd31, %rd52;
	st.global.u32 	[%rd53], %r828;
	add.s32 	%r832, %r831, %r810;
	mul.wide.s32 	%rd54, %r832, 4;
	add.s64 	%rd55, %rd31, %rd54;
	st.global.u32 	[%rd55], %r829;
	add.s32 	%r833, %r815, %r825;
	ld.local.v4.u32 	{%r834, %r835, %r836, %r837}, [%rd3+48];
	mul.wide.s32 	%rd56, %r833, 4;
	add.s64 	%rd57, %rd31, %rd56;
	st.global.u32 	[%rd57], %r834;
	add.s32 	%r838, %r833, %r810;
	mul.wide.s32 	%rd58, %r838, 4;
	add.s64 	%rd59, %rd31, %rd58;
	st.global.u32 	[%rd59], %r835;
	add.s32 	%r839, %r812, %r833;
	mul.wide.s32 	%rd60, %r839, 4;
	add.s64 	%rd61, %rd31, %rd60;
	st.global.u32 	[%rd61], %r836;
	add.s32 	%r840, %r839, %r810;
	mul.wide.s32 	%rd62, %r840, 4;
	add.s64 	%rd63, %rd31, %rd62;
	st.global.u32 	[%rd63], %r837;
	ld.local.v4.u32 	{%r841, %r842, %r843, %r844}, [%rd3+64];
	st.global.u32 	[%rd33+512], %r841;
	st.global.u32 	[%rd35+512], %r842;
	st.global.u32 	[%rd37+512], %r843;
	st.global.u32 	[%rd39+512], %r844;
	ld.local.v4.u32 	{%r845, %r846, %r847, %r848}, [%rd3+80];
	st.global.u32 	[%rd41+512], %r845;
	st.global.u32 	[%rd43+512], %r846;
	st.global.u32 	[%rd45+512], %r847;
	st.global.u32 	[%rd47+512], %r848;
	ld.local.v4.u32 	{%r849, %r850, %r851, %r852}, [%rd3+96];
	st.global.u32 	[%rd49+512], %r849;
	st.global.u32 	[%rd51+512], %r850;
	st.global.u32 	[%rd53+512], %r851;
	st.global.u32 	[%rd55+512], %r852;
	ld.local.v4.u32 	{%r853, %r854, %r855, %r856}, [%rd3+112];
	st.global.u32 	[%rd57+512], %r853;
	st.global.u32 	[%rd59+512], %r854;
	st.global.u32 	[%rd61+512], %r855;
	st.global.u32 	[%rd63+512], %r856;
$L__BB237_15:
	ret;

}
	// .globl	_Z9cuda_gemmIiLi128ELi1ELi1ELi4096ELi16ELi16ELi64ELi1ELi0EEviiiPT_S1_S1_iii
.visible .entry _Z9cuda_gemmIiLi128ELi1ELi1ELi4096ELi16ELi16ELi64ELi1ELi0EEviiiPT_S1_S1_iii(
	.param .u32 _Z9cuda_gemmIiLi128ELi1ELi1ELi4096ELi16ELi16ELi64ELi1ELi0EEviiiPT_S1_S1_iii_param_0,
	.param .u32 _Z9cuda_gemmIiLi128ELi1ELi1ELi4096ELi16ELi16ELi64ELi1ELi0EEviiiPT_S1_S1_iii_param_1,
	.param .u32 _Z9cuda_gemmIiLi128ELi1ELi1ELi4096ELi16ELi16ELi64ELi1ELi0EEviiiPT_S1_S1_iii_param_2,
	.param .u64 .ptr .align 1 _Z9cuda_gemmIiLi128ELi1ELi1ELi4096ELi16ELi16ELi64ELi1ELi0EEviiiPT_S1_S1_iii_param_3,
	.param .u64 .ptr .align 1 _Z9cuda_gemmIiLi128ELi1ELi1ELi4096ELi16ELi16ELi64ELi1ELi0EEviiiPT_S1_S1_iii_param_4,
	.param .u64 .ptr .align 1 _Z9cuda_gemmIiLi128ELi1ELi1ELi4096ELi16ELi16ELi64ELi1ELi0EEviiiPT_S1_S1_iii_param_5,
	.param .u32 _Z9cuda_gemmIiLi128ELi1ELi1ELi4096ELi16ELi16ELi64ELi1ELi0EEviiiPT_S1_S1_iii_param_6,
	.param .u32 _Z9cuda_gemmIiLi128ELi1ELi1ELi4096ELi16ELi16ELi64ELi1ELi0EEviiiPT_S1_S1_iii_param_7,
	.param .u32 _Z9cuda_gemmIiLi128ELi1ELi1ELi4096ELi16ELi16ELi64ELi1ELi0EEviiiPT_S1_S1_iii_param_8
)
.maxntid 128
{
	.local .align 16 .b8 	__local_depot238[128];
	.reg .b64 	%SP;
	.reg .b64 	%SPL;
	.reg .pred 	%p<93>;
	.reg .b16 	%rs<8>;
	.reg .b32 	%r<789>;
	.reg .b64 	%rd<88>;
	// demoted variable
	.shared .align 128 .b8 _ZZ9cuda_gemmIiLi128ELi1ELi1ELi4096ELi16ELi16ELi64ELi1ELi0EEviiiPT_S1_S1_iiiE11kron_fac_sh[1088];
	// demoted variable
	.shared .align 128 .b8 _ZZ9cuda_gemmIiLi128ELi1ELi1ELi4096ELi16ELi16ELi64ELi1ELi0EEviiiPT_S1_S1_iiiE3Ash[16384];
	mov.u64 	%SPL, __local_depot238;
	ld.param.u64 	%rd6, [_Z9cuda_gemmIiLi128ELi1ELi1ELi4096ELi16ELi16ELi64ELi1ELi0EEviiiPT_S1_S1_iii_param_3];
	ld.param.u64 	%rd4, [_Z9cuda_gemmIiLi128ELi1ELi1ELi4096ELi16ELi16ELi64ELi1ELi0EEviiiPT_S1_S1_iii_param_4];
	ld.param.u32 	%r240, [_Z9cuda_gemmIiLi128ELi1ELi1ELi4096ELi16ELi16ELi64ELi1ELi0EEviiiPT_S1_S1_iii_param_6];
	ld.param.u32 	%r241, [_Z9cuda_gemmIiLi128ELi1ELi1ELi4096ELi16ELi16ELi64ELi1ELi0EEviiiPT_S1_S1_iii_param_7];
	cvta.to.global.u64 	%rd1, %rd6;
	add.u64 	%rd2, %SPL, 0;
	mov.u32 	%r1, %tid.x;
	mul.lo.s32 	%r2, %r241, %r240;
	setp.ge.u32 	%p1, %r1, %r2;
	@%p1 bra 	$L__BB238_3;
	mov.u32 	%r3, %ntid.x;
	cvta.to.global.u64 	%rd3, %rd4;
	mov.u32 	%r244, _ZZ9cuda_gemmIiLi128ELi1ELi1ELi4096ELi16ELi16ELi64ELi1ELi0EEviiiPT_S1_S1_iiiE11kron_fac_sh;
	mov.u32 	%r685, %r1;
$L__BB238_2:
	mul.wide.u32 	%rd8, %r685, 4;
	add.s64 	%rd9, %rd3, %rd8;
	ld.global.u32 	%r242, [%rd9];
	rem.u32 	%r243, %r685, %r240;
	mad.lo.s32 	%r245, %r243, 68, %r244;
	div.u32 	%r246, %r685, %r241;
	shl.b32 	%r247, %r246, 2;
	add.s32 	%r248, %r245, %r247;
	st.shared.u32 	[%r248], %r242;
	add.s32 	%r685, %r685, %r3;
	setp.lt.u32 	%p2, %r685, %r2;
	@%p2 bra 	$L__BB238_2;
$L__BB238_3:
	div.s32 	%r6, 4096, %r241;
	min.s32 	%r7, %r6, 128;
	cvt.u16.u32 	%rs2, %r7;
	div.s16 	%rs3, 128, %rs2;
	cvt.s32.s16 	%r8, %rs3;
	div.s16 	%rs4, 16, %rs3;
	cvt.s32.s16 	%r9, %rs4;
	div.u32 	%r11, %r1, %r7;
	mul.lo.s32 	%r249, %r11, %r7;
	sub.s32 	%r10, %r1, %r249;
	mov.u32 	%r12, %ctaid.y;
	mov.u32 	%r250, %nctaid.y;
	setp.ge.u32 	%p3, %r12, %r250;
	@%p3 bra 	$L__BB238_114;
	shl.b32 	%r688, %r1, 2;
	mov.u32 	%r251, %ntid.x;
	shl.b32 	%r14, %r251, 2;
	and.b32  	%r15, %r10, 15;
	min.s32 	%r16, %r240, 16;
	mov.b32 	%r252, 0;
	st.local.v4.u32 	[%rd2], {%r252, %r252, %r252, %r252};
	st.local.v4.u32 	[%rd2+16], {%r252, %r252, %r252, %r252};
	st.local.v4.u32 	[%rd2+32], {%r252, %r252, %r252, %r252};
	st.local.v4.u32 	[%rd2+48], {%r252, %r252, %r252, %r252};
	st.local.v4.u32 	[%rd2+64], {%r252, %r252, %r252, %r252};
	st.local.v4.u32 	[%rd2+80], {%r252, %r252, %r252, %r252};
	st.local.v4.u32 	[%rd2+96], {%r252, %r252, %r252, %r252};
	st.local.v4.u32 	[%rd2+112], {%r252, %r252, %r252, %r252};
	shl.b32 	%r17, %r12, 12;
	xor.b32  	%r253, %r688, 4095;
	sub.s32 	%r254, %r253, %r14;
	cvt.u16.u32 	%rs5, %r254;
	cvt.u16.u32 	%rs6, %r14;
	div.u16 	%rs7, %rs5, %rs6;
	and.b16  	%rs1, %rs7, 3;
	setp.eq.s16 	%p4, %rs1, 2;
	@%p4 bra 	$L__BB238_7;
	cvt.u32.u16 	%r18, %rs1;
	mov.b32 	%r687, 0;
$L__BB238_6:
	.pragma "nounroll";
	add.s32 	%r256, %r17, %r688;
	mul.wide.u32 	%rd10, %r256, 4;
	add.s64 	%rd11, %rd1, %rd10;
	ld.global.v4.u32 	{%r257, %r258, %r259, %r260}, [%rd11];
	shl.b32 	%r261, %r688, 2;
	mov.u32 	%r262, _ZZ9cuda_gemmIiLi128ELi1ELi1ELi4096ELi16ELi16ELi64ELi1ELi0EEviiiPT_S1_S1_iiiE3Ash;
	add.s32 	%r263, %r262, %r261;
	st.shared.v4.u32 	[%r263], {%r257, %r258, %r259, %r260};
	add.s32 	%r688, %r688, %r14;
	add.s32 	%r687, %r687, 1;
	xor.b32  	%r264, %r687, %r18;
	setp.ne.s32 	%p5, %r264, 2;
	@%p5 bra 	$L__BB238_6;
$L__BB238_7:
	mov.u32 	%r271, _ZZ9cuda_gemmIiLi128ELi1ELi1ELi4096ELi16ELi16ELi64ELi1ELi0EEviiiPT_S1_S1_iiiE3Ash;
	shl.b32 	%r279, %r14, 2;
$L__BB238_8:
	add.s32 	%r265, %r17, %r688;
	mul.wide.s32 	%rd12, %r265, 4;
	add.s64 	%rd13, %rd1, %rd12;
	ld.global.v4.u32 	{%r266, %r267, %r268, %r269}, [%rd13];
	shl.b32 	%r270, %r688, 2;
	add.s32 	%r272, %r271, %r270;
	st.shared.v4.u32 	[%r272], {%r266, %r267, %r268, %r269};
	add.s32 	%r273, %r688, %r14;
	add.s32 	%r274, %r17, %r273;
	mul.wide.s32 	%rd14, %r274, 4;
	add.s64 	%rd15, %rd1, %rd14;
	ld.global.v4.u32 	{%r275, %r276, %r277, %r278}, [%rd15];
	add.s32 	%r280, %r272, %r279;
	st.shared.v4.u32 	[%r280], {%r275, %r276, %r277, %r278};
	add.s32 	%r281, %r273, %r14;
	add.s32 	%r282, %r17, %r281;
	mul.wide.s32 	%rd16, %r282, 4;
	add.s64 	%rd17, %rd1, %rd16;
	ld.global.v4.u32 	{%r283, %r284, %r285, %r286}, [%rd17];
	add.s32 	%r287, %r280, %r279;
	st.shared.v4.u32 	[%r287], {%r283, %r284, %r285, %r286};
	add.s32 	%r288, %r281, %r14;
	add.s32 	%r289, %r17, %r288;
	mul.wide.s32 	%rd18, %r289, 4;
	add.s64 	%rd19, %rd1, %rd18;
	ld.global.v4.u32 	{%r290, %r291, %r292, %r293}, [%rd19];
	add.s32 	%r294, %r287, %r279;
	st.shared.v4.u32 	[%r294], {%r290, %r291, %r292, %r293};
	add.s32 	%r688, %r288, %r14;
	setp.lt.u32 	%p6, %r688, 4096;
	@%p6 bra 	$L__BB238_8;
	setp.lt.s32 	%p7, %r6, 1;
	bar.sync 	0;
	mov.b32 	%r690, 0;
	mov.u32 	%r691, %r690;
	mov.u32 	%r692, %r690;
	mov.u32 	%r693, %r690;
	mov.u32 	%r694, %r690;
	mov.u32 	%r695, %r690;
	mov.u32 	%r696, %r690;
	mov.u32 	%r697, %r690;
	mov.u32 	%r698, %r690;
	mov.u32 	%r699, %r690;
	mov.u32 	%r700, %r690;
	mov.u32 	%r701, %r690;
	mov.u32 	%r702, %r690;
	mov.u32 	%r703, %r690;
	mov.u32 	%r704, %r690;
	mov.u32 	%r705, %r690;
	mov.u32 	%r706, %r690;
	mov.u32 	%r707, %r690;
	mov.u32 	%r708, %r690;
	mov.u32 	%r709, %r690;
	mov.u32 	%r710, %r690;
	mov.u32 	%r711, %r690;
	mov.u32 	%r712, %r690;
	mov.u32 	%r713, %r690;
	mov.u32 	%r714, %r690;
	mov.u32 	%r715, %r690;
	mov.u32 	%r716, %r690;
	mov.u32 	%r717, %r690;
	mov.u32 	%r718, %r690;
	mov.u32 	%r719, %r690;
	mov.u32 	%r720, %r690;
	mov.u32 	%r721, %r690;
	@%p7 bra 	$L__BB238_113;
	add.s32 	%r298, %r10, 1;
	and.b32  	%r26, %r298, 15;
	add.s32 	%r299, %r10, 2;
	and.b32  	%r27, %r299, 15;
	add.s32 	%r300, %r10, 3;
	and.b32  	%r28, %r300, 15;
	add.s32 	%r301, %r10, 4;
	and.b32  	%r29, %r301, 15;
	add.s32 	%r302, %r10, 9;
	and.b32  	%r30, %r302, 15;
	add.s32 	%r303, %r10, 10;
	and.b32  	%r31, %r303, 15;
	add.s32 	%r304, %r10, 11;
	and.b32  	%r32, %r304, 15;
	add.s32 	%r305, %r10, 12;
	and.b32  	%r33, %r305, 15;
	add.s32 	%r306, %r10, 13;
	and.b32  	%r34, %r306, 15;
	add.s32 	%r307, %r10, 14;
	and.b32  	%r35, %r307, 15;
	add.s32 	%r308, %r10, -1;
	and.b32  	%r36, %r308, 15;
	setp.lt.s32 	%p8, %r15, %r241;
	selp.b32 	%r309, 0, %r241, %p8;
	sub.s32 	%r37, %r15, %r309;
	add.s32 	%r310, %r15, 1;
	setp.lt.s32 	%p9, %r310, %r241;
	selp.b32 	%r311, 0, %r241, %p9;
	sub.s32 	%r38, %r310, %r311;
	add.s32 	%r312, %r15, 2;
	setp.lt.s32 	%p10, %r312, %r241;
	selp.b32 	%r313, 0, %r241, %p10;
	sub.s32 	%r39, %r312, %r313;
	add.s32 	%r314, %r15, 3;
	setp.lt.s32 	%p11, %r314, %r241;
	selp.b32 	%r315, 0, %r241, %p11;
	sub.s32 	%r40, %r314, %r315;
	add.s32 	%r316, %r15, 4;
	setp.lt.s32 	%p12, %r316, %r241;
	selp.b32 	%r317, 0, %r241, %p12;
	sub.s32 	%r41, %r316, %r317;
	add.s32 	%r318, %r15, 5;
	setp.lt.s32 	%p13, %r318, %r241;
	selp.b32 	%r319, 0, %r241, %p13;
	sub.s32 	%r42, %r318, %r319;
	add.s32 	%r320, %r15, 6;
	setp.lt.s32 	%p14, %r320, %r241;
	selp.b32 	%r321, 0, %r241, %p14;
	sub.s32 	%r43, %r320, %r321;
	add.s32 	%r322, %r15, 7;
	setp.lt.s32 	%p15, %r322, %r241;
	selp.b32 	%r323, 0, %r241, %p15;
	sub.s32 	%r44, %r322, %r323;
	add.s32 	%r324, %r15, 8;
	setp.lt.s32 	%p16, %r324, %r241;
	selp.b32 	%r325, 0, %r241, %p16;
	sub.s32 	%r45, %r324, %r325;
	add.s32 	%r326, %r15, 9;
	setp.lt.s32 	%p17, %r326, %r241;
	selp.b32 	%r327, 0, %r241, %p17;
	sub.s32 	%r46, %r326, %r327;
	add.s32 	%r328, %r15, 10;
	setp.lt.s32 	%p18, %r328, %r241;
	selp.b32 	%r329, 0, %r241, %p18;
	sub.s32 	%r47, %r328, %r329;
	add.s32 	%r330, %r15, 11;
	setp.lt.s32 	%p19, %r330, %r241;
	selp.b32 	%r331, 0, %r241, %p19;
	sub.s32 	%r48, %r330, %r331;
	add.s32 	%r332, %r15, 12;
	setp.lt.s32 	%p20, %r332, %r241;
	selp.b32 	%r333, 0, %r241, %p20;
	sub.s32 	%r49, %r332, %r333;
	add.s32 	%r334, %r15, 13;
	setp.lt.s32 	%p21, %r334, %r241;
	selp.b32 	%r335, 0, %r241, %p21;
	sub.s32 	%r50, %r334, %r335;
	add.s32 	%r336, %r15, 14;
	setp.lt.s32 	%p22, %r336, %r241;
	selp.b32 	%r337, 0, %r241, %p22;
	sub.s32 	%r51, %r336, %r337;
	add.s32 	%r338, %r15, 15;
	setp.lt.s32 	%p23, %r338, %r241;
	selp.b32 	%r339, 0, %r241, %p23;
	sub.s32 	%r52, %r338, %r339;
	mov.b32 	%r738, 0;
	mov.u32 	%r739, %r738;
$L__BB238_11:
	setp.gt.s32 	%p24, %r241, 0;
	add.s32 	%r340, %r739, %r10;
	mul.lo.s32 	%r103, %r340, %r241;
	@%p24 bra 	$L__BB238_12;
	bra.uni 	$L__BB238_13;
$L__BB238_12:
	and.b32  	%r341, %r10, 15;
	add.s32 	%r342, %r341, %r103;
	shl.b32 	%r343, %r342, 2;
	mov.u32 	%r344, _ZZ9cuda_gemmIiLi128ELi1ELi1ELi4096ELi16ELi16ELi64ELi1ELi0EEviiiPT_S1_S1_iiiE3Ash;
	add.s32 	%r345, %r344, %r343;
	ld.shared.u32 	%r740, [%r345];
$L__BB238_13:
	setp.lt.s32 	%p25, %r241, 2;
	@%p25 bra 	$L__BB238_15;
	add.s32 	%r346, %r26, %r103;
	shl.b32 	%r347, %r346, 2;
	mov.u32 	%r348, _ZZ9cuda_gemmIiLi128ELi1ELi1ELi4096ELi16ELi16ELi64ELi1ELi0EEviiiPT_S1_S1_iiiE3Ash;
	add.s32 	%r349, %r348, %r347;
	ld.shared.u32 	%r736, [%r349];
$L__BB238_15:
	setp.lt.s32 	%p26, %r241, 3;
	@%p26 bra 	$L__BB238_17;
	add.s32 	%r350, %r27, %r103;
	shl.b32 	%r351, %r350, 2;
	mov.u32 	%r352, _ZZ9cuda_gemmIiLi128ELi1ELi1ELi4096ELi16ELi16ELi64ELi1ELi0EEviiiPT_S1_S1_iiiE3Ash;
	add.s32 	%r353, %r352, %r351;
	ld.shared.u32 	%r735, [%r353];
$L__BB238_17:
	setp.lt.s32 	%p27, %r241, 4;
	@%p27 bra 	$L__BB238_19;
	add.s32 	%r354, %r28, %r103;
	shl.b32 	%r355, %r354, 2;
	mov.u32 	%r356, _ZZ9cuda_gemmIiLi128ELi1ELi1ELi4096ELi16ELi16ELi64ELi1ELi0EEviiiPT_S1_S1_iiiE3Ash;
	add.s32 	%r357, %r356, %r355;
	ld.shared.u32 	%r734, [%r357];
$L__BB238_19:
	setp.lt.s32 	%p28, %r241, 5;
	@%p28 bra 	$L__BB238_21;
	add.s32 	%r358, %r29, %r103;
	shl.b32 	%r359, %r358, 2;
	mov.u32 	%r360, _ZZ9cuda_gemmIiLi128ELi1ELi1ELi4096ELi16ELi16ELi64ELi1ELi0EEviiiPT_S1_S1_iiiE3Ash;
	add.s32 	%r361, %r360, %r359;
	ld.shared.u32 	%r733, [%r361];
$L__BB238_21:
	setp.lt.s32 	%p29, %r241, 6;
	@%p29 bra 	$L__BB238_23;
	add.s32 	%r362, %r10, 5;
	and.b32  	%r363, %r362, 15;
	add.s32 	%r364, %r363, %r103;
	shl.b32 	%r365, %r364, 2;
	mov.u32 	%r366, _ZZ9cuda_gemmIiLi128ELi1ELi1ELi4096ELi16ELi16ELi64ELi1ELi0EEviiiPT_S1_S1_iiiE3Ash;
	add.s32 	%r367, %r366, %r365;
	ld.shared.u32 	%r732, [%r367];
$L__BB238_23:
	setp.lt.s32 	%p30, %r241, 7;
	@%p30 bra 	$L__BB238_25;
	add.s32 	%r368, %r10, 6;
	and.b32  	%r369, %r368, 15;
	add.s32 	%r370, %r369, %r103;
	shl.b32 	%r371, %r370, 2;
	mov.u32 	%r372, _ZZ9cuda_gemmIiLi128ELi1ELi1ELi4096ELi16ELi16ELi64ELi1ELi0EEviiiPT_S1_S1_iiiE3Ash;
	add.s32 	%r373, %r372, %r371;
	ld.shared.u32 	%r731, [%r373];
$L__BB238_25:
	setp.lt.s32 	%p31, %r241, 8;
	@%p31 bra 	$L__BB238_27;
	add.s32 	%r374, %r10, 7;
	and.b32  	%r375, %r374, 15;
	add.s32 	%r376, %r375, %r103;
	shl.b32 	%r377, %r376, 2;
	mov.u32 	%r378, _ZZ9cuda_gemmIiLi128ELi1ELi1ELi4096ELi16ELi16ELi64ELi1ELi0EEviiiPT_S1_S1_iiiE3Ash;
	add.s32 	%r379, %r378, %r377;
	ld.shared.u32 	%r730, [%r379];
$L__BB238_27:
	setp.lt.s32 	%p32, %r241, 9;
	@%p32 bra 	$L__BB238_29;
	and.b32  	%r380, %r10, 15;
	xor.b32  	%r381, %r380, 8;
	add.s32 	%r382, %r381, %r103;
	shl.b32 	%r383, %r382, 2;
	mov.u32 	%r384, _ZZ9cuda_gemmIiLi128ELi1ELi1ELi4096ELi16ELi16ELi64ELi1ELi0EEviiiPT_S1_S1_iiiE3Ash;
	add.s32 	%r385, %r384, %r383;
	ld.shared.u32 	%r729, [%r385];
$L__BB238_29:
	setp.lt.s32 	%p33, %r241, 10;
	@%p33 bra 	$L__BB238_31;
	add.s32 	%r386, %r30, %r103;
	shl.b32 	%r387, %r386, 2;
	mov.u32 	%r388, _ZZ9cuda_gemmIiLi128ELi1ELi1ELi4096ELi16ELi16ELi64ELi1ELi0EEviiiPT_S1_S1_iiiE3Ash;
	add.s32 	%r389, %r388, %r387;
	ld.shared.u32 	%r728, [%r389];
$L__BB238_31:
	setp.lt.s32 	%p34, %r241, 11;
	@%p34 bra 	$L__BB238_33;
	add.s32 	%r390, %r31, %r103;
	shl.b32 	%r391, %r390, 2;
	mov.u32 	%r392, _ZZ9cuda_gemmIiLi128ELi1ELi1ELi4096ELi16ELi16ELi64ELi1ELi0EEviiiPT_S1_S1_iiiE3Ash;
	add.s32 	%r393, %r392, %r391;
	ld.shared.u32 	%r727, [%r393];
$L__BB238_33:
	setp.lt.s32 	%p35, %r241, 12;
	@%p35 bra 	$L__BB238_35;
	add.s32 	%r394, %r32, %r103;
	shl.b32 	%r395, %r394, 2;
	mov.u32 	%r396, _ZZ9cuda_gemmIiLi128ELi1ELi1ELi4096ELi16ELi16ELi64ELi1ELi0EEviiiPT_S1_S1_iiiE3Ash;
	add.s32 	%r397, %r396, %r395;
	ld.shared.u32 	%r726, [%r397];
$L__BB238_35:
	setp.lt.s32 	%p36, %r241, 13;
	@%p36 bra 	$L__BB238_37;
	add.s32 	%r398, %r33, %r103;
	shl.b32 	%r399, %r398, 2;
	mov.u32 	%r400, _ZZ9cuda_gemmIiLi128ELi1ELi1ELi4096ELi16ELi16ELi64ELi1ELi0EEviiiPT_S1_S1_iiiE3Ash;
	add.s32 	%r401, %r400, %r399;
	ld.shared.u32 	%r725, [%r401];
$L__BB238_37:
	setp.lt.s32 	%p37, %r241, 14;
	@%p37 bra 	$L__BB238_39;
	add.s32 	%r402, %r34, %r103;
	shl.b32 	%r403, %r402, 2;
	mov.u32 	%r404, _ZZ9cuda_gemmIiLi128ELi1ELi1ELi4096ELi16ELi16ELi64ELi1ELi0EEviiiPT_S1_S1_iiiE3Ash;
	add.s32 	%r405, %r404, %r403;
	ld.shared.u32 	%r724, [%r405];
$L__BB238_39:
	setp.lt.s32 	%p38, %r241, 15;
	@%p38 bra 	$L__BB238_41;
	add.s32 	%r406, %r35, %r103;
	shl.b32 	%r407, %r406, 2;
	mov.u32 	%r408, _ZZ9cuda_gemmIiLi128ELi1ELi1ELi4096ELi16ELi16ELi64ELi1ELi0EEviiiPT_S1_S1_iiiE3Ash;
	add.s32 	%r409, %r408, %r407;
	ld.shared.u32 	%r723, [%r409];
$L__BB238_41:
	setp.lt.s32 	%p39, %r241, 16;
	@%p39 bra 	$L__BB238_43;
	add.s32 	%r410, %r36, %r103;
	shl.b32 	%r411, %r410, 2;
	mov.u32 	%r412, _ZZ9cuda_gemmIiLi128ELi1ELi1ELi4096ELi16ELi16ELi64ELi1ELi0EEviiiPT_S1_S1_iiiE3Ash;
	add.s32 	%r413, %r412, %r411;
	ld.shared.u32 	%r722, [%r413];
$L__BB238_43:
	setp.lt.s32 	%p40, %r11, %r16;
	@%p40 bra 	$L__BB238_44;
	bra.uni 	$L__BB238_111;
$L__BB238_44:
	mul.lo.s32 	%r756, %r738, %r9;
	mov.u32 	%r757, %r11;
$L__BB238_45:
	setp.gt.u32 	%p41, %r241, 64;
	mov.u32 	%r414, _ZZ9cuda_gemmIiLi128ELi1ELi1ELi4096ELi16ELi16ELi64ELi1ELi0EEviiiPT_S1_S1_iiiE11kron_fac_sh;
	mad.lo.s32 	%r139, %r757, 68, %r414;
	shl.b32 	%r415, %r1, 2;
	and.b32  	%r416, %r415, 60;
	add.s32 	%r417, %r139, %r416;
	ld.shared.u32 	%r140, [%r417];
	@%p41 bra 	$L__BB238_78;
	setp.eq.s32 	%p58, %r241, 0;
	mov.b32 	%r759, 0;
	@%p58 bra 	$L__BB238_48;
	shfl.sync.idx.b32	%r477|%p59, %r140, %r37, 4127, -1;
	mul.lo.s32 	%r759, %r477, %r740;
$L__BB238_48:
	setp.lt.s32 	%p60, %r241, 2;
	@%p60 bra 	$L__BB238_50;
	shfl.sync.idx.b32	%r478|%p61, %r140, %r38, 4127, -1;
	mad.lo.s32 	%r759, %r478, %r736, %r759;
$L__BB238_50:
	setp.lt.s32 	%p62, %r241, 3;
	@%p62 bra 	$L__BB238_52;
	shfl.sync.idx.b32	%r479|%p63, %r140, %r39, 4127, -1;
	mad.lo.s32 	%r759, %r479, %r735, %r759;
$L__BB238_52:
	setp.lt.s32 	%p64, %r241, 4;
	@%p64 bra 	$L__BB238_54;
	shfl.sync.idx.b32	%r480|%p65, %r140, %r40, 4127, -1;
	mad.lo.s32 	%r759, %r480, %r734, %r759;
$L__BB238_54:
	setp.lt.s32 	%p66, %r241, 5;
	@%p66 bra 	$L__BB238_56;
	shfl.sync.idx.b32	%r481|%p67, %r140, %r41, 4127, -1;
	mad.lo.s32 	%r759, %r481, %r733, %r759;
$L__BB238_56:
	setp.lt.s32 	%p68, %r241, 6;
	@%p68 bra 	$L__BB238_58;
	shfl.sync.idx.b32	%r482|%p69, %r140, %r42, 4127, -1;
	mad.lo.s32 	%r759, %r482, %r732, %r759;
$L__BB238_58:
	setp.lt.s32 	%p70, %r241, 7;
	@%p70 bra 	$L__BB238_60;
	shfl.sync.idx.b32	%r483|%p71, %r140, %r43, 4127, -1;
	mad.lo.s32 	%r759, %r483, %r731, %r759;
$L__BB238_60:
	setp.lt.s32 	%p72, %r241, 8;
	@%p72 bra 	$L__BB238_62;
	shfl.sync.idx.b32	%r484|%p73, %r140, %r44, 4127, -1;
	mad.lo.s32 	%r759, %r484, %r730, %r759;
$L__BB238_62:
	setp.lt.s32 	%p74, %r241, 9;
	@%p74 bra 	$L__BB238_64;
	shfl.sync.idx.b32	%r485|%p75, %r140, %r45, 4127, -1;
	mad.lo.s32 	%r759, %r485, %r729, %r759;
$L__BB238_64:
	setp.lt.s32 	%p76, %r241, 10;
	@%p76 bra 	$L__BB238_66;
	shfl.sync.idx.b32	%r486|%p77, %r140, %r46, 4127, -1;
	mad.lo.s32 	%r759, %r486, %r728, %r759;
$L__BB238_66:
	setp.lt.s32 	%p78, %r241, 11;
	@%p78 bra 	$L__BB238_68;
	shfl.sync.idx.b32	%r487|%p79, %r140, %r47, 4127, -1;
	mad.lo.s32 	%r759, %r487, %r727, %r759;
$L__BB238_68:
	setp.lt.s32 	%p80, %r241, 12;
	@%p80 bra 	$L__BB238_70;
	shfl.sync.idx.b32	%r488|%p81, %r140, %r48, 4127, -1;
	mad.lo.s32 	%r759, %r488, %r726, %r759;
$L__BB238_70:
	setp.lt.s32 	%p82, %r241, 13;
	@%p82 bra 	$L__BB238_72;
	shfl.sync.idx.b32	%r489|%p83, %r140, %r49, 4127, -1;
	mad.lo.s32 	%r759, %r489, %r725, %r759;
$L__BB238_72:
	setp.lt.s32 	%p84, %r241, 14;
	@%p84 bra 	$L__BB238_74;
	shfl.sync.idx.b32	%r490|%p85, %r140, %r50, 4127, -1;
	mad.lo.s32 	%r759, %r490, %r724, %r759;
$L__BB238_74:
	setp.lt.s32 	%p86, %r241, 15;
	@%p86 bra 	$L__BB238_76;
	shfl.sync.idx.b32	%r491|%p87, %r140, %r51, 4127, -1;
	mad.lo.s32 	%r759, %r491, %r723, %r759;
$L__BB238_76:
	setp.lt.s32 	%p88, %r241, 16;
	@%p88 bra 	$L__BB238_110;
	shfl.sync.idx.b32	%r492|%p89, %r140, %r52, 4127, -1;
	mad.lo.s32 	%r759, %r492, %r722, %r759;
	bra.uni 	$L__BB238_110;
$L__BB238_78:
	setp.lt.s32 	%p42, %r241, 1;
	mov.b32 	%r759, 0;
	@%p42 bra 	$L__BB238_80;
	shl.b32 	%r419, %r10, 2;
	and.b32  	%r420, %r419, 60;
	add.s32 	%r421, %r139, %r420;
	ld.shared.u32 	%r422, [%r421];
	mul.lo.s32 	%r759, %r422, %r740;
$L__BB238_80:
	@%p25 bra 	$L__BB238_82;
	shl.b32 	%r423, %r26, 2;
	add.s32 	%r424, %r139, %r423;
	ld.shared.u32 	%r425, [%r424];
	mad.lo.s32 	%r759, %r425, %r736, %r759;
$L__BB238_82:
	@%p26 bra 	$L__BB238_84;
	shl.b32 	%r426, %r27, 2;
	add.s32 	%r427, %r139, %r426;
	ld.shared.u32 	%r428, [%r427];
	mad.lo.s32 	%r759, %r428, %r735, %r759;
$L__BB238_84:
	@%p27 bra 	$L__BB238_86;
	shl.b32 	%r429, %r28, 2;
	add.s32 	%r430, %r139, %r429;
	ld.shared.u32 	%r431, [%r430];
	mad.lo.s32 	%r759, %r431, %r734, %r759;
$L__BB238_86:
	@%p28 bra 	$L__BB238_88;
	shl.b32 	%r432, %r29, 2;
	add.s32 	%r433, %r139, %r432;
	ld.shared.u32 	%r434, [%r433];
	mad.lo.s32 	%r759, %r434, %r733, %r759;
$L__BB238_88:
	@%p29 bra 	$L__BB238_90;
	shl.b32 	%r435, %r10, 2;
	add.s32 	%r436, %r435, 20;
	and.b32  	%r437, %r436, 60;
	add.s32 	%r438, %r139, %r437;
	ld.shared.u32 	%r439, [%r438];
	mad.lo.s32 	%r759, %r439, %r732, %r759;
$L__BB238_90:
	@%p30 bra 	$L__BB238_92;
	shl.b32 	%r440, %r10, 2;
	add.s32 	%r441, %r440, 24;
	and.b32  	%r442, %r441, 60;
	add.s32 	%r443, %r139, %r442;
	ld.shared.u32 	%r444, [%r443];
	mad.lo.s32 	%r759, %r444, %r731, %r759;
$L__BB238_92:
	setp.lt.s32 	%p49, %r241, 8;
	@%p49 bra 	$L__BB238_94;
	shl.b32 	%r445, %r10, 2;
	add.s32 	%r446, %r445, 28;
	and.b32  	%r447, %r446, 60;
	add.s32 	%r448, %r139, %r447;
	ld.shared.u32 	%r449, [%r448];
	mad.lo.s32 	%r759, %r449, %r730, %r759;
$L__BB238_94:
	setp.lt.s32 	%p50, %r241, 9;
	@%p50 bra 	$L__BB238_96;
	shl.b32 	%r450, %r10, 2;
	and.b32  	%r451, %r450, 60;
	xor.b32  	%r452, %r451, 32;
	add.s32 	%r453, %r139, %r452;
	ld.shared.u32 	%r454, [%r453];
	mad.lo.s32 	%r759, %r454, %r729, %r759;
$L__BB238_96:
	setp.lt.s32 	%p51, %r241, 10;
	@%p51 bra 	$L__BB238_98;
	shl.b32 	%r455, %r30, 2;
	add.s32 	%r456, %r139, %r455;
	ld.shared.u32 	%r457, [%r456];
	mad.lo.s32 	%r759, %r457, %r728, %r759;
$L__BB238_98:
	setp.lt.s32 	%p52, %r241, 11;
	@%p52 bra 	$L__BB238_100;
	shl.b32 	%r458, %r31, 2;
	add.s32 	%r459, %r139, %r458;
	ld.shared.u32 	%r460, [%r459];
	mad.lo.s32 	%r759, %r460, %r727, %r759;
$L__BB238_100:
	setp.lt.s32 	%p53, %r241, 12;
	@%p53 bra 	$L__BB238_102;
	shl.b32 	%r461, %r32, 2;
	add.s32 	%r462, %r139, %r461;
	ld.shared.u32 	%r463, [%r462];
	mad.lo.s32 	%r759, %r463, %r726, %r759;
$L__BB238_102:
	setp.lt.s32 	%p54, %r241, 13;
	@%p54 bra 	$L__BB238_104;
	shl.b32 	%r464, %r33, 2;
	add.s32 	%r465, %r139, %r464;
	ld.shared.u32 	%r466, [%r465];
	mad.lo.s32 	%r759, %r466, %r725, %r759;
$L__BB238_104:
	setp.lt.s32 	%p55, %r241, 14;
	@%p55 bra 	$L__BB238_106;
	shl.b32 	%r467, %r34, 2;
	add.s32 	%r468, %r139, %r467;
	ld.shared.u32 	%r469, [%r468];
	mad.lo.s32 	%r759, %r469, %r724, %r759;
$L__BB238_106:
	setp.lt.s32 	%p56, %r241, 15;
	@%p56 bra 	$L__BB238_108;
	shl.b32 	%r470, %r35, 2;
	add.s32 	%r471, %r139, %r470;
	ld.shared.u32 	%r472, [%r471];
	mad.lo.s32 	%r759, %r472, %r723, %r759;
$L__BB238_108:
	setp.lt.s32 	%p57, %r241, 16;
	@%p57 bra 	$L__BB238_110;
	shl.b32 	%r473, %r36, 2;
	add.s32 	%r474, %r139, %r473;
	ld.shared.u32 	%r475, [%r474];
	mad.lo.s32 	%r759, %r475, %r722, %r759;
$L__BB238_110:
	mul.wide.s32 	%rd20, %r756, 4;
	add.s64 	%rd21, %rd2, %rd20;
	ld.local.u32 	%r493, [%rd21];
	add.s32 	%r494, %r493, %r759;
	st.local.u32 	[%rd21], %r494;
	add.s32 	%r757, %r757, %r8;
	add.s32 	%r756, %r756, 1;
	setp.lt.s32 	%p90, %r757, %r16;
	@%p90 bra 	$L__BB238_45;
$L__BB238_111:
	add.s32 	%r739, %r739, %r7;
	add.s32 	%r738, %r738, 1;
	setp.lt.s32 	%p91, %r739, %r6;
	@%p91 bra 	$L__BB238_11;
	ld.local.v4.u32 	{%r721, %r720, %r719, %r718}, [%rd2];
	ld.local.v4.u32 	{%r717, %r716, %r715, %r714}, [%rd2+16];
	ld.local.v4.u32 	{%r713, %r712, %r711, %r710}, [%rd2+32];
	ld.local.v4.u32 	{%r709, %r708, %r707, %r706}, [%rd2+48];
	ld.local.v4.u32 	{%r705, %r704, %r703, %r702}, [%rd2+64];
	ld.local.v4.u32 	{%r701, %r700, %r699, %r698}, [%rd2+80];
	ld.local.v4.u32 	{%r697, %r696, %r695, %r694}, [%rd2+96];
	ld.local.v4.u32 	{%r693, %r692, %r691, %r690}, [%rd2+112];
$L__BB238_113:
	ld.param.u64 	%rd87, [_Z9cuda_gemmIiLi128ELi1ELi1ELi4096ELi16ELi16ELi64ELi1ELi0EEviiiPT_S1_S1_iii_param_5];
	cvta.to.global.u64 	%rd22, %rd87;
	bar.sync 	0;
	mul.lo.s32 	%r495, %r7, %r6;
	mul.lo.s32 	%r496, %r495, %r8;
	div.s32 	%r497, %r496, %r7;
	add.s32 	%r498, %r17, %r1;
	mul.wide.u32 	%rd23, %r498, 4;
	add.s64 	%rd24, %rd22, %rd23;
	st.global.u32 	[%rd24], %r721;
	add.s32 	%r499, %r9, 1;
	setp.lt.u32 	%p92, %r499, 3;
	shl.b32 	%r500, %r9, 7;
	selp.b32 	%r501, %r500, 0, %p92;
	rem.s32 	%r502, 1, %r9;
	add.s32 	%r503, %r498, %r501;
	mad.lo.s32 	%r504, %r497, %r502, %r503;
	mul.wide.s32 	%rd25, %r504, 4;
	add.s64 	%rd26, %rd22, %rd25;
	st.global.u32 	[%rd26], %r720;
	div.s32 	%r505, 2, %r9;
	shl.b32 	%r506, %r505, 7;
	mul.lo.s32 	%r507, %r505, %r9;
	sub.s32 	%r508, 2, %r507;
	add.s32 	%r509, %r498, %r506;
	mad.lo.s32 	%r510, %r497, %r508, %r509;
	mul.wide.s32 	%rd27, %r510, 4;
	add.s64 	%rd28, %rd22, %rd27;
	st.global.u32 	[%rd28], %r719;
	div.s32 	%r511, 3, %r9;
	shl.b32 	%r512, %r511, 7;
	mul.lo.s32 	%r513, %r511, %r9;
	sub.s32 	%r514, 3, %r513;
	add.s32 	%r515, %r498, %r512;
	mad.lo.s32 	%r516, %r497, %r514, %r515;
	mul.wide.s32 	%rd29, %r516, 4;
	add.s64 	%rd30, %rd22, %rd29;
	st.global.u32 	[%rd30], %r718;
	div.s32 	%r517, 4, %r9;
	shl.b32 	%r518, %r517, 7;
	mul.lo.s32 	%r519, %r517, %r9;
	sub.s32 	%r520, 4, %r519;
	add.s32 	%r521, %r498, %r518;
	mad.lo.s32 	%r522, %r497, %r520, %r521;
	mul.wide.s32 	%rd31, %r522, 4;
	add.s64 	%rd32, %rd22, %rd31;
	st.global.u32 	[%rd32], %r717;
	div.s32 	%r523, 5, %r9;
	shl.b32 	%r524, %r523, 7;
	mul.lo.s32 	%r525, %r523, %r9;
	sub.s32 	%r526, 5, %r525;
	add.s32 	%r527, %r498, %r524;
	mad.lo.s32 	%r528, %r497, %r526, %r527;
	mul.wide.s32 	%rd33, %r528, 4;
	add.s64 	%rd34, %rd22, %rd33;
	st.global.u32 	[%rd34], %r716;
	div.s32 	%r529, 6, %r9;
	shl.b32 	%r530, %r529, 7;
	mul.lo.s32 	%r531, %r529, %r9;
	sub.s32 	%r532, 6, %r531;
	add.s32 	%r533, %r498, %r530;
	mad.lo.s32 	%r534, %r497, %r532, %r533;
	mul.wide.s32 	%rd35, %r534, 4;
	add.s64 	%rd36, %rd22, %rd35;
	st.global.u32 	[%rd36], %r715;
	div.s32 	%r535, 7, %r9;
	shl.b32 	%r536, %r535, 7;
	mul.lo.s32 	%r537, %r535, %r9;
	sub.s32 	%r538, 7, %r537;
	add.s32 	%r539, %r498, %r536;
	mad.lo.s32 	%r540, %r497, %r538, %r539;
	mul.wide.s32 	%rd37, %r540, 4;
	add.s64 	%rd38, %rd22, %rd37;
	st.global.u32 	[%rd38], %r714;
	div.s32 	%r541, 8, %r9;
	shl.b32 	%r542, %r541, 7;
	mul.lo.s32 	%r543, %r541, %r9;
	sub.s32 	%r544, 8, %r543;
	add.s32 	%r545, %r498, %r542;
	mad.lo.s32 	%r546, %r497, %r544, %r545;
	mul.wide.s32 	%rd39, %r546, 4;
	add.s64 	%rd40, %rd22, %rd39;
	st.global.u32 	[%rd40], %r713;
	div.s32 	%r547, 9, %r9;
	shl.b32 	%r548, %r547, 7;
	mul.lo.s32 	%r549, %r547, %r9;
	sub.s32 	%r550, 9, %r549;
	add.s32 	%r551, %r498, %r548;
	mad.lo.s32 	%r552, %r497, %r550, %r551;
	mul.wide.s32 	%rd41, %r552, 4;
	add.s64 	%rd42, %rd22, %rd41;
	st.global.u32 	[%rd42], %r712;
	div.s32 	%r553, 10, %r9;
	shl.b32 	%r554, %r553, 7;
	mul.lo.s32 	%r555, %r553, %r9;
	sub.s32 	%r556, 10, %r555;
	add.s32 	%r557, %r498, %r554;
	mad.lo.s32 	%r558, %r497, %r556, %r557;
	mul.wide.s32 	%rd43, %r558, 4;
	add.s64 	%rd44, %rd22, %rd43;
	st.global.u32 	[%rd44], %r711;
	div.s32 	%r559, 11, %r9;
	shl.b32 	%r560, %r559, 7;
	mul.lo.s32 	%r561, %r559, %r9;
	sub.s32 	%r562, 11, %r561;
	add.s32 	%r563, %r498, %r560;
	mad.lo.s32 	%r564, %r497, %r562, %r563;
	mul.wide.s32 	%rd45, %r564, 4;
	add.s64 	%rd46, %rd22, %rd45;
	st.global.u32 	[%rd46], %r710;
	div.s32 	%r565, 12, %r9;
	shl.b32 	%r566, %r565, 7;
	mul.lo.s32 	%r567, %r565, %r9;
	sub.s32 	%r568, 12, %r567;
	add.s32 	%r569, %r498, %r566;
	mad.lo.s32 	%r570, %r497, %r568, %r569;
	mul.wide.s32 	%rd47, %r570, 4;
	add.s64 	%rd48, %rd22, %rd47;
	st.global.u32 	[%rd48], %r709;
	div.s32 	%r571, 13, %r9;
	shl.b32 	%r572, %r571, 7;
	mul.lo.s32 	%r573, %r571, %r9;
	sub.s32 	%r574, 13, %r573;
	add.s32 	%r575, %r498, %r572;
	mad.lo.s32 	%r576, %r497, %r574, %r575;
	mul.wide.s32 	%rd49, %r576, 4;
	add.s64 	%rd50, %rd22, %rd49;
	st.global.u32 	[%rd50], %r708;
	div.s32 	%r577, 14, %r9;
	shl.b32 	%r578, %r577, 7;
	mul.lo.s32 	%r579, %r577, %r9;
	sub.s32 	%r580, 14, %r579;
	add.s32 	%r581, %r498, %r578;
	mad.lo.s32 	%r582, %r497, %r580, %r581;
	mul.wide.s32 	%rd51, %r582, 4;
	add.s64 	%rd52, %rd22, %rd51;
	st.global.u32 	[%rd52], %r707;
	div.s32 	%r583, 15, %r9;
	shl.b32 	%r584, %r583, 7;
	mul.lo.s32 	%r585, %r583, %r9;
	sub.s32 	%r586, 15, %r585;
	add.s32 	%r587, %r498, %r584;
	mad.lo.s32 	%r588, %r497, %r586, %r587;
	mul.wide.s32 	%rd53, %r588, 4;
	add.s64 	%rd54, %rd22, %rd53;
	st.global.u32 	[%rd54], %r706;
	div.s32 	%r589, 16, %r9;
	shl.b32 	%r590, %r589, 7;
	mul.lo.s32 	%r591, %r589, %r9;
	sub.s32 	%r592, 16, %r591;
	add.s32 	%r593, %r498, %r590;
	mad.lo.s32 	%r594, %r497, %r592, %r593;
	mul.wide.s32 	%rd55, %r594, 4;
	add.s64 	%rd56, %rd22, %rd55;
	st.global.u32 	[%rd56], %r705;
	div.s32 	%r595, 17, %r9;
	shl.b32 	%r596, %r595, 7;
	mul.lo.s32 	%r597, %r595, %r9;
	sub.s32 	%r598, 17, %r597;
	add.s32 	%r599, %r498, %r596;
	mad.lo.s32 	%r600, %r497, %r598, %r599;
	mul.wide.s32 	%rd57, %r600, 4;
	add.s64 	%rd58, %rd22, %rd57;
	st.global.u32 	[%rd58], %r704;
	div.s32 	%r601, 18, %r9;
	shl.b32 	%r602, %r601, 7;
	mul.lo.s32 	%r603, %r601, %r9;
	sub.s32 	%r604, 18, %r603;
	add.s32 	%r605, %r498, %r602;
	mad.lo.s32 	%r606, %r497, %r604, %r605;
	mul.wide.s32 	%rd59, %r606, 4;
	add.s64 	%rd60, %rd22, %rd59;
	st.global.u32 	[%rd60], %r703;
	div.s32 	%r607, 19, %r9;
	shl.b32 	%r608, %r607, 7;
	mul.lo.s32 	%r609, %r607, %r9;
	sub.s32 	%r610, 19, %r609;
	add.s32 	%r611, %r498, %r608;
	mad.lo.s32 	%r612, %r497, %r610, %r611;
	mul.wide.s32 	%rd61, %r612, 4;
	add.s64 	%rd62, %rd22, %rd61;
	st.global.u32 	[%rd62], %r702;
	div.s32 	%r613, 20, %r9;
	shl.b32 	%r614, %r613, 7;
	mul.lo.s32 	%r615, %r613, %r9;
	sub.s32 	%r616, 20, %r615;
	add.s32 	%r617, %r498, %r614;
	mad.lo.s32 	%r618, %r497, %r616, %r617;
	mul.wide.s32 	%rd63, %r618, 4;
	add.s64 	%rd64, %rd22, %rd63;
	st.global.u32 	[%rd64], %r701;
	div.s32 	%r619, 21, %r9;
	shl.b32 	%r620, %r619, 7;
	mul.lo.s32 	%r621, %r619, %r9;
	sub.s32 	%r622, 21, %r621;
	add.s32 	%r623, %r498, %r620;
	mad.lo.s32 	%r624, %r497, %r622, %r623;
	mul.wide.s32 	%rd65, %r624, 4;
	add.s64 	%rd66, %rd22, %rd65;
	st.global.u32 	[%rd66], %r700;
	div.s32 	%r625, 22, %r9;
	shl.b32 	%r626, %r625, 7;
	mul.lo.s32 	%r627, %r625, %r9;
	sub.s32 	%r628, 22, %r627;
	add.s32 	%r629, %r498, %r626;
	mad.lo.s32 	%r630, %r497, %r628, %r629;
	mul.wide.s32 	%rd67, %r630, 4;
	add.s64 	%rd68, %rd22, %rd67;
	st.global.u32 	[%rd68], %r699;
	div.s32 	%r631, 23, %r9;
	shl.b32 	%r632, %r631, 7;
	mul.lo.s32 	%r633, %r631, %r9;
	sub.s32 	%r634, 23, %r633;
	add.s32 	%r635, %r498, %r632;
	mad.lo.s32 	%r636, %r497, %r634, %r635;
	mul.wide.s32 	%rd69, %r636, 4;
	add.s64 	%rd70, %rd22, %rd69;
	st.global.u32 	[%rd70], %r698;
	div.s32 	%r637, 24, %r9;
	shl.b32 	%r638, %r637, 7;
	mul.lo.s32 	%r639, %r637, %r9;
	sub.s32 	%r640, 24, %r639;
	add.s32 	%r641, %r498, %r638;
	mad.lo.s32 	%r642, %r497, %r640, %r641;
	mul.wide.s32 	%rd71, %r642, 4;
	add.s64 	%rd72, %rd22, %rd71;
	st.global.u32 	[%rd72], %r697;
	div.s32 	%r643, 25, %r9;
	shl.b32 	%r644, %r643, 7;
	mul.lo.s32 	%r645, %r643, %r9;
	sub.s32 	%r646, 25, %r645;
	add.s32 	%r647, %r498, %r644;
	mad.lo.s32 	%r648, %r497, %r646, %r647;
	mul.wide.s32 	%rd73, %r648, 4;
	add.s64 	%rd74, %rd22, %rd73;
	st.global.u32 	[%rd74], %r696;
	div.s32 	%r649, 26, %r9;
	shl.b32 	%r650, %r649, 7;
	mul.lo.s32 	%r651, %r649, %r9;
	sub.s32 	%r652, 26, %r651;
	add.s32 	%r653, %r498, %r650;
	mad.lo.s32 	%r654, %r497, %r652, %r653;
	mul.wide.s32 	%rd75, %r654, 4;
	add.s64 	%rd76, %rd22, %rd75;
	st.global.u32 	[%rd76], %r695;
	div.s32 	%r655, 27, %r9;
	shl.b32 	%r656, %r655, 7;
	mul.lo.s32 	%r657, %r655, %r9;
	sub.s32 	%r658, 27, %r657;
	add.s32 	%r659, %r498, %r656;
	mad.lo.s32 	%r660, %r497, %r658, %r659;
	mul.wide.s32 	%rd77, %r660, 4;
	add.s64 	%rd78, %rd22, %rd77;
	st.global.u32 	[%rd78], %r694;
	div.s32 	%r661, 28, %r9;
	shl.b32 	%r662, %r661, 7;
	mul.lo.s32 	%r663, %r661, %r9;
	sub.s32 	%r664, 28, %r663;
	add.s32 	%r665, %r498, %r662;
	mad.lo.s32 	%r666, %r497, %r664, %r665;
	mul.wide.s32 	%rd79, %r666, 4;
	add.s64 	%rd80, %rd22, %rd79;
	st.global.u32 	[%rd80], %r693;
	div.s32 	%r667, 29, %r9;
	shl.b32 	%r668, %r667, 7;
	mul.lo.s32 	%r669, %r667, %r9;
	sub.s32 	%r670, 29, %r669;
	add.s32 	%r671, %r498, %r668;
	mad.lo.s32 	%r672, %r497, %r670, %r671;
	mul.wide.s32 	%rd81, %r672, 4;
	add.s64 	%rd82, %rd22, %rd81;
	st.global.u32 	[%rd82], %r692;
	div.s32 	%r673, 30, %r9;
	shl.b32 	%r674, %r673, 7;
	mul.lo.s32 	%r675, %r673, %r9;
	sub.s32 	%r676, 30, %r675;
	add.s32 	%r677, %r498, %r674;
	mad.lo.s32 	%r678, %r497, %r676, %r677;
	mul.wide.s32 	%rd83, %r678, 4;
	add.s64 	%rd84, %rd22, %rd83;
	st.global.u32 	[%rd84], %r691;
	div.s32 	%r679, 31, %r9;
	shl.b32 	%r680, %r679, 7;
	mul.lo.s32 	%r681, %r679, %r9;
	sub.s32 	%r682, 31, %r681;
	add.s32 	%r683, %r498, %r680;
	mad.lo.s32 	%r684, %r497, %r682, %r683;
	mul.wide.s32 	%rd85, %r684, 4;
	add.s64 	%rd86, %rd22, %rd85;
	st.global.u32 	[%rd86], %r690;
$L__BB238_114:
	ret;

}
	// .globl	_Z9cuda_gemmIiLi128ELi1ELi1ELi4096ELi16ELi16ELi64ELi1ELi1EEviiiPT_S1_S1_iii
.visible .entry _Z9cuda_gemmIiLi128ELi1ELi1ELi4096ELi16ELi16ELi64ELi1ELi1EEviiiPT_S1_S1_iii(
	.param .u32 _Z9cuda_gemmIiLi128ELi1ELi1ELi4096ELi16ELi16ELi64ELi1ELi1EEviiiPT_S1_S1_iii_param_0,
	.param .u32 _Z9cuda_gemmIiLi128ELi1ELi1ELi4096ELi16ELi16ELi64ELi1ELi1EEviiiPT_S1_S1_iii_param_1,
	.param .u32 _Z9cuda_gemmIiLi128ELi1ELi1ELi4096ELi16ELi16ELi64ELi1ELi1EEviiiPT_S1_S1_iii_param_2,
	.param .u64 .ptr .align 1 _Z9cuda_gemmIiLi128ELi1ELi1ELi4096ELi16ELi16ELi64ELi1ELi1EEviiiPT_S1_S1_iii_param_3,
	.param .u64 .ptr .align 1 _Z9cuda_gemmIiLi128ELi1ELi1ELi4096ELi16ELi16ELi64ELi1ELi1EEviiiPT_S1_S1_iii_param_4,
	.param .u64 .ptr .align 1 _Z9cuda_gemmIiLi128ELi1ELi1ELi4096ELi16ELi16ELi64ELi1ELi1EEviiiPT_S1_S1_iii_param_5,
	.param .u32 _Z9cuda_gemmIiLi128ELi1ELi1ELi4096ELi16ELi16ELi64ELi1ELi1EEviiiPT_S1_S1_iii_param_6,
	.param .u32 _Z9cuda_gemmIiLi128ELi1ELi1ELi4096ELi16ELi16ELi64ELi1ELi1EEviiiPT_S1_S1_iii_param_7,
	.param .u32 _Z9cuda_gemmIiLi128ELi1ELi1ELi4096ELi16ELi16ELi64ELi1ELi1EEviiiPT_S1_S1_iii_param_8
)
.maxntid 128
{
	.local .align 16 .b8 	__local_depot239[128];
	.reg .b64 	%SP;
	.reg .b64 	%SPL;
	.reg .pred 	%p<269>;
	.reg .b16 	%rs<12>;
	.reg .b32 	%r<843>;
	.reg .b64 	%rd<35>;
	// demoted variable
	.shared .align 128 .b8 _ZZ9cuda_gemmIiLi128ELi1ELi1ELi4096ELi16ELi16ELi64ELi1ELi1EEviiiPT_S1_S1_iiiE11kron_fac_sh[1088];
	// demoted variable
	.shared .align 128 .b8 _ZZ9cuda_gemmIiLi128ELi1ELi1ELi4096ELi16ELi16ELi64ELi1ELi1EEviiiPT_S1_S1_iiiE3Ash[16384];
	mov.u64 	%SPL, __local_depot239;
	ld.param.u64 	%rd8, [_Z9cuda_gemmIiLi128ELi1ELi1ELi4096ELi16ELi16ELi64ELi1ELi1EEviiiPT_S1_S1_iii_param_3];
	ld.param.u64 	%rd9, [_Z9cuda_gemmIiLi128ELi1ELi1ELi4096ELi16ELi16ELi64ELi1ELi1EEviiiPT_S1_S1_iii_param_4];
	ld.param.u64 	%rd7, [_Z9cuda_gemmIiLi128ELi1ELi1ELi4096ELi16ELi16ELi64ELi1ELi1EEviiiPT_S1_S1_iii_param_5];
	cvta.to.global.u64 	%rd1, %rd9;
	cvta.to.global.u64 	%rd2, %rd8;
	add.u64 	%rd3, %SPL, 0;
	mov.u32 	%r1, %tid.x;
	mov.u32 	%r2, %ntid.x;
	add.s32 	%r64, %r1, %r2;
	cvt.u16.u32 	%rs4, %r64;
	not.b16 	%rs5, %rs4;
	and.b16  	%rs6, %rs5, 255;
	cvt.u16.u32 	%rs7, %r2;
	and.b16  	%rs8, %rs7, 255;
	div.u16 	%rs1, %rs6, %rs8;
	and.b16  	%rs2, %rs1, 3;
	setp.eq.s16 	%p2, %rs2, 2;
	mov.u32 	%r828, %r1;
	@%p2 bra 	$L__BB239_3;
	cvt.u32.u16 	%r3, %rs2;
	mov.b32 	%r827, 0;
	mov.u32 	%r68, _ZZ9cuda_gemmIiLi128ELi1ELi1ELi4096ELi16ELi16ELi64ELi1ELi1EEviiiPT_S1_S1_iiiE11kron_fac_sh;
	mov.u32 	%r828, %r1;
$L__BB239_2:
	.pragma "nounroll";
	mul.wide.u32 	%rd11, %r828, 4;
	add.s64 	%rd12, %rd1, %rd11;
	ld.global.u32 	%r66, [%rd12];
	and.b32  	%r67, %r828, 15;
	mad.lo.s32 	%r69, %r67, 68, %r68;
	shr.u32 	%r70, %r828, 2;
	and.b32  	%r71, %r70, 1073741820;
	add.s32 	%r72, %r69, %r71;
	st.shared.u32 	[%r72], %r66;
	add.s32 	%r828, %r828, %r2;
	add.s32 	%r827, %r827, 1;
	xor.b32  	%r73, %r827, %r3;
	setp.ne.s32 	%p3, %r73, 2;
	@%p3 bra 	$L__BB239_2;
$L__BB239_3:
	setp.lt.u16 	%p4, %rs1, 2;
	@%p4 bra 	$L__BB239_6;
	shl.b32 	%r74, %r2, 1;
	add.s32 	%r831, %r828, %r74;
	shl.b32 	%r10, %r2, 2;
	mad.lo.s32 	%r830, %r2, 3, %r828;
	add.s32 	%r829, %r2, %r828;
$L__BB239_5:
	mul.wide.u32 	%rd13, %r828, 4;
	add.s64 	%rd14, %rd1, %rd13;
	ld.global.u32 	%r75, [%rd14];
	and.b32  	%r76, %r828, 15;
	mov.u32 	%r77, _ZZ9cuda_gemmIiLi128ELi1ELi1ELi4096ELi16ELi16ELi64ELi1ELi1EEviiiPT_S1_S1_iiiE11kron_fac_sh;
	mad.lo.s32 	%r78, %r76, 68, %r77;
	shr.u32 	%r79, %r828, 2;
	and.b32  	%r80, %r79, 1073741820;
	add.s32 	%r81, %r78, %r80;
	st.shared.u32 	[%r81], %r75;
	add.s32 	%r82, %r828, %r2;
	mul.wide.u32 	%rd15, %r829, 4;
	add.s64 	%rd16, %rd1, %rd15;
	ld.global.u32 	%r83, [%rd16];
	and.b32  	%r84, %r829, 15;
	mad.lo.s32 	%r85, %r84, 68, %r77;
	shr.u32 	%r86, %r829, 2;
	and.b32  	%r87, %r86, 1073741820;
	add.s32 	%r88, %r85, %r87;
	st.shared.u32 	[%r88], %r83;
	add.s32 	%r89, %r82, %r2;
	mul.wide.u32 	%rd17, %r831, 4;
	add.s64 	%rd18, %rd1, %rd17;
	ld.global.u32 	%r90, [%rd18];
	and.b32  	%r91, %r831, 15;
	mad.lo.s32 	%r92, %r91, 68, %r77;
	shr.u32 	%r93, %r831, 2;
	and.b32  	%r94, %r93, 1073741820;
	add.s32 	%r95, %r92, %r94;
	st.shared.u32 	[%r95], %r90;
	add.s32 	%r96, %r89, %r2;
	mul.wide.u32 	%rd19, %r830, 4;
	add.s64 	%rd20, %rd1, %rd19;
	ld.global.u32 	%r97, [%rd20];
	and.b32  	%r98, %r830, 15;
	mad.lo.s32 	%r99, %r98, 68, %r77;
	shr.u32 	%r100, %r830, 2;
	and.b32  	%r101, %r100, 1073741820;
	add.s32 	%r102, %r99, %r101;
	st.shared.u32 	[%r102], %r97;
	add.s32 	%r828, %r96, %r2;
	add.s32 	%r831, %r831, %r10;
	add.s32 	%r830, %r830, %r10;
	add.s32 	%r829, %r829, %r10;
	setp.lt.u32 	%p5, %r828, 256;
	@%p5 bra 	$L__BB239_5;
$L__BB239_6:
	mov.u32 	%r21, %ctaid.y;
	mov.u32 	%r103, %nctaid.y;
	setp.ge.u32 	%p6, %r21, %r103;
	@%p6 bra 	$L__BB239_15;
	shl.b32 	%r835, %r1, 2;
	shl.b32 	%r23, %r2, 2;
	and.b32  	%r24, %r1, 15;
	mov.b32 	%r104, 0;
	st.local.v4.u32 	[%rd3], {%r104, %r104, %r104, %r104};
	st.local.v4.u32 	[%rd3+16], {%r104, %r104, %r104, %r104};
	add.s64 	%rd34, %rd3, 32;
	st.local.v4.u32 	[%rd3+32], {%r104, %r104, %r104, %r104};
	st.local.v4.u32 	[%rd3+48], {%r104, %r104, %r104, %r104};
	st.local.v4.u32 	[%rd3+64], {%r104, %r104, %r104, %r104};
	st.local.v4.u32 	[%rd3+80], {%r104, %r104, %r104, %r104};
	st.local.v4.u32 	[%rd3+96], {%r104, %r104, %r104, %r104};
	st.local.v4.u32 	[%rd3+112], {%r104, %r104, %r104, %r104};
	shl.b32 	%r25, %r21, 12;
	xor.b32  	%r105, %r835, 4095;
	sub.s32 	%r106, %r105, %r23;
	cvt.u16.u32 	%rs9, %r106;
	cvt.u16.u32 	%rs10, %r23;
	div.u16 	%rs11, %rs9, %rs10;
	and.b16  	%rs3, %rs11, 3;
	setp.eq.s16 	%p7, %rs3, 2;
	@%p7 bra 	$L__BB239_10;
	cvt.u32.u16 	%r26, %rs3;
	mov.b32 	%r834, 0;
$L__BB239_9:
	.pragma "nounroll";
	add.s32 	%r108, %r25, %r835;
	mul.wide.u32 	%rd21, %r108, 4;
	add.s64 	%rd22, %rd2, %rd21;
	ld.global.v4.u32 	{%r109, %r110, %r111, %r112}, [%rd22];
	shl.b32 	%r113, %r835, 2;
	mov.u32 	%r114, _ZZ9cuda_gemmIiLi128ELi1ELi1ELi4096ELi16ELi16ELi64ELi1ELi1EEviiiPT_S1_S1_iiiE3Ash;
	add.s32 	%r115, %r114, %r113;
	st.shared.v4.u32 	[%r115], {%r109, %r110, %r111, %r112};
	add.s32 	%r835, %r835, %r23;
	add.s32 	%r834, %r834, 1;
	xor.b32  	%r116, %r834, %r26;
	setp.ne.s32 	%p8, %r116, 2;
	@%p8 bra 	$L__BB239_9;
$L__BB239_10:
	add.s32 	%r836, %r835, %r25;
	mad.lo.s32 	%r840, %r2, 12, %r836;
	shl.b32 	%r34, %r2, 4;
	shl.b32 	%r117, %r2, 3;
	add.s32 	%r839, %r836, %r117;
	add.s32 	%r838, %r836, %r23;
	mul.lo.s32 	%r37, %r2, 48;
	shl.b32 	%r118, %r835, 2;
	mov.u32 	%r119, _ZZ9cuda_gemmIiLi128ELi1ELi1ELi4096ELi16ELi16ELi64ELi1ELi1EEviiiPT_S1_S1_iiiE3Ash;
	add.s32 	%r837, %r119, %r118;
	shl.b32 	%r39, %r2, 6;
	shl.b32 	%r40, %r2, 5;
$L__BB239_11:
	mul.wide.s32 	%rd23, %r840, 4;
	add.s64 	%rd24, %rd2, %rd23;
	mul.wide.s32 	%rd25, %r839, 4;
	add.s64 	%rd26, %rd2, %rd25;
	mul.wide.s32 	%rd27, %r838, 4;
	add.s64 	%rd28, %rd2, %rd27;
	mul.wide.s32 	%rd29, %r836, 4;
	add.s64 	%rd30, %rd2, %rd29;
	ld.global.v4.u32 	{%r120, %r121, %r122, %r123}, [%rd30];
	st.shared.v4.u32 	[%r837], {%r120, %r121, %r122, %r123};
	add.s32 	%r124, %r835, %r23;
	ld.global.v4.u32 	{%r125, %r126, %r127, %r128}, [%rd28];
	add.s32 	%r129, %r837, %r34;
	st.shared.v4.u32 	[%r129], {%r125, %r126, %r127, %r128};
	add.s32 	%r130, %r124, %r23;
	ld.global.v4.u32 	{%r131, %r132, %r133, %r134}, [%rd26];
	add.s32 	%r135, %r837, %r40;
	st.shared.v4.u32 	[%r135], {%r131, %r132, %r133, %r134};
	add.s32 	%r136, %r130, %r23;
	ld.global.v4.u32 	{%r137, %r138, %r139, %r140}, [%rd24];
	add.s32 	%r141, %r837, %r37;
	st.shared.v4.u32 	[%r141], {%r137, %r138, %r139, %r140};
	add.s32 	%r835, %r136, %r23;
	add.s32 	%r840, %r840, %r34;
	add.s32 	%r839, %r839, %r34;
	add.s32 	%r838, %r838, %r34;
	add.s32 	%r837, %r837, %r39;
	add.s32 	%r836, %r836, %r34;
	setp.lt.u32 	%p9, %r835, 4096;
	@%p9 bra 	$L__BB239_11;
	shl.b32 	%r143, %r24, 2;
	mov.u32 	%r144, _ZZ9cuda_gemmIiLi128ELi1ELi1ELi4096ELi16ELi16ELi64ELi1ELi1EEviiiPT_S1_S1_iiiE11kron_fac_sh;
	add.s32 	%r53, %r144, %r143;
	bar.sync 	0;
	ld.shared.u32 	%r54, [%r53];
	add.s32 	%r145, %r1, 3;
	and.b32  	%r55, %r145, 15;
	add.s32 	%r146, %r1, 4;
	and.b32  	%r56, %r146, 15;
	add.s32 	%r147, %r1, 5;
	and.b32  	%r57, %r147, 15;
	add.s32 	%r148, %r1, 6;
	and.b32  	%r58, %r148, 15;
	add.s32 	%r149, %r1, 11;
	and.b32  	%r59, %r149, 15;
	add.s32 	%r150, %r1, 12;
	and.b32  	%r60, %r150, 15;
	add.s32 	%r151, %r1, 13;
	and.b32  	%r61, %r151, 15;
	add.s32 	%r152, %r1, -1;
	and.b32  	%r62, %r152, 15;
	mov.b32 	%r842, 0;
	mov.pred 	%p268, -1;
$L__BB239_13:
	mov.pred 	%p1, %p268;
	add.s32 	%r154, %r842, %r1;
	shl.b32 	%r155, %r154, 4;
	or.b32  	%r156, %r155, %r24;
	shl.b32 	%r157, %r156, 2;
	mov.u32 	%r158, _ZZ9cuda_gemmIiLi128ELi1ELi1ELi4096ELi16ELi16ELi64ELi1ELi1EEviiiPT_S1_S1_iiiE3Ash;
	add.s32 	%r159, %r158, %r157;
	ld.shared.u32 	%r160, [%r159];
	add.s32 	%r161, %r1, 1;
	and.b32  	%r162, %r161, 15;
	or.b32  	%r163, %r155, %r162;
	shl.b32 	%r164, %r163, 2;
	add.s32 	%r165, %r158, %r164;
	ld.shared.u32 	%r166, [%r165];
	add.s32 	%r167, %r1, 2;
	and.b32  	%r168, %r167, 15;
	or.b32  	%r169, %r155, %r168;
	shl.b32 	%r170, %r169, 2;
	add.s32 	%r171, %r158, %r170;
	ld.shared.u32 	%r172, [%r171];
	or.b32  	%r173, %r155, %r55;
	shl.b32 	%r174, %r173, 2;
	add.s32 	%r175, %r158, %r174;
	ld.shared.u32 	%r176, [%r175];
	or.b32  	%r177, %r155, %r56;
	shl.b32 	%r178, %r177, 2;
	add.s32 	%r179, %r158, %r178;
	ld.shared.u32 	%r180, [%r179];
	or.b32  	%r181, %r155, %r57;
	shl.b32 	%r182, %r181, 2;
	add.s32 	%r183, %r158, %r182;
	ld.shared.u32 	%r184, [%r183];
	or.b32  	%r185, %r155, %r58;
	shl.b32 	%r186, %r185, 2;
	add.s32 	%r187, %r158, %r186;
	ld.shared.u32 	%r188, [%r187];
	add.s32 	%r189, %r1, 7;
	and.b32  	%r190, %r189, 15;
	or.b32  	%r191, %r155, %r190;
	shl.b32 	%r192, %r191, 2;
	add.s32 	%r193, %r158, %r192;
	ld.shared.u32 	%r194, [%r193];
	xor.b32  	%r195, %r24, 8;
	or.b32  	%r196, %r155, %r195;
	shl.b32 	%r197, %r196, 2;
	add.s32 	%r198, %r158, %r197;
	ld.shared.u32 	%r199, [%r198];
	add.s32 	%r200, %r1, 9;
	and.b32  	%r201, %r200, 15;
	or.b32  	%r202, %r155, %r201;
	shl.b32 	%r203, %r202, 2;
	add.s32 	%r204, %r158, %r203;
	ld.shared.u32 	%r205, [%r204];
	add.s32 	%r206, %r1, 10;
	and.b32  	%r207, %r206, 15;
	or.b32  	%r208, %r155, %r207;
	shl.b32 	%r209, %r208, 2;
	add.s32 	%r210, %r158, %r209;
	ld.shared.u32 	%r211, [%r210];
	or.b32  	%r212, %r155, %r59;
	shl.b32 	%r213, %r212, 2;
	add.s32 	%r214, %r158, %r213;
	ld.shared.u32 	%r215, [%r214];
	or.b32  	%r216, %r155, %r60;
	shl.b32 	%r217, %r216, 2;
	add.s32 	%r218, %r158, %r217;
	ld.shared.u32 	%r219, [%r218];
	or.b32  	%r220, %r155, %r61;
	shl.b32 	%r221, %r220, 2;
	add.s32 	%r222, %r158, %r221;
	ld.shared.u32 	%r223, [%r222];
	add.s32 	%r224, %r1, 14;
	and.b32  	%r225, %r224, 15;
	or.b32  	%r226, %r155, %r225;
	shl.b32 	%r227, %r226, 2;
	add.s32 	%r228, %r158, %r227;
	ld.shared.u32 	%r229, [%r228];
	or.b32  	%r230, %r155, %r62;
	shl.b32 	%r231, %r230, 2;
	add.s32 	%r232, %r158, %r231;
	ld.shared.u32 	%r233, [%r232];
	shfl.sync.idx.b32	%r234|%p12, %r54, %r24, 4127, -1;
	mul.lo.s32 	%r235, %r234, %r160;
	shfl.sync.idx.b32	%r236|%p13, %r54, %r162, 4127, -1;
	mad.lo.s32 	%r237, %r236, %r166, %r235;
	shfl.sync.idx.b32	%r238|%p14, %r54, %r168, 4127, -1;
	mad.lo.s32 	%r239, %r238, %r172, %r237;
	shfl.sync.idx.b32	%r240|%p15, %r54, %r55, 4127, -1;
	mad.lo.s32 	%r241, %r240, %r176, %r239;
	shfl.sync.idx.b32	%r242|%p16, %r54, %r56, 4127, -1;
	mad.lo.s32 	%r243, %r242, %r180, %r241;
	shfl.sync.idx.b32	%r244|%p17, %r54, %r57, 4127, -1;
	mad.lo.s32 	%r245, %r244, %r184, %r243;
	shfl.sync.idx.b32	%r246|%p18, %r54, %r58, 4127, -1;
	mad.lo.s32 	%r247, %r246, %r188, %r245;
	shfl.sync.idx.b32	%r248|%p19, %r54, %r190, 4127, -1;
	mad.lo.s32 	%r249, %r248, %r194, %r247;
	shfl.sync.idx.b32	%r250|%p20, %r54, %r195, 4127, -1;
	mad.lo.s32 	%r251, %r250, %r199, %r249;
	shfl.sync.idx.b32	%r252|%p21, %r54, %r201, 4127, -1;
	mad.lo.s32 	%r253, %r252, %r205, %r251;
	shfl.sync.idx.b32	%r254|%p22, %r54, %r207, 4127, -1;
	mad.lo.s32 	%r255, %r254, %r211, %r253;
	shfl.sync.idx.b32	%r256|%p23, %r54, %r59, 4127, -1;
	mad.lo.s32 	%r257, %r256, %r215, %r255;
	shfl.sync.idx.b32	%r258|%p24, %r54, %r60, 4127, -1;
	mad.lo.s32 	%r259, %r258, %r219, %r257;
	shfl.sync.idx.b32	%r260|%p25, %r54, %r61, 4127, -1;
	mad.lo.s32 	%r261, %r260, %r223, %r259;
	shfl.sync.idx.b32	%r262|%p26, %r54, %r225, 4127, -1;
	mad.lo.s32 	%r263, %r262, %r229, %r261;
	shfl.sync.idx.b32	%r264|%p27, %r54, %r62, 4127, -1;
	mad.lo.s32 	%r265, %r264, %r233, %r263;
	ld.local.u32 	%r266, [%rd34+-32];
	add.s32 	%r267, %r266, %r265;
	st.local.u32 	[%rd34+-32], %r267;
	ld.shared.u32 	%r268, [%r53+68];
	shfl.sync.idx.b32	%r269|%p28, %r268, %r24, 4127, -1;
	mul.lo.s32 	%r270, %r269, %r160;
	shfl.sync.idx.b32	%r271|%p29, %r268, %r162, 4127, -1;
	mad.lo.s32 	%r272, %r271, %r166, %r270;
	shfl.sync.idx.b32	%r273|%p30, %r268, %r168, 4127, -1;
	mad.lo.s32 	%r274, %r273, %r172, %r272;
	shfl.sync.idx.b32	%r275|%p31, %r268, %r55, 4127, -1;
	mad.lo.s32 	%r276, %r275, %r176, %r274;
	shfl.sync.idx.b32	%r277|%p32, %r268, %r56, 4127, -1;
	mad.lo.s32 	%r278, %r277, %r180, %r276;
	shfl.sync.idx.b32	%r279|%p33, %r268, %r57, 4127, -1;
	mad.lo.s32 	%r280, %r279, %r184, %r278;
	shfl.sync.idx.b32	%r281|%p34, %r268, %r58, 4127, -1;
	mad.lo.s32 	%r282, %r281, %r188, %r280;
	shfl.sync.idx.b32	%r283|%p35, %r268, %r190, 4127, -1;
	mad.lo.s32 	%r284, %r283, %r194, %r282;
	shfl.sync.idx.b32	%r285|%p36, %r268, %r195, 4127, -1;
	mad.lo.s32 	%r286, %r285, %r199, %r284;
	shfl.sync.idx.b32	%r287|%p37, %r268, %r201, 4127, -1;
	mad.lo.s32 	%r288, %r287, %r205, %r286;
	shfl.sync.idx.b32	%r289|%p38, %r268, %r207, 4127, -1;
	mad.lo.s32 	%r290, %r289, %r211, %r288;
	shfl.sync.idx.b32	%r291|%p39, %r268, %r59, 4127, -1;
	mad.lo.s32 	%r292, %r291, %r215, %r290;
	shfl.sync.idx.b32	%r293|%p40, %r268, %r60, 4127, -1;
	mad.lo.s32 	%r294, %r293, %r219, %r292;
	shfl.sync.idx.b32	%r295|%p41, %r268, %r61, 4127, -1;
	mad.lo.s32 	%r296, %r295, %r223, %r294;
	shfl.sync.idx.b32	%r297|%p42, %r268, %r225, 4127, -1;
	mad.lo.s32 	%r298, %r297, %r229, %r296;
	shfl.sync.idx.b32	%r299|%p43, %r268, %r62, 4127, -1;
	mad.lo.s32 	%r300, %r299, %r233, %r298;
	ld.local.u32 	%r301, [%rd34+-28];
	add.s32 	%r302, %r301, %r300;
	st.local.u32 	[%rd34+-28], %r302;
	ld.shared.u32 	%r303, [%r53+136];
	shfl.sync.idx.b32	%r304|%p44, %r303, %r24, 4127, -1;
	mul.lo.s32 	%r305, %r304, %r160;
	shfl.sync.idx.b32	%r306|%p45, %r303, %r162, 4127, -1;
	mad.lo.s32 	%r307, %r306, %r166, %r305;
	shfl.sync.idx.b32	%r308|%p46, %r303, %r168, 4127, -1;
	mad.lo.s32 	%r309, %r308, %r172, %r307;
	shfl.sync.idx.b32	%r310|%p47, %r303, %r55, 4127, -1;
	mad.lo.s32 	%r311, %r310, %r176, %r309;
	shfl.sync.idx.b32	%r312|%p48, %r303, %r56, 4127, -1;
	mad.lo.s32 	%r313, %r312, %r180, %r311;
	shfl.sync.idx.b32	%r314|%p49, %r303, %r57, 4127, -1;
	mad.lo.s32 	%r315, %r314, %r184, %r313;
	shfl.sync.idx.b32	%r316|%p50, %r303, %r58, 4127, -1;
	mad.lo.s32 	%r317, %r316, %r188, %r315;
	shfl.sync.idx.b32	%r318|%p51, %r303, %r190, 4127, -1;
	mad.lo.s32 	%r319, %r318, %r194, %r317;
	shfl.sync.idx.b32	%r320|%p52, %r303, %r195, 4127, -1;
	mad.lo.s32 	%r321, %r320, %r199, %r319;
	shfl.sync.idx.b32	%r322|%p53, %r303, %r201, 4127, -1;
	mad.lo.s32 	%r323, %r322, %r205, %r321;
	shfl.sync.idx.b32	%r324|%p54, %r303, %r207, 4127, -1;
	mad.lo.s32 	%r325, %r324, %r211, %r323;
	shfl.sync.idx.b32	%r326|%p55, %r303, %r59, 4127, -1;
	mad.lo.s32 	%r327, %r326, %r215, %r325;
	shfl.sync.idx.b32	%r328|%p56, %r303, %r60, 4127, -1;
	mad.lo.s32 	%r329, %r328, %r219, %r327;
	shfl.sync.idx.b32	%r330|%p57, %r303, %r61, 4127, -1;
	mad.lo.s32 	%r331, %r330, %r223, %r329;
	shfl.sync.idx.b32	%r332|%p58, %r303, %r225, 4127, -1;
	mad.lo.s32 	%r333, %r332, %r229, %r331;
	shfl.sync.idx.b32	%r334|%p59, %r303, %r62, 4127, -1;
	mad.lo.s32 	%r335, %r334, %r233, %r333;
	ld.local.u32 	%r336, [%rd34+-24];
	add.s32 	%r337, %r336, %r335;
	st.local.u32 	[%rd34+-24], %r337;
	ld.shared.u32 	%r338, [%r53+204];
	shfl.sync.idx.b32	%r339|%p60, %r338, %r24, 4127, -1;
	mul.lo.s32 	%r340, %r339, %r160;
	shfl.sync.idx.b32	%r341|%p61, %r338, %r162, 4127, -1;
	mad.lo.s32 	%r342, %r341, %r166, %r340;
	shfl.sync.idx.b32	%r343|%p62, %r338, %r168, 4127, -1;
	mad.lo.s32 	%r344, %r343, %r172, %r342;
	shfl.sync.idx.b32	%r345|%p63, %r338, %r55, 4127, -1;
	mad.lo.s32 	%r346, %r345, %r176, %r344;
	shfl.sync.idx.b32	%r347|%p64, %r338, %r56, 4127, -1;
	mad.lo.s32 	%r348, %r347, %r180, %r346;
	shfl.sync.idx.b32	%r349|%p65, %r338, %r57, 4127, -1;
	mad.lo.s32 	%r350, %r349, %r184, %r348;
	shfl.sync.idx.b32	%r351|%p66, %r338, %r58, 4127, -1;
	mad.lo.s32 	%r352, %r351, %r188, %r350;
	shfl.sync.idx.b32	%r353|%p67, %r338, %r190, 4127, -1;
	mad.lo.s32 	%r354, %r353, %r194, %r352;
	shfl.sync.idx.b32	%r355|%p68, %r338, %r195, 4127, -1;
	mad.lo.s32 	%r356, %r355, %r199, %r354;
	shfl.sync.idx.b32	%r357|%p69, %r338, %r201, 4127, -1;
	mad.lo.s32 	%r358, %r357, %r205, %r356;
	shfl.sync.idx.b32	%r359|%p70, %r338, %r207, 4127, -1;
	mad.lo.s32 	%r360, %r359, %r211, %r358;
	shfl.sync.idx.b32	%r361|%p71, %r338, %r59, 4127, -1;
	mad.lo.s32 	%r362, %r361, %r215, %r360;
	shfl.sync.idx.b32	%r363|%p72, %r338, %r60, 4127, -1;
	mad.lo.s32 	%r364, %r363, %r219, %r362;
	shfl.sync.idx.b32	%r365|%p73, %r338, %r61, 4127, -1;
	mad.lo.s32 	%r366, %r365, %r223, %r364;
	shfl.sync.idx.b32	%r367|%p74, %r338, %r225, 4127, -1;
	mad.lo.s32 	%r368, %r367, %r229, %r366;
	shfl.sync.idx.b32	%r369|%p75, %r338, %r62, 4127, -1;
	mad.lo.s32 	%r370, %r369, %r233, %r368;
	ld.local.u32 	%r371, [%rd34+-20];
	add.s32 	%r372, %r371, %r370;
	st.local.u32 	[%rd34+-20], %r372;
	ld.shared.u32 	%r373, [%r53+272];
	shfl.sync.idx.b32	%r374|%p76, %r373, %r24, 4127, -1;
	mul.lo.s32 	%r375, %r374, %r160;
	shfl.sync.idx.b32	%r376|%p77, %r373, %r162, 4127, -1;
	mad.lo.s32 	%r377, %r376, %r166, %r375;
	shfl.sync.idx.b32	%r378|%p78, %r373, %r168, 4127, -1;
	mad.lo.s32 	%r379, %r378, %r172, %r377;
	shfl.sync.idx.b32	%r380|%p79, %r373, %r55, 4127, -1;
	mad.lo.s32 	%r381, %r380, %r176, %r379;
	shfl.sync.idx.b32	%r382|%p80, %r373, %r56, 4127, -1;
	mad.lo.s32 	%r383, %r382, %r180, %r381;
	shfl.sync.idx.b32	%r384|%p81, %r373, %r57, 4127, -1;
	mad.lo.s32 	%r385, %r384, %r184, %r383;
	shfl.sync.idx.b32	%r386|%p82, %r373, %r58, 4127, -1;
	mad.lo.s32 	%r387, %r386, %r188, %r385;
	shfl.sync.idx.b32	%r388|%p83, %r373, %r190, 4127, -1;
	mad.lo.s32 	%r389, %r388, %r194, %r387;
	shfl.sync.idx.b32	%r390|%p84, %r373, %r195, 4127, -1;
	mad.lo.s32 	%r391, %r390, %r199, %r389;
	shfl.sync.idx.b32	%r392|%p85, %r373, %r201, 4127, -1;
	mad.lo.s32 	%r393, %r392, %r205, %r391;
	shfl.sync.idx.b32	%r394|%p86, %r373, %r207, 4127, -1;
	mad.lo.s32 	%r395, %r394, %r211, %r393;
	shfl.sync.idx.b32	%r396|%p87, %r373, %r59, 4127, -1;
	mad.lo.s32 	%r397, %r396, %r215, %r395;
	shfl.sync.idx.b32	%r398|%p88, %r373, %r60, 4127, -1;
	mad.lo.s32 	%r399, %r398, %r219, %r397;
	shfl.sync.idx.b32	%r400|%p89, %r373, %r61, 4127, -1;
	mad.lo.s32 	%r401, %r400, %r223, %r399;
	shfl.sync.idx.b32	%r402|%p90, %r373, %r225, 4127, -1;
	mad.lo.s32 	%r403, %r402, %r229, %r401;
	shfl.sync.idx.b32	%r404|%p91, %r373, %r62, 4127, -1;
	mad.lo.s32 	%r405, %r404, %r233, %r403;
	ld.local.u32 	%r406, [%rd34+-16];
	add.s32 	%r407, %r406, %r405;
	st.local.u32 	[%rd34+-16], %r407;
	ld.shared.u32 	%r408, [%r53+340];
	shfl.sync.idx.b32	%r409|%p92, %r408, %r24, 4127, -1;
	mul.lo.s32 	%r410, %r409, %r160;
	shfl.sync.idx.b32	%r411|%p93, %r408, %r162, 4127, -1;
	mad.lo.s32 	%r412, %r411, %r166, %r410;
	shfl.sync.idx.b32	%r413|%p94, %r408, %r168, 4127, -1;
	mad.lo.s32 	%r414, %r413, %r172, %r412;
	shfl.sync.idx.b32	%r415|%p95, %r408, %r55, 4127, -1;
	mad.lo.s32 	%r416, %r415, %r176, %r414;
	shfl.sync.idx.b32	%r417|%p96, %r408, %r56, 4127, -1;
	mad.lo.s32 	%r418, %r417, %r180, %r416;
	shfl.sync.idx.b32	%r419|%p97, %r408, %r57, 4127, -1;
	mad.lo.s32 	%r420, %r419, %r184, %r418;
	shfl.sync.idx.b32	%r421|%p98, %r408, %r58, 4127, -1;
	mad.lo.s32 	%r422, %r421, %r188, %r420;
	shfl.sync.idx.b32	%r423|%p99, %r408, %r190, 4127, -1;
	mad.lo.s32 	%r424, %r423, %r194, %r422;
	shfl.sync.idx.b32	%r425|%p100, %r408, %r195, 4127, -1;
	mad.lo.s32 	%r426, %r425, %r199, %r424;
	shfl.sync.idx.b32	%r427|%p101, %r408, %r201, 4127, -1;
	mad.lo.s32 	%r428, %r427, %r205, %r426;
	shfl.sync.idx.b32	%r429|%p102, %r408, %r207, 4127, -1;
	mad.lo.s32 	%r430, %r429, %r211, %r428;
	shfl.sync.idx.b32	%r431|%p103, %r408, %r59, 4127, -1;
	mad.lo.s32 	%r432, %r431, %r215, %r430;
	shfl.sync.idx.b32	%r433|%p104, %r408, %r60, 4127, -1;
	mad.lo.s32 	%r434, %r433, %r219, %r432;
	shfl.sync.idx.b32	%r435|%p105, %r408, %r61, 4127, -1;
	mad.lo.s32 	%r436, %r435, %r223, %r434;
	shfl.sync.idx.b32	%r437|%p106, %r408, %r225, 4127, -1;
	mad.lo.s32 	%r438, %r437, %r229, %r436;
	shfl.sync.idx.b32	%r439|%p107, %r408, %r62, 4127, -1;
	mad.lo.s32 	%r440, %r439, %r233, %r438;
	ld.local.u32 	%r441, [%rd34+-12];
	add.s32 	%r442, %r441, %r440;
	st.local.u32 	[%rd34+-12], %r442;
	ld.shared.u32 	%r443, [%r53+408];
	shfl.sync.idx.b32	%r444|%p108, %r443, %r24, 4127, -1;
	mul.lo.s32 	%r445, %r444, %r160;
	shfl.sync.idx.b32	%r446|%p109, %r443, %r162, 4127, -1;
	mad.lo.s32 	%r447, %r446, %r166, %r445;
	shfl.sync.idx.b32	%r448|%p110, %r443, %r168, 4127, -1;
	mad.lo.s32 	%r449, %r448, %r172, %r447;
	shfl.sync.idx.b32	%r450|%p111, %r443, %r55, 4127, -1;
	mad.lo.s32 	%r451, %r450, %r176, %r449;
	shfl.sync.idx.b32	%r452|%p112, %r443, %r56, 4127, -1;
	mad.lo.s32 	%r453, %r452, %r180, %r451;
	shfl.sync.idx.b32	%r454|%p113, %r443, %r57, 4127, -1;
	mad.lo.s32 	%r455, %r454, %r184, %r453;
	shfl.sync.idx.b32	%r456|%p114, %r443, %r58, 4127, -1;
	mad.lo.s32 	%r457, %r456, %r188, %r455;
	shfl.sync.idx.b32	%r458|%p115, %r443, %r190, 4127, -1;
	mad.lo.s32 	%r459, %r458, %r194, %r457;
	shfl.sync.idx.b32	%r460|%p116, %r443, %r195, 4127, -1;
	mad.lo.s32 	%r461, %r460, %r199, %r459;
	shfl.sync.idx.b32	%r462|%p117, %r443, %r201, 4127, -1;
	mad.lo.s32 	%r463, %r462, %r205, %r461;
	shfl.sync.idx.b32	%r464|%p118, %r443, %r207, 4127, -1;
	mad.lo.s32 	%r465, %r464, %r211, %r463;
	shfl.sync.idx.b32	%r466|%p119, %r443, %r59, 4127, -1;
	mad.lo.s32 	%r467, %r466, %r215, %r465;
	shfl.sync.idx.b32	%r468|%p120, %r443, %r60, 4127, -1;
	mad.lo.s32 	%r469, %r468, %r219, %r467;
	shfl.sync.idx.b32	%r470|%p121, %r443, %r61, 4127, -1;
	mad.lo.s32 	%r471, %r470, %r223, %r469;
	shfl.sync.idx.b32	%r472|%p122, %r443, %r225, 4127, -1;
	mad.lo.s32 	%r473, %r472, %r229, %r471;
	shfl.sync.idx.b32	%r474|%p123, %r443, %r62, 4127, -1;
	mad.lo.s32 	%r475, %r474, %r233, %r473;
	ld.local.u32 	%r476, [%rd34+-8];
	add.s32 	%r477, %r476, %r475;
	st.local.u32 	[%rd34+-8], %r477;
	ld.shared.u32 	%r478, [%r53+476];
	shfl.sync.idx.b32	%r479|%p124, %r478, %r24, 4127, -1;
	mul.lo.s32 	%r480, %r479, %r160;
	shfl.sync.idx.b32	%r481|%p125, %r478, %r162, 4127, -1;
	mad.lo.s32 	%r482, %r481, %r166, %r480;
	shfl.sync.idx.b32	%r483|%p126, %r478, %r168, 4127, -1;
	mad.lo.s32 	%r484, %r483, %r172, %r482;
	shfl.sync.idx.b32	%r485|%p127, %r478, %r55, 4127, -1;
	mad.lo.s32 	%r486, %r485, %r176, %r484;
	shfl.sync.idx.b32	%r487|%p128, %r478, %r56, 4127, -1;
	mad.lo.s32 	%r488, %r487, %r180, %r486;
	shfl.sync.idx.b32	%r489|%p129, %r478, %r57, 4127, -1;
	mad.lo.s32 	%r490, %r489, %r184, %r488;
	shfl.sync.idx.b32	%r491|%p130, %r478, %r58, 4127, -1;
	mad.lo.s32 	%r492, %r491, %r188, %r490;
	shfl.sync.idx.b32	%r493|%p131, %r478, %r190, 4127, -1;
	mad.lo.s32 	%r494, %r493, %r194, %r492;
	shfl.sync.idx.b32	%r495|%p132, %r478, %r195, 4127, -1;
	mad.lo.s32 	%r496, %r495, %r199, %r494;
	shfl.sync.idx.b32	%r497|%p133, %r478, %r201, 4127, -1;
	mad.lo.s32 	%r498, %r497, %r205, %r496;
	shfl.sync.idx.b32	%r499|%p134, %r478, %r207, 4127, -1;
	mad.lo.s32 	%r500, %r499, %r211, %r498;
	shfl.sync.idx.b32	%r501|%p135, %r478, %r59, 4127, -1;
	mad.lo.s32 	%r502, %r501, %r215, %r500;
	shfl.sync.idx.b32	%r503|%p136, %r478, %r60, 4127, -1;
	mad.lo.s32 	%r504, %r503, %r219, %r502;
	shfl.sync.idx.b32	%r505|%p137, %r478, %r61, 4127, -1;
	mad.lo.s32 	%r506, %r505, %r223, %r504;
	shfl.sync.idx.b32	%r507|%p138, %r478, %r225, 4127, -1;
	mad.lo.s32 	%r508, %r507, %r229, %r506;
	shfl.sync.idx.b32	%r509|%p139, %r478, %r62, 4127, -1;
	mad.lo.s32 	%r510, %r509, %r233, %r508;
	ld.local.u32 	%r511, [%rd34+-4];
	add.s32 	%r512, %r511, %r510;
	st.local.u32 	[%rd34+-4], %r512;
	ld.shared.u32 	%r513, [%r53+544];
	shfl.sync.idx.b32	%r514|%p140, %r513, %r24, 4127, -1;
	mul.lo.s32 	%r515, %r514, %r160;
	shfl.sync.idx.b32	%r516|%p141, %r513, %r162, 4127, -1;
	mad.lo.s32 	%r517, %r516, %r166, %r515;
	shfl.sync.idx.b32	%r518|%p142, %r513, %r168, 4127, -1;
	mad.lo.s32 	%r519, %r518, %r172, %r517;
	shfl.sync.idx.b32	%r520|%p143, %r513, %r55, 4127, -1;
	mad.lo.s32 	%r521, %r520, %r176, %r519;
	shfl.sync.idx.b32	%r522|%p144, %r513, %r56, 4127, -1;
	mad.lo.s32 	%r523, %r522, %r180, %r521;
	shfl.sync.idx.b32	%r524|%p145, %r513, %r57, 4127, -1;
	mad.lo.s32 	%r525, %r524, %r184, %r523;
	shfl.sync.idx.b32	%r526|%p146, %r513, %r58, 4127, -1;
	mad.lo.s32 	%r527, %r526, %r188, %r525;
	shfl.sync.idx.b32	%r528|%p147, %r513, %r190, 4127, -1;
	mad.lo.s32 	%r529, %r528, %r194, %r527;
	shfl.sync.idx.b32	%r530|%p148, %r513, %r195, 4127, -1;
	mad.lo.s32 	%r531, %r530, %r199, %r529;
	shfl.sync.idx.b32	%r532|%p149, %r513, %r201, 4127, -1;
	mad.lo.s32 	%r533, %r532, %r205, %r531;
	shfl.sync.idx.b32	%r534|%p150, %r513, %r207, 4127, -1;
	mad.lo.s32 	%r535, %r534, %r211, %r533;
	shfl.sync.idx.b32	%r536|%p151, %r513, %r59, 4127, -1;
	mad.lo.s32 	%r537, %r536, %r215, %r535;
	shfl.sync.idx.b32	%r538|%p152, %r513, %r60, 4127, -1;
	mad.lo.s32 	%r539, %r538, %r219, %r537;
	shfl.sync.idx.b32	%r540|%p153, %r513, %r61, 4127, -1;
	mad.lo.s32 	%r541, %r540, %r223, %r539;
	shfl.sync.idx.b32	%r542|%p154, %r513, %r225, 4127, -1;
	mad.lo.s32 	%r543, %r542, %r229, %r541;
	shfl.sync.idx.b32	%r544|%p155, %r513, %r62, 4127, -1;
	mad.lo.s32 	%r545, %r544, %r233, %r543;
	ld.local.u32 	%r546, [%rd34];
	add.s32 	%r547, %r546, %r545;
	st.local.u32 	[%rd34], %r547;
	ld.shared.u32 	%r548, [%r53+612];
	shfl.sync.idx.b32	%r549|%p156, %r548, %r24, 4127, -1;
	mul.lo.s32 	%r550, %r549, %r160;
	shfl.sync.idx.b32	%r551|%p157, %r548, %r162, 4127, -1;
	mad.lo.s32 	%r552, %r551, %r166, %r550;
	shfl.sync.idx.b32	%r553|%p158, %r548, %r168, 4127, -1;
	mad.lo.s32 	%r554, %r553, %r172, %r552;
	shfl.sync.idx.b32	%r555|%p159, %r548, %r55, 4127, -1;
	mad.lo.s32 	%r556, %r555, %r176, %r554;
	shfl.sync.idx.b32	%r557|%p160, %r548, %r56, 4127, -1;
	mad.lo.s32 	%r558, %r557, %r180, %r556;
	shfl.sync.idx.b32	%r559|%p161, %r548, %r57, 4127, -1;
	mad.lo.s32 	%r560, %r559, %r184, %r558;
	shfl.sync.idx.b32	%r561|%p162, %r548, %r58, 4127, -1;
	mad.lo.s32 	%r562, %r561, %r188, %r560;
	shfl.sync.idx.b32	%r563|%p163, %r548, %r190, 4127, -1;
	mad.lo.s32 	%r564, %r563, %r194, %r562;
	shfl.sync.idx.b32	%r565|%p164, %r548, %r195, 4127, -1;
	mad.lo.s32 	%r566, %r565, %r199, %r564;
	shfl.sync.idx.b32	%r567|%p165, %r548, %r201, 4127, -1;
	mad.lo.s32 	%r568, %r567, %r205, %r566;
	shfl.sync.idx.b32	%r569|%p166, %r548, %r207, 4127, -1;
	mad.lo.s32 	%r570, %r569, %r211, %r568;
	shfl.sync.idx.b32	%r571|%p167, %r548, %r59, 4127, -1;
	mad.lo.s32 	%r572, %r571, %r215, %r570;
	shfl.sync.idx.b32	%r573|%p168, %r548, %r60, 4127, -1;
	mad.lo.s32 	%r574, %r573, %r219, %r572;
	shfl.sync.idx.b32	%r575|%p169, %r548, %r61, 4127, -1;
	mad.lo.s32 	%r576, %r575, %r223, %r574;
	shfl.sync.idx.b32	%r577|%p170, %r548, %r225, 4127, -1;
	mad.lo.s32 	%r578, %r577, %r229, %r576;
	shfl.sync.idx.b32	%r579|%p171, %r548, %r62, 4127, -1;
	mad.lo.s32 	%r580, %r579, %r233, %r578;
	ld.local.u32 	%r581, [%rd34+4];
	add.s32 	%r582, %r581, %r580;
	st.local.u32 	[%rd34+4], %r582;
	ld.shared.u32 	%r583, [%r53+680];
	shfl.sync.idx.b32	%r584|%p172, %r583, %r24, 4127, -1;
	mul.lo.s32 	%r585, %r584, %r160;
	shfl.sync.idx.b32	%r586|%p173, %r583, %r162, 4127, -1;
	mad.lo.s32 	%r587, %r586, %r166, %r585;
	shfl.sync.idx.b32	%r588|%p174, %r583, %r168, 4127, -1;
	mad.lo.s32 	%r589, %r588, %r172, %r587;
	shfl.sync.idx.b32	%r590|%p175, %r583, %r55, 4127, -1;
	mad.lo.s32 	%r591, %r590, %r176, %r589;
	shfl.sync.idx.b32	%r592|%p176, %r583, %r56, 4127, -1;
	mad.lo.s32 	%r593, %r592, %r180, %r591;
	shfl.sync.idx.b32	%r594|%p177, %r583, %r57, 4127, -1;
	mad.lo.s32 	%r595, %r594, %r184, %r593;
	shfl.sync.idx.b32	%r596|%p178, %r583, %r58, 4127, -1;
	mad.lo.s32 	%r597, %r596, %r188, %r595;
	shfl.sync.idx.b32	%r598|%p179, %r583, %r190, 4127, -1;
	mad.lo.s32 	%r599, %r598, %r194, %r597;
	shfl.sync.idx.b32	%r600|%p180, %r583, %r195, 4127, -1;
	mad.lo.s32 	%r601, %r600, %r199, %r599;
	shfl.sync.idx.b32	%r602|%p181, %r583, %r201, 4127, -1;
	mad.lo.s32 	%r603, %r602, %r205, %r601;
	shfl.sync.idx.b32	%r604|%p182, %r583, %r207, 4127, -1;
	mad.lo.s32 	%r605, %r604, %r211, %r603;
	shfl.sync.idx.b32	%r606|%p183, %r583, %r59, 4127, -1;
	mad.lo.s32 	%r607, %r606, %r215, %r605;
	shfl.sync.idx.b32	%r608|%p184, %r583, %r60, 4127, -1;
	mad.lo.s32 	%r609, %r608, %r219, %r607;
	shfl.sync.idx.b32	%r610|%p185, %r583, %r61, 4127, -1;
	mad.lo.s32 	%r611, %r610, %r223, %r609;
	shfl.sync.idx.b32	%r612|%p186, %r583, %r225, 4127, -1;
	mad.lo.s32 	%r613, %r612, %r229, %r611;
	shfl.sync.idx.b32	%r614|%p187, %r583, %r62, 4127, -1;
	mad.lo.s32 	%r615, %r614, %r233, %r613;
	ld.local.u32 	%r616, [%rd34+8];
	add.s32 	%r617, %r616, %r615;
	st.local.u32 	[%rd34+8], %r617;
	ld.shared.u32 	%r618, [%r53+748];
	shfl.sync.idx.b32	%r619|%p188, %r618, %r24, 4127, -1;
	mul.lo.s32 	%r620, %r619, %r160;
	shfl.sync.idx.b32	%r621|%p189, %r618, %r162, 4127, -1;
	mad.lo.s32 	%r622, %r621, %r166, %r620;
	shfl.sync.idx.b32	%r623|%p190, %r618, %r168, 4127, -1;
	mad.lo.s32 	%r624, %r623, %r172, %r622;
	shfl.sync.idx.b32	%r625|%p191, %r618, %r55, 4127, -1;
	mad.lo.s32 	%r626, %r625, %r176, %r624;
	shfl.sync.idx.b32	%r627|%p192, %r618, %r56, 4127, -1;
	mad.lo.s32 	%r628, %r627, %r180, %r626;
	shfl.sync.idx.b32	%r629|%p193, %r618, %r57, 4127, -1;
	mad.lo.s32 	%r630, %r629, %r184, %r628;
	shfl.sync.idx.b32	%r631|%p194, %r618, %r58, 4127, -1;
	mad.lo.s32 	%r632, %r631, %r188, %r630;
	shfl.sync.idx.b32	%r633|%p195, %r618, %r190, 4127, -1;
	mad.lo.s32 	%r634, %r633, %r194, %r632;
	shfl.sync.idx.b32	%r635|%p196, %r618, %r195, 4127, -1;
	mad.lo.s32 	%r636, %r635, %r199, %r634;
	shfl.sync.idx.b32	%r637|%p197, %r618, %r201, 4127, -1;
	mad.lo.s32 	%r638, %r637, %r205, %r636;
	shfl.sync.idx.b32	%r639|%p198, %r618, %r207, 4127, -1;
	mad.lo.s32 	%r640, %r639, %r211, %r638;
	shfl.sync.idx.b32	%r641|%p199, %r618, %r59, 4127, -1;
	mad.lo.s32 	%r642, %r641, %r215, %r640;
	shfl.sync.idx.b32	%r643|%p200, %r618, %r60, 4127, -1;
	mad.lo.s32 	%r644, %r643, %r219, %r642;
	shfl.sync.idx.b32	%r645|%p201, %r618, %r61, 4127, -1;
	mad.lo.s32 	%r646, %r645, %r223, %r644;
	shfl.sync.idx.b32	%r647|%p202, %r618, %r225, 4127, -1;
	mad.lo.s32 	%r648, %r647, %r229, %r646;
	shfl.sync.idx.b32	%r649|%p203, %r618, %r62, 4127, -1;
	mad.lo.s32 	%r650, %r649, %r233, %r648;
	ld.local.u32 	%r651, [%rd34+12];
	add.s32 	%r652, %r651, %r650;
	st.local.u32 	[%rd34+12], %r652;
	ld.shared.u32 	%r653, [%r53+816];
	shfl.sync.idx.b32	%r654|%p204, %r653, %r24, 4127, -1;
	mul.lo.s32 	%r655, %r654, %r160;
	shfl.sync.idx.b32	%r656|%p205, %r653, %r162, 4127, -1;
	mad.lo.s32 	%r657, %r656, %r166, %r655;
	shfl.sync.idx.b32	%r658|%p206, %r653, %r168, 4127, -1;
	mad.lo.s32 	%r659, %r658, %r172, %r657;
	shfl.sync.idx.b32	%r660|%p207, %r653, %r55, 4127, -1;
	mad.lo.s32 	%r661, %r660, %r176, %r659;
	shfl.sync.idx.b32	%r662|%p208, %r653, %r56, 4127, -1;
	mad.lo.s32 	%r663, %r662, %r180, %r661;
	shfl.sync.idx.b32	%r664|%p209, %r653, %r57, 4127, -1;
	mad.lo.s32 	%r665, %r664, %r184, %r663;
	shfl.sync.idx.b32	%r666|%p210, %r653, %r58, 4127, -1;
	mad.lo.s32 	%r667, %r666, %r188, %r665;
	shfl.sync.idx.b32	%r668|%p211, %r653, %r190, 4127, -1;
	mad.lo.s32 	%r669, %r668, %r194, %r667;
	shfl.sync.idx.b32	%r670|%p212, %r653, %r195, 4127, -1;
	mad.lo.s32 	%r671, %r670, %r199, %r669;
	shfl.sync.idx.b32	%r672|%p213, %r653, %r201, 4127, -1;
	mad.lo.s32 	%r673, %r672, %r205, %r671;
	shfl.sync.idx.b32	%r674|%p214, %r653, %r207, 4127, -1;
	mad.lo.s32 	%r675, %r674, %r211, %r673;
	shfl.sync.idx.b32	%r676|%p215, %r653, %r59, 4127, -1;
	mad.lo.s32 	%r677, %r676, %r215, %r675;
	shfl.sync.idx.b32	%r678|%p216, %r653, %r60, 4127, -1;
	mad.lo.s32 	%r679, %r678, %r219, %r677;
	shfl.sync.idx.b32	%r680|%p217, %r653, %r61, 4127, -1;
	mad.lo.s32 	%r681, %r680, %r223, %r679;
	shfl.sync.idx.b32	%r682|%p218, %r653, %r225, 4127, -1;
	mad.lo.s32 	%r683, %r682, %r229, %r681;
	shfl.sync.idx.b32	%r684|%p219, %r653, %r62, 4127, -1;
	mad.lo.s32 	%r685, %r684, %r233, %r683;
	ld.local.u32 	%r686, [%rd34+16];
	add.s32 	%r687, %r686, %r685;
	st.local.u32 	[%rd34+16], %r687;
	ld.shared.u32 	%r688, [%r53+884];
	shfl.sync.idx.b32	%r689|%p220, %r688, %r24, 4127, -1;
	mul.lo.s32 	%r690, %r689, %r160;
	shfl.sync.idx.b32	%r691|%p221, %r688, %r162, 4127, -1;
	mad.lo.s32 	%r692, %r691, %r166, %r690;
	shfl.sync.idx.b32	%r693|%p222, %r688, %r168, 4127, -1;
	mad.lo.s32 	%r694, %r693, %r172, %r692;
	shfl.sync.idx.b32	%r695|%p223, %r688, %r55, 4127, -1;
	mad.lo.s32 	%r696, %r695, %r176, %r694;
	shfl.sync.idx.b32	%r697|%p224, %r688, %r56, 4127, -1;
	mad.lo.s32 	%r698, %r697, %r180, %r696;
	shfl.sync.idx.b32	%r699|%p225, %r688, %r57, 4127, -1;
	mad.lo.s32 	%r700, %r699, %r184, %r698;
	shfl.sync.idx.b32	%r701|%p226, %r688, %r58, 4127, -1;
	mad.lo.s32 	%r702, %r701, %r188, %r700;
	shfl.sync.idx.b32	%r703|%p227, %r688, %r190, 4127, -1;
	mad.lo.s32 	%r704, %r703, %r194, %r702;
	shfl.sync.idx.b32	%r705|%p228, %r688, %r195, 4127, -1;
	mad.lo.s32 	%r706, %r705, %r199, %r704;
	shfl.sync.idx.b32	%r707|%p229, %r688, %r201, 4127, -1;
	mad.lo.s32 	%r708, %r707, %r205, %r706;
	shfl.sync.idx.b32	%r709|%p230, %r688, %r207, 4127, -1;
	mad.lo.s32 	%r710, %r709, %r211, %r708;
	shfl.sync.idx.b32	%r711|%p231, %r688, %r59, 4127, -1;
	mad.lo.s32 	%r712, %r711, %r215, %r710;
	shfl.sync.idx.b32	%r713|%p232, %r688, %r60, 4127, -1;
	mad.lo.s32 	%r714, %r713, %r219, %r712;
	shfl.sync.idx.b32	%r715|%p233, %r688, %r61, 4127, -1;
	mad.lo.s32 	%r716, %r715, %r223, %r714;
	shfl.sync.idx.b32	%r717|%p234, %r688, %r225, 4127, -1;
	mad.lo.s32 	%r718, %r717, %r229, %r716;
	shfl.sync.idx.b32	%r719|%p235, %r688, %r62, 4127, -1;
	mad.lo.s32 	%r720, %r719, %r233, %r718;
	ld.local.u32 	%r721, [%rd34+20];
	add.s32 	%r722, %r721, %r720;
	st.local.u32 	[%rd34+20], %r722;
	ld.shared.u32 	%r723, [%r53+952];
	shfl.sync.idx.b32	%r724|%p236, %r723, %r24, 4127, -1;
	mul.lo.s32 	%r725, %r724, %r160;
	shfl.sync.idx.b32	%r726|%p237, %r723, %r162, 4127, -1;
	mad.lo.s32 	%r727, %r726, %r166, %r725;
	shfl.sync.idx.b32	%r728|%p238, %r723, %r168, 4127, -1;
	mad.lo.s32 	%r729, %r728, %r172, %r727;
	shfl.sync.idx.b32	%r730|%p239, %r723, %r55, 4127, -1;
	mad.lo.s32 	%r731, %r730, %r176, %r729;
	shfl.sync.idx.b32	%r732|%p240, %r723, %r56, 4127, -1;
	mad.lo.s32 	%r733, %r732, %r180, %r731;
	shfl.sync.idx.b32	%r734|%p241, %r723, %r57, 4127, -1;
	mad.lo.s32 	%r735, %r734, %r184, %r733;
	shfl.sync.idx.b32	%r736|%p242, %r723, %r58, 4127, -1;
	mad.lo.s32 	%r737, %r736, %r188, %r735;
	shfl.sync.idx.b32	%r738|%p243, %r723, %r190, 4127, -1;
	mad.lo.s32 	%r739, %r738, %r194, %r737;
	shfl.sync.idx.b32	%r740|%p244, %r723, %r195, 4127, -1;
	mad.lo.s32 	%r741, %r740, %r199, %r739;
	shfl.sync.idx.b32	%r742|%p245, %r723, %r201, 4127, -1;
	mad.lo.s32 	%r743, %r742, %r205, %r741;
	shfl.sync.idx.b32	%r744|%p246, %r723, %r207, 4127, -1;
	mad.lo.s32 	%r745, %r744, %r211, %r743;
	shfl.sync.idx.b32	%r746|%p247, %r723, %r59, 4127, -1;
	mad.lo.s32 	%r747, %r746, %r215, %r745;
	shfl.sync.idx.b32	%r748|%p248, %r723, %r60, 4127, -1;
	mad.lo.s32 	%r749, %r748, %r219, %r747;
	shfl.sync.idx.b32	%r750|%p249, %r723, %r61, 4127, -1;
	mad.lo.s32 	%r751, %r750, %r223, %r749;
	shfl.sync.idx.b32	%r752|%p250, %r723, %r225, 4127, -1;
	mad.lo.s32 	%r753, %r752, %r229, %r751;
	shfl.sync.idx.b32	%r754|%p251, %r723, %r62, 4127, -1;
	mad.lo.s32 	%r755, %r754, %r233, %r753;
	ld.local.u32 	%r756, [%rd34+24];
	add.s32 	%r757, %r756, %r755;
	st.local.u32 	[%rd34+24], %r757;
	ld.shared.u32 	%r758, [%r53+1020];
	shfl.sync.idx.b32	%r759|%p252, %r758, %r24, 4127, -1;
	mul.lo.s32 	%r760, %r759, %r160;
	shfl.sync.idx.b32	%r761|%p253, %r758, %r162, 4127, -1;
	mad.lo.s32 	%r762, %r761, %r166, %r760;
	shfl.sync.idx.b32	%r763|%p254, %r758, %r168, 4127, -1;
	mad.lo.s32 	%r764, %r763, %r172, %r762;
	shfl.sync.idx.b32	%r765|%p255, %r758, %r55, 4127, -1;
	mad.lo.s32 	%r766, %r765, %r176, %r764;
	shfl.sync.idx.b32	%r767|%p256, %r758, %r56, 4127, -1;
	mad.lo.s32 	%r768, %r767, %r180, %r766;
	shfl.sync.idx.b32	%r769|%p257, %r758, %r57, 4127, -1;
	mad.lo.s32 	%r770, %r769, %r184, %r768;
	shfl.sync.idx.b32	%r771|%p258, %r758, %r58, 4127, -1;
	mad.lo.s32 	%r772, %r771, %r188, %r770;
	shfl.sync.idx.b32	%r773|%p259, %r758, %r190, 4127, -1;
	mad.lo.s32 	%r774, %r773, %r194, %r772;
	shfl.sync.idx.b32	%r775|%p260, %r758, %r195, 4127, -1;
	mad.lo.s32 	%r776, %r775, %r199, %r774;
	shfl.sync.idx.b32	%r777|%p261, %r758, %r201, 4127, -1;
	mad.lo.s32 	%r778, %r777, %r205, %r776;
	shfl.sync.idx.b32	%r779|%p262, %r758, %r207, 4127, -1;
	mad.lo.s32 	%r780, %r779, %r211, %r778;
	shfl.sync.idx.b32	%r781|%p263, %r758, %r59, 4127, -1;
	mad.lo.s32 	%r782, %r781, %r215, %r780;
	shfl.sync.idx.b32	%r783|%p264, %r758, %r60, 4127, -1;
	mad.lo.s32 	%r784, %r783, %r219, %r782;
	shfl.sync.idx.b32	%r785|%p265, %r758, %r61, 4127, -1;
	mad.lo.s32 	%r786, %r785, %r223, %r784;
	shfl.sync.idx.b32	%r787|%p266, %r758, %r225, 4127, -1;
	mad.lo.s32 	%r788, %r787, %r229, %r786;
	shfl.sync.idx.b32	%r789|%p267, %r758, %r62, 4127, -1;
	mad.lo.s32 	%r790, %r789, %r233, %r788;
	ld.local.u32 	%r791, [%rd34+28];
	add.s32 	%r792, %r791, %r790;
	st.local.u32 	[%rd34+28], %r792;
	add.s64 	%rd34, %rd34, 64;
	mov.b32 	%r842, 128;
	mov.pred 	%p268, 0;
	@%p1 bra 	$L__BB239_13;
	bar.sync 	0;
	add.s32 	%r793, %r25, %r1;
	ld.local.v4.u32 	{%r794, %r795, %r796, %r797}, [%rd3];
	cvta.to.global.u64 	%rd31, %rd7;
	mul.wide.u32 	%rd32, %r793, 4;
	add.s64 	%rd33, %rd31, %rd32;
	st.global.u32 	[%rd33], %r794;
	st.global.u32 	[%rd33+1024], %r795;
	st.global.u32 	[%rd33+2048], %r796;
	st.global.u32 	[%rd33+3072], %r797;
	ld.local.v4.u32 	{%r798, %r799, %r800, %r801}, [%rd3+16];
	st.global.u32 	[%rd33+4096], %r798;
	st.global.u32 	[%rd33+5120], %r799;
	st.global.u32 	[%rd33+6144], %r800;
	st.global.u32 	[%rd33+7168], %r801;
	ld.local.v4.u32 	{%r802, %r803, %r804, %r805}, [%rd3+32];
	st.global.u32 	[%rd33+8192], %r802;
	st.global.u32 	[%rd33+9216], %r803;
	st.global.u32 	[%rd33+10240], %r804;
	st.global.u32 	[%rd33+11264], %r805;
	ld.local.v4.u32 	{%r806, %r807, %r808, %r809}, [%rd3+48];
	st.global.u32 	[%rd33+12288], %r806;
	st.global.u32 	[%rd33+13312], %r807;
	st.global.u32 	[%rd33+14336], %r808;
	st.global.u32 	[%rd33+15360], %r809;
	ld.local.v4.u32 	{%r810, %r811, %r812, %r813}, [%rd3+64];
	st.global.u32 	[%rd33+512], %r810;
	st.global.u32 	[%rd33+1536], %r811;
	st.global.u32 	[%rd33+2560], %r812;
	st.global.u32 	[%rd33+3584], %r813;
	ld.local.v4.u32 	{%r814, %r815, %r816, %r817}, [%rd3+80];
	st.global.u32 	[%rd33+4608], %r814;
	st.global.u32 	[%rd33+5632], %r815;
	st.global.u32 	[%rd33+6656], %r816;
	st.global.u32 	[%rd33+7680], %r817;
	ld.local.v4.u32 	{%r818, %r819, %r820, %r821}, [%rd3+96];
	st.global.u32 	[%rd33+8704], %r818;
	st.global.u32 	[%rd33+9728], %r819;
	st.global.u32 	[%rd33+10752], %r820;
	st.global.u32 	[%rd33+11776], %r821;
	ld.local.v4.u32 	{%r822, %r823, %r824, %r825}, [%rd3+112];
	st.global.u32 	[%rd33+12800], %r822;
	st.global.u32 	[%rd33+13824], %r823;
	st.global.u32 	[%rd33+14848], %r824;
	st.global.u32 	[%rd33+15872], %r825;
$L__BB239_15:
	ret;

}
	// .globl	_Z9cuda_gemmIiLi128ELi1ELi1ELi4096ELi32ELi32ELi64ELi0ELi0EEviiiPT_S1_S1_iii
.visible .entry _Z9cuda_gemmIiLi128ELi1ELi1ELi4096ELi32ELi32ELi64ELi0ELi0EEviiiPT_S1_S1_iii(
	.param .u32 _Z9cuda_gemmIiLi128ELi1ELi1ELi4096ELi32ELi32ELi64ELi0ELi0EEviiiPT_S1_S1_iii_param_0,
	.param .u32 _Z9cuda_gemmIiLi128ELi1ELi1ELi4096ELi32ELi32ELi64ELi0ELi0EEviiiPT_S1_S1_iii_param_1,
	.param .u32 _Z9cuda_gemmIiLi128ELi1ELi1ELi4096ELi32ELi32ELi64ELi0ELi0EEviiiPT_S1_S1_iii_param_2,
	.param .u64 .ptr .align 1 _Z9cuda_gemmIiLi128ELi1ELi1ELi4096ELi32ELi32ELi64ELi0ELi0EEviiiPT_S1_S1_iii_param_3,
	.param .u64 .ptr .align 1 _Z9cuda_gemmIiLi128ELi1ELi1ELi4096ELi32ELi32ELi64ELi0ELi0EEviiiPT_S1_S1_iii_param_4,
	.param .u64 .ptr .align 1 _Z9cuda_gemmIiLi128ELi1ELi1ELi4096ELi32ELi32ELi64ELi0ELi0EEviiiPT_S1_S1_iii_param_5,
	.param .u32 _Z9cuda_gemmIiLi128ELi1ELi1ELi4096ELi32ELi32ELi64ELi0ELi0EEviiiPT_S1_S1_iii_param_6,
	.param .u32 _Z9cuda_gemmIiLi128ELi1ELi1ELi4096ELi32ELi32ELi64ELi0ELi0EEviiiPT_S1_S1_iii_param_7,
	.param .u32 _Z9cuda_gemmIiLi128ELi1ELi1ELi4096ELi32ELi32ELi64ELi0ELi0EEviiiPT_S1_S1_iii_param_8
)
.maxntid 128
{
	.reg .pred 	%p<106>;
	.reg .b16 	%rs<19>;
	.reg .b32 	%r<755>;
	.reg .b64 	%rd<42>;
	// demoted variable
	.shared .align 128 .b8 _ZZ9cuda_gemmIiLi128ELi1ELi1ELi4096ELi32ELi32ELi64ELi0ELi0EEviiiPT_S1_S1_iiiE11kron_fac_sh[2112];
	// demoted variable
	.shared .align 128 .b8 _ZZ9cuda_gemmIiLi128ELi1ELi1ELi4096ELi32ELi32ELi64ELi0ELi0EEviiiPT_S1_S1_iiiE3Ash[16384];
	// demoted variable
	.shared .align 128 .b8 _ZZ9cuda_gemmIiLi128ELi1ELi1ELi4096ELi32ELi32ELi64ELi0ELi0EEviiiPT_S1_S1_iiiE3Csh[16384];
	ld.param.u64 	%rd5, [_Z9cuda_gemmIiLi128ELi1ELi1ELi4096ELi32ELi32ELi64ELi0ELi0EEviiiPT_S1_S1_iii_param_3];
	ld.param.u64 	%rd6, [_Z9cuda_gemmIiLi128ELi1ELi1ELi4096ELi32ELi32ELi64ELi0ELi0EEviiiPT_S1_S1_iii_param_4];
	ld.param.u32 	%r255, [_Z9cuda_gemmIiLi128ELi1ELi1ELi4096ELi32ELi32ELi64ELi0ELi0EEviiiPT_S1_S1_iii_param_6];
	ld.param.u32 	%r256, [_Z9cuda_gemmIiLi128ELi1ELi1ELi4096ELi32ELi32ELi64ELi0ELi0EEviiiPT_S1_S1_iii_param_7];
	cvta.to.global.u64 	%rd1, %rd5;
	cvta.to.global.u64 	%rd2, %rd6;
	mov.u32 	%r1, %tid.x;
	div.s32 	%r2, 4096, %r256;
	min.s32 	%r257, %r2, 64;
	shl.b32 	%r3, %r257, 1;
	div.u32 	%r5, %r1, %r3;
	mul.lo.s32 	%r258, %r5, %r3;
	sub.s32 	%r259, %r1, %r258;
	shr.u32 	%r4, %r259, 1;
	mov.u32 	%r6, %ctaid.y;
	mov.u32 	%r260, %nctaid.y;
	setp.ge.u32 	%p2, %r6, %r260;
	@%p2 bra 	$L__BB240_128;
	and.b32  	%r7, %r1, 1;
	mov.u32 	%r8, %ctaid.x;
	mov.u32 	%r261, %ctaid.z;
	mov.u32 	%r9, %ntid.x;
	shl.b32 	%r752, %r1, 2;
	shl.b32 	%r11, %r9, 2;
	shr.u32 	%r12, %r1, 4;
	and.b32  	%r13, %r1, 15;
	shl.b32 	%r14, %r261, 5;
	shr.u32 	%r15, %r9, 4;
	min.s32 	%r16, %r255, 16;
	add.s32 	%r262, %r1, %r9;
	cvt.u16.u32 	%rs4, %r262;
	xor.b16  	%rs5, %rs4, 4095;
	cvt.u16.u32 	%rs6, %r9;
	div.u16 	%rs7, %rs5, %rs6;
	and.b16  	%rs1, %rs7, 3;
	setp.eq.s16 	%p3, %rs1, 2;
	mov.u32 	%r643, %r1;
	@%p3 bra 	$L__BB240_4;
	cvt.u32.u16 	%r17, %rs1;
	mov.b32 	%r642, 0;
	mov.u32 	%r643, %r1;
$L__BB240_3:
	.pragma "nounroll";
	shl.b32 	%r264, %r643, 2;
	mov.u32 	%r265, _ZZ9cuda_gemmIiLi128ELi1ELi1ELi4096ELi32ELi32ELi64ELi0ELi0EEviiiPT_S1_S1_iiiE3Csh;
	add.s32 	%r266, %r265, %r264;
	mov.b32 	%r267, 0;
	st.shared.u32 	[%r266], %r267;
	add.s32 	%r643, %r643, %r9;
	add.s32 	%r642, %r642, 1;
	xor.b32  	%r268, %r642, %r17;
	setp.ne.s32 	%p4, %r268, 2;
	@%p4 bra 	$L__BB240_3;
$L__BB240_4:
	shl.b32 	%r269, %r643, 2;
	mov.u32 	%r270, _ZZ9cuda_gemmIiLi128ELi1ELi1ELi4096ELi32ELi32ELi64ELi0ELi0EEviiiPT_S1_S1_iiiE3Csh;
	add.s32 	%r644, %r270, %r269;
	shl.b32 	%r24, %r9, 4;
	shl.b32 	%r25, %r9, 3;
	mul.lo.s32 	%r26, %r9, 12;
$L__BB240_5:
	mov.b32 	%r271, 0;
	st.shared.u32 	[%r644], %r271;
	add.s32 	%r272, %r644, %r11;
	st.shared.u32 	[%r272], %r271;
	add.s32 	%r273, %r644, %r25;
	st.shared.u32 	[%r273], %r271;
	add.s32 	%r274, %r644, %r26;
	st.shared.u32 	[%r274], %r271;
	add.s32 	%r643, %r643, %r11;
	add.s32 	%r644, %r644, %r24;
	setp.lt.u32 	%p5, %r643, 4096;
	@%p5 bra 	$L__BB240_5;
	ld.param.u32 	%r639, [_Z9cuda_gemmIiLi128ELi1ELi1ELi4096ELi32ELi32ELi64ELi0ELi0EEviiiPT_S1_S1_iii_param_2];
	shl.b32 	%r275, %r8, 12;
	mad.lo.s32 	%r31, %r6, %r639, %r275;
	xor.b32  	%r276, %r752, 4095;
	sub.s32 	%r277, %r276, %r11;
	cvt.u16.u32 	%rs8, %r277;
	cvt.u16.u32 	%rs9, %r11;
	div.u16 	%rs10, %rs8, %rs9;
	and.b16  	%rs2, %rs10, 3;
	cvt.u32.u16 	%r32, %rs2;
	setp.eq.s16 	%p6, %rs2, 2;
	mov.u32 	%r648, %r752;
	@%p6 bra 	$L__BB240_9;
	mov.b32 	%r647, 0;
	mov.u32 	%r648, %r752;
$L__BB240_8:
	.pragma "nounroll";
	add.s32 	%r279, %r31, %r648;
	mul.wide.s32 	%rd7, %r279, 4;
	add.s64 	%rd8, %rd1, %rd7;
	ld.global.v4.u32 	{%r280, %r281, %r282, %r283}, [%rd8];
	shl.b32 	%r284, %r648, 2;
	mov.u32 	%r285, _ZZ9cuda_gemmIiLi128ELi1ELi1ELi4096ELi32ELi32ELi64ELi0ELi0EEviiiPT_S1_S1_iiiE3Ash;
	add.s32 	%r286, %r285, %r284;
	st.shared.v4.u32 	[%r286], {%r280, %r281, %r282, %r283};
	add.s32 	%r648, %r648, %r11;
	add.s32 	%r647, %r647, 1;
	xor.b32  	%r287, %r647, %r32;
	setp.ne.s32 	%p7, %r287, 2;
	@%p7 bra 	$L__BB240_8;
$L__BB240_9:
	mov.u32 	%r294, _ZZ9cuda_gemmIiLi128ELi1ELi1ELi4096ELi32ELi32ELi64ELi0ELi0EEviiiPT_S1_S1_iiiE3Ash;
	shl.b32 	%r302, %r11, 2;
$L__BB240_10:
	add.s32 	%r288, %r31, %r648;
	mul.wide.s32 	%rd9, %r288, 4;
	add.s64 	%rd10, %rd1, %rd9;
	ld.global.v4.u32 	{%r289, %r290, %r291, %r292}, [%rd10];
	shl.b32 	%r293, %r648, 2;
	add.s32 	%r295, %r294, %r293;
	st.shared.v4.u32 	[%r295], {%r289, %r290, %r291, %r292};
	add.s32 	%r296, %r648, %r11;
	add.s32 	%r297, %r31, %r296;
	mul.wide.s32 	%rd11, %r297, 4;
	add.s64 	%rd12, %rd1, %rd11;
	ld.global.v4.u32 	{%r298, %r299, %r300, %r301}, [%rd12];
	add.s32 	%r303, %r295, %r302;
	st.shared.v4.u32 	[%r303], {%r298, %r299, %r300, %r301};
	add.s32 	%r304, %r296, %r11;
	add.s32 	%r305, %r31, %r304;
	mul.wide.s32 	%rd13, %r305, 4;
	add.s64 	%rd14, %rd1, %rd13;
	ld.global.v4.u32 	{%r306, %r307, %r308, %r309}, [%rd14];
	add.s32 	%r310, %r303, %r302;
	st.shared.v4.u32 	[%r310], {%r306, %r307, %r308, %r309};
	add.s32 	%r311, %r304, %r11;
	add.s32 	%r312, %r31, %r311;
	mul.wide.s32 	%rd15, %r312, 4;
	add.s64 	%rd16, %rd1, %rd15;
	ld.global.v4.u32 	{%r313, %r314, %r315, %r316}, [%rd16];
	add.s32 	%r317, %r310, %r302;
	st.shared.v4.u32 	[%r317], {%r313, %r314, %r315, %r316};
	add.s32 	%r648, %r311, %r11;
	setp.lt.u32 	%p8, %r648, 4096;
	@%p8 bra 	$L__BB240_10;
	mov.u32 	%r320, _ZZ9cuda_gemmIiLi128ELi1ELi1ELi4096ELi32ELi32ELi64ELi0ELi0EEviiiPT_S1_S1_iiiE11kron_fac_sh;
	mad.lo.s32 	%r40, %r13, 132, %r320;
	and.b32  	%r321, %r4, 15;
	shl.b32 	%r322, %r7, 4;
	add.s32 	%r323, %r12, %r15;
	cvt.u16.u32 	%rs11, %r323;
	xor.b16  	%rs12, %rs11, 31;
	and.b16  	%rs13, %rs12, 255;
	cvt.u16.u32 	%rs14, %r15;
	and.b16  	%rs15, %rs14, 255;
	div.u16 	%rs16, %rs13, %rs15;
	and.b16  	%rs3, %rs16, 3;
	shl.b32 	%r41, %r15, 2;
	add.s32 	%r324, %r4, 1;
	xor.b32  	%r325, %r321, 8;
	or.b32  	%r42, %r322, %r321;
	and.b32  	%r326, %r324, 15;
	or.b32  	%r43, %r322, %r326;
	add.s32 	%r327, %r4, 2;
	and.b32  	%r328, %r327, 15;
	or.b32  	%r44, %r322, %r328;
	add.s32 	%r329, %r4, 3;
	and.b32  	%r330, %r329, 15;
	or.b32  	%r45, %r322, %r330;
	add.s32 	%r331, %r4, 4;
	and.b32  	%r332, %r331, 15;
	or.b32  	%r46, %r322, %r332;
	add.s32 	%r333, %r4, 5;
	and.b32  	%r334, %r333, 15;
	or.b32  	%r47, %r322, %r334;
	add.s32 	%r335, %r4, 6;
	and.b32  	%r336, %r335, 15;
	or.b32  	%r48, %r322, %r336;
	add.s32 	%r337, %r4, 7;
	and.b32  	%r338, %r337, 15;
	or.b32  	%r49, %r322, %r338;
	or.b32  	%r50, %r322, %r325;
	add.s32 	%r339, %r4, 9;
	and.b32  	%r340, %r339, 15;
	or.b32  	%r51, %r322, %r340;
	add.s32 	%r341, %r4, 10;
	and.b32  	%r342, %r341, 15;
	or.b32  	%r52, %r322, %r342;
	add.s32 	%r343, %r4, 11;
	and.b32  	%r344, %r343, 15;
	or.b32  	%r53, %r322, %r344;
	add.s32 	%r345, %r4, 12;
	and.b32  	%r346, %r345, 15;
	or.b32  	%r54, %r322, %r346;
	add.s32 	%r347, %r4, 13;
	and.b32  	%r348, %r347, 15;
	or.b32  	%r55, %r322, %r348;
	add.s32 	%r349, %r4, 14;
	and.b32  	%r350, %r349, 15;
	or.b32  	%r56, %r322, %r350;
	add.s32 	%r351, %r4, -1;
	and.b32  	%r352, %r351, 15;
	or.b32  	%r57, %r322, %r352;
	setp.lt.s32 	%p10, %r321, %r256;
	selp.b32 	%r353, 0, %r256, %p10;
	sub.s32 	%r58, %r321, %r353;
	add.s32 	%r354, %r321, 1;
	setp.lt.s32 	%p11, %r354, %r256;
	selp.b32 	%r355, 0, %r256, %p11;
	sub.s32 	%r59, %r354, %r355;
	add.s32 	%r356, %r321, 2;
	setp.lt.s32 	%p12, %r356, %r256;
	selp.b32 	%r357, 0, %r256, %p12;
	sub.s32 	%r60, %r356, %r357;
	add.s32 	%r358, %r321, 3;
	setp.lt.s32 	%p13, %r358, %r256;
	selp.b32 	%r359, 0, %r256, %p13;
	sub.s32 	%r61, %r358, %r359;
	add.s32 	%r360, %r321, 4;
	setp.lt.s32 	%p14, %r360, %r256;
	selp.b32 	%r361, 0, %r256, %p14;
	sub.s32 	%r62, %r360, %r361;
	add.s32 	%r362, %r321, 5;
	setp.lt.s32 	%p15, %r362, %r256;
	selp.b32 	%r363, 0, %r256, %p15;
	sub.s32 	%r63, %r362, %r363;
	add.s32 	%r364, %r321, 6;
	setp.lt.s32 	%p16, %r364, %r256;
	selp.b32 	%r365, 0, %r256, %p16;
	sub.s32 	%r64, %r364, %r365;
	add.s32 	%r366, %r321, 7;
	setp.lt.s32 	%p17, %r366, %r256;
	selp.b32 	%r367, 0, %r256, %p17;
	sub.s32 	%r65, %r366, %r367;
	add.s32 	%r368, %r321, 8;
	setp.lt.s32 	%p18, %r368, %r256;
	selp.b32 	%r369, 0, %r256, %p18;
	sub.s32 	%r66, %r368, %r369;
	add.s32 	%r370, %r321, 9;
	setp.lt.s32 	%p19, %r370, %r256;
	selp.b32 	%r371, 0, %r256, %p19;
	sub.s32 	%r67, %r370, %r371;
	add.s32 	%r372, %r321, 10;
	setp.lt.s32 	%p20, %r372, %r256;
	selp.b32 	%r373, 0, %r256, %p20;
	sub.s32 	%r68, %r372, %r373;
	add.s32 	%r374, %r321, 11;
	setp.lt.s32 	%p21, %r374, %r256;
	selp.b32 	%r375, 0, %r256, %p21;
	sub.s32 	%r69, %r374, %r375;
	add.s32 	%r376, %r321, 12;
	setp.lt.s32 	%p22, %r376, %r256;
	selp.b32 	%r377, 0, %r256, %p22;
	sub.s32 	%r70, %r376, %r377;
	add.s32 	%r378, %r321, 13;
	setp.lt.s32 	%p23, %r378, %r256;
	selp.b32 	%r379, 0, %r256, %p23;
	sub.s32 	%r71, %r378, %r379;
	add.s32 	%r380, %r321, 14;
	setp.lt.s32 	%p24, %r380, %r256;
	selp.b32 	%r381, 0, %r256, %p24;
	sub.s32 	%r72, %r380, %r381;
	add.s32 	%r382, %r321, 15;
	setp.lt.s32 	%p25, %r382, %r256;
	selp.b32 	%r383, 0, %r256, %p25;
	sub.s32 	%r73, %r382, %r383;
	cvt.u16.u32 	%rs17, %r3;
	div.s16 	%rs18, 128, %rs17;
	cvt.s32.s16 	%r74, %rs18;
	and.b32  	%r75, %r1, 31;
	mov.b32 	%r666, 0;
	mov.pred 	%p105, -1;
	shl.b32 	%r500, %r75, 2;
$L__BB240_12:
	mov.pred 	%p1, %p105;
	mov.u32 	%r384, %tid.x;
	shr.u32 	%r667, %r384, 4;
	setp.eq.s16 	%p26, %rs3, 2;
	and.b32  	%r385, %r384, 15;
	add.s32 	%r94, %r666, %r385;
	@%p26 bra 	$L__BB240_16;
	shr.u32 	%r386, %r9, 4;
	mov.u32 	%r387, %tid.x;
	shr.u32 	%r388, %r387, 4;
	add.s32 	%r667, %r388, %r386;
	setp.eq.s16 	%p27, %rs3, 3;
	add.s32 	%r389, %r14, %r388;
	mad.lo.s32 	%r390, %r389, %r255, %r94;
	mul.wide.s32 	%rd17, %r390, 4;
	add.s64 	%rd18, %rd2, %rd17;
	ld.global.u32 	%r391, [%rd18];
	shl.b32 	%r392, %r388, 2;
	add.s32 	%r393, %r40, %r392;
	st.shared.u32 	[%r393], %r391;
	@%p27 bra 	$L__BB240_16;
	shr.u32 	%r394, %r9, 4;
	mov.u32 	%r395, %tid.x;
	shr.u32 	%r396, %r395, 4;
	add.s32 	%r397, %r396, %r394;
	add.s32 	%r667, %r397, %r394;
	setp.eq.s16 	%p28, %rs3, 0;
	add.s32 	%r398, %r397, %r14;
	mad.lo.s32 	%r399, %r398, %r255, %r94;
	mul.wide.s32 	%rd19, %r399, 4;
	add.s64 	%rd20, %rd2, %rd19;
	ld.global.u32 	%r400, [%rd20];
	shl.b32 	%r401, %r396, 2;
	add.s32 	%r402, %r40, %r401;
	add.s32 	%r403, %r402, %r41;
	st.shared.u32 	[%r403], %r400;
	@%p28 bra 	$L__BB240_16;
	shr.u32 	%r404, %r9, 4;
	mov.u32 	%r405, %tid.x;
	shr.u32 	%r406, %r405, 4;
	add.s32 	%r407, %r406, %r404;
	add.s32 	%r408, %r407, %r404;
	add.s32 	%r667, %r408, %r404;
	add.s32 	%r409, %r408, %r14;
	mad.lo.s32 	%r410, %r409, %r255, %r94;
	mul.wide.s32 	%rd21, %r410, 4;
	add.s64 	%rd22, %rd2, %rd21;
	ld.global.u32 	%r411, [%rd22];
	shl.b32 	%r412, %r406, 2;
	add.s32 	%r413, %r40, %r412;
	add.s32 	%r414, %r413, %r41;
	add.s32 	%r415, %r414, %r41;
	st.shared.u32 	[%r415], %r411;
$L__BB240_16:
	add.s32 	%r416, %r14, %r667;
	mad.lo.s32 	%r417, %r416, %r255, %r94;
	mul.wide.s32 	%rd23, %r417, 4;
	add.s64 	%rd24, %rd2, %rd23;
	ld.global.u32 	%r418, [%rd24];
	shl.b32 	%r419, %r667, 2;
	add.s32 	%r420, %r40, %r419;
	st.shared.u32 	[%r420], %r418;
	shr.u32 	%r421, %r9, 4;
	add.s32 	%r422, %r416, %r421;
	mad.lo.s32 	%r423, %r422, %r255, %r94;
	mul.wide.s32 	%rd25, %r423, 4;
	add.s64 	%rd26, %rd2, %rd25;
	ld.global.u32 	%r424, [%rd26];
	add.s32 	%r425, %r420, %r41;
	st.shared.u32 	[%r425], %r424;
	add.s32 	%r426, %r422, %r421;
	mad.lo.s32 	%r427, %r426, %r255, %r94;
	mul.wide.s32 	%rd27, %r427, 4;
	add.s64 	%rd28, %rd2, %rd27;
	ld.global.u32 	%r428, [%rd28];
	add.s32 	%r429, %r425, %r41;
	st.shared.u32 	[%r429], %r428;
	add.s32 	%r430, %r426, %r421;
	mad.lo.s32 	%r431, %r430, %r255, %r94;
	mul.wide.s32 	%rd29, %r431, 4;
	add.s64 	%rd30, %rd2, %rd29;
	ld.global.u32 	%r432, [%rd30];
	add.s32 	%r433, %r429, %r41;
	st.shared.u32 	[%r433], %r432;
	add.s32 	%r667, %r41, %r667;
	setp.lt.u32 	%p29, %r667, 32;
	@%p29 bra 	$L__BB240_16;
	setp.lt.s32 	%p30, %r2, 1;
	bar.sync 	0;
	@%p30 bra 	$L__BB240_122;
	mov.b32 	%r685, 0;
$L__BB240_19:
	setp.lt.s32 	%p31, %r256, 1;
	add.s32 	%r118, %r685, %r4;
	mul.lo.s32 	%r119, %r118, %r256;
	@%p31 bra 	$L__BB240_21;
	add.s32 	%r435, %r42, %r119;
	shl.b32 	%r436, %r435, 2;
	mov.u32 	%r437, _ZZ9cuda_gemmIiLi128ELi1ELi1ELi4096ELi32ELi32ELi64ELi0ELi0EEviiiPT_S1_S1_iiiE3Ash;
	add.s32 	%r438, %r437, %r436;
	ld.shared.u32 	%r686, [%r438];
$L__BB240_21:
	setp.lt.s32 	%p32, %r256, 2;
	@%p32 bra 	$L__BB240_23;
	add.s32 	%r439, %r43, %r119;
	shl.b32 	%r440, %r439, 2;
	mov.u32 	%r441, _ZZ9cuda_gemmIiLi128ELi1ELi1ELi4096ELi32ELi32ELi64ELi0ELi0EEviiiPT_S1_S1_iiiE3Ash;
	add.s32 	%r442, %r441, %r440;
	ld.shared.u32 	%r687, [%r442];
$L__BB240_23:
	setp.lt.s32 	%p33, %r256, 3;
	@%p33 bra 	$L__BB240_25;
	add.s32 	%r443, %r44, %r119;
	shl.b32 	%r444, %r443, 2;
	mov.u32 	%r445, _ZZ9cuda_gemmIiLi128ELi1ELi1ELi4096ELi32ELi32ELi64ELi0ELi0EEviiiPT_S1_S1_iiiE3Ash;
	add.s32 	%r446, %r445, %r444;
	ld.shared.u32 	%r688, [%r446];
$L__BB240_25:
	setp.lt.s32 	%p34, %r256, 4;
	@%p34 bra 	$L__BB240_27;
	add.s32 	%r447, %r45, %r119;
	shl.b32 	%r448, %r447, 2;
	mov.u32 	%r449, _ZZ9cuda_gemmIiLi128ELi1ELi1ELi4096ELi32ELi32ELi64ELi0ELi0EEviiiPT_S1_S1_iiiE3Ash;
	add.s32 	%r450, %r449, %r448;
	ld.shared.u32 	%r689, [%r450];
$L__BB240_27:
	setp.lt.s32 	%p35, %r256, 5;
	@%p35 bra 	$L__BB240_29;
	add.s32 	%r451, %r46, %r119;
	shl.b32 	%r452, %r451, 2;
	mov.u32 	%r453, _ZZ9cuda_gemmIiLi128ELi1ELi1ELi4096ELi32ELi32ELi64ELi0ELi0EEviiiPT_S1_S1_iiiE3Ash;
	add.s32 	%r454, %r453, %r452;
	ld.shared.u32 	%r690, [%r454];
$L__BB240_29:
	setp.lt.s32 	%p36, %r256, 6;
	@%p36 bra 	$L__BB240_31;
	add.s32 	%r455, %r47, %r119;
	shl.b32 	%r456, %r455, 2;
	mov.u32 	%r457, _ZZ9cuda_gemmIiLi128ELi1ELi1ELi4096ELi32ELi32ELi64ELi0ELi0EEviiiPT_S1_S1_iiiE3Ash;
	add.s32 	%r458, %r457, %r456;
	ld.shared.u32 	%r691, [%r458];
$L__BB240_31:
	setp.lt.s32 	%p37, %r256, 7;
	@%p37 bra 	$L__BB240_33;
	add.s32 	%r459, %r48, %r119;
	shl.b32 	%r460, %r459, 2;
	mov.u32 	%r461, _ZZ9cuda_gemmIiLi128ELi1ELi1ELi4096ELi32ELi32ELi64ELi0ELi0EEviiiPT_S1_S1_iiiE3Ash;
	add.s32 	%r462, %r461, %r460;
	ld.shared.u32 	%r692, [%r462];
$L__BB240_33:
	setp.lt.s32 	%p38, %r256, 8;
	@%p38 bra 	$L__BB240_35;
	add.s32 	%r463, %r49, %r119;
	shl.b32 	%r464, %r463, 2;
	mov.u32 	%r465, _ZZ9cuda_gemmIiLi128ELi1ELi1ELi4096ELi32ELi32ELi64ELi0ELi0EEviiiPT_S1_S1_iiiE3Ash;
	add.s32 	%r466, %r465, %r464;
	ld.shared.u32 	%r693, [%r466];
$L__BB240_35:
	setp.lt.s32 	%p39, %r256, 9;
	@%p39 bra 	$L__BB240_37;
	add.s32 	%r467, %r50, %r119;
	shl.b32 	%r468, %r467, 2;
	mov.u32 	%r469, _ZZ9cuda_gemmIiLi128ELi1ELi1ELi4096ELi32ELi32ELi64ELi0ELi0EEviiiPT_S1_S1_iiiE3Ash;
	add.s32 	%r470, %r469, %r468;
	ld.shared.u32 	%r694, [%r470];
$L__BB240_37:
	setp.lt.s32 	%p40, %r256, 10;
	@%p40 bra 	$L__BB240_39;
	add.s32 	%r471, %r51, %r119;
	shl.b32 	%r472, %r471, 2;
	mov.u32 	%r473, _ZZ9cuda_gemmIiLi128ELi1ELi1ELi4096ELi32ELi32ELi64ELi0ELi0EEviiiPT_S1_S1_iiiE3Ash;
	add.s32 	%r474, %r473, %r472;
	ld.shared.u32 	%r695, [%r474];
$L__BB240_39:
	setp.lt.s32 	%p41, %r256, 11;
	@%p41 bra 	$L__BB240_41;
	add.s32 	%r475, %r52, %r119;
	shl.b32 	%r476, %r475, 2;
	mov.u32 	%r477, _ZZ9cuda_gemmIiLi128ELi1ELi1ELi4096ELi32ELi32ELi64ELi0ELi0EEviiiPT_S1_S1_iiiE3Ash;
	add.s32 	%r478, %r477, %r476;
	ld.shared.u32 	%r696, [%r478];
$L__BB240_41:
	setp.lt.s32 	%p42, %r256, 12;
	@%p42 bra 	$L__BB240_43;
	add.s32 	%r479, %r53, %r119;
	shl.b32 	%r480, %r479, 2;
	mov.u32 	%r481, _ZZ9cuda_gemmIiLi128ELi1ELi1ELi4096ELi32ELi32ELi64ELi0ELi0EEviiiPT_S1_S1_iiiE3Ash;
	add.s32 	%r482, %r481, %r480;
	ld.shared.u32 	%r697, [%r482];
$L__BB240_43:
	setp.lt.s32 	%p43, %r256, 13;
	@%p43 bra 	$L__BB240_45;
	add.s32 	%r483, %r54, %r119;
	shl.b32 	%r484, %r483, 2;
	mov.u32 	%r485, _ZZ9cuda_gemmIiLi128ELi1ELi1ELi4096ELi32ELi32ELi64ELi0ELi0EEviiiPT_S1_S1_iiiE3Ash;
	add.s32 	%r486, %r485, %r484;
	ld.shared.u32 	%r698, [%r486];
$L__BB240_45:
	setp.lt.s32 	%p44, %r256, 14;
	@%p44 bra 	$L__BB240_47;
	add.s32 	%r487, %r55, %r119;
	shl.b32 	%r488, %r487, 2;
	mov.u32 	%r489, _ZZ9cuda_gemmIiLi128ELi1ELi1ELi4096ELi32ELi32ELi64ELi0ELi0EEviiiPT_S1_S1_iiiE3Ash;
	add.s32 	%r490, %r489, %r488;
	ld.shared.u32 	%r699, [%r490];
$L__BB240_47:
	setp.lt.s32 	%p45, %r256, 15;
	@%p45 bra 	$L__BB240_49;
	add.s32 	%r491, %r56, %r119;
	shl.b32 	%r492, %r491, 2;
	mov.u32 	%r493, _ZZ9cuda_gemmIiLi128ELi1ELi1ELi4096ELi32ELi32ELi64ELi0ELi0EEviiiPT_S1_S1_iiiE3Ash;
	add.s32 	%r494, %r493, %r492;
	ld.shared.u32 	%r700, [%r494];
$L__BB240_49:
	setp.lt.s32 	%p46, %r256, 16;
	@%p46 bra 	$L__BB240_51;
	add.s32 	%r495, %r57, %r119;
	shl.b32 	%r496, %r495, 2;
	mov.u32 	%r497, _ZZ9cuda_gemmIiLi128ELi1ELi1ELi4096ELi32ELi32ELi64ELi0ELi0EEviiiPT_S1_S1_iiiE3Ash;
	add.s32 	%r498, %r497, %r496;
	ld.shared.u32 	%r701, [%r498];
$L__BB240_51:
	setp.ge.s32 	%p47, %r5, %r16;
	@%p47 bra 	$L__BB240_121;
	mov.u32 	%r702, %r5;
$L__BB240_53:
	setp.gt.u32 	%p48, %r256, 64;
	mov.u32 	%r499, _ZZ9cuda_gemmIiLi128ELi1ELi1ELi4096ELi32ELi32ELi64ELi0ELi0EEviiiPT_S1_S1_iiiE11kron_fac_sh;
	mad.lo.s32 	%r153, %r702, 132, %r499;
	add.s32 	%r501, %r153, %r500;
	ld.shared.u32 	%r154, [%r501];
	@%p48 bra 	$L__BB240_86;
	setp.eq.s32 	%p65, %r256, 0;
	mov.b32 	%r704, 0;
	@%p65 bra 	$L__BB240_56;
	shfl.sync.idx.b32	%r552|%p66, %r154, %r58, 31, -1;
	mul.lo.s32 	%r704, %r552, %r686;
$L__BB240_56:
	setp.lt.s32 	%p67, %r256, 2;
	@%p67 bra 	$L__BB240_58;
	shfl.sync.idx.b32	%r553|%p68, %r154, %r59, 31, -1;
	mad.lo.s32 	%r704, %r553, %r687, %r704;
$L__BB240_58:
	setp.lt.s32 	%p69, %r256, 3;
	@%p69 bra 	$L__BB240_60;
	shfl.sync.idx.b32	%r554|%p70, %r154, %r60, 31, -1;
	mad.lo.s32 	%r704, %r554, %r688, %r704;
$L__BB240_60:
	setp.lt.s32 	%p71, %r256, 4;
	@%p71 bra 	$L__BB240_62;
	shfl.sync.idx.b32	%r555|%p72, %r154, %r61, 31, -1;
	mad.lo.s32 	%r704, %r555, %r689, %r704;
$L__BB240_62:
	setp.lt.s32 	%p73, %r256, 5;
	@%p73 bra 	$L__BB240_64;
	shfl.sync.idx.b32	%r556|%p74, %r154, %r62, 31, -1;
	mad.lo.s32 	%r704, %r556, %r690, %r704;
$L__BB240_64:
	setp.lt.s32 	%p75, %r256, 6;
	@%p75 bra 	$L__BB240_66;
	shfl.sync.idx.b32	%r557|%p76, %r154, %r63, 31, -1;
	mad.lo.s32 	%r704, %r557, %r691, %r704;
$L__BB240_66:
	setp.lt.s32 	%p77, %r256, 7;
	@%p77 bra 	$L__BB240_68;
	shfl.sync.idx.b32	%r558|%p78, %r154, %r64, 31, -1;
	mad.lo.s32 	%r704, %r558, %r692, %r704;
$L__BB240_68:
	setp.lt.s32 	%p79, %r256, 8;
	@%p79 bra 	$L__BB240_70;
	shfl.sync.idx.b32	%r559|%p80, %r154, %r65, 31, -1;
	mad.lo.s32 	%r704, %r559, %r693, %r704;
$L__BB240_70:
	setp.lt.s32 	%p81, %r256, 9;
	@%p81 bra 	$L__BB240_72;
	shfl.sync.idx.b32	%r560|%p82, %r154, %r66, 31, -1;
	mad.lo.s32 	%r704, %r560, %r694, %r704;
$L__BB240_72:
	setp.lt.s32 	%p83, %r256, 10;
	@%p83 bra 	$L__BB240_74;
	shfl.sync.idx.b32	%r561|%p84, %r154, %r67, 31, -1;
	mad.lo.s32 	%r704, %r561, %r695, %r704;
$L__BB240_74:
	setp.lt.s32 	%p85, %r256, 11;
	@%p85 bra 	$L__BB240_76;
	shfl.sync.idx.b32	%r562|%p86, %r154, %r68, 31, -1;
	mad.lo.s32 	%r704, %r562, %r696, %r704;
$L__BB240_76:
	setp.lt.s32 	%p87, %r256, 12;
	@%p87 bra 	$L__BB240_78;
	shfl.sync.idx.b32	%r563|%p88, %r154, %r69, 31, -1;
	mad.lo.s32 	%r704, %r563, %r697, %r704;
$L__BB240_78:
	setp.lt.s32 	%p89, %r256, 13;
	@%p89 bra 	$L__BB240_80;
	shfl.sync.idx.b32	%r564|%p90, %r154, %r70, 31, -1;
	mad.lo.s32 	%r704, %r564, %r698, %r704;
$L__BB240_80:
	setp.lt.s32 	%p91, %r256, 14;
	@%p91 bra 	$L__BB240_82;
	shfl.sync.idx.b32	%r565|%p92, %r154, %r71, 31, -1;
	mad.lo.s32 	%r704, %r565, %r699, %r704;
$L__BB240_82:
	setp.lt.s32 	%p93, %r256, 15;
	@%p93 bra 	$L__BB240_84;
	shfl.sync.idx.b32	%r566|%p94, %r154, %r72, 31, -1;
	mad.lo.s32 	%r704, %r566, %r700, %r704;
$L__BB240_84:
	setp.lt.s32 	%p95, %r256, 16;
	@%p95 bra 	$L__BB240_118;
	shfl.sync.idx.b32	%r567|%p96, %r154, %r73, 31, -1;
	mad.lo.s32 	%r704, %r567, %r701, %r704;
	bra.uni 	$L__BB240_118;
$L__BB240_86:
	mov.b32 	%r704, 0;
	@%p31 bra 	$L__BB240_88;
	shl.b32 	%r503, %r42, 2;
	add.s32 	%r504, %r153, %r503;
	ld.shared.u32 	%r505, [%r504];
	mul.lo.s32 	%r704, %r505, %r686;
$L__BB240_88:
	@%p32 bra 	$L__BB240_90;
	shl.b32 	%r506, %r43, 2;
	add.s32 	%r507, %r153, %r506;
	ld.shared.u32 	%r508, [%r507];
	mad.lo.s32 	%r704, %r508, %r687, %r704;
$L__BB240_90:
	@%p33 bra 	$L__BB240_92;
	shl.b32 	%r509, %r44, 2;
	add.s32 	%r510, %r153, %r509;
	ld.shared.u32 	%r511, [%r510];
	mad.lo.s32 	%r704, %r511, %r688, %r704;
$L__BB240_92:
	@%p34 bra 	$L__BB240_94;
	shl.b32 	%r512, %r45, 2;
	add.s32 	%r513, %r153, %r512;
	ld.shared.u32 	%r514, [%r513];
	mad.lo.s32 	%r704, %r514, %r689, %r704;
$L__BB240_94:
	setp.lt.s32 	%p53, %r256, 5;
	@%p53 bra 	$L__BB240_96;
	shl.b32 	%r515, %r46, 2;
	add.s32 	%r516, %r153, %r515;
	ld.shared.u32 	%r517, [%r516];
	mad.lo.s32 	%r704, %r517, %r690, %r704;
$L__BB240_96:
	setp.lt.s32 	%p54, %r256, 6;
	@%p54 bra 	$L__BB240_98;
	shl.b32 	%r518, %r47, 2;
	add.s32 	%r519, %r153, %r518;
	ld.shared.u32 	%r520, [%r519];
	mad.lo.s32 	%r704, %r520, %r691, %r704;
$L__BB240_98:
	setp.lt.s32 	%p55, %r256, 7;
	@%p55 bra 	$L__BB240_100;
	shl.b32 	%r521, %r48, 2;
	add.s32 	%r522, %r153, %r521;
	ld.shared.u32 	%r523, [%r522];
	mad.lo.s32 	%r704, %r523, %r692, %r704;
$L__BB240_100:
	setp.lt.s32 	%p56, %r256, 8;
	@%p56 bra 	$L__BB240_102;
	shl.b32 	%r524, %r49, 2;
	add.s32 	%r525, %r153, %r524;
	ld.shared.u32 	%r526, [%r525];
	mad.lo.s32 	%r704, %r526, %r693, %r704;
$L__BB240_102:
	setp.lt.s32 	%p57, %r256, 9;
	@%p57 bra 	$L__BB240_104;
	shl.b32 	%r527, %r50, 2;
	add.s32 	%r528, %r153, %r527;
	ld.shared.u32 	%r529, [%r528];
	mad.lo.s32 	%r704, %r529, %r694, %r704;
$L__BB240_104:
	setp.lt.s32 	%p58, %r256, 10;
	@%p58 bra 	$L__BB240_106;
	shl.b32 	%r530, %r51, 2;
	add.s32 	%r531, %r153, %r530;
	ld.shared.u32 	%r532, [%r531];
	mad.lo.s32 	%r704, %r532, %r695, %r704;
$L__BB240_106:
	setp.lt.s32 	%p59, %r256, 11;
	@%p59 bra 	$L__BB240_108;
	shl.b32 	%r533, %r52, 2;
	add.s32 	%r534, %r153, %r533;
	ld.shared.u32 	%r535, [%r534];
	mad.lo.s32 	%r704, %r535, %r696, %r704;
$L__BB240_108:
	setp.lt.s32 	%p60, %r256, 12;
	@%p60 bra 	$L__BB240_110;
	shl.b32 	%r536, %r53, 2;
	add.s32 	%r537, %r153, %r536;
	ld.shared.u32 	%r538, [%r537];
	mad.lo.s32 	%r704, %r538, %r697, %r704;
$L__BB240_110:
	setp.lt.s32 	%p61, %r256, 13;
	@%p61 bra 	$L__BB240_112;
	shl.b32 	%r539, %r54, 2;
	add.s32 	%r540, %r153, %r539;
	ld.shared.u32 	%r541, [%r540];
	mad.lo.s32 	%r704, %r541, %r698, %r704;
$L__BB240_112:
	setp.lt.s32 	%p62, %r256, 14;
	@%p62 bra 	$L__BB240_114;
	shl.b32 	%r542, %r55, 2;
	add.s32 	%r543, %r153, %r542;
	ld.shared.u32 	%r544, [%r543];
	mad.lo.s32 	%r704, %r544, %r699, %r704;
$L__BB240_114:
	setp.lt.s32 	%p63, %r256, 15;
	@%p63 bra 	$L__BB240_116;
	shl.b32 	%r545, %r56, 2;
	add.s32 	%r546, %r153, %r545;
	ld.shared.u32 	%r547, [%r546];
	mad.lo.s32 	%r704, %r547, %r700, %r704;
$L__BB240_116:
	setp.lt.s32 	%p64, %r256, 16;
	@%p64 bra 	$L__BB240_118;
	shl.b32 	%r548, %r57, 2;
	add.s32 	%r549, %r153, %r548;
	ld.shared.u32 	%r550, [%r549];
	mad.lo.s32 	%r704, %r550, %r701, %r704;
$L__BB240_118:
	setp.ne.s32 	%p97, %r7, 0;
	add.s32 	%r568, %r702, %r666;
	mad.lo.s32 	%r218, %r568, %r2, %r118;
	shfl.sync.down.b32	%r569|%p98, %r704, 1, 7711, -1;
	add.s32 	%r219, %r569, %r704;
	@%p97 bra 	$L__BB240_120;
	shl.b32 	%r570, %r218, 2;
	mov.u32 	%r571, _ZZ9cuda_gemmIiLi128ELi1ELi1ELi4096ELi32ELi32ELi64ELi0ELi0EEviiiPT_S1_S1_iiiE3Csh;
	add.s32 	%r572, %r571, %r570;
	ld.shared.u32 	%r573, [%r572];
	add.s32 	%r574, %r573, %r219;
	st.shared.u32 	[%r572], %r574;
$L__BB240_120:
	add.s32 	%r702, %r702, %r74;
	setp.lt.s32 	%p99, %r702, %r16;
	@%p99 bra 	$L__BB240_53;
$L__BB240_121:
	add.s32 	%r685, %r685, %r3;
	setp.lt.s32 	%p100, %r685, %r2;
	@%p100 bra 	$L__BB240_19;
$L__BB240_122:
	mov.b32 	%r666, 16;
	mov.pred 	%p105, 0;
	@%p1 bra 	$L__BB240_12;
	ld.param.u64 	%rd41, [_Z9cuda_gemmIiLi128ELi1ELi1ELi4096ELi32ELi32ELi64ELi0ELi0EEviiiPT_S1_S1_iii_param_5];
	ld.param.u32 	%r640, [_Z9cuda_gemmIiLi128ELi1ELi1ELi4096ELi32ELi32ELi64ELi0ELi0EEviiiPT_S1_S1_iii_param_2];
	ld.param.u32 	%r638, [_Z9cuda_gemmIiLi128ELi1ELi1ELi4096ELi32ELi32ELi64ELi0ELi0EEviiiPT_S1_S1_iii_param_1];
	cvta.to.global.u64 	%rd3, %rd41;
	setp.eq.s16 	%p102, %rs2, 2;
	bar.sync 	0;
	mov.u32 	%r576, %ctaid.x;
	mul.lo.s32 	%r577, %r2, %r576;
	mad.lo.s32 	%r238, %r6, %r638, %r577;
	div.s32 	%r239, %r640, %r256;
	@%p102 bra 	$L__BB240_126;
	mov.b32 	%r751, 0;
$L__BB240_125:
	.pragma "nounroll";
	div.s32 	%r579, %r752, %r2;
	mad.lo.s32 	%r580, %r239, %r579, %r238;
	mul.lo.s32 	%r581, %r579, %r2;
	sub.s32 	%r582, %r752, %r581;
	add.s32 	%r583, %r580, %r582;
	mul.wide.s32 	%rd31, %r583, 4;
	add.s64 	%rd32, %rd3, %rd31;
	shl.b32 	%r584, %r752, 2;
	mov.u32 	%r585, _ZZ9cuda_gemmIiLi128ELi1ELi1ELi4096ELi32ELi32ELi64ELi0ELi0EEviiiPT_S1_S1_iiiE3Csh;
	add.s32 	%r586, %r585, %r584;
	ld.shared.v4.u32 	{%r587, %r588, %r589, %r590}, [%r586];
	st.global.v4.u32 	[%rd32], {%r587, %r588, %r589, %r590};
	add.s32 	%r752, %r752, %r11;
	add.s32 	%r751, %r751, 1;
	xor.b32  	%r591, %r751, %r32;
	setp.ne.s32 	%p103, %r591, 2;
	@%p103 bra 	$L__BB240_125;
$L__BB240_126:
	mul.lo.s32 	%r245, %r9, 48;
	shl.b32 	%r592, %r752, 2;
	mov.u32 	%r593, _ZZ9cuda_gemmIiLi128ELi1ELi1ELi4096ELi32ELi32ELi64ELi0ELi0EEviiiPT_S1_S1_iiiE3Csh;
	add.s32 	%r753, %r593, %r592;
	shl.b32 	%r247, %r9, 6;
	shl.b32 	%r248, %r9, 5;
$L__BB240_127:
	div.s32 	%r594, %r752, %r2;
	mad.lo.s32 	%r595, %r239, %r594, %r238;
	mul.lo.s32 	%r596, %r594, %r2;
	sub.s32 	%r597, %r752, %r596;
	add.s32 	%r598, %r595, %r597;
	mul.wide.s32 	%rd33, %r598, 4;
	add.s64 	%rd34, %rd3, %rd33;
	ld.shared.v4.u32 	{%r599, %r600, %r601, %r602}, [%r753];
	st.global.v4.u32 	[%rd34], {%r599, %r600, %r601, %r602};
	add.s32 	%r603, %r11, %r752;
	div.s32 	%r604, %r603, %r2;
	mad.lo.s32 	%r605, %r239, %r604, %r238;
	mul.lo.s32 	%r606, %r604, %r2;
	sub.s32 	%r607, %r603, %r606;
	add.s32 	%r608, %r605, %r607;
	mul.wide.s32 	%rd35, %r608, 4;
	add.s64 	%rd36, %rd3, %rd35;
	mov.u32 	%r609, %ntid.x;
	shl.b32 	%r610, %r609, 4;
	add.s32 	%r611, %r753, %r610;
	ld.shared.v4.u32 	{%r612, %r613, %r614, %r615}, [%r611];
	st.global.v4.u32 	[%rd36], {%r612, %r613, %r614, %r615};
	add.s32 	%r616, %r11, %r603;
	div.s32 	%r617, %r616, %r2;
	mad.lo.s32 	%r618, %r239, %r617, %r238;
	mul.lo.s32 	%r619, %r617, %r2;
	sub.s32 	%r620, %r616, %r619;
	add.s32 	%r621, %r618, %r620;
	mul.wide.s32 	%rd37, %r621, 4;
	add.s64 	%rd38, %rd3, %rd37;
	add.s32 	%r622, %r753, %r248;
	ld.shared.v4.u32 	{%r623, %r624, %r625, %r626}, [%r622];
	st.global.v4.u32 	[%rd38], {%r623, %r624, %r625, %r626};
	add.s32 	%r627, %r11, %r616;
	div.s32 	%r628, %r627, %r2;
	mad.lo.s32 	%r629, %r239, %r628, %r238;
	mul.lo.s32 	%r630, %r628, %r2;
	sub.s32 	%r631, %r627, %r630;
	add.s32 	%r632, %r629, %r631;
	mul.wide.s32 	%rd39, %r632, 4;
	add.s64 	%rd40, %rd3, %rd39;
	add.s32 	%r633, %r753, %r245;
	ld.shared.v4.u32 	{%r634, %r635, %r636, %r637}, [%r633];
	st.global.v4.u32 	[%rd40], {%r634, %r635, %r636, %r637};
	add.s32 	%r753, %r753, %r247;
	add.s32 	%r752, %r11, %r627;
	setp.lt.u32 	%p104, %r752, 4096;
	@%p104 bra 	$L__BB240_127;
$L__BB240_128:
	ret;

}
	// .globl	_Z9cuda_gemmIiLi128ELi1ELi1ELi4096ELi32ELi32ELi64ELi0ELi1EEviiiPT_S1_S1_iii
.visible .entry _Z9cuda_gemmIiLi128ELi1ELi1ELi4096ELi32ELi32ELi64ELi0ELi1EEviiiPT_S1_S1_iii(
	.param .u32 _Z9cuda_gemmIiLi128ELi1ELi1ELi4096ELi32ELi32ELi64ELi0ELi1EEviiiPT_S1_S1_iii_param_0,
	.param .u32 _Z9cuda_gemmIiLi128ELi1ELi1ELi4096ELi32ELi32ELi64ELi0ELi1EEviiiPT_S1_S1_iii_param_1,
	.param .u32 _Z9cuda_gemmIiLi128ELi1ELi1ELi4096ELi32ELi32ELi64ELi0ELi1EEviiiPT_S1_S1_iii_param_2,
	.param .u64 .ptr .align 1 _Z9cuda_gemmIiLi128ELi1ELi1ELi4096ELi32ELi32ELi64ELi0ELi1EEviiiPT_S1_S1_iii_param_3,
	.param .u64 .ptr .align 1 _Z9cuda_gemmIiLi128ELi1ELi1ELi4096ELi32ELi32ELi64ELi0ELi1EEviiiPT_S1_S1_iii_param_4,
	.param .u64 .ptr .align 1 _Z9cuda_gemmIiLi128ELi1ELi1ELi4096ELi32ELi32ELi64ELi0ELi1EEviiiPT_S1_S1_iii_param_5,
	.param .u32 _Z9cuda_gemmIiLi128ELi1ELi1ELi4096ELi32ELi32ELi64ELi0ELi1EEviiiPT_S1_S1_iii_param_6,
	.param .u32 _Z9cuda_gemmIiLi128ELi1ELi1ELi4096ELi32ELi32ELi64ELi0ELi1EEviiiPT_S1_S1_iii_param_7,
	.param .u32 _Z9cuda_gemmIiLi128ELi1ELi1ELi4096ELi32ELi32ELi64ELi0ELi1EEviiiPT_S1_S1_iii_param_8
)
.maxntid 128
{
	.reg .pred 	%p<38>;
	.reg .b16 	%rs<17>;
	.reg .b32 	%r<410>;
	.reg .b64 	%rd<41>;
	// demoted variable
	.shared .align 128 .b8 _ZZ9cuda_gemmIiLi128ELi1ELi1ELi4096ELi32ELi32ELi64ELi0ELi1EEviiiPT_S1_S1_iiiE11kron_fac_sh[2112];
	// demoted variable
	.shared .align 128 .b8 _ZZ9cuda_gemmIiLi128ELi1ELi1ELi4096ELi32ELi32ELi64ELi0ELi1EEviiiPT_S1_S1_iiiE3Ash[16384];
	// demoted variable
	.shared .align 128 .b8 _ZZ9cuda_gemmIiLi128ELi1ELi1ELi4096ELi32ELi32ELi64ELi0ELi1EEviiiPT_S1_S1_iiiE3Csh[16384];
	ld.param.u32 	%r124, [_Z9cuda_gemmIiLi128ELi1ELi1ELi4096ELi32ELi32ELi64ELi0ELi1EEviiiPT_S1_S1_iii_param_2];
	ld.param.u64 	%rd4, [_Z9cuda_gemmIiLi128ELi1ELi1ELi4096ELi32ELi32ELi64ELi0ELi1EEviiiPT_S1_S1_iii_param_3];
	ld.param.u64 	%rd5, [_Z9cuda_gemmIiLi128ELi1ELi1ELi4096ELi32ELi32ELi64ELi0ELi1EEviiiPT_S1_S1_iii_param_4];
	ld.param.u64 	%rd6, [_Z9cuda_gemmIiLi128ELi1ELi1ELi4096ELi32ELi32ELi64ELi0ELi1EEviiiPT_S1_S1_iii_param_5];
	cvta.to.global.u64 	%rd1, %rd4;
	cvta.to.global.u64 	%rd2, %rd5;
	cvta.to.global.u64 	%rd3, %rd6;
	mov.u32 	%r1, %tid.x;
	mov.u32 	%r2, %ctaid.y;
	mov.u32 	%r125, %nctaid.y;
	setp.ge.u32 	%p2, %r2, %r125;
	@%p2 bra 	$L__BB241_27;
	and.b32  	%r3, %r1, 1;
	mov.u32 	%r4, %ctaid.x;
	mov.u32 	%r5, %ntid.x;
	shl.b32 	%r404, %r1, 2;
	shl.b32 	%r7, %r5, 2;
	shr.u32 	%r8, %r1, 4;
	shr.u32 	%r9, %r5, 4;
	shr.s32 	%r126, %r124, 31;
	shr.u32 	%r127, %r126, 27;
	add.s32 	%r128, %r124, %r127;
	shr.s32 	%r10, %r128, 5;
	add.s32 	%r129, %r1, %r5;
	cvt.u16.u32 	%rs4, %r129;
	xor.b16  	%rs5, %rs4, 4095;
	cvt.u16.u32 	%rs6, %r5;
	div.u16 	%rs7, %rs5, %rs6;
	and.b16  	%rs1, %rs7, 3;
	setp.eq.s16 	%p3, %rs1, 2;
	mov.u32 	%r390, %r1;
	@%p3 bra 	$L__BB241_4;
	cvt.u32.u16 	%r11, %rs1;
	mov.b32 	%r389, 0;
	mov.u32 	%r390, %r1;
$L__BB241_3:
	.pragma "nounroll";
	shl.b32 	%r131, %r390, 2;
	mov.u32 	%r132, _ZZ9cuda_gemmIiLi128ELi1ELi1ELi4096ELi32ELi32ELi64ELi0ELi1EEviiiPT_S1_S1_iiiE3Csh;
	add.s32 	%r133, %r132, %r131;
	mov.b32 	%r134, 0;
	st.shared.u32 	[%r133], %r134;
	add.s32 	%r390, %r390, %r5;
	add.s32 	%r389, %r389, 1;
	xor.b32  	%r135, %r389, %r11;
	setp.ne.s32 	%p4, %r135, 2;
	@%p4 bra 	$L__BB241_3;
$L__BB241_4:
	mov.u32 	%r137, _ZZ9cuda_gemmIiLi128ELi1ELi1ELi4096ELi32ELi32ELi64ELi0ELi1EEviiiPT_S1_S1_iiiE3Csh;
$L__BB241_5:
	shl.b32 	%r136, %r390, 2;
	add.s32 	%r138, %r137, %r136;
	mov.b32 	%r139, 0;
	st.shared.u32 	[%r138], %r139;
	add.s32 	%r140, %r138, %r7;
	st.shared.u32 	[%r140], %r139;
	add.s32 	%r141, %r140, %r7;
	st.shared.u32 	[%r141], %r139;
	add.s32 	%r142, %r141, %r7;
	st.shared.u32 	[%r142], %r139;
	add.s32 	%r390, %r7, %r390;
	setp.lt.u32 	%p5, %r390, 4096;
	@%p5 bra 	$L__BB241_5;
	shl.b32 	%r143, %r4, 12;
	mad.lo.s32 	%r19, %r2, %r124, %r143;
	xor.b32  	%r144, %r404, 4095;
	sub.s32 	%r145, %r144, %r7;
	cvt.u16.u32 	%rs8, %r145;
	cvt.u16.u32 	%rs9, %r7;
	div.u16 	%rs10, %rs8, %rs9;
	and.b16  	%rs2, %rs10, 3;
	cvt.u32.u16 	%r20, %rs2;
	setp.eq.s16 	%p6, %rs2, 2;
	mov.u32 	%r394, %r404;
	@%p6 bra 	$L__BB241_9;
	mov.b32 	%r393, 0;
	mov.u32 	%r394, %r404;
$L__BB241_8:
	.pragma "nounroll";
	add.s32 	%r147, %r19, %r394;
	mul.wide.s32 	%rd7, %r147, 4;
	add.s64 	%rd8, %rd1, %rd7;
	ld.global.v4.u32 	{%r148, %r149, %r150, %r151}, [%rd8];
	shl.b32 	%r152, %r394, 2;
	mov.u32 	%r153, _ZZ9cuda_gemmIiLi128ELi1ELi1ELi4096ELi32ELi32ELi64ELi0ELi1EEviiiPT_S1_S1_iiiE3Ash;
	add.s32 	%r154, %r153, %r152;
	st.shared.v4.u32 	[%r154], {%r148, %r149, %r150, %r151};
	add.s32 	%r394, %r394, %r7;
	add.s32 	%r393, %r393, 1;
	xor.b32  	%r155, %r393, %r20;
	setp.ne.s32 	%p7, %r155, 2;
	@%p7 bra 	$L__BB241_8;
$L__BB241_9:
	mov.u32 	%r162, _ZZ9cuda_gemmIiLi128ELi1ELi1ELi4096ELi32ELi32ELi64ELi0ELi1EEviiiPT_S1_S1_iiiE3Ash;
	shl.b32 	%r170, %r7, 2;
$L__BB241_10:
	add.s32 	%r156, %r19, %r394;
	mul.wide.s32 	%rd9, %r156, 4;
	add.s64 	%rd10, %rd1, %rd9;
	ld.global.v4.u32 	{%r157, %r158, %r159, %r160}, [%rd10];
	shl.b32 	%r161, %r394, 2;
	add.s32 	%r163, %r162, %r161;
	st.shared.v4.u32 	[%r163], {%r157, %r158, %r159, %r160};
	add.s32 	%r164, %r394, %r7;
	add.s32 	%r165, %r19, %r164;
	mul.wide.s32 	%rd11, %r165, 4;
	add.s64 	%rd12, %rd1, %rd11;
	ld.global.v4.u32 	{%r166, %r167, %r168, %r169}, [%rd12];
	add.s32 	%r171, %r163, %r170;
	st.shared.v4.u32 	[%r171], {%r166, %r167, %r168, %r169};
	add.s32 	%r172, %r164, %r7;
	add.s32 	%r173, %r19, %r172;
	mul.wide.s32 	%rd13, %r173, 4;
	add.s64 	%rd14, %rd1, %rd13;
	ld.global.v4.u32 	{%r174, %r175, %r176, %r177}, [%rd14];
	add.s32 	%r178, %r171, %r170;
	st.shared.v4.u32 	[%r178], {%r174, %r175, %r176, %r177};
	add.s32 	%r179, %r172, %r7;
	add.s32 	%r180, %r19, %r179;
	mul.wide.s32 	%rd15, %r180, 4;
	add.s64 	%rd16, %rd1, %rd15;
	ld.global.v4.u32 	{%r181, %r182, %r183, %r184}, [%rd16];
	add.s32 	%r185, %r178, %r170;
	st.shared.v4.u32 	[%r185], {%r181, %r182, %r183, %r184};
	add.s32 	%r394, %r179, %r7;
	setp.lt.u32 	%p8, %r394, 4096;
	@%p8 bra 	$L__BB241_10;
	shr.u32 	%r187, %r1, 1;
	and.b32  	%r188, %r1, 15;
	mov.u32 	%r189, _ZZ9cuda_gemmIiLi128ELi1ELi1ELi4096ELi32ELi32ELi64ELi0ELi1EEviiiPT_S1_S1_iiiE11kron_fac_sh;
	mad.lo.s32 	%r28, %r188, 132, %r189;
	shl.b32 	%r190, %r3, 4;
	shl.b32 	%r191, %r187, 5;
	or.b32  	%r192, %r191, %r190;
	add.s32 	%r29, %r8, %r9;
	cvt.u16.u32 	%rs11, %r29;
	xor.b16  	%rs12, %rs11, 31;
	and.b16  	%rs13, %rs12, 255;
	cvt.u16.u32 	%rs14, %r9;
	and.b16  	%rs15, %rs14, 255;
	div.u16 	%rs16, %rs13, %rs15;
	and.b16  	%rs3, %rs16, 3;
	shl.b32 	%r193, %r8, 2;
	add.s32 	%r30, %r28, %r193;
	shl.b32 	%r31, %r9, 2;
	add.s32 	%r32, %r30, %r31;
	add.s32 	%r33, %r29, %r9;
	and.b32  	%r194, %r187, 15;
	or.b32  	%r195, %r192, %r194;
	shl.b32 	%r196, %r195, 2;
	add.s32 	%r34, %r162, %r196;
	add.s32 	%r198, %r187, 1;
	and.b32  	%r199, %r198, 15;
	or.b32  	%r200, %r192, %r199;
	shl.b32 	%r201, %r200, 2;
	add.s32 	%r35, %r162, %r201;
	add.s32 	%r202, %r187, 2;
	and.b32  	%r203, %r202, 15;
	or.b32  	%r204, %r192, %r203;
	shl.b32 	%r205, %r204, 2;
	add.s32 	%r36, %r162, %r205;
	add.s32 	%r206, %r187, 3;
	and.b32  	%r207, %r206, 15;
	or.b32  	%r208, %r192, %r207;
	shl.b32 	%r209, %r208, 2;
	add.s32 	%r37, %r162, %r209;
	add.s32 	%r210, %r187, 4;
	and.b32  	%r211, %r210, 15;
	or.b32  	%r212, %r192, %r211;
	shl.b32 	%r213, %r212, 2;
	add.s32 	%r38, %r162, %r213;
	add.s32 	%r214, %r187, 5;
	and.b32  	%r215, %r214, 15;
	or.b32  	%r216, %r192, %r215;
	shl.b32 	%r217, %r216, 2;
	add.s32 	%r39, %r162, %r217;
	add.s32 	%r218, %r187, 6;
	and.b32  	%r219, %r218, 15;
	or.b32  	%r220, %r192, %r219;
	shl.b32 	%r221, %r220, 2;
	add.s32 	%r40, %r162, %r221;
	add.s32 	%r222, %r187, 7;
	and.b32  	%r223, %r222, 15;
	or.b32  	%r224, %r192, %r223;
	shl.b32 	%r225, %r224, 2;
	add.s32 	%r41, %r162, %r225;
	xor.b32  	%r226, %r194, 8;
	or.b32  	%r227, %r192, %r226;
	shl.b32 	%r228, %r227, 2;
	add.s32 	%r42, %r162, %r228;
	add.s32 	%r229, %r187, 9;
	and.b32  	%r230, %r229, 15;
	or.b32  	%r231, %r192, %r230;
	shl.b32 	%r232, %r231, 2;
	add.s32 	%r43, %r162, %r232;
	add.s32 	%r233, %r187, 10;
	and.b32  	%r234, %r233, 15;
	or.b32  	%r235, %r192, %r234;
	shl.b32 	%r236, %r235, 2;
	add.s32 	%r44, %r162, %r236;
	add.s32 	%r237, %r187, 11;
	and.b32  	%r238, %r237, 15;
	or.b32  	%r239, %r192, %r238;
	shl.b32 	%r240, %r239, 2;
	add.s32 	%r45, %r162, %r240;
	add.s32 	%r241, %r187, 12;
	and.b32  	%r242, %r241, 15;
	or.b32  	%r243, %r192, %r242;
	shl.b32 	%r244, %r243, 2;
	add.s32 	%r46, %r162, %r244;
	add.s32 	%r245, %r187, 13;
	and.b32  	%r246, %r245, 15;
	or.b32  	%r247, %r192, %r246;
	shl.b32 	%r248, %r247, 2;
	add.s32 	%r47, %r162, %r248;
	add.s32 	%r249, %r187, 14;
	and.b32  	%r250, %r249, 15;
	or.b32  	%r251, %r192, %r250;
	shl.b32 	%r252, %r251, 2;
	add.s32 	%r48, %r162, %r252;
	add.s32 	%r253, %r187, -1;
	and.b32  	%r254, %r253, 15;
	or.b32  	%r255, %r192, %r254;
	shl.b32 	%r256, %r255, 2;
	add.s32 	%r49, %r162, %r256;
	or.b32  	%r50, %r190, %r194;
	or.b32  	%r51, %r190, %r199;
	or.b32  	%r52, %r190, %r203;
	or.b32  	%r53, %r190, %r207;
	or.b32  	%r54, %r190, %r211;
	or.b32  	%r55, %r190, %r215;
	or.b32  	%r56, %r190, %r219;
	or.b32  	%r57, %r190, %r223;
	or.b32  	%r58, %r190, %r226;
	or.b32  	%r59, %r190, %r230;
	or.b32  	%r60, %r190, %r234;
	or.b32  	%r61, %r190, %r238;
	or.b32  	%r62, %r190, %r242;
	or.b32  	%r63, %r190, %r246;
	or.b32  	%r64, %r190, %r250;
	or.b32  	%r65, %r190, %r254;
	shl.b32 	%r257, %r187, 2;
	add.s32 	%r66, %r137, %r257;
	shl.b32 	%r259, %r1, 2;
	and.b32  	%r260, %r259, 124;
	add.s32 	%r67, %r189, %r260;
	mov.u32 	%r261, %ctaid.z;
	shl.b32 	%r262, %r261, 10;
	or.b32  	%r68, %r262, %r188;
	mov.b32 	%r396, 0;
	mov.pred 	%p37, -1;
$L__BB241_12:
	mov.pred 	%p1, %p37;
	setp.eq.s16 	%p10, %rs3, 2;
	add.s32 	%r70, %r68, %r396;
	mov.u32 	%r397, %r8;
	@%p10 bra 	$L__BB241_16;
	setp.eq.s16 	%p11, %rs3, 3;
	shl.b32 	%r263, %r8, 5;
	add.s32 	%r264, %r70, %r263;
	mul.wide.u32 	%rd17, %r264, 4;
	add.s64 	%rd18, %rd2, %rd17;
	ld.global.u32 	%r265, [%rd18];
	st.shared.u32 	[%r30], %r265;
	mov.u32 	%r397, %r29;
	@%p11 bra 	$L__BB241_16;
	setp.eq.s16 	%p12, %rs3, 0;
	shl.b32 	%r266, %r29, 5;
	add.s32 	%r267, %r266, %r70;
	mul.wide.u32 	%rd19, %r267, 4;
	add.s64 	%rd20, %rd2, %rd19;
	ld.global.u32 	%r268, [%rd20];
	st.shared.u32 	[%r32], %r268;
	mov.u32 	%r397, %r33;
	@%p12 bra 	$L__BB241_16;
	add.s32 	%r397, %r33, %r9;
	shl.b32 	%r269, %r33, 5;
	add.s32 	%r270, %r269, %r70;
	mul.wide.u32 	%rd21, %r270, 4;
	add.s64 	%rd22, %rd2, %rd21;
	ld.global.u32 	%r271, [%rd22];
	add.s32 	%r272, %r32, %r31;
	st.shared.u32 	[%r272], %r271;
$L__BB241_16:
	shl.b32 	%r273, %r397, 5;
	add.s32 	%r274, %r70, %r273;
	mul.wide.u32 	%rd23, %r274, 4;
	add.s64 	%rd24, %rd2, %rd23;
	ld.global.u32 	%r275, [%rd24];
	shl.b32 	%r276, %r397, 2;
	add.s32 	%r277, %r28, %r276;
	st.shared.u32 	[%r277], %r275;
	add.s32 	%r278, %r397, %r9;
	shl.b32 	%r279, %r278, 5;
	add.s32 	%r280, %r279, %r70;
	mul.wide.u32 	%rd25, %r280, 4;
	add.s64 	%rd26, %rd2, %rd25;
	ld.global.u32 	%r281, [%rd26];
	add.s32 	%r282, %r277, %r31;
	st.shared.u32 	[%r282], %r281;
	add.s32 	%r283, %r278, %r9;
	shl.b32 	%r284, %r283, 5;
	add.s32 	%r285, %r284, %r70;
	mul.wide.u32 	%rd27, %r285, 4;
	add.s64 	%rd28, %rd2, %rd27;
	ld.global.u32 	%r286, [%rd28];
	add.s32 	%r287, %r282, %r31;
	st.shared.u32 	[%r287], %r286;
	add.s32 	%r288, %r283, %r9;
	shl.b32 	%r289, %r288, 5;
	add.s32 	%r290, %r289, %r70;
	mul.wide.u32 	%rd29, %r290, 4;
	add.s64 	%rd30, %rd2, %rd29;
	ld.global.u32 	%r291, [%rd30];
	add.s32 	%r292, %r287, %r31;
	st.shared.u32 	[%r292], %r291;
	add.s32 	%r397, %r31, %r397;
	setp.lt.u32 	%p13, %r397, 32;
	@%p13 bra 	$L__BB241_16;
	bar.sync 	0;
	ld.shared.u32 	%r75, [%r34];
	ld.shared.u32 	%r76, [%r35];
	ld.shared.u32 	%r77, [%r36];
	ld.shared.u32 	%r78, [%r37];
	ld.shared.u32 	%r79, [%r38];
	ld.shared.u32 	%r80, [%r39];
	ld.shared.u32 	%r81, [%r40];
	ld.shared.u32 	%r82, [%r41];
	ld.shared.u32 	%r83, [%r42];
	ld.shared.u32 	%r84, [%r43];
	ld.shared.u32 	%r85, [%r44];
	ld.shared.u32 	%r86, [%r45];
	ld.shared.u32 	%r87, [%r46];
	ld.shared.u32 	%r88, [%r47];
	ld.shared.u32 	%r89, [%r48];
	ld.shared.u32 	%r90, [%r49];
	shl.b32 	%r294, %r396, 9;
	add.s32 	%r399, %r66, %r294;
	mov.b32 	%r401, 0;
	mov.u32 	%r400, %r67;
$L__BB241_18:
	setp.ne.s32 	%p14, %r3, 0;
	ld.shared.u32 	%r295, [%r400];
	shfl.sync.idx.b32	%r296|%p15, %r295, %r50, 31, -1;
	mul.lo.s32 	%r297, %r296, %r75;
	shfl.sync.idx.b32	%r298|%p16, %r295, %r51, 31, -1;
	mad.lo.s32 	%r299, %r298, %r76, %r297;
	shfl.sync.idx.b32	%r300|%p17, %r295, %r52, 31, -1;
	mad.lo.s32 	%r301, %r300, %r77, %r299;
	shfl.sync.idx.b32	%r302|%p18, %r295, %r53, 31, -1;
	mad.lo.s32 	%r303, %r302, %r78, %r301;
	shfl.sync.idx.b32	%r304|%p19, %r295, %r54, 31, -1;
	mad.lo.s32 	%r305, %r304, %r79, %r303;
	shfl.sync.idx.b32	%r306|%p20, %r295, %r55, 31, -1;
	mad.lo.s32 	%r307, %r306, %r80, %r305;
	shfl.sync.idx.b32	%r308|%p21, %r295, %r56, 31, -1;
	mad.lo.s32 	%r309, %r308, %r81, %r307;
	shfl.sync.idx.b32	%r310|%p22, %r295, %r57, 31, -1;
	mad.lo.s32 	%r311, %r310, %r82, %r309;
	shfl.sync.idx.b32	%r312|%p23, %r295, %r58, 31, -1;
	mad.lo.s32 	%r313, %r312, %r83, %r311;
	shfl.sync.idx.b32	%r314|%p24, %r295, %r59, 31, -1;
	mad.lo.s32 	%r315, %r314, %r84, %r313;
	shfl.sync.idx.b32	%r316|%p25, %r295, %r60, 31, -1;
	mad.lo.s32 	%r317, %r316, %r85, %r315;
	shfl.sync.idx.b32	%r318|%p26, %r295, %r61, 31, -1;
	mad.lo.s32 	%r319, %r318, %r86, %r317;
	shfl.sync.idx.b32	%r320|%p27, %r295, %r62, 31, -1;
	mad.lo.s32 	%r321, %r320, %r87, %r319;
	shfl.sync.idx.b32	%r322|%p28, %r295, %r63, 31, -1;
	mad.lo.s32 	%r323, %r322, %r88, %r321;
	shfl.sync.idx.b32	%r324|%p29, %r295, %r64, 31, -1;
	mad.lo.s32 	%r325, %r324, %r89, %r323;
	shfl.sync.idx.b32	%r326|%p30, %r295, %r65, 31, -1;
	mad.lo.s32 	%r327, %r326, %r90, %r325;
	shfl.sync.down.b32	%r328|%p31, %r327, 1, 7711, -1;
	add.s32 	%r95, %r328, %r327;
	@%p14 bra 	$L__BB241_20;
	ld.shared.u32 	%r329, [%r399];
	add.s32 	%r330, %r329, %r95;
	st.shared.u32 	[%r399], %r330;
$L__BB241_20:
	add.s32 	%r401, %r401, 1;
	add.s32 	%r400, %r400, 132;
	add.s32 	%r399, %r399, 512;
	setp.ne.s32 	%p32, %r401, 16;
	@%p32 bra 	$L__BB241_18;
	mov.b32 	%r396, 16;
	mov.pred 	%p37, 0;
	@%p1 bra 	$L__BB241_12;
	ld.param.u32 	%r387, [_Z9cuda_gemmIiLi128ELi1ELi1ELi4096ELi32ELi32ELi64ELi0ELi1EEviiiPT_S1_S1_iii_param_1];
	setp.eq.s16 	%p34, %rs2, 2;
	bar.sync 	0;
	shl.b32 	%r332, %r4, 7;
	mad.lo.s32 	%r99, %r2, %r387, %r332;
	@%p34 bra 	$L__BB241_25;
	mov.b32 	%r403, 0;
	mov.u32 	%r339, _ZZ9cuda_gemmIiLi128ELi1ELi1ELi4096ELi32ELi32ELi64ELi0ELi1EEviiiPT_S1_S1_iiiE3Csh;
$L__BB241_24:
	.pragma "nounroll";
	shr.u32 	%r334, %r404, 7;
	and.b32  	%r335, %r404, 124;
	add.s32 	%r336, %r99, %r335;
	mad.lo.s32 	%r337, %r334, %r10, %r336;
	mul.wide.s32 	%rd31, %r337, 4;
	add.s64 	%rd32, %rd3, %rd31;
	shl.b32 	%r338, %r404, 2;
	add.s32 	%r340, %r339, %r338;
	ld.shared.v4.u32 	{%r341, %r342, %r343, %r344}, [%r340];
	st.global.v4.u32 	[%rd32], {%r341, %r342, %r343, %r344};
	add.s32 	%r404, %r404, %r7;
	add.s32 	%r403, %r403, 1;
	xor.b32  	%r345, %r403, %r20;
	setp.ne.s32 	%p35, %r345, 2;
	@%p35 bra 	$L__BB241_24;
$L__BB241_25:
	mad.lo.s32 	%r408, %r5, 12, %r404;
	shl.b32 	%r106, %r5, 4;
	shl.b32 	%r346, %r5, 3;
	add.s32 	%r407, %r404, %r346;
	add.s32 	%r406, %r404, %r7;
	mul.lo.s32 	%r109, %r5, 48;
	shl.b32 	%r347, %r404, 2;
	mov.u32 	%r348, _ZZ9cuda_gemmIiLi128ELi1ELi1ELi4096ELi32ELi32ELi64ELi0ELi1EEviiiPT_S1_S1_iiiE3Csh;
	add.s32 	%r405, %r348, %r347;
	shl.b32 	%r111, %r5, 6;
	shl.b32 	%r112, %r5, 5;
$L__BB241_26:
	shr.u32 	%r349, %r404, 7;
	and.b32  	%r350, %r404, 124;
	add.s32 	%r351, %r99, %r350;
	mad.lo.s32 	%r352, %r349, %r10, %r351;
	mul.wide.s32 	%rd33, %r352, 4;
	add.s64 	%rd34, %rd3, %rd33;
	ld.shared.v4.u32 	{%r353, %r354, %r355, %r356}, [%r405];
	st.global.v4.u32 	[%rd34], {%r353, %r354, %r355, %r356};
	add.s32 	%r357, %r404, %r7;
	shr.u32 	%r358, %r406, 7;
	and.b32  	%r359, %r406, 124;
	add.s32 	%r360, %r99, %r359;
	mad.lo.s32 	%r361, %r358, %r10, %r360;
	mul.wide.s32 	%rd35, %r361, 4;
	add.s64 	%rd36, %rd3, %rd35;
	add.s32 	%r362, %r405, %r106;
	ld.shared.v4.u32 	{%r363, %r364, %r365, %r366}, [%r362];
	st.global.v4.u32 	[%rd36], {%r363, %r364, %r365, %r366};
	add.s32 	%r367, %r357, %r7;
	shr.u32 	%r368, %r407, 7;
	and.b32  	%r369, %r407, 124;
	add.s32 	%r370, %r99, %r369;
	mad.lo.s32 	%r371, %r368, %r10, %r370;
	mul.wide.s32 	%rd37, %r371, 4;
	add.s64 	%rd38, %rd3, %rd37;
	add.s32 	%r372, %r405, %r112;
	ld.shared.v4.u32 	{%r373, %r374, %r375, %r376}, [%r372];
	st.global.v4.u32 	[%rd38], {%r373, %r374, %r375, %r376};
	add.s32 	%r377, %r367, %r7;
	shr.u32 	%r378, %r408, 7;
	and.b32  	%r379, %r408, 124;
	add.s32 	%r380, %r99, %r379;
	mad.lo.s32 	%r381, %r378, %r10, %r380;
	mul.wide.s32 	%rd39, %r381, 4;
	add.s64 	%rd40, %rd3, %rd39;
	add.s32 	%r382, %r405, %r109;
	ld.shared.v4.u32 	{%r383, %r384, %r385, %r386}, [%r382];
	st.global.v4.u32 	[%rd40], {%r383, %r384, %r385, %r386};
	add.s32 	%r404, %r377, %r7;
	add.s32 	%r408, %r408, %r106;
	add.s32 	%r407, %r407, %r106;
	add.s32 	%r406, %r406, %r106;
	add.s32 	%r405, %r405, %r111;
	setp.lt.u32 	%p36, %r404, 4096;
	@%p36 bra 	$L__BB241_26;
$L__BB241_27:
	ret;

}
	// .globl	_Z9cuda_gemmIiLi128ELi1ELi1ELi4096ELi32ELi32ELi64ELi1ELi0EEviiiPT_S1_S1_iii
.visible .entry _Z9cuda_gemmIiLi128ELi1ELi1ELi4096ELi32ELi32ELi64ELi1ELi0EEviiiPT_S1_S1_iii(
	.param .u32 _Z9cuda_gemmIiLi128ELi1ELi1ELi4096ELi32ELi32ELi64ELi1ELi0EEviiiPT_S1_S1_iii_param_0,
	.param .u32 _Z9cuda_gemmIiLi128ELi1ELi1ELi4096ELi32ELi32ELi64ELi1ELi0EEviiiPT_S1_S1_iii_param_1,
	.param .u32 _Z9cuda_gemmIiLi128ELi1ELi1ELi4096ELi32ELi32ELi64ELi1ELi0EEviiiPT_S1_S1_iii_param_2,
	.param .u64 .ptr .align 1 _Z9cuda_gemmIiLi128ELi1ELi1ELi4096ELi32ELi32ELi64ELi1ELi0EEviiiPT_S1_S1_iii_param_3,
	.param .u64 .ptr .align 1 _Z9cuda_gemmIiLi128ELi1ELi1ELi4096ELi32ELi32ELi64ELi1ELi0EEviiiPT_S1_S1_iii_param_4,
	.param .u64 .ptr .align 1 _Z9cuda_gemmIiLi128ELi1ELi1ELi4096ELi32ELi32ELi64ELi1ELi0EEviiiPT_S1_S1_iii_param_5,
	.param .u32 _Z9cuda_gemmIiLi128ELi1ELi1ELi4096ELi32ELi32ELi64ELi1ELi0EEviiiPT_S1_S1_iii_param_6,
	.param .u32 _Z9cuda_gemmIiLi128ELi1ELi1ELi4096ELi32ELi32ELi64ELi1ELi0EEviiiPT_S1_S1_iii_param_7,
	.param .u32 _Z9cuda_gemmIiLi128ELi1ELi1ELi4096ELi32ELi32ELi64ELi1ELi0EEviiiPT_S1_S1_iii_param_8
)
.maxntid 128
{
	.reg .pred 	%p<106>;
	.reg .b16 	%rs<19>;
	.reg .b32 	%r<737>;
	.reg .b64 	%rd<42>;
	// demoted variable
	.shared .align 128 .b8 _ZZ9cuda_gemmIiLi128ELi1ELi1ELi4096ELi32ELi32ELi64ELi1ELi0EEviiiPT_S1_S1_iiiE11kron_fac_sh[2112];
	// demoted variable
	.shared .align 128 .b8 _ZZ9cuda_gemmIiLi128ELi1ELi1ELi4096ELi32ELi32ELi64ELi1ELi0EEviiiPT_S1_S1_iiiE3Ash[16384];
	// demoted variable
	.shared .align 128 .b8 _ZZ9cuda_gemmIiLi128ELi1ELi1ELi4096ELi32ELi32ELi64ELi1ELi0EEviiiPT_S1_S1_iiiE3Csh[16384];
	ld.param.u64 	%rd5, [_Z9cuda_gemmIiLi128ELi1ELi1ELi4096ELi32ELi32ELi64ELi1ELi0EEviiiPT_S1_S1_iii_param_3];
	ld.param.u64 	%rd6, [_Z9cuda_gemmIiLi128ELi1ELi1ELi4096ELi32ELi32ELi64ELi1ELi0EEviiiPT_S1_S1_iii_param_4];
	ld.param.u32 	%r262, [_Z9cuda_gemmIiLi128ELi1ELi1ELi4096ELi32ELi32ELi64ELi1ELi0EEviiiPT_S1_S1_iii_param_6];
	ld.param.u32 	%r263, [_Z9cuda_gemmIiLi128ELi1ELi1ELi4096ELi32ELi32ELi64ELi1ELi0EEviiiPT_S1_S1_iii_param_7];
	cvta.to.global.u64 	%rd1, %rd5;
	cvta.to.global.u64 	%rd2, %rd6;
	mov.u32 	%r1, %tid.x;
	div.s32 	%r2, 4096, %r263;
	min.s32 	%r264, %r2, 64;
	shl.b32 	%r3, %r264, 1;
	div.u32 	%r5, %r1, %r3;
	mul.lo.s32 	%r265, %r5, %r3;
	sub.s32 	%r266, %r1, %r265;
	shr.u32 	%r4, %r266, 1;
	mov.u32 	%r6, %ctaid.y;
	mov.u32 	%r267, %nctaid.y;
	setp.ge.u32 	%p2, %r6, %r267;
	@%p2 bra 	$L__BB242_128;
	and.b32  	%r7, %r1, 1;
	mov.u32 	%r268, %ctaid.z;
	mov.u32 	%r8, %ntid.x;
	shl.b32 	%r730, %r1, 2;
	shl.b32 	%r10, %r8, 2;
	shr.u32 	%r11, %r1, 4;
	and.b32  	%r12, %r1, 15;
	shl.b32 	%r13, %r268, 5;
	shr.u32 	%r14, %r8, 4;
	min.s32 	%r15, %r262, 16;
	add.s32 	%r269, %r1, %r8;
	cvt.u16.u32 	%rs4, %r269;
	xor.b16  	%rs5, %rs4, 4095;
	cvt.u16.u32 	%rs6, %r8;
	div.u16 	%rs7, %rs5, %rs6;
	and.b16  	%rs1, %rs7, 3;
	setp.eq.s16 	%p3, %rs1, 2;
	mov.u32 	%r621, %r1;
	@%p3 bra 	$L__BB242_4;
	cvt.u32.u16 	%r16, %rs1;
	mov.b32 	%r620, 0;
	mov.u32 	%r621, %r1;
$L__BB242_3:
	.pragma "nounroll";
	shl.b32 	%r271, %r621, 2;
	mov.u32 	%r272, _ZZ9cuda_gemmIiLi128ELi1ELi1ELi4096ELi32ELi32ELi64ELi1ELi0EEviiiPT_S1_S1_iiiE3Csh;
	add.s32 	%r273, %r272, %r271;
	mov.b32 	%r274, 0;
	st.shared.u32 	[%r273], %r274;
	add.s32 	%r621, %r621, %r8;
	add.s32 	%r620, %r620, 1;
	xor.b32  	%r275, %r620, %r16;
	setp.ne.s32 	%p4, %r275, 2;
	@%p4 bra 	$L__BB242_3;
$L__BB242_4:
	shl.b32 	%r276, %r621, 2;
	mov.u32 	%r277, _ZZ9cuda_gemmIiLi128ELi1ELi1ELi4096ELi32ELi32ELi64ELi1ELi0EEviiiPT_S1_S1_iiiE3Csh;
	add.s32 	%r622, %r277, %r276;
	shl.b32 	%r23, %r8, 4;
	shl.b32 	%r24, %r8, 3;
	mul.lo.s32 	%r25, %r8, 12;
$L__BB242_5:
	mov.b32 	%r278, 0;
	st.shared.u32 	[%r622], %r278;
	add.s32 	%r279, %r622, %r10;
	st.shared.u32 	[%r279], %r278;
	add.s32 	%r280, %r622, %r24;
	st.shared.u32 	[%r280], %r278;
	add.s32 	%r281, %r622, %r25;
	st.shared.u32 	[%r281], %r278;
	add.s32 	%r621, %r621, %r10;
	add.s32 	%r622, %r622, %r23;
	setp.lt.u32 	%p5, %r621, 4096;
	@%p5 bra 	$L__BB242_5;
	shl.b32 	%r30, %r6, 12;
	xor.b32  	%r282, %r730, 4095;
	sub.s32 	%r283, %r282, %r10;
	cvt.u16.u32 	%rs8, %r283;
	cvt.u16.u32 	%rs9, %r10;
	div.u16 	%rs10, %rs8, %rs9;
	and.b16  	%rs2, %rs10, 3;
	cvt.u32.u16 	%r31, %rs2;
	setp.eq.s16 	%p6, %rs2, 2;
	mov.u32 	%r626, %r730;
	@%p6 bra 	$L__BB242_9;
	mov.b32 	%r625, 0;
	mov.u32 	%r626, %r730;
$L__BB242_8:
	.pragma "nounroll";
	add.s32 	%r285, %r30, %r626;
	mul.wide.u32 	%rd7, %r285, 4;
	add.s64 	%rd8, %rd1, %rd7;
	ld.global.v4.u32 	{%r286, %r287, %r288, %r289}, [%rd8];
	shl.b32 	%r290, %r626, 2;
	mov.u32 	%r291, _ZZ9cuda_gemmIiLi128ELi1ELi1ELi4096ELi32ELi32ELi64ELi1ELi0EEviiiPT_S1_S1_iiiE3Ash;
	add.s32 	%r292, %r291, %r290;
	st.shared.v4.u32 	[%r292], {%r286, %r287, %r288, %r289};
	add.s32 	%r626, %r626, %r10;
	add.s32 	%r625, %r625, 1;
	xor.b32  	%r293, %r625, %r31;
	setp.ne.s32 	%p7, %r293, 2;
	@%p7 bra 	$L__BB242_8;
$L__BB242_9:
	mov.u32 	%r300, _ZZ9cuda_gemmIiLi128ELi1ELi1ELi4096ELi32ELi32ELi64ELi1ELi0EEviiiPT_S1_S1_iiiE3Ash;
	shl.b32 	%r308, %r10, 2;
$L__BB242_10:
	add.s32 	%r294, %r30, %r626;
	mul.wide.s32 	%rd9, %r294, 4;
	add.s64 	%rd10, %rd1, %rd9;
	ld.global.v4.u32 	{%r295, %r296, %r297, %r298}, [%rd10];
	shl.b32 	%r299, %r626, 2;
	add.s32 	%r301, %r300, %r299;
	st.shared.v4.u32 	[%r301], {%r295, %r296, %r297, %r298};
	add.s32 	%r302, %r626, %r10;
	add.s32 	%r303, %r30, %r302;
	mul.wide.s32 	%rd11, %r303, 4;
	add.s64 	%rd12, %rd1, %rd11;
	ld.global.v4.u32 	{%r304, %r305, %r306, %r307}, [%rd12];
	add.s32 	%r309, %r301, %r308;
	st.shared.v4.u32 	[%r309], {%r304, %r305, %r306, %r307};
	add.s32 	%r310, %r302, %r10;
	add.s32 	%r311, %r30, %r310;
	mul.wide.s32 	%rd13, %r311, 4;
	add.s64 	%rd14, %rd1, %rd13;
	ld.global.v4.u32 	{%r312, %r313, %r314, %r315}, [%rd14];
	add.s32 	%r316, %r309, %r308;
	st.shared.v4.u32 	[%r316], {%r312, %r313, %r314, %r315};
	add.s32 	%r317, %r310, %r10;
	add.s32 	%r318, %r30, %r317;
	mul.wide.s32 	%rd15, %r318, 4;
	add.s64 	%rd16, %rd1, %rd15;
	ld.global.v4.u32 	{%r319, %r320, %r321, %r322}, [%rd16];
	add.s32 	%r323, %r316, %r308;
	st.shared.v4.u32 	[%r323], {%r319, %r320, %r321, %r322};
	add.s32 	%r626, %r317, %r10;
	setp.lt.u32 	%p8, %r626, 4096;
	@%p8 bra 	$L__BB242_10;
	mov.u32 	%r326, _ZZ9cuda_gemmIiLi128ELi1ELi1ELi4096ELi32ELi32ELi64ELi1ELi0EEviiiPT_S1_S1_iiiE11kron_fac_sh;
	mad.lo.s32 	%r39, %r12, 132, %r326;
	and.b32  	%r327, %r4, 15;
	shl.b32 	%r328, %r7, 4;
	add.s32 	%r329, %r11, %r14;
	cvt.u16.u32 	%rs11, %r329;
	xor.b16  	%rs12, %rs11, 31;
	and.b16  	%rs13, %rs12, 255;
	cvt.u16.u32 	%rs14, %r14;
	and.b16  	%rs15, %rs14, 255;
	div.u16 	%rs16, %rs13, %rs15;
	and.b16  	%rs3, %rs16, 3;
	shl.b32 	%r40, %r14, 2;
	add.s32 	%r330, %r4, 1;
	xor.b32  	%r331, %r327, 8;
	or.b32  	%r41, %r328, %r327;
	and.b32  	%r332, %r330, 15;
	or.b32  	%r42, %r328, %r332;
	add.s32 	%r333, %r4, 2;
	and.b32  	%r334, %r333, 15;
	or.b32  	%r43, %r328, %r334;
	add.s32 	%r335, %r4, 3;
	and.b32  	%r336, %r335, 15;
	or.b32  	%r44, %r328, %r336;
	add.s32 	%r337, %r4, 4;
	and.b32  	%r338, %r337, 15;
	or.b32  	%r45, %r328, %r338;
	add.s32 	%r339, %r4, 5;
	and.b32  	%r340, %r339, 15;
	or.b32  	%r46, %r328, %r340;
	add.s32 	%r341, %r4, 6;
	and.b32  	%r342, %r341, 15;
	or.b32  	%r47, %r328, %r342;
	add.s32 	%r343, %r4, 7;
	and.b32  	%r344, %r343, 15;
	or.b32  	%r48, %r328, %r344;
	or.b32  	%r49, %r328, %r331;
	add.s32 	%r345, %r4, 9;
	and.b32  	%r346, %r345, 15;
	or.b32  	%r50, %r328, %r346;
	add.s32 	%r347, %r4, 10;
	and.b32  	%r348, %r347, 15;
	or.b32  	%r51, %r328, %r348;
	add.s32 	%r349, %r4, 11;
	and.b32  	%r350, %r349, 15;
	or.b32  	%r52, %r328, %r350;
	add.s32 	%r351, %r4, 12;
	and.b32  	%r352, %r351, 15;
	or.b32  	%r53, %r328, %r352;
	add.s32 	%r353, %r4, 13;
	and.b32  	%r354, %r353, 15;
	or.b32  	%r54, %r328, %r354;
	add.s32 	%r355, %r4, 14;
	and.b32  	%r356, %r355, 15;
	or.b32  	%r55, %r328, %r356;
	add.s32 	%r357, %r4, -1;
	and.b32  	%r358, %r357, 15;
	or.b32  	%r56, %r328, %r358;
	setp.lt.s32 	%p10, %r327, %r263;
	selp.b32 	%r359, 0, %r263, %p10;
	sub.s32 	%r57, %r327, %r359;
	add.s32 	%r360, %r327, 1;
	setp.lt.s32 	%p11, %r360, %r263;
	selp.b32 	%r361, 0, %r263, %p11;
	sub.s32 	%r58, %r360, %r361;
	add.s32 	%r362, %r327, 2;
	setp.lt.s32 	%p12, %r362, %r263;
	selp.b32 	%r363, 0, %r263, %p12;
	sub.s32 	%r59, %r362, %r363;
	add.s32 	%r364, %r327, 3;
	setp.lt.s32 	%p13, %r364, %r263;
	selp.b32 	%r365, 0, %r263, %p13;
	sub.s32 	%r60, %r364, %r365;
	add.s32 	%r366, %r327, 4;
	setp.lt.s32 	%p14, %r366, %r263;
	selp.b32 	%r367, 0, %r263, %p14;
	sub.s32 	%r61, %r366, %r367;
	add.s32 	%r368, %r327, 5;
	setp.lt.s32 	%p15, %r368, %r263;
	selp.b32 	%r369, 0, %r263, %p15;
	sub.s32 	%r62, %r368, %r369;
	add.s32 	%r370, %r327, 6;
	setp.lt.s32 	%p16, %r370, %r263;
	selp.b32 	%r371, 0, %r263, %p16;
	sub.s32 	%r63, %r370, %r371;
	add.s32 	%r372, %r327, 7;
	setp.lt.s32 	%p17, %r372, %r263;
	selp.b32 	%r373, 0, %r263, %p17;
	sub.s32 	%r64, %r372, %r373;
	add.s32 	%r374, %r327, 8;
	setp.lt.s32 	%p18, %r374, %r263;
	selp.b32 	%r375, 0, %r263, %p18;
	sub.s32 	%r65, %r374, %r375;
	add.s32 	%r376, %r327, 9;
	setp.lt.s32 	%p19, %r376, %r263;
	selp.b32 	%r377, 0, %r263, %p19;
	sub.s32 	%r66, %r376, %r377;
	add.s32 	%r378, %r327, 10;
	setp.lt.s32 	%p20, %r378, %r263;
	selp.b32 	%r379, 0, %r263, %p20;
	sub.s32 	%r67, %r378, %r379;
	add.s32 	%r380, %r327, 11;
	setp.lt.s32 	%p21, %r380, %r263;
	selp.b32 	%r381, 0, %r263, %p21;
	sub.s32 	%r68, %r380, %r381;
	add.s32 	%r382, %r327, 12;
	setp.lt.s32 	%p22, %r382, %r263;
	selp.b32 	%r383, 0, %r263, %p22;
	sub.s32 	%r69, %r382, %r383;
	add.s32 	%r384, %r327, 13;
	setp.lt.s32 	%p23, %r384, %r263;
	selp.b32 	%r385, 0, %r263, %p23;
	sub.s32 	%r70, %r384, %r385;
	add.s32 	%r386, %r327, 14;
	setp.lt.s32 	%p24, %r386, %r263;
	selp.b32 	%r387, 0, %r263, %p24;
	sub.s32 	%r71, %r386, %r387;
	add.s32 	%r388, %r327, 15;
	setp.lt.s32 	%p25, %r388, %r263;
	selp.b32 	%r389, 0, %r263, %p25;
	sub.s32 	%r72, %r388, %r389;
	cvt.u16.u32 	%rs17, %r3;
	div.s16 	%rs18, 128, %rs17;
	cvt.s32.s16 	%r73, %rs18;
	and.b32  	%r74, %r1, 31;
	mov.b32 	%r644, 0;
	mov.pred 	%p105, -1;
	shl.b32 	%r506, %r74, 2;
$L__BB242_12:
	mov.pred 	%p1, %p105;
	mov.u32 	%r390, %tid.x;
	shr.u32 	%r645, %r390, 4;
	setp.eq.s16 	%p26, %rs3, 2;
	and.b32  	%r391, %r390, 15;
	add.s32 	%r93, %r644, %r391;
	@%p26 bra 	$L__BB242_16;
	shr.u32 	%r392, %r8, 4;
	mov.u32 	%r393, %tid.x;
	shr.u32 	%r394, %r393, 4;
	add.s32 	%r645, %r394, %r392;
	setp.eq.s16 	%p27, %rs3, 3;
	add.s32 	%r395, %r13, %r394;
	mad.lo.s32 	%r396, %r395, %r262, %r93;
	mul.wide.s32 	%rd17, %r396, 4;
	add.s64 	%rd18, %rd2, %rd17;
	ld.global.u32 	%r397, [%rd18];
	shl.b32 	%r398, %r394, 2;
	add.s32 	%r399, %r39, %r398;
	st.shared.u32 	[%r399], %r397;
	@%p27 bra 	$L__BB242_16;
	shr.u32 	%r400, %r8, 4;
	mov.u32 	%r401, %tid.x;
	shr.u32 	%r402, %r401, 4;
	add.s32 	%r403, %r402, %r400;
	add.s32 	%r645, %r403, %r400;
	setp.eq.s16 	%p28, %rs3, 0;
	add.s32 	%r404, %r403, %r13;
	mad.lo.s32 	%r405, %r404, %r262, %r93;
	mul.wide.s32 	%rd19, %r405, 4;
	add.s64 	%rd20, %rd2, %rd19;
	ld.global.u32 	%r406, [%rd20];
	shl.b32 	%r407, %r402, 2;
	add.s32 	%r408, %r39, %r407;
	add.s32 	%r409, %r408, %r40;
	st.shared.u32 	[%r409], %r406;
	@%p28 bra 	$L__BB242_16;
	shr.u32 	%r410, %r8, 4;
	mov.u32 	%r411, %tid.x;
	shr.u32 	%r412, %r411, 4;
	add.s32 	%r413, %r412, %r410;
	add.s32 	%r414, %r413, %r410;
	add.s32 	%r645, %r414, %r410;
	add.s32 	%r415, %r414, %r13;
	mad.lo.s32 	%r416, %r415, %r262, %r93;
	mul.wide.s32 	%rd21, %r416, 4;
	add.s64 	%rd22, %rd2, %rd21;
	ld.global.u32 	%r417, [%rd22];
	shl.b32 	%r418, %r412, 2;
	add.s32 	%r419, %r39, %r418;
	add.s32 	%r420, %r419, %r40;
	add.s32 	%r421, %r420, %r40;
	st.shared.u32 	[%r421], %r417;
$L__BB242_16:
	add.s32 	%r422, %r13, %r645;
	mad.lo.s32 	%r423, %r422, %r262, %r93;
	mul.wide.s32 	%rd23, %r423, 4;
	add.s64 	%rd24, %rd2, %rd23;
	ld.global.u32 	%r424, [%rd24];
	shl.b32 	%r425, %r645, 2;
	add.s32 	%r426, %r39, %r425;
	st.shared.u32 	[%r426], %r424;
	shr.u32 	%r427, %r8, 4;
	add.s32 	%r428, %r422, %r427;
	mad.lo.s32 	%r429, %r428, %r262, %r93;
	mul.wide.s32 	%rd25, %r429, 4;
	add.s64 	%rd26, %rd2, %rd25;
	ld.global.u32 	%r430, [%rd26];
	add.s32 	%r431, %r426, %r40;
	st.shared.u32 	[%r431], %r430;
	add.s32 	%r432, %r428, %r427;
	mad.lo.s32 	%r433, %r432, %r262, %r93;
	mul.wide.s32 	%rd27, %r433, 4;
	add.s64 	%rd28, %rd2, %rd27;
	ld.global.u32 	%r434, [%rd28];
	add.s32 	%r435, %r431, %r40;
	st.shared.u32 	[%r435], %r434;
	add.s32 	%r436, %r432, %r427;
	mad.lo.s32 	%r437, %r436, %r262, %r93;
	mul.wide.s32 	%rd29, %r437, 4;
	add.s64 	%rd30, %rd2, %rd29;
	ld.global.u32 	%r438, [%rd30];
	add.s32 	%r439, %r435, %r40;
	st.shared.u32 	[%r439], %r438;
	add.s32 	%r645, %r40, %r645;
	setp.lt.u32 	%p29, %r645, 32;
	@%p29 bra 	$L__BB242_16;
	setp.lt.s32 	%p30, %r2, 1;
	bar.sync 	0;
	@%p30 bra 	$L__BB242_122;
	mov.b32 	%r663, 0;
$L__BB242_19:
	setp.lt.s32 	%p31, %r263, 1;
	add.s32 	%r117, %r663, %r4;
	mul.lo.s32 	%r118, %r117, %r263;
	@%p31 bra 	$L__BB242_21;
	add.s32 	%r441, %r41, %r118;
	shl.b32 	%r442, %r441, 2;
	mov.u32 	%r443, _ZZ9cuda_gemmIiLi128ELi1ELi1ELi4096ELi32ELi32ELi64ELi1ELi0EEviiiPT_S1_S1_iiiE3Ash;
	add.s32 	%r444, %r443, %r442;
	ld.shared.u32 	%r664, [%r444];
$L__BB242_21:
	setp.lt.s32 	%p32, %r263, 2;
	@%p32 bra 	$L__BB242_23;
	add.s32 	%r445, %r42, %r118;
	shl.b32 	%r446, %r445, 2;
	mov.u32 	%r447, _ZZ9cuda_gemmIiLi128ELi1ELi1ELi4096ELi32ELi32ELi64ELi1ELi0EEviiiPT_S1_S1_iiiE3Ash;
	add.s32 	%r448, %r447, %r446;
	ld.shared.u32 	%r665, [%r448];
$L__BB242_23:
	setp.lt.s32 	%p33, %r263, 3;
	@%p33 bra 	$L__BB242_25;
	add.s32 	%r449, %r43, %r118;
	shl.b32 	%r450, %r449, 2;
	mov.u32 	%r451, _ZZ9cuda_gemmIiLi128ELi1ELi1ELi4096ELi32ELi32ELi64ELi1ELi0EEviiiPT_S1_S1_iiiE3Ash;
	add.s32 	%r452, %r451, %r450;
	ld.shared.u32 	%r666, [%r452];
$L__BB242_25:
	setp.lt.s32 	%p34, %r263, 4;
	@%p34 bra 	$L__BB242_27;
	add.s32 	%r453, %r44, %r118;
	shl.b32 	%r454, %r453, 2;
	mov.u32 	%r455, _ZZ9cuda_gemmIiLi128ELi1ELi1ELi4096ELi32ELi32ELi64ELi1ELi0EEviiiPT_S1_S1_iiiE3Ash;
	add.s32 	%r456, %r455, %r454;
	ld.shared.u32 	%r667, [%r456];
$L__BB242_27:
	setp.lt.s32 	%p35, %r263, 5;
	@%p35 bra 	$L__BB242_29;
	add.s32 	%r457, %r45, %r118;
	shl.b32 	%r458, %r457, 2;
	mov.u32 	%r459, _ZZ9cuda_gemmIiLi128ELi1ELi1ELi4096ELi32ELi32ELi64ELi1ELi0EEviiiPT_S1_S1_iiiE3Ash;
	add.s32 	%r460, %r459, %r458;
	ld.shared.u32 	%r668, [%r460];
$L__BB242_29:
	setp.lt.s32 	%p36, %r263, 6;
	@%p36 bra 	$L__BB242_31;
	add.s32 	%r461, %r46, %r118;
	shl.b32 	%r462, %r461, 2;
	mov.u32 	%r463, _ZZ9cuda_gemmIiLi128ELi1ELi1ELi4096ELi32ELi32ELi64ELi1ELi0EEviiiPT_S1_S1_iiiE3Ash;
	add.s32 	%r464, %r463, %r462;
	ld.shared.u32 	%r669, [%r464];
$L__BB242_31:
	setp.lt.s32 	%p37, %r263, 7;
	@%p37 bra 	$L__BB242_33;
	add.s32 	%r465, %r47, %r118;
	shl.b32 	%r466, %r465, 2;
	mov.u32 	%r467, _ZZ9cuda_gemmIiLi128ELi1ELi1ELi4096ELi32ELi32ELi64ELi1ELi0EEviiiPT_S1_S1_iiiE3Ash;
	add.s32 	%r468, %r467, %r466;
	ld.shared.u32 	%r670, [%r468];
$L__BB242_33:
	setp.lt.s32 	%p38, %r263, 8;
	@%p38 bra 	$L__BB242_35;
	add.s32 	%r469, %r48, %r118;
	shl.b32 	%r470, %r469, 2;
	mov.u32 	%r471, _ZZ9cuda_gemmIiLi128ELi1ELi1ELi4096ELi32ELi32ELi64ELi1ELi0EEviiiPT_S1_S1_iiiE3Ash;
	add.s32 	%r472, %r471, %r470;
	ld.shared.u32 	%r671, [%r472];
$L__BB242_35:
	setp.lt.s32 	%p39, %r263, 9;
	@%p39 bra 	$L__BB242_37;
	add.s32 	%r473, %r49, %r118;
	shl.b32 	%r474, %r473, 2;
	mov.u32 	%r475, _ZZ9cuda_gemmIiLi128ELi1ELi1ELi4096ELi32ELi32ELi64ELi1ELi0EEviiiPT_S1_S1_iiiE3Ash;
	add.s32 	%r476, %r475, %r474;
	ld.shared.u32 	%r672, [%r476];
$L__BB242_37:
	setp.lt.s32 	%p40, %r263, 10;
	@%p40 bra 	$L__BB242_39;
	add.s32 	%r477, %r50, %r118;
	shl.b32 	%r478, %r477, 2;
	mov.u32 	%r479, _ZZ9cuda_gemmIiLi128ELi1ELi1ELi4096ELi32ELi32ELi64ELi1ELi0EEviiiPT_S1_S1_iiiE3Ash;
	add.s32 	%r480, %r479, %r478;
	ld.shared.u32 	%r673, [%r480];
$L__BB242_39:
	setp.lt.s32 	%p41, %r263, 11;
	@%p41 bra 	$L__BB242_41;
	add.s32 	%r481, %r51, %r118;
	shl.b32 	%r482, %r481, 2;
	mov.u32 	%r483, _ZZ9cuda_gemmIiLi128ELi1ELi1ELi4096ELi32ELi32ELi64ELi1ELi0EEviiiPT_S1_S1_iiiE3Ash;
	add.s32 	%r484, %r483, %r482;
	ld.shared.u32 	%r674, [%r484];
$L__BB242_41:
	setp.lt.s32 	%p42, %r263, 12;
	@%p42 bra 	$L__BB242_43;
	add.s32 	%r485, %r52, %r118;
	shl.b32 	%r486, %r485, 2;
	mov.u32 	%r487, _ZZ9cuda_gemmIiLi128ELi1ELi1ELi4096ELi32ELi32ELi64ELi1ELi0EEviiiPT_S1_S1_iiiE3Ash;
	add.s32 	%r488, %r487, %r486;
	ld.shared.u32 	%r675, [%r488];
$L__BB242_43:
	setp.lt.s32 	%p43, %r263, 13;
	@%p43 bra 	$L__BB242_45;
	add.s32 	%r489, %r53, %r118;
	shl.b32 	%r490, %r489, 2;
	mov.u32 	%r491, _ZZ9cuda_gemmIiLi128ELi1ELi1ELi4096ELi32ELi32ELi64ELi1ELi0EEviiiPT_S1_S1_iiiE3Ash;
	add.s32 	%r492, %r491, %r490;
	ld.shared.u32 	%r676, [%r492];
$L__BB242_45:
	setp.lt.s32 	%p44, %r263, 14;
	@%p44 bra 	$L__BB242_47;
	add.s32 	%r493, %r54, %r118;
	shl.b32 	%r494, %r493, 2;
	mov.u32 	%r495, _ZZ9cuda_gemmIiLi128ELi1ELi1ELi4096ELi32ELi32ELi64ELi1ELi0EEviiiPT_S1_S1_iiiE3Ash;
	add.s32 	%r496, %r495, %r494;
	ld.shared.u32 	%r677, [%r496];
$L__BB242_47:
	setp.lt.s32 	%p45, %r263, 15;
	@%p45 bra 	$L__BB242_49;
	add.s32 	%r497, %r55, %r118;
	shl.b32 	%r498, %r497, 2;
	mov.u32 	%r499, _ZZ9cuda_gemmIiLi128ELi1ELi1ELi4096ELi32ELi32ELi64ELi1ELi0EEviiiPT_S1_S1_iiiE3Ash;
	add.s32 	%r500, %r499, %r498;
	ld.shared.u32 	%r678, [%r500];
$L__BB242_49:
	setp.lt.s32 	%p46, %r263, 16;
	@%p46 bra 	$L__BB242_51;
	add.s32 	%r501, %r56, %r118;
	shl.b32 	%r502, %r501, 2;
	mov.u32 	%r503, _ZZ9cuda_gemmIiLi128ELi1ELi1ELi4096ELi32ELi32ELi64ELi1ELi0EEviiiPT_S1_S1_iiiE3Ash;
	add.s32 	%r504, %r503, %r502;
	ld.shared.u32 	%r679, [%r504];
$L__BB242_51:
	setp.ge.s32 	%p47, %r5, %r15;
	@%p47 bra 	$L__BB242_121;
	mov.u32 	%r680, %r5;
$L__BB242_53:
	setp.gt.u32 	%p48, %r263, 64;
	mov.u32 	%r505, _ZZ9cuda_gemmIiLi128ELi1ELi1ELi4096ELi32ELi32ELi64ELi1ELi0EEviiiPT_S1_S1_iiiE11kron_fac_sh;
	mad.lo.s32 	%r152, %r680, 132, %r505;
	add.s32 	%r507, %r152, %r506;
	ld.shared.u32 	%r153, [%r507];
	@%p48 bra 	$L__BB242_86;
	setp.eq.s32 	%p65, %r263, 0;
	mov.b32 	%r682, 0;
	@%p65 bra 	$L__BB242_56;
	shfl.sync.idx.b32	%r558|%p66, %r153, %r57, 31, -1;
	mul.lo.s32 	%r682, %r558, %r664;
$L__BB242_56:
	setp.lt.s32 	%p67, %r263, 2;
	@%p67 bra 	$L__BB242_58;
	shfl.sync.idx.b32	%r559|%p68, %r153, %r58, 31, -1;
	mad.lo.s32 	%r682, %r559, %r665, %r682;
$L__BB242_58:
	setp.lt.s32 	%p69, %r263, 3;
	@%p69 bra 	$L__BB242_60;
	shfl.sync.idx.b32	%r560|%p70, %r153, %r59, 31, -1;
	mad.lo.s32 	%r682, %r560, %r666, %r682;
$L__BB242_60:
	setp.lt.s32 	%p71, %r263, 4;
	@%p71 bra 	$L__BB242_62;
	shfl.sync.idx.b32	%r561|%p72, %r153, %r60, 31, -1;
	mad.lo.s32 	%r682, %r561, %r667, %r682;
$L__BB242_62:
	setp.lt.s32 	%p73, %r263, 5;
	@%p73 bra 	$L__BB242_64;
	shfl.sync.idx.b32	%r562|%p74, %r153, %r61, 31, -1;
	mad.lo.s32 	%r682, %r562, %r668, %r682;
$L__BB242_64:
	setp.lt.s32 	%p75, %r263, 6;
	@%p75 bra 	$L__BB242_66;
	shfl.sync.idx.b32	%r563|%p76, %r153, %r62, 31, -1;
	mad.lo.s32 	%r682, %r563, %r669, %r682;
$L__BB242_66:
	setp.lt.s32 	%p77, %r263, 7;
	@%p77 bra 	$L__BB242_68;
	shfl.sync.idx.b32	%r564|%p78, %r153, %r63, 31, -1;
	mad.lo.s32 	%r682, %r564, %r670, %r682;
$L__BB242_68:
	setp.lt.s32 	%p79, %r263, 8;
	@%p79 bra 	$L__BB242_70;
	shfl.sync.idx.b32	%r565|%p80, %r153, %r64, 31, -1;
	mad.lo.s32 	%r682, %r565, %r671, %r682;
$L__BB242_70:
	setp.lt.s32 	%p81, %r263, 9;
	@%p81 bra 	$L__BB242_72;
	shfl.sync.idx.b32	%r566|%p82, %r153, %r65, 31, -1;
	mad.lo.s32 	%r682, %r566, %r672, %r682;
$L__BB242_72:
	setp.lt.s32 	%p83, %r263, 10;
	@%p83 bra 	$L__BB242_74;
	shfl.sync.idx.b32	%r567|%p84, %r153, %r66, 31, -1;
	mad.lo.s32 	%r682, %r567, %r673, %r682;
$L__BB242_74:
	setp.lt.s32 	%p85, %r263, 11;
	@%p85 bra 	$L__BB242_76;
	shfl.sync.idx.b32	%r568|%p86, %r153, %r67, 31, -1;
	mad.lo.s32 	%r682, %r568, %r674, %r682;
$L__BB242_76:
	setp.lt.s32 	%p87, %r263, 12;
	@%p87 bra 	$L__BB242_78;
	shfl.sync.idx.b32	%r569|%p88, %r153, %r68, 31, -1;
	mad.lo.s32 	%r682, %r569, %r675, %r682;
$L__BB242_78:
	setp.lt.s32 	%p89, %r263, 13;
	@%p89 bra 	$L__BB242_80;
	shfl.sync.idx.b32	%r570|%p90, %r153, %r69, 31, -1;
	mad.lo.s32 	%r682, %r570, %r676, %r682;
$L__BB242_80:
	setp.lt.s32 	%p91, %r263, 14;
	@%p91 bra 	$L__BB242_82;
	shfl.sync.idx.b32	%r571|%p92, %r153, %r70, 31, -1;
	mad.lo.s32 	%r682, %r571, %r677, %r682;
$L__BB242_82:
	setp.lt.s32 	%p93, %r263, 15;
	@%p93 bra 	$L__BB242_84;
	shfl.sync.idx.b32	%r572|%p94, %r153, %r71, 31, -1;
	mad.lo.s32 	%r682, %r572, %r678, %r682;
$L__BB242_84:
	setp.lt.s32 	%p95, %r263, 16;
	@%p95 bra 	$L__BB242_118;
	shfl.sync.idx.b32	%r573|%p96, %r153, %r72, 31, -1;
	mad.lo.s32 	%r682, %r573, %r679, %r682;
	bra.uni 	$L__BB242_118;
$L__BB242_86:
	mov.b32 	%r682, 0;
	@%p31 bra 	$L__BB242_88;
	shl.b32 	%r509, %r41, 2;
	add.s32 	%r510, %r152, %r509;
	ld.shared.u32 	%r511, [%r510];
	mul.lo.s32 	%r682, %r511, %r664;
$L__BB242_88:
	@%p32 bra 	$L__BB242_90;
	shl.b32 	%r512, %r42, 2;
	add.s32 	%r513, %r152, %r512;
	ld.shared.u32 	%r514, [%r513];
	mad.lo.s32 	%r682, %r514, %r665, %r682;
$L__BB242_90:
	@%p33 bra 	$L__BB242_92;
	shl.b32 	%r515, %r43, 2;
	add.s32 	%r516, %r152, %r515;
	ld.shared.u32 	%r517, [%r516];
	mad.lo.s32 	%r682, %r517, %r666, %r682;
$L__BB242_92:
	@%p34 bra 	$L__BB242_94;
	shl.b32 	%r518, %r44, 2;
	add.s32 	%r519, %r152, %r518;
	ld.shared.u32 	%r520, [%r519];
	mad.lo.s32 	%r682, %r520, %r667, %r682;
$L__BB242_94:
	setp.lt.s32 	%p53, %r263, 5;
	@%p53 bra 	$L__BB242_96;
	shl.b32 	%r521, %r45, 2;
	add.s32 	%r522, %r152, %r521;
	ld.shared.u32 	%r523, [%r522];
	mad.lo.s32 	%r682, %r523, %r668, %r682;
$L__BB242_96:
	setp.lt.s32 	%p54, %r263, 6;
	@%p54 bra 	$L__BB242_98;
	shl.b32 	%r524, %r46, 2;
	add.s32 	%r525, %r152, %r524;
	ld.shared.u32 	%r526, [%r525];
	mad.lo.s32 	%r682, %r526, %r669, %r682;
$L__BB242_98:
	setp.lt.s32 	%p55, %r263, 7;
	@%p55 bra 	$L__BB242_100;
	shl.b32 	%r527, %r47, 2;
	add.s32 	%r528, %r152, %r527;
	ld.shared.u32 	%r529, [%r528];
	mad.lo.s32 	%r682, %r529, %r670, %r682;
$L__BB242_100:
	setp.lt.s32 	%p56, %r263, 8;
	@%p56 bra 	$L__BB242_102;
	shl.b32 	%r530, %r48, 2;
	add.s32 	%r531, %r152, %r530;
	ld.shared.u32 	%r532, [%r531];
	mad.lo.s32 	%r682, %r532, %r671, %r682;
$L__BB242_102:
	setp.lt.s32 	%p57, %r263, 9;
	@%p57 bra 	$L__BB242_104;
	shl.b32 	%r533, %r49, 2;
	add.s32 	%r534, %r152, %r533;
	ld.shared.u32 	%r535, [%r534];
	mad.lo.s32 	%r682, %r535, %r672, %r682;
$L__BB242_104:
	setp.lt.s32 	%p58, %r263, 10;
	@%p58 bra 	$L__BB242_106;
	shl.b32 	%r536, %r50, 2;
	add.s32 	%r537, %r152, %r536;
	ld.shared.u32 	%r538, [%r537];
	mad.lo.s32 	%r682, %r538, %r673, %r682;
$L__BB242_106:
	setp.lt.s32 	%p59, %r263, 11;
	@%p59 bra 	$L__BB242_108;
	shl.b32 	%r539, %r51, 2;
	add.s32 	%r540, %r152, %r539;
	ld.shared.u32 	%r541, [%r540];
	mad.lo.s32 	%r682, %r541, %r674, %r682;
$L__BB242_108:
	setp.lt.s32 	%p60, %r263, 12;
	@%p60 bra 	$L__BB242_110;
	shl.b32 	%r542, %r52, 2;
	add.s32 	%r543, %r152, %r542;
	ld.shared.u32 	%r544, [%r543];
	mad.lo.s32 	%r682, %r544, %r675, %r682;
$L__BB242_110:
	setp.lt.s32 	%p61, %r263, 13;
	@%p61 bra 	$L__BB242_112;
	shl.b32 	%r545, %r53, 2;
	add.s32 	%r546, %r152, %r545;
	ld.shared.u32 	%r547, [%r546];
	mad.lo.s32 	%r682, %r547, %r676, %r682;
$L__BB242_112:
	setp.lt.s32 	%p62, %r263, 14;
	@%p62 bra 	$L__BB242_114;
	shl.b32 	%r548, %r54, 2;
	add.s32 	%r549, %r152, %r548;
	ld.shared.u32 	%r550, [%r549];
	mad.lo.s32 	%r682, %r550, %r677, %r682;
$L__BB242_114:
	setp.lt.s32 	%p63, %r263, 15;
	@%p63 bra 	$L__BB242_116;
	shl.b32 	%r551, %r55, 2;
	add.s32 	%r552, %r152, %r551;
	ld.shared.u32 	%r553, [%r552];
	mad.lo.s32 	%r682, %r553, %r678, %r682;
$L__BB242_116:
	setp.lt.s32 	%p64, %r263, 16;
	@%p64 bra 	$L__BB242_118;
	shl.b32 	%r554, %r56, 2;
	add.s32 	%r555, %r152, %r554;
	ld.shared.u32 	%r556, [%r555];
	mad.lo.s32 	%r682, %r556, %r679, %r682;
$L__BB242_118:
	setp.ne.s32 	%p97, %r7, 0;
	add.s32 	%r574, %r680, %r644;
	mad.lo.s32 	%r217, %r574, %r2, %r117;
	shfl.sync.down.b32	%r575|%p98, %r682, 1, 7711, -1;
	add.s32 	%r218, %r575, %r682;
	@%p97 bra 	$L__BB242_120;
	shl.b32 	%r576, %r217, 2;
	mov.u32 	%r577, _ZZ9cuda_gemmIiLi128ELi1ELi1ELi4096ELi32ELi32ELi64ELi1ELi0EEviiiPT_S1_S1_iiiE3Csh;
	add.s32 	%r578, %r577, %r576;
	ld.shared.u32 	%r579, [%r578];
	add.s32 	%r580, %r579, %r218;
	st.shared.u32 	[%r578], %r580;
$L__BB242_120:
	add.s32 	%r680, %r680, %r73;
	setp.lt.s32 	%p99, %r680, %r15;
	@%p99 bra 	$L__BB242_53;
$L__BB242_121:
	add.s32 	%r663, %r663, %r3;
	setp.lt.s32 	%p100, %r663, %r2;
	@%p100 bra 	$L__BB242_19;
$L__BB242_122:
	mov.b32 	%r644, 16;
	mov.pred 	%p105, 0;
	@%p1 bra 	$L__BB242_12;
	ld.param.u64 	%rd41, [_Z9cuda_gemmIiLi128ELi1ELi1ELi4096ELi32ELi32ELi64ELi1ELi0EEviiiPT_S1_S1_iii_param_5];
	cvta.to.global.u64 	%rd3, %rd41;
	setp.eq.s16 	%p102, %rs2, 2;
	bar.sync 	0;
	@%p102 bra 	$L__BB242_126;
	mov.b32 	%r729, 0;
	mov.u32 	%r585, _ZZ9cuda_gemmIiLi128ELi1ELi1ELi4096ELi32ELi32ELi64ELi1ELi0EEviiiPT_S1_S1_iiiE3Csh;
$L__BB242_125:
	.pragma "nounroll";
	add.s32 	%r583, %r30, %r730;
	mul.wide.u32 	%rd31, %r583, 4;
	add.s64 	%rd32, %rd3, %rd31;
	shl.b32 	%r584, %r730, 2;
	add.s32 	%r586, %r585, %r584;
	ld.shared.v4.u32 	{%r587, %r588, %r589, %r590}, [%r586];
	st.global.v4.u32 	[%rd32], {%r587, %r588, %r589, %r590};
	add.s32 	%r730, %r730, %r10;
	add.s32 	%r729, %r729, 1;
	xor.b32  	%r591, %r729, %r31;
	setp.ne.s32 	%p103, %r591, 2;
	@%p103 bra 	$L__BB242_125;
$L__BB242_126:
	add.s32 	%r731, %r730, %r30;
	mad.lo.s32 	%r735, %r8, 12, %r731;
	shl.b32 	%r592, %r8, 3;
	add.s32 	%r734, %r731, %r592;
	add.s32 	%r733, %r731, %r10;
	mul.lo.s32 	%r246, %r8, 48;
	shl.b32 	%r593, %r730, 2;
	mov.u32 	%r594, _ZZ9cuda_gemmIiLi128ELi1ELi1ELi4096ELi32ELi32ELi64ELi1ELi0EEviiiPT_S1_S1_iiiE3Csh;
	add.s32 	%r732, %r594, %r593;
	shl.b32 	%r248, %r8, 6;
	shl.b32 	%r249, %r8, 5;
$L__BB242_127:
	mul.wide.s32 	%rd33, %r735, 4;
	add.s64 	%rd34, %rd3, %rd33;
	mul.wide.s32 	%rd35, %r734, 4;
	add.s64 	%rd36, %rd3, %rd35;
	mul.wide.s32 	%rd37, %r733, 4;
	add.s64 	%rd38, %rd3, %rd37;
	mul.wide.s32 	%rd39, %r731, 4;
	add.s64 	%rd40, %rd3, %rd39;
	ld.shared.v4.u32 	{%r595, %r596, %r597, %r598}, [%r732];
	st.global.v4.u32 	[%rd40], {%r595, %r596, %r597, %r598};
	add.s32 	%r599, %r730, %r10;
	mov.u32 	%r600, %ntid.x;
	shl.b32 	%r601, %r600, 4;
	add.s32 	%r602, %r732, %r601;
	ld.shared.v4.u32 	{%r603, %r604, %r605, %r606}, [%r602];
	st.global.v4.u32 	[%rd38], {%r603, %r604, %r605, %r606};
	add.s32 	%r607, %r599, %r10;
	add.s32 	%r608, %r732, %r249;
	ld.shared.v4.u32 	{%r609, %r610, %r611, %r612}, [%r608];
	st.global.v4.u32 	[%rd36], {%r609, %r610, %r611, %r612};
	add.s32 	%r613, %r607, %r10;
	add.s32 	%r614, %r732, %r246;
	ld.shared.v4.u32 	{%r615, %r616, %r617, %r618}, [%r614];
	st.global.v4.u32 	[%rd34], {%r615, %r616, %r617, %r618};
	add.s32 	%r730, %r613, %r10;
	add.s32 	%r735, %r735, %r601;
	add.s32 	%r734, %r734, %r601;
	add.s32 	%r733, %r733, %r601;
	add.s32 	%r732, %r732, %r248;
	add.s32 	%r731, %r731, %r601;
	setp.lt.u32 	%p104, %r730, 4096;
	@%p104 bra 	$L__BB242_127;
$L__BB242_128:
	ret;

}
	// .globl	_Z9cuda_gemmIiLi128ELi1ELi1ELi4096ELi32ELi32ELi64ELi1ELi1EEviiiPT_S1_S1_iii
.visible .entry _Z9cuda_gemmIiLi128ELi1ELi1ELi4096ELi32ELi32ELi64ELi1ELi1EEviiiPT_S1_S1_iii(
	.param .u32 _Z9cuda_gemmIiLi128ELi1ELi1ELi4096ELi32ELi32ELi64ELi1ELi1EEviiiPT_S1_S1_iii_param_0,
	.param .u32 _Z9cuda_gemmIiLi128ELi1ELi1ELi4096ELi32ELi32ELi64ELi1ELi1EEviiiPT_S1_S1_iii_param_1,
	.param .u32 _Z9cuda_gemmIiLi128ELi1ELi1ELi4096ELi32ELi32ELi64ELi1ELi1EEviiiPT_S1_S1_iii_param_2,
	.param .u64 .ptr .align 1 _Z9cuda_gemmIiLi128ELi1ELi1ELi4096ELi32ELi32ELi64ELi1ELi1EEviiiPT_S1_S1_iii_param_3,
	.param .u64 .ptr .align 1 _Z9cuda_gemmIiLi128ELi1ELi1ELi4096ELi32ELi32ELi64ELi1ELi1EEviiiPT_S1_S1_iii_param_4,
	.param .u64 .ptr .align 1 _Z9cuda_gemmIiLi128ELi1ELi1ELi4096ELi32ELi32ELi64ELi1ELi1EEviiiPT_S1_S1_iii_param_5,
	.param .u32 _Z9cuda_gemmIiLi128ELi1ELi1ELi4096ELi32ELi32ELi64ELi1ELi1EEviiiPT_S1_S1_iii_param_6,
	.param .u32 _Z9cuda_gemmIiLi128ELi1ELi1ELi4096ELi32ELi32ELi64ELi1ELi1EEviiiPT_S1_S1_iii_param_7,
	.param .u32 _Z9cuda_gemmIiLi128ELi1ELi1ELi4096ELi32ELi32ELi64ELi1ELi1EEviiiPT_S1_S1_iii_param_8
)
.maxntid 128
{
	.reg .pred 	%p<38>;
	.reg .b16 	%rs<17>;
	.reg .b32 	%r<395>;
	.reg .b64 	%rd<42>;
	// demoted variable
	.shared .align 128 .b8 _ZZ9cuda_gemmIiLi128ELi1ELi1ELi4096ELi32ELi32ELi64ELi1ELi1EEviiiPT_S1_S1_iiiE11kron_fac_sh[2112];
	// demoted variable
	.shared .align 128 .b8 _ZZ9cuda_gemmIiLi128ELi1ELi1ELi4096ELi32ELi32ELi64ELi1ELi1EEviiiPT_S1_S1_iiiE3Ash[16384];
	// demoted variable
	.shared .align 128 .b8 _ZZ9cuda_gemmIiLi128ELi1ELi1ELi4096ELi32ELi32ELi64ELi1ELi1EEviiiPT_S1_S1_iiiE3Csh[16384];
	ld.param.u64 	%rd5, [_Z9cuda_gemmIiLi128ELi1ELi1ELi4096ELi32ELi32ELi64ELi1ELi1EEviiiPT_S1_S1_iii_param_3];
	ld.param.u64 	%rd6, [_Z9cuda_gemmIiLi128ELi1ELi1ELi4096ELi32ELi32ELi64ELi1ELi1EEviiiPT_S1_S1_iii_param_4];
	cvta.to.global.u64 	%rd1, %rd5;
	cvta.to.global.u64 	%rd2, %rd6;
	mov.u32 	%r1, %tid.x;
	mov.u32 	%r2, %ctaid.y;
	mov.u32 	%r123, %nctaid.y;
	setp.ge.u32 	%p2, %r2, %r123;
	@%p2 bra 	$L__BB243_27;
	and.b32  	%r3, %r1, 1;
	mov.u32 	%r4, %ntid.x;
	shl.b32 	%r388, %r1, 2;
	shl.b32 	%r6, %r4, 2;
	shr.u32 	%r7, %r1, 4;
	shr.u32 	%r8, %r4, 4;
	add.s32 	%r124, %r1, %r4;
	cvt.u16.u32 	%rs4, %r124;
	xor.b16  	%rs5, %rs4, 4095;
	cvt.u16.u32 	%rs6, %r4;
	div.u16 	%rs7, %rs5, %rs6;
	and.b16  	%rs1, %rs7, 3;
	setp.eq.s16 	%p3, %rs1, 2;
	mov.u32 	%r374, %r1;
	@%p3 bra 	$L__BB243_4;
	cvt.u32.u16 	%r9, %rs1;
	mov.b32 	%r373, 0;
	mov.u32 	%r374, %r1;
$L__BB243_3:
	.pragma "nounroll";
	shl.b32 	%r126, %r374, 2;
	mov.u32 	%r127, _ZZ9cuda_gemmIiLi128ELi1ELi1ELi4096ELi32ELi32ELi64ELi1ELi1EEviiiPT_S1_S1_iiiE3Csh;
	add.s32 	%r128, %r127, %r126;
	mov.b32 	%r129, 0;
	st.shared.u32 	[%r128], %r129;
	add.s32 	%r374, %r374, %r4;
	add.s32 	%r373, %r373, 1;
	xor.b32  	%r130, %r373, %r9;
	setp.ne.s32 	%p4, %r130, 2;
	@%p4 bra 	$L__BB243_3;
$L__BB243_4:
	mov.u32 	%r132, _ZZ9cuda_gemmIiLi128ELi1ELi1ELi4096ELi32ELi32ELi64ELi1ELi1EEviiiPT_S1_S1_iiiE3Csh;
$L__BB243_5:
	shl.b32 	%r131, %r374, 2;
	add.s32 	%r133, %r132, %r131;
	mov.b32 	%r134, 0;
	st.shared.u32 	[%r133], %r134;
	add.s32 	%r135, %r133, %r6;
	st.shared.u32 	[%r135], %r134;
	add.s32 	%r136, %r135, %r6;
	st.shared.u32 	[%r136], %r134;
	add.s32 	%r137, %r136, %r6;
	st.shared.u32 	[%r137], %r134;
	add.s32 	%r374, %r6, %r374;
	setp.lt.u32 	%p5, %r374, 4096;
	@%p5 bra 	$L__BB243_5;
	shl.b32 	%r17, %r2, 12;
	xor.b32  	%r138, %r388, 4095;
	sub.s32 	%r139, %r138, %r6;
	cvt.u16.u32 	%rs8, %r139;
	cvt.u16.u32 	%rs9, %r6;
	div.u16 	%rs10, %rs8, %rs9;
	and.b16  	%rs2, %rs10, 3;
	cvt.u32.u16 	%r18, %rs2;
	setp.eq.s16 	%p6, %rs2, 2;
	mov.u32 	%r378, %r388;
	@%p6 bra 	$L__BB243_9;
	mov.b32 	%r377, 0;
	mov.u32 	%r378, %r388;
$L__BB243_8:
	.pragma "nounroll";
	add.s32 	%r141, %r17, %r378;
	mul.wide.u32 	%rd7, %r141, 4;
	add.s64 	%rd8, %rd1, %rd7;
	ld.global.v4.u32 	{%r142, %r143, %r144, %r145}, [%rd8];
	shl.b32 	%r146, %r378, 2;
	mov.u32 	%r147, _ZZ9cuda_gemmIiLi128ELi1ELi1ELi4096ELi32ELi32ELi64ELi1ELi1EEviiiPT_S1_S1_iiiE3Ash;
	add.s32 	%r148, %r147, %r146;
	st.shared.v4.u32 	[%r148], {%r142, %r143, %r144, %r145};
	add.s32 	%r378, %r378, %r6;
	add.s32 	%r377, %r377, 1;
	xor.b32  	%r149, %r377, %r18;
	setp.ne.s32 	%p7, %r149, 2;
	@%p7 bra 	$L__BB243_8;
$L__BB243_9:
	mov.u32 	%r156, _ZZ9cuda_gemmIiLi128ELi1ELi1ELi4096ELi32ELi32ELi64ELi1ELi1EEviiiPT_S1_S1_iiiE3Ash;
	shl.b32 	%r164, %r6, 2;
$L__BB243_10:
	add.s32 	%r150, %r17, %r378;
	mul.wide.s32 	%rd9, %r150, 4;
	add.s64 	%rd10, %rd1, %rd9;
	ld.global.v4.u32 	{%r151, %r152, %r153, %r154}, [%rd10];
	shl.b32 	%r155, %r378, 2;
	add.s32 	%r157, %r156, %r155;
	st.shared.v4.u32 	[%r157], {%r151, %r152, %r153, %r154};
	add.s32 	%r158, %r378, %r6;
	add.s32 	%r159, %r17, %r158;
	mul.wide.s32 	%rd11, %r159, 4;
	add.s64 	%rd12, %rd1, %rd11;
	ld.global.v4.u32 	{%r160, %r161, %r162, %r163}, [%rd12];
	add.s32 	%r165, %r157, %r164;
	st.shared.v4.u32 	[%r165], {%r160, %r161, %r162, %r163};
	add.s32 	%r166, %r158, %r6;
	add.s32 	%r167, %r17, %r166;
	mul.wide.s32 	%rd13, %r167, 4;
	add.s64 	%rd14, %rd1, %rd13;
	ld.global.v4.u32 	{%r168, %r169, %r170, %r171}, [%rd14];
	add.s32 	%r172, %r165, %r164;
	st.shared.v4.u32 	[%r172], {%r168, %r169, %r170, %r171};
	add.s32 	%r173, %r166, %r6;
	add.s32 	%r174, %r17, %r173;
	mul.wide.s32 	%rd15, %r174, 4;
	add.s64 	%rd16, %rd1, %rd15;
	ld.global.v4.u32 	{%r175, %r176, %r177, %r178}, [%rd16];
	add.s32 	%r179, %r172, %r164;
	st.shared.v4.u32 	[%r179], {%r175, %r176, %r177, %r178};
	add.s32 	%r378, %r173, %r6;
	setp.lt.u32 	%p8, %r378, 4096;
	@%p8 bra 	$L__BB243_10;
	shr.u32 	%r181, %r1, 1;
	and.b32  	%r182, %r1, 15;
	mov.u32 	%r183, _ZZ9cuda_gemmIiLi128ELi1ELi1ELi4096ELi32ELi32ELi64ELi1ELi1EEviiiPT_S1_S1_iiiE11kron_fac_sh;
	mad.lo.s32 	%r26, %r182, 132, %r183;
	shl.b32 	%r184, %r3, 4;
	shl.b32 	%r185, %r181, 5;
	or.b32  	%r186, %r185, %r184;
	add.s32 	%r27, %r7, %r8;
	cvt.u16.u32 	%rs11, %r27;
	xor.b16  	%rs12, %rs11, 31;
	and.b16  	%rs13, %rs12, 255;
	cvt.u16.u32 	%rs14, %r8;
	and.b16  	%rs15, %rs14, 255;
	div.u16 	%rs16, %rs13, %rs15;
	and.b16  	%rs3, %rs16, 3;
	shl.b32 	%r187, %r7, 2;
	add.s32 	%r28, %r26, %r187;
	shl.b32 	%r29, %r8, 2;
	add.s32 	%r30, %r28, %r29;
	add.s32 	%r31, %r27, %r8;
	and.b32  	%r188, %r181, 15;
	add.s32 	%r189, %r181, 1;
	and.b32  	%r190, %r189, 15;
	or.b32  	%r191, %r186, %r190;
	shl.b32 	%r192, %r191, 2;
	add.s32 	%r32, %r156, %r192;
	add.s32 	%r194, %r181, 2;
	and.b32  	%r195, %r194, 15;
	or.b32  	%r196, %r186, %r195;
	shl.b32 	%r197, %r196, 2;
	add.s32 	%r33, %r156, %r197;
	add.s32 	%r198, %r181, 3;
	and.b32  	%r199, %r198, 15;
	or.b32  	%r200, %r186, %r199;
	shl.b32 	%r201, %r200, 2;
	add.s32 	%r34, %r156, %r201;
	add.s32 	%r202, %r181, 4;
	and.b32  	%r203, %r202, 15;
	or.b32  	%r204, %r186, %r203;
	shl.b32 	%r205, %r204, 2;
	add.s32 	%r35, %r156, %r205;
	add.s32 	%r206, %r181, 5;
	and.b32  	%r207, %r206, 15;
	or.b32  	%r208, %r186, %r207;
	shl.b32 	%r209, %r208, 2;
	add.s32 	%r36, %r156, %r209;
	add.s32 	%r210, %r181, 6;
	and.b32  	%r211, %r210, 15;
	or.b32  	%r212, %r186, %r211;
	shl.b32 	%r213, %r212, 2;
	add.s32 	%r37, %r156, %r213;
	add.s32 	%r214, %r181, 7;
	and.b32  	%r215, %r214, 15;
	or.b32  	%r216, %r186, %r215;
	shl.b32 	%r217, %r216, 2;
	add.s32 	%r38, %r156, %r217;
	xor.b32  	%r218, %r188, 8;
	or.b32  	%r219, %r186, %r218;
	shl.b32 	%r220, %r219, 2;
	add.s32 	%r39, %r156, %r220;
	add.s32 	%r221, %r181, 9;
	and.b32  	%r222, %r221, 15;
	or.b32  	%r223, %r186, %r222;
	shl.b32 	%r224, %r223, 2;
	add.s32 	%r40, %r156, %r224;
	add.s32 	%r225, %r181, 10;
	and.b32  	%r226, %r225, 15;
	or.b32  	%r227, %r186, %r226;
	shl.b32 	%r228, %r227, 2;
	add.s32 	%r41, %r156, %r228;
	add.s32 	%r229, %r181, 11;
	and.b32  	%r230, %r229, 15;
	or.b32  	%r231, %r186, %r230;
	shl.b32 	%r232, %r231, 2;
	add.s32 	%r42, %r156, %r232;
	add.s32 	%r233, %r181, 12;
	and.b32  	%r234, %r233, 15;
	or.b32  	%r235, %r186, %r234;
	shl.b32 	%r236, %r235, 2;
	add.s32 	%r43, %r156, %r236;
	add.s32 	%r237, %r181, 13;
	and.b32  	%r238, %r237, 15;
	or.b32  	%r239, %r186, %r238;
	shl.b32 	%r240, %r239, 2;
	add.s32 	%r44, %r156, %r240;
	add.s32 	%r241, %r181, 14;
	and.b32  	%r242, %r241, 15;
	or.b32  	%r243, %r186, %r242;
	shl.b32 	%r244, %r243, 2;
	add.s32 	%r45, %r156, %r244;
	add.s32 	%r245, %r181, -1;
	and.b32  	%r246, %r245, 15;
	or.b32  	%r247, %r186, %r246;
	shl.b32 	%r248, %r247, 2;
	add.s32 	%r46, %r156, %r248;
	or.b32  	%r47, %r184, %r188;
	or.b32  	%r48, %r184, %r190;
	or.b32  	%r49, %r184, %r195;
	or.b32  	%r50, %r184, %r199;
	or.b32  	%r51, %r184, %r203;
	or.b32  	%r52, %r184, %r207;
	or.b32  	%r53, %r184, %r211;
	or.b32  	%r54, %r184, %r215;
	or.b32  	%r55, %r184, %r218;
	or.b32  	%r56, %r184, %r222;
	or.b32  	%r57, %r184, %r226;
	or.b32  	%r58, %r184, %r230;
	or.b32  	%r59, %r184, %r234;
	or.b32  	%r60, %r184, %r238;
	or.b32  	%r61, %r184, %r242;
	or.b32  	%r62, %r184, %r246;
	mov.u32 	%r249, %ctaid.z;
	shl.b32 	%r250, %r249, 10;
	or.b32  	%r63, %r250, %r182;
	mov.b32 	%r380, 0;
	mov.pred 	%p37, -1;
$L__BB243_12:
	mov.pred 	%p1, %p37;
	mov.u32 	%r251, %tid.x;
	shr.u32 	%r381, %r251, 4;
	shr.u32 	%r66, %r4, 4;
	setp.eq.s16 	%p10, %rs3, 2;
	add.s32 	%r67, %r63, %r380;
	@%p10 bra 	$L__BB243_16;
	setp.eq.s16 	%p11, %rs3, 3;
	shl.b32 	%r252, %r381, 5;
	add.s32 	%r253, %r67, %r252;
	mul.wide.u32 	%rd17, %r253, 4;
	add.s64 	%rd18, %rd2, %rd17;
	ld.global.u32 	%r254, [%rd18];
	st.shared.u32 	[%r28], %r254;
	mov.u32 	%r381, %r27;
	@%p11 bra 	$L__BB243_16;
	setp.eq.s16 	%p12, %rs3, 0;
	shl.b32 	%r255, %r27, 5;
	add.s32 	%r256, %r255, %r67;
	mul.wide.u32 	%rd19, %r256, 4;
	add.s64 	%rd20, %rd2, %rd19;
	ld.global.u32 	%r257, [%rd20];
	st.shared.u32 	[%r30], %r257;
	mov.u32 	%r381, %r31;
	@%p12 bra 	$L__BB243_16;
	add.s32 	%r381, %r31, %r66;
	shl.b32 	%r258, %r31, 5;
	add.s32 	%r259, %r258, %r67;
	mul.wide.u32 	%rd21, %r259, 4;
	add.s64 	%rd22, %rd2, %rd21;
	ld.global.u32 	%r260, [%rd22];
	add.s32 	%r261, %r30, %r29;
	st.shared.u32 	[%r261], %r260;
$L__BB243_16:
	shl.b32 	%r262, %r381, 5;
	add.s32 	%r263, %r67, %r262;
	mul.wide.u32 	%rd23, %r263, 4;
	add.s64 	%rd24, %rd2, %rd23;
	ld.global.u32 	%r264, [%rd24];
	shl.b32 	%r265, %r381, 2;
	add.s32 	%r266, %r26, %r265;
	st.shared.u32 	[%r266], %r264;
	add.s32 	%r267, %r381, %r66;
	shl.b32 	%r268, %r267, 5;
	add.s32 	%r269, %r268, %r67;
	mul.wide.u32 	%rd25, %r269, 4;
	add.s64 	%rd26, %rd2, %rd25;
	ld.global.u32 	%r270, [%rd26];
	add.s32 	%r271, %r266, %r29;
	st.shared.u32 	[%r271], %r270;
	add.s32 	%r272, %r267, %r66;
	shl.b32 	%r273, %r272, 5;
	add.s32 	%r274, %r273, %r67;
	mul.wide.u32 	%rd27, %r274, 4;
	add.s64 	%rd28, %rd2, %rd27;
	ld.global.u32 	%r275, [%rd28];
	add.s32 	%r276, %r271, %r29;
	st.shared.u32 	[%r276], %r275;
	add.s32 	%r277, %r272, %r66;
	shl.b32 	%r278, %r277, 5;
	add.s32 	%r279, %r278, %r67;
	mul.wide.u32 	%rd29, %r279, 4;
	add.s64 	%rd30, %rd2, %rd29;
	ld.global.u32 	%r280, [%rd30];
	add.s32 	%r281, %r276, %r29;
	st.shared.u32 	[%r281], %r280;
	add.s32 	%r381, %r29, %r381;
	setp.lt.u32 	%p13, %r381, 32;
	@%p13 bra 	$L__BB243_16;
	mov.u32 	%r283, %tid.x;
	shl.b32 	%r284, %r283, 2;
	and.b32  	%r285, %r284, 124;
	mov.u32 	%r286, _ZZ9cuda_gemmIiLi128ELi1ELi1ELi4096ELi32ELi32ELi64ELi1ELi1EEviiiPT_S1_S1_iiiE11kron_fac_sh;
	add.s32 	%r384, %r286, %r285;
	bar.sync 	0;
	shr.u32 	%r287, %r283, 1;
	shl.b32 	%r288, %r287, 5;
	shl.b32 	%r289, %r3, 4;
	or.b32  	%r290, %r288, %r289;
	and.b32  	%r291, %r287, 15;
	or.b32  	%r292, %r290, %r291;
	shl.b32 	%r293, %r292, 2;
	mov.u32 	%r294, _ZZ9cuda_gemmIiLi128ELi1ELi1ELi4096ELi32ELi32ELi64ELi1ELi1EEviiiPT_S1_S1_iiiE3Ash;
	add.s32 	%r295, %r294, %r293;
	ld.shared.u32 	%r73, [%r295];
	ld.shared.u32 	%r74, [%r32];
	ld.shared.u32 	%r75, [%r33];
	ld.shared.u32 	%r76, [%r34];
	ld.shared.u32 	%r77, [%r35];
	ld.shared.u32 	%r78, [%r36];
	ld.shared.u32 	%r79, [%r37];
	ld.shared.u32 	%r80, [%r38];
	ld.shared.u32 	%r81, [%r39];
	ld.shared.u32 	%r82, [%r40];
	ld.shared.u32 	%r83, [%r41];
	ld.shared.u32 	%r84, [%r42];
	ld.shared.u32 	%r85, [%r43];
	ld.shared.u32 	%r86, [%r44];
	ld.shared.u32 	%r87, [%r45];
	ld.shared.u32 	%r88, [%r46];
	shl.b32 	%r296, %r380, 9;
	shl.b32 	%r297, %r287, 2;
	mov.u32 	%r298, _ZZ9cuda_gemmIiLi128ELi1ELi1ELi4096ELi32ELi32ELi64ELi1ELi1EEviiiPT_S1_S1_iiiE3Csh;
	add.s32 	%r299, %r298, %r297;
	add.s32 	%r383, %r299, %r296;
	mov.b32 	%r385, 0;
$L__BB243_18:
	setp.ne.s32 	%p14, %r3, 0;
	ld.shared.u32 	%r300, [%r384];
	shfl.sync.idx.b32	%r301|%p15, %r300, %r47, 31, -1;
	mul.lo.s32 	%r302, %r301, %r73;
	shfl.sync.idx.b32	%r303|%p16, %r300, %r48, 31, -1;
	mad.lo.s32 	%r304, %r303, %r74, %r302;
	shfl.sync.idx.b32	%r305|%p17, %r300, %r49, 31, -1;
	mad.lo.s32 	%r306, %r305, %r75, %r304;
	shfl.sync.idx.b32	%r307|%p18, %r300, %r50, 31, -1;
	mad.lo.s32 	%r308, %r307, %r76, %r306;
	shfl.sync.idx.b32	%r309|%p19, %r300, %r51, 31, -1;
	mad.lo.s32 	%r310, %r309, %r77, %r308;
	shfl.sync.idx.b32	%r311|%p20, %r300, %r52, 31, -1;
	mad.lo.s32 	%r312, %r311, %r78, %r310;
	shfl.sync.idx.b32	%r313|%p21, %r300, %r53, 31, -1;
	mad.lo.s32 	%r314, %r313, %r79, %r312;
	shfl.sync.idx.b32	%r315|%p22, %r300, %r54, 31, -1;
	mad.lo.s32 	%r316, %r315, %r80, %r314;
	shfl.sync.idx.b32	%r317|%p23, %r300, %r55, 31, -1;
	mad.lo.s32 	%r318, %r317, %r81, %r316;
	shfl.sync.idx.b32	%r319|%p24, %r300, %r56, 31, -1;
	mad.lo.s32 	%r320, %r319, %r82, %r318;
	shfl.sync.idx.b32	%r321|%p25, %r300, %r57, 31, -1;
	mad.lo.s32 	%r322, %r321, %r83, %r320;
	shfl.sync.idx.b32	%r323|%p26, %r300, %r58, 31, -1;
	mad.lo.s32 	%r324, %r323, %r84, %r322;
	shfl.sync.idx.b32	%r325|%p27, %r300, %r59, 31, -1;
	mad.lo.s32 	%r326, %r325, %r85, %r324;
	shfl.sync.idx.b32	%r327|%p28, %r300, %r60, 31, -1;
	mad.lo.s32 	%r328, %r327, %r86, %r326;
	shfl.sync.idx.b32	%r329|%p29, %r300, %r61, 31, -1;
	mad.lo.s32 	%r330, %r329, %r87, %r328;
	shfl.sync.idx.b32	%r331|%p30, %r300, %r62, 31, -1;
	mad.lo.s32 	%r332, %r331, %r88, %r330;
	shfl.sync.down.b32	%r333|%p31, %r332, 1, 7711, -1;
	add.s32 	%r93, %r333, %r332;
	@%p14 bra 	$L__BB243_20;
	ld.shared.u32 	%r334, [%r383];
	add.s32 	%r335, %r334, %r93;
	st.shared.u32 	[%r383], %r335;
$L__BB243_20:
	add.s32 	%r385, %r385, 1;
	add.s32 	%r384, %r384, 132;
	add.s32 	%r383, %r383, 512;
	setp.ne.s32 	%p32, %r385, 16;
	@%p32 bra 	$L__BB243_18;
	mov.b32 	%r380, 16;
	mov.pred 	%p37, 0;
	@%p1 bra 	$L__BB243_12;
	ld.param.u64 	%rd41, [_Z9cuda_gemmIiLi128ELi1ELi1ELi4096ELi32ELi32ELi64ELi1ELi1EEviiiPT_S1_S1_iii_param_5];
	cvta.to.global.u64 	%rd3, %rd41;
	setp.eq.s16 	%p34, %rs2, 2;
	bar.sync 	0;
	@%p34 bra 	$L__BB243_25;
	mov.b32 	%r387, 0;
	mov.u32 	%r340, _ZZ9cuda_gemmIiLi128ELi1ELi1ELi4096ELi32ELi32ELi64ELi1ELi1EEviiiPT_S1_S1_iiiE3Csh;
$L__BB243_24:
	.pragma "nounroll";
	add.s32 	%r338, %r17, %r388;
	mul.wide.u32 	%rd31, %r338, 4;
	add.s64 	%rd32, %rd3, %rd31;
	shl.b32 	%r339, %r388, 2;
	add.s32 	%r341, %r340, %r339;
	ld.shared.v4.u32 	{%r342, %r343, %r344, %r345}, [%r341];
	st.global.v4.u32 	[%rd32], {%r342, %r343, %r344, %r345};
	add.s32 	%r388, %r388, %r6;
	add.s32 	%r387, %r387, 1;
	xor.b32  	%r346, %r387, %r18;
	setp.ne.s32 	%p35, %r346, 2;
	@%p35 bra 	$L__BB243_24;
$L__BB243_25:
	add.s32 	%r389, %r388, %r17;
	mad.lo.s32 	%r393, %r4, 12, %r389;
	shl.b32 	%r104, %r4, 4;
	shl.b32 	%r347, %r4, 3;
	add.s32 	%r392, %r389, %r347;
	add.s32 	%r391, %r389, %r6;
	mul.lo.s32 	%r107, %r4, 48;
	shl.b32 	%r348, %r388, 2;
	mov.u32 	%r349, _ZZ9cuda_gemmIiLi128ELi1ELi1ELi4096ELi32ELi32ELi64ELi1ELi1EEviiiPT_S1_S1_iiiE3Csh;
	add.s32 	%r390, %r349, %r348;
	shl.b32 	%r109, %r4, 6;
	shl.b32 	%r110, %r4, 5;
$L__BB243_26:
	mul.wide.s32 	%rd33, %r393, 4;
	add.s64 	%rd34, %rd3, %rd33;
	mul.wide.s32 	%rd35, %r392, 4;
	add.s64 	%rd36, %rd3, %rd35;
	mul.wide.s32 	%rd37, %r391, 4;
	add.s64 	%rd38, %rd3, %rd37;
	mul.wide.s32 	%rd39, %r389, 4;
	add.s64 	%rd40, %rd3, %rd39;
	ld.shared.v4.u32 	{%r350, %r351, %r352, %r353}, [%r390];
	st.global.v4.u32 	[%rd40], {%r350, %r351, %r352, %r353};
	add.s32 	%r354, %r388, %r6;
	add.s32 	%r355, %r390, %r104;
	ld.shared.v4.u32 	{%r356, %r357, %r358, %r359}, [%r355];
	st.global.v4.u32 	[%rd38], {%r356, %r357, %r358, %r359};
	add.s32 	%r360, %r354, %r6;
	add.s32 	%r361, %r390, %r110;
	ld.shared.v4.u32 	{%r362, %r363, %r364, %r365}, [%r361];
	st.global.v4.u32 	[%rd36], {%r362, %r363, %r364, %r365};
	add.s32 	%r366, %r360, %r6;
	add.s32 	%r367, %r390, %r107;
	ld.shared.v4.u32 	{%r368, %r369, %r370, %r371}, [%r367];
	st.global.v4.u32 	[%rd34], {%r368, %r369, %r370, %r371};
	add.s32 	%r388, %r366, %r6;
	add.s32 	%r393, %r393, %r104;
	add.s32 	%r392, %r392, %r104;
	add.s32 	%r391, %r391, %r104;
	add.s32 	%r390, %r390, %r109;
	add.s32 	%r389, %r389, %r104;
	setp.lt.u32 	%p36, %r388, 4096;
	@%p36 bra 	$L__BB243_26;
$L__BB243_27:
	ret;

}
	// .globl	_Z9cuda_gemmIiLi128ELi1ELi1ELi4096ELi64ELi64ELi64ELi0ELi0EEviiiPT_S1_S1_iii
.visible .entry _Z9cuda_gemmIiLi128ELi1ELi1ELi4096ELi64ELi64ELi64ELi0ELi0EEviiiPT_S1_S1_iii(
	.param .u32 _Z9cuda_gemmIiLi128ELi1ELi1ELi4096ELi64ELi64ELi64ELi0ELi0EEviiiPT_S1_S1_iii_param_0,
	.param .u32 _Z9cuda_gemmIiLi128ELi1ELi1ELi4096ELi64ELi64ELi64ELi0ELi0EEviiiPT_S1_S1_iii_param_1,
	.param .u32 _Z9cuda_gemmIiLi128ELi1ELi1ELi4096ELi64ELi64ELi64ELi0ELi0EEviiiPT_S1_S1_iii_param_2,
	.param .u64 .ptr .align 1 _Z9cuda_gemmIiLi128ELi1ELi1ELi4096ELi64ELi64ELi64ELi0ELi0EEviiiPT_S1_S1_iii_param_3,
	.param .u64 .ptr .align 1 _Z9cuda_gemmIiLi128ELi1ELi1ELi4096ELi64ELi64ELi64ELi0ELi0EEviiiPT_S1_S1_iii_param_4,
	.param .u64 .ptr .align 1 _Z9cuda_gemmIiLi128ELi1ELi1ELi4096ELi64ELi64ELi64ELi0ELi0EEviiiPT_S1_S1_iii_param_5,
	.param .u32 _Z9cuda_gemmIiLi128ELi1ELi1ELi4096ELi64ELi64ELi64ELi0ELi0EEviiiPT_S1_S1_iii_param_6,
	.param .u32 _Z9cuda_gemmIiLi128ELi1ELi1ELi4096ELi64ELi64ELi64ELi0ELi0EEviiiPT_S1_S1_iii_param_7,
	.param .u32 _Z9cuda_gemmIiLi128ELi1ELi1ELi4096ELi64ELi64ELi64ELi0ELi0EEviiiPT_S1_S1_iii_param_8
)
.maxntid 128
{
	.reg .pred 	%p<89>;
	.reg .b16 	%rs<12>;
	.reg .b32 	%r<630>;
	.reg .b64 	%rd<34>;
	// demoted variable
	.shared .align 128 .b8 _ZZ9cuda_gemmIiLi128ELi1ELi1ELi4096ELi64ELi64ELi64ELi0ELi0EEviiiPT_S1_S1_iiiE11kron_fac_sh[2112];
	// demoted variable
	.shared .align 128 .b8 _ZZ9cuda_gemmIiLi128ELi1ELi1ELi4096ELi64ELi64ELi64ELi0ELi0EEviiiPT_S1_S1_iiiE3Ash[8192];
	// demoted variable
	.shared .align 128 .b8 _ZZ9cuda_gemmIiLi128ELi1ELi1ELi4096ELi64ELi64ELi64ELi0ELi0EEviiiPT_S1_S1_iiiE3Csh[16384];
	ld.param.u64 	%rd6, [_Z9cuda_gemmIiLi128ELi1ELi1ELi4096ELi64ELi64ELi64ELi0ELi0EEviiiPT_S1_S1_iii_param_3];
	ld.param.u64 	%rd4, [_Z9cuda_gemmIiLi128ELi1ELi1ELi4096ELi64ELi64ELi64ELi0ELi0EEviiiPT_S1_S1_iii_param_4];
	ld.param.u32 	%r207, [_Z9cuda_gemmIiLi128ELi1ELi1ELi4096ELi64ELi64ELi64ELi0ELi0EEviiiPT_S1_S1_iii_param_6];
	ld.param.u32 	%r208, [_Z9cuda_gemmIiLi128ELi1ELi1ELi4096ELi64ELi64ELi64ELi0ELi0EEviiiPT_S1_S1_iii_param_7];
	cvta.to.global.u64 	%rd1, %rd6;
	mov.u32 	%r1, %tid.x;
	div.s32 	%r2, 4096, %r208;
	min.s32 	%r209, %r2, 64;
	shl.b32 	%r3, %r209, 1;
	div.u32 	%r5, %r1, %r3;
	mul.lo.s32 	%r210, %r5, %r3;
	sub.s32 	%r211, %r1, %r210;
	shr.u32 	%r4, %r211, 1;
	mov.u32 	%r212, %ctaid.y;
	mov.u32 	%r213, %nctaid.y;
	setp.ge.u32 	%p2, %r212, %r213;
	@%p2 bra 	$L__BB244_96;
	and.b32  	%r6, %r1, 1;
	mov.u32 	%r7, %ntid.x;
	shl.b32 	%r8, %r7, 2;
	and.b32  	%r9, %r4, 15;
	shl.b32 	%r214, %r1, 4;
	and.b32  	%r10, %r214, 16;
	min.s32 	%r11, %r207, 16;
	add.s32 	%r215, %r1, %r7;
	cvt.u16.u32 	%rs3, %r215;
	xor.b16  	%rs4, %rs3, 4095;
	cvt.u16.u32 	%rs5, %r7;
	div.u16 	%rs6, %rs4, %rs5;
	and.b16  	%rs1, %rs6, 3;
	setp.eq.s16 	%p3, %rs1, 2;
	mov.u32 	%r581, %r1;
	@%p3 bra 	$L__BB244_4;
	cvt.u32.u16 	%r12, %rs1;
	mov.b32 	%r580, 0;
	mov.u32 	%r581, %r1;
$L__BB244_3:
	.pragma "nounroll";
	shl.b32 	%r217, %r581, 2;
	mov.u32 	%r218, _ZZ9cuda_gemmIiLi128ELi1ELi1ELi4096ELi64ELi64ELi64ELi0ELi0EEviiiPT_S1_S1_iiiE3Csh;
	add.s32 	%r219, %r218, %r217;
	mov.b32 	%r220, 0;
	st.shared.u32 	[%r219], %r220;
	add.s32 	%r581, %r581, %r7;
	add.s32 	%r580, %r580, 1;
	xor.b32  	%r221, %r580, %r12;
	setp.ne.s32 	%p4, %r221, 2;
	@%p4 bra 	$L__BB244_3;
$L__BB244_4:
	mov.u32 	%r223, _ZZ9cuda_gemmIiLi128ELi1ELi1ELi4096ELi64ELi64ELi64ELi0ELi0EEviiiPT_S1_S1_iiiE3Csh;
$L__BB244_5:
	shl.b32 	%r222, %r581, 2;
	add.s32 	%r224, %r223, %r222;
	mov.b32 	%r225, 0;
	st.shared.u32 	[%r224], %r225;
	add.s32 	%r226, %r224, %r8;
	st.shared.u32 	[%r226], %r225;
	add.s32 	%r227, %r226, %r8;
	st.shared.u32 	[%r227], %r225;
	add.s32 	%r228, %r227, %r8;
	st.shared.u32 	[%r228], %r225;
	add.s32 	%r581, %r8, %r581;
	setp.lt.u32 	%p5, %r581, 4096;
	@%p5 bra 	$L__BB244_5;
	shl.b32 	%r230, %r1, 2;
	xor.b32  	%r231, %r230, 2047;
	sub.s32 	%r232, %r231, %r8;
	cvt.u16.u32 	%rs7, %r232;
	cvt.u16.u32 	%rs8, %r8;
	div.u16 	%rs9, %rs7, %rs8;
	and.b16  	%rs2, %rs9, 3;
	add.s32 	%r233, %r4, 1;
	and.b32  	%r20, %r233, 15;
	add.s32 	%r234, %r4, 2;
	and.b32  	%r21, %r234, 15;
	add.s32 	%r235, %r4, 3;
	and.b32  	%r22, %r235, 15;
	add.s32 	%r236, %r4, 4;
	and.b32  	%r23, %r236, 15;
	add.s32 	%r237, %r4, 5;
	and.b32  	%r24, %r237, 15;
	add.s32 	%r238, %r4, 6;
	and.b32  	%r25, %r238, 15;
	add.s32 	%r239, %r4, 7;
	and.b32  	%r26, %r239, 15;
	xor.b32  	%r27, %r9, 8;
	add.s32 	%r240, %r4, 9;
	and.b32  	%r28, %r240, 15;
	add.s32 	%r241, %r4, 10;
	and.b32  	%r29, %r241, 15;
	add.s32 	%r242, %r4, 11;
	and.b32  	%r30, %r242, 15;
	add.s32 	%r243, %r4, 12;
	and.b32  	%r31, %r243, 15;
	add.s32 	%r244, %r4, 13;
	and.b32  	%r32, %r244, 15;
	add.s32 	%r245, %r4, 14;
	and.b32  	%r33, %r245, 15;
	add.s32 	%r246, %r4, -1;
	and.b32  	%r34, %r246, 15;
	add.s32 	%r35, %r10, %r9;
	add.s32 	%r36, %r10, %r20;
	add.s32 	%r37, %r10, %r21;
	add.s32 	%r38, %r10, %r22;
	add.s32 	%r39, %r10, %r23;
	add.s32 	%r40, %r10, %r24;
	add.s32 	%r41, %r10, %r25;
	add.s32 	%r42, %r10, %r26;
	add.s32 	%r43, %r10, %r27;
	add.s32 	%r44, %r10, %r28;
	add.s32 	%r45, %r10, %r29;
	add.s32 	%r46, %r10, %r30;
	add.s32 	%r47, %r10, %r31;
	add.s32 	%r48, %r10, %r32;
	add.s32 	%r49, %r10, %r33;
	add.s32 	%r50, %r10, %r34;
	setp.lt.s32 	%p7, %r9, %r208;
	selp.b32 	%r247, 0, %r208, %p7;
	sub.s32 	%r51, %r9, %r247;
	add.s32 	%r248, %r9, 1;
	setp.lt.s32 	%p8, %r248, %r208;
	selp.b32 	%r249, 0, %r208, %p8;
	sub.s32 	%r52, %r248, %r249;
	add.s32 	%r250, %r9, 2;
	setp.lt.s32 	%p9, %r250, %r208;
	selp.b32 	%r251, 0, %r208, %p9;
	sub.s32 	%r53, %r250, %r251;
	add.s32 	%r252, %r9, 3;
	setp.lt.s32 	%p10, %r252, %r208;
	selp.b32 	%r253, 0, %r208, %p10;
	sub.s32 	%r54, %r252, %r253;
	add.s32 	%r254, %r9, 4;
	setp.lt.s32 	%p11, %r254, %r208;
	selp.b32 	%r255, 0, %r208, %p11;
	sub.s32 	%r55, %r254, %r255;
	add.s32 	%r256, %r9, 5;
	setp.lt.s32 	%p12, %r256, %r208;
	selp.b32 	%r257, 0, %r208, %p12;
	sub.s32 	%r56, %r256, %r257;
	add.s32 	%r258, %r9, 6;
	setp.lt.s32 	%p13, %r258, %r208;
	selp.b32 	%r259, 0, %r208, %p13;
	sub.s32 	%r57, %r258, %r259;
	add.s32 	%r260, %r9, 7;
	setp.lt.s32 	%p14, %r260, %r208;
	selp.b32 	%r261, 0, %r208, %p14;
	sub.s32 	%r58, %r260, %r261;
	add.s32 	%r262, %r9, 8;
	setp.lt.s32 	%p15, %r262, %r208;
	selp.b32 	%r263, 0, %r208, %p15;
	sub.s32 	%r59, %r262, %r263;
	add.s32 	%r264, %r9, 9;
	setp.lt.s32 	%p16, %r264, %r208;
	selp.b32 	%r265, 0, %r208, %p16;
	sub.s32 	%r60, %r264, %r265;
	add.s32 	%r266, %r9, 10;
	setp.lt.s32 	%p17, %r266, %r208;
	selp.b32 	%r267, 0, %r208, %p17;
	sub.s32 	%r61, %r266, %r267;
	add.s32 	%r268, %r9, 11;
	setp.lt.s32 	%p18, %r268, %r208;
	selp.b32 	%r269, 0, %r208, %p18;
	sub.s32 	%r62, %r268, %r269;
	add.s32 	%r270, %r9, 12;
	setp.lt.s32 	%p19, %r270, %r208;
	selp.b32 	%r271, 0, %r208, %p19;
	sub.s32 	%r63, %r270, %r271;
	add.s32 	%r272, %r9, 13;
	setp.lt.s32 	%p20, %r272, %r208;
	selp.b32 	%r273, 0, %r208, %p20;
	sub.s32 	%r64, %r272, %r273;
	add.s32 	%r274, %r9, 14;
	setp.lt.s32 	%p21, %r274, %r208;
	selp.b32 	%r275, 0, %r208, %p21;
	sub.s32 	%r65, %r274, %r275;
	add.s32 	%r276, %r9, 15;
	setp.lt.s32 	%p22, %r276, %r208;
	selp.b32 	%r277, 0, %r208, %p22;
	sub.s32 	%r66, %r276, %r277;
	shl.b32 	%r67, %r7, 4;
	mul.lo.s32 	%r68, %r7, 48;
	shl.b32 	%r69, %r7, 6;
	shl.b32 	%r70, %r7, 5;
	cvt.u16.u32 	%rs10, %r3;
	div.s16 	%rs11, 128, %rs10;
	cvt.s32.s16 	%r71, %rs11;
	and.b32  	%r72, %r1, 31;
	cvta.to.global.u64 	%rd2, %rd4;
	shr.u32 	%r73, %r7, 4;
	and.b32  	%r278, %r1, 15;
	mov.u32 	%r279, _ZZ9cuda_gemmIiLi128ELi1ELi1ELi4096ELi64ELi64ELi64ELi0ELi0EEviiiPT_S1_S1_iiiE11kron_fac_sh;
	mad.lo.s32 	%r74, %r278, 132, %r279;
	mov.b32 	%r583, 0;
	mov.pred 	%p88, -1;
	shl.b32 	%r435, %r72, 2;
	shl.b32 	%r438, %r35, 2;
	shl.b32 	%r441, %r36, 2;
	shl.b32 	%r444, %r37, 2;
	shl.b32 	%r447, %r38, 2;
	shl.b32 	%r450, %r39, 2;
	shl.b32 	%r453, %r40, 2;
	shl.b32 	%r456, %r41, 2;
	shl.b32 	%r459, %r42, 2;
	shl.b32 	%r462, %r43, 2;
	shl.b32 	%r465, %r44, 2;
	shl.b32 	%r468, %r45, 2;
	shl.b32 	%r471, %r46, 2;
	shl.b32 	%r474, %r47, 2;
	shl.b32 	%r477, %r48, 2;
	shl.b32 	%r480, %r49, 2;
	shl.b32 	%r483, %r50, 2;
$L__BB244_7:
	mov.pred 	%p1, %p88;
	ld.param.u32 	%r577, [_Z9cuda_gemmIiLi128ELi1ELi1ELi4096ELi64ELi64ELi64ELi0ELi0EEviiiPT_S1_S1_iii_param_2];
	mov.u32 	%r280, %tid.x;
	shl.b32 	%r76, %r280, 2;
	setp.eq.s16 	%p23, %rs2, 2;
	mov.u32 	%r281, %ctaid.x;
	shl.b32 	%r282, %r281, 12;
	mov.u32 	%r283, %ctaid.z;
	shl.b32 	%r284, %r283, 6;
	add.s32 	%r285, %r284, %r282;
	mov.u32 	%r286, %ctaid.y;
	mad.lo.s32 	%r287, %r286, %r577, %r285;
	add.s32 	%r77, %r287, %r583;
	mov.u32 	%r584, %r76;
	@%p23 bra 	$L__BB244_11;
	add.s32 	%r584, %r76, %r8;
	setp.eq.s16 	%p24, %rs2, 3;
	and.b32  	%r288, %r76, 28;
	mov.u32 	%r289, %tid.x;
	shr.u32 	%r290, %r289, 3;
	mad.lo.s32 	%r291, %r290, %r208, %r288;
	add.s32 	%r292, %r77, %r291;
	mul.wide.s32 	%rd7, %r292, 4;
	add.s64 	%rd8, %rd1, %rd7;
	ld.global.v4.u32 	{%r293, %r294, %r295, %r296}, [%rd8];
	shl.b32 	%r297, %r76, 2;
	mov.u32 	%r298, _ZZ9cuda_gemmIiLi128ELi1ELi1ELi4096ELi64ELi64ELi64ELi0ELi0EEviiiPT_S1_S1_iiiE3Ash;
	add.s32 	%r299, %r298, %r297;
	st.shared.v4.u32 	[%r299], {%r293, %r294, %r295, %r296};
	@%p24 bra 	$L__BB244_11;
	add.s32 	%r300, %r76, %r8;
	add.s32 	%r584, %r300, %r8;
	setp.eq.s16 	%p25, %rs2, 0;
	and.b32  	%r301, %r300, 28;
	shr.u32 	%r302, %r300, 5;
	mad.lo.s32 	%r303, %r302, %r208, %r301;
	add.s32 	%r304, %r77, %r303;
	mul.wide.s32 	%rd9, %r304, 4;
	add.s64 	%rd10, %rd1, %rd9;
	ld.global.v4.u32 	{%r305, %r306, %r307, %r308}, [%rd10];
	shl.b32 	%r309, %r76, 2;
	mov.u32 	%r310, _ZZ9cuda_gemmIiLi128ELi1ELi1ELi4096ELi64ELi64ELi64ELi0ELi0EEviiiPT_S1_S1_iiiE3Ash;
	add.s32 	%r311, %r310, %r309;
	shl.b32 	%r312, %r8, 2;
	add.s32 	%r313, %r311, %r312;
	st.shared.v4.u32 	[%r313], {%r305, %r306, %r307, %r308};
	@%p25 bra 	$L__BB244_11;
	add.s32 	%r314, %r76, %r8;
	add.s32 	%r315, %r314, %r8;
	add.s32 	%r584, %r315, %r8;
	and.b32  	%r316, %r315, 28;
	shr.u32 	%r317, %r315, 5;
	mad.lo.s32 	%r318, %r317, %r208, %r316;
	add.s32 	%r319, %r77, %r318;
	mul.wide.s32 	%rd11, %r319, 4;
	add.s64 	%rd12, %rd1, %rd11;
	ld.global.v4.u32 	{%r320, %r321, %r322, %r323}, [%rd12];
	shl.b32 	%r324, %r76, 2;
	mov.u32 	%r325, _ZZ9cuda_gemmIiLi128ELi1ELi1ELi4096ELi64ELi64ELi64ELi0ELi0EEviiiPT_S1_S1_iiiE3Ash;
	add.s32 	%r326, %r325, %r324;
	shl.b32 	%r327, %r8, 2;
	add.s32 	%r328, %r326, %r327;
	add.s32 	%r329, %r328, %r327;
	st.shared.v4.u32 	[%r329], {%r320, %r321, %r322, %r323};
$L__BB244_11:
	mov.u32 	%r330, %ntid.x;
	mad.lo.s32 	%r588, %r330, 12, %r584;
	shl.b32 	%r331, %r330, 3;
	add.s32 	%r587, %r331, %r584;
	add.s32 	%r586, %r8, %r584;
	shl.b32 	%r332, %r584, 2;
	mov.u32 	%r333, _ZZ9cuda_gemmIiLi128ELi1ELi1ELi4096ELi64ELi64ELi64ELi0ELi0EEviiiPT_S1_S1_iiiE3Ash;
	add.s32 	%r585, %r333, %r332;
$L__BB244_12:
	shr.u32 	%r334, %r584, 5;
	and.b32  	%r335, %r584, 28;
	add.s32 	%r336, %r77, %r335;
	mad.lo.s32 	%r337, %r334, %r208, %r336;
	mul.wide.s32 	%rd13, %r337, 4;
	add.s64 	%rd14, %rd1, %rd13;
	ld.global.v4.u32 	{%r338, %r339, %r340, %r341}, [%rd14];
	st.shared.v4.u32 	[%r585], {%r338, %r339, %r340, %r341};
	add.s32 	%r342, %r584, %r8;
	shr.u32 	%r343, %r586, 5;
	and.b32  	%r344, %r586, 28;
	add.s32 	%r345, %r77, %r344;
	mad.lo.s32 	%r346, %r343, %r208, %r345;
	mul.wide.s32 	%rd15, %r346, 4;
	add.s64 	%rd16, %rd1, %rd15;
	ld.global.v4.u32 	{%r347, %r348, %r349, %r350}, [%rd16];
	add.s32 	%r351, %r585, %r67;
	st.shared.v4.u32 	[%r351], {%r347, %r348, %r349, %r350};
	add.s32 	%r352, %r342, %r8;
	shr.u32 	%r353, %r587, 5;
	and.b32  	%r354, %r587, 28;
	add.s32 	%r355, %r77, %r354;
	mad.lo.s32 	%r356, %r353, %r208, %r355;
	mul.wide.s32 	%rd17, %r356, 4;
	add.s64 	%rd18, %rd1, %rd17;
	ld.global.v4.u32 	{%r357, %r358, %r359, %r360}, [%rd18];
	add.s32 	%r361, %r585, %r70;
	st.shared.v4.u32 	[%r361], {%r357, %r358, %r359, %r360};
	add.s32 	%r362, %r352, %r8;
	shr.u32 	%r363, %r588, 5;
	and.b32  	%r364, %r588, 28;
	add.s32 	%r365, %r77, %r364;
	mad.lo.s32 	%r366, %r363, %r208, %r365;
	mul.wide.s32 	%rd19, %r366, 4;
	add.s64 	%rd20, %rd1, %rd19;
	ld.global.v4.u32 	{%r367, %r368, %r369, %r370}, [%rd20];
	add.s32 	%r371, %r585, %r68;
	st.shared.v4.u32 	[%r371], {%r367, %r368, %r369, %r370};
	add.s32 	%r584, %r362, %r8;
	add.s32 	%r588, %r588, %r67;
	add.s32 	%r587, %r587, %r67;
	add.s32 	%r586, %r586, %r67;
	add.s32 	%r585, %r585, %r69;
	setp.lt.u32 	%p26, %r584, 2048;
	@%p26 bra 	$L__BB244_12;
	mov.u32 	%r373, %ctaid.z;
	shl.b32 	%r374, %r373, 6;
	add.s32 	%r96, %r583, %r374;
	mov.b32 	%r590, 0;
$L__BB244_14:
	mov.u32 	%r97, %r590;
	mov.u32 	%r375, %tid.x;
	shr.u32 	%r591, %r375, 4;
	and.b32  	%r376, %r375, 15;
	add.s32 	%r99, %r97, %r376;
$L__BB244_15:
	add.s32 	%r377, %r96, %r591;
	mad.lo.s32 	%r378, %r377, %r207, %r99;
	mul.wide.s32 	%rd21, %r378, 4;
	add.s64 	%rd22, %rd2, %rd21;
	ld.global.u32 	%r379, [%rd22];
	shl.b32 	%r380, %r591, 2;
	add.s32 	%r381, %r74, %r380;
	st.shared.u32 	[%r381], %r379;
	add.s32 	%r591, %r591, %r73;
	setp.lt.u32 	%p27, %r591, 32;
	@%p27 bra 	$L__BB244_15;
	setp.lt.s32 	%p28, %r2, 1;
	bar.sync 	0;
	@%p28 bra 	$L__BB244_89;
	mov.b32 	%r592, 0;
$L__BB244_18:
	setp.ge.s32 	%p29, %r5, %r11;
	add.s32 	%r103, %r592, %r4;
	shl.b32 	%r383, %r103, 5;
	or.b32  	%r384, %r383, %r10;
	add.s32 	%r385, %r384, %r9;
	shl.b32 	%r386, %r385, 2;
	mov.u32 	%r387, _ZZ9cuda_gemmIiLi128ELi1ELi1ELi4096ELi64ELi64ELi64ELi0ELi0EEviiiPT_S1_S1_iiiE3Ash;
	add.s32 	%r388, %r387, %r386;
	ld.shared.u32 	%r104, [%r388];
	add.s32 	%r389, %r384, %r20;
	shl.b32 	%r390, %r389, 2;
	add.s32 	%r391, %r387, %r390;
	ld.shared.u32 	%r105, [%r391];
	add.s32 	%r392, %r384, %r21;
	shl.b32 	%r393, %r392, 2;
	add.s32 	%r394, %r387, %r393;
	ld.shared.u32 	%r106, [%r394];
	add.s32 	%r395, %r384, %r22;
	shl.b32 	%r396, %r395, 2;
	add.s32 	%r397, %r387, %r396;
	ld.shared.u32 	%r107, [%r397];
	add.s32 	%r398, %r384, %r23;
	shl.b32 	%r399, %r398, 2;
	add.s32 	%r400, %r387, %r399;
	ld.shared.u32 	%r108, [%r400];
	add.s32 	%r401, %r384, %r24;
	shl.b32 	%r402, %r401, 2;
	add.s32 	%r403, %r387, %r402;
	ld.shared.u32 	%r109, [%r403];
	add.s32 	%r404, %r384, %r25;
	shl.b32 	%r405, %r404, 2;
	add.s32 	%r406, %r387, %r405;
	ld.shared.u32 	%r110, [%r406];
	add.s32 	%r407, %r384, %r26;
	shl.b32 	%r408, %r407, 2;
	add.s32 	%r409, %r387, %r408;
	ld.shared.u32 	%r111, [%r409];
	add.s32 	%r410, %r384, %r27;
	shl.b32 	%r411, %r410, 2;
	add.s32 	%r412, %r387, %r411;
	ld.shared.u32 	%r112, [%r412];
	add.s32 	%r413, %r384, %r28;
	shl.b32 	%r414, %r413, 2;
	add.s32 	%r415, %r387, %r414;
	ld.shared.u32 	%r113, [%r415];
	add.s32 	%r416, %r384, %r29;
	shl.b32 	%r417, %r416, 2;
	add.s32 	%r418, %r387, %r417;
	ld.shared.u32 	%r114, [%r418];
	add.s32 	%r419, %r384, %r30;
	shl.b32 	%r420, %r419, 2;
	add.s32 	%r421, %r387, %r420;
	ld.shared.u32 	%r115, [%r421];
	add.s32 	%r422, %r384, %r31;
	shl.b32 	%r423, %r422, 2;
	add.s32 	%r424, %r387, %r423;
	ld.shared.u32 	%r116, [%r424];
	add.s32 	%r425, %r384, %r32;
	shl.b32 	%r426, %r425, 2;
	add.s32 	%r427, %r387, %r426;
	ld.shared.u32 	%r117, [%r427];
	add.s32 	%r428, %r384, %r33;
	shl.b32 	%r429, %r428, 2;
	add.s32 	%r430, %r387, %r429;
	ld.shared.u32 	%r118, [%r430];
	add.s32 	%r431, %r384, %r34;
	shl.b32 	%r432, %r431, 2;
	add.s32 	%r433, %r387, %r432;
	ld.shared.u32 	%r119, [%r433];
	@%p29 bra 	$L__BB244_88;
	mov.u32 	%r593, %r5;
$L__BB244_20:
	setp.gt.u32 	%p30, %r208, 64;
	mov.u32 	%r434, _ZZ9cuda_gemmIiLi128ELi1ELi1ELi4096ELi64ELi64ELi64ELi0ELi0EEviiiPT_S1_S1_iiiE11kron_fac_sh;
	mad.lo.s32 	%r121, %r593, 132, %r434;
	add.s32 	%r436, %r121, %r435;
	ld.shared.u32 	%r122, [%r436];
	@%p30 bra 	$L__BB244_53;
	setp.eq.s32 	%p47, %r208, 0;
	mov.b32 	%r595, 0;
	@%p47 bra 	$L__BB244_23;
	shfl.sync.idx.b32	%r487|%p48, %r122, %r51, 31, -1;
	mul.lo.s32 	%r595, %r487, %r104;
$L__BB244_23:
	setp.lt.s32 	%p49, %r208, 2;
	@%p49 bra 	$L__BB244_25;
	shfl.sync.idx.b32	%r488|%p50, %r122, %r52, 31, -1;
	mad.lo.s32 	%r595, %r488, %r105, %r595;
$L__BB244_25:
	setp.lt.s32 	%p51, %r208, 3;
	@%p51 bra 	$L__BB244_27;
	shfl.sync.idx.b32	%r489|%p52, %r122, %r53, 31, -1;
	mad.lo.s32 	%r595, %r489, %r106, %r595;
$L__BB244_27:
	setp.lt.s32 	%p53, %r208, 4;
	@%p53 bra 	$L__BB244_29;
	shfl.sync.idx.b32	%r490|%p54, %r122, %r54, 31, -1;
	mad.lo.s32 	%r595, %r490, %r107, %r595;
$L__BB244_29:
	setp.lt.s32 	%p55, %r208, 5;
	@%p55 bra 	$L__BB244_31;
	shfl.sync.idx.b32	%r491|%p56, %r122, %r55, 31, -1;
	mad.lo.s32 	%r595, %r491, %r108, %r595;
$L__BB244_31:
	setp.lt.s32 	%p57, %r208, 6;
	@%p57 bra 	$L__BB244_33;
	shfl.sync.idx.b32	%r492|%p58, %r122, %r56, 31, -1;
	mad.lo.s32 	%r595, %r492, %r109, %r595;
$L__BB244_33:
	setp.lt.s32 	%p59, %r208, 7;
	@%p59 bra 	$L__BB244_35;
	shfl.sync.idx.b32	%r493|%p60, %r122, %r57, 31, -1;
	mad.lo.s32 	%r595, %r493, %r110, %r595;
$L__BB244_35:
	setp.lt.s32 	%p61, %r208, 8;
	@%p61 bra 	$L__BB244_37;
	shfl.sync.idx.b32	%r494|%p62, %r122, %r58, 31, -1;
	mad.lo.s32 	%r595, %r494, %r111, %r595;
$L__BB244_37:
	setp.lt.s32 	%p63, %r208, 9;
	@%p63 bra 	$L__BB244_39;
	shfl.sync.idx.b32	%r495|%p64, %r122, %r59, 31, -1;
	mad.lo.s32 	%r595, %r495, %r112, %r595;
$L__BB244_39:
	setp.lt.s32 	%p65, %r208, 10;
	@%p65 bra 	$L__BB244_41;
	shfl.sync.idx.b32	%r496|%p66, %r122, %r60, 31, -1;
	mad.lo.s32 	%r595, %r496, %r113, %r595;
$L__BB244_41:
	setp.lt.s32 	%p67, %r208, 11;
	@%p67 bra 	$L__BB244_43;
	shfl.sync.idx.b32	%r497|%p68, %r122, %r61, 31, -1;
	mad.lo.s32 	%r595, %r497, %r114, %r595;
$L__BB244_43:
	setp.lt.s32 	%p69, %r208, 12;
	@%p69 bra 	$L__BB244_45;
	shfl.sync.idx.b32	%r498|%p70, %r122, %r62, 31, -1;
	mad.lo.s32 	%r595, %r498, %r115, %r595;
$L__BB244_45:
	setp.lt.s32 	%p71, %r208, 13;
	@%p71 bra 	$L__BB244_47;
	shfl.sync.idx.b32	%r499|%p72, %r122, %r63, 31, -1;
	mad.lo.s32 	%r595, %r499, %r116, %r595;
$L__BB244_47:
	setp.lt.s32 	%p73, %r208, 14;
	@%p73 bra 	$L__BB244_49;
	shfl.sync.idx.b32	%r500|%p74, %r122, %r64, 31, -1;
	mad.lo.s32 	%r595, %r500, %r117, %r595;
$L__BB244_49:
	setp.lt.s32 	%p75, %r208, 15;
	@%p75 bra 	$L__BB244_51;
	shfl.sync.idx.b32	%r501|%p76, %r122, %r65, 31, -1;
	mad.lo.s32 	%r595, %r501, %r118, %r595;
$L__BB244_51:
	setp.lt.s32 	%p77, %r208, 16;
	@%p77 bra 	$L__BB244_85;
	shfl.sync.idx.b32	%r502|%p78, %r122, %r66, 31, -1;
	mad.lo.s32 	%r595, %r502, %r119, %r595;
	bra.uni 	$L__BB244_85;
$L__BB244_53:
	setp.lt.s32 	%p31, %r208, 1;
	mov.b32 	%r595, 0;
	@%p31 bra 	$L__BB244_55;
	add.s32 	%r439, %r121, %r438;
	ld.shared.u32 	%r440, [%r439];
	mul.lo.s32 	%r595, %r440, %r104;
$L__BB244_55:
	setp.lt.s32 	%p32, %r208, 2;
	@%p32 bra 	$L__BB244_57;
	add.s32 	%r442, %r121, %r441;
	ld.shared.u32 	%r443, [%r442];
	mad.lo.s32 	%r595, %r443, %r105, %r595;
$L__BB244_57:
	setp.lt.s32 	%p33, %r208, 3;
	@%p33 bra 	$L__BB244_59;
	add.s32 	%r445, %r121, %r444;
	ld.shared.u32 	%r446, [%r445];
	mad.lo.s32 	%r595, %r446, %r106, %r595;
$L__BB244_59:
	setp.lt.s32 	%p34, %r208, 4;
	@%p34 bra 	$L__BB244_61;
	add.s32 	%r448, %r121, %r447;
	ld.shared.u32 	%r449, [%r448];
	mad.lo.s32 	%r595, %r449, %r107, %r595;
$L__BB244_61:
	setp.lt.s32 	%p35, %r208, 5;
	@%p35 bra 	$L__BB244_63;
	add.s32 	%r451, %r121, %r450;
	ld.shared.u32 	%r452, [%r451];
	mad.lo.s32 	%r595, %r452, %r108, %r595;
$L__BB244_63:
	setp.lt.s32 	%p36, %r208, 6;
	@%p36 bra 	$L__BB244_65;
	add.s32 	%r454, %r121, %r453;
	ld.shared.u32 	%r455, [%r454];
	mad.lo.s32 	%r595, %r455, %r109, %r595;
$L__BB244_65:
	setp.lt.s32 	%p37, %r208, 7;
	@%p37 bra 	$L__BB244_67;
	add.s32 	%r457, %r121, %r456;
	ld.shared.u32 	%r458, [%r457];
	mad.lo.s32 	%r595, %r458, %r110, %r595;
$L__BB244_67:
	setp.lt.s32 	%p38, %r208, 8;
	@%p38 bra 	$L__BB244_69;
	add.s32 	%r460, %r121, %r459;
	ld.shared.u32 	%r461, [%r460];
	mad.lo.s32 	%r595, %r461, %r111, %r595;
$L__BB244_69:
	setp.lt.s32 	%p39, %r208, 9;
	@%p39 bra 	$L__BB244_71;
	add.s32 	%r463, %r121, %r462;
	ld.shared.u32 	%r464, [%r463];
	mad.lo.s32 	%r595, %r464, %r112, %r595;
$L__BB244_71:
	setp.lt.s32 	%p40, %r208, 10;
	@%p40 bra 	$L__BB244_73;
	add.s32 	%r466, %r121, %r465;
	ld.shared.u32 	%r467, [%r466];
	mad.lo.s32 	%r595, %r467, %r113, %r595;
$L__BB244_73:
	setp.lt.s32 	%p41, %r208, 11;
	@%p41 bra 	$L__BB244_75;
	add.s32 	%r469, %r121, %r468;
	ld.shared.u32 	%r470, [%r469];
	mad.lo.s32 	%r595, %r470, %r114, %r595;
$L__BB244_75:
	setp.lt.s32 	%p42, %r208, 12;
	@%p42 bra 	$L__BB244_77;
	add.s32 	%r472, %r121, %r471;
	ld.shared.u32 	%r473, [%r472];
	mad.lo.s32 	%r595, %r473, %r115, %r595;
$L__BB244_77:
	setp.lt.s32 	%p43, %r208, 13;
	@%p43 bra 	$L__BB244_79;
	add.s32 	%r475, %r121, %r474;
	ld.shared.u32 	%r476, [%r475];
	mad.lo.s32 	%r595, %r476, %r116, %r595;
$L__BB244_79:
	setp.lt.s32 	%p44, %r208, 14;
	@%p44 bra 	$L__BB244_81;
	add.s32 	%r478, %r121, %r477;
	ld.shared.u32 	%r479, [%r478];
	mad.lo.s32 	%r595, %r479, %r117, %r595;
$L__BB244_81:
	setp.lt.s32 	%p45, %r208, 15;
	@%p45 bra 	$L__BB244_83;
	add.s32 	%r481, %r121, %r480;
	ld.shared.u32 	%r482, [%r481];
	mad.lo.s32 	%r595, %r482, %r118, %r595;
$L__BB244_83:
	setp.lt.s32 	%p46, %r208, 16;
	@%p46 bra 	$L__BB244_85;
	add.s32 	%r484, %r121, %r483;
	ld.shared.u32 	%r485, [%r484];
	mad.lo.s32 	%r595, %r485, %r119, %r595;
$L__BB244_85:
	setp.ne.s32 	%p79, %r6, 0;
	add.s32 	%r503, %r593, %r97;
	mad.lo.s32 	%r186, %r503, %r2, %r103;
	shfl.sync.down.b32	%r504|%p80, %r595, 1, 7711, -1;
	add.s32 	%r187, %r504, %r595;
	@%p79 bra 	$L__BB244_87;
	shl.b32 	%r505, %r186, 2;
	mov.u32 	%r506, _ZZ9cuda_gemmIiLi128ELi1ELi1ELi4096ELi64ELi64ELi64ELi0ELi0EEviiiPT_S1_S1_iiiE3Csh;
	add.s32 	%r507, %r506, %r505;
	ld.shared.u32 	%r508, [%r507];
	add.s32 	%r509, %r508, %r187;
	st.shared.u32 	[%r507], %r509;
$L__BB244_87:
	add.s32 	%r593, %r593, %r71;
	setp.lt.s32 	%p81, %r593, %r11;
	@%p81 bra 	$L__BB244_20;
$L__BB244_88:
	add.s32 	%r592, %r592, %r3;
	setp.lt.s32 	%p82, %r592, %r2;
	@%p82 bra 	$L__BB244_18;
$L__BB244_89:
	add.s32 	%r590, %r97, 16;
	setp.lt.u32 	%p83, %r97, 48;
	@%p83 bra 	$L__BB244_14;
	mov.b32 	%r583, 32;
	mov.pred 	%p88, 0;
	@%p1 bra 	$L__BB244_7;
	ld.param.u64 	%rd33, [_Z9cuda_gemmIiLi128ELi1ELi1ELi4096ELi64ELi64ELi64ELi0ELi0EEviiiPT_S1_S1_iii_param_5];
	ld.param.u32 	%r578, [_Z9cuda_gemmIiLi128ELi1ELi1ELi4096ELi64ELi64ELi64ELi0ELi0EEviiiPT_S1_S1_iii_param_2];
	ld.param.u32 	%r576, [_Z9cuda_gemmIiLi128ELi1ELi1ELi4096ELi64ELi64ELi64ELi0ELi0EEviiiPT_S1_S1_iii_param_1];
	cvta.to.global.u64 	%rd3, %rd33;
	bar.sync 	0;
	mov.u32 	%r511, %ctaid.y;
	mov.u32 	%r512, %ctaid.x;
	mul.lo.s32 	%r513, %r2, %r512;
	mad.lo.s32 	%r191, %r511, %r576, %r513;
	div.s32 	%r192, %r578, %r208;
	mov.u32 	%r514, %tid.x;
	shl.b32 	%r627, %r514, 2;
	xor.b32  	%r515, %r627, 4095;
	sub.s32 	%r516, %r515, %r8;
	div.u32 	%r517, %r516, %r8;
	and.b32  	%r194, %r517, 3;
	setp.eq.s32 	%p85, %r194, 2;
	@%p85 bra 	$L__BB244_94;
	mov.b32 	%r626, 0;
$L__BB244_93:
	.pragma "nounroll";
	div.s32 	%r519, %r627, %r2;
	mad.lo.s32 	%r520, %r192, %r519, %r191;
	mul.lo.s32 	%r521, %r519, %r2;
	sub.s32 	%r522, %r627, %r521;
	add.s32 	%r523, %r520, %r522;
	mul.wide.s32 	%rd23, %r523, 4;
	add.s64 	%rd24, %rd3, %rd23;
	shl.b32 	%r524, %r627, 2;
	mov.u32 	%r525, _ZZ9cuda_gemmIiLi128ELi1ELi1ELi4096ELi64ELi64ELi64ELi0ELi0EEviiiPT_S1_S1_iiiE3Csh;
	add.s32 	%r526, %r525, %r524;
	ld.shared.v4.u32 	{%r527, %r528, %r529, %r530}, [%r526];
	st.global.v4.u32 	[%rd24], {%r527, %r528, %r529, %r530};
	add.s32 	%r627, %r627, %r8;
	add.s32 	%r626, %r626, 1;
	xor.b32  	%r531, %r194, %r626;
	setp.ne.s32 	%p86, %r531, 2;
	@%p86 bra 	$L__BB244_93;
$L__BB244_94:
	shl.b32 	%r532, %r627, 2;
	mov.u32 	%r533, _ZZ9cuda_gemmIiLi128ELi1ELi1ELi4096ELi64ELi64ELi64ELi0ELi0EEviiiPT_S1_S1_iiiE3Csh;
	add.s32 	%r628, %r533, %r532;
$L__BB244_95:
	div.s32 	%r534, %r627, %r2;
	mad.lo.s32 	%r535, %r192, %r534, %r191;
	mul.lo.s32 	%r536, %r534, %r2;
	sub.s32 	%r537, %r627, %r536;
	add.s32 	%r538, %r535, %r537;
	mul.wide.s32 	%rd25, %r538, 4;
	add.s64 	%rd26, %rd3, %rd25;
	ld.shared.v4.u32 	{%r539, %r540, %r541, %r542}, [%r628];
	st.global.v4.u32 	[%rd26], {%r539, %r540, %r541, %r542};
	add.s32 	%r543, %r8, %r627;
	div.s32 	%r544, %r543, %r2;
	mad.lo.s32 	%r545, %r192, %r544, %r191;
	mul.lo.s32 	%r546, %r544, %r2;
	sub.s32 	%r547, %r543, %r546;
	add.s32 	%r548, %r545, %r547;
	mul.wide.s32 	%rd27, %r548, 4;
	add.s64 	%rd28, %rd3, %rd27;
	add.s32 	%r549, %r628, %r67;
	ld.shared.v4.u32 	{%r550, %r551, %r552, %r553}, [%r549];
	st.global.v4.u32 	[%rd28], {%r550, %r551, %r552, %r553};
	add.s32 	%r554, %r8, %r543;
	div.s32 	%r555, %r554, %r2;
	mad.lo.s32 	%r556, %r192, %r555, %r191;
	mul.lo.s32 	%r557, %r555, %r2;
	sub.s32 	%r558, %r554, %r557;
	add.s32 	%r559, %r556, %r558;
	mul.wide.s32 	%rd29, %r559, 4;
	add.s64 	%rd30, %rd3, %rd29;
	add.s32 	%r560, %r628, %r70;
	ld.shared.v4.u32 	{%r561, %r562, %r563, %r564}, [%r560];
	st.global.v4.u32 	[%rd30], {%r561, %r562, %r563, %r564};
	add.s32 	%r565, %r8, %r554;
	div.s32 	%r566, %r565, %r2;
	mad.lo.s32 	%r567, %r192, %r566, %r191;
	mul.lo.s32 	%r568, %r566, %r2;
	sub.s32 	%r569, %r565, %r568;
	add.s32 	%r570, %r567, %r569;
	mul.wide.s32 	%rd31, %r570, 4;
	add.s64 	%rd32, %rd3, %rd31;
	add.s32 	%r571, %r628, %r68;
	ld.shared.v4.u32 	{%r572, %r573, %r574, %r575}, [%r571];
	st.global.v4.u32 	[%rd32], {%r572, %r573, %r574, %r575};
	add.s32 	%r628, %r628, %r69;
	add.s32 	%r627, %r8, %r565;
	setp.lt.u32 	%p87, %r627, 4096;
	@%p87 bra 	$L__BB244_95;
$L__BB244_96:
	ret;

}
	// .globl	_Z9cuda_gemmIiLi128ELi1ELi1ELi4096ELi64ELi64ELi64ELi0ELi1EEviiiPT_S1_S1_iii
.visible .entry _Z9cuda_gemmIiLi128ELi1ELi1ELi4096ELi64ELi64ELi64ELi0ELi1EEviiiPT_S1_S1_iii(
	.param .u32 _Z9cuda_gemmIiLi128ELi1ELi1ELi4096ELi64ELi64ELi64ELi0ELi1EEviiiPT_S1_S1_iii_param_0,
	.param .u32 _Z9cuda_gemmIiLi128ELi1ELi1ELi4096ELi64ELi64ELi64ELi0ELi1EEviiiPT_S1_S1_iii_param_1,
	.param .u32 _Z9cuda_gemmIiLi128ELi1ELi1ELi4096ELi64ELi64ELi64ELi0ELi1EEviiiPT_S1_S1_iii_param_2,
	.param .u64 .ptr .align 1 _Z9cuda_gemmIiLi128ELi1ELi1ELi4096ELi64ELi64ELi64ELi0ELi1EEviiiPT_S1_S1_iii_param_3,
	.param .u64 .ptr .align 1 _Z9cuda_gemmIiLi128ELi1ELi1ELi4096ELi64ELi64ELi64ELi0ELi1EEviiiPT_S1_S1_iii_param_4,
	.param .u64 .ptr .align 1 _Z9cuda_gemmIiLi128ELi1ELi1ELi4096ELi64ELi64ELi64ELi0ELi1EEviiiPT_S1_S1_iii_param_5,
	.param .u32 _Z9cuda_gemmIiLi128ELi1ELi1ELi4096ELi64ELi64ELi64ELi0ELi1EEviiiPT_S1_S1_iii_param_6,
	.param .u32 _Z9cuda_gemmIiLi128ELi1ELi1ELi4096ELi64ELi64ELi64ELi0ELi1EEviiiPT_S1_S1_iii_param_7,
	.param .u32 _Z9cuda_gemmIiLi128ELi1ELi1ELi4096ELi64ELi64ELi64ELi0ELi1EEviiiPT_S1_S1_iii_param_8
)
.maxntid 128
{
	.reg .pred 	%p<37>;
	.reg .b16 	%rs<10>;
	.reg .b32 	%r<445>;
	.reg .b64 	%rd<34>;
	// demoted variable
	.shared .align 128 .b8 _ZZ9cuda_gemmIiLi128ELi1ELi1ELi4096ELi64ELi64ELi64ELi0ELi1EEviiiPT_S1_S1_iiiE11kron_fac_sh[2112];
	// demoted variable
	.shared .align 128 .b8 _ZZ9cuda_gemmIiLi128ELi1ELi1ELi4096ELi64ELi64ELi64ELi0ELi1EEviiiPT_S1_S1_iiiE3Ash[8192];
	// demoted variable
	.shared .align 128 .b8 _ZZ9cuda_gemmIiLi128ELi1ELi1ELi4096ELi64ELi64ELi64ELi0ELi1EEviiiPT_S1_S1_iiiE3Csh[16384];
	ld.param.u64 	%rd6, [_Z9cuda_gemmIiLi128ELi1ELi1ELi4096ELi64ELi64ELi64ELi0ELi1EEviiiPT_S1_S1_iii_param_3];
	ld.param.u64 	%rd4, [_Z9cuda_gemmIiLi128ELi1ELi1ELi4096ELi64ELi64ELi64ELi0ELi1EEviiiPT_S1_S1_iii_param_4];
	cvta.to.global.u64 	%rd1, %rd6;
	mov.u32 	%r1, %tid.x;
	mov.u32 	%r2, %ctaid.z;
	shr.u32 	%r3, %r1, 1;
	mov.u32 	%r4, %ctaid.y;
	mov.u32 	%r130, %nctaid.y;
	setp.ge.u32 	%p2, %r4, %r130;
	@%p2 bra 	$L__BB245_27;
	ld.param.u32 	%r421, [_Z9cuda_gemmIiLi128ELi1ELi1ELi4096ELi64ELi64ELi64ELi0ELi1EEviiiPT_S1_S1_iii_param_2];
	and.b32  	%r5, %r1, 1;
	mov.u32 	%r6, %ntid.x;
	shl.b32 	%r439, %r1, 2;
	shl.b32 	%r8, %r6, 2;
	and.b32  	%r9, %r1, 15;
	shr.s32 	%r131, %r421, 31;
	shr.u32 	%r132, %r131, 26;
	add.s32 	%r133, %r421, %r132;
	shr.s32 	%r10, %r133, 6;
	add.s32 	%r134, %r1, %r6;
	cvt.u16.u32 	%rs3, %r134;
	xor.b16  	%rs4, %rs3, 4095;
	cvt.u16.u32 	%rs5, %r6;
	div.u16 	%rs6, %rs4, %rs5;
	and.b16  	%rs1, %rs6, 3;
	setp.eq.s16 	%p3, %rs1, 2;
	mov.u32 	%r425, %r1;
	@%p3 bra 	$L__BB245_4;
	cvt.u32.u16 	%r11, %rs1;
	mov.b32 	%r424, 0;
	mov.u32 	%r425, %r1;
$L__BB245_3:
	.pragma "nounroll";
	shl.b32 	%r136, %r425, 2;
	mov.u32 	%r137, _ZZ9cuda_gemmIiLi128ELi1ELi1ELi4096ELi64ELi64ELi64ELi0ELi1EEviiiPT_S1_S1_iiiE3Csh;
	add.s32 	%r138, %r137, %r136;
	mov.b32 	%r139, 0;
	st.shared.u32 	[%r138], %r139;
	add.s32 	%r425, %r425, %r6;
	add.s32 	%r424, %r424, 1;
	xor.b32  	%r140, %r424, %r11;
	setp.ne.s32 	%p4, %r140, 2;
	@%p4 bra 	$L__BB245_3;
$L__BB245_4:
	mov.u32 	%r142, _ZZ9cuda_gemmIiLi128ELi1ELi1ELi4096ELi64ELi64ELi64ELi0ELi1EEviiiPT_S1_S1_iiiE3Csh;
$L__BB245_5:
	shl.b32 	%r141, %r425, 2;
	add.s32 	%r143, %r142, %r141;
	mov.b32 	%r144, 0;
	st.shared.u32 	[%r143], %r144;
	add.s32 	%r145, %r143, %r8;
	st.shared.u32 	[%r145], %r144;
	add.s32 	%r146, %r145, %r8;
	st.shared.u32 	[%r146], %r144;
	add.s32 	%r147, %r146, %r8;
	st.shared.u32 	[%r147], %r144;
	add.s32 	%r425, %r8, %r425;
	setp.lt.u32 	%p5, %r425, 4096;
	@%p5 bra 	$L__BB245_5;
	shl.b32 	%r149, %r5, 4;
	shl.b32 	%r150, %r3, 5;
	or.b32  	%r151, %r150, %r149;
	xor.b32  	%r152, %r439, 2047;
	sub.s32 	%r153, %r152, %r8;
	cvt.u16.u32 	%rs7, %r153;
	cvt.u16.u32 	%rs8, %r8;
	div.u16 	%rs9, %rs7, %rs8;
	and.b16  	%rs2, %rs9, 3;
	shl.b32 	%r154, %r439, 2;
	mov.u32 	%r155, _ZZ9cuda_gemmIiLi128ELi1ELi1ELi4096ELi64ELi64ELi64ELi0ELi1EEviiiPT_S1_S1_iiiE3Ash;
	add.s32 	%r19, %r155, %r154;
	add.s32 	%r20, %r439, %r8;
	shl.b32 	%r156, %r8, 2;
	add.s32 	%r21, %r19, %r156;
	add.s32 	%r22, %r20, %r8;
	and.b32  	%r157, %r3, 15;
	or.b32  	%r158, %r151, %r157;
	shl.b32 	%r159, %r158, 2;
	add.s32 	%r23, %r155, %r159;
	add.s32 	%r160, %r3, 1;
	and.b32  	%r161, %r160, 15;
	or.b32  	%r162, %r151, %r161;
	shl.b32 	%r163, %r162, 2;
	add.s32 	%r24, %r155, %r163;
	add.s32 	%r164, %r3, 2;
	and.b32  	%r165, %r164, 15;
	or.b32  	%r166, %r151, %r165;
	shl.b32 	%r167, %r166, 2;
	add.s32 	%r25, %r155, %r167;
	add.s32 	%r168, %r3, 3;
	and.b32  	%r169, %r168, 15;
	or.b32  	%r170, %r151, %r169;
	shl.b32 	%r171, %r170, 2;
	add.s32 	%r26, %r155, %r171;
	add.s32 	%r172, %r3, 4;
	and.b32  	%r173, %r172, 15;
	or.b32  	%r174, %r151, %r173;
	shl.b32 	%r175, %r174, 2;
	add.s32 	%r27, %r155, %r175;
	add.s32 	%r176, %r3, 5;
	and.b32  	%r177, %r176, 15;
	or.b32  	%r178, %r151, %r177;
	shl.b32 	%r179, %r178, 2;
	add.s32 	%r28, %r155, %r179;
	add.s32 	%r180, %r3, 6;
	and.b32  	%r181, %r180, 15;
	or.b32  	%r182, %r151, %r181;
	shl.b32 	%r183, %r182, 2;
	add.s32 	%r29, %r155, %r183;
	add.s32 	%r184, %r3, 7;
	and.b32  	%r185, %r184, 15;
	or.b32  	%r186, %r151, %r185;
	shl.b32 	%r187, %r186, 2;
	add.s32 	%r30, %r155, %r187;
	xor.b32  	%r188, %r157, 8;
	or.b32  	%r189, %r151, %r188;
	shl.b32 	%r190, %r189, 2;
	add.s32 	%r31, %r155, %r190;
	add.s32 	%r191, %r3, 9;
	and.b32  	%r192, %r191, 15;
	or.b32  	%r193, %r151, %r192;
	shl.b32 	%r194, %r193, 2;
	add.s32 	%r32, %r155, %r194;
	add.s32 	%r195, %r3, 10;
	and.b32  	%r196, %r195, 15;
	or.b32  	%r197, %r151, %r196;
	shl.b32 	%r198, %r197, 2;
	add.s32 	%r33, %r155, %r198;
	add.s32 	%r199, %r3, 11;
	and.b32  	%r200, %r199, 15;
	or.b32  	%r201, %r151, %r200;
	shl.b32 	%r202, %r201, 2;
	add.s32 	%r34, %r155, %r202;
	add.s32 	%r203, %r3, 12;
	and.b32  	%r204, %r203, 15;
	or.b32  	%r205, %r151, %r204;
	shl.b32 	%r206, %r205, 2;
	add.s32 	%r35, %r155, %r206;
	add.s32 	%r207, %r3, 13;
	and.b32  	%r208, %r207, 15;
	or.b32  	%r209, %r151, %r208;
	shl.b32 	%r210, %r209, 2;
	add.s32 	%r36, %r155, %r210;
	add.s32 	%r211, %r3, 14;
	and.b32  	%r212, %r211, 15;
	or.b32  	%r213, %r151, %r212;
	shl.b32 	%r214, %r213, 2;
	add.s32 	%r37, %r155, %r214;
	add.s32 	%r215, %r3, -1;
	and.b32  	%r216, %r215, 15;
	or.b32  	%r217, %r151, %r216;
	shl.b32 	%r218, %r217, 2;
	add.s32 	%r38, %r155, %r218;
	or.b32  	%r39, %r149, %r157;
	or.b32  	%r40, %r149, %r161;
	or.b32  	%r41, %r149, %r165;
	or.b32  	%r42, %r149, %r169;
	or.b32  	%r43, %r149, %r173;
	or.b32  	%r44, %r149, %r177;
	or.b32  	%r45, %r149, %r181;
	or.b32  	%r46, %r149, %r185;
	or.b32  	%r47, %r149, %r188;
	or.b32  	%r48, %r149, %r192;
	or.b32  	%r49, %r149, %r196;
	or.b32  	%r50, %r149, %r200;
	or.b32  	%r51, %r149, %r204;
	or.b32  	%r52, %r149, %r208;
	or.b32  	%r53, %r149, %r212;
	or.b32  	%r54, %r149, %r216;
	shl.b32 	%r55, %r6, 4;
	mul.lo.s32 	%r56, %r6, 48;
	shl.b32 	%r57, %r6, 6;
	shl.b32 	%r58, %r6, 5;
	cvta.to.global.u64 	%rd2, %rd4;
	and.b32  	%r220, %r439, 124;
	mov.u32 	%r221, _ZZ9cuda_gemmIiLi128ELi1ELi1ELi4096ELi64ELi64ELi64ELi0ELi1EEviiiPT_S1_S1_iiiE11kron_fac_sh;
	add.s32 	%r59, %r221, %r220;
	shr.u32 	%r60, %r6, 4;
	mad.lo.s32 	%r61, %r9, 132, %r221;
	shr.u32 	%r62, %r1, 4;
	mov.b32 	%r427, 0;
	mov.pred 	%p36, -1;
$L__BB245_7:
	mov.pred 	%p1, %p36;
	ld.param.u32 	%r422, [_Z9cuda_gemmIiLi128ELi1ELi1ELi4096ELi64ELi64ELi64ELi0ELi1EEviiiPT_S1_S1_iii_param_2];
	setp.eq.s16 	%p7, %rs2, 2;
	mov.u32 	%r222, %ctaid.x;
	shl.b32 	%r223, %r222, 12;
	mad.lo.s32 	%r224, %r4, %r422, %r223;
	add.s32 	%r64, %r224, %r427;
	mov.u32 	%r428, %r439;
	@%p7 bra 	$L__BB245_11;
	setp.eq.s16 	%p8, %rs2, 3;
	and.b32  	%r225, %r439, 28;
	mov.u32 	%r226, %tid.x;
	shr.u32 	%r227, %r226, 3;
	add.s32 	%r228, %r227, %r2;
	shl.b32 	%r229, %r228, 6;
	or.b32  	%r230, %r225, %r229;
	add.s32 	%r231, %r64, %r230;
	mul.wide.s32 	%rd7, %r231, 4;
	add.s64 	%rd8, %rd1, %rd7;
	ld.global.v4.u32 	{%r232, %r233, %r234, %r235}, [%rd8];
	st.shared.v4.u32 	[%r19], {%r232, %r233, %r234, %r235};
	mov.u32 	%r428, %r20;
	@%p8 bra 	$L__BB245_11;
	setp.eq.s16 	%p9, %rs2, 0;
	and.b32  	%r236, %r20, 28;
	shr.u32 	%r237, %r20, 5;
	add.s32 	%r238, %r237, %r2;
	shl.b32 	%r239, %r238, 6;
	or.b32  	%r240, %r236, %r239;
	add.s32 	%r241, %r64, %r240;
	mul.wide.s32 	%rd9, %r241, 4;
	add.s64 	%rd10, %rd1, %rd9;
	ld.global.v4.u32 	{%r242, %r243, %r244, %r245}, [%rd10];
	st.shared.v4.u32 	[%r21], {%r242, %r243, %r244, %r245};
	mov.u32 	%r428, %r22;
	@%p9 bra 	$L__BB245_11;
	add.s32 	%r428, %r22, %r8;
	and.b32  	%r246, %r22, 28;
	shr.u32 	%r247, %r22, 5;
	add.s32 	%r248, %r247, %r2;
	shl.b32 	%r249, %r248, 6;
	or.b32  	%r250, %r246, %r249;
	add.s32 	%r251, %r64, %r250;
	mul.wide.s32 	%rd11, %r251, 4;
	add.s64 	%rd12, %rd1, %rd11;
	ld.global.v4.u32 	{%r252, %r253, %r254, %r255}, [%rd12];
	shl.b32 	%r256, %r8, 2;
	add.s32 	%r257, %r21, %r256;
	st.shared.v4.u32 	[%r257], {%r252, %r253, %r254, %r255};
$L__BB245_11:
	mov.u32 	%r258, %ntid.x;
	mad.lo.s32 	%r432, %r258, 12, %r428;
	shl.b32 	%r259, %r258, 3;
	add.s32 	%r431, %r259, %r428;
	add.s32 	%r430, %r8, %r428;
	shl.b32 	%r260, %r428, 2;
	mov.u32 	%r261, _ZZ9cuda_gemmIiLi128ELi1ELi1ELi4096ELi64ELi64ELi64ELi0ELi1EEviiiPT_S1_S1_iiiE3Ash;
	add.s32 	%r429, %r261, %r260;
$L__BB245_12:
	shr.u32 	%r262, %r428, 5;
	add.s32 	%r263, %r262, %r2;
	shl.b32 	%r264, %r263, 6;
	and.b32  	%r265, %r428, 28;
	add.s32 	%r266, %r64, %r265;
	add.s32 	%r267, %r266, %r264;
	mul.wide.s32 	%rd13, %r267, 4;
	add.s64 	%rd14, %rd1, %rd13;
	ld.global.v4.u32 	{%r268, %r269, %r270, %r271}, [%rd14];
	st.shared.v4.u32 	[%r429], {%r268, %r269, %r270, %r271};
	add.s32 	%r272, %r428, %r8;
	shr.u32 	%r273, %r430, 5;
	add.s32 	%r274, %r273, %r2;
	shl.b32 	%r275, %r274, 6;
	and.b32  	%r276, %r430, 28;
	add.s32 	%r277, %r64, %r276;
	add.s32 	%r278, %r277, %r275;
	mul.wide.s32 	%rd15, %r278, 4;
	add.s64 	%rd16, %rd1, %rd15;
	ld.global.v4.u32 	{%r279, %r280, %r281, %r282}, [%rd16];
	add.s32 	%r283, %r429, %r55;
	st.shared.v4.u32 	[%r283], {%r279, %r280, %r281, %r282};
	add.s32 	%r284, %r272, %r8;
	shr.u32 	%r285, %r431, 5;
	add.s32 	%r286, %r285, %r2;
	shl.b32 	%r287, %r286, 6;
	and.b32  	%r288, %r431, 28;
	add.s32 	%r289, %r64, %r288;
	add.s32 	%r290, %r289, %r287;
	mul.wide.s32 	%rd17, %r290, 4;
	add.s64 	%rd18, %rd1, %rd17;
	ld.global.v4.u32 	{%r291, %r292, %r293, %r294}, [%rd18];
	add.s32 	%r295, %r429, %r58;
	st.shared.v4.u32 	[%r295], {%r291, %r292, %r293, %r294};
	add.s32 	%r296, %r284, %r8;
	shr.u32 	%r297, %r432, 5;
	add.s32 	%r298, %r297, %r2;
	shl.b32 	%r299, %r298, 6;
	and.b32  	%r300, %r432, 28;
	add.s32 	%r301, %r64, %r300;
	add.s32 	%r302, %r301, %r299;
	mul.wide.s32 	%rd19, %r302, 4;
	add.s64 	%rd20, %rd1, %rd19;
	ld.global.v4.u32 	{%r303, %r304, %r305, %r306}, [%rd20];
	add.s32 	%r307, %r429, %r56;
	st.shared.v4.u32 	[%r307], {%r303, %r304, %r305, %r306};
	add.s32 	%r428, %r296, %r8;
	add.s32 	%r432, %r432, %r55;
	add.s32 	%r431, %r431, %r55;
	add.s32 	%r430, %r430, %r55;
	add.s32 	%r429, %r429, %r57;
	setp.lt.u32 	%p10, %r428, 2048;
	@%p10 bra 	$L__BB245_12;
	shl.b32 	%r309, %r2, 6;
	add.s32 	%r81, %r427, %r309;
	mov.b32 	%r434, 0;
$L__BB245_14:
	add.s32 	%r83, %r9, %r434;
	mov.u32 	%r435, %r62;
$L__BB245_15:
	add.s32 	%r310, %r81, %r435;
	shl.b32 	%r311, %r310, 6;
	add.s32 	%r312, %r311, %r83;
	mul.wide.u32 	%rd21, %r312, 4;
	add.s64 	%rd22, %rd2, %rd21;
	ld.global.u32 	%r313, [%rd22];
	shl.b32 	%r314, %r435, 2;
	add.s32 	%r315, %r61, %r314;
	st.shared.u32 	[%r315], %r313;
	add.s32 	%r435, %r435, %r60;
	setp.lt.u32 	%p11, %r435, 32;
	@%p11 bra 	$L__BB245_15;
	bar.sync 	0;
	ld.shared.u32 	%r86, [%r23];
	ld.shared.u32 	%r87, [%r24];
	ld.shared.u32 	%r88, [%r25];
	ld.shared.u32 	%r89, [%r26];
	ld.shared.u32 	%r90, [%r27];
	ld.shared.u32 	%r91, [%r28];
	ld.shared.u32 	%r92, [%r29];
	ld.shared.u32 	%r93, [%r30];
	ld.shared.u32 	%r94, [%r31];
	ld.shared.u32 	%r95, [%r32];
	ld.shared.u32 	%r96, [%r33];
	ld.shared.u32 	%r97, [%r34];
	ld.shared.u32 	%r98, [%r35];
	ld.shared.u32 	%r99, [%r36];
	ld.shared.u32 	%r100, [%r37];
	ld.shared.u32 	%r101, [%r38];
	mov.b32 	%r436, 0;
$L__BB245_17:
	setp.ne.s32 	%p12, %r5, 0;
	mad.lo.s32 	%r317, %r436, 132, %r59;
	ld.shared.u32 	%r318, [%r317];
	shfl.sync.idx.b32	%r319|%p13, %r318, %r39, 31, -1;
	mul.lo.s32 	%r320, %r319, %r86;
	shfl.sync.idx.b32	%r321|%p14, %r318, %r40, 31, -1;
	mad.lo.s32 	%r322, %r321, %r87, %r320;
	shfl.sync.idx.b32	%r323|%p15, %r318, %r41, 31, -1;
	mad.lo.s32 	%r324, %r323, %r88, %r322;
	shfl.sync.idx.b32	%r325|%p16, %r318, %r42, 31, -1;
	mad.lo.s32 	%r326, %r325, %r89, %r324;
	shfl.sync.idx.b32	%r327|%p17, %r318, %r43, 31, -1;
	mad.lo.s32 	%r328, %r327, %r90, %r326;
	shfl.sync.idx.b32	%r329|%p18, %r318, %r44, 31, -1;
	mad.lo.s32 	%r330, %r329, %r91, %r328;
	shfl.sync.idx.b32	%r331|%p19, %r318, %r45, 31, -1;
	mad.lo.s32 	%r332, %r331, %r92, %r330;
	shfl.sync.idx.b32	%r333|%p20, %r318, %r46, 31, -1;
	mad.lo.s32 	%r334, %r333, %r93, %r332;
	shfl.sync.idx.b32	%r335|%p21, %r318, %r47, 31, -1;
	mad.lo.s32 	%r336, %r335, %r94, %r334;
	shfl.sync.idx.b32	%r337|%p22, %r318, %r48, 31, -1;
	mad.lo.s32 	%r338, %r337, %r95, %r336;
	shfl.sync.idx.b32	%r339|%p23, %r318, %r49, 31, -1;
	mad.lo.s32 	%r340, %r339, %r96, %r338;
	shfl.sync.idx.b32	%r341|%p24, %r318, %r50, 31, -1;
	mad.lo.s32 	%r342, %r341, %r97, %r340;
	shfl.sync.idx.b32	%r343|%p25, %r318, %r51, 31, -1;
	mad.lo.s32 	%r344, %r343, %r98, %r342;
	shfl.sync.idx.b32	%r345|%p26, %r318, %r52, 31, -1;
	mad.lo.s32 	%r346, %r345, %r99, %r344;
	shfl.sync.idx.b32	%r347|%p27, %r318, %r53, 31, -1;
	mad.lo.s32 	%r348, %r347, %r100, %r346;
	shfl.sync.idx.b32	%r349|%p28, %r318, %r54, 31, -1;
	mad.lo.s32 	%r350, %r349, %r101, %r348;
	add.s32 	%r351, %r436, %r434;
	shl.b32 	%r352, %r351, 6;
	or.b32  	%r103, %r352, %r3;
	shfl.sync.down.b32	%r353|%p29, %r350, 1, 7711, -1;
	add.s32 	%r104, %r353, %r350;
	@%p12 bra 	$L__BB245_19;
	shl.b32 	%r354, %r103, 2;
	mov.u32 	%r355, _ZZ9cuda_gemmIiLi128ELi1ELi1ELi4096ELi64ELi64ELi64ELi0ELi1EEviiiPT_S1_S1_iiiE3Csh;
	add.s32 	%r356, %r355, %r354;
	ld.shared.u32 	%r357, [%r356];
	add.s32 	%r358, %r357, %r104;
	st.shared.u32 	[%r356], %r358;
$L__BB245_19:
	add.s32 	%r436, %r436, 1;
	setp.ne.s32 	%p30, %r436, 16;
	@%p30 bra 	$L__BB245_17;
	add.s32 	%r106, %r434, 16;
	setp.lt.u32 	%p31, %r434, 48;
	mov.u32 	%r434, %r106;
	@%p31 bra 	$L__BB245_14;
	mov.b32 	%r427, 32;
	mov.pred 	%p36, 0;
	@%p1 bra 	$L__BB245_7;
	ld.param.u64 	%rd33, [_Z9cuda_gemmIiLi128ELi1ELi1ELi4096ELi64ELi64ELi64ELi0ELi1EEviiiPT_S1_S1_iii_param_5];
	ld.param.u32 	%r420, [_Z9cuda_gemmIiLi128ELi1ELi1ELi4096ELi64ELi64ELi64ELi0ELi1EEviiiPT_S1_S1_iii_param_1];
	cvta.to.global.u64 	%rd3, %rd33;
	bar.sync 	0;
	mov.u32 	%r360, %ctaid.x;
	shl.b32 	%r361, %r360, 6;
	mad.lo.s32 	%r107, %r4, %r420, %r361;
	xor.b32  	%r362, %r439, 4095;
	sub.s32 	%r363, %r362, %r8;
	div.u32 	%r364, %r363, %r8;
	and.b32  	%r108, %r364, 3;
	setp.eq.s32 	%p33, %r108, 2;
	@%p33 bra 	$L__BB245_25;
	mov.b32 	%r438, 0;
$L__BB245_24:
	.pragma "nounroll";
	shr.u32 	%r366, %r439, 6;
	and.b32  	%r367, %r439, 60;
	add.s32 	%r368, %r107, %r367;
	mad.lo.s32 	%r369, %r366, %r10, %r368;
	mul.wide.s32 	%rd23, %r369, 4;
	add.s64 	%rd24, %rd3, %rd23;
	shl.b32 	%r370, %r439, 2;
	mov.u32 	%r371, _ZZ9cuda_gemmIiLi128ELi1ELi1ELi4096ELi64ELi64ELi64ELi0ELi1EEviiiPT_S1_S1_iiiE3Csh;
	add.s32 	%r372, %r371, %r370;
	ld.shared.v4.u32 	{%r373, %r374, %r375, %r376}, [%r372];
	st.global.v4.u32 	[%rd24], {%r373, %r374, %r375, %r376};
	add.s32 	%r439, %r439, %r8;
	add.s32 	%r438, %r438, 1;
	xor.b32  	%r377, %r108, %r438;
	setp.ne.s32 	%p34, %r377, 2;
	@%p34 bra 	$L__BB245_24;
$L__BB245_25:
	mov.u32 	%r378, %ntid.x;
	mad.lo.s32 	%r443, %r378, 12, %r439;
	shl.b32 	%r379, %r378, 3;
	add.s32 	%r442, %r439, %r379;
	add.s32 	%r441, %r439, %r8;
	shl.b32 	%r380, %r439, 2;
	mov.u32 	%r381, _ZZ9cuda_gemmIiLi128ELi1ELi1ELi4096ELi64ELi64ELi64ELi0ELi1EEviiiPT_S1_S1_iiiE3Csh;
	add.s32 	%r440, %r381, %r380;
$L__BB245_26:
	shr.u32 	%r382, %r439, 6;
	and.b32  	%r383, %r439, 60;
	add.s32 	%r384, %r107, %r383;
	mad.lo.s32 	%r385, %r382, %r10, %r384;
	mul.wide.s32 	%rd25, %r385, 4;
	add.s64 	%rd26, %rd3, %rd25;
	ld.shared.v4.u32 	{%r386, %r387, %r388, %r389}, [%r440];
	st.global.v4.u32 	[%rd26], {%r386, %r387, %r388, %r389};
	add.s32 	%r390, %r439, %r8;
	shr.u32 	%r391, %r441, 6;
	and.b32  	%r392, %r441, 60;
	add.s32 	%r393, %r107, %r392;
	mad.lo.s32 	%r394, %r391, %r10, %r393;
	mul.wide.s32 	%rd27, %r394, 4;
	add.s64 	%rd28, %rd3, %rd27;
	add.s32 	%r395, %r440, %r55;
	ld.shared.v4.u32 	{%r396, %r397, %r398, %r399}, [%r395];
	st.global.v4.u32 	[%rd28], {%r396, %r397, %r398, %r399};
	add.s32 	%r400, %r390, %r8;
	shr.u32 	%r401, %r442, 6;
	and.b32  	%r402, %r442, 60;
	add.s32 	%r403, %r107, %r402;
	mad.lo.s32 	%r404, %r401, %r10, %r403;
	mul.wide.s32 	%rd29, %r404, 4;
	add.s64 	%rd30, %rd3, %rd29;
	add.s32 	%r405, %r440, %r58;
	ld.shared.v4.u32 	{%r406, %r407, %r408, %r409}, [%r405];
	st.global.v4.u32 	[%rd30], {%r406, %r407, %r408, %r409};
	add.s32 	%r410, %r400, %r8;
	shr.u32 	%r411, %r443, 6;
	and.b32  	%r412, %r443, 60;
	add.s32 	%r413, %r107, %r412;
	mad.lo.s32 	%r414, %r411, %r10, %r413;
	mul.wide.s32 	%rd31, %r414, 4;
	add.s64 	%rd32, %rd3, %rd31;
	add.s32 	%r415, %r440, %r56;
	ld.shared.v4.u32 	{%r416, %r417, %r418, %r419}, [%r415];
	st.global.v4.u32 	[%rd32], {%r416, %r417, %r418, %r419};
	add.s32 	%r439, %r410, %r8;
	add.s32 	%r443, %r443, %r55;
	add.s32 	%r442, %r442, %r55;
	add.s32 	%r441, %r441, %r55;
	add.s32 	%r440, %r440, %r57;
	setp.lt.u32 	%p35, %r439, 4096;
	@%p35 bra 	$L__BB245_26;
$L__BB245_27:
	ret;

}
	// .globl	_Z9cuda_gemmIiLi128ELi1ELi1ELi4096ELi64ELi64ELi64ELi1ELi0EEviiiPT_S1_S1_iii
.visible .entry _Z9cuda_gemmIiLi128ELi1ELi1ELi4096ELi64ELi64ELi64ELi1ELi0EEviiiPT_S1_S1_iii(
	.param .u32 _Z9cuda_gemmIiLi128ELi1ELi1ELi4096ELi64ELi64ELi64ELi1ELi0EEviiiPT_S1_S1_iii_param_0,
	.param .u32 _Z9cuda_gemmIiLi128ELi1ELi1ELi4096ELi64ELi64ELi64ELi1ELi0EEviiiPT_S1_S1_iii_param_1,
	.param .u32 _Z9cuda_gemmIiLi128ELi1ELi1ELi4096ELi64ELi64ELi64ELi1ELi0EEviiiPT_S1_S1_iii_param_2,
	.param .u64 .ptr .align 1 _Z9cuda_gemmIiLi128ELi1ELi1ELi4096ELi64ELi64ELi64ELi1ELi0EEviiiPT_S1_S1_iii_param_3,
	.param .u64 .ptr .align 1 _Z9cuda_gemmIiLi128ELi1ELi1ELi4096ELi64ELi64ELi64ELi1ELi0EEviiiPT_S1_S1_iii_param_4,
	.param .u64 .ptr .align 1 _Z9cuda_gemmIiLi128ELi1ELi1ELi4096ELi64ELi64ELi64ELi1ELi0EEviiiPT_S1_S1_iii_param_5,
	.param .u32 _Z9cuda_gemmIiLi128ELi1ELi1ELi4096ELi64ELi64ELi64ELi1ELi0EEviiiPT_S1_S1_iii_param_6,
	.param .u32 _Z9cuda_gemmIiLi128ELi1ELi1ELi4096ELi64ELi64ELi64ELi1ELi0EEviiiPT_S1_S1_iii_param_7,
	.param .u32 _Z9cuda_gemmIiLi128ELi1ELi1ELi4096ELi64ELi64ELi64ELi1ELi0EEviiiPT_S1_S1_iii_param_8
)
.maxntid 128
{
	.reg .pred 	%p<89>;
	.reg .b16 	%rs<12>;
	.reg .b32 	%r<614>;
	.reg .b64 	%rd<34>;
	// demoted variable
	.shared .align 128 .b8 _ZZ9cuda_gemmIiLi128ELi1ELi1ELi4096ELi64ELi64ELi64ELi1ELi0EEviiiPT_S1_S1_iiiE11kron_fac_sh[2112];
	// demoted variable
	.shared .align 128 .b8 _ZZ9cuda_gemmIiLi128ELi1ELi1ELi4096ELi64ELi64ELi64ELi1ELi0EEviiiPT_S1_S1_iiiE3Ash[8192];
	// demoted variable
	.shared .align 128 .b8 _ZZ9cuda_gemmIiLi128ELi1ELi1ELi4096ELi64ELi64ELi64ELi1ELi0EEviiiPT_S1_S1_iiiE3Csh[16384];
	ld.param.u64 	%rd6, [_Z9cuda_gemmIiLi128ELi1ELi1ELi4096ELi64ELi64ELi64ELi1ELi0EEviiiPT_S1_S1_iii_param_3];
	ld.param.u64 	%rd4, [_Z9cuda_gemmIiLi128ELi1ELi1ELi4096ELi64ELi64ELi64ELi1ELi0EEviiiPT_S1_S1_iii_param_4];
	ld.param.u32 	%r216, [_Z9cuda_gemmIiLi128ELi1ELi1ELi4096ELi64ELi64ELi64ELi1ELi0EEviiiPT_S1_S1_iii_param_6];
	ld.param.u32 	%r217, [_Z9cuda_gemmIiLi128ELi1ELi1ELi4096ELi64ELi64ELi64ELi1ELi0EEviiiPT_S1_S1_iii_param_7];
	cvta.to.global.u64 	%rd1, %rd6;
	mov.u32 	%r1, %tid.x;
	div.s32 	%r2, 4096, %r217;
	min.s32 	%r218, %r2, 64;
	shl.b32 	%r3, %r218, 1;
	div.u32 	%r5, %r1, %r3;
	mul.lo.s32 	%r219, %r5, %r3;
	sub.s32 	%r220, %r1, %r219;
	shr.u32 	%r4, %r220, 1;
	mov.u32 	%r221, %ctaid.y;
	mov.u32 	%r222, %nctaid.y;
	setp.ge.u32 	%p2, %r221, %r222;
	@%p2 bra 	$L__BB246_96;
	and.b32  	%r6, %r1, 1;
	mov.u32 	%r7, %ntid.x;
	shl.b32 	%r8, %r7, 2;
	and.b32  	%r9, %r4, 15;
	shl.b32 	%r223, %r1, 4;
	and.b32  	%r10, %r223, 16;
	min.s32 	%r11, %r216, 16;
	add.s32 	%r224, %r1, %r7;
	cvt.u16.u32 	%rs3, %r224;
	xor.b16  	%rs4, %rs3, 4095;
	cvt.u16.u32 	%rs5, %r7;
	div.u16 	%rs6, %rs4, %rs5;
	and.b16  	%rs1, %rs6, 3;
	setp.eq.s16 	%p3, %rs1, 2;
	mov.u32 	%r561, %r1;
	@%p3 bra 	$L__BB246_4;
	cvt.u32.u16 	%r12, %rs1;
	mov.b32 	%r560, 0;
	mov.u32 	%r561, %r1;
$L__BB246_3:
	.pragma "nounroll";
	shl.b32 	%r226, %r561, 2;
	mov.u32 	%r227, _ZZ9cuda_gemmIiLi128ELi1ELi1ELi4096ELi64ELi64ELi64ELi1ELi0EEviiiPT_S1_S1_iiiE3Csh;
	add.s32 	%r228, %r227, %r226;
	mov.b32 	%r229, 0;
	st.shared.u32 	[%r228], %r229;
	add.s32 	%r561, %r561, %r7;
	add.s32 	%r560, %r560, 1;
	xor.b32  	%r230, %r560, %r12;
	setp.ne.s32 	%p4, %r230, 2;
	@%p4 bra 	$L__BB246_3;
$L__BB246_4:
	mov.u32 	%r232, _ZZ9cuda_gemmIiLi128ELi1ELi1ELi4096ELi64ELi64ELi64ELi1ELi0EEviiiPT_S1_S1_iiiE3Csh;
$L__BB246_5:
	shl.b32 	%r231, %r561, 2;
	add.s32 	%r233, %r232, %r231;
	mov.b32 	%r234, 0;
	st.shared.u32 	[%r233], %r234;
	add.s32 	%r235, %r233, %r8;
	st.shared.u32 	[%r235], %r234;
	add.s32 	%r236, %r235, %r8;
	st.shared.u32 	[%r236], %r234;
	add.s32 	%r237, %r236, %r8;
	st.shared.u32 	[%r237], %r234;
	add.s32 	%r561, %r8, %r561;
	setp.lt.u32 	%p5, %r561, 4096;
	@%p5 bra 	$L__BB246_5;
	shl.b32 	%r239, %r1, 2;
	xor.b32  	%r240, %r239, 2047;
	sub.s32 	%r241, %r240, %r8;
	cvt.u16.u32 	%rs7, %r241;
	cvt.u16.u32 	%rs8, %r8;
	div.u16 	%rs9, %rs7, %rs8;
	and.b16  	%rs2, %rs9, 3;
	add.s32 	%r242, %r4, 1;
	and.b32  	%r20, %r242, 15;
	add.s32 	%r243, %r4, 2;
	and.b32  	%r21, %r243, 15;
	add.s32 	%r244, %r4, 3;
	and.b32  	%r22, %r244, 15;
	add.s32 	%r245, %r4, 4;
	and.b32  	%r23, %r245, 15;
	add.s32 	%r246, %r4, 5;
	and.b32  	%r24, %r246, 15;
	add.s32 	%r247, %r4, 6;
	and.b32  	%r25, %r247, 15;
	add.s32 	%r248, %r4, 7;
	and.b32  	%r26, %r248, 15;
	xor.b32  	%r27, %r9, 8;
	add.s32 	%r249, %r4, 9;
	and.b32  	%r28, %r249, 15;
	add.s32 	%r250, %r4, 10;
	and.b32  	%r29, %r250, 15;
	add.s32 	%r251, %r4, 11;
	and.b32  	%r30, %r251, 15;
	add.s32 	%r252, %r4, 12;
	and.b32  	%r31, %r252, 15;
	add.s32 	%r253, %r4, 13;
	and.b32  	%r32, %r253, 15;
	add.s32 	%r254, %r4, 14;
	and.b32  	%r33, %r254, 15;
	add.s32 	%r255, %r4, -1;
	and.b32  	%r34, %r255, 15;
	add.s32 	%r35, %r10, %r9;
	add.s32 	%r36, %r10, %r20;
	add.s32 	%r37, %r10, %r21;
	add.s32 	%r38, %r10, %r22;
	add.s32 	%r39, %r10, %r23;
	add.s32 	%r40, %r10, %r24;
	add.s32 	%r41, %r10, %r25;
	add.s32 	%r42, %r10, %r26;
	add.s32 	%r43, %r10, %r27;
	add.s32 	%r44, %r10, %r28;
	add.s32 	%r45, %r10, %r29;
	add.s32 	%r46, %r10, %r30;
	add.s32 	%r47, %r10, %r31;
	add.s32 	%r48, %r10, %r32;
	add.s32 	%r49, %r10, %r33;
	add.s32 	%r50, %r10, %r34;
	setp.lt.s32 	%p7, %r9, %r217;
	selp.b32 	%r256, 0, %r217, %p7;
	sub.s32 	%r51, %r9, %r256;
	add.s32 	%r257, %r9, 1;
	setp.lt.s32 	%p8, %r257, %r217;
	selp.b32 	%r258, 0, %r217, %p8;
	sub.s32 	%r52, %r257, %r258;
	add.s32 	%r259, %r9, 2;
	setp.lt.s32 	%p9, %r259, %r217;
	selp.b32 	%r260, 0, %r217, %p9;
	sub.s32 	%r53, %r259, %r260;
	add.s32 	%r261, %r9, 3;
	setp.lt.s32 	%p10, %r261, %r217;
	selp.b32 	%r262, 0, %r217, %p10;
	sub.s32 	%r54, %r261, %r262;
	add.s32 	%r263, %r9, 4;
	setp.lt.s32 	%p11, %r263, %r217;
	selp.b32 	%r264, 0, %r217, %p11;
	sub.s32 	%r55, %r263, %r264;
	add.s32 	%r265, %r9, 5;
	setp.lt.s32 	%p12, %r265, %r217;
	selp.b32 	%r266, 0, %r217, %p12;
	sub.s32 	%r56, %r265, %r266;
	add.s32 	%r267, %r9, 6;
	setp.lt.s32 	%p13, %r267, %r217;
	selp.b32 	%r268, 0, %r217, %p13;
	sub.s32 	%r57, %r267, %r268;
	add.s32 	%r269, %r9, 7;
	setp.lt.s32 	%p14, %r269, %r217;
	selp.b32 	%r270, 0, %r217, %p14;
	sub.s32 	%r58, %r269, %r270;
	add.s32 	%r271, %r9, 8;
	setp.lt.s32 	%p15, %r271, %r217;
	selp.b32 	%r272, 0, %r217, %p15;
	sub.s32 	%r59, %r271, %r272;
	add.s32 	%r273, %r9, 9;
	setp.lt.s32 	%p16, %r273, %r217;
	selp.b32 	%r274, 0, %r217, %p16;
	sub.s32 	%r60, %r273, %r274;
	add.s32 	%r275, %r9, 10;
	setp.lt.s32 	%p17, %r275, %r217;
	selp.b32 	%r276, 0, %r217, %p17;
	sub.s32 	%r61, %r275, %r276;
	add.s32 	%r277, %r9, 11;
	setp.lt.s32 	%p18, %r277, %r217;
	selp.b32 	%r278, 0, %r217, %p18;
	sub.s32 	%r62, %r277, %r278;
	add.s32 	%r279, %r9, 12;
	setp.lt.s32 	%p19, %r279, %r217;
	selp.b32 	%r280, 0, %r217, %p19;
	sub.s32 	%r63, %r279, %r280;
	add.s32 	%r281, %r9, 13;
	setp.lt.s32 	%p20, %r281, %r217;
	selp.b32 	%r282, 0, %r217, %p20;
	sub.s32 	%r64, %r281, %r282;
	add.s32 	%r283, %r9, 14;
	setp.lt.s32 	%p21, %r283, %r217;
	selp.b32 	%r284, 0, %r217, %p21;
	sub.s32 	%r65, %r283, %r284;
	add.s32 	%r285, %r9, 15;
	setp.lt.s32 	%p22, %r285, %r217;
	selp.b32 	%r286, 0, %r217, %p22;
	sub.s32 	%r66, %r285, %r286;
	shl.b32 	%r67, %r7, 4;
	mul.lo.s32 	%r68, %r7, 48;
	shl.b32 	%r69, %r7, 6;
	shl.b32 	%r70, %r7, 5;
	cvt.u16.u32 	%rs10, %r3;
	div.s16 	%rs11, 128, %rs10;
	cvt.s32.s16 	%r71, %rs11;
	and.b32  	%r72, %r1, 31;
	cvta.to.global.u64 	%rd2, %rd4;
	shr.u32 	%r73, %r7, 4;
	and.b32  	%r287, %r1, 15;
	mov.u32 	%r288, _ZZ9cuda_gemmIiLi128ELi1ELi1ELi4096ELi64ELi64ELi64ELi1ELi0EEviiiPT_S1_S1_iiiE11kron_fac_sh;
	mad.lo.s32 	%r74, %r287, 132, %r288;
	mov.b32 	%r563, 0;
	mov.pred 	%p88, -1;
	shl.b32 	%r442, %r72, 2;
	shl.b32 	%r445, %r35, 2;
	shl.b32 	%r448, %r36, 2;
	shl.b32 	%r451, %r37, 2;
	shl.b32 	%r454, %r38, 2;
	shl.b32 	%r457, %r39, 2;
	shl.b32 	%r460, %r40, 2;
	shl.b32 	%r463, %r41, 2;
	shl.b32 	%r466, %r42, 2;
	shl.b32 	%r469, %r43, 2;
	shl.b32 	%r472, %r44, 2;
	shl.b32 	%r475, %r45, 2;
	shl.b32 	%r478, %r46, 2;
	shl.b32 	%r481, %r47, 2;
	shl.b32 	%r484, %r48, 2;
	shl.b32 	%r487, %r49, 2;
	shl.b32 	%r490, %r50, 2;
$L__BB246_7:
	mov.pred 	%p1, %p88;
	mov.u32 	%r289, %tid.x;
	shl.b32 	%r76, %r289, 2;
	setp.eq.s16 	%p23, %rs2, 2;
	mov.u32 	%r290, %ctaid.z;
	shl.b32 	%r291, %r290, 6;
	mov.u32 	%r292, %ctaid.y;
	shl.b32 	%r293, %r292, 12;
	add.s32 	%r294, %r293, %r291;
	add.s32 	%r77, %r294, %r563;
	mov.u32 	%r564, %r76;
	@%p23 bra 	$L__BB246_11;
	add.s32 	%r564, %r76, %r8;
	setp.eq.s16 	%p24, %rs2, 3;
	and.b32  	%r295, %r76, 28;
	mov.u32 	%r296, %tid.x;
	shr.u32 	%r297, %r296, 3;
	mad.lo.s32 	%r298, %r297, %r217, %r295;
	add.s32 	%r299, %r77, %r298;
	mul.wide.s32 	%rd7, %r299, 4;
	add.s64 	%rd8, %rd1, %rd7;
	ld.global.v4.u32 	{%r300, %r301, %r302, %r303}, [%rd8];
	shl.b32 	%r304, %r76, 2;
	mov.u32 	%r305, _ZZ9cuda_gemmIiLi128ELi1ELi1ELi4096ELi64ELi64ELi64ELi1ELi0EEviiiPT_S1_S1_iiiE3Ash;
	add.s32 	%r306, %r305, %r304;
	st.shared.v4.u32 	[%r306], {%r300, %r301, %r302, %r303};
	@%p24 bra 	$L__BB246_11;
	add.s32 	%r307, %r76, %r8;
	add.s32 	%r564, %r307, %r8;
	setp.eq.s16 	%p25, %rs2, 0;
	and.b32  	%r308, %r307, 28;
	shr.u32 	%r309, %r307, 5;
	mad.lo.s32 	%r310, %r309, %r217, %r308;
	add.s32 	%r311, %r77, %r310;
	mul.wide.s32 	%rd9, %r311, 4;
	add.s64 	%rd10, %rd1, %rd9;
	ld.global.v4.u32 	{%r312, %r313, %r314, %r315}, [%rd10];
	shl.b32 	%r316, %r76, 2;
	mov.u32 	%r317, _ZZ9cuda_gemmIiLi128ELi1ELi1ELi4096ELi64ELi64ELi64ELi1ELi0EEviiiPT_S1_S1_iiiE3Ash;
	add.s32 	%r318, %r317, %r316;
	shl.b32 	%r319, %r8, 2;
	add.s32 	%r320, %r318, %r319;
	st.shared.v4.u32 	[%r320], {%r312, %r313, %r314, %r315};
	@%p25 bra 	$L__BB246_11;
	add.s32 	%r321, %r76, %r8;
	add.s32 	%r322, %r321, %r8;
	add.s32 	%r564, %r322, %r8;
	and.b32  	%r323, %r322, 28;
	shr.u32 	%r324, %r322, 5;
	mad.lo.s32 	%r325, %r324, %r217, %r323;
	add.s32 	%r326, %r77, %r325;
	mul.wide.s32 	%rd11, %r326, 4;
	add.s64 	%rd12, %rd1, %rd11;
	ld.global.v4.u32 	{%r327, %r328, %r329, %r330}, [%rd12];
	shl.b32 	%r331, %r76, 2;
	mov.u32 	%r332, _ZZ9cuda_gemmIiLi128ELi1ELi1ELi4096ELi64ELi64ELi64ELi1ELi0EEviiiPT_S1_S1_iiiE3Ash;
	add.s32 	%r333, %r332, %r331;
	shl.b32 	%r334, %r8, 2;
	add.s32 	%r335, %r333, %r334;
	add.s32 	%r336, %r335, %r334;
	st.shared.v4.u32 	[%r336], {%r327, %r328, %r329, %r330};
$L__BB246_11:
	mov.u32 	%r337, %ntid.x;
	mad.lo.s32 	%r568, %r337, 12, %r564;
	shl.b32 	%r338, %r337, 3;
	add.s32 	%r567, %r338, %r564;
	add.s32 	%r566, %r8, %r564;
	shl.b32 	%r339, %r564, 2;
	mov.u32 	%r340, _ZZ9cuda_gemmIiLi128ELi1ELi1ELi4096ELi64ELi64ELi64ELi1ELi0EEviiiPT_S1_S1_iiiE3Ash;
	add.s32 	%r565, %r340, %r339;
$L__BB246_12:
	shr.u32 	%r341, %r564, 5;
	and.b32  	%r342, %r564, 28;
	add.s32 	%r343, %r77, %r342;
	mad.lo.s32 	%r344, %r341, %r217, %r343;
	mul.wide.s32 	%rd13, %r344, 4;
	add.s64 	%rd14, %rd1, %rd13;
	ld.global.v4.u32 	{%r345, %r346, %r347, %r348}, [%rd14];
	st.shared.v4.u32 	[%r565], {%r345, %r346, %r347, %r348};
	add.s32 	%r349, %r564, %r8;
	shr.u32 	%r350, %r566, 5;
	and.b32  	%r351, %r566, 28;
	add.s32 	%r352, %r77, %r351;
	mad.lo.s32 	%r353, %r350, %r217, %r352;
	mul.wide.s32 	%rd15, %r353, 4;
	add.s64 	%rd16, %rd1, %rd15;
	ld.global.v4.u32 	{%r354, %r355, %r356, %r357}, [%rd16];
	add.s32 	%r358, %r565, %r67;
	st.shared.v4.u32 	[%r358], {%r354, %r355, %r356, %r357};
	add.s32 	%r359, %r349, %r8;
	shr.u32 	%r360, %r567, 5;
	and.b32  	%r361, %r567, 28;
	add.s32 	%r362, %r77, %r361;
	mad.lo.s32 	%r363, %r360, %r217, %r362;
	mul.wide.s32 	%rd17, %r363, 4;
	add.s64 	%rd18, %rd1, %rd17;
	ld.global.v4.u32 	{%r364, %r365, %r366, %r367}, [%rd18];
	add.s32 	%r368, %r565, %r70;
	st.shared.v4.u32 	[%r368], {%r364, %r365, %r366, %r367};
	add.s32 	%r369, %r359, %r8;
	shr.u32 	%r370, %r568, 5;
	and.b32  	%r371, %r568, 28;
	add.s32 	%r372, %r77, %r371;
	mad.lo.s32 	%r373, %r370, %r217, %r372;
	mul.wide.s32 	%rd19, %r373, 4;
	add.s64 	%rd20, %rd1, %rd19;
	ld.global.v4.u32 	{%r374, %r375, %r376, %r377}, [%rd20];
	add.s32 	%r378, %r565, %r68;
	st.shared.v4.u32 	[%r378], {%r374, %r375, %r376, %r377};
	add.s32 	%r564, %r369, %r8;
	add.s32 	%r568, %r568, %r67;
	add.s32 	%r567, %r567, %r67;
	add.s32 	%r566, %r566, %r67;
	add.s32 	%r565, %r565, %r69;
	setp.lt.u32 	%p26, %r564, 2048;
	@%p26 bra 	$L__BB246_12;
	mov.u32 	%r380, %ctaid.z;
	shl.b32 	%r381, %r380, 6;
	add.s32 	%r96, %r563, %r381;
	mov.b32 	%r570, 0;
$L__BB246_14:
	mov.u32 	%r97, %r570;
	mov.u32 	%r382, %tid.x;
	shr.u32 	%r571, %r382, 4;
	and.b32  	%r383, %r382, 15;
	add.s32 	%r99, %r97, %r383;
$L__BB246_15:
	add.s32 	%r384, %r96, %r571;
	mad.lo.s32 	%r385, %r384, %r216, %r99;
	mul.wide.s32 	%rd21, %r385, 4;
	add.s64 	%rd22, %rd2, %rd21;
	ld.global.u32 	%r386, [%rd22];
	shl.b32 	%r387, %r571, 2;
	add.s32 	%r388, %r74, %r387;
	st.shared.u32 	[%r388], %r386;
	add.s32 	%r571, %r571, %r73;
	setp.lt.u32 	%p27, %r571, 32;
	@%p27 bra 	$L__BB246_15;
	setp.lt.s32 	%p28, %r2, 1;
	bar.sync 	0;
	@%p28 bra 	$L__BB246_89;
	mov.b32 	%r572, 0;
$L__BB246_18:
	setp.ge.s32 	%p29, %r5, %r11;
	add.s32 	%r103, %r572, %r4;
	shl.b32 	%r390, %r103, 5;
	or.b32  	%r391, %r390, %r10;
	add.s32 	%r392, %r391, %r9;
	shl.b32 	%r393, %r392, 2;
	mov.u32 	%r394, _ZZ9cuda_gemmIiLi128ELi1ELi1ELi4096ELi64ELi64ELi64ELi1ELi0EEviiiPT_S1_S1_iiiE3Ash;
	add.s32 	%r395, %r394, %r393;
	ld.shared.u32 	%r104, [%r395];
	add.s32 	%r396, %r391, %r20;
	shl.b32 	%r397, %r396, 2;
	add.s32 	%r398, %r394, %r397;
	ld.shared.u32 	%r105, [%r398];
	add.s32 	%r399, %r391, %r21;
	shl.b32 	%r400, %r399, 2;
	add.s32 	%r401, %r394, %r400;
	ld.shared.u32 	%r106, [%r401];
	add.s32 	%r402, %r391, %r22;
	shl.b32 	%r403, %r402, 2;
	add.s32 	%r404, %r394, %r403;
	ld.shared.u32 	%r107, [%r404];
	add.s32 	%r405, %r391, %r23;
	shl.b32 	%r406, %r405, 2;
	add.s32 	%r407, %r394, %r406;
	ld.shared.u32 	%r108, [%r407];
	add.s32 	%r408, %r391, %r24;
	shl.b32 	%r409, %r408, 2;
	add.s32 	%r410, %r394, %r409;
	ld.shared.u32 	%r109, [%r410];
	add.s32 	%r411, %r391, %r25;
	shl.b32 	%r412, %r411, 2;
	add.s32 	%r413, %r394, %r412;
	ld.shared.u32 	%r110, [%r413];
	add.s32 	%r414, %r391, %r26;
	shl.b32 	%r415, %r414, 2;
	add.s32 	%r416, %r394, %r415;
	ld.shared.u32 	%r111, [%r416];
	add.s32 	%r417, %r391, %r27;
	shl.b32 	%r418, %r417, 2;
	add.s32 	%r419, %r394, %r418;
	ld.shared.u32 	%r112, [%r419];
	add.s32 	%r420, %r391, %r28;
	shl.b32 	%r421, %r420, 2;
	add.s32 	%r422, %r394, %r421;
	ld.shared.u32 	%r113, [%r422];
	add.s32 	%r423, %r391, %r29;
	shl.b32 	%r424, %r423, 2;
	add.s32 	%r425, %r394, %r424;
	ld.shared.u32 	%r114, [%r425];
	add.s32 	%r426, %r391, %r30;
	shl.b32 	%r427, %r426, 2;
	add.s32 	%r428, %r394, %r427;
	ld.shared.u32 	%r115, [%r428];
	add.s32 	%r429, %r391, %r31;
	shl.b32 	%r430, %r429, 2;
	add.s32 	%r431, %r394, %r430;
	ld.shared.u32 	%r116, [%r431];
	add.s32 	%r432, %r391, %r32;
	shl.b32 	%r433, %r432, 2;
	add.s32 	%r434, %r394, %r433;
	ld.shared.u32 	%r117, [%r434];
	add.s32 	%r435, %r391, %r33;
	shl.b32 	%r436, %r435, 2;
	add.s32 	%r437, %r394, %r436;
	ld.shared.u32 	%r118, [%r437];
	add.s32 	%r438, %r391, %r34;
	shl.b32 	%r439, %r438, 2;
	add.s32 	%r440, %r394, %r439;
	ld.shared.u32 	%r119, [%r440];
	@%p29 bra 	$L__BB246_88;
	mov.u32 	%r573, %r5;
$L__BB246_20:
	setp.gt.u32 	%p30, %r217, 64;
	mov.u32 	%r441, _ZZ9cuda_gemmIiLi128ELi1ELi1ELi4096ELi64ELi64ELi64ELi1ELi0EEviiiPT_S1_S1_iiiE11kron_fac_sh;
	mad.lo.s32 	%r121, %r573, 132, %r441;
	add.s32 	%r443, %r121, %r442;
	ld.shared.u32 	%r122, [%r443];
	@%p30 bra 	$L__BB246_53;
	setp.eq.s32 	%p47, %r217, 0;
	mov.b32 	%r575, 0;
	@%p47 bra 	$L__BB246_23;
	shfl.sync.idx.b32	%r494|%p48, %r122, %r51, 31, -1;
	mul.lo.s32 	%r575, %r494, %r104;
$L__BB246_23:
	setp.lt.s32 	%p49, %r217, 2;
	@%p49 bra 	$L__BB246_25;
	shfl.sync.idx.b32	%r495|%p50, %r122, %r52, 31, -1;
	mad.lo.s32 	%r575, %r495, %r105, %r575;
$L__BB246_25:
	setp.lt.s32 	%p51, %r217, 3;
	@%p51 bra 	$L__BB246_27;
	shfl.sync.idx.b32	%r496|%p52, %r122, %r53, 31, -1;
	mad.lo.s32 	%r575, %r496, %r106, %r575;
$L__BB246_27:
	setp.lt.s32 	%p53, %r217, 4;
	@%p53 bra 	$L__BB246_29;
	shfl.sync.idx.b32	%r497|%p54, %r122, %r54, 31, -1;
	mad.lo.s32 	%r575, %r497, %r107, %r575;
$L__BB246_29:
	setp.lt.s32 	%p55, %r217, 5;
	@%p55 bra 	$L__BB246_31;
	shfl.sync.idx.b32	%r498|%p56, %r122, %r55, 31, -1;
	mad.lo.s32 	%r575, %r498, %r108, %r575;
$L__BB246_31:
	setp.lt.s32 	%p57, %r217, 6;
	@%p57 bra 	$L__BB246_33;
	shfl.sync.idx.b32	%r499|%p58, %r122, %r56, 31, -1;
	mad.lo.s32 	%r575, %r499, %r109, %r575;
$L__BB246_33:
	setp.lt.s32 	%p59, %r217, 7;
	@%p59 bra 	$L__BB246_35;
	shfl.sync.idx.b32	%r500|%p60, %r122, %r57, 31, -1;
	mad.lo.s32 	%r575, %r500, %r110, %r575;
$L__BB246_35:
	setp.lt.s32 	%p61, %r217, 8;
	@%p61 bra 	$L__BB246_37;
	shfl.sync.idx.b32	%r501|%p62, %r122, %r58, 31, -1;
	mad.lo.s32 	%r575, %r501, %r111, %r575;
$L__BB246_37:
	setp.lt.s32 	%p63, %r217, 9;
	@%p63 bra 	$L__BB246_39;
	shfl.sync.idx.b32	%r502|%p64, %r122, %r59, 31, -1;
	mad.lo.s32 	%r575, %r502, %r112, %r575;
$L__BB246_39:
	setp.lt.s32 	%p65, %r217, 10;
	@%p65 bra 	$L__BB246_41;
	shfl.sync.idx.b32	%r503|%p66, %r122, %r60, 31, -1;
	mad.lo.s32 	%r575, %r503, %r113, %r575;
$L__BB246_41:
	setp.lt.s32 	%p67, %r217, 11;
	@%p67 bra 	$L__BB246_43;
	shfl.sync.idx.b32	%r504|%p68, %r122, %r61, 31, -1;
	mad.lo.s32 	%r575, %r504, %r114, %r575;
$L__BB246_43:
	setp.lt.s32 	%p69, %r217, 12;
	@%p69 bra 	$L__BB246_45;
	shfl.sync.idx.b32	%r505|%p70, %r122, %r62, 31, -1;
	mad.lo.s32 	%r575, %r505, %r115, %r575;
$L__BB246_45:
	setp.lt.s32 	%p71, %r217, 13;
	@%p71 bra 	$L__BB246_47;
	shfl.sync.idx.b32	%r506|%p72, %r122, %r63, 31, -1;
	mad.lo.s32 	%r575, %r506, %r116, %r575;
$L__BB246_47:
	setp.lt.s32 	%p73, %r217, 14;
	@%p73 bra 	$L__BB246_49;
	shfl.sync.idx.b32	%r507|%p74, %r122, %r64, 31, -1;
	mad.lo.s32 	%r575, %r507, %r117, %r575;
$L__BB246_49:
	setp.lt.s32 	%p75, %r217, 15;
	@%p75 bra 	$L__BB246_51;
	shfl.sync.idx.b32	%r508|%p76, %r122, %r65, 31, -1;
	mad.lo.s32 	%r575, %r508, %r118, %r575;
$L__BB246_51:
	setp.lt.s32 	%p77, %r217, 16;
	@%p77 bra 	$L__BB246_85;
	shfl.sync.idx.b32	%r509|%p78, %r122, %r66, 31, -1;
	mad.lo.s32 	%r575, %r509, %r119, %r575;
	bra.uni 	$L__BB246_85;
$L__BB246_53:
	setp.lt.s32 	%p31, %r217, 1;
	mov.b32 	%r575, 0;
	@%p31 bra 	$L__BB246_55;
	add.s32 	%r446, %r121, %r445;
	ld.shared.u32 	%r447, [%r446];
	mul.lo.s32 	%r575, %r447, %r104;
$L__BB246_55:
	setp.lt.s32 	%p32, %r217, 2;
	@%p32 bra 	$L__BB246_57;
	add.s32 	%r449, %r121, %r448;
	ld.shared.u32 	%r450, [%r449];
	mad.lo.s32 	%r575, %r450, %r105, %r575;
$L__BB246_57:
	setp.lt.s32 	%p33, %r217, 3;
	@%p33 bra 	$L__BB246_59;
	add.s32 	%r452, %r121, %r451;
	ld.shared.u32 	%r453, [%r452];
	mad.lo.s32 	%r575, %r453, %r106, %r575;
$L__BB246_59:
	setp.lt.s32 	%p34, %r217, 4;
	@%p34 bra 	$L__BB246_61;
	add.s32 	%r455, %r121, %r454;
	ld.shared.u32 	%r456, [%r455];
	mad.lo.s32 	%r575, %r456, %r107, %r575;
$L__BB246_61:
	setp.lt.s32 	%p35, %r217, 5;
	@%p35 bra 	$L__BB246_63;
	add.s32 	%r458, %r121, %r457;
	ld.shared.u32 	%r459, [%r458];
	mad.lo.s32 	%r575, %r459, %r108, %r575;
$L__BB246_63:
	setp.lt.s32 	%p36, %r217, 6;
	@%p36 bra 	$L__BB246_65;
	add.s32 	%r461, %r121, %r460;
	ld.shared.u32 	%r462, [%r461];
	mad.lo.s32 	%r575, %r462, %r109, %r575;
$L__BB246_65:
	setp.lt.s32 	%p37, %r217, 7;
	@%p37 bra 	$L__BB246_67;
	add.s32 	%r464, %r121, %r463;
	ld.shared.u32 	%r465, [%r464];
	mad.lo.s32 	%r575, %r465, %r110, %r575;
$L__BB246_67:
	setp.lt.s32 	%p38, %r217, 8;
	@%p38 bra 	$L__BB246_69;
	add.s32 	%r467, %r121, %r466;
	ld.shared.u32 	%r468, [%r467];
	mad.lo.s32 	%r575, %r468, %r111, %r575;
$L__BB246_69:
	setp.lt.s32 	%p39, %r217, 9;
	@%p39 bra 	$L__BB246_71;
	add.s32 	%r470, %r121, %r469;
	ld.shared.u32 	%r471, [%r470];
	mad.lo.s32 	%r575, %r471, %r112, %r575;
$L__BB246_71:
	setp.lt.s32 	%p40, %r217, 10;
	@%p40 bra 	$L__BB246_73;
	add.s32 	%r473, %r121, %r472;
	ld.shared.u32 	%r474, [%r473];
	mad.lo.s32 	%r575, %r474, %r113, %r575;
$L__BB246_73:
	setp.lt.s32 	%p41, %r217, 11;
	@%p41 bra 	$L__BB246_75;
	add.s32 	%r476, %r121, %r475;
	ld.shared.u32 	%r477, [%r476];
	mad.lo.s32 	%r575, %r477, %r114, %r575;
$L__BB246_75:
	setp.lt.s32 	%p42, %r217, 12;
	@%p42 bra 	$L__BB246_77;
	add.s32 	%r479, %r121, %r478;
	ld.shared.u32 	%r480, [%r479];
	mad.lo.s32 	%r575, %r480, %r115, %r575;
$L__BB246_77:
	setp.lt.s32 	%p43, %r217, 13;
	@%p43 bra 	$L__BB246_79;
	add.s32 	%r482, %r121, %r481;
	ld.shared.u32 	%r483, [%r482];
	mad.lo.s32 	%r575, %r483, %r116, %r575;
$L__BB246_79:
	setp.lt.s32 	%p44, %r217, 14;
	@%p44 bra 	$L__BB246_81;
	add.s32 	%r485, %r121, %r484;
	ld.shared.u32 	%r486, [%r485];
	mad.lo.s32 	%r575, %r486, %r117, %r575;
$L__BB246_81:
	setp.lt.s32 	%p45, %r217, 15;
	@%p45 bra 	$L__BB246_83;
	add.s32 	%r488, %r121, %r487;
	ld.shared.u32 	%r489, [%r488];
	mad.lo.s32 	%r575, %r489, %r118, %r575;
$L__BB246_83:
	setp.lt.s32 	%p46, %r217, 16;
	@%p46 bra 	$L__BB246_85;
	add.s32 	%r491, %r121, %r490;
	ld.shared.u32 	%r492, [%r491];
	mad.lo.s32 	%r575, %r492, %r119, %r575;
$L__BB246_85:
	setp.ne.s32 	%p79, %r6, 0;
	add.s32 	%r510, %r573, %r97;
	mad.lo.s32 	%r186, %r510, %r2, %r103;
	shfl.sync.down.b32	%r511|%p80, %r575, 1, 7711, -1;
	add.s32 	%r187, %r511, %r575;
	@%p79 bra 	$L__BB246_87;
	shl.b32 	%r512, %r186, 2;
	mov.u32 	%r513, _ZZ9cuda_gemmIiLi128ELi1ELi1ELi4096ELi64ELi64ELi64ELi1ELi0EEviiiPT_S1_S1_iiiE3Csh;
	add.s32 	%r514, %r513, %r512;
	ld.shared.u32 	%r515, [%r514];
	add.s32 	%r516, %r515, %r187;
	st.shared.u32 	[%r514], %r516;
$L__BB246_87:
	add.s32 	%r573, %r573, %r71;
	setp.lt.s32 	%p81, %r573, %r11;
	@%p81 bra 	$L__BB246_20;
$L__BB246_88:
	add.s32 	%r572, %r572, %r3;
	setp.lt.s32 	%p82, %r572, %r2;
	@%p82 bra 	$L__BB246_18;
$L__BB246_89:
	add.s32 	%r570, %r97, 16;
	setp.lt.u32 	%p83, %r97, 48;
	@%p83 bra 	$L__BB246_14;
	mov.b32 	%r563, 32;
	mov.pred 	%p88, 0;
	@%p1 bra 	$L__BB246_7;
	ld.param.u64 	%rd33, [_Z9cuda_gemmIiLi128ELi1ELi1ELi4096ELi64ELi64ELi64ELi1ELi0EEviiiPT_S1_S1_iii_param_5];
	mov.u32 	%r518, %ctaid.y;
	shl.b32 	%r191, %r518, 12;
	cvta.to.global.u64 	%rd3, %rd33;
	bar.sync 	0;
	mov.u32 	%r519, %tid.x;
	shl.b32 	%r607, %r519, 2;
	xor.b32  	%r520, %r607, 4095;
	sub.s32 	%r521, %r520, %r8;
	div.u32 	%r522, %r521, %r8;
	and.b32  	%r193, %r522, 3;
	setp.eq.s32 	%p85, %r193, 2;
	@%p85 bra 	$L__BB246_94;
	mov.b32 	%r606, 0;
	mov.u32 	%r526, _ZZ9cuda_gemmIiLi128ELi1ELi1ELi4096ELi64ELi64ELi64ELi1ELi0EEviiiPT_S1_S1_iiiE3Csh;
$L__BB246_93:
	.pragma "nounroll";
	add.s32 	%r524, %r191, %r607;
	mul.wide.u32 	%rd23, %r524, 4;
	add.s64 	%rd24, %rd3, %rd23;
	shl.b32 	%r525, %r607, 2;
	add.s32 	%r527, %r526, %r525;
	ld.shared.v4.u32 	{%r528, %r529, %r530, %r531}, [%r527];
	st.global.v4.u32 	[%rd24], {%r528, %r529, %r530, %r531};
	add.s32 	%r607, %r607, %r8;
	add.s32 	%r606, %r606, 1;
	xor.b32  	%r532, %r193, %r606;
	setp.ne.s32 	%p86, %r532, 2;
	@%p86 bra 	$L__BB246_93;
$L__BB246_94:
	add.s32 	%r608, %r607, %r191;
	mov.u32 	%r533, %ntid.x;
	mad.lo.s32 	%r612, %r533, 12, %r608;
	shl.b32 	%r534, %r533, 3;
	add.s32 	%r611, %r608, %r534;
	add.s32 	%r610, %r608, %r8;
	shl.b32 	%r535, %r607, 2;
	mov.u32 	%r536, _ZZ9cuda_gemmIiLi128ELi1ELi1ELi4096ELi64ELi64ELi64ELi1ELi0EEviiiPT_S1_S1_iiiE3Csh;
	add.s32 	%r609, %r536, %r535;
$L__BB246_95:
	mul.wide.s32 	%rd25, %r612, 4;
	add.s64 	%rd26, %rd3, %rd25;
	mul.wide.s32 	%rd27, %r611, 4;
	add.s64 	%rd28, %rd3, %rd27;
	mul.wide.s32 	%rd29, %r610, 4;
	add.s64 	%rd30, %rd3, %rd29;
	mul.wide.s32 	%rd31, %r608, 4;
	add.s64 	%rd32, %rd3, %rd31;
	ld.shared.v4.u32 	{%r537, %r538, %r539, %r540}, [%r609];
	st.global.v4.u32 	[%rd32], {%r537, %r538, %r539, %r540};
	add.s32 	%r541, %r607, %r8;
	add.s32 	%r542, %r609, %r67;
	ld.shared.v4.u32 	{%r543, %r544, %r545, %r546}, [%r542];
	st.global.v4.u32 	[%rd30], {%r543, %r544, %r545, %r546};
	add.s32 	%r547, %r541, %r8;
	add.s32 	%r548, %r609, %r70;
	ld.shared.v4.u32 	{%r549, %r550, %r551, %r552}, [%r548];
	st.global.v4.u32 	[%rd28], {%r549, %r550, %r551, %r552};
	add.s32 	%r553, %r547, %r8;
	add.s32 	%r554, %r609, %r68;
	ld.shared.v4.u32 	{%r555, %r556, %r557, %r558}, [%r554];
	st.global.v4.u32 	[%rd26], {%r555, %r556, %r557, %r558};
	add.s32 	%r607, %r553, %r8;
	add.s32 	%r612, %r612, %r67;
	add.s32 	%r611, %r611, %r67;
	add.s32 	%r610, %r610, %r67;
	add.s32 	%r609, %r609, %r69;
	add.s32 	%r608, %r608, %r67;
	setp.lt.u32 	%p87, %r607, 4096;
	@%p87 bra 	$L__BB246_95;
$L__BB246_96:
	ret;

}
	// .globl	_Z9cuda_gemmIiLi128ELi1ELi1ELi4096ELi64ELi64ELi64ELi1ELi1EEviiiPT_S1_S1_iii
.visible .entry _Z9cuda_gemmIiLi128ELi1ELi1ELi4096ELi64ELi64ELi64ELi1ELi1EEviiiPT_S1_S1_iii(
	.param .u32 _Z9cuda_gemmIiLi128ELi1ELi1ELi4096ELi64ELi64ELi64ELi1ELi1EEviiiPT_S1_S1_iii_param_0,
	.param .u32 _Z9cuda_gemmIiLi128ELi1ELi1ELi4096ELi64ELi64ELi64ELi1ELi1EEviiiPT_S1_S1_iii_param_1,
	.param .u32 _Z9cuda_gemmIiLi128ELi1ELi1ELi4096ELi64ELi64ELi64ELi1ELi1EEviiiPT_S1_S1_iii_param_2,
	.param .u64 .ptr .align 1 _Z9cuda_gemmIiLi128ELi1ELi1ELi4096ELi64ELi64ELi64ELi1ELi1EEviiiPT_S1_S1_iii_param_3,
	.param .u64 .ptr .align 1 _Z9cuda_gemmIiLi128ELi1ELi1ELi4096ELi64ELi64ELi64ELi1ELi1EEviiiPT_S1_S1_iii_param_4,
	.param .u64 .ptr .align 1 _Z9cuda_gemmIiLi128ELi1ELi1ELi4096ELi64ELi64ELi64ELi1ELi1EEviiiPT_S1_S1_iii_param_5,
	.param .u32 _Z9cuda_gemmIiLi128ELi1ELi1ELi4096ELi64ELi64ELi64ELi1ELi1EEviiiPT_S1_S1_iii_param_6,
	.param .u32 _Z9cuda_gemmIiLi128ELi1ELi1ELi4096ELi64ELi64ELi64ELi1ELi1EEviiiPT_S1_S1_iii_param_7,
	.param .u32 _Z9cuda_gemmIiLi128ELi1ELi1ELi4096ELi64ELi64ELi64ELi1ELi1EEviiiPT_S1_S1_iii_param_8
)
.maxntid 128
{
	.reg .pred 	%p<37>;
	.reg .b16 	%rs<10>;
	.reg .b32 	%r<417>;
	.reg .b64 	%rd<34>;
	// demoted variable
	.shared .align 128 .b8 _ZZ9cuda_gemmIiLi128ELi1ELi1ELi4096ELi64ELi64ELi64ELi1ELi1EEviiiPT_S1_S1_iiiE11kron_fac_sh[2112];
	// demoted variable
	.shared .align 128 .b8 _ZZ9cuda_gemmIiLi128ELi1ELi1ELi4096ELi64ELi64ELi64ELi1ELi1EEviiiPT_S1_S1_iiiE3Ash[8192];
	// demoted variable
	.shared .align 128 .b8 _ZZ9cuda_gemmIiLi128ELi1ELi1ELi4096ELi64ELi64ELi64ELi1ELi1EEviiiPT_S1_S1_iiiE3Csh[16384];
	ld.param.u64 	%rd6, [_Z9cuda_gemmIiLi128ELi1ELi1ELi4096ELi64ELi64ELi64ELi1ELi1EEviiiPT_S1_S1_iii_param_3];
	ld.param.u64 	%rd4, [_Z9cuda_gemmIiLi128ELi1ELi1ELi4096ELi64ELi64ELi64ELi1ELi1EEviiiPT_S1_S1_iii_param_4];
	cvta.to.global.u64 	%rd1, %rd6;
	mov.u32 	%r1, %tid.x;
	mov.u32 	%r2, %ctaid.z;
	shr.u32 	%r3, %r1, 1;
	mov.u32 	%r4, %ctaid.y;
	mov.u32 	%r131, %nctaid.y;
	setp.ge.u32 	%p2, %r4, %r131;
	@%p2 bra 	$L__BB247_27;
	and.b32  	%r5, %r1, 1;
	mov.u32 	%r6, %ntid.x;
	shl.b32 	%r410, %r1, 2;
	shl.b32 	%r8, %r6, 2;
	and.b32  	%r9, %r1, 15;
	add.s32 	%r132, %r1, %r6;
	cvt.u16.u32 	%rs3, %r132;
	xor.b16  	%rs4, %rs3, 4095;
	cvt.u16.u32 	%rs5, %r6;
	div.u16 	%rs6, %rs4, %rs5;
	and.b16  	%rs1, %rs6, 3;
	setp.eq.s16 	%p3, %rs1, 2;
	mov.u32 	%r396, %r1;
	@%p3 bra 	$L__BB247_4;
	cvt.u32.u16 	%r10, %rs1;
	mov.b32 	%r395, 0;
	mov.u32 	%r396, %r1;
$L__BB247_3:
	.pragma "nounroll";
	shl.b32 	%r134, %r396, 2;
	mov.u32 	%r135, _ZZ9cuda_gemmIiLi128ELi1ELi1ELi4096ELi64ELi64ELi64ELi1ELi1EEviiiPT_S1_S1_iiiE3Csh;
	add.s32 	%r136, %r135, %r134;
	mov.b32 	%r137, 0;
	st.shared.u32 	[%r136], %r137;
	add.s32 	%r396, %r396, %r6;
	add.s32 	%r395, %r395, 1;
	xor.b32  	%r138, %r395, %r10;
	setp.ne.s32 	%p4, %r138, 2;
	@%p4 bra 	$L__BB247_3;
$L__BB247_4:
	mov.u32 	%r140, _ZZ9cuda_gemmIiLi128ELi1ELi1ELi4096ELi64ELi64ELi64ELi1ELi1EEviiiPT_S1_S1_iiiE3Csh;
$L__BB247_5:
	shl.b32 	%r139, %r396, 2;
	add.s32 	%r141, %r140, %r139;
	mov.b32 	%r142, 0;
	st.shared.u32 	[%r141], %r142;
	add.s32 	%r143, %r141, %r8;
	st.shared.u32 	[%r143], %r142;
	add.s32 	%r144, %r143, %r8;
	st.shared.u32 	[%r144], %r142;
	add.s32 	%r145, %r144, %r8;
	st.shared.u32 	[%r145], %r142;
	add.s32 	%r396, %r8, %r396;
	setp.lt.u32 	%p5, %r396, 4096;
	@%p5 bra 	$L__BB247_5;
	shl.b32 	%r147, %r5, 4;
	shl.b32 	%r148, %r3, 5;
	or.b32  	%r149, %r148, %r147;
	shl.b32 	%r18, %r4, 12;
	xor.b32  	%r150, %r410, 2047;
	sub.s32 	%r151, %r150, %r8;
	cvt.u16.u32 	%rs7, %r151;
	cvt.u16.u32 	%rs8, %r8;
	div.u16 	%rs9, %rs7, %rs8;
	and.b16  	%rs2, %rs9, 3;
	shl.b32 	%r152, %r410, 2;
	mov.u32 	%r153, _ZZ9cuda_gemmIiLi128ELi1ELi1ELi4096ELi64ELi64ELi64ELi1ELi1EEviiiPT_S1_S1_iiiE3Ash;
	add.s32 	%r19, %r153, %r152;
	add.s32 	%r20, %r410, %r8;
	shl.b32 	%r154, %r8, 2;
	add.s32 	%r21, %r19, %r154;
	add.s32 	%r22, %r20, %r8;
	and.b32  	%r155, %r3, 15;
	or.b32  	%r156, %r149, %r155;
	shl.b32 	%r157, %r156, 2;
	add.s32 	%r23, %r153, %r157;
	add.s32 	%r158, %r3, 1;
	and.b32  	%r159, %r158, 15;
	or.b32  	%r160, %r149, %r159;
	shl.b32 	%r161, %r160, 2;
	add.s32 	%r24, %r153, %r161;
	add.s32 	%r162, %r3, 2;
	and.b32  	%r163, %r162, 15;
	or.b32  	%r164, %r149, %r163;
	shl.b32 	%r165, %r164, 2;
	add.s32 	%r25, %r153, %r165;
	add.s32 	%r166, %r3, 3;
	and.b32  	%r167, %r166, 15;
	or.b32  	%r168, %r149, %r167;
	shl.b32 	%r169, %r168, 2;
	add.s32 	%r26, %r153, %r169;
	add.s32 	%r170, %r3, 4;
	and.b32  	%r171, %r170, 15;
	or.b32  	%r172, %r149, %r171;
	shl.b32 	%r173, %r172, 2;
	add.s32 	%r27, %r153, %r173;
	add.s32 	%r174, %r3, 5;
	and.b32  	%r175, %r174, 15;
	or.b32  	%r176, %r149, %r175;
	shl.b32 	%r177, %r176, 2;
	add.s32 	%r28, %r153, %r177;
	add.s32 	%r178, %r3, 6;
	and.b32  	%r179, %r178, 15;
	or.b32  	%r180, %r149, %r179;
	shl.b32 	%r181, %r180, 2;
	add.s32 	%r29, %r153, %r181;
	add.s32 	%r182, %r3, 7;
	and.b32  	%r183, %r182, 15;
	or.b32  	%r184, %r149, %r183;
	shl.b32 	%r185, %r184, 2;
	add.s32 	%r30, %r153, %r185;
	xor.b32  	%r186, %r155, 8;
	or.b32  	%r187, %r149, %r186;
	shl.b32 	%r188, %r187, 2;
	add.s32 	%r31, %r153, %r188;
	add.s32 	%r189, %r3, 9;
	and.b32  	%r190, %r189, 15;
	or.b32  	%r191, %r149, %r190;
	shl.b32 	%r192, %r191, 2;
	add.s32 	%r32, %r153, %r192;
	add.s32 	%r193, %r3, 10;
	and.b32  	%r194, %r193, 15;
	or.b32  	%r195, %r149, %r194;
	shl.b32 	%r196, %r195, 2;
	add.s32 	%r33, %r153, %r196;
	add.s32 	%r197, %r3, 11;
	and.b32  	%r198, %r197, 15;
	or.b32  	%r199, %r149, %r198;
	shl.b32 	%r200, %r199, 2;
	add.s32 	%r34, %r153, %r200;
	add.s32 	%r201, %r3, 12;
	and.b32  	%r202, %r201, 15;
	or.b32  	%r203, %r149, %r202;
	shl.b32 	%r204, %r203, 2;
	add.s32 	%r35, %r153, %r204;
	add.s32 	%r205, %r3, 13;
	and.b32  	%r206, %r205, 15;
	or.b32  	%r207, %r149, %r206;
	shl.b32 	%r208, %r207, 2;
	add.s32 	%r36, %r153, %r208;
	add.s32 	%r209, %r3, 14;
	and.b32  	%r210, %r209, 15;
	or.b32  	%r211, %r149, %r210;
	shl.b32 	%r212, %r211, 2;
	add.s32 	%r37, %r153, %r212;
	add.s32 	%r213, %r3, -1;
	and.b32  	%r214, %r213, 15;
	or.b32  	%r215, %r149, %r214;
	shl.b32 	%r216, %r215, 2;
	add.s32 	%r38, %r153, %r216;
	or.b32  	%r39, %r147, %r155;
	or.b32  	%r40, %r147, %r159;
	or.b32  	%r41, %r147, %r163;
	or.b32  	%r42, %r147, %r167;
	or.b32  	%r43, %r147, %r171;
	or.b32  	%r44, %r147, %r175;
	or.b32  	%r45, %r147, %r179;
	or.b32  	%r46, %r147, %r183;
	or.b32  	%r47, %r147, %r186;
	or.b32  	%r48, %r147, %r190;
	or.b32  	%r49, %r147, %r194;
	or.b32  	%r50, %r147, %r198;
	or.b32  	%r51, %r147, %r202;
	or.b32  	%r52, %r147, %r206;
	or.b32  	%r53, %r147, %r210;
	or.b32  	%r54, %r147, %r214;
	mul.lo.s32 	%r55, %r6, 12;
	shl.b32 	%r56, %r6, 4;
	mul.lo.s32 	%r57, %r6, 48;
	shl.b32 	%r58, %r6, 6;
	shl.b32 	%r59, %r6, 5;
	cvta.to.global.u64 	%rd2, %rd4;
	and.b32  	%r218, %r410, 124;
	mov.u32 	%r219, _ZZ9cuda_gemmIiLi128ELi1ELi1ELi4096ELi64ELi64ELi64ELi1ELi1EEviiiPT_S1_S1_iiiE11kron_fac_sh;
	add.s32 	%r60, %r219, %r218;
	shr.u32 	%r61, %r6, 4;
	mad.lo.s32 	%r62, %r9, 132, %r219;
	shr.u32 	%r63, %r1, 4;
	mov.b32 	%r398, 0;
	mov.pred 	%p36, -1;
$L__BB247_7:
	mov.pred 	%p1, %p36;
	setp.eq.s16 	%p7, %rs2, 2;
	add.s32 	%r65, %r398, %r18;
	mov.u32 	%r399, %r410;
	@%p7 bra 	$L__BB247_11;
	setp.eq.s16 	%p8, %rs2, 3;
	and.b32  	%r220, %r410, 28;
	mov.u32 	%r221, %tid.x;
	shr.u32 	%r222, %r221, 3;
	add.s32 	%r223, %r222, %r2;
	shl.b32 	%r224, %r223, 6;
	or.b32  	%r225, %r220, %r224;
	add.s32 	%r226, %r65, %r225;
	mul.wide.u32 	%rd7, %r226, 4;
	add.s64 	%rd8, %rd1, %rd7;
	ld.global.v4.u32 	{%r227, %r228, %r229, %r230}, [%rd8];
	st.shared.v4.u32 	[%r19], {%r227, %r228, %r229, %r230};
	mov.u32 	%r399, %r20;
	@%p8 bra 	$L__BB247_11;
	setp.eq.s16 	%p9, %rs2, 0;
	and.b32  	%r231, %r20, 28;
	shr.u32 	%r232, %r20, 5;
	add.s32 	%r233, %r232, %r2;
	shl.b32 	%r234, %r233, 6;
	or.b32  	%r235, %r231, %r234;
	add.s32 	%r236, %r65, %r235;
	mul.wide.s32 	%rd9, %r236, 4;
	add.s64 	%rd10, %rd1, %rd9;
	ld.global.v4.u32 	{%r237, %r238, %r239, %r240}, [%rd10];
	st.shared.v4.u32 	[%r21], {%r237, %r238, %r239, %r240};
	mov.u32 	%r399, %r22;
	@%p9 bra 	$L__BB247_11;
	add.s32 	%r399, %r22, %r8;
	and.b32  	%r241, %r22, 28;
	shr.u32 	%r242, %r22, 5;
	add.s32 	%r243, %r242, %r2;
	shl.b32 	%r244, %r243, 6;
	or.b32  	%r245, %r241, %r244;
	add.s32 	%r246, %r65, %r245;
	mul.wide.s32 	%rd11, %r246, 4;
	add.s64 	%rd12, %rd1, %rd11;
	ld.global.v4.u32 	{%r247, %r248, %r249, %r250}, [%rd12];
	shl.b32 	%r251, %r8, 2;
	add.s32 	%r252, %r21, %r251;
	st.shared.v4.u32 	[%r252], {%r247, %r248, %r249, %r250};
$L__BB247_11:
	add.s32 	%r403, %r55, %r399;
	mov.u32 	%r253, %ntid.x;
	shl.b32 	%r254, %r253, 3;
	add.s32 	%r402, %r254, %r399;
	add.s32 	%r401, %r8, %r399;
	shl.b32 	%r255, %r399, 2;
	mov.u32 	%r256, _ZZ9cuda_gemmIiLi128ELi1ELi1ELi4096ELi64ELi64ELi64ELi1ELi1EEviiiPT_S1_S1_iiiE3Ash;
	add.s32 	%r400, %r256, %r255;
$L__BB247_12:
	shr.u32 	%r257, %r399, 5;
	add.s32 	%r258, %r257, %r2;
	shl.b32 	%r259, %r258, 6;
	and.b32  	%r260, %r399, 28;
	add.s32 	%r261, %r65, %r260;
	add.s32 	%r262, %r261, %r259;
	mul.wide.s32 	%rd13, %r262, 4;
	add.s64 	%rd14, %rd1, %rd13;
	ld.global.v4.u32 	{%r263, %r264, %r265, %r266}, [%rd14];
	st.shared.v4.u32 	[%r400], {%r263, %r264, %r265, %r266};
	add.s32 	%r267, %r399, %r8;
	shr.u32 	%r268, %r401, 5;
	add.s32 	%r269, %r268, %r2;
	shl.b32 	%r270, %r269, 6;
	and.b32  	%r271, %r401, 28;
	add.s32 	%r272, %r65, %r271;
	add.s32 	%r273, %r272, %r270;
	mul.wide.s32 	%rd15, %r273, 4;
	add.s64 	%rd16, %rd1, %rd15;
	ld.global.v4.u32 	{%r274, %r275, %r276, %r277}, [%rd16];
	add.s32 	%r278, %r400, %r56;
	st.shared.v4.u32 	[%r278], {%r274, %r275, %r276, %r277};
	add.s32 	%r279, %r267, %r8;
	shr.u32 	%r280, %r402, 5;
	add.s32 	%r281, %r280, %r2;
	shl.b32 	%r282, %r281, 6;
	and.b32  	%r283, %r402, 28;
	add.s32 	%r284, %r65, %r283;
	add.s32 	%r285, %r284, %r282;
	mul.wide.s32 	%rd17, %r285, 4;
	add.s64 	%rd18, %rd1, %rd17;
	ld.global.v4.u32 	{%r286, %r287, %r288, %r289}, [%rd18];
	add.s32 	%r290, %r400, %r59;
	st.shared.v4.u32 	[%r290], {%r286, %r287, %r288, %r289};
	add.s32 	%r291, %r279, %r8;
	shr.u32 	%r292, %r403, 5;
	add.s32 	%r293, %r292, %r2;
	shl.b32 	%r294, %r293, 6;
	and.b32  	%r295, %r403, 28;
	add.s32 	%r296, %r65, %r295;
	add.s32 	%r297, %r296, %r294;
	mul.wide.s32 	%rd19, %r297, 4;
	add.s64 	%rd20, %rd1, %rd19;
	ld.global.v4.u32 	{%r298, %r299, %r300, %r301}, [%rd20];
	add.s32 	%r302, %r400, %r57;
	st.shared.v4.u32 	[%r302], {%r298, %r299, %r300, %r301};
	add.s32 	%r399, %r291, %r8;
	add.s32 	%r403, %r403, %r56;
	add.s32 	%r402, %r402, %r56;
	add.s32 	%r401, %r401, %r56;
	add.s32 	%r400, %r400, %r58;
	setp.lt.u32 	%p10, %r399, 2048;
	@%p10 bra 	$L__BB247_12;
	shl.b32 	%r304, %r2, 6;
	add.s32 	%r82, %r398, %r304;
	mov.b32 	%r405, 0;
$L__BB247_14:
	add.s32 	%r84, %r9, %r405;
	mov.u32 	%r406, %r63;
$L__BB247_15:
	add.s32 	%r305, %r82, %r406;
	shl.b32 	%r306, %r305, 6;
	add.s32 	%r307, %r306, %r84;
	mul.wide.u32 	%rd21, %r307, 4;
	add.s64 	%rd22, %rd2, %rd21;
	ld.global.u32 	%r308, [%rd22];
	shl.b32 	%r309, %r406, 2;
	add.s32 	%r310, %r62, %r309;
	st.shared.u32 	[%r310], %r308;
	add.s32 	%r406, %r406, %r61;
	setp.lt.u32 	%p11, %r406, 32;
	@%p11 bra 	$L__BB247_15;
	bar.sync 	0;
	ld.shared.u32 	%r87, [%r23];
	ld.shared.u32 	%r88, [%r24];
	ld.shared.u32 	%r89, [%r25];
	ld.shared.u32 	%r90, [%r26];
	ld.shared.u32 	%r91, [%r27];
	ld.shared.u32 	%r92, [%r28];
	ld.shared.u32 	%r93, [%r29];
	ld.shared.u32 	%r94, [%r30];
	ld.shared.u32 	%r95, [%r31];
	ld.shared.u32 	%r96, [%r32];
	ld.shared.u32 	%r97, [%r33];
	ld.shared.u32 	%r98, [%r34];
	ld.shared.u32 	%r99, [%r35];
	ld.shared.u32 	%r100, [%r36];
	ld.shared.u32 	%r101, [%r37];
	ld.shared.u32 	%r102, [%r38];
	mov.b32 	%r407, 0;
$L__BB247_17:
	setp.ne.s32 	%p12, %r5, 0;
	mad.lo.s32 	%r312, %r407, 132, %r60;
	ld.shared.u32 	%r313, [%r312];
	shfl.sync.idx.b32	%r314|%p13, %r313, %r39, 31, -1;
	mul.lo.s32 	%r315, %r314, %r87;
	shfl.sync.idx.b32	%r316|%p14, %r313, %r40, 31, -1;
	mad.lo.s32 	%r317, %r316, %r88, %r315;
	shfl.sync.idx.b32	%r318|%p15, %r313, %r41, 31, -1;
	mad.lo.s32 	%r319, %r318, %r89, %r317;
	shfl.sync.idx.b32	%r320|%p16, %r313, %r42, 31, -1;
	mad.lo.s32 	%r321, %r320, %r90, %r319;
	shfl.sync.idx.b32	%r322|%p17, %r313, %r43, 31, -1;
	mad.lo.s32 	%r323, %r322, %r91, %r321;
	shfl.sync.idx.b32	%r324|%p18, %r313, %r44, 31, -1;
	mad.lo.s32 	%r325, %r324, %r92, %r323;
	shfl.sync.idx.b32	%r326|%p19, %r313, %r45, 31, -1;
	mad.lo.s32 	%r327, %r326, %r93, %r325;
	shfl.sync.idx.b32	%r328|%p20, %r313, %r46, 31, -1;
	mad.lo.s32 	%r329, %r328, %r94, %r327;
	shfl.sync.idx.b32	%r330|%p21, %r313, %r47, 31, -1;
	mad.lo.s32 	%r331, %r330, %r95, %r329;
	shfl.sync.idx.b32	%r332|%p22, %r313, %r48, 31, -1;
	mad.lo.s32 	%r333, %r332, %r96, %r331;
	shfl.sync.idx.b32	%r334|%p23, %r313, %r49, 31, -1;
	mad.lo.s32 	%r335, %r334, %r97, %r333;
	shfl.sync.idx.b32	%r336|%p24, %r313, %r50, 31, -1;
	mad.lo.s32 	%r337, %r336, %r98, %r335;
	shfl.sync.idx.b32	%r338|%p25, %r313, %r51, 31, -1;
	mad.lo.s32 	%r339, %r338, %r99, %r337;
	shfl.sync.idx.b32	%r340|%p26, %r313, %r52, 31, -1;
	mad.lo.s32 	%r341, %r340, %r100, %r339;
	shfl.sync.idx.b32	%r342|%p27, %r313, %r53, 31, -1;
	mad.lo.s32 	%r343, %r342, %r101, %r341;
	shfl.sync.idx.b32	%r344|%p28, %r313, %r54, 31, -1;
	mad.lo.s32 	%r345, %r344, %r102, %r343;
	add.s32 	%r346, %r407, %r405;
	shl.b32 	%r347, %r346, 6;
	or.b32  	%r104, %r347, %r3;
	shfl.sync.down.b32	%r348|%p29, %r345, 1, 7711, -1;
	add.s32 	%r105, %r348, %r345;
	@%p12 bra 	$L__BB247_19;
	shl.b32 	%r349, %r104, 2;
	mov.u32 	%r350, _ZZ9cuda_gemmIiLi128ELi1ELi1ELi4096ELi64ELi64ELi64ELi1ELi1EEviiiPT_S1_S1_iiiE3Csh;
	add.s32 	%r351, %r350, %r349;
	ld.shared.u32 	%r352, [%r351];
	add.s32 	%r353, %r352, %r105;
	st.shared.u32 	[%r351], %r353;
$L__BB247_19:
	add.s32 	%r407, %r407, 1;
	setp.ne.s32 	%p30, %r407, 16;
	@%p30 bra 	$L__BB247_17;
	add.s32 	%r107, %r405, 16;
	setp.lt.u32 	%p31, %r405, 48;
	mov.u32 	%r405, %r107;
	@%p31 bra 	$L__BB247_14;
	mov.b32 	%r398, 32;
	mov.pred 	%p36, 0;
	@%p1 bra 	$L__BB247_7;
	ld.param.u64 	%rd33, [_Z9cuda_gemmIiLi128ELi1ELi1ELi4096ELi64ELi64ELi64ELi1ELi1EEviiiPT_S1_S1_iii_param_5];
	cvta.to.global.u64 	%rd3, %rd33;
	bar.sync 	0;
	xor.b32  	%r355, %r410, 4095;
	sub.s32 	%r356, %r355, %r8;
	div.u32 	%r357, %r356, %r8;
	and.b32  	%r108, %r357, 3;
	setp.eq.s32 	%p33, %r108, 2;
	@%p33 bra 	$L__BB247_25;
	mov.b32 	%r409, 0;
	mov.u32 	%r361, _ZZ9cuda_gemmIiLi128ELi1ELi1ELi4096ELi64ELi64ELi64ELi1ELi1EEviiiPT_S1_S1_iiiE3Csh;
$L__BB247_24:
	.pragma "nounroll";
	add.s32 	%r359, %r18, %r410;
	mul.wide.u32 	%rd23, %r359, 4;
	add.s64 	%rd24, %rd3, %rd23;
	shl.b32 	%r360, %r410, 2;
	add.s32 	%r362, %r361, %r360;
	ld.shared.v4.u32 	{%r363, %r364, %r365, %r366}, [%r362];
	st.global.v4.u32 	[%rd24], {%r363, %r364, %r365, %r366};
	add.s32 	%r410, %r410, %r8;
	add.s32 	%r409, %r409, 1;
	xor.b32  	%r367, %r108, %r409;
	setp.ne.s32 	%p34, %r367, 2;
	@%p34 bra 	$L__BB247_24;
$L__BB247_25:
	add.s32 	%r411, %r410, %r18;
	add.s32 	%r415, %r411, %r55;
	mov.u32 	%r368, %ntid.x;
	shl.b32 	%r369, %r368, 3;
	add.s32 	%r414, %r411, %r369;
	add.s32 	%r413, %r411, %r8;
	shl.b32 	%r370, %r410, 2;
	mov.u32 	%r371, _ZZ9cuda_gemmIiLi128ELi1ELi1ELi4096ELi64ELi64ELi64ELi1ELi1EEviiiPT_S1_S1_iiiE3Csh;
	add.s32 	%r412, %r371, %r370;
$L__BB247_26:
	mul.wide.s32 	%rd25, %r415, 4;
	add.s64 	%rd26, %rd3, %rd25;
	mul.wide.s32 	%rd27, %r414, 4;
	add.s64 	%rd28, %rd3, %rd27;
	mul.wide.s32 	%rd29, %r413, 4;
	add.s64 	%rd30, %rd3, %rd29;
	mul.wide.s32 	%rd31, %r411, 4;
	add.s64 	%rd32, %rd3, %rd31;
	ld.shared.v4.u32 	{%r372, %r373, %r374, %r375}, [%r412];
	st.global.v4.u32 	[%rd32], {%r372, %r373, %r374, %r375};
	add.s32 	%r376, %r410, %r8;
	add.s32 	%r377, %r412, %r56;
	ld.shared.v4.u32 	{%r378, %r379, %r380, %r381}, [%r377];
	st.global.v4.u32 	[%rd30], {%r378, %r379, %r380, %r381};
	add.s32 	%r382, %r376, %r8;
	add.s32 	%r383, %r412, %r59;
	ld.shared.v4.u32 	{%r384, %r385, %r386, %r387}, [%r383];
	st.global.v4.u32 	[%rd28], {%r384, %r385, %r386, %r387};
	add.s32 	%r388, %r382, %r8;
	add.s32 	%r389, %r412, %r57;
	ld.shared.v4.u32 	{%r390, %r391, %r392, %r393}, [%r389];
	st.global.v4.u32 	[%rd26], {%r390, %r391, %r392, %r393};
	add.s32 	%r410, %r388, %r8;
	add.s32 	%r415, %r415, %r56;
	add.s32 	%r414, %r414, %r56;
	add.s32 	%r413, %r413, %r56;
	add.s32 	%r412, %r412, %r58;
	add.s32 	%r411, %r411, %r56;
	setp.lt.u32 	%p35, %r410, 4096;
	@%p35 bra 	$L__BB247_26;
$L__BB247_27:
	ret;

}
	// .globl	_Z9cuda_gemmIiLi128ELi1ELi1ELi4096ELi128ELi128ELi64ELi0ELi0EEviiiPT_S1_S1_iii
.visible .entry _Z9cuda_gemmIiLi128ELi1ELi1ELi4096ELi128ELi128ELi64ELi0ELi0EEviiiPT_S1_S1_iii(
	.param .u32 _Z9cuda_gemmIiLi128ELi1ELi1ELi4096ELi128ELi128ELi64ELi0ELi0EEviiiPT_S1_S1_iii_param_0,
	.param .u32 _Z9cuda_gemmIiLi128ELi1ELi1ELi4096ELi128ELi128ELi64ELi0ELi0EEviiiPT_S1_S1_iii_param_1,
	.param .u32 _Z9cuda_gemmIiLi128ELi1ELi1ELi4096ELi128ELi128ELi64ELi0ELi0EEviiiPT_S1_S1_iii_param_2,
	.param .u64 .ptr .align 1 _Z9cuda_gemmIiLi128ELi1ELi1ELi4096ELi128ELi128ELi64ELi0ELi0EEviiiPT_S1_S1_iii_param_3,
	.param .u64 .ptr .align 1 _Z9cuda_gemmIiLi128ELi1ELi1ELi4096ELi128ELi128ELi64ELi0ELi0EEviiiPT_S1_S1_iii_param_4,
	.param .u64 .ptr .align 1 _Z9cuda_gemmIiLi128ELi1ELi1ELi4096ELi128ELi128ELi64ELi0ELi0EEviiiPT_S1_S1_iii_param_5,
	.param .u32 _Z9cuda_gemmIiLi128ELi1ELi1ELi4096ELi128ELi128ELi64ELi0ELi0EEviiiPT_S1_S1_iii_param_6,
	.param .u32 _Z9cuda_gemmIiLi128ELi1ELi1ELi4096ELi128ELi128ELi64ELi0ELi0EEviiiPT_S1_S1_iii_param_7,
	.param .u32 _Z9cuda_gemmIiLi128ELi1ELi1ELi4096ELi128ELi128ELi64ELi0ELi0EEviiiPT_S1_S1_iii_param_8
)
.maxntid 128
{
	.reg .pred 	%p<90>;
	.reg .b16 	%rs<12>;
	.reg .b32 	%r<645>;
	.reg .b64 	%rd<35>;
	// demoted variable
	.shared .align 128 .b8 _ZZ9cuda_gemmIiLi128ELi1ELi1ELi4096ELi128ELi128ELi64ELi0ELi0EEviiiPT_S1_S1_iiiE11kron_fac_sh[2112];
	// demoted variable
	.shared .align 128 .b8 _ZZ9cuda_gemmIiLi128ELi1ELi1ELi4096ELi128ELi128ELi64ELi0ELi0EEviiiPT_S1_S1_iiiE3Ash[4096];
	// demoted variable
	.shared .align 128 .b8 _ZZ9cuda_gemmIiLi128ELi1ELi1ELi4096ELi128ELi128ELi64ELi0ELi0EEviiiPT_S1_S1_iiiE3Csh[8192];
	ld.param.u64 	%rd6, [_Z9cuda_gemmIiLi128ELi1ELi1ELi4096ELi128ELi128ELi64ELi0ELi0EEviiiPT_S1_S1_iii_param_3];
	ld.param.u32 	%r212, [_Z9cuda_gemmIiLi128ELi1ELi1ELi4096ELi128ELi128ELi64ELi0ELi0EEviiiPT_S1_S1_iii_param_6];
	ld.param.u32 	%r213, [_Z9cuda_gemmIiLi128ELi1ELi1ELi4096ELi128ELi128ELi64ELi0ELi0EEviiiPT_S1_S1_iii_param_7];
	cvta.to.global.u64 	%rd1, %rd6;
	mov.u32 	%r639, %tid.x;
	div.s32 	%r2, 4096, %r213;
	min.s32 	%r214, %r2, 64;
	shl.b32 	%r3, %r214, 1;
	div.u32 	%r5, %r639, %r3;
	mul.lo.s32 	%r215, %r5, %r3;
	sub.s32 	%r216, %r639, %r215;
	shr.u32 	%r4, %r216, 1;
	mov.u32 	%r6, %ctaid.y;
	mov.u32 	%r217, %nctaid.y;
	setp.ge.u32 	%p2, %r6, %r217;
	@%p2 bra 	$L__BB248_97;
	and.b32  	%r7, %r639, 1;
	mov.u32 	%r8, %ntid.x;
	shl.b32 	%r9, %r8, 2;
	and.b32  	%r10, %r4, 15;
	shl.b32 	%r218, %r639, 4;
	and.b32  	%r11, %r218, 16;
	min.s32 	%r12, %r212, 16;
	add.s32 	%r219, %r639, %r8;
	cvt.u16.u32 	%rs3, %r219;
	xor.b16  	%rs4, %rs3, 2047;
	cvt.u16.u32 	%rs5, %r8;
	div.u16 	%rs6, %rs4, %rs5;
	and.b16  	%rs1, %rs6, 3;
	cvt.u32.u16 	%r13, %rs1;
	setp.eq.s16 	%p3, %rs1, 2;
	mov.u32 	%r593, %r639;
	@%p3 bra 	$L__BB248_4;
	mov.b32 	%r592, 0;
	mov.u32 	%r593, %r639;
$L__BB248_3:
	.pragma "nounroll";
	shl.b32 	%r221, %r593, 2;
	mov.u32 	%r222, _ZZ9cuda_gemmIiLi128ELi1ELi1ELi4096ELi128ELi128ELi64ELi0ELi0EEviiiPT_S1_S1_iiiE3Csh;
	add.s32 	%r223, %r222, %r221;
	mov.b32 	%r224, 0;
	st.shared.u32 	[%r223], %r224;
	add.s32 	%r593, %r593, %r8;
	add.s32 	%r592, %r592, 1;
	xor.b32  	%r225, %r592, %r13;
	setp.ne.s32 	%p4, %r225, 2;
	@%p4 bra 	$L__BB248_3;
$L__BB248_4:
	mov.u32 	%r227, _ZZ9cuda_gemmIiLi128ELi1ELi1ELi4096ELi128ELi128ELi64ELi0ELi0EEviiiPT_S1_S1_iiiE3Csh;
$L__BB248_5:
	shl.b32 	%r226, %r593, 2;
	add.s32 	%r228, %r227, %r226;
	mov.b32 	%r229, 0;
	st.shared.u32 	[%r228], %r229;
	add.s32 	%r230, %r228, %r9;
	st.shared.u32 	[%r230], %r229;
	add.s32 	%r231, %r230, %r9;
	st.shared.u32 	[%r231], %r229;
	add.s32 	%r232, %r231, %r9;
	st.shared.u32 	[%r232], %r229;
	add.s32 	%r593, %r9, %r593;
	setp.lt.u32 	%p5, %r593, 2048;
	@%p5 bra 	$L__BB248_5;
	ld.param.u64 	%rd33, [_Z9cuda_gemmIiLi128ELi1ELi1ELi4096ELi128ELi128ELi64ELi0ELi0EEviiiPT_S1_S1_iii_param_4];
	and.b32  	%r234, %r639, 15;
	shl.b32 	%r235, %r639, 2;
	add.s32 	%r237, %r235, %r9;
	cvt.u16.u32 	%rs7, %r237;
	sub.s16 	%rs8, 1023, %rs7;
	cvt.u16.u32 	%rs9, %r9;
	div.u16 	%rs2, %rs8, %rs9;
	add.s32 	%r238, %r4, 1;
	and.b32  	%r21, %r238, 15;
	add.s32 	%r239, %r4, 2;
	and.b32  	%r22, %r239, 15;
	add.s32 	%r240, %r4, 3;
	and.b32  	%r23, %r240, 15;
	add.s32 	%r241, %r4, 4;
	and.b32  	%r24, %r241, 15;
	add.s32 	%r242, %r4, 5;
	and.b32  	%r25, %r242, 15;
	add.s32 	%r243, %r4, 6;
	and.b32  	%r26, %r243, 15;
	add.s32 	%r244, %r4, 7;
	and.b32  	%r27, %r244, 15;
	xor.b32  	%r28, %r10, 8;
	add.s32 	%r245, %r4, 9;
	and.b32  	%r29, %r245, 15;
	add.s32 	%r246, %r4, 10;
	and.b32  	%r30, %r246, 15;
	add.s32 	%r247, %r4, 11;
	and.b32  	%r31, %r247, 15;
	add.s32 	%r248, %r4, 12;
	and.b32  	%r32, %r248, 15;
	add.s32 	%r249, %r4, 13;
	and.b32  	%r33, %r249, 15;
	add.s32 	%r250, %r4, 14;
	and.b32  	%r34, %r250, 15;
	add.s32 	%r251, %r4, -1;
	and.b32  	%r35, %r251, 15;
	add.s32 	%r36, %r11, %r10;
	add.s32 	%r37, %r11, %r21;
	add.s32 	%r38, %r11, %r22;
	add.s32 	%r39, %r11, %r23;
	add.s32 	%r40, %r11, %r24;
	add.s32 	%r41, %r11, %r25;
	add.s32 	%r42, %r11, %r26;
	add.s32 	%r43, %r11, %r27;
	add.s32 	%r44, %r11, %r28;
	add.s32 	%r45, %r11, %r29;
	add.s32 	%r46, %r11, %r30;
	add.s32 	%r47, %r11, %r31;
	add.s32 	%r48, %r11, %r32;
	add.s32 	%r49, %r11, %r33;
	add.s32 	%r50, %r11, %r34;
	add.s32 	%r51, %r11, %r35;
	setp.lt.s32 	%p7, %r10, %r213;
	selp.b32 	%r252, 0, %r213, %p7;
	sub.s32 	%r52, %r10, %r252;
	add.s32 	%r253, %r10, 1;
	setp.lt.s32 	%p8, %r253, %r213;
	selp.b32 	%r254, 0, %r213, %p8;
	sub.s32 	%r53, %r253, %r254;
	add.s32 	%r255, %r10, 2;
	setp.lt.s32 	%p9, %r255, %r213;
	selp.b32 	%r256, 0, %r213, %p9;
	sub.s32 	%r54, %r255, %r256;
	add.s32 	%r257, %r10, 3;
	setp.lt.s32 	%p10, %r257, %r213;
	selp.b32 	%r258, 0, %r213, %p10;
	sub.s32 	%r55, %r257, %r258;
	add.s32 	%r259, %r10, 4;
	setp.lt.s32 	%p11, %r259, %r213;
	selp.b32 	%r260, 0, %r213, %p11;
	sub.s32 	%r56, %r259, %r260;
	add.s32 	%r261, %r10, 5;
	setp.lt.s32 	%p12, %r261, %r213;
	selp.b32 	%r262, 0, %r213, %p12;
	sub.s32 	%r57, %r261, %r262;
	add.s32 	%r263, %r10, 6;
	setp.lt.s32 	%p13, %r263, %r213;
	selp.b32 	%r264, 0, %r213, %p13;
	sub.s32 	%r58, %r263, %r264;
	add.s32 	%r265, %r10, 7;
	setp.lt.s32 	%p14, %r265, %r213;
	selp.b32 	%r266, 0, %r213, %p14;
	sub.s32 	%r59, %r265, %r266;
	add.s32 	%r267, %r10, 8;
	setp.lt.s32 	%p15, %r267, %r213;
	selp.b32 	%r268, 0, %r213, %p15;
	sub.s32 	%r60, %r267, %r268;
	add.s32 	%r269, %r10, 9;
	setp.lt.s32 	%p16, %r269, %r213;
	selp.b32 	%r270, 0, %r213, %p16;
	sub.s32 	%r61, %r269, %r270;
	add.s32 	%r271, %r10, 10;
	setp.lt.s32 	%p17, %r271, %r213;
	selp.b32 	%r272, 0, %r213, %p17;
	sub.s32 	%r62, %r271, %r272;
	add.s32 	%r273, %r10, 11;
	setp.lt.s32 	%p18, %r273, %r213;
	selp.b32 	%r274, 0, %r213, %p18;
	sub.s32 	%r63, %r273, %r274;
	add.s32 	%r275, %r10, 12;
	setp.lt.s32 	%p19, %r275, %r213;
	selp.b32 	%r276, 0, %r213, %p19;
	sub.s32 	%r64, %r275, %r276;
	add.s32 	%r277, %r10, 13;
	setp.lt.s32 	%p20, %r277, %r213;
	selp.b32 	%r278, 0, %r213, %p20;
	sub.s32 	%r65, %r277, %r278;
	add.s32 	%r279, %r10, 14;
	setp.lt.s32 	%p21, %r279, %r213;
	selp.b32 	%r280, 0, %r213, %p21;
	sub.s32 	%r66, %r279, %r280;
	add.s32 	%r281, %r10, 15;
	setp.lt.s32 	%p22, %r281, %r213;
	selp.b32 	%r282, 0, %r213, %p22;
	sub.s32 	%r67, %r281, %r282;
	cvt.u16.u32 	%rs10, %r3;
	div.s16 	%rs11, 128, %rs10;
	cvt.s32.s16 	%r68, %rs11;
	and.b32  	%r69, %r639, 31;
	cvta.to.global.u64 	%rd2, %rd33;
	shr.u32 	%r70, %r8, 4;
	mov.u32 	%r283, _ZZ9cuda_gemmIiLi128ELi1ELi1ELi4096ELi128ELi128ELi64ELi0ELi0EEviiiPT_S1_S1_iiiE11kron_fac_sh;
	mad.lo.s32 	%r71, %r234, 132, %r283;
	mov.b32 	%r595, 0;
	mov.pred 	%p89, -1;
	shl.b32 	%r452, %r69, 2;
	shl.b32 	%r455, %r36, 2;
	shl.b32 	%r458, %r37, 2;
	shl.b32 	%r461, %r38, 2;
	shl.b32 	%r464, %r39, 2;
	shl.b32 	%r467, %r40, 2;
	shl.b32 	%r470, %r41, 2;
	shl.b32 	%r473, %r42, 2;
	shl.b32 	%r476, %r43, 2;
	shl.b32 	%r479, %r44, 2;
	shl.b32 	%r482, %r45, 2;
	shl.b32 	%r485, %r46, 2;
	shl.b32 	%r488, %r47, 2;
	shl.b32 	%r491, %r48, 2;
	shl.b32 	%r494, %r49, 2;
	shl.b32 	%r497, %r50, 2;
	shl.b32 	%r500, %r51, 2;
$L__BB248_7:
	mov.pred 	%p1, %p89;
	ld.param.u32 	%r589, [_Z9cuda_gemmIiLi128ELi1ELi1ELi4096ELi128ELi128ELi64ELi0ELi0EEviiiPT_S1_S1_iii_param_2];
	shl.b32 	%r73, %r8, 2;
	shl.b32 	%r596, %r639, 2;
	cvt.u32.u16 	%r284, %rs2;
	and.b32  	%r285, %r284, 3;
	setp.eq.s32 	%p23, %r285, 2;
	mov.u32 	%r286, %ctaid.x;
	shl.b32 	%r287, %r286, 11;
	and.b32  	%r288, %r287, -4096;
	mov.u32 	%r289, %ctaid.z;
	shl.b32 	%r290, %r289, 6;
	add.s32 	%r291, %r288, %r290;
	mad.lo.s32 	%r292, %r6, %r589, %r291;
	add.s32 	%r75, %r292, %r595;
	@%p23 bra 	$L__BB248_11;
	shl.b32 	%r293, %r639, 2;
	add.s32 	%r596, %r293, %r73;
	cvt.u32.u16 	%r294, %rs2;
	and.b32  	%r295, %r294, 3;
	setp.eq.s32 	%p24, %r295, 3;
	and.b32  	%r296, %r293, 28;
	shr.u32 	%r297, %r639, 3;
	mad.lo.s32 	%r298, %r297, %r213, %r296;
	add.s32 	%r299, %r75, %r298;
	mul.wide.s32 	%rd7, %r299, 4;
	add.s64 	%rd8, %rd1, %rd7;
	ld.global.v4.u32 	{%r300, %r301, %r302, %r303}, [%rd8];
	shl.b32 	%r304, %r639, 4;
	mov.u32 	%r305, _ZZ9cuda_gemmIiLi128ELi1ELi1ELi4096ELi128ELi128ELi64ELi0ELi0EEviiiPT_S1_S1_iiiE3Ash;
	add.s32 	%r306, %r305, %r304;
	st.shared.v4.u32 	[%r306], {%r300, %r301, %r302, %r303};
	@%p24 bra 	$L__BB248_11;
	shl.b32 	%r307, %r639, 2;
	add.s32 	%r308, %r307, %r73;
	add.s32 	%r596, %r308, %r73;
	cvt.u32.u16 	%r309, %rs2;
	and.b32  	%r310, %r309, 3;
	setp.eq.s32 	%p25, %r310, 0;
	and.b32  	%r311, %r308, 28;
	shr.u32 	%r312, %r308, 5;
	mad.lo.s32 	%r313, %r312, %r213, %r311;
	add.s32 	%r314, %r75, %r313;
	mul.wide.s32 	%rd9, %r314, 4;
	add.s64 	%rd10, %rd1, %rd9;
	ld.global.v4.u32 	{%r315, %r316, %r317, %r318}, [%rd10];
	shl.b32 	%r319, %r639, 4;
	mov.u32 	%r320, _ZZ9cuda_gemmIiLi128ELi1ELi1ELi4096ELi128ELi128ELi64ELi0ELi0EEviiiPT_S1_S1_iiiE3Ash;
	add.s32 	%r321, %r320, %r319;
	shl.b32 	%r322, %r73, 2;
	add.s32 	%r323, %r321, %r322;
	st.shared.v4.u32 	[%r323], {%r315, %r316, %r317, %r318};
	@%p25 bra 	$L__BB248_11;
	shl.b32 	%r324, %r639, 2;
	add.s32 	%r325, %r324, %r73;
	add.s32 	%r326, %r325, %r73;
	add.s32 	%r596, %r326, %r73;
	and.b32  	%r327, %r326, 28;
	shr.u32 	%r328, %r326, 5;
	mad.lo.s32 	%r329, %r328, %r213, %r327;
	add.s32 	%r330, %r75, %r329;
	mul.wide.s32 	%rd11, %r330, 4;
	add.s64 	%rd12, %rd1, %rd11;
	ld.global.v4.u32 	{%r331, %r332, %r333, %r334}, [%rd12];
	shl.b32 	%r335, %r639, 4;
	mov.u32 	%r336, _ZZ9cuda_gemmIiLi128ELi1ELi1ELi4096ELi128ELi128ELi64ELi0ELi0EEviiiPT_S1_S1_iiiE3Ash;
	add.s32 	%r337, %r336, %r335;
	shl.b32 	%r338, %r73, 2;
	add.s32 	%r339, %r337, %r338;
	add.s32 	%r340, %r339, %r338;
	st.shared.v4.u32 	[%r340], {%r331, %r332, %r333, %r334};
$L__BB248_11:
	setp.lt.u16 	%p26, %rs2, 2;
	@%p26 bra 	$L__BB248_14;
	mad.lo.s32 	%r600, %r8, 12, %r596;
	shl.b32 	%r341, %r8, 3;
	add.s32 	%r599, %r341, %r596;
	add.s32 	%r598, %r73, %r596;
	shl.b32 	%r342, %r596, 2;
	mov.u32 	%r343, _ZZ9cuda_gemmIiLi128ELi1ELi1ELi4096ELi128ELi128ELi64ELi0ELi0EEviiiPT_S1_S1_iiiE3Ash;
	add.s32 	%r597, %r343, %r342;
$L__BB248_13:
	shr.u32 	%r344, %r596, 5;
	and.b32  	%r345, %r596, 28;
	add.s32 	%r346, %r75, %r345;
	mad.lo.s32 	%r347, %r344, %r213, %r346;
	mul.wide.s32 	%rd13, %r347, 4;
	add.s64 	%rd14, %rd1, %rd13;
	ld.global.v4.u32 	{%r348, %r349, %r350, %r351}, [%rd14];
	st.shared.v4.u32 	[%r597], {%r348, %r349, %r350, %r351};
	shl.b32 	%r352, %r8, 2;
	add.s32 	%r353, %r596, %r352;
	shr.u32 	%r354, %r598, 5;
	and.b32  	%r355, %r598, 28;
	add.s32 	%r356, %r75, %r355;
	mad.lo.s32 	%r357, %r354, %r213, %r356;
	mul.wide.s32 	%rd15, %r357, 4;
	add.s64 	%rd16, %rd1, %rd15;
	ld.global.v4.u32 	{%r358, %r359, %r360, %r361}, [%rd16];
	shl.b32 	%r362, %r8, 4;
	add.s32 	%r363, %r597, %r362;
	st.shared.v4.u32 	[%r363], {%r358, %r359, %r360, %r361};
	add.s32 	%r364, %r353, %r352;
	shr.u32 	%r365, %r599, 5;
	and.b32  	%r366, %r599, 28;
	add.s32 	%r367, %r75, %r366;
	mad.lo.s32 	%r368, %r365, %r213, %r367;
	mul.wide.s32 	%rd17, %r368, 4;
	add.s64 	%rd18, %rd1, %rd17;
	ld.global.v4.u32 	{%r369, %r370, %r371, %r372}, [%rd18];
	shl.b32 	%r373, %r8, 5;
	add.s32 	%r374, %r597, %r373;
	st.shared.v4.u32 	[%r374], {%r369, %r370, %r371, %r372};
	add.s32 	%r375, %r364, %r352;
	shr.u32 	%r376, %r600, 5;
	and.b32  	%r377, %r600, 28;
	add.s32 	%r378, %r75, %r377;
	mad.lo.s32 	%r379, %r376, %r213, %r378;
	mul.wide.s32 	%rd19, %r379, 4;
	add.s64 	%rd20, %rd1, %rd19;
	ld.global.v4.u32 	{%r380, %r381, %r382, %r383}, [%rd20];
	mad.lo.s32 	%r384, %r8, 48, %r597;
	st.shared.v4.u32 	[%r384], {%r380, %r381, %r382, %r383};
	add.s32 	%r596, %r375, %r352;
	add.s32 	%r600, %r600, %r362;
	add.s32 	%r599, %r599, %r362;
	add.s32 	%r598, %r598, %r362;
	shl.b32 	%r385, %r8, 6;
	add.s32 	%r597, %r597, %r385;
	setp.lt.u32 	%p27, %r596, 1024;
	@%p27 bra 	$L__BB248_13;
$L__BB248_14:
	mov.u32 	%r387, %ctaid.z;
	shl.b32 	%r388, %r387, 6;
	add.s32 	%r94, %r595, %r388;
	mov.b32 	%r602, 0;
$L__BB248_15:
	mov.u32 	%r95, %r602;
	shr.u32 	%r603, %r639, 4;
	mov.u32 	%r389, %ctaid.x;
	shl.b32 	%r390, %r389, 6;
	and.b32  	%r391, %r390, 64;
	and.b32  	%r392, %r639, 15;
	or.b32  	%r393, %r391, %r392;
	add.s32 	%r97, %r393, %r95;
$L__BB248_16:
	add.s32 	%r394, %r94, %r603;
	mad.lo.s32 	%r395, %r394, %r212, %r97;
	mul.wide.s32 	%rd21, %r395, 4;
	add.s64 	%rd22, %rd2, %rd21;
	ld.global.u32 	%r396, [%rd22];
	shl.b32 	%r397, %r603, 2;
	add.s32 	%r398, %r71, %r397;
	st.shared.u32 	[%r398], %r396;
	add.s32 	%r603, %r603, %r70;
	setp.lt.u32 	%p28, %r603, 32;
	@%p28 bra 	$L__BB248_16;
	setp.lt.s32 	%p29, %r2, 1;
	bar.sync 	0;
	@%p29 bra 	$L__BB248_90;
	mov.b32 	%r604, 0;
$L__BB248_19:
	setp.ge.s32 	%p30, %r5, %r12;
	add.s32 	%r101, %r604, %r4;
	shl.b32 	%r400, %r101, 5;
	or.b32  	%r401, %r400, %r11;
	add.s32 	%r402, %r401, %r10;
	shl.b32 	%r403, %r402, 2;
	mov.u32 	%r404, _ZZ9cuda_gemmIiLi128ELi1ELi1ELi4096ELi128ELi128ELi64ELi0ELi0EEviiiPT_S1_S1_iiiE3Ash;
	add.s32 	%r405, %r404, %r403;
	ld.shared.u32 	%r102, [%r405];
	add.s32 	%r406, %r401, %r21;
	shl.b32 	%r407, %r406, 2;
	add.s32 	%r408, %r404, %r407;
	ld.shared.u32 	%r103, [%r408];
	add.s32 	%r409, %r401, %r22;
	shl.b32 	%r410, %r409, 2;
	add.s32 	%r411, %r404, %r410;
	ld.shared.u32 	%r104, [%r411];
	add.s32 	%r412, %r401, %r23;
	shl.b32 	%r413, %r412, 2;
	add.s32 	%r414, %r404, %r413;
	ld.shared.u32 	%r105, [%r414];
	add.s32 	%r415, %r401, %r24;
	shl.b32 	%r416, %r415, 2;
	add.s32 	%r417, %r404, %r416;
	ld.shared.u32 	%r106, [%r417];
	add.s32 	%r418, %r401, %r25;
	shl.b32 	%r419, %r418, 2;
	add.s32 	%r420, %r404, %r419;
	ld.shared.u32 	%r107, [%r420];
	add.s32 	%r421, %r401, %r26;
	shl.b32 	%r422, %r421, 2;
	add.s32 	%r423, %r404, %r422;
	ld.shared.u32 	%r108, [%r423];
	add.s32 	%r424, %r401, %r27;
	shl.b32 	%r425, %r424, 2;
	add.s32 	%r426, %r404, %r425;
	ld.shared.u32 	%r109, [%r426];
	add.s32 	%r427, %r401, %r28;
	shl.b32 	%r428, %r427, 2;
	add.s32 	%r429, %r404, %r428;
	ld.shared.u32 	%r110, [%r429];
	add.s32 	%r430, %r401, %r29;
	shl.b32 	%r431, %r430, 2;
	add.s32 	%r432, %r404, %r431;
	ld.shared.u32 	%r111, [%r432];
	add.s32 	%r433, %r401, %r30;
	shl.b32 	%r434, %r433, 2;
	add.s32 	%r435, %r404, %r434;
	ld.shared.u32 	%r112, [%r435];
	add.s32 	%r436, %r401, %r31;
	shl.b32 	%r437, %r436, 2;
	add.s32 	%r438, %r404, %r437;
	ld.shared.u32 	%r113, [%r438];
	add.s32 	%r439, %r401, %r32;
	shl.b32 	%r440, %r439, 2;
	add.s32 	%r441, %r404, %r440;
	ld.shared.u32 	%r114, [%r441];
	add.s32 	%r442, %r401, %r33;
	shl.b32 	%r443, %r442, 2;
	add.s32 	%r444, %r404, %r443;
	ld.shared.u32 	%r115, [%r444];
	add.s32 	%r445, %r401, %r34;
	shl.b32 	%r446, %r445, 2;
	add.s32 	%r447, %r404, %r446;
	ld.shared.u32 	%r116, [%r447];
	add.s32 	%r448, %r401, %r35;
	shl.b32 	%r449, %r448, 2;
	add.s32 	%r450, %r404, %r449;
	ld.shared.u32 	%r117, [%r450];
	@%p30 bra 	$L__BB248_89;
	mov.u32 	%r605, %r5;
$L__BB248_21:
	setp.gt.u32 	%p31, %r213, 64;
	mov.u32 	%r451, _ZZ9cuda_gemmIiLi128ELi1ELi1ELi4096ELi128ELi128ELi64ELi0ELi0EEviiiPT_S1_S1_iiiE11kron_fac_sh;
	mad.lo.s32 	%r119, %r605, 132, %r451;
	add.s32 	%r453, %r119, %r452;
	ld.shared.u32 	%r120, [%r453];
	@%p31 bra 	$L__BB248_54;
	setp.eq.s32 	%p48, %r213, 0;
	mov.b32 	%r607, 0;
	@%p48 bra 	$L__BB248_24;
	shfl.sync.idx.b32	%r504|%p49, %r120, %r52, 31, -1;
	mul.lo.s32 	%r607, %r504, %r102;
$L__BB248_24:
	setp.lt.s32 	%p50, %r213, 2;
	@%p50 bra 	$L__BB248_26;
	shfl.sync.idx.b32	%r505|%p51, %r120, %r53, 31, -1;
	mad.lo.s32 	%r607, %r505, %r103, %r607;
$L__BB248_26:
	setp.lt.s32 	%p52, %r213, 3;
	@%p52 bra 	$L__BB248_28;
	shfl.sync.idx.b32	%r506|%p53, %r120, %r54, 31, -1;
	mad.lo.s32 	%r607, %r506, %r104, %r607;
$L__BB248_28:
	setp.lt.s32 	%p54, %r213, 4;
	@%p54 bra 	$L__BB248_30;
	shfl.sync.idx.b32	%r507|%p55, %r120, %r55, 31, -1;
	mad.lo.s32 	%r607, %r507, %r105, %r607;
$L__BB248_30:
	setp.lt.s32 	%p56, %r213, 5;
	@%p56 bra 	$L__BB248_32;
	shfl.sync.idx.b32	%r508|%p57, %r120, %r56, 31, -1;
	mad.lo.s32 	%r607, %r508, %r106, %r607;
$L__BB248_32:
	setp.lt.s32 	%p58, %r213, 6;
	@%p58 bra 	$L__BB248_34;
	shfl.sync.idx.b32	%r509|%p59, %r120, %r57, 31, -1;
	mad.lo.s32 	%r607, %r509, %r107, %r607;
$L__BB248_34:
	setp.lt.s32 	%p60, %r213, 7;
	@%p60 bra 	$L__BB248_36;
	shfl.sync.idx.b32	%r510|%p61, %r120, %r58, 31, -1;
	mad.lo.s32 	%r607, %r510, %r108, %r607;
$L__BB248_36:
	setp.lt.s32 	%p62, %r213, 8;
	@%p62 bra 	$L__BB248_38;
	shfl.sync.idx.b32	%r511|%p63, %r120, %r59, 31, -1;
	mad.lo.s32 	%r607, %r511, %r109, %r607;
$L__BB248_38:
	setp.lt.s32 	%p64, %r213, 9;
	@%p64 bra 	$L__BB248_40;
	shfl.sync.idx.b32	%r512|%p65, %r120, %r60, 31, -1;
	mad.lo.s32 	%r607, %r512, %r110, %r607;
$L__BB248_40:
	setp.lt.s32 	%p66, %r213, 10;
	@%p66 bra 	$L__BB248_42;
	shfl.sync.idx.b32	%r513|%p67, %r120, %r61, 31, -1;
	mad.lo.s32 	%r607, %r513, %r111, %r607;
$L__BB248_42:
	setp.lt.s32 	%p68, %r213, 11;
	@%p68 bra 	$L__BB248_44;
	shfl.sync.idx.b32	%r514|%p69, %r120, %r62, 31, -1;
	mad.lo.s32 	%r607, %r514, %r112, %r607;
$L__BB248_44:
	setp.lt.s32 	%p70, %r213, 12;
	@%p70 bra 	$L__BB248_46;
	shfl.sync.idx.b32	%r515|%p71, %r120, %r63, 31, -1;
	mad.lo.s32 	%r607, %r515, %r113, %r607;
$L__BB248_46:
	setp.lt.s32 	%p72, %r213, 13;
	@%p72 bra 	$L__BB248_48;
	shfl.sync.idx.b32	%r516|%p73, %r120, %r64, 31, -1;
	mad.lo.s32 	%r607, %r516, %r114, %r607;
$L__BB248_48:
	setp.lt.s32 	%p74, %r213, 14;
	@%p74 bra 	$L__BB248_50;
	shfl.sync.idx.b32	%r517|%p75, %r120, %r65, 31, -1;
	mad.lo.s32 	%r607, %r517, %r115, %r607;
$L__BB248_50:
	setp.lt.s32 	%p76, %r213, 15;
	@%p76 bra 	$L__BB248_52;
	shfl.sync.idx.b32	%r518|%p77, %r120, %r66, 31, -1;
	mad.lo.s32 	%r607, %r518, %r116, %r607;
$L__BB248_52:
	setp.lt.s32 	%p78, %r213, 16;
	@%p78 bra 	$L__BB248_86;
	shfl.sync.idx.b32	%r519|%p79, %r120, %r67, 31, -1;
	mad.lo.s32 	%r607, %r519, %r117, %r607;
	bra.uni 	$L__BB248_86;
$L__BB248_54:
	setp.lt.s32 	%p32, %r213, 1;
	mov.b32 	%r607, 0;
	@%p32 bra 	$L__BB248_56;
	add.s32 	%r456, %r119, %r455;
	ld.shared.u32 	%r457, [%r456];
	mul.lo.s32 	%r607, %r457, %r102;
$L__BB248_56:
	setp.lt.s32 	%p33, %r213, 2;
	@%p33 bra 	$L__BB248_58;
	add.s32 	%r459, %r119, %r458;
	ld.shared.u32 	%r460, [%r459];
	mad.lo.s32 	%r607, %r460, %r103, %r607;
$L__BB248_58:
	setp.lt.s32 	%p34, %r213, 3;
	@%p34 bra 	$L__BB248_60;
	add.s32 	%r462, %r119, %r461;
	ld.shared.u32 	%r463, [%r462];
	mad.lo.s32 	%r607, %r463, %r104, %r607;
$L__BB248_60:
	setp.lt.s32 	%p35, %r213, 4;
	@%p35 bra 	$L__BB248_62;
	add.s32 	%r465, %r119, %r464;
	ld.shared.u32 	%r466, [%r465];
	mad.lo.s32 	%r607, %r466, %r105, %r607;
$L__BB248_62:
	setp.lt.s32 	%p36, %r213, 5;
	@%p36 bra 	$L__BB248_64;
	add.s32 	%r468, %r119, %r467;
	ld.shared.u32 	%r469, [%r468];
	mad.lo.s32 	%r607, %r469, %r106, %r607;
$L__BB248_64:
	setp.lt.s32 	%p37, %r213, 6;
	@%p37 bra 	$L__BB248_66;
	add.s32 	%r471, %r119, %r470;
	ld.shared.u32 	%r472, [%r471];
	mad.lo.s32 	%r607, %r472, %r107, %r607;
$L__BB248_66:
	setp.lt.s32 	%p38, %r213, 7;
	@%p38 bra 	$L__BB248_68;
	add.s32 	%r474, %r119, %r473;
	ld.shared.u32 	%r475, [%r474];
	mad.lo.s32 	%r607, %r475, %r108, %r607;
$L__BB248_68:
	setp.lt.s32 	%p39, %r213, 8;
	@%p39 bra 	$L__BB248_70;
	add.s32 	%r477, %r119, %r476;
	ld.shared.u32 	%r478, [%r477];
	mad.lo.s32 	%r607, %r478, %r109, %r607;
$L__BB248_70:
	setp.lt.s32 	%p40, %r213, 9;
	@%p40 bra 	$L__BB248_72;
	add.s32 	%r480, %r119, %r479;
	ld.shared.u32 	%r481, [%r480];
	mad.lo.s32 	%r607, %r481, %r110, %r607;
$L__BB248_72:
	setp.lt.s32 	%p41, %r213, 10;
	@%p41 bra 	$L__BB248_74;
	add.s32 	%r483, %r119, %r482;
	ld.shared.u32 	%r484, [%r483];
	mad.lo.s32 	%r607, %r484, %r111, %r607;
$L__BB248_74:
	setp.lt.s32 	%p42, %r213, 11;
	@%p42 bra 	$L__BB248_76;
	add.s32 	%r486, %r119, %r485;
	ld.shared.u32 	%r487, [%r486];
	mad.lo.s32 	%r607, %r487, %r112, %r607;
$L__BB248_76:
	setp.lt.s32 	%p43, %r213, 12;
	@%p43 bra 	$L__BB248_78;
	add.s32 	%r489, %r119, %r488;
	ld.shared.u32 	%r490, [%r489];
	mad.lo.s32 	%r607, %r490, %r113, %r607;
$L__BB248_78:
	setp.lt.s32 	%p44, %r213, 13;
	@%p44 bra 	$L__BB248_80;
	add.s32 	%r492, %r119, %r491;
	ld.shared.u32 	%r493, [%r492];
	mad.lo.s32 	%r607, %r493, %r114, %r607;
$L__BB248_80:
	setp.lt.s32 	%p45, %r213, 14;
	@%p45 bra 	$L__BB248_82;
	add.s32 	%r495, %r119, %r494;
	ld.shared.u32 	%r496, [%r495];
	mad.lo.s32 	%r607, %r496, %r115, %r607;
$L__BB248_82:
	setp.lt.s32 	%p46, %r213, 15;
	@%p46 bra 	$L__BB248_84;
	add.s32 	%r498, %r119, %r497;
	ld.shared.u32 	%r499, [%r498];
	mad.lo.s32 	%r607, %r499, %r116, %r607;
$L__BB248_84:
	setp.lt.s32 	%p47, %r213, 16;
	@%p47 bra 	$L__BB248_86;
	add.s32 	%r501, %r119, %r500;
	ld.shared.u32 	%r502, [%r501];
	mad.lo.s32 	%r607, %r502, %r117, %r607;
$L__BB248_86:
	setp.ne.s32 	%p80, %r7, 0;
	add.s32 	%r520, %r605, %r95;
	mad.lo.s32 	%r184, %r520, %r2, %r101;
	shfl.sync.down.b32	%r521|%p81, %r607, 1, 7711, -1;
	add.s32 	%r185, %r521, %r607;
	@%p80 bra 	$L__BB248_88;
	shl.b32 	%r522, %r184, 2;
	mov.u32 	%r523, _ZZ9cuda_gemmIiLi128ELi1ELi1ELi4096ELi128ELi128ELi64ELi0ELi0EEviiiPT_S1_S1_iiiE3Csh;
	add.s32 	%r524, %r523, %r522;
	ld.shared.u32 	%r525, [%r524];
	add.s32 	%r526, %r525, %r185;
	st.shared.u32 	[%r524], %r526;
$L__BB248_88:
	add.s32 	%r605, %r605, %r68;
	setp.lt.s32 	%p82, %r605, %r12;
	@%p82 bra 	$L__BB248_21;
$L__BB248_89:
	add.s32 	%r604, %r604, %r3;
	setp.lt.s32 	%p83, %r604, %r2;
	@%p83 bra 	$L__BB248_19;
$L__BB248_90:
	add.s32 	%r602, %r95, 16;
	setp.lt.u32 	%p84, %r95, 48;
	@%p84 bra 	$L__BB248_15;
	mov.b32 	%r595, 32;
	mov.pred 	%p89, 0;
	@%p1 bra 	$L__BB248_7;
	ld.param.u64 	%rd34, [_Z9cuda_gemmIiLi128ELi1ELi1ELi4096ELi128ELi128ELi64ELi0ELi0EEviiiPT_S1_S1_iii_param_5];
	ld.param.u32 	%r590, [_Z9cuda_gemmIiLi128ELi1ELi1ELi4096ELi128ELi128ELi64ELi0ELi0EEviiiPT_S1_S1_iii_param_2];
	ld.param.u32 	%r588, [_Z9cuda_gemmIiLi128ELi1ELi1ELi4096ELi128ELi128ELi64ELi0ELi0EEviiiPT_S1_S1_iii_param_1];
	cvta.to.global.u64 	%rd3, %rd34;
	setp.eq.s16 	%p86, %rs1, 2;
	bar.sync 	0;
	div.s32 	%r189, %r590, %r213;
	mov.u32 	%r528, %ctaid.x;
	shr.u32 	%r529, %r528, 1;
	shr.u32 	%r530, %r590, 31;
	add.s32 	%r531, %r590, %r530;
	shr.s32 	%r532, %r531, 1;
	and.b32  	%r533, %r528, 1;
	mul.lo.s32 	%r534, %r532, %r533;
	mad.lo.s32 	%r535, %r2, %r529, %r534;
	mad.lo.s32 	%r190, %r6, %r588, %r535;
	@%p86 bra 	$L__BB248_95;
	mov.b32 	%r638, 0;
$L__BB248_94:
	.pragma "nounroll";
	div.s32 	%r537, %r639, %r2;
	mul.lo.s32 	%r538, %r537, %r2;
	sub.s32 	%r539, %r639, %r538;
	mad.lo.s32 	%r540, %r189, %r537, %r190;
	add.s32 	%r541, %r540, %r539;
	mul.wide.s32 	%rd23, %r541, 4;
	add.s64 	%rd24, %rd3, %rd23;
	shl.b32 	%r542, %r639, 2;
	mov.u32 	%r543, _ZZ9cuda_gemmIiLi128ELi1ELi1ELi4096ELi128ELi128ELi64ELi0ELi0EEviiiPT_S1_S1_iiiE3Csh;
	add.s32 	%r544, %r543, %r542;
	ld.shared.u32 	%r545, [%r544];
	atom.global.add.u32 	%r546, [%rd24], %r545;
	add.s32 	%r639, %r639, %r8;
	add.s32 	%r638, %r638, 1;
	xor.b32  	%r547, %r638, %r13;
	setp.ne.s32 	%p87, %r547, 2;
	@%p87 bra 	$L__BB248_94;
$L__BB248_95:
	shl.b32 	%r548, %r8, 1;
	add.s32 	%r643, %r639, %r548;
	mad.lo.s32 	%r642, %r8, 3, %r639;
	add.s32 	%r641, %r8, %r639;
	shl.b32 	%r549, %r639, 2;
	mov.u32 	%r550, _ZZ9cuda_gemmIiLi128ELi1ELi1ELi4096ELi128ELi128ELi64ELi0ELi0EEviiiPT_S1_S1_iiiE3Csh;
	add.s32 	%r640, %r550, %r549;
$L__BB248_96:
	div.s32 	%r551, %r639, %r2;
	mul.lo.s32 	%r552, %r551, %r2;
	sub.s32 	%r553, %r639, %r552;
	mad.lo.s32 	%r554, %r189, %r551, %r190;
	add.s32 	%r555, %r554, %r553;
	mul.wide.s32 	%rd25, %r555, 4;
	add.s64 	%rd26, %rd3, %rd25;
	ld.shared.u32 	%r556, [%r640];
	atom.global.add.u32 	%r557, [%rd26], %r556;
	add.s32 	%r558, %r639, %r8;
	div.s32 	%r559, %r641, %r2;
	mul.lo.s32 	%r560, %r559, %r2;
	sub.s32 	%r561, %r641, %r560;
	mad.lo.s32 	%r562, %r189, %r559, %r190;
	add.s32 	%r563, %r562, %r561;
	mul.wide.s32 	%rd27, %r563, 4;
	add.s64 	%rd28, %rd3, %rd27;
	shl.b32 	%r564, %r8, 2;
	add.s32 	%r565, %r640, %r564;
	ld.shared.u32 	%r566, [%r565];
	atom.global.add.u32 	%r567, [%rd28], %r566;
	add.s32 	%r568, %r558, %r8;
	div.s32 	%r569, %r643, %r2;
	mul.lo.s32 	%r570, %r569, %r2;
	sub.s32 	%r571, %r643, %r570;
	mad.lo.s32 	%r572, %r189, %r569, %r190;
	add.s32 	%r573, %r572, %r571;
	mul.wide.s32 	%rd29, %r573, 4;
	add.s64 	%rd30, %rd3, %rd29;
	shl.b32 	%r574, %r8, 3;
	add.s32 	%r575, %r640, %r574;
	ld.shared.u32 	%r576, [%r575];
	atom.global.add.u32 	%r577, [%rd30], %r576;
	add.s32 	%r578, %r568, %r8;
	div.s32 	%r579, %r642, %r2;
	mul.lo.s32 	%r580, %r579, %r2;
	sub.s32 	%r581, %r642, %r580;
	mad.lo.s32 	%r582, %r189, %r579, %r190;
	add.s32 	%r583, %r582, %r581;
	mul.wide.s32 	%rd31, %r583, 4;
	add.s64 	%rd32, %rd3, %rd31;
	mad.lo.s32 	%r584, %r8, 12, %r640;
	ld.shared.u32 	%r585, [%r584];
	atom.global.add.u32 	%r586, [%rd32], %r585;
	add.s32 	%r639, %r578, %r8;
	add.s32 	%r643, %r643, %r564;
	add.s32 	%r642, %r642, %r564;
	add.s32 	%r641, %r641, %r564;
	shl.b32 	%r587, %r8, 4;
	add.s32 	%r640, %r640, %r587;
	setp.lt.u32 	%p88, %r639, 2048;
	@%p88 bra 	$L__BB248_96;
$L__BB248_97:
	ret;

}
	// .globl	_Z9cuda_gemmIiLi128ELi1ELi1ELi4096ELi128ELi128ELi64ELi0ELi1EEviiiPT_S1_S1_iii
.visible .entry _Z9cuda_gemmIiLi128ELi1ELi1ELi4096ELi128ELi128ELi64ELi0ELi1EEviiiPT_S1_S1_iii(
	.param .u32 _Z9cuda_gemmIiLi128ELi1ELi1ELi4096ELi128ELi128ELi64ELi0ELi1EEviiiPT_S1_S1_iii_param_0,
	.param .u32 _Z9cuda_gemmIiLi128ELi1ELi1ELi4096ELi128ELi128ELi64ELi0ELi1EEviiiPT_S1_S1_iii_param_1,
	.param .u32 _Z9cuda_gemmIiLi128ELi1ELi1ELi4096ELi128ELi128ELi64ELi0ELi1EEviiiPT_S1_S1_iii_param_2,
	.param .u64 .ptr .align 1 _Z9cuda_gemmIiLi128ELi1ELi1ELi4096ELi128ELi128ELi64ELi0ELi1EEviiiPT_S1_S1_iii_param_3,
	.param .u64 .ptr .align 1 _Z9cuda_gemmIiLi128ELi1ELi1ELi4096ELi128ELi128ELi64ELi0ELi1EEviiiPT_S1_S1_iii_param_4,
	.param .u64 .ptr .align 1 _Z9cuda_gemmIiLi128ELi1ELi1ELi4096ELi128ELi128ELi64ELi0ELi1EEviiiPT_S1_S1_iii_param_5,
	.param .u32 _Z9cuda_gemmIiLi128ELi1ELi1ELi4096ELi128ELi128ELi64ELi0ELi1EEviiiPT_S1_S1_iii_param_6,
	.param .u32 _Z9cuda_gemmIiLi128ELi1ELi1ELi4096ELi128ELi128ELi64ELi0ELi1EEviiiPT_S1_S1_iii_param_7,
	.param .u32 _Z9cuda_gemmIiLi128ELi1ELi1ELi4096ELi128ELi128ELi64ELi0ELi1EEviiiPT_S1_S1_iii_param_8
)
.maxntid 128
{
	.reg .pred 	%p<22>;
	.reg .b16 	%rs<10>;
	.reg .b32 	%r<463>;
	.reg .b64 	%rd<33>;
	// demoted variable
	.shared .align 128 .b8 _ZZ9cuda_gemmIiLi128ELi1ELi1ELi4096ELi128ELi128ELi64ELi0ELi1EEviiiPT_S1_S1_iiiE11kron_fac_sh[2112];
	// demoted variable
	.shared .align 128 .b8 _ZZ9cuda_gemmIiLi128ELi1ELi1ELi4096ELi128ELi128ELi64ELi0ELi1EEviiiPT_S1_S1_iiiE3Ash[4096];
	// demoted variable
	.shared .align 128 .b8 _ZZ9cuda_gemmIiLi128ELi1ELi1ELi4096ELi128ELi128ELi64ELi0ELi1EEviiiPT_S1_S1_iiiE3Csh[8192];
	ld.param.u32 	%r146, [_Z9cuda_gemmIiLi128ELi1ELi1ELi4096ELi128ELi128ELi64ELi0ELi1EEviiiPT_S1_S1_iii_param_1];
	ld.param.u32 	%r147, [_Z9cuda_gemmIiLi128ELi1ELi1ELi4096ELi128ELi128ELi64ELi0ELi1EEviiiPT_S1_S1_iii_param_2];
	ld.param.u64 	%rd5, [_Z9cuda_gemmIiLi128ELi1ELi1ELi4096ELi128ELi128ELi64ELi0ELi1EEviiiPT_S1_S1_iii_param_3];
	ld.param.u64 	%rd4, [_Z9cuda_gemmIiLi128ELi1ELi1ELi4096ELi128ELi128ELi64ELi0ELi1EEviiiPT_S1_S1_iii_param_4];
	ld.param.u64 	%rd6, [_Z9cuda_gemmIiLi128ELi1ELi1ELi4096ELi128ELi128ELi64ELi0ELi1EEviiiPT_S1_S1_iii_param_5];
	cvta.to.global.u64 	%rd1, %rd5;
	cvta.to.global.u64 	%rd2, %rd6;
	mov.u32 	%r457, %tid.x;
	shr.u32 	%r2, %r457, 1;
	and.b32  	%r3, %r2, 31;
	mov.u32 	%r4, %ctaid.y;
	mov.u32 	%r148, %nctaid.y;
	setp.ge.u32 	%p2, %r4, %r148;
	@%p2 bra 	$L__BB249_28;
	and.b32  	%r5, %r457, 1;
	mov.u32 	%r149, %ctaid.x;
	shr.u32 	%r6, %r149, 1;
	and.b32  	%r7, %r149, 1;
	mov.u32 	%r150, %ctaid.z;
	mov.u32 	%r8, %ntid.x;
	shl.b32 	%r9, %r457, 2;
	shl.b32 	%r10, %r6, 12;
	shl.b32 	%r11, %r150, 6;
	shl.b32 	%r12, %r8, 2;
	shr.s32 	%r151, %r147, 31;
	shr.u32 	%r152, %r151, 25;
	add.s32 	%r153, %r147, %r152;
	shr.s32 	%r13, %r153, 7;
	add.s32 	%r154, %r457, %r8;
	cvt.u16.u32 	%rs3, %r154;
	xor.b16  	%rs4, %rs3, 2047;
	cvt.u16.u32 	%rs5, %r8;
	div.u16 	%rs6, %rs4, %rs5;
	and.b16  	%rs1, %rs6, 3;
	cvt.u32.u16 	%r14, %rs1;
	setp.eq.s16 	%p3, %rs1, 2;
	mov.u32 	%r440, %r457;
	@%p3 bra 	$L__BB249_4;
	mov.b32 	%r439, 0;
	mov.u32 	%r440, %r457;
$L__BB249_3:
	.pragma "nounroll";
	shl.b32 	%r156, %r440, 2;
	mov.u32 	%r157, _ZZ9cuda_gemmIiLi128ELi1ELi1ELi4096ELi128ELi128ELi64ELi0ELi1EEviiiPT_S1_S1_iiiE3Csh;
	add.s32 	%r158, %r157, %r156;
	mov.b32 	%r159, 0;
	st.shared.u32 	[%r158], %r159;
	add.s32 	%r440, %r440, %r8;
	add.s32 	%r439, %r439, 1;
	xor.b32  	%r160, %r439, %r14;
	setp.ne.s32 	%p4, %r160, 2;
	@%p4 bra 	$L__BB249_3;
$L__BB249_4:
	mov.u32 	%r162, _ZZ9cuda_gemmIiLi128ELi1ELi1ELi4096ELi128ELi128ELi64ELi0ELi1EEviiiPT_S1_S1_iiiE3Csh;
$L__BB249_5:
	shl.b32 	%r161, %r440, 2;
	add.s32 	%r163, %r162, %r161;
	mov.b32 	%r164, 0;
	st.shared.u32 	[%r163], %r164;
	add.s32 	%r165, %r163, %r12;
	st.shared.u32 	[%r165], %r164;
	add.s32 	%r166, %r165, %r12;
	st.shared.u32 	[%r166], %r164;
	add.s32 	%r167, %r166, %r12;
	st.shared.u32 	[%r167], %r164;
	add.s32 	%r440, %r12, %r440;
	setp.lt.u32 	%p5, %r440, 2048;
	@%p5 bra 	$L__BB249_5;
	and.b32  	%r169, %r457, 15;
	shl.b32 	%r170, %r5, 4;
	shl.b32 	%r171, %r3, 5;
	or.b32  	%r172, %r171, %r170;
	add.s32 	%r173, %r10, %r11;
	mad.lo.s32 	%r22, %r4, %r147, %r173;
	add.s32 	%r23, %r9, %r12;
	cvt.u16.u32 	%rs7, %r23;
	sub.s16 	%rs8, 1023, %rs7;
	cvt.u16.u32 	%rs9, %r12;
	div.u16 	%rs2, %rs8, %rs9;
	cvt.u32.u16 	%r174, %rs2;
	and.b32  	%r24, %r174, 3;
	shl.b32 	%r175, %r457, 4;
	and.b32  	%r176, %r175, 1920;
	and.b32  	%r177, %r9, 28;
	or.b32  	%r25, %r177, %r176;
	shl.b32 	%r178, %r9, 2;
	mov.u32 	%r179, _ZZ9cuda_gemmIiLi128ELi1ELi1ELi4096ELi128ELi128ELi64ELi0ELi1EEviiiPT_S1_S1_iiiE3Ash;
	add.s32 	%r26, %r179, %r178;
	shl.b32 	%r180, %r23, 2;
	and.b32  	%r181, %r180, 3968;
	and.b32  	%r182, %r23, 28;
	or.b32  	%r27, %r182, %r181;
	shl.b32 	%r183, %r12, 2;
	add.s32 	%r28, %r26, %r183;
	add.s32 	%r29, %r23, %r12;
	shl.b32 	%r184, %r29, 2;
	and.b32  	%r185, %r184, 3968;
	and.b32  	%r186, %r29, 28;
	or.b32  	%r30, %r186, %r185;
	add.s32 	%r31, %r28, %r183;
	and.b32  	%r187, %r2, 15;
	or.b32  	%r188, %r172, %r187;
	shl.b32 	%r189, %r188, 2;
	add.s32 	%r32, %r179, %r189;
	add.s32 	%r190, %r2, 1;
	and.b32  	%r191, %r190, 15;
	or.b32  	%r192, %r172, %r191;
	shl.b32 	%r193, %r192, 2;
	add.s32 	%r33, %r179, %r193;
	add.s32 	%r194, %r2, 2;
	and.b32  	%r195, %r194, 15;
	or.b32  	%r196, %r172, %r195;
	shl.b32 	%r197, %r196, 2;
	add.s32 	%r34, %r179, %r197;
	add.s32 	%r198, %r2, 3;
	and.b32  	%r199, %r198, 15;
	or.b32  	%r200, %r172, %r199;
	shl.b32 	%r201, %r200, 2;
	add.s32 	%r35, %r179, %r201;
	add.s32 	%r202, %r2, 4;
	and.b32  	%r203, %r202, 15;
	or.b32  	%r204, %r172, %r203;
	shl.b32 	%r205, %r204, 2;
	add.s32 	%r36, %r179, %r205;
	add.s32 	%r206, %r2, 5;
	and.b32  	%r207, %r206, 15;
	or.b32  	%r208, %r172, %r207;
	shl.b32 	%r209, %r208, 2;
	add.s32 	%r37, %r179, %r209;
	add.s32 	%r210, %r2, 6;
	and.b32  	%r211, %r210, 15;
	or.b32  	%r212, %r172, %r211;
	shl.b32 	%r213, %r212, 2;
	add.s32 	%r38, %r179, %r213;
	add.s32 	%r214, %r2, 7;
	and.b32  	%r215, %r214, 15;
	or.b32  	%r216, %r172, %r215;
	shl.b32 	%r217, %r216, 2;
	add.s32 	%r39, %r179, %r217;
	xor.b32  	%r218, %r187, 8;
	or.b32  	%r219, %r172, %r218;
	shl.b32 	%r220, %r219, 2;
	add.s32 	%r40, %r179, %r220;
	add.s32 	%r221, %r2, 9;
	and.b32  	%r222, %r221, 15;
	or.b32  	%r223, %r172, %r222;
	shl.b32 	%r224, %r223, 2;
	add.s32 	%r41, %r179, %r224;
	add.s32 	%r225, %r2, 10;
	and.b32  	%r226, %r225, 15;
	or.b32  	%r227, %r172, %r226;
	shl.b32 	%r228, %r227, 2;
	add.s32 	%r42, %r179, %r228;
	add.s32 	%r229, %r2, 11;
	and.b32  	%r230, %r229, 15;
	or.b32  	%r231, %r172, %r230;
	shl.b32 	%r232, %r231, 2;
	add.s32 	%r43, %r179, %r232;
	add.s32 	%r233, %r2, 12;
	and.b32  	%r234, %r233, 15;
	or.b32  	%r235, %r172, %r234;
	shl.b32 	%r236, %r235, 2;
	add.s32 	%r44, %r179, %r236;
	add.s32 	%r237, %r2, 13;
	and.b32  	%r238, %r237, 15;
	or.b32  	%r239, %r172, %r238;
	shl.b32 	%r240, %r239, 2;
	add.s32 	%r45, %r179, %r240;
	add.s32 	%r241, %r2, 14;
	and.b32  	%r242, %r241, 15;
	or.b32  	%r243, %r172, %r242;
	shl.b32 	%r244, %r243, 2;
	add.s32 	%r46, %r179, %r244;
	add.s32 	%r245, %r2, -1;
	and.b32  	%r246, %r245, 15;
	or.b32  	%r247, %r172, %r246;
	shl.b32 	%r248, %r247, 2;
	add.s32 	%r47, %r179, %r248;
	or.b32  	%r48, %r170, %r187;
	or.b32  	%r49, %r170, %r191;
	or.b32  	%r50, %r170, %r195;
	or.b32  	%r51, %r170, %r199;
	or.b32  	%r52, %r170, %r203;
	or.b32  	%r53, %r170, %r207;
	or.b32  	%r54, %r170, %r211;
	or.b32  	%r55, %r170, %r215;
	or.b32  	%r56, %r170, %r218;
	or.b32  	%r57, %r170, %r222;
	or.b32  	%r58, %r170, %r226;
	or.b32  	%r59, %r170, %r230;
	or.b32  	%r60, %r170, %r234;
	or.b32  	%r61, %r170, %r238;
	or.b32  	%r62, %r170, %r242;
	or.b32  	%r63, %r170, %r246;
	mul.lo.s32 	%r64, %r8, 12;
	shl.b32 	%r65, %r8, 4;
	shl.b32 	%r66, %r8, 6;
	shl.b32 	%r67, %r8, 3;
	shr.u32 	%r68, %r457, 6;
	cvta.to.global.u64 	%rd3, %rd4;
	shr.u32 	%r69, %r8, 4;
	mov.u32 	%r249, _ZZ9cuda_gemmIiLi128ELi1ELi1ELi4096ELi128ELi128ELi64ELi0ELi1EEviiiPT_S1_S1_iiiE11kron_fac_sh;
	mad.lo.s32 	%r70, %r169, 132, %r249;
	shl.b32 	%r250, %r7, 6;
	or.b32  	%r71, %r250, %r169;
	shr.u32 	%r72, %r457, 4;
	mov.b32 	%r442, 0;
	mov.pred 	%p21, -1;
	shl.b32 	%r316, %r48, 2;
	shl.b32 	%r320, %r49, 2;
	shl.b32 	%r324, %r50, 2;
	shl.b32 	%r328, %r51, 2;
	shl.b32 	%r332, %r52, 2;
	shl.b32 	%r336, %r53, 2;
	shl.b32 	%r340, %r54, 2;
	shl.b32 	%r344, %r55, 2;
	shl.b32 	%r348, %r56, 2;
	shl.b32 	%r352, %r57, 2;
	shl.b32 	%r356, %r58, 2;
	shl.b32 	%r360, %r59, 2;
	shl.b32 	%r364, %r60, 2;
	shl.b32 	%r368, %r61, 2;
	shl.b32 	%r372, %r62, 2;
	shl.b32 	%r376, %r63, 2;
$L__BB249_7:
	mov.pred 	%p1, %p21;
	setp.eq.s32 	%p7, %r24, 2;
	add.s32 	%r74, %r22, %r442;
	mov.u32 	%r443, %r9;
	@%p7 bra 	$L__BB249_11;
	setp.eq.s32 	%p8, %r24, 3;
	add.s32 	%r251, %r74, %r25;
	mul.wide.s32 	%rd7, %r251, 4;
	add.s64 	%rd8, %rd1, %rd7;
	ld.global.v4.u32 	{%r252, %r253, %r254, %r255}, [%rd8];
	st.shared.v4.u32 	[%r26], {%r252, %r253, %r254, %r255};
	mov.u32 	%r443, %r23;
	@%p8 bra 	$L__BB249_11;
	setp.eq.s32 	%p9, %r24, 0;
	add.s32 	%r256, %r74, %r27;
	mul.wide.s32 	%rd9, %r256, 4;
	add.s64 	%rd10, %rd1, %rd9;
	ld.global.v4.u32 	{%r257, %r258, %r259, %r260}, [%rd10];
	st.shared.v4.u32 	[%r28], {%r257, %r258, %r259, %r260};
	mov.u32 	%r443, %r29;
	@%p9 bra 	$L__BB249_11;
	add.s32 	%r443, %r29, %r12;
	add.s32 	%r261, %r74, %r30;
	mul.wide.s32 	%rd11, %r261, 4;
	add.s64 	%rd12, %rd1, %rd11;
	ld.global.v4.u32 	{%r262, %r263, %r264, %r265}, [%rd12];
	st.shared.v4.u32 	[%r31], {%r262, %r263, %r264, %r265};
$L__BB249_11:
	setp.lt.u16 	%p10, %rs2, 2;
	@%p10 bra 	$L__BB249_14;
	add.s32 	%r450, %r64, %r443;
	shl.b32 	%r444, %r443, 2;
	mad.lo.s32 	%r449, %r8, 48, %r444;
	add.s32 	%r448, %r67, %r443;
	shl.b32 	%r266, %r8, 5;
	add.s32 	%r447, %r266, %r444;
	add.s32 	%r446, %r12, %r443;
	add.s32 	%r445, %r65, %r444;
$L__BB249_13:
	and.b32  	%r267, %r444, 3968;
	and.b32  	%r268, %r443, 28;
	add.s32 	%r269, %r74, %r268;
	add.s32 	%r270, %r269, %r267;
	mul.wide.s32 	%rd13, %r270, 4;
	add.s64 	%rd14, %rd1, %rd13;
	ld.global.v4.u32 	{%r271, %r272, %r273, %r274}, [%rd14];
	mov.u32 	%r275, _ZZ9cuda_gemmIiLi128ELi1ELi1ELi4096ELi128ELi128ELi64ELi0ELi1EEviiiPT_S1_S1_iiiE3Ash;
	add.s32 	%r276, %r275, %r444;
	st.shared.v4.u32 	[%r276], {%r271, %r272, %r273, %r274};
	add.s32 	%r277, %r443, %r12;
	and.b32  	%r278, %r445, 3968;
	and.b32  	%r279, %r446, 28;
	add.s32 	%r280, %r74, %r279;
	add.s32 	%r281, %r280, %r278;
	mul.wide.s32 	%rd15, %r281, 4;
	add.s64 	%rd16, %rd1, %rd15;
	ld.global.v4.u32 	{%r282, %r283, %r284, %r285}, [%rd16];
	add.s32 	%r286, %r275, %r445;
	st.shared.v4.u32 	[%r286], {%r282, %r283, %r284, %r285};
	add.s32 	%r287, %r277, %r12;
	and.b32  	%r288, %r447, 3968;
	and.b32  	%r289, %r448, 28;
	add.s32 	%r290, %r74, %r289;
	add.s32 	%r291, %r290, %r288;
	mul.wide.s32 	%rd17, %r291, 4;
	add.s64 	%rd18, %rd1, %rd17;
	ld.global.v4.u32 	{%r292, %r293, %r294, %r295}, [%rd18];
	add.s32 	%r296, %r275, %r447;
	st.shared.v4.u32 	[%r296], {%r292, %r293, %r294, %r295};
	add.s32 	%r297, %r287, %r12;
	and.b32  	%r298, %r449, 3968;
	and.b32  	%r299, %r450, 28;
	add.s32 	%r300, %r74, %r299;
	add.s32 	%r301, %r300, %r298;
	mul.wide.s32 	%rd19, %r301, 4;
	add.s64 	%rd20, %rd1, %rd19;
	ld.global.v4.u32 	{%r302, %r303, %r304, %r305}, [%rd20];
	add.s32 	%r306, %r275, %r449;
	st.shared.v4.u32 	[%r306], {%r302, %r303, %r304, %r305};
	add.s32 	%r443, %r297, %r12;
	add.s32 	%r450, %r450, %r65;
	add.s32 	%r449, %r449, %r66;
	add.s32 	%r448, %r448, %r65;
	add.s32 	%r447, %r447, %r66;
	add.s32 	%r446, %r446, %r65;
	add.s32 	%r445, %r445, %r66;
	add.s32 	%r444, %r444, %r66;
	setp.lt.u32 	%p11, %r443, 1024;
	@%p11 bra 	$L__BB249_13;
$L__BB249_14:
	add.s32 	%r100, %r442, %r11;
	mov.b32 	%r452, 0;
$L__BB249_15:
	add.s32 	%r102, %r452, %r71;
	mov.u32 	%r453, %r72;
$L__BB249_16:
	add.s32 	%r308, %r100, %r453;
	shl.b32 	%r309, %r308, 7;
	add.s32 	%r310, %r309, %r102;
	mul.wide.u32 	%rd21, %r310, 4;
	add.s64 	%rd22, %rd3, %rd21;
	ld.global.u32 	%r311, [%rd22];
	shl.b32 	%r312, %r453, 2;
	add.s32 	%r313, %r70, %r312;
	st.shared.u32 	[%r313], %r311;
	add.s32 	%r453, %r453, %r69;
	setp.lt.u32 	%p12, %r453, 32;
	@%p12 bra 	$L__BB249_16;
	bar.sync 	0;
	ld.shared.u32 	%r105, [%r32];
	ld.shared.u32 	%r106, [%r33];
	ld.shared.u32 	%r107, [%r34];
	ld.shared.u32 	%r108, [%r35];
	ld.shared.u32 	%r109, [%r36];
	ld.shared.u32 	%r110, [%r37];
	ld.shared.u32 	%r111, [%r38];
	ld.shared.u32 	%r112, [%r39];
	ld.shared.u32 	%r113, [%r40];
	ld.shared.u32 	%r114, [%r41];
	ld.shared.u32 	%r115, [%r42];
	ld.shared.u32 	%r116, [%r43];
	ld.shared.u32 	%r117, [%r44];
	ld.shared.u32 	%r118, [%r45];
	ld.shared.u32 	%r119, [%r46];
	ld.shared.u32 	%r120, [%r47];
	mov.u32 	%r454, %r68;
$L__BB249_18:
	setp.ne.s32 	%p13, %r5, 0;
	mov.u32 	%r314, _ZZ9cuda_gemmIiLi128ELi1ELi1ELi4096ELi128ELi128ELi64ELi0ELi1EEviiiPT_S1_S1_iiiE11kron_fac_sh;
	mad.lo.s32 	%r315, %r454, 132, %r314;
	add.s32 	%r317, %r315, %r316;
	ld.shared.u32 	%r318, [%r317];
	mul.lo.s32 	%r319, %r318, %r105;
	add.s32 	%r321, %r315, %r320;
	ld.shared.u32 	%r322, [%r321];
	mad.lo.s32 	%r323, %r322, %r106, %r319;
	add.s32 	%r325, %r315, %r324;
	ld.shared.u32 	%r326, [%r325];
	mad.lo.s32 	%r327, %r326, %r107, %r323;
	add.s32 	%r329, %r315, %r328;
	ld.shared.u32 	%r330, [%r329];
	mad.lo.s32 	%r331, %r330, %r108, %r327;
	add.s32 	%r333, %r315, %r332;
	ld.shared.u32 	%r334, [%r333];
	mad.lo.s32 	%r335, %r334, %r109, %r331;
	add.s32 	%r337, %r315, %r336;
	ld.shared.u32 	%r338, [%r337];
	mad.lo.s32 	%r339, %r338, %r110, %r335;
	add.s32 	%r341, %r315, %r340;
	ld.shared.u32 	%r342, [%r341];
	mad.lo.s32 	%r343, %r342, %r111, %r339;
	add.s32 	%r345, %r315, %r344;
	ld.shared.u32 	%r346, [%r345];
	mad.lo.s32 	%r347, %r346, %r112, %r343;
	add.s32 	%r349, %r315, %r348;
	ld.shared.u32 	%r350, [%r349];
	mad.lo.s32 	%r351, %r350, %r113, %r347;
	add.s32 	%r353, %r315, %r352;
	ld.shared.u32 	%r354, [%r353];
	mad.lo.s32 	%r355, %r354, %r114, %r351;
	add.s32 	%r357, %r315, %r356;
	ld.shared.u32 	%r358, [%r357];
	mad.lo.s32 	%r359, %r358, %r115, %r355;
	add.s32 	%r361, %r315, %r360;
	ld.shared.u32 	%r362, [%r361];
	mad.lo.s32 	%r363, %r362, %r116, %r359;
	add.s32 	%r365, %r315, %r364;
	ld.shared.u32 	%r366, [%r365];
	mad.lo.s32 	%r367, %r366, %r117, %r363;
	add.s32 	%r369, %r315, %r368;
	ld.shared.u32 	%r370, [%r369];
	mad.lo.s32 	%r371, %r370, %r118, %r367;
	add.s32 	%r373, %r315, %r372;
	ld.shared.u32 	%r374, [%r373];
	mad.lo.s32 	%r375, %r374, %r119, %r371;
	add.s32 	%r377, %r315, %r376;
	ld.shared.u32 	%r378, [%r377];
	mad.lo.s32 	%r379, %r378, %r120, %r375;
	add.s32 	%r380, %r454, %r452;
	shl.b32 	%r381, %r380, 5;
	or.b32  	%r122, %r381, %r3;
	shfl.sync.down.b32	%r382|%p14, %r379, 1, 7711, -1;
	add.s32 	%r123, %r382, %r379;
	@%p13 bra 	$L__BB249_20;
	shl.b32 	%r383, %r122, 2;
	mov.u32 	%r384, _ZZ9cuda_gemmIiLi128ELi1ELi1ELi4096ELi128ELi128ELi64ELi0ELi1EEviiiPT_S1_S1_iiiE3Csh;
	add.s32 	%r385, %r384, %r383;
	ld.shared.u32 	%r386, [%r385];
	add.s32 	%r387, %r386, %r123;
	st.shared.u32 	[%r385], %r387;
$L__BB249_20:
	add.s32 	%r124, %r454, 2;
	setp.lt.u32 	%p15, %r454, 14;
	mov.u32 	%r454, %r124;
	@%p15 bra 	$L__BB249_18;
	add.s32 	%r125, %r452, 16;
	setp.lt.u32 	%p16, %r452, 48;
	mov.u32 	%r452, %r125;
	@%p16 bra 	$L__BB249_15;
	mov.b32 	%r442, 32;
	mov.pred 	%p21, 0;
	@%p1 bra 	$L__BB249_7;
	setp.eq.s16 	%p18, %rs1, 2;
	bar.sync 	0;
	shl.b32 	%r389, %r6, 5;
	shr.u32 	%r390, %r147, 31;
	add.s32 	%r391, %r147, %r390;
	shr.s32 	%r392, %r391, 1;
	mad.lo.s32 	%r393, %r392, %r7, %r389;
	mad.lo.s32 	%r126, %r4, %r146, %r393;
	@%p18 bra 	$L__BB249_26;
	mov.b32 	%r456, 0;
$L__BB249_25:
	.pragma "nounroll";
	shr.u32 	%r395, %r457, 5;
	and.b32  	%r396, %r457, 31;
	add.s32 	%r397, %r126, %r396;
	mad.lo.s32 	%r398, %r395, %r13, %r397;
	mul.wide.s32 	%rd23, %r398, 4;
	add.s64 	%rd24, %rd2, %rd23;
	shl.b32 	%r399, %r457, 2;
	mov.u32 	%r400, _ZZ9cuda_gemmIiLi128ELi1ELi1ELi4096ELi128ELi128ELi64ELi0ELi1EEviiiPT_S1_S1_iiiE3Csh;
	add.s32 	%r401, %r400, %r399;
	ld.shared.u32 	%r402, [%r401];
	atom.global.add.u32 	%r403, [%rd24], %r402;
	add.s32 	%r457, %r457, %r8;
	add.s32 	%r456, %r456, 1;
	xor.b32  	%r404, %r456, %r14;
	setp.ne.s32 	%p19, %r404, 2;
	@%p19 bra 	$L__BB249_25;
$L__BB249_26:
	shl.b32 	%r405, %r8, 1;
	add.s32 	%r461, %r457, %r405;
	mad.lo.s32 	%r460, %r8, 3, %r457;
	add.s32 	%r459, %r8, %r457;
	shl.b32 	%r406, %r457, 2;
	mov.u32 	%r407, _ZZ9cuda_gemmIiLi128ELi1ELi1ELi4096ELi128ELi128ELi64ELi0ELi1EEviiiPT_S1_S1_iiiE3Csh;
	add.s32 	%r458, %r407, %r406;
$L__BB249_27:
	shr.u32 	%r408, %r457, 5;
	and.b32  	%r409, %r457, 31;
	add.s32 	%r410, %r126, %r409;
	mad.lo.s32 	%r411, %r408, %r13, %r410;
	mul.wide.s32 	%rd25, %r411, 4;
	add.s64 	%rd26, %rd2, %rd25;
	ld.shared.u32 	%r412, [%r458];
	atom.global.add.u32 	%r413, [%rd26], %r412;
	add.s32 	%r414, %r457, %r8;
	shr.u32 	%r415, %r459, 5;
	and.b32  	%r416, %r459, 31;
	add.s32 	%r417, %r126, %r416;
	mad.lo.s32 	%r418, %r415, %r13, %r417;
	mul.wide.s32 	%rd27, %r418, 4;
	add.s64 	%rd28, %rd2, %rd27;
	add.s32 	%r419, %r458, %r12;
	ld.shared.u32 	%r420, [%r419];
	atom.global.add.u32 	%r421, [%rd28], %r420;
	add.s32 	%r422, %r414, %r8;
	shr.u32 	%r423, %r461, 5;
	and.b32  	%r424, %r461, 31;
	add.s32 	%r425, %r126, %r424;
	mad.lo.s32 	%r426, %r423, %r13, %r425;
	mul.wide.s32 	%rd29, %r426, 4;
	add.s64 	%rd30, %rd2, %rd29;
	add.s32 	%r427, %r458, %r67;
	ld.shared.u32 	%r428, [%r427];
	atom.global.add.u32 	%r429, [%rd30], %r428;
	add.s32 	%r430, %r422, %r8;
	shr.u32 	%r431, %r460, 5;
	and.b32  	%r432, %r460, 31;
	add.s32 	%r433, %r126, %r432;
	mad.lo.s32 	%r434, %r431, %r13, %r433;
	mul.wide.s32 	%rd31, %r434, 4;
	add.s64 	%rd32, %rd2, %rd31;
	add.s32 	%r435, %r458, %r64;
	ld.shared.u32 	%r436, [%r435];
	atom.global.add.u32 	%r437, [%rd32], %r436;
	add.s32 	%r457, %r430, %r8;
	add.s32 	%r461, %r461, %r12;
	add.s32 	%r460, %r460, %r12;
	add.s32 	%r459, %r459, %r12;
	add.s32 	%r458, %r458, %r65;
	setp.lt.u32 	%p20, %r457, 2048;
	@%p20 bra 	$L__BB249_27;
$L__BB249_28:
	ret;

}
	// .globl	_Z9cuda_gemmIiLi128ELi1ELi1ELi4096ELi128ELi128ELi64ELi1ELi0EEviiiPT_S1_S1_iii
.visible .entry _Z9cuda_gemmIiLi128ELi1ELi1ELi4096ELi128ELi128ELi64ELi1ELi0EEviiiPT_S1_S1_iii(
	.param .u32 _Z9cuda_gemmIiLi128ELi1ELi1ELi4096ELi128ELi128ELi64ELi1ELi0EEviiiPT_S1_S1_iii_param_0,
	.param .u32 _Z9cuda_gemmIiLi128ELi1ELi1ELi4096ELi128ELi128ELi64ELi1ELi0EEviiiPT_S1_S1_iii_param_1,
	.param .u32 _Z9cuda_gemmIiLi128ELi1ELi1ELi4096ELi128ELi128ELi64ELi1ELi0EEviiiPT_S1_S1_iii_param_2,
	.param .u64 .ptr .align 1 _Z9cuda_gemmIiLi128ELi1ELi1ELi4096ELi128ELi128ELi64ELi1ELi0EEviiiPT_S1_S1_iii_param_3,
	.param .u64 .ptr .align 1 _Z9cuda_gemmIiLi128ELi1ELi1ELi4096ELi128ELi128ELi64ELi1ELi0EEviiiPT_S1_S1_iii_param_4,
	.param .u64 .ptr .align 1 _Z9cuda_gemmIiLi128ELi1ELi1ELi4096ELi128ELi128ELi64ELi1ELi0EEviiiPT_S1_S1_iii_param_5,
	.param .u32 _Z9cuda_gemmIiLi128ELi1ELi1ELi4096ELi128ELi128ELi64ELi1ELi0EEviiiPT_S1_S1_iii_param_6,
	.param .u32 _Z9cuda_gemmIiLi128ELi1ELi1ELi4096ELi128ELi128ELi64ELi1ELi0EEviiiPT_S1_S1_iii_param_7,
	.param .u32 _Z9cuda_gemmIiLi128ELi1ELi1ELi4096ELi128ELi128ELi64ELi1ELi0EEviiiPT_S1_S1_iii_param_8
)
.maxntid 128
{
	.reg .pred 	%p<90>;
	.reg .b16 	%rs<12>;
	.reg .b32 	%r<598>;
	.reg .b64 	%rd<38>;
	// demoted variable
	.shared .align 128 .b8 _ZZ9cuda_gemmIiLi128ELi1ELi1ELi4096ELi128ELi128ELi64ELi1ELi0EEviiiPT_S1_S1_iiiE11kron_fac_sh[2112];
	// demoted variable
	.shared .align 128 .b8 _ZZ9cuda_gemmIiLi128ELi1ELi1ELi4096ELi128ELi128ELi64ELi1ELi0EEviiiPT_S1_S1_iiiE3Ash[4096];
	// demoted variable
	.shared .align 128 .b8 _ZZ9cuda_gemmIiLi128ELi1ELi1ELi4096ELi128ELi128ELi64ELi1ELi0EEviiiPT_S1_S1_iiiE3Csh[8192];
	ld.param.u64 	%rd9, [_Z9cuda_gemmIiLi128ELi1ELi1ELi4096ELi128ELi128ELi64ELi1ELi0EEviiiPT_S1_S1_iii_param_3];
	ld.param.u32 	%r206, [_Z9cuda_gemmIiLi128ELi1ELi1ELi4096ELi128ELi128ELi64ELi1ELi0EEviiiPT_S1_S1_iii_param_6];
	ld.param.u32 	%r207, [_Z9cuda_gemmIiLi128ELi1ELi1ELi4096ELi128ELi128ELi64ELi1ELi0EEviiiPT_S1_S1_iii_param_7];
	cvta.to.global.u64 	%rd1, %rd9;
	mov.u32 	%r594, %tid.x;
	div.s32 	%r2, 4096, %r207;
	min.s32 	%r208, %r2, 64;
	shl.b32 	%r3, %r208, 1;
	div.u32 	%r5, %r594, %r3;
	mul.lo.s32 	%r209, %r5, %r3;
	sub.s32 	%r210, %r594, %r209;
	shr.u32 	%r4, %r210, 1;
	mov.u32 	%r211, %ctaid.y;
	mov.u32 	%r212, %nctaid.y;
	setp.ge.u32 	%p2, %r211, %r212;
	@%p2 bra 	$L__BB250_97;
	and.b32  	%r6, %r594, 1;
	mov.u32 	%r213, %ctaid.x;
	and.b32  	%r7, %r213, 1;
	mov.u32 	%r8, %ntid.x;
	shl.b32 	%r9, %r8, 2;
	and.b32  	%r10, %r4, 15;
	shl.b32 	%r214, %r594, 4;
	and.b32  	%r11, %r214, 16;
	min.s32 	%r12, %r206, 16;
	add.s32 	%r215, %r594, %r8;
	cvt.u16.u32 	%rs3, %r215;
	xor.b16  	%rs4, %rs3, 2047;
	cvt.u16.u32 	%rs5, %r8;
	div.u16 	%rs6, %rs4, %rs5;
	and.b16  	%rs1, %rs6, 3;
	cvt.u32.u16 	%r13, %rs1;
	setp.eq.s16 	%p3, %rs1, 2;
	mov.u32 	%r548, %r594;
	@%p3 bra 	$L__BB250_4;
	mov.b32 	%r547, 0;
	mov.u32 	%r548, %r594;
$L__BB250_3:
	.pragma "nounroll";
	shl.b32 	%r217, %r548, 2;
	mov.u32 	%r218, _ZZ9cuda_gemmIiLi128ELi1ELi1ELi4096ELi128ELi128ELi64ELi1ELi0EEviiiPT_S1_S1_iiiE3Csh;
	add.s32 	%r219, %r218, %r217;
	mov.b32 	%r220, 0;
	st.shared.u32 	[%r219], %r220;
	add.s32 	%r548, %r548, %r8;
	add.s32 	%r547, %r547, 1;
	xor.b32  	%r221, %r547, %r13;
	setp.ne.s32 	%p4, %r221, 2;
	@%p4 bra 	$L__BB250_3;
$L__BB250_4:
	mov.u32 	%r223, _ZZ9cuda_gemmIiLi128ELi1ELi1ELi4096ELi128ELi128ELi64ELi1ELi0EEviiiPT_S1_S1_iiiE3Csh;
$L__BB250_5:
	shl.b32 	%r222, %r548, 2;
	add.s32 	%r224, %r223, %r222;
	mov.b32 	%r225, 0;
	st.shared.u32 	[%r224], %r225;
	add.s32 	%r226, %r224, %r9;
	st.shared.u32 	[%r226], %r225;
	add.s32 	%r227, %r226, %r9;
	st.shared.u32 	[%r227], %r225;
	add.s32 	%r228, %r227, %r9;
	st.shared.u32 	[%r228], %r225;
	add.s32 	%r548, %r9, %r548;
	setp.lt.u32 	%p5, %r548, 2048;
	@%p5 bra 	$L__BB250_5;
	ld.param.u64 	%rd36, [_Z9cuda_gemmIiLi128ELi1ELi1ELi4096ELi128ELi128ELi64ELi1ELi0EEviiiPT_S1_S1_iii_param_4];
	and.b32  	%r230, %r594, 15;
	shl.b32 	%r231, %r594, 2;
	add.s32 	%r233, %r231, %r9;
	cvt.u16.u32 	%rs7, %r233;
	sub.s16 	%rs8, 1023, %rs7;
	cvt.u16.u32 	%rs9, %r9;
	div.u16 	%rs2, %rs8, %rs9;
	add.s32 	%r234, %r4, 1;
	and.b32  	%r21, %r234, 15;
	add.s32 	%r235, %r4, 2;
	and.b32  	%r22, %r235, 15;
	add.s32 	%r236, %r4, 3;
	and.b32  	%r23, %r236, 15;
	add.s32 	%r237, %r4, 4;
	and.b32  	%r24, %r237, 15;
	add.s32 	%r238, %r4, 5;
	and.b32  	%r25, %r238, 15;
	add.s32 	%r239, %r4, 6;
	and.b32  	%r26, %r239, 15;
	add.s32 	%r240, %r4, 7;
	and.b32  	%r27, %r240, 15;
	xor.b32  	%r28, %r10, 8;
	add.s32 	%r241, %r4, 9;
	and.b32  	%r29, %r241, 15;
	add.s32 	%r242, %r4, 10;
	and.b32  	%r30, %r242, 15;
	add.s32 	%r243, %r4, 11;
	and.b32  	%r31, %r243, 15;
	add.s32 	%r244, %r4, 12;
	and.b32  	%r32, %r244, 15;
	add.s32 	%r245, %r4, 13;
	and.b32  	%r33, %r245, 15;
	add.s32 	%r246, %r4, 14;
	and.b32  	%r34, %r246, 15;
	add.s32 	%r247, %r4, -1;
	and.b32  	%r35, %r247, 15;
	add.s32 	%r36, %r11, %r10;
	add.s32 	%r37, %r11, %r21;
	add.s32 	%r38, %r11, %r22;
	add.s32 	%r39, %r11, %r23;
	add.s32 	%r40, %r11, %r24;
	add.s32 	%r41, %r11, %r25;
	add.s32 	%r42, %r11, %r26;
	add.s32 	%r43, %r11, %r27;
	add.s32 	%r44, %r11, %r28;
	add.s32 	%r45, %r11, %r29;
	add.s32 	%r46, %r11, %r30;
	add.s32 	%r47, %r11, %r31;
	add.s32 	%r48, %r11, %r32;
	add.s32 	%r49, %r11, %r33;
	add.s32 	%r50, %r11, %r34;
	add.s32 	%r51, %r11, %r35;
	setp.lt.s32 	%p7, %r10, %r207;
	selp.b32 	%r248, 0, %r207, %p7;
	sub.s32 	%r52, %r10, %r248;
	add.s32 	%r249, %r10, 1;
	setp.lt.s32 	%p8, %r249, %r207;
	selp.b32 	%r250, 0, %r207, %p8;
	sub.s32 	%r53, %r249, %r250;
	add.s32 	%r251, %r10, 2;
	setp.lt.s32 	%p9, %r251, %r207;
	selp.b32 	%r252, 0, %r207, %p9;
	sub.s32 	%r54, %r251, %r252;
	add.s32 	%r253, %r10, 3;
	setp.lt.s32 	%p10, %r253, %r207;
	selp.b32 	%r254, 0, %r207, %p10;
	sub.s32 	%r55, %r253, %r254;
	add.s32 	%r255, %r10, 4;
	setp.lt.s32 	%p11, %r255, %r207;
	selp.b32 	%r256, 0, %r207, %p11;
	sub.s32 	%r56, %r255, %r256;
	add.s32 	%r257, %r10, 5;
	setp.lt.s32 	%p12, %r257, %r207;
	selp.b32 	%r258, 0, %r207, %p12;
	sub.s32 	%r57, %r257, %r258;
	add.s32 	%r259, %r10, 6;
	setp.lt.s32 	%p13, %r259, %r207;
	selp.b32 	%r260, 0, %r207, %p13;
	sub.s32 	%r58, %r259, %r260;
	add.s32 	%r261, %r10, 7;
	setp.lt.s32 	%p14, %r261, %r207;
	selp.b32 	%r262, 0, %r207, %p14;
	sub.s32 	%r59, %r261, %r262;
	add.s32 	%r263, %r10, 8;
	setp.lt.s32 	%p15, %r263, %r207;
	selp.b32 	%r264, 0, %r207, %p15;
	sub.s32 	%r60, %r263, %r264;
	add.s32 	%r265, %r10, 9;
	setp.lt.s32 	%p16, %r265, %r207;
	selp.b32 	%r266, 0, %r207, %p16;
	sub.s32 	%r61, %r265, %r266;
	add.s32 	%r267, %r10, 10;
	setp.lt.s32 	%p17, %r267, %r207;
	selp.b32 	%r268, 0, %r207, %p17;
	sub.s32 	%r62, %r267, %r268;
	add.s32 	%r269, %r10, 11;
	setp.lt.s32 	%p18, %r269, %r207;
	selp.b32 	%r270, 0, %r207, %p18;
	sub.s32 	%r63, %r269, %r270;
	add.s32 	%r271, %r10, 12;
	setp.lt.s32 	%p19, %r271, %r207;
	selp.b32 	%r272, 0, %r207, %p19;
	sub.s32 	%r64, %r271, %r272;
	add.s32 	%r273, %r10, 13;
	setp.lt.s32 	%p20, %r273, %r207;
	selp.b32 	%r274, 0, %r207, %p20;
	sub.s32 	%r65, %r273, %r274;
	add.s32 	%r275, %r10, 14;
	setp.lt.s32 	%p21, %r275, %r207;
	selp.b32 	%r276, 0, %r207, %p21;
	sub.s32 	%r66, %r275, %r276;
	add.s32 	%r277, %r10, 15;
	setp.lt.s32 	%p22, %r277, %r207;
	selp.b32 	%r278, 0, %r207, %p22;
	sub.s32 	%r67, %r277, %r278;
	cvt.u16.u32 	%rs10, %r3;
	div.s16 	%rs11, 128, %rs10;
	cvt.s32.s16 	%r68, %rs11;
	and.b32  	%r69, %r594, 31;
	cvta.to.global.u64 	%rd2, %rd36;
	shr.u32 	%r70, %r8, 4;
	mov.u32 	%r279, _ZZ9cuda_gemmIiLi128ELi1ELi1ELi4096ELi128ELi128ELi64ELi1ELi0EEviiiPT_S1_S1_iiiE11kron_fac_sh;
	mad.lo.s32 	%r71, %r230, 132, %r279;
	shl.b32 	%r280, %r7, 6;
	or.b32  	%r72, %r280, %r230;
	mov.b32 	%r550, 0;
	mov.pred 	%p89, -1;
	shl.b32 	%r441, %r69, 2;
	shl.b32 	%r444, %r36, 2;
	shl.b32 	%r447, %r37, 2;
	shl.b32 	%r450, %r38, 2;
	shl.b32 	%r453, %r39, 2;
	shl.b32 	%r456, %r40, 2;
	shl.b32 	%r459, %r41, 2;
	shl.b32 	%r462, %r42, 2;
	shl.b32 	%r465, %r43, 2;
	shl.b32 	%r468, %r44, 2;
	shl.b32 	%r471, %r45, 2;
	shl.b32 	%r474, %r46, 2;
	shl.b32 	%r477, %r47, 2;
	shl.b32 	%r480, %r48, 2;
	shl.b32 	%r483, %r49, 2;
	shl.b32 	%r486, %r50, 2;
	shl.b32 	%r489, %r51, 2;
$L__BB250_7:
	mov.pred 	%p1, %p89;
	shl.b32 	%r74, %r8, 2;
	shl.b32 	%r551, %r594, 2;
	cvt.u32.u16 	%r281, %rs2;
	and.b32  	%r282, %r281, 3;
	setp.eq.s32 	%p23, %r282, 2;
	mov.u32 	%r283, %ctaid.z;
	shl.b32 	%r284, %r283, 6;
	mov.u32 	%r285, %ctaid.y;
	shl.b32 	%r286, %r285, 12;
	add.s32 	%r287, %r286, %r284;
	add.s32 	%r76, %r287, %r550;
	@%p23 bra 	$L__BB250_11;
	shl.b32 	%r288, %r594, 2;
	add.s32 	%r551, %r288, %r74;
	cvt.u32.u16 	%r289, %rs2;
	and.b32  	%r290, %r289, 3;
	setp.eq.s32 	%p24, %r290, 3;
	and.b32  	%r291, %r288, 28;
	shr.u32 	%r292, %r594, 3;
	mad.lo.s32 	%r293, %r292, %r207, %r291;
	add.s32 	%r294, %r76, %r293;
	mul.wide.s32 	%rd10, %r294, 4;
	add.s64 	%rd11, %rd1, %rd10;
	ld.global.v4.u32 	{%r295, %r296, %r297, %r298}, [%rd11];
	shl.b32 	%r299, %r594, 4;
	mov.u32 	%r300, _ZZ9cuda_gemmIiLi128ELi1ELi1ELi4096ELi128ELi128ELi64ELi1ELi0EEviiiPT_S1_S1_iiiE3Ash;
	add.s32 	%r301, %r300, %r299;
	st.shared.v4.u32 	[%r301], {%r295, %r296, %r297, %r298};
	@%p24 bra 	$L__BB250_11;
	shl.b32 	%r302, %r594, 2;
	add.s32 	%r303, %r302, %r74;
	add.s32 	%r551, %r303, %r74;
	cvt.u32.u16 	%r304, %rs2;
	and.b32  	%r305, %r304, 3;
	setp.eq.s32 	%p25, %r305, 0;
	and.b32  	%r306, %r303, 28;
	shr.u32 	%r307, %r303, 5;
	mad.lo.s32 	%r308, %r307, %r207, %r306;
	add.s32 	%r309, %r76, %r308;
	mul.wide.s32 	%rd12, %r309, 4;
	add.s64 	%rd13, %rd1, %rd12;
	ld.global.v4.u32 	{%r310, %r311, %r312, %r313}, [%rd13];
	shl.b32 	%r314, %r594, 4;
	mov.u32 	%r315, _ZZ9cuda_gemmIiLi128ELi1ELi1ELi4096ELi128ELi128ELi64ELi1ELi0EEviiiPT_S1_S1_iiiE3Ash;
	add.s32 	%r316, %r315, %r314;
	shl.b32 	%r317, %r74, 2;
	add.s32 	%r318, %r316, %r317;
	st.shared.v4.u32 	[%r318], {%r310, %r311, %r312, %r313};
	@%p25 bra 	$L__BB250_11;
	shl.b32 	%r319, %r594, 2;
	add.s32 	%r320, %r319, %r74;
	add.s32 	%r321, %r320, %r74;
	add.s32 	%r551, %r321, %r74;
	and.b32  	%r322, %r321, 28;
	shr.u32 	%r323, %r321, 5;
	mad.lo.s32 	%r324, %r323, %r207, %r322;
	add.s32 	%r325, %r76, %r324;
	mul.wide.s32 	%rd14, %r325, 4;
	add.s64 	%rd15, %rd1, %rd14;
	ld.global.v4.u32 	{%r326, %r327, %r328, %r329}, [%rd15];
	shl.b32 	%r330, %r594, 4;
	mov.u32 	%r331, _ZZ9cuda_gemmIiLi128ELi1ELi1ELi4096ELi128ELi128ELi64ELi1ELi0EEviiiPT_S1_S1_iiiE3Ash;
	add.s32 	%r332, %r331, %r330;
	shl.b32 	%r333, %r74, 2;
	add.s32 	%r334, %r332, %r333;
	add.s32 	%r335, %r334, %r333;
	st.shared.v4.u32 	[%r335], {%r326, %r327, %r328, %r329};
$L__BB250_11:
	setp.lt.u16 	%p26, %rs2, 2;
	@%p26 bra 	$L__BB250_14;
	mad.lo.s32 	%r555, %r8, 12, %r551;
	shl.b32 	%r336, %r8, 3;
	add.s32 	%r554, %r336, %r551;
	add.s32 	%r553, %r74, %r551;
	shl.b32 	%r337, %r551, 2;
	mov.u32 	%r338, _ZZ9cuda_gemmIiLi128ELi1ELi1ELi4096ELi128ELi128ELi64ELi1ELi0EEviiiPT_S1_S1_iiiE3Ash;
	add.s32 	%r552, %r338, %r337;
$L__BB250_13:
	shr.u32 	%r339, %r551, 5;
	and.b32  	%r340, %r551, 28;
	add.s32 	%r341, %r76, %r340;
	mad.lo.s32 	%r342, %r339, %r207, %r341;
	mul.wide.s32 	%rd16, %r342, 4;
	add.s64 	%rd17, %rd1, %rd16;
	ld.global.v4.u32 	{%r343, %r344, %r345, %r346}, [%rd17];
	st.shared.v4.u32 	[%r552], {%r343, %r344, %r345, %r346};
	add.s32 	%r347, %r551, %r74;
	shr.u32 	%r348, %r553, 5;
	and.b32  	%r349, %r553, 28;
	add.s32 	%r350, %r76, %r349;
	mad.lo.s32 	%r351, %r348, %r207, %r350;
	mul.wide.s32 	%rd18, %r351, 4;
	add.s64 	%rd19, %rd1, %rd18;
	ld.global.v4.u32 	{%r352, %r353, %r354, %r355}, [%rd19];
	shl.b32 	%r356, %r8, 4;
	add.s32 	%r357, %r552, %r356;
	st.shared.v4.u32 	[%r357], {%r352, %r353, %r354, %r355};
	add.s32 	%r358, %r347, %r74;
	shr.u32 	%r359, %r554, 5;
	and.b32  	%r360, %r554, 28;
	add.s32 	%r361, %r76, %r360;
	mad.lo.s32 	%r362, %r359, %r207, %r361;
	mul.wide.s32 	%rd20, %r362, 4;
	add.s64 	%rd21, %rd1, %rd20;
	ld.global.v4.u32 	{%r363, %r364, %r365, %r366}, [%rd21];
	shl.b32 	%r367, %r8, 5;
	add.s32 	%r368, %r552, %r367;
	st.shared.v4.u32 	[%r368], {%r363, %r364, %r365, %r366};
	add.s32 	%r369, %r358, %r74;
	shr.u32 	%r370, %r555, 5;
	and.b32  	%r371, %r555, 28;
	add.s32 	%r372, %r76, %r371;
	mad.lo.s32 	%r373, %r370, %r207, %r372;
	mul.wide.s32 	%rd22, %r373, 4;
	add.s64 	%rd23, %rd1, %rd22;
	ld.global.v4.u32 	{%r374, %r375, %r376, %r377}, [%rd23];
	mad.lo.s32 	%r378, %r8, 48, %r552;
	st.shared.v4.u32 	[%r378], {%r374, %r375, %r376, %r377};
	add.s32 	%r551, %r369, %r74;
	add.s32 	%r555, %r555, %r356;
	add.s32 	%r554, %r554, %r356;
	add.s32 	%r553, %r553, %r356;
	shl.b32 	%r379, %r8, 6;
	add.s32 	%r552, %r552, %r379;
	setp.lt.u32 	%p27, %r551, 1024;
	@%p27 bra 	$L__BB250_13;
$L__BB250_14:
	mov.u32 	%r381, %ctaid.z;
	shl.b32 	%r382, %r381, 6;
	add.s32 	%r95, %r550, %r382;
	mov.b32 	%r557, 0;
$L__BB250_15:
	mov.u32 	%r96, %r557;
	shr.u32 	%r558, %r594, 4;
	add.s32 	%r98, %r72, %r96;
$L__BB250_16:
	add.s32 	%r383, %r95, %r558;
	mad.lo.s32 	%r384, %r383, %r206, %r98;
	mul.wide.s32 	%rd24, %r384, 4;
	add.s64 	%rd25, %rd2, %rd24;
	ld.global.u32 	%r385, [%rd25];
	shl.b32 	%r386, %r558, 2;
	add.s32 	%r387, %r71, %r386;
	st.shared.u32 	[%r387], %r385;
	add.s32 	%r558, %r558, %r70;
	setp.lt.u32 	%p28, %r558, 32;
	@%p28 bra 	$L__BB250_16;
	setp.lt.s32 	%p29, %r2, 1;
	bar.sync 	0;
	@%p29 bra 	$L__BB250_90;
	mov.b32 	%r559, 0;
$L__BB250_19:
	setp.ge.s32 	%p30, %r5, %r12;
	add.s32 	%r102, %r559, %r4;
	shl.b32 	%r389, %r102, 5;
	or.b32  	%r390, %r389, %r11;
	add.s32 	%r391, %r390, %r10;
	shl.b32 	%r392, %r391, 2;
	mov.u32 	%r393, _ZZ9cuda_gemmIiLi128ELi1ELi1ELi4096ELi128ELi128ELi64ELi1ELi0EEviiiPT_S1_S1_iiiE3Ash;
	add.s32 	%r394, %r393, %r392;
	ld.shared.u32 	%r103, [%r394];
	add.s32 	%r395, %r390, %r21;
	shl.b32 	%r396, %r395, 2;
	add.s32 	%r397, %r393, %r396;
	ld.shared.u32 	%r104, [%r397];
	add.s32 	%r398, %r390, %r22;
	shl.b32 	%r399, %r398, 2;
	add.s32 	%r400, %r393, %r399;
	ld.shared.u32 	%r105, [%r400];
	add.s32 	%r401, %r390, %r23;
	shl.b32 	%r402, %r401, 2;
	add.s32 	%r403, %r393, %r402;
	ld.shared.u32 	%r106, [%r403];
	add.s32 	%r404, %r390, %r24;
	shl.b32 	%r405, %r404, 2;
	add.s32 	%r406, %r393, %r405;
	ld.shared.u32 	%r107, [%r406];
	add.s32 	%r407, %r390, %r25;
	shl.b32 	%r408, %r407, 2;
	add.s32 	%r409, %r393, %r408;
	ld.shared.u32 	%r108, [%r409];
	add.s32 	%r410, %r390, %r26;
	shl.b32 	%r411, %r410, 2;
	add.s32 	%r412, %r393, %r411;
	ld.shared.u32 	%r109, [%r412];
	add.s32 	%r413, %r390, %r27;
	shl.b32 	%r414, %r413, 2;
	add.s32 	%r415, %r393, %r414;
	ld.shared.u32 	%r110, [%r415];
	add.s32 	%r416, %r390, %r28;
	shl.b32 	%r417, %r416, 2;
	add.s32 	%r418, %r393, %r417;
	ld.shared.u32 	%r111, [%r418];
	add.s32 	%r419, %r390, %r29;
	shl.b32 	%r420, %r419, 2;
	add.s32 	%r421, %r393, %r420;
	ld.shared.u32 	%r112, [%r421];
	add.s32 	%r422, %r390, %r30;
	shl.b32 	%r423, %r422, 2;
	add.s32 	%r424, %r393, %r423;
	ld.shared.u32 	%r113, [%r424];
	add.s32 	%r425, %r390, %r31;
	shl.b32 	%r426, %r425, 2;
	add.s32 	%r427, %r393, %r426;
	ld.shared.u32 	%r114, [%r427];
	add.s32 	%r428, %r390, %r32;
	shl.b32 	%r429, %r428, 2;
	add.s32 	%r430, %r393, %r429;
	ld.shared.u32 	%r115, [%r430];
	add.s32 	%r431, %r390, %r33;
	shl.b32 	%r432, %r431, 2;
	add.s32 	%r433, %r393, %r432;
	ld.shared.u32 	%r116, [%r433];
	add.s32 	%r434, %r390, %r34;
	shl.b32 	%r435, %r434, 2;
	add.s32 	%r436, %r393, %r435;
	ld.shared.u32 	%r117, [%r436];
	add.s32 	%r437, %r390, %r35;
	shl.b32 	%r438, %r437, 2;
	add.s32 	%r439, %r393, %r438;
	ld.shared.u32 	%r118, [%r439];
	@%p30 bra 	$L__BB250_89;
	mov.u32 	%r560, %r5;
$L__BB250_21:
	setp.gt.u32 	%p31, %r207, 64;
	mov.u32 	%r440, _ZZ9cuda_gemmIiLi128ELi1ELi1ELi4096ELi128ELi128ELi64ELi1ELi0EEviiiPT_S1_S1_iiiE11kron_fac_sh;
	mad.lo.s32 	%r120, %r560, 132, %r440;
	add.s32 	%r442, %r120, %r441;
	ld.shared.u32 	%r121, [%r442];
	@%p31 bra 	$L__BB250_54;
	setp.eq.s32 	%p48, %r207, 0;
	mov.b32 	%r562, 0;
	@%p48 bra 	$L__BB250_24;
	shfl.sync.idx.b32	%r493|%p49, %r121, %r52, 31, -1;
	mul.lo.s32 	%r562, %r493, %r103;
$L__BB250_24:
	setp.lt.s32 	%p50, %r207, 2;
	@%p50 bra 	$L__BB250_26;
	shfl.sync.idx.b32	%r494|%p51, %r121, %r53, 31, -1;
	mad.lo.s32 	%r562, %r494, %r104, %r562;
$L__BB250_26:
	setp.lt.s32 	%p52, %r207, 3;
	@%p52 bra 	$L__BB250_28;
	shfl.sync.idx.b32	%r495|%p53, %r121, %r54, 31, -1;
	mad.lo.s32 	%r562, %r495, %r105, %r562;
$L__BB250_28:
	setp.lt.s32 	%p54, %r207, 4;
	@%p54 bra 	$L__BB250_30;
	shfl.sync.idx.b32	%r496|%p55, %r121, %r55, 31, -1;
	mad.lo.s32 	%r562, %r496, %r106, %r562;
$L__BB250_30:
	setp.lt.s32 	%p56, %r207, 5;
	@%p56 bra 	$L__BB250_32;
	shfl.sync.idx.b32	%r497|%p57, %r121, %r56, 31, -1;
	mad.lo.s32 	%r562, %r497, %r107, %r562;
$L__BB250_32:
	setp.lt.s32 	%p58, %r207, 6;
	@%p58 bra 	$L__BB250_34;
	shfl.sync.idx.b32	%r498|%p59, %r121, %r57, 31, -1;
	mad.lo.s32 	%r562, %r498, %r108, %r562;
$L__BB250_34:
	setp.lt.s32 	%p60, %r207, 7;
	@%p60 bra 	$L__BB250_36;
	shfl.sync.idx.b32	%r499|%p61, %r121, %r58, 31, -1;
	mad.lo.s32 	%r562, %r499, %r109, %r562;
$L__BB250_36:
	setp.lt.s32 	%p62, %r207, 8;
	@%p62 bra 	$L__BB250_38;
	shfl.sync.idx.b32	%r500|%p63, %r121, %r59, 31, -1;
	mad.lo.s32 	%r562, %r500, %r110, %r562;
$L__BB250_38:
	setp.lt.s32 	%p64, %r207, 9;
	@%p64 bra 	$L__BB250_40;
	shfl.sync.idx.b32	%r501|%p65, %r121, %r60, 31, -1;
	mad.lo.s32 	%r562, %r501, %r111, %r562;
$L__BB250_40:
	setp.lt.s32 	%p66, %r207, 10;
	@%p66 bra 	$L__BB250_42;
	shfl.sync.idx.b32	%r502|%p67, %r121, %r61, 31, -1;
	mad.lo.s32 	%r562, %r502, %r112, %r562;
$L__BB250_42:
	setp.lt.s32 	%p68, %r207, 11;
	@%p68 bra 	$L__BB250_44;
	shfl.sync.idx.b32	%r503|%p69, %r121, %r62, 31, -1;
	mad.lo.s32 	%r562, %r503, %r113, %r562;
$L__BB250_44:
	setp.lt.s32 	%p70, %r207, 12;
	@%p70 bra 	$L__BB250_46;
	shfl.sync.idx.b32	%r504|%p71, %r121, %r63, 31, -1;
	mad.lo.s32 	%r562, %r504, %r114, %r562;
$L__BB250_46:
	setp.lt.s32 	%p72, %r207, 13;
	@%p72 bra 	$L__BB250_48;
	shfl.sync.idx.b32	%r505|%p73, %r121, %r64, 31, -1;
	mad.lo.s32 	%r562, %r505, %r115, %r562;
$L__BB250_48:
	setp.lt.s32 	%p74, %r207, 14;
	@%p74 bra 	$L__BB250_50;
	shfl.sync.idx.b32	%r506|%p75, %r121, %r65, 31, -1;
	mad.lo.s32 	%r562, %r506, %r116, %r562;
$L__BB250_50:
	setp.lt.s32 	%p76, %r207, 15;
	@%p76 bra 	$L__BB250_52;
	shfl.sync.idx.b32	%r507|%p77, %r121, %r66, 31, -1;
	mad.lo.s32 	%r562, %r507, %r117, %r562;
$L__BB250_52:
	setp.lt.s32 	%p78, %r207, 16;
	@%p78 bra 	$L__BB250_86;
	shfl.sync.idx.b32	%r508|%p79, %r121, %r67, 31, -1;
	mad.lo.s32 	%r562, %r508, %r118, %r562;
	bra.uni 	$L__BB250_86;
$L__BB250_54:
	setp.lt.s32 	%p32, %r207, 1;
	mov.b32 	%r562, 0;
	@%p32 bra 	$L__BB250_56;
	add.s32 	%r445, %r120, %r444;
	ld.shared.u32 	%r446, [%r445];
	mul.lo.s32 	%r562, %r446, %r103;
$L__BB250_56:
	setp.lt.s32 	%p33, %r207, 2;
	@%p33 bra 	$L__BB250_58;
	add.s32 	%r448, %r120, %r447;
	ld.shared.u32 	%r449, [%r448];
	mad.lo.s32 	%r562, %r449, %r104, %r562;
$L__BB250_58:
	setp.lt.s32 	%p34, %r207, 3;
	@%p34 bra 	$L__BB250_60;
	add.s32 	%r451, %r120, %r450;
	ld.shared.u32 	%r452, [%r451];
	mad.lo.s32 	%r562, %r452, %r105, %r562;
$L__BB250_60:
	setp.lt.s32 	%p35, %r207, 4;
	@%p35 bra 	$L__BB250_62;
	add.s32 	%r454, %r120, %r453;
	ld.shared.u32 	%r455, [%r454];
	mad.lo.s32 	%r562, %r455, %r106, %r562;
$L__BB250_62:
	setp.lt.s32 	%p36, %r207, 5;
	@%p36 bra 	$L__BB250_64;
	add.s32 	%r457, %r120, %r456;
	ld.shared.u32 	%r458, [%r457];
	mad.lo.s32 	%r562, %r458, %r107, %r562;
$L__BB250_64:
	setp.lt.s32 	%p37, %r207, 6;
	@%p37 bra 	$L__BB250_66;
	add.s32 	%r460, %r120, %r459;
	ld.shared.u32 	%r461, [%r460];
	mad.lo.s32 	%r562, %r461, %r108, %r562;
$L__BB250_66:
	setp.lt.s32 	%p38, %r207, 7;
	@%p38 bra 	$L__BB250_68;
	add.s32 	%r463, %r120, %r462;
	ld.shared.u32 	%r464, [%r463];
	mad.lo.s32 	%r562, %r464, %r109, %r562;
$L__BB250_68:
	setp.lt.s32 	%p39, %r207, 8;
	@%p39 bra 	$L__BB250_70;
	add.s32 	%r466, %r120, %r465;
	ld.shared.u32 	%r467, [%r466];
	mad.lo.s32 	%r562, %r467, %r110, %r562;
$L__BB250_70:
	setp.lt.s32 	%p40, %r207, 9;
	@%p40 bra 	$L__BB250_72;
	add.s32 	%r469, %r120, %r468;
	ld.shared.u32 	%r470, [%r469];
	mad.lo.s32 	%r562, %r470, %r111, %r562;
$L__BB250_72:
	setp.lt.s32 	%p41, %r207, 10;
	@%p41 bra 	$L__BB250_74;
	add.s32 	%r472, %r120, %r471;
	ld.shared.u32 	%r473, [%r472];
	mad.lo.s32 	%r562, %r473, %r112, %r562;
$L__BB250_74:
	setp.lt.s32 	%p42, %r207, 11;
	@%p42 bra 	$L__BB250_76;
	add.s32 	%r475, %r120, %r474;
	ld.shared.u32 	%r476, [%r475];
	mad.lo.s32 	%r562, %r476, %r113, %r562;
$L__BB250_76:
	setp.lt.s32 	%p43, %r207, 12;
	@%p43 bra 	$L__BB250_78;
	add.s32 	%r478, %r120, %r477;
	ld.shared.u32 	%r479, [%r478];
	mad.lo.s32 	%r562, %r479, %r114, %r562;
$L__BB250_78:
	setp.lt.s32 	%p44, %r207, 13;
	@%p44 bra 	$L__BB250_80;
	add.s32 	%r481, %r120, %r480;
	ld.shared.u32 	%r482, [%r481];
	mad.lo.s32 	%r562, %r482, %r115, %r562;
$L__BB250_80:
	setp.lt.s32 	%p45, %r207, 14;
	@%p45 bra 	$L__BB250_82;
	add.s32 	%r484, %r120, %r483;
	ld.shared.u32 	%r485, [%r484];
	mad.lo.s32 	%r562, %r485, %r116, %r562;
$L__BB250_82:
	setp.lt.s32 	%p46, %r207, 15;
	@%p46 bra 	$L__BB250_84;
	add.s32 	%r487, %r120, %r486;
	ld.shared.u32 	%r488, [%r487];
	mad.lo.s32 	%r562, %r488, %r117, %r562;
$L__BB250_84:
	setp.lt.s32 	%p47, %r207, 16;
	@%p47 bra 	$L__BB250_86;
	add.s32 	%r490, %r120, %r489;
	ld.shared.u32 	%r491, [%r490];
	mad.lo.s32 	%r562, %r491, %r118, %r562;
$L__BB250_86:
	setp.ne.s32 	%p80, %r6, 0;
	add.s32 	%r509, %r560, %r96;
	mad.lo.s32 	%r185, %r509, %r2, %r102;
	shfl.sync.down.b32	%r510|%p81, %r562, 1, 7711, -1;
	add.s32 	%r186, %r510, %r562;
	@%p80 bra 	$L__BB250_88;
	shl.b32 	%r511, %r185, 2;
	mov.u32 	%r512, _ZZ9cuda_gemmIiLi128ELi1ELi1ELi4096ELi128ELi128ELi64ELi1ELi0EEviiiPT_S1_S1_iiiE3Csh;
	add.s32 	%r513, %r512, %r511;
	ld.shared.u32 	%r514, [%r513];
	add.s32 	%r515, %r514, %r186;
	st.shared.u32 	[%r513], %r515;
$L__BB250_88:
	add.s32 	%r560, %r560, %r68;
	setp.lt.s32 	%p82, %r560, %r12;
	@%p82 bra 	$L__BB250_21;
$L__BB250_89:
	add.s32 	%r559, %r559, %r3;
	setp.lt.s32 	%p83, %r559, %r2;
	@%p83 bra 	$L__BB250_19;
$L__BB250_90:
	add.s32 	%r557, %r96, 16;
	setp.lt.u32 	%p84, %r96, 48;
	@%p84 bra 	$L__BB250_15;
	mov.b32 	%r550, 32;
	mov.pred 	%p89, 0;
	@%p1 bra 	$L__BB250_7;
	ld.param.u64 	%rd37, [_Z9cuda_gemmIiLi128ELi1ELi1ELi4096ELi128ELi128ELi64ELi1ELi0EEviiiPT_S1_S1_iii_param_5];
	mov.u32 	%r517, %ctaid.y;
	shl.b32 	%r190, %r517, 12;
	cvta.to.global.u64 	%rd3, %rd37;
	mov.u32 	%r518, %ctaid.x;
	shl.b32 	%r519, %r518, 11;
	and.b32  	%r191, %r519, 2048;
	setp.eq.s16 	%p86, %rs1, 2;
	bar.sync 	0;
	@%p86 bra 	$L__BB250_95;
	add.s32 	%r192, %r190, %r191;
	mov.b32 	%r593, 0;
	mov.u32 	%r523, _ZZ9cuda_gemmIiLi128ELi1ELi1ELi4096ELi128ELi128ELi64ELi1ELi0EEviiiPT_S1_S1_iiiE3Csh;
$L__BB250_94:
	.pragma "nounroll";
	add.s32 	%r521, %r192, %r594;
	mul.wide.u32 	%rd26, %r521, 4;
	add.s64 	%rd27, %rd3, %rd26;
	shl.b32 	%r522, %r594, 2;
	add.s32 	%r524, %r523, %r522;
	ld.shared.u32 	%r525, [%r524];
	atom.global.add.u32 	%r526, [%rd27], %r525;
	add.s32 	%r594, %r594, %r8;
	add.s32 	%r593, %r593, 1;
	xor.b32  	%r527, %r593, %r13;
	setp.ne.s32 	%p87, %r527, 2;
	@%p87 bra 	$L__BB250_94;
$L__BB250_95:
	shl.b32 	%r528, %r594, 2;
	mov.u32 	%r529, _ZZ9cuda_gemmIiLi128ELi1ELi1ELi4096ELi128ELi128ELi64ELi1ELi0EEviiiPT_S1_S1_iiiE3Csh;
	add.s32 	%r596, %r529, %r528;
	mul.wide.u32 	%rd28, %r8, 4;
	add.s64 	%rd4, %rd3, %rd28;
	add.s32 	%r530, %r594, %r190;
	add.s32 	%r595, %r530, %r191;
	mul.wide.u32 	%rd29, %r8, 8;
	add.s64 	%rd5, %rd3, %rd29;
	mul.wide.u32 	%rd30, %r8, 12;
	add.s64 	%rd6, %rd3, %rd30;
$L__BB250_96:
	mul.wide.s32 	%rd31, %r595, 4;
	add.s64 	%rd32, %rd4, %rd31;
	add.s64 	%rd33, %rd5, %rd31;
	add.s64 	%rd34, %rd6, %rd31;
	add.s64 	%rd35, %rd3, %rd31;
	ld.shared.u32 	%r531, [%r596];
	atom.global.add.u32 	%r532, [%rd35], %r531;
	mov.u32 	%r533, %ntid.x;
	shl.b32 	%r534, %r533, 2;
	add.s32 	%r535, %r596, %r534;
	ld.shared.u32 	%r536, [%r535];
	atom.global.add.u32 	%r537, [%rd32], %r536;
	shl.b32 	%r538, %r533, 3;
	add.s32 	%r539, %r596, %r538;
	ld.shared.u32 	%r540, [%r539];
	atom.global.add.u32 	%r541, [%rd33], %r540;
	mad.lo.s32 	%r542, %r533, 12, %r596;
	ld.shared.u32 	%r543, [%r542];
	atom.global.add.u32 	%r544, [%rd34], %r543;
	add.s32 	%r594, %r594, %r534;
	shl.b32 	%r545, %r533, 4;
	add.s32 	%r596, %r596, %r545;
	add.s32 	%r595, %r595, %r534;
	setp.lt.u32 	%p88, %r594, 2048;
	@%p88 bra 	$L__BB250_96;
$L__BB250_97:
	ret;

}
	// .globl	_Z9cuda_gemmIiLi128ELi1ELi1ELi4096ELi128ELi128ELi64ELi1ELi1EEviiiPT_S1_S1_iii
.visible .entry _Z9cuda_gemmIiLi128ELi1ELi1ELi4096ELi128ELi128ELi64ELi1ELi1EEviiiPT_S1_S1_iii(
	.param .u32 _Z9cuda_gemmIiLi128ELi1ELi1ELi4096ELi128ELi128ELi64ELi1ELi1EEviiiPT_S1_S1_iii_param_0,
	.param .u32 _Z9cuda_gemmIiLi128ELi1ELi1ELi4096ELi128ELi128ELi64ELi1ELi1EEviiiPT_S1_S1_iii_param_1,
	.param .u32 _Z9cuda_gemmIiLi128ELi1ELi1ELi4096ELi128ELi128ELi64ELi1ELi1EEviiiPT_S1_S1_iii_param_2,
	.param .u64 .ptr .align 1 _Z9cuda_gemmIiLi128ELi1ELi1ELi4096ELi128ELi128ELi64ELi1ELi1EEviiiPT_S1_S1_iii_param_3,
	.param .u64 .ptr .align 1 _Z9cuda_gemmIiLi128ELi1ELi1ELi4096ELi128ELi128ELi64ELi1ELi1EEviiiPT_S1_S1_iii_param_4,
	.param .u64 .ptr .align 1 _Z9cuda_gemmIiLi128ELi1ELi1ELi4096ELi128ELi128ELi64ELi1ELi1EEviiiPT_S1_S1_iii_param_5,
	.param .u32 _Z9cuda_gemmIiLi128ELi1ELi1ELi4096ELi128ELi128ELi64ELi1ELi1EEviiiPT_S1_S1_iii_param_6,
	.param .u32 _Z9cuda_gemmIiLi128ELi1ELi1ELi4096ELi128ELi128ELi64ELi1ELi1EEviiiPT_S1_S1_iii_param_7,
	.param .u32 _Z9cuda_gemmIiLi128ELi1ELi1ELi4096ELi128ELi128ELi64ELi1ELi1EEviiiPT_S1_S1_iii_param_8
)
.maxntid 128
{
	.reg .pred 	%p<22>;
	.reg .b16 	%rs<10>;
	.reg .b32 	%r<426>;
	.reg .b64 	%rd<36>;
	// demoted variable
	.shared .align 128 .b8 _ZZ9cuda_gemmIiLi128ELi1ELi1ELi4096ELi128ELi128ELi64ELi1ELi1EEviiiPT_S1_S1_iiiE11kron_fac_sh[2112];
	// demoted variable
	.shared .align 128 .b8 _ZZ9cuda_gemmIiLi128ELi1ELi1ELi4096ELi128ELi128ELi64ELi1ELi1EEviiiPT_S1_S1_iiiE3Ash[4096];
	// demoted variable
	.shared .align 128 .b8 _ZZ9cuda_gemmIiLi128ELi1ELi1ELi4096ELi128ELi128ELi64ELi1ELi1EEviiiPT_S1_S1_iiiE3Csh[8192];
	ld.param.u64 	%rd8, [_Z9cuda_gemmIiLi128ELi1ELi1ELi4096ELi128ELi128ELi64ELi1ELi1EEviiiPT_S1_S1_iii_param_3];
	ld.param.u64 	%rd7, [_Z9cuda_gemmIiLi128ELi1ELi1ELi4096ELi128ELi128ELi64ELi1ELi1EEviiiPT_S1_S1_iii_param_4];
	ld.param.u64 	%rd9, [_Z9cuda_gemmIiLi128ELi1ELi1ELi4096ELi128ELi128ELi64ELi1ELi1EEviiiPT_S1_S1_iii_param_5];
	cvta.to.global.u64 	%rd1, %rd8;
	cvta.to.global.u64 	%rd2, %rd9;
	mov.u32 	%r422, %tid.x;
	shr.u32 	%r2, %r422, 1;
	and.b32  	%r3, %r2, 31;
	mov.u32 	%r4, %ctaid.y;
	mov.u32 	%r131, %nctaid.y;
	setp.ge.u32 	%p2, %r4, %r131;
	@%p2 bra 	$L__BB251_28;
	and.b32  	%r5, %r422, 1;
	mov.u32 	%r132, %ctaid.x;
	and.b32  	%r6, %r132, 1;
	mov.u32 	%r133, %ctaid.z;
	mov.u32 	%r7, %ntid.x;
	shl.b32 	%r8, %r133, 6;
	shl.b32 	%r9, %r7, 2;
	shl.b32 	%r134, %r132, 11;
	and.b32  	%r10, %r134, 2048;
	add.s32 	%r135, %r422, %r7;
	cvt.u16.u32 	%rs3, %r135;
	xor.b16  	%rs4, %rs3, 2047;
	cvt.u16.u32 	%rs5, %r7;
	div.u16 	%rs6, %rs4, %rs5;
	and.b16  	%rs1, %rs6, 3;
	cvt.u32.u16 	%r11, %rs1;
	setp.eq.s16 	%p3, %rs1, 2;
	mov.u32 	%r405, %r422;
	@%p3 bra 	$L__BB251_4;
	mov.b32 	%r404, 0;
	mov.u32 	%r405, %r422;
$L__BB251_3:
	.pragma "nounroll";
	shl.b32 	%r137, %r405, 2;
	mov.u32 	%r138, _ZZ9cuda_gemmIiLi128ELi1ELi1ELi4096ELi128ELi128ELi64ELi1ELi1EEviiiPT_S1_S1_iiiE3Csh;
	add.s32 	%r139, %r138, %r137;
	mov.b32 	%r140, 0;
	st.shared.u32 	[%r139], %r140;
	add.s32 	%r405, %r405, %r7;
	add.s32 	%r404, %r404, 1;
	xor.b32  	%r141, %r404, %r11;
	setp.ne.s32 	%p4, %r141, 2;
	@%p4 bra 	$L__BB251_3;
$L__BB251_4:
	mov.u32 	%r143, _ZZ9cuda_gemmIiLi128ELi1ELi1ELi4096ELi128ELi128ELi64ELi1ELi1EEviiiPT_S1_S1_iiiE3Csh;
$L__BB251_5:
	shl.b32 	%r142, %r405, 2;
	add.s32 	%r144, %r143, %r142;
	mov.b32 	%r145, 0;
	st.shared.u32 	[%r144], %r145;
	add.s32 	%r146, %r144, %r9;
	st.shared.u32 	[%r146], %r145;
	add.s32 	%r147, %r146, %r9;
	st.shared.u32 	[%r147], %r145;
	add.s32 	%r148, %r147, %r9;
	st.shared.u32 	[%r148], %r145;
	add.s32 	%r405, %r9, %r405;
	setp.lt.u32 	%p5, %r405, 2048;
	@%p5 bra 	$L__BB251_5;
	and.b32  	%r150, %r422, 15;
	shl.b32 	%r151, %r5, 4;
	shl.b32 	%r152, %r3, 5;
	or.b32  	%r153, %r152, %r151;
	shl.b32 	%r19, %r4, 12;
	shl.b32 	%r154, %r422, 2;
	add.s32 	%r20, %r154, %r9;
	cvt.u16.u32 	%rs7, %r20;
	sub.s16 	%rs8, 1023, %rs7;
	cvt.u16.u32 	%rs9, %r9;
	div.u16 	%rs2, %rs8, %rs9;
	shl.b32 	%r155, %r422, 4;
	mov.u32 	%r156, _ZZ9cuda_gemmIiLi128ELi1ELi1ELi4096ELi128ELi128ELi64ELi1ELi1EEviiiPT_S1_S1_iiiE3Ash;
	add.s32 	%r21, %r156, %r155;
	shl.b32 	%r157, %r9, 2;
	add.s32 	%r22, %r21, %r157;
	add.s32 	%r23, %r20, %r9;
	and.b32  	%r158, %r2, 15;
	or.b32  	%r159, %r153, %r158;
	shl.b32 	%r160, %r159, 2;
	add.s32 	%r24, %r156, %r160;
	add.s32 	%r161, %r2, 1;
	and.b32  	%r162, %r161, 15;
	or.b32  	%r163, %r153, %r162;
	shl.b32 	%r164, %r163, 2;
	add.s32 	%r25, %r156, %r164;
	add.s32 	%r165, %r2, 2;
	and.b32  	%r166, %r165, 15;
	or.b32  	%r167, %r153, %r166;
	shl.b32 	%r168, %r167, 2;
	add.s32 	%r26, %r156, %r168;
	add.s32 	%r169, %r2, 3;
	and.b32  	%r170, %r169, 15;
	or.b32  	%r171, %r153, %r170;
	shl.b32 	%r172, %r171, 2;
	add.s32 	%r27, %r156, %r172;
	add.s32 	%r173, %r2, 4;
	and.b32  	%r174, %r173, 15;
	or.b32  	%r175, %r153, %r174;
	shl.b32 	%r176, %r175, 2;
	add.s32 	%r28, %r156, %r176;
	add.s32 	%r177, %r2, 5;
	and.b32  	%r178, %r177, 15;
	or.b32  	%r179, %r153, %r178;
	shl.b32 	%r180, %r179, 2;
	add.s32 	%r29, %r156, %r180;
	add.s32 	%r181, %r2, 6;
	and.b32  	%r182, %r181, 15;
	or.b32  	%r183, %r153, %r182;
	shl.b32 	%r184, %r183, 2;
	add.s32 	%r30, %r156, %r184;
	add.s32 	%r185, %r2, 7;
	and.b32  	%r186, %r185, 15;
	or.b32  	%r187, %r153, %r186;
	shl.b32 	%r188, %r187, 2;
	add.s32 	%r31, %r156, %r188;
	xor.b32  	%r189, %r158, 8;
	or.b32  	%r190, %r153, %r189;
	shl.b32 	%r191, %r190, 2;
	add.s32 	%r32, %r156, %r191;
	add.s32 	%r192, %r2, 9;
	and.b32  	%r193, %r192, 15;
	or.b32  	%r194, %r153, %r193;
	shl.b32 	%r195, %r194, 2;
	add.s32 	%r33, %r156, %r195;
	add.s32 	%r196, %r2, 10;
	and.b32  	%r197, %r196, 15;
	or.b32  	%r198, %r153, %r197;
	shl.b32 	%r199, %r198, 2;
	add.s32 	%r34, %r156, %r199;
	add.s32 	%r200, %r2, 11;
	and.b32  	%r201, %r200, 15;
	or.b32  	%r202, %r153, %r201;
	shl.b32 	%r203, %r202, 2;
	add.s32 	%r35, %r156, %r203;
	add.s32 	%r204, %r2, 12;
	and.b32  	%r205, %r204, 15;
	or.b32  	%r206, %r153, %r205;
	shl.b32 	%r207, %r206, 2;
	add.s32 	%r36, %r156, %r207;
	add.s32 	%r208, %r2, 13;
	and.b32  	%r209, %r208, 15;
	or.b32  	%r210, %r153, %r209;
	shl.b32 	%r211, %r210, 2;
	add.s32 	%r37, %r156, %r211;
	add.s32 	%r212, %r2, 14;
	and.b32  	%r213, %r212, 15;
	or.b32  	%r214, %r153, %r213;
	shl.b32 	%r215, %r214, 2;
	add.s32 	%r38, %r156, %r215;
	add.s32 	%r216, %r2, -1;
	and.b32  	%r217, %r216, 15;
	or.b32  	%r218, %r153, %r217;
	shl.b32 	%r219, %r218, 2;
	add.s32 	%r39, %r156, %r219;
	or.b32  	%r40, %r151, %r158;
	or.b32  	%r41, %r151, %r162;
	or.b32  	%r42, %r151, %r166;
	or.b32  	%r43, %r151, %r170;
	or.b32  	%r44, %r151, %r174;
	or.b32  	%r45, %r151, %r178;
	or.b32  	%r46, %r151, %r182;
	or.b32  	%r47, %r151, %r186;
	or.b32  	%r48, %r151, %r189;
	or.b32  	%r49, %r151, %r193;
	or.b32  	%r50, %r151, %r197;
	or.b32  	%r51, %r151, %r201;
	or.b32  	%r52, %r151, %r205;
	or.b32  	%r53, %r151, %r209;
	or.b32  	%r54, %r151, %r213;
	or.b32  	%r55, %r151, %r217;
	shl.b32 	%r56, %r7, 4;
	cvta.to.global.u64 	%rd3, %rd7;
	shr.u32 	%r57, %r7, 4;
	mov.u32 	%r220, _ZZ9cuda_gemmIiLi128ELi1ELi1ELi4096ELi128ELi128ELi64ELi1ELi1EEviiiPT_S1_S1_iiiE11kron_fac_sh;
	mad.lo.s32 	%r58, %r150, 132, %r220;
	shl.b32 	%r221, %r6, 6;
	or.b32  	%r59, %r221, %r150;
	mov.b32 	%r407, 0;
	mov.pred 	%p21, -1;
	shl.b32 	%r306, %r40, 2;
	shl.b32 	%r310, %r41, 2;
	shl.b32 	%r314, %r42, 2;
	shl.b32 	%r318, %r43, 2;
	shl.b32 	%r322, %r44, 2;
	shl.b32 	%r326, %r45, 2;
	shl.b32 	%r330, %r46, 2;
	shl.b32 	%r334, %r47, 2;
	shl.b32 	%r338, %r48, 2;
	shl.b32 	%r342, %r49, 2;
	shl.b32 	%r346, %r50, 2;
	shl.b32 	%r350, %r51, 2;
	shl.b32 	%r354, %r52, 2;
	shl.b32 	%r358, %r53, 2;
	shl.b32 	%r362, %r54, 2;
	shl.b32 	%r366, %r55, 2;
$L__BB251_7:
	mov.pred 	%p1, %p21;
	shl.b32 	%r408, %r422, 2;
	cvt.u32.u16 	%r222, %rs2;
	and.b32  	%r62, %r222, 3;
	setp.eq.s32 	%p7, %r62, 2;
	add.s32 	%r223, %r19, %r8;
	add.s32 	%r63, %r223, %r407;
	@%p7 bra 	$L__BB251_11;
	setp.eq.s32 	%p8, %r62, 3;
	shl.b32 	%r224, %r422, 2;
	and.b32  	%r225, %r224, 28;
	shl.b32 	%r226, %r422, 4;
	and.b32  	%r227, %r226, 1920;
	or.b32  	%r228, %r225, %r227;
	add.s32 	%r229, %r63, %r228;
	mul.wide.u32 	%rd10, %r229, 4;
	add.s64 	%rd11, %rd1, %rd10;
	ld.global.v4.u32 	{%r230, %r231, %r232, %r233}, [%rd11];
	st.shared.v4.u32 	[%r21], {%r230, %r231, %r232, %r233};
	mov.u32 	%r408, %r20;
	@%p8 bra 	$L__BB251_11;
	setp.eq.s32 	%p9, %r62, 0;
	and.b32  	%r234, %r20, 28;
	shl.b32 	%r235, %r20, 2;
	and.b32  	%r236, %r235, 3968;
	or.b32  	%r237, %r234, %r236;
	add.s32 	%r238, %r63, %r237;
	mul.wide.u32 	%rd12, %r238, 4;
	add.s64 	%rd13, %rd1, %rd12;
	ld.global.v4.u32 	{%r239, %r240, %r241, %r242}, [%rd13];
	st.shared.v4.u32 	[%r22], {%r239, %r240, %r241, %r242};
	mov.u32 	%r408, %r23;
	@%p9 bra 	$L__BB251_11;
	add.s32 	%r408, %r23, %r9;
	and.b32  	%r243, %r23, 28;
	shl.b32 	%r244, %r23, 2;
	and.b32  	%r245, %r244, 3968;
	or.b32  	%r246, %r243, %r245;
	add.s32 	%r247, %r63, %r246;
	mul.wide.u32 	%rd14, %r247, 4;
	add.s64 	%rd15, %rd1, %rd14;
	ld.global.v4.u32 	{%r248, %r249, %r250, %r251}, [%rd15];
	shl.b32 	%r252, %r9, 2;
	add.s32 	%r253, %r22, %r252;
	st.shared.v4.u32 	[%r253], {%r248, %r249, %r250, %r251};
$L__BB251_11:
	setp.lt.u16 	%p10, %rs2, 2;
	@%p10 bra 	$L__BB251_14;
	mad.lo.s32 	%r415, %r7, 12, %r408;
	shl.b32 	%r409, %r408, 2;
	mad.lo.s32 	%r414, %r7, 48, %r409;
	shl.b32 	%r254, %r7, 3;
	add.s32 	%r413, %r254, %r408;
	shl.b32 	%r255, %r7, 5;
	add.s32 	%r412, %r255, %r409;
	add.s32 	%r411, %r9, %r408;
	add.s32 	%r410, %r56, %r409;
$L__BB251_13:
	and.b32  	%r256, %r409, 3968;
	and.b32  	%r257, %r408, 28;
	add.s32 	%r258, %r63, %r257;
	add.s32 	%r259, %r258, %r256;
	mul.wide.u32 	%rd16, %r259, 4;
	add.s64 	%rd17, %rd1, %rd16;
	ld.global.v4.u32 	{%r260, %r261, %r262, %r263}, [%rd17];
	mov.u32 	%r264, _ZZ9cuda_gemmIiLi128ELi1ELi1ELi4096ELi128ELi128ELi64ELi1ELi1EEviiiPT_S1_S1_iiiE3Ash;
	add.s32 	%r265, %r264, %r409;
	st.shared.v4.u32 	[%r265], {%r260, %r261, %r262, %r263};
	add.s32 	%r266, %r408, %r9;
	and.b32  	%r267, %r410, 3968;
	and.b32  	%r268, %r411, 28;
	add.s32 	%r269, %r63, %r268;
	add.s32 	%r270, %r269, %r267;
	mul.wide.u32 	%rd18, %r270, 4;
	add.s64 	%rd19, %rd1, %rd18;
	ld.global.v4.u32 	{%r271, %r272, %r273, %r274}, [%rd19];
	add.s32 	%r275, %r264, %r410;
	st.shared.v4.u32 	[%r275], {%r271, %r272, %r273, %r274};
	add.s32 	%r276, %r266, %r9;
	and.b32  	%r277, %r412, 3968;
	and.b32  	%r278, %r413, 28;
	add.s32 	%r279, %r63, %r278;
	add.s32 	%r280, %r279, %r277;
	mul.wide.u32 	%rd20, %r280, 4;
	add.s64 	%rd21, %rd1, %rd20;
	ld.global.v4.u32 	{%r281, %r282, %r283, %r284}, [%rd21];
	add.s32 	%r285, %r264, %r412;
	st.shared.v4.u32 	[%r285], {%r281, %r282, %r283, %r284};
	add.s32 	%r286, %r276, %r9;
	and.b32  	%r287, %r414, 3968;
	and.b32  	%r288, %r415, 28;
	add.s32 	%r289, %r63, %r288;
	add.s32 	%r290, %r289, %r287;
	mul.wide.u32 	%rd22, %r290, 4;
	add.s64 	%rd23, %rd1, %rd22;
	ld.global.v4.u32 	{%r291, %r292, %r293, %r294}, [%rd23];
	add.s32 	%r295, %r264, %r414;
	st.shared.v4.u32 	[%r295], {%r291, %r292, %r293, %r294};
	add.s32 	%r408, %r286, %r9;
	add.s32 	%r415, %r415, %r56;
	shl.b32 	%r296, %r7, 6;
	add.s32 	%r414, %r414, %r296;
	add.s32 	%r413, %r413, %r56;
	add.s32 	%r412, %r412, %r296;
	add.s32 	%r411, %r411, %r56;
	add.s32 	%r410, %r410, %r296;
	add.s32 	%r409, %r409, %r296;
	setp.lt.u32 	%p11, %r408, 1024;
	@%p11 bra 	$L__BB251_13;
$L__BB251_14:
	add.s32 	%r89, %r407, %r8;
	mov.b32 	%r417, 0;
$L__BB251_15:
	shr.u32 	%r418, %r422, 4;
	add.s32 	%r92, %r417, %r59;
$L__BB251_16:
	add.s32 	%r298, %r89, %r418;
	shl.b32 	%r299, %r298, 7;
	add.s32 	%r300, %r299, %r92;
	mul.wide.u32 	%rd24, %r300, 4;
	add.s64 	%rd25, %rd3, %rd24;
	ld.global.u32 	%r301, [%rd25];
	shl.b32 	%r302, %r418, 2;
	add.s32 	%r303, %r58, %r302;
	st.shared.u32 	[%r303], %r301;
	add.s32 	%r418, %r418, %r57;
	setp.lt.u32 	%p12, %r418, 32;
	@%p12 bra 	$L__BB251_16;
	shr.u32 	%r419, %r422, 6;
	bar.sync 	0;
	ld.shared.u32 	%r96, [%r24];
	ld.shared.u32 	%r97, [%r25];
	ld.shared.u32 	%r98, [%r26];
	ld.shared.u32 	%r99, [%r27];
	ld.shared.u32 	%r100, [%r28];
	ld.shared.u32 	%r101, [%r29];
	ld.shared.u32 	%r102, [%r30];
	ld.shared.u32 	%r103, [%r31];
	ld.shared.u32 	%r104, [%r32];
	ld.shared.u32 	%r105, [%r33];
	ld.shared.u32 	%r106, [%r34];
	ld.shared.u32 	%r107, [%r35];
	ld.shared.u32 	%r108, [%r36];
	ld.shared.u32 	%r109, [%r37];
	ld.shared.u32 	%r110, [%r38];
	ld.shared.u32 	%r111, [%r39];
$L__BB251_18:
	setp.ne.s32 	%p13, %r5, 0;
	mov.u32 	%r304, _ZZ9cuda_gemmIiLi128ELi1ELi1ELi4096ELi128ELi128ELi64ELi1ELi1EEviiiPT_S1_S1_iiiE11kron_fac_sh;
	mad.lo.s32 	%r305, %r419, 132, %r304;
	add.s32 	%r307, %r305, %r306;
	ld.shared.u32 	%r308, [%r307];
	mul.lo.s32 	%r309, %r308, %r96;
	add.s32 	%r311, %r305, %r310;
	ld.shared.u32 	%r312, [%r311];
	mad.lo.s32 	%r313, %r312, %r97, %r309;
	add.s32 	%r315, %r305, %r314;
	ld.shared.u32 	%r316, [%r315];
	mad.lo.s32 	%r317, %r316, %r98, %r313;
	add.s32 	%r319, %r305, %r318;
	ld.shared.u32 	%r320, [%r319];
	mad.lo.s32 	%r321, %r320, %r99, %r317;
	add.s32 	%r323, %r305, %r322;
	ld.shared.u32 	%r324, [%r323];
	mad.lo.s32 	%r325, %r324, %r100, %r321;
	add.s32 	%r327, %r305, %r326;
	ld.shared.u32 	%r328, [%r327];
	mad.lo.s32 	%r329, %r328, %r101, %r325;
	add.s32 	%r331, %r305, %r330;
	ld.shared.u32 	%r332, [%r331];
	mad.lo.s32 	%r333, %r332, %r102, %r329;
	add.s32 	%r335, %r305, %r334;
	ld.shared.u32 	%r336, [%r335];
	mad.lo.s32 	%r337, %r336, %r103, %r333;
	add.s32 	%r339, %r305, %r338;
	ld.shared.u32 	%r340, [%r339];
	mad.lo.s32 	%r341, %r340, %r104, %r337;
	add.s32 	%r343, %r305, %r342;
	ld.shared.u32 	%r344, [%r343];
	mad.lo.s32 	%r345, %r344, %r105, %r341;
	add.s32 	%r347, %r305, %r346;
	ld.shared.u32 	%r348, [%r347];
	mad.lo.s32 	%r349, %r348, %r106, %r345;
	add.s32 	%r351, %r305, %r350;
	ld.shared.u32 	%r352, [%r351];
	mad.lo.s32 	%r353, %r352, %r107, %r349;
	add.s32 	%r355, %r305, %r354;
	ld.shared.u32 	%r356, [%r355];
	mad.lo.s32 	%r357, %r356, %r108, %r353;
	add.s32 	%r359, %r305, %r358;
	ld.shared.u32 	%r360, [%r359];
	mad.lo.s32 	%r361, %r360, %r109, %r357;
	add.s32 	%r363, %r305, %r362;
	ld.shared.u32 	%r364, [%r363];
	mad.lo.s32 	%r365, %r364, %r110, %r361;
	add.s32 	%r367, %r305, %r366;
	ld.shared.u32 	%r368, [%r367];
	mad.lo.s32 	%r369, %r368, %r111, %r365;
	add.s32 	%r370, %r419, %r417;
	shl.b32 	%r371, %r370, 5;
	or.b32  	%r113, %r371, %r3;
	shfl.sync.down.b32	%r372|%p14, %r369, 1, 7711, -1;
	add.s32 	%r114, %r372, %r369;
	@%p13 bra 	$L__BB251_20;
	shl.b32 	%r373, %r113, 2;
	mov.u32 	%r374, _ZZ9cuda_gemmIiLi128ELi1ELi1ELi4096ELi128ELi128ELi64ELi1ELi1EEviiiPT_S1_S1_iiiE3Csh;
	add.s32 	%r375, %r374, %r373;
	ld.shared.u32 	%r376, [%r375];
	add.s32 	%r377, %r376, %r114;
	st.shared.u32 	[%r375], %r377;
$L__BB251_20:
	add.s32 	%r115, %r419, 2;
	setp.lt.u32 	%p15, %r419, 14;
	mov.u32 	%r419, %r115;
	@%p15 bra 	$L__BB251_18;
	add.s32 	%r116, %r417, 16;
	setp.lt.u32 	%p16, %r417, 48;
	mov.u32 	%r417, %r116;
	@%p16 bra 	$L__BB251_15;
	mov.b32 	%r407, 32;
	mov.pred 	%p21, 0;
	@%p1 bra 	$L__BB251_7;
	setp.eq.s16 	%p18, %rs1, 2;
	bar.sync 	0;
	@%p18 bra 	$L__BB251_26;
	add.s32 	%r117, %r19, %r10;
	mov.b32 	%r421, 0;
	mov.u32 	%r382, _ZZ9cuda_gemmIiLi128ELi1ELi1ELi4096ELi128ELi128ELi64ELi1ELi1EEviiiPT_S1_S1_iiiE3Csh;
$L__BB251_25:
	.pragma "nounroll";
	add.s32 	%r380, %r117, %r422;
	mul.wide.u32 	%rd26, %r380, 4;
	add.s64 	%rd27, %rd2, %rd26;
	shl.b32 	%r381, %r422, 2;
	add.s32 	%r383, %r382, %r381;
	ld.shared.u32 	%r384, [%r383];
	atom.global.add.u32 	%r385, [%rd27], %r384;
	add.s32 	%r422, %r422, %r7;
	add.s32 	%r421, %r421, 1;
	xor.b32  	%r386, %r421, %r11;
	setp.ne.s32 	%p19, %r386, 2;
	@%p19 bra 	$L__BB251_25;
$L__BB251_26:
	shl.b32 	%r387, %r422, 2;
	mov.u32 	%r388, _ZZ9cuda_gemmIiLi128ELi1ELi1ELi4096ELi128ELi128ELi64ELi1ELi1EEviiiPT_S1_S1_iiiE3Csh;
	add.s32 	%r424, %r388, %r387;
	mul.wide.u32 	%rd28, %r7, 4;
	add.s64 	%rd4, %rd2, %rd28;
	add.s32 	%r389, %r422, %r19;
	add.s32 	%r423, %r389, %r10;
	mul.wide.u32 	%rd29, %r7, 8;
	add.s64 	%rd5, %rd2, %rd29;
	mul.wide.u32 	%rd30, %r7, 12;
	add.s64 	%rd6, %rd2, %rd30;
$L__BB251_27:
	mul.wide.s32 	%rd31, %r423, 4;
	add.s64 	%rd32, %rd4, %rd31;
	add.s64 	%rd33, %rd5, %rd31;
	add.s64 	%rd34, %rd6, %rd31;
	add.s64 	%rd35, %rd2, %rd31;
	ld.shared.u32 	%r390, [%r424];
	atom.global.add.u32 	%r391, [%rd35], %r390;
	add.s32 	%r392, %r424, %r9;
	ld.shared.u32 	%r393, [%r392];
	atom.global.add.u32 	%r394, [%rd32], %r393;
	mov.u32 	%r395, %ntid.x;
	shl.b32 	%r396, %r395, 3;
	add.s32 	%r397, %r424, %r396;
	ld.shared.u32 	%r398, [%r397];
	atom.global.add.u32 	%r399, [%rd33], %r398;
	mad.lo.s32 	%r400, %r395, 12, %r424;
	ld.shared.u32 	%r401, [%r400];
	atom.global.add.u32 	%r402, [%rd34], %r401;
	add.s32 	%r422, %r422, %r9;
	add.s32 	%r424, %r424, %r56;
	add.s32 	%r423, %r423, %r9;
	setp.lt.u32 	%p20, %r422, 2048;
	@%p20 bra 	$L__BB251_27;
$L__BB251_28:
	ret;

}
	// .globl	_Z9cuda_gemmIiLi128ELi2ELi1ELi16ELi2ELi2ELi64ELi0ELi0EEviiiPT_S1_S1_iii
.visible .entry _Z9cuda_gemmIiLi128ELi2ELi1ELi16ELi2ELi2ELi64ELi0ELi0EEviiiPT_S1_S1_iii(
	.param .u32 _Z9cuda_gemmIiLi128ELi2ELi1ELi16ELi2ELi2ELi64ELi0ELi0EEviiiPT_S1_S1_iii_param_0,
	.param .u32 _Z9cuda_gemmIiLi128ELi2ELi1ELi16ELi2ELi2ELi64ELi0ELi0EEviiiPT_S1_S1_iii_param_1,
	.param .u32 _Z9cuda_gemmIiLi128ELi2ELi1ELi16ELi2ELi2ELi64ELi0ELi0EEviiiPT_S1_S1_iii_param_2,
	.param .u64 .ptr .align 1 _Z9cuda_gemmIiLi128ELi2ELi1ELi16ELi2ELi2ELi64ELi0ELi0EEviiiPT_S1_S1_iii_param_3,
	.param .u64 .ptr .align 1 _Z9cuda_gemmIiLi128ELi2ELi1ELi16ELi2ELi2ELi64ELi0ELi0EEviiiPT_S1_S1_iii_param_4,
	.param .u64 .ptr .align 1 _Z9cuda_gemmIiLi128ELi2ELi1ELi16ELi2ELi2ELi64ELi0ELi0EEviiiPT_S1_S1_iii_param_5,
	.param .u32 _Z9cuda_gemmIiLi128ELi2ELi1ELi16ELi2ELi2ELi64ELi0ELi0EEviiiPT_S1_S1_iii_param_6,
	.param .u32 _Z9cuda_gemmIiLi128ELi2ELi1ELi16ELi2ELi2ELi64ELi0ELi0EEviiiPT_S1_S1_iii_param_7,
	.param .u32 _Z9cuda_gemmIiLi128ELi2ELi1ELi16ELi2ELi2ELi64ELi0ELi0EEviiiPT_S1_S1_iii_param_8
)
.maxntid 128
{
	.reg .pred 	%p<35>;
	.reg .b16 	%rs<3>;
	.reg .b32 	%r<191>;
	.reg .b64 	%rd<15>;
	// demoted variable
	.shared .align 128 .b8 _ZZ9cuda_gemmIiLi128ELi2ELi1ELi16ELi2ELi2ELi64ELi0ELi0EEviiiPT_S1_S1_iiiE11kron_fac_sh[24];
	// demoted variable
	.shared .align 128 .b8 _ZZ9cuda_gemmIiLi128ELi2ELi1ELi16ELi2ELi2ELi64ELi0ELi0EEviiiPT_S1_S1_iiiE3Ash[64];
	ld.param.u64 	%rd4, [_Z9cuda_gemmIiLi128ELi2ELi1ELi16ELi2ELi2ELi64ELi0ELi0EEviiiPT_S1_S1_iii_param_4];
	ld.param.u32 	%r81, [_Z9cuda_gemmIiLi128ELi2ELi1ELi16ELi2ELi2ELi64ELi0ELi0EEviiiPT_S1_S1_iii_param_6];
	ld.param.u32 	%r82, [_Z9cuda_gemmIiLi128ELi2ELi1ELi16ELi2ELi2ELi64ELi0ELi0EEviiiPT_S1_S1_iii_param_7];
	mov.u32 	%r1, %tid.x;
	mul.lo.s32 	%r2, %r82, %r81;
	setp.ge.u32 	%p1, %r1, %r2;
	@%p1 bra 	$L__BB252_3;
	mov.u32 	%r3, %ntid.x;
	cvta.to.global.u64 	%rd1, %rd4;
	mov.u32 	%r85, _ZZ9cuda_gemmIiLi128ELi2ELi1ELi16ELi2ELi2ELi64ELi0ELi0EEviiiPT_S1_S1_iiiE11kron_fac_sh;
	mov.u32 	%r167, %r1;
$L__BB252_2:
	mul.wide.u32 	%rd6, %r167, 4;
	add.s64 	%rd7, %rd1, %rd6;
	ld.global.u32 	%r83, [%rd7];
	rem.u32 	%r84, %r167, %r81;
	mad.lo.s32 	%r86, %r84, 12, %r85;
	div.u32 	%r87, %r167, %r82;
	shl.b32 	%r88, %r87, 2;
	add.s32 	%r89, %r86, %r88;
	st.shared.u32 	[%r89], %r83;
	add.s32 	%r167, %r167, %r3;
	setp.lt.u32 	%p2, %r167, %r2;
	@%p2 bra 	$L__BB252_2;
$L__BB252_3:
	div.s32 	%r6, 16, %r82;
	cvt.u16.u32 	%rs1, %r6;
	div.s16 	%rs2, 128, %rs1;
	cvt.s32.s16 	%r7, %rs2;
	div.u32 	%r8, %r1, %r6;
	mov.u32 	%r170, %ctaid.y;
	mov.u32 	%r10, %nctaid.y;
	shl.b32 	%r11, %r10, 1;
	setp.ge.u32 	%p3, %r170, %r11;
	@%p3 bra 	$L__BB252_41;
	ld.param.u64 	%rd13, [_Z9cuda_gemmIiLi128ELi2ELi1ELi16ELi2ELi2ELi64ELi0ELi0EEviiiPT_S1_S1_iii_param_3];
	rem.u32 	%r91, %r1, %r6;
	shl.b32 	%r12, %r1, 2;
	mov.u32 	%r92, %ntid.x;
	shl.b32 	%r13, %r92, 2;
	and.b32  	%r14, %r91, 1;
	mul.lo.s32 	%r93, %r91, %r82;
	min.s32 	%r15, %r81, 2;
	add.s32 	%r94, %r8, %r7;
	add.s32 	%r95, %r14, %r93;
	shl.b32 	%r96, %r95, 2;
	mov.u32 	%r97, _ZZ9cuda_gemmIiLi128ELi2ELi1ELi16ELi2ELi2ELi64ELi0ELi0EEviiiPT_S1_S1_iiiE3Ash;
	add.s32 	%r16, %r97, %r96;
	xor.b32  	%r17, %r14, 1;
	add.s32 	%r98, %r17, %r93;
	shl.b32 	%r99, %r98, 2;
	add.s32 	%r18, %r97, %r99;
	max.s32 	%r100, %r15, %r94;
	setp.lt.s32 	%p4, %r94, %r15;
	selp.u32 	%r19, 1, 0, %p4;
	add.s32 	%r101, %r94, %r19;
	sub.s32 	%r20, %r100, %r101;
	setp.lt.s32 	%p5, %r14, %r82;
	selp.b32 	%r102, 0, %r82, %p5;
	sub.s32 	%r21, %r14, %r102;
	add.s32 	%r103, %r14, 1;
	setp.lt.s32 	%p6, %r103, %r82;
	selp.b32 	%r104, 0, %r82, %p6;
	sub.s32 	%r22, %r103, %r104;
	shl.b32 	%r23, %r92, 4;
	cvta.to.global.u64 	%rd2, %rd13;
	div.u32 	%r118, %r20, %r7;
	add.s32 	%r35, %r118, %r19;
$L__BB252_5:
	setp.gt.u32 	%p7, %r1, 3;
	@%p7 bra 	$L__BB252_8;
	ld.param.u32 	%r166, [_Z9cuda_gemmIiLi128ELi2ELi1ELi16ELi2ELi2ELi64ELi0ELi0EEviiiPT_S1_S1_iii_param_2];
	shl.b32 	%r105, %r1, 4;
	mov.u32 	%r106, _ZZ9cuda_gemmIiLi128ELi2ELi1ELi16ELi2ELi2ELi64ELi0ELi0EEviiiPT_S1_S1_iiiE3Ash;
	add.s32 	%r172, %r106, %r105;
	mov.u32 	%r107, %ctaid.x;
	shl.b32 	%r108, %r107, 4;
	add.s32 	%r109, %r108, %r12;
	mad.lo.s32 	%r171, %r170, %r166, %r109;
	mov.u32 	%r173, %r12;
$L__BB252_7:
	mul.wide.s32 	%rd8, %r171, 4;
	add.s64 	%rd9, %rd2, %rd8;
	ld.global.v4.u32 	{%r110, %r111, %r112, %r113}, [%rd9];
	st.shared.v4.u32 	[%r172], {%r110, %r111, %r112, %r113};
	add.s32 	%r173, %r173, %r13;
	add.s32 	%r172, %r172, %r23;
	add.s32 	%r171, %r171, %r13;
	setp.lt.u32 	%p8, %r173, 16;
	@%p8 bra 	$L__BB252_7;
$L__BB252_8:
	setp.gt.s32 	%p9, %r6, 0;
	bar.sync 	0;
	mov.b32 	%r190, 0;
	@%p9 bra 	$L__BB252_9;
	bra.uni 	$L__BB252_40;
$L__BB252_9:
	setp.lt.s32 	%p10, %r82, 1;
	@%p10 bra 	$L__BB252_11;
	ld.shared.u32 	%r189, [%r16];
$L__BB252_11:
	setp.lt.s32 	%p11, %r82, 2;
	@%p11 bra 	$L__BB252_13;
	ld.shared.u32 	%r188, [%r18];
$L__BB252_13:
	setp.lt.s32 	%p12, %r8, %r15;
	@%p12 bra 	$L__BB252_14;
	bra.uni 	$L__BB252_40;
$L__BB252_14:
	setp.eq.s32 	%p13, %r35, 0;
	mov.b32 	%r190, 0;
	mov.u32 	%r184, %r8;
	@%p13 bra 	$L__BB252_31;
	mov.b32 	%r190, 0;
	mov.u32 	%r184, %r8;
	mov.u32 	%r178, %r190;
$L__BB252_16:
	setp.gt.u32 	%p14, %r82, 64;
	mov.u32 	%r120, _ZZ9cuda_gemmIiLi128ELi2ELi1ELi16ELi2ELi2ELi64ELi0ELi0EEviiiPT_S1_S1_iiiE11kron_fac_sh;
	mad.lo.s32 	%r43, %r184, 12, %r120;
	shl.b32 	%r121, %r1, 2;
	and.b32  	%r122, %r121, 4;
	add.s32 	%r123, %r43, %r122;
	ld.shared.u32 	%r44, [%r123];
	@%p14 bra 	$L__BB252_19;
	shfl.sync.idx.b32	%r131|%p17, %r44, %r21, 7711, -1;
	mul.lo.s32 	%r180, %r131, %r189;
	setp.lt.s32 	%p18, %r82, 2;
	@%p18 bra 	$L__BB252_23;
	shfl.sync.idx.b32	%r132|%p19, %r44, %r22, 7711, -1;
	mad.lo.s32 	%r180, %r132, %r188, %r180;
	bra.uni 	$L__BB252_23;
$L__BB252_19:
	setp.lt.s32 	%p15, %r82, 1;
	mov.b32 	%r180, 0;
	@%p15 bra 	$L__BB252_21;
	shl.b32 	%r125, %r14, 2;
	add.s32 	%r126, %r43, %r125;
	ld.shared.u32 	%r127, [%r126];
	mul.lo.s32 	%r180, %r127, %r189;
$L__BB252_21:
	setp.lt.s32 	%p16, %r82, 2;
	@%p16 bra 	$L__BB252_23;
	shl.b32 	%r128, %r17, 2;
	add.s32 	%r129, %r43, %r128;
	ld.shared.u32 	%r130, [%r129];
	mad.lo.s32 	%r180, %r130, %r188, %r180;
$L__BB252_23:
	setp.lt.u32 	%p20, %r82, 65;
	add.s32 	%r51, %r180, %r190;
	mad.lo.s32 	%r52, %r7, 12, %r43;
	add.s32 	%r135, %r52, %r122;
	ld.shared.u32 	%r53, [%r135];
	@%p20 bra 	$L__BB252_28;
	setp.lt.s32 	%p21, %r82, 1;
	mov.b32 	%r182, 0;
	@%p21 bra 	$L__BB252_26;
	shl.b32 	%r137, %r14, 2;
	add.s32 	%r138, %r52, %r137;
	ld.shared.u32 	%r139, [%r138];
	mul.lo.s32 	%r182, %r139, %r189;
$L__BB252_26:
	setp.lt.s32 	%p22, %r82, 2;
	@%p22 bra 	$L__BB252_30;
	shl.b32 	%r140, %r17, 2;
	add.s32 	%r141, %r52, %r140;
	ld.shared.u32 	%r142, [%r141];
	mad.lo.s32 	%r182, %r142, %r188, %r182;
	bra.uni 	$L__BB252_30;
$L__BB252_28:
	shfl.sync.idx.b32	%r143|%p23, %r53, %r21, 7711, -1;
	mul.lo.s32 	%r182, %r143, %r189;
	setp.lt.s32 	%p24, %r82, 2;
	@%p24 bra 	$L__BB252_30;
	shfl.sync.idx.b32	%r144|%p25, %r53, %r22, 7711, -1;
	mad.lo.s32 	%r182, %r144, %r188, %r182;
$L__BB252_30:
	add.s32 	%r190, %r182, %r51;
	shl.b32 	%r145, %r7, 1;
	add.s32 	%r184, %r184, %r145;
	add.s32 	%r178, %r178, 2;
	add.s32 	%r146, %r35, 1;
	and.b32  	%r147, %r146, -2;
	setp.ne.s32 	%p26, %r178, %r147;
	@%p26 bra 	$L__BB252_16;
$L__BB252_31:
	and.b32  	%r148, %r35, 1;
	setp.eq.b32 	%p27, %r148, 1;
	@%p27 bra 	$L__BB252_40;
	setp.lt.u32 	%p28, %r82, 65;
	mov.u32 	%r149, _ZZ9cuda_gemmIiLi128ELi2ELi1ELi16ELi2ELi2ELi64ELi0ELi0EEviiiPT_S1_S1_iiiE11kron_fac_sh;
	mad.lo.s32 	%r66, %r184, 12, %r149;
	shl.b32 	%r150, %r1, 2;
	and.b32  	%r151, %r150, 4;
	add.s32 	%r152, %r66, %r151;
	ld.shared.u32 	%r67, [%r152];
	@%p28 bra 	$L__BB252_37;
	setp.lt.s32 	%p29, %r82, 1;
	mov.b32 	%r187, 0;
	@%p29 bra 	$L__BB252_35;
	shl.b32 	%r154, %r14, 2;
	add.s32 	%r155, %r66, %r154;
	ld.shared.u32 	%r156, [%r155];
	mul.lo.s32 	%r187, %r156, %r189;
$L__BB252_35:
	setp.lt.s32 	%p30, %r82, 2;
	@%p30 bra 	$L__BB252_39;
	shl.b32 	%r157, %r17, 2;
	add.s32 	%r158, %r66, %r157;
	ld.shared.u32 	%r159, [%r158];
	mad.lo.s32 	%r187, %r159, %r188, %r187;
	bra.uni 	$L__BB252_39;
$L__BB252_37:
	shfl.sync.idx.b32	%r160|%p31, %r67, %r21, 7711, -1;
	mul.lo.s32 	%r187, %r160, %r189;
	setp.lt.s32 	%p32, %r82, 2;
	@%p32 bra 	$L__BB252_39;
	shfl.sync.idx.b32	%r161|%p33, %r67, %r22, 7711, -1;
	mad.lo.s32 	%r187, %r161, %r188, %r187;
$L__BB252_39:
	add.s32 	%r190, %r187, %r190;
$L__BB252_40:
	ld.param.u64 	%rd14, [_Z9cuda_gemmIiLi128ELi2ELi1ELi16ELi2ELi2ELi64ELi0ELi0EEviiiPT_S1_S1_iii_param_5];
	ld.param.u32 	%r165, [_Z9cuda_gemmIiLi128ELi2ELi1ELi16ELi2ELi2ELi64ELi0ELi0EEviiiPT_S1_S1_iii_param_1];
	bar.sync 	0;
	mov.u32 	%r162, %ctaid.x;
	mad.lo.s32 	%r163, %r6, %r162, %r1;
	mad.lo.s32 	%r164, %r170, %r165, %r163;
	cvta.to.global.u64 	%rd10, %rd14;
	mul.wide.s32 	%rd11, %r164, 4;
	add.s64 	%rd12, %rd10, %rd11;
	st.global.u32 	[%rd12], %r190;
	add.s32 	%r170, %r170, %r10;
	setp.lt.u32 	%p34, %r170, %r11;
	@%p34 bra 	$L__BB252_5;
$L__BB252_41:
	ret;

}
	// .globl	_Z9cuda_gemmIiLi128ELi2ELi1ELi16ELi2ELi2ELi64ELi0ELi1EEviiiPT_S1_S1_iii
.visible .entry _Z9cuda_gemmIiLi128ELi2ELi1ELi16ELi2ELi2ELi64ELi0ELi1EEviiiPT_S1_S1_iii(
	.param .u32 _Z9cuda_gemmIiLi128ELi2ELi1ELi16ELi2ELi2ELi64ELi0ELi1EEviiiPT_S1_S1_iii_param_0,
	.param .u32 _Z9cuda_gemmIiLi128ELi2ELi1ELi16ELi2ELi2ELi64ELi0ELi1EEviiiPT_S1_S1_iii_param_1,
	.param .u32 _Z9cuda_gemmIiLi128ELi2ELi1ELi16ELi2ELi2ELi64ELi0ELi1EEviiiPT_S1_S1_iii_param_2,
	.param .u64 .ptr .align 1 _Z9cuda_gemmIiLi128ELi2ELi1ELi16ELi2ELi2ELi64ELi0ELi1EEviiiPT_S1_S1_iii_param_3,
	.param .u64 .ptr .align 1 _Z9cuda_gemmIiLi128ELi2ELi1ELi16ELi2ELi2ELi64ELi0ELi1EEviiiPT_S1_S1_iii_param_4,
	.param .u64 .ptr .align 1 _Z9cuda_gemmIiLi128ELi2ELi1ELi16ELi2ELi2ELi64ELi0ELi1EEviiiPT_S1_S1_iii_param_5,
	.param .u32 _Z9cuda_gemmIiLi128ELi2ELi1ELi16ELi2ELi2ELi64ELi0ELi1EEviiiPT_S1_S1_iii_param_6,
	.param .u32 _Z9cuda_gemmIiLi128ELi2ELi1ELi16ELi2ELi2ELi64ELi0ELi1EEviiiPT_S1_S1_iii_param_7,
	.param .u32 _Z9cuda_gemmIiLi128ELi2ELi1ELi16ELi2ELi2ELi64ELi0ELi1EEviiiPT_S1_S1_iii_param_8
)
.maxntid 128
{
	.reg .pred 	%p<9>;
	.reg .b32 	%r<52>;
	.reg .b64 	%rd<13>;
	// demoted variable
	.shared .align 128 .b8 _ZZ9cuda_gemmIiLi128ELi2ELi1ELi16ELi2ELi2ELi64ELi0ELi1EEviiiPT_S1_S1_iiiE11kron_fac_sh[24];
	// demoted variable
	.shared .align 128 .b8 _ZZ9cuda_gemmIiLi128ELi2ELi1ELi16ELi2ELi2ELi64ELi0ELi1EEviiiPT_S1_S1_iiiE3Ash[64];
	ld.param.u32 	%r17, [_Z9cuda_gemmIiLi128ELi2ELi1ELi16ELi2ELi2ELi64ELi0ELi1EEviiiPT_S1_S1_iii_param_2];
	ld.param.u64 	%rd6, [_Z9cuda_gemmIiLi128ELi2ELi1ELi16ELi2ELi2ELi64ELi0ELi1EEviiiPT_S1_S1_iii_param_3];
	ld.param.u64 	%rd7, [_Z9cuda_gemmIiLi128ELi2ELi1ELi16ELi2ELi2ELi64ELi0ELi1EEviiiPT_S1_S1_iii_param_4];
	mov.u32 	%r1, %tid.x;
	setp.gt.u32 	%p1, %r1, 3;
	@%p1 bra 	$L__BB253_3;
	mov.u32 	%r2, %ntid.x;
	mul.wide.u32 	%rd8, %r1, 4;
	cvta.to.global.u64 	%rd9, %rd7;
	add.s64 	%rd12, %rd9, %rd8;
	mul.wide.u32 	%rd2, %r2, 4;
	mov.u32 	%r20, _ZZ9cuda_gemmIiLi128ELi2ELi1ELi16ELi2ELi2ELi64ELi0ELi1EEviiiPT_S1_S1_iiiE11kron_fac_sh;
	mov.u32 	%r48, %r1;
$L__BB253_2:
	ld.global.u32 	%r18, [%rd12];
	and.b32  	%r19, %r48, 1;
	mad.lo.s32 	%r21, %r19, 12, %r20;
	shl.b32 	%r22, %r48, 1;
	and.b32  	%r23, %r22, -4;
	add.s32 	%r24, %r21, %r23;
	st.shared.u32 	[%r24], %r18;
	add.s32 	%r48, %r48, %r2;
	add.s64 	%rd12, %rd12, %rd2;
	setp.lt.u32 	%p2, %r48, 4;
	@%p2 bra 	$L__BB253_2;
$L__BB253_3:
	mov.u32 	%r5, %ctaid.y;
	mov.u32 	%r25, %nctaid.y;
	shl.b32 	%r26, %r25, 1;
	setp.ge.u32 	%p3, %r5, %r26;
	@%p3 bra 	$L__BB253_10;
	setp.gt.u32 	%p4, %r1, 3;
	@%p4 bra 	$L__BB253_7;
	shl.b32 	%r51, %r1, 2;
	mov.u32 	%r27, %ctaid.x;
	shl.b32 	%r28, %r27, 4;
	mov.u32 	%r29, %ntid.x;
	shl.b32 	%r7, %r29, 2;
	shl.b32 	%r30, %r1, 4;
	mov.u32 	%r31, _ZZ9cuda_gemmIiLi128ELi2ELi1ELi16ELi2ELi2ELi64ELi0ELi1EEviiiPT_S1_S1_iiiE3Ash;
	add.s32 	%r50, %r31, %r30;
	shl.b32 	%r9, %r29, 4;
	mad.lo.s32 	%r32, %r17, %r5, %r28;
	add.s32 	%r49, %r32, %r51;
	cvta.to.global.u64 	%rd5, %rd6;
$L__BB253_6:
	mul.wide.s32 	%rd10, %r49, 4;
	add.s64 	%rd11, %rd5, %rd10;
	ld.global.v4.u32 	{%r33, %r34, %r35, %r36}, [%rd11];
	st.shared.v4.u32 	[%r50], {%r33, %r34, %r35, %r36};
	add.s32 	%r51, %r51, %r7;
	add.s32 	%r50, %r50, %r9;
	add.s32 	%r49, %r49, %r7;
	setp.lt.u32 	%p5, %r51, 16;
	@%p5 bra 	$L__BB253_6;
$L__BB253_7:
	bar.sync 	0;
	setp.gt.u32 	%p6, %r1, 15;
	@%p6 bra 	$L__BB253_9;
	and.b32  	%r37, %r1, 1;
	shr.u32 	%r38, %r1, 3;
	mov.u32 	%r39, _ZZ9cuda_gemmIiLi128ELi2ELi1ELi16ELi2ELi2ELi64ELi0ELi1EEviiiPT_S1_S1_iiiE11kron_fac_sh;
	mad.lo.s32 	%r40, %r38, 12, %r39;
	shl.b32 	%r41, %r1, 2;
	and.b32  	%r42, %r41, 4;
	add.s32 	%r43, %r40, %r42;
	ld.shared.u32 	%r44, [%r43];
	shfl.sync.idx.b32	%r45|%p7, %r44, %r37, 7711, -1;
	xor.b32  	%r46, %r37, 1;
	shfl.sync.idx.b32	%r47|%p8, %r44, %r46, 7711, -1;
$L__BB253_9:
	bar.sync 	0;
$L__BB253_10:
	ret;

}
	// .globl	_Z9cuda_gemmIiLi128ELi2ELi1ELi16ELi2ELi2ELi64ELi1ELi0EEviiiPT_S1_S1_iii
.visible .entry _Z9cuda_gemmIiLi128ELi2ELi1ELi16ELi2ELi2ELi64ELi1ELi0EEviiiPT_S1_S1_iii(
	.param .u32 _Z9cuda_gemmIiLi128ELi2ELi1ELi16ELi2ELi2ELi64ELi1ELi0EEviiiPT_S1_S1_iii_param_0,
	.param .u32 _Z9cuda_gemmIiLi128ELi2ELi1ELi16ELi2ELi2ELi64ELi1ELi0EEviiiPT_S1_S1_iii_param_1,
	.param .u32 _Z9cuda_gemmIiLi128ELi2ELi1ELi16ELi2ELi2ELi64ELi1ELi0EEviiiPT_S1_S1_iii_param_2,
	.param .u64 .ptr .align 1 _Z9cuda_gemmIiLi128ELi2ELi1ELi16ELi2ELi2ELi64ELi1ELi0EEviiiPT_S1_S1_iii_param_3,
	.param .u64 .ptr .align 1 _Z9cuda_gemmIiLi128ELi2ELi1ELi16ELi2ELi2ELi64ELi1ELi0EEviiiPT_S1_S1_iii_param_4,
	.param .u64 .ptr .align 1 _Z9cuda_gemmIiLi128ELi2ELi1ELi16ELi2ELi2ELi64ELi1ELi0EEviiiPT_S1_S1_iii_param_5,
	.param .u32 _Z9cuda_gemmIiLi128ELi2ELi1ELi16ELi2ELi2ELi64ELi1ELi0EEviiiPT_S1_S1_iii_param_6,
	.param .u32 _Z9cuda_gemmIiLi128ELi2ELi1ELi16ELi2ELi2ELi64ELi1ELi0EEviiiPT_S1_S1_iii_param_7,
	.param .u32 _Z9cuda_gemmIiLi128ELi2ELi1ELi16ELi2ELi2ELi64ELi1ELi0EEviiiPT_S1_S1_iii_param_8
)
.maxntid 128
{
	.reg .pred 	%p<35>;
	.reg .b16 	%rs<3>;
	.reg .b32 	%r<182>;
	.reg .b64 	%rd<14>;
	// demoted variable
	.shared .align 128 .b8 _ZZ9cuda_gemmIiLi128ELi2ELi1ELi16ELi2ELi2ELi64ELi1ELi0EEviiiPT_S1_S1_iiiE11kron_fac_sh[24];
	// demoted variable
	.shared .align 128 .b8 _ZZ9cuda_gemmIiLi128ELi2ELi1ELi16ELi2ELi2ELi64ELi1ELi0EEviiiPT_S1_S1_iiiE3Ash[64];
	ld.param.u64 	%rd3, [_Z9cuda_gemmIiLi128ELi2ELi1ELi16ELi2ELi2ELi64ELi1ELi0EEviiiPT_S1_S1_iii_param_3];
	ld.param.u64 	%rd4, [_Z9cuda_gemmIiLi128ELi2ELi1ELi16ELi2ELi2ELi64ELi1ELi0EEviiiPT_S1_S1_iii_param_4];
	ld.param.u32 	%r80, [_Z9cuda_gemmIiLi128ELi2ELi1ELi16ELi2ELi2ELi64ELi1ELi0EEviiiPT_S1_S1_iii_param_6];
	ld.param.u32 	%r81, [_Z9cuda_gemmIiLi128ELi2ELi1ELi16ELi2ELi2ELi64ELi1ELi0EEviiiPT_S1_S1_iii_param_7];
	mov.u32 	%r1, %tid.x;
	mul.lo.s32 	%r2, %r81, %r80;
	setp.ge.u32 	%p1, %r1, %r2;
	@%p1 bra 	$L__BB254_3;
	mov.u32 	%r3, %ntid.x;
	cvta.to.global.u64 	%rd1, %rd4;
	mov.u32 	%r84, _ZZ9cuda_gemmIiLi128ELi2ELi1ELi16ELi2ELi2ELi64ELi1ELi0EEviiiPT_S1_S1_iiiE11kron_fac_sh;
	mov.u32 	%r158, %r1;
$L__BB254_2:
	mul.wide.u32 	%rd6, %r158, 4;
	add.s64 	%rd7, %rd1, %rd6;
	ld.global.u32 	%r82, [%rd7];
	rem.u32 	%r83, %r158, %r80;
	mad.lo.s32 	%r85, %r83, 12, %r84;
	div.u32 	%r86, %r158, %r81;
	shl.b32 	%r87, %r86, 2;
	add.s32 	%r88, %r85, %r87;
	st.shared.u32 	[%r88], %r82;
	add.s32 	%r158, %r158, %r3;
	setp.lt.u32 	%p2, %r158, %r2;
	@%p2 bra 	$L__BB254_2;
$L__BB254_3:
	div.s32 	%r6, 16, %r81;
	cvt.u16.u32 	%rs1, %r6;
	div.s16 	%rs2, 128, %rs1;
	cvt.s32.s16 	%r7, %rs2;
	div.u32 	%r8, %r1, %r6;
	mov.u32 	%r161, %ctaid.y;
	mov.u32 	%r10, %nctaid.y;
	shl.b32 	%r11, %r10, 1;
	setp.ge.u32 	%p3, %r161, %r11;
	@%p3 bra 	$L__BB254_41;
	rem.u32 	%r90, %r1, %r6;
	mov.u32 	%r91, %ntid.x;
	shl.b32 	%r12, %r91, 2;
	and.b32  	%r13, %r90, 1;
	mul.lo.s32 	%r92, %r90, %r81;
	min.s32 	%r14, %r80, 2;
	and.b32  	%r15, %r1, 1;
	add.s32 	%r93, %r8, %r7;
	add.s32 	%r94, %r13, %r92;
	shl.b32 	%r95, %r94, 2;
	mov.u32 	%r96, _ZZ9cuda_gemmIiLi128ELi2ELi1ELi16ELi2ELi2ELi64ELi1ELi0EEviiiPT_S1_S1_iiiE3Ash;
	add.s32 	%r16, %r96, %r95;
	xor.b32  	%r17, %r13, 1;
	add.s32 	%r97, %r17, %r92;
	shl.b32 	%r98, %r97, 2;
	add.s32 	%r18, %r96, %r98;
	max.s32 	%r99, %r14, %r93;
	setp.lt.s32 	%p4, %r93, %r14;
	selp.u32 	%r19, 1, 0, %p4;
	add.s32 	%r100, %r93, %r19;
	sub.s32 	%r20, %r99, %r100;
	setp.lt.s32 	%p5, %r13, %r81;
	selp.b32 	%r101, 0, %r81, %p5;
	sub.s32 	%r21, %r13, %r101;
	add.s32 	%r102, %r13, 1;
	setp.lt.s32 	%p6, %r102, %r81;
	selp.b32 	%r103, 0, %r81, %p6;
	sub.s32 	%r22, %r102, %r103;
	shl.b32 	%r23, %r91, 4;
	cvta.to.global.u64 	%rd2, %rd3;
	div.u32 	%r115, %r20, %r7;
	add.s32 	%r36, %r115, %r19;
$L__BB254_5:
	setp.gt.u32 	%p7, %r1, 3;
	@%p7 bra 	$L__BB254_8;
	shl.b32 	%r104, %r1, 4;
	mov.u32 	%r105, _ZZ9cuda_gemmIiLi128ELi2ELi1ELi16ELi2ELi2ELi64ELi1ELi0EEviiiPT_S1_S1_iiiE3Ash;
	add.s32 	%r163, %r105, %r104;
	shl.b32 	%r106, %r161, 4;
	shl.b32 	%r164, %r1, 2;
	add.s32 	%r162, %r164, %r106;
$L__BB254_7:
	mul.wide.s32 	%rd8, %r162, 4;
	add.s64 	%rd9, %rd2, %rd8;
	ld.global.v4.u32 	{%r107, %r108, %r109, %r110}, [%rd9];
	st.shared.v4.u32 	[%r163], {%r107, %r108, %r109, %r110};
	add.s32 	%r164, %r164, %r12;
	add.s32 	%r163, %r163, %r23;
	add.s32 	%r162, %r162, %r12;
	setp.lt.u32 	%p8, %r164, 16;
	@%p8 bra 	$L__BB254_7;
$L__BB254_8:
	setp.gt.s32 	%p9, %r6, 0;
	bar.sync 	0;
	mov.b32 	%r181, 0;
	@%p9 bra 	$L__BB254_9;
	bra.uni 	$L__BB254_40;
$L__BB254_9:
	setp.lt.s32 	%p10, %r81, 1;
	@%p10 bra 	$L__BB254_11;
	ld.shared.u32 	%r180, [%r16];
$L__BB254_11:
	setp.lt.s32 	%p11, %r81, 2;
	@%p11 bra 	$L__BB254_13;
	ld.shared.u32 	%r179, [%r18];
$L__BB254_13:
	setp.lt.s32 	%p12, %r8, %r14;
	@%p12 bra 	$L__BB254_14;
	bra.uni 	$L__BB254_40;
$L__BB254_14:
	setp.eq.s32 	%p13, %r36, 0;
	mov.b32 	%r181, 0;
	mov.u32 	%r175, %r8;
	@%p13 bra 	$L__BB254_31;
	mov.b32 	%r181, 0;
	mov.u32 	%r175, %r8;
	mov.u32 	%r169, %r181;
$L__BB254_16:
	setp.gt.u32 	%p14, %r81, 64;
	mov.u32 	%r117, _ZZ9cuda_gemmIiLi128ELi2ELi1ELi16ELi2ELi2ELi64ELi1ELi0EEviiiPT_S1_S1_iiiE11kron_fac_sh;
	mad.lo.s32 	%r44, %r175, 12, %r117;
	shl.b32 	%r118, %r15, 2;
	add.s32 	%r119, %r44, %r118;
	ld.shared.u32 	%r45, [%r119];
	@%p14 bra 	$L__BB254_19;
	shfl.sync.idx.b32	%r127|%p17, %r45, %r21, 7711, -1;
	mul.lo.s32 	%r171, %r127, %r180;
	setp.lt.s32 	%p18, %r81, 2;
	@%p18 bra 	$L__BB254_23;
	shfl.sync.idx.b32	%r128|%p19, %r45, %r22, 7711, -1;
	mad.lo.s32 	%r171, %r128, %r179, %r171;
	bra.uni 	$L__BB254_23;
$L__BB254_19:
	setp.lt.s32 	%p15, %r81, 1;
	mov.b32 	%r171, 0;
	@%p15 bra 	$L__BB254_21;
	shl.b32 	%r121, %r13, 2;
	add.s32 	%r122, %r44, %r121;
	ld.shared.u32 	%r123, [%r122];
	mul.lo.s32 	%r171, %r123, %r180;
$L__BB254_21:
	setp.lt.s32 	%p16, %r81, 2;
	@%p16 bra 	$L__BB254_23;
	shl.b32 	%r124, %r17, 2;
	add.s32 	%r125, %r44, %r124;
	ld.shared.u32 	%r126, [%r125];
	mad.lo.s32 	%r171, %r126, %r179, %r171;
$L__BB254_23:
	setp.lt.u32 	%p20, %r81, 65;
	add.s32 	%r52, %r171, %r181;
	mad.lo.s32 	%r53, %r7, 12, %r44;
	add.s32 	%r130, %r53, %r118;
	ld.shared.u32 	%r54, [%r130];
	@%p20 bra 	$L__BB254_28;
	setp.lt.s32 	%p21, %r81, 1;
	mov.b32 	%r173, 0;
	@%p21 bra 	$L__BB254_26;
	shl.b32 	%r132, %r13, 2;
	add.s32 	%r133, %r53, %r132;
	ld.shared.u32 	%r134, [%r133];
	mul.lo.s32 	%r173, %r134, %r180;
$L__BB254_26:
	setp.lt.s32 	%p22, %r81, 2;
	@%p22 bra 	$L__BB254_30;
	shl.b32 	%r135, %r17, 2;
	add.s32 	%r136, %r53, %r135;
	ld.shared.u32 	%r137, [%r136];
	mad.lo.s32 	%r173, %r137, %r179, %r173;
	bra.uni 	$L__BB254_30;
$L__BB254_28:
	shfl.sync.idx.b32	%r138|%p23, %r54, %r21, 7711, -1;
	mul.lo.s32 	%r173, %r138, %r180;
	setp.lt.s32 	%p24, %r81, 2;
	@%p24 bra 	$L__BB254_30;
	shfl.sync.idx.b32	%r139|%p25, %r54, %r22, 7711, -1;
	mad.lo.s32 	%r173, %r139, %r179, %r173;
$L__BB254_30:
	add.s32 	%r181, %r173, %r52;
	shl.b32 	%r140, %r7, 1;
	add.s32 	%r175, %r175, %r140;
	add.s32 	%r169, %r169, 2;
	add.s32 	%r141, %r36, 1;
	and.b32  	%r142, %r141, -2;
	setp.ne.s32 	%p26, %r169, %r142;
	@%p26 bra 	$L__BB254_16;
$L__BB254_31:
	and.b32  	%r143, %r36, 1;
	setp.eq.b32 	%p27, %r143, 1;
	@%p27 bra 	$L__BB254_40;
	setp.lt.u32 	%p28, %r81, 65;
	mov.u32 	%r144, _ZZ9cuda_gemmIiLi128ELi2ELi1ELi16ELi2ELi2ELi64ELi1ELi0EEviiiPT_S1_S1_iiiE11kron_fac_sh;
	mad.lo.s32 	%r67, %r175, 12, %r144;
	shl.b32 	%r145, %r15, 2;
	add.s32 	%r146, %r67, %r145;
	ld.shared.u32 	%r68, [%r146];
	@%p28 bra 	$L__BB254_37;
	setp.lt.s32 	%p29, %r81, 1;
	mov.b32 	%r178, 0;
	@%p29 bra 	$L__BB254_35;
	shl.b32 	%r148, %r13, 2;
	add.s32 	%r149, %r67, %r148;
	ld.shared.u32 	%r150, [%r149];
	mul.lo.s32 	%r178, %r150, %r180;
$L__BB254_35:
	setp.lt.s32 	%p30, %r81, 2;
	@%p30 bra 	$L__BB254_39;
	shl.b32 	%r151, %r17, 2;
	add.s32 	%r152, %r67, %r151;
	ld.shared.u32 	%r153, [%r152];
	mad.lo.s32 	%r178, %r153, %r179, %r178;
	bra.uni 	$L__BB254_39;
$L__BB254_37:
	shfl.sync.idx.b32	%r154|%p31, %r68, %r21, 7711, -1;
	mul.lo.s32 	%r178, %r154, %r180;
	setp.lt.s32 	%p32, %r81, 2;
	@%p32 bra 	$L__BB254_39;
	shfl.sync.idx.b32	%r155|%p33, %r68, %r22, 7711, -1;
	mad.lo.s32 	%r178, %r155, %r179, %r178;
$L__BB254_39:
	add.s32 	%r181, %r178, %r181;
$L__BB254_40:
	ld.param.u64 	%rd13, [_Z9cuda_gemmIiLi128ELi2ELi1ELi16ELi2ELi2ELi64ELi1ELi0EEviiiPT_S1_S1_iii_param_5];
	bar.sync 	0;
	shl.b32 	%r156, %r161, 4;
	add.s32 	%r157, %r156, %r1;
	cvta.to.global.u64 	%rd10, %rd13;
	mul.wide.s32 	%rd11, %r157, 4;
	add.s64 	%rd12, %rd10, %rd11;
	st.global.u32 	[%rd12], %r181;
	add.s32 	%r161, %r161, %r10;
	setp.lt.u32 	%p34, %r161, %r11;
	@%p34 bra 	$L__BB254_5;
$L__BB254_41:
	ret;

}
	// .globl	_Z9cuda_gemmIiLi128ELi2ELi1ELi16ELi2ELi2ELi64ELi1ELi1EEviiiPT_S1_S1_iii
.visible .entry _Z9cuda_gemmIiLi128ELi2ELi1ELi16ELi2ELi2ELi64ELi1ELi1EEviiiPT_S1_S1_iii(
	.param .u32 _Z9cuda_gemmIiLi128ELi2ELi1ELi16ELi2ELi2ELi64ELi1ELi1EEviiiPT_S1_S1_iii_param_0,
	.param .u32 _Z9cuda_gemmIiLi128ELi2ELi1ELi16ELi2ELi2ELi64ELi1ELi1EEviiiPT_S1_S1_iii_param_1,
	.param .u32 _Z9cuda_gemmIiLi128ELi2ELi1ELi16ELi2ELi2ELi64ELi1ELi1EEviiiPT_S1_S1_iii_param_2,
	.param .u64 .ptr .align 1 _Z9cuda_gemmIiLi128ELi2ELi1ELi16ELi2ELi2ELi64ELi1ELi1EEviiiPT_S1_S1_iii_param_3,
	.param .u64 .ptr .align 1 _Z9cuda_gemmIiLi128ELi2ELi1ELi16ELi2ELi2ELi64ELi1ELi1EEviiiPT_S1_S1_iii_param_4,
	.param .u64 .ptr .align 1 _Z9cuda_gemmIiLi128ELi2ELi1ELi16ELi2ELi2ELi64ELi1ELi1EEviiiPT_S1_S1_iii_param_5,
	.param .u32 _Z9cuda_gemmIiLi128ELi2ELi1ELi16ELi2ELi2ELi64ELi1ELi1EEviiiPT_S1_S1_iii_param_6,
	.param .u32 _Z9cuda_gemmIiLi128ELi2ELi1ELi16ELi2ELi2ELi64ELi1ELi1EEviiiPT_S1_S1_iii_param_7,
	.param .u32 _Z9cuda_gemmIiLi128ELi2ELi1ELi16ELi2ELi2ELi64ELi1ELi1EEviiiPT_S1_S1_iii_param_8
)
.maxntid 128
{
	.reg .pred 	%p<9>;
	.reg .b32 	%r<46>;
	.reg .b64 	%rd<17>;
	// demoted variable
	.shared .align 128 .b8 _ZZ9cuda_gemmIiLi128ELi2ELi1ELi16ELi2ELi2ELi64ELi1ELi1EEviiiPT_S1_S1_iiiE11kron_fac_sh[24];
	// demoted variable
	.shared .align 128 .b8 _ZZ9cuda_gemmIiLi128ELi2ELi1ELi16ELi2ELi2ELi64ELi1ELi1EEviiiPT_S1_S1_iiiE3Ash[64];
	ld.param.u64 	%rd9, [_Z9cuda_gemmIiLi128ELi2ELi1ELi16ELi2ELi2ELi64ELi1ELi1EEviiiPT_S1_S1_iii_param_3];
	ld.param.u64 	%rd10, [_Z9cuda_gemmIiLi128ELi2ELi1ELi16ELi2ELi2ELi64ELi1ELi1EEviiiPT_S1_S1_iii_param_4];
	mov.u32 	%r1, %tid.x;
	setp.gt.u32 	%p1, %r1, 3;
	@%p1 bra 	$L__BB255_3;
	mov.u32 	%r2, %ntid.x;
	mul.wide.u32 	%rd11, %r1, 4;
	cvta.to.global.u64 	%rd12, %rd10;
	add.s64 	%rd15, %rd12, %rd11;
	mul.wide.u32 	%rd2, %r2, 4;
	mov.u32 	%r16, _ZZ9cuda_gemmIiLi128ELi2ELi1ELi16ELi2ELi2ELi64ELi1ELi1EEviiiPT_S1_S1_iiiE11kron_fac_sh;
	mov.u32 	%r43, %r1;
$L__BB255_2:
	ld.global.u32 	%r14, [%rd15];
	and.b32  	%r15, %r43, 1;
	mad.lo.s32 	%r17, %r15, 12, %r16;
	shl.b32 	%r18, %r43, 1;
	and.b32  	%r19, %r18, -4;
	add.s32 	%r20, %r17, %r19;
	st.shared.u32 	[%r20], %r14;
	add.s32 	%r43, %r43, %r2;
	add.s64 	%rd15, %rd15, %rd2;
	setp.lt.u32 	%p2, %r43, 4;
	@%p2 bra 	$L__BB255_2;
$L__BB255_3:
	mov.u32 	%r5, %ctaid.y;
	mov.u32 	%r21, %nctaid.y;
	shl.b32 	%r22, %r21, 1;
	setp.ge.u32 	%p3, %r5, %r22;
	@%p3 bra 	$L__BB255_10;
	setp.gt.u32 	%p4, %r1, 3;
	@%p4 bra 	$L__BB255_7;
	shl.b32 	%r45, %r1, 2;
	shl.b32 	%r23, %r5, 4;
	mov.u32 	%r24, %ntid.x;
	shl.b32 	%r7, %r24, 2;
	shl.b32 	%r25, %r1, 4;
	mov.u32 	%r26, _ZZ9cuda_gemmIiLi128ELi2ELi1ELi16ELi2ELi2ELi64ELi1ELi1EEviiiPT_S1_S1_iiiE3Ash;
	add.s32 	%r44, %r26, %r25;
	shl.b32 	%r9, %r24, 4;
	add.s32 	%r27, %r23, %r45;
	mul.wide.u32 	%rd13, %r27, 4;
	cvta.to.global.u64 	%rd14, %rd9;
	add.s64 	%rd16, %rd14, %rd13;
	mul.wide.u32 	%rd6, %r24, 16;
$L__BB255_6:
	ld.global.v4.u32 	{%r28, %r29, %r30, %r31}, [%rd16];
	st.shared.v4.u32 	[%r44], {%r28, %r29, %r30, %r31};
	add.s32 	%r45, %r45, %r7;
	add.s32 	%r44, %r44, %r9;
	add.s64 	%rd16, %rd16, %rd6;
	setp.lt.u32 	%p5, %r45, 16;
	@%p5 bra 	$L__BB255_6;
$L__BB255_7:
	bar.sync 	0;
	setp.gt.u32 	%p6, %r1, 15;
	@%p6 bra 	$L__BB255_9;
	and.b32  	%r32, %r1, 1;
	shr.u32 	%r33, %r1, 3;
	mov.u32 	%r34, _ZZ9cuda_gemmIiLi128ELi2ELi1ELi16ELi2ELi2ELi64ELi1ELi1EEviiiPT_S1_S1_iiiE11kron_fac_sh;
	mad.lo.s32 	%r35, %r33, 12, %r34;
	shl.b32 	%r36, %r1, 2;
	and.b32  	%r37, %r36, 4;
	add.s32 	%r38, %r35, %r37;
	ld.shared.u32 	%r39, [%r38];
	shfl.sync.idx.b32	%r40|%p7, %r39, %r32, 7711, -1;
	xor.b32  	%r41, %r32, 1;
	shfl.sync.idx.b32	%r42|%p8, %r39, %r41, 7711, -1;
$L__BB255_9:
	bar.sync 	0;
$L__BB255_10:
	ret;

}
	// .globl	_Z9cuda_gemmIiLi128ELi2ELi1ELi16ELi4ELi4ELi64ELi0ELi0EEviiiPT_S1_S1_iii
.visible .entry _Z9cuda_gemmIiLi128ELi2ELi1ELi16ELi4ELi4ELi64ELi0ELi0EEviiiPT_S1_S1_iii(
	.param .u32 _Z9cuda_gemmIiLi128ELi2ELi1ELi16ELi4ELi4ELi64ELi0ELi0EEviiiPT_S1_S1_iii_param_0,
	.param .u32 _Z9cuda_gemmIiLi128ELi2ELi1ELi16ELi4ELi4ELi64ELi0ELi0EEviiiPT_S1_S1_iii_param_1,
	.param .u32 _Z9cuda_gemmIiLi128ELi2ELi1ELi16ELi4ELi4ELi64ELi0ELi0EEviiiPT_S1_S1_iii_param_2,
	.param .u64 .ptr .align 1 _Z9cuda_gemmIiLi128ELi2ELi1ELi16ELi4ELi4ELi64ELi0ELi0EEviiiPT_S1_S1_iii_param_3,
	.param .u64 .ptr .align 1 _Z9cuda_gemmIiLi128ELi2ELi1ELi16ELi4ELi4ELi64ELi0ELi0EEviiiPT_S1_S1_iii_param_4,
	.param .u64 .ptr .align 1 _Z9cuda_gemmIiLi128ELi2ELi1ELi16ELi4ELi4ELi64ELi0ELi0EEviiiPT_S1_S1_iii_param_5,
	.param .u32 _Z9cuda_gemmIiLi128ELi2ELi1ELi16ELi4ELi4ELi64ELi0ELi0EEviiiPT_S1_S1_iii_param_6,
	.param .u32 _Z9cuda_gemmIiLi128ELi2ELi1ELi16ELi4ELi4ELi64ELi0ELi0EEviiiPT_S1_S1_iii_param_7,
	.param .u32 _Z9cuda_gemmIiLi128ELi2ELi1ELi16ELi4ELi4ELi64ELi0ELi0EEviiiPT_S1_S1_iii_param_8
)
.maxntid 128
{
	.reg .pred 	%p<30>;
	.reg .b16 	%rs<3>;
	.reg .b32 	%r<171>;
	.reg .b64 	%rd<14>;
	// demoted variable
	.shared .align 128 .b8 _ZZ9cuda_gemmIiLi128ELi2ELi1ELi16ELi4ELi4ELi64ELi0ELi0EEviiiPT_S1_S1_iiiE11kron_fac_sh[80];
	// demoted variable
	.shared .align 128 .b8 _ZZ9cuda_gemmIiLi128ELi2ELi1ELi16ELi4ELi4ELi64ELi0ELi0EEviiiPT_S1_S1_iiiE3Ash[64];
	ld.param.u64 	%rd3, [_Z9cuda_gemmIiLi128ELi2ELi1ELi16ELi4ELi4ELi64ELi0ELi0EEviiiPT_S1_S1_iii_param_3];
	ld.param.u64 	%rd4, [_Z9cuda_gemmIiLi128ELi2ELi1ELi16ELi4ELi4ELi64ELi0ELi0EEviiiPT_S1_S1_iii_param_4];
	ld.param.u32 	%r79, [_Z9cuda_gemmIiLi128ELi2ELi1ELi16ELi4ELi4ELi64ELi0ELi0EEviiiPT_S1_S1_iii_param_6];
	ld.param.u32 	%r80, [_Z9cuda_gemmIiLi128ELi2ELi1ELi16ELi4ELi4ELi64ELi0ELi0EEviiiPT_S1_S1_iii_param_7];
	mov.u32 	%r1, %tid.x;
	mul.lo.s32 	%r2, %r80, %r79;
	setp.ge.u32 	%p1, %r1, %r2;
	@%p1 bra 	$L__BB256_3;
	mov.u32 	%r3, %ntid.x;
	cvta.to.global.u64 	%rd1, %rd4;
	mov.u32 	%r83, _ZZ9cuda_gemmIiLi128ELi2ELi1ELi16ELi4ELi4ELi64ELi0ELi0EEviiiPT_S1_S1_iiiE11kron_fac_sh;
	mov.u32 	%r145, %r1;
$L__BB256_2:
	mul.wide.u32 	%rd6, %r145, 4;
	add.s64 	%rd7, %rd1, %rd6;
	ld.global.u32 	%r81, [%rd7];
	rem.u32 	%r82, %r145, %r79;
	mad.lo.s32 	%r84, %r82, 20, %r83;
	div.u32 	%r85, %r145, %r80;
	shl.b32 	%r86, %r85, 2;
	add.s32 	%r87, %r84, %r86;
	st.shared.u32 	[%r87], %r81;
	add.s32 	%r145, %r145, %r3;
	setp.lt.u32 	%p2, %r145, %r2;
	@%p2 bra 	$L__BB256_2;
$L__BB256_3:
	div.s32 	%r6, 16, %r80;
	div.u32 	%r7, %r1, %r6;
	mov.u32 	%r150, %ctaid.y;
	mov.u32 	%r9, %nctaid.y;
	shl.b32 	%r10, %r9, 1;
	setp.ge.u32 	%p3, %r150, %r10;
	@%p3 bra 	$L__BB256_36;
	rem.u32 	%r89, %r1, %r6;
	mov.u32 	%r90, %ctaid.x;
	shl.b32 	%r11, %r1, 2;
	shl.b32 	%r91, %r90, 4;
	mov.u32 	%r92, %ntid.x;
	shl.b32 	%r12, %r92, 2;
	and.b32  	%r13, %r89, 3;
	mul.lo.s32 	%r93, %r89, %r80;
	min.s32 	%r14, %r79, 4;
	mad.lo.s32 	%r15, %r6, %r90, %r1;
	add.s32 	%r94, %r13, %r93;
	shl.b32 	%r95, %r94, 2;
	mov.u32 	%r96, _ZZ9cuda_gemmIiLi128ELi2ELi1ELi16ELi4ELi4ELi64ELi0ELi0EEviiiPT_S1_S1_iiiE3Ash;
	add.s32 	%r16, %r96, %r95;
	add.s32 	%r97, %r89, 1;
	and.b32  	%r17, %r97, 3;
	add.s32 	%r98, %r17, %r93;
	shl.b32 	%r99, %r98, 2;
	add.s32 	%r18, %r96, %r99;
	xor.b32  	%r19, %r13, 2;
	add.s32 	%r100, %r19, %r93;
	shl.b32 	%r101, %r100, 2;
	add.s32 	%r20, %r96, %r101;
	add.s32 	%r102, %r89, -1;
	and.b32  	%r21, %r102, 3;
	add.s32 	%r103, %r21, %r93;
	shl.b32 	%r104, %r103, 2;
	add.s32 	%r22, %r96, %r104;
	setp.lt.s32 	%p4, %r13, %r80;
	selp.b32 	%r105, 0, %r80, %p4;
	sub.s32 	%r23, %r13, %r105;
	add.s32 	%r106, %r13, 1;
	setp.lt.s32 	%p5, %r106, %r80;
	selp.b32 	%r107, 0, %r80, %p5;
	sub.s32 	%r24, %r106, %r107;
	add.s32 	%r108, %r13, 2;
	setp.lt.s32 	%p6, %r108, %r80;
	selp.b32 	%r109, 0, %r80, %p6;
	sub.s32 	%r25, %r108, %r109;
	add.s32 	%r110, %r13, 3;
	setp.lt.s32 	%p7, %r110, %r80;
	selp.b32 	%r111, 0, %r80, %p7;
	sub.s32 	%r26, %r110, %r111;
	shl.b32 	%r27, %r92, 4;
	add.s32 	%r28, %r91, %r11;
	cvta.to.global.u64 	%rd2, %rd3;
	cvt.u16.u32 	%rs1, %r6;
	div.s16 	%rs2, 128, %rs1;
	cvt.s32.s16 	%r29, %rs2;
$L__BB256_5:
	setp.gt.u32 	%p8, %r1, 3;
	@%p8 bra 	$L__BB256_8;
	ld.param.u32 	%r144, [_Z9cuda_gemmIiLi128ELi2ELi1ELi16ELi4ELi4ELi64ELi0ELi0EEviiiPT_S1_S1_iii_param_2];
	shl.b32 	%r112, %r1, 4;
	mov.u32 	%r113, _ZZ9cuda_gemmIiLi128ELi2ELi1ELi16ELi4ELi4ELi64ELi0ELi0EEviiiPT_S1_S1_iiiE3Ash;
	add.s32 	%r152, %r113, %r112;
	mad.lo.s32 	%r151, %r150, %r144, %r28;
	mov.u32 	%r153, %r11;
$L__BB256_7:
	mul.wide.s32 	%rd8, %r151, 4;
	add.s64 	%rd9, %rd2, %rd8;
	ld.global.v4.u32 	{%r114, %r115, %r116, %r117}, [%rd9];
	st.shared.v4.u32 	[%r152], {%r114, %r115, %r116, %r117};
	add.s32 	%r153, %r153, %r12;
	add.s32 	%r152, %r152, %r27;
	add.s32 	%r151, %r151, %r12;
	setp.lt.u32 	%p9, %r153, 16;
	@%p9 bra 	$L__BB256_7;
$L__BB256_8:
	setp.lt.s32 	%p10, %r6, 1;
	bar.sync 	0;
	mov.b32 	%r170, 0;
	@%p10 bra 	$L__BB256_35;
	setp.lt.s32 	%p11, %r80, 1;
	@%p11 bra 	$L__BB256_11;
	ld.shared.u32 	%r149, [%r16];
$L__BB256_11:
	setp.lt.s32 	%p12, %r80, 2;
	@%p12 bra 	$L__BB256_13;
	ld.shared.u32 	%r148, [%r18];
$L__BB256_13:
	setp.lt.s32 	%p13, %r80, 3;
	@%p13 bra 	$L__BB256_15;
	ld.shared.u32 	%r147, [%r20];
$L__BB256_15:
	setp.lt.s32 	%p14, %r80, 4;
	@%p14 bra 	$L__BB256_17;
	ld.shared.u32 	%r146, [%r22];
$L__BB256_17:
	setp.ge.s32 	%p15, %r7, %r14;
	@%p15 bra 	$L__BB256_35;
	mov.b32 	%r170, 0;
	mov.u32 	%r158, %r7;
$L__BB256_19:
	setp.gt.u32 	%p16, %r80, 64;
	mov.u32 	%r121, _ZZ9cuda_gemmIiLi128ELi2ELi1ELi16ELi4ELi4ELi64ELi0ELi0EEviiiPT_S1_S1_iiiE11kron_fac_sh;
	mad.lo.s32 	%r53, %r158, 20, %r121;
	shl.b32 	%r122, %r1, 2;
	and.b32  	%r123, %r122, 12;
	add.s32 	%r124, %r53, %r123;
	ld.shared.u32 	%r54, [%r124];
	@%p16 bra 	$L__BB256_26;
	shfl.sync.idx.b32	%r138|%p22, %r54, %r23, 7199, -1;
	mul.lo.s32 	%r165, %r138, %r149;
	@%p12 bra 	$L__BB256_22;
	shfl.sync.idx.b32	%r139|%p23, %r54, %r24, 7199, -1;
	mad.lo.s32 	%r165, %r139, %r148, %r165;
$L__BB256_22:
	@%p13 bra 	$L__BB256_24;
	shfl.sync.idx.b32	%r140|%p25, %r54, %r25, 7199, -1;
	mad.lo.s32 	%r165, %r140, %r147, %r165;
$L__BB256_24:
	@%p14 bra 	$L__BB256_34;
	shfl.sync.idx.b32	%r141|%p27, %r54, %r26, 7199, -1;
	mad.lo.s32 	%r165, %r141, %r146, %r165;
	bra.uni 	$L__BB256_34;
$L__BB256_26:
	mov.b32 	%r165, 0;
	@%p11 bra 	$L__BB256_28;
	shl.b32 	%r126, %r13, 2;
	add.s32 	%r127, %r53, %r126;
	ld.shared.u32 	%r128, [%r127];
	mul.lo.s32 	%r165, %r128, %r149;
$L__BB256_28:
	@%p12 bra 	$L__BB256_30;
	shl.b32 	%r129, %r17, 2;
	add.s32 	%r130, %r53, %r129;
	ld.shared.u32 	%r131, [%r130];
	mad.lo.s32 	%r165, %r131, %r148, %r165;
$L__BB256_30:
	@%p13 bra 	$L__BB256_32;
	shl.b32 	%r132, %r19, 2;
	add.s32 	%r133, %r53, %r132;
	ld.shared.u32 	%r134, [%r133];
	mad.lo.s32 	%r165, %r134, %r147, %r165;
$L__BB256_32:
	@%p14 bra 	$L__BB256_34;
	shl.b32 	%r135, %r21, 2;
	add.s32 	%r136, %r53, %r135;
	ld.shared.u32 	%r137, [%r136];
	mad.lo.s32 	%r165, %r137, %r146, %r165;
$L__BB256_34:
	add.s32 	%r170, %r165, %r170;
	add.s32 	%r158, %r158, %r29;
	setp.lt.s32 	%p28, %r158, %r14;
	@%p28 bra 	$L__BB256_19;
$L__BB256_35:
	ld.param.u64 	%rd13, [_Z9cuda_gemmIiLi128ELi2ELi1ELi16ELi4ELi4ELi64ELi0ELi0EEviiiPT_S1_S1_iii_param_5];
	ld.param.u32 	%r143, [_Z9cuda_gemmIiLi128ELi2ELi1ELi16ELi4ELi4ELi64ELi0ELi0EEviiiPT_S1_S1_iii_param_1];
	bar.sync 	0;
	mad.lo.s32 	%r142, %r150, %r143, %r15;
	cvta.to.global.u64 	%rd10, %rd13;
	mul.wide.s32 	%rd11, %r142, 4;
	add.s64 	%rd12, %rd10, %rd11;
	st.global.u32 	[%rd12], %r170;
	add.s32 	%r150, %r150, %r9;
	setp.lt.u32 	%p29, %r150, %r10;
	@%p29 bra 	$L__BB256_5;
$L__BB256_36:
	ret;

}
	// .globl	_Z9cuda_gemmIiLi128ELi2ELi1ELi16ELi4ELi4ELi64ELi0ELi1EEviiiPT_S1_S1_iii
.visible .entry _Z9cuda_gemmIiLi128ELi2ELi1ELi16ELi4ELi4ELi64ELi0ELi1EEviiiPT_S1_S1_iii(
	.param .u32 _Z9cuda_gemmIiLi128ELi2ELi1ELi16ELi4ELi4ELi64ELi0ELi1EEviiiPT_S1_S1_iii_param_0,
	.param .u32 _Z9cuda_gemmIiLi128ELi2ELi1ELi16ELi4ELi4ELi64ELi0ELi1EEviiiPT_S1_S1_iii_param_1,
	.param .u32 _Z9cuda_gemmIiLi128ELi2ELi1ELi16ELi4ELi4ELi64ELi0ELi1EEviiiPT_S1_S1_iii_param_2,
	.param .u64 .ptr .align 1 _Z9cuda_gemmIiLi128ELi2ELi1ELi16ELi4ELi4ELi64ELi0ELi1EEviiiPT_S1_S1_iii_param_3,
	.param .u64 .ptr .align 1 _Z9cuda_gemmIiLi128ELi2ELi1ELi16ELi4ELi4ELi64ELi0ELi1EEviiiPT_S1_S1_iii_param_4,
	.param .u64 .ptr .align 1 _Z9cuda_gemmIiLi128ELi2ELi1ELi16ELi4ELi4ELi64ELi0ELi1EEviiiPT_S1_S1_iii_param_5,
	.param .u32 _Z9cuda_gemmIiLi128ELi2ELi1ELi16ELi4ELi4ELi64ELi0ELi1EEviiiPT_S1_S1_iii_param_6,
	.param .u32 _Z9cuda_gemmIiLi128ELi2ELi1ELi16ELi4ELi4ELi64ELi0ELi1EEviiiPT_S1_S1_iii_param_7,
	.param .u32 _Z9cuda_gemmIiLi128ELi2ELi1ELi16ELi4ELi4ELi64ELi0ELi1EEviiiPT_S1_S1_iii_param_8
)
.maxntid 128
{
	.reg .pred 	%p<11>;
	.reg .b32 	%r<57>;
	.reg .b64 	%rd<13>;
	// demoted variable
	.shared .align 128 .b8 _ZZ9cuda_gemmIiLi128ELi2ELi1ELi16ELi4ELi4ELi64ELi0ELi1EEviiiPT_S1_S1_iiiE11kron_fac_sh[80];
	// demoted variable
	.shared .align 128 .b8 _ZZ9cuda_gemmIiLi128ELi2ELi1ELi16ELi4ELi4ELi64ELi0ELi1EEviiiPT_S1_S1_iiiE3Ash[64];
	ld.param.u32 	%r17, [_Z9cuda_gemmIiLi128ELi2ELi1ELi16ELi4ELi4ELi64ELi0ELi1EEviiiPT_S1_S1_iii_param_2];
	ld.param.u64 	%rd6, [_Z9cuda_gemmIiLi128ELi2ELi1ELi16ELi4ELi4ELi64ELi0ELi1EEviiiPT_S1_S1_iii_param_3];
	ld.param.u64 	%rd7, [_Z9cuda_gemmIiLi128ELi2ELi1ELi16ELi4ELi4ELi64ELi0ELi1EEviiiPT_S1_S1_iii_param_4];
	mov.u32 	%r1, %tid.x;
	setp.gt.u32 	%p1, %r1, 15;
	@%p1 bra 	$L__BB257_3;
	mov.u32 	%r2, %ntid.x;
	mul.wide.u32 	%rd8, %r1, 4;
	cvta.to.global.u64 	%rd9, %rd7;
	add.s64 	%rd12, %rd9, %rd8;
	mul.wide.u32 	%rd2, %r2, 4;
	mov.u32 	%r20, _ZZ9cuda_gemmIiLi128ELi2ELi1ELi16ELi4ELi4ELi64ELi0ELi1EEviiiPT_S1_S1_iiiE11kron_fac_sh;
	mov.u32 	%r53, %r1;
$L__BB257_2:
	ld.global.u32 	%r18, [%rd12];
	and.b32  	%r19, %r53, 3;
	mad.lo.s32 	%r21, %r19, 20, %r20;
	and.b32  	%r22, %r53, -4;
	add.s32 	%r23, %r21, %r22;
	st.shared.u32 	[%r23], %r18;
	add.s32 	%r53, %r53, %r2;
	add.s64 	%rd12, %rd12, %rd2;
	setp.lt.u32 	%p2, %r53, 16;
	@%p2 bra 	$L__BB257_2;
$L__BB257_3:
	mov.u32 	%r5, %ctaid.y;
	mov.u32 	%r24, %nctaid.y;
	shl.b32 	%r25, %r24, 1;
	setp.ge.u32 	%p3, %r5, %r25;
	@%p3 bra 	$L__BB257_10;
	setp.gt.u32 	%p4, %r1, 3;
	@%p4 bra 	$L__BB257_7;
	shl.b32 	%r56, %r1, 2;
	mov.u32 	%r26, %ctaid.x;
	shl.b32 	%r27, %r26, 4;
	mov.u32 	%r28, %ntid.x;
	shl.b32 	%r7, %r28, 2;
	shl.b32 	%r29, %r1, 4;
	mov.u32 	%r30, _ZZ9cuda_gemmIiLi128ELi2ELi1ELi16ELi4ELi4ELi64ELi0ELi1EEviiiPT_S1_S1_iiiE3Ash;
	add.s32 	%r55, %r30, %r29;
	shl.b32 	%r9, %r28, 4;
	mad.lo.s32 	%r31, %r17, %r5, %r27;
	add.s32 	%r54, %r31, %r56;
	cvta.to.global.u64 	%rd5, %rd6;
$L__BB257_6:
	mul.wide.s32 	%rd10, %r54, 4;
	add.s64 	%rd11, %rd5, %rd10;
	ld.global.v4.u32 	{%r32, %r33, %r34, %r35}, [%rd11];
	st.shared.v4.u32 	[%r55], {%r32, %r33, %r34, %r35};
	add.s32 	%r56, %r56, %r7;
	add.s32 	%r55, %r55, %r9;
	add.s32 	%r54, %r54, %r7;
	setp.lt.u32 	%p5, %r56, 16;
	@%p5 bra 	$L__BB257_6;
$L__BB257_7:
	setp.gt.u32 	%p6, %r1, 15;
	bar.sync 	0;
	@%p6 bra 	$L__BB257_9;
	and.b32  	%r36, %r1, 3;
	shr.u32 	%r37, %r1, 2;
	mov.u32 	%r38, _ZZ9cuda_gemmIiLi128ELi2ELi1ELi16ELi4ELi4ELi64ELi0ELi1EEviiiPT_S1_S1_iiiE11kron_fac_sh;
	mad.lo.s32 	%r39, %r37, 20, %r38;
	shl.b32 	%r40, %r1, 2;
	and.b32  	%r41, %r40, 12;
	add.s32 	%r42, %r39, %r41;
	ld.shared.u32 	%r43, [%r42];
	shfl.sync.idx.b32	%r44|%p7, %r43, %r36, 7199, -1;
	add.s32 	%r45, %r1, 1;
	and.b32  	%r46, %r45, 3;
	shfl.sync.idx.b32	%r47|%p8, %r43, %r46, 7199, -1;
	xor.b32  	%r48, %r36, 2;
	shfl.sync.idx.b32	%r49|%p9, %r43, %r48, 7199, -1;
	add.s32 	%r50, %r1, -1;
	and.b32  	%r51, %r50, 3;
	shfl.sync.idx.b32	%r52|%p10, %r43, %r51, 7199, -1;
$L__BB257_9:
	bar.sync 	0;
$L__BB257_10:
	ret;

}
	// .globl	_Z9cuda_gemmIiLi128ELi2ELi1ELi16ELi4ELi4ELi64ELi1ELi0EEviiiPT_S1_S1_iii
.visible .entry _Z9cuda_gemmIiLi128ELi2ELi1ELi16ELi4ELi4ELi64ELi1ELi0EEviiiPT_S1_S1_iii(
	.param .u32 _Z9cuda_gemmIiLi128ELi2ELi1ELi16ELi4ELi4ELi64ELi1ELi0EEviiiPT_S1_S1_iii_param_0,
	.param .u32 _Z9cuda_gemmIiLi128ELi2ELi1ELi16ELi4ELi4ELi64ELi1ELi0EEviiiPT_S1_S1_iii_param_1,
	.param .u32 _Z9cuda_gemmIiLi128ELi2ELi1ELi16ELi4ELi4ELi64ELi1ELi0EEviiiPT_S1_S1_iii_param_2,
	.param .u64 .ptr .align 1 _Z9cuda_gemmIiLi128ELi2ELi1ELi16ELi4ELi4ELi64ELi1ELi0EEviiiPT_S1_S1_iii_param_3,
	.param .u64 .ptr .align 1 _Z9cuda_gemmIiLi128ELi2ELi1ELi16ELi4ELi4ELi64ELi1ELi0EEviiiPT_S1_S1_iii_param_4,
	.param .u64 .ptr .align 1 _Z9cuda_gemmIiLi128ELi2ELi1ELi16ELi4ELi4ELi64ELi1ELi0EEviiiPT_S1_S1_iii_param_5,
	.param .u32 _Z9cuda_gemmIiLi128ELi2ELi1ELi16ELi4ELi4ELi64ELi1ELi0EEviiiPT_S1_S1_iii_param_6,
	.param .u32 _Z9cuda_gemmIiLi128ELi2ELi1ELi16ELi4ELi4ELi64ELi1ELi0EEviiiPT_S1_S1_iii_param_7,
	.param .u32 _Z9cuda_gemmIiLi128ELi2ELi1ELi16ELi4ELi4ELi64ELi1ELi0EEviiiPT_S1_S1_iii_param_8
)
.maxntid 128
{
	.reg .pred 	%p<30>;
	.reg .b16 	%rs<3>;
	.reg .b32 	%r<167>;
	.reg .b64 	%rd<15>;
	// demoted variable
	.shared .align 128 .b8 _ZZ9cuda_gemmIiLi128ELi2ELi1ELi16ELi4ELi4ELi64ELi1ELi0EEviiiPT_S1_S1_iiiE11kron_fac_sh[80];
	// demoted variable
	.shared .align 128 .b8 _ZZ9cuda_gemmIiLi128ELi2ELi1ELi16ELi4ELi4ELi64ELi1ELi0EEviiiPT_S1_S1_iiiE3Ash[64];
	ld.param.u64 	%rd3, [_Z9cuda_gemmIiLi128ELi2ELi1ELi16ELi4ELi4ELi64ELi1ELi0EEviiiPT_S1_S1_iii_param_4];
	ld.param.u32 	%r73, [_Z9cuda_gemmIiLi128ELi2ELi1ELi16ELi4ELi4ELi64ELi1ELi0EEviiiPT_S1_S1_iii_param_6];
	ld.param.u32 	%r74, [_Z9cuda_gemmIiLi128ELi2ELi1ELi16ELi4ELi4ELi64ELi1ELi0EEviiiPT_S1_S1_iii_param_7];
	mov.u32 	%r1, %tid.x;
	mul.lo.s32 	%r2, %r74, %r73;
	setp.ge.u32 	%p1, %r1, %r2;
	@%p1 bra 	$L__BB258_3;
	mov.u32 	%r3, %ntid.x;
	cvta.to.global.u64 	%rd1, %rd3;
	mov.u32 	%r77, _ZZ9cuda_gemmIiLi128ELi2ELi1ELi16ELi4ELi4ELi64ELi1ELi0EEviiiPT_S1_S1_iiiE11kron_fac_sh;
	mov.u32 	%r141, %r1;
$L__BB258_2:
	mul.wide.u32 	%rd5, %r141, 4;
	add.s64 	%rd6, %rd1, %rd5;
	ld.global.u32 	%r75, [%rd6];
	rem.u32 	%r76, %r141, %r73;
	mad.lo.s32 	%r78, %r76, 20, %r77;
	div.u32 	%r79, %r141, %r74;
	shl.b32 	%r80, %r79, 2;
	add.s32 	%r81, %r78, %r80;
	st.shared.u32 	[%r81], %r75;
	add.s32 	%r141, %r141, %r3;
	setp.lt.u32 	%p2, %r141, %r2;
	@%p2 bra 	$L__BB258_2;
$L__BB258_3:
	div.s32 	%r6, 16, %r74;
	div.u32 	%r7, %r1, %r6;
	mov.u32 	%r146, %ctaid.y;
	mov.u32 	%r9, %nctaid.y;
	shl.b32 	%r82, %r9, 1;
	setp.ge.u32 	%p3, %r146, %r82;
	@%p3 bra 	$L__BB258_36;
	rem.u32 	%r84, %r1, %r6;
	mov.u32 	%r85, %ntid.x;
	and.b32  	%r10, %r84, 3;
	mul.lo.s32 	%r86, %r84, %r74;
	min.s32 	%r11, %r73, 4;
	add.s32 	%r87, %r10, %r86;
	shl.b32 	%r88, %r87, 2;
	mov.u32 	%r89, _ZZ9cuda_gemmIiLi128ELi2ELi1ELi16ELi4ELi4ELi64ELi1ELi0EEviiiPT_S1_S1_iiiE3Ash;
	add.s32 	%r12, %r89, %r88;
	add.s32 	%r90, %r84, 1;
	and.b32  	%r13, %r90, 3;
	add.s32 	%r91, %r13, %r86;
	shl.b32 	%r92, %r91, 2;
	add.s32 	%r14, %r89, %r92;
	xor.b32  	%r15, %r10, 2;
	add.s32 	%r93, %r15, %r86;
	shl.b32 	%r94, %r93, 2;
	add.s32 	%r16, %r89, %r94;
	add.s32 	%r95, %r84, -1;
	and.b32  	%r17, %r95, 3;
	add.s32 	%r96, %r17, %r86;
	shl.b32 	%r97, %r96, 2;
	add.s32 	%r18, %r89, %r97;
	setp.lt.s32 	%p4, %r10, %r74;
	selp.b32 	%r98, 0, %r74, %p4;
	sub.s32 	%r19, %r10, %r98;
	add.s32 	%r99, %r10, 1;
	setp.lt.s32 	%p5, %r99, %r74;
	selp.b32 	%r100, 0, %r74, %p5;
	sub.s32 	%r20, %r99, %r100;
	add.s32 	%r101, %r10, 2;
	setp.lt.s32 	%p6, %r101, %r74;
	selp.b32 	%r102, 0, %r74, %p6;
	sub.s32 	%r21, %r101, %r102;
	add.s32 	%r103, %r10, 3;
	setp.lt.s32 	%p7, %r103, %r74;
	selp.b32 	%r104, 0, %r74, %p7;
	sub.s32 	%r22, %r103, %r104;
	shl.b32 	%r23, %r85, 4;
	cvt.u16.u32 	%rs1, %r6;
	div.s16 	%rs2, 128, %rs1;
	cvt.s32.s16 	%r24, %rs2;
$L__BB258_5:
	setp.gt.u32 	%p8, %r1, 3;
	@%p8 bra 	$L__BB258_8;
	shl.b32 	%r105, %r1, 4;
	mov.u32 	%r106, _ZZ9cuda_gemmIiLi128ELi2ELi1ELi16ELi4ELi4ELi64ELi1ELi0EEviiiPT_S1_S1_iiiE3Ash;
	add.s32 	%r148, %r106, %r105;
	shl.b32 	%r107, %r146, 4;
	shl.b32 	%r149, %r1, 2;
	add.s32 	%r147, %r149, %r107;
$L__BB258_7:
	ld.param.u64 	%rd13, [_Z9cuda_gemmIiLi128ELi2ELi1ELi16ELi4ELi4ELi64ELi1ELi0EEviiiPT_S1_S1_iii_param_3];
	mul.wide.s32 	%rd7, %r147, 4;
	cvta.to.global.u64 	%rd8, %rd13;
	add.s64 	%rd9, %rd8, %rd7;
	ld.global.v4.u32 	{%r108, %r109, %r110, %r111}, [%rd9];
	st.shared.v4.u32 	[%r148], {%r108, %r109, %r110, %r111};
	mov.u32 	%r112, %ntid.x;
	shl.b32 	%r113, %r112, 2;
	add.s32 	%r149, %r149, %r113;
	add.s32 	%r148, %r148, %r23;
	add.s32 	%r147, %r147, %r113;
	setp.lt.u32 	%p9, %r149, 16;
	@%p9 bra 	$L__BB258_7;
$L__BB258_8:
	setp.lt.s32 	%p10, %r6, 1;
	bar.sync 	0;
	mov.b32 	%r166, 0;
	@%p10 bra 	$L__BB258_35;
	setp.lt.s32 	%p11, %r74, 1;
	@%p11 bra 	$L__BB258_11;
	ld.shared.u32 	%r145, [%r12];
$L__BB258_11:
	setp.lt.s32 	%p12, %r74, 2;
	@%p12 bra 	$L__BB258_13;
	ld.shared.u32 	%r144, [%r14];
$L__BB258_13:
	setp.lt.s32 	%p13, %r74, 3;
	@%p13 bra 	$L__BB258_15;
	ld.shared.u32 	%r143, [%r16];
$L__BB258_15:
	setp.lt.s32 	%p14, %r74, 4;
	@%p14 bra 	$L__BB258_17;
	ld.shared.u32 	%r142, [%r18];
$L__BB258_17:
	setp.ge.s32 	%p15, %r7, %r11;
	@%p15 bra 	$L__BB258_35;
	mov.b32 	%r166, 0;
	mov.u32 	%r154, %r7;
$L__BB258_19:
	setp.gt.u32 	%p16, %r74, 64;
	mov.u32 	%r117, _ZZ9cuda_gemmIiLi128ELi2ELi1ELi16ELi4ELi4ELi64ELi1ELi0EEviiiPT_S1_S1_iiiE11kron_fac_sh;
	mad.lo.s32 	%r49, %r154, 20, %r117;
	shl.b32 	%r118, %r1, 2;
	and.b32  	%r119, %r118, 12;
	add.s32 	%r120, %r49, %r119;
	ld.shared.u32 	%r50, [%r120];
	@%p16 bra 	$L__BB258_26;
	shfl.sync.idx.b32	%r134|%p22, %r50, %r19, 7199, -1;
	mul.lo.s32 	%r161, %r134, %r145;
	@%p12 bra 	$L__BB258_22;
	shfl.sync.idx.b32	%r135|%p23, %r50, %r20, 7199, -1;
	mad.lo.s32 	%r161, %r135, %r144, %r161;
$L__BB258_22:
	@%p13 bra 	$L__BB258_24;
	shfl.sync.idx.b32	%r136|%p25, %r50, %r21, 7199, -1;
	mad.lo.s32 	%r161, %r136, %r143, %r161;
$L__BB258_24:
	@%p14 bra 	$L__BB258_34;
	shfl.sync.idx.b32	%r137|%p27, %r50, %r22, 7199, -1;
	mad.lo.s32 	%r161, %r137, %r142, %r161;
	bra.uni 	$L__BB258_34;
$L__BB258_26:
	mov.b32 	%r161, 0;
	@%p11 bra 	$L__BB258_28;
	shl.b32 	%r122, %r10, 2;
	add.s32 	%r123, %r49, %r122;
	ld.shared.u32 	%r124, [%r123];
	mul.lo.s32 	%r161, %r124, %r145;
$L__BB258_28:
	@%p12 bra 	$L__BB258_30;
	shl.b32 	%r125, %r13, 2;
	add.s32 	%r126, %r49, %r125;
	ld.shared.u32 	%r127, [%r126];
	mad.lo.s32 	%r161, %r127, %r144, %r161;
$L__BB258_30:
	@%p13 bra 	$L__BB258_32;
	shl.b32 	%r128, %r15, 2;
	add.s32 	%r129, %r49, %r128;
	ld.shared.u32 	%r130, [%r129];
	mad.lo.s32 	%r161, %r130, %r143, %r161;
$L__BB258_32:
	@%p14 bra 	$L__BB258_34;
	shl.b32 	%r131, %r17, 2;
	add.s32 	%r132, %r49, %r131;
	ld.shared.u32 	%r133, [%r132];
	mad.lo.s32 	%r161, %r133, %r142, %r161;
$L__BB258_34:
	add.s32 	%r166, %r161, %r166;
	add.s32 	%r154, %r154, %r24;
	setp.lt.s32 	%p28, %r154, %r11;
	@%p28 bra 	$L__BB258_19;
$L__BB258_35:
	ld.param.u64 	%rd14, [_Z9cuda_gemmIiLi128ELi2ELi1ELi16ELi4ELi4ELi64ELi1ELi0EEviiiPT_S1_S1_iii_param_5];
	bar.sync 	0;
	shl.b32 	%r138, %r146, 4;
	add.s32 	%r139, %r138, %r1;
	cvta.to.global.u64 	%rd10, %rd14;
	mul.wide.s32 	%rd11, %r139, 4;
	add.s64 	%rd12, %rd10, %rd11;
	st.global.u32 	[%rd12], %r166;
	add.s32 	%r146, %r146, %r9;
	shl.b32 	%r140, %r9, 1;
	setp.lt.u32 	%p29, %r146, %r140;
	@%p29 bra 	$L__BB258_5;
$L__BB258_36:
	ret;

}
	// .globl	_Z9cuda_gemmIiLi128ELi2ELi1ELi16ELi4ELi4ELi64ELi1ELi1EEviiiPT_S1_S1_iii
.visible .entry _Z9cuda_gemmIiLi128ELi2ELi1ELi16ELi4ELi4ELi64ELi1ELi1EEviiiPT_S1_S1_iii(
	.param .u32 _Z9cuda_gemmIiLi128ELi2ELi1ELi16ELi4ELi4ELi64ELi1ELi1EEviiiPT_S1_S1_iii_param_0,
	.param .u32 _Z9cuda_gemmIiLi128ELi2ELi1ELi16ELi4ELi4ELi64ELi1ELi1EEviiiPT_S1_S1_iii_param_1,
	.param .u32 _Z9cuda_gemmIiLi128ELi2ELi1ELi16ELi4ELi4ELi64ELi1ELi1EEviiiPT_S1_S1_iii_param_2,
	.param .u64 .ptr .align 1 _Z9cuda_gemmIiLi128ELi2ELi1ELi16ELi4ELi4ELi64ELi1ELi1EEviiiPT_S1_S1_iii_param_3,
	.param .u64 .ptr .align 1 _Z9cuda_gemmIiLi128ELi2ELi1ELi16ELi4ELi4ELi64ELi1ELi1EEviiiPT_S1_S1_iii_param_4,
	.param .u64 .ptr .align 1 _Z9cuda_gemmIiLi128ELi2ELi1ELi16ELi4ELi4ELi64ELi1ELi1EEviiiPT_S1_S1_iii_param_5,
	.param .u32 _Z9cuda_gemmIiLi128ELi2ELi1ELi16ELi4ELi4ELi64ELi1ELi1EEviiiPT_S1_S1_iii_param_6,
	.param .u32 _Z9cuda_gemmIiLi128ELi2ELi1ELi16ELi4ELi4ELi64ELi1ELi1EEviiiPT_S1_S1_iii_param_7,
	.param .u32 _Z9cuda_gemmIiLi128ELi2ELi1ELi16ELi4ELi4ELi64ELi1ELi1EEviiiPT_S1_S1_iii_param_8
)
.maxntid 128
{
	.reg .pred 	%p<11>;
	.reg .b32 	%r<51>;
	.reg .b64 	%rd<17>;
	// demoted variable
	.shared .align 128 .b8 _ZZ9cuda_gemmIiLi128ELi2ELi1ELi16ELi4ELi4ELi64ELi1ELi1EEviiiPT_S1_S1_iiiE11kron_fac_sh[80];
	// demoted variable
	.shared .align 128 .b8 _ZZ9cuda_gemmIiLi128ELi2ELi1ELi16ELi4ELi4ELi64ELi1ELi1EEviiiPT_S1_S1_iiiE3Ash[64];
	ld.param.u64 	%rd9, [_Z9cuda_gemmIiLi128ELi2ELi1ELi16ELi4ELi4ELi64ELi1ELi1EEviiiPT_S1_S1_iii_param_3];
	ld.param.u64 	%rd10, [_Z9cuda_gemmIiLi128ELi2ELi1ELi16ELi4ELi4ELi64ELi1ELi1EEviiiPT_S1_S1_iii_param_4];
	mov.u32 	%r1, %tid.x;
	setp.gt.u32 	%p1, %r1, 15;
	@%p1 bra 	$L__BB259_3;
	mov.u32 	%r2, %ntid.x;
	mul.wide.u32 	%rd11, %r1, 4;
	cvta.to.global.u64 	%rd12, %rd10;
	add.s64 	%rd15, %rd12, %rd11;
	mul.wide.u32 	%rd2, %r2, 4;
	mov.u32 	%r16, _ZZ9cuda_gemmIiLi128ELi2ELi1ELi16ELi4ELi4ELi64ELi1ELi1EEviiiPT_S1_S1_iiiE11kron_fac_sh;
	mov.u32 	%r48, %r1;
$L__BB259_2:
	ld.global.u32 	%r14, [%rd15];
	and.b32  	%r15, %r48, 3;
	mad.lo.s32 	%r17, %r15, 20, %r16;
	and.b32  	%r18, %r48, -4;
	add.s32 	%r19, %r17, %r18;
	st.shared.u32 	[%r19], %r14;
	add.s32 	%r48, %r48, %r2;
	add.s64 	%rd15, %rd15, %rd2;
	setp.lt.u32 	%p2, %r48, 16;
	@%p2 bra 	$L__BB259_2;
$L__BB259_3:
	mov.u32 	%r5, %ctaid.y;
	mov.u32 	%r20, %nctaid.y;
	shl.b32 	%r21, %r20, 1;
	setp.ge.u32 	%p3, %r5, %r21;
	@%p3 bra 	$L__BB259_10;
	setp.gt.u32 	%p4, %r1, 3;
	@%p4 bra 	$L__BB259_7;
	shl.b32 	%r50, %r1, 2;
	shl.b32 	%r22, %r5, 4;
	mov.u32 	%r23, %ntid.x;
	shl.b32 	%r7, %r23, 2;
	shl.b32 	%r24, %r1, 4;
	mov.u32 	%r25, _ZZ9cuda_gemmIiLi128ELi2ELi1ELi16ELi4ELi4ELi64ELi1ELi1EEviiiPT_S1_S1_iiiE3Ash;
	add.s32 	%r49, %r25, %r24;
	shl.b32 	%r9, %r23, 4;
	add.s32 	%r26, %r22, %r50;
	mul.wide.u32 	%rd13, %r26, 4;
	cvta.to.global.u64 	%rd14, %rd9;
	add.s64 	%rd16, %rd14, %rd13;
	mul.wide.u32 	%rd6, %r23, 16;
$L__BB259_6:
	ld.global.v4.u32 	{%r27, %r28, %r29, %r30}, [%rd16];
	st.shared.v4.u32 	[%r49], {%r27, %r28, %r29, %r30};
	add.s32 	%r50, %r50, %r7;
	add.s32 	%r49, %r49, %r9;
	add.s64 	%rd16, %rd16, %rd6;
	setp.lt.u32 	%p5, %r50, 16;
	@%p5 bra 	$L__BB259_6;
$L__BB259_7:
	setp.gt.u32 	%p6, %r1, 15;
	bar.sync 	0;
	@%p6 bra 	$L__BB259_9;
	and.b32  	%r31, %r1, 3;
	shr.u32 	%r32, %r1, 2;
	mov.u32 	%r33, _ZZ9cuda_gemmIiLi128ELi2ELi1ELi16ELi4ELi4ELi64ELi1ELi1EEviiiPT_S1_S1_iiiE11kron_fac_sh;
	mad.lo.s32 	%r34, %r32, 20, %r33;
	shl.b32 	%r35, %r1, 2;
	and.b32  	%r36, %r35, 12;
	add.s32 	%r37, %r34, %r36;
	ld.shared.u32 	%r38, [%r37];
	shfl.sync.idx.b32	%r39|%p7, %r38, %r31, 7199, -1;
	add.s32 	%r40, %r1, 1;
	and.b32  	%r41, %r40, 3;
	shfl.sync.idx.b32	%r42|%p8, %r38, %r41, 7199, -1;
	xor.b32  	%r43, %r31, 2;
	shfl.sync.idx.b32	%r44|%p9, %r38, %r43, 7199, -1;
	add.s32 	%r45, %r1, -1;
	and.b32  	%r46, %r45, 3;
	shfl.sync.idx.b32	%r47|%p10, %r38, %r46, 7199, -1;
$L__BB259_9:
	bar.sync 	0;
$L__BB259_10:
	ret;

}
	// .globl	_Z9cuda_gemmIiLi128ELi2ELi1ELi16ELi8ELi8ELi64ELi0ELi0EEviiiPT_S1_S1_iii
.visible .entry _Z9cuda_gemmIiLi128ELi2ELi1ELi16ELi8ELi8ELi64ELi0ELi0EEviiiPT_S1_S1_iii(
	.param .u32 _Z9cuda_gemmIiLi128ELi2ELi1ELi16ELi8ELi8ELi64ELi0ELi0EEviiiPT_S1_S1_iii_param_0,
	.param .u32 _Z9cuda_gemmIiLi128ELi2ELi1ELi16ELi8ELi8ELi64ELi0ELi0EEviiiPT_S1_S1_iii_param_1,
	.param .u32 _Z9cuda_gemmIiLi128ELi2ELi1ELi16ELi8ELi8ELi64ELi0ELi0EEviiiPT_S1_S1_iii_param_2,
	.param .u64 .ptr .align 1 _Z9cuda_gemmIiLi128ELi2ELi1ELi16ELi8ELi8ELi64ELi0ELi0EEviiiPT_S1_S1_iii_param_3,
	.param .u64 .ptr .align 1 _Z9cuda_gemmIiLi128ELi2ELi1ELi16ELi8ELi8ELi64ELi0ELi0EEviiiPT_S1_S1_iii_param_4,
	.param .u64 .ptr .align 1 _Z9cuda_gemmIiLi128ELi2ELi1ELi16ELi8ELi8ELi64ELi0ELi0EEviiiPT_S1_S1_iii_param_5,
	.param .u32 _Z9cuda_gemmIiLi128ELi2ELi1ELi16ELi8ELi8ELi64ELi0ELi0EEviiiPT_S1_S1_iii_param_6,
	.param .u32 _Z9cuda_gemmIiLi128ELi2ELi1ELi16ELi8ELi8ELi64ELi0ELi0EEviiiPT_S1_S1_iii_param_7,
	.param .u32 _Z9cuda_gemmIiLi128ELi2ELi1ELi16ELi8ELi8ELi64ELi0ELi0EEviiiPT_S1_S1_iii_param_8
)
.maxntid 128
{
	.reg .pred 	%p<51>;
	.reg .b16 	%rs<3>;
	.reg .b32 	%r<274>;
	.reg .b64 	%rd<14>;
	// demoted variable
	.shared .align 128 .b8 _ZZ9cuda_gemmIiLi128ELi2ELi1ELi16ELi8ELi8ELi64ELi0ELi0EEviiiPT_S1_S1_iiiE11kron_fac_sh[288];
	// demoted variable
	.shared .align 128 .b8 _ZZ9cuda_gemmIiLi128ELi2ELi1ELi16ELi8ELi8ELi64ELi0ELi0EEviiiPT_S1_S1_iiiE3Ash[64];
	ld.param.u64 	%rd3, [_Z9cuda_gemmIiLi128ELi2ELi1ELi16ELi8ELi8ELi64ELi0ELi0EEviiiPT_S1_S1_iii_param_3];
	ld.param.u64 	%rd4, [_Z9cuda_gemmIiLi128ELi2ELi1ELi16ELi8ELi8ELi64ELi0ELi0EEviiiPT_S1_S1_iii_param_4];
	ld.param.u32 	%r124, [_Z9cuda_gemmIiLi128ELi2ELi1ELi16ELi8ELi8ELi64ELi0ELi0EEviiiPT_S1_S1_iii_param_6];
	ld.param.u32 	%r125, [_Z9cuda_gemmIiLi128ELi2ELi1ELi16ELi8ELi8ELi64ELi0ELi0EEviiiPT_S1_S1_iii_param_7];
	mov.u32 	%r1, %tid.x;
	mul.lo.s32 	%r2, %r125, %r124;
	setp.ge.u32 	%p1, %r1, %r2;
	@%p1 bra 	$L__BB260_3;
	mov.u32 	%r3, %ntid.x;
	cvta.to.global.u64 	%rd1, %rd4;
	mov.u32 	%r128, _ZZ9cuda_gemmIiLi128ELi2ELi1ELi16ELi8ELi8ELi64ELi0ELi0EEviiiPT_S1_S1_iiiE11kron_fac_sh;
	mov.u32 	%r227, %r1;
$L__BB260_2:
	mul.wide.u32 	%rd6, %r227, 4;
	add.s64 	%rd7, %rd1, %rd6;
	ld.global.u32 	%r126, [%rd7];
	rem.u32 	%r127, %r227, %r124;
	mad.lo.s32 	%r129, %r127, 36, %r128;
	div.u32 	%r130, %r227, %r125;
	shl.b32 	%r131, %r130, 2;
	add.s32 	%r132, %r129, %r131;
	st.shared.u32 	[%r132], %r126;
	add.s32 	%r227, %r227, %r3;
	setp.lt.u32 	%p2, %r227, %r2;
	@%p2 bra 	$L__BB260_2;
$L__BB260_3:
	div.s32 	%r6, 16, %r125;
	div.u32 	%r7, %r1, %r6;
	mov.u32 	%r236, %ctaid.y;
	mov.u32 	%r9, %nctaid.y;
	shl.b32 	%r10, %r9, 1;
	setp.ge.u32 	%p3, %r236, %r10;
	@%p3 bra 	$L__BB260_62;
	rem.u32 	%r134, %r1, %r6;
	mov.u32 	%r135, %ctaid.x;
	shl.b32 	%r11, %r1, 2;
	shl.b32 	%r136, %r135, 4;
	mov.u32 	%r137, %ntid.x;
	shl.b32 	%r12, %r137, 2;
	and.b32  	%r13, %r134, 7;
	mul.lo.s32 	%r138, %r134, %r125;
	min.s32 	%r14, %r124, 8;
	mad.lo.s32 	%r15, %r6, %r135, %r1;
	add.s32 	%r139, %r13, %r138;
	shl.b32 	%r140, %r139, 2;
	mov.u32 	%r141, _ZZ9cuda_gemmIiLi128ELi2ELi1ELi16ELi8ELi8ELi64ELi0ELi0EEviiiPT_S1_S1_iiiE3Ash;
	add.s32 	%r16, %r141, %r140;
	add.s32 	%r142, %r134, 1;
	and.b32  	%r17, %r142, 7;
	add.s32 	%r143, %r17, %r138;
	shl.b32 	%r144, %r143, 2;
	add.s32 	%r18, %r141, %r144;
	add.s32 	%r145, %r134, 2;
	and.b32  	%r19, %r145, 7;
	add.s32 	%r146, %r19, %r138;
	shl.b32 	%r147, %r146, 2;
	add.s32 	%r20, %r141, %r147;
	add.s32 	%r148, %r134, 3;
	and.b32  	%r21, %r148, 7;
	add.s32 	%r149, %r21, %r138;
	shl.b32 	%r150, %r149, 2;
	add.s32 	%r22, %r141, %r150;
	xor.b32  	%r23, %r13, 4;
	add.s32 	%r151, %r23, %r138;
	shl.b32 	%r152, %r151, 2;
	add.s32 	%r24, %r141, %r152;
	add.s32 	%r153, %r134, 5;
	and.b32  	%r25, %r153, 7;
	add.s32 	%r154, %r25, %r138;
	shl.b32 	%r155, %r154, 2;
	add.s32 	%r26, %r141, %r155;
	add.s32 	%r156, %r134, 6;
	and.b32  	%r27, %r156, 7;
	add.s32 	%r157, %r27, %r138;
	shl.b32 	%r158, %r157, 2;
	add.s32 	%r28, %r141, %r158;
	add.s32 	%r159, %r134, -1;
	and.b32  	%r29, %r159, 7;
	add.s32 	%r160, %r29, %r138;
	shl.b32 	%r161, %r160, 2;
	add.s32 	%r30, %r141, %r161;
	setp.lt.s32 	%p4, %r13, %r125;
	selp.b32 	%r162, 0, %r125, %p4;
	sub.s32 	%r31, %r13, %r162;
	add.s32 	%r163, %r13, 1;
	setp.lt.s32 	%p5, %r163, %r125;
	selp.b32 	%r164, 0, %r125, %p5;
	sub.s32 	%r32, %r163, %r164;
	add.s32 	%r165, %r13, 2;
	setp.lt.s32 	%p6, %r165, %r125;
	selp.b32 	%r166, 0, %r125, %p6;
	sub.s32 	%r33, %r165, %r166;
	add.s32 	%r167, %r13, 3;
	setp.lt.s32 	%p7, %r167, %r125;
	selp.b32 	%r168, 0, %r125, %p7;
	sub.s32 	%r34, %r167, %r168;
	add.s32 	%r169, %r13, 4;
	setp.lt.s32 	%p8, %r169, %r125;
	selp.b32 	%r170, 0, %r125, %p8;
	sub.s32 	%r35, %r169, %r170;
	add.s32 	%r171, %r13, 5;
	setp.lt.s32 	%p9, %r171, %r125;
	selp.b32 	%r172, 0, %r125, %p9;
	sub.s32 	%r36, %r171, %r172;
	add.s32 	%r173, %r13, 6;
	setp.lt.s32 	%p10, %r173, %r125;
	selp.b32 	%r174, 0, %r125, %p10;
	sub.s32 	%r37, %r173, %r174;
	add.s32 	%r175, %r13, 7;
	setp.lt.s32 	%p11, %r175, %r125;
	selp.b32 	%r176, 0, %r125, %p11;
	sub.s32 	%r38, %r175, %r176;
	shl.b32 	%r39, %r137, 4;
	add.s32 	%r40, %r136, %r11;
	cvta.to.global.u64 	%rd2, %rd3;
	cvt.u16.u32 	%rs1, %r6;
	div.s16 	%rs2, 128, %rs1;
	cvt.s32.s16 	%r41, %rs2;
$L__BB260_5:
	setp.gt.u32 	%p12, %r1, 3;
	@%p12 bra 	$L__BB260_8;
	ld.param.u32 	%r226, [_Z9cuda_gemmIiLi128ELi2ELi1ELi16ELi8ELi8ELi64ELi0ELi0EEviiiPT_S1_S1_iii_param_2];
	shl.b32 	%r177, %r1, 4;
	mov.u32 	%r178, _ZZ9cuda_gemmIiLi128ELi2ELi1ELi16ELi8ELi8ELi64ELi0ELi0EEviiiPT_S1_S1_iiiE3Ash;
	add.s32 	%r238, %r178, %r177;
	mad.lo.s32 	%r237, %r236, %r226, %r40;
	mov.u32 	%r239, %r11;
$L__BB260_7:
	mul.wide.s32 	%rd8, %r237, 4;
	add.s64 	%rd9, %rd2, %rd8;
	ld.global.v4.u32 	{%r179, %r180, %r181, %r182}, [%rd9];
	st.shared.v4.u32 	[%r238], {%r179, %r180, %r181, %r182};
	add.s32 	%r239, %r239, %r12;
	add.s32 	%r238, %r238, %r39;
	add.s32 	%r237, %r237, %r12;
	setp.lt.u32 	%p13, %r239, 16;
	@%p13 bra 	$L__BB260_7;
$L__BB260_8:
	setp.lt.s32 	%p14, %r6, 1;
	bar.sync 	0;
	mov.b32 	%r273, 0;
	@%p14 bra 	$L__BB260_61;
	setp.lt.s32 	%p15, %r125, 1;
	@%p15 bra 	$L__BB260_11;
	ld.shared.u32 	%r235, [%r16];
$L__BB260_11:
	setp.lt.s32 	%p16, %r125, 2;
	@%p16 bra 	$L__BB260_13;
	ld.shared.u32 	%r234, [%r18];
$L__BB260_13:
	setp.lt.s32 	%p17, %r125, 3;
	@%p17 bra 	$L__BB260_15;
	ld.shared.u32 	%r233, [%r20];
$L__BB260_15:
	setp.lt.s32 	%p18, %r125, 4;
	@%p18 bra 	$L__BB260_17;
	ld.shared.u32 	%r232, [%r22];
$L__BB260_17:
	setp.lt.s32 	%p19, %r125, 5;
	@%p19 bra 	$L__BB260_19;
	ld.shared.u32 	%r231, [%r24];
$L__BB260_19:
	setp.lt.s32 	%p20, %r125, 6;
	@%p20 bra 	$L__BB260_21;
	ld.shared.u32 	%r230, [%r26];
$L__BB260_21:
	setp.lt.s32 	%p21, %r125, 7;
	@%p21 bra 	$L__BB260_23;
	ld.shared.u32 	%r229, [%r28];
$L__BB260_23:
	setp.lt.s32 	%p22, %r125, 8;
	@%p22 bra 	$L__BB260_25;
	ld.shared.u32 	%r228, [%r30];
$L__BB260_25:
	setp.ge.s32 	%p23, %r7, %r14;
	@%p23 bra 	$L__BB260_61;
	mov.b32 	%r273, 0;
	mov.u32 	%r248, %r7;
$L__BB260_27:
	setp.gt.u32 	%p24, %r125, 64;
	mov.u32 	%r186, _ZZ9cuda_gemmIiLi128ELi2ELi1ELi16ELi8ELi8ELi64ELi0ELi0EEviiiPT_S1_S1_iiiE11kron_fac_sh;
	mad.lo.s32 	%r77, %r248, 36, %r186;
	shl.b32 	%r187, %r1, 2;
	and.b32  	%r188, %r187, 28;
	add.s32 	%r189, %r77, %r188;
	ld.shared.u32 	%r78, [%r189];
	@%p24 bra 	$L__BB260_44;
	setp.eq.s32 	%p33, %r125, 0;
	mov.b32 	%r251, 0;
	@%p33 bra 	$L__BB260_30;
	shfl.sync.idx.b32	%r216|%p34, %r78, %r31, 6175, -1;
	mul.lo.s32 	%r251, %r216, %r235;
$L__BB260_30:
	setp.lt.s32 	%p35, %r125, 2;
	@%p35 bra 	$L__BB260_32;
	shfl.sync.idx.b32	%r217|%p36, %r78, %r32, 6175, -1;
	mad.lo.s32 	%r251, %r217, %r234, %r251;
$L__BB260_32:
	setp.lt.s32 	%p37, %r125, 3;
	@%p37 bra 	$L__BB260_34;
	shfl.sync.idx.b32	%r218|%p38, %r78, %r33, 6175, -1;
	mad.lo.s32 	%r251, %r218, %r233, %r251;
$L__BB260_34:
	setp.lt.s32 	%p39, %r125, 4;
	@%p39 bra 	$L__BB260_36;
	shfl.sync.idx.b32	%r219|%p40, %r78, %r34, 6175, -1;
	mad.lo.s32 	%r251, %r219, %r232, %r251;
$L__BB260_36:
	setp.lt.s32 	%p41, %r125, 5;
	@%p41 bra 	$L__BB260_38;
	shfl.sync.idx.b32	%r220|%p42, %r78, %r35, 6175, -1;
	mad.lo.s32 	%r251, %r220, %r231, %r251;
$L__BB260_38:
	setp.lt.s32 	%p43, %r125, 6;
	@%p43 bra 	$L__BB260_40;
	shfl.sync.idx.b32	%r221|%p44, %r78, %r36, 6175, -1;
	mad.lo.s32 	%r251, %r221, %r230, %r251;
$L__BB260_40:
	setp.lt.s32 	%p45, %r125, 7;
	@%p45 bra 	$L__BB260_42;
	shfl.sync.idx.b32	%r222|%p46, %r78, %r37, 6175, -1;
	mad.lo.s32 	%r251, %r222, %r229, %r251;
$L__BB260_42:
	setp.lt.s32 	%p47, %r125, 8;
	@%p47 bra 	$L__BB260_60;
	shfl.sync.idx.b32	%r223|%p48, %r78, %r38, 6175, -1;
	mad.lo.s32 	%r251, %r223, %r228, %r251;
	bra.uni 	$L__BB260_60;
$L__BB260_44:
	mov.b32 	%r251, 0;
	@%p15 bra 	$L__BB260_46;
	shl.b32 	%r191, %r13, 2;
	add.s32 	%r192, %r77, %r191;
	ld.shared.u32 	%r193, [%r192];
	mul.lo.s32 	%r251, %r193, %r235;
$L__BB260_46:
	@%p16 bra 	$L__BB260_48;
	shl.b32 	%r194, %r17, 2;
	add.s32 	%r195, %r77, %r194;
	ld.shared.u32 	%r196, [%r195];
	mad.lo.s32 	%r251, %r196, %r234, %r251;
$L__BB260_48:
	@%p17 bra 	$L__BB260_50;
	shl.b32 	%r197, %r19, 2;
	add.s32 	%r198, %r77, %r197;
	ld.shared.u32 	%r199, [%r198];
	mad.lo.s32 	%r251, %r199, %r233, %r251;
$L__BB260_50:
	@%p18 bra 	$L__BB260_52;
	shl.b32 	%r200, %r21, 2;
	add.s32 	%r201, %r77, %r200;
	ld.shared.u32 	%r202, [%r201];
	mad.lo.s32 	%r251, %r202, %r232, %r251;
$L__BB260_52:
	@%p19 bra 	$L__BB260_54;
	shl.b32 	%r203, %r23, 2;
	add.s32 	%r204, %r77, %r203;
	ld.shared.u32 	%r205, [%r204];
	mad.lo.s32 	%r251, %r205, %r231, %r251;
$L__BB260_54:
	@%p20 bra 	$L__BB260_56;
	shl.b32 	%r206, %r25, 2;
	add.s32 	%r207, %r77, %r206;
	ld.shared.u32 	%r208, [%r207];
	mad.lo.s32 	%r251, %r208, %r230, %r251;
$L__BB260_56:
	setp.lt.s32 	%p31, %r125, 7;
	@%p31 bra 	$L__BB260_58;
	shl.b32 	%r209, %r27, 2;
	add.s32 	%r210, %r77, %r209;
	ld.shared.u32 	%r211, [%r210];
	mad.lo.s32 	%r251, %r211, %r229, %r251;
$L__BB260_58:
	setp.lt.s32 	%p32, %r125, 8;
	@%p32 bra 	$L__BB260_60;
	shl.b32 	%r212, %r29, 2;
	add.s32 	%r213, %r77, %r212;
	ld.shared.u32 	%r214, [%r213];
	mad.lo.s32 	%r251, %r214, %r228, %r251;
$L__BB260_60:
	add.s32 	%r273, %r251, %r273;
	add.s32 	%r248, %r248, %r41;
	setp.lt.s32 	%p49, %r248, %r14;
	@%p49 bra 	$L__BB260_27;
$L__BB260_61:
	ld.param.u64 	%rd13, [_Z9cuda_gemmIiLi128ELi2ELi1ELi16ELi8ELi8ELi64ELi0ELi0EEviiiPT_S1_S1_iii_param_5];
	ld.param.u32 	%r225, [_Z9cuda_gemmIiLi128ELi2ELi1ELi16ELi8ELi8ELi64ELi0ELi0EEviiiPT_S1_S1_iii_param_1];
	bar.sync 	0;
	mad.lo.s32 	%r224, %r236, %r225, %r15;
	cvta.to.global.u64 	%rd10, %rd13;
	mul.wide.s32 	%rd11, %r224, 4;
	add.s64 	%rd12, %rd10, %rd11;
	st.global.u32 	[%rd12], %r273;
	add.s32 	%r236, %r236, %r9;
	setp.lt.u32 	%p50, %r236, %r10;
	@%p50 bra 	$L__BB260_5;
$L__BB260_62:
	ret;

}
	// .globl	_Z9cuda_gemmIiLi128ELi2ELi1ELi16ELi8ELi8ELi64ELi0ELi1EEviiiPT_S1_S1_iii
.visible .entry _Z9cuda_gemmIiLi128ELi2ELi1ELi16ELi8ELi8ELi64ELi0ELi1EEviiiPT_S1_S1_iii(
	.param .u32 _Z9cuda_gemmIiLi128ELi2ELi1ELi16ELi8ELi8ELi64ELi0ELi1EEviiiPT_S1_S1_iii_param_0,
	.param .u32 _Z9cuda_gemmIiLi128ELi2ELi1ELi16ELi8ELi8ELi64ELi0ELi1EEviiiPT_S1_S1_iii_param_1,
	.param .u32 _Z9cuda_gemmIiLi128ELi2ELi1ELi16ELi8ELi8ELi64ELi0ELi1EEviiiPT_S1_S1_iii_param_2,
	.param .u64 .ptr .align 1 _Z9cuda_gemmIiLi128ELi2ELi1ELi16ELi8ELi8ELi64ELi0ELi1EEviiiPT_S1_S1_iii_param_3,
	.param .u64 .ptr .align 1 _Z9cuda_gemmIiLi128ELi2ELi1ELi16ELi8ELi8ELi64ELi0ELi1EEviiiPT_S1_S1_iii_param_4,
	.param .u64 .ptr .align 1 _Z9cuda_gemmIiLi128ELi2ELi1ELi16ELi8ELi8ELi64ELi0ELi1EEviiiPT_S1_S1_iii_param_5,
	.param .u32 _Z9cuda_gemmIiLi128ELi2ELi1ELi16ELi8ELi8ELi64ELi0ELi1EEviiiPT_S1_S1_iii_param_6,
	.param .u32 _Z9cuda_gemmIiLi128ELi2ELi1ELi16ELi8ELi8ELi64ELi0ELi1EEviiiPT_S1_S1_iii_param_7,
	.param .u32 _Z9cuda_gemmIiLi128ELi2ELi1ELi16ELi8ELi8ELi64ELi0ELi1EEviiiPT_S1_S1_iii_param_8
)
.maxntid 128
{
	.reg .pred 	%p<19>;
	.reg .b32 	%r<126>;
	.reg .b64 	%rd<21>;
	// demoted variable
	.shared .align 128 .b8 _ZZ9cuda_gemmIiLi128ELi2ELi1ELi16ELi8ELi8ELi64ELi0ELi1EEviiiPT_S1_S1_iiiE11kron_fac_sh[288];
	// demoted variable
	.shared .align 128 .b8 _ZZ9cuda_gemmIiLi128ELi2ELi1ELi16ELi8ELi8ELi64ELi0ELi1EEviiiPT_S1_S1_iiiE3Ash[64];
	ld.param.u32 	%r34, [_Z9cuda_gemmIiLi128ELi2ELi1ELi16ELi8ELi8ELi64ELi0ELi1EEviiiPT_S1_S1_iii_param_2];
	ld.param.u64 	%rd7, [_Z9cuda_gemmIiLi128ELi2ELi1ELi16ELi8ELi8ELi64ELi0ELi1EEviiiPT_S1_S1_iii_param_3];
	ld.param.u64 	%rd8, [_Z9cuda_gemmIiLi128ELi2ELi1ELi16ELi8ELi8ELi64ELi0ELi1EEviiiPT_S1_S1_iii_param_4];
	cvta.to.global.u64 	%rd1, %rd8;
	mov.u32 	%r1, %tid.x;
	setp.gt.u32 	%p1, %r1, 63;
	@%p1 bra 	$L__BB261_7;
	mov.u32 	%r2, %ntid.x;
	add.s32 	%r35, %r1, %r2;
	max.u32 	%r36, %r35, 64;
	setp.lt.u32 	%p2, %r35, 64;
	selp.u32 	%r37, 1, 0, %p2;
	add.s32 	%r38, %r35, %r37;
	sub.s32 	%r39, %r36, %r38;
	div.u32 	%r40, %r39, %r2;
	add.s32 	%r3, %r40, %r37;
	and.b32  	%r41, %r3, 3;
	setp.eq.s32 	%p3, %r41, 3;
	mov.u32 	%r118, %r1;
	@%p3 bra 	$L__BB261_4;
	mul.wide.u32 	%rd9, %r1, 4;
	add.s64 	%rd20, %rd1, %rd9;
	mul.wide.u32 	%rd3, %r2, 4;
	add.s32 	%r42, %r3, 1;
	and.b32  	%r43, %r42, 3;
	neg.s32 	%r116, %r43;
	mov.u32 	%r118, %r1;
$L__BB261_3:
	.pragma "nounroll";
	ld.global.u32 	%r44, [%rd20];
	and.b32  	%r45, %r118, 7;
	mov.u32 	%r46, _ZZ9cuda_gemmIiLi128ELi2ELi1ELi16ELi8ELi8ELi64ELi0ELi1EEviiiPT_S1_S1_iiiE11kron_fac_sh;
	mad.lo.s32 	%r47, %r45, 36, %r46;
	shr.u32 	%r48, %r118, 1;
	and.b32  	%r49, %r48, 2147483644;
	add.s32 	%r50, %r47, %r49;
	st.shared.u32 	[%r50], %r44;
	add.s32 	%r118, %r118, %r2;
	add.s64 	%rd20, %rd20, %rd3;
	add.s32 	%r116, %r116, 1;
	setp.ne.s32 	%p4, %r116, 0;
	@%p4 bra 	$L__BB261_3;
$L__BB261_4:
	setp.lt.u32 	%p5, %r3, 3;
	@%p5 bra 	$L__BB261_7;
	shl.b32 	%r51, %r2, 1;
	add.s32 	%r121, %r118, %r51;
	shl.b32 	%r11, %r2, 2;
	mad.lo.s32 	%r120, %r2, 3, %r118;
	add.s32 	%r119, %r2, %r118;
$L__BB261_6:
	mul.wide.u32 	%rd10, %r118, 4;
	add.s64 	%rd11, %rd1, %rd10;
	ld.global.u32 	%r52, [%rd11];
	and.b32  	%r53, %r118, 7;
	mov.u32 	%r54, _ZZ9cuda_gemmIiLi128ELi2ELi1ELi16ELi8ELi8ELi64ELi0ELi1EEviiiPT_S1_S1_iiiE11kron_fac_sh;
	mad.lo.s32 	%r55, %r53, 36, %r54;
	shr.u32 	%r56, %r118, 1;
	and.b32  	%r57, %r56, 2147483644;
	add.s32 	%r58, %r55, %r57;
	st.shared.u32 	[%r58], %r52;
	add.s32 	%r59, %r118, %r2;
	mul.wide.u32 	%rd12, %r119, 4;
	add.s64 	%rd13, %rd1, %rd12;
	ld.global.u32 	%r60, [%rd13];
	and.b32  	%r61, %r119, 7;
	mad.lo.s32 	%r62, %r61, 36, %r54;
	shr.u32 	%r63, %r119, 1;
	and.b32  	%r64, %r63, 2147483644;
	add.s32 	%r65, %r62, %r64;
	st.shared.u32 	[%r65], %r60;
	add.s32 	%r66, %r59, %r2;
	mul.wide.u32 	%rd14, %r121, 4;
	add.s64 	%rd15, %rd1, %rd14;
	ld.global.u32 	%r67, [%rd15];
	and.b32  	%r68, %r121, 7;
	mad.lo.s32 	%r69, %r68, 36, %r54;
	shr.u32 	%r70, %r121, 1;
	and.b32  	%r71, %r70, 2147483644;
	add.s32 	%r72, %r69, %r71;
	st.shared.u32 	[%r72], %r67;
	add.s32 	%r73, %r66, %r2;
	mul.wide.u32 	%rd16, %r120, 4;
	add.s64 	%rd17, %rd1, %rd16;
	ld.global.u32 	%r74, [%rd17];
	and.b32  	%r75, %r120, 7;
	mad.lo.s32 	%r76, %r75, 36, %r54;
	shr.u32 	%r77, %r120, 1;
	and.b32  	%r78, %r77, 2147483644;
	add.s32 	%r79, %r76, %r78;
	st.shared.u32 	[%r79], %r74;
	add.s32 	%r118, %r73, %r2;
	add.s32 	%r121, %r121, %r11;
	add.s32 	%r120, %r120, %r11;
	add.s32 	%r119, %r119, %r11;
	setp.lt.u32 	%p6, %r118, 64;
	@%p6 bra 	$L__BB261_6;
$L__BB261_7:
	mov.u32 	%r22, %ctaid.y;
	mov.u32 	%r80, %nctaid.y;
	shl.b32 	%r81, %r80, 1;
	setp.ge.u32 	%p7, %r22, %r81;
	@%p7 bra 	$L__BB261_14;
	setp.gt.u32 	%p8, %r1, 3;
	@%p8 bra 	$L__BB261_11;
	shl.b32 	%r125, %r1, 2;
	mov.u32 	%r82, %ctaid.x;
	shl.b32 	%r83, %r82, 4;
	mov.u32 	%r84, %ntid.x;
	shl.b32 	%r24, %r84, 2;
	shl.b32 	%r85, %r1, 4;
	mov.u32 	%r86, _ZZ9cuda_gemmIiLi128ELi2ELi1ELi16ELi8ELi8ELi64ELi0ELi1EEviiiPT_S1_S1_iiiE3Ash;
	add.s32 	%r124, %r86, %r85;
	shl.b32 	%r26, %r84, 4;
	mad.lo.s32 	%r87, %r34, %r22, %r83;
	add.s32 	%r123, %r87, %r125;
	cvta.to.global.u64 	%rd6, %rd7;
$L__BB261_10:
	mul.wide.s32 	%rd18, %r123, 4;
	add.s64 	%rd19, %rd6, %rd18;
	ld.global.v4.u32 	{%r88, %r89, %r90, %r91}, [%rd19];
	st.shared.v4.u32 	[%r124], {%r88, %r89, %r90, %r91};
	add.s32 	%r125, %r125, %r24;
	add.s32 	%r124, %r124, %r26;
	add.s32 	%r123, %r123, %r24;
	setp.lt.u32 	%p9, %r125, 16;
	@%p9 bra 	$L__BB261_10;
$L__BB261_11:
	bar.sync 	0;
	setp.gt.u32 	%p10, %r1, 15;
	@%p10 bra 	$L__BB261_13;
	and.b32  	%r92, %r1, 1;
	shr.u32 	%r93, %r1, 1;
	mov.u32 	%r94, _ZZ9cuda_gemmIiLi128ELi2ELi1ELi16ELi8ELi8ELi64ELi0ELi1EEviiiPT_S1_S1_iiiE11kron_fac_sh;
	mad.lo.s32 	%r95, %r93, 36, %r94;
	shl.b32 	%r96, %r1, 2;
	and.b32  	%r97, %r96, 28;
	add.s32 	%r98, %r95, %r97;
	ld.shared.u32 	%r99, [%r98];
	shfl.sync.idx.b32	%r100|%p11, %r99, %r92, 6175, -1;
	add.s32 	%r101, %r92, 1;
	shfl.sync.idx.b32	%r102|%p12, %r99, %r101, 6175, -1;
	or.b32  	%r103, %r92, 2;
	shfl.sync.idx.b32	%r104|%p13, %r99, %r103, 6175, -1;
	add.s32 	%r105, %r92, 3;
	shfl.sync.idx.b32	%r106|%p14, %r99, %r105, 6175, -1;
	or.b32  	%r107, %r92, 4;
	shfl.sync.idx.b32	%r108|%p15, %r99, %r107, 6175, -1;
	add.s32 	%r109, %r92, 5;
	shfl.sync.idx.b32	%r110|%p16, %r99, %r109, 6175, -1;
	or.b32  	%r111, %r92, 6;
	shfl.sync.idx.b32	%r112|%p17, %r99, %r111, 6175, -1;
	add.s32 	%r113, %r92, -1;
	and.b32  	%r114, %r113, 7;
	shfl.sync.idx.b32	%r115|%p18, %r99, %r114, 6175, -1;
$L__BB261_13:
	bar.sync 	0;
$L__BB261_14:
	ret;

}
	// .globl	_Z9cuda_gemmIiLi128ELi2ELi1ELi16ELi8ELi8ELi64ELi1ELi0EEviiiPT_S1_S1_iii
.visible .entry _Z9cuda_gemmIiLi128ELi2ELi1ELi16ELi8ELi8ELi64ELi1ELi0EEviiiPT_S1_S1_iii(
	.param .u32 _Z9cuda_gemmIiLi128ELi2ELi1ELi16ELi8ELi8ELi64ELi1ELi0EEviiiPT_S1_S1_iii_param_0,
	.param .u32 _Z9cuda_gemmIiLi128ELi2ELi1ELi16ELi8ELi8ELi64ELi1ELi0EEviiiPT_S1_S1_iii_param_1,
	.param .u32 _Z9cuda_gemmIiLi128ELi2ELi1ELi16ELi8ELi8ELi64ELi1ELi0EEviiiPT_S1_S1_iii_param_2,
	.param .u64 .ptr .align 1 _Z9cuda_gemmIiLi128ELi2ELi1ELi16ELi8ELi8ELi64ELi1ELi0EEviiiPT_S1_S1_iii_param_3,
	.param .u64 .ptr .align 1 _Z9cuda_gemmIiLi128ELi2ELi1ELi16ELi8ELi8ELi64ELi1ELi0EEviiiPT_S1_S1_iii_param_4,
	.param .u64 .ptr .align 1 _Z9cuda_gemmIiLi128ELi2ELi1ELi16ELi8ELi8ELi64ELi1ELi0EEviiiPT_S1_S1_iii_param_5,
	.param .u32 _Z9cuda_gemmIiLi128ELi2ELi1ELi16ELi8ELi8ELi64ELi1ELi0EEviiiPT_S1_S1_iii_param_6,
	.param .u32 _Z9cuda_gemmIiLi128ELi2ELi1ELi16ELi8ELi8ELi64ELi1ELi0EEviiiPT_S1_S1_iii_param_7,
	.param .u32 _Z9cuda_gemmIiLi128ELi2ELi1ELi16ELi8ELi8ELi64ELi1ELi0EEviiiPT_S1_S1_iii_param_8
)
.maxntid 128
{
	.reg .pred 	%p<51>;
	.reg .b16 	%rs<3>;
	.reg .b32 	%r<270>;
	.reg .b64 	%rd<15>;
	// demoted variable
	.shared .align 128 .b8 _ZZ9cuda_gemmIiLi128ELi2ELi1ELi16ELi8ELi8ELi64ELi1ELi0EEviiiPT_S1_S1_iiiE11kron_fac_sh[288];
	// demoted variable
	.shared .align 128 .b8 _ZZ9cuda_gemmIiLi128ELi2ELi1ELi16ELi8ELi8ELi64ELi1ELi0EEviiiPT_S1_S1_iiiE3Ash[64];
	ld.param.u64 	%rd3, [_Z9cuda_gemmIiLi128ELi2ELi1ELi16ELi8ELi8ELi64ELi1ELi0EEviiiPT_S1_S1_iii_param_4];
	ld.param.u32 	%r118, [_Z9cuda_gemmIiLi128ELi2ELi1ELi16ELi8ELi8ELi64ELi1ELi0EEviiiPT_S1_S1_iii_param_6];
	ld.param.u32 	%r119, [_Z9cuda_gemmIiLi128ELi2ELi1ELi16ELi8ELi8ELi64ELi1ELi0EEviiiPT_S1_S1_iii_param_7];
	mov.u32 	%r1, %tid.x;
	mul.lo.s32 	%r2, %r119, %r118;
	setp.ge.u32 	%p1, %r1, %r2;
	@%p1 bra 	$L__BB262_3;
	mov.u32 	%r3, %ntid.x;
	cvta.to.global.u64 	%rd1, %rd3;
	mov.u32 	%r122, _ZZ9cuda_gemmIiLi128ELi2ELi1ELi16ELi8ELi8ELi64ELi1ELi0EEviiiPT_S1_S1_iiiE11kron_fac_sh;
	mov.u32 	%r223, %r1;
$L__BB262_2:
	mul.wide.u32 	%rd5, %r223, 4;
	add.s64 	%rd6, %rd1, %rd5;
	ld.global.u32 	%r120, [%rd6];
	rem.u32 	%r121, %r223, %r118;
	mad.lo.s32 	%r123, %r121, 36, %r122;
	div.u32 	%r124, %r223, %r119;
	shl.b32 	%r125, %r124, 2;
	add.s32 	%r126, %r123, %r125;
	st.shared.u32 	[%r126], %r120;
	add.s32 	%r223, %r223, %r3;
	setp.lt.u32 	%p2, %r223, %r2;
	@%p2 bra 	$L__BB262_2;
$L__BB262_3:
	div.s32 	%r6, 16, %r119;
	div.u32 	%r7, %r1, %r6;
	mov.u32 	%r232, %ctaid.y;
	mov.u32 	%r9, %nctaid.y;
	shl.b32 	%r127, %r9, 1;
	setp.ge.u32 	%p3, %r232, %r127;
	@%p3 bra 	$L__BB262_62;
	rem.u32 	%r129, %r1, %r6;
	mov.u32 	%r130, %ntid.x;
	shl.b32 	%r10, %r130, 2;
	and.b32  	%r11, %r129, 7;
	mul.lo.s32 	%r131, %r129, %r119;
	min.s32 	%r12, %r118, 8;
	add.s32 	%r132, %r11, %r131;
	shl.b32 	%r133, %r132, 2;
	mov.u32 	%r134, _ZZ9cuda_gemmIiLi128ELi2ELi1ELi16ELi8ELi8ELi64ELi1ELi0EEviiiPT_S1_S1_iiiE3Ash;
	add.s32 	%r13, %r134, %r133;
	add.s32 	%r135, %r129, 1;
	and.b32  	%r14, %r135, 7;
	add.s32 	%r136, %r14, %r131;
	shl.b32 	%r137, %r136, 2;
	add.s32 	%r15, %r134, %r137;
	add.s32 	%r138, %r129, 2;
	and.b32  	%r16, %r138, 7;
	add.s32 	%r139, %r16, %r131;
	shl.b32 	%r140, %r139, 2;
	add.s32 	%r17, %r134, %r140;
	add.s32 	%r141, %r129, 3;
	and.b32  	%r18, %r141, 7;
	add.s32 	%r142, %r18, %r131;
	shl.b32 	%r143, %r142, 2;
	add.s32 	%r19, %r134, %r143;
	xor.b32  	%r144, %r11, 4;
	add.s32 	%r145, %r144, %r131;
	shl.b32 	%r146, %r145, 2;
	add.s32 	%r20, %r134, %r146;
	add.s32 	%r147, %r129, 5;
	and.b32  	%r21, %r147, 7;
	add.s32 	%r148, %r21, %r131;
	shl.b32 	%r149, %r148, 2;
	add.s32 	%r22, %r134, %r149;
	add.s32 	%r150, %r129, 6;
	and.b32  	%r23, %r150, 7;
	add.s32 	%r151, %r23, %r131;
	shl.b32 	%r152, %r151, 2;
	add.s32 	%r24, %r134, %r152;
	add.s32 	%r153, %r129, -1;
	and.b32  	%r25, %r153, 7;
	add.s32 	%r154, %r25, %r131;
	shl.b32 	%r155, %r154, 2;
	add.s32 	%r26, %r134, %r155;
	setp.lt.s32 	%p4, %r11, %r119;
	selp.b32 	%r156, 0, %r119, %p4;
	sub.s32 	%r27, %r11, %r156;
	add.s32 	%r157, %r11, 1;
	setp.lt.s32 	%p5, %r157, %r119;
	selp.b32 	%r158, 0, %r119, %p5;
	sub.s32 	%r28, %r157, %r158;
	add.s32 	%r159, %r11, 2;
	setp.lt.s32 	%p6, %r159, %r119;
	selp.b32 	%r160, 0, %r119, %p6;
	sub.s32 	%r29, %r159, %r160;
	add.s32 	%r161, %r11, 3;
	setp.lt.s32 	%p7, %r161, %r119;
	selp.b32 	%r162, 0, %r119, %p7;
	sub.s32 	%r30, %r161, %r162;
	add.s32 	%r163, %r11, 4;
	setp.lt.s32 	%p8, %r163, %r119;
	selp.b32 	%r164, 0, %r119, %p8;
	sub.s32 	%r31, %r163, %r164;
	add.s32 	%r165, %r11, 5;
	setp.lt.s32 	%p9, %r165, %r119;
	selp.b32 	%r166, 0, %r119, %p9;
	sub.s32 	%r32, %r165, %r166;
	add.s32 	%r167, %r11, 6;
	setp.lt.s32 	%p10, %r167, %r119;
	selp.b32 	%r168, 0, %r119, %p10;
	sub.s32 	%r33, %r167, %r168;
	add.s32 	%r169, %r11, 7;
	setp.lt.s32 	%p11, %r169, %r119;
	selp.b32 	%r170, 0, %r119, %p11;
	sub.s32 	%r34, %r169, %r170;
	shl.b32 	%r35, %r130, 4;
	cvt.u16.u32 	%rs1, %r6;
	div.s16 	%rs2, 128, %rs1;
	cvt.s32.s16 	%r36, %rs2;
$L__BB262_5:
	setp.gt.u32 	%p12, %r1, 3;
	@%p12 bra 	$L__BB262_8;
	shl.b32 	%r171, %r1, 4;
	mov.u32 	%r172, _ZZ9cuda_gemmIiLi128ELi2ELi1ELi16ELi8ELi8ELi64ELi1ELi0EEviiiPT_S1_S1_iiiE3Ash;
	add.s32 	%r234, %r172, %r171;
	shl.b32 	%r173, %r232, 4;
	shl.b32 	%r235, %r1, 2;
	add.s32 	%r233, %r235, %r173;
$L__BB262_7:
	ld.param.u64 	%rd13, [_Z9cuda_gemmIiLi128ELi2ELi1ELi16ELi8ELi8ELi64ELi1ELi0EEviiiPT_S1_S1_iii_param_3];
	mul.wide.s32 	%rd7, %r233, 4;
	cvta.to.global.u64 	%rd8, %rd13;
	add.s64 	%rd9, %rd8, %rd7;
	ld.global.v4.u32 	{%r174, %r175, %r176, %r177}, [%rd9];
	st.shared.v4.u32 	[%r234], {%r174, %r175, %r176, %r177};
	add.s32 	%r235, %r235, %r10;
	add.s32 	%r234, %r234, %r35;
	add.s32 	%r233, %r233, %r10;
	setp.lt.u32 	%p13, %r235, 16;
	@%p13 bra 	$L__BB262_7;
$L__BB262_8:
	setp.lt.s32 	%p14, %r6, 1;
	bar.sync 	0;
	mov.b32 	%r269, 0;
	@%p14 bra 	$L__BB262_61;
	setp.lt.s32 	%p15, %r119, 1;
	@%p15 bra 	$L__BB262_11;
	ld.shared.u32 	%r231, [%r13];
$L__BB262_11:
	setp.lt.s32 	%p16, %r119, 2;
	@%p16 bra 	$L__BB262_13;
	ld.shared.u32 	%r230, [%r15];
$L__BB262_13:
	setp.lt.s32 	%p17, %r119, 3;
	@%p17 bra 	$L__BB262_15;
	ld.shared.u32 	%r229, [%r17];
$L__BB262_15:
	setp.lt.s32 	%p18, %r119, 4;
	@%p18 bra 	$L__BB262_17;
	ld.shared.u32 	%r228, [%r19];
$L__BB262_17:
	setp.lt.s32 	%p19, %r119, 5;
	@%p19 bra 	$L__BB262_19;
	ld.shared.u32 	%r227, [%r20];
$L__BB262_19:
	setp.lt.s32 	%p20, %r119, 6;
	@%p20 bra 	$L__BB262_21;
	ld.shared.u32 	%r226, [%r22];
$L__BB262_21:
	setp.lt.s32 	%p21, %r119, 7;
	@%p21 bra 	$L__BB262_23;
	ld.shared.u32 	%r225, [%r24];
$L__BB262_23:
	setp.lt.s32 	%p22, %r119, 8;
	@%p22 bra 	$L__BB262_25;
	ld.shared.u32 	%r224, [%r26];
$L__BB262_25:
	setp.ge.s32 	%p23, %r7, %r12;
	@%p23 bra 	$L__BB262_61;
	mov.b32 	%r269, 0;
	mov.u32 	%r244, %r7;
$L__BB262_27:
	setp.gt.u32 	%p24, %r119, 64;
	mov.u32 	%r181, _ZZ9cuda_gemmIiLi128ELi2ELi1ELi16ELi8ELi8ELi64ELi1ELi0EEviiiPT_S1_S1_iiiE11kron_fac_sh;
	mad.lo.s32 	%r73, %r244, 36, %r181;
	shl.b32 	%r182, %r1, 2;
	and.b32  	%r183, %r182, 28;
	add.s32 	%r184, %r73, %r183;
	ld.shared.u32 	%r74, [%r184];
	@%p24 bra 	$L__BB262_44;
	setp.eq.s32 	%p33, %r119, 0;
	mov.b32 	%r247, 0;
	@%p33 bra 	$L__BB262_30;
	shfl.sync.idx.b32	%r212|%p34, %r74, %r27, 6175, -1;
	mul.lo.s32 	%r247, %r212, %r231;
$L__BB262_30:
	setp.lt.s32 	%p35, %r119, 2;
	@%p35 bra 	$L__BB262_32;
	shfl.sync.idx.b32	%r213|%p36, %r74, %r28, 6175, -1;
	mad.lo.s32 	%r247, %r213, %r230, %r247;
$L__BB262_32:
	setp.lt.s32 	%p37, %r119, 3;
	@%p37 bra 	$L__BB262_34;
	shfl.sync.idx.b32	%r214|%p38, %r74, %r29, 6175, -1;
	mad.lo.s32 	%r247, %r214, %r229, %r247;
$L__BB262_34:
	setp.lt.s32 	%p39, %r119, 4;
	@%p39 bra 	$L__BB262_36;
	shfl.sync.idx.b32	%r215|%p40, %r74, %r30, 6175, -1;
	mad.lo.s32 	%r247, %r215, %r228, %r247;
$L__BB262_36:
	setp.lt.s32 	%p41, %r119, 5;
	@%p41 bra 	$L__BB262_38;
	shfl.sync.idx.b32	%r216|%p42, %r74, %r31, 6175, -1;
	mad.lo.s32 	%r247, %r216, %r227, %r247;
$L__BB262_38:
	setp.lt.s32 	%p43, %r119, 6;
	@%p43 bra 	$L__BB262_40;
	shfl.sync.idx.b32	%r217|%p44, %r74, %r32, 6175, -1;
	mad.lo.s32 	%r247, %r217, %r226, %r247;
$L__BB262_40:
	setp.lt.s32 	%p45, %r119, 7;
	@%p45 bra 	$L__BB262_42;
	shfl.sync.idx.b32	%r218|%p46, %r74, %r33, 6175, -1;
	mad.lo.s32 	%r247, %r218, %r225, %r247;
$L__BB262_42:
	setp.lt.s32 	%p47, %r119, 8;
	@%p47 bra 	$L__BB262_60;
	shfl.sync.idx.b32	%r219|%p48, %r74, %r34, 6175, -1;
	mad.lo.s32 	%r247, %r219, %r224, %r247;
	bra.uni 	$L__BB262_60;
$L__BB262_44:
	mov.b32 	%r247, 0;
	@%p15 bra 	$L__BB262_46;
	shl.b32 	%r186, %r11, 2;
	add.s32 	%r187, %r73, %r186;
	ld.shared.u32 	%r188, [%r187];
	mul.lo.s32 	%r247, %r188, %r231;
$L__BB262_46:
	@%p16 bra 	$L__BB262_48;
	shl.b32 	%r189, %r14, 2;
	add.s32 	%r190, %r73, %r189;
	ld.shared.u32 	%r191, [%r190];
	mad.lo.s32 	%r247, %r191, %r230, %r247;
$L__BB262_48:
	@%p17 bra 	$L__BB262_50;
	shl.b32 	%r192, %r16, 2;
	add.s32 	%r193, %r73, %r192;
	ld.shared.u32 	%r194, [%r193];
	mad.lo.s32 	%r247, %r194, %r229, %r247;
$L__BB262_50:
	@%p18 bra 	$L__BB262_52;
	shl.b32 	%r195, %r18, 2;
	add.s32 	%r196, %r73, %r195;
	ld.shared.u32 	%r197, [%r196];
	mad.lo.s32 	%r247, %r197, %r228, %r247;
$L__BB262_52:
	@%p19 bra 	$L__BB262_54;
	shl.b32 	%r198, %r11, 2;
	xor.b32  	%r199, %r198, 16;
	add.s32 	%r200, %r73, %r199;
	ld.shared.u32 	%r201, [%r200];
	mad.lo.s32 	%r247, %r201, %r227, %r247;
$L__BB262_54:
	@%p20 bra 	$L__BB262_56;
	shl.b32 	%r202, %r21, 2;
	add.s32 	%r203, %r73, %r202;
	ld.shared.u32 	%r204, [%r203];
	mad.lo.s32 	%r247, %r204, %r226, %r247;
$L__BB262_56:
	setp.lt.s32 	%p31, %r119, 7;
	@%p31 bra 	$L__BB262_58;
	shl.b32 	%r205, %r23, 2;
	add.s32 	%r206, %r73, %r205;
	ld.shared.u32 	%r207, [%r206];
	mad.lo.s32 	%r247, %r207, %r225, %r247;
$L__BB262_58:
	setp.lt.s32 	%p32, %r119, 8;
	@%p32 bra 	$L__BB262_60;
	shl.b32 	%r208, %r25, 2;
	add.s32 	%r209, %r73, %r208;
	ld.shared.u32 	%r210, [%r209];
	mad.lo.s32 	%r247, %r210, %r224, %r247;
$L__BB262_60:
	add.s32 	%r269, %r247, %r269;
	add.s32 	%r244, %r244, %r36;
	setp.lt.s32 	%p49, %r244, %r12;
	@%p49 bra 	$L__BB262_27;
$L__BB262_61:
	ld.param.u64 	%rd14, [_Z9cuda_gemmIiLi128ELi2ELi1ELi16ELi8ELi8ELi64ELi1ELi0EEviiiPT_S1_S1_iii_param_5];
	bar.sync 	0;
	shl.b32 	%r220, %r232, 4;
	add.s32 	%r221, %r220, %r1;
	cvta.to.global.u64 	%rd10, %rd14;
	mul.wide.s32 	%rd11, %r221, 4;
	add.s64 	%rd12, %rd10, %rd11;
	st.global.u32 	[%rd12], %r269;
	add.s32 	%r232, %r232, %r9;
	shl.b32 	%r222, %r9, 1;
	setp.lt.u32 	%p50, %r232, %r222;
	@%p50 bra 	$L__BB262_5;
$L__BB262_62:
	ret;

}
	// .globl	_Z9cuda_gemmIiLi128ELi2ELi1ELi16ELi8ELi8ELi64ELi1ELi1EEviiiPT_S1_S1_iii
.visible .entry _Z9cuda_gemmIiLi128ELi2ELi1ELi16ELi8ELi8ELi64ELi1ELi1EEviiiPT_S1_S1_iii(
	.param .u32 _Z9cuda_gemmIiLi128ELi2ELi1ELi16ELi8ELi8ELi64ELi1ELi1EEviiiPT_S1_S1_iii_param_0,
	.param .u32 _Z9cuda_gemmIiLi128ELi2ELi1ELi16ELi8ELi8ELi64ELi1ELi1EEviiiPT_S1_S1_iii_param_1,
	.param .u32 _Z9cuda_gemmIiLi128ELi2ELi1ELi16ELi8ELi8ELi64ELi1ELi1EEviiiPT_S1_S1_iii_param_2,
	.param .u64 .ptr .align 1 _Z9cuda_gemmIiLi128ELi2ELi1ELi16ELi8ELi8ELi64ELi1ELi1EEviiiPT_S1_S1_iii_param_3,
	.param .u64 .ptr .align 1 _Z9cuda_gemmIiLi128ELi2ELi1ELi16ELi8ELi8ELi64ELi1ELi1EEviiiPT_S1_S1_iii_param_4,
	.param .u64 .ptr .align 1 _Z9cuda_gemmIiLi128ELi2ELi1ELi16ELi8ELi8ELi64ELi1ELi1EEviiiPT_S1_S1_iii_param_5,
	.param .u32 _Z9cuda_gemmIiLi128ELi2ELi1ELi16ELi8ELi8ELi64ELi1ELi1EEviiiPT_S1_S1_iii_param_6,
	.param .u32 _Z9cuda_gemmIiLi128ELi2ELi1ELi16ELi8ELi8ELi64ELi1ELi1EEviiiPT_S1_S1_iii_param_7,
	.param .u32 _Z9cuda_gemmIiLi128ELi2ELi1ELi16ELi8ELi8ELi64ELi1ELi1EEviiiPT_S1_S1_iii_param_8
)
.maxntid 128
{
	.reg .pred 	%p<19>;
	.reg .b32 	%r<120>;
	.reg .b64 	%rd<25>;
	// demoted variable
	.shared .align 128 .b8 _ZZ9cuda_gemmIiLi128ELi2ELi1ELi16ELi8ELi8ELi64ELi1ELi1EEviiiPT_S1_S1_iiiE11kron_fac_sh[288];
	// demoted variable
	.shared .align 128 .b8 _ZZ9cuda_gemmIiLi128ELi2ELi1ELi16ELi8ELi8ELi64ELi1ELi1EEviiiPT_S1_S1_iiiE3Ash[64];
	ld.param.u64 	%rd10, [_Z9cuda_gemmIiLi128ELi2ELi1ELi16ELi8ELi8ELi64ELi1ELi1EEviiiPT_S1_S1_iii_param_3];
	ld.param.u64 	%rd11, [_Z9cuda_gemmIiLi128ELi2ELi1ELi16ELi8ELi8ELi64ELi1ELi1EEviiiPT_S1_S1_iii_param_4];
	cvta.to.global.u64 	%rd1, %rd11;
	mov.u32 	%r1, %tid.x;
	setp.gt.u32 	%p1, %r1, 63;
	@%p1 bra 	$L__BB263_7;
	mov.u32 	%r2, %ntid.x;
	add.s32 	%r31, %r1, %r2;
	max.u32 	%r32, %r31, 64;
	setp.lt.u32 	%p2, %r31, 64;
	selp.u32 	%r33, 1, 0, %p2;
	add.s32 	%r34, %r31, %r33;
	sub.s32 	%r35, %r32, %r34;
	div.u32 	%r36, %r35, %r2;
	add.s32 	%r3, %r36, %r33;
	and.b32  	%r37, %r3, 3;
	setp.eq.s32 	%p3, %r37, 3;
	mov.u32 	%r113, %r1;
	@%p3 bra 	$L__BB263_4;
	mul.wide.u32 	%rd12, %r1, 4;
	add.s64 	%rd23, %rd1, %rd12;
	mul.wide.u32 	%rd3, %r2, 4;
	add.s32 	%r38, %r3, 1;
	and.b32  	%r39, %r38, 3;
	neg.s32 	%r111, %r39;
	mov.u32 	%r113, %r1;
$L__BB263_3:
	.pragma "nounroll";
	ld.global.u32 	%r40, [%rd23];
	and.b32  	%r41, %r113, 7;
	mov.u32 	%r42, _ZZ9cuda_gemmIiLi128ELi2ELi1ELi16ELi8ELi8ELi64ELi1ELi1EEviiiPT_S1_S1_iiiE11kron_fac_sh;
	mad.lo.s32 	%r43, %r41, 36, %r42;
	shr.u32 	%r44, %r113, 1;
	and.b32  	%r45, %r44, 2147483644;
	add.s32 	%r46, %r43, %r45;
	st.shared.u32 	[%r46], %r40;
	add.s32 	%r113, %r113, %r2;
	add.s64 	%rd23, %rd23, %rd3;
	add.s32 	%r111, %r111, 1;
	setp.ne.s32 	%p4, %r111, 0;
	@%p4 bra 	$L__BB263_3;
$L__BB263_4:
	setp.lt.u32 	%p5, %r3, 3;
	@%p5 bra 	$L__BB263_7;
	shl.b32 	%r47, %r2, 1;
	add.s32 	%r116, %r113, %r47;
	shl.b32 	%r11, %r2, 2;
	mad.lo.s32 	%r115, %r2, 3, %r113;
	add.s32 	%r114, %r2, %r113;
$L__BB263_6:
	mul.wide.u32 	%rd13, %r113, 4;
	add.s64 	%rd14, %rd1, %rd13;
	ld.global.u32 	%r48, [%rd14];
	and.b32  	%r49, %r113, 7;
	mov.u32 	%r50, _ZZ9cuda_gemmIiLi128ELi2ELi1ELi16ELi8ELi8ELi64ELi1ELi1EEviiiPT_S1_S1_iiiE11kron_fac_sh;
	mad.lo.s32 	%r51, %r49, 36, %r50;
	shr.u32 	%r52, %r113, 1;
	and.b32  	%r53, %r52, 2147483644;
	add.s32 	%r54, %r51, %r53;
	st.shared.u32 	[%r54], %r48;
	add.s32 	%r55, %r113, %r2;
	mul.wide.u32 	%rd15, %r114, 4;
	add.s64 	%rd16, %rd1, %rd15;
	ld.global.u32 	%r56, [%rd16];
	and.b32  	%r57, %r114, 7;
	mad.lo.s32 	%r58, %r57, 36, %r50;
	shr.u32 	%r59, %r114, 1;
	and.b32  	%r60, %r59, 2147483644;
	add.s32 	%r61, %r58, %r60;
	st.shared.u32 	[%r61], %r56;
	add.s32 	%r62, %r55, %r2;
	mul.wide.u32 	%rd17, %r116, 4;
	add.s64 	%rd18, %rd1, %rd17;
	ld.global.u32 	%r63, [%rd18];
	and.b32  	%r64, %r116, 7;
	mad.lo.s32 	%r65, %r64, 36, %r50;
	shr.u32 	%r66, %r116, 1;
	and.b32  	%r67, %r66, 2147483644;
	add.s32 	%r68, %r65, %r67;
	st.shared.u32 	[%r68], %r63;
	add.s32 	%r69, %r62, %r2;
	mul.wide.u32 	%rd19, %r115, 4;
	add.s64 	%rd20, %rd1, %rd19;
	ld.global.u32 	%r70, [%rd20];
	and.b32  	%r71, %r115, 7;
	mad.lo.s32 	%r72, %r71, 36, %r50;
	shr.u32 	%r73, %r115, 1;
	and.b32  	%r74, %r73, 2147483644;
	add.s32 	%r75, %r72, %r74;
	st.shared.u32 	[%r75], %r70;
	add.s32 	%r113, %r69, %r2;
	add.s32 	%r116, %r116, %r11;
	add.s32 	%r115, %r115, %r11;
	add.s32 	%r114, %r114, %r11;
	setp.lt.u32 	%p6, %r113, 64;
	@%p6 bra 	$L__BB263_6;
$L__BB263_7:
	mov.u32 	%r22, %ctaid.y;
	mov.u32 	%r76, %nctaid.y;
	shl.b32 	%r77, %r76, 1;
	setp.ge.u32 	%p7, %r22, %r77;
	@%p7 bra 	$L__BB263_14;
	setp.gt.u32 	%p8, %r1, 3;
	@%p8 bra 	$L__BB263_11;
	shl.b32 	%r119, %r1, 2;
	shl.b32 	%r78, %r22, 4;
	mov.u32 	%r79, %ntid.x;
	shl.b32 	%r24, %r79, 2;
	shl.b32 	%r80, %r1, 4;
	mov.u32 	%r81, _ZZ9cuda_gemmIiLi128ELi2ELi1ELi16ELi8ELi8ELi64ELi1ELi1EEviiiPT_S1_S1_iiiE3Ash;
	add.s32 	%r118, %r81, %r80;
	shl.b32 	%r26, %r79, 4;
	add.s32 	%r82, %r78, %r119;
	mul.wide.u32 	%rd21, %r82, 4;
	cvta.to.global.u64 	%rd22, %rd10;
	add.s64 	%rd24, %rd22, %rd21;
	mul.wide.u32 	%rd7, %r79, 16;
$L__BB263_10:
	ld.global.v4.u32 	{%r83, %r84, %r85, %r86}, [%rd24];
	st.shared.v4.u32 	[%r118], {%r83, %r84, %r85, %r86};
	add.s32 	%r119, %r119, %r24;
	add.s32 	%r118, %r118, %r26;
	add.s64 	%rd24, %rd24, %rd7;
	setp.lt.u32 	%p9, %r119, 16;
	@%p9 bra 	$L__BB263_10;
$L__BB263_11:
	bar.sync 	0;
	setp.gt.u32 	%p10, %r1, 15;
	@%p10 bra 	$L__BB263_13;
	and.b32  	%r87, %r1, 1;
	shr.u32 	%r88, %r1, 1;
	mov.u32 	%r89, _ZZ9cuda_gemmIiLi128ELi2ELi1ELi16ELi8ELi8ELi64ELi1ELi1EEviiiPT_S1_S1_iiiE11kron_fac_sh;
	mad.lo.s32 	%r90, %r88, 36, %r89;
	shl.b32 	%r91, %r1, 2;
	and.b32  	%r92, %r91, 28;
	add.s32 	%r93, %r90, %r92;
	ld.shared.u32 	%r94, [%r93];
	shfl.sync.idx.b32	%r95|%p11, %r94, %r87, 6175, -1;
	add.s32 	%r96, %r87, 1;
	shfl.sync.idx.b32	%r97|%p12, %r94, %r96, 6175, -1;
	or.b32  	%r98, %r87, 2;
	shfl.sync.idx.b32	%r99|%p13, %r94, %r98, 6175, -1;
	add.s32 	%r100, %r87, 3;
	shfl.sync.idx.b32	%r101|%p14, %r94, %r100, 6175, -1;
	or.b32  	%r102, %r87, 4;
	shfl.sync.idx.b32	%r103|%p15, %r94, %r102, 6175, -1;
	add.s32 	%r104, %r87, 5;
	shfl.sync.idx.b32	%r105|%p16, %r94, %r104, 6175, -1;
	or.b32  	%r106, %r87, 6;
	shfl.sync.idx.b32	%r107|%p17, %r94, %r106, 6175, -1;
	add.s32 	%r108, %r87, -1;
	and.b32  	%r109, %r108, 7;
	shfl.sync.idx.b32	%r110|%p18, %r94, %r109, 6175, -1;
$L__BB263_13:
	bar.sync 	0;
$L__BB263_14:
	ret;

}
	// .globl	_Z9cuda_gemmIiLi128ELi2ELi1ELi16ELi16ELi16ELi64ELi0ELi0EEviiiPT_S1_S1_iii
.visible .entry _Z9cuda_gemmIiLi128ELi2ELi1ELi16ELi16ELi16ELi64ELi0ELi0EEviiiPT_S1_S1_iii(
	.param .u32 _Z9cuda_gemmIiLi128ELi2ELi1ELi16ELi16ELi16ELi64ELi0ELi0EEviiiPT_S1_S1_iii_param_0,
	.param .u32 _Z9cuda_gemmIiLi128ELi2ELi1ELi16ELi16ELi16ELi64ELi0ELi0EEviiiPT_S1_S1_iii_param_1,
	.param .u32 _Z9cuda_gemmIiLi128ELi2ELi1ELi16ELi16ELi16ELi64ELi0ELi0EEviiiPT_S1_S1_iii_param_2,
	.param .u64 .ptr .align 1 _Z9cuda_gemmIiLi128ELi2ELi1ELi16ELi16ELi16ELi64ELi0ELi0EEviiiPT_S1_S1_iii_param_3,
	.param .u64 .ptr .align 1 _Z9cuda_gemmIiLi128ELi2ELi1ELi16ELi16ELi16ELi64ELi0ELi0EEviiiPT_S1_S1_iii_param_4,
	.param .u64 .ptr .align 1 _Z9cuda_gemmIiLi128ELi2ELi1ELi16ELi16ELi16ELi64ELi0ELi0EEviiiPT_S1_S1_iii_param_5,
	.param .u32 _Z9cuda_gemmIiLi128ELi2ELi1ELi16ELi16ELi16ELi64ELi0ELi0EEviiiPT_S1_S1_iii_param_6,
	.param .u32 _Z9cuda_gemmIiLi128ELi2ELi1ELi16ELi16ELi16ELi64ELi0ELi0EEviiiPT_S1_S1_iii_param_7,
	.param .u32 _Z9cuda_gemmIiLi128ELi2ELi1ELi16ELi16ELi16ELi64ELi0ELi0EEviiiPT_S1_S1_iii_param_8
)
.maxntid 128
{
	.reg .pred 	%p<91>;
	.reg .b16 	%rs<3>;
	.reg .b32 	%r<477>;
	.reg .b64 	%rd<15>;
	// demoted variable
	.shared .align 128 .b8 _ZZ9cuda_gemmIiLi128ELi2ELi1ELi16ELi16ELi16ELi64ELi0ELi0EEviiiPT_S1_S1_iiiE11kron_fac_sh[1088];
	// demoted variable
	.shared .align 128 .b8 _ZZ9cuda_gemmIiLi128ELi2ELi1ELi16ELi16ELi16ELi64ELi0ELi0EEviiiPT_S1_S1_iiiE3Ash[64];
	ld.param.u64 	%rd3, [_Z9cuda_gemmIiLi128ELi2ELi1ELi16ELi16ELi16ELi64ELi0ELi0EEviiiPT_S1_S1_iii_param_4];
	ld.param.u32 	%r208, [_Z9cuda_gemmIiLi128ELi2ELi1ELi16ELi16ELi16ELi64ELi0ELi0EEviiiPT_S1_S1_iii_param_6];
	ld.param.u32 	%r209, [_Z9cuda_gemmIiLi128ELi2ELi1ELi16ELi16ELi16ELi64ELi0ELi0EEviiiPT_S1_S1_iii_param_7];
	mov.u32 	%r1, %tid.x;
	mul.lo.s32 	%r2, %r209, %r208;
	setp.ge.u32 	%p1, %r1, %r2;
	@%p1 bra 	$L__BB264_3;
	mov.u32 	%r3, %ntid.x;
	cvta.to.global.u64 	%rd1, %rd3;
	mov.u32 	%r212, _ZZ9cuda_gemmIiLi128ELi2ELi1ELi16ELi16ELi16ELi64ELi0ELi0EEviiiPT_S1_S1_iiiE11kron_fac_sh;
	mov.u32 	%r390, %r1;
$L__BB264_2:
	mul.wide.u32 	%rd5, %r390, 4;
	add.s64 	%rd6, %rd1, %rd5;
	ld.global.u32 	%r210, [%rd6];
	rem.u32 	%r211, %r390, %r208;
	mad.lo.s32 	%r213, %r211, 68, %r212;
	div.u32 	%r214, %r390, %r209;
	shl.b32 	%r215, %r214, 2;
	add.s32 	%r216, %r213, %r215;
	st.shared.u32 	[%r216], %r210;
	add.s32 	%r390, %r390, %r3;
	setp.lt.u32 	%p2, %r390, %r2;
	@%p2 bra 	$L__BB264_2;
$L__BB264_3:
	div.s32 	%r6, 16, %r209;
	div.u32 	%r7, %r1, %r6;
	mov.u32 	%r407, %ctaid.y;
	mov.u32 	%r9, %nctaid.y;
	shl.b32 	%r217, %r9, 1;
	setp.ge.u32 	%p3, %r407, %r217;
	@%p3 bra 	$L__BB264_110;
	rem.u32 	%r219, %r1, %r6;
	mov.u32 	%r220, %ntid.x;
	shl.b32 	%r10, %r220, 2;
	and.b32  	%r11, %r219, 15;
	mul.lo.s32 	%r221, %r219, %r209;
	min.s32 	%r12, %r208, 16;
	add.s32 	%r222, %r11, %r221;
	shl.b32 	%r223, %r222, 2;
	mov.u32 	%r224, _ZZ9cuda_gemmIiLi128ELi2ELi1ELi16ELi16ELi16ELi64ELi0ELi0EEviiiPT_S1_S1_iiiE3Ash;
	add.s32 	%r13, %r224, %r223;
	add.s32 	%r225, %r219, 1;
	and.b32  	%r14, %r225, 15;
	add.s32 	%r226, %r14, %r221;
	shl.b32 	%r227, %r226, 2;
	add.s32 	%r15, %r224, %r227;
	add.s32 	%r228, %r219, 2;
	and.b32  	%r16, %r228, 15;
	add.s32 	%r229, %r16, %r221;
	shl.b32 	%r230, %r229, 2;
	add.s32 	%r17, %r224, %r230;
	add.s32 	%r231, %r219, 3;
	and.b32  	%r18, %r231, 15;
	add.s32 	%r232, %r18, %r221;
	shl.b32 	%r233, %r232, 2;
	add.s32 	%r19, %r224, %r233;
	add.s32 	%r234, %r219, 4;
	and.b32  	%r20, %r234, 15;
	add.s32 	%r235, %r20, %r221;
	shl.b32 	%r236, %r235, 2;
	add.s32 	%r21, %r224, %r236;
	add.s32 	%r237, %r219, 5;
	and.b32  	%r22, %r237, 15;
	add.s32 	%r238, %r22, %r221;
	shl.b32 	%r239, %r238, 2;
	add.s32 	%r23, %r224, %r239;
	add.s32 	%r240, %r219, 6;
	and.b32  	%r24, %r240, 15;
	add.s32 	%r241, %r24, %r221;
	shl.b32 	%r242, %r241, 2;
	add.s32 	%r25, %r224, %r242;
	add.s32 	%r243, %r219, 7;
	and.b32  	%r26, %r243, 15;
	add.s32 	%r244, %r26, %r221;
	shl.b32 	%r245, %r244, 2;
	add.s32 	%r27, %r224, %r245;
	xor.b32  	%r246, %r11, 8;
	add.s32 	%r247, %r246, %r221;
	shl.b32 	%r248, %r247, 2;
	add.s32 	%r28, %r224, %r248;
	add.s32 	%r249, %r219, 9;
	and.b32  	%r29, %r249, 15;
	add.s32 	%r250, %r29, %r221;
	shl.b32 	%r251, %r250, 2;
	add.s32 	%r30, %r224, %r251;
	add.s32 	%r252, %r219, 10;
	and.b32  	%r31, %r252, 15;
	add.s32 	%r253, %r31, %r221;
	shl.b32 	%r254, %r253, 2;
	add.s32 	%r32, %r224, %r254;
	add.s32 	%r255, %r219, 11;
	and.b32  	%r33, %r255, 15;
	add.s32 	%r256, %r33, %r221;
	shl.b32 	%r257, %r256, 2;
	add.s32 	%r34, %r224, %r257;
	add.s32 	%r258, %r219, 12;
	and.b32  	%r35, %r258, 15;
	add.s32 	%r259, %r35, %r221;
	shl.b32 	%r260, %r259, 2;
	add.s32 	%r36, %r224, %r260;
	add.s32 	%r261, %r219, 13;
	and.b32  	%r37, %r261, 15;
	add.s32 	%r262, %r37, %r221;
	shl.b32 	%r263, %r262, 2;
	add.s32 	%r38, %r224, %r263;
	add.s32 	%r264, %r219, 14;
	and.b32  	%r39, %r264, 15;
	add.s32 	%r265, %r39, %r221;
	shl.b32 	%r266, %r265, 2;
	add.s32 	%r40, %r224, %r266;
	add.s32 	%r267, %r219, -1;
	and.b32  	%r41, %r267, 15;
	add.s32 	%r268, %r41, %r221;
	shl.b32 	%r269, %r268, 2;
	add.s32 	%r42, %r224, %r269;
	setp.lt.s32 	%p4, %r11, %r209;
	selp.b32 	%r270, 0, %r209, %p4;
	sub.s32 	%r43, %r11, %r270;
	add.s32 	%r271, %r11, 1;
	setp.lt.s32 	%p5, %r271, %r209;
	selp.b32 	%r272, 0, %r209, %p5;
	sub.s32 	%r44, %r271, %r272;
	add.s32 	%r273, %r11, 2;
	setp.lt.s32 	%p6, %r273, %r209;
	selp.b32 	%r274, 0, %r209, %p6;
	sub.s32 	%r45, %r273, %r274;
	add.s32 	%r275, %r11, 3;
	setp.lt.s32 	%p7, %r275, %r209;
	selp.b32 	%r276, 0, %r209, %p7;
	sub.s32 	%r46, %r275, %r276;
	add.s32 	%r277, %r11, 4;
	setp.lt.s32 	%p8, %r277, %r209;
	selp.b32 	%r278, 0, %r209, %p8;
	sub.s32 	%r47, %r277, %r278;
	add.s32 	%r279, %r11, 5;
	setp.lt.s32 	%p9, %r279, %r209;
	selp.b32 	%r280, 0, %r209, %p9;
	sub.s32 	%r48, %r279, %r280;
	add.s32 	%r281, %r11, 6;
	setp.lt.s32 	%p10, %r281, %r209;
	selp.b32 	%r282, 0, %r209, %p10;
	sub.s32 	%r49, %r281, %r282;
	add.s32 	%r283, %r11, 7;
	setp.lt.s32 	%p11, %r283, %r209;
	selp.b32 	%r284, 0, %r209, %p11;
	sub.s32 	%r50, %r283, %r284;
	add.s32 	%r285, %r11, 8;
	setp.lt.s32 	%p12, %r285, %r209;
	selp.b32 	%r286, 0, %r209, %p12;
	sub.s32 	%r51, %r285, %r286;
	add.s32 	%r287, %r11, 9;
	setp.lt.s32 	%p13, %r287, %r209;
	selp.b32 	%r288, 0, %r209, %p13;
	sub.s32 	%r52, %r287, %r288;
	add.s32 	%r289, %r11, 10;
	setp.lt.s32 	%p14, %r289, %r209;
	selp.b32 	%r290, 0, %r209, %p14;
	sub.s32 	%r53, %r289, %r290;
	add.s32 	%r291, %r11, 11;
	setp.lt.s32 	%p15, %r291, %r209;
	selp.b32 	%r292, 0, %r209, %p15;
	sub.s32 	%r54, %r291, %r292;
	add.s32 	%r293, %r11, 12;
	setp.lt.s32 	%p16, %r293, %r209;
	selp.b32 	%r294, 0, %r209, %p16;
	sub.s32 	%r55, %r293, %r294;
	add.s32 	%r295, %r11, 13;
	setp.lt.s32 	%p17, %r295, %r209;
	selp.b32 	%r296, 0, %r209, %p17;
	sub.s32 	%r56, %r295, %r296;
	add.s32 	%r297, %r11, 14;
	setp.lt.s32 	%p18, %r297, %r209;
	selp.b32 	%r298, 0, %r209, %p18;
	sub.s32 	%r57, %r297, %r298;
	add.s32 	%r299, %r11, 15;
	setp.lt.s32 	%p19, %r299, %r209;
	selp.b32 	%r300, 0, %r209, %p19;
	sub.s32 	%r58, %r299, %r300;
	shl.b32 	%r59, %r220, 4;
	cvt.u16.u32 	%rs1, %r6;
	div.s16 	%rs2, 128, %rs1;
	cvt.s32.s16 	%r60, %rs2;
$L__BB264_5:
	setp.gt.u32 	%p20, %r1, 3;
	@%p20 bra 	$L__BB264_8;
	ld.param.u32 	%r389, [_Z9cuda_gemmIiLi128ELi2ELi1ELi16ELi16ELi16ELi64ELi0ELi0EEviiiPT_S1_S1_iii_param_2];
	shl.b32 	%r410, %r1, 2;
	shl.b32 	%r301, %r1, 4;
	mov.u32 	%r302, _ZZ9cuda_gemmIiLi128ELi2ELi1ELi16ELi16ELi16ELi64ELi0ELi0EEviiiPT_S1_S1_iiiE3Ash;
	add.s32 	%r409, %r302, %r301;
	mov.u32 	%r303, %ctaid.x;
	shl.b32 	%r304, %r303, 4;
	add.s32 	%r305, %r304, %r410;
	mad.lo.s32 	%r408, %r407, %r389, %r305;
$L__BB264_7:
	ld.param.u64 	%rd13, [_Z9cuda_gemmIiLi128ELi2ELi1ELi16ELi16ELi16ELi64ELi0ELi0EEviiiPT_S1_S1_iii_param_3];
	mul.wide.s32 	%rd7, %r408, 4;
	cvta.to.global.u64 	%rd8, %rd13;
	add.s64 	%rd9, %rd8, %rd7;
	ld.global.v4.u32 	{%r306, %r307, %r308, %r309}, [%rd9];
	st.shared.v4.u32 	[%r409], {%r306, %r307, %r308, %r309};
	add.s32 	%r410, %r410, %r10;
	add.s32 	%r409, %r409, %r59;
	add.s32 	%r408, %r408, %r10;
	setp.lt.u32 	%p21, %r410, 16;
	@%p21 bra 	$L__BB264_7;
$L__BB264_8:
	setp.lt.s32 	%p22, %r6, 1;
	bar.sync 	0;
	mov.b32 	%r476, 0;
	@%p22 bra 	$L__BB264_109;
	setp.lt.s32 	%p23, %r209, 1;
	@%p23 bra 	$L__BB264_11;
	ld.shared.u32 	%r406, [%r13];
$L__BB264_11:
	setp.lt.s32 	%p24, %r209, 2;
	@%p24 bra 	$L__BB264_13;
	ld.shared.u32 	%r405, [%r15];
$L__BB264_13:
	setp.lt.s32 	%p25, %r209, 3;
	@%p25 bra 	$L__BB264_15;
	ld.shared.u32 	%r404, [%r17];
$L__BB264_15:
	setp.lt.s32 	%p26, %r209, 4;
	@%p26 bra 	$L__BB264_17;
	ld.shared.u32 	%r403, [%r19];
$L__BB264_17:
	setp.lt.s32 	%p27, %r209, 5;
	@%p27 bra 	$L__BB264_19;
	ld.shared.u32 	%r402, [%r21];
$L__BB264_19:
	setp.lt.s32 	%p28, %r209, 6;
	@%p28 bra 	$L__BB264_21;
	ld.shared.u32 	%r401, [%r23];
$L__BB264_21:
	setp.lt.s32 	%p29, %r209, 7;
	@%p29 bra 	$L__BB264_23;
	ld.shared.u32 	%r400, [%r25];
$L__BB264_23:
	setp.lt.s32 	%p30, %r209, 8;
	@%p30 bra 	$L__BB264_25;
	ld.shared.u32 	%r399, [%r27];
$L__BB264_25:
	setp.lt.s32 	%p31, %r209, 9;
	@%p31 bra 	$L__BB264_27;
	ld.shared.u32 	%r398, [%r28];
$L__BB264_27:
	setp.lt.s32 	%p32, %r209, 10;
	@%p32 bra 	$L__BB264_29;
	ld.shared.u32 	%r397, [%r30];
$L__BB264_29:
	setp.lt.s32 	%p33, %r209, 11;
	@%p33 bra 	$L__BB264_31;
	ld.shared.u32 	%r396, [%r32];
$L__BB264_31:
	setp.lt.s32 	%p34, %r209, 12;
	@%p34 bra 	$L__BB264_33;
	ld.shared.u32 	%r395, [%r34];
$L__BB264_33:
	setp.lt.s32 	%p35, %r209, 13;
	@%p35 bra 	$L__BB264_35;
	ld.shared.u32 	%r394, [%r36];
$L__BB264_35:
	setp.lt.s32 	%p36, %r209, 14;
	@%p36 bra 	$L__BB264_37;
	ld.shared.u32 	%r393, [%r38];
$L__BB264_37:
	setp.lt.s32 	%p37, %r209, 15;
	@%p37 bra 	$L__BB264_39;
	ld.shared.u32 	%r392, [%r40];
$L__BB264_39:
	setp.lt.s32 	%p38, %r209, 16;
	@%p38 bra 	$L__BB264_41;
	ld.shared.u32 	%r391, [%r42];
$L__BB264_41:
	setp.ge.s32 	%p39, %r7, %r12;
	@%p39 bra 	$L__BB264_109;
	mov.b32 	%r476, 0;
	mov.u32 	%r427, %r7;
$L__BB264_43:
	setp.gt.u32 	%p40, %r209, 64;
	mov.u32 	%r313, _ZZ9cuda_gemmIiLi128ELi2ELi1ELi16ELi16ELi16ELi64ELi0ELi0EEviiiPT_S1_S1_iiiE11kron_fac_sh;
	mad.lo.s32 	%r121, %r427, 68, %r313;
	shl.b32 	%r314, %r1, 2;
	and.b32  	%r315, %r314, 60;
	add.s32 	%r316, %r121, %r315;
	ld.shared.u32 	%r122, [%r316];
	@%p40 bra 	$L__BB264_76;
	setp.eq.s32 	%p57, %r209, 0;
	mov.b32 	%r430, 0;
	@%p57 bra 	$L__BB264_46;
	shfl.sync.idx.b32	%r368|%p58, %r122, %r43, 4127, -1;
	mul.lo.s32 	%r430, %r368, %r406;
$L__BB264_46:
	setp.lt.s32 	%p59, %r209, 2;
	@%p59 bra 	$L__BB264_48;
	shfl.sync.idx.b32	%r369|%p60, %r122, %r44, 4127, -1;
	mad.lo.s32 	%r430, %r369, %r405, %r430;
$L__BB264_48:
	setp.lt.s32 	%p61, %r209, 3;
	@%p61 bra 	$L__BB264_50;
	shfl.sync.idx.b32	%r370|%p62, %r122, %r45, 4127, -1;
	mad.lo.s32 	%r430, %r370, %r404, %r430;
$L__BB264_50:
	setp.lt.s32 	%p63, %r209, 4;
	@%p63 bra 	$L__BB264_52;
	shfl.sync.idx.b32	%r371|%p64, %r122, %r46, 4127, -1;
	mad.lo.s32 	%r430, %r371, %r403, %r430;
$L__BB264_52:
	setp.lt.s32 	%p65, %r209, 5;
	@%p65 bra 	$L__BB264_54;
	shfl.sync.idx.b32	%r372|%p66, %r122, %r47, 4127, -1;
	mad.lo.s32 	%r430, %r372, %r402, %r430;
$L__BB264_54:
	setp.lt.s32 	%p67, %r209, 6;
	@%p67 bra 	$L__BB264_56;
	shfl.sync.idx.b32	%r373|%p68, %r122, %r48, 4127, -1;
	mad.lo.s32 	%r430, %r373, %r401, %r430;
$L__BB264_56:
	setp.lt.s32 	%p69, %r209, 7;
	@%p69 bra 	$L__BB264_58;
	shfl.sync.idx.b32	%r374|%p70, %r122, %r49, 4127, -1;
	mad.lo.s32 	%r430, %r374, %r400, %r430;
$L__BB264_58:
	setp.lt.s32 	%p71, %r209, 8;
	@%p71 bra 	$L__BB264_60;
	shfl.sync.idx.b32	%r375|%p72, %r122, %r50, 4127, -1;
	mad.lo.s32 	%r430, %r375, %r399, %r430;
$L__BB264_60:
	setp.lt.s32 	%p73, %r209, 9;
	@%p73 bra 	$L__BB264_62;
	shfl.sync.idx.b32	%r376|%p74, %r122, %r51, 4127, -1;
	mad.lo.s32 	%r430, %r376, %r398, %r430;
$L__BB264_62:
	setp.lt.s32 	%p75, %r209, 10;
	@%p75 bra 	$L__BB264_64;
	shfl.sync.idx.b32	%r377|%p76, %r122, %r52, 4127, -1;
	mad.lo.s32 	%r430, %r377, %r397, %r430;
$L__BB264_64:
	setp.lt.s32 	%p77, %r209, 11;
	@%p77 bra 	$L__BB264_66;
	shfl.sync.idx.b32	%r378|%p78, %r122, %r53, 4127, -1;
	mad.lo.s32 	%r430, %r378, %r396, %r430;
$L__BB264_66:
	setp.lt.s32 	%p79, %r209, 12;
	@%p79 bra 	$L__BB264_68;
	shfl.sync.idx.b32	%r379|%p80, %r122, %r54, 4127, -1;
	mad.lo.s32 	%r430, %r379, %r395, %r430;
$L__BB264_68:
	setp.lt.s32 	%p81, %r209, 13;
	@%p81 bra 	$L__BB264_70;
	shfl.sync.idx.b32	%r380|%p82, %r122, %r55, 4127, -1;
	mad.lo.s32 	%r430, %r380, %r394, %r430;
$L__BB264_70:
	setp.lt.s32 	%p83, %r209, 14;
	@%p83 bra 	$L__BB264_72;
	shfl.sync.idx.b32	%r381|%p84, %r122, %r56, 4127, -1;
	mad.lo.s32 	%r430, %r381, %r393, %r430;
$L__BB264_72:
	setp.lt.s32 	%p85, %r209, 15;
	@%p85 bra 	$L__BB264_74;
	shfl.sync.idx.b32	%r382|%p86, %r122, %r57, 4127, -1;
	mad.lo.s32 	%r430, %r382, %r392, %r430;
$L__BB264_74:
	setp.lt.s32 	%p87, %r209, 16;
	@%p87 bra 	$L__BB264_108;
	shfl.sync.idx.b32	%r383|%p88, %r122, %r58, 4127, -1;
	mad.lo.s32 	%r430, %r383, %r391, %r430;
	bra.uni 	$L__BB264_108;
$L__BB264_76:
	mov.b32 	%r430, 0;
	@%p23 bra 	$L__BB264_78;
	shl.b32 	%r318, %r11, 2;
	add.s32 	%r319, %r121, %r318;
	ld.shared.u32 	%r320, [%r319];
	mul.lo.s32 	%r430, %r320, %r406;
$L__BB264_78:
	@%p24 bra 	$L__BB264_80;
	shl.b32 	%r321, %r14, 2;
	add.s32 	%r322, %r121, %r321;
	ld.shared.u32 	%r323, [%r322];
	mad.lo.s32 	%r430, %r323, %r405, %r430;
$L__BB264_80:
	@%p25 bra 	$L__BB264_82;
	shl.b32 	%r324, %r16, 2;
	add.s32 	%r325, %r121, %r324;
	ld.shared.u32 	%r326, [%r325];
	mad.lo.s32 	%r430, %r326, %r404, %r430;
$L__BB264_82:
	@%p26 bra 	$L__BB264_84;
	shl.b32 	%r327, %r18, 2;
	add.s32 	%r328, %r121, %r327;
	ld.shared.u32 	%r329, [%r328];
	mad.lo.s32 	%r430, %r329, %r403, %r430;
$L__BB264_84:
	@%p27 bra 	$L__BB264_86;
	shl.b32 	%r330, %r20, 2;
	add.s32 	%r331, %r121, %r330;
	ld.shared.u32 	%r332, [%r331];
	mad.lo.s32 	%r430, %r332, %r402, %r430;
$L__BB264_86:
	@%p28 bra 	$L__BB264_88;
	shl.b32 	%r333, %r22, 2;
	add.s32 	%r334, %r121, %r333;
	ld.shared.u32 	%r335, [%r334];
	mad.lo.s32 	%r430, %r335, %r401, %r430;
$L__BB264_88:
	setp.lt.s32 	%p47, %r209, 7;
	@%p47 bra 	$L__BB264_90;
	shl.b32 	%r336, %r24, 2;
	add.s32 	%r337, %r121, %r336;
	ld.shared.u32 	%r338, [%r337];
	mad.lo.s32 	%r430, %r338, %r400, %r430;
$L__BB264_90:
	setp.lt.s32 	%p48, %r209, 8;
	@%p48 bra 	$L__BB264_92;
	shl.b32 	%r339, %r26, 2;
	add.s32 	%r340, %r121, %r339;
	ld.shared.u32 	%r341, [%r340];
	mad.lo.s32 	%r430, %r341, %r399, %r430;
$L__BB264_92:
	setp.lt.s32 	%p49, %r209, 9;
	@%p49 bra 	$L__BB264_94;
	shl.b32 	%r342, %r11, 2;
	xor.b32  	%r343, %r342, 32;
	add.s32 	%r344, %r121, %r343;
	ld.shared.u32 	%r345, [%r344];
	mad.lo.s32 	%r430, %r345, %r398, %r430;
$L__BB264_94:
	setp.lt.s32 	%p50, %r209, 10;
	@%p50 bra 	$L__BB264_96;
	shl.b32 	%r346, %r29, 2;
	add.s32 	%r347, %r121, %r346;
	ld.shared.u32 	%r348, [%r347];
	mad.lo.s32 	%r430, %r348, %r397, %r430;
$L__BB264_96:
	setp.lt.s32 	%p51, %r209, 11;
	@%p51 bra 	$L__BB264_98;
	shl.b32 	%r349, %r31, 2;
	add.s32 	%r350, %r121, %r349;
	ld.shared.u32 	%r351, [%r350];
	mad.lo.s32 	%r430, %r351, %r396, %r430;
$L__BB264_98:
	setp.lt.s32 	%p52, %r209, 12;
	@%p52 bra 	$L__BB264_100;
	shl.b32 	%r352, %r33, 2;
	add.s32 	%r353, %r121, %r352;
	ld.shared.u32 	%r354, [%r353];
	mad.lo.s32 	%r430, %r354, %r395, %r430;
$L__BB264_100:
	setp.lt.s32 	%p53, %r209, 13;
	@%p53 bra 	$L__BB264_102;
	shl.b32 	%r355, %r35, 2;
	add.s32 	%r356, %r121, %r355;
	ld.shared.u32 	%r357, [%r356];
	mad.lo.s32 	%r430, %r357, %r394, %r430;
$L__BB264_102:
	setp.lt.s32 	%p54, %r209, 14;
	@%p54 bra 	$L__BB264_104;
	shl.b32 	%r358, %r37, 2;
	add.s32 	%r359, %r121, %r358;
	ld.shared.u32 	%r360, [%r359];
	mad.lo.s32 	%r430, %r360, %r393, %r430;
$L__BB264_104:
	setp.lt.s32 	%p55, %r209, 15;
	@%p55 bra 	$L__BB264_106;
	shl.b32 	%r361, %r39, 2;
	add.s32 	%r362, %r121, %r361;
	ld.shared.u32 	%r363, [%r362];
	mad.lo.s32 	%r430, %r363, %r392, %r430;
$L__BB264_106:
	setp.lt.s32 	%p56, %r209, 16;
	@%p56 bra 	$L__BB264_108;
	shl.b32 	%r364, %r41, 2;
	add.s32 	%r365, %r121, %r364;
	ld.shared.u32 	%r366, [%r365];
	mad.lo.s32 	%r430, %r366, %r391, %r430;
$L__BB264_108:
	add.s32 	%r476, %r430, %r476;
	add.s32 	%r427, %r427, %r60;
	setp.lt.s32 	%p89, %r427, %r12;
	@%p89 bra 	$L__BB264_43;
$L__BB264_109:
	ld.param.u64 	%rd14, [_Z9cuda_gemmIiLi128ELi2ELi1ELi16ELi16ELi16ELi64ELi0ELi0EEviiiPT_S1_S1_iii_param_5];
	ld.param.u32 	%r388, [_Z9cuda_gemmIiLi128ELi2ELi1ELi16ELi16ELi16ELi64ELi0ELi0EEviiiPT_S1_S1_iii_param_1];
	bar.sync 	0;
	mov.u32 	%r384, %ctaid.x;
	mad.lo.s32 	%r385, %r6, %r384, %r1;
	mad.lo.s32 	%r386, %r407, %r388, %r385;
	cvta.to.global.u64 	%rd10, %rd14;
	mul.wide.s32 	%rd11, %r386, 4;
	add.s64 	%rd12, %rd10, %rd11;
	st.global.u32 	[%rd12], %r476;
	add.s32 	%r407, %r407, %r9;
	shl.b32 	%r387, %r9, 1;
	setp.lt.u32 	%p90, %r407, %r387;
	@%p90 bra 	$L__BB264_5;
$L__BB264_110:
	ret;

}
	// .globl	_Z9cuda_gemmIiLi128ELi2ELi1ELi16ELi16ELi16ELi64ELi0ELi1EEviiiPT_S1_S1_iii
.visible .entry _Z9cuda_gemmIiLi128ELi2ELi1ELi16ELi16ELi16ELi64ELi0ELi1EEviiiPT_S1_S1_iii(
	.param .u32 _Z9cuda_gemmIiLi128ELi2ELi1ELi16ELi16ELi16ELi64ELi0ELi1EEviiiPT_S1_S1_iii_param_0,
	.param .u32 _Z9cuda_gemmIiLi128ELi2ELi1ELi16ELi16ELi16ELi64ELi0ELi1EEviiiPT_S1_S1_iii_param_1,
	.param .u32 _Z9cuda_gemmIiLi128ELi2ELi1ELi16ELi16ELi16ELi64ELi0ELi1EEviiiPT_S1_S1_iii_param_2,
	.param .u64 .ptr .align 1 _Z9cuda_gemmIiLi128ELi2ELi1ELi16ELi16ELi16ELi64ELi0ELi1EEviiiPT_S1_S1_iii_param_3,
	.param .u64 .ptr .align 1 _Z9cuda_gemmIiLi128ELi2ELi1ELi16ELi16ELi16ELi64ELi0ELi1EEviiiPT_S1_S1_iii_param_4,
	.param .u64 .ptr .align 1 _Z9cuda_gemmIiLi128ELi2ELi1ELi16ELi16ELi16ELi64ELi0ELi1EEviiiPT_S1_S1_iii_param_5,
	.param .u32 _Z9cuda_gemmIiLi128ELi2ELi1ELi16ELi16ELi16ELi64ELi0ELi1EEviiiPT_S1_S1_iii_param_6,
	.param .u32 _Z9cuda_gemmIiLi128ELi2ELi1ELi16ELi16ELi16ELi64ELi0ELi1EEviiiPT_S1_S1_iii_param_7,
	.param .u32 _Z9cuda_gemmIiLi128ELi2ELi1ELi16ELi16ELi16ELi64ELi0ELi1EEviiiPT_S1_S1_iii_param_8
)
.maxntid 128
{
	.reg .pred 	%p<25>;
	.reg .b16 	%rs<8>;
	.reg .b32 	%r<115>;
	.reg .b64 	%rd<17>;
	// demoted variable
	.shared .align 128 .b8 _ZZ9cuda_gemmIiLi128ELi2ELi1ELi16ELi16ELi16ELi64ELi0ELi1EEviiiPT_S1_S1_iiiE11kron_fac_sh[1088];
	// demoted variable
	.shared .align 128 .b8 _ZZ9cuda_gemmIiLi128ELi2ELi1ELi16ELi16ELi16ELi64ELi0ELi1EEviiiPT_S1_S1_iiiE3Ash[64];
	ld.param.u32 	%r33, [_Z9cuda_gemmIiLi128ELi2ELi1ELi16ELi16ELi16ELi64ELi0ELi1EEviiiPT_S1_S1_iii_param_2];
	ld.param.u64 	%rd3, [_Z9cuda_gemmIiLi128ELi2ELi1ELi16ELi16ELi16ELi64ELi0ELi1EEviiiPT_S1_S1_iii_param_3];
	ld.param.u64 	%rd4, [_Z9cuda_gemmIiLi128ELi2ELi1ELi16ELi16ELi16ELi64ELi0ELi1EEviiiPT_S1_S1_iii_param_4];
	cvta.to.global.u64 	%rd1, %rd4;
	mov.u32 	%r1, %tid.x;
	mov.u32 	%r2, %ntid.x;
	add.s32 	%r34, %r1, %r2;
	cvt.u16.u32 	%rs3, %r34;
	not.b16 	%rs4, %rs3;
	and.b16  	%rs5, %rs4, 255;
	cvt.u16.u32 	%rs6, %r2;
	and.b16  	%rs7, %rs6, 255;
	div.u16 	%rs1, %rs5, %rs7;
	and.b16  	%rs2, %rs1, 3;
	setp.eq.s16 	%p1, %rs2, 2;
	mov.u32 	%r107, %r1;
	@%p1 bra 	$L__BB265_3;
	cvt.u32.u16 	%r3, %rs2;
	mov.b32 	%r106, 0;
	mov.u32 	%r38, _ZZ9cuda_gemmIiLi128ELi2ELi1ELi16ELi16ELi16ELi64ELi0ELi1EEviiiPT_S1_S1_iiiE11kron_fac_sh;
	mov.u32 	%r107, %r1;
$L__BB265_2:
	.pragma "nounroll";
	mul.wide.u32 	%rd5, %r107, 4;
	add.s64 	%rd6, %rd1, %rd5;
	ld.global.u32 	%r36, [%rd6];
	and.b32  	%r37, %r107, 15;
	mad.lo.s32 	%r39, %r37, 68, %r38;
	shr.u32 	%r40, %r107, 2;
	and.b32  	%r41, %r40, 1073741820;
	add.s32 	%r42, %r39, %r41;
	st.shared.u32 	[%r42], %r36;
	add.s32 	%r107, %r107, %r2;
	add.s32 	%r106, %r106, 1;
	xor.b32  	%r43, %r106, %r3;
	setp.ne.s32 	%p2, %r43, 2;
	@%p2 bra 	$L__BB265_2;
$L__BB265_3:
	setp.lt.u16 	%p3, %rs1, 2;
	@%p3 bra 	$L__BB265_6;
	shl.b32 	%r44, %r2, 1;
	add.s32 	%r110, %r107, %r44;
	shl.b32 	%r10, %r2, 2;
	mad.lo.s32 	%r109, %r2, 3, %r107;
	add.s32 	%r108, %r2, %r107;
$L__BB265_5:
	mul.wide.u32 	%rd7, %r107, 4;
	add.s64 	%rd8, %rd1, %rd7;
	ld.global.u32 	%r45, [%rd8];
	and.b32  	%r46, %r107, 15;
	mov.u32 	%r47, _ZZ9cuda_gemmIiLi128ELi2ELi1ELi16ELi16ELi16ELi64ELi0ELi1EEviiiPT_S1_S1_iiiE11kron_fac_sh;
	mad.lo.s32 	%r48, %r46, 68, %r47;
	shr.u32 	%r49, %r107, 2;
	and.b32  	%r50, %r49, 1073741820;
	add.s32 	%r51, %r48, %r50;
	st.shared.u32 	[%r51], %r45;
	add.s32 	%r52, %r107, %r2;
	mul.wide.u32 	%rd9, %r108, 4;
	add.s64 	%rd10, %rd1, %rd9;
	ld.global.u32 	%r53, [%rd10];
	and.b32  	%r54, %r108, 15;
	mad.lo.s32 	%r55, %r54, 68, %r47;
	shr.u32 	%r56, %r108, 2;
	and.b32  	%r57, %r56, 1073741820;
	add.s32 	%r58, %r55, %r57;
	st.shared.u32 	[%r58], %r53;
	add.s32 	%r59, %r52, %r2;
	mul.wide.u32 	%rd11, %r110, 4;
	add.s64 	%rd12, %rd1, %rd11;
	ld.global.u32 	%r60, [%rd12];
	and.b32  	%r61, %r110, 15;
	mad.lo.s32 	%r62, %r61, 68, %r47;
	shr.u32 	%r63, %r110, 2;
	and.b32  	%r64, %r63, 1073741820;
	add.s32 	%r65, %r62, %r64;
	st.shared.u32 	[%r65], %r60;
	add.s32 	%r66, %r59, %r2;
	mul.wide.u32 	%rd13, %r109, 4;
	add.s64 	%rd14, %rd1, %rd13;
	ld.global.u32 	%r67, [%rd14];
	and.b32  	%r68, %r109, 15;
	mad.lo.s32 	%r69, %r68, 68, %r47;
	shr.u32 	%r70, %r109, 2;
	and.b32  	%r71, %r70, 1073741820;
	add.s32 	%r72, %r69, %r71;
	st.shared.u32 	[%r72], %r67;
	add.s32 	%r107, %r66, %r2;
	add.s32 	%r110, %r110, %r10;
	add.s32 	%r109, %r109, %r10;
	add.s32 	%r108, %r108, %r10;
	setp.lt.u32 	%p4, %r107, 256;
	@%p4 bra 	$L__BB265_5;
$L__BB265_6:
	mov.u32 	%r21, %ctaid.y;
	mov.u32 	%r73, %nctaid.y;
	shl.b32 	%r74, %r73, 1;
	setp.ge.u32 	%p5, %r21, %r74;
	@%p5 bra 	$L__BB265_13;
	setp.gt.u32 	%p6, %r1, 3;
	@%p6 bra 	$L__BB265_10;
	shl.b32 	%r114, %r1, 2;
	mov.u32 	%r75, %ctaid.x;
	shl.b32 	%r76, %r75, 4;
	shl.b32 	%r23, %r2, 2;
	shl.b32 	%r77, %r1, 4;
	mov.u32 	%r78, _ZZ9cuda_gemmIiLi128ELi2ELi1ELi16ELi16ELi16ELi64ELi0ELi1EEviiiPT_S1_S1_iiiE3Ash;
	add.s32 	%r113, %r78, %r77;
	shl.b32 	%r25, %r2, 4;
	mad.lo.s32 	%r79, %r33, %r21, %r76;
	add.s32 	%r112, %r79, %r114;
	cvta.to.global.u64 	%rd2, %rd3;
$L__BB265_9:
	mul.wide.s32 	%rd15, %r112, 4;
	add.s64 	%rd16, %rd2, %rd15;
	ld.global.v4.u32 	{%r80, %r81, %r82, %r83}, [%rd16];
	st.shared.v4.u32 	[%r113], {%r80, %r81, %r82, %r83};
	add.s32 	%r114, %r114, %r23;
	add.s32 	%r113, %r113, %r25;
	add.s32 	%r112, %r112, %r23;
	setp.lt.u32 	%p7, %r114, 16;
	@%p7 bra 	$L__BB265_9;
$L__BB265_10:
	bar.sync 	0;
	setp.gt.u32 	%p8, %r1, 15;
	@%p8 bra 	$L__BB265_12;
	mov.u32 	%r84, _ZZ9cuda_gemmIiLi128ELi2ELi1ELi16ELi16ELi16ELi64ELi0ELi1EEviiiPT_S1_S1_iiiE11kron_fac_sh;
	mad.lo.s32 	%r85, %r1, 68, %r84;
	shl.b32 	%r86, %r1, 2;
	add.s32 	%r87, %r85, %r86;
	ld.shared.u32 	%r88, [%r87];
	shfl.sync.idx.b32	%r89|%p9, %r88, 0, 4127, -1;
	shfl.sync.idx.b32	%r90|%p10, %r88, 1, 4127, -1;
	shfl.sync.idx.b32	%r91|%p11, %r88, 2, 4127, -1;
	shfl.sync.idx.b32	%r92|%p12, %r88, 3, 4127, -1;
	shfl.sync.idx.b32	%r93|%p13, %r88, 4, 4127, -1;
	shfl.sync.idx.b32	%r94|%p14, %r88, 5, 4127, -1;
	shfl.sync.idx.b32	%r95|%p15, %r88, 6, 4127, -1;
	shfl.sync.idx.b32	%r96|%p16, %r88, 7, 4127, -1;
	shfl.sync.idx.b32	%r97|%p17, %r88, 8, 4127, -1;
	shfl.sync.idx.b32	%r98|%p18, %r88, 9, 4127, -1;
	shfl.sync.idx.b32	%r99|%p19, %r88, 10, 4127, -1;
	shfl.sync.idx.b32	%r100|%p20, %r88, 11, 4127, -1;
	shfl.sync.idx.b32	%r101|%p21, %r88, 12, 4127, -1;
	shfl.sync.idx.b32	%r102|%p22, %r88, 13, 4127, -1;
	shfl.sync.idx.b32	%r103|%p23, %r88, 14, 4127, -1;
	shfl.sync.idx.b32	%r104|%p24, %r88, 15, 4127, -1;
$L__BB265_12:
	bar.sync 	0;
$L__BB265_13:
	ret;

}
	// .globl	_Z9cuda_gemmIiLi128ELi2ELi1ELi16ELi16ELi16ELi64ELi1ELi0EEviiiPT_S1_S1_iii
.visible .entry _Z9cuda_gemmIiLi128ELi2ELi1ELi16ELi16ELi16ELi64ELi1ELi0EEviiiPT_S1_S1_iii(
	.param .u32 _Z9cuda_gemmIiLi128ELi2ELi1ELi16ELi16ELi16ELi64ELi1ELi0EEviiiPT_S1_S1_iii_param_0,
	.param .u32 _Z9cuda_gemmIiLi128ELi2ELi1ELi16ELi16ELi16ELi64ELi1ELi0EEviiiPT_S1_S1_iii_param_1,
	.param .u32 _Z9cuda_gemmIiLi128ELi2ELi1ELi16ELi16ELi16ELi64ELi1ELi0EEviiiPT_S1_S1_iii_param_2,
	.param .u64 .ptr .align 1 _Z9cuda_gemmIiLi128ELi2ELi1ELi16ELi16ELi16ELi64ELi1ELi0EEviiiPT_S1_S1_iii_param_3,
	.param .u64 .ptr .align 1 _Z9cuda_gemmIiLi128ELi2ELi1ELi16ELi16ELi16ELi64ELi1ELi0EEviiiPT_S1_S1_iii_param_4,
	.param .u64 .ptr .align 1 _Z9cuda_gemmIiLi128ELi2ELi1ELi16ELi16ELi16ELi64ELi1ELi0EEviiiPT_S1_S1_iii_param_5,
	.param .u32 _Z9cuda_gemmIiLi128ELi2ELi1ELi16ELi16ELi16ELi64ELi1ELi0EEviiiPT_S1_S1_iii_param_6,
	.param .u32 _Z9cuda_gemmIiLi128ELi2ELi1ELi16ELi16ELi16ELi64ELi1ELi0EEviiiPT_S1_S1_iii_param_7,
	.param .u32 _Z9cuda_gemmIiLi128ELi2ELi1ELi16ELi16ELi16ELi64ELi1ELi0EEviiiPT_S1_S1_iii_param_8
)
.maxntid 128
{
	.reg .pred 	%p<91>;
	.reg .b16 	%rs<3>;
	.reg .b32 	%r<470>;
	.reg .b64 	%rd<15>;
	// demoted variable
	.shared .align 128 .b8 _ZZ9cuda_gemmIiLi128ELi2ELi1ELi16ELi16ELi16ELi64ELi1ELi0EEviiiPT_S1_S1_iiiE11kron_fac_sh[1088];
	// demoted variable
	.shared .align 128 .b8 _ZZ9cuda_gemmIiLi128ELi2ELi1ELi16ELi16ELi16ELi64ELi1ELi0EEviiiPT_S1_S1_iiiE3Ash[64];
	ld.param.u64 	%rd3, [_Z9cuda_gemmIiLi128ELi2ELi1ELi16ELi16ELi16ELi64ELi1ELi0EEviiiPT_S1_S1_iii_param_4];
	ld.param.u32 	%r206, [_Z9cuda_gemmIiLi128ELi2ELi1ELi16ELi16ELi16ELi64ELi1ELi0EEviiiPT_S1_S1_iii_param_6];
	ld.param.u32 	%r207, [_Z9cuda_gemmIiLi128ELi2ELi1ELi16ELi16ELi16ELi64ELi1ELi0EEviiiPT_S1_S1_iii_param_7];
	mov.u32 	%r1, %tid.x;
	mul.lo.s32 	%r2, %r207, %r206;
	setp.ge.u32 	%p1, %r1, %r2;
	@%p1 bra 	$L__BB266_3;
	mov.u32 	%r3, %ntid.x;
	cvta.to.global.u64 	%rd1, %rd3;
	mov.u32 	%r210, _ZZ9cuda_gemmIiLi128ELi2ELi1ELi16ELi16ELi16ELi64ELi1ELi0EEviiiPT_S1_S1_iiiE11kron_fac_sh;
	mov.u32 	%r383, %r1;
$L__BB266_2:
	mul.wide.u32 	%rd5, %r383, 4;
	add.s64 	%rd6, %rd1, %rd5;
	ld.global.u32 	%r208, [%rd6];
	rem.u32 	%r209, %r383, %r206;
	mad.lo.s32 	%r211, %r209, 68, %r210;
	div.u32 	%r212, %r383, %r207;
	shl.b32 	%r213, %r212, 2;
	add.s32 	%r214, %r211, %r213;
	st.shared.u32 	[%r214], %r208;
	add.s32 	%r383, %r383, %r3;
	setp.lt.u32 	%p2, %r383, %r2;
	@%p2 bra 	$L__BB266_2;
$L__BB266_3:
	div.s32 	%r6, 16, %r207;
	div.u32 	%r7, %r1, %r6;
	mov.u32 	%r400, %ctaid.y;
	mov.u32 	%r9, %nctaid.y;
	shl.b32 	%r215, %r9, 1;
	setp.ge.u32 	%p3, %r400, %r215;
	@%p3 bra 	$L__BB266_110;
	rem.u32 	%r217, %r1, %r6;
	mov.u32 	%r218, %ntid.x;
	shl.b32 	%r10, %r218, 2;
	and.b32  	%r11, %r217, 15;
	mul.lo.s32 	%r219, %r217, %r207;
	min.s32 	%r12, %r206, 16;
	add.s32 	%r220, %r11, %r219;
	shl.b32 	%r221, %r220, 2;
	mov.u32 	%r222, _ZZ9cuda_gemmIiLi128ELi2ELi1ELi16ELi16ELi16ELi64ELi1ELi0EEviiiPT_S1_S1_iiiE3Ash;
	add.s32 	%r13, %r222, %r221;
	add.s32 	%r223, %r217, 1;
	and.b32  	%r14, %r223, 15;
	add.s32 	%r224, %r14, %r219;
	shl.b32 	%r225, %r224, 2;
	add.s32 	%r15, %r222, %r225;
	add.s32 	%r226, %r217, 2;
	and.b32  	%r16, %r226, 15;
	add.s32 	%r227, %r16, %r219;
	shl.b32 	%r228, %r227, 2;
	add.s32 	%r17, %r222, %r228;
	add.s32 	%r229, %r217, 3;
	and.b32  	%r18, %r229, 15;
	add.s32 	%r230, %r18, %r219;
	shl.b32 	%r231, %r230, 2;
	add.s32 	%r19, %r222, %r231;
	add.s32 	%r232, %r217, 4;
	and.b32  	%r20, %r232, 15;
	add.s32 	%r233, %r20, %r219;
	shl.b32 	%r234, %r233, 2;
	add.s32 	%r21, %r222, %r234;
	add.s32 	%r235, %r217, 5;
	and.b32  	%r22, %r235, 15;
	add.s32 	%r236, %r22, %r219;
	shl.b32 	%r237, %r236, 2;
	add.s32 	%r23, %r222, %r237;
	add.s32 	%r238, %r217, 6;
	and.b32  	%r24, %r238, 15;
	add.s32 	%r239, %r24, %r219;
	shl.b32 	%r240, %r239, 2;
	add.s32 	%r25, %r222, %r240;
	add.s32 	%r241, %r217, 7;
	and.b32  	%r26, %r241, 15;
	add.s32 	%r242, %r26, %r219;
	shl.b32 	%r243, %r242, 2;
	add.s32 	%r27, %r222, %r243;
	xor.b32  	%r244, %r11, 8;
	add.s32 	%r245, %r244, %r219;
	shl.b32 	%r246, %r245, 2;
	add.s32 	%r28, %r222, %r246;
	add.s32 	%r247, %r217, 9;
	and.b32  	%r29, %r247, 15;
	add.s32 	%r248, %r29, %r219;
	shl.b32 	%r249, %r248, 2;
	add.s32 	%r30, %r222, %r249;
	add.s32 	%r250, %r217, 10;
	and.b32  	%r31, %r250, 15;
	add.s32 	%r251, %r31, %r219;
	shl.b32 	%r252, %r251, 2;
	add.s32 	%r32, %r222, %r252;
	add.s32 	%r253, %r217, 11;
	and.b32  	%r33, %r253, 15;
	add.s32 	%r254, %r33, %r219;
	shl.b32 	%r255, %r254, 2;
	add.s32 	%r34, %r222, %r255;
	add.s32 	%r256, %r217, 12;
	and.b32  	%r35, %r256, 15;
	add.s32 	%r257, %r35, %r219;
	shl.b32 	%r258, %r257, 2;
	add.s32 	%r36, %r222, %r258;
	add.s32 	%r259, %r217, 13;
	and.b32  	%r37, %r259, 15;
	add.s32 	%r260, %r37, %r219;
	shl.b32 	%r261, %r260, 2;
	add.s32 	%r38, %r222, %r261;
	add.s32 	%r262, %r217, 14;
	and.b32  	%r39, %r262, 15;
	add.s32 	%r263, %r39, %r219;
	shl.b32 	%r264, %r263, 2;
	add.s32 	%r40, %r222, %r264;
	add.s32 	%r265, %r217, -1;
	and.b32  	%r41, %r265, 15;
	add.s32 	%r266, %r41, %r219;
	shl.b32 	%r267, %r266, 2;
	add.s32 	%r42, %r222, %r267;
	setp.lt.s32 	%p4, %r11, %r207;
	selp.b32 	%r268, 0, %r207, %p4;
	sub.s32 	%r43, %r11, %r268;
	add.s32 	%r269, %r11, 1;
	setp.lt.s32 	%p5, %r269, %r207;
	selp.b32 	%r270, 0, %r207, %p5;
	sub.s32 	%r44, %r269, %r270;
	add.s32 	%r271, %r11, 2;
	setp.lt.s32 	%p6, %r271, %r207;
	selp.b32 	%r272, 0, %r207, %p6;
	sub.s32 	%r45, %r271, %r272;
	add.s32 	%r273, %r11, 3;
	setp.lt.s32 	%p7, %r273, %r207;
	selp.b32 	%r274, 0, %r207, %p7;
	sub.s32 	%r46, %r273, %r274;
	add.s32 	%r275, %r11, 4;
	setp.lt.s32 	%p8, %r275, %r207;
	selp.b32 	%r276, 0, %r207, %p8;
	sub.s32 	%r47, %r275, %r276;
	add.s32 	%r277, %r11, 5;
	setp.lt.s32 	%p9, %r277, %r207;
	selp.b32 	%r278, 0, %r207, %p9;
	sub.s32 	%r48, %r277, %r278;
	add.s32 	%r279, %r11, 6;
	setp.lt.s32 	%p10, %r279, %r207;
	selp.b32 	%r280, 0, %r207, %p10;
	sub.s32 	%r49, %r279, %r280;
	add.s32 	%r281, %r11, 7;
	setp.lt.s32 	%p11, %r281, %r207;
	selp.b32 	%r282, 0, %r207, %p11;
	sub.s32 	%r50, %r281, %r282;
	add.s32 	%r283, %r11, 8;
	setp.lt.s32 	%p12, %r283, %r207;
	selp.b32 	%r284, 0, %r207, %p12;
	sub.s32 	%r51, %r283, %r284;
	add.s32 	%r285, %r11, 9;
	setp.lt.s32 	%p13, %r285, %r207;
	selp.b32 	%r286, 0, %r207, %p13;
	sub.s32 	%r52, %r285, %r286;
	add.s32 	%r287, %r11, 10;
	setp.lt.s32 	%p14, %r287, %r207;
	selp.b32 	%r288, 0, %r207, %p14;
	sub.s32 	%r53, %r287, %r288;
	add.s32 	%r289, %r11, 11;
	setp.lt.s32 	%p15, %r289, %r207;
	selp.b32 	%r290, 0, %r207, %p15;
	sub.s32 	%r54, %r289, %r290;
	add.s32 	%r291, %r11, 12;
	setp.lt.s32 	%p16, %r291, %r207;
	selp.b32 	%r292, 0, %r207, %p16;
	sub.s32 	%r55, %r291, %r292;
	add.s32 	%r293, %r11, 13;
	setp.lt.s32 	%p17, %r293, %r207;
	selp.b32 	%r294, 0, %r207, %p17;
	sub.s32 	%r56, %r293, %r294;
	add.s32 	%r295, %r11, 14;
	setp.lt.s32 	%p18, %r295, %r207;
	selp.b32 	%r296, 0, %r207, %p18;
	sub.s32 	%r57, %r295, %r296;
	add.s32 	%r297, %r11, 15;
	setp.lt.s32 	%p19, %r297, %r207;
	selp.b32 	%r298, 0, %r207, %p19;
	sub.s32 	%r58, %r297, %r298;
	shl.b32 	%r59, %r218, 4;
	cvt.u16.u32 	%rs1, %r6;
	div.s16 	%rs2, 128, %rs1;
	cvt.s32.s16 	%r60, %rs2;
$L__BB266_5:
	setp.gt.u32 	%p20, %r1, 3;
	@%p20 bra 	$L__BB266_8;
	shl.b32 	%r299, %r1, 4;
	mov.u32 	%r300, _ZZ9cuda_gemmIiLi128ELi2ELi1ELi16ELi16ELi16ELi64ELi1ELi0EEviiiPT_S1_S1_iiiE3Ash;
	add.s32 	%r402, %r300, %r299;
	shl.b32 	%r301, %r400, 4;
	shl.b32 	%r403, %r1, 2;
	add.s32 	%r401, %r403, %r301;
$L__BB266_7:
	ld.param.u64 	%rd13, [_Z9cuda_gemmIiLi128ELi2ELi1ELi16ELi16ELi16ELi64ELi1ELi0EEviiiPT_S1_S1_iii_param_3];
	mul.wide.s32 	%rd7, %r401, 4;
	cvta.to.global.u64 	%rd8, %rd13;
	add.s64 	%rd9, %rd8, %rd7;
	ld.global.v4.u32 	{%r302, %r303, %r304, %r305}, [%rd9];
	st.shared.v4.u32 	[%r402], {%r302, %r303, %r304, %r305};
	add.s32 	%r403, %r403, %r10;
	add.s32 	%r402, %r402, %r59;
	add.s32 	%r401, %r401, %r10;
	setp.lt.u32 	%p21, %r403, 16;
	@%p21 bra 	$L__BB266_7;
$L__BB266_8:
	setp.lt.s32 	%p22, %r6, 1;
	bar.sync 	0;
	mov.b32 	%r469, 0;
	@%p22 bra 	$L__BB266_109;
	setp.lt.s32 	%p23, %r207, 1;
	@%p23 bra 	$L__BB266_11;
	ld.shared.u32 	%r399, [%r13];
$L__BB266_11:
	setp.lt.s32 	%p24, %r207, 2;
	@%p24 bra 	$L__BB266_13;
	ld.shared.u32 	%r398, [%r15];
$L__BB266_13:
	setp.lt.s32 	%p25, %r207, 3;
	@%p25 bra 	$L__BB266_15;
	ld.shared.u32 	%r397, [%r17];
$L__BB266_15:
	setp.lt.s32 	%p26, %r207, 4;
	@%p26 bra 	$L__BB266_17;
	ld.shared.u32 	%r396, [%r19];
$L__BB266_17:
	setp.lt.s32 	%p27, %r207, 5;
	@%p27 bra 	$L__BB266_19;
	ld.shared.u32 	%r395, [%r21];
$L__BB266_19:
	setp.lt.s32 	%p28, %r207, 6;
	@%p28 bra 	$L__BB266_21;
	ld.shared.u32 	%r394, [%r23];
$L__BB266_21:
	setp.lt.s32 	%p29, %r207, 7;
	@%p29 bra 	$L__BB266_23;
	ld.shared.u32 	%r393, [%r25];
$L__BB266_23:
	setp.lt.s32 	%p30, %r207, 8;
	@%p30 bra 	$L__BB266_25;
	ld.shared.u32 	%r392, [%r27];
$L__BB266_25:
	setp.lt.s32 	%p31, %r207, 9;
	@%p31 bra 	$L__BB266_27;
	ld.shared.u32 	%r391, [%r28];
$L__BB266_27:
	setp.lt.s32 	%p32, %r207, 10;
	@%p32 bra 	$L__BB266_29;
	ld.shared.u32 	%r390, [%r30];
$L__BB266_29:
	setp.lt.s32 	%p33, %r207, 11;
	@%p33 bra 	$L__BB266_31;
	ld.shared.u32 	%r389, [%r32];
$L__BB266_31:
	setp.lt.s32 	%p34, %r207, 12;
	@%p34 bra 	$L__BB266_33;
	ld.shared.u32 	%r388, [%r34];
$L__BB266_33:
	setp.lt.s32 	%p35, %r207, 13;
	@%p35 bra 	$L__BB266_35;
	ld.shared.u32 	%r387, [%r36];
$L__BB266_35:
	setp.lt.s32 	%p36, %r207, 14;
	@%p36 bra 	$L__BB266_37;
	ld.shared.u32 	%r386, [%r38];
$L__BB266_37:
	setp.lt.s32 	%p37, %r207, 15;
	@%p37 bra 	$L__BB266_39;
	ld.shared.u32 	%r385, [%r40];
$L__BB266_39:
	setp.lt.s32 	%p38, %r207, 16;
	@%p38 bra 	$L__BB266_41;
	ld.shared.u32 	%r384, [%r42];
$L__BB266_41:
	setp.ge.s32 	%p39, %r7, %r12;
	@%p39 bra 	$L__BB266_109;
	mov.b32 	%r469, 0;
	mov.u32 	%r420, %r7;
$L__BB266_43:
	setp.gt.u32 	%p40, %r207, 64;
	mov.u32 	%r309, _ZZ9cuda_gemmIiLi128ELi2ELi1ELi16ELi16ELi16ELi64ELi1ELi0EEviiiPT_S1_S1_iiiE11kron_fac_sh;
	mad.lo.s32 	%r121, %r420, 68, %r309;
	shl.b32 	%r310, %r1, 2;
	and.b32  	%r311, %r310, 60;
	add.s32 	%r312, %r121, %r311;
	ld.shared.u32 	%r122, [%r312];
	@%p40 bra 	$L__BB266_76;
	setp.eq.s32 	%p57, %r207, 0;
	mov.b32 	%r423, 0;
	@%p57 bra 	$L__BB266_46;
	shfl.sync.idx.b32	%r364|%p58, %r122, %r43, 4127, -1;
	mul.lo.s32 	%r423, %r364, %r399;
$L__BB266_46:
	setp.lt.s32 	%p59, %r207, 2;
	@%p59 bra 	$L__BB266_48;
	shfl.sync.idx.b32	%r365|%p60, %r122, %r44, 4127, -1;
	mad.lo.s32 	%r423, %r365, %r398, %r423;
$L__BB266_48:
	setp.lt.s32 	%p61, %r207, 3;
	@%p61 bra 	$L__BB266_50;
	shfl.sync.idx.b32	%r366|%p62, %r122, %r45, 4127, -1;
	mad.lo.s32 	%r423, %r366, %r397, %r423;
$L__BB266_50:
	setp.lt.s32 	%p63, %r207, 4;
	@%p63 bra 	$L__BB266_52;
	shfl.sync.idx.b32	%r367|%p64, %r122, %r46, 4127, -1;
	mad.lo.s32 	%r423, %r367, %r396, %r423;
$L__BB266_52:
	setp.lt.s32 	%p65, %r207, 5;
	@%p65 bra 	$L__BB266_54;
	shfl.sync.idx.b32	%r368|%p66, %r122, %r47, 4127, -1;
	mad.lo.s32 	%r423, %r368, %r395, %r423;
$L__BB266_54:
	setp.lt.s32 	%p67, %r207, 6;
	@%p67 bra 	$L__BB266_56;
	shfl.sync.idx.b32	%r369|%p68, %r122, %r48, 4127, -1;
	mad.lo.s32 	%r423, %r369, %r394, %r423;
$L__BB266_56:
	setp.lt.s32 	%p69, %r207, 7;
	@%p69 bra 	$L__BB266_58;
	shfl.sync.idx.b32	%r370|%p70, %r122, %r49, 4127, -1;
	mad.lo.s32 	%r423, %r370, %r393, %r423;
$L__BB266_58:
	setp.lt.s32 	%p71, %r207, 8;
	@%p71 bra 	$L__BB266_60;
	shfl.sync.idx.b32	%r371|%p72, %r122, %r50, 4127, -1;
	mad.lo.s32 	%r423, %r371, %r392, %r423;
$L__BB266_60:
	setp.lt.s32 	%p73, %r207, 9;
	@%p73 bra 	$L__BB266_62;
	shfl.sync.idx.b32	%r372|%p74, %r122, %r51, 4127, -1;
	mad.lo.s32 	%r423, %r372, %r391, %r423;
$L__BB266_62:
	setp.lt.s32 	%p75, %r207, 10;
	@%p75 bra 	$L__BB266_64;
	shfl.sync.idx.b32	%r373|%p76, %r122, %r52, 4127, -1;
	mad.lo.s32 	%r423, %r373, %r390, %r423;
$L__BB266_64:
	setp.lt.s32 	%p77, %r207, 11;
	@%p77 bra 	$L__BB266_66;
	shfl.sync.idx.b32	%r374|%p78, %r122, %r53, 4127, -1;
	mad.lo.s32 	%r423, %r374, %r389, %r423;
$L__BB266_66:
	setp.lt.s32 	%p79, %r207, 12;
	@%p79 bra 	$L__BB266_68;
	shfl.sync.idx.b32	%r375|%p80, %r122, %r54, 4127, -1;
	mad.lo.s32 	%r423, %r375, %r388, %r423;
$L__BB266_68:
	setp.lt.s32 	%p81, %r207, 13;
	@%p81 bra 	$L__BB266_70;
	shfl.sync.idx.b32	%r376|%p82, %r122, %r55, 4127, -1;
	mad.lo.s32 	%r423, %r376, %r387, %r423;
$L__BB266_70:
	setp.lt.s32 	%p83, %r207, 14;
	@%p83 bra 	$L__BB266_72;
	shfl.sync.idx.b32	%r377|%p84, %r122, %r56, 4127, -1;
	mad.lo.s32 	%r423, %r377, %r386, %r423;
$L__BB266_72:
	setp.lt.s32 	%p85, %r207, 15;
	@%p85 bra 	$L__BB266_74;
	shfl.sync.idx.b32	%r378|%p86, %r122, %r57, 4127, -1;
	mad.lo.s32 	%r423, %r378, %r385, %r423;
$L__BB266_74:
	setp.lt.s32 	%p87, %r207, 16;
	@%p87 bra 	$L__BB266_108;
	shfl.sync.idx.b32	%r379|%p88, %r122, %r58, 4127, -1;
	mad.lo.s32 	%r423, %r379, %r384, %r423;
	bra.uni 	$L__BB266_108;
$L__BB266_76:
	mov.b32 	%r423, 0;
	@%p23 bra 	$L__BB266_78;
	shl.b32 	%r314, %r11, 2;
	add.s32 	%r315, %r121, %r314;
	ld.shared.u32 	%r316, [%r315];
	mul.lo.s32 	%r423, %r316, %r399;
$L__BB266_78:
	@%p24 bra 	$L__BB266_80;
	shl.b32 	%r317, %r14, 2;
	add.s32 	%r318, %r121, %r317;
	ld.shared.u32 	%r319, [%r318];
	mad.lo.s32 	%r423, %r319, %r398, %r423;
$L__BB266_80:
	@%p25 bra 	$L__BB266_82;
	shl.b32 	%r320, %r16, 2;
	add.s32 	%r321, %r121, %r320;
	ld.shared.u32 	%r322, [%r321];
	mad.lo.s32 	%r423, %r322, %r397, %r423;
$L__BB266_82:
	@%p26 bra 	$L__BB266_84;
	shl.b32 	%r323, %r18, 2;
	add.s32 	%r324, %r121, %r323;
	ld.shared.u32 	%r325, [%r324];
	mad.lo.s32 	%r423, %r325, %r396, %r423;
$L__BB266_84:
	@%p27 bra 	$L__BB266_86;
	shl.b32 	%r326, %r20, 2;
	add.s32 	%r327, %r121, %r326;
	ld.shared.u32 	%r328, [%r327];
	mad.lo.s32 	%r423, %r328, %r395, %r423;
$L__BB266_86:
	@%p28 bra 	$L__BB266_88;
	shl.b32 	%r329, %r22, 2;
	add.s32 	%r330, %r121, %r329;
	ld.shared.u32 	%r331, [%r330];
	mad.lo.s32 	%r423, %r331, %r394, %r423;
$L__BB266_88:
	setp.lt.s32 	%p47, %r207, 7;
	@%p47 bra 	$L__BB266_90;
	shl.b32 	%r332, %r24, 2;
	add.s32 	%r333, %r121, %r332;
	ld.shared.u32 	%r334, [%r333];
	mad.lo.s32 	%r423, %r334, %r393, %r423;
$L__BB266_90:
	setp.lt.s32 	%p48, %r207, 8;
	@%p48 bra 	$L__BB266_92;
	shl.b32 	%r335, %r26, 2;
	add.s32 	%r336, %r121, %r335;
	ld.shared.u32 	%r337, [%r336];
	mad.lo.s32 	%r423, %r337, %r392, %r423;
$L__BB266_92:
	setp.lt.s32 	%p49, %r207, 9;
	@%p49 bra 	$L__BB266_94;
	shl.b32 	%r338, %r11, 2;
	xor.b32  	%r339, %r338, 32;
	add.s32 	%r340, %r121, %r339;
	ld.shared.u32 	%r341, [%r340];
	mad.lo.s32 	%r423, %r341, %r391, %r423;
$L__BB266_94:
	setp.lt.s32 	%p50, %r207, 10;
	@%p50 bra 	$L__BB266_96;
	shl.b32 	%r342, %r29, 2;
	add.s32 	%r343, %r121, %r342;
	ld.shared.u32 	%r344, [%r343];
	mad.lo.s32 	%r423, %r344, %r390, %r423;
$L__BB266_96:
	setp.lt.s32 	%p51, %r207, 11;
	@%p51 bra 	$L__BB266_98;
	shl.b32 	%r345, %r31, 2;
	add.s32 	%r346, %r121, %r345;
	ld.shared.u32 	%r347, [%r346];
	mad.lo.s32 	%r423, %r347, %r389, %r423;
$L__BB266_98:
	setp.lt.s32 	%p52, %r207, 12;
	@%p52 bra 	$L__BB266_100;
	shl.b32 	%r348, %r33, 2;
	add.s32 	%r349, %r121, %r348;
	ld.shared.u32 	%r350, [%r349];
	mad.lo.s32 	%r423, %r350, %r388, %r423;
$L__BB266_100:
	setp.lt.s32 	%p53, %r207, 13;
	@%p53 bra 	$L__BB266_102;
	shl.b32 	%r351, %r35, 2;
	add.s32 	%r352, %r121, %r351;
	ld.shared.u32 	%r353, [%r352];
	mad.lo.s32 	%r423, %r353, %r387, %r423;
$L__BB266_102:
	setp.lt.s32 	%p54, %r207, 14;
	@%p54 bra 	$L__BB266_104;
	shl.b32 	%r354, %r37, 2;
	add.s32 	%r355, %r121, %r354;
	ld.shared.u32 	%r356, [%r355];
	mad.lo.s32 	%r423, %r356, %r386, %r423;
$L__BB266_104:
	setp.lt.s32 	%p55, %r207, 15;
	@%p55 bra 	$L__BB266_106;
	shl.b32 	%r357, %r39, 2;
	add.s32 	%r358, %r121, %r357;
	ld.shared.u32 	%r359, [%r358];
	mad.lo.s32 	%r423, %r359, %r385, %r423;
$L__BB266_106:
	setp.lt.s32 	%p56, %r207, 16;
	@%p56 bra 	$L__BB266_108;
	shl.b32 	%r360, %r41, 2;
	add.s32 	%r361, %r121, %r360;
	ld.shared.u32 	%r362, [%r361];
	mad.lo.s32 	%r423, %r362, %r384, %r423;
$L__BB266_108:
	add.s32 	%r469, %r423, %r469;
	add.s32 	%r420, %r420, %r60;
	setp.lt.s32 	%p89, %r420, %r12;
	@%p89 bra 	$L__BB266_43;
$L__BB266_109:
	ld.param.u64 	%rd14, [_Z9cuda_gemmIiLi128ELi2ELi1ELi16ELi16ELi16ELi64ELi1ELi0EEviiiPT_S1_S1_iii_param_5];
	bar.sync 	0;
	shl.b32 	%r380, %r400, 4;
	add.s32 	%r381, %r380, %r1;
	cvta.to.global.u64 	%rd10, %rd14;
	mul.wide.s32 	%rd11, %r381, 4;
	add.s64 	%rd12, %rd10, %rd11;
	st.global.u32 	[%rd12], %r469;
	add.s32 	%r400, %r400, %r9;
	shl.b32 	%r382, %r9, 1;
	setp.lt.u32 	%p90, %r400, %r382;
	@%p90 bra 	$L__BB266_5;
$L__BB266_110:
	ret;

}
	// .globl	_Z9cuda_gemmIiLi128ELi2ELi1ELi16ELi16ELi16ELi64ELi1ELi1EEviiiPT_S1_S1_iii
.visible .entry _Z9cuda_gemmIiLi128ELi2ELi1ELi16ELi16ELi16ELi64ELi1ELi1EEviiiPT_S1_S1_iii(
	.param .u32 _Z9cuda_gemmIiLi128ELi2ELi1ELi16ELi16ELi16ELi64ELi1ELi1EEviiiPT_S1_S1_iii_param_0,
	.param .u32 _Z9cuda_gemmIiLi128ELi2ELi1ELi16ELi16ELi16ELi64ELi1ELi1EEviiiPT_S1_S1_iii_param_1,
	.param .u32 _Z9cuda_gemmIiLi128ELi2ELi1ELi16ELi16ELi16ELi64ELi1ELi1EEviiiPT_S1_S1_iii_param_2,
	.param .u64 .ptr .align 1 _Z9cuda_gemmIiLi128ELi2ELi1ELi16ELi16ELi16ELi64ELi1ELi1EEviiiPT_S1_S1_iii_param_3,
	.param .u64 .ptr .align 1 _Z9cuda_gemmIiLi128ELi2ELi1ELi16ELi16ELi16ELi64ELi1ELi1EEviiiPT_S1_S1_iii_param_4,
	.param .u64 .ptr .align 1 _Z9cuda_gemmIiLi128ELi2ELi1ELi16ELi16ELi16ELi64ELi1ELi1EEviiiPT_S1_S1_iii_param_5,
	.param .u32 _Z9cuda_gemmIiLi128ELi2ELi1ELi16ELi16ELi16ELi64ELi1ELi1EEviiiPT_S1_S1_iii_param_6,
	.param .u32 _Z9cuda_gemmIiLi128ELi2ELi1ELi16ELi16ELi16ELi64ELi1ELi1EEviiiPT_S1_S1_iii_param_7,
	.param .u32 _Z9cuda_gemmIiLi128ELi2ELi1ELi16ELi16ELi16ELi64ELi1ELi1EEviiiPT_S1_S1_iii_param_8
)
.maxntid 128
{
	.reg .pred 	%p<25>;
	.reg .b16 	%rs<8>;
	.reg .b32 	%r<109>;
	.reg .b64 	%rd<21>;
	// demoted variable
	.shared .align 128 .b8 _ZZ9cuda_gemmIiLi128ELi2ELi1ELi16ELi16ELi16ELi64ELi1ELi1EEviiiPT_S1_S1_iiiE11kron_fac_sh[1088];
	// demoted variable
	.shared .align 128 .b8 _ZZ9cuda_gemmIiLi128ELi2ELi1ELi16ELi16ELi16ELi64ELi1ELi1EEviiiPT_S1_S1_iiiE3Ash[64];
	ld.param.u64 	%rd6, [_Z9cuda_gemmIiLi128ELi2ELi1ELi16ELi16ELi16ELi64ELi1ELi1EEviiiPT_S1_S1_iii_param_3];
	ld.param.u64 	%rd7, [_Z9cuda_gemmIiLi128ELi2ELi1ELi16ELi16ELi16ELi64ELi1ELi1EEviiiPT_S1_S1_iii_param_4];
	cvta.to.global.u64 	%rd1, %rd7;
	mov.u32 	%r1, %tid.x;
	mov.u32 	%r2, %ntid.x;
	add.s32 	%r30, %r1, %r2;
	cvt.u16.u32 	%rs3, %r30;
	not.b16 	%rs4, %rs3;
	and.b16  	%rs5, %rs4, 255;
	cvt.u16.u32 	%rs6, %r2;
	and.b16  	%rs7, %rs6, 255;
	div.u16 	%rs1, %rs5, %rs7;
	and.b16  	%rs2, %rs1, 3;
	setp.eq.s16 	%p1, %rs2, 2;
	mov.u32 	%r102, %r1;
	@%p1 bra 	$L__BB267_3;
	cvt.u32.u16 	%r3, %rs2;
	mov.b32 	%r101, 0;
	mov.u32 	%r34, _ZZ9cuda_gemmIiLi128ELi2ELi1ELi16ELi16ELi16ELi64ELi1ELi1EEviiiPT_S1_S1_iiiE11kron_fac_sh;
	mov.u32 	%r102, %r1;
$L__BB267_2:
	.pragma "nounroll";
	mul.wide.u32 	%rd8, %r102, 4;
	add.s64 	%rd9, %rd1, %rd8;
	ld.global.u32 	%r32, [%rd9];
	and.b32  	%r33, %r102, 15;
	mad.lo.s32 	%r35, %r33, 68, %r34;
	shr.u32 	%r36, %r102, 2;
	and.b32  	%r37, %r36, 1073741820;
	add.s32 	%r38, %r35, %r37;
	st.shared.u32 	[%r38], %r32;
	add.s32 	%r102, %r102, %r2;
	add.s32 	%r101, %r101, 1;
	xor.b32  	%r39, %r101, %r3;
	setp.ne.s32 	%p2, %r39, 2;
	@%p2 bra 	$L__BB267_2;
$L__BB267_3:
	setp.lt.u16 	%p3, %rs1, 2;
	@%p3 bra 	$L__BB267_6;
	shl.b32 	%r40, %r2, 1;
	add.s32 	%r105, %r102, %r40;
	shl.b32 	%r10, %r2, 2;
	mad.lo.s32 	%r104, %r2, 3, %r102;
	add.s32 	%r103, %r2, %r102;
$L__BB267_5:
	mul.wide.u32 	%rd10, %r102, 4;
	add.s64 	%rd11, %rd1, %rd10;
	ld.global.u32 	%r41, [%rd11];
	and.b32  	%r42, %r102, 15;
	mov.u32 	%r43, _ZZ9cuda_gemmIiLi128ELi2ELi1ELi16ELi16ELi16ELi64ELi1ELi1EEviiiPT_S1_S1_iiiE11kron_fac_sh;
	mad.lo.s32 	%r44, %r42, 68, %r43;
	shr.u32 	%r45, %r102, 2;
	and.b32  	%r46, %r45, 1073741820;
	add.s32 	%r47, %r44, %r46;
	st.shared.u32 	[%r47], %r41;
	add.s32 	%r48, %r102, %r2;
	mul.wide.u32 	%rd12, %r103, 4;
	add.s64 	%rd13, %rd1, %rd12;
	ld.global.u32 	%r49, [%rd13];
	and.b32  	%r50, %r103, 15;
	mad.lo.s32 	%r51, %r50, 68, %r43;
	shr.u32 	%r52, %r103, 2;
	and.b32  	%r53, %r52, 1073741820;
	add.s32 	%r54, %r51, %r53;
	st.shared.u32 	[%r54], %r49;
	add.s32 	%r55, %r48, %r2;
	mul.wide.u32 	%rd14, %r105, 4;
	add.s64 	%rd15, %rd1, %rd14;
	ld.global.u32 	%r56, [%rd15];
	and.b32  	%r57, %r105, 15;
	mad.lo.s32 	%r58, %r57, 68, %r43;
	shr.u32 	%r59, %r105, 2;
	and.b32  	%r60, %r59, 1073741820;
	add.s32 	%r61, %r58, %r60;
	st.shared.u32 	[%r61], %r56;
	add.s32 	%r62, %r55, %r2;
	mul.wide.u32 	%rd16, %r104, 4;
	add.s64 	%rd17, %rd1, %rd16;
	ld.global.u32 	%r63, [%rd17];
	and.b32  	%r64, %r104, 15;
	mad.lo.s32 	%r65, %r64, 68, %r43;
	shr.u32 	%r66, %r104, 2;
	and.b32  	%r67, %r66, 1073741820;
	add.s32 	%r68, %r65, %r67;
	st.shared.u32 	[%r68], %r63;
	add.s32 	%r102, %r62, %r2;
	add.s32 	%r105, %r105, %r10;
	add.s32 	%r104, %r104, %r10;
	add.s32 	%r103, %r103, %r10;
	setp.lt.u32 	%p4, %r102, 256;
	@%p4 bra 	$L__BB267_5;
$L__BB267_6:
	mov.u32 	%r21, %ctaid.y;
	mov.u32 	%r69, %nctaid.y;
	shl.b32 	%r70, %r69, 1;
	setp.ge.u32 	%p5, %r21, %r70;
	@%p5 bra 	$L__BB267_13;
	setp.gt.u32 	%p6, %r1, 3;
	@%p6 bra 	$L__BB267_10;
	shl.b32 	%r108, %r1, 2;
	shl.b32 	%r71, %r21, 4;
	shl.b32 	%r23, %r2, 2;
	shl.b32 	%r72, %r1, 4;
	mov.u32 	%r73, _ZZ9cuda_gemmIiLi128ELi2ELi1ELi16ELi16ELi16ELi64ELi1ELi1EEviiiPT_S1_S1_iiiE3Ash;
	add.s32 	%r107, %r73, %r72;
	shl.b32 	%r25, %r2, 4;
	add.s32 	%r74, %r71, %r108;
	mul.wide.u32 	%rd18, %r74, 4;
	cvta.to.global.u64 	%rd19, %rd6;
	add.s64 	%rd20, %rd19, %rd18;
	mul.wide.u32 	%rd3, %r2, 16;
$L__BB267_9:
	ld.global.v4.u32 	{%r75, %r76, %r77, %r78}, [%rd20];
	st.shared.v4.u32 	[%r107], {%r75, %r76, %r77, %r78};
	add.s32 	%r108, %r108, %r23;
	add.s32 	%r107, %r107, %r25;
	add.s64 	%rd20, %rd20, %rd3;
	setp.lt.u32 	%p7, %r108, 16;
	@%p7 bra 	$L__BB267_9;
$L__BB267_10:
	bar.sync 	0;
	setp.gt.u32 	%p8, %r1, 15;
	@%p8 bra 	$L__BB267_12;
	mov.u32 	%r79, _ZZ9cuda_gemmIiLi128ELi2ELi1ELi16ELi16ELi16ELi64ELi1ELi1EEviiiPT_S1_S1_iiiE11kron_fac_sh;
	mad.lo.s32 	%r80, %r1, 68, %r79;
	shl.b32 	%r81, %r1, 2;
	add.s32 	%r82, %r80, %r81;
	ld.shared.u32 	%r83, [%r82];
	shfl.sync.idx.b32	%r84|%p9, %r83, 0, 4127, -1;
	shfl.sync.idx.b32	%r85|%p10, %r83, 1, 4127, -1;
	shfl.sync.idx.b32	%r86|%p11, %r83, 2, 4127, -1;
	shfl.sync.idx.b32	%r87|%p12, %r83, 3, 4127, -1;
	shfl.sync.idx.b32	%r88|%p13, %r83, 4, 4127, -1;
	shfl.sync.idx.b32	%r89|%p14, %r83, 5, 4127, -1;
	shfl.sync.idx.b32	%r90|%p15, %r83, 6, 4127, -1;
	shfl.sync.idx.b32	%r91|%p16, %r83, 7, 4127, -1;
	shfl.sync.idx.b32	%r92|%p17, %r83, 8, 4127, -1;
	shfl.sync.idx.b32	%r93|%p18, %r83, 9, 4127, -1;
	shfl.sync.idx.b32	%r94|%p19, %r83, 10, 4127, -1;
	shfl.sync.idx.b32	%r95|%p20, %r83, 11, 4127, -1;
	shfl.sync.idx.b32	%r96|%p21, %r83, 12, 4127, -1;
	shfl.sync.idx.b32	%r97|%p22, %r83, 13, 4127, -1;
	shfl.sync.idx.b32	%r98|%p23, %r83, 14, 4127, -1;
	shfl.sync.idx.b32	%r99|%p24, %r83, 15, 4127, -1;
$L__BB267_12:
	bar.sync 	0;
$L__BB267_13:
	ret;

}
	// .globl	_Z9cuda_gemmIiLi128ELi2ELi1ELi16ELi32ELi32ELi64ELi0ELi0EEviiiPT_S1_S1_iii
.visible .entry _Z9cuda_gemmIiLi128ELi2ELi1ELi16ELi32ELi32ELi64ELi0ELi0EEviiiPT_S1_S1_iii(
	.param .u32 _Z9cuda_gemmIiLi128ELi2ELi1ELi16ELi32ELi32ELi64ELi0ELi0EEviiiPT_S1_S1_iii_param_0,
	.param .u32 _Z9cuda_gemmIiLi128ELi2ELi1ELi16ELi32ELi32ELi64ELi0ELi0EEviiiPT_S1_S1_iii_param_1,
	.param .u32 _Z9cuda_gemmIiLi128ELi2ELi1ELi16ELi32ELi32ELi64ELi0ELi0EEviiiPT_S1_S1_iii_param_2,
	.param .u64 .ptr .align 1 _Z9cuda_gemmIiLi128ELi2ELi1ELi16ELi32ELi32ELi64ELi0ELi0EEviiiPT_S1_S1_iii_param_3,
	.param .u64 .ptr .align 1 _Z9cuda_gemmIiLi128ELi2ELi1ELi16ELi32ELi32ELi64ELi0ELi0EEviiiPT_S1_S1_iii_param_4,
	.param .u64 .ptr .align 1 _Z9cuda_gemmIiLi128ELi2ELi1ELi16ELi32ELi32ELi64ELi0ELi0EEviiiPT_S1_S1_iii_param_5,
	.param .u32 _Z9cuda_gemmIiLi128ELi2ELi1ELi16ELi32ELi32ELi64ELi0ELi0EEviiiPT_S1_S1_iii_param_6,
	.param .u32 _Z9cuda_gemmIiLi128ELi2ELi1ELi16ELi32ELi32ELi64ELi0ELi0EEviiiPT_S1_S1_iii_param_7,
	.param .u32 _Z9cuda_gemmIiLi128ELi2ELi1ELi16ELi32ELi32ELi64ELi0ELi0EEviiiPT_S1_S1_iii_param_8
)
.maxntid 128
{
	.reg .pred 	%p<106>;
	.reg .b16 	%rs<3>;
	.reg .b32 	%r<633>;
	.reg .b64 	%rd<13>;
	// demoted variable
	.shared .align 128 .b8 _ZZ9cuda_gemmIiLi128ELi2ELi1ELi16ELi32ELi32ELi64ELi0ELi0EEviiiPT_S1_S1_iiiE11kron_fac_sh[2112];
	// demoted variable
	.shared .align 128 .b8 _ZZ9cuda_gemmIiLi128ELi2ELi1ELi16ELi32ELi32ELi64ELi0ELi0EEviiiPT_S1_S1_iiiE3Ash[64];
	// demoted variable
	.shared .align 128 .b8 _ZZ9cuda_gemmIiLi128ELi2ELi1ELi16ELi32ELi32ELi64ELi0ELi0EEviiiPT_S1_S1_iiiE3Csh[64];
	ld.param.u32 	%r253, [_Z9cuda_gemmIiLi128ELi2ELi1ELi16ELi32ELi32ELi64ELi0ELi0EEviiiPT_S1_S1_iii_param_1];
	ld.param.u32 	%r254, [_Z9cuda_gemmIiLi128ELi2ELi1ELi16ELi32ELi32ELi64ELi0ELi0EEviiiPT_S1_S1_iii_param_2];
	ld.param.u64 	%rd4, [_Z9cuda_gemmIiLi128ELi2ELi1ELi16ELi32ELi32ELi64ELi0ELi0EEviiiPT_S1_S1_iii_param_3];
	ld.param.u64 	%rd5, [_Z9cuda_gemmIiLi128ELi2ELi1ELi16ELi32ELi32ELi64ELi0ELi0EEviiiPT_S1_S1_iii_param_4];
	ld.param.u64 	%rd6, [_Z9cuda_gemmIiLi128ELi2ELi1ELi16ELi32ELi32ELi64ELi0ELi0EEviiiPT_S1_S1_iii_param_5];
	ld.param.u32 	%r255, [_Z9cuda_gemmIiLi128ELi2ELi1ELi16ELi32ELi32ELi64ELi0ELi0EEviiiPT_S1_S1_iii_param_6];
	ld.param.u32 	%r256, [_Z9cuda_gemmIiLi128ELi2ELi1ELi16ELi32ELi32ELi64ELi0ELi0EEviiiPT_S1_S1_iii_param_7];
	mov.u32 	%r1, %tid.x;
	div.s32 	%r2, 16, %r256;
	shl.b32 	%r3, %r2, 1;
	div.u32 	%r5, %r1, %r3;
	mul.lo.s32 	%r257, %r5, %r3;
	sub.s32 	%r258, %r1, %r257;
	shr.u32 	%r4, %r258, 1;
	mov.u32 	%r528, %ctaid.y;
	mov.u32 	%r7, %nctaid.y;
	shl.b32 	%r8, %r7, 1;
	setp.ge.u32 	%p2, %r528, %r8;
	@%p2 bra 	$L__BB268_126;
	and.b32  	%r9, %r1, 1;
	mov.u32 	%r260, %ctaid.x;
	mov.u32 	%r261, %ctaid.z;
	mov.u32 	%r262, %ntid.x;
	shl.b32 	%r10, %r260, 4;
	shl.b32 	%r11, %r262, 2;
	shr.u32 	%r12, %r1, 4;
	and.b32  	%r13, %r1, 15;
	shl.b32 	%r14, %r261, 5;
	mov.u32 	%r263, _ZZ9cuda_gemmIiLi128ELi2ELi1ELi16ELi32ELi32ELi64ELi0ELi0EEviiiPT_S1_S1_iiiE11kron_fac_sh;
	mad.lo.s32 	%r15, %r13, 132, %r263;
	shr.u32 	%r16, %r262, 4;
	and.b32  	%r264, %r4, 15;
	shl.b32 	%r265, %r1, 4;
	and.b32  	%r266, %r265, 16;
	min.s32 	%r17, %r255, 16;
	mul.lo.s32 	%r18, %r2, %r260;
	add.s32 	%r19, %r1, %r262;
	max.u32 	%r267, %r19, 16;
	setp.lt.u32 	%p3, %r19, 16;
	selp.u32 	%r268, 1, 0, %p3;
	add.s32 	%r269, %r19, %r268;
	sub.s32 	%r270, %r267, %r269;
	div.u32 	%r271, %r270, %r262;
	add.s32 	%r20, %r271, %r268;
	and.b32  	%r21, %r20, 3;
	shl.b32 	%r272, %r1, 2;
	mov.u32 	%r273, _ZZ9cuda_gemmIiLi128ELi2ELi1ELi16ELi32ELi32ELi64ELi0ELi0EEviiiPT_S1_S1_iiiE3Csh;
	add.s32 	%r22, %r273, %r272;
	add.s32 	%r23, %r22, %r11;
	add.s32 	%r24, %r19, %r262;
	add.s32 	%r25, %r24, %r262;
	add.s32 	%r274, %r4, 1;
	xor.b32  	%r275, %r264, 8;
	or.b32  	%r26, %r266, %r264;
	and.b32  	%r276, %r274, 15;
	or.b32  	%r27, %r266, %r276;
	add.s32 	%r277, %r4, 2;
	and.b32  	%r278, %r277, 15;
	or.b32  	%r28, %r266, %r278;
	add.s32 	%r279, %r4, 3;
	and.b32  	%r280, %r279, 15;
	or.b32  	%r29, %r266, %r280;
	add.s32 	%r281, %r4, 4;
	and.b32  	%r282, %r281, 15;
	or.b32  	%r30, %r266, %r282;
	add.s32 	%r283, %r4, 5;
	and.b32  	%r284, %r283, 15;
	or.b32  	%r31, %r266, %r284;
	add.s32 	%r285, %r4, 6;
	and.b32  	%r286, %r285, 15;
	or.b32  	%r32, %r266, %r286;
	add.s32 	%r287, %r4, 7;
	and.b32  	%r288, %r287, 15;
	or.b32  	%r33, %r266, %r288;
	or.b32  	%r34, %r266, %r275;
	add.s32 	%r289, %r4, 9;
	and.b32  	%r290, %r289, 15;
	or.b32  	%r35, %r266, %r290;
	add.s32 	%r291, %r4, 10;
	and.b32  	%r292, %r291, 15;
	or.b32  	%r36, %r266, %r292;
	add.s32 	%r293, %r4, 11;
	and.b32  	%r294, %r293, 15;
	or.b32  	%r37, %r266, %r294;
	add.s32 	%r295, %r4, 12;
	and.b32  	%r296, %r295, 15;
	or.b32  	%r38, %r266, %r296;
	add.s32 	%r297, %r4, 13;
	and.b32  	%r298, %r297, 15;
	or.b32  	%r39, %r266, %r298;
	add.s32 	%r299, %r4, 14;
	and.b32  	%r300, %r299, 15;
	or.b32  	%r40, %r266, %r300;
	add.s32 	%r301, %r4, -1;
	and.b32  	%r302, %r301, 15;
	or.b32  	%r41, %r266, %r302;
	setp.lt.s32 	%p4, %r264, %r256;
	selp.b32 	%r303, 0, %r256, %p4;
	sub.s32 	%r42, %r264, %r303;
	add.s32 	%r304, %r264, 1;
	setp.lt.s32 	%p5, %r304, %r256;
	selp.b32 	%r305, 0, %r256, %p5;
	sub.s32 	%r43, %r304, %r305;
	add.s32 	%r306, %r264, 2;
	setp.lt.s32 	%p6, %r306, %r256;
	selp.b32 	%r307, 0, %r256, %p6;
	sub.s32 	%r44, %r306, %r307;
	add.s32 	%r308, %r264, 3;
	setp.lt.s32 	%p7, %r308, %r256;
	selp.b32 	%r309, 0, %r256, %p7;
	sub.s32 	%r45, %r308, %r309;
	add.s32 	%r310, %r264, 4;
	setp.lt.s32 	%p8, %r310, %r256;
	selp.b32 	%r311, 0, %r256, %p8;
	sub.s32 	%r46, %r310, %r311;
	add.s32 	%r312, %r264, 5;
	setp.lt.s32 	%p9, %r312, %r256;
	selp.b32 	%r313, 0, %r256, %p9;
	sub.s32 	%r47, %r312, %r313;
	add.s32 	%r314, %r264, 6;
	setp.lt.s32 	%p10, %r314, %r256;
	selp.b32 	%r315, 0, %r256, %p10;
	sub.s32 	%r48, %r314, %r315;
	add.s32 	%r316, %r264, 7;
	setp.lt.s32 	%p11, %r316, %r256;
	selp.b32 	%r317, 0, %r256, %p11;
	sub.s32 	%r49, %r316, %r317;
	add.s32 	%r318, %r264, 8;
	setp.lt.s32 	%p12, %r318, %r256;
	selp.b32 	%r319, 0, %r256, %p12;
	sub.s32 	%r50, %r318, %r319;
	add.s32 	%r320, %r264, 9;
	setp.lt.s32 	%p13, %r320, %r256;
	selp.b32 	%r321, 0, %r256, %p13;
	sub.s32 	%r51, %r320, %r321;
	add.s32 	%r322, %r264, 10;
	setp.lt.s32 	%p14, %r322, %r256;
	selp.b32 	%r323, 0, %r256, %p14;
	sub.s32 	%r52, %r322, %r323;
	add.s32 	%r324, %r264, 11;
	setp.lt.s32 	%p15, %r324, %r256;
	selp.b32 	%r325, 0, %r256, %p15;
	sub.s32 	%r53, %r324, %r325;
	add.s32 	%r326, %r264, 12;
	setp.lt.s32 	%p16, %r326, %r256;
	selp.b32 	%r327, 0, %r256, %p16;
	sub.s32 	%r54, %r326, %r327;
	add.s32 	%r328, %r264, 13;
	setp.lt.s32 	%p17, %r328, %r256;
	selp.b32 	%r329, 0, %r256, %p17;
	sub.s32 	%r55, %r328, %r329;
	add.s32 	%r330, %r264, 14;
	setp.lt.s32 	%p18, %r330, %r256;
	selp.b32 	%r331, 0, %r256, %p18;
	sub.s32 	%r56, %r330, %r331;
	add.s32 	%r332, %r264, 15;
	setp.lt.s32 	%p19, %r332, %r256;
	selp.b32 	%r333, 0, %r256, %p19;
	sub.s32 	%r57, %r332, %r333;
	shl.b32 	%r58, %r262, 4;
	shl.b32 	%r59, %r262, 3;
	mul.lo.s32 	%r60, %r262, 12;
	cvt.u16.u32 	%rs1, %r3;
	div.s16 	%rs2, 128, %rs1;
	cvt.s32.s16 	%r61, %rs2;
	and.b32  	%r62, %r1, 31;
	cvta.to.global.u64 	%rd1, %rd6;
	cvta.to.global.u64 	%rd2, %rd5;
	cvta.to.global.u64 	%rd3, %rd4;
	shl.b32 	%r424, %r62, 2;
$L__BB268_2:
	setp.gt.u32 	%p20, %r1, 15;
	@%p20 bra 	$L__BB268_10;
	setp.eq.s32 	%p21, %r21, 3;
	mov.u32 	%r529, %r1;
	@%p21 bra 	$L__BB268_7;
	setp.eq.s32 	%p22, %r21, 0;
	mov.b32 	%r334, 0;
	st.shared.u32 	[%r22], %r334;
	mov.u32 	%r529, %r19;
	@%p22 bra 	$L__BB268_7;
	setp.eq.s32 	%p23, %r21, 1;
	mov.b32 	%r335, 0;
	st.shared.u32 	[%r23], %r335;
	mov.u32 	%r529, %r24;
	@%p23 bra 	$L__BB268_7;
	add.s32 	%r336, %r23, %r11;
	mov.b32 	%r337, 0;
	st.shared.u32 	[%r336], %r337;
	mov.u32 	%r529, %r25;
$L__BB268_7:
	setp.lt.u32 	%p24, %r20, 3;
	@%p24 bra 	$L__BB268_10;
	shl.b32 	%r338, %r529, 2;
	mov.u32 	%r339, _ZZ9cuda_gemmIiLi128ELi2ELi1ELi16ELi32ELi32ELi64ELi0ELi0EEviiiPT_S1_S1_iiiE3Csh;
	add.s32 	%r530, %r339, %r338;
$L__BB268_9:
	mov.b32 	%r340, 0;
	st.shared.u32 	[%r530], %r340;
	add.s32 	%r341, %r530, %r11;
	st.shared.u32 	[%r341], %r340;
	add.s32 	%r342, %r530, %r59;
	st.shared.u32 	[%r342], %r340;
	add.s32 	%r343, %r530, %r60;
	st.shared.u32 	[%r343], %r340;
	add.s32 	%r529, %r529, %r11;
	add.s32 	%r530, %r530, %r58;
	setp.lt.u32 	%p25, %r529, 16;
	@%p25 bra 	$L__BB268_9;
$L__BB268_10:
	setp.gt.u32 	%p26, %r1, 3;
	@%p26 bra 	$L__BB268_13;
	shl.b32 	%r532, %r1, 2;
	mad.lo.s32 	%r87, %r528, %r254, %r10;
$L__BB268_12:
	add.s32 	%r344, %r87, %r532;
	mul.wide.s32 	%rd7, %r344, 4;
	add.s64 	%rd8, %rd3, %rd7;
	ld.global.v4.u32 	{%r345, %r346, %r347, %r348}, [%rd8];
	shl.b32 	%r349, %r532, 2;
	mov.u32 	%r350, _ZZ9cuda_gemmIiLi128ELi2ELi1ELi16ELi32ELi32ELi64ELi0ELi0EEviiiPT_S1_S1_iiiE3Ash;
	add.s32 	%r351, %r350, %r349;
	st.shared.v4.u32 	[%r351], {%r345, %r346, %r347, %r348};
	add.s32 	%r532, %r532, %r11;
	setp.lt.u32 	%p27, %r532, 16;
	@%p27 bra 	$L__BB268_12;
$L__BB268_13:
	mov.b32 	%r549, 0;
	mov.pred 	%p105, -1;
$L__BB268_14:
	mov.pred 	%p1, %p105;
	add.s32 	%r107, %r549, %r13;
	mov.u32 	%r550, %r12;
$L__BB268_15:
	add.s32 	%r353, %r14, %r550;
	mad.lo.s32 	%r354, %r353, %r255, %r107;
	mul.wide.s32 	%rd9, %r354, 4;
	add.s64 	%rd10, %rd2, %rd9;
	ld.global.u32 	%r355, [%rd10];
	shl.b32 	%r356, %r550, 2;
	add.s32 	%r357, %r15, %r356;
	st.shared.u32 	[%r357], %r355;
	add.s32 	%r550, %r550, %r16;
	setp.lt.u32 	%p29, %r550, 32;
	@%p29 bra 	$L__BB268_15;
	setp.lt.s32 	%p30, %r2, 1;
	bar.sync 	0;
	@%p30 bra 	$L__BB268_121;
	mov.b32 	%r567, 0;
$L__BB268_18:
	setp.lt.s32 	%p31, %r256, 1;
	add.s32 	%r127, %r567, %r4;
	mul.lo.s32 	%r128, %r127, %r256;
	@%p31 bra 	$L__BB268_20;
	add.s32 	%r359, %r26, %r128;
	shl.b32 	%r360, %r359, 2;
	mov.u32 	%r361, _ZZ9cuda_gemmIiLi128ELi2ELi1ELi16ELi32ELi32ELi64ELi0ELi0EEviiiPT_S1_S1_iiiE3Ash;
	add.s32 	%r362, %r361, %r360;
	ld.shared.u32 	%r568, [%r362];
$L__BB268_20:
	setp.lt.s32 	%p32, %r256, 2;
	@%p32 bra 	$L__BB268_22;
	add.s32 	%r363, %r27, %r128;
	shl.b32 	%r364, %r363, 2;
	mov.u32 	%r365, _ZZ9cuda_gemmIiLi128ELi2ELi1ELi16ELi32ELi32ELi64ELi0ELi0EEviiiPT_S1_S1_iiiE3Ash;
	add.s32 	%r366, %r365, %r364;
	ld.shared.u32 	%r569, [%r366];
$L__BB268_22:
	setp.lt.s32 	%p33, %r256, 3;
	@%p33 bra 	$L__BB268_24;
	add.s32 	%r367, %r28, %r128;
	shl.b32 	%r368, %r367, 2;
	mov.u32 	%r369, _ZZ9cuda_gemmIiLi128ELi2ELi1ELi16ELi32ELi32ELi64ELi0ELi0EEviiiPT_S1_S1_iiiE3Ash;
	add.s32 	%r370, %r369, %r368;
	ld.shared.u32 	%r570, [%r370];
$L__BB268_24:
	setp.lt.s32 	%p34, %r256, 4;
	@%p34 bra 	$L__BB268_26;
	add.s32 	%r371, %r29, %r128;
	shl.b32 	%r372, %r371, 2;
	mov.u32 	%r373, _ZZ9cuda_gemmIiLi128ELi2ELi1ELi16ELi32ELi32ELi64ELi0ELi0EEviiiPT_S1_S1_iiiE3Ash;
	add.s32 	%r374, %r373, %r372;
	ld.shared.u32 	%r571, [%r374];
$L__BB268_26:
	setp.lt.s32 	%p35, %r256, 5;
	@%p35 bra 	$L__BB268_28;
	add.s32 	%r375, %r30, %r128;
	shl.b32 	%r376, %r375, 2;
	mov.u32 	%r377, _ZZ9cuda_gemmIiLi128ELi2ELi1ELi16ELi32ELi32ELi64ELi0ELi0EEviiiPT_S1_S1_iiiE3Ash;
	add.s32 	%r378, %r377, %r376;
	ld.shared.u32 	%r572, [%r378];
$L__BB268_28:
	setp.lt.s32 	%p36, %r256, 6;
	@%p36 bra 	$L__BB268_30;
	add.s32 	%r379, %r31, %r128;
	shl.b32 	%r380, %r379, 2;
	mov.u32 	%r381, _ZZ9cuda_gemmIiLi128ELi2ELi1ELi16ELi32ELi32ELi64ELi0ELi0EEviiiPT_S1_S1_iiiE3Ash;
	add.s32 	%r382, %r381, %r380;
	ld.shared.u32 	%r573, [%r382];
$L__BB268_30:
	setp.lt.s32 	%p37, %r256, 7;
	@%p37 bra 	$L__BB268_32;
	add.s32 	%r383, %r32, %r128;
	shl.b32 	%r384, %r383, 2;
	mov.u32 	%r385, _ZZ9cuda_gemmIiLi128ELi2ELi1ELi16ELi32ELi32ELi64ELi0ELi0EEviiiPT_S1_S1_iiiE3Ash;
	add.s32 	%r386, %r385, %r384;
	ld.shared.u32 	%r574, [%r386];
$L__BB268_32:
	setp.lt.s32 	%p38, %r256, 8;
	@%p38 bra 	$L__BB268_34;
	add.s32 	%r387, %r33, %r128;
	shl.b32 	%r388, %r387, 2;
	mov.u32 	%r389, _ZZ9cuda_gemmIiLi128ELi2ELi1ELi16ELi32ELi32ELi64ELi0ELi0EEviiiPT_S1_S1_iiiE3Ash;
	add.s32 	%r390, %r389, %r388;
	ld.shared.u32 	%r575, [%r390];
$L__BB268_34:
	setp.lt.s32 	%p39, %r256, 9;
	@%p39 bra 	$L__BB268_36;
	add.s32 	%r391, %r34, %r128;
	shl.b32 	%r392, %r391, 2;
	mov.u32 	%r393, _ZZ9cuda_gemmIiLi128ELi2ELi1ELi16ELi32ELi32ELi64ELi0ELi0EEviiiPT_S1_S1_iiiE3Ash;
	add.s32 	%r394, %r393, %r392;
	ld.shared.u32 	%r576, [%r394];
$L__BB268_36:
	setp.lt.s32 	%p40, %r256, 10;
	@%p40 bra 	$L__BB268_38;
	add.s32 	%r395, %r35, %r128;
	shl.b32 	%r396, %r395, 2;
	mov.u32 	%r397, _ZZ9cuda_gemmIiLi128ELi2ELi1ELi16ELi32ELi32ELi64ELi0ELi0EEviiiPT_S1_S1_iiiE3Ash;
	add.s32 	%r398, %r397, %r396;
	ld.shared.u32 	%r577, [%r398];
$L__BB268_38:
	setp.lt.s32 	%p41, %r256, 11;
	@%p41 bra 	$L__BB268_40;
	add.s32 	%r399, %r36, %r128;
	shl.b32 	%r400, %r399, 2;
	mov.u32 	%r401, _ZZ9cuda_gemmIiLi128ELi2ELi1ELi16ELi32ELi32ELi64ELi0ELi0EEviiiPT_S1_S1_iiiE3Ash;
	add.s32 	%r402, %r401, %r400;
	ld.shared.u32 	%r578, [%r402];
$L__BB268_40:
	setp.lt.s32 	%p42, %r256, 12;
	@%p42 bra 	$L__BB268_42;
	add.s32 	%r403, %r37, %r128;
	shl.b32 	%r404, %r403, 2;
	mov.u32 	%r405, _ZZ9cuda_gemmIiLi128ELi2ELi1ELi16ELi32ELi32ELi64ELi0ELi0EEviiiPT_S1_S1_iiiE3Ash;
	add.s32 	%r406, %r405, %r404;
	ld.shared.u32 	%r579, [%r406];
$L__BB268_42:
	setp.lt.s32 	%p43, %r256, 13;
	@%p43 bra 	$L__BB268_44;
	add.s32 	%r407, %r38, %r128;
	shl.b32 	%r408, %r407, 2;
	mov.u32 	%r409, _ZZ9cuda_gemmIiLi128ELi2ELi1ELi16ELi32ELi32ELi64ELi0ELi0EEviiiPT_S1_S1_iiiE3Ash;
	add.s32 	%r410, %r409, %r408;
	ld.shared.u32 	%r580, [%r410];
$L__BB268_44:
	setp.lt.s32 	%p44, %r256, 14;
	@%p44 bra 	$L__BB268_46;
	add.s32 	%r411, %r39, %r128;
	shl.b32 	%r412, %r411, 2;
	mov.u32 	%r413, _ZZ9cuda_gemmIiLi128ELi2ELi1ELi16ELi32ELi32ELi64ELi0ELi0EEviiiPT_S1_S1_iiiE3Ash;
	add.s32 	%r414, %r413, %r412;
	ld.shared.u32 	%r581, [%r414];
$L__BB268_46:
	setp.lt.s32 	%p45, %r256, 15;
	@%p45 bra 	$L__BB268_48;
	add.s32 	%r415, %r40, %r128;
	shl.b32 	%r416, %r415, 2;
	mov.u32 	%r417, _ZZ9cuda_gemmIiLi128ELi2ELi1ELi16ELi32ELi32ELi64ELi0ELi0EEviiiPT_S1_S1_iiiE3Ash;
	add.s32 	%r418, %r417, %r416;
	ld.shared.u32 	%r582, [%r418];
$L__BB268_48:
	setp.lt.s32 	%p46, %r256, 16;
	@%p46 bra 	$L__BB268_50;
	add.s32 	%r419, %r41, %r128;
	shl.b32 	%r420, %r419, 2;
	mov.u32 	%r421, _ZZ9cuda_gemmIiLi128ELi2ELi1ELi16ELi32ELi32ELi64ELi0ELi0EEviiiPT_S1_S1_iiiE3Ash;
	add.s32 	%r422, %r421, %r420;
	ld.shared.u32 	%r583, [%r422];
$L__BB268_50:
	setp.ge.s32 	%p47, %r5, %r17;
	@%p47 bra 	$L__BB268_120;
	mov.u32 	%r584, %r5;
$L__BB268_52:
	setp.gt.u32 	%p48, %r256, 64;
	mov.u32 	%r423, _ZZ9cuda_gemmIiLi128ELi2ELi1ELi16ELi32ELi32ELi64ELi0ELi0EEviiiPT_S1_S1_iiiE11kron_fac_sh;
	mad.lo.s32 	%r162, %r584, 132, %r423;
	add.s32 	%r425, %r162, %r424;
	ld.shared.u32 	%r163, [%r425];
	@%p48 bra 	$L__BB268_85;
	setp.eq.s32 	%p65, %r256, 0;
	mov.b32 	%r586, 0;
	@%p65 bra 	$L__BB268_55;
	shfl.sync.idx.b32	%r476|%p66, %r163, %r42, 31, -1;
	mul.lo.s32 	%r586, %r476, %r568;
$L__BB268_55:
	setp.lt.s32 	%p67, %r256, 2;
	@%p67 bra 	$L__BB268_57;
	shfl.sync.idx.b32	%r477|%p68, %r163, %r43, 31, -1;
	mad.lo.s32 	%r586, %r477, %r569, %r586;
$L__BB268_57:
	setp.lt.s32 	%p69, %r256, 3;
	@%p69 bra 	$L__BB268_59;
	shfl.sync.idx.b32	%r478|%p70, %r163, %r44, 31, -1;
	mad.lo.s32 	%r586, %r478, %r570, %r586;
$L__BB268_59:
	setp.lt.s32 	%p71, %r256, 4;
	@%p71 bra 	$L__BB268_61;
	shfl.sync.idx.b32	%r479|%p72, %r163, %r45, 31, -1;
	mad.lo.s32 	%r586, %r479, %r571, %r586;
$L__BB268_61:
	setp.lt.s32 	%p73, %r256, 5;
	@%p73 bra 	$L__BB268_63;
	shfl.sync.idx.b32	%r480|%p74, %r163, %r46, 31, -1;
	mad.lo.s32 	%r586, %r480, %r572, %r586;
$L__BB268_63:
	setp.lt.s32 	%p75, %r256, 6;
	@%p75 bra 	$L__BB268_65;
	shfl.sync.idx.b32	%r481|%p76, %r163, %r47, 31, -1;
	mad.lo.s32 	%r586, %r481, %r573, %r586;
$L__BB268_65:
	setp.lt.s32 	%p77, %r256, 7;
	@%p77 bra 	$L__BB268_67;
	shfl.sync.idx.b32	%r482|%p78, %r163, %r48, 31, -1;
	mad.lo.s32 	%r586, %r482, %r574, %r586;
$L__BB268_67:
	setp.lt.s32 	%p79, %r256, 8;
	@%p79 bra 	$L__BB268_69;
	shfl.sync.idx.b32	%r483|%p80, %r163, %r49, 31, -1;
	mad.lo.s32 	%r586, %r483, %r575, %r586;
$L__BB268_69:
	setp.lt.s32 	%p81, %r256, 9;
	@%p81 bra 	$L__BB268_71;
	shfl.sync.idx.b32	%r484|%p82, %r163, %r50, 31, -1;
	mad.lo.s32 	%r586, %r484, %r576, %r586;
$L__BB268_71:
	setp.lt.s32 	%p83, %r256, 10;
	@%p83 bra 	$L__BB268_73;
	shfl.sync.idx.b32	%r485|%p84, %r163, %r51, 31, -1;
	mad.lo.s32 	%r586, %r485, %r577, %r586;
$L__BB268_73:
	setp.lt.s32 	%p85, %r256, 11;
	@%p85 bra 	$L__BB268_75;
	shfl.sync.idx.b32	%r486|%p86, %r163, %r52, 31, -1;
	mad.lo.s32 	%r586, %r486, %r578, %r586;
$L__BB268_75:
	setp.lt.s32 	%p87, %r256, 12;
	@%p87 bra 	$L__BB268_77;
	shfl.sync.idx.b32	%r487|%p88, %r163, %r53, 31, -1;
	mad.lo.s32 	%r586, %r487, %r579, %r586;
$L__BB268_77:
	setp.lt.s32 	%p89, %r256, 13;
	@%p89 bra 	$L__BB268_79;
	shfl.sync.idx.b32	%r488|%p90, %r163, %r54, 31, -1;
	mad.lo.s32 	%r586, %r488, %r580, %r586;
$L__BB268_79:
	setp.lt.s32 	%p91, %r256, 14;
	@%p91 bra 	$L__BB268_81;
	shfl.sync.idx.b32	%r489|%p92, %r163, %r55, 31, -1;
	mad.lo.s32 	%r586, %r489, %r581, %r586;
$L__BB268_81:
	setp.lt.s32 	%p93, %r256, 15;
	@%p93 bra 	$L__BB268_83;
	shfl.sync.idx.b32	%r490|%p94, %r163, %r56, 31, -1;
	mad.lo.s32 	%r586, %r490, %r582, %r586;
$L__BB268_83:
	setp.lt.s32 	%p95, %r256, 16;
	@%p95 bra 	$L__BB268_117;
	shfl.sync.idx.b32	%r491|%p96, %r163, %r57, 31, -1;
	mad.lo.s32 	%r586, %r491, %r583, %r586;
	bra.uni 	$L__BB268_117;
$L__BB268_85:
	mov.b32 	%r586, 0;
	@%p31 bra 	$L__BB268_87;
	shl.b32 	%r427, %r26, 2;
	add.s32 	%r428, %r162, %r427;
	ld.shared.u32 	%r429, [%r428];
	mul.lo.s32 	%r586, %r429, %r568;
$L__BB268_87:
	@%p32 bra 	$L__BB268_89;
	shl.b32 	%r430, %r27, 2;
	add.s32 	%r431, %r162, %r430;
	ld.shared.u32 	%r432, [%r431];
	mad.lo.s32 	%r586, %r432, %r569, %r586;
$L__BB268_89:
	@%p33 bra 	$L__BB268_91;
	shl.b32 	%r433, %r28, 2;
	add.s32 	%r434, %r162, %r433;
	ld.shared.u32 	%r435, [%r434];
	mad.lo.s32 	%r586, %r435, %r570, %r586;
$L__BB268_91:
	setp.lt.s32 	%p52, %r256, 4;
	@%p52 bra 	$L__BB268_93;
	shl.b32 	%r436, %r29, 2;
	add.s32 	%r437, %r162, %r436;
	ld.shared.u32 	%r438, [%r437];
	mad.lo.s32 	%r586, %r438, %r571, %r586;
$L__BB268_93:
	setp.lt.s32 	%p53, %r256, 5;
	@%p53 bra 	$L__BB268_95;
	shl.b32 	%r439, %r30, 2;
	add.s32 	%r440, %r162, %r439;
	ld.shared.u32 	%r441, [%r440];
	mad.lo.s32 	%r586, %r441, %r572, %r586;
$L__BB268_95:
	setp.lt.s32 	%p54, %r256, 6;
	@%p54 bra 	$L__BB268_97;
	shl.b32 	%r442, %r31, 2;
	add.s32 	%r443, %r162, %r442;
	ld.shared.u32 	%r444, [%r443];
	mad.lo.s32 	%r586, %r444, %r573, %r586;
$L__BB268_97:
	setp.lt.s32 	%p55, %r256, 7;
	@%p55 bra 	$L__BB268_99;
	shl.b32 	%r445, %r32, 2;
	add.s32 	%r446, %r162, %r445;
	ld.shared.u32 	%r447, [%r446];
	mad.lo.s32 	%r586, %r447, %r574, %r586;
$L__BB268_99:
	setp.lt.s32 	%p56, %r256, 8;
	@%p56 bra 	$L__BB268_101;
	shl.b32 	%r448, %r33, 2;
	add.s32 	%r449, %r162, %r448;
	ld.shared.u32 	%r450, [%r449];
	mad.lo.s32 	%r586, %r450, %r575, %r586;
$L__BB268_101:
	setp.lt.s32 	%p57, %r256, 9;
	@%p57 bra 	$L__BB268_103;
	shl.b32 	%r451, %r34, 2;
	add.s32 	%r452, %r162, %r451;
	ld.shared.u32 	%r453, [%r452];
	mad.lo.s32 	%r586, %r453, %r576, %r586;
$L__BB268_103:
	setp.lt.s32 	%p58, %r256, 10;
	@%p58 bra 	$L__BB268_105;
	shl.b32 	%r454, %r35, 2;
	add.s32 	%r455, %r162, %r454;
	ld.shared.u32 	%r456, [%r455];
	mad.lo.s32 	%r586, %r456, %r577, %r586;
$L__BB268_105:
	setp.lt.s32 	%p59, %r256, 11;
	@%p59 bra 	$L__BB268_107;
	shl.b32 	%r457, %r36, 2;
	add.s32 	%r458, %r162, %r457;
	ld.shared.u32 	%r459, [%r458];
	mad.lo.s32 	%r586, %r459, %r578, %r586;
$L__BB268_107:
	setp.lt.s32 	%p60, %r256, 12;
	@%p60 bra 	$L__BB268_109;
	shl.b32 	%r460, %r37, 2;
	add.s32 	%r461, %r162, %r460;
	ld.shared.u32 	%r462, [%r461];
	mad.lo.s32 	%r586, %r462, %r579, %r586;
$L__BB268_109:
	setp.lt.s32 	%p61, %r256, 13;
	@%p61 bra 	$L__BB268_111;
	shl.b32 	%r463, %r38, 2;
	add.s32 	%r464, %r162, %r463;
	ld.shared.u32 	%r465, [%r464];
	mad.lo.s32 	%r586, %r465, %r580, %r586;
$L__BB268_111:
	setp.lt.s32 	%p62, %r256, 14;
	@%p62 bra 	$L__BB268_113;
	shl.b32 	%r466, %r39, 2;
	add.s32 	%r467, %r162, %r466;
	ld.shared.u32 	%r468, [%r467];
	mad.lo.s32 	%r586, %r468, %r581, %r586;
$L__BB268_113:
	setp.lt.s32 	%p63, %r256, 15;
	@%p63 bra 	$L__BB268_115;
	shl.b32 	%r469, %r40, 2;
	add.s32 	%r470, %r162, %r469;
	ld.shared.u32 	%r471, [%r470];
	mad.lo.s32 	%r586, %r471, %r582, %r586;
$L__BB268_115:
	setp.lt.s32 	%p64, %r256, 16;
	@%p64 bra 	$L__BB268_117;
	shl.b32 	%r472, %r41, 2;
	add.s32 	%r473, %r162, %r472;
	ld.shared.u32 	%r474, [%r473];
	mad.lo.s32 	%r586, %r474, %r583, %r586;
$L__BB268_117:
	setp.ne.s32 	%p97, %r9, 0;
	add.s32 	%r492, %r584, %r549;
	mad.lo.s32 	%r227, %r492, %r2, %r127;
	shfl.sync.down.b32	%r493|%p98, %r586, 1, 7711, -1;
	add.s32 	%r228, %r493, %r586;
	@%p97 bra 	$L__BB268_119;
	shl.b32 	%r494, %r227, 2;
	mov.u32 	%r495, _ZZ9cuda_gemmIiLi128ELi2ELi1ELi16ELi32ELi32ELi64ELi0ELi0EEviiiPT_S1_S1_iiiE3Csh;
	add.s32 	%r496, %r495, %r494;
	ld.shared.u32 	%r497, [%r496];
	add.s32 	%r498, %r497, %r228;
	st.shared.u32 	[%r496], %r498;
$L__BB268_119:
	add.s32 	%r584, %r584, %r61;
	setp.lt.s32 	%p99, %r584, %r17;
	@%p99 bra 	$L__BB268_52;
$L__BB268_120:
	add.s32 	%r567, %r567, %r3;
	setp.lt.s32 	%p100, %r567, %r2;
	@%p100 bra 	$L__BB268_18;
$L__BB268_121:
	mov.b32 	%r549, 16;
	mov.pred 	%p105, 0;
	@%p1 bra 	$L__BB268_14;
	bar.sync 	0;
	@%p26 bra 	$L__BB268_125;
	shl.b32 	%r632, %r1, 2;
	mad.lo.s32 	%r248, %r528, %r253, %r18;
	div.s32 	%r249, %r254, %r256;
$L__BB268_124:
	div.s32 	%r500, %r632, %r2;
	mad.lo.s32 	%r501, %r249, %r500, %r248;
	mul.lo.s32 	%r502, %r500, %r2;
	sub.s32 	%r503, %r632, %r502;
	add.s32 	%r504, %r501, %r503;
	mul.wide.s32 	%rd11, %r504, 4;
	add.s64 	%rd12, %rd1, %rd11;
	shl.b32 	%r505, %r632, 2;
	mov.u32 	%r506, _ZZ9cuda_gemmIiLi128ELi2ELi1ELi16ELi32ELi32ELi64ELi0ELi0EEviiiPT_S1_S1_iiiE3Csh;
	add.s32 	%r507, %r506, %r505;
	ld.shared.v4.u32 	{%r508, %r509, %r510, %r511}, [%r507];
	st.global.v4.u32 	[%rd12], {%r508, %r509, %r510, %r511};
	add.s32 	%r632, %r632, %r11;
	setp.lt.u32 	%p103, %r632, 16;
	@%p103 bra 	$L__BB268_124;
$L__BB268_125:
	add.s32 	%r528, %r528, %r7;
	setp.lt.u32 	%p104, %r528, %r8;
	@%p104 bra 	$L__BB268_2;
$L__BB268_126:
	ret;

}
	// .globl	_Z9cuda_gemmIiLi128ELi2ELi1ELi16ELi32ELi32ELi64ELi0ELi1EEviiiPT_S1_S1_iii
.visible .entry _Z9cuda_gemmIiLi128ELi2ELi1ELi16ELi32ELi32ELi64ELi0ELi1EEviiiPT_S1_S1_iii(
	.param .u32 _Z9cuda_gemmIiLi128ELi2ELi1ELi16ELi32ELi32ELi64ELi0ELi1EEviiiPT_S1_S1_iii_param_0,
	.param .u32 _Z9cuda_gemmIiLi128ELi2ELi1ELi16ELi32ELi32ELi64ELi0ELi1EEviiiPT_S1_S1_iii_param_1,
	.param .u32 _Z9cuda_gemmIiLi128ELi2ELi1ELi16ELi32ELi32ELi64ELi0ELi1EEviiiPT_S1_S1_iii_param_2,
	.param .u64 .ptr .align 1 _Z9cuda_gemmIiLi128ELi2ELi1ELi16ELi32ELi32ELi64ELi0ELi1EEviiiPT_S1_S1_iii_param_3,
	.param .u64 .ptr .align 1 _Z9cuda_gemmIiLi128ELi2ELi1ELi16ELi32ELi32ELi64ELi0ELi1EEviiiPT_S1_S1_iii_param_4,
	.param .u64 .ptr .align 1 _Z9cuda_gemmIiLi128ELi2ELi1ELi16ELi32ELi32ELi64ELi0ELi1EEviiiPT_S1_S1_iii_param_5,
	.param .u32 _Z9cuda_gemmIiLi128ELi2ELi1ELi16ELi32ELi32ELi64ELi0ELi1EEviiiPT_S1_S1_iii_param_6,
	.param .u32 _Z9cuda_gemmIiLi128ELi2ELi1ELi16ELi32ELi32ELi64ELi0ELi1EEviiiPT_S1_S1_iii_param_7,
	.param .u32 _Z9cuda_gemmIiLi128ELi2ELi1ELi16ELi32ELi32ELi64ELi0ELi1EEviiiPT_S1_S1_iii_param_8
)
.maxntid 128
{
	.reg .pred 	%p<3>;
	.reg .b32 	%r<7>;

	mov.u32 	%r6, %ctaid.y;
	mov.u32 	%r2, %nctaid.y;
	shl.b32 	%r3, %r2, 1;
	setp.ge.u32 	%p1, %r6, %r3;
	@%p1 bra 	$L__BB269_2;
$L__BB269_1:
	bar.sync 	0;
	bar.sync 	0;
	bar.sync 	0;
	add.s32 	%r6, %r6, %r2;
	setp.lt.u32 	%p2, %r6, %r3;
	@%p2 bra 	$L__BB269_1;
$L__BB269_2:
	ret;

}
	// .globl	_Z9cuda_gemmIiLi128ELi2ELi1ELi16ELi32ELi32ELi64ELi1ELi0EEviiiPT_S1_S1_iii
.visible .entry _Z9cuda_gemmIiLi128ELi2ELi1ELi16ELi32ELi32ELi64ELi1ELi0EEviiiPT_S1_S1_iii(
	.param .u32 _Z9cuda_gemmIiLi128ELi2ELi1ELi16ELi32ELi32ELi64ELi1ELi0EEviiiPT_S1_S1_iii_param_0,
	.param .u32 _Z9cuda_gemmIiLi128ELi2ELi1ELi16ELi32ELi32ELi64ELi1ELi0EEviiiPT_S1_S1_iii_param_1,
	.param .u32 _Z9cuda_gemmIiLi128ELi2ELi1ELi16ELi32ELi32ELi64ELi1ELi0EEviiiPT_S1_S1_iii_param_2,
	.param .u64 .ptr .align 1 _Z9cuda_gemmIiLi128ELi2ELi1ELi16ELi32ELi32ELi64ELi1ELi0EEviiiPT_S1_S1_iii_param_3,
	.param .u64 .ptr .align 1 _Z9cuda_gemmIiLi128ELi2ELi1ELi16ELi32ELi32ELi64ELi1ELi0EEviiiPT_S1_S1_iii_param_4,
	.param .u64 .ptr .align 1 _Z9cuda_gemmIiLi128ELi2ELi1ELi16ELi32ELi32ELi64ELi1ELi0EEviiiPT_S1_S1_iii_param_5,
	.param .u32 _Z9cuda_gemmIiLi128ELi2ELi1ELi16ELi32ELi32ELi64ELi1ELi0EEviiiPT_S1_S1_iii_param_6,
	.param .u32 _Z9cuda_gemmIiLi128ELi2ELi1ELi16ELi32ELi32ELi64ELi1ELi0EEviiiPT_S1_S1_iii_param_7,
	.param .u32 _Z9cuda_gemmIiLi128ELi2ELi1ELi16ELi32ELi32ELi64ELi1ELi0EEviiiPT_S1_S1_iii_param_8
)
.maxntid 128
{
	.reg .pred 	%p<106>;
	.reg .b16 	%rs<3>;
	.reg .b32 	%r<634>;
	.reg .b64 	%rd<15>;
	// demoted variable
	.shared .align 128 .b8 _ZZ9cuda_gemmIiLi128ELi2ELi1ELi16ELi32ELi32ELi64ELi1ELi0EEviiiPT_S1_S1_iiiE11kron_fac_sh[2112];
	// demoted variable
	.shared .align 128 .b8 _ZZ9cuda_gemmIiLi128ELi2ELi1ELi16ELi32ELi32ELi64ELi1ELi0EEviiiPT_S1_S1_iiiE3Ash[64];
	// demoted variable
	.shared .align 128 .b8 _ZZ9cuda_gemmIiLi128ELi2ELi1ELi16ELi32ELi32ELi64ELi1ELi0EEviiiPT_S1_S1_iiiE3Csh[64];
	ld.param.u64 	%rd3, [_Z9cuda_gemmIiLi128ELi2ELi1ELi16ELi32ELi32ELi64ELi1ELi0EEviiiPT_S1_S1_iii_param_4];
	ld.param.u32 	%r241, [_Z9cuda_gemmIiLi128ELi2ELi1ELi16ELi32ELi32ELi64ELi1ELi0EEviiiPT_S1_S1_iii_param_6];
	ld.param.u32 	%r242, [_Z9cuda_gemmIiLi128ELi2ELi1ELi16ELi32ELi32ELi64ELi1ELi0EEviiiPT_S1_S1_iii_param_7];
	mov.u32 	%r1, %tid.x;
	div.s32 	%r2, 16, %r242;
	shl.b32 	%r3, %r2, 1;
	div.u32 	%r5, %r1, %r3;
	mul.lo.s32 	%r243, %r5, %r3;
	sub.s32 	%r244, %r1, %r243;
	shr.u32 	%r4, %r244, 1;
	mov.u32 	%r529, %ctaid.y;
	mov.u32 	%r7, %nctaid.y;
	shl.b32 	%r245, %r7, 1;
	setp.ge.u32 	%p2, %r529, %r245;
	@%p2 bra 	$L__BB270_126;
	and.b32  	%r8, %r1, 1;
	mov.u32 	%r247, %ctaid.z;
	mov.u32 	%r248, %ntid.x;
	shl.b32 	%r9, %r248, 2;
	and.b32  	%r10, %r1, 15;
	shl.b32 	%r11, %r247, 5;
	mov.u32 	%r249, _ZZ9cuda_gemmIiLi128ELi2ELi1ELi16ELi32ELi32ELi64ELi1ELi0EEviiiPT_S1_S1_iiiE11kron_fac_sh;
	mad.lo.s32 	%r12, %r10, 132, %r249;
	shr.u32 	%r13, %r248, 4;
	and.b32  	%r250, %r4, 15;
	shl.b32 	%r251, %r1, 4;
	and.b32  	%r252, %r251, 16;
	min.s32 	%r14, %r241, 16;
	add.s32 	%r15, %r1, %r248;
	max.u32 	%r253, %r15, 16;
	setp.lt.u32 	%p3, %r15, 16;
	selp.u32 	%r254, 1, 0, %p3;
	add.s32 	%r255, %r15, %r254;
	sub.s32 	%r256, %r253, %r255;
	div.u32 	%r257, %r256, %r248;
	add.s32 	%r16, %r257, %r254;
	add.s32 	%r17, %r15, %r248;
	add.s32 	%r258, %r4, 1;
	xor.b32  	%r259, %r250, 8;
	or.b32  	%r18, %r252, %r250;
	and.b32  	%r260, %r258, 15;
	or.b32  	%r19, %r252, %r260;
	add.s32 	%r261, %r4, 2;
	and.b32  	%r262, %r261, 15;
	or.b32  	%r20, %r252, %r262;
	add.s32 	%r263, %r4, 3;
	and.b32  	%r264, %r263, 15;
	or.b32  	%r21, %r252, %r264;
	add.s32 	%r265, %r4, 4;
	and.b32  	%r266, %r265, 15;
	or.b32  	%r22, %r252, %r266;
	add.s32 	%r267, %r4, 5;
	and.b32  	%r268, %r267, 15;
	or.b32  	%r23, %r252, %r268;
	add.s32 	%r269, %r4, 6;
	and.b32  	%r270, %r269, 15;
	or.b32  	%r24, %r252, %r270;
	add.s32 	%r271, %r4, 7;
	and.b32  	%r272, %r271, 15;
	or.b32  	%r25, %r252, %r272;
	or.b32  	%r26, %r252, %r259;
	add.s32 	%r273, %r4, 9;
	and.b32  	%r274, %r273, 15;
	or.b32  	%r27, %r252, %r274;
	add.s32 	%r275, %r4, 10;
	and.b32  	%r276, %r275, 15;
	or.b32  	%r28, %r252, %r276;
	add.s32 	%r277, %r4, 11;
	and.b32  	%r278, %r277, 15;
	or.b32  	%r29, %r252, %r278;
	add.s32 	%r279, %r4, 12;
	and.b32  	%r280, %r279, 15;
	or.b32  	%r30, %r252, %r280;
	add.s32 	%r281, %r4, 13;
	and.b32  	%r282, %r281, 15;
	or.b32  	%r31, %r252, %r282;
	add.s32 	%r283, %r4, 14;
	and.b32  	%r284, %r283, 15;
	or.b32  	%r32, %r252, %r284;
	add.s32 	%r285, %r4, -1;
	and.b32  	%r286, %r285, 15;
	or.b32  	%r33, %r252, %r286;
	setp.lt.s32 	%p4, %r250, %r242;
	selp.b32 	%r287, 0, %r242, %p4;
	sub.s32 	%r34, %r250, %r287;
	add.s32 	%r288, %r250, 1;
	setp.lt.s32 	%p5, %r288, %r242;
	selp.b32 	%r289, 0, %r242, %p5;
	sub.s32 	%r35, %r288, %r289;
	add.s32 	%r290, %r250, 2;
	setp.lt.s32 	%p6, %r290, %r242;
	selp.b32 	%r291, 0, %r242, %p6;
	sub.s32 	%r36, %r290, %r291;
	add.s32 	%r292, %r250, 3;
	setp.lt.s32 	%p7, %r292, %r242;
	selp.b32 	%r293, 0, %r242, %p7;
	sub.s32 	%r37, %r292, %r293;
	add.s32 	%r294, %r250, 4;
	setp.lt.s32 	%p8, %r294, %r242;
	selp.b32 	%r295, 0, %r242, %p8;
	sub.s32 	%r38, %r294, %r295;
	add.s32 	%r296, %r250, 5;
	setp.lt.s32 	%p9, %r296, %r242;
	selp.b32 	%r297, 0, %r242, %p9;
	sub.s32 	%r39, %r296, %r297;
	add.s32 	%r298, %r250, 6;
	setp.lt.s32 	%p10, %r298, %r242;
	selp.b32 	%r299, 0, %r242, %p10;
	sub.s32 	%r40, %r298, %r299;
	add.s32 	%r300, %r250, 7;
	setp.lt.s32 	%p11, %r300, %r242;
	selp.b32 	%r301, 0, %r242, %p11;
	sub.s32 	%r41, %r300, %r301;
	add.s32 	%r302, %r250, 8;
	setp.lt.s32 	%p12, %r302, %r242;
	selp.b32 	%r303, 0, %r242, %p12;
	sub.s32 	%r42, %r302, %r303;
	add.s32 	%r304, %r250, 9;
	setp.lt.s32 	%p13, %r304, %r242;
	selp.b32 	%r305, 0, %r242, %p13;
	sub.s32 	%r43, %r304, %r305;
	add.s32 	%r306, %r250, 10;
	setp.lt.s32 	%p14, %r306, %r242;
	selp.b32 	%r307, 0, %r242, %p14;
	sub.s32 	%r44, %r306, %r307;
	add.s32 	%r308, %r250, 11;
	setp.lt.s32 	%p15, %r308, %r242;
	selp.b32 	%r309, 0, %r242, %p15;
	sub.s32 	%r45, %r308, %r309;
	add.s32 	%r310, %r250, 12;
	setp.lt.s32 	%p16, %r310, %r242;
	selp.b32 	%r311, 0, %r242, %p16;
	sub.s32 	%r46, %r310, %r311;
	add.s32 	%r312, %r250, 13;
	setp.lt.s32 	%p17, %r312, %r242;
	selp.b32 	%r313, 0, %r242, %p17;
	sub.s32 	%r47, %r312, %r313;
	add.s32 	%r314, %r250, 14;
	setp.lt.s32 	%p18, %r314, %r242;
	selp.b32 	%r315, 0, %r242, %p18;
	sub.s32 	%r48, %r314, %r315;
	add.s32 	%r316, %r250, 15;
	setp.lt.s32 	%p19, %r316, %r242;
	selp.b32 	%r317, 0, %r242, %p19;
	sub.s32 	%r49, %r316, %r317;
	cvt.u16.u32 	%rs1, %r3;
	div.s16 	%rs2, 128, %rs1;
	cvt.s32.s16 	%r50, %rs2;
	and.b32  	%r51, %r1, 31;
	cvta.to.global.u64 	%rd1, %rd3;
	shl.b32 	%r427, %r51, 2;
$L__BB270_2:
	setp.gt.u32 	%p20, %r1, 15;
	@%p20 bra 	$L__BB270_10;
	and.b32  	%r318, %r16, 3;
	setp.eq.s32 	%p21, %r318, 3;
	mov.u32 	%r530, %r1;
	@%p21 bra 	$L__BB270_7;
	and.b32  	%r319, %r16, 3;
	setp.eq.s32 	%p22, %r319, 0;
	shl.b32 	%r320, %r1, 2;
	mov.u32 	%r321, _ZZ9cuda_gemmIiLi128ELi2ELi1ELi16ELi32ELi32ELi64ELi1ELi0EEviiiPT_S1_S1_iiiE3Csh;
	add.s32 	%r322, %r321, %r320;
	mov.b32 	%r323, 0;
	st.shared.u32 	[%r322], %r323;
	mov.u32 	%r530, %r15;
	@%p22 bra 	$L__BB270_7;
	and.b32  	%r324, %r16, 3;
	setp.eq.s32 	%p23, %r324, 1;
	shl.b32 	%r325, %r1, 2;
	mov.u32 	%r326, _ZZ9cuda_gemmIiLi128ELi2ELi1ELi16ELi32ELi32ELi64ELi1ELi0EEviiiPT_S1_S1_iiiE3Csh;
	add.s32 	%r327, %r326, %r325;
	add.s32 	%r328, %r327, %r9;
	mov.b32 	%r329, 0;
	st.shared.u32 	[%r328], %r329;
	mov.u32 	%r530, %r17;
	@%p23 bra 	$L__BB270_7;
	mov.u32 	%r330, %ntid.x;
	add.s32 	%r530, %r17, %r330;
	shl.b32 	%r331, %r1, 2;
	mov.u32 	%r332, _ZZ9cuda_gemmIiLi128ELi2ELi1ELi16ELi32ELi32ELi64ELi1ELi0EEviiiPT_S1_S1_iiiE3Csh;
	add.s32 	%r333, %r332, %r331;
	add.s32 	%r334, %r333, %r9;
	add.s32 	%r335, %r334, %r9;
	mov.b32 	%r336, 0;
	st.shared.u32 	[%r335], %r336;
$L__BB270_7:
	setp.lt.u32 	%p24, %r16, 3;
	@%p24 bra 	$L__BB270_10;
	shl.b32 	%r337, %r530, 2;
	mov.u32 	%r338, _ZZ9cuda_gemmIiLi128ELi2ELi1ELi16ELi32ELi32ELi64ELi1ELi0EEviiiPT_S1_S1_iiiE3Csh;
	add.s32 	%r531, %r338, %r337;
$L__BB270_9:
	mov.b32 	%r339, 0;
	st.shared.u32 	[%r531], %r339;
	add.s32 	%r340, %r531, %r9;
	st.shared.u32 	[%r340], %r339;
	mov.u32 	%r341, %ntid.x;
	shl.b32 	%r342, %r341, 3;
	add.s32 	%r343, %r531, %r342;
	st.shared.u32 	[%r343], %r339;
	mad.lo.s32 	%r344, %r341, 12, %r531;
	st.shared.u32 	[%r344], %r339;
	add.s32 	%r530, %r530, %r9;
	shl.b32 	%r345, %r341, 4;
	add.s32 	%r531, %r531, %r345;
	setp.lt.u32 	%p25, %r530, 16;
	@%p25 bra 	$L__BB270_9;
$L__BB270_10:
	setp.gt.u32 	%p26, %r1, 3;
	@%p26 bra 	$L__BB270_13;
	shl.b32 	%r533, %r1, 2;
$L__BB270_12:
	ld.param.u64 	%rd13, [_Z9cuda_gemmIiLi128ELi2ELi1ELi16ELi32ELi32ELi64ELi1ELi0EEviiiPT_S1_S1_iii_param_3];
	shl.b32 	%r346, %r529, 4;
	add.s32 	%r347, %r346, %r533;
	cvta.to.global.u64 	%rd5, %rd13;
	mul.wide.s32 	%rd6, %r347, 4;
	add.s64 	%rd7, %rd5, %rd6;
	ld.global.v4.u32 	{%r348, %r349, %r350, %r351}, [%rd7];
	shl.b32 	%r352, %r533, 2;
	mov.u32 	%r353, _ZZ9cuda_gemmIiLi128ELi2ELi1ELi16ELi32ELi32ELi64ELi1ELi0EEviiiPT_S1_S1_iiiE3Ash;
	add.s32 	%r354, %r353, %r352;
	st.shared.v4.u32 	[%r354], {%r348, %r349, %r350, %r351};
	add.s32 	%r533, %r533, %r9;
	setp.lt.u32 	%p27, %r533, 16;
	@%p27 bra 	$L__BB270_12;
$L__BB270_13:
	mov.b32 	%r550, 0;
	mov.pred 	%p105, -1;
$L__BB270_14:
	mov.pred 	%p1, %p105;
	shr.u32 	%r551, %r1, 4;
	add.s32 	%r97, %r550, %r10;
$L__BB270_15:
	add.s32 	%r356, %r11, %r551;
	mad.lo.s32 	%r357, %r356, %r241, %r97;
	mul.wide.s32 	%rd8, %r357, 4;
	add.s64 	%rd9, %rd1, %rd8;
	ld.global.u32 	%r358, [%rd9];
	shl.b32 	%r359, %r551, 2;
	add.s32 	%r360, %r12, %r359;
	st.shared.u32 	[%r360], %r358;
	add.s32 	%r551, %r551, %r13;
	setp.lt.u32 	%p29, %r551, 32;
	@%p29 bra 	$L__BB270_15;
	setp.lt.s32 	%p30, %r2, 1;
	bar.sync 	0;
	@%p30 bra 	$L__BB270_121;
	mov.b32 	%r568, 0;
$L__BB270_18:
	setp.lt.s32 	%p31, %r242, 1;
	add.s32 	%r117, %r568, %r4;
	mul.lo.s32 	%r118, %r117, %r242;
	@%p31 bra 	$L__BB270_20;
	add.s32 	%r362, %r18, %r118;
	shl.b32 	%r363, %r362, 2;
	mov.u32 	%r364, _ZZ9cuda_gemmIiLi128ELi2ELi1ELi16ELi32ELi32ELi64ELi1ELi0EEviiiPT_S1_S1_iiiE3Ash;
	add.s32 	%r365, %r364, %r363;
	ld.shared.u32 	%r569, [%r365];
$L__BB270_20:
	setp.lt.s32 	%p32, %r242, 2;
	@%p32 bra 	$L__BB270_22;
	add.s32 	%r366, %r19, %r118;
	shl.b32 	%r367, %r366, 2;
	mov.u32 	%r368, _ZZ9cuda_gemmIiLi128ELi2ELi1ELi16ELi32ELi32ELi64ELi1ELi0EEviiiPT_S1_S1_iiiE3Ash;
	add.s32 	%r369, %r368, %r367;
	ld.shared.u32 	%r570, [%r369];
$L__BB270_22:
	setp.lt.s32 	%p33, %r242, 3;
	@%p33 bra 	$L__BB270_24;
	add.s32 	%r370, %r20, %r118;
	shl.b32 	%r371, %r370, 2;
	mov.u32 	%r372, _ZZ9cuda_gemmIiLi128ELi2ELi1ELi16ELi32ELi32ELi64ELi1ELi0EEviiiPT_S1_S1_iiiE3Ash;
	add.s32 	%r373, %r372, %r371;
	ld.shared.u32 	%r571, [%r373];
$L__BB270_24:
	setp.lt.s32 	%p34, %r242, 4;
	@%p34 bra 	$L__BB270_26;
	add.s32 	%r374, %r21, %r118;
	shl.b32 	%r375, %r374, 2;
	mov.u32 	%r376, _ZZ9cuda_gemmIiLi128ELi2ELi1ELi16ELi32ELi32ELi64ELi1ELi0EEviiiPT_S1_S1_iiiE3Ash;
	add.s32 	%r377, %r376, %r375;
	ld.shared.u32 	%r572, [%r377];
$L__BB270_26:
	setp.lt.s32 	%p35, %r242, 5;
	@%p35 bra 	$L__BB270_28;
	add.s32 	%r378, %r22, %r118;
	shl.b32 	%r379, %r378, 2;
	mov.u32 	%r380, _ZZ9cuda_gemmIiLi128ELi2ELi1ELi16ELi32ELi32ELi64ELi1ELi0EEviiiPT_S1_S1_iiiE3Ash;
	add.s32 	%r381, %r380, %r379;
	ld.shared.u32 	%r573, [%r381];
$L__BB270_28:
	setp.lt.s32 	%p36, %r242, 6;
	@%p36 bra 	$L__BB270_30;
	add.s32 	%r382, %r23, %r118;
	shl.b32 	%r383, %r382, 2;
	mov.u32 	%r384, _ZZ9cuda_gemmIiLi128ELi2ELi1ELi16ELi32ELi32ELi64ELi1ELi0EEviiiPT_S1_S1_iiiE3Ash;
	add.s32 	%r385, %r384, %r383;
	ld.shared.u32 	%r574, [%r385];
$L__BB270_30:
	setp.lt.s32 	%p37, %r242, 7;
	@%p37 bra 	$L__BB270_32;
	add.s32 	%r386, %r24, %r118;
	shl.b32 	%r387, %r386, 2;
	mov.u32 	%r388, _ZZ9cuda_gemmIiLi128ELi2ELi1ELi16ELi32ELi32ELi64ELi1ELi0EEviiiPT_S1_S1_iiiE3Ash;
	add.s32 	%r389, %r388, %r387;
	ld.shared.u32 	%r575, [%r389];
$L__BB270_32:
	setp.lt.s32 	%p38, %r242, 8;
	@%p38 bra 	$L__BB270_34;
	add.s32 	%r390, %r25, %r118;
	shl.b32 	%r391, %r390, 2;
	mov.u32 	%r392, _ZZ9cuda_gemmIiLi128ELi2ELi1ELi16ELi32ELi32ELi64ELi1ELi0EEviiiPT_S1_S1_iiiE3Ash;
	add.s32 	%r393, %r392, %r391;
	ld.shared.u32 	%r576, [%r393];
$L__BB270_34:
	setp.lt.s32 	%p39, %r242, 9;
	@%p39 bra 	$L__BB270_36;
	add.s32 	%r394, %r26, %r118;
	shl.b32 	%r395, %r394, 2;
	mov.u32 	%r396, _ZZ9cuda_gemmIiLi128ELi2ELi1ELi16ELi32ELi32ELi64ELi1ELi0EEviiiPT_S1_S1_iiiE3Ash;
	add.s32 	%r397, %r396, %r395;
	ld.shared.u32 	%r577, [%r397];
$L__BB270_36:
	setp.lt.s32 	%p40, %r242, 10;
	@%p40 bra 	$L__BB270_38;
	add.s32 	%r398, %r27, %r118;
	shl.b32 	%r399, %r398, 2;
	mov.u32 	%r400, _ZZ9cuda_gemmIiLi128ELi2ELi1ELi16ELi32ELi32ELi64ELi1ELi0EEviiiPT_S1_S1_iiiE3Ash;
	add.s32 	%r401, %r400, %r399;
	ld.shared.u32 	%r578, [%r401];
$L__BB270_38:
	setp.lt.s32 	%p41, %r242, 11;
	@%p41 bra 	$L__BB270_40;
	add.s32 	%r402, %r28, %r118;
	shl.b32 	%r403, %r402, 2;
	mov.u32 	%r404, _ZZ9cuda_gemmIiLi128ELi2ELi1ELi16ELi32ELi32ELi64ELi1ELi0EEviiiPT_S1_S1_iiiE3Ash;
	add.s32 	%r405, %r404, %r403;
	ld.shared.u32 	%r579, [%r405];
$L__BB270_40:
	setp.lt.s32 	%p42, %r242, 12;
	@%p42 bra 	$L__BB270_42;
	add.s32 	%r406, %r29, %r118;
	shl.b32 	%r407, %r406, 2;
	mov.u32 	%r408, _ZZ9cuda_gemmIiLi128ELi2ELi1ELi16ELi32ELi32ELi64ELi1ELi0EEviiiPT_S1_S1_iiiE3Ash;
	add.s32 	%r409, %r408, %r407;
	ld.shared.u32 	%r580, [%r409];
$L__BB270_42:
	setp.lt.s32 	%p43, %r242, 13;
	@%p43 bra 	$L__BB270_44;
	add.s32 	%r410, %r30, %r118;
	shl.b32 	%r411, %r410, 2;
	mov.u32 	%r412, _ZZ9cuda_gemmIiLi128ELi2ELi1ELi16ELi32ELi32ELi64ELi1ELi0EEviiiPT_S1_S1_iiiE3Ash;
	add.s32 	%r413, %r412, %r411;
	ld.shared.u32 	%r581, [%r413];
$L__BB270_44:
	setp.lt.s32 	%p44, %r242, 14;
	@%p44 bra 	$L__BB270_46;
	add.s32 	%r414, %r31, %r118;
	shl.b32 	%r415, %r414, 2;
	mov.u32 	%r416, _ZZ9cuda_gemmIiLi128ELi2ELi1ELi16ELi32ELi32ELi64ELi1ELi0EEviiiPT_S1_S1_iiiE3Ash;
	add.s32 	%r417, %r416, %r415;
	ld.shared.u32 	%r582, [%r417];
$L__BB270_46:
	setp.lt.s32 	%p45, %r242, 15;
	@%p45 bra 	$L__BB270_48;
	add.s32 	%r418, %r32, %r118;
	shl.b32 	%r419, %r418, 2;
	mov.u32 	%r420, _ZZ9cuda_gemmIiLi128ELi2ELi1ELi16ELi32ELi32ELi64ELi1ELi0EEviiiPT_S1_S1_iiiE3Ash;
	add.s32 	%r421, %r420, %r419;
	ld.shared.u32 	%r583, [%r421];
$L__BB270_48:
	setp.lt.s32 	%p46, %r242, 16;
	@%p46 bra 	$L__BB270_50;
	add.s32 	%r422, %r33, %r118;
	shl.b32 	%r423, %r422, 2;
	mov.u32 	%r424, _ZZ9cuda_gemmIiLi128ELi2ELi1ELi16ELi32ELi32ELi64ELi1ELi0EEviiiPT_S1_S1_iiiE3Ash;
	add.s32 	%r425, %r424, %r423;
	ld.shared.u32 	%r584, [%r425];
$L__BB270_50:
	setp.ge.s32 	%p47, %r5, %r14;
	@%p47 bra 	$L__BB270_120;
	mov.u32 	%r585, %r5;
$L__BB270_52:
	setp.gt.u32 	%p48, %r242, 64;
	mov.u32 	%r426, _ZZ9cuda_gemmIiLi128ELi2ELi1ELi16ELi32ELi32ELi64ELi1ELi0EEviiiPT_S1_S1_iiiE11kron_fac_sh;
	mad.lo.s32 	%r152, %r585, 132, %r426;
	add.s32 	%r428, %r152, %r427;
	ld.shared.u32 	%r153, [%r428];
	@%p48 bra 	$L__BB270_85;
	setp.eq.s32 	%p65, %r242, 0;
	mov.b32 	%r587, 0;
	@%p65 bra 	$L__BB270_55;
	shfl.sync.idx.b32	%r479|%p66, %r153, %r34, 31, -1;
	mul.lo.s32 	%r587, %r479, %r569;
$L__BB270_55:
	setp.lt.s32 	%p67, %r242, 2;
	@%p67 bra 	$L__BB270_57;
	shfl.sync.idx.b32	%r480|%p68, %r153, %r35, 31, -1;
	mad.lo.s32 	%r587, %r480, %r570, %r587;
$L__BB270_57:
	setp.lt.s32 	%p69, %r242, 3;
	@%p69 bra 	$L__BB270_59;
	shfl.sync.idx.b32	%r481|%p70, %r153, %r36, 31, -1;
	mad.lo.s32 	%r587, %r481, %r571, %r587;
$L__BB270_59:
	setp.lt.s32 	%p71, %r242, 4;
	@%p71 bra 	$L__BB270_61;
	shfl.sync.idx.b32	%r482|%p72, %r153, %r37, 31, -1;
	mad.lo.s32 	%r587, %r482, %r572, %r587;
$L__BB270_61:
	setp.lt.s32 	%p73, %r242, 5;
	@%p73 bra 	$L__BB270_63;
	shfl.sync.idx.b32	%r483|%p74, %r153, %r38, 31, -1;
	mad.lo.s32 	%r587, %r483, %r573, %r587;
$L__BB270_63:
	setp.lt.s32 	%p75, %r242, 6;
	@%p75 bra 	$L__BB270_65;
	shfl.sync.idx.b32	%r484|%p76, %r153, %r39, 31, -1;
	mad.lo.s32 	%r587, %r484, %r574, %r587;
$L__BB270_65:
	setp.lt.s32 	%p77, %r242, 7;
	@%p77 bra 	$L__BB270_67;
	shfl.sync.idx.b32	%r485|%p78, %r153, %r40, 31, -1;
	mad.lo.s32 	%r587, %r485, %r575, %r587;
$L__BB270_67:
	setp.lt.s32 	%p79, %r242, 8;
	@%p79 bra 	$L__BB270_69;
	shfl.sync.idx.b32	%r486|%p80, %r153, %r41, 31, -1;
	mad.lo.s32 	%r587, %r486, %r576, %r587;
$L__BB270_69:
	setp.lt.s32 	%p81, %r242, 9;
	@%p81 bra 	$L__BB270_71;
	shfl.sync.idx.b32	%r487|%p82, %r153, %r42, 31, -1;
	mad.lo.s32 	%r587, %r487, %r577, %r587;
$L__BB270_71:
	setp.lt.s32 	%p83, %r242, 10;
	@%p83 bra 	$L__BB270_73;
	shfl.sync.idx.b32	%r488|%p84, %r153, %r43, 31, -1;
	mad.lo.s32 	%r587, %r488, %r578, %r587;
$L__BB270_73:
	setp.lt.s32 	%p85, %r242, 11;
	@%p85 bra 	$L__BB270_75;
	shfl.sync.idx.b32	%r489|%p86, %r153, %r44, 31, -1;
	mad.lo.s32 	%r587, %r489, %r579, %r587;
$L__BB270_75:
	setp.lt.s32 	%p87, %r242, 12;
	@%p87 bra 	$L__BB270_77;
	shfl.sync.idx.b32	%r490|%p88, %r153, %r45, 31, -1;
	mad.lo.s32 	%r587, %r490, %r580, %r587;
$L__BB270_77:
	setp.lt.s32 	%p89, %r242, 13;
	@%p89 bra 	$L__BB270_79;
	shfl.sync.idx.b32	%r491|%p90, %r153, %r46, 31, -1;
	mad.lo.s32 	%r587, %r491, %r581, %r587;
$L__BB270_79:
	setp.lt.s32 	%p91, %r242, 14;
	@%p91 bra 	$L__BB270_81;
	shfl.sync.idx.b32	%r492|%p92, %r153, %r47, 31, -1;
	mad.lo.s32 	%r587, %r492, %r582, %r587;
$L__BB270_81:
	setp.lt.s32 	%p93, %r242, 15;
	@%p93 bra 	$L__BB270_83;
	shfl.sync.idx.b32	%r493|%p94, %r153, %r48, 31, -1;
	mad.lo.s32 	%r587, %r493, %r583, %r587;
$L__BB270_83:
	setp.lt.s32 	%p95, %r242, 16;
	@%p95 bra 	$L__BB270_117;
	shfl.sync.idx.b32	%r494|%p96, %r153, %r49, 31, -1;
	mad.lo.s32 	%r587, %r494, %r584, %r587;
	bra.uni 	$L__BB270_117;
$L__BB270_85:
	mov.b32 	%r587, 0;
	@%p31 bra 	$L__BB270_87;
	shl.b32 	%r430, %r18, 2;
	add.s32 	%r431, %r152, %r430;
	ld.shared.u32 	%r432, [%r431];
	mul.lo.s32 	%r587, %r432, %r569;
$L__BB270_87:
	@%p32 bra 	$L__BB270_89;
	shl.b32 	%r433, %r19, 2;
	add.s32 	%r434, %r152, %r433;
	ld.shared.u32 	%r435, [%r434];
	mad.lo.s32 	%r587, %r435, %r570, %r587;
$L__BB270_89:
	@%p33 bra 	$L__BB270_91;
	shl.b32 	%r436, %r20, 2;
	add.s32 	%r437, %r152, %r436;
	ld.shared.u32 	%r438, [%r437];
	mad.lo.s32 	%r587, %r438, %r571, %r587;
$L__BB270_91:
	setp.lt.s32 	%p52, %r242, 4;
	@%p52 bra 	$L__BB270_93;
	shl.b32 	%r439, %r21, 2;
	add.s32 	%r440, %r152, %r439;
	ld.shared.u32 	%r441, [%r440];
	mad.lo.s32 	%r587, %r441, %r572, %r587;
$L__BB270_93:
	setp.lt.s32 	%p53, %r242, 5;
	@%p53 bra 	$L__BB270_95;
	shl.b32 	%r442, %r22, 2;
	add.s32 	%r443, %r152, %r442;
	ld.shared.u32 	%r444, [%r443];
	mad.lo.s32 	%r587, %r444, %r573, %r587;
$L__BB270_95:
	setp.lt.s32 	%p54, %r242, 6;
	@%p54 bra 	$L__BB270_97;
	shl.b32 	%r445, %r23, 2;
	add.s32 	%r446, %r152, %r445;
	ld.shared.u32 	%r447, [%r446];
	mad.lo.s32 	%r587, %r447, %r574, %r587;
$L__BB270_97:
	setp.lt.s32 	%p55, %r242, 7;
	@%p55 bra 	$L__BB270_99;
	shl.b32 	%r448, %r24, 2;
	add.s32 	%r449, %r152, %r448;
	ld.shared.u32 	%r450, [%r449];
	mad.lo.s32 	%r587, %r450, %r575, %r587;
$L__BB270_99:
	setp.lt.s32 	%p56, %r242, 8;
	@%p56 bra 	$L__BB270_101;
	shl.b32 	%r451, %r25, 2;
	add.s32 	%r452, %r152, %r451;
	ld.shared.u32 	%r453, [%r452];
	mad.lo.s32 	%r587, %r453, %r576, %r587;
$L__BB270_101:
	setp.lt.s32 	%p57, %r242, 9;
	@%p57 bra 	$L__BB270_103;
	shl.b32 	%r454, %r26, 2;
	add.s32 	%r455, %r152, %r454;
	ld.shared.u32 	%r456, [%r455];
	mad.lo.s32 	%r587, %r456, %r577, %r587;
$L__BB270_103:
	setp.lt.s32 	%p58, %r242, 10;
	@%p58 bra 	$L__BB270_105;
	shl.b32 	%r457, %r27, 2;
	add.s32 	%r458, %r152, %r457;
	ld.shared.u32 	%r459, [%r458];
	mad.lo.s32 	%r587, %r459, %r578, %r587;
$L__BB270_105:
	setp.lt.s32 	%p59, %r242, 11;
	@%p59 bra 	$L__BB270_107;
	shl.b32 	%r460, %r28, 2;
	add.s32 	%r461, %r152, %r460;
	ld.shared.u32 	%r462, [%r461];
	mad.lo.s32 	%r587, %r462, %r579, %r587;
$L__BB270_107:
	setp.lt.s32 	%p60, %r242, 12;
	@%p60 bra 	$L__BB270_109;
	shl.b32 	%r463, %r29, 2;
	add.s32 	%r464, %r152, %r463;
	ld.shared.u32 	%r465, [%r464];
	mad.lo.s32 	%r587, %r465, %r580, %r587;
$L__BB270_109:
	setp.lt.s32 	%p61, %r242, 13;
	@%p61 bra 	$L__BB270_111;
	shl.b32 	%r466, %r30, 2;
	add.s32 	%r467, %r152, %r466;
	ld.shared.u32 	%r468, [%r467];
	mad.lo.s32 	%r587, %r468, %r581, %r587;
$L__BB270_111:
	setp.lt.s32 	%p62, %r242, 14;
	@%p62 bra 	$L__BB270_113;
	shl.b32 	%r469, %r31, 2;
	add.s32 	%r470, %r152, %r469;
	ld.shared.u32 	%r471, [%r470];
	mad.lo.s32 	%r587, %r471, %r582, %r587;
$L__BB270_113:
	setp.lt.s32 	%p63, %r242, 15;
	@%p63 bra 	$L__BB270_115;
	shl.b32 	%r472, %r32, 2;
	add.s32 	%r473, %r152, %r472;
	ld.shared.u32 	%r474, [%r473];
	mad.lo.s32 	%r587, %r474, %r583, %r587;
$L__BB270_115:
	setp.lt.s32 	%p64, %r242, 16;
	@%p64 bra 	$L__BB270_117;
	shl.b32 	%r475, %r33, 2;
	add.s32 	%r476, %r152, %r475;
	ld.shared.u32 	%r477, [%r476];
	mad.lo.s32 	%r587, %r477, %r584, %r587;
$L__BB270_117:
	setp.ne.s32 	%p97, %r8, 0;
	add.s32 	%r495, %r585, %r550;
	mad.lo.s32 	%r217, %r495, %r2, %r117;
	shfl.sync.down.b32	%r496|%p98, %r587, 1, 7711, -1;
	add.s32 	%r218, %r496, %r587;
	@%p97 bra 	$L__BB270_119;
	shl.b32 	%r497, %r217, 2;
	mov.u32 	%r498, _ZZ9cuda_gemmIiLi128ELi2ELi1ELi16ELi32ELi32ELi64ELi1ELi0EEviiiPT_S1_S1_iiiE3Csh;
	add.s32 	%r499, %r498, %r497;
	ld.shared.u32 	%r500, [%r499];
	add.s32 	%r501, %r500, %r218;
	st.shared.u32 	[%r499], %r501;
$L__BB270_119:
	add.s32 	%r585, %r585, %r50;
	setp.lt.s32 	%p99, %r585, %r14;
	@%p99 bra 	$L__BB270_52;
$L__BB270_120:
	add.s32 	%r568, %r568, %r3;
	setp.lt.s32 	%p100, %r568, %r2;
	@%p100 bra 	$L__BB270_18;
$L__BB270_121:
	mov.b32 	%r550, 16;
	mov.pred 	%p105, 0;
	@%p1 bra 	$L__BB270_14;
	bar.sync 	0;
	@%p26 bra 	$L__BB270_125;
	shl.b32 	%r633, %r1, 2;
$L__BB270_124:
	ld.param.u64 	%rd14, [_Z9cuda_gemmIiLi128ELi2ELi1ELi16ELi32ELi32ELi64ELi1ELi0EEviiiPT_S1_S1_iii_param_5];
	shl.b32 	%r503, %r529, 4;
	add.s32 	%r504, %r503, %r633;
	cvta.to.global.u64 	%rd10, %rd14;
	mul.wide.s32 	%rd11, %r504, 4;
	add.s64 	%rd12, %rd10, %rd11;
	shl.b32 	%r505, %r633, 2;
	mov.u32 	%r506, _ZZ9cuda_gemmIiLi128ELi2ELi1ELi16ELi32ELi32ELi64ELi1ELi0EEviiiPT_S1_S1_iiiE3Csh;
	add.s32 	%r507, %r506, %r505;
	ld.shared.v4.u32 	{%r508, %r509, %r510, %r511}, [%r507];
	st.global.v4.u32 	[%rd12], {%r508, %r509, %r510, %r511};
	add.s32 	%r633, %r633, %r9;
	setp.lt.u32 	%p103, %r633, 16;
	@%p103 bra 	$L__BB270_124;
$L__BB270_125:
	add.s32 	%r529, %r529, %r7;
	shl.b32 	%r512, %r7, 1;
	setp.lt.u32 	%p104, %r529, %r512;
	@%p104 bra 	$L__BB270_2;
$L__BB270_126:
	ret;

}
	// .globl	_Z9cuda_gemmIiLi128ELi2ELi1ELi16ELi32ELi32ELi64ELi1ELi1EEviiiPT_S1_S1_iii
.visible .entry _Z9cuda_gemmIiLi128ELi2ELi1ELi16ELi32ELi32ELi64ELi1ELi1EEviiiPT_S1_S1_iii(
	.param .u32 _Z9cuda_gemmIiLi128ELi2ELi1ELi16ELi32ELi32ELi64ELi1ELi1EEviiiPT_S1_S1_iii_param_0,
	.param .u32 _Z9cuda_gemmIiLi128ELi2ELi1ELi16ELi32ELi32ELi64ELi1ELi1EEviiiPT_S1_S1_iii_param_1,
	.param .u32 _Z9cuda_gemmIiLi128ELi2ELi1ELi16ELi32ELi32ELi64ELi1ELi1EEviiiPT_S1_S1_iii_param_2,
	.param .u64 .ptr .align 1 _Z9cuda_gemmIiLi128ELi2ELi1ELi16ELi32ELi32ELi64ELi1ELi1EEviiiPT_S1_S1_iii_param_3,
	.param .u64 .ptr .align 1 _Z9cuda_gemmIiLi128ELi2ELi1ELi16ELi32ELi32ELi64ELi1ELi1EEviiiPT_S1_S1_iii_param_4,
	.param .u64 .ptr .align 1 _Z9cuda_gemmIiLi128ELi2ELi1ELi16ELi32ELi32ELi64ELi1ELi1EEviiiPT_S1_S1_iii_param_5,
	.param .u32 _Z9cuda_gemmIiLi128ELi2ELi1ELi16ELi32ELi32ELi64ELi1ELi1EEviiiPT_S1_S1_iii_param_6,
	.param .u32 _Z9cuda_gemmIiLi128ELi2ELi1ELi16ELi32ELi32ELi64ELi1ELi1EEviiiPT_S1_S1_iii_param_7,
	.param .u32 _Z9cuda_gemmIiLi128ELi2ELi1ELi16ELi32ELi32ELi64ELi1ELi1EEviiiPT_S1_S1_iii_param_8
)
.maxntid 128
{
	.reg .pred 	%p<12>;
	.reg .b32 	%r<58>;
	.reg .b64 	%rd<5>;
	// demoted variable
	.shared .align 128 .b8 _ZZ9cuda_gemmIiLi128ELi2ELi1ELi16ELi32ELi32ELi64ELi1ELi1EEviiiPT_S1_S1_iiiE3Csh[64];
	ld.param.u64 	%rd2, [_Z9cuda_gemmIiLi128ELi2ELi1ELi16ELi32ELi32ELi64ELi1ELi1EEviiiPT_S1_S1_iii_param_5];
	mov.u32 	%r53, %ctaid.y;
	mov.u32 	%r2, %nctaid.y;
	shl.b32 	%r3, %r2, 1;
	setp.ge.u32 	%p1, %r53, %r3;
	@%p1 bra 	$L__BB271_14;
	mov.u32 	%r4, %tid.x;
	mov.u32 	%r29, %ntid.x;
	shl.b32 	%r5, %r4, 2;
	shl.b32 	%r6, %r29, 2;
	add.s32 	%r7, %r4, %r29;
	max.u32 	%r30, %r7, 16;
	setp.lt.u32 	%p2, %r7, 16;
	selp.u32 	%r31, 1, 0, %p2;
	add.s32 	%r32, %r7, %r31;
	sub.s32 	%r33, %r30, %r32;
	div.u32 	%r34, %r33, %r29;
	add.s32 	%r8, %r34, %r31;
	and.b32  	%r9, %r8, 3;
	mov.u32 	%r35, _ZZ9cuda_gemmIiLi128ELi2ELi1ELi16ELi32ELi32ELi64ELi1ELi1EEviiiPT_S1_S1_iiiE3Csh;
	add.s32 	%r10, %r35, %r5;
	add.s32 	%r11, %r10, %r6;
	add.s32 	%r12, %r7, %r29;
	add.s32 	%r13, %r11, %r6;
	add.s32 	%r14, %r12, %r29;
	shl.b32 	%r15, %r29, 4;
	shl.b32 	%r16, %r29, 3;
	mul.lo.s32 	%r17, %r29, 12;
	cvta.to.global.u64 	%rd1, %rd2;
$L__BB271_2:
	setp.gt.u32 	%p3, %r4, 15;
	@%p3 bra 	$L__BB271_10;
	setp.eq.s32 	%p4, %r9, 3;
	mov.u32 	%r54, %r4;
	@%p4 bra 	$L__BB271_7;
	setp.eq.s32 	%p5, %r9, 0;
	mov.b32 	%r36, 0;
	st.shared.u32 	[%r10], %r36;
	mov.u32 	%r54, %r7;
	@%p5 bra 	$L__BB271_7;
	setp.eq.s32 	%p6, %r9, 1;
	mov.b32 	%r37, 0;
	st.shared.u32 	[%r11], %r37;
	mov.u32 	%r54, %r12;
	@%p6 bra 	$L__BB271_7;
	mov.b32 	%r38, 0;
	st.shared.u32 	[%r13], %r38;
	mov.u32 	%r54, %r14;
$L__BB271_7:
	setp.lt.u32 	%p7, %r8, 3;
	@%p7 bra 	$L__BB271_10;
	shl.b32 	%r39, %r54, 2;
	add.s32 	%r55, %r35, %r39;
$L__BB271_9:
	mov.b32 	%r41, 0;
	st.shared.u32 	[%r55], %r41;
	add.s32 	%r42, %r55, %r6;
	st.shared.u32 	[%r42], %r41;
	add.s32 	%r43, %r55, %r16;
	st.shared.u32 	[%r43], %r41;
	add.s32 	%r44, %r55, %r17;
	st.shared.u32 	[%r44], %r41;
	add.s32 	%r54, %r54, %r6;
	add.s32 	%r55, %r55, %r15;
	setp.lt.u32 	%p8, %r54, 16;
	@%p8 bra 	$L__BB271_9;
$L__BB271_10:
	setp.gt.u32 	%p9, %r4, 3;
	bar.sync 	0;
	bar.sync 	0;
	bar.sync 	0;
	@%p9 bra 	$L__BB271_13;
	shl.b32 	%r25, %r53, 4;
	mov.u32 	%r57, %r5;
$L__BB271_12:
	add.s32 	%r45, %r25, %r57;
	mul.wide.s32 	%rd3, %r45, 4;
	add.s64 	%rd4, %rd1, %rd3;
	shl.b32 	%r46, %r57, 2;
	add.s32 	%r48, %r35, %r46;
	ld.shared.v4.u32 	{%r49, %r50, %r51, %r52}, [%r48];
	st.global.v4.u32 	[%rd4], {%r49, %r50, %r51, %r52};
	add.s32 	%r57, %r57, %r6;
	setp.lt.u32 	%p10, %r57, 16;
	@%p10 bra 	$L__BB271_12;
$L__BB271_13:
	add.s32 	%r53, %r53, %r2;
	setp.lt.u32 	%p11, %r53, %r3;
	@%p11 bra 	$L__BB271_2;
$L__BB271_14:
	ret;

}
	// .globl	_Z9cuda_gemmIiLi128ELi2ELi1ELi16ELi64ELi64ELi64ELi0ELi0EEviiiPT_S1_S1_iii
.visible .entry _Z9cuda_gemmIiLi128ELi2ELi1ELi16ELi64ELi64ELi64ELi0ELi0EEviiiPT_S1_S1_iii(
	.param .u32 _Z9cuda_gemmIiLi128ELi2ELi1ELi16ELi64ELi64ELi64ELi0ELi0EEviiiPT_S1_S1_iii_param_0,
	.param .u32 _Z9cuda_gemmIiLi128ELi2ELi1ELi16ELi64ELi64ELi64ELi0ELi0EEviiiPT_S1_S1_iii_param_1,
	.param .u32 _Z9cuda_gemmIiLi128ELi2ELi1ELi16ELi64ELi64ELi64ELi0ELi0EEviiiPT_S1_S1_iii_param_2,
	.param .u64 .ptr .align 1 _Z9cuda_gemmIiLi128ELi2ELi1ELi16ELi64ELi64ELi64ELi0ELi0EEviiiPT_S1_S1_iii_param_3,
	.param .u64 .ptr .align 1 _Z9cuda_gemmIiLi128ELi2ELi1ELi16ELi64ELi64ELi64ELi0ELi0EEviiiPT_S1_S1_iii_param_4,
	.param .u64 .ptr .align 1 _Z9cuda_gemmIiLi128ELi2ELi1ELi16ELi64ELi64ELi64ELi0ELi0EEviiiPT_S1_S1_iii_param_5,
	.param .u32 _Z9cuda_gemmIiLi128ELi2ELi1ELi16ELi64ELi64ELi64ELi0ELi0EEviiiPT_S1_S1_iii_param_6,
	.param .u32 _Z9cuda_gemmIiLi128ELi2ELi1ELi16ELi64ELi64ELi64ELi0ELi0EEviiiPT_S1_S1_iii_param_7,
	.param .u32 _Z9cuda_gemmIiLi128ELi2ELi1ELi16ELi64ELi64ELi64ELi0ELi0EEviiiPT_S1_S1_iii_param_8
)
.maxntid 128
{
	.reg .pred 	%p<91>;
	.reg .b16 	%rs<3>;
	.reg .b32 	%r<481>;
	.reg .b64 	%rd<16>;
	// demoted variable
	.shared .align 128 .b8 _ZZ9cuda_gemmIiLi128ELi2ELi1ELi16ELi64ELi64ELi64ELi0ELi0EEviiiPT_S1_S1_iiiE11kron_fac_sh[2112];
	// demoted variable
	.shared .align 128 .b8 _ZZ9cuda_gemmIiLi128ELi2ELi1ELi16ELi64ELi64ELi64ELi0ELi0EEviiiPT_S1_S1_iiiE3Ash[32];
	// demoted variable
	.shared .align 128 .b8 _ZZ9cuda_gemmIiLi128ELi2ELi1ELi16ELi64ELi64ELi64ELi0ELi0EEviiiPT_S1_S1_iiiE3Csh[64];
	ld.param.u32 	%r185, [_Z9cuda_gemmIiLi128ELi2ELi1ELi16ELi64ELi64ELi64ELi0ELi0EEviiiPT_S1_S1_iii_param_6];
	ld.param.u32 	%r186, [_Z9cuda_gemmIiLi128ELi2ELi1ELi16ELi64ELi64ELi64ELi0ELi0EEviiiPT_S1_S1_iii_param_7];
	mov.u32 	%r1, %tid.x;
	div.s32 	%r2, 16, %r186;
	shl.b32 	%r3, %r2, 1;
	div.u32 	%r5, %r1, %r3;
	mul.lo.s32 	%r187, %r5, %r3;
	sub.s32 	%r188, %r1, %r187;
	shr.u32 	%r4, %r188, 1;
	mov.u32 	%r439, %ctaid.y;
	mov.u32 	%r189, %nctaid.y;
	shl.b32 	%r190, %r189, 1;
	setp.ge.u32 	%p2, %r439, %r190;
	@%p2 bra 	$L__BB272_96;
	ld.param.u64 	%rd14, [_Z9cuda_gemmIiLi128ELi2ELi1ELi16ELi64ELi64ELi64ELi0ELi0EEviiiPT_S1_S1_iii_param_4];
	ld.param.u64 	%rd13, [_Z9cuda_gemmIiLi128ELi2ELi1ELi16ELi64ELi64ELi64ELi0ELi0EEviiiPT_S1_S1_iii_param_3];
	and.b32  	%r7, %r1, 1;
	mov.u32 	%r191, %ntid.x;
	shl.b32 	%r8, %r191, 2;
	shr.u32 	%r9, %r1, 4;
	and.b32  	%r10, %r1, 15;
	mov.u32 	%r192, _ZZ9cuda_gemmIiLi128ELi2ELi1ELi16ELi64ELi64ELi64ELi0ELi0EEviiiPT_S1_S1_iiiE11kron_fac_sh;
	mad.lo.s32 	%r11, %r10, 132, %r192;
	shr.u32 	%r12, %r191, 4;
	and.b32  	%r13, %r4, 15;
	shl.b32 	%r193, %r1, 4;
	and.b32  	%r14, %r193, 16;
	min.s32 	%r15, %r185, 16;
	add.s32 	%r194, %r1, %r191;
	max.u32 	%r195, %r194, 16;
	setp.lt.u32 	%p3, %r194, 16;
	selp.u32 	%r196, 1, 0, %p3;
	add.s32 	%r197, %r194, %r196;
	sub.s32 	%r198, %r195, %r197;
	div.u32 	%r199, %r198, %r191;
	add.s32 	%r16, %r199, %r196;
	add.s32 	%r200, %r4, 1;
	and.b32  	%r17, %r200, 15;
	add.s32 	%r201, %r4, 2;
	and.b32  	%r18, %r201, 15;
	add.s32 	%r202, %r4, 3;
	and.b32  	%r19, %r202, 15;
	add.s32 	%r203, %r4, 4;
	and.b32  	%r20, %r203, 15;
	add.s32 	%r204, %r4, 5;
	and.b32  	%r21, %r204, 15;
	add.s32 	%r205, %r4, 6;
	and.b32  	%r22, %r205, 15;
	add.s32 	%r206, %r4, 7;
	and.b32  	%r23, %r206, 15;
	xor.b32  	%r24, %r13, 8;
	add.s32 	%r207, %r4, 9;
	and.b32  	%r25, %r207, 15;
	add.s32 	%r208, %r4, 10;
	and.b32  	%r26, %r208, 15;
	add.s32 	%r209, %r4, 11;
	and.b32  	%r27, %r209, 15;
	add.s32 	%r210, %r4, 12;
	and.b32  	%r28, %r210, 15;
	add.s32 	%r211, %r4, 13;
	and.b32  	%r29, %r211, 15;
	add.s32 	%r212, %r4, 14;
	and.b32  	%r30, %r212, 15;
	add.s32 	%r213, %r4, -1;
	and.b32  	%r31, %r213, 15;
	or.b32  	%r32, %r14, %r13;
	or.b32  	%r33, %r14, %r17;
	or.b32  	%r34, %r14, %r18;
	or.b32  	%r35, %r14, %r19;
	or.b32  	%r36, %r14, %r20;
	or.b32  	%r37, %r14, %r21;
	or.b32  	%r38, %r14, %r22;
	or.b32  	%r39, %r14, %r23;
	or.b32  	%r40, %r14, %r24;
	or.b32  	%r41, %r14, %r25;
	or.b32  	%r42, %r14, %r26;
	or.b32  	%r43, %r14, %r27;
	or.b32  	%r44, %r14, %r28;
	or.b32  	%r45, %r14, %r29;
	or.b32  	%r46, %r14, %r30;
	or.b32  	%r47, %r14, %r31;
	setp.lt.s32 	%p4, %r13, %r186;
	selp.b32 	%r214, 0, %r186, %p4;
	sub.s32 	%r48, %r13, %r214;
	add.s32 	%r215, %r13, 1;
	setp.lt.s32 	%p5, %r215, %r186;
	selp.b32 	%r216, 0, %r186, %p5;
	sub.s32 	%r49, %r215, %r216;
	add.s32 	%r217, %r13, 2;
	setp.lt.s32 	%p6, %r217, %r186;
	selp.b32 	%r218, 0, %r186, %p6;
	sub.s32 	%r50, %r217, %r218;
	add.s32 	%r219, %r13, 3;
	setp.lt.s32 	%p7, %r219, %r186;
	selp.b32 	%r220, 0, %r186, %p7;
	sub.s32 	%r51, %r219, %r220;
	add.s32 	%r221, %r13, 4;
	setp.lt.s32 	%p8, %r221, %r186;
	selp.b32 	%r222, 0, %r186, %p8;
	sub.s32 	%r52, %r221, %r222;
	add.s32 	%r223, %r13, 5;
	setp.lt.s32 	%p9, %r223, %r186;
	selp.b32 	%r224, 0, %r186, %p9;
	sub.s32 	%r53, %r223, %r224;
	add.s32 	%r225, %r13, 6;
	setp.lt.s32 	%p10, %r225, %r186;
	selp.b32 	%r226, 0, %r186, %p10;
	sub.s32 	%r54, %r225, %r226;
	add.s32 	%r227, %r13, 7;
	setp.lt.s32 	%p11, %r227, %r186;
	selp.b32 	%r228, 0, %r186, %p11;
	sub.s32 	%r55, %r227, %r228;
	add.s32 	%r229, %r13, 8;
	setp.lt.s32 	%p12, %r229, %r186;
	selp.b32 	%r230, 0, %r186, %p12;
	sub.s32 	%r56, %r229, %r230;
	add.s32 	%r231, %r13, 9;
	setp.lt.s32 	%p13, %r231, %r186;
	selp.b32 	%r232, 0, %r186, %p13;
	sub.s32 	%r57, %r231, %r232;
	add.s32 	%r233, %r13, 10;
	setp.lt.s32 	%p14, %r233, %r186;
	selp.b32 	%r234, 0, %r186, %p14;
	sub.s32 	%r58, %r233, %r234;
	add.s32 	%r235, %r13, 11;
	setp.lt.s32 	%p15, %r235, %r186;
	selp.b32 	%r236, 0, %r186, %p15;
	sub.s32 	%r59, %r235, %r236;
	add.s32 	%r237, %r13, 12;
	setp.lt.s32 	%p16, %r237, %r186;
	selp.b32 	%r238, 0, %r186, %p16;
	sub.s32 	%r60, %r237, %r238;
	add.s32 	%r239, %r13, 13;
	setp.lt.s32 	%p17, %r239, %r186;
	selp.b32 	%r240, 0, %r186, %p17;
	sub.s32 	%r61, %r239, %r240;
	add.s32 	%r241, %r13, 14;
	setp.lt.s32 	%p18, %r241, %r186;
	selp.b32 	%r242, 0, %r186, %p18;
	sub.s32 	%r62, %r241, %r242;
	add.s32 	%r243, %r13, 15;
	setp.lt.s32 	%p19, %r243, %r186;
	selp.b32 	%r244, 0, %r186, %p19;
	sub.s32 	%r63, %r243, %r244;
	cvt.u16.u32 	%rs1, %r3;
	div.s16 	%rs2, 128, %rs1;
	cvt.s32.s16 	%r64, %rs2;
	and.b32  	%r65, %r1, 31;
	cvta.to.global.u64 	%rd1, %rd14;
	cvta.to.global.u64 	%rd2, %rd13;
	shl.b32 	%r344, %r65, 2;
	shl.b32 	%r347, %r32, 2;
	shl.b32 	%r350, %r33, 2;
	shl.b32 	%r353, %r34, 2;
	shl.b32 	%r356, %r35, 2;
	shl.b32 	%r359, %r36, 2;
	shl.b32 	%r362, %r37, 2;
	shl.b32 	%r365, %r38, 2;
	shl.b32 	%r368, %r39, 2;
	shl.b32 	%r371, %r40, 2;
	shl.b32 	%r374, %r41, 2;
	shl.b32 	%r377, %r42, 2;
	shl.b32 	%r380, %r43, 2;
	shl.b32 	%r383, %r44, 2;
	shl.b32 	%r386, %r45, 2;
	shl.b32 	%r389, %r46, 2;
	shl.b32 	%r392, %r47, 2;
$L__BB272_2:
	setp.gt.u32 	%p20, %r1, 15;
	@%p20 bra 	$L__BB272_10;
	and.b32  	%r245, %r16, 3;
	setp.eq.s32 	%p21, %r245, 3;
	mov.u32 	%r440, %r1;
	@%p21 bra 	$L__BB272_7;
	mov.u32 	%r246, %ntid.x;
	add.s32 	%r440, %r1, %r246;
	setp.eq.s32 	%p22, %r245, 0;
	shl.b32 	%r248, %r1, 2;
	mov.u32 	%r249, _ZZ9cuda_gemmIiLi128ELi2ELi1ELi16ELi64ELi64ELi64ELi0ELi0EEviiiPT_S1_S1_iiiE3Csh;
	add.s32 	%r250, %r249, %r248;
	mov.b32 	%r251, 0;
	st.shared.u32 	[%r250], %r251;
	@%p22 bra 	$L__BB272_7;
	add.s32 	%r253, %r1, %r246;
	add.s32 	%r440, %r253, %r246;
	setp.eq.s32 	%p23, %r245, 1;
	add.s32 	%r69, %r250, %r8;
	mov.b32 	%r258, 0;
	st.shared.u32 	[%r69], %r258;
	@%p23 bra 	$L__BB272_7;
	add.s32 	%r440, %r440, %r246;
	add.s32 	%r260, %r69, %r8;
	mov.b32 	%r261, 0;
	st.shared.u32 	[%r260], %r261;
$L__BB272_7:
	setp.lt.u32 	%p24, %r16, 3;
	@%p24 bra 	$L__BB272_10;
	shl.b32 	%r262, %r440, 2;
	mov.u32 	%r263, _ZZ9cuda_gemmIiLi128ELi2ELi1ELi16ELi64ELi64ELi64ELi0ELi0EEviiiPT_S1_S1_iiiE3Csh;
	add.s32 	%r441, %r263, %r262;
$L__BB272_9:
	mov.b32 	%r264, 0;
	st.shared.u32 	[%r441], %r264;
	add.s32 	%r265, %r441, %r8;
	st.shared.u32 	[%r265], %r264;
	mov.u32 	%r266, %ntid.x;
	shl.b32 	%r267, %r266, 3;
	add.s32 	%r268, %r441, %r267;
	st.shared.u32 	[%r268], %r264;
	mad.lo.s32 	%r269, %r266, 12, %r441;
	st.shared.u32 	[%r269], %r264;
	add.s32 	%r440, %r440, %r8;
	shl.b32 	%r270, %r266, 4;
	add.s32 	%r441, %r441, %r270;
	setp.lt.u32 	%p25, %r440, 16;
	@%p25 bra 	$L__BB272_9;
$L__BB272_10:
	mov.b32 	%r443, 0;
	mov.pred 	%p90, -1;
$L__BB272_11:
	mov.pred 	%p1, %p90;
	mov.u32 	%r272, %ctaid.z;
	shl.b32 	%r78, %r272, 6;
	setp.gt.u32 	%p27, %r1, 1;
	@%p27 bra 	$L__BB272_14;
	ld.param.u32 	%r437, [_Z9cuda_gemmIiLi128ELi2ELi1ELi16ELi64ELi64ELi64ELi0ELi0EEviiiPT_S1_S1_iii_param_2];
	shl.b32 	%r444, %r1, 2;
	mov.u32 	%r273, %ctaid.x;
	shl.b32 	%r274, %r273, 4;
	add.s32 	%r275, %r78, %r274;
	mad.lo.s32 	%r276, %r439, %r437, %r275;
	add.s32 	%r80, %r276, %r443;
$L__BB272_13:
	add.s32 	%r277, %r80, %r444;
	mul.wide.s32 	%rd6, %r277, 4;
	add.s64 	%rd7, %rd2, %rd6;
	ld.global.v4.u32 	{%r278, %r279, %r280, %r281}, [%rd7];
	shl.b32 	%r282, %r444, 2;
	mov.u32 	%r283, _ZZ9cuda_gemmIiLi128ELi2ELi1ELi16ELi64ELi64ELi64ELi0ELi0EEviiiPT_S1_S1_iiiE3Ash;
	add.s32 	%r284, %r283, %r282;
	st.shared.v4.u32 	[%r284], {%r278, %r279, %r280, %r281};
	add.s32 	%r444, %r444, %r8;
	setp.lt.u32 	%p28, %r444, 8;
	@%p28 bra 	$L__BB272_13;
$L__BB272_14:
	add.s32 	%r81, %r443, %r78;
	mov.b32 	%r445, 0;
$L__BB272_15:
	mov.u32 	%r84, %r445;
	add.s32 	%r85, %r84, %r10;
	mov.u32 	%r446, %r9;
$L__BB272_16:
	add.s32 	%r286, %r81, %r446;
	mad.lo.s32 	%r287, %r286, %r185, %r85;
	mul.wide.s32 	%rd8, %r287, 4;
	add.s64 	%rd9, %rd1, %rd8;
	ld.global.u32 	%r288, [%rd9];
	shl.b32 	%r289, %r446, 2;
	add.s32 	%r290, %r11, %r289;
	st.shared.u32 	[%r290], %r288;
	add.s32 	%r446, %r446, %r12;
	setp.lt.u32 	%p29, %r446, 32;
	@%p29 bra 	$L__BB272_16;
	setp.lt.s32 	%p30, %r2, 1;
	bar.sync 	0;
	@%p30 bra 	$L__BB272_90;
	mov.b32 	%r447, 0;
$L__BB272_19:
	setp.ge.s32 	%p31, %r5, %r15;
	add.s32 	%r89, %r447, %r4;
	shl.b32 	%r292, %r89, 5;
	or.b32  	%r293, %r292, %r14;
	add.s32 	%r294, %r293, %r13;
	shl.b32 	%r295, %r294, 2;
	mov.u32 	%r296, _ZZ9cuda_gemmIiLi128ELi2ELi1ELi16ELi64ELi64ELi64ELi0ELi0EEviiiPT_S1_S1_iiiE3Ash;
	add.s32 	%r297, %r296, %r295;
	ld.shared.u32 	%r90, [%r297];
	add.s32 	%r298, %r293, %r17;
	shl.b32 	%r299, %r298, 2;
	add.s32 	%r300, %r296, %r299;
	ld.shared.u32 	%r91, [%r300];
	add.s32 	%r301, %r293, %r18;
	shl.b32 	%r302, %r301, 2;
	add.s32 	%r303, %r296, %r302;
	ld.shared.u32 	%r92, [%r303];
	add.s32 	%r304, %r293, %r19;
	shl.b32 	%r305, %r304, 2;
	add.s32 	%r306, %r296, %r305;
	ld.shared.u32 	%r93, [%r306];
	add.s32 	%r307, %r293, %r20;
	shl.b32 	%r308, %r307, 2;
	add.s32 	%r309, %r296, %r308;
	ld.shared.u32 	%r94, [%r309];
	add.s32 	%r310, %r293, %r21;
	shl.b32 	%r311, %r310, 2;
	add.s32 	%r312, %r296, %r311;
	ld.shared.u32 	%r95, [%r312];
	add.s32 	%r313, %r293, %r22;
	shl.b32 	%r314, %r313, 2;
	add.s32 	%r315, %r296, %r314;
	ld.shared.u32 	%r96, [%r315];
	add.s32 	%r316, %r293, %r23;
	shl.b32 	%r317, %r316, 2;
	add.s32 	%r318, %r296, %r317;
	ld.shared.u32 	%r97, [%r318];
	add.s32 	%r319, %r293, %r24;
	shl.b32 	%r320, %r319, 2;
	add.s32 	%r321, %r296, %r320;
	ld.shared.u32 	%r98, [%r321];
	add.s32 	%r322, %r293, %r25;
	shl.b32 	%r323, %r322, 2;
	add.s32 	%r324, %r296, %r323;
	ld.shared.u32 	%r99, [%r324];
	add.s32 	%r325, %r293, %r26;
	shl.b32 	%r326, %r325, 2;
	add.s32 	%r327, %r296, %r326;
	ld.shared.u32 	%r100, [%r327];
	add.s32 	%r328, %r293, %r27;
	shl.b32 	%r329, %r328, 2;
	add.s32 	%r330, %r296, %r329;
	ld.shared.u32 	%r101, [%r330];
	add.s32 	%r331, %r293, %r28;
	shl.b32 	%r332, %r331, 2;
	add.s32 	%r333, %r296, %r332;
	ld.shared.u32 	%r102, [%r333];
	add.s32 	%r334, %r293, %r29;
	shl.b32 	%r335, %r334, 2;
	add.s32 	%r336, %r296, %r335;
	ld.shared.u32 	%r103, [%r336];
	add.s32 	%r337, %r293, %r30;
	shl.b32 	%r338, %r337, 2;
	add.s32 	%r339, %r296, %r338;
	ld.shared.u32 	%r104, [%r339];
	add.s32 	%r340, %r293, %r31;
	shl.b32 	%r341, %r340, 2;
	add.s32 	%r342, %r296, %r341;
	ld.shared.u32 	%r105, [%r342];
	@%p31 bra 	$L__BB272_89;
	mov.u32 	%r448, %r5;
$L__BB272_21:
	setp.gt.u32 	%p32, %r186, 64;
	mov.u32 	%r343, _ZZ9cuda_gemmIiLi128ELi2ELi1ELi16ELi64ELi64ELi64ELi0ELi0EEviiiPT_S1_S1_iiiE11kron_fac_sh;
	mad.lo.s32 	%r107, %r448, 132, %r343;
	add.s32 	%r345, %r107, %r344;
	ld.shared.u32 	%r108, [%r345];
	@%p32 bra 	$L__BB272_54;
	setp.eq.s32 	%p49, %r186, 0;
	mov.b32 	%r450, 0;
	@%p49 bra 	$L__BB272_24;
	shfl.sync.idx.b32	%r396|%p50, %r108, %r48, 31, -1;
	mul.lo.s32 	%r450, %r396, %r90;
$L__BB272_24:
	setp.lt.s32 	%p51, %r186, 2;
	@%p51 bra 	$L__BB272_26;
	shfl.sync.idx.b32	%r397|%p52, %r108, %r49, 31, -1;
	mad.lo.s32 	%r450, %r397, %r91, %r450;
$L__BB272_26:
	setp.lt.s32 	%p53, %r186, 3;
	@%p53 bra 	$L__BB272_28;
	shfl.sync.idx.b32	%r398|%p54, %r108, %r50, 31, -1;
	mad.lo.s32 	%r450, %r398, %r92, %r450;
$L__BB272_28:
	setp.lt.s32 	%p55, %r186, 4;
	@%p55 bra 	$L__BB272_30;
	shfl.sync.idx.b32	%r399|%p56, %r108, %r51, 31, -1;
	mad.lo.s32 	%r450, %r399, %r93, %r450;
$L__BB272_30:
	setp.lt.s32 	%p57, %r186, 5;
	@%p57 bra 	$L__BB272_32;
	shfl.sync.idx.b32	%r400|%p58, %r108, %r52, 31, -1;
	mad.lo.s32 	%r450, %r400, %r94, %r450;
$L__BB272_32:
	setp.lt.s32 	%p59, %r186, 6;
	@%p59 bra 	$L__BB272_34;
	shfl.sync.idx.b32	%r401|%p60, %r108, %r53, 31, -1;
	mad.lo.s32 	%r450, %r401, %r95, %r450;
$L__BB272_34:
	setp.lt.s32 	%p61, %r186, 7;
	@%p61 bra 	$L__BB272_36;
	shfl.sync.idx.b32	%r402|%p62, %r108, %r54, 31, -1;
	mad.lo.s32 	%r450, %r402, %r96, %r450;
$L__BB272_36:
	setp.lt.s32 	%p63, %r186, 8;
	@%p63 bra 	$L__BB272_38;
	shfl.sync.idx.b32	%r403|%p64, %r108, %r55, 31, -1;
	mad.lo.s32 	%r450, %r403, %r97, %r450;
$L__BB272_38:
	setp.lt.s32 	%p65, %r186, 9;
	@%p65 bra 	$L__BB272_40;
	shfl.sync.idx.b32	%r404|%p66, %r108, %r56, 31, -1;
	mad.lo.s32 	%r450, %r404, %r98, %r450;
$L__BB272_40:
	setp.lt.s32 	%p67, %r186, 10;
	@%p67 bra 	$L__BB272_42;
	shfl.sync.idx.b32	%r405|%p68, %r108, %r57, 31, -1;
	mad.lo.s32 	%r450, %r405, %r99, %r450;
$L__BB272_42:
	setp.lt.s32 	%p69, %r186, 11;
	@%p69 bra 	$L__BB272_44;
	shfl.sync.idx.b32	%r406|%p70, %r108, %r58, 31, -1;
	mad.lo.s32 	%r450, %r406, %r100, %r450;
$L__BB272_44:
	setp.lt.s32 	%p71, %r186, 12;
	@%p71 bra 	$L__BB272_46;
	shfl.sync.idx.b32	%r407|%p72, %r108, %r59, 31, -1;
	mad.lo.s32 	%r450, %r407, %r101, %r450;
$L__BB272_46:
	setp.lt.s32 	%p73, %r186, 13;
	@%p73 bra 	$L__BB272_48;
	shfl.sync.idx.b32	%r408|%p74, %r108, %r60, 31, -1;
	mad.lo.s32 	%r450, %r408, %r102, %r450;
$L__BB272_48:
	setp.lt.s32 	%p75, %r186, 14;
	@%p75 bra 	$L__BB272_50;
	shfl.sync.idx.b32	%r409|%p76, %r108, %r61, 31, -1;
	mad.lo.s32 	%r450, %r409, %r103, %r450;
$L__BB272_50:
	setp.lt.s32 	%p77, %r186, 15;
	@%p77 bra 	$L__BB272_52;
	shfl.sync.idx.b32	%r410|%p78, %r108, %r62, 31, -1;
	mad.lo.s32 	%r450, %r410, %r104, %r450;
$L__BB272_52:
	setp.lt.s32 	%p79, %r186, 16;
	@%p79 bra 	$L__BB272_86;
	shfl.sync.idx.b32	%r411|%p80, %r108, %r63, 31, -1;
	mad.lo.s32 	%r450, %r411, %r105, %r450;
	bra.uni 	$L__BB272_86;
$L__BB272_54:
	setp.lt.s32 	%p33, %r186, 1;
	mov.b32 	%r450, 0;
	@%p33 bra 	$L__BB272_56;
	add.s32 	%r348, %r107, %r347;
	ld.shared.u32 	%r349, [%r348];
	mul.lo.s32 	%r450, %r349, %r90;
$L__BB272_56:
	setp.lt.s32 	%p34, %r186, 2;
	@%p34 bra 	$L__BB272_58;
	add.s32 	%r351, %r107, %r350;
	ld.shared.u32 	%r352, [%r351];
	mad.lo.s32 	%r450, %r352, %r91, %r450;
$L__BB272_58:
	setp.lt.s32 	%p35, %r186, 3;
	@%p35 bra 	$L__BB272_60;
	add.s32 	%r354, %r107, %r353;
	ld.shared.u32 	%r355, [%r354];
	mad.lo.s32 	%r450, %r355, %r92, %r450;
$L__BB272_60:
	setp.lt.s32 	%p36, %r186, 4;
	@%p36 bra 	$L__BB272_62;
	add.s32 	%r357, %r107, %r356;
	ld.shared.u32 	%r358, [%r357];
	mad.lo.s32 	%r450, %r358, %r93, %r450;
$L__BB272_62:
	setp.lt.s32 	%p37, %r186, 5;
	@%p37 bra 	$L__BB272_64;
	add.s32 	%r360, %r107, %r359;
	ld.shared.u32 	%r361, [%r360];
	mad.lo.s32 	%r450, %r361, %r94, %r450;
$L__BB272_64:
	setp.lt.s32 	%p38, %r186, 6;
	@%p38 bra 	$L__BB272_66;
	add.s32 	%r363, %r107, %r362;
	ld.shared.u32 	%r364, [%r363];
	mad.lo.s32 	%r450, %r364, %r95, %r450;
$L__BB272_66:
	setp.lt.s32 	%p39, %r186, 7;
	@%p39 bra 	$L__BB272_68;
	add.s32 	%r366, %r107, %r365;
	ld.shared.u32 	%r367, [%r366];
	mad.lo.s32 	%r450, %r367, %r96, %r450;
$L__BB272_68:
	setp.lt.s32 	%p40, %r186, 8;
	@%p40 bra 	$L__BB272_70;
	add.s32 	%r369, %r107, %r368;
	ld.shared.u32 	%r370, [%r369];
	mad.lo.s32 	%r450, %r370, %r97, %r450;
$L__BB272_70:
	setp.lt.s32 	%p41, %r186, 9;
	@%p41 bra 	$L__BB272_72;
	add.s32 	%r372, %r107, %r371;
	ld.shared.u32 	%r373, [%r372];
	mad.lo.s32 	%r450, %r373, %r98, %r450;
$L__BB272_72:
	setp.lt.s32 	%p42, %r186, 10;
	@%p42 bra 	$L__BB272_74;
	add.s32 	%r375, %r107, %r374;
	ld.shared.u32 	%r376, [%r375];
	mad.lo.s32 	%r450, %r376, %r99, %r450;
$L__BB272_74:
	setp.lt.s32 	%p43, %r186, 11;
	@%p43 bra 	$L__BB272_76;
	add.s32 	%r378, %r107, %r377;
	ld.shared.u32 	%r379, [%r378];
	mad.lo.s32 	%r450, %r379, %r100, %r450;
$L__BB272_76:
	setp.lt.s32 	%p44, %r186, 12;
	@%p44 bra 	$L__BB272_78;
	add.s32 	%r381, %r107, %r380;
	ld.shared.u32 	%r382, [%r381];
	mad.lo.s32 	%r450, %r382, %r101, %r450;
$L__BB272_78:
	setp.lt.s32 	%p45, %r186, 13;
	@%p45 bra 	$L__BB272_80;
	add.s32 	%r384, %r107, %r383;
	ld.shared.u32 	%r385, [%r384];
	mad.lo.s32 	%r450, %r385, %r102, %r450;
$L__BB272_80:
	setp.lt.s32 	%p46, %r186, 14;
	@%p46 bra 	$L__BB272_82;
	add.s32 	%r387, %r107, %r386;
	ld.shared.u32 	%r388, [%r387];
	mad.lo.s32 	%r450, %r388, %r103, %r450;
$L__BB272_82:
	setp.lt.s32 	%p47, %r186, 15;
	@%p47 bra 	$L__BB272_84;
	add.s32 	%r390, %r107, %r389;
	ld.shared.u32 	%r391, [%r390];
	mad.lo.s32 	%r450, %r391, %r104, %r450;
$L__BB272_84:
	setp.lt.s32 	%p48, %r186, 16;
	@%p48 bra 	$L__BB272_86;
	add.s32 	%r393, %r107, %r392;
	ld.shared.u32 	%r394, [%r393];
	mad.lo.s32 	%r450, %r394, %r105, %r450;
$L__BB272_86:
	setp.ne.s32 	%p81, %r7, 0;
	add.s32 	%r412, %r448, %r84;
	mad.lo.s32 	%r172, %r412, %r2, %r89;
	shfl.sync.down.b32	%r413|%p82, %r450, 1, 7711, -1;
	add.s32 	%r173, %r413, %r450;
	@%p81 bra 	$L__BB272_88;
	shl.b32 	%r414, %r172, 2;
	mov.u32 	%r415, _ZZ9cuda_gemmIiLi128ELi2ELi1ELi16ELi64ELi64ELi64ELi0ELi0EEviiiPT_S1_S1_iiiE3Csh;
	add.s32 	%r416, %r415, %r414;
	ld.shared.u32 	%r417, [%r416];
	add.s32 	%r418, %r417, %r173;
	st.shared.u32 	[%r416], %r418;
$L__BB272_88:
	add.s32 	%r448, %r448, %r64;
	setp.lt.s32 	%p83, %r448, %r15;
	@%p83 bra 	$L__BB272_21;
$L__BB272_89:
	add.s32 	%r447, %r447, %r3;
	setp.lt.s32 	%p84, %r447, %r2;
	@%p84 bra 	$L__BB272_19;
$L__BB272_90:
	add.s32 	%r445, %r84, 16;
	setp.lt.u32 	%p85, %r84, 48;
	@%p85 bra 	$L__BB272_15;
	mov.b32 	%r443, 32;
	mov.pred 	%p90, 0;
	@%p1 bra 	$L__BB272_11;
	setp.gt.u32 	%p87, %r1, 3;
	bar.sync 	0;
	@%p87 bra 	$L__BB272_95;
	ld.param.u32 	%r438, [_Z9cuda_gemmIiLi128ELi2ELi1ELi16ELi64ELi64ELi64ELi0ELi0EEviiiPT_S1_S1_iii_param_2];
	ld.param.u32 	%r436, [_Z9cuda_gemmIiLi128ELi2ELi1ELi16ELi64ELi64ELi64ELi0ELi0EEviiiPT_S1_S1_iii_param_1];
	shl.b32 	%r480, %r1, 2;
	mov.u32 	%r420, %ctaid.x;
	mul.lo.s32 	%r421, %r2, %r420;
	mad.lo.s32 	%r178, %r439, %r436, %r421;
	div.s32 	%r179, %r438, %r186;
$L__BB272_94:
	ld.param.u64 	%rd15, [_Z9cuda_gemmIiLi128ELi2ELi1ELi16ELi64ELi64ELi64ELi0ELi0EEviiiPT_S1_S1_iii_param_5];
	div.s32 	%r422, %r480, %r2;
	mad.lo.s32 	%r423, %r179, %r422, %r178;
	mul.lo.s32 	%r424, %r422, %r2;
	sub.s32 	%r425, %r480, %r424;
	add.s32 	%r426, %r423, %r425;
	cvta.to.global.u64 	%rd10, %rd15;
	mul.wide.s32 	%rd11, %r426, 4;
	add.s64 	%rd12, %rd10, %rd11;
	shl.b32 	%r427, %r480, 2;
	mov.u32 	%r428, _ZZ9cuda_gemmIiLi128ELi2ELi1ELi16ELi64ELi64ELi64ELi0ELi0EEviiiPT_S1_S1_iiiE3Csh;
	add.s32 	%r429, %r428, %r427;
	ld.shared.v4.u32 	{%r430, %r431, %r432, %r433}, [%r429];
	st.global.v4.u32 	[%rd12], {%r430, %r431, %r432, %r433};
	add.s32 	%r480, %r480, %r8;
	setp.lt.u32 	%p88, %r480, 16;
	@%p88 bra 	$L__BB272_94;
$L__BB272_95:
	mov.u32 	%r434, %nctaid.y;
	add.s32 	%r439, %r439, %r434;
	shl.b32 	%r435, %r434, 1;
	setp.lt.u32 	%p89, %r439, %r435;
	@%p89 bra 	$L__BB272_2;
$L__BB272_96:
	ret;

}
	// .globl	_Z9cuda_gemmIiLi128ELi2ELi1ELi16ELi64ELi64ELi64ELi0ELi1EEviiiPT_S1_S1_iii
.visible .entry _Z9cuda_gemmIiLi128ELi2ELi1ELi16ELi64ELi64ELi64ELi0ELi1EEviiiPT_S1_S1_iii(
	.param .u32 _Z9cuda_gemmIiLi128ELi2ELi1ELi16ELi64ELi64ELi64ELi0ELi1EEviiiPT_S1_S1_iii_param_0,
	.param .u32 _Z9cuda_gemmIiLi128ELi2ELi1ELi16ELi64ELi64ELi64ELi0ELi1EEviiiPT_S1_S1_iii_param_1,
	.param .u32 _Z9cuda_gemmIiLi128ELi2ELi1ELi16ELi64ELi64ELi64ELi0ELi1EEviiiPT_S1_S1_iii_param_2,
	.param .u64 .ptr .align 1 _Z9cuda_gemmIiLi128ELi2ELi1ELi16ELi64ELi64ELi64ELi0ELi1EEviiiPT_S1_S1_iii_param_3,
	.param .u64 .ptr .align 1 _Z9cuda_gemmIiLi128ELi2ELi1ELi16ELi64ELi64ELi64ELi0ELi1EEviiiPT_S1_S1_iii_param_4,
	.param .u64 .ptr .align 1 _Z9cuda_gemmIiLi128ELi2ELi1ELi16ELi64ELi64ELi64ELi0ELi1EEviiiPT_S1_S1_iii_param_5,
	.param .u32 _Z9cuda_gemmIiLi128ELi2ELi1ELi16ELi64ELi64ELi64ELi0ELi1EEviiiPT_S1_S1_iii_param_6,
	.param .u32 _Z9cuda_gemmIiLi128ELi2ELi1ELi16ELi64ELi64ELi64ELi0ELi1EEviiiPT_S1_S1_iii_param_7,
	.param .u32 _Z9cuda_gemmIiLi128ELi2ELi1ELi16ELi64ELi64ELi64ELi0ELi1EEviiiPT_S1_S1_iii_param_8
)
.maxntid 128
{
	.reg .pred 	%p<3>;
	.reg .b32 	%r<7>;

	mov.u32 	%r6, %ctaid.y;
	mov.u32 	%r2, %nctaid.y;
	shl.b32 	%r3, %r2, 1;
	setp.ge.u32 	%p1, %r6, %r3;
	@%p1 bra 	$L__BB273_2;
$L__BB273_1:
	bar.sync 	0;
	bar.sync 	0;
	bar.sync 	0;
	bar.sync 	0;
	bar.sync 	0;
	bar.sync 	0;
	bar.sync 	0;
	bar.sync 	0;
	bar.sync 	0;
	add.s32 	%r6, %r6, %r2;
	setp.lt.u32 	%p2, %r6, %r3;
	@%p2 bra 	$L__BB273_1;
$L__BB273_2:
	ret;

}
	// .globl	_Z9cuda_gemmIiLi128ELi2ELi1ELi16ELi64ELi64ELi64ELi1ELi0EEviiiPT_S1_S1_iii
.visible .entry _Z9cuda_gemmIiLi128ELi2ELi1ELi16ELi64ELi64ELi64ELi1ELi0EEviiiPT_S1_S1_iii(
	.param .u32 _Z9cuda_gemmIiLi128ELi2ELi1ELi16ELi64ELi64ELi64ELi1ELi0EEviiiPT_S1_S1_iii_param_0,
	.param .u32 _Z9cuda_gemmIiLi128ELi2ELi1ELi16ELi64ELi64ELi64ELi1ELi0EEviiiPT_S1_S1_iii_param_1,
	.param .u32 _Z9cuda_gemmIiLi128ELi2ELi1ELi16ELi64ELi64ELi64ELi1ELi0EEviiiPT_S1_S1_iii_param_2,
	.param .u64 .ptr .align 1 _Z9cuda_gemmIiLi128ELi2ELi1ELi16ELi64ELi64ELi64ELi1ELi0EEviiiPT_S1_S1_iii_param_3,
	.param .u64 .ptr .align 1 _Z9cuda_gemmIiLi128ELi2ELi1ELi16ELi64ELi64ELi64ELi1ELi0EEviiiPT_S1_S1_iii_param_4,
	.param .u64 .ptr .align 1 _Z9cuda_gemmIiLi128ELi2ELi1ELi16ELi64ELi64ELi64ELi1ELi0EEviiiPT_S1_S1_iii_param_5,
	.param .u32 _Z9cuda_gemmIiLi128ELi2ELi1ELi16ELi64ELi64ELi64ELi1ELi0EEviiiPT_S1_S1_iii_param_6,
	.param .u32 _Z9cuda_gemmIiLi128ELi2ELi1ELi16ELi64ELi64ELi64ELi1ELi0EEviiiPT_S1_S1_iii_param_7,
	.param .u32 _Z9cuda_gemmIiLi128ELi2ELi1ELi16ELi64ELi64ELi64ELi1ELi0EEviiiPT_S1_S1_iii_param_8
)
.maxntid 128
{
	.reg .pred 	%p<91>;
	.reg .b16 	%rs<3>;
	.reg .b32 	%r<464>;
	.reg .b64 	%rd<14>;
	// demoted variable
	.shared .align 128 .b8 _ZZ9cuda_gemmIiLi128ELi2ELi1ELi16ELi64ELi64ELi64ELi1ELi0EEviiiPT_S1_S1_iiiE11kron_fac_sh[2112];
	// demoted variable
	.shared .align 128 .b8 _ZZ9cuda_gemmIiLi128ELi2ELi1ELi16ELi64ELi64ELi64ELi1ELi0EEviiiPT_S1_S1_iiiE3Ash[32];
	// demoted variable
	.shared .align 128 .b8 _ZZ9cuda_gemmIiLi128ELi2ELi1ELi16ELi64ELi64ELi64ELi1ELi0EEviiiPT_S1_S1_iiiE3Csh[64];
	ld.param.u64 	%rd3, [_Z9cuda_gemmIiLi128ELi2ELi1ELi16ELi64ELi64ELi64ELi1ELi0EEviiiPT_S1_S1_iii_param_3];
	ld.param.u64 	%rd4, [_Z9cuda_gemmIiLi128ELi2ELi1ELi16ELi64ELi64ELi64ELi1ELi0EEviiiPT_S1_S1_iii_param_4];
	ld.param.u32 	%r182, [_Z9cuda_gemmIiLi128ELi2ELi1ELi16ELi64ELi64ELi64ELi1ELi0EEviiiPT_S1_S1_iii_param_6];
	ld.param.u32 	%r183, [_Z9cuda_gemmIiLi128ELi2ELi1ELi16ELi64ELi64ELi64ELi1ELi0EEviiiPT_S1_S1_iii_param_7];
	mov.u32 	%r1, %tid.x;
	div.s32 	%r2, 16, %r183;
	shl.b32 	%r3, %r2, 1;
	div.u32 	%r5, %r1, %r3;
	mul.lo.s32 	%r184, %r5, %r3;
	sub.s32 	%r185, %r1, %r184;
	shr.u32 	%r4, %r185, 1;
	mov.u32 	%r422, %ctaid.y;
	mov.u32 	%r186, %nctaid.y;
	shl.b32 	%r187, %r186, 1;
	setp.ge.u32 	%p2, %r422, %r187;
	@%p2 bra 	$L__BB274_96;
	and.b32  	%r7, %r1, 1;
	mov.u32 	%r188, %ntid.x;
	shl.b32 	%r8, %r188, 2;
	shr.u32 	%r9, %r1, 4;
	and.b32  	%r10, %r1, 15;
	mov.u32 	%r189, _ZZ9cuda_gemmIiLi128ELi2ELi1ELi16ELi64ELi64ELi64ELi1ELi0EEviiiPT_S1_S1_iiiE11kron_fac_sh;
	mad.lo.s32 	%r11, %r10, 132, %r189;
	shr.u32 	%r12, %r188, 4;
	and.b32  	%r13, %r4, 15;
	shl.b32 	%r190, %r1, 4;
	and.b32  	%r14, %r190, 16;
	min.s32 	%r15, %r182, 16;
	add.s32 	%r191, %r1, %r188;
	max.u32 	%r192, %r191, 16;
	setp.lt.u32 	%p3, %r191, 16;
	selp.u32 	%r193, 1, 0, %p3;
	add.s32 	%r194, %r191, %r193;
	sub.s32 	%r195, %r192, %r194;
	div.u32 	%r196, %r195, %r188;
	add.s32 	%r16, %r196, %r193;
	add.s32 	%r197, %r4, 1;
	and.b32  	%r17, %r197, 15;
	add.s32 	%r198, %r4, 2;
	and.b32  	%r18, %r198, 15;
	add.s32 	%r199, %r4, 3;
	and.b32  	%r19, %r199, 15;
	add.s32 	%r200, %r4, 4;
	and.b32  	%r20, %r200, 15;
	add.s32 	%r201, %r4, 5;
	and.b32  	%r21, %r201, 15;
	add.s32 	%r202, %r4, 6;
	and.b32  	%r22, %r202, 15;
	add.s32 	%r203, %r4, 7;
	and.b32  	%r23, %r203, 15;
	xor.b32  	%r24, %r13, 8;
	add.s32 	%r204, %r4, 9;
	and.b32  	%r25, %r204, 15;
	add.s32 	%r205, %r4, 10;
	and.b32  	%r26, %r205, 15;
	add.s32 	%r206, %r4, 11;
	and.b32  	%r27, %r206, 15;
	add.s32 	%r207, %r4, 12;
	and.b32  	%r28, %r207, 15;
	add.s32 	%r208, %r4, 13;
	and.b32  	%r29, %r208, 15;
	add.s32 	%r209, %r4, 14;
	and.b32  	%r30, %r209, 15;
	add.s32 	%r210, %r4, -1;
	and.b32  	%r31, %r210, 15;
	or.b32  	%r32, %r14, %r13;
	or.b32  	%r33, %r14, %r17;
	or.b32  	%r34, %r14, %r18;
	or.b32  	%r35, %r14, %r19;
	or.b32  	%r36, %r14, %r20;
	or.b32  	%r37, %r14, %r21;
	or.b32  	%r38, %r14, %r22;
	or.b32  	%r39, %r14, %r23;
	or.b32  	%r40, %r14, %r24;
	or.b32  	%r41, %r14, %r25;
	or.b32  	%r42, %r14, %r26;
	or.b32  	%r43, %r14, %r27;
	or.b32  	%r44, %r14, %r28;
	or.b32  	%r45, %r14, %r29;
	or.b32  	%r46, %r14, %r30;
	or.b32  	%r47, %r14, %r31;
	setp.lt.s32 	%p4, %r13, %r183;
	selp.b32 	%r211, 0, %r183, %p4;
	sub.s32 	%r48, %r13, %r211;
	add.s32 	%r212, %r13, 1;
	setp.lt.s32 	%p5, %r212, %r183;
	selp.b32 	%r213, 0, %r183, %p5;
	sub.s32 	%r49, %r212, %r213;
	add.s32 	%r214, %r13, 2;
	setp.lt.s32 	%p6, %r214, %r183;
	selp.b32 	%r215, 0, %r183, %p6;
	sub.s32 	%r50, %r214, %r215;
	add.s32 	%r216, %r13, 3;
	setp.lt.s32 	%p7, %r216, %r183;
	selp.b32 	%r217, 0, %r183, %p7;
	sub.s32 	%r51, %r216, %r217;
	add.s32 	%r218, %r13, 4;
	setp.lt.s32 	%p8, %r218, %r183;
	selp.b32 	%r219, 0, %r183, %p8;
	sub.s32 	%r52, %r218, %r219;
	add.s32 	%r220, %r13, 5;
	setp.lt.s32 	%p9, %r220, %r183;
	selp.b32 	%r221, 0, %r183, %p9;
	sub.s32 	%r53, %r220, %r221;
	add.s32 	%r222, %r13, 6;
	setp.lt.s32 	%p10, %r222, %r183;
	selp.b32 	%r223, 0, %r183, %p10;
	sub.s32 	%r54, %r222, %r223;
	add.s32 	%r224, %r13, 7;
	setp.lt.s32 	%p11, %r224, %r183;
	selp.b32 	%r225, 0, %r183, %p11;
	sub.s32 	%r55, %r224, %r225;
	add.s32 	%r226, %r13, 8;
	setp.lt.s32 	%p12, %r226, %r183;
	selp.b32 	%r227, 0, %r183, %p12;
	sub.s32 	%r56, %r226, %r227;
	add.s32 	%r228, %r13, 9;
	setp.lt.s32 	%p13, %r228, %r183;
	selp.b32 	%r229, 0, %r183, %p13;
	sub.s32 	%r57, %r228, %r229;
	add.s32 	%r230, %r13, 10;
	setp.lt.s32 	%p14, %r230, %r183;
	selp.b32 	%r231, 0, %r183, %p14;
	sub.s32 	%r58, %r230, %r231;
	add.s32 	%r232, %r13, 11;
	setp.lt.s32 	%p15, %r232, %r183;
	selp.b32 	%r233, 0, %r183, %p15;
	sub.s32 	%r59, %r232, %r233;
	add.s32 	%r234, %r13, 12;
	setp.lt.s32 	%p16, %r234, %r183;
	selp.b32 	%r235, 0, %r183, %p16;
	sub.s32 	%r60, %r234, %r235;
	add.s32 	%r236, %r13, 13;
	setp.lt.s32 	%p17, %r236, %r183;
	selp.b32 	%r237, 0, %r183, %p17;
	sub.s32 	%r61, %r236, %r237;
	add.s32 	%r238, %r13, 14;
	setp.lt.s32 	%p18, %r238, %r183;
	selp.b32 	%r239, 0, %r183, %p18;
	sub.s32 	%r62, %r238, %r239;
	add.s32 	%r240, %r13, 15;
	setp.lt.s32 	%p19, %r240, %r183;
	selp.b32 	%r241, 0, %r183, %p19;
	sub.s32 	%r63, %r240, %r241;
	cvt.u16.u32 	%rs1, %r3;
	div.s16 	%rs2, 128, %rs1;
	cvt.s32.s16 	%r64, %rs2;
	and.b32  	%r65, %r1, 31;
	cvta.to.global.u64 	%rd1, %rd4;
	cvta.to.global.u64 	%rd2, %rd3;
	shl.b32 	%r335, %r65, 2;
	shl.b32 	%r338, %r32, 2;
	shl.b32 	%r341, %r33, 2;
	shl.b32 	%r344, %r34, 2;
	shl.b32 	%r347, %r35, 2;
	shl.b32 	%r350, %r36, 2;
	shl.b32 	%r353, %r37, 2;
	shl.b32 	%r356, %r38, 2;
	shl.b32 	%r359, %r39, 2;
	shl.b32 	%r362, %r40, 2;
	shl.b32 	%r365, %r41, 2;
	shl.b32 	%r368, %r42, 2;
	shl.b32 	%r371, %r43, 2;
	shl.b32 	%r374, %r44, 2;
	shl.b32 	%r377, %r45, 2;
	shl.b32 	%r380, %r46, 2;
	shl.b32 	%r383, %r47, 2;
$L__BB274_2:
	setp.gt.u32 	%p20, %r1, 15;
	@%p20 bra 	$L__BB274_10;
	and.b32  	%r67, %r16, 3;
	setp.eq.s32 	%p21, %r67, 3;
	mov.u32 	%r423, %r1;
	@%p21 bra 	$L__BB274_7;
	mov.u32 	%r242, %ntid.x;
	add.s32 	%r423, %r1, %r242;
	setp.eq.s32 	%p22, %r67, 0;
	shl.b32 	%r243, %r1, 2;
	mov.u32 	%r244, _ZZ9cuda_gemmIiLi128ELi2ELi1ELi16ELi64ELi64ELi64ELi1ELi0EEviiiPT_S1_S1_iiiE3Csh;
	add.s32 	%r245, %r244, %r243;
	mov.b32 	%r246, 0;
	st.shared.u32 	[%r245], %r246;
	@%p22 bra 	$L__BB274_7;
	add.s32 	%r423, %r423, %r242;
	setp.eq.s32 	%p23, %r67, 1;
	add.s32 	%r70, %r245, %r8;
	mov.b32 	%r251, 0;
	st.shared.u32 	[%r70], %r251;
	@%p23 bra 	$L__BB274_7;
	add.s32 	%r423, %r423, %r242;
	add.s32 	%r253, %r70, %r8;
	mov.b32 	%r254, 0;
	st.shared.u32 	[%r253], %r254;
$L__BB274_7:
	setp.lt.u32 	%p24, %r16, 3;
	@%p24 bra 	$L__BB274_10;
	shl.b32 	%r255, %r423, 2;
	mov.u32 	%r256, _ZZ9cuda_gemmIiLi128ELi2ELi1ELi16ELi64ELi64ELi64ELi1ELi0EEviiiPT_S1_S1_iiiE3Csh;
	add.s32 	%r424, %r256, %r255;
$L__BB274_9:
	mov.b32 	%r257, 0;
	st.shared.u32 	[%r424], %r257;
	add.s32 	%r258, %r424, %r8;
	st.shared.u32 	[%r258], %r257;
	mov.u32 	%r259, %ntid.x;
	shl.b32 	%r260, %r259, 3;
	add.s32 	%r261, %r424, %r260;
	st.shared.u32 	[%r261], %r257;
	mad.lo.s32 	%r262, %r259, 12, %r424;
	st.shared.u32 	[%r262], %r257;
	add.s32 	%r423, %r423, %r8;
	shl.b32 	%r263, %r259, 4;
	add.s32 	%r424, %r424, %r263;
	setp.lt.u32 	%p25, %r423, 16;
	@%p25 bra 	$L__BB274_9;
$L__BB274_10:
	mov.b32 	%r426, 0;
	mov.pred 	%p90, -1;
$L__BB274_11:
	mov.pred 	%p1, %p90;
	mov.u32 	%r265, %ctaid.z;
	shl.b32 	%r79, %r265, 6;
	setp.gt.u32 	%p27, %r1, 1;
	@%p27 bra 	$L__BB274_14;
	shl.b32 	%r427, %r1, 2;
	shl.b32 	%r266, %r422, 4;
	add.s32 	%r267, %r266, %r79;
	add.s32 	%r81, %r267, %r426;
$L__BB274_13:
	add.s32 	%r268, %r81, %r427;
	mul.wide.s32 	%rd6, %r268, 4;
	add.s64 	%rd7, %rd2, %rd6;
	ld.global.v4.u32 	{%r269, %r270, %r271, %r272}, [%rd7];
	shl.b32 	%r273, %r427, 2;
	mov.u32 	%r274, _ZZ9cuda_gemmIiLi128ELi2ELi1ELi16ELi64ELi64ELi64ELi1ELi0EEviiiPT_S1_S1_iiiE3Ash;
	add.s32 	%r275, %r274, %r273;
	st.shared.v4.u32 	[%r275], {%r269, %r270, %r271, %r272};
	add.s32 	%r427, %r427, %r8;
	setp.lt.u32 	%p28, %r427, 8;
	@%p28 bra 	$L__BB274_13;
$L__BB274_14:
	add.s32 	%r82, %r426, %r79;
	mov.b32 	%r428, 0;
$L__BB274_15:
	mov.u32 	%r85, %r428;
	add.s32 	%r86, %r85, %r10;
	mov.u32 	%r429, %r9;
$L__BB274_16:
	add.s32 	%r277, %r82, %r429;
	mad.lo.s32 	%r278, %r277, %r182, %r86;
	mul.wide.s32 	%rd8, %r278, 4;
	add.s64 	%rd9, %rd1, %rd8;
	ld.global.u32 	%r279, [%rd9];
	shl.b32 	%r280, %r429, 2;
	add.s32 	%r281, %r11, %r280;
	st.shared.u32 	[%r281], %r279;
	add.s32 	%r429, %r429, %r12;
	setp.lt.u32 	%p29, %r429, 32;
	@%p29 bra 	$L__BB274_16;
	setp.lt.s32 	%p30, %r2, 1;
	bar.sync 	0;
	@%p30 bra 	$L__BB274_90;
	mov.b32 	%r430, 0;
$L__BB274_19:
	setp.ge.s32 	%p31, %r5, %r15;
	add.s32 	%r90, %r430, %r4;
	shl.b32 	%r283, %r90, 5;
	or.b32  	%r284, %r283, %r14;
	add.s32 	%r285, %r284, %r13;
	shl.b32 	%r286, %r285, 2;
	mov.u32 	%r287, _ZZ9cuda_gemmIiLi128ELi2ELi1ELi16ELi64ELi64ELi64ELi1ELi0EEviiiPT_S1_S1_iiiE3Ash;
	add.s32 	%r288, %r287, %r286;
	ld.shared.u32 	%r91, [%r288];
	add.s32 	%r289, %r284, %r17;
	shl.b32 	%r290, %r289, 2;
	add.s32 	%r291, %r287, %r290;
	ld.shared.u32 	%r92, [%r291];
	add.s32 	%r292, %r284, %r18;
	shl.b32 	%r293, %r292, 2;
	add.s32 	%r294, %r287, %r293;
	ld.shared.u32 	%r93, [%r294];
	add.s32 	%r295, %r284, %r19;
	shl.b32 	%r296, %r295, 2;
	add.s32 	%r297, %r287, %r296;
	ld.shared.u32 	%r94, [%r297];
	add.s32 	%r298, %r284, %r20;
	shl.b32 	%r299, %r298, 2;
	add.s32 	%r300, %r287, %r299;
	ld.shared.u32 	%r95, [%r300];
	add.s32 	%r301, %r284, %r21;
	shl.b32 	%r302, %r301, 2;
	add.s32 	%r303, %r287, %r302;
	ld.shared.u32 	%r96, [%r303];
	add.s32 	%r304, %r284, %r22;
	shl.b32 	%r305, %r304, 2;
	add.s32 	%r306, %r287, %r305;
	ld.shared.u32 	%r97, [%r306];
	add.s32 	%r307, %r284, %r23;
	shl.b32 	%r308, %r307, 2;
	add.s32 	%r309, %r287, %r308;
	ld.shared.u32 	%r98, [%r309];
	add.s32 	%r310, %r284, %r24;
	shl.b32 	%r311, %r310, 2;
	add.s32 	%r312, %r287, %r311;
	ld.shared.u32 	%r99, [%r312];
	add.s32 	%r313, %r284, %r25;
	shl.b32 	%r314, %r313, 2;
	add.s32 	%r315, %r287, %r314;
	ld.shared.u32 	%r100, [%r315];
	add.s32 	%r316, %r284, %r26;
	shl.b32 	%r317, %r316, 2;
	add.s32 	%r318, %r287, %r317;
	ld.shared.u32 	%r101, [%r318];
	add.s32 	%r319, %r284, %r27;
	shl.b32 	%r320, %r319, 2;
	add.s32 	%r321, %r287, %r320;
	ld.shared.u32 	%r102, [%r321];
	add.s32 	%r322, %r284, %r28;
	shl.b32 	%r323, %r322, 2;
	add.s32 	%r324, %r287, %r323;
	ld.shared.u32 	%r103, [%r324];
	add.s32 	%r325, %r284, %r29;
	shl.b32 	%r326, %r325, 2;
	add.s32 	%r327, %r287, %r326;
	ld.shared.u32 	%r104, [%r327];
	add.s32 	%r328, %r284, %r30;
	shl.b32 	%r329, %r328, 2;
	add.s32 	%r330, %r287, %r329;
	ld.shared.u32 	%r105, [%r330];
	add.s32 	%r331, %r284, %r31;
	shl.b32 	%r332, %r331, 2;
	add.s32 	%r333, %r287, %r332;
	ld.shared.u32 	%r106, [%r333];
	@%p31 bra 	$L__BB274_89;
	mov.u32 	%r431, %r5;
$L__BB274_21:
	setp.gt.u32 	%p32, %r183, 64;
	mov.u32 	%r334, _ZZ9cuda_gemmIiLi128ELi2ELi1ELi16ELi64ELi64ELi64ELi1ELi0EEviiiPT_S1_S1_iiiE11kron_fac_sh;
	mad.lo.s32 	%r108, %r431, 132, %r334;
	add.s32 	%r336, %r108, %r335;
	ld.shared.u32 	%r109, [%r336];
	@%p32 bra 	$L__BB274_54;
	setp.eq.s32 	%p49, %r183, 0;
	mov.b32 	%r433, 0;
	@%p49 bra 	$L__BB274_24;
	shfl.sync.idx.b32	%r387|%p50, %r109, %r48, 31, -1;
	mul.lo.s32 	%r433, %r387, %r91;
$L__BB274_24:
	setp.lt.s32 	%p51, %r183, 2;
	@%p51 bra 	$L__BB274_26;
	shfl.sync.idx.b32	%r388|%p52, %r109, %r49, 31, -1;
	mad.lo.s32 	%r433, %r388, %r92, %r433;
$L__BB274_26:
	setp.lt.s32 	%p53, %r183, 3;
	@%p53 bra 	$L__BB274_28;
	shfl.sync.idx.b32	%r389|%p54, %r109, %r50, 31, -1;
	mad.lo.s32 	%r433, %r389, %r93, %r433;
$L__BB274_28:
	setp.lt.s32 	%p55, %r183, 4;
	@%p55 bra 	$L__BB274_30;
	shfl.sync.idx.b32	%r390|%p56, %r109, %r51, 31, -1;
	mad.lo.s32 	%r433, %r390, %r94, %r433;
$L__BB274_30:
	setp.lt.s32 	%p57, %r183, 5;
	@%p57 bra 	$L__BB274_32;
	shfl.sync.idx.b32	%r391|%p58, %r109, %r52, 31, -1;
	mad.lo.s32 	%r433, %r391, %r95, %r433;
$L__BB274_32:
	setp.lt.s32 	%p59, %r183, 6;
	@%p59 bra 	$L__BB274_34;
	shfl.sync.idx.b32	%r392|%p60, %r109, %r53, 31, -1;
	mad.lo.s32 	%r433, %r392, %r96, %r433;
$L__BB274_34:
	setp.lt.s32 	%p61, %r183, 7;
	@%p61 bra 	$L__BB274_36;
	shfl.sync.idx.b32	%r393|%p62, %r109, %r54, 31, -1;
	mad.lo.s32 	%r433, %r393, %r97, %r433;
$L__BB274_36:
	setp.lt.s32 	%p63, %r183, 8;
	@%p63 bra 	$L__BB274_38;
	shfl.sync.idx.b32	%r394|%p64, %r109, %r55, 31, -1;
	mad.lo.s32 	%r433, %r394, %r98, %r433;
$L__BB274_38:
	setp.lt.s32 	%p65, %r183, 9;
	@%p65 bra 	$L__BB274_40;
	shfl.sync.idx.b32	%r395|%p66, %r109, %r56, 31, -1;
	mad.lo.s32 	%r433, %r395, %r99, %r433;
$L__BB274_40:
	setp.lt.s32 	%p67, %r183, 10;
	@%p67 bra 	$L__BB274_42;
	shfl.sync.idx.b32	%r396|%p68, %r109, %r57, 31, -1;
	mad.lo.s32 	%r433, %r396, %r100, %r433;
$L__BB274_42:
	setp.lt.s32 	%p69, %r183, 11;
	@%p69 bra 	$L__BB274_44;
	shfl.sync.idx.b32	%r397|%p70, %r109, %r58, 31, -1;
	mad.lo.s32 	%r433, %r397, %r101, %r433;
$L__BB274_44:
	setp.lt.s32 	%p71, %r183, 12;
	@%p71 bra 	$L__BB274_46;
	shfl.sync.idx.b32	%r398|%p72, %r109, %r59, 31, -1;
	mad.lo.s32 	%r433, %r398, %r102, %r433;
$L__BB274_46:
	setp.lt.s32 	%p73, %r183, 13;
	@%p73 bra 	$L__BB274_48;
	shfl.sync.idx.b32	%r399|%p74, %r109, %r60, 31, -1;
	mad.lo.s32 	%r433, %r399, %r103, %r433;
$L__BB274_48:
	setp.lt.s32 	%p75, %r183, 14;
	@%p75 bra 	$L__BB274_50;
	shfl.sync.idx.b32	%r400|%p76, %r109, %r61, 31, -1;
	mad.lo.s32 	%r433, %r400, %r104, %r433;
$L__BB274_50:
	setp.lt.s32 	%p77, %r183, 15;
	@%p77 bra 	$L__BB274_52;
	shfl.sync.idx.b32	%r401|%p78, %r109, %r62, 31, -1;
	mad.lo.s32 	%r433, %r401, %r105, %r433;
$L__BB274_52:
	setp.lt.s32 	%p79, %r183, 16;
	@%p79 bra 	$L__BB274_86;
	shfl.sync.idx.b32	%r402|%p80, %r109, %r63, 31, -1;
	mad.lo.s32 	%r433, %r402, %r106, %r433;
	bra.uni 	$L__BB274_86;
$L__BB274_54:
	setp.lt.s32 	%p33, %r183, 1;
	mov.b32 	%r433, 0;
	@%p33 bra 	$L__BB274_56;
	add.s32 	%r339, %r108, %r338;
	ld.shared.u32 	%r340, [%r339];
	mul.lo.s32 	%r433, %r340, %r91;
$L__BB274_56:
	setp.lt.s32 	%p34, %r183, 2;
	@%p34 bra 	$L__BB274_58;
	add.s32 	%r342, %r108, %r341;
	ld.shared.u32 	%r343, [%r342];
	mad.lo.s32 	%r433, %r343, %r92, %r433;
$L__BB274_58:
	setp.lt.s32 	%p35, %r183, 3;
	@%p35 bra 	$L__BB274_60;
	add.s32 	%r345, %r108, %r344;
	ld.shared.u32 	%r346, [%r345];
	mad.lo.s32 	%r433, %r346, %r93, %r433;
$L__BB274_60:
	setp.lt.s32 	%p36, %r183, 4;
	@%p36 bra 	$L__BB274_62;
	add.s32 	%r348, %r108, %r347;
	ld.shared.u32 	%r349, [%r348];
	mad.lo.s32 	%r433, %r349, %r94, %r433;
$L__BB274_62:
	setp.lt.s32 	%p37, %r183, 5;
	@%p37 bra 	$L__BB274_64;
	add.s32 	%r351, %r108, %r350;
	ld.shared.u32 	%r352, [%r351];
	mad.lo.s32 	%r433, %r352, %r95, %r433;
$L__BB274_64:
	setp.lt.s32 	%p38, %r183, 6;
	@%p38 bra 	$L__BB274_66;
	add.s32 	%r354, %r108, %r353;
	ld.shared.u32 	%r355, [%r354];
	mad.lo.s32 	%r433, %r355, %r96, %r433;
$L__BB274_66:
	setp.lt.s32 	%p39, %r183, 7;
	@%p39 bra 	$L__BB274_68;
	add.s32 	%r357, %r108, %r356;
	ld.shared.u32 	%r358, [%r357];
	mad.lo.s32 	%r433, %r358, %r97, %r433;
$L__BB274_68:
	setp.lt.s32 	%p40, %r183, 8;
	@%p40 bra 	$L__BB274_70;
	add.s32 	%r360, %r108, %r359;
	ld.shared.u32 	%r361, [%r360];
	mad.lo.s32 	%r433, %r361, %r98, %r433;
$L__BB274_70:
	setp.lt.s32 	%p41, %r183, 9;
	@%p41 bra 	$L__BB274_72;
	add.s32 	%r363, %r108, %r362;
	ld.shared.u32 	%r364, [%r363];
	mad.lo.s32 	%r433, %r364, %r99, %r433;
$L__BB274_72:
	setp.lt.s32 	%p42, %r183, 10;
	@%p42 bra 	$L__BB274_74;
	add.s32 	%r366, %r108, %r365;
	ld.shared.u32 	%r367, [%r366];
	mad.lo.s32 	%r433, %r367, %r100, %r433;
$L__BB274_74:
	setp.lt.s32 	%p43, %r183, 11;
	@%p43 bra 	$L__BB274_76;
	add.s32 	%r369, %r108, %r368;
	ld.shared.u32 	%r370, [%r369];
	mad.lo.s32 	%r433, %r370, %r101, %r433;
$L__BB274_76:
	setp.lt.s32 	%p44, %r183, 12;
	@%p44 bra 	$L__BB274_78;
	add.s32 	%r372, %r108, %r371;
	ld.shared.u32 	%r373, [%r372];
	mad.lo.s32 	%r433, %r373, %r102, %r433;
$L__BB274_78:
	setp.lt.s32 	%p45, %r183, 13;
	@%p45 bra 	$L__BB274_80;
	add.s32 	%r375, %r108, %r374;
	ld.shared.u32 	%r376, [%r375];
	mad.lo.s32 	%r433, %r376, %r103, %r433;
$L__BB274_80:
	setp.lt.s32 	%p46, %r183, 14;
	@%p46 bra 	$L__BB274_82;
	add.s32 	%r378, %r108, %r377;
	ld.shared.u32 	%r379, [%r378];
	mad.lo.s32 	%r433, %r379, %r104, %r433;
$L__BB274_82:
	setp.lt.s32 	%p47, %r183, 15;
	@%p47 bra 	$L__BB274_84;
	add.s32 	%r381, %r108, %r380;
	ld.shared.u32 	%r382, [%r381];
	mad.lo.s32 	%r433, %r382, %r105, %r433;
$L__BB274_84:
	setp.lt.s32 	%p48, %r183, 16;
	@%p48 bra 	$L__BB274_86;
	add.s32 	%r384, %r108, %r383;
	ld.shared.u32 	%r385, [%r384];
	mad.lo.s32 	%r433, %r385, %r106, %r433;
$L__BB274_86:
	setp.ne.s32 	%p81, %r7, 0;
	add.s32 	%r403, %r431, %r85;
	mad.lo.s32 	%r173, %r403, %r2, %r90;
	shfl.sync.down.b32	%r404|%p82, %r433, 1, 7711, -1;
	add.s32 	%r174, %r404, %r433;
	@%p81 bra 	$L__BB274_88;
	shl.b32 	%r405, %r173, 2;
	mov.u32 	%r406, _ZZ9cuda_gemmIiLi128ELi2ELi1ELi16ELi64ELi64ELi64ELi1ELi0EEviiiPT_S1_S1_iiiE3Csh;
	add.s32 	%r407, %r406, %r405;
	ld.shared.u32 	%r408, [%r407];
	add.s32 	%r409, %r408, %r174;
	st.shared.u32 	[%r407], %r409;
$L__BB274_88:
	add.s32 	%r431, %r431, %r64;
	setp.lt.s32 	%p83, %r431, %r15;
	@%p83 bra 	$L__BB274_21;
$L__BB274_89:
	add.s32 	%r430, %r430, %r3;
	setp.lt.s32 	%p84, %r430, %r2;
	@%p84 bra 	$L__BB274_19;
$L__BB274_90:
	add.s32 	%r428, %r85, 16;
	setp.lt.u32 	%p85, %r85, 48;
	@%p85 bra 	$L__BB274_15;
	mov.b32 	%r426, 32;
	mov.pred 	%p90, 0;
	@%p1 bra 	$L__BB274_11;
	setp.gt.u32 	%p87, %r1, 3;
	bar.sync 	0;
	@%p87 bra 	$L__BB274_95;
	shl.b32 	%r463, %r1, 2;
$L__BB274_94:
	ld.param.u64 	%rd13, [_Z9cuda_gemmIiLi128ELi2ELi1ELi16ELi64ELi64ELi64ELi1ELi0EEviiiPT_S1_S1_iii_param_5];
	shl.b32 	%r411, %r422, 4;
	add.s32 	%r412, %r411, %r463;
	cvta.to.global.u64 	%rd10, %rd13;
	mul.wide.s32 	%rd11, %r412, 4;
	add.s64 	%rd12, %rd10, %rd11;
	shl.b32 	%r413, %r463, 2;
	mov.u32 	%r414, _ZZ9cuda_gemmIiLi128ELi2ELi1ELi16ELi64ELi64ELi64ELi1ELi0EEviiiPT_S1_S1_iiiE3Csh;
	add.s32 	%r415, %r414, %r413;
	ld.shared.v4.u32 	{%r416, %r417, %r418, %r419}, [%r415];
	st.global.v4.u32 	[%rd12], {%r416, %r417, %r418, %r419};
	add.s32 	%r463, %r463, %r8;
	setp.lt.u32 	%p88, %r463, 16;
	@%p88 bra 	$L__BB274_94;
$L__BB274_95:
	mov.u32 	%r420, %nctaid.y;
	add.s32 	%r422, %r422, %r420;
	shl.b32 	%r421, %r420, 1;
	setp.lt.u32 	%p89, %r422, %r421;
	@%p89 bra 	$L__BB274_2;
$L__BB274_96:
	ret;

}
	// .globl	_Z9cuda_gemmIiLi128ELi2ELi1ELi16ELi64ELi64ELi64ELi1ELi1EEviiiPT_S1_S1_iii
.visible .entry _Z9cuda_gemmIiLi128ELi2ELi1ELi16ELi64ELi64ELi64ELi1ELi1EEviiiPT_S1_S1_iii(
	.param .u32 _Z9cuda_gemmIiLi128ELi2ELi1ELi16ELi64ELi64ELi64ELi1ELi1EEviiiPT_S1_S1_iii_param_0,
	.param .u32 _Z9cuda_gemmIiLi128ELi2ELi1ELi16ELi64ELi64ELi64ELi1ELi1EEviiiPT_S1_S1_iii_param_1,
	.param .u32 _Z9cuda_gemmIiLi128ELi2ELi1ELi16ELi64ELi64ELi64ELi1ELi1EEviiiPT_S1_S1_iii_param_2,
	.param .u64 .ptr .align 1 _Z9cuda_gemmIiLi128ELi2ELi1ELi16ELi64ELi64ELi64ELi1ELi1EEviiiPT_S1_S1_iii_param_3,
	.param .u64 .ptr .align 1 _Z9cuda_gemmIiLi128ELi2ELi1ELi16ELi64ELi64ELi64ELi1ELi1EEviiiPT_S1_S1_iii_param_4,
	.param .u64 .ptr .align 1 _Z9cuda_gemmIiLi128ELi2ELi1ELi16ELi64ELi64ELi64ELi1ELi1EEviiiPT_S1_S1_iii_param_5,
	.param .u32 _Z9cuda_gemmIiLi128ELi2ELi1ELi16ELi64ELi64ELi64ELi1ELi1EEviiiPT_S1_S1_iii_param_6,
	.param .u32 _Z9cuda_gemmIiLi128ELi2ELi1ELi16ELi64ELi64ELi64ELi1ELi1EEviiiPT_S1_S1_iii_param_7,
	.param .u32 _Z9cuda_gemmIiLi128ELi2ELi1ELi16ELi64ELi64ELi64ELi1ELi1EEviiiPT_S1_S1_iii_param_8
)
.maxntid 128
{
	.reg .pred 	%p<12>;
	.reg .b32 	%r<58>;
	.reg .b64 	%rd<5>;
	// demoted variable
	.shared .align 128 .b8 _ZZ9cuda_gemmIiLi128ELi2ELi1ELi16ELi64ELi64ELi64ELi1ELi1EEviiiPT_S1_S1_iiiE3Csh[64];
	ld.param.u64 	%rd2, [_Z9cuda_gemmIiLi128ELi2ELi1ELi16ELi64ELi64ELi64ELi1ELi1EEviiiPT_S1_S1_iii_param_5];
	mov.u32 	%r53, %ctaid.y;
	mov.u32 	%r2, %nctaid.y;
	shl.b32 	%r3, %r2, 1;
	setp.ge.u32 	%p1, %r53, %r3;
	@%p1 bra 	$L__BB275_14;
	mov.u32 	%r4, %tid.x;
	mov.u32 	%r29, %ntid.x;
	shl.b32 	%r5, %r4, 2;
	shl.b32 	%r6, %r29, 2;
	add.s32 	%r7, %r4, %r29;
	max.u32 	%r30, %r7, 16;
	setp.lt.u32 	%p2, %r7, 16;
	selp.u32 	%r31, 1, 0, %p2;
	add.s32 	%r32, %r7, %r31;
	sub.s32 	%r33, %r30, %r32;
	div.u32 	%r34, %r33, %r29;
	add.s32 	%r8, %r34, %r31;
	and.b32  	%r9, %r8, 3;
	mov.u32 	%r35, _ZZ9cuda_gemmIiLi128ELi2ELi1ELi16ELi64ELi64ELi64ELi1ELi1EEviiiPT_S1_S1_iiiE3Csh;
	add.s32 	%r10, %r35, %r5;
	add.s32 	%r11, %r10, %r6;
	add.s32 	%r12, %r7, %r29;
	add.s32 	%r13, %r11, %r6;
	add.s32 	%r14, %r12, %r29;
	shl.b32 	%r15, %r29, 4;
	shl.b32 	%r16, %r29, 3;
	mul.lo.s32 	%r17, %r29, 12;
	cvta.to.global.u64 	%rd1, %rd2;
$L__BB275_2:
	setp.gt.u32 	%p3, %r4, 15;
	@%p3 bra 	$L__BB275_10;
	setp.eq.s32 	%p4, %r9, 3;
	mov.u32 	%r54, %r4;
	@%p4 bra 	$L__BB275_7;
	setp.eq.s32 	%p5, %r9, 0;
	mov.b32 	%r36, 0;
	st.shared.u32 	[%r10], %r36;
	mov.u32 	%r54, %r7;
	@%p5 bra 	$L__BB275_7;
	setp.eq.s32 	%p6, %r9, 1;
	mov.b32 	%r37, 0;
	st.shared.u32 	[%r11], %r37;
	mov.u32 	%r54, %r12;
	@%p6 bra 	$L__BB275_7;
	mov.b32 	%r38, 0;
	st.shared.u32 	[%r13], %r38;
	mov.u32 	%r54, %r14;
$L__BB275_7:
	setp.lt.u32 	%p7, %r8, 3;
	@%p7 bra 	$L__BB275_10;
	shl.b32 	%r39, %r54, 2;
	add.s32 	%r55, %r35, %r39;
$L__BB275_9:
	mov.b32 	%r41, 0;
	st.shared.u32 	[%r55], %r41;
	add.s32 	%r42, %r55, %r6;
	st.shared.u32 	[%r42], %r41;
	add.s32 	%r43, %r55, %r16;
	st.shared.u32 	[%r43], %r41;
	add.s32 	%r44, %r55, %r17;
	st.shared.u32 	[%r44], %r41;
	add.s32 	%r54, %r54, %r6;
	add.s32 	%r55, %r55, %r15;
	setp.lt.u32 	%p8, %r54, 16;
	@%p8 bra 	$L__BB275_9;
$L__BB275_10:
	setp.gt.u32 	%p9, %r4, 3;
	bar.sync 	0;
	bar.sync 	0;
	bar.sync 	0;
	bar.sync 	0;
	bar.sync 	0;
	bar.sync 	0;
	bar.sync 	0;
	bar.sync 	0;
	bar.sync 	0;
	@%p9 bra 	$L__BB275_13;
	shl.b32 	%r25, %r53, 4;
	mov.u32 	%r57, %r5;
$L__BB275_12:
	add.s32 	%r45, %r25, %r57;
	mul.wide.s32 	%rd3, %r45, 4;
	add.s64 	%rd4, %rd1, %rd3;
	shl.b32 	%r46, %r57, 2;
	add.s32 	%r48, %r35, %r46;
	ld.shared.v4.u32 	{%r49, %r50, %r51, %r52}, [%r48];
	st.global.v4.u32 	[%rd4], {%r49, %r50, %r51, %r52};
	add.s32 	%r57, %r57, %r6;
	setp.lt.u32 	%p10, %r57, 16;
	@%p10 bra 	$L__BB275_12;
$L__BB275_13:
	add.s32 	%r53, %r53, %r2;
	setp.lt.u32 	%p11, %r53, %r3;
	@%p11 bra 	$L__BB275_2;
$L__BB275_14:
	ret;

}
	// .globl	_Z9cuda_gemmIiLi128ELi2ELi1ELi16ELi128ELi128ELi64ELi0ELi0EEviiiPT_S1_S1_iii
.visible .entry _Z9cuda_gemmIiLi128ELi2ELi1ELi16ELi128ELi128ELi64ELi0ELi0EEviiiPT_S1_S1_iii(
	.param .u32 _Z9cuda_gemmIiLi128ELi2ELi1ELi16ELi128ELi128ELi64ELi0ELi0EEviiiPT_S1_S1_iii_param_0,
	.param .u32 _Z9cuda_gemmIiLi128ELi2ELi1ELi16ELi128ELi128ELi64ELi0ELi0EEviiiPT_S1_S1_iii_param_1,
	.param .u32 _Z9cuda_gemmIiLi128ELi2ELi1ELi16ELi128ELi128ELi64ELi0ELi0EEviiiPT_S1_S1_iii_param_2,
	.param .u64 .ptr .align 1 _Z9cuda_gemmIiLi128ELi2ELi1ELi16ELi128ELi128ELi64ELi0ELi0EEviiiPT_S1_S1_iii_param_3,
	.param .u64 .ptr .align 1 _Z9cuda_gemmIiLi128ELi2ELi1ELi16ELi128ELi128ELi64ELi0ELi0EEviiiPT_S1_S1_iii_param_4,
	.param .u64 .ptr .align 1 _Z9cuda_gemmIiLi128ELi2ELi1ELi16ELi128ELi128ELi64ELi0ELi0EEviiiPT_S1_S1_iii_param_5,
	.param .u32 _Z9cuda_gemmIiLi128ELi2ELi1ELi16ELi128ELi128ELi64ELi0ELi0EEviiiPT_S1_S1_iii_param_6,
	.param .u32 _Z9cuda_gemmIiLi128ELi2ELi1ELi16ELi128ELi128ELi64ELi0ELi0EEviiiPT_S1_S1_iii_param_7,
	.param .u32 _Z9cuda_gemmIiLi128ELi2ELi1ELi16ELi128ELi128ELi64ELi0ELi0EEviiiPT_S1_S1_iii_param_8
)
.maxntid 128
{
	.reg .pred 	%p<94>;
	.reg .b16 	%rs<3>;
	.reg .b32 	%r<538>;
	.reg .b64 	%rd<27>;
	// demoted variable
	.shared .align 128 .b8 _ZZ9cuda_gemmIiLi128ELi2ELi1ELi16ELi128ELi128ELi64ELi0ELi0EEviiiPT_S1_S1_iiiE11kron_fac_sh[2112];
	// demoted variable
	.shared .align 128 .b8 _ZZ9cuda_gemmIiLi128ELi2ELi1ELi16ELi128ELi128ELi64ELi0ELi0EEviiiPT_S1_S1_iiiE3Ash[16];
	// demoted variable
	.shared .align 128 .b8 _ZZ9cuda_gemmIiLi128ELi2ELi1ELi16ELi128ELi128ELi64ELi0ELi0EEviiiPT_S1_S1_iiiE3Csh[32];
	ld.param.u64 	%rd4, [_Z9cuda_gemmIiLi128ELi2ELi1ELi16ELi128ELi128ELi64ELi0ELi0EEviiiPT_S1_S1_iii_param_4];
	ld.param.u32 	%r192, [_Z9cuda_gemmIiLi128ELi2ELi1ELi16ELi128ELi128ELi64ELi0ELi0EEviiiPT_S1_S1_iii_param_6];
	ld.param.u32 	%r193, [_Z9cuda_gemmIiLi128ELi2ELi1ELi16ELi128ELi128ELi64ELi0ELi0EEviiiPT_S1_S1_iii_param_7];
	mov.u32 	%r1, %tid.x;
	div.s32 	%r2, 16, %r193;
	shl.b32 	%r3, %r2, 1;
	div.u32 	%r5, %r1, %r3;
	mul.lo.s32 	%r194, %r5, %r3;
	sub.s32 	%r195, %r1, %r194;
	shr.u32 	%r4, %r195, 1;
	mov.u32 	%r496, %ctaid.y;
	mov.u32 	%r196, %nctaid.y;
	shl.b32 	%r197, %r196, 1;
	setp.ge.u32 	%p2, %r496, %r197;
	@%p2 bra 	$L__BB276_99;
	ld.param.u32 	%r493, [_Z9cuda_gemmIiLi128ELi2ELi1ELi16ELi128ELi128ELi64ELi0ELi0EEviiiPT_S1_S1_iii_param_2];
	and.b32  	%r7, %r1, 1;
	mov.u32 	%r198, %ctaid.x;
	shr.u32 	%r199, %r198, 1;
	and.b32  	%r200, %r198, 1;
	mov.u32 	%r201, %ctaid.z;
	mov.u32 	%r202, %ntid.x;
	shl.b32 	%r8, %r201, 6;
	shr.u32 	%r9, %r1, 4;
	shl.b32 	%r203, %r198, 6;
	and.b32  	%r204, %r203, 64;
	and.b32  	%r205, %r1, 15;
	or.b32  	%r10, %r204, %r205;
	mov.u32 	%r206, _ZZ9cuda_gemmIiLi128ELi2ELi1ELi16ELi128ELi128ELi64ELi0ELi0EEviiiPT_S1_S1_iiiE11kron_fac_sh;
	mad.lo.s32 	%r11, %r205, 132, %r206;
	shr.u32 	%r12, %r202, 4;
	and.b32  	%r13, %r4, 15;
	shl.b32 	%r207, %r1, 4;
	and.b32  	%r14, %r207, 16;
	min.s32 	%r15, %r192, 16;
	shr.u32 	%r208, %r493, 31;
	add.s32 	%r209, %r493, %r208;
	shr.s32 	%r210, %r209, 1;
	mul.lo.s32 	%r211, %r210, %r200;
	mad.lo.s32 	%r16, %r2, %r199, %r211;
	add.s32 	%r212, %r1, %r202;
	max.u32 	%r213, %r212, 8;
	setp.lt.u32 	%p3, %r212, 8;
	selp.u32 	%r214, 1, 0, %p3;
	add.s32 	%r215, %r212, %r214;
	sub.s32 	%r216, %r213, %r215;
	div.u32 	%r217, %r216, %r202;
	add.s32 	%r17, %r217, %r214;
	add.s32 	%r218, %r4, 1;
	and.b32  	%r18, %r218, 15;
	add.s32 	%r219, %r4, 2;
	and.b32  	%r19, %r219, 15;
	add.s32 	%r220, %r4, 3;
	and.b32  	%r20, %r220, 15;
	add.s32 	%r221, %r4, 4;
	and.b32  	%r21, %r221, 15;
	add.s32 	%r222, %r4, 5;
	and.b32  	%r22, %r222, 15;
	add.s32 	%r223, %r4, 6;
	and.b32  	%r23, %r223, 15;
	add.s32 	%r224, %r4, 7;
	and.b32  	%r24, %r224, 15;
	xor.b32  	%r25, %r13, 8;
	add.s32 	%r225, %r4, 9;
	and.b32  	%r26, %r225, 15;
	add.s32 	%r226, %r4, 10;
	and.b32  	%r27, %r226, 15;
	add.s32 	%r227, %r4, 11;
	and.b32  	%r28, %r227, 15;
	add.s32 	%r228, %r4, 12;
	and.b32  	%r29, %r228, 15;
	add.s32 	%r229, %r4, 13;
	and.b32  	%r30, %r229, 15;
	add.s32 	%r230, %r4, 14;
	and.b32  	%r31, %r230, 15;
	add.s32 	%r231, %r4, -1;
	and.b32  	%r32, %r231, 15;
	or.b32  	%r33, %r14, %r13;
	or.b32  	%r34, %r14, %r18;
	or.b32  	%r35, %r14, %r19;
	or.b32  	%r36, %r14, %r20;
	or.b32  	%r37, %r14, %r21;
	or.b32  	%r38, %r14, %r22;
	or.b32  	%r39, %r14, %r23;
	or.b32  	%r40, %r14, %r24;
	or.b32  	%r41, %r14, %r25;
	or.b32  	%r42, %r14, %r26;
	or.b32  	%r43, %r14, %r27;
	or.b32  	%r44, %r14, %r28;
	or.b32  	%r45, %r14, %r29;
	or.b32  	%r46, %r14, %r30;
	or.b32  	%r47, %r14, %r31;
	or.b32  	%r48, %r14, %r32;
	setp.lt.s32 	%p4, %r13, %r193;
	selp.b32 	%r232, 0, %r193, %p4;
	sub.s32 	%r49, %r13, %r232;
	add.s32 	%r233, %r13, 1;
	setp.lt.s32 	%p5, %r233, %r193;
	selp.b32 	%r234, 0, %r193, %p5;
	sub.s32 	%r50, %r233, %r234;
	add.s32 	%r235, %r13, 2;
	setp.lt.s32 	%p6, %r235, %r193;
	selp.b32 	%r236, 0, %r193, %p6;
	sub.s32 	%r51, %r235, %r236;
	add.s32 	%r237, %r13, 3;
	setp.lt.s32 	%p7, %r237, %r193;
	selp.b32 	%r238, 0, %r193, %p7;
	sub.s32 	%r52, %r237, %r238;
	add.s32 	%r239, %r13, 4;
	setp.lt.s32 	%p8, %r239, %r193;
	selp.b32 	%r240, 0, %r193, %p8;
	sub.s32 	%r53, %r239, %r240;
	add.s32 	%r241, %r13, 5;
	setp.lt.s32 	%p9, %r241, %r193;
	selp.b32 	%r242, 0, %r193, %p9;
	sub.s32 	%r54, %r241, %r242;
	add.s32 	%r243, %r13, 6;
	setp.lt.s32 	%p10, %r243, %r193;
	selp.b32 	%r244, 0, %r193, %p10;
	sub.s32 	%r55, %r243, %r244;
	add.s32 	%r245, %r13, 7;
	setp.lt.s32 	%p11, %r245, %r193;
	selp.b32 	%r246, 0, %r193, %p11;
	sub.s32 	%r56, %r245, %r246;
	add.s32 	%r247, %r13, 8;
	setp.lt.s32 	%p12, %r247, %r193;
	selp.b32 	%r248, 0, %r193, %p12;
	sub.s32 	%r57, %r247, %r248;
	add.s32 	%r249, %r13, 9;
	setp.lt.s32 	%p13, %r249, %r193;
	selp.b32 	%r250, 0, %r193, %p13;
	sub.s32 	%r58, %r249, %r250;
	add.s32 	%r251, %r13, 10;
	setp.lt.s32 	%p14, %r251, %r193;
	selp.b32 	%r252, 0, %r193, %p14;
	sub.s32 	%r59, %r251, %r252;
	add.s32 	%r253, %r13, 11;
	setp.lt.s32 	%p15, %r253, %r193;
	selp.b32 	%r254, 0, %r193, %p15;
	sub.s32 	%r60, %r253, %r254;
	add.s32 	%r255, %r13, 12;
	setp.lt.s32 	%p16, %r255, %r193;
	selp.b32 	%r256, 0, %r193, %p16;
	sub.s32 	%r61, %r255, %r256;
	add.s32 	%r257, %r13, 13;
	setp.lt.s32 	%p17, %r257, %r193;
	selp.b32 	%r258, 0, %r193, %p17;
	sub.s32 	%r62, %r257, %r258;
	add.s32 	%r259, %r13, 14;
	setp.lt.s32 	%p18, %r259, %r193;
	selp.b32 	%r260, 0, %r193, %p18;
	sub.s32 	%r63, %r259, %r260;
	add.s32 	%r261, %r13, 15;
	setp.lt.s32 	%p19, %r261, %r193;
	selp.b32 	%r262, 0, %r193, %p19;
	sub.s32 	%r64, %r261, %r262;
	cvt.u16.u32 	%rs1, %r3;
	div.s16 	%rs2, 128, %rs1;
	cvt.s32.s16 	%r65, %rs2;
	and.b32  	%r66, %r1, 31;
	cvta.to.global.u64 	%rd1, %rd4;
	shl.b32 	%r348, %r66, 2;
	shl.b32 	%r351, %r33, 2;
	shl.b32 	%r354, %r34, 2;
	shl.b32 	%r357, %r35, 2;
	shl.b32 	%r360, %r36, 2;
	shl.b32 	%r363, %r37, 2;
	shl.b32 	%r366, %r38, 2;
	shl.b32 	%r369, %r39, 2;
	shl.b32 	%r372, %r40, 2;
	shl.b32 	%r375, %r41, 2;
	shl.b32 	%r378, %r42, 2;
	shl.b32 	%r381, %r43, 2;
	shl.b32 	%r384, %r44, 2;
	shl.b32 	%r387, %r45, 2;
	shl.b32 	%r390, %r46, 2;
	shl.b32 	%r393, %r47, 2;
	shl.b32 	%r396, %r48, 2;
$L__BB276_2:
	setp.gt.u32 	%p20, %r1, 7;
	@%p20 bra 	$L__BB276_10;
	mov.u32 	%r68, %ntid.x;
	shl.b32 	%r69, %r68, 2;
	and.b32  	%r70, %r17, 3;
	setp.eq.s32 	%p21, %r70, 3;
	mov.u32 	%r497, %r1;
	@%p21 bra 	$L__BB276_7;
	add.s32 	%r497, %r1, %r68;
	setp.eq.s32 	%p22, %r70, 0;
	shl.b32 	%r263, %r1, 2;
	mov.u32 	%r264, _ZZ9cuda_gemmIiLi128ELi2ELi1ELi16ELi128ELi128ELi64ELi0ELi0EEviiiPT_S1_S1_iiiE3Csh;
	add.s32 	%r72, %r264, %r263;
	mov.b32 	%r265, 0;
	st.shared.u32 	[%r72], %r265;
	@%p22 bra 	$L__BB276_7;
	add.s32 	%r266, %r1, %r68;
	add.s32 	%r497, %r266, %r68;
	setp.eq.s32 	%p23, %r70, 1;
	add.s32 	%r74, %r72, %r69;
	mov.b32 	%r267, 0;
	st.shared.u32 	[%r74], %r267;
	@%p23 bra 	$L__BB276_7;
	add.s32 	%r497, %r497, %r68;
	add.s32 	%r268, %r74, %r69;
	mov.b32 	%r269, 0;
	st.shared.u32 	[%r268], %r269;
$L__BB276_7:
	setp.lt.u32 	%p24, %r17, 3;
	@%p24 bra 	$L__BB276_10;
	shl.b32 	%r270, %r497, 2;
	mov.u32 	%r271, _ZZ9cuda_gemmIiLi128ELi2ELi1ELi16ELi128ELi128ELi64ELi0ELi0EEviiiPT_S1_S1_iiiE3Csh;
	add.s32 	%r498, %r271, %r270;
$L__BB276_9:
	mov.b32 	%r272, 0;
	st.shared.u32 	[%r498], %r272;
	add.s32 	%r273, %r498, %r69;
	st.shared.u32 	[%r273], %r272;
	shl.b32 	%r274, %r68, 3;
	add.s32 	%r275, %r498, %r274;
	st.shared.u32 	[%r275], %r272;
	mad.lo.s32 	%r276, %r68, 12, %r498;
	st.shared.u32 	[%r276], %r272;
	add.s32 	%r497, %r497, %r69;
	shl.b32 	%r277, %r68, 4;
	add.s32 	%r498, %r498, %r277;
	setp.lt.u32 	%p25, %r497, 8;
	@%p25 bra 	$L__BB276_9;
$L__BB276_10:
	mov.b32 	%r500, 0;
	mov.pred 	%p93, -1;
$L__BB276_11:
	mov.pred 	%p1, %p93;
	setp.ne.s32 	%p27, %r1, 0;
	@%p27 bra 	$L__BB276_13;
	ld.param.u64 	%rd25, [_Z9cuda_gemmIiLi128ELi2ELi1ELi16ELi128ELi128ELi64ELi0ELi0EEviiiPT_S1_S1_iii_param_3];
	ld.param.u32 	%r494, [_Z9cuda_gemmIiLi128ELi2ELi1ELi16ELi128ELi128ELi64ELi0ELi0EEviiiPT_S1_S1_iii_param_2];
	mov.u32 	%r279, %ctaid.x;
	shl.b32 	%r280, %r279, 3;
	and.b32  	%r281, %r280, -16;
	add.s32 	%r282, %r281, %r8;
	mad.lo.s32 	%r283, %r496, %r494, %r282;
	add.s32 	%r284, %r283, %r500;
	cvta.to.global.u64 	%rd6, %rd25;
	mul.wide.s32 	%rd7, %r284, 4;
	add.s64 	%rd8, %rd6, %rd7;
	ld.global.v4.u32 	{%r285, %r286, %r287, %r288}, [%rd8];
	st.shared.v4.u32 	[_ZZ9cuda_gemmIiLi128ELi2ELi1ELi16ELi128ELi128ELi64ELi0ELi0EEviiiPT_S1_S1_iiiE3Ash], {%r285, %r286, %r287, %r288};
$L__BB276_13:
	add.s32 	%r83, %r500, %r8;
	mov.b32 	%r501, 0;
$L__BB276_14:
	mov.u32 	%r84, %r501;
	add.s32 	%r85, %r10, %r84;
	mov.u32 	%r502, %r9;
$L__BB276_15:
	add.s32 	%r290, %r83, %r502;
	mad.lo.s32 	%r291, %r290, %r192, %r85;
	mul.wide.s32 	%rd9, %r291, 4;
	add.s64 	%rd10, %rd1, %rd9;
	ld.global.u32 	%r292, [%rd10];
	shl.b32 	%r293, %r502, 2;
	add.s32 	%r294, %r11, %r293;
	st.shared.u32 	[%r294], %r292;
	add.s32 	%r502, %r502, %r12;
	setp.lt.u32 	%p28, %r502, 32;
	@%p28 bra 	$L__BB276_15;
	setp.lt.s32 	%p29, %r2, 1;
	bar.sync 	0;
	@%p29 bra 	$L__BB276_89;
	mov.b32 	%r503, 0;
$L__BB276_18:
	setp.ge.s32 	%p30, %r5, %r15;
	add.s32 	%r89, %r503, %r4;
	shl.b32 	%r296, %r89, 5;
	or.b32  	%r297, %r296, %r14;
	add.s32 	%r298, %r297, %r13;
	shl.b32 	%r299, %r298, 2;
	mov.u32 	%r300, _ZZ9cuda_gemmIiLi128ELi2ELi1ELi16ELi128ELi128ELi64ELi0ELi0EEviiiPT_S1_S1_iiiE3Ash;
	add.s32 	%r301, %r300, %r299;
	ld.shared.u32 	%r90, [%r301];
	add.s32 	%r302, %r297, %r18;
	shl.b32 	%r303, %r302, 2;
	add.s32 	%r304, %r300, %r303;
	ld.shared.u32 	%r91, [%r304];
	add.s32 	%r305, %r297, %r19;
	shl.b32 	%r306, %r305, 2;
	add.s32 	%r307, %r300, %r306;
	ld.shared.u32 	%r92, [%r307];
	add.s32 	%r308, %r297, %r20;
	shl.b32 	%r309, %r308, 2;
	add.s32 	%r310, %r300, %r309;
	ld.shared.u32 	%r93, [%r310];
	add.s32 	%r311, %r297, %r21;
	shl.b32 	%r312, %r311, 2;
	add.s32 	%r313, %r300, %r312;
	ld.shared.u32 	%r94, [%r313];
	add.s32 	%r314, %r297, %r22;
	shl.b32 	%r315, %r314, 2;
	add.s32 	%r316, %r300, %r315;
	ld.shared.u32 	%r95, [%r316];
	add.s32 	%r317, %r297, %r23;
	shl.b32 	%r318, %r317, 2;
	add.s32 	%r319, %r300, %r318;
	ld.shared.u32 	%r96, [%r319];
	add.s32 	%r320, %r297, %r24;
	shl.b32 	%r321, %r320, 2;
	add.s32 	%r322, %r300, %r321;
	ld.shared.u32 	%r97, [%r322];
	add.s32 	%r323, %r297, %r25;
	shl.b32 	%r324, %r323, 2;
	add.s32 	%r325, %r300, %r324;
	ld.shared.u32 	%r98, [%r325];
	add.s32 	%r326, %r297, %r26;
	shl.b32 	%r327, %r326, 2;
	add.s32 	%r328, %r300, %r327;
	ld.shared.u32 	%r99, [%r328];
	add.s32 	%r329, %r297, %r27;
	shl.b32 	%r330, %r329, 2;
	add.s32 	%r331, %r300, %r330;
	ld.shared.u32 	%r100, [%r331];
	add.s32 	%r332, %r297, %r28;
	shl.b32 	%r333, %r332, 2;
	add.s32 	%r334, %r300, %r333;
	ld.shared.u32 	%r101, [%r334];
	add.s32 	%r335, %r297, %r29;
	shl.b32 	%r336, %r335, 2;
	add.s32 	%r337, %r300, %r336;
	ld.shared.u32 	%r102, [%r337];
	add.s32 	%r338, %r297, %r30;
	shl.b32 	%r339, %r338, 2;
	add.s32 	%r340, %r300, %r339;
	ld.shared.u32 	%r103, [%r340];
	add.s32 	%r341, %r297, %r31;
	shl.b32 	%r342, %r341, 2;
	add.s32 	%r343, %r300, %r342;
	ld.shared.u32 	%r104, [%r343];
	add.s32 	%r344, %r297, %r32;
	shl.b32 	%r345, %r344, 2;
	add.s32 	%r346, %r300, %r345;
	ld.shared.u32 	%r105, [%r346];
	@%p30 bra 	$L__BB276_88;
	mov.u32 	%r504, %r5;
$L__BB276_20:
	setp.gt.u32 	%p31, %r193, 64;
	mov.u32 	%r347, _ZZ9cuda_gemmIiLi128ELi2ELi1ELi16ELi128ELi128ELi64ELi0ELi0EEviiiPT_S1_S1_iiiE11kron_fac_sh;
	mad.lo.s32 	%r107, %r504, 132, %r347;
	add.s32 	%r349, %r107, %r348;
	ld.shared.u32 	%r108, [%r349];
	@%p31 bra 	$L__BB276_53;
	setp.eq.s32 	%p48, %r193, 0;
	mov.b32 	%r506, 0;
	@%p48 bra 	$L__BB276_23;
	shfl.sync.idx.b32	%r400|%p49, %r108, %r49, 31, -1;
	mul.lo.s32 	%r506, %r400, %r90;
$L__BB276_23:
	setp.lt.s32 	%p50, %r193, 2;
	@%p50 bra 	$L__BB276_25;
	shfl.sync.idx.b32	%r401|%p51, %r108, %r50, 31, -1;
	mad.lo.s32 	%r506, %r401, %r91, %r506;
$L__BB276_25:
	setp.lt.s32 	%p52, %r193, 3;
	@%p52 bra 	$L__BB276_27;
	shfl.sync.idx.b32	%r402|%p53, %r108, %r51, 31, -1;
	mad.lo.s32 	%r506, %r402, %r92, %r506;
$L__BB276_27:
	setp.lt.s32 	%p54, %r193, 4;
	@%p54 bra 	$L__BB276_29;
	shfl.sync.idx.b32	%r403|%p55, %r108, %r52, 31, -1;
	mad.lo.s32 	%r506, %r403, %r93, %r506;
$L__BB276_29:
	setp.lt.s32 	%p56, %r193, 5;
	@%p56 bra 	$L__BB276_31;
	shfl.sync.idx.b32	%r404|%p57, %r108, %r53, 31, -1;
	mad.lo.s32 	%r506, %r404, %r94, %r506;
$L__BB276_31:
	setp.lt.s32 	%p58, %r193, 6;
	@%p58 bra 	$L__BB276_33;
	shfl.sync.idx.b32	%r405|%p59, %r108, %r54, 31, -1;
	mad.lo.s32 	%r506, %r405, %r95, %r506;
$L__BB276_33:
	setp.lt.s32 	%p60, %r193, 7;
	@%p60 bra 	$L__BB276_35;
	shfl.sync.idx.b32	%r406|%p61, %r108, %r55, 31, -1;
	mad.lo.s32 	%r506, %r406, %r96, %r506;
$L__BB276_35:
	setp.lt.s32 	%p62, %r193, 8;
	@%p62 bra 	$L__BB276_37;
	shfl.sync.idx.b32	%r407|%p63, %r108, %r56, 31, -1;
	mad.lo.s32 	%r506, %r407, %r97, %r506;
$L__BB276_37:
	setp.lt.s32 	%p64, %r193, 9;
	@%p64 bra 	$L__BB276_39;
	shfl.sync.idx.b32	%r408|%p65, %r108, %r57, 31, -1;
	mad.lo.s32 	%r506, %r408, %r98, %r506;
$L__BB276_39:
	setp.lt.s32 	%p66, %r193, 10;
	@%p66 bra 	$L__BB276_41;
	shfl.sync.idx.b32	%r409|%p67, %r108, %r58, 31, -1;
	mad.lo.s32 	%r506, %r409, %r99, %r506;
$L__BB276_41:
	setp.lt.s32 	%p68, %r193, 11;
	@%p68 bra 	$L__BB276_43;
	shfl.sync.idx.b32	%r410|%p69, %r108, %r59, 31, -1;
	mad.lo.s32 	%r506, %r410, %r100, %r506;
$L__BB276_43:
	setp.lt.s32 	%p70, %r193, 12;
	@%p70 bra 	$L__BB276_45;
	shfl.sync.idx.b32	%r411|%p71, %r108, %r60, 31, -1;
	mad.lo.s32 	%r506, %r411, %r101, %r506;
$L__BB276_45:
	setp.lt.s32 	%p72, %r193, 13;
	@%p72 bra 	$L__BB276_47;
	shfl.sync.idx.b32	%r412|%p73, %r108, %r61, 31, -1;
	mad.lo.s32 	%r506, %r412, %r102, %r506;
$L__BB276_47:
	setp.lt.s32 	%p74, %r193, 14;
	@%p74 bra 	$L__BB276_49;
	shfl.sync.idx.b32	%r413|%p75, %r108, %r62, 31, -1;
	mad.lo.s32 	%r506, %r413, %r103, %r506;
$L__BB276_49:
	setp.lt.s32 	%p76, %r193, 15;
	@%p76 bra 	$L__BB276_51;
	shfl.sync.idx.b32	%r414|%p77, %r108, %r63, 31, -1;
	mad.lo.s32 	%r506, %r414, %r104, %r506;
$L__BB276_51:
	setp.lt.s32 	%p78, %r193, 16;
	@%p78 bra 	$L__BB276_85;
	shfl.sync.idx.b32	%r415|%p79, %r108, %r64, 31, -1;
	mad.lo.s32 	%r506, %r415, %r105, %r506;
	bra.uni 	$L__BB276_85;
$L__BB276_53:
	setp.lt.s32 	%p32, %r193, 1;
	mov.b32 	%r506, 0;
	@%p32 bra 	$L__BB276_55;
	add.s32 	%r352, %r107, %r351;
	ld.shared.u32 	%r353, [%r352];
	mul.lo.s32 	%r506, %r353, %r90;
$L__BB276_55:
	setp.lt.s32 	%p33, %r193, 2;
	@%p33 bra 	$L__BB276_57;
	add.s32 	%r355, %r107, %r354;
	ld.shared.u32 	%r356, [%r355];
	mad.lo.s32 	%r506, %r356, %r91, %r506;
$L__BB276_57:
	setp.lt.s32 	%p34, %r193, 3;
	@%p34 bra 	$L__BB276_59;
	add.s32 	%r358, %r107, %r357;
	ld.shared.u32 	%r359, [%r358];
	mad.lo.s32 	%r506, %r359, %r92, %r506;
$L__BB276_59:
	setp.lt.s32 	%p35, %r193, 4;
	@%p35 bra 	$L__BB276_61;
	add.s32 	%r361, %r107, %r360;
	ld.shared.u32 	%r362, [%r361];
	mad.lo.s32 	%r506, %r362, %r93, %r506;
$L__BB276_61:
	setp.lt.s32 	%p36, %r193, 5;
	@%p36 bra 	$L__BB276_63;
	add.s32 	%r364, %r107, %r363;
	ld.shared.u32 	%r365, [%r364];
	mad.lo.s32 	%r506, %r365, %r94, %r506;
$L__BB276_63:
	setp.lt.s32 	%p37, %r193, 6;
	@%p37 bra 	$L__BB276_65;
	add.s32 	%r367, %r107, %r366;
	ld.shared.u32 	%r368, [%r367];
	mad.lo.s32 	%r506, %r368, %r95, %r506;
$L__BB276_65:
	setp.lt.s32 	%p38, %r193, 7;
	@%p38 bra 	$L__BB276_67;
	add.s32 	%r370, %r107, %r369;
	ld.shared.u32 	%r371, [%r370];
	mad.lo.s32 	%r506, %r371, %r96, %r506;
$L__BB276_67:
	setp.lt.s32 	%p39, %r193, 8;
	@%p39 bra 	$L__BB276_69;
	add.s32 	%r373, %r107, %r372;
	ld.shared.u32 	%r374, [%r373];
	mad.lo.s32 	%r506, %r374, %r97, %r506;
$L__BB276_69:
	setp.lt.s32 	%p40, %r193, 9;
	@%p40 bra 	$L__BB276_71;
	add.s32 	%r376, %r107, %r375;
	ld.shared.u32 	%r377, [%r376];
	mad.lo.s32 	%r506, %r377, %r98, %r506;
$L__BB276_71:
	setp.lt.s32 	%p41, %r193, 10;
	@%p41 bra 	$L__BB276_73;
	add.s32 	%r379, %r107, %r378;
	ld.shared.u32 	%r380, [%r379];
	mad.lo.s32 	%r506, %r380, %r99, %r506;
$L__BB276_73:
	setp.lt.s32 	%p42, %r193, 11;
	@%p42 bra 	$L__BB276_75;
	add.s32 	%r382, %r107, %r381;
	ld.shared.u32 	%r383, [%r382];
	mad.lo.s32 	%r506, %r383, %r100, %r506;
$L__BB276_75:
	setp.lt.s32 	%p43, %r193, 12;
	@%p43 bra 	$L__BB276_77;
	add.s32 	%r385, %r107, %r384;
	ld.shared.u32 	%r386, [%r385];
	mad.lo.s32 	%r506, %r386, %r101, %r506;
$L__BB276_77:
	setp.lt.s32 	%p44, %r193, 13;
	@%p44 bra 	$L__BB276_79;
	add.s32 	%r388, %r107, %r387;
	ld.shared.u32 	%r389, [%r388];
	mad.lo.s32 	%r506, %r389, %r102, %r506;
$L__BB276_79:
	setp.lt.s32 	%p45, %r193, 14;
	@%p45 bra 	$L__BB276_81;
	add.s32 	%r391, %r107, %r390;
	ld.shared.u32 	%r392, [%r391];
	mad.lo.s32 	%r506, %r392, %r103, %r506;
$L__BB276_81:
	setp.lt.s32 	%p46, %r193, 15;
	@%p46 bra 	$L__BB276_83;
	add.s32 	%r394, %r107, %r393;
	ld.shared.u32 	%r395, [%r394];
	mad.lo.s32 	%r506, %r395, %r104, %r506;
$L__BB276_83:
	setp.lt.s32 	%p47, %r193, 16;
	@%p47 bra 	$L__BB276_85;
	add.s32 	%r397, %r107, %r396;
	ld.shared.u32 	%r398, [%r397];
	mad.lo.s32 	%r506, %r398, %r105, %r506;
$L__BB276_85:
	setp.ne.s32 	%p80, %r7, 0;
	add.s32 	%r416, %r504, %r84;
	mad.lo.s32 	%r172, %r416, %r2, %r89;
	shfl.sync.down.b32	%r417|%p81, %r506, 1, 7711, -1;
	add.s32 	%r173, %r417, %r506;
	@%p80 bra 	$L__BB276_87;
	shl.b32 	%r418, %r172, 2;
	mov.u32 	%r419, _ZZ9cuda_gemmIiLi128ELi2ELi1ELi16ELi128ELi128ELi64ELi0ELi0EEviiiPT_S1_S1_iiiE3Csh;
	add.s32 	%r420, %r419, %r418;
	ld.shared.u32 	%r421, [%r420];
	add.s32 	%r422, %r421, %r173;
	st.shared.u32 	[%r420], %r422;
$L__BB276_87:
	add.s32 	%r504, %r504, %r65;
	setp.lt.s32 	%p82, %r504, %r15;
	@%p82 bra 	$L__BB276_20;
$L__BB276_88:
	add.s32 	%r503, %r503, %r3;
	setp.lt.s32 	%p83, %r503, %r2;
	@%p83 bra 	$L__BB276_18;
$L__BB276_89:
	add.s32 	%r501, %r84, 16;
	setp.lt.u32 	%p84, %r84, 48;
	@%p84 bra 	$L__BB276_14;
	mov.b32 	%r500, 32;
	mov.pred 	%p93, 0;
	@%p1 bra 	$L__BB276_11;
	bar.sync 	0;
	@%p20 bra 	$L__BB276_98;
	ld.param.u64 	%rd26, [_Z9cuda_gemmIiLi128ELi2ELi1ELi16ELi128ELi128ELi64ELi0ELi0EEviiiPT_S1_S1_iii_param_5];
	ld.param.u32 	%r495, [_Z9cuda_gemmIiLi128ELi2ELi1ELi16ELi128ELi128ELi64ELi0ELi0EEviiiPT_S1_S1_iii_param_2];
	ld.param.u32 	%r492, [_Z9cuda_gemmIiLi128ELi2ELi1ELi16ELi128ELi128ELi64ELi0ELi0EEviiiPT_S1_S1_iii_param_1];
	cvta.to.global.u64 	%rd2, %rd26;
	mov.u32 	%r177, %ntid.x;
	and.b32  	%r424, %r17, 3;
	setp.eq.s32 	%p87, %r424, 3;
	div.s32 	%r178, %r495, %r193;
	mad.lo.s32 	%r179, %r496, %r492, %r16;
	mov.u32 	%r536, %r1;
	@%p87 bra 	$L__BB276_96;
	add.s32 	%r536, %r1, %r177;
	and.b32  	%r425, %r17, 3;
	setp.eq.s32 	%p88, %r425, 0;
	div.s32 	%r426, %r1, %r2;
	mul.lo.s32 	%r427, %r426, %r2;
	sub.s32 	%r428, %r1, %r427;
	mad.lo.s32 	%r429, %r178, %r426, %r179;
	add.s32 	%r430, %r429, %r428;
	mul.wide.s32 	%rd11, %r430, 4;
	add.s64 	%rd12, %rd2, %rd11;
	shl.b32 	%r431, %r1, 2;
	mov.u32 	%r432, _ZZ9cuda_gemmIiLi128ELi2ELi1ELi16ELi128ELi128ELi64ELi0ELi0EEviiiPT_S1_S1_iiiE3Csh;
	add.s32 	%r181, %r432, %r431;
	ld.shared.u32 	%r433, [%r181];
	atom.global.add.u32 	%r434, [%rd12], %r433;
	@%p88 bra 	$L__BB276_96;
	add.s32 	%r435, %r1, %r177;
	add.s32 	%r182, %r435, %r177;
	and.b32  	%r436, %r17, 3;
	setp.eq.s32 	%p89, %r436, 1;
	div.s32 	%r437, %r536, %r2;
	mul.lo.s32 	%r438, %r437, %r2;
	sub.s32 	%r439, %r536, %r438;
	mad.lo.s32 	%r440, %r178, %r437, %r179;
	add.s32 	%r441, %r440, %r439;
	mul.wide.s32 	%rd13, %r441, 4;
	add.s64 	%rd14, %rd2, %rd13;
	shl.b32 	%r183, %r177, 2;
	add.s32 	%r184, %r181, %r183;
	ld.shared.u32 	%r442, [%r184];
	atom.global.add.u32 	%r443, [%rd14], %r442;
	mov.u32 	%r536, %r182;
	@%p89 bra 	$L__BB276_96;
	add.s32 	%r536, %r182, %r177;
	div.s32 	%r444, %r182, %r2;
	mul.lo.s32 	%r445, %r444, %r2;
	sub.s32 	%r446, %r182, %r445;
	mad.lo.s32 	%r447, %r178, %r444, %r179;
	add.s32 	%r448, %r447, %r446;
	mul.wide.s32 	%rd15, %r448, 4;
	add.s64 	%rd16, %rd2, %rd15;
	add.s32 	%r449, %r184, %r183;
	ld.shared.u32 	%r450, [%r449];
	atom.global.add.u32 	%r451, [%rd16], %r450;
$L__BB276_96:
	setp.lt.u32 	%p90, %r17, 3;
	@%p90 bra 	$L__BB276_98;
$L__BB276_97:
	div.s32 	%r452, %r536, %r2;
	mul.lo.s32 	%r453, %r452, %r2;
	sub.s32 	%r454, %r536, %r453;
	mad.lo.s32 	%r455, %r178, %r452, %r179;
	add.s32 	%r456, %r455, %r454;
	mul.wide.s32 	%rd17, %r456, 4;
	add.s64 	%rd18, %rd2, %rd17;
	shl.b32 	%r457, %r536, 2;
	mov.u32 	%r458, _ZZ9cuda_gemmIiLi128ELi2ELi1ELi16ELi128ELi128ELi64ELi0ELi0EEviiiPT_S1_S1_iiiE3Csh;
	add.s32 	%r459, %r458, %r457;
	ld.shared.u32 	%r460, [%r459];
	atom.global.add.u32 	%r461, [%rd18], %r460;
	add.s32 	%r462, %r536, %r177;
	div.s32 	%r463, %r462, %r2;
	mul.lo.s32 	%r464, %r463, %r2;
	sub.s32 	%r465, %r462, %r464;
	mad.lo.s32 	%r466, %r178, %r463, %r179;
	add.s32 	%r467, %r466, %r465;
	mul.wide.s32 	%rd19, %r467, 4;
	add.s64 	%rd20, %rd2, %rd19;
	shl.b32 	%r468, %r177, 2;
	add.s32 	%r469, %r459, %r468;
	ld.shared.u32 	%r470, [%r469];
	atom.global.add.u32 	%r471, [%rd20], %r470;
	add.s32 	%r472, %r462, %r177;
	div.s32 	%r473, %r472, %r2;
	mul.lo.s32 	%r474, %r473, %r2;
	sub.s32 	%r475, %r472, %r474;
	mad.lo.s32 	%r476, %r178, %r473, %r179;
	add.s32 	%r477, %r476, %r475;
	mul.wide.s32 	%rd21, %r477, 4;
	add.s64 	%rd22, %rd2, %rd21;
	add.s32 	%r478, %r469, %r468;
	ld.shared.u32 	%r479, [%r478];
	atom.global.add.u32 	%r480, [%rd22], %r479;
	add.s32 	%r481, %r472, %r177;
	div.s32 	%r482, %r481, %r2;
	mul.lo.s32 	%r483, %r482, %r2;
	sub.s32 	%r484, %r481, %r483;
	mad.lo.s32 	%r485, %r178, %r482, %r179;
	add.s32 	%r486, %r485, %r484;
	mul.wide.s32 	%rd23, %r486, 4;
	add.s64 	%rd24, %rd2, %rd23;
	add.s32 	%r487, %r478, %r468;
	ld.shared.u32 	%r488, [%r487];
	atom.global.add.u32 	%r489, [%rd24], %r488;
	add.s32 	%r536, %r481, %r177;
	setp.lt.u32 	%p91, %r536, 8;
	@%p91 bra 	$L__BB276_97;
$L__BB276_98:
	mov.u32 	%r490, %nctaid.y;
	add.s32 	%r496, %r496, %r490;
	shl.b32 	%r491, %r490, 1;
	setp.lt.u32 	%p92, %r496, %r491;
	@%p92 bra 	$L__BB276_2;
$L__BB276_99:
	ret;

}
	// .globl	_Z9cuda_gemmIiLi128ELi2ELi1ELi16ELi128ELi128ELi64ELi0ELi1EEviiiPT_S1_S1_iii
.visible .entry _Z9cuda_gemmIiLi128ELi2ELi1ELi16ELi128ELi128ELi64ELi0ELi1EEviiiPT_S1_S1_iii(
	.param .u32 _Z9cuda_gemmIiLi128ELi2ELi1ELi16ELi128ELi128ELi64ELi0ELi1EEviiiPT_S1_S1_iii_param_0,
	.param .u32 _Z9cuda_gemmIiLi128ELi2ELi1ELi16ELi128ELi128ELi64ELi0ELi1EEviiiPT_S1_S1_iii_param_1,
	.param .u32 _Z9cuda_gemmIiLi128ELi2ELi1ELi16ELi128ELi128ELi64ELi0ELi1EEviiiPT_S1_S1_iii_param_2,
	.param .u64 .ptr .align 1 _Z9cuda_gemmIiLi128ELi2ELi1ELi16ELi128ELi128ELi64ELi0ELi1EEviiiPT_S1_S1_iii_param_3,
	.param .u64 .ptr .align 1 _Z9cuda_gemmIiLi128ELi2ELi1ELi16ELi128ELi128ELi64ELi0ELi1EEviiiPT_S1_S1_iii_param_4,
	.param .u64 .ptr .align 1 _Z9cuda_gemmIiLi128ELi2ELi1ELi16ELi128ELi128ELi64ELi0ELi1EEviiiPT_S1_S1_iii_param_5,
	.param .u32 _Z9cuda_gemmIiLi128ELi2ELi1ELi16ELi128ELi128ELi64ELi0ELi1EEviiiPT_S1_S1_iii_param_6,
	.param .u32 _Z9cuda_gemmIiLi128ELi2ELi1ELi16ELi128ELi128ELi64ELi0ELi1EEviiiPT_S1_S1_iii_param_7,
	.param .u32 _Z9cuda_gemmIiLi128ELi2ELi1ELi16ELi128ELi128ELi64ELi0ELi1EEviiiPT_S1_S1_iii_param_8
)
.maxntid 128
{
	.reg .pred 	%p<16>;
	.reg .b32 	%r<71>;
	.reg .b64 	%rd<8>;
	// demoted variable
	.shared .align 128 .b8 _ZZ9cuda_gemmIiLi128ELi2ELi1ELi16ELi128ELi128ELi64ELi0ELi1EEviiiPT_S1_S1_iiiE3Csh[32];
	mov.u32 	%r65, %ctaid.y;
	mov.u32 	%r2, %nctaid.y;
	shl.b32 	%r3, %r2, 1;
	setp.ge.u32 	%p1, %r65, %r3;
	@%p1 bra 	$L__BB277_18;
	mov.u32 	%r4, %tid.x;
	mov.u32 	%r28, %ntid.x;
	add.s32 	%r5, %r4, %r28;
	max.u32 	%r29, %r5, 8;
	setp.lt.u32 	%p2, %r5, 8;
	selp.u32 	%r30, 1, 0, %p2;
	add.s32 	%r31, %r5, %r30;
	sub.s32 	%r32, %r29, %r31;
	div.u32 	%r33, %r32, %r28;
	add.s32 	%r6, %r33, %r30;
	and.b32  	%r7, %r6, 3;
	shl.b32 	%r34, %r4, 2;
	mov.u32 	%r35, _ZZ9cuda_gemmIiLi128ELi2ELi1ELi16ELi128ELi128ELi64ELi0ELi1EEviiiPT_S1_S1_iiiE3Csh;
	add.s32 	%r8, %r35, %r34;
	shl.b32 	%r9, %r28, 2;
	add.s32 	%r10, %r8, %r9;
	add.s32 	%r11, %r5, %r28;
	add.s32 	%r12, %r10, %r9;
	add.s32 	%r13, %r11, %r28;
	shl.b32 	%r14, %r28, 4;
	shl.b32 	%r15, %r28, 3;
	mul.lo.s32 	%r16, %r28, 12;
$L__BB277_2:
	setp.gt.u32 	%p3, %r4, 7;
	@%p3 bra 	$L__BB277_10;
	setp.eq.s32 	%p4, %r7, 3;
	mov.u32 	%r66, %r4;
	@%p4 bra 	$L__BB277_7;
	setp.eq.s32 	%p5, %r7, 0;
	mov.b32 	%r36, 0;
	st.shared.u32 	[%r8], %r36;
	mov.u32 	%r66, %r5;
	@%p5 bra 	$L__BB277_7;
	setp.eq.s32 	%p6, %r7, 1;
	mov.b32 	%r37, 0;
	st.shared.u32 	[%r10], %r37;
	mov.u32 	%r66, %r11;
	@%p6 bra 	$L__BB277_7;
	mov.b32 	%r38, 0;
	st.shared.u32 	[%r12], %r38;
	mov.u32 	%r66, %r13;
$L__BB277_7:
	setp.lt.u32 	%p7, %r6, 3;
	@%p7 bra 	$L__BB277_10;
	shl.b32 	%r39, %r66, 2;
	add.s32 	%r67, %r35, %r39;
$L__BB277_9:
	mov.b32 	%r41, 0;
	st.shared.u32 	[%r67], %r41;
	add.s32 	%r42, %r67, %r9;
	st.shared.u32 	[%r42], %r41;
	add.s32 	%r43, %r67, %r15;
	st.shared.u32 	[%r43], %r41;
	add.s32 	%r44, %r67, %r16;
	st.shared.u32 	[%r44], %r41;
	add.s32 	%r66, %r66, %r9;
	add.s32 	%r67, %r67, %r14;
	setp.lt.u32 	%p8, %r66, 8;
	@%p8 bra 	$L__BB277_9;
$L__BB277_10:
	setp.gt.u32 	%p9, %r4, 7;
	bar.sync 	0;
	bar.sync 	0;
	bar.sync 	0;
	bar.sync 	0;
	bar.sync 	0;
	bar.sync 	0;
	bar.sync 	0;
	bar.sync 	0;
	bar.sync 	0;
	@%p9 bra 	$L__BB277_17;
	setp.eq.s32 	%p10, %r7, 3;
	mov.u32 	%r69, %r4;
	@%p10 bra 	$L__BB277_15;
	setp.eq.s32 	%p11, %r7, 0;
	ld.shared.u32 	%r45, [%r8];
	atom.add.u32 	%r46, [%rd1], %r45;
	mov.u32 	%r69, %r5;
	@%p11 bra 	$L__BB277_15;
	setp.eq.s32 	%p12, %r7, 1;
	ld.shared.u32 	%r47, [%r10];
	atom.add.u32 	%r48, [%rd2], %r47;
	mov.u32 	%r69, %r11;
	@%p12 bra 	$L__BB277_15;
	ld.shared.u32 	%r49, [%r12];
	atom.add.u32 	%r50, [%rd3], %r49;
	mov.u32 	%r69, %r13;
$L__BB277_15:
	setp.lt.u32 	%p13, %r6, 3;
	@%p13 bra 	$L__BB277_17;
$L__BB277_16:
	shl.b32 	%r51, %r69, 2;
	add.s32 	%r53, %r35, %r51;
	ld.shared.u32 	%r54, [%r53];
	atom.add.u32 	%r55, [%rd4], %r54;
	add.s32 	%r56, %r53, %r9;
	ld.shared.u32 	%r57, [%r56];
	atom.add.u32 	%r58, [%rd5], %r57;
	add.s32 	%r59, %r56, %r9;
	ld.shared.u32 	%r60, [%r59];
	atom.add.u32 	%r61, [%rd6], %r60;
	add.s32 	%r62, %r59, %r9;
	ld.shared.u32 	%r63, [%r62];
	atom.add.u32 	%r64, [%rd7], %r63;
	add.s32 	%r69, %r9, %r69;
	setp.lt.u32 	%p14, %r69, 8;
	@%p14 bra 	$L__BB277_16;
$L__BB277_17:
	add.s32 	%r65, %r65, %r2;
	setp.lt.u32 	%p15, %r65, %r3;
	@%p15 bra 	$L__BB277_2;
$L__BB277_18:
	ret;

}
	// .globl	_Z9cuda_gemmIiLi128ELi2ELi1ELi16ELi128ELi128ELi64ELi1ELi0EEviiiPT_S1_S1_iii
.visible .entry _Z9cuda_gemmIiLi128ELi2ELi1ELi16ELi128ELi128ELi64ELi1ELi0EEviiiPT_S1_S1_iii(
	.param .u32 _Z9cuda_gemmIiLi128ELi2ELi1ELi16ELi128ELi128ELi64ELi1ELi0EEviiiPT_S1_S1_iii_param_0,
	.param .u32 _Z9cuda_gemmIiLi128ELi2ELi1ELi16ELi128ELi128ELi64ELi1ELi0EEviiiPT_S1_S1_iii_param_1,
	.param .u32 _Z9cuda_gemmIiLi128ELi2ELi1ELi16ELi128ELi128ELi64ELi1ELi0EEviiiPT_S1_S1_iii_param_2,
	.param .u64 .ptr .align 1 _Z9cuda_gemmIiLi128ELi2ELi1ELi16ELi128ELi128ELi64ELi1ELi0EEviiiPT_S1_S1_iii_param_3,
	.param .u64 .ptr .align 1 _Z9cuda_gemmIiLi128ELi2ELi1ELi16ELi128ELi128ELi64ELi1ELi0EEviiiPT_S1_S1_iii_param_4,
	.param .u64 .ptr .align 1 _Z9cuda_gemmIiLi128ELi2ELi1ELi16ELi128ELi128ELi64ELi1ELi0EEviiiPT_S1_S1_iii_param_5,
	.param .u32 _Z9cuda_gemmIiLi128ELi2ELi1ELi16ELi128ELi128ELi64ELi1ELi0EEviiiPT_S1_S1_iii_param_6,
	.param .u32 _Z9cuda_gemmIiLi128ELi2ELi1ELi16ELi128ELi128ELi64ELi1ELi0EEviiiPT_S1_S1_iii_param_7,
	.param .u32 _Z9cuda_gemmIiLi128ELi2ELi1ELi16ELi128ELi128ELi64ELi1ELi0EEviiiPT_S1_S1_iii_param_8
)
.maxntid 128
{
	.reg .pred 	%p<94>;
	.reg .b16 	%rs<3>;
	.reg .b32 	%r<495>;
	.reg .b64 	%rd<27>;
	// demoted variable
	.shared .align 128 .b8 _ZZ9cuda_gemmIiLi128ELi2ELi1ELi16ELi128ELi128ELi64ELi1ELi0EEviiiPT_S1_S1_iiiE11kron_fac_sh[2112];
	// demoted variable
	.shared .align 128 .b8 _ZZ9cuda_gemmIiLi128ELi2ELi1ELi16ELi128ELi128ELi64ELi1ELi0EEviiiPT_S1_S1_iiiE3Ash[16];
	// demoted variable
	.shared .align 128 .b8 _ZZ9cuda_gemmIiLi128ELi2ELi1ELi16ELi128ELi128ELi64ELi1ELi0EEviiiPT_S1_S1_iiiE3Csh[32];
	ld.param.u64 	%rd5, [_Z9cuda_gemmIiLi128ELi2ELi1ELi16ELi128ELi128ELi64ELi1ELi0EEviiiPT_S1_S1_iii_param_4];
	ld.param.u32 	%r183, [_Z9cuda_gemmIiLi128ELi2ELi1ELi16ELi128ELi128ELi64ELi1ELi0EEviiiPT_S1_S1_iii_param_6];
	ld.param.u32 	%r184, [_Z9cuda_gemmIiLi128ELi2ELi1ELi16ELi128ELi128ELi64ELi1ELi0EEviiiPT_S1_S1_iii_param_7];
	mov.u32 	%r1, %tid.x;
	div.s32 	%r2, 16, %r184;
	shl.b32 	%r3, %r2, 1;
	div.u32 	%r5, %r1, %r3;
	mul.lo.s32 	%r185, %r5, %r3;
	sub.s32 	%r186, %r1, %r185;
	shr.u32 	%r4, %r186, 1;
	mov.u32 	%r453, %ctaid.y;
	mov.u32 	%r187, %nctaid.y;
	shl.b32 	%r188, %r187, 1;
	setp.ge.u32 	%p2, %r453, %r188;
	@%p2 bra 	$L__BB278_99;
	and.b32  	%r7, %r1, 1;
	mov.u32 	%r189, %ctaid.x;
	mov.u32 	%r190, %ctaid.z;
	mov.u32 	%r191, %ntid.x;
	shl.b32 	%r8, %r190, 6;
	shr.u32 	%r9, %r1, 4;
	shl.b32 	%r192, %r189, 6;
	and.b32  	%r193, %r192, 64;
	and.b32  	%r194, %r1, 15;
	or.b32  	%r10, %r193, %r194;
	mov.u32 	%r195, _ZZ9cuda_gemmIiLi128ELi2ELi1ELi16ELi128ELi128ELi64ELi1ELi0EEviiiPT_S1_S1_iiiE11kron_fac_sh;
	mad.lo.s32 	%r11, %r194, 132, %r195;
	shr.u32 	%r12, %r191, 4;
	and.b32  	%r13, %r4, 15;
	shl.b32 	%r196, %r1, 4;
	and.b32  	%r14, %r196, 16;
	min.s32 	%r15, %r183, 16;
	add.s32 	%r16, %r1, %r191;
	max.u32 	%r197, %r16, 8;
	setp.lt.u32 	%p3, %r16, 8;
	selp.u32 	%r198, 1, 0, %p3;
	add.s32 	%r199, %r16, %r198;
	sub.s32 	%r200, %r197, %r199;
	div.u32 	%r201, %r200, %r191;
	add.s32 	%r17, %r201, %r198;
	shl.b32 	%r18, %r191, 2;
	add.s32 	%r202, %r4, 1;
	and.b32  	%r19, %r202, 15;
	add.s32 	%r203, %r4, 2;
	and.b32  	%r20, %r203, 15;
	add.s32 	%r204, %r4, 3;
	and.b32  	%r21, %r204, 15;
	add.s32 	%r205, %r4, 4;
	and.b32  	%r22, %r205, 15;
	add.s32 	%r206, %r4, 5;
	and.b32  	%r23, %r206, 15;
	add.s32 	%r207, %r4, 6;
	and.b32  	%r24, %r207, 15;
	add.s32 	%r208, %r4, 7;
	and.b32  	%r25, %r208, 15;
	xor.b32  	%r26, %r13, 8;
	add.s32 	%r209, %r4, 9;
	and.b32  	%r27, %r209, 15;
	add.s32 	%r210, %r4, 10;
	and.b32  	%r28, %r210, 15;
	add.s32 	%r211, %r4, 11;
	and.b32  	%r29, %r211, 15;
	add.s32 	%r212, %r4, 12;
	and.b32  	%r30, %r212, 15;
	add.s32 	%r213, %r4, 13;
	and.b32  	%r31, %r213, 15;
	add.s32 	%r214, %r4, 14;
	and.b32  	%r32, %r214, 15;
	add.s32 	%r215, %r4, -1;
	and.b32  	%r33, %r215, 15;
	or.b32  	%r34, %r14, %r13;
	or.b32  	%r35, %r14, %r19;
	or.b32  	%r36, %r14, %r20;
	or.b32  	%r37, %r14, %r21;
	or.b32  	%r38, %r14, %r22;
	or.b32  	%r39, %r14, %r23;
	or.b32  	%r40, %r14, %r24;
	or.b32  	%r41, %r14, %r25;
	or.b32  	%r42, %r14, %r26;
	or.b32  	%r43, %r14, %r27;
	or.b32  	%r44, %r14, %r28;
	or.b32  	%r45, %r14, %r29;
	or.b32  	%r46, %r14, %r30;
	or.b32  	%r47, %r14, %r31;
	or.b32  	%r48, %r14, %r32;
	or.b32  	%r49, %r14, %r33;
	setp.lt.s32 	%p4, %r13, %r184;
	selp.b32 	%r216, 0, %r184, %p4;
	sub.s32 	%r50, %r13, %r216;
	add.s32 	%r217, %r13, 1;
	setp.lt.s32 	%p5, %r217, %r184;
	selp.b32 	%r218, 0, %r184, %p5;
	sub.s32 	%r51, %r217, %r218;
	add.s32 	%r219, %r13, 2;
	setp.lt.s32 	%p6, %r219, %r184;
	selp.b32 	%r220, 0, %r184, %p6;
	sub.s32 	%r52, %r219, %r220;
	add.s32 	%r221, %r13, 3;
	setp.lt.s32 	%p7, %r221, %r184;
	selp.b32 	%r222, 0, %r184, %p7;
	sub.s32 	%r53, %r221, %r222;
	add.s32 	%r223, %r13, 4;
	setp.lt.s32 	%p8, %r223, %r184;
	selp.b32 	%r224, 0, %r184, %p8;
	sub.s32 	%r54, %r223, %r224;
	add.s32 	%r225, %r13, 5;
	setp.lt.s32 	%p9, %r225, %r184;
	selp.b32 	%r226, 0, %r184, %p9;
	sub.s32 	%r55, %r225, %r226;
	add.s32 	%r227, %r13, 6;
	setp.lt.s32 	%p10, %r227, %r184;
	selp.b32 	%r228, 0, %r184, %p10;
	sub.s32 	%r56, %r227, %r228;
	add.s32 	%r229, %r13, 7;
	setp.lt.s32 	%p11, %r229, %r184;
	selp.b32 	%r230, 0, %r184, %p11;
	sub.s32 	%r57, %r229, %r230;
	add.s32 	%r231, %r13, 8;
	setp.lt.s32 	%p12, %r231, %r184;
	selp.b32 	%r232, 0, %r184, %p12;
	sub.s32 	%r58, %r231, %r232;
	add.s32 	%r233, %r13, 9;
	setp.lt.s32 	%p13, %r233, %r184;
	selp.b32 	%r234, 0, %r184, %p13;
	sub.s32 	%r59, %r233, %r234;
	add.s32 	%r235, %r13, 10;
	setp.lt.s32 	%p14, %r235, %r184;
	selp.b32 	%r236, 0, %r184, %p14;
	sub.s32 	%r60, %r235, %r236;
	add.s32 	%r237, %r13, 11;
	setp.lt.s32 	%p15, %r237, %r184;
	selp.b32 	%r238, 0, %r184, %p15;
	sub.s32 	%r61, %r237, %r238;
	add.s32 	%r239, %r13, 12;
	setp.lt.s32 	%p16, %r239, %r184;
	selp.b32 	%r240, 0, %r184, %p16;
	sub.s32 	%r62, %r239, %r240;
	add.s32 	%r241, %r13, 13;
	setp.lt.s32 	%p17, %r241, %r184;
	selp.b32 	%r242, 0, %r184, %p17;
	sub.s32 	%r63, %r241, %r242;
	add.s32 	%r243, %r13, 14;
	setp.lt.s32 	%p18, %r243, %r184;
	selp.b32 	%r244, 0, %r184, %p18;
	sub.s32 	%r64, %r243, %r244;
	add.s32 	%r245, %r13, 15;
	setp.lt.s32 	%p19, %r245, %r184;
	selp.b32 	%r246, 0, %r184, %p19;
	sub.s32 	%r65, %r245, %r246;
	cvt.u16.u32 	%rs1, %r3;
	div.s16 	%rs2, 128, %rs1;
	cvt.s32.s16 	%r66, %rs2;
	and.b32  	%r67, %r1, 31;
	cvta.to.global.u64 	%rd1, %rd5;
	shl.b32 	%r335, %r67, 2;
	shl.b32 	%r338, %r34, 2;
	shl.b32 	%r341, %r35, 2;
	shl.b32 	%r344, %r36, 2;
	shl.b32 	%r347, %r37, 2;
	shl.b32 	%r350, %r38, 2;
	shl.b32 	%r353, %r39, 2;
	shl.b32 	%r356, %r40, 2;
	shl.b32 	%r359, %r41, 2;
	shl.b32 	%r362, %r42, 2;
	shl.b32 	%r365, %r43, 2;
	shl.b32 	%r368, %r44, 2;
	shl.b32 	%r371, %r45, 2;
	shl.b32 	%r374, %r46, 2;
	shl.b32 	%r377, %r47, 2;
	shl.b32 	%r380, %r48, 2;
	shl.b32 	%r383, %r49, 2;
	cvt.u64.u32 	%rd20, %r18;
$L__BB278_2:
	setp.gt.u32 	%p20, %r1, 7;
	@%p20 bra 	$L__BB278_10;
	and.b32  	%r69, %r17, 3;
	setp.eq.s32 	%p21, %r69, 3;
	mov.u32 	%r454, %r1;
	@%p21 bra 	$L__BB278_7;
	setp.eq.s32 	%p22, %r69, 0;
	shl.b32 	%r247, %r1, 2;
	mov.u32 	%r248, _ZZ9cuda_gemmIiLi128ELi2ELi1ELi16ELi128ELi128ELi64ELi1ELi0EEviiiPT_S1_S1_iiiE3Csh;
	add.s32 	%r249, %r248, %r247;
	mov.b32 	%r250, 0;
	st.shared.u32 	[%r249], %r250;
	mov.u32 	%r454, %r16;
	@%p22 bra 	$L__BB278_7;
	mov.u32 	%r251, %ntid.x;
	add.s32 	%r454, %r16, %r251;
	setp.eq.s32 	%p23, %r69, 1;
	add.s32 	%r71, %r249, %r18;
	mov.b32 	%r255, 0;
	st.shared.u32 	[%r71], %r255;
	@%p23 bra 	$L__BB278_7;
	add.s32 	%r454, %r454, %r251;
	add.s32 	%r257, %r71, %r18;
	mov.b32 	%r258, 0;
	st.shared.u32 	[%r257], %r258;
$L__BB278_7:
	setp.lt.u32 	%p24, %r17, 3;
	@%p24 bra 	$L__BB278_10;
	shl.b32 	%r259, %r454, 2;
	mov.u32 	%r260, _ZZ9cuda_gemmIiLi128ELi2ELi1ELi16ELi128ELi128ELi64ELi1ELi0EEviiiPT_S1_S1_iiiE3Csh;
	add.s32 	%r455, %r260, %r259;
$L__BB278_9:
	mov.b32 	%r261, 0;
	st.shared.u32 	[%r455], %r261;
	add.s32 	%r262, %r455, %r18;
	st.shared.u32 	[%r262], %r261;
	mov.u32 	%r263, %ntid.x;
	shl.b32 	%r264, %r263, 3;
	add.s32 	%r265, %r455, %r264;
	st.shared.u32 	[%r265], %r261;
	mad.lo.s32 	%r266, %r263, 12, %r455;
	st.shared.u32 	[%r266], %r261;
	add.s32 	%r454, %r454, %r18;
	shl.b32 	%r267, %r263, 4;
	add.s32 	%r455, %r455, %r267;
	setp.lt.u32 	%p25, %r454, 8;
	@%p25 bra 	$L__BB278_9;
$L__BB278_10:
	mov.b32 	%r457, 0;
	mov.pred 	%p93, -1;
$L__BB278_11:
	mov.pred 	%p1, %p93;
	setp.ne.s32 	%p27, %r1, 0;
	@%p27 bra 	$L__BB278_13;
	ld.param.u64 	%rd24, [_Z9cuda_gemmIiLi128ELi2ELi1ELi16ELi128ELi128ELi64ELi1ELi0EEviiiPT_S1_S1_iii_param_3];
	shl.b32 	%r269, %r453, 4;
	add.s32 	%r270, %r269, %r8;
	add.s32 	%r271, %r270, %r457;
	cvta.to.global.u64 	%rd7, %rd24;
	mul.wide.s32 	%rd8, %r271, 4;
	add.s64 	%rd9, %rd7, %rd8;
	ld.global.v4.u32 	{%r272, %r273, %r274, %r275}, [%rd9];
	st.shared.v4.u32 	[_ZZ9cuda_gemmIiLi128ELi2ELi1ELi16ELi128ELi128ELi64ELi1ELi0EEviiiPT_S1_S1_iiiE3Ash], {%r272, %r273, %r274, %r275};
$L__BB278_13:
	add.s32 	%r80, %r457, %r8;
	mov.b32 	%r458, 0;
$L__BB278_14:
	mov.u32 	%r81, %r458;
	add.s32 	%r82, %r10, %r81;
	mov.u32 	%r459, %r9;
$L__BB278_15:
	add.s32 	%r277, %r80, %r459;
	mad.lo.s32 	%r278, %r277, %r183, %r82;
	mul.wide.s32 	%rd10, %r278, 4;
	add.s64 	%rd11, %rd1, %rd10;
	ld.global.u32 	%r279, [%rd11];
	shl.b32 	%r280, %r459, 2;
	add.s32 	%r281, %r11, %r280;
	st.shared.u32 	[%r281], %r279;
	add.s32 	%r459, %r459, %r12;
	setp.lt.u32 	%p28, %r459, 32;
	@%p28 bra 	$L__BB278_15;
	setp.lt.s32 	%p29, %r2, 1;
	bar.sync 	0;
	@%p29 bra 	$L__BB278_89;
	mov.b32 	%r460, 0;
$L__BB278_18:
	setp.ge.s32 	%p30, %r5, %r15;
	add.s32 	%r86, %r460, %r4;
	shl.b32 	%r283, %r86, 5;
	or.b32  	%r284, %r283, %r14;
	add.s32 	%r285, %r284, %r13;
	shl.b32 	%r286, %r285, 2;
	mov.u32 	%r287, _ZZ9cuda_gemmIiLi128ELi2ELi1ELi16ELi128ELi128ELi64ELi1ELi0EEviiiPT_S1_S1_iiiE3Ash;
	add.s32 	%r288, %r287, %r286;
	ld.shared.u32 	%r87, [%r288];
	add.s32 	%r289, %r284, %r19;
	shl.b32 	%r290, %r289, 2;
	add.s32 	%r291, %r287, %r290;
	ld.shared.u32 	%r88, [%r291];
	add.s32 	%r292, %r284, %r20;
	shl.b32 	%r293, %r292, 2;
	add.s32 	%r294, %r287, %r293;
	ld.shared.u32 	%r89, [%r294];
	add.s32 	%r295, %r284, %r21;
	shl.b32 	%r296, %r295, 2;
	add.s32 	%r297, %r287, %r296;
	ld.shared.u32 	%r90, [%r297];
	add.s32 	%r298, %r284, %r22;
	shl.b32 	%r299, %r298, 2;
	add.s32 	%r300, %r287, %r299;
	ld.shared.u32 	%r91, [%r300];
	add.s32 	%r301, %r284, %r23;
	shl.b32 	%r302, %r301, 2;
	add.s32 	%r303, %r287, %r302;
	ld.shared.u32 	%r92, [%r303];
	add.s32 	%r304, %r284, %r24;
	shl.b32 	%r305, %r304, 2;
	add.s32 	%r306, %r287, %r305;
	ld.shared.u32 	%r93, [%r306];
	add.s32 	%r307, %r284, %r25;
	shl.b32 	%r308, %r307, 2;
	add.s32 	%r309, %r287, %r308;
	ld.shared.u32 	%r94, [%r309];
	add.s32 	%r310, %r284, %r26;
	shl.b32 	%r311, %r310, 2;
	add.s32 	%r312, %r287, %r311;
	ld.shared.u32 	%r95, [%r312];
	add.s32 	%r313, %r284, %r27;
	shl.b32 	%r314, %r313, 2;
	add.s32 	%r315, %r287, %r314;
	ld.shared.u32 	%r96, [%r315];
	add.s32 	%r316, %r284, %r28;
	shl.b32 	%r317, %r316, 2;
	add.s32 	%r318, %r287, %r317;
	ld.shared.u32 	%r97, [%r318];
	add.s32 	%r319, %r284, %r29;
	shl.b32 	%r320, %r319, 2;
	add.s32 	%r321, %r287, %r320;
	ld.shared.u32 	%r98, [%r321];
	add.s32 	%r322, %r284, %r30;
	shl.b32 	%r323, %r322, 2;
	add.s32 	%r324, %r287, %r323;
	ld.shared.u32 	%r99, [%r324];
	add.s32 	%r325, %r284, %r31;
	shl.b32 	%r326, %r325, 2;
	add.s32 	%r327, %r287, %r326;
	ld.shared.u32 	%r100, [%r327];
	add.s32 	%r328, %r284, %r32;
	shl.b32 	%r329, %r328, 2;
	add.s32 	%r330, %r287, %r329;
	ld.shared.u32 	%r101, [%r330];
	add.s32 	%r331, %r284, %r33;
	shl.b32 	%r332, %r331, 2;
	add.s32 	%r333, %r287, %r332;
	ld.shared.u32 	%r102, [%r333];
	@%p30 bra 	$L__BB278_88;
	mov.u32 	%r461, %r5;
$L__BB278_20:
	setp.gt.u32 	%p31, %r184, 64;
	mov.u32 	%r334, _ZZ9cuda_gemmIiLi128ELi2ELi1ELi16ELi128ELi128ELi64ELi1ELi0EEviiiPT_S1_S1_iiiE11kron_fac_sh;
	mad.lo.s32 	%r104, %r461, 132, %r334;
	add.s32 	%r336, %r104, %r335;
	ld.shared.u32 	%r105, [%r336];
	@%p31 bra 	$L__BB278_53;
	setp.eq.s32 	%p48, %r184, 0;
	mov.b32 	%r463, 0;
	@%p48 bra 	$L__BB278_23;
	shfl.sync.idx.b32	%r387|%p49, %r105, %r50, 31, -1;
	mul.lo.s32 	%r463, %r387, %r87;
$L__BB278_23:
	setp.lt.s32 	%p50, %r184, 2;
	@%p50 bra 	$L__BB278_25;
	shfl.sync.idx.b32	%r388|%p51, %r105, %r51, 31, -1;
	mad.lo.s32 	%r463, %r388, %r88, %r463;
$L__BB278_25:
	setp.lt.s32 	%p52, %r184, 3;
	@%p52 bra 	$L__BB278_27;
	shfl.sync.idx.b32	%r389|%p53, %r105, %r52, 31, -1;
	mad.lo.s32 	%r463, %r389, %r89, %r463;
$L__BB278_27:
	setp.lt.s32 	%p54, %r184, 4;
	@%p54 bra 	$L__BB278_29;
	shfl.sync.idx.b32	%r390|%p55, %r105, %r53, 31, -1;
	mad.lo.s32 	%r463, %r390, %r90, %r463;
$L__BB278_29:
	setp.lt.s32 	%p56, %r184, 5;
	@%p56 bra 	$L__BB278_31;
	shfl.sync.idx.b32	%r391|%p57, %r105, %r54, 31, -1;
	mad.lo.s32 	%r463, %r391, %r91, %r463;
$L__BB278_31:
	setp.lt.s32 	%p58, %r184, 6;
	@%p58 bra 	$L__BB278_33;
	shfl.sync.idx.b32	%r392|%p59, %r105, %r55, 31, -1;
	mad.lo.s32 	%r463, %r392, %r92, %r463;
$L__BB278_33:
	setp.lt.s32 	%p60, %r184, 7;
	@%p60 bra 	$L__BB278_35;
	shfl.sync.idx.b32	%r393|%p61, %r105, %r56, 31, -1;
	mad.lo.s32 	%r463, %r393, %r93, %r463;
$L__BB278_35:
	setp.lt.s32 	%p62, %r184, 8;
	@%p62 bra 	$L__BB278_37;
	shfl.sync.idx.b32	%r394|%p63, %r105, %r57, 31, -1;
	mad.lo.s32 	%r463, %r394, %r94, %r463;
$L__BB278_37:
	setp.lt.s32 	%p64, %r184, 9;
	@%p64 bra 	$L__BB278_39;
	shfl.sync.idx.b32	%r395|%p65, %r105, %r58, 31, -1;
	mad.lo.s32 	%r463, %r395, %r95, %r463;
$L__BB278_39:
	setp.lt.s32 	%p66, %r184, 10;
	@%p66 bra 	$L__BB278_41;
	shfl.sync.idx.b32	%r396|%p67, %r105, %r59, 31, -1;
	mad.lo.s32 	%r463, %r396, %r96, %r463;
$L__BB278_41:
	setp.lt.s32 	%p68, %r184, 11;
	@%p68 bra 	$L__BB278_43;
	shfl.sync.idx.b32	%r397|%p69, %r105, %r60, 31, -1;
	mad.lo.s32 	%r463, %r397, %r97, %r463;
$L__BB278_43:
	setp.lt.s32 	%p70, %r184, 12;
	@%p70 bra 	$L__BB278_45;
	shfl.sync.idx.b32	%r398|%p71, %r105, %r61, 31, -1;
	mad.lo.s32 	%r463, %r398, %r98, %r463;
$L__BB278_45:
	setp.lt.s32 	%p72, %r184, 13;
	@%p72 bra 	$L__BB278_47;
	shfl.sync.idx.b32	%r399|%p73, %r105, %r62, 31, -1;
	mad.lo.s32 	%r463, %r399, %r99, %r463;
$L__BB278_47:
	setp.lt.s32 	%p74, %r184, 14;
	@%p74 bra 	$L__BB278_49;
	shfl.sync.idx.b32	%r400|%p75, %r105, %r63, 31, -1;
	mad.lo.s32 	%r463, %r400, %r100, %r463;
$L__BB278_49:
	setp.lt.s32 	%p76, %r184, 15;
	@%p76 bra 	$L__BB278_51;
	shfl.sync.idx.b32	%r401|%p77, %r105, %r64, 31, -1;
	mad.lo.s32 	%r463, %r401, %r101, %r463;
$L__BB278_51:
	setp.lt.s32 	%p78, %r184, 16;
	@%p78 bra 	$L__BB278_85;
	shfl.sync.idx.b32	%r402|%p79, %r105, %r65, 31, -1;
	mad.lo.s32 	%r463, %r402, %r102, %r463;
	bra.uni 	$L__BB278_85;
$L__BB278_53:
	setp.lt.s32 	%p32, %r184, 1;
	mov.b32 	%r463, 0;
	@%p32 bra 	$L__BB278_55;
	add.s32 	%r339, %r104, %r338;
	ld.shared.u32 	%r340, [%r339];
	mul.lo.s32 	%r463, %r340, %r87;
$L__BB278_55:
	setp.lt.s32 	%p33, %r184, 2;
	@%p33 bra 	$L__BB278_57;
	add.s32 	%r342, %r104, %r341;
	ld.shared.u32 	%r343, [%r342];
	mad.lo.s32 	%r463, %r343, %r88, %r463;
$L__BB278_57:
	setp.lt.s32 	%p34, %r184, 3;
	@%p34 bra 	$L__BB278_59;
	add.s32 	%r345, %r104, %r344;
	ld.shared.u32 	%r346, [%r345];
	mad.lo.s32 	%r463, %r346, %r89, %r463;
$L__BB278_59:
	setp.lt.s32 	%p35, %r184, 4;
	@%p35 bra 	$L__BB278_61;
	add.s32 	%r348, %r104, %r347;
	ld.shared.u32 	%r349, [%r348];
	mad.lo.s32 	%r463, %r349, %r90, %r463;
$L__BB278_61:
	setp.lt.s32 	%p36, %r184, 5;
	@%p36 bra 	$L__BB278_63;
	add.s32 	%r351, %r104, %r350;
	ld.shared.u32 	%r352, [%r351];
	mad.lo.s32 	%r463, %r352, %r91, %r463;
$L__BB278_63:
	setp.lt.s32 	%p37, %r184, 6;
	@%p37 bra 	$L__BB278_65;
	add.s32 	%r354, %r104, %r353;
	ld.shared.u32 	%r355, [%r354];
	mad.lo.s32 	%r463, %r355, %r92, %r463;
$L__BB278_65:
	setp.lt.s32 	%p38, %r184, 7;
	@%p38 bra 	$L__BB278_67;
	add.s32 	%r357, %r104, %r356;
	ld.shared.u32 	%r358, [%r357];
	mad.lo.s32 	%r463, %r358, %r93, %r463;
$L__BB278_67:
	setp.lt.s32 	%p39, %r184, 8;
	@%p39 bra 	$L__BB278_69;
	add.s32 	%r360, %r104, %r359;
	ld.shared.u32 	%r361, [%r360];
	mad.lo.s32 	%r463, %r361, %r94, %r463;
$L__BB278_69:
	setp.lt.s32 	%p40, %r184, 9;
	@%p40 bra 	$L__BB278_71;
	add.s32 	%r363, %r104, %r362;
	ld.shared.u32 	%r364, [%r363];
	mad.lo.s32 	%r463, %r364, %r95, %r463;
$L__BB278_71:
	setp.lt.s32 	%p41, %r184, 10;
	@%p41 bra 	$L__BB278_73;
	add.s32 	%r366, %r104, %r365;
	ld.shared.u32 	%r367, [%r366];
	mad.lo.s32 	%r463, %r367, %r96, %r463;
$L__BB278_73:
	setp.lt.s32 	%p42, %r184, 11;
	@%p42 bra 	$L__BB278_75;
	add.s32 	%r369, %r104, %r368;
	ld.shared.u32 	%r370, [%r369];
	mad.lo.s32 	%r463, %r370, %r97, %r463;
$L__BB278_75:
	setp.lt.s32 	%p43, %r184, 12;
	@%p43 bra 	$L__BB278_77;
	add.s32 	%r372, %r104, %r371;
	ld.shared.u32 	%r373, [%r372];
	mad.lo.s32 	%r463, %r373, %r98, %r463;
$L__BB278_77:
	setp.lt.s32 	%p44, %r184, 13;
	@%p44 bra 	$L__BB278_79;
	add.s32 	%r375, %r104, %r374;
	ld.shared.u32 	%r376, [%r375];
	mad.lo.s32 	%r463, %r376, %r99, %r463;
$L__BB278_79:
	setp.lt.s32 	%p45, %r184, 14;
	@%p45 bra 	$L__BB278_81;
	add.s32 	%r378, %r104, %r377;
	ld.shared.u32 	%r379, [%r378];
	mad.lo.s32 	%r463, %r379, %r100, %r463;
$L__BB278_81:
	setp.lt.s32 	%p46, %r184, 15;
	@%p46 bra 	$L__BB278_83;
	add.s32 	%r381, %r104, %r380;
	ld.shared.u32 	%r382, [%r381];
	mad.lo.s32 	%r463, %r382, %r101, %r463;
$L__BB278_83:
	setp.lt.s32 	%p47, %r184, 16;
	@%p47 bra 	$L__BB278_85;
	add.s32 	%r384, %r104, %r383;
	ld.shared.u32 	%r385, [%r384];
	mad.lo.s32 	%r463, %r385, %r102, %r463;
$L__BB278_85:
	setp.ne.s32 	%p80, %r7, 0;
	add.s32 	%r403, %r461, %r81;
	mad.lo.s32 	%r169, %r403, %r2, %r86;
	shfl.sync.down.b32	%r404|%p81, %r463, 1, 7711, -1;
	add.s32 	%r170, %r404, %r463;
	@%p80 bra 	$L__BB278_87;
	shl.b32 	%r405, %r169, 2;
	mov.u32 	%r406, _ZZ9cuda_gemmIiLi128ELi2ELi1ELi16ELi128ELi128ELi64ELi1ELi0EEviiiPT_S1_S1_iiiE3Csh;
	add.s32 	%r407, %r406, %r405;
	ld.shared.u32 	%r408, [%r407];
	add.s32 	%r409, %r408, %r170;
	st.shared.u32 	[%r407], %r409;
$L__BB278_87:
	add.s32 	%r461, %r461, %r66;
	setp.lt.s32 	%p82, %r461, %r15;
	@%p82 bra 	$L__BB278_20;
$L__BB278_88:
	add.s32 	%r460, %r460, %r3;
	setp.lt.s32 	%p83, %r460, %r2;
	@%p83 bra 	$L__BB278_18;
$L__BB278_89:
	add.s32 	%r458, %r81, 16;
	setp.lt.u32 	%p84, %r81, 48;
	@%p84 bra 	$L__BB278_14;
	mov.b32 	%r457, 32;
	mov.pred 	%p93, 0;
	@%p1 bra 	$L__BB278_11;
	setp.gt.u32 	%p86, %r1, 7;
	bar.sync 	0;
	@%p86 bra 	$L__BB278_98;
	and.b32  	%r174, %r17, 3;
	setp.eq.s32 	%p87, %r174, 3;
	mov.u32 	%r411, %ctaid.x;
	shl.b32 	%r412, %r411, 3;
	and.b32  	%r413, %r412, 8;
	shl.b32 	%r414, %r453, 4;
	or.b32  	%r175, %r414, %r413;
	mov.u32 	%r493, %r1;
	@%p87 bra 	$L__BB278_96;
	ld.param.u64 	%rd25, [_Z9cuda_gemmIiLi128ELi2ELi1ELi16ELi128ELi128ELi64ELi1ELi0EEviiiPT_S1_S1_iii_param_5];
	setp.eq.s32 	%p88, %r174, 0;
	add.s32 	%r415, %r175, %r1;
	cvta.to.global.u64 	%rd12, %rd25;
	mul.wide.s32 	%rd13, %r415, 4;
	add.s64 	%rd2, %rd12, %rd13;
	shl.b32 	%r416, %r1, 2;
	mov.u32 	%r417, _ZZ9cuda_gemmIiLi128ELi2ELi1ELi16ELi128ELi128ELi64ELi1ELi0EEviiiPT_S1_S1_iiiE3Csh;
	add.s32 	%r418, %r417, %r416;
	ld.shared.u32 	%r419, [%r418];
	atom.global.add.u32 	%r420, [%rd2], %r419;
	mov.u32 	%r493, %r16;
	@%p88 bra 	$L__BB278_96;
	mov.u32 	%r421, %ntid.x;
	add.s32 	%r493, %r16, %r421;
	setp.eq.s32 	%p89, %r174, 1;
	add.s64 	%rd3, %rd2, %rd20;
	add.s32 	%r177, %r418, %r18;
	ld.shared.u32 	%r425, [%r177];
	atom.global.add.u32 	%r426, [%rd3], %r425;
	@%p89 bra 	$L__BB278_96;
	add.s32 	%r493, %r493, %r421;
	cvt.u64.u32 	%rd15, %r18;
	add.s64 	%rd16, %rd3, %rd15;
	add.s32 	%r428, %r177, %r18;
	ld.shared.u32 	%r429, [%r428];
	atom.global.add.u32 	%r430, [%rd16], %r429;
$L__BB278_96:
	setp.lt.u32 	%p90, %r17, 3;
	@%p90 bra 	$L__BB278_98;
$L__BB278_97:
	ld.param.u64 	%rd26, [_Z9cuda_gemmIiLi128ELi2ELi1ELi16ELi128ELi128ELi64ELi1ELi0EEviiiPT_S1_S1_iii_param_5];
	add.s32 	%r436, %r175, %r493;
	cvta.to.global.u64 	%rd17, %rd26;
	mul.wide.s32 	%rd18, %r436, 4;
	add.s64 	%rd19, %rd17, %rd18;
	shl.b32 	%r437, %r493, 2;
	mov.u32 	%r438, _ZZ9cuda_gemmIiLi128ELi2ELi1ELi16ELi128ELi128ELi64ELi1ELi0EEviiiPT_S1_S1_iiiE3Csh;
	add.s32 	%r439, %r438, %r437;
	ld.shared.u32 	%r440, [%r439];
	atom.global.add.u32 	%r441, [%rd19], %r440;
	add.s64 	%rd21, %rd19, %rd20;
	add.s32 	%r442, %r439, %r18;
	ld.shared.u32 	%r443, [%r442];
	atom.global.add.u32 	%r444, [%rd21], %r443;
	add.s64 	%rd22, %rd21, %rd20;
	add.s32 	%r445, %r442, %r18;
	ld.shared.u32 	%r446, [%r445];
	atom.global.add.u32 	%r447, [%rd22], %r446;
	add.s64 	%rd23, %rd22, %rd20;
	add.s32 	%r448, %r445, %r18;
	ld.shared.u32 	%r449, [%r448];
	atom.global.add.u32 	%r450, [%rd23], %r449;
	add.s32 	%r493, %r18, %r493;
	setp.lt.u32 	%p91, %r493, 8;
	@%p91 bra 	$L__BB278_97;
$L__BB278_98:
	mov.u32 	%r451, %nctaid.y;
	add.s32 	%r453, %r453, %r451;
	shl.b32 	%r452, %r451, 1;
	setp.lt.u32 	%p92, %r453, %r452;
	@%p92 bra 	$L__BB278_2;
$L__BB278_99:
	ret;

}
	// .globl	_Z9cuda_gemmIiLi128ELi2ELi1ELi16ELi128ELi128ELi64ELi1ELi1EEviiiPT_S1_S1_iii
.visible .entry _Z9cuda_gemmIiLi128ELi2ELi1ELi16ELi128ELi128ELi64ELi1ELi1EEviiiPT_S1_S1_iii(
	.param .u32 _Z9cuda_gemmIiLi128ELi2ELi1ELi16ELi128ELi128ELi64ELi1ELi1EEviiiPT_S1_S1_iii_param_0,
	.param .u32 _Z9cuda_gemmIiLi128ELi2ELi1ELi16ELi128ELi128ELi64ELi1ELi1EEviiiPT_S1_S1_iii_param_1,
	.param .u32 _Z9cuda_gemmIiLi128ELi2ELi1ELi16ELi128ELi128ELi64ELi1ELi1EEviiiPT_S1_S1_iii_param_2,
	.param .u64 .ptr .align 1 _Z9cuda_gemmIiLi128ELi2ELi1ELi16ELi128ELi128ELi64ELi1ELi1EEviiiPT_S1_S1_iii_param_3,
	.param .u64 .ptr .align 1 _Z9cuda_gemmIiLi128ELi2ELi1ELi16ELi128ELi128ELi64ELi1ELi1EEviiiPT_S1_S1_iii_param_4,
	.param .u64 .ptr .align 1 _Z9cuda_gemmIiLi128ELi2ELi1ELi16ELi128ELi128ELi64ELi1ELi1EEviiiPT_S1_S1_iii_param_5,
	.param .u32 _Z9cuda_gemmIiLi128ELi2ELi1ELi16ELi128ELi128ELi64ELi1ELi1EEviiiPT_S1_S1_iii_param_6,
	.param .u32 _Z9cuda_gemmIiLi128ELi2ELi1ELi16ELi128ELi128ELi64ELi1ELi1EEviiiPT_S1_S1_iii_param_7,
	.param .u32 _Z9cuda_gemmIiLi128ELi2ELi1ELi16ELi128ELi128ELi64ELi1ELi1EEviiiPT_S1_S1_iii_param_8
)
.maxntid 128
{
	.reg .pred 	%p<16>;
	.reg .b32 	%r<78>;
	.reg .b64 	%rd<15>;
	// demoted variable
	.shared .align 128 .b8 _ZZ9cuda_gemmIiLi128ELi2ELi1ELi16ELi128ELi128ELi64ELi1ELi1EEviiiPT_S1_S1_iiiE3Csh[32];
	ld.param.u64 	%rd4, [_Z9cuda_gemmIiLi128ELi2ELi1ELi16ELi128ELi128ELi64ELi1ELi1EEviiiPT_S1_S1_iii_param_5];
	cvta.to.global.u64 	%rd1, %rd4;
	mov.u32 	%r72, %ctaid.y;
	mov.u32 	%r2, %nctaid.y;
	shl.b32 	%r3, %r2, 1;
	setp.ge.u32 	%p1, %r72, %r3;
	@%p1 bra 	$L__BB279_18;
	mov.u32 	%r30, %ctaid.x;
	mov.u32 	%r4, %tid.x;
	mov.u32 	%r31, %ntid.x;
	shl.b32 	%r32, %r30, 3;
	and.b32  	%r5, %r32, 8;
	add.s32 	%r6, %r4, %r31;
	max.u32 	%r33, %r6, 8;
	setp.lt.u32 	%p2, %r6, 8;
	selp.u32 	%r34, 1, 0, %p2;
	add.s32 	%r35, %r6, %r34;
	sub.s32 	%r36, %r33, %r35;
	div.u32 	%r37, %r36, %r31;
	add.s32 	%r7, %r37, %r34;
	and.b32  	%r8, %r7, 3;
	shl.b32 	%r38, %r4, 2;
	mov.u32 	%r39, _ZZ9cuda_gemmIiLi128ELi2ELi1ELi16ELi128ELi128ELi64ELi1ELi1EEviiiPT_S1_S1_iiiE3Csh;
	add.s32 	%r9, %r39, %r38;
	shl.b32 	%r10, %r31, 2;
	add.s32 	%r11, %r9, %r10;
	add.s32 	%r12, %r6, %r31;
	add.s32 	%r13, %r11, %r10;
	add.s32 	%r14, %r12, %r31;
	shl.b32 	%r15, %r31, 4;
	shl.b32 	%r16, %r31, 3;
	mul.lo.s32 	%r17, %r31, 12;
	cvt.u64.u32 	%rd11, %r10;
$L__BB279_2:
	setp.gt.u32 	%p3, %r4, 7;
	@%p3 bra 	$L__BB279_10;
	setp.eq.s32 	%p4, %r8, 3;
	mov.u32 	%r73, %r4;
	@%p4 bra 	$L__BB279_7;
	setp.eq.s32 	%p5, %r8, 0;
	mov.b32 	%r40, 0;
	st.shared.u32 	[%r9], %r40;
	mov.u32 	%r73, %r6;
	@%p5 bra 	$L__BB279_7;
	setp.eq.s32 	%p6, %r8, 1;
	mov.b32 	%r41, 0;
	st.shared.u32 	[%r11], %r41;
	mov.u32 	%r73, %r12;
	@%p6 bra 	$L__BB279_7;
	mov.b32 	%r42, 0;
	st.shared.u32 	[%r13], %r42;
	mov.u32 	%r73, %r14;
$L__BB279_7:
	setp.lt.u32 	%p7, %r7, 3;
	@%p7 bra 	$L__BB279_10;
	shl.b32 	%r43, %r73, 2;
	add.s32 	%r74, %r39, %r43;
$L__BB279_9:
	mov.b32 	%r45, 0;
	st.shared.u32 	[%r74], %r45;
	add.s32 	%r46, %r74, %r10;
	st.shared.u32 	[%r46], %r45;
	add.s32 	%r47, %r74, %r16;
	st.shared.u32 	[%r47], %r45;
	add.s32 	%r48, %r74, %r17;
	st.shared.u32 	[%r48], %r45;
	add.s32 	%r73, %r73, %r10;
	add.s32 	%r74, %r74, %r15;
	setp.lt.u32 	%p8, %r73, 8;
	@%p8 bra 	$L__BB279_9;
$L__BB279_10:
	setp.gt.u32 	%p9, %r4, 7;
	bar.sync 	0;
	bar.sync 	0;
	bar.sync 	0;
	bar.sync 	0;
	bar.sync 	0;
	bar.sync 	0;
	bar.sync 	0;
	bar.sync 	0;
	bar.sync 	0;
	@%p9 bra 	$L__BB279_17;
	setp.eq.s32 	%p10, %r8, 3;
	shl.b32 	%r49, %r72, 4;
	or.b32  	%r25, %r49, %r5;
	mov.u32 	%r76, %r4;
	@%p10 bra 	$L__BB279_15;
	setp.eq.s32 	%p11, %r8, 0;
	add.s32 	%r50, %r25, %r4;
	mul.wide.s32 	%rd5, %r50, 4;
	add.s64 	%rd2, %rd1, %rd5;
	ld.shared.u32 	%r51, [%r9];
	atom.global.add.u32 	%r52, [%rd2], %r51;
	mov.u32 	%r76, %r6;
	@%p11 bra 	$L__BB279_15;
	setp.eq.s32 	%p12, %r8, 1;
	add.s64 	%rd3, %rd2, %rd11;
	ld.shared.u32 	%r53, [%r11];
	atom.global.add.u32 	%r54, [%rd3], %r53;
	mov.u32 	%r76, %r12;
	@%p12 bra 	$L__BB279_15;
	add.s64 	%rd8, %rd3, %rd11;
	ld.shared.u32 	%r55, [%r13];
	atom.global.add.u32 	%r56, [%rd8], %r55;
	mov.u32 	%r76, %r14;
$L__BB279_15:
	setp.lt.u32 	%p13, %r7, 3;
	@%p13 bra 	$L__BB279_17;
$L__BB279_16:
	add.s32 	%r57, %r25, %r76;
	mul.wide.s32 	%rd9, %r57, 4;
	add.s64 	%rd10, %rd1, %rd9;
	shl.b32 	%r58, %r76, 2;
	add.s32 	%r60, %r39, %r58;
	ld.shared.u32 	%r61, [%r60];
	atom.global.add.u32 	%r62, [%rd10], %r61;
	add.s64 	%rd12, %rd10, %rd11;
	add.s32 	%r63, %r60, %r10;
	ld.shared.u32 	%r64, [%r63];
	atom.global.add.u32 	%r65, [%rd12], %r64;
	add.s64 	%rd13, %rd12, %rd11;
	add.s32 	%r66, %r63, %r10;
	ld.shared.u32 	%r67, [%r66];
	atom.global.add.u32 	%r68, [%rd13], %r67;
	add.s64 	%rd14, %rd13, %rd11;
	add.s32 	%r69, %r66, %r10;
	ld.shared.u32 	%r70, [%r69];
	atom.global.add.u32 	%r71, [%rd14], %r70;
	add.s32 	%r76, %r10, %r76;
	setp.lt.u32 	%p14, %r76, 8;
	@%p14 bra 	$L__BB279_16;
$L__BB279_17:
	add.s32 	%r72, %r72, %r2;
	setp.lt.u32 	%p15, %r72, %r3;
	@%p15 bra 	$L__BB279_2;
$L__BB279_18:
	ret;

}
	// .globl	_Z9cuda_gemmIiLi128ELi2ELi1ELi32ELi2ELi2ELi64ELi0ELi0EEviiiPT_S1_S1_iii
.visible .entry _Z9cuda_gemmIiLi128ELi2ELi1ELi32ELi2ELi2ELi64ELi0ELi0EEviiiPT_S1_S1_iii(
	.param .u32 _Z9cuda_gemmIiLi128ELi2ELi1ELi32ELi2ELi2ELi64ELi0ELi0EEviiiPT_S1_S1_iii_param_0,
	.param .u32 _Z9cuda_gemmIiLi128ELi2ELi1ELi32ELi2ELi2ELi64ELi0ELi0EEviiiPT_S1_S1_iii_param_1,
	.param .u32 _Z9cuda_gemmIiLi128ELi2ELi1ELi32ELi2ELi2ELi64ELi0ELi0EEviiiPT_S1_S1_iii_param_2,
	.param .u64 .ptr .align 1 _Z9cuda_gemmIiLi128ELi2ELi1ELi32ELi2ELi2ELi64ELi0ELi0EEviiiPT_S1_S1_iii_param_3,
	.param .u64 .ptr .align 1 _Z9cuda_gemmIiLi128ELi2ELi1ELi32ELi2ELi2ELi64ELi0ELi0EEviiiPT_S1_S1_iii_param_4,
	.param .u64 .ptr .align 1 _Z9cuda_gemmIiLi128ELi2ELi1ELi32ELi2ELi2ELi64ELi0ELi0EEviiiPT_S1_S1_iii_param_5,
	.param .u32 _Z9cuda_gemmIiLi128ELi2ELi1ELi32ELi2ELi2ELi64ELi0ELi0EEviiiPT_S1_S1_iii_param_6,
	.param .u32 _Z9cuda_gemmIiLi128ELi2ELi1ELi32ELi2ELi2ELi64ELi0ELi0EEviiiPT_S1_S1_iii_param_7,
	.param .u32 _Z9cuda_gemmIiLi128ELi2ELi1ELi32ELi2ELi2ELi64ELi0ELi0EEviiiPT_S1_S1_iii_param_8
)
.maxntid 128
{
	.reg .pred 	%p<40>;
	.reg .b16 	%rs<3>;
	.reg .b32 	%r<260>;
	.reg .b64 	%rd<25>;
	// demoted variable
	.shared .align 128 .b8 _ZZ9cuda_gemmIiLi128ELi2ELi1ELi32ELi2ELi2ELi64ELi0ELi0EEviiiPT_S1_S1_iiiE11kron_fac_sh[24];
	// demoted variable
	.shared .align 128 .b8 _ZZ9cuda_gemmIiLi128ELi2ELi1ELi32ELi2ELi2ELi64ELi0ELi0EEviiiPT_S1_S1_iiiE3Ash[128];
	ld.param.u64 	%rd6, [_Z9cuda_gemmIiLi128ELi2ELi1ELi32ELi2ELi2ELi64ELi0ELi0EEviiiPT_S1_S1_iii_param_3];
	ld.param.u64 	%rd4, [_Z9cuda_gemmIiLi128ELi2ELi1ELi32ELi2ELi2ELi64ELi0ELi0EEviiiPT_S1_S1_iii_param_4];
	ld.param.u64 	%rd5, [_Z9cuda_gemmIiLi128ELi2ELi1ELi32ELi2ELi2ELi64ELi0ELi0EEviiiPT_S1_S1_iii_param_5];
	ld.param.u32 	%r109, [_Z9cuda_gemmIiLi128ELi2ELi1ELi32ELi2ELi2ELi64ELi0ELi0EEviiiPT_S1_S1_iii_param_6];
	ld.param.u32 	%r110, [_Z9cuda_gemmIiLi128ELi2ELi1ELi32ELi2ELi2ELi64ELi0ELi0EEviiiPT_S1_S1_iii_param_7];
	cvta.to.global.u64 	%rd1, %rd6;
	mov.u32 	%r1, %tid.x;
	mul.lo.s32 	%r2, %r110, %r109;
	setp.ge.u32 	%p1, %r1, %r2;
	@%p1 bra 	$L__BB280_3;
	mov.u32 	%r3, %ntid.x;
	cvta.to.global.u64 	%rd2, %rd4;
	mov.u32 	%r113, _ZZ9cuda_gemmIiLi128ELi2ELi1ELi32ELi2ELi2ELi64ELi0ELi0EEviiiPT_S1_S1_iiiE11kron_fac_sh;
	mov.u32 	%r232, %r1;
$L__BB280_2:
	mul.wide.u32 	%rd7, %r232, 4;
	add.s64 	%rd8, %rd2, %rd7;
	ld.global.u32 	%r111, [%rd8];
	rem.u32 	%r112, %r232, %r109;
	mad.lo.s32 	%r114, %r112, 12, %r113;
	div.u32 	%r115, %r232, %r110;
	shl.b32 	%r116, %r115, 2;
	add.s32 	%r117, %r114, %r116;
	st.shared.u32 	[%r117], %r111;
	add.s32 	%r232, %r232, %r3;
	setp.lt.u32 	%p2, %r232, %r2;
	@%p2 bra 	$L__BB280_2;
$L__BB280_3:
	div.s32 	%r6, 32, %r110;
	cvt.u16.u32 	%rs1, %r6;
	div.s16 	%rs2, 128, %rs1;
	cvt.s32.s16 	%r7, %rs2;
	div.u32 	%r8, %r1, %r6;
	mov.u32 	%r235, %ctaid.y;
	mov.u32 	%r10, %nctaid.y;
	shl.b32 	%r11, %r10, 1;
	setp.ge.u32 	%p3, %r235, %r11;
	@%p3 bra 	$L__BB280_46;
	rem.u32 	%r119, %r1, %r6;
	mov.u32 	%r120, %ctaid.x;
	shl.b32 	%r12, %r1, 2;
	shl.b32 	%r13, %r120, 5;
	mov.u32 	%r121, %ntid.x;
	shl.b32 	%r14, %r121, 2;
	and.b32  	%r15, %r119, 1;
	mul.lo.s32 	%r122, %r119, %r110;
	min.s32 	%r16, %r109, 2;
	and.b32  	%r17, %r1, 1;
	mad.lo.s32 	%r18, %r6, %r120, %r1;
	add.s32 	%r19, %r12, %r14;
	max.u32 	%r123, %r19, 32;
	setp.lt.u32 	%p4, %r19, 32;
	selp.u32 	%r124, 1, 0, %p4;
	or.b32  	%r125, %r19, %r124;
	sub.s32 	%r126, %r123, %r125;
	div.u32 	%r127, %r126, %r14;
	add.s32 	%r20, %r127, %r124;
	add.s32 	%r128, %r8, %r7;
	and.b32  	%r21, %r20, 3;
	shl.b32 	%r129, %r1, 4;
	mov.u32 	%r130, _ZZ9cuda_gemmIiLi128ELi2ELi1ELi32ELi2ELi2ELi64ELi0ELi0EEviiiPT_S1_S1_iiiE3Ash;
	add.s32 	%r22, %r130, %r129;
	shl.b32 	%r33, %r121, 4;
	add.s32 	%r23, %r22, %r33;
	add.s32 	%r24, %r19, %r14;
	add.s32 	%r131, %r15, %r122;
	shl.b32 	%r132, %r131, 2;
	add.s32 	%r25, %r130, %r132;
	xor.b32  	%r26, %r15, 1;
	add.s32 	%r133, %r26, %r122;
	shl.b32 	%r134, %r133, 2;
	add.s32 	%r27, %r130, %r134;
	max.s32 	%r135, %r16, %r128;
	setp.lt.s32 	%p5, %r128, %r16;
	selp.u32 	%r28, 1, 0, %p5;
	add.s32 	%r136, %r128, %r28;
	sub.s32 	%r29, %r135, %r136;
	setp.lt.s32 	%p6, %r15, %r110;
	selp.b32 	%r137, 0, %r110, %p6;
	sub.s32 	%r30, %r15, %r137;
	add.s32 	%r138, %r15, 1;
	setp.lt.s32 	%p7, %r138, %r110;
	selp.b32 	%r139, 0, %r110, %p7;
	sub.s32 	%r31, %r138, %r139;
	mad.lo.s32 	%r32, %r121, 12, %r13;
	shl.b32 	%r140, %r121, 3;
	add.s32 	%r34, %r13, %r140;
	mul.lo.s32 	%r35, %r121, 48;
	shl.b32 	%r36, %r121, 6;
	shl.b32 	%r37, %r121, 5;
	cvta.to.global.u64 	%rd3, %rd5;
	div.u32 	%r189, %r29, %r7;
	add.s32 	%r62, %r189, %r28;
$L__BB280_5:
	setp.gt.u32 	%p8, %r1, 7;
	@%p8 bra 	$L__BB280_13;
	ld.param.u32 	%r231, [_Z9cuda_gemmIiLi128ELi2ELi1ELi32ELi2ELi2ELi64ELi0ELi0EEviiiPT_S1_S1_iii_param_2];
	setp.eq.s32 	%p9, %r21, 3;
	mul.lo.s32 	%r41, %r235, %r231;
	add.s32 	%r42, %r41, %r13;
	mov.u32 	%r236, %r12;
	@%p9 bra 	$L__BB280_10;
	setp.eq.s32 	%p10, %r21, 0;
	add.s32 	%r141, %r42, %r12;
	mul.wide.s32 	%rd9, %r141, 4;
	add.s64 	%rd10, %rd1, %rd9;
	ld.global.v4.u32 	{%r142, %r143, %r144, %r145}, [%rd10];
	st.shared.v4.u32 	[%r22], {%r142, %r143, %r144, %r145};
	mov.u32 	%r236, %r19;
	@%p10 bra 	$L__BB280_10;
	setp.eq.s32 	%p11, %r21, 1;
	add.s32 	%r146, %r42, %r19;
	mul.wide.s32 	%rd11, %r146, 4;
	add.s64 	%rd12, %rd1, %rd11;
	ld.global.v4.u32 	{%r147, %r148, %r149, %r150}, [%rd12];
	st.shared.v4.u32 	[%r23], {%r147, %r148, %r149, %r150};
	mov.u32 	%r236, %r24;
	@%p11 bra 	$L__BB280_10;
	add.s32 	%r236, %r24, %r14;
	add.s32 	%r151, %r42, %r24;
	mul.wide.s32 	%rd13, %r151, 4;
	add.s64 	%rd14, %rd1, %rd13;
	ld.global.v4.u32 	{%r152, %r153, %r154, %r155}, [%rd14];
	shl.b32 	%r156, %r14, 2;
	add.s32 	%r157, %r23, %r156;
	st.shared.v4.u32 	[%r157], {%r152, %r153, %r154, %r155};
$L__BB280_10:
	setp.lt.u32 	%p12, %r20, 3;
	@%p12 bra 	$L__BB280_13;
	add.s32 	%r158, %r32, %r236;
	add.s32 	%r241, %r158, %r41;
	add.s32 	%r159, %r34, %r236;
	add.s32 	%r240, %r159, %r41;
	add.s32 	%r160, %r13, %r236;
	add.s32 	%r237, %r160, %r41;
	add.s32 	%r239, %r237, %r14;
	shl.b32 	%r161, %r236, 2;
	mov.u32 	%r162, _ZZ9cuda_gemmIiLi128ELi2ELi1ELi32ELi2ELi2ELi64ELi0ELi0EEviiiPT_S1_S1_iiiE3Ash;
	add.s32 	%r238, %r162, %r161;
$L__BB280_12:
	mul.wide.s32 	%rd15, %r241, 4;
	add.s64 	%rd16, %rd1, %rd15;
	mul.wide.s32 	%rd17, %r240, 4;
	add.s64 	%rd18, %rd1, %rd17;
	mul.wide.s32 	%rd19, %r239, 4;
	add.s64 	%rd20, %rd1, %rd19;
	mul.wide.s32 	%rd21, %r237, 4;
	add.s64 	%rd22, %rd1, %rd21;
	ld.global.v4.u32 	{%r163, %r164, %r165, %r166}, [%rd22];
	st.shared.v4.u32 	[%r238], {%r163, %r164, %r165, %r166};
	add.s32 	%r167, %r236, %r14;
	ld.global.v4.u32 	{%r168, %r169, %r170, %r171}, [%rd20];
	add.s32 	%r172, %r238, %r33;
	st.shared.v4.u32 	[%r172], {%r168, %r169, %r170, %r171};
	add.s32 	%r173, %r167, %r14;
	ld.global.v4.u32 	{%r174, %r175, %r176, %r177}, [%rd18];
	add.s32 	%r178, %r238, %r37;
	st.shared.v4.u32 	[%r178], {%r174, %r175, %r176, %r177};
	add.s32 	%r179, %r173, %r14;
	ld.global.v4.u32 	{%r180, %r181, %r182, %r183}, [%rd16];
	add.s32 	%r184, %r238, %r35;
	st.shared.v4.u32 	[%r184], {%r180, %r181, %r182, %r183};
	add.s32 	%r236, %r179, %r14;
	add.s32 	%r241, %r241, %r33;
	add.s32 	%r240, %r240, %r33;
	add.s32 	%r239, %r239, %r33;
	add.s32 	%r238, %r238, %r36;
	add.s32 	%r237, %r237, %r33;
	setp.lt.u32 	%p13, %r236, 32;
	@%p13 bra 	$L__BB280_12;
$L__BB280_13:
	setp.gt.s32 	%p14, %r6, 0;
	bar.sync 	0;
	mov.b32 	%r259, 0;
	@%p14 bra 	$L__BB280_14;
	bra.uni 	$L__BB280_45;
$L__BB280_14:
	setp.lt.s32 	%p15, %r110, 1;
	@%p15 bra 	$L__BB280_16;
	ld.shared.u32 	%r258, [%r25];
$L__BB280_16:
	setp.lt.s32 	%p16, %r110, 2;
	@%p16 bra 	$L__BB280_18;
	ld.shared.u32 	%r257, [%r27];
$L__BB280_18:
	setp.lt.s32 	%p17, %r8, %r16;
	@%p17 bra 	$L__BB280_19;
	bra.uni 	$L__BB280_45;
$L__BB280_19:
	setp.eq.s32 	%p18, %r62, 0;
	mov.b32 	%r259, 0;
	mov.u32 	%r253, %r8;
	@%p18 bra 	$L__BB280_36;
	add.s32 	%r191, %r62, 1;
	and.b32  	%r63, %r191, -2;
	mov.b32 	%r259, 0;
	mov.u32 	%r253, %r8;
	mov.u32 	%r247, %r259;
$L__BB280_21:
	setp.gt.u32 	%p19, %r110, 64;
	mov.u32 	%r192, _ZZ9cuda_gemmIiLi128ELi2ELi1ELi32ELi2ELi2ELi64ELi0ELi0EEviiiPT_S1_S1_iiiE11kron_fac_sh;
	mad.lo.s32 	%r71, %r253, 12, %r192;
	shl.b32 	%r193, %r17, 2;
	add.s32 	%r194, %r71, %r193;
	ld.shared.u32 	%r72, [%r194];
	@%p19 bra 	$L__BB280_24;
	shfl.sync.idx.b32	%r202|%p22, %r72, %r30, 7711, -1;
	mul.lo.s32 	%r249, %r202, %r258;
	@%p16 bra 	$L__BB280_28;
	shfl.sync.idx.b32	%r203|%p24, %r72, %r31, 7711, -1;
	mad.lo.s32 	%r249, %r203, %r257, %r249;
	bra.uni 	$L__BB280_28;
$L__BB280_24:
	mov.b32 	%r249, 0;
	@%p15 bra 	$L__BB280_26;
	shl.b32 	%r196, %r15, 2;
	add.s32 	%r197, %r71, %r196;
	ld.shared.u32 	%r198, [%r197];
	mul.lo.s32 	%r249, %r198, %r258;
$L__BB280_26:
	@%p16 bra 	$L__BB280_28;
	shl.b32 	%r199, %r26, 2;
	add.s32 	%r200, %r71, %r199;
	ld.shared.u32 	%r201, [%r200];
	mad.lo.s32 	%r249, %r201, %r257, %r249;
$L__BB280_28:
	setp.lt.u32 	%p25, %r110, 65;
	add.s32 	%r79, %r249, %r259;
	mad.lo.s32 	%r80, %r7, 12, %r71;
	add.s32 	%r205, %r80, %r193;
	ld.shared.u32 	%r81, [%r205];
	@%p25 bra 	$L__BB280_33;
	mov.b32 	%r251, 0;
	@%p15 bra 	$L__BB280_31;
	shl.b32 	%r207, %r15, 2;
	add.s32 	%r208, %r80, %r207;
	ld.shared.u32 	%r209, [%r208];
	mul.lo.s32 	%r251, %r209, %r258;
$L__BB280_31:
	@%p16 bra 	$L__BB280_35;
	shl.b32 	%r210, %r26, 2;
	add.s32 	%r211, %r80, %r210;
	ld.shared.u32 	%r212, [%r211];
	mad.lo.s32 	%r251, %r212, %r257, %r251;
	bra.uni 	$L__BB280_35;
$L__BB280_33:
	shfl.sync.idx.b32	%r213|%p28, %r81, %r30, 7711, -1;
	mul.lo.s32 	%r251, %r213, %r258;
	@%p16 bra 	$L__BB280_35;
	shfl.sync.idx.b32	%r214|%p30, %r81, %r31, 7711, -1;
	mad.lo.s32 	%r251, %r214, %r257, %r251;
$L__BB280_35:
	add.s32 	%r259, %r251, %r79;
	shl.b32 	%r215, %r7, 1;
	add.s32 	%r253, %r253, %r215;
	add.s32 	%r247, %r247, 2;
	setp.ne.s32 	%p31, %r247, %r63;
	@%p31 bra 	$L__BB280_21;
$L__BB280_36:
	and.b32  	%r216, %r62, 1;
	setp.eq.b32 	%p32, %r216, 1;
	@%p32 bra 	$L__BB280_45;
	setp.lt.u32 	%p33, %r110, 65;
	mov.u32 	%r217, _ZZ9cuda_gemmIiLi128ELi2ELi1ELi32ELi2ELi2ELi64ELi0ELi0EEviiiPT_S1_S1_iiiE11kron_fac_sh;
	mad.lo.s32 	%r94, %r253, 12, %r217;
	shl.b32 	%r218, %r17, 2;
	add.s32 	%r219, %r94, %r218;
	ld.shared.u32 	%r95, [%r219];
	@%p33 bra 	$L__BB280_42;
	mov.b32 	%r256, 0;
	@%p15 bra 	$L__BB280_40;
	shl.b32 	%r221, %r15, 2;
	add.s32 	%r222, %r94, %r221;
	ld.shared.u32 	%r223, [%r222];
	mul.lo.s32 	%r256, %r223, %r258;
$L__BB280_40:
	@%p16 bra 	$L__BB280_44;
	shl.b32 	%r224, %r26, 2;
	add.s32 	%r225, %r94, %r224;
	ld.shared.u32 	%r226, [%r225];
	mad.lo.s32 	%r256, %r226, %r257, %r256;
	bra.uni 	$L__BB280_44;
$L__BB280_42:
	shfl.sync.idx.b32	%r227|%p36, %r95, %r30, 7711, -1;
	mul.lo.s32 	%r256, %r227, %r258;
	@%p16 bra 	$L__BB280_44;
	shfl.sync.idx.b32	%r228|%p38, %r95, %r31, 7711, -1;
	mad.lo.s32 	%r256, %r228, %r257, %r256;
$L__BB280_44:
	add.s32 	%r259, %r256, %r259;
$L__BB280_45:
	ld.param.u32 	%r230, [_Z9cuda_gemmIiLi128ELi2ELi1ELi32ELi2ELi2ELi64ELi0ELi0EEviiiPT_S1_S1_iii_param_1];
	bar.sync 	0;
	mad.lo.s32 	%r229, %r235, %r230, %r18;
	mul.wide.s32 	%rd23, %r229, 4;
	add.s64 	%rd24, %rd3, %rd23;
	st.global.u32 	[%rd24], %r259;
	add.s32 	%r235, %r235, %r10;
	setp.lt.u32 	%p39, %r235, %r11;
	@%p39 bra 	$L__BB280_5;
$L__BB280_46:
	ret;

}
	// .globl	_Z9cuda_gemmIiLi128ELi2ELi1ELi32ELi2ELi2ELi64ELi0ELi1EEviiiPT_S1_S1_iii
.visible .entry _Z9cuda_gemmIiLi128ELi2ELi1ELi32ELi2ELi2ELi64ELi0ELi1EEviiiPT_S1_S1_iii(
	.param .u32 _Z9cuda_gemmIiLi128ELi2ELi1ELi32ELi2ELi2ELi64ELi0ELi1EEviiiPT_S1_S1_iii_param_0,
	.param .u32 _Z9cuda_gemmIiLi128ELi2ELi1ELi32ELi2ELi2ELi64ELi0ELi1EEviiiPT_S1_S1_iii_param_1,
	.param .u32 _Z9cuda_gemmIiLi128ELi2ELi1ELi32ELi2ELi2ELi64ELi0ELi1EEviiiPT_S1_S1_iii_param_2,
	.param .u64 .ptr .align 1 _Z9cuda_gemmIiLi128ELi2ELi1ELi32ELi2ELi2ELi64ELi0ELi1EEviiiPT_S1_S1_iii_param_3,
	.param .u64 .ptr .align 1 _Z9cuda_gemmIiLi128ELi2ELi1ELi32ELi2ELi2ELi64ELi0ELi1EEviiiPT_S1_S1_iii_param_4,
	.param .u64 .ptr .align 1 _Z9cuda_gemmIiLi128ELi2ELi1ELi32ELi2ELi2ELi64ELi0ELi1EEviiiPT_S1_S1_iii_param_5,
	.param .u32 _Z9cuda_gemmIiLi128ELi2ELi1ELi32ELi2ELi2ELi64ELi0ELi1EEviiiPT_S1_S1_iii_param_6,
	.param .u32 _Z9cuda_gemmIiLi128ELi2ELi1ELi32ELi2ELi2ELi64ELi0ELi1EEviiiPT_S1_S1_iii_param_7,
	.param .u32 _Z9cuda_gemmIiLi128ELi2ELi1ELi32ELi2ELi2ELi64ELi0ELi1EEviiiPT_S1_S1_iii_param_8
)
.maxntid 128
{
	.reg .pred 	%p<9>;
	.reg .b32 	%r<52>;
	.reg .b64 	%rd<13>;
	// demoted variable
	.shared .align 128 .b8 _ZZ9cuda_gemmIiLi128ELi2ELi1ELi32ELi2ELi2ELi64ELi0ELi1EEviiiPT_S1_S1_iiiE11kron_fac_sh[24];
	// demoted variable
	.shared .align 128 .b8 _ZZ9cuda_gemmIiLi128ELi2ELi1ELi32ELi2ELi2ELi64ELi0ELi1EEviiiPT_S1_S1_iiiE3Ash[128];
	ld.param.u32 	%r17, [_Z9cuda_gemmIiLi128ELi2ELi1ELi32ELi2ELi2ELi64ELi0ELi1EEviiiPT_S1_S1_iii_param_2];
	ld.param.u64 	%rd6, [_Z9cuda_gemmIiLi128ELi2ELi1ELi32ELi2ELi2ELi64ELi0ELi1EEviiiPT_S1_S1_iii_param_3];
	ld.param.u64 	%rd7, [_Z9cuda_gemmIiLi128ELi2ELi1ELi32ELi2ELi2ELi64ELi0ELi1EEviiiPT_S1_S1_iii_param_4];
	mov.u32 	%r1, %tid.x;
	setp.gt.u32 	%p1, %r1, 3;
	@%p1 bra 	$L__BB281_3;
	mov.u32 	%r2, %ntid.x;
	mul.wide.u32 	%rd8, %r1, 4;
	cvta.to.global.u64 	%rd9, %rd7;
	add.s64 	%rd12, %rd9, %rd8;
	mul.wide.u32 	%rd2, %r2, 4;
	mov.u32 	%r20, _ZZ9cuda_gemmIiLi128ELi2ELi1ELi32ELi2ELi2ELi64ELi0ELi1EEviiiPT_S1_S1_iiiE11kron_fac_sh;
	mov.u32 	%r48, %r1;
$L__BB281_2:
	ld.global.u32 	%r18, [%rd12];
	and.b32  	%r19, %r48, 1;
	mad.lo.s32 	%r21, %r19, 12, %r20;
	shl.b32 	%r22, %r48, 1;
	and.b32  	%r23, %r22, -4;
	add.s32 	%r24, %r21, %r23;
	st.shared.u32 	[%r24], %r18;
	add.s32 	%r48, %r48, %r2;
	add.s64 	%rd12, %rd12, %rd2;
	setp.lt.u32 	%p2, %r48, 4;
	@%p2 bra 	$L__BB281_2;
$L__BB281_3:
	mov.u32 	%r5, %ctaid.y;
	mov.u32 	%r25, %nctaid.y;
	shl.b32 	%r26, %r25, 1;
	setp.ge.u32 	%p3, %r5, %r26;
	@%p3 bra 	$L__BB281_10;
	setp.gt.u32 	%p4, %r1, 7;
	@%p4 bra 	$L__BB281_7;
	shl.b32 	%r51, %r1, 2;
	mov.u32 	%r27, %ctaid.x;
	shl.b32 	%r28, %r27, 5;
	mov.u32 	%r29, %ntid.x;
	shl.b32 	%r7, %r29, 2;
	shl.b32 	%r30, %r1, 4;
	mov.u32 	%r31, _ZZ9cuda_gemmIiLi128ELi2ELi1ELi32ELi2ELi2ELi64ELi0ELi1EEviiiPT_S1_S1_iiiE3Ash;
	add.s32 	%r50, %r31, %r30;
	shl.b32 	%r9, %r29, 4;
	mad.lo.s32 	%r32, %r17, %r5, %r28;
	add.s32 	%r49, %r32, %r51;
	cvta.to.global.u64 	%rd5, %rd6;
$L__BB281_6:
	mul.wide.s32 	%rd10, %r49, 4;
	add.s64 	%rd11, %rd5, %rd10;
	ld.global.v4.u32 	{%r33, %r34, %r35, %r36}, [%rd11];
	st.shared.v4.u32 	[%r50], {%r33, %r34, %r35, %r36};
	add.s32 	%r51, %r51, %r7;
	add.s32 	%r50, %r50, %r9;
	add.s32 	%r49, %r49, %r7;
	setp.lt.u32 	%p5, %r51, 32;
	@%p5 bra 	$L__BB281_6;
$L__BB281_7:
	bar.sync 	0;
	setp.gt.u32 	%p6, %r1, 31;
	@%p6 bra 	$L__BB281_9;
	and.b32  	%r37, %r1, 1;
	shr.u32 	%r38, %r1, 4;
	mov.u32 	%r39, _ZZ9cuda_gemmIiLi128ELi2ELi1ELi32ELi2ELi2ELi64ELi0ELi1EEviiiPT_S1_S1_iiiE11kron_fac_sh;
	mad.lo.s32 	%r40, %r38, 12, %r39;
	shl.b32 	%r41, %r1, 2;
	and.b32  	%r42, %r41, 4;
	add.s32 	%r43, %r40, %r42;
	ld.shared.u32 	%r44, [%r43];
	shfl.sync.idx.b32	%r45|%p7, %r44, %r37, 7711, -1;
	xor.b32  	%r46, %r37, 1;
	shfl.sync.idx.b32	%r47|%p8, %r44, %r46, 7711, -1;
$L__BB281_9:
	bar.sync 	0;
$L__BB281_10:
	ret;

}
	// .globl	_Z9cuda_gemmIiLi128ELi2ELi1ELi32ELi2ELi2ELi64ELi1ELi0EEviiiPT_S1_S1_iii
.visible .entry _Z9cuda_gemmIiLi128ELi2ELi1ELi32ELi2ELi2ELi64ELi1ELi0EEviiiPT_S1_S1_iii(
	.param .u32 _Z9cuda_gemmIiLi128ELi2ELi1ELi32ELi2ELi2ELi64ELi1ELi0EEviiiPT_S1_S1_iii_param_0,
	.param .u32 _Z9cuda_gemmIiLi128ELi2ELi1ELi32ELi2ELi2ELi64ELi1ELi0EEviiiPT_S1_S1_iii_param_1,
	.param .u32 _Z9cuda_gemmIiLi128ELi2ELi1ELi32ELi2ELi2ELi64ELi1ELi0EEviiiPT_S1_S1_iii_param_2,
	.param .u64 .ptr .align 1 _Z9cuda_gemmIiLi128ELi2ELi1ELi32ELi2ELi2ELi64ELi1ELi0EEviiiPT_S1_S1_iii_param_3,
	.param .u64 .ptr .align 1 _Z9cuda_gemmIiLi128ELi2ELi1ELi32ELi2ELi2ELi64ELi1ELi0EEviiiPT_S1_S1_iii_param_4,
	.param .u64 .ptr .align 1 _Z9cuda_gemmIiLi128ELi2ELi1ELi32ELi2ELi2ELi64ELi1ELi0EEviiiPT_S1_S1_iii_param_5,
	.param .u32 _Z9cuda_gemmIiLi128ELi2ELi1ELi32ELi2ELi2ELi64ELi1ELi0EEviiiPT_S1_S1_iii_param_6,
	.param .u32 _Z9cuda_gemmIiLi128ELi2ELi1ELi32ELi2ELi2ELi64ELi1ELi0EEviiiPT_S1_S1_iii_param_7,
	.param .u32 _Z9cuda_gemmIiLi128ELi2ELi1ELi32ELi2ELi2ELi64ELi1ELi0EEviiiPT_S1_S1_iii_param_8
)
.maxntid 128
{
	.reg .pred 	%p<40>;
	.reg .b16 	%rs<3>;
	.reg .b32 	%r<250>;
	.reg .b64 	%rd<26>;
	// demoted variable
	.shared .align 128 .b8 _ZZ9cuda_gemmIiLi128ELi2ELi1ELi32ELi2ELi2ELi64ELi1ELi0EEviiiPT_S1_S1_iiiE11kron_fac_sh[24];
	// demoted variable
	.shared .align 128 .b8 _ZZ9cuda_gemmIiLi128ELi2ELi1ELi32ELi2ELi2ELi64ELi1ELi0EEviiiPT_S1_S1_iiiE3Ash[128];
	ld.param.u64 	%rd5, [_Z9cuda_gemmIiLi128ELi2ELi1ELi32ELi2ELi2ELi64ELi1ELi0EEviiiPT_S1_S1_iii_param_3];
	ld.param.u64 	%rd3, [_Z9cuda_gemmIiLi128ELi2ELi1ELi32ELi2ELi2ELi64ELi1ELi0EEviiiPT_S1_S1_iii_param_4];
	ld.param.u32 	%r100, [_Z9cuda_gemmIiLi128ELi2ELi1ELi32ELi2ELi2ELi64ELi1ELi0EEviiiPT_S1_S1_iii_param_6];
	ld.param.u32 	%r101, [_Z9cuda_gemmIiLi128ELi2ELi1ELi32ELi2ELi2ELi64ELi1ELi0EEviiiPT_S1_S1_iii_param_7];
	cvta.to.global.u64 	%rd1, %rd5;
	mov.u32 	%r1, %tid.x;
	mul.lo.s32 	%r2, %r101, %r100;
	setp.ge.u32 	%p1, %r1, %r2;
	@%p1 bra 	$L__BB282_3;
	mov.u32 	%r3, %ntid.x;
	cvta.to.global.u64 	%rd2, %rd3;
	mov.u32 	%r104, _ZZ9cuda_gemmIiLi128ELi2ELi1ELi32ELi2ELi2ELi64ELi1ELi0EEviiiPT_S1_S1_iiiE11kron_fac_sh;
	mov.u32 	%r222, %r1;
$L__BB282_2:
	mul.wide.u32 	%rd6, %r222, 4;
	add.s64 	%rd7, %rd2, %rd6;
	ld.global.u32 	%r102, [%rd7];
	rem.u32 	%r103, %r222, %r100;
	mad.lo.s32 	%r105, %r103, 12, %r104;
	div.u32 	%r106, %r222, %r101;
	shl.b32 	%r107, %r106, 2;
	add.s32 	%r108, %r105, %r107;
	st.shared.u32 	[%r108], %r102;
	add.s32 	%r222, %r222, %r3;
	setp.lt.u32 	%p2, %r222, %r2;
	@%p2 bra 	$L__BB282_2;
$L__BB282_3:
	div.s32 	%r6, 32, %r101;
	cvt.u16.u32 	%rs1, %r6;
	div.s16 	%rs2, 128, %rs1;
	cvt.s32.s16 	%r7, %rs2;
	div.u32 	%r8, %r1, %r6;
	mov.u32 	%r225, %ctaid.y;
	mov.u32 	%r10, %nctaid.y;
	shl.b32 	%r11, %r10, 1;
	setp.ge.u32 	%p3, %r225, %r11;
	@%p3 bra 	$L__BB282_46;
	rem.u32 	%r110, %r1, %r6;
	shl.b32 	%r12, %r1, 2;
	mov.u32 	%r111, %ntid.x;
	shl.b32 	%r13, %r111, 2;
	and.b32  	%r14, %r110, 1;
	mul.lo.s32 	%r112, %r110, %r101;
	min.s32 	%r15, %r100, 2;
	and.b32  	%r16, %r1, 1;
	add.s32 	%r17, %r12, %r13;
	max.u32 	%r113, %r17, 32;
	setp.lt.u32 	%p4, %r17, 32;
	selp.u32 	%r114, 1, 0, %p4;
	or.b32  	%r115, %r17, %r114;
	sub.s32 	%r116, %r113, %r115;
	div.u32 	%r117, %r116, %r13;
	add.s32 	%r18, %r117, %r114;
	add.s32 	%r118, %r8, %r7;
	shl.b32 	%r119, %r1, 4;
	mov.u32 	%r120, _ZZ9cuda_gemmIiLi128ELi2ELi1ELi32ELi2ELi2ELi64ELi1ELi0EEviiiPT_S1_S1_iiiE3Ash;
	add.s32 	%r19, %r120, %r119;
	shl.b32 	%r29, %r111, 4;
	add.s32 	%r20, %r19, %r29;
	add.s32 	%r21, %r17, %r13;
	add.s32 	%r121, %r14, %r112;
	shl.b32 	%r122, %r121, 2;
	add.s32 	%r22, %r120, %r122;
	xor.b32  	%r23, %r14, 1;
	add.s32 	%r123, %r23, %r112;
	shl.b32 	%r124, %r123, 2;
	add.s32 	%r24, %r120, %r124;
	max.s32 	%r125, %r15, %r118;
	setp.lt.s32 	%p5, %r118, %r15;
	selp.u32 	%r25, 1, 0, %p5;
	add.s32 	%r126, %r118, %r25;
	sub.s32 	%r26, %r125, %r126;
	setp.lt.s32 	%p6, %r14, %r101;
	selp.b32 	%r127, 0, %r101, %p6;
	sub.s32 	%r27, %r14, %r127;
	add.s32 	%r128, %r14, 1;
	setp.lt.s32 	%p7, %r128, %r101;
	selp.b32 	%r129, 0, %r101, %p7;
	sub.s32 	%r28, %r128, %r129;
	mul.lo.s32 	%r30, %r111, 48;
	shl.b32 	%r31, %r111, 5;
	div.u32 	%r179, %r26, %r7;
	add.s32 	%r56, %r179, %r25;
$L__BB282_5:
	setp.gt.u32 	%p8, %r1, 7;
	@%p8 bra 	$L__BB282_13;
	and.b32  	%r35, %r18, 3;
	setp.eq.s32 	%p9, %r35, 3;
	shl.b32 	%r36, %r225, 5;
	mov.u32 	%r226, %r12;
	@%p9 bra 	$L__BB282_10;
	setp.eq.s32 	%p10, %r35, 0;
	add.s32 	%r130, %r36, %r12;
	mul.wide.s32 	%rd8, %r130, 4;
	add.s64 	%rd9, %rd1, %rd8;
	ld.global.v4.u32 	{%r131, %r132, %r133, %r134}, [%rd9];
	st.shared.v4.u32 	[%r19], {%r131, %r132, %r133, %r134};
	mov.u32 	%r226, %r17;
	@%p10 bra 	$L__BB282_10;
	setp.eq.s32 	%p11, %r35, 1;
	add.s32 	%r135, %r36, %r17;
	mul.wide.s32 	%rd10, %r135, 4;
	add.s64 	%rd11, %rd1, %rd10;
	ld.global.v4.u32 	{%r136, %r137, %r138, %r139}, [%rd11];
	st.shared.v4.u32 	[%r20], {%r136, %r137, %r138, %r139};
	mov.u32 	%r226, %r21;
	@%p11 bra 	$L__BB282_10;
	add.s32 	%r226, %r21, %r13;
	add.s32 	%r140, %r36, %r21;
	mul.wide.s32 	%rd12, %r140, 4;
	add.s64 	%rd13, %rd1, %rd12;
	ld.global.v4.u32 	{%r141, %r142, %r143, %r144}, [%rd13];
	shl.b32 	%r145, %r13, 2;
	add.s32 	%r146, %r20, %r145;
	st.shared.v4.u32 	[%r146], {%r141, %r142, %r143, %r144};
$L__BB282_10:
	setp.lt.u32 	%p12, %r18, 3;
	@%p12 bra 	$L__BB282_13;
	mov.u32 	%r147, %ntid.x;
	add.s32 	%r227, %r226, %r36;
	mad.lo.s32 	%r231, %r147, 12, %r227;
	shl.b32 	%r148, %r147, 3;
	add.s32 	%r230, %r227, %r148;
	add.s32 	%r229, %r227, %r13;
	shl.b32 	%r149, %r226, 2;
	mov.u32 	%r150, _ZZ9cuda_gemmIiLi128ELi2ELi1ELi32ELi2ELi2ELi64ELi1ELi0EEviiiPT_S1_S1_iiiE3Ash;
	add.s32 	%r228, %r150, %r149;
$L__BB282_12:
	mul.wide.s32 	%rd14, %r231, 4;
	add.s64 	%rd15, %rd1, %rd14;
	mul.wide.s32 	%rd16, %r230, 4;
	add.s64 	%rd17, %rd1, %rd16;
	mul.wide.s32 	%rd18, %r229, 4;
	add.s64 	%rd19, %rd1, %rd18;
	mul.wide.s32 	%rd20, %r227, 4;
	add.s64 	%rd21, %rd1, %rd20;
	ld.global.v4.u32 	{%r151, %r152, %r153, %r154}, [%rd21];
	st.shared.v4.u32 	[%r228], {%r151, %r152, %r153, %r154};
	add.s32 	%r155, %r226, %r13;
	ld.global.v4.u32 	{%r156, %r157, %r158, %r159}, [%rd19];
	add.s32 	%r160, %r228, %r29;
	st.shared.v4.u32 	[%r160], {%r156, %r157, %r158, %r159};
	add.s32 	%r161, %r155, %r13;
	ld.global.v4.u32 	{%r162, %r163, %r164, %r165}, [%rd17];
	add.s32 	%r166, %r228, %r31;
	st.shared.v4.u32 	[%r166], {%r162, %r163, %r164, %r165};
	add.s32 	%r167, %r161, %r13;
	ld.global.v4.u32 	{%r168, %r169, %r170, %r171}, [%rd15];
	add.s32 	%r172, %r228, %r30;
	st.shared.v4.u32 	[%r172], {%r168, %r169, %r170, %r171};
	add.s32 	%r226, %r167, %r13;
	add.s32 	%r231, %r231, %r29;
	add.s32 	%r230, %r230, %r29;
	add.s32 	%r229, %r229, %r29;
	mov.u32 	%r173, %ntid.x;
	shl.b32 	%r174, %r173, 6;
	add.s32 	%r228, %r228, %r174;
	add.s32 	%r227, %r227, %r29;
	setp.lt.u32 	%p13, %r226, 32;
	@%p13 bra 	$L__BB282_12;
$L__BB282_13:
	setp.gt.s32 	%p14, %r6, 0;
	bar.sync 	0;
	mov.b32 	%r249, 0;
	@%p14 bra 	$L__BB282_14;
	bra.uni 	$L__BB282_45;
$L__BB282_14:
	setp.lt.s32 	%p15, %r101, 1;
	@%p15 bra 	$L__BB282_16;
	ld.shared.u32 	%r248, [%r22];
$L__BB282_16:
	setp.lt.s32 	%p16, %r101, 2;
	@%p16 bra 	$L__BB282_18;
	ld.shared.u32 	%r247, [%r24];
$L__BB282_18:
	setp.lt.s32 	%p17, %r8, %r15;
	@%p17 bra 	$L__BB282_19;
	bra.uni 	$L__BB282_45;
$L__BB282_19:
	setp.eq.s32 	%p18, %r56, 0;
	mov.b32 	%r249, 0;
	mov.u32 	%r243, %r8;
	@%p18 bra 	$L__BB282_36;
	mov.b32 	%r249, 0;
	mov.u32 	%r243, %r8;
	mov.u32 	%r237, %r249;
$L__BB282_21:
	setp.gt.u32 	%p19, %r101, 64;
	mov.u32 	%r181, _ZZ9cuda_gemmIiLi128ELi2ELi1ELi32ELi2ELi2ELi64ELi1ELi0EEviiiPT_S1_S1_iiiE11kron_fac_sh;
	mad.lo.s32 	%r64, %r243, 12, %r181;
	shl.b32 	%r182, %r16, 2;
	add.s32 	%r183, %r64, %r182;
	ld.shared.u32 	%r65, [%r183];
	@%p19 bra 	$L__BB282_24;
	shfl.sync.idx.b32	%r191|%p22, %r65, %r27, 7711, -1;
	mul.lo.s32 	%r239, %r191, %r248;
	@%p16 bra 	$L__BB282_28;
	shfl.sync.idx.b32	%r192|%p24, %r65, %r28, 7711, -1;
	mad.lo.s32 	%r239, %r192, %r247, %r239;
	bra.uni 	$L__BB282_28;
$L__BB282_24:
	mov.b32 	%r239, 0;
	@%p15 bra 	$L__BB282_26;
	shl.b32 	%r185, %r14, 2;
	add.s32 	%r186, %r64, %r185;
	ld.shared.u32 	%r187, [%r186];
	mul.lo.s32 	%r239, %r187, %r248;
$L__BB282_26:
	@%p16 bra 	$L__BB282_28;
	shl.b32 	%r188, %r23, 2;
	add.s32 	%r189, %r64, %r188;
	ld.shared.u32 	%r190, [%r189];
	mad.lo.s32 	%r239, %r190, %r247, %r239;
$L__BB282_28:
	setp.lt.u32 	%p25, %r101, 65;
	add.s32 	%r72, %r239, %r249;
	mad.lo.s32 	%r73, %r7, 12, %r64;
	add.s32 	%r194, %r73, %r182;
	ld.shared.u32 	%r74, [%r194];
	@%p25 bra 	$L__BB282_33;
	mov.b32 	%r241, 0;
	@%p15 bra 	$L__BB282_31;
	shl.b32 	%r196, %r14, 2;
	add.s32 	%r197, %r73, %r196;
	ld.shared.u32 	%r198, [%r197];
	mul.lo.s32 	%r241, %r198, %r248;
$L__BB282_31:
	@%p16 bra 	$L__BB282_35;
	shl.b32 	%r199, %r23, 2;
	add.s32 	%r200, %r73, %r199;
	ld.shared.u32 	%r201, [%r200];
	mad.lo.s32 	%r241, %r201, %r247, %r241;
	bra.uni 	$L__BB282_35;
$L__BB282_33:
	shfl.sync.idx.b32	%r202|%p28, %r74, %r27, 7711, -1;
	mul.lo.s32 	%r241, %r202, %r248;
	@%p16 bra 	$L__BB282_35;
	shfl.sync.idx.b32	%r203|%p30, %r74, %r28, 7711, -1;
	mad.lo.s32 	%r241, %r203, %r247, %r241;
$L__BB282_35:
	add.s32 	%r249, %r241, %r72;
	shl.b32 	%r204, %r7, 1;
	add.s32 	%r243, %r243, %r204;
	add.s32 	%r237, %r237, 2;
	add.s32 	%r205, %r56, 1;
	and.b32  	%r206, %r205, -2;
	setp.ne.s32 	%p31, %r237, %r206;
	@%p31 bra 	$L__BB282_21;
$L__BB282_36:
	and.b32  	%r207, %r56, 1;
	setp.eq.b32 	%p32, %r207, 1;
	@%p32 bra 	$L__BB282_45;
	setp.lt.u32 	%p33, %r101, 65;
	mov.u32 	%r208, _ZZ9cuda_gemmIiLi128ELi2ELi1ELi32ELi2ELi2ELi64ELi1ELi0EEviiiPT_S1_S1_iiiE11kron_fac_sh;
	mad.lo.s32 	%r87, %r243, 12, %r208;
	shl.b32 	%r209, %r16, 2;
	add.s32 	%r210, %r87, %r209;
	ld.shared.u32 	%r88, [%r210];
	@%p33 bra 	$L__BB282_42;
	mov.b32 	%r246, 0;
	@%p15 bra 	$L__BB282_40;
	shl.b32 	%r212, %r14, 2;
	add.s32 	%r213, %r87, %r212;
	ld.shared.u32 	%r214, [%r213];
	mul.lo.s32 	%r246, %r214, %r248;
$L__BB282_40:
	@%p16 bra 	$L__BB282_44;
	shl.b32 	%r215, %r23, 2;
	add.s32 	%r216, %r87, %r215;
	ld.shared.u32 	%r217, [%r216];
	mad.lo.s32 	%r246, %r217, %r247, %r246;
	bra.uni 	$L__BB282_44;
$L__BB282_42:
	shfl.sync.idx.b32	%r218|%p36, %r88, %r27, 7711, -1;
	mul.lo.s32 	%r246, %r218, %r248;
	@%p16 bra 	$L__BB282_44;
	shfl.sync.idx.b32	%r219|%p38, %r88, %r28, 7711, -1;
	mad.lo.s32 	%r246, %r219, %r247, %r246;
$L__BB282_44:
	add.s32 	%r249, %r246, %r249;
$L__BB282_45:
	ld.param.u64 	%rd25, [_Z9cuda_gemmIiLi128ELi2ELi1ELi32ELi2ELi2ELi64ELi1ELi0EEviiiPT_S1_S1_iii_param_5];
	bar.sync 	0;
	shl.b32 	%r220, %r225, 5;
	add.s32 	%r221, %r220, %r1;
	cvta.to.global.u64 	%rd22, %rd25;
	mul.wide.s32 	%rd23, %r221, 4;
	add.s64 	%rd24, %rd22, %rd23;
	st.global.u32 	[%rd24], %r249;
	add.s32 	%r225, %r225, %r10;
	setp.lt.u32 	%p39, %r225, %r11;
	@%p39 bra 	$L__BB282_5;
$L__BB282_46:
	ret;

}
	// .globl	_Z9cuda_gemmIiLi128ELi2ELi1ELi32ELi2ELi2ELi64ELi1ELi1EEviiiPT_S1_S1_iii
.visible .entry _Z9cuda_gemmIiLi128ELi2ELi1ELi32ELi2ELi2ELi64ELi1ELi1EEviiiPT_S1_S1_iii(
	.param .u32 _Z9cuda_gemmIiLi128ELi2ELi1ELi32ELi2ELi2ELi64ELi1ELi1EEviiiPT_S1_S1_iii_param_0,
	.param .u32 _Z9cuda_gemmIiLi128ELi2ELi1ELi32ELi2ELi2ELi64ELi1ELi1EEviiiPT_S1_S1_iii_param_1,
	.param .u32 _Z9cuda_gemmIiLi128ELi2ELi1ELi32ELi2ELi2ELi64ELi1ELi1EEviiiPT_S1_S1_iii_param_2,
	.param .u64 .ptr .align 1 _Z9cuda_gemmIiLi128ELi2ELi1ELi32ELi2ELi2ELi64ELi1ELi1EEviiiPT_S1_S1_iii_param_3,
	.param .u64 .ptr .align 1 _Z9cuda_gemmIiLi128ELi2ELi1ELi32ELi2ELi2ELi64ELi1ELi1EEviiiPT_S1_S1_iii_param_4,
	.param .u64 .ptr .align 1 _Z9cuda_gemmIiLi128ELi2ELi1ELi32ELi2ELi2ELi64ELi1ELi1EEviiiPT_S1_S1_iii_param_5,
	.param .u32 _Z9cuda_gemmIiLi128ELi2ELi1ELi32ELi2ELi2ELi64ELi1ELi1EEviiiPT_S1_S1_iii_param_6,
	.param .u32 _Z9cuda_gemmIiLi128ELi2ELi1ELi32ELi2ELi2ELi64ELi1ELi1EEviiiPT_S1_S1_iii_param_7,
	.param .u32 _Z9cuda_gemmIiLi128ELi2ELi1ELi32ELi2ELi2ELi64ELi1ELi1EEviiiPT_S1_S1_iii_param_8
)
.maxntid 128
{
	.reg .pred 	%p<9>;
	.reg .b32 	%r<46>;
	.reg .b64 	%rd<17>;
	// demoted variable
	.shared .align 128 .b8 _ZZ9cuda_gemmIiLi128ELi2ELi1ELi32ELi2ELi2ELi64ELi1ELi1EEviiiPT_S1_S1_iiiE11kron_fac_sh[24];
	// demoted variable
	.shared .align 128 .b8 _ZZ9cuda_gemmIiLi128ELi2ELi1ELi32ELi2ELi2ELi64ELi1ELi1EEviiiPT_S1_S1_iiiE3Ash[128];
	ld.param.u64 	%rd9, [_Z9cuda_gemmIiLi128ELi2ELi1ELi32ELi2ELi2ELi64ELi1ELi1EEviiiPT_S1_S1_iii_param_3];
	ld.param.u64 	%rd10, [_Z9cuda_gemmIiLi128ELi2ELi1ELi32ELi2ELi2ELi64ELi1ELi1EEviiiPT_S1_S1_iii_param_4];
	mov.u32 	%r1, %tid.x;
	setp.gt.u32 	%p1, %r1, 3;
	@%p1 bra 	$L__BB283_3;
	mov.u32 	%r2, %ntid.x;
	mul.wide.u32 	%rd11, %r1, 4;
	cvta.to.global.u64 	%rd12, %rd10;
	add.s64 	%rd15, %rd12, %rd11;
	mul.wide.u32 	%rd2, %r2, 4;
	mov.u32 	%r16, _ZZ9cuda_gemmIiLi128ELi2ELi1ELi32ELi2ELi2ELi64ELi1ELi1EEviiiPT_S1_S1_iiiE11kron_fac_sh;
	mov.u32 	%r43, %r1;
$L__BB283_2:
	ld.global.u32 	%r14, [%rd15];
	and.b32  	%r15, %r43, 1;
	mad.lo.s32 	%r17, %r15, 12, %r16;
	shl.b32 	%r18, %r43, 1;
	and.b32  	%r19, %r18, -4;
	add.s32 	%r20, %r17, %r19;
	st.shared.u32 	[%r20], %r14;
	add.s32 	%r43, %r43, %r2;
	add.s64 	%rd15, %rd15, %rd2;
	setp.lt.u32 	%p2, %r43, 4;
	@%p2 bra 	$L__BB283_2;
$L__BB283_3:
	mov.u32 	%r5, %ctaid.y;
	mov.u32 	%r21, %nctaid.y;
	shl.b32 	%r22, %r21, 1;
	setp.ge.u32 	%p3, %r5, %r22;
	@%p3 bra 	$L__BB283_10;
	setp.gt.u32 	%p4, %r1, 7;
	@%p4 bra 	$L__BB283_7;
	shl.b32 	%r45, %r1, 2;
	shl.b32 	%r23, %r5, 5;
	mov.u32 	%r24, %ntid.x;
	shl.b32 	%r7, %r24, 2;
	shl.b32 	%r25, %r1, 4;
	mov.u32 	%r26, _ZZ9cuda_gemmIiLi128ELi2ELi1ELi32ELi2ELi2ELi64ELi1ELi1EEviiiPT_S1_S1_iiiE3Ash;
	add.s32 	%r44, %r26, %r25;
	shl.b32 	%r9, %r24, 4;
	add.s32 	%r27, %r23, %r45;
	mul.wide.u32 	%rd13, %r27, 4;
	cvta.to.global.u64 	%rd14, %rd9;
	add.s64 	%rd16, %rd14, %rd13;
	mul.wide.u32 	%rd6, %r24, 16;
$L__BB283_6:
	ld.global.v4.u32 	{%r28, %r29, %r30, %r31}, [%rd16];
	st.shared.v4.u32 	[%r44], {%r28, %r29, %r30, %r31};
	add.s32 	%r45, %r45, %r7;
	add.s32 	%r44, %r44, %r9;
	add.s64 	%rd16, %rd16, %rd6;
	setp.lt.u32 	%p5, %r45, 32;
	@%p5 bra 	$L__BB283_6;
$L__BB283_7:
	bar.sync 	0;
	setp.gt.u32 	%p6, %r1, 31;
	@%p6 bra 	$L__BB283_9;
	and.b32  	%r32, %r1, 1;
	shr.u32 	%r33, %r1, 4;
	mov.u32 	%r34, _ZZ9cuda_gemmIiLi128ELi2ELi1ELi32ELi2ELi2ELi64ELi1ELi1EEviiiPT_S1_S1_iiiE11kron_fac_sh;
	mad.lo.s32 	%r35, %r33, 12, %r34;
	shl.b32 	%r36, %r1, 2;
	and.b32  	%r37, %r36, 4;
	add.s32 	%r38, %r35, %r37;
	ld.shared.u32 	%r39, [%r38];
	shfl.sync.idx.b32	%r40|%p7, %r39, %r32, 7711, -1;
	xor.b32  	%r41, %r32, 1;
	shfl.sync.idx.b32	%r42|%p8, %r39, %r41, 7711, -1;
$L__BB283_9:
	bar.sync 	0;
$L__BB283_10:
	ret;

}
	// .globl	_Z9cuda_gemmIiLi128ELi2ELi1ELi32ELi4ELi4ELi64ELi0ELi0EEviiiPT_S1_S1_iii
.visible .entry _Z9cuda_gemmIiLi128ELi2ELi1ELi32ELi4ELi4ELi64ELi0ELi0EEviiiPT_S1_S1_iii(
	.param .u32 _Z9cuda_gemmIiLi128ELi2ELi1ELi32ELi4ELi4ELi64ELi0ELi0EEviiiPT_S1_S1_iii_param_0,
	.param .u32 _Z9cuda_gemmIiLi128ELi2ELi1ELi32ELi4ELi4ELi64ELi0ELi0EEviiiPT_S1_S1_iii_param_1,
	.param .u32 _Z9cuda_gemmIiLi128ELi2ELi1ELi32ELi4ELi4ELi64ELi0ELi0EEviiiPT_S1_S1_iii_param_2,
	.param .u64 .ptr .align 1 _Z9cuda_gemmIiLi128ELi2ELi1ELi32ELi4ELi4ELi64ELi0ELi0EEviiiPT_S1_S1_iii_param_3,
	.param .u64 .ptr .align 1 _Z9cuda_gemmIiLi128ELi2ELi1ELi32ELi4ELi4ELi64ELi0ELi0EEviiiPT_S1_S1_iii_param_4,
	.param .u64 .ptr .align 1 _Z9cuda_gemmIiLi128ELi2ELi1ELi32ELi4ELi4ELi64ELi0ELi0EEviiiPT_S1_S1_iii_param_5,
	.param .u32 _Z9cuda_gemmIiLi128ELi2ELi1ELi32ELi4ELi4ELi64ELi0ELi0EEviiiPT_S1_S1_iii_param_6,
	.param .u32 _Z9cuda_gemmIiLi128ELi2ELi1ELi32ELi4ELi4ELi64ELi0ELi0EEviiiPT_S1_S1_iii_param_7,
	.param .u32 _Z9cuda_gemmIiLi128ELi2ELi1ELi32ELi4ELi4ELi64ELi0ELi0EEviiiPT_S1_S1_iii_param_8
)
.maxntid 128
{
	.reg .pred 	%p<35>;
	.reg .b16 	%rs<3>;
	.reg .b32 	%r<241>;
	.reg .b64 	%rd<25>;
	// demoted variable
	.shared .align 128 .b8 _ZZ9cuda_gemmIiLi128ELi2ELi1ELi32ELi4ELi4ELi64ELi0ELi0EEviiiPT_S1_S1_iiiE11kron_fac_sh[80];
	// demoted variable
	.shared .align 128 .b8 _ZZ9cuda_gemmIiLi128ELi2ELi1ELi32ELi4ELi4ELi64ELi0ELi0EEviiiPT_S1_S1_iiiE3Ash[128];
	ld.param.u32 	%r102, [_Z9cuda_gemmIiLi128ELi2ELi1ELi32ELi4ELi4ELi64ELi0ELi0EEviiiPT_S1_S1_iii_param_1];
	ld.param.u32 	%r103, [_Z9cuda_gemmIiLi128ELi2ELi1ELi32ELi4ELi4ELi64ELi0ELi0EEviiiPT_S1_S1_iii_param_2];
	ld.param.u64 	%rd6, [_Z9cuda_gemmIiLi128ELi2ELi1ELi32ELi4ELi4ELi64ELi0ELi0EEviiiPT_S1_S1_iii_param_3];
	ld.param.u64 	%rd4, [_Z9cuda_gemmIiLi128ELi2ELi1ELi32ELi4ELi4ELi64ELi0ELi0EEviiiPT_S1_S1_iii_param_4];
	ld.param.u64 	%rd5, [_Z9cuda_gemmIiLi128ELi2ELi1ELi32ELi4ELi4ELi64ELi0ELi0EEviiiPT_S1_S1_iii_param_5];
	ld.param.u32 	%r104, [_Z9cuda_gemmIiLi128ELi2ELi1ELi32ELi4ELi4ELi64ELi0ELi0EEviiiPT_S1_S1_iii_param_6];
	ld.param.u32 	%r105, [_Z9cuda_gemmIiLi128ELi2ELi1ELi32ELi4ELi4ELi64ELi0ELi0EEviiiPT_S1_S1_iii_param_7];
	cvta.to.global.u64 	%rd1, %rd6;
	mov.u32 	%r1, %tid.x;
	mul.lo.s32 	%r2, %r105, %r104;
	setp.ge.u32 	%p1, %r1, %r2;
	@%p1 bra 	$L__BB284_3;
	mov.u32 	%r3, %ntid.x;
	cvta.to.global.u64 	%rd2, %rd4;
	mov.u32 	%r211, %r1;
$L__BB284_2:
	mul.wide.u32 	%rd7, %r211, 4;
	add.s64 	%rd8, %rd2, %rd7;
	ld.global.u32 	%r106, [%rd8];
	rem.u32 	%r107, %r211, %r104;
	mov.u32 	%r108, _ZZ9cuda_gemmIiLi128ELi2ELi1ELi32ELi4ELi4ELi64ELi0ELi0EEviiiPT_S1_S1_iiiE11kron_fac_sh;
	mad.lo.s32 	%r109, %r107, 20, %r108;
	div.u32 	%r110, %r211, %r105;
	shl.b32 	%r111, %r110, 2;
	add.s32 	%r112, %r109, %r111;
	st.shared.u32 	[%r112], %r106;
	add.s32 	%r211, %r211, %r3;
	setp.lt.u32 	%p2, %r211, %r2;
	@%p2 bra 	$L__BB284_2;
$L__BB284_3:
	div.s32 	%r6, 32, %r105;
	div.u32 	%r7, %r1, %r6;
	mov.u32 	%r216, %ctaid.y;
	mov.u32 	%r9, %nctaid.y;
	shl.b32 	%r10, %r9, 1;
	setp.ge.u32 	%p3, %r216, %r10;
	@%p3 bra 	$L__BB284_41;
	rem.u32 	%r114, %r1, %r6;
	mov.u32 	%r115, %ctaid.x;
	shl.b32 	%r11, %r1, 2;
	shl.b32 	%r12, %r115, 5;
	mov.u32 	%r116, %ntid.x;
	shl.b32 	%r13, %r116, 2;
	and.b32  	%r14, %r114, 3;
	mul.lo.s32 	%r117, %r114, %r105;
	min.s32 	%r15, %r104, 4;
	and.b32  	%r16, %r1, 3;
	mad.lo.s32 	%r17, %r6, %r115, %r1;
	add.s32 	%r18, %r11, %r13;
	max.u32 	%r118, %r18, 32;
	setp.lt.u32 	%p4, %r18, 32;
	selp.u32 	%r119, 1, 0, %p4;
	or.b32  	%r120, %r18, %r119;
	sub.s32 	%r121, %r118, %r120;
	div.u32 	%r122, %r121, %r13;
	add.s32 	%r19, %r122, %r119;
	and.b32  	%r20, %r19, 3;
	shl.b32 	%r123, %r1, 4;
	mov.u32 	%r124, _ZZ9cuda_gemmIiLi128ELi2ELi1ELi32ELi4ELi4ELi64ELi0ELi0EEviiiPT_S1_S1_iiiE3Ash;
	add.s32 	%r21, %r124, %r123;
	shl.b32 	%r36, %r116, 4;
	add.s32 	%r22, %r21, %r36;
	add.s32 	%r23, %r18, %r13;
	add.s32 	%r125, %r14, %r117;
	shl.b32 	%r126, %r125, 2;
	add.s32 	%r24, %r124, %r126;
	add.s32 	%r127, %r114, 1;
	and.b32  	%r25, %r127, 3;
	add.s32 	%r128, %r25, %r117;
	shl.b32 	%r129, %r128, 2;
	add.s32 	%r26, %r124, %r129;
	xor.b32  	%r27, %r14, 2;
	add.s32 	%r130, %r27, %r117;
	shl.b32 	%r131, %r130, 2;
	add.s32 	%r28, %r124, %r131;
	add.s32 	%r132, %r114, -1;
	and.b32  	%r29, %r132, 3;
	add.s32 	%r133, %r29, %r117;
	shl.b32 	%r134, %r133, 2;
	add.s32 	%r30, %r124, %r134;
	setp.lt.s32 	%p5, %r14, %r105;
	selp.b32 	%r135, 0, %r105, %p5;
	sub.s32 	%r31, %r14, %r135;
	add.s32 	%r136, %r14, 1;
	setp.lt.s32 	%p6, %r136, %r105;
	selp.b32 	%r137, 0, %r105, %p6;
	sub.s32 	%r32, %r136, %r137;
	add.s32 	%r138, %r14, 2;
	setp.lt.s32 	%p7, %r138, %r105;
	selp.b32 	%r139, 0, %r105, %p7;
	sub.s32 	%r33, %r138, %r139;
	add.s32 	%r140, %r14, 3;
	setp.lt.s32 	%p8, %r140, %r105;
	selp.b32 	%r141, 0, %r105, %p8;
	sub.s32 	%r34, %r140, %r141;
	mad.lo.s32 	%r35, %r116, 12, %r12;
	shl.b32 	%r142, %r116, 3;
	add.s32 	%r37, %r12, %r142;
	mul.lo.s32 	%r38, %r116, 48;
	shl.b32 	%r39, %r116, 6;
	shl.b32 	%r40, %r116, 5;
	cvta.to.global.u64 	%rd3, %rd5;
	cvt.u16.u32 	%rs1, %r6;
	div.s16 	%rs2, 128, %rs1;
	cvt.s32.s16 	%r41, %rs2;
	shl.b32 	%r191, %r16, 2;
$L__BB284_5:
	setp.gt.u32 	%p9, %r1, 7;
	@%p9 bra 	$L__BB284_13;
	setp.eq.s32 	%p10, %r20, 3;
	mul.lo.s32 	%r47, %r216, %r103;
	add.s32 	%r48, %r47, %r12;
	mov.u32 	%r217, %r11;
	@%p10 bra 	$L__BB284_10;
	setp.eq.s32 	%p11, %r20, 0;
	add.s32 	%r143, %r48, %r11;
	mul.wide.s32 	%rd9, %r143, 4;
	add.s64 	%rd10, %rd1, %rd9;
	ld.global.v4.u32 	{%r144, %r145, %r146, %r147}, [%rd10];
	st.shared.v4.u32 	[%r21], {%r144, %r145, %r146, %r147};
	mov.u32 	%r217, %r18;
	@%p11 bra 	$L__BB284_10;
	setp.eq.s32 	%p12, %r20, 1;
	add.s32 	%r148, %r48, %r18;
	mul.wide.s32 	%rd11, %r148, 4;
	add.s64 	%rd12, %rd1, %rd11;
	ld.global.v4.u32 	{%r149, %r150, %r151, %r152}, [%rd12];
	st.shared.v4.u32 	[%r22], {%r149, %r150, %r151, %r152};
	mov.u32 	%r217, %r23;
	@%p12 bra 	$L__BB284_10;
	add.s32 	%r217, %r23, %r13;
	add.s32 	%r153, %r48, %r23;
	mul.wide.s32 	%rd13, %r153, 4;
	add.s64 	%rd14, %rd1, %rd13;
	ld.global.v4.u32 	{%r154, %r155, %r156, %r157}, [%rd14];
	shl.b32 	%r158, %r13, 2;
	add.s32 	%r159, %r22, %r158;
	st.shared.v4.u32 	[%r159], {%r154, %r155, %r156, %r157};
$L__BB284_10:
	setp.lt.u32 	%p13, %r19, 3;
	@%p13 bra 	$L__BB284_13;
	add.s32 	%r160, %r35, %r217;
	add.s32 	%r222, %r160, %r47;
	add.s32 	%r161, %r37, %r217;
	add.s32 	%r221, %r161, %r47;
	add.s32 	%r162, %r12, %r217;
	add.s32 	%r218, %r162, %r47;
	add.s32 	%r220, %r218, %r13;
	shl.b32 	%r163, %r217, 2;
	mov.u32 	%r164, _ZZ9cuda_gemmIiLi128ELi2ELi1ELi32ELi4ELi4ELi64ELi0ELi0EEviiiPT_S1_S1_iiiE3Ash;
	add.s32 	%r219, %r164, %r163;
$L__BB284_12:
	mul.wide.s32 	%rd15, %r222, 4;
	add.s64 	%rd16, %rd1, %rd15;
	mul.wide.s32 	%rd17, %r221, 4;
	add.s64 	%rd18, %rd1, %rd17;
	mul.wide.s32 	%rd19, %r220, 4;
	add.s64 	%rd20, %rd1, %rd19;
	mul.wide.s32 	%rd21, %r218, 4;
	add.s64 	%rd22, %rd1, %rd21;
	ld.global.v4.u32 	{%r165, %r166, %r167, %r168}, [%rd22];
	st.shared.v4.u32 	[%r219], {%r165, %r166, %r167, %r168};
	add.s32 	%r169, %r217, %r13;
	ld.global.v4.u32 	{%r170, %r171, %r172, %r173}, [%rd20];
	add.s32 	%r174, %r219, %r36;
	st.shared.v4.u32 	[%r174], {%r170, %r171, %r172, %r173};
	add.s32 	%r175, %r169, %r13;
	ld.global.v4.u32 	{%r176, %r177, %r178, %r179}, [%rd18];
	add.s32 	%r180, %r219, %r40;
	st.shared.v4.u32 	[%r180], {%r176, %r177, %r178, %r179};
	add.s32 	%r181, %r175, %r13;
	ld.global.v4.u32 	{%r182, %r183, %r184, %r185}, [%rd16];
	add.s32 	%r186, %r219, %r38;
	st.shared.v4.u32 	[%r186], {%r182, %r183, %r184, %r185};
	add.s32 	%r217, %r181, %r13;
	add.s32 	%r222, %r222, %r36;
	add.s32 	%r221, %r221, %r36;
	add.s32 	%r220, %r220, %r36;
	add.s32 	%r219, %r219, %r39;
	add.s32 	%r218, %r218, %r36;
	setp.lt.u32 	%p14, %r217, 32;
	@%p14 bra 	$L__BB284_12;
$L__BB284_13:
	setp.lt.s32 	%p15, %r6, 1;
	bar.sync 	0;
	mov.b32 	%r240, 0;
	@%p15 bra 	$L__BB284_40;
	setp.lt.s32 	%p16, %r105, 1;
	@%p16 bra 	$L__BB284_16;
	ld.shared.u32 	%r215, [%r24];
$L__BB284_16:
	setp.lt.s32 	%p17, %r105, 2;
	@%p17 bra 	$L__BB284_18;
	ld.shared.u32 	%r214, [%r26];
$L__BB284_18:
	setp.lt.s32 	%p18, %r105, 3;
	@%p18 bra 	$L__BB284_20;
	ld.shared.u32 	%r213, [%r28];
$L__BB284_20:
	setp.lt.s32 	%p19, %r105, 4;
	@%p19 bra 	$L__BB284_22;
	ld.shared.u32 	%r212, [%r30];
$L__BB284_22:
	setp.ge.s32 	%p20, %r7, %r15;
	@%p20 bra 	$L__BB284_40;
	mov.b32 	%r240, 0;
	mov.u32 	%r228, %r7;
$L__BB284_24:
	setp.gt.u32 	%p21, %r105, 64;
	mov.u32 	%r190, _ZZ9cuda_gemmIiLi128ELi2ELi1ELi32ELi4ELi4ELi64ELi0ELi0EEviiiPT_S1_S1_iiiE11kron_fac_sh;
	mad.lo.s32 	%r78, %r228, 20, %r190;
	add.s32 	%r192, %r78, %r191;
	ld.shared.u32 	%r79, [%r192];
	@%p21 bra 	$L__BB284_31;
	setp.lt.s32 	%p26, %r105, 2;
	shfl.sync.idx.b32	%r206|%p27, %r79, %r31, 7199, -1;
	mul.lo.s32 	%r235, %r206, %r215;
	@%p26 bra 	$L__BB284_27;
	shfl.sync.idx.b32	%r207|%p28, %r79, %r32, 7199, -1;
	mad.lo.s32 	%r235, %r207, %r214, %r235;
$L__BB284_27:
	setp.lt.s32 	%p29, %r105, 3;
	@%p29 bra 	$L__BB284_29;
	shfl.sync.idx.b32	%r208|%p30, %r79, %r33, 7199, -1;
	mad.lo.s32 	%r235, %r208, %r213, %r235;
$L__BB284_29:
	setp.lt.s32 	%p31, %r105, 4;
	@%p31 bra 	$L__BB284_39;
	shfl.sync.idx.b32	%r209|%p32, %r79, %r34, 7199, -1;
	mad.lo.s32 	%r235, %r209, %r212, %r235;
	bra.uni 	$L__BB284_39;
$L__BB284_31:
	setp.lt.s32 	%p22, %r105, 1;
	mov.b32 	%r235, 0;
	@%p22 bra 	$L__BB284_33;
	shl.b32 	%r194, %r14, 2;
	add.s32 	%r195, %r78, %r194;
	ld.shared.u32 	%r196, [%r195];
	mul.lo.s32 	%r235, %r196, %r215;
$L__BB284_33:
	setp.lt.s32 	%p23, %r105, 2;
	@%p23 bra 	$L__BB284_35;
	shl.b32 	%r197, %r25, 2;
	add.s32 	%r198, %r78, %r197;
	ld.shared.u32 	%r199, [%r198];
	mad.lo.s32 	%r235, %r199, %r214, %r235;
$L__BB284_35:
	setp.lt.s32 	%p24, %r105, 3;
	@%p24 bra 	$L__BB284_37;
	shl.b32 	%r200, %r27, 2;
	add.s32 	%r201, %r78, %r200;
	ld.shared.u32 	%r202, [%r201];
	mad.lo.s32 	%r235, %r202, %r213, %r235;
$L__BB284_37:
	setp.lt.s32 	%p25, %r105, 4;
	@%p25 bra 	$L__BB284_39;
	shl.b32 	%r203, %r29, 2;
	add.s32 	%r204, %r78, %r203;
	ld.shared.u32 	%r205, [%r204];
	mad.lo.s32 	%r235, %r205, %r212, %r235;
$L__BB284_39:
	add.s32 	%r240, %r235, %r240;
	add.s32 	%r228, %r228, %r41;
	setp.lt.s32 	%p33, %r228, %r15;
	@%p33 bra 	$L__BB284_24;
$L__BB284_40:
	bar.sync 	0;
	mad.lo.s32 	%r210, %r216, %r102, %r17;
	mul.wide.s32 	%rd23, %r210, 4;
	add.s64 	%rd24, %rd3, %rd23;
	st.global.u32 	[%rd24], %r240;
	add.s32 	%r216, %r216, %r9;
	setp.lt.u32 	%p34, %r216, %r10;
	@%p34 bra 	$L__BB284_5;
$L__BB284_41:
	ret;

}
	// .globl	_Z9cuda_gemmIiLi128ELi2ELi1ELi32ELi4ELi4ELi64ELi0ELi1EEviiiPT_S1_S1_iii
.visible .entry _Z9cuda_gemmIiLi128ELi2ELi1ELi32ELi4ELi4ELi64ELi0ELi1EEviiiPT_S1_S1_iii(
	.param .u32 _Z9cuda_gemmIiLi128ELi2ELi1ELi32ELi4ELi4ELi64ELi0ELi1EEviiiPT_S1_S1_iii_param_0,
	.param .u32 _Z9cuda_gemmIiLi128ELi2ELi1ELi32ELi4ELi4ELi64ELi0ELi1EEviiiPT_S1_S1_iii_param_1,
	.param .u32 _Z9cuda_gemmIiLi128ELi2ELi1ELi32ELi4ELi4ELi64ELi0ELi1EEviiiPT_S1_S1_iii_param_2,
	.param .u64 .ptr .align 1 _Z9cuda_gemmIiLi128ELi2ELi1ELi32ELi4ELi4ELi64ELi0ELi1EEviiiPT_S1_S1_iii_param_3,
	.param .u64 .ptr .align 1 _Z9cuda_gemmIiLi128ELi2ELi1ELi32ELi4ELi4ELi64ELi0ELi1EEviiiPT_S1_S1_iii_param_4,
	.param .u64 .ptr .align 1 _Z9cuda_gemmIiLi128ELi2ELi1ELi32ELi4ELi4ELi64ELi0ELi1EEviiiPT_S1_S1_iii_param_5,
	.param .u32 _Z9cuda_gemmIiLi128ELi2ELi1ELi32ELi4ELi4ELi64ELi0ELi1EEviiiPT_S1_S1_iii_param_6,
	.param .u32 _Z9cuda_gemmIiLi128ELi2ELi1ELi32ELi4ELi4ELi64ELi0ELi1EEviiiPT_S1_S1_iii_param_7,
	.param .u32 _Z9cuda_gemmIiLi128ELi2ELi1ELi32ELi4ELi4ELi64ELi0ELi1EEviiiPT_S1_S1_iii_param_8
)
.maxntid 128
{
	.reg .pred 	%p<11>;
	.reg .b32 	%r<57>;
	.reg .b64 	%rd<13>;
	// demoted variable
	.shared .align 128 .b8 _ZZ9cuda_gemmIiLi128ELi2ELi1ELi32ELi4ELi4ELi64ELi0ELi1EEviiiPT_S1_S1_iiiE11kron_fac_sh[80];
	// demoted variable
	.shared .align 128 .b8 _ZZ9cuda_gemmIiLi128ELi2ELi1ELi32ELi4ELi4ELi64ELi0ELi1EEviiiPT_S1_S1_iiiE3Ash[128];
	ld.param.u32 	%r17, [_Z9cuda_gemmIiLi128ELi2ELi1ELi32ELi4ELi4ELi64ELi0ELi1EEviiiPT_S1_S1_iii_param_2];
	ld.param.u64 	%rd6, [_Z9cuda_gemmIiLi128ELi2ELi1ELi32ELi4ELi4ELi64ELi0ELi1EEviiiPT_S1_S1_iii_param_3];
	ld.param.u64 	%rd7, [_Z9cuda_gemmIiLi128ELi2ELi1ELi32ELi4ELi4ELi64ELi0ELi1EEviiiPT_S1_S1_iii_param_4];
	mov.u32 	%r1, %tid.x;
	setp.gt.u32 	%p1, %r1, 15;
	@%p1 bra 	$L__BB285_3;
	mov.u32 	%r2, %ntid.x;
	mul.wide.u32 	%rd8, %r1, 4;
	cvta.to.global.u64 	%rd9, %rd7;
	add.s64 	%rd12, %rd9, %rd8;
	mul.wide.u32 	%rd2, %r2, 4;
	mov.u32 	%r20, _ZZ9cuda_gemmIiLi128ELi2ELi1ELi32ELi4ELi4ELi64ELi0ELi1EEviiiPT_S1_S1_iiiE11kron_fac_sh;
	mov.u32 	%r53, %r1;
$L__BB285_2:
	ld.global.u32 	%r18, [%rd12];
	and.b32  	%r19, %r53, 3;
	mad.lo.s32 	%r21, %r19, 20, %r20;
	and.b32  	%r22, %r53, -4;
	add.s32 	%r23, %r21, %r22;
	st.shared.u32 	[%r23], %r18;
	add.s32 	%r53, %r53, %r2;
	add.s64 	%rd12, %rd12, %rd2;
	setp.lt.u32 	%p2, %r53, 16;
	@%p2 bra 	$L__BB285_2;
$L__BB285_3:
	mov.u32 	%r5, %ctaid.y;
	mov.u32 	%r24, %nctaid.y;
	shl.b32 	%r25, %r24, 1;
	setp.ge.u32 	%p3, %r5, %r25;
	@%p3 bra 	$L__BB285_10;
	setp.gt.u32 	%p4, %r1, 7;
	@%p4 bra 	$L__BB285_7;
	shl.b32 	%r56, %r1, 2;
	mov.u32 	%r26, %ctaid.x;
	shl.b32 	%r27, %r26, 5;
	mov.u32 	%r28, %ntid.x;
	shl.b32 	%r7, %r28, 2;
	shl.b32 	%r29, %r1, 4;
	mov.u32 	%r30, _ZZ9cuda_gemmIiLi128ELi2ELi1ELi32ELi4ELi4ELi64ELi0ELi1EEviiiPT_S1_S1_iiiE3Ash;
	add.s32 	%r55, %r30, %r29;
	shl.b32 	%r9, %r28, 4;
	mad.lo.s32 	%r31, %r17, %r5, %r27;
	add.s32 	%r54, %r31, %r56;
	cvta.to.global.u64 	%rd5, %rd6;
$L__BB285_6:
	mul.wide.s32 	%rd10, %r54, 4;
	add.s64 	%rd11, %rd5, %rd10;
	ld.global.v4.u32 	{%r32, %r33, %r34, %r35}, [%rd11];
	st.shared.v4.u32 	[%r55], {%r32, %r33, %r34, %r35};
	add.s32 	%r56, %r56, %r7;
	add.s32 	%r55, %r55, %r9;
	add.s32 	%r54, %r54, %r7;
	setp.lt.u32 	%p5, %r56, 32;
	@%p5 bra 	$L__BB285_6;
$L__BB285_7:
	bar.sync 	0;
	setp.gt.u32 	%p6, %r1, 31;
	@%p6 bra 	$L__BB285_9;
	and.b32  	%r36, %r1, 3;
	shr.u32 	%r37, %r1, 3;
	mov.u32 	%r38, _ZZ9cuda_gemmIiLi128ELi2ELi1ELi32ELi4ELi4ELi64ELi0ELi1EEviiiPT_S1_S1_iiiE11kron_fac_sh;
	mad.lo.s32 	%r39, %r37, 20, %r38;
	shl.b32 	%r40, %r1, 2;
	and.b32  	%r41, %r40, 12;
	add.s32 	%r42, %r39, %r41;
	ld.shared.u32 	%r43, [%r42];
	shfl.sync.idx.b32	%r44|%p7, %r43, %r36, 7199, -1;
	add.s32 	%r45, %r1, 1;
	and.b32  	%r46, %r45, 3;
	shfl.sync.idx.b32	%r47|%p8, %r43, %r46, 7199, -1;
	xor.b32  	%r48, %r36, 2;
	shfl.sync.idx.b32	%r49|%p9, %r43, %r48, 7199, -1;
	add.s32 	%r50, %r1, -1;
	and.b32  	%r51, %r50, 3;
	shfl.sync.idx.b32	%r52|%p10, %r43, %r51, 7199, -1;
$L__BB285_9:
	bar.sync 	0;
$L__BB285_10:
	ret;

}
	// .globl	_Z9cuda_gemmIiLi128ELi2ELi1ELi32ELi4ELi4ELi64ELi1ELi0EEviiiPT_S1_S1_iii
.visible .entry _Z9cuda_gemmIiLi128ELi2ELi1ELi32ELi4ELi4ELi64ELi1ELi0EEviiiPT_S1_S1_iii(
	.param .u32 _Z9cuda_gemmIiLi128ELi2ELi1ELi32ELi4ELi4ELi64ELi1ELi0EEviiiPT_S1_S1_iii_param_0,
	.param .u32 _Z9cuda_gemmIiLi128ELi2ELi1ELi32ELi4ELi4ELi64ELi1ELi0EEviiiPT_S1_S1_iii_param_1,
	.param .u32 _Z9cuda_gemmIiLi128ELi2ELi1ELi32ELi4ELi4ELi64ELi1ELi0EEviiiPT_S1_S1_iii_param_2,
	.param .u64 .ptr .align 1 _Z9cuda_gemmIiLi128ELi2ELi1ELi32ELi4ELi4ELi64ELi1ELi0EEviiiPT_S1_S1_iii_param_3,
	.param .u64 .ptr .align 1 _Z9cuda_gemmIiLi128ELi2ELi1ELi32ELi4ELi4ELi64ELi1ELi0EEviiiPT_S1_S1_iii_param_4,
	.param .u64 .ptr .align 1 _Z9cuda_gemmIiLi128ELi2ELi1ELi32ELi4ELi4ELi64ELi1ELi0EEviiiPT_S1_S1_iii_param_5,
	.param .u32 _Z9cuda_gemmIiLi128ELi2ELi1ELi32ELi4ELi4ELi64ELi1ELi0EEviiiPT_S1_S1_iii_param_6,
	.param .u32 _Z9cuda_gemmIiLi128ELi2ELi1ELi32ELi4ELi4ELi64ELi1ELi0EEviiiPT_S1_S1_iii_param_7,
	.param .u32 _Z9cuda_gemmIiLi128ELi2ELi1ELi32ELi4ELi4ELi64ELi1ELi0EEviiiPT_S1_S1_iii_param_8
)
.maxntid 128
{
	.reg .pred 	%p<35>;
	.reg .b16 	%rs<3>;
	.reg .b32 	%r<233>;
	.reg .b64 	%rd<26>;
	// demoted variable
	.shared .align 128 .b8 _ZZ9cuda_gemmIiLi128ELi2ELi1ELi32ELi4ELi4ELi64ELi1ELi0EEviiiPT_S1_S1_iiiE11kron_fac_sh[80];
	// demoted variable
	.shared .align 128 .b8 _ZZ9cuda_gemmIiLi128ELi2ELi1ELi32ELi4ELi4ELi64ELi1ELi0EEviiiPT_S1_S1_iiiE3Ash[128];
	ld.param.u64 	%rd5, [_Z9cuda_gemmIiLi128ELi2ELi1ELi32ELi4ELi4ELi64ELi1ELi0EEviiiPT_S1_S1_iii_param_3];
	ld.param.u64 	%rd3, [_Z9cuda_gemmIiLi128ELi2ELi1ELi32ELi4ELi4ELi64ELi1ELi0EEviiiPT_S1_S1_iii_param_4];
	ld.param.u32 	%r97, [_Z9cuda_gemmIiLi128ELi2ELi1ELi32ELi4ELi4ELi64ELi1ELi0EEviiiPT_S1_S1_iii_param_6];
	ld.param.u32 	%r98, [_Z9cuda_gemmIiLi128ELi2ELi1ELi32ELi4ELi4ELi64ELi1ELi0EEviiiPT_S1_S1_iii_param_7];
	cvta.to.global.u64 	%rd1, %rd5;
	mov.u32 	%r1, %tid.x;
	mul.lo.s32 	%r2, %r98, %r97;
	setp.ge.u32 	%p1, %r1, %r2;
	@%p1 bra 	$L__BB286_3;
	mov.u32 	%r3, %ntid.x;
	cvta.to.global.u64 	%rd2, %rd3;
	mov.u32 	%r101, _ZZ9cuda_gemmIiLi128ELi2ELi1ELi32ELi4ELi4ELi64ELi1ELi0EEviiiPT_S1_S1_iiiE11kron_fac_sh;
	mov.u32 	%r203, %r1;
$L__BB286_2:
	mul.wide.u32 	%rd6, %r203, 4;
	add.s64 	%rd7, %rd2, %rd6;
	ld.global.u32 	%r99, [%rd7];
	rem.u32 	%r100, %r203, %r97;
	mad.lo.s32 	%r102, %r100, 20, %r101;
	div.u32 	%r103, %r203, %r98;
	shl.b32 	%r104, %r103, 2;
	add.s32 	%r105, %r102, %r104;
	st.shared.u32 	[%r105], %r99;
	add.s32 	%r203, %r203, %r3;
	setp.lt.u32 	%p2, %r203, %r2;
	@%p2 bra 	$L__BB286_2;
$L__BB286_3:
	div.s32 	%r6, 32, %r98;
	div.u32 	%r7, %r1, %r6;
	mov.u32 	%r208, %ctaid.y;
	mov.u32 	%r9, %nctaid.y;
	shl.b32 	%r10, %r9, 1;
	setp.ge.u32 	%p3, %r208, %r10;
	@%p3 bra 	$L__BB286_41;
	rem.u32 	%r107, %r1, %r6;
	shl.b32 	%r11, %r1, 2;
	mov.u32 	%r108, %ntid.x;
	shl.b32 	%r12, %r108, 2;
	and.b32  	%r13, %r107, 3;
	mul.lo.s32 	%r109, %r107, %r98;
	min.s32 	%r14, %r97, 4;
	add.s32 	%r15, %r11, %r12;
	max.u32 	%r110, %r15, 32;
	setp.lt.u32 	%p4, %r15, 32;
	selp.u32 	%r111, 1, 0, %p4;
	or.b32  	%r112, %r15, %r111;
	sub.s32 	%r113, %r110, %r112;
	div.u32 	%r114, %r113, %r12;
	add.s32 	%r16, %r114, %r111;
	and.b32  	%r17, %r16, 3;
	shl.b32 	%r115, %r1, 4;
	mov.u32 	%r116, _ZZ9cuda_gemmIiLi128ELi2ELi1ELi32ELi4ELi4ELi64ELi1ELi0EEviiiPT_S1_S1_iiiE3Ash;
	add.s32 	%r18, %r116, %r115;
	shl.b32 	%r33, %r108, 4;
	add.s32 	%r19, %r18, %r33;
	add.s32 	%r20, %r15, %r12;
	add.s32 	%r117, %r13, %r109;
	shl.b32 	%r118, %r117, 2;
	add.s32 	%r21, %r116, %r118;
	add.s32 	%r119, %r107, 1;
	and.b32  	%r22, %r119, 3;
	add.s32 	%r120, %r22, %r109;
	shl.b32 	%r121, %r120, 2;
	add.s32 	%r23, %r116, %r121;
	xor.b32  	%r24, %r13, 2;
	add.s32 	%r122, %r24, %r109;
	shl.b32 	%r123, %r122, 2;
	add.s32 	%r25, %r116, %r123;
	add.s32 	%r124, %r107, -1;
	and.b32  	%r26, %r124, 3;
	add.s32 	%r125, %r26, %r109;
	shl.b32 	%r126, %r125, 2;
	add.s32 	%r27, %r116, %r126;
	setp.lt.s32 	%p5, %r13, %r98;
	selp.b32 	%r127, 0, %r98, %p5;
	sub.s32 	%r28, %r13, %r127;
	add.s32 	%r128, %r13, 1;
	setp.lt.s32 	%p6, %r128, %r98;
	selp.b32 	%r129, 0, %r98, %p6;
	sub.s32 	%r29, %r128, %r129;
	add.s32 	%r130, %r13, 2;
	setp.lt.s32 	%p7, %r130, %r98;
	selp.b32 	%r131, 0, %r98, %p7;
	sub.s32 	%r30, %r130, %r131;
	add.s32 	%r132, %r13, 3;
	setp.lt.s32 	%p8, %r132, %r98;
	selp.b32 	%r133, 0, %r98, %p8;
	sub.s32 	%r31, %r132, %r133;
	mul.lo.s32 	%r32, %r108, 12;
	mul.lo.s32 	%r34, %r108, 48;
	shl.b32 	%r35, %r108, 6;
	shl.b32 	%r36, %r108, 5;
	cvt.u16.u32 	%rs1, %r6;
	div.s16 	%rs2, 128, %rs1;
	cvt.s32.s16 	%r37, %rs2;
$L__BB286_5:
	setp.gt.u32 	%p9, %r1, 7;
	@%p9 bra 	$L__BB286_13;
	setp.eq.s32 	%p10, %r17, 3;
	shl.b32 	%r43, %r208, 5;
	mov.u32 	%r209, %r11;
	@%p10 bra 	$L__BB286_10;
	setp.eq.s32 	%p11, %r17, 0;
	add.s32 	%r134, %r43, %r11;
	mul.wide.s32 	%rd8, %r134, 4;
	add.s64 	%rd9, %rd1, %rd8;
	ld.global.v4.u32 	{%r135, %r136, %r137, %r138}, [%rd9];
	st.shared.v4.u32 	[%r18], {%r135, %r136, %r137, %r138};
	mov.u32 	%r209, %r15;
	@%p11 bra 	$L__BB286_10;
	setp.eq.s32 	%p12, %r17, 1;
	add.s32 	%r139, %r43, %r15;
	mul.wide.s32 	%rd10, %r139, 4;
	add.s64 	%rd11, %rd1, %rd10;
	ld.global.v4.u32 	{%r140, %r141, %r142, %r143}, [%rd11];
	st.shared.v4.u32 	[%r19], {%r140, %r141, %r142, %r143};
	mov.u32 	%r209, %r20;
	@%p12 bra 	$L__BB286_10;
	add.s32 	%r209, %r20, %r12;
	add.s32 	%r144, %r43, %r20;
	mul.wide.s32 	%rd12, %r144, 4;
	add.s64 	%rd13, %rd1, %rd12;
	ld.global.v4.u32 	{%r145, %r146, %r147, %r148}, [%rd13];
	shl.b32 	%r149, %r12, 2;
	add.s32 	%r150, %r19, %r149;
	st.shared.v4.u32 	[%r150], {%r145, %r146, %r147, %r148};
$L__BB286_10:
	setp.lt.u32 	%p13, %r16, 3;
	@%p13 bra 	$L__BB286_13;
	add.s32 	%r210, %r209, %r43;
	add.s32 	%r214, %r210, %r32;
	mov.u32 	%r151, %ntid.x;
	shl.b32 	%r152, %r151, 3;
	add.s32 	%r213, %r210, %r152;
	add.s32 	%r212, %r210, %r12;
	shl.b32 	%r153, %r209, 2;
	mov.u32 	%r154, _ZZ9cuda_gemmIiLi128ELi2ELi1ELi32ELi4ELi4ELi64ELi1ELi0EEviiiPT_S1_S1_iiiE3Ash;
	add.s32 	%r211, %r154, %r153;
$L__BB286_12:
	mul.wide.s32 	%rd14, %r214, 4;
	add.s64 	%rd15, %rd1, %rd14;
	mul.wide.s32 	%rd16, %r213, 4;
	add.s64 	%rd17, %rd1, %rd16;
	mul.wide.s32 	%rd18, %r212, 4;
	add.s64 	%rd19, %rd1, %rd18;
	mul.wide.s32 	%rd20, %r210, 4;
	add.s64 	%rd21, %rd1, %rd20;
	ld.global.v4.u32 	{%r155, %r156, %r157, %r158}, [%rd21];
	st.shared.v4.u32 	[%r211], {%r155, %r156, %r157, %r158};
	add.s32 	%r159, %r209, %r12;
	ld.global.v4.u32 	{%r160, %r161, %r162, %r163}, [%rd19];
	add.s32 	%r164, %r211, %r33;
	st.shared.v4.u32 	[%r164], {%r160, %r161, %r162, %r163};
	add.s32 	%r165, %r159, %r12;
	ld.global.v4.u32 	{%r166, %r167, %r168, %r169}, [%rd17];
	add.s32 	%r170, %r211, %r36;
	st.shared.v4.u32 	[%r170], {%r166, %r167, %r168, %r169};
	add.s32 	%r171, %r165, %r12;
	ld.global.v4.u32 	{%r172, %r173, %r174, %r175}, [%rd15];
	add.s32 	%r176, %r211, %r34;
	st.shared.v4.u32 	[%r176], {%r172, %r173, %r174, %r175};
	add.s32 	%r209, %r171, %r12;
	add.s32 	%r214, %r214, %r33;
	add.s32 	%r213, %r213, %r33;
	add.s32 	%r212, %r212, %r33;
	add.s32 	%r211, %r211, %r35;
	add.s32 	%r210, %r210, %r33;
	setp.lt.u32 	%p14, %r209, 32;
	@%p14 bra 	$L__BB286_12;
$L__BB286_13:
	setp.lt.s32 	%p15, %r6, 1;
	bar.sync 	0;
	mov.b32 	%r232, 0;
	@%p15 bra 	$L__BB286_40;
	setp.lt.s32 	%p16, %r98, 1;
	@%p16 bra 	$L__BB286_16;
	ld.shared.u32 	%r207, [%r21];
$L__BB286_16:
	setp.lt.s32 	%p17, %r98, 2;
	@%p17 bra 	$L__BB286_18;
	ld.shared.u32 	%r206, [%r23];
$L__BB286_18:
	setp.lt.s32 	%p18, %r98, 3;
	@%p18 bra 	$L__BB286_20;
	ld.shared.u32 	%r205, [%r25];
$L__BB286_20:
	setp.lt.s32 	%p19, %r98, 4;
	@%p19 bra 	$L__BB286_22;
	ld.shared.u32 	%r204, [%r27];
$L__BB286_22:
	setp.ge.s32 	%p20, %r7, %r14;
	@%p20 bra 	$L__BB286_40;
	mov.b32 	%r232, 0;
	mov.u32 	%r220, %r7;
$L__BB286_24:
	setp.gt.u32 	%p21, %r98, 64;
	mov.u32 	%r180, _ZZ9cuda_gemmIiLi128ELi2ELi1ELi32ELi4ELi4ELi64ELi1ELi0EEviiiPT_S1_S1_iiiE11kron_fac_sh;
	mad.lo.s32 	%r73, %r220, 20, %r180;
	shl.b32 	%r181, %r1, 2;
	and.b32  	%r182, %r181, 12;
	add.s32 	%r183, %r73, %r182;
	ld.shared.u32 	%r74, [%r183];
	@%p21 bra 	$L__BB286_31;
	setp.lt.s32 	%p26, %r98, 2;
	shfl.sync.idx.b32	%r197|%p27, %r74, %r28, 7199, -1;
	mul.lo.s32 	%r227, %r197, %r207;
	@%p26 bra 	$L__BB286_27;
	shfl.sync.idx.b32	%r198|%p28, %r74, %r29, 7199, -1;
	mad.lo.s32 	%r227, %r198, %r206, %r227;
$L__BB286_27:
	setp.lt.s32 	%p29, %r98, 3;
	@%p29 bra 	$L__BB286_29;
	shfl.sync.idx.b32	%r199|%p30, %r74, %r30, 7199, -1;
	mad.lo.s32 	%r227, %r199, %r205, %r227;
$L__BB286_29:
	setp.lt.s32 	%p31, %r98, 4;
	@%p31 bra 	$L__BB286_39;
	shfl.sync.idx.b32	%r200|%p32, %r74, %r31, 7199, -1;
	mad.lo.s32 	%r227, %r200, %r204, %r227;
	bra.uni 	$L__BB286_39;
$L__BB286_31:
	setp.lt.s32 	%p22, %r98, 1;
	mov.b32 	%r227, 0;
	@%p22 bra 	$L__BB286_33;
	shl.b32 	%r185, %r13, 2;
	add.s32 	%r186, %r73, %r185;
	ld.shared.u32 	%r187, [%r186];
	mul.lo.s32 	%r227, %r187, %r207;
$L__BB286_33:
	setp.lt.s32 	%p23, %r98, 2;
	@%p23 bra 	$L__BB286_35;
	shl.b32 	%r188, %r22, 2;
	add.s32 	%r189, %r73, %r188;
	ld.shared.u32 	%r190, [%r189];
	mad.lo.s32 	%r227, %r190, %r206, %r227;
$L__BB286_35:
	setp.lt.s32 	%p24, %r98, 3;
	@%p24 bra 	$L__BB286_37;
	shl.b32 	%r191, %r24, 2;
	add.s32 	%r192, %r73, %r191;
	ld.shared.u32 	%r193, [%r192];
	mad.lo.s32 	%r227, %r193, %r205, %r227;
$L__BB286_37:
	setp.lt.s32 	%p25, %r98, 4;
	@%p25 bra 	$L__BB286_39;
	shl.b32 	%r194, %r26, 2;
	add.s32 	%r195, %r73, %r194;
	ld.shared.u32 	%r196, [%r195];
	mad.lo.s32 	%r227, %r196, %r204, %r227;
$L__BB286_39:
	add.s32 	%r232, %r227, %r232;
	add.s32 	%r220, %r220, %r37;
	setp.lt.s32 	%p33, %r220, %r14;
	@%p33 bra 	$L__BB286_24;
$L__BB286_40:
	ld.param.u64 	%rd25, [_Z9cuda_gemmIiLi128ELi2ELi1ELi32ELi4ELi4ELi64ELi1ELi0EEviiiPT_S1_S1_iii_param_5];
	bar.sync 	0;
	shl.b32 	%r201, %r208, 5;
	add.s32 	%r202, %r201, %r1;
	cvta.to.global.u64 	%rd22, %rd25;
	mul.wide.s32 	%rd23, %r202, 4;
	add.s64 	%rd24, %rd22, %rd23;
	st.global.u32 	[%rd24], %r232;
	add.s32 	%r208, %r208, %r9;
	setp.lt.u32 	%p34, %r208, %r10;
	@%p34 bra 	$L__BB286_5;
$L__BB286_41:
	ret;

}
	// .globl	_Z9cuda_gemmIiLi128ELi2ELi1ELi32ELi4ELi4ELi64ELi1ELi1EEviiiPT_S1_S1_iii
.visible .entry _Z9cuda_gemmIiLi128ELi2ELi1ELi32ELi4ELi4ELi64ELi1ELi1EEviiiPT_S1_S1_iii(
	.param .u32 _Z9cuda_gemmIiLi128ELi2ELi1ELi32ELi4ELi4ELi64ELi1ELi1EEviiiPT_S1_S1_iii_param_0,
	.param .u32 _Z9cuda_gemmIiLi128ELi2ELi1ELi32ELi4ELi4ELi64ELi1ELi1EEviiiPT_S1_S1_iii_param_1,
	.param .u32 _Z9cuda_gemmIiLi128ELi2ELi1ELi32ELi4ELi4ELi64ELi1ELi1EEviiiPT_S1_S1_iii_param_2,
	.param .u64 .ptr .align 1 _Z9cuda_gemmIiLi128ELi2ELi1ELi32ELi4ELi4ELi64ELi1ELi1EEviiiPT_S1_S1_iii_param_3,
	.param .u64 .ptr .align 1 _Z9cuda_gemmIiLi128ELi2ELi1ELi32ELi4ELi4ELi64ELi1ELi1EEviiiPT_S1_S1_iii_param_4,
	.param .u64 .ptr .align 1 _Z9cuda_gemmIiLi128ELi2ELi1ELi32ELi4ELi4ELi64ELi1ELi1EEviiiPT_S1_S1_iii_param_5,
	.param .u32 _Z9cuda_gemmIiLi128ELi2ELi1ELi32ELi4ELi4ELi64ELi1ELi1EEviiiPT_S1_S1_iii_param_6,
	.param .u32 _Z9cuda_gemmIiLi128ELi2ELi1ELi32ELi4ELi4ELi64ELi1ELi1EEviiiPT_S1_S1_iii_param_7,
	.param .u32 _Z9cuda_gemmIiLi128ELi2ELi1ELi32ELi4ELi4ELi64ELi1ELi1EEviiiPT_S1_S1_iii_param_8
)
.maxntid 128
{
	.reg .pred 	%p<11>;
	.reg .b32 	%r<51>;
	.reg .b64 	%rd<17>;
	// demoted variable
	.shared .align 128 .b8 _ZZ9cuda_gemmIiLi128ELi2ELi1ELi32ELi4ELi4ELi64ELi1ELi1EEviiiPT_S1_S1_iiiE11kron_fac_sh[80];
	// demoted variable
	.shared .align 128 .b8 _ZZ9cuda_gemmIiLi128ELi2ELi1ELi32ELi4ELi4ELi64ELi1ELi1EEviiiPT_S1_S1_iiiE3Ash[128];
	ld.param.u64 	%rd9, [_Z9cuda_gemmIiLi128ELi2ELi1ELi32ELi4ELi4ELi64ELi1ELi1EEviiiPT_S1_S1_iii_param_3];
	ld.param.u64 	%rd10, [_Z9cuda_gemmIiLi128ELi2ELi1ELi32ELi4ELi4ELi64ELi1ELi1EEviiiPT_S1_S1_iii_param_4];
	mov.u32 	%r1, %tid.x;
	setp.gt.u32 	%p1, %r1, 15;
	@%p1 bra 	$L__BB287_3;
	mov.u32 	%r2, %ntid.x;
	mul.wide.u32 	%rd11, %r1, 4;
	cvta.to.global.u64 	%rd12, %rd10;
	add.s64 	%rd15, %rd12, %rd11;
	mul.wide.u32 	%rd2, %r2, 4;
	mov.u32 	%r16, _ZZ9cuda_gemmIiLi128ELi2ELi1ELi32ELi4ELi4ELi64ELi1ELi1EEviiiPT_S1_S1_iiiE11kron_fac_sh;
	mov.u32 	%r48, %r1;
$L__BB287_2:
	ld.global.u32 	%r14, [%rd15];
	and.b32  	%r15, %r48, 3;
	mad.lo.s32 	%r17, %r15, 20, %r16;
	and.b32  	%r18, %r48, -4;
	add.s32 	%r19, %r17, %r18;
	st.shared.u32 	[%r19], %r14;
	add.s32 	%r48, %r48, %r2;
	add.s64 	%rd15, %rd15, %rd2;
	setp.lt.u32 	%p2, %r48, 16;
	@%p2 bra 	$L__BB287_2;
$L__BB287_3:
	mov.u32 	%r5, %ctaid.y;
	mov.u32 	%r20, %nctaid.y;
	shl.b32 	%r21, %r20, 1;
	setp.ge.u32 	%p3, %r5, %r21;
	@%p3 bra 	$L__BB287_10;
	setp.gt.u32 	%p4, %r1, 7;
	@%p4 bra 	$L__BB287_7;
	shl.b32 	%r50, %r1, 2;
	shl.b32 	%r22, %r5, 5;
	mov.u32 	%r23, %ntid.x;
	shl.b32 	%r7, %r23, 2;
	shl.b32 	%r24, %r1, 4;
	mov.u32 	%r25, _ZZ9cuda_gemmIiLi128ELi2ELi1ELi32ELi4ELi4ELi64ELi1ELi1EEviiiPT_S1_S1_iiiE3Ash;
	add.s32 	%r49, %r25, %r24;
	shl.b32 	%r9, %r23, 4;
	add.s32 	%r26, %r22, %r50;
	mul.wide.u32 	%rd13, %r26, 4;
	cvta.to.global.u64 	%rd14, %rd9;
	add.s64 	%rd16, %rd14, %rd13;
	mul.wide.u32 	%rd6, %r23, 16;
$L__BB287_6:
	ld.global.v4.u32 	{%r27, %r28, %r29, %r30}, [%rd16];
	st.shared.v4.u32 	[%r49], {%r27, %r28, %r29, %r30};
	add.s32 	%r50, %r50, %r7;
	add.s32 	%r49, %r49, %r9;
	add.s64 	%rd16, %rd16, %rd6;
	setp.lt.u32 	%p5, %r50, 32;
	@%p5 bra 	$L__BB287_6;
$L__BB287_7:
	bar.sync 	0;
	setp.gt.u32 	%p6, %r1, 31;
	@%p6 bra 	$L__BB287_9;
	and.b32  	%r31, %r1, 3;
	shr.u32 	%r32, %r1, 3;
	mov.u32 	%r33, _ZZ9cuda_gemmIiLi128ELi2ELi1ELi32ELi4ELi4ELi64ELi1ELi1EEviiiPT_S1_S1_iiiE11kron_fac_sh;
	mad.lo.s32 	%r34, %r32, 20, %r33;
	shl.b32 	%r35, %r1, 2;
	and.b32  	%r36, %r35, 12;
	add.s32 	%r37, %r34, %r36;
	ld.shared.u32 	%r38, [%r37];
	shfl.sync.idx.b32	%r39|%p7, %r38, %r31, 7199, -1;
	add.s32 	%r40, %r1, 1;
	and.b32  	%r41, %r40, 3;
	shfl.sync.idx.b32	%r42|%p8, %r38, %r41, 7199, -1;
	xor.b32  	%r43, %r31, 2;
	shfl.sync.idx.b32	%r44|%p9, %r38, %r43, 7199, -1;
	add.s32 	%r45, %r1, -1;
	and.b32  	%r46, %r45, 3;
	shfl.sync.idx.b32	%r47|%p10, %r38, %r46, 7199, -1;
$L__BB287_9:
	bar.sync 	0;
$L__BB287_10:
	ret;

}
	// .globl	_Z9cuda_gemmIiLi128ELi2ELi1ELi32ELi8ELi8ELi64ELi0ELi0EEviiiPT_S1_S1_iii
.visible .entry _Z9cuda_gemmIiLi128ELi2ELi1ELi32ELi8ELi8ELi64ELi0ELi0EEviiiPT_S1_S1_iii(
	.param .u32 _Z9cuda_gemmIiLi128ELi2ELi1ELi32ELi8ELi8ELi64ELi0ELi0EEviiiPT_S1_S1_iii_param_0,
	.param .u32 _Z9cuda_gemmIiLi128ELi2ELi1ELi32ELi8ELi8ELi64ELi0ELi0EEviiiPT_S1_S1_iii_param_1,
	.param .u32 _Z9cuda_gemmIiLi128ELi2ELi1ELi32ELi8ELi8ELi64ELi0ELi0EEviiiPT_S1_S1_iii_param_2,
	.param .u64 .ptr .align 1 _Z9cuda_gemmIiLi128ELi2ELi1ELi32ELi8ELi8ELi64ELi0ELi0EEviiiPT_S1_S1_iii_param_3,
	.param .u64 .ptr .align 1 _Z9cuda_gemmIiLi128ELi2ELi1ELi32ELi8ELi8ELi64ELi0ELi0EEviiiPT_S1_S1_iii_param_4,
	.param .u64 .ptr .align 1 _Z9cuda_gemmIiLi128ELi2ELi1ELi32ELi8ELi8ELi64ELi0ELi0EEviiiPT_S1_S1_iii_param_5,
	.param .u32 _Z9cuda_gemmIiLi128ELi2ELi1ELi32ELi8ELi8ELi64ELi0ELi0EEviiiPT_S1_S1_iii_param_6,
	.param .u32 _Z9cuda_gemmIiLi128ELi2ELi1ELi32ELi8ELi8ELi64ELi0ELi0EEviiiPT_S1_S1_iii_param_7,
	.param .u32 _Z9cuda_gemmIiLi128ELi2ELi1ELi32ELi8ELi8ELi64ELi0ELi0EEviiiPT_S1_S1_iii_param_8
)
.maxntid 128
{
	.reg .pred 	%p<56>;
	.reg .b16 	%rs<3>;
	.reg .b32 	%r<344>;
	.reg .b64 	%rd<25>;
	// demoted variable
	.shared .align 128 .b8 _ZZ9cuda_gemmIiLi128ELi2ELi1ELi32ELi8ELi8ELi64ELi0ELi0EEviiiPT_S1_S1_iiiE11kron_fac_sh[288];
	// demoted variable
	.shared .align 128 .b8 _ZZ9cuda_gemmIiLi128ELi2ELi1ELi32ELi8ELi8ELi64ELi0ELi0EEviiiPT_S1_S1_iiiE3Ash[128];
	ld.param.u32 	%r147, [_Z9cuda_gemmIiLi128ELi2ELi1ELi32ELi8ELi8ELi64ELi0ELi0EEviiiPT_S1_S1_iii_param_1];
	ld.param.u32 	%r148, [_Z9cuda_gemmIiLi128ELi2ELi1ELi32ELi8ELi8ELi64ELi0ELi0EEviiiPT_S1_S1_iii_param_2];
	ld.param.u64 	%rd6, [_Z9cuda_gemmIiLi128ELi2ELi1ELi32ELi8ELi8ELi64ELi0ELi0EEviiiPT_S1_S1_iii_param_3];
	ld.param.u64 	%rd4, [_Z9cuda_gemmIiLi128ELi2ELi1ELi32ELi8ELi8ELi64ELi0ELi0EEviiiPT_S1_S1_iii_param_4];
	ld.param.u64 	%rd5, [_Z9cuda_gemmIiLi128ELi2ELi1ELi32ELi8ELi8ELi64ELi0ELi0EEviiiPT_S1_S1_iii_param_5];
	ld.param.u32 	%r149, [_Z9cuda_gemmIiLi128ELi2ELi1ELi32ELi8ELi8ELi64ELi0ELi0EEviiiPT_S1_S1_iii_param_6];
	ld.param.u32 	%r150, [_Z9cuda_gemmIiLi128ELi2ELi1ELi32ELi8ELi8ELi64ELi0ELi0EEviiiPT_S1_S1_iii_param_7];
	cvta.to.global.u64 	%rd1, %rd6;
	mov.u32 	%r1, %tid.x;
	mul.lo.s32 	%r2, %r150, %r149;
	setp.ge.u32 	%p1, %r1, %r2;
	@%p1 bra 	$L__BB288_3;
	mov.u32 	%r3, %ntid.x;
	cvta.to.global.u64 	%rd2, %rd4;
	mov.u32 	%r293, %r1;
$L__BB288_2:
	mul.wide.u32 	%rd7, %r293, 4;
	add.s64 	%rd8, %rd2, %rd7;
	ld.global.u32 	%r151, [%rd8];
	rem.u32 	%r152, %r293, %r149;
	mov.u32 	%r153, _ZZ9cuda_gemmIiLi128ELi2ELi1ELi32ELi8ELi8ELi64ELi0ELi0EEviiiPT_S1_S1_iiiE11kron_fac_sh;
	mad.lo.s32 	%r154, %r152, 36, %r153;
	div.u32 	%r155, %r293, %r150;
	shl.b32 	%r156, %r155, 2;
	add.s32 	%r157, %r154, %r156;
	st.shared.u32 	[%r157], %r151;
	add.s32 	%r293, %r293, %r3;
	setp.lt.u32 	%p2, %r293, %r2;
	@%p2 bra 	$L__BB288_2;
$L__BB288_3:
	div.s32 	%r6, 32, %r150;
	div.u32 	%r7, %r1, %r6;
	mov.u32 	%r302, %ctaid.y;
	mov.u32 	%r9, %nctaid.y;
	shl.b32 	%r10, %r9, 1;
	setp.ge.u32 	%p3, %r302, %r10;
	@%p3 bra 	$L__BB288_67;
	rem.u32 	%r159, %r1, %r6;
	mov.u32 	%r160, %ctaid.x;
	shl.b32 	%r11, %r1, 2;
	shl.b32 	%r12, %r160, 5;
	mov.u32 	%r161, %ntid.x;
	shl.b32 	%r13, %r161, 2;
	and.b32  	%r14, %r159, 7;
	mul.lo.s32 	%r162, %r159, %r150;
	min.s32 	%r15, %r149, 8;
	and.b32  	%r16, %r1, 7;
	mad.lo.s32 	%r17, %r6, %r160, %r1;
	add.s32 	%r18, %r11, %r13;
	max.u32 	%r163, %r18, 32;
	setp.lt.u32 	%p4, %r18, 32;
	selp.u32 	%r164, 1, 0, %p4;
	or.b32  	%r165, %r18, %r164;
	sub.s32 	%r166, %r163, %r165;
	div.u32 	%r167, %r166, %r13;
	add.s32 	%r19, %r167, %r164;
	and.b32  	%r20, %r19, 3;
	shl.b32 	%r168, %r1, 4;
	mov.u32 	%r169, _ZZ9cuda_gemmIiLi128ELi2ELi1ELi32ELi8ELi8ELi64ELi0ELi0EEviiiPT_S1_S1_iiiE3Ash;
	add.s32 	%r21, %r169, %r168;
	shl.b32 	%r48, %r161, 4;
	add.s32 	%r22, %r21, %r48;
	add.s32 	%r23, %r18, %r13;
	add.s32 	%r170, %r14, %r162;
	shl.b32 	%r171, %r170, 2;
	add.s32 	%r24, %r169, %r171;
	add.s32 	%r172, %r159, 1;
	and.b32  	%r25, %r172, 7;
	add.s32 	%r173, %r25, %r162;
	shl.b32 	%r174, %r173, 2;
	add.s32 	%r26, %r169, %r174;
	add.s32 	%r175, %r159, 2;
	and.b32  	%r27, %r175, 7;
	add.s32 	%r176, %r27, %r162;
	shl.b32 	%r177, %r176, 2;
	add.s32 	%r28, %r169, %r177;
	add.s32 	%r178, %r159, 3;
	and.b32  	%r29, %r178, 7;
	add.s32 	%r179, %r29, %r162;
	shl.b32 	%r180, %r179, 2;
	add.s32 	%r30, %r169, %r180;
	xor.b32  	%r31, %r14, 4;
	add.s32 	%r181, %r31, %r162;
	shl.b32 	%r182, %r181, 2;
	add.s32 	%r32, %r169, %r182;
	add.s32 	%r183, %r159, 5;
	and.b32  	%r33, %r183, 7;
	add.s32 	%r184, %r33, %r162;
	shl.b32 	%r185, %r184, 2;
	add.s32 	%r34, %r169, %r185;
	add.s32 	%r186, %r159, 6;
	and.b32  	%r35, %r186, 7;
	add.s32 	%r187, %r35, %r162;
	shl.b32 	%r188, %r187, 2;
	add.s32 	%r36, %r169, %r188;
	add.s32 	%r189, %r159, -1;
	and.b32  	%r37, %r189, 7;
	add.s32 	%r190, %r37, %r162;
	shl.b32 	%r191, %r190, 2;
	add.s32 	%r38, %r169, %r191;
	setp.lt.s32 	%p5, %r14, %r150;
	selp.b32 	%r192, 0, %r150, %p5;
	sub.s32 	%r39, %r14, %r192;
	add.s32 	%r193, %r14, 1;
	setp.lt.s32 	%p6, %r193, %r150;
	selp.b32 	%r194, 0, %r150, %p6;
	sub.s32 	%r40, %r193, %r194;
	add.s32 	%r195, %r14, 2;
	setp.lt.s32 	%p7, %r195, %r150;
	selp.b32 	%r196, 0, %r150, %p7;
	sub.s32 	%r41, %r195, %r196;
	add.s32 	%r197, %r14, 3;
	setp.lt.s32 	%p8, %r197, %r150;
	selp.b32 	%r198, 0, %r150, %p8;
	sub.s32 	%r42, %r197, %r198;
	add.s32 	%r199, %r14, 4;
	setp.lt.s32 	%p9, %r199, %r150;
	selp.b32 	%r200, 0, %r150, %p9;
	sub.s32 	%r43, %r199, %r200;
	add.s32 	%r201, %r14, 5;
	setp.lt.s32 	%p10, %r201, %r150;
	selp.b32 	%r202, 0, %r150, %p10;
	sub.s32 	%r44, %r201, %r202;
	add.s32 	%r203, %r14, 6;
	setp.lt.s32 	%p11, %r203, %r150;
	selp.b32 	%r204, 0, %r150, %p11;
	sub.s32 	%r45, %r203, %r204;
	add.s32 	%r205, %r14, 7;
	setp.lt.s32 	%p12, %r205, %r150;
	selp.b32 	%r206, 0, %r150, %p12;
	sub.s32 	%r46, %r205, %r206;
	mad.lo.s32 	%r47, %r161, 12, %r12;
	shl.b32 	%r207, %r161, 3;
	add.s32 	%r49, %r12, %r207;
	mul.lo.s32 	%r50, %r161, 48;
	shl.b32 	%r51, %r161, 6;
	shl.b32 	%r52, %r161, 5;
	cvta.to.global.u64 	%rd3, %rd5;
	cvt.u16.u32 	%rs1, %r6;
	div.s16 	%rs2, 128, %rs1;
	cvt.s32.s16 	%r53, %rs2;
	shl.b32 	%r256, %r16, 2;
$L__BB288_5:
	setp.gt.u32 	%p13, %r1, 7;
	@%p13 bra 	$L__BB288_13;
	setp.eq.s32 	%p14, %r20, 3;
	mul.lo.s32 	%r63, %r302, %r148;
	add.s32 	%r64, %r63, %r12;
	mov.u32 	%r303, %r11;
	@%p14 bra 	$L__BB288_10;
	setp.eq.s32 	%p15, %r20, 0;
	add.s32 	%r208, %r64, %r11;
	mul.wide.s32 	%rd9, %r208, 4;
	add.s64 	%rd10, %rd1, %rd9;
	ld.global.v4.u32 	{%r209, %r210, %r211, %r212}, [%rd10];
	st.shared.v4.u32 	[%r21], {%r209, %r210, %r211, %r212};
	mov.u32 	%r303, %r18;
	@%p15 bra 	$L__BB288_10;
	setp.eq.s32 	%p16, %r20, 1;
	add.s32 	%r213, %r64, %r18;
	mul.wide.s32 	%rd11, %r213, 4;
	add.s64 	%rd12, %rd1, %rd11;
	ld.global.v4.u32 	{%r214, %r215, %r216, %r217}, [%rd12];
	st.shared.v4.u32 	[%r22], {%r214, %r215, %r216, %r217};
	mov.u32 	%r303, %r23;
	@%p16 bra 	$L__BB288_10;
	add.s32 	%r303, %r23, %r13;
	add.s32 	%r218, %r64, %r23;
	mul.wide.s32 	%rd13, %r218, 4;
	add.s64 	%rd14, %rd1, %rd13;
	ld.global.v4.u32 	{%r219, %r220, %r221, %r222}, [%rd14];
	shl.b32 	%r223, %r13, 2;
	add.s32 	%r224, %r22, %r223;
	st.shared.v4.u32 	[%r224], {%r219, %r220, %r221, %r222};
$L__BB288_10:
	setp.lt.u32 	%p17, %r19, 3;
	@%p17 bra 	$L__BB288_13;
	add.s32 	%r225, %r47, %r303;
	add.s32 	%r308, %r225, %r63;
	add.s32 	%r226, %r49, %r303;
	add.s32 	%r307, %r226, %r63;
	add.s32 	%r227, %r12, %r303;
	add.s32 	%r304, %r227, %r63;
	add.s32 	%r306, %r304, %r13;
	shl.b32 	%r228, %r303, 2;
	mov.u32 	%r229, _ZZ9cuda_gemmIiLi128ELi2ELi1ELi32ELi8ELi8ELi64ELi0ELi0EEviiiPT_S1_S1_iiiE3Ash;
	add.s32 	%r305, %r229, %r228;
$L__BB288_12:
	mul.wide.s32 	%rd15, %r308, 4;
	add.s64 	%rd16, %rd1, %rd15;
	mul.wide.s32 	%rd17, %r307, 4;
	add.s64 	%rd18, %rd1, %rd17;
	mul.wide.s32 	%rd19, %r306, 4;
	add.s64 	%rd20, %rd1, %rd19;
	mul.wide.s32 	%rd21, %r304, 4;
	add.s64 	%rd22, %rd1, %rd21;
	ld.global.v4.u32 	{%r230, %r231, %r232, %r233}, [%rd22];
	st.shared.v4.u32 	[%r305], {%r230, %r231, %r232, %r233};
	add.s32 	%r234, %r303, %r13;
	ld.global.v4.u32 	{%r235, %r236, %r237, %r238}, [%rd20];
	add.s32 	%r239, %r305, %r48;
	st.shared.v4.u32 	[%r239], {%r235, %r236, %r237, %r238};
	add.s32 	%r240, %r234, %r13;
	ld.global.v4.u32 	{%r241, %r242, %r243, %r244}, [%rd18];
	add.s32 	%r245, %r305, %r52;
	st.shared.v4.u32 	[%r245], {%r241, %r242, %r243, %r244};
	add.s32 	%r246, %r240, %r13;
	ld.global.v4.u32 	{%r247, %r248, %r249, %r250}, [%rd16];
	add.s32 	%r251, %r305, %r50;
	st.shared.v4.u32 	[%r251], {%r247, %r248, %r249, %r250};
	add.s32 	%r303, %r246, %r13;
	add.s32 	%r308, %r308, %r48;
	add.s32 	%r307, %r307, %r48;
	add.s32 	%r306, %r306, %r48;
	add.s32 	%r305, %r305, %r51;
	add.s32 	%r304, %r304, %r48;
	setp.lt.u32 	%p18, %r303, 32;
	@%p18 bra 	$L__BB288_12;
$L__BB288_13:
	setp.lt.s32 	%p19, %r6, 1;
	bar.sync 	0;
	mov.b32 	%r343, 0;
	@%p19 bra 	$L__BB288_66;
	setp.lt.s32 	%p20, %r150, 1;
	@%p20 bra 	$L__BB288_16;
	ld.shared.u32 	%r301, [%r24];
$L__BB288_16:
	setp.lt.s32 	%p21, %r150, 2;
	@%p21 bra 	$L__BB288_18;
	ld.shared.u32 	%r300, [%r26];
$L__BB288_18:
	setp.lt.s32 	%p22, %r150, 3;
	@%p22 bra 	$L__BB288_20;
	ld.shared.u32 	%r299, [%r28];
$L__BB288_20:
	setp.lt.s32 	%p23, %r150, 4;
	@%p23 bra 	$L__BB288_22;
	ld.shared.u32 	%r298, [%r30];
$L__BB288_22:
	setp.lt.s32 	%p24, %r150, 5;
	@%p24 bra 	$L__BB288_24;
	ld.shared.u32 	%r297, [%r32];
$L__BB288_24:
	setp.lt.s32 	%p25, %r150, 6;
	@%p25 bra 	$L__BB288_26;
	ld.shared.u32 	%r296, [%r34];
$L__BB288_26:
	setp.lt.s32 	%p26, %r150, 7;
	@%p26 bra 	$L__BB288_28;
	ld.shared.u32 	%r295, [%r36];
$L__BB288_28:
	setp.lt.s32 	%p27, %r150, 8;
	@%p27 bra 	$L__BB288_30;
	ld.shared.u32 	%r294, [%r38];
$L__BB288_30:
	setp.ge.s32 	%p28, %r7, %r15;
	@%p28 bra 	$L__BB288_66;
	mov.b32 	%r343, 0;
	mov.u32 	%r318, %r7;
$L__BB288_32:
	setp.gt.u32 	%p29, %r150, 64;
	mov.u32 	%r255, _ZZ9cuda_gemmIiLi128ELi2ELi1ELi32ELi8ELi8ELi64ELi0ELi0EEviiiPT_S1_S1_iiiE11kron_fac_sh;
	mad.lo.s32 	%r102, %r318, 36, %r255;
	add.s32 	%r257, %r102, %r256;
	ld.shared.u32 	%r103, [%r257];
	@%p29 bra 	$L__BB288_49;
	setp.eq.s32 	%p38, %r150, 0;
	mov.b32 	%r321, 0;
	@%p38 bra 	$L__BB288_35;
	shfl.sync.idx.b32	%r284|%p39, %r103, %r39, 6175, -1;
	mul.lo.s32 	%r321, %r284, %r301;
$L__BB288_35:
	setp.lt.s32 	%p40, %r150, 2;
	@%p40 bra 	$L__BB288_37;
	shfl.sync.idx.b32	%r285|%p41, %r103, %r40, 6175, -1;
	mad.lo.s32 	%r321, %r285, %r300, %r321;
$L__BB288_37:
	setp.lt.s32 	%p42, %r150, 3;
	@%p42 bra 	$L__BB288_39;
	shfl.sync.idx.b32	%r286|%p43, %r103, %r41, 6175, -1;
	mad.lo.s32 	%r321, %r286, %r299, %r321;
$L__BB288_39:
	setp.lt.s32 	%p44, %r150, 4;
	@%p44 bra 	$L__BB288_41;
	shfl.sync.idx.b32	%r287|%p45, %r103, %r42, 6175, -1;
	mad.lo.s32 	%r321, %r287, %r298, %r321;
$L__BB288_41:
	setp.lt.s32 	%p46, %r150, 5;
	@%p46 bra 	$L__BB288_43;
	shfl.sync.idx.b32	%r288|%p47, %r103, %r43, 6175, -1;
	mad.lo.s32 	%r321, %r288, %r297, %r321;
$L__BB288_43:
	setp.lt.s32 	%p48, %r150, 6;
	@%p48 bra 	$L__BB288_45;
	shfl.sync.idx.b32	%r289|%p49, %r103, %r44, 6175, -1;
	mad.lo.s32 	%r321, %r289, %r296, %r321;
$L__BB288_45:
	setp.lt.s32 	%p50, %r150, 7;
	@%p50 bra 	$L__BB288_47;
	shfl.sync.idx.b32	%r290|%p51, %r103, %r45, 6175, -1;
	mad.lo.s32 	%r321, %r290, %r295, %r321;
$L__BB288_47:
	setp.lt.s32 	%p52, %r150, 8;
	@%p52 bra 	$L__BB288_65;
	shfl.sync.idx.b32	%r291|%p53, %r103, %r46, 6175, -1;
	mad.lo.s32 	%r321, %r291, %r294, %r321;
	bra.uni 	$L__BB288_65;
$L__BB288_49:
	mov.b32 	%r321, 0;
	@%p20 bra 	$L__BB288_51;
	shl.b32 	%r259, %r14, 2;
	add.s32 	%r260, %r102, %r259;
	ld.shared.u32 	%r261, [%r260];
	mul.lo.s32 	%r321, %r261, %r301;
$L__BB288_51:
	@%p21 bra 	$L__BB288_53;
	shl.b32 	%r262, %r25, 2;
	add.s32 	%r263, %r102, %r262;
	ld.shared.u32 	%r264, [%r263];
	mad.lo.s32 	%r321, %r264, %r300, %r321;
$L__BB288_53:
	@%p22 bra 	$L__BB288_55;
	shl.b32 	%r265, %r27, 2;
	add.s32 	%r266, %r102, %r265;
	ld.shared.u32 	%r267, [%r266];
	mad.lo.s32 	%r321, %r267, %r299, %r321;
$L__BB288_55:
	@%p23 bra 	$L__BB288_57;
	shl.b32 	%r268, %r29, 2;
	add.s32 	%r269, %r102, %r268;
	ld.shared.u32 	%r270, [%r269];
	mad.lo.s32 	%r321, %r270, %r298, %r321;
$L__BB288_57:
	@%p24 bra 	$L__BB288_59;
	shl.b32 	%r271, %r31, 2;
	add.s32 	%r272, %r102, %r271;
	ld.shared.u32 	%r273, [%r272];
	mad.lo.s32 	%r321, %r273, %r297, %r321;
$L__BB288_59:
	@%p25 bra 	$L__BB288_61;
	shl.b32 	%r274, %r33, 2;
	add.s32 	%r275, %r102, %r274;
	ld.shared.u32 	%r276, [%r275];
	mad.lo.s32 	%r321, %r276, %r296, %r321;
$L__BB288_61:
	setp.lt.s32 	%p36, %r150, 7;
	@%p36 bra 	$L__BB288_63;
	shl.b32 	%r277, %r35, 2;
	add.s32 	%r278, %r102, %r277;
	ld.shared.u32 	%r279, [%r278];
	mad.lo.s32 	%r321, %r279, %r295, %r321;
$L__BB288_63:
	setp.lt.s32 	%p37, %r150, 8;
	@%p37 bra 	$L__BB288_65;
	shl.b32 	%r280, %r37, 2;
	add.s32 	%r281, %r102, %r280;
	ld.shared.u32 	%r282, [%r281];
	mad.lo.s32 	%r321, %r282, %r294, %r321;
$L__BB288_65:
	add.s32 	%r343, %r321, %r343;
	add.s32 	%r318, %r318, %r53;
	setp.lt.s32 	%p54, %r318, %r15;
	@%p54 bra 	$L__BB288_32;
$L__BB288_66:
	bar.sync 	0;
	mad.lo.s32 	%r292, %r302, %r147, %r17;
	mul.wide.s32 	%rd23, %r292, 4;
	add.s64 	%rd24, %rd3, %rd23;
	st.global.u32 	[%rd24], %r343;
	add.s32 	%r302, %r302, %r9;
	setp.lt.u32 	%p55, %r302, %r10;
	@%p55 bra 	$L__BB288_5;
$L__BB288_67:
	ret;

}
	// .globl	_Z9cuda_gemmIiLi128ELi2ELi1ELi32ELi8ELi8ELi64ELi0ELi1EEviiiPT_S1_S1_iii
.visible .entry _Z9cuda_gemmIiLi128ELi2ELi1ELi32ELi8ELi8ELi64ELi0ELi1EEviiiPT_S1_S1_iii(
	.param .u32 _Z9cuda_gemmIiLi128ELi2ELi1ELi32ELi8ELi8ELi64ELi0ELi1EEviiiPT_S1_S1_iii_param_0,
	.param .u32 _Z9cuda_gemmIiLi128ELi2ELi1ELi32ELi8ELi8ELi64ELi0ELi1EEviiiPT_S1_S1_iii_param_1,
	.param .u32 _Z9cuda_gemmIiLi128ELi2ELi1ELi32ELi8ELi8ELi64ELi0ELi1EEviiiPT_S1_S1_iii_param_2,
	.param .u64 .ptr .align 1 _Z9cuda_gemmIiLi128ELi2ELi1ELi32ELi8ELi8ELi64ELi0ELi1EEviiiPT_S1_S1_iii_param_3,
	.param .u64 .ptr .align 1 _Z9cuda_gemmIiLi128ELi2ELi1ELi32ELi8ELi8ELi64ELi0ELi1EEviiiPT_S1_S1_iii_param_4,
	.param .u64 .ptr .align 1 _Z9cuda_gemmIiLi128ELi2ELi1ELi32ELi8ELi8ELi64ELi0ELi1EEviiiPT_S1_S1_iii_param_5,
	.param .u32 _Z9cuda_gemmIiLi128ELi2ELi1ELi32ELi8ELi8ELi64ELi0ELi1EEviiiPT_S1_S1_iii_param_6,
	.param .u32 _Z9cuda_gemmIiLi128ELi2ELi1ELi32ELi8ELi8ELi64ELi0ELi1EEviiiPT_S1_S1_iii_param_7,
	.param .u32 _Z9cuda_gemmIiLi128ELi2ELi1ELi32ELi8ELi8ELi64ELi0ELi1EEviiiPT_S1_S1_iii_param_8
)
.maxntid 128
{
	.reg .pred 	%p<19>;
	.reg .b32 	%r<128>;
	.reg .b64 	%rd<21>;
	// demoted variable
	.shared .align 128 .b8 _ZZ9cuda_gemmIiLi128ELi2ELi1ELi32ELi8ELi8ELi64ELi0ELi1EEviiiPT_S1_S1_iiiE11kron_fac_sh[288];
	// demoted variable
	.shared .align 128 .b8 _ZZ9cuda_gemmIiLi128ELi2ELi1ELi32ELi8ELi8ELi64ELi0ELi1EEviiiPT_S1_S1_iiiE3Ash[128];
	ld.param.u32 	%r34, [_Z9cuda_gemmIiLi128ELi2ELi1ELi32ELi8ELi8ELi64ELi0ELi1EEviiiPT_S1_S1_iii_param_2];
	ld.param.u64 	%rd7, [_Z9cuda_gemmIiLi128ELi2ELi1ELi32ELi8ELi8ELi64ELi0ELi1EEviiiPT_S1_S1_iii_param_3];
	ld.param.u64 	%rd8, [_Z9cuda_gemmIiLi128ELi2ELi1ELi32ELi8ELi8ELi64ELi0ELi1EEviiiPT_S1_S1_iii_param_4];
	cvta.to.global.u64 	%rd1, %rd8;
	mov.u32 	%r1, %tid.x;
	setp.gt.u32 	%p1, %r1, 63;
	@%p1 bra 	$L__BB289_7;
	mov.u32 	%r2, %ntid.x;
	add.s32 	%r35, %r1, %r2;
	max.u32 	%r36, %r35, 64;
	setp.lt.u32 	%p2, %r35, 64;
	selp.u32 	%r37, 1, 0, %p2;
	add.s32 	%r38, %r35, %r37;
	sub.s32 	%r39, %r36, %r38;
	div.u32 	%r40, %r39, %r2;
	add.s32 	%r3, %r40, %r37;
	and.b32  	%r41, %r3, 3;
	setp.eq.s32 	%p3, %r41, 3;
	mov.u32 	%r120, %r1;
	@%p3 bra 	$L__BB289_4;
	mul.wide.u32 	%rd9, %r1, 4;
	add.s64 	%rd20, %rd1, %rd9;
	mul.wide.u32 	%rd3, %r2, 4;
	add.s32 	%r42, %r3, 1;
	and.b32  	%r43, %r42, 3;
	neg.s32 	%r118, %r43;
	mov.u32 	%r120, %r1;
$L__BB289_3:
	.pragma "nounroll";
	ld.global.u32 	%r44, [%rd20];
	and.b32  	%r45, %r120, 7;
	mov.u32 	%r46, _ZZ9cuda_gemmIiLi128ELi2ELi1ELi32ELi8ELi8ELi64ELi0ELi1EEviiiPT_S1_S1_iiiE11kron_fac_sh;
	mad.lo.s32 	%r47, %r45, 36, %r46;
	shr.u32 	%r48, %r120, 1;
	and.b32  	%r49, %r48, 2147483644;
	add.s32 	%r50, %r47, %r49;
	st.shared.u32 	[%r50], %r44;
	add.s32 	%r120, %r120, %r2;
	add.s64 	%rd20, %rd20, %rd3;
	add.s32 	%r118, %r118, 1;
	setp.ne.s32 	%p4, %r118, 0;
	@%p4 bra 	$L__BB289_3;
$L__BB289_4:
	setp.lt.u32 	%p5, %r3, 3;
	@%p5 bra 	$L__BB289_7;
	shl.b32 	%r51, %r2, 1;
	add.s32 	%r123, %r120, %r51;
	shl.b32 	%r11, %r2, 2;
	mad.lo.s32 	%r122, %r2, 3, %r120;
	add.s32 	%r121, %r2, %r120;
$L__BB289_6:
	mul.wide.u32 	%rd10, %r120, 4;
	add.s64 	%rd11, %rd1, %rd10;
	ld.global.u32 	%r52, [%rd11];
	and.b32  	%r53, %r120, 7;
	mov.u32 	%r54, _ZZ9cuda_gemmIiLi128ELi2ELi1ELi32ELi8ELi8ELi64ELi0ELi1EEviiiPT_S1_S1_iiiE11kron_fac_sh;
	mad.lo.s32 	%r55, %r53, 36, %r54;
	shr.u32 	%r56, %r120, 1;
	and.b32  	%r57, %r56, 2147483644;
	add.s32 	%r58, %r55, %r57;
	st.shared.u32 	[%r58], %r52;
	add.s32 	%r59, %r120, %r2;
	mul.wide.u32 	%rd12, %r121, 4;
	add.s64 	%rd13, %rd1, %rd12;
	ld.global.u32 	%r60, [%rd13];
	and.b32  	%r61, %r121, 7;
	mad.lo.s32 	%r62, %r61, 36, %r54;
	shr.u32 	%r63, %r121, 1;
	and.b32  	%r64, %r63, 2147483644;
	add.s32 	%r65, %r62, %r64;
	st.shared.u32 	[%r65], %r60;
	add.s32 	%r66, %r59, %r2;
	mul.wide.u32 	%rd14, %r123, 4;
	add.s64 	%rd15, %rd1, %rd14;
	ld.global.u32 	%r67, [%rd15];
	and.b32  	%r68, %r123, 7;
	mad.lo.s32 	%r69, %r68, 36, %r54;
	shr.u32 	%r70, %r123, 1;
	and.b32  	%r71, %r70, 2147483644;
	add.s32 	%r72, %r69, %r71;
	st.shared.u32 	[%r72], %r67;
	add.s32 	%r73, %r66, %r2;
	mul.wide.u32 	%rd16, %r122, 4;
	add.s64 	%rd17, %rd1, %rd16;
	ld.global.u32 	%r74, [%rd17];
	and.b32  	%r75, %r122, 7;
	mad.lo.s32 	%r76, %r75, 36, %r54;
	shr.u32 	%r77, %r122, 1;
	and.b32  	%r78, %r77, 2147483644;
	add.s32 	%r79, %r76, %r78;
	st.shared.u32 	[%r79], %r74;
	add.s32 	%r120, %r73, %r2;
	add.s32 	%r123, %r123, %r11;
	add.s32 	%r122, %r122, %r11;
	add.s32 	%r121, %r121, %r11;
	setp.lt.u32 	%p6, %r120, 64;
	@%p6 bra 	$L__BB289_6;
$L__BB289_7:
	mov.u32 	%r22, %ctaid.y;
	mov.u32 	%r80, %nctaid.y;
	shl.b32 	%r81, %r80, 1;
	setp.ge.u32 	%p7, %r22, %r81;
	@%p7 bra 	$L__BB289_14;
	setp.gt.u32 	%p8, %r1, 7;
	@%p8 bra 	$L__BB289_11;
	shl.b32 	%r127, %r1, 2;
	mov.u32 	%r82, %ctaid.x;
	shl.b32 	%r83, %r82, 5;
	mov.u32 	%r84, %ntid.x;
	shl.b32 	%r24, %r84, 2;
	shl.b32 	%r85, %r1, 4;
	mov.u32 	%r86, _ZZ9cuda_gemmIiLi128ELi2ELi1ELi32ELi8ELi8ELi64ELi0ELi1EEviiiPT_S1_S1_iiiE3Ash;
	add.s32 	%r126, %r86, %r85;
	shl.b32 	%r26, %r84, 4;
	mad.lo.s32 	%r87, %r34, %r22, %r83;
	add.s32 	%r125, %r87, %r127;
	cvta.to.global.u64 	%rd6, %rd7;
$L__BB289_10:
	mul.wide.s32 	%rd18, %r125, 4;
	add.s64 	%rd19, %rd6, %rd18;
	ld.global.v4.u32 	{%r88, %r89, %r90, %r91}, [%rd19];
	st.shared.v4.u32 	[%r126], {%r88, %r89, %r90, %r91};
	add.s32 	%r127, %r127, %r24;
	add.s32 	%r126, %r126, %r26;
	add.s32 	%r125, %r125, %r24;
	setp.lt.u32 	%p9, %r127, 32;
	@%p9 bra 	$L__BB289_10;
$L__BB289_11:
	bar.sync 	0;
	setp.gt.u32 	%p10, %r1, 31;
	@%p10 bra 	$L__BB289_13;
	and.b32  	%r92, %r1, 3;
	shr.u32 	%r93, %r1, 2;
	mov.u32 	%r94, _ZZ9cuda_gemmIiLi128ELi2ELi1ELi32ELi8ELi8ELi64ELi0ELi1EEviiiPT_S1_S1_iiiE11kron_fac_sh;
	mad.lo.s32 	%r95, %r93, 36, %r94;
	shl.b32 	%r96, %r1, 2;
	and.b32  	%r97, %r96, 28;
	add.s32 	%r98, %r95, %r97;
	ld.shared.u32 	%r99, [%r98];
	shfl.sync.idx.b32	%r100|%p11, %r99, %r92, 6175, -1;
	add.s32 	%r101, %r92, 1;
	shfl.sync.idx.b32	%r102|%p12, %r99, %r101, 6175, -1;
	add.s32 	%r103, %r92, 2;
	shfl.sync.idx.b32	%r104|%p13, %r99, %r103, 6175, -1;
	add.s32 	%r105, %r92, 3;
	shfl.sync.idx.b32	%r106|%p14, %r99, %r105, 6175, -1;
	or.b32  	%r107, %r92, 4;
	shfl.sync.idx.b32	%r108|%p15, %r99, %r107, 6175, -1;
	add.s32 	%r109, %r92, 5;
	and.b32  	%r110, %r109, 7;
	shfl.sync.idx.b32	%r111|%p16, %r99, %r110, 6175, -1;
	add.s32 	%r112, %r92, 6;
	and.b32  	%r113, %r112, 7;
	shfl.sync.idx.b32	%r114|%p17, %r99, %r113, 6175, -1;
	add.s32 	%r115, %r92, -1;
	and.b32  	%r116, %r115, 7;
	shfl.sync.idx.b32	%r117|%p18, %r99, %r116, 6175, -1;
$L__BB289_13:
	bar.sync 	0;
$L__BB289_14:
	ret;

}
	// .globl	_Z9cuda_gemmIiLi128ELi2ELi1ELi32ELi8ELi8ELi64ELi1ELi0EEviiiPT_S1_S1_iii
.visible .entry _Z9cuda_gemmIiLi128ELi2ELi1ELi32ELi8ELi8ELi64ELi1ELi0EEviiiPT_S1_S1_iii(
	.param .u32 _Z9cuda_gemmIiLi128ELi2ELi1ELi32ELi8ELi8ELi64ELi1ELi0EEviiiPT_S1_S1_iii_param_0,
	.param .u32 _Z9cuda_gemmIiLi128ELi2ELi1ELi32ELi8ELi8ELi64ELi1ELi0EEviiiPT_S1_S1_iii_param_1,
	.param .u32 _Z9cuda_gemmIiLi128ELi2ELi1ELi32ELi8ELi8ELi64ELi1ELi0EEviiiPT_S1_S1_iii_param_2,
	.param .u64 .ptr .align 1 _Z9cuda_gemmIiLi128ELi2ELi1ELi32ELi8ELi8ELi64ELi1ELi0EEviiiPT_S1_S1_iii_param_3,
	.param .u64 .ptr .align 1 _Z9cuda_gemmIiLi128ELi2ELi1ELi32ELi8ELi8ELi64ELi1ELi0EEviiiPT_S1_S1_iii_param_4,
	.param .u64 .ptr .align 1 _Z9cuda_gemmIiLi128ELi2ELi1ELi32ELi8ELi8ELi64ELi1ELi0EEviiiPT_S1_S1_iii_param_5,
	.param .u32 _Z9cuda_gemmIiLi128ELi2ELi1ELi32ELi8ELi8ELi64ELi1ELi0EEviiiPT_S1_S1_iii_param_6,
	.param .u32 _Z9cuda_gemmIiLi128ELi2ELi1ELi32ELi8ELi8ELi64ELi1ELi0EEviiiPT_S1_S1_iii_param_7,
	.param .u32 _Z9cuda_gemmIiLi128ELi2ELi1ELi32ELi8ELi8ELi64ELi1ELi0EEviiiPT_S1_S1_iii_param_8
)
.maxntid 128
{
	.reg .pred 	%p<56>;
	.reg .b16 	%rs<3>;
	.reg .b32 	%r<335>;
	.reg .b64 	%rd<26>;
	// demoted variable
	.shared .align 128 .b8 _ZZ9cuda_gemmIiLi128ELi2ELi1ELi32ELi8ELi8ELi64ELi1ELi0EEviiiPT_S1_S1_iiiE11kron_fac_sh[288];
	// demoted variable
	.shared .align 128 .b8 _ZZ9cuda_gemmIiLi128ELi2ELi1ELi32ELi8ELi8ELi64ELi1ELi0EEviiiPT_S1_S1_iiiE3Ash[128];
	ld.param.u64 	%rd5, [_Z9cuda_gemmIiLi128ELi2ELi1ELi32ELi8ELi8ELi64ELi1ELi0EEviiiPT_S1_S1_iii_param_3];
	ld.param.u64 	%rd3, [_Z9cuda_gemmIiLi128ELi2ELi1ELi32ELi8ELi8ELi64ELi1ELi0EEviiiPT_S1_S1_iii_param_4];
	ld.param.u32 	%r142, [_Z9cuda_gemmIiLi128ELi2ELi1ELi32ELi8ELi8ELi64ELi1ELi0EEviiiPT_S1_S1_iii_param_6];
	ld.param.u32 	%r143, [_Z9cuda_gemmIiLi128ELi2ELi1ELi32ELi8ELi8ELi64ELi1ELi0EEviiiPT_S1_S1_iii_param_7];
	cvta.to.global.u64 	%rd1, %rd5;
	mov.u32 	%r1, %tid.x;
	mul.lo.s32 	%r2, %r143, %r142;
	setp.ge.u32 	%p1, %r1, %r2;
	@%p1 bra 	$L__BB290_3;
	mov.u32 	%r3, %ntid.x;
	cvta.to.global.u64 	%rd2, %rd3;
	mov.u32 	%r146, _ZZ9cuda_gemmIiLi128ELi2ELi1ELi32ELi8ELi8ELi64ELi1ELi0EEviiiPT_S1_S1_iiiE11kron_fac_sh;
	mov.u32 	%r284, %r1;
$L__BB290_2:
	mul.wide.u32 	%rd6, %r284, 4;
	add.s64 	%rd7, %rd2, %rd6;
	ld.global.u32 	%r144, [%rd7];
	rem.u32 	%r145, %r284, %r142;
	mad.lo.s32 	%r147, %r145, 36, %r146;
	div.u32 	%r148, %r284, %r143;
	shl.b32 	%r149, %r148, 2;
	add.s32 	%r150, %r147, %r149;
	st.shared.u32 	[%r150], %r144;
	add.s32 	%r284, %r284, %r3;
	setp.lt.u32 	%p2, %r284, %r2;
	@%p2 bra 	$L__BB290_2;
$L__BB290_3:
	div.s32 	%r6, 32, %r143;
	div.u32 	%r7, %r1, %r6;
	mov.u32 	%r293, %ctaid.y;
	mov.u32 	%r9, %nctaid.y;
	shl.b32 	%r10, %r9, 1;
	setp.ge.u32 	%p3, %r293, %r10;
	@%p3 bra 	$L__BB290_67;
	rem.u32 	%r152, %r1, %r6;
	shl.b32 	%r11, %r1, 2;
	mov.u32 	%r153, %ntid.x;
	shl.b32 	%r12, %r153, 2;
	and.b32  	%r13, %r152, 7;
	mul.lo.s32 	%r154, %r152, %r143;
	min.s32 	%r14, %r142, 8;
	add.s32 	%r15, %r11, %r12;
	max.u32 	%r155, %r15, 32;
	setp.lt.u32 	%p4, %r15, 32;
	selp.u32 	%r156, 1, 0, %p4;
	or.b32  	%r157, %r15, %r156;
	sub.s32 	%r158, %r155, %r157;
	div.u32 	%r159, %r158, %r12;
	add.s32 	%r16, %r159, %r156;
	and.b32  	%r17, %r16, 3;
	shl.b32 	%r160, %r1, 4;
	mov.u32 	%r161, _ZZ9cuda_gemmIiLi128ELi2ELi1ELi32ELi8ELi8ELi64ELi1ELi0EEviiiPT_S1_S1_iiiE3Ash;
	add.s32 	%r18, %r161, %r160;
	shl.b32 	%r44, %r153, 4;
	add.s32 	%r19, %r18, %r44;
	add.s32 	%r20, %r15, %r12;
	add.s32 	%r162, %r13, %r154;
	shl.b32 	%r163, %r162, 2;
	add.s32 	%r21, %r161, %r163;
	add.s32 	%r164, %r152, 1;
	and.b32  	%r22, %r164, 7;
	add.s32 	%r165, %r22, %r154;
	shl.b32 	%r166, %r165, 2;
	add.s32 	%r23, %r161, %r166;
	add.s32 	%r167, %r152, 2;
	and.b32  	%r24, %r167, 7;
	add.s32 	%r168, %r24, %r154;
	shl.b32 	%r169, %r168, 2;
	add.s32 	%r25, %r161, %r169;
	add.s32 	%r170, %r152, 3;
	and.b32  	%r26, %r170, 7;
	add.s32 	%r171, %r26, %r154;
	shl.b32 	%r172, %r171, 2;
	add.s32 	%r27, %r161, %r172;
	xor.b32  	%r28, %r13, 4;
	add.s32 	%r173, %r28, %r154;
	shl.b32 	%r174, %r173, 2;
	add.s32 	%r29, %r161, %r174;
	add.s32 	%r175, %r152, 5;
	and.b32  	%r30, %r175, 7;
	add.s32 	%r176, %r30, %r154;
	shl.b32 	%r177, %r176, 2;
	add.s32 	%r31, %r161, %r177;
	add.s32 	%r178, %r152, 6;
	and.b32  	%r32, %r178, 7;
	add.s32 	%r179, %r32, %r154;
	shl.b32 	%r180, %r179, 2;
	add.s32 	%r33, %r161, %r180;
	add.s32 	%r181, %r152, -1;
	and.b32  	%r34, %r181, 7;
	add.s32 	%r182, %r34, %r154;
	shl.b32 	%r183, %r182, 2;
	add.s32 	%r35, %r161, %r183;
	setp.lt.s32 	%p5, %r13, %r143;
	selp.b32 	%r184, 0, %r143, %p5;
	sub.s32 	%r36, %r13, %r184;
	add.s32 	%r185, %r13, 1;
	setp.lt.s32 	%p6, %r185, %r143;
	selp.b32 	%r186, 0, %r143, %p6;
	sub.s32 	%r37, %r185, %r186;
	add.s32 	%r187, %r13, 2;
	setp.lt.s32 	%p7, %r187, %r143;
	selp.b32 	%r188, 0, %r143, %p7;
	sub.s32 	%r38, %r187, %r188;
	add.s32 	%r189, %r13, 3;
	setp.lt.s32 	%p8, %r189, %r143;
	selp.b32 	%r190, 0, %r143, %p8;
	sub.s32 	%r39, %r189, %r190;
	add.s32 	%r191, %r13, 4;
	setp.lt.s32 	%p9, %r191, %r143;
	selp.b32 	%r192, 0, %r143, %p9;
	sub.s32 	%r40, %r191, %r192;
	add.s32 	%r193, %r13, 5;
	setp.lt.s32 	%p10, %r193, %r143;
	selp.b32 	%r194, 0, %r143, %p10;
	sub.s32 	%r41, %r193, %r194;
	add.s32 	%r195, %r13, 6;
	setp.lt.s32 	%p11, %r195, %r143;
	selp.b32 	%r196, 0, %r143, %p11;
	sub.s32 	%r42, %r195, %r196;
	add.s32 	%r197, %r13, 7;
	setp.lt.s32 	%p12, %r197, %r143;
	selp.b32 	%r198, 0, %r143, %p12;
	sub.s32 	%r43, %r197, %r198;
	shl.b32 	%r45, %r153, 3;
	mul.lo.s32 	%r46, %r153, 48;
	shl.b32 	%r47, %r153, 6;
	shl.b32 	%r48, %r153, 5;
	cvt.u16.u32 	%rs1, %r6;
	div.s16 	%rs2, 128, %rs1;
	cvt.s32.s16 	%r49, %rs2;
$L__BB290_5:
	setp.gt.u32 	%p13, %r1, 7;
	@%p13 bra 	$L__BB290_13;
	setp.eq.s32 	%p14, %r17, 3;
	shl.b32 	%r59, %r293, 5;
	mov.u32 	%r294, %r11;
	@%p14 bra 	$L__BB290_10;
	setp.eq.s32 	%p15, %r17, 0;
	add.s32 	%r199, %r59, %r11;
	mul.wide.s32 	%rd8, %r199, 4;
	add.s64 	%rd9, %rd1, %rd8;
	ld.global.v4.u32 	{%r200, %r201, %r202, %r203}, [%rd9];
	st.shared.v4.u32 	[%r18], {%r200, %r201, %r202, %r203};
	mov.u32 	%r294, %r15;
	@%p15 bra 	$L__BB290_10;
	setp.eq.s32 	%p16, %r17, 1;
	add.s32 	%r204, %r59, %r15;
	mul.wide.s32 	%rd10, %r204, 4;
	add.s64 	%rd11, %rd1, %rd10;
	ld.global.v4.u32 	{%r205, %r206, %r207, %r208}, [%rd11];
	st.shared.v4.u32 	[%r19], {%r205, %r206, %r207, %r208};
	mov.u32 	%r294, %r20;
	@%p16 bra 	$L__BB290_10;
	add.s32 	%r294, %r20, %r12;
	add.s32 	%r209, %r59, %r20;
	mul.wide.s32 	%rd12, %r209, 4;
	add.s64 	%rd13, %rd1, %rd12;
	ld.global.v4.u32 	{%r210, %r211, %r212, %r213}, [%rd13];
	shl.b32 	%r214, %r12, 2;
	add.s32 	%r215, %r19, %r214;
	st.shared.v4.u32 	[%r215], {%r210, %r211, %r212, %r213};
$L__BB290_10:
	setp.lt.u32 	%p17, %r16, 3;
	@%p17 bra 	$L__BB290_13;
	mov.u32 	%r216, %ntid.x;
	add.s32 	%r295, %r294, %r59;
	mad.lo.s32 	%r299, %r216, 12, %r295;
	add.s32 	%r298, %r295, %r45;
	add.s32 	%r297, %r295, %r12;
	shl.b32 	%r217, %r294, 2;
	mov.u32 	%r218, _ZZ9cuda_gemmIiLi128ELi2ELi1ELi32ELi8ELi8ELi64ELi1ELi0EEviiiPT_S1_S1_iiiE3Ash;
	add.s32 	%r296, %r218, %r217;
$L__BB290_12:
	mul.wide.s32 	%rd14, %r299, 4;
	add.s64 	%rd15, %rd1, %rd14;
	mul.wide.s32 	%rd16, %r298, 4;
	add.s64 	%rd17, %rd1, %rd16;
	mul.wide.s32 	%rd18, %r297, 4;
	add.s64 	%rd19, %rd1, %rd18;
	mul.wide.s32 	%rd20, %r295, 4;
	add.s64 	%rd21, %rd1, %rd20;
	ld.global.v4.u32 	{%r219, %r220, %r221, %r222}, [%rd21];
	st.shared.v4.u32 	[%r296], {%r219, %r220, %r221, %r222};
	add.s32 	%r223, %r294, %r12;
	ld.global.v4.u32 	{%r224, %r225, %r226, %r227}, [%rd19];
	add.s32 	%r228, %r296, %r44;
	st.shared.v4.u32 	[%r228], {%r224, %r225, %r226, %r227};
	add.s32 	%r229, %r223, %r12;
	ld.global.v4.u32 	{%r230, %r231, %r232, %r233}, [%rd17];
	add.s32 	%r234, %r296, %r48;
	st.shared.v4.u32 	[%r234], {%r230, %r231, %r232, %r233};
	add.s32 	%r235, %r229, %r12;
	ld.global.v4.u32 	{%r236, %r237, %r238, %r239}, [%rd15];
	add.s32 	%r240, %r296, %r46;
	st.shared.v4.u32 	[%r240], {%r236, %r237, %r238, %r239};
	add.s32 	%r294, %r235, %r12;
	add.s32 	%r299, %r299, %r44;
	add.s32 	%r298, %r298, %r44;
	add.s32 	%r297, %r297, %r44;
	add.s32 	%r296, %r296, %r47;
	add.s32 	%r295, %r295, %r44;
	setp.lt.u32 	%p18, %r294, 32;
	@%p18 bra 	$L__BB290_12;
$L__BB290_13:
	setp.lt.s32 	%p19, %r6, 1;
	bar.sync 	0;
	mov.b32 	%r334, 0;
	@%p19 bra 	$L__BB290_66;
	setp.lt.s32 	%p20, %r143, 1;
	@%p20 bra 	$L__BB290_16;
	ld.shared.u32 	%r292, [%r21];
$L__BB290_16:
	setp.lt.s32 	%p21, %r143, 2;
	@%p21 bra 	$L__BB290_18;
	ld.shared.u32 	%r291, [%r23];
$L__BB290_18:
	setp.lt.s32 	%p22, %r143, 3;
	@%p22 bra 	$L__BB290_20;
	ld.shared.u32 	%r290, [%r25];
$L__BB290_20:
	setp.lt.s32 	%p23, %r143, 4;
	@%p23 bra 	$L__BB290_22;
	ld.shared.u32 	%r289, [%r27];
$L__BB290_22:
	setp.lt.s32 	%p24, %r143, 5;
	@%p24 bra 	$L__BB290_24;
	ld.shared.u32 	%r288, [%r29];
$L__BB290_24:
	setp.lt.s32 	%p25, %r143, 6;
	@%p25 bra 	$L__BB290_26;
	ld.shared.u32 	%r287, [%r31];
$L__BB290_26:
	setp.lt.s32 	%p26, %r143, 7;
	@%p26 bra 	$L__BB290_28;
	ld.shared.u32 	%r286, [%r33];
$L__BB290_28:
	setp.lt.s32 	%p27, %r143, 8;
	@%p27 bra 	$L__BB290_30;
	ld.shared.u32 	%r285, [%r35];
$L__BB290_30:
	setp.ge.s32 	%p28, %r7, %r14;
	@%p28 bra 	$L__BB290_66;
	mov.b32 	%r334, 0;
	mov.u32 	%r309, %r7;
$L__BB290_32:
	setp.gt.u32 	%p29, %r143, 64;
	mov.u32 	%r244, _ZZ9cuda_gemmIiLi128ELi2ELi1ELi32ELi8ELi8ELi64ELi1ELi0EEviiiPT_S1_S1_iiiE11kron_fac_sh;
	mad.lo.s32 	%r97, %r309, 36, %r244;
	shl.b32 	%r245, %r1, 2;
	and.b32  	%r246, %r245, 28;
	add.s32 	%r247, %r97, %r246;
	ld.shared.u32 	%r98, [%r247];
	@%p29 bra 	$L__BB290_49;
	setp.eq.s32 	%p38, %r143, 0;
	mov.b32 	%r312, 0;
	@%p38 bra 	$L__BB290_35;
	shfl.sync.idx.b32	%r274|%p39, %r98, %r36, 6175, -1;
	mul.lo.s32 	%r312, %r274, %r292;
$L__BB290_35:
	setp.lt.s32 	%p40, %r143, 2;
	@%p40 bra 	$L__BB290_37;
	shfl.sync.idx.b32	%r275|%p41, %r98, %r37, 6175, -1;
	mad.lo.s32 	%r312, %r275, %r291, %r312;
$L__BB290_37:
	setp.lt.s32 	%p42, %r143, 3;
	@%p42 bra 	$L__BB290_39;
	shfl.sync.idx.b32	%r276|%p43, %r98, %r38, 6175, -1;
	mad.lo.s32 	%r312, %r276, %r290, %r312;
$L__BB290_39:
	setp.lt.s32 	%p44, %r143, 4;
	@%p44 bra 	$L__BB290_41;
	shfl.sync.idx.b32	%r277|%p45, %r98, %r39, 6175, -1;
	mad.lo.s32 	%r312, %r277, %r289, %r312;
$L__BB290_41:
	setp.lt.s32 	%p46, %r143, 5;
	@%p46 bra 	$L__BB290_43;
	shfl.sync.idx.b32	%r278|%p47, %r98, %r40, 6175, -1;
	mad.lo.s32 	%r312, %r278, %r288, %r312;
$L__BB290_43:
	setp.lt.s32 	%p48, %r143, 6;
	@%p48 bra 	$L__BB290_45;
	shfl.sync.idx.b32	%r279|%p49, %r98, %r41, 6175, -1;
	mad.lo.s32 	%r312, %r279, %r287, %r312;
$L__BB290_45:
	setp.lt.s32 	%p50, %r143, 7;
	@%p50 bra 	$L__BB290_47;
	shfl.sync.idx.b32	%r280|%p51, %r98, %r42, 6175, -1;
	mad.lo.s32 	%r312, %r280, %r286, %r312;
$L__BB290_47:
	setp.lt.s32 	%p52, %r143, 8;
	@%p52 bra 	$L__BB290_65;
	shfl.sync.idx.b32	%r281|%p53, %r98, %r43, 6175, -1;
	mad.lo.s32 	%r312, %r281, %r285, %r312;
	bra.uni 	$L__BB290_65;
$L__BB290_49:
	setp.lt.s32 	%p30, %r143, 1;
	mov.b32 	%r312, 0;
	@%p30 bra 	$L__BB290_51;
	shl.b32 	%r249, %r13, 2;
	add.s32 	%r250, %r97, %r249;
	ld.shared.u32 	%r251, [%r250];
	mul.lo.s32 	%r312, %r251, %r292;
$L__BB290_51:
	setp.lt.s32 	%p31, %r143, 2;
	@%p31 bra 	$L__BB290_53;
	shl.b32 	%r252, %r22, 2;
	add.s32 	%r253, %r97, %r252;
	ld.shared.u32 	%r254, [%r253];
	mad.lo.s32 	%r312, %r254, %r291, %r312;
$L__BB290_53:
	setp.lt.s32 	%p32, %r143, 3;
	@%p32 bra 	$L__BB290_55;
	shl.b32 	%r255, %r24, 2;
	add.s32 	%r256, %r97, %r255;
	ld.shared.u32 	%r257, [%r256];
	mad.lo.s32 	%r312, %r257, %r290, %r312;
$L__BB290_55:
	setp.lt.s32 	%p33, %r143, 4;
	@%p33 bra 	$L__BB290_57;
	shl.b32 	%r258, %r26, 2;
	add.s32 	%r259, %r97, %r258;
	ld.shared.u32 	%r260, [%r259];
	mad.lo.s32 	%r312, %r260, %r289, %r312;
$L__BB290_57:
	setp.lt.s32 	%p34, %r143, 5;
	@%p34 bra 	$L__BB290_59;
	shl.b32 	%r261, %r28, 2;
	add.s32 	%r262, %r97, %r261;
	ld.shared.u32 	%r263, [%r262];
	mad.lo.s32 	%r312, %r263, %r288, %r312;
$L__BB290_59:
	setp.lt.s32 	%p35, %r143, 6;
	@%p35 bra 	$L__BB290_61;
	shl.b32 	%r264, %r30, 2;
	add.s32 	%r265, %r97, %r264;
	ld.shared.u32 	%r266, [%r265];
	mad.lo.s32 	%r312, %r266, %r287, %r312;
$L__BB290_61:
	setp.lt.s32 	%p36, %r143, 7;
	@%p36 bra 	$L__BB290_63;
	shl.b32 	%r267, %r32, 2;
	add.s32 	%r268, %r97, %r267;
	ld.shared.u32 	%r269, [%r268];
	mad.lo.s32 	%r312, %r269, %r286, %r312;
$L__BB290_63:
	setp.lt.s32 	%p37, %r143, 8;
	@%p37 bra 	$L__BB290_65;
	shl.b32 	%r270, %r34, 2;
	add.s32 	%r271, %r97, %r270;
	ld.shared.u32 	%r272, [%r271];
	mad.lo.s32 	%r312, %r272, %r285, %r312;
$L__BB290_65:
	add.s32 	%r334, %r312, %r334;
	add.s32 	%r309, %r309, %r49;
	setp.lt.s32 	%p54, %r309, %r14;
	@%p54 bra 	$L__BB290_32;
$L__BB290_66:
	ld.param.u64 	%rd25, [_Z9cuda_gemmIiLi128ELi2ELi1ELi32ELi8ELi8ELi64ELi1ELi0EEviiiPT_S1_S1_iii_param_5];
	bar.sync 	0;
	shl.b32 	%r282, %r293, 5;
	add.s32 	%r283, %r282, %r1;
	cvta.to.global.u64 	%rd22, %rd25;
	mul.wide.s32 	%rd23, %r283, 4;
	add.s64 	%rd24, %rd22, %rd23;
	st.global.u32 	[%rd24], %r334;
	add.s32 	%r293, %r293, %r9;
	setp.lt.u32 	%p55, %r293, %r10;
	@%p55 bra 	$L__BB290_5;
$L__BB290_67:
	ret;

}
	// .globl	_Z9cuda_gemmIiLi128ELi2ELi1ELi32ELi8ELi8ELi64ELi1ELi1EEviiiPT_S1_S1_iii
.visible .entry _Z9cuda_gemmIiLi128ELi2ELi1ELi32ELi8ELi8ELi64ELi1ELi1EEviiiPT_S1_S1_iii(
	.param .u32 _Z9cuda_gemmIiLi128ELi2ELi1ELi32ELi8ELi8ELi64ELi1ELi1EEviiiPT_S1_S1_iii_param_0,
	.param .u32 _Z9cuda_gemmIiLi128ELi2ELi1ELi32ELi8ELi8ELi64ELi1ELi1EEviiiPT_S1_S1_iii_param_1,
	.param .u32 _Z9cuda_gemmIiLi128ELi2ELi1ELi32ELi8ELi8ELi64ELi1ELi1EEviiiPT_S1_S1_iii_param_2,
	.param .u64 .ptr .align 1 _Z9cuda_gemmIiLi128ELi2ELi1ELi32ELi8ELi8ELi64ELi1ELi1EEviiiPT_S1_S1_iii_param_3,
	.param .u64 .ptr .align 1 _Z9cuda_gemmIiLi128ELi2ELi1ELi32ELi8ELi8ELi64ELi1ELi1EEviiiPT_S1_S1_iii_param_4,
	.param .u64 .ptr .align 1 _Z9cuda_gemmIiLi128ELi2ELi1ELi32ELi8ELi8ELi64ELi1ELi1EEviiiPT_S1_S1_iii_param_5,
	.param .u32 _Z9cuda_gemmIiLi128ELi2ELi1ELi32ELi8ELi8ELi64ELi1ELi1EEviiiPT_S1_S1_iii_param_6,
	.param .u32 _Z9cuda_gemmIiLi128ELi2ELi1ELi32ELi8ELi8ELi64ELi1ELi1EEviiiPT_S1_S1_iii_param_7,
	.param .u32 _Z9cuda_gemmIiLi128ELi2ELi1ELi32ELi8ELi8ELi64ELi1ELi1EEviiiPT_S1_S1_iii_param_8
)
.maxntid 128
{
	.reg .pred 	%p<19>;
	.reg .b32 	%r<122>;
	.reg .b64 	%rd<25>;
	// demoted variable
	.shared .align 128 .b8 _ZZ9cuda_gemmIiLi128ELi2ELi1ELi32ELi8ELi8ELi64ELi1ELi1EEviiiPT_S1_S1_iiiE11kron_fac_sh[288];
	// demoted variable
	.shared .align 128 .b8 _ZZ9cuda_gemmIiLi128ELi2ELi1ELi32ELi8ELi8ELi64ELi1ELi1EEviiiPT_S1_S1_iiiE3Ash[128];
	ld.param.u64 	%rd10, [_Z9cuda_gemmIiLi128ELi2ELi1ELi32ELi8ELi8ELi64ELi1ELi1EEviiiPT_S1_S1_iii_param_3];
	ld.param.u64 	%rd11, [_Z9cuda_gemmIiLi128ELi2ELi1ELi32ELi8ELi8ELi64ELi1ELi1EEviiiPT_S1_S1_iii_param_4];
	cvta.to.global.u64 	%rd1, %rd11;
	mov.u32 	%r1, %tid.x;
	setp.gt.u32 	%p1, %r1, 63;
	@%p1 bra 	$L__BB291_7;
	mov.u32 	%r2, %ntid.x;
	add.s32 	%r31, %r1, %r2;
	max.u32 	%r32, %r31, 64;
	setp.lt.u32 	%p2, %r31, 64;
	selp.u32 	%r33, 1, 0, %p2;
	add.s32 	%r34, %r31, %r33;
	sub.s32 	%r35, %r32, %r34;
	div.u32 	%r36, %r35, %r2;
	add.s32 	%r3, %r36, %r33;
	and.b32  	%r37, %r3, 3;
	setp.eq.s32 	%p3, %r37, 3;
	mov.u32 	%r115, %r1;
	@%p3 bra 	$L__BB291_4;
	mul.wide.u32 	%rd12, %r1, 4;
	add.s64 	%rd23, %rd1, %rd12;
	mul.wide.u32 	%rd3, %r2, 4;
	add.s32 	%r38, %r3, 1;
	and.b32  	%r39, %r38, 3;
	neg.s32 	%r113, %r39;
	mov.u32 	%r115, %r1;
$L__BB291_3:
	.pragma "nounroll";
	ld.global.u32 	%r40, [%rd23];
	and.b32  	%r41, %r115, 7;
	mov.u32 	%r42, _ZZ9cuda_gemmIiLi128ELi2ELi1ELi32ELi8ELi8ELi64ELi1ELi1EEviiiPT_S1_S1_iiiE11kron_fac_sh;
	mad.lo.s32 	%r43, %r41, 36, %r42;
	shr.u32 	%r44, %r115, 1;
	and.b32  	%r45, %r44, 2147483644;
	add.s32 	%r46, %r43, %r45;
	st.shared.u32 	[%r46], %r40;
	add.s32 	%r115, %r115, %r2;
	add.s64 	%rd23, %rd23, %rd3;
	add.s32 	%r113, %r113, 1;
	setp.ne.s32 	%p4, %r113, 0;
	@%p4 bra 	$L__BB291_3;
$L__BB291_4:
	setp.lt.u32 	%p5, %r3, 3;
	@%p5 bra 	$L__BB291_7;
	shl.b32 	%r47, %r2, 1;
	add.s32 	%r118, %r115, %r47;
	shl.b32 	%r11, %r2, 2;
	mad.lo.s32 	%r117, %r2, 3, %r115;
	add.s32 	%r116, %r2, %r115;
$L__BB291_6:
	mul.wide.u32 	%rd13, %r115, 4;
	add.s64 	%rd14, %rd1, %rd13;
	ld.global.u32 	%r48, [%rd14];
	and.b32  	%r49, %r115, 7;
	mov.u32 	%r50, _ZZ9cuda_gemmIiLi128ELi2ELi1ELi32ELi8ELi8ELi64ELi1ELi1EEviiiPT_S1_S1_iiiE11kron_fac_sh;
	mad.lo.s32 	%r51, %r49, 36, %r50;
	shr.u32 	%r52, %r115, 1;
	and.b32  	%r53, %r52, 2147483644;
	add.s32 	%r54, %r51, %r53;
	st.shared.u32 	[%r54], %r48;
	add.s32 	%r55, %r115, %r2;
	mul.wide.u32 	%rd15, %r116, 4;
	add.s64 	%rd16, %rd1, %rd15;
	ld.global.u32 	%r56, [%rd16];
	and.b32  	%r57, %r116, 7;
	mad.lo.s32 	%r58, %r57, 36, %r50;
	shr.u32 	%r59, %r116, 1;
	and.b32  	%r60, %r59, 2147483644;
	add.s32 	%r61, %r58, %r60;
	st.shared.u32 	[%r61], %r56;
	add.s32 	%r62, %r55, %r2;
	mul.wide.u32 	%rd17, %r118, 4;
	add.s64 	%rd18, %rd1, %rd17;
	ld.global.u32 	%r63, [%rd18];
	and.b32  	%r64, %r118, 7;
	mad.lo.s32 	%r65, %r64, 36, %r50;
	shr.u32 	%r66, %r118, 1;
	and.b32  	%r67, %r66, 2147483644;
	add.s32 	%r68, %r65, %r67;
	st.shared.u32 	[%r68], %r63;
	add.s32 	%r69, %r62, %r2;
	mul.wide.u32 	%rd19, %r117, 4;
	add.s64 	%rd20, %rd1, %rd19;
	ld.global.u32 	%r70, [%rd20];
	and.b32  	%r71, %r117, 7;
	mad.lo.s32 	%r72, %r71, 36, %r50;
	shr.u32 	%r73, %r117, 1;
	and.b32  	%r74, %r73, 2147483644;
	add.s32 	%r75, %r72, %r74;
	st.shared.u32 	[%r75], %r70;
	add.s32 	%r115, %r69, %r2;
	add.s32 	%r118, %r118, %r11;
	add.s32 	%r117, %r117, %r11;
	add.s32 	%r116, %r116, %r11;
	setp.lt.u32 	%p6, %r115, 64;
	@%p6 bra 	$L__BB291_6;
$L__BB291_7:
	mov.u32 	%r22, %ctaid.y;
	mov.u32 	%r76, %nctaid.y;
	shl.b32 	%r77, %r76, 1;
	setp.ge.u32 	%p7, %r22, %r77;
	@%p7 bra 	$L__BB291_14;
	setp.gt.u32 	%p8, %r1, 7;
	@%p8 bra 	$L__BB291_11;
	shl.b32 	%r121, %r1, 2;
	shl.b32 	%r78, %r22, 5;
	mov.u32 	%r79, %ntid.x;
	shl.b32 	%r24, %r79, 2;
	shl.b32 	%r80, %r1, 4;
	mov.u32 	%r81, _ZZ9cuda_gemmIiLi128ELi2ELi1ELi32ELi8ELi8ELi64ELi1ELi1EEviiiPT_S1_S1_iiiE3Ash;
	add.s32 	%r120, %r81, %r80;
	shl.b32 	%r26, %r79, 4;
	add.s32 	%r82, %r78, %r121;
	mul.wide.u32 	%rd21, %r82, 4;
	cvta.to.global.u64 	%rd22, %rd10;
	add.s64 	%rd24, %rd22, %rd21;
	mul.wide.u32 	%rd7, %r79, 16;
$L__BB291_10:
	ld.global.v4.u32 	{%r83, %r84, %r85, %r86}, [%rd24];
	st.shared.v4.u32 	[%r120], {%r83, %r84, %r85, %r86};
	add.s32 	%r121, %r121, %r24;
	add.s32 	%r120, %r120, %r26;
	add.s64 	%rd24, %rd24, %rd7;
	setp.lt.u32 	%p9, %r121, 32;
	@%p9 bra 	$L__BB291_10;
$L__BB291_11:
	bar.sync 	0;
	setp.gt.u32 	%p10, %r1, 31;
	@%p10 bra 	$L__BB291_13;
	and.b32  	%r87, %r1, 3;
	shr.u32 	%r88, %r1, 2;
	mov.u32 	%r89, _ZZ9cuda_gemmIiLi128ELi2ELi1ELi32ELi8ELi8ELi64ELi1ELi1EEviiiPT_S1_S1_iiiE11kron_fac_sh;
	mad.lo.s32 	%r90, %r88, 36, %r89;
	shl.b32 	%r91, %r1, 2;
	and.b32  	%r92, %r91, 28;
	add.s32 	%r93, %r90, %r92;
	ld.shared.u32 	%r94, [%r93];
	shfl.sync.idx.b32	%r95|%p11, %r94, %r87, 6175, -1;
	add.s32 	%r96, %r87, 1;
	shfl.sync.idx.b32	%r97|%p12, %r94, %r96, 6175, -1;
	add.s32 	%r98, %r87, 2;
	shfl.sync.idx.b32	%r99|%p13, %r94, %r98, 6175, -1;
	add.s32 	%r100, %r87, 3;
	shfl.sync.idx.b32	%r101|%p14, %r94, %r100, 6175, -1;
	or.b32  	%r102, %r87, 4;
	shfl.sync.idx.b32	%r103|%p15, %r94, %r102, 6175, -1;
	add.s32 	%r104, %r87, 5;
	and.b32  	%r105, %r104, 7;
	shfl.sync.idx.b32	%r106|%p16, %r94, %r105, 6175, -1;
	add.s32 	%r107, %r87, 6;
	and.b32  	%r108, %r107, 7;
	shfl.sync.idx.b32	%r109|%p17, %r94, %r108, 6175, -1;
	add.s32 	%r110, %r87, -1;
	and.b32  	%r111, %r110, 7;
	shfl.sync.idx.b32	%r112|%p18, %r94, %r111, 6175, -1;
$L__BB291_13:
	bar.sync 	0;
$L__BB291_14:
	ret;

}
	// .globl	_Z9cuda_gemmIiLi128ELi2ELi1ELi32ELi16ELi16ELi64ELi0ELi0EEviiiPT_S1_S1_iii
.visible .entry _Z9cuda_gemmIiLi128ELi2ELi1ELi32ELi16ELi16ELi64ELi0ELi0EEviiiPT_S1_S1_iii(
	.param .u32 _Z9cuda_gemmIiLi128ELi2ELi1ELi32ELi16ELi16ELi64ELi0ELi0EEviiiPT_S1_S1_iii_param_0,
	.param .u32 _Z9cuda_gemmIiLi128ELi2ELi1ELi32ELi16ELi16ELi64ELi0ELi0EEviiiPT_S1_S1_iii_param_1,
	.param .u32 _Z9cuda_gemmIiLi128ELi2ELi1ELi32ELi16ELi16ELi64ELi0ELi0EEviiiPT_S1_S1_iii_param_2,
	.param .u64 .ptr .align 1 _Z9cuda_gemmIiLi128ELi2ELi1ELi32ELi16ELi16ELi64ELi0ELi0EEviiiPT_S1_S1_iii_param_3,
	.param .u64 .ptr .align 1 _Z9cuda_gemmIiLi128ELi2ELi1ELi32ELi16ELi16ELi64ELi0ELi0EEviiiPT_S1_S1_iii_param_4,
	.param .u64 .ptr .align 1 _Z9cuda_gemmIiLi128ELi2ELi1ELi32ELi16ELi16ELi64ELi0ELi0EEviiiPT_S1_S1_iii_param_5,
	.param .u32 _Z9cuda_gemmIiLi128ELi2ELi1ELi32ELi16ELi16ELi64ELi0ELi0EEviiiPT_S1_S1_iii_param_6,
	.param .u32 _Z9cuda_gemmIiLi128ELi2ELi1ELi32ELi16ELi16ELi64ELi0ELi0EEviiiPT_S1_S1_iii_param_7,
	.param .u32 _Z9cuda_gemmIiLi128ELi2ELi1ELi32ELi16ELi16ELi64ELi0ELi0EEviiiPT_S1_S1_iii_param_8
)
.maxntid 128
{
	.reg .pred 	%p<96>;
	.reg .b16 	%rs<3>;
	.reg .b32 	%r<556>;
	.reg .b64 	%rd<26>;
	// demoted variable
	.shared .align 128 .b8 _ZZ9cuda_gemmIiLi128ELi2ELi1ELi32ELi16ELi16ELi64ELi0ELi0EEviiiPT_S1_S1_iiiE11kron_fac_sh[1088];
	// demoted variable
	.shared .align 128 .b8 _ZZ9cuda_gemmIiLi128ELi2ELi1ELi32ELi16ELi16ELi64ELi0ELi0EEviiiPT_S1_S1_iiiE3Ash[128];
	ld.param.u64 	%rd5, [_Z9cuda_gemmIiLi128ELi2ELi1ELi32ELi16ELi16ELi64ELi0ELi0EEviiiPT_S1_S1_iii_param_3];
	ld.param.u64 	%rd3, [_Z9cuda_gemmIiLi128ELi2ELi1ELi32ELi16ELi16ELi64ELi0ELi0EEviiiPT_S1_S1_iii_param_4];
	ld.param.u32 	%r225, [_Z9cuda_gemmIiLi128ELi2ELi1ELi32ELi16ELi16ELi64ELi0ELi0EEviiiPT_S1_S1_iii_param_6];
	ld.param.u32 	%r226, [_Z9cuda_gemmIiLi128ELi2ELi1ELi32ELi16ELi16ELi64ELi0ELi0EEviiiPT_S1_S1_iii_param_7];
	cvta.to.global.u64 	%rd1, %rd5;
	mov.u32 	%r1, %tid.x;
	mul.lo.s32 	%r2, %r226, %r225;
	setp.ge.u32 	%p1, %r1, %r2;
	@%p1 bra 	$L__BB292_3;
	mov.u32 	%r3, %ntid.x;
	cvta.to.global.u64 	%rd2, %rd3;
	mov.u32 	%r229, _ZZ9cuda_gemmIiLi128ELi2ELi1ELi32ELi16ELi16ELi64ELi0ELi0EEviiiPT_S1_S1_iiiE11kron_fac_sh;
	mov.u32 	%r465, %r1;
$L__BB292_2:
	mul.wide.u32 	%rd6, %r465, 4;
	add.s64 	%rd7, %rd2, %rd6;
	ld.global.u32 	%r227, [%rd7];
	rem.u32 	%r228, %r465, %r225;
	mad.lo.s32 	%r230, %r228, 68, %r229;
	div.u32 	%r231, %r465, %r226;
	shl.b32 	%r232, %r231, 2;
	add.s32 	%r233, %r230, %r232;
	st.shared.u32 	[%r233], %r227;
	add.s32 	%r465, %r465, %r3;
	setp.lt.u32 	%p2, %r465, %r2;
	@%p2 bra 	$L__BB292_2;
$L__BB292_3:
	div.s32 	%r6, 32, %r226;
	div.u32 	%r7, %r1, %r6;
	mov.u32 	%r482, %ctaid.y;
	mov.u32 	%r9, %nctaid.y;
	shl.b32 	%r234, %r9, 1;
	setp.ge.u32 	%p3, %r482, %r234;
	@%p3 bra 	$L__BB292_115;
	rem.u32 	%r236, %r1, %r6;
	mov.u32 	%r237, %ctaid.x;
	shl.b32 	%r10, %r1, 2;
	shl.b32 	%r11, %r237, 5;
	mov.u32 	%r238, %ntid.x;
	shl.b32 	%r12, %r238, 2;
	and.b32  	%r13, %r236, 15;
	mul.lo.s32 	%r239, %r236, %r226;
	min.s32 	%r14, %r225, 16;
	add.s32 	%r15, %r10, %r12;
	max.u32 	%r240, %r15, 32;
	setp.lt.u32 	%p4, %r15, 32;
	selp.u32 	%r241, 1, 0, %p4;
	or.b32  	%r242, %r15, %r241;
	sub.s32 	%r243, %r240, %r242;
	div.u32 	%r244, %r243, %r12;
	add.s32 	%r16, %r244, %r241;
	add.s32 	%r17, %r15, %r12;
	add.s32 	%r245, %r13, %r239;
	shl.b32 	%r246, %r245, 2;
	mov.u32 	%r247, _ZZ9cuda_gemmIiLi128ELi2ELi1ELi32ELi16ELi16ELi64ELi0ELi0EEviiiPT_S1_S1_iiiE3Ash;
	add.s32 	%r18, %r247, %r246;
	add.s32 	%r248, %r236, 1;
	and.b32  	%r19, %r248, 15;
	add.s32 	%r249, %r19, %r239;
	shl.b32 	%r250, %r249, 2;
	add.s32 	%r20, %r247, %r250;
	add.s32 	%r251, %r236, 2;
	and.b32  	%r21, %r251, 15;
	add.s32 	%r252, %r21, %r239;
	shl.b32 	%r253, %r252, 2;
	add.s32 	%r22, %r247, %r253;
	add.s32 	%r254, %r236, 3;
	and.b32  	%r23, %r254, 15;
	add.s32 	%r255, %r23, %r239;
	shl.b32 	%r256, %r255, 2;
	add.s32 	%r24, %r247, %r256;
	add.s32 	%r257, %r236, 4;
	and.b32  	%r25, %r257, 15;
	add.s32 	%r258, %r25, %r239;
	shl.b32 	%r259, %r258, 2;
	add.s32 	%r26, %r247, %r259;
	add.s32 	%r260, %r236, 5;
	and.b32  	%r27, %r260, 15;
	add.s32 	%r261, %r27, %r239;
	shl.b32 	%r262, %r261, 2;
	add.s32 	%r28, %r247, %r262;
	add.s32 	%r263, %r236, 6;
	and.b32  	%r29, %r263, 15;
	add.s32 	%r264, %r29, %r239;
	shl.b32 	%r265, %r264, 2;
	add.s32 	%r30, %r247, %r265;
	add.s32 	%r266, %r236, 7;
	and.b32  	%r31, %r266, 15;
	add.s32 	%r267, %r31, %r239;
	shl.b32 	%r268, %r267, 2;
	add.s32 	%r32, %r247, %r268;
	xor.b32  	%r33, %r13, 8;
	add.s32 	%r269, %r33, %r239;
	shl.b32 	%r270, %r269, 2;
	add.s32 	%r34, %r247, %r270;
	add.s32 	%r271, %r236, 9;
	and.b32  	%r35, %r271, 15;
	add.s32 	%r272, %r35, %r239;
	shl.b32 	%r273, %r272, 2;
	add.s32 	%r36, %r247, %r273;
	add.s32 	%r274, %r236, 10;
	and.b32  	%r37, %r274, 15;
	add.s32 	%r275, %r37, %r239;
	shl.b32 	%r276, %r275, 2;
	add.s32 	%r38, %r247, %r276;
	add.s32 	%r277, %r236, 11;
	and.b32  	%r39, %r277, 15;
	add.s32 	%r278, %r39, %r239;
	shl.b32 	%r279, %r278, 2;
	add.s32 	%r40, %r247, %r279;
	add.s32 	%r280, %r236, 12;
	and.b32  	%r41, %r280, 15;
	add.s32 	%r281, %r41, %r239;
	shl.b32 	%r282, %r281, 2;
	add.s32 	%r42, %r247, %r282;
	add.s32 	%r283, %r236, 13;
	and.b32  	%r43, %r283, 15;
	add.s32 	%r284, %r43, %r239;
	shl.b32 	%r285, %r284, 2;
	add.s32 	%r44, %r247, %r285;
	add.s32 	%r286, %r236, 14;
	and.b32  	%r45, %r286, 15;
	add.s32 	%r287, %r45, %r239;
	shl.b32 	%r288, %r287, 2;
	add.s32 	%r46, %r247, %r288;
	add.s32 	%r289, %r236, -1;
	and.b32  	%r47, %r289, 15;
	add.s32 	%r290, %r47, %r239;
	shl.b32 	%r291, %r290, 2;
	add.s32 	%r48, %r247, %r291;
	setp.lt.s32 	%p5, %r13, %r226;
	selp.b32 	%r292, 0, %r226, %p5;
	sub.s32 	%r49, %r13, %r292;
	add.s32 	%r293, %r13, 1;
	setp.lt.s32 	%p6, %r293, %r226;
	selp.b32 	%r294, 0, %r226, %p6;
	sub.s32 	%r50, %r293, %r294;
	add.s32 	%r295, %r13, 2;
	setp.lt.s32 	%p7, %r295, %r226;
	selp.b32 	%r296, 0, %r226, %p7;
	sub.s32 	%r51, %r295, %r296;
	add.s32 	%r297, %r13, 3;
	setp.lt.s32 	%p8, %r297, %r226;
	selp.b32 	%r298, 0, %r226, %p8;
	sub.s32 	%r52, %r297, %r298;
	add.s32 	%r299, %r13, 4;
	setp.lt.s32 	%p9, %r299, %r226;
	selp.b32 	%r300, 0, %r226, %p9;
	sub.s32 	%r53, %r299, %r300;
	add.s32 	%r301, %r13, 5;
	setp.lt.s32 	%p10, %r301, %r226;
	selp.b32 	%r302, 0, %r226, %p10;
	sub.s32 	%r54, %r301, %r302;
	add.s32 	%r303, %r13, 6;
	setp.lt.s32 	%p11, %r303, %r226;
	selp.b32 	%r304, 0, %r226, %p11;
	sub.s32 	%r55, %r303, %r304;
	add.s32 	%r305, %r13, 7;
	setp.lt.s32 	%p12, %r305, %r226;
	selp.b32 	%r306, 0, %r226, %p12;
	sub.s32 	%r56, %r305, %r306;
	add.s32 	%r307, %r13, 8;
	setp.lt.s32 	%p13, %r307, %r226;
	selp.b32 	%r308, 0, %r226, %p13;
	sub.s32 	%r57, %r307, %r308;
	add.s32 	%r309, %r13, 9;
	setp.lt.s32 	%p14, %r309, %r226;
	selp.b32 	%r310, 0, %r226, %p14;
	sub.s32 	%r58, %r309, %r310;
	add.s32 	%r311, %r13, 10;
	setp.lt.s32 	%p15, %r311, %r226;
	selp.b32 	%r312, 0, %r226, %p15;
	sub.s32 	%r59, %r311, %r312;
	add.s32 	%r313, %r13, 11;
	setp.lt.s32 	%p16, %r313, %r226;
	selp.b32 	%r314, 0, %r226, %p16;
	sub.s32 	%r60, %r313, %r314;
	add.s32 	%r315, %r13, 12;
	setp.lt.s32 	%p17, %r315, %r226;
	selp.b32 	%r316, 0, %r226, %p17;
	sub.s32 	%r61, %r315, %r316;
	add.s32 	%r317, %r13, 13;
	setp.lt.s32 	%p18, %r317, %r226;
	selp.b32 	%r318, 0, %r226, %p18;
	sub.s32 	%r62, %r317, %r318;
	add.s32 	%r319, %r13, 14;
	setp.lt.s32 	%p19, %r319, %r226;
	selp.b32 	%r320, 0, %r226, %p19;
	sub.s32 	%r63, %r319, %r320;
	add.s32 	%r321, %r13, 15;
	setp.lt.s32 	%p20, %r321, %r226;
	selp.b32 	%r322, 0, %r226, %p20;
	sub.s32 	%r64, %r321, %r322;
	cvt.u16.u32 	%rs1, %r6;
	div.s16 	%rs2, 128, %rs1;
	cvt.s32.s16 	%r65, %rs2;
$L__BB292_5:
	setp.gt.u32 	%p21, %r1, 7;
	@%p21 bra 	$L__BB292_13;
	ld.param.u32 	%r464, [_Z9cuda_gemmIiLi128ELi2ELi1ELi32ELi16ELi16ELi64ELi0ELi0EEviiiPT_S1_S1_iii_param_2];
	and.b32  	%r323, %r16, 3;
	setp.eq.s32 	%p22, %r323, 3;
	mul.lo.s32 	%r83, %r482, %r464;
	add.s32 	%r84, %r83, %r11;
	mov.u32 	%r483, %r10;
	@%p22 bra 	$L__BB292_10;
	setp.eq.s32 	%p23, %r323, 0;
	add.s32 	%r325, %r84, %r10;
	mul.wide.s32 	%rd8, %r325, 4;
	add.s64 	%rd9, %rd1, %rd8;
	ld.global.v4.u32 	{%r326, %r327, %r328, %r329}, [%rd9];
	shl.b32 	%r330, %r10, 2;
	mov.u32 	%r331, _ZZ9cuda_gemmIiLi128ELi2ELi1ELi32ELi16ELi16ELi64ELi0ELi0EEviiiPT_S1_S1_iiiE3Ash;
	add.s32 	%r332, %r331, %r330;
	st.shared.v4.u32 	[%r332], {%r326, %r327, %r328, %r329};
	mov.u32 	%r483, %r15;
	@%p23 bra 	$L__BB292_10;
	setp.eq.s32 	%p24, %r323, 1;
	add.s32 	%r334, %r84, %r15;
	mul.wide.s32 	%rd10, %r334, 4;
	add.s64 	%rd11, %rd1, %rd10;
	ld.global.v4.u32 	{%r335, %r336, %r337, %r338}, [%rd11];
	shl.b32 	%r342, %r12, 2;
	add.s32 	%r343, %r332, %r342;
	st.shared.v4.u32 	[%r343], {%r335, %r336, %r337, %r338};
	mov.u32 	%r483, %r17;
	@%p24 bra 	$L__BB292_10;
	add.s32 	%r483, %r17, %r12;
	add.s32 	%r344, %r84, %r17;
	mul.wide.s32 	%rd12, %r344, 4;
	add.s64 	%rd13, %rd1, %rd12;
	ld.global.v4.u32 	{%r345, %r346, %r347, %r348}, [%rd13];
	add.s32 	%r354, %r343, %r342;
	st.shared.v4.u32 	[%r354], {%r345, %r346, %r347, %r348};
$L__BB292_10:
	setp.lt.u32 	%p25, %r16, 3;
	@%p25 bra 	$L__BB292_13;
	mov.u32 	%r355, %ntid.x;
	add.s32 	%r356, %r11, %r483;
	add.s32 	%r484, %r356, %r83;
	mad.lo.s32 	%r488, %r355, 12, %r484;
	shl.b32 	%r357, %r355, 3;
	add.s32 	%r487, %r484, %r357;
	add.s32 	%r486, %r484, %r12;
	shl.b32 	%r358, %r483, 2;
	mov.u32 	%r359, _ZZ9cuda_gemmIiLi128ELi2ELi1ELi32ELi16ELi16ELi64ELi0ELi0EEviiiPT_S1_S1_iiiE3Ash;
	add.s32 	%r485, %r359, %r358;
$L__BB292_12:
	mul.wide.s32 	%rd14, %r488, 4;
	add.s64 	%rd15, %rd1, %rd14;
	mul.wide.s32 	%rd16, %r487, 4;
	add.s64 	%rd17, %rd1, %rd16;
	mul.wide.s32 	%rd18, %r486, 4;
	add.s64 	%rd19, %rd1, %rd18;
	mul.wide.s32 	%rd20, %r484, 4;
	add.s64 	%rd21, %rd1, %rd20;
	ld.global.v4.u32 	{%r360, %r361, %r362, %r363}, [%rd21];
	st.shared.v4.u32 	[%r485], {%r360, %r361, %r362, %r363};
	add.s32 	%r364, %r483, %r12;
	ld.global.v4.u32 	{%r365, %r366, %r367, %r368}, [%rd19];
	mov.u32 	%r369, %ntid.x;
	shl.b32 	%r370, %r369, 4;
	add.s32 	%r371, %r485, %r370;
	st.shared.v4.u32 	[%r371], {%r365, %r366, %r367, %r368};
	add.s32 	%r372, %r364, %r12;
	ld.global.v4.u32 	{%r373, %r374, %r375, %r376}, [%rd17];
	shl.b32 	%r377, %r369, 5;
	add.s32 	%r378, %r485, %r377;
	st.shared.v4.u32 	[%r378], {%r373, %r374, %r375, %r376};
	add.s32 	%r379, %r372, %r12;
	ld.global.v4.u32 	{%r380, %r381, %r382, %r383}, [%rd15];
	mad.lo.s32 	%r384, %r369, 48, %r485;
	st.shared.v4.u32 	[%r384], {%r380, %r381, %r382, %r383};
	add.s32 	%r483, %r379, %r12;
	add.s32 	%r488, %r488, %r370;
	add.s32 	%r487, %r487, %r370;
	add.s32 	%r486, %r486, %r370;
	shl.b32 	%r385, %r369, 6;
	add.s32 	%r485, %r485, %r385;
	add.s32 	%r484, %r484, %r370;
	setp.lt.u32 	%p26, %r483, 32;
	@%p26 bra 	$L__BB292_12;
$L__BB292_13:
	setp.lt.s32 	%p27, %r6, 1;
	bar.sync 	0;
	mov.b32 	%r555, 0;
	@%p27 bra 	$L__BB292_114;
	setp.lt.s32 	%p28, %r226, 1;
	@%p28 bra 	$L__BB292_16;
	ld.shared.u32 	%r481, [%r18];
$L__BB292_16:
	setp.lt.s32 	%p29, %r226, 2;
	@%p29 bra 	$L__BB292_18;
	ld.shared.u32 	%r480, [%r20];
$L__BB292_18:
	setp.lt.s32 	%p30, %r226, 3;
	@%p30 bra 	$L__BB292_20;
	ld.shared.u32 	%r479, [%r22];
$L__BB292_20:
	setp.lt.s32 	%p31, %r226, 4;
	@%p31 bra 	$L__BB292_22;
	ld.shared.u32 	%r478, [%r24];
$L__BB292_22:
	setp.lt.s32 	%p32, %r226, 5;
	@%p32 bra 	$L__BB292_24;
	ld.shared.u32 	%r477, [%r26];
$L__BB292_24:
	setp.lt.s32 	%p33, %r226, 6;
	@%p33 bra 	$L__BB292_26;
	ld.shared.u32 	%r476, [%r28];
$L__BB292_26:
	setp.lt.s32 	%p34, %r226, 7;
	@%p34 bra 	$L__BB292_28;
	ld.shared.u32 	%r475, [%r30];
$L__BB292_28:
	setp.lt.s32 	%p35, %r226, 8;
	@%p35 bra 	$L__BB292_30;
	ld.shared.u32 	%r474, [%r32];
$L__BB292_30:
	setp.lt.s32 	%p36, %r226, 9;
	@%p36 bra 	$L__BB292_32;
	ld.shared.u32 	%r473, [%r34];
$L__BB292_32:
	setp.lt.s32 	%p37, %r226, 10;
	@%p37 bra 	$L__BB292_34;
	ld.shared.u32 	%r472, [%r36];
$L__BB292_34:
	setp.lt.s32 	%p38, %r226, 11;
	@%p38 bra 	$L__BB292_36;
	ld.shared.u32 	%r471, [%r38];
$L__BB292_36:
	setp.lt.s32 	%p39, %r226, 12;
	@%p39 bra 	$L__BB292_38;
	ld.shared.u32 	%r470, [%r40];
$L__BB292_38:
	setp.lt.s32 	%p40, %r226, 13;
	@%p40 bra 	$L__BB292_40;
	ld.shared.u32 	%r469, [%r42];
$L__BB292_40:
	setp.lt.s32 	%p41, %r226, 14;
	@%p41 bra 	$L__BB292_42;
	ld.shared.u32 	%r468, [%r44];
$L__BB292_42:
	setp.lt.s32 	%p42, %r226, 15;
	@%p42 bra 	$L__BB292_44;
	ld.shared.u32 	%r467, [%r46];
$L__BB292_44:
	setp.lt.s32 	%p43, %r226, 16;
	@%p43 bra 	$L__BB292_46;
	ld.shared.u32 	%r466, [%r48];
$L__BB292_46:
	setp.ge.s32 	%p44, %r7, %r14;
	@%p44 bra 	$L__BB292_114;
	mov.b32 	%r555, 0;
	mov.u32 	%r506, %r7;
$L__BB292_48:
	setp.gt.u32 	%p45, %r226, 64;
	mov.u32 	%r389, _ZZ9cuda_gemmIiLi128ELi2ELi1ELi32ELi16ELi16ELi64ELi0ELi0EEviiiPT_S1_S1_iiiE11kron_fac_sh;
	mad.lo.s32 	%r138, %r506, 68, %r389;
	shl.b32 	%r390, %r1, 2;
	and.b32  	%r391, %r390, 60;
	add.s32 	%r392, %r138, %r391;
	ld.shared.u32 	%r139, [%r392];
	@%p45 bra 	$L__BB292_81;
	setp.eq.s32 	%p62, %r226, 0;
	mov.b32 	%r509, 0;
	@%p62 bra 	$L__BB292_51;
	shfl.sync.idx.b32	%r443|%p63, %r139, %r49, 4127, -1;
	mul.lo.s32 	%r509, %r443, %r481;
$L__BB292_51:
	setp.lt.s32 	%p64, %r226, 2;
	@%p64 bra 	$L__BB292_53;
	shfl.sync.idx.b32	%r444|%p65, %r139, %r50, 4127, -1;
	mad.lo.s32 	%r509, %r444, %r480, %r509;
$L__BB292_53:
	setp.lt.s32 	%p66, %r226, 3;
	@%p66 bra 	$L__BB292_55;
	shfl.sync.idx.b32	%r445|%p67, %r139, %r51, 4127, -1;
	mad.lo.s32 	%r509, %r445, %r479, %r509;
$L__BB292_55:
	setp.lt.s32 	%p68, %r226, 4;
	@%p68 bra 	$L__BB292_57;
	shfl.sync.idx.b32	%r446|%p69, %r139, %r52, 4127, -1;
	mad.lo.s32 	%r509, %r446, %r478, %r509;
$L__BB292_57:
	setp.lt.s32 	%p70, %r226, 5;
	@%p70 bra 	$L__BB292_59;
	shfl.sync.idx.b32	%r447|%p71, %r139, %r53, 4127, -1;
	mad.lo.s32 	%r509, %r447, %r477, %r509;
$L__BB292_59:
	setp.lt.s32 	%p72, %r226, 6;
	@%p72 bra 	$L__BB292_61;
	shfl.sync.idx.b32	%r448|%p73, %r139, %r54, 4127, -1;
	mad.lo.s32 	%r509, %r448, %r476, %r509;
$L__BB292_61:
	setp.lt.s32 	%p74, %r226, 7;
	@%p74 bra 	$L__BB292_63;
	shfl.sync.idx.b32	%r449|%p75, %r139, %r55, 4127, -1;
	mad.lo.s32 	%r509, %r449, %r475, %r509;
$L__BB292_63:
	setp.lt.s32 	%p76, %r226, 8;
	@%p76 bra 	$L__BB292_65;
	shfl.sync.idx.b32	%r450|%p77, %r139, %r56, 4127, -1;
	mad.lo.s32 	%r509, %r450, %r474, %r509;
$L__BB292_65:
	setp.lt.s32 	%p78, %r226, 9;
	@%p78 bra 	$L__BB292_67;
	shfl.sync.idx.b32	%r451|%p79, %r139, %r57, 4127, -1;
	mad.lo.s32 	%r509, %r451, %r473, %r509;
$L__BB292_67:
	setp.lt.s32 	%p80, %r226, 10;
	@%p80 bra 	$L__BB292_69;
	shfl.sync.idx.b32	%r452|%p81, %r139, %r58, 4127, -1;
	mad.lo.s32 	%r509, %r452, %r472, %r509;
$L__BB292_69:
	setp.lt.s32 	%p82, %r226, 11;
	@%p82 bra 	$L__BB292_71;
	shfl.sync.idx.b32	%r453|%p83, %r139, %r59, 4127, -1;
	mad.lo.s32 	%r509, %r453, %r471, %r509;
$L__BB292_71:
	setp.lt.s32 	%p84, %r226, 12;
	@%p84 bra 	$L__BB292_73;
	shfl.sync.idx.b32	%r454|%p85, %r139, %r60, 4127, -1;
	mad.lo.s32 	%r509, %r454, %r470, %r509;
$L__BB292_73:
	setp.lt.s32 	%p86, %r226, 13;
	@%p86 bra 	$L__BB292_75;
	shfl.sync.idx.b32	%r455|%p87, %r139, %r61, 4127, -1;
	mad.lo.s32 	%r509, %r455, %r469, %r509;
$L__BB292_75:
	setp.lt.s32 	%p88, %r226, 14;
	@%p88 bra 	$L__BB292_77;
	shfl.sync.idx.b32	%r456|%p89, %r139, %r62, 4127, -1;
	mad.lo.s32 	%r509, %r456, %r468, %r509;
$L__BB292_77:
	setp.lt.s32 	%p90, %r226, 15;
	@%p90 bra 	$L__BB292_79;
	shfl.sync.idx.b32	%r457|%p91, %r139, %r63, 4127, -1;
	mad.lo.s32 	%r509, %r457, %r467, %r509;
$L__BB292_79:
	setp.lt.s32 	%p92, %r226, 16;
	@%p92 bra 	$L__BB292_113;
	shfl.sync.idx.b32	%r458|%p93, %r139, %r64, 4127, -1;
	mad.lo.s32 	%r509, %r458, %r466, %r509;
	bra.uni 	$L__BB292_113;
$L__BB292_81:
	mov.b32 	%r509, 0;
	@%p28 bra 	$L__BB292_83;
	shl.b32 	%r394, %r13, 2;
	add.s32 	%r395, %r138, %r394;
	ld.shared.u32 	%r396, [%r395];
	mul.lo.s32 	%r509, %r396, %r481;
$L__BB292_83:
	@%p29 bra 	$L__BB292_85;
	shl.b32 	%r397, %r19, 2;
	add.s32 	%r398, %r138, %r397;
	ld.shared.u32 	%r399, [%r398];
	mad.lo.s32 	%r509, %r399, %r480, %r509;
$L__BB292_85:
	@%p30 bra 	$L__BB292_87;
	shl.b32 	%r400, %r21, 2;
	add.s32 	%r401, %r138, %r400;
	ld.shared.u32 	%r402, [%r401];
	mad.lo.s32 	%r509, %r402, %r479, %r509;
$L__BB292_87:
	@%p31 bra 	$L__BB292_89;
	shl.b32 	%r403, %r23, 2;
	add.s32 	%r404, %r138, %r403;
	ld.shared.u32 	%r405, [%r404];
	mad.lo.s32 	%r509, %r405, %r478, %r509;
$L__BB292_89:
	@%p32 bra 	$L__BB292_91;
	shl.b32 	%r406, %r25, 2;
	add.s32 	%r407, %r138, %r406;
	ld.shared.u32 	%r408, [%r407];
	mad.lo.s32 	%r509, %r408, %r477, %r509;
$L__BB292_91:
	@%p33 bra 	$L__BB292_93;
	shl.b32 	%r409, %r27, 2;
	add.s32 	%r410, %r138, %r409;
	ld.shared.u32 	%r411, [%r410];
	mad.lo.s32 	%r509, %r411, %r476, %r509;
$L__BB292_93:
	setp.lt.s32 	%p52, %r226, 7;
	@%p52 bra 	$L__BB292_95;
	shl.b32 	%r412, %r29, 2;
	add.s32 	%r413, %r138, %r412;
	ld.shared.u32 	%r414, [%r413];
	mad.lo.s32 	%r509, %r414, %r475, %r509;
$L__BB292_95:
	setp.lt.s32 	%p53, %r226, 8;
	@%p53 bra 	$L__BB292_97;
	shl.b32 	%r415, %r31, 2;
	add.s32 	%r416, %r138, %r415;
	ld.shared.u32 	%r417, [%r416];
	mad.lo.s32 	%r509, %r417, %r474, %r509;
$L__BB292_97:
	setp.lt.s32 	%p54, %r226, 9;
	@%p54 bra 	$L__BB292_99;
	shl.b32 	%r418, %r33, 2;
	add.s32 	%r419, %r138, %r418;
	ld.shared.u32 	%r420, [%r419];
	mad.lo.s32 	%r509, %r420, %r473, %r509;
$L__BB292_99:
	setp.lt.s32 	%p55, %r226, 10;
	@%p55 bra 	$L__BB292_101;
	shl.b32 	%r421, %r35, 2;
	add.s32 	%r422, %r138, %r421;
	ld.shared.u32 	%r423, [%r422];
	mad.lo.s32 	%r509, %r423, %r472, %r509;
$L__BB292_101:
	setp.lt.s32 	%p56, %r226, 11;
	@%p56 bra 	$L__BB292_103;
	shl.b32 	%r424, %r37, 2;
	add.s32 	%r425, %r138, %r424;
	ld.shared.u32 	%r426, [%r425];
	mad.lo.s32 	%r509, %r426, %r471, %r509;
$L__BB292_103:
	setp.lt.s32 	%p57, %r226, 12;
	@%p57 bra 	$L__BB292_105;
	shl.b32 	%r427, %r39, 2;
	add.s32 	%r428, %r138, %r427;
	ld.shared.u32 	%r429, [%r428];
	mad.lo.s32 	%r509, %r429, %r470, %r509;
$L__BB292_105:
	setp.lt.s32 	%p58, %r226, 13;
	@%p58 bra 	$L__BB292_107;
	shl.b32 	%r430, %r41, 2;
	add.s32 	%r431, %r138, %r430;
	ld.shared.u32 	%r432, [%r431];
	mad.lo.s32 	%r509, %r432, %r469, %r509;
$L__BB292_107:
	setp.lt.s32 	%p59, %r226, 14;
	@%p59 bra 	$L__BB292_109;
	shl.b32 	%r433, %r43, 2;
	add.s32 	%r434, %r138, %r433;
	ld.shared.u32 	%r435, [%r434];
	mad.lo.s32 	%r509, %r435, %r468, %r509;
$L__BB292_109:
	setp.lt.s32 	%p60, %r226, 15;
	@%p60 bra 	$L__BB292_111;
	shl.b32 	%r436, %r45, 2;
	add.s32 	%r437, %r138, %r436;
	ld.shared.u32 	%r438, [%r437];
	mad.lo.s32 	%r509, %r438, %r467, %r509;
$L__BB292_111:
	setp.lt.s32 	%p61, %r226, 16;
	@%p61 bra 	$L__BB292_113;
	shl.b32 	%r439, %r47, 2;
	add.s32 	%r440, %r138, %r439;
	ld.shared.u32 	%r441, [%r440];
	mad.lo.s32 	%r509, %r441, %r466, %r509;
$L__BB292_113:
	add.s32 	%r555, %r509, %r555;
	add.s32 	%r506, %r506, %r65;
	setp.lt.s32 	%p94, %r506, %r14;
	@%p94 bra 	$L__BB292_48;
$L__BB292_114:
	ld.param.u64 	%rd25, [_Z9cuda_gemmIiLi128ELi2ELi1ELi32ELi16ELi16ELi64ELi0ELi0EEviiiPT_S1_S1_iii_param_5];
	ld.param.u32 	%r463, [_Z9cuda_gemmIiLi128ELi2ELi1ELi32ELi16ELi16ELi64ELi0ELi0EEviiiPT_S1_S1_iii_param_1];
	bar.sync 	0;
	mov.u32 	%r459, %ctaid.x;
	mad.lo.s32 	%r460, %r6, %r459, %r1;
	mad.lo.s32 	%r461, %r482, %r463, %r460;
	cvta.to.global.u64 	%rd22, %rd25;
	mul.wide.s32 	%rd23, %r461, 4;
	add.s64 	%rd24, %rd22, %rd23;
	st.global.u32 	[%rd24], %r555;
	add.s32 	%r482, %r482, %r9;
	shl.b32 	%r462, %r9, 1;
	setp.lt.u32 	%p95, %r482, %r462;
	@%p95 bra 	$L__BB292_5;
$L__BB292_115:
	ret;

}
	// .globl	_Z9cuda_gemmIiLi128ELi2ELi1ELi32ELi16ELi16ELi64ELi0ELi1EEviiiPT_S1_S1_iii
.visible .entry _Z9cuda_gemmIiLi128ELi2ELi1ELi32ELi16ELi16ELi64ELi0ELi1EEviiiPT_S1_S1_iii(
	.param .u32 _Z9cuda_gemmIiLi128ELi2ELi1ELi32ELi16ELi16ELi64ELi0ELi1EEviiiPT_S1_S1_iii_param_0,
	.param .u32 _Z9cuda_gemmIiLi128ELi2ELi1ELi32ELi16ELi16ELi64ELi0ELi1EEviiiPT_S1_S1_iii_param_1,
	.param .u32 _Z9cuda_gemmIiLi128ELi2ELi1ELi32ELi16ELi16ELi64ELi0ELi1EEviiiPT_S1_S1_iii_param_2,
	.param .u64 .ptr .align 1 _Z9cuda_gemmIiLi128ELi2ELi1ELi32ELi16ELi16ELi64ELi0ELi1EEviiiPT_S1_S1_iii_param_3,
	.param .u64 .ptr .align 1 _Z9cuda_gemmIiLi128ELi2ELi1ELi32ELi16ELi16ELi64ELi0ELi1EEviiiPT_S1_S1_iii_param_4,
	.param .u64 .ptr .align 1 _Z9cuda_gemmIiLi128ELi2ELi1ELi32ELi16ELi16ELi64ELi0ELi1EEviiiPT_S1_S1_iii_param_5,
	.param .u32 _Z9cuda_gemmIiLi128ELi2ELi1ELi32ELi16ELi16ELi64ELi0ELi1EEviiiPT_S1_S1_iii_param_6,
	.param .u32 _Z9cuda_gemmIiLi128ELi2ELi1ELi32ELi16ELi16ELi64ELi0ELi1EEviiiPT_S1_S1_iii_param_7,
	.param .u32 _Z9cuda_gemmIiLi128ELi2ELi1ELi32ELi16ELi16ELi64ELi0ELi1EEviiiPT_S1_S1_iii_param_8
)
.maxntid 128
{
	.reg .pred 	%p<25>;
	.reg .b16 	%rs<8>;
	.reg .b32 	%r<134>;
	.reg .b64 	%rd<17>;
	// demoted variable
	.shared .align 128 .b8 _ZZ9cuda_gemmIiLi128ELi2ELi1ELi32ELi16ELi16ELi64ELi0ELi1EEviiiPT_S1_S1_iiiE11kron_fac_sh[1088];
	// demoted variable
	.shared .align 128 .b8 _ZZ9cuda_gemmIiLi128ELi2ELi1ELi32ELi16ELi16ELi64ELi0ELi1EEviiiPT_S1_S1_iiiE3Ash[128];
	ld.param.u32 	%r33, [_Z9cuda_gemmIiLi128ELi2ELi1ELi32ELi16ELi16ELi64ELi0ELi1EEviiiPT_S1_S1_iii_param_2];
	ld.param.u64 	%rd3, [_Z9cuda_gemmIiLi128ELi2ELi1ELi32ELi16ELi16ELi64ELi0ELi1EEviiiPT_S1_S1_iii_param_3];
	ld.param.u64 	%rd4, [_Z9cuda_gemmIiLi128ELi2ELi1ELi32ELi16ELi16ELi64ELi0ELi1EEviiiPT_S1_S1_iii_param_4];
	cvta.to.global.u64 	%rd1, %rd4;
	mov.u32 	%r1, %tid.x;
	mov.u32 	%r2, %ntid.x;
	add.s32 	%r34, %r1, %r2;
	cvt.u16.u32 	%rs3, %r34;
	not.b16 	%rs4, %rs3;
	and.b16  	%rs5, %rs4, 255;
	cvt.u16.u32 	%rs6, %r2;
	and.b16  	%rs7, %rs6, 255;
	div.u16 	%rs1, %rs5, %rs7;
	and.b16  	%rs2, %rs1, 3;
	setp.eq.s16 	%p1, %rs2, 2;
	mov.u32 	%r126, %r1;
	@%p1 bra 	$L__BB293_3;
	cvt.u32.u16 	%r3, %rs2;
	mov.b32 	%r125, 0;
	mov.u32 	%r38, _ZZ9cuda_gemmIiLi128ELi2ELi1ELi32ELi16ELi16ELi64ELi0ELi1EEviiiPT_S1_S1_iiiE11kron_fac_sh;
	mov.u32 	%r126, %r1;
$L__BB293_2:
	.pragma "nounroll";
	mul.wide.u32 	%rd5, %r126, 4;
	add.s64 	%rd6, %rd1, %rd5;
	ld.global.u32 	%r36, [%rd6];
	and.b32  	%r37, %r126, 15;
	mad.lo.s32 	%r39, %r37, 68, %r38;
	shr.u32 	%r40, %r126, 2;
	and.b32  	%r41, %r40, 1073741820;
	add.s32 	%r42, %r39, %r41;
	st.shared.u32 	[%r42], %r36;
	add.s32 	%r126, %r126, %r2;
	add.s32 	%r125, %r125, 1;
	xor.b32  	%r43, %r125, %r3;
	setp.ne.s32 	%p2, %r43, 2;
	@%p2 bra 	$L__BB293_2;
$L__BB293_3:
	setp.lt.u16 	%p3, %rs1, 2;
	@%p3 bra 	$L__BB293_6;
	shl.b32 	%r44, %r2, 1;
	add.s32 	%r129, %r126, %r44;
	shl.b32 	%r10, %r2, 2;
	mad.lo.s32 	%r128, %r2, 3, %r126;
	add.s32 	%r127, %r2, %r126;
$L__BB293_5:
	mul.wide.u32 	%rd7, %r126, 4;
	add.s64 	%rd8, %rd1, %rd7;
	ld.global.u32 	%r45, [%rd8];
	and.b32  	%r46, %r126, 15;
	mov.u32 	%r47, _ZZ9cuda_gemmIiLi128ELi2ELi1ELi32ELi16ELi16ELi64ELi0ELi1EEviiiPT_S1_S1_iiiE11kron_fac_sh;
	mad.lo.s32 	%r48, %r46, 68, %r47;
	shr.u32 	%r49, %r126, 2;
	and.b32  	%r50, %r49, 1073741820;
	add.s32 	%r51, %r48, %r50;
	st.shared.u32 	[%r51], %r45;
	add.s32 	%r52, %r126, %r2;
	mul.wide.u32 	%rd9, %r127, 4;
	add.s64 	%rd10, %rd1, %rd9;
	ld.global.u32 	%r53, [%rd10];
	and.b32  	%r54, %r127, 15;
	mad.lo.s32 	%r55, %r54, 68, %r47;
	shr.u32 	%r56, %r127, 2;
	and.b32  	%r57, %r56, 1073741820;
	add.s32 	%r58, %r55, %r57;
	st.shared.u32 	[%r58], %r53;
	add.s32 	%r59, %r52, %r2;
	mul.wide.u32 	%rd11, %r129, 4;
	add.s64 	%rd12, %rd1, %rd11;
	ld.global.u32 	%r60, [%rd12];
	and.b32  	%r61, %r129, 15;
	mad.lo.s32 	%r62, %r61, 68, %r47;
	shr.u32 	%r63, %r129, 2;
	and.b32  	%r64, %r63, 1073741820;
	add.s32 	%r65, %r62, %r64;
	st.shared.u32 	[%r65], %r60;
	add.s32 	%r66, %r59, %r2;
	mul.wide.u32 	%rd13, %r128, 4;
	add.s64 	%rd14, %rd1, %rd13;
	ld.global.u32 	%r67, [%rd14];
	and.b32  	%r68, %r128, 15;
	mad.lo.s32 	%r69, %r68, 68, %r47;
	shr.u32 	%r70, %r128, 2;
	and.b32  	%r71, %r70, 1073741820;
	add.s32 	%r72, %r69, %r71;
	st.shared.u32 	[%r72], %r67;
	add.s32 	%r126, %r66, %r2;
	add.s32 	%r129, %r129, %r10;
	add.s32 	%r128, %r128, %r10;
	add.s32 	%r127, %r127, %r10;
	setp.lt.u32 	%p4, %r126, 256;
	@%p4 bra 	$L__BB293_5;
$L__BB293_6:
	mov.u32 	%r21, %ctaid.y;
	mov.u32 	%r73, %nctaid.y;
	shl.b32 	%r74, %r73, 1;
	setp.ge.u32 	%p5, %r21, %r74;
	@%p5 bra 	$L__BB293_13;
	setp.gt.u32 	%p6, %r1, 7;
	@%p6 bra 	$L__BB293_10;
	shl.b32 	%r133, %r1, 2;
	mov.u32 	%r75, %ctaid.x;
	shl.b32 	%r76, %r75, 5;
	shl.b32 	%r23, %r2, 2;
	shl.b32 	%r77, %r1, 4;
	mov.u32 	%r78, _ZZ9cuda_gemmIiLi128ELi2ELi1ELi32ELi16ELi16ELi64ELi0ELi1EEviiiPT_S1_S1_iiiE3Ash;
	add.s32 	%r132, %r78, %r77;
	shl.b32 	%r25, %r2, 4;
	mad.lo.s32 	%r79, %r33, %r21, %r76;
	add.s32 	%r131, %r79, %r133;
	cvta.to.global.u64 	%rd2, %rd3;
$L__BB293_9:
	mul.wide.s32 	%rd15, %r131, 4;
	add.s64 	%rd16, %rd2, %rd15;
	ld.global.v4.u32 	{%r80, %r81, %r82, %r83}, [%rd16];
	st.shared.v4.u32 	[%r132], {%r80, %r81, %r82, %r83};
	add.s32 	%r133, %r133, %r23;
	add.s32 	%r132, %r132, %r25;
	add.s32 	%r131, %r131, %r23;
	setp.lt.u32 	%p7, %r133, 32;
	@%p7 bra 	$L__BB293_9;
$L__BB293_10:
	bar.sync 	0;
	setp.gt.u32 	%p8, %r1, 31;
	@%p8 bra 	$L__BB293_12;
	and.b32  	%r84, %r1, 1;
	shr.u32 	%r85, %r1, 1;
	mov.u32 	%r86, _ZZ9cuda_gemmIiLi128ELi2ELi1ELi32ELi16ELi16ELi64ELi0ELi1EEviiiPT_S1_S1_iiiE11kron_fac_sh;
	mad.lo.s32 	%r87, %r85, 68, %r86;
	shl.b32 	%r88, %r1, 2;
	and.b32  	%r89, %r88, 60;
	add.s32 	%r90, %r87, %r89;
	ld.shared.u32 	%r91, [%r90];
	shfl.sync.idx.b32	%r92|%p9, %r91, %r84, 4127, -1;
	add.s32 	%r93, %r84, 1;
	shfl.sync.idx.b32	%r94|%p10, %r91, %r93, 4127, -1;
	or.b32  	%r95, %r84, 2;
	shfl.sync.idx.b32	%r96|%p11, %r91, %r95, 4127, -1;
	add.s32 	%r97, %r84, 3;
	shfl.sync.idx.b32	%r98|%p12, %r91, %r97, 4127, -1;
	or.b32  	%r99, %r84, 4;
	shfl.sync.idx.b32	%r100|%p13, %r91, %r99, 4127, -1;
	add.s32 	%r101, %r84, 5;
	shfl.sync.idx.b32	%r102|%p14, %r91, %r101, 4127, -1;
	or.b32  	%r103, %r84, 6;
	shfl.sync.idx.b32	%r104|%p15, %r91, %r103, 4127, -1;
	add.s32 	%r105, %r84, 7;
	shfl.sync.idx.b32	%r106|%p16, %r91, %r105, 4127, -1;
	or.b32  	%r107, %r84, 8;
	shfl.sync.idx.b32	%r108|%p17, %r91, %r107, 4127, -1;
	add.s32 	%r109, %r84, 9;
	shfl.sync.idx.b32	%r110|%p18, %r91, %r109, 4127, -1;
	or.b32  	%r111, %r84, 10;
	shfl.sync.idx.b32	%r112|%p19, %r91, %r111, 4127, -1;
	add.s32 	%r113, %r84, 11;
	shfl.sync.idx.b32	%r114|%p20, %r91, %r113, 4127, -1;
	or.b32  	%r115, %r84, 12;
	shfl.sync.idx.b32	%r116|%p21, %r91, %r115, 4127, -1;
	add.s32 	%r117, %r84, 13;
	shfl.sync.idx.b32	%r118|%p22, %r91, %r117, 4127, -1;
	or.b32  	%r119, %r84, 14;
	shfl.sync.idx.b32	%r120|%p23, %r91, %r119, 4127, -1;
	add.s32 	%r121, %r84, -1;
	and.b32  	%r122, %r121, 15;
	shfl.sync.idx.b32	%r123|%p24, %r91, %r122, 4127, -1;
$L__BB293_12:
	bar.sync 	0;
$L__BB293_13:
	ret;

}
	// .globl	_Z9cuda_gemmIiLi128ELi2ELi1ELi32ELi16ELi16ELi64ELi1ELi0EEviiiPT_S1_S1_iii
.visible .entry _Z9cuda_gemmIiLi128ELi2ELi1ELi32ELi16ELi16ELi64ELi1ELi0EEviiiPT_S1_S1_iii(
	.param .u32 _Z9cuda_gemmIiLi128ELi2ELi1ELi32ELi16ELi16ELi64ELi1ELi0EEviiiPT_S1_S1_iii_param_0,
	.param .u32 _Z9cuda_gemmIiLi128ELi2ELi1ELi32ELi16ELi16ELi64ELi1ELi0EEviiiPT_S1_S1_iii_param_1,
	.param .u32 _Z9cuda_gemmIiLi128ELi2ELi1ELi32ELi16ELi16ELi64ELi1ELi0EEviiiPT_S1_S1_iii_param_2,
	.param .u64 .ptr .align 1 _Z9cuda_gemmIiLi128ELi2ELi1ELi32ELi16ELi16ELi64ELi1ELi0EEviiiPT_S1_S1_iii_param_3,
	.param .u64 .ptr .align 1 _Z9cuda_gemmIiLi128ELi2ELi1ELi32ELi16ELi16ELi64ELi1ELi0EEviiiPT_S1_S1_iii_param_4,
	.param .u64 .ptr .align 1 _Z9cuda_gemmIiLi128ELi2ELi1ELi32ELi16ELi16ELi64ELi1ELi0EEviiiPT_S1_S1_iii_param_5,
	.param .u32 _Z9cuda_gemmIiLi128ELi2ELi1ELi32ELi16ELi16ELi64ELi1ELi0EEviiiPT_S1_S1_iii_param_6,
	.param .u32 _Z9cuda_gemmIiLi128ELi2ELi1ELi32ELi16ELi16ELi64ELi1ELi0EEviiiPT_S1_S1_iii_param_7,
	.param .u32 _Z9cuda_gemmIiLi128ELi2ELi1ELi32ELi16ELi16ELi64ELi1ELi0EEviiiPT_S1_S1_iii_param_8
)
.maxntid 128
{
	.reg .pred 	%p<96>;
	.reg .b16 	%rs<3>;
	.reg .b32 	%r<540>;
	.reg .b64 	%rd<26>;
	// demoted variable
	.shared .align 128 .b8 _ZZ9cuda_gemmIiLi128ELi2ELi1ELi32ELi16ELi16ELi64ELi1ELi0EEviiiPT_S1_S1_iiiE11kron_fac_sh[1088];
	// demoted variable
	.shared .align 128 .b8 _ZZ9cuda_gemmIiLi128ELi2ELi1ELi32ELi16ELi16ELi64ELi1ELi0EEviiiPT_S1_S1_iiiE3Ash[128];
	ld.param.u64 	%rd5, [_Z9cuda_gemmIiLi128ELi2ELi1ELi32ELi16ELi16ELi64ELi1ELi0EEviiiPT_S1_S1_iii_param_3];
	ld.param.u64 	%rd3, [_Z9cuda_gemmIiLi128ELi2ELi1ELi32ELi16ELi16ELi64ELi1ELi0EEviiiPT_S1_S1_iii_param_4];
	ld.param.u32 	%r222, [_Z9cuda_gemmIiLi128ELi2ELi1ELi32ELi16ELi16ELi64ELi1ELi0EEviiiPT_S1_S1_iii_param_6];
	ld.param.u32 	%r223, [_Z9cuda_gemmIiLi128ELi2ELi1ELi32ELi16ELi16ELi64ELi1ELi0EEviiiPT_S1_S1_iii_param_7];
	cvta.to.global.u64 	%rd1, %rd5;
	mov.u32 	%r1, %tid.x;
	mul.lo.s32 	%r2, %r223, %r222;
	setp.ge.u32 	%p1, %r1, %r2;
	@%p1 bra 	$L__BB294_3;
	mov.u32 	%r3, %ntid.x;
	cvta.to.global.u64 	%rd2, %rd3;
	mov.u32 	%r226, _ZZ9cuda_gemmIiLi128ELi2ELi1ELi32ELi16ELi16ELi64ELi1ELi0EEviiiPT_S1_S1_iiiE11kron_fac_sh;
	mov.u32 	%r449, %r1;
$L__BB294_2:
	mul.wide.u32 	%rd6, %r449, 4;
	add.s64 	%rd7, %rd2, %rd6;
	ld.global.u32 	%r224, [%rd7];
	rem.u32 	%r225, %r449, %r222;
	mad.lo.s32 	%r227, %r225, 68, %r226;
	div.u32 	%r228, %r449, %r223;
	shl.b32 	%r229, %r228, 2;
	add.s32 	%r230, %r227, %r229;
	st.shared.u32 	[%r230], %r224;
	add.s32 	%r449, %r449, %r3;
	setp.lt.u32 	%p2, %r449, %r2;
	@%p2 bra 	$L__BB294_2;
$L__BB294_3:
	div.s32 	%r6, 32, %r223;
	div.u32 	%r7, %r1, %r6;
	mov.u32 	%r466, %ctaid.y;
	mov.u32 	%r9, %nctaid.y;
	shl.b32 	%r231, %r9, 1;
	setp.ge.u32 	%p3, %r466, %r231;
	@%p3 bra 	$L__BB294_115;
	rem.u32 	%r233, %r1, %r6;
	shl.b32 	%r10, %r1, 2;
	mov.u32 	%r234, %ntid.x;
	shl.b32 	%r11, %r234, 2;
	and.b32  	%r12, %r233, 15;
	mul.lo.s32 	%r235, %r233, %r223;
	min.s32 	%r13, %r222, 16;
	add.s32 	%r14, %r10, %r11;
	max.u32 	%r236, %r14, 32;
	setp.lt.u32 	%p4, %r14, 32;
	selp.u32 	%r237, 1, 0, %p4;
	or.b32  	%r238, %r14, %r237;
	sub.s32 	%r239, %r236, %r238;
	div.u32 	%r240, %r239, %r11;
	add.s32 	%r15, %r240, %r237;
	shl.b32 	%r241, %r1, 4;
	mov.u32 	%r242, _ZZ9cuda_gemmIiLi128ELi2ELi1ELi32ELi16ELi16ELi64ELi1ELi0EEviiiPT_S1_S1_iiiE3Ash;
	add.s32 	%r16, %r242, %r241;
	shl.b32 	%r243, %r234, 4;
	add.s32 	%r17, %r16, %r243;
	add.s32 	%r18, %r14, %r11;
	add.s32 	%r244, %r12, %r235;
	shl.b32 	%r245, %r244, 2;
	add.s32 	%r19, %r242, %r245;
	add.s32 	%r246, %r233, 1;
	and.b32  	%r20, %r246, 15;
	add.s32 	%r247, %r20, %r235;
	shl.b32 	%r248, %r247, 2;
	add.s32 	%r21, %r242, %r248;
	add.s32 	%r249, %r233, 2;
	and.b32  	%r22, %r249, 15;
	add.s32 	%r250, %r22, %r235;
	shl.b32 	%r251, %r250, 2;
	add.s32 	%r23, %r242, %r251;
	add.s32 	%r252, %r233, 3;
	and.b32  	%r24, %r252, 15;
	add.s32 	%r253, %r24, %r235;
	shl.b32 	%r254, %r253, 2;
	add.s32 	%r25, %r242, %r254;
	add.s32 	%r255, %r233, 4;
	and.b32  	%r26, %r255, 15;
	add.s32 	%r256, %r26, %r235;
	shl.b32 	%r257, %r256, 2;
	add.s32 	%r27, %r242, %r257;
	add.s32 	%r258, %r233, 5;
	and.b32  	%r28, %r258, 15;
	add.s32 	%r259, %r28, %r235;
	shl.b32 	%r260, %r259, 2;
	add.s32 	%r29, %r242, %r260;
	add.s32 	%r261, %r233, 6;
	and.b32  	%r30, %r261, 15;
	add.s32 	%r262, %r30, %r235;
	shl.b32 	%r263, %r262, 2;
	add.s32 	%r31, %r242, %r263;
	add.s32 	%r264, %r233, 7;
	and.b32  	%r32, %r264, 15;
	add.s32 	%r265, %r32, %r235;
	shl.b32 	%r266, %r265, 2;
	add.s32 	%r33, %r242, %r266;
	xor.b32  	%r267, %r12, 8;
	add.s32 	%r268, %r267, %r235;
	shl.b32 	%r269, %r268, 2;
	add.s32 	%r34, %r242, %r269;
	add.s32 	%r270, %r233, 9;
	and.b32  	%r35, %r270, 15;
	add.s32 	%r271, %r35, %r235;
	shl.b32 	%r272, %r271, 2;
	add.s32 	%r36, %r242, %r272;
	add.s32 	%r273, %r233, 10;
	and.b32  	%r37, %r273, 15;
	add.s32 	%r274, %r37, %r235;
	shl.b32 	%r275, %r274, 2;
	add.s32 	%r38, %r242, %r275;
	add.s32 	%r276, %r233, 11;
	and.b32  	%r39, %r276, 15;
	add.s32 	%r277, %r39, %r235;
	shl.b32 	%r278, %r277, 2;
	add.s32 	%r40, %r242, %r278;
	add.s32 	%r279, %r233, 12;
	and.b32  	%r41, %r279, 15;
	add.s32 	%r280, %r41, %r235;
	shl.b32 	%r281, %r280, 2;
	add.s32 	%r42, %r242, %r281;
	add.s32 	%r282, %r233, 13;
	and.b32  	%r43, %r282, 15;
	add.s32 	%r283, %r43, %r235;
	shl.b32 	%r284, %r283, 2;
	add.s32 	%r44, %r242, %r284;
	add.s32 	%r285, %r233, 14;
	and.b32  	%r45, %r285, 15;
	add.s32 	%r286, %r45, %r235;
	shl.b32 	%r287, %r286, 2;
	add.s32 	%r46, %r242, %r287;
	add.s32 	%r288, %r233, -1;
	and.b32  	%r47, %r288, 15;
	add.s32 	%r289, %r47, %r235;
	shl.b32 	%r290, %r289, 2;
	add.s32 	%r48, %r242, %r290;
	setp.lt.s32 	%p5, %r12, %r223;
	selp.b32 	%r291, 0, %r223, %p5;
	sub.s32 	%r49, %r12, %r291;
	add.s32 	%r292, %r12, 1;
	setp.lt.s32 	%p6, %r292, %r223;
	selp.b32 	%r293, 0, %r223, %p6;
	sub.s32 	%r50, %r292, %r293;
	add.s32 	%r294, %r12, 2;
	setp.lt.s32 	%p7, %r294, %r223;
	selp.b32 	%r295, 0, %r223, %p7;
	sub.s32 	%r51, %r294, %r295;
	add.s32 	%r296, %r12, 3;
	setp.lt.s32 	%p8, %r296, %r223;
	selp.b32 	%r297, 0, %r223, %p8;
	sub.s32 	%r52, %r296, %r297;
	add.s32 	%r298, %r12, 4;
	setp.lt.s32 	%p9, %r298, %r223;
	selp.b32 	%r299, 0, %r223, %p9;
	sub.s32 	%r53, %r298, %r299;
	add.s32 	%r300, %r12, 5;
	setp.lt.s32 	%p10, %r300, %r223;
	selp.b32 	%r301, 0, %r223, %p10;
	sub.s32 	%r54, %r300, %r301;
	add.s32 	%r302, %r12, 6;
	setp.lt.s32 	%p11, %r302, %r223;
	selp.b32 	%r303, 0, %r223, %p11;
	sub.s32 	%r55, %r302, %r303;
	add.s32 	%r304, %r12, 7;
	setp.lt.s32 	%p12, %r304, %r223;
	selp.b32 	%r305, 0, %r223, %p12;
	sub.s32 	%r56, %r304, %r305;
	add.s32 	%r306, %r12, 8;
	setp.lt.s32 	%p13, %r306, %r223;
	selp.b32 	%r307, 0, %r223, %p13;
	sub.s32 	%r57, %r306, %r307;
	add.s32 	%r308, %r12, 9;
	setp.lt.s32 	%p14, %r308, %r223;
	selp.b32 	%r309, 0, %r223, %p14;
	sub.s32 	%r58, %r308, %r309;
	add.s32 	%r310, %r12, 10;
	setp.lt.s32 	%p15, %r310, %r223;
	selp.b32 	%r311, 0, %r223, %p15;
	sub.s32 	%r59, %r310, %r311;
	add.s32 	%r312, %r12, 11;
	setp.lt.s32 	%p16, %r312, %r223;
	selp.b32 	%r313, 0, %r223, %p16;
	sub.s32 	%r60, %r312, %r313;
	add.s32 	%r314, %r12, 12;
	setp.lt.s32 	%p17, %r314, %r223;
	selp.b32 	%r315, 0, %r223, %p17;
	sub.s32 	%r61, %r314, %r315;
	add.s32 	%r316, %r12, 13;
	setp.lt.s32 	%p18, %r316, %r223;
	selp.b32 	%r317, 0, %r223, %p18;
	sub.s32 	%r62, %r316, %r317;
	add.s32 	%r318, %r12, 14;
	setp.lt.s32 	%p19, %r318, %r223;
	selp.b32 	%r319, 0, %r223, %p19;
	sub.s32 	%r63, %r318, %r319;
	add.s32 	%r320, %r12, 15;
	setp.lt.s32 	%p20, %r320, %r223;
	selp.b32 	%r321, 0, %r223, %p20;
	sub.s32 	%r64, %r320, %r321;
	cvt.u16.u32 	%rs1, %r6;
	div.s16 	%rs2, 128, %rs1;
	cvt.s32.s16 	%r65, %rs2;
$L__BB294_5:
	setp.gt.u32 	%p21, %r1, 7;
	@%p21 bra 	$L__BB294_13;
	and.b32  	%r322, %r15, 3;
	setp.eq.s32 	%p22, %r322, 3;
	shl.b32 	%r83, %r466, 5;
	mov.u32 	%r467, %r10;
	@%p22 bra 	$L__BB294_10;
	setp.eq.s32 	%p23, %r322, 0;
	add.s32 	%r324, %r83, %r10;
	mul.wide.s32 	%rd8, %r324, 4;
	add.s64 	%rd9, %rd1, %rd8;
	ld.global.v4.u32 	{%r325, %r326, %r327, %r328}, [%rd9];
	st.shared.v4.u32 	[%r16], {%r325, %r326, %r327, %r328};
	mov.u32 	%r467, %r14;
	@%p23 bra 	$L__BB294_10;
	setp.eq.s32 	%p24, %r322, 1;
	add.s32 	%r330, %r83, %r14;
	mul.wide.s32 	%rd10, %r330, 4;
	add.s64 	%rd11, %rd1, %rd10;
	ld.global.v4.u32 	{%r331, %r332, %r333, %r334}, [%rd11];
	st.shared.v4.u32 	[%r17], {%r331, %r332, %r333, %r334};
	mov.u32 	%r467, %r18;
	@%p24 bra 	$L__BB294_10;
	add.s32 	%r467, %r18, %r11;
	add.s32 	%r335, %r83, %r18;
	mul.wide.s32 	%rd12, %r335, 4;
	add.s64 	%rd13, %rd1, %rd12;
	ld.global.v4.u32 	{%r336, %r337, %r338, %r339}, [%rd13];
	shl.b32 	%r340, %r11, 2;
	add.s32 	%r341, %r17, %r340;
	st.shared.v4.u32 	[%r341], {%r336, %r337, %r338, %r339};
$L__BB294_10:
	setp.lt.u32 	%p25, %r15, 3;
	@%p25 bra 	$L__BB294_13;
	mov.u32 	%r342, %ntid.x;
	add.s32 	%r468, %r467, %r83;
	mad.lo.s32 	%r472, %r342, 12, %r468;
	shl.b32 	%r343, %r342, 3;
	add.s32 	%r471, %r468, %r343;
	add.s32 	%r470, %r468, %r11;
	shl.b32 	%r344, %r467, 2;
	mov.u32 	%r345, _ZZ9cuda_gemmIiLi128ELi2ELi1ELi32ELi16ELi16ELi64ELi1ELi0EEviiiPT_S1_S1_iiiE3Ash;
	add.s32 	%r469, %r345, %r344;
$L__BB294_12:
	mul.wide.s32 	%rd14, %r472, 4;
	add.s64 	%rd15, %rd1, %rd14;
	mul.wide.s32 	%rd16, %r471, 4;
	add.s64 	%rd17, %rd1, %rd16;
	mul.wide.s32 	%rd18, %r470, 4;
	add.s64 	%rd19, %rd1, %rd18;
	mul.wide.s32 	%rd20, %r468, 4;
	add.s64 	%rd21, %rd1, %rd20;
	ld.global.v4.u32 	{%r346, %r347, %r348, %r349}, [%rd21];
	st.shared.v4.u32 	[%r469], {%r346, %r347, %r348, %r349};
	add.s32 	%r350, %r467, %r11;
	ld.global.v4.u32 	{%r351, %r352, %r353, %r354}, [%rd19];
	mov.u32 	%r355, %ntid.x;
	shl.b32 	%r356, %r355, 4;
	add.s32 	%r357, %r469, %r356;
	st.shared.v4.u32 	[%r357], {%r351, %r352, %r353, %r354};
	add.s32 	%r358, %r350, %r11;
	ld.global.v4.u32 	{%r359, %r360, %r361, %r362}, [%rd17];
	shl.b32 	%r363, %r355, 5;
	add.s32 	%r364, %r469, %r363;
	st.shared.v4.u32 	[%r364], {%r359, %r360, %r361, %r362};
	add.s32 	%r365, %r358, %r11;
	ld.global.v4.u32 	{%r366, %r367, %r368, %r369}, [%rd15];
	mad.lo.s32 	%r370, %r355, 48, %r469;
	st.shared.v4.u32 	[%r370], {%r366, %r367, %r368, %r369};
	add.s32 	%r467, %r365, %r11;
	add.s32 	%r472, %r472, %r356;
	add.s32 	%r471, %r471, %r356;
	add.s32 	%r470, %r470, %r356;
	shl.b32 	%r371, %r355, 6;
	add.s32 	%r469, %r469, %r371;
	add.s32 	%r468, %r468, %r356;
	setp.lt.u32 	%p26, %r467, 32;
	@%p26 bra 	$L__BB294_12;
$L__BB294_13:
	setp.lt.s32 	%p27, %r6, 1;
	bar.sync 	0;
	mov.b32 	%r539, 0;
	@%p27 bra 	$L__BB294_114;
	setp.lt.s32 	%p28, %r223, 1;
	@%p28 bra 	$L__BB294_16;
	ld.shared.u32 	%r465, [%r19];
$L__BB294_16:
	setp.lt.s32 	%p29, %r223, 2;
	@%p29 bra 	$L__BB294_18;
	ld.shared.u32 	%r464, [%r21];
$L__BB294_18:
	setp.lt.s32 	%p30, %r223, 3;
	@%p30 bra 	$L__BB294_20;
	ld.shared.u32 	%r463, [%r23];
$L__BB294_20:
	setp.lt.s32 	%p31, %r223, 4;
	@%p31 bra 	$L__BB294_22;
	ld.shared.u32 	%r462, [%r25];
$L__BB294_22:
	setp.lt.s32 	%p32, %r223, 5;
	@%p32 bra 	$L__BB294_24;
	ld.shared.u32 	%r461, [%r27];
$L__BB294_24:
	setp.lt.s32 	%p33, %r223, 6;
	@%p33 bra 	$L__BB294_26;
	ld.shared.u32 	%r460, [%r29];
$L__BB294_26:
	setp.lt.s32 	%p34, %r223, 7;
	@%p34 bra 	$L__BB294_28;
	ld.shared.u32 	%r459, [%r31];
$L__BB294_28:
	setp.lt.s32 	%p35, %r223, 8;
	@%p35 bra 	$L__BB294_30;
	ld.shared.u32 	%r458, [%r33];
$L__BB294_30:
	setp.lt.s32 	%p36, %r223, 9;
	@%p36 bra 	$L__BB294_32;
	ld.shared.u32 	%r457, [%r34];
$L__BB294_32:
	setp.lt.s32 	%p37, %r223, 10;
	@%p37 bra 	$L__BB294_34;
	ld.shared.u32 	%r456, [%r36];
$L__BB294_34:
	setp.lt.s32 	%p38, %r223, 11;
	@%p38 bra 	$L__BB294_36;
	ld.shared.u32 	%r455, [%r38];
$L__BB294_36:
	setp.lt.s32 	%p39, %r223, 12;
	@%p39 bra 	$L__BB294_38;
	ld.shared.u32 	%r454, [%r40];
$L__BB294_38:
	setp.lt.s32 	%p40, %r223, 13;
	@%p40 bra 	$L__BB294_40;
	ld.shared.u32 	%r453, [%r42];
$L__BB294_40:
	setp.lt.s32 	%p41, %r223, 14;
	@%p41 bra 	$L__BB294_42;
	ld.shared.u32 	%r452, [%r44];
$L__BB294_42:
	setp.lt.s32 	%p42, %r223, 15;
	@%p42 bra 	$L__BB294_44;
	ld.shared.u32 	%r451, [%r46];
$L__BB294_44:
	setp.lt.s32 	%p43, %r223, 16;
	@%p43 bra 	$L__BB294_46;
	ld.shared.u32 	%r450, [%r48];
$L__BB294_46:
	setp.ge.s32 	%p44, %r7, %r13;
	@%p44 bra 	$L__BB294_114;
	mov.b32 	%r539, 0;
	mov.u32 	%r490, %r7;
$L__BB294_48:
	setp.gt.u32 	%p45, %r223, 64;
	mov.u32 	%r375, _ZZ9cuda_gemmIiLi128ELi2ELi1ELi32ELi16ELi16ELi64ELi1ELi0EEviiiPT_S1_S1_iiiE11kron_fac_sh;
	mad.lo.s32 	%r137, %r490, 68, %r375;
	shl.b32 	%r376, %r1, 2;
	and.b32  	%r377, %r376, 60;
	add.s32 	%r378, %r137, %r377;
	ld.shared.u32 	%r138, [%r378];
	@%p45 bra 	$L__BB294_81;
	setp.eq.s32 	%p62, %r223, 0;
	mov.b32 	%r493, 0;
	@%p62 bra 	$L__BB294_51;
	shfl.sync.idx.b32	%r430|%p63, %r138, %r49, 4127, -1;
	mul.lo.s32 	%r493, %r430, %r465;
$L__BB294_51:
	setp.lt.s32 	%p64, %r223, 2;
	@%p64 bra 	$L__BB294_53;
	shfl.sync.idx.b32	%r431|%p65, %r138, %r50, 4127, -1;
	mad.lo.s32 	%r493, %r431, %r464, %r493;
$L__BB294_53:
	setp.lt.s32 	%p66, %r223, 3;
	@%p66 bra 	$L__BB294_55;
	shfl.sync.idx.b32	%r432|%p67, %r138, %r51, 4127, -1;
	mad.lo.s32 	%r493, %r432, %r463, %r493;
$L__BB294_55:
	setp.lt.s32 	%p68, %r223, 4;
	@%p68 bra 	$L__BB294_57;
	shfl.sync.idx.b32	%r433|%p69, %r138, %r52, 4127, -1;
	mad.lo.s32 	%r493, %r433, %r462, %r493;
$L__BB294_57:
	setp.lt.s32 	%p70, %r223, 5;
	@%p70 bra 	$L__BB294_59;
	shfl.sync.idx.b32	%r434|%p71, %r138, %r53, 4127, -1;
	mad.lo.s32 	%r493, %r434, %r461, %r493;
$L__BB294_59:
	setp.lt.s32 	%p72, %r223, 6;
	@%p72 bra 	$L__BB294_61;
	shfl.sync.idx.b32	%r435|%p73, %r138, %r54, 4127, -1;
	mad.lo.s32 	%r493, %r435, %r460, %r493;
$L__BB294_61:
	setp.lt.s32 	%p74, %r223, 7;
	@%p74 bra 	$L__BB294_63;
	shfl.sync.idx.b32	%r436|%p75, %r138, %r55, 4127, -1;
	mad.lo.s32 	%r493, %r436, %r459, %r493;
$L__BB294_63:
	setp.lt.s32 	%p76, %r223, 8;
	@%p76 bra 	$L__BB294_65;
	shfl.sync.idx.b32	%r437|%p77, %r138, %r56, 4127, -1;
	mad.lo.s32 	%r493, %r437, %r458, %r493;
$L__BB294_65:
	setp.lt.s32 	%p78, %r223, 9;
	@%p78 bra 	$L__BB294_67;
	shfl.sync.idx.b32	%r438|%p79, %r138, %r57, 4127, -1;
	mad.lo.s32 	%r493, %r438, %r457, %r493;
$L__BB294_67:
	setp.lt.s32 	%p80, %r223, 10;
	@%p80 bra 	$L__BB294_69;
	shfl.sync.idx.b32	%r439|%p81, %r138, %r58, 4127, -1;
	mad.lo.s32 	%r493, %r439, %r456, %r493;
$L__BB294_69:
	setp.lt.s32 	%p82, %r223, 11;
	@%p82 bra 	$L__BB294_71;
	shfl.sync.idx.b32	%r440|%p83, %r138, %r59, 4127, -1;
	mad.lo.s32 	%r493, %r440, %r455, %r493;
$L__BB294_71:
	setp.lt.s32 	%p84, %r223, 12;
	@%p84 bra 	$L__BB294_73;
	shfl.sync.idx.b32	%r441|%p85, %r138, %r60, 4127, -1;
	mad.lo.s32 	%r493, %r441, %r454, %r493;
$L__BB294_73:
	setp.lt.s32 	%p86, %r223, 13;
	@%p86 bra 	$L__BB294_75;
	shfl.sync.idx.b32	%r442|%p87, %r138, %r61, 4127, -1;
	mad.lo.s32 	%r493, %r442, %r453, %r493;
$L__BB294_75:
	setp.lt.s32 	%p88, %r223, 14;
	@%p88 bra 	$L__BB294_77;
	shfl.sync.idx.b32	%r443|%p89, %r138, %r62, 4127, -1;
	mad.lo.s32 	%r493, %r443, %r452, %r493;
$L__BB294_77:
	setp.lt.s32 	%p90, %r223, 15;
	@%p90 bra 	$L__BB294_79;
	shfl.sync.idx.b32	%r444|%p91, %r138, %r63, 4127, -1;
	mad.lo.s32 	%r493, %r444, %r451, %r493;
$L__BB294_79:
	setp.lt.s32 	%p92, %r223, 16;
	@%p92 bra 	$L__BB294_113;
	shfl.sync.idx.b32	%r445|%p93, %r138, %r64, 4127, -1;
	mad.lo.s32 	%r493, %r445, %r450, %r493;
	bra.uni 	$L__BB294_113;
$L__BB294_81:
	mov.b32 	%r493, 0;
	@%p28 bra 	$L__BB294_83;
	shl.b32 	%r380, %r12, 2;
	add.s32 	%r381, %r137, %r380;
	ld.shared.u32 	%r382, [%r381];
	mul.lo.s32 	%r493, %r382, %r465;
$L__BB294_83:
	@%p29 bra 	$L__BB294_85;
	shl.b32 	%r383, %r20, 2;
	add.s32 	%r384, %r137, %r383;
	ld.shared.u32 	%r385, [%r384];
	mad.lo.s32 	%r493, %r385, %r464, %r493;
$L__BB294_85:
	@%p30 bra 	$L__BB294_87;
	shl.b32 	%r386, %r22, 2;
	add.s32 	%r387, %r137, %r386;
	ld.shared.u32 	%r388, [%r387];
	mad.lo.s32 	%r493, %r388, %r463, %r493;
$L__BB294_87:
	@%p31 bra 	$L__BB294_89;
	shl.b32 	%r389, %r24, 2;
	add.s32 	%r390, %r137, %r389;
	ld.shared.u32 	%r391, [%r390];
	mad.lo.s32 	%r493, %r391, %r462, %r493;
$L__BB294_89:
	@%p32 bra 	$L__BB294_91;
	shl.b32 	%r392, %r26, 2;
	add.s32 	%r393, %r137, %r392;
	ld.shared.u32 	%r394, [%r393];
	mad.lo.s32 	%r493, %r394, %r461, %r493;
$L__BB294_91:
	@%p33 bra 	$L__BB294_93;
	shl.b32 	%r395, %r28, 2;
	add.s32 	%r396, %r137, %r395;
	ld.shared.u32 	%r397, [%r396];
	mad.lo.s32 	%r493, %r397, %r460, %r493;
$L__BB294_93:
	setp.lt.s32 	%p52, %r223, 7;
	@%p52 bra 	$L__BB294_95;
	shl.b32 	%r398, %r30, 2;
	add.s32 	%r399, %r137, %r398;
	ld.shared.u32 	%r400, [%r399];
	mad.lo.s32 	%r493, %r400, %r459, %r493;
$L__BB294_95:
	setp.lt.s32 	%p53, %r223, 8;
	@%p53 bra 	$L__BB294_97;
	shl.b32 	%r401, %r32, 2;
	add.s32 	%r402, %r137, %r401;
	ld.shared.u32 	%r403, [%r402];
	mad.lo.s32 	%r493, %r403, %r458, %r493;
$L__BB294_97:
	setp.lt.s32 	%p54, %r223, 9;
	@%p54 bra 	$L__BB294_99;
	shl.b32 	%r404, %r12, 2;
	xor.b32  	%r405, %r404, 32;
	add.s32 	%r406, %r137, %r405;
	ld.shared.u32 	%r407, [%r406];
	mad.lo.s32 	%r493, %r407, %r457, %r493;
$L__BB294_99:
	setp.lt.s32 	%p55, %r223, 10;
	@%p55 bra 	$L__BB294_101;
	shl.b32 	%r408, %r35, 2;
	add.s32 	%r409, %r137, %r408;
	ld.shared.u32 	%r410, [%r409];
	mad.lo.s32 	%r493, %r410, %r456, %r493;
$L__BB294_101:
	setp.lt.s32 	%p56, %r223, 11;
	@%p56 bra 	$L__BB294_103;
	shl.b32 	%r411, %r37, 2;
	add.s32 	%r412, %r137, %r411;
	ld.shared.u32 	%r413, [%r412];
	mad.lo.s32 	%r493, %r413, %r455, %r493;
$L__BB294_103:
	setp.lt.s32 	%p57, %r223, 12;
	@%p57 bra 	$L__BB294_105;
	shl.b32 	%r414, %r39, 2;
	add.s32 	%r415, %r137, %r414;
	ld.shared.u32 	%r416, [%r415];
	mad.lo.s32 	%r493, %r416, %r454, %r493;
$L__BB294_105:
	setp.lt.s32 	%p58, %r223, 13;
	@%p58 bra 	$L__BB294_107;
	shl.b32 	%r417, %r41, 2;
	add.s32 	%r418, %r137, %r417;
	ld.shared.u32 	%r419, [%r418];
	mad.lo.s32 	%r493, %r419, %r453, %r493;
$L__BB294_107:
	setp.lt.s32 	%p59, %r223, 14;
	@%p59 bra 	$L__BB294_109;
	shl.b32 	%r420, %r43, 2;
	add.s32 	%r421, %r137, %r420;
	ld.shared.u32 	%r422, [%r421];
	mad.lo.s32 	%r493, %r422, %r452, %r493;
$L__BB294_109:
	setp.lt.s32 	%p60, %r223, 15;
	@%p60 bra 	$L__BB294_111;
	shl.b32 	%r423, %r45, 2;
	add.s32 	%r424, %r137, %r423;
	ld.shared.u32 	%r425, [%r424];
	mad.lo.s32 	%r493, %r425, %r451, %r493;
$L__BB294_111:
	setp.lt.s32 	%p61, %r223, 16;
	@%p61 bra 	$L__BB294_113;
	shl.b32 	%r426, %r47, 2;
	add.s32 	%r427, %r137, %r426;
	ld.shared.u32 	%r428, [%r427];
	mad.lo.s32 	%r493, %r428, %r450, %r493;
$L__BB294_113:
	add.s32 	%r539, %r493, %r539;
	add.s32 	%r490, %r490, %r65;
	setp.lt.s32 	%p94, %r490, %r13;
	@%p94 bra 	$L__BB294_48;
$L__BB294_114:
	ld.param.u64 	%rd25, [_Z9cuda_gemmIiLi128ELi2ELi1ELi32ELi16ELi16ELi64ELi1ELi0EEviiiPT_S1_S1_iii_param_5];
	bar.sync 	0;
	shl.b32 	%r446, %r466, 5;
	add.s32 	%r447, %r446, %r1;
	cvta.to.global.u64 	%rd22, %rd25;
	mul.wide.s32 	%rd23, %r447, 4;
	add.s64 	%rd24, %rd22, %rd23;
	st.global.u32 	[%rd24], %r539;
	add.s32 	%r466, %r466, %r9;
	shl.b32 	%r448, %r9, 1;
	setp.lt.u32 	%p95, %r466, %r448;
	@%p95 bra 	$L__BB294_5;
$L__BB294_115:
	ret;

}
	// .globl	_Z9cuda_gemmIiLi128ELi2ELi1ELi32ELi16ELi16ELi64ELi1ELi1EEviiiPT_S1_S1_iii
.visible .entry _Z9cuda_gemmIiLi128ELi2ELi1ELi32ELi16ELi16ELi64ELi1ELi1EEviiiPT_S1_S1_iii(
	.param .u32 _Z9cuda_gemmIiLi128ELi2ELi1ELi32ELi16ELi16ELi64ELi1ELi1EEviiiPT_S1_S1_iii_param_0,
	.param .u32 _Z9cuda_gemmIiLi128ELi2ELi1ELi32ELi16ELi16ELi64ELi1ELi1EEviiiPT_S1_S1_iii_param_1,
	.param .u32 _Z9cuda_gemmIiLi128ELi2ELi1ELi32ELi16ELi16ELi64ELi1ELi1EEviiiPT_S1_S1_iii_param_2,
	.param .u64 .ptr .align 1 _Z9cuda_gemmIiLi128ELi2ELi1ELi32ELi16ELi16ELi64ELi1ELi1EEviiiPT_S1_S1_iii_param_3,
	.param .u64 .ptr .align 1 _Z9cuda_gemmIiLi128ELi2ELi1ELi32ELi16ELi16ELi64ELi1ELi1EEviiiPT_S1_S1_iii_param_4,
	.param .u64 .ptr .align 1 _Z9cuda_gemmIiLi128ELi2ELi1ELi32ELi16ELi16ELi64ELi1ELi1EEviiiPT_S1_S1_iii_param_5,
	.param .u32 _Z9cuda_gemmIiLi128ELi2ELi1ELi32ELi16ELi16ELi64ELi1ELi1EEviiiPT_S1_S1_iii_param_6,
	.param .u32 _Z9cuda_gemmIiLi128ELi2ELi1ELi32ELi16ELi16ELi64ELi1ELi1EEviiiPT_S1_S1_iii_param_7,
	.param .u32 _Z9cuda_gemmIiLi128ELi2ELi1ELi32ELi16ELi16ELi64ELi1ELi1EEviiiPT_S1_S1_iii_param_8
)
.maxntid 128
{
	.reg .pred 	%p<25>;
	.reg .b16 	%rs<8>;
	.reg .b32 	%r<128>;
	.reg .b64 	%rd<21>;
	// demoted variable
	.shared .align 128 .b8 _ZZ9cuda_gemmIiLi128ELi2ELi1ELi32ELi16ELi16ELi64ELi1ELi1EEviiiPT_S1_S1_iiiE11kron_fac_sh[1088];
	// demoted variable
	.shared .align 128 .b8 _ZZ9cuda_gemmIiLi128ELi2ELi1ELi32ELi16ELi16ELi64ELi1ELi1EEviiiPT_S1_S1_iiiE3Ash[128];
	ld.param.u64 	%rd6, [_Z9cuda_gemmIiLi128ELi2ELi1ELi32ELi16ELi16ELi64ELi1ELi1EEviiiPT_S1_S1_iii_param_3];
	ld.param.u64 	%rd7, [_Z9cuda_gemmIiLi128ELi2ELi1ELi32ELi16ELi16ELi64ELi1ELi1EEviiiPT_S1_S1_iii_param_4];
	cvta.to.global.u64 	%rd1, %rd7;
	mov.u32 	%r1, %tid.x;
	mov.u32 	%r2, %ntid.x;
	add.s32 	%r30, %r1, %r2;
	cvt.u16.u32 	%rs3, %r30;
	not.b16 	%rs4, %rs3;
	and.b16  	%rs5, %rs4, 255;
	cvt.u16.u32 	%rs6, %r2;
	and.b16  	%rs7, %rs6, 255;
	div.u16 	%rs1, %rs5, %rs7;
	and.b16  	%rs2, %rs1, 3;
	setp.eq.s16 	%p1, %rs2, 2;
	mov.u32 	%r121, %r1;
	@%p1 bra 	$L__BB295_3;
	cvt.u32.u16 	%r3, %rs2;
	mov.b32 	%r120, 0;
	mov.u32 	%r34, _ZZ9cuda_gemmIiLi128ELi2ELi1ELi32ELi16ELi16ELi64ELi1ELi1EEviiiPT_S1_S1_iiiE11kron_fac_sh;
	mov.u32 	%r121, %r1;
$L__BB295_2:
	.pragma "nounroll";
	mul.wide.u32 	%rd8, %r121, 4;
	add.s64 	%rd9, %rd1, %rd8;
	ld.global.u32 	%r32, [%rd9];
	and.b32  	%r33, %r121, 15;
	mad.lo.s32 	%r35, %r33, 68, %r34;
	shr.u32 	%r36, %r121, 2;
	and.b32  	%r37, %r36, 1073741820;
	add.s32 	%r38, %r35, %r37;
	st.shared.u32 	[%r38], %r32;
	add.s32 	%r121, %r121, %r2;
	add.s32 	%r120, %r120, 1;
	xor.b32  	%r39, %r120, %r3;
	setp.ne.s32 	%p2, %r39, 2;
	@%p2 bra 	$L__BB295_2;
$L__BB295_3:
	setp.lt.u16 	%p3, %rs1, 2;
	@%p3 bra 	$L__BB295_6;
	shl.b32 	%r40, %r2, 1;
	add.s32 	%r124, %r121, %r40;
	shl.b32 	%r10, %r2, 2;
	mad.lo.s32 	%r123, %r2, 3, %r121;
	add.s32 	%r122, %r2, %r121;
$L__BB295_5:
	mul.wide.u32 	%rd10, %r121, 4;
	add.s64 	%rd11, %rd1, %rd10;
	ld.global.u32 	%r41, [%rd11];
	and.b32  	%r42, %r121, 15;
	mov.u32 	%r43, _ZZ9cuda_gemmIiLi128ELi2ELi1ELi32ELi16ELi16ELi64ELi1ELi1EEviiiPT_S1_S1_iiiE11kron_fac_sh;
	mad.lo.s32 	%r44, %r42, 68, %r43;
	shr.u32 	%r45, %r121, 2;
	and.b32  	%r46, %r45, 1073741820;
	add.s32 	%r47, %r44, %r46;
	st.shared.u32 	[%r47], %r41;
	add.s32 	%r48, %r121, %r2;
	mul.wide.u32 	%rd12, %r122, 4;
	add.s64 	%rd13, %rd1, %rd12;
	ld.global.u32 	%r49, [%rd13];
	and.b32  	%r50, %r122, 15;
	mad.lo.s32 	%r51, %r50, 68, %r43;
	shr.u32 	%r52, %r122, 2;
	and.b32  	%r53, %r52, 1073741820;
	add.s32 	%r54, %r51, %r53;
	st.shared.u32 	[%r54], %r49;
	add.s32 	%r55, %r48, %r2;
	mul.wide.u32 	%rd14, %r124, 4;
	add.s64 	%rd15, %rd1, %rd14;
	ld.global.u32 	%r56, [%rd15];
	and.b32  	%r57, %r124, 15;
	mad.lo.s32 	%r58, %r57, 68, %r43;
	shr.u32 	%r59, %r124, 2;
	and.b32  	%r60, %r59, 1073741820;
	add.s32 	%r61, %r58, %r60;
	st.shared.u32 	[%r61], %r56;
	add.s32 	%r62, %r55, %r2;
	mul.wide.u32 	%rd16, %r123, 4;
	add.s64 	%rd17, %rd1, %rd16;
	ld.global.u32 	%r63, [%rd17];
	and.b32  	%r64, %r123, 15;
	mad.lo.s32 	%r65, %r64, 68, %r43;
	shr.u32 	%r66, %r123, 2;
	and.b32  	%r67, %r66, 1073741820;
	add.s32 	%r68, %r65, %r67;
	st.shared.u32 	[%r68], %r63;
	add.s32 	%r121, %r62, %r2;
	add.s32 	%r124, %r124, %r10;
	add.s32 	%r123, %r123, %r10;
	add.s32 	%r122, %r122, %r10;
	setp.lt.u32 	%p4, %r121, 256;
	@%p4 bra 	$L__BB295_5;
$L__BB295_6:
	mov.u32 	%r21, %ctaid.y;
	mov.u32 	%r69, %nctaid.y;
	shl.b32 	%r70, %r69, 1;
	setp.ge.u32 	%p5, %r21, %r70;
	@%p5 bra 	$L__BB295_13;
	setp.gt.u32 	%p6, %r1, 7;
	@%p6 bra 	$L__BB295_10;
	shl.b32 	%r127, %r1, 2;
	shl.b32 	%r71, %r21, 5;
	shl.b32 	%r23, %r2, 2;
	shl.b32 	%r72, %r1, 4;
	mov.u32 	%r73, _ZZ9cuda_gemmIiLi128ELi2ELi1ELi32ELi16ELi16ELi64ELi1ELi1EEviiiPT_S1_S1_iiiE3Ash;
	add.s32 	%r126, %r73, %r72;
	shl.b32 	%r25, %r2, 4;
	add.s32 	%r74, %r71, %r127;
	mul.wide.u32 	%rd18, %r74, 4;
	cvta.to.global.u64 	%rd19, %rd6;
	add.s64 	%rd20, %rd19, %rd18;
	mul.wide.u32 	%rd3, %r2, 16;
$L__BB295_9:
	ld.global.v4.u32 	{%r75, %r76, %r77, %r78}, [%rd20];
	st.shared.v4.u32 	[%r126], {%r75, %r76, %r77, %r78};
	add.s32 	%r127, %r127, %r23;
	add.s32 	%r126, %r126, %r25;
	add.s64 	%rd20, %rd20, %rd3;
	setp.lt.u32 	%p7, %r127, 32;
	@%p7 bra 	$L__BB295_9;
$L__BB295_10:
	bar.sync 	0;
	setp.gt.u32 	%p8, %r1, 31;
	@%p8 bra 	$L__BB295_12;
	and.b32  	%r79, %r1, 1;
	shr.u32 	%r80, %r1, 1;
	mov.u32 	%r81, _ZZ9cuda_gemmIiLi128ELi2ELi1ELi32ELi16ELi16ELi64ELi1ELi1EEviiiPT_S1_S1_iiiE11kron_fac_sh;
	mad.lo.s32 	%r82, %r80, 68, %r81;
	shl.b32 	%r83, %r1, 2;
	and.b32  	%r84, %r83, 60;
	add.s32 	%r85, %r82, %r84;
	ld.shared.u32 	%r86, [%r85];
	shfl.sync.idx.b32	%r87|%p9, %r86, %r79, 4127, -1;
	add.s32 	%r88, %r79, 1;
	shfl.sync.idx.b32	%r89|%p10, %r86, %r88, 4127, -1;
	or.b32  	%r90, %r79, 2;
	shfl.sync.idx.b32	%r91|%p11, %r86, %r90, 4127, -1;
	add.s32 	%r92, %r79, 3;
	shfl.sync.idx.b32	%r93|%p12, %r86, %r92, 4127, -1;
	or.b32  	%r94, %r79, 4;
	shfl.sync.idx.b32	%r95|%p13, %r86, %r94, 4127, -1;
	add.s32 	%r96, %r79, 5;
	shfl.sync.idx.b32	%r97|%p14, %r86, %r96, 4127, -1;
	or.b32  	%r98, %r79, 6;
	shfl.sync.idx.b32	%r99|%p15, %r86, %r98, 4127, -1;
	add.s32 	%r100, %r79, 7;
	shfl.sync.idx.b32	%r101|%p16, %r86, %r100, 4127, -1;
	or.b32  	%r102, %r79, 8;
	shfl.sync.idx.b32	%r103|%p17, %r86, %r102, 4127, -1;
	add.s32 	%r104, %r79, 9;
	shfl.sync.idx.b32	%r105|%p18, %r86, %r104, 4127, -1;
	or.b32  	%r106, %r79, 10;
	shfl.sync.idx.b32	%r107|%p19, %r86, %r106, 4127, -1;
	add.s32 	%r108, %r79, 11;
	shfl.sync.idx.b32	%r109|%p20, %r86, %r108, 4127, -1;
	or.b32  	%r110, %r79, 12;
	shfl.sync.idx.b32	%r111|%p21, %r86, %r110, 4127, -1;
	add.s32 	%r112, %r79, 13;
	shfl.sync.idx.b32	%r113|%p22, %r86, %r112, 4127, -1;
	or.b32  	%r114, %r79, 14;
	shfl.sync.idx.b32	%r115|%p23, %r86, %r114, 4127, -1;
	add.s32 	%r116, %r79, -1;
	and.b32  	%r117, %r116, 15;
	shfl.sync.idx.b32	%r118|%p24, %r86, %r117, 4127, -1;
$L__BB295_12:
	bar.sync 	0;
$L__BB295_13:
	ret;

}
	// .globl	_Z9cuda_gemmIiLi128ELi2ELi1ELi32ELi32ELi32ELi64ELi0ELi0EEviiiPT_S1_S1_iii
.visible .entry _Z9cuda_gemmIiLi128ELi2ELi1ELi32ELi32ELi32ELi64ELi0ELi0EEviiiPT_S1_S1_iii(
	.param .u32 _Z9cuda_gemmIiLi128ELi2ELi1ELi32ELi32ELi32ELi64ELi0ELi0EEviiiPT_S1_S1_iii_param_0,
	.param .u32 _Z9cuda_gemmIiLi128ELi2ELi1ELi32ELi32ELi32ELi64ELi0ELi0EEviiiPT_S1_S1_iii_param_1,
	.param .u32 _Z9cuda_gemmIiLi128ELi2ELi1ELi32ELi32ELi32ELi64ELi0ELi0EEviiiPT_S1_S1_iii_param_2,
	.param .u64 .ptr .align 1 _Z9cuda_gemmIiLi128ELi2ELi1ELi32ELi32ELi32ELi64ELi0ELi0EEviiiPT_S1_S1_iii_param_3,
	.param .u64 .ptr .align 1 _Z9cuda_gemmIiLi128ELi2ELi1ELi32ELi32ELi32ELi64ELi0ELi0EEviiiPT_S1_S1_iii_param_4,
	.param .u64 .ptr .align 1 _Z9cuda_gemmIiLi128ELi2ELi1ELi32ELi32ELi32ELi64ELi0ELi0EEviiiPT_S1_S1_iii_param_5,
	.param .u32 _Z9cuda_gemmIiLi128ELi2ELi1ELi32ELi32ELi32ELi64ELi0ELi0EEviiiPT_S1_S1_iii_param_6,
	.param .u32 _Z9cuda_gemmIiLi128ELi2ELi1ELi32ELi32ELi32ELi64ELi0ELi0EEviiiPT_S1_S1_iii_param_7,
	.param .u32 _Z9cuda_gemmIiLi128ELi2ELi1ELi32ELi32ELi32ELi64ELi0ELi0EEviiiPT_S1_S1_iii_param_8
)
.maxntid 128
{
	.reg .pred 	%p<115>;
	.reg .b16 	%rs<3>;
	.reg .b32 	%r<768>;
	.reg .b64 	%rd<37>;
	// demoted variable
	.shared .align 128 .b8 _ZZ9cuda_gemmIiLi128ELi2ELi1ELi32ELi32ELi32ELi64ELi0ELi0EEviiiPT_S1_S1_iiiE11kron_fac_sh[2112];
	// demoted variable
	.shared .align 128 .b8 _ZZ9cuda_gemmIiLi128ELi2ELi1ELi32ELi32ELi32ELi64ELi0ELi0EEviiiPT_S1_S1_iiiE3Ash[128];
	// demoted variable
	.shared .align 128 .b8 _ZZ9cuda_gemmIiLi128ELi2ELi1ELi32ELi32ELi32ELi64ELi0ELi0EEviiiPT_S1_S1_iiiE3Csh[128];
	ld.param.u32 	%r259, [_Z9cuda_gemmIiLi128ELi2ELi1ELi32ELi32ELi32ELi64ELi0ELi0EEviiiPT_S1_S1_iii_param_2];
	ld.param.u64 	%rd5, [_Z9cuda_gemmIiLi128ELi2ELi1ELi32ELi32ELi32ELi64ELi0ELi0EEviiiPT_S1_S1_iii_param_3];
	ld.param.u64 	%rd4, [_Z9cuda_gemmIiLi128ELi2ELi1ELi32ELi32ELi32ELi64ELi0ELi0EEviiiPT_S1_S1_iii_param_4];
	ld.param.u64 	%rd6, [_Z9cuda_gemmIiLi128ELi2ELi1ELi32ELi32ELi32ELi64ELi0ELi0EEviiiPT_S1_S1_iii_param_5];
	ld.param.u32 	%r260, [_Z9cuda_gemmIiLi128ELi2ELi1ELi32ELi32ELi32ELi64ELi0ELi0EEviiiPT_S1_S1_iii_param_6];
	ld.param.u32 	%r261, [_Z9cuda_gemmIiLi128ELi2ELi1ELi32ELi32ELi32ELi64ELi0ELi0EEviiiPT_S1_S1_iii_param_7];
	cvta.to.global.u64 	%rd1, %rd5;
	cvta.to.global.u64 	%rd2, %rd6;
	mov.u32 	%r1, %tid.x;
	div.s32 	%r2, 32, %r261;
	shl.b32 	%r3, %r2, 1;
	div.u32 	%r5, %r1, %r3;
	mul.lo.s32 	%r262, %r5, %r3;
	sub.s32 	%r263, %r1, %r262;
	shr.u32 	%r4, %r263, 1;
	mov.u32 	%r661, %ctaid.y;
	mov.u32 	%r7, %nctaid.y;
	shl.b32 	%r264, %r7, 1;
	setp.ge.u32 	%p2, %r661, %r264;
	@%p2 bra 	$L__BB296_133;
	and.b32  	%r8, %r1, 1;
	mov.u32 	%r266, %ctaid.z;
	mov.u32 	%r267, %ntid.x;
	shl.b32 	%r9, %r1, 2;
	shl.b32 	%r10, %r267, 2;
	and.b32  	%r11, %r1, 15;
	shl.b32 	%r12, %r266, 5;
	mov.u32 	%r268, _ZZ9cuda_gemmIiLi128ELi2ELi1ELi32ELi32ELi32ELi64ELi0ELi0EEviiiPT_S1_S1_iiiE11kron_fac_sh;
	mad.lo.s32 	%r13, %r11, 132, %r268;
	shr.u32 	%r14, %r267, 4;
	and.b32  	%r269, %r4, 15;
	shl.b32 	%r270, %r1, 4;
	and.b32  	%r271, %r270, 16;
	min.s32 	%r15, %r260, 16;
	add.s32 	%r16, %r1, %r267;
	max.u32 	%r272, %r16, 32;
	setp.lt.u32 	%p3, %r16, 32;
	selp.u32 	%r273, 1, 0, %p3;
	add.s32 	%r274, %r16, %r273;
	sub.s32 	%r275, %r272, %r274;
	div.u32 	%r276, %r275, %r267;
	add.s32 	%r17, %r276, %r273;
	add.s32 	%r18, %r9, %r10;
	max.u32 	%r277, %r18, 32;
	setp.lt.u32 	%p4, %r18, 32;
	selp.u32 	%r278, 1, 0, %p4;
	or.b32  	%r279, %r18, %r278;
	sub.s32 	%r280, %r277, %r279;
	div.u32 	%r281, %r280, %r10;
	add.s32 	%r19, %r281, %r278;
	mov.u32 	%r282, _ZZ9cuda_gemmIiLi128ELi2ELi1ELi32ELi32ELi32ELi64ELi0ELi0EEviiiPT_S1_S1_iiiE3Csh;
	add.s32 	%r20, %r282, %r9;
	add.s32 	%r21, %r20, %r10;
	add.s32 	%r22, %r16, %r267;
	and.b32  	%r23, %r19, 3;
	add.s32 	%r24, %r18, %r10;
	add.s32 	%r283, %r4, 1;
	xor.b32  	%r284, %r269, 8;
	or.b32  	%r25, %r271, %r269;
	and.b32  	%r285, %r283, 15;
	or.b32  	%r26, %r271, %r285;
	add.s32 	%r286, %r4, 2;
	and.b32  	%r287, %r286, 15;
	or.b32  	%r27, %r271, %r287;
	add.s32 	%r288, %r4, 3;
	and.b32  	%r289, %r288, 15;
	or.b32  	%r28, %r271, %r289;
	add.s32 	%r290, %r4, 4;
	and.b32  	%r291, %r290, 15;
	or.b32  	%r29, %r271, %r291;
	add.s32 	%r292, %r4, 5;
	and.b32  	%r293, %r292, 15;
	or.b32  	%r30, %r271, %r293;
	add.s32 	%r294, %r4, 6;
	and.b32  	%r295, %r294, 15;
	or.b32  	%r31, %r271, %r295;
	add.s32 	%r296, %r4, 7;
	and.b32  	%r297, %r296, 15;
	or.b32  	%r32, %r271, %r297;
	or.b32  	%r33, %r271, %r284;
	add.s32 	%r298, %r4, 9;
	and.b32  	%r299, %r298, 15;
	or.b32  	%r34, %r271, %r299;
	add.s32 	%r300, %r4, 10;
	and.b32  	%r301, %r300, 15;
	or.b32  	%r35, %r271, %r301;
	add.s32 	%r302, %r4, 11;
	and.b32  	%r303, %r302, 15;
	or.b32  	%r36, %r271, %r303;
	add.s32 	%r304, %r4, 12;
	and.b32  	%r305, %r304, 15;
	or.b32  	%r37, %r271, %r305;
	add.s32 	%r306, %r4, 13;
	and.b32  	%r307, %r306, 15;
	or.b32  	%r38, %r271, %r307;
	add.s32 	%r308, %r4, 14;
	and.b32  	%r309, %r308, 15;
	or.b32  	%r39, %r271, %r309;
	add.s32 	%r310, %r4, -1;
	and.b32  	%r311, %r310, 15;
	or.b32  	%r40, %r271, %r311;
	setp.lt.s32 	%p5, %r269, %r261;
	selp.b32 	%r312, 0, %r261, %p5;
	sub.s32 	%r41, %r269, %r312;
	add.s32 	%r313, %r269, 1;
	setp.lt.s32 	%p6, %r313, %r261;
	selp.b32 	%r314, 0, %r261, %p6;
	sub.s32 	%r42, %r313, %r314;
	add.s32 	%r315, %r269, 2;
	setp.lt.s32 	%p7, %r315, %r261;
	selp.b32 	%r316, 0, %r261, %p7;
	sub.s32 	%r43, %r315, %r316;
	add.s32 	%r317, %r269, 3;
	setp.lt.s32 	%p8, %r317, %r261;
	selp.b32 	%r318, 0, %r261, %p8;
	sub.s32 	%r44, %r317, %r318;
	add.s32 	%r319, %r269, 4;
	setp.lt.s32 	%p9, %r319, %r261;
	selp.b32 	%r320, 0, %r261, %p9;
	sub.s32 	%r45, %r319, %r320;
	add.s32 	%r321, %r269, 5;
	setp.lt.s32 	%p10, %r321, %r261;
	selp.b32 	%r322, 0, %r261, %p10;
	sub.s32 	%r46, %r321, %r322;
	add.s32 	%r323, %r269, 6;
	setp.lt.s32 	%p11, %r323, %r261;
	selp.b32 	%r324, 0, %r261, %p11;
	sub.s32 	%r47, %r323, %r324;
	add.s32 	%r325, %r269, 7;
	setp.lt.s32 	%p12, %r325, %r261;
	selp.b32 	%r326, 0, %r261, %p12;
	sub.s32 	%r48, %r325, %r326;
	add.s32 	%r327, %r269, 8;
	setp.lt.s32 	%p13, %r327, %r261;
	selp.b32 	%r328, 0, %r261, %p13;
	sub.s32 	%r49, %r327, %r328;
	add.s32 	%r329, %r269, 9;
	setp.lt.s32 	%p14, %r329, %r261;
	selp.b32 	%r330, 0, %r261, %p14;
	sub.s32 	%r50, %r329, %r330;
	add.s32 	%r331, %r269, 10;
	setp.lt.s32 	%p15, %r331, %r261;
	selp.b32 	%r332, 0, %r261, %p15;
	sub.s32 	%r51, %r331, %r332;
	add.s32 	%r333, %r269, 11;
	setp.lt.s32 	%p16, %r333, %r261;
	selp.b32 	%r334, 0, %r261, %p16;
	sub.s32 	%r52, %r333, %r334;
	add.s32 	%r335, %r269, 12;
	setp.lt.s32 	%p17, %r335, %r261;
	selp.b32 	%r336, 0, %r261, %p17;
	sub.s32 	%r53, %r335, %r336;
	add.s32 	%r337, %r269, 13;
	setp.lt.s32 	%p18, %r337, %r261;
	selp.b32 	%r338, 0, %r261, %p18;
	sub.s32 	%r54, %r337, %r338;
	add.s32 	%r339, %r269, 14;
	setp.lt.s32 	%p19, %r339, %r261;
	selp.b32 	%r340, 0, %r261, %p19;
	sub.s32 	%r55, %r339, %r340;
	add.s32 	%r341, %r269, 15;
	setp.lt.s32 	%p20, %r341, %r261;
	selp.b32 	%r342, 0, %r261, %p20;
	sub.s32 	%r56, %r341, %r342;
	mad.lo.s32 	%r57, %r1, 12, %r20;
	shl.b32 	%r59, %r267, 4;
	add.s32 	%r58, %r57, %r59;
	shl.b32 	%r60, %r267, 3;
	mul.lo.s32 	%r61, %r267, 12;
	cvt.u16.u32 	%rs1, %r3;
	div.s16 	%rs2, 128, %rs1;
	cvt.s32.s16 	%r62, %rs2;
	and.b32  	%r63, %r1, 31;
	cvta.to.global.u64 	%rd3, %rd4;
	shl.b32 	%r490, %r63, 2;
$L__BB296_2:
	setp.gt.u32 	%p21, %r1, 31;
	@%p21 bra 	$L__BB296_10;
	and.b32  	%r343, %r17, 3;
	setp.eq.s32 	%p22, %r343, 3;
	mov.u32 	%r662, %r1;
	@%p22 bra 	$L__BB296_7;
	setp.eq.s32 	%p23, %r343, 0;
	mov.b32 	%r345, 0;
	st.shared.u32 	[%r20], %r345;
	mov.u32 	%r662, %r16;
	@%p23 bra 	$L__BB296_7;
	setp.eq.s32 	%p24, %r343, 1;
	mov.b32 	%r347, 0;
	st.shared.u32 	[%r21], %r347;
	mov.u32 	%r662, %r22;
	@%p24 bra 	$L__BB296_7;
	mov.u32 	%r348, %ntid.x;
	add.s32 	%r662, %r22, %r348;
	add.s32 	%r349, %r21, %r10;
	mov.b32 	%r350, 0;
	st.shared.u32 	[%r349], %r350;
$L__BB296_7:
	setp.lt.u32 	%p25, %r17, 3;
	@%p25 bra 	$L__BB296_10;
	shl.b32 	%r351, %r662, 2;
	mov.u32 	%r352, _ZZ9cuda_gemmIiLi128ELi2ELi1ELi32ELi32ELi32ELi64ELi0ELi0EEviiiPT_S1_S1_iiiE3Csh;
	add.s32 	%r663, %r352, %r351;
$L__BB296_9:
	mov.b32 	%r353, 0;
	st.shared.u32 	[%r663], %r353;
	add.s32 	%r354, %r663, %r10;
	st.shared.u32 	[%r354], %r353;
	add.s32 	%r355, %r663, %r60;
	st.shared.u32 	[%r355], %r353;
	add.s32 	%r356, %r663, %r61;
	st.shared.u32 	[%r356], %r353;
	add.s32 	%r662, %r662, %r10;
	add.s32 	%r663, %r663, %r59;
	setp.lt.u32 	%p26, %r662, 32;
	@%p26 bra 	$L__BB296_9;
$L__BB296_10:
	setp.gt.u32 	%p27, %r1, 7;
	@%p27 bra 	$L__BB296_16;
	setp.eq.s32 	%p28, %r23, 3;
	mov.u32 	%r357, %ctaid.x;
	shl.b32 	%r358, %r357, 5;
	mad.lo.s32 	%r88, %r661, %r259, %r358;
	mov.u32 	%r665, %r9;
	@%p28 bra 	$L__BB296_15;
	setp.eq.s32 	%p29, %r23, 0;
	add.s32 	%r359, %r88, %r9;
	mul.wide.s32 	%rd7, %r359, 4;
	add.s64 	%rd8, %rd1, %rd7;
	ld.global.v4.u32 	{%r360, %r361, %r362, %r363}, [%rd8];
	shl.b32 	%r364, %r9, 2;
	mov.u32 	%r365, _ZZ9cuda_gemmIiLi128ELi2ELi1ELi32ELi32ELi32ELi64ELi0ELi0EEviiiPT_S1_S1_iiiE3Ash;
	add.s32 	%r366, %r365, %r364;
	st.shared.v4.u32 	[%r366], {%r360, %r361, %r362, %r363};
	mov.u32 	%r665, %r18;
	@%p29 bra 	$L__BB296_15;
	setp.eq.s32 	%p30, %r23, 1;
	add.s32 	%r367, %r88, %r18;
	mul.wide.s32 	%rd9, %r367, 4;
	add.s64 	%rd10, %rd1, %rd9;
	ld.global.v4.u32 	{%r368, %r369, %r370, %r371}, [%rd10];
	shl.b32 	%r372, %r9, 2;
	mov.u32 	%r373, _ZZ9cuda_gemmIiLi128ELi2ELi1ELi32ELi32ELi32ELi64ELi0ELi0EEviiiPT_S1_S1_iiiE3Ash;
	add.s32 	%r374, %r373, %r372;
	shl.b32 	%r375, %r10, 2;
	add.s32 	%r376, %r374, %r375;
	st.shared.v4.u32 	[%r376], {%r368, %r369, %r370, %r371};
	mov.u32 	%r665, %r24;
	@%p30 bra 	$L__BB296_15;
	add.s32 	%r665, %r24, %r10;
	add.s32 	%r377, %r88, %r24;
	mul.wide.s32 	%rd11, %r377, 4;
	add.s64 	%rd12, %rd1, %rd11;
	ld.global.v4.u32 	{%r378, %r379, %r380, %r381}, [%rd12];
	shl.b32 	%r382, %r9, 2;
	mov.u32 	%r383, _ZZ9cuda_gemmIiLi128ELi2ELi1ELi32ELi32ELi32ELi64ELi0ELi0EEviiiPT_S1_S1_iiiE3Ash;
	add.s32 	%r384, %r383, %r382;
	shl.b32 	%r385, %r10, 2;
	add.s32 	%r386, %r384, %r385;
	add.s32 	%r387, %r386, %r385;
	st.shared.v4.u32 	[%r387], {%r378, %r379, %r380, %r381};
$L__BB296_15:
	setp.lt.u32 	%p31, %r19, 3;
	@%p31 bra 	$L__BB296_16;
	bra.uni 	$L__BB296_134;
$L__BB296_16:
	mov.b32 	%r683, 0;
	mov.pred 	%p114, -1;
$L__BB296_17:
	mov.pred 	%p1, %p114;
	shr.u32 	%r684, %r1, 4;
	add.s32 	%r111, %r683, %r11;
$L__BB296_18:
	add.s32 	%r419, %r12, %r684;
	mad.lo.s32 	%r420, %r419, %r260, %r111;
	mul.wide.s32 	%rd21, %r420, 4;
	add.s64 	%rd22, %rd3, %rd21;
	ld.global.u32 	%r421, [%rd22];
	shl.b32 	%r422, %r684, 2;
	add.s32 	%r423, %r13, %r422;
	st.shared.u32 	[%r423], %r421;
	add.s32 	%r684, %r684, %r14;
	setp.lt.u32 	%p34, %r684, 32;
	@%p34 bra 	$L__BB296_18;
	setp.lt.s32 	%p35, %r2, 1;
	bar.sync 	0;
	@%p35 bra 	$L__BB296_124;
	mov.b32 	%r701, 0;
$L__BB296_21:
	setp.lt.s32 	%p36, %r261, 1;
	add.s32 	%r131, %r701, %r4;
	mul.lo.s32 	%r132, %r131, %r261;
	@%p36 bra 	$L__BB296_23;
	add.s32 	%r425, %r25, %r132;
	shl.b32 	%r426, %r425, 2;
	mov.u32 	%r427, _ZZ9cuda_gemmIiLi128ELi2ELi1ELi32ELi32ELi32ELi64ELi0ELi0EEviiiPT_S1_S1_iiiE3Ash;
	add.s32 	%r428, %r427, %r426;
	ld.shared.u32 	%r702, [%r428];
$L__BB296_23:
	setp.lt.s32 	%p37, %r261, 2;
	@%p37 bra 	$L__BB296_25;
	add.s32 	%r429, %r26, %r132;
	shl.b32 	%r430, %r429, 2;
	mov.u32 	%r431, _ZZ9cuda_gemmIiLi128ELi2ELi1ELi32ELi32ELi32ELi64ELi0ELi0EEviiiPT_S1_S1_iiiE3Ash;
	add.s32 	%r432, %r431, %r430;
	ld.shared.u32 	%r703, [%r432];
$L__BB296_25:
	setp.lt.s32 	%p38, %r261, 3;
	@%p38 bra 	$L__BB296_27;
	add.s32 	%r433, %r27, %r132;
	shl.b32 	%r434, %r433, 2;
	mov.u32 	%r435, _ZZ9cuda_gemmIiLi128ELi2ELi1ELi32ELi32ELi32ELi64ELi0ELi0EEviiiPT_S1_S1_iiiE3Ash;
	add.s32 	%r436, %r435, %r434;
	ld.shared.u32 	%r704, [%r436];
$L__BB296_27:
	setp.lt.s32 	%p39, %r261, 4;
	@%p39 bra 	$L__BB296_29;
	add.s32 	%r437, %r28, %r132;
	shl.b32 	%r438, %r437, 2;
	mov.u32 	%r439, _ZZ9cuda_gemmIiLi128ELi2ELi1ELi32ELi32ELi32ELi64ELi0ELi0EEviiiPT_S1_S1_iiiE3Ash;
	add.s32 	%r440, %r439, %r438;
	ld.shared.u32 	%r705, [%r440];
$L__BB296_29:
	setp.lt.s32 	%p40, %r261, 5;
	@%p40 bra 	$L__BB296_31;
	add.s32 	%r441, %r29, %r132;
	shl.b32 	%r442, %r441, 2;
	mov.u32 	%r443, _ZZ9cuda_gemmIiLi128ELi2ELi1ELi32ELi32ELi32ELi64ELi0ELi0EEviiiPT_S1_S1_iiiE3Ash;
	add.s32 	%r444, %r443, %r442;
	ld.shared.u32 	%r706, [%r444];
$L__BB296_31:
	setp.lt.s32 	%p41, %r261, 6;
	@%p41 bra 	$L__BB296_33;
	add.s32 	%r445, %r30, %r132;
	shl.b32 	%r446, %r445, 2;
	mov.u32 	%r447, _ZZ9cuda_gemmIiLi128ELi2ELi1ELi32ELi32ELi32ELi64ELi0ELi0EEviiiPT_S1_S1_iiiE3Ash;
	add.s32 	%r448, %r447, %r446;
	ld.shared.u32 	%r707, [%r448];
$L__BB296_33:
	setp.lt.s32 	%p42, %r261, 7;
	@%p42 bra 	$L__BB296_35;
	add.s32 	%r449, %r31, %r132;
	shl.b32 	%r450, %r449, 2;
	mov.u32 	%r451, _ZZ9cuda_gemmIiLi128ELi2ELi1ELi32ELi32ELi32ELi64ELi0ELi0EEviiiPT_S1_S1_iiiE3Ash;
	add.s32 	%r452, %r451, %r450;
	ld.shared.u32 	%r708, [%r452];
$L__BB296_35:
	setp.lt.s32 	%p43, %r261, 8;
	@%p43 bra 	$L__BB296_37;
	add.s32 	%r453, %r32, %r132;
	shl.b32 	%r454, %r453, 2;
	mov.u32 	%r455, _ZZ9cuda_gemmIiLi128ELi2ELi1ELi32ELi32ELi32ELi64ELi0ELi0EEviiiPT_S1_S1_iiiE3Ash;
	add.s32 	%r456, %r455, %r454;
	ld.shared.u32 	%r709, [%r456];
$L__BB296_37:
	setp.lt.s32 	%p44, %r261, 9;
	@%p44 bra 	$L__BB296_39;
	add.s32 	%r457, %r33, %r132;
	shl.b32 	%r458, %r457, 2;
	mov.u32 	%r459, _ZZ9cuda_gemmIiLi128ELi2ELi1ELi32ELi32ELi32ELi64ELi0ELi0EEviiiPT_S1_S1_iiiE3Ash;
	add.s32 	%r460, %r459, %r458;
	ld.shared.u32 	%r710, [%r460];
$L__BB296_39:
	setp.lt.s32 	%p45, %r261, 10;
	@%p45 bra 	$L__BB296_41;
	add.s32 	%r461, %r34, %r132;
	shl.b32 	%r462, %r461, 2;
	mov.u32 	%r463, _ZZ9cuda_gemmIiLi128ELi2ELi1ELi32ELi32ELi32ELi64ELi0ELi0EEviiiPT_S1_S1_iiiE3Ash;
	add.s32 	%r464, %r463, %r462;
	ld.shared.u32 	%r711, [%r464];
$L__BB296_41:
	setp.lt.s32 	%p46, %r261, 11;
	@%p46 bra 	$L__BB296_43;
	add.s32 	%r465, %r35, %r132;
	shl.b32 	%r466, %r465, 2;
	mov.u32 	%r467, _ZZ9cuda_gemmIiLi128ELi2ELi1ELi32ELi32ELi32ELi64ELi0ELi0EEviiiPT_S1_S1_iiiE3Ash;
	add.s32 	%r468, %r467, %r466;
	ld.shared.u32 	%r712, [%r468];
$L__BB296_43:
	setp.lt.s32 	%p47, %r261, 12;
	@%p47 bra 	$L__BB296_45;
	add.s32 	%r469, %r36, %r132;
	shl.b32 	%r470, %r469, 2;
	mov.u32 	%r471, _ZZ9cuda_gemmIiLi128ELi2ELi1ELi32ELi32ELi32ELi64ELi0ELi0EEviiiPT_S1_S1_iiiE3Ash;
	add.s32 	%r472, %r471, %r470;
	ld.shared.u32 	%r713, [%r472];
$L__BB296_45:
	setp.lt.s32 	%p48, %r261, 13;
	@%p48 bra 	$L__BB296_47;
	add.s32 	%r473, %r37, %r132;
	shl.b32 	%r474, %r473, 2;
	mov.u32 	%r475, _ZZ9cuda_gemmIiLi128ELi2ELi1ELi32ELi32ELi32ELi64ELi0ELi0EEviiiPT_S1_S1_iiiE3Ash;
	add.s32 	%r476, %r475, %r474;
	ld.shared.u32 	%r714, [%r476];
$L__BB296_47:
	setp.lt.s32 	%p49, %r261, 14;
	@%p49 bra 	$L__BB296_49;
	add.s32 	%r477, %r38, %r132;
	shl.b32 	%r478, %r477, 2;
	mov.u32 	%r479, _ZZ9cuda_gemmIiLi128ELi2ELi1ELi32ELi32ELi32ELi64ELi0ELi0EEviiiPT_S1_S1_iiiE3Ash;
	add.s32 	%r480, %r479, %r478;
	ld.shared.u32 	%r715, [%r480];
$L__BB296_49:
	setp.lt.s32 	%p50, %r261, 15;
	@%p50 bra 	$L__BB296_51;
	add.s32 	%r481, %r39, %r132;
	shl.b32 	%r482, %r481, 2;
	mov.u32 	%r483, _ZZ9cuda_gemmIiLi128ELi2ELi1ELi32ELi32ELi32ELi64ELi0ELi0EEviiiPT_S1_S1_iiiE3Ash;
	add.s32 	%r484, %r483, %r482;
	ld.shared.u32 	%r716, [%r484];
$L__BB296_51:
	setp.lt.s32 	%p51, %r261, 16;
	@%p51 bra 	$L__BB296_53;
	add.s32 	%r485, %r40, %r132;
	shl.b32 	%r486, %r485, 2;
	mov.u32 	%r487, _ZZ9cuda_gemmIiLi128ELi2ELi1ELi32ELi32ELi32ELi64ELi0ELi0EEviiiPT_S1_S1_iiiE3Ash;
	add.s32 	%r488, %r487, %r486;
	ld.shared.u32 	%r717, [%r488];
$L__BB296_53:
	setp.ge.s32 	%p52, %r5, %r15;
	@%p52 bra 	$L__BB296_123;
	mov.u32 	%r718, %r5;
$L__BB296_55:
	setp.gt.u32 	%p53, %r261, 64;
	mov.u32 	%r489, _ZZ9cuda_gemmIiLi128ELi2ELi1ELi32ELi32ELi32ELi64ELi0ELi0EEviiiPT_S1_S1_iiiE11kron_fac_sh;
	mad.lo.s32 	%r166, %r718, 132, %r489;
	add.s32 	%r491, %r166, %r490;
	ld.shared.u32 	%r167, [%r491];
	@%p53 bra 	$L__BB296_88;
	setp.eq.s32 	%p70, %r261, 0;
	mov.b32 	%r720, 0;
	@%p70 bra 	$L__BB296_58;
	shfl.sync.idx.b32	%r542|%p71, %r167, %r41, 31, -1;
	mul.lo.s32 	%r720, %r542, %r702;
$L__BB296_58:
	setp.lt.s32 	%p72, %r261, 2;
	@%p72 bra 	$L__BB296_60;
	shfl.sync.idx.b32	%r543|%p73, %r167, %r42, 31, -1;
	mad.lo.s32 	%r720, %r543, %r703, %r720;
$L__BB296_60:
	setp.lt.s32 	%p74, %r261, 3;
	@%p74 bra 	$L__BB296_62;
	shfl.sync.idx.b32	%r544|%p75, %r167, %r43, 31, -1;
	mad.lo.s32 	%r720, %r544, %r704, %r720;
$L__BB296_62:
	setp.lt.s32 	%p76, %r261, 4;
	@%p76 bra 	$L__BB296_64;
	shfl.sync.idx.b32	%r545|%p77, %r167, %r44, 31, -1;
	mad.lo.s32 	%r720, %r545, %r705, %r720;
$L__BB296_64:
	setp.lt.s32 	%p78, %r261, 5;
	@%p78 bra 	$L__BB296_66;
	shfl.sync.idx.b32	%r546|%p79, %r167, %r45, 31, -1;
	mad.lo.s32 	%r720, %r546, %r706, %r720;
$L__BB296_66:
	setp.lt.s32 	%p80, %r261, 6;
	@%p80 bra 	$L__BB296_68;
	shfl.sync.idx.b32	%r547|%p81, %r167, %r46, 31, -1;
	mad.lo.s32 	%r720, %r547, %r707, %r720;
$L__BB296_68:
	setp.lt.s32 	%p82, %r261, 7;
	@%p82 bra 	$L__BB296_70;
	shfl.sync.idx.b32	%r548|%p83, %r167, %r47, 31, -1;
	mad.lo.s32 	%r720, %r548, %r708, %r720;
$L__BB296_70:
	setp.lt.s32 	%p84, %r261, 8;
	@%p84 bra 	$L__BB296_72;
	shfl.sync.idx.b32	%r549|%p85, %r167, %r48, 31, -1;
	mad.lo.s32 	%r720, %r549, %r709, %r720;
$L__BB296_72:
	setp.lt.s32 	%p86, %r261, 9;
	@%p86 bra 	$L__BB296_74;
	shfl.sync.idx.b32	%r550|%p87, %r167, %r49, 31, -1;
	mad.lo.s32 	%r720, %r550, %r710, %r720;
$L__BB296_74:
	setp.lt.s32 	%p88, %r261, 10;
	@%p88 bra 	$L__BB296_76;
	shfl.sync.idx.b32	%r551|%p89, %r167, %r50, 31, -1;
	mad.lo.s32 	%r720, %r551, %r711, %r720;
$L__BB296_76:
	setp.lt.s32 	%p90, %r261, 11;
	@%p90 bra 	$L__BB296_78;
	shfl.sync.idx.b32	%r552|%p91, %r167, %r51, 31, -1;
	mad.lo.s32 	%r720, %r552, %r712, %r720;
$L__BB296_78:
	setp.lt.s32 	%p92, %r261, 12;
	@%p92 bra 	$L__BB296_80;
	shfl.sync.idx.b32	%r553|%p93, %r167, %r52, 31, -1;
	mad.lo.s32 	%r720, %r553, %r713, %r720;
$L__BB296_80:
	setp.lt.s32 	%p94, %r261, 13;
	@%p94 bra 	$L__BB296_82;
	shfl.sync.idx.b32	%r554|%p95, %r167, %r53, 31, -1;
	mad.lo.s32 	%r720, %r554, %r714, %r720;
$L__BB296_82:
	setp.lt.s32 	%p96, %r261, 14;
	@%p96 bra 	$L__BB296_84;
	shfl.sync.idx.b32	%r555|%p97, %r167, %r54, 31, -1;
	mad.lo.s32 	%r720, %r555, %r715, %r720;
$L__BB296_84:
	setp.lt.s32 	%p98, %r261, 15;
	@%p98 bra 	$L__BB296_86;
	shfl.sync.idx.b32	%r556|%p99, %r167, %r55, 31, -1;
	mad.lo.s32 	%r720, %r556, %r716, %r720;
$L__BB296_86:
	setp.lt.s32 	%p100, %r261, 16;
	@%p100 bra 	$L__BB296_120;
	shfl.sync.idx.b32	%r557|%p101, %r167, %r56, 31, -1;
	mad.lo.s32 	%r720, %r557, %r717, %r720;
	bra.uni 	$L__BB296_120;
$L__BB296_88:
	mov.b32 	%r720, 0;
	@%p36 bra 	$L__BB296_90;
	shl.b32 	%r493, %r25, 2;
	add.s32 	%r494, %r166, %r493;
	ld.shared.u32 	%r495, [%r494];
	mul.lo.s32 	%r720, %r495, %r702;
$L__BB296_90:
	@%p37 bra 	$L__BB296_92;
	shl.b32 	%r496, %r26, 2;
	add.s32 	%r497, %r166, %r496;
	ld.shared.u32 	%r498, [%r497];
	mad.lo.s32 	%r720, %r498, %r703, %r720;
$L__BB296_92:
	@%p38 bra 	$L__BB296_94;
	shl.b32 	%r499, %r27, 2;
	add.s32 	%r500, %r166, %r499;
	ld.shared.u32 	%r501, [%r500];
	mad.lo.s32 	%r720, %r501, %r704, %r720;
$L__BB296_94:
	setp.lt.s32 	%p57, %r261, 4;
	@%p57 bra 	$L__BB296_96;
	shl.b32 	%r502, %r28, 2;
	add.s32 	%r503, %r166, %r502;
	ld.shared.u32 	%r504, [%r503];
	mad.lo.s32 	%r720, %r504, %r705, %r720;
$L__BB296_96:
	setp.lt.s32 	%p58, %r261, 5;
	@%p58 bra 	$L__BB296_98;
	shl.b32 	%r505, %r29, 2;
	add.s32 	%r506, %r166, %r505;
	ld.shared.u32 	%r507, [%r506];
	mad.lo.s32 	%r720, %r507, %r706, %r720;
$L__BB296_98:
	setp.lt.s32 	%p59, %r261, 6;
	@%p59 bra 	$L__BB296_100;
	shl.b32 	%r508, %r30, 2;
	add.s32 	%r509, %r166, %r508;
	ld.shared.u32 	%r510, [%r509];
	mad.lo.s32 	%r720, %r510, %r707, %r720;
$L__BB296_100:
	setp.lt.s32 	%p60, %r261, 7;
	@%p60 bra 	$L__BB296_102;
	shl.b32 	%r511, %r31, 2;
	add.s32 	%r512, %r166, %r511;
	ld.shared.u32 	%r513, [%r512];
	mad.lo.s32 	%r720, %r513, %r708, %r720;
$L__BB296_102:
	setp.lt.s32 	%p61, %r261, 8;
	@%p61 bra 	$L__BB296_104;
	shl.b32 	%r514, %r32, 2;
	add.s32 	%r515, %r166, %r514;
	ld.shared.u32 	%r516, [%r515];
	mad.lo.s32 	%r720, %r516, %r709, %r720;
$L__BB296_104:
	setp.lt.s32 	%p62, %r261, 9;
	@%p62 bra 	$L__BB296_106;
	shl.b32 	%r517, %r33, 2;
	add.s32 	%r518, %r166, %r517;
	ld.shared.u32 	%r519, [%r518];
	mad.lo.s32 	%r720, %r519, %r710, %r720;
$L__BB296_106:
	setp.lt.s32 	%p63, %r261, 10;
	@%p63 bra 	$L__BB296_108;
	shl.b32 	%r520, %r34, 2;
	add.s32 	%r521, %r166, %r520;
	ld.shared.u32 	%r522, [%r521];
	mad.lo.s32 	%r720, %r522, %r711, %r720;
$L__BB296_108:
	setp.lt.s32 	%p64, %r261, 11;
	@%p64 bra 	$L__BB296_110;
	shl.b32 	%r523, %r35, 2;
	add.s32 	%r524, %r166, %r523;
	ld.shared.u32 	%r525, [%r524];
	mad.lo.s32 	%r720, %r525, %r712, %r720;
$L__BB296_110:
	setp.lt.s32 	%p65, %r261, 12;
	@%p65 bra 	$L__BB296_112;
	shl.b32 	%r526, %r36, 2;
	add.s32 	%r527, %r166, %r526;
	ld.shared.u32 	%r528, [%r527];
	mad.lo.s32 	%r720, %r528, %r713, %r720;
$L__BB296_112:
	setp.lt.s32 	%p66, %r261, 13;
	@%p66 bra 	$L__BB296_114;
	shl.b32 	%r529, %r37, 2;
	add.s32 	%r530, %r166, %r529;
	ld.shared.u32 	%r531, [%r530];
	mad.lo.s32 	%r720, %r531, %r714, %r720;
$L__BB296_114:
	setp.lt.s32 	%p67, %r261, 14;
	@%p67 bra 	$L__BB296_116;
	shl.b32 	%r532, %r38, 2;
	add.s32 	%r533, %r166, %r532;
	ld.shared.u32 	%r534, [%r533];
	mad.lo.s32 	%r720, %r534, %r715, %r720;
$L__BB296_116:
	setp.lt.s32 	%p68, %r261, 15;
	@%p68 bra 	$L__BB296_118;
	shl.b32 	%r535, %r39, 2;
	add.s32 	%r536, %r166, %r535;
	ld.shared.u32 	%r537, [%r536];
	mad.lo.s32 	%r720, %r537, %r716, %r720;
$L__BB296_118:
	setp.lt.s32 	%p69, %r261, 16;
	@%p69 bra 	$L__BB296_120;
	shl.b32 	%r538, %r40, 2;
	add.s32 	%r539, %r166, %r538;
	ld.shared.u32 	%r540, [%r539];
	mad.lo.s32 	%r720, %r540, %r717, %r720;
$L__BB296_120:
	setp.ne.s32 	%p102, %r8, 0;
	add.s32 	%r558, %r718, %r683;
	mad.lo.s32 	%r231, %r558, %r2, %r131;
	shfl.sync.down.b32	%r559|%p103, %r720, 1, 7711, -1;
	add.s32 	%r232, %r559, %r720;
	@%p102 bra 	$L__BB296_122;
	shl.b32 	%r560, %r231, 2;
	mov.u32 	%r561, _ZZ9cuda_gemmIiLi128ELi2ELi1ELi32ELi32ELi32ELi64ELi0ELi0EEviiiPT_S1_S1_iiiE3Csh;
	add.s32 	%r562, %r561, %r560;
	ld.shared.u32 	%r563, [%r562];
	add.s32 	%r564, %r563, %r232;
	st.shared.u32 	[%r562], %r564;
$L__BB296_122:
	add.s32 	%r718, %r718, %r62;
	setp.lt.s32 	%p104, %r718, %r15;
	@%p104 bra 	$L__BB296_55;
$L__BB296_123:
	add.s32 	%r701, %r701, %r3;
	setp.lt.s32 	%p105, %r701, %r2;
	@%p105 bra 	$L__BB296_21;
$L__BB296_124:
	mov.b32 	%r683, 16;
	mov.pred 	%p114, 0;
	@%p1 bra 	$L__BB296_17;
	bar.sync 	0;
	@%p27 bra 	$L__BB296_132;
	ld.param.u32 	%r644, [_Z9cuda_gemmIiLi128ELi2ELi1ELi32ELi32ELi32ELi64ELi0ELi0EEviiiPT_S1_S1_iii_param_1];
	setp.eq.s32 	%p108, %r23, 3;
	mov.u32 	%r566, %ctaid.x;
	mul.lo.s32 	%r567, %r2, %r566;
	mad.lo.s32 	%r251, %r661, %r644, %r567;
	div.s32 	%r252, %r259, %r261;
	mov.u32 	%r766, %r9;
	@%p108 bra 	$L__BB296_130;
	setp.eq.s32 	%p109, %r23, 0;
	div.s32 	%r568, %r9, %r2;
	mad.lo.s32 	%r569, %r252, %r568, %r251;
	mul.lo.s32 	%r570, %r568, %r2;
	sub.s32 	%r571, %r9, %r570;
	add.s32 	%r572, %r569, %r571;
	mul.wide.s32 	%rd23, %r572, 4;
	add.s64 	%rd24, %rd2, %rd23;
	ld.shared.v4.u32 	{%r573, %r574, %r575, %r576}, [%r57];
	st.global.v4.u32 	[%rd24], {%r573, %r574, %r575, %r576};
	mov.u32 	%r766, %r18;
	@%p109 bra 	$L__BB296_130;
	setp.eq.s32 	%p110, %r23, 1;
	div.s32 	%r577, %r18, %r2;
	mad.lo.s32 	%r578, %r252, %r577, %r251;
	mul.lo.s32 	%r579, %r577, %r2;
	sub.s32 	%r580, %r18, %r579;
	add.s32 	%r581, %r578, %r580;
	mul.wide.s32 	%rd25, %r581, 4;
	add.s64 	%rd26, %rd2, %rd25;
	ld.shared.v4.u32 	{%r582, %r583, %r584, %r585}, [%r58];
	st.global.v4.u32 	[%rd26], {%r582, %r583, %r584, %r585};
	mov.u32 	%r766, %r24;
	@%p110 bra 	$L__BB296_130;
	add.s32 	%r766, %r24, %r10;
	div.s32 	%r586, %r24, %r2;
	mad.lo.s32 	%r587, %r252, %r586, %r251;
	mul.lo.s32 	%r588, %r586, %r2;
	sub.s32 	%r589, %r24, %r588;
	add.s32 	%r590, %r587, %r589;
	mul.wide.s32 	%rd27, %r590, 4;
	add.s64 	%rd28, %rd2, %rd27;
	shl.b32 	%r591, %r10, 2;
	add.s32 	%r592, %r58, %r591;
	ld.shared.v4.u32 	{%r593, %r594, %r595, %r596}, [%r592];
	st.global.v4.u32 	[%rd28], {%r593, %r594, %r595, %r596};
$L__BB296_130:
	setp.lt.u32 	%p111, %r19, 3;
	@%p111 bra 	$L__BB296_132;
$L__BB296_131:
	div.s32 	%r597, %r766, %r2;
	mad.lo.s32 	%r598, %r252, %r597, %r251;
	mul.lo.s32 	%r599, %r597, %r2;
	sub.s32 	%r600, %r766, %r599;
	add.s32 	%r601, %r598, %r600;
	mul.wide.s32 	%rd29, %r601, 4;
	add.s64 	%rd30, %rd2, %rd29;
	shl.b32 	%r602, %r766, 2;
	mov.u32 	%r603, _ZZ9cuda_gemmIiLi128ELi2ELi1ELi32ELi32ELi32ELi64ELi0ELi0EEviiiPT_S1_S1_iiiE3Csh;
	add.s32 	%r604, %r603, %r602;
	ld.shared.v4.u32 	{%r605, %r606, %r607, %r608}, [%r604];
	st.global.v4.u32 	[%rd30], {%r605, %r606, %r607, %r608};
	add.s32 	%r609, %r766, %r10;
	div.s32 	%r610, %r609, %r2;
	mad.lo.s32 	%r611, %r252, %r610, %r251;
	mul.lo.s32 	%r612, %r610, %r2;
	sub.s32 	%r613, %r609, %r612;
	add.s32 	%r614, %r611, %r613;
	mul.wide.s32 	%rd31, %r614, 4;
	add.s64 	%rd32, %rd2, %rd31;
	shl.b32 	%r615, %r10, 2;
	add.s32 	%r616, %r604, %r615;
	ld.shared.v4.u32 	{%r617, %r618, %r619, %r620}, [%r616];
	st.global.v4.u32 	[%rd32], {%r617, %r618, %r619, %r620};
	add.s32 	%r621, %r609, %r10;
	div.s32 	%r622, %r621, %r2;
	mad.lo.s32 	%r623, %r252, %r622, %r251;
	mul.lo.s32 	%r624, %r622, %r2;
	sub.s32 	%r625, %r621, %r624;
	add.s32 	%r626, %r623, %r625;
	mul.wide.s32 	%rd33, %r626, 4;
	add.s64 	%rd34, %rd2, %rd33;
	add.s32 	%r627, %r616, %r615;
	ld.shared.v4.u32 	{%r628, %r629, %r630, %r631}, [%r627];
	st.global.v4.u32 	[%rd34], {%r628, %r629, %r630, %r631};
	add.s32 	%r632, %r621, %r10;
	div.s32 	%r633, %r632, %r2;
	mad.lo.s32 	%r634, %r252, %r633, %r251;
	mul.lo.s32 	%r635, %r633, %r2;
	sub.s32 	%r636, %r632, %r635;
	add.s32 	%r637, %r634, %r636;
	mul.wide.s32 	%rd35, %r637, 4;
	add.s64 	%rd36, %rd2, %rd35;
	add.s32 	%r638, %r627, %r615;
	ld.shared.v4.u32 	{%r639, %r640, %r641, %r642}, [%r638];
	st.global.v4.u32 	[%rd36], {%r639, %r640, %r641, %r642};
	add.s32 	%r766, %r632, %r10;
	setp.lt.u32 	%p112, %r766, 32;
	@%p112 bra 	$L__BB296_131;
$L__BB296_132:
	add.s32 	%r661, %r661, %r7;
	shl.b32 	%r643, %r7, 1;
	setp.lt.u32 	%p113, %r661, %r643;
	@%p113 bra 	$L__BB296_2;
$L__BB296_133:
	ret;
$L__BB296_134:
	add.s32 	%r388, %r88, %r665;
	mul.wide.s32 	%rd13, %r388, 4;
	add.s64 	%rd14, %rd1, %rd13;
	ld.global.v4.u32 	{%r389, %r390, %r391, %r392}, [%rd14];
	shl.b32 	%r393, %r665, 2;
	mov.u32 	%r394, _ZZ9cuda_gemmIiLi128ELi2ELi1ELi32ELi32ELi32ELi64ELi0ELi0EEviiiPT_S1_S1_iiiE3Ash;
	add.s32 	%r395, %r394, %r393;
	st.shared.v4.u32 	[%r395], {%r389, %r390, %r391, %r392};
	add.s32 	%r396, %r665, %r10;
	add.s32 	%r397, %r88, %r396;
	mul.wide.s32 	%rd15, %r397, 4;
	add.s64 	%rd16, %rd1, %rd15;
	ld.global.v4.u32 	{%r398, %r399, %r400, %r401}, [%rd16];
	shl.b32 	%r402, %r10, 2;
	add.s32 	%r403, %r395, %r402;
	st.shared.v4.u32 	[%r403], {%r398, %r399, %r400, %r401};
	add.s32 	%r404, %r396, %r10;
	add.s32 	%r405, %r88, %r404;
	mul.wide.s32 	%rd17, %r405, 4;
	add.s64 	%rd18, %rd1, %rd17;
	ld.global.v4.u32 	{%r406, %r407, %r408, %r409}, [%rd18];
	add.s32 	%r410, %r403, %r402;
	st.shared.v4.u32 	[%r410], {%r406, %r407, %r408, %r409};
	add.s32 	%r411, %r404, %r10;
	add.s32 	%r412, %r88, %r411;
	mul.wide.s32 	%rd19, %r412, 4;
	add.s64 	%rd20, %rd1, %rd19;
	ld.global.v4.u32 	{%r413, %r414, %r415, %r416}, [%rd20];
	add.s32 	%r417, %r410, %r402;
	st.shared.v4.u32 	[%r417], {%r413, %r414, %r415, %r416};
	add.s32 	%r665, %r411, %r10;
	setp.lt.u32 	%p32, %r665, 32;
	@%p32 bra 	$L__BB296_134;
	bra.uni 	$L__BB296_16;

}
	// .globl	_Z9cuda_gemmIiLi128ELi2ELi1ELi32ELi32ELi32ELi64ELi0ELi1EEviiiPT_S1_S1_iii
.visible .entry _Z9cuda_gemmIiLi128ELi2ELi1ELi32ELi32ELi32ELi64ELi0ELi1EEviiiPT_S1_S1_iii(
	.param .u32 _Z9cuda_gemmIiLi128ELi2ELi1ELi32ELi32ELi32ELi64ELi0ELi1EEviiiPT_S1_S1_iii_param_0,
	.param .u32 _Z9cuda_gemmIiLi128ELi2ELi1ELi32ELi32ELi32ELi64ELi0ELi1EEviiiPT_S1_S1_iii_param_1,
	.param .u32 _Z9cuda_gemmIiLi128ELi2ELi1ELi32ELi32ELi32ELi64ELi0ELi1EEviiiPT_S1_S1_iii_param_2,
	.param .u64 .ptr .align 1 _Z9cuda_gemmIiLi128ELi2ELi1ELi32ELi32ELi32ELi64ELi0ELi1EEviiiPT_S1_S1_iii_param_3,
	.param .u64 .ptr .align 1 _Z9cuda_gemmIiLi128ELi2ELi1ELi32ELi32ELi32ELi64ELi0ELi1EEviiiPT_S1_S1_iii_param_4,
	.param .u64 .ptr .align 1 _Z9cuda_gemmIiLi128ELi2ELi1ELi32ELi32ELi32ELi64ELi0ELi1EEviiiPT_S1_S1_iii_param_5,
	.param .u32 _Z9cuda_gemmIiLi128ELi2ELi1ELi32ELi32ELi32ELi64ELi0ELi1EEviiiPT_S1_S1_iii_param_6,
	.param .u32 _Z9cuda_gemmIiLi128ELi2ELi1ELi32ELi32ELi32ELi64ELi0ELi1EEviiiPT_S1_S1_iii_param_7,
	.param .u32 _Z9cuda_gemmIiLi128ELi2ELi1ELi32ELi32ELi32ELi64ELi0ELi1EEviiiPT_S1_S1_iii_param_8
)
.maxntid 128
{
	.reg .pred 	%p<63>;
	.reg .b32 	%r<331>;
	.reg .b64 	%rd<39>;
	// demoted variable
	.shared .align 128 .b8 _ZZ9cuda_gemmIiLi128ELi2ELi1ELi32ELi32ELi32ELi64ELi0ELi1EEviiiPT_S1_S1_iiiE11kron_fac_sh[2112];
	// demoted variable
	.shared .align 128 .b8 _ZZ9cuda_gemmIiLi128ELi2ELi1ELi32ELi32ELi32ELi64ELi0ELi1EEviiiPT_S1_S1_iiiE3Ash[128];
	// demoted variable
	.shared .align 128 .b8 _ZZ9cuda_gemmIiLi128ELi2ELi1ELi32ELi32ELi32ELi64ELi0ELi1EEviiiPT_S1_S1_iiiE3Csh[128];
	ld.param.u32 	%r76, [_Z9cuda_gemmIiLi128ELi2ELi1ELi32ELi32ELi32ELi64ELi0ELi1EEviiiPT_S1_S1_iii_param_1];
	ld.param.u32 	%r77, [_Z9cuda_gemmIiLi128ELi2ELi1ELi32ELi32ELi32ELi64ELi0ELi1EEviiiPT_S1_S1_iii_param_2];
	ld.param.u64 	%rd4, [_Z9cuda_gemmIiLi128ELi2ELi1ELi32ELi32ELi32ELi64ELi0ELi1EEviiiPT_S1_S1_iii_param_3];
	ld.param.u64 	%rd5, [_Z9cuda_gemmIiLi128ELi2ELi1ELi32ELi32ELi32ELi64ELi0ELi1EEviiiPT_S1_S1_iii_param_4];
	ld.param.u64 	%rd6, [_Z9cuda_gemmIiLi128ELi2ELi1ELi32ELi32ELi32ELi64ELi0ELi1EEviiiPT_S1_S1_iii_param_5];
	cvta.to.global.u64 	%rd1, %rd4;
	cvta.to.global.u64 	%rd2, %rd5;
	cvta.to.global.u64 	%rd3, %rd6;
	mov.u32 	%r1, %tid.x;
	mov.u32 	%r2, %ctaid.x;
	mov.u32 	%r321, %ctaid.y;
	mov.u32 	%r4, %nctaid.y;
	shl.b32 	%r5, %r4, 1;
	setp.ge.u32 	%p1, %r321, %r5;
	@%p1 bra 	$L__BB297_35;
	shr.u32 	%r78, %r1, 1;
	and.b32  	%r6, %r1, 1;
	mov.u32 	%r79, %ctaid.z;
	mov.u32 	%r80, %ntid.x;
	shl.b32 	%r7, %r1, 2;
	shl.b32 	%r8, %r80, 2;
	shr.u32 	%r9, %r1, 4;
	and.b32  	%r81, %r1, 15;
	shl.b32 	%r82, %r79, 10;
	or.b32  	%r10, %r82, %r81;
	mov.u32 	%r83, _ZZ9cuda_gemmIiLi128ELi2ELi1ELi32ELi32ELi32ELi64ELi0ELi1EEviiiPT_S1_S1_iiiE11kron_fac_sh;
	mad.lo.s32 	%r11, %r81, 132, %r83;
	shr.u32 	%r12, %r80, 4;
	shl.b32 	%r84, %r1, 4;
	and.b32  	%r13, %r84, 16;
	mad.lo.s32 	%r85, %r78, 132, %r83;
	and.b32  	%r86, %r7, 124;
	add.s32 	%r14, %r85, %r86;
	shr.s32 	%r87, %r77, 31;
	shr.u32 	%r88, %r87, 27;
	add.s32 	%r89, %r77, %r88;
	shr.s32 	%r15, %r89, 5;
	add.s32 	%r16, %r1, %r80;
	max.u32 	%r90, %r16, 32;
	setp.lt.u32 	%p2, %r16, 32;
	selp.u32 	%r91, 1, 0, %p2;
	add.s32 	%r92, %r16, %r91;
	sub.s32 	%r93, %r90, %r92;
	div.u32 	%r94, %r93, %r80;
	add.s32 	%r17, %r94, %r91;
	add.s32 	%r18, %r7, %r8;
	max.u32 	%r95, %r18, 32;
	setp.lt.u32 	%p3, %r18, 32;
	selp.u32 	%r96, 1, 0, %p3;
	or.b32  	%r97, %r18, %r96;
	sub.s32 	%r98, %r95, %r97;
	div.u32 	%r99, %r98, %r8;
	add.s32 	%r19, %r99, %r96;
	and.b32  	%r20, %r17, 3;
	mov.u32 	%r100, _ZZ9cuda_gemmIiLi128ELi2ELi1ELi32ELi32ELi32ELi64ELi0ELi1EEviiiPT_S1_S1_iiiE3Csh;
	add.s32 	%r21, %r100, %r7;
	add.s32 	%r22, %r21, %r8;
	add.s32 	%r23, %r16, %r80;
	add.s32 	%r24, %r22, %r8;
	add.s32 	%r25, %r23, %r80;
	and.b32  	%r26, %r19, 3;
	mov.u32 	%r101, _ZZ9cuda_gemmIiLi128ELi2ELi1ELi32ELi32ELi32ELi64ELi0ELi1EEviiiPT_S1_S1_iiiE3Ash;
	add.s32 	%r27, %r101, %r84;
	shl.b32 	%r51, %r80, 4;
	add.s32 	%r28, %r27, %r51;
	add.s32 	%r29, %r18, %r8;
	add.s32 	%r30, %r28, %r51;
	add.s32 	%r31, %r29, %r8;
	or.b32  	%r32, %r13, 15;
	or.b32  	%r33, %r13, 14;
	or.b32  	%r34, %r13, 13;
	or.b32  	%r35, %r13, 12;
	shl.b32 	%r102, %r1, 6;
	and.b32  	%r103, %r102, 64;
	add.s32 	%r36, %r101, %r103;
	or.b32  	%r37, %r13, 11;
	or.b32  	%r38, %r13, 10;
	or.b32  	%r39, %r13, 9;
	or.b32  	%r40, %r13, 8;
	or.b32  	%r41, %r13, 7;
	or.b32  	%r42, %r13, 6;
	or.b32  	%r43, %r13, 5;
	or.b32  	%r44, %r13, 4;
	or.b32  	%r45, %r13, 3;
	or.b32  	%r46, %r13, 2;
	or.b32  	%r47, %r13, 1;
	shl.b32 	%r104, %r78, 2;
	add.s32 	%r48, %r100, %r104;
	mad.lo.s32 	%r49, %r1, 12, %r21;
	add.s32 	%r50, %r49, %r51;
	shl.b32 	%r52, %r80, 3;
	mul.lo.s32 	%r53, %r80, 12;
$L__BB297_2:
	setp.gt.u32 	%p4, %r1, 31;
	@%p4 bra 	$L__BB297_10;
	setp.eq.s32 	%p5, %r20, 3;
	mov.u32 	%r322, %r1;
	@%p5 bra 	$L__BB297_7;
	setp.eq.s32 	%p6, %r20, 0;
	mov.b32 	%r105, 0;
	st.shared.u32 	[%r21], %r105;
	mov.u32 	%r322, %r16;
	@%p6 bra 	$L__BB297_7;
	setp.eq.s32 	%p7, %r20, 1;
	mov.b32 	%r106, 0;
	st.shared.u32 	[%r22], %r106;
	mov.u32 	%r322, %r23;
	@%p7 bra 	$L__BB297_7;
	mov.b32 	%r107, 0;
	st.shared.u32 	[%r24], %r107;
	mov.u32 	%r322, %r25;
$L__BB297_7:
	setp.lt.u32 	%p8, %r17, 3;
	@%p8 bra 	$L__BB297_10;
	shl.b32 	%r108, %r322, 2;
	mov.u32 	%r109, _ZZ9cuda_gemmIiLi128ELi2ELi1ELi32ELi32ELi32ELi64ELi0ELi1EEviiiPT_S1_S1_iiiE3Csh;
	add.s32 	%r323, %r109, %r108;
$L__BB297_9:
	mov.b32 	%r110, 0;
	st.shared.u32 	[%r323], %r110;
	add.s32 	%r111, %r323, %r8;
	st.shared.u32 	[%r111], %r110;
	add.s32 	%r112, %r323, %r52;
	st.shared.u32 	[%r112], %r110;
	add.s32 	%r113, %r323, %r53;
	st.shared.u32 	[%r113], %r110;
	add.s32 	%r322, %r322, %r8;
	add.s32 	%r323, %r323, %r51;
	setp.lt.u32 	%p9, %r322, 32;
	@%p9 bra 	$L__BB297_9;
$L__BB297_10:
	setp.gt.u32 	%p10, %r1, 7;
	@%p10 bra 	$L__BB297_17;
	setp.eq.s32 	%p11, %r26, 3;
	shl.b32 	%r114, %r2, 5;
	mad.lo.s32 	%r61, %r321, %r77, %r114;
	mov.u32 	%r325, %r7;
	@%p11 bra 	$L__BB297_15;
	setp.eq.s32 	%p12, %r26, 0;
	add.s32 	%r115, %r61, %r7;
	mul.wide.s32 	%rd7, %r115, 4;
	add.s64 	%rd8, %rd1, %rd7;
	ld.global.v4.u32 	{%r116, %r117, %r118, %r119}, [%rd8];
	st.shared.v4.u32 	[%r27], {%r116, %r117, %r118, %r119};
	mov.u32 	%r325, %r18;
	@%p12 bra 	$L__BB297_15;
	setp.eq.s32 	%p13, %r26, 1;
	add.s32 	%r120, %r61, %r18;
	mul.wide.s32 	%rd9, %r120, 4;
	add.s64 	%rd10, %rd1, %rd9;
	ld.global.v4.u32 	{%r121, %r122, %r123, %r124}, [%rd10];
	st.shared.v4.u32 	[%r28], {%r121, %r122, %r123, %r124};
	mov.u32 	%r325, %r29;
	@%p13 bra 	$L__BB297_15;
	add.s32 	%r125, %r61, %r29;
	mul.wide.s32 	%rd11, %r125, 4;
	add.s64 	%rd12, %rd1, %rd11;
	ld.global.v4.u32 	{%r126, %r127, %r128, %r129}, [%rd12];
	st.shared.v4.u32 	[%r30], {%r126, %r127, %r128, %r129};
	mov.u32 	%r325, %r31;
$L__BB297_15:
	setp.lt.u32 	%p14, %r19, 3;
	@%p14 bra 	$L__BB297_17;
$L__BB297_16:
	add.s32 	%r130, %r61, %r325;
	mul.wide.s32 	%rd13, %r130, 4;
	add.s64 	%rd14, %rd1, %rd13;
	ld.global.v4.u32 	{%r131, %r132, %r133, %r134}, [%rd14];
	shl.b32 	%r135, %r325, 2;
	mov.u32 	%r136, _ZZ9cuda_gemmIiLi128ELi2ELi1ELi32ELi32ELi32ELi64ELi0ELi1EEviiiPT_S1_S1_iiiE3Ash;
	add.s32 	%r137, %r136, %r135;
	st.shared.v4.u32 	[%r137], {%r131, %r132, %r133, %r134};
	add.s32 	%r138, %r325, %r8;
	add.s32 	%r139, %r61, %r138;
	mul.wide.s32 	%rd15, %r139, 4;
	add.s64 	%rd16, %rd1, %rd15;
	ld.global.v4.u32 	{%r140, %r141, %r142, %r143}, [%rd16];
	shl.b32 	%r144, %r8, 2;
	add.s32 	%r145, %r137, %r144;
	st.shared.v4.u32 	[%r145], {%r140, %r141, %r142, %r143};
	add.s32 	%r146, %r138, %r8;
	add.s32 	%r147, %r61, %r146;
	mul.wide.s32 	%rd17, %r147, 4;
	add.s64 	%rd18, %rd1, %rd17;
	ld.global.v4.u32 	{%r148, %r149, %r150, %r151}, [%rd18];
	add.s32 	%r152, %r145, %r144;
	st.shared.v4.u32 	[%r152], {%r148, %r149, %r150, %r151};
	add.s32 	%r153, %r146, %r8;
	add.s32 	%r154, %r61, %r153;
	mul.wide.s32 	%rd19, %r154, 4;
	add.s64 	%rd20, %rd1, %rd19;
	ld.global.v4.u32 	{%r155, %r156, %r157, %r158}, [%rd20];
	add.s32 	%r159, %r152, %r144;
	st.shared.v4.u32 	[%r159], {%r155, %r156, %r157, %r158};
	add.s32 	%r325, %r153, %r8;
	setp.lt.u32 	%p15, %r325, 32;
	@%p15 bra 	$L__BB297_16;
$L__BB297_17:
	mov.u32 	%r327, %r9;
$L__BB297_18:
	shl.b32 	%r160, %r327, 5;
	add.s32 	%r161, %r10, %r160;
	mul.wide.u32 	%rd21, %r161, 4;
	add.s64 	%rd22, %rd2, %rd21;
	ld.global.u32 	%r162, [%rd22];
	shl.b32 	%r163, %r327, 2;
	add.s32 	%r164, %r11, %r163;
	st.shared.u32 	[%r164], %r162;
	add.s32 	%r327, %r327, %r12;
	setp.lt.u32 	%p16, %r327, 32;
	@%p16 bra 	$L__BB297_18;
	bar.sync 	0;
	@%p4 bra 	$L__BB297_22;
	setp.ne.s32 	%p18, %r6, 0;
	ld.shared.v4.u32 	{%r165, %r166, %r167, %r168}, [%r36+48];
	ld.shared.v4.u32 	{%r169, %r170, %r171, %r172}, [%r36+32];
	ld.shared.v4.u32 	{%r173, %r174, %r175, %r176}, [%r36+16];
	ld.shared.v4.u32 	{%r177, %r178, %r179, %r180}, [%r36];
	ld.shared.u32 	%r181, [%r14];
	shfl.sync.idx.b32	%r182|%p19, %r181, %r13, 31, -1;
	mul.lo.s32 	%r183, %r182, %r177;
	shfl.sync.idx.b32	%r184|%p20, %r181, %r47, 31, -1;
	mad.lo.s32 	%r185, %r184, %r178, %r183;
	shfl.sync.idx.b32	%r186|%p21, %r181, %r46, 31, -1;
	mad.lo.s32 	%r187, %r186, %r179, %r185;
	shfl.sync.idx.b32	%r188|%p22, %r181, %r45, 31, -1;
	mad.lo.s32 	%r189, %r188, %r180, %r187;
	shfl.sync.idx.b32	%r190|%p23, %r181, %r44, 31, -1;
	mad.lo.s32 	%r191, %r190, %r173, %r189;
	shfl.sync.idx.b32	%r192|%p24, %r181, %r43, 31, -1;
	mad.lo.s32 	%r193, %r192, %r174, %r191;
	shfl.sync.idx.b32	%r194|%p25, %r181, %r42, 31, -1;
	mad.lo.s32 	%r195, %r194, %r175, %r193;
	shfl.sync.idx.b32	%r196|%p26, %r181, %r41, 31, -1;
	mad.lo.s32 	%r197, %r196, %r176, %r195;
	shfl.sync.idx.b32	%r198|%p27, %r181, %r40, 31, -1;
	mad.lo.s32 	%r199, %r198, %r169, %r197;
	shfl.sync.idx.b32	%r200|%p28, %r181, %r39, 31, -1;
	mad.lo.s32 	%r201, %r200, %r170, %r199;
	shfl.sync.idx.b32	%r202|%p29, %r181, %r38, 31, -1;
	mad.lo.s32 	%r203, %r202, %r171, %r201;
	shfl.sync.idx.b32	%r204|%p30, %r181, %r37, 31, -1;
	mad.lo.s32 	%r205, %r204, %r172, %r203;
	shfl.sync.idx.b32	%r206|%p31, %r181, %r35, 31, -1;
	mad.lo.s32 	%r207, %r206, %r165, %r205;
	shfl.sync.idx.b32	%r208|%p32, %r181, %r34, 31, -1;
	mad.lo.s32 	%r209, %r208, %r166, %r207;
	shfl.sync.idx.b32	%r210|%p33, %r181, %r33, 31, -1;
	mad.lo.s32 	%r211, %r210, %r167, %r209;
	shfl.sync.idx.b32	%r212|%p34, %r181, %r32, 31, -1;
	mad.lo.s32 	%r213, %r212, %r168, %r211;
	shfl.sync.down.b32	%r214|%p35, %r213, 1, 7711, -1;
	add.s32 	%r67, %r214, %r213;
	@%p18 bra 	$L__BB297_22;
	ld.shared.u32 	%r215, [%r48];
	add.s32 	%r216, %r215, %r67;
	st.shared.u32 	[%r48], %r216;
$L__BB297_22:
	mov.u32 	%r328, %r9;
$L__BB297_23:
	shl.b32 	%r217, %r328, 5;
	add.s32 	%r218, %r10, %r217;
	mul.wide.u32 	%rd23, %r218, 4;
	add.s64 	%rd24, %rd2, %rd23;
	ld.global.u32 	%r219, [%rd24+64];
	shl.b32 	%r220, %r328, 2;
	add.s32 	%r221, %r11, %r220;
	st.shared.u32 	[%r221], %r219;
	add.s32 	%r328, %r328, %r12;
	setp.lt.u32 	%p36, %r328, 32;
	@%p36 bra 	$L__BB297_23;
	setp.gt.u32 	%p37, %r1, 31;
	bar.sync 	0;
	@%p37 bra 	$L__BB297_27;
	setp.ne.s32 	%p38, %r6, 0;
	ld.shared.v4.u32 	{%r222, %r223, %r224, %r225}, [%r36+48];
	ld.shared.v4.u32 	{%r226, %r227, %r228, %r229}, [%r36+32];
	ld.shared.v4.u32 	{%r230, %r231, %r232, %r233}, [%r36+16];
	ld.shared.v4.u32 	{%r234, %r235, %r236, %r237}, [%r36];
	ld.shared.u32 	%r238, [%r14];
	shfl.sync.idx.b32	%r239|%p39, %r238, %r13, 31, -1;
	mul.lo.s32 	%r240, %r239, %r234;
	shfl.sync.idx.b32	%r241|%p40, %r238, %r47, 31, -1;
	mad.lo.s32 	%r242, %r241, %r235, %r240;
	shfl.sync.idx.b32	%r243|%p41, %r238, %r46, 31, -1;
	mad.lo.s32 	%r244, %r243, %r236, %r242;
	shfl.sync.idx.b32	%r245|%p42, %r238, %r45, 31, -1;
	mad.lo.s32 	%r246, %r245, %r237, %r244;
	shfl.sync.idx.b32	%r247|%p43, %r238, %r44, 31, -1;
	mad.lo.s32 	%r248, %r247, %r230, %r246;
	shfl.sync.idx.b32	%r249|%p44, %r238, %r43, 31, -1;
	mad.lo.s32 	%r250, %r249, %r231, %r248;
	shfl.sync.idx.b32	%r251|%p45, %r238, %r42, 31, -1;
	mad.lo.s32 	%r252, %r251, %r232, %r250;
	shfl.sync.idx.b32	%r253|%p46, %r238, %r41, 31, -1;
	mad.lo.s32 	%r254, %r253, %r233, %r252;
	shfl.sync.idx.b32	%r255|%p47, %r238, %r40, 31, -1;
	mad.lo.s32 	%r256, %r255, %r226, %r254;
	shfl.sync.idx.b32	%r257|%p48, %r238, %r39, 31, -1;
	mad.lo.s32 	%r258, %r257, %r227, %r256;
	shfl.sync.idx.b32	%r259|%p49, %r238, %r38, 31, -1;
	mad.lo.s32 	%r260, %r259, %r228, %r258;
	shfl.sync.idx.b32	%r261|%p50, %r238, %r37, 31, -1;
	mad.lo.s32 	%r262, %r261, %r229, %r260;
	shfl.sync.idx.b32	%r263|%p51, %r238, %r35, 31, -1;
	mad.lo.s32 	%r264, %r263, %r222, %r262;
	shfl.sync.idx.b32	%r265|%p52, %r238, %r34, 31, -1;
	mad.lo.s32 	%r266, %r265, %r223, %r264;
	shfl.sync.idx.b32	%r267|%p53, %r238, %r33, 31, -1;
	mad.lo.s32 	%r268, %r267, %r224, %r266;
	shfl.sync.idx.b32	%r269|%p54, %r238, %r32, 31, -1;
	mad.lo.s32 	%r270, %r269, %r225, %r268;
	shfl.sync.down.b32	%r271|%p55, %r270, 1, 7711, -1;
	add.s32 	%r70, %r271, %r270;
	@%p38 bra 	$L__BB297_27;
	ld.shared.u32 	%r272, [%r48+64];
	add.s32 	%r273, %r272, %r70;
	st.shared.u32 	[%r48+64], %r273;
$L__BB297_27:
	setp.gt.u32 	%p56, %r1, 7;
	bar.sync 	0;
	@%p56 bra 	$L__BB297_34;
	setp.eq.s32 	%p57, %r26, 3;
	mad.lo.s32 	%r71, %r321, %r76, %r2;
	mov.u32 	%r329, %r7;
	@%p57 bra 	$L__BB297_32;
	setp.eq.s32 	%p58, %r26, 0;
	mad.lo.s32 	%r274, %r7, %r15, %r71;
	mul.wide.s32 	%rd25, %r274, 4;
	add.s64 	%rd26, %rd3, %rd25;
	ld.shared.v4.u32 	{%r275, %r276, %r277, %r278}, [%r49];
	st.global.v4.u32 	[%rd26], {%r275, %r276, %r277, %r278};
	mov.u32 	%r329, %r18;
	@%p58 bra 	$L__BB297_32;
	setp.eq.s32 	%p59, %r26, 1;
	mad.lo.s32 	%r279, %r18, %r15, %r71;
	mul.wide.s32 	%rd27, %r279, 4;
	add.s64 	%rd28, %rd3, %rd27;
	ld.shared.v4.u32 	{%r280, %r281, %r282, %r283}, [%r50];
	st.global.v4.u32 	[%rd28], {%r280, %r281, %r282, %r283};
	mov.u32 	%r329, %r29;
	@%p59 bra 	$L__BB297_32;
	mad.lo.s32 	%r284, %r29, %r15, %r71;
	mul.wide.s32 	%rd29, %r284, 4;
	add.s64 	%rd30, %rd3, %rd29;
	shl.b32 	%r285, %r8, 2;
	add.s32 	%r286, %r50, %r285;
	ld.shared.v4.u32 	{%r287, %r288, %r289, %r290}, [%r286];
	st.global.v4.u32 	[%rd30], {%r287, %r288, %r289, %r290};
	mov.u32 	%r329, %r31;
$L__BB297_32:
	setp.lt.u32 	%p60, %r19, 3;
	@%p60 bra 	$L__BB297_34;
$L__BB297_33:
	mad.lo.s32 	%r291, %r329, %r15, %r71;
	mul.wide.s32 	%rd31, %r291, 4;
	add.s64 	%rd32, %rd3, %rd31;
	shl.b32 	%r292, %r329, 2;
	mov.u32 	%r293, _ZZ9cuda_gemmIiLi128ELi2ELi1ELi32ELi32ELi32ELi64ELi0ELi1EEviiiPT_S1_S1_iiiE3Csh;
	add.s32 	%r294, %r293, %r292;
	ld.shared.v4.u32 	{%r295, %r296, %r297, %r298}, [%r294];
	st.global.v4.u32 	[%rd32], {%r295, %r296, %r297, %r298};
	add.s32 	%r299, %r329, %r8;
	mad.lo.s32 	%r300, %r299, %r15, %r71;
	mul.wide.s32 	%rd33, %r300, 4;
	add.s64 	%rd34, %rd3, %rd33;
	shl.b32 	%r301, %r8, 2;
	add.s32 	%r302, %r294, %r301;
	ld.shared.v4.u32 	{%r303, %r304, %r305, %r306}, [%r302];
	st.global.v4.u32 	[%rd34], {%r303, %r304, %r305, %r306};
	add.s32 	%r307, %r299, %r8;
	mad.lo.s32 	%r308, %r307, %r15, %r71;
	mul.wide.s32 	%rd35, %r308, 4;
	add.s64 	%rd36, %rd3, %rd35;
	add.s32 	%r309, %r302, %r301;
	ld.shared.v4.u32 	{%r310, %r311, %r312, %r313}, [%r309];
	st.global.v4.u32 	[%rd36], {%r310, %r311, %r312, %r313};
	add.s32 	%r314, %r307, %r8;
	mad.lo.s32 	%r315, %r314, %r15, %r71;
	mul.wide.s32 	%rd37, %r315, 4;
	add.s64 	%rd38, %rd3, %rd37;
	add.s32 	%r316, %r309, %r301;
	ld.shared.v4.u32 	{%r317, %r318, %r319, %r320}, [%r316];
	st.global.v4.u32 	[%rd38], {%r317, %r318, %r319, %r320};
	add.s32 	%r329, %r314, %r8;
	setp.lt.u32 	%p61, %r329, 32;
	@%p61 bra 	$L__BB297_33;
$L__BB297_34:
	add.s32 	%r321, %r321, %r4;
	setp.lt.u32 	%p62, %r321, %r5;
	@%p62 bra 	$L__BB297_2;
$L__BB297_35:
	ret;

}
	// .globl	_Z9cuda_gemmIiLi128ELi2ELi1ELi32ELi32ELi32ELi64ELi1ELi0EEviiiPT_S1_S1_iii
.visible .entry _Z9cuda_gemmIiLi128ELi2ELi1ELi32ELi32ELi32ELi64ELi1ELi0EEviiiPT_S1_S1_iii(
	.param .u32 _Z9cuda_gemmIiLi128ELi2ELi1ELi32ELi32ELi32ELi64ELi1ELi0EEviiiPT_S1_S1_iii_param_0,
	.param .u32 _Z9cuda_gemmIiLi128ELi2ELi1ELi32ELi32ELi32ELi64ELi1ELi0EEviiiPT_S1_S1_iii_param_1,
	.param .u32 _Z9cuda_gemmIiLi128ELi2ELi1ELi32ELi32ELi32ELi64ELi1ELi0EEviiiPT_S1_S1_iii_param_2,
	.param .u64 .ptr .align 1 _Z9cuda_gemmIiLi128ELi2ELi1ELi32ELi32ELi32ELi64ELi1ELi0EEviiiPT_S1_S1_iii_param_3,
	.param .u64 .ptr .align 1 _Z9cuda_gemmIiLi128ELi2ELi1ELi32ELi32ELi32ELi64ELi1ELi0EEviiiPT_S1_S1_iii_param_4,
	.param .u64 .ptr .align 1 _Z9cuda_gemmIiLi128ELi2ELi1ELi32ELi32ELi32ELi64ELi1ELi0EEviiiPT_S1_S1_iii_param_5,
	.param .u32 _Z9cuda_gemmIiLi128ELi2ELi1ELi32ELi32ELi32ELi64ELi1ELi0EEviiiPT_S1_S1_iii_param_6,
	.param .u32 _Z9cuda_gemmIiLi128ELi2ELi1ELi32ELi32ELi32ELi64ELi1ELi0EEviiiPT_S1_S1_iii_param_7,
	.param .u32 _Z9cuda_gemmIiLi128ELi2ELi1ELi32ELi32ELi32ELi64ELi1ELi0EEviiiPT_S1_S1_iii_param_8
)
.maxntid 128
{
	.reg .pred 	%p<115>;
	.reg .b16 	%rs<3>;
	.reg .b32 	%r<726>;
	.reg .b64 	%rd<37>;
	// demoted variable
	.shared .align 128 .b8 _ZZ9cuda_gemmIiLi128ELi2ELi1ELi32ELi32ELi32ELi64ELi1ELi0EEviiiPT_S1_S1_iiiE11kron_fac_sh[2112];
	// demoted variable
	.shared .align 128 .b8 _ZZ9cuda_gemmIiLi128ELi2ELi1ELi32ELi32ELi32ELi64ELi1ELi0EEviiiPT_S1_S1_iiiE3Ash[128];
	// demoted variable
	.shared .align 128 .b8 _ZZ9cuda_gemmIiLi128ELi2ELi1ELi32ELi32ELi32ELi64ELi1ELi0EEviiiPT_S1_S1_iiiE3Csh[128];
	ld.param.u64 	%rd5, [_Z9cuda_gemmIiLi128ELi2ELi1ELi32ELi32ELi32ELi64ELi1ELi0EEviiiPT_S1_S1_iii_param_3];
	ld.param.u64 	%rd4, [_Z9cuda_gemmIiLi128ELi2ELi1ELi32ELi32ELi32ELi64ELi1ELi0EEviiiPT_S1_S1_iii_param_4];
	ld.param.u64 	%rd6, [_Z9cuda_gemmIiLi128ELi2ELi1ELi32ELi32ELi32ELi64ELi1ELi0EEviiiPT_S1_S1_iii_param_5];
	ld.param.u32 	%r258, [_Z9cuda_gemmIiLi128ELi2ELi1ELi32ELi32ELi32ELi64ELi1ELi0EEviiiPT_S1_S1_iii_param_6];
	ld.param.u32 	%r259, [_Z9cuda_gemmIiLi128ELi2ELi1ELi32ELi32ELi32ELi64ELi1ELi0EEviiiPT_S1_S1_iii_param_7];
	cvta.to.global.u64 	%rd1, %rd5;
	cvta.to.global.u64 	%rd2, %rd6;
	mov.u32 	%r1, %tid.x;
	div.s32 	%r2, 32, %r259;
	shl.b32 	%r3, %r2, 1;
	div.u32 	%r5, %r1, %r3;
	mul.lo.s32 	%r260, %r5, %r3;
	sub.s32 	%r261, %r1, %r260;
	shr.u32 	%r4, %r261, 1;
	mov.u32 	%r619, %ctaid.y;
	mov.u32 	%r7, %nctaid.y;
	shl.b32 	%r262, %r7, 1;
	setp.ge.u32 	%p2, %r619, %r262;
	@%p2 bra 	$L__BB298_133;
	and.b32  	%r8, %r1, 1;
	mov.u32 	%r264, %ctaid.z;
	mov.u32 	%r265, %ntid.x;
	shl.b32 	%r9, %r1, 2;
	shl.b32 	%r10, %r265, 2;
	and.b32  	%r11, %r1, 15;
	shl.b32 	%r12, %r264, 5;
	mov.u32 	%r266, _ZZ9cuda_gemmIiLi128ELi2ELi1ELi32ELi32ELi32ELi64ELi1ELi0EEviiiPT_S1_S1_iiiE11kron_fac_sh;
	mad.lo.s32 	%r13, %r11, 132, %r266;
	shr.u32 	%r14, %r265, 4;
	and.b32  	%r267, %r4, 15;
	shl.b32 	%r268, %r1, 4;
	and.b32  	%r269, %r268, 16;
	min.s32 	%r15, %r258, 16;
	add.s32 	%r16, %r1, %r265;
	max.u32 	%r270, %r16, 32;
	setp.lt.u32 	%p3, %r16, 32;
	selp.u32 	%r271, 1, 0, %p3;
	add.s32 	%r272, %r16, %r271;
	sub.s32 	%r273, %r270, %r272;
	div.u32 	%r274, %r273, %r265;
	add.s32 	%r17, %r274, %r271;
	add.s32 	%r18, %r9, %r10;
	max.u32 	%r275, %r18, 32;
	setp.lt.u32 	%p4, %r18, 32;
	selp.u32 	%r276, 1, 0, %p4;
	or.b32  	%r277, %r18, %r276;
	sub.s32 	%r278, %r275, %r277;
	div.u32 	%r279, %r278, %r10;
	add.s32 	%r19, %r279, %r276;
	mov.u32 	%r280, _ZZ9cuda_gemmIiLi128ELi2ELi1ELi32ELi32ELi32ELi64ELi1ELi0EEviiiPT_S1_S1_iiiE3Csh;
	add.s32 	%r281, %r280, %r9;
	add.s32 	%r20, %r281, %r10;
	add.s32 	%r21, %r16, %r265;
	and.b32  	%r22, %r19, 3;
	mov.u32 	%r282, _ZZ9cuda_gemmIiLi128ELi2ELi1ELi32ELi32ELi32ELi64ELi1ELi0EEviiiPT_S1_S1_iiiE3Ash;
	add.s32 	%r23, %r282, %r268;
	shl.b32 	%r60, %r265, 4;
	add.s32 	%r24, %r23, %r60;
	add.s32 	%r25, %r18, %r10;
	add.s32 	%r283, %r4, 1;
	xor.b32  	%r284, %r267, 8;
	or.b32  	%r26, %r269, %r267;
	and.b32  	%r285, %r283, 15;
	or.b32  	%r27, %r269, %r285;
	add.s32 	%r286, %r4, 2;
	and.b32  	%r287, %r286, 15;
	or.b32  	%r28, %r269, %r287;
	add.s32 	%r288, %r4, 3;
	and.b32  	%r289, %r288, 15;
	or.b32  	%r29, %r269, %r289;
	add.s32 	%r290, %r4, 4;
	and.b32  	%r291, %r290, 15;
	or.b32  	%r30, %r269, %r291;
	add.s32 	%r292, %r4, 5;
	and.b32  	%r293, %r292, 15;
	or.b32  	%r31, %r269, %r293;
	add.s32 	%r294, %r4, 6;
	and.b32  	%r295, %r294, 15;
	or.b32  	%r32, %r269, %r295;
	add.s32 	%r296, %r4, 7;
	and.b32  	%r297, %r296, 15;
	or.b32  	%r33, %r269, %r297;
	or.b32  	%r34, %r269, %r284;
	add.s32 	%r298, %r4, 9;
	and.b32  	%r299, %r298, 15;
	or.b32  	%r35, %r269, %r299;
	add.s32 	%r300, %r4, 10;
	and.b32  	%r301, %r300, 15;
	or.b32  	%r36, %r269, %r301;
	add.s32 	%r302, %r4, 11;
	and.b32  	%r303, %r302, 15;
	or.b32  	%r37, %r269, %r303;
	add.s32 	%r304, %r4, 12;
	and.b32  	%r305, %r304, 15;
	or.b32  	%r38, %r269, %r305;
	add.s32 	%r306, %r4, 13;
	and.b32  	%r307, %r306, 15;
	or.b32  	%r39, %r269, %r307;
	add.s32 	%r308, %r4, 14;
	and.b32  	%r309, %r308, 15;
	or.b32  	%r40, %r269, %r309;
	add.s32 	%r310, %r4, -1;
	and.b32  	%r311, %r310, 15;
	or.b32  	%r41, %r269, %r311;
	setp.lt.s32 	%p5, %r267, %r259;
	selp.b32 	%r312, 0, %r259, %p5;
	sub.s32 	%r42, %r267, %r312;
	add.s32 	%r313, %r267, 1;
	setp.lt.s32 	%p6, %r313, %r259;
	selp.b32 	%r314, 0, %r259, %p6;
	sub.s32 	%r43, %r313, %r314;
	add.s32 	%r315, %r267, 2;
	setp.lt.s32 	%p7, %r315, %r259;
	selp.b32 	%r316, 0, %r259, %p7;
	sub.s32 	%r44, %r315, %r316;
	add.s32 	%r317, %r267, 3;
	setp.lt.s32 	%p8, %r317, %r259;
	selp.b32 	%r318, 0, %r259, %p8;
	sub.s32 	%r45, %r317, %r318;
	add.s32 	%r319, %r267, 4;
	setp.lt.s32 	%p9, %r319, %r259;
	selp.b32 	%r320, 0, %r259, %p9;
	sub.s32 	%r46, %r319, %r320;
	add.s32 	%r321, %r267, 5;
	setp.lt.s32 	%p10, %r321, %r259;
	selp.b32 	%r322, 0, %r259, %p10;
	sub.s32 	%r47, %r321, %r322;
	add.s32 	%r323, %r267, 6;
	setp.lt.s32 	%p11, %r323, %r259;
	selp.b32 	%r324, 0, %r259, %p11;
	sub.s32 	%r48, %r323, %r324;
	add.s32 	%r325, %r267, 7;
	setp.lt.s32 	%p12, %r325, %r259;
	selp.b32 	%r326, 0, %r259, %p12;
	sub.s32 	%r49, %r325, %r326;
	add.s32 	%r327, %r267, 8;
	setp.lt.s32 	%p13, %r327, %r259;
	selp.b32 	%r328, 0, %r259, %p13;
	sub.s32 	%r50, %r327, %r328;
	add.s32 	%r329, %r267, 9;
	setp.lt.s32 	%p14, %r329, %r259;
	selp.b32 	%r330, 0, %r259, %p14;
	sub.s32 	%r51, %r329, %r330;
	add.s32 	%r331, %r267, 10;
	setp.lt.s32 	%p15, %r331, %r259;
	selp.b32 	%r332, 0, %r259, %p15;
	sub.s32 	%r52, %r331, %r332;
	add.s32 	%r333, %r267, 11;
	setp.lt.s32 	%p16, %r333, %r259;
	selp.b32 	%r334, 0, %r259, %p16;
	sub.s32 	%r53, %r333, %r334;
	add.s32 	%r335, %r267, 12;
	setp.lt.s32 	%p17, %r335, %r259;
	selp.b32 	%r336, 0, %r259, %p17;
	sub.s32 	%r54, %r335, %r336;
	add.s32 	%r337, %r267, 13;
	setp.lt.s32 	%p18, %r337, %r259;
	selp.b32 	%r338, 0, %r259, %p18;
	sub.s32 	%r55, %r337, %r338;
	add.s32 	%r339, %r267, 14;
	setp.lt.s32 	%p19, %r339, %r259;
	selp.b32 	%r340, 0, %r259, %p19;
	sub.s32 	%r56, %r339, %r340;
	add.s32 	%r341, %r267, 15;
	setp.lt.s32 	%p20, %r341, %r259;
	selp.b32 	%r342, 0, %r259, %p20;
	sub.s32 	%r57, %r341, %r342;
	mad.lo.s32 	%r58, %r1, 12, %r281;
	add.s32 	%r59, %r58, %r60;
	shl.b32 	%r61, %r265, 3;
	mul.lo.s32 	%r62, %r265, 12;
	cvt.u16.u32 	%rs1, %r3;
	div.s16 	%rs2, 128, %rs1;
	cvt.s32.s16 	%r63, %rs2;
	and.b32  	%r64, %r1, 31;
	cvta.to.global.u64 	%rd3, %rd4;
	shl.b32 	%r479, %r64, 2;
$L__BB298_2:
	setp.gt.u32 	%p21, %r1, 31;
	@%p21 bra 	$L__BB298_10;
	and.b32  	%r343, %r17, 3;
	setp.eq.s32 	%p22, %r343, 3;
	mov.u32 	%r620, %r1;
	@%p22 bra 	$L__BB298_7;
	setp.eq.s32 	%p23, %r343, 0;
	shl.b32 	%r345, %r1, 2;
	mov.u32 	%r346, _ZZ9cuda_gemmIiLi128ELi2ELi1ELi32ELi32ELi32ELi64ELi1ELi0EEviiiPT_S1_S1_iiiE3Csh;
	add.s32 	%r347, %r346, %r345;
	mov.b32 	%r348, 0;
	st.shared.u32 	[%r347], %r348;
	mov.u32 	%r620, %r16;
	@%p23 bra 	$L__BB298_7;
	setp.eq.s32 	%p24, %r343, 1;
	mov.b32 	%r350, 0;
	st.shared.u32 	[%r20], %r350;
	mov.u32 	%r620, %r21;
	@%p24 bra 	$L__BB298_7;
	mov.u32 	%r351, %ntid.x;
	add.s32 	%r620, %r21, %r351;
	add.s32 	%r352, %r20, %r10;
	mov.b32 	%r353, 0;
	st.shared.u32 	[%r352], %r353;
$L__BB298_7:
	setp.lt.u32 	%p25, %r17, 3;
	@%p25 bra 	$L__BB298_10;
	shl.b32 	%r354, %r620, 2;
	mov.u32 	%r355, _ZZ9cuda_gemmIiLi128ELi2ELi1ELi32ELi32ELi32ELi64ELi1ELi0EEviiiPT_S1_S1_iiiE3Csh;
	add.s32 	%r621, %r355, %r354;
$L__BB298_9:
	mov.b32 	%r356, 0;
	st.shared.u32 	[%r621], %r356;
	add.s32 	%r357, %r621, %r10;
	st.shared.u32 	[%r357], %r356;
	add.s32 	%r358, %r621, %r61;
	st.shared.u32 	[%r358], %r356;
	add.s32 	%r359, %r621, %r62;
	st.shared.u32 	[%r359], %r356;
	add.s32 	%r620, %r620, %r10;
	add.s32 	%r621, %r621, %r60;
	setp.lt.u32 	%p26, %r620, 32;
	@%p26 bra 	$L__BB298_9;
$L__BB298_10:
	setp.gt.u32 	%p27, %r1, 7;
	@%p27 bra 	$L__BB298_16;
	setp.eq.s32 	%p28, %r22, 3;
	shl.b32 	%r89, %r619, 5;
	mov.u32 	%r623, %r9;
	@%p28 bra 	$L__BB298_15;
	setp.eq.s32 	%p29, %r22, 0;
	add.s32 	%r360, %r89, %r9;
	mul.wide.s32 	%rd7, %r360, 4;
	add.s64 	%rd8, %rd1, %rd7;
	ld.global.v4.u32 	{%r361, %r362, %r363, %r364}, [%rd8];
	st.shared.v4.u32 	[%r23], {%r361, %r362, %r363, %r364};
	mov.u32 	%r623, %r18;
	@%p29 bra 	$L__BB298_15;
	setp.eq.s32 	%p30, %r22, 1;
	add.s32 	%r365, %r89, %r18;
	mul.wide.s32 	%rd9, %r365, 4;
	add.s64 	%rd10, %rd1, %rd9;
	ld.global.v4.u32 	{%r366, %r367, %r368, %r369}, [%rd10];
	st.shared.v4.u32 	[%r24], {%r366, %r367, %r368, %r369};
	mov.u32 	%r623, %r25;
	@%p30 bra 	$L__BB298_15;
	add.s32 	%r623, %r25, %r10;
	add.s32 	%r370, %r89, %r25;
	mul.wide.s32 	%rd11, %r370, 4;
	add.s64 	%rd12, %rd1, %rd11;
	ld.global.v4.u32 	{%r371, %r372, %r373, %r374}, [%rd12];
	shl.b32 	%r375, %r10, 2;
	add.s32 	%r376, %r24, %r375;
	st.shared.v4.u32 	[%r376], {%r371, %r372, %r373, %r374};
$L__BB298_15:
	setp.lt.u32 	%p31, %r19, 3;
	@%p31 bra 	$L__BB298_16;
	bra.uni 	$L__BB298_134;
$L__BB298_16:
	mov.b32 	%r641, 0;
	mov.pred 	%p114, -1;
$L__BB298_17:
	mov.pred 	%p1, %p114;
	shr.u32 	%r642, %r1, 4;
	add.s32 	%r112, %r641, %r11;
$L__BB298_18:
	add.s32 	%r408, %r12, %r642;
	mad.lo.s32 	%r409, %r408, %r258, %r112;
	mul.wide.s32 	%rd21, %r409, 4;
	add.s64 	%rd22, %rd3, %rd21;
	ld.global.u32 	%r410, [%rd22];
	shl.b32 	%r411, %r642, 2;
	add.s32 	%r412, %r13, %r411;
	st.shared.u32 	[%r412], %r410;
	add.s32 	%r642, %r642, %r14;
	setp.lt.u32 	%p34, %r642, 32;
	@%p34 bra 	$L__BB298_18;
	setp.lt.s32 	%p35, %r2, 1;
	bar.sync 	0;
	@%p35 bra 	$L__BB298_124;
	mov.b32 	%r659, 0;
$L__BB298_21:
	setp.lt.s32 	%p36, %r259, 1;
	add.s32 	%r132, %r659, %r4;
	mul.lo.s32 	%r133, %r132, %r259;
	@%p36 bra 	$L__BB298_23;
	add.s32 	%r414, %r26, %r133;
	shl.b32 	%r415, %r414, 2;
	mov.u32 	%r416, _ZZ9cuda_gemmIiLi128ELi2ELi1ELi32ELi32ELi32ELi64ELi1ELi0EEviiiPT_S1_S1_iiiE3Ash;
	add.s32 	%r417, %r416, %r415;
	ld.shared.u32 	%r660, [%r417];
$L__BB298_23:
	setp.lt.s32 	%p37, %r259, 2;
	@%p37 bra 	$L__BB298_25;
	add.s32 	%r418, %r27, %r133;
	shl.b32 	%r419, %r418, 2;
	mov.u32 	%r420, _ZZ9cuda_gemmIiLi128ELi2ELi1ELi32ELi32ELi32ELi64ELi1ELi0EEviiiPT_S1_S1_iiiE3Ash;
	add.s32 	%r421, %r420, %r419;
	ld.shared.u32 	%r661, [%r421];
$L__BB298_25:
	setp.lt.s32 	%p38, %r259, 3;
	@%p38 bra 	$L__BB298_27;
	add.s32 	%r422, %r28, %r133;
	shl.b32 	%r423, %r422, 2;
	mov.u32 	%r424, _ZZ9cuda_gemmIiLi128ELi2ELi1ELi32ELi32ELi32ELi64ELi1ELi0EEviiiPT_S1_S1_iiiE3Ash;
	add.s32 	%r425, %r424, %r423;
	ld.shared.u32 	%r662, [%r425];
$L__BB298_27:
	setp.lt.s32 	%p39, %r259, 4;
	@%p39 bra 	$L__BB298_29;
	add.s32 	%r426, %r29, %r133;
	shl.b32 	%r427, %r426, 2;
	mov.u32 	%r428, _ZZ9cuda_gemmIiLi128ELi2ELi1ELi32ELi32ELi32ELi64ELi1ELi0EEviiiPT_S1_S1_iiiE3Ash;
	add.s32 	%r429, %r428, %r427;
	ld.shared.u32 	%r663, [%r429];
$L__BB298_29:
	setp.lt.s32 	%p40, %r259, 5;
	@%p40 bra 	$L__BB298_31;
	add.s32 	%r430, %r30, %r133;
	shl.b32 	%r431, %r430, 2;
	mov.u32 	%r432, _ZZ9cuda_gemmIiLi128ELi2ELi1ELi32ELi32ELi32ELi64ELi1ELi0EEviiiPT_S1_S1_iiiE3Ash;
	add.s32 	%r433, %r432, %r431;
	ld.shared.u32 	%r664, [%r433];
$L__BB298_31:
	setp.lt.s32 	%p41, %r259, 6;
	@%p41 bra 	$L__BB298_33;
	add.s32 	%r434, %r31, %r133;
	shl.b32 	%r435, %r434, 2;
	mov.u32 	%r436, _ZZ9cuda_gemmIiLi128ELi2ELi1ELi32ELi32ELi32ELi64ELi1ELi0EEviiiPT_S1_S1_iiiE3Ash;
	add.s32 	%r437, %r436, %r435;
	ld.shared.u32 	%r665, [%r437];
$L__BB298_33:
	setp.lt.s32 	%p42, %r259, 7;
	@%p42 bra 	$L__BB298_35;
	add.s32 	%r438, %r32, %r133;
	shl.b32 	%r439, %r438, 2;
	mov.u32 	%r440, _ZZ9cuda_gemmIiLi128ELi2ELi1ELi32ELi32ELi32ELi64ELi1ELi0EEviiiPT_S1_S1_iiiE3Ash;
	add.s32 	%r441, %r440, %r439;
	ld.shared.u32 	%r666, [%r441];
$L__BB298_35:
	setp.lt.s32 	%p43, %r259, 8;
	@%p43 bra 	$L__BB298_37;
	add.s32 	%r442, %r33, %r133;
	shl.b32 	%r443, %r442, 2;
	mov.u32 	%r444, _ZZ9cuda_gemmIiLi128ELi2ELi1ELi32ELi32ELi32ELi64ELi1ELi0EEviiiPT_S1_S1_iiiE3Ash;
	add.s32 	%r445, %r444, %r443;
	ld.shared.u32 	%r667, [%r445];
$L__BB298_37:
	setp.lt.s32 	%p44, %r259, 9;
	@%p44 bra 	$L__BB298_39;
	add.s32 	%r446, %r34, %r133;
	shl.b32 	%r447, %r446, 2;
	mov.u32 	%r448, _ZZ9cuda_gemmIiLi128ELi2ELi1ELi32ELi32ELi32ELi64ELi1ELi0EEviiiPT_S1_S1_iiiE3Ash;
	add.s32 	%r449, %r448, %r447;
	ld.shared.u32 	%r668, [%r449];
$L__BB298_39:
	setp.lt.s32 	%p45, %r259, 10;
	@%p45 bra 	$L__BB298_41;
	add.s32 	%r450, %r35, %r133;
	shl.b32 	%r451, %r450, 2;
	mov.u32 	%r452, _ZZ9cuda_gemmIiLi128ELi2ELi1ELi32ELi32ELi32ELi64ELi1ELi0EEviiiPT_S1_S1_iiiE3Ash;
	add.s32 	%r453, %r452, %r451;
	ld.shared.u32 	%r669, [%r453];
$L__BB298_41:
	setp.lt.s32 	%p46, %r259, 11;
	@%p46 bra 	$L__BB298_43;
	add.s32 	%r454, %r36, %r133;
	shl.b32 	%r455, %r454, 2;
	mov.u32 	%r456, _ZZ9cuda_gemmIiLi128ELi2ELi1ELi32ELi32ELi32ELi64ELi1ELi0EEviiiPT_S1_S1_iiiE3Ash;
	add.s32 	%r457, %r456, %r455;
	ld.shared.u32 	%r670, [%r457];
$L__BB298_43:
	setp.lt.s32 	%p47, %r259, 12;
	@%p47 bra 	$L__BB298_45;
	add.s32 	%r458, %r37, %r133;
	shl.b32 	%r459, %r458, 2;
	mov.u32 	%r460, _ZZ9cuda_gemmIiLi128ELi2ELi1ELi32ELi32ELi32ELi64ELi1ELi0EEviiiPT_S1_S1_iiiE3Ash;
	add.s32 	%r461, %r460, %r459;
	ld.shared.u32 	%r671, [%r461];
$L__BB298_45:
	setp.lt.s32 	%p48, %r259, 13;
	@%p48 bra 	$L__BB298_47;
	add.s32 	%r462, %r38, %r133;
	shl.b32 	%r463, %r462, 2;
	mov.u32 	%r464, _ZZ9cuda_gemmIiLi128ELi2ELi1ELi32ELi32ELi32ELi64ELi1ELi0EEviiiPT_S1_S1_iiiE3Ash;
	add.s32 	%r465, %r464, %r463;
	ld.shared.u32 	%r672, [%r465];
$L__BB298_47:
	setp.lt.s32 	%p49, %r259, 14;
	@%p49 bra 	$L__BB298_49;
	add.s32 	%r466, %r39, %r133;
	shl.b32 	%r467, %r466, 2;
	mov.u32 	%r468, _ZZ9cuda_gemmIiLi128ELi2ELi1ELi32ELi32ELi32ELi64ELi1ELi0EEviiiPT_S1_S1_iiiE3Ash;
	add.s32 	%r469, %r468, %r467;
	ld.shared.u32 	%r673, [%r469];
$L__BB298_49:
	setp.lt.s32 	%p50, %r259, 15;
	@%p50 bra 	$L__BB298_51;
	add.s32 	%r470, %r40, %r133;
	shl.b32 	%r471, %r470, 2;
	mov.u32 	%r472, _ZZ9cuda_gemmIiLi128ELi2ELi1ELi32ELi32ELi32ELi64ELi1ELi0EEviiiPT_S1_S1_iiiE3Ash;
	add.s32 	%r473, %r472, %r471;
	ld.shared.u32 	%r674, [%r473];
$L__BB298_51:
	setp.lt.s32 	%p51, %r259, 16;
	@%p51 bra 	$L__BB298_53;
	add.s32 	%r474, %r41, %r133;
	shl.b32 	%r475, %r474, 2;
	mov.u32 	%r476, _ZZ9cuda_gemmIiLi128ELi2ELi1ELi32ELi32ELi32ELi64ELi1ELi0EEviiiPT_S1_S1_iiiE3Ash;
	add.s32 	%r477, %r476, %r475;
	ld.shared.u32 	%r675, [%r477];
$L__BB298_53:
	setp.ge.s32 	%p52, %r5, %r15;
	@%p52 bra 	$L__BB298_123;
	mov.u32 	%r676, %r5;
$L__BB298_55:
	setp.gt.u32 	%p53, %r259, 64;
	mov.u32 	%r478, _ZZ9cuda_gemmIiLi128ELi2ELi1ELi32ELi32ELi32ELi64ELi1ELi0EEviiiPT_S1_S1_iiiE11kron_fac_sh;
	mad.lo.s32 	%r167, %r676, 132, %r478;
	add.s32 	%r480, %r167, %r479;
	ld.shared.u32 	%r168, [%r480];
	@%p53 bra 	$L__BB298_88;
	setp.eq.s32 	%p70, %r259, 0;
	mov.b32 	%r678, 0;
	@%p70 bra 	$L__BB298_58;
	shfl.sync.idx.b32	%r531|%p71, %r168, %r42, 31, -1;
	mul.lo.s32 	%r678, %r531, %r660;
$L__BB298_58:
	setp.lt.s32 	%p72, %r259, 2;
	@%p72 bra 	$L__BB298_60;
	shfl.sync.idx.b32	%r532|%p73, %r168, %r43, 31, -1;
	mad.lo.s32 	%r678, %r532, %r661, %r678;
$L__BB298_60:
	setp.lt.s32 	%p74, %r259, 3;
	@%p74 bra 	$L__BB298_62;
	shfl.sync.idx.b32	%r533|%p75, %r168, %r44, 31, -1;
	mad.lo.s32 	%r678, %r533, %r662, %r678;
$L__BB298_62:
	setp.lt.s32 	%p76, %r259, 4;
	@%p76 bra 	$L__BB298_64;
	shfl.sync.idx.b32	%r534|%p77, %r168, %r45, 31, -1;
	mad.lo.s32 	%r678, %r534, %r663, %r678;
$L__BB298_64:
	setp.lt.s32 	%p78, %r259, 5;
	@%p78 bra 	$L__BB298_66;
	shfl.sync.idx.b32	%r535|%p79, %r168, %r46, 31, -1;
	mad.lo.s32 	%r678, %r535, %r664, %r678;
$L__BB298_66:
	setp.lt.s32 	%p80, %r259, 6;
	@%p80 bra 	$L__BB298_68;
	shfl.sync.idx.b32	%r536|%p81, %r168, %r47, 31, -1;
	mad.lo.s32 	%r678, %r536, %r665, %r678;
$L__BB298_68:
	setp.lt.s32 	%p82, %r259, 7;
	@%p82 bra 	$L__BB298_70;
	shfl.sync.idx.b32	%r537|%p83, %r168, %r48, 31, -1;
	mad.lo.s32 	%r678, %r537, %r666, %r678;
$L__BB298_70:
	setp.lt.s32 	%p84, %r259, 8;
	@%p84 bra 	$L__BB298_72;
	shfl.sync.idx.b32	%r538|%p85, %r168, %r49, 31, -1;
	mad.lo.s32 	%r678, %r538, %r667, %r678;
$L__BB298_72:
	setp.lt.s32 	%p86, %r259, 9;
	@%p86 bra 	$L__BB298_74;
	shfl.sync.idx.b32	%r539|%p87, %r168, %r50, 31, -1;
	mad.lo.s32 	%r678, %r539, %r668, %r678;
$L__BB298_74:
	setp.lt.s32 	%p88, %r259, 10;
	@%p88 bra 	$L__BB298_76;
	shfl.sync.idx.b32	%r540|%p89, %r168, %r51, 31, -1;
	mad.lo.s32 	%r678, %r540, %r669, %r678;
$L__BB298_76:
	setp.lt.s32 	%p90, %r259, 11;
	@%p90 bra 	$L__BB298_78;
	shfl.sync.idx.b32	%r541|%p91, %r168, %r52, 31, -1;
	mad.lo.s32 	%r678, %r541, %r670, %r678;
$L__BB298_78:
	setp.lt.s32 	%p92, %r259, 12;
	@%p92 bra 	$L__BB298_80;
	shfl.sync.idx.b32	%r542|%p93, %r168, %r53, 31, -1;
	mad.lo.s32 	%r678, %r542, %r671, %r678;
$L__BB298_80:
	setp.lt.s32 	%p94, %r259, 13;
	@%p94 bra 	$L__BB298_82;
	shfl.sync.idx.b32	%r543|%p95, %r168, %r54, 31, -1;
	mad.lo.s32 	%r678, %r543, %r672, %r678;
$L__BB298_82:
	setp.lt.s32 	%p96, %r259, 14;
	@%p96 bra 	$L__BB298_84;
	shfl.sync.idx.b32	%r544|%p97, %r168, %r55, 31, -1;
	mad.lo.s32 	%r678, %r544, %r673, %r678;
$L__BB298_84:
	setp.lt.s32 	%p98, %r259, 15;
	@%p98 bra 	$L__BB298_86;
	shfl.sync.idx.b32	%r545|%p99, %r168, %r56, 31, -1;
	mad.lo.s32 	%r678, %r545, %r674, %r678;
$L__BB298_86:
	setp.lt.s32 	%p100, %r259, 16;
	@%p100 bra 	$L__BB298_120;
	shfl.sync.idx.b32	%r546|%p101, %r168, %r57, 31, -1;
	mad.lo.s32 	%r678, %r546, %r675, %r678;
	bra.uni 	$L__BB298_120;
$L__BB298_88:
	mov.b32 	%r678, 0;
	@%p36 bra 	$L__BB298_90;
	shl.b32 	%r482, %r26, 2;
	add.s32 	%r483, %r167, %r482;
	ld.shared.u32 	%r484, [%r483];
	mul.lo.s32 	%r678, %r484, %r660;
$L__BB298_90:
	@%p37 bra 	$L__BB298_92;
	shl.b32 	%r485, %r27, 2;
	add.s32 	%r486, %r167, %r485;
	ld.shared.u32 	%r487, [%r486];
	mad.lo.s32 	%r678, %r487, %r661, %r678;
$L__BB298_92:
	@%p38 bra 	$L__BB298_94;
	shl.b32 	%r488, %r28, 2;
	add.s32 	%r489, %r167, %r488;
	ld.shared.u32 	%r490, [%r489];
	mad.lo.s32 	%r678, %r490, %r662, %r678;
$L__BB298_94:
	setp.lt.s32 	%p57, %r259, 4;
	@%p57 bra 	$L__BB298_96;
	shl.b32 	%r491, %r29, 2;
	add.s32 	%r492, %r167, %r491;
	ld.shared.u32 	%r493, [%r492];
	mad.lo.s32 	%r678, %r493, %r663, %r678;
$L__BB298_96:
	setp.lt.s32 	%p58, %r259, 5;
	@%p58 bra 	$L__BB298_98;
	shl.b32 	%r494, %r30, 2;
	add.s32 	%r495, %r167, %r494;
	ld.shared.u32 	%r496, [%r495];
	mad.lo.s32 	%r678, %r496, %r664, %r678;
$L__BB298_98:
	setp.lt.s32 	%p59, %r259, 6;
	@%p59 bra 	$L__BB298_100;
	shl.b32 	%r497, %r31, 2;
	add.s32 	%r498, %r167, %r497;
	ld.shared.u32 	%r499, [%r498];
	mad.lo.s32 	%r678, %r499, %r665, %r678;
$L__BB298_100:
	setp.lt.s32 	%p60, %r259, 7;
	@%p60 bra 	$L__BB298_102;
	shl.b32 	%r500, %r32, 2;
	add.s32 	%r501, %r167, %r500;
	ld.shared.u32 	%r502, [%r501];
	mad.lo.s32 	%r678, %r502, %r666, %r678;
$L__BB298_102:
	setp.lt.s32 	%p61, %r259, 8;
	@%p61 bra 	$L__BB298_104;
	shl.b32 	%r503, %r33, 2;
	add.s32 	%r504, %r167, %r503;
	ld.shared.u32 	%r505, [%r504];
	mad.lo.s32 	%r678, %r505, %r667, %r678;
$L__BB298_104:
	setp.lt.s32 	%p62, %r259, 9;
	@%p62 bra 	$L__BB298_106;
	shl.b32 	%r506, %r34, 2;
	add.s32 	%r507, %r167, %r506;
	ld.shared.u32 	%r508, [%r507];
	mad.lo.s32 	%r678, %r508, %r668, %r678;
$L__BB298_106:
	setp.lt.s32 	%p63, %r259, 10;
	@%p63 bra 	$L__BB298_108;
	shl.b32 	%r509, %r35, 2;
	add.s32 	%r510, %r167, %r509;
	ld.shared.u32 	%r511, [%r510];
	mad.lo.s32 	%r678, %r511, %r669, %r678;
$L__BB298_108:
	setp.lt.s32 	%p64, %r259, 11;
	@%p64 bra 	$L__BB298_110;
	shl.b32 	%r512, %r36, 2;
	add.s32 	%r513, %r167, %r512;
	ld.shared.u32 	%r514, [%r513];
	mad.lo.s32 	%r678, %r514, %r670, %r678;
$L__BB298_110:
	setp.lt.s32 	%p65, %r259, 12;
	@%p65 bra 	$L__BB298_112;
	shl.b32 	%r515, %r37, 2;
	add.s32 	%r516, %r167, %r515;
	ld.shared.u32 	%r517, [%r516];
	mad.lo.s32 	%r678, %r517, %r671, %r678;
$L__BB298_112:
	setp.lt.s32 	%p66, %r259, 13;
	@%p66 bra 	$L__BB298_114;
	shl.b32 	%r518, %r38, 2;
	add.s32 	%r519, %r167, %r518;
	ld.shared.u32 	%r520, [%r519];
	mad.lo.s32 	%r678, %r520, %r672, %r678;
$L__BB298_114:
	setp.lt.s32 	%p67, %r259, 14;
	@%p67 bra 	$L__BB298_116;
	shl.b32 	%r521, %r39, 2;
	add.s32 	%r522, %r167, %r521;
	ld.shared.u32 	%r523, [%r522];
	mad.lo.s32 	%r678, %r523, %r673, %r678;
$L__BB298_116:
	setp.lt.s32 	%p68, %r259, 15;
	@%p68 bra 	$L__BB298_118;
	shl.b32 	%r524, %r40, 2;
	add.s32 	%r525, %r167, %r524;
	ld.shared.u32 	%r526, [%r525];
	mad.lo.s32 	%r678, %r526, %r674, %r678;
$L__BB298_118:
	setp.lt.s32 	%p69, %r259, 16;
	@%p69 bra 	$L__BB298_120;
	shl.b32 	%r527, %r41, 2;
	add.s32 	%r528, %r167, %r527;
	ld.shared.u32 	%r529, [%r528];
	mad.lo.s32 	%r678, %r529, %r675, %r678;
$L__BB298_120:
	setp.ne.s32 	%p102, %r8, 0;
	add.s32 	%r547, %r676, %r641;
	mad.lo.s32 	%r232, %r547, %r2, %r132;
	shfl.sync.down.b32	%r548|%p103, %r678, 1, 7711, -1;
	add.s32 	%r233, %r548, %r678;
	@%p102 bra 	$L__BB298_122;
	shl.b32 	%r549, %r232, 2;
	mov.u32 	%r550, _ZZ9cuda_gemmIiLi128ELi2ELi1ELi32ELi32ELi32ELi64ELi1ELi0EEviiiPT_S1_S1_iiiE3Csh;
	add.s32 	%r551, %r550, %r549;
	ld.shared.u32 	%r552, [%r551];
	add.s32 	%r553, %r552, %r233;
	st.shared.u32 	[%r551], %r553;
$L__BB298_122:
	add.s32 	%r676, %r676, %r63;
	setp.lt.s32 	%p104, %r676, %r15;
	@%p104 bra 	$L__BB298_55;
$L__BB298_123:
	add.s32 	%r659, %r659, %r3;
	setp.lt.s32 	%p105, %r659, %r2;
	@%p105 bra 	$L__BB298_21;
$L__BB298_124:
	mov.b32 	%r641, 16;
	mov.pred 	%p114, 0;
	@%p1 bra 	$L__BB298_17;
	bar.sync 	0;
	@%p27 bra 	$L__BB298_132;
	setp.eq.s32 	%p108, %r22, 3;
	shl.b32 	%r252, %r619, 5;
	mov.u32 	%r724, %r9;
	@%p108 bra 	$L__BB298_130;
	setp.eq.s32 	%p109, %r22, 0;
	add.s32 	%r555, %r252, %r9;
	mul.wide.s32 	%rd23, %r555, 4;
	add.s64 	%rd24, %rd2, %rd23;
	ld.shared.v4.u32 	{%r556, %r557, %r558, %r559}, [%r58];
	st.global.v4.u32 	[%rd24], {%r556, %r557, %r558, %r559};
	mov.u32 	%r724, %r18;
	@%p109 bra 	$L__BB298_130;
	setp.eq.s32 	%p110, %r22, 1;
	add.s32 	%r560, %r252, %r18;
	mul.wide.s32 	%rd25, %r560, 4;
	add.s64 	%rd26, %rd2, %rd25;
	ld.shared.v4.u32 	{%r561, %r562, %r563, %r564}, [%r59];
	st.global.v4.u32 	[%rd26], {%r561, %r562, %r563, %r564};
	mov.u32 	%r724, %r25;
	@%p110 bra 	$L__BB298_130;
	add.s32 	%r724, %r25, %r10;
	add.s32 	%r565, %r252, %r25;
	mul.wide.s32 	%rd27, %r565, 4;
	add.s64 	%rd28, %rd2, %rd27;
	shl.b32 	%r566, %r10, 2;
	add.s32 	%r567, %r59, %r566;
	ld.shared.v4.u32 	{%r568, %r569, %r570, %r571}, [%r567];
	st.global.v4.u32 	[%rd28], {%r568, %r569, %r570, %r571};
$L__BB298_130:
	setp.lt.u32 	%p111, %r19, 3;
	@%p111 bra 	$L__BB298_132;
$L__BB298_131:
	add.s32 	%r572, %r252, %r724;
	mul.wide.s32 	%rd29, %r572, 4;
	add.s64 	%rd30, %rd2, %rd29;
	shl.b32 	%r573, %r724, 2;
	mov.u32 	%r574, _ZZ9cuda_gemmIiLi128ELi2ELi1ELi32ELi32ELi32ELi64ELi1ELi0EEviiiPT_S1_S1_iiiE3Csh;
	add.s32 	%r575, %r574, %r573;
	ld.shared.v4.u32 	{%r576, %r577, %r578, %r579}, [%r575];
	st.global.v4.u32 	[%rd30], {%r576, %r577, %r578, %r579};
	add.s32 	%r580, %r724, %r10;
	add.s32 	%r581, %r252, %r580;
	mul.wide.s32 	%rd31, %r581, 4;
	add.s64 	%rd32, %rd2, %rd31;
	shl.b32 	%r582, %r10, 2;
	add.s32 	%r583, %r575, %r582;
	ld.shared.v4.u32 	{%r584, %r585, %r586, %r587}, [%r583];
	st.global.v4.u32 	[%rd32], {%r584, %r585, %r586, %r587};
	add.s32 	%r588, %r580, %r10;
	add.s32 	%r589, %r252, %r588;
	mul.wide.s32 	%rd33, %r589, 4;
	add.s64 	%rd34, %rd2, %rd33;
	add.s32 	%r590, %r583, %r582;
	ld.shared.v4.u32 	{%r591, %r592, %r593, %r594}, [%r590];
	st.global.v4.u32 	[%rd34], {%r591, %r592, %r593, %r594};
	add.s32 	%r595, %r588, %r10;
	add.s32 	%r596, %r252, %r595;
	mul.wide.s32 	%rd35, %r596, 4;
	add.s64 	%rd36, %rd2, %rd35;
	add.s32 	%r597, %r590, %r582;
	ld.shared.v4.u32 	{%r598, %r599, %r600, %r601}, [%r597];
	st.global.v4.u32 	[%rd36], {%r598, %r599, %r600, %r601};
	add.s32 	%r724, %r595, %r10;
	setp.lt.u32 	%p112, %r724, 32;
	@%p112 bra 	$L__BB298_131;
$L__BB298_132:
	add.s32 	%r619, %r619, %r7;
	shl.b32 	%r602, %r7, 1;
	setp.lt.u32 	%p113, %r619, %r602;
	@%p113 bra 	$L__BB298_2;
$L__BB298_133:
	ret;
$L__BB298_134:
	add.s32 	%r377, %r89, %r623;
	mul.wide.s32 	%rd13, %r377, 4;
	add.s64 	%rd14, %rd1, %rd13;
	ld.global.v4.u32 	{%r378, %r379, %r380, %r381}, [%rd14];
	shl.b32 	%r382, %r623, 2;
	mov.u32 	%r383, _ZZ9cuda_gemmIiLi128ELi2ELi1ELi32ELi32ELi32ELi64ELi1ELi0EEviiiPT_S1_S1_iiiE3Ash;
	add.s32 	%r384, %r383, %r382;
	st.shared.v4.u32 	[%r384], {%r378, %r379, %r380, %r381};
	add.s32 	%r385, %r623, %r10;
	add.s32 	%r386, %r89, %r385;
	mul.wide.s32 	%rd15, %r386, 4;
	add.s64 	%rd16, %rd1, %rd15;
	ld.global.v4.u32 	{%r387, %r388, %r389, %r390}, [%rd16];
	shl.b32 	%r391, %r10, 2;
	add.s32 	%r392, %r384, %r391;
	st.shared.v4.u32 	[%r392], {%r387, %r388, %r389, %r390};
	add.s32 	%r393, %r385, %r10;
	add.s32 	%r394, %r89, %r393;
	mul.wide.s32 	%rd17, %r394, 4;
	add.s64 	%rd18, %rd1, %rd17;
	ld.global.v4.u32 	{%r395, %r396, %r397, %r398}, [%rd18];
	add.s32 	%r399, %r392, %r391;
	st.shared.v4.u32 	[%r399], {%r395, %r396, %r397, %r398};
	add.s32 	%r400, %r393, %r10;
	add.s32 	%r401, %r89, %r400;
	mul.wide.s32 	%rd19, %r401, 4;
	add.s64 	%rd20, %rd1, %rd19;
	ld.global.v4.u32 	{%r402, %r403, %r404, %r405}, [%rd20];
	add.s32 	%r406, %r399, %r391;
	st.shared.v4.u32 	[%r406], {%r402, %r403, %r404, %r405};
	add.s32 	%r623, %r400, %r10;
	setp.lt.u32 	%p32, %r623, 32;
	@%p32 bra 	$L__BB298_134;
	bra.uni 	$L__BB298_16;

}
	// .globl	_Z9cuda_gemmIiLi128ELi2ELi1ELi32ELi32ELi32ELi64ELi1ELi1EEviiiPT_S1_S1_iii
.visible .entry _Z9cuda_gemmIiLi128ELi2ELi1ELi32ELi32ELi32ELi64ELi1ELi1EEviiiPT_S1_S1_iii(
	.param .u32 _Z9cuda_gemmIiLi128ELi2ELi1ELi32ELi32ELi32ELi64ELi1ELi1EEviiiPT_S1_S1_iii_param_0,
	.param .u32 _Z9cuda_gemmIiLi128ELi2ELi1ELi32ELi32ELi32ELi64ELi1ELi1EEviiiPT_S1_S1_iii_param_1,
	.param .u32 _Z9cuda_gemmIiLi128ELi2ELi1ELi32ELi32ELi32ELi64ELi1ELi1EEviiiPT_S1_S1_iii_param_2,
	.param .u64 .ptr .align 1 _Z9cuda_gemmIiLi128ELi2ELi1ELi32ELi32ELi32ELi64ELi1ELi1EEviiiPT_S1_S1_iii_param_3,
	.param .u64 .ptr .align 1 _Z9cuda_gemmIiLi128ELi2ELi1ELi32ELi32ELi32ELi64ELi1ELi1EEviiiPT_S1_S1_iii_param_4,
	.param .u64 .ptr .align 1 _Z9cuda_gemmIiLi128ELi2ELi1ELi32ELi32ELi32ELi64ELi1ELi1EEviiiPT_S1_S1_iii_param_5,
	.param .u32 _Z9cuda_gemmIiLi128ELi2ELi1ELi32ELi32ELi32ELi64ELi1ELi1EEviiiPT_S1_S1_iii_param_6,
	.param .u32 _Z9cuda_gemmIiLi128ELi2ELi1ELi32ELi32ELi32ELi64ELi1ELi1EEviiiPT_S1_S1_iii_param_7,
	.param .u32 _Z9cuda_gemmIiLi128ELi2ELi1ELi32ELi32ELi32ELi64ELi1ELi1EEviiiPT_S1_S1_iii_param_8
)
.maxntid 128
{
	.reg .pred 	%p<63>;
	.reg .b32 	%r<326>;
	.reg .b64 	%rd<39>;
	// demoted variable
	.shared .align 128 .b8 _ZZ9cuda_gemmIiLi128ELi2ELi1ELi32ELi32ELi32ELi64ELi1ELi1EEviiiPT_S1_S1_iiiE11kron_fac_sh[2112];
	// demoted variable
	.shared .align 128 .b8 _ZZ9cuda_gemmIiLi128ELi2ELi1ELi32ELi32ELi32ELi64ELi1ELi1EEviiiPT_S1_S1_iiiE3Ash[128];
	// demoted variable
	.shared .align 128 .b8 _ZZ9cuda_gemmIiLi128ELi2ELi1ELi32ELi32ELi32ELi64ELi1ELi1EEviiiPT_S1_S1_iiiE3Csh[128];
	ld.param.u64 	%rd4, [_Z9cuda_gemmIiLi128ELi2ELi1ELi32ELi32ELi32ELi64ELi1ELi1EEviiiPT_S1_S1_iii_param_3];
	ld.param.u64 	%rd5, [_Z9cuda_gemmIiLi128ELi2ELi1ELi32ELi32ELi32ELi64ELi1ELi1EEviiiPT_S1_S1_iii_param_4];
	ld.param.u64 	%rd6, [_Z9cuda_gemmIiLi128ELi2ELi1ELi32ELi32ELi32ELi64ELi1ELi1EEviiiPT_S1_S1_iii_param_5];
	cvta.to.global.u64 	%rd1, %rd4;
	cvta.to.global.u64 	%rd2, %rd5;
	cvta.to.global.u64 	%rd3, %rd6;
	mov.u32 	%r1, %tid.x;
	mov.u32 	%r316, %ctaid.y;
	mov.u32 	%r3, %nctaid.y;
	shl.b32 	%r4, %r3, 1;
	setp.ge.u32 	%p1, %r316, %r4;
	@%p1 bra 	$L__BB299_35;
	shr.u32 	%r74, %r1, 1;
	and.b32  	%r5, %r1, 1;
	mov.u32 	%r75, %ctaid.z;
	mov.u32 	%r76, %ntid.x;
	shl.b32 	%r6, %r1, 2;
	shl.b32 	%r7, %r76, 2;
	and.b32  	%r77, %r1, 15;
	shl.b32 	%r78, %r75, 10;
	or.b32  	%r8, %r78, %r77;
	mov.u32 	%r79, _ZZ9cuda_gemmIiLi128ELi2ELi1ELi32ELi32ELi32ELi64ELi1ELi1EEviiiPT_S1_S1_iiiE11kron_fac_sh;
	mad.lo.s32 	%r9, %r77, 132, %r79;
	shr.u32 	%r10, %r76, 4;
	shl.b32 	%r80, %r1, 4;
	and.b32  	%r11, %r80, 16;
	mad.lo.s32 	%r81, %r74, 132, %r79;
	and.b32  	%r82, %r6, 124;
	add.s32 	%r12, %r81, %r82;
	add.s32 	%r13, %r1, %r76;
	max.u32 	%r83, %r13, 32;
	setp.lt.u32 	%p2, %r13, 32;
	selp.u32 	%r84, 1, 0, %p2;
	add.s32 	%r85, %r13, %r84;
	sub.s32 	%r86, %r83, %r85;
	div.u32 	%r87, %r86, %r76;
	add.s32 	%r14, %r87, %r84;
	add.s32 	%r15, %r6, %r7;
	max.u32 	%r88, %r15, 32;
	setp.lt.u32 	%p3, %r15, 32;
	selp.u32 	%r89, 1, 0, %p3;
	or.b32  	%r90, %r15, %r89;
	sub.s32 	%r91, %r88, %r90;
	div.u32 	%r92, %r91, %r7;
	add.s32 	%r16, %r92, %r89;
	and.b32  	%r17, %r14, 3;
	mov.u32 	%r93, _ZZ9cuda_gemmIiLi128ELi2ELi1ELi32ELi32ELi32ELi64ELi1ELi1EEviiiPT_S1_S1_iiiE3Csh;
	add.s32 	%r18, %r93, %r6;
	add.s32 	%r19, %r18, %r7;
	add.s32 	%r20, %r13, %r76;
	add.s32 	%r21, %r20, %r76;
	and.b32  	%r22, %r16, 3;
	mov.u32 	%r94, _ZZ9cuda_gemmIiLi128ELi2ELi1ELi32ELi32ELi32ELi64ELi1ELi1EEviiiPT_S1_S1_iiiE3Ash;
	add.s32 	%r23, %r94, %r80;
	shl.b32 	%r45, %r76, 4;
	add.s32 	%r24, %r23, %r45;
	add.s32 	%r25, %r15, %r7;
	or.b32  	%r26, %r11, 15;
	or.b32  	%r27, %r11, 14;
	or.b32  	%r28, %r11, 13;
	or.b32  	%r29, %r11, 12;
	shl.b32 	%r95, %r1, 6;
	and.b32  	%r96, %r95, 64;
	add.s32 	%r30, %r94, %r96;
	or.b32  	%r31, %r11, 11;
	or.b32  	%r32, %r11, 10;
	or.b32  	%r33, %r11, 9;
	or.b32  	%r34, %r11, 8;
	or.b32  	%r35, %r11, 7;
	or.b32  	%r36, %r11, 6;
	or.b32  	%r37, %r11, 5;
	or.b32  	%r38, %r11, 4;
	or.b32  	%r39, %r11, 3;
	or.b32  	%r40, %r11, 2;
	or.b32  	%r41, %r11, 1;
	shl.b32 	%r97, %r74, 2;
	add.s32 	%r42, %r93, %r97;
	mad.lo.s32 	%r43, %r1, 12, %r18;
	add.s32 	%r44, %r43, %r45;
	shl.b32 	%r46, %r76, 3;
	mul.lo.s32 	%r47, %r76, 12;
$L__BB299_2:
	setp.gt.u32 	%p4, %r1, 31;
	@%p4 bra 	$L__BB299_10;
	setp.eq.s32 	%p5, %r17, 3;
	mov.u32 	%r317, %r1;
	@%p5 bra 	$L__BB299_7;
	setp.eq.s32 	%p6, %r17, 0;
	mov.b32 	%r98, 0;
	st.shared.u32 	[%r18], %r98;
	mov.u32 	%r317, %r13;
	@%p6 bra 	$L__BB299_7;
	setp.eq.s32 	%p7, %r17, 1;
	mov.b32 	%r99, 0;
	st.shared.u32 	[%r19], %r99;
	mov.u32 	%r317, %r20;
	@%p7 bra 	$L__BB299_7;
	add.s32 	%r100, %r19, %r7;
	mov.b32 	%r101, 0;
	st.shared.u32 	[%r100], %r101;
	mov.u32 	%r317, %r21;
$L__BB299_7:
	setp.lt.u32 	%p8, %r14, 3;
	@%p8 bra 	$L__BB299_10;
	shl.b32 	%r102, %r317, 2;
	mov.u32 	%r103, _ZZ9cuda_gemmIiLi128ELi2ELi1ELi32ELi32ELi32ELi64ELi1ELi1EEviiiPT_S1_S1_iiiE3Csh;
	add.s32 	%r318, %r103, %r102;
$L__BB299_9:
	mov.b32 	%r104, 0;
	st.shared.u32 	[%r318], %r104;
	add.s32 	%r105, %r318, %r7;
	st.shared.u32 	[%r105], %r104;
	add.s32 	%r106, %r318, %r46;
	st.shared.u32 	[%r106], %r104;
	add.s32 	%r107, %r318, %r47;
	st.shared.u32 	[%r107], %r104;
	add.s32 	%r317, %r317, %r7;
	add.s32 	%r318, %r318, %r45;
	setp.lt.u32 	%p9, %r317, 32;
	@%p9 bra 	$L__BB299_9;
$L__BB299_10:
	setp.gt.u32 	%p10, %r1, 7;
	@%p10 bra 	$L__BB299_17;
	setp.eq.s32 	%p11, %r22, 3;
	shl.b32 	%r55, %r316, 5;
	mov.u32 	%r320, %r6;
	@%p11 bra 	$L__BB299_15;
	setp.eq.s32 	%p12, %r22, 0;
	add.s32 	%r108, %r55, %r6;
	mul.wide.s32 	%rd7, %r108, 4;
	add.s64 	%rd8, %rd1, %rd7;
	ld.global.v4.u32 	{%r109, %r110, %r111, %r112}, [%rd8];
	st.shared.v4.u32 	[%r23], {%r109, %r110, %r111, %r112};
	mov.u32 	%r320, %r15;
	@%p12 bra 	$L__BB299_15;
	setp.eq.s32 	%p13, %r22, 1;
	add.s32 	%r113, %r55, %r15;
	mul.wide.s32 	%rd9, %r113, 4;
	add.s64 	%rd10, %rd1, %rd9;
	ld.global.v4.u32 	{%r114, %r115, %r116, %r117}, [%rd10];
	st.shared.v4.u32 	[%r24], {%r114, %r115, %r116, %r117};
	mov.u32 	%r320, %r25;
	@%p13 bra 	$L__BB299_15;
	add.s32 	%r320, %r25, %r7;
	add.s32 	%r118, %r55, %r25;
	mul.wide.s32 	%rd11, %r118, 4;
	add.s64 	%rd12, %rd1, %rd11;
	ld.global.v4.u32 	{%r119, %r120, %r121, %r122}, [%rd12];
	shl.b32 	%r123, %r7, 2;
	add.s32 	%r124, %r24, %r123;
	st.shared.v4.u32 	[%r124], {%r119, %r120, %r121, %r122};
$L__BB299_15:
	setp.lt.u32 	%p14, %r16, 3;
	@%p14 bra 	$L__BB299_17;
$L__BB299_16:
	add.s32 	%r125, %r55, %r320;
	mul.wide.s32 	%rd13, %r125, 4;
	add.s64 	%rd14, %rd1, %rd13;
	ld.global.v4.u32 	{%r126, %r127, %r128, %r129}, [%rd14];
	shl.b32 	%r130, %r320, 2;
	mov.u32 	%r131, _ZZ9cuda_gemmIiLi128ELi2ELi1ELi32ELi32ELi32ELi64ELi1ELi1EEviiiPT_S1_S1_iiiE3Ash;
	add.s32 	%r132, %r131, %r130;
	st.shared.v4.u32 	[%r132], {%r126, %r127, %r128, %r129};
	add.s32 	%r133, %r320, %r7;
	add.s32 	%r134, %r55, %r133;
	mul.wide.s32 	%rd15, %r134, 4;
	add.s64 	%rd16, %rd1, %rd15;
	ld.global.v4.u32 	{%r135, %r136, %r137, %r138}, [%rd16];
	shl.b32 	%r139, %r7, 2;
	add.s32 	%r140, %r132, %r139;
	st.shared.v4.u32 	[%r140], {%r135, %r136, %r137, %r138};
	add.s32 	%r141, %r133, %r7;
	add.s32 	%r142, %r55, %r141;
	mul.wide.s32 	%rd17, %r142, 4;
	add.s64 	%rd18, %rd1, %rd17;
	ld.global.v4.u32 	{%r143, %r144, %r145, %r146}, [%rd18];
	add.s32 	%r147, %r140, %r139;
	st.shared.v4.u32 	[%r147], {%r143, %r144, %r145, %r146};
	add.s32 	%r148, %r141, %r7;
	add.s32 	%r149, %r55, %r148;
	mul.wide.s32 	%rd19, %r149, 4;
	add.s64 	%rd20, %rd1, %rd19;
	ld.global.v4.u32 	{%r150, %r151, %r152, %r153}, [%rd20];
	add.s32 	%r154, %r147, %r139;
	st.shared.v4.u32 	[%r154], {%r150, %r151, %r152, %r153};
	add.s32 	%r320, %r148, %r7;
	setp.lt.u32 	%p15, %r320, 32;
	@%p15 bra 	$L__BB299_16;
$L__BB299_17:
	shr.u32 	%r322, %r1, 4;
$L__BB299_18:
	shl.b32 	%r155, %r322, 5;
	add.s32 	%r156, %r8, %r155;
	mul.wide.u32 	%rd21, %r156, 4;
	add.s64 	%rd22, %rd2, %rd21;
	ld.global.u32 	%r157, [%rd22];
	shl.b32 	%r158, %r322, 2;
	add.s32 	%r159, %r9, %r158;
	st.shared.u32 	[%r159], %r157;
	add.s32 	%r322, %r322, %r10;
	setp.lt.u32 	%p16, %r322, 32;
	@%p16 bra 	$L__BB299_18;
	bar.sync 	0;
	@%p4 bra 	$L__BB299_22;
	setp.ne.s32 	%p18, %r5, 0;
	ld.shared.v4.u32 	{%r160, %r161, %r162, %r163}, [%r30+48];
	ld.shared.v4.u32 	{%r164, %r165, %r166, %r167}, [%r30+32];
	ld.shared.v4.u32 	{%r168, %r169, %r170, %r171}, [%r30+16];
	ld.shared.v4.u32 	{%r172, %r173, %r174, %r175}, [%r30];
	ld.shared.u32 	%r176, [%r12];
	shfl.sync.idx.b32	%r177|%p19, %r176, %r11, 31, -1;
	mul.lo.s32 	%r178, %r177, %r172;
	shfl.sync.idx.b32	%r179|%p20, %r176, %r41, 31, -1;
	mad.lo.s32 	%r180, %r179, %r173, %r178;
	shfl.sync.idx.b32	%r181|%p21, %r176, %r40, 31, -1;
	mad.lo.s32 	%r182, %r181, %r174, %r180;
	shfl.sync.idx.b32	%r183|%p22, %r176, %r39, 31, -1;
	mad.lo.s32 	%r184, %r183, %r175, %r182;
	shfl.sync.idx.b32	%r185|%p23, %r176, %r38, 31, -1;
	mad.lo.s32 	%r186, %r185, %r168, %r184;
	shfl.sync.idx.b32	%r187|%p24, %r176, %r37, 31, -1;
	mad.lo.s32 	%r188, %r187, %r169, %r186;
	shfl.sync.idx.b32	%r189|%p25, %r176, %r36, 31, -1;
	mad.lo.s32 	%r190, %r189, %r170, %r188;
	shfl.sync.idx.b32	%r191|%p26, %r176, %r35, 31, -1;
	mad.lo.s32 	%r192, %r191, %r171, %r190;
	shfl.sync.idx.b32	%r193|%p27, %r176, %r34, 31, -1;
	mad.lo.s32 	%r194, %r193, %r164, %r192;
	shfl.sync.idx.b32	%r195|%p28, %r176, %r33, 31, -1;
	mad.lo.s32 	%r196, %r195, %r165, %r194;
	shfl.sync.idx.b32	%r197|%p29, %r176, %r32, 31, -1;
	mad.lo.s32 	%r198, %r197, %r166, %r196;
	shfl.sync.idx.b32	%r199|%p30, %r176, %r31, 31, -1;
	mad.lo.s32 	%r200, %r199, %r167, %r198;
	shfl.sync.idx.b32	%r201|%p31, %r176, %r29, 31, -1;
	mad.lo.s32 	%r202, %r201, %r160, %r200;
	shfl.sync.idx.b32	%r203|%p32, %r176, %r28, 31, -1;
	mad.lo.s32 	%r204, %r203, %r161, %r202;
	shfl.sync.idx.b32	%r205|%p33, %r176, %r27, 31, -1;
	mad.lo.s32 	%r206, %r205, %r162, %r204;
	shfl.sync.idx.b32	%r207|%p34, %r176, %r26, 31, -1;
	mad.lo.s32 	%r208, %r207, %r163, %r206;
	shfl.sync.down.b32	%r209|%p35, %r208, 1, 7711, -1;
	add.s32 	%r63, %r209, %r208;
	@%p18 bra 	$L__BB299_22;
	ld.shared.u32 	%r210, [%r42];
	add.s32 	%r211, %r210, %r63;
	st.shared.u32 	[%r42], %r211;
$L__BB299_22:
	shr.u32 	%r323, %r1, 4;
$L__BB299_23:
	shl.b32 	%r212, %r323, 5;
	add.s32 	%r213, %r8, %r212;
	mul.wide.u32 	%rd23, %r213, 4;
	add.s64 	%rd24, %rd2, %rd23;
	ld.global.u32 	%r214, [%rd24+64];
	shl.b32 	%r215, %r323, 2;
	add.s32 	%r216, %r9, %r215;
	st.shared.u32 	[%r216], %r214;
	add.s32 	%r323, %r323, %r10;
	setp.lt.u32 	%p36, %r323, 32;
	@%p36 bra 	$L__BB299_23;
	setp.gt.u32 	%p37, %r1, 31;
	bar.sync 	0;
	@%p37 bra 	$L__BB299_27;
	setp.ne.s32 	%p38, %r5, 0;
	ld.shared.v4.u32 	{%r217, %r218, %r219, %r220}, [%r30+48];
	ld.shared.v4.u32 	{%r221, %r222, %r223, %r224}, [%r30+32];
	ld.shared.v4.u32 	{%r225, %r226, %r227, %r228}, [%r30+16];
	ld.shared.v4.u32 	{%r229, %r230, %r231, %r232}, [%r30];
	ld.shared.u32 	%r233, [%r12];
	shfl.sync.idx.b32	%r234|%p39, %r233, %r11, 31, -1;
	mul.lo.s32 	%r235, %r234, %r229;
	shfl.sync.idx.b32	%r236|%p40, %r233, %r41, 31, -1;
	mad.lo.s32 	%r237, %r236, %r230, %r235;
	shfl.sync.idx.b32	%r238|%p41, %r233, %r40, 31, -1;
	mad.lo.s32 	%r239, %r238, %r231, %r237;
	shfl.sync.idx.b32	%r240|%p42, %r233, %r39, 31, -1;
	mad.lo.s32 	%r241, %r240, %r232, %r239;
	shfl.sync.idx.b32	%r242|%p43, %r233, %r38, 31, -1;
	mad.lo.s32 	%r243, %r242, %r225, %r241;
	shfl.sync.idx.b32	%r244|%p44, %r233, %r37, 31, -1;
	mad.lo.s32 	%r245, %r244, %r226, %r243;
	shfl.sync.idx.b32	%r246|%p45, %r233, %r36, 31, -1;
	mad.lo.s32 	%r247, %r246, %r227, %r245;
	shfl.sync.idx.b32	%r248|%p46, %r233, %r35, 31, -1;
	mad.lo.s32 	%r249, %r248, %r228, %r247;
	shfl.sync.idx.b32	%r250|%p47, %r233, %r34, 31, -1;
	mad.lo.s32 	%r251, %r250, %r221, %r249;
	shfl.sync.idx.b32	%r252|%p48, %r233, %r33, 31, -1;
	mad.lo.s32 	%r253, %r252, %r222, %r251;
	shfl.sync.idx.b32	%r254|%p49, %r233, %r32, 31, -1;
	mad.lo.s32 	%r255, %r254, %r223, %r253;
	shfl.sync.idx.b32	%r256|%p50, %r233, %r31, 31, -1;
	mad.lo.s32 	%r257, %r256, %r224, %r255;
	shfl.sync.idx.b32	%r258|%p51, %r233, %r29, 31, -1;
	mad.lo.s32 	%r259, %r258, %r217, %r257;
	shfl.sync.idx.b32	%r260|%p52, %r233, %r28, 31, -1;
	mad.lo.s32 	%r261, %r260, %r218, %r259;
	shfl.sync.idx.b32	%r262|%p53, %r233, %r27, 31, -1;
	mad.lo.s32 	%r263, %r262, %r219, %r261;
	shfl.sync.idx.b32	%r264|%p54, %r233, %r26, 31, -1;
	mad.lo.s32 	%r265, %r264, %r220, %r263;
	shfl.sync.down.b32	%r266|%p55, %r265, 1, 7711, -1;
	add.s32 	%r67, %r266, %r265;
	@%p38 bra 	$L__BB299_27;
	ld.shared.u32 	%r267, [%r42+64];
	add.s32 	%r268, %r267, %r67;
	st.shared.u32 	[%r42+64], %r268;
$L__BB299_27:
	setp.gt.u32 	%p56, %r1, 7;
	bar.sync 	0;
	@%p56 bra 	$L__BB299_34;
	setp.eq.s32 	%p57, %r22, 3;
	shl.b32 	%r68, %r316, 5;
	mov.u32 	%r324, %r6;
	@%p57 bra 	$L__BB299_32;
	setp.eq.s32 	%p58, %r22, 0;
	add.s32 	%r269, %r68, %r6;
	mul.wide.s32 	%rd25, %r269, 4;
	add.s64 	%rd26, %rd3, %rd25;
	ld.shared.v4.u32 	{%r270, %r271, %r272, %r273}, [%r43];
	st.global.v4.u32 	[%rd26], {%r270, %r271, %r272, %r273};
	mov.u32 	%r324, %r15;
	@%p58 bra 	$L__BB299_32;
	setp.eq.s32 	%p59, %r22, 1;
	add.s32 	%r274, %r68, %r15;
	mul.wide.s32 	%rd27, %r274, 4;
	add.s64 	%rd28, %rd3, %rd27;
	ld.shared.v4.u32 	{%r275, %r276, %r277, %r278}, [%r44];
	st.global.v4.u32 	[%rd28], {%r275, %r276, %r277, %r278};
	mov.u32 	%r324, %r25;
	@%p59 bra 	$L__BB299_32;
	add.s32 	%r324, %r25, %r7;
	add.s32 	%r279, %r68, %r25;
	mul.wide.s32 	%rd29, %r279, 4;
	add.s64 	%rd30, %rd3, %rd29;
	shl.b32 	%r280, %r7, 2;
	add.s32 	%r281, %r44, %r280;
	ld.shared.v4.u32 	{%r282, %r283, %r284, %r285}, [%r281];
	st.global.v4.u32 	[%rd30], {%r282, %r283, %r284, %r285};
$L__BB299_32:
	setp.lt.u32 	%p60, %r16, 3;
	@%p60 bra 	$L__BB299_34;
$L__BB299_33:
	add.s32 	%r286, %r68, %r324;
	mul.wide.s32 	%rd31, %r286, 4;
	add.s64 	%rd32, %rd3, %rd31;
	shl.b32 	%r287, %r324, 2;
	mov.u32 	%r288, _ZZ9cuda_gemmIiLi128ELi2ELi1ELi32ELi32ELi32ELi64ELi1ELi1EEviiiPT_S1_S1_iiiE3Csh;
	add.s32 	%r289, %r288, %r287;
	ld.shared.v4.u32 	{%r290, %r291, %r292, %r293}, [%r289];
	st.global.v4.u32 	[%rd32], {%r290, %r291, %r292, %r293};
	add.s32 	%r294, %r324, %r7;
	add.s32 	%r295, %r68, %r294;
	mul.wide.s32 	%rd33, %r295, 4;
	add.s64 	%rd34, %rd3, %rd33;
	shl.b32 	%r296, %r7, 2;
	add.s32 	%r297, %r289, %r296;
	ld.shared.v4.u32 	{%r298, %r299, %r300, %r301}, [%r297];
	st.global.v4.u32 	[%rd34], {%r298, %r299, %r300, %r301};
	add.s32 	%r302, %r294, %r7;
	add.s32 	%r303, %r68, %r302;
	mul.wide.s32 	%rd35, %r303, 4;
	add.s64 	%rd36, %rd3, %rd35;
	add.s32 	%r304, %r297, %r296;
	ld.shared.v4.u32 	{%r305, %r306, %r307, %r308}, [%r304];
	st.global.v4.u32 	[%rd36], {%r305, %r306, %r307, %r308};
	add.s32 	%r309, %r302, %r7;
	add.s32 	%r310, %r68, %r309;
	mul.wide.s32 	%rd37, %r310, 4;
	add.s64 	%rd38, %rd3, %rd37;
	add.s32 	%r311, %r304, %r296;
	ld.shared.v4.u32 	{%r312, %r313, %r314, %r315}, [%r311];
	st.global.v4.u32 	[%rd38], {%r312, %r313, %r314, %r315};
	add.s32 	%r324, %r309, %r7;
	setp.lt.u32 	%p61, %r324, 32;
	@%p61 bra 	$L__BB299_33;
$L__BB299_34:
	add.s32 	%r316, %r316, %r3;
	setp.lt.u32 	%p62, %r316, %r4;
	@%p62 bra 	$L__BB299_2;
$L__BB299_35:
	ret;

}
	// .globl	_Z9cuda_gemmIiLi128ELi2ELi1ELi32ELi64ELi64ELi64ELi0ELi0EEviiiPT_S1_S1_iii
.visible .entry _Z9cuda_gemmIiLi128ELi2ELi1ELi32ELi64ELi64ELi64ELi0ELi0EEviiiPT_S1_S1_iii(
	.param .u32 _Z9cuda_gemmIiLi128ELi2ELi1ELi32ELi64ELi64ELi64ELi0ELi0EEviiiPT_S1_S1_iii_param_0,
	.param .u32 _Z9cuda_gemmIiLi128ELi2ELi1ELi32ELi64ELi64ELi64ELi0ELi0EEviiiPT_S1_S1_iii_param_1,
	.param .u32 _Z9cuda_gemmIiLi128ELi2ELi1ELi32ELi64ELi64ELi64ELi0ELi0EEviiiPT_S1_S1_iii_param_2,
	.param .u64 .ptr .align 1 _Z9cuda_gemmIiLi128ELi2ELi1ELi32ELi64ELi64ELi64ELi0ELi0EEviiiPT_S1_S1_iii_param_3,
	.param .u64 .ptr .align 1 _Z9cuda_gemmIiLi128ELi2ELi1ELi32ELi64ELi64ELi64ELi0ELi0EEviiiPT_S1_S1_iii_param_4,
	.param .u64 .ptr .align 1 _Z9cuda_gemmIiLi128ELi2ELi1ELi32ELi64ELi64ELi64ELi0ELi0EEviiiPT_S1_S1_iii_param_5,
	.param .u32 _Z9cuda_gemmIiLi128ELi2ELi1ELi32ELi64ELi64ELi64ELi0ELi0EEviiiPT_S1_S1_iii_param_6,
	.param .u32 _Z9cuda_gemmIiLi128ELi2ELi1ELi32ELi64ELi64ELi64ELi0ELi0EEviiiPT_S1_S1_iii_param_7,
	.param .u32 _Z9cuda_gemmIiLi128ELi2ELi1ELi32ELi64ELi64ELi64ELi0ELi0EEviiiPT_S1_S1_iii_param_8
)
.maxntid 128
{
	.reg .pred 	%p<96>;
	.reg .b16 	%rs<3>;
	.reg .b32 	%r<578>;
	.reg .b64 	%rd<28>;
	// demoted variable
	.shared .align 128 .b8 _ZZ9cuda_gemmIiLi128ELi2ELi1ELi32ELi64ELi64ELi64ELi0ELi0EEviiiPT_S1_S1_iiiE11kron_fac_sh[2112];
	// demoted variable
	.shared .align 128 .b8 _ZZ9cuda_gemmIiLi128ELi2ELi1ELi32ELi64ELi64ELi64ELi0ELi0EEviiiPT_S1_S1_iiiE3Ash[64];
	// demoted variable
	.shared .align 128 .b8 _ZZ9cuda_gemmIiLi128ELi2ELi1ELi32ELi64ELi64ELi64ELi0ELi0EEviiiPT_S1_S1_iiiE3Csh[128];
	ld.param.u32 	%r190, [_Z9cuda_gemmIiLi128ELi2ELi1ELi32ELi64ELi64ELi64ELi0ELi0EEviiiPT_S1_S1_iii_param_6];
	ld.param.u32 	%r191, [_Z9cuda_gemmIiLi128ELi2ELi1ELi32ELi64ELi64ELi64ELi0ELi0EEviiiPT_S1_S1_iii_param_7];
	mov.u32 	%r1, %tid.x;
	div.s32 	%r2, 32, %r191;
	shl.b32 	%r3, %r2, 1;
	div.u32 	%r5, %r1, %r3;
	mul.lo.s32 	%r192, %r5, %r3;
	sub.s32 	%r193, %r1, %r192;
	shr.u32 	%r4, %r193, 1;
	mov.u32 	%r535, %ctaid.y;
	mov.u32 	%r194, %nctaid.y;
	shl.b32 	%r195, %r194, 1;
	setp.ge.u32 	%p2, %r535, %r195;
	@%p2 bra 	$L__BB300_100;
	ld.param.u64 	%rd26, [_Z9cuda_gemmIiLi128ELi2ELi1ELi32ELi64ELi64ELi64ELi0ELi0EEviiiPT_S1_S1_iii_param_4];
	ld.param.u64 	%rd25, [_Z9cuda_gemmIiLi128ELi2ELi1ELi32ELi64ELi64ELi64ELi0ELi0EEviiiPT_S1_S1_iii_param_3];
	and.b32  	%r7, %r1, 1;
	mov.u32 	%r196, %ntid.x;
	shl.b32 	%r197, %r1, 2;
	shl.b32 	%r8, %r196, 2;
	and.b32  	%r9, %r1, 15;
	mov.u32 	%r198, _ZZ9cuda_gemmIiLi128ELi2ELi1ELi32ELi64ELi64ELi64ELi0ELi0EEviiiPT_S1_S1_iiiE11kron_fac_sh;
	mad.lo.s32 	%r10, %r9, 132, %r198;
	shr.u32 	%r11, %r196, 4;
	and.b32  	%r12, %r4, 15;
	shl.b32 	%r199, %r1, 4;
	and.b32  	%r13, %r199, 16;
	min.s32 	%r14, %r190, 16;
	add.s32 	%r200, %r1, %r196;
	max.u32 	%r201, %r200, 32;
	setp.lt.u32 	%p3, %r200, 32;
	selp.u32 	%r202, 1, 0, %p3;
	add.s32 	%r203, %r200, %r202;
	sub.s32 	%r204, %r201, %r203;
	div.u32 	%r205, %r204, %r196;
	add.s32 	%r15, %r205, %r202;
	add.s32 	%r206, %r197, %r8;
	max.u32 	%r207, %r206, 32;
	setp.lt.u32 	%p4, %r206, 32;
	selp.u32 	%r208, 1, 0, %p4;
	or.b32  	%r209, %r206, %r208;
	sub.s32 	%r210, %r207, %r209;
	div.u32 	%r211, %r210, %r8;
	add.s32 	%r16, %r211, %r208;
	add.s32 	%r212, %r4, 1;
	and.b32  	%r17, %r212, 15;
	add.s32 	%r213, %r4, 2;
	and.b32  	%r18, %r213, 15;
	add.s32 	%r214, %r4, 3;
	and.b32  	%r19, %r214, 15;
	add.s32 	%r215, %r4, 4;
	and.b32  	%r20, %r215, 15;
	add.s32 	%r216, %r4, 5;
	and.b32  	%r21, %r216, 15;
	add.s32 	%r217, %r4, 6;
	and.b32  	%r22, %r217, 15;
	add.s32 	%r218, %r4, 7;
	and.b32  	%r23, %r218, 15;
	xor.b32  	%r24, %r12, 8;
	add.s32 	%r219, %r4, 9;
	and.b32  	%r25, %r219, 15;
	add.s32 	%r220, %r4, 10;
	and.b32  	%r26, %r220, 15;
	add.s32 	%r221, %r4, 11;
	and.b32  	%r27, %r221, 15;
	add.s32 	%r222, %r4, 12;
	and.b32  	%r28, %r222, 15;
	add.s32 	%r223, %r4, 13;
	and.b32  	%r29, %r223, 15;
	add.s32 	%r224, %r4, 14;
	and.b32  	%r30, %r224, 15;
	add.s32 	%r225, %r4, -1;
	and.b32  	%r31, %r225, 15;
	or.b32  	%r32, %r13, %r12;
	or.b32  	%r33, %r13, %r17;
	or.b32  	%r34, %r13, %r18;
	or.b32  	%r35, %r13, %r19;
	or.b32  	%r36, %r13, %r20;
	or.b32  	%r37, %r13, %r21;
	or.b32  	%r38, %r13, %r22;
	or.b32  	%r39, %r13, %r23;
	or.b32  	%r40, %r13, %r24;
	or.b32  	%r41, %r13, %r25;
	or.b32  	%r42, %r13, %r26;
	or.b32  	%r43, %r13, %r27;
	or.b32  	%r44, %r13, %r28;
	or.b32  	%r45, %r13, %r29;
	or.b32  	%r46, %r13, %r30;
	or.b32  	%r47, %r13, %r31;
	setp.lt.s32 	%p5, %r12, %r191;
	selp.b32 	%r226, 0, %r191, %p5;
	sub.s32 	%r48, %r12, %r226;
	add.s32 	%r227, %r12, 1;
	setp.lt.s32 	%p6, %r227, %r191;
	selp.b32 	%r228, 0, %r191, %p6;
	sub.s32 	%r49, %r227, %r228;
	add.s32 	%r229, %r12, 2;
	setp.lt.s32 	%p7, %r229, %r191;
	selp.b32 	%r230, 0, %r191, %p7;
	sub.s32 	%r50, %r229, %r230;
	add.s32 	%r231, %r12, 3;
	setp.lt.s32 	%p8, %r231, %r191;
	selp.b32 	%r232, 0, %r191, %p8;
	sub.s32 	%r51, %r231, %r232;
	add.s32 	%r233, %r12, 4;
	setp.lt.s32 	%p9, %r233, %r191;
	selp.b32 	%r234, 0, %r191, %p9;
	sub.s32 	%r52, %r233, %r234;
	add.s32 	%r235, %r12, 5;
	setp.lt.s32 	%p10, %r235, %r191;
	selp.b32 	%r236, 0, %r191, %p10;
	sub.s32 	%r53, %r235, %r236;
	add.s32 	%r237, %r12, 6;
	setp.lt.s32 	%p11, %r237, %r191;
	selp.b32 	%r238, 0, %r191, %p11;
	sub.s32 	%r54, %r237, %r238;
	add.s32 	%r239, %r12, 7;
	setp.lt.s32 	%p12, %r239, %r191;
	selp.b32 	%r240, 0, %r191, %p12;
	sub.s32 	%r55, %r239, %r240;
	add.s32 	%r241, %r12, 8;
	setp.lt.s32 	%p13, %r241, %r191;
	selp.b32 	%r242, 0, %r191, %p13;
	sub.s32 	%r56, %r241, %r242;
	add.s32 	%r243, %r12, 9;
	setp.lt.s32 	%p14, %r243, %r191;
	selp.b32 	%r244, 0, %r191, %p14;
	sub.s32 	%r57, %r243, %r244;
	add.s32 	%r245, %r12, 10;
	setp.lt.s32 	%p15, %r245, %r191;
	selp.b32 	%r246, 0, %r191, %p15;
	sub.s32 	%r58, %r245, %r246;
	add.s32 	%r247, %r12, 11;
	setp.lt.s32 	%p16, %r247, %r191;
	selp.b32 	%r248, 0, %r191, %p16;
	sub.s32 	%r59, %r247, %r248;
	add.s32 	%r249, %r12, 12;
	setp.lt.s32 	%p17, %r249, %r191;
	selp.b32 	%r250, 0, %r191, %p17;
	sub.s32 	%r60, %r249, %r250;
	add.s32 	%r251, %r12, 13;
	setp.lt.s32 	%p18, %r251, %r191;
	selp.b32 	%r252, 0, %r191, %p18;
	sub.s32 	%r61, %r251, %r252;
	add.s32 	%r253, %r12, 14;
	setp.lt.s32 	%p19, %r253, %r191;
	selp.b32 	%r254, 0, %r191, %p19;
	sub.s32 	%r62, %r253, %r254;
	add.s32 	%r255, %r12, 15;
	setp.lt.s32 	%p20, %r255, %r191;
	selp.b32 	%r256, 0, %r191, %p20;
	sub.s32 	%r63, %r255, %r256;
	cvt.u16.u32 	%rs1, %r3;
	div.s16 	%rs2, 128, %rs1;
	cvt.s32.s16 	%r64, %rs2;
	and.b32  	%r65, %r1, 31;
	cvta.to.global.u64 	%rd1, %rd26;
	cvta.to.global.u64 	%rd2, %rd25;
	shl.b32 	%r356, %r65, 2;
	shl.b32 	%r359, %r32, 2;
	shl.b32 	%r362, %r33, 2;
	shl.b32 	%r365, %r34, 2;
	shl.b32 	%r368, %r35, 2;
	shl.b32 	%r371, %r36, 2;
	shl.b32 	%r374, %r37, 2;
	shl.b32 	%r377, %r38, 2;
	shl.b32 	%r380, %r39, 2;
	shl.b32 	%r383, %r40, 2;
	shl.b32 	%r386, %r41, 2;
	shl.b32 	%r389, %r42, 2;
	shl.b32 	%r392, %r43, 2;
	shl.b32 	%r395, %r44, 2;
	shl.b32 	%r398, %r45, 2;
	shl.b32 	%r401, %r46, 2;
	shl.b32 	%r404, %r47, 2;
$L__BB300_2:
	setp.gt.u32 	%p21, %r1, 31;
	@%p21 bra 	$L__BB300_10;
	and.b32  	%r257, %r15, 3;
	setp.eq.s32 	%p22, %r257, 3;
	mov.u32 	%r536, %r1;
	@%p22 bra 	$L__BB300_7;
	mov.u32 	%r258, %ntid.x;
	add.s32 	%r536, %r1, %r258;
	setp.eq.s32 	%p23, %r257, 0;
	shl.b32 	%r260, %r1, 2;
	mov.u32 	%r261, _ZZ9cuda_gemmIiLi128ELi2ELi1ELi32ELi64ELi64ELi64ELi0ELi0EEviiiPT_S1_S1_iiiE3Csh;
	add.s32 	%r262, %r261, %r260;
	mov.b32 	%r263, 0;
	st.shared.u32 	[%r262], %r263;
	@%p23 bra 	$L__BB300_7;
	add.s32 	%r265, %r1, %r258;
	add.s32 	%r536, %r265, %r258;
	setp.eq.s32 	%p24, %r257, 1;
	add.s32 	%r69, %r262, %r8;
	mov.b32 	%r270, 0;
	st.shared.u32 	[%r69], %r270;
	@%p24 bra 	$L__BB300_7;
	add.s32 	%r536, %r536, %r258;
	add.s32 	%r272, %r69, %r8;
	mov.b32 	%r273, 0;
	st.shared.u32 	[%r272], %r273;
$L__BB300_7:
	setp.lt.u32 	%p25, %r15, 3;
	@%p25 bra 	$L__BB300_10;
	shl.b32 	%r274, %r536, 2;
	mov.u32 	%r275, _ZZ9cuda_gemmIiLi128ELi2ELi1ELi32ELi64ELi64ELi64ELi0ELi0EEviiiPT_S1_S1_iiiE3Csh;
	add.s32 	%r537, %r275, %r274;
$L__BB300_9:
	mov.b32 	%r276, 0;
	st.shared.u32 	[%r537], %r276;
	add.s32 	%r277, %r537, %r8;
	st.shared.u32 	[%r277], %r276;
	mov.u32 	%r278, %ntid.x;
	shl.b32 	%r279, %r278, 3;
	add.s32 	%r280, %r537, %r279;
	st.shared.u32 	[%r280], %r276;
	mad.lo.s32 	%r281, %r278, 12, %r537;
	st.shared.u32 	[%r281], %r276;
	add.s32 	%r536, %r536, %r8;
	shl.b32 	%r282, %r278, 4;
	add.s32 	%r537, %r537, %r282;
	setp.lt.u32 	%p26, %r536, 32;
	@%p26 bra 	$L__BB300_9;
$L__BB300_10:
	mov.b32 	%r539, 0;
	mov.pred 	%p95, -1;
$L__BB300_11:
	mov.pred 	%p1, %p95;
	mov.u32 	%r284, %ctaid.z;
	shl.b32 	%r78, %r284, 6;
	setp.gt.u32 	%p28, %r1, 3;
	@%p28 bra 	$L__BB300_14;
	ld.param.u32 	%r533, [_Z9cuda_gemmIiLi128ELi2ELi1ELi32ELi64ELi64ELi64ELi0ELi0EEviiiPT_S1_S1_iii_param_2];
	shl.b32 	%r540, %r1, 2;
	mov.u32 	%r285, %ctaid.x;
	shl.b32 	%r286, %r285, 5;
	add.s32 	%r287, %r78, %r286;
	mad.lo.s32 	%r288, %r535, %r533, %r287;
	add.s32 	%r80, %r288, %r539;
$L__BB300_13:
	add.s32 	%r289, %r80, %r540;
	mul.wide.s32 	%rd7, %r289, 4;
	add.s64 	%rd8, %rd2, %rd7;
	ld.global.v4.u32 	{%r290, %r291, %r292, %r293}, [%rd8];
	shl.b32 	%r294, %r540, 2;
	mov.u32 	%r295, _ZZ9cuda_gemmIiLi128ELi2ELi1ELi32ELi64ELi64ELi64ELi0ELi0EEviiiPT_S1_S1_iiiE3Ash;
	add.s32 	%r296, %r295, %r294;
	st.shared.v4.u32 	[%r296], {%r290, %r291, %r292, %r293};
	add.s32 	%r540, %r540, %r8;
	setp.lt.u32 	%p29, %r540, 16;
	@%p29 bra 	$L__BB300_13;
$L__BB300_14:
	add.s32 	%r81, %r539, %r78;
	mov.b32 	%r541, 0;
$L__BB300_15:
	mov.u32 	%r84, %r541;
	shr.u32 	%r542, %r1, 4;
	add.s32 	%r86, %r84, %r9;
$L__BB300_16:
	add.s32 	%r298, %r81, %r542;
	mad.lo.s32 	%r299, %r298, %r190, %r86;
	mul.wide.s32 	%rd9, %r299, 4;
	add.s64 	%rd10, %rd1, %rd9;
	ld.global.u32 	%r300, [%rd10];
	shl.b32 	%r301, %r542, 2;
	add.s32 	%r302, %r10, %r301;
	st.shared.u32 	[%r302], %r300;
	add.s32 	%r542, %r542, %r11;
	setp.lt.u32 	%p30, %r542, 32;
	@%p30 bra 	$L__BB300_16;
	setp.lt.s32 	%p31, %r2, 1;
	bar.sync 	0;
	@%p31 bra 	$L__BB300_90;
	mov.b32 	%r543, 0;
$L__BB300_19:
	setp.ge.s32 	%p32, %r5, %r14;
	add.s32 	%r90, %r543, %r4;
	shl.b32 	%r304, %r90, 5;
	or.b32  	%r305, %r304, %r13;
	add.s32 	%r306, %r305, %r12;
	shl.b32 	%r307, %r306, 2;
	mov.u32 	%r308, _ZZ9cuda_gemmIiLi128ELi2ELi1ELi32ELi64ELi64ELi64ELi0ELi0EEviiiPT_S1_S1_iiiE3Ash;
	add.s32 	%r309, %r308, %r307;
	ld.shared.u32 	%r91, [%r309];
	add.s32 	%r310, %r305, %r17;
	shl.b32 	%r311, %r310, 2;
	add.s32 	%r312, %r308, %r311;
	ld.shared.u32 	%r92, [%r312];
	add.s32 	%r313, %r305, %r18;
	shl.b32 	%r314, %r313, 2;
	add.s32 	%r315, %r308, %r314;
	ld.shared.u32 	%r93, [%r315];
	add.s32 	%r316, %r305, %r19;
	shl.b32 	%r317, %r316, 2;
	add.s32 	%r318, %r308, %r317;
	ld.shared.u32 	%r94, [%r318];
	add.s32 	%r319, %r305, %r20;
	shl.b32 	%r320, %r319, 2;
	add.s32 	%r321, %r308, %r320;
	ld.shared.u32 	%r95, [%r321];
	add.s32 	%r322, %r305, %r21;
	shl.b32 	%r323, %r322, 2;
	add.s32 	%r324, %r308, %r323;
	ld.shared.u32 	%r96, [%r324];
	add.s32 	%r325, %r305, %r22;
	shl.b32 	%r326, %r325, 2;
	add.s32 	%r327, %r308, %r326;
	ld.shared.u32 	%r97, [%r327];
	add.s32 	%r328, %r305, %r23;
	shl.b32 	%r329, %r328, 2;
	add.s32 	%r330, %r308, %r329;
	ld.shared.u32 	%r98, [%r330];
	add.s32 	%r331, %r305, %r24;
	shl.b32 	%r332, %r331, 2;
	add.s32 	%r333, %r308, %r332;
	ld.shared.u32 	%r99, [%r333];
	add.s32 	%r334, %r305, %r25;
	shl.b32 	%r335, %r334, 2;
	add.s32 	%r336, %r308, %r335;
	ld.shared.u32 	%r100, [%r336];
	add.s32 	%r337, %r305, %r26;
	shl.b32 	%r338, %r337, 2;
	add.s32 	%r339, %r308, %r338;
	ld.shared.u32 	%r101, [%r339];
	add.s32 	%r340, %r305, %r27;
	shl.b32 	%r341, %r340, 2;
	add.s32 	%r342, %r308, %r341;
	ld.shared.u32 	%r102, [%r342];
	add.s32 	%r343, %r305, %r28;
	shl.b32 	%r344, %r343, 2;
	add.s32 	%r345, %r308, %r344;
	ld.shared.u32 	%r103, [%r345];
	add.s32 	%r346, %r305, %r29;
	shl.b32 	%r347, %r346, 2;
	add.s32 	%r348, %r308, %r347;
	ld.shared.u32 	%r104, [%r348];
	add.s32 	%r349, %r305, %r30;
	shl.b32 	%r350, %r349, 2;
	add.s32 	%r351, %r308, %r350;
	ld.shared.u32 	%r105, [%r351];
	add.s32 	%r352, %r305, %r31;
	shl.b32 	%r353, %r352, 2;
	add.s32 	%r354, %r308, %r353;
	ld.shared.u32 	%r106, [%r354];
	@%p32 bra 	$L__BB300_89;
	mov.u32 	%r544, %r5;
$L__BB300_21:
	setp.gt.u32 	%p33, %r191, 64;
	mov.u32 	%r355, _ZZ9cuda_gemmIiLi128ELi2ELi1ELi32ELi64ELi64ELi64ELi0ELi0EEviiiPT_S1_S1_iiiE11kron_fac_sh;
	mad.lo.s32 	%r108, %r544, 132, %r355;
	add.s32 	%r357, %r108, %r356;
	ld.shared.u32 	%r109, [%r357];
	@%p33 bra 	$L__BB300_54;
	setp.eq.s32 	%p50, %r191, 0;
	mov.b32 	%r546, 0;
	@%p50 bra 	$L__BB300_24;
	shfl.sync.idx.b32	%r408|%p51, %r109, %r48, 31, -1;
	mul.lo.s32 	%r546, %r408, %r91;
$L__BB300_24:
	setp.lt.s32 	%p52, %r191, 2;
	@%p52 bra 	$L__BB300_26;
	shfl.sync.idx.b32	%r409|%p53, %r109, %r49, 31, -1;
	mad.lo.s32 	%r546, %r409, %r92, %r546;
$L__BB300_26:
	setp.lt.s32 	%p54, %r191, 3;
	@%p54 bra 	$L__BB300_28;
	shfl.sync.idx.b32	%r410|%p55, %r109, %r50, 31, -1;
	mad.lo.s32 	%r546, %r410, %r93, %r546;
$L__BB300_28:
	setp.lt.s32 	%p56, %r191, 4;
	@%p56 bra 	$L__BB300_30;
	shfl.sync.idx.b32	%r411|%p57, %r109, %r51, 31, -1;
	mad.lo.s32 	%r546, %r411, %r94, %r546;
$L__BB300_30:
	setp.lt.s32 	%p58, %r191, 5;
	@%p58 bra 	$L__BB300_32;
	shfl.sync.idx.b32	%r412|%p59, %r109, %r52, 31, -1;
	mad.lo.s32 	%r546, %r412, %r95, %r546;
$L__BB300_32:
	setp.lt.s32 	%p60, %r191, 6;
	@%p60 bra 	$L__BB300_34;
	shfl.sync.idx.b32	%r413|%p61, %r109, %r53, 31, -1;
	mad.lo.s32 	%r546, %r413, %r96, %r546;
$L__BB300_34:
	setp.lt.s32 	%p62, %r191, 7;
	@%p62 bra 	$L__BB300_36;
	shfl.sync.idx.b32	%r414|%p63, %r109, %r54, 31, -1;
	mad.lo.s32 	%r546, %r414, %r97, %r546;
$L__BB300_36:
	setp.lt.s32 	%p64, %r191, 8;
	@%p64 bra 	$L__BB300_38;
	shfl.sync.idx.b32	%r415|%p65, %r109, %r55, 31, -1;
	mad.lo.s32 	%r546, %r415, %r98, %r546;
$L__BB300_38:
	setp.lt.s32 	%p66, %r191, 9;
	@%p66 bra 	$L__BB300_40;
	shfl.sync.idx.b32	%r416|%p67, %r109, %r56, 31, -1;
	mad.lo.s32 	%r546, %r416, %r99, %r546;
$L__BB300_40:
	setp.lt.s32 	%p68, %r191, 10;
	@%p68 bra 	$L__BB300_42;
	shfl.sync.idx.b32	%r417|%p69, %r109, %r57, 31, -1;
	mad.lo.s32 	%r546, %r417, %r100, %r546;
$L__BB300_42:
	setp.lt.s32 	%p70, %r191, 11;
	@%p70 bra 	$L__BB300_44;
	shfl.sync.idx.b32	%r418|%p71, %r109, %r58, 31, -1;
	mad.lo.s32 	%r546, %r418, %r101, %r546;
$L__BB300_44:
	setp.lt.s32 	%p72, %r191, 12;
	@%p72 bra 	$L__BB300_46;
	shfl.sync.idx.b32	%r419|%p73, %r109, %r59, 31, -1;
	mad.lo.s32 	%r546, %r419, %r102, %r546;
$L__BB300_46:
	setp.lt.s32 	%p74, %r191, 13;
	@%p74 bra 	$L__BB300_48;
	shfl.sync.idx.b32	%r420|%p75, %r109, %r60, 31, -1;
	mad.lo.s32 	%r546, %r420, %r103, %r546;
$L__BB300_48:
	setp.lt.s32 	%p76, %r191, 14;
	@%p76 bra 	$L__BB300_50;
	shfl.sync.idx.b32	%r421|%p77, %r109, %r61, 31, -1;
	mad.lo.s32 	%r546, %r421, %r104, %r546;
$L__BB300_50:
	setp.lt.s32 	%p78, %r191, 15;
	@%p78 bra 	$L__BB300_52;
	shfl.sync.idx.b32	%r422|%p79, %r109, %r62, 31, -1;
	mad.lo.s32 	%r546, %r422, %r105, %r546;
$L__BB300_52:
	setp.lt.s32 	%p80, %r191, 16;
	@%p80 bra 	$L__BB300_86;
	shfl.sync.idx.b32	%r423|%p81, %r109, %r63, 31, -1;
	mad.lo.s32 	%r546, %r423, %r106, %r546;
	bra.uni 	$L__BB300_86;
$L__BB300_54:
	setp.lt.s32 	%p34, %r191, 1;
	mov.b32 	%r546, 0;
	@%p34 bra 	$L__BB300_56;
	add.s32 	%r360, %r108, %r359;
	ld.shared.u32 	%r361, [%r360];
	mul.lo.s32 	%r546, %r361, %r91;
$L__BB300_56:
	setp.lt.s32 	%p35, %r191, 2;
	@%p35 bra 	$L__BB300_58;
	add.s32 	%r363, %r108, %r362;
	ld.shared.u32 	%r364, [%r363];
	mad.lo.s32 	%r546, %r364, %r92, %r546;
$L__BB300_58:
	setp.lt.s32 	%p36, %r191, 3;
	@%p36 bra 	$L__BB300_60;
	add.s32 	%r366, %r108, %r365;
	ld.shared.u32 	%r367, [%r366];
	mad.lo.s32 	%r546, %r367, %r93, %r546;
$L__BB300_60:
	setp.lt.s32 	%p37, %r191, 4;
	@%p37 bra 	$L__BB300_62;
	add.s32 	%r369, %r108, %r368;
	ld.shared.u32 	%r370, [%r369];
	mad.lo.s32 	%r546, %r370, %r94, %r546;
$L__BB300_62:
	setp.lt.s32 	%p38, %r191, 5;
	@%p38 bra 	$L__BB300_64;
	add.s32 	%r372, %r108, %r371;
	ld.shared.u32 	%r373, [%r372];
	mad.lo.s32 	%r546, %r373, %r95, %r546;
$L__BB300_64:
	setp.lt.s32 	%p39, %r191, 6;
	@%p39 bra 	$L__BB300_66;
	add.s32 	%r375, %r108, %r374;
	ld.shared.u32 	%r376, [%r375];
	mad.lo.s32 	%r546, %r376, %r96, %r546;
$L__BB300_66:
	setp.lt.s32 	%p40, %r191, 7;
	@%p40 bra 	$L__BB300_68;
	add.s32 	%r378, %r108, %r377;
	ld.shared.u32 	%r379, [%r378];
	mad.lo.s32 	%r546, %r379, %r97, %r546;
$L__BB300_68:
	setp.lt.s32 	%p41, %r191, 8;
	@%p41 bra 	$L__BB300_70;
	add.s32 	%r381, %r108, %r380;
	ld.shared.u32 	%r382, [%r381];
	mad.lo.s32 	%r546, %r382, %r98, %r546;
$L__BB300_70:
	setp.lt.s32 	%p42, %r191, 9;
	@%p42 bra 	$L__BB300_72;
	add.s32 	%r384, %r108, %r383;
	ld.shared.u32 	%r385, [%r384];
	mad.lo.s32 	%r546, %r385, %r99, %r546;
$L__BB300_72:
	setp.lt.s32 	%p43, %r191, 10;
	@%p43 bra 	$L__BB300_74;
	add.s32 	%r387, %r108, %r386;
	ld.shared.u32 	%r388, [%r387];
	mad.lo.s32 	%r546, %r388, %r100, %r546;
$L__BB300_74:
	setp.lt.s32 	%p44, %r191, 11;
	@%p44 bra 	$L__BB300_76;
	add.s32 	%r390, %r108, %r389;
	ld.shared.u32 	%r391, [%r390];
	mad.lo.s32 	%r546, %r391, %r101, %r546;
$L__BB300_76:
	setp.lt.s32 	%p45, %r191, 12;
	@%p45 bra 	$L__BB300_78;
	add.s32 	%r393, %r108, %r392;
	ld.shared.u32 	%r394, [%r393];
	mad.lo.s32 	%r546, %r394, %r102, %r546;
$L__BB300_78:
	setp.lt.s32 	%p46, %r191, 13;
	@%p46 bra 	$L__BB300_80;
	add.s32 	%r396, %r108, %r395;
	ld.shared.u32 	%r397, [%r396];
	mad.lo.s32 	%r546, %r397, %r103, %r546;
$L__BB300_80:
	setp.lt.s32 	%p47, %r191, 14;
	@%p47 bra 	$L__BB300_82;
	add.s32 	%r399, %r108, %r398;
	ld.shared.u32 	%r400, [%r399];
	mad.lo.s32 	%r546, %r400, %r104, %r546;
$L__BB300_82:
	setp.lt.s32 	%p48, %r191, 15;
	@%p48 bra 	$L__BB300_84;
	add.s32 	%r402, %r108, %r401;
	ld.shared.u32 	%r403, [%r402];
	mad.lo.s32 	%r546, %r403, %r105, %r546;
$L__BB300_84:
	setp.lt.s32 	%p49, %r191, 16;
	@%p49 bra 	$L__BB300_86;
	add.s32 	%r405, %r108, %r404;
	ld.shared.u32 	%r406, [%r405];
	mad.lo.s32 	%r546, %r406, %r106, %r546;
$L__BB300_86:
	setp.ne.s32 	%p82, %r7, 0;
	add.s32 	%r424, %r544, %r84;
	mad.lo.s32 	%r173, %r424, %r2, %r90;
	shfl.sync.down.b32	%r425|%p83, %r546, 1, 7711, -1;
	add.s32 	%r174, %r425, %r546;
	@%p82 bra 	$L__BB300_88;
	shl.b32 	%r426, %r173, 2;
	mov.u32 	%r427, _ZZ9cuda_gemmIiLi128ELi2ELi1ELi32ELi64ELi64ELi64ELi0ELi0EEviiiPT_S1_S1_iiiE3Csh;
	add.s32 	%r428, %r427, %r426;
	ld.shared.u32 	%r429, [%r428];
	add.s32 	%r430, %r429, %r174;
	st.shared.u32 	[%r428], %r430;
$L__BB300_88:
	add.s32 	%r544, %r544, %r64;
	setp.lt.s32 	%p84, %r544, %r14;
	@%p84 bra 	$L__BB300_21;
$L__BB300_89:
	add.s32 	%r543, %r543, %r3;
	setp.lt.s32 	%p85, %r543, %r2;
	@%p85 bra 	$L__BB300_19;
$L__BB300_90:
	add.s32 	%r541, %r84, 16;
	setp.lt.u32 	%p86, %r84, 48;
	@%p86 bra 	$L__BB300_15;
	mov.b32 	%r539, 32;
	mov.pred 	%p95, 0;
	@%p1 bra 	$L__BB300_11;
	setp.gt.u32 	%p88, %r1, 7;
	bar.sync 	0;
	@%p88 bra 	$L__BB300_99;
	ld.param.u64 	%rd27, [_Z9cuda_gemmIiLi128ELi2ELi1ELi32ELi64ELi64ELi64ELi0ELi0EEviiiPT_S1_S1_iii_param_5];
	ld.param.u32 	%r534, [_Z9cuda_gemmIiLi128ELi2ELi1ELi32ELi64ELi64ELi64ELi0ELi0EEviiiPT_S1_S1_iii_param_2];
	ld.param.u32 	%r532, [_Z9cuda_gemmIiLi128ELi2ELi1ELi32ELi64ELi64ELi64ELi0ELi0EEviiiPT_S1_S1_iii_param_1];
	cvta.to.global.u64 	%rd3, %rd27;
	shl.b32 	%r178, %r1, 2;
	and.b32  	%r432, %r16, 3;
	setp.eq.s32 	%p89, %r432, 3;
	mov.u32 	%r433, %ctaid.x;
	mul.lo.s32 	%r434, %r2, %r433;
	mad.lo.s32 	%r179, %r535, %r532, %r434;
	div.s32 	%r180, %r534, %r191;
	mov.u32 	%r576, %r178;
	@%p89 bra 	$L__BB300_97;
	add.s32 	%r576, %r178, %r8;
	and.b32  	%r435, %r16, 3;
	setp.eq.s32 	%p90, %r435, 0;
	div.s32 	%r436, %r178, %r2;
	mad.lo.s32 	%r437, %r180, %r436, %r179;
	mul.lo.s32 	%r438, %r436, %r2;
	sub.s32 	%r439, %r178, %r438;
	add.s32 	%r440, %r437, %r439;
	mul.wide.s32 	%rd11, %r440, 4;
	add.s64 	%rd12, %rd3, %rd11;
	shl.b32 	%r441, %r1, 2;
	mov.u32 	%r442, _ZZ9cuda_gemmIiLi128ELi2ELi1ELi32ELi64ELi64ELi64ELi0ELi0EEviiiPT_S1_S1_iiiE3Csh;
	add.s32 	%r443, %r442, %r441;
	mad.lo.s32 	%r444, %r1, 12, %r443;
	ld.shared.v4.u32 	{%r445, %r446, %r447, %r448}, [%r444];
	st.global.v4.u32 	[%rd12], {%r445, %r446, %r447, %r448};
	@%p90 bra 	$L__BB300_97;
	add.s32 	%r449, %r178, %r8;
	add.s32 	%r576, %r449, %r8;
	and.b32  	%r450, %r16, 3;
	setp.eq.s32 	%p91, %r450, 1;
	div.s32 	%r451, %r449, %r2;
	mad.lo.s32 	%r452, %r180, %r451, %r179;
	mul.lo.s32 	%r453, %r451, %r2;
	sub.s32 	%r454, %r449, %r453;
	add.s32 	%r455, %r452, %r454;
	mul.wide.s32 	%rd13, %r455, 4;
	add.s64 	%rd14, %rd3, %rd13;
	shl.b32 	%r456, %r1, 2;
	mov.u32 	%r457, _ZZ9cuda_gemmIiLi128ELi2ELi1ELi32ELi64ELi64ELi64ELi0ELi0EEviiiPT_S1_S1_iiiE3Csh;
	add.s32 	%r458, %r457, %r456;
	mad.lo.s32 	%r459, %r1, 12, %r458;
	shl.b32 	%r460, %r8, 2;
	add.s32 	%r461, %r459, %r460;
	ld.shared.v4.u32 	{%r462, %r463, %r464, %r465}, [%r461];
	st.global.v4.u32 	[%rd14], {%r462, %r463, %r464, %r465};
	@%p91 bra 	$L__BB300_97;
	add.s32 	%r466, %r178, %r8;
	add.s32 	%r467, %r466, %r8;
	add.s32 	%r576, %r467, %r8;
	div.s32 	%r468, %r467, %r2;
	mad.lo.s32 	%r469, %r180, %r468, %r179;
	mul.lo.s32 	%r470, %r468, %r2;
	sub.s32 	%r471, %r467, %r470;
	add.s32 	%r472, %r469, %r471;
	mul.wide.s32 	%rd15, %r472, 4;
	add.s64 	%rd16, %rd3, %rd15;
	shl.b32 	%r473, %r1, 2;
	mov.u32 	%r474, _ZZ9cuda_gemmIiLi128ELi2ELi1ELi32ELi64ELi64ELi64ELi0ELi0EEviiiPT_S1_S1_iiiE3Csh;
	add.s32 	%r475, %r474, %r473;
	mad.lo.s32 	%r476, %r1, 12, %r475;
	shl.b32 	%r477, %r8, 2;
	add.s32 	%r478, %r476, %r477;
	add.s32 	%r479, %r478, %r477;
	ld.shared.v4.u32 	{%r480, %r481, %r482, %r483}, [%r479];
	st.global.v4.u32 	[%rd16], {%r480, %r481, %r482, %r483};
$L__BB300_97:
	setp.lt.u32 	%p92, %r16, 3;
	@%p92 bra 	$L__BB300_99;
$L__BB300_98:
	div.s32 	%r484, %r576, %r2;
	mad.lo.s32 	%r485, %r180, %r484, %r179;
	mul.lo.s32 	%r486, %r484, %r2;
	sub.s32 	%r487, %r576, %r486;
	add.s32 	%r488, %r485, %r487;
	mul.wide.s32 	%rd17, %r488, 4;
	add.s64 	%rd18, %rd3, %rd17;
	shl.b32 	%r489, %r576, 2;
	mov.u32 	%r490, _ZZ9cuda_gemmIiLi128ELi2ELi1ELi32ELi64ELi64ELi64ELi0ELi0EEviiiPT_S1_S1_iiiE3Csh;
	add.s32 	%r491, %r490, %r489;
	ld.shared.v4.u32 	{%r492, %r493, %r494, %r495}, [%r491];
	st.global.v4.u32 	[%rd18], {%r492, %r493, %r494, %r495};
	add.s32 	%r496, %r576, %r8;
	div.s32 	%r497, %r496, %r2;
	mad.lo.s32 	%r498, %r180, %r497, %r179;
	mul.lo.s32 	%r499, %r497, %r2;
	sub.s32 	%r500, %r496, %r499;
	add.s32 	%r501, %r498, %r500;
	mul.wide.s32 	%rd19, %r501, 4;
	add.s64 	%rd20, %rd3, %rd19;
	shl.b32 	%r502, %r8, 2;
	add.s32 	%r503, %r491, %r502;
	ld.shared.v4.u32 	{%r504, %r505, %r506, %r507}, [%r503];
	st.global.v4.u32 	[%rd20], {%r504, %r505, %r506, %r507};
	add.s32 	%r508, %r496, %r8;
	div.s32 	%r509, %r508, %r2;
	mad.lo.s32 	%r510, %r180, %r509, %r179;
	mul.lo.s32 	%r511, %r509, %r2;
	sub.s32 	%r512, %r508, %r511;
	add.s32 	%r513, %r510, %r512;
	mul.wide.s32 	%rd21, %r513, 4;
	add.s64 	%rd22, %rd3, %rd21;
	add.s32 	%r514, %r503, %r502;
	ld.shared.v4.u32 	{%r515, %r516, %r517, %r518}, [%r514];
	st.global.v4.u32 	[%rd22], {%r515, %r516, %r517, %r518};
	add.s32 	%r519, %r508, %r8;
	div.s32 	%r520, %r519, %r2;
	mad.lo.s32 	%r521, %r180, %r520, %r179;
	mul.lo.s32 	%r522, %r520, %r2;
	sub.s32 	%r523, %r519, %r522;
	add.s32 	%r524, %r521, %r523;
	mul.wide.s32 	%rd23, %r524, 4;
	add.s64 	%rd24, %rd3, %rd23;
	add.s32 	%r525, %r514, %r502;
	ld.shared.v4.u32 	{%r526, %r527, %r528, %r529}, [%r525];
	st.global.v4.u32 	[%rd24], {%r526, %r527, %r528, %r529};
	add.s32 	%r576, %r519, %r8;
	setp.lt.u32 	%p93, %r576, 32;
	@%p93 bra 	$L__BB300_98;
$L__BB300_99:
	mov.u32 	%r530, %nctaid.y;
	add.s32 	%r535, %r535, %r530;
	shl.b32 	%r531, %r530, 1;
	setp.lt.u32 	%p94, %r535, %r531;
	@%p94 bra 	$L__BB300_2;
$L__BB300_100:
	ret;

}
	// .globl	_Z9cuda_gemmIiLi128ELi2ELi1ELi32ELi64ELi64ELi64ELi0ELi1EEviiiPT_S1_S1_iii
.visible .entry _Z9cuda_gemmIiLi128ELi2ELi1ELi32ELi64ELi64ELi64ELi0ELi1EEviiiPT_S1_S1_iii(
	.param .u32 _Z9cuda_gemmIiLi128ELi2ELi1ELi32ELi64ELi64ELi64ELi0ELi1EEviiiPT_S1_S1_iii_param_0,
	.param .u32 _Z9cuda_gemmIiLi128ELi2ELi1ELi32ELi64ELi64ELi64ELi0ELi1EEviiiPT_S1_S1_iii_param_1,
	.param .u32 _Z9cuda_gemmIiLi128ELi2ELi1ELi32ELi64ELi64ELi64ELi0ELi1EEviiiPT_S1_S1_iii_param_2,
	.param .u64 .ptr .align 1 _Z9cuda_gemmIiLi128ELi2ELi1ELi32ELi64ELi64ELi64ELi0ELi1EEviiiPT_S1_S1_iii_param_3,
	.param .u64 .ptr .align 1 _Z9cuda_gemmIiLi128ELi2ELi1ELi32ELi64ELi64ELi64ELi0ELi1EEviiiPT_S1_S1_iii_param_4,
	.param .u64 .ptr .align 1 _Z9cuda_gemmIiLi128ELi2ELi1ELi32ELi64ELi64ELi64ELi0ELi1EEviiiPT_S1_S1_iii_param_5,
	.param .u32 _Z9cuda_gemmIiLi128ELi2ELi1ELi32ELi64ELi64ELi64ELi0ELi1EEviiiPT_S1_S1_iii_param_6,
	.param .u32 _Z9cuda_gemmIiLi128ELi2ELi1ELi32ELi64ELi64ELi64ELi0ELi1EEviiiPT_S1_S1_iii_param_7,
	.param .u32 _Z9cuda_gemmIiLi128ELi2ELi1ELi32ELi64ELi64ELi64ELi0ELi1EEviiiPT_S1_S1_iii_param_8
)
.maxntid 128
{
	.reg .pred 	%p<3>;
	.reg .b32 	%r<7>;

	mov.u32 	%r6, %ctaid.y;
	mov.u32 	%r2, %nctaid.y;
	shl.b32 	%r3, %r2, 1;
	setp.ge.u32 	%p1, %r6, %r3;
	@%p1 bra 	$L__BB301_2;
$L__BB301_1:
	bar.sync 	0;
	bar.sync 	0;
	bar.sync 	0;
	bar.sync 	0;
	bar.sync 	0;
	bar.sync 	0;
	bar.sync 	0;
	bar.sync 	0;
	bar.sync 	0;
	add.s32 	%r6, %r6, %r2;
	setp.lt.u32 	%p2, %r6, %r3;
	@%p2 bra 	$L__BB301_1;
$L__BB301_2:
	ret;

}
	// .globl	_Z9cuda_gemmIiLi128ELi2ELi1ELi32ELi64ELi64ELi64ELi1ELi0EEviiiPT_S1_S1_iii
.visible .entry _Z9cuda_gemmIiLi128ELi2ELi1ELi32ELi64ELi64ELi64ELi1ELi0EEviiiPT_S1_S1_iii(
	.param .u32 _Z9cuda_gemmIiLi128ELi2ELi1ELi32ELi64ELi64ELi64ELi1ELi0EEviiiPT_S1_S1_iii_param_0,
	.param .u32 _Z9cuda_gemmIiLi128ELi2ELi1ELi32ELi64ELi64ELi64ELi1ELi0EEviiiPT_S1_S1_iii_param_1,
	.param .u32 _Z9cuda_gemmIiLi128ELi2ELi1ELi32ELi64ELi64ELi64ELi1ELi0EEviiiPT_S1_S1_iii_param_2,
	.param .u64 .ptr .align 1 _Z9cuda_gemmIiLi128ELi2ELi1ELi32ELi64ELi64ELi64ELi1ELi0EEviiiPT_S1_S1_iii_param_3,
	.param .u64 .ptr .align 1 _Z9cuda_gemmIiLi128ELi2ELi1ELi32ELi64ELi64ELi64ELi1ELi0EEviiiPT_S1_S1_iii_param_4,
	.param .u64 .ptr .align 1 _Z9cuda_gemmIiLi128ELi2ELi1ELi32ELi64ELi64ELi64ELi1ELi0EEviiiPT_S1_S1_iii_param_5,
	.param .u32 _Z9cuda_gemmIiLi128ELi2ELi1ELi32ELi64ELi64ELi64ELi1ELi0EEviiiPT_S1_S1_iii_param_6,
	.param .u32 _Z9cuda_gemmIiLi128ELi2ELi1ELi32ELi64ELi64ELi64ELi1ELi0EEviiiPT_S1_S1_iii_param_7,
	.param .u32 _Z9cuda_gemmIiLi128ELi2ELi1ELi32ELi64ELi64ELi64ELi1ELi0EEviiiPT_S1_S1_iii_param_8
)
.maxntid 128
{
	.reg .pred 	%p<96>;
	.reg .b16 	%rs<3>;
	.reg .b32 	%r<534>;
	.reg .b64 	%rd<28>;
	// demoted variable
	.shared .align 128 .b8 _ZZ9cuda_gemmIiLi128ELi2ELi1ELi32ELi64ELi64ELi64ELi1ELi0EEviiiPT_S1_S1_iiiE11kron_fac_sh[2112];
	// demoted variable
	.shared .align 128 .b8 _ZZ9cuda_gemmIiLi128ELi2ELi1ELi32ELi64ELi64ELi64ELi1ELi0EEviiiPT_S1_S1_iiiE3Ash[64];
	// demoted variable
	.shared .align 128 .b8 _ZZ9cuda_gemmIiLi128ELi2ELi1ELi32ELi64ELi64ELi64ELi1ELi0EEviiiPT_S1_S1_iiiE3Csh[128];
	ld.param.u32 	%r188, [_Z9cuda_gemmIiLi128ELi2ELi1ELi32ELi64ELi64ELi64ELi1ELi0EEviiiPT_S1_S1_iii_param_6];
	ld.param.u32 	%r189, [_Z9cuda_gemmIiLi128ELi2ELi1ELi32ELi64ELi64ELi64ELi1ELi0EEviiiPT_S1_S1_iii_param_7];
	mov.u32 	%r1, %tid.x;
	div.s32 	%r2, 32, %r189;
	shl.b32 	%r3, %r2, 1;
	div.u32 	%r5, %r1, %r3;
	mul.lo.s32 	%r190, %r5, %r3;
	sub.s32 	%r191, %r1, %r190;
	shr.u32 	%r4, %r191, 1;
	mov.u32 	%r491, %ctaid.y;
	mov.u32 	%r192, %nctaid.y;
	shl.b32 	%r193, %r192, 1;
	setp.ge.u32 	%p2, %r491, %r193;
	@%p2 bra 	$L__BB302_100;
	ld.param.u64 	%rd26, [_Z9cuda_gemmIiLi128ELi2ELi1ELi32ELi64ELi64ELi64ELi1ELi0EEviiiPT_S1_S1_iii_param_4];
	ld.param.u64 	%rd25, [_Z9cuda_gemmIiLi128ELi2ELi1ELi32ELi64ELi64ELi64ELi1ELi0EEviiiPT_S1_S1_iii_param_3];
	and.b32  	%r7, %r1, 1;
	mov.u32 	%r194, %ntid.x;
	shl.b32 	%r195, %r1, 2;
	shl.b32 	%r8, %r194, 2;
	and.b32  	%r9, %r1, 15;
	mov.u32 	%r196, _ZZ9cuda_gemmIiLi128ELi2ELi1ELi32ELi64ELi64ELi64ELi1ELi0EEviiiPT_S1_S1_iiiE11kron_fac_sh;
	mad.lo.s32 	%r10, %r9, 132, %r196;
	shr.u32 	%r11, %r194, 4;
	and.b32  	%r12, %r4, 15;
	shl.b32 	%r197, %r1, 4;
	and.b32  	%r13, %r197, 16;
	min.s32 	%r14, %r188, 16;
	add.s32 	%r198, %r1, %r194;
	max.u32 	%r199, %r198, 32;
	setp.lt.u32 	%p3, %r198, 32;
	selp.u32 	%r200, 1, 0, %p3;
	add.s32 	%r201, %r198, %r200;
	sub.s32 	%r202, %r199, %r201;
	div.u32 	%r203, %r202, %r194;
	add.s32 	%r15, %r203, %r200;
	add.s32 	%r204, %r195, %r8;
	max.u32 	%r205, %r204, 32;
	setp.lt.u32 	%p4, %r204, 32;
	selp.u32 	%r206, 1, 0, %p4;
	or.b32  	%r207, %r204, %r206;
	sub.s32 	%r208, %r205, %r207;
	div.u32 	%r209, %r208, %r8;
	add.s32 	%r16, %r209, %r206;
	add.s32 	%r210, %r4, 1;
	and.b32  	%r17, %r210, 15;
	add.s32 	%r211, %r4, 2;
	and.b32  	%r18, %r211, 15;
	add.s32 	%r212, %r4, 3;
	and.b32  	%r19, %r212, 15;
	add.s32 	%r213, %r4, 4;
	and.b32  	%r20, %r213, 15;
	add.s32 	%r214, %r4, 5;
	and.b32  	%r21, %r214, 15;
	add.s32 	%r215, %r4, 6;
	and.b32  	%r22, %r215, 15;
	add.s32 	%r216, %r4, 7;
	and.b32  	%r23, %r216, 15;
	xor.b32  	%r24, %r12, 8;
	add.s32 	%r217, %r4, 9;
	and.b32  	%r25, %r217, 15;
	add.s32 	%r218, %r4, 10;
	and.b32  	%r26, %r218, 15;
	add.s32 	%r219, %r4, 11;
	and.b32  	%r27, %r219, 15;
	add.s32 	%r220, %r4, 12;
	and.b32  	%r28, %r220, 15;
	add.s32 	%r221, %r4, 13;
	and.b32  	%r29, %r221, 15;
	add.s32 	%r222, %r4, 14;
	and.b32  	%r30, %r222, 15;
	add.s32 	%r223, %r4, -1;
	and.b32  	%r31, %r223, 15;
	or.b32  	%r32, %r13, %r12;
	or.b32  	%r33, %r13, %r17;
	or.b32  	%r34, %r13, %r18;
	or.b32  	%r35, %r13, %r19;
	or.b32  	%r36, %r13, %r20;
	or.b32  	%r37, %r13, %r21;
	or.b32  	%r38, %r13, %r22;
	or.b32  	%r39, %r13, %r23;
	or.b32  	%r40, %r13, %r24;
	or.b32  	%r41, %r13, %r25;
	or.b32  	%r42, %r13, %r26;
	or.b32  	%r43, %r13, %r27;
	or.b32  	%r44, %r13, %r28;
	or.b32  	%r45, %r13, %r29;
	or.b32  	%r46, %r13, %r30;
	or.b32  	%r47, %r13, %r31;
	setp.lt.s32 	%p5, %r12, %r189;
	selp.b32 	%r224, 0, %r189, %p5;
	sub.s32 	%r48, %r12, %r224;
	add.s32 	%r225, %r12, 1;
	setp.lt.s32 	%p6, %r225, %r189;
	selp.b32 	%r226, 0, %r189, %p6;
	sub.s32 	%r49, %r225, %r226;
	add.s32 	%r227, %r12, 2;
	setp.lt.s32 	%p7, %r227, %r189;
	selp.b32 	%r228, 0, %r189, %p7;
	sub.s32 	%r50, %r227, %r228;
	add.s32 	%r229, %r12, 3;
	setp.lt.s32 	%p8, %r229, %r189;
	selp.b32 	%r230, 0, %r189, %p8;
	sub.s32 	%r51, %r229, %r230;
	add.s32 	%r231, %r12, 4;
	setp.lt.s32 	%p9, %r231, %r189;
	selp.b32 	%r232, 0, %r189, %p9;
	sub.s32 	%r52, %r231, %r232;
	add.s32 	%r233, %r12, 5;
	setp.lt.s32 	%p10, %r233, %r189;
	selp.b32 	%r234, 0, %r189, %p10;
	sub.s32 	%r53, %r233, %r234;
	add.s32 	%r235, %r12, 6;
	setp.lt.s32 	%p11, %r235, %r189;
	selp.b32 	%r236, 0, %r189, %p11;
	sub.s32 	%r54, %r235, %r236;
	add.s32 	%r237, %r12, 7;
	setp.lt.s32 	%p12, %r237, %r189;
	selp.b32 	%r238, 0, %r189, %p12;
	sub.s32 	%r55, %r237, %r238;
	add.s32 	%r239, %r12, 8;
	setp.lt.s32 	%p13, %r239, %r189;
	selp.b32 	%r240, 0, %r189, %p13;
	sub.s32 	%r56, %r239, %r240;
	add.s32 	%r241, %r12, 9;
	setp.lt.s32 	%p14, %r241, %r189;
	selp.b32 	%r242, 0, %r189, %p14;
	sub.s32 	%r57, %r241, %r242;
	add.s32 	%r243, %r12, 10;
	setp.lt.s32 	%p15, %r243, %r189;
	selp.b32 	%r244, 0, %r189, %p15;
	sub.s32 	%r58, %r243, %r244;
	add.s32 	%r245, %r12, 11;
	setp.lt.s32 	%p16, %r245, %r189;
	selp.b32 	%r246, 0, %r189, %p16;
	sub.s32 	%r59, %r245, %r246;
	add.s32 	%r247, %r12, 12;
	setp.lt.s32 	%p17, %r247, %r189;
	selp.b32 	%r248, 0, %r189, %p17;
	sub.s32 	%r60, %r247, %r248;
	add.s32 	%r249, %r12, 13;
	setp.lt.s32 	%p18, %r249, %r189;
	selp.b32 	%r250, 0, %r189, %p18;
	sub.s32 	%r61, %r249, %r250;
	add.s32 	%r251, %r12, 14;
	setp.lt.s32 	%p19, %r251, %r189;
	selp.b32 	%r252, 0, %r189, %p19;
	sub.s32 	%r62, %r251, %r252;
	add.s32 	%r253, %r12, 15;
	setp.lt.s32 	%p20, %r253, %r189;
	selp.b32 	%r254, 0, %r189, %p20;
	sub.s32 	%r63, %r253, %r254;
	cvt.u16.u32 	%rs1, %r3;
	div.s16 	%rs2, 128, %rs1;
	cvt.s32.s16 	%r64, %rs2;
	and.b32  	%r65, %r1, 31;
	cvta.to.global.u64 	%rd1, %rd26;
	cvta.to.global.u64 	%rd2, %rd25;
	shl.b32 	%r348, %r65, 2;
	shl.b32 	%r351, %r32, 2;
	shl.b32 	%r354, %r33, 2;
	shl.b32 	%r357, %r34, 2;
	shl.b32 	%r360, %r35, 2;
	shl.b32 	%r363, %r36, 2;
	shl.b32 	%r366, %r37, 2;
	shl.b32 	%r369, %r38, 2;
	shl.b32 	%r372, %r39, 2;
	shl.b32 	%r375, %r40, 2;
	shl.b32 	%r378, %r41, 2;
	shl.b32 	%r381, %r42, 2;
	shl.b32 	%r384, %r43, 2;
	shl.b32 	%r387, %r44, 2;
	shl.b32 	%r390, %r45, 2;
	shl.b32 	%r393, %r46, 2;
	shl.b32 	%r396, %r47, 2;
$L__BB302_2:
	setp.gt.u32 	%p21, %r1, 31;
	@%p21 bra 	$L__BB302_10;
	and.b32  	%r255, %r15, 3;
	setp.eq.s32 	%p22, %r255, 3;
	mov.u32 	%r492, %r1;
	@%p22 bra 	$L__BB302_7;
	mov.u32 	%r256, %ntid.x;
	add.s32 	%r492, %r1, %r256;
	setp.eq.s32 	%p23, %r255, 0;
	shl.b32 	%r258, %r1, 2;
	mov.u32 	%r259, _ZZ9cuda_gemmIiLi128ELi2ELi1ELi32ELi64ELi64ELi64ELi1ELi0EEviiiPT_S1_S1_iiiE3Csh;
	add.s32 	%r68, %r259, %r258;
	mov.b32 	%r260, 0;
	st.shared.u32 	[%r68], %r260;
	@%p23 bra 	$L__BB302_7;
	add.s32 	%r262, %r1, %r256;
	add.s32 	%r492, %r262, %r256;
	setp.eq.s32 	%p24, %r255, 1;
	add.s32 	%r70, %r68, %r8;
	mov.b32 	%r264, 0;
	st.shared.u32 	[%r70], %r264;
	@%p24 bra 	$L__BB302_7;
	add.s32 	%r492, %r492, %r256;
	add.s32 	%r266, %r70, %r8;
	mov.b32 	%r267, 0;
	st.shared.u32 	[%r266], %r267;
$L__BB302_7:
	setp.lt.u32 	%p25, %r15, 3;
	@%p25 bra 	$L__BB302_10;
	shl.b32 	%r268, %r492, 2;
	mov.u32 	%r269, _ZZ9cuda_gemmIiLi128ELi2ELi1ELi32ELi64ELi64ELi64ELi1ELi0EEviiiPT_S1_S1_iiiE3Csh;
	add.s32 	%r493, %r269, %r268;
$L__BB302_9:
	mov.b32 	%r270, 0;
	st.shared.u32 	[%r493], %r270;
	add.s32 	%r271, %r493, %r8;
	st.shared.u32 	[%r271], %r270;
	mov.u32 	%r272, %ntid.x;
	shl.b32 	%r273, %r272, 3;
	add.s32 	%r274, %r493, %r273;
	st.shared.u32 	[%r274], %r270;
	mad.lo.s32 	%r275, %r272, 12, %r493;
	st.shared.u32 	[%r275], %r270;
	add.s32 	%r492, %r492, %r8;
	shl.b32 	%r276, %r272, 4;
	add.s32 	%r493, %r493, %r276;
	setp.lt.u32 	%p26, %r492, 32;
	@%p26 bra 	$L__BB302_9;
$L__BB302_10:
	mov.b32 	%r495, 0;
	mov.pred 	%p95, -1;
$L__BB302_11:
	mov.pred 	%p1, %p95;
	mov.u32 	%r278, %ctaid.z;
	shl.b32 	%r79, %r278, 6;
	setp.gt.u32 	%p28, %r1, 3;
	@%p28 bra 	$L__BB302_14;
	shl.b32 	%r496, %r1, 2;
	shl.b32 	%r279, %r491, 5;
	add.s32 	%r280, %r279, %r79;
	add.s32 	%r81, %r280, %r495;
$L__BB302_13:
	add.s32 	%r281, %r81, %r496;
	mul.wide.s32 	%rd7, %r281, 4;
	add.s64 	%rd8, %rd2, %rd7;
	ld.global.v4.u32 	{%r282, %r283, %r284, %r285}, [%rd8];
	shl.b32 	%r286, %r496, 2;
	mov.u32 	%r287, _ZZ9cuda_gemmIiLi128ELi2ELi1ELi32ELi64ELi64ELi64ELi1ELi0EEviiiPT_S1_S1_iiiE3Ash;
	add.s32 	%r288, %r287, %r286;
	st.shared.v4.u32 	[%r288], {%r282, %r283, %r284, %r285};
	add.s32 	%r496, %r496, %r8;
	setp.lt.u32 	%p29, %r496, 16;
	@%p29 bra 	$L__BB302_13;
$L__BB302_14:
	add.s32 	%r82, %r495, %r79;
	mov.b32 	%r497, 0;
$L__BB302_15:
	mov.u32 	%r85, %r497;
	shr.u32 	%r498, %r1, 4;
	add.s32 	%r87, %r85, %r9;
$L__BB302_16:
	add.s32 	%r290, %r82, %r498;
	mad.lo.s32 	%r291, %r290, %r188, %r87;
	mul.wide.s32 	%rd9, %r291, 4;
	add.s64 	%rd10, %rd1, %rd9;
	ld.global.u32 	%r292, [%rd10];
	shl.b32 	%r293, %r498, 2;
	add.s32 	%r294, %r10, %r293;
	st.shared.u32 	[%r294], %r292;
	add.s32 	%r498, %r498, %r11;
	setp.lt.u32 	%p30, %r498, 32;
	@%p30 bra 	$L__BB302_16;
	setp.lt.s32 	%p31, %r2, 1;
	bar.sync 	0;
	@%p31 bra 	$L__BB302_90;
	mov.b32 	%r499, 0;
$L__BB302_19:
	setp.ge.s32 	%p32, %r5, %r14;
	add.s32 	%r91, %r499, %r4;
	shl.b32 	%r296, %r91, 5;
	or.b32  	%r297, %r296, %r13;
	add.s32 	%r298, %r297, %r12;
	shl.b32 	%r299, %r298, 2;
	mov.u32 	%r300, _ZZ9cuda_gemmIiLi128ELi2ELi1ELi32ELi64ELi64ELi64ELi1ELi0EEviiiPT_S1_S1_iiiE3Ash;
	add.s32 	%r301, %r300, %r299;
	ld.shared.u32 	%r92, [%r301];
	add.s32 	%r302, %r297, %r17;
	shl.b32 	%r303, %r302, 2;
	add.s32 	%r304, %r300, %r303;
	ld.shared.u32 	%r93, [%r304];
	add.s32 	%r305, %r297, %r18;
	shl.b32 	%r306, %r305, 2;
	add.s32 	%r307, %r300, %r306;
	ld.shared.u32 	%r94, [%r307];
	add.s32 	%r308, %r297, %r19;
	shl.b32 	%r309, %r308, 2;
	add.s32 	%r310, %r300, %r309;
	ld.shared.u32 	%r95, [%r310];
	add.s32 	%r311, %r297, %r20;
	shl.b32 	%r312, %r311, 2;
	add.s32 	%r313, %r300, %r312;
	ld.shared.u32 	%r96, [%r313];
	add.s32 	%r314, %r297, %r21;
	shl.b32 	%r315, %r314, 2;
	add.s32 	%r316, %r300, %r315;
	ld.shared.u32 	%r97, [%r316];
	add.s32 	%r317, %r297, %r22;
	shl.b32 	%r318, %r317, 2;
	add.s32 	%r319, %r300, %r318;
	ld.shared.u32 	%r98, [%r319];
	add.s32 	%r320, %r297, %r23;
	shl.b32 	%r321, %r320, 2;
	add.s32 	%r322, %r300, %r321;
	ld.shared.u32 	%r99, [%r322];
	add.s32 	%r323, %r297, %r24;
	shl.b32 	%r324, %r323, 2;
	add.s32 	%r325, %r300, %r324;
	ld.shared.u32 	%r100, [%r325];
	add.s32 	%r326, %r297, %r25;
	shl.b32 	%r327, %r326, 2;
	add.s32 	%r328, %r300, %r327;
	ld.shared.u32 	%r101, [%r328];
	add.s32 	%r329, %r297, %r26;
	shl.b32 	%r330, %r329, 2;
	add.s32 	%r331, %r300, %r330;
	ld.shared.u32 	%r102, [%r331];
	add.s32 	%r332, %r297, %r27;
	shl.b32 	%r333, %r332, 2;
	add.s32 	%r334, %r300, %r333;
	ld.shared.u32 	%r103, [%r334];
	add.s32 	%r335, %r297, %r28;
	shl.b32 	%r336, %r335, 2;
	add.s32 	%r337, %r300, %r336;
	ld.shared.u32 	%r104, [%r337];
	add.s32 	%r338, %r297, %r29;
	shl.b32 	%r339, %r338, 2;
	add.s32 	%r340, %r300, %r339;
	ld.shared.u32 	%r105, [%r340];
	add.s32 	%r341, %r297, %r30;
	shl.b32 	%r342, %r341, 2;
	add.s32 	%r343, %r300, %r342;
	ld.shared.u32 	%r106, [%r343];
	add.s32 	%r344, %r297, %r31;
	shl.b32 	%r345, %r344, 2;
	add.s32 	%r346, %r300, %r345;
	ld.shared.u32 	%r107, [%r346];
	@%p32 bra 	$L__BB302_89;
	mov.u32 	%r500, %r5;
$L__BB302_21:
	setp.gt.u32 	%p33, %r189, 64;
	mov.u32 	%r347, _ZZ9cuda_gemmIiLi128ELi2ELi1ELi32ELi64ELi64ELi64ELi1ELi0EEviiiPT_S1_S1_iiiE11kron_fac_sh;
	mad.lo.s32 	%r109, %r500, 132, %r347;
	add.s32 	%r349, %r109, %r348;
	ld.shared.u32 	%r110, [%r349];
	@%p33 bra 	$L__BB302_54;
	setp.eq.s32 	%p50, %r189, 0;
	mov.b32 	%r502, 0;
	@%p50 bra 	$L__BB302_24;
	shfl.sync.idx.b32	%r400|%p51, %r110, %r48, 31, -1;
	mul.lo.s32 	%r502, %r400, %r92;
$L__BB302_24:
	setp.lt.s32 	%p52, %r189, 2;
	@%p52 bra 	$L__BB302_26;
	shfl.sync.idx.b32	%r401|%p53, %r110, %r49, 31, -1;
	mad.lo.s32 	%r502, %r401, %r93, %r502;
$L__BB302_26:
	setp.lt.s32 	%p54, %r189, 3;
	@%p54 bra 	$L__BB302_28;
	shfl.sync.idx.b32	%r402|%p55, %r110, %r50, 31, -1;
	mad.lo.s32 	%r502, %r402, %r94, %r502;
$L__BB302_28:
	setp.lt.s32 	%p56, %r189, 4;
	@%p56 bra 	$L__BB302_30;
	shfl.sync.idx.b32	%r403|%p57, %r110, %r51, 31, -1;
	mad.lo.s32 	%r502, %r403, %r95, %r502;
$L__BB302_30:
	setp.lt.s32 	%p58, %r189, 5;
	@%p58 bra 	$L__BB302_32;
	shfl.sync.idx.b32	%r404|%p59, %r110, %r52, 31, -1;
	mad.lo.s32 	%r502, %r404, %r96, %r502;
$L__BB302_32:
	setp.lt.s32 	%p60, %r189, 6;
	@%p60 bra 	$L__BB302_34;
	shfl.sync.idx.b32	%r405|%p61, %r110, %r53, 31, -1;
	mad.lo.s32 	%r502, %r405, %r97, %r502;
$L__BB302_34:
	setp.lt.s32 	%p62, %r189, 7;
	@%p62 bra 	$L__BB302_36;
	shfl.sync.idx.b32	%r406|%p63, %r110, %r54, 31, -1;
	mad.lo.s32 	%r502, %r406, %r98, %r502;
$L__BB302_36:
	setp.lt.s32 	%p64, %r189, 8;
	@%p64 bra 	$L__BB302_38;
	shfl.sync.idx.b32	%r407|%p65, %r110, %r55, 31, -1;
	mad.lo.s32 	%r502, %r407, %r99, %r502;
$L__BB302_38:
	setp.lt.s32 	%p66, %r189, 9;
	@%p66 bra 	$L__BB302_40;
	shfl.sync.idx.b32	%r408|%p67, %r110, %r56, 31, -1;
	mad.lo.s32 	%r502, %r408, %r100, %r502;
$L__BB302_40:
	setp.lt.s32 	%p68, %r189, 10;
	@%p68 bra 	$L__BB302_42;
	shfl.sync.idx.b32	%r409|%p69, %r110, %r57, 31, -1;
	mad.lo.s32 	%r502, %r409, %r101, %r502;
$L__BB302_42:
	setp.lt.s32 	%p70, %r189, 11;
	@%p70 bra 	$L__BB302_44;
	shfl.sync.idx.b32	%r410|%p71, %r110, %r58, 31, -1;
	mad.lo.s32 	%r502, %r410, %r102, %r502;
$L__BB302_44:
	setp.lt.s32 	%p72, %r189, 12;
	@%p72 bra 	$L__BB302_46;
	shfl.sync.idx.b32	%r411|%p73, %r110, %r59, 31, -1;
	mad.lo.s32 	%r502, %r411, %r103, %r502;
$L__BB302_46:
	setp.lt.s32 	%p74, %r189, 13;
	@%p74 bra 	$L__BB302_48;
	shfl.sync.idx.b32	%r412|%p75, %r110, %r60, 31, -1;
	mad.lo.s32 	%r502, %r412, %r104, %r502;
$L__BB302_48:
	setp.lt.s32 	%p76, %r189, 14;
	@%p76 bra 	$L__BB302_50;
	shfl.sync.idx.b32	%r413|%p77, %r110, %r61, 31, -1;
	mad.lo.s32 	%r502, %r413, %r105, %r502;
$L__BB302_50:
	setp.lt.s32 	%p78, %r189, 15;
	@%p78 bra 	$L__BB302_52;
	shfl.sync.idx.b32	%r414|%p79, %r110, %r62, 31, -1;
	mad.lo.s32 	%r502, %r414, %r106, %r502;
$L__BB302_52:
	setp.lt.s32 	%p80, %r189, 16;
	@%p80 bra 	$L__BB302_86;
	shfl.sync.idx.b32	%r415|%p81, %r110, %r63, 31, -1;
	mad.lo.s32 	%r502, %r415, %r107, %r502;
	bra.uni 	$L__BB302_86;
$L__BB302_54:
	setp.lt.s32 	%p34, %r189, 1;
	mov.b32 	%r502, 0;
	@%p34 bra 	$L__BB302_56;
	add.s32 	%r352, %r109, %r351;
	ld.shared.u32 	%r353, [%r352];
	mul.lo.s32 	%r502, %r353, %r92;
$L__BB302_56:
	setp.lt.s32 	%p35, %r189, 2;
	@%p35 bra 	$L__BB302_58;
	add.s32 	%r355, %r109, %r354;
	ld.shared.u32 	%r356, [%r355];
	mad.lo.s32 	%r502, %r356, %r93, %r502;
$L__BB302_58:
	setp.lt.s32 	%p36, %r189, 3;
	@%p36 bra 	$L__BB302_60;
	add.s32 	%r358, %r109, %r357;
	ld.shared.u32 	%r359, [%r358];
	mad.lo.s32 	%r502, %r359, %r94, %r502;
$L__BB302_60:
	setp.lt.s32 	%p37, %r189, 4;
	@%p37 bra 	$L__BB302_62;
	add.s32 	%r361, %r109, %r360;
	ld.shared.u32 	%r362, [%r361];
	mad.lo.s32 	%r502, %r362, %r95, %r502;
$L__BB302_62:
	setp.lt.s32 	%p38, %r189, 5;
	@%p38 bra 	$L__BB302_64;
	add.s32 	%r364, %r109, %r363;
	ld.shared.u32 	%r365, [%r364];
	mad.lo.s32 	%r502, %r365, %r96, %r502;
$L__BB302_64:
	setp.lt.s32 	%p39, %r189, 6;
	@%p39 bra 	$L__BB302_66;
	add.s32 	%r367, %r109, %r366;
	ld.shared.u32 	%r368, [%r367];
	mad.lo.s32 	%r502, %r368, %r97, %r502;
$L__BB302_66:
	setp.lt.s32 	%p40, %r189, 7;
	@%p40 bra 	$L__BB302_68;
	add.s32 	%r370, %r109, %r369;
	ld.shared.u32 	%r371, [%r370];
	mad.lo.s32 	%r502, %r371, %r98, %r502;
$L__BB302_68:
	setp.lt.s32 	%p41, %r189, 8;
	@%p41 bra 	$L__BB302_70;
	add.s32 	%r373, %r109, %r372;
	ld.shared.u32 	%r374, [%r373];
	mad.lo.s32 	%r502, %r374, %r99, %r502;
$L__BB302_70:
	setp.lt.s32 	%p42, %r189, 9;
	@%p42 bra 	$L__BB302_72;
	add.s32 	%r376, %r109, %r375;
	ld.shared.u32 	%r377, [%r376];
	mad.lo.s32 	%r502, %r377, %r100, %r502;
$L__BB302_72:
	setp.lt.s32 	%p43, %r189, 10;
	@%p43 bra 	$L__BB302_74;
	add.s32 	%r379, %r109, %r378;
	ld.shared.u32 	%r380, [%r379];
	mad.lo.s32 	%r502, %r380, %r101, %r502;
$L__BB302_74:
	setp.lt.s32 	%p44, %r189, 11;
	@%p44 bra 	$L__BB302_76;
	add.s32 	%r382, %r109, %r381;
	ld.shared.u32 	%r383, [%r382];
	mad.lo.s32 	%r502, %r383, %r102, %r502;
$L__BB302_76:
	setp.lt.s32 	%p45, %r189, 12;
	@%p45 bra 	$L__BB302_78;
	add.s32 	%r385, %r109, %r384;
	ld.shared.u32 	%r386, [%r385];
	mad.lo.s32 	%r502, %r386, %r103, %r502;
$L__BB302_78:
	setp.lt.s32 	%p46, %r189, 13;
	@%p46 bra 	$L__BB302_80;
	add.s32 	%r388, %r109, %r387;
	ld.shared.u32 	%r389, [%r388];
	mad.lo.s32 	%r502, %r389, %r104, %r502;
$L__BB302_80:
	setp.lt.s32 	%p47, %r189, 14;
	@%p47 bra 	$L__BB302_82;
	add.s32 	%r391, %r109, %r390;
	ld.shared.u32 	%r392, [%r391];
	mad.lo.s32 	%r502, %r392, %r105, %r502;
$L__BB302_82:
	setp.lt.s32 	%p48, %r189, 15;
	@%p48 bra 	$L__BB302_84;
	add.s32 	%r394, %r109, %r393;
	ld.shared.u32 	%r395, [%r394];
	mad.lo.s32 	%r502, %r395, %r106, %r502;
$L__BB302_84:
	setp.lt.s32 	%p49, %r189, 16;
	@%p49 bra 	$L__BB302_86;
	add.s32 	%r397, %r109, %r396;
	ld.shared.u32 	%r398, [%r397];
	mad.lo.s32 	%r502, %r398, %r107, %r502;
$L__BB302_86:
	setp.ne.s32 	%p82, %r7, 0;
	add.s32 	%r416, %r500, %r85;
	mad.lo.s32 	%r174, %r416, %r2, %r91;
	shfl.sync.down.b32	%r417|%p83, %r502, 1, 7711, -1;
	add.s32 	%r175, %r417, %r502;
	@%p82 bra 	$L__BB302_88;
	shl.b32 	%r418, %r174, 2;
	mov.u32 	%r419, _ZZ9cuda_gemmIiLi128ELi2ELi1ELi32ELi64ELi64ELi64ELi1ELi0EEviiiPT_S1_S1_iiiE3Csh;
	add.s32 	%r420, %r419, %r418;
	ld.shared.u32 	%r421, [%r420];
	add.s32 	%r422, %r421, %r175;
	st.shared.u32 	[%r420], %r422;
$L__BB302_88:
	add.s32 	%r500, %r500, %r64;
	setp.lt.s32 	%p84, %r500, %r14;
	@%p84 bra 	$L__BB302_21;
$L__BB302_89:
	add.s32 	%r499, %r499, %r3;
	setp.lt.s32 	%p85, %r499, %r2;
	@%p85 bra 	$L__BB302_19;
$L__BB302_90:
	add.s32 	%r497, %r85, 16;
	setp.lt.u32 	%p86, %r85, 48;
	@%p86 bra 	$L__BB302_15;
	mov.b32 	%r495, 32;
	mov.pred 	%p95, 0;
	@%p1 bra 	$L__BB302_11;
	setp.gt.u32 	%p88, %r1, 7;
	bar.sync 	0;
	@%p88 bra 	$L__BB302_99;
	ld.param.u64 	%rd27, [_Z9cuda_gemmIiLi128ELi2ELi1ELi32ELi64ELi64ELi64ELi1ELi0EEviiiPT_S1_S1_iii_param_5];
	cvta.to.global.u64 	%rd3, %rd27;
	shl.b32 	%r179, %r491, 5;
	shl.b32 	%r532, %r1, 2;
	and.b32  	%r424, %r16, 3;
	setp.eq.s32 	%p89, %r424, 3;
	@%p89 bra 	$L__BB302_97;
	add.s32 	%r181, %r532, %r8;
	and.b32  	%r425, %r16, 3;
	setp.eq.s32 	%p90, %r425, 0;
	add.s32 	%r426, %r179, %r532;
	mul.wide.s32 	%rd11, %r426, 4;
	add.s64 	%rd12, %rd3, %rd11;
	shl.b32 	%r427, %r1, 2;
	mov.u32 	%r428, _ZZ9cuda_gemmIiLi128ELi2ELi1ELi32ELi64ELi64ELi64ELi1ELi0EEviiiPT_S1_S1_iiiE3Csh;
	add.s32 	%r429, %r428, %r427;
	mad.lo.s32 	%r430, %r1, 12, %r429;
	ld.shared.v4.u32 	{%r431, %r432, %r433, %r434}, [%r430];
	st.global.v4.u32 	[%rd12], {%r431, %r432, %r433, %r434};
	mov.u32 	%r532, %r181;
	@%p90 bra 	$L__BB302_97;
	add.s32 	%r532, %r181, %r8;
	and.b32  	%r435, %r16, 3;
	setp.eq.s32 	%p91, %r435, 1;
	add.s32 	%r436, %r179, %r181;
	mul.wide.s32 	%rd13, %r436, 4;
	add.s64 	%rd14, %rd3, %rd13;
	shl.b32 	%r437, %r1, 2;
	mov.u32 	%r438, _ZZ9cuda_gemmIiLi128ELi2ELi1ELi32ELi64ELi64ELi64ELi1ELi0EEviiiPT_S1_S1_iiiE3Csh;
	add.s32 	%r439, %r438, %r437;
	mad.lo.s32 	%r440, %r1, 12, %r439;
	shl.b32 	%r441, %r8, 2;
	add.s32 	%r442, %r440, %r441;
	ld.shared.v4.u32 	{%r443, %r444, %r445, %r446}, [%r442];
	st.global.v4.u32 	[%rd14], {%r443, %r444, %r445, %r446};
	@%p91 bra 	$L__BB302_97;
	add.s32 	%r183, %r532, %r8;
	add.s32 	%r447, %r179, %r532;
	mul.wide.s32 	%rd15, %r447, 4;
	add.s64 	%rd16, %rd3, %rd15;
	shl.b32 	%r448, %r1, 2;
	mov.u32 	%r449, _ZZ9cuda_gemmIiLi128ELi2ELi1ELi32ELi64ELi64ELi64ELi1ELi0EEviiiPT_S1_S1_iiiE3Csh;
	add.s32 	%r450, %r449, %r448;
	mad.lo.s32 	%r451, %r1, 12, %r450;
	shl.b32 	%r452, %r8, 2;
	add.s32 	%r453, %r451, %r452;
	add.s32 	%r454, %r453, %r452;
	ld.shared.v4.u32 	{%r455, %r456, %r457, %r458}, [%r454];
	st.global.v4.u32 	[%rd16], {%r455, %r456, %r457, %r458};
	mov.u32 	%r532, %r183;
$L__BB302_97:
	setp.lt.u32 	%p92, %r16, 3;
	@%p92 bra 	$L__BB302_99;
$L__BB302_98:
	add.s32 	%r459, %r179, %r532;
	mul.wide.s32 	%rd17, %r459, 4;
	add.s64 	%rd18, %rd3, %rd17;
	shl.b32 	%r460, %r532, 2;
	mov.u32 	%r461, _ZZ9cuda_gemmIiLi128ELi2ELi1ELi32ELi64ELi64ELi64ELi1ELi0EEviiiPT_S1_S1_iiiE3Csh;
	add.s32 	%r462, %r461, %r460;
	ld.shared.v4.u32 	{%r463, %r464, %r465, %r466}, [%r462];
	st.global.v4.u32 	[%rd18], {%r463, %r464, %r465, %r466};
	add.s32 	%r467, %r532, %r8;
	add.s32 	%r468, %r179, %r467;
	mul.wide.s32 	%rd19, %r468, 4;
	add.s64 	%rd20, %rd3, %rd19;
	shl.b32 	%r469, %r8, 2;
	add.s32 	%r470, %r462, %r469;
	ld.shared.v4.u32 	{%r471, %r472, %r473, %r474}, [%r470];
	st.global.v4.u32 	[%rd20], {%r471, %r472, %r473, %r474};
	add.s32 	%r475, %r467, %r8;
	add.s32 	%r476, %r179, %r475;
	mul.wide.s32 	%rd21, %r476, 4;
	add.s64 	%rd22, %rd3, %rd21;
	add.s32 	%r477, %r470, %r469;
	ld.shared.v4.u32 	{%r478, %r479, %r480, %r481}, [%r477];
	st.global.v4.u32 	[%rd22], {%r478, %r479, %r480, %r481};
	add.s32 	%r482, %r475, %r8;
	add.s32 	%r483, %r179, %r482;
	mul.wide.s32 	%rd23, %r483, 4;
	add.s64 	%rd24, %rd3, %rd23;
	add.s32 	%r484, %r477, %r469;
	ld.shared.v4.u32 	{%r485, %r486, %r487, %r488}, [%r484];
	st.global.v4.u32 	[%rd24], {%r485, %r486, %r487, %r488};
	add.s32 	%r532, %r482, %r8;
	setp.lt.u32 	%p93, %r532, 32;
	@%p93 bra 	$L__BB302_98;
$L__BB302_99:
	mov.u32 	%r489, %nctaid.y;
	add.s32 	%r491, %r491, %r489;
	shl.b32 	%r490, %r489, 1;
	setp.lt.u32 	%p94, %r491, %r490;
	@%p94 bra 	$L__BB302_2;
$L__BB302_100:
	ret;

}
	// .globl	_Z9cuda_gemmIiLi128ELi2ELi1ELi32ELi64ELi64ELi64ELi1ELi1EEviiiPT_S1_S1_iii
.visible .entry _Z9cuda_gemmIiLi128ELi2ELi1ELi32ELi64ELi64ELi64ELi1ELi1EEviiiPT_S1_S1_iii(
	.param .u32 _Z9cuda_gemmIiLi128ELi2ELi1ELi32ELi64ELi64ELi64ELi1ELi1EEviiiPT_S1_S1_iii_param_0,
	.param .u32 _Z9cuda_gemmIiLi128ELi2ELi1ELi32ELi64ELi64ELi64ELi1ELi1EEviiiPT_S1_S1_iii_param_1,
	.param .u32 _Z9cuda_gemmIiLi128ELi2ELi1ELi32ELi64ELi64ELi64ELi1ELi1EEviiiPT_S1_S1_iii_param_2,
	.param .u64 .ptr .align 1 _Z9cuda_gemmIiLi128ELi2ELi1ELi32ELi64ELi64ELi64ELi1ELi1EEviiiPT_S1_S1_iii_param_3,
	.param .u64 .ptr .align 1 _Z9cuda_gemmIiLi128ELi2ELi1ELi32ELi64ELi64ELi64ELi1ELi1EEviiiPT_S1_S1_iii_param_4,
	.param .u64 .ptr .align 1 _Z9cuda_gemmIiLi128ELi2ELi1ELi32ELi64ELi64ELi64ELi1ELi1EEviiiPT_S1_S1_iii_param_5,
	.param .u32 _Z9cuda_gemmIiLi128ELi2ELi1ELi32ELi64ELi64ELi64ELi1ELi1EEviiiPT_S1_S1_iii_param_6,
	.param .u32 _Z9cuda_gemmIiLi128ELi2ELi1ELi32ELi64ELi64ELi64ELi1ELi1EEviiiPT_S1_S1_iii_param_7,
	.param .u32 _Z9cuda_gemmIiLi128ELi2ELi1ELi32ELi64ELi64ELi64ELi1ELi1EEviiiPT_S1_S1_iii_param_8
)
.maxntid 128
{
	.reg .pred 	%p<17>;
	.reg .b32 	%r<110>;
	.reg .b64 	%rd<17>;
	// demoted variable
	.shared .align 128 .b8 _ZZ9cuda_gemmIiLi128ELi2ELi1ELi32ELi64ELi64ELi64ELi1ELi1EEviiiPT_S1_S1_iiiE3Csh[128];
	ld.param.u64 	%rd2, [_Z9cuda_gemmIiLi128ELi2ELi1ELi32ELi64ELi64ELi64ELi1ELi1EEviiiPT_S1_S1_iii_param_5];
	cvta.to.global.u64 	%rd1, %rd2;
	mov.u32 	%r104, %ctaid.y;
	mov.u32 	%r2, %nctaid.y;
	shl.b32 	%r3, %r2, 1;
	setp.ge.u32 	%p1, %r104, %r3;
	@%p1 bra 	$L__BB303_18;
	mov.u32 	%r4, %tid.x;
	mov.u32 	%r37, %ntid.x;
	shl.b32 	%r5, %r4, 2;
	shl.b32 	%r6, %r37, 2;
	add.s32 	%r7, %r4, %r37;
	max.u32 	%r38, %r7, 32;
	setp.lt.u32 	%p2, %r7, 32;
	selp.u32 	%r39, 1, 0, %p2;
	add.s32 	%r40, %r7, %r39;
	sub.s32 	%r41, %r38, %r40;
	div.u32 	%r42, %r41, %r37;
	add.s32 	%r8, %r42, %r39;
	add.s32 	%r9, %r5, %r6;
	max.u32 	%r43, %r9, 32;
	setp.lt.u32 	%p3, %r9, 32;
	selp.u32 	%r44, 1, 0, %p3;
	or.b32  	%r45, %r9, %r44;
	sub.s32 	%r46, %r43, %r45;
	div.u32 	%r47, %r46, %r6;
	add.s32 	%r10, %r47, %r44;
	and.b32  	%r11, %r8, 3;
	mov.u32 	%r48, _ZZ9cuda_gemmIiLi128ELi2ELi1ELi32ELi64ELi64ELi64ELi1ELi1EEviiiPT_S1_S1_iiiE3Csh;
	add.s32 	%r12, %r48, %r5;
	add.s32 	%r13, %r12, %r6;
	add.s32 	%r14, %r7, %r37;
	add.s32 	%r15, %r14, %r37;
	and.b32  	%r16, %r10, 3;
	mad.lo.s32 	%r17, %r4, 12, %r12;
	shl.b32 	%r21, %r37, 4;
	add.s32 	%r18, %r17, %r21;
	add.s32 	%r19, %r9, %r6;
	add.s32 	%r20, %r18, %r21;
	shl.b32 	%r22, %r37, 3;
	mul.lo.s32 	%r23, %r37, 12;
$L__BB303_2:
	setp.gt.u32 	%p4, %r4, 31;
	@%p4 bra 	$L__BB303_10;
	setp.eq.s32 	%p5, %r11, 3;
	mov.u32 	%r105, %r4;
	@%p5 bra 	$L__BB303_7;
	setp.eq.s32 	%p6, %r11, 0;
	mov.b32 	%r49, 0;
	st.shared.u32 	[%r12], %r49;
	mov.u32 	%r105, %r7;
	@%p6 bra 	$L__BB303_7;
	setp.eq.s32 	%p7, %r11, 1;
	mov.b32 	%r50, 0;
	st.shared.u32 	[%r13], %r50;
	mov.u32 	%r105, %r14;
	@%p7 bra 	$L__BB303_7;
	add.s32 	%r51, %r13, %r6;
	mov.b32 	%r52, 0;
	st.shared.u32 	[%r51], %r52;
	mov.u32 	%r105, %r15;
$L__BB303_7:
	setp.lt.u32 	%p8, %r8, 3;
	@%p8 bra 	$L__BB303_10;
	shl.b32 	%r53, %r105, 2;
	mov.u32 	%r54, _ZZ9cuda_gemmIiLi128ELi2ELi1ELi32ELi64ELi64ELi64ELi1ELi1EEviiiPT_S1_S1_iiiE3Csh;
	add.s32 	%r106, %r54, %r53;
$L__BB303_9:
	mov.b32 	%r55, 0;
	st.shared.u32 	[%r106], %r55;
	add.s32 	%r56, %r106, %r6;
	st.shared.u32 	[%r56], %r55;
	add.s32 	%r57, %r106, %r22;
	st.shared.u32 	[%r57], %r55;
	add.s32 	%r58, %r106, %r23;
	st.shared.u32 	[%r58], %r55;
	add.s32 	%r105, %r105, %r6;
	add.s32 	%r106, %r106, %r21;
	setp.lt.u32 	%p9, %r105, 32;
	@%p9 bra 	$L__BB303_9;
$L__BB303_10:
	setp.gt.u32 	%p10, %r4, 7;
	bar.sync 	0;
	bar.sync 	0;
	bar.sync 	0;
	bar.sync 	0;
	bar.sync 	0;
	bar.sync 	0;
	bar.sync 	0;
	bar.sync 	0;
	bar.sync 	0;
	@%p10 bra 	$L__BB303_17;
	setp.eq.s32 	%p11, %r16, 3;
	shl.b32 	%r31, %r104, 5;
	mov.u32 	%r108, %r5;
	@%p11 bra 	$L__BB303_15;
	setp.eq.s32 	%p12, %r16, 0;
	add.s32 	%r59, %r31, %r5;
	mul.wide.s32 	%rd3, %r59, 4;
	add.s64 	%rd4, %rd1, %rd3;
	ld.shared.v4.u32 	{%r60, %r61, %r62, %r63}, [%r17];
	st.global.v4.u32 	[%rd4], {%r60, %r61, %r62, %r63};
	mov.u32 	%r108, %r9;
	@%p12 bra 	$L__BB303_15;
	setp.eq.s32 	%p13, %r16, 1;
	add.s32 	%r64, %r31, %r9;
	mul.wide.s32 	%rd5, %r64, 4;
	add.s64 	%rd6, %rd1, %rd5;
	ld.shared.v4.u32 	{%r65, %r66, %r67, %r68}, [%r18];
	st.global.v4.u32 	[%rd6], {%r65, %r66, %r67, %r68};
	mov.u32 	%r108, %r19;
	@%p13 bra 	$L__BB303_15;
	add.s32 	%r108, %r19, %r6;
	add.s32 	%r69, %r31, %r19;
	mul.wide.s32 	%rd7, %r69, 4;
	add.s64 	%rd8, %rd1, %rd7;
	ld.shared.v4.u32 	{%r70, %r71, %r72, %r73}, [%r20];
	st.global.v4.u32 	[%rd8], {%r70, %r71, %r72, %r73};
$L__BB303_15:
	setp.lt.u32 	%p14, %r10, 3;
	@%p14 bra 	$L__BB303_17;
$L__BB303_16:
	add.s32 	%r74, %r31, %r108;
	mul.wide.s32 	%rd9, %r74, 4;
	add.s64 	%rd10, %rd1, %rd9;
	shl.b32 	%r75, %r108, 2;
	mov.u32 	%r76, _ZZ9cuda_gemmIiLi128ELi2ELi1ELi32ELi64ELi64ELi64ELi1ELi1EEviiiPT_S1_S1_iiiE3Csh;
	add.s32 	%r77, %r76, %r75;
	ld.shared.v4.u32 	{%r78, %r79, %r80, %r81}, [%r77];
	st.global.v4.u32 	[%rd10], {%r78, %r79, %r80, %r81};
	add.s32 	%r82, %r108, %r6;
	add.s32 	%r83, %r31, %r82;
	mul.wide.s32 	%rd11, %r83, 4;
	add.s64 	%rd12, %rd1, %rd11;
	shl.b32 	%r84, %r6, 2;
	add.s32 	%r85, %r77, %r84;
	ld.shared.v4.u32 	{%r86, %r87, %r88, %r89}, [%r85];
	st.global.v4.u32 	[%rd12], {%r86, %r87, %r88, %r89};
	add.s32 	%r90, %r82, %r6;
	add.s32 	%r91, %r31, %r90;
	mul.wide.s32 	%rd13, %r91, 4;
	add.s64 	%rd14, %rd1, %rd13;
	add.s32 	%r92, %r85, %r84;
	ld.shared.v4.u32 	{%r93, %r94, %r95, %r96}, [%r92];
	st.global.v4.u32 	[%rd14], {%r93, %r94, %r95, %r96};
	add.s32 	%r97, %r90, %r6;
	add.s32 	%r98, %r31, %r97;
	mul.wide.s32 	%rd15, %r98, 4;
	add.s64 	%rd16, %rd1, %rd15;
	add.s32 	%r99, %r92, %r84;
	ld.shared.v4.u32 	{%r100, %r101, %r102, %r103}, [%r99];
	st.global.v4.u32 	[%rd16], {%r100, %r101, %r102, %r103};
	add.s32 	%r108, %r97, %r6;
	setp.lt.u32 	%p15, %r108, 32;
	@%p15 bra 	$L__BB303_16;
$L__BB303_17:
	add.s32 	%r104, %r104, %r2;
	setp.lt.u32 	%p16, %r104, %r3;
	@%p16 bra 	$L__BB303_2;
$L__BB303_18:
	ret;

}
	// .globl	_Z9cuda_gemmIiLi128ELi2ELi1ELi32ELi128ELi128ELi64ELi0ELi0EEviiiPT_S1_S1_iii
.visible .entry _Z9cuda_gemmIiLi128ELi2ELi1ELi32ELi128ELi128ELi64ELi0ELi0EEviiiPT_S1_S1_iii(
	.param .u32 _Z9cuda_gemmIiLi128ELi2ELi1ELi32ELi128ELi128ELi64ELi0ELi0EEviiiPT_S1_S1_iii_param_0,
	.param .u32 _Z9cuda_gemmIiLi128ELi2ELi1ELi32ELi128ELi128ELi64ELi0ELi0EEviiiPT_S1_S1_iii_param_1,
	.param .u32 _Z9cuda_gemmIiLi128ELi2ELi1ELi32ELi128ELi128ELi64ELi0ELi0EEviiiPT_S1_S1_iii_param_2,
	.param .u64 .ptr .align 1 _Z9cuda_gemmIiLi128ELi2ELi1ELi32ELi128ELi128ELi64ELi0ELi0EEviiiPT_S1_S1_iii_param_3,
	.param .u64 .ptr .align 1 _Z9cuda_gemmIiLi128ELi2ELi1ELi32ELi128ELi128ELi64ELi0ELi0EEviiiPT_S1_S1_iii_param_4,
	.param .u64 .ptr .align 1 _Z9cuda_gemmIiLi128ELi2ELi1ELi32ELi128ELi128ELi64ELi0ELi0EEviiiPT_S1_S1_iii_param_5,
	.param .u32 _Z9cuda_gemmIiLi128ELi2ELi1ELi32ELi128ELi128ELi64ELi0ELi0EEviiiPT_S1_S1_iii_param_6,
	.param .u32 _Z9cuda_gemmIiLi128ELi2ELi1ELi32ELi128ELi128ELi64ELi0ELi0EEviiiPT_S1_S1_iii_param_7,
	.param .u32 _Z9cuda_gemmIiLi128ELi2ELi1ELi32ELi128ELi128ELi64ELi0ELi0EEviiiPT_S1_S1_iii_param_8
)
.maxntid 128
{
	.reg .pred 	%p<95>;
	.reg .b16 	%rs<3>;
	.reg .b32 	%r<546>;
	.reg .b64 	%rd<26>;
	// demoted variable
	.shared .align 128 .b8 _ZZ9cuda_gemmIiLi128ELi2ELi1ELi32ELi128ELi128ELi64ELi0ELi0EEviiiPT_S1_S1_iiiE11kron_fac_sh[2112];
	// demoted variable
	.shared .align 128 .b8 _ZZ9cuda_gemmIiLi128ELi2ELi1ELi32ELi128ELi128ELi64ELi0ELi0EEviiiPT_S1_S1_iiiE3Ash[32];
	// demoted variable
	.shared .align 128 .b8 _ZZ9cuda_gemmIiLi128ELi2ELi1ELi32ELi128ELi128ELi64ELi0ELi0EEviiiPT_S1_S1_iiiE3Csh[64];
	ld.param.u64 	%rd4, [_Z9cuda_gemmIiLi128ELi2ELi1ELi32ELi128ELi128ELi64ELi0ELi0EEviiiPT_S1_S1_iii_param_3];
	ld.param.u64 	%rd5, [_Z9cuda_gemmIiLi128ELi2ELi1ELi32ELi128ELi128ELi64ELi0ELi0EEviiiPT_S1_S1_iii_param_4];
	ld.param.u32 	%r194, [_Z9cuda_gemmIiLi128ELi2ELi1ELi32ELi128ELi128ELi64ELi0ELi0EEviiiPT_S1_S1_iii_param_6];
	ld.param.u32 	%r195, [_Z9cuda_gemmIiLi128ELi2ELi1ELi32ELi128ELi128ELi64ELi0ELi0EEviiiPT_S1_S1_iii_param_7];
	mov.u32 	%r1, %tid.x;
	div.s32 	%r2, 32, %r195;
	shl.b32 	%r3, %r2, 1;
	div.u32 	%r5, %r1, %r3;
	mul.lo.s32 	%r196, %r5, %r3;
	sub.s32 	%r197, %r1, %r196;
	shr.u32 	%r4, %r197, 1;
	mov.u32 	%r503, %ctaid.y;
	mov.u32 	%r198, %nctaid.y;
	shl.b32 	%r199, %r198, 1;
	setp.ge.u32 	%p2, %r503, %r199;
	@%p2 bra 	$L__BB304_100;
	ld.param.u32 	%r500, [_Z9cuda_gemmIiLi128ELi2ELi1ELi32ELi128ELi128ELi64ELi0ELi0EEviiiPT_S1_S1_iii_param_2];
	and.b32  	%r7, %r1, 1;
	mov.u32 	%r200, %ctaid.x;
	shr.u32 	%r201, %r200, 1;
	and.b32  	%r202, %r200, 1;
	mov.u32 	%r203, %ntid.x;
	shl.b32 	%r8, %r203, 2;
	shl.b32 	%r204, %r200, 6;
	and.b32  	%r205, %r204, 64;
	and.b32  	%r206, %r1, 15;
	or.b32  	%r9, %r205, %r206;
	mov.u32 	%r207, _ZZ9cuda_gemmIiLi128ELi2ELi1ELi32ELi128ELi128ELi64ELi0ELi0EEviiiPT_S1_S1_iiiE11kron_fac_sh;
	mad.lo.s32 	%r10, %r206, 132, %r207;
	shr.u32 	%r11, %r203, 4;
	and.b32  	%r12, %r4, 15;
	shl.b32 	%r208, %r1, 4;
	and.b32  	%r13, %r208, 16;
	min.s32 	%r14, %r194, 16;
	shr.u32 	%r209, %r500, 31;
	add.s32 	%r210, %r500, %r209;
	shr.s32 	%r211, %r210, 1;
	mul.lo.s32 	%r212, %r211, %r202;
	mad.lo.s32 	%r15, %r2, %r201, %r212;
	add.s32 	%r213, %r1, %r203;
	max.u32 	%r214, %r213, 16;
	setp.lt.u32 	%p3, %r213, 16;
	selp.u32 	%r215, 1, 0, %p3;
	add.s32 	%r216, %r213, %r215;
	sub.s32 	%r217, %r214, %r216;
	div.u32 	%r218, %r217, %r203;
	add.s32 	%r16, %r218, %r215;
	add.s32 	%r219, %r4, 1;
	and.b32  	%r17, %r219, 15;
	add.s32 	%r220, %r4, 2;
	and.b32  	%r18, %r220, 15;
	add.s32 	%r221, %r4, 3;
	and.b32  	%r19, %r221, 15;
	add.s32 	%r222, %r4, 4;
	and.b32  	%r20, %r222, 15;
	add.s32 	%r223, %r4, 5;
	and.b32  	%r21, %r223, 15;
	add.s32 	%r224, %r4, 6;
	and.b32  	%r22, %r224, 15;
	add.s32 	%r225, %r4, 7;
	and.b32  	%r23, %r225, 15;
	xor.b32  	%r24, %r12, 8;
	add.s32 	%r226, %r4, 9;
	and.b32  	%r25, %r226, 15;
	add.s32 	%r227, %r4, 10;
	and.b32  	%r26, %r227, 15;
	add.s32 	%r228, %r4, 11;
	and.b32  	%r27, %r228, 15;
	add.s32 	%r229, %r4, 12;
	and.b32  	%r28, %r229, 15;
	add.s32 	%r230, %r4, 13;
	and.b32  	%r29, %r230, 15;
	add.s32 	%r231, %r4, 14;
	and.b32  	%r30, %r231, 15;
	add.s32 	%r232, %r4, -1;
	and.b32  	%r31, %r232, 15;
	or.b32  	%r32, %r13, %r12;
	or.b32  	%r33, %r13, %r17;
	or.b32  	%r34, %r13, %r18;
	or.b32  	%r35, %r13, %r19;
	or.b32  	%r36, %r13, %r20;
	or.b32  	%r37, %r13, %r21;
	or.b32  	%r38, %r13, %r22;
	or.b32  	%r39, %r13, %r23;
	or.b32  	%r40, %r13, %r24;
	or.b32  	%r41, %r13, %r25;
	or.b32  	%r42, %r13, %r26;
	or.b32  	%r43, %r13, %r27;
	or.b32  	%r44, %r13, %r28;
	or.b32  	%r45, %r13, %r29;
	or.b32  	%r46, %r13, %r30;
	or.b32  	%r47, %r13, %r31;
	setp.lt.s32 	%p4, %r12, %r195;
	selp.b32 	%r233, 0, %r195, %p4;
	sub.s32 	%r48, %r12, %r233;
	add.s32 	%r234, %r12, 1;
	setp.lt.s32 	%p5, %r234, %r195;
	selp.b32 	%r235, 0, %r195, %p5;
	sub.s32 	%r49, %r234, %r235;
	add.s32 	%r236, %r12, 2;
	setp.lt.s32 	%p6, %r236, %r195;
	selp.b32 	%r237, 0, %r195, %p6;
	sub.s32 	%r50, %r236, %r237;
	add.s32 	%r238, %r12, 3;
	setp.lt.s32 	%p7, %r238, %r195;
	selp.b32 	%r239, 0, %r195, %p7;
	sub.s32 	%r51, %r238, %r239;
	add.s32 	%r240, %r12, 4;
	setp.lt.s32 	%p8, %r240, %r195;
	selp.b32 	%r241, 0, %r195, %p8;
	sub.s32 	%r52, %r240, %r241;
	add.s32 	%r242, %r12, 5;
	setp.lt.s32 	%p9, %r242, %r195;
	selp.b32 	%r243, 0, %r195, %p9;
	sub.s32 	%r53, %r242, %r243;
	add.s32 	%r244, %r12, 6;
	setp.lt.s32 	%p10, %r244, %r195;
	selp.b32 	%r245, 0, %r195, %p10;
	sub.s32 	%r54, %r244, %r245;
	add.s32 	%r246, %r12, 7;
	setp.lt.s32 	%p11, %r246, %r195;
	selp.b32 	%r247, 0, %r195, %p11;
	sub.s32 	%r55, %r246, %r247;
	add.s32 	%r248, %r12, 8;
	setp.lt.s32 	%p12, %r248, %r195;
	selp.b32 	%r249, 0, %r195, %p12;
	sub.s32 	%r56, %r248, %r249;
	add.s32 	%r250, %r12, 9;
	setp.lt.s32 	%p13, %r250, %r195;
	selp.b32 	%r251, 0, %r195, %p13;
	sub.s32 	%r57, %r250, %r251;
	add.s32 	%r252, %r12, 10;
	setp.lt.s32 	%p14, %r252, %r195;
	selp.b32 	%r253, 0, %r195, %p14;
	sub.s32 	%r58, %r252, %r253;
	add.s32 	%r254, %r12, 11;
	setp.lt.s32 	%p15, %r254, %r195;
	selp.b32 	%r255, 0, %r195, %p15;
	sub.s32 	%r59, %r254, %r255;
	add.s32 	%r256, %r12, 12;
	setp.lt.s32 	%p16, %r256, %r195;
	selp.b32 	%r257, 0, %r195, %p16;
	sub.s32 	%r60, %r256, %r257;
	add.s32 	%r258, %r12, 13;
	setp.lt.s32 	%p17, %r258, %r195;
	selp.b32 	%r259, 0, %r195, %p17;
	sub.s32 	%r61, %r258, %r259;
	add.s32 	%r260, %r12, 14;
	setp.lt.s32 	%p18, %r260, %r195;
	selp.b32 	%r261, 0, %r195, %p18;
	sub.s32 	%r62, %r260, %r261;
	add.s32 	%r262, %r12, 15;
	setp.lt.s32 	%p19, %r262, %r195;
	selp.b32 	%r263, 0, %r195, %p19;
	sub.s32 	%r63, %r262, %r263;
	cvt.u16.u32 	%rs1, %r3;
	div.s16 	%rs2, 128, %rs1;
	cvt.s32.s16 	%r64, %rs2;
	and.b32  	%r65, %r1, 31;
	cvta.to.global.u64 	%rd1, %rd5;
	cvta.to.global.u64 	%rd2, %rd4;
	shl.b32 	%r353, %r65, 2;
	shl.b32 	%r356, %r32, 2;
	shl.b32 	%r359, %r33, 2;
	shl.b32 	%r362, %r34, 2;
	shl.b32 	%r365, %r35, 2;
	shl.b32 	%r368, %r36, 2;
	shl.b32 	%r371, %r37, 2;
	shl.b32 	%r374, %r38, 2;
	shl.b32 	%r377, %r39, 2;
	shl.b32 	%r380, %r40, 2;
	shl.b32 	%r383, %r41, 2;
	shl.b32 	%r386, %r42, 2;
	shl.b32 	%r389, %r43, 2;
	shl.b32 	%r392, %r44, 2;
	shl.b32 	%r395, %r45, 2;
	shl.b32 	%r398, %r46, 2;
	shl.b32 	%r401, %r47, 2;
$L__BB304_2:
	setp.gt.u32 	%p20, %r1, 15;
	@%p20 bra 	$L__BB304_10;
	mov.u32 	%r67, %ntid.x;
	and.b32  	%r68, %r16, 3;
	setp.eq.s32 	%p21, %r68, 3;
	mov.u32 	%r504, %r1;
	@%p21 bra 	$L__BB304_7;
	add.s32 	%r504, %r1, %r67;
	setp.eq.s32 	%p22, %r68, 0;
	shl.b32 	%r264, %r1, 2;
	mov.u32 	%r265, _ZZ9cuda_gemmIiLi128ELi2ELi1ELi32ELi128ELi128ELi64ELi0ELi0EEviiiPT_S1_S1_iiiE3Csh;
	add.s32 	%r70, %r265, %r264;
	mov.b32 	%r266, 0;
	st.shared.u32 	[%r70], %r266;
	@%p22 bra 	$L__BB304_7;
	add.s32 	%r267, %r1, %r67;
	add.s32 	%r504, %r267, %r67;
	setp.eq.s32 	%p23, %r68, 1;
	add.s32 	%r72, %r70, %r8;
	mov.b32 	%r268, 0;
	st.shared.u32 	[%r72], %r268;
	@%p23 bra 	$L__BB304_7;
	add.s32 	%r504, %r504, %r67;
	add.s32 	%r269, %r72, %r8;
	mov.b32 	%r270, 0;
	st.shared.u32 	[%r269], %r270;
$L__BB304_7:
	setp.lt.u32 	%p24, %r16, 3;
	@%p24 bra 	$L__BB304_10;
	shl.b32 	%r271, %r504, 2;
	mov.u32 	%r272, _ZZ9cuda_gemmIiLi128ELi2ELi1ELi32ELi128ELi128ELi64ELi0ELi0EEviiiPT_S1_S1_iiiE3Csh;
	add.s32 	%r505, %r272, %r271;
$L__BB304_9:
	mov.b32 	%r273, 0;
	st.shared.u32 	[%r505], %r273;
	add.s32 	%r274, %r505, %r8;
	st.shared.u32 	[%r274], %r273;
	shl.b32 	%r275, %r67, 3;
	add.s32 	%r276, %r505, %r275;
	st.shared.u32 	[%r276], %r273;
	mad.lo.s32 	%r277, %r67, 12, %r505;
	st.shared.u32 	[%r277], %r273;
	add.s32 	%r504, %r504, %r8;
	shl.b32 	%r278, %r67, 4;
	add.s32 	%r505, %r505, %r278;
	setp.lt.u32 	%p25, %r504, 16;
	@%p25 bra 	$L__BB304_9;
$L__BB304_10:
	mov.b32 	%r507, 0;
	mov.pred 	%p94, -1;
$L__BB304_11:
	mov.pred 	%p1, %p94;
	mov.u32 	%r280, %ctaid.z;
	shl.b32 	%r81, %r280, 6;
	setp.gt.u32 	%p27, %r1, 1;
	@%p27 bra 	$L__BB304_14;
	ld.param.u32 	%r501, [_Z9cuda_gemmIiLi128ELi2ELi1ELi32ELi128ELi128ELi64ELi0ELi0EEviiiPT_S1_S1_iii_param_2];
	shl.b32 	%r508, %r1, 2;
	mov.u32 	%r281, %ctaid.x;
	shl.b32 	%r282, %r281, 4;
	and.b32  	%r283, %r282, -32;
	add.s32 	%r284, %r283, %r81;
	mad.lo.s32 	%r285, %r503, %r501, %r284;
	add.s32 	%r83, %r285, %r507;
$L__BB304_13:
	add.s32 	%r286, %r83, %r508;
	mul.wide.s32 	%rd7, %r286, 4;
	add.s64 	%rd8, %rd2, %rd7;
	ld.global.v4.u32 	{%r287, %r288, %r289, %r290}, [%rd8];
	shl.b32 	%r291, %r508, 2;
	mov.u32 	%r292, _ZZ9cuda_gemmIiLi128ELi2ELi1ELi32ELi128ELi128ELi64ELi0ELi0EEviiiPT_S1_S1_iiiE3Ash;
	add.s32 	%r293, %r292, %r291;
	st.shared.v4.u32 	[%r293], {%r287, %r288, %r289, %r290};
	add.s32 	%r508, %r508, %r8;
	setp.lt.u32 	%p28, %r508, 8;
	@%p28 bra 	$L__BB304_13;
$L__BB304_14:
	add.s32 	%r84, %r507, %r81;
	mov.b32 	%r509, 0;
$L__BB304_15:
	mov.u32 	%r87, %r509;
	shr.u32 	%r510, %r1, 4;
	add.s32 	%r89, %r9, %r87;
$L__BB304_16:
	add.s32 	%r295, %r84, %r510;
	mad.lo.s32 	%r296, %r295, %r194, %r89;
	mul.wide.s32 	%rd9, %r296, 4;
	add.s64 	%rd10, %rd1, %rd9;
	ld.global.u32 	%r297, [%rd10];
	shl.b32 	%r298, %r510, 2;
	add.s32 	%r299, %r10, %r298;
	st.shared.u32 	[%r299], %r297;
	add.s32 	%r510, %r510, %r11;
	setp.lt.u32 	%p29, %r510, 32;
	@%p29 bra 	$L__BB304_16;
	setp.lt.s32 	%p30, %r2, 1;
	bar.sync 	0;
	@%p30 bra 	$L__BB304_90;
	mov.b32 	%r511, 0;
$L__BB304_19:
	setp.ge.s32 	%p31, %r5, %r14;
	add.s32 	%r93, %r511, %r4;
	shl.b32 	%r301, %r93, 5;
	or.b32  	%r302, %r301, %r13;
	add.s32 	%r303, %r302, %r12;
	shl.b32 	%r304, %r303, 2;
	mov.u32 	%r305, _ZZ9cuda_gemmIiLi128ELi2ELi1ELi32ELi128ELi128ELi64ELi0ELi0EEviiiPT_S1_S1_iiiE3Ash;
	add.s32 	%r306, %r305, %r304;
	ld.shared.u32 	%r94, [%r306];
	add.s32 	%r307, %r302, %r17;
	shl.b32 	%r308, %r307, 2;
	add.s32 	%r309, %r305, %r308;
	ld.shared.u32 	%r95, [%r309];
	add.s32 	%r310, %r302, %r18;
	shl.b32 	%r311, %r310, 2;
	add.s32 	%r312, %r305, %r311;
	ld.shared.u32 	%r96, [%r312];
	add.s32 	%r313, %r302, %r19;
	shl.b32 	%r314, %r313, 2;
	add.s32 	%r315, %r305, %r314;
	ld.shared.u32 	%r97, [%r315];
	add.s32 	%r316, %r302, %r20;
	shl.b32 	%r317, %r316, 2;
	add.s32 	%r318, %r305, %r317;
	ld.shared.u32 	%r98, [%r318];
	add.s32 	%r319, %r302, %r21;
	shl.b32 	%r320, %r319, 2;
	add.s32 	%r321, %r305, %r320;
	ld.shared.u32 	%r99, [%r321];
	add.s32 	%r322, %r302, %r22;
	shl.b32 	%r323, %r322, 2;
	add.s32 	%r324, %r305, %r323;
	ld.shared.u32 	%r100, [%r324];
	add.s32 	%r325, %r302, %r23;
	shl.b32 	%r326, %r325, 2;
	add.s32 	%r327, %r305, %r326;
	ld.shared.u32 	%r101, [%r327];
	add.s32 	%r328, %r302, %r24;
	shl.b32 	%r329, %r328, 2;
	add.s32 	%r330, %r305, %r329;
	ld.shared.u32 	%r102, [%r330];
	add.s32 	%r331, %r302, %r25;
	shl.b32 	%r332, %r331, 2;
	add.s32 	%r333, %r305, %r332;
	ld.shared.u32 	%r103, [%r333];
	add.s32 	%r334, %r302, %r26;
	shl.b32 	%r335, %r334, 2;
	add.s32 	%r336, %r305, %r335;
	ld.shared.u32 	%r104, [%r336];
	add.s32 	%r337, %r302, %r27;
	shl.b32 	%r338, %r337, 2;
	add.s32 	%r339, %r305, %r338;
	ld.shared.u32 	%r105, [%r339];
	add.s32 	%r340, %r302, %r28;
	shl.b32 	%r341, %r340, 2;
	add.s32 	%r342, %r305, %r341;
	ld.shared.u32 	%r106, [%r342];
	add.s32 	%r343, %r302, %r29;
	shl.b32 	%r344, %r343, 2;
	add.s32 	%r345, %r305, %r344;
	ld.shared.u32 	%r107, [%r345];
	add.s32 	%r346, %r302, %r30;
	shl.b32 	%r347, %r346, 2;
	add.s32 	%r348, %r305, %r347;
	ld.shared.u32 	%r108, [%r348];
	add.s32 	%r349, %r302, %r31;
	shl.b32 	%r350, %r349, 2;
	add.s32 	%r351, %r305, %r350;
	ld.shared.u32 	%r109, [%r351];
	@%p31 bra 	$L__BB304_89;
	mov.u32 	%r512, %r5;
$L__BB304_21:
	setp.gt.u32 	%p32, %r195, 64;
	mov.u32 	%r352, _ZZ9cuda_gemmIiLi128ELi2ELi1ELi32ELi128ELi128ELi64ELi0ELi0EEviiiPT_S1_S1_iiiE11kron_fac_sh;
	mad.lo.s32 	%r111, %r512, 132, %r352;
	add.s32 	%r354, %r111, %r353;
	ld.shared.u32 	%r112, [%r354];
	@%p32 bra 	$L__BB304_54;
	setp.eq.s32 	%p49, %r195, 0;
	mov.b32 	%r514, 0;
	@%p49 bra 	$L__BB304_24;
	shfl.sync.idx.b32	%r405|%p50, %r112, %r48, 31, -1;
	mul.lo.s32 	%r514, %r405, %r94;
$L__BB304_24:
	setp.lt.s32 	%p51, %r195, 2;
	@%p51 bra 	$L__BB304_26;
	shfl.sync.idx.b32	%r406|%p52, %r112, %r49, 31, -1;
	mad.lo.s32 	%r514, %r406, %r95, %r514;
$L__BB304_26:
	setp.lt.s32 	%p53, %r195, 3;
	@%p53 bra 	$L__BB304_28;
	shfl.sync.idx.b32	%r407|%p54, %r112, %r50, 31, -1;
	mad.lo.s32 	%r514, %r407, %r96, %r514;
$L__BB304_28:
	setp.lt.s32 	%p55, %r195, 4;
	@%p55 bra 	$L__BB304_30;
	shfl.sync.idx.b32	%r408|%p56, %r112, %r51, 31, -1;
	mad.lo.s32 	%r514, %r408, %r97, %r514;
$L__BB304_30:
	setp.lt.s32 	%p57, %r195, 5;
	@%p57 bra 	$L__BB304_32;
	shfl.sync.idx.b32	%r409|%p58, %r112, %r52, 31, -1;
	mad.lo.s32 	%r514, %r409, %r98, %r514;
$L__BB304_32:
	setp.lt.s32 	%p59, %r195, 6;
	@%p59 bra 	$L__BB304_34;
	shfl.sync.idx.b32	%r410|%p60, %r112, %r53, 31, -1;
	mad.lo.s32 	%r514, %r410, %r99, %r514;
$L__BB304_34:
	setp.lt.s32 	%p61, %r195, 7;
	@%p61 bra 	$L__BB304_36;
	shfl.sync.idx.b32	%r411|%p62, %r112, %r54, 31, -1;
	mad.lo.s32 	%r514, %r411, %r100, %r514;
$L__BB304_36:
	setp.lt.s32 	%p63, %r195, 8;
	@%p63 bra 	$L__BB304_38;
	shfl.sync.idx.b32	%r412|%p64, %r112, %r55, 31, -1;
	mad.lo.s32 	%r514, %r412, %r101, %r514;
$L__BB304_38:
	setp.lt.s32 	%p65, %r195, 9;
	@%p65 bra 	$L__BB304_40;
	shfl.sync.idx.b32	%r413|%p66, %r112, %r56, 31, -1;
	mad.lo.s32 	%r514, %r413, %r102, %r514;
$L__BB304_40:
	setp.lt.s32 	%p67, %r195, 10;
	@%p67 bra 	$L__BB304_42;
	shfl.sync.idx.b32	%r414|%p68, %r112, %r57, 31, -1;
	mad.lo.s32 	%r514, %r414, %r103, %r514;
$L__BB304_42:
	setp.lt.s32 	%p69, %r195, 11;
	@%p69 bra 	$L__BB304_44;
	shfl.sync.idx.b32	%r415|%p70, %r112, %r58, 31, -1;
	mad.lo.s32 	%r514, %r415, %r104, %r514;
$L__BB304_44:
	setp.lt.s32 	%p71, %r195, 12;
	@%p71 bra 	$L__BB304_46;
	shfl.sync.idx.b32	%r416|%p72, %r112, %r59, 31, -1;
	mad.lo.s32 	%r514, %r416, %r105, %r514;
$L__BB304_46:
	setp.lt.s32 	%p73, %r195, 13;
	@%p73 bra 	$L__BB304_48;
	shfl.sync.idx.b32	%r417|%p74, %r112, %r60, 31, -1;
	mad.lo.s32 	%r514, %r417, %r106, %r514;
$L__BB304_48:
	setp.lt.s32 	%p75, %r195, 14;
	@%p75 bra 	$L__BB304_50;
	shfl.sync.idx.b32	%r418|%p76, %r112, %r61, 31, -1;
	mad.lo.s32 	%r514, %r418, %r107, %r514;
$L__BB304_50:
	setp.lt.s32 	%p77, %r195, 15;
	@%p77 bra 	$L__BB304_52;
	shfl.sync.idx.b32	%r419|%p78, %r112, %r62, 31, -1;
	mad.lo.s32 	%r514, %r419, %r108, %r514;
$L__BB304_52:
	setp.lt.s32 	%p79, %r195, 16;
	@%p79 bra 	$L__BB304_86;
	shfl.sync.idx.b32	%r420|%p80, %r112, %r63, 31, -1;
	mad.lo.s32 	%r514, %r420, %r109, %r514;
	bra.uni 	$L__BB304_86;
$L__BB304_54:
	setp.lt.s32 	%p33, %r195, 1;
	mov.b32 	%r514, 0;
	@%p33 bra 	$L__BB304_56;
	add.s32 	%r357, %r111, %r356;
	ld.shared.u32 	%r358, [%r357];
	mul.lo.s32 	%r514, %r358, %r94;
$L__BB304_56:
	setp.lt.s32 	%p34, %r195, 2;
	@%p34 bra 	$L__BB304_58;
	add.s32 	%r360, %r111, %r359;
	ld.shared.u32 	%r361, [%r360];
	mad.lo.s32 	%r514, %r361, %r95, %r514;
$L__BB304_58:
	setp.lt.s32 	%p35, %r195, 3;
	@%p35 bra 	$L__BB304_60;
	add.s32 	%r363, %r111, %r362;
	ld.shared.u32 	%r364, [%r363];
	mad.lo.s32 	%r514, %r364, %r96, %r514;
$L__BB304_60:
	setp.lt.s32 	%p36, %r195, 4;
	@%p36 bra 	$L__BB304_62;
	add.s32 	%r366, %r111, %r365;
	ld.shared.u32 	%r367, [%r366];
	mad.lo.s32 	%r514, %r367, %r97, %r514;
$L__BB304_62:
	setp.lt.s32 	%p37, %r195, 5;
	@%p37 bra 	$L__BB304_64;
	add.s32 	%r369, %r111, %r368;
	ld.shared.u32 	%r370, [%r369];
	mad.lo.s32 	%r514, %r370, %r98, %r514;
$L__BB304_64:
	setp.lt.s32 	%p38, %r195, 6;
	@%p38 bra 	$L__BB304_66;
	add.s32 	%r372, %r111, %r371;
	ld.shared.u32 	%r373, [%r372];
	mad.lo.s32 	%r514, %r373, %r99, %r514;
$L__BB304_66:
	setp.lt.s32 	%p39, %r195, 7;
	@%p39 bra 	$L__BB304_68;
	add.s32 	%r375, %r111, %r374;
	ld.shared.u32 	%r376, [%r375];
	mad.lo.s32 	%r514, %r376, %r100, %r514;
$L__BB304_68:
	setp.lt.s32 	%p40, %r195, 8;
	@%p40 bra 	$L__BB304_70;
	add.s32 	%r378, %r111, %r377;
	ld.shared.u32 	%r379, [%r378];
	mad.lo.s32 	%r514, %r379, %r101, %r514;
$L__BB304_70:
	setp.lt.s32 	%p41, %r195, 9;
	@%p41 bra 	$L__BB304_72;
	add.s32 	%r381, %r111, %r380;
	ld.shared.u32 	%r382, [%r381];
	mad.lo.s32 	%r514, %r382, %r102, %r514;
$L__BB304_72:
	setp.lt.s32 	%p42, %r195, 10;
	@%p42 bra 	$L__BB304_74;
	add.s32 	%r384, %r111, %r383;
	ld.shared.u32 	%r385, [%r384];
	mad.lo.s32 	%r514, %r385, %r103, %r514;
$L__BB304_74:
	setp.lt.s32 	%p43, %r195, 11;
	@%p43 bra 	$L__BB304_76;
	add.s32 	%r387, %r111, %r386;
	ld.shared.u32 	%r388, [%r387];
	mad.lo.s32 	%r514, %r388, %r104, %r514;
$L__BB304_76:
	setp.lt.s32 	%p44, %r195, 12;
	@%p44 bra 	$L__BB304_78;
	add.s32 	%r390, %r111, %r389;
	ld.shared.u32 	%r391, [%r390];
	mad.lo.s32 	%r514, %r391, %r105, %r514;
$L__BB304_78:
	setp.lt.s32 	%p45, %r195, 13;
	@%p45 bra 	$L__BB304_80;
	add.s32 	%r393, %r111, %r392;
	ld.shared.u32 	%r394, [%r393];
	mad.lo.s32 	%r514, %r394, %r106, %r514;
$L__BB304_80:
	setp.lt.s32 	%p46, %r195, 14;
	@%p46 bra 	$L__BB304_82;
	add.s32 	%r396, %r111, %r395;
	ld.shared.u32 	%r397, [%r396];
	mad.lo.s32 	%r514, %r397, %r107, %r514;
$L__BB304_82:
	setp.lt.s32 	%p47, %r195, 15;
	@%p47 bra 	$L__BB304_84;
	add.s32 	%r399, %r111, %r398;
	ld.shared.u32 	%r400, [%r399];
	mad.lo.s32 	%r514, %r400, %r108, %r514;
$L__BB304_84:
	setp.lt.s32 	%p48, %r195, 16;
	@%p48 bra 	$L__BB304_86;
	add.s32 	%r402, %r111, %r401;
	ld.shared.u32 	%r403, [%r402];
	mad.lo.s32 	%r514, %r403, %r109, %r514;
$L__BB304_86:
	setp.ne.s32 	%p81, %r7, 0;
	add.s32 	%r421, %r512, %r87;
	mad.lo.s32 	%r176, %r421, %r2, %r93;
	shfl.sync.down.b32	%r422|%p82, %r514, 1, 7711, -1;
	add.s32 	%r177, %r422, %r514;
	@%p81 bra 	$L__BB304_88;
	shl.b32 	%r423, %r176, 2;
	mov.u32 	%r424, _ZZ9cuda_gemmIiLi128ELi2ELi1ELi32ELi128ELi128ELi64ELi0ELi0EEviiiPT_S1_S1_iiiE3Csh;
	add.s32 	%r425, %r424, %r423;
	ld.shared.u32 	%r426, [%r425];
	add.s32 	%r427, %r426, %r177;
	st.shared.u32 	[%r425], %r427;
$L__BB304_88:
	add.s32 	%r512, %r512, %r64;
	setp.lt.s32 	%p83, %r512, %r14;
	@%p83 bra 	$L__BB304_21;
$L__BB304_89:
	add.s32 	%r511, %r511, %r3;
	setp.lt.s32 	%p84, %r511, %r2;
	@%p84 bra 	$L__BB304_19;
$L__BB304_90:
	add.s32 	%r509, %r87, 16;
	setp.lt.u32 	%p85, %r87, 48;
	@%p85 bra 	$L__BB304_15;
	mov.b32 	%r507, 32;
	mov.pred 	%p94, 0;
	@%p1 bra 	$L__BB304_11;
	bar.sync 	0;
	@%p20 bra 	$L__BB304_99;
	ld.param.u64 	%rd25, [_Z9cuda_gemmIiLi128ELi2ELi1ELi32ELi128ELi128ELi64ELi0ELi0EEviiiPT_S1_S1_iii_param_5];
	ld.param.u32 	%r502, [_Z9cuda_gemmIiLi128ELi2ELi1ELi32ELi128ELi128ELi64ELi0ELi0EEviiiPT_S1_S1_iii_param_2];
	ld.param.u32 	%r499, [_Z9cuda_gemmIiLi128ELi2ELi1ELi32ELi128ELi128ELi64ELi0ELi0EEviiiPT_S1_S1_iii_param_1];
	cvta.to.global.u64 	%rd3, %rd25;
	and.b32  	%r429, %r16, 3;
	setp.eq.s32 	%p88, %r429, 3;
	div.s32 	%r181, %r502, %r195;
	mad.lo.s32 	%r182, %r503, %r499, %r15;
	mov.u32 	%r544, %r1;
	@%p88 bra 	$L__BB304_97;
	mov.u32 	%r183, %ntid.x;
	add.s32 	%r544, %r1, %r183;
	and.b32  	%r430, %r16, 3;
	setp.eq.s32 	%p89, %r430, 0;
	div.s32 	%r431, %r1, %r2;
	mul.lo.s32 	%r432, %r431, %r2;
	sub.s32 	%r433, %r1, %r432;
	mad.lo.s32 	%r434, %r181, %r431, %r182;
	add.s32 	%r435, %r434, %r433;
	mul.wide.s32 	%rd11, %r435, 4;
	add.s64 	%rd12, %rd3, %rd11;
	shl.b32 	%r436, %r1, 2;
	mov.u32 	%r437, _ZZ9cuda_gemmIiLi128ELi2ELi1ELi32ELi128ELi128ELi64ELi0ELi0EEviiiPT_S1_S1_iiiE3Csh;
	add.s32 	%r185, %r437, %r436;
	ld.shared.u32 	%r438, [%r185];
	atom.global.add.u32 	%r439, [%rd12], %r438;
	@%p89 bra 	$L__BB304_97;
	add.s32 	%r440, %r1, %r183;
	add.s32 	%r186, %r440, %r183;
	and.b32  	%r441, %r16, 3;
	setp.eq.s32 	%p90, %r441, 1;
	div.s32 	%r442, %r544, %r2;
	mul.lo.s32 	%r443, %r442, %r2;
	sub.s32 	%r444, %r544, %r443;
	mad.lo.s32 	%r445, %r181, %r442, %r182;
	add.s32 	%r446, %r445, %r444;
	mul.wide.s32 	%rd13, %r446, 4;
	add.s64 	%rd14, %rd3, %rd13;
	add.s32 	%r447, %r185, %r8;
	ld.shared.u32 	%r448, [%r447];
	atom.global.add.u32 	%r449, [%rd14], %r448;
	mov.u32 	%r544, %r186;
	@%p90 bra 	$L__BB304_97;
	add.s32 	%r544, %r186, %r183;
	div.s32 	%r450, %r186, %r2;
	mul.lo.s32 	%r451, %r450, %r2;
	sub.s32 	%r452, %r186, %r451;
	mad.lo.s32 	%r453, %r181, %r450, %r182;
	add.s32 	%r454, %r453, %r452;
	mul.wide.s32 	%rd15, %r454, 4;
	add.s64 	%rd16, %rd3, %rd15;
	add.s32 	%r455, %r185, %r8;
	add.s32 	%r456, %r455, %r8;
	ld.shared.u32 	%r457, [%r456];
	atom.global.add.u32 	%r458, [%rd16], %r457;
$L__BB304_97:
	setp.lt.u32 	%p91, %r16, 3;
	@%p91 bra 	$L__BB304_99;
$L__BB304_98:
	div.s32 	%r459, %r544, %r2;
	mul.lo.s32 	%r460, %r459, %r2;
	sub.s32 	%r461, %r544, %r460;
	mad.lo.s32 	%r462, %r181, %r459, %r182;
	add.s32 	%r463, %r462, %r461;
	mul.wide.s32 	%rd17, %r463, 4;
	add.s64 	%rd18, %rd3, %rd17;
	shl.b32 	%r464, %r544, 2;
	mov.u32 	%r465, _ZZ9cuda_gemmIiLi128ELi2ELi1ELi32ELi128ELi128ELi64ELi0ELi0EEviiiPT_S1_S1_iiiE3Csh;
	add.s32 	%r466, %r465, %r464;
	ld.shared.u32 	%r467, [%r466];
	atom.global.add.u32 	%r468, [%rd18], %r467;
	mov.u32 	%r469, %ntid.x;
	add.s32 	%r470, %r544, %r469;
	div.s32 	%r471, %r470, %r2;
	mul.lo.s32 	%r472, %r471, %r2;
	sub.s32 	%r473, %r470, %r472;
	mad.lo.s32 	%r474, %r181, %r471, %r182;
	add.s32 	%r475, %r474, %r473;
	mul.wide.s32 	%rd19, %r475, 4;
	add.s64 	%rd20, %rd3, %rd19;
	add.s32 	%r476, %r466, %r8;
	ld.shared.u32 	%r477, [%r476];
	atom.global.add.u32 	%r478, [%rd20], %r477;
	add.s32 	%r479, %r470, %r469;
	div.s32 	%r480, %r479, %r2;
	mul.lo.s32 	%r481, %r480, %r2;
	sub.s32 	%r482, %r479, %r481;
	mad.lo.s32 	%r483, %r181, %r480, %r182;
	add.s32 	%r484, %r483, %r482;
	mul.wide.s32 	%rd21, %r484, 4;
	add.s64 	%rd22, %rd3, %rd21;
	add.s32 	%r485, %r476, %r8;
	ld.shared.u32 	%r486, [%r485];
	atom.global.add.u32 	%r487, [%rd22], %r486;
	add.s32 	%r488, %r479, %r469;
	div.s32 	%r489, %r488, %r2;
	mul.lo.s32 	%r490, %r489, %r2;
	sub.s32 	%r491, %r488, %r490;
	mad.lo.s32 	%r492, %r181, %r489, %r182;
	add.s32 	%r493, %r492, %r491;
	mul.wide.s32 	%rd23, %r493, 4;
	add.s64 	%rd24, %rd3, %rd23;
	add.s32 	%r494, %r485, %r8;
	ld.shared.u32 	%r495, [%r494];
	atom.global.add.u32 	%r496, [%rd24], %r495;
	add.s32 	%r544, %r488, %r469;
	setp.lt.u32 	%p92, %r544, 16;
	@%p92 bra 	$L__BB304_98;
$L__BB304_99:
	mov.u32 	%r497, %nctaid.y;
	add.s32 	%r503, %r503, %r497;
	shl.b32 	%r498, %r497, 1;
	setp.lt.u32 	%p93, %r503, %r498;
	@%p93 bra 	$L__BB304_2;
$L__BB304_100:
	ret;

}
	// .globl	_Z9cuda_gemmIiLi128ELi2ELi1ELi32ELi128ELi128ELi64ELi0ELi1EEviiiPT_S1_S1_iii
.visible .entry _Z9cuda_gemmIiLi128ELi2ELi1ELi32ELi128ELi128ELi64ELi0ELi1EEviiiPT_S1_S1_iii(
	.param .u32 _Z9cuda_gemmIiLi128ELi2ELi1ELi32ELi128ELi128ELi64ELi0ELi1EEviiiPT_S1_S1_iii_param_0,
	.param .u32 _Z9cuda_gemmIiLi128ELi2ELi1ELi32ELi128ELi128ELi64ELi0ELi1EEviiiPT_S1_S1_iii_param_1,
	.param .u32 _Z9cuda_gemmIiLi128ELi2ELi1ELi32ELi128ELi128ELi64ELi0ELi1EEviiiPT_S1_S1_iii_param_2,
	.param .u64 .ptr .align 1 _Z9cuda_gemmIiLi128ELi2ELi1ELi32ELi128ELi128ELi64ELi0ELi1EEviiiPT_S1_S1_iii_param_3,
	.param .u64 .ptr .align 1 _Z9cuda_gemmIiLi128ELi2ELi1ELi32ELi128ELi128ELi64ELi0ELi1EEviiiPT_S1_S1_iii_param_4,
	.param .u64 .ptr .align 1 _Z9cuda_gemmIiLi128ELi2ELi1ELi32ELi128ELi128ELi64ELi0ELi1EEviiiPT_S1_S1_iii_param_5,
	.param .u32 _Z9cuda_gemmIiLi128ELi2ELi1ELi32ELi128ELi128ELi64ELi0ELi1EEviiiPT_S1_S1_iii_param_6,
	.param .u32 _Z9cuda_gemmIiLi128ELi2ELi1ELi32ELi128ELi128ELi64ELi0ELi1EEviiiPT_S1_S1_iii_param_7,
	.param .u32 _Z9cuda_gemmIiLi128ELi2ELi1ELi32ELi128ELi128ELi64ELi0ELi1EEviiiPT_S1_S1_iii_param_8
)
.maxntid 128
{
	.reg .pred 	%p<16>;
	.reg .b32 	%r<71>;
	.reg .b64 	%rd<8>;
	// demoted variable
	.shared .align 128 .b8 _ZZ9cuda_gemmIiLi128ELi2ELi1ELi32ELi128ELi128ELi64ELi0ELi1EEviiiPT_S1_S1_iiiE3Csh[64];
	mov.u32 	%r65, %ctaid.y;
	mov.u32 	%r2, %nctaid.y;
	shl.b32 	%r3, %r2, 1;
	setp.ge.u32 	%p1, %r65, %r3;
	@%p1 bra 	$L__BB305_18;
	mov.u32 	%r4, %tid.x;
	mov.u32 	%r28, %ntid.x;
	add.s32 	%r5, %r4, %r28;
	max.u32 	%r29, %r5, 16;
	setp.lt.u32 	%p2, %r5, 16;
	selp.u32 	%r30, 1, 0, %p2;
	add.s32 	%r31, %r5, %r30;
	sub.s32 	%r32, %r29, %r31;
	div.u32 	%r33, %r32, %r28;
	add.s32 	%r6, %r33, %r30;
	and.b32  	%r7, %r6, 3;
	shl.b32 	%r34, %r4, 2;
	mov.u32 	%r35, _ZZ9cuda_gemmIiLi128ELi2ELi1ELi32ELi128ELi128ELi64ELi0ELi1EEviiiPT_S1_S1_iiiE3Csh;
	add.s32 	%r8, %r35, %r34;
	shl.b32 	%r9, %r28, 2;
	add.s32 	%r10, %r8, %r9;
	add.s32 	%r11, %r5, %r28;
	add.s32 	%r12, %r10, %r9;
	add.s32 	%r13, %r11, %r28;
	shl.b32 	%r14, %r28, 4;
	shl.b32 	%r15, %r28, 3;
	mul.lo.s32 	%r16, %r28, 12;
$L__BB305_2:
	setp.gt.u32 	%p3, %r4, 15;
	@%p3 bra 	$L__BB305_10;
	setp.eq.s32 	%p4, %r7, 3;
	mov.u32 	%r66, %r4;
	@%p4 bra 	$L__BB305_7;
	setp.eq.s32 	%p5, %r7, 0;
	mov.b32 	%r36, 0;
	st.shared.u32 	[%r8], %r36;
	mov.u32 	%r66, %r5;
	@%p5 bra 	$L__BB305_7;
	setp.eq.s32 	%p6, %r7, 1;
	mov.b32 	%r37, 0;
	st.shared.u32 	[%r10], %r37;
	mov.u32 	%r66, %r11;
	@%p6 bra 	$L__BB305_7;
	mov.b32 	%r38, 0;
	st.shared.u32 	[%r12], %r38;
	mov.u32 	%r66, %r13;
$L__BB305_7:
	setp.lt.u32 	%p7, %r6, 3;
	@%p7 bra 	$L__BB305_10;
	shl.b32 	%r39, %r66, 2;
	add.s32 	%r67, %r35, %r39;
$L__BB305_9:
	mov.b32 	%r41, 0;
	st.shared.u32 	[%r67], %r41;
	add.s32 	%r42, %r67, %r9;
	st.shared.u32 	[%r42], %r41;
	add.s32 	%r43, %r67, %r15;
	st.shared.u32 	[%r43], %r41;
	add.s32 	%r44, %r67, %r16;
	st.shared.u32 	[%r44], %r41;
	add.s32 	%r66, %r66, %r9;
	add.s32 	%r67, %r67, %r14;
	setp.lt.u32 	%p8, %r66, 16;
	@%p8 bra 	$L__BB305_9;
$L__BB305_10:
	setp.gt.u32 	%p9, %r4, 15;
	bar.sync 	0;
	bar.sync 	0;
	bar.sync 	0;
	bar.sync 	0;
	bar.sync 	0;
	bar.sync 	0;
	bar.sync 	0;
	bar.sync 	0;
	bar.sync 	0;
	@%p9 bra 	$L__BB305_17;
	setp.eq.s32 	%p10, %r7, 3;
	mov.u32 	%r69, %r4;
	@%p10 bra 	$L__BB305_15;
	setp.eq.s32 	%p11, %r7, 0;
	ld.shared.u32 	%r45, [%r8];
	atom.add.u32 	%r46, [%rd1], %r45;
	mov.u32 	%r69, %r5;
	@%p11 bra 	$L__BB305_15;
	setp.eq.s32 	%p12, %r7, 1;
	ld.shared.u32 	%r47, [%r10];
	atom.add.u32 	%r48, [%rd2], %r47;
	mov.u32 	%r69, %r11;
	@%p12 bra 	$L__BB305_15;
	ld.shared.u32 	%r49, [%r12];
	atom.add.u32 	%r50, [%rd3], %r49;
	mov.u32 	%r69, %r13;
$L__BB305_15:
	setp.lt.u32 	%p13, %r6, 3;
	@%p13 bra 	$L__BB305_17;
$L__BB305_16:
	shl.b32 	%r51, %r69, 2;
	add.s32 	%r53, %r35, %r51;
	ld.shared.u32 	%r54, [%r53];
	atom.add.u32 	%r55, [%rd4], %r54;
	add.s32 	%r56, %r53, %r9;
	ld.shared.u32 	%r57, [%r56];
	atom.add.u32 	%r58, [%rd5], %r57;
	add.s32 	%r59, %r56, %r9;
	ld.shared.u32 	%r60, [%r59];
	atom.add.u32 	%r61, [%rd6], %r60;
	add.s32 	%r62, %r59, %r9;
	ld.shared.u32 	%r63, [%r62];
	atom.add.u32 	%r64, [%rd7], %r63;
	add.s32 	%r69, %r9, %r69;
	setp.lt.u32 	%p14, %r69, 16;
	@%p14 bra 	$L__BB305_16;
$L__BB305_17:
	add.s32 	%r65, %r65, %r2;
	setp.lt.u32 	%p15, %r65, %r3;
	@%p15 bra 	$L__BB305_2;
$L__BB305_18:
	ret;

}
	// .globl	_Z9cuda_gemmIiLi128ELi2ELi1ELi32ELi128ELi128ELi64ELi1ELi0EEviiiPT_S1_S1_iii
.visible .entry _Z9cuda_gemmIiLi128ELi2ELi1ELi32ELi128ELi128ELi64ELi1ELi0EEviiiPT_S1_S1_iii(
	.param .u32 _Z9cuda_gemmIiLi128ELi2ELi1ELi32ELi128ELi128ELi64ELi1ELi0EEviiiPT_S1_S1_iii_param_0,
	.param .u32 _Z9cuda_gemmIiLi128ELi2ELi1ELi32ELi128ELi128ELi64ELi1ELi0EEviiiPT_S1_S1_iii_param_1,
	.param .u32 _Z9cuda_gemmIiLi128ELi2ELi1ELi32ELi128ELi128ELi64ELi1ELi0EEviiiPT_S1_S1_iii_param_2,
	.param .u64 .ptr .align 1 _Z9cuda_gemmIiLi128ELi2ELi1ELi32ELi128ELi128ELi64ELi1ELi0EEviiiPT_S1_S1_iii_param_3,
	.param .u64 .ptr .align 1 _Z9cuda_gemmIiLi128ELi2ELi1ELi32ELi128ELi128ELi64ELi1ELi0EEviiiPT_S1_S1_iii_param_4,
	.param .u64 .ptr .align 1 _Z9cuda_gemmIiLi128ELi2ELi1ELi32ELi128ELi128ELi64ELi1ELi0EEviiiPT_S1_S1_iii_param_5,
	.param .u32 _Z9cuda_gemmIiLi128ELi2ELi1ELi32ELi128ELi128ELi64ELi1ELi0EEviiiPT_S1_S1_iii_param_6,
	.param .u32 _Z9cuda_gemmIiLi128ELi2ELi1ELi32ELi128ELi128ELi64ELi1ELi0EEviiiPT_S1_S1_iii_param_7,
	.param .u32 _Z9cuda_gemmIiLi128ELi2ELi1ELi32ELi128ELi128ELi64ELi1ELi0EEviiiPT_S1_S1_iii_param_8
)
.maxntid 128
{
	.reg .pred 	%p<95>;
	.reg .b16 	%rs<3>;
	.reg .b32 	%r<507>;
	.reg .b64 	%rd<26>;
	// demoted variable
	.shared .align 128 .b8 _ZZ9cuda_gemmIiLi128ELi2ELi1ELi32ELi128ELi128ELi64ELi1ELi0EEviiiPT_S1_S1_iiiE11kron_fac_sh[2112];
	// demoted variable
	.shared .align 128 .b8 _ZZ9cuda_gemmIiLi128ELi2ELi1ELi32ELi128ELi128ELi64ELi1ELi0EEviiiPT_S1_S1_iiiE3Ash[32];
	// demoted variable
	.shared .align 128 .b8 _ZZ9cuda_gemmIiLi128ELi2ELi1ELi32ELi128ELi128ELi64ELi1ELi0EEviiiPT_S1_S1_iiiE3Csh[64];
	ld.param.u64 	%rd5, [_Z9cuda_gemmIiLi128ELi2ELi1ELi32ELi128ELi128ELi64ELi1ELi0EEviiiPT_S1_S1_iii_param_3];
	ld.param.u64 	%rd6, [_Z9cuda_gemmIiLi128ELi2ELi1ELi32ELi128ELi128ELi64ELi1ELi0EEviiiPT_S1_S1_iii_param_4];
	ld.param.u32 	%r188, [_Z9cuda_gemmIiLi128ELi2ELi1ELi32ELi128ELi128ELi64ELi1ELi0EEviiiPT_S1_S1_iii_param_6];
	ld.param.u32 	%r189, [_Z9cuda_gemmIiLi128ELi2ELi1ELi32ELi128ELi128ELi64ELi1ELi0EEviiiPT_S1_S1_iii_param_7];
	mov.u32 	%r1, %tid.x;
	div.s32 	%r2, 32, %r189;
	shl.b32 	%r3, %r2, 1;
	div.u32 	%r5, %r1, %r3;
	mul.lo.s32 	%r190, %r5, %r3;
	sub.s32 	%r191, %r1, %r190;
	shr.u32 	%r4, %r191, 1;
	mov.u32 	%r464, %ctaid.y;
	mov.u32 	%r192, %nctaid.y;
	shl.b32 	%r193, %r192, 1;
	setp.ge.u32 	%p2, %r464, %r193;
	@%p2 bra 	$L__BB306_100;
	and.b32  	%r7, %r1, 1;
	mov.u32 	%r194, %ctaid.x;
	mov.u32 	%r195, %ntid.x;
	shl.b32 	%r8, %r195, 2;
	shr.u32 	%r9, %r1, 4;
	shl.b32 	%r196, %r194, 6;
	and.b32  	%r197, %r196, 64;
	and.b32  	%r198, %r1, 15;
	or.b32  	%r10, %r197, %r198;
	mov.u32 	%r199, _ZZ9cuda_gemmIiLi128ELi2ELi1ELi32ELi128ELi128ELi64ELi1ELi0EEviiiPT_S1_S1_iiiE11kron_fac_sh;
	mad.lo.s32 	%r11, %r198, 132, %r199;
	shr.u32 	%r12, %r195, 4;
	and.b32  	%r13, %r4, 15;
	shl.b32 	%r200, %r1, 4;
	and.b32  	%r14, %r200, 16;
	min.s32 	%r15, %r188, 16;
	add.s32 	%r201, %r1, %r195;
	max.u32 	%r202, %r201, 16;
	setp.lt.u32 	%p3, %r201, 16;
	selp.u32 	%r203, 1, 0, %p3;
	add.s32 	%r204, %r201, %r203;
	sub.s32 	%r205, %r202, %r204;
	div.u32 	%r206, %r205, %r195;
	add.s32 	%r16, %r206, %r203;
	add.s32 	%r207, %r4, 1;
	and.b32  	%r17, %r207, 15;
	add.s32 	%r208, %r4, 2;
	and.b32  	%r18, %r208, 15;
	add.s32 	%r209, %r4, 3;
	and.b32  	%r19, %r209, 15;
	add.s32 	%r210, %r4, 4;
	and.b32  	%r20, %r210, 15;
	add.s32 	%r211, %r4, 5;
	and.b32  	%r21, %r211, 15;
	add.s32 	%r212, %r4, 6;
	and.b32  	%r22, %r212, 15;
	add.s32 	%r213, %r4, 7;
	and.b32  	%r23, %r213, 15;
	xor.b32  	%r24, %r13, 8;
	add.s32 	%r214, %r4, 9;
	and.b32  	%r25, %r214, 15;
	add.s32 	%r215, %r4, 10;
	and.b32  	%r26, %r215, 15;
	add.s32 	%r216, %r4, 11;
	and.b32  	%r27, %r216, 15;
	add.s32 	%r217, %r4, 12;
	and.b32  	%r28, %r217, 15;
	add.s32 	%r218, %r4, 13;
	and.b32  	%r29, %r218, 15;
	add.s32 	%r219, %r4, 14;
	and.b32  	%r30, %r219, 15;
	add.s32 	%r220, %r4, -1;
	and.b32  	%r31, %r220, 15;
	or.b32  	%r32, %r14, %r13;
	or.b32  	%r33, %r14, %r17;
	or.b32  	%r34, %r14, %r18;
	or.b32  	%r35, %r14, %r19;
	or.b32  	%r36, %r14, %r20;
	or.b32  	%r37, %r14, %r21;
	or.b32  	%r38, %r14, %r22;
	or.b32  	%r39, %r14, %r23;
	or.b32  	%r40, %r14, %r24;
	or.b32  	%r41, %r14, %r25;
	or.b32  	%r42, %r14, %r26;
	or.b32  	%r43, %r14, %r27;
	or.b32  	%r44, %r14, %r28;
	or.b32  	%r45, %r14, %r29;
	or.b32  	%r46, %r14, %r30;
	or.b32  	%r47, %r14, %r31;
	setp.lt.s32 	%p4, %r13, %r189;
	selp.b32 	%r221, 0, %r189, %p4;
	sub.s32 	%r48, %r13, %r221;
	add.s32 	%r222, %r13, 1;
	setp.lt.s32 	%p5, %r222, %r189;
	selp.b32 	%r223, 0, %r189, %p5;
	sub.s32 	%r49, %r222, %r223;
	add.s32 	%r224, %r13, 2;
	setp.lt.s32 	%p6, %r224, %r189;
	selp.b32 	%r225, 0, %r189, %p6;
	sub.s32 	%r50, %r224, %r225;
	add.s32 	%r226, %r13, 3;
	setp.lt.s32 	%p7, %r226, %r189;
	selp.b32 	%r227, 0, %r189, %p7;
	sub.s32 	%r51, %r226, %r227;
	add.s32 	%r228, %r13, 4;
	setp.lt.s32 	%p8, %r228, %r189;
	selp.b32 	%r229, 0, %r189, %p8;
	sub.s32 	%r52, %r228, %r229;
	add.s32 	%r230, %r13, 5;
	setp.lt.s32 	%p9, %r230, %r189;
	selp.b32 	%r231, 0, %r189, %p9;
	sub.s32 	%r53, %r230, %r231;
	add.s32 	%r232, %r13, 6;
	setp.lt.s32 	%p10, %r232, %r189;
	selp.b32 	%r233, 0, %r189, %p10;
	sub.s32 	%r54, %r232, %r233;
	add.s32 	%r234, %r13, 7;
	setp.lt.s32 	%p11, %r234, %r189;
	selp.b32 	%r235, 0, %r189, %p11;
	sub.s32 	%r55, %r234, %r235;
	add.s32 	%r236, %r13, 8;
	setp.lt.s32 	%p12, %r236, %r189;
	selp.b32 	%r237, 0, %r189, %p12;
	sub.s32 	%r56, %r236, %r237;
	add.s32 	%r238, %r13, 9;
	setp.lt.s32 	%p13, %r238, %r189;
	selp.b32 	%r239, 0, %r189, %p13;
	sub.s32 	%r57, %r238, %r239;
	add.s32 	%r240, %r13, 10;
	setp.lt.s32 	%p14, %r240, %r189;
	selp.b32 	%r241, 0, %r189, %p14;
	sub.s32 	%r58, %r240, %r241;
	add.s32 	%r242, %r13, 11;
	setp.lt.s32 	%p15, %r242, %r189;
	selp.b32 	%r243, 0, %r189, %p15;
	sub.s32 	%r59, %r242, %r243;
	add.s32 	%r244, %r13, 12;
	setp.lt.s32 	%p16, %r244, %r189;
	selp.b32 	%r245, 0, %r189, %p16;
	sub.s32 	%r60, %r244, %r245;
	add.s32 	%r246, %r13, 13;
	setp.lt.s32 	%p17, %r246, %r189;
	selp.b32 	%r247, 0, %r189, %p17;
	sub.s32 	%r61, %r246, %r247;
	add.s32 	%r248, %r13, 14;
	setp.lt.s32 	%p18, %r248, %r189;
	selp.b32 	%r249, 0, %r189, %p18;
	sub.s32 	%r62, %r248, %r249;
	add.s32 	%r250, %r13, 15;
	setp.lt.s32 	%p19, %r250, %r189;
	selp.b32 	%r251, 0, %r189, %p19;
	sub.s32 	%r63, %r250, %r251;
	cvt.u16.u32 	%rs1, %r3;
	div.s16 	%rs2, 128, %rs1;
	cvt.s32.s16 	%r64, %rs2;
	and.b32  	%r65, %r1, 31;
	cvta.to.global.u64 	%rd1, %rd6;
	cvta.to.global.u64 	%rd2, %rd5;
	shl.b32 	%r345, %r65, 2;
	shl.b32 	%r348, %r32, 2;
	shl.b32 	%r351, %r33, 2;
	shl.b32 	%r354, %r34, 2;
	shl.b32 	%r357, %r35, 2;
	shl.b32 	%r360, %r36, 2;
	shl.b32 	%r363, %r37, 2;
	shl.b32 	%r366, %r38, 2;
	shl.b32 	%r369, %r39, 2;
	shl.b32 	%r372, %r40, 2;
	shl.b32 	%r375, %r41, 2;
	shl.b32 	%r378, %r42, 2;
	shl.b32 	%r381, %r43, 2;
	shl.b32 	%r384, %r44, 2;
	shl.b32 	%r387, %r45, 2;
	shl.b32 	%r390, %r46, 2;
	shl.b32 	%r393, %r47, 2;
	cvt.u64.u32 	%rd20, %r8;
$L__BB306_2:
	setp.gt.u32 	%p20, %r1, 15;
	@%p20 bra 	$L__BB306_10;
	and.b32  	%r67, %r16, 3;
	setp.eq.s32 	%p21, %r67, 3;
	mov.u32 	%r465, %r1;
	@%p21 bra 	$L__BB306_7;
	mov.u32 	%r252, %ntid.x;
	add.s32 	%r465, %r1, %r252;
	setp.eq.s32 	%p22, %r67, 0;
	shl.b32 	%r253, %r1, 2;
	mov.u32 	%r254, _ZZ9cuda_gemmIiLi128ELi2ELi1ELi32ELi128ELi128ELi64ELi1ELi0EEviiiPT_S1_S1_iiiE3Csh;
	add.s32 	%r255, %r254, %r253;
	mov.b32 	%r256, 0;
	st.shared.u32 	[%r255], %r256;
	@%p22 bra 	$L__BB306_7;
	add.s32 	%r465, %r465, %r252;
	setp.eq.s32 	%p23, %r67, 1;
	add.s32 	%r70, %r255, %r8;
	mov.b32 	%r261, 0;
	st.shared.u32 	[%r70], %r261;
	@%p23 bra 	$L__BB306_7;
	add.s32 	%r465, %r465, %r252;
	add.s32 	%r263, %r70, %r8;
	mov.b32 	%r264, 0;
	st.shared.u32 	[%r263], %r264;
$L__BB306_7:
	setp.lt.u32 	%p24, %r16, 3;
	@%p24 bra 	$L__BB306_10;
	shl.b32 	%r265, %r465, 2;
	mov.u32 	%r266, _ZZ9cuda_gemmIiLi128ELi2ELi1ELi32ELi128ELi128ELi64ELi1ELi0EEviiiPT_S1_S1_iiiE3Csh;
	add.s32 	%r466, %r266, %r265;
$L__BB306_9:
	mov.b32 	%r267, 0;
	st.shared.u32 	[%r466], %r267;
	add.s32 	%r268, %r466, %r8;
	st.shared.u32 	[%r268], %r267;
	mov.u32 	%r269, %ntid.x;
	shl.b32 	%r270, %r269, 3;
	add.s32 	%r271, %r466, %r270;
	st.shared.u32 	[%r271], %r267;
	mad.lo.s32 	%r272, %r269, 12, %r466;
	st.shared.u32 	[%r272], %r267;
	add.s32 	%r465, %r465, %r8;
	shl.b32 	%r273, %r269, 4;
	add.s32 	%r466, %r466, %r273;
	setp.lt.u32 	%p25, %r465, 16;
	@%p25 bra 	$L__BB306_9;
$L__BB306_10:
	mov.b32 	%r468, 0;
	mov.pred 	%p94, -1;
$L__BB306_11:
	mov.pred 	%p1, %p94;
	mov.u32 	%r275, %ctaid.z;
	shl.b32 	%r79, %r275, 6;
	setp.gt.u32 	%p27, %r1, 1;
	@%p27 bra 	$L__BB306_14;
	shl.b32 	%r469, %r1, 2;
	shl.b32 	%r276, %r464, 5;
	add.s32 	%r277, %r276, %r79;
	add.s32 	%r81, %r277, %r468;
$L__BB306_13:
	add.s32 	%r278, %r81, %r469;
	mul.wide.s32 	%rd8, %r278, 4;
	add.s64 	%rd9, %rd2, %rd8;
	ld.global.v4.u32 	{%r279, %r280, %r281, %r282}, [%rd9];
	shl.b32 	%r283, %r469, 2;
	mov.u32 	%r284, _ZZ9cuda_gemmIiLi128ELi2ELi1ELi32ELi128ELi128ELi64ELi1ELi0EEviiiPT_S1_S1_iiiE3Ash;
	add.s32 	%r285, %r284, %r283;
	st.shared.v4.u32 	[%r285], {%r279, %r280, %r281, %r282};
	add.s32 	%r469, %r469, %r8;
	setp.lt.u32 	%p28, %r469, 8;
	@%p28 bra 	$L__BB306_13;
$L__BB306_14:
	add.s32 	%r82, %r468, %r79;
	mov.b32 	%r470, 0;
$L__BB306_15:
	mov.u32 	%r85, %r470;
	add.s32 	%r86, %r10, %r85;
	mov.u32 	%r471, %r9;
$L__BB306_16:
	add.s32 	%r287, %r82, %r471;
	mad.lo.s32 	%r288, %r287, %r188, %r86;
	mul.wide.s32 	%rd10, %r288, 4;
	add.s64 	%rd11, %rd1, %rd10;
	ld.global.u32 	%r289, [%rd11];
	shl.b32 	%r290, %r471, 2;
	add.s32 	%r291, %r11, %r290;
	st.shared.u32 	[%r291], %r289;
	add.s32 	%r471, %r471, %r12;
	setp.lt.u32 	%p29, %r471, 32;
	@%p29 bra 	$L__BB306_16;
	setp.lt.s32 	%p30, %r2, 1;
	bar.sync 	0;
	@%p30 bra 	$L__BB306_90;
	mov.b32 	%r472, 0;
$L__BB306_19:
	setp.ge.s32 	%p31, %r5, %r15;
	add.s32 	%r90, %r472, %r4;
	shl.b32 	%r293, %r90, 5;
	or.b32  	%r294, %r293, %r14;
	add.s32 	%r295, %r294, %r13;
	shl.b32 	%r296, %r295, 2;
	mov.u32 	%r297, _ZZ9cuda_gemmIiLi128ELi2ELi1ELi32ELi128ELi128ELi64ELi1ELi0EEviiiPT_S1_S1_iiiE3Ash;
	add.s32 	%r298, %r297, %r296;
	ld.shared.u32 	%r91, [%r298];
	add.s32 	%r299, %r294, %r17;
	shl.b32 	%r300, %r299, 2;
	add.s32 	%r301, %r297, %r300;
	ld.shared.u32 	%r92, [%r301];
	add.s32 	%r302, %r294, %r18;
	shl.b32 	%r303, %r302, 2;
	add.s32 	%r304, %r297, %r303;
	ld.shared.u32 	%r93, [%r304];
	add.s32 	%r305, %r294, %r19;
	shl.b32 	%r306, %r305, 2;
	add.s32 	%r307, %r297, %r306;
	ld.shared.u32 	%r94, [%r307];
	add.s32 	%r308, %r294, %r20;
	shl.b32 	%r309, %r308, 2;
	add.s32 	%r310, %r297, %r309;
	ld.shared.u32 	%r95, [%r310];
	add.s32 	%r311, %r294, %r21;
	shl.b32 	%r312, %r311, 2;
	add.s32 	%r313, %r297, %r312;
	ld.shared.u32 	%r96, [%r313];
	add.s32 	%r314, %r294, %r22;
	shl.b32 	%r315, %r314, 2;
	add.s32 	%r316, %r297, %r315;
	ld.shared.u32 	%r97, [%r316];
	add.s32 	%r317, %r294, %r23;
	shl.b32 	%r318, %r317, 2;
	add.s32 	%r319, %r297, %r318;
	ld.shared.u32 	%r98, [%r319];
	add.s32 	%r320, %r294, %r24;
	shl.b32 	%r321, %r320, 2;
	add.s32 	%r322, %r297, %r321;
	ld.shared.u32 	%r99, [%r322];
	add.s32 	%r323, %r294, %r25;
	shl.b32 	%r324, %r323, 2;
	add.s32 	%r325, %r297, %r324;
	ld.shared.u32 	%r100, [%r325];
	add.s32 	%r326, %r294, %r26;
	shl.b32 	%r327, %r326, 2;
	add.s32 	%r328, %r297, %r327;
	ld.shared.u32 	%r101, [%r328];
	add.s32 	%r329, %r294, %r27;
	shl.b32 	%r330, %r329, 2;
	add.s32 	%r331, %r297, %r330;
	ld.shared.u32 	%r102, [%r331];
	add.s32 	%r332, %r294, %r28;
	shl.b32 	%r333, %r332, 2;
	add.s32 	%r334, %r297, %r333;
	ld.shared.u32 	%r103, [%r334];
	add.s32 	%r335, %r294, %r29;
	shl.b32 	%r336, %r335, 2;
	add.s32 	%r337, %r297, %r336;
	ld.shared.u32 	%r104, [%r337];
	add.s32 	%r338, %r294, %r30;
	shl.b32 	%r339, %r338, 2;
	add.s32 	%r340, %r297, %r339;
	ld.shared.u32 	%r105, [%r340];
	add.s32 	%r341, %r294, %r31;
	shl.b32 	%r342, %r341, 2;
	add.s32 	%r343, %r297, %r342;
	ld.shared.u32 	%r106, [%r343];
	@%p31 bra 	$L__BB306_89;
	mov.u32 	%r473, %r5;
$L__BB306_21:
	setp.gt.u32 	%p32, %r189, 64;
	mov.u32 	%r344, _ZZ9cuda_gemmIiLi128ELi2ELi1ELi32ELi128ELi128ELi64ELi1ELi0EEviiiPT_S1_S1_iiiE11kron_fac_sh;
	mad.lo.s32 	%r108, %r473, 132, %r344;
	add.s32 	%r346, %r108, %r345;
	ld.shared.u32 	%r109, [%r346];
	@%p32 bra 	$L__BB306_54;
	setp.eq.s32 	%p49, %r189, 0;
	mov.b32 	%r475, 0;
	@%p49 bra 	$L__BB306_24;
	shfl.sync.idx.b32	%r397|%p50, %r109, %r48, 31, -1;
	mul.lo.s32 	%r475, %r397, %r91;
$L__BB306_24:
	setp.lt.s32 	%p51, %r189, 2;
	@%p51 bra 	$L__BB306_26;
	shfl.sync.idx.b32	%r398|%p52, %r109, %r49, 31, -1;
	mad.lo.s32 	%r475, %r398, %r92, %r475;
$L__BB306_26:
	setp.lt.s32 	%p53, %r189, 3;
	@%p53 bra 	$L__BB306_28;
	shfl.sync.idx.b32	%r399|%p54, %r109, %r50, 31, -1;
	mad.lo.s32 	%r475, %r399, %r93, %r475;
$L__BB306_28:
	setp.lt.s32 	%p55, %r189, 4;
	@%p55 bra 	$L__BB306_30;
	shfl.sync.idx.b32	%r400|%p56, %r109, %r51, 31, -1;
	mad.lo.s32 	%r475, %r400, %r94, %r475;
$L__BB306_30:
	setp.lt.s32 	%p57, %r189, 5;
	@%p57 bra 	$L__BB306_32;
	shfl.sync.idx.b32	%r401|%p58, %r109, %r52, 31, -1;
	mad.lo.s32 	%r475, %r401, %r95, %r475;
$L__BB306_32:
	setp.lt.s32 	%p59, %r189, 6;
	@%p59 bra 	$L__BB306_34;
	shfl.sync.idx.b32	%r402|%p60, %r109, %r53, 31, -1;
	mad.lo.s32 	%r475, %r402, %r96, %r475;
$L__BB306_34:
	setp.lt.s32 	%p61, %r189, 7;
	@%p61 bra 	$L__BB306_36;
	shfl.sync.idx.b32	%r403|%p62, %r109, %r54, 31, -1;
	mad.lo.s32 	%r475, %r403, %r97, %r475;
$L__BB306_36:
	setp.lt.s32 	%p63, %r189, 8;
	@%p63 bra 	$L__BB306_38;
	shfl.sync.idx.b32	%r404|%p64, %r109, %r55, 31, -1;
	mad.lo.s32 	%r475, %r404, %r98, %r475;
$L__BB306_38:
	setp.lt.s32 	%p65, %r189, 9;
	@%p65 bra 	$L__BB306_40;
	shfl.sync.idx.b32	%r405|%p66, %r109, %r56, 31, -1;
	mad.lo.s32 	%r475, %r405, %r99, %r475;
$L__BB306_40:
	setp.lt.s32 	%p67, %r189, 10;
	@%p67 bra 	$L__BB306_42;
	shfl.sync.idx.b32	%r406|%p68, %r109, %r57, 31, -1;
	mad.lo.s32 	%r475, %r406, %r100, %r475;
$L__BB306_42:
	setp.lt.s32 	%p69, %r189, 11;
	@%p69 bra 	$L__BB306_44;
	shfl.sync.idx.b32	%r407|%p70, %r109, %r58, 31, -1;
	mad.lo.s32 	%r475, %r407, %r101, %r475;
$L__BB306_44:
	setp.lt.s32 	%p71, %r189, 12;
	@%p71 bra 	$L__BB306_46;
	shfl.sync.idx.b32	%r408|%p72, %r109, %r59, 31, -1;
	mad.lo.s32 	%r475, %r408, %r102, %r475;
$L__BB306_46:
	setp.lt.s32 	%p73, %r189, 13;
	@%p73 bra 	$L__BB306_48;
	shfl.sync.idx.b32	%r409|%p74, %r109, %r60, 31, -1;
	mad.lo.s32 	%r475, %r409, %r103, %r475;
$L__BB306_48:
	setp.lt.s32 	%p75, %r189, 14;
	@%p75 bra 	$L__BB306_50;
	shfl.sync.idx.b32	%r410|%p76, %r109, %r61, 31, -1;
	mad.lo.s32 	%r475, %r410, %r104, %r475;
$L__BB306_50:
	setp.lt.s32 	%p77, %r189, 15;
	@%p77 bra 	$L__BB306_52;
	shfl.sync.idx.b32	%r411|%p78, %r109, %r62, 31, -1;
	mad.lo.s32 	%r475, %r411, %r105, %r475;
$L__BB306_52:
	setp.lt.s32 	%p79, %r189, 16;
	@%p79 bra 	$L__BB306_86;
	shfl.sync.idx.b32	%r412|%p80, %r109, %r63, 31, -1;
	mad.lo.s32 	%r475, %r412, %r106, %r475;
	bra.uni 	$L__BB306_86;
$L__BB306_54:
	setp.lt.s32 	%p33, %r189, 1;
	mov.b32 	%r475, 0;
	@%p33 bra 	$L__BB306_56;
	add.s32 	%r349, %r108, %r348;
	ld.shared.u32 	%r350, [%r349];
	mul.lo.s32 	%r475, %r350, %r91;
$L__BB306_56:
	setp.lt.s32 	%p34, %r189, 2;
	@%p34 bra 	$L__BB306_58;
	add.s32 	%r352, %r108, %r351;
	ld.shared.u32 	%r353, [%r352];
	mad.lo.s32 	%r475, %r353, %r92, %r475;
$L__BB306_58:
	setp.lt.s32 	%p35, %r189, 3;
	@%p35 bra 	$L__BB306_60;
	add.s32 	%r355, %r108, %r354;
	ld.shared.u32 	%r356, [%r355];
	mad.lo.s32 	%r475, %r356, %r93, %r475;
$L__BB306_60:
	setp.lt.s32 	%p36, %r189, 4;
	@%p36 bra 	$L__BB306_62;
	add.s32 	%r358, %r108, %r357;
	ld.shared.u32 	%r359, [%r358];
	mad.lo.s32 	%r475, %r359, %r94, %r475;
$L__BB306_62:
	setp.lt.s32 	%p37, %r189, 5;
	@%p37 bra 	$L__BB306_64;
	add.s32 	%r361, %r108, %r360;
	ld.shared.u32 	%r362, [%r361];
	mad.lo.s32 	%r475, %r362, %r95, %r475;
$L__BB306_64:
	setp.lt.s32 	%p38, %r189, 6;
	@%p38 bra 	$L__BB306_66;
	add.s32 	%r364, %r108, %r363;
	ld.shared.u32 	%r365, [%r364];
	mad.lo.s32 	%r475, %r365, %r96, %r475;
$L__BB306_66:
	setp.lt.s32 	%p39, %r189, 7;
	@%p39 bra 	$L__BB306_68;
	add.s32 	%r367, %r108, %r366;
	ld.shared.u32 	%r368, [%r367];
	mad.lo.s32 	%r475, %r368, %r97, %r475;
$L__BB306_68:
	setp.lt.s32 	%p40, %r189, 8;
	@%p40 bra 	$L__BB306_70;
	add.s32 	%r370, %r108, %r369;
	ld.shared.u32 	%r371, [%r370];
	mad.lo.s32 	%r475, %r371, %r98, %r475;
$L__BB306_70:
	setp.lt.s32 	%p41, %r189, 9;
	@%p41 bra 	$L__BB306_72;
	add.s32 	%r373, %r108, %r372;
	ld.shared.u32 	%r374, [%r373];
	mad.lo.s32 	%r475, %r374, %r99, %r475;
$L__BB306_72:
	setp.lt.s32 	%p42, %r189, 10;
	@%p42 bra 	$L__BB306_74;
	add.s32 	%r376, %r108, %r375;
	ld.shared.u32 	%r377, [%r376];
	mad.lo.s32 	%r475, %r377, %r100, %r475;
$L__BB306_74:
	setp.lt.s32 	%p43, %r189, 11;
	@%p43 bra 	$L__BB306_76;
	add.s32 	%r379, %r108, %r378;
	ld.shared.u32 	%r380, [%r379];
	mad.lo.s32 	%r475, %r380, %r101, %r475;
$L__BB306_76:
	setp.lt.s32 	%p44, %r189, 12;
	@%p44 bra 	$L__BB306_78;
	add.s32 	%r382, %r108, %r381;
	ld.shared.u32 	%r383, [%r382];
	mad.lo.s32 	%r475, %r383, %r102, %r475;
$L__BB306_78:
	setp.lt.s32 	%p45, %r189, 13;
	@%p45 bra 	$L__BB306_80;
	add.s32 	%r385, %r108, %r384;
	ld.shared.u32 	%r386, [%r385];
	mad.lo.s32 	%r475, %r386, %r103, %r475;
$L__BB306_80:
	setp.lt.s32 	%p46, %r189, 14;
	@%p46 bra 	$L__BB306_82;
	add.s32 	%r388, %r108, %r387;
	ld.shared.u32 	%r389, [%r388];
	mad.lo.s32 	%r475, %r389, %r104, %r475;
$L__BB306_82:
	setp.lt.s32 	%p47, %r189, 15;
	@%p47 bra 	$L__BB306_84;
	add.s32 	%r391, %r108, %r390;
	ld.shared.u32 	%r392, [%r391];
	mad.lo.s32 	%r475, %r392, %r105, %r475;
$L__BB306_84:
	setp.lt.s32 	%p48, %r189, 16;
	@%p48 bra 	$L__BB306_86;
	add.s32 	%r394, %r108, %r393;
	ld.shared.u32 	%r395, [%r394];
	mad.lo.s32 	%r475, %r395, %r106, %r475;
$L__BB306_86:
	setp.ne.s32 	%p81, %r7, 0;
	add.s32 	%r413, %r473, %r85;
	mad.lo.s32 	%r173, %r413, %r2, %r90;
	shfl.sync.down.b32	%r414|%p82, %r475, 1, 7711, -1;
	add.s32 	%r174, %r414, %r475;
	@%p81 bra 	$L__BB306_88;
	shl.b32 	%r415, %r173, 2;
	mov.u32 	%r416, _ZZ9cuda_gemmIiLi128ELi2ELi1ELi32ELi128ELi128ELi64ELi1ELi0EEviiiPT_S1_S1_iiiE3Csh;
	add.s32 	%r417, %r416, %r415;
	ld.shared.u32 	%r418, [%r417];
	add.s32 	%r419, %r418, %r174;
	st.shared.u32 	[%r417], %r419;
$L__BB306_88:
	add.s32 	%r473, %r473, %r64;
	setp.lt.s32 	%p83, %r473, %r15;
	@%p83 bra 	$L__BB306_21;
$L__BB306_89:
	add.s32 	%r472, %r472, %r3;
	setp.lt.s32 	%p84, %r472, %r2;
	@%p84 bra 	$L__BB306_19;
$L__BB306_90:
	add.s32 	%r470, %r85, 16;
	setp.lt.u32 	%p85, %r85, 48;
	@%p85 bra 	$L__BB306_15;
	mov.b32 	%r468, 32;
	mov.pred 	%p94, 0;
	@%p1 bra 	$L__BB306_11;
	setp.gt.u32 	%p87, %r1, 15;
	bar.sync 	0;
	@%p87 bra 	$L__BB306_99;
	and.b32  	%r178, %r16, 3;
	setp.eq.s32 	%p88, %r178, 3;
	mov.u32 	%r421, %ctaid.x;
	shl.b32 	%r422, %r421, 4;
	and.b32  	%r423, %r422, 16;
	shl.b32 	%r424, %r464, 5;
	or.b32  	%r179, %r424, %r423;
	mov.u32 	%r505, %r1;
	@%p88 bra 	$L__BB306_97;
	ld.param.u64 	%rd24, [_Z9cuda_gemmIiLi128ELi2ELi1ELi32ELi128ELi128ELi64ELi1ELi0EEviiiPT_S1_S1_iii_param_5];
	mov.u32 	%r425, %ntid.x;
	add.s32 	%r505, %r1, %r425;
	setp.eq.s32 	%p89, %r178, 0;
	add.s32 	%r426, %r179, %r1;
	cvta.to.global.u64 	%rd12, %rd24;
	mul.wide.s32 	%rd13, %r426, 4;
	add.s64 	%rd3, %rd12, %rd13;
	shl.b32 	%r427, %r1, 2;
	mov.u32 	%r428, _ZZ9cuda_gemmIiLi128ELi2ELi1ELi32ELi128ELi128ELi64ELi1ELi0EEviiiPT_S1_S1_iiiE3Csh;
	add.s32 	%r429, %r428, %r427;
	ld.shared.u32 	%r430, [%r429];
	atom.global.add.u32 	%r431, [%rd3], %r430;
	@%p89 bra 	$L__BB306_97;
	add.s32 	%r505, %r505, %r425;
	setp.eq.s32 	%p90, %r178, 1;
	add.s64 	%rd4, %rd3, %rd20;
	add.s32 	%r182, %r429, %r8;
	ld.shared.u32 	%r436, [%r182];
	atom.global.add.u32 	%r437, [%rd4], %r436;
	@%p90 bra 	$L__BB306_97;
	add.s32 	%r505, %r505, %r425;
	cvt.u64.u32 	%rd15, %r8;
	add.s64 	%rd16, %rd4, %rd15;
	add.s32 	%r439, %r182, %r8;
	ld.shared.u32 	%r440, [%r439];
	atom.global.add.u32 	%r441, [%rd16], %r440;
$L__BB306_97:
	setp.lt.u32 	%p91, %r16, 3;
	@%p91 bra 	$L__BB306_99;
$L__BB306_98:
	ld.param.u64 	%rd25, [_Z9cuda_gemmIiLi128ELi2ELi1ELi32ELi128ELi128ELi64ELi1ELi0EEviiiPT_S1_S1_iii_param_5];
	add.s32 	%r447, %r179, %r505;
	cvta.to.global.u64 	%rd17, %rd25;
	mul.wide.s32 	%rd18, %r447, 4;
	add.s64 	%rd19, %rd17, %rd18;
	shl.b32 	%r448, %r505, 2;
	mov.u32 	%r449, _ZZ9cuda_gemmIiLi128ELi2ELi1ELi32ELi128ELi128ELi64ELi1ELi0EEviiiPT_S1_S1_iiiE3Csh;
	add.s32 	%r450, %r449, %r448;
	ld.shared.u32 	%r451, [%r450];
	atom.global.add.u32 	%r452, [%rd19], %r451;
	add.s64 	%rd21, %rd19, %rd20;
	add.s32 	%r453, %r450, %r8;
	ld.shared.u32 	%r454, [%r453];
	atom.global.add.u32 	%r455, [%rd21], %r454;
	add.s64 	%rd22, %rd21, %rd20;
	add.s32 	%r456, %r453, %r8;
	ld.shared.u32 	%r457, [%r456];
	atom.global.add.u32 	%r458, [%rd22], %r457;
	add.s64 	%rd23, %rd22, %rd20;
	add.s32 	%r459, %r456, %r8;
	ld.shared.u32 	%r460, [%r459];
	atom.global.add.u32 	%r461, [%rd23], %r460;
	add.s32 	%r505, %r8, %r505;
	setp.lt.u32 	%p92, %r505, 16;
	@%p92 bra 	$L__BB306_98;
$L__BB306_99:
	mov.u32 	%r462, %nctaid.y;
	add.s32 	%r464, %r464, %r462;
	shl.b32 	%r463, %r462, 1;
	setp.lt.u32 	%p93, %r464, %r463;
	@%p93 bra 	$L__BB306_2;
$L__BB306_100:
	ret;

}
	// .globl	_Z9cuda_gemmIiLi128ELi2ELi1ELi32ELi128ELi128ELi64ELi1ELi1EEviiiPT_S1_S1_iii
.visible .entry _Z9cuda_gemmIiLi128ELi2ELi1ELi32ELi128ELi128ELi64ELi1ELi1EEviiiPT_S1_S1_iii(
	.param .u32 _Z9cuda_gemmIiLi128ELi2ELi1ELi32ELi128ELi128ELi64ELi1ELi1EEviiiPT_S1_S1_iii_param_0,
	.param .u32 _Z9cuda_gemmIiLi128ELi2ELi1ELi32ELi128ELi128ELi64ELi1ELi1EEviiiPT_S1_S1_iii_param_1,
	.param .u32 _Z9cuda_gemmIiLi128ELi2ELi1ELi32ELi128ELi128ELi64ELi1ELi1EEviiiPT_S1_S1_iii_param_2,
	.param .u64 .ptr .align 1 _Z9cuda_gemmIiLi128ELi2ELi1ELi32ELi128ELi128ELi64ELi1ELi1EEviiiPT_S1_S1_iii_param_3,
	.param .u64 .ptr .align 1 _Z9cuda_gemmIiLi128ELi2ELi1ELi32ELi128ELi128ELi64ELi1ELi1EEviiiPT_S1_S1_iii_param_4,
	.param .u64 .ptr .align 1 _Z9cuda_gemmIiLi128ELi2ELi1ELi32ELi128ELi128ELi64ELi1ELi1EEviiiPT_S1_S1_iii_param_5,
	.param .u32 _Z9cuda_gemmIiLi128ELi2ELi1ELi32ELi128ELi128ELi64ELi1ELi1EEviiiPT_S1_S1_iii_param_6,
	.param .u32 _Z9cuda_gemmIiLi128ELi2ELi1ELi32ELi128ELi128ELi64ELi1ELi1EEviiiPT_S1_S1_iii_param_7,
	.param .u32 _Z9cuda_gemmIiLi128ELi2ELi1ELi32ELi128ELi128ELi64ELi1ELi1EEviiiPT_S1_S1_iii_param_8
)
.maxntid 128
{
	.reg .pred 	%p<16>;
	.reg .b32 	%r<78>;
	.reg .b64 	%rd<15>;
	// demoted variable
	.shared .align 128 .b8 _ZZ9cuda_gemmIiLi128ELi2ELi1ELi32ELi128ELi128ELi64ELi1ELi1EEviiiPT_S1_S1_iiiE3Csh[64];
	ld.param.u64 	%rd4, [_Z9cuda_gemmIiLi128ELi2ELi1ELi32ELi128ELi128ELi64ELi1ELi1EEviiiPT_S1_S1_iii_param_5];
	cvta.to.global.u64 	%rd1, %rd4;
	mov.u32 	%r72, %ctaid.y;
	mov.u32 	%r2, %nctaid.y;
	shl.b32 	%r3, %r2, 1;
	setp.ge.u32 	%p1, %r72, %r3;
	@%p1 bra 	$L__BB307_18;
	mov.u32 	%r30, %ctaid.x;
	mov.u32 	%r4, %tid.x;
	mov.u32 	%r31, %ntid.x;
	shl.b32 	%r32, %r30, 4;
	and.b32  	%r5, %r32, 16;
	add.s32 	%r6, %r4, %r31;
	max.u32 	%r33, %r6, 16;
	setp.lt.u32 	%p2, %r6, 16;
	selp.u32 	%r34, 1, 0, %p2;
	add.s32 	%r35, %r6, %r34;
	sub.s32 	%r36, %r33, %r35;
	div.u32 	%r37, %r36, %r31;
	add.s32 	%r7, %r37, %r34;
	and.b32  	%r8, %r7, 3;
	shl.b32 	%r38, %r4, 2;
	mov.u32 	%r39, _ZZ9cuda_gemmIiLi128ELi2ELi1ELi32ELi128ELi128ELi64ELi1ELi1EEviiiPT_S1_S1_iiiE3Csh;
	add.s32 	%r9, %r39, %r38;
	shl.b32 	%r10, %r31, 2;
	add.s32 	%r11, %r9, %r10;
	add.s32 	%r12, %r6, %r31;
	add.s32 	%r13, %r11, %r10;
	add.s32 	%r14, %r12, %r31;
	shl.b32 	%r15, %r31, 4;
	shl.b32 	%r16, %r31, 3;
	mul.lo.s32 	%r17, %r31, 12;
	cvt.u64.u32 	%rd11, %r10;
$L__BB307_2:
	setp.gt.u32 	%p3, %r4, 15;
	@%p3 bra 	$L__BB307_10;
	setp.eq.s32 	%p4, %r8, 3;
	mov.u32 	%r73, %r4;
	@%p4 bra 	$L__BB307_7;
	setp.eq.s32 	%p5, %r8, 0;
	mov.b32 	%r40, 0;
	st.shared.u32 	[%r9], %r40;
	mov.u32 	%r73, %r6;
	@%p5 bra 	$L__BB307_7;
	setp.eq.s32 	%p6, %r8, 1;
	mov.b32 	%r41, 0;
	st.shared.u32 	[%r11], %r41;
	mov.u32 	%r73, %r12;
	@%p6 bra 	$L__BB307_7;
	mov.b32 	%r42, 0;
	st.shared.u32 	[%r13], %r42;
	mov.u32 	%r73, %r14;
$L__BB307_7:
	setp.lt.u32 	%p7, %r7, 3;
	@%p7 bra 	$L__BB307_10;
	shl.b32 	%r43, %r73, 2;
	add.s32 	%r74, %r39, %r43;
$L__BB307_9:
	mov.b32 	%r45, 0;
	st.shared.u32 	[%r74], %r45;
	add.s32 	%r46, %r74, %r10;
	st.shared.u32 	[%r46], %r45;
	add.s32 	%r47, %r74, %r16;
	st.shared.u32 	[%r47], %r45;
	add.s32 	%r48, %r74, %r17;
	st.shared.u32 	[%r48], %r45;
	add.s32 	%r73, %r73, %r10;
	add.s32 	%r74, %r74, %r15;
	setp.lt.u32 	%p8, %r73, 16;
	@%p8 bra 	$L__BB307_9;
$L__BB307_10:
	setp.gt.u32 	%p9, %r4, 15;
	bar.sync 	0;
	bar.sync 	0;
	bar.sync 	0;
	bar.sync 	0;
	bar.sync 	0;
	bar.sync 	0;
	bar.sync 	0;
	bar.sync 	0;
	bar.sync 	0;
	@%p9 bra 	$L__BB307_17;
	setp.eq.s32 	%p10, %r8, 3;
	shl.b32 	%r49, %r72, 5;
	or.b32  	%r25, %r49, %r5;
	mov.u32 	%r76, %r4;
	@%p10 bra 	$L__BB307_15;
	setp.eq.s32 	%p11, %r8, 0;
	add.s32 	%r50, %r25, %r4;
	mul.wide.s32 	%rd5, %r50, 4;
	add.s64 	%rd2, %rd1, %rd5;
	ld.shared.u32 	%r51, [%r9];
	atom.global.add.u32 	%r52, [%rd2], %r51;
	mov.u32 	%r76, %r6;
	@%p11 bra 	$L__BB307_15;
	setp.eq.s32 	%p12, %r8, 1;
	add.s64 	%rd3, %rd2, %rd11;
	ld.shared.u32 	%r53, [%r11];
	atom.global.add.u32 	%r54, [%rd3], %r53;
	mov.u32 	%r76, %r12;
	@%p12 bra 	$L__BB307_15;
	add.s64 	%rd8, %rd3, %rd11;
	ld.shared.u32 	%r55, [%r13];
	atom.global.add.u32 	%r56, [%rd8], %r55;
	mov.u32 	%r76, %r14;
$L__BB307_15:
	setp.lt.u32 	%p13, %r7, 3;
	@%p13 bra 	$L__BB307_17;
$L__BB307_16:
	add.s32 	%r57, %r25, %r76;
	mul.wide.s32 	%rd9, %r57, 4;
	add.s64 	%rd10, %rd1, %rd9;
	shl.b32 	%r58, %r76, 2;
	add.s32 	%r60, %r39, %r58;
	ld.shared.u32 	%r61, [%r60];
	atom.global.add.u32 	%r62, [%rd10], %r61;
	add.s64 	%rd12, %rd10, %rd11;
	add.s32 	%r63, %r60, %r10;
	ld.shared.u32 	%r64, [%r63];
	atom.global.add.u32 	%r65, [%rd12], %r64;
	add.s64 	%rd13, %rd12, %rd11;
	add.s32 	%r66, %r63, %r10;
	ld.shared.u32 	%r67, [%r66];
	atom.global.add.u32 	%r68, [%rd13], %r67;
	add.s64 	%rd14, %rd13, %rd11;
	add.s32 	%r69, %r66, %r10;
	ld.shared.u32 	%r70, [%r69];
	atom.global.add.u32 	%r71, [%rd14], %r70;
	add.s32 	%r76, %r10, %r76;
	setp.lt.u32 	%p14, %r76, 16;
	@%p14 bra 	$L__BB307_16;
$L__BB307_17:
	add.s32 	%r72, %r72, %r2;
	setp.lt.u32 	%p15, %r72, %r3;
	@%p15 bra 	$L__BB307_2;
$L__BB307_18:
	ret;

}
	// .globl	_Z9cuda_gemmIiLi128ELi2ELi1ELi64ELi2ELi2ELi64ELi0ELi0EEviiiPT_S1_S1_iii
.visible .entry _Z9cuda_gemmIiLi128ELi2ELi1ELi64ELi2ELi2ELi64ELi0ELi0EEviiiPT_S1_S1_iii(
	.param .u32 _Z9cuda_gemmIiLi128ELi2ELi1ELi64ELi2ELi2ELi64ELi0ELi0EEviiiPT_S1_S1_iii_param_0,
	.param .u32 _Z9cuda_gemmIiLi128ELi2ELi1ELi64ELi2ELi2ELi64ELi0ELi0EEviiiPT_S1_S1_iii_param_1,
	.param .u32 _Z9cuda_gemmIiLi128ELi2ELi1ELi64ELi2ELi2ELi64ELi0ELi0EEviiiPT_S1_S1_iii_param_2,
	.param .u64 .ptr .align 1 _Z9cuda_gemmIiLi128ELi2ELi1ELi64ELi2ELi2ELi64ELi0ELi0EEviiiPT_S1_S1_iii_param_3,
	.param .u64 .ptr .align 1 _Z9cuda_gemmIiLi128ELi2ELi1ELi64ELi2ELi2ELi64ELi0ELi0EEviiiPT_S1_S1_iii_param_4,
	.param .u64 .ptr .align 1 _Z9cuda_gemmIiLi128ELi2ELi1ELi64ELi2ELi2ELi64ELi0ELi0EEviiiPT_S1_S1_iii_param_5,
	.param .u32 _Z9cuda_gemmIiLi128ELi2ELi1ELi64ELi2ELi2ELi64ELi0ELi0EEviiiPT_S1_S1_iii_param_6,
	.param .u32 _Z9cuda_gemmIiLi128ELi2ELi1ELi64ELi2ELi2ELi64ELi0ELi0EEviiiPT_S1_S1_iii_param_7,
	.param .u32 _Z9cuda_gemmIiLi128ELi2ELi1ELi64ELi2ELi2ELi64ELi0ELi0EEviiiPT_S1_S1_iii_param_8
)
.maxntid 128
{
	.reg .pred 	%p<40>;
	.reg .b16 	%rs<3>;
	.reg .b32 	%r<260>;
	.reg .b64 	%rd<25>;
	// demoted variable
	.shared .align 128 .b8 _ZZ9cuda_gemmIiLi128ELi2ELi1ELi64ELi2ELi2ELi64ELi0ELi0EEviiiPT_S1_S1_iiiE11kron_fac_sh[24];
	// demoted variable
	.shared .align 128 .b8 _ZZ9cuda_gemmIiLi128ELi2ELi1ELi64ELi2ELi2ELi64ELi0ELi0EEviiiPT_S1_S1_iiiE3Ash[256];
	ld.param.u64 	%rd6, [_Z9cuda_gemmIiLi128ELi2ELi1ELi64ELi2ELi2ELi64ELi0ELi0EEviiiPT_S1_S1_iii_param_3];
	ld.param.u64 	%rd4, [_Z9cuda_gemmIiLi128ELi2ELi1ELi64ELi2ELi2ELi64ELi0ELi0EEviiiPT_S1_S1_iii_param_4];
	ld.param.u64 	%rd5, [_Z9cuda_gemmIiLi128ELi2ELi1ELi64ELi2ELi2ELi64ELi0ELi0EEviiiPT_S1_S1_iii_param_5];
	ld.param.u32 	%r109, [_Z9cuda_gemmIiLi128ELi2ELi1ELi64ELi2ELi2ELi64ELi0ELi0EEviiiPT_S1_S1_iii_param_6];
	ld.param.u32 	%r110, [_Z9cuda_gemmIiLi128ELi2ELi1ELi64ELi2ELi2ELi64ELi0ELi0EEviiiPT_S1_S1_iii_param_7];
	cvta.to.global.u64 	%rd1, %rd6;
	mov.u32 	%r1, %tid.x;
	mul.lo.s32 	%r2, %r110, %r109;
	setp.ge.u32 	%p1, %r1, %r2;
	@%p1 bra 	$L__BB308_3;
	mov.u32 	%r3, %ntid.x;
	cvta.to.global.u64 	%rd2, %rd4;
	mov.u32 	%r113, _ZZ9cuda_gemmIiLi128ELi2ELi1ELi64ELi2ELi2ELi64ELi0ELi0EEviiiPT_S1_S1_iiiE11kron_fac_sh;
	mov.u32 	%r232, %r1;
$L__BB308_2:
	mul.wide.u32 	%rd7, %r232, 4;
	add.s64 	%rd8, %rd2, %rd7;
	ld.global.u32 	%r111, [%rd8];
	rem.u32 	%r112, %r232, %r109;
	mad.lo.s32 	%r114, %r112, 12, %r113;
	div.u32 	%r115, %r232, %r110;
	shl.b32 	%r116, %r115, 2;
	add.s32 	%r117, %r114, %r116;
	st.shared.u32 	[%r117], %r111;
	add.s32 	%r232, %r232, %r3;
	setp.lt.u32 	%p2, %r232, %r2;
	@%p2 bra 	$L__BB308_2;
$L__BB308_3:
	div.s32 	%r6, 64, %r110;
	cvt.u16.u32 	%rs1, %r6;
	div.s16 	%rs2, 128, %rs1;
	cvt.s32.s16 	%r7, %rs2;
	div.u32 	%r8, %r1, %r6;
	mov.u32 	%r235, %ctaid.y;
	mov.u32 	%r10, %nctaid.y;
	shl.b32 	%r11, %r10, 1;
	setp.ge.u32 	%p3, %r235, %r11;
	@%p3 bra 	$L__BB308_46;
	rem.u32 	%r119, %r1, %r6;
	mov.u32 	%r120, %ctaid.x;
	shl.b32 	%r12, %r1, 2;
	shl.b32 	%r13, %r120, 6;
	mov.u32 	%r121, %ntid.x;
	shl.b32 	%r14, %r121, 2;
	and.b32  	%r15, %r119, 1;
	mul.lo.s32 	%r122, %r119, %r110;
	min.s32 	%r16, %r109, 2;
	and.b32  	%r17, %r1, 1;
	mad.lo.s32 	%r18, %r6, %r120, %r1;
	add.s32 	%r19, %r12, %r14;
	max.u32 	%r123, %r19, 64;
	setp.lt.u32 	%p4, %r19, 64;
	selp.u32 	%r124, 1, 0, %p4;
	or.b32  	%r125, %r19, %r124;
	sub.s32 	%r126, %r123, %r125;
	div.u32 	%r127, %r126, %r14;
	add.s32 	%r20, %r127, %r124;
	add.s32 	%r128, %r8, %r7;
	and.b32  	%r21, %r20, 3;
	shl.b32 	%r129, %r1, 4;
	mov.u32 	%r130, _ZZ9cuda_gemmIiLi128ELi2ELi1ELi64ELi2ELi2ELi64ELi0ELi0EEviiiPT_S1_S1_iiiE3Ash;
	add.s32 	%r22, %r130, %r129;
	shl.b32 	%r33, %r121, 4;
	add.s32 	%r23, %r22, %r33;
	add.s32 	%r24, %r19, %r14;
	add.s32 	%r131, %r15, %r122;
	shl.b32 	%r132, %r131, 2;
	add.s32 	%r25, %r130, %r132;
	xor.b32  	%r26, %r15, 1;
	add.s32 	%r133, %r26, %r122;
	shl.b32 	%r134, %r133, 2;
	add.s32 	%r27, %r130, %r134;
	max.s32 	%r135, %r16, %r128;
	setp.lt.s32 	%p5, %r128, %r16;
	selp.u32 	%r28, 1, 0, %p5;
	add.s32 	%r136, %r128, %r28;
	sub.s32 	%r29, %r135, %r136;
	setp.lt.s32 	%p6, %r15, %r110;
	selp.b32 	%r137, 0, %r110, %p6;
	sub.s32 	%r30, %r15, %r137;
	add.s32 	%r138, %r15, 1;
	setp.lt.s32 	%p7, %r138, %r110;
	selp.b32 	%r139, 0, %r110, %p7;
	sub.s32 	%r31, %r138, %r139;
	mad.lo.s32 	%r32, %r121, 12, %r13;
	shl.b32 	%r140, %r121, 3;
	add.s32 	%r34, %r13, %r140;
	mul.lo.s32 	%r35, %r121, 48;
	shl.b32 	%r36, %r121, 6;
	shl.b32 	%r37, %r121, 5;
	cvta.to.global.u64 	%rd3, %rd5;
	div.u32 	%r189, %r29, %r7;
	add.s32 	%r62, %r189, %r28;
$L__BB308_5:
	setp.gt.u32 	%p8, %r1, 15;
	@%p8 bra 	$L__BB308_13;
	ld.param.u32 	%r231, [_Z9cuda_gemmIiLi128ELi2ELi1ELi64ELi2ELi2ELi64ELi0ELi0EEviiiPT_S1_S1_iii_param_2];
	setp.eq.s32 	%p9, %r21, 3;
	mul.lo.s32 	%r41, %r235, %r231;
	add.s32 	%r42, %r41, %r13;
	mov.u32 	%r236, %r12;
	@%p9 bra 	$L__BB308_10;
	setp.eq.s32 	%p10, %r21, 0;
	add.s32 	%r141, %r42, %r12;
	mul.wide.s32 	%rd9, %r141, 4;
	add.s64 	%rd10, %rd1, %rd9;
	ld.global.v4.u32 	{%r142, %r143, %r144, %r145}, [%rd10];
	st.shared.v4.u32 	[%r22], {%r142, %r143, %r144, %r145};
	mov.u32 	%r236, %r19;
	@%p10 bra 	$L__BB308_10;
	setp.eq.s32 	%p11, %r21, 1;
	add.s32 	%r146, %r42, %r19;
	mul.wide.s32 	%rd11, %r146, 4;
	add.s64 	%rd12, %rd1, %rd11;
	ld.global.v4.u32 	{%r147, %r148, %r149, %r150}, [%rd12];
	st.shared.v4.u32 	[%r23], {%r147, %r148, %r149, %r150};
	mov.u32 	%r236, %r24;
	@%p11 bra 	$L__BB308_10;
	add.s32 	%r236, %r24, %r14;
	add.s32 	%r151, %r42, %r24;
	mul.wide.s32 	%rd13, %r151, 4;
	add.s64 	%rd14, %rd1, %rd13;
	ld.global.v4.u32 	{%r152, %r153, %r154, %r155}, [%rd14];
	shl.b32 	%r156, %r14, 2;
	add.s32 	%r157, %r23, %r156;
	st.shared.v4.u32 	[%r157], {%r152, %r153, %r154, %r155};
$L__BB308_10:
	setp.lt.u32 	%p12, %r20, 3;
	@%p12 bra 	$L__BB308_13;
	add.s32 	%r158, %r32, %r236;
	add.s32 	%r241, %r158, %r41;
	add.s32 	%r159, %r34, %r236;
	add.s32 	%r240, %r159, %r41;
	add.s32 	%r160, %r13, %r236;
	add.s32 	%r237, %r160, %r41;
	add.s32 	%r239, %r237, %r14;
	shl.b32 	%r161, %r236, 2;
	mov.u32 	%r162, _ZZ9cuda_gemmIiLi128ELi2ELi1ELi64ELi2ELi2ELi64ELi0ELi0EEviiiPT_S1_S1_iiiE3Ash;
	add.s32 	%r238, %r162, %r161;
$L__BB308_12:
	mul.wide.s32 	%rd15, %r241, 4;
	add.s64 	%rd16, %rd1, %rd15;
	mul.wide.s32 	%rd17, %r240, 4;
	add.s64 	%rd18, %rd1, %rd17;
	mul.wide.s32 	%rd19, %r239, 4;
	add.s64 	%rd20, %rd1, %rd19;
	mul.wide.s32 	%rd21, %r237, 4;
	add.s64 	%rd22, %rd1, %rd21;
	ld.global.v4.u32 	{%r163, %r164, %r165, %r166}, [%rd22];
	st.shared.v4.u32 	[%r238], {%r163, %r164, %r165, %r166};
	add.s32 	%r167, %r236, %r14;
	ld.global.v4.u32 	{%r168, %r169, %r170, %r171}, [%rd20];
	add.s32 	%r172, %r238, %r33;
	st.shared.v4.u32 	[%r172], {%r168, %r169, %r170, %r171};
	add.s32 	%r173, %r167, %r14;
	ld.global.v4.u32 	{%r174, %r175, %r176, %r177}, [%rd18];
	add.s32 	%r178, %r238, %r37;
	st.shared.v4.u32 	[%r178], {%r174, %r175, %r176, %r177};
	add.s32 	%r179, %r173, %r14;
	ld.global.v4.u32 	{%r180, %r181, %r182, %r183}, [%rd16];
	add.s32 	%r184, %r238, %r35;
	st.shared.v4.u32 	[%r184], {%r180, %r181, %r182, %r183};
	add.s32 	%r236, %r179, %r14;
	add.s32 	%r241, %r241, %r33;
	add.s32 	%r240, %r240, %r33;
	add.s32 	%r239, %r239, %r33;
	add.s32 	%r238, %r238, %r36;
	add.s32 	%r237, %r237, %r33;
	setp.lt.u32 	%p13, %r236, 64;
	@%p13 bra 	$L__BB308_12;
$L__BB308_13:
	setp.gt.s32 	%p14, %r6, 0;
	bar.sync 	0;
	mov.b32 	%r259, 0;
	@%p14 bra 	$L__BB308_14;
	bra.uni 	$L__BB308_45;
$L__BB308_14:
	setp.lt.s32 	%p15, %r110, 1;
	@%p15 bra 	$L__BB308_16;
	ld.shared.u32 	%r258, [%r25];
$L__BB308_16:
	setp.lt.s32 	%p16, %r110, 2;
	@%p16 bra 	$L__BB308_18;
	ld.shared.u32 	%r257, [%r27];
$L__BB308_18:
	setp.lt.s32 	%p17, %r8, %r16;
	@%p17 bra 	$L__BB308_19;
	bra.uni 	$L__BB308_45;
$L__BB308_19:
	setp.eq.s32 	%p18, %r62, 0;
	mov.b32 	%r259, 0;
	mov.u32 	%r253, %r8;
	@%p18 bra 	$L__BB308_36;
	add.s32 	%r191, %r62, 1;
	and.b32  	%r63, %r191, -2;
	mov.b32 	%r259, 0;
	mov.u32 	%r253, %r8;
	mov.u32 	%r247, %r259;
$L__BB308_21:
	setp.gt.u32 	%p19, %r110, 64;
	mov.u32 	%r192, _ZZ9cuda_gemmIiLi128ELi2ELi1ELi64ELi2ELi2ELi64ELi0ELi0EEviiiPT_S1_S1_iiiE11kron_fac_sh;
	mad.lo.s32 	%r71, %r253, 12, %r192;
	shl.b32 	%r193, %r17, 2;
	add.s32 	%r194, %r71, %r193;
	ld.shared.u32 	%r72, [%r194];
	@%p19 bra 	$L__BB308_24;
	shfl.sync.idx.b32	%r202|%p22, %r72, %r30, 7711, -1;
	mul.lo.s32 	%r249, %r202, %r258;
	@%p16 bra 	$L__BB308_28;
	shfl.sync.idx.b32	%r203|%p24, %r72, %r31, 7711, -1;
	mad.lo.s32 	%r249, %r203, %r257, %r249;
	bra.uni 	$L__BB308_28;
$L__BB308_24:
	mov.b32 	%r249, 0;
	@%p15 bra 	$L__BB308_26;
	shl.b32 	%r196, %r15, 2;
	add.s32 	%r197, %r71, %r196;
	ld.shared.u32 	%r198, [%r197];
	mul.lo.s32 	%r249, %r198, %r258;
$L__BB308_26:
	@%p16 bra 	$L__BB308_28;
	shl.b32 	%r199, %r26, 2;
	add.s32 	%r200, %r71, %r199;
	ld.shared.u32 	%r201, [%r200];
	mad.lo.s32 	%r249, %r201, %r257, %r249;
$L__BB308_28:
	setp.lt.u32 	%p25, %r110, 65;
	add.s32 	%r79, %r249, %r259;
	mad.lo.s32 	%r80, %r7, 12, %r71;
	add.s32 	%r205, %r80, %r193;
	ld.shared.u32 	%r81, [%r205];
	@%p25 bra 	$L__BB308_33;
	mov.b32 	%r251, 0;
	@%p15 bra 	$L__BB308_31;
	shl.b32 	%r207, %r15, 2;
	add.s32 	%r208, %r80, %r207;
	ld.shared.u32 	%r209, [%r208];
	mul.lo.s32 	%r251, %r209, %r258;
$L__BB308_31:
	@%p16 bra 	$L__BB308_35;
	shl.b32 	%r210, %r26, 2;
	add.s32 	%r211, %r80, %r210;
	ld.shared.u32 	%r212, [%r211];
	mad.lo.s32 	%r251, %r212, %r257, %r251;
	bra.uni 	$L__BB308_35;
$L__BB308_33:
	shfl.sync.idx.b32	%r213|%p28, %r81, %r30, 7711, -1;
	mul.lo.s32 	%r251, %r213, %r258;
	@%p16 bra 	$L__BB308_35;
	shfl.sync.idx.b32	%r214|%p30, %r81, %r31, 7711, -1;
	mad.lo.s32 	%r251, %r214, %r257, %r251;
$L__BB308_35:
	add.s32 	%r259, %r251, %r79;
	shl.b32 	%r215, %r7, 1;
	add.s32 	%r253, %r253, %r215;
	add.s32 	%r247, %r247, 2;
	setp.ne.s32 	%p31, %r247, %r63;
	@%p31 bra 	$L__BB308_21;
$L__BB308_36:
	and.b32  	%r216, %r62, 1;
	setp.eq.b32 	%p32, %r216, 1;
	@%p32 bra 	$L__BB308_45;
	setp.lt.u32 	%p33, %r110, 65;
	mov.u32 	%r217, _ZZ9cuda_gemmIiLi128ELi2ELi1ELi64ELi2ELi2ELi64ELi0ELi0EEviiiPT_S1_S1_iiiE11kron_fac_sh;
	mad.lo.s32 	%r94, %r253, 12, %r217;
	shl.b32 	%r218, %r17, 2;
	add.s32 	%r219, %r94, %r218;
	ld.shared.u32 	%r95, [%r219];
	@%p33 bra 	$L__BB308_42;
	mov.b32 	%r256, 0;
	@%p15 bra 	$L__BB308_40;
	shl.b32 	%r221, %r15, 2;
	add.s32 	%r222, %r94, %r221;
	ld.shared.u32 	%r223, [%r222];
	mul.lo.s32 	%r256, %r223, %r258;
$L__BB308_40:
	@%p16 bra 	$L__BB308_44;
	shl.b32 	%r224, %r26, 2;
	add.s32 	%r225, %r94, %r224;
	ld.shared.u32 	%r226, [%r225];
	mad.lo.s32 	%r256, %r226, %r257, %r256;
	bra.uni 	$L__BB308_44;
$L__BB308_42:
	shfl.sync.idx.b32	%r227|%p36, %r95, %r30, 7711, -1;
	mul.lo.s32 	%r256, %r227, %r258;
	@%p16 bra 	$L__BB308_44;
	shfl.sync.idx.b32	%r228|%p38, %r95, %r31, 7711, -1;
	mad.lo.s32 	%r256, %r228, %r257, %r256;
$L__BB308_44:
	add.s32 	%r259, %r256, %r259;
$L__BB308_45:
	ld.param.u32 	%r230, [_Z9cuda_gemmIiLi128ELi2ELi1ELi64ELi2ELi2ELi64ELi0ELi0EEviiiPT_S1_S1_iii_param_1];
	bar.sync 	0;
	mad.lo.s32 	%r229, %r235, %r230, %r18;
	mul.wide.s32 	%rd23, %r229, 4;
	add.s64 	%rd24, %rd3, %rd23;
	st.global.u32 	[%rd24], %r259;
	add.s32 	%r235, %r235, %r10;
	setp.lt.u32 	%p39, %r235, %r11;
	@%p39 bra 	$L__BB308_5;
$L__BB308_46:
	ret;

}
	// .globl	_Z9cuda_gemmIiLi128ELi2ELi1ELi64ELi2ELi2ELi64ELi0ELi1EEviiiPT_S1_S1_iii
.visible .entry _Z9cuda_gemmIiLi128ELi2ELi1ELi64ELi2ELi2ELi64ELi0ELi1EEviiiPT_S1_S1_iii(
	.param .u32 _Z9cuda_gemmIiLi128ELi2ELi1ELi64ELi2ELi2ELi64ELi0ELi1EEviiiPT_S1_S1_iii_param_0,
	.param .u32 _Z9cuda_gemmIiLi128ELi2ELi1ELi64ELi2ELi2ELi64ELi0ELi1EEviiiPT_S1_S1_iii_param_1,
	.param .u32 _Z9cuda_gemmIiLi128ELi2ELi1ELi64ELi2ELi2ELi64ELi0ELi1EEviiiPT_S1_S1_iii_param_2,
	.param .u64 .ptr .align 1 _Z9cuda_gemmIiLi128ELi2ELi1ELi64ELi2ELi2ELi64ELi0ELi1EEviiiPT_S1_S1_iii_param_3,
	.param .u64 .ptr .align 1 _Z9cuda_gemmIiLi128ELi2ELi1ELi64ELi2ELi2ELi64ELi0ELi1EEviiiPT_S1_S1_iii_param_4,
	.param .u64 .ptr .align 1 _Z9cuda_gemmIiLi128ELi2ELi1ELi64ELi2ELi2ELi64ELi0ELi1EEviiiPT_S1_S1_iii_param_5,
	.param .u32 _Z9cuda_gemmIiLi128ELi2ELi1ELi64ELi2ELi2ELi64ELi0ELi1EEviiiPT_S1_S1_iii_param_6,
	.param .u32 _Z9cuda_gemmIiLi128ELi2ELi1ELi64ELi2ELi2ELi64ELi0ELi1EEviiiPT_S1_S1_iii_param_7,
	.param .u32 _Z9cuda_gemmIiLi128ELi2ELi1ELi64ELi2ELi2ELi64ELi0ELi1EEviiiPT_S1_S1_iii_param_8
)
.maxntid 128
{
	.reg .pred 	%p<9>;
	.reg .b32 	%r<52>;
	.reg .b64 	%rd<13>;
	// demoted variable
	.shared .align 128 .b8 _ZZ9cuda_gemmIiLi128ELi2ELi1ELi64ELi2ELi2ELi64ELi0ELi1EEviiiPT_S1_S1_iiiE11kron_fac_sh[24];
	// demoted variable
	.shared .align 128 .b8 _ZZ9cuda_gemmIiLi128ELi2ELi1ELi64ELi2ELi2ELi64ELi0ELi1EEviiiPT_S1_S1_iiiE3Ash[256];
	ld.param.u32 	%r17, [_Z9cuda_gemmIiLi128ELi2ELi1ELi64ELi2ELi2ELi64ELi0ELi1EEviiiPT_S1_S1_iii_param_2];
	ld.param.u64 	%rd6, [_Z9cuda_gemmIiLi128ELi2ELi1ELi64ELi2ELi2ELi64ELi0ELi1EEviiiPT_S1_S1_iii_param_3];
	ld.param.u64 	%rd7, [_Z9cuda_gemmIiLi128ELi2ELi1ELi64ELi2ELi2ELi64ELi0ELi1EEviiiPT_S1_S1_iii_param_4];
	mov.u32 	%r1, %tid.x;
	setp.gt.u32 	%p1, %r1, 3;
	@%p1 bra 	$L__BB309_3;
	mov.u32 	%r2, %ntid.x;
	mul.wide.u32 	%rd8, %r1, 4;
	cvta.to.global.u64 	%rd9, %rd7;
	add.s64 	%rd12, %rd9, %rd8;
	mul.wide.u32 	%rd2, %r2, 4;
	mov.u32 	%r20, _ZZ9cuda_gemmIiLi128ELi2ELi1ELi64ELi2ELi2ELi64ELi0ELi1EEviiiPT_S1_S1_iiiE11kron_fac_sh;
	mov.u32 	%r48, %r1;
$L__BB309_2:
	ld.global.u32 	%r18, [%rd12];
	and.b32  	%r19, %r48, 1;
	mad.lo.s32 	%r21, %r19, 12, %r20;
	shl.b32 	%r22, %r48, 1;
	and.b32  	%r23, %r22, -4;
	add.s32 	%r24, %r21, %r23;
	st.shared.u32 	[%r24], %r18;
	add.s32 	%r48, %r48, %r2;
	add.s64 	%rd12, %rd12, %rd2;
	setp.lt.u32 	%p2, %r48, 4;
	@%p2 bra 	$L__BB309_2;
$L__BB309_3:
	mov.u32 	%r5, %ctaid.y;
	mov.u32 	%r25, %nctaid.y;
	shl.b32 	%r26, %r25, 1;
	setp.ge.u32 	%p3, %r5, %r26;
	@%p3 bra 	$L__BB309_10;
	setp.gt.u32 	%p4, %r1, 15;
	@%p4 bra 	$L__BB309_7;
	shl.b32 	%r51, %r1, 2;
	mov.u32 	%r27, %ctaid.x;
	shl.b32 	%r28, %r27, 6;
	mov.u32 	%r29, %ntid.x;
	shl.b32 	%r7, %r29, 2;
	shl.b32 	%r30, %r1, 4;
	mov.u32 	%r31, _ZZ9cuda_gemmIiLi128ELi2ELi1ELi64ELi2ELi2ELi64ELi0ELi1EEviiiPT_S1_S1_iiiE3Ash;
	add.s32 	%r50, %r31, %r30;
	shl.b32 	%r9, %r29, 4;
	mad.lo.s32 	%r32, %r17, %r5, %r28;
	add.s32 	%r49, %r32, %r51;
	cvta.to.global.u64 	%rd5, %rd6;
$L__BB309_6:
	mul.wide.s32 	%rd10, %r49, 4;
	add.s64 	%rd11, %rd5, %rd10;
	ld.global.v4.u32 	{%r33, %r34, %r35, %r36}, [%rd11];
	st.shared.v4.u32 	[%r50], {%r33, %r34, %r35, %r36};
	add.s32 	%r51, %r51, %r7;
	add.s32 	%r50, %r50, %r9;
	add.s32 	%r49, %r49, %r7;
	setp.lt.u32 	%p5, %r51, 64;
	@%p5 bra 	$L__BB309_6;
$L__BB309_7:
	bar.sync 	0;
	setp.gt.u32 	%p6, %r1, 63;
	@%p6 bra 	$L__BB309_9;
	and.b32  	%r37, %r1, 1;
	shr.u32 	%r38, %r1, 5;
	mov.u32 	%r39, _ZZ9cuda_gemmIiLi128ELi2ELi1ELi64ELi2ELi2ELi64ELi0ELi1EEviiiPT_S1_S1_iiiE11kron_fac_sh;
	mad.lo.s32 	%r40, %r38, 12, %r39;
	shl.b32 	%r41, %r1, 2;
	and.b32  	%r42, %r41, 4;
	add.s32 	%r43, %r40, %r42;
	ld.shared.u32 	%r44, [%r43];
	shfl.sync.idx.b32	%r45|%p7, %r44, %r37, 7711, -1;
	xor.b32  	%r46, %r37, 1;
	shfl.sync.idx.b32	%r47|%p8, %r44, %r46, 7711, -1;
$L__BB309_9:
	bar.sync 	0;
$L__BB309_10:
	ret;

}
	// .globl	_Z9cuda_gemmIiLi128ELi2ELi1ELi64ELi2ELi2ELi64ELi1ELi0EEviiiPT_S1_S1_iii
.visible .entry _Z9cuda_gemmIiLi128ELi2ELi1ELi64ELi2ELi2ELi64ELi1ELi0EEviiiPT_S1_S1_iii(
	.param .u32 _Z9cuda_gemmIiLi128ELi2ELi1ELi64ELi2ELi2ELi64ELi1ELi0EEviiiPT_S1_S1_iii_param_0,
	.param .u32 _Z9cuda_gemmIiLi128ELi2ELi1ELi64ELi2ELi2ELi64ELi1ELi0EEviiiPT_S1_S1_iii_param_1,
	.param .u32 _Z9cuda_gemmIiLi128ELi2ELi1ELi64ELi2ELi2ELi64ELi1ELi0EEviiiPT_S1_S1_iii_param_2,
	.param .u64 .ptr .align 1 _Z9cuda_gemmIiLi128ELi2ELi1ELi64ELi2ELi2ELi64ELi1ELi0EEviiiPT_S1_S1_iii_param_3,
	.param .u64 .ptr .align 1 _Z9cuda_gemmIiLi128ELi2ELi1ELi64ELi2ELi2ELi64ELi1ELi0EEviiiPT_S1_S1_iii_param_4,
	.param .u64 .ptr .align 1 _Z9cuda_gemmIiLi128ELi2ELi1ELi64ELi2ELi2ELi64ELi1ELi0EEviiiPT_S1_S1_iii_param_5,
	.param .u32 _Z9cuda_gemmIiLi128ELi2ELi1ELi64ELi2ELi2ELi64ELi1ELi0EEviiiPT_S1_S1_iii_param_6,
	.param .u32 _Z9cuda_gemmIiLi128ELi2ELi1ELi64ELi2ELi2ELi64ELi1ELi0EEviiiPT_S1_S1_iii_param_7,
	.param .u32 _Z9cuda_gemmIiLi128ELi2ELi1ELi64ELi2ELi2ELi64ELi1ELi0EEviiiPT_S1_S1_iii_param_8
)
.maxntid 128
{
	.reg .pred 	%p<40>;
	.reg .b16 	%rs<3>;
	.reg .b32 	%r<250>;
	.reg .b64 	%rd<26>;
	// demoted variable
	.shared .align 128 .b8 _ZZ9cuda_gemmIiLi128ELi2ELi1ELi64ELi2ELi2ELi64ELi1ELi0EEviiiPT_S1_S1_iiiE11kron_fac_sh[24];
	// demoted variable
	.shared .align 128 .b8 _ZZ9cuda_gemmIiLi128ELi2ELi1ELi64ELi2ELi2ELi64ELi1ELi0EEviiiPT_S1_S1_iiiE3Ash[256];
	ld.param.u64 	%rd5, [_Z9cuda_gemmIiLi128ELi2ELi1ELi64ELi2ELi2ELi64ELi1ELi0EEviiiPT_S1_S1_iii_param_3];
	ld.param.u64 	%rd3, [_Z9cuda_gemmIiLi128ELi2ELi1ELi64ELi2ELi2ELi64ELi1ELi0EEviiiPT_S1_S1_iii_param_4];
	ld.param.u32 	%r100, [_Z9cuda_gemmIiLi128ELi2ELi1ELi64ELi2ELi2ELi64ELi1ELi0EEviiiPT_S1_S1_iii_param_6];
	ld.param.u32 	%r101, [_Z9cuda_gemmIiLi128ELi2ELi1ELi64ELi2ELi2ELi64ELi1ELi0EEviiiPT_S1_S1_iii_param_7];
	cvta.to.global.u64 	%rd1, %rd5;
	mov.u32 	%r1, %tid.x;
	mul.lo.s32 	%r2, %r101, %r100;
	setp.ge.u32 	%p1, %r1, %r2;
	@%p1 bra 	$L__BB310_3;
	mov.u32 	%r3, %ntid.x;
	cvta.to.global.u64 	%rd2, %rd3;
	mov.u32 	%r104, _ZZ9cuda_gemmIiLi128ELi2ELi1ELi64ELi2ELi2ELi64ELi1ELi0EEviiiPT_S1_S1_iiiE11kron_fac_sh;
	mov.u32 	%r222, %r1;
$L__BB310_2:
	mul.wide.u32 	%rd6, %r222, 4;
	add.s64 	%rd7, %rd2, %rd6;
	ld.global.u32 	%r102, [%rd7];
	rem.u32 	%r103, %r222, %r100;
	mad.lo.s32 	%r105, %r103, 12, %r104;
	div.u32 	%r106, %r222, %r101;
	shl.b32 	%r107, %r106, 2;
	add.s32 	%r108, %r105, %r107;
	st.shared.u32 	[%r108], %r102;
	add.s32 	%r222, %r222, %r3;
	setp.lt.u32 	%p2, %r222, %r2;
	@%p2 bra 	$L__BB310_2;
$L__BB310_3:
	div.s32 	%r6, 64, %r101;
	cvt.u16.u32 	%rs1, %r6;
	div.s16 	%rs2, 128, %rs1;
	cvt.s32.s16 	%r7, %rs2;
	div.u32 	%r8, %r1, %r6;
	mov.u32 	%r225, %ctaid.y;
	mov.u32 	%r10, %nctaid.y;
	shl.b32 	%r11, %r10, 1;
	setp.ge.u32 	%p3, %r225, %r11;
	@%p3 bra 	$L__BB310_46;
	rem.u32 	%r110, %r1, %r6;
	shl.b32 	%r12, %r1, 2;
	mov.u32 	%r111, %ntid.x;
	shl.b32 	%r13, %r111, 2;
	and.b32  	%r14, %r110, 1;
	mul.lo.s32 	%r112, %r110, %r101;
	min.s32 	%r15, %r100, 2;
	and.b32  	%r16, %r1, 1;
	add.s32 	%r17, %r12, %r13;
	max.u32 	%r113, %r17, 64;
	setp.lt.u32 	%p4, %r17, 64;
	selp.u32 	%r114, 1, 0, %p4;
	or.b32  	%r115, %r17, %r114;
	sub.s32 	%r116, %r113, %r115;
	div.u32 	%r117, %r116, %r13;
	add.s32 	%r18, %r117, %r114;
	add.s32 	%r118, %r8, %r7;
	shl.b32 	%r119, %r1, 4;
	mov.u32 	%r120, _ZZ9cuda_gemmIiLi128ELi2ELi1ELi64ELi2ELi2ELi64ELi1ELi0EEviiiPT_S1_S1_iiiE3Ash;
	add.s32 	%r19, %r120, %r119;
	shl.b32 	%r29, %r111, 4;
	add.s32 	%r20, %r19, %r29;
	add.s32 	%r21, %r17, %r13;
	add.s32 	%r121, %r14, %r112;
	shl.b32 	%r122, %r121, 2;
	add.s32 	%r22, %r120, %r122;
	xor.b32  	%r23, %r14, 1;
	add.s32 	%r123, %r23, %r112;
	shl.b32 	%r124, %r123, 2;
	add.s32 	%r24, %r120, %r124;
	max.s32 	%r125, %r15, %r118;
	setp.lt.s32 	%p5, %r118, %r15;
	selp.u32 	%r25, 1, 0, %p5;
	add.s32 	%r126, %r118, %r25;
	sub.s32 	%r26, %r125, %r126;
	setp.lt.s32 	%p6, %r14, %r101;
	selp.b32 	%r127, 0, %r101, %p6;
	sub.s32 	%r27, %r14, %r127;
	add.s32 	%r128, %r14, 1;
	setp.lt.s32 	%p7, %r128, %r101;
	selp.b32 	%r129, 0, %r101, %p7;
	sub.s32 	%r28, %r128, %r129;
	mul.lo.s32 	%r30, %r111, 48;
	shl.b32 	%r31, %r111, 5;
	div.u32 	%r179, %r26, %r7;
	add.s32 	%r56, %r179, %r25;
$L__BB310_5:
	setp.gt.u32 	%p8, %r1, 15;
	@%p8 bra 	$L__BB310_13;
	and.b32  	%r35, %r18, 3;
	setp.eq.s32 	%p9, %r35, 3;
	shl.b32 	%r36, %r225, 6;
	mov.u32 	%r226, %r12;
	@%p9 bra 	$L__BB310_10;
	setp.eq.s32 	%p10, %r35, 0;
	add.s32 	%r130, %r36, %r12;
	mul.wide.s32 	%rd8, %r130, 4;
	add.s64 	%rd9, %rd1, %rd8;
	ld.global.v4.u32 	{%r131, %r132, %r133, %r134}, [%rd9];
	st.shared.v4.u32 	[%r19], {%r131, %r132, %r133, %r134};
	mov.u32 	%r226, %r17;
	@%p10 bra 	$L__BB310_10;
	setp.eq.s32 	%p11, %r35, 1;
	add.s32 	%r135, %r36, %r17;
	mul.wide.s32 	%rd10, %r135, 4;
	add.s64 	%rd11, %rd1, %rd10;
	ld.global.v4.u32 	{%r136, %r137, %r138, %r139}, [%rd11];
	st.shared.v4.u32 	[%r20], {%r136, %r137, %r138, %r139};
	mov.u32 	%r226, %r21;
	@%p11 bra 	$L__BB310_10;
	add.s32 	%r226, %r21, %r13;
	add.s32 	%r140, %r36, %r21;
	mul.wide.s32 	%rd12, %r140, 4;
	add.s64 	%rd13, %rd1, %rd12;
	ld.global.v4.u32 	{%r141, %r142, %r143, %r144}, [%rd13];
	shl.b32 	%r145, %r13, 2;
	add.s32 	%r146, %r20, %r145;
	st.shared.v4.u32 	[%r146], {%r141, %r142, %r143, %r144};
$L__BB310_10:
	setp.lt.u32 	%p12, %r18, 3;
	@%p12 bra 	$L__BB310_13;
	mov.u32 	%r147, %ntid.x;
	add.s32 	%r227, %r226, %r36;
	mad.lo.s32 	%r231, %r147, 12, %r227;
	shl.b32 	%r148, %r147, 3;
	add.s32 	%r230, %r227, %r148;
	add.s32 	%r229, %r227, %r13;
	shl.b32 	%r149, %r226, 2;
	mov.u32 	%r150, _ZZ9cuda_gemmIiLi128ELi2ELi1ELi64ELi2ELi2ELi64ELi1ELi0EEviiiPT_S1_S1_iiiE3Ash;
	add.s32 	%r228, %r150, %r149;
$L__BB310_12:
	mul.wide.s32 	%rd14, %r231, 4;
	add.s64 	%rd15, %rd1, %rd14;
	mul.wide.s32 	%rd16, %r230, 4;
	add.s64 	%rd17, %rd1, %rd16;
	mul.wide.s32 	%rd18, %r229, 4;
	add.s64 	%rd19, %rd1, %rd18;
	mul.wide.s32 	%rd20, %r227, 4;
	add.s64 	%rd21, %rd1, %rd20;
	ld.global.v4.u32 	{%r151, %r152, %r153, %r154}, [%rd21];
	st.shared.v4.u32 	[%r228], {%r151, %r152, %r153, %r154};
	add.s32 	%r155, %r226, %r13;
	ld.global.v4.u32 	{%r156, %r157, %r158, %r159}, [%rd19];
	add.s32 	%r160, %r228, %r29;
	st.shared.v4.u32 	[%r160], {%r156, %r157, %r158, %r159};
	add.s32 	%r161, %r155, %r13;
	ld.global.v4.u32 	{%r162, %r163, %r164, %r165}, [%rd17];
	add.s32 	%r166, %r228, %r31;
	st.shared.v4.u32 	[%r166], {%r162, %r163, %r164, %r165};
	add.s32 	%r167, %r161, %r13;
	ld.global.v4.u32 	{%r168, %r169, %r170, %r171}, [%rd15];
	add.s32 	%r172, %r228, %r30;
	st.shared.v4.u32 	[%r172], {%r168, %r169, %r170, %r171};
	add.s32 	%r226, %r167, %r13;
	add.s32 	%r231, %r231, %r29;
	add.s32 	%r230, %r230, %r29;
	add.s32 	%r229, %r229, %r29;
	mov.u32 	%r173, %ntid.x;
	shl.b32 	%r174, %r173, 6;
	add.s32 	%r228, %r228, %r174;
	add.s32 	%r227, %r227, %r29;
	setp.lt.u32 	%p13, %r226, 64;
	@%p13 bra 	$L__BB310_12;
$L__BB310_13:
	setp.gt.s32 	%p14, %r6, 0;
	bar.sync 	0;
	mov.b32 	%r249, 0;
	@%p14 bra 	$L__BB310_14;
	bra.uni 	$L__BB310_45;
$L__BB310_14:
	setp.lt.s32 	%p15, %r101, 1;
	@%p15 bra 	$L__BB310_16;
	ld.shared.u32 	%r248, [%r22];
$L__BB310_16:
	setp.lt.s32 	%p16, %r101, 2;
	@%p16 bra 	$L__BB310_18;
	ld.shared.u32 	%r247, [%r24];
$L__BB310_18:
	setp.lt.s32 	%p17, %r8, %r15;
	@%p17 bra 	$L__BB310_19;
	bra.uni 	$L__BB310_45;
$L__BB310_19:
	setp.eq.s32 	%p18, %r56, 0;
	mov.b32 	%r249, 0;
	mov.u32 	%r243, %r8;
	@%p18 bra 	$L__BB310_36;
	mov.b32 	%r249, 0;
	mov.u32 	%r243, %r8;
	mov.u32 	%r237, %r249;
$L__BB310_21:
	setp.gt.u32 	%p19, %r101, 64;
	mov.u32 	%r181, _ZZ9cuda_gemmIiLi128ELi2ELi1ELi64ELi2ELi2ELi64ELi1ELi0EEviiiPT_S1_S1_iiiE11kron_fac_sh;
	mad.lo.s32 	%r64, %r243, 12, %r181;
	shl.b32 	%r182, %r16, 2;
	add.s32 	%r183, %r64, %r182;
	ld.shared.u32 	%r65, [%r183];
	@%p19 bra 	$L__BB310_24;
	shfl.sync.idx.b32	%r191|%p22, %r65, %r27, 7711, -1;
	mul.lo.s32 	%r239, %r191, %r248;
	@%p16 bra 	$L__BB310_28;
	shfl.sync.idx.b32	%r192|%p24, %r65, %r28, 7711, -1;
	mad.lo.s32 	%r239, %r192, %r247, %r239;
	bra.uni 	$L__BB310_28;
$L__BB310_24:
	mov.b32 	%r239, 0;
	@%p15 bra 	$L__BB310_26;
	shl.b32 	%r185, %r14, 2;
	add.s32 	%r186, %r64, %r185;
	ld.shared.u32 	%r187, [%r186];
	mul.lo.s32 	%r239, %r187, %r248;
$L__BB310_26:
	@%p16 bra 	$L__BB310_28;
	shl.b32 	%r188, %r23, 2;
	add.s32 	%r189, %r64, %r188;
	ld.shared.u32 	%r190, [%r189];
	mad.lo.s32 	%r239, %r190, %r247, %r239;
$L__BB310_28:
	setp.lt.u32 	%p25, %r101, 65;
	add.s32 	%r72, %r239, %r249;
	mad.lo.s32 	%r73, %r7, 12, %r64;
	add.s32 	%r194, %r73, %r182;
	ld.shared.u32 	%r74, [%r194];
	@%p25 bra 	$L__BB310_33;
	mov.b32 	%r241, 0;
	@%p15 bra 	$L__BB310_31;
	shl.b32 	%r196, %r14, 2;
	add.s32 	%r197, %r73, %r196;
	ld.shared.u32 	%r198, [%r197];
	mul.lo.s32 	%r241, %r198, %r248;
$L__BB310_31:
	@%p16 bra 	$L__BB310_35;
	shl.b32 	%r199, %r23, 2;
	add.s32 	%r200, %r73, %r199;
	ld.shared.u32 	%r201, [%r200];
	mad.lo.s32 	%r241, %r201, %r247, %r241;
	bra.uni 	$L__BB310_35;
$L__BB310_33:
	shfl.sync.idx.b32	%r202|%p28, %r74, %r27, 7711, -1;
	mul.lo.s32 	%r241, %r202, %r248;
	@%p16 bra 	$L__BB310_35;
	shfl.sync.idx.b32	%r203|%p30, %r74, %r28, 7711, -1;
	mad.lo.s32 	%r241, %r203, %r247, %r241;
$L__BB310_35:
	add.s32 	%r249, %r241, %r72;
	shl.b32 	%r204, %r7, 1;
	add.s32 	%r243, %r243, %r204;
	add.s32 	%r237, %r237, 2;
	add.s32 	%r205, %r56, 1;
	and.b32  	%r206, %r205, -2;
	setp.ne.s32 	%p31, %r237, %r206;
	@%p31 bra 	$L__BB310_21;
$L__BB310_36:
	and.b32  	%r207, %r56, 1;
	setp.eq.b32 	%p32, %r207, 1;
	@%p32 bra 	$L__BB310_45;
	setp.lt.u32 	%p33, %r101, 65;
	mov.u32 	%r208, _ZZ9cuda_gemmIiLi128ELi2ELi1ELi64ELi2ELi2ELi64ELi1ELi0EEviiiPT_S1_S1_iiiE11kron_fac_sh;
	mad.lo.s32 	%r87, %r243, 12, %r208;
	shl.b32 	%r209, %r16, 2;
	add.s32 	%r210, %r87, %r209;
	ld.shared.u32 	%r88, [%r210];
	@%p33 bra 	$L__BB310_42;
	mov.b32 	%r246, 0;
	@%p15 bra 	$L__BB310_40;
	shl.b32 	%r212, %r14, 2;
	add.s32 	%r213, %r87, %r212;
	ld.shared.u32 	%r214, [%r213];
	mul.lo.s32 	%r246, %r214, %r248;
$L__BB310_40:
	@%p16 bra 	$L__BB310_44;
	shl.b32 	%r215, %r23, 2;
	add.s32 	%r216, %r87, %r215;
	ld.shared.u32 	%r217, [%r216];
	mad.lo.s32 	%r246, %r217, %r247, %r246;
	bra.uni 	$L__BB310_44;
$L__BB310_42:
	shfl.sync.idx.b32	%r218|%p36, %r88, %r27, 7711, -1;
	mul.lo.s32 	%r246, %r218, %r248;
	@%p16 bra 	$L__BB310_44;
	shfl.sync.idx.b32	%r219|%p38, %r88, %r28, 7711, -1;
	mad.lo.s32 	%r246, %r219, %r247, %r246;
$L__BB310_44:
	add.s32 	%r249, %r246, %r249;
$L__BB310_45:
	ld.param.u64 	%rd25, [_Z9cuda_gemmIiLi128ELi2ELi1ELi64ELi2ELi2ELi64ELi1ELi0EEviiiPT_S1_S1_iii_param_5];
	bar.sync 	0;
	shl.b32 	%r220, %r225, 6;
	add.s32 	%r221, %r220, %r1;
	cvta.to.global.u64 	%rd22, %rd25;
	mul.wide.s32 	%rd23, %r221, 4;
	add.s64 	%rd24, %rd22, %rd23;
	st.global.u32 	[%rd24], %r249;
	add.s32 	%r225, %r225, %r10;
	setp.lt.u32 	%p39, %r225, %r11;
	@%p39 bra 	$L__BB310_5;
$L__BB310_46:
	ret;

}
	// .globl	_Z9cuda_gemmIiLi128ELi2ELi1ELi64ELi2ELi2ELi64ELi1ELi1EEviiiPT_S1_S1_iii
.visible .entry _Z9cuda_gemmIiLi128ELi2ELi1ELi64ELi2ELi2ELi64ELi1ELi1EEviiiPT_S1_S1_iii(
	.param .u32 _Z9cuda_gemmIiLi128ELi2ELi1ELi64ELi2ELi2ELi64ELi1ELi1EEviiiPT_S1_S1_iii_param_0,
	.param .u32 _Z9cuda_gemmIiLi128ELi2ELi1ELi64ELi2ELi2ELi64ELi1ELi1EEviiiPT_S1_S1_iii_param_1,
	.param .u32 _Z9cuda_gemmIiLi128ELi2ELi1ELi64ELi2ELi2ELi64ELi1ELi1EEviiiPT_S1_S1_iii_param_2,
	.param .u64 .ptr .align 1 _Z9cuda_gemmIiLi128ELi2ELi1ELi64ELi2ELi2ELi64ELi1ELi1EEviiiPT_S1_S1_iii_param_3,
	.param .u64 .ptr .align 1 _Z9cuda_gemmIiLi128ELi2ELi1ELi64ELi2ELi2ELi64ELi1ELi1EEviiiPT_S1_S1_iii_param_4,
	.param .u64 .ptr .align 1 _Z9cuda_gemmIiLi128ELi2ELi1ELi64ELi2ELi2ELi64ELi1ELi1EEviiiPT_S1_S1_iii_param_5,
	.param .u32 _Z9cuda_gemmIiLi128ELi2ELi1ELi64ELi2ELi2ELi64ELi1ELi1EEviiiPT_S1_S1_iii_param_6,
	.param .u32 _Z9cuda_gemmIiLi128ELi2ELi1ELi64ELi2ELi2ELi64ELi1ELi1EEviiiPT_S1_S1_iii_param_7,
	.param .u32 _Z9cuda_gemmIiLi128ELi2ELi1ELi64ELi2ELi2ELi64ELi1ELi1EEviiiPT_S1_S1_iii_param_8
)
.maxntid 128
{
	.reg .pred 	%p<9>;
	.reg .b32 	%r<46>;
	.reg .b64 	%rd<17>;
	// demoted variable
	.shared .align 128 .b8 _ZZ9cuda_gemmIiLi128ELi2ELi1ELi64ELi2ELi2ELi64ELi1ELi1EEviiiPT_S1_S1_iiiE11kron_fac_sh[24];
	// demoted variable
	.shared .align 128 .b8 _ZZ9cuda_gemmIiLi128ELi2ELi1ELi64ELi2ELi2ELi64ELi1ELi1EEviiiPT_S1_S1_iiiE3Ash[256];
	ld.param.u64 	%rd9, [_Z9cuda_gemmIiLi128ELi2ELi1ELi64ELi2ELi2ELi64ELi1ELi1EEviiiPT_S1_S1_iii_param_3];
	ld.param.u64 	%rd10, [_Z9cuda_gemmIiLi128ELi2ELi1ELi64ELi2ELi2ELi64ELi1ELi1EEviiiPT_S1_S1_iii_param_4];
	mov.u32 	%r1, %tid.x;
	setp.gt.u32 	%p1, %r1, 3;
	@%p1 bra 	$L__BB311_3;
	mov.u32 	%r2, %ntid.x;
	mul.wide.u32 	%rd11, %r1, 4;
	cvta.to.global.u64 	%rd12, %rd10;
	add.s64 	%rd15, %rd12, %rd11;
	mul.wide.u32 	%rd2, %r2, 4;
	mov.u32 	%r16, _ZZ9cuda_gemmIiLi128ELi2ELi1ELi64ELi2ELi2ELi64ELi1ELi1EEviiiPT_S1_S1_iiiE11kron_fac_sh;
	mov.u32 	%r43, %r1;
$L__BB311_2:
	ld.global.u32 	%r14, [%rd15];
	and.b32  	%r15, %r43, 1;
	mad.lo.s32 	%r17, %r15, 12, %r16;
	shl.b32 	%r18, %r43, 1;
	and.b32  	%r19, %r18, -4;
	add.s32 	%r20, %r17, %r19;
	st.shared.u32 	[%r20], %r14;
	add.s32 	%r43, %r43, %r2;
	add.s64 	%rd15, %rd15, %rd2;
	setp.lt.u32 	%p2, %r43, 4;
	@%p2 bra 	$L__BB311_2;
$L__BB311_3:
	mov.u32 	%r5, %ctaid.y;
	mov.u32 	%r21, %nctaid.y;
	shl.b32 	%r22, %r21, 1;
	setp.ge.u32 	%p3, %r5, %r22;
	@%p3 bra 	$L__BB311_10;
	setp.gt.u32 	%p4, %r1, 15;
	@%p4 bra 	$L__BB311_7;
	shl.b32 	%r45, %r1, 2;
	shl.b32 	%r23, %r5, 6;
	mov.u32 	%r24, %ntid.x;
	shl.b32 	%r7, %r24, 2;
	shl.b32 	%r25, %r1, 4;
	mov.u32 	%r26, _ZZ9cuda_gemmIiLi128ELi2ELi1ELi64ELi2ELi2ELi64ELi1ELi1EEviiiPT_S1_S1_iiiE3Ash;
	add.s32 	%r44, %r26, %r25;
	shl.b32 	%r9, %r24, 4;
	add.s32 	%r27, %r23, %r45;
	mul.wide.u32 	%rd13, %r27, 4;
	cvta.to.global.u64 	%rd14, %rd9;
	add.s64 	%rd16, %rd14, %rd13;
	mul.wide.u32 	%rd6, %r24, 16;
$L__BB311_6:
	ld.global.v4.u32 	{%r28, %r29, %r30, %r31}, [%rd16];
	st.shared.v4.u32 	[%r44], {%r28, %r29, %r30, %r31};
	add.s32 	%r45, %r45, %r7;
	add.s32 	%r44, %r44, %r9;
	add.s64 	%rd16, %rd16, %rd6;
	setp.lt.u32 	%p5, %r45, 64;
	@%p5 bra 	$L__BB311_6;
$L__BB311_7:
	bar.sync 	0;
	setp.gt.u32 	%p6, %r1, 63;
	@%p6 bra 	$L__BB311_9;
	and.b32  	%r32, %r1, 1;
	shr.u32 	%r33, %r1, 5;
	mov.u32 	%r34, _ZZ9cuda_gemmIiLi128ELi2ELi1ELi64ELi2ELi2ELi64ELi1ELi1EEviiiPT_S1_S1_iiiE11kron_fac_sh;
	mad.lo.s32 	%r35, %r33, 12, %r34;
	shl.b32 	%r36, %r1, 2;
	and.b32  	%r37, %r36, 4;
	add.s32 	%r38, %r35, %r37;
	ld.shared.u32 	%r39, [%r38];
	shfl.sync.idx.b32	%r40|%p7, %r39, %r32, 7711, -1;
	xor.b32  	%r41, %r32, 1;
	shfl.sync.idx.b32	%r42|%p8, %r39, %r41, 7711, -1;
$L__BB311_9:
	bar.sync 	0;
$L__BB311_10:
	ret;

}
	// .globl	_Z9cuda_gemmIiLi128ELi2ELi1ELi64ELi4ELi4ELi64ELi0ELi0EEviiiPT_S1_S1_iii
.visible .entry _Z9cuda_gemmIiLi128ELi2ELi1ELi64ELi4ELi4ELi64ELi0ELi0EEviiiPT_S1_S1_iii(
	.param .u32 _Z9cuda_gemmIiLi128ELi2ELi1ELi64ELi4ELi4ELi64ELi0ELi0EEviiiPT_S1_S1_iii_param_0,
	.param .u32 _Z9cuda_gemmIiLi128ELi2ELi1ELi64ELi4ELi4ELi64ELi0ELi0EEviiiPT_S1_S1_iii_param_1,
	.param .u32 _Z9cuda_gemmIiLi128ELi2ELi1ELi64ELi4ELi4ELi64ELi0ELi0EEviiiPT_S1_S1_iii_param_2,
	.param .u64 .ptr .align 1 _Z9cuda_gemmIiLi128ELi2ELi1ELi64ELi4ELi4ELi64ELi0ELi0EEviiiPT_S1_S1_iii_param_3,
	.param .u64 .ptr .align 1 _Z9cuda_gemmIiLi128ELi2ELi1ELi64ELi4ELi4ELi64ELi0ELi0EEviiiPT_S1_S1_iii_param_4,
	.param .u64 .ptr .align 1 _Z9cuda_gemmIiLi128ELi2ELi1ELi64ELi4ELi4ELi64ELi0ELi0EEviiiPT_S1_S1_iii_param_5,
	.param .u32 _Z9cuda_gemmIiLi128ELi2ELi1ELi64ELi4ELi4ELi64ELi0ELi0EEviiiPT_S1_S1_iii_param_6,
	.param .u32 _Z9cuda_gemmIiLi128ELi2ELi1ELi64ELi4ELi4ELi64ELi0ELi0EEviiiPT_S1_S1_iii_param_7,
	.param .u32 _Z9cuda_gemmIiLi128ELi2ELi1ELi64ELi4ELi4ELi64ELi0ELi0EEviiiPT_S1_S1_iii_param_8
)
.maxntid 128
{
	.reg .pred 	%p<35>;
	.reg .b16 	%rs<3>;
	.reg .b32 	%r<241>;
	.reg .b64 	%rd<25>;
	// demoted variable
	.shared .align 128 .b8 _ZZ9cuda_gemmIiLi128ELi2ELi1ELi64ELi4ELi4ELi64ELi0ELi0EEviiiPT_S1_S1_iiiE11kron_fac_sh[80];
	// demoted variable
	.shared .align 128 .b8 _ZZ9cuda_gemmIiLi128ELi2ELi1ELi64ELi4ELi4ELi64ELi0ELi0EEviiiPT_S1_S1_iiiE3Ash[256];
	ld.param.u32 	%r102, [_Z9cuda_gemmIiLi128ELi2ELi1ELi64ELi4ELi4ELi64ELi0ELi0EEviiiPT_S1_S1_iii_param_1];
	ld.param.u32 	%r103, [_Z9cuda_gemmIiLi128ELi2ELi1ELi64ELi4ELi4ELi64ELi0ELi0EEviiiPT_S1_S1_iii_param_2];
	ld.param.u64 	%rd6, [_Z9cuda_gemmIiLi128ELi2ELi1ELi64ELi4ELi4ELi64ELi0ELi0EEviiiPT_S1_S1_iii_param_3];
	ld.param.u64 	%rd4, [_Z9cuda_gemmIiLi128ELi2ELi1ELi64ELi4ELi4ELi64ELi0ELi0EEviiiPT_S1_S1_iii_param_4];
	ld.param.u64 	%rd5, [_Z9cuda_gemmIiLi128ELi2ELi1ELi64ELi4ELi4ELi64ELi0ELi0EEviiiPT_S1_S1_iii_param_5];
	ld.param.u32 	%r104, [_Z9cuda_gemmIiLi128ELi2ELi1ELi64ELi4ELi4ELi64ELi0ELi0EEviiiPT_S1_S1_iii_param_6];
	ld.param.u32 	%r105, [_Z9cuda_gemmIiLi128ELi2ELi1ELi64ELi4ELi4ELi64ELi0ELi0EEviiiPT_S1_S1_iii_param_7];
	cvta.to.global.u64 	%rd1, %rd6;
	mov.u32 	%r1, %tid.x;
	mul.lo.s32 	%r2, %r105, %r104;
	setp.ge.u32 	%p1, %r1, %r2;
	@%p1 bra 	$L__BB312_3;
	mov.u32 	%r3, %ntid.x;
	cvta.to.global.u64 	%rd2, %rd4;
	mov.u32 	%r211, %r1;
$L__BB312_2:
	mul.wide.u32 	%rd7, %r211, 4;
	add.s64 	%rd8, %rd2, %rd7;
	ld.global.u32 	%r106, [%rd8];
	rem.u32 	%r107, %r211, %r104;
	mov.u32 	%r108, _ZZ9cuda_gemmIiLi128ELi2ELi1ELi64ELi4ELi4ELi64ELi0ELi0EEviiiPT_S1_S1_iiiE11kron_fac_sh;
	mad.lo.s32 	%r109, %r107, 20, %r108;
	div.u32 	%r110, %r211, %r105;
	shl.b32 	%r111, %r110, 2;
	add.s32 	%r112, %r109, %r111;
	st.shared.u32 	[%r112], %r106;
	add.s32 	%r211, %r211, %r3;
	setp.lt.u32 	%p2, %r211, %r2;
	@%p2 bra 	$L__BB312_2;
$L__BB312_3:
	div.s32 	%r6, 64, %r105;
	div.u32 	%r7, %r1, %r6;
	mov.u32 	%r216, %ctaid.y;
	mov.u32 	%r9, %nctaid.y;
	shl.b32 	%r10, %r9, 1;
	setp.ge.u32 	%p3, %r216, %r10;
	@%p3 bra 	$L__BB312_41;
	rem.u32 	%r114, %r1, %r6;
	mov.u32 	%r115, %ctaid.x;
	shl.b32 	%r11, %r1, 2;
	shl.b32 	%r12, %r115, 6;
	mov.u32 	%r116, %ntid.x;
	shl.b32 	%r13, %r116, 2;
	and.b32  	%r14, %r114, 3;
	mul.lo.s32 	%r117, %r114, %r105;
	min.s32 	%r15, %r104, 4;
	and.b32  	%r16, %r1, 3;
	mad.lo.s32 	%r17, %r6, %r115, %r1;
	add.s32 	%r18, %r11, %r13;
	max.u32 	%r118, %r18, 64;
	setp.lt.u32 	%p4, %r18, 64;
	selp.u32 	%r119, 1, 0, %p4;
	or.b32  	%r120, %r18, %r119;
	sub.s32 	%r121, %r118, %r120;
	div.u32 	%r122, %r121, %r13;
	add.s32 	%r19, %r122, %r119;
	and.b32  	%r20, %r19, 3;
	shl.b32 	%r123, %r1, 4;
	mov.u32 	%r124, _ZZ9cuda_gemmIiLi128ELi2ELi1ELi64ELi4ELi4ELi64ELi0ELi0EEviiiPT_S1_S1_iiiE3Ash;
	add.s32 	%r21, %r124, %r123;
	shl.b32 	%r36, %r116, 4;
	add.s32 	%r22, %r21, %r36;
	add.s32 	%r23, %r18, %r13;
	add.s32 	%r125, %r14, %r117;
	shl.b32 	%r126, %r125, 2;
	add.s32 	%r24, %r124, %r126;
	add.s32 	%r127, %r114, 1;
	and.b32  	%r25, %r127, 3;
	add.s32 	%r128, %r25, %r117;
	shl.b32 	%r129, %r128, 2;
	add.s32 	%r26, %r124, %r129;
	xor.b32  	%r27, %r14, 2;
	add.s32 	%r130, %r27, %r117;
	shl.b32 	%r131, %r130, 2;
	add.s32 	%r28, %r124, %r131;
	add.s32 	%r132, %r114, -1;
	and.b32  	%r29, %r132, 3;
	add.s32 	%r133, %r29, %r117;
	shl.b32 	%r134, %r133, 2;
	add.s32 	%r30, %r124, %r134;
	setp.lt.s32 	%p5, %r14, %r105;
	selp.b32 	%r135, 0, %r105, %p5;
	sub.s32 	%r31, %r14, %r135;
	add.s32 	%r136, %r14, 1;
	setp.lt.s32 	%p6, %r136, %r105;
	selp.b32 	%r137, 0, %r105, %p6;
	sub.s32 	%r32, %r136, %r137;
	add.s32 	%r138, %r14, 2;
	setp.lt.s32 	%p7, %r138, %r105;
	selp.b32 	%r139, 0, %r105, %p7;
	sub.s32 	%r33, %r138, %r139;
	add.s32 	%r140, %r14, 3;
	setp.lt.s32 	%p8, %r140, %r105;
	selp.b32 	%r141, 0, %r105, %p8;
	sub.s32 	%r34, %r140, %r141;
	mad.lo.s32 	%r35, %r116, 12, %r12;
	shl.b32 	%r142, %r116, 3;
	add.s32 	%r37, %r12, %r142;
	mul.lo.s32 	%r38, %r116, 48;
	shl.b32 	%r39, %r116, 6;
	shl.b32 	%r40, %r116, 5;
	cvta.to.global.u64 	%rd3, %rd5;
	cvt.u16.u32 	%rs1, %r6;
	div.s16 	%rs2, 128, %rs1;
	cvt.s32.s16 	%r41, %rs2;
	shl.b32 	%r191, %r16, 2;
$L__BB312_5:
	setp.gt.u32 	%p9, %r1, 15;
	@%p9 bra 	$L__BB312_13;
	setp.eq.s32 	%p10, %r20, 3;
	mul.lo.s32 	%r47, %r216, %r103;
	add.s32 	%r48, %r47, %r12;
	mov.u32 	%r217, %r11;
	@%p10 bra 	$L__BB312_10;
	setp.eq.s32 	%p11, %r20, 0;
	add.s32 	%r143, %r48, %r11;
	mul.wide.s32 	%rd9, %r143, 4;
	add.s64 	%rd10, %rd1, %rd9;
	ld.global.v4.u32 	{%r144, %r145, %r146, %r147}, [%rd10];
	st.shared.v4.u32 	[%r21], {%r144, %r145, %r146, %r147};
	mov.u32 	%r217, %r18;
	@%p11 bra 	$L__BB312_10;
	setp.eq.s32 	%p12, %r20, 1;
	add.s32 	%r148, %r48, %r18;
	mul.wide.s32 	%rd11, %r148, 4;
	add.s64 	%rd12, %rd1, %rd11;
	ld.global.v4.u32 	{%r149, %r150, %r151, %r152}, [%rd12];
	st.shared.v4.u32 	[%r22], {%r149, %r150, %r151, %r152};
	mov.u32 	%r217, %r23;
	@%p12 bra 	$L__BB312_10;
	add.s32 	%r217, %r23, %r13;
	add.s32 	%r153, %r48, %r23;
	mul.wide.s32 	%rd13, %r153, 4;
	add.s64 	%rd14, %rd1, %rd13;
	ld.global.v4.u32 	{%r154, %r155, %r156, %r157}, [%rd14];
	shl.b32 	%r158, %r13, 2;
	add.s32 	%r159, %r22, %r158;
	st.shared.v4.u32 	[%r159], {%r154, %r155, %r156, %r157};
$L__BB312_10:
	setp.lt.u32 	%p13, %r19, 3;
	@%p13 bra 	$L__BB312_13;
	add.s32 	%r160, %r35, %r217;
	add.s32 	%r222, %r160, %r47;
	add.s32 	%r161, %r37, %r217;
	add.s32 	%r221, %r161, %r47;
	add.s32 	%r162, %r12, %r217;
	add.s32 	%r218, %r162, %r47;
	add.s32 	%r220, %r218, %r13;
	shl.b32 	%r163, %r217, 2;
	mov.u32 	%r164, _ZZ9cuda_gemmIiLi128ELi2ELi1ELi64ELi4ELi4ELi64ELi0ELi0EEviiiPT_S1_S1_iiiE3Ash;
	add.s32 	%r219, %r164, %r163;
$L__BB312_12:
	mul.wide.s32 	%rd15, %r222, 4;
	add.s64 	%rd16, %rd1, %rd15;
	mul.wide.s32 	%rd17, %r221, 4;
	add.s64 	%rd18, %rd1, %rd17;
	mul.wide.s32 	%rd19, %r220, 4;
	add.s64 	%rd20, %rd1, %rd19;
	mul.wide.s32 	%rd21, %r218, 4;
	add.s64 	%rd22, %rd1, %rd21;
	ld.global.v4.u32 	{%r165, %r166, %r167, %r168}, [%rd22];
	st.shared.v4.u32 	[%r219], {%r165, %r166, %r167, %r168};
	add.s32 	%r169, %r217, %r13;
	ld.global.v4.u32 	{%r170, %r171, %r172, %r173}, [%rd20];
	add.s32 	%r174, %r219, %r36;
	st.shared.v4.u32 	[%r174], {%r170, %r171, %r172, %r173};
	add.s32 	%r175, %r169, %r13;
	ld.global.v4.u32 	{%r176, %r177, %r178, %r179}, [%rd18];
	add.s32 	%r180, %r219, %r40;
	st.shared.v4.u32 	[%r180], {%r176, %r177, %r178, %r179};
	add.s32 	%r181, %r175, %r13;
	ld.global.v4.u32 	{%r182, %r183, %r184, %r185}, [%rd16];
	add.s32 	%r186, %r219, %r38;
	st.shared.v4.u32 	[%r186], {%r182, %r183, %r184, %r185};
	add.s32 	%r217, %r181, %r13;
	add.s32 	%r222, %r222, %r36;
	add.s32 	%r221, %r221, %r36;
	add.s32 	%r220, %r220, %r36;
	add.s32 	%r219, %r219, %r39;
	add.s32 	%r218, %r218, %r36;
	setp.lt.u32 	%p14, %r217, 64;
	@%p14 bra 	$L__BB312_12;
$L__BB312_13:
	setp.lt.s32 	%p15, %r6, 1;
	bar.sync 	0;
	mov.b32 	%r240, 0;
	@%p15 bra 	$L__BB312_40;
	setp.lt.s32 	%p16, %r105, 1;
	@%p16 bra 	$L__BB312_16;
	ld.shared.u32 	%r215, [%r24];
$L__BB312_16:
	setp.lt.s32 	%p17, %r105, 2;
	@%p17 bra 	$L__BB312_18;
	ld.shared.u32 	%r214, [%r26];
$L__BB312_18:
	setp.lt.s32 	%p18, %r105, 3;
	@%p18 bra 	$L__BB312_20;
	ld.shared.u32 	%r213, [%r28];
$L__BB312_20:
	setp.lt.s32 	%p19, %r105, 4;
	@%p19 bra 	$L__BB312_22;
	ld.shared.u32 	%r212, [%r30];
$L__BB312_22:
	setp.ge.s32 	%p20, %r7, %r15;
	@%p20 bra 	$L__BB312_40;
	mov.b32 	%r240, 0;
	mov.u32 	%r228, %r7;
$L__BB312_24:
	setp.gt.u32 	%p21, %r105, 64;
	mov.u32 	%r190, _ZZ9cuda_gemmIiLi128ELi2ELi1ELi64ELi4ELi4ELi64ELi0ELi0EEviiiPT_S1_S1_iiiE11kron_fac_sh;
	mad.lo.s32 	%r78, %r228, 20, %r190;
	add.s32 	%r192, %r78, %r191;
	ld.shared.u32 	%r79, [%r192];
	@%p21 bra 	$L__BB312_31;
	setp.lt.s32 	%p26, %r105, 2;
	shfl.sync.idx.b32	%r206|%p27, %r79, %r31, 7199, -1;
	mul.lo.s32 	%r235, %r206, %r215;
	@%p26 bra 	$L__BB312_27;
	shfl.sync.idx.b32	%r207|%p28, %r79, %r32, 7199, -1;
	mad.lo.s32 	%r235, %r207, %r214, %r235;
$L__BB312_27:
	setp.lt.s32 	%p29, %r105, 3;
	@%p29 bra 	$L__BB312_29;
	shfl.sync.idx.b32	%r208|%p30, %r79, %r33, 7199, -1;
	mad.lo.s32 	%r235, %r208, %r213, %r235;
$L__BB312_29:
	setp.lt.s32 	%p31, %r105, 4;
	@%p31 bra 	$L__BB312_39;
	shfl.sync.idx.b32	%r209|%p32, %r79, %r34, 7199, -1;
	mad.lo.s32 	%r235, %r209, %r212, %r235;
	bra.uni 	$L__BB312_39;
$L__BB312_31:
	setp.lt.s32 	%p22, %r105, 1;
	mov.b32 	%r235, 0;
	@%p22 bra 	$L__BB312_33;
	shl.b32 	%r194, %r14, 2;
	add.s32 	%r195, %r78, %r194;
	ld.shared.u32 	%r196, [%r195];
	mul.lo.s32 	%r235, %r196, %r215;
$L__BB312_33:
	setp.lt.s32 	%p23, %r105, 2;
	@%p23 bra 	$L__BB312_35;
	shl.b32 	%r197, %r25, 2;
	add.s32 	%r198, %r78, %r197;
	ld.shared.u32 	%r199, [%r198];
	mad.lo.s32 	%r235, %r199, %r214, %r235;
$L__BB312_35:
	setp.lt.s32 	%p24, %r105, 3;
	@%p24 bra 	$L__BB312_37;
	shl.b32 	%r200, %r27, 2;
	add.s32 	%r201, %r78, %r200;
	ld.shared.u32 	%r202, [%r201];
	mad.lo.s32 	%r235, %r202, %r213, %r235;
$L__BB312_37:
	setp.lt.s32 	%p25, %r105, 4;
	@%p25 bra 	$L__BB312_39;
	shl.b32 	%r203, %r29, 2;
	add.s32 	%r204, %r78, %r203;
	ld.shared.u32 	%r205, [%r204];
	mad.lo.s32 	%r235, %r205, %r212, %r235;
$L__BB312_39:
	add.s32 	%r240, %r235, %r240;
	add.s32 	%r228, %r228, %r41;
	setp.lt.s32 	%p33, %r228, %r15;
	@%p33 bra 	$L__BB312_24;
$L__BB312_40:
	bar.sync 	0;
	mad.lo.s32 	%r210, %r216, %r102, %r17;
	mul.wide.s32 	%rd23, %r210, 4;
	add.s64 	%rd24, %rd3, %rd23;
	st.global.u32 	[%rd24], %r240;
	add.s32 	%r216, %r216, %r9;
	setp.lt.u32 	%p34, %r216, %r10;
	@%p34 bra 	$L__BB312_5;
$L__BB312_41:
	ret;

}
	// .globl	_Z9cuda_gemmIiLi128ELi2ELi1ELi64ELi4ELi4ELi64ELi0ELi1EEviiiPT_S1_S1_iii
.visible .entry _Z9cuda_gemmIiLi128ELi2ELi1ELi64ELi4ELi4ELi64ELi0ELi1EEviiiPT_S1_S1_iii(
	.param .u32 _Z9cuda_gemmIiLi128ELi2ELi1ELi64ELi4ELi4ELi64ELi0ELi1EEviiiPT_S1_S1_iii_param_0,
	.param .u32 _Z9cuda_gemmIiLi128ELi2ELi1ELi64ELi4ELi4ELi64ELi0ELi1EEviiiPT_S1_S1_iii_param_1,
	.param .u32 _Z9cuda_gemmIiLi128ELi2ELi1ELi64ELi4ELi4ELi64ELi0ELi1EEviiiPT_S1_S1_iii_param_2,
	.param .u64 .ptr .align 1 _Z9cuda_gemmIiLi128ELi2ELi1ELi64ELi4ELi4ELi64ELi0ELi1EEviiiPT_S1_S1_iii_param_3,
	.param .u64 .ptr .align 1 _Z9cuda_gemmIiLi128ELi2ELi1ELi64ELi4ELi4ELi64ELi0ELi1EEviiiPT_S1_S1_iii_param_4,
	.param .u64 .ptr .align 1 _Z9cuda_gemmIiLi128ELi2ELi1ELi64ELi4ELi4ELi64ELi0ELi1EEviiiPT_S1_S1_iii_param_5,
	.param .u32 _Z9cuda_gemmIiLi128ELi2ELi1ELi64ELi4ELi4ELi64ELi0ELi1EEviiiPT_S1_S1_iii_param_6,
	.param .u32 _Z9cuda_gemmIiLi128ELi2ELi1ELi64ELi4ELi4ELi64ELi0ELi1EEviiiPT_S1_S1_iii_param_7,
	.param .u32 _Z9cuda_gemmIiLi128ELi2ELi1ELi64ELi4ELi4ELi64ELi0ELi1EEviiiPT_S1_S1_iii_param_8
)
.maxntid 128
{
	.reg .pred 	%p<11>;
	.reg .b32 	%r<57>;
	.reg .b64 	%rd<13>;
	// demoted variable
	.shared .align 128 .b8 _ZZ9cuda_gemmIiLi128ELi2ELi1ELi64ELi4ELi4ELi64ELi0ELi1EEviiiPT_S1_S1_iiiE11kron_fac_sh[80];
	// demoted variable
	.shared .align 128 .b8 _ZZ9cuda_gemmIiLi128ELi2ELi1ELi64ELi4ELi4ELi64ELi0ELi1EEviiiPT_S1_S1_iiiE3Ash[256];
	ld.param.u32 	%r17, [_Z9cuda_gemmIiLi128ELi2ELi1ELi64ELi4ELi4ELi64ELi0ELi1EEviiiPT_S1_S1_iii_param_2];
	ld.param.u64 	%rd6, [_Z9cuda_gemmIiLi128ELi2ELi1ELi64ELi4ELi4ELi64ELi0ELi1EEviiiPT_S1_S1_iii_param_3];
	ld.param.u64 	%rd7, [_Z9cuda_gemmIiLi128ELi2ELi1ELi64ELi4ELi4ELi64ELi0ELi1EEviiiPT_S1_S1_iii_param_4];
	mov.u32 	%r1, %tid.x;
	setp.gt.u32 	%p1, %r1, 15;
	@%p1 bra 	$L__BB313_3;
	mov.u32 	%r2, %ntid.x;
	mul.wide.u32 	%rd8, %r1, 4;
	cvta.to.global.u64 	%rd9, %rd7;
	add.s64 	%rd12, %rd9, %rd8;
	mul.wide.u32 	%rd2, %r2, 4;
	mov.u32 	%r20, _ZZ9cuda_gemmIiLi128ELi2ELi1ELi64ELi4ELi4ELi64ELi0ELi1EEviiiPT_S1_S1_iiiE11kron_fac_sh;
	mov.u32 	%r53, %r1;
$L__BB313_2:
	ld.global.u32 	%r18, [%rd12];
	and.b32  	%r19, %r53, 3;
	mad.lo.s32 	%r21, %r19, 20, %r20;
	and.b32  	%r22, %r53, -4;
	add.s32 	%r23, %r21, %r22;
	st.shared.u32 	[%r23], %r18;
	add.s32 	%r53, %r53, %r2;
	add.s64 	%rd12, %rd12, %rd2;
	setp.lt.u32 	%p2, %r53, 16;
	@%p2 bra 	$L__BB313_2;
$L__BB313_3:
	mov.u32 	%r5, %ctaid.y;
	mov.u32 	%r24, %nctaid.y;
	shl.b32 	%r25, %r24, 1;
	setp.ge.u32 	%p3, %r5, %r25;
	@%p3 bra 	$L__BB313_10;
	setp.gt.u32 	%p4, %r1, 15;
	@%p4 bra 	$L__BB313_7;
	shl.b32 	%r56, %r1, 2;
	mov.u32 	%r26, %ctaid.x;
	shl.b32 	%r27, %r26, 6;
	mov.u32 	%r28, %ntid.x;
	shl.b32 	%r7, %r28, 2;
	shl.b32 	%r29, %r1, 4;
	mov.u32 	%r30, _ZZ9cuda_gemmIiLi128ELi2ELi1ELi64ELi4ELi4ELi64ELi0ELi1EEviiiPT_S1_S1_iiiE3Ash;
	add.s32 	%r55, %r30, %r29;
	shl.b32 	%r9, %r28, 4;
	mad.lo.s32 	%r31, %r17, %r5, %r27;
	add.s32 	%r54, %r31, %r56;
	cvta.to.global.u64 	%rd5, %rd6;
$L__BB313_6:
	mul.wide.s32 	%rd10, %r54, 4;
	add.s64 	%rd11, %rd5, %rd10;
	ld.global.v4.u32 	{%r32, %r33, %r34, %r35}, [%rd11];
	st.shared.v4.u32 	[%r55], {%r32, %r33, %r34, %r35};
	add.s32 	%r56, %r56, %r7;
	add.s32 	%r55, %r55, %r9;
	add.s32 	%r54, %r54, %r7;
	setp.lt.u32 	%p5, %r56, 64;
	@%p5 bra 	$L__BB313_6;
$L__BB313_7:
	bar.sync 	0;
	setp.gt.u32 	%p6, %r1, 63;
	@%p6 bra 	$L__BB313_9;
	and.b32  	%r36, %r1, 3;
	shr.u32 	%r37, %r1, 4;
	mov.u32 	%r38, _ZZ9cuda_gemmIiLi128ELi2ELi1ELi64ELi4ELi4ELi64ELi0ELi1EEviiiPT_S1_S1_iiiE11kron_fac_sh;
	mad.lo.s32 	%r39, %r37, 20, %r38;
	shl.b32 	%r40, %r1, 2;
	and.b32  	%r41, %r40, 12;
	add.s32 	%r42, %r39, %r41;
	ld.shared.u32 	%r43, [%r42];
	shfl.sync.idx.b32	%r44|%p7, %r43, %r36, 7199, -1;
	add.s32 	%r45, %r1, 1;
	and.b32  	%r46, %r45, 3;
	shfl.sync.idx.b32	%r47|%p8, %r43, %r46, 7199, -1;
	xor.b32  	%r48, %r36, 2;
	shfl.sync.idx.b32	%r49|%p9, %r43, %r48, 7199, -1;
	add.s32 	%r50, %r1, -1;
	and.b32  	%r51, %r50, 3;
	shfl.sync.idx.b32	%r52|%p10, %r43, %r51, 7199, -1;
$L__BB313_9:
	bar.sync 	0;
$L__BB313_10:
	ret;

}
	// .globl	_Z9cuda_gemmIiLi128ELi2ELi1ELi64ELi4ELi4ELi64ELi1ELi0EEviiiPT_S1_S1_iii
.visible .entry _Z9cuda_gemmIiLi128ELi2ELi1ELi64ELi4ELi4ELi64ELi1ELi0EEviiiPT_S1_S1_iii(
	.param .u32 _Z9cuda_gemmIiLi128ELi2ELi1ELi64ELi4ELi4ELi64ELi1ELi0EEviiiPT_S1_S1_iii_param_0,
	.param .u32 _Z9cuda_gemmIiLi128ELi2ELi1ELi64ELi4ELi4ELi64ELi1ELi0EEviiiPT_S1_S1_iii_param_1,
	.param .u32 _Z9cuda_gemmIiLi128ELi2ELi1ELi64ELi4ELi4ELi64ELi1ELi0EEviiiPT_S1_S1_iii_param_2,
	.param .u64 .ptr .align 1 _Z9cuda_gemmIiLi128ELi2ELi1ELi64ELi4ELi4ELi64ELi1ELi0EEviiiPT_S1_S1_iii_param_3,
	.param .u64 .ptr .align 1 _Z9cuda_gemmIiLi128ELi2ELi1ELi64ELi4ELi4ELi64ELi1ELi0EEviiiPT_S1_S1_iii_param_4,
	.param .u64 .ptr .align 1 _Z9cuda_gemmIiLi128ELi2ELi1ELi64ELi4ELi4ELi64ELi1ELi0EEviiiPT_S1_S1_iii_param_5,
	.param .u32 _Z9cuda_gemmIiLi128ELi2ELi1ELi64ELi4ELi4ELi64ELi1ELi0EEviiiPT_S1_S1_iii_param_6,
	.param .u32 _Z9cuda_gemmIiLi128ELi2ELi1ELi64ELi4ELi4ELi64ELi1ELi0EEviiiPT_S1_S1_iii_param_7,
	.param .u32 _Z9cuda_gemmIiLi128ELi2ELi1ELi64ELi4ELi4ELi64ELi1ELi0EEviiiPT_S1_S1_iii_param_8
)
.maxntid 128
{
	.reg .pred 	%p<35>;
	.reg .b16 	%rs<3>;
	.reg .b32 	%r<233>;
	.reg .b64 	%rd<26>;
	// demoted variable
	.shared .align 128 .b8 _ZZ9cuda_gemmIiLi128ELi2ELi1ELi64ELi4ELi4ELi64ELi1ELi0EEviiiPT_S1_S1_iiiE11kron_fac_sh[80];
	// demoted variable
	.shared .align 128 .b8 _ZZ9cuda_gemmIiLi128ELi2ELi1ELi64ELi4ELi4ELi64ELi1ELi0EEviiiPT_S1_S1_iiiE3Ash[256];
	ld.param.u64 	%rd5, [_Z9cuda_gemmIiLi128ELi2ELi1ELi64ELi4ELi4ELi64ELi1ELi0EEviiiPT_S1_S1_iii_param_3];
	ld.param.u64 	%rd3, [_Z9cuda_gemmIiLi128ELi2ELi1ELi64ELi4ELi4ELi64ELi1ELi0EEviiiPT_S1_S1_iii_param_4];
	ld.param.u32 	%r97, [_Z9cuda_gemmIiLi128ELi2ELi1ELi64ELi4ELi4ELi64ELi1ELi0EEviiiPT_S1_S1_iii_param_6];
	ld.param.u32 	%r98, [_Z9cuda_gemmIiLi128ELi2ELi1ELi64ELi4ELi4ELi64ELi1ELi0EEviiiPT_S1_S1_iii_param_7];
	cvta.to.global.u64 	%rd1, %rd5;
	mov.u32 	%r1, %tid.x;
	mul.lo.s32 	%r2, %r98, %r97;
	setp.ge.u32 	%p1, %r1, %r2;
	@%p1 bra 	$L__BB314_3;
	mov.u32 	%r3, %ntid.x;
	cvta.to.global.u64 	%rd2, %rd3;
	mov.u32 	%r101, _ZZ9cuda_gemmIiLi128ELi2ELi1ELi64ELi4ELi4ELi64ELi1ELi0EEviiiPT_S1_S1_iiiE11kron_fac_sh;
	mov.u32 	%r203, %r1;
$L__BB314_2:
	mul.wide.u32 	%rd6, %r203, 4;
	add.s64 	%rd7, %rd2, %rd6;
	ld.global.u32 	%r99, [%rd7];
	rem.u32 	%r100, %r203, %r97;
	mad.lo.s32 	%r102, %r100, 20, %r101;
	div.u32 	%r103, %r203, %r98;
	shl.b32 	%r104, %r103, 2;
	add.s32 	%r105, %r102, %r104;
	st.shared.u32 	[%r105], %r99;
	add.s32 	%r203, %r203, %r3;
	setp.lt.u32 	%p2, %r203, %r2;
	@%p2 bra 	$L__BB314_2;
$L__BB314_3:
	div.s32 	%r6, 64, %r98;
	div.u32 	%r7, %r1, %r6;
	mov.u32 	%r208, %ctaid.y;
	mov.u32 	%r9, %nctaid.y;
	shl.b32 	%r10, %r9, 1;
	setp.ge.u32 	%p3, %r208, %r10;
	@%p3 bra 	$L__BB314_41;
	rem.u32 	%r107, %r1, %r6;
	shl.b32 	%r11, %r1, 2;
	mov.u32 	%r108, %ntid.x;
	shl.b32 	%r12, %r108, 2;
	and.b32  	%r13, %r107, 3;
	mul.lo.s32 	%r109, %r107, %r98;
	min.s32 	%r14, %r97, 4;
	add.s32 	%r15, %r11, %r12;
	max.u32 	%r110, %r15, 64;
	setp.lt.u32 	%p4, %r15, 64;
	selp.u32 	%r111, 1, 0, %p4;
	or.b32  	%r112, %r15, %r111;
	sub.s32 	%r113, %r110, %r112;
	div.u32 	%r114, %r113, %r12;
	add.s32 	%r16, %r114, %r111;
	and.b32  	%r17, %r16, 3;
	shl.b32 	%r115, %r1, 4;
	mov.u32 	%r116, _ZZ9cuda_gemmIiLi128ELi2ELi1ELi64ELi4ELi4ELi64ELi1ELi0EEviiiPT_S1_S1_iiiE3Ash;
	add.s32 	%r18, %r116, %r115;
	shl.b32 	%r33, %r108, 4;
	add.s32 	%r19, %r18, %r33;
	add.s32 	%r20, %r15, %r12;
	add.s32 	%r117, %r13, %r109;
	shl.b32 	%r118, %r117, 2;
	add.s32 	%r21, %r116, %r118;
	add.s32 	%r119, %r107, 1;
	and.b32  	%r22, %r119, 3;
	add.s32 	%r120, %r22, %r109;
	shl.b32 	%r121, %r120, 2;
	add.s32 	%r23, %r116, %r121;
	xor.b32  	%r24, %r13, 2;
	add.s32 	%r122, %r24, %r109;
	shl.b32 	%r123, %r122, 2;
	add.s32 	%r25, %r116, %r123;
	add.s32 	%r124, %r107, -1;
	and.b32  	%r26, %r124, 3;
	add.s32 	%r125, %r26, %r109;
	shl.b32 	%r126, %r125, 2;
	add.s32 	%r27, %r116, %r126;
	setp.lt.s32 	%p5, %r13, %r98;
	selp.b32 	%r127, 0, %r98, %p5;
	sub.s32 	%r28, %r13, %r127;
	add.s32 	%r128, %r13, 1;
	setp.lt.s32 	%p6, %r128, %r98;
	selp.b32 	%r129, 0, %r98, %p6;
	sub.s32 	%r29, %r128, %r129;
	add.s32 	%r130, %r13, 2;
	setp.lt.s32 	%p7, %r130, %r98;
	selp.b32 	%r131, 0, %r98, %p7;
	sub.s32 	%r30, %r130, %r131;
	add.s32 	%r132, %r13, 3;
	setp.lt.s32 	%p8, %r132, %r98;
	selp.b32 	%r133, 0, %r98, %p8;
	sub.s32 	%r31, %r132, %r133;
	mul.lo.s32 	%r32, %r108, 12;
	mul.lo.s32 	%r34, %r108, 48;
	shl.b32 	%r35, %r108, 6;
	shl.b32 	%r36, %r108, 5;
	cvt.u16.u32 	%rs1, %r6;
	div.s16 	%rs2, 128, %rs1;
	cvt.s32.s16 	%r37, %rs2;
$L__BB314_5:
	setp.gt.u32 	%p9, %r1, 15;
	@%p9 bra 	$L__BB314_13;
	setp.eq.s32 	%p10, %r17, 3;
	shl.b32 	%r43, %r208, 6;
	mov.u32 	%r209, %r11;
	@%p10 bra 	$L__BB314_10;
	setp.eq.s32 	%p11, %r17, 0;
	add.s32 	%r134, %r43, %r11;
	mul.wide.s32 	%rd8, %r134, 4;
	add.s64 	%rd9, %rd1, %rd8;
	ld.global.v4.u32 	{%r135, %r136, %r137, %r138}, [%rd9];
	st.shared.v4.u32 	[%r18], {%r135, %r136, %r137, %r138};
	mov.u32 	%r209, %r15;
	@%p11 bra 	$L__BB314_10;
	setp.eq.s32 	%p12, %r17, 1;
	add.s32 	%r139, %r43, %r15;
	mul.wide.s32 	%rd10, %r139, 4;
	add.s64 	%rd11, %rd1, %rd10;
	ld.global.v4.u32 	{%r140, %r141, %r142, %r143}, [%rd11];
	st.shared.v4.u32 	[%r19], {%r140, %r141, %r142, %r143};
	mov.u32 	%r209, %r20;
	@%p12 bra 	$L__BB314_10;
	add.s32 	%r209, %r20, %r12;
	add.s32 	%r144, %r43, %r20;
	mul.wide.s32 	%rd12, %r144, 4;
	add.s64 	%rd13, %rd1, %rd12;
	ld.global.v4.u32 	{%r145, %r146, %r147, %r148}, [%rd13];
	shl.b32 	%r149, %r12, 2;
	add.s32 	%r150, %r19, %r149;
	st.shared.v4.u32 	[%r150], {%r145, %r146, %r147, %r148};
$L__BB314_10:
	setp.lt.u32 	%p13, %r16, 3;
	@%p13 bra 	$L__BB314_13;
	add.s32 	%r210, %r209, %r43;
	add.s32 	%r214, %r210, %r32;
	mov.u32 	%r151, %ntid.x;
	shl.b32 	%r152, %r151, 3;
	add.s32 	%r213, %r210, %r152;
	add.s32 	%r212, %r210, %r12;
	shl.b32 	%r153, %r209, 2;
	mov.u32 	%r154, _ZZ9cuda_gemmIiLi128ELi2ELi1ELi64ELi4ELi4ELi64ELi1ELi0EEviiiPT_S1_S1_iiiE3Ash;
	add.s32 	%r211, %r154, %r153;
$L__BB314_12:
	mul.wide.s32 	%rd14, %r214, 4;
	add.s64 	%rd15, %rd1, %rd14;
	mul.wide.s32 	%rd16, %r213, 4;
	add.s64 	%rd17, %rd1, %rd16;
	mul.wide.s32 	%rd18, %r212, 4;
	add.s64 	%rd19, %rd1, %rd18;
	mul.wide.s32 	%rd20, %r210, 4;
	add.s64 	%rd21, %rd1, %rd20;
	ld.global.v4.u32 	{%r155, %r156, %r157, %r158}, [%rd21];
	st.shared.v4.u32 	[%r211], {%r155, %r156, %r157, %r158};
	add.s32 	%r159, %r209, %r12;
	ld.global.v4.u32 	{%r160, %r161, %r162, %r163}, [%rd19];
	add.s32 	%r164, %r211, %r33;
	st.shared.v4.u32 	[%r164], {%r160, %r161, %r162, %r163};
	add.s32 	%r165, %r159, %r12;
	ld.global.v4.u32 	{%r166, %r167, %r168, %r169}, [%rd17];
	add.s32 	%r170, %r211, %r36;
	st.shared.v4.u32 	[%r170], {%r166, %r167, %r168, %r169};
	add.s32 	%r171, %r165, %r12;
	ld.global.v4.u32 	{%r172, %r173, %r174, %r175}, [%rd15];
	add.s32 	%r176, %r211, %r34;
	st.shared.v4.u32 	[%r176], {%r172, %r173, %r174, %r175};
	add.s32 	%r209, %r171, %r12;
	add.s32 	%r214, %r214, %r33;
	add.s32 	%r213, %r213, %r33;
	add.s32 	%r212, %r212, %r33;
	add.s32 	%r211, %r211, %r35;
	add.s32 	%r210, %r210, %r33;
	setp.lt.u32 	%p14, %r209, 64;
	@%p14 bra 	$L__BB314_12;
$L__BB314_13:
	setp.lt.s32 	%p15, %r6, 1;
	bar.sync 	0;
	mov.b32 	%r232, 0;
	@%p15 bra 	$L__BB314_40;
	setp.lt.s32 	%p16, %r98, 1;
	@%p16 bra 	$L__BB314_16;
	ld.shared.u32 	%r207, [%r21];
$L__BB314_16:
	setp.lt.s32 	%p17, %r98, 2;
	@%p17 bra 	$L__BB314_18;
	ld.shared.u32 	%r206, [%r23];
$L__BB314_18:
	setp.lt.s32 	%p18, %r98, 3;
	@%p18 bra 	$L__BB314_20;
	ld.shared.u32 	%r205, [%r25];
$L__BB314_20:
	setp.lt.s32 	%p19, %r98, 4;
	@%p19 bra 	$L__BB314_22;
	ld.shared.u32 	%r204, [%r27];
$L__BB314_22:
	setp.ge.s32 	%p20, %r7, %r14;
	@%p20 bra 	$L__BB314_40;
	mov.b32 	%r232, 0;
	mov.u32 	%r220, %r7;
$L__BB314_24:
	setp.gt.u32 	%p21, %r98, 64;
	mov.u32 	%r180, _ZZ9cuda_gemmIiLi128ELi2ELi1ELi64ELi4ELi4ELi64ELi1ELi0EEviiiPT_S1_S1_iiiE11kron_fac_sh;
	mad.lo.s32 	%r73, %r220, 20, %r180;
	shl.b32 	%r181, %r1, 2;
	and.b32  	%r182, %r181, 12;
	add.s32 	%r183, %r73, %r182;
	ld.shared.u32 	%r74, [%r183];
	@%p21 bra 	$L__BB314_31;
	setp.lt.s32 	%p26, %r98, 2;
	shfl.sync.idx.b32	%r197|%p27, %r74, %r28, 7199, -1;
	mul.lo.s32 	%r227, %r197, %r207;
	@%p26 bra 	$L__BB314_27;
	shfl.sync.idx.b32	%r198|%p28, %r74, %r29, 7199, -1;
	mad.lo.s32 	%r227, %r198, %r206, %r227;
$L__BB314_27:
	setp.lt.s32 	%p29, %r98, 3;
	@%p29 bra 	$L__BB314_29;
	shfl.sync.idx.b32	%r199|%p30, %r74, %r30, 7199, -1;
	mad.lo.s32 	%r227, %r199, %r205, %r227;
$L__BB314_29:
	setp.lt.s32 	%p31, %r98, 4;
	@%p31 bra 	$L__BB314_39;
	shfl.sync.idx.b32	%r200|%p32, %r74, %r31, 7199, -1;
	mad.lo.s32 	%r227, %r200, %r204, %r227;
	bra.uni 	$L__BB314_39;
$L__BB314_31:
	setp.lt.s32 	%p22, %r98, 1;
	mov.b32 	%r227, 0;
	@%p22 bra 	$L__BB314_33;
	shl.b32 	%r185, %r13, 2;
	add.s32 	%r186, %r73, %r185;
	ld.shared.u32 	%r187, [%r186];
	mul.lo.s32 	%r227, %r187, %r207;
$L__BB314_33:
	setp.lt.s32 	%p23, %r98, 2;
	@%p23 bra 	$L__BB314_35;
	shl.b32 	%r188, %r22, 2;
	add.s32 	%r189, %r73, %r188;
	ld.shared.u32 	%r190, [%r189];
	mad.lo.s32 	%r227, %r190, %r206, %r227;
$L__BB314_35:
	setp.lt.s32 	%p24, %r98, 3;
	@%p24 bra 	$L__BB314_37;
	shl.b32 	%r191, %r24, 2;
	add.s32 	%r192, %r73, %r191;
	ld.shared.u32 	%r193, [%r192];
	mad.lo.s32 	%r227, %r193, %r205, %r227;
$L__BB314_37:
	setp.lt.s32 	%p25, %r98, 4;
	@%p25 bra 	$L__BB314_39;
	shl.b32 	%r194, %r26, 2;
	add.s32 	%r195, %r73, %r194;
	ld.shared.u32 	%r196, [%r195];
	mad.lo.s32 	%r227, %r196, %r204, %r227;
$L__BB314_39:
	add.s32 	%r232, %r227, %r232;
	add.s32 	%r220, %r220, %r37;
	setp.lt.s32 	%p33, %r220, %r14;
	@%p33 bra 	$L__BB314_24;
$L__BB314_40:
	ld.param.u64 	%rd25, [_Z9cuda_gemmIiLi128ELi2ELi1ELi64ELi4ELi4ELi64ELi1ELi0EEviiiPT_S1_S1_iii_param_5];
	bar.sync 	0;
	shl.b32 	%r201, %r208, 6;
	add.s32 	%r202, %r201, %r1;
	cvta.to.global.u64 	%rd22, %rd25;
	mul.wide.s32 	%rd23, %r202, 4;
	add.s64 	%rd24, %rd22, %rd23;
	st.global.u32 	[%rd24], %r232;
	add.s32 	%r208, %r208, %r9;
	setp.lt.u32 	%p34, %r208, %r10;
	@%p34 bra 	$L__BB314_5;
$L__BB314_41:
	ret;

}
	// .globl	_Z9cuda_gemmIiLi128ELi2ELi1ELi64ELi4ELi4ELi64ELi1ELi1EEviiiPT_S1_S1_iii
.visible .entry _Z9cuda_gemmIiLi128ELi2ELi1ELi64ELi4ELi4ELi64ELi1ELi1EEviiiPT_S1_S1_iii(
	.param .u32 _Z9cuda_gemmIiLi128ELi2ELi1ELi64ELi4ELi4ELi64ELi1ELi1EEviiiPT_S1_S1_iii_param_0,
	.param .u32 _Z9cuda_gemmIiLi128ELi2ELi1ELi64ELi4ELi4ELi64ELi1ELi1EEviiiPT_S1_S1_iii_param_1,
	.param .u32 _Z9cuda_gemmIiLi128ELi2ELi1ELi64ELi4ELi4ELi64ELi1ELi1EEviiiPT_S1_S1_iii_param_2,
	.param .u64 .ptr .align 1 _Z9cuda_gemmIiLi128ELi2ELi1ELi64ELi4ELi4ELi64ELi1ELi1EEviiiPT_S1_S1_iii_param_3,
	.param .u64 .ptr .align 1 _Z9cuda_gemmIiLi128ELi2ELi1ELi64ELi4ELi4ELi64ELi1ELi1EEviiiPT_S1_S1_iii_param_4,
	.param .u64 .ptr .align 1 _Z9cuda_gemmIiLi128ELi2ELi1ELi64ELi4ELi4ELi64ELi1ELi1EEviiiPT_S1_S1_iii_param_5,
	.param .u32 _Z9cuda_gemmIiLi128ELi2ELi1ELi64ELi4ELi4ELi64ELi1ELi1EEviiiPT_S1_S1_iii_param_6,
	.param .u32 _Z9cuda_gemmIiLi128ELi2ELi1ELi64ELi4ELi4ELi64ELi1ELi1EEviiiPT_S1_S1_iii_param_7,
	.param .u32 _Z9cuda_gemmIiLi128ELi2ELi1ELi64ELi4ELi4ELi64ELi1ELi1EEviiiPT_S1_S1_iii_param_8
)
.maxntid 128
{
	.reg .pred 	%p<11>;
	.reg .b32 	%r<51>;
	.reg .b64 	%rd<17>;
	// demoted variable
	.shared .align 128 .b8 _ZZ9cuda_gemmIiLi128ELi2ELi1ELi64ELi4ELi4ELi64ELi1ELi1EEviiiPT_S1_S1_iiiE11kron_fac_sh[80];
	// demoted variable
	.shared .align 128 .b8 _ZZ9cuda_gemmIiLi128ELi2ELi1ELi64ELi4ELi4ELi64ELi1ELi1EEviiiPT_S1_S1_iiiE3Ash[256];
	ld.param.u64 	%rd9, [_Z9cuda_gemmIiLi128ELi2ELi1ELi64ELi4ELi4ELi64ELi1ELi1EEviiiPT_S1_S1_iii_param_3];
	ld.param.u64 	%rd10, [_Z9cuda_gemmIiLi128ELi2ELi1ELi64ELi4ELi4ELi64ELi1ELi1EEviiiPT_S1_S1_iii_param_4];
	mov.u32 	%r1, %tid.x;
	setp.gt.u32 	%p1, %r1, 15;
	@%p1 bra 	$L__BB315_3;
	mov.u32 	%r2, %ntid.x;
	mul.wide.u32 	%rd11, %r1, 4;
	cvta.to.global.u64 	%rd12, %rd10;
	add.s64 	%rd15, %rd12, %rd11;
	mul.wide.u32 	%rd2, %r2, 4;
	mov.u32 	%r16, _ZZ9cuda_gemmIiLi128ELi2ELi1ELi64ELi4ELi4ELi64ELi1ELi1EEviiiPT_S1_S1_iiiE11kron_fac_sh;
	mov.u32 	%r48, %r1;
$L__BB315_2:
	ld.global.u32 	%r14, [%rd15];
	and.b32  	%r15, %r48, 3;
	mad.lo.s32 	%r17, %r15, 20, %r16;
	and.b32  	%r18, %r48, -4;
	add.s32 	%r19, %r17, %r18;
	st.shared.u32 	[%r19], %r14;
	add.s32 	%r48, %r48, %r2;
	add.s64 	%rd15, %rd15, %rd2;
	setp.lt.u32 	%p2, %r48, 16;
	@%p2 bra 	$L__BB315_2;
$L__BB315_3:
	mov.u32 	%r5, %ctaid.y;
	mov.u32 	%r20, %nctaid.y;
	shl.b32 	%r21, %r20, 1;
	setp.ge.u32 	%p3, %r5, %r21;
	@%p3 bra 	$L__BB315_10;
	setp.gt.u32 	%p4, %r1, 15;
	@%p4 bra 	$L__BB315_7;
	shl.b32 	%r50, %r1, 2;
	shl.b32 	%r22, %r5, 6;
	mov.u32 	%r23, %ntid.x;
	shl.b32 	%r7, %r23, 2;
	shl.b32 	%r24, %r1, 4;
	mov.u32 	%r25, _ZZ9cuda_gemmIiLi128ELi2ELi1ELi64ELi4ELi4ELi64ELi1ELi1EEviiiPT_S1_S1_iiiE3Ash;
	add.s32 	%r49, %r25, %r24;
	shl.b32 	%r9, %r23, 4;
	add.s32 	%r26, %r22, %r50;
	mul.wide.u32 	%rd13, %r26, 4;
	cvta.to.global.u64 	%rd14, %rd9;
	add.s64 	%rd16, %rd14, %rd13;
	mul.wide.u32 	%rd6, %r23, 16;
$L__BB315_6:
	ld.global.v4.u32 	{%r27, %r28, %r29, %r30}, [%rd16];
	st.shared.v4.u32 	[%r49], {%r27, %r28, %r29, %r30};
	add.s32 	%r50, %r50, %r7;
	add.s32 	%r49, %r49, %r9;
	add.s64 	%rd16, %rd16, %rd6;
	setp.lt.u32 	%p5, %r50, 64;
	@%p5 bra 	$L__BB315_6;
$L__BB315_7:
	bar.sync 	0;
	setp.gt.u32 	%p6, %r1, 63;
	@%p6 bra 	$L__BB315_9;
	and.b32  	%r31, %r1, 3;
	shr.u32 	%r32, %r1, 4;
	mov.u32 	%r33, _ZZ9cuda_gemmIiLi128ELi2ELi1ELi64ELi4ELi4ELi64ELi1ELi1EEviiiPT_S1_S1_iiiE11kron_fac_sh;
	mad.lo.s32 	%r34, %r32, 20, %r33;
	shl.b32 	%r35, %r1, 2;
	and.b32  	%r36, %r35, 12;
	add.s32 	%r37, %r34, %r36;
	ld.shared.u32 	%r38, [%r37];
	shfl.sync.idx.b32	%r39|%p7, %r38, %r31, 7199, -1;
	add.s32 	%r40, %r1, 1;
	and.b32  	%r41, %r40, 3;
	shfl.sync.idx.b32	%r42|%p8, %r38, %r41, 7199, -1;
	xor.b32  	%r43, %r31, 2;
	shfl.sync.idx.b32	%r44|%p9, %r38, %r43, 7199, -1;
	add.s32 	%r45, %r1, -1;
	and.b32  	%r46, %r45, 3;
	shfl.sync.idx.b32	%r47|%p10, %r38, %r46, 7199, -1;
$L__BB315_9:
	bar.sync 	0;
$L__BB315_10:
	ret;

}
	// .globl	_Z9cuda_gemmIiLi128ELi2ELi1ELi64ELi8ELi8ELi64ELi0ELi0EEviiiPT_S1_S1_iii
.visible .entry _Z9cuda_gemmIiLi128ELi2ELi1ELi64ELi8ELi8ELi64ELi0ELi0EEviiiPT_S1_S1_iii(
	.param .u32 _Z9cuda_gemmIiLi128ELi2ELi1ELi64ELi8ELi8ELi64ELi0ELi0EEviiiPT_S1_S1_iii_param_0,
	.param .u32 _Z9cuda_gemmIiLi128ELi2ELi1ELi64ELi8ELi8ELi64ELi0ELi0EEviiiPT_S1_S1_iii_param_1,
	.param .u32 _Z9cuda_gemmIiLi128ELi2ELi1ELi64ELi8ELi8ELi64ELi0ELi0EEviiiPT_S1_S1_iii_param_2,
	.param .u64 .ptr .align 1 _Z9cuda_gemmIiLi128ELi2ELi1ELi64ELi8ELi8ELi64ELi0ELi0EEviiiPT_S1_S1_iii_param_3,
	.param .u64 .ptr .align 1 _Z9cuda_gemmIiLi128ELi2ELi1ELi64ELi8ELi8ELi64ELi0ELi0EEviiiPT_S1_S1_iii_param_4,
	.param .u64 .ptr .align 1 _Z9cuda_gemmIiLi128ELi2ELi1ELi64ELi8ELi8ELi64ELi0ELi0EEviiiPT_S1_S1_iii_param_5,
	.param .u32 _Z9cuda_gemmIiLi128ELi2ELi1ELi64ELi8ELi8ELi64ELi0ELi0EEviiiPT_S1_S1_iii_param_6,
	.param .u32 _Z9cuda_gemmIiLi128ELi2ELi1ELi64ELi8ELi8ELi64ELi0ELi0EEviiiPT_S1_S1_iii_param_7,
	.param .u32 _Z9cuda_gemmIiLi128ELi2ELi1ELi64ELi8ELi8ELi64ELi0ELi0EEviiiPT_S1_S1_iii_param_8
)
.maxntid 128
{
	.reg .pred 	%p<56>;
	.reg .b16 	%rs<3>;
	.reg .b32 	%r<344>;
	.reg .b64 	%rd<25>;
	// demoted variable
	.shared .align 128 .b8 _ZZ9cuda_gemmIiLi128ELi2ELi1ELi64ELi8ELi8ELi64ELi0ELi0EEviiiPT_S1_S1_iiiE11kron_fac_sh[288];
	// demoted variable
	.shared .align 128 .b8 _ZZ9cuda_gemmIiLi128ELi2ELi1ELi64ELi8ELi8ELi64ELi0ELi0EEviiiPT_S1_S1_iiiE3Ash[256];
	ld.param.u32 	%r147, [_Z9cuda_gemmIiLi128ELi2ELi1ELi64ELi8ELi8ELi64ELi0ELi0EEviiiPT_S1_S1_iii_param_1];
	ld.param.u32 	%r148, [_Z9cuda_gemmIiLi128ELi2ELi1ELi64ELi8ELi8ELi64ELi0ELi0EEviiiPT_S1_S1_iii_param_2];
	ld.param.u64 	%rd6, [_Z9cuda_gemmIiLi128ELi2ELi1ELi64ELi8ELi8ELi64ELi0ELi0EEviiiPT_S1_S1_iii_param_3];
	ld.param.u64 	%rd4, [_Z9cuda_gemmIiLi128ELi2ELi1ELi64ELi8ELi8ELi64ELi0ELi0EEviiiPT_S1_S1_iii_param_4];
	ld.param.u64 	%rd5, [_Z9cuda_gemmIiLi128ELi2ELi1ELi64ELi8ELi8ELi64ELi0ELi0EEviiiPT_S1_S1_iii_param_5];
	ld.param.u32 	%r149, [_Z9cuda_gemmIiLi128ELi2ELi1ELi64ELi8ELi8ELi64ELi0ELi0EEviiiPT_S1_S1_iii_param_6];
	ld.param.u32 	%r150, [_Z9cuda_gemmIiLi128ELi2ELi1ELi64ELi8ELi8ELi64ELi0ELi0EEviiiPT_S1_S1_iii_param_7];
	cvta.to.global.u64 	%rd1, %rd6;
	mov.u32 	%r1, %tid.x;
	mul.lo.s32 	%r2, %r150, %r149;
	setp.ge.u32 	%p1, %r1, %r2;
	@%p1 bra 	$L__BB316_3;
	mov.u32 	%r3, %ntid.x;
	cvta.to.global.u64 	%rd2, %rd4;
	mov.u32 	%r293, %r1;
$L__BB316_2:
	mul.wide.u32 	%rd7, %r293, 4;
	add.s64 	%rd8, %rd2, %rd7;
	ld.global.u32 	%r151, [%rd8];
	rem.u32 	%r152, %r293, %r149;
	mov.u32 	%r153, _ZZ9cuda_gemmIiLi128ELi2ELi1ELi64ELi8ELi8ELi64ELi0ELi0EEviiiPT_S1_S1_iiiE11kron_fac_sh;
	mad.lo.s32 	%r154, %r152, 36, %r153;
	div.u32 	%r155, %r293, %r150;
	shl.b32 	%r156, %r155, 2;
	add.s32 	%r157, %r154, %r156;
	st.shared.u32 	[%r157], %r151;
	add.s32 	%r293, %r293, %r3;
	setp.lt.u32 	%p2, %r293, %r2;
	@%p2 bra 	$L__BB316_2;
$L__BB316_3:
	div.s32 	%r6, 64, %r150;
	div.u32 	%r7, %r1, %r6;
	mov.u32 	%r302, %ctaid.y;
	mov.u32 	%r9, %nctaid.y;
	shl.b32 	%r10, %r9, 1;
	setp.ge.u32 	%p3, %r302, %r10;
	@%p3 bra 	$L__BB316_67;
	rem.u32 	%r159, %r1, %r6;
	mov.u32 	%r160, %ctaid.x;
	shl.b32 	%r11, %r1, 2;
	shl.b32 	%r12, %r160, 6;
	mov.u32 	%r161, %ntid.x;
	shl.b32 	%r13, %r161, 2;
	and.b32  	%r14, %r159, 7;
	mul.lo.s32 	%r162, %r159, %r150;
	min.s32 	%r15, %r149, 8;
	and.b32  	%r16, %r1, 7;
	mad.lo.s32 	%r17, %r6, %r160, %r1;
	add.s32 	%r18, %r11, %r13;
	max.u32 	%r163, %r18, 64;
	setp.lt.u32 	%p4, %r18, 64;
	selp.u32 	%r164, 1, 0, %p4;
	or.b32  	%r165, %r18, %r164;
	sub.s32 	%r166, %r163, %r165;
	div.u32 	%r167, %r166, %r13;
	add.s32 	%r19, %r167, %r164;
	and.b32  	%r20, %r19, 3;
	shl.b32 	%r168, %r1, 4;
	mov.u32 	%r169, _ZZ9cuda_gemmIiLi128ELi2ELi1ELi64ELi8ELi8ELi64ELi0ELi0EEviiiPT_S1_S1_iiiE3Ash;
	add.s32 	%r21, %r169, %r168;
	shl.b32 	%r48, %r161, 4;
	add.s32 	%r22, %r21, %r48;
	add.s32 	%r23, %r18, %r13;
	add.s32 	%r170, %r14, %r162;
	shl.b32 	%r171, %r170, 2;
	add.s32 	%r24, %r169, %r171;
	add.s32 	%r172, %r159, 1;
	and.b32  	%r25, %r172, 7;
	add.s32 	%r173, %r25, %r162;
	shl.b32 	%r174, %r173, 2;
	add.s32 	%r26, %r169, %r174;
	add.s32 	%r175, %r159, 2;
	and.b32  	%r27, %r175, 7;
	add.s32 	%r176, %r27, %r162;
	shl.b32 	%r177, %r176, 2;
	add.s32 	%r28, %r169, %r177;
	add.s32 	%r178, %r159, 3;
	and.b32  	%r29, %r178, 7;
	add.s32 	%r179, %r29, %r162;
	shl.b32 	%r180, %r179, 2;
	add.s32 	%r30, %r169, %r180;
	xor.b32  	%r31, %r14, 4;
	add.s32 	%r181, %r31, %r162;
	shl.b32 	%r182, %r181, 2;
	add.s32 	%r32, %r169, %r182;
	add.s32 	%r183, %r159, 5;
	and.b32  	%r33, %r183, 7;
	add.s32 	%r184, %r33, %r162;
	shl.b32 	%r185, %r184, 2;
	add.s32 	%r34, %r169, %r185;
	add.s32 	%r186, %r159, 6;
	and.b32  	%r35, %r186, 7;
	add.s32 	%r187, %r35, %r162;
	shl.b32 	%r188, %r187, 2;
	add.s32 	%r36, %r169, %r188;
	add.s32 	%r189, %r159, -1;
	and.b32  	%r37, %r189, 7;
	add.s32 	%r190, %r37, %r162;
	shl.b32 	%r191, %r190, 2;
	add.s32 	%r38, %r169, %r191;
	setp.lt.s32 	%p5, %r14, %r150;
	selp.b32 	%r192, 0, %r150, %p5;
	sub.s32 	%r39, %r14, %r192;
	add.s32 	%r193, %r14, 1;
	setp.lt.s32 	%p6, %r193, %r150;
	selp.b32 	%r194, 0, %r150, %p6;
	sub.s32 	%r40, %r193, %r194;
	add.s32 	%r195, %r14, 2;
	setp.lt.s32 	%p7, %r195, %r150;
	selp.b32 	%r196, 0, %r150, %p7;
	sub.s32 	%r41, %r195, %r196;
	add.s32 	%r197, %r14, 3;
	setp.lt.s32 	%p8, %r197, %r150;
	selp.b32 	%r198, 0, %r150, %p8;
	sub.s32 	%r42, %r197, %r198;
	add.s32 	%r199, %r14, 4;
	setp.lt.s32 	%p9, %r199, %r150;
	selp.b32 	%r200, 0, %r150, %p9;
	sub.s32 	%r43, %r199, %r200;
	add.s32 	%r201, %r14, 5;
	setp.lt.s32 	%p10, %r201, %r150;
	selp.b32 	%r202, 0, %r150, %p10;
	sub.s32 	%r44, %r201, %r202;
	add.s32 	%r203, %r14, 6;
	setp.lt.s32 	%p11, %r203, %r150;
	selp.b32 	%r204, 0, %r150, %p11;
	sub.s32 	%r45, %r203, %r204;
	add.s32 	%r205, %r14, 7;
	setp.lt.s32 	%p12, %r205, %r150;
	selp.b32 	%r206, 0, %r150, %p12;
	sub.s32 	%r46, %r205, %r206;
	mad.lo.s32 	%r47, %r161, 12, %r12;
	shl.b32 	%r207, %r161, 3;
	add.s32 	%r49, %r12, %r207;
	mul.lo.s32 	%r50, %r161, 48;
	shl.b32 	%r51, %r161, 6;
	shl.b32 	%r52, %r161, 5;
	cvta.to.global.u64 	%rd3, %rd5;
	cvt.u16.u32 	%rs1, %r6;
	div.s16 	%rs2, 128, %rs1;
	cvt.s32.s16 	%r53, %rs2;
	shl.b32 	%r256, %r16, 2;
$L__BB316_5:
	setp.gt.u32 	%p13, %r1, 15;
	@%p13 bra 	$L__BB316_13;
	setp.eq.s32 	%p14, %r20, 3;
	mul.lo.s32 	%r63, %r302, %r148;
	add.s32 	%r64, %r63, %r12;
	mov.u32 	%r303, %r11;
	@%p14 bra 	$L__BB316_10;
	setp.eq.s32 	%p15, %r20, 0;
	add.s32 	%r208, %r64, %r11;
	mul.wide.s32 	%rd9, %r208, 4;
	add.s64 	%rd10, %rd1, %rd9;
	ld.global.v4.u32 	{%r209, %r210, %r211, %r212}, [%rd10];
	st.shared.v4.u32 	[%r21], {%r209, %r210, %r211, %r212};
	mov.u32 	%r303, %r18;
	@%p15 bra 	$L__BB316_10;
	setp.eq.s32 	%p16, %r20, 1;
	add.s32 	%r213, %r64, %r18;
	mul.wide.s32 	%rd11, %r213, 4;
	add.s64 	%rd12, %rd1, %rd11;
	ld.global.v4.u32 	{%r214, %r215, %r216, %r217}, [%rd12];
	st.shared.v4.u32 	[%r22], {%r214, %r215, %r216, %r217};
	mov.u32 	%r303, %r23;
	@%p16 bra 	$L__BB316_10;
	add.s32 	%r303, %r23, %r13;
	add.s32 	%r218, %r64, %r23;
	mul.wide.s32 	%rd13, %r218, 4;
	add.s64 	%rd14, %rd1, %rd13;
	ld.global.v4.u32 	{%r219, %r220, %r221, %r222}, [%rd14];
	shl.b32 	%r223, %r13, 2;
	add.s32 	%r224, %r22, %r223;
	st.shared.v4.u32 	[%r224], {%r219, %r220, %r221, %r222};
$L__BB316_10:
	setp.lt.u32 	%p17, %r19, 3;
	@%p17 bra 	$L__BB316_13;
	add.s32 	%r225, %r47, %r303;
	add.s32 	%r308, %r225, %r63;
	add.s32 	%r226, %r49, %r303;
	add.s32 	%r307, %r226, %r63;
	add.s32 	%r227, %r12, %r303;
	add.s32 	%r304, %r227, %r63;
	add.s32 	%r306, %r304, %r13;
	shl.b32 	%r228, %r303, 2;
	mov.u32 	%r229, _ZZ9cuda_gemmIiLi128ELi2ELi1ELi64ELi8ELi8ELi64ELi0ELi0EEviiiPT_S1_S1_iiiE3Ash;
	add.s32 	%r305, %r229, %r228;
$L__BB316_12:
	mul.wide.s32 	%rd15, %r308, 4;
	add.s64 	%rd16, %rd1, %rd15;
	mul.wide.s32 	%rd17, %r307, 4;
	add.s64 	%rd18, %rd1, %rd17;
	mul.wide.s32 	%rd19, %r306, 4;
	add.s64 	%rd20, %rd1, %rd19;
	mul.wide.s32 	%rd21, %r304, 4;
	add.s64 	%rd22, %rd1, %rd21;
	ld.global.v4.u32 	{%r230, %r231, %r232, %r233}, [%rd22];
	st.shared.v4.u32 	[%r305], {%r230, %r231, %r232, %r233};
	add.s32 	%r234, %r303, %r13;
	ld.global.v4.u32 	{%r235, %r236, %r237, %r238}, [%rd20];
	add.s32 	%r239, %r305, %r48;
	st.shared.v4.u32 	[%r239], {%r235, %r236, %r237, %r238};
	add.s32 	%r240, %r234, %r13;
	ld.global.v4.u32 	{%r241, %r242, %r243, %r244}, [%rd18];
	add.s32 	%r245, %r305, %r52;
	st.shared.v4.u32 	[%r245], {%r241, %r242, %r243, %r244};
	add.s32 	%r246, %r240, %r13;
	ld.global.v4.u32 	{%r247, %r248, %r249, %r250}, [%rd16];
	add.s32 	%r251, %r305, %r50;
	st.shared.v4.u32 	[%r251], {%r247, %r248, %r249, %r250};
	add.s32 	%r303, %r246, %r13;
	add.s32 	%r308, %r308, %r48;
	add.s32 	%r307, %r307, %r48;
	add.s32 	%r306, %r306, %r48;
	add.s32 	%r305, %r305, %r51;
	add.s32 	%r304, %r304, %r48;
	setp.lt.u32 	%p18, %r303, 64;
	@%p18 bra 	$L__BB316_12;
$L__BB316_13:
	setp.lt.s32 	%p19, %r6, 1;
	bar.sync 	0;
	mov.b32 	%r343, 0;
	@%p19 bra 	$L__BB316_66;
	setp.lt.s32 	%p20, %r150, 1;
	@%p20 bra 	$L__BB316_16;
	ld.shared.u32 	%r301, [%r24];
$L__BB316_16:
	setp.lt.s32 	%p21, %r150, 2;
	@%p21 bra 	$L__BB316_18;
	ld.shared.u32 	%r300, [%r26];
$L__BB316_18:
	setp.lt.s32 	%p22, %r150, 3;
	@%p22 bra 	$L__BB316_20;
	ld.shared.u32 	%r299, [%r28];
$L__BB316_20:
	setp.lt.s32 	%p23, %r150, 4;
	@%p23 bra 	$L__BB316_22;
	ld.shared.u32 	%r298, [%r30];
$L__BB316_22:
	setp.lt.s32 	%p24, %r150, 5;
	@%p24 bra 	$L__BB316_24;
	ld.shared.u32 	%r297, [%r32];
$L__BB316_24:
	setp.lt.s32 	%p25, %r150, 6;
	@%p25 bra 	$L__BB316_26;
	ld.shared.u32 	%r296, [%r34];
$L__BB316_26:
	setp.lt.s32 	%p26, %r150, 7;
	@%p26 bra 	$L__BB316_28;
	ld.shared.u32 	%r295, [%r36];
$L__BB316_28:
	setp.lt.s32 	%p27, %r150, 8;
	@%p27 bra 	$L__BB316_30;
	ld.shared.u32 	%r294, [%r38];
$L__BB316_30:
	setp.ge.s32 	%p28, %r7, %r15;
	@%p28 bra 	$L__BB316_66;
	mov.b32 	%r343, 0;
	mov.u32 	%r318, %r7;
$L__BB316_32:
	setp.gt.u32 	%p29, %r150, 64;
	mov.u32 	%r255, _ZZ9cuda_gemmIiLi128ELi2ELi1ELi64ELi8ELi8ELi64ELi0ELi0EEviiiPT_S1_S1_iiiE11kron_fac_sh;
	mad.lo.s32 	%r102, %r318, 36, %r255;
	add.s32 	%r257, %r102, %r256;
	ld.shared.u32 	%r103, [%r257];
	@%p29 bra 	$L__BB316_49;
	setp.eq.s32 	%p38, %r150, 0;
	mov.b32 	%r321, 0;
	@%p38 bra 	$L__BB316_35;
	shfl.sync.idx.b32	%r284|%p39, %r103, %r39, 6175, -1;
	mul.lo.s32 	%r321, %r284, %r301;
$L__BB316_35:
	setp.lt.s32 	%p40, %r150, 2;
	@%p40 bra 	$L__BB316_37;
	shfl.sync.idx.b32	%r285|%p41, %r103, %r40, 6175, -1;
	mad.lo.s32 	%r321, %r285, %r300, %r321;
$L__BB316_37:
	setp.lt.s32 	%p42, %r150, 3;
	@%p42 bra 	$L__BB316_39;
	shfl.sync.idx.b32	%r286|%p43, %r103, %r41, 6175, -1;
	mad.lo.s32 	%r321, %r286, %r299, %r321;
$L__BB316_39:
	setp.lt.s32 	%p44, %r150, 4;
	@%p44 bra 	$L__BB316_41;
	shfl.sync.idx.b32	%r287|%p45, %r103, %r42, 6175, -1;
	mad.lo.s32 	%r321, %r287, %r298, %r321;
$L__BB316_41:
	setp.lt.s32 	%p46, %r150, 5;
	@%p46 bra 	$L__BB316_43;
	shfl.sync.idx.b32	%r288|%p47, %r103, %r43, 6175, -1;
	mad.lo.s32 	%r321, %r288, %r297, %r321;
$L__BB316_43:
	setp.lt.s32 	%p48, %r150, 6;
	@%p48 bra 	$L__BB316_45;
	shfl.sync.idx.b32	%r289|%p49, %r103, %r44, 6175, -1;
	mad.lo.s32 	%r321, %r289, %r296, %r321;
$L__BB316_45:
	setp.lt.s32 	%p50, %r150, 7;
	@%p50 bra 	$L__BB316_47;
	shfl.sync.idx.b32	%r290|%p51, %r103, %r45, 6175, -1;
	mad.lo.s32 	%r321, %r290, %r295, %r321;
$L__BB316_47:
	setp.lt.s32 	%p52, %r150, 8;
	@%p52 bra 	$L__BB316_65;
	shfl.sync.idx.b32	%r291|%p53, %r103, %r46, 6175, -1;
	mad.lo.s32 	%r321, %r291, %r294, %r321;
	bra.uni 	$L__BB316_65;
$L__BB316_49:
	mov.b32 	%r321, 0;
	@%p20 bra 	$L__BB316_51;
	shl.b32 	%r259, %r14, 2;
	add.s32 	%r260, %r102, %r259;
	ld.shared.u32 	%r261, [%r260];
	mul.lo.s32 	%r321, %r261, %r301;
$L__BB316_51:
	@%p21 bra 	$L__BB316_53;
	shl.b32 	%r262, %r25, 2;
	add.s32 	%r263, %r102, %r262;
	ld.shared.u32 	%r264, [%r263];
	mad.lo.s32 	%r321, %r264, %r300, %r321;
$L__BB316_53:
	@%p22 bra 	$L__BB316_55;
	shl.b32 	%r265, %r27, 2;
	add.s32 	%r266, %r102, %r265;
	ld.shared.u32 	%r267, [%r266];
	mad.lo.s32 	%r321, %r267, %r299, %r321;
$L__BB316_55:
	@%p23 bra 	$L__BB316_57;
	shl.b32 	%r268, %r29, 2;
	add.s32 	%r269, %r102, %r268;
	ld.shared.u32 	%r270, [%r269];
	mad.lo.s32 	%r321, %r270, %r298, %r321;
$L__BB316_57:
	@%p24 bra 	$L__BB316_59;
	shl.b32 	%r271, %r31, 2;
	add.s32 	%r272, %r102, %r271;
	ld.shared.u32 	%r273, [%r272];
	mad.lo.s32 	%r321, %r273, %r297, %r321;
$L__BB316_59:
	@%p25 bra 	$L__BB316_61;
	shl.b32 	%r274, %r33, 2;
	add.s32 	%r275, %r102, %r274;
	ld.shared.u32 	%r276, [%r275];
	mad.lo.s32 	%r321, %r276, %r296, %r321;
$L__BB316_61:
	setp.lt.s32 	%p36, %r150, 7;
	@%p36 bra 	$L__BB316_63;
	shl.b32 	%r277, %r35, 2;
	add.s32 	%r278, %r102, %r277;
	ld.shared.u32 	%r279, [%r278];
	mad.lo.s32 	%r321, %r279, %r295, %r321;
$L__BB316_63:
	setp.lt.s32 	%p37, %r150, 8;
	@%p37 bra 	$L__BB316_65;
	shl.b32 	%r280, %r37, 2;
	add.s32 	%r281, %r102, %r280;
	ld.shared.u32 	%r282, [%r281];
	mad.lo.s32 	%r321, %r282, %r294, %r321;
$L__BB316_65:
	add.s32 	%r343, %r321, %r343;
	add.s32 	%r318, %r318, %r53;
	setp.lt.s32 	%p54, %r318, %r15;
	@%p54 bra 	$L__BB316_32;
$L__BB316_66:
	bar.sync 	0;
	mad.lo.s32 	%r292, %r302, %r147, %r17;
	mul.wide.s32 	%rd23, %r292, 4;
	add.s64 	%rd24, %rd3, %rd23;
	st.global.u32 	[%rd24], %r343;
	add.s32 	%r302, %r302, %r9;
	setp.lt.u32 	%p55, %r302, %r10;
	@%p55 bra 	$L__BB316_5;
$L__BB316_67:
	ret;

}
	// .globl	_Z9cuda_gemmIiLi128ELi2ELi1ELi64ELi8ELi8ELi64ELi0ELi1EEviiiPT_S1_S1_iii
.visible .entry _Z9cuda_gemmIiLi128ELi2ELi1ELi64ELi8ELi8ELi64ELi0ELi1EEviiiPT_S1_S1_iii(
	.param .u32 _Z9cuda_gemmIiLi128ELi2ELi1ELi64ELi8ELi8ELi64ELi0ELi1EEviiiPT_S1_S1_iii_param_0,
	.param .u32 _Z9cuda_gemmIiLi128ELi2ELi1ELi64ELi8ELi8ELi64ELi0ELi1EEviiiPT_S1_S1_iii_param_1,
	.param .u32 _Z9cuda_gemmIiLi128ELi2ELi1ELi64ELi8ELi8ELi64ELi0ELi1EEviiiPT_S1_S1_iii_param_2,
	.param .u64 .ptr .align 1 _Z9cuda_gemmIiLi128ELi2ELi1ELi64ELi8ELi8ELi64ELi0ELi1EEviiiPT_S1_S1_iii_param_3,
	.param .u64 .ptr .align 1 _Z9cuda_gemmIiLi128ELi2ELi1ELi64ELi8ELi8ELi64ELi0ELi1EEviiiPT_S1_S1_iii_param_4,
	.param .u64 .ptr .align 1 _Z9cuda_gemmIiLi128ELi2ELi1ELi64ELi8ELi8ELi64ELi0ELi1EEviiiPT_S1_S1_iii_param_5,
	.param .u32 _Z9cuda_gemmIiLi128ELi2ELi1ELi64ELi8ELi8ELi64ELi0ELi1EEviiiPT_S1_S1_iii_param_6,
	.param .u32 _Z9cuda_gemmIiLi128ELi2ELi1ELi64ELi8ELi8ELi64ELi0ELi1EEviiiPT_S1_S1_iii_param_7,
	.param .u32 _Z9cuda_gemmIiLi128ELi2ELi1ELi64ELi8ELi8ELi64ELi0ELi1EEviiiPT_S1_S1_iii_param_8
)
.maxntid 128
{
	.reg .pred 	%p<19>;
	.reg .b32 	%r<131>;
	.reg .b64 	%rd<21>;
	// demoted variable
	.shared .align 128 .b8 _ZZ9cuda_gemmIiLi128ELi2ELi1ELi64ELi8ELi8ELi64ELi0ELi1EEviiiPT_S1_S1_iiiE11kron_fac_sh[288];
	// demoted variable
	.shared .align 128 .b8 _ZZ9cuda_gemmIiLi128ELi2ELi1ELi64ELi8ELi8ELi64ELi0ELi1EEviiiPT_S1_S1_iiiE3Ash[256];
	ld.param.u32 	%r34, [_Z9cuda_gemmIiLi128ELi2ELi1ELi64ELi8ELi8ELi64ELi0ELi1EEviiiPT_S1_S1_iii_param_2];
	ld.param.u64 	%rd7, [_Z9cuda_gemmIiLi128ELi2ELi1ELi64ELi8ELi8ELi64ELi0ELi1EEviiiPT_S1_S1_iii_param_3];
	ld.param.u64 	%rd8, [_Z9cuda_gemmIiLi128ELi2ELi1ELi64ELi8ELi8ELi64ELi0ELi1EEviiiPT_S1_S1_iii_param_4];
	cvta.to.global.u64 	%rd1, %rd8;
	mov.u32 	%r1, %tid.x;
	setp.gt.u32 	%p1, %r1, 63;
	@%p1 bra 	$L__BB317_7;
	mov.u32 	%r2, %ntid.x;
	add.s32 	%r35, %r1, %r2;
	max.u32 	%r36, %r35, 64;
	setp.lt.u32 	%p2, %r35, 64;
	selp.u32 	%r37, 1, 0, %p2;
	add.s32 	%r38, %r35, %r37;
	sub.s32 	%r39, %r36, %r38;
	div.u32 	%r40, %r39, %r2;
	add.s32 	%r3, %r40, %r37;
	and.b32  	%r41, %r3, 3;
	setp.eq.s32 	%p3, %r41, 3;
	mov.u32 	%r123, %r1;
	@%p3 bra 	$L__BB317_4;
	mul.wide.u32 	%rd9, %r1, 4;
	add.s64 	%rd20, %rd1, %rd9;
	mul.wide.u32 	%rd3, %r2, 4;
	add.s32 	%r42, %r3, 1;
	and.b32  	%r43, %r42, 3;
	neg.s32 	%r121, %r43;
	mov.u32 	%r123, %r1;
$L__BB317_3:
	.pragma "nounroll";
	ld.global.u32 	%r44, [%rd20];
	and.b32  	%r45, %r123, 7;
	mov.u32 	%r46, _ZZ9cuda_gemmIiLi128ELi2ELi1ELi64ELi8ELi8ELi64ELi0ELi1EEviiiPT_S1_S1_iiiE11kron_fac_sh;
	mad.lo.s32 	%r47, %r45, 36, %r46;
	shr.u32 	%r48, %r123, 1;
	and.b32  	%r49, %r48, 2147483644;
	add.s32 	%r50, %r47, %r49;
	st.shared.u32 	[%r50], %r44;
	add.s32 	%r123, %r123, %r2;
	add.s64 	%rd20, %rd20, %rd3;
	add.s32 	%r121, %r121, 1;
	setp.ne.s32 	%p4, %r121, 0;
	@%p4 bra 	$L__BB317_3;
$L__BB317_4:
	setp.lt.u32 	%p5, %r3, 3;
	@%p5 bra 	$L__BB317_7;
	shl.b32 	%r51, %r2, 1;
	add.s32 	%r126, %r123, %r51;
	shl.b32 	%r11, %r2, 2;
	mad.lo.s32 	%r125, %r2, 3, %r123;
	add.s32 	%r124, %r2, %r123;
$L__BB317_6:
	mul.wide.u32 	%rd10, %r123, 4;
	add.s64 	%rd11, %rd1, %rd10;
	ld.global.u32 	%r52, [%rd11];
	and.b32  	%r53, %r123, 7;
	mov.u32 	%r54, _ZZ9cuda_gemmIiLi128ELi2ELi1ELi64ELi8ELi8ELi64ELi0ELi1EEviiiPT_S1_S1_iiiE11kron_fac_sh;
	mad.lo.s32 	%r55, %r53, 36, %r54;
	shr.u32 	%r56, %r123, 1;
	and.b32  	%r57, %r56, 2147483644;
	add.s32 	%r58, %r55, %r57;
	st.shared.u32 	[%r58], %r52;
	add.s32 	%r59, %r123, %r2;
	mul.wide.u32 	%rd12, %r124, 4;
	add.s64 	%rd13, %rd1, %rd12;
	ld.global.u32 	%r60, [%rd13];
	and.b32  	%r61, %r124, 7;
	mad.lo.s32 	%r62, %r61, 36, %r54;
	shr.u32 	%r63, %r124, 1;
	and.b32  	%r64, %r63, 2147483644;
	add.s32 	%r65, %r62, %r64;
	st.shared.u32 	[%r65], %r60;
	add.s32 	%r66, %r59, %r2;
	mul.wide.u32 	%rd14, %r126, 4;
	add.s64 	%rd15, %rd1, %rd14;
	ld.global.u32 	%r67, [%rd15];
	and.b32  	%r68, %r126, 7;
	mad.lo.s32 	%r69, %r68, 36, %r54;
	shr.u32 	%r70, %r126, 1;
	and.b32  	%r71, %r70, 2147483644;
	add.s32 	%r72, %r69, %r71;
	st.shared.u32 	[%r72], %r67;
	add.s32 	%r73, %r66, %r2;
	mul.wide.u32 	%rd16, %r125, 4;
	add.s64 	%rd17, %rd1, %rd16;
	ld.global.u32 	%r74, [%rd17];
	and.b32  	%r75, %r125, 7;
	mad.lo.s32 	%r76, %r75, 36, %r54;
	shr.u32 	%r77, %r125, 1;
	and.b32  	%r78, %r77, 2147483644;
	add.s32 	%r79, %r76, %r78;
	st.shared.u32 	[%r79], %r74;
	add.s32 	%r123, %r73, %r2;
	add.s32 	%r126, %r126, %r11;
	add.s32 	%r125, %r125, %r11;
	add.s32 	%r124, %r124, %r11;
	setp.lt.u32 	%p6, %r123, 64;
	@%p6 bra 	$L__BB317_6;
$L__BB317_7:
	mov.u32 	%r22, %ctaid.y;
	mov.u32 	%r80, %nctaid.y;
	shl.b32 	%r81, %r80, 1;
	setp.ge.u32 	%p7, %r22, %r81;
	@%p7 bra 	$L__BB317_14;
	setp.gt.u32 	%p8, %r1, 15;
	@%p8 bra 	$L__BB317_11;
	shl.b32 	%r130, %r1, 2;
	mov.u32 	%r82, %ctaid.x;
	shl.b32 	%r83, %r82, 6;
	mov.u32 	%r84, %ntid.x;
	shl.b32 	%r24, %r84, 2;
	shl.b32 	%r85, %r1, 4;
	mov.u32 	%r86, _ZZ9cuda_gemmIiLi128ELi2ELi1ELi64ELi8ELi8ELi64ELi0ELi1EEviiiPT_S1_S1_iiiE3Ash;
	add.s32 	%r129, %r86, %r85;
	shl.b32 	%r26, %r84, 4;
	mad.lo.s32 	%r87, %r34, %r22, %r83;
	add.s32 	%r128, %r87, %r130;
	cvta.to.global.u64 	%rd6, %rd7;
$L__BB317_10:
	mul.wide.s32 	%rd18, %r128, 4;
	add.s64 	%rd19, %rd6, %rd18;
	ld.global.v4.u32 	{%r88, %r89, %r90, %r91}, [%rd19];
	st.shared.v4.u32 	[%r129], {%r88, %r89, %r90, %r91};
	add.s32 	%r130, %r130, %r24;
	add.s32 	%r129, %r129, %r26;
	add.s32 	%r128, %r128, %r24;
	setp.lt.u32 	%p9, %r130, 64;
	@%p9 bra 	$L__BB317_10;
$L__BB317_11:
	setp.gt.u32 	%p10, %r1, 63;
	bar.sync 	0;
	@%p10 bra 	$L__BB317_13;
	and.b32  	%r92, %r1, 7;
	shr.u32 	%r93, %r1, 3;
	mov.u32 	%r94, _ZZ9cuda_gemmIiLi128ELi2ELi1ELi64ELi8ELi8ELi64ELi0ELi1EEviiiPT_S1_S1_iiiE11kron_fac_sh;
	mad.lo.s32 	%r95, %r93, 36, %r94;
	shl.b32 	%r96, %r1, 2;
	and.b32  	%r97, %r96, 28;
	add.s32 	%r98, %r95, %r97;
	ld.shared.u32 	%r99, [%r98];
	shfl.sync.idx.b32	%r100|%p11, %r99, %r92, 6175, -1;
	add.s32 	%r101, %r1, 1;
	and.b32  	%r102, %r101, 7;
	shfl.sync.idx.b32	%r103|%p12, %r99, %r102, 6175, -1;
	add.s32 	%r104, %r1, 2;
	and.b32  	%r105, %r104, 7;
	shfl.sync.idx.b32	%r106|%p13, %r99, %r105, 6175, -1;
	add.s32 	%r107, %r1, 3;
	and.b32  	%r108, %r107, 7;
	shfl.sync.idx.b32	%r109|%p14, %r99, %r108, 6175, -1;
	xor.b32  	%r110, %r92, 4;
	shfl.sync.idx.b32	%r111|%p15, %r99, %r110, 6175, -1;
	add.s32 	%r112, %r1, 5;
	and.b32  	%r113, %r112, 7;
	shfl.sync.idx.b32	%r114|%p16, %r99, %r113, 6175, -1;
	add.s32 	%r115, %r1, 6;
	and.b32  	%r116, %r115, 7;
	shfl.sync.idx.b32	%r117|%p17, %r99, %r116, 6175, -1;
	add.s32 	%r118, %r1, -1;
	and.b32  	%r119, %r118, 7;
	shfl.sync.idx.b32	%r120|%p18, %r99, %r119, 6175, -1;
$L__BB317_13:
	bar.sync 	0;
$L__BB317_14:
	ret;

}
	// .globl	_Z9cuda_gemmIiLi128ELi2ELi1ELi64ELi8ELi8ELi64ELi1ELi0EEviiiPT_S1_S1_iii
.visible .entry _Z9cuda_gemmIiLi128ELi2ELi1ELi64ELi8ELi8ELi64ELi1ELi0EEviiiPT_S1_S1_iii(
	.param .u32 _Z9cuda_gemmIiLi128ELi2ELi1ELi64ELi8ELi8ELi64ELi1ELi0EEviiiPT_S1_S1_iii_param_0,
	.param .u32 _Z9cuda_gemmIiLi128ELi2ELi1ELi64ELi8ELi8ELi64ELi1ELi0EEviiiPT_S1_S1_iii_param_1,
	.param .u32 _Z9cuda_gemmIiLi128ELi2ELi1ELi64ELi8ELi8ELi64ELi1ELi0EEviiiPT_S1_S1_iii_param_2,
	.param .u64 .ptr .align 1 _Z9cuda_gemmIiLi128ELi2ELi1ELi64ELi8ELi8ELi64ELi1ELi0EEviiiPT_S1_S1_iii_param_3,
	.param .u64 .ptr .align 1 _Z9cuda_gemmIiLi128ELi2ELi1ELi64ELi8ELi8ELi64ELi1ELi0EEviiiPT_S1_S1_iii_param_4,
	.param .u64 .ptr .align 1 _Z9cuda_gemmIiLi128ELi2ELi1ELi64ELi8ELi8ELi64ELi1ELi0EEviiiPT_S1_S1_iii_param_5,
	.param .u32 _Z9cuda_gemmIiLi128ELi2ELi1ELi64ELi8ELi8ELi64ELi1ELi0EEviiiPT_S1_S1_iii_param_6,
	.param .u32 _Z9cuda_gemmIiLi128ELi2ELi1ELi64ELi8ELi8ELi64ELi1ELi0EEviiiPT_S1_S1_iii_param_7,
	.param .u32 _Z9cuda_gemmIiLi128ELi2ELi1ELi64ELi8ELi8ELi64ELi1ELi0EEviiiPT_S1_S1_iii_param_8
)
.maxntid 128
{
	.reg .pred 	%p<56>;
	.reg .b16 	%rs<3>;
	.reg .b32 	%r<335>;
	.reg .b64 	%rd<26>;
	// demoted variable
	.shared .align 128 .b8 _ZZ9cuda_gemmIiLi128ELi2ELi1ELi64ELi8ELi8ELi64ELi1ELi0EEviiiPT_S1_S1_iiiE11kron_fac_sh[288];
	// demoted variable
	.shared .align 128 .b8 _ZZ9cuda_gemmIiLi128ELi2ELi1ELi64ELi8ELi8ELi64ELi1ELi0EEviiiPT_S1_S1_iiiE3Ash[256];
	ld.param.u64 	%rd5, [_Z9cuda_gemmIiLi128ELi2ELi1ELi64ELi8ELi8ELi64ELi1ELi0EEviiiPT_S1_S1_iii_param_3];
	ld.param.u64 	%rd3, [_Z9cuda_gemmIiLi128ELi2ELi1ELi64ELi8ELi8ELi64ELi1ELi0EEviiiPT_S1_S1_iii_param_4];
	ld.param.u32 	%r142, [_Z9cuda_gemmIiLi128ELi2ELi1ELi64ELi8ELi8ELi64ELi1ELi0EEviiiPT_S1_S1_iii_param_6];
	ld.param.u32 	%r143, [_Z9cuda_gemmIiLi128ELi2ELi1ELi64ELi8ELi8ELi64ELi1ELi0EEviiiPT_S1_S1_iii_param_7];
	cvta.to.global.u64 	%rd1, %rd5;
	mov.u32 	%r1, %tid.x;
	mul.lo.s32 	%r2, %r143, %r142;
	setp.ge.u32 	%p1, %r1, %r2;
	@%p1 bra 	$L__BB318_3;
	mov.u32 	%r3, %ntid.x;
	cvta.to.global.u64 	%rd2, %rd3;
	mov.u32 	%r146, _ZZ9cuda_gemmIiLi128ELi2ELi1ELi64ELi8ELi8ELi64ELi1ELi0EEviiiPT_S1_S1_iiiE11kron_fac_sh;
	mov.u32 	%r284, %r1;
$L__BB318_2:
	mul.wide.u32 	%rd6, %r284, 4;
	add.s64 	%rd7, %rd2, %rd6;
	ld.global.u32 	%r144, [%rd7];
	rem.u32 	%r145, %r284, %r142;
	mad.lo.s32 	%r147, %r145, 36, %r146;
	div.u32 	%r148, %r284, %r143;
	shl.b32 	%r149, %r148, 2;
	add.s32 	%r150, %r147, %r149;
	st.shared.u32 	[%r150], %r144;
	add.s32 	%r284, %r284, %r3;
	setp.lt.u32 	%p2, %r284, %r2;
	@%p2 bra 	$L__BB318_2;
$L__BB318_3:
	div.s32 	%r6, 64, %r143;
	div.u32 	%r7, %r1, %r6;
	mov.u32 	%r293, %ctaid.y;
	mov.u32 	%r9, %nctaid.y;
	shl.b32 	%r10, %r9, 1;
	setp.ge.u32 	%p3, %r293, %r10;
	@%p3 bra 	$L__BB318_67;
	rem.u32 	%r152, %r1, %r6;
	shl.b32 	%r11, %r1, 2;
	mov.u32 	%r153, %ntid.x;
	shl.b32 	%r12, %r153, 2;
	and.b32  	%r13, %r152, 7;
	mul.lo.s32 	%r154, %r152, %r143;
	min.s32 	%r14, %r142, 8;
	add.s32 	%r15, %r11, %r12;
	max.u32 	%r155, %r15, 64;
	setp.lt.u32 	%p4, %r15, 64;
	selp.u32 	%r156, 1, 0, %p4;
	or.b32  	%r157, %r15, %r156;
	sub.s32 	%r158, %r155, %r157;
	div.u32 	%r159, %r158, %r12;
	add.s32 	%r16, %r159, %r156;
	and.b32  	%r17, %r16, 3;
	shl.b32 	%r160, %r1, 4;
	mov.u32 	%r161, _ZZ9cuda_gemmIiLi128ELi2ELi1ELi64ELi8ELi8ELi64ELi1ELi0EEviiiPT_S1_S1_iiiE3Ash;
	add.s32 	%r18, %r161, %r160;
	shl.b32 	%r44, %r153, 4;
	add.s32 	%r19, %r18, %r44;
	add.s32 	%r20, %r15, %r12;
	add.s32 	%r162, %r13, %r154;
	shl.b32 	%r163, %r162, 2;
	add.s32 	%r21, %r161, %r163;
	add.s32 	%r164, %r152, 1;
	and.b32  	%r22, %r164, 7;
	add.s32 	%r165, %r22, %r154;
	shl.b32 	%r166, %r165, 2;
	add.s32 	%r23, %r161, %r166;
	add.s32 	%r167, %r152, 2;
	and.b32  	%r24, %r167, 7;
	add.s32 	%r168, %r24, %r154;
	shl.b32 	%r169, %r168, 2;
	add.s32 	%r25, %r161, %r169;
	add.s32 	%r170, %r152, 3;
	and.b32  	%r26, %r170, 7;
	add.s32 	%r171, %r26, %r154;
	shl.b32 	%r172, %r171, 2;
	add.s32 	%r27, %r161, %r172;
	xor.b32  	%r28, %r13, 4;
	add.s32 	%r173, %r28, %r154;
	shl.b32 	%r174, %r173, 2;
	add.s32 	%r29, %r161, %r174;
	add.s32 	%r175, %r152, 5;
	and.b32  	%r30, %r175, 7;
	add.s32 	%r176, %r30, %r154;
	shl.b32 	%r177, %r176, 2;
	add.s32 	%r31, %r161, %r177;
	add.s32 	%r178, %r152, 6;
	and.b32  	%r32, %r178, 7;
	add.s32 	%r179, %r32, %r154;
	shl.b32 	%r180, %r179, 2;
	add.s32 	%r33, %r161, %r180;
	add.s32 	%r181, %r152, -1;
	and.b32  	%r34, %r181, 7;
	add.s32 	%r182, %r34, %r154;
	shl.b32 	%r183, %r182, 2;
	add.s32 	%r35, %r161, %r183;
	setp.lt.s32 	%p5, %r13, %r143;
	selp.b32 	%r184, 0, %r143, %p5;
	sub.s32 	%r36, %r13, %r184;
	add.s32 	%r185, %r13, 1;
	setp.lt.s32 	%p6, %r185, %r143;
	selp.b32 	%r186, 0, %r143, %p6;
	sub.s32 	%r37, %r185, %r186;
	add.s32 	%r187, %r13, 2;
	setp.lt.s32 	%p7, %r187, %r143;
	selp.b32 	%r188, 0, %r143, %p7;
	sub.s32 	%r38, %r187, %r188;
	add.s32 	%r189, %r13, 3;
	setp.lt.s32 	%p8, %r189, %r143;
	selp.b32 	%r190, 0, %r143, %p8;
	sub.s32 	%r39, %r189, %r190;
	add.s32 	%r191, %r13, 4;
	setp.lt.s32 	%p9, %r191, %r143;
	selp.b32 	%r192, 0, %r143, %p9;
	sub.s32 	%r40, %r191, %r192;
	add.s32 	%r193, %r13, 5;
	setp.lt.s32 	%p10, %r193, %r143;
	selp.b32 	%r194, 0, %r143, %p10;
	sub.s32 	%r41, %r193, %r194;
	add.s32 	%r195, %r13, 6;
	setp.lt.s32 	%p11, %r195, %r143;
	selp.b32 	%r196, 0, %r143, %p11;
	sub.s32 	%r42, %r195, %r196;
	add.s32 	%r197, %r13, 7;
	setp.lt.s32 	%p12, %r197, %r143;
	selp.b32 	%r198, 0, %r143, %p12;
	sub.s32 	%r43, %r197, %r198;
	shl.b32 	%r45, %r153, 3;
	mul.lo.s32 	%r46, %r153, 48;
	shl.b32 	%r47, %r153, 6;
	shl.b32 	%r48, %r153, 5;
	cvt.u16.u32 	%rs1, %r6;
	div.s16 	%rs2, 128, %rs1;
	cvt.s32.s16 	%r49, %rs2;
$L__BB318_5:
	setp.gt.u32 	%p13, %r1, 15;
	@%p13 bra 	$L__BB318_13;
	setp.eq.s32 	%p14, %r17, 3;
	shl.b32 	%r59, %r293, 6;
	mov.u32 	%r294, %r11;
	@%p14 bra 	$L__BB318_10;
	setp.eq.s32 	%p15, %r17, 0;
	add.s32 	%r199, %r59, %r11;
	mul.wide.s32 	%rd8, %r199, 4;
	add.s64 	%rd9, %rd1, %rd8;
	ld.global.v4.u32 	{%r200, %r201, %r202, %r203}, [%rd9];
	st.shared.v4.u32 	[%r18], {%r200, %r201, %r202, %r203};
	mov.u32 	%r294, %r15;
	@%p15 bra 	$L__BB318_10;
	setp.eq.s32 	%p16, %r17, 1;
	add.s32 	%r204, %r59, %r15;
	mul.wide.s32 	%rd10, %r204, 4;
	add.s64 	%rd11, %rd1, %rd10;
	ld.global.v4.u32 	{%r205, %r206, %r207, %r208}, [%rd11];
	st.shared.v4.u32 	[%r19], {%r205, %r206, %r207, %r208};
	mov.u32 	%r294, %r20;
	@%p16 bra 	$L__BB318_10;
	add.s32 	%r294, %r20, %r12;
	add.s32 	%r209, %r59, %r20;
	mul.wide.s32 	%rd12, %r209, 4;
	add.s64 	%rd13, %rd1, %rd12;
	ld.global.v4.u32 	{%r210, %r211, %r212, %r213}, [%rd13];
	shl.b32 	%r214, %r12, 2;
	add.s32 	%r215, %r19, %r214;
	st.shared.v4.u32 	[%r215], {%r210, %r211, %r212, %r213};
$L__BB318_10:
	setp.lt.u32 	%p17, %r16, 3;
	@%p17 bra 	$L__BB318_13;
	mov.u32 	%r216, %ntid.x;
	add.s32 	%r295, %r294, %r59;
	mad.lo.s32 	%r299, %r216, 12, %r295;
	add.s32 	%r298, %r295, %r45;
	add.s32 	%r297, %r295, %r12;
	shl.b32 	%r217, %r294, 2;
	mov.u32 	%r218, _ZZ9cuda_gemmIiLi128ELi2ELi1ELi64ELi8ELi8ELi64ELi1ELi0EEviiiPT_S1_S1_iiiE3Ash;
	add.s32 	%r296, %r218, %r217;
$L__BB318_12:
	mul.wide.s32 	%rd14, %r299, 4;
	add.s64 	%rd15, %rd1, %rd14;
	mul.wide.s32 	%rd16, %r298, 4;
	add.s64 	%rd17, %rd1, %rd16;
	mul.wide.s32 	%rd18, %r297, 4;
	add.s64 	%rd19, %rd1, %rd18;
	mul.wide.s32 	%rd20, %r295, 4;
	add.s64 	%rd21, %rd1, %rd20;
	ld.global.v4.u32 	{%r219, %r220, %r221, %r222}, [%rd21];
	st.shared.v4.u32 	[%r296], {%r219, %r220, %r221, %r222};
	add.s32 	%r223, %r294, %r12;
	ld.global.v4.u32 	{%r224, %r225, %r226, %r227}, [%rd19];
	add.s32 	%r228, %r296, %r44;
	st.shared.v4.u32 	[%r228], {%r224, %r225, %r226, %r227};
	add.s32 	%r229, %r223, %r12;
	ld.global.v4.u32 	{%r230, %r231, %r232, %r233}, [%rd17];
	add.s32 	%r234, %r296, %r48;
	st.shared.v4.u32 	[%r234], {%r230, %r231, %r232, %r233};
	add.s32 	%r235, %r229, %r12;
	ld.global.v4.u32 	{%r236, %r237, %r238, %r239}, [%rd15];
	add.s32 	%r240, %r296, %r46;
	st.shared.v4.u32 	[%r240], {%r236, %r237, %r238, %r239};
	add.s32 	%r294, %r235, %r12;
	add.s32 	%r299, %r299, %r44;
	add.s32 	%r298, %r298, %r44;
	add.s32 	%r297, %r297, %r44;
	add.s32 	%r296, %r296, %r47;
	add.s32 	%r295, %r295, %r44;
	setp.lt.u32 	%p18, %r294, 64;
	@%p18 bra 	$L__BB318_12;
$L__BB318_13:
	setp.lt.s32 	%p19, %r6, 1;
	bar.sync 	0;
	mov.b32 	%r334, 0;
	@%p19 bra 	$L__BB318_66;
	setp.lt.s32 	%p20, %r143, 1;
	@%p20 bra 	$L__BB318_16;
	ld.shared.u32 	%r292, [%r21];
$L__BB318_16:
	setp.lt.s32 	%p21, %r143, 2;
	@%p21 bra 	$L__BB318_18;
	ld.shared.u32 	%r291, [%r23];
$L__BB318_18:
	setp.lt.s32 	%p22, %r143, 3;
	@%p22 bra 	$L__BB318_20;
	ld.shared.u32 	%r290, [%r25];
$L__BB318_20:
	setp.lt.s32 	%p23, %r143, 4;
	@%p23 bra 	$L__BB318_22;
	ld.shared.u32 	%r289, [%r27];
$L__BB318_22:
	setp.lt.s32 	%p24, %r143, 5;
	@%p24 bra 	$L__BB318_24;
	ld.shared.u32 	%r288, [%r29];
$L__BB318_24:
	setp.lt.s32 	%p25, %r143, 6;
	@%p25 bra 	$L__BB318_26;
	ld.shared.u32 	%r287, [%r31];
$L__BB318_26:
	setp.lt.s32 	%p26, %r143, 7;
	@%p26 bra 	$L__BB318_28;
	ld.shared.u32 	%r286, [%r33];
$L__BB318_28:
	setp.lt.s32 	%p27, %r143, 8;
	@%p27 bra 	$L__BB318_30;
	ld.shared.u32 	%r285, [%r35];
$L__BB318_30:
	setp.ge.s32 	%p28, %r7, %r14;
	@%p28 bra 	$L__BB318_66;
	mov.b32 	%r334, 0;
	mov.u32 	%r309, %r7;
$L__BB318_32:
	setp.gt.u32 	%p29, %r143, 64;
	mov.u32 	%r244, _ZZ9cuda_gemmIiLi128ELi2ELi1ELi64ELi8ELi8ELi64ELi1ELi0EEviiiPT_S1_S1_iiiE11kron_fac_sh;
	mad.lo.s32 	%r97, %r309, 36, %r244;
	shl.b32 	%r245, %r1, 2;
	and.b32  	%r246, %r245, 28;
	add.s32 	%r247, %r97, %r246;
	ld.shared.u32 	%r98, [%r247];
	@%p29 bra 	$L__BB318_49;
	setp.eq.s32 	%p38, %r143, 0;
	mov.b32 	%r312, 0;
	@%p38 bra 	$L__BB318_35;
	shfl.sync.idx.b32	%r274|%p39, %r98, %r36, 6175, -1;
	mul.lo.s32 	%r312, %r274, %r292;
$L__BB318_35:
	setp.lt.s32 	%p40, %r143, 2;
	@%p40 bra 	$L__BB318_37;
	shfl.sync.idx.b32	%r275|%p41, %r98, %r37, 6175, -1;
	mad.lo.s32 	%r312, %r275, %r291, %r312;
$L__BB318_37:
	setp.lt.s32 	%p42, %r143, 3;
	@%p42 bra 	$L__BB318_39;
	shfl.sync.idx.b32	%r276|%p43, %r98, %r38, 6175, -1;
	mad.lo.s32 	%r312, %r276, %r290, %r312;
$L__BB318_39:
	setp.lt.s32 	%p44, %r143, 4;
	@%p44 bra 	$L__BB318_41;
	shfl.sync.idx.b32	%r277|%p45, %r98, %r39, 6175, -1;
	mad.lo.s32 	%r312, %r277, %r289, %r312;
$L__BB318_41:
	setp.lt.s32 	%p46, %r143, 5;
	@%p46 bra 	$L__BB318_43;
	shfl.sync.idx.b32	%r278|%p47, %r98, %r40, 6175, -1;
	mad.lo.s32 	%r312, %r278, %r288, %r312;
$L__BB318_43:
	setp.lt.s32 	%p48, %r143, 6;
	@%p48 bra 	$L__BB318_45;
	shfl.sync.idx.b32	%r279|%p49, %r98, %r41, 6175, -1;
	mad.lo.s32 	%r312, %r279, %r287, %r312;
$L__BB318_45:
	setp.lt.s32 	%p50, %r143, 7;
	@%p50 bra 	$L__BB318_47;
	shfl.sync.idx.b32	%r280|%p51, %r98, %r42, 6175, -1;
	mad.lo.s32 	%r312, %r280, %r286, %r312;
$L__BB318_47:
	setp.lt.s32 	%p52, %r143, 8;
	@%p52 bra 	$L__BB318_65;
	shfl.sync.idx.b32	%r281|%p53, %r98, %r43, 6175, -1;
	mad.lo.s32 	%r312, %r281, %r285, %r312;
	bra.uni 	$L__BB318_65;
$L__BB318_49:
	setp.lt.s32 	%p30, %r143, 1;
	mov.b32 	%r312, 0;
	@%p30 bra 	$L__BB318_51;
	shl.b32 	%r249, %r13, 2;
	add.s32 	%r250, %r97, %r249;
	ld.shared.u32 	%r251, [%r250];
	mul.lo.s32 	%r312, %r251, %r292;
$L__BB318_51:
	setp.lt.s32 	%p31, %r143, 2;
	@%p31 bra 	$L__BB318_53;
	shl.b32 	%r252, %r22, 2;
	add.s32 	%r253, %r97, %r252;
	ld.shared.u32 	%r254, [%r253];
	mad.lo.s32 	%r312, %r254, %r291, %r312;
$L__BB318_53:
	setp.lt.s32 	%p32, %r143, 3;
	@%p32 bra 	$L__BB318_55;
	shl.b32 	%r255, %r24, 2;
	add.s32 	%r256, %r97, %r255;
	ld.shared.u32 	%r257, [%r256];
	mad.lo.s32 	%r312, %r257, %r290, %r312;
$L__BB318_55:
	setp.lt.s32 	%p33, %r143, 4;
	@%p33 bra 	$L__BB318_57;
	shl.b32 	%r258, %r26, 2;
	add.s32 	%r259, %r97, %r258;
	ld.shared.u32 	%r260, [%r259];
	mad.lo.s32 	%r312, %r260, %r289, %r312;
$L__BB318_57:
	setp.lt.s32 	%p34, %r143, 5;
	@%p34 bra 	$L__BB318_59;
	shl.b32 	%r261, %r28, 2;
	add.s32 	%r262, %r97, %r261;
	ld.shared.u32 	%r263, [%r262];
	mad.lo.s32 	%r312, %r263, %r288, %r312;
$L__BB318_59:
	setp.lt.s32 	%p35, %r143, 6;
	@%p35 bra 	$L__BB318_61;
	shl.b32 	%r264, %r30, 2;
	add.s32 	%r265, %r97, %r264;
	ld.shared.u32 	%r266, [%r265];
	mad.lo.s32 	%r312, %r266, %r287, %r312;
$L__BB318_61:
	setp.lt.s32 	%p36, %r143, 7;
	@%p36 bra 	$L__BB318_63;
	shl.b32 	%r267, %r32, 2;
	add.s32 	%r268, %r97, %r267;
	ld.shared.u32 	%r269, [%r268];
	mad.lo.s32 	%r312, %r269, %r286, %r312;
$L__BB318_63:
	setp.lt.s32 	%p37, %r143, 8;
	@%p37 bra 	$L__BB318_65;
	shl.b32 	%r270, %r34, 2;
	add.s32 	%r271, %r97, %r270;
	ld.shared.u32 	%r272, [%r271];
	mad.lo.s32 	%r312, %r272, %r285, %r312;
$L__BB318_65:
	add.s32 	%r334, %r312, %r334;
	add.s32 	%r309, %r309, %r49;
	setp.lt.s32 	%p54, %r309, %r14;
	@%p54 bra 	$L__BB318_32;
$L__BB318_66:
	ld.param.u64 	%rd25, [_Z9cuda_gemmIiLi128ELi2ELi1ELi64ELi8ELi8ELi64ELi1ELi0EEviiiPT_S1_S1_iii_param_5];
	bar.sync 	0;
	shl.b32 	%r282, %r293, 6;
	add.s32 	%r283, %r282, %r1;
	cvta.to.global.u64 	%rd22, %rd25;
	mul.wide.s32 	%rd23, %r283, 4;
	add.s64 	%rd24, %rd22, %rd23;
	st.global.u32 	[%rd24], %r334;
	add.s32 	%r293, %r293, %r9;
	setp.lt.u32 	%p55, %r293, %r10;
	@%p55 bra 	$L__BB318_5;
$L__BB318_67:
	ret;

}
	// .globl	_Z9cuda_gemmIiLi128ELi2ELi1ELi64ELi8ELi8ELi64ELi1ELi1EEviiiPT_S1_S1_iii
.visible .entry _Z9cuda_gemmIiLi128ELi2ELi1ELi64ELi8ELi8ELi64ELi1ELi1EEviiiPT_S1_S1_iii(
	.param .u32 _Z9cuda_gemmIiLi128ELi2ELi1ELi64ELi8ELi8ELi64ELi1ELi1EEviiiPT_S1_S1_iii_param_0,
	.param .u32 _Z9cuda_gemmIiLi128ELi2ELi1ELi64ELi8ELi8ELi64ELi1ELi1EEviiiPT_S1_S1_iii_param_1,
	.param .u32 _Z9cuda_gemmIiLi128ELi2ELi1ELi64ELi8ELi8ELi64ELi1ELi1EEviiiPT_S1_S1_iii_param_2,
	.param .u64 .ptr .align 1 _Z9cuda_gemmIiLi128ELi2ELi1ELi64ELi8ELi8ELi64ELi1ELi1EEviiiPT_S1_S1_iii_param_3,
	.param .u64 .ptr .align 1 _Z9cuda_gemmIiLi128ELi2ELi1ELi64ELi8ELi8ELi64ELi1ELi1EEviiiPT_S1_S1_iii_param_4,
	.param .u64 .ptr .align 1 _Z9cuda_gemmIiLi128ELi2ELi1ELi64ELi8ELi8ELi64ELi1ELi1EEviiiPT_S1_S1_iii_param_5,
	.param .u32 _Z9cuda_gemmIiLi128ELi2ELi1ELi64ELi8ELi8ELi64ELi1ELi1EEviiiPT_S1_S1_iii_param_6,
	.param .u32 _Z9cuda_gemmIiLi128ELi2ELi1ELi64ELi8ELi8ELi64ELi1ELi1EEviiiPT_S1_S1_iii_param_7,
	.param .u32 _Z9cuda_gemmIiLi128ELi2ELi1ELi64ELi8ELi8ELi64ELi1ELi1EEviiiPT_S1_S1_iii_param_8
)
.maxntid 128
{
	.reg .pred 	%p<19>;
	.reg .b32 	%r<125>;
	.reg .b64 	%rd<25>;
	// demoted variable
	.shared .align 128 .b8 _ZZ9cuda_gemmIiLi128ELi2ELi1ELi64ELi8ELi8ELi64ELi1ELi1EEviiiPT_S1_S1_iiiE11kron_fac_sh[288];
	// demoted variable
	.shared .align 128 .b8 _ZZ9cuda_gemmIiLi128ELi2ELi1ELi64ELi8ELi8ELi64ELi1ELi1EEviiiPT_S1_S1_iiiE3Ash[256];
	ld.param.u64 	%rd10, [_Z9cuda_gemmIiLi128ELi2ELi1ELi64ELi8ELi8ELi64ELi1ELi1EEviiiPT_S1_S1_iii_param_3];
	ld.param.u64 	%rd11, [_Z9cuda_gemmIiLi128ELi2ELi1ELi64ELi8ELi8ELi64ELi1ELi1EEviiiPT_S1_S1_iii_param_4];
	cvta.to.global.u64 	%rd1, %rd11;
	mov.u32 	%r1, %tid.x;
	setp.gt.u32 	%p1, %r1, 63;
	@%p1 bra 	$L__BB319_7;
	mov.u32 	%r2, %ntid.x;
	add.s32 	%r31, %r1, %r2;
	max.u32 	%r32, %r31, 64;
	setp.lt.u32 	%p2, %r31, 64;
	selp.u32 	%r33, 1, 0, %p2;
	add.s32 	%r34, %r31, %r33;
	sub.s32 	%r35, %r32, %r34;
	div.u32 	%r36, %r35, %r2;
	add.s32 	%r3, %r36, %r33;
	and.b32  	%r37, %r3, 3;
	setp.eq.s32 	%p3, %r37, 3;
	mov.u32 	%r118, %r1;
	@%p3 bra 	$L__BB319_4;
	mul.wide.u32 	%rd12, %r1, 4;
	add.s64 	%rd23, %rd1, %rd12;
	mul.wide.u32 	%rd3, %r2, 4;
	add.s32 	%r38, %r3, 1;
	and.b32  	%r39, %r38, 3;
	neg.s32 	%r116, %r39;
	mov.u32 	%r118, %r1;
$L__BB319_3:
	.pragma "nounroll";
	ld.global.u32 	%r40, [%rd23];
	and.b32  	%r41, %r118, 7;
	mov.u32 	%r42, _ZZ9cuda_gemmIiLi128ELi2ELi1ELi64ELi8ELi8ELi64ELi1ELi1EEviiiPT_S1_S1_iiiE11kron_fac_sh;
	mad.lo.s32 	%r43, %r41, 36, %r42;
	shr.u32 	%r44, %r118, 1;
	and.b32  	%r45, %r44, 2147483644;
	add.s32 	%r46, %r43, %r45;
	st.shared.u32 	[%r46], %r40;
	add.s32 	%r118, %r118, %r2;
	add.s64 	%rd23, %rd23, %rd3;
	add.s32 	%r116, %r116, 1;
	setp.ne.s32 	%p4, %r116, 0;
	@%p4 bra 	$L__BB319_3;
$L__BB319_4:
	setp.lt.u32 	%p5, %r3, 3;
	@%p5 bra 	$L__BB319_7;
	shl.b32 	%r47, %r2, 1;
	add.s32 	%r121, %r118, %r47;
	shl.b32 	%r11, %r2, 2;
	mad.lo.s32 	%r120, %r2, 3, %r118;
	add.s32 	%r119, %r2, %r118;
$L__BB319_6:
	mul.wide.u32 	%rd13, %r118, 4;
	add.s64 	%rd14, %rd1, %rd13;
	ld.global.u32 	%r48, [%rd14];
	and.b32  	%r49, %r118, 7;
	mov.u32 	%r50, _ZZ9cuda_gemmIiLi128ELi2ELi1ELi64ELi8ELi8ELi64ELi1ELi1EEviiiPT_S1_S1_iiiE11kron_fac_sh;
	mad.lo.s32 	%r51, %r49, 36, %r50;
	shr.u32 	%r52, %r118, 1;
	and.b32  	%r53, %r52, 2147483644;
	add.s32 	%r54, %r51, %r53;
	st.shared.u32 	[%r54], %r48;
	add.s32 	%r55, %r118, %r2;
	mul.wide.u32 	%rd15, %r119, 4;
	add.s64 	%rd16, %rd1, %rd15;
	ld.global.u32 	%r56, [%rd16];
	and.b32  	%r57, %r119, 7;
	mad.lo.s32 	%r58, %r57, 36, %r50;
	shr.u32 	%r59, %r119, 1;
	and.b32  	%r60, %r59, 2147483644;
	add.s32 	%r61, %r58, %r60;
	st.shared.u32 	[%r61], %r56;
	add.s32 	%r62, %r55, %r2;
	mul.wide.u32 	%rd17, %r121, 4;
	add.s64 	%rd18, %rd1, %rd17;
	ld.global.u32 	%r63, [%rd18];
	and.b32  	%r64, %r121, 7;
	mad.lo.s32 	%r65, %r64, 36, %r50;
	shr.u32 	%r66, %r121, 1;
	and.b32  	%r67, %r66, 2147483644;
	add.s32 	%r68, %r65, %r67;
	st.shared.u32 	[%r68], %r63;
	add.s32 	%r69, %r62, %r2;
	mul.wide.u32 	%rd19, %r120, 4;
	add.s64 	%rd20, %rd1, %rd19;
	ld.global.u32 	%r70, [%rd20];
	and.b32  	%r71, %r120, 7;
	mad.lo.s32 	%r72, %r71, 36, %r50;
	shr.u32 	%r73, %r120, 1;
	and.b32  	%r74, %r73, 2147483644;
	add.s32 	%r75, %r72, %r74;
	st.shared.u32 	[%r75], %r70;
	add.s32 	%r118, %r69, %r2;
	add.s32 	%r121, %r121, %r11;
	add.s32 	%r120, %r120, %r11;
	add.s32 	%r119, %r119, %r11;
	setp.lt.u32 	%p6, %r118, 64;
	@%p6 bra 	$L__BB319_6;
$L__BB319_7:
	mov.u32 	%r22, %ctaid.y;
	mov.u32 	%r76, %nctaid.y;
	shl.b32 	%r77, %r76, 1;
	setp.ge.u32 	%p7, %r22, %r77;
	@%p7 bra 	$L__BB319_14;
	setp.gt.u32 	%p8, %r1, 15;
	@%p8 bra 	$L__BB319_11;
	shl.b32 	%r124, %r1, 2;
	shl.b32 	%r78, %r22, 6;
	mov.u32 	%r79, %ntid.x;
	shl.b32 	%r24, %r79, 2;
	shl.b32 	%r80, %r1, 4;
	mov.u32 	%r81, _ZZ9cuda_gemmIiLi128ELi2ELi1ELi64ELi8ELi8ELi64ELi1ELi1EEviiiPT_S1_S1_iiiE3Ash;
	add.s32 	%r123, %r81, %r80;
	shl.b32 	%r26, %r79, 4;
	add.s32 	%r82, %r78, %r124;
	mul.wide.u32 	%rd21, %r82, 4;
	cvta.to.global.u64 	%rd22, %rd10;
	add.s64 	%rd24, %rd22, %rd21;
	mul.wide.u32 	%rd7, %r79, 16;
$L__BB319_10:
	ld.global.v4.u32 	{%r83, %r84, %r85, %r86}, [%rd24];
	st.shared.v4.u32 	[%r123], {%r83, %r84, %r85, %r86};
	add.s32 	%r124, %r124, %r24;
	add.s32 	%r123, %r123, %r26;
	add.s64 	%rd24, %rd24, %rd7;
	setp.lt.u32 	%p9, %r124, 64;
	@%p9 bra 	$L__BB319_10;
$L__BB319_11:
	setp.gt.u32 	%p10, %r1, 63;
	bar.sync 	0;
	@%p10 bra 	$L__BB319_13;
	and.b32  	%r87, %r1, 7;
	shr.u32 	%r88, %r1, 3;
	mov.u32 	%r89, _ZZ9cuda_gemmIiLi128ELi2ELi1ELi64ELi8ELi8ELi64ELi1ELi1EEviiiPT_S1_S1_iiiE11kron_fac_sh;
	mad.lo.s32 	%r90, %r88, 36, %r89;
	shl.b32 	%r91, %r1, 2;
	and.b32  	%r92, %r91, 28;
	add.s32 	%r93, %r90, %r92;
	ld.shared.u32 	%r94, [%r93];
	shfl.sync.idx.b32	%r95|%p11, %r94, %r87, 6175, -1;
	add.s32 	%r96, %r1, 1;
	and.b32  	%r97, %r96, 7;
	shfl.sync.idx.b32	%r98|%p12, %r94, %r97, 6175, -1;
	add.s32 	%r99, %r1, 2;
	and.b32  	%r100, %r99, 7;
	shfl.sync.idx.b32	%r101|%p13, %r94, %r100, 6175, -1;
	add.s32 	%r102, %r1, 3;
	and.b32  	%r103, %r102, 7;
	shfl.sync.idx.b32	%r104|%p14, %r94, %r103, 6175, -1;
	xor.b32  	%r105, %r87, 4;
	shfl.sync.idx.b32	%r106|%p15, %r94, %r105, 6175, -1;
	add.s32 	%r107, %r1, 5;
	and.b32  	%r108, %r107, 7;
	shfl.sync.idx.b32	%r109|%p16, %r94, %r108, 6175, -1;
	add.s32 	%r110, %r1, 6;
	and.b32  	%r111, %r110, 7;
	shfl.sync.idx.b32	%r112|%p17, %r94, %r111, 6175, -1;
	add.s32 	%r113, %r1, -1;
	and.b32  	%r114, %r113, 7;
	shfl.sync.idx.b32	%r115|%p18, %r94, %r114, 6175, -1;
$L__BB319_13:
	bar.sync 	0;
$L__BB319_14:
	ret;

}
	// .globl	_Z9cuda_gemmIiLi128ELi2ELi1ELi64ELi16ELi16ELi64ELi0ELi0EEviiiPT_S1_S1_iii
.visible .entry _Z9cuda_gemmIiLi128ELi2ELi1ELi64ELi16ELi16ELi64ELi0ELi0EEviiiPT_S1_S1_iii(
	.param .u32 _Z9cuda_gemmIiLi128ELi2ELi1ELi64ELi16ELi16ELi64ELi0ELi0EEviiiPT_S1_S1_iii_param_0,
	.param .u32 _Z9cuda_gemmIiLi128ELi2ELi1ELi64ELi16ELi16ELi64ELi0ELi0EEviiiPT_S1_S1_iii_param_1,
	.param .u32 _Z9cuda_gemmIiLi128ELi2ELi1ELi64ELi16ELi16ELi64ELi0ELi0EEviiiPT_S1_S1_iii_param_2,
	.param .u64 .ptr .align 1 _Z9cuda_gemmIiLi128ELi2ELi1ELi64ELi16ELi16ELi64ELi0ELi0EEviiiPT_S1_S1_iii_param_3,
	.param .u64 .ptr .align 1 _Z9cuda_gemmIiLi128ELi2ELi1ELi64ELi16ELi16ELi64ELi0ELi0EEviiiPT_S1_S1_iii_param_4,
	.param .u64 .ptr .align 1 _Z9cuda_gemmIiLi128ELi2ELi1ELi64ELi16ELi16ELi64ELi0ELi0EEviiiPT_S1_S1_iii_param_5,
	.param .u32 _Z9cuda_gemmIiLi128ELi2ELi1ELi64ELi16ELi16ELi64ELi0ELi0EEviiiPT_S1_S1_iii_param_6,
	.param .u32 _Z9cuda_gemmIiLi128ELi2ELi1ELi64ELi16ELi16ELi64ELi0ELi0EEviiiPT_S1_S1_iii_param_7,
	.param .u32 _Z9cuda_gemmIiLi128ELi2ELi1ELi64ELi16ELi16ELi64ELi0ELi0EEviiiPT_S1_S1_iii_param_8
)
.maxntid 128
{
	.reg .pred 	%p<96>;
	.reg .b16 	%rs<3>;
	.reg .b32 	%r<556>;
	.reg .b64 	%rd<26>;
	// demoted variable
	.shared .align 128 .b8 _ZZ9cuda_gemmIiLi128ELi2ELi1ELi64ELi16ELi16ELi64ELi0ELi0EEviiiPT_S1_S1_iiiE11kron_fac_sh[1088];
	// demoted variable
	.shared .align 128 .b8 _ZZ9cuda_gemmIiLi128ELi2ELi1ELi64ELi16ELi16ELi64ELi0ELi0EEviiiPT_S1_S1_iiiE3Ash[256];
	ld.param.u64 	%rd5, [_Z9cuda_gemmIiLi128ELi2ELi1ELi64ELi16ELi16ELi64ELi0ELi0EEviiiPT_S1_S1_iii_param_3];
	ld.param.u64 	%rd3, [_Z9cuda_gemmIiLi128ELi2ELi1ELi64ELi16ELi16ELi64ELi0ELi0EEviiiPT_S1_S1_iii_param_4];
	ld.param.u32 	%r225, [_Z9cuda_gemmIiLi128ELi2ELi1ELi64ELi16ELi16ELi64ELi0ELi0EEviiiPT_S1_S1_iii_param_6];
	ld.param.u32 	%r226, [_Z9cuda_gemmIiLi128ELi2ELi1ELi64ELi16ELi16ELi64ELi0ELi0EEviiiPT_S1_S1_iii_param_7];
	cvta.to.global.u64 	%rd1, %rd5;
	mov.u32 	%r1, %tid.x;
	mul.lo.s32 	%r2, %r226, %r225;
	setp.ge.u32 	%p1, %r1, %r2;
	@%p1 bra 	$L__BB320_3;
	mov.u32 	%r3, %ntid.x;
	cvta.to.global.u64 	%rd2, %rd3;
	mov.u32 	%r229, _ZZ9cuda_gemmIiLi128ELi2ELi1ELi64ELi16ELi16ELi64ELi0ELi0EEviiiPT_S1_S1_iiiE11kron_fac_sh;
	mov.u32 	%r465, %r1;
$L__BB320_2:
	mul.wide.u32 	%rd6, %r465, 4;
	add.s64 	%rd7, %rd2, %rd6;
	ld.global.u32 	%r227, [%rd7];
	rem.u32 	%r228, %r465, %r225;
	mad.lo.s32 	%r230, %r228, 68, %r229;
	div.u32 	%r231, %r465, %r226;
	shl.b32 	%r232, %r231, 2;
	add.s32 	%r233, %r230, %r232;
	st.shared.u32 	[%r233], %r227;
	add.s32 	%r465, %r465, %r3;
	setp.lt.u32 	%p2, %r465, %r2;
	@%p2 bra 	$L__BB320_2;
$L__BB320_3:
	div.s32 	%r6, 64, %r226;
	div.u32 	%r7, %r1, %r6;
	mov.u32 	%r482, %ctaid.y;
	mov.u32 	%r9, %nctaid.y;
	shl.b32 	%r234, %r9, 1;
	setp.ge.u32 	%p3, %r482, %r234;
	@%p3 bra 	$L__BB320_115;
	rem.u32 	%r236, %r1, %r6;
	mov.u32 	%r237, %ctaid.x;
	shl.b32 	%r10, %r1, 2;
	shl.b32 	%r11, %r237, 6;
	mov.u32 	%r238, %ntid.x;
	shl.b32 	%r12, %r238, 2;
	and.b32  	%r13, %r236, 15;
	mul.lo.s32 	%r239, %r236, %r226;
	min.s32 	%r14, %r225, 16;
	add.s32 	%r15, %r10, %r12;
	max.u32 	%r240, %r15, 64;
	setp.lt.u32 	%p4, %r15, 64;
	selp.u32 	%r241, 1, 0, %p4;
	or.b32  	%r242, %r15, %r241;
	sub.s32 	%r243, %r240, %r242;
	div.u32 	%r244, %r243, %r12;
	add.s32 	%r16, %r244, %r241;
	add.s32 	%r17, %r15, %r12;
	add.s32 	%r245, %r13, %r239;
	shl.b32 	%r246, %r245, 2;
	mov.u32 	%r247, _ZZ9cuda_gemmIiLi128ELi2ELi1ELi64ELi16ELi16ELi64ELi0ELi0EEviiiPT_S1_S1_iiiE3Ash;
	add.s32 	%r18, %r247, %r246;
	add.s32 	%r248, %r236, 1;
	and.b32  	%r19, %r248, 15;
	add.s32 	%r249, %r19, %r239;
	shl.b32 	%r250, %r249, 2;
	add.s32 	%r20, %r247, %r250;
	add.s32 	%r251, %r236, 2;
	and.b32  	%r21, %r251, 15;
	add.s32 	%r252, %r21, %r239;
	shl.b32 	%r253, %r252, 2;
	add.s32 	%r22, %r247, %r253;
	add.s32 	%r254, %r236, 3;
	and.b32  	%r23, %r254, 15;
	add.s32 	%r255, %r23, %r239;
	shl.b32 	%r256, %r255, 2;
	add.s32 	%r24, %r247, %r256;
	add.s32 	%r257, %r236, 4;
	and.b32  	%r25, %r257, 15;
	add.s32 	%r258, %r25, %r239;
	shl.b32 	%r259, %r258, 2;
	add.s32 	%r26, %r247, %r259;
	add.s32 	%r260, %r236, 5;
	and.b32  	%r27, %r260, 15;
	add.s32 	%r261, %r27, %r239;
	shl.b32 	%r262, %r261, 2;
	add.s32 	%r28, %r247, %r262;
	add.s32 	%r263, %r236, 6;
	and.b32  	%r29, %r263, 15;
	add.s32 	%r264, %r29, %r239;
	shl.b32 	%r265, %r264, 2;
	add.s32 	%r30, %r247, %r265;
	add.s32 	%r266, %r236, 7;
	and.b32  	%r31, %r266, 15;
	add.s32 	%r267, %r31, %r239;
	shl.b32 	%r268, %r267, 2;
	add.s32 	%r32, %r247, %r268;
	xor.b32  	%r33, %r13, 8;
	add.s32 	%r269, %r33, %r239;
	shl.b32 	%r270, %r269, 2;
	add.s32 	%r34, %r247, %r270;
	add.s32 	%r271, %r236, 9;
	and.b32  	%r35, %r271, 15;
	add.s32 	%r272, %r35, %r239;
	shl.b32 	%r273, %r272, 2;
	add.s32 	%r36, %r247, %r273;
	add.s32 	%r274, %r236, 10;
	and.b32  	%r37, %r274, 15;
	add.s32 	%r275, %r37, %r239;
	shl.b32 	%r276, %r275, 2;
	add.s32 	%r38, %r247, %r276;
	add.s32 	%r277, %r236, 11;
	and.b32  	%r39, %r277, 15;
	add.s32 	%r278, %r39, %r239;
	shl.b32 	%r279, %r278, 2;
	add.s32 	%r40, %r247, %r279;
	add.s32 	%r280, %r236, 12;
	and.b32  	%r41, %r280, 15;
	add.s32 	%r281, %r41, %r239;
	shl.b32 	%r282, %r281, 2;
	add.s32 	%r42, %r247, %r282;
	add.s32 	%r283, %r236, 13;
	and.b32  	%r43, %r283, 15;
	add.s32 	%r284, %r43, %r239;
	shl.b32 	%r285, %r284, 2;
	add.s32 	%r44, %r247, %r285;
	add.s32 	%r286, %r236, 14;
	and.b32  	%r45, %r286, 15;
	add.s32 	%r287, %r45, %r239;
	shl.b32 	%r288, %r287, 2;
	add.s32 	%r46, %r247, %r288;
	add.s32 	%r289, %r236, -1;
	and.b32  	%r47, %r289, 15;
	add.s32 	%r290, %r47, %r239;
	shl.b32 	%r291, %r290, 2;
	add.s32 	%r48, %r247, %r291;
	setp.lt.s32 	%p5, %r13, %r226;
	selp.b32 	%r292, 0, %r226, %p5;
	sub.s32 	%r49, %r13, %r292;
	add.s32 	%r293, %r13, 1;
	setp.lt.s32 	%p6, %r293, %r226;
	selp.b32 	%r294, 0, %r226, %p6;
	sub.s32 	%r50, %r293, %r294;
	add.s32 	%r295, %r13, 2;
	setp.lt.s32 	%p7, %r295, %r226;
	selp.b32 	%r296, 0, %r226, %p7;
	sub.s32 	%r51, %r295, %r296;
	add.s32 	%r297, %r13, 3;
	setp.lt.s32 	%p8, %r297, %r226;
	selp.b32 	%r298, 0, %r226, %p8;
	sub.s32 	%r52, %r297, %r298;
	add.s32 	%r299, %r13, 4;
	setp.lt.s32 	%p9, %r299, %r226;
	selp.b32 	%r300, 0, %r226, %p9;
	sub.s32 	%r53, %r299, %r300;
	add.s32 	%r301, %r13, 5;
	setp.lt.s32 	%p10, %r301, %r226;
	selp.b32 	%r302, 0, %r226, %p10;
	sub.s32 	%r54, %r301, %r302;
	add.s32 	%r303, %r13, 6;
	setp.lt.s32 	%p11, %r303, %r226;
	selp.b32 	%r304, 0, %r226, %p11;
	sub.s32 	%r55, %r303, %r304;
	add.s32 	%r305, %r13, 7;
	setp.lt.s32 	%p12, %r305, %r226;
	selp.b32 	%r306, 0, %r226, %p12;
	sub.s32 	%r56, %r305, %r306;
	add.s32 	%r307, %r13, 8;
	setp.lt.s32 	%p13, %r307, %r226;
	selp.b32 	%r308, 0, %r226, %p13;
	sub.s32 	%r57, %r307, %r308;
	add.s32 	%r309, %r13, 9;
	setp.lt.s32 	%p14, %r309, %r226;
	selp.b32 	%r310, 0, %r226, %p14;
	sub.s32 	%r58, %r309, %r310;
	add.s32 	%r311, %r13, 10;
	setp.lt.s32 	%p15, %r311, %r226;
	selp.b32 	%r312, 0, %r226, %p15;
	sub.s32 	%r59, %r311, %r312;
	add.s32 	%r313, %r13, 11;
	setp.lt.s32 	%p16, %r313, %r226;
	selp.b32 	%r314, 0, %r226, %p16;
	sub.s32 	%r60, %r313, %r314;
	add.s32 	%r315, %r13, 12;
	setp.lt.s32 	%p17, %r315, %r226;
	selp.b32 	%r316, 0, %r226, %p17;
	sub.s32 	%r61, %r315, %r316;
	add.s32 	%r317, %r13, 13;
	setp.lt.s32 	%p18, %r317, %r226;
	selp.b32 	%r318, 0, %r226, %p18;
	sub.s32 	%r62, %r317, %r318;
	add.s32 	%r319, %r13, 14;
	setp.lt.s32 	%p19, %r319, %r226;
	selp.b32 	%r320, 0, %r226, %p19;
	sub.s32 	%r63, %r319, %r320;
	add.s32 	%r321, %r13, 15;
	setp.lt.s32 	%p20, %r321, %r226;
	selp.b32 	%r322, 0, %r226, %p20;
	sub.s32 	%r64, %r321, %r322;
	cvt.u16.u32 	%rs1, %r6;
	div.s16 	%rs2, 128, %rs1;
	cvt.s32.s16 	%r65, %rs2;
$L__BB320_5:
	setp.gt.u32 	%p21, %r1, 15;
	@%p21 bra 	$L__BB320_13;
	ld.param.u32 	%r464, [_Z9cuda_gemmIiLi128ELi2ELi1ELi64ELi16ELi16ELi64ELi0ELi0EEviiiPT_S1_S1_iii_param_2];
	and.b32  	%r323, %r16, 3;
	setp.eq.s32 	%p22, %r323, 3;
	mul.lo.s32 	%r83, %r482, %r464;
	add.s32 	%r84, %r83, %r11;
	mov.u32 	%r483, %r10;
	@%p22 bra 	$L__BB320_10;
	setp.eq.s32 	%p23, %r323, 0;
	add.s32 	%r325, %r84, %r10;
	mul.wide.s32 	%rd8, %r325, 4;
	add.s64 	%rd9, %rd1, %rd8;
	ld.global.v4.u32 	{%r326, %r327, %r328, %r329}, [%rd9];
	shl.b32 	%r330, %r10, 2;
	mov.u32 	%r331, _ZZ9cuda_gemmIiLi128ELi2ELi1ELi64ELi16ELi16ELi64ELi0ELi0EEviiiPT_S1_S1_iiiE3Ash;
	add.s32 	%r332, %r331, %r330;
	st.shared.v4.u32 	[%r332], {%r326, %r327, %r328, %r329};
	mov.u32 	%r483, %r15;
	@%p23 bra 	$L__BB320_10;
	setp.eq.s32 	%p24, %r323, 1;
	add.s32 	%r334, %r84, %r15;
	mul.wide.s32 	%rd10, %r334, 4;
	add.s64 	%rd11, %rd1, %rd10;
	ld.global.v4.u32 	{%r335, %r336, %r337, %r338}, [%rd11];
	shl.b32 	%r342, %r12, 2;
	add.s32 	%r343, %r332, %r342;
	st.shared.v4.u32 	[%r343], {%r335, %r336, %r337, %r338};
	mov.u32 	%r483, %r17;
	@%p24 bra 	$L__BB320_10;
	add.s32 	%r483, %r17, %r12;
	add.s32 	%r344, %r84, %r17;
	mul.wide.s32 	%rd12, %r344, 4;
	add.s64 	%rd13, %rd1, %rd12;
	ld.global.v4.u32 	{%r345, %r346, %r347, %r348}, [%rd13];
	add.s32 	%r354, %r343, %r342;
	st.shared.v4.u32 	[%r354], {%r345, %r346, %r347, %r348};
$L__BB320_10:
	setp.lt.u32 	%p25, %r16, 3;
	@%p25 bra 	$L__BB320_13;
	mov.u32 	%r355, %ntid.x;
	add.s32 	%r356, %r11, %r483;
	add.s32 	%r484, %r356, %r83;
	mad.lo.s32 	%r488, %r355, 12, %r484;
	shl.b32 	%r357, %r355, 3;
	add.s32 	%r487, %r484, %r357;
	add.s32 	%r486, %r484, %r12;
	shl.b32 	%r358, %r483, 2;
	mov.u32 	%r359, _ZZ9cuda_gemmIiLi128ELi2ELi1ELi64ELi16ELi16ELi64ELi0ELi0EEviiiPT_S1_S1_iiiE3Ash;
	add.s32 	%r485, %r359, %r358;
$L__BB320_12:
	mul.wide.s32 	%rd14, %r488, 4;
	add.s64 	%rd15, %rd1, %rd14;
	mul.wide.s32 	%rd16, %r487, 4;
	add.s64 	%rd17, %rd1, %rd16;
	mul.wide.s32 	%rd18, %r486, 4;
	add.s64 	%rd19, %rd1, %rd18;
	mul.wide.s32 	%rd20, %r484, 4;
	add.s64 	%rd21, %rd1, %rd20;
	ld.global.v4.u32 	{%r360, %r361, %r362, %r363}, [%rd21];
	st.shared.v4.u32 	[%r485], {%r360, %r361, %r362, %r363};
	add.s32 	%r364, %r483, %r12;
	ld.global.v4.u32 	{%r365, %r366, %r367, %r368}, [%rd19];
	mov.u32 	%r369, %ntid.x;
	shl.b32 	%r370, %r369, 4;
	add.s32 	%r371, %r485, %r370;
	st.shared.v4.u32 	[%r371], {%r365, %r366, %r367, %r368};
	add.s32 	%r372, %r364, %r12;
	ld.global.v4.u32 	{%r373, %r374, %r375, %r376}, [%rd17];
	shl.b32 	%r377, %r369, 5;
	add.s32 	%r378, %r485, %r377;
	st.shared.v4.u32 	[%r378], {%r373, %r374, %r375, %r376};
	add.s32 	%r379, %r372, %r12;
	ld.global.v4.u32 	{%r380, %r381, %r382, %r383}, [%rd15];
	mad.lo.s32 	%r384, %r369, 48, %r485;
	st.shared.v4.u32 	[%r384], {%r380, %r381, %r382, %r383};
	add.s32 	%r483, %r379, %r12;
	add.s32 	%r488, %r488, %r370;
	add.s32 	%r487, %r487, %r370;
	add.s32 	%r486, %r486, %r370;
	shl.b32 	%r385, %r369, 6;
	add.s32 	%r485, %r485, %r385;
	add.s32 	%r484, %r484, %r370;
	setp.lt.u32 	%p26, %r483, 64;
	@%p26 bra 	$L__BB320_12;
$L__BB320_13:
	setp.lt.s32 	%p27, %r6, 1;
	bar.sync 	0;
	mov.b32 	%r555, 0;
	@%p27 bra 	$L__BB320_114;
	setp.lt.s32 	%p28, %r226, 1;
	@%p28 bra 	$L__BB320_16;
	ld.shared.u32 	%r481, [%r18];
$L__BB320_16:
	setp.lt.s32 	%p29, %r226, 2;
	@%p29 bra 	$L__BB320_18;
	ld.shared.u32 	%r480, [%r20];
$L__BB320_18:
	setp.lt.s32 	%p30, %r226, 3;
	@%p30 bra 	$L__BB320_20;
	ld.shared.u32 	%r479, [%r22];
$L__BB320_20:
	setp.lt.s32 	%p31, %r226, 4;
	@%p31 bra 	$L__BB320_22;
	ld.shared.u32 	%r478, [%r24];
$L__BB320_22:
	setp.lt.s32 	%p32, %r226, 5;
	@%p32 bra 	$L__BB320_24;
	ld.shared.u32 	%r477, [%r26];
$L__BB320_24:
	setp.lt.s32 	%p33, %r226, 6;
	@%p33 bra 	$L__BB320_26;
	ld.shared.u32 	%r476, [%r28];
$L__BB320_26:
	setp.lt.s32 	%p34, %r226, 7;
	@%p34 bra 	$L__BB320_28;
	ld.shared.u32 	%r475, [%r30];
$L__BB320_28:
	setp.lt.s32 	%p35, %r226, 8;
	@%p35 bra 	$L__BB320_30;
	ld.shared.u32 	%r474, [%r32];
$L__BB320_30:
	setp.lt.s32 	%p36, %r226, 9;
	@%p36 bra 	$L__BB320_32;
	ld.shared.u32 	%r473, [%r34];
$L__BB320_32:
	setp.lt.s32 	%p37, %r226, 10;
	@%p37 bra 	$L__BB320_34;
	ld.shared.u32 	%r472, [%r36];
$L__BB320_34:
	setp.lt.s32 	%p38, %r226, 11;
	@%p38 bra 	$L__BB320_36;
	ld.shared.u32 	%r471, [%r38];
$L__BB320_36:
	setp.lt.s32 	%p39, %r226, 12;
	@%p39 bra 	$L__BB320_38;
	ld.shared.u32 	%r470, [%r40];
$L__BB320_38:
	setp.lt.s32 	%p40, %r226, 13;
	@%p40 bra 	$L__BB320_40;
	ld.shared.u32 	%r469, [%r42];
$L__BB320_40:
	setp.lt.s32 	%p41, %r226, 14;
	@%p41 bra 	$L__BB320_42;
	ld.shared.u32 	%r468, [%r44];
$L__BB320_42:
	setp.lt.s32 	%p42, %r226, 15;
	@%p42 bra 	$L__BB320_44;
	ld.shared.u32 	%r467, [%r46];
$L__BB320_44:
	setp.lt.s32 	%p43, %r226, 16;
	@%p43 bra 	$L__BB320_46;
	ld.shared.u32 	%r466, [%r48];
$L__BB320_46:
	setp.ge.s32 	%p44, %r7, %r14;
	@%p44 bra 	$L__BB320_114;
	mov.b32 	%r555, 0;
	mov.u32 	%r506, %r7;
$L__BB320_48:
	setp.gt.u32 	%p45, %r226, 64;
	mov.u32 	%r389, _ZZ9cuda_gemmIiLi128ELi2ELi1ELi64ELi16ELi16ELi64ELi0ELi0EEviiiPT_S1_S1_iiiE11kron_fac_sh;
	mad.lo.s32 	%r138, %r506, 68, %r389;
	shl.b32 	%r390, %r1, 2;
	and.b32  	%r391, %r390, 60;
	add.s32 	%r392, %r138, %r391;
	ld.shared.u32 	%r139, [%r392];
	@%p45 bra 	$L__BB320_81;
	setp.eq.s32 	%p62, %r226, 0;
	mov.b32 	%r509, 0;
	@%p62 bra 	$L__BB320_51;
	shfl.sync.idx.b32	%r443|%p63, %r139, %r49, 4127, -1;
	mul.lo.s32 	%r509, %r443, %r481;
$L__BB320_51:
	setp.lt.s32 	%p64, %r226, 2;
	@%p64 bra 	$L__BB320_53;
	shfl.sync.idx.b32	%r444|%p65, %r139, %r50, 4127, -1;
	mad.lo.s32 	%r509, %r444, %r480, %r509;
$L__BB320_53:
	setp.lt.s32 	%p66, %r226, 3;
	@%p66 bra 	$L__BB320_55;
	shfl.sync.idx.b32	%r445|%p67, %r139, %r51, 4127, -1;
	mad.lo.s32 	%r509, %r445, %r479, %r509;
$L__BB320_55:
	setp.lt.s32 	%p68, %r226, 4;
	@%p68 bra 	$L__BB320_57;
	shfl.sync.idx.b32	%r446|%p69, %r139, %r52, 4127, -1;
	mad.lo.s32 	%r509, %r446, %r478, %r509;
$L__BB320_57:
	setp.lt.s32 	%p70, %r226, 5;
	@%p70 bra 	$L__BB320_59;
	shfl.sync.idx.b32	%r447|%p71, %r139, %r53, 4127, -1;
	mad.lo.s32 	%r509, %r447, %r477, %r509;
$L__BB320_59:
	setp.lt.s32 	%p72, %r226, 6;
	@%p72 bra 	$L__BB320_61;
	shfl.sync.idx.b32	%r448|%p73, %r139, %r54, 4127, -1;
	mad.lo.s32 	%r509, %r448, %r476, %r509;
$L__BB320_61:
	setp.lt.s32 	%p74, %r226, 7;
	@%p74 bra 	$L__BB320_63;
	shfl.sync.idx.b32	%r449|%p75, %r139, %r55, 4127, -1;
	mad.lo.s32 	%r509, %r449, %r475, %r509;
$L__BB320_63:
	setp.lt.s32 	%p76, %r226, 8;
	@%p76 bra 	$L__BB320_65;
	shfl.sync.idx.b32	%r450|%p77, %r139, %r56, 4127, -1;
	mad.lo.s32 	%r509, %r450, %r474, %r509;
$L__BB320_65:
	setp.lt.s32 	%p78, %r226, 9;
	@%p78 bra 	$L__BB320_67;
	shfl.sync.idx.b32	%r451|%p79, %r139, %r57, 4127, -1;
	mad.lo.s32 	%r509, %r451, %r473, %r509;
$L__BB320_67:
	setp.lt.s32 	%p80, %r226, 10;
	@%p80 bra 	$L__BB320_69;
	shfl.sync.idx.b32	%r452|%p81, %r139, %r58, 4127, -1;
	mad.lo.s32 	%r509, %r452, %r472, %r509;
$L__BB320_69:
	setp.lt.s32 	%p82, %r226, 11;
	@%p82 bra 	$L__BB320_71;
	shfl.sync.idx.b32	%r453|%p83, %r139, %r59, 4127, -1;
	mad.lo.s32 	%r509, %r453, %r471, %r509;
$L__BB320_71:
	setp.lt.s32 	%p84, %r226, 12;
	@%p84 bra 	$L__BB320_73;
	shfl.sync.idx.b32	%r454|%p85, %r139, %r60, 4127, -1;
	mad.lo.s32 	%r509, %r454, %r470, %r509;
$L__BB320_73:
	setp.lt.s32 	%p86, %r226, 13;
	@%p86 bra 	$L__BB320_75;
	shfl.sync.idx.b32	%r455|%p87, %r139, %r61, 4127, -1;
	mad.lo.s32 	%r509, %r455, %r469, %r509;
$L__BB320_75:
	setp.lt.s32 	%p88, %r226, 14;
	@%p88 bra 	$L__BB320_77;
	shfl.sync.idx.b32	%r456|%p89, %r139, %r62, 4127, -1;
	mad.lo.s32 	%r509, %r456, %r468, %r509;
$L__BB320_77:
	setp.lt.s32 	%p90, %r226, 15;
	@%p90 bra 	$L__BB320_79;
	shfl.sync.idx.b32	%r457|%p91, %r139, %r63, 4127, -1;
	mad.lo.s32 	%r509, %r457, %r467, %r509;
$L__BB320_79:
	setp.lt.s32 	%p92, %r226, 16;
	@%p92 bra 	$L__BB320_113;
	shfl.sync.idx.b32	%r458|%p93, %r139, %r64, 4127, -1;
	mad.lo.s32 	%r509, %r458, %r466, %r509;
	bra.uni 	$L__BB320_113;
$L__BB320_81:
	mov.b32 	%r509, 0;
	@%p28 bra 	$L__BB320_83;
	shl.b32 	%r394, %r13, 2;
	add.s32 	%r395, %r138, %r394;
	ld.shared.u32 	%r396, [%r395];
	mul.lo.s32 	%r509, %r396, %r481;
$L__BB320_83:
	@%p29 bra 	$L__BB320_85;
	shl.b32 	%r397, %r19, 2;
	add.s32 	%r398, %r138, %r397;
	ld.shared.u32 	%r399, [%r398];
	mad.lo.s32 	%r509, %r399, %r480, %r509;
$L__BB320_85:
	@%p30 bra 	$L__BB320_87;
	shl.b32 	%r400, %r21, 2;
	add.s32 	%r401, %r138, %r400;
	ld.shared.u32 	%r402, [%r401];
	mad.lo.s32 	%r509, %r402, %r479, %r509;
$L__BB320_87:
	@%p31 bra 	$L__BB320_89;
	shl.b32 	%r403, %r23, 2;
	add.s32 	%r404, %r138, %r403;
	ld.shared.u32 	%r405, [%r404];
	mad.lo.s32 	%r509, %r405, %r478, %r509;
$L__BB320_89:
	@%p32 bra 	$L__BB320_91;
	shl.b32 	%r406, %r25, 2;
	add.s32 	%r407, %r138, %r406;
	ld.shared.u32 	%r408, [%r407];
	mad.lo.s32 	%r509, %r408, %r477, %r509;
$L__BB320_91:
	@%p33 bra 	$L__BB320_93;
	shl.b32 	%r409, %r27, 2;
	add.s32 	%r410, %r138, %r409;
	ld.shared.u32 	%r411, [%r410];
	mad.lo.s32 	%r509, %r411, %r476, %r509;
$L__BB320_93:
	setp.lt.s32 	%p52, %r226, 7;
	@%p52 bra 	$L__BB320_95;
	shl.b32 	%r412, %r29, 2;
	add.s32 	%r413, %r138, %r412;
	ld.shared.u32 	%r414, [%r413];
	mad.lo.s32 	%r509, %r414, %r475, %r509;
$L__BB320_95:
	setp.lt.s32 	%p53, %r226, 8;
	@%p53 bra 	$L__BB320_97;
	shl.b32 	%r415, %r31, 2;
	add.s32 	%r416, %r138, %r415;
	ld.shared.u32 	%r417, [%r416];
	mad.lo.s32 	%r509, %r417, %r474, %r509;
$L__BB320_97:
	setp.lt.s32 	%p54, %r226, 9;
	@%p54 bra 	$L__BB320_99;
	shl.b32 	%r418, %r33, 2;
	add.s32 	%r419, %r138, %r418;
	ld.shared.u32 	%r420, [%r419];
	mad.lo.s32 	%r509, %r420, %r473, %r509;
$L__BB320_99:
	setp.lt.s32 	%p55, %r226, 10;
	@%p55 bra 	$L__BB320_101;
	shl.b32 	%r421, %r35, 2;
	add.s32 	%r422, %r138, %r421;
	ld.shared.u32 	%r423, [%r422];
	mad.lo.s32 	%r509, %r423, %r472, %r509;
$L__BB320_101:
	setp.lt.s32 	%p56, %r226, 11;
	@%p56 bra 	$L__BB320_103;
	shl.b32 	%r424, %r37, 2;
	add.s32 	%r425, %r138, %r424;
	ld.shared.u32 	%r426, [%r425];
	mad.lo.s32 	%r509, %r426, %r471, %r509;
$L__BB320_103:
	setp.lt.s32 	%p57, %r226, 12;
	@%p57 bra 	$L__BB320_105;
	shl.b32 	%r427, %r39, 2;
	add.s32 	%r428, %r138, %r427;
	ld.shared.u32 	%r429, [%r428];
	mad.lo.s32 	%r509, %r429, %r470, %r509;
$L__BB320_105:
	setp.lt.s32 	%p58, %r226, 13;
	@%p58 bra 	$L__BB320_107;
	shl.b32 	%r430, %r41, 2;
	add.s32 	%r431, %r138, %r430;
	ld.shared.u32 	%r432, [%r431];
	mad.lo.s32 	%r509, %r432, %r469, %r509;
$L__BB320_107:
	setp.lt.s32 	%p59, %r226, 14;
	@%p59 bra 	$L__BB320_109;
	shl.b32 	%r433, %r43, 2;
	add.s32 	%r434, %r138, %r433;
	ld.shared.u32 	%r435, [%r434];
	mad.lo.s32 	%r509, %r435, %r468, %r509;
$L__BB320_109:
	setp.lt.s32 	%p60, %r226, 15;
	@%p60 bra 	$L__BB320_111;
	shl.b32 	%r436, %r45, 2;
	add.s32 	%r437, %r138, %r436;
	ld.shared.u32 	%r438, [%r437];
	mad.lo.s32 	%r509, %r438, %r467, %r509;
$L__BB320_111:
	setp.lt.s32 	%p61, %r226, 16;
	@%p61 bra 	$L__BB320_113;
	shl.b32 	%r439, %r47, 2;
	add.s32 	%r440, %r138, %r439;
	ld.shared.u32 	%r441, [%r440];
	mad.lo.s32 	%r509, %r441, %r466, %r509;
$L__BB320_113:
	add.s32 	%r555, %r509, %r555;
	add.s32 	%r506, %r506, %r65;
	setp.lt.s32 	%p94, %r506, %r14;
	@%p94 bra 	$L__BB320_48;
$L__BB320_114:
	ld.param.u64 	%rd25, [_Z9cuda_gemmIiLi128ELi2ELi1ELi64ELi16ELi16ELi64ELi0ELi0EEviiiPT_S1_S1_iii_param_5];
	ld.param.u32 	%r463, [_Z9cuda_gemmIiLi128ELi2ELi1ELi64ELi16ELi16ELi64ELi0ELi0EEviiiPT_S1_S1_iii_param_1];
	bar.sync 	0;
	mov.u32 	%r459, %ctaid.x;
	mad.lo.s32 	%r460, %r6, %r459, %r1;
	mad.lo.s32 	%r461, %r482, %r463, %r460;
	cvta.to.global.u64 	%rd22, %rd25;
	mul.wide.s32 	%rd23, %r461, 4;
	add.s64 	%rd24, %rd22, %rd23;
	st.global.u32 	[%rd24], %r555;
	add.s32 	%r482, %r482, %r9;
	shl.b32 	%r462, %r9, 1;
	setp.lt.u32 	%p95, %r482, %r462;
	@%p95 bra 	$L__BB320_5;
$L__BB320_115:
	ret;

}
	// .globl	_Z9cuda_gemmIiLi128ELi2ELi1ELi64ELi16ELi16ELi64ELi0ELi1EEviiiPT_S1_S1_iii
.visible .entry _Z9cuda_gemmIiLi128ELi2ELi1ELi64ELi16ELi16ELi64ELi0ELi1EEviiiPT_S1_S1_iii(
	.param .u32 _Z9cuda_gemmIiLi128ELi2ELi1ELi64ELi16ELi16ELi64ELi0ELi1EEviiiPT_S1_S1_iii_param_0,
	.param .u32 _Z9cuda_gemmIiLi128ELi2ELi1ELi64ELi16ELi16ELi64ELi0ELi1EEviiiPT_S1_S1_iii_param_1,
	.param .u32 _Z9cuda_gemmIiLi128ELi2ELi1ELi64ELi16ELi16ELi64ELi0ELi1EEviiiPT_S1_S1_iii_param_2,
	.param .u64 .ptr .align 1 _Z9cuda_gemmIiLi128ELi2ELi1ELi64ELi16ELi16ELi64ELi0ELi1EEviiiPT_S1_S1_iii_param_3,
	.param .u64 .ptr .align 1 _Z9cuda_gemmIiLi128ELi2ELi1ELi64ELi16ELi16ELi64ELi0ELi1EEviiiPT_S1_S1_iii_param_4,
	.param .u64 .ptr .align 1 _Z9cuda_gemmIiLi128ELi2ELi1ELi64ELi16ELi16ELi64ELi0ELi1EEviiiPT_S1_S1_iii_param_5,
	.param .u32 _Z9cuda_gemmIiLi128ELi2ELi1ELi64ELi16ELi16ELi64ELi0ELi1EEviiiPT_S1_S1_iii_param_6,
	.param .u32 _Z9cuda_gemmIiLi128ELi2ELi1ELi64ELi16ELi16ELi64ELi0ELi1EEviiiPT_S1_S1_iii_param_7,
	.param .u32 _Z9cuda_gemmIiLi128ELi2ELi1ELi64ELi16ELi16ELi64ELi0ELi1EEviiiPT_S1_S1_iii_param_8
)
.maxntid 128
{
	.reg .pred 	%p<25>;
	.reg .b16 	%rs<8>;
	.reg .b32 	%r<136>;
	.reg .b64 	%rd<17>;
	// demoted variable
	.shared .align 128 .b8 _ZZ9cuda_gemmIiLi128ELi2ELi1ELi64ELi16ELi16ELi64ELi0ELi1EEviiiPT_S1_S1_iiiE11kron_fac_sh[1088];
	// demoted variable
	.shared .align 128 .b8 _ZZ9cuda_gemmIiLi128ELi2ELi1ELi64ELi16ELi16ELi64ELi0ELi1EEviiiPT_S1_S1_iiiE3Ash[256];
	ld.param.u32 	%r33, [_Z9cuda_gemmIiLi128ELi2ELi1ELi64ELi16ELi16ELi64ELi0ELi1EEviiiPT_S1_S1_iii_param_2];
	ld.param.u64 	%rd3, [_Z9cuda_gemmIiLi128ELi2ELi1ELi64ELi16ELi16ELi64ELi0ELi1EEviiiPT_S1_S1_iii_param_3];
	ld.param.u64 	%rd4, [_Z9cuda_gemmIiLi128ELi2ELi1ELi64ELi16ELi16ELi64ELi0ELi1EEviiiPT_S1_S1_iii_param_4];
	cvta.to.global.u64 	%rd1, %rd4;
	mov.u32 	%r1, %tid.x;
	mov.u32 	%r2, %ntid.x;
	add.s32 	%r34, %r1, %r2;
	cvt.u16.u32 	%rs3, %r34;
	not.b16 	%rs4, %rs3;
	and.b16  	%rs5, %rs4, 255;
	cvt.u16.u32 	%rs6, %r2;
	and.b16  	%rs7, %rs6, 255;
	div.u16 	%rs1, %rs5, %rs7;
	and.b16  	%rs2, %rs1, 3;
	setp.eq.s16 	%p1, %rs2, 2;
	mov.u32 	%r128, %r1;
	@%p1 bra 	$L__BB321_3;
	cvt.u32.u16 	%r3, %rs2;
	mov.b32 	%r127, 0;
	mov.u32 	%r38, _ZZ9cuda_gemmIiLi128ELi2ELi1ELi64ELi16ELi16ELi64ELi0ELi1EEviiiPT_S1_S1_iiiE11kron_fac_sh;
	mov.u32 	%r128, %r1;
$L__BB321_2:
	.pragma "nounroll";
	mul.wide.u32 	%rd5, %r128, 4;
	add.s64 	%rd6, %rd1, %rd5;
	ld.global.u32 	%r36, [%rd6];
	and.b32  	%r37, %r128, 15;
	mad.lo.s32 	%r39, %r37, 68, %r38;
	shr.u32 	%r40, %r128, 2;
	and.b32  	%r41, %r40, 1073741820;
	add.s32 	%r42, %r39, %r41;
	st.shared.u32 	[%r42], %r36;
	add.s32 	%r128, %r128, %r2;
	add.s32 	%r127, %r127, 1;
	xor.b32  	%r43, %r127, %r3;
	setp.ne.s32 	%p2, %r43, 2;
	@%p2 bra 	$L__BB321_2;
$L__BB321_3:
	setp.lt.u16 	%p3, %rs1, 2;
	@%p3 bra 	$L__BB321_6;
	shl.b32 	%r44, %r2, 1;
	add.s32 	%r131, %r128, %r44;
	shl.b32 	%r10, %r2, 2;
	mad.lo.s32 	%r130, %r2, 3, %r128;
	add.s32 	%r129, %r2, %r128;
$L__BB321_5:
	mul.wide.u32 	%rd7, %r128, 4;
	add.s64 	%rd8, %rd1, %rd7;
	ld.global.u32 	%r45, [%rd8];
	and.b32  	%r46, %r128, 15;
	mov.u32 	%r47, _ZZ9cuda_gemmIiLi128ELi2ELi1ELi64ELi16ELi16ELi64ELi0ELi1EEviiiPT_S1_S1_iiiE11kron_fac_sh;
	mad.lo.s32 	%r48, %r46, 68, %r47;
	shr.u32 	%r49, %r128, 2;
	and.b32  	%r50, %r49, 1073741820;
	add.s32 	%r51, %r48, %r50;
	st.shared.u32 	[%r51], %r45;
	add.s32 	%r52, %r128, %r2;
	mul.wide.u32 	%rd9, %r129, 4;
	add.s64 	%rd10, %rd1, %rd9;
	ld.global.u32 	%r53, [%rd10];
	and.b32  	%r54, %r129, 15;
	mad.lo.s32 	%r55, %r54, 68, %r47;
	shr.u32 	%r56, %r129, 2;
	and.b32  	%r57, %r56, 1073741820;
	add.s32 	%r58, %r55, %r57;
	st.shared.u32 	[%r58], %r53;
	add.s32 	%r59, %r52, %r2;
	mul.wide.u32 	%rd11, %r131, 4;
	add.s64 	%rd12, %rd1, %rd11;
	ld.global.u32 	%r60, [%rd12];
	and.b32  	%r61, %r131, 15;
	mad.lo.s32 	%r62, %r61, 68, %r47;
	shr.u32 	%r63, %r131, 2;
	and.b32  	%r64, %r63, 1073741820;
	add.s32 	%r65, %r62, %r64;
	st.shared.u32 	[%r65], %r60;
	add.s32 	%r66, %r59, %r2;
	mul.wide.u32 	%rd13, %r130, 4;
	add.s64 	%rd14, %rd1, %rd13;
	ld.global.u32 	%r67, [%rd14];
	and.b32  	%r68, %r130, 15;
	mad.lo.s32 	%r69, %r68, 68, %r47;
	shr.u32 	%r70, %r130, 2;
	and.b32  	%r71, %r70, 1073741820;
	add.s32 	%r72, %r69, %r71;
	st.shared.u32 	[%r72], %r67;
	add.s32 	%r128, %r66, %r2;
	add.s32 	%r131, %r131, %r10;
	add.s32 	%r130, %r130, %r10;
	add.s32 	%r129, %r129, %r10;
	setp.lt.u32 	%p4, %r128, 256;
	@%p4 bra 	$L__BB321_5;
$L__BB321_6:
	mov.u32 	%r21, %ctaid.y;
	mov.u32 	%r73, %nctaid.y;
	shl.b32 	%r74, %r73, 1;
	setp.ge.u32 	%p5, %r21, %r74;
	@%p5 bra 	$L__BB321_13;
	setp.gt.u32 	%p6, %r1, 15;
	@%p6 bra 	$L__BB321_10;
	shl.b32 	%r135, %r1, 2;
	mov.u32 	%r75, %ctaid.x;
	shl.b32 	%r76, %r75, 6;
	shl.b32 	%r23, %r2, 2;
	shl.b32 	%r77, %r1, 4;
	mov.u32 	%r78, _ZZ9cuda_gemmIiLi128ELi2ELi1ELi64ELi16ELi16ELi64ELi0ELi1EEviiiPT_S1_S1_iiiE3Ash;
	add.s32 	%r134, %r78, %r77;
	shl.b32 	%r25, %r2, 4;
	mad.lo.s32 	%r79, %r33, %r21, %r76;
	add.s32 	%r133, %r79, %r135;
	cvta.to.global.u64 	%rd2, %rd3;
$L__BB321_9:
	mul.wide.s32 	%rd15, %r133, 4;
	add.s64 	%rd16, %rd2, %rd15;
	ld.global.v4.u32 	{%r80, %r81, %r82, %r83}, [%rd16];
	st.shared.v4.u32 	[%r134], {%r80, %r81, %r82, %r83};
	add.s32 	%r135, %r135, %r23;
	add.s32 	%r134, %r134, %r25;
	add.s32 	%r133, %r133, %r23;
	setp.lt.u32 	%p7, %r135, 64;
	@%p7 bra 	$L__BB321_9;
$L__BB321_10:
	bar.sync 	0;
	setp.gt.u32 	%p8, %r1, 63;
	@%p8 bra 	$L__BB321_12;
	and.b32  	%r84, %r1, 3;
	shr.u32 	%r85, %r1, 2;
	mov.u32 	%r86, _ZZ9cuda_gemmIiLi128ELi2ELi1ELi64ELi16ELi16ELi64ELi0ELi1EEviiiPT_S1_S1_iiiE11kron_fac_sh;
	mad.lo.s32 	%r87, %r85, 68, %r86;
	shl.b32 	%r88, %r1, 2;
	and.b32  	%r89, %r88, 60;
	add.s32 	%r90, %r87, %r89;
	ld.shared.u32 	%r91, [%r90];
	shfl.sync.idx.b32	%r92|%p9, %r91, %r84, 4127, -1;
	add.s32 	%r93, %r84, 1;
	shfl.sync.idx.b32	%r94|%p10, %r91, %r93, 4127, -1;
	add.s32 	%r95, %r84, 2;
	shfl.sync.idx.b32	%r96|%p11, %r91, %r95, 4127, -1;
	add.s32 	%r97, %r84, 3;
	shfl.sync.idx.b32	%r98|%p12, %r91, %r97, 4127, -1;
	or.b32  	%r99, %r84, 4;
	shfl.sync.idx.b32	%r100|%p13, %r91, %r99, 4127, -1;
	add.s32 	%r101, %r84, 5;
	shfl.sync.idx.b32	%r102|%p14, %r91, %r101, 4127, -1;
	add.s32 	%r103, %r84, 6;
	shfl.sync.idx.b32	%r104|%p15, %r91, %r103, 4127, -1;
	add.s32 	%r105, %r84, 7;
	shfl.sync.idx.b32	%r106|%p16, %r91, %r105, 4127, -1;
	or.b32  	%r107, %r84, 8;
	shfl.sync.idx.b32	%r108|%p17, %r91, %r107, 4127, -1;
	add.s32 	%r109, %r84, 9;
	shfl.sync.idx.b32	%r110|%p18, %r91, %r109, 4127, -1;
	add.s32 	%r111, %r84, 10;
	shfl.sync.idx.b32	%r112|%p19, %r91, %r111, 4127, -1;
	add.s32 	%r113, %r84, 11;
	shfl.sync.idx.b32	%r114|%p20, %r91, %r113, 4127, -1;
	or.b32  	%r115, %r84, 12;
	shfl.sync.idx.b32	%r116|%p21, %r91, %r115, 4127, -1;
	add.s32 	%r117, %r84, 13;
	and.b32  	%r118, %r117, 15;
	shfl.sync.idx.b32	%r119|%p22, %r91, %r118, 4127, -1;
	add.s32 	%r120, %r84, 14;
	and.b32  	%r121, %r120, 15;
	shfl.sync.idx.b32	%r122|%p23, %r91, %r121, 4127, -1;
	add.s32 	%r123, %r84, -1;
	and.b32  	%r124, %r123, 15;
	shfl.sync.idx.b32	%r125|%p24, %r91, %r124, 4127, -1;
$L__BB321_12:
	bar.sync 	0;
$L__BB321_13:
	ret;

}
	// .globl	_Z9cuda_gemmIiLi128ELi2ELi1ELi64ELi16ELi16ELi64ELi1ELi0EEviiiPT_S1_S1_iii
.visible .entry _Z9cuda_gemmIiLi128ELi2ELi1ELi64ELi16ELi16ELi64ELi1ELi0EEviiiPT_S1_S1_iii(
	.param .u32 _Z9cuda_gemmIiLi128ELi2ELi1ELi64ELi16ELi16ELi64ELi1ELi0EEviiiPT_S1_S1_iii_param_0,
	.param .u32 _Z9cuda_gemmIiLi128ELi2ELi1ELi64ELi16ELi16ELi64ELi1ELi0EEviiiPT_S1_S1_iii_param_1,
	.param .u32 _Z9cuda_gemmIiLi128ELi2ELi1ELi64ELi16ELi16ELi64ELi1ELi0EEviiiPT_S1_S1_iii_param_2,
	.param .u64 .ptr .align 1 _Z9cuda_gemmIiLi128ELi2ELi1ELi64ELi16ELi16ELi64ELi1ELi0EEviiiPT_S1_S1_iii_param_3,
	.param .u64 .ptr .align 1 _Z9cuda_gemmIiLi128ELi2ELi1ELi64ELi16ELi16ELi64ELi1ELi0EEviiiPT_S1_S1_iii_param_4,
	.param .u64 .ptr .align 1 _Z9cuda_gemmIiLi128ELi2ELi1ELi64ELi16ELi16ELi64ELi1ELi0EEviiiPT_S1_S1_iii_param_5,
	.param .u32 _Z9cuda_gemmIiLi128ELi2ELi1ELi64ELi16ELi16ELi64ELi1ELi0EEviiiPT_S1_S1_iii_param_6,
	.param .u32 _Z9cuda_gemmIiLi128ELi2ELi1ELi64ELi16ELi16ELi64ELi1ELi0EEviiiPT_S1_S1_iii_param_7,
	.param .u32 _Z9cuda_gemmIiLi128ELi2ELi1ELi64ELi16ELi16ELi64ELi1ELi0EEviiiPT_S1_S1_iii_param_8
)
.maxntid 128
{
	.reg .pred 	%p<96>;
	.reg .b16 	%rs<3>;
	.reg .b32 	%r<540>;
	.reg .b64 	%rd<26>;
	// demoted variable
	.shared .align 128 .b8 _ZZ9cuda_gemmIiLi128ELi2ELi1ELi64ELi16ELi16ELi64ELi1ELi0EEviiiPT_S1_S1_iiiE11kron_fac_sh[1088];
	// demoted variable
	.shared .align 128 .b8 _ZZ9cuda_gemmIiLi128ELi2ELi1ELi64ELi16ELi16ELi64ELi1ELi0EEviiiPT_S1_S1_iiiE3Ash[256];
	ld.param.u64 	%rd5, [_Z9cuda_gemmIiLi128ELi2ELi1ELi64ELi16ELi16ELi64ELi1ELi0EEviiiPT_S1_S1_iii_param_3];
	ld.param.u64 	%rd3, [_Z9cuda_gemmIiLi128ELi2ELi1ELi64ELi16ELi16ELi64ELi1ELi0EEviiiPT_S1_S1_iii_param_4];
	ld.param.u32 	%r222, [_Z9cuda_gemmIiLi128ELi2ELi1ELi64ELi16ELi16ELi64ELi1ELi0EEviiiPT_S1_S1_iii_param_6];
	ld.param.u32 	%r223, [_Z9cuda_gemmIiLi128ELi2ELi1ELi64ELi16ELi16ELi64ELi1ELi0EEviiiPT_S1_S1_iii_param_7];
	cvta.to.global.u64 	%rd1, %rd5;
	mov.u32 	%r1, %tid.x;
	mul.lo.s32 	%r2, %r223, %r222;
	setp.ge.u32 	%p1, %r1, %r2;
	@%p1 bra 	$L__BB322_3;
	mov.u32 	%r3, %ntid.x;
	cvta.to.global.u64 	%rd2, %rd3;
	mov.u32 	%r226, _ZZ9cuda_gemmIiLi128ELi2ELi1ELi64ELi16ELi16ELi64ELi1ELi0EEviiiPT_S1_S1_iiiE11kron_fac_sh;
	mov.u32 	%r449, %r1;
$L__BB322_2:
	mul.wide.u32 	%rd6, %r449, 4;
	add.s64 	%rd7, %rd2, %rd6;
	ld.global.u32 	%r224, [%rd7];
	rem.u32 	%r225, %r449, %r222;
	mad.lo.s32 	%r227, %r225, 68, %r226;
	div.u32 	%r228, %r449, %r223;
	shl.b32 	%r229, %r228, 2;
	add.s32 	%r230, %r227, %r229;
	st.shared.u32 	[%r230], %r224;
	add.s32 	%r449, %r449, %r3;
	setp.lt.u32 	%p2, %r449, %r2;
	@%p2 bra 	$L__BB322_2;
$L__BB322_3:
	div.s32 	%r6, 64, %r223;
	div.u32 	%r7, %r1, %r6;
	mov.u32 	%r466, %ctaid.y;
	mov.u32 	%r9, %nctaid.y;
	shl.b32 	%r231, %r9, 1;
	setp.ge.u32 	%p3, %r466, %r231;
	@%p3 bra 	$L__BB322_115;
	rem.u32 	%r233, %r1, %r6;
	shl.b32 	%r10, %r1, 2;
	mov.u32 	%r234, %ntid.x;
	shl.b32 	%r11, %r234, 2;
	and.b32  	%r12, %r233, 15;
	mul.lo.s32 	%r235, %r233, %r223;
	min.s32 	%r13, %r222, 16;
	add.s32 	%r14, %r10, %r11;
	max.u32 	%r236, %r14, 64;
	setp.lt.u32 	%p4, %r14, 64;
	selp.u32 	%r237, 1, 0, %p4;
	or.b32  	%r238, %r14, %r237;
	sub.s32 	%r239, %r236, %r238;
	div.u32 	%r240, %r239, %r11;
	add.s32 	%r15, %r240, %r237;
	shl.b32 	%r241, %r1, 4;
	mov.u32 	%r242, _ZZ9cuda_gemmIiLi128ELi2ELi1ELi64ELi16ELi16ELi64ELi1ELi0EEviiiPT_S1_S1_iiiE3Ash;
	add.s32 	%r16, %r242, %r241;
	shl.b32 	%r243, %r234, 4;
	add.s32 	%r17, %r16, %r243;
	add.s32 	%r18, %r14, %r11;
	add.s32 	%r244, %r12, %r235;
	shl.b32 	%r245, %r244, 2;
	add.s32 	%r19, %r242, %r245;
	add.s32 	%r246, %r233, 1;
	and.b32  	%r20, %r246, 15;
	add.s32 	%r247, %r20, %r235;
	shl.b32 	%r248, %r247, 2;
	add.s32 	%r21, %r242, %r248;
	add.s32 	%r249, %r233, 2;
	and.b32  	%r22, %r249, 15;
	add.s32 	%r250, %r22, %r235;
	shl.b32 	%r251, %r250, 2;
	add.s32 	%r23, %r242, %r251;
	add.s32 	%r252, %r233, 3;
	and.b32  	%r24, %r252, 15;
	add.s32 	%r253, %r24, %r235;
	shl.b32 	%r254, %r253, 2;
	add.s32 	%r25, %r242, %r254;
	add.s32 	%r255, %r233, 4;
	and.b32  	%r26, %r255, 15;
	add.s32 	%r256, %r26, %r235;
	shl.b32 	%r257, %r256, 2;
	add.s32 	%r27, %r242, %r257;
	add.s32 	%r258, %r233, 5;
	and.b32  	%r28, %r258, 15;
	add.s32 	%r259, %r28, %r235;
	shl.b32 	%r260, %r259, 2;
	add.s32 	%r29, %r242, %r260;
	add.s32 	%r261, %r233, 6;
	and.b32  	%r30, %r261, 15;
	add.s32 	%r262, %r30, %r235;
	shl.b32 	%r263, %r262, 2;
	add.s32 	%r31, %r242, %r263;
	add.s32 	%r264, %r233, 7;
	and.b32  	%r32, %r264, 15;
	add.s32 	%r265, %r32, %r235;
	shl.b32 	%r266, %r265, 2;
	add.s32 	%r33, %r242, %r266;
	xor.b32  	%r267, %r12, 8;
	add.s32 	%r268, %r267, %r235;
	shl.b32 	%r269, %r268, 2;
	add.s32 	%r34, %r242, %r269;
	add.s32 	%r270, %r233, 9;
	and.b32  	%r35, %r270, 15;
	add.s32 	%r271, %r35, %r235;
	shl.b32 	%r272, %r271, 2;
	add.s32 	%r36, %r242, %r272;
	add.s32 	%r273, %r233, 10;
	and.b32  	%r37, %r273, 15;
	add.s32 	%r274, %r37, %r235;
	shl.b32 	%r275, %r274, 2;
	add.s32 	%r38, %r242, %r275;
	add.s32 	%r276, %r233, 11;
	and.b32  	%r39, %r276, 15;
	add.s32 	%r277, %r39, %r235;
	shl.b32 	%r278, %r277, 2;
	add.s32 	%r40, %r242, %r278;
	add.s32 	%r279, %r233, 12;
	and.b32  	%r41, %r279, 15;
	add.s32 	%r280, %r41, %r235;
	shl.b32 	%r281, %r280, 2;
	add.s32 	%r42, %r242, %r281;
	add.s32 	%r282, %r233, 13;
	and.b32  	%r43, %r282, 15;
	add.s32 	%r283, %r43, %r235;
	shl.b32 	%r284, %r283, 2;
	add.s32 	%r44, %r242, %r284;
	add.s32 	%r285, %r233, 14;
	and.b32  	%r45, %r285, 15;
	add.s32 	%r286, %r45, %r235;
	shl.b32 	%r287, %r286, 2;
	add.s32 	%r46, %r242, %r287;
	add.s32 	%r288, %r233, -1;
	and.b32  	%r47, %r288, 15;
	add.s32 	%r289, %r47, %r235;
	shl.b32 	%r290, %r289, 2;
	add.s32 	%r48, %r242, %r290;
	setp.lt.s32 	%p5, %r12, %r223;
	selp.b32 	%r291, 0, %r223, %p5;
	sub.s32 	%r49, %r12, %r291;
	add.s32 	%r292, %r12, 1;
	setp.lt.s32 	%p6, %r292, %r223;
	selp.b32 	%r293, 0, %r223, %p6;
	sub.s32 	%r50, %r292, %r293;
	add.s32 	%r294, %r12, 2;
	setp.lt.s32 	%p7, %r294, %r223;
	selp.b32 	%r295, 0, %r223, %p7;
	sub.s32 	%r51, %r294, %r295;
	add.s32 	%r296, %r12, 3;
	setp.lt.s32 	%p8, %r296, %r223;
	selp.b32 	%r297, 0, %r223, %p8;
	sub.s32 	%r52, %r296, %r297;
	add.s32 	%r298, %r12, 4;
	setp.lt.s32 	%p9, %r298, %r223;
	selp.b32 	%r299, 0, %r223, %p9;
	sub.s32 	%r53, %r298, %r299;
	add.s32 	%r300, %r12, 5;
	setp.lt.s32 	%p10, %r300, %r223;
	selp.b32 	%r301, 0, %r223, %p10;
	sub.s32 	%r54, %r300, %r301;
	add.s32 	%r302, %r12, 6;
	setp.lt.s32 	%p11, %r302, %r223;
	selp.b32 	%r303, 0, %r223, %p11;
	sub.s32 	%r55, %r302, %r303;
	add.s32 	%r304, %r12, 7;
	setp.lt.s32 	%p12, %r304, %r223;
	selp.b32 	%r305, 0, %r223, %p12;
	sub.s32 	%r56, %r304, %r305;
	add.s32 	%r306, %r12, 8;
	setp.lt.s32 	%p13, %r306, %r223;
	selp.b32 	%r307, 0, %r223, %p13;
	sub.s32 	%r57, %r306, %r307;
	add.s32 	%r308, %r12, 9;
	setp.lt.s32 	%p14, %r308, %r223;
	selp.b32 	%r309, 0, %r223, %p14;
	sub.s32 	%r58, %r308, %r309;
	add.s32 	%r310, %r12, 10;
	setp.lt.s32 	%p15, %r310, %r223;
	selp.b32 	%r311, 0, %r223, %p15;
	sub.s32 	%r59, %r310, %r311;
	add.s32 	%r312, %r12, 11;
	setp.lt.s32 	%p16, %r312, %r223;
	selp.b32 	%r313, 0, %r223, %p16;
	sub.s32 	%r60, %r312, %r313;
	add.s32 	%r314, %r12, 12;
	setp.lt.s32 	%p17, %r314, %r223;
	selp.b32 	%r315, 0, %r223, %p17;
	sub.s32 	%r61, %r314, %r315;
	add.s32 	%r316, %r12, 13;
	setp.lt.s32 	%p18, %r316, %r223;
	selp.b32 	%r317, 0, %r223, %p18;
	sub.s32 	%r62, %r316, %r317;
	add.s32 	%r318, %r12, 14;
	setp.lt.s32 	%p19, %r318, %r223;
	selp.b32 	%r319, 0, %r223, %p19;
	sub.s32 	%r63, %r318, %r319;
	add.s32 	%r320, %r12, 15;
	setp.lt.s32 	%p20, %r320, %r223;
	selp.b32 	%r321, 0, %r223, %p20;
	sub.s32 	%r64, %r320, %r321;
	cvt.u16.u32 	%rs1, %r6;
	div.s16 	%rs2, 128, %rs1;
	cvt.s32.s16 	%r65, %rs2;
$L__BB322_5:
	setp.gt.u32 	%p21, %r1, 15;
	@%p21 bra 	$L__BB322_13;
	and.b32  	%r322, %r15, 3;
	setp.eq.s32 	%p22, %r322, 3;
	shl.b32 	%r83, %r466, 6;
	mov.u32 	%r467, %r10;
	@%p22 bra 	$L__BB322_10;
	setp.eq.s32 	%p23, %r322, 0;
	add.s32 	%r324, %r83, %r10;
	mul.wide.s32 	%rd8, %r324, 4;
	add.s64 	%rd9, %rd1, %rd8;
	ld.global.v4.u32 	{%r325, %r326, %r327, %r328}, [%rd9];
	st.shared.v4.u32 	[%r16], {%r325, %r326, %r327, %r328};
	mov.u32 	%r467, %r14;
	@%p23 bra 	$L__BB322_10;
	setp.eq.s32 	%p24, %r322, 1;
	add.s32 	%r330, %r83, %r14;
	mul.wide.s32 	%rd10, %r330, 4;
	add.s64 	%rd11, %rd1, %rd10;
	ld.global.v4.u32 	{%r331, %r332, %r333, %r334}, [%rd11];
	st.shared.v4.u32 	[%r17], {%r331, %r332, %r333, %r334};
	mov.u32 	%r467, %r18;
	@%p24 bra 	$L__BB322_10;
	add.s32 	%r467, %r18, %r11;
	add.s32 	%r335, %r83, %r18;
	mul.wide.s32 	%rd12, %r335, 4;
	add.s64 	%rd13, %rd1, %rd12;
	ld.global.v4.u32 	{%r336, %r337, %r338, %r339}, [%rd13];
	shl.b32 	%r340, %r11, 2;
	add.s32 	%r341, %r17, %r340;
	st.shared.v4.u32 	[%r341], {%r336, %r337, %r338, %r339};
$L__BB322_10:
	setp.lt.u32 	%p25, %r15, 3;
	@%p25 bra 	$L__BB322_13;
	mov.u32 	%r342, %ntid.x;
	add.s32 	%r468, %r467, %r83;
	mad.lo.s32 	%r472, %r342, 12, %r468;
	shl.b32 	%r343, %r342, 3;
	add.s32 	%r471, %r468, %r343;
	add.s32 	%r470, %r468, %r11;
	shl.b32 	%r344, %r467, 2;
	mov.u32 	%r345, _ZZ9cuda_gemmIiLi128ELi2ELi1ELi64ELi16ELi16ELi64ELi1ELi0EEviiiPT_S1_S1_iiiE3Ash;
	add.s32 	%r469, %r345, %r344;
$L__BB322_12:
	mul.wide.s32 	%rd14, %r472, 4;
	add.s64 	%rd15, %rd1, %rd14;
	mul.wide.s32 	%rd16, %r471, 4;
	add.s64 	%rd17, %rd1, %rd16;
	mul.wide.s32 	%rd18, %r470, 4;
	add.s64 	%rd19, %rd1, %rd18;
	mul.wide.s32 	%rd20, %r468, 4;
	add.s64 	%rd21, %rd1, %rd20;
	ld.global.v4.u32 	{%r346, %r347, %r348, %r349}, [%rd21];
	st.shared.v4.u32 	[%r469], {%r346, %r347, %r348, %r349};
	add.s32 	%r350, %r467, %r11;
	ld.global.v4.u32 	{%r351, %r352, %r353, %r354}, [%rd19];
	mov.u32 	%r355, %ntid.x;
	shl.b32 	%r356, %r355, 4;
	add.s32 	%r357, %r469, %r356;
	st.shared.v4.u32 	[%r357], {%r351, %r352, %r353, %r354};
	add.s32 	%r358, %r350, %r11;
	ld.global.v4.u32 	{%r359, %r360, %r361, %r362}, [%rd17];
	shl.b32 	%r363, %r355, 5;
	add.s32 	%r364, %r469, %r363;
	st.shared.v4.u32 	[%r364], {%r359, %r360, %r361, %r362};
	add.s32 	%r365, %r358, %r11;
	ld.global.v4.u32 	{%r366, %r367, %r368, %r369}, [%rd15];
	mad.lo.s32 	%r370, %r355, 48, %r469;
	st.shared.v4.u32 	[%r370], {%r366, %r367, %r368, %r369};
	add.s32 	%r467, %r365, %r11;
	add.s32 	%r472, %r472, %r356;
	add.s32 	%r471, %r471, %r356;
	add.s32 	%r470, %r470, %r356;
	shl.b32 	%r371, %r355, 6;
	add.s32 	%r469, %r469, %r371;
	add.s32 	%r468, %r468, %r356;
	setp.lt.u32 	%p26, %r467, 64;
	@%p26 bra 	$L__BB322_12;
$L__BB322_13:
	setp.lt.s32 	%p27, %r6, 1;
	bar.sync 	0;
	mov.b32 	%r539, 0;
	@%p27 bra 	$L__BB322_114;
	setp.lt.s32 	%p28, %r223, 1;
	@%p28 bra 	$L__BB322_16;
	ld.shared.u32 	%r465, [%r19];
$L__BB322_16:
	setp.lt.s32 	%p29, %r223, 2;
	@%p29 bra 	$L__BB322_18;
	ld.shared.u32 	%r464, [%r21];
$L__BB322_18:
	setp.lt.s32 	%p30, %r223, 3;
	@%p30 bra 	$L__BB322_20;
	ld.shared.u32 	%r463, [%r23];
$L__BB322_20:
	setp.lt.s32 	%p31, %r223, 4;
	@%p31 bra 	$L__BB322_22;
	ld.shared.u32 	%r462, [%r25];
$L__BB322_22:
	setp.lt.s32 	%p32, %r223, 5;
	@%p32 bra 	$L__BB322_24;
	ld.shared.u32 	%r461, [%r27];
$L__BB322_24:
	setp.lt.s32 	%p33, %r223, 6;
	@%p33 bra 	$L__BB322_26;
	ld.shared.u32 	%r460, [%r29];
$L__BB322_26:
	setp.lt.s32 	%p34, %r223, 7;
	@%p34 bra 	$L__BB322_28;
	ld.shared.u32 	%r459, [%r31];
$L__BB322_28:
	setp.lt.s32 	%p35, %r223, 8;
	@%p35 bra 	$L__BB322_30;
	ld.shared.u32 	%r458, [%r33];
$L__BB322_30:
	setp.lt.s32 	%p36, %r223, 9;
	@%p36 bra 	$L__BB322_32;
	ld.shared.u32 	%r457, [%r34];
$L__BB322_32:
	setp.lt.s32 	%p37, %r223, 10;
	@%p37 bra 	$L__BB322_34;
	ld.shared.u32 	%r456, [%r36];
$L__BB322_34:
	setp.lt.s32 	%p38, %r223, 11;
	@%p38 bra 	$L__BB322_36;
	ld.shared.u32 	%r455, [%r38];
$L__BB322_36:
	setp.lt.s32 	%p39, %r223, 12;
	@%p39 bra 	$L__BB322_38;
	ld.shared.u32 	%r454, [%r40];
$L__BB322_38:
	setp.lt.s32 	%p40, %r223, 13;
	@%p40 bra 	$L__BB322_40;
	ld.shared.u32 	%r453, [%r42];
$L__BB322_40:
	setp.lt.s32 	%p41, %r223, 14;
	@%p41 bra 	$L__BB322_42;
	ld.shared.u32 	%r452, [%r44];
$L__BB322_42:
	setp.lt.s32 	%p42, %r223, 15;
	@%p42 bra 	$L__BB322_44;
	ld.shared.u32 	%r451, [%r46];
$L__BB322_44:
	setp.lt.s32 	%p43, %r223, 16;
	@%p43 bra 	$L__BB322_46;
	ld.shared.u32 	%r450, [%r48];
$L__BB322_46:
	setp.ge.s32 	%p44, %r7, %r13;
	@%p44 bra 	$L__BB322_114;
	mov.b32 	%r539, 0;
	mov.u32 	%r490, %r7;
$L__BB322_48:
	setp.gt.u32 	%p45, %r223, 64;
	mov.u32 	%r375, _ZZ9cuda_gemmIiLi128ELi2ELi1ELi64ELi16ELi16ELi64ELi1ELi0EEviiiPT_S1_S1_iiiE11kron_fac_sh;
	mad.lo.s32 	%r137, %r490, 68, %r375;
	shl.b32 	%r376, %r1, 2;
	and.b32  	%r377, %r376, 60;
	add.s32 	%r378, %r137, %r377;
	ld.shared.u32 	%r138, [%r378];
	@%p45 bra 	$L__BB322_81;
	setp.eq.s32 	%p62, %r223, 0;
	mov.b32 	%r493, 0;
	@%p62 bra 	$L__BB322_51;
	shfl.sync.idx.b32	%r430|%p63, %r138, %r49, 4127, -1;
	mul.lo.s32 	%r493, %r430, %r465;
$L__BB322_51:
	setp.lt.s32 	%p64, %r223, 2;
	@%p64 bra 	$L__BB322_53;
	shfl.sync.idx.b32	%r431|%p65, %r138, %r50, 4127, -1;
	mad.lo.s32 	%r493, %r431, %r464, %r493;
$L__BB322_53:
	setp.lt.s32 	%p66, %r223, 3;
	@%p66 bra 	$L__BB322_55;
	shfl.sync.idx.b32	%r432|%p67, %r138, %r51, 4127, -1;
	mad.lo.s32 	%r493, %r432, %r463, %r493;
$L__BB322_55:
	setp.lt.s32 	%p68, %r223, 4;
	@%p68 bra 	$L__BB322_57;
	shfl.sync.idx.b32	%r433|%p69, %r138, %r52, 4127, -1;
	mad.lo.s32 	%r493, %r433, %r462, %r493;
$L__BB322_57:
	setp.lt.s32 	%p70, %r223, 5;
	@%p70 bra 	$L__BB322_59;
	shfl.sync.idx.b32	%r434|%p71, %r138, %r53, 4127, -1;
	mad.lo.s32 	%r493, %r434, %r461, %r493;
$L__BB322_59:
	setp.lt.s32 	%p72, %r223, 6;
	@%p72 bra 	$L__BB322_61;
	shfl.sync.idx.b32	%r435|%p73, %r138, %r54, 4127, -1;
	mad.lo.s32 	%r493, %r435, %r460, %r493;
$L__BB322_61:
	setp.lt.s32 	%p74, %r223, 7;
	@%p74 bra 	$L__BB322_63;
	shfl.sync.idx.b32	%r436|%p75, %r138, %r55, 4127, -1;
	mad.lo.s32 	%r493, %r436, %r459, %r493;
$L__BB322_63:
	setp.lt.s32 	%p76, %r223, 8;
	@%p76 bra 	$L__BB322_65;
	shfl.sync.idx.b32	%r437|%p77, %r138, %r56, 4127, -1;
	mad.lo.s32 	%r493, %r437, %r458, %r493;
$L__BB322_65:
	setp.lt.s32 	%p78, %r223, 9;
	@%p78 bra 	$L__BB322_67;
	shfl.sync.idx.b32	%r438|%p79, %r138, %r57, 4127, -1;
	mad.lo.s32 	%r493, %r438, %r457, %r493;
$L__BB322_67:
	setp.lt.s32 	%p80, %r223, 10;
	@%p80 bra 	$L__BB322_69;
	shfl.sync.idx.b32	%r439|%p81, %r138, %r58, 4127, -1;
	mad.lo.s32 	%r493, %r439, %r456, %r493;
$L__BB322_69:
	setp.lt.s32 	%p82, %r223, 11;
	@%p82 bra 	$L__BB322_71;
	shfl.sync.idx.b32	%r440|%p83, %r138, %r59, 4127, -1;
	mad.lo.s32 	%r493, %r440, %r455, %r493;
$L__BB322_71:
	setp.lt.s32 	%p84, %r223, 12;
	@%p84 bra 	$L__BB322_73;
	shfl.sync.idx.b32	%r441|%p85, %r138, %r60, 4127, -1;
	mad.lo.s32 	%r493, %r441, %r454, %r493;
$L__BB322_73:
	setp.lt.s32 	%p86, %r223, 13;
	@%p86 bra 	$L__BB322_75;
	shfl.sync.idx.b32	%r442|%p87, %r138, %r61, 4127, -1;
	mad.lo.s32 	%r493, %r442, %r453, %r493;
$L__BB322_75:
	setp.lt.s32 	%p88, %r223, 14;
	@%p88 bra 	$L__BB322_77;
	shfl.sync.idx.b32	%r443|%p89, %r138, %r62, 4127, -1;
	mad.lo.s32 	%r493, %r443, %r452, %r493;
$L__BB322_77:
	setp.lt.s32 	%p90, %r223, 15;
	@%p90 bra 	$L__BB322_79;
	shfl.sync.idx.b32	%r444|%p91, %r138, %r63, 4127, -1;
	mad.lo.s32 	%r493, %r444, %r451, %r493;
$L__BB322_79:
	setp.lt.s32 	%p92, %r223, 16;
	@%p92 bra 	$L__BB322_113;
	shfl.sync.idx.b32	%r445|%p93, %r138, %r64, 4127, -1;
	mad.lo.s32 	%r493, %r445, %r450, %r493;
	bra.uni 	$L__BB322_113;
$L__BB322_81:
	mov.b32 	%r493, 0;
	@%p28 bra 	$L__BB322_83;
	shl.b32 	%r380, %r12, 2;
	add.s32 	%r381, %r137, %r380;
	ld.shared.u32 	%r382, [%r381];
	mul.lo.s32 	%r493, %r382, %r465;
$L__BB322_83:
	@%p29 bra 	$L__BB322_85;
	shl.b32 	%r383, %r20, 2;
	add.s32 	%r384, %r137, %r383;
	ld.shared.u32 	%r385, [%r384];
	mad.lo.s32 	%r493, %r385, %r464, %r493;
$L__BB322_85:
	@%p30 bra 	$L__BB322_87;
	shl.b32 	%r386, %r22, 2;
	add.s32 	%r387, %r137, %r386;
	ld.shared.u32 	%r388, [%r387];
	mad.lo.s32 	%r493, %r388, %r463, %r493;
$L__BB322_87:
	@%p31 bra 	$L__BB322_89;
	shl.b32 	%r389, %r24, 2;
	add.s32 	%r390, %r137, %r389;
	ld.shared.u32 	%r391, [%r390];
	mad.lo.s32 	%r493, %r391, %r462, %r493;
$L__BB322_89:
	@%p32 bra 	$L__BB322_91;
	shl.b32 	%r392, %r26, 2;
	add.s32 	%r393, %r137, %r392;
	ld.shared.u32 	%r394, [%r393];
	mad.lo.s32 	%r493, %r394, %r461, %r493;
$L__BB322_91:
	@%p33 bra 	$L__BB322_93;
	shl.b32 	%r395, %r28, 2;
	add.s32 	%r396, %r137, %r395;
	ld.shared.u32 	%r397, [%r396];
	mad.lo.s32 	%r493, %r397, %r460, %r493;
$L__BB322_93:
	setp.lt.s32 	%p52, %r223, 7;
	@%p52 bra 	$L__BB322_95;
	shl.b32 	%r398, %r30, 2;
	add.s32 	%r399, %r137, %r398;
	ld.shared.u32 	%r400, [%r399];
	mad.lo.s32 	%r493, %r400, %r459, %r493;
$L__BB322_95:
	setp.lt.s32 	%p53, %r223, 8;
	@%p53 bra 	$L__BB322_97;
	shl.b32 	%r401, %r32, 2;
	add.s32 	%r402, %r137, %r401;
	ld.shared.u32 	%r403, [%r402];
	mad.lo.s32 	%r493, %r403, %r458, %r493;
$L__BB322_97:
	setp.lt.s32 	%p54, %r223, 9;
	@%p54 bra 	$L__BB322_99;
	shl.b32 	%r404, %r12, 2;
	xor.b32  	%r405, %r404, 32;
	add.s32 	%r406, %r137, %r405;
	ld.shared.u32 	%r407, [%r406];
	mad.lo.s32 	%r493, %r407, %r457, %r493;
$L__BB322_99:
	setp.lt.s32 	%p55, %r223, 10;
	@%p55 bra 	$L__BB322_101;
	shl.b32 	%r408, %r35, 2;
	add.s32 	%r409, %r137, %r408;
	ld.shared.u32 	%r410, [%r409];
	mad.lo.s32 	%r493, %r410, %r456, %r493;
$L__BB322_101:
	setp.lt.s32 	%p56, %r223, 11;
	@%p56 bra 	$L__BB322_103;
	shl.b32 	%r411, %r37, 2;
	add.s32 	%r412, %r137, %r411;
	ld.shared.u32 	%r413, [%r412];
	mad.lo.s32 	%r493, %r413, %r455, %r493;
$L__BB322_103:
	setp.lt.s32 	%p57, %r223, 12;
	@%p57 bra 	$L__BB322_105;
	shl.b32 	%r414, %r39, 2;
	add.s32 	%r415, %r137, %r414;
	ld.shared.u32 	%r416, [%r415];
	mad.lo.s32 	%r493, %r416, %r454, %r493;
$L__BB322_105:
	setp.lt.s32 	%p58, %r223, 13;
	@%p58 bra 	$L__BB322_107;
	shl.b32 	%r417, %r41, 2;
	add.s32 	%r418, %r137, %r417;
	ld.shared.u32 	%r419, [%r418];
	mad.lo.s32 	%r493, %r419, %r453, %r493;
$L__BB322_107:
	setp.lt.s32 	%p59, %r223, 14;
	@%p59 bra 	$L__BB322_109;
	shl.b32 	%r420, %r43, 2;
	add.s32 	%r421, %r137, %r420;
	ld.shared.u32 	%r422, [%r421];
	mad.lo.s32 	%r493, %r422, %r452, %r493;
$L__BB322_109:
	setp.lt.s32 	%p60, %r223, 15;
	@%p60 bra 	$L__BB322_111;
	shl.b32 	%r423, %r45, 2;
	add.s32 	%r424, %r137, %r423;
	ld.shared.u32 	%r425, [%r424];
	mad.lo.s32 	%r493, %r425, %r451, %r493;
$L__BB322_111:
	setp.lt.s32 	%p61, %r223, 16;
	@%p61 bra 	$L__BB322_113;
	shl.b32 	%r426, %r47, 2;
	add.s32 	%r427, %r137, %r426;
	ld.shared.u32 	%r428, [%r427];
	mad.lo.s32 	%r493, %r428, %r450, %r493;
$L__BB322_113:
	add.s32 	%r539, %r493, %r539;
	add.s32 	%r490, %r490, %r65;
	setp.lt.s32 	%p94, %r490, %r13;
	@%p94 bra 	$L__BB322_48;
$L__BB322_114:
	ld.param.u64 	%rd25, [_Z9cuda_gemmIiLi128ELi2ELi1ELi64ELi16ELi16ELi64ELi1ELi0EEviiiPT_S1_S1_iii_param_5];
	bar.sync 	0;
	shl.b32 	%r446, %r466, 6;
	add.s32 	%r447, %r446, %r1;
	cvta.to.global.u64 	%rd22, %rd25;
	mul.wide.s32 	%rd23, %r447, 4;
	add.s64 	%rd24, %rd22, %rd23;
	st.global.u32 	[%rd24], %r539;
	add.s32 	%r466, %r466, %r9;
	shl.b32 	%r448, %r9, 1;
	setp.lt.u32 	%p95, %r466, %r448;
	@%p95 bra 	$L__BB322_5;
$L__BB322_115:
	ret;

}
	// .globl	_Z9cuda_gemmIiLi128ELi2ELi1ELi64ELi16ELi16ELi64ELi1ELi1EEviiiPT_S1_S1_iii
.visible .entry _Z9cuda_gemmIiLi128ELi2ELi1ELi64ELi16ELi16ELi64ELi1ELi1EEviiiPT_S1_S1_iii(
	.param .u32 _Z9cuda_gemmIiLi128ELi2ELi1ELi64ELi16ELi16ELi64ELi1ELi1EEviiiPT_S1_S1_iii_param_0,
	.param .u32 _Z9cuda_gemmIiLi128ELi2ELi1ELi64ELi16ELi16ELi64ELi1ELi1EEviiiPT_S1_S1_iii_param_1,
	.param .u32 _Z9cuda_gemmIiLi128ELi2ELi1ELi64ELi16ELi16ELi64ELi1ELi1EEviiiPT_S1_S1_iii_param_2,
	.param .u64 .ptr .align 1 _Z9cuda_gemmIiLi128ELi2ELi1ELi64ELi16ELi16ELi64ELi1ELi1EEviiiPT_S1_S1_iii_param_3,
	.param .u64 .ptr .align 1 _Z9cuda_gemmIiLi128ELi2ELi1ELi64ELi16ELi16ELi64ELi1ELi1EEviiiPT_S1_S1_iii_param_4,
	.param .u64 .ptr .align 1 _Z9cuda_gemmIiLi128ELi2ELi1ELi64ELi16ELi16ELi64ELi1ELi1EEviiiPT_S1_S1_iii_param_5,
	.param .u32 _Z9cuda_gemmIiLi128ELi2ELi1ELi64ELi16ELi16ELi64ELi1ELi1EEviiiPT_S1_S1_iii_param_6,
	.param .u32 _Z9cuda_gemmIiLi128ELi2ELi1ELi64ELi16ELi16ELi64ELi1ELi1EEviiiPT_S1_S1_iii_param_7,
	.param .u32 _Z9cuda_gemmIiLi128ELi2ELi1ELi64ELi16ELi16ELi64ELi1ELi1EEviiiPT_S1_S1_iii_param_8
)
.maxntid 128
{
	.reg .pred 	%p<25>;
	.reg .b16 	%rs<8>;
	.reg .b32 	%r<130>;
	.reg .b64 	%rd<21>;
	// demoted variable
	.shared .align 128 .b8 _ZZ9cuda_gemmIiLi128ELi2ELi1ELi64ELi16ELi16ELi64ELi1ELi1EEviiiPT_S1_S1_iiiE11kron_fac_sh[1088];
	// demoted variable
	.shared .align 128 .b8 _ZZ9cuda_gemmIiLi128ELi2ELi1ELi64ELi16ELi16ELi64ELi1ELi1EEviiiPT_S1_S1_iiiE3Ash[256];
	ld.param.u64 	%rd6, [_Z9cuda_gemmIiLi128ELi2ELi1ELi64ELi16ELi16ELi64ELi1ELi1EEviiiPT_S1_S1_iii_param_3];
	ld.param.u64 	%rd7, [_Z9cuda_gemmIiLi128ELi2ELi1ELi64ELi16ELi16ELi64ELi1ELi1EEviiiPT_S1_S1_iii_param_4];
	cvta.to.global.u64 	%rd1, %rd7;
	mov.u32 	%r1, %tid.x;
	mov.u32 	%r2, %ntid.x;
	add.s32 	%r30, %r1, %r2;
	cvt.u16.u32 	%rs3, %r30;
	not.b16 	%rs4, %rs3;
	and.b16  	%rs5, %rs4, 255;
	cvt.u16.u32 	%rs6, %r2;
	and.b16  	%rs7, %rs6, 255;
	div.u16 	%rs1, %rs5, %rs7;
	and.b16  	%rs2, %rs1, 3;
	setp.eq.s16 	%p1, %rs2, 2;
	mov.u32 	%r123, %r1;
	@%p1 bra 	$L__BB323_3;
	cvt.u32.u16 	%r3, %rs2;
	mov.b32 	%r122, 0;
	mov.u32 	%r34, _ZZ9cuda_gemmIiLi128ELi2ELi1ELi64ELi16ELi16ELi64ELi1ELi1EEviiiPT_S1_S1_iiiE11kron_fac_sh;
	mov.u32 	%r123, %r1;
$L__BB323_2:
	.pragma "nounroll";
	mul.wide.u32 	%rd8, %r123, 4;
	add.s64 	%rd9, %rd1, %rd8;
	ld.global.u32 	%r32, [%rd9];
	and.b32  	%r33, %r123, 15;
	mad.lo.s32 	%r35, %r33, 68, %r34;
	shr.u32 	%r36, %r123, 2;
	and.b32  	%r37, %r36, 1073741820;
	add.s32 	%r38, %r35, %r37;
	st.shared.u32 	[%r38], %r32;
	add.s32 	%r123, %r123, %r2;
	add.s32 	%r122, %r122, 1;
	xor.b32  	%r39, %r122, %r3;
	setp.ne.s32 	%p2, %r39, 2;
	@%p2 bra 	$L__BB323_2;
$L__BB323_3:
	setp.lt.u16 	%p3, %rs1, 2;
	@%p3 bra 	$L__BB323_6;
	shl.b32 	%r40, %r2, 1;
	add.s32 	%r126, %r123, %r40;
	shl.b32 	%r10, %r2, 2;
	mad.lo.s32 	%r125, %r2, 3, %r123;
	add.s32 	%r124, %r2, %r123;
$L__BB323_5:
	mul.wide.u32 	%rd10, %r123, 4;
	add.s64 	%rd11, %rd1, %rd10;
	ld.global.u32 	%r41, [%rd11];
	and.b32  	%r42, %r123, 15;
	mov.u32 	%r43, _ZZ9cuda_gemmIiLi128ELi2ELi1ELi64ELi16ELi16ELi64ELi1ELi1EEviiiPT_S1_S1_iiiE11kron_fac_sh;
	mad.lo.s32 	%r44, %r42, 68, %r43;
	shr.u32 	%r45, %r123, 2;
	and.b32  	%r46, %r45, 1073741820;
	add.s32 	%r47, %r44, %r46;
	st.shared.u32 	[%r47], %r41;
	add.s32 	%r48, %r123, %r2;
	mul.wide.u32 	%rd12, %r124, 4;
	add.s64 	%rd13, %rd1, %rd12;
	ld.global.u32 	%r49, [%rd13];
	and.b32  	%r50, %r124, 15;
	mad.lo.s32 	%r51, %r50, 68, %r43;
	shr.u32 	%r52, %r124, 2;
	and.b32  	%r53, %r52, 1073741820;
	add.s32 	%r54, %r51, %r53;
	st.shared.u32 	[%r54], %r49;
	add.s32 	%r55, %r48, %r2;
	mul.wide.u32 	%rd14, %r126, 4;
	add.s64 	%rd15, %rd1, %rd14;
	ld.global.u32 	%r56, [%rd15];
	and.b32  	%r57, %r126, 15;
	mad.lo.s32 	%r58, %r57, 68, %r43;
	shr.u32 	%r59, %r126, 2;
	and.b32  	%r60, %r59, 1073741820;
	add.s32 	%r61, %r58, %r60;
	st.shared.u32 	[%r61], %r56;
	add.s32 	%r62, %r55, %r2;
	mul.wide.u32 	%rd16, %r125, 4;
	add.s64 	%rd17, %rd1, %rd16;
	ld.global.u32 	%r63, [%rd17];
	and.b32  	%r64, %r125, 15;
	mad.lo.s32 	%r65, %r64, 68, %r43;
	shr.u32 	%r66, %r125, 2;
	and.b32  	%r67, %r66, 1073741820;
	add.s32 	%r68, %r65, %r67;
	st.shared.u32 	[%r68], %r63;
	add.s32 	%r123, %r62, %r2;
	add.s32 	%r126, %r126, %r10;
	add.s32 	%r125, %r125, %r10;
	add.s32 	%r124, %r124, %r10;
	setp.lt.u32 	%p4, %r123, 256;
	@%p4 bra 	$L__BB323_5;
$L__BB323_6:
	mov.u32 	%r21, %ctaid.y;
	mov.u32 	%r69, %nctaid.y;
	shl.b32 	%r70, %r69, 1;
	setp.ge.u32 	%p5, %r21, %r70;
	@%p5 bra 	$L__BB323_13;
	setp.gt.u32 	%p6, %r1, 15;
	@%p6 bra 	$L__BB323_10;
	shl.b32 	%r129, %r1, 2;
	shl.b32 	%r71, %r21, 6;
	shl.b32 	%r23, %r2, 2;
	shl.b32 	%r72, %r1, 4;
	mov.u32 	%r73, _ZZ9cuda_gemmIiLi128ELi2ELi1ELi64ELi16ELi16ELi64ELi1ELi1EEviiiPT_S1_S1_iiiE3Ash;
	add.s32 	%r128, %r73, %r72;
	shl.b32 	%r25, %r2, 4;
	add.s32 	%r74, %r71, %r129;
	mul.wide.u32 	%rd18, %r74, 4;
	cvta.to.global.u64 	%rd19, %rd6;
	add.s64 	%rd20, %rd19, %rd18;
	mul.wide.u32 	%rd3, %r2, 16;
$L__BB323_9:
	ld.global.v4.u32 	{%r75, %r76, %r77, %r78}, [%rd20];
	st.shared.v4.u32 	[%r128], {%r75, %r76, %r77, %r78};
	add.s32 	%r129, %r129, %r23;
	add.s32 	%r128, %r128, %r25;
	add.s64 	%rd20, %rd20, %rd3;
	setp.lt.u32 	%p7, %r129, 64;
	@%p7 bra 	$L__BB323_9;
$L__BB323_10:
	bar.sync 	0;
	setp.gt.u32 	%p8, %r1, 63;
	@%p8 bra 	$L__BB323_12;
	and.b32  	%r79, %r1, 3;
	shr.u32 	%r80, %r1, 2;
	mov.u32 	%r81, _ZZ9cuda_gemmIiLi128ELi2ELi1ELi64ELi16ELi16ELi64ELi1ELi1EEviiiPT_S1_S1_iiiE11kron_fac_sh;
	mad.lo.s32 	%r82, %r80, 68, %r81;
	shl.b32 	%r83, %r1, 2;
	and.b32  	%r84, %r83, 60;
	add.s32 	%r85, %r82, %r84;
	ld.shared.u32 	%r86, [%r85];
	shfl.sync.idx.b32	%r87|%p9, %r86, %r79, 4127, -1;
	add.s32 	%r88, %r79, 1;
	shfl.sync.idx.b32	%r89|%p10, %r86, %r88, 4127, -1;
	add.s32 	%r90, %r79, 2;
	shfl.sync.idx.b32	%r91|%p11, %r86, %r90, 4127, -1;
	add.s32 	%r92, %r79, 3;
	shfl.sync.idx.b32	%r93|%p12, %r86, %r92, 4127, -1;
	or.b32  	%r94, %r79, 4;
	shfl.sync.idx.b32	%r95|%p13, %r86, %r94, 4127, -1;
	add.s32 	%r96, %r79, 5;
	shfl.sync.idx.b32	%r97|%p14, %r86, %r96, 4127, -1;
	add.s32 	%r98, %r79, 6;
	shfl.sync.idx.b32	%r99|%p15, %r86, %r98, 4127, -1;
	add.s32 	%r100, %r79, 7;
	shfl.sync.idx.b32	%r101|%p16, %r86, %r100, 4127, -1;
	or.b32  	%r102, %r79, 8;
	shfl.sync.idx.b32	%r103|%p17, %r86, %r102, 4127, -1;
	add.s32 	%r104, %r79, 9;
	shfl.sync.idx.b32	%r105|%p18, %r86, %r104, 4127, -1;
	add.s32 	%r106, %r79, 10;
	shfl.sync.idx.b32	%r107|%p19, %r86, %r106, 4127, -1;
	add.s32 	%r108, %r79, 11;
	shfl.sync.idx.b32	%r109|%p20, %r86, %r108, 4127, -1;
	or.b32  	%r110, %r79, 12;
	shfl.sync.idx.b32	%r111|%p21, %r86, %r110, 4127, -1;
	add.s32 	%r112, %r79, 13;
	and.b32  	%r113, %r112, 15;
	shfl.sync.idx.b32	%r114|%p22, %r86, %r113, 4127, -1;
	add.s32 	%r115, %r79, 14;
	and.b32  	%r116, %r115, 15;
	shfl.sync.idx.b32	%r117|%p23, %r86, %r116, 4127, -1;
	add.s32 	%r118, %r79, -1;
	and.b32  	%r119, %r118, 15;
	shfl.sync.idx.b32	%r120|%p24, %r86, %r119, 4127, -1;
$L__BB323_12:
	bar.sync 	0;
$L__BB323_13:
	ret;

}
	// .globl	_Z9cuda_gemmIiLi128ELi2ELi1ELi64ELi32ELi32ELi64ELi0ELi0EEviiiPT_S1_S1_iii
.visible .entry _Z9cuda_gemmIiLi128ELi2ELi1ELi64ELi32ELi32ELi64ELi0ELi0EEviiiPT_S1_S1_iii(
	.param .u32 _Z9cuda_gemmIiLi128ELi2ELi1ELi64ELi32ELi32ELi64ELi0ELi0EEviiiPT_S1_S1_iii_param_0,
	.param .u32 _Z9cuda_gemmIiLi128ELi2ELi1ELi64ELi32ELi32ELi64ELi0ELi0EEviiiPT_S1_S1_iii_param_1,
	.param .u32 _Z9cuda_gemmIiLi128ELi2ELi1ELi64ELi32ELi32ELi64ELi0ELi0EEviiiPT_S1_S1_iii_param_2,
	.param .u64 .ptr .align 1 _Z9cuda_gemmIiLi128ELi2ELi1ELi64ELi32ELi32ELi64ELi0ELi0EEviiiPT_S1_S1_iii_param_3,
	.param .u64 .ptr .align 1 _Z9cuda_gemmIiLi128ELi2ELi1ELi64ELi32ELi32ELi64ELi0ELi0EEviiiPT_S1_S1_iii_param_4,
	.param .u64 .ptr .align 1 _Z9cuda_gemmIiLi128ELi2ELi1ELi64ELi32ELi32ELi64ELi0ELi0EEviiiPT_S1_S1_iii_param_5,
	.param .u32 _Z9cuda_gemmIiLi128ELi2ELi1ELi64ELi32ELi32ELi64ELi0ELi0EEviiiPT_S1_S1_iii_param_6,
	.param .u32 _Z9cuda_gemmIiLi128ELi2ELi1ELi64ELi32ELi32ELi64ELi0ELi0EEviiiPT_S1_S1_iii_param_7,
	.param .u32 _Z9cuda_gemmIiLi128ELi2ELi1ELi64ELi32ELi32ELi64ELi0ELi0EEviiiPT_S1_S1_iii_param_8
)
.maxntid 128
{
	.reg .pred 	%p<115>;
	.reg .b16 	%rs<3>;
	.reg .b32 	%r<768>;
	.reg .b64 	%rd<37>;
	// demoted variable
	.shared .align 128 .b8 _ZZ9cuda_gemmIiLi128ELi2ELi1ELi64ELi32ELi32ELi64ELi0ELi0EEviiiPT_S1_S1_iiiE11kron_fac_sh[2112];
	// demoted variable
	.shared .align 128 .b8 _ZZ9cuda_gemmIiLi128ELi2ELi1ELi64ELi32ELi32ELi64ELi0ELi0EEviiiPT_S1_S1_iiiE3Ash[256];
	// demoted variable
	.shared .align 128 .b8 _ZZ9cuda_gemmIiLi128ELi2ELi1ELi64ELi32ELi32ELi64ELi0ELi0EEviiiPT_S1_S1_iiiE3Csh[256];
	ld.param.u32 	%r259, [_Z9cuda_gemmIiLi128ELi2ELi1ELi64ELi32ELi32ELi64ELi0ELi0EEviiiPT_S1_S1_iii_param_2];
	ld.param.u64 	%rd5, [_Z9cuda_gemmIiLi128ELi2ELi1ELi64ELi32ELi32ELi64ELi0ELi0EEviiiPT_S1_S1_iii_param_3];
	ld.param.u64 	%rd4, [_Z9cuda_gemmIiLi128ELi2ELi1ELi64ELi32ELi32ELi64ELi0ELi0EEviiiPT_S1_S1_iii_param_4];
	ld.param.u64 	%rd6, [_Z9cuda_gemmIiLi128ELi2ELi1ELi64ELi32ELi32ELi64ELi0ELi0EEviiiPT_S1_S1_iii_param_5];
	ld.param.u32 	%r260, [_Z9cuda_gemmIiLi128ELi2ELi1ELi64ELi32ELi32ELi64ELi0ELi0EEviiiPT_S1_S1_iii_param_6];
	ld.param.u32 	%r261, [_Z9cuda_gemmIiLi128ELi2ELi1ELi64ELi32ELi32ELi64ELi0ELi0EEviiiPT_S1_S1_iii_param_7];
	cvta.to.global.u64 	%rd1, %rd5;
	cvta.to.global.u64 	%rd2, %rd6;
	mov.u32 	%r1, %tid.x;
	div.s32 	%r2, 64, %r261;
	shl.b32 	%r3, %r2, 1;
	div.u32 	%r5, %r1, %r3;
	mul.lo.s32 	%r262, %r5, %r3;
	sub.s32 	%r263, %r1, %r262;
	shr.u32 	%r4, %r263, 1;
	mov.u32 	%r661, %ctaid.y;
	mov.u32 	%r7, %nctaid.y;
	shl.b32 	%r264, %r7, 1;
	setp.ge.u32 	%p2, %r661, %r264;
	@%p2 bra 	$L__BB324_133;
	and.b32  	%r8, %r1, 1;
	mov.u32 	%r266, %ctaid.z;
	mov.u32 	%r267, %ntid.x;
	shl.b32 	%r9, %r1, 2;
	shl.b32 	%r10, %r267, 2;
	and.b32  	%r11, %r1, 15;
	shl.b32 	%r12, %r266, 5;
	mov.u32 	%r268, _ZZ9cuda_gemmIiLi128ELi2ELi1ELi64ELi32ELi32ELi64ELi0ELi0EEviiiPT_S1_S1_iiiE11kron_fac_sh;
	mad.lo.s32 	%r13, %r11, 132, %r268;
	shr.u32 	%r14, %r267, 4;
	and.b32  	%r269, %r4, 15;
	shl.b32 	%r270, %r1, 4;
	and.b32  	%r271, %r270, 16;
	min.s32 	%r15, %r260, 16;
	add.s32 	%r16, %r1, %r267;
	max.u32 	%r272, %r16, 64;
	setp.lt.u32 	%p3, %r16, 64;
	selp.u32 	%r273, 1, 0, %p3;
	add.s32 	%r274, %r16, %r273;
	sub.s32 	%r275, %r272, %r274;
	div.u32 	%r276, %r275, %r267;
	add.s32 	%r17, %r276, %r273;
	add.s32 	%r18, %r9, %r10;
	max.u32 	%r277, %r18, 64;
	setp.lt.u32 	%p4, %r18, 64;
	selp.u32 	%r278, 1, 0, %p4;
	or.b32  	%r279, %r18, %r278;
	sub.s32 	%r280, %r277, %r279;
	div.u32 	%r281, %r280, %r10;
	add.s32 	%r19, %r281, %r278;
	mov.u32 	%r282, _ZZ9cuda_gemmIiLi128ELi2ELi1ELi64ELi32ELi32ELi64ELi0ELi0EEviiiPT_S1_S1_iiiE3Csh;
	add.s32 	%r20, %r282, %r9;
	add.s32 	%r21, %r20, %r10;
	add.s32 	%r22, %r16, %r267;
	and.b32  	%r23, %r19, 3;
	add.s32 	%r24, %r18, %r10;
	add.s32 	%r283, %r4, 1;
	xor.b32  	%r284, %r269, 8;
	or.b32  	%r25, %r271, %r269;
	and.b32  	%r285, %r283, 15;
	or.b32  	%r26, %r271, %r285;
	add.s32 	%r286, %r4, 2;
	and.b32  	%r287, %r286, 15;
	or.b32  	%r27, %r271, %r287;
	add.s32 	%r288, %r4, 3;
	and.b32  	%r289, %r288, 15;
	or.b32  	%r28, %r271, %r289;
	add.s32 	%r290, %r4, 4;
	and.b32  	%r291, %r290, 15;
	or.b32  	%r29, %r271, %r291;
	add.s32 	%r292, %r4, 5;
	and.b32  	%r293, %r292, 15;
	or.b32  	%r30, %r271, %r293;
	add.s32 	%r294, %r4, 6;
	and.b32  	%r295, %r294, 15;
	or.b32  	%r31, %r271, %r295;
	add.s32 	%r296, %r4, 7;
	and.b32  	%r297, %r296, 15;
	or.b32  	%r32, %r271, %r297;
	or.b32  	%r33, %r271, %r284;
	add.s32 	%r298, %r4, 9;
	and.b32  	%r299, %r298, 15;
	or.b32  	%r34, %r271, %r299;
	add.s32 	%r300, %r4, 10;
	and.b32  	%r301, %r300, 15;
	or.b32  	%r35, %r271, %r301;
	add.s32 	%r302, %r4, 11;
	and.b32  	%r303, %r302, 15;
	or.b32  	%r36, %r271, %r303;
	add.s32 	%r304, %r4, 12;
	and.b32  	%r305, %r304, 15;
	or.b32  	%r37, %r271, %r305;
	add.s32 	%r306, %r4, 13;
	and.b32  	%r307, %r306, 15;
	or.b32  	%r38, %r271, %r307;
	add.s32 	%r308, %r4, 14;
	and.b32  	%r309, %r308, 15;
	or.b32  	%r39, %r271, %r309;
	add.s32 	%r310, %r4, -1;
	and.b32  	%r311, %r310, 15;
	or.b32  	%r40, %r271, %r311;
	setp.lt.s32 	%p5, %r269, %r261;
	selp.b32 	%r312, 0, %r261, %p5;
	sub.s32 	%r41, %r269, %r312;
	add.s32 	%r313, %r269, 1;
	setp.lt.s32 	%p6, %r313, %r261;
	selp.b32 	%r314, 0, %r261, %p6;
	sub.s32 	%r42, %r313, %r314;
	add.s32 	%r315, %r269, 2;
	setp.lt.s32 	%p7, %r315, %r261;
	selp.b32 	%r316, 0, %r261, %p7;
	sub.s32 	%r43, %r315, %r316;
	add.s32 	%r317, %r269, 3;
	setp.lt.s32 	%p8, %r317, %r261;
	selp.b32 	%r318, 0, %r261, %p8;
	sub.s32 	%r44, %r317, %r318;
	add.s32 	%r319, %r269, 4;
	setp.lt.s32 	%p9, %r319, %r261;
	selp.b32 	%r320, 0, %r261, %p9;
	sub.s32 	%r45, %r319, %r320;
	add.s32 	%r321, %r269, 5;
	setp.lt.s32 	%p10, %r321, %r261;
	selp.b32 	%r322, 0, %r261, %p10;
	sub.s32 	%r46, %r321, %r322;
	add.s32 	%r323, %r269, 6;
	setp.lt.s32 	%p11, %r323, %r261;
	selp.b32 	%r324, 0, %r261, %p11;
	sub.s32 	%r47, %r323, %r324;
	add.s32 	%r325, %r269, 7;
	setp.lt.s32 	%p12, %r325, %r261;
	selp.b32 	%r326, 0, %r261, %p12;
	sub.s32 	%r48, %r325, %r326;
	add.s32 	%r327, %r269, 8;
	setp.lt.s32 	%p13, %r327, %r261;
	selp.b32 	%r328, 0, %r261, %p13;
	sub.s32 	%r49, %r327, %r328;
	add.s32 	%r329, %r269, 9;
	setp.lt.s32 	%p14, %r329, %r261;
	selp.b32 	%r330, 0, %r261, %p14;
	sub.s32 	%r50, %r329, %r330;
	add.s32 	%r331, %r269, 10;
	setp.lt.s32 	%p15, %r331, %r261;
	selp.b32 	%r332, 0, %r261, %p15;
	sub.s32 	%r51, %r331, %r332;
	add.s32 	%r333, %r269, 11;
	setp.lt.s32 	%p16, %r333, %r261;
	selp.b32 	%r334, 0, %r261, %p16;
	sub.s32 	%r52, %r333, %r334;
	add.s32 	%r335, %r269, 12;
	setp.lt.s32 	%p17, %r335, %r261;
	selp.b32 	%r336, 0, %r261, %p17;
	sub.s32 	%r53, %r335, %r336;
	add.s32 	%r337, %r269, 13;
	setp.lt.s32 	%p18, %r337, %r261;
	selp.b32 	%r338, 0, %r261, %p18;
	sub.s32 	%r54, %r337, %r338;
	add.s32 	%r339, %r269, 14;
	setp.lt.s32 	%p19, %r339, %r261;
	selp.b32 	%r340, 0, %r261, %p19;
	sub.s32 	%r55, %r339, %r340;
	add.s32 	%r341, %r269, 15;
	setp.lt.s32 	%p20, %r341, %r261;
	selp.b32 	%r342, 0, %r261, %p20;
	sub.s32 	%r56, %r341, %r342;
	mad.lo.s32 	%r57, %r1, 12, %r20;
	shl.b32 	%r59, %r267, 4;
	add.s32 	%r58, %r57, %r59;
	shl.b32 	%r60, %r267, 3;
	mul.lo.s32 	%r61, %r267, 12;
	cvt.u16.u32 	%rs1, %r3;
	div.s16 	%rs2, 128, %rs1;
	cvt.s32.s16 	%r62, %rs2;
	and.b32  	%r63, %r1, 31;
	cvta.to.global.u64 	%rd3, %rd4;
	shl.b32 	%r490, %r63, 2;
$L__BB324_2:
	setp.gt.u32 	%p21, %r1, 63;
	@%p21 bra 	$L__BB324_10;
	and.b32  	%r343, %r17, 3;
	setp.eq.s32 	%p22, %r343, 3;
	mov.u32 	%r662, %r1;
	@%p22 bra 	$L__BB324_7;
	setp.eq.s32 	%p23, %r343, 0;
	mov.b32 	%r345, 0;
	st.shared.u32 	[%r20], %r345;
	mov.u32 	%r662, %r16;
	@%p23 bra 	$L__BB324_7;
	setp.eq.s32 	%p24, %r343, 1;
	mov.b32 	%r347, 0;
	st.shared.u32 	[%r21], %r347;
	mov.u32 	%r662, %r22;
	@%p24 bra 	$L__BB324_7;
	mov.u32 	%r348, %ntid.x;
	add.s32 	%r662, %r22, %r348;
	add.s32 	%r349, %r21, %r10;
	mov.b32 	%r350, 0;
	st.shared.u32 	[%r349], %r350;
$L__BB324_7:
	setp.lt.u32 	%p25, %r17, 3;
	@%p25 bra 	$L__BB324_10;
	shl.b32 	%r351, %r662, 2;
	mov.u32 	%r352, _ZZ9cuda_gemmIiLi128ELi2ELi1ELi64ELi32ELi32ELi64ELi0ELi0EEviiiPT_S1_S1_iiiE3Csh;
	add.s32 	%r663, %r352, %r351;
$L__BB324_9:
	mov.b32 	%r353, 0;
	st.shared.u32 	[%r663], %r353;
	add.s32 	%r354, %r663, %r10;
	st.shared.u32 	[%r354], %r353;
	add.s32 	%r355, %r663, %r60;
	st.shared.u32 	[%r355], %r353;
	add.s32 	%r356, %r663, %r61;
	st.shared.u32 	[%r356], %r353;
	add.s32 	%r662, %r662, %r10;
	add.s32 	%r663, %r663, %r59;
	setp.lt.u32 	%p26, %r662, 64;
	@%p26 bra 	$L__BB324_9;
$L__BB324_10:
	setp.gt.u32 	%p27, %r1, 15;
	@%p27 bra 	$L__BB324_16;
	setp.eq.s32 	%p28, %r23, 3;
	mov.u32 	%r357, %ctaid.x;
	shl.b32 	%r358, %r357, 6;
	mad.lo.s32 	%r88, %r661, %r259, %r358;
	mov.u32 	%r665, %r9;
	@%p28 bra 	$L__BB324_15;
	setp.eq.s32 	%p29, %r23, 0;
	add.s32 	%r359, %r88, %r9;
	mul.wide.s32 	%rd7, %r359, 4;
	add.s64 	%rd8, %rd1, %rd7;
	ld.global.v4.u32 	{%r360, %r361, %r362, %r363}, [%rd8];
	shl.b32 	%r364, %r9, 2;
	mov.u32 	%r365, _ZZ9cuda_gemmIiLi128ELi2ELi1ELi64ELi32ELi32ELi64ELi0ELi0EEviiiPT_S1_S1_iiiE3Ash;
	add.s32 	%r366, %r365, %r364;
	st.shared.v4.u32 	[%r366], {%r360, %r361, %r362, %r363};
	mov.u32 	%r665, %r18;
	@%p29 bra 	$L__BB324_15;
	setp.eq.s32 	%p30, %r23, 1;
	add.s32 	%r367, %r88, %r18;
	mul.wide.s32 	%rd9, %r367, 4;
	add.s64 	%rd10, %rd1, %rd9;
	ld.global.v4.u32 	{%r368, %r369, %r370, %r371}, [%rd10];
	shl.b32 	%r372, %r9, 2;
	mov.u32 	%r373, _ZZ9cuda_gemmIiLi128ELi2ELi1ELi64ELi32ELi32ELi64ELi0ELi0EEviiiPT_S1_S1_iiiE3Ash;
	add.s32 	%r374, %r373, %r372;
	shl.b32 	%r375, %r10, 2;
	add.s32 	%r376, %r374, %r375;
	st.shared.v4.u32 	[%r376], {%r368, %r369, %r370, %r371};
	mov.u32 	%r665, %r24;
	@%p30 bra 	$L__BB324_15;
	add.s32 	%r665, %r24, %r10;
	add.s32 	%r377, %r88, %r24;
	mul.wide.s32 	%rd11, %r377, 4;
	add.s64 	%rd12, %rd1, %rd11;
	ld.global.v4.u32 	{%r378, %r379, %r380, %r381}, [%rd12];
	shl.b32 	%r382, %r9, 2;
	mov.u32 	%r383, _ZZ9cuda_gemmIiLi128ELi2ELi1ELi64ELi32ELi32ELi64ELi0ELi0EEviiiPT_S1_S1_iiiE3Ash;
	add.s32 	%r384, %r383, %r382;
	shl.b32 	%r385, %r10, 2;
	add.s32 	%r386, %r384, %r385;
	add.s32 	%r387, %r386, %r385;
	st.shared.v4.u32 	[%r387], {%r378, %r379, %r380, %r381};
$L__BB324_15:
	setp.lt.u32 	%p31, %r19, 3;
	@%p31 bra 	$L__BB324_16;
	bra.uni 	$L__BB324_134;
$L__BB324_16:
	mov.b32 	%r683, 0;
	mov.pred 	%p114, -1;
$L__BB324_17:
	mov.pred 	%p1, %p114;
	shr.u32 	%r684, %r1, 4;
	add.s32 	%r111, %r683, %r11;
$L__BB324_18:
	add.s32 	%r419, %r12, %r684;
	mad.lo.s32 	%r420, %r419, %r260, %r111;
	mul.wide.s32 	%rd21, %r420, 4;
	add.s64 	%rd22, %rd3, %rd21;
	ld.global.u32 	%r421, [%rd22];
	shl.b32 	%r422, %r684, 2;
	add.s32 	%r423, %r13, %r422;
	st.shared.u32 	[%r423], %r421;
	add.s32 	%r684, %r684, %r14;
	setp.lt.u32 	%p34, %r684, 32;
	@%p34 bra 	$L__BB324_18;
	setp.lt.s32 	%p35, %r2, 1;
	bar.sync 	0;
	@%p35 bra 	$L__BB324_124;
	mov.b32 	%r701, 0;
$L__BB324_21:
	setp.lt.s32 	%p36, %r261, 1;
	add.s32 	%r131, %r701, %r4;
	mul.lo.s32 	%r132, %r131, %r261;
	@%p36 bra 	$L__BB324_23;
	add.s32 	%r425, %r25, %r132;
	shl.b32 	%r426, %r425, 2;
	mov.u32 	%r427, _ZZ9cuda_gemmIiLi128ELi2ELi1ELi64ELi32ELi32ELi64ELi0ELi0EEviiiPT_S1_S1_iiiE3Ash;
	add.s32 	%r428, %r427, %r426;
	ld.shared.u32 	%r702, [%r428];
$L__BB324_23:
	setp.lt.s32 	%p37, %r261, 2;
	@%p37 bra 	$L__BB324_25;
	add.s32 	%r429, %r26, %r132;
	shl.b32 	%r430, %r429, 2;
	mov.u32 	%r431, _ZZ9cuda_gemmIiLi128ELi2ELi1ELi64ELi32ELi32ELi64ELi0ELi0EEviiiPT_S1_S1_iiiE3Ash;
	add.s32 	%r432, %r431, %r430;
	ld.shared.u32 	%r703, [%r432];
$L__BB324_25:
	setp.lt.s32 	%p38, %r261, 3;
	@%p38 bra 	$L__BB324_27;
	add.s32 	%r433, %r27, %r132;
	shl.b32 	%r434, %r433, 2;
	mov.u32 	%r435, _ZZ9cuda_gemmIiLi128ELi2ELi1ELi64ELi32ELi32ELi64ELi0ELi0EEviiiPT_S1_S1_iiiE3Ash;
	add.s32 	%r436, %r435, %r434;
	ld.shared.u32 	%r704, [%r436];
$L__BB324_27:
	setp.lt.s32 	%p39, %r261, 4;
	@%p39 bra 	$L__BB324_29;
	add.s32 	%r437, %r28, %r132;
	shl.b32 	%r438, %r437, 2;
	mov.u32 	%r439, _ZZ9cuda_gemmIiLi128ELi2ELi1ELi64ELi32ELi32ELi64ELi0ELi0EEviiiPT_S1_S1_iiiE3Ash;
	add.s32 	%r440, %r439, %r438;
	ld.shared.u32 	%r705, [%r440];
$L__BB324_29:
	setp.lt.s32 	%p40, %r261, 5;
	@%p40 bra 	$L__BB324_31;
	add.s32 	%r441, %r29, %r132;
	shl.b32 	%r442, %r441, 2;
	mov.u32 	%r443, _ZZ9cuda_gemmIiLi128ELi2ELi1ELi64ELi32ELi32ELi64ELi0ELi0EEviiiPT_S1_S1_iiiE3Ash;
	add.s32 	%r444, %r443, %r442;
	ld.shared.u32 	%r706, [%r444];
$L__BB324_31:
	setp.lt.s32 	%p41, %r261, 6;
	@%p41 bra 	$L__BB324_33;
	add.s32 	%r445, %r30, %r132;
	shl.b32 	%r446, %r445, 2;
	mov.u32 	%r447, _ZZ9cuda_gemmIiLi128ELi2ELi1ELi64ELi32ELi32ELi64ELi0ELi0EEviiiPT_S1_S1_iiiE3Ash;
	add.s32 	%r448, %r447, %r446;
	ld.shared.u32 	%r707, [%r448];
$L__BB324_33:
	setp.lt.s32 	%p42, %r261, 7;
	@%p42 bra 	$L__BB324_35;
	add.s32 	%r449, %r31, %r132;
	shl.b32 	%r450, %r449, 2;
	mov.u32 	%r451, _ZZ9cuda_gemmIiLi128ELi2ELi1ELi64ELi32ELi32ELi64ELi0ELi0EEviiiPT_S1_S1_iiiE3Ash;
	add.s32 	%r452, %r451, %r450;
	ld.shared.u32 	%r708, [%r452];
$L__BB324_35:
	setp.lt.s32 	%p43, %r261, 8;
	@%p43 bra 	$L__BB324_37;
	add.s32 	%r453, %r32, %r132;
	shl.b32 	%r454, %r453, 2;
	mov.u32 	%r455, _ZZ9cuda_gemmIiLi128ELi2ELi1ELi64ELi32ELi32ELi64ELi0ELi0EEviiiPT_S1_S1_iiiE3Ash;
	add.s32 	%r456, %r455, %r454;
	ld.shared.u32 	%r709, [%r456];
$L__BB324_37:
	setp.lt.s32 	%p44, %r261, 9;
	@%p44 bra 	$L__BB324_39;
	add.s32 	%r457, %r33, %r132;
	shl.b32 	%r458, %r457, 2;
	mov.u32 	%r459, _ZZ9cuda_gemmIiLi128ELi2ELi1ELi64ELi32ELi32ELi64ELi0ELi0EEviiiPT_S1_S1_iiiE3Ash;
	add.s32 	%r460, %r459, %r458;
	ld.shared.u32 	%r710, [%r460];
$L__BB324_39:
	setp.lt.s32 	%p45, %r261, 10;
	@%p45 bra 	$L__BB324_41;
	add.s32 	%r461, %r34, %r132;
	shl.b32 	%r462, %r461, 2;
	mov.u32 	%r463, _ZZ9cuda_gemmIiLi128ELi2ELi1ELi64ELi32ELi32ELi64ELi0ELi0EEviiiPT_S1_S1_iiiE3Ash;
	add.s32 	%r464, %r463, %r462;
	ld.shared.u32 	%r711, [%r464];
$L__BB324_41:
	setp.lt.s32 	%p46, %r261, 11;
	@%p46 bra 	$L__BB324_43;
	add.s32 	%r465, %r35, %r132;
	shl.b32 	%r466, %r465, 2;
	mov.u32 	%r467, _ZZ9cuda_gemmIiLi128ELi2ELi1ELi64ELi32ELi32ELi64ELi0ELi0EEviiiPT_S1_S1_iiiE3Ash;
	add.s32 	%r468, %r467, %r466;
	ld.shared.u32 	%r712, [%r468];
$L__BB324_43:
	setp.lt.s32 	%p47, %r261, 12;
	@%p47 bra 	$L__BB324_45;
	add.s32 	%r469, %r36, %r132;
	shl.b32 	%r470, %r469, 2;
	mov.u32 	%r471, _ZZ9cuda_gemmIiLi128ELi2ELi1ELi64ELi32ELi32ELi64ELi0ELi0EEviiiPT_S1_S1_iiiE3Ash;
	add.s32 	%r472, %r471, %r470;
	ld.shared.u32 	%r713, [%r472];
$L__BB324_45:
	setp.lt.s32 	%p48, %r261, 13;
	@%p48 bra 	$L__BB324_47;
	add.s32 	%r473, %r37, %r132;
	shl.b32 	%r474, %r473, 2;
	mov.u32 	%r475, _ZZ9cuda_gemmIiLi128ELi2ELi1ELi64ELi32ELi32ELi64ELi0ELi0EEviiiPT_S1_S1_iiiE3Ash;
	add.s32 	%r476, %r475, %r474;
	ld.shared.u32 	%r714, [%r476];
$L__BB324_47:
	setp.lt.s32 	%p49, %r261, 14;
	@%p49 bra 	$L__BB324_49;
	add.s32 	%r477, %r38, %r132;
	shl.b32 	%r478, %r477, 2;
	mov.u32 	%r479, _ZZ9cuda_gemmIiLi128ELi2ELi1ELi64ELi32ELi32ELi64ELi0ELi0EEviiiPT_S1_S1_iiiE3Ash;
	add.s32 	%r480, %r479, %r478;
	ld.shared.u32 	%r715, [%r480];
$L__BB324_49:
	setp.lt.s32 	%p50, %r261, 15;
	@%p50 bra 	$L__BB324_51;
	add.s32 	%r481, %r39, %r132;
	shl.b32 	%r482, %r481, 2;
	mov.u32 	%r483, _ZZ9cuda_gemmIiLi128ELi2ELi1ELi64ELi32ELi32ELi64ELi0ELi0EEviiiPT_S1_S1_iiiE3Ash;
	add.s32 	%r484, %r483, %r482;
	ld.shared.u32 	%r716, [%r484];
$L__BB324_51:
	setp.lt.s32 	%p51, %r261, 16;
	@%p51 bra 	$L__BB324_53;
	add.s32 	%r485, %r40, %r132;
	shl.b32 	%r486, %r485, 2;
	mov.u32 	%r487, _ZZ9cuda_gemmIiLi128ELi2ELi1ELi64ELi32ELi32ELi64ELi0ELi0EEviiiPT_S1_S1_iiiE3Ash;
	add.s32 	%r488, %r487, %r486;
	ld.shared.u32 	%r717, [%r488];
$L__BB324_53:
	setp.ge.s32 	%p52, %r5, %r15;
	@%p52 bra 	$L__BB324_123;
	mov.u32 	%r718, %r5;
$L__BB324_55:
	setp.gt.u32 	%p53, %r261, 64;
	mov.u32 	%r489, _ZZ9cuda_gemmIiLi128ELi2ELi1ELi64ELi32ELi32ELi64ELi0ELi0EEviiiPT_S1_S1_iiiE11kron_fac_sh;
	mad.lo.s32 	%r166, %r718, 132, %r489;
	add.s32 	%r491, %r166, %r490;
	ld.shared.u32 	%r167, [%r491];
	@%p53 bra 	$L__BB324_88;
	setp.eq.s32 	%p70, %r261, 0;
	mov.b32 	%r720, 0;
	@%p70 bra 	$L__BB324_58;
	shfl.sync.idx.b32	%r542|%p71, %r167, %r41, 31, -1;
	mul.lo.s32 	%r720, %r542, %r702;
$L__BB324_58:
	setp.lt.s32 	%p72, %r261, 2;
	@%p72 bra 	$L__BB324_60;
	shfl.sync.idx.b32	%r543|%p73, %r167, %r42, 31, -1;
	mad.lo.s32 	%r720, %r543, %r703, %r720;
$L__BB324_60:
	setp.lt.s32 	%p74, %r261, 3;
	@%p74 bra 	$L__BB324_62;
	shfl.sync.idx.b32	%r544|%p75, %r167, %r43, 31, -1;
	mad.lo.s32 	%r720, %r544, %r704, %r720;
$L__BB324_62:
	setp.lt.s32 	%p76, %r261, 4;
	@%p76 bra 	$L__BB324_64;
	shfl.sync.idx.b32	%r545|%p77, %r167, %r44, 31, -1;
	mad.lo.s32 	%r720, %r545, %r705, %r720;
$L__BB324_64:
	setp.lt.s32 	%p78, %r261, 5;
	@%p78 bra 	$L__BB324_66;
	shfl.sync.idx.b32	%r546|%p79, %r167, %r45, 31, -1;
	mad.lo.s32 	%r720, %r546, %r706, %r720;
$L__BB324_66:
	setp.lt.s32 	%p80, %r261, 6;
	@%p80 bra 	$L__BB324_68;
	shfl.sync.idx.b32	%r547|%p81, %r167, %r46, 31, -1;
	mad.lo.s32 	%r720, %r547, %r707, %r720;
$L__BB324_68:
	setp.lt.s32 	%p82, %r261, 7;
	@%p82 bra 	$L__BB324_70;
	shfl.sync.idx.b32	%r548|%p83, %r167, %r47, 31, -1;
	mad.lo.s32 	%r720, %r548, %r708, %r720;
$L__BB324_70:
	setp.lt.s32 	%p84, %r261, 8;
	@%p84 bra 	$L__BB324_72;
	shfl.sync.idx.b32	%r549|%p85, %r167, %r48, 31, -1;
	mad.lo.s32 	%r720, %r549, %r709, %r720;
$L__BB324_72:
	setp.lt.s32 	%p86, %r261, 9;
	@%p86 bra 	$L__BB324_74;
	shfl.sync.idx.b32	%r550|%p87, %r167, %r49, 31, -1;
	mad.lo.s32 	%r720, %r550, %r710, %r720;
$L__BB324_74:
	setp.lt.s32 	%p88, %r261, 10;
	@%p88 bra 	$L__BB324_76;
	shfl.sync.idx.b32	%r551|%p89, %r167, %r50, 31, -1;
	mad.lo.s32 	%r720, %r551, %r711, %r720;
$L__BB324_76:
	setp.lt.s32 	%p90, %r261, 11;
	@%p90 bra 	$L__BB324_78;
	shfl.sync.idx.b32	%r552|%p91, %r167, %r51, 31, -1;
	mad.lo.s32 	%r720, %r552, %r712, %r720;
$L__BB324_78:
	setp.lt.s32 	%p92, %r261, 12;
	@%p92 bra 	$L__BB324_80;
	shfl.sync.idx.b32	%r553|%p93, %r167, %r52, 31, -1;
	mad.lo.s32 	%r720, %r553, %r713, %r720;
$L__BB324_80:
	setp.lt.s32 	%p94, %r261, 13;
	@%p94 bra 	$L__BB324_82;
	shfl.sync.idx.b32	%r554|%p95, %r167, %r53, 31, -1;
	mad.lo.s32 	%r720, %r554, %r714, %r720;
$L__BB324_82:
	setp.lt.s32 	%p96, %r261, 14;
	@%p96 bra 	$L__BB324_84;
	shfl.sync.idx.b32	%r555|%p97, %r167, %r54, 31, -1;
	mad.lo.s32 	%r720, %r555, %r715, %r720;
$L__BB324_84:
	setp.lt.s32 	%p98, %r261, 15;
	@%p98 bra 	$L__BB324_86;
	shfl.sync.idx.b32	%r556|%p99, %r167, %r55, 31, -1;
	mad.lo.s32 	%r720, %r556, %r716, %r720;
$L__BB324_86:
	setp.lt.s32 	%p100, %r261, 16;
	@%p100 bra 	$L__BB324_120;
	shfl.sync.idx.b32	%r557|%p101, %r167, %r56, 31, -1;
	mad.lo.s32 	%r720, %r557, %r717, %r720;
	bra.uni 	$L__BB324_120;
$L__BB324_88:
	mov.b32 	%r720, 0;
	@%p36 bra 	$L__BB324_90;
	shl.b32 	%r493, %r25, 2;
	add.s32 	%r494, %r166, %r493;
	ld.shared.u32 	%r495, [%r494];
	mul.lo.s32 	%r720, %r495, %r702;
$L__BB324_90:
	@%p37 bra 	$L__BB324_92;
	shl.b32 	%r496, %r26, 2;
	add.s32 	%r497, %r166, %r496;
	ld.shared.u32 	%r498, [%r497];
	mad.lo.s32 	%r720, %r498, %r703, %r720;
$L__BB324_92:
	@%p38 bra 	$L__BB324_94;
	shl.b32 	%r499, %r27, 2;
	add.s32 	%r500, %r166, %r499;
	ld.shared.u32 	%r501, [%r500];
	mad.lo.s32 	%r720, %r501, %r704, %r720;
$L__BB324_94:
	setp.lt.s32 	%p57, %r261, 4;
	@%p57 bra 	$L__BB324_96;
	shl.b32 	%r502, %r28, 2;
	add.s32 	%r503, %r166, %r502;
	ld.shared.u32 	%r504, [%r503];
	mad.lo.s32 	%r720, %r504, %r705, %r720;
$L__BB324_96:
	setp.lt.s32 	%p58, %r261, 5;
	@%p58 bra 	$L__BB324_98;
	shl.b32 	%r505, %r29, 2;
	add.s32 	%r506, %r166, %r505;
	ld.shared.u32 	%r507, [%r506];
	mad.lo.s32 	%r720, %r507, %r706, %r720;
$L__BB324_98:
	setp.lt.s32 	%p59, %r261, 6;
	@%p59 bra 	$L__BB324_100;
	shl.b32 	%r508, %r30, 2;
	add.s32 	%r509, %r166, %r508;
	ld.shared.u32 	%r510, [%r509];
	mad.lo.s32 	%r720, %r510, %r707, %r720;
$L__BB324_100:
	setp.lt.s32 	%p60, %r261, 7;
	@%p60 bra 	$L__BB324_102;
	shl.b32 	%r511, %r31, 2;
	add.s32 	%r512, %r166, %r511;
	ld.shared.u32 	%r513, [%r512];
	mad.lo.s32 	%r720, %r513, %r708, %r720;
$L__BB324_102:
	setp.lt.s32 	%p61, %r261, 8;
	@%p61 bra 	$L__BB324_104;
	shl.b32 	%r514, %r32, 2;
	add.s32 	%r515, %r166, %r514;
	ld.shared.u32 	%r516, [%r515];
	mad.lo.s32 	%r720, %r516, %r709, %r720;
$L__BB324_104:
	setp.lt.s32 	%p62, %r261, 9;
	@%p62 bra 	$L__BB324_106;
	shl.b32 	%r517, %r33, 2;
	add.s32 	%r518, %r166, %r517;
	ld.shared.u32 	%r519, [%r518];
	mad.lo.s32 	%r720, %r519, %r710, %r720;
$L__BB324_106:
	setp.lt.s32 	%p63, %r261, 10;
	@%p63 bra 	$L__BB324_108;
	shl.b32 	%r520, %r34, 2;
	add.s32 	%r521, %r166, %r520;
	ld.shared.u32 	%r522, [%r521];
	mad.lo.s32 	%r720, %r522, %r711, %r720;
$L__BB324_108:
	setp.lt.s32 	%p64, %r261, 11;
	@%p64 bra 	$L__BB324_110;
	shl.b32 	%r523, %r35, 2;
	add.s32 	%r524, %r166, %r523;
	ld.shared.u32 	%r525, [%r524];
	mad.lo.s32 	%r720, %r525, %r712, %r720;
$L__BB324_110:
	setp.lt.s32 	%p65, %r261, 12;
	@%p65 bra 	$L__BB324_112;
	shl.b32 	%r526, %r36, 2;
	add.s32 	%r527, %r166, %r526;
	ld.shared.u32 	%r528, [%r527];
	mad.lo.s32 	%r720, %r528, %r713, %r720;
$L__BB324_112:
	setp.lt.s32 	%p66, %r261, 13;
	@%p66 bra 	$L__BB324_114;
	shl.b32 	%r529, %r37, 2;
	add.s32 	%r530, %r166, %r529;
	ld.shared.u32 	%r531, [%r530];
	mad.lo.s32 	%r720, %r531, %r714, %r720;
$L__BB324_114:
	setp.lt.s32 	%p67, %r261, 14;
	@%p67 bra 	$L__BB324_116;
	shl.b32 	%r532, %r38, 2;
	add.s32 	%r533, %r166, %r532;
	ld.shared.u32 	%r534, [%r533];
	mad.lo.s32 	%r720, %r534, %r715, %r720;
$L__BB324_116:
	setp.lt.s32 	%p68, %r261, 15;
	@%p68 bra 	$L__BB324_118;
	shl.b32 	%r535, %r39, 2;
	add.s32 	%r536, %r166, %r535;
	ld.shared.u32 	%r537, [%r536];
	mad.lo.s32 	%r720, %r537, %r716, %r720;
$L__BB324_118:
	setp.lt.s32 	%p69, %r261, 16;
	@%p69 bra 	$L__BB324_120;
	shl.b32 	%r538, %r40, 2;
	add.s32 	%r539, %r166, %r538;
	ld.shared.u32 	%r540, [%r539];
	mad.lo.s32 	%r720, %r540, %r717, %r720;
$L__BB324_120:
	setp.ne.s32 	%p102, %r8, 0;
	add.s32 	%r558, %r718, %r683;
	mad.lo.s32 	%r231, %r558, %r2, %r131;
	shfl.sync.down.b32	%r559|%p103, %r720, 1, 7711, -1;
	add.s32 	%r232, %r559, %r720;
	@%p102 bra 	$L__BB324_122;
	shl.b32 	%r560, %r231, 2;
	mov.u32 	%r561, _ZZ9cuda_gemmIiLi128ELi2ELi1ELi64ELi32ELi32ELi64ELi0ELi0EEviiiPT_S1_S1_iiiE3Csh;
	add.s32 	%r562, %r561, %r560;
	ld.shared.u32 	%r563, [%r562];
	add.s32 	%r564, %r563, %r232;
	st.shared.u32 	[%r562], %r564;
$L__BB324_122:
	add.s32 	%r718, %r718, %r62;
	setp.lt.s32 	%p104, %r718, %r15;
	@%p104 bra 	$L__BB324_55;
$L__BB324_123:
	add.s32 	%r701, %r701, %r3;
	setp.lt.s32 	%p105, %r701, %r2;
	@%p105 bra 	$L__BB324_21;
$L__BB324_124:
	mov.b32 	%r683, 16;
	mov.pred 	%p114, 0;
	@%p1 bra 	$L__BB324_17;
	bar.sync 	0;
	@%p27 bra 	$L__BB324_132;
	ld.param.u32 	%r644, [_Z9cuda_gemmIiLi128ELi2ELi1ELi64ELi32ELi32ELi64ELi0ELi0EEviiiPT_S1_S1_iii_param_1];
	setp.eq.s32 	%p108, %r23, 3;
	mov.u32 	%r566, %ctaid.x;
	mul.lo.s32 	%r567, %r2, %r566;
	mad.lo.s32 	%r251, %r661, %r644, %r567;
	div.s32 	%r252, %r259, %r261;
	mov.u32 	%r766, %r9;
	@%p108 bra 	$L__BB324_130;
	setp.eq.s32 	%p109, %r23, 0;
	div.s32 	%r568, %r9, %r2;
	mad.lo.s32 	%r569, %r252, %r568, %r251;
	mul.lo.s32 	%r570, %r568, %r2;
	sub.s32 	%r571, %r9, %r570;
	add.s32 	%r572, %r569, %r571;
	mul.wide.s32 	%rd23, %r572, 4;
	add.s64 	%rd24, %rd2, %rd23;
	ld.shared.v4.u32 	{%r573, %r574, %r575, %r576}, [%r57];
	st.global.v4.u32 	[%rd24], {%r573, %r574, %r575, %r576};
	mov.u32 	%r766, %r18;
	@%p109 bra 	$L__BB324_130;
	setp.eq.s32 	%p110, %r23, 1;
	div.s32 	%r577, %r18, %r2;
	mad.lo.s32 	%r578, %r252, %r577, %r251;
	mul.lo.s32 	%r579, %r577, %r2;
	sub.s32 	%r580, %r18, %r579;
	add.s32 	%r581, %r578, %r580;
	mul.wide.s32 	%rd25, %r581, 4;
	add.s64 	%rd26, %rd2, %rd25;
	ld.shared.v4.u32 	{%r582, %r583, %r584, %r585}, [%r58];
	st.global.v4.u32 	[%rd26], {%r582, %r583, %r584, %r585};
	mov.u32 	%r766, %r24;
	@%p110 bra 	$L__BB324_130;
	add.s32 	%r766, %r24, %r10;
	div.s32 	%r586, %r24, %r2;
	mad.lo.s32 	%r587, %r252, %r586, %r251;
	mul.lo.s32 	%r588, %r586, %r2;
	sub.s32 	%r589, %r24, %r588;
	add.s32 	%r590, %r587, %r589;
	mul.wide.s32 	%rd27, %r590, 4;
	add.s64 	%rd28, %rd2, %rd27;
	shl.b32 	%r591, %r10, 2;
	add.s32 	%r592, %r58, %r591;
	ld.shared.v4.u32 	{%r593, %r594, %r595, %r596}, [%r592];
	st.global.v4.u32 	[%rd28], {%r593, %r594, %r595, %r596};
$L__BB324_130:
	setp.lt.u32 	%p111, %r19, 3;
	@%p111 bra 	$L__BB324_132;
$L__BB324_131:
	div.s32 	%r597, %r766, %r2;
	mad.lo.s32 	%r598, %r252, %r597, %r251;
	mul.lo.s32 	%r599, %r597, %r2;
	sub.s32 	%r600, %r766, %r599;
	add.s32 	%r601, %r598, %r600;
	mul.wide.s32 	%rd29, %r601, 4;
	add.s64 	%rd30, %rd2, %rd29;
	shl.b32 	%r602, %r766, 2;
	mov.u32 	%r603, _ZZ9cuda_gemmIiLi128ELi2ELi1ELi64ELi32ELi32ELi64ELi0ELi0EEviiiPT_S1_S1_iiiE3Csh;
	add.s32 	%r604, %r603, %r602;
	ld.shared.v4.u32 	{%r605, %r606, %r607, %r608}, [%r604];
	st.global.v4.u32 	[%rd30], {%r605, %r606, %r607, %r608};
	add.s32 	%r609, %r766, %r10;
	div.s32 	%r610, %r609, %r2;
	mad.lo.s32 	%r611, %r252, %r610, %r251;
	mul.lo.s32 	%r612, %r610, %r2;
	sub.s32 	%r613, %r609, %r612;
	add.s32 	%r614, %r611, %r613;
	mul.wide.s32 	%rd31, %r614, 4;
	add.s64 	%rd32, %rd2, %rd31;
	shl.b32 	%r615, %r10, 2;
	add.s32 	%r616, %r604, %r615;
	ld.shared.v4.u32 	{%r617, %r618, %r619, %r620}, [%r616];
	st.global.v4.u32 	[%rd32], {%r617, %r618, %r619, %r620};
	add.s32 	%r621, %r609, %r10;
	div.s32 	%r622, %r621, %r2;
	mad.lo.s32 	%r623, %r252, %r622, %r251;
	mul.lo.s32 	%r624, %r622, %r2;
	sub.s32 	%r625, %r621, %r624;
	add.s32 	%r626, %r623, %r625;
	mul.wide.s32 	%rd33, %r626, 4;
	add.s64 	%rd34, %rd2, %rd33;
	add.s32 	%r627, %r616, %r615;
	ld.shared.v4.u32 	{%r628, %r629, %r630, %r631}, [%r627];
	st.global.v4.u32 	[%rd34], {%r628, %r629, %r630, %r631};
	add.s32 	%r632, %r621, %r10;
	div.s32 	%r633, %r632, %r2;
	mad.lo.s32 	%r634, %r252, %r633, %r251;
	mul.lo.s32 	%r635, %r633, %r2;
	sub.s32 	%r636, %r632, %r635;
	add.s32 	%r637, %r634, %r636;
	mul.wide.s32 	%rd35, %r637, 4;
	add.s64 	%rd36, %rd2, %rd35;
	add.s32 	%r638, %r627, %r615;
	ld.shared.v4.u32 	{%r639, %r640, %r641, %r642}, [%r638];
	st.global.v4.u32 	[%rd36], {%r639, %r640, %r641, %r642};
	add.s32 	%r766, %r632, %r10;
	setp.lt.u32 	%p112, %r766, 64;
	@%p112 bra 	$L__BB324_131;
$L__BB324_132:
	add.s32 	%r661, %r661, %r7;
	shl.b32 	%r643, %r7, 1;
	setp.lt.u32 	%p113, %r661, %r643;
	@%p113 bra 	$L__BB324_2;
$L__BB324_133:
	ret;
$L__BB324_134:
	add.s32 	%r388, %r88, %r665;
	mul.wide.s32 	%rd13, %r388, 4;
	add.s64 	%rd14, %rd1, %rd13;
	ld.global.v4.u32 	{%r389, %r390, %r391, %r392}, [%rd14];
	shl.b32 	%r393, %r665, 2;
	mov.u32 	%r394, _ZZ9cuda_gemmIiLi128ELi2ELi1ELi64ELi32ELi32ELi64ELi0ELi0EEviiiPT_S1_S1_iiiE3Ash;
	add.s32 	%r395, %r394, %r393;
	st.shared.v4.u32 	[%r395], {%r389, %r390, %r391, %r392};
	add.s32 	%r396, %r665, %r10;
	add.s32 	%r397, %r88, %r396;
	mul.wide.s32 	%rd15, %r397, 4;
	add.s64 	%rd16, %rd1, %rd15;
	ld.global.v4.u32 	{%r398, %r399, %r400, %r401}, [%rd16];
	shl.b32 	%r402, %r10, 2;
	add.s32 	%r403, %r395, %r402;
	st.shared.v4.u32 	[%r403], {%r398, %r399, %r400, %r401};
	add.s32 	%r404, %r396, %r10;
	add.s32 	%r405, %r88, %r404;
	mul.wide.s32 	%rd17, %r405, 4;
	add.s64 	%rd18, %rd1, %rd17;
	ld.global.v4.u32 	{%r406, %r407, %r408, %r409}, [%rd18];
	add.s32 	%r410, %r403, %r402;
	st.shared.v4.u32 	[%r410], {%r406, %r407, %r408, %r409};
	add.s32 	%r411, %r404, %r10;
	add.s32 	%r412, %r88, %r411;
	mul.wide.s32 	%rd19, %r412, 4;
	add.s64 	%rd20, %rd1, %rd19;
	ld.global.v4.u32 	{%r413, %r414, %r415, %r416}, [%rd20];
	add.s32 	%r417, %r410, %r402;
	st.shared.v4.u32 	[%r417], {%r413, %r414, %r415, %r416};
	add.s32 	%r665, %r411, %r10;
	setp.lt.u32 	%p32, %r665, 64;
	@%p32 bra 	$L__BB324_134;
	bra.uni 	$L__BB324_16;

}
	// .globl	_Z9cuda_gemmIiLi128ELi2ELi1ELi64ELi32ELi32ELi64ELi0ELi1EEviiiPT_S1_S1_iii
.visible .entry _Z9cuda_gemmIiLi128ELi2ELi1ELi64ELi32ELi32ELi64ELi0ELi1EEviiiPT_S1_S1_iii(
	.param .u32 _Z9cuda_gemmIiLi128ELi2ELi1ELi64ELi32ELi32ELi64ELi0ELi1EEviiiPT_S1_S1_iii_param_0,
	.param .u32 _Z9cuda_gemmIiLi128ELi2ELi1ELi64ELi32ELi32ELi64ELi0ELi1EEviiiPT_S1_S1_iii_param_1,
	.param .u32 _Z9cuda_gemmIiLi128ELi2ELi1ELi64ELi32ELi32ELi64ELi0ELi1EEviiiPT_S1_S1_iii_param_2,
	.param .u64 .ptr .align 1 _Z9cuda_gemmIiLi128ELi2ELi1ELi64ELi32ELi32ELi64ELi0ELi1EEviiiPT_S1_S1_iii_param_3,
	.param .u64 .ptr .align 1 _Z9cuda_gemmIiLi128ELi2ELi1ELi64ELi32ELi32ELi64ELi0ELi1EEviiiPT_S1_S1_iii_param_4,
	.param .u64 .ptr .align 1 _Z9cuda_gemmIiLi128ELi2ELi1ELi64ELi32ELi32ELi64ELi0ELi1EEviiiPT_S1_S1_iii_param_5,
	.param .u32 _Z9cuda_gemmIiLi128ELi2ELi1ELi64ELi32ELi32ELi64ELi0ELi1EEviiiPT_S1_S1_iii_param_6,
	.param .u32 _Z9cuda_gemmIiLi128ELi2ELi1ELi64ELi32ELi32ELi64ELi0ELi1EEviiiPT_S1_S1_iii_param_7,
	.param .u32 _Z9cuda_gemmIiLi128ELi2ELi1ELi64ELi32ELi32ELi64ELi0ELi1EEviiiPT_S1_S1_iii_param_8
)
.maxntid 128
{
	.reg .pred 	%p<63>;
	.reg .b32 	%r<358>;
	.reg .b64 	%rd<39>;
	// demoted variable
	.shared .align 128 .b8 _ZZ9cuda_gemmIiLi128ELi2ELi1ELi64ELi32ELi32ELi64ELi0ELi1EEviiiPT_S1_S1_iiiE11kron_fac_sh[2112];
	// demoted variable
	.shared .align 128 .b8 _ZZ9cuda_gemmIiLi128ELi2ELi1ELi64ELi32ELi32ELi64ELi0ELi1EEviiiPT_S1_S1_iiiE3Ash[256];
	// demoted variable
	.shared .align 128 .b8 _ZZ9cuda_gemmIiLi128ELi2ELi1ELi64ELi32ELi32ELi64ELi0ELi1EEviiiPT_S1_S1_iiiE3Csh[256];
	ld.param.u32 	%r78, [_Z9cuda_gemmIiLi128ELi2ELi1ELi64ELi32ELi32ELi64ELi0ELi1EEviiiPT_S1_S1_iii_param_1];
	ld.param.u32 	%r79, [_Z9cuda_gemmIiLi128ELi2ELi1ELi64ELi32ELi32ELi64ELi0ELi1EEviiiPT_S1_S1_iii_param_2];
	ld.param.u64 	%rd4, [_Z9cuda_gemmIiLi128ELi2ELi1ELi64ELi32ELi32ELi64ELi0ELi1EEviiiPT_S1_S1_iii_param_3];
	ld.param.u64 	%rd5, [_Z9cuda_gemmIiLi128ELi2ELi1ELi64ELi32ELi32ELi64ELi0ELi1EEviiiPT_S1_S1_iii_param_4];
	ld.param.u64 	%rd6, [_Z9cuda_gemmIiLi128ELi2ELi1ELi64ELi32ELi32ELi64ELi0ELi1EEviiiPT_S1_S1_iii_param_5];
	cvta.to.global.u64 	%rd1, %rd4;
	cvta.to.global.u64 	%rd2, %rd5;
	cvta.to.global.u64 	%rd3, %rd6;
	mov.u32 	%r1, %tid.x;
	mov.u32 	%r348, %ctaid.y;
	mov.u32 	%r3, %nctaid.y;
	shl.b32 	%r4, %r3, 1;
	setp.ge.u32 	%p1, %r348, %r4;
	@%p1 bra 	$L__BB325_35;
	shr.u32 	%r80, %r1, 2;
	shr.u32 	%r81, %r1, 1;
	and.b32  	%r82, %r81, 1;
	and.b32  	%r5, %r1, 1;
	mov.u32 	%r83, %ctaid.x;
	mov.u32 	%r84, %ctaid.z;
	mov.u32 	%r85, %ntid.x;
	shl.b32 	%r6, %r1, 2;
	shl.b32 	%r7, %r83, 6;
	shl.b32 	%r8, %r85, 2;
	shr.u32 	%r9, %r1, 4;
	and.b32  	%r86, %r1, 15;
	shl.b32 	%r87, %r84, 10;
	or.b32  	%r10, %r87, %r86;
	mov.u32 	%r88, _ZZ9cuda_gemmIiLi128ELi2ELi1ELi64ELi32ELi32ELi64ELi0ELi1EEviiiPT_S1_S1_iiiE11kron_fac_sh;
	mad.lo.s32 	%r11, %r86, 132, %r88;
	shr.u32 	%r12, %r85, 4;
	shl.b32 	%r89, %r1, 4;
	and.b32  	%r90, %r89, 16;
	and.b32  	%r91, %r89, 48;
	mad.lo.s32 	%r92, %r80, 132, %r88;
	and.b32  	%r93, %r6, 124;
	add.s32 	%r13, %r92, %r93;
	shl.b32 	%r14, %r83, 1;
	shr.s32 	%r94, %r79, 31;
	shr.u32 	%r95, %r94, 27;
	add.s32 	%r96, %r79, %r95;
	shr.s32 	%r15, %r96, 5;
	add.s32 	%r16, %r1, %r85;
	max.u32 	%r97, %r16, 64;
	setp.lt.u32 	%p2, %r16, 64;
	selp.u32 	%r98, 1, 0, %p2;
	add.s32 	%r99, %r16, %r98;
	sub.s32 	%r100, %r97, %r99;
	div.u32 	%r101, %r100, %r85;
	add.s32 	%r17, %r101, %r98;
	add.s32 	%r18, %r6, %r8;
	max.u32 	%r102, %r18, 64;
	setp.lt.u32 	%p3, %r18, 64;
	selp.u32 	%r103, 1, 0, %p3;
	or.b32  	%r104, %r18, %r103;
	sub.s32 	%r105, %r102, %r104;
	div.u32 	%r106, %r105, %r8;
	add.s32 	%r19, %r106, %r103;
	and.b32  	%r20, %r17, 3;
	mov.u32 	%r107, _ZZ9cuda_gemmIiLi128ELi2ELi1ELi64ELi32ELi32ELi64ELi0ELi1EEviiiPT_S1_S1_iiiE3Csh;
	add.s32 	%r21, %r107, %r6;
	add.s32 	%r22, %r21, %r8;
	add.s32 	%r23, %r16, %r85;
	add.s32 	%r24, %r23, %r85;
	and.b32  	%r25, %r19, 3;
	mov.u32 	%r108, _ZZ9cuda_gemmIiLi128ELi2ELi1ELi64ELi32ELi32ELi64ELi0ELi1EEviiiPT_S1_S1_iiiE3Ash;
	add.s32 	%r26, %r108, %r89;
	shl.b32 	%r51, %r85, 4;
	add.s32 	%r27, %r26, %r51;
	add.s32 	%r28, %r18, %r8;
	or.b32  	%r109, %r91, %r82;
	or.b32  	%r110, %r82, 8;
	or.b32  	%r111, %r91, %r110;
	add.s32 	%r112, %r82, -1;
	and.b32  	%r113, %r112, 15;
	or.b32  	%r114, %r91, %r113;
	shl.b32 	%r115, %r114, 2;
	add.s32 	%r29, %r108, %r115;
	shl.b32 	%r116, %r109, 2;
	add.s32 	%r30, %r108, %r116;
	shl.b32 	%r117, %r111, 2;
	add.s32 	%r31, %r108, %r117;
	mad.lo.s32 	%r32, %r82, -31, %r91;
	add.s32 	%r33, %r32, 1;
	add.s32 	%r34, %r32, 2;
	add.s32 	%r35, %r32, 3;
	add.s32 	%r36, %r32, 4;
	add.s32 	%r37, %r32, 5;
	add.s32 	%r38, %r32, 6;
	add.s32 	%r39, %r32, 7;
	or.b32  	%r40, %r90, %r110;
	add.s32 	%r41, %r32, 9;
	add.s32 	%r42, %r32, 10;
	add.s32 	%r43, %r32, 11;
	add.s32 	%r44, %r32, 12;
	add.s32 	%r45, %r32, 13;
	add.s32 	%r46, %r32, 14;
	or.b32  	%r47, %r90, %r113;
	shl.b32 	%r118, %r1, 1;
	and.b32  	%r119, %r118, 4;
	shl.b32 	%r120, %r80, 3;
	or.b32  	%r121, %r120, %r119;
	add.s32 	%r48, %r107, %r121;
	mad.lo.s32 	%r49, %r1, 12, %r21;
	add.s32 	%r50, %r49, %r51;
	shl.b32 	%r52, %r85, 3;
	mul.lo.s32 	%r53, %r85, 12;
$L__BB325_2:
	setp.gt.u32 	%p4, %r1, 63;
	@%p4 bra 	$L__BB325_10;
	setp.eq.s32 	%p5, %r20, 3;
	mov.u32 	%r349, %r1;
	@%p5 bra 	$L__BB325_7;
	setp.eq.s32 	%p6, %r20, 0;
	mov.b32 	%r122, 0;
	st.shared.u32 	[%r21], %r122;
	mov.u32 	%r349, %r16;
	@%p6 bra 	$L__BB325_7;
	setp.eq.s32 	%p7, %r20, 1;
	mov.b32 	%r123, 0;
	st.shared.u32 	[%r22], %r123;
	mov.u32 	%r349, %r23;
	@%p7 bra 	$L__BB325_7;
	add.s32 	%r124, %r22, %r8;
	mov.b32 	%r125, 0;
	st.shared.u32 	[%r124], %r125;
	mov.u32 	%r349, %r24;
$L__BB325_7:
	setp.lt.u32 	%p8, %r17, 3;
	@%p8 bra 	$L__BB325_10;
	shl.b32 	%r126, %r349, 2;
	mov.u32 	%r127, _ZZ9cuda_gemmIiLi128ELi2ELi1ELi64ELi32ELi32ELi64ELi0ELi1EEviiiPT_S1_S1_iiiE3Csh;
	add.s32 	%r350, %r127, %r126;
$L__BB325_9:
	mov.b32 	%r128, 0;
	st.shared.u32 	[%r350], %r128;
	add.s32 	%r129, %r350, %r8;
	st.shared.u32 	[%r129], %r128;
	add.s32 	%r130, %r350, %r52;
	st.shared.u32 	[%r130], %r128;
	add.s32 	%r131, %r350, %r53;
	st.shared.u32 	[%r131], %r128;
	add.s32 	%r349, %r349, %r8;
	add.s32 	%r350, %r350, %r51;
	setp.lt.u32 	%p9, %r349, 64;
	@%p9 bra 	$L__BB325_9;
$L__BB325_10:
	setp.gt.u32 	%p10, %r1, 15;
	@%p10 bra 	$L__BB325_17;
	setp.eq.s32 	%p11, %r25, 3;
	mad.lo.s32 	%r61, %r348, %r79, %r7;
	mov.u32 	%r352, %r6;
	@%p11 bra 	$L__BB325_15;
	setp.eq.s32 	%p12, %r25, 0;
	add.s32 	%r132, %r61, %r6;
	mul.wide.s32 	%rd7, %r132, 4;
	add.s64 	%rd8, %rd1, %rd7;
	ld.global.v4.u32 	{%r133, %r134, %r135, %r136}, [%rd8];
	st.shared.v4.u32 	[%r26], {%r133, %r134, %r135, %r136};
	mov.u32 	%r352, %r18;
	@%p12 bra 	$L__BB325_15;
	setp.eq.s32 	%p13, %r25, 1;
	add.s32 	%r137, %r61, %r18;
	mul.wide.s32 	%rd9, %r137, 4;
	add.s64 	%rd10, %rd1, %rd9;
	ld.global.v4.u32 	{%r138, %r139, %r140, %r141}, [%rd10];
	st.shared.v4.u32 	[%r27], {%r138, %r139, %r140, %r141};
	mov.u32 	%r352, %r28;
	@%p13 bra 	$L__BB325_15;
	add.s32 	%r352, %r28, %r8;
	add.s32 	%r142, %r61, %r28;
	mul.wide.s32 	%rd11, %r142, 4;
	add.s64 	%rd12, %rd1, %rd11;
	ld.global.v4.u32 	{%r143, %r144, %r145, %r146}, [%rd12];
	shl.b32 	%r147, %r8, 2;
	add.s32 	%r148, %r27, %r147;
	st.shared.v4.u32 	[%r148], {%r143, %r144, %r145, %r146};
$L__BB325_15:
	setp.lt.u32 	%p14, %r19, 3;
	@%p14 bra 	$L__BB325_17;
$L__BB325_16:
	add.s32 	%r149, %r61, %r352;
	mul.wide.s32 	%rd13, %r149, 4;
	add.s64 	%rd14, %rd1, %rd13;
	ld.global.v4.u32 	{%r150, %r151, %r152, %r153}, [%rd14];
	shl.b32 	%r154, %r352, 2;
	mov.u32 	%r155, _ZZ9cuda_gemmIiLi128ELi2ELi1ELi64ELi32ELi32ELi64ELi0ELi1EEviiiPT_S1_S1_iiiE3Ash;
	add.s32 	%r156, %r155, %r154;
	st.shared.v4.u32 	[%r156], {%r150, %r151, %r152, %r153};
	add.s32 	%r157, %r352, %r8;
	add.s32 	%r158, %r61, %r157;
	mul.wide.s32 	%rd15, %r158, 4;
	add.s64 	%rd16, %rd1, %rd15;
	ld.global.v4.u32 	{%r159, %r160, %r161, %r162}, [%rd16];
	shl.b32 	%r163, %r8, 2;
	add.s32 	%r164, %r156, %r163;
	st.shared.v4.u32 	[%r164], {%r159, %r160, %r161, %r162};
	add.s32 	%r165, %r157, %r8;
	add.s32 	%r166, %r61, %r165;
	mul.wide.s32 	%rd17, %r166, 4;
	add.s64 	%rd18, %rd1, %rd17;
	ld.global.v4.u32 	{%r167, %r168, %r169, %r170}, [%rd18];
	add.s32 	%r171, %r164, %r163;
	st.shared.v4.u32 	[%r171], {%r167, %r168, %r169, %r170};
	add.s32 	%r172, %r165, %r8;
	add.s32 	%r173, %r61, %r172;
	mul.wide.s32 	%rd19, %r173, 4;
	add.s64 	%rd20, %rd1, %rd19;
	ld.global.v4.u32 	{%r174, %r175, %r176, %r177}, [%rd20];
	add.s32 	%r178, %r171, %r163;
	st.shared.v4.u32 	[%r178], {%r174, %r175, %r176, %r177};
	add.s32 	%r352, %r172, %r8;
	setp.lt.u32 	%p15, %r352, 64;
	@%p15 bra 	$L__BB325_16;
$L__BB325_17:
	mov.u32 	%r354, %r9;
$L__BB325_18:
	shl.b32 	%r179, %r354, 5;
	add.s32 	%r180, %r10, %r179;
	mul.wide.u32 	%rd21, %r180, 4;
	add.s64 	%rd22, %rd2, %rd21;
	ld.global.u32 	%r181, [%rd22];
	shl.b32 	%r182, %r354, 2;
	add.s32 	%r183, %r11, %r182;
	st.shared.u32 	[%r183], %r181;
	add.s32 	%r354, %r354, %r12;
	setp.lt.u32 	%p16, %r354, 32;
	@%p16 bra 	$L__BB325_18;
	bar.sync 	0;
	@%p4 bra 	$L__BB325_22;
	setp.ne.s32 	%p18, %r5, 0;
	ld.shared.u32 	%r184, [%r29];
	ld.shared.u32 	%r185, [%r30+56];
	ld.shared.u32 	%r186, [%r30+52];
	ld.shared.u32 	%r187, [%r30+48];
	ld.shared.u32 	%r188, [%r30+44];
	ld.shared.u32 	%r189, [%r30+40];
	ld.shared.u32 	%r190, [%r30+36];
	ld.shared.u32 	%r191, [%r31];
	ld.shared.u32 	%r192, [%r30+28];
	ld.shared.u32 	%r193, [%r30+24];
	ld.shared.u32 	%r194, [%r30+20];
	ld.shared.u32 	%r195, [%r30+16];
	ld.shared.u32 	%r196, [%r30+12];
	ld.shared.u32 	%r197, [%r30+8];
	ld.shared.u32 	%r198, [%r30+4];
	ld.shared.u32 	%r199, [%r30];
	ld.shared.u32 	%r200, [%r13];
	shfl.sync.idx.b32	%r201|%p19, %r200, %r32, 31, -1;
	mul.lo.s32 	%r202, %r201, %r199;
	shfl.sync.idx.b32	%r203|%p20, %r200, %r33, 31, -1;
	mad.lo.s32 	%r204, %r203, %r198, %r202;
	shfl.sync.idx.b32	%r205|%p21, %r200, %r34, 31, -1;
	mad.lo.s32 	%r206, %r205, %r197, %r204;
	shfl.sync.idx.b32	%r207|%p22, %r200, %r35, 31, -1;
	mad.lo.s32 	%r208, %r207, %r196, %r206;
	shfl.sync.idx.b32	%r209|%p23, %r200, %r36, 31, -1;
	mad.lo.s32 	%r210, %r209, %r195, %r208;
	shfl.sync.idx.b32	%r211|%p24, %r200, %r37, 31, -1;
	mad.lo.s32 	%r212, %r211, %r194, %r210;
	shfl.sync.idx.b32	%r213|%p25, %r200, %r38, 31, -1;
	mad.lo.s32 	%r214, %r213, %r193, %r212;
	shfl.sync.idx.b32	%r215|%p26, %r200, %r39, 31, -1;
	mad.lo.s32 	%r216, %r215, %r192, %r214;
	shfl.sync.idx.b32	%r217|%p27, %r200, %r40, 31, -1;
	mad.lo.s32 	%r218, %r217, %r191, %r216;
	shfl.sync.idx.b32	%r219|%p28, %r200, %r41, 31, -1;
	mad.lo.s32 	%r220, %r219, %r190, %r218;
	shfl.sync.idx.b32	%r221|%p29, %r200, %r42, 31, -1;
	mad.lo.s32 	%r222, %r221, %r189, %r220;
	shfl.sync.idx.b32	%r223|%p30, %r200, %r43, 31, -1;
	mad.lo.s32 	%r224, %r223, %r188, %r222;
	shfl.sync.idx.b32	%r225|%p31, %r200, %r44, 31, -1;
	mad.lo.s32 	%r226, %r225, %r187, %r224;
	shfl.sync.idx.b32	%r227|%p32, %r200, %r45, 31, -1;
	mad.lo.s32 	%r228, %r227, %r186, %r226;
	shfl.sync.idx.b32	%r229|%p33, %r200, %r46, 31, -1;
	mad.lo.s32 	%r230, %r229, %r185, %r228;
	shfl.sync.idx.b32	%r231|%p34, %r200, %r47, 31, -1;
	mad.lo.s32 	%r232, %r231, %r184, %r230;
	shfl.sync.down.b32	%r233|%p35, %r232, 1, 7711, -1;
	add.s32 	%r68, %r233, %r232;
	@%p18 bra 	$L__BB325_22;
	ld.shared.u32 	%r234, [%r48];
	add.s32 	%r235, %r234, %r68;
	st.shared.u32 	[%r48], %r235;
$L__BB325_22:
	mov.u32 	%r355, %r9;
$L__BB325_23:
	shl.b32 	%r236, %r355, 5;
	add.s32 	%r237, %r10, %r236;
	mul.wide.u32 	%rd23, %r237, 4;
	add.s64 	%rd24, %rd2, %rd23;
	ld.global.u32 	%r238, [%rd24+64];
	shl.b32 	%r239, %r355, 2;
	add.s32 	%r240, %r11, %r239;
	st.shared.u32 	[%r240], %r238;
	add.s32 	%r355, %r355, %r12;
	setp.lt.u32 	%p36, %r355, 32;
	@%p36 bra 	$L__BB325_23;
	setp.gt.u32 	%p37, %r1, 63;
	bar.sync 	0;
	@%p37 bra 	$L__BB325_27;
	setp.ne.s32 	%p38, %r5, 0;
	ld.shared.u32 	%r241, [%r29];
	ld.shared.u32 	%r242, [%r30+56];
	ld.shared.u32 	%r243, [%r30+52];
	ld.shared.u32 	%r244, [%r30+48];
	ld.shared.u32 	%r245, [%r30+44];
	ld.shared.u32 	%r246, [%r30+40];
	ld.shared.u32 	%r247, [%r30+36];
	ld.shared.u32 	%r248, [%r31];
	ld.shared.u32 	%r249, [%r30+28];
	ld.shared.u32 	%r250, [%r30+24];
	ld.shared.u32 	%r251, [%r30+20];
	ld.shared.u32 	%r252, [%r30+16];
	ld.shared.u32 	%r253, [%r30+12];
	ld.shared.u32 	%r254, [%r30+8];
	ld.shared.u32 	%r255, [%r30+4];
	ld.shared.u32 	%r256, [%r30];
	ld.shared.u32 	%r257, [%r13];
	shfl.sync.idx.b32	%r258|%p39, %r257, %r32, 31, -1;
	mul.lo.s32 	%r259, %r258, %r256;
	shfl.sync.idx.b32	%r260|%p40, %r257, %r33, 31, -1;
	mad.lo.s32 	%r261, %r260, %r255, %r259;
	shfl.sync.idx.b32	%r262|%p41, %r257, %r34, 31, -1;
	mad.lo.s32 	%r263, %r262, %r254, %r261;
	shfl.sync.idx.b32	%r264|%p42, %r257, %r35, 31, -1;
	mad.lo.s32 	%r265, %r264, %r253, %r263;
	shfl.sync.idx.b32	%r266|%p43, %r257, %r36, 31, -1;
	mad.lo.s32 	%r267, %r266, %r252, %r265;
	shfl.sync.idx.b32	%r268|%p44, %r257, %r37, 31, -1;
	mad.lo.s32 	%r269, %r268, %r251, %r267;
	shfl.sync.idx.b32	%r270|%p45, %r257, %r38, 31, -1;
	mad.lo.s32 	%r271, %r270, %r250, %r269;
	shfl.sync.idx.b32	%r272|%p46, %r257, %r39, 31, -1;
	mad.lo.s32 	%r273, %r272, %r249, %r271;
	shfl.sync.idx.b32	%r274|%p47, %r257, %r40, 31, -1;
	mad.lo.s32 	%r275, %r274, %r248, %r273;
	shfl.sync.idx.b32	%r276|%p48, %r257, %r41, 31, -1;
	mad.lo.s32 	%r277, %r276, %r247, %r275;
	shfl.sync.idx.b32	%r278|%p49, %r257, %r42, 31, -1;
	mad.lo.s32 	%r279, %r278, %r246, %r277;
	shfl.sync.idx.b32	%r280|%p50, %r257, %r43, 31, -1;
	mad.lo.s32 	%r281, %r280, %r245, %r279;
	shfl.sync.idx.b32	%r282|%p51, %r257, %r44, 31, -1;
	mad.lo.s32 	%r283, %r282, %r244, %r281;
	shfl.sync.idx.b32	%r284|%p52, %r257, %r45, 31, -1;
	mad.lo.s32 	%r285, %r284, %r243, %r283;
	shfl.sync.idx.b32	%r286|%p53, %r257, %r46, 31, -1;
	mad.lo.s32 	%r287, %r286, %r242, %r285;
	shfl.sync.idx.b32	%r288|%p54, %r257, %r47, 31, -1;
	mad.lo.s32 	%r289, %r288, %r241, %r287;
	shfl.sync.down.b32	%r290|%p55, %r289, 1, 7711, -1;
	add.s32 	%r71, %r290, %r289;
	@%p38 bra 	$L__BB325_27;
	ld.shared.u32 	%r291, [%r48+128];
	add.s32 	%r292, %r291, %r71;
	st.shared.u32 	[%r48+128], %r292;
$L__BB325_27:
	setp.gt.u32 	%p56, %r1, 15;
	bar.sync 	0;
	@%p56 bra 	$L__BB325_34;
	setp.eq.s32 	%p57, %r25, 3;
	mad.lo.s32 	%r72, %r348, %r78, %r14;
	mov.u32 	%r356, %r6;
	@%p57 bra 	$L__BB325_32;
	setp.eq.s32 	%p58, %r25, 0;
	mul.lo.s32 	%r293, %r1, %r15;
	shl.b32 	%r294, %r293, 1;
	add.s32 	%r295, %r72, %r294;
	mul.wide.s32 	%rd25, %r295, 4;
	add.s64 	%rd26, %rd3, %rd25;
	ld.shared.v4.u32 	{%r296, %r297, %r298, %r299}, [%r49];
	st.global.v4.u32 	[%rd26], {%r296, %r297, %r298, %r299};
	mov.u32 	%r356, %r18;
	@%p58 bra 	$L__BB325_32;
	setp.eq.s32 	%p59, %r25, 1;
	shr.u32 	%r300, %r18, 1;
	mad.lo.s32 	%r301, %r300, %r15, %r72;
	mul.wide.s32 	%rd27, %r301, 4;
	add.s64 	%rd28, %rd3, %rd27;
	ld.shared.v4.u32 	{%r302, %r303, %r304, %r305}, [%r50];
	st.global.v4.u32 	[%rd28], {%r302, %r303, %r304, %r305};
	mov.u32 	%r356, %r28;
	@%p59 bra 	$L__BB325_32;
	add.s32 	%r356, %r28, %r8;
	shr.u32 	%r306, %r28, 1;
	mad.lo.s32 	%r307, %r306, %r15, %r72;
	mul.wide.s32 	%rd29, %r307, 4;
	add.s64 	%rd30, %rd3, %rd29;
	shl.b32 	%r308, %r8, 2;
	add.s32 	%r309, %r50, %r308;
	ld.shared.v4.u32 	{%r310, %r311, %r312, %r313}, [%r309];
	st.global.v4.u32 	[%rd30], {%r310, %r311, %r312, %r313};
$L__BB325_32:
	setp.lt.u32 	%p60, %r19, 3;
	@%p60 bra 	$L__BB325_34;
$L__BB325_33:
	shr.u32 	%r314, %r356, 1;
	mad.lo.s32 	%r315, %r314, %r15, %r72;
	mul.wide.s32 	%rd31, %r315, 4;
	add.s64 	%rd32, %rd3, %rd31;
	shl.b32 	%r316, %r356, 2;
	mov.u32 	%r317, _ZZ9cuda_gemmIiLi128ELi2ELi1ELi64ELi32ELi32ELi64ELi0ELi1EEviiiPT_S1_S1_iiiE3Csh;
	add.s32 	%r318, %r317, %r316;
	ld.shared.v4.u32 	{%r319, %r320, %r321, %r322}, [%r318];
	st.global.v4.u32 	[%rd32], {%r319, %r320, %r321, %r322};
	add.s32 	%r323, %r356, %r8;
	shr.u32 	%r324, %r323, 1;
	mad.lo.s32 	%r325, %r324, %r15, %r72;
	mul.wide.s32 	%rd33, %r325, 4;
	add.s64 	%rd34, %rd3, %rd33;
	shl.b32 	%r326, %r8, 2;
	add.s32 	%r327, %r318, %r326;
	ld.shared.v4.u32 	{%r328, %r329, %r330, %r331}, [%r327];
	st.global.v4.u32 	[%rd34], {%r328, %r329, %r330, %r331};
	add.s32 	%r332, %r323, %r8;
	shr.u32 	%r333, %r332, 1;
	mad.lo.s32 	%r334, %r333, %r15, %r72;
	mul.wide.s32 	%rd35, %r334, 4;
	add.s64 	%rd36, %rd3, %rd35;
	add.s32 	%r335, %r327, %r326;
	ld.shared.v4.u32 	{%r336, %r337, %r338, %r339}, [%r335];
	st.global.v4.u32 	[%rd36], {%r336, %r337, %r338, %r339};
	add.s32 	%r340, %r332, %r8;
	shr.u32 	%r341, %r340, 1;
	mad.lo.s32 	%r342, %r341, %r15, %r72;
	mul.wide.s32 	%rd37, %r342, 4;
	add.s64 	%rd38, %rd3, %rd37;
	add.s32 	%r343, %r335, %r326;
	ld.shared.v4.u32 	{%r344, %r345, %r346, %r347}, [%r343];
	st.global.v4.u32 	[%rd38], {%r344, %r345, %r346, %r347};
	add.s32 	%r356, %r340, %r8;
	setp.lt.u32 	%p61, %r356, 64;
	@%p61 bra 	$L__BB325_33;
$L__BB325_34:
	add.s32 	%r348, %r348, %r3;
	setp.lt.u32 	%p62, %r348, %r4;
	@%p62 bra 	$L__BB325_2;
$L__BB325_35:
	ret;

}
	// .globl	_Z9cuda_gemmIiLi128ELi2ELi1ELi64ELi32ELi32ELi64ELi1ELi0EEviiiPT_S1_S1_iii
.visible .entry _Z9cuda_gemmIiLi128ELi2ELi1ELi64ELi32ELi32ELi64ELi1ELi0EEviiiPT_S1_S1_iii(
	.param .u32 _Z9cuda_gemmIiLi128ELi2ELi1ELi64ELi32ELi32ELi64ELi1ELi0EEviiiPT_S1_S1_iii_param_0,
	.param .u32 _Z9cuda_gemmIiLi128ELi2ELi1ELi64ELi32ELi32ELi64ELi1ELi0EEviiiPT_S1_S1_iii_param_1,
	.param .u32 _Z9cuda_gemmIiLi128ELi2ELi1ELi64ELi32ELi32ELi64ELi1ELi0EEviiiPT_S1_S1_iii_param_2,
	.param .u64 .ptr .align 1 _Z9cuda_gemmIiLi128ELi2ELi1ELi64ELi32ELi32ELi64ELi1ELi0EEviiiPT_S1_S1_iii_param_3,
	.param .u64 .ptr .align 1 _Z9cuda_gemmIiLi128ELi2ELi1ELi64ELi32ELi32ELi64ELi1ELi0EEviiiPT_S1_S1_iii_param_4,
	.param .u64 .ptr .align 1 _Z9cuda_gemmIiLi128ELi2ELi1ELi64ELi32ELi32ELi64ELi1ELi0EEviiiPT_S1_S1_iii_param_5,
	.param .u32 _Z9cuda_gemmIiLi128ELi2ELi1ELi64ELi32ELi32ELi64ELi1ELi0EEviiiPT_S1_S1_iii_param_6,
	.param .u32 _Z9cuda_gemmIiLi128ELi2ELi1ELi64ELi32ELi32ELi64ELi1ELi0EEviiiPT_S1_S1_iii_param_7,
	.param .u32 _Z9cuda_gemmIiLi128ELi2ELi1ELi64ELi32ELi32ELi64ELi1ELi0EEviiiPT_S1_S1_iii_param_8
)
.maxntid 128
{
	.reg .pred 	%p<115>;
	.reg .b16 	%rs<3>;
	.reg .b32 	%r<726>;
	.reg .b64 	%rd<37>;
	// demoted variable
	.shared .align 128 .b8 _ZZ9cuda_gemmIiLi128ELi2ELi1ELi64ELi32ELi32ELi64ELi1ELi0EEviiiPT_S1_S1_iiiE11kron_fac_sh[2112];
	// demoted variable
	.shared .align 128 .b8 _ZZ9cuda_gemmIiLi128ELi2ELi1ELi64ELi32ELi32ELi64ELi1ELi0EEviiiPT_S1_S1_iiiE3Ash[256];
	// demoted variable
	.shared .align 128 .b8 _ZZ9cuda_gemmIiLi128ELi2ELi1ELi64ELi32ELi32ELi64ELi1ELi0EEviiiPT_S1_S1_iiiE3Csh[256];
	ld.param.u64 	%rd5, [_Z9cuda_gemmIiLi128ELi2ELi1ELi64ELi32ELi32ELi64ELi1ELi0EEviiiPT_S1_S1_iii_param_3];
	ld.param.u64 	%rd4, [_Z9cuda_gemmIiLi128ELi2ELi1ELi64ELi32ELi32ELi64ELi1ELi0EEviiiPT_S1_S1_iii_param_4];
	ld.param.u64 	%rd6, [_Z9cuda_gemmIiLi128ELi2ELi1ELi64ELi32ELi32ELi64ELi1ELi0EEviiiPT_S1_S1_iii_param_5];
	ld.param.u32 	%r258, [_Z9cuda_gemmIiLi128ELi2ELi1ELi64ELi32ELi32ELi64ELi1ELi0EEviiiPT_S1_S1_iii_param_6];
	ld.param.u32 	%r259, [_Z9cuda_gemmIiLi128ELi2ELi1ELi64ELi32ELi32ELi64ELi1ELi0EEviiiPT_S1_S1_iii_param_7];
	cvta.to.global.u64 	%rd1, %rd5;
	cvta.to.global.u64 	%rd2, %rd6;
	mov.u32 	%r1, %tid.x;
	div.s32 	%r2, 64, %r259;
	shl.b32 	%r3, %r2, 1;
	div.u32 	%r5, %r1, %r3;
	mul.lo.s32 	%r260, %r5, %r3;
	sub.s32 	%r261, %r1, %r260;
	shr.u32 	%r4, %r261, 1;
	mov.u32 	%r619, %ctaid.y;
	mov.u32 	%r7, %nctaid.y;
	shl.b32 	%r262, %r7, 1;
	setp.ge.u32 	%p2, %r619, %r262;
	@%p2 bra 	$L__BB326_133;
	and.b32  	%r8, %r1, 1;
	mov.u32 	%r264, %ctaid.z;
	mov.u32 	%r265, %ntid.x;
	shl.b32 	%r9, %r1, 2;
	shl.b32 	%r10, %r265, 2;
	and.b32  	%r11, %r1, 15;
	shl.b32 	%r12, %r264, 5;
	mov.u32 	%r266, _ZZ9cuda_gemmIiLi128ELi2ELi1ELi64ELi32ELi32ELi64ELi1ELi0EEviiiPT_S1_S1_iiiE11kron_fac_sh;
	mad.lo.s32 	%r13, %r11, 132, %r266;
	shr.u32 	%r14, %r265, 4;
	and.b32  	%r267, %r4, 15;
	shl.b32 	%r268, %r1, 4;
	and.b32  	%r269, %r268, 16;
	min.s32 	%r15, %r258, 16;
	add.s32 	%r16, %r1, %r265;
	max.u32 	%r270, %r16, 64;
	setp.lt.u32 	%p3, %r16, 64;
	selp.u32 	%r271, 1, 0, %p3;
	add.s32 	%r272, %r16, %r271;
	sub.s32 	%r273, %r270, %r272;
	div.u32 	%r274, %r273, %r265;
	add.s32 	%r17, %r274, %r271;
	add.s32 	%r18, %r9, %r10;
	max.u32 	%r275, %r18, 64;
	setp.lt.u32 	%p4, %r18, 64;
	selp.u32 	%r276, 1, 0, %p4;
	or.b32  	%r277, %r18, %r276;
	sub.s32 	%r278, %r275, %r277;
	div.u32 	%r279, %r278, %r10;
	add.s32 	%r19, %r279, %r276;
	mov.u32 	%r280, _ZZ9cuda_gemmIiLi128ELi2ELi1ELi64ELi32ELi32ELi64ELi1ELi0EEviiiPT_S1_S1_iiiE3Csh;
	add.s32 	%r281, %r280, %r9;
	add.s32 	%r20, %r281, %r10;
	add.s32 	%r21, %r16, %r265;
	and.b32  	%r22, %r19, 3;
	mov.u32 	%r282, _ZZ9cuda_gemmIiLi128ELi2ELi1ELi64ELi32ELi32ELi64ELi1ELi0EEviiiPT_S1_S1_iiiE3Ash;
	add.s32 	%r23, %r282, %r268;
	shl.b32 	%r60, %r265, 4;
	add.s32 	%r24, %r23, %r60;
	add.s32 	%r25, %r18, %r10;
	add.s32 	%r283, %r4, 1;
	xor.b32  	%r284, %r267, 8;
	or.b32  	%r26, %r269, %r267;
	and.b32  	%r285, %r283, 15;
	or.b32  	%r27, %r269, %r285;
	add.s32 	%r286, %r4, 2;
	and.b32  	%r287, %r286, 15;
	or.b32  	%r28, %r269, %r287;
	add.s32 	%r288, %r4, 3;
	and.b32  	%r289, %r288, 15;
	or.b32  	%r29, %r269, %r289;
	add.s32 	%r290, %r4, 4;
	and.b32  	%r291, %r290, 15;
	or.b32  	%r30, %r269, %r291;
	add.s32 	%r292, %r4, 5;
	and.b32  	%r293, %r292, 15;
	or.b32  	%r31, %r269, %r293;
	add.s32 	%r294, %r4, 6;
	and.b32  	%r295, %r294, 15;
	or.b32  	%r32, %r269, %r295;
	add.s32 	%r296, %r4, 7;
	and.b32  	%r297, %r296, 15;
	or.b32  	%r33, %r269, %r297;
	or.b32  	%r34, %r269, %r284;
	add.s32 	%r298, %r4, 9;
	and.b32  	%r299, %r298, 15;
	or.b32  	%r35, %r269, %r299;
	add.s32 	%r300, %r4, 10;
	and.b32  	%r301, %r300, 15;
	or.b32  	%r36, %r269, %r301;
	add.s32 	%r302, %r4, 11;
	and.b32  	%r303, %r302, 15;
	or.b32  	%r37, %r269, %r303;
	add.s32 	%r304, %r4, 12;
	and.b32  	%r305, %r304, 15;
	or.b32  	%r38, %r269, %r305;
	add.s32 	%r306, %r4, 13;
	and.b32  	%r307, %r306, 15;
	or.b32  	%r39, %r269, %r307;
	add.s32 	%r308, %r4, 14;
	and.b32  	%r309, %r308, 15;
	or.b32  	%r40, %r269, %r309;
	add.s32 	%r310, %r4, -1;
	and.b32  	%r311, %r310, 15;
	or.b32  	%r41, %r269, %r311;
	setp.lt.s32 	%p5, %r267, %r259;
	selp.b32 	%r312, 0, %r259, %p5;
	sub.s32 	%r42, %r267, %r312;
	add.s32 	%r313, %r267, 1;
	setp.lt.s32 	%p6, %r313, %r259;
	selp.b32 	%r314, 0, %r259, %p6;
	sub.s32 	%r43, %r313, %r314;
	add.s32 	%r315, %r267, 2;
	setp.lt.s32 	%p7, %r315, %r259;
	selp.b32 	%r316, 0, %r259, %p7;
	sub.s32 	%r44, %r315, %r316;
	add.s32 	%r317, %r267, 3;
	setp.lt.s32 	%p8, %r317, %r259;
	selp.b32 	%r318, 0, %r259, %p8;
	sub.s32 	%r45, %r317, %r318;
	add.s32 	%r319, %r267, 4;
	setp.lt.s32 	%p9, %r319, %r259;
	selp.b32 	%r320, 0, %r259, %p9;
	sub.s32 	%r46, %r319, %r320;
	add.s32 	%r321, %r267, 5;
	setp.lt.s32 	%p10, %r321, %r259;
	selp.b32 	%r322, 0, %r259, %p10;
	sub.s32 	%r47, %r321, %r322;
	add.s32 	%r323, %r267, 6;
	setp.lt.s32 	%p11, %r323, %r259;
	selp.b32 	%r324, 0, %r259, %p11;
	sub.s32 	%r48, %r323, %r324;
	add.s32 	%r325, %r267, 7;
	setp.lt.s32 	%p12, %r325, %r259;
	selp.b32 	%r326, 0, %r259, %p12;
	sub.s32 	%r49, %r325, %r326;
	add.s32 	%r327, %r267, 8;
	setp.lt.s32 	%p13, %r327, %r259;
	selp.b32 	%r328, 0, %r259, %p13;
	sub.s32 	%r50, %r327, %r328;
	add.s32 	%r329, %r267, 9;
	setp.lt.s32 	%p14, %r329, %r259;
	selp.b32 	%r330, 0, %r259, %p14;
	sub.s32 	%r51, %r329, %r330;
	add.s32 	%r331, %r267, 10;
	setp.lt.s32 	%p15, %r331, %r259;
	selp.b32 	%r332, 0, %r259, %p15;
	sub.s32 	%r52, %r331, %r332;
	add.s32 	%r333, %r267, 11;
	setp.lt.s32 	%p16, %r333, %r259;
	selp.b32 	%r334, 0, %r259, %p16;
	sub.s32 	%r53, %r333, %r334;
	add.s32 	%r335, %r267, 12;
	setp.lt.s32 	%p17, %r335, %r259;
	selp.b32 	%r336, 0, %r259, %p17;
	sub.s32 	%r54, %r335, %r336;
	add.s32 	%r337, %r267, 13;
	setp.lt.s32 	%p18, %r337, %r259;
	selp.b32 	%r338, 0, %r259, %p18;
	sub.s32 	%r55, %r337, %r338;
	add.s32 	%r339, %r267, 14;
	setp.lt.s32 	%p19, %r339, %r259;
	selp.b32 	%r340, 0, %r259, %p19;
	sub.s32 	%r56, %r339, %r340;
	add.s32 	%r341, %r267, 15;
	setp.lt.s32 	%p20, %r341, %r259;
	selp.b32 	%r342, 0, %r259, %p20;
	sub.s32 	%r57, %r341, %r342;
	mad.lo.s32 	%r58, %r1, 12, %r281;
	add.s32 	%r59, %r58, %r60;
	shl.b32 	%r61, %r265, 3;
	mul.lo.s32 	%r62, %r265, 12;
	cvt.u16.u32 	%rs1, %r3;
	div.s16 	%rs2, 128, %rs1;
	cvt.s32.s16 	%r63, %rs2;
	and.b32  	%r64, %r1, 31;
	cvta.to.global.u64 	%rd3, %rd4;
	shl.b32 	%r479, %r64, 2;
$L__BB326_2:
	setp.gt.u32 	%p21, %r1, 63;
	@%p21 bra 	$L__BB326_10;
	and.b32  	%r343, %r17, 3;
	setp.eq.s32 	%p22, %r343, 3;
	mov.u32 	%r620, %r1;
	@%p22 bra 	$L__BB326_7;
	setp.eq.s32 	%p23, %r343, 0;
	shl.b32 	%r345, %r1, 2;
	mov.u32 	%r346, _ZZ9cuda_gemmIiLi128ELi2ELi1ELi64ELi32ELi32ELi64ELi1ELi0EEviiiPT_S1_S1_iiiE3Csh;
	add.s32 	%r347, %r346, %r345;
	mov.b32 	%r348, 0;
	st.shared.u32 	[%r347], %r348;
	mov.u32 	%r620, %r16;
	@%p23 bra 	$L__BB326_7;
	setp.eq.s32 	%p24, %r343, 1;
	mov.b32 	%r350, 0;
	st.shared.u32 	[%r20], %r350;
	mov.u32 	%r620, %r21;
	@%p24 bra 	$L__BB326_7;
	mov.u32 	%r351, %ntid.x;
	add.s32 	%r620, %r21, %r351;
	add.s32 	%r352, %r20, %r10;
	mov.b32 	%r353, 0;
	st.shared.u32 	[%r352], %r353;
$L__BB326_7:
	setp.lt.u32 	%p25, %r17, 3;
	@%p25 bra 	$L__BB326_10;
	shl.b32 	%r354, %r620, 2;
	mov.u32 	%r355, _ZZ9cuda_gemmIiLi128ELi2ELi1ELi64ELi32ELi32ELi64ELi1ELi0EEviiiPT_S1_S1_iiiE3Csh;
	add.s32 	%r621, %r355, %r354;
$L__BB326_9:
	mov.b32 	%r356, 0;
	st.shared.u32 	[%r621], %r356;
	add.s32 	%r357, %r621, %r10;
	st.shared.u32 	[%r357], %r356;
	add.s32 	%r358, %r621, %r61;
	st.shared.u32 	[%r358], %r356;
	add.s32 	%r359, %r621, %r62;
	st.shared.u32 	[%r359], %r356;
	add.s32 	%r620, %r620, %r10;
	add.s32 	%r621, %r621, %r60;
	setp.lt.u32 	%p26, %r620, 64;
	@%p26 bra 	$L__BB326_9;
$L__BB326_10:
	setp.gt.u32 	%p27, %r1, 15;
	@%p27 bra 	$L__BB326_16;
	setp.eq.s32 	%p28, %r22, 3;
	shl.b32 	%r89, %r619, 6;
	mov.u32 	%r623, %r9;
	@%p28 bra 	$L__BB326_15;
	setp.eq.s32 	%p29, %r22, 0;
	add.s32 	%r360, %r89, %r9;
	mul.wide.s32 	%rd7, %r360, 4;
	add.s64 	%rd8, %rd1, %rd7;
	ld.global.v4.u32 	{%r361, %r362, %r363, %r364}, [%rd8];
	st.shared.v4.u32 	[%r23], {%r361, %r362, %r363, %r364};
	mov.u32 	%r623, %r18;
	@%p29 bra 	$L__BB326_15;
	setp.eq.s32 	%p30, %r22, 1;
	add.s32 	%r365, %r89, %r18;
	mul.wide.s32 	%rd9, %r365, 4;
	add.s64 	%rd10, %rd1, %rd9;
	ld.global.v4.u32 	{%r366, %r367, %r368, %r369}, [%rd10];
	st.shared.v4.u32 	[%r24], {%r366, %r367, %r368, %r369};
	mov.u32 	%r623, %r25;
	@%p30 bra 	$L__BB326_15;
	add.s32 	%r623, %r25, %r10;
	add.s32 	%r370, %r89, %r25;
	mul.wide.s32 	%rd11, %r370, 4;
	add.s64 	%rd12, %rd1, %rd11;
	ld.global.v4.u32 	{%r371, %r372, %r373, %r374}, [%rd12];
	shl.b32 	%r375, %r10, 2;
	add.s32 	%r376, %r24, %r375;
	st.shared.v4.u32 	[%r376], {%r371, %r372, %r373, %r374};
$L__BB326_15:
	setp.lt.u32 	%p31, %r19, 3;
	@%p31 bra 	$L__BB326_16;
	bra.uni 	$L__BB326_134;
$L__BB326_16:
	mov.b32 	%r641, 0;
	mov.pred 	%p114, -1;
$L__BB326_17:
	mov.pred 	%p1, %p114;
	shr.u32 	%r642, %r1, 4;
	add.s32 	%r112, %r641, %r11;
$L__BB326_18:
	add.s32 	%r408, %r12, %r642;
	mad.lo.s32 	%r409, %r408, %r258, %r112;
	mul.wide.s32 	%rd21, %r409, 4;
	add.s64 	%rd22, %rd3, %rd21;
	ld.global.u32 	%r410, [%rd22];
	shl.b32 	%r411, %r642, 2;
	add.s32 	%r412, %r13, %r411;
	st.shared.u32 	[%r412], %r410;
	add.s32 	%r642, %r642, %r14;
	setp.lt.u32 	%p34, %r642, 32;
	@%p34 bra 	$L__BB326_18;
	setp.lt.s32 	%p35, %r2, 1;
	bar.sync 	0;
	@%p35 bra 	$L__BB326_124;
	mov.b32 	%r659, 0;
$L__BB326_21:
	setp.lt.s32 	%p36, %r259, 1;
	add.s32 	%r132, %r659, %r4;
	mul.lo.s32 	%r133, %r132, %r259;
	@%p36 bra 	$L__BB326_23;
	add.s32 	%r414, %r26, %r133;
	shl.b32 	%r415, %r414, 2;
	mov.u32 	%r416, _ZZ9cuda_gemmIiLi128ELi2ELi1ELi64ELi32ELi32ELi64ELi1ELi0EEviiiPT_S1_S1_iiiE3Ash;
	add.s32 	%r417, %r416, %r415;
	ld.shared.u32 	%r660, [%r417];
$L__BB326_23:
	setp.lt.s32 	%p37, %r259, 2;
	@%p37 bra 	$L__BB326_25;
	add.s32 	%r418, %r27, %r133;
	shl.b32 	%r419, %r418, 2;
	mov.u32 	%r420, _ZZ9cuda_gemmIiLi128ELi2ELi1ELi64ELi32ELi32ELi64ELi1ELi0EEviiiPT_S1_S1_iiiE3Ash;
	add.s32 	%r421, %r420, %r419;
	ld.shared.u32 	%r661, [%r421];
$L__BB326_25:
	setp.lt.s32 	%p38, %r259, 3;
	@%p38 bra 	$L__BB326_27;
	add.s32 	%r422, %r28, %r133;
	shl.b32 	%r423, %r422, 2;
	mov.u32 	%r424, _ZZ9cuda_gemmIiLi128ELi2ELi1ELi64ELi32ELi32ELi64ELi1ELi0EEviiiPT_S1_S1_iiiE3Ash;
	add.s32 	%r425, %r424, %r423;
	ld.shared.u32 	%r662, [%r425];
$L__BB326_27:
	setp.lt.s32 	%p39, %r259, 4;
	@%p39 bra 	$L__BB326_29;
	add.s32 	%r426, %r29, %r133;
	shl.b32 	%r427, %r426, 2;
	mov.u32 	%r428, _ZZ9cuda_gemmIiLi128ELi2ELi1ELi64ELi32ELi32ELi64ELi1ELi0EEviiiPT_S1_S1_iiiE3Ash;
	add.s32 	%r429, %r428, %r427;
	ld.shared.u32 	%r663, [%r429];
$L__BB326_29:
	setp.lt.s32 	%p40, %r259, 5;
	@%p40 bra 	$L__BB326_31;
	add.s32 	%r430, %r30, %r133;
	shl.b32 	%r431, %r430, 2;
	mov.u32 	%r432, _ZZ9cuda_gemmIiLi128ELi2ELi1ELi64ELi32ELi32ELi64ELi1ELi0EEviiiPT_S1_S1_iiiE3Ash;
	add.s32 	%r433, %r432, %r431;
	ld.shared.u32 	%r664, [%r433];
$L__BB326_31:
	setp.lt.s32 	%p41, %r259, 6;
	@%p41 bra 	$L__BB326_33;
	add.s32 	%r434, %r31, %r133;
	shl.b32 	%r435, %r434, 2;
	mov.u32 	%r436, _ZZ9cuda_gemmIiLi128ELi2ELi1ELi64ELi32ELi32ELi64ELi1ELi0EEviiiPT_S1_S1_iiiE3Ash;
	add.s32 	%r437, %r436, %r435;
	ld.shared.u32 	%r665, [%r437];
$L__BB326_33:
	setp.lt.s32 	%p42, %r259, 7;
	@%p42 bra 	$L__BB326_35;
	add.s32 	%r438, %r32, %r133;
	shl.b32 	%r439, %r438, 2;
	mov.u32 	%r440, _ZZ9cuda_gemmIiLi128ELi2ELi1ELi64ELi32ELi32ELi64ELi1ELi0EEviiiPT_S1_S1_iiiE3Ash;
	add.s32 	%r441, %r440, %r439;
	ld.shared.u32 	%r666, [%r441];
$L__BB326_35:
	setp.lt.s32 	%p43, %r259, 8;
	@%p43 bra 	$L__BB326_37;
	add.s32 	%r442, %r33, %r133;
	shl.b32 	%r443, %r442, 2;
	mov.u32 	%r444, _ZZ9cuda_gemmIiLi128ELi2ELi1ELi64ELi32ELi32ELi64ELi1ELi0EEviiiPT_S1_S1_iiiE3Ash;
	add.s32 	%r445, %r444, %r443;
	ld.shared.u32 	%r667, [%r445];
$L__BB326_37:
	setp.lt.s32 	%p44, %r259, 9;
	@%p44 bra 	$L__BB326_39;
	add.s32 	%r446, %r34, %r133;
	shl.b32 	%r447, %r446, 2;
	mov.u32 	%r448, _ZZ9cuda_gemmIiLi128ELi2ELi1ELi64ELi32ELi32ELi64ELi1ELi0EEviiiPT_S1_S1_iiiE3Ash;
	add.s32 	%r449, %r448, %r447;
	ld.shared.u32 	%r668, [%r449];
$L__BB326_39:
	setp.lt.s32 	%p45, %r259, 10;
	@%p45 bra 	$L__BB326_41;
	add.s32 	%r450, %r35, %r133;
	shl.b32 	%r451, %r450, 2;
	mov.u32 	%r452, _ZZ9cuda_gemmIiLi128ELi2ELi1ELi64ELi32ELi32ELi64ELi1ELi0EEviiiPT_S1_S1_iiiE3Ash;
	add.s32 	%r453, %r452, %r451;
	ld.shared.u32 	%r669, [%r453];
$L__BB326_41:
	setp.lt.s32 	%p46, %r259, 11;
	@%p46 bra 	$L__BB326_43;
	add.s32 	%r454, %r36, %r133;
	shl.b32 	%r455, %r454, 2;
	mov.u32 	%r456, _ZZ9cuda_gemmIiLi128ELi2ELi1ELi64ELi32ELi32ELi64ELi1ELi0EEviiiPT_S1_S1_iiiE3Ash;
	add.s32 	%r457, %r456, %r455;
	ld.shared.u32 	%r670, [%r457];
$L__BB326_43:
	setp.lt.s32 	%p47, %r259, 12;
	@%p47 bra 	$L__BB326_45;
	add.s32 	%r458, %r37, %r133;
	shl.b32 	%r459, %r458, 2;
	mov.u32 	%r460, _ZZ9cuda_gemmIiLi128ELi2ELi1ELi64ELi32ELi32ELi64ELi1ELi0EEviiiPT_S1_S1_iiiE3Ash;
	add.s32 	%r461, %r460, %r459;
	ld.shared.u32 	%r671, [%r461];
$L__BB326_45:
	setp.lt.s32 	%p48, %r259, 13;
	@%p48 bra 	$L__BB326_47;
	add.s32 	%r462, %r38, %r133;
	shl.b32 	%r463, %r462, 2;
	mov.u32 	%r464, _ZZ9cuda_gemmIiLi128ELi2ELi1ELi64ELi32ELi32ELi64ELi1ELi0EEviiiPT_S1_S1_iiiE3Ash;
	add.s32 	%r465, %r464, %r463;
	ld.shared.u32 	%r672, [%r465];
$L__BB326_47:
	setp.lt.s32 	%p49, %r259, 14;
	@%p49 bra 	$L__BB326_49;
	add.s32 	%r466, %r39, %r133;
	shl.b32 	%r467, %r466, 2;
	mov.u32 	%r468, _ZZ9cuda_gemmIiLi128ELi2ELi1ELi64ELi32ELi32ELi64ELi1ELi0EEviiiPT_S1_S1_iiiE3Ash;
	add.s32 	%r469, %r468, %r467;
	ld.shared.u32 	%r673, [%r469];
$L__BB326_49:
	setp.lt.s32 	%p50, %r259, 15;
	@%p50 bra 	$L__BB326_51;
	add.s32 	%r470, %r40, %r133;
	shl.b32 	%r471, %r470, 2;
	mov.u32 	%r472, _ZZ9cuda_gemmIiLi128ELi2ELi1ELi64ELi32ELi32ELi64ELi1ELi0EEviiiPT_S1_S1_iiiE3Ash;
	add.s32 	%r473, %r472, %r471;
	ld.shared.u32 	%r674, [%r473];
$L__BB326_51:
	setp.lt.s32 	%p51, %r259, 16;
	@%p51 bra 	$L__BB326_53;
	add.s32 	%r474, %r41, %r133;
	shl.b32 	%r475, %r474, 2;
	mov.u32 	%r476, _ZZ9cuda_gemmIiLi128ELi2ELi1ELi64ELi32ELi32ELi64ELi1ELi0EEviiiPT_S1_S1_iiiE3Ash;
	add.s32 	%r477, %r476, %r475;
	ld.shared.u32 	%r675, [%r477];
$L__BB326_53:
	setp.ge.s32 	%p52, %r5, %r15;
	@%p52 bra 	$L__BB326_123;
	mov.u32 	%r676, %r5;
$L__BB326_55:
	setp.gt.u32 	%p53, %r259, 64;
	mov.u32 	%r478, _ZZ9cuda_gemmIiLi128ELi2ELi1ELi64ELi32ELi32ELi64ELi1ELi0EEviiiPT_S1_S1_iiiE11kron_fac_sh;
	mad.lo.s32 	%r167, %r676, 132, %r478;
	add.s32 	%r480, %r167, %r479;
	ld.shared.u32 	%r168, [%r480];
	@%p53 bra 	$L__BB326_88;
	setp.eq.s32 	%p70, %r259, 0;
	mov.b32 	%r678, 0;
	@%p70 bra 	$L__BB326_58;
	shfl.sync.idx.b32	%r531|%p71, %r168, %r42, 31, -1;
	mul.lo.s32 	%r678, %r531, %r660;
$L__BB326_58:
	setp.lt.s32 	%p72, %r259, 2;
	@%p72 bra 	$L__BB326_60;
	shfl.sync.idx.b32	%r532|%p73, %r168, %r43, 31, -1;
	mad.lo.s32 	%r678, %r532, %r661, %r678;
$L__BB326_60:
	setp.lt.s32 	%p74, %r259, 3;
	@%p74 bra 	$L__BB326_62;
	shfl.sync.idx.b32	%r533|%p75, %r168, %r44, 31, -1;
	mad.lo.s32 	%r678, %r533, %r662, %r678;
$L__BB326_62:
	setp.lt.s32 	%p76, %r259, 4;
	@%p76 bra 	$L__BB326_64;
	shfl.sync.idx.b32	%r534|%p77, %r168, %r45, 31, -1;
	mad.lo.s32 	%r678, %r534, %r663, %r678;
$L__BB326_64:
	setp.lt.s32 	%p78, %r259, 5;
	@%p78 bra 	$L__BB326_66;
	shfl.sync.idx.b32	%r535|%p79, %r168, %r46, 31, -1;
	mad.lo.s32 	%r678, %r535, %r664, %r678;
$L__BB326_66:
	setp.lt.s32 	%p80, %r259, 6;
	@%p80 bra 	$L__BB326_68;
	shfl.sync.idx.b32	%r536|%p81, %r168, %r47, 31, -1;
	mad.lo.s32 	%r678, %r536, %r665, %r678;
$L__BB326_68:
	setp.lt.s32 	%p82, %r259, 7;
	@%p82 bra 	$L__BB326_70;
	shfl.sync.idx.b32	%r537|%p83, %r168, %r48, 31, -1;
	mad.lo.s32 	%r678, %r537, %r666, %r678;
$L__BB326_70:
	setp.lt.s32 	%p84, %r259, 8;
	@%p84 bra 	$L__BB326_72;
	shfl.sync.idx.b32	%r538|%p85, %r168, %r49, 31, -1;
	mad.lo.s32 	%r678, %r538, %r667, %r678;
$L__BB326_72:
	setp.lt.s32 	%p86, %r259, 9;
	@%p86 bra 	$L__BB326_74;
	shfl.sync.idx.b32	%r539|%p87, %r168, %r50, 31, -1;
	mad.lo.s32 	%r678, %r539, %r668, %r678;
$L__BB326_74:
	setp.lt.s32 	%p88, %r259, 10;
	@%p88 bra 	$L__BB326_76;
	shfl.sync.idx.b32	%r540|%p89, %r168, %r51, 31, -1;
	mad.lo.s32 	%r678, %r540, %r669, %r678;
$L__BB326_76:
	setp.lt.s32 	%p90, %r259, 11;
	@%p90 bra 	$L__BB326_78;
	shfl.sync.idx.b32	%r541|%p91, %r168, %r52, 31, -1;
	mad.lo.s32 	%r678, %r541, %r670, %r678;
$L__BB326_78:
	setp.lt.s32 	%p92, %r259, 12;
	@%p92 bra 	$L__BB326_80;
	shfl.sync.idx.b32	%r542|%p93, %r168, %r53, 31, -1;
	mad.lo.s32 	%r678, %r542, %r671, %r678;
$L__BB326_80:
	setp.lt.s32 	%p94, %r259, 13;
	@%p94 bra 	$L__BB326_82;
	shfl.sync.idx.b32	%r543|%p95, %r168, %r54, 31, -1;
	mad.lo.s32 	%r678, %r543, %r672, %r678;
$L__BB326_82:
	setp.lt.s32 	%p96, %r259, 14;
	@%p96 bra 	$L__BB326_84;
	shfl.sync.idx.b32	%r544|%p97, %r168, %r55, 31, -1;
	mad.lo.s32 	%r678, %r544, %r673, %r678;
$L__BB326_84:
	setp.lt.s32 	%p98, %r259, 15;
	@%p98 bra 	$L__BB326_86;
	shfl.sync.idx.b32	%r545|%p99, %r168, %r56, 31, -1;
	mad.lo.s32 	%r678, %r545, %r674, %r678;
$L__BB326_86:
	setp.lt.s32 	%p100, %r259, 16;
	@%p100 bra 	$L__BB326_120;
	shfl.sync.idx.b32	%r546|%p101, %r168, %r57, 31, -1;
	mad.lo.s32 	%r678, %r546, %r675, %r678;
	bra.uni 	$L__BB326_120;
$L__BB326_88:
	mov.b32 	%r678, 0;
	@%p36 bra 	$L__BB326_90;
	shl.b32 	%r482, %r26, 2;
	add.s32 	%r483, %r167, %r482;
	ld.shared.u32 	%r484, [%r483];
	mul.lo.s32 	%r678, %r484, %r660;
$L__BB326_90:
	@%p37 bra 	$L__BB326_92;
	shl.b32 	%r485, %r27, 2;
	add.s32 	%r486, %r167, %r485;
	ld.shared.u32 	%r487, [%r486];
	mad.lo.s32 	%r678, %r487, %r661, %r678;
$L__BB326_92:
	@%p38 bra 	$L__BB326_94;
	shl.b32 	%r488, %r28, 2;
	add.s32 	%r489, %r167, %r488;
	ld.shared.u32 	%r490, [%r489];
	mad.lo.s32 	%r678, %r490, %r662, %r678;
$L__BB326_94:
	setp.lt.s32 	%p57, %r259, 4;
	@%p57 bra 	$L__BB326_96;
	shl.b32 	%r491, %r29, 2;
	add.s32 	%r492, %r167, %r491;
	ld.shared.u32 	%r493, [%r492];
	mad.lo.s32 	%r678, %r493, %r663, %r678;
$L__BB326_96:
	setp.lt.s32 	%p58, %r259, 5;
	@%p58 bra 	$L__BB326_98;
	shl.b32 	%r494, %r30, 2;
	add.s32 	%r495, %r167, %r494;
	ld.shared.u32 	%r496, [%r495];
	mad.lo.s32 	%r678, %r496, %r664, %r678;
$L__BB326_98:
	setp.lt.s32 	%p59, %r259, 6;
	@%p59 bra 	$L__BB326_100;
	shl.b32 	%r497, %r31, 2;
	add.s32 	%r498, %r167, %r497;
	ld.shared.u32 	%r499, [%r498];
	mad.lo.s32 	%r678, %r499, %r665, %r678;
$L__BB326_100:
	setp.lt.s32 	%p60, %r259, 7;
	@%p60 bra 	$L__BB326_102;
	shl.b32 	%r500, %r32, 2;
	add.s32 	%r501, %r167, %r500;
	ld.shared.u32 	%r502, [%r501];
	mad.lo.s32 	%r678, %r502, %r666, %r678;
$L__BB326_102:
	setp.lt.s32 	%p61, %r259, 8;
	@%p61 bra 	$L__BB326_104;
	shl.b32 	%r503, %r33, 2;
	add.s32 	%r504, %r167, %r503;
	ld.shared.u32 	%r505, [%r504];
	mad.lo.s32 	%r678, %r505, %r667, %r678;
$L__BB326_104:
	setp.lt.s32 	%p62, %r259, 9;
	@%p62 bra 	$L__BB326_106;
	shl.b32 	%r506, %r34, 2;
	add.s32 	%r507, %r167, %r506;
	ld.shared.u32 	%r508, [%r507];
	mad.lo.s32 	%r678, %r508, %r668, %r678;
$L__BB326_106:
	setp.lt.s32 	%p63, %r259, 10;
	@%p63 bra 	$L__BB326_108;
	shl.b32 	%r509, %r35, 2;
	add.s32 	%r510, %r167, %r509;
	ld.shared.u32 	%r511, [%r510];
	mad.lo.s32 	%r678, %r511, %r669, %r678;
$L__BB326_108:
	setp.lt.s32 	%p64, %r259, 11;
	@%p64 bra 	$L__BB326_110;
	shl.b32 	%r512, %r36, 2;
	add.s32 	%r513, %r167, %r512;
	ld.shared.u32 	%r514, [%r513];
	mad.lo.s32 	%r678, %r514, %r670, %r678;
$L__BB326_110:
	setp.lt.s32 	%p65, %r259, 12;
	@%p65 bra 	$L__BB326_112;
	shl.b32 	%r515, %r37, 2;
	add.s32 	%r516, %r167, %r515;
	ld.shared.u32 	%r517, [%r516];
	mad.lo.s32 	%r678, %r517, %r671, %r678;
$L__BB326_112:
	setp.lt.s32 	%p66, %r259, 13;
	@%p66 bra 	$L__BB326_114;
	shl.b32 	%r518, %r38, 2;
	add.s32 	%r519, %r167, %r518;
	ld.shared.u32 	%r520, [%r519];
	mad.lo.s32 	%r678, %r520, %r672, %r678;
$L__BB326_114:
	setp.lt.s32 	%p67, %r259, 14;
	@%p67 bra 	$L__BB326_116;
	shl.b32 	%r521, %r39, 2;
	add.s32 	%r522, %r167, %r521;
	ld.shared.u32 	%r523, [%r522];
	mad.lo.s32 	%r678, %r523, %r673, %r678;
$L__BB326_116:
	setp.lt.s32 	%p68, %r259, 15;
	@%p68 bra 	$L__BB326_118;
	shl.b32 	%r524, %r40, 2;
	add.s32 	%r525, %r167, %r524;
	ld.shared.u32 	%r526, [%r525];
	mad.lo.s32 	%r678, %r526, %r674, %r678;
$L__BB326_118:
	setp.lt.s32 	%p69, %r259, 16;
	@%p69 bra 	$L__BB326_120;
	shl.b32 	%r527, %r41, 2;
	add.s32 	%r528, %r167, %r527;
	ld.shared.u32 	%r529, [%r528];
	mad.lo.s32 	%r678, %r529, %r675, %r678;
$L__BB326_120:
	setp.ne.s32 	%p102, %r8, 0;
	add.s32 	%r547, %r676, %r641;
	mad.lo.s32 	%r232, %r547, %r2, %r132;
	shfl.sync.down.b32	%r548|%p103, %r678, 1, 7711, -1;
	add.s32 	%r233, %r548, %r678;
	@%p102 bra 	$L__BB326_122;
	shl.b32 	%r549, %r232, 2;
	mov.u32 	%r550, _ZZ9cuda_gemmIiLi128ELi2ELi1ELi64ELi32ELi32ELi64ELi1ELi0EEviiiPT_S1_S1_iiiE3Csh;
	add.s32 	%r551, %r550, %r549;
	ld.shared.u32 	%r552, [%r551];
	add.s32 	%r553, %r552, %r233;
	st.shared.u32 	[%r551], %r553;
$L__BB326_122:
	add.s32 	%r676, %r676, %r63;
	setp.lt.s32 	%p104, %r676, %r15;
	@%p104 bra 	$L__BB326_55;
$L__BB326_123:
	add.s32 	%r659, %r659, %r3;
	setp.lt.s32 	%p105, %r659, %r2;
	@%p105 bra 	$L__BB326_21;
$L__BB326_124:
	mov.b32 	%r641, 16;
	mov.pred 	%p114, 0;
	@%p1 bra 	$L__BB326_17;
	bar.sync 	0;
	@%p27 bra 	$L__BB326_132;
	setp.eq.s32 	%p108, %r22, 3;
	shl.b32 	%r252, %r619, 6;
	mov.u32 	%r724, %r9;
	@%p108 bra 	$L__BB326_130;
	setp.eq.s32 	%p109, %r22, 0;
	add.s32 	%r555, %r252, %r9;
	mul.wide.s32 	%rd23, %r555, 4;
	add.s64 	%rd24, %rd2, %rd23;
	ld.shared.v4.u32 	{%r556, %r557, %r558, %r559}, [%r58];
	st.global.v4.u32 	[%rd24], {%r556, %r557, %r558, %r559};
	mov.u32 	%r724, %r18;
	@%p109 bra 	$L__BB326_130;
	setp.eq.s32 	%p110, %r22, 1;
	add.s32 	%r560, %r252, %r18;
	mul.wide.s32 	%rd25, %r560, 4;
	add.s64 	%rd26, %rd2, %rd25;
	ld.shared.v4.u32 	{%r561, %r562, %r563, %r564}, [%r59];
	st.global.v4.u32 	[%rd26], {%r561, %r562, %r563, %r564};
	mov.u32 	%r724, %r25;
	@%p110 bra 	$L__BB326_130;
	add.s32 	%r724, %r25, %r10;
	add.s32 	%r565, %r252, %r25;
	mul.wide.s32 	%rd27, %r565, 4;
	add.s64 	%rd28, %rd2, %rd27;
	shl.b32 	%r566, %r10, 2;
	add.s32 	%r567, %r59, %r566;
	ld.shared.v4.u32 	{%r568, %r569, %r570, %r571}, [%r567];
	st.global.v4.u32 	[%rd28], {%r568, %r569, %r570, %r571};
$L__BB326_130:
	setp.lt.u32 	%p111, %r19, 3;
	@%p111 bra 	$L__BB326_132;
$L__BB326_131:
	add.s32 	%r572, %r252, %r724;
	mul.wide.s32 	%rd29, %r572, 4;
	add.s64 	%rd30, %rd2, %rd29;
	shl.b32 	%r573, %r724, 2;
	mov.u32 	%r574, _ZZ9cuda_gemmIiLi128ELi2ELi1ELi64ELi32ELi32ELi64ELi1ELi0EEviiiPT_S1_S1_iiiE3Csh;
	add.s32 	%r575, %r574, %r573;
	ld.shared.v4.u32 	{%r576, %r577, %r578, %r579}, [%r575];
	st.global.v4.u32 	[%rd30], {%r576, %r577, %r578, %r579};
	add.s32 	%r580, %r724, %r10;
	add.s32 	%r581, %r252, %r580;
	mul.wide.s32 	%rd31, %r581, 4;
	add.s64 	%rd32, %rd2, %rd31;
	shl.b32 	%r582, %r10, 2;
	add.s32 	%r583, %r575, %r582;
	ld.shared.v4.u32 	{%r584, %r585, %r586, %r587}, [%r583];
	st.global.v4.u32 	[%rd32], {%r584, %r585, %r586, %r587};
	add.s32 	%r588, %r580, %r10;
	add.s32 	%r589, %r252, %r588;
	mul.wide.s32 	%rd33, %r589, 4;
	add.s64 	%rd34, %rd2, %rd33;
	add.s32 	%r590, %r583, %r582;
	ld.shared.v4.u32 	{%r591, %r592, %r593, %r594}, [%r590];
	st.global.v4.u32 	[%rd34], {%r591, %r592, %r593, %r594};
	add.s32 	%r595, %r588, %r10;
	add.s32 	%r596, %r252, %r595;
	mul.wide.s32 	%rd35, %r596, 4;
	add.s64 	%rd36, %rd2, %rd35;
	add.s32 	%r597, %r590, %r582;
	ld.shared.v4.u32 	{%r598, %r599, %r600, %r601}, [%r597];
	st.global.v4.u32 	[%rd36], {%r598, %r599, %r600, %r601};
	add.s32 	%r724, %r595, %r10;
	setp.lt.u32 	%p112, %r724, 64;
	@%p112 bra 	$L__BB326_131;
$L__BB326_132:
	add.s32 	%r619, %r619, %r7;
	shl.b32 	%r602, %r7, 1;
	setp.lt.u32 	%p113, %r619, %r602;
	@%p113 bra 	$L__BB326_2;
$L__BB326_133:
	ret;
$L__BB326_134:
	add.s32 	%r377, %r89, %r623;
	mul.wide.s32 	%rd13, %r377, 4;
	add.s64 	%rd14, %rd1, %rd13;
	ld.global.v4.u32 	{%r378, %r379, %r380, %r381}, [%rd14];
	shl.b32 	%r382, %r623, 2;
	mov.u32 	%r383, _ZZ9cuda_gemmIiLi128ELi2ELi1ELi64ELi32ELi32ELi64ELi1ELi0EEviiiPT_S1_S1_iiiE3Ash;
	add.s32 	%r384, %r383, %r382;
	st.shared.v4.u32 	[%r384], {%r378, %r379, %r380, %r381};
	add.s32 	%r385, %r623, %r10;
	add.s32 	%r386, %r89, %r385;
	mul.wide.s32 	%rd15, %r386, 4;
	add.s64 	%rd16, %rd1, %rd15;
	ld.global.v4.u32 	{%r387, %r388, %r389, %r390}, [%rd16];
	shl.b32 	%r391, %r10, 2;
	add.s32 	%r392, %r384, %r391;
	st.shared.v4.u32 	[%r392], {%r387, %r388, %r389, %r390};
	add.s32 	%r393, %r385, %r10;
	add.s32 	%r394, %r89, %r393;
	mul.wide.s32 	%rd17, %r394, 4;
	add.s64 	%rd18, %rd1, %rd17;
	ld.global.v4.u32 	{%r395, %r396, %r397, %r398}, [%rd18];
	add.s32 	%r399, %r392, %r391;
	st.shared.v4.u32 	[%r399], {%r395, %r396, %r397, %r398};
	add.s32 	%r400, %r393, %r10;
	add.s32 	%r401, %r89, %r400;
	mul.wide.s32 	%rd19, %r401, 4;
	add.s64 	%rd20, %rd1, %rd19;
	ld.global.v4.u32 	{%r402, %r403, %r404, %r405}, [%rd20];
	add.s32 	%r406, %r399, %r391;
	st.shared.v4.u32 	[%r406], {%r402, %r403, %r404, %r405};
	add.s32 	%r623, %r400, %r10;
	setp.lt.u32 	%p32, %r623, 64;
	@%p32 bra 	$L__BB326_134;
	bra.uni 	$L__BB326_16;

}
	// .globl	_Z9cuda_gemmIiLi128ELi2ELi1ELi64ELi32ELi32ELi64ELi1ELi1EEviiiPT_S1_S1_iii
.visible .entry _Z9cuda_gemmIiLi128ELi2ELi1ELi64ELi32ELi32ELi64ELi1ELi1EEviiiPT_S1_S1_iii(
	.param .u32 _Z9cuda_gemmIiLi128ELi2ELi1ELi64ELi32ELi32ELi64ELi1ELi1EEviiiPT_S1_S1_iii_param_0,
	.param .u32 _Z9cuda_gemmIiLi128ELi2ELi1ELi64ELi32ELi32ELi64ELi1ELi1EEviiiPT_S1_S1_iii_param_1,
	.param .u32 _Z9cuda_gemmIiLi128ELi2ELi1ELi64ELi32ELi32ELi64ELi1ELi1EEviiiPT_S1_S1_iii_param_2,
	.param .u64 .ptr .align 1 _Z9cuda_gemmIiLi128ELi2ELi1ELi64ELi32ELi32ELi64ELi1ELi1EEviiiPT_S1_S1_iii_param_3,
	.param .u64 .ptr .align 1 _Z9cuda_gemmIiLi128ELi2ELi1ELi64ELi32ELi32ELi64ELi1ELi1EEviiiPT_S1_S1_iii_param_4,
	.param .u64 .ptr .align 1 _Z9cuda_gemmIiLi128ELi2ELi1ELi64ELi32ELi32ELi64ELi1ELi1EEviiiPT_S1_S1_iii_param_5,
	.param .u32 _Z9cuda_gemmIiLi128ELi2ELi1ELi64ELi32ELi32ELi64ELi1ELi1EEviiiPT_S1_S1_iii_param_6,
	.param .u32 _Z9cuda_gemmIiLi128ELi2ELi1ELi64ELi32ELi32ELi64ELi1ELi1EEviiiPT_S1_S1_iii_param_7,
	.param .u32 _Z9cuda_gemmIiLi128ELi2ELi1ELi64ELi32ELi32ELi64ELi1ELi1EEviiiPT_S1_S1_iii_param_8
)
.maxntid 128
{
	.reg .pred 	%p<63>;
	.reg .b32 	%r<344>;
	.reg .b64 	%rd<39>;
	// demoted variable
	.shared .align 128 .b8 _ZZ9cuda_gemmIiLi128ELi2ELi1ELi64ELi32ELi32ELi64ELi1ELi1EEviiiPT_S1_S1_iiiE11kron_fac_sh[2112];
	// demoted variable
	.shared .align 128 .b8 _ZZ9cuda_gemmIiLi128ELi2ELi1ELi64ELi32ELi32ELi64ELi1ELi1EEviiiPT_S1_S1_iiiE3Ash[256];
	// demoted variable
	.shared .align 128 .b8 _ZZ9cuda_gemmIiLi128ELi2ELi1ELi64ELi32ELi32ELi64ELi1ELi1EEviiiPT_S1_S1_iiiE3Csh[256];
	ld.param.u64 	%rd4, [_Z9cuda_gemmIiLi128ELi2ELi1ELi64ELi32ELi32ELi64ELi1ELi1EEviiiPT_S1_S1_iii_param_3];
	ld.param.u64 	%rd5, [_Z9cuda_gemmIiLi128ELi2ELi1ELi64ELi32ELi32ELi64ELi1ELi1EEviiiPT_S1_S1_iii_param_4];
	ld.param.u64 	%rd6, [_Z9cuda_gemmIiLi128ELi2ELi1ELi64ELi32ELi32ELi64ELi1ELi1EEviiiPT_S1_S1_iii_param_5];
	cvta.to.global.u64 	%rd1, %rd4;
	cvta.to.global.u64 	%rd2, %rd5;
	cvta.to.global.u64 	%rd3, %rd6;
	mov.u32 	%r1, %tid.x;
	mov.u32 	%r334, %ctaid.y;
	mov.u32 	%r3, %nctaid.y;
	shl.b32 	%r4, %r3, 1;
	setp.ge.u32 	%p1, %r334, %r4;
	@%p1 bra 	$L__BB327_35;
	shr.u32 	%r74, %r1, 2;
	shr.u32 	%r75, %r1, 1;
	and.b32  	%r76, %r75, 1;
	and.b32  	%r5, %r1, 1;
	mov.u32 	%r77, %ctaid.z;
	mov.u32 	%r78, %ntid.x;
	shl.b32 	%r6, %r1, 2;
	shl.b32 	%r7, %r78, 2;
	and.b32  	%r79, %r1, 15;
	shl.b32 	%r80, %r77, 10;
	or.b32  	%r8, %r80, %r79;
	mov.u32 	%r81, _ZZ9cuda_gemmIiLi128ELi2ELi1ELi64ELi32ELi32ELi64ELi1ELi1EEviiiPT_S1_S1_iiiE11kron_fac_sh;
	mad.lo.s32 	%r9, %r79, 132, %r81;
	shr.u32 	%r10, %r78, 4;
	shl.b32 	%r82, %r1, 4;
	and.b32  	%r83, %r82, 16;
	and.b32  	%r84, %r82, 48;
	mad.lo.s32 	%r85, %r74, 132, %r81;
	and.b32  	%r86, %r6, 124;
	add.s32 	%r11, %r85, %r86;
	add.s32 	%r12, %r1, %r78;
	max.u32 	%r87, %r12, 64;
	setp.lt.u32 	%p2, %r12, 64;
	selp.u32 	%r88, 1, 0, %p2;
	add.s32 	%r89, %r12, %r88;
	sub.s32 	%r90, %r87, %r89;
	div.u32 	%r91, %r90, %r78;
	add.s32 	%r13, %r91, %r88;
	add.s32 	%r14, %r6, %r7;
	max.u32 	%r92, %r14, 64;
	setp.lt.u32 	%p3, %r14, 64;
	selp.u32 	%r93, 1, 0, %p3;
	or.b32  	%r94, %r14, %r93;
	sub.s32 	%r95, %r92, %r94;
	div.u32 	%r96, %r95, %r7;
	add.s32 	%r15, %r96, %r93;
	and.b32  	%r16, %r13, 3;
	mov.u32 	%r97, _ZZ9cuda_gemmIiLi128ELi2ELi1ELi64ELi32ELi32ELi64ELi1ELi1EEviiiPT_S1_S1_iiiE3Csh;
	add.s32 	%r17, %r97, %r6;
	add.s32 	%r18, %r17, %r7;
	add.s32 	%r19, %r12, %r78;
	add.s32 	%r20, %r19, %r78;
	and.b32  	%r21, %r15, 3;
	mov.u32 	%r98, _ZZ9cuda_gemmIiLi128ELi2ELi1ELi64ELi32ELi32ELi64ELi1ELi1EEviiiPT_S1_S1_iiiE3Ash;
	add.s32 	%r22, %r98, %r82;
	shl.b32 	%r45, %r78, 4;
	add.s32 	%r23, %r22, %r45;
	add.s32 	%r24, %r14, %r7;
	or.b32  	%r99, %r84, %r76;
	or.b32  	%r100, %r76, 8;
	or.b32  	%r101, %r84, %r100;
	add.s32 	%r102, %r76, -1;
	and.b32  	%r103, %r102, 15;
	or.b32  	%r104, %r84, %r103;
	shl.b32 	%r105, %r104, 2;
	add.s32 	%r25, %r98, %r105;
	shl.b32 	%r106, %r99, 2;
	add.s32 	%r26, %r98, %r106;
	shl.b32 	%r107, %r101, 2;
	add.s32 	%r27, %r98, %r107;
	mad.lo.s32 	%r28, %r76, -31, %r84;
	add.s32 	%r29, %r28, 1;
	add.s32 	%r30, %r28, 2;
	add.s32 	%r31, %r28, 3;
	add.s32 	%r32, %r28, 4;
	add.s32 	%r33, %r28, 5;
	add.s32 	%r34, %r28, 6;
	add.s32 	%r35, %r28, 7;
	or.b32  	%r36, %r83, %r100;
	add.s32 	%r37, %r28, 9;
	add.s32 	%r38, %r28, 11;
	add.s32 	%r39, %r28, 12;
	add.s32 	%r40, %r28, 13;
	or.b32  	%r41, %r83, %r103;
	shl.b32 	%r108, %r1, 1;
	and.b32  	%r109, %r108, 4;
	shl.b32 	%r110, %r74, 3;
	or.b32  	%r111, %r110, %r109;
	add.s32 	%r42, %r97, %r111;
	mad.lo.s32 	%r43, %r1, 12, %r17;
	add.s32 	%r44, %r43, %r45;
	shl.b32 	%r46, %r78, 3;
	mul.lo.s32 	%r47, %r78, 12;
$L__BB327_2:
	setp.gt.u32 	%p4, %r1, 63;
	@%p4 bra 	$L__BB327_10;
	setp.eq.s32 	%p5, %r16, 3;
	mov.u32 	%r335, %r1;
	@%p5 bra 	$L__BB327_7;
	setp.eq.s32 	%p6, %r16, 0;
	mov.b32 	%r112, 0;
	st.shared.u32 	[%r17], %r112;
	mov.u32 	%r335, %r12;
	@%p6 bra 	$L__BB327_7;
	setp.eq.s32 	%p7, %r16, 1;
	mov.b32 	%r113, 0;
	st.shared.u32 	[%r18], %r113;
	mov.u32 	%r335, %r19;
	@%p7 bra 	$L__BB327_7;
	add.s32 	%r114, %r18, %r7;
	mov.b32 	%r115, 0;
	st.shared.u32 	[%r114], %r115;
	mov.u32 	%r335, %r20;
$L__BB327_7:
	setp.lt.u32 	%p8, %r13, 3;
	@%p8 bra 	$L__BB327_10;
	shl.b32 	%r116, %r335, 2;
	mov.u32 	%r117, _ZZ9cuda_gemmIiLi128ELi2ELi1ELi64ELi32ELi32ELi64ELi1ELi1EEviiiPT_S1_S1_iiiE3Csh;
	add.s32 	%r336, %r117, %r116;
$L__BB327_9:
	mov.b32 	%r118, 0;
	st.shared.u32 	[%r336], %r118;
	add.s32 	%r119, %r336, %r7;
	st.shared.u32 	[%r119], %r118;
	add.s32 	%r120, %r336, %r46;
	st.shared.u32 	[%r120], %r118;
	add.s32 	%r121, %r336, %r47;
	st.shared.u32 	[%r121], %r118;
	add.s32 	%r335, %r335, %r7;
	add.s32 	%r336, %r336, %r45;
	setp.lt.u32 	%p9, %r335, 64;
	@%p9 bra 	$L__BB327_9;
$L__BB327_10:
	setp.gt.u32 	%p10, %r1, 15;
	@%p10 bra 	$L__BB327_17;
	setp.eq.s32 	%p11, %r21, 3;
	shl.b32 	%r55, %r334, 6;
	mov.u32 	%r338, %r6;
	@%p11 bra 	$L__BB327_15;
	setp.eq.s32 	%p12, %r21, 0;
	add.s32 	%r122, %r55, %r6;
	mul.wide.s32 	%rd7, %r122, 4;
	add.s64 	%rd8, %rd1, %rd7;
	ld.global.v4.u32 	{%r123, %r124, %r125, %r126}, [%rd8];
	st.shared.v4.u32 	[%r22], {%r123, %r124, %r125, %r126};
	mov.u32 	%r338, %r14;
	@%p12 bra 	$L__BB327_15;
	setp.eq.s32 	%p13, %r21, 1;
	add.s32 	%r127, %r55, %r14;
	mul.wide.s32 	%rd9, %r127, 4;
	add.s64 	%rd10, %rd1, %rd9;
	ld.global.v4.u32 	{%r128, %r129, %r130, %r131}, [%rd10];
	st.shared.v4.u32 	[%r23], {%r128, %r129, %r130, %r131};
	mov.u32 	%r338, %r24;
	@%p13 bra 	$L__BB327_15;
	add.s32 	%r338, %r24, %r7;
	add.s32 	%r132, %r55, %r24;
	mul.wide.s32 	%rd11, %r132, 4;
	add.s64 	%rd12, %rd1, %rd11;
	ld.global.v4.u32 	{%r133, %r134, %r135, %r136}, [%rd12];
	shl.b32 	%r137, %r7, 2;
	add.s32 	%r138, %r23, %r137;
	st.shared.v4.u32 	[%r138], {%r133, %r134, %r135, %r136};
$L__BB327_15:
	setp.lt.u32 	%p14, %r15, 3;
	@%p14 bra 	$L__BB327_17;
$L__BB327_16:
	add.s32 	%r139, %r55, %r338;
	mul.wide.s32 	%rd13, %r139, 4;
	add.s64 	%rd14, %rd1, %rd13;
	ld.global.v4.u32 	{%r140, %r141, %r142, %r143}, [%rd14];
	shl.b32 	%r144, %r338, 2;
	mov.u32 	%r145, _ZZ9cuda_gemmIiLi128ELi2ELi1ELi64ELi32ELi32ELi64ELi1ELi1EEviiiPT_S1_S1_iiiE3Ash;
	add.s32 	%r146, %r145, %r144;
	st.shared.v4.u32 	[%r146], {%r140, %r141, %r142, %r143};
	add.s32 	%r147, %r338, %r7;
	add.s32 	%r148, %r55, %r147;
	mul.wide.s32 	%rd15, %r148, 4;
	add.s64 	%rd16, %rd1, %rd15;
	ld.global.v4.u32 	{%r149, %r150, %r151, %r152}, [%rd16];
	shl.b32 	%r153, %r7, 2;
	add.s32 	%r154, %r146, %r153;
	st.shared.v4.u32 	[%r154], {%r149, %r150, %r151, %r152};
	add.s32 	%r155, %r147, %r7;
	add.s32 	%r156, %r55, %r155;
	mul.wide.s32 	%rd17, %r156, 4;
	add.s64 	%rd18, %rd1, %rd17;
	ld.global.v4.u32 	{%r157, %r158, %r159, %r160}, [%rd18];
	add.s32 	%r161, %r154, %r153;
	st.shared.v4.u32 	[%r161], {%r157, %r158, %r159, %r160};
	add.s32 	%r162, %r155, %r7;
	add.s32 	%r163, %r55, %r162;
	mul.wide.s32 	%rd19, %r163, 4;
	add.s64 	%rd20, %rd1, %rd19;
	ld.global.v4.u32 	{%r164, %r165, %r166, %r167}, [%rd20];
	add.s32 	%r168, %r161, %r153;
	st.shared.v4.u32 	[%r168], {%r164, %r165, %r166, %r167};
	add.s32 	%r338, %r162, %r7;
	setp.lt.u32 	%p15, %r338, 64;
	@%p15 bra 	$L__BB327_16;
$L__BB327_17:
	shr.u32 	%r340, %r1, 4;
$L__BB327_18:
	shl.b32 	%r169, %r340, 5;
	add.s32 	%r170, %r8, %r169;
	mul.wide.u32 	%rd21, %r170, 4;
	add.s64 	%rd22, %rd2, %rd21;
	ld.global.u32 	%r171, [%rd22];
	shl.b32 	%r172, %r340, 2;
	add.s32 	%r173, %r9, %r172;
	st.shared.u32 	[%r173], %r171;
	add.s32 	%r340, %r340, %r10;
	setp.lt.u32 	%p16, %r340, 32;
	@%p16 bra 	$L__BB327_18;
	bar.sync 	0;
	@%p4 bra 	$L__BB327_22;
	setp.ne.s32 	%p18, %r5, 0;
	ld.shared.u32 	%r174, [%r25];
	ld.shared.u32 	%r175, [%r26+56];
	ld.shared.u32 	%r176, [%r26+52];
	ld.shared.u32 	%r177, [%r26+48];
	ld.shared.u32 	%r178, [%r26+44];
	ld.shared.u32 	%r179, [%r26+40];
	ld.shared.u32 	%r180, [%r26+36];
	ld.shared.u32 	%r181, [%r27];
	ld.shared.u32 	%r182, [%r26+28];
	ld.shared.u32 	%r183, [%r26+24];
	ld.shared.u32 	%r184, [%r26+20];
	ld.shared.u32 	%r185, [%r26+16];
	ld.shared.u32 	%r186, [%r26+12];
	ld.shared.u32 	%r187, [%r26+8];
	ld.shared.u32 	%r188, [%r26+4];
	ld.shared.u32 	%r189, [%r26];
	ld.shared.u32 	%r190, [%r11];
	shfl.sync.idx.b32	%r191|%p19, %r190, %r28, 31, -1;
	mul.lo.s32 	%r192, %r191, %r189;
	shfl.sync.idx.b32	%r193|%p20, %r190, %r29, 31, -1;
	mad.lo.s32 	%r194, %r193, %r188, %r192;
	shfl.sync.idx.b32	%r195|%p21, %r190, %r30, 31, -1;
	mad.lo.s32 	%r196, %r195, %r187, %r194;
	shfl.sync.idx.b32	%r197|%p22, %r190, %r31, 31, -1;
	mad.lo.s32 	%r198, %r197, %r186, %r196;
	shfl.sync.idx.b32	%r199|%p23, %r190, %r32, 31, -1;
	mad.lo.s32 	%r200, %r199, %r185, %r198;
	shfl.sync.idx.b32	%r201|%p24, %r190, %r33, 31, -1;
	mad.lo.s32 	%r202, %r201, %r184, %r200;
	shfl.sync.idx.b32	%r203|%p25, %r190, %r34, 31, -1;
	mad.lo.s32 	%r204, %r203, %r183, %r202;
	shfl.sync.idx.b32	%r205|%p26, %r190, %r35, 31, -1;
	mad.lo.s32 	%r206, %r205, %r182, %r204;
	shfl.sync.idx.b32	%r207|%p27, %r190, %r36, 31, -1;
	mad.lo.s32 	%r208, %r207, %r181, %r206;
	shfl.sync.idx.b32	%r209|%p28, %r190, %r37, 31, -1;
	mad.lo.s32 	%r210, %r209, %r180, %r208;
	add.s32 	%r211, %r28, 10;
	shfl.sync.idx.b32	%r212|%p29, %r190, %r211, 31, -1;
	mad.lo.s32 	%r213, %r212, %r179, %r210;
	shfl.sync.idx.b32	%r214|%p30, %r190, %r38, 31, -1;
	mad.lo.s32 	%r215, %r214, %r178, %r213;
	shfl.sync.idx.b32	%r216|%p31, %r190, %r39, 31, -1;
	mad.lo.s32 	%r217, %r216, %r177, %r215;
	shfl.sync.idx.b32	%r218|%p32, %r190, %r40, 31, -1;
	mad.lo.s32 	%r219, %r218, %r176, %r217;
	add.s32 	%r220, %r28, 14;
	shfl.sync.idx.b32	%r221|%p33, %r190, %r220, 31, -1;
	mad.lo.s32 	%r222, %r221, %r175, %r219;
	shfl.sync.idx.b32	%r223|%p34, %r190, %r41, 31, -1;
	mad.lo.s32 	%r224, %r223, %r174, %r222;
	shfl.sync.down.b32	%r225|%p35, %r224, 1, 7711, -1;
	add.s32 	%r63, %r225, %r224;
	@%p18 bra 	$L__BB327_22;
	ld.shared.u32 	%r226, [%r42];
	add.s32 	%r227, %r226, %r63;
	st.shared.u32 	[%r42], %r227;
$L__BB327_22:
	shr.u32 	%r341, %r1, 4;
$L__BB327_23:
	shl.b32 	%r228, %r341, 5;
	add.s32 	%r229, %r8, %r228;
	mul.wide.u32 	%rd23, %r229, 4;
	add.s64 	%rd24, %rd2, %rd23;
	ld.global.u32 	%r230, [%rd24+64];
	shl.b32 	%r231, %r341, 2;
	add.s32 	%r232, %r9, %r231;
	st.shared.u32 	[%r232], %r230;
	add.s32 	%r341, %r341, %r10;
	setp.lt.u32 	%p36, %r341, 32;
	@%p36 bra 	$L__BB327_23;
	setp.gt.u32 	%p37, %r1, 63;
	bar.sync 	0;
	@%p37 bra 	$L__BB327_27;
	setp.ne.s32 	%p38, %r5, 0;
	ld.shared.u32 	%r233, [%r25];
	ld.shared.u32 	%r234, [%r26+56];
	ld.shared.u32 	%r235, [%r26+52];
	ld.shared.u32 	%r236, [%r26+48];
	ld.shared.u32 	%r237, [%r26+44];
	ld.shared.u32 	%r238, [%r26+40];
	ld.shared.u32 	%r239, [%r26+36];
	ld.shared.u32 	%r240, [%r27];
	ld.shared.u32 	%r241, [%r26+28];
	ld.shared.u32 	%r242, [%r26+24];
	ld.shared.u32 	%r243, [%r26+20];
	ld.shared.u32 	%r244, [%r26+16];
	ld.shared.u32 	%r245, [%r26+12];
	ld.shared.u32 	%r246, [%r26+8];
	ld.shared.u32 	%r247, [%r26+4];
	ld.shared.u32 	%r248, [%r26];
	ld.shared.u32 	%r249, [%r11];
	shfl.sync.idx.b32	%r250|%p39, %r249, %r28, 31, -1;
	mul.lo.s32 	%r251, %r250, %r248;
	shfl.sync.idx.b32	%r252|%p40, %r249, %r29, 31, -1;
	mad.lo.s32 	%r253, %r252, %r247, %r251;
	shfl.sync.idx.b32	%r254|%p41, %r249, %r30, 31, -1;
	mad.lo.s32 	%r255, %r254, %r246, %r253;
	shfl.sync.idx.b32	%r256|%p42, %r249, %r31, 31, -1;
	mad.lo.s32 	%r257, %r256, %r245, %r255;
	shfl.sync.idx.b32	%r258|%p43, %r249, %r32, 31, -1;
	mad.lo.s32 	%r259, %r258, %r244, %r257;
	shfl.sync.idx.b32	%r260|%p44, %r249, %r33, 31, -1;
	mad.lo.s32 	%r261, %r260, %r243, %r259;
	shfl.sync.idx.b32	%r262|%p45, %r249, %r34, 31, -1;
	mad.lo.s32 	%r263, %r262, %r242, %r261;
	shfl.sync.idx.b32	%r264|%p46, %r249, %r35, 31, -1;
	mad.lo.s32 	%r265, %r264, %r241, %r263;
	shfl.sync.idx.b32	%r266|%p47, %r249, %r36, 31, -1;
	mad.lo.s32 	%r267, %r266, %r240, %r265;
	shfl.sync.idx.b32	%r268|%p48, %r249, %r37, 31, -1;
	mad.lo.s32 	%r269, %r268, %r239, %r267;
	add.s32 	%r270, %r28, 10;
	shfl.sync.idx.b32	%r271|%p49, %r249, %r270, 31, -1;
	mad.lo.s32 	%r272, %r271, %r238, %r269;
	shfl.sync.idx.b32	%r273|%p50, %r249, %r38, 31, -1;
	mad.lo.s32 	%r274, %r273, %r237, %r272;
	shfl.sync.idx.b32	%r275|%p51, %r249, %r39, 31, -1;
	mad.lo.s32 	%r276, %r275, %r236, %r274;
	shfl.sync.idx.b32	%r277|%p52, %r249, %r40, 31, -1;
	mad.lo.s32 	%r278, %r277, %r235, %r276;
	add.s32 	%r279, %r28, 14;
	shfl.sync.idx.b32	%r280|%p53, %r249, %r279, 31, -1;
	mad.lo.s32 	%r281, %r280, %r234, %r278;
	shfl.sync.idx.b32	%r282|%p54, %r249, %r41, 31, -1;
	mad.lo.s32 	%r283, %r282, %r233, %r281;
	shfl.sync.down.b32	%r284|%p55, %r283, 1, 7711, -1;
	add.s32 	%r67, %r284, %r283;
	@%p38 bra 	$L__BB327_27;
	ld.shared.u32 	%r285, [%r42+128];
	add.s32 	%r286, %r285, %r67;
	st.shared.u32 	[%r42+128], %r286;
$L__BB327_27:
	setp.gt.u32 	%p56, %r1, 15;
	bar.sync 	0;
	@%p56 bra 	$L__BB327_34;
	setp.eq.s32 	%p57, %r21, 3;
	shl.b32 	%r68, %r334, 6;
	mov.u32 	%r342, %r6;
	@%p57 bra 	$L__BB327_32;
	setp.eq.s32 	%p58, %r21, 0;
	add.s32 	%r287, %r68, %r6;
	mul.wide.s32 	%rd25, %r287, 4;
	add.s64 	%rd26, %rd3, %rd25;
	ld.shared.v4.u32 	{%r288, %r289, %r290, %r291}, [%r43];
	st.global.v4.u32 	[%rd26], {%r288, %r289, %r290, %r291};
	mov.u32 	%r342, %r14;
	@%p58 bra 	$L__BB327_32;
	setp.eq.s32 	%p59, %r21, 1;
	add.s32 	%r292, %r68, %r14;
	mul.wide.s32 	%rd27, %r292, 4;
	add.s64 	%rd28, %rd3, %rd27;
	ld.shared.v4.u32 	{%r293, %r294, %r295, %r296}, [%r44];
	st.global.v4.u32 	[%rd28], {%r293, %r294, %r295, %r296};
	mov.u32 	%r342, %r24;
	@%p59 bra 	$L__BB327_32;
	add.s32 	%r342, %r24, %r7;
	add.s32 	%r297, %r68, %r24;
	mul.wide.s32 	%rd29, %r297, 4;
	add.s64 	%rd30, %rd3, %rd29;
	shl.b32 	%r298, %r7, 2;
	add.s32 	%r299, %r44, %r298;
	ld.shared.v4.u32 	{%r300, %r301, %r302, %r303}, [%r299];
	st.global.v4.u32 	[%rd30], {%r300, %r301, %r302, %r303};
$L__BB327_32:
	setp.lt.u32 	%p60, %r15, 3;
	@%p60 bra 	$L__BB327_34;
$L__BB327_33:
	add.s32 	%r304, %r68, %r342;
	mul.wide.s32 	%rd31, %r304, 4;
	add.s64 	%rd32, %rd3, %rd31;
	shl.b32 	%r305, %r342, 2;
	mov.u32 	%r306, _ZZ9cuda_gemmIiLi128ELi2ELi1ELi64ELi32ELi32ELi64ELi1ELi1EEviiiPT_S1_S1_iiiE3Csh;
	add.s32 	%r307, %r306, %r305;
	ld.shared.v4.u32 	{%r308, %r309, %r310, %r311}, [%r307];
	st.global.v4.u32 	[%rd32], {%r308, %r309, %r310, %r311};
	add.s32 	%r312, %r342, %r7;
	add.s32 	%r313, %r68, %r312;
	mul.wide.s32 	%rd33, %r313, 4;
	add.s64 	%rd34, %rd3, %rd33;
	shl.b32 	%r314, %r7, 2;
	add.s32 	%r315, %r307, %r314;
	ld.shared.v4.u32 	{%r316, %r317, %r318, %r319}, [%r315];
	st.global.v4.u32 	[%rd34], {%r316, %r317, %r318, %r319};
	add.s32 	%r320, %r312, %r7;
	add.s32 	%r321, %r68, %r320;
	mul.wide.s32 	%rd35, %r321, 4;
	add.s64 	%rd36, %rd3, %rd35;
	add.s32 	%r322, %r315, %r314;
	ld.shared.v4.u32 	{%r323, %r324, %r325, %r326}, [%r322];
	st.global.v4.u32 	[%rd36], {%r323, %r324, %r325, %r326};
	add.s32 	%r327, %r320, %r7;
	add.s32 	%r328, %r68, %r327;
	mul.wide.s32 	%rd37, %r328, 4;
	add.s64 	%rd38, %rd3, %rd37;
	add.s32 	%r329, %r322, %r314;
	ld.shared.v4.u32 	{%r330, %r331, %r332, %r333}, [%r329];
	st.global.v4.u32 	[%rd38], {%r330, %r331, %r332, %r333};
	add.s32 	%r342, %r327, %r7;
	setp.lt.u32 	%p61, %r342, 64;
	@%p61 bra 	$L__BB327_33;
$L__BB327_34:
	add.s32 	%r334, %r334, %r3;
	setp.lt.u32 	%p62, %r334, %r4;
	@%p62 bra 	$L__BB327_2;
$L__BB327_35:
	ret;

}
	// .globl	_Z9cuda_gemmIiLi128ELi2ELi1ELi64ELi64ELi64ELi64ELi0ELi0EEviiiPT_S1_S1_iii
.visible .entry _Z9cuda_gemmIiLi128ELi2ELi1ELi64ELi64ELi64ELi64ELi0ELi0EEviiiPT_S1_S1_iii(
	.param .u32 _Z9cuda_gemmIiLi128ELi2ELi1ELi64ELi64ELi64ELi64ELi0ELi0EEviiiPT_S1_S1_iii_param_0,
	.param .u32 _Z9cuda_gemmIiLi128ELi2ELi1ELi64ELi64ELi64ELi64ELi0ELi0EEviiiPT_S1_S1_iii_param_1,
	.param .u32 _Z9cuda_gemmIiLi128ELi2ELi1ELi64ELi64ELi64ELi64ELi0ELi0EEviiiPT_S1_S1_iii_param_2,
	.param .u64 .ptr .align 1 _Z9cuda_gemmIiLi128ELi2ELi1ELi64ELi64ELi64ELi64ELi0ELi0EEviiiPT_S1_S1_iii_param_3,
	.param .u64 .ptr .align 1 _Z9cuda_gemmIiLi128ELi2ELi1ELi64ELi64ELi64ELi64ELi0ELi0EEviiiPT_S1_S1_iii_param_4,
	.param .u64 .ptr .align 1 _Z9cuda_gemmIiLi128ELi2ELi1ELi64ELi64ELi64ELi64ELi0ELi0EEviiiPT_S1_S1_iii_param_5,
	.param .u32 _Z9cuda_gemmIiLi128ELi2ELi1ELi64ELi64ELi64ELi64ELi0ELi0EEviiiPT_S1_S1_iii_param_6,
	.param .u32 _Z9cuda_gemmIiLi128ELi2ELi1ELi64ELi64ELi64ELi64ELi0ELi0EEviiiPT_S1_S1_iii_param_7,
	.param .u32 _Z9cuda_gemmIiLi128ELi2ELi1ELi64ELi64ELi64ELi64ELi0ELi0EEviiiPT_S1_S1_iii_param_8
)
.maxntid 128
{
	.reg .pred 	%p<96>;
	.reg .b16 	%rs<3>;
	.reg .b32 	%r<579>;
	.reg .b64 	%rd<28>;
	// demoted variable
	.shared .align 128 .b8 _ZZ9cuda_gemmIiLi128ELi2ELi1ELi64ELi64ELi64ELi64ELi0ELi0EEviiiPT_S1_S1_iiiE11kron_fac_sh[2112];
	// demoted variable
	.shared .align 128 .b8 _ZZ9cuda_gemmIiLi128ELi2ELi1ELi64ELi64ELi64ELi64ELi0ELi0EEviiiPT_S1_S1_iiiE3Ash[128];
	// demoted variable
	.shared .align 128 .b8 _ZZ9cuda_gemmIiLi128ELi2ELi1ELi64ELi64ELi64ELi64ELi0ELi0EEviiiPT_S1_S1_iiiE3Csh[256];
	ld.param.u32 	%r189, [_Z9cuda_gemmIiLi128ELi2ELi1ELi64ELi64ELi64ELi64ELi0ELi0EEviiiPT_S1_S1_iii_param_6];
	ld.param.u32 	%r190, [_Z9cuda_gemmIiLi128ELi2ELi1ELi64ELi64ELi64ELi64ELi0ELi0EEviiiPT_S1_S1_iii_param_7];
	mov.u32 	%r1, %tid.x;
	div.s32 	%r2, 64, %r190;
	shl.b32 	%r3, %r2, 1;
	div.u32 	%r5, %r1, %r3;
	mul.lo.s32 	%r191, %r5, %r3;
	sub.s32 	%r192, %r1, %r191;
	shr.u32 	%r4, %r192, 1;
	mov.u32 	%r536, %ctaid.y;
	mov.u32 	%r193, %nctaid.y;
	shl.b32 	%r194, %r193, 1;
	setp.ge.u32 	%p2, %r536, %r194;
	@%p2 bra 	$L__BB328_100;
	ld.param.u64 	%rd26, [_Z9cuda_gemmIiLi128ELi2ELi1ELi64ELi64ELi64ELi64ELi0ELi0EEviiiPT_S1_S1_iii_param_4];
	ld.param.u64 	%rd25, [_Z9cuda_gemmIiLi128ELi2ELi1ELi64ELi64ELi64ELi64ELi0ELi0EEviiiPT_S1_S1_iii_param_3];
	and.b32  	%r7, %r1, 1;
	mov.u32 	%r195, %ntid.x;
	shl.b32 	%r196, %r1, 2;
	shl.b32 	%r8, %r195, 2;
	and.b32  	%r9, %r1, 15;
	mov.u32 	%r197, _ZZ9cuda_gemmIiLi128ELi2ELi1ELi64ELi64ELi64ELi64ELi0ELi0EEviiiPT_S1_S1_iiiE11kron_fac_sh;
	mad.lo.s32 	%r10, %r9, 132, %r197;
	shr.u32 	%r11, %r195, 4;
	and.b32  	%r12, %r4, 15;
	shl.b32 	%r198, %r1, 4;
	and.b32  	%r13, %r198, 16;
	min.s32 	%r14, %r189, 16;
	add.s32 	%r199, %r1, %r195;
	max.u32 	%r200, %r199, 64;
	setp.lt.u32 	%p3, %r199, 64;
	selp.u32 	%r201, 1, 0, %p3;
	add.s32 	%r202, %r199, %r201;
	sub.s32 	%r203, %r200, %r202;
	div.u32 	%r204, %r203, %r195;
	add.s32 	%r15, %r204, %r201;
	add.s32 	%r205, %r196, %r8;
	max.u32 	%r206, %r205, 64;
	setp.lt.u32 	%p4, %r205, 64;
	selp.u32 	%r207, 1, 0, %p4;
	or.b32  	%r208, %r205, %r207;
	sub.s32 	%r209, %r206, %r208;
	div.u32 	%r210, %r209, %r8;
	add.s32 	%r16, %r210, %r207;
	add.s32 	%r211, %r4, 1;
	and.b32  	%r17, %r211, 15;
	add.s32 	%r212, %r4, 2;
	and.b32  	%r18, %r212, 15;
	add.s32 	%r213, %r4, 3;
	and.b32  	%r19, %r213, 15;
	add.s32 	%r214, %r4, 4;
	and.b32  	%r20, %r214, 15;
	add.s32 	%r215, %r4, 5;
	and.b32  	%r21, %r215, 15;
	add.s32 	%r216, %r4, 6;
	and.b32  	%r22, %r216, 15;
	add.s32 	%r217, %r4, 7;
	and.b32  	%r23, %r217, 15;
	xor.b32  	%r24, %r12, 8;
	add.s32 	%r218, %r4, 9;
	and.b32  	%r25, %r218, 15;
	add.s32 	%r219, %r4, 10;
	and.b32  	%r26, %r219, 15;
	add.s32 	%r220, %r4, 11;
	and.b32  	%r27, %r220, 15;
	add.s32 	%r221, %r4, 12;
	and.b32  	%r28, %r221, 15;
	add.s32 	%r222, %r4, 13;
	and.b32  	%r29, %r222, 15;
	add.s32 	%r223, %r4, 14;
	and.b32  	%r30, %r223, 15;
	add.s32 	%r224, %r4, -1;
	and.b32  	%r31, %r224, 15;
	or.b32  	%r32, %r13, %r12;
	or.b32  	%r33, %r13, %r17;
	or.b32  	%r34, %r13, %r18;
	or.b32  	%r35, %r13, %r19;
	or.b32  	%r36, %r13, %r20;
	or.b32  	%r37, %r13, %r21;
	or.b32  	%r38, %r13, %r22;
	or.b32  	%r39, %r13, %r23;
	or.b32  	%r40, %r13, %r24;
	or.b32  	%r41, %r13, %r25;
	or.b32  	%r42, %r13, %r26;
	or.b32  	%r43, %r13, %r27;
	or.b32  	%r44, %r13, %r28;
	or.b32  	%r45, %r13, %r29;
	or.b32  	%r46, %r13, %r30;
	or.b32  	%r47, %r13, %r31;
	setp.lt.s32 	%p5, %r12, %r190;
	selp.b32 	%r225, 0, %r190, %p5;
	sub.s32 	%r48, %r12, %r225;
	add.s32 	%r226, %r12, 1;
	setp.lt.s32 	%p6, %r226, %r190;
	selp.b32 	%r227, 0, %r190, %p6;
	sub.s32 	%r49, %r226, %r227;
	add.s32 	%r228, %r12, 2;
	setp.lt.s32 	%p7, %r228, %r190;
	selp.b32 	%r229, 0, %r190, %p7;
	sub.s32 	%r50, %r228, %r229;
	add.s32 	%r230, %r12, 3;
	setp.lt.s32 	%p8, %r230, %r190;
	selp.b32 	%r231, 0, %r190, %p8;
	sub.s32 	%r51, %r230, %r231;
	add.s32 	%r232, %r12, 4;
	setp.lt.s32 	%p9, %r232, %r190;
	selp.b32 	%r233, 0, %r190, %p9;
	sub.s32 	%r52, %r232, %r233;
	add.s32 	%r234, %r12, 5;
	setp.lt.s32 	%p10, %r234, %r190;
	selp.b32 	%r235, 0, %r190, %p10;
	sub.s32 	%r53, %r234, %r235;
	add.s32 	%r236, %r12, 6;
	setp.lt.s32 	%p11, %r236, %r190;
	selp.b32 	%r237, 0, %r190, %p11;
	sub.s32 	%r54, %r236, %r237;
	add.s32 	%r238, %r12, 7;
	setp.lt.s32 	%p12, %r238, %r190;
	selp.b32 	%r239, 0, %r190, %p12;
	sub.s32 	%r55, %r238, %r239;
	add.s32 	%r240, %r12, 8;
	setp.lt.s32 	%p13, %r240, %r190;
	selp.b32 	%r241, 0, %r190, %p13;
	sub.s32 	%r56, %r240, %r241;
	add.s32 	%r242, %r12, 9;
	setp.lt.s32 	%p14, %r242, %r190;
	selp.b32 	%r243, 0, %r190, %p14;
	sub.s32 	%r57, %r242, %r243;
	add.s32 	%r244, %r12, 10;
	setp.lt.s32 	%p15, %r244, %r190;
	selp.b32 	%r245, 0, %r190, %p15;
	sub.s32 	%r58, %r244, %r245;
	add.s32 	%r246, %r12, 11;
	setp.lt.s32 	%p16, %r246, %r190;
	selp.b32 	%r247, 0, %r190, %p16;
	sub.s32 	%r59, %r246, %r247;
	add.s32 	%r248, %r12, 12;
	setp.lt.s32 	%p17, %r248, %r190;
	selp.b32 	%r249, 0, %r190, %p17;
	sub.s32 	%r60, %r248, %r249;
	add.s32 	%r250, %r12, 13;
	setp.lt.s32 	%p18, %r250, %r190;
	selp.b32 	%r251, 0, %r190, %p18;
	sub.s32 	%r61, %r250, %r251;
	add.s32 	%r252, %r12, 14;
	setp.lt.s32 	%p19, %r252, %r190;
	selp.b32 	%r253, 0, %r190, %p19;
	sub.s32 	%r62, %r252, %r253;
	add.s32 	%r254, %r12, 15;
	setp.lt.s32 	%p20, %r254, %r190;
	selp.b32 	%r255, 0, %r190, %p20;
	sub.s32 	%r63, %r254, %r255;
	cvt.u16.u32 	%rs1, %r3;
	div.s16 	%rs2, 128, %rs1;
	cvt.s32.s16 	%r64, %rs2;
	and.b32  	%r65, %r1, 31;
	cvta.to.global.u64 	%rd1, %rd26;
	cvta.to.global.u64 	%rd2, %rd25;
	shl.b32 	%r357, %r65, 2;
	shl.b32 	%r360, %r32, 2;
	shl.b32 	%r363, %r33, 2;
	shl.b32 	%r366, %r34, 2;
	shl.b32 	%r369, %r35, 2;
	shl.b32 	%r372, %r36, 2;
	shl.b32 	%r375, %r37, 2;
	shl.b32 	%r378, %r38, 2;
	shl.b32 	%r381, %r39, 2;
	shl.b32 	%r384, %r40, 2;
	shl.b32 	%r387, %r41, 2;
	shl.b32 	%r390, %r42, 2;
	shl.b32 	%r393, %r43, 2;
	shl.b32 	%r396, %r44, 2;
	shl.b32 	%r399, %r45, 2;
	shl.b32 	%r402, %r46, 2;
	shl.b32 	%r405, %r47, 2;
$L__BB328_2:
	setp.gt.u32 	%p21, %r1, 63;
	@%p21 bra 	$L__BB328_10;
	and.b32  	%r256, %r15, 3;
	setp.eq.s32 	%p22, %r256, 3;
	mov.u32 	%r537, %r1;
	@%p22 bra 	$L__BB328_7;
	mov.u32 	%r257, %ntid.x;
	add.s32 	%r537, %r1, %r257;
	setp.eq.s32 	%p23, %r256, 0;
	shl.b32 	%r259, %r1, 2;
	mov.u32 	%r260, _ZZ9cuda_gemmIiLi128ELi2ELi1ELi64ELi64ELi64ELi64ELi0ELi0EEviiiPT_S1_S1_iiiE3Csh;
	add.s32 	%r261, %r260, %r259;
	mov.b32 	%r262, 0;
	st.shared.u32 	[%r261], %r262;
	@%p23 bra 	$L__BB328_7;
	add.s32 	%r264, %r1, %r257;
	add.s32 	%r537, %r264, %r257;
	setp.eq.s32 	%p24, %r256, 1;
	add.s32 	%r69, %r261, %r8;
	mov.b32 	%r269, 0;
	st.shared.u32 	[%r69], %r269;
	@%p24 bra 	$L__BB328_7;
	add.s32 	%r537, %r537, %r257;
	add.s32 	%r271, %r69, %r8;
	mov.b32 	%r272, 0;
	st.shared.u32 	[%r271], %r272;
$L__BB328_7:
	setp.lt.u32 	%p25, %r15, 3;
	@%p25 bra 	$L__BB328_10;
	shl.b32 	%r273, %r537, 2;
	mov.u32 	%r274, _ZZ9cuda_gemmIiLi128ELi2ELi1ELi64ELi64ELi64ELi64ELi0ELi0EEviiiPT_S1_S1_iiiE3Csh;
	add.s32 	%r538, %r274, %r273;
$L__BB328_9:
	mov.b32 	%r275, 0;
	st.shared.u32 	[%r538], %r275;
	add.s32 	%r276, %r538, %r8;
	st.shared.u32 	[%r276], %r275;
	mov.u32 	%r277, %ntid.x;
	shl.b32 	%r278, %r277, 3;
	add.s32 	%r279, %r538, %r278;
	st.shared.u32 	[%r279], %r275;
	mad.lo.s32 	%r280, %r277, 12, %r538;
	st.shared.u32 	[%r280], %r275;
	add.s32 	%r537, %r537, %r8;
	shl.b32 	%r281, %r277, 4;
	add.s32 	%r538, %r538, %r281;
	setp.lt.u32 	%p26, %r537, 64;
	@%p26 bra 	$L__BB328_9;
$L__BB328_10:
	mov.b32 	%r540, 0;
	mov.pred 	%p95, -1;
$L__BB328_11:
	mov.pred 	%p1, %p95;
	setp.gt.u32 	%p28, %r1, 7;
	@%p28 bra 	$L__BB328_14;
	ld.param.u32 	%r534, [_Z9cuda_gemmIiLi128ELi2ELi1ELi64ELi64ELi64ELi64ELi0ELi0EEviiiPT_S1_S1_iii_param_2];
	shl.b32 	%r541, %r1, 2;
	mov.u32 	%r283, %ctaid.x;
	mov.u32 	%r284, %ctaid.z;
	add.s32 	%r285, %r283, %r284;
	shl.b32 	%r286, %r285, 6;
	mad.lo.s32 	%r287, %r536, %r534, %r286;
	add.s32 	%r79, %r287, %r540;
$L__BB328_13:
	add.s32 	%r288, %r79, %r541;
	mul.wide.s32 	%rd7, %r288, 4;
	add.s64 	%rd8, %rd2, %rd7;
	ld.global.v4.u32 	{%r289, %r290, %r291, %r292}, [%rd8];
	shl.b32 	%r293, %r541, 2;
	mov.u32 	%r294, _ZZ9cuda_gemmIiLi128ELi2ELi1ELi64ELi64ELi64ELi64ELi0ELi0EEviiiPT_S1_S1_iiiE3Ash;
	add.s32 	%r295, %r294, %r293;
	st.shared.v4.u32 	[%r295], {%r289, %r290, %r291, %r292};
	add.s32 	%r541, %r541, %r8;
	setp.lt.u32 	%p29, %r541, 32;
	@%p29 bra 	$L__BB328_13;
$L__BB328_14:
	mov.u32 	%r297, %ctaid.z;
	shl.b32 	%r298, %r297, 6;
	add.s32 	%r80, %r540, %r298;
	mov.b32 	%r542, 0;
$L__BB328_15:
	mov.u32 	%r83, %r542;
	shr.u32 	%r543, %r1, 4;
	add.s32 	%r85, %r83, %r9;
$L__BB328_16:
	add.s32 	%r299, %r80, %r543;
	mad.lo.s32 	%r300, %r299, %r189, %r85;
	mul.wide.s32 	%rd9, %r300, 4;
	add.s64 	%rd10, %rd1, %rd9;
	ld.global.u32 	%r301, [%rd10];
	shl.b32 	%r302, %r543, 2;
	add.s32 	%r303, %r10, %r302;
	st.shared.u32 	[%r303], %r301;
	add.s32 	%r543, %r543, %r11;
	setp.lt.u32 	%p30, %r543, 32;
	@%p30 bra 	$L__BB328_16;
	setp.lt.s32 	%p31, %r2, 1;
	bar.sync 	0;
	@%p31 bra 	$L__BB328_90;
	mov.b32 	%r544, 0;
$L__BB328_19:
	setp.ge.s32 	%p32, %r5, %r14;
	add.s32 	%r89, %r544, %r4;
	shl.b32 	%r305, %r89, 5;
	or.b32  	%r306, %r305, %r13;
	add.s32 	%r307, %r306, %r12;
	shl.b32 	%r308, %r307, 2;
	mov.u32 	%r309, _ZZ9cuda_gemmIiLi128ELi2ELi1ELi64ELi64ELi64ELi64ELi0ELi0EEviiiPT_S1_S1_iiiE3Ash;
	add.s32 	%r310, %r309, %r308;
	ld.shared.u32 	%r90, [%r310];
	add.s32 	%r311, %r306, %r17;
	shl.b32 	%r312, %r311, 2;
	add.s32 	%r313, %r309, %r312;
	ld.shared.u32 	%r91, [%r313];
	add.s32 	%r314, %r306, %r18;
	shl.b32 	%r315, %r314, 2;
	add.s32 	%r316, %r309, %r315;
	ld.shared.u32 	%r92, [%r316];
	add.s32 	%r317, %r306, %r19;
	shl.b32 	%r318, %r317, 2;
	add.s32 	%r319, %r309, %r318;
	ld.shared.u32 	%r93, [%r319];
	add.s32 	%r320, %r306, %r20;
	shl.b32 	%r321, %r320, 2;
	add.s32 	%r322, %r309, %r321;
	ld.shared.u32 	%r94, [%r322];
	add.s32 	%r323, %r306, %r21;
	shl.b32 	%r324, %r323, 2;
	add.s32 	%r325, %r309, %r324;
	ld.shared.u32 	%r95, [%r325];
	add.s32 	%r326, %r306, %r22;
	shl.b32 	%r327, %r326, 2;
	add.s32 	%r328, %r309, %r327;
	ld.shared.u32 	%r96, [%r328];
	add.s32 	%r329, %r306, %r23;
	shl.b32 	%r330, %r329, 2;
	add.s32 	%r331, %r309, %r330;
	ld.shared.u32 	%r97, [%r331];
	add.s32 	%r332, %r306, %r24;
	shl.b32 	%r333, %r332, 2;
	add.s32 	%r334, %r309, %r333;
	ld.shared.u32 	%r98, [%r334];
	add.s32 	%r335, %r306, %r25;
	shl.b32 	%r336, %r335, 2;
	add.s32 	%r337, %r309, %r336;
	ld.shared.u32 	%r99, [%r337];
	add.s32 	%r338, %r306, %r26;
	shl.b32 	%r339, %r338, 2;
	add.s32 	%r340, %r309, %r339;
	ld.shared.u32 	%r100, [%r340];
	add.s32 	%r341, %r306, %r27;
	shl.b32 	%r342, %r341, 2;
	add.s32 	%r343, %r309, %r342;
	ld.shared.u32 	%r101, [%r343];
	add.s32 	%r344, %r306, %r28;
	shl.b32 	%r345, %r344, 2;
	add.s32 	%r346, %r309, %r345;
	ld.shared.u32 	%r102, [%r346];
	add.s32 	%r347, %r306, %r29;
	shl.b32 	%r348, %r347, 2;
	add.s32 	%r349, %r309, %r348;
	ld.shared.u32 	%r103, [%r349];
	add.s32 	%r350, %r306, %r30;
	shl.b32 	%r351, %r350, 2;
	add.s32 	%r352, %r309, %r351;
	ld.shared.u32 	%r104, [%r352];
	add.s32 	%r353, %r306, %r31;
	shl.b32 	%r354, %r353, 2;
	add.s32 	%r355, %r309, %r354;
	ld.shared.u32 	%r105, [%r355];
	@%p32 bra 	$L__BB328_89;
	mov.u32 	%r545, %r5;
$L__BB328_21:
	setp.gt.u32 	%p33, %r190, 64;
	mov.u32 	%r356, _ZZ9cuda_gemmIiLi128ELi2ELi1ELi64ELi64ELi64ELi64ELi0ELi0EEviiiPT_S1_S1_iiiE11kron_fac_sh;
	mad.lo.s32 	%r107, %r545, 132, %r356;
	add.s32 	%r358, %r107, %r357;
	ld.shared.u32 	%r108, [%r358];
	@%p33 bra 	$L__BB328_54;
	setp.eq.s32 	%p50, %r190, 0;
	mov.b32 	%r547, 0;
	@%p50 bra 	$L__BB328_24;
	shfl.sync.idx.b32	%r409|%p51, %r108, %r48, 31, -1;
	mul.lo.s32 	%r547, %r409, %r90;
$L__BB328_24:
	setp.lt.s32 	%p52, %r190, 2;
	@%p52 bra 	$L__BB328_26;
	shfl.sync.idx.b32	%r410|%p53, %r108, %r49, 31, -1;
	mad.lo.s32 	%r547, %r410, %r91, %r547;
$L__BB328_26:
	setp.lt.s32 	%p54, %r190, 3;
	@%p54 bra 	$L__BB328_28;
	shfl.sync.idx.b32	%r411|%p55, %r108, %r50, 31, -1;
	mad.lo.s32 	%r547, %r411, %r92, %r547;
$L__BB328_28:
	setp.lt.s32 	%p56, %r190, 4;
	@%p56 bra 	$L__BB328_30;
	shfl.sync.idx.b32	%r412|%p57, %r108, %r51, 31, -1;
	mad.lo.s32 	%r547, %r412, %r93, %r547;
$L__BB328_30:
	setp.lt.s32 	%p58, %r190, 5;
	@%p58 bra 	$L__BB328_32;
	shfl.sync.idx.b32	%r413|%p59, %r108, %r52, 31, -1;
	mad.lo.s32 	%r547, %r413, %r94, %r547;
$L__BB328_32:
	setp.lt.s32 	%p60, %r190, 6;
	@%p60 bra 	$L__BB328_34;
	shfl.sync.idx.b32	%r414|%p61, %r108, %r53, 31, -1;
	mad.lo.s32 	%r547, %r414, %r95, %r547;
$L__BB328_34:
	setp.lt.s32 	%p62, %r190, 7;
	@%p62 bra 	$L__BB328_36;
	shfl.sync.idx.b32	%r415|%p63, %r108, %r54, 31, -1;
	mad.lo.s32 	%r547, %r415, %r96, %r547;
$L__BB328_36:
	setp.lt.s32 	%p64, %r190, 8;
	@%p64 bra 	$L__BB328_38;
	shfl.sync.idx.b32	%r416|%p65, %r108, %r55, 31, -1;
	mad.lo.s32 	%r547, %r416, %r97, %r547;
$L__BB328_38:
	setp.lt.s32 	%p66, %r190, 9;
	@%p66 bra 	$L__BB328_40;
	shfl.sync.idx.b32	%r417|%p67, %r108, %r56, 31, -1;
	mad.lo.s32 	%r547, %r417, %r98, %r547;
$L__BB328_40:
	setp.lt.s32 	%p68, %r190, 10;
	@%p68 bra 	$L__BB328_42;
	shfl.sync.idx.b32	%r418|%p69, %r108, %r57, 31, -1;
	mad.lo.s32 	%r547, %r418, %r99, %r547;
$L__BB328_42:
	setp.lt.s32 	%p70, %r190, 11;
	@%p70 bra 	$L__BB328_44;
	shfl.sync.idx.b32	%r419|%p71, %r108, %r58, 31, -1;
	mad.lo.s32 	%r547, %r419, %r100, %r547;
$L__BB328_44:
	setp.lt.s32 	%p72, %r190, 12;
	@%p72 bra 	$L__BB328_46;
	shfl.sync.idx.b32	%r420|%p73, %r108, %r59, 31, -1;
	mad.lo.s32 	%r547, %r420, %r101, %r547;
$L__BB328_46:
	setp.lt.s32 	%p74, %r190, 13;
	@%p74 bra 	$L__BB328_48;
	shfl.sync.idx.b32	%r421|%p75, %r108, %r60, 31, -1;
	mad.lo.s32 	%r547, %r421, %r102, %r547;
$L__BB328_48:
	setp.lt.s32 	%p76, %r190, 14;
	@%p76 bra 	$L__BB328_50;
	shfl.sync.idx.b32	%r422|%p77, %r108, %r61, 31, -1;
	mad.lo.s32 	%r547, %r422, %r103, %r547;
$L__BB328_50:
	setp.lt.s32 	%p78, %r190, 15;
	@%p78 bra 	$L__BB328_52;
	shfl.sync.idx.b32	%r423|%p79, %r108, %r62, 31, -1;
	mad.lo.s32 	%r547, %r423, %r104, %r547;
$L__BB328_52:
	setp.lt.s32 	%p80, %r190, 16;
	@%p80 bra 	$L__BB328_86;
	shfl.sync.idx.b32	%r424|%p81, %r108, %r63, 31, -1;
	mad.lo.s32 	%r547, %r424, %r105, %r547;
	bra.uni 	$L__BB328_86;
$L__BB328_54:
	setp.lt.s32 	%p34, %r190, 1;
	mov.b32 	%r547, 0;
	@%p34 bra 	$L__BB328_56;
	add.s32 	%r361, %r107, %r360;
	ld.shared.u32 	%r362, [%r361];
	mul.lo.s32 	%r547, %r362, %r90;
$L__BB328_56:
	setp.lt.s32 	%p35, %r190, 2;
	@%p35 bra 	$L__BB328_58;
	add.s32 	%r364, %r107, %r363;
	ld.shared.u32 	%r365, [%r364];
	mad.lo.s32 	%r547, %r365, %r91, %r547;
$L__BB328_58:
	setp.lt.s32 	%p36, %r190, 3;
	@%p36 bra 	$L__BB328_60;
	add.s32 	%r367, %r107, %r366;
	ld.shared.u32 	%r368, [%r367];
	mad.lo.s32 	%r547, %r368, %r92, %r547;
$L__BB328_60:
	setp.lt.s32 	%p37, %r190, 4;
	@%p37 bra 	$L__BB328_62;
	add.s32 	%r370, %r107, %r369;
	ld.shared.u32 	%r371, [%r370];
	mad.lo.s32 	%r547, %r371, %r93, %r547;
$L__BB328_62:
	setp.lt.s32 	%p38, %r190, 5;
	@%p38 bra 	$L__BB328_64;
	add.s32 	%r373, %r107, %r372;
	ld.shared.u32 	%r374, [%r373];
	mad.lo.s32 	%r547, %r374, %r94, %r547;
$L__BB328_64:
	setp.lt.s32 	%p39, %r190, 6;
	@%p39 bra 	$L__BB328_66;
	add.s32 	%r376, %r107, %r375;
	ld.shared.u32 	%r377, [%r376];
	mad.lo.s32 	%r547, %r377, %r95, %r547;
$L__BB328_66:
	setp.lt.s32 	%p40, %r190, 7;
	@%p40 bra 	$L__BB328_68;
	add.s32 	%r379, %r107, %r378;
	ld.shared.u32 	%r380, [%r379];
	mad.lo.s32 	%r547, %r380, %r96, %r547;
$L__BB328_68:
	setp.lt.s32 	%p41, %r190, 8;
	@%p41 bra 	$L__BB328_70;
	add.s32 	%r382, %r107, %r381;
	ld.shared.u32 	%r383, [%r382];
	mad.lo.s32 	%r547, %r383, %r97, %r547;
$L__BB328_70:
	setp.lt.s32 	%p42, %r190, 9;
	@%p42 bra 	$L__BB328_72;
	add.s32 	%r385, %r107, %r384;
	ld.shared.u32 	%r386, [%r385];
	mad.lo.s32 	%r547, %r386, %r98, %r547;
$L__BB328_72:
	setp.lt.s32 	%p43, %r190, 10;
	@%p43 bra 	$L__BB328_74;
	add.s32 	%r388, %r107, %r387;
	ld.shared.u32 	%r389, [%r388];
	mad.lo.s32 	%r547, %r389, %r99, %r547;
$L__BB328_74:
	setp.lt.s32 	%p44, %r190, 11;
	@%p44 bra 	$L__BB328_76;
	add.s32 	%r391, %r107, %r390;
	ld.shared.u32 	%r392, [%r391];
	mad.lo.s32 	%r547, %r392, %r100, %r547;
$L__BB328_76:
	setp.lt.s32 	%p45, %r190, 12;
	@%p45 bra 	$L__BB328_78;
	add.s32 	%r394, %r107, %r393;
	ld.shared.u32 	%r395, [%r394];
	mad.lo.s32 	%r547, %r395, %r101, %r547;
$L__BB328_78:
	setp.lt.s32 	%p46, %r190, 13;
	@%p46 bra 	$L__BB328_80;
	add.s32 	%r397, %r107, %r396;
	ld.shared.u32 	%r398, [%r397];
	mad.lo.s32 	%r547, %r398, %r102, %r547;
$L__BB328_80:
	setp.lt.s32 	%p47, %r190, 14;
	@%p47 bra 	$L__BB328_82;
	add.s32 	%r400, %r107, %r399;
	ld.shared.u32 	%r401, [%r400];
	mad.lo.s32 	%r547, %r401, %r103, %r547;
$L__BB328_82:
	setp.lt.s32 	%p48, %r190, 15;
	@%p48 bra 	$L__BB328_84;
	add.s32 	%r403, %r107, %r402;
	ld.shared.u32 	%r404, [%r403];
	mad.lo.s32 	%r547, %r404, %r104, %r547;
$L__BB328_84:
	setp.lt.s32 	%p49, %r190, 16;
	@%p49 bra 	$L__BB328_86;
	add.s32 	%r406, %r107, %r405;
	ld.shared.u32 	%r407, [%r406];
	mad.lo.s32 	%r547, %r407, %r105, %r547;
$L__BB328_86:
	setp.ne.s32 	%p82, %r7, 0;
	add.s32 	%r425, %r545, %r83;
	mad.lo.s32 	%r172, %r425, %r2, %r89;
	shfl.sync.down.b32	%r426|%p83, %r547, 1, 7711, -1;
	add.s32 	%r173, %r426, %r547;
	@%p82 bra 	$L__BB328_88;
	shl.b32 	%r427, %r172, 2;
	mov.u32 	%r428, _ZZ9cuda_gemmIiLi128ELi2ELi1ELi64ELi64ELi64ELi64ELi0ELi0EEviiiPT_S1_S1_iiiE3Csh;
	add.s32 	%r429, %r428, %r427;
	ld.shared.u32 	%r430, [%r429];
	add.s32 	%r431, %r430, %r173;
	st.shared.u32 	[%r429], %r431;
$L__BB328_88:
	add.s32 	%r545, %r545, %r64;
	setp.lt.s32 	%p84, %r545, %r14;
	@%p84 bra 	$L__BB328_21;
$L__BB328_89:
	add.s32 	%r544, %r544, %r3;
	setp.lt.s32 	%p85, %r544, %r2;
	@%p85 bra 	$L__BB328_19;
$L__BB328_90:
	add.s32 	%r542, %r83, 16;
	setp.lt.u32 	%p86, %r83, 48;
	@%p86 bra 	$L__BB328_15;
	mov.b32 	%r540, 32;
	mov.pred 	%p95, 0;
	@%p1 bra 	$L__BB328_11;
	setp.gt.u32 	%p88, %r1, 15;
	bar.sync 	0;
	@%p88 bra 	$L__BB328_99;
	ld.param.u64 	%rd27, [_Z9cuda_gemmIiLi128ELi2ELi1ELi64ELi64ELi64ELi64ELi0ELi0EEviiiPT_S1_S1_iii_param_5];
	ld.param.u32 	%r535, [_Z9cuda_gemmIiLi128ELi2ELi1ELi64ELi64ELi64ELi64ELi0ELi0EEviiiPT_S1_S1_iii_param_2];
	ld.param.u32 	%r533, [_Z9cuda_gemmIiLi128ELi2ELi1ELi64ELi64ELi64ELi64ELi0ELi0EEviiiPT_S1_S1_iii_param_1];
	cvta.to.global.u64 	%rd3, %rd27;
	shl.b32 	%r177, %r1, 2;
	and.b32  	%r433, %r16, 3;
	setp.eq.s32 	%p89, %r433, 3;
	mov.u32 	%r434, %ctaid.x;
	mul.lo.s32 	%r435, %r2, %r434;
	mad.lo.s32 	%r178, %r536, %r533, %r435;
	div.s32 	%r179, %r535, %r190;
	mov.u32 	%r577, %r177;
	@%p89 bra 	$L__BB328_97;
	add.s32 	%r577, %r177, %r8;
	and.b32  	%r436, %r16, 3;
	setp.eq.s32 	%p90, %r436, 0;
	div.s32 	%r437, %r177, %r2;
	mad.lo.s32 	%r438, %r179, %r437, %r178;
	mul.lo.s32 	%r439, %r437, %r2;
	sub.s32 	%r440, %r177, %r439;
	add.s32 	%r441, %r438, %r440;
	mul.wide.s32 	%rd11, %r441, 4;
	add.s64 	%rd12, %rd3, %rd11;
	shl.b32 	%r442, %r1, 2;
	mov.u32 	%r443, _ZZ9cuda_gemmIiLi128ELi2ELi1ELi64ELi64ELi64ELi64ELi0ELi0EEviiiPT_S1_S1_iiiE3Csh;
	add.s32 	%r444, %r443, %r442;
	mad.lo.s32 	%r445, %r1, 12, %r444;
	ld.shared.v4.u32 	{%r446, %r447, %r448, %r449}, [%r445];
	st.global.v4.u32 	[%rd12], {%r446, %r447, %r448, %r449};
	@%p90 bra 	$L__BB328_97;
	add.s32 	%r450, %r177, %r8;
	add.s32 	%r577, %r450, %r8;
	and.b32  	%r451, %r16, 3;
	setp.eq.s32 	%p91, %r451, 1;
	div.s32 	%r452, %r450, %r2;
	mad.lo.s32 	%r453, %r179, %r452, %r178;
	mul.lo.s32 	%r454, %r452, %r2;
	sub.s32 	%r455, %r450, %r454;
	add.s32 	%r456, %r453, %r455;
	mul.wide.s32 	%rd13, %r456, 4;
	add.s64 	%rd14, %rd3, %rd13;
	shl.b32 	%r457, %r1, 2;
	mov.u32 	%r458, _ZZ9cuda_gemmIiLi128ELi2ELi1ELi64ELi64ELi64ELi64ELi0ELi0EEviiiPT_S1_S1_iiiE3Csh;
	add.s32 	%r459, %r458, %r457;
	mad.lo.s32 	%r460, %r1, 12, %r459;
	shl.b32 	%r461, %r8, 2;
	add.s32 	%r462, %r460, %r461;
	ld.shared.v4.u32 	{%r463, %r464, %r465, %r466}, [%r462];
	st.global.v4.u32 	[%rd14], {%r463, %r464, %r465, %r466};
	@%p91 bra 	$L__BB328_97;
	add.s32 	%r467, %r177, %r8;
	add.s32 	%r468, %r467, %r8;
	add.s32 	%r577, %r468, %r8;
	div.s32 	%r469, %r468, %r2;
	mad.lo.s32 	%r470, %r179, %r469, %r178;
	mul.lo.s32 	%r471, %r469, %r2;
	sub.s32 	%r472, %r468, %r471;
	add.s32 	%r473, %r470, %r472;
	mul.wide.s32 	%rd15, %r473, 4;
	add.s64 	%rd16, %rd3, %rd15;
	shl.b32 	%r474, %r1, 2;
	mov.u32 	%r475, _ZZ9cuda_gemmIiLi128ELi2ELi1ELi64ELi64ELi64ELi64ELi0ELi0EEviiiPT_S1_S1_iiiE3Csh;
	add.s32 	%r476, %r475, %r474;
	mad.lo.s32 	%r477, %r1, 12, %r476;
	shl.b32 	%r478, %r8, 2;
	add.s32 	%r479, %r477, %r478;
	add.s32 	%r480, %r479, %r478;
	ld.shared.v4.u32 	{%r481, %r482, %r483, %r484}, [%r480];
	st.global.v4.u32 	[%rd16], {%r481, %r482, %r483, %r484};
$L__BB328_97:
	setp.lt.u32 	%p92, %r16, 3;
	@%p92 bra 	$L__BB328_99;
$L__BB328_98:
	div.s32 	%r485, %r577, %r2;
	mad.lo.s32 	%r486, %r179, %r485, %r178;
	mul.lo.s32 	%r487, %r485, %r2;
	sub.s32 	%r488, %r577, %r487;
	add.s32 	%r489, %r486, %r488;
	mul.wide.s32 	%rd17, %r489, 4;
	add.s64 	%rd18, %rd3, %rd17;
	shl.b32 	%r490, %r577, 2;
	mov.u32 	%r491, _ZZ9cuda_gemmIiLi128ELi2ELi1ELi64ELi64ELi64ELi64ELi0ELi0EEviiiPT_S1_S1_iiiE3Csh;
	add.s32 	%r492, %r491, %r490;
	ld.shared.v4.u32 	{%r493, %r494, %r495, %r496}, [%r492];
	st.global.v4.u32 	[%rd18], {%r493, %r494, %r495, %r496};
	add.s32 	%r497, %r577, %r8;
	div.s32 	%r498, %r497, %r2;
	mad.lo.s32 	%r499, %r179, %r498, %r178;
	mul.lo.s32 	%r500, %r498, %r2;
	sub.s32 	%r501, %r497, %r500;
	add.s32 	%r502, %r499, %r501;
	mul.wide.s32 	%rd19, %r502, 4;
	add.s64 	%rd20, %rd3, %rd19;
	shl.b32 	%r503, %r8, 2;
	add.s32 	%r504, %r492, %r503;
	ld.shared.v4.u32 	{%r505, %r506, %r507, %r508}, [%r504];
	st.global.v4.u32 	[%rd20], {%r505, %r506, %r507, %r508};
	add.s32 	%r509, %r497, %r8;
	div.s32 	%r510, %r509, %r2;
	mad.lo.s32 	%r511, %r179, %r510, %r178;
	mul.lo.s32 	%r512, %r510, %r2;
	sub.s32 	%r513, %r509, %r512;
	add.s32 	%r514, %r511, %r513;
	mul.wide.s32 	%rd21, %r514, 4;
	add.s64 	%rd22, %rd3, %rd21;
	add.s32 	%r515, %r504, %r503;
	ld.shared.v4.u32 	{%r516, %r517, %r518, %r519}, [%r515];
	st.global.v4.u32 	[%rd22], {%r516, %r517, %r518, %r519};
	add.s32 	%r520, %r509, %r8;
	div.s32 	%r521, %r520, %r2;
	mad.lo.s32 	%r522, %r179, %r521, %r178;
	mul.lo.s32 	%r523, %r521, %r2;
	sub.s32 	%r524, %r520, %r523;
	add.s32 	%r525, %r522, %r524;
	mul.wide.s32 	%rd23, %r525, 4;
	add.s64 	%rd24, %rd3, %rd23;
	add.s32 	%r526, %r515, %r503;
	ld.shared.v4.u32 	{%r527, %r528, %r529, %r530}, [%r526];
	st.global.v4.u32 	[%rd24], {%r527, %r528, %r529, %r530};
	add.s32 	%r577, %r520, %r8;
	setp.lt.u32 	%p93, %r577, 64;
	@%p93 bra 	$L__BB328_98;
$L__BB328_99:
	mov.u32 	%r531, %nctaid.y;
	add.s32 	%r536, %r536, %r531;
	shl.b32 	%r532, %r531, 1;
	setp.lt.u32 	%p94, %r536, %r532;
	@%p94 bra 	$L__BB328_2;
$L__BB328_100:
	ret;

}
	// .globl	_Z9cuda_gemmIiLi128ELi2ELi1ELi64ELi64ELi64ELi64ELi0ELi1EEviiiPT_S1_S1_iii
.visible .entry _Z9cuda_gemmIiLi128ELi2ELi1ELi64ELi64ELi64ELi64ELi0ELi1EEviiiPT_S1_S1_iii(
	.param .u32 _Z9cuda_gemmIiLi128ELi2ELi1ELi64ELi64ELi64ELi64ELi0ELi1EEviiiPT_S1_S1_iii_param_0,
	.param .u32 _Z9cuda_gemmIiLi128ELi2ELi1ELi64ELi64ELi64ELi64ELi0ELi1EEviiiPT_S1_S1_iii_param_1,
	.param .u32 _Z9cuda_gemmIiLi128ELi2ELi1ELi64ELi64ELi64ELi64ELi0ELi1EEviiiPT_S1_S1_iii_param_2,
	.param .u64 .ptr .align 1 _Z9cuda_gemmIiLi128ELi2ELi1ELi64ELi64ELi64ELi64ELi0ELi1EEviiiPT_S1_S1_iii_param_3,
	.param .u64 .ptr .align 1 _Z9cuda_gemmIiLi128ELi2ELi1ELi64ELi64ELi64ELi64ELi0ELi1EEviiiPT_S1_S1_iii_param_4,
	.param .u64 .ptr .align 1 _Z9cuda_gemmIiLi128ELi2ELi1ELi64ELi64ELi64ELi64ELi0ELi1EEviiiPT_S1_S1_iii_param_5,
	.param .u32 _Z9cuda_gemmIiLi128ELi2ELi1ELi64ELi64ELi64ELi64ELi0ELi1EEviiiPT_S1_S1_iii_param_6,
	.param .u32 _Z9cuda_gemmIiLi128ELi2ELi1ELi64ELi64ELi64ELi64ELi0ELi1EEviiiPT_S1_S1_iii_param_7,
	.param .u32 _Z9cuda_gemmIiLi128ELi2ELi1ELi64ELi64ELi64ELi64ELi0ELi1EEviiiPT_S1_S1_iii_param_8
)
.maxntid 128
{
	.reg .pred 	%p<63>;
	.reg .b32 	%r<318>;
	.reg .b64 	%rd<32>;
	// demoted variable
	.shared .align 128 .b8 _ZZ9cuda_gemmIiLi128ELi2ELi1ELi64ELi64ELi64ELi64ELi0ELi1EEviiiPT_S1_S1_iiiE11kron_fac_sh[2112];
	// demoted variable
	.shared .align 128 .b8 _ZZ9cuda_gemmIiLi128ELi2ELi1ELi64ELi64ELi64ELi64ELi0ELi1EEviiiPT_S1_S1_iiiE3Ash[128];
	// demoted variable
	.shared .align 128 .b8 _ZZ9cuda_gemmIiLi128ELi2ELi1ELi64ELi64ELi64ELi64ELi0ELi1EEviiiPT_S1_S1_iiiE3Csh[256];
	ld.param.u32 	%r84, [_Z9cuda_gemmIiLi128ELi2ELi1ELi64ELi64ELi64ELi64ELi0ELi1EEviiiPT_S1_S1_iii_param_1];
	ld.param.u32 	%r85, [_Z9cuda_gemmIiLi128ELi2ELi1ELi64ELi64ELi64ELi64ELi0ELi1EEviiiPT_S1_S1_iii_param_2];
	ld.param.u64 	%rd4, [_Z9cuda_gemmIiLi128ELi2ELi1ELi64ELi64ELi64ELi64ELi0ELi1EEviiiPT_S1_S1_iii_param_3];
	ld.param.u64 	%rd5, [_Z9cuda_gemmIiLi128ELi2ELi1ELi64ELi64ELi64ELi64ELi0ELi1EEviiiPT_S1_S1_iii_param_4];
	ld.param.u64 	%rd6, [_Z9cuda_gemmIiLi128ELi2ELi1ELi64ELi64ELi64ELi64ELi0ELi1EEviiiPT_S1_S1_iii_param_5];
	cvta.to.global.u64 	%rd1, %rd4;
	cvta.to.global.u64 	%rd2, %rd5;
	cvta.to.global.u64 	%rd3, %rd6;
	mov.u32 	%r1, %tid.x;
	mov.u32 	%r2, %ctaid.x;
	shr.u32 	%r3, %r1, 1;
	mov.u32 	%r306, %ctaid.y;
	mov.u32 	%r5, %nctaid.y;
	shl.b32 	%r6, %r5, 1;
	setp.ge.u32 	%p1, %r306, %r6;
	@%p1 bra 	$L__BB329_36;
	and.b32  	%r7, %r1, 1;
	mov.u32 	%r86, %ctaid.z;
	mov.u32 	%r87, %ntid.x;
	shl.b32 	%r8, %r1, 2;
	add.s32 	%r88, %r2, %r86;
	shl.b32 	%r9, %r88, 6;
	shl.b32 	%r10, %r87, 2;
	shr.u32 	%r11, %r1, 4;
	and.b32  	%r12, %r1, 15;
	shl.b32 	%r13, %r86, 6;
	mov.u32 	%r89, _ZZ9cuda_gemmIiLi128ELi2ELi1ELi64ELi64ELi64ELi64ELi0ELi1EEviiiPT_S1_S1_iiiE11kron_fac_sh;
	mad.lo.s32 	%r14, %r12, 132, %r89;
	shr.u32 	%r15, %r87, 4;
	shl.b32 	%r90, %r1, 4;
	and.b32  	%r16, %r90, 16;
	mad.lo.s32 	%r91, %r3, 132, %r89;
	and.b32  	%r92, %r8, 124;
	add.s32 	%r17, %r91, %r92;
	shr.s32 	%r93, %r85, 31;
	shr.u32 	%r94, %r93, 26;
	add.s32 	%r95, %r85, %r94;
	shr.s32 	%r18, %r95, 6;
	add.s32 	%r19, %r1, %r87;
	max.u32 	%r96, %r19, 64;
	setp.lt.u32 	%p2, %r19, 64;
	selp.u32 	%r97, 1, 0, %p2;
	add.s32 	%r98, %r19, %r97;
	sub.s32 	%r99, %r96, %r98;
	div.u32 	%r100, %r99, %r87;
	add.s32 	%r20, %r100, %r97;
	add.s32 	%r21, %r8, %r10;
	max.u32 	%r101, %r21, 64;
	setp.lt.u32 	%p3, %r21, 64;
	selp.u32 	%r102, 1, 0, %p3;
	or.b32  	%r103, %r21, %r102;
	sub.s32 	%r104, %r101, %r103;
	div.u32 	%r105, %r104, %r10;
	add.s32 	%r22, %r105, %r102;
	and.b32  	%r23, %r20, 3;
	mov.u32 	%r106, _ZZ9cuda_gemmIiLi128ELi2ELi1ELi64ELi64ELi64ELi64ELi0ELi1EEviiiPT_S1_S1_iiiE3Csh;
	add.s32 	%r24, %r106, %r8;
	add.s32 	%r25, %r24, %r10;
	add.s32 	%r26, %r19, %r87;
	add.s32 	%r27, %r26, %r87;
	or.b32  	%r28, %r16, 15;
	or.b32  	%r29, %r16, 14;
	or.b32  	%r30, %r16, 13;
	or.b32  	%r31, %r16, 12;
	shl.b32 	%r107, %r1, 6;
	and.b32  	%r108, %r107, 64;
	mov.u32 	%r109, _ZZ9cuda_gemmIiLi128ELi2ELi1ELi64ELi64ELi64ELi64ELi0ELi1EEviiiPT_S1_S1_iiiE3Ash;
	add.s32 	%r32, %r109, %r108;
	or.b32  	%r33, %r16, 11;
	or.b32  	%r34, %r16, 10;
	or.b32  	%r35, %r16, 9;
	or.b32  	%r36, %r16, 8;
	or.b32  	%r37, %r16, 7;
	or.b32  	%r38, %r16, 6;
	or.b32  	%r39, %r16, 5;
	or.b32  	%r40, %r16, 4;
	or.b32  	%r41, %r16, 3;
	or.b32  	%r42, %r16, 2;
	or.b32  	%r43, %r16, 1;
	or.b32  	%r44, %r13, 32;
	and.b32  	%r45, %r22, 3;
	mad.lo.s32 	%r46, %r1, 12, %r24;
	shl.b32 	%r49, %r87, 4;
	add.s32 	%r47, %r46, %r49;
	add.s32 	%r48, %r21, %r10;
	shl.b32 	%r50, %r87, 3;
	mul.lo.s32 	%r51, %r87, 12;
$L__BB329_2:
	setp.gt.u32 	%p4, %r1, 63;
	@%p4 bra 	$L__BB329_10;
	setp.eq.s32 	%p5, %r23, 3;
	mov.u32 	%r307, %r1;
	@%p5 bra 	$L__BB329_7;
	setp.eq.s32 	%p6, %r23, 0;
	mov.b32 	%r110, 0;
	st.shared.u32 	[%r24], %r110;
	mov.u32 	%r307, %r19;
	@%p6 bra 	$L__BB329_7;
	setp.eq.s32 	%p7, %r23, 1;
	mov.b32 	%r111, 0;
	st.shared.u32 	[%r25], %r111;
	mov.u32 	%r307, %r26;
	@%p7 bra 	$L__BB329_7;
	add.s32 	%r112, %r25, %r10;
	mov.b32 	%r113, 0;
	st.shared.u32 	[%r112], %r113;
	mov.u32 	%r307, %r27;
$L__BB329_7:
	setp.lt.u32 	%p8, %r20, 3;
	@%p8 bra 	$L__BB329_10;
	shl.b32 	%r114, %r307, 2;
	mov.u32 	%r115, _ZZ9cuda_gemmIiLi128ELi2ELi1ELi64ELi64ELi64ELi64ELi0ELi1EEviiiPT_S1_S1_iiiE3Csh;
	add.s32 	%r308, %r115, %r114;
$L__BB329_9:
	mov.b32 	%r116, 0;
	st.shared.u32 	[%r308], %r116;
	add.s32 	%r117, %r308, %r10;
	st.shared.u32 	[%r117], %r116;
	add.s32 	%r118, %r308, %r50;
	st.shared.u32 	[%r118], %r116;
	add.s32 	%r119, %r308, %r51;
	st.shared.u32 	[%r119], %r116;
	add.s32 	%r307, %r307, %r10;
	add.s32 	%r308, %r308, %r49;
	setp.lt.u32 	%p9, %r307, 64;
	@%p9 bra 	$L__BB329_9;
$L__BB329_10:
	setp.gt.u32 	%p10, %r1, 7;
	mad.lo.s32 	%r55, %r306, %r85, %r9;
	mov.u32 	%r310, %r8;
	@%p10 bra 	$L__BB329_11;
	bra.uni 	$L__BB329_37;
$L__BB329_11:
	mov.b32 	%r311, 0;
$L__BB329_12:
	mov.u32 	%r62, %r311;
	add.s32 	%r63, %r12, %r62;
	mov.u32 	%r312, %r11;
$L__BB329_13:
	add.s32 	%r129, %r13, %r312;
	shl.b32 	%r130, %r129, 6;
	add.s32 	%r131, %r130, %r63;
	mul.wide.u32 	%rd9, %r131, 4;
	add.s64 	%rd10, %rd2, %rd9;
	ld.global.u32 	%r132, [%rd10];
	shl.b32 	%r133, %r312, 2;
	add.s32 	%r134, %r14, %r133;
	st.shared.u32 	[%r134], %r132;
	add.s32 	%r312, %r312, %r15;
	setp.lt.u32 	%p12, %r312, 32;
	@%p12 bra 	$L__BB329_13;
	setp.gt.u32 	%p13, %r1, 31;
	bar.sync 	0;
	@%p13 bra 	$L__BB329_17;
	setp.ne.s32 	%p14, %r7, 0;
	ld.shared.v4.u32 	{%r135, %r136, %r137, %r138}, [%r32+48];
	ld.shared.v4.u32 	{%r139, %r140, %r141, %r142}, [%r32+32];
	ld.shared.v4.u32 	{%r143, %r144, %r145, %r146}, [%r32+16];
	ld.shared.v4.u32 	{%r147, %r148, %r149, %r150}, [%r32];
	ld.shared.u32 	%r151, [%r17];
	shfl.sync.idx.b32	%r152|%p15, %r151, %r16, 31, -1;
	mul.lo.s32 	%r153, %r152, %r147;
	shfl.sync.idx.b32	%r154|%p16, %r151, %r43, 31, -1;
	mad.lo.s32 	%r155, %r154, %r148, %r153;
	shfl.sync.idx.b32	%r156|%p17, %r151, %r42, 31, -1;
	mad.lo.s32 	%r157, %r156, %r149, %r155;
	shfl.sync.idx.b32	%r158|%p18, %r151, %r41, 31, -1;
	mad.lo.s32 	%r159, %r158, %r150, %r157;
	shfl.sync.idx.b32	%r160|%p19, %r151, %r40, 31, -1;
	mad.lo.s32 	%r161, %r160, %r143, %r159;
	shfl.sync.idx.b32	%r162|%p20, %r151, %r39, 31, -1;
	mad.lo.s32 	%r163, %r162, %r144, %r161;
	shfl.sync.idx.b32	%r164|%p21, %r151, %r38, 31, -1;
	mad.lo.s32 	%r165, %r164, %r145, %r163;
	shfl.sync.idx.b32	%r166|%p22, %r151, %r37, 31, -1;
	mad.lo.s32 	%r167, %r166, %r146, %r165;
	shfl.sync.idx.b32	%r168|%p23, %r151, %r36, 31, -1;
	mad.lo.s32 	%r169, %r168, %r139, %r167;
	shfl.sync.idx.b32	%r170|%p24, %r151, %r35, 31, -1;
	mad.lo.s32 	%r171, %r170, %r140, %r169;
	shfl.sync.idx.b32	%r172|%p25, %r151, %r34, 31, -1;
	mad.lo.s32 	%r173, %r172, %r141, %r171;
	shfl.sync.idx.b32	%r174|%p26, %r151, %r33, 31, -1;
	mad.lo.s32 	%r175, %r174, %r142, %r173;
	shfl.sync.idx.b32	%r176|%p27, %r151, %r31, 31, -1;
	mad.lo.s32 	%r177, %r176, %r135, %r175;
	shfl.sync.idx.b32	%r178|%p28, %r151, %r30, 31, -1;
	mad.lo.s32 	%r179, %r178, %r136, %r177;
	shfl.sync.idx.b32	%r180|%p29, %r151, %r29, 31, -1;
	mad.lo.s32 	%r181, %r180, %r137, %r179;
	shfl.sync.idx.b32	%r182|%p30, %r151, %r28, 31, -1;
	mad.lo.s32 	%r183, %r182, %r138, %r181;
	add.s32 	%r66, %r3, %r62;
	shfl.sync.down.b32	%r184|%p31, %r183, 1, 7711, -1;
	add.s32 	%r67, %r184, %r183;
	@%p14 bra 	$L__BB329_17;
	shl.b32 	%r185, %r66, 2;
	mov.u32 	%r186, _ZZ9cuda_gemmIiLi128ELi2ELi1ELi64ELi64ELi64ELi64ELi0ELi1EEviiiPT_S1_S1_iiiE3Csh;
	add.s32 	%r187, %r186, %r185;
	ld.shared.u32 	%r188, [%r187];
	add.s32 	%r189, %r188, %r67;
	st.shared.u32 	[%r187], %r189;
$L__BB329_17:
	add.s32 	%r311, %r62, 16;
	setp.lt.u32 	%p32, %r62, 48;
	@%p32 bra 	$L__BB329_12;
	setp.gt.u32 	%p33, %r1, 7;
	@%p33 bra 	$L__BB329_21;
	cvt.s64.s32 	%rd12, %r55;
	mov.u32 	%r313, %r8;
$L__BB329_20:
	cvt.u64.u32 	%rd11, %r313;
	add.s64 	%rd13, %rd12, %rd11;
	shl.b64 	%rd14, %rd13, 2;
	add.s64 	%rd15, %rd1, %rd14;
	ld.global.v4.u32 	{%r190, %r191, %r192, %r193}, [%rd15+128];
	shl.b32 	%r194, %r313, 2;
	mov.u32 	%r195, _ZZ9cuda_gemmIiLi128ELi2ELi1ELi64ELi64ELi64ELi64ELi0ELi1EEviiiPT_S1_S1_iiiE3Ash;
	add.s32 	%r196, %r195, %r194;
	st.shared.v4.u32 	[%r196], {%r190, %r191, %r192, %r193};
	add.s32 	%r313, %r313, %r10;
	setp.lt.u32 	%p34, %r313, 32;
	@%p34 bra 	$L__BB329_20;
$L__BB329_21:
	mov.b32 	%r314, 0;
$L__BB329_22:
	mov.u32 	%r71, %r314;
	add.s32 	%r72, %r12, %r71;
	mov.u32 	%r315, %r11;
$L__BB329_23:
	add.s32 	%r198, %r44, %r315;
	shl.b32 	%r199, %r198, 6;
	add.s32 	%r200, %r199, %r72;
	mul.wide.u32 	%rd16, %r200, 4;
	add.s64 	%rd17, %rd2, %rd16;
	ld.global.u32 	%r201, [%rd17];
	shl.b32 	%r202, %r315, 2;
	add.s32 	%r203, %r14, %r202;
	st.shared.u32 	[%r203], %r201;
	add.s32 	%r315, %r315, %r15;
	setp.lt.u32 	%p35, %r315, 32;
	@%p35 bra 	$L__BB329_23;
	setp.gt.u32 	%p36, %r1, 31;
	bar.sync 	0;
	@%p36 bra 	$L__BB329_27;
	setp.ne.s32 	%p37, %r7, 0;
	ld.shared.v4.u32 	{%r204, %r205, %r206, %r207}, [%r32+48];
	ld.shared.v4.u32 	{%r208, %r209, %r210, %r211}, [%r32+32];
	ld.shared.v4.u32 	{%r212, %r213, %r214, %r215}, [%r32+16];
	ld.shared.v4.u32 	{%r216, %r217, %r218, %r219}, [%r32];
	ld.shared.u32 	%r220, [%r17];
	shfl.sync.idx.b32	%r221|%p38, %r220, %r16, 31, -1;
	mul.lo.s32 	%r222, %r221, %r216;
	shfl.sync.idx.b32	%r223|%p39, %r220, %r43, 31, -1;
	mad.lo.s32 	%r224, %r223, %r217, %r222;
	shfl.sync.idx.b32	%r225|%p40, %r220, %r42, 31, -1;
	mad.lo.s32 	%r226, %r225, %r218, %r224;
	shfl.sync.idx.b32	%r227|%p41, %r220, %r41, 31, -1;
	mad.lo.s32 	%r228, %r227, %r219, %r226;
	shfl.sync.idx.b32	%r229|%p42, %r220, %r40, 31, -1;
	mad.lo.s32 	%r230, %r229, %r212, %r228;
	shfl.sync.idx.b32	%r231|%p43, %r220, %r39, 31, -1;
	mad.lo.s32 	%r232, %r231, %r213, %r230;
	shfl.sync.idx.b32	%r233|%p44, %r220, %r38, 31, -1;
	mad.lo.s32 	%r234, %r233, %r214, %r232;
	shfl.sync.idx.b32	%r235|%p45, %r220, %r37, 31, -1;
	mad.lo.s32 	%r236, %r235, %r215, %r234;
	shfl.sync.idx.b32	%r237|%p46, %r220, %r36, 31, -1;
	mad.lo.s32 	%r238, %r237, %r208, %r236;
	shfl.sync.idx.b32	%r239|%p47, %r220, %r35, 31, -1;
	mad.lo.s32 	%r240, %r239, %r209, %r238;
	shfl.sync.idx.b32	%r241|%p48, %r220, %r34, 31, -1;
	mad.lo.s32 	%r242, %r241, %r210, %r240;
	shfl.sync.idx.b32	%r243|%p49, %r220, %r33, 31, -1;
	mad.lo.s32 	%r244, %r243, %r211, %r242;
	shfl.sync.idx.b32	%r245|%p50, %r220, %r31, 31, -1;
	mad.lo.s32 	%r246, %r245, %r204, %r244;
	shfl.sync.idx.b32	%r247|%p51, %r220, %r30, 31, -1;
	mad.lo.s32 	%r248, %r247, %r205, %r246;
	shfl.sync.idx.b32	%r249|%p52, %r220, %r29, 31, -1;
	mad.lo.s32 	%r250, %r249, %r206, %r248;
	shfl.sync.idx.b32	%r251|%p53, %r220, %r28, 31, -1;
	mad.lo.s32 	%r252, %r251, %r207, %r250;
	add.s32 	%r75, %r3, %r71;
	shfl.sync.down.b32	%r253|%p54, %r252, 1, 7711, -1;
	add.s32 	%r76, %r253, %r252;
	@%p37 bra 	$L__BB329_27;
	shl.b32 	%r254, %r75, 2;
	mov.u32 	%r255, _ZZ9cuda_gemmIiLi128ELi2ELi1ELi64ELi64ELi64ELi64ELi0ELi1EEviiiPT_S1_S1_iiiE3Csh;
	add.s32 	%r256, %r255, %r254;
	ld.shared.u32 	%r257, [%r256];
	add.s32 	%r258, %r257, %r76;
	st.shared.u32 	[%r256], %r258;
$L__BB329_27:
	add.s32 	%r314, %r71, 16;
	setp.lt.u32 	%p55, %r71, 48;
	@%p55 bra 	$L__BB329_22;
	setp.gt.u32 	%p56, %r1, 15;
	bar.sync 	0;
	@%p56 bra 	$L__BB329_35;
	setp.eq.s32 	%p57, %r45, 3;
	mad.lo.s32 	%r78, %r306, %r84, %r2;
	mov.u32 	%r316, %r8;
	@%p57 bra 	$L__BB329_33;
	setp.eq.s32 	%p58, %r45, 0;
	mad.lo.s32 	%r259, %r8, %r18, %r78;
	mul.wide.s32 	%rd18, %r259, 4;
	add.s64 	%rd19, %rd3, %rd18;
	ld.shared.v4.u32 	{%r260, %r261, %r262, %r263}, [%r46];
	st.global.v4.u32 	[%rd19], {%r260, %r261, %r262, %r263};
	mov.u32 	%r316, %r21;
	@%p58 bra 	$L__BB329_33;
	setp.eq.s32 	%p59, %r45, 1;
	mad.lo.s32 	%r264, %r21, %r18, %r78;
	mul.wide.s32 	%rd20, %r264, 4;
	add.s64 	%rd21, %rd3, %rd20;
	ld.shared.v4.u32 	{%r265, %r266, %r267, %r268}, [%r47];
	st.global.v4.u32 	[%rd21], {%r265, %r266, %r267, %r268};
	mov.u32 	%r316, %r48;
	@%p59 bra 	$L__BB329_33;
	add.s32 	%r316, %r48, %r10;
	mad.lo.s32 	%r269, %r48, %r18, %r78;
	mul.wide.s32 	%rd22, %r269, 4;
	add.s64 	%rd23, %rd3, %rd22;
	shl.b32 	%r270, %r10, 2;
	add.s32 	%r271, %r47, %r270;
	ld.shared.v4.u32 	{%r272, %r273, %r274, %r275}, [%r271];
	st.global.v4.u32 	[%rd23], {%r272, %r273, %r274, %r275};
$L__BB329_33:
	setp.lt.u32 	%p60, %r22, 3;
	@%p60 bra 	$L__BB329_35;
$L__BB329_34:
	mad.lo.s32 	%r276, %r316, %r18, %r78;
	mul.wide.s32 	%rd24, %r276, 4;
	add.s64 	%rd25, %rd3, %rd24;
	shl.b32 	%r277, %r316, 2;
	mov.u32 	%r278, _ZZ9cuda_gemmIiLi128ELi2ELi1ELi64ELi64ELi64ELi64ELi0ELi1EEviiiPT_S1_S1_iiiE3Csh;
	add.s32 	%r279, %r278, %r277;
	ld.shared.v4.u32 	{%r280, %r281, %r282, %r283}, [%r279];
	st.global.v4.u32 	[%rd25], {%r280, %r281, %r282, %r283};
	add.s32 	%r284, %r316, %r10;
	mad.lo.s32 	%r285, %r284, %r18, %r78;
	mul.wide.s32 	%rd26, %r285, 4;
	add.s64 	%rd27, %rd3, %rd26;
	shl.b32 	%r286, %r10, 2;
	add.s32 	%r287, %r279, %r286;
	ld.shared.v4.u32 	{%r288, %r289, %r290, %r291}, [%r287];
	st.global.v4.u32 	[%rd27], {%r288, %r289, %r290, %r291};
	add.s32 	%r292, %r284, %r10;
	mad.lo.s32 	%r293, %r292, %r18, %r78;
	mul.wide.s32 	%rd28, %r293, 4;
	add.s64 	%rd29, %rd3, %rd28;
	add.s32 	%r294, %r287, %r286;
	ld.shared.v4.u32 	{%r295, %r296, %r297, %r298}, [%r294];
	st.global.v4.u32 	[%rd29], {%r295, %r296, %r297, %r298};
	add.s32 	%r299, %r292, %r10;
	mad.lo.s32 	%r300, %r299, %r18, %r78;
	mul.wide.s32 	%rd30, %r300, 4;
	add.s64 	%rd31, %rd3, %rd30;
	add.s32 	%r301, %r294, %r286;
	ld.shared.v4.u32 	{%r302, %r303, %r304, %r305}, [%r301];
	st.global.v4.u32 	[%rd31], {%r302, %r303, %r304, %r305};
	add.s32 	%r316, %r299, %r10;
	setp.lt.u32 	%p61, %r316, 64;
	@%p61 bra 	$L__BB329_34;
$L__BB329_35:
	add.s32 	%r306, %r306, %r5;
	setp.lt.u32 	%p62, %r306, %r6;
	@%p62 bra 	$L__BB329_2;
$L__BB329_36:
	ret;
$L__BB329_37:
	add.s32 	%r120, %r55, %r310;
	mul.wide.s32 	%rd7, %r120, 4;
	add.s64 	%rd8, %rd1, %rd7;
	ld.global.v4.u32 	{%r121, %r122, %r123, %r124}, [%rd8];
	shl.b32 	%r125, %r310, 2;
	mov.u32 	%r126, _ZZ9cuda_gemmIiLi128ELi2ELi1ELi64ELi64ELi64ELi64ELi0ELi1EEviiiPT_S1_S1_iiiE3Ash;
	add.s32 	%r127, %r126, %r125;
	st.shared.v4.u32 	[%r127], {%r121, %r122, %r123, %r124};
	add.s32 	%r310, %r310, %r10;
	setp.lt.u32 	%p11, %r310, 32;
	@%p11 bra 	$L__BB329_37;
	bra.uni 	$L__BB329_11;

}
	// .globl	_Z9cuda_gemmIiLi128ELi2ELi1ELi64ELi64ELi64ELi64ELi1ELi0EEviiiPT_S1_S1_iii
.visible .entry _Z9cuda_gemmIiLi128ELi2ELi1ELi64ELi64ELi64ELi64ELi1ELi0EEviiiPT_S1_S1_iii(
	.param .u32 _Z9cuda_gemmIiLi128ELi2ELi1ELi64ELi64ELi64ELi64ELi1ELi0EEviiiPT_S1_S1_iii_param_0,
	.param .u32 _Z9cuda_gemmIiLi128ELi2ELi1ELi64ELi64ELi64ELi64ELi1ELi0EEviiiPT_S1_S1_iii_param_1,
	.param .u32 _Z9cuda_gemmIiLi128ELi2ELi1ELi64ELi64ELi64ELi64ELi1ELi0EEviiiPT_S1_S1_iii_param_2,
	.param .u64 .ptr .align 1 _Z9cuda_gemmIiLi128ELi2ELi1ELi64ELi64ELi64ELi64ELi1ELi0EEviiiPT_S1_S1_iii_param_3,
	.param .u64 .ptr .align 1 _Z9cuda_gemmIiLi128ELi2ELi1ELi64ELi64ELi64ELi64ELi1ELi0EEviiiPT_S1_S1_iii_param_4,
	.param .u64 .ptr .align 1 _Z9cuda_gemmIiLi128ELi2ELi1ELi64ELi64ELi64ELi64ELi1ELi0EEviiiPT_S1_S1_iii_param_5,
	.param .u32 _Z9cuda_gemmIiLi128ELi2ELi1ELi64ELi64ELi64ELi64ELi1ELi0EEviiiPT_S1_S1_iii_param_6,
	.param .u32 _Z9cuda_gemmIiLi128ELi2ELi1ELi64ELi64ELi64ELi64ELi1ELi0EEviiiPT_S1_S1_iii_param_7,
	.param .u32 _Z9cuda_gemmIiLi128ELi2ELi1ELi64ELi64ELi64ELi64ELi1ELi0EEviiiPT_S1_S1_iii_param_8
)
.maxntid 128
{
	.reg .pred 	%p<96>;
	.reg .b16 	%rs<3>;
	.reg .b32 	%r<536>;
	.reg .b64 	%rd<28>;
	// demoted variable
	.shared .align 128 .b8 _ZZ9cuda_gemmIiLi128ELi2ELi1ELi64ELi64ELi64ELi64ELi1ELi0EEviiiPT_S1_S1_iiiE11kron_fac_sh[2112];
	// demoted variable
	.shared .align 128 .b8 _ZZ9cuda_gemmIiLi128ELi2ELi1ELi64ELi64ELi64ELi64ELi1ELi0EEviiiPT_S1_S1_iiiE3Ash[128];
	// demoted variable
	.shared .align 128 .b8 _ZZ9cuda_gemmIiLi128ELi2ELi1ELi64ELi64ELi64ELi64ELi1ELi0EEviiiPT_S1_S1_iiiE3Csh[256];
	ld.param.u32 	%r187, [_Z9cuda_gemmIiLi128ELi2ELi1ELi64ELi64ELi64ELi64ELi1ELi0EEviiiPT_S1_S1_iii_param_6];
	ld.param.u32 	%r188, [_Z9cuda_gemmIiLi128ELi2ELi1ELi64ELi64ELi64ELi64ELi1ELi0EEviiiPT_S1_S1_iii_param_7];
	mov.u32 	%r1, %tid.x;
	div.s32 	%r2, 64, %r188;
	shl.b32 	%r3, %r2, 1;
	div.u32 	%r5, %r1, %r3;
	mul.lo.s32 	%r189, %r5, %r3;
	sub.s32 	%r190, %r1, %r189;
	shr.u32 	%r4, %r190, 1;
	mov.u32 	%r493, %ctaid.y;
	mov.u32 	%r191, %nctaid.y;
	shl.b32 	%r192, %r191, 1;
	setp.ge.u32 	%p2, %r493, %r192;
	@%p2 bra 	$L__BB330_100;
	ld.param.u64 	%rd26, [_Z9cuda_gemmIiLi128ELi2ELi1ELi64ELi64ELi64ELi64ELi1ELi0EEviiiPT_S1_S1_iii_param_4];
	ld.param.u64 	%rd25, [_Z9cuda_gemmIiLi128ELi2ELi1ELi64ELi64ELi64ELi64ELi1ELi0EEviiiPT_S1_S1_iii_param_3];
	and.b32  	%r7, %r1, 1;
	mov.u32 	%r193, %ntid.x;
	shl.b32 	%r194, %r1, 2;
	shl.b32 	%r8, %r193, 2;
	and.b32  	%r9, %r1, 15;
	mov.u32 	%r195, _ZZ9cuda_gemmIiLi128ELi2ELi1ELi64ELi64ELi64ELi64ELi1ELi0EEviiiPT_S1_S1_iiiE11kron_fac_sh;
	mad.lo.s32 	%r10, %r9, 132, %r195;
	shr.u32 	%r11, %r193, 4;
	and.b32  	%r12, %r4, 15;
	shl.b32 	%r196, %r1, 4;
	and.b32  	%r13, %r196, 16;
	min.s32 	%r14, %r187, 16;
	add.s32 	%r197, %r1, %r193;
	max.u32 	%r198, %r197, 64;
	setp.lt.u32 	%p3, %r197, 64;
	selp.u32 	%r199, 1, 0, %p3;
	add.s32 	%r200, %r197, %r199;
	sub.s32 	%r201, %r198, %r200;
	div.u32 	%r202, %r201, %r193;
	add.s32 	%r15, %r202, %r199;
	add.s32 	%r203, %r194, %r8;
	max.u32 	%r204, %r203, 64;
	setp.lt.u32 	%p4, %r203, 64;
	selp.u32 	%r205, 1, 0, %p4;
	or.b32  	%r206, %r203, %r205;
	sub.s32 	%r207, %r204, %r206;
	div.u32 	%r208, %r207, %r8;
	add.s32 	%r16, %r208, %r205;
	add.s32 	%r209, %r4, 1;
	and.b32  	%r17, %r209, 15;
	add.s32 	%r210, %r4, 2;
	and.b32  	%r18, %r210, 15;
	add.s32 	%r211, %r4, 3;
	and.b32  	%r19, %r211, 15;
	add.s32 	%r212, %r4, 4;
	and.b32  	%r20, %r212, 15;
	add.s32 	%r213, %r4, 5;
	and.b32  	%r21, %r213, 15;
	add.s32 	%r214, %r4, 6;
	and.b32  	%r22, %r214, 15;
	add.s32 	%r215, %r4, 7;
	and.b32  	%r23, %r215, 15;
	xor.b32  	%r24, %r12, 8;
	add.s32 	%r216, %r4, 9;
	and.b32  	%r25, %r216, 15;
	add.s32 	%r217, %r4, 10;
	and.b32  	%r26, %r217, 15;
	add.s32 	%r218, %r4, 11;
	and.b32  	%r27, %r218, 15;
	add.s32 	%r219, %r4, 12;
	and.b32  	%r28, %r219, 15;
	add.s32 	%r220, %r4, 13;
	and.b32  	%r29, %r220, 15;
	add.s32 	%r221, %r4, 14;
	and.b32  	%r30, %r221, 15;
	add.s32 	%r222, %r4, -1;
	and.b32  	%r31, %r222, 15;
	or.b32  	%r32, %r13, %r12;
	or.b32  	%r33, %r13, %r17;
	or.b32  	%r34, %r13, %r18;
	or.b32  	%r35, %r13, %r19;
	or.b32  	%r36, %r13, %r20;
	or.b32  	%r37, %r13, %r21;
	or.b32  	%r38, %r13, %r22;
	or.b32  	%r39, %r13, %r23;
	or.b32  	%r40, %r13, %r24;
	or.b32  	%r41, %r13, %r25;
	or.b32  	%r42, %r13, %r26;
	or.b32  	%r43, %r13, %r27;
	or.b32  	%r44, %r13, %r28;
	or.b32  	%r45, %r13, %r29;
	or.b32  	%r46, %r13, %r30;
	or.b32  	%r47, %r13, %r31;
	setp.lt.s32 	%p5, %r12, %r188;
	selp.b32 	%r223, 0, %r188, %p5;
	sub.s32 	%r48, %r12, %r223;
	add.s32 	%r224, %r12, 1;
	setp.lt.s32 	%p6, %r224, %r188;
	selp.b32 	%r225, 0, %r188, %p6;
	sub.s32 	%r49, %r224, %r225;
	add.s32 	%r226, %r12, 2;
	setp.lt.s32 	%p7, %r226, %r188;
	selp.b32 	%r227, 0, %r188, %p7;
	sub.s32 	%r50, %r226, %r227;
	add.s32 	%r228, %r12, 3;
	setp.lt.s32 	%p8, %r228, %r188;
	selp.b32 	%r229, 0, %r188, %p8;
	sub.s32 	%r51, %r228, %r229;
	add.s32 	%r230, %r12, 4;
	setp.lt.s32 	%p9, %r230, %r188;
	selp.b32 	%r231, 0, %r188, %p9;
	sub.s32 	%r52, %r230, %r231;
	add.s32 	%r232, %r12, 5;
	setp.lt.s32 	%p10, %r232, %r188;
	selp.b32 	%r233, 0, %r188, %p10;
	sub.s32 	%r53, %r232, %r233;
	add.s32 	%r234, %r12, 6;
	setp.lt.s32 	%p11, %r234, %r188;
	selp.b32 	%r235, 0, %r188, %p11;
	sub.s32 	%r54, %r234, %r235;
	add.s32 	%r236, %r12, 7;
	setp.lt.s32 	%p12, %r236, %r188;
	selp.b32 	%r237, 0, %r188, %p12;
	sub.s32 	%r55, %r236, %r237;
	add.s32 	%r238, %r12, 8;
	setp.lt.s32 	%p13, %r238, %r188;
	selp.b32 	%r239, 0, %r188, %p13;
	sub.s32 	%r56, %r238, %r239;
	add.s32 	%r240, %r12, 9;
	setp.lt.s32 	%p14, %r240, %r188;
	selp.b32 	%r241, 0, %r188, %p14;
	sub.s32 	%r57, %r240, %r241;
	add.s32 	%r242, %r12, 10;
	setp.lt.s32 	%p15, %r242, %r188;
	selp.b32 	%r243, 0, %r188, %p15;
	sub.s32 	%r58, %r242, %r243;
	add.s32 	%r244, %r12, 11;
	setp.lt.s32 	%p16, %r244, %r188;
	selp.b32 	%r245, 0, %r188, %p16;
	sub.s32 	%r59, %r244, %r245;
	add.s32 	%r246, %r12, 12;
	setp.lt.s32 	%p17, %r246, %r188;
	selp.b32 	%r247, 0, %r188, %p17;
	sub.s32 	%r60, %r246, %r247;
	add.s32 	%r248, %r12, 13;
	setp.lt.s32 	%p18, %r248, %r188;
	selp.b32 	%r249, 0, %r188, %p18;
	sub.s32 	%r61, %r248, %r249;
	add.s32 	%r250, %r12, 14;
	setp.lt.s32 	%p19, %r250, %r188;
	selp.b32 	%r251, 0, %r188, %p19;
	sub.s32 	%r62, %r250, %r251;
	add.s32 	%r252, %r12, 15;
	setp.lt.s32 	%p20, %r252, %r188;
	selp.b32 	%r253, 0, %r188, %p20;
	sub.s32 	%r63, %r252, %r253;
	cvt.u16.u32 	%rs1, %r3;
	div.s16 	%rs2, 128, %rs1;
	cvt.s32.s16 	%r64, %rs2;
	and.b32  	%r65, %r1, 31;
	cvta.to.global.u64 	%rd1, %rd26;
	cvta.to.global.u64 	%rd2, %rd25;
	shl.b32 	%r350, %r65, 2;
	shl.b32 	%r353, %r32, 2;
	shl.b32 	%r356, %r33, 2;
	shl.b32 	%r359, %r34, 2;
	shl.b32 	%r362, %r35, 2;
	shl.b32 	%r365, %r36, 2;
	shl.b32 	%r368, %r37, 2;
	shl.b32 	%r371, %r38, 2;
	shl.b32 	%r374, %r39, 2;
	shl.b32 	%r377, %r40, 2;
	shl.b32 	%r380, %r41, 2;
	shl.b32 	%r383, %r42, 2;
	shl.b32 	%r386, %r43, 2;
	shl.b32 	%r389, %r44, 2;
	shl.b32 	%r392, %r45, 2;
	shl.b32 	%r395, %r46, 2;
	shl.b32 	%r398, %r47, 2;
$L__BB330_2:
	setp.gt.u32 	%p21, %r1, 63;
	@%p21 bra 	$L__BB330_10;
	and.b32  	%r254, %r15, 3;
	setp.eq.s32 	%p22, %r254, 3;
	mov.u32 	%r494, %r1;
	@%p22 bra 	$L__BB330_7;
	mov.u32 	%r255, %ntid.x;
	add.s32 	%r494, %r1, %r255;
	setp.eq.s32 	%p23, %r254, 0;
	shl.b32 	%r257, %r1, 2;
	mov.u32 	%r258, _ZZ9cuda_gemmIiLi128ELi2ELi1ELi64ELi64ELi64ELi64ELi1ELi0EEviiiPT_S1_S1_iiiE3Csh;
	add.s32 	%r259, %r258, %r257;
	mov.b32 	%r260, 0;
	st.shared.u32 	[%r259], %r260;
	@%p23 bra 	$L__BB330_7;
	add.s32 	%r494, %r494, %r255;
	setp.eq.s32 	%p24, %r254, 1;
	add.s32 	%r69, %r259, %r8;
	mov.b32 	%r266, 0;
	st.shared.u32 	[%r69], %r266;
	@%p24 bra 	$L__BB330_7;
	add.s32 	%r494, %r494, %r255;
	add.s32 	%r268, %r69, %r8;
	mov.b32 	%r269, 0;
	st.shared.u32 	[%r268], %r269;
$L__BB330_7:
	setp.lt.u32 	%p25, %r15, 3;
	@%p25 bra 	$L__BB330_10;
	shl.b32 	%r270, %r494, 2;
	mov.u32 	%r271, _ZZ9cuda_gemmIiLi128ELi2ELi1ELi64ELi64ELi64ELi64ELi1ELi0EEviiiPT_S1_S1_iiiE3Csh;
	add.s32 	%r495, %r271, %r270;
$L__BB330_9:
	mov.b32 	%r272, 0;
	st.shared.u32 	[%r495], %r272;
	add.s32 	%r273, %r495, %r8;
	st.shared.u32 	[%r273], %r272;
	mov.u32 	%r274, %ntid.x;
	shl.b32 	%r275, %r274, 3;
	add.s32 	%r276, %r495, %r275;
	st.shared.u32 	[%r276], %r272;
	mad.lo.s32 	%r277, %r274, 12, %r495;
	st.shared.u32 	[%r277], %r272;
	add.s32 	%r494, %r494, %r8;
	shl.b32 	%r278, %r274, 4;
	add.s32 	%r495, %r495, %r278;
	setp.lt.u32 	%p26, %r494, 64;
	@%p26 bra 	$L__BB330_9;
$L__BB330_10:
	mov.b32 	%r497, 0;
	mov.pred 	%p95, -1;
$L__BB330_11:
	mov.pred 	%p1, %p95;
	mov.u32 	%r78, %ctaid.z;
	setp.gt.u32 	%p28, %r1, 7;
	@%p28 bra 	$L__BB330_14;
	shl.b32 	%r498, %r1, 2;
	add.s32 	%r280, %r493, %r78;
	shl.b32 	%r281, %r280, 6;
	add.s32 	%r80, %r497, %r281;
$L__BB330_13:
	add.s32 	%r282, %r80, %r498;
	mul.wide.s32 	%rd7, %r282, 4;
	add.s64 	%rd8, %rd2, %rd7;
	ld.global.v4.u32 	{%r283, %r284, %r285, %r286}, [%rd8];
	shl.b32 	%r287, %r498, 2;
	mov.u32 	%r288, _ZZ9cuda_gemmIiLi128ELi2ELi1ELi64ELi64ELi64ELi64ELi1ELi0EEviiiPT_S1_S1_iiiE3Ash;
	add.s32 	%r289, %r288, %r287;
	st.shared.v4.u32 	[%r289], {%r283, %r284, %r285, %r286};
	add.s32 	%r498, %r498, %r8;
	setp.lt.u32 	%p29, %r498, 32;
	@%p29 bra 	$L__BB330_13;
$L__BB330_14:
	shl.b32 	%r291, %r78, 6;
	add.s32 	%r81, %r497, %r291;
	mov.b32 	%r499, 0;
$L__BB330_15:
	mov.u32 	%r84, %r499;
	shr.u32 	%r500, %r1, 4;
	add.s32 	%r86, %r84, %r9;
$L__BB330_16:
	add.s32 	%r292, %r81, %r500;
	mad.lo.s32 	%r293, %r292, %r187, %r86;
	mul.wide.s32 	%rd9, %r293, 4;
	add.s64 	%rd10, %rd1, %rd9;
	ld.global.u32 	%r294, [%rd10];
	shl.b32 	%r295, %r500, 2;
	add.s32 	%r296, %r10, %r295;
	st.shared.u32 	[%r296], %r294;
	add.s32 	%r500, %r500, %r11;
	setp.lt.u32 	%p30, %r500, 32;
	@%p30 bra 	$L__BB330_16;
	setp.lt.s32 	%p31, %r2, 1;
	bar.sync 	0;
	@%p31 bra 	$L__BB330_90;
	mov.b32 	%r501, 0;
$L__BB330_19:
	setp.ge.s32 	%p32, %r5, %r14;
	add.s32 	%r90, %r501, %r4;
	shl.b32 	%r298, %r90, 5;
	or.b32  	%r299, %r298, %r13;
	add.s32 	%r300, %r299, %r12;
	shl.b32 	%r301, %r300, 2;
	mov.u32 	%r302, _ZZ9cuda_gemmIiLi128ELi2ELi1ELi64ELi64ELi64ELi64ELi1ELi0EEviiiPT_S1_S1_iiiE3Ash;
	add.s32 	%r303, %r302, %r301;
	ld.shared.u32 	%r91, [%r303];
	add.s32 	%r304, %r299, %r17;
	shl.b32 	%r305, %r304, 2;
	add.s32 	%r306, %r302, %r305;
	ld.shared.u32 	%r92, [%r306];
	add.s32 	%r307, %r299, %r18;
	shl.b32 	%r308, %r307, 2;
	add.s32 	%r309, %r302, %r308;
	ld.shared.u32 	%r93, [%r309];
	add.s32 	%r310, %r299, %r19;
	shl.b32 	%r311, %r310, 2;
	add.s32 	%r312, %r302, %r311;
	ld.shared.u32 	%r94, [%r312];
	add.s32 	%r313, %r299, %r20;
	shl.b32 	%r314, %r313, 2;
	add.s32 	%r315, %r302, %r314;
	ld.shared.u32 	%r95, [%r315];
	add.s32 	%r316, %r299, %r21;
	shl.b32 	%r317, %r316, 2;
	add.s32 	%r318, %r302, %r317;
	ld.shared.u32 	%r96, [%r318];
	add.s32 	%r319, %r299, %r22;
	shl.b32 	%r320, %r319, 2;
	add.s32 	%r321, %r302, %r320;
	ld.shared.u32 	%r97, [%r321];
	add.s32 	%r322, %r299, %r23;
	shl.b32 	%r323, %r322, 2;
	add.s32 	%r324, %r302, %r323;
	ld.shared.u32 	%r98, [%r324];
	add.s32 	%r325, %r299, %r24;
	shl.b32 	%r326, %r325, 2;
	add.s32 	%r327, %r302, %r326;
	ld.shared.u32 	%r99, [%r327];
	add.s32 	%r328, %r299, %r25;
	shl.b32 	%r329, %r328, 2;
	add.s32 	%r330, %r302, %r329;
	ld.shared.u32 	%r100, [%r330];
	add.s32 	%r331, %r299, %r26;
	shl.b32 	%r332, %r331, 2;
	add.s32 	%r333, %r302, %r332;
	ld.shared.u32 	%r101, [%r333];
	add.s32 	%r334, %r299, %r27;
	shl.b32 	%r335, %r334, 2;
	add.s32 	%r336, %r302, %r335;
	ld.shared.u32 	%r102, [%r336];
	add.s32 	%r337, %r299, %r28;
	shl.b32 	%r338, %r337, 2;
	add.s32 	%r339, %r302, %r338;
	ld.shared.u32 	%r103, [%r339];
	add.s32 	%r340, %r299, %r29;
	shl.b32 	%r341, %r340, 2;
	add.s32 	%r342, %r302, %r341;
	ld.shared.u32 	%r104, [%r342];
	add.s32 	%r343, %r299, %r30;
	shl.b32 	%r344, %r343, 2;
	add.s32 	%r345, %r302, %r344;
	ld.shared.u32 	%r105, [%r345];
	add.s32 	%r346, %r299, %r31;
	shl.b32 	%r347, %r346, 2;
	add.s32 	%r348, %r302, %r347;
	ld.shared.u32 	%r106, [%r348];
	@%p32 bra 	$L__BB330_89;
	mov.u32 	%r502, %r5;
$L__BB330_21:
	setp.gt.u32 	%p33, %r188, 64;
	mov.u32 	%r349, _ZZ9cuda_gemmIiLi128ELi2ELi1ELi64ELi64ELi64ELi64ELi1ELi0EEviiiPT_S1_S1_iiiE11kron_fac_sh;
	mad.lo.s32 	%r108, %r502, 132, %r349;
	add.s32 	%r351, %r108, %r350;
	ld.shared.u32 	%r109, [%r351];
	@%p33 bra 	$L__BB330_54;
	setp.eq.s32 	%p50, %r188, 0;
	mov.b32 	%r504, 0;
	@%p50 bra 	$L__BB330_24;
	shfl.sync.idx.b32	%r402|%p51, %r109, %r48, 31, -1;
	mul.lo.s32 	%r504, %r402, %r91;
$L__BB330_24:
	setp.lt.s32 	%p52, %r188, 2;
	@%p52 bra 	$L__BB330_26;
	shfl.sync.idx.b32	%r403|%p53, %r109, %r49, 31, -1;
	mad.lo.s32 	%r504, %r403, %r92, %r504;
$L__BB330_26:
	setp.lt.s32 	%p54, %r188, 3;
	@%p54 bra 	$L__BB330_28;
	shfl.sync.idx.b32	%r404|%p55, %r109, %r50, 31, -1;
	mad.lo.s32 	%r504, %r404, %r93, %r504;
$L__BB330_28:
	setp.lt.s32 	%p56, %r188, 4;
	@%p56 bra 	$L__BB330_30;
	shfl.sync.idx.b32	%r405|%p57, %r109, %r51, 31, -1;
	mad.lo.s32 	%r504, %r405, %r94, %r504;
$L__BB330_30:
	setp.lt.s32 	%p58, %r188, 5;
	@%p58 bra 	$L__BB330_32;
	shfl.sync.idx.b32	%r406|%p59, %r109, %r52, 31, -1;
	mad.lo.s32 	%r504, %r406, %r95, %r504;
$L__BB330_32:
	setp.lt.s32 	%p60, %r188, 6;
	@%p60 bra 	$L__BB330_34;
	shfl.sync.idx.b32	%r407|%p61, %r109, %r53, 31, -1;
	mad.lo.s32 	%r504, %r407, %r96, %r504;
$L__BB330_34:
	setp.lt.s32 	%p62, %r188, 7;
	@%p62 bra 	$L__BB330_36;
	shfl.sync.idx.b32	%r408|%p63, %r109, %r54, 31, -1;
	mad.lo.s32 	%r504, %r408, %r97, %r504;
$L__BB330_36:
	setp.lt.s32 	%p64, %r188, 8;
	@%p64 bra 	$L__BB330_38;
	shfl.sync.idx.b32	%r409|%p65, %r109, %r55, 31, -1;
	mad.lo.s32 	%r504, %r409, %r98, %r504;
$L__BB330_38:
	setp.lt.s32 	%p66, %r188, 9;
	@%p66 bra 	$L__BB330_40;
	shfl.sync.idx.b32	%r410|%p67, %r109, %r56, 31, -1;
	mad.lo.s32 	%r504, %r410, %r99, %r504;
$L__BB330_40:
	setp.lt.s32 	%p68, %r188, 10;
	@%p68 bra 	$L__BB330_42;
	shfl.sync.idx.b32	%r411|%p69, %r109, %r57, 31, -1;
	mad.lo.s32 	%r504, %r411, %r100, %r504;
$L__BB330_42:
	setp.lt.s32 	%p70, %r188, 11;
	@%p70 bra 	$L__BB330_44;
	shfl.sync.idx.b32	%r412|%p71, %r109, %r58, 31, -1;
	mad.lo.s32 	%r504, %r412, %r101, %r504;
$L__BB330_44:
	setp.lt.s32 	%p72, %r188, 12;
	@%p72 bra 	$L__BB330_46;
	shfl.sync.idx.b32	%r413|%p73, %r109, %r59, 31, -1;
	mad.lo.s32 	%r504, %r413, %r102, %r504;
$L__BB330_46:
	setp.lt.s32 	%p74, %r188, 13;
	@%p74 bra 	$L__BB330_48;
	shfl.sync.idx.b32	%r414|%p75, %r109, %r60, 31, -1;
	mad.lo.s32 	%r504, %r414, %r103, %r504;
$L__BB330_48:
	setp.lt.s32 	%p76, %r188, 14;
	@%p76 bra 	$L__BB330_50;
	shfl.sync.idx.b32	%r415|%p77, %r109, %r61, 31, -1;
	mad.lo.s32 	%r504, %r415, %r104, %r504;
$L__BB330_50:
	setp.lt.s32 	%p78, %r188, 15;
	@%p78 bra 	$L__BB330_52;
	shfl.sync.idx.b32	%r416|%p79, %r109, %r62, 31, -1;
	mad.lo.s32 	%r504, %r416, %r105, %r504;
$L__BB330_52:
	setp.lt.s32 	%p80, %r188, 16;
	@%p80 bra 	$L__BB330_86;
	shfl.sync.idx.b32	%r417|%p81, %r109, %r63, 31, -1;
	mad.lo.s32 	%r504, %r417, %r106, %r504;
	bra.uni 	$L__BB330_86;
$L__BB330_54:
	setp.lt.s32 	%p34, %r188, 1;
	mov.b32 	%r504, 0;
	@%p34 bra 	$L__BB330_56;
	add.s32 	%r354, %r108, %r353;
	ld.shared.u32 	%r355, [%r354];
	mul.lo.s32 	%r504, %r355, %r91;
$L__BB330_56:
	setp.lt.s32 	%p35, %r188, 2;
	@%p35 bra 	$L__BB330_58;
	add.s32 	%r357, %r108, %r356;
	ld.shared.u32 	%r358, [%r357];
	mad.lo.s32 	%r504, %r358, %r92, %r504;
$L__BB330_58:
	setp.lt.s32 	%p36, %r188, 3;
	@%p36 bra 	$L__BB330_60;
	add.s32 	%r360, %r108, %r359;
	ld.shared.u32 	%r361, [%r360];
	mad.lo.s32 	%r504, %r361, %r93, %r504;
$L__BB330_60:
	setp.lt.s32 	%p37, %r188, 4;
	@%p37 bra 	$L__BB330_62;
	add.s32 	%r363, %r108, %r362;
	ld.shared.u32 	%r364, [%r363];
	mad.lo.s32 	%r504, %r364, %r94, %r504;
$L__BB330_62:
	setp.lt.s32 	%p38, %r188, 5;
	@%p38 bra 	$L__BB330_64;
	add.s32 	%r366, %r108, %r365;
	ld.shared.u32 	%r367, [%r366];
	mad.lo.s32 	%r504, %r367, %r95, %r504;
$L__BB330_64:
	setp.lt.s32 	%p39, %r188, 6;
	@%p39 bra 	$L__BB330_66;
	add.s32 	%r369, %r108, %r368;
	ld.shared.u32 	%r370, [%r369];
	mad.lo.s32 	%r504, %r370, %r96, %r504;
$L__BB330_66:
	setp.lt.s32 	%p40, %r188, 7;
	@%p40 bra 	$L__BB330_68;
	add.s32 	%r372, %r108, %r371;
	ld.shared.u32 	%r373, [%r372];
	mad.lo.s32 	%r504, %r373, %r97, %r504;
$L__BB330_68:
	setp.lt.s32 	%p41, %r188, 8;
	@%p41 bra 	$L__BB330_70;
	add.s32 	%r375, %r108, %r374;
	ld.shared.u32 	%r376, [%r375];
	mad.lo.s32 	%r504, %r376, %r98, %r504;
$L__BB330_70:
	setp.lt.s32 	%p42, %r188, 9;
	@%p42 bra 	$L__BB330_72;
	add.s32 	%r378, %r108, %r377;
	ld.shared.u32 	%r379, [%r378];
	mad.lo.s32 	%r504, %r379, %r99, %r504;
$L__BB330_72:
	setp.lt.s32 	%p43, %r188, 10;
	@%p43 bra 	$L__BB330_74;
	add.s32 	%r381, %r108, %r380;
	ld.shared.u32 	%r382, [%r381];
	mad.lo.s32 	%r504, %r382, %r100, %r504;
$L__BB330_74:
	setp.lt.s32 	%p44, %r188, 11;
	@%p44 bra 	$L__BB330_76;
	add.s32 	%r384, %r108, %r383;
	ld.shared.u32 	%r385, [%r384];
	mad.lo.s32 	%r504, %r385, %r101, %r504;
$L__BB330_76:
	setp.lt.s32 	%p45, %r188, 12;
	@%p45 bra 	$L__BB330_78;
	add.s32 	%r387, %r108, %r386;
	ld.shared.u32 	%r388, [%r387];
	mad.lo.s32 	%r504, %r388, %r102, %r504;
$L__BB330_78:
	setp.lt.s32 	%p46, %r188, 13;
	@%p46 bra 	$L__BB330_80;
	add.s32 	%r390, %r108, %r389;
	ld.shared.u32 	%r391, [%r390];
	mad.lo.s32 	%r504, %r391, %r103, %r504;
$L__BB330_80:
	setp.lt.s32 	%p47, %r188, 14;
	@%p47 bra 	$L__BB330_82;
	add.s32 	%r393, %r108, %r392;
	ld.shared.u32 	%r394, [%r393];
	mad.lo.s32 	%r504, %r394, %r104, %r504;
$L__BB330_82:
	setp.lt.s32 	%p48, %r188, 15;
	@%p48 bra 	$L__BB330_84;
	add.s32 	%r396, %r108, %r395;
	ld.shared.u32 	%r397, [%r396];
	mad.lo.s32 	%r504, %r397, %r105, %r504;
$L__BB330_84:
	setp.lt.s32 	%p49, %r188, 16;
	@%p49 bra 	$L__BB330_86;
	add.s32 	%r399, %r108, %r398;
	ld.shared.u32 	%r400, [%r399];
	mad.lo.s32 	%r504, %r400, %r106, %r504;
$L__BB330_86:
	setp.ne.s32 	%p82, %r7, 0;
	add.s32 	%r418, %r502, %r84;
	mad.lo.s32 	%r173, %r418, %r2, %r90;
	shfl.sync.down.b32	%r419|%p83, %r504, 1, 7711, -1;
	add.s32 	%r174, %r419, %r504;
	@%p82 bra 	$L__BB330_88;
	shl.b32 	%r420, %r173, 2;
	mov.u32 	%r421, _ZZ9cuda_gemmIiLi128ELi2ELi1ELi64ELi64ELi64ELi64ELi1ELi0EEviiiPT_S1_S1_iiiE3Csh;
	add.s32 	%r422, %r421, %r420;
	ld.shared.u32 	%r423, [%r422];
	add.s32 	%r424, %r423, %r174;
	st.shared.u32 	[%r422], %r424;
$L__BB330_88:
	add.s32 	%r502, %r502, %r64;
	setp.lt.s32 	%p84, %r502, %r14;
	@%p84 bra 	$L__BB330_21;
$L__BB330_89:
	add.s32 	%r501, %r501, %r3;
	setp.lt.s32 	%p85, %r501, %r2;
	@%p85 bra 	$L__BB330_19;
$L__BB330_90:
	add.s32 	%r499, %r84, 16;
	setp.lt.u32 	%p86, %r84, 48;
	@%p86 bra 	$L__BB330_15;
	mov.b32 	%r497, 32;
	mov.pred 	%p95, 0;
	@%p1 bra 	$L__BB330_11;
	setp.gt.u32 	%p88, %r1, 15;
	bar.sync 	0;
	@%p88 bra 	$L__BB330_99;
	ld.param.u64 	%rd27, [_Z9cuda_gemmIiLi128ELi2ELi1ELi64ELi64ELi64ELi64ELi1ELi0EEviiiPT_S1_S1_iii_param_5];
	cvta.to.global.u64 	%rd3, %rd27;
	shl.b32 	%r534, %r1, 2;
	and.b32  	%r426, %r16, 3;
	setp.eq.s32 	%p89, %r426, 3;
	shl.b32 	%r179, %r493, 6;
	@%p89 bra 	$L__BB330_97;
	add.s32 	%r180, %r534, %r8;
	and.b32  	%r427, %r16, 3;
	setp.eq.s32 	%p90, %r427, 0;
	add.s32 	%r428, %r179, %r534;
	mul.wide.s32 	%rd11, %r428, 4;
	add.s64 	%rd12, %rd3, %rd11;
	shl.b32 	%r429, %r1, 2;
	mov.u32 	%r430, _ZZ9cuda_gemmIiLi128ELi2ELi1ELi64ELi64ELi64ELi64ELi1ELi0EEviiiPT_S1_S1_iiiE3Csh;
	add.s32 	%r431, %r430, %r429;
	mad.lo.s32 	%r432, %r1, 12, %r431;
	ld.shared.v4.u32 	{%r433, %r434, %r435, %r436}, [%r432];
	st.global.v4.u32 	[%rd12], {%r433, %r434, %r435, %r436};
	mov.u32 	%r534, %r180;
	@%p90 bra 	$L__BB330_97;
	add.s32 	%r534, %r180, %r8;
	and.b32  	%r437, %r16, 3;
	setp.eq.s32 	%p91, %r437, 1;
	add.s32 	%r438, %r179, %r180;
	mul.wide.s32 	%rd13, %r438, 4;
	add.s64 	%rd14, %rd3, %rd13;
	shl.b32 	%r439, %r1, 2;
	mov.u32 	%r440, _ZZ9cuda_gemmIiLi128ELi2ELi1ELi64ELi64ELi64ELi64ELi1ELi0EEviiiPT_S1_S1_iiiE3Csh;
	add.s32 	%r441, %r440, %r439;
	mad.lo.s32 	%r442, %r1, 12, %r441;
	shl.b32 	%r443, %r8, 2;
	add.s32 	%r444, %r442, %r443;
	ld.shared.v4.u32 	{%r445, %r446, %r447, %r448}, [%r444];
	st.global.v4.u32 	[%rd14], {%r445, %r446, %r447, %r448};
	@%p91 bra 	$L__BB330_97;
	add.s32 	%r182, %r534, %r8;
	add.s32 	%r449, %r179, %r534;
	mul.wide.s32 	%rd15, %r449, 4;
	add.s64 	%rd16, %rd3, %rd15;
	shl.b32 	%r450, %r1, 2;
	mov.u32 	%r451, _ZZ9cuda_gemmIiLi128ELi2ELi1ELi64ELi64ELi64ELi64ELi1ELi0EEviiiPT_S1_S1_iiiE3Csh;
	add.s32 	%r452, %r451, %r450;
	mad.lo.s32 	%r453, %r1, 12, %r452;
	shl.b32 	%r454, %r8, 2;
	add.s32 	%r455, %r453, %r454;
	add.s32 	%r456, %r455, %r454;
	ld.shared.v4.u32 	{%r457, %r458, %r459, %r460}, [%r456];
	st.global.v4.u32 	[%rd16], {%r457, %r458, %r459, %r460};
	mov.u32 	%r534, %r182;
$L__BB330_97:
	setp.lt.u32 	%p92, %r16, 3;
	@%p92 bra 	$L__BB330_99;
$L__BB330_98:
	add.s32 	%r461, %r179, %r534;
	mul.wide.s32 	%rd17, %r461, 4;
	add.s64 	%rd18, %rd3, %rd17;
	shl.b32 	%r462, %r534, 2;
	mov.u32 	%r463, _ZZ9cuda_gemmIiLi128ELi2ELi1ELi64ELi64ELi64ELi64ELi1ELi0EEviiiPT_S1_S1_iiiE3Csh;
	add.s32 	%r464, %r463, %r462;
	ld.shared.v4.u32 	{%r465, %r466, %r467, %r468}, [%r464];
	st.global.v4.u32 	[%rd18], {%r465, %r466, %r467, %r468};
	add.s32 	%r469, %r534, %r8;
	add.s32 	%r470, %r179, %r469;
	mul.wide.s32 	%rd19, %r470, 4;
	add.s64 	%rd20, %rd3, %rd19;
	shl.b32 	%r471, %r8, 2;
	add.s32 	%r472, %r464, %r471;
	ld.shared.v4.u32 	{%r473, %r474, %r475, %r476}, [%r472];
	st.global.v4.u32 	[%rd20], {%r473, %r474, %r475, %r476};
	add.s32 	%r477, %r469, %r8;
	add.s32 	%r478, %r179, %r477;
	mul.wide.s32 	%rd21, %r478, 4;
	add.s64 	%rd22, %rd3, %rd21;
	add.s32 	%r479, %r472, %r471;
	ld.shared.v4.u32 	{%r480, %r481, %r482, %r483}, [%r479];
	st.global.v4.u32 	[%rd22], {%r480, %r481, %r482, %r483};
	add.s32 	%r484, %r477, %r8;
	add.s32 	%r485, %r179, %r484;
	mul.wide.s32 	%rd23, %r485, 4;
	add.s64 	%rd24, %rd3, %rd23;
	add.s32 	%r486, %r479, %r471;
	ld.shared.v4.u32 	{%r487, %r488, %r489, %r490}, [%r486];
	st.global.v4.u32 	[%rd24], {%r487, %r488, %r489, %r490};
	add.s32 	%r534, %r484, %r8;
	setp.lt.u32 	%p93, %r534, 64;
	@%p93 bra 	$L__BB330_98;
$L__BB330_99:
	mov.u32 	%r491, %nctaid.y;
	add.s32 	%r493, %r493, %r491;
	shl.b32 	%r492, %r491, 1;
	setp.lt.u32 	%p94, %r493, %r492;
	@%p94 bra 	$L__BB330_2;
$L__BB330_100:
	ret;

}
	// .globl	_Z9cuda_gemmIiLi128ELi2ELi1ELi64ELi64ELi64ELi64ELi1ELi1EEviiiPT_S1_S1_iii
.visible .entry _Z9cuda_gemmIiLi128ELi2ELi1ELi64ELi64ELi64ELi64ELi1ELi1EEviiiPT_S1_S1_iii(
	.param .u32 _Z9cuda_gemmIiLi128ELi2ELi1ELi64ELi64ELi64ELi64ELi1ELi1EEviiiPT_S1_S1_iii_param_0,
	.param .u32 _Z9cuda_gemmIiLi128ELi2ELi1ELi64ELi64ELi64ELi64ELi1ELi1EEviiiPT_S1_S1_iii_param_1,
	.param .u32 _Z9cuda_gemmIiLi128ELi2ELi1ELi64ELi64ELi64ELi64ELi1ELi1EEviiiPT_S1_S1_iii_param_2,
	.param .u64 .ptr .align 1 _Z9cuda_gemmIiLi128ELi2ELi1ELi64ELi64ELi64ELi64ELi1ELi1EEviiiPT_S1_S1_iii_param_3,
	.param .u64 .ptr .align 1 _Z9cuda_gemmIiLi128ELi2ELi1ELi64ELi64ELi64ELi64ELi1ELi1EEviiiPT_S1_S1_iii_param_4,
	.param .u64 .ptr .align 1 _Z9cuda_gemmIiLi128ELi2ELi1ELi64ELi64ELi64ELi64ELi1ELi1EEviiiPT_S1_S1_iii_param_5,
	.param .u32 _Z9cuda_gemmIiLi128ELi2ELi1ELi64ELi64ELi64ELi64ELi1ELi1EEviiiPT_S1_S1_iii_param_6,
	.param .u32 _Z9cuda_gemmIiLi128ELi2ELi1ELi64ELi64ELi64ELi64ELi1ELi1EEviiiPT_S1_S1_iii_param_7,
	.param .u32 _Z9cuda_gemmIiLi128ELi2ELi1ELi64ELi64ELi64ELi64ELi1ELi1EEviiiPT_S1_S1_iii_param_8
)
.maxntid 128
{
	.reg .pred 	%p<63>;
	.reg .b32 	%r<311>;
	.reg .b64 	%rd<32>;
	// demoted variable
	.shared .align 128 .b8 _ZZ9cuda_gemmIiLi128ELi2ELi1ELi64ELi64ELi64ELi64ELi1ELi1EEviiiPT_S1_S1_iiiE11kron_fac_sh[2112];
	// demoted variable
	.shared .align 128 .b8 _ZZ9cuda_gemmIiLi128ELi2ELi1ELi64ELi64ELi64ELi64ELi1ELi1EEviiiPT_S1_S1_iiiE3Ash[128];
	// demoted variable
	.shared .align 128 .b8 _ZZ9cuda_gemmIiLi128ELi2ELi1ELi64ELi64ELi64ELi64ELi1ELi1EEviiiPT_S1_S1_iiiE3Csh[256];
	ld.param.u64 	%rd4, [_Z9cuda_gemmIiLi128ELi2ELi1ELi64ELi64ELi64ELi64ELi1ELi1EEviiiPT_S1_S1_iii_param_3];
	ld.param.u64 	%rd5, [_Z9cuda_gemmIiLi128ELi2ELi1ELi64ELi64ELi64ELi64ELi1ELi1EEviiiPT_S1_S1_iii_param_4];
	ld.param.u64 	%rd6, [_Z9cuda_gemmIiLi128ELi2ELi1ELi64ELi64ELi64ELi64ELi1ELi1EEviiiPT_S1_S1_iii_param_5];
	cvta.to.global.u64 	%rd1, %rd4;
	cvta.to.global.u64 	%rd2, %rd5;
	cvta.to.global.u64 	%rd3, %rd6;
	mov.u32 	%r1, %tid.x;
	mov.u32 	%r2, %ctaid.z;
	shr.u32 	%r3, %r1, 1;
	mov.u32 	%r299, %ctaid.y;
	mov.u32 	%r5, %nctaid.y;
	shl.b32 	%r6, %r5, 1;
	setp.ge.u32 	%p1, %r299, %r6;
	@%p1 bra 	$L__BB331_36;
	and.b32  	%r7, %r1, 1;
	mov.u32 	%r81, %ntid.x;
	shl.b32 	%r8, %r1, 2;
	shl.b32 	%r9, %r81, 2;
	shr.u32 	%r10, %r1, 4;
	and.b32  	%r11, %r1, 15;
	shl.b32 	%r12, %r2, 6;
	mov.u32 	%r82, _ZZ9cuda_gemmIiLi128ELi2ELi1ELi64ELi64ELi64ELi64ELi1ELi1EEviiiPT_S1_S1_iiiE11kron_fac_sh;
	mad.lo.s32 	%r13, %r11, 132, %r82;
	shr.u32 	%r14, %r81, 4;
	shl.b32 	%r83, %r1, 4;
	and.b32  	%r15, %r83, 16;
	mad.lo.s32 	%r84, %r3, 132, %r82;
	and.b32  	%r85, %r8, 124;
	add.s32 	%r16, %r84, %r85;
	add.s32 	%r17, %r1, %r81;
	max.u32 	%r86, %r17, 64;
	setp.lt.u32 	%p2, %r17, 64;
	selp.u32 	%r87, 1, 0, %p2;
	add.s32 	%r88, %r17, %r87;
	sub.s32 	%r89, %r86, %r88;
	div.u32 	%r90, %r89, %r81;
	add.s32 	%r18, %r90, %r87;
	add.s32 	%r19, %r8, %r9;
	max.u32 	%r91, %r19, 64;
	setp.lt.u32 	%p3, %r19, 64;
	selp.u32 	%r92, 1, 0, %p3;
	or.b32  	%r93, %r19, %r92;
	sub.s32 	%r94, %r91, %r93;
	div.u32 	%r95, %r94, %r9;
	add.s32 	%r20, %r95, %r92;
	mov.u32 	%r96, _ZZ9cuda_gemmIiLi128ELi2ELi1ELi64ELi64ELi64ELi64ELi1ELi1EEviiiPT_S1_S1_iiiE3Csh;
	add.s32 	%r21, %r96, %r8;
	add.s32 	%r22, %r21, %r9;
	add.s32 	%r23, %r17, %r81;
	or.b32  	%r24, %r15, 15;
	or.b32  	%r25, %r15, 14;
	or.b32  	%r26, %r15, 13;
	or.b32  	%r27, %r15, 12;
	shl.b32 	%r97, %r1, 6;
	and.b32  	%r98, %r97, 64;
	mov.u32 	%r99, _ZZ9cuda_gemmIiLi128ELi2ELi1ELi64ELi64ELi64ELi64ELi1ELi1EEviiiPT_S1_S1_iiiE3Ash;
	add.s32 	%r28, %r99, %r98;
	or.b32  	%r29, %r15, 11;
	or.b32  	%r30, %r15, 10;
	or.b32  	%r31, %r15, 9;
	or.b32  	%r32, %r15, 8;
	or.b32  	%r33, %r15, 7;
	or.b32  	%r34, %r15, 6;
	or.b32  	%r35, %r15, 5;
	or.b32  	%r36, %r15, 4;
	or.b32  	%r37, %r15, 3;
	or.b32  	%r38, %r15, 2;
	or.b32  	%r39, %r15, 1;
	or.b32  	%r40, %r12, 32;
	mad.lo.s32 	%r41, %r1, 12, %r21;
	shl.b32 	%r44, %r81, 4;
	add.s32 	%r42, %r41, %r44;
	add.s32 	%r43, %r19, %r9;
	shl.b32 	%r45, %r81, 3;
$L__BB331_2:
	setp.gt.u32 	%p4, %r1, 63;
	@%p4 bra 	$L__BB331_10;
	and.b32  	%r47, %r18, 3;
	setp.eq.s32 	%p5, %r47, 3;
	mov.u32 	%r300, %r1;
	@%p5 bra 	$L__BB331_7;
	setp.eq.s32 	%p6, %r47, 0;
	mov.b32 	%r100, 0;
	st.shared.u32 	[%r21], %r100;
	mov.u32 	%r300, %r17;
	@%p6 bra 	$L__BB331_7;
	setp.eq.s32 	%p7, %r47, 1;
	mov.b32 	%r101, 0;
	st.shared.u32 	[%r22], %r101;
	mov.u32 	%r300, %r23;
	@%p7 bra 	$L__BB331_7;
	mov.u32 	%r102, %ntid.x;
	add.s32 	%r300, %r23, %r102;
	add.s32 	%r103, %r22, %r9;
	mov.b32 	%r104, 0;
	st.shared.u32 	[%r103], %r104;
$L__BB331_7:
	setp.lt.u32 	%p8, %r18, 3;
	@%p8 bra 	$L__BB331_10;
	shl.b32 	%r105, %r300, 2;
	mov.u32 	%r106, _ZZ9cuda_gemmIiLi128ELi2ELi1ELi64ELi64ELi64ELi64ELi1ELi1EEviiiPT_S1_S1_iiiE3Csh;
	add.s32 	%r301, %r106, %r105;
$L__BB331_9:
	mov.b32 	%r107, 0;
	st.shared.u32 	[%r301], %r107;
	add.s32 	%r108, %r301, %r9;
	st.shared.u32 	[%r108], %r107;
	add.s32 	%r109, %r301, %r45;
	st.shared.u32 	[%r109], %r107;
	mov.u32 	%r110, %ntid.x;
	mad.lo.s32 	%r111, %r110, 12, %r301;
	st.shared.u32 	[%r111], %r107;
	add.s32 	%r300, %r300, %r9;
	add.s32 	%r301, %r301, %r44;
	setp.lt.u32 	%p9, %r300, 64;
	@%p9 bra 	$L__BB331_9;
$L__BB331_10:
	setp.gt.u32 	%p10, %r1, 7;
	add.s32 	%r112, %r299, %r2;
	shl.b32 	%r51, %r112, 6;
	mov.u32 	%r303, %r8;
	@%p10 bra 	$L__BB331_11;
	bra.uni 	$L__BB331_37;
$L__BB331_11:
	mov.b32 	%r304, 0;
$L__BB331_12:
	mov.u32 	%r58, %r304;
	add.s32 	%r59, %r11, %r58;
	mov.u32 	%r305, %r10;
$L__BB331_13:
	add.s32 	%r122, %r12, %r305;
	shl.b32 	%r123, %r122, 6;
	add.s32 	%r124, %r123, %r59;
	mul.wide.u32 	%rd9, %r124, 4;
	add.s64 	%rd10, %rd2, %rd9;
	ld.global.u32 	%r125, [%rd10];
	shl.b32 	%r126, %r305, 2;
	add.s32 	%r127, %r13, %r126;
	st.shared.u32 	[%r127], %r125;
	add.s32 	%r305, %r305, %r14;
	setp.lt.u32 	%p12, %r305, 32;
	@%p12 bra 	$L__BB331_13;
	setp.gt.u32 	%p13, %r1, 31;
	bar.sync 	0;
	@%p13 bra 	$L__BB331_17;
	setp.ne.s32 	%p14, %r7, 0;
	ld.shared.v4.u32 	{%r128, %r129, %r130, %r131}, [%r28+48];
	ld.shared.v4.u32 	{%r132, %r133, %r134, %r135}, [%r28+32];
	ld.shared.v4.u32 	{%r136, %r137, %r138, %r139}, [%r28+16];
	ld.shared.v4.u32 	{%r140, %r141, %r142, %r143}, [%r28];
	ld.shared.u32 	%r144, [%r16];
	shfl.sync.idx.b32	%r145|%p15, %r144, %r15, 31, -1;
	mul.lo.s32 	%r146, %r145, %r140;
	shfl.sync.idx.b32	%r147|%p16, %r144, %r39, 31, -1;
	mad.lo.s32 	%r148, %r147, %r141, %r146;
	shfl.sync.idx.b32	%r149|%p17, %r144, %r38, 31, -1;
	mad.lo.s32 	%r150, %r149, %r142, %r148;
	shfl.sync.idx.b32	%r151|%p18, %r144, %r37, 31, -1;
	mad.lo.s32 	%r152, %r151, %r143, %r150;
	shfl.sync.idx.b32	%r153|%p19, %r144, %r36, 31, -1;
	mad.lo.s32 	%r154, %r153, %r136, %r152;
	shfl.sync.idx.b32	%r155|%p20, %r144, %r35, 31, -1;
	mad.lo.s32 	%r156, %r155, %r137, %r154;
	shfl.sync.idx.b32	%r157|%p21, %r144, %r34, 31, -1;
	mad.lo.s32 	%r158, %r157, %r138, %r156;
	shfl.sync.idx.b32	%r159|%p22, %r144, %r33, 31, -1;
	mad.lo.s32 	%r160, %r159, %r139, %r158;
	shfl.sync.idx.b32	%r161|%p23, %r144, %r32, 31, -1;
	mad.lo.s32 	%r162, %r161, %r132, %r160;
	shfl.sync.idx.b32	%r163|%p24, %r144, %r31, 31, -1;
	mad.lo.s32 	%r164, %r163, %r133, %r162;
	shfl.sync.idx.b32	%r165|%p25, %r144, %r30, 31, -1;
	mad.lo.s32 	%r166, %r165, %r134, %r164;
	shfl.sync.idx.b32	%r167|%p26, %r144, %r29, 31, -1;
	mad.lo.s32 	%r168, %r167, %r135, %r166;
	shfl.sync.idx.b32	%r169|%p27, %r144, %r27, 31, -1;
	mad.lo.s32 	%r170, %r169, %r128, %r168;
	shfl.sync.idx.b32	%r171|%p28, %r144, %r26, 31, -1;
	mad.lo.s32 	%r172, %r171, %r129, %r170;
	shfl.sync.idx.b32	%r173|%p29, %r144, %r25, 31, -1;
	mad.lo.s32 	%r174, %r173, %r130, %r172;
	shfl.sync.idx.b32	%r175|%p30, %r144, %r24, 31, -1;
	mad.lo.s32 	%r176, %r175, %r131, %r174;
	add.s32 	%r62, %r3, %r58;
	shfl.sync.down.b32	%r177|%p31, %r176, 1, 7711, -1;
	add.s32 	%r63, %r177, %r176;
	@%p14 bra 	$L__BB331_17;
	shl.b32 	%r178, %r62, 2;
	mov.u32 	%r179, _ZZ9cuda_gemmIiLi128ELi2ELi1ELi64ELi64ELi64ELi64ELi1ELi1EEviiiPT_S1_S1_iiiE3Csh;
	add.s32 	%r180, %r179, %r178;
	ld.shared.u32 	%r181, [%r180];
	add.s32 	%r182, %r181, %r63;
	st.shared.u32 	[%r180], %r182;
$L__BB331_17:
	add.s32 	%r304, %r58, 16;
	setp.lt.u32 	%p32, %r58, 48;
	@%p32 bra 	$L__BB331_12;
	setp.gt.u32 	%p33, %r1, 7;
	@%p33 bra 	$L__BB331_21;
	cvt.s64.s32 	%rd12, %r51;
	mov.u32 	%r306, %r8;
$L__BB331_20:
	cvt.u64.u32 	%rd11, %r306;
	add.s64 	%rd13, %rd12, %rd11;
	shl.b64 	%rd14, %rd13, 2;
	add.s64 	%rd15, %rd1, %rd14;
	ld.global.v4.u32 	{%r183, %r184, %r185, %r186}, [%rd15+128];
	shl.b32 	%r187, %r306, 2;
	mov.u32 	%r188, _ZZ9cuda_gemmIiLi128ELi2ELi1ELi64ELi64ELi64ELi64ELi1ELi1EEviiiPT_S1_S1_iiiE3Ash;
	add.s32 	%r189, %r188, %r187;
	st.shared.v4.u32 	[%r189], {%r183, %r184, %r185, %r186};
	add.s32 	%r306, %r306, %r9;
	setp.lt.u32 	%p34, %r306, 32;
	@%p34 bra 	$L__BB331_20;
$L__BB331_21:
	mov.b32 	%r307, 0;
$L__BB331_22:
	mov.u32 	%r67, %r307;
	add.s32 	%r68, %r11, %r67;
	mov.u32 	%r308, %r10;
$L__BB331_23:
	add.s32 	%r191, %r40, %r308;
	shl.b32 	%r192, %r191, 6;
	add.s32 	%r193, %r192, %r68;
	mul.wide.u32 	%rd16, %r193, 4;
	add.s64 	%rd17, %rd2, %rd16;
	ld.global.u32 	%r194, [%rd17];
	shl.b32 	%r195, %r308, 2;
	add.s32 	%r196, %r13, %r195;
	st.shared.u32 	[%r196], %r194;
	add.s32 	%r308, %r308, %r14;
	setp.lt.u32 	%p35, %r308, 32;
	@%p35 bra 	$L__BB331_23;
	setp.gt.u32 	%p36, %r1, 31;
	bar.sync 	0;
	@%p36 bra 	$L__BB331_27;
	setp.ne.s32 	%p37, %r7, 0;
	ld.shared.v4.u32 	{%r197, %r198, %r199, %r200}, [%r28+48];
	ld.shared.v4.u32 	{%r201, %r202, %r203, %r204}, [%r28+32];
	ld.shared.v4.u32 	{%r205, %r206, %r207, %r208}, [%r28+16];
	ld.shared.v4.u32 	{%r209, %r210, %r211, %r212}, [%r28];
	ld.shared.u32 	%r213, [%r16];
	shfl.sync.idx.b32	%r214|%p38, %r213, %r15, 31, -1;
	mul.lo.s32 	%r215, %r214, %r209;
	shfl.sync.idx.b32	%r216|%p39, %r213, %r39, 31, -1;
	mad.lo.s32 	%r217, %r216, %r210, %r215;
	shfl.sync.idx.b32	%r218|%p40, %r213, %r38, 31, -1;
	mad.lo.s32 	%r219, %r218, %r211, %r217;
	shfl.sync.idx.b32	%r220|%p41, %r213, %r37, 31, -1;
	mad.lo.s32 	%r221, %r220, %r212, %r219;
	shfl.sync.idx.b32	%r222|%p42, %r213, %r36, 31, -1;
	mad.lo.s32 	%r223, %r222, %r205, %r221;
	shfl.sync.idx.b32	%r224|%p43, %r213, %r35, 31, -1;
	mad.lo.s32 	%r225, %r224, %r206, %r223;
	shfl.sync.idx.b32	%r226|%p44, %r213, %r34, 31, -1;
	mad.lo.s32 	%r227, %r226, %r207, %r225;
	shfl.sync.idx.b32	%r228|%p45, %r213, %r33, 31, -1;
	mad.lo.s32 	%r229, %r228, %r208, %r227;
	shfl.sync.idx.b32	%r230|%p46, %r213, %r32, 31, -1;
	mad.lo.s32 	%r231, %r230, %r201, %r229;
	shfl.sync.idx.b32	%r232|%p47, %r213, %r31, 31, -1;
	mad.lo.s32 	%r233, %r232, %r202, %r231;
	shfl.sync.idx.b32	%r234|%p48, %r213, %r30, 31, -1;
	mad.lo.s32 	%r235, %r234, %r203, %r233;
	shfl.sync.idx.b32	%r236|%p49, %r213, %r29, 31, -1;
	mad.lo.s32 	%r237, %r236, %r204, %r235;
	shfl.sync.idx.b32	%r238|%p50, %r213, %r27, 31, -1;
	mad.lo.s32 	%r239, %r238, %r197, %r237;
	shfl.sync.idx.b32	%r240|%p51, %r213, %r26, 31, -1;
	mad.lo.s32 	%r241, %r240, %r198, %r239;
	shfl.sync.idx.b32	%r242|%p52, %r213, %r25, 31, -1;
	mad.lo.s32 	%r243, %r242, %r199, %r241;
	shfl.sync.idx.b32	%r244|%p53, %r213, %r24, 31, -1;
	mad.lo.s32 	%r245, %r244, %r200, %r243;
	add.s32 	%r71, %r3, %r67;
	shfl.sync.down.b32	%r246|%p54, %r245, 1, 7711, -1;
	add.s32 	%r72, %r246, %r245;
	@%p37 bra 	$L__BB331_27;
	shl.b32 	%r247, %r71, 2;
	mov.u32 	%r248, _ZZ9cuda_gemmIiLi128ELi2ELi1ELi64ELi64ELi64ELi64ELi1ELi1EEviiiPT_S1_S1_iiiE3Csh;
	add.s32 	%r249, %r248, %r247;
	ld.shared.u32 	%r250, [%r249];
	add.s32 	%r251, %r250, %r72;
	st.shared.u32 	[%r249], %r251;
$L__BB331_27:
	add.s32 	%r307, %r67, 16;
	setp.lt.u32 	%p55, %r67, 48;
	@%p55 bra 	$L__BB331_22;
	setp.gt.u32 	%p56, %r1, 15;
	bar.sync 	0;
	@%p56 bra 	$L__BB331_35;
	and.b32  	%r74, %r20, 3;
	setp.eq.s32 	%p57, %r74, 3;
	shl.b32 	%r75, %r299, 6;
	mov.u32 	%r309, %r8;
	@%p57 bra 	$L__BB331_33;
	setp.eq.s32 	%p58, %r74, 0;
	add.s32 	%r252, %r75, %r8;
	mul.wide.s32 	%rd18, %r252, 4;
	add.s64 	%rd19, %rd3, %rd18;
	ld.shared.v4.u32 	{%r253, %r254, %r255, %r256}, [%r41];
	st.global.v4.u32 	[%rd19], {%r253, %r254, %r255, %r256};
	mov.u32 	%r309, %r19;
	@%p58 bra 	$L__BB331_33;
	setp.eq.s32 	%p59, %r74, 1;
	add.s32 	%r257, %r75, %r19;
	mul.wide.s32 	%rd20, %r257, 4;
	add.s64 	%rd21, %rd3, %rd20;
	ld.shared.v4.u32 	{%r258, %r259, %r260, %r261}, [%r42];
	st.global.v4.u32 	[%rd21], {%r258, %r259, %r260, %r261};
	mov.u32 	%r309, %r43;
	@%p59 bra 	$L__BB331_33;
	add.s32 	%r309, %r43, %r9;
	add.s32 	%r262, %r75, %r43;
	mul.wide.s32 	%rd22, %r262, 4;
	add.s64 	%rd23, %rd3, %rd22;
	shl.b32 	%r263, %r9, 2;
	add.s32 	%r264, %r42, %r263;
	ld.shared.v4.u32 	{%r265, %r266, %r267, %r268}, [%r264];
	st.global.v4.u32 	[%rd23], {%r265, %r266, %r267, %r268};
$L__BB331_33:
	setp.lt.u32 	%p60, %r20, 3;
	@%p60 bra 	$L__BB331_35;
$L__BB331_34:
	add.s32 	%r269, %r75, %r309;
	mul.wide.s32 	%rd24, %r269, 4;
	add.s64 	%rd25, %rd3, %rd24;
	shl.b32 	%r270, %r309, 2;
	mov.u32 	%r271, _ZZ9cuda_gemmIiLi128ELi2ELi1ELi64ELi64ELi64ELi64ELi1ELi1EEviiiPT_S1_S1_iiiE3Csh;
	add.s32 	%r272, %r271, %r270;
	ld.shared.v4.u32 	{%r273, %r274, %r275, %r276}, [%r272];
	st.global.v4.u32 	[%rd25], {%r273, %r274, %r275, %r276};
	add.s32 	%r277, %r309, %r9;
	add.s32 	%r278, %r75, %r277;
	mul.wide.s32 	%rd26, %r278, 4;
	add.s64 	%rd27, %rd3, %rd26;
	shl.b32 	%r279, %r9, 2;
	add.s32 	%r280, %r272, %r279;
	ld.shared.v4.u32 	{%r281, %r282, %r283, %r284}, [%r280];
	st.global.v4.u32 	[%rd27], {%r281, %r282, %r283, %r284};
	add.s32 	%r285, %r277, %r9;
	add.s32 	%r286, %r75, %r285;
	mul.wide.s32 	%rd28, %r286, 4;
	add.s64 	%rd29, %rd3, %rd28;
	add.s32 	%r287, %r280, %r279;
	ld.shared.v4.u32 	{%r288, %r289, %r290, %r291}, [%r287];
	st.global.v4.u32 	[%rd29], {%r288, %r289, %r290, %r291};
	add.s32 	%r292, %r285, %r9;
	add.s32 	%r293, %r75, %r292;
	mul.wide.s32 	%rd30, %r293, 4;
	add.s64 	%rd31, %rd3, %rd30;
	add.s32 	%r294, %r287, %r279;
	ld.shared.v4.u32 	{%r295, %r296, %r297, %r298}, [%r294];
	st.global.v4.u32 	[%rd31], {%r295, %r296, %r297, %r298};
	add.s32 	%r309, %r292, %r9;
	setp.lt.u32 	%p61, %r309, 64;
	@%p61 bra 	$L__BB331_34;
$L__BB331_35:
	add.s32 	%r299, %r299, %r5;
	setp.lt.u32 	%p62, %r299, %r6;
	@%p62 bra 	$L__BB331_2;
$L__BB331_36:
	ret;
$L__BB331_37:
	add.s32 	%r113, %r51, %r303;
	mul.wide.s32 	%rd7, %r113, 4;
	add.s64 	%rd8, %rd1, %rd7;
	ld.global.v4.u32 	{%r114, %r115, %r116, %r117}, [%rd8];
	shl.b32 	%r118, %r303, 2;
	mov.u32 	%r119, _ZZ9cuda_gemmIiLi128ELi2ELi1ELi64ELi64ELi64ELi64ELi1ELi1EEviiiPT_S1_S1_iiiE3Ash;
	add.s32 	%r120, %r119, %r118;
	st.shared.v4.u32 	[%r120], {%r114, %r115, %r116, %r117};
	add.s32 	%r303, %r303, %r9;
	setp.lt.u32 	%p11, %r303, 32;
	@%p11 bra 	$L__BB331_37;
	bra.uni 	$L__BB331_11;

}
	// .globl	_Z9cuda_gemmIiLi128ELi2ELi1ELi64ELi128ELi128ELi64ELi0ELi0EEviiiPT_S1_S1_iii
.visible .entry _Z9cuda_gemmIiLi128ELi2ELi1ELi64ELi128ELi128ELi64ELi0ELi0EEviiiPT_S1_S1_iii(
	.param .u32 _Z9cuda_gemmIiLi128ELi2ELi1ELi64ELi128ELi128ELi64ELi0ELi0EEviiiPT_S1_S1_iii_param_0,
	.param .u32 _Z9cuda_gemmIiLi128ELi2ELi1ELi64ELi128ELi128ELi64ELi0ELi0EEviiiPT_S1_S1_iii_param_1,
	.param .u32 _Z9cuda_gemmIiLi128ELi2ELi1ELi64ELi128ELi128ELi64ELi0ELi0EEviiiPT_S1_S1_iii_param_2,
	.param .u64 .ptr .align 1 _Z9cuda_gemmIiLi128ELi2ELi1ELi64ELi128ELi128ELi64ELi0ELi0EEviiiPT_S1_S1_iii_param_3,
	.param .u64 .ptr .align 1 _Z9cuda_gemmIiLi128ELi2ELi1ELi64ELi128ELi128ELi64ELi0ELi0EEviiiPT_S1_S1_iii_param_4,
	.param .u64 .ptr .align 1 _Z9cuda_gemmIiLi128ELi2ELi1ELi64ELi128ELi128ELi64ELi0ELi0EEviiiPT_S1_S1_iii_param_5,
	.param .u32 _Z9cuda_gemmIiLi128ELi2ELi1ELi64ELi128ELi128ELi64ELi0ELi0EEviiiPT_S1_S1_iii_param_6,
	.param .u32 _Z9cuda_gemmIiLi128ELi2ELi1ELi64ELi128ELi128ELi64ELi0ELi0EEviiiPT_S1_S1_iii_param_7,
	.param .u32 _Z9cuda_gemmIiLi128ELi2ELi1ELi64ELi128ELi128ELi64ELi0ELi0EEviiiPT_S1_S1_iii_param_8
)
.maxntid 128
{
	.reg .pred 	%p<95>;
	.reg .b16 	%rs<3>;
	.reg .b32 	%r<547>;
	.reg .b64 	%rd<26>;
	// demoted variable
	.shared .align 128 .b8 _ZZ9cuda_gemmIiLi128ELi2ELi1ELi64ELi128ELi128ELi64ELi0ELi0EEviiiPT_S1_S1_iiiE11kron_fac_sh[2112];
	// demoted variable
	.shared .align 128 .b8 _ZZ9cuda_gemmIiLi128ELi2ELi1ELi64ELi128ELi128ELi64ELi0ELi0EEviiiPT_S1_S1_iiiE3Ash[64];
	// demoted variable
	.shared .align 128 .b8 _ZZ9cuda_gemmIiLi128ELi2ELi1ELi64ELi128ELi128ELi64ELi0ELi0EEviiiPT_S1_S1_iiiE3Csh[128];
	ld.param.u64 	%rd4, [_Z9cuda_gemmIiLi128ELi2ELi1ELi64ELi128ELi128ELi64ELi0ELi0EEviiiPT_S1_S1_iii_param_3];
	ld.param.u64 	%rd5, [_Z9cuda_gemmIiLi128ELi2ELi1ELi64ELi128ELi128ELi64ELi0ELi0EEviiiPT_S1_S1_iii_param_4];
	ld.param.u32 	%r193, [_Z9cuda_gemmIiLi128ELi2ELi1ELi64ELi128ELi128ELi64ELi0ELi0EEviiiPT_S1_S1_iii_param_6];
	ld.param.u32 	%r194, [_Z9cuda_gemmIiLi128ELi2ELi1ELi64ELi128ELi128ELi64ELi0ELi0EEviiiPT_S1_S1_iii_param_7];
	mov.u32 	%r1, %tid.x;
	div.s32 	%r2, 64, %r194;
	shl.b32 	%r3, %r2, 1;
	div.u32 	%r5, %r1, %r3;
	mul.lo.s32 	%r195, %r5, %r3;
	sub.s32 	%r196, %r1, %r195;
	shr.u32 	%r4, %r196, 1;
	mov.u32 	%r504, %ctaid.y;
	mov.u32 	%r197, %nctaid.y;
	shl.b32 	%r198, %r197, 1;
	setp.ge.u32 	%p2, %r504, %r198;
	@%p2 bra 	$L__BB332_100;
	ld.param.u32 	%r501, [_Z9cuda_gemmIiLi128ELi2ELi1ELi64ELi128ELi128ELi64ELi0ELi0EEviiiPT_S1_S1_iii_param_2];
	and.b32  	%r7, %r1, 1;
	mov.u32 	%r199, %ctaid.x;
	shr.u32 	%r200, %r199, 1;
	and.b32  	%r201, %r199, 1;
	mov.u32 	%r202, %ntid.x;
	shl.b32 	%r8, %r202, 2;
	shl.b32 	%r203, %r199, 6;
	and.b32  	%r204, %r203, 64;
	and.b32  	%r205, %r1, 15;
	or.b32  	%r9, %r204, %r205;
	mov.u32 	%r206, _ZZ9cuda_gemmIiLi128ELi2ELi1ELi64ELi128ELi128ELi64ELi0ELi0EEviiiPT_S1_S1_iiiE11kron_fac_sh;
	mad.lo.s32 	%r10, %r205, 132, %r206;
	shr.u32 	%r11, %r202, 4;
	and.b32  	%r12, %r4, 15;
	shl.b32 	%r207, %r1, 4;
	and.b32  	%r13, %r207, 16;
	min.s32 	%r14, %r193, 16;
	shr.u32 	%r208, %r501, 31;
	add.s32 	%r209, %r501, %r208;
	shr.s32 	%r210, %r209, 1;
	mul.lo.s32 	%r211, %r210, %r201;
	mad.lo.s32 	%r15, %r2, %r200, %r211;
	add.s32 	%r212, %r1, %r202;
	max.u32 	%r213, %r212, 32;
	setp.lt.u32 	%p3, %r212, 32;
	selp.u32 	%r214, 1, 0, %p3;
	add.s32 	%r215, %r212, %r214;
	sub.s32 	%r216, %r213, %r215;
	div.u32 	%r217, %r216, %r202;
	add.s32 	%r16, %r217, %r214;
	add.s32 	%r218, %r4, 1;
	and.b32  	%r17, %r218, 15;
	add.s32 	%r219, %r4, 2;
	and.b32  	%r18, %r219, 15;
	add.s32 	%r220, %r4, 3;
	and.b32  	%r19, %r220, 15;
	add.s32 	%r221, %r4, 4;
	and.b32  	%r20, %r221, 15;
	add.s32 	%r222, %r4, 5;
	and.b32  	%r21, %r222, 15;
	add.s32 	%r223, %r4, 6;
	and.b32  	%r22, %r223, 15;
	add.s32 	%r224, %r4, 7;
	and.b32  	%r23, %r224, 15;
	xor.b32  	%r24, %r12, 8;
	add.s32 	%r225, %r4, 9;
	and.b32  	%r25, %r225, 15;
	add.s32 	%r226, %r4, 10;
	and.b32  	%r26, %r226, 15;
	add.s32 	%r227, %r4, 11;
	and.b32  	%r27, %r227, 15;
	add.s32 	%r228, %r4, 12;
	and.b32  	%r28, %r228, 15;
	add.s32 	%r229, %r4, 13;
	and.b32  	%r29, %r229, 15;
	add.s32 	%r230, %r4, 14;
	and.b32  	%r30, %r230, 15;
	add.s32 	%r231, %r4, -1;
	and.b32  	%r31, %r231, 15;
	or.b32  	%r32, %r13, %r12;
	or.b32  	%r33, %r13, %r17;
	or.b32  	%r34, %r13, %r18;
	or.b32  	%r35, %r13, %r19;
	or.b32  	%r36, %r13, %r20;
	or.b32  	%r37, %r13, %r21;
	or.b32  	%r38, %r13, %r22;
	or.b32  	%r39, %r13, %r23;
	or.b32  	%r40, %r13, %r24;
	or.b32  	%r41, %r13, %r25;
	or.b32  	%r42, %r13, %r26;
	or.b32  	%r43, %r13, %r27;
	or.b32  	%r44, %r13, %r28;
	or.b32  	%r45, %r13, %r29;
	or.b32  	%r46, %r13, %r30;
	or.b32  	%r47, %r13, %r31;
	setp.lt.s32 	%p4, %r12, %r194;
	selp.b32 	%r232, 0, %r194, %p4;
	sub.s32 	%r48, %r12, %r232;
	add.s32 	%r233, %r12, 1;
	setp.lt.s32 	%p5, %r233, %r194;
	selp.b32 	%r234, 0, %r194, %p5;
	sub.s32 	%r49, %r233, %r234;
	add.s32 	%r235, %r12, 2;
	setp.lt.s32 	%p6, %r235, %r194;
	selp.b32 	%r236, 0, %r194, %p6;
	sub.s32 	%r50, %r235, %r236;
	add.s32 	%r237, %r12, 3;
	setp.lt.s32 	%p7, %r237, %r194;
	selp.b32 	%r238, 0, %r194, %p7;
	sub.s32 	%r51, %r237, %r238;
	add.s32 	%r239, %r12, 4;
	setp.lt.s32 	%p8, %r239, %r194;
	selp.b32 	%r240, 0, %r194, %p8;
	sub.s32 	%r52, %r239, %r240;
	add.s32 	%r241, %r12, 5;
	setp.lt.s32 	%p9, %r241, %r194;
	selp.b32 	%r242, 0, %r194, %p9;
	sub.s32 	%r53, %r241, %r242;
	add.s32 	%r243, %r12, 6;
	setp.lt.s32 	%p10, %r243, %r194;
	selp.b32 	%r244, 0, %r194, %p10;
	sub.s32 	%r54, %r243, %r244;
	add.s32 	%r245, %r12, 7;
	setp.lt.s32 	%p11, %r245, %r194;
	selp.b32 	%r246, 0, %r194, %p11;
	sub.s32 	%r55, %r245, %r246;
	add.s32 	%r247, %r12, 8;
	setp.lt.s32 	%p12, %r247, %r194;
	selp.b32 	%r248, 0, %r194, %p12;
	sub.s32 	%r56, %r247, %r248;
	add.s32 	%r249, %r12, 9;
	setp.lt.s32 	%p13, %r249, %r194;
	selp.b32 	%r250, 0, %r194, %p13;
	sub.s32 	%r57, %r249, %r250;
	add.s32 	%r251, %r12, 10;
	setp.lt.s32 	%p14, %r251, %r194;
	selp.b32 	%r252, 0, %r194, %p14;
	sub.s32 	%r58, %r251, %r252;
	add.s32 	%r253, %r12, 11;
	setp.lt.s32 	%p15, %r253, %r194;
	selp.b32 	%r254, 0, %r194, %p15;
	sub.s32 	%r59, %r253, %r254;
	add.s32 	%r255, %r12, 12;
	setp.lt.s32 	%p16, %r255, %r194;
	selp.b32 	%r256, 0, %r194, %p16;
	sub.s32 	%r60, %r255, %r256;
	add.s32 	%r257, %r12, 13;
	setp.lt.s32 	%p17, %r257, %r194;
	selp.b32 	%r258, 0, %r194, %p17;
	sub.s32 	%r61, %r257, %r258;
	add.s32 	%r259, %r12, 14;
	setp.lt.s32 	%p18, %r259, %r194;
	selp.b32 	%r260, 0, %r194, %p18;
	sub.s32 	%r62, %r259, %r260;
	add.s32 	%r261, %r12, 15;
	setp.lt.s32 	%p19, %r261, %r194;
	selp.b32 	%r262, 0, %r194, %p19;
	sub.s32 	%r63, %r261, %r262;
	cvt.u16.u32 	%rs1, %r3;
	div.s16 	%rs2, 128, %rs1;
	cvt.s32.s16 	%r64, %rs2;
	and.b32  	%r65, %r1, 31;
	cvta.to.global.u64 	%rd1, %rd5;
	cvta.to.global.u64 	%rd2, %rd4;
	shl.b32 	%r354, %r65, 2;
	shl.b32 	%r357, %r32, 2;
	shl.b32 	%r360, %r33, 2;
	shl.b32 	%r363, %r34, 2;
	shl.b32 	%r366, %r35, 2;
	shl.b32 	%r369, %r36, 2;
	shl.b32 	%r372, %r37, 2;
	shl.b32 	%r375, %r38, 2;
	shl.b32 	%r378, %r39, 2;
	shl.b32 	%r381, %r40, 2;
	shl.b32 	%r384, %r41, 2;
	shl.b32 	%r387, %r42, 2;
	shl.b32 	%r390, %r43, 2;
	shl.b32 	%r393, %r44, 2;
	shl.b32 	%r396, %r45, 2;
	shl.b32 	%r399, %r46, 2;
	shl.b32 	%r402, %r47, 2;
$L__BB332_2:
	setp.gt.u32 	%p20, %r1, 31;
	@%p20 bra 	$L__BB332_10;
	mov.u32 	%r67, %ntid.x;
	and.b32  	%r68, %r16, 3;
	setp.eq.s32 	%p21, %r68, 3;
	mov.u32 	%r505, %r1;
	@%p21 bra 	$L__BB332_7;
	add.s32 	%r505, %r1, %r67;
	setp.eq.s32 	%p22, %r68, 0;
	shl.b32 	%r263, %r1, 2;
	mov.u32 	%r264, _ZZ9cuda_gemmIiLi128ELi2ELi1ELi64ELi128ELi128ELi64ELi0ELi0EEviiiPT_S1_S1_iiiE3Csh;
	add.s32 	%r70, %r264, %r263;
	mov.b32 	%r265, 0;
	st.shared.u32 	[%r70], %r265;
	@%p22 bra 	$L__BB332_7;
	add.s32 	%r266, %r1, %r67;
	add.s32 	%r505, %r266, %r67;
	setp.eq.s32 	%p23, %r68, 1;
	add.s32 	%r72, %r70, %r8;
	mov.b32 	%r267, 0;
	st.shared.u32 	[%r72], %r267;
	@%p23 bra 	$L__BB332_7;
	add.s32 	%r505, %r505, %r67;
	add.s32 	%r268, %r72, %r8;
	mov.b32 	%r269, 0;
	st.shared.u32 	[%r268], %r269;
$L__BB332_7:
	setp.lt.u32 	%p24, %r16, 3;
	@%p24 bra 	$L__BB332_10;
	shl.b32 	%r270, %r505, 2;
	mov.u32 	%r271, _ZZ9cuda_gemmIiLi128ELi2ELi1ELi64ELi128ELi128ELi64ELi0ELi0EEviiiPT_S1_S1_iiiE3Csh;
	add.s32 	%r506, %r271, %r270;
$L__BB332_9:
	mov.b32 	%r272, 0;
	st.shared.u32 	[%r506], %r272;
	add.s32 	%r273, %r506, %r8;
	st.shared.u32 	[%r273], %r272;
	shl.b32 	%r274, %r67, 3;
	add.s32 	%r275, %r506, %r274;
	st.shared.u32 	[%r275], %r272;
	mad.lo.s32 	%r276, %r67, 12, %r506;
	st.shared.u32 	[%r276], %r272;
	add.s32 	%r505, %r505, %r8;
	shl.b32 	%r277, %r67, 4;
	add.s32 	%r506, %r506, %r277;
	setp.lt.u32 	%p25, %r505, 32;
	@%p25 bra 	$L__BB332_9;
$L__BB332_10:
	mov.b32 	%r508, 0;
	mov.pred 	%p94, -1;
$L__BB332_11:
	mov.pred 	%p1, %p94;
	setp.gt.u32 	%p27, %r1, 3;
	@%p27 bra 	$L__BB332_14;
	ld.param.u32 	%r502, [_Z9cuda_gemmIiLi128ELi2ELi1ELi64ELi128ELi128ELi64ELi0ELi0EEviiiPT_S1_S1_iii_param_2];
	shl.b32 	%r509, %r1, 2;
	mov.u32 	%r279, %ctaid.x;
	shr.u32 	%r280, %r279, 1;
	mov.u32 	%r281, %ctaid.z;
	add.s32 	%r282, %r280, %r281;
	shl.b32 	%r283, %r282, 6;
	mad.lo.s32 	%r284, %r504, %r502, %r283;
	add.s32 	%r82, %r284, %r508;
$L__BB332_13:
	add.s32 	%r285, %r82, %r509;
	mul.wide.s32 	%rd7, %r285, 4;
	add.s64 	%rd8, %rd2, %rd7;
	ld.global.v4.u32 	{%r286, %r287, %r288, %r289}, [%rd8];
	shl.b32 	%r290, %r509, 2;
	mov.u32 	%r291, _ZZ9cuda_gemmIiLi128ELi2ELi1ELi64ELi128ELi128ELi64ELi0ELi0EEviiiPT_S1_S1_iiiE3Ash;
	add.s32 	%r292, %r291, %r290;
	st.shared.v4.u32 	[%r292], {%r286, %r287, %r288, %r289};
	add.s32 	%r509, %r509, %r8;
	setp.lt.u32 	%p28, %r509, 16;
	@%p28 bra 	$L__BB332_13;
$L__BB332_14:
	mov.u32 	%r294, %ctaid.z;
	shl.b32 	%r295, %r294, 6;
	add.s32 	%r83, %r508, %r295;
	mov.b32 	%r510, 0;
$L__BB332_15:
	mov.u32 	%r86, %r510;
	shr.u32 	%r511, %r1, 4;
	add.s32 	%r88, %r9, %r86;
$L__BB332_16:
	add.s32 	%r296, %r83, %r511;
	mad.lo.s32 	%r297, %r296, %r193, %r88;
	mul.wide.s32 	%rd9, %r297, 4;
	add.s64 	%rd10, %rd1, %rd9;
	ld.global.u32 	%r298, [%rd10];
	shl.b32 	%r299, %r511, 2;
	add.s32 	%r300, %r10, %r299;
	st.shared.u32 	[%r300], %r298;
	add.s32 	%r511, %r511, %r11;
	setp.lt.u32 	%p29, %r511, 32;
	@%p29 bra 	$L__BB332_16;
	setp.lt.s32 	%p30, %r2, 1;
	bar.sync 	0;
	@%p30 bra 	$L__BB332_90;
	mov.b32 	%r512, 0;
$L__BB332_19:
	setp.ge.s32 	%p31, %r5, %r14;
	add.s32 	%r92, %r512, %r4;
	shl.b32 	%r302, %r92, 5;
	or.b32  	%r303, %r302, %r13;
	add.s32 	%r304, %r303, %r12;
	shl.b32 	%r305, %r304, 2;
	mov.u32 	%r306, _ZZ9cuda_gemmIiLi128ELi2ELi1ELi64ELi128ELi128ELi64ELi0ELi0EEviiiPT_S1_S1_iiiE3Ash;
	add.s32 	%r307, %r306, %r305;
	ld.shared.u32 	%r93, [%r307];
	add.s32 	%r308, %r303, %r17;
	shl.b32 	%r309, %r308, 2;
	add.s32 	%r310, %r306, %r309;
	ld.shared.u32 	%r94, [%r310];
	add.s32 	%r311, %r303, %r18;
	shl.b32 	%r312, %r311, 2;
	add.s32 	%r313, %r306, %r312;
	ld.shared.u32 	%r95, [%r313];
	add.s32 	%r314, %r303, %r19;
	shl.b32 	%r315, %r314, 2;
	add.s32 	%r316, %r306, %r315;
	ld.shared.u32 	%r96, [%r316];
	add.s32 	%r317, %r303, %r20;
	shl.b32 	%r318, %r317, 2;
	add.s32 	%r319, %r306, %r318;
	ld.shared.u32 	%r97, [%r319];
	add.s32 	%r320, %r303, %r21;
	shl.b32 	%r321, %r320, 2;
	add.s32 	%r322, %r306, %r321;
	ld.shared.u32 	%r98, [%r322];
	add.s32 	%r323, %r303, %r22;
	shl.b32 	%r324, %r323, 2;
	add.s32 	%r325, %r306, %r324;
	ld.shared.u32 	%r99, [%r325];
	add.s32 	%r326, %r303, %r23;
	shl.b32 	%r327, %r326, 2;
	add.s32 	%r328, %r306, %r327;
	ld.shared.u32 	%r100, [%r328];
	add.s32 	%r329, %r303, %r24;
	shl.b32 	%r330, %r329, 2;
	add.s32 	%r331, %r306, %r330;
	ld.shared.u32 	%r101, [%r331];
	add.s32 	%r332, %r303, %r25;
	shl.b32 	%r333, %r332, 2;
	add.s32 	%r334, %r306, %r333;
	ld.shared.u32 	%r102, [%r334];
	add.s32 	%r335, %r303, %r26;
	shl.b32 	%r336, %r335, 2;
	add.s32 	%r337, %r306, %r336;
	ld.shared.u32 	%r103, [%r337];
	add.s32 	%r338, %r303, %r27;
	shl.b32 	%r339, %r338, 2;
	add.s32 	%r340, %r306, %r339;
	ld.shared.u32 	%r104, [%r340];
	add.s32 	%r341, %r303, %r28;
	shl.b32 	%r342, %r341, 2;
	add.s32 	%r343, %r306, %r342;
	ld.shared.u32 	%r105, [%r343];
	add.s32 	%r344, %r303, %r29;
	shl.b32 	%r345, %r344, 2;
	add.s32 	%r346, %r306, %r345;
	ld.shared.u32 	%r106, [%r346];
	add.s32 	%r347, %r303, %r30;
	shl.b32 	%r348, %r347, 2;
	add.s32 	%r349, %r306, %r348;
	ld.shared.u32 	%r107, [%r349];
	add.s32 	%r350, %r303, %r31;
	shl.b32 	%r351, %r350, 2;
	add.s32 	%r352, %r306, %r351;
	ld.shared.u32 	%r108, [%r352];
	@%p31 bra 	$L__BB332_89;
	mov.u32 	%r513, %r5;
$L__BB332_21:
	setp.gt.u32 	%p32, %r194, 64;
	mov.u32 	%r353, _ZZ9cuda_gemmIiLi128ELi2ELi1ELi64ELi128ELi128ELi64ELi0ELi0EEviiiPT_S1_S1_iiiE11kron_fac_sh;
	mad.lo.s32 	%r110, %r513, 132, %r353;
	add.s32 	%r355, %r110, %r354;
	ld.shared.u32 	%r111, [%r355];
	@%p32 bra 	$L__BB332_54;
	setp.eq.s32 	%p49, %r194, 0;
	mov.b32 	%r515, 0;
	@%p49 bra 	$L__BB332_24;
	shfl.sync.idx.b32	%r406|%p50, %r111, %r48, 31, -1;
	mul.lo.s32 	%r515, %r406, %r93;
$L__BB332_24:
	setp.lt.s32 	%p51, %r194, 2;
	@%p51 bra 	$L__BB332_26;
	shfl.sync.idx.b32	%r407|%p52, %r111, %r49, 31, -1;
	mad.lo.s32 	%r515, %r407, %r94, %r515;
$L__BB332_26:
	setp.lt.s32 	%p53, %r194, 3;
	@%p53 bra 	$L__BB332_28;
	shfl.sync.idx.b32	%r408|%p54, %r111, %r50, 31, -1;
	mad.lo.s32 	%r515, %r408, %r95, %r515;
$L__BB332_28:
	setp.lt.s32 	%p55, %r194, 4;
	@%p55 bra 	$L__BB332_30;
	shfl.sync.idx.b32	%r409|%p56, %r111, %r51, 31, -1;
	mad.lo.s32 	%r515, %r409, %r96, %r515;
$L__BB332_30:
	setp.lt.s32 	%p57, %r194, 5;
	@%p57 bra 	$L__BB332_32;
	shfl.sync.idx.b32	%r410|%p58, %r111, %r52, 31, -1;
	mad.lo.s32 	%r515, %r410, %r97, %r515;
$L__BB332_32:
	setp.lt.s32 	%p59, %r194, 6;
	@%p59 bra 	$L__BB332_34;
	shfl.sync.idx.b32	%r411|%p60, %r111, %r53, 31, -1;
	mad.lo.s32 	%r515, %r411, %r98, %r515;
$L__BB332_34:
	setp.lt.s32 	%p61, %r194, 7;
	@%p61 bra 	$L__BB332_36;
	shfl.sync.idx.b32	%r412|%p62, %r111, %r54, 31, -1;
	mad.lo.s32 	%r515, %r412, %r99, %r515;
$L__BB332_36:
	setp.lt.s32 	%p63, %r194, 8;
	@%p63 bra 	$L__BB332_38;
	shfl.sync.idx.b32	%r413|%p64, %r111, %r55, 31, -1;
	mad.lo.s32 	%r515, %r413, %r100, %r515;
$L__BB332_38:
	setp.lt.s32 	%p65, %r194, 9;
	@%p65 bra 	$L__BB332_40;
	shfl.sync.idx.b32	%r414|%p66, %r111, %r56, 31, -1;
	mad.lo.s32 	%r515, %r414, %r101, %r515;
$L__BB332_40:
	setp.lt.s32 	%p67, %r194, 10;
	@%p67 bra 	$L__BB332_42;
	shfl.sync.idx.b32	%r415|%p68, %r111, %r57, 31, -1;
	mad.lo.s32 	%r515, %r415, %r102, %r515;
$L__BB332_42:
	setp.lt.s32 	%p69, %r194, 11;
	@%p69 bra 	$L__BB332_44;
	shfl.sync.idx.b32	%r416|%p70, %r111, %r58, 31, -1;
	mad.lo.s32 	%r515, %r416, %r103, %r515;
$L__BB332_44:
	setp.lt.s32 	%p71, %r194, 12;
	@%p71 bra 	$L__BB332_46;
	shfl.sync.idx.b32	%r417|%p72, %r111, %r59, 31, -1;
	mad.lo.s32 	%r515, %r417, %r104, %r515;
$L__BB332_46:
	setp.lt.s32 	%p73, %r194, 13;
	@%p73 bra 	$L__BB332_48;
	shfl.sync.idx.b32	%r418|%p74, %r111, %r60, 31, -1;
	mad.lo.s32 	%r515, %r418, %r105, %r515;
$L__BB332_48:
	setp.lt.s32 	%p75, %r194, 14;
	@%p75 bra 	$L__BB332_50;
	shfl.sync.idx.b32	%r419|%p76, %r111, %r61, 31, -1;
	mad.lo.s32 	%r515, %r419, %r106, %r515;
$L__BB332_50:
	setp.lt.s32 	%p77, %r194, 15;
	@%p77 bra 	$L__BB332_52;
	shfl.sync.idx.b32	%r420|%p78, %r111, %r62, 31, -1;
	mad.lo.s32 	%r515, %r420, %r107, %r515;
$L__BB332_52:
	setp.lt.s32 	%p79, %r194, 16;
	@%p79 bra 	$L__BB332_86;
	shfl.sync.idx.b32	%r421|%p80, %r111, %r63, 31, -1;
	mad.lo.s32 	%r515, %r421, %r108, %r515;
	bra.uni 	$L__BB332_86;
$L__BB332_54:
	setp.lt.s32 	%p33, %r194, 1;
	mov.b32 	%r515, 0;
	@%p33 bra 	$L__BB332_56;
	add.s32 	%r358, %r110, %r357;
	ld.shared.u32 	%r359, [%r358];
	mul.lo.s32 	%r515, %r359, %r93;
$L__BB332_56:
	setp.lt.s32 	%p34, %r194, 2;
	@%p34 bra 	$L__BB332_58;
	add.s32 	%r361, %r110, %r360;
	ld.shared.u32 	%r362, [%r361];
	mad.lo.s32 	%r515, %r362, %r94, %r515;
$L__BB332_58:
	setp.lt.s32 	%p35, %r194, 3;
	@%p35 bra 	$L__BB332_60;
	add.s32 	%r364, %r110, %r363;
	ld.shared.u32 	%r365, [%r364];
	mad.lo.s32 	%r515, %r365, %r95, %r515;
$L__BB332_60:
	setp.lt.s32 	%p36, %r194, 4;
	@%p36 bra 	$L__BB332_62;
	add.s32 	%r367, %r110, %r366;
	ld.shared.u32 	%r368, [%r367];
	mad.lo.s32 	%r515, %r368, %r96, %r515;
$L__BB332_62:
	setp.lt.s32 	%p37, %r194, 5;
	@%p37 bra 	$L__BB332_64;
	add.s32 	%r370, %r110, %r369;
	ld.shared.u32 	%r371, [%r370];
	mad.lo.s32 	%r515, %r371, %r97, %r515;
$L__BB332_64:
	setp.lt.s32 	%p38, %r194, 6;
	@%p38 bra 	$L__BB332_66;
	add.s32 	%r373, %r110, %r372;
	ld.shared.u32 	%r374, [%r373];
	mad.lo.s32 	%r515, %r374, %r98, %r515;
$L__BB332_66:
	setp.lt.s32 	%p39, %r194, 7;
	@%p39 bra 	$L__BB332_68;
	add.s32 	%r376, %r110, %r375;
	ld.shared.u32 	%r377, [%r376];
	mad.lo.s32 	%r515, %r377, %r99, %r515;
$L__BB332_68:
	setp.lt.s32 	%p40, %r194, 8;
	@%p40 bra 	$L__BB332_70;
	add.s32 	%r379, %r110, %r378;
	ld.shared.u32 	%r380, [%r379];
	mad.lo.s32 	%r515, %r380, %r100, %r515;
$L__BB332_70:
	setp.lt.s32 	%p41, %r194, 9;
	@%p41 bra 	$L__BB332_72;
	add.s32 	%r382, %r110, %r381;
	ld.shared.u32 	%r383, [%r382];
	mad.lo.s32 	%r515, %r383, %r101, %r515;
$L__BB332_72:
	setp.lt.s32 	%p42, %r194, 10;
	@%p42 bra 	$L__BB332_74;
	add.s32 	%r385, %r110, %r384;
	ld.shared.u32 	%r386, [%r385];
	mad.lo.s32 	%r515, %r386, %r102, %r515;
$L__BB332_74:
	setp.lt.s32 	%p43, %r194, 11;
	@%p43 bra 	$L__BB332_76;
	add.s32 	%r388, %r110, %r387;
	ld.shared.u32 	%r389, [%r388];
	mad.lo.s32 	%r515, %r389, %r103, %r515;
$L__BB332_76:
	setp.lt.s32 	%p44, %r194, 12;
	@%p44 bra 	$L__BB332_78;
	add.s32 	%r391, %r110, %r390;
	ld.shared.u32 	%r392, [%r391];
	mad.lo.s32 	%r515, %r392, %r104, %r515;
$L__BB332_78:
	setp.lt.s32 	%p45, %r194, 13;
	@%p45 bra 	$L__BB332_80;
	add.s32 	%r394, %r110, %r393;
	ld.shared.u32 	%r395, [%r394];
	mad.lo.s32 	%r515, %r395, %r105, %r515;
$L__BB332_80:
	setp.lt.s32 	%p46, %r194, 14;
	@%p46 bra 	$L__BB332_82;
	add.s32 	%r397, %r110, %r396;
	ld.shared.u32 	%r398, [%r397];
	mad.lo.s32 	%r515, %r398, %r106, %r515;
$L__BB332_82:
	setp.lt.s32 	%p47, %r194, 15;
	@%p47 bra 	$L__BB332_84;
	add.s32 	%r400, %r110, %r399;
	ld.shared.u32 	%r401, [%r400];
	mad.lo.s32 	%r515, %r401, %r107, %r515;
$L__BB332_84:
	setp.lt.s32 	%p48, %r194, 16;
	@%p48 bra 	$L__BB332_86;
	add.s32 	%r403, %r110, %r402;
	ld.shared.u32 	%r404, [%r403];
	mad.lo.s32 	%r515, %r404, %r108, %r515;
$L__BB332_86:
	setp.ne.s32 	%p81, %r7, 0;
	add.s32 	%r422, %r513, %r86;
	mad.lo.s32 	%r175, %r422, %r2, %r92;
	shfl.sync.down.b32	%r423|%p82, %r515, 1, 7711, -1;
	add.s32 	%r176, %r423, %r515;
	@%p81 bra 	$L__BB332_88;
	shl.b32 	%r424, %r175, 2;
	mov.u32 	%r425, _ZZ9cuda_gemmIiLi128ELi2ELi1ELi64ELi128ELi128ELi64ELi0ELi0EEviiiPT_S1_S1_iiiE3Csh;
	add.s32 	%r426, %r425, %r424;
	ld.shared.u32 	%r427, [%r426];
	add.s32 	%r428, %r427, %r176;
	st.shared.u32 	[%r426], %r428;
$L__BB332_88:
	add.s32 	%r513, %r513, %r64;
	setp.lt.s32 	%p83, %r513, %r14;
	@%p83 bra 	$L__BB332_21;
$L__BB332_89:
	add.s32 	%r512, %r512, %r3;
	setp.lt.s32 	%p84, %r512, %r2;
	@%p84 bra 	$L__BB332_19;
$L__BB332_90:
	add.s32 	%r510, %r86, 16;
	setp.lt.u32 	%p85, %r86, 48;
	@%p85 bra 	$L__BB332_15;
	mov.b32 	%r508, 32;
	mov.pred 	%p94, 0;
	@%p1 bra 	$L__BB332_11;
	bar.sync 	0;
	@%p20 bra 	$L__BB332_99;
	ld.param.u64 	%rd25, [_Z9cuda_gemmIiLi128ELi2ELi1ELi64ELi128ELi128ELi64ELi0ELi0EEviiiPT_S1_S1_iii_param_5];
	ld.param.u32 	%r503, [_Z9cuda_gemmIiLi128ELi2ELi1ELi64ELi128ELi128ELi64ELi0ELi0EEviiiPT_S1_S1_iii_param_2];
	ld.param.u32 	%r500, [_Z9cuda_gemmIiLi128ELi2ELi1ELi64ELi128ELi128ELi64ELi0ELi0EEviiiPT_S1_S1_iii_param_1];
	cvta.to.global.u64 	%rd3, %rd25;
	and.b32  	%r430, %r16, 3;
	setp.eq.s32 	%p88, %r430, 3;
	div.s32 	%r180, %r503, %r194;
	mad.lo.s32 	%r181, %r504, %r500, %r15;
	mov.u32 	%r545, %r1;
	@%p88 bra 	$L__BB332_97;
	mov.u32 	%r182, %ntid.x;
	add.s32 	%r545, %r1, %r182;
	and.b32  	%r431, %r16, 3;
	setp.eq.s32 	%p89, %r431, 0;
	div.s32 	%r432, %r1, %r2;
	mul.lo.s32 	%r433, %r432, %r2;
	sub.s32 	%r434, %r1, %r433;
	mad.lo.s32 	%r435, %r180, %r432, %r181;
	add.s32 	%r436, %r435, %r434;
	mul.wide.s32 	%rd11, %r436, 4;
	add.s64 	%rd12, %rd3, %rd11;
	shl.b32 	%r437, %r1, 2;
	mov.u32 	%r438, _ZZ9cuda_gemmIiLi128ELi2ELi1ELi64ELi128ELi128ELi64ELi0ELi0EEviiiPT_S1_S1_iiiE3Csh;
	add.s32 	%r184, %r438, %r437;
	ld.shared.u32 	%r439, [%r184];
	atom.global.add.u32 	%r440, [%rd12], %r439;
	@%p89 bra 	$L__BB332_97;
	add.s32 	%r441, %r1, %r182;
	add.s32 	%r185, %r441, %r182;
	and.b32  	%r442, %r16, 3;
	setp.eq.s32 	%p90, %r442, 1;
	div.s32 	%r443, %r545, %r2;
	mul.lo.s32 	%r444, %r443, %r2;
	sub.s32 	%r445, %r545, %r444;
	mad.lo.s32 	%r446, %r180, %r443, %r181;
	add.s32 	%r447, %r446, %r445;
	mul.wide.s32 	%rd13, %r447, 4;
	add.s64 	%rd14, %rd3, %rd13;
	add.s32 	%r448, %r184, %r8;
	ld.shared.u32 	%r449, [%r448];
	atom.global.add.u32 	%r450, [%rd14], %r449;
	mov.u32 	%r545, %r185;
	@%p90 bra 	$L__BB332_97;
	add.s32 	%r545, %r185, %r182;
	div.s32 	%r451, %r185, %r2;
	mul.lo.s32 	%r452, %r451, %r2;
	sub.s32 	%r453, %r185, %r452;
	mad.lo.s32 	%r454, %r180, %r451, %r181;
	add.s32 	%r455, %r454, %r453;
	mul.wide.s32 	%rd15, %r455, 4;
	add.s64 	%rd16, %rd3, %rd15;
	add.s32 	%r456, %r184, %r8;
	add.s32 	%r457, %r456, %r8;
	ld.shared.u32 	%r458, [%r457];
	atom.global.add.u32 	%r459, [%rd16], %r458;
$L__BB332_97:
	setp.lt.u32 	%p91, %r16, 3;
	@%p91 bra 	$L__BB332_99;
$L__BB332_98:
	div.s32 	%r460, %r545, %r2;
	mul.lo.s32 	%r461, %r460, %r2;
	sub.s32 	%r462, %r545, %r461;
	mad.lo.s32 	%r463, %r180, %r460, %r181;
	add.s32 	%r464, %r463, %r462;
	mul.wide.s32 	%rd17, %r464, 4;
	add.s64 	%rd18, %rd3, %rd17;
	shl.b32 	%r465, %r545, 2;
	mov.u32 	%r466, _ZZ9cuda_gemmIiLi128ELi2ELi1ELi64ELi128ELi128ELi64ELi0ELi0EEviiiPT_S1_S1_iiiE3Csh;
	add.s32 	%r467, %r466, %r465;
	ld.shared.u32 	%r468, [%r467];
	atom.global.add.u32 	%r469, [%rd18], %r468;
	mov.u32 	%r470, %ntid.x;
	add.s32 	%r471, %r545, %r470;
	div.s32 	%r472, %r471, %r2;
	mul.lo.s32 	%r473, %r472, %r2;
	sub.s32 	%r474, %r471, %r473;
	mad.lo.s32 	%r475, %r180, %r472, %r181;
	add.s32 	%r476, %r475, %r474;
	mul.wide.s32 	%rd19, %r476, 4;
	add.s64 	%rd20, %rd3, %rd19;
	add.s32 	%r477, %r467, %r8;
	ld.shared.u32 	%r478, [%r477];
	atom.global.add.u32 	%r479, [%rd20], %r478;
	add.s32 	%r480, %r471, %r470;
	div.s32 	%r481, %r480, %r2;
	mul.lo.s32 	%r482, %r481, %r2;
	sub.s32 	%r483, %r480, %r482;
	mad.lo.s32 	%r484, %r180, %r481, %r181;
	add.s32 	%r485, %r484, %r483;
	mul.wide.s32 	%rd21, %r485, 4;
	add.s64 	%rd22, %rd3, %rd21;
	add.s32 	%r486, %r477, %r8;
	ld.shared.u32 	%r487, [%r486];
	atom.global.add.u32 	%r488, [%rd22], %r487;
	add.s32 	%r489, %r480, %r470;
	div.s32 	%r490, %r489, %r2;
	mul.lo.s32 	%r491, %r490, %r2;
	sub.s32 	%r492, %r489, %r491;
	mad.lo.s32 	%r493, %r180, %r490, %r181;
	add.s32 	%r494, %r493, %r492;
	mul.wide.s32 	%rd23, %r494, 4;
	add.s64 	%rd24, %rd3, %rd23;
	add.s32 	%r495, %r486, %r8;
	ld.shared.u32 	%r496, [%r495];
	atom.global.add.u32 	%r497, [%rd24], %r496;
	add.s32 	%r545, %r489, %r470;
	setp.lt.u32 	%p92, %r545, 32;
	@%p92 bra 	$L__BB332_98;
$L__BB332_99:
	mov.u32 	%r498, %nctaid.y;
	add.s32 	%r504, %r504, %r498;
	shl.b32 	%r499, %r498, 1;
	setp.lt.u32 	%p93, %r504, %r499;
	@%p93 bra 	$L__BB332_2;
$L__BB332_100:
	ret;

}
	// .globl	_Z9cuda_gemmIiLi128ELi2ELi1ELi64ELi128ELi128ELi64ELi0ELi1EEviiiPT_S1_S1_iii
.visible .entry _Z9cuda_gemmIiLi128ELi2ELi1ELi64ELi128ELi128ELi64ELi0ELi1EEviiiPT_S1_S1_iii(
	.param .u32 _Z9cuda_gemmIiLi128ELi2ELi1ELi64ELi128ELi128ELi64ELi0ELi1EEviiiPT_S1_S1_iii_param_0,
	.param .u32 _Z9cuda_gemmIiLi128ELi2ELi1ELi64ELi128ELi128ELi64ELi0ELi1EEviiiPT_S1_S1_iii_param_1,
	.param .u32 _Z9cuda_gemmIiLi128ELi2ELi1ELi64ELi128ELi128ELi64ELi0ELi1EEviiiPT_S1_S1_iii_param_2,
	.param .u64 .ptr .align 1 _Z9cuda_gemmIiLi128ELi2ELi1ELi64ELi128ELi128ELi64ELi0ELi1EEviiiPT_S1_S1_iii_param_3,
	.param .u64 .ptr .align 1 _Z9cuda_gemmIiLi128ELi2ELi1ELi64ELi128ELi128ELi64ELi0ELi1EEviiiPT_S1_S1_iii_param_4,
	.param .u64 .ptr .align 1 _Z9cuda_gemmIiLi128ELi2ELi1ELi64ELi128ELi128ELi64ELi0ELi1EEviiiPT_S1_S1_iii_param_5,
	.param .u32 _Z9cuda_gemmIiLi128ELi2ELi1ELi64ELi128ELi128ELi64ELi0ELi1EEviiiPT_S1_S1_iii_param_6,
	.param .u32 _Z9cuda_gemmIiLi128ELi2ELi1ELi64ELi128ELi128ELi64ELi0ELi1EEviiiPT_S1_S1_iii_param_7,
	.param .u32 _Z9cuda_gemmIiLi128ELi2ELi1ELi64ELi128ELi128ELi64ELi0ELi1EEviiiPT_S1_S1_iii_param_8
)
.maxntid 128
{
	.reg .pred 	%p<16>;
	.reg .b32 	%r<71>;
	.reg .b64 	%rd<8>;
	// demoted variable
	.shared .align 128 .b8 _ZZ9cuda_gemmIiLi128ELi2ELi1ELi64ELi128ELi128ELi64ELi0ELi1EEviiiPT_S1_S1_iiiE3Csh[128];
	mov.u32 	%r65, %ctaid.y;
	mov.u32 	%r2, %nctaid.y;
	shl.b32 	%r3, %r2, 1;
	setp.ge.u32 	%p1, %r65, %r3;
	@%p1 bra 	$L__BB333_18;
	mov.u32 	%r4, %tid.x;
	mov.u32 	%r28, %ntid.x;
	add.s32 	%r5, %r4, %r28;
	max.u32 	%r29, %r5, 32;
	setp.lt.u32 	%p2, %r5, 32;
	selp.u32 	%r30, 1, 0, %p2;
	add.s32 	%r31, %r5, %r30;
	sub.s32 	%r32, %r29, %r31;
	div.u32 	%r33, %r32, %r28;
	add.s32 	%r6, %r33, %r30;
	and.b32  	%r7, %r6, 3;
	shl.b32 	%r34, %r4, 2;
	mov.u32 	%r35, _ZZ9cuda_gemmIiLi128ELi2ELi1ELi64ELi128ELi128ELi64ELi0ELi1EEviiiPT_S1_S1_iiiE3Csh;
	add.s32 	%r8, %r35, %r34;
	shl.b32 	%r9, %r28, 2;
	add.s32 	%r10, %r8, %r9;
	add.s32 	%r11, %r5, %r28;
	add.s32 	%r12, %r10, %r9;
	add.s32 	%r13, %r11, %r28;
	shl.b32 	%r14, %r28, 4;
	shl.b32 	%r15, %r28, 3;
	mul.lo.s32 	%r16, %r28, 12;
$L__BB333_2:
	setp.gt.u32 	%p3, %r4, 31;
	@%p3 bra 	$L__BB333_10;
	setp.eq.s32 	%p4, %r7, 3;
	mov.u32 	%r66, %r4;
	@%p4 bra 	$L__BB333_7;
	setp.eq.s32 	%p5, %r7, 0;
	mov.b32 	%r36, 0;
	st.shared.u32 	[%r8], %r36;
	mov.u32 	%r66, %r5;
	@%p5 bra 	$L__BB333_7;
	setp.eq.s32 	%p6, %r7, 1;
	mov.b32 	%r37, 0;
	st.shared.u32 	[%r10], %r37;
	mov.u32 	%r66, %r11;
	@%p6 bra 	$L__BB333_7;
	mov.b32 	%r38, 0;
	st.shared.u32 	[%r12], %r38;
	mov.u32 	%r66, %r13;
$L__BB333_7:
	setp.lt.u32 	%p7, %r6, 3;
	@%p7 bra 	$L__BB333_10;
	shl.b32 	%r39, %r66, 2;
	add.s32 	%r67, %r35, %r39;
$L__BB333_9:
	mov.b32 	%r41, 0;
	st.shared.u32 	[%r67], %r41;
	add.s32 	%r42, %r67, %r9;
	st.shared.u32 	[%r42], %r41;
	add.s32 	%r43, %r67, %r15;
	st.shared.u32 	[%r43], %r41;
	add.s32 	%r44, %r67, %r16;
	st.shared.u32 	[%r44], %r41;
	add.s32 	%r66, %r66, %r9;
	add.s32 	%r67, %r67, %r14;
	setp.lt.u32 	%p8, %r66, 32;
	@%p8 bra 	$L__BB333_9;
$L__BB333_10:
	setp.gt.u32 	%p9, %r4, 31;
	bar.sync 	0;
	bar.sync 	0;
	bar.sync 	0;
	bar.sync 	0;
	bar.sync 	0;
	bar.sync 	0;
	bar.sync 	0;
	bar.sync 	0;
	bar.sync 	0;
	@%p9 bra 	$L__BB333_17;
	setp.eq.s32 	%p10, %r7, 3;
	mov.u32 	%r69, %r4;
	@%p10 bra 	$L__BB333_15;
	setp.eq.s32 	%p11, %r7, 0;
	ld.shared.u32 	%r45, [%r8];
	atom.add.u32 	%r46, [%rd1], %r45;
	mov.u32 	%r69, %r5;
	@%p11 bra 	$L__BB333_15;
	setp.eq.s32 	%p12, %r7, 1;
	ld.shared.u32 	%r47, [%r10];
	atom.add.u32 	%r48, [%rd2], %r47;
	mov.u32 	%r69, %r11;
	@%p12 bra 	$L__BB333_15;
	ld.shared.u32 	%r49, [%r12];
	atom.add.u32 	%r50, [%rd3], %r49;
	mov.u32 	%r69, %r13;
$L__BB333_15:
	setp.lt.u32 	%p13, %r6, 3;
	@%p13 bra 	$L__BB333_17;
$L__BB333_16:
	shl.b32 	%r51, %r69, 2;
	add.s32 	%r53, %r35, %r51;
	ld.shared.u32 	%r54, [%r53];
	atom.add.u32 	%r55, [%rd4], %r54;
	add.s32 	%r56, %r53, %r9;
	ld.shared.u32 	%r57, [%r56];
	atom.add.u32 	%r58, [%rd5], %r57;
	add.s32 	%r59, %r56, %r9;
	ld.shared.u32 	%r60, [%r59];
	atom.add.u32 	%r61, [%rd6], %r60;
	add.s32 	%r62, %r59, %r9;
	ld.shared.u32 	%r63, [%r62];
	atom.add.u32 	%r64, [%rd7], %r63;
	add.s32 	%r69, %r9, %r69;
	setp.lt.u32 	%p14, %r69, 32;
	@%p14 bra 	$L__BB333_16;
$L__BB333_17:
	add.s32 	%r65, %r65, %r2;
	setp.lt.u32 	%p15, %r65, %r3;
	@%p15 bra 	$L__BB333_2;
$L__BB333_18:
	ret;

}
	// .globl	_Z9cuda_gemmIiLi128ELi2ELi1ELi64ELi128ELi128ELi64ELi1ELi0EEviiiPT_S1_S1_iii
.visible .entry _Z9cuda_gemmIiLi128ELi2ELi1ELi64ELi128ELi128ELi64ELi1ELi0EEviiiPT_S1_S1_iii(
	.param .u32 _Z9cuda_gemmIiLi128ELi2ELi1ELi64ELi128ELi128ELi64ELi1ELi0EEviiiPT_S1_S1_iii_param_0,
	.param .u32 _Z9cuda_gemmIiLi128ELi2ELi1ELi64ELi128ELi128ELi64ELi1ELi0EEviiiPT_S1_S1_iii_param_1,
	.param .u32 _Z9cuda_gemmIiLi128ELi2ELi1ELi64ELi128ELi128ELi64ELi1ELi0EEviiiPT_S1_S1_iii_param_2,
	.param .u64 .ptr .align 1 _Z9cuda_gemmIiLi128ELi2ELi1ELi64ELi128ELi128ELi64ELi1ELi0EEviiiPT_S1_S1_iii_param_3,
	.param .u64 .ptr .align 1 _Z9cuda_gemmIiLi128ELi2ELi1ELi64ELi128ELi128ELi64ELi1ELi0EEviiiPT_S1_S1_iii_param_4,
	.param .u64 .ptr .align 1 _Z9cuda_gemmIiLi128ELi2ELi1ELi64ELi128ELi128ELi64ELi1ELi0EEviiiPT_S1_S1_iii_param_5,
	.param .u32 _Z9cuda_gemmIiLi128ELi2ELi1ELi64ELi128ELi128ELi64ELi1ELi0EEviiiPT_S1_S1_iii_param_6,
	.param .u32 _Z9cuda_gemmIiLi128ELi2ELi1ELi64ELi128ELi128ELi64ELi1ELi0EEviiiPT_S1_S1_iii_param_7,
	.param .u32 _Z9cuda_gemmIiLi128ELi2ELi1ELi64ELi128ELi128ELi64ELi1ELi0EEviiiPT_S1_S1_iii_param_8
)
.maxntid 128
{
	.reg .pred 	%p<95>;
	.reg .b16 	%rs<3>;
	.reg .b32 	%r<508>;
	.reg .b64 	%rd<26>;
	// demoted variable
	.shared .align 128 .b8 _ZZ9cuda_gemmIiLi128ELi2ELi1ELi64ELi128ELi128ELi64ELi1ELi0EEviiiPT_S1_S1_iiiE11kron_fac_sh[2112];
	// demoted variable
	.shared .align 128 .b8 _ZZ9cuda_gemmIiLi128ELi2ELi1ELi64ELi128ELi128ELi64ELi1ELi0EEviiiPT_S1_S1_iiiE3Ash[64];
	// demoted variable
	.shared .align 128 .b8 _ZZ9cuda_gemmIiLi128ELi2ELi1ELi64ELi128ELi128ELi64ELi1ELi0EEviiiPT_S1_S1_iiiE3Csh[128];
	ld.param.u64 	%rd5, [_Z9cuda_gemmIiLi128ELi2ELi1ELi64ELi128ELi128ELi64ELi1ELi0EEviiiPT_S1_S1_iii_param_3];
	ld.param.u64 	%rd6, [_Z9cuda_gemmIiLi128ELi2ELi1ELi64ELi128ELi128ELi64ELi1ELi0EEviiiPT_S1_S1_iii_param_4];
	ld.param.u32 	%r187, [_Z9cuda_gemmIiLi128ELi2ELi1ELi64ELi128ELi128ELi64ELi1ELi0EEviiiPT_S1_S1_iii_param_6];
	ld.param.u32 	%r188, [_Z9cuda_gemmIiLi128ELi2ELi1ELi64ELi128ELi128ELi64ELi1ELi0EEviiiPT_S1_S1_iii_param_7];
	mov.u32 	%r1, %tid.x;
	div.s32 	%r2, 64, %r188;
	shl.b32 	%r3, %r2, 1;
	div.u32 	%r5, %r1, %r3;
	mul.lo.s32 	%r189, %r5, %r3;
	sub.s32 	%r190, %r1, %r189;
	shr.u32 	%r4, %r190, 1;
	mov.u32 	%r465, %ctaid.y;
	mov.u32 	%r191, %nctaid.y;
	shl.b32 	%r192, %r191, 1;
	setp.ge.u32 	%p2, %r465, %r192;
	@%p2 bra 	$L__BB334_100;
	and.b32  	%r7, %r1, 1;
	mov.u32 	%r193, %ctaid.x;
	mov.u32 	%r194, %ntid.x;
	shl.b32 	%r8, %r194, 2;
	shr.u32 	%r9, %r1, 4;
	shl.b32 	%r195, %r193, 6;
	and.b32  	%r196, %r195, 64;
	and.b32  	%r197, %r1, 15;
	or.b32  	%r10, %r196, %r197;
	mov.u32 	%r198, _ZZ9cuda_gemmIiLi128ELi2ELi1ELi64ELi128ELi128ELi64ELi1ELi0EEviiiPT_S1_S1_iiiE11kron_fac_sh;
	mad.lo.s32 	%r11, %r197, 132, %r198;
	shr.u32 	%r12, %r194, 4;
	and.b32  	%r13, %r4, 15;
	shl.b32 	%r199, %r1, 4;
	and.b32  	%r14, %r199, 16;
	min.s32 	%r15, %r187, 16;
	add.s32 	%r200, %r1, %r194;
	max.u32 	%r201, %r200, 32;
	setp.lt.u32 	%p3, %r200, 32;
	selp.u32 	%r202, 1, 0, %p3;
	add.s32 	%r203, %r200, %r202;
	sub.s32 	%r204, %r201, %r203;
	div.u32 	%r205, %r204, %r194;
	add.s32 	%r16, %r205, %r202;
	add.s32 	%r206, %r4, 1;
	and.b32  	%r17, %r206, 15;
	add.s32 	%r207, %r4, 2;
	and.b32  	%r18, %r207, 15;
	add.s32 	%r208, %r4, 3;
	and.b32  	%r19, %r208, 15;
	add.s32 	%r209, %r4, 4;
	and.b32  	%r20, %r209, 15;
	add.s32 	%r210, %r4, 5;
	and.b32  	%r21, %r210, 15;
	add.s32 	%r211, %r4, 6;
	and.b32  	%r22, %r211, 15;
	add.s32 	%r212, %r4, 7;
	and.b32  	%r23, %r212, 15;
	xor.b32  	%r24, %r13, 8;
	add.s32 	%r213, %r4, 9;
	and.b32  	%r25, %r213, 15;
	add.s32 	%r214, %r4, 10;
	and.b32  	%r26, %r214, 15;
	add.s32 	%r215, %r4, 11;
	and.b32  	%r27, %r215, 15;
	add.s32 	%r216, %r4, 12;
	and.b32  	%r28, %r216, 15;
	add.s32 	%r217, %r4, 13;
	and.b32  	%r29, %r217, 15;
	add.s32 	%r218, %r4, 14;
	and.b32  	%r30, %r218, 15;
	add.s32 	%r219, %r4, -1;
	and.b32  	%r31, %r219, 15;
	or.b32  	%r32, %r14, %r13;
	or.b32  	%r33, %r14, %r17;
	or.b32  	%r34, %r14, %r18;
	or.b32  	%r35, %r14, %r19;
	or.b32  	%r36, %r14, %r20;
	or.b32  	%r37, %r14, %r21;
	or.b32  	%r38, %r14, %r22;
	or.b32  	%r39, %r14, %r23;
	or.b32  	%r40, %r14, %r24;
	or.b32  	%r41, %r14, %r25;
	or.b32  	%r42, %r14, %r26;
	or.b32  	%r43, %r14, %r27;
	or.b32  	%r44, %r14, %r28;
	or.b32  	%r45, %r14, %r29;
	or.b32  	%r46, %r14, %r30;
	or.b32  	%r47, %r14, %r31;
	setp.lt.s32 	%p4, %r13, %r188;
	selp.b32 	%r220, 0, %r188, %p4;
	sub.s32 	%r48, %r13, %r220;
	add.s32 	%r221, %r13, 1;
	setp.lt.s32 	%p5, %r221, %r188;
	selp.b32 	%r222, 0, %r188, %p5;
	sub.s32 	%r49, %r221, %r222;
	add.s32 	%r223, %r13, 2;
	setp.lt.s32 	%p6, %r223, %r188;
	selp.b32 	%r224, 0, %r188, %p6;
	sub.s32 	%r50, %r223, %r224;
	add.s32 	%r225, %r13, 3;
	setp.lt.s32 	%p7, %r225, %r188;
	selp.b32 	%r226, 0, %r188, %p7;
	sub.s32 	%r51, %r225, %r226;
	add.s32 	%r227, %r13, 4;
	setp.lt.s32 	%p8, %r227, %r188;
	selp.b32 	%r228, 0, %r188, %p8;
	sub.s32 	%r52, %r227, %r228;
	add.s32 	%r229, %r13, 5;
	setp.lt.s32 	%p9, %r229, %r188;
	selp.b32 	%r230, 0, %r188, %p9;
	sub.s32 	%r53, %r229, %r230;
	add.s32 	%r231, %r13, 6;
	setp.lt.s32 	%p10, %r231, %r188;
	selp.b32 	%r232, 0, %r188, %p10;
	sub.s32 	%r54, %r231, %r232;
	add.s32 	%r233, %r13, 7;
	setp.lt.s32 	%p11, %r233, %r188;
	selp.b32 	%r234, 0, %r188, %p11;
	sub.s32 	%r55, %r233, %r234;
	add.s32 	%r235, %r13, 8;
	setp.lt.s32 	%p12, %r235, %r188;
	selp.b32 	%r236, 0, %r188, %p12;
	sub.s32 	%r56, %r235, %r236;
	add.s32 	%r237, %r13, 9;
	setp.lt.s32 	%p13, %r237, %r188;
	selp.b32 	%r238, 0, %r188, %p13;
	sub.s32 	%r57, %r237, %r238;
	add.s32 	%r239, %r13, 10;
	setp.lt.s32 	%p14, %r239, %r188;
	selp.b32 	%r240, 0, %r188, %p14;
	sub.s32 	%r58, %r239, %r240;
	add.s32 	%r241, %r13, 11;
	setp.lt.s32 	%p15, %r241, %r188;
	selp.b32 	%r242, 0, %r188, %p15;
	sub.s32 	%r59, %r241, %r242;
	add.s32 	%r243, %r13, 12;
	setp.lt.s32 	%p16, %r243, %r188;
	selp.b32 	%r244, 0, %r188, %p16;
	sub.s32 	%r60, %r243, %r244;
	add.s32 	%r245, %r13, 13;
	setp.lt.s32 	%p17, %r245, %r188;
	selp.b32 	%r246, 0, %r188, %p17;
	sub.s32 	%r61, %r245, %r246;
	add.s32 	%r247, %r13, 14;
	setp.lt.s32 	%p18, %r247, %r188;
	selp.b32 	%r248, 0, %r188, %p18;
	sub.s32 	%r62, %r247, %r248;
	add.s32 	%r249, %r13, 15;
	setp.lt.s32 	%p19, %r249, %r188;
	selp.b32 	%r250, 0, %r188, %p19;
	sub.s32 	%r63, %r249, %r250;
	cvt.u16.u32 	%rs1, %r3;
	div.s16 	%rs2, 128, %rs1;
	cvt.s32.s16 	%r64, %rs2;
	and.b32  	%r65, %r1, 31;
	cvta.to.global.u64 	%rd1, %rd6;
	cvta.to.global.u64 	%rd2, %rd5;
	shl.b32 	%r346, %r65, 2;
	shl.b32 	%r349, %r32, 2;
	shl.b32 	%r352, %r33, 2;
	shl.b32 	%r355, %r34, 2;
	shl.b32 	%r358, %r35, 2;
	shl.b32 	%r361, %r36, 2;
	shl.b32 	%r364, %r37, 2;
	shl.b32 	%r367, %r38, 2;
	shl.b32 	%r370, %r39, 2;
	shl.b32 	%r373, %r40, 2;
	shl.b32 	%r376, %r41, 2;
	shl.b32 	%r379, %r42, 2;
	shl.b32 	%r382, %r43, 2;
	shl.b32 	%r385, %r44, 2;
	shl.b32 	%r388, %r45, 2;
	shl.b32 	%r391, %r46, 2;
	shl.b32 	%r394, %r47, 2;
	cvt.u64.u32 	%rd20, %r8;
$L__BB334_2:
	setp.gt.u32 	%p20, %r1, 31;
	@%p20 bra 	$L__BB334_10;
	and.b32  	%r67, %r16, 3;
	setp.eq.s32 	%p21, %r67, 3;
	mov.u32 	%r466, %r1;
	@%p21 bra 	$L__BB334_7;
	mov.u32 	%r251, %ntid.x;
	add.s32 	%r466, %r1, %r251;
	setp.eq.s32 	%p22, %r67, 0;
	shl.b32 	%r252, %r1, 2;
	mov.u32 	%r253, _ZZ9cuda_gemmIiLi128ELi2ELi1ELi64ELi128ELi128ELi64ELi1ELi0EEviiiPT_S1_S1_iiiE3Csh;
	add.s32 	%r254, %r253, %r252;
	mov.b32 	%r255, 0;
	st.shared.u32 	[%r254], %r255;
	@%p22 bra 	$L__BB334_7;
	add.s32 	%r466, %r466, %r251;
	setp.eq.s32 	%p23, %r67, 1;
	add.s32 	%r70, %r254, %r8;
	mov.b32 	%r260, 0;
	st.shared.u32 	[%r70], %r260;
	@%p23 bra 	$L__BB334_7;
	add.s32 	%r466, %r466, %r251;
	add.s32 	%r262, %r70, %r8;
	mov.b32 	%r263, 0;
	st.shared.u32 	[%r262], %r263;
$L__BB334_7:
	setp.lt.u32 	%p24, %r16, 3;
	@%p24 bra 	$L__BB334_10;
	shl.b32 	%r264, %r466, 2;
	mov.u32 	%r265, _ZZ9cuda_gemmIiLi128ELi2ELi1ELi64ELi128ELi128ELi64ELi1ELi0EEviiiPT_S1_S1_iiiE3Csh;
	add.s32 	%r467, %r265, %r264;
$L__BB334_9:
	mov.b32 	%r266, 0;
	st.shared.u32 	[%r467], %r266;
	add.s32 	%r267, %r467, %r8;
	st.shared.u32 	[%r267], %r266;
	mov.u32 	%r268, %ntid.x;
	shl.b32 	%r269, %r268, 3;
	add.s32 	%r270, %r467, %r269;
	st.shared.u32 	[%r270], %r266;
	mad.lo.s32 	%r271, %r268, 12, %r467;
	st.shared.u32 	[%r271], %r266;
	add.s32 	%r466, %r466, %r8;
	shl.b32 	%r272, %r268, 4;
	add.s32 	%r467, %r467, %r272;
	setp.lt.u32 	%p25, %r466, 32;
	@%p25 bra 	$L__BB334_9;
$L__BB334_10:
	mov.b32 	%r469, 0;
	mov.pred 	%p94, -1;
$L__BB334_11:
	mov.pred 	%p1, %p94;
	setp.gt.u32 	%p27, %r1, 3;
	@%p27 bra 	$L__BB334_14;
	shl.b32 	%r470, %r1, 2;
	mov.u32 	%r274, %ctaid.z;
	add.s32 	%r275, %r465, %r274;
	shl.b32 	%r276, %r275, 6;
	add.s32 	%r80, %r469, %r276;
$L__BB334_13:
	add.s32 	%r277, %r80, %r470;
	mul.wide.s32 	%rd8, %r277, 4;
	add.s64 	%rd9, %rd2, %rd8;
	ld.global.v4.u32 	{%r278, %r279, %r280, %r281}, [%rd9];
	shl.b32 	%r282, %r470, 2;
	mov.u32 	%r283, _ZZ9cuda_gemmIiLi128ELi2ELi1ELi64ELi128ELi128ELi64ELi1ELi0EEviiiPT_S1_S1_iiiE3Ash;
	add.s32 	%r284, %r283, %r282;
	st.shared.v4.u32 	[%r284], {%r278, %r279, %r280, %r281};
	add.s32 	%r470, %r470, %r8;
	setp.lt.u32 	%p28, %r470, 16;
	@%p28 bra 	$L__BB334_13;
$L__BB334_14:
	mov.u32 	%r286, %ctaid.z;
	shl.b32 	%r287, %r286, 6;
	add.s32 	%r81, %r469, %r287;
	mov.b32 	%r471, 0;
$L__BB334_15:
	mov.u32 	%r84, %r471;
	add.s32 	%r85, %r10, %r84;
	mov.u32 	%r472, %r9;
$L__BB334_16:
	add.s32 	%r288, %r81, %r472;
	mad.lo.s32 	%r289, %r288, %r187, %r85;
	mul.wide.s32 	%rd10, %r289, 4;
	add.s64 	%rd11, %rd1, %rd10;
	ld.global.u32 	%r290, [%rd11];
	shl.b32 	%r291, %r472, 2;
	add.s32 	%r292, %r11, %r291;
	st.shared.u32 	[%r292], %r290;
	add.s32 	%r472, %r472, %r12;
	setp.lt.u32 	%p29, %r472, 32;
	@%p29 bra 	$L__BB334_16;
	setp.lt.s32 	%p30, %r2, 1;
	bar.sync 	0;
	@%p30 bra 	$L__BB334_90;
	mov.b32 	%r473, 0;
$L__BB334_19:
	setp.ge.s32 	%p31, %r5, %r15;
	add.s32 	%r89, %r473, %r4;
	shl.b32 	%r294, %r89, 5;
	or.b32  	%r295, %r294, %r14;
	add.s32 	%r296, %r295, %r13;
	shl.b32 	%r297, %r296, 2;
	mov.u32 	%r298, _ZZ9cuda_gemmIiLi128ELi2ELi1ELi64ELi128ELi128ELi64ELi1ELi0EEviiiPT_S1_S1_iiiE3Ash;
	add.s32 	%r299, %r298, %r297;
	ld.shared.u32 	%r90, [%r299];
	add.s32 	%r300, %r295, %r17;
	shl.b32 	%r301, %r300, 2;
	add.s32 	%r302, %r298, %r301;
	ld.shared.u32 	%r91, [%r302];
	add.s32 	%r303, %r295, %r18;
	shl.b32 	%r304, %r303, 2;
	add.s32 	%r305, %r298, %r304;
	ld.shared.u32 	%r92, [%r305];
	add.s32 	%r306, %r295, %r19;
	shl.b32 	%r307, %r306, 2;
	add.s32 	%r308, %r298, %r307;
	ld.shared.u32 	%r93, [%r308];
	add.s32 	%r309, %r295, %r20;
	shl.b32 	%r310, %r309, 2;
	add.s32 	%r311, %r298, %r310;
	ld.shared.u32 	%r94, [%r311];
	add.s32 	%r312, %r295, %r21;
	shl.b32 	%r313, %r312, 2;
	add.s32 	%r314, %r298, %r313;
	ld.shared.u32 	%r95, [%r314];
	add.s32 	%r315, %r295, %r22;
	shl.b32 	%r316, %r315, 2;
	add.s32 	%r317, %r298, %r316;
	ld.shared.u32 	%r96, [%r317];
	add.s32 	%r318, %r295, %r23;
	shl.b32 	%r319, %r318, 2;
	add.s32 	%r320, %r298, %r319;
	ld.shared.u32 	%r97, [%r320];
	add.s32 	%r321, %r295, %r24;
	shl.b32 	%r322, %r321, 2;
	add.s32 	%r323, %r298, %r322;
	ld.shared.u32 	%r98, [%r323];
	add.s32 	%r324, %r295, %r25;
	shl.b32 	%r325, %r324, 2;
	add.s32 	%r326, %r298, %r325;
	ld.shared.u32 	%r99, [%r326];
	add.s32 	%r327, %r295, %r26;
	shl.b32 	%r328, %r327, 2;
	add.s32 	%r329, %r298, %r328;
	ld.shared.u32 	%r100, [%r329];
	add.s32 	%r330, %r295, %r27;
	shl.b32 	%r331, %r330, 2;
	add.s32 	%r332, %r298, %r331;
	ld.shared.u32 	%r101, [%r332];
	add.s32 	%r333, %r295, %r28;
	shl.b32 	%r334, %r333, 2;
	add.s32 	%r335, %r298, %r334;
	ld.shared.u32 	%r102, [%r335];
	add.s32 	%r336, %r295, %r29;
	shl.b32 	%r337, %r336, 2;
	add.s32 	%r338, %r298, %r337;
	ld.shared.u32 	%r103, [%r338];
	add.s32 	%r339, %r295, %r30;
	shl.b32 	%r340, %r339, 2;
	add.s32 	%r341, %r298, %r340;
	ld.shared.u32 	%r104, [%r341];
	add.s32 	%r342, %r295, %r31;
	shl.b32 	%r343, %r342, 2;
	add.s32 	%r344, %r298, %r343;
	ld.shared.u32 	%r105, [%r344];
	@%p31 bra 	$L__BB334_89;
	mov.u32 	%r474, %r5;
$L__BB334_21:
	setp.gt.u32 	%p32, %r188, 64;
	mov.u32 	%r345, _ZZ9cuda_gemmIiLi128ELi2ELi1ELi64ELi128ELi128ELi64ELi1ELi0EEviiiPT_S1_S1_iiiE11kron_fac_sh;
	mad.lo.s32 	%r107, %r474, 132, %r345;
	add.s32 	%r347, %r107, %r346;
	ld.shared.u32 	%r108, [%r347];
	@%p32 bra 	$L__BB334_54;
	setp.eq.s32 	%p49, %r188, 0;
	mov.b32 	%r476, 0;
	@%p49 bra 	$L__BB334_24;
	shfl.sync.idx.b32	%r398|%p50, %r108, %r48, 31, -1;
	mul.lo.s32 	%r476, %r398, %r90;
$L__BB334_24:
	setp.lt.s32 	%p51, %r188, 2;
	@%p51 bra 	$L__BB334_26;
	shfl.sync.idx.b32	%r399|%p52, %r108, %r49, 31, -1;
	mad.lo.s32 	%r476, %r399, %r91, %r476;
$L__BB334_26:
	setp.lt.s32 	%p53, %r188, 3;
	@%p53 bra 	$L__BB334_28;
	shfl.sync.idx.b32	%r400|%p54, %r108, %r50, 31, -1;
	mad.lo.s32 	%r476, %r400, %r92, %r476;
$L__BB334_28:
	setp.lt.s32 	%p55, %r188, 4;
	@%p55 bra 	$L__BB334_30;
	shfl.sync.idx.b32	%r401|%p56, %r108, %r51, 31, -1;
	mad.lo.s32 	%r476, %r401, %r93, %r476;
$L__BB334_30:
	setp.lt.s32 	%p57, %r188, 5;
	@%p57 bra 	$L__BB334_32;
	shfl.sync.idx.b32	%r402|%p58, %r108, %r52, 31, -1;
	mad.lo.s32 	%r476, %r402, %r94, %r476;
$L__BB334_32:
	setp.lt.s32 	%p59, %r188, 6;
	@%p59 bra 	$L__BB334_34;
	shfl.sync.idx.b32	%r403|%p60, %r108, %r53, 31, -1;
	mad.lo.s32 	%r476, %r403, %r95, %r476;
$L__BB334_34:
	setp.lt.s32 	%p61, %r188, 7;
	@%p61 bra 	$L__BB334_36;
	shfl.sync.idx.b32	%r404|%p62, %r108, %r54, 31, -1;
	mad.lo.s32 	%r476, %r404, %r96, %r476;
$L__BB334_36:
	setp.lt.s32 	%p63, %r188, 8;
	@%p63 bra 	$L__BB334_38;
	shfl.sync.idx.b32	%r405|%p64, %r108, %r55, 31, -1;
	mad.lo.s32 	%r476, %r405, %r97, %r476;
$L__BB334_38:
	setp.lt.s32 	%p65, %r188, 9;
	@%p65 bra 	$L__BB334_40;
	shfl.sync.idx.b32	%r406|%p66, %r108, %r56, 31, -1;
	mad.lo.s32 	%r476, %r406, %r98, %r476;
$L__BB334_40:
	setp.lt.s32 	%p67, %r188, 10;
	@%p67 bra 	$L__BB334_42;
	shfl.sync.idx.b32	%r407|%p68, %r108, %r57, 31, -1;
	mad.lo.s32 	%r476, %r407, %r99, %r476;
$L__BB334_42:
	setp.lt.s32 	%p69, %r188, 11;
	@%p69 bra 	$L__BB334_44;
	shfl.sync.idx.b32	%r408|%p70, %r108, %r58, 31, -1;
	mad.lo.s32 	%r476, %r408, %r100, %r476;
$L__BB334_44:
	setp.lt.s32 	%p71, %r188, 12;
	@%p71 bra 	$L__BB334_46;
	shfl.sync.idx.b32	%r409|%p72, %r108, %r59, 31, -1;
	mad.lo.s32 	%r476, %r409, %r101, %r476;
$L__BB334_46:
	setp.lt.s32 	%p73, %r188, 13;
	@%p73 bra 	$L__BB334_48;
	shfl.sync.idx.b32	%r410|%p74, %r108, %r60, 31, -1;
	mad.lo.s32 	%r476, %r410, %r102, %r476;
$L__BB334_48:
	setp.lt.s32 	%p75, %r188, 14;
	@%p75 bra 	$L__BB334_50;
	shfl.sync.idx.b32	%r411|%p76, %r108, %r61, 31, -1;
	mad.lo.s32 	%r476, %r411, %r103, %r476;
$L__BB334_50:
	setp.lt.s32 	%p77, %r188, 15;
	@%p77 bra 	$L__BB334_52;
	shfl.sync.idx.b32	%r412|%p78, %r108, %r62, 31, -1;
	mad.lo.s32 	%r476, %r412, %r104, %r476;
$L__BB334_52:
	setp.lt.s32 	%p79, %r188, 16;
	@%p79 bra 	$L__BB334_86;
	shfl.sync.idx.b32	%r413|%p80, %r108, %r63, 31, -1;
	mad.lo.s32 	%r476, %r413, %r105, %r476;
	bra.uni 	$L__BB334_86;
$L__BB334_54:
	setp.lt.s32 	%p33, %r188, 1;
	mov.b32 	%r476, 0;
	@%p33 bra 	$L__BB334_56;
	add.s32 	%r350, %r107, %r349;
	ld.shared.u32 	%r351, [%r350];
	mul.lo.s32 	%r476, %r351, %r90;
$L__BB334_56:
	setp.lt.s32 	%p34, %r188, 2;
	@%p34 bra 	$L__BB334_58;
	add.s32 	%r353, %r107, %r352;
	ld.shared.u32 	%r354, [%r353];
	mad.lo.s32 	%r476, %r354, %r91, %r476;
$L__BB334_58:
	setp.lt.s32 	%p35, %r188, 3;
	@%p35 bra 	$L__BB334_60;
	add.s32 	%r356, %r107, %r355;
	ld.shared.u32 	%r357, [%r356];
	mad.lo.s32 	%r476, %r357, %r92, %r476;
$L__BB334_60:
	setp.lt.s32 	%p36, %r188, 4;
	@%p36 bra 	$L__BB334_62;
	add.s32 	%r359, %r107, %r358;
	ld.shared.u32 	%r360, [%r359];
	mad.lo.s32 	%r476, %r360, %r93, %r476;
$L__BB334_62:
	setp.lt.s32 	%p37, %r188, 5;
	@%p37 bra 	$L__BB334_64;
	add.s32 	%r362, %r107, %r361;
	ld.shared.u32 	%r363, [%r362];
	mad.lo.s32 	%r476, %r363, %r94, %r476;
$L__BB334_64:
	setp.lt.s32 	%p38, %r188, 6;
	@%p38 bra 	$L__BB334_66;
	add.s32 	%r365, %r107, %r364;
	ld.shared.u32 	%r366, [%r365];
	mad.lo.s32 	%r476, %r366, %r95, %r476;
$L__BB334_66:
	setp.lt.s32 	%p39, %r188, 7;
	@%p39 bra 	$L__BB334_68;
	add.s32 	%r368, %r107, %r367;
	ld.shared.u32 	%r369, [%r368];
	mad.lo.s32 	%r476, %r369, %r96, %r476;
$L__BB334_68:
	setp.lt.s32 	%p40, %r188, 8;
	@%p40 bra 	$L__BB334_70;
	add.s32 	%r371, %r107, %r370;
	ld.shared.u32 	%r372, [%r371];
	mad.lo.s32 	%r476, %r372, %r97, %r476;
$L__BB334_70:
	setp.lt.s32 	%p41, %r188, 9;
	@%p41 bra 	$L__BB334_72;
	add.s32 	%r374, %r107, %r373;
	ld.shared.u32 	%r375, [%r374];
	mad.lo.s32 	%r476, %r375, %r98, %r476;
$L__BB334_72:
	setp.lt.s32 	%p42, %r188, 10;
	@%p42 bra 	$L__BB334_74;
	add.s32 	%r377, %r107, %r376;
	ld.shared.u32 	%r378, [%r377];
	mad.lo.s32 	%r476, %r378, %r99, %r476;
$L__BB334_74:
	setp.lt.s32 	%p43, %r188, 11;
	@%p43 bra 	$L__BB334_76;
	add.s32 	%r380, %r107, %r379;
	ld.shared.u32 	%r381, [%r380];
	mad.lo.s32 	%r476, %r381, %r100, %r476;
$L__BB334_76:
	setp.lt.s32 	%p44, %r188, 12;
	@%p44 bra 	$L__BB334_78;
	add.s32 	%r383, %r107, %r382;
	ld.shared.u32 	%r384, [%r383];
	mad.lo.s32 	%r476, %r384, %r101, %r476;
$L__BB334_78:
	setp.lt.s32 	%p45, %r188, 13;
	@%p45 bra 	$L__BB334_80;
	add.s32 	%r386, %r107, %r385;
	ld.shared.u32 	%r387, [%r386];
	mad.lo.s32 	%r476, %r387, %r102, %r476;
$L__BB334_80:
	setp.lt.s32 	%p46, %r188, 14;
	@%p46 bra 	$L__BB334_82;
	add.s32 	%r389, %r107, %r388;
	ld.shared.u32 	%r390, [%r389];
	mad.lo.s32 	%r476, %r390, %r103, %r476;
$L__BB334_82:
	setp.lt.s32 	%p47, %r188, 15;
	@%p47 bra 	$L__BB334_84;
	add.s32 	%r392, %r107, %r391;
	ld.shared.u32 	%r393, [%r392];
	mad.lo.s32 	%r476, %r393, %r104, %r476;
$L__BB334_84:
	setp.lt.s32 	%p48, %r188, 16;
	@%p48 bra 	$L__BB334_86;
	add.s32 	%r395, %r107, %r394;
	ld.shared.u32 	%r396, [%r395];
	mad.lo.s32 	%r476, %r396, %r105, %r476;
$L__BB334_86:
	setp.ne.s32 	%p81, %r7, 0;
	add.s32 	%r414, %r474, %r84;
	mad.lo.s32 	%r172, %r414, %r2, %r89;
	shfl.sync.down.b32	%r415|%p82, %r476, 1, 7711, -1;
	add.s32 	%r173, %r415, %r476;
	@%p81 bra 	$L__BB334_88;
	shl.b32 	%r416, %r172, 2;
	mov.u32 	%r417, _ZZ9cuda_gemmIiLi128ELi2ELi1ELi64ELi128ELi128ELi64ELi1ELi0EEviiiPT_S1_S1_iiiE3Csh;
	add.s32 	%r418, %r417, %r416;
	ld.shared.u32 	%r419, [%r418];
	add.s32 	%r420, %r419, %r173;
	st.shared.u32 	[%r418], %r420;
$L__BB334_88:
	add.s32 	%r474, %r474, %r64;
	setp.lt.s32 	%p83, %r474, %r15;
	@%p83 bra 	$L__BB334_21;
$L__BB334_89:
	add.s32 	%r473, %r473, %r3;
	setp.lt.s32 	%p84, %r473, %r2;
	@%p84 bra 	$L__BB334_19;
$L__BB334_90:
	add.s32 	%r471, %r84, 16;
	setp.lt.u32 	%p85, %r84, 48;
	@%p85 bra 	$L__BB334_15;
	mov.b32 	%r469, 32;
	mov.pred 	%p94, 0;
	@%p1 bra 	$L__BB334_11;
	setp.gt.u32 	%p87, %r1, 31;
	bar.sync 	0;
	@%p87 bra 	$L__BB334_99;
	and.b32  	%r177, %r16, 3;
	setp.eq.s32 	%p88, %r177, 3;
	shl.b32 	%r422, %r465, 6;
	mov.u32 	%r423, %ctaid.x;
	shl.b32 	%r424, %r423, 5;
	and.b32  	%r425, %r424, 32;
	or.b32  	%r178, %r422, %r425;
	mov.u32 	%r506, %r1;
	@%p88 bra 	$L__BB334_97;
	ld.param.u64 	%rd24, [_Z9cuda_gemmIiLi128ELi2ELi1ELi64ELi128ELi128ELi64ELi1ELi0EEviiiPT_S1_S1_iii_param_5];
	mov.u32 	%r426, %ntid.x;
	add.s32 	%r506, %r1, %r426;
	setp.eq.s32 	%p89, %r177, 0;
	add.s32 	%r427, %r178, %r1;
	cvta.to.global.u64 	%rd12, %rd24;
	mul.wide.s32 	%rd13, %r427, 4;
	add.s64 	%rd3, %rd12, %rd13;
	shl.b32 	%r428, %r1, 2;
	mov.u32 	%r429, _ZZ9cuda_gemmIiLi128ELi2ELi1ELi64ELi128ELi128ELi64ELi1ELi0EEviiiPT_S1_S1_iiiE3Csh;
	add.s32 	%r430, %r429, %r428;
	ld.shared.u32 	%r431, [%r430];
	atom.global.add.u32 	%r432, [%rd3], %r431;
	@%p89 bra 	$L__BB334_97;
	add.s32 	%r506, %r506, %r426;
	setp.eq.s32 	%p90, %r177, 1;
	add.s64 	%rd4, %rd3, %rd20;
	add.s32 	%r181, %r430, %r8;
	ld.shared.u32 	%r437, [%r181];
	atom.global.add.u32 	%r438, [%rd4], %r437;
	@%p90 bra 	$L__BB334_97;
	add.s32 	%r506, %r506, %r426;
	cvt.u64.u32 	%rd15, %r8;
	add.s64 	%rd16, %rd4, %rd15;
	add.s32 	%r440, %r181, %r8;
	ld.shared.u32 	%r441, [%r440];
	atom.global.add.u32 	%r442, [%rd16], %r441;
$L__BB334_97:
	setp.lt.u32 	%p91, %r16, 3;
	@%p91 bra 	$L__BB334_99;
$L__BB334_98:
	ld.param.u64 	%rd25, [_Z9cuda_gemmIiLi128ELi2ELi1ELi64ELi128ELi128ELi64ELi1ELi0EEviiiPT_S1_S1_iii_param_5];
	add.s32 	%r448, %r178, %r506;
	cvta.to.global.u64 	%rd17, %rd25;
	mul.wide.s32 	%rd18, %r448, 4;
	add.s64 	%rd19, %rd17, %rd18;
	shl.b32 	%r449, %r506, 2;
	mov.u32 	%r450, _ZZ9cuda_gemmIiLi128ELi2ELi1ELi64ELi128ELi128ELi64ELi1ELi0EEviiiPT_S1_S1_iiiE3Csh;
	add.s32 	%r451, %r450, %r449;
	ld.shared.u32 	%r452, [%r451];
	atom.global.add.u32 	%r453, [%rd19], %r452;
	add.s64 	%rd21, %rd19, %rd20;
	add.s32 	%r454, %r451, %r8;
	ld.shared.u32 	%r455, [%r454];
	atom.global.add.u32 	%r456, [%rd21], %r455;
	add.s64 	%rd22, %rd21, %rd20;
	add.s32 	%r457, %r454, %r8;
	ld.shared.u32 	%r458, [%r457];
	atom.global.add.u32 	%r459, [%rd22], %r458;
	add.s64 	%rd23, %rd22, %rd20;
	add.s32 	%r460, %r457, %r8;
	ld.shared.u32 	%r461, [%r460];
	atom.global.add.u32 	%r462, [%rd23], %r461;
	add.s32 	%r506, %r8, %r506;
	setp.lt.u32 	%p92, %r506, 32;
	@%p92 bra 	$L__BB334_98;
$L__BB334_99:
	mov.u32 	%r463, %nctaid.y;
	add.s32 	%r465, %r465, %r463;
	shl.b32 	%r464, %r463, 1;
	setp.lt.u32 	%p93, %r465, %r464;
	@%p93 bra 	$L__BB334_2;
$L__BB334_100:
	ret;

}
	// .globl	_Z9cuda_gemmIiLi128ELi2ELi1ELi64ELi128ELi128ELi64ELi1ELi1EEviiiPT_S1_S1_iii
.visible .entry _Z9cuda_gemmIiLi128ELi2ELi1ELi64ELi128ELi128ELi64ELi1ELi1EEviiiPT_S1_S1_iii(
	.param .u32 _Z9cuda_gemmIiLi128ELi2ELi1ELi64ELi128ELi128ELi64ELi1ELi1EEviiiPT_S1_S1_iii_param_0,
	.param .u32 _Z9cuda_gemmIiLi128ELi2ELi1ELi64ELi128ELi128ELi64ELi1ELi1EEviiiPT_S1_S1_iii_param_1,
	.param .u32 _Z9cuda_gemmIiLi128ELi2ELi1ELi64ELi128ELi128ELi64ELi1ELi1EEviiiPT_S1_S1_iii_param_2,
	.param .u64 .ptr .align 1 _Z9cuda_gemmIiLi128ELi2ELi1ELi64ELi128ELi128ELi64ELi1ELi1EEviiiPT_S1_S1_iii_param_3,
	.param .u64 .ptr .align 1 _Z9cuda_gemmIiLi128ELi2ELi1ELi64ELi128ELi128ELi64ELi1ELi1EEviiiPT_S1_S1_iii_param_4,
	.param .u64 .ptr .align 1 _Z9cuda_gemmIiLi128ELi2ELi1ELi64ELi128ELi128ELi64ELi1ELi1EEviiiPT_S1_S1_iii_param_5,
	.param .u32 _Z9cuda_gemmIiLi128ELi2ELi1ELi64ELi128ELi128ELi64ELi1ELi1EEviiiPT_S1_S1_iii_param_6,
	.param .u32 _Z9cuda_gemmIiLi128ELi2ELi1ELi64ELi128ELi128ELi64ELi1ELi1EEviiiPT_S1_S1_iii_param_7,
	.param .u32 _Z9cuda_gemmIiLi128ELi2ELi1ELi64ELi128ELi128ELi64ELi1ELi1EEviiiPT_S1_S1_iii_param_8
)
.maxntid 128
{
	.reg .pred 	%p<16>;
	.reg .b32 	%r<78>;
	.reg .b64 	%rd<15>;
	// demoted variable
	.shared .align 128 .b8 _ZZ9cuda_gemmIiLi128ELi2ELi1ELi64ELi128ELi128ELi64ELi1ELi1EEviiiPT_S1_S1_iiiE3Csh[128];
	ld.param.u64 	%rd4, [_Z9cuda_gemmIiLi128ELi2ELi1ELi64ELi128ELi128ELi64ELi1ELi1EEviiiPT_S1_S1_iii_param_5];
	cvta.to.global.u64 	%rd1, %rd4;
	mov.u32 	%r72, %ctaid.y;
	mov.u32 	%r2, %nctaid.y;
	shl.b32 	%r3, %r2, 1;
	setp.ge.u32 	%p1, %r72, %r3;
	@%p1 bra 	$L__BB335_18;
	mov.u32 	%r30, %ctaid.x;
	mov.u32 	%r4, %tid.x;
	mov.u32 	%r31, %ntid.x;
	shl.b32 	%r32, %r30, 5;
	and.b32  	%r5, %r32, 32;
	add.s32 	%r6, %r4, %r31;
	max.u32 	%r33, %r6, 32;
	setp.lt.u32 	%p2, %r6, 32;
	selp.u32 	%r34, 1, 0, %p2;
	add.s32 	%r35, %r6, %r34;
	sub.s32 	%r36, %r33, %r35;
	div.u32 	%r37, %r36, %r31;
	add.s32 	%r7, %r37, %r34;
	and.b32  	%r8, %r7, 3;
	shl.b32 	%r38, %r4, 2;
	mov.u32 	%r39, _ZZ9cuda_gemmIiLi128ELi2ELi1ELi64ELi128ELi128ELi64ELi1ELi1EEviiiPT_S1_S1_iiiE3Csh;
	add.s32 	%r9, %r39, %r38;
	shl.b32 	%r10, %r31, 2;
	add.s32 	%r11, %r9, %r10;
	add.s32 	%r12, %r6, %r31;
	add.s32 	%r13, %r11, %r10;
	add.s32 	%r14, %r12, %r31;
	shl.b32 	%r15, %r31, 4;
	shl.b32 	%r16, %r31, 3;
	mul.lo.s32 	%r17, %r31, 12;
	cvt.u64.u32 	%rd11, %r10;
$L__BB335_2:
	setp.gt.u32 	%p3, %r4, 31;
	@%p3 bra 	$L__BB335_10;
	setp.eq.s32 	%p4, %r8, 3;
	mov.u32 	%r73, %r4;
	@%p4 bra 	$L__BB335_7;
	setp.eq.s32 	%p5, %r8, 0;
	mov.b32 	%r40, 0;
	st.shared.u32 	[%r9], %r40;
	mov.u32 	%r73, %r6;
	@%p5 bra 	$L__BB335_7;
	setp.eq.s32 	%p6, %r8, 1;
	mov.b32 	%r41, 0;
	st.shared.u32 	[%r11], %r41;
	mov.u32 	%r73, %r12;
	@%p6 bra 	$L__BB335_7;
	mov.b32 	%r42, 0;
	st.shared.u32 	[%r13], %r42;
	mov.u32 	%r73, %r14;
$L__BB335_7:
	setp.lt.u32 	%p7, %r7, 3;
	@%p7 bra 	$L__BB335_10;
	shl.b32 	%r43, %r73, 2;
	add.s32 	%r74, %r39, %r43;
$L__BB335_9:
	mov.b32 	%r45, 0;
	st.shared.u32 	[%r74], %r45;
	add.s32 	%r46, %r74, %r10;
	st.shared.u32 	[%r46], %r45;
	add.s32 	%r47, %r74, %r16;
	st.shared.u32 	[%r47], %r45;
	add.s32 	%r48, %r74, %r17;
	st.shared.u32 	[%r48], %r45;
	add.s32 	%r73, %r73, %r10;
	add.s32 	%r74, %r74, %r15;
	setp.lt.u32 	%p8, %r73, 32;
	@%p8 bra 	$L__BB335_9;
$L__BB335_10:
	setp.gt.u32 	%p9, %r4, 31;
	bar.sync 	0;
	bar.sync 	0;
	bar.sync 	0;
	bar.sync 	0;
	bar.sync 	0;
	bar.sync 	0;
	bar.sync 	0;
	bar.sync 	0;
	bar.sync 	0;
	@%p9 bra 	$L__BB335_17;
	setp.eq.s32 	%p10, %r8, 3;
	shl.b32 	%r49, %r72, 6;
	or.b32  	%r25, %r49, %r5;
	mov.u32 	%r76, %r4;
	@%p10 bra 	$L__BB335_15;
	setp.eq.s32 	%p11, %r8, 0;
	add.s32 	%r50, %r25, %r4;
	mul.wide.s32 	%rd5, %r50, 4;
	add.s64 	%rd2, %rd1, %rd5;
	ld.shared.u32 	%r51, [%r9];
	atom.global.add.u32 	%r52, [%rd2], %r51;
	mov.u32 	%r76, %r6;
	@%p11 bra 	$L__BB335_15;
	setp.eq.s32 	%p12, %r8, 1;
	add.s64 	%rd3, %rd2, %rd11;
	ld.shared.u32 	%r53, [%r11];
	atom.global.add.u32 	%r54, [%rd3], %r53;
	mov.u32 	%r76, %r12;
	@%p12 bra 	$L__BB335_15;
	add.s64 	%rd8, %rd3, %rd11;
	ld.shared.u32 	%r55, [%r13];
	atom.global.add.u32 	%r56, [%rd8], %r55;
	mov.u32 	%r76, %r14;
$L__BB335_15:
	setp.lt.u32 	%p13, %r7, 3;
	@%p13 bra 	$L__BB335_17;
$L__BB335_16:
	add.s32 	%r57, %r25, %r76;
	mul.wide.s32 	%rd9, %r57, 4;
	add.s64 	%rd10, %rd1, %rd9;
	shl.b32 	%r58, %r76, 2;
	add.s32 	%r60, %r39, %r58;
	ld.shared.u32 	%r61, [%r60];
	atom.global.add.u32 	%r62, [%rd10], %r61;
	add.s64 	%rd12, %rd10, %rd11;
	add.s32 	%r63, %r60, %r10;
	ld.shared.u32 	%r64, [%r63];
	atom.global.add.u32 	%r65, [%rd12], %r64;
	add.s64 	%rd13, %rd12, %rd11;
	add.s32 	%r66, %r63, %r10;
	ld.shared.u32 	%r67, [%r66];
	atom.global.add.u32 	%r68, [%rd13], %r67;
	add.s64 	%rd14, %rd13, %rd11;
	add.s32 	%r69, %r66, %r10;
	ld.shared.u32 	%r70, [%r69];
	atom.global.add.u32 	%r71, [%rd14], %r70;
	add.s32 	%r76, %r10, %r76;
	setp.lt.u32 	%p14, %r76, 32;
	@%p14 bra 	$L__BB335_16;
$L__BB335_17:
	add.s32 	%r72, %r72, %r2;
	setp.lt.u32 	%p15, %r72, %r3;
	@%p15 bra 	$L__BB335_2;
$L__BB335_18:
	ret;

}
	// .globl	_Z9cuda_gemmIiLi128ELi2ELi1ELi128ELi2ELi2ELi64ELi0ELi0EEviiiPT_S1_S1_iii
.visible .entry _Z9cuda_gemmIiLi128ELi2ELi1ELi128ELi2ELi2ELi64ELi0ELi0EEviiiPT_S1_S1_iii(
	.param .u32 _Z9cuda_gemmIiLi128ELi2ELi1ELi128ELi2ELi2ELi64ELi0ELi0EEviiiPT_S1_S1_iii_param_0,
	.param .u32 _Z9cuda_gemmIiLi128ELi2ELi1ELi128ELi2ELi2ELi64ELi0ELi0EEviiiPT_S1_S1_iii_param_1,
	.param .u32 _Z9cuda_gemmIiLi128ELi2ELi1ELi128ELi2ELi2ELi64ELi0ELi0EEviiiPT_S1_S1_iii_param_2,
	.param .u64 .ptr .align 1 _Z9cuda_gemmIiLi128ELi2ELi1ELi128ELi2ELi2ELi64ELi0ELi0EEviiiPT_S1_S1_iii_param_3,
	.param .u64 .ptr .align 1 _Z9cuda_gemmIiLi128ELi2ELi1ELi128ELi2ELi2ELi64ELi0ELi0EEviiiPT_S1_S1_iii_param_4,
	.param .u64 .ptr .align 1 _Z9cuda_gemmIiLi128ELi2ELi1ELi128ELi2ELi2ELi64ELi0ELi0EEviiiPT_S1_S1_iii_param_5,
	.param .u32 _Z9cuda_gemmIiLi128ELi2ELi1ELi128ELi2ELi2ELi64ELi0ELi0EEviiiPT_S1_S1_iii_param_6,
	.param .u32 _Z9cuda_gemmIiLi128ELi2ELi1ELi128ELi2ELi2ELi64ELi0ELi0EEviiiPT_S1_S1_iii_param_7,
	.param .u32 _Z9cuda_gemmIiLi128ELi2ELi1ELi128ELi2ELi2ELi64ELi0ELi0EEviiiPT_S1_S1_iii_param_8
)
.maxntid 128
{
	.reg .pred 	%p<40>;
	.reg .b16 	%rs<3>;
	.reg .b32 	%r<260>;
	.reg .b64 	%rd<25>;
	// demoted variable
	.shared .align 128 .b8 _ZZ9cuda_gemmIiLi128ELi2ELi1ELi128ELi2ELi2ELi64ELi0ELi0EEviiiPT_S1_S1_iiiE11kron_fac_sh[24];
	// demoted variable
	.shared .align 128 .b8 _ZZ9cuda_gemmIiLi128ELi2ELi1ELi128ELi2ELi2ELi64ELi0ELi0EEviiiPT_S1_S1_iiiE3Ash[512];
	ld.param.u64 	%rd6, [_Z9cuda_gemmIiLi128ELi2ELi1ELi128ELi2ELi2ELi64ELi0ELi0EEviiiPT_S1_S1_iii_param_3];
	ld.param.u64 	%rd4, [_Z9cuda_gemmIiLi128ELi2ELi1ELi128ELi2ELi2ELi64ELi0ELi0EEviiiPT_S1_S1_iii_param_4];
	ld.param.u64 	%rd5, [_Z9cuda_gemmIiLi128ELi2ELi1ELi128ELi2ELi2ELi64ELi0ELi0EEviiiPT_S1_S1_iii_param_5];
	ld.param.u32 	%r109, [_Z9cuda_gemmIiLi128ELi2ELi1ELi128ELi2ELi2ELi64ELi0ELi0EEviiiPT_S1_S1_iii_param_6];
	ld.param.u32 	%r110, [_Z9cuda_gemmIiLi128ELi2ELi1ELi128ELi2ELi2ELi64ELi0ELi0EEviiiPT_S1_S1_iii_param_7];
	cvta.to.global.u64 	%rd1, %rd6;
	mov.u32 	%r1, %tid.x;
	mul.lo.s32 	%r2, %r110, %r109;
	setp.ge.u32 	%p1, %r1, %r2;
	@%p1 bra 	$L__BB336_3;
	mov.u32 	%r3, %ntid.x;
	cvta.to.global.u64 	%rd2, %rd4;
	mov.u32 	%r113, _ZZ9cuda_gemmIiLi128ELi2ELi1ELi128ELi2ELi2ELi64ELi0ELi0EEviiiPT_S1_S1_iiiE11kron_fac_sh;
	mov.u32 	%r232, %r1;
$L__BB336_2:
	mul.wide.u32 	%rd7, %r232, 4;
	add.s64 	%rd8, %rd2, %rd7;
	ld.global.u32 	%r111, [%rd8];
	rem.u32 	%r112, %r232, %r109;
	mad.lo.s32 	%r114, %r112, 12, %r113;
	div.u32 	%r115, %r232, %r110;
	shl.b32 	%r116, %r115, 2;
	add.s32 	%r117, %r114, %r116;
	st.shared.u32 	[%r117], %r111;
	add.s32 	%r232, %r232, %r3;
	setp.lt.u32 	%p2, %r232, %r2;
	@%p2 bra 	$L__BB336_2;
$L__BB336_3:
	div.s32 	%r6, 128, %r110;
	cvt.u16.u32 	%rs1, %r6;
	div.s16 	%rs2, 128, %rs1;
	cvt.s32.s16 	%r7, %rs2;
	div.u32 	%r8, %r1, %r6;
	mov.u32 	%r235, %ctaid.y;
	mov.u32 	%r10, %nctaid.y;
	shl.b32 	%r11, %r10, 1;
	setp.ge.u32 	%p3, %r235, %r11;
	@%p3 bra 	$L__BB336_46;
	rem.u32 	%r119, %r1, %r6;
	mov.u32 	%r120, %ctaid.x;
	shl.b32 	%r12, %r1, 2;
	shl.b32 	%r13, %r120, 7;
	mov.u32 	%r121, %ntid.x;
	shl.b32 	%r14, %r121, 2;
	and.b32  	%r15, %r119, 1;
	mul.lo.s32 	%r122, %r119, %r110;
	min.s32 	%r16, %r109, 2;
	and.b32  	%r17, %r1, 1;
	mad.lo.s32 	%r18, %r6, %r120, %r1;
	add.s32 	%r19, %r12, %r14;
	max.u32 	%r123, %r19, 128;
	setp.lt.u32 	%p4, %r19, 128;
	selp.u32 	%r124, 1, 0, %p4;
	or.b32  	%r125, %r19, %r124;
	sub.s32 	%r126, %r123, %r125;
	div.u32 	%r127, %r126, %r14;
	add.s32 	%r20, %r127, %r124;
	add.s32 	%r128, %r8, %r7;
	and.b32  	%r21, %r20, 3;
	shl.b32 	%r129, %r1, 4;
	mov.u32 	%r130, _ZZ9cuda_gemmIiLi128ELi2ELi1ELi128ELi2ELi2ELi64ELi0ELi0EEviiiPT_S1_S1_iiiE3Ash;
	add.s32 	%r22, %r130, %r129;
	shl.b32 	%r33, %r121, 4;
	add.s32 	%r23, %r22, %r33;
	add.s32 	%r24, %r19, %r14;
	add.s32 	%r131, %r15, %r122;
	shl.b32 	%r132, %r131, 2;
	add.s32 	%r25, %r130, %r132;
	xor.b32  	%r26, %r15, 1;
	add.s32 	%r133, %r26, %r122;
	shl.b32 	%r134, %r133, 2;
	add.s32 	%r27, %r130, %r134;
	max.s32 	%r135, %r16, %r128;
	setp.lt.s32 	%p5, %r128, %r16;
	selp.u32 	%r28, 1, 0, %p5;
	add.s32 	%r136, %r128, %r28;
	sub.s32 	%r29, %r135, %r136;
	setp.lt.s32 	%p6, %r15, %r110;
	selp.b32 	%r137, 0, %r110, %p6;
	sub.s32 	%r30, %r15, %r137;
	add.s32 	%r138, %r15, 1;
	setp.lt.s32 	%p7, %r138, %r110;
	selp.b32 	%r139, 0, %r110, %p7;
	sub.s32 	%r31, %r138, %r139;
	mad.lo.s32 	%r32, %r121, 12, %r13;
	shl.b32 	%r140, %r121, 3;
	add.s32 	%r34, %r13, %r140;
	mul.lo.s32 	%r35, %r121, 48;
	shl.b32 	%r36, %r121, 6;
	shl.b32 	%r37, %r121, 5;
	cvta.to.global.u64 	%rd3, %rd5;
	div.u32 	%r189, %r29, %r7;
	add.s32 	%r62, %r189, %r28;
$L__BB336_5:
	setp.gt.u32 	%p8, %r1, 31;
	@%p8 bra 	$L__BB336_13;
	ld.param.u32 	%r231, [_Z9cuda_gemmIiLi128ELi2ELi1ELi128ELi2ELi2ELi64ELi0ELi0EEviiiPT_S1_S1_iii_param_2];
	setp.eq.s32 	%p9, %r21, 3;
	mul.lo.s32 	%r41, %r235, %r231;
	add.s32 	%r42, %r41, %r13;
	mov.u32 	%r236, %r12;
	@%p9 bra 	$L__BB336_10;
	setp.eq.s32 	%p10, %r21, 0;
	add.s32 	%r141, %r42, %r12;
	mul.wide.s32 	%rd9, %r141, 4;
	add.s64 	%rd10, %rd1, %rd9;
	ld.global.v4.u32 	{%r142, %r143, %r144, %r145}, [%rd10];
	st.shared.v4.u32 	[%r22], {%r142, %r143, %r144, %r145};
	mov.u32 	%r236, %r19;
	@%p10 bra 	$L__BB336_10;
	setp.eq.s32 	%p11, %r21, 1;
	add.s32 	%r146, %r42, %r19;
	mul.wide.s32 	%rd11, %r146, 4;
	add.s64 	%rd12, %rd1, %rd11;
	ld.global.v4.u32 	{%r147, %r148, %r149, %r150}, [%rd12];
	st.shared.v4.u32 	[%r23], {%r147, %r148, %r149, %r150};
	mov.u32 	%r236, %r24;
	@%p11 bra 	$L__BB336_10;
	add.s32 	%r236, %r24, %r14;
	add.s32 	%r151, %r42, %r24;
	mul.wide.s32 	%rd13, %r151, 4;
	add.s64 	%rd14, %rd1, %rd13;
	ld.global.v4.u32 	{%r152, %r153, %r154, %r155}, [%rd14];
	shl.b32 	%r156, %r14, 2;
	add.s32 	%r157, %r23, %r156;
	st.shared.v4.u32 	[%r157], {%r152, %r153, %r154, %r155};
$L__BB336_10:
	setp.lt.u32 	%p12, %r20, 3;
	@%p12 bra 	$L__BB336_13;
	add.s32 	%r158, %r32, %r236;
	add.s32 	%r241, %r158, %r41;
	add.s32 	%r159, %r34, %r236;
	add.s32 	%r240, %r159, %r41;
	add.s32 	%r160, %r13, %r236;
	add.s32 	%r237, %r160, %r41;
	add.s32 	%r239, %r237, %r14;
	shl.b32 	%r161, %r236, 2;
	mov.u32 	%r162, _ZZ9cuda_gemmIiLi128ELi2ELi1ELi128ELi2ELi2ELi64ELi0ELi0EEviiiPT_S1_S1_iiiE3Ash;
	add.s32 	%r238, %r162, %r161;
$L__BB336_12:
	mul.wide.s32 	%rd15, %r241, 4;
	add.s64 	%rd16, %rd1, %rd15;
	mul.wide.s32 	%rd17, %r240, 4;
	add.s64 	%rd18, %rd1, %rd17;
	mul.wide.s32 	%rd19, %r239, 4;
	add.s64 	%rd20, %rd1, %rd19;
	mul.wide.s32 	%rd21, %r237, 4;
	add.s64 	%rd22, %rd1, %rd21;
	ld.global.v4.u32 	{%r163, %r164, %r165, %r166}, [%rd22];
	st.shared.v4.u32 	[%r238], {%r163, %r164, %r165, %r166};
	add.s32 	%r167, %r236, %r14;
	ld.global.v4.u32 	{%r168, %r169, %r170, %r171}, [%rd20];
	add.s32 	%r172, %r238, %r33;
	st.shared.v4.u32 	[%r172], {%r168, %r169, %r170, %r171};
	add.s32 	%r173, %r167, %r14;
	ld.global.v4.u32 	{%r174, %r175, %r176, %r177}, [%rd18];
	add.s32 	%r178, %r238, %r37;
	st.shared.v4.u32 	[%r178], {%r174, %r175, %r176, %r177};
	add.s32 	%r179, %r173, %r14;
	ld.global.v4.u32 	{%r180, %r181, %r182, %r183}, [%rd16];
	add.s32 	%r184, %r238, %r35;
	st.shared.v4.u32 	[%r184], {%r180, %r181, %r182, %r183};
	add.s32 	%r236, %r179, %r14;
	add.s32 	%r241, %r241, %r33;
	add.s32 	%r240, %r240, %r33;
	add.s32 	%r239, %r239, %r33;
	add.s32 	%r238, %r238, %r36;
	add.s32 	%r237, %r237, %r33;
	setp.lt.u32 	%p13, %r236, 128;
	@%p13 bra 	$L__BB336_12;
$L__BB336_13:
	setp.gt.s32 	%p14, %r6, 0;
	bar.sync 	0;
	mov.b32 	%r259, 0;
	@%p14 bra 	$L__BB336_14;
	bra.uni 	$L__BB336_45;
$L__BB336_14:
	setp.lt.s32 	%p15, %r110, 1;
	@%p15 bra 	$L__BB336_16;
	ld.shared.u32 	%r258, [%r25];
$L__BB336_16:
	setp.lt.s32 	%p16, %r110, 2;
	@%p16 bra 	$L__BB336_18;
	ld.shared.u32 	%r257, [%r27];
$L__BB336_18:
	setp.lt.s32 	%p17, %r8, %r16;
	@%p17 bra 	$L__BB336_19;
	bra.uni 	$L__BB336_45;
$L__BB336_19:
	setp.eq.s32 	%p18, %r62, 0;
	mov.b32 	%r259, 0;
	mov.u32 	%r253, %r8;
	@%p18 bra 	$L__BB336_36;
	add.s32 	%r191, %r62, 1;
	and.b32  	%r63, %r191, -2;
	mov.b32 	%r259, 0;
	mov.u32 	%r253, %r8;
	mov.u32 	%r247, %r259;
$L__BB336_21:
	setp.gt.u32 	%p19, %r110, 64;
	mov.u32 	%r192, _ZZ9cuda_gemmIiLi128ELi2ELi1ELi128ELi2ELi2ELi64ELi0ELi0EEviiiPT_S1_S1_iiiE11kron_fac_sh;
	mad.lo.s32 	%r71, %r253, 12, %r192;
	shl.b32 	%r193, %r17, 2;
	add.s32 	%r194, %r71, %r193;
	ld.shared.u32 	%r72, [%r194];
	@%p19 bra 	$L__BB336_24;
	shfl.sync.idx.b32	%r202|%p22, %r72, %r30, 7711, -1;
	mul.lo.s32 	%r249, %r202, %r258;
	@%p16 bra 	$L__BB336_28;
	shfl.sync.idx.b32	%r203|%p24, %r72, %r31, 7711, -1;
	mad.lo.s32 	%r249, %r203, %r257, %r249;
	bra.uni 	$L__BB336_28;
$L__BB336_24:
	mov.b32 	%r249, 0;
	@%p15 bra 	$L__BB336_26;
	shl.b32 	%r196, %r15, 2;
	add.s32 	%r197, %r71, %r196;
	ld.shared.u32 	%r198, [%r197];
	mul.lo.s32 	%r249, %r198, %r258;
$L__BB336_26:
	@%p16 bra 	$L__BB336_28;
	shl.b32 	%r199, %r26, 2;
	add.s32 	%r200, %r71, %r199;
	ld.shared.u32 	%r201, [%r200];
	mad.lo.s32 	%r249, %r201, %r257, %r249;
$L__BB336_28:
	setp.lt.u32 	%p25, %r110, 65;
	add.s32 	%r79, %r249, %r259;
	mad.lo.s32 	%r80, %r7, 12, %r71;
	add.s32 	%r205, %r80, %r193;
	ld.shared.u32 	%r81, [%r205];
	@%p25 bra 	$L__BB336_33;
	mov.b32 	%r251, 0;
	@%p15 bra 	$L__BB336_31;
	shl.b32 	%r207, %r15, 2;
	add.s32 	%r208, %r80, %r207;
	ld.shared.u32 	%r209, [%r208];
	mul.lo.s32 	%r251, %r209, %r258;
$L__BB336_31:
	@%p16 bra 	$L__BB336_35;
	shl.b32 	%r210, %r26, 2;
	add.s32 	%r211, %r80, %r210;
	ld.shared.u32 	%r212, [%r211];
	mad.lo.s32 	%r251, %r212, %r257, %r251;
	bra.uni 	$L__BB336_35;
$L__BB336_33:
	shfl.sync.idx.b32	%r213|%p28, %r81, %r30, 7711, -1;
	mul.lo.s32 	%r251, %r213, %r258;
	@%p16 bra 	$L__BB336_35;
	shfl.sync.idx.b32	%r214|%p30, %r81, %r31, 7711, -1;
	mad.lo.s32 	%r251, %r214, %r257, %r251;
$L__BB336_35:
	add.s32 	%r259, %r251, %r79;
	shl.b32 	%r215, %r7, 1;
	add.s32 	%r253, %r253, %r215;
	add.s32 	%r247, %r247, 2;
	setp.ne.s32 	%p31, %r247, %r63;
	@%p31 bra 	$L__BB336_21;
$L__BB336_36:
	and.b32  	%r216, %r62, 1;
	setp.eq.b32 	%p32, %r216, 1;
	@%p32 bra 	$L__BB336_45;
	setp.lt.u32 	%p33, %r110, 65;
	mov.u32 	%r217, _ZZ9cuda_gemmIiLi128ELi2ELi1ELi128ELi2ELi2ELi64ELi0ELi0EEviiiPT_S1_S1_iiiE11kron_fac_sh;
	mad.lo.s32 	%r94, %r253, 12, %r217;
	shl.b32 	%r218, %r17, 2;
	add.s32 	%r219, %r94, %r218;
	ld.shared.u32 	%r95, [%r219];
	@%p33 bra 	$L__BB336_42;
	mov.b32 	%r256, 0;
	@%p15 bra 	$L__BB336_40;
	shl.b32 	%r221, %r15, 2;
	add.s32 	%r222, %r94, %r221;
	ld.shared.u32 	%r223, [%r222];
	mul.lo.s32 	%r256, %r223, %r258;
$L__BB336_40:
	@%p16 bra 	$L__BB336_44;
	shl.b32 	%r224, %r26, 2;
	add.s32 	%r225, %r94, %r224;
	ld.shared.u32 	%r226, [%r225];
	mad.lo.s32 	%r256, %r226, %r257, %r256;
	bra.uni 	$L__BB336_44;
$L__BB336_42:
	shfl.sync.idx.b32	%r227|%p36, %r95, %r30, 7711, -1;
	mul.lo.s32 	%r256, %r227, %r258;
	@%p16 bra 	$L__BB336_44;
	shfl.sync.idx.b32	%r228|%p38, %r95, %r31, 7711, -1;
	mad.lo.s32 	%r256, %r228, %r257, %r256;
$L__BB336_44:
	add.s32 	%r259, %r256, %r259;
$L__BB336_45:
	ld.param.u32 	%r230, [_Z9cuda_gemmIiLi128ELi2ELi1ELi128ELi2ELi2ELi64ELi0ELi0EEviiiPT_S1_S1_iii_param_1];
	bar.sync 	0;
	mad.lo.s32 	%r229, %r235, %r230, %r18;
	mul.wide.s32 	%rd23, %r229, 4;
	add.s64 	%rd24, %rd3, %rd23;
	st.global.u32 	[%rd24], %r259;
	add.s32 	%r235, %r235, %r10;
	setp.lt.u32 	%p39, %r235, %r11;
	@%p39 bra 	$L__BB336_5;
$L__BB336_46:
	ret;

}
	// .globl	_Z9cuda_gemmIiLi128ELi2ELi1ELi128ELi2ELi2ELi64ELi0ELi1EEviiiPT_S1_S1_iii
.visible .entry _Z9cuda_gemmIiLi128ELi2ELi1ELi128ELi2ELi2ELi64ELi0ELi1EEviiiPT_S1_S1_iii(
	.param .u32 _Z9cuda_gemmIiLi128ELi2ELi1ELi128ELi2ELi2ELi64ELi0ELi1EEviiiPT_S1_S1_iii_param_0,
	.param .u32 _Z9cuda_gemmIiLi128ELi2ELi1ELi128ELi2ELi2ELi64ELi0ELi1EEviiiPT_S1_S1_iii_param_1,
	.param .u32 _Z9cuda_gemmIiLi128ELi2ELi1ELi128ELi2ELi2ELi64ELi0ELi1EEviiiPT_S1_S1_iii_param_2,
	.param .u64 .ptr .align 1 _Z9cuda_gemmIiLi128ELi2ELi1ELi128ELi2ELi2ELi64ELi0ELi1EEviiiPT_S1_S1_iii_param_3,
	.param .u64 .ptr .align 1 _Z9cuda_gemmIiLi128ELi2ELi1ELi128ELi2ELi2ELi64ELi0ELi1EEviiiPT_S1_S1_iii_param_4,
	.param .u64 .ptr .align 1 _Z9cuda_gemmIiLi128ELi2ELi1ELi128ELi2ELi2ELi64ELi0ELi1EEviiiPT_S1_S1_iii_param_5,
	.param .u32 _Z9cuda_gemmIiLi128ELi2ELi1ELi128ELi2ELi2ELi64ELi0ELi1EEviiiPT_S1_S1_iii_param_6,
	.param .u32 _Z9cuda_gemmIiLi128ELi2ELi1ELi128ELi2ELi2ELi64ELi0ELi1EEviiiPT_S1_S1_iii_param_7,
	.param .u32 _Z9cuda_gemmIiLi128ELi2ELi1ELi128ELi2ELi2ELi64ELi0ELi1EEviiiPT_S1_S1_iii_param_8
)
.maxntid 128
{
	.reg .pred 	%p<14>;
	.reg .b32 	%r<142>;
	.reg .b64 	%rd<25>;
	// demoted variable
	.shared .align 128 .b8 _ZZ9cuda_gemmIiLi128ELi2ELi1ELi128ELi2ELi2ELi64ELi0ELi1EEviiiPT_S1_S1_iiiE11kron_fac_sh[24];
	// demoted variable
	.shared .align 128 .b8 _ZZ9cuda_gemmIiLi128ELi2ELi1ELi128ELi2ELi2ELi64ELi0ELi1EEviiiPT_S1_S1_iiiE3Ash[512];
	ld.param.u32 	%r53, [_Z9cuda_gemmIiLi128ELi2ELi1ELi128ELi2ELi2ELi64ELi0ELi1EEviiiPT_S1_S1_iii_param_1];
	ld.param.u32 	%r54, [_Z9cuda_gemmIiLi128ELi2ELi1ELi128ELi2ELi2ELi64ELi0ELi1EEviiiPT_S1_S1_iii_param_2];
	ld.param.u64 	%rd6, [_Z9cuda_gemmIiLi128ELi2ELi1ELi128ELi2ELi2ELi64ELi0ELi1EEviiiPT_S1_S1_iii_param_3];
	ld.param.u64 	%rd4, [_Z9cuda_gemmIiLi128ELi2ELi1ELi128ELi2ELi2ELi64ELi0ELi1EEviiiPT_S1_S1_iii_param_4];
	ld.param.u64 	%rd5, [_Z9cuda_gemmIiLi128ELi2ELi1ELi128ELi2ELi2ELi64ELi0ELi1EEviiiPT_S1_S1_iii_param_5];
	cvta.to.global.u64 	%rd1, %rd6;
	mov.u32 	%r1, %tid.x;
	setp.gt.u32 	%p1, %r1, 3;
	@%p1 bra 	$L__BB337_3;
	mov.u32 	%r2, %ntid.x;
	cvta.to.global.u64 	%rd2, %rd4;
	mov.u32 	%r57, _ZZ9cuda_gemmIiLi128ELi2ELi1ELi128ELi2ELi2ELi64ELi0ELi1EEviiiPT_S1_S1_iiiE11kron_fac_sh;
	mov.u32 	%r133, %r1;
$L__BB337_2:
	mul.wide.u32 	%rd7, %r133, 4;
	add.s64 	%rd8, %rd2, %rd7;
	ld.global.u32 	%r55, [%rd8];
	and.b32  	%r56, %r133, 1;
	mad.lo.s32 	%r58, %r56, 12, %r57;
	shl.b32 	%r59, %r133, 1;
	and.b32  	%r60, %r59, -4;
	add.s32 	%r61, %r58, %r60;
	st.shared.u32 	[%r61], %r55;
	add.s32 	%r133, %r133, %r2;
	setp.lt.u32 	%p2, %r133, 4;
	@%p2 bra 	$L__BB337_2;
$L__BB337_3:
	mov.u32 	%r134, %ctaid.y;
	mov.u32 	%r6, %nctaid.y;
	shl.b32 	%r7, %r6, 1;
	setp.ge.u32 	%p3, %r134, %r7;
	@%p3 bra 	$L__BB337_14;
	shr.u32 	%r62, %r1, 6;
	mov.u32 	%r63, %ctaid.x;
	shl.b32 	%r8, %r1, 2;
	shl.b32 	%r9, %r63, 7;
	mov.u32 	%r64, %ntid.x;
	shl.b32 	%r10, %r64, 2;
	and.b32  	%r11, %r1, 1;
	shl.b32 	%r65, %r1, 1;
	and.b32  	%r66, %r65, 126;
	mov.u32 	%r67, _ZZ9cuda_gemmIiLi128ELi2ELi1ELi128ELi2ELi2ELi64ELi0ELi1EEviiiPT_S1_S1_iiiE11kron_fac_sh;
	mad.lo.s32 	%r68, %r62, 12, %r67;
	and.b32  	%r69, %r8, 4;
	add.s32 	%r12, %r68, %r69;
	shl.b32 	%r70, %r63, 6;
	add.s32 	%r13, %r70, %r1;
	add.s32 	%r14, %r8, %r10;
	max.u32 	%r71, %r14, 128;
	setp.lt.u32 	%p4, %r14, 128;
	selp.u32 	%r72, 1, 0, %p4;
	or.b32  	%r73, %r14, %r72;
	sub.s32 	%r74, %r71, %r73;
	div.u32 	%r75, %r74, %r10;
	add.s32 	%r15, %r75, %r72;
	and.b32  	%r16, %r15, 3;
	shl.b32 	%r76, %r1, 4;
	mov.u32 	%r77, _ZZ9cuda_gemmIiLi128ELi2ELi1ELi128ELi2ELi2ELi64ELi0ELi1EEviiiPT_S1_S1_iiiE3Ash;
	add.s32 	%r17, %r77, %r76;
	shl.b32 	%r25, %r64, 4;
	add.s32 	%r18, %r17, %r25;
	add.s32 	%r19, %r14, %r10;
	add.s32 	%r20, %r18, %r25;
	or.b32  	%r78, %r66, %r11;
	shl.b32 	%r79, %r78, 2;
	add.s32 	%r21, %r77, %r79;
	xor.b32  	%r22, %r11, 1;
	or.b32  	%r80, %r66, %r22;
	shl.b32 	%r81, %r80, 2;
	add.s32 	%r23, %r77, %r81;
	mad.lo.s32 	%r24, %r64, 12, %r9;
	shl.b32 	%r82, %r64, 3;
	add.s32 	%r26, %r9, %r82;
	mul.lo.s32 	%r27, %r64, 48;
	shl.b32 	%r28, %r64, 6;
	shl.b32 	%r29, %r64, 5;
	cvta.to.global.u64 	%rd3, %rd5;
$L__BB337_5:
	setp.gt.u32 	%p5, %r1, 31;
	@%p5 bra 	$L__BB337_13;
	setp.eq.s32 	%p6, %r16, 3;
	mul.lo.s32 	%r31, %r134, %r54;
	add.s32 	%r32, %r31, %r9;
	mov.u32 	%r135, %r8;
	@%p6 bra 	$L__BB337_10;
	setp.eq.s32 	%p7, %r16, 0;
	add.s32 	%r83, %r32, %r8;
	mul.wide.s32 	%rd9, %r83, 4;
	add.s64 	%rd10, %rd1, %rd9;
	ld.global.v4.u32 	{%r84, %r85, %r86, %r87}, [%rd10];
	st.shared.v4.u32 	[%r17], {%r84, %r85, %r86, %r87};
	mov.u32 	%r135, %r14;
	@%p7 bra 	$L__BB337_10;
	setp.eq.s32 	%p8, %r16, 1;
	add.s32 	%r88, %r32, %r14;
	mul.wide.s32 	%rd11, %r88, 4;
	add.s64 	%rd12, %rd1, %rd11;
	ld.global.v4.u32 	{%r89, %r90, %r91, %r92}, [%rd12];
	st.shared.v4.u32 	[%r18], {%r89, %r90, %r91, %r92};
	mov.u32 	%r135, %r19;
	@%p8 bra 	$L__BB337_10;
	add.s32 	%r135, %r19, %r10;
	add.s32 	%r93, %r32, %r19;
	mul.wide.s32 	%rd13, %r93, 4;
	add.s64 	%rd14, %rd1, %rd13;
	ld.global.v4.u32 	{%r94, %r95, %r96, %r97}, [%rd14];
	st.shared.v4.u32 	[%r20], {%r94, %r95, %r96, %r97};
$L__BB337_10:
	setp.lt.u32 	%p9, %r15, 3;
	@%p9 bra 	$L__BB337_13;
	add.s32 	%r98, %r24, %r135;
	add.s32 	%r140, %r98, %r31;
	add.s32 	%r99, %r26, %r135;
	add.s32 	%r139, %r99, %r31;
	add.s32 	%r100, %r9, %r135;
	add.s32 	%r136, %r100, %r31;
	add.s32 	%r138, %r136, %r10;
	shl.b32 	%r101, %r135, 2;
	mov.u32 	%r102, _ZZ9cuda_gemmIiLi128ELi2ELi1ELi128ELi2ELi2ELi64ELi0ELi1EEviiiPT_S1_S1_iiiE3Ash;
	add.s32 	%r137, %r102, %r101;
$L__BB337_12:
	mul.wide.s32 	%rd15, %r140, 4;
	add.s64 	%rd16, %rd1, %rd15;
	mul.wide.s32 	%rd17, %r139, 4;
	add.s64 	%rd18, %rd1, %rd17;
	mul.wide.s32 	%rd19, %r138, 4;
	add.s64 	%rd20, %rd1, %rd19;
	mul.wide.s32 	%rd21, %r136, 4;
	add.s64 	%rd22, %rd1, %rd21;
	ld.global.v4.u32 	{%r103, %r104, %r105, %r106}, [%rd22];
	st.shared.v4.u32 	[%r137], {%r103, %r104, %r105, %r106};
	add.s32 	%r107, %r135, %r10;
	ld.global.v4.u32 	{%r108, %r109, %r110, %r111}, [%rd20];
	add.s32 	%r112, %r137, %r25;
	st.shared.v4.u32 	[%r112], {%r108, %r109, %r110, %r111};
	add.s32 	%r113, %r107, %r10;
	ld.global.v4.u32 	{%r114, %r115, %r116, %r117}, [%rd18];
	add.s32 	%r118, %r137, %r29;
	st.shared.v4.u32 	[%r118], {%r114, %r115, %r116, %r117};
	add.s32 	%r119, %r113, %r10;
	ld.global.v4.u32 	{%r120, %r121, %r122, %r123}, [%rd16];
	add.s32 	%r124, %r137, %r27;
	st.shared.v4.u32 	[%r124], {%r120, %r121, %r122, %r123};
	add.s32 	%r135, %r119, %r10;
	add.s32 	%r140, %r140, %r25;
	add.s32 	%r139, %r139, %r25;
	add.s32 	%r138, %r138, %r25;
	add.s32 	%r137, %r137, %r28;
	add.s32 	%r136, %r136, %r25;
	setp.lt.u32 	%p10, %r135, 128;
	@%p10 bra 	$L__BB337_12;
$L__BB337_13:
	bar.sync 	0;
	ld.shared.u32 	%r125, [%r21];
	ld.shared.u32 	%r126, [%r23];
	ld.shared.u32 	%r127, [%r12];
	shfl.sync.idx.b32	%r128|%p11, %r127, %r11, 7711, -1;
	mul.lo.s32 	%r129, %r128, %r125;
	shfl.sync.idx.b32	%r130|%p12, %r127, %r22, 7711, -1;
	mad.lo.s32 	%r131, %r130, %r126, %r129;
	bar.sync 	0;
	mad.lo.s32 	%r132, %r134, %r53, %r13;
	mul.wide.s32 	%rd23, %r132, 4;
	add.s64 	%rd24, %rd3, %rd23;
	st.global.u32 	[%rd24], %r131;
	add.s32 	%r134, %r134, %r6;
	setp.lt.u32 	%p13, %r134, %r7;
	@%p13 bra 	$L__BB337_5;
$L__BB337_14:
	ret;

}
	// .globl	_Z9cuda_gemmIiLi128ELi2ELi1ELi128ELi2ELi2ELi64ELi1ELi0EEviiiPT_S1_S1_iii
.visible .entry _Z9cuda_gemmIiLi128ELi2ELi1ELi128ELi2ELi2ELi64ELi1ELi0EEviiiPT_S1_S1_iii(
	.param .u32 _Z9cuda_gemmIiLi128ELi2ELi1ELi128ELi2ELi2ELi64ELi1ELi0EEviiiPT_S1_S1_iii_param_0,
	.param .u32 _Z9cuda_gemmIiLi128ELi2ELi1ELi128ELi2ELi2ELi64ELi1ELi0EEviiiPT_S1_S1_iii_param_1,
	.param .u32 _Z9cuda_gemmIiLi128ELi2ELi1ELi128ELi2ELi2ELi64ELi1ELi0EEviiiPT_S1_S1_iii_param_2,
	.param .u64 .ptr .align 1 _Z9cuda_gemmIiLi128ELi2ELi1ELi128ELi2ELi2ELi64ELi1ELi0EEviiiPT_S1_S1_iii_param_3,
	.param .u64 .ptr .align 1 _Z9cuda_gemmIiLi128ELi2ELi1ELi128ELi2ELi2ELi64ELi1ELi0EEviiiPT_S1_S1_iii_param_4,
	.param .u64 .ptr .align 1 _Z9cuda_gemmIiLi128ELi2ELi1ELi128ELi2ELi2ELi64ELi1ELi0EEviiiPT_S1_S1_iii_param_5,
	.param .u32 _Z9cuda_gemmIiLi128ELi2ELi1ELi128ELi2ELi2ELi64ELi1ELi0EEviiiPT_S1_S1_iii_param_6,
	.param .u32 _Z9cuda_gemmIiLi128ELi2ELi1ELi128ELi2ELi2ELi64ELi1ELi0EEviiiPT_S1_S1_iii_param_7,
	.param .u32 _Z9cuda_gemmIiLi128ELi2ELi1ELi128ELi2ELi2ELi64ELi1ELi0EEviiiPT_S1_S1_iii_param_8
)
.maxntid 128
{
	.reg .pred 	%p<40>;
	.reg .b16 	%rs<3>;
	.reg .b32 	%r<250>;
	.reg .b64 	%rd<26>;
	// demoted variable
	.shared .align 128 .b8 _ZZ9cuda_gemmIiLi128ELi2ELi1ELi128ELi2ELi2ELi64ELi1ELi0EEviiiPT_S1_S1_iiiE11kron_fac_sh[24];
	// demoted variable
	.shared .align 128 .b8 _ZZ9cuda_gemmIiLi128ELi2ELi1ELi128ELi2ELi2ELi64ELi1ELi0EEviiiPT_S1_S1_iiiE3Ash[512];
	ld.param.u64 	%rd5, [_Z9cuda_gemmIiLi128ELi2ELi1ELi128ELi2ELi2ELi64ELi1ELi0EEviiiPT_S1_S1_iii_param_3];
	ld.param.u64 	%rd3, [_Z9cuda_gemmIiLi128ELi2ELi1ELi128ELi2ELi2ELi64ELi1ELi0EEviiiPT_S1_S1_iii_param_4];
	ld.param.u32 	%r100, [_Z9cuda_gemmIiLi128ELi2ELi1ELi128ELi2ELi2ELi64ELi1ELi0EEviiiPT_S1_S1_iii_param_6];
	ld.param.u32 	%r101, [_Z9cuda_gemmIiLi128ELi2ELi1ELi128ELi2ELi2ELi64ELi1ELi0EEviiiPT_S1_S1_iii_param_7];
	cvta.to.global.u64 	%rd1, %rd5;
	mov.u32 	%r1, %tid.x;
	mul.lo.s32 	%r2, %r101, %r100;
	setp.ge.u32 	%p1, %r1, %r2;
	@%p1 bra 	$L__BB338_3;
	mov.u32 	%r3, %ntid.x;
	cvta.to.global.u64 	%rd2, %rd3;
	mov.u32 	%r104, _ZZ9cuda_gemmIiLi128ELi2ELi1ELi128ELi2ELi2ELi64ELi1ELi0EEviiiPT_S1_S1_iiiE11kron_fac_sh;
	mov.u32 	%r222, %r1;
$L__BB338_2:
	mul.wide.u32 	%rd6, %r222, 4;
	add.s64 	%rd7, %rd2, %rd6;
	ld.global.u32 	%r102, [%rd7];
	rem.u32 	%r103, %r222, %r100;
	mad.lo.s32 	%r105, %r103, 12, %r104;
	div.u32 	%r106, %r222, %r101;
	shl.b32 	%r107, %r106, 2;
	add.s32 	%r108, %r105, %r107;
	st.shared.u32 	[%r108], %r102;
	add.s32 	%r222, %r222, %r3;
	setp.lt.u32 	%p2, %r222, %r2;
	@%p2 bra 	$L__BB338_2;
$L__BB338_3:
	div.s32 	%r6, 128, %r101;
	cvt.u16.u32 	%rs1, %r6;
	div.s16 	%rs2, 128, %rs1;
	cvt.s32.s16 	%r7, %rs2;
	div.u32 	%r8, %r1, %r6;
	mov.u32 	%r225, %ctaid.y;
	mov.u32 	%r10, %nctaid.y;
	shl.b32 	%r11, %r10, 1;
	setp.ge.u32 	%p3, %r225, %r11;
	@%p3 bra 	$L__BB338_46;
	rem.u32 	%r110, %r1, %r6;
	shl.b32 	%r12, %r1, 2;
	mov.u32 	%r111, %ntid.x;
	shl.b32 	%r13, %r111, 2;
	and.b32  	%r14, %r110, 1;
	mul.lo.s32 	%r112, %r110, %r101;
	min.s32 	%r15, %r100, 2;
	and.b32  	%r16, %r1, 1;
	add.s32 	%r17, %r12, %r13;
	max.u32 	%r113, %r17, 128;
	setp.lt.u32 	%p4, %r17, 128;
	selp.u32 	%r114, 1, 0, %p4;
	or.b32  	%r115, %r17, %r114;
	sub.s32 	%r116, %r113, %r115;
	div.u32 	%r117, %r116, %r13;
	add.s32 	%r18, %r117, %r114;
	add.s32 	%r118, %r8, %r7;
	shl.b32 	%r119, %r1, 4;
	mov.u32 	%r120, _ZZ9cuda_gemmIiLi128ELi2ELi1ELi128ELi2ELi2ELi64ELi1ELi0EEviiiPT_S1_S1_iiiE3Ash;
	add.s32 	%r19, %r120, %r119;
	shl.b32 	%r29, %r111, 4;
	add.s32 	%r20, %r19, %r29;
	add.s32 	%r21, %r17, %r13;
	add.s32 	%r121, %r14, %r112;
	shl.b32 	%r122, %r121, 2;
	add.s32 	%r22, %r120, %r122;
	xor.b32  	%r23, %r14, 1;
	add.s32 	%r123, %r23, %r112;
	shl.b32 	%r124, %r123, 2;
	add.s32 	%r24, %r120, %r124;
	max.s32 	%r125, %r15, %r118;
	setp.lt.s32 	%p5, %r118, %r15;
	selp.u32 	%r25, 1, 0, %p5;
	add.s32 	%r126, %r118, %r25;
	sub.s32 	%r26, %r125, %r126;
	setp.lt.s32 	%p6, %r14, %r101;
	selp.b32 	%r127, 0, %r101, %p6;
	sub.s32 	%r27, %r14, %r127;
	add.s32 	%r128, %r14, 1;
	setp.lt.s32 	%p7, %r128, %r101;
	selp.b32 	%r129, 0, %r101, %p7;
	sub.s32 	%r28, %r128, %r129;
	mul.lo.s32 	%r30, %r111, 48;
	shl.b32 	%r31, %r111, 5;
	div.u32 	%r179, %r26, %r7;
	add.s32 	%r56, %r179, %r25;
$L__BB338_5:
	setp.gt.u32 	%p8, %r1, 31;
	@%p8 bra 	$L__BB338_13;
	and.b32  	%r35, %r18, 3;
	setp.eq.s32 	%p9, %r35, 3;
	shl.b32 	%r36, %r225, 7;
	mov.u32 	%r226, %r12;
	@%p9 bra 	$L__BB338_10;
	setp.eq.s32 	%p10, %r35, 0;
	add.s32 	%r130, %r36, %r12;
	mul.wide.s32 	%rd8, %r130, 4;
	add.s64 	%rd9, %rd1, %rd8;
	ld.global.v4.u32 	{%r131, %r132, %r133, %r134}, [%rd9];
	st.shared.v4.u32 	[%r19], {%r131, %r132, %r133, %r134};
	mov.u32 	%r226, %r17;
	@%p10 bra 	$L__BB338_10;
	setp.eq.s32 	%p11, %r35, 1;
	add.s32 	%r135, %r36, %r17;
	mul.wide.s32 	%rd10, %r135, 4;
	add.s64 	%rd11, %rd1, %rd10;
	ld.global.v4.u32 	{%r136, %r137, %r138, %r139}, [%rd11];
	st.shared.v4.u32 	[%r20], {%r136, %r137, %r138, %r139};
	mov.u32 	%r226, %r21;
	@%p11 bra 	$L__BB338_10;
	add.s32 	%r226, %r21, %r13;
	add.s32 	%r140, %r36, %r21;
	mul.wide.s32 	%rd12, %r140, 4;
	add.s64 	%rd13, %rd1, %rd12;
	ld.global.v4.u32 	{%r141, %r142, %r143, %r144}, [%rd13];
	shl.b32 	%r145, %r13, 2;
	add.s32 	%r146, %r20, %r145;
	st.shared.v4.u32 	[%r146], {%r141, %r142, %r143, %r144};
$L__BB338_10:
	setp.lt.u32 	%p12, %r18, 3;
	@%p12 bra 	$L__BB338_13;
	mov.u32 	%r147, %ntid.x;
	add.s32 	%r227, %r226, %r36;
	mad.lo.s32 	%r231, %r147, 12, %r227;
	shl.b32 	%r148, %r147, 3;
	add.s32 	%r230, %r227, %r148;
	add.s32 	%r229, %r227, %r13;
	shl.b32 	%r149, %r226, 2;
	mov.u32 	%r150, _ZZ9cuda_gemmIiLi128ELi2ELi1ELi128ELi2ELi2ELi64ELi1ELi0EEviiiPT_S1_S1_iiiE3Ash;
	add.s32 	%r228, %r150, %r149;
$L__BB338_12:
	mul.wide.s32 	%rd14, %r231, 4;
	add.s64 	%rd15, %rd1, %rd14;
	mul.wide.s32 	%rd16, %r230, 4;
	add.s64 	%rd17, %rd1, %rd16;
	mul.wide.s32 	%rd18, %r229, 4;
	add.s64 	%rd19, %rd1, %rd18;
	mul.wide.s32 	%rd20, %r227, 4;
	add.s64 	%rd21, %rd1, %rd20;
	ld.global.v4.u32 	{%r151, %r152, %r153, %r154}, [%rd21];
	st.shared.v4.u32 	[%r228], {%r151, %r152, %r153, %r154};
	add.s32 	%r155, %r226, %r13;
	ld.global.v4.u32 	{%r156, %r157, %r158, %r159}, [%rd19];
	add.s32 	%r160, %r228, %r29;
	st.shared.v4.u32 	[%r160], {%r156, %r157, %r158, %r159};
	add.s32 	%r161, %r155, %r13;
	ld.global.v4.u32 	{%r162, %r163, %r164, %r165}, [%rd17];
	add.s32 	%r166, %r228, %r31;
	st.shared.v4.u32 	[%r166], {%r162, %r163, %r164, %r165};
	add.s32 	%r167, %r161, %r13;
	ld.global.v4.u32 	{%r168, %r169, %r170, %r171}, [%rd15];
	add.s32 	%r172, %r228, %r30;
	st.shared.v4.u32 	[%r172], {%r168, %r169, %r170, %r171};
	add.s32 	%r226, %r167, %r13;
	add.s32 	%r231, %r231, %r29;
	add.s32 	%r230, %r230, %r29;
	add.s32 	%r229, %r229, %r29;
	mov.u32 	%r173, %ntid.x;
	shl.b32 	%r174, %r173, 6;
	add.s32 	%r228, %r228, %r174;
	add.s32 	%r227, %r227, %r29;
	setp.lt.u32 	%p13, %r226, 128;
	@%p13 bra 	$L__BB338_12;
$L__BB338_13:
	setp.gt.s32 	%p14, %r6, 0;
	bar.sync 	0;
	mov.b32 	%r249, 0;
	@%p14 bra 	$L__BB338_14;
	bra.uni 	$L__BB338_45;
$L__BB338_14:
	setp.lt.s32 	%p15, %r101, 1;
	@%p15 bra 	$L__BB338_16;
	ld.shared.u32 	%r248, [%r22];
$L__BB338_16:
	setp.lt.s32 	%p16, %r101, 2;
	@%p16 bra 	$L__BB338_18;
	ld.shared.u32 	%r247, [%r24];
$L__BB338_18:
	setp.lt.s32 	%p17, %r8, %r15;
	@%p17 bra 	$L__BB338_19;
	bra.uni 	$L__BB338_45;
$L__BB338_19:
	setp.eq.s32 	%p18, %r56, 0;
	mov.b32 	%r249, 0;
	mov.u32 	%r243, %r8;
	@%p18 bra 	$L__BB338_36;
	mov.b32 	%r249, 0;
	mov.u32 	%r243, %r8;
	mov.u32 	%r237, %r249;
$L__BB338_21:
	setp.gt.u32 	%p19, %r101, 64;
	mov.u32 	%r181, _ZZ9cuda_gemmIiLi128ELi2ELi1ELi128ELi2ELi2ELi64ELi1ELi0EEviiiPT_S1_S1_iiiE11kron_fac_sh;
	mad.lo.s32 	%r64, %r243, 12, %r181;
	shl.b32 	%r182, %r16, 2;
	add.s32 	%r183, %r64, %r182;
	ld.shared.u32 	%r65, [%r183];
	@%p19 bra 	$L__BB338_24;
	shfl.sync.idx.b32	%r191|%p22, %r65, %r27, 7711, -1;
	mul.lo.s32 	%r239, %r191, %r248;
	@%p16 bra 	$L__BB338_28;
	shfl.sync.idx.b32	%r192|%p24, %r65, %r28, 7711, -1;
	mad.lo.s32 	%r239, %r192, %r247, %r239;
	bra.uni 	$L__BB338_28;
$L__BB338_24:
	mov.b32 	%r239, 0;
	@%p15 bra 	$L__BB338_26;
	shl.b32 	%r185, %r14, 2;
	add.s32 	%r186, %r64, %r185;
	ld.shared.u32 	%r187, [%r186];
	mul.lo.s32 	%r239, %r187, %r248;
$L__BB338_26:
	@%p16 bra 	$L__BB338_28;
	shl.b32 	%r188, %r23, 2;
	add.s32 	%r189, %r64, %r188;
	ld.shared.u32 	%r190, [%r189];
	mad.lo.s32 	%r239, %r190, %r247, %r239;
$L__BB338_28:
	setp.lt.u32 	%p25, %r101, 65;
	add.s32 	%r72, %r239, %r249;
	mad.lo.s32 	%r73, %r7, 12, %r64;
	add.s32 	%r194, %r73, %r182;
	ld.shared.u32 	%r74, [%r194];
	@%p25 bra 	$L__BB338_33;
	mov.b32 	%r241, 0;
	@%p15 bra 	$L__BB338_31;
	shl.b32 	%r196, %r14, 2;
	add.s32 	%r197, %r73, %r196;
	ld.shared.u32 	%r198, [%r197];
	mul.lo.s32 	%r241, %r198, %r248;
$L__BB338_31:
	@%p16 bra 	$L__BB338_35;
	shl.b32 	%r199, %r23, 2;
	add.s32 	%r200, %r73, %r199;
	ld.shared.u32 	%r201, [%r200];
	mad.lo.s32 	%r241, %r201, %r247, %r241;
	bra.uni 	$L__BB338_35;
$L__BB338_33:
	shfl.sync.idx.b32	%r202|%p28, %r74, %r27, 7711, -1;
	mul.lo.s32 	%r241, %r202, %r248;
	@%p16 bra 	$L__BB338_35;
	shfl.sync.idx.b32	%r203|%p30, %r74, %r28, 7711, -1;
	mad.lo.s32 	%r241, %r203, %r247, %r241;
$L__BB338_35:
	add.s32 	%r249, %r241, %r72;
	shl.b32 	%r204, %r7, 1;
	add.s32 	%r243, %r243, %r204;
	add.s32 	%r237, %r237, 2;
	add.s32 	%r205, %r56, 1;
	and.b32  	%r206, %r205, -2;
	setp.ne.s32 	%p31, %r237, %r206;
	@%p31 bra 	$L__BB338_21;
$L__BB338_36:
	and.b32  	%r207, %r56, 1;
	setp.eq.b32 	%p32, %r207, 1;
	@%p32 bra 	$L__BB338_45;
	setp.lt.u32 	%p33, %r101, 65;
	mov.u32 	%r208, _ZZ9cuda_gemmIiLi128ELi2ELi1ELi128ELi2ELi2ELi64ELi1ELi0EEviiiPT_S1_S1_iiiE11kron_fac_sh;
	mad.lo.s32 	%r87, %r243, 12, %r208;
	shl.b32 	%r209, %r16, 2;
	add.s32 	%r210, %r87, %r209;
	ld.shared.u32 	%r88, [%r210];
	@%p33 bra 	$L__BB338_42;
	mov.b32 	%r246, 0;
	@%p15 bra 	$L__BB338_40;
	shl.b32 	%r212, %r14, 2;
	add.s32 	%r213, %r87, %r212;
	ld.shared.u32 	%r214, [%r213];
	mul.lo.s32 	%r246, %r214, %r248;
$L__BB338_40:
	@%p16 bra 	$L__BB338_44;
	shl.b32 	%r215, %r23, 2;
	add.s32 	%r216, %r87, %r215;
	ld.shared.u32 	%r217, [%r216];
	mad.lo.s32 	%r246, %r217, %r247, %r246;
	bra.uni 	$L__BB338_44;
$L__BB338_42:
	shfl.sync.idx.b32	%r218|%p36, %r88, %r27, 7711, -1;
	mul.lo.s32 	%r246, %r218, %r248;
	@%p16 bra 	$L__BB338_44;
	shfl.sync.idx.b32	%r219|%p38, %r88, %r28, 7711, -1;
	mad.lo.s32 	%r246, %r219, %r247, %r246;
$L__BB338_44:
	add.s32 	%r249, %r246, %r249;
$L__BB338_45:
	ld.param.u64 	%rd25, [_Z9cuda_gemmIiLi128ELi2ELi1ELi128ELi2ELi2ELi64ELi1ELi0EEviiiPT_S1_S1_iii_param_5];
	bar.sync 	0;
	shl.b32 	%r220, %r225, 7;
	or.b32  	%r221, %r220, %r1;
	cvta.to.global.u64 	%rd22, %rd25;
	mul.wide.s32 	%rd23, %r221, 4;
	add.s64 	%rd24, %rd22, %rd23;
	st.global.u32 	[%rd24], %r249;
	add.s32 	%r225, %r225, %r10;
	setp.lt.u32 	%p39, %r225, %r11;
	@%p39 bra 	$L__BB338_5;
$L__BB338_46:
	ret;

}
	// .globl	_Z9cuda_gemmIiLi128ELi2ELi1ELi128ELi2ELi2ELi64ELi1ELi1EEviiiPT_S1_S1_iii
.visible .entry _Z9cuda_gemmIiLi128ELi2ELi1ELi128ELi2ELi2ELi64ELi1ELi1EEviiiPT_S1_S1_iii(
	.param .u32 _Z9cuda_gemmIiLi128ELi2ELi1ELi128ELi2ELi2ELi64ELi1ELi1EEviiiPT_S1_S1_iii_param_0,
	.param .u32 _Z9cuda_gemmIiLi128ELi2ELi1ELi128ELi2ELi2ELi64ELi1ELi1EEviiiPT_S1_S1_iii_param_1,
	.param .u32 _Z9cuda_gemmIiLi128ELi2ELi1ELi128ELi2ELi2ELi64ELi1ELi1EEviiiPT_S1_S1_iii_param_2,
	.param .u64 .ptr .align 1 _Z9cuda_gemmIiLi128ELi2ELi1ELi128ELi2ELi2ELi64ELi1ELi1EEviiiPT_S1_S1_iii_param_3,
	.param .u64 .ptr .align 1 _Z9cuda_gemmIiLi128ELi2ELi1ELi128ELi2ELi2ELi64ELi1ELi1EEviiiPT_S1_S1_iii_param_4,
	.param .u64 .ptr .align 1 _Z9cuda_gemmIiLi128ELi2ELi1ELi128ELi2ELi2ELi64ELi1ELi1EEviiiPT_S1_S1_iii_param_5,
	.param .u32 _Z9cuda_gemmIiLi128ELi2ELi1ELi128ELi2ELi2ELi64ELi1ELi1EEviiiPT_S1_S1_iii_param_6,
	.param .u32 _Z9cuda_gemmIiLi128ELi2ELi1ELi128ELi2ELi2ELi64ELi1ELi1EEviiiPT_S1_S1_iii_param_7,
	.param .u32 _Z9cuda_gemmIiLi128ELi2ELi1ELi128ELi2ELi2ELi64ELi1ELi1EEviiiPT_S1_S1_iii_param_8
)
.maxntid 128
{
	.reg .pred 	%p<14>;
	.reg .b32 	%r<134>;
	.reg .b64 	%rd<25>;
	// demoted variable
	.shared .align 128 .b8 _ZZ9cuda_gemmIiLi128ELi2ELi1ELi128ELi2ELi2ELi64ELi1ELi1EEviiiPT_S1_S1_iiiE11kron_fac_sh[24];
	// demoted variable
	.shared .align 128 .b8 _ZZ9cuda_gemmIiLi128ELi2ELi1ELi128ELi2ELi2ELi64ELi1ELi1EEviiiPT_S1_S1_iiiE3Ash[512];
	ld.param.u64 	%rd6, [_Z9cuda_gemmIiLi128ELi2ELi1ELi128ELi2ELi2ELi64ELi1ELi1EEviiiPT_S1_S1_iii_param_3];
	ld.param.u64 	%rd4, [_Z9cuda_gemmIiLi128ELi2ELi1ELi128ELi2ELi2ELi64ELi1ELi1EEviiiPT_S1_S1_iii_param_4];
	ld.param.u64 	%rd5, [_Z9cuda_gemmIiLi128ELi2ELi1ELi128ELi2ELi2ELi64ELi1ELi1EEviiiPT_S1_S1_iii_param_5];
	cvta.to.global.u64 	%rd1, %rd6;
	mov.u32 	%r1, %tid.x;
	setp.gt.u32 	%p1, %r1, 3;
	@%p1 bra 	$L__BB339_3;
	mov.u32 	%r2, %ntid.x;
	cvta.to.global.u64 	%rd2, %rd4;
	mov.u32 	%r48, _ZZ9cuda_gemmIiLi128ELi2ELi1ELi128ELi2ELi2ELi64ELi1ELi1EEviiiPT_S1_S1_iiiE11kron_fac_sh;
	mov.u32 	%r125, %r1;
$L__BB339_2:
	mul.wide.u32 	%rd7, %r125, 4;
	add.s64 	%rd8, %rd2, %rd7;
	ld.global.u32 	%r46, [%rd8];
	and.b32  	%r47, %r125, 1;
	mad.lo.s32 	%r49, %r47, 12, %r48;
	shl.b32 	%r50, %r125, 1;
	and.b32  	%r51, %r50, -4;
	add.s32 	%r52, %r49, %r51;
	st.shared.u32 	[%r52], %r46;
	add.s32 	%r125, %r125, %r2;
	setp.lt.u32 	%p2, %r125, 4;
	@%p2 bra 	$L__BB339_2;
$L__BB339_3:
	mov.u32 	%r126, %ctaid.y;
	mov.u32 	%r6, %nctaid.y;
	shl.b32 	%r7, %r6, 1;
	setp.ge.u32 	%p3, %r126, %r7;
	@%p3 bra 	$L__BB339_14;
	shl.b32 	%r8, %r1, 2;
	mov.u32 	%r53, %ntid.x;
	shl.b32 	%r9, %r53, 2;
	and.b32  	%r10, %r1, 1;
	add.s32 	%r11, %r8, %r9;
	max.u32 	%r54, %r11, 128;
	setp.lt.u32 	%p4, %r11, 128;
	selp.u32 	%r55, 1, 0, %p4;
	or.b32  	%r56, %r11, %r55;
	sub.s32 	%r57, %r54, %r56;
	div.u32 	%r58, %r57, %r9;
	add.s32 	%r12, %r58, %r55;
	and.b32  	%r13, %r12, 3;
	shl.b32 	%r59, %r1, 4;
	mov.u32 	%r60, _ZZ9cuda_gemmIiLi128ELi2ELi1ELi128ELi2ELi2ELi64ELi1ELi1EEviiiPT_S1_S1_iiiE3Ash;
	add.s32 	%r14, %r60, %r59;
	shl.b32 	%r19, %r53, 4;
	add.s32 	%r15, %r14, %r19;
	add.s32 	%r16, %r11, %r9;
	xor.b32  	%r17, %r10, 1;
	mul.lo.s32 	%r18, %r53, 12;
	shl.b32 	%r20, %r53, 3;
	mul.lo.s32 	%r21, %r53, 48;
	shl.b32 	%r22, %r53, 6;
	shl.b32 	%r23, %r53, 5;
	cvta.to.global.u64 	%rd3, %rd5;
$L__BB339_5:
	setp.gt.u32 	%p5, %r1, 31;
	@%p5 bra 	$L__BB339_13;
	setp.eq.s32 	%p6, %r13, 3;
	shl.b32 	%r25, %r126, 7;
	mov.u32 	%r127, %r8;
	@%p6 bra 	$L__BB339_10;
	setp.eq.s32 	%p7, %r13, 0;
	add.s32 	%r61, %r25, %r8;
	mul.wide.s32 	%rd9, %r61, 4;
	add.s64 	%rd10, %rd1, %rd9;
	ld.global.v4.u32 	{%r62, %r63, %r64, %r65}, [%rd10];
	st.shared.v4.u32 	[%r14], {%r62, %r63, %r64, %r65};
	mov.u32 	%r127, %r11;
	@%p7 bra 	$L__BB339_10;
	setp.eq.s32 	%p8, %r13, 1;
	add.s32 	%r66, %r25, %r11;
	mul.wide.s32 	%rd11, %r66, 4;
	add.s64 	%rd12, %rd1, %rd11;
	ld.global.v4.u32 	{%r67, %r68, %r69, %r70}, [%rd12];
	st.shared.v4.u32 	[%r15], {%r67, %r68, %r69, %r70};
	mov.u32 	%r127, %r16;
	@%p8 bra 	$L__BB339_10;
	add.s32 	%r127, %r16, %r9;
	add.s32 	%r71, %r25, %r16;
	mul.wide.s32 	%rd13, %r71, 4;
	add.s64 	%rd14, %rd1, %rd13;
	ld.global.v4.u32 	{%r72, %r73, %r74, %r75}, [%rd14];
	shl.b32 	%r76, %r9, 2;
	add.s32 	%r77, %r15, %r76;
	st.shared.v4.u32 	[%r77], {%r72, %r73, %r74, %r75};
$L__BB339_10:
	setp.lt.u32 	%p9, %r12, 3;
	@%p9 bra 	$L__BB339_13;
	add.s32 	%r128, %r127, %r25;
	add.s32 	%r132, %r128, %r18;
	add.s32 	%r131, %r128, %r20;
	add.s32 	%r130, %r128, %r9;
	shl.b32 	%r78, %r127, 2;
	mov.u32 	%r79, _ZZ9cuda_gemmIiLi128ELi2ELi1ELi128ELi2ELi2ELi64ELi1ELi1EEviiiPT_S1_S1_iiiE3Ash;
	add.s32 	%r129, %r79, %r78;
$L__BB339_12:
	mul.wide.s32 	%rd15, %r132, 4;
	add.s64 	%rd16, %rd1, %rd15;
	mul.wide.s32 	%rd17, %r131, 4;
	add.s64 	%rd18, %rd1, %rd17;
	mul.wide.s32 	%rd19, %r130, 4;
	add.s64 	%rd20, %rd1, %rd19;
	mul.wide.s32 	%rd21, %r128, 4;
	add.s64 	%rd22, %rd1, %rd21;
	ld.global.v4.u32 	{%r80, %r81, %r82, %r83}, [%rd22];
	st.shared.v4.u32 	[%r129], {%r80, %r81, %r82, %r83};
	add.s32 	%r84, %r127, %r9;
	ld.global.v4.u32 	{%r85, %r86, %r87, %r88}, [%rd20];
	add.s32 	%r89, %r129, %r19;
	st.shared.v4.u32 	[%r89], {%r85, %r86, %r87, %r88};
	add.s32 	%r90, %r84, %r9;
	ld.global.v4.u32 	{%r91, %r92, %r93, %r94}, [%rd18];
	add.s32 	%r95, %r129, %r23;
	st.shared.v4.u32 	[%r95], {%r91, %r92, %r93, %r94};
	add.s32 	%r96, %r90, %r9;
	ld.global.v4.u32 	{%r97, %r98, %r99, %r100}, [%rd16];
	add.s32 	%r101, %r129, %r21;
	st.shared.v4.u32 	[%r101], {%r97, %r98, %r99, %r100};
	add.s32 	%r127, %r96, %r9;
	add.s32 	%r132, %r132, %r19;
	add.s32 	%r131, %r131, %r19;
	add.s32 	%r130, %r130, %r19;
	add.s32 	%r129, %r129, %r22;
	add.s32 	%r128, %r128, %r19;
	setp.lt.u32 	%p10, %r127, 128;
	@%p10 bra 	$L__BB339_12;
$L__BB339_13:
	bar.sync 	0;
	shl.b32 	%r102, %r1, 1;
	and.b32  	%r103, %r102, 126;
	or.b32  	%r104, %r103, %r10;
	shl.b32 	%r105, %r104, 2;
	mov.u32 	%r106, _ZZ9cuda_gemmIiLi128ELi2ELi1ELi128ELi2ELi2ELi64ELi1ELi1EEviiiPT_S1_S1_iiiE3Ash;
	add.s32 	%r107, %r106, %r105;
	ld.shared.u32 	%r108, [%r107];
	or.b32  	%r109, %r103, %r17;
	shl.b32 	%r110, %r109, 2;
	add.s32 	%r111, %r106, %r110;
	ld.shared.u32 	%r112, [%r111];
	shr.u32 	%r113, %r1, 6;
	mov.u32 	%r114, _ZZ9cuda_gemmIiLi128ELi2ELi1ELi128ELi2ELi2ELi64ELi1ELi1EEviiiPT_S1_S1_iiiE11kron_fac_sh;
	mad.lo.s32 	%r115, %r113, 12, %r114;
	shl.b32 	%r116, %r10, 2;
	add.s32 	%r117, %r115, %r116;
	ld.shared.u32 	%r118, [%r117];
	shfl.sync.idx.b32	%r119|%p11, %r118, %r10, 7711, -1;
	mul.lo.s32 	%r120, %r119, %r108;
	shfl.sync.idx.b32	%r121|%p12, %r118, %r17, 7711, -1;
	mad.lo.s32 	%r122, %r121, %r112, %r120;
	bar.sync 	0;
	shl.b32 	%r123, %r126, 7;
	or.b32  	%r124, %r123, %r1;
	mul.wide.s32 	%rd23, %r124, 4;
	add.s64 	%rd24, %rd3, %rd23;
	st.global.u32 	[%rd24], %r122;
	add.s32 	%r126, %r126, %r6;
	setp.lt.u32 	%p13, %r126, %r7;
	@%p13 bra 	$L__BB339_5;
$L__BB339_14:
	ret;

}
	// .globl	_Z9cuda_gemmIiLi128ELi2ELi1ELi128ELi4ELi4ELi64ELi0ELi0EEviiiPT_S1_S1_iii
.visible .entry _Z9cuda_gemmIiLi128ELi2ELi1ELi128ELi4ELi4ELi64ELi0ELi0EEviiiPT_S1_S1_iii(
	.param .u32 _Z9cuda_gemmIiLi128ELi2ELi1ELi128ELi4ELi4ELi64ELi0ELi0EEviiiPT_S1_S1_iii_param_0,
	.param .u32 _Z9cuda_gemmIiLi128ELi2ELi1ELi128ELi4ELi4ELi64ELi0ELi0EEviiiPT_S1_S1_iii_param_1,
	.param .u32 _Z9cuda_gemmIiLi128ELi2ELi1ELi128ELi4ELi4ELi64ELi0ELi0EEviiiPT_S1_S1_iii_param_2,
	.param .u64 .ptr .align 1 _Z9cuda_gemmIiLi128ELi2ELi1ELi128ELi4ELi4ELi64ELi0ELi0EEviiiPT_S1_S1_iii_param_3,
	.param .u64 .ptr .align 1 _Z9cuda_gemmIiLi128ELi2ELi1ELi128ELi4ELi4ELi64ELi0ELi0EEviiiPT_S1_S1_iii_param_4,
	.param .u64 .ptr .align 1 _Z9cuda_gemmIiLi128ELi2ELi1ELi128ELi4ELi4ELi64ELi0ELi0EEviiiPT_S1_S1_iii_param_5,
	.param .u32 _Z9cuda_gemmIiLi128ELi2ELi1ELi128ELi4ELi4ELi64ELi0ELi0EEviiiPT_S1_S1_iii_param_6,
	.param .u32 _Z9cuda_gemmIiLi128ELi2ELi1ELi128ELi4ELi4ELi64ELi0ELi0EEviiiPT_S1_S1_iii_param_7,
	.param .u32 _Z9cuda_gemmIiLi128ELi2ELi1ELi128ELi4ELi4ELi64ELi0ELi0EEviiiPT_S1_S1_iii_param_8
)
.maxntid 128
{
	.reg .pred 	%p<35>;
	.reg .b16 	%rs<3>;
	.reg .b32 	%r<241>;
	.reg .b64 	%rd<25>;
	// demoted variable
	.shared .align 128 .b8 _ZZ9cuda_gemmIiLi128ELi2ELi1ELi128ELi4ELi4ELi64ELi0ELi0EEviiiPT_S1_S1_iiiE11kron_fac_sh[80];
	// demoted variable
	.shared .align 128 .b8 _ZZ9cuda_gemmIiLi128ELi2ELi1ELi128ELi4ELi4ELi64ELi0ELi0EEviiiPT_S1_S1_iiiE3Ash[512];
	ld.param.u32 	%r102, [_Z9cuda_gemmIiLi128ELi2ELi1ELi128ELi4ELi4ELi64ELi0ELi0EEviiiPT_S1_S1_iii_param_1];
	ld.param.u32 	%r103, [_Z9cuda_gemmIiLi128ELi2ELi1ELi128ELi4ELi4ELi64ELi0ELi0EEviiiPT_S1_S1_iii_param_2];
	ld.param.u64 	%rd6, [_Z9cuda_gemmIiLi128ELi2ELi1ELi128ELi4ELi4ELi64ELi0ELi0EEviiiPT_S1_S1_iii_param_3];
	ld.param.u64 	%rd4, [_Z9cuda_gemmIiLi128ELi2ELi1ELi128ELi4ELi4ELi64ELi0ELi0EEviiiPT_S1_S1_iii_param_4];
	ld.param.u64 	%rd5, [_Z9cuda_gemmIiLi128ELi2ELi1ELi128ELi4ELi4ELi64ELi0ELi0EEviiiPT_S1_S1_iii_param_5];
	ld.param.u32 	%r104, [_Z9cuda_gemmIiLi128ELi2ELi1ELi128ELi4ELi4ELi64ELi0ELi0EEviiiPT_S1_S1_iii_param_6];
	ld.param.u32 	%r105, [_Z9cuda_gemmIiLi128ELi2ELi1ELi128ELi4ELi4ELi64ELi0ELi0EEviiiPT_S1_S1_iii_param_7];
	cvta.to.global.u64 	%rd1, %rd6;
	mov.u32 	%r1, %tid.x;
	mul.lo.s32 	%r2, %r105, %r104;
	setp.ge.u32 	%p1, %r1, %r2;
	@%p1 bra 	$L__BB340_3;
	mov.u32 	%r3, %ntid.x;
	cvta.to.global.u64 	%rd2, %rd4;
	mov.u32 	%r211, %r1;
$L__BB340_2:
	mul.wide.u32 	%rd7, %r211, 4;
	add.s64 	%rd8, %rd2, %rd7;
	ld.global.u32 	%r106, [%rd8];
	rem.u32 	%r107, %r211, %r104;
	mov.u32 	%r108, _ZZ9cuda_gemmIiLi128ELi2ELi1ELi128ELi4ELi4ELi64ELi0ELi0EEviiiPT_S1_S1_iiiE11kron_fac_sh;
	mad.lo.s32 	%r109, %r107, 20, %r108;
	div.u32 	%r110, %r211, %r105;
	shl.b32 	%r111, %r110, 2;
	add.s32 	%r112, %r109, %r111;
	st.shared.u32 	[%r112], %r106;
	add.s32 	%r211, %r211, %r3;
	setp.lt.u32 	%p2, %r211, %r2;
	@%p2 bra 	$L__BB340_2;
$L__BB340_3:
	div.s32 	%r6, 128, %r105;
	div.u32 	%r7, %r1, %r6;
	mov.u32 	%r216, %ctaid.y;
	mov.u32 	%r9, %nctaid.y;
	shl.b32 	%r10, %r9, 1;
	setp.ge.u32 	%p3, %r216, %r10;
	@%p3 bra 	$L__BB340_41;
	rem.u32 	%r114, %r1, %r6;
	mov.u32 	%r115, %ctaid.x;
	shl.b32 	%r11, %r1, 2;
	shl.b32 	%r12, %r115, 7;
	mov.u32 	%r116, %ntid.x;
	shl.b32 	%r13, %r116, 2;
	and.b32  	%r14, %r114, 3;
	mul.lo.s32 	%r117, %r114, %r105;
	min.s32 	%r15, %r104, 4;
	and.b32  	%r16, %r1, 3;
	mad.lo.s32 	%r17, %r6, %r115, %r1;
	add.s32 	%r18, %r11, %r13;
	max.u32 	%r118, %r18, 128;
	setp.lt.u32 	%p4, %r18, 128;
	selp.u32 	%r119, 1, 0, %p4;
	or.b32  	%r120, %r18, %r119;
	sub.s32 	%r121, %r118, %r120;
	div.u32 	%r122, %r121, %r13;
	add.s32 	%r19, %r122, %r119;
	and.b32  	%r20, %r19, 3;
	shl.b32 	%r123, %r1, 4;
	mov.u32 	%r124, _ZZ9cuda_gemmIiLi128ELi2ELi1ELi128ELi4ELi4ELi64ELi0ELi0EEviiiPT_S1_S1_iiiE3Ash;
	add.s32 	%r21, %r124, %r123;
	shl.b32 	%r36, %r116, 4;
	add.s32 	%r22, %r21, %r36;
	add.s32 	%r23, %r18, %r13;
	add.s32 	%r125, %r14, %r117;
	shl.b32 	%r126, %r125, 2;
	add.s32 	%r24, %r124, %r126;
	add.s32 	%r127, %r114, 1;
	and.b32  	%r25, %r127, 3;
	add.s32 	%r128, %r25, %r117;
	shl.b32 	%r129, %r128, 2;
	add.s32 	%r26, %r124, %r129;
	xor.b32  	%r27, %r14, 2;
	add.s32 	%r130, %r27, %r117;
	shl.b32 	%r131, %r130, 2;
	add.s32 	%r28, %r124, %r131;
	add.s32 	%r132, %r114, -1;
	and.b32  	%r29, %r132, 3;
	add.s32 	%r133, %r29, %r117;
	shl.b32 	%r134, %r133, 2;
	add.s32 	%r30, %r124, %r134;
	setp.lt.s32 	%p5, %r14, %r105;
	selp.b32 	%r135, 0, %r105, %p5;
	sub.s32 	%r31, %r14, %r135;
	add.s32 	%r136, %r14, 1;
	setp.lt.s32 	%p6, %r136, %r105;
	selp.b32 	%r137, 0, %r105, %p6;
	sub.s32 	%r32, %r136, %r137;
	add.s32 	%r138, %r14, 2;
	setp.lt.s32 	%p7, %r138, %r105;
	selp.b32 	%r139, 0, %r105, %p7;
	sub.s32 	%r33, %r138, %r139;
	add.s32 	%r140, %r14, 3;
	setp.lt.s32 	%p8, %r140, %r105;
	selp.b32 	%r141, 0, %r105, %p8;
	sub.s32 	%r34, %r140, %r141;
	mad.lo.s32 	%r35, %r116, 12, %r12;
	shl.b32 	%r142, %r116, 3;
	add.s32 	%r37, %r12, %r142;
	mul.lo.s32 	%r38, %r116, 48;
	shl.b32 	%r39, %r116, 6;
	shl.b32 	%r40, %r116, 5;
	cvta.to.global.u64 	%rd3, %rd5;
	cvt.u16.u32 	%rs1, %r6;
	div.s16 	%rs2, 128, %rs1;
	cvt.s32.s16 	%r41, %rs2;
	shl.b32 	%r191, %r16, 2;
$L__BB340_5:
	setp.gt.u32 	%p9, %r1, 31;
	@%p9 bra 	$L__BB340_13;
	setp.eq.s32 	%p10, %r20, 3;
	mul.lo.s32 	%r47, %r216, %r103;
	add.s32 	%r48, %r47, %r12;
	mov.u32 	%r217, %r11;
	@%p10 bra 	$L__BB340_10;
	setp.eq.s32 	%p11, %r20, 0;
	add.s32 	%r143, %r48, %r11;
	mul.wide.s32 	%rd9, %r143, 4;
	add.s64 	%rd10, %rd1, %rd9;
	ld.global.v4.u32 	{%r144, %r145, %r146, %r147}, [%rd10];
	st.shared.v4.u32 	[%r21], {%r144, %r145, %r146, %r147};
	mov.u32 	%r217, %r18;
	@%p11 bra 	$L__BB340_10;
	setp.eq.s32 	%p12, %r20, 1;
	add.s32 	%r148, %r48, %r18;
	mul.wide.s32 	%rd11, %r148, 4;
	add.s64 	%rd12, %rd1, %rd11;
	ld.global.v4.u32 	{%r149, %r150, %r151, %r152}, [%rd12];
	st.shared.v4.u32 	[%r22], {%r149, %r150, %r151, %r152};
	mov.u32 	%r217, %r23;
	@%p12 bra 	$L__BB340_10;
	add.s32 	%r217, %r23, %r13;
	add.s32 	%r153, %r48, %r23;
	mul.wide.s32 	%rd13, %r153, 4;
	add.s64 	%rd14, %rd1, %rd13;
	ld.global.v4.u32 	{%r154, %r155, %r156, %r157}, [%rd14];
	shl.b32 	%r158, %r13, 2;
	add.s32 	%r159, %r22, %r158;
	st.shared.v4.u32 	[%r159], {%r154, %r155, %r156, %r157};
$L__BB340_10:
	setp.lt.u32 	%p13, %r19, 3;
	@%p13 bra 	$L__BB340_13;
	add.s32 	%r160, %r35, %r217;
	add.s32 	%r222, %r160, %r47;
	add.s32 	%r161, %r37, %r217;
	add.s32 	%r221, %r161, %r47;
	add.s32 	%r162, %r12, %r217;
	add.s32 	%r218, %r162, %r47;
	add.s32 	%r220, %r218, %r13;
	shl.b32 	%r163, %r217, 2;
	mov.u32 	%r164, _ZZ9cuda_gemmIiLi128ELi2ELi1ELi128ELi4ELi4ELi64ELi0ELi0EEviiiPT_S1_S1_iiiE3Ash;
	add.s32 	%r219, %r164, %r163;
$L__BB340_12:
	mul.wide.s32 	%rd15, %r222, 4;
	add.s64 	%rd16, %rd1, %rd15;
	mul.wide.s32 	%rd17, %r221, 4;
	add.s64 	%rd18, %rd1, %rd17;
	mul.wide.s32 	%rd19, %r220, 4;
	add.s64 	%rd20, %rd1, %rd19;
	mul.wide.s32 	%rd21, %r218, 4;
	add.s64 	%rd22, %rd1, %rd21;
	ld.global.v4.u32 	{%r165, %r166, %r167, %r168}, [%rd22];
	st.shared.v4.u32 	[%r219], {%r165, %r166, %r167, %r168};
	add.s32 	%r169, %r217, %r13;
	ld.global.v4.u32 	{%r170, %r171, %r172, %r173}, [%rd20];
	add.s32 	%r174, %r219, %r36;
	st.shared.v4.u32 	[%r174], {%r170, %r171, %r172, %r173};
	add.s32 	%r175, %r169, %r13;
	ld.global.v4.u32 	{%r176, %r177, %r178, %r179}, [%rd18];
	add.s32 	%r180, %r219, %r40;
	st.shared.v4.u32 	[%r180], {%r176, %r177, %r178, %r179};
	add.s32 	%r181, %r175, %r13;
	ld.global.v4.u32 	{%r182, %r183, %r184, %r185}, [%rd16];
	add.s32 	%r186, %r219, %r38;
	st.shared.v4.u32 	[%r186], {%r182, %r183, %r184, %r185};
	add.s32 	%r217, %r181, %r13;
	add.s32 	%r222, %r222, %r36;
	add.s32 	%r221, %r221, %r36;
	add.s32 	%r220, %r220, %r36;
	add.s32 	%r219, %r219, %r39;
	add.s32 	%r218, %r218, %r36;
	setp.lt.u32 	%p14, %r217, 128;
	@%p14 bra 	$L__BB340_12;
$L__BB340_13:
	setp.lt.s32 	%p15, %r6, 1;
	bar.sync 	0;
	mov.b32 	%r240, 0;
	@%p15 bra 	$L__BB340_40;
	setp.lt.s32 	%p16, %r105, 1;
	@%p16 bra 	$L__BB340_16;
	ld.shared.u32 	%r215, [%r24];
$L__BB340_16:
	setp.lt.s32 	%p17, %r105, 2;
	@%p17 bra 	$L__BB340_18;
	ld.shared.u32 	%r214, [%r26];
$L__BB340_18:
	setp.lt.s32 	%p18, %r105, 3;
	@%p18 bra 	$L__BB340_20;
	ld.shared.u32 	%r213, [%r28];
$L__BB340_20:
	setp.lt.s32 	%p19, %r105, 4;
	@%p19 bra 	$L__BB340_22;
	ld.shared.u32 	%r212, [%r30];
$L__BB340_22:
	setp.ge.s32 	%p20, %r7, %r15;
	@%p20 bra 	$L__BB340_40;
	mov.b32 	%r240, 0;
	mov.u32 	%r228, %r7;
$L__BB340_24:
	setp.gt.u32 	%p21, %r105, 64;
	mov.u32 	%r190, _ZZ9cuda_gemmIiLi128ELi2ELi1ELi128ELi4ELi4ELi64ELi0ELi0EEviiiPT_S1_S1_iiiE11kron_fac_sh;
	mad.lo.s32 	%r78, %r228, 20, %r190;
	add.s32 	%r192, %r78, %r191;
	ld.shared.u32 	%r79, [%r192];
	@%p21 bra 	$L__BB340_31;
	setp.lt.s32 	%p26, %r105, 2;
	shfl.sync.idx.b32	%r206|%p27, %r79, %r31, 7199, -1;
	mul.lo.s32 	%r235, %r206, %r215;
	@%p26 bra 	$L__BB340_27;
	shfl.sync.idx.b32	%r207|%p28, %r79, %r32, 7199, -1;
	mad.lo.s32 	%r235, %r207, %r214, %r235;
$L__BB340_27:
	setp.lt.s32 	%p29, %r105, 3;
	@%p29 bra 	$L__BB340_29;
	shfl.sync.idx.b32	%r208|%p30, %r79, %r33, 7199, -1;
	mad.lo.s32 	%r235, %r208, %r213, %r235;
$L__BB340_29:
	setp.lt.s32 	%p31, %r105, 4;
	@%p31 bra 	$L__BB340_39;
	shfl.sync.idx.b32	%r209|%p32, %r79, %r34, 7199, -1;
	mad.lo.s32 	%r235, %r209, %r212, %r235;
	bra.uni 	$L__BB340_39;
$L__BB340_31:
	setp.lt.s32 	%p22, %r105, 1;
	mov.b32 	%r235, 0;
	@%p22 bra 	$L__BB340_33;
	shl.b32 	%r194, %r14, 2;
	add.s32 	%r195, %r78, %r194;
	ld.shared.u32 	%r196, [%r195];
	mul.lo.s32 	%r235, %r196, %r215;
$L__BB340_33:
	setp.lt.s32 	%p23, %r105, 2;
	@%p23 bra 	$L__BB340_35;
	shl.b32 	%r197, %r25, 2;
	add.s32 	%r198, %r78, %r197;
	ld.shared.u32 	%r199, [%r198];
	mad.lo.s32 	%r235, %r199, %r214, %r235;
$L__BB340_35:
	setp.lt.s32 	%p24, %r105, 3;
	@%p24 bra 	$L__BB340_37;
	shl.b32 	%r200, %r27, 2;
	add.s32 	%r201, %r78, %r200;
	ld.shared.u32 	%r202, [%r201];
	mad.lo.s32 	%r235, %r202, %r213, %r235;
$L__BB340_37:
	setp.lt.s32 	%p25, %r105, 4;
	@%p25 bra 	$L__BB340_39;
	shl.b32 	%r203, %r29, 2;
	add.s32 	%r204, %r78, %r203;
	ld.shared.u32 	%r205, [%r204];
	mad.lo.s32 	%r235, %r205, %r212, %r235;
$L__BB340_39:
	add.s32 	%r240, %r235, %r240;
	add.s32 	%r228, %r228, %r41;
	setp.lt.s32 	%p33, %r228, %r15;
	@%p33 bra 	$L__BB340_24;
$L__BB340_40:
	bar.sync 	0;
	mad.lo.s32 	%r210, %r216, %r102, %r17;
	mul.wide.s32 	%rd23, %r210, 4;
	add.s64 	%rd24, %rd3, %rd23;
	st.global.u32 	[%rd24], %r240;
	add.s32 	%r216, %r216, %r9;
	setp.lt.u32 	%p34, %r216, %r10;
	@%p34 bra 	$L__BB340_5;
$L__BB340_41:
	ret;

}
	// .globl	_Z9cuda_gemmIiLi128ELi2ELi1ELi128ELi4ELi4ELi64ELi0ELi1EEviiiPT_S1_S1_iii
.visible .entry _Z9cuda_gemmIiLi128ELi2ELi1ELi128ELi4ELi4ELi64ELi0ELi1EEviiiPT_S1_S1_iii(
	.param .u32 _Z9cuda_gemmIiLi128ELi2ELi1ELi128ELi4ELi4ELi64ELi0ELi1EEviiiPT_S1_S1_iii_param_0,
	.param .u32 _Z9cuda_gemmIiLi128ELi2ELi1ELi128ELi4ELi4ELi64ELi0ELi1EEviiiPT_S1_S1_iii_param_1,
	.param .u32 _Z9cuda_gemmIiLi128ELi2ELi1ELi128ELi4ELi4ELi64ELi0ELi1EEviiiPT_S1_S1_iii_param_2,
	.param .u64 .ptr .align 1 _Z9cuda_gemmIiLi128ELi2ELi1ELi128ELi4ELi4ELi64ELi0ELi1EEviiiPT_S1_S1_iii_param_3,
	.param .u64 .ptr .align 1 _Z9cuda_gemmIiLi128ELi2ELi1ELi128ELi4ELi4ELi64ELi0ELi1EEviiiPT_S1_S1_iii_param_4,
	.param .u64 .ptr .align 1 _Z9cuda_gemmIiLi128ELi2ELi1ELi128ELi4ELi4ELi64ELi0ELi1EEviiiPT_S1_S1_iii_param_5,
	.param .u32 _Z9cuda_gemmIiLi128ELi2ELi1ELi128ELi4ELi4ELi64ELi0ELi1EEviiiPT_S1_S1_iii_param_6,
	.param .u32 _Z9cuda_gemmIiLi128ELi2ELi1ELi128ELi4ELi4ELi64ELi0ELi1EEviiiPT_S1_S1_iii_param_7,
	.param .u32 _Z9cuda_gemmIiLi128ELi2ELi1ELi128ELi4ELi4ELi64ELi0ELi1EEviiiPT_S1_S1_iii_param_8
)
.maxntid 128
{
	.reg .pred 	%p<16>;
	.reg .b32 	%r<159>;
	.reg .b64 	%rd<25>;
	// demoted variable
	.shared .align 128 .b8 _ZZ9cuda_gemmIiLi128ELi2ELi1ELi128ELi4ELi4ELi64ELi0ELi1EEviiiPT_S1_S1_iiiE11kron_fac_sh[80];
	// demoted variable
	.shared .align 128 .b8 _ZZ9cuda_gemmIiLi128ELi2ELi1ELi128ELi4ELi4ELi64ELi0ELi1EEviiiPT_S1_S1_iiiE3Ash[512];
	ld.param.u32 	%r53, [_Z9cuda_gemmIiLi128ELi2ELi1ELi128ELi4ELi4ELi64ELi0ELi1EEviiiPT_S1_S1_iii_param_1];
	ld.param.u32 	%r54, [_Z9cuda_gemmIiLi128ELi2ELi1ELi128ELi4ELi4ELi64ELi0ELi1EEviiiPT_S1_S1_iii_param_2];
	ld.param.u64 	%rd6, [_Z9cuda_gemmIiLi128ELi2ELi1ELi128ELi4ELi4ELi64ELi0ELi1EEviiiPT_S1_S1_iii_param_3];
	ld.param.u64 	%rd4, [_Z9cuda_gemmIiLi128ELi2ELi1ELi128ELi4ELi4ELi64ELi0ELi1EEviiiPT_S1_S1_iii_param_4];
	ld.param.u64 	%rd5, [_Z9cuda_gemmIiLi128ELi2ELi1ELi128ELi4ELi4ELi64ELi0ELi1EEviiiPT_S1_S1_iii_param_5];
	cvta.to.global.u64 	%rd1, %rd6;
	mov.u32 	%r1, %tid.x;
	setp.gt.u32 	%p1, %r1, 15;
	@%p1 bra 	$L__BB341_3;
	mov.u32 	%r2, %ntid.x;
	cvta.to.global.u64 	%rd2, %rd4;
	mov.u32 	%r57, _ZZ9cuda_gemmIiLi128ELi2ELi1ELi128ELi4ELi4ELi64ELi0ELi1EEviiiPT_S1_S1_iiiE11kron_fac_sh;
	mov.u32 	%r150, %r1;
$L__BB341_2:
	mul.wide.u32 	%rd7, %r150, 4;
	add.s64 	%rd8, %rd2, %rd7;
	ld.global.u32 	%r55, [%rd8];
	and.b32  	%r56, %r150, 3;
	mad.lo.s32 	%r58, %r56, 20, %r57;
	and.b32  	%r59, %r150, -4;
	add.s32 	%r60, %r58, %r59;
	st.shared.u32 	[%r60], %r55;
	add.s32 	%r150, %r150, %r2;
	setp.lt.u32 	%p2, %r150, 16;
	@%p2 bra 	$L__BB341_2;
$L__BB341_3:
	mov.u32 	%r151, %ctaid.y;
	mov.u32 	%r6, %nctaid.y;
	shl.b32 	%r7, %r6, 1;
	setp.ge.u32 	%p3, %r151, %r7;
	@%p3 bra 	$L__BB341_14;
	shr.u32 	%r61, %r1, 5;
	mov.u32 	%r62, %ctaid.x;
	shl.b32 	%r8, %r1, 2;
	shl.b32 	%r9, %r62, 7;
	mov.u32 	%r63, %ntid.x;
	shl.b32 	%r10, %r63, 2;
	and.b32  	%r11, %r1, 3;
	and.b32  	%r64, %r8, 124;
	mov.u32 	%r65, _ZZ9cuda_gemmIiLi128ELi2ELi1ELi128ELi4ELi4ELi64ELi0ELi1EEviiiPT_S1_S1_iiiE11kron_fac_sh;
	mad.lo.s32 	%r66, %r61, 20, %r65;
	and.b32  	%r67, %r8, 12;
	add.s32 	%r12, %r66, %r67;
	shl.b32 	%r68, %r62, 5;
	add.s32 	%r13, %r68, %r1;
	add.s32 	%r14, %r8, %r10;
	max.u32 	%r69, %r14, 128;
	setp.lt.u32 	%p4, %r14, 128;
	selp.u32 	%r70, 1, 0, %p4;
	or.b32  	%r71, %r14, %r70;
	sub.s32 	%r72, %r69, %r71;
	div.u32 	%r73, %r72, %r10;
	add.s32 	%r15, %r73, %r70;
	and.b32  	%r16, %r15, 3;
	shl.b32 	%r74, %r1, 4;
	mov.u32 	%r75, _ZZ9cuda_gemmIiLi128ELi2ELi1ELi128ELi4ELi4ELi64ELi0ELi1EEviiiPT_S1_S1_iiiE3Ash;
	add.s32 	%r17, %r75, %r74;
	shl.b32 	%r25, %r63, 4;
	add.s32 	%r18, %r17, %r25;
	add.s32 	%r19, %r14, %r10;
	or.b32  	%r76, %r64, %r11;
	shl.b32 	%r77, %r76, 2;
	add.s32 	%r20, %r75, %r77;
	add.s32 	%r78, %r1, 1;
	and.b32  	%r21, %r78, 3;
	xor.b32  	%r22, %r11, 2;
	add.s32 	%r79, %r1, -1;
	and.b32  	%r23, %r79, 3;
	mad.lo.s32 	%r24, %r63, 12, %r9;
	shl.b32 	%r80, %r63, 3;
	add.s32 	%r26, %r9, %r80;
	mul.lo.s32 	%r27, %r63, 48;
	shl.b32 	%r28, %r63, 6;
	shl.b32 	%r29, %r63, 5;
	cvta.to.global.u64 	%rd3, %rd5;
$L__BB341_5:
	setp.gt.u32 	%p5, %r1, 31;
	@%p5 bra 	$L__BB341_13;
	setp.eq.s32 	%p6, %r16, 3;
	mul.lo.s32 	%r31, %r151, %r54;
	add.s32 	%r32, %r31, %r9;
	mov.u32 	%r152, %r8;
	@%p6 bra 	$L__BB341_10;
	setp.eq.s32 	%p7, %r16, 0;
	add.s32 	%r81, %r32, %r8;
	mul.wide.s32 	%rd9, %r81, 4;
	add.s64 	%rd10, %rd1, %rd9;
	ld.global.v4.u32 	{%r82, %r83, %r84, %r85}, [%rd10];
	st.shared.v4.u32 	[%r17], {%r82, %r83, %r84, %r85};
	mov.u32 	%r152, %r14;
	@%p7 bra 	$L__BB341_10;
	setp.eq.s32 	%p8, %r16, 1;
	add.s32 	%r86, %r32, %r14;
	mul.wide.s32 	%rd11, %r86, 4;
	add.s64 	%rd12, %rd1, %rd11;
	ld.global.v4.u32 	{%r87, %r88, %r89, %r90}, [%rd12];
	st.shared.v4.u32 	[%r18], {%r87, %r88, %r89, %r90};
	mov.u32 	%r152, %r19;
	@%p8 bra 	$L__BB341_10;
	add.s32 	%r152, %r19, %r10;
	add.s32 	%r91, %r32, %r19;
	mul.wide.s32 	%rd13, %r91, 4;
	add.s64 	%rd14, %rd1, %rd13;
	ld.global.v4.u32 	{%r92, %r93, %r94, %r95}, [%rd14];
	shl.b32 	%r96, %r10, 2;
	add.s32 	%r97, %r18, %r96;
	st.shared.v4.u32 	[%r97], {%r92, %r93, %r94, %r95};
$L__BB341_10:
	setp.lt.u32 	%p9, %r15, 3;
	@%p9 bra 	$L__BB341_13;
	add.s32 	%r98, %r24, %r152;
	add.s32 	%r157, %r98, %r31;
	add.s32 	%r99, %r26, %r152;
	add.s32 	%r156, %r99, %r31;
	add.s32 	%r100, %r9, %r152;
	add.s32 	%r153, %r100, %r31;
	add.s32 	%r155, %r153, %r10;
	shl.b32 	%r101, %r152, 2;
	mov.u32 	%r102, _ZZ9cuda_gemmIiLi128ELi2ELi1ELi128ELi4ELi4ELi64ELi0ELi1EEviiiPT_S1_S1_iiiE3Ash;
	add.s32 	%r154, %r102, %r101;
$L__BB341_12:
	mul.wide.s32 	%rd15, %r157, 4;
	add.s64 	%rd16, %rd1, %rd15;
	mul.wide.s32 	%rd17, %r156, 4;
	add.s64 	%rd18, %rd1, %rd17;
	mul.wide.s32 	%rd19, %r155, 4;
	add.s64 	%rd20, %rd1, %rd19;
	mul.wide.s32 	%rd21, %r153, 4;
	add.s64 	%rd22, %rd1, %rd21;
	ld.global.v4.u32 	{%r103, %r104, %r105, %r106}, [%rd22];
	st.shared.v4.u32 	[%r154], {%r103, %r104, %r105, %r106};
	add.s32 	%r107, %r152, %r10;
	ld.global.v4.u32 	{%r108, %r109, %r110, %r111}, [%rd20];
	add.s32 	%r112, %r154, %r25;
	st.shared.v4.u32 	[%r112], {%r108, %r109, %r110, %r111};
	add.s32 	%r113, %r107, %r10;
	ld.global.v4.u32 	{%r114, %r115, %r116, %r117}, [%rd18];
	add.s32 	%r118, %r154, %r29;
	st.shared.v4.u32 	[%r118], {%r114, %r115, %r116, %r117};
	add.s32 	%r119, %r113, %r10;
	ld.global.v4.u32 	{%r120, %r121, %r122, %r123}, [%rd16];
	add.s32 	%r124, %r154, %r27;
	st.shared.v4.u32 	[%r124], {%r120, %r121, %r122, %r123};
	add.s32 	%r152, %r119, %r10;
	add.s32 	%r157, %r157, %r25;
	add.s32 	%r156, %r156, %r25;
	add.s32 	%r155, %r155, %r25;
	add.s32 	%r154, %r154, %r28;
	add.s32 	%r153, %r153, %r25;
	setp.lt.u32 	%p10, %r152, 128;
	@%p10 bra 	$L__BB341_12;
$L__BB341_13:
	bar.sync 	0;
	ld.shared.u32 	%r125, [%r20];
	and.b32  	%r126, %r8, 124;
	or.b32  	%r127, %r126, %r21;
	shl.b32 	%r128, %r127, 2;
	mov.u32 	%r129, _ZZ9cuda_gemmIiLi128ELi2ELi1ELi128ELi4ELi4ELi64ELi0ELi1EEviiiPT_S1_S1_iiiE3Ash;
	add.s32 	%r130, %r129, %r128;
	ld.shared.u32 	%r131, [%r130];
	or.b32  	%r132, %r126, %r22;
	shl.b32 	%r133, %r132, 2;
	add.s32 	%r134, %r129, %r133;
	ld.shared.u32 	%r135, [%r134];
	or.b32  	%r136, %r126, %r23;
	shl.b32 	%r137, %r136, 2;
	add.s32 	%r138, %r129, %r137;
	ld.shared.u32 	%r139, [%r138];
	ld.shared.u32 	%r140, [%r12];
	shfl.sync.idx.b32	%r141|%p11, %r140, %r11, 7199, -1;
	mul.lo.s32 	%r142, %r141, %r125;
	shfl.sync.idx.b32	%r143|%p12, %r140, %r21, 7199, -1;
	mad.lo.s32 	%r144, %r143, %r131, %r142;
	shfl.sync.idx.b32	%r145|%p13, %r140, %r22, 7199, -1;
	mad.lo.s32 	%r146, %r145, %r135, %r144;
	shfl.sync.idx.b32	%r147|%p14, %r140, %r23, 7199, -1;
	mad.lo.s32 	%r148, %r147, %r139, %r146;
	bar.sync 	0;
	mad.lo.s32 	%r149, %r151, %r53, %r13;
	mul.wide.s32 	%rd23, %r149, 4;
	add.s64 	%rd24, %rd3, %rd23;
	st.global.u32 	[%rd24], %r148;
	add.s32 	%r151, %r151, %r6;
	setp.lt.u32 	%p15, %r151, %r7;
	@%p15 bra 	$L__BB341_5;
$L__BB341_14:
	ret;

}
	// .globl	_Z9cuda_gemmIiLi128ELi2ELi1ELi128ELi4ELi4ELi64ELi1ELi0EEviiiPT_S1_S1_iii
.visible .entry _Z9cuda_gemmIiLi128ELi2ELi1ELi128ELi4ELi4ELi64ELi1ELi0EEviiiPT_S1_S1_iii(
	.param .u32 _Z9cuda_gemmIiLi128ELi2ELi1ELi128ELi4ELi4ELi64ELi1ELi0EEviiiPT_S1_S1_iii_param_0,
	.param .u32 _Z9cuda_gemmIiLi128ELi2ELi1ELi128ELi4ELi4ELi64ELi1ELi0EEviiiPT_S1_S1_iii_param_1,
	.param .u32 _Z9cuda_gemmIiLi128ELi2ELi1ELi128ELi4ELi4ELi64ELi1ELi0EEviiiPT_S1_S1_iii_param_2,
	.param .u64 .ptr .align 1 _Z9cuda_gemmIiLi128ELi2ELi1ELi128ELi4ELi4ELi64ELi1ELi0EEviiiPT_S1_S1_iii_param_3,
	.param .u64 .ptr .align 1 _Z9cuda_gemmIiLi128ELi2ELi1ELi128ELi4ELi4ELi64ELi1ELi0EEviiiPT_S1_S1_iii_param_4,
	.param .u64 .ptr .align 1 _Z9cuda_gemmIiLi128ELi2ELi1ELi128ELi4ELi4ELi64ELi1ELi0EEviiiPT_S1_S1_iii_param_5,
	.param .u32 _Z9cuda_gemmIiLi128ELi2ELi1ELi128ELi4ELi4ELi64ELi1ELi0EEviiiPT_S1_S1_iii_param_6,
	.param .u32 _Z9cuda_gemmIiLi128ELi2ELi1ELi128ELi4ELi4ELi64ELi1ELi0EEviiiPT_S1_S1_iii_param_7,
	.param .u32 _Z9cuda_gemmIiLi128ELi2ELi1ELi128ELi4ELi4ELi64ELi1ELi0EEviiiPT_S1_S1_iii_param_8
)
.maxntid 128
{
	.reg .pred 	%p<35>;
	.reg .b16 	%rs<3>;
	.reg .b32 	%r<233>;
	.reg .b64 	%rd<26>;
	// demoted variable
	.shared .align 128 .b8 _ZZ9cuda_gemmIiLi128ELi2ELi1ELi128ELi4ELi4ELi64ELi1ELi0EEviiiPT_S1_S1_iiiE11kron_fac_sh[80];
	// demoted variable
	.shared .align 128 .b8 _ZZ9cuda_gemmIiLi128ELi2ELi1ELi128ELi4ELi4ELi64ELi1ELi0EEviiiPT_S1_S1_iiiE3Ash[512];
	ld.param.u64 	%rd5, [_Z9cuda_gemmIiLi128ELi2ELi1ELi128ELi4ELi4ELi64ELi1ELi0EEviiiPT_S1_S1_iii_param_3];
	ld.param.u64 	%rd3, [_Z9cuda_gemmIiLi128ELi2ELi1ELi128ELi4ELi4ELi64ELi1ELi0EEviiiPT_S1_S1_iii_param_4];
	ld.param.u32 	%r97, [_Z9cuda_gemmIiLi128ELi2ELi1ELi128ELi4ELi4ELi64ELi1ELi0EEviiiPT_S1_S1_iii_param_6];
	ld.param.u32 	%r98, [_Z9cuda_gemmIiLi128ELi2ELi1ELi128ELi4ELi4ELi64ELi1ELi0EEviiiPT_S1_S1_iii_param_7];
	cvta.to.global.u64 	%rd1, %rd5;
	mov.u32 	%r1, %tid.x;
	mul.lo.s32 	%r2, %r98, %r97;
	setp.ge.u32 	%p1, %r1, %r2;
	@%p1 bra 	$L__BB342_3;
	mov.u32 	%r3, %ntid.x;
	cvta.to.global.u64 	%rd2, %rd3;
	mov.u32 	%r101, _ZZ9cuda_gemmIiLi128ELi2ELi1ELi128ELi4ELi4ELi64ELi1ELi0EEviiiPT_S1_S1_iiiE11kron_fac_sh;
	mov.u32 	%r203, %r1;
$L__BB342_2:
	mul.wide.u32 	%rd6, %r203, 4;
	add.s64 	%rd7, %rd2, %rd6;
	ld.global.u32 	%r99, [%rd7];
	rem.u32 	%r100, %r203, %r97;
	mad.lo.s32 	%r102, %r100, 20, %r101;
	div.u32 	%r103, %r203, %r98;
	shl.b32 	%r104, %r103, 2;
	add.s32 	%r105, %r102, %r104;
	st.shared.u32 	[%r105], %r99;
	add.s32 	%r203, %r203, %r3;
	setp.lt.u32 	%p2, %r203, %r2;
	@%p2 bra 	$L__BB342_2;
$L__BB342_3:
	div.s32 	%r6, 128, %r98;
	div.u32 	%r7, %r1, %r6;
	mov.u32 	%r208, %ctaid.y;
	mov.u32 	%r9, %nctaid.y;
	shl.b32 	%r10, %r9, 1;
	setp.ge.u32 	%p3, %r208, %r10;
	@%p3 bra 	$L__BB342_41;
	rem.u32 	%r107, %r1, %r6;
	shl.b32 	%r11, %r1, 2;
	mov.u32 	%r108, %ntid.x;
	shl.b32 	%r12, %r108, 2;
	and.b32  	%r13, %r107, 3;
	mul.lo.s32 	%r109, %r107, %r98;
	min.s32 	%r14, %r97, 4;
	add.s32 	%r15, %r11, %r12;
	max.u32 	%r110, %r15, 128;
	setp.lt.u32 	%p4, %r15, 128;
	selp.u32 	%r111, 1, 0, %p4;
	or.b32  	%r112, %r15, %r111;
	sub.s32 	%r113, %r110, %r112;
	div.u32 	%r114, %r113, %r12;
	add.s32 	%r16, %r114, %r111;
	and.b32  	%r17, %r16, 3;
	shl.b32 	%r115, %r1, 4;
	mov.u32 	%r116, _ZZ9cuda_gemmIiLi128ELi2ELi1ELi128ELi4ELi4ELi64ELi1ELi0EEviiiPT_S1_S1_iiiE3Ash;
	add.s32 	%r18, %r116, %r115;
	shl.b32 	%r33, %r108, 4;
	add.s32 	%r19, %r18, %r33;
	add.s32 	%r20, %r15, %r12;
	add.s32 	%r117, %r13, %r109;
	shl.b32 	%r118, %r117, 2;
	add.s32 	%r21, %r116, %r118;
	add.s32 	%r119, %r107, 1;
	and.b32  	%r22, %r119, 3;
	add.s32 	%r120, %r22, %r109;
	shl.b32 	%r121, %r120, 2;
	add.s32 	%r23, %r116, %r121;
	xor.b32  	%r24, %r13, 2;
	add.s32 	%r122, %r24, %r109;
	shl.b32 	%r123, %r122, 2;
	add.s32 	%r25, %r116, %r123;
	add.s32 	%r124, %r107, -1;
	and.b32  	%r26, %r124, 3;
	add.s32 	%r125, %r26, %r109;
	shl.b32 	%r126, %r125, 2;
	add.s32 	%r27, %r116, %r126;
	setp.lt.s32 	%p5, %r13, %r98;
	selp.b32 	%r127, 0, %r98, %p5;
	sub.s32 	%r28, %r13, %r127;
	add.s32 	%r128, %r13, 1;
	setp.lt.s32 	%p6, %r128, %r98;
	selp.b32 	%r129, 0, %r98, %p6;
	sub.s32 	%r29, %r128, %r129;
	add.s32 	%r130, %r13, 2;
	setp.lt.s32 	%p7, %r130, %r98;
	selp.b32 	%r131, 0, %r98, %p7;
	sub.s32 	%r30, %r130, %r131;
	add.s32 	%r132, %r13, 3;
	setp.lt.s32 	%p8, %r132, %r98;
	selp.b32 	%r133, 0, %r98, %p8;
	sub.s32 	%r31, %r132, %r133;
	mul.lo.s32 	%r32, %r108, 12;
	mul.lo.s32 	%r34, %r108, 48;
	shl.b32 	%r35, %r108, 6;
	shl.b32 	%r36, %r108, 5;
	cvt.u16.u32 	%rs1, %r6;
	div.s16 	%rs2, 128, %rs1;
	cvt.s32.s16 	%r37, %rs2;
$L__BB342_5:
	setp.gt.u32 	%p9, %r1, 31;
	@%p9 bra 	$L__BB342_13;
	setp.eq.s32 	%p10, %r17, 3;
	shl.b32 	%r43, %r208, 7;
	mov.u32 	%r209, %r11;
	@%p10 bra 	$L__BB342_10;
	setp.eq.s32 	%p11, %r17, 0;
	add.s32 	%r134, %r43, %r11;
	mul.wide.s32 	%rd8, %r134, 4;
	add.s64 	%rd9, %rd1, %rd8;
	ld.global.v4.u32 	{%r135, %r136, %r137, %r138}, [%rd9];
	st.shared.v4.u32 	[%r18], {%r135, %r136, %r137, %r138};
	mov.u32 	%r209, %r15;
	@%p11 bra 	$L__BB342_10;
	setp.eq.s32 	%p12, %r17, 1;
	add.s32 	%r139, %r43, %r15;
	mul.wide.s32 	%rd10, %r139, 4;
	add.s64 	%rd11, %rd1, %rd10;
	ld.global.v4.u32 	{%r140, %r141, %r142, %r143}, [%rd11];
	st.shared.v4.u32 	[%r19], {%r140, %r141, %r142, %r143};
	mov.u32 	%r209, %r20;
	@%p12 bra 	$L__BB342_10;
	add.s32 	%r209, %r20, %r12;
	add.s32 	%r144, %r43, %r20;
	mul.wide.s32 	%rd12, %r144, 4;
	add.s64 	%rd13, %rd1, %rd12;
	ld.global.v4.u32 	{%r145, %r146, %r147, %r148}, [%rd13];
	shl.b32 	%r149, %r12, 2;
	add.s32 	%r150, %r19, %r149;
	st.shared.v4.u32 	[%r150], {%r145, %r146, %r147, %r148};
$L__BB342_10:
	setp.lt.u32 	%p13, %r16, 3;
	@%p13 bra 	$L__BB342_13;
	add.s32 	%r210, %r209, %r43;
	add.s32 	%r214, %r210, %r32;
	mov.u32 	%r151, %ntid.x;
	shl.b32 	%r152, %r151, 3;
	add.s32 	%r213, %r210, %r152;
	add.s32 	%r212, %r210, %r12;
	shl.b32 	%r153, %r209, 2;
	mov.u32 	%r154, _ZZ9cuda_gemmIiLi128ELi2ELi1ELi128ELi4ELi4ELi64ELi1ELi0EEviiiPT_S1_S1_iiiE3Ash;
	add.s32 	%r211, %r154, %r153;
$L__BB342_12:
	mul.wide.s32 	%rd14, %r214, 4;
	add.s64 	%rd15, %rd1, %rd14;
	mul.wide.s32 	%rd16, %r213, 4;
	add.s64 	%rd17, %rd1, %rd16;
	mul.wide.s32 	%rd18, %r212, 4;
	add.s64 	%rd19, %rd1, %rd18;
	mul.wide.s32 	%rd20, %r210, 4;
	add.s64 	%rd21, %rd1, %rd20;
	ld.global.v4.u32 	{%r155, %r156, %r157, %r158}, [%rd21];
	st.shared.v4.u32 	[%r211], {%r155, %r156, %r157, %r158};
	add.s32 	%r159, %r209, %r12;
	ld.global.v4.u32 	{%r160, %r161, %r162, %r163}, [%rd19];
	add.s32 	%r164, %r211, %r33;
	st.shared.v4.u32 	[%r164], {%r160, %r161, %r162, %r163};
	add.s32 	%r165, %r159, %r12;
	ld.global.v4.u32 	{%r166, %r167, %r168, %r169}, [%rd17];
	add.s32 	%r170, %r211, %r36;
	st.shared.v4.u32 	[%r170], {%r166, %r167, %r168, %r169};
	add.s32 	%r171, %r165, %r12;
	ld.global.v4.u32 	{%r172, %r173, %r174, %r175}, [%rd15];
	add.s32 	%r176, %r211, %r34;
	st.shared.v4.u32 	[%r176], {%r172, %r173, %r174, %r175};
	add.s32 	%r209, %r171, %r12;
	add.s32 	%r214, %r214, %r33;
	add.s32 	%r213, %r213, %r33;
	add.s32 	%r212, %r212, %r33;
	add.s32 	%r211, %r211, %r35;
	add.s32 	%r210, %r210, %r33;
	setp.lt.u32 	%p14, %r209, 128;
	@%p14 bra 	$L__BB342_12;
$L__BB342_13:
	setp.lt.s32 	%p15, %r6, 1;
	bar.sync 	0;
	mov.b32 	%r232, 0;
	@%p15 bra 	$L__BB342_40;
	setp.lt.s32 	%p16, %r98, 1;
	@%p16 bra 	$L__BB342_16;
	ld.shared.u32 	%r207, [%r21];
$L__BB342_16:
	setp.lt.s32 	%p17, %r98, 2;
	@%p17 bra 	$L__BB342_18;
	ld.shared.u32 	%r206, [%r23];
$L__BB342_18:
	setp.lt.s32 	%p18, %r98, 3;
	@%p18 bra 	$L__BB342_20;
	ld.shared.u32 	%r205, [%r25];
$L__BB342_20:
	setp.lt.s32 	%p19, %r98, 4;
	@%p19 bra 	$L__BB342_22;
	ld.shared.u32 	%r204, [%r27];
$L__BB342_22:
	setp.ge.s32 	%p20, %r7, %r14;
	@%p20 bra 	$L__BB342_40;
	mov.b32 	%r232, 0;
	mov.u32 	%r220, %r7;
$L__BB342_24:
	setp.gt.u32 	%p21, %r98, 64;
	mov.u32 	%r180, _ZZ9cuda_gemmIiLi128ELi2ELi1ELi128ELi4ELi4ELi64ELi1ELi0EEviiiPT_S1_S1_iiiE11kron_fac_sh;
	mad.lo.s32 	%r73, %r220, 20, %r180;
	shl.b32 	%r181, %r1, 2;
	and.b32  	%r182, %r181, 12;
	add.s32 	%r183, %r73, %r182;
	ld.shared.u32 	%r74, [%r183];
	@%p21 bra 	$L__BB342_31;
	setp.lt.s32 	%p26, %r98, 2;
	shfl.sync.idx.b32	%r197|%p27, %r74, %r28, 7199, -1;
	mul.lo.s32 	%r227, %r197, %r207;
	@%p26 bra 	$L__BB342_27;
	shfl.sync.idx.b32	%r198|%p28, %r74, %r29, 7199, -1;
	mad.lo.s32 	%r227, %r198, %r206, %r227;
$L__BB342_27:
	setp.lt.s32 	%p29, %r98, 3;
	@%p29 bra 	$L__BB342_29;
	shfl.sync.idx.b32	%r199|%p30, %r74, %r30, 7199, -1;
	mad.lo.s32 	%r227, %r199, %r205, %r227;
$L__BB342_29:
	setp.lt.s32 	%p31, %r98, 4;
	@%p31 bra 	$L__BB342_39;
	shfl.sync.idx.b32	%r200|%p32, %r74, %r31, 7199, -1;
	mad.lo.s32 	%r227, %r200, %r204, %r227;
	bra.uni 	$L__BB342_39;
$L__BB342_31:
	setp.lt.s32 	%p22, %r98, 1;
	mov.b32 	%r227, 0;
	@%p22 bra 	$L__BB342_33;
	shl.b32 	%r185, %r13, 2;
	add.s32 	%r186, %r73, %r185;
	ld.shared.u32 	%r187, [%r186];
	mul.lo.s32 	%r227, %r187, %r207;
$L__BB342_33:
	setp.lt.s32 	%p23, %r98, 2;
	@%p23 bra 	$L__BB342_35;
	shl.b32 	%r188, %r22, 2;
	add.s32 	%r189, %r73, %r188;
	ld.shared.u32 	%r190, [%r189];
	mad.lo.s32 	%r227, %r190, %r206, %r227;
$L__BB342_35:
	setp.lt.s32 	%p24, %r98, 3;
	@%p24 bra 	$L__BB342_37;
	shl.b32 	%r191, %r24, 2;
	add.s32 	%r192, %r73, %r191;
	ld.shared.u32 	%r193, [%r192];
	mad.lo.s32 	%r227, %r193, %r205, %r227;
$L__BB342_37:
	setp.lt.s32 	%p25, %r98, 4;
	@%p25 bra 	$L__BB342_39;
	shl.b32 	%r194, %r26, 2;
	add.s32 	%r195, %r73, %r194;
	ld.shared.u32 	%r196, [%r195];
	mad.lo.s32 	%r227, %r196, %r204, %r227;
$L__BB342_39:
	add.s32 	%r232, %r227, %r232;
	add.s32 	%r220, %r220, %r37;
	setp.lt.s32 	%p33, %r220, %r14;
	@%p33 bra 	$L__BB342_24;
$L__BB342_40:
	ld.param.u64 	%rd25, [_Z9cuda_gemmIiLi128ELi2ELi1ELi128ELi4ELi4ELi64ELi1ELi0EEviiiPT_S1_S1_iii_param_5];
	bar.sync 	0;
	shl.b32 	%r201, %r208, 7;
	or.b32  	%r202, %r201, %r1;
	cvta.to.global.u64 	%rd22, %rd25;
	mul.wide.s32 	%rd23, %r202, 4;
	add.s64 	%rd24, %rd22, %rd23;
	st.global.u32 	[%rd24], %r232;
	add.s32 	%r208, %r208, %r9;
	setp.lt.u32 	%p34, %r208, %r10;
	@%p34 bra 	$L__BB342_5;
$L__BB342_41:
	ret;

}
	// .globl	_Z9cuda_gemmIiLi128ELi2ELi1ELi128ELi4ELi4ELi64ELi1ELi1EEviiiPT_S1_S1_iii
.visible .entry _Z9cuda_gemmIiLi128ELi2ELi1ELi128ELi4ELi4ELi64ELi1ELi1EEviiiPT_S1_S1_iii(
	.param .u32 _Z9cuda_gemmIiLi128ELi2ELi1ELi128ELi4ELi4ELi64ELi1ELi1EEviiiPT_S1_S1_iii_param_0,
	.param .u32 _Z9cuda_gemmIiLi128ELi2ELi1ELi128ELi4ELi4ELi64ELi1ELi1EEviiiPT_S1_S1_iii_param_1,
	.param .u32 _Z9cuda_gemmIiLi128ELi2ELi1ELi128ELi4ELi4ELi64ELi1ELi1EEviiiPT_S1_S1_iii_param_2,
	.param .u64 .ptr .align 1 _Z9cuda_gemmIiLi128ELi2ELi1ELi128ELi4ELi4ELi64ELi1ELi1EEviiiPT_S1_S1_iii_param_3,
	.param .u64 .ptr .align 1 _Z9cuda_gemmIiLi128ELi2ELi1ELi128ELi4ELi4ELi64ELi1ELi1EEviiiPT_S1_S1_iii_param_4,
	.param .u64 .ptr .align 1 _Z9cuda_gemmIiLi128ELi2ELi1ELi128ELi4ELi4ELi64ELi1ELi1EEviiiPT_S1_S1_iii_param_5,
	.param .u32 _Z9cuda_gemmIiLi128ELi2ELi1ELi128ELi4ELi4ELi64ELi1ELi1EEviiiPT_S1_S1_iii_param_6,
	.param .u32 _Z9cuda_gemmIiLi128ELi2ELi1ELi128ELi4ELi4ELi64ELi1ELi1EEviiiPT_S1_S1_iii_param_7,
	.param .u32 _Z9cuda_gemmIiLi128ELi2ELi1ELi128ELi4ELi4ELi64ELi1ELi1EEviiiPT_S1_S1_iii_param_8
)
.maxntid 128
{
	.reg .pred 	%p<16>;
	.reg .b32 	%r<148>;
	.reg .b64 	%rd<26>;
	// demoted variable
	.shared .align 128 .b8 _ZZ9cuda_gemmIiLi128ELi2ELi1ELi128ELi4ELi4ELi64ELi1ELi1EEviiiPT_S1_S1_iiiE11kron_fac_sh[80];
	// demoted variable
	.shared .align 128 .b8 _ZZ9cuda_gemmIiLi128ELi2ELi1ELi128ELi4ELi4ELi64ELi1ELi1EEviiiPT_S1_S1_iiiE3Ash[512];
	ld.param.u64 	%rd5, [_Z9cuda_gemmIiLi128ELi2ELi1ELi128ELi4ELi4ELi64ELi1ELi1EEviiiPT_S1_S1_iii_param_3];
	ld.param.u64 	%rd3, [_Z9cuda_gemmIiLi128ELi2ELi1ELi128ELi4ELi4ELi64ELi1ELi1EEviiiPT_S1_S1_iii_param_4];
	cvta.to.global.u64 	%rd1, %rd5;
	mov.u32 	%r1, %tid.x;
	setp.gt.u32 	%p1, %r1, 15;
	@%p1 bra 	$L__BB343_3;
	mov.u32 	%r2, %ntid.x;
	cvta.to.global.u64 	%rd2, %rd3;
	mov.u32 	%r50, _ZZ9cuda_gemmIiLi128ELi2ELi1ELi128ELi4ELi4ELi64ELi1ELi1EEviiiPT_S1_S1_iiiE11kron_fac_sh;
	mov.u32 	%r139, %r1;
$L__BB343_2:
	mul.wide.u32 	%rd6, %r139, 4;
	add.s64 	%rd7, %rd2, %rd6;
	ld.global.u32 	%r48, [%rd7];
	and.b32  	%r49, %r139, 3;
	mad.lo.s32 	%r51, %r49, 20, %r50;
	and.b32  	%r52, %r139, -4;
	add.s32 	%r53, %r51, %r52;
	st.shared.u32 	[%r53], %r48;
	add.s32 	%r139, %r139, %r2;
	setp.lt.u32 	%p2, %r139, 16;
	@%p2 bra 	$L__BB343_2;
$L__BB343_3:
	mov.u32 	%r140, %ctaid.y;
	mov.u32 	%r6, %nctaid.y;
	shl.b32 	%r7, %r6, 1;
	setp.ge.u32 	%p3, %r140, %r7;
	@%p3 bra 	$L__BB343_14;
	shl.b32 	%r8, %r1, 2;
	mov.u32 	%r54, %ntid.x;
	shl.b32 	%r9, %r54, 2;
	and.b32  	%r10, %r1, 3;
	add.s32 	%r11, %r8, %r9;
	max.u32 	%r55, %r11, 128;
	setp.lt.u32 	%p4, %r11, 128;
	selp.u32 	%r56, 1, 0, %p4;
	or.b32  	%r57, %r11, %r56;
	sub.s32 	%r58, %r55, %r57;
	div.u32 	%r59, %r58, %r9;
	add.s32 	%r12, %r59, %r56;
	and.b32  	%r13, %r12, 3;
	shl.b32 	%r60, %r1, 4;
	mov.u32 	%r61, _ZZ9cuda_gemmIiLi128ELi2ELi1ELi128ELi4ELi4ELi64ELi1ELi1EEviiiPT_S1_S1_iiiE3Ash;
	add.s32 	%r14, %r61, %r60;
	shl.b32 	%r21, %r54, 4;
	add.s32 	%r15, %r14, %r21;
	add.s32 	%r16, %r11, %r9;
	add.s32 	%r62, %r1, 1;
	and.b32  	%r17, %r62, 3;
	xor.b32  	%r18, %r10, 2;
	add.s32 	%r63, %r1, -1;
	and.b32  	%r19, %r63, 3;
	mul.lo.s32 	%r20, %r54, 12;
	shl.b32 	%r22, %r54, 3;
	mul.lo.s32 	%r23, %r54, 48;
	shl.b32 	%r24, %r54, 6;
	shl.b32 	%r25, %r54, 5;
$L__BB343_5:
	setp.gt.u32 	%p5, %r1, 31;
	@%p5 bra 	$L__BB343_13;
	setp.eq.s32 	%p6, %r13, 3;
	shl.b32 	%r27, %r140, 7;
	mov.u32 	%r141, %r8;
	@%p6 bra 	$L__BB343_10;
	setp.eq.s32 	%p7, %r13, 0;
	add.s32 	%r64, %r27, %r8;
	mul.wide.s32 	%rd8, %r64, 4;
	add.s64 	%rd9, %rd1, %rd8;
	ld.global.v4.u32 	{%r65, %r66, %r67, %r68}, [%rd9];
	st.shared.v4.u32 	[%r14], {%r65, %r66, %r67, %r68};
	mov.u32 	%r141, %r11;
	@%p7 bra 	$L__BB343_10;
	setp.eq.s32 	%p8, %r13, 1;
	add.s32 	%r69, %r27, %r11;
	mul.wide.s32 	%rd10, %r69, 4;
	add.s64 	%rd11, %rd1, %rd10;
	ld.global.v4.u32 	{%r70, %r71, %r72, %r73}, [%rd11];
	st.shared.v4.u32 	[%r15], {%r70, %r71, %r72, %r73};
	mov.u32 	%r141, %r16;
	@%p8 bra 	$L__BB343_10;
	add.s32 	%r141, %r16, %r9;
	add.s32 	%r74, %r27, %r16;
	mul.wide.s32 	%rd12, %r74, 4;
	add.s64 	%rd13, %rd1, %rd12;
	ld.global.v4.u32 	{%r75, %r76, %r77, %r78}, [%rd13];
	shl.b32 	%r79, %r9, 2;
	add.s32 	%r80, %r15, %r79;
	st.shared.v4.u32 	[%r80], {%r75, %r76, %r77, %r78};
$L__BB343_10:
	setp.lt.u32 	%p9, %r12, 3;
	@%p9 bra 	$L__BB343_13;
	add.s32 	%r142, %r141, %r27;
	add.s32 	%r146, %r142, %r20;
	add.s32 	%r145, %r142, %r22;
	add.s32 	%r144, %r142, %r9;
	shl.b32 	%r81, %r141, 2;
	mov.u32 	%r82, _ZZ9cuda_gemmIiLi128ELi2ELi1ELi128ELi4ELi4ELi64ELi1ELi1EEviiiPT_S1_S1_iiiE3Ash;
	add.s32 	%r143, %r82, %r81;
$L__BB343_12:
	mul.wide.s32 	%rd14, %r146, 4;
	add.s64 	%rd15, %rd1, %rd14;
	mul.wide.s32 	%rd16, %r145, 4;
	add.s64 	%rd17, %rd1, %rd16;
	mul.wide.s32 	%rd18, %r144, 4;
	add.s64 	%rd19, %rd1, %rd18;
	mul.wide.s32 	%rd20, %r142, 4;
	add.s64 	%rd21, %rd1, %rd20;
	ld.global.v4.u32 	{%r83, %r84, %r85, %r86}, [%rd21];
	st.shared.v4.u32 	[%r143], {%r83, %r84, %r85, %r86};
	add.s32 	%r87, %r141, %r9;
	ld.global.v4.u32 	{%r88, %r89, %r90, %r91}, [%rd19];
	add.s32 	%r92, %r143, %r21;
	st.shared.v4.u32 	[%r92], {%r88, %r89, %r90, %r91};
	add.s32 	%r93, %r87, %r9;
	ld.global.v4.u32 	{%r94, %r95, %r96, %r97}, [%rd17];
	add.s32 	%r98, %r143, %r25;
	st.shared.v4.u32 	[%r98], {%r94, %r95, %r96, %r97};
	add.s32 	%r99, %r93, %r9;
	ld.global.v4.u32 	{%r100, %r101, %r102, %r103}, [%rd15];
	add.s32 	%r104, %r143, %r23;
	st.shared.v4.u32 	[%r104], {%r100, %r101, %r102, %r103};
	add.s32 	%r141, %r99, %r9;
	add.s32 	%r146, %r146, %r21;
	add.s32 	%r145, %r145, %r21;
	add.s32 	%r144, %r144, %r21;
	add.s32 	%r143, %r143, %r24;
	add.s32 	%r142, %r142, %r21;
	setp.lt.u32 	%p10, %r141, 128;
	@%p10 bra 	$L__BB343_12;
$L__BB343_13:
	ld.param.u64 	%rd25, [_Z9cuda_gemmIiLi128ELi2ELi1ELi128ELi4ELi4ELi64ELi1ELi1EEviiiPT_S1_S1_iii_param_5];
	bar.sync 	0;
	and.b32  	%r105, %r8, 124;
	or.b32  	%r106, %r105, %r10;
	shl.b32 	%r107, %r106, 2;
	mov.u32 	%r108, _ZZ9cuda_gemmIiLi128ELi2ELi1ELi128ELi4ELi4ELi64ELi1ELi1EEviiiPT_S1_S1_iiiE3Ash;
	add.s32 	%r109, %r108, %r107;
	ld.shared.u32 	%r110, [%r109];
	or.b32  	%r111, %r105, %r17;
	shl.b32 	%r112, %r111, 2;
	add.s32 	%r113, %r108, %r112;
	ld.shared.u32 	%r114, [%r113];
	or.b32  	%r115, %r105, %r18;
	shl.b32 	%r116, %r115, 2;
	add.s32 	%r117, %r108, %r116;
	ld.shared.u32 	%r118, [%r117];
	or.b32  	%r119, %r105, %r19;
	shl.b32 	%r120, %r119, 2;
	add.s32 	%r121, %r108, %r120;
	ld.shared.u32 	%r122, [%r121];
	shr.u32 	%r123, %r1, 5;
	mov.u32 	%r124, _ZZ9cuda_gemmIiLi128ELi2ELi1ELi128ELi4ELi4ELi64ELi1ELi1EEviiiPT_S1_S1_iiiE11kron_fac_sh;
	mad.lo.s32 	%r125, %r123, 20, %r124;
	shl.b32 	%r126, %r10, 2;
	add.s32 	%r127, %r125, %r126;
	ld.shared.u32 	%r128, [%r127];
	shfl.sync.idx.b32	%r129|%p11, %r128, %r10, 7199, -1;
	mul.lo.s32 	%r130, %r129, %r110;
	shfl.sync.idx.b32	%r131|%p12, %r128, %r17, 7199, -1;
	mad.lo.s32 	%r132, %r131, %r114, %r130;
	shfl.sync.idx.b32	%r133|%p13, %r128, %r18, 7199, -1;
	mad.lo.s32 	%r134, %r133, %r118, %r132;
	shfl.sync.idx.b32	%r135|%p14, %r128, %r19, 7199, -1;
	mad.lo.s32 	%r136, %r135, %r122, %r134;
	bar.sync 	0;
	shl.b32 	%r137, %r140, 7;
	or.b32  	%r138, %r137, %r1;
	cvta.to.global.u64 	%rd22, %rd25;
	mul.wide.s32 	%rd23, %r138, 4;
	add.s64 	%rd24, %rd22, %rd23;
	st.global.u32 	[%rd24], %r136;
	add.s32 	%r140, %r140, %r6;
	setp.lt.u32 	%p15, %r140, %r7;
	@%p15 bra 	$L__BB343_5;
$L__BB343_14:
	ret;

}
	// .globl	_Z9cuda_gemmIiLi128ELi2ELi1ELi128ELi8ELi8ELi64ELi0ELi0EEviiiPT_S1_S1_iii
.visible .entry _Z9cuda_gemmIiLi128ELi2ELi1ELi128ELi8ELi8ELi64ELi0ELi0EEviiiPT_S1_S1_iii(
	.param .u32 _Z9cuda_gemmIiLi128ELi2ELi1ELi128ELi8ELi8ELi64ELi0ELi0EEviiiPT_S1_S1_iii_param_0,
	.param .u32 _Z9cuda_gemmIiLi128ELi2ELi1ELi128ELi8ELi8ELi64ELi0ELi0EEviiiPT_S1_S1_iii_param_1,
	.param .u32 _Z9cuda_gemmIiLi128ELi2ELi1ELi128ELi8ELi8ELi64ELi0ELi0EEviiiPT_S1_S1_iii_param_2,
	.param .u64 .ptr .align 1 _Z9cuda_gemmIiLi128ELi2ELi1ELi128ELi8ELi8ELi64ELi0ELi0EEviiiPT_S1_S1_iii_param_3,
	.param .u64 .ptr .align 1 _Z9cuda_gemmIiLi128ELi2ELi1ELi128ELi8ELi8ELi64ELi0ELi0EEviiiPT_S1_S1_iii_param_4,
	.param .u64 .ptr .align 1 _Z9cuda_gemmIiLi128ELi2ELi1ELi128ELi8ELi8ELi64ELi0ELi0EEviiiPT_S1_S1_iii_param_5,
	.param .u32 _Z9cuda_gemmIiLi128ELi2ELi1ELi128ELi8ELi8ELi64ELi0ELi0EEviiiPT_S1_S1_iii_param_6,
	.param .u32 _Z9cuda_gemmIiLi128ELi2ELi1ELi128ELi8ELi8ELi64ELi0ELi0EEviiiPT_S1_S1_iii_param_7,
	.param .u32 _Z9cuda_gemmIiLi128ELi2ELi1ELi128ELi8ELi8ELi64ELi0ELi0EEviiiPT_S1_S1_iii_param_8
)
.maxntid 128
{
	.reg .pred 	%p<56>;
	.reg .b16 	%rs<3>;
	.reg .b32 	%r<344>;
	.reg .b64 	%rd<25>;
	// demoted variable
	.shared .align 128 .b8 _ZZ9cuda_gemmIiLi128ELi2ELi1ELi128ELi8ELi8ELi64ELi0ELi0EEviiiPT_S1_S1_iiiE11kron_fac_sh[288];
	// demoted variable
	.shared .align 128 .b8 _ZZ9cuda_gemmIiLi128ELi2ELi1ELi128ELi8ELi8ELi64ELi0ELi0EEviiiPT_S1_S1_iiiE3Ash[512];
	ld.param.u32 	%r147, [_Z9cuda_gemmIiLi128ELi2ELi1ELi128ELi8ELi8ELi64ELi0ELi0EEviiiPT_S1_S1_iii_param_1];
	ld.param.u32 	%r148, [_Z9cuda_gemmIiLi128ELi2ELi1ELi128ELi8ELi8ELi64ELi0ELi0EEviiiPT_S1_S1_iii_param_2];
	ld.param.u64 	%rd6, [_Z9cuda_gemmIiLi128ELi2ELi1ELi128ELi8ELi8ELi64ELi0ELi0EEviiiPT_S1_S1_iii_param_3];
	ld.param.u64 	%rd4, [_Z9cuda_gemmIiLi128ELi2ELi1ELi128ELi8ELi8ELi64ELi0ELi0EEviiiPT_S1_S1_iii_param_4];
	ld.param.u64 	%rd5, [_Z9cuda_gemmIiLi128ELi2ELi1ELi128ELi8ELi8ELi64ELi0ELi0EEviiiPT_S1_S1_iii_param_5];
	ld.param.u32 	%r149, [_Z9cuda_gemmIiLi128ELi2ELi1ELi128ELi8ELi8ELi64ELi0ELi0EEviiiPT_S1_S1_iii_param_6];
	ld.param.u32 	%r150, [_Z9cuda_gemmIiLi128ELi2ELi1ELi128ELi8ELi8ELi64ELi0ELi0EEviiiPT_S1_S1_iii_param_7];
	cvta.to.global.u64 	%rd1, %rd6;
	mov.u32 	%r1, %tid.x;
	mul.lo.s32 	%r2, %r150, %r149;
	setp.ge.u32 	%p1, %r1, %r2;
	@%p1 bra 	$L__BB344_3;
	mov.u32 	%r3, %ntid.x;
	cvta.to.global.u64 	%rd2, %rd4;
	mov.u32 	%r293, %r1;
$L__BB344_2:
	mul.wide.u32 	%rd7, %r293, 4;
	add.s64 	%rd8, %rd2, %rd7;
	ld.global.u32 	%r151, [%rd8];
	rem.u32 	%r152, %r293, %r149;
	mov.u32 	%r153, _ZZ9cuda_gemmIiLi128ELi2ELi1ELi128ELi8ELi8ELi64ELi0ELi0EEviiiPT_S1_S1_iiiE11kron_fac_sh;
	mad.lo.s32 	%r154, %r152, 36, %r153;
	div.u32 	%r155, %r293, %r150;
	shl.b32 	%r156, %r155, 2;
	add.s32 	%r157, %r154, %r156;
	st.shared.u32 	[%r157], %r151;
	add.s32 	%r293, %r293, %r3;
	setp.lt.u32 	%p2, %r293, %r2;
	@%p2 bra 	$L__BB344_2;
$L__BB344_3:
	div.s32 	%r6, 128, %r150;
	div.u32 	%r7, %r1, %r6;
	mov.u32 	%r302, %ctaid.y;
	mov.u32 	%r9, %nctaid.y;
	shl.b32 	%r10, %r9, 1;
	setp.ge.u32 	%p3, %r302, %r10;
	@%p3 bra 	$L__BB344_67;
	rem.u32 	%r159, %r1, %r6;
	mov.u32 	%r160, %ctaid.x;
	shl.b32 	%r11, %r1, 2;
	shl.b32 	%r12, %r160, 7;
	mov.u32 	%r161, %ntid.x;
	shl.b32 	%r13, %r161, 2;
	and.b32  	%r14, %r159, 7;
	mul.lo.s32 	%r162, %r159, %r150;
	min.s32 	%r15, %r149, 8;
	and.b32  	%r16, %r1, 7;
	mad.lo.s32 	%r17, %r6, %r160, %r1;
	add.s32 	%r18, %r11, %r13;
	max.u32 	%r163, %r18, 128;
	setp.lt.u32 	%p4, %r18, 128;
	selp.u32 	%r164, 1, 0, %p4;
	or.b32  	%r165, %r18, %r164;
	sub.s32 	%r166, %r163, %r165;
	div.u32 	%r167, %r166, %r13;
	add.s32 	%r19, %r167, %r164;
	and.b32  	%r20, %r19, 3;
	shl.b32 	%r168, %r1, 4;
	mov.u32 	%r169, _ZZ9cuda_gemmIiLi128ELi2ELi1ELi128ELi8ELi8ELi64ELi0ELi0EEviiiPT_S1_S1_iiiE3Ash;
	add.s32 	%r21, %r169, %r168;
	shl.b32 	%r48, %r161, 4;
	add.s32 	%r22, %r21, %r48;
	add.s32 	%r23, %r18, %r13;
	add.s32 	%r170, %r14, %r162;
	shl.b32 	%r171, %r170, 2;
	add.s32 	%r24, %r169, %r171;
	add.s32 	%r172, %r159, 1;
	and.b32  	%r25, %r172, 7;
	add.s32 	%r173, %r25, %r162;
	shl.b32 	%r174, %r173, 2;
	add.s32 	%r26, %r169, %r174;
	add.s32 	%r175, %r159, 2;
	and.b32  	%r27, %r175, 7;
	add.s32 	%r176, %r27, %r162;
	shl.b32 	%r177, %r176, 2;
	add.s32 	%r28, %r169, %r177;
	add.s32 	%r178, %r159, 3;
	and.b32  	%r29, %r178, 7;
	add.s32 	%r179, %r29, %r162;
	shl.b32 	%r180, %r179, 2;
	add.s32 	%r30, %r169, %r180;
	xor.b32  	%r31, %r14, 4;
	add.s32 	%r181, %r31, %r162;
	shl.b32 	%r182, %r181, 2;
	add.s32 	%r32, %r169, %r182;
	add.s32 	%r183, %r159, 5;
	and.b32  	%r33, %r183, 7;
	add.s32 	%r184, %r33, %r162;
	shl.b32 	%r185, %r184, 2;
	add.s32 	%r34, %r169, %r185;
	add.s32 	%r186, %r159, 6;
	and.b32  	%r35, %r186, 7;
	add.s32 	%r187, %r35, %r162;
	shl.b32 	%r188, %r187, 2;
	add.s32 	%r36, %r169, %r188;
	add.s32 	%r189, %r159, -1;
	and.b32  	%r37, %r189, 7;
	add.s32 	%r190, %r37, %r162;
	shl.b32 	%r191, %r190, 2;
	add.s32 	%r38, %r169, %r191;
	setp.lt.s32 	%p5, %r14, %r150;
	selp.b32 	%r192, 0, %r150, %p5;
	sub.s32 	%r39, %r14, %r192;
	add.s32 	%r193, %r14, 1;
	setp.lt.s32 	%p6, %r193, %r150;
	selp.b32 	%r194, 0, %r150, %p6;
	sub.s32 	%r40, %r193, %r194;
	add.s32 	%r195, %r14, 2;
	setp.lt.s32 	%p7, %r195, %r150;
	selp.b32 	%r196, 0, %r150, %p7;
	sub.s32 	%r41, %r195, %r196;
	add.s32 	%r197, %r14, 3;
	setp.lt.s32 	%p8, %r197, %r150;
	selp.b32 	%r198, 0, %r150, %p8;
	sub.s32 	%r42, %r197, %r198;
	add.s32 	%r199, %r14, 4;
	setp.lt.s32 	%p9, %r199, %r150;
	selp.b32 	%r200, 0, %r150, %p9;
	sub.s32 	%r43, %r199, %r200;
	add.s32 	%r201, %r14, 5;
	setp.lt.s32 	%p10, %r201, %r150;
	selp.b32 	%r202, 0, %r150, %p10;
	sub.s32 	%r44, %r201, %r202;
	add.s32 	%r203, %r14, 6;
	setp.lt.s32 	%p11, %r203, %r150;
	selp.b32 	%r204, 0, %r150, %p11;
	sub.s32 	%r45, %r203, %r204;
	add.s32 	%r205, %r14, 7;
	setp.lt.s32 	%p12, %r205, %r150;
	selp.b32 	%r206, 0, %r150, %p12;
	sub.s32 	%r46, %r205, %r206;
	mad.lo.s32 	%r47, %r161, 12, %r12;
	shl.b32 	%r207, %r161, 3;
	add.s32 	%r49, %r12, %r207;
	mul.lo.s32 	%r50, %r161, 48;
	shl.b32 	%r51, %r161, 6;
	shl.b32 	%r52, %r161, 5;
	cvta.to.global.u64 	%rd3, %rd5;
	cvt.u16.u32 	%rs1, %r6;
	div.s16 	%rs2, 128, %rs1;
	cvt.s32.s16 	%r53, %rs2;
	shl.b32 	%r256, %r16, 2;
$L__BB344_5:
	setp.gt.u32 	%p13, %r1, 31;
	@%p13 bra 	$L__BB344_13;
	setp.eq.s32 	%p14, %r20, 3;
	mul.lo.s32 	%r63, %r302, %r148;
	add.s32 	%r64, %r63, %r12;
	mov.u32 	%r303, %r11;
	@%p14 bra 	$L__BB344_10;
	setp.eq.s32 	%p15, %r20, 0;
	add.s32 	%r208, %r64, %r11;
	mul.wide.s32 	%rd9, %r208, 4;
	add.s64 	%rd10, %rd1, %rd9;
	ld.global.v4.u32 	{%r209, %r210, %r211, %r212}, [%rd10];
	st.shared.v4.u32 	[%r21], {%r209, %r210, %r211, %r212};
	mov.u32 	%r303, %r18;
	@%p15 bra 	$L__BB344_10;
	setp.eq.s32 	%p16, %r20, 1;
	add.s32 	%r213, %r64, %r18;
	mul.wide.s32 	%rd11, %r213, 4;
	add.s64 	%rd12, %rd1, %rd11;
	ld.global.v4.u32 	{%r214, %r215, %r216, %r217}, [%rd12];
	st.shared.v4.u32 	[%r22], {%r214, %r215, %r216, %r217};
	mov.u32 	%r303, %r23;
	@%p16 bra 	$L__BB344_10;
	add.s32 	%r303, %r23, %r13;
	add.s32 	%r218, %r64, %r23;
	mul.wide.s32 	%rd13, %r218, 4;
	add.s64 	%rd14, %rd1, %rd13;
	ld.global.v4.u32 	{%r219, %r220, %r221, %r222}, [%rd14];
	shl.b32 	%r223, %r13, 2;
	add.s32 	%r224, %r22, %r223;
	st.shared.v4.u32 	[%r224], {%r219, %r220, %r221, %r222};
$L__BB344_10:
	setp.lt.u32 	%p17, %r19, 3;
	@%p17 bra 	$L__BB344_13;
	add.s32 	%r225, %r47, %r303;
	add.s32 	%r308, %r225, %r63;
	add.s32 	%r226, %r49, %r303;
	add.s32 	%r307, %r226, %r63;
	add.s32 	%r227, %r12, %r303;
	add.s32 	%r304, %r227, %r63;
	add.s32 	%r306, %r304, %r13;
	shl.b32 	%r228, %r303, 2;
	mov.u32 	%r229, _ZZ9cuda_gemmIiLi128ELi2ELi1ELi128ELi8ELi8ELi64ELi0ELi0EEviiiPT_S1_S1_iiiE3Ash;
	add.s32 	%r305, %r229, %r228;
$L__BB344_12:
	mul.wide.s32 	%rd15, %r308, 4;
	add.s64 	%rd16, %rd1, %rd15;
	mul.wide.s32 	%rd17, %r307, 4;
	add.s64 	%rd18, %rd1, %rd17;
	mul.wide.s32 	%rd19, %r306, 4;
	add.s64 	%rd20, %rd1, %rd19;
	mul.wide.s32 	%rd21, %r304, 4;
	add.s64 	%rd22, %rd1, %rd21;
	ld.global.v4.u32 	{%r230, %r231, %r232, %r233}, [%rd22];
	st.shared.v4.u32 	[%r305], {%r230, %r231, %r232, %r233};
	add.s32 	%r234, %r303, %r13;
	ld.global.v4.u32 	{%r235, %r236, %r237, %r238}, [%rd20];
	add.s32 	%r239, %r305, %r48;
	st.shared.v4.u32 	[%r239], {%r235, %r236, %r237, %r238};
	add.s32 	%r240, %r234, %r13;
	ld.global.v4.u32 	{%r241, %r242, %r243, %r244}, [%rd18];
	add.s32 	%r245, %r305, %r52;
	st.shared.v4.u32 	[%r245], {%r241, %r242, %r243, %r244};
	add.s32 	%r246, %r240, %r13;
	ld.global.v4.u32 	{%r247, %r248, %r249, %r250}, [%rd16];
	add.s32 	%r251, %r305, %r50;
	st.shared.v4.u32 	[%r251], {%r247, %r248, %r249, %r250};
	add.s32 	%r303, %r246, %r13;
	add.s32 	%r308, %r308, %r48;
	add.s32 	%r307, %r307, %r48;
	add.s32 	%r306, %r306, %r48;
	add.s32 	%r305, %r305, %r51;
	add.s32 	%r304, %r304, %r48;
	setp.lt.u32 	%p18, %r303, 128;
	@%p18 bra 	$L__BB344_12;
$L__BB344_13:
	setp.lt.s32 	%p19, %r6, 1;
	bar.sync 	0;
	mov.b32 	%r343, 0;
	@%p19 bra 	$L__BB344_66;
	setp.lt.s32 	%p20, %r150, 1;
	@%p20 bra 	$L__BB344_16;
	ld.shared.u32 	%r301, [%r24];
$L__BB344_16:
	setp.lt.s32 	%p21, %r150, 2;
	@%p21 bra 	$L__BB344_18;
	ld.shared.u32 	%r300, [%r26];
$L__BB344_18:
	setp.lt.s32 	%p22, %r150, 3;
	@%p22 bra 	$L__BB344_20;
	ld.shared.u32 	%r299, [%r28];
$L__BB344_20:
	setp.lt.s32 	%p23, %r150, 4;
	@%p23 bra 	$L__BB344_22;
	ld.shared.u32 	%r298, [%r30];
$L__BB344_22:
	setp.lt.s32 	%p24, %r150, 5;
	@%p24 bra 	$L__BB344_24;
	ld.shared.u32 	%r297, [%r32];
$L__BB344_24:
	setp.lt.s32 	%p25, %r150, 6;
	@%p25 bra 	$L__BB344_26;
	ld.shared.u32 	%r296, [%r34];
$L__BB344_26:
	setp.lt.s32 	%p26, %r150, 7;
	@%p26 bra 	$L__BB344_28;
	ld.shared.u32 	%r295, [%r36];
$L__BB344_28:
	setp.lt.s32 	%p27, %r150, 8;
	@%p27 bra 	$L__BB344_30;
	ld.shared.u32 	%r294, [%r38];
$L__BB344_30:
	setp.ge.s32 	%p28, %r7, %r15;
	@%p28 bra 	$L__BB344_66;
	mov.b32 	%r343, 0;
	mov.u32 	%r318, %r7;
$L__BB344_32:
	setp.gt.u32 	%p29, %r150, 64;
	mov.u32 	%r255, _ZZ9cuda_gemmIiLi128ELi2ELi1ELi128ELi8ELi8ELi64ELi0ELi0EEviiiPT_S1_S1_iiiE11kron_fac_sh;
	mad.lo.s32 	%r102, %r318, 36, %r255;
	add.s32 	%r257, %r102, %r256;
	ld.shared.u32 	%r103, [%r257];
	@%p29 bra 	$L__BB344_49;
	setp.eq.s32 	%p38, %r150, 0;
	mov.b32 	%r321, 0;
	@%p38 bra 	$L__BB344_35;
	shfl.sync.idx.b32	%r284|%p39, %r103, %r39, 6175, -1;
	mul.lo.s32 	%r321, %r284, %r301;
$L__BB344_35:
	setp.lt.s32 	%p40, %r150, 2;
	@%p40 bra 	$L__BB344_37;
	shfl.sync.idx.b32	%r285|%p41, %r103, %r40, 6175, -1;
	mad.lo.s32 	%r321, %r285, %r300, %r321;
$L__BB344_37:
	setp.lt.s32 	%p42, %r150, 3;
	@%p42 bra 	$L__BB344_39;
	shfl.sync.idx.b32	%r286|%p43, %r103, %r41, 6175, -1;
	mad.lo.s32 	%r321, %r286, %r299, %r321;
$L__BB344_39:
	setp.lt.s32 	%p44, %r150, 4;
	@%p44 bra 	$L__BB344_41;
	shfl.sync.idx.b32	%r287|%p45, %r103, %r42, 6175, -1;
	mad.lo.s32 	%r321, %r287, %r298, %r321;
$L__BB344_41:
	setp.lt.s32 	%p46, %r150, 5;
	@%p46 bra 	$L__BB344_43;
	shfl.sync.idx.b32	%r288|%p47, %r103, %r43, 6175, -1;
	mad.lo.s32 	%r321, %r288, %r297, %r321;
$L__BB344_43:
	setp.lt.s32 	%p48, %r150, 6;
	@%p48 bra 	$L__BB344_45;
	shfl.sync.idx.b32	%r289|%p49, %r103, %r44, 6175, -1;
	mad.lo.s32 	%r321, %r289, %r296, %r321;
$L__BB344_45:
	setp.lt.s32 	%p50, %r150, 7;
	@%p50 bra 	$L__BB344_47;
	shfl.sync.idx.b32	%r290|%p51, %r103, %r45, 6175, -1;
	mad.lo.s32 	%r321, %r290, %r295, %r321;
$L__BB344_47:
	setp.lt.s32 	%p52, %r150, 8;
	@%p52 bra 	$L__BB344_65;
	shfl.sync.idx.b32	%r291|%p53, %r103, %r46, 6175, -1;
	mad.lo.s32 	%r321, %r291, %r294, %r321;
	bra.uni 	$L__BB344_65;
$L__BB344_49:
	mov.b32 	%r321, 0;
	@%p20 bra 	$L__BB344_51;
	shl.b32 	%r259, %r14, 2;
	add.s32 	%r260, %r102, %r259;
	ld.shared.u32 	%r261, [%r260];
	mul.lo.s32 	%r321, %r261, %r301;
$L__BB344_51:
	@%p21 bra 	$L__BB344_53;
	shl.b32 	%r262, %r25, 2;
	add.s32 	%r263, %r102, %r262;
	ld.shared.u32 	%r264, [%r263];
	mad.lo.s32 	%r321, %r264, %r300, %r321;
$L__BB344_53:
	@%p22 bra 	$L__BB344_55;
	shl.b32 	%r265, %r27, 2;
	add.s32 	%r266, %r102, %r265;
	ld.shared.u32 	%r267, [%r266];
	mad.lo.s32 	%r321, %r267, %r299, %r321;
$L__BB344_55:
	@%p23 bra 	$L__BB344_57;
	shl.b32 	%r268, %r29, 2;
	add.s32 	%r269, %r102, %r268;
	ld.shared.u32 	%r270, [%r269];
	mad.lo.s32 	%r321, %r270, %r298, %r321;
$L__BB344_57:
	@%p24 bra 	$L__BB344_59;
	shl.b32 	%r271, %r31, 2;
	add.s32 	%r272, %r102, %r271;
	ld.shared.u32 	%r273, [%r272];
	mad.lo.s32 	%r321, %r273, %r297, %r321;
$L__BB344_59:
	@%p25 bra 	$L__BB344_61;
	shl.b32 	%r274, %r33, 2;
	add.s32 	%r275, %r102, %r274;
	ld.shared.u32 	%r276, [%r275];
	mad.lo.s32 	%r321, %r276, %r296, %r321;
$L__BB344_61:
	setp.lt.s32 	%p36, %r150, 7;
	@%p36 bra 	$L__BB344_63;
	shl.b32 	%r277, %r35, 2;
	add.s32 	%r278, %r102, %r277;
	ld.shared.u32 	%r279, [%r278];
	mad.lo.s32 	%r321, %r279, %r295, %r321;
$L__BB344_63:
	setp.lt.s32 	%p37, %r150, 8;
	@%p37 bra 	$L__BB344_65;
	shl.b32 	%r280, %r37, 2;
	add.s32 	%r281, %r102, %r280;
	ld.shared.u32 	%r282, [%r281];
	mad.lo.s32 	%r321, %r282, %r294, %r321;
$L__BB344_65:
	add.s32 	%r343, %r321, %r343;
	add.s32 	%r318, %r318, %r53;
	setp.lt.s32 	%p54, %r318, %r15;
	@%p54 bra 	$L__BB344_32;
$L__BB344_66:
	bar.sync 	0;
	mad.lo.s32 	%r292, %r302, %r147, %r17;
	mul.wide.s32 	%rd23, %r292, 4;
	add.s64 	%rd24, %rd3, %rd23;
	st.global.u32 	[%rd24], %r343;
	add.s32 	%r302, %r302, %r9;
	setp.lt.u32 	%p55, %r302, %r10;
	@%p55 bra 	$L__BB344_5;
$L__BB344_67:
	ret;

}
	// .globl	_Z9cuda_gemmIiLi128ELi2ELi1ELi128ELi8ELi8ELi64ELi0ELi1EEviiiPT_S1_S1_iii
.visible .entry _Z9cuda_gemmIiLi128ELi2ELi1ELi128ELi8ELi8ELi64ELi0ELi1EEviiiPT_S1_S1_iii(
	.param .u32 _Z9cuda_gemmIiLi128ELi2ELi1ELi128ELi8ELi8ELi64ELi0ELi1EEviiiPT_S1_S1_iii_param_0,
	.param .u32 _Z9cuda_gemmIiLi128ELi2ELi1ELi128ELi8ELi8ELi64ELi0ELi1EEviiiPT_S1_S1_iii_param_1,
	.param .u32 _Z9cuda_gemmIiLi128ELi2ELi1ELi128ELi8ELi8ELi64ELi0ELi1EEviiiPT_S1_S1_iii_param_2,
	.param .u64 .ptr .align 1 _Z9cuda_gemmIiLi128ELi2ELi1ELi128ELi8ELi8ELi64ELi0ELi1EEviiiPT_S1_S1_iii_param_3,
	.param .u64 .ptr .align 1 _Z9cuda_gemmIiLi128ELi2ELi1ELi128ELi8ELi8ELi64ELi0ELi1EEviiiPT_S1_S1_iii_param_4,
	.param .u64 .ptr .align 1 _Z9cuda_gemmIiLi128ELi2ELi1ELi128ELi8ELi8ELi64ELi0ELi1EEviiiPT_S1_S1_iii_param_5,
	.param .u32 _Z9cuda_gemmIiLi128ELi2ELi1ELi128ELi8ELi8ELi64ELi0ELi1EEviiiPT_S1_S1_iii_param_6,
	.param .u32 _Z9cuda_gemmIiLi128ELi2ELi1ELi128ELi8ELi8ELi64ELi0ELi1EEviiiPT_S1_S1_iii_param_7,
	.param .u32 _Z9cuda_gemmIiLi128ELi2ELi1ELi128ELi8ELi8ELi64ELi0ELi1EEviiiPT_S1_S1_iii_param_8
)
.maxntid 128
{
	.reg .pred 	%p<24>;
	.reg .b32 	%r<241>;
	.reg .b64 	%rd<33>;
	// demoted variable
	.shared .align 128 .b8 _ZZ9cuda_gemmIiLi128ELi2ELi1ELi128ELi8ELi8ELi64ELi0ELi1EEviiiPT_S1_S1_iiiE11kron_fac_sh[288];
	// demoted variable
	.shared .align 128 .b8 _ZZ9cuda_gemmIiLi128ELi2ELi1ELi128ELi8ELi8ELi64ELi0ELi1EEviiiPT_S1_S1_iiiE3Ash[512];
	ld.param.u32 	%r68, [_Z9cuda_gemmIiLi128ELi2ELi1ELi128ELi8ELi8ELi64ELi0ELi1EEviiiPT_S1_S1_iii_param_1];
	ld.param.u32 	%r69, [_Z9cuda_gemmIiLi128ELi2ELi1ELi128ELi8ELi8ELi64ELi0ELi1EEviiiPT_S1_S1_iii_param_2];
	ld.param.u64 	%rd5, [_Z9cuda_gemmIiLi128ELi2ELi1ELi128ELi8ELi8ELi64ELi0ELi1EEviiiPT_S1_S1_iii_param_3];
	ld.param.u64 	%rd6, [_Z9cuda_gemmIiLi128ELi2ELi1ELi128ELi8ELi8ELi64ELi0ELi1EEviiiPT_S1_S1_iii_param_4];
	ld.param.u64 	%rd4, [_Z9cuda_gemmIiLi128ELi2ELi1ELi128ELi8ELi8ELi64ELi0ELi1EEviiiPT_S1_S1_iii_param_5];
	cvta.to.global.u64 	%rd1, %rd6;
	cvta.to.global.u64 	%rd2, %rd5;
	mov.u32 	%r1, %tid.x;
	setp.gt.u32 	%p1, %r1, 63;
	@%p1 bra 	$L__BB345_7;
	mov.u32 	%r2, %ntid.x;
	add.s32 	%r70, %r1, %r2;
	max.u32 	%r71, %r70, 64;
	setp.lt.u32 	%p2, %r70, 64;
	selp.u32 	%r72, 1, 0, %p2;
	add.s32 	%r73, %r70, %r72;
	sub.s32 	%r74, %r71, %r73;
	div.u32 	%r75, %r74, %r2;
	add.s32 	%r3, %r75, %r72;
	and.b32  	%r76, %r3, 3;
	setp.eq.s32 	%p3, %r76, 3;
	mov.u32 	%r231, %r1;
	@%p3 bra 	$L__BB345_4;
	add.s32 	%r78, %r3, 1;
	and.b32  	%r4, %r78, 3;
	mov.b32 	%r230, 0;
	mov.u32 	%r231, %r1;
$L__BB345_3:
	.pragma "nounroll";
	mul.wide.u32 	%rd7, %r231, 4;
	add.s64 	%rd8, %rd1, %rd7;
	ld.global.u32 	%r79, [%rd8];
	and.b32  	%r80, %r231, 7;
	mov.u32 	%r81, _ZZ9cuda_gemmIiLi128ELi2ELi1ELi128ELi8ELi8ELi64ELi0ELi1EEviiiPT_S1_S1_iiiE11kron_fac_sh;
	mad.lo.s32 	%r82, %r80, 36, %r81;
	shr.u32 	%r83, %r231, 1;
	and.b32  	%r84, %r83, 2147483644;
	add.s32 	%r85, %r82, %r84;
	st.shared.u32 	[%r85], %r79;
	add.s32 	%r231, %r231, %r2;
	add.s32 	%r230, %r230, 1;
	setp.ne.s32 	%p4, %r230, %r4;
	@%p4 bra 	$L__BB345_3;
$L__BB345_4:
	setp.lt.u32 	%p5, %r3, 3;
	@%p5 bra 	$L__BB345_7;
	mov.u32 	%r88, _ZZ9cuda_gemmIiLi128ELi2ELi1ELi128ELi8ELi8ELi64ELi0ELi1EEviiiPT_S1_S1_iiiE11kron_fac_sh;
$L__BB345_6:
	mul.wide.u32 	%rd9, %r231, 4;
	add.s64 	%rd10, %rd1, %rd9;
	ld.global.u32 	%r86, [%rd10];
	and.b32  	%r87, %r231, 7;
	mad.lo.s32 	%r89, %r87, 36, %r88;
	shr.u32 	%r90, %r231, 1;
	and.b32  	%r91, %r90, 2147483644;
	add.s32 	%r92, %r89, %r91;
	st.shared.u32 	[%r92], %r86;
	add.s32 	%r93, %r231, %r2;
	mul.wide.u32 	%rd11, %r93, 4;
	add.s64 	%rd12, %rd1, %rd11;
	ld.global.u32 	%r94, [%rd12];
	and.b32  	%r95, %r93, 7;
	mad.lo.s32 	%r96, %r95, 36, %r88;
	shr.u32 	%r97, %r93, 1;
	and.b32  	%r98, %r97, 2147483644;
	add.s32 	%r99, %r96, %r98;
	st.shared.u32 	[%r99], %r94;
	add.s32 	%r100, %r93, %r2;
	mul.wide.u32 	%rd13, %r100, 4;
	add.s64 	%rd14, %rd1, %rd13;
	ld.global.u32 	%r101, [%rd14];
	and.b32  	%r102, %r100, 7;
	mad.lo.s32 	%r103, %r102, 36, %r88;
	shr.u32 	%r104, %r100, 1;
	and.b32  	%r105, %r104, 2147483644;
	add.s32 	%r106, %r103, %r105;
	st.shared.u32 	[%r106], %r101;
	add.s32 	%r107, %r100, %r2;
	mul.wide.u32 	%rd15, %r107, 4;
	add.s64 	%rd16, %rd1, %rd15;
	ld.global.u32 	%r108, [%rd16];
	and.b32  	%r109, %r107, 7;
	mad.lo.s32 	%r110, %r109, 36, %r88;
	shr.u32 	%r111, %r107, 1;
	and.b32  	%r112, %r111, 2147483644;
	add.s32 	%r113, %r110, %r112;
	st.shared.u32 	[%r113], %r108;
	add.s32 	%r231, %r107, %r2;
	setp.lt.u32 	%p6, %r231, 64;
	@%p6 bra 	$L__BB345_6;
$L__BB345_7:
	mov.u32 	%r233, %ctaid.y;
	mov.u32 	%r13, %nctaid.y;
	shl.b32 	%r14, %r13, 1;
	setp.ge.u32 	%p7, %r233, %r14;
	@%p7 bra 	$L__BB345_18;
	mov.u32 	%r114, %ctaid.x;
	shl.b32 	%r15, %r1, 2;
	shl.b32 	%r16, %r114, 7;
	mov.u32 	%r115, %ntid.x;
	shl.b32 	%r17, %r115, 2;
	and.b32  	%r18, %r1, 7;
	shl.b32 	%r116, %r1, 3;
	and.b32  	%r117, %r116, 120;
	shl.b32 	%r118, %r114, 4;
	add.s32 	%r19, %r118, %r1;
	add.s32 	%r20, %r15, %r17;
	max.u32 	%r119, %r20, 128;
	setp.lt.u32 	%p8, %r20, 128;
	selp.u32 	%r120, 1, 0, %p8;
	or.b32  	%r121, %r20, %r120;
	sub.s32 	%r122, %r119, %r121;
	div.u32 	%r123, %r122, %r17;
	add.s32 	%r21, %r123, %r120;
	and.b32  	%r22, %r21, 3;
	shl.b32 	%r124, %r1, 4;
	mov.u32 	%r125, _ZZ9cuda_gemmIiLi128ELi2ELi1ELi128ELi8ELi8ELi64ELi0ELi1EEviiiPT_S1_S1_iiiE3Ash;
	add.s32 	%r23, %r125, %r124;
	shl.b32 	%r40, %r115, 4;
	add.s32 	%r24, %r23, %r40;
	add.s32 	%r25, %r20, %r17;
	or.b32  	%r126, %r117, %r18;
	shl.b32 	%r127, %r126, 2;
	add.s32 	%r26, %r125, %r127;
	add.s32 	%r128, %r1, 1;
	and.b32  	%r27, %r128, 7;
	or.b32  	%r129, %r117, %r27;
	shl.b32 	%r130, %r129, 2;
	add.s32 	%r28, %r125, %r130;
	add.s32 	%r131, %r1, 2;
	and.b32  	%r29, %r131, 7;
	or.b32  	%r132, %r117, %r29;
	shl.b32 	%r133, %r132, 2;
	add.s32 	%r30, %r125, %r133;
	add.s32 	%r134, %r1, 3;
	and.b32  	%r31, %r134, 7;
	or.b32  	%r135, %r117, %r31;
	shl.b32 	%r136, %r135, 2;
	add.s32 	%r32, %r125, %r136;
	xor.b32  	%r33, %r18, 4;
	or.b32  	%r137, %r117, %r33;
	shl.b32 	%r138, %r137, 2;
	add.s32 	%r34, %r125, %r138;
	add.s32 	%r139, %r1, 5;
	and.b32  	%r35, %r139, 7;
	add.s32 	%r140, %r1, 6;
	and.b32  	%r36, %r140, 7;
	or.b32  	%r141, %r117, %r36;
	shl.b32 	%r142, %r141, 2;
	add.s32 	%r37, %r125, %r142;
	add.s32 	%r143, %r1, -1;
	and.b32  	%r38, %r143, 7;
	mad.lo.s32 	%r39, %r115, 12, %r16;
	shl.b32 	%r144, %r115, 3;
	add.s32 	%r41, %r16, %r144;
	mul.lo.s32 	%r42, %r115, 48;
	shl.b32 	%r43, %r115, 6;
	shl.b32 	%r44, %r115, 5;
	cvta.to.global.u64 	%rd3, %rd4;
$L__BB345_9:
	setp.gt.u32 	%p9, %r1, 31;
	@%p9 bra 	$L__BB345_17;
	setp.eq.s32 	%p10, %r22, 3;
	mul.lo.s32 	%r46, %r233, %r69;
	add.s32 	%r47, %r46, %r16;
	mov.u32 	%r234, %r15;
	@%p10 bra 	$L__BB345_14;
	setp.eq.s32 	%p11, %r22, 0;
	add.s32 	%r145, %r47, %r15;
	mul.wide.s32 	%rd17, %r145, 4;
	add.s64 	%rd18, %rd2, %rd17;
	ld.global.v4.u32 	{%r146, %r147, %r148, %r149}, [%rd18];
	st.shared.v4.u32 	[%r23], {%r146, %r147, %r148, %r149};
	mov.u32 	%r234, %r20;
	@%p11 bra 	$L__BB345_14;
	setp.eq.s32 	%p12, %r22, 1;
	add.s32 	%r150, %r47, %r20;
	mul.wide.s32 	%rd19, %r150, 4;
	add.s64 	%rd20, %rd2, %rd19;
	ld.global.v4.u32 	{%r151, %r152, %r153, %r154}, [%rd20];
	st.shared.v4.u32 	[%r24], {%r151, %r152, %r153, %r154};
	mov.u32 	%r234, %r25;
	@%p12 bra 	$L__BB345_14;
	add.s32 	%r234, %r25, %r17;
	add.s32 	%r155, %r47, %r25;
	mul.wide.s32 	%rd21, %r155, 4;
	add.s64 	%rd22, %rd2, %rd21;
	ld.global.v4.u32 	{%r156, %r157, %r158, %r159}, [%rd22];
	shl.b32 	%r160, %r17, 2;
	add.s32 	%r161, %r24, %r160;
	st.shared.v4.u32 	[%r161], {%r156, %r157, %r158, %r159};
$L__BB345_14:
	setp.lt.u32 	%p13, %r21, 3;
	@%p13 bra 	$L__BB345_17;
	add.s32 	%r162, %r39, %r234;
	add.s32 	%r239, %r162, %r46;
	add.s32 	%r163, %r41, %r234;
	add.s32 	%r238, %r163, %r46;
	add.s32 	%r164, %r16, %r234;
	add.s32 	%r235, %r164, %r46;
	add.s32 	%r237, %r235, %r17;
	shl.b32 	%r165, %r234, 2;
	mov.u32 	%r166, _ZZ9cuda_gemmIiLi128ELi2ELi1ELi128ELi8ELi8ELi64ELi0ELi1EEviiiPT_S1_S1_iiiE3Ash;
	add.s32 	%r236, %r166, %r165;
$L__BB345_16:
	mul.wide.s32 	%rd23, %r239, 4;
	add.s64 	%rd24, %rd2, %rd23;
	mul.wide.s32 	%rd25, %r238, 4;
	add.s64 	%rd26, %rd2, %rd25;
	mul.wide.s32 	%rd27, %r237, 4;
	add.s64 	%rd28, %rd2, %rd27;
	mul.wide.s32 	%rd29, %r235, 4;
	add.s64 	%rd30, %rd2, %rd29;
	ld.global.v4.u32 	{%r167, %r168, %r169, %r170}, [%rd30];
	st.shared.v4.u32 	[%r236], {%r167, %r168, %r169, %r170};
	add.s32 	%r171, %r234, %r17;
	ld.global.v4.u32 	{%r172, %r173, %r174, %r175}, [%rd28];
	add.s32 	%r176, %r236, %r40;
	st.shared.v4.u32 	[%r176], {%r172, %r173, %r174, %r175};
	add.s32 	%r177, %r171, %r17;
	ld.global.v4.u32 	{%r178, %r179, %r180, %r181}, [%rd26];
	add.s32 	%r182, %r236, %r44;
	st.shared.v4.u32 	[%r182], {%r178, %r179, %r180, %r181};
	add.s32 	%r183, %r177, %r17;
	ld.global.v4.u32 	{%r184, %r185, %r186, %r187}, [%rd24];
	add.s32 	%r188, %r236, %r42;
	st.shared.v4.u32 	[%r188], {%r184, %r185, %r186, %r187};
	add.s32 	%r234, %r183, %r17;
	add.s32 	%r239, %r239, %r40;
	add.s32 	%r238, %r238, %r40;
	add.s32 	%r237, %r237, %r40;
	add.s32 	%r236, %r236, %r43;
	add.s32 	%r235, %r235, %r40;
	setp.lt.u32 	%p14, %r234, 128;
	@%p14 bra 	$L__BB345_16;
$L__BB345_17:
	bar.sync 	0;
	ld.shared.u32 	%r189, [%r26];
	ld.shared.u32 	%r190, [%r28];
	ld.shared.u32 	%r191, [%r30];
	ld.shared.u32 	%r192, [%r32];
	ld.shared.u32 	%r193, [%r34];
	shl.b32 	%r194, %r1, 3;
	and.b32  	%r195, %r194, 120;
	or.b32  	%r196, %r195, %r35;
	shl.b32 	%r197, %r196, 2;
	mov.u32 	%r198, _ZZ9cuda_gemmIiLi128ELi2ELi1ELi128ELi8ELi8ELi64ELi0ELi1EEviiiPT_S1_S1_iiiE3Ash;
	add.s32 	%r199, %r198, %r197;
	ld.shared.u32 	%r200, [%r199];
	ld.shared.u32 	%r201, [%r37];
	or.b32  	%r202, %r195, %r38;
	shl.b32 	%r203, %r202, 2;
	add.s32 	%r204, %r198, %r203;
	ld.shared.u32 	%r205, [%r204];
	shr.u32 	%r206, %r1, 4;
	mov.u32 	%r207, _ZZ9cuda_gemmIiLi128ELi2ELi1ELi128ELi8ELi8ELi64ELi0ELi1EEviiiPT_S1_S1_iiiE11kron_fac_sh;
	mad.lo.s32 	%r208, %r206, 36, %r207;
	shl.b32 	%r209, %r18, 2;
	add.s32 	%r210, %r208, %r209;
	ld.shared.u32 	%r211, [%r210];
	shfl.sync.idx.b32	%r212|%p15, %r211, %r18, 6175, -1;
	mul.lo.s32 	%r213, %r212, %r189;
	shfl.sync.idx.b32	%r214|%p16, %r211, %r27, 6175, -1;
	mad.lo.s32 	%r215, %r214, %r190, %r213;
	shfl.sync.idx.b32	%r216|%p17, %r211, %r29, 6175, -1;
	mad.lo.s32 	%r217, %r216, %r191, %r215;
	shfl.sync.idx.b32	%r218|%p18, %r211, %r31, 6175, -1;
	mad.lo.s32 	%r219, %r218, %r192, %r217;
	shfl.sync.idx.b32	%r220|%p19, %r211, %r33, 6175, -1;
	mad.lo.s32 	%r221, %r220, %r193, %r219;
	shfl.sync.idx.b32	%r222|%p20, %r211, %r35, 6175, -1;
	mad.lo.s32 	%r223, %r222, %r200, %r221;
	shfl.sync.idx.b32	%r224|%p21, %r211, %r36, 6175, -1;
	mad.lo.s32 	%r225, %r224, %r201, %r223;
	shfl.sync.idx.b32	%r226|%p22, %r211, %r38, 6175, -1;
	mad.lo.s32 	%r227, %r226, %r205, %r225;
	bar.sync 	0;
	mad.lo.s32 	%r228, %r233, %r68, %r19;
	mul.wide.s32 	%rd31, %r228, 4;
	add.s64 	%rd32, %rd3, %rd31;
	st.global.u32 	[%rd32], %r227;
	add.s32 	%r233, %r233, %r13;
	setp.lt.u32 	%p23, %r233, %r14;
	@%p23 bra 	$L__BB345_9;
$L__BB345_18:
	ret;

}
	// .globl	_Z9cuda_gemmIiLi128ELi2ELi1ELi128ELi8ELi8ELi64ELi1ELi0EEviiiPT_S1_S1_iii
.visible .entry _Z9cuda_gemmIiLi128ELi2ELi1ELi128ELi8ELi8ELi64ELi1ELi0EEviiiPT_S1_S1_iii(
	.param .u32 _Z9cuda_gemmIiLi128ELi2ELi1ELi128ELi8ELi8ELi64ELi1ELi0EEviiiPT_S1_S1_iii_param_0,
	.param .u32 _Z9cuda_gemmIiLi128ELi2ELi1ELi128ELi8ELi8ELi64ELi1ELi0EEviiiPT_S1_S1_iii_param_1,
	.param .u32 _Z9cuda_gemmIiLi128ELi2ELi1ELi128ELi8ELi8ELi64ELi1ELi0EEviiiPT_S1_S1_iii_param_2,
	.param .u64 .ptr .align 1 _Z9cuda_gemmIiLi128ELi2ELi1ELi128ELi8ELi8ELi64ELi1ELi0EEviiiPT_S1_S1_iii_param_3,
	.param .u64 .ptr .align 1 _Z9cuda_gemmIiLi128ELi2ELi1ELi128ELi8ELi8ELi64ELi1ELi0EEviiiPT_S1_S1_iii_param_4,
	.param .u64 .ptr .align 1 _Z9cuda_gemmIiLi128ELi2ELi1ELi128ELi8ELi8ELi64ELi1ELi0EEviiiPT_S1_S1_iii_param_5,
	.param .u32 _Z9cuda_gemmIiLi128ELi2ELi1ELi128ELi8ELi8ELi64ELi1ELi0EEviiiPT_S1_S1_iii_param_6,
	.param .u32 _Z9cuda_gemmIiLi128ELi2ELi1ELi128ELi8ELi8ELi64ELi1ELi0EEviiiPT_S1_S1_iii_param_7,
	.param .u32 _Z9cuda_gemmIiLi128ELi2ELi1ELi128ELi8ELi8ELi64ELi1ELi0EEviiiPT_S1_S1_iii_param_8
)
.maxntid 128
{
	.reg .pred 	%p<56>;
	.reg .b16 	%rs<3>;
	.reg .b32 	%r<335>;
	.reg .b64 	%rd<26>;
	// demoted variable
	.shared .align 128 .b8 _ZZ9cuda_gemmIiLi128ELi2ELi1ELi128ELi8ELi8ELi64ELi1ELi0EEviiiPT_S1_S1_iiiE11kron_fac_sh[288];
	// demoted variable
	.shared .align 128 .b8 _ZZ9cuda_gemmIiLi128ELi2ELi1ELi128ELi8ELi8ELi64ELi1ELi0EEviiiPT_S1_S1_iiiE3Ash[512];
	ld.param.u64 	%rd5, [_Z9cuda_gemmIiLi128ELi2ELi1ELi128ELi8ELi8ELi64ELi1ELi0EEviiiPT_S1_S1_iii_param_3];
	ld.param.u64 	%rd3, [_Z9cuda_gemmIiLi128ELi2ELi1ELi128ELi8ELi8ELi64ELi1ELi0EEviiiPT_S1_S1_iii_param_4];
	ld.param.u32 	%r142, [_Z9cuda_gemmIiLi128ELi2ELi1ELi128ELi8ELi8ELi64ELi1ELi0EEviiiPT_S1_S1_iii_param_6];
	ld.param.u32 	%r143, [_Z9cuda_gemmIiLi128ELi2ELi1ELi128ELi8ELi8ELi64ELi1ELi0EEviiiPT_S1_S1_iii_param_7];
	cvta.to.global.u64 	%rd1, %rd5;
	mov.u32 	%r1, %tid.x;
	mul.lo.s32 	%r2, %r143, %r142;
	setp.ge.u32 	%p1, %r1, %r2;
	@%p1 bra 	$L__BB346_3;
	mov.u32 	%r3, %ntid.x;
	cvta.to.global.u64 	%rd2, %rd3;
	mov.u32 	%r146, _ZZ9cuda_gemmIiLi128ELi2ELi1ELi128ELi8ELi8ELi64ELi1ELi0EEviiiPT_S1_S1_iiiE11kron_fac_sh;
	mov.u32 	%r284, %r1;
$L__BB346_2:
	mul.wide.u32 	%rd6, %r284, 4;
	add.s64 	%rd7, %rd2, %rd6;
	ld.global.u32 	%r144, [%rd7];
	rem.u32 	%r145, %r284, %r142;
	mad.lo.s32 	%r147, %r145, 36, %r146;
	div.u32 	%r148, %r284, %r143;
	shl.b32 	%r149, %r148, 2;
	add.s32 	%r150, %r147, %r149;
	st.shared.u32 	[%r150], %r144;
	add.s32 	%r284, %r284, %r3;
	setp.lt.u32 	%p2, %r284, %r2;
	@%p2 bra 	$L__BB346_2;
$L__BB346_3:
	div.s32 	%r6, 128, %r143;
	div.u32 	%r7, %r1, %r6;
	mov.u32 	%r293, %ctaid.y;
	mov.u32 	%r9, %nctaid.y;
	shl.b32 	%r10, %r9, 1;
	setp.ge.u32 	%p3, %r293, %r10;
	@%p3 bra 	$L__BB346_67;
	rem.u32 	%r152, %r1, %r6;
	shl.b32 	%r11, %r1, 2;
	mov.u32 	%r153, %ntid.x;
	shl.b32 	%r12, %r153, 2;
	and.b32  	%r13, %r152, 7;
	mul.lo.s32 	%r154, %r152, %r143;
	min.s32 	%r14, %r142, 8;
	add.s32 	%r15, %r11, %r12;
	max.u32 	%r155, %r15, 128;
	setp.lt.u32 	%p4, %r15, 128;
	selp.u32 	%r156, 1, 0, %p4;
	or.b32  	%r157, %r15, %r156;
	sub.s32 	%r158, %r155, %r157;
	div.u32 	%r159, %r158, %r12;
	add.s32 	%r16, %r159, %r156;
	and.b32  	%r17, %r16, 3;
	shl.b32 	%r160, %r1, 4;
	mov.u32 	%r161, _ZZ9cuda_gemmIiLi128ELi2ELi1ELi128ELi8ELi8ELi64ELi1ELi0EEviiiPT_S1_S1_iiiE3Ash;
	add.s32 	%r18, %r161, %r160;
	shl.b32 	%r44, %r153, 4;
	add.s32 	%r19, %r18, %r44;
	add.s32 	%r20, %r15, %r12;
	add.s32 	%r162, %r13, %r154;
	shl.b32 	%r163, %r162, 2;
	add.s32 	%r21, %r161, %r163;
	add.s32 	%r164, %r152, 1;
	and.b32  	%r22, %r164, 7;
	add.s32 	%r165, %r22, %r154;
	shl.b32 	%r166, %r165, 2;
	add.s32 	%r23, %r161, %r166;
	add.s32 	%r167, %r152, 2;
	and.b32  	%r24, %r167, 7;
	add.s32 	%r168, %r24, %r154;
	shl.b32 	%r169, %r168, 2;
	add.s32 	%r25, %r161, %r169;
	add.s32 	%r170, %r152, 3;
	and.b32  	%r26, %r170, 7;
	add.s32 	%r171, %r26, %r154;
	shl.b32 	%r172, %r171, 2;
	add.s32 	%r27, %r161, %r172;
	xor.b32  	%r28, %r13, 4;
	add.s32 	%r173, %r28, %r154;
	shl.b32 	%r174, %r173, 2;
	add.s32 	%r29, %r161, %r174;
	add.s32 	%r175, %r152, 5;
	and.b32  	%r30, %r175, 7;
	add.s32 	%r176, %r30, %r154;
	shl.b32 	%r177, %r176, 2;
	add.s32 	%r31, %r161, %r177;
	add.s32 	%r178, %r152, 6;
	and.b32  	%r32, %r178, 7;
	add.s32 	%r179, %r32, %r154;
	shl.b32 	%r180, %r179, 2;
	add.s32 	%r33, %r161, %r180;
	add.s32 	%r181, %r152, -1;
	and.b32  	%r34, %r181, 7;
	add.s32 	%r182, %r34, %r154;
	shl.b32 	%r183, %r182, 2;
	add.s32 	%r35, %r161, %r183;
	setp.lt.s32 	%p5, %r13, %r143;
	selp.b32 	%r184, 0, %r143, %p5;
	sub.s32 	%r36, %r13, %r184;
	add.s32 	%r185, %r13, 1;
	setp.lt.s32 	%p6, %r185, %r143;
	selp.b32 	%r186, 0, %r143, %p6;
	sub.s32 	%r37, %r185, %r186;
	add.s32 	%r187, %r13, 2;
	setp.lt.s32 	%p7, %r187, %r143;
	selp.b32 	%r188, 0, %r143, %p7;
	sub.s32 	%r38, %r187, %r188;
	add.s32 	%r189, %r13, 3;
	setp.lt.s32 	%p8, %r189, %r143;
	selp.b32 	%r190, 0, %r143, %p8;
	sub.s32 	%r39, %r189, %r190;
	add.s32 	%r191, %r13, 4;
	setp.lt.s32 	%p9, %r191, %r143;
	selp.b32 	%r192, 0, %r143, %p9;
	sub.s32 	%r40, %r191, %r192;
	add.s32 	%r193, %r13, 5;
	setp.lt.s32 	%p10, %r193, %r143;
	selp.b32 	%r194, 0, %r143, %p10;
	sub.s32 	%r41, %r193, %r194;
	add.s32 	%r195, %r13, 6;
	setp.lt.s32 	%p11, %r195, %r143;
	selp.b32 	%r196, 0, %r143, %p11;
	sub.s32 	%r42, %r195, %r196;
	add.s32 	%r197, %r13, 7;
	setp.lt.s32 	%p12, %r197, %r143;
	selp.b32 	%r198, 0, %r143, %p12;
	sub.s32 	%r43, %r197, %r198;
	shl.b32 	%r45, %r153, 3;
	mul.lo.s32 	%r46, %r153, 48;
	shl.b32 	%r47, %r153, 6;
	shl.b32 	%r48, %r153, 5;
	cvt.u16.u32 	%rs1, %r6;
	div.s16 	%rs2, 128, %rs1;
	cvt.s32.s16 	%r49, %rs2;
$L__BB346_5:
	setp.gt.u32 	%p13, %r1, 31;
	@%p13 bra 	$L__BB346_13;
	setp.eq.s32 	%p14, %r17, 3;
	shl.b32 	%r59, %r293, 7;
	mov.u32 	%r294, %r11;
	@%p14 bra 	$L__BB346_10;
	setp.eq.s32 	%p15, %r17, 0;
	add.s32 	%r199, %r59, %r11;
	mul.wide.s32 	%rd8, %r199, 4;
	add.s64 	%rd9, %rd1, %rd8;
	ld.global.v4.u32 	{%r200, %r201, %r202, %r203}, [%rd9];
	st.shared.v4.u32 	[%r18], {%r200, %r201, %r202, %r203};
	mov.u32 	%r294, %r15;
	@%p15 bra 	$L__BB346_10;
	setp.eq.s32 	%p16, %r17, 1;
	add.s32 	%r204, %r59, %r15;
	mul.wide.s32 	%rd10, %r204, 4;
	add.s64 	%rd11, %rd1, %rd10;
	ld.global.v4.u32 	{%r205, %r206, %r207, %r208}, [%rd11];
	st.shared.v4.u32 	[%r19], {%r205, %r206, %r207, %r208};
	mov.u32 	%r294, %r20;
	@%p16 bra 	$L__BB346_10;
	add.s32 	%r294, %r20, %r12;
	add.s32 	%r209, %r59, %r20;
	mul.wide.s32 	%rd12, %r209, 4;
	add.s64 	%rd13, %rd1, %rd12;
	ld.global.v4.u32 	{%r210, %r211, %r212, %r213}, [%rd13];
	shl.b32 	%r214, %r12, 2;
	add.s32 	%r215, %r19, %r214;
	st.shared.v4.u32 	[%r215], {%r210, %r211, %r212, %r213};
$L__BB346_10:
	setp.lt.u32 	%p17, %r16, 3;
	@%p17 bra 	$L__BB346_13;
	mov.u32 	%r216, %ntid.x;
	add.s32 	%r295, %r294, %r59;
	mad.lo.s32 	%r299, %r216, 12, %r295;
	add.s32 	%r298, %r295, %r45;
	add.s32 	%r297, %r295, %r12;
	shl.b32 	%r217, %r294, 2;
	mov.u32 	%r218, _ZZ9cuda_gemmIiLi128ELi2ELi1ELi128ELi8ELi8ELi64ELi1ELi0EEviiiPT_S1_S1_iiiE3Ash;
	add.s32 	%r296, %r218, %r217;
$L__BB346_12:
	mul.wide.s32 	%rd14, %r299, 4;
	add.s64 	%rd15, %rd1, %rd14;
	mul.wide.s32 	%rd16, %r298, 4;
	add.s64 	%rd17, %rd1, %rd16;
	mul.wide.s32 	%rd18, %r297, 4;
	add.s64 	%rd19, %rd1, %rd18;
	mul.wide.s32 	%rd20, %r295, 4;
	add.s64 	%rd21, %rd1, %rd20;
	ld.global.v4.u32 	{%r219, %r220, %r221, %r222}, [%rd21];
	st.shared.v4.u32 	[%r296], {%r219, %r220, %r221, %r222};
	add.s32 	%r223, %r294, %r12;
	ld.global.v4.u32 	{%r224, %r225, %r226, %r227}, [%rd19];
	add.s32 	%r228, %r296, %r44;
	st.shared.v4.u32 	[%r228], {%r224, %r225, %r226, %r227};
	add.s32 	%r229, %r223, %r12;
	ld.global.v4.u32 	{%r230, %r231, %r232, %r233}, [%rd17];
	add.s32 	%r234, %r296, %r48;
	st.shared.v4.u32 	[%r234], {%r230, %r231, %r232, %r233};
	add.s32 	%r235, %r229, %r12;
	ld.global.v4.u32 	{%r236, %r237, %r238, %r239}, [%rd15];
	add.s32 	%r240, %r296, %r46;
	st.shared.v4.u32 	[%r240], {%r236, %r237, %r238, %r239};
	add.s32 	%r294, %r235, %r12;
	add.s32 	%r299, %r299, %r44;
	add.s32 	%r298, %r298, %r44;
	add.s32 	%r297, %r297, %r44;
	add.s32 	%r296, %r296, %r47;
	add.s32 	%r295, %r295, %r44;
	setp.lt.u32 	%p18, %r294, 128;
	@%p18 bra 	$L__BB346_12;
$L__BB346_13:
	setp.lt.s32 	%p19, %r6, 1;
	bar.sync 	0;
	mov.b32 	%r334, 0;
	@%p19 bra 	$L__BB346_66;
	setp.lt.s32 	%p20, %r143, 1;
	@%p20 bra 	$L__BB346_16;
	ld.shared.u32 	%r292, [%r21];
$L__BB346_16:
	setp.lt.s32 	%p21, %r143, 2;
	@%p21 bra 	$L__BB346_18;
	ld.shared.u32 	%r291, [%r23];
$L__BB346_18:
	setp.lt.s32 	%p22, %r143, 3;
	@%p22 bra 	$L__BB346_20;
	ld.shared.u32 	%r290, [%r25];
$L__BB346_20:
	setp.lt.s32 	%p23, %r143, 4;
	@%p23 bra 	$L__BB346_22;
	ld.shared.u32 	%r289, [%r27];
$L__BB346_22:
	setp.lt.s32 	%p24, %r143, 5;
	@%p24 bra 	$L__BB346_24;
	ld.shared.u32 	%r288, [%r29];
$L__BB346_24:
	setp.lt.s32 	%p25, %r143, 6;
	@%p25 bra 	$L__BB346_26;
	ld.shared.u32 	%r287, [%r31];
$L__BB346_26:
	setp.lt.s32 	%p26, %r143, 7;
	@%p26 bra 	$L__BB346_28;
	ld.shared.u32 	%r286, [%r33];
$L__BB346_28:
	setp.lt.s32 	%p27, %r143, 8;
	@%p27 bra 	$L__BB346_30;
	ld.shared.u32 	%r285, [%r35];
$L__BB346_30:
	setp.ge.s32 	%p28, %r7, %r14;
	@%p28 bra 	$L__BB346_66;
	mov.b32 	%r334, 0;
	mov.u32 	%r309, %r7;
$L__BB346_32:
	setp.gt.u32 	%p29, %r143, 64;
	mov.u32 	%r244, _ZZ9cuda_gemmIiLi128ELi2ELi1ELi128ELi8ELi8ELi64ELi1ELi0EEviiiPT_S1_S1_iiiE11kron_fac_sh;
	mad.lo.s32 	%r97, %r309, 36, %r244;
	shl.b32 	%r245, %r1, 2;
	and.b32  	%r246, %r245, 28;
	add.s32 	%r247, %r97, %r246;
	ld.shared.u32 	%r98, [%r247];
	@%p29 bra 	$L__BB346_49;
	setp.eq.s32 	%p38, %r143, 0;
	mov.b32 	%r312, 0;
	@%p38 bra 	$L__BB346_35;
	shfl.sync.idx.b32	%r274|%p39, %r98, %r36, 6175, -1;
	mul.lo.s32 	%r312, %r274, %r292;
$L__BB346_35:
	setp.lt.s32 	%p40, %r143, 2;
	@%p40 bra 	$L__BB346_37;
	shfl.sync.idx.b32	%r275|%p41, %r98, %r37, 6175, -1;
	mad.lo.s32 	%r312, %r275, %r291, %r312;
$L__BB346_37:
	setp.lt.s32 	%p42, %r143, 3;
	@%p42 bra 	$L__BB346_39;
	shfl.sync.idx.b32	%r276|%p43, %r98, %r38, 6175, -1;
	mad.lo.s32 	%r312, %r276, %r290, %r312;
$L__BB346_39:
	setp.lt.s32 	%p44, %r143, 4;
	@%p44 bra 	$L__BB346_41;
	shfl.sync.idx.b32	%r277|%p45, %r98, %r39, 6175, -1;
	mad.lo.s32 	%r312, %r277, %r289, %r312;
$L__BB346_41:
	setp.lt.s32 	%p46, %r143, 5;
	@%p46 bra 	$L__BB346_43;
	shfl.sync.idx.b32	%r278|%p47, %r98, %r40, 6175, -1;
	mad.lo.s32 	%r312, %r278, %r288, %r312;
$L__BB346_43:
	setp.lt.s32 	%p48, %r143, 6;
	@%p48 bra 	$L__BB346_45;
	shfl.sync.idx.b32	%r279|%p49, %r98, %r41, 6175, -1;
	mad.lo.s32 	%r312, %r279, %r287, %r312;
$L__BB346_45:
	setp.lt.s32 	%p50, %r143, 7;
	@%p50 bra 	$L__BB346_47;
	shfl.sync.idx.b32	%r280|%p51, %r98, %r42, 6175, -1;
	mad.lo.s32 	%r312, %r280, %r286, %r312;
$L__BB346_47:
	setp.lt.s32 	%p52, %r143, 8;
	@%p52 bra 	$L__BB346_65;
	shfl.sync.idx.b32	%r281|%p53, %r98, %r43, 6175, -1;
	mad.lo.s32 	%r312, %r281, %r285, %r312;
	bra.uni 	$L__BB346_65;
$L__BB346_49:
	setp.lt.s32 	%p30, %r143, 1;
	mov.b32 	%r312, 0;
	@%p30 bra 	$L__BB346_51;
	shl.b32 	%r249, %r13, 2;
	add.s32 	%r250, %r97, %r249;
	ld.shared.u32 	%r251, [%r250];
	mul.lo.s32 	%r312, %r251, %r292;
$L__BB346_51:
	setp.lt.s32 	%p31, %r143, 2;
	@%p31 bra 	$L__BB346_53;
	shl.b32 	%r252, %r22, 2;
	add.s32 	%r253, %r97, %r252;
	ld.shared.u32 	%r254, [%r253];
	mad.lo.s32 	%r312, %r254, %r291, %r312;
$L__BB346_53:
	setp.lt.s32 	%p32, %r143, 3;
	@%p32 bra 	$L__BB346_55;
	shl.b32 	%r255, %r24, 2;
	add.s32 	%r256, %r97, %r255;
	ld.shared.u32 	%r257, [%r256];
	mad.lo.s32 	%r312, %r257, %r290, %r312;
$L__BB346_55:
	setp.lt.s32 	%p33, %r143, 4;
	@%p33 bra 	$L__BB346_57;
	shl.b32 	%r258, %r26, 2;
	add.s32 	%r259, %r97, %r258;
	ld.shared.u32 	%r260, [%r259];
	mad.lo.s32 	%r312, %r260, %r289, %r312;
$L__BB346_57:
	setp.lt.s32 	%p34, %r143, 5;
	@%p34 bra 	$L__BB346_59;
	shl.b32 	%r261, %r28, 2;
	add.s32 	%r262, %r97, %r261;
	ld.shared.u32 	%r263, [%r262];
	mad.lo.s32 	%r312, %r263, %r288, %r312;
$L__BB346_59:
	setp.lt.s32 	%p35, %r143, 6;
	@%p35 bra 	$L__BB346_61;
	shl.b32 	%r264, %r30, 2;
	add.s32 	%r265, %r97, %r264;
	ld.shared.u32 	%r266, [%r265];
	mad.lo.s32 	%r312, %r266, %r287, %r312;
$L__BB346_61:
	setp.lt.s32 	%p36, %r143, 7;
	@%p36 bra 	$L__BB346_63;
	shl.b32 	%r267, %r32, 2;
	add.s32 	%r268, %r97, %r267;
	ld.shared.u32 	%r269, [%r268];
	mad.lo.s32 	%r312, %r269, %r286, %r312;
$L__BB346_63:
	setp.lt.s32 	%p37, %r143, 8;
	@%p37 bra 	$L__BB346_65;
	shl.b32 	%r270, %r34, 2;
	add.s32 	%r271, %r97, %r270;
	ld.shared.u32 	%r272, [%r271];
	mad.lo.s32 	%r312, %r272, %r285, %r312;
$L__BB346_65:
	add.s32 	%r334, %r312, %r334;
	add.s32 	%r309, %r309, %r49;
	setp.lt.s32 	%p54, %r309, %r14;
	@%p54 bra 	$L__BB346_32;
$L__BB346_66:
	ld.param.u64 	%rd25, [_Z9cuda_gemmIiLi128ELi2ELi1ELi128ELi8ELi8ELi64ELi1ELi0EEviiiPT_S1_S1_iii_param_5];
	bar.sync 	0;
	shl.b32 	%r282, %r293, 7;
	or.b32  	%r283, %r282, %r1;
	cvta.to.global.u64 	%rd22, %rd25;
	mul.wide.s32 	%rd23, %r283, 4;
	add.s64 	%rd24, %rd22, %rd23;
	st.global.u32 	[%rd24], %r334;
	add.s32 	%r293, %r293, %r9;
	setp.lt.u32 	%p55, %r293, %r10;
	@%p55 bra 	$L__BB346_5;
$L__BB346_67:
	ret;

}
	// .globl	_Z9cuda_gemmIiLi128ELi2ELi1ELi128ELi8ELi8ELi64ELi1ELi1EEviiiPT_S1_S1_iii
.visible .entry _Z9cuda_gemmIiLi128ELi2ELi1ELi128ELi8ELi8ELi64ELi1ELi1EEviiiPT_S1_S1_iii(
	.param .u32 _Z9cuda_gemmIiLi128ELi2ELi1ELi128ELi8ELi8ELi64ELi1ELi1EEviiiPT_S1_S1_iii_param_0,
	.param .u32 _Z9cuda_gemmIiLi128ELi2ELi1ELi128ELi8ELi8ELi64ELi1ELi1EEviiiPT_S1_S1_iii_param_1,
	.param .u32 _Z9cuda_gemmIiLi128ELi2ELi1ELi128ELi8ELi8ELi64ELi1ELi1EEviiiPT_S1_S1_iii_param_2,
	.param .u64 .ptr .align 1 _Z9cuda_gemmIiLi128ELi2ELi1ELi128ELi8ELi8ELi64ELi1ELi1EEviiiPT_S1_S1_iii_param_3,
	.param .u64 .ptr .align 1 _Z9cuda_gemmIiLi128ELi2ELi1ELi128ELi8ELi8ELi64ELi1ELi1EEviiiPT_S1_S1_iii_param_4,
	.param .u64 .ptr .align 1 _Z9cuda_gemmIiLi128ELi2ELi1ELi128ELi8ELi8ELi64ELi1ELi1EEviiiPT_S1_S1_iii_param_5,
	.param .u32 _Z9cuda_gemmIiLi128ELi2ELi1ELi128ELi8ELi8ELi64ELi1ELi1EEviiiPT_S1_S1_iii_param_6,
	.param .u32 _Z9cuda_gemmIiLi128ELi2ELi1ELi128ELi8ELi8ELi64ELi1ELi1EEviiiPT_S1_S1_iii_param_7,
	.param .u32 _Z9cuda_gemmIiLi128ELi2ELi1ELi128ELi8ELi8ELi64ELi1ELi1EEviiiPT_S1_S1_iii_param_8
)
.maxntid 128
{
	.reg .pred 	%p<24>;
	.reg .b32 	%r<231>;
	.reg .b64 	%rd<33>;
	// demoted variable
	.shared .align 128 .b8 _ZZ9cuda_gemmIiLi128ELi2ELi1ELi128ELi8ELi8ELi64ELi1ELi1EEviiiPT_S1_S1_iiiE11kron_fac_sh[288];
	// demoted variable
	.shared .align 128 .b8 _ZZ9cuda_gemmIiLi128ELi2ELi1ELi128ELi8ELi8ELi64ELi1ELi1EEviiiPT_S1_S1_iiiE3Ash[512];
	ld.param.u64 	%rd5, [_Z9cuda_gemmIiLi128ELi2ELi1ELi128ELi8ELi8ELi64ELi1ELi1EEviiiPT_S1_S1_iii_param_3];
	ld.param.u64 	%rd6, [_Z9cuda_gemmIiLi128ELi2ELi1ELi128ELi8ELi8ELi64ELi1ELi1EEviiiPT_S1_S1_iii_param_4];
	ld.param.u64 	%rd4, [_Z9cuda_gemmIiLi128ELi2ELi1ELi128ELi8ELi8ELi64ELi1ELi1EEviiiPT_S1_S1_iii_param_5];
	cvta.to.global.u64 	%rd1, %rd6;
	cvta.to.global.u64 	%rd2, %rd5;
	mov.u32 	%r1, %tid.x;
	setp.gt.u32 	%p1, %r1, 63;
	@%p1 bra 	$L__BB347_7;
	mov.u32 	%r2, %ntid.x;
	add.s32 	%r61, %r1, %r2;
	max.u32 	%r62, %r61, 64;
	setp.lt.u32 	%p2, %r61, 64;
	selp.u32 	%r63, 1, 0, %p2;
	add.s32 	%r64, %r61, %r63;
	sub.s32 	%r65, %r62, %r64;
	div.u32 	%r66, %r65, %r2;
	add.s32 	%r3, %r66, %r63;
	and.b32  	%r67, %r3, 3;
	setp.eq.s32 	%p3, %r67, 3;
	mov.u32 	%r221, %r1;
	@%p3 bra 	$L__BB347_4;
	add.s32 	%r69, %r3, 1;
	and.b32  	%r4, %r69, 3;
	mov.b32 	%r220, 0;
	mov.u32 	%r221, %r1;
$L__BB347_3:
	.pragma "nounroll";
	mul.wide.u32 	%rd7, %r221, 4;
	add.s64 	%rd8, %rd1, %rd7;
	ld.global.u32 	%r70, [%rd8];
	and.b32  	%r71, %r221, 7;
	mov.u32 	%r72, _ZZ9cuda_gemmIiLi128ELi2ELi1ELi128ELi8ELi8ELi64ELi1ELi1EEviiiPT_S1_S1_iiiE11kron_fac_sh;
	mad.lo.s32 	%r73, %r71, 36, %r72;
	shr.u32 	%r74, %r221, 1;
	and.b32  	%r75, %r74, 2147483644;
	add.s32 	%r76, %r73, %r75;
	st.shared.u32 	[%r76], %r70;
	add.s32 	%r221, %r221, %r2;
	add.s32 	%r220, %r220, 1;
	setp.ne.s32 	%p4, %r220, %r4;
	@%p4 bra 	$L__BB347_3;
$L__BB347_4:
	setp.lt.u32 	%p5, %r3, 3;
	@%p5 bra 	$L__BB347_7;
	mov.u32 	%r79, _ZZ9cuda_gemmIiLi128ELi2ELi1ELi128ELi8ELi8ELi64ELi1ELi1EEviiiPT_S1_S1_iiiE11kron_fac_sh;
$L__BB347_6:
	mul.wide.u32 	%rd9, %r221, 4;
	add.s64 	%rd10, %rd1, %rd9;
	ld.global.u32 	%r77, [%rd10];
	and.b32  	%r78, %r221, 7;
	mad.lo.s32 	%r80, %r78, 36, %r79;
	shr.u32 	%r81, %r221, 1;
	and.b32  	%r82, %r81, 2147483644;
	add.s32 	%r83, %r80, %r82;
	st.shared.u32 	[%r83], %r77;
	add.s32 	%r84, %r221, %r2;
	mul.wide.u32 	%rd11, %r84, 4;
	add.s64 	%rd12, %rd1, %rd11;
	ld.global.u32 	%r85, [%rd12];
	and.b32  	%r86, %r84, 7;
	mad.lo.s32 	%r87, %r86, 36, %r79;
	shr.u32 	%r88, %r84, 1;
	and.b32  	%r89, %r88, 2147483644;
	add.s32 	%r90, %r87, %r89;
	st.shared.u32 	[%r90], %r85;
	add.s32 	%r91, %r84, %r2;
	mul.wide.u32 	%rd13, %r91, 4;
	add.s64 	%rd14, %rd1, %rd13;
	ld.global.u32 	%r92, [%rd14];
	and.b32  	%r93, %r91, 7;
	mad.lo.s32 	%r94, %r93, 36, %r79;
	shr.u32 	%r95, %r91, 1;
	and.b32  	%r96, %r95, 2147483644;
	add.s32 	%r97, %r94, %r96;
	st.shared.u32 	[%r97], %r92;
	add.s32 	%r98, %r91, %r2;
	mul.wide.u32 	%rd15, %r98, 4;
	add.s64 	%rd16, %rd1, %rd15;
	ld.global.u32 	%r99, [%rd16];
	and.b32  	%r100, %r98, 7;
	mad.lo.s32 	%r101, %r100, 36, %r79;
	shr.u32 	%r102, %r98, 1;
	and.b32  	%r103, %r102, 2147483644;
	add.s32 	%r104, %r101, %r103;
	st.shared.u32 	[%r104], %r99;
	add.s32 	%r221, %r98, %r2;
	setp.lt.u32 	%p6, %r221, 64;
	@%p6 bra 	$L__BB347_6;
$L__BB347_7:
	mov.u32 	%r223, %ctaid.y;
	mov.u32 	%r13, %nctaid.y;
	shl.b32 	%r14, %r13, 1;
	setp.ge.u32 	%p7, %r223, %r14;
	@%p7 bra 	$L__BB347_18;
	shl.b32 	%r15, %r1, 2;
	mov.u32 	%r105, %ntid.x;
	shl.b32 	%r16, %r105, 2;
	and.b32  	%r17, %r1, 7;
	shl.b32 	%r106, %r1, 3;
	and.b32  	%r107, %r106, 120;
	add.s32 	%r18, %r15, %r16;
	max.u32 	%r108, %r18, 128;
	setp.lt.u32 	%p8, %r18, 128;
	selp.u32 	%r109, 1, 0, %p8;
	or.b32  	%r110, %r18, %r109;
	sub.s32 	%r111, %r108, %r110;
	div.u32 	%r112, %r111, %r16;
	add.s32 	%r19, %r112, %r109;
	and.b32  	%r20, %r19, 3;
	shl.b32 	%r113, %r1, 4;
	mov.u32 	%r114, _ZZ9cuda_gemmIiLi128ELi2ELi1ELi128ELi8ELi8ELi64ELi1ELi1EEviiiPT_S1_S1_iiiE3Ash;
	add.s32 	%r21, %r114, %r113;
	shl.b32 	%r34, %r105, 4;
	add.s32 	%r22, %r21, %r34;
	add.s32 	%r23, %r18, %r16;
	or.b32  	%r115, %r107, %r17;
	shl.b32 	%r116, %r115, 2;
	add.s32 	%r24, %r114, %r116;
	add.s32 	%r117, %r1, 1;
	and.b32  	%r25, %r117, 7;
	add.s32 	%r118, %r1, 2;
	and.b32  	%r26, %r118, 7;
	or.b32  	%r119, %r107, %r26;
	shl.b32 	%r120, %r119, 2;
	add.s32 	%r27, %r114, %r120;
	add.s32 	%r121, %r1, 3;
	and.b32  	%r28, %r121, 7;
	xor.b32  	%r29, %r17, 4;
	add.s32 	%r122, %r1, 5;
	and.b32  	%r30, %r122, 7;
	add.s32 	%r123, %r1, 6;
	and.b32  	%r31, %r123, 7;
	add.s32 	%r124, %r1, -1;
	and.b32  	%r32, %r124, 7;
	mul.lo.s32 	%r33, %r105, 12;
	shl.b32 	%r35, %r105, 3;
	mul.lo.s32 	%r36, %r105, 48;
	shl.b32 	%r37, %r105, 6;
	shl.b32 	%r38, %r105, 5;
	cvta.to.global.u64 	%rd3, %rd4;
$L__BB347_9:
	setp.gt.u32 	%p9, %r1, 31;
	@%p9 bra 	$L__BB347_17;
	setp.eq.s32 	%p10, %r20, 3;
	shl.b32 	%r40, %r223, 7;
	mov.u32 	%r224, %r15;
	@%p10 bra 	$L__BB347_14;
	setp.eq.s32 	%p11, %r20, 0;
	add.s32 	%r125, %r40, %r15;
	mul.wide.s32 	%rd17, %r125, 4;
	add.s64 	%rd18, %rd2, %rd17;
	ld.global.v4.u32 	{%r126, %r127, %r128, %r129}, [%rd18];
	st.shared.v4.u32 	[%r21], {%r126, %r127, %r128, %r129};
	mov.u32 	%r224, %r18;
	@%p11 bra 	$L__BB347_14;
	setp.eq.s32 	%p12, %r20, 1;
	add.s32 	%r130, %r40, %r18;
	mul.wide.s32 	%rd19, %r130, 4;
	add.s64 	%rd20, %rd2, %rd19;
	ld.global.v4.u32 	{%r131, %r132, %r133, %r134}, [%rd20];
	st.shared.v4.u32 	[%r22], {%r131, %r132, %r133, %r134};
	mov.u32 	%r224, %r23;
	@%p12 bra 	$L__BB347_14;
	add.s32 	%r224, %r23, %r16;
	add.s32 	%r135, %r40, %r23;
	mul.wide.s32 	%rd21, %r135, 4;
	add.s64 	%rd22, %rd2, %rd21;
	ld.global.v4.u32 	{%r136, %r137, %r138, %r139}, [%rd22];
	shl.b32 	%r140, %r16, 2;
	add.s32 	%r141, %r22, %r140;
	st.shared.v4.u32 	[%r141], {%r136, %r137, %r138, %r139};
$L__BB347_14:
	setp.lt.u32 	%p13, %r19, 3;
	@%p13 bra 	$L__BB347_17;
	add.s32 	%r225, %r224, %r40;
	add.s32 	%r229, %r225, %r33;
	add.s32 	%r228, %r225, %r35;
	add.s32 	%r227, %r225, %r16;
	shl.b32 	%r142, %r224, 2;
	mov.u32 	%r143, _ZZ9cuda_gemmIiLi128ELi2ELi1ELi128ELi8ELi8ELi64ELi1ELi1EEviiiPT_S1_S1_iiiE3Ash;
	add.s32 	%r226, %r143, %r142;
$L__BB347_16:
	mul.wide.s32 	%rd23, %r229, 4;
	add.s64 	%rd24, %rd2, %rd23;
	mul.wide.s32 	%rd25, %r228, 4;
	add.s64 	%rd26, %rd2, %rd25;
	mul.wide.s32 	%rd27, %r227, 4;
	add.s64 	%rd28, %rd2, %rd27;
	mul.wide.s32 	%rd29, %r225, 4;
	add.s64 	%rd30, %rd2, %rd29;
	ld.global.v4.u32 	{%r144, %r145, %r146, %r147}, [%rd30];
	st.shared.v4.u32 	[%r226], {%r144, %r145, %r146, %r147};
	add.s32 	%r148, %r224, %r16;
	ld.global.v4.u32 	{%r149, %r150, %r151, %r152}, [%rd28];
	add.s32 	%r153, %r226, %r34;
	st.shared.v4.u32 	[%r153], {%r149, %r150, %r151, %r152};
	add.s32 	%r154, %r148, %r16;
	ld.global.v4.u32 	{%r155, %r156, %r157, %r158}, [%rd26];
	add.s32 	%r159, %r226, %r38;
	st.shared.v4.u32 	[%r159], {%r155, %r156, %r157, %r158};
	add.s32 	%r160, %r154, %r16;
	ld.global.v4.u32 	{%r161, %r162, %r163, %r164}, [%rd24];
	add.s32 	%r165, %r226, %r36;
	st.shared.v4.u32 	[%r165], {%r161, %r162, %r163, %r164};
	add.s32 	%r224, %r160, %r16;
	add.s32 	%r229, %r229, %r34;
	add.s32 	%r228, %r228, %r34;
	add.s32 	%r227, %r227, %r34;
	add.s32 	%r226, %r226, %r37;
	add.s32 	%r225, %r225, %r34;
	setp.lt.u32 	%p14, %r224, 128;
	@%p14 bra 	$L__BB347_16;
$L__BB347_17:
	bar.sync 	0;
	ld.shared.u32 	%r166, [%r24];
	shl.b32 	%r167, %r1, 3;
	and.b32  	%r168, %r167, 120;
	or.b32  	%r169, %r168, %r25;
	shl.b32 	%r170, %r169, 2;
	mov.u32 	%r171, _ZZ9cuda_gemmIiLi128ELi2ELi1ELi128ELi8ELi8ELi64ELi1ELi1EEviiiPT_S1_S1_iiiE3Ash;
	add.s32 	%r172, %r171, %r170;
	ld.shared.u32 	%r173, [%r172];
	ld.shared.u32 	%r174, [%r27];
	or.b32  	%r175, %r168, %r28;
	shl.b32 	%r176, %r175, 2;
	add.s32 	%r177, %r171, %r176;
	ld.shared.u32 	%r178, [%r177];
	or.b32  	%r179, %r168, %r29;
	shl.b32 	%r180, %r179, 2;
	add.s32 	%r181, %r171, %r180;
	ld.shared.u32 	%r182, [%r181];
	or.b32  	%r183, %r168, %r30;
	shl.b32 	%r184, %r183, 2;
	add.s32 	%r185, %r171, %r184;
	ld.shared.u32 	%r186, [%r185];
	or.b32  	%r187, %r168, %r31;
	shl.b32 	%r188, %r187, 2;
	add.s32 	%r189, %r171, %r188;
	ld.shared.u32 	%r190, [%r189];
	or.b32  	%r191, %r168, %r32;
	shl.b32 	%r192, %r191, 2;
	add.s32 	%r193, %r171, %r192;
	ld.shared.u32 	%r194, [%r193];
	shr.u32 	%r195, %r1, 4;
	mov.u32 	%r196, _ZZ9cuda_gemmIiLi128ELi2ELi1ELi128ELi8ELi8ELi64ELi1ELi1EEviiiPT_S1_S1_iiiE11kron_fac_sh;
	mad.lo.s32 	%r197, %r195, 36, %r196;
	shl.b32 	%r198, %r17, 2;
	add.s32 	%r199, %r197, %r198;
	ld.shared.u32 	%r200, [%r199];
	shfl.sync.idx.b32	%r201|%p15, %r200, %r17, 6175, -1;
	mul.lo.s32 	%r202, %r201, %r166;
	shfl.sync.idx.b32	%r203|%p16, %r200, %r25, 6175, -1;
	mad.lo.s32 	%r204, %r203, %r173, %r202;
	shfl.sync.idx.b32	%r205|%p17, %r200, %r26, 6175, -1;
	mad.lo.s32 	%r206, %r205, %r174, %r204;
	shfl.sync.idx.b32	%r207|%p18, %r200, %r28, 6175, -1;
	mad.lo.s32 	%r208, %r207, %r178, %r206;
	shfl.sync.idx.b32	%r209|%p19, %r200, %r29, 6175, -1;
	mad.lo.s32 	%r210, %r209, %r182, %r208;
	shfl.sync.idx.b32	%r211|%p20, %r200, %r30, 6175, -1;
	mad.lo.s32 	%r212, %r211, %r186, %r210;
	shfl.sync.idx.b32	%r213|%p21, %r200, %r31, 6175, -1;
	mad.lo.s32 	%r214, %r213, %r190, %r212;
	shfl.sync.idx.b32	%r215|%p22, %r200, %r32, 6175, -1;
	mad.lo.s32 	%r216, %r215, %r194, %r214;
	bar.sync 	0;
	shl.b32 	%r217, %r223, 7;
	or.b32  	%r218, %r217, %r1;
	mul.wide.s32 	%rd31, %r218, 4;
	add.s64 	%rd32, %rd3, %rd31;
	st.global.u32 	[%rd32], %r216;
	add.s32 	%r223, %r223, %r13;
	setp.lt.u32 	%p23, %r223, %r14;
	@%p23 bra 	$L__BB347_9;
$L__BB347_18:
	ret;

}
	// .globl	_Z9cuda_gemmIiLi128ELi2ELi1ELi128ELi16ELi16ELi64ELi0ELi0EEviiiPT_S1_S1_iii
.visible .entry _Z9cuda_gemmIiLi128ELi2ELi1ELi128ELi16ELi16ELi64ELi0ELi0EEviiiPT_S1_S1_iii(
	.param .u32 _Z9cuda_gemmIiLi128ELi2ELi1ELi128ELi16ELi16ELi64ELi0ELi0EEviiiPT_S1_S1_iii_param_0,
	.param .u32 _Z9cuda_gemmIiLi128ELi2ELi1ELi128ELi16ELi16ELi64ELi0ELi0EEviiiPT_S1_S1_iii_param_1,
	.param .u32 _Z9cuda_gemmIiLi128ELi2ELi1ELi128ELi16ELi16ELi64ELi0ELi0EEviiiPT_S1_S1_iii_param_2,
	.param .u64 .ptr .align 1 _Z9cuda_gemmIiLi128ELi2ELi1ELi128ELi16ELi16ELi64ELi0ELi0EEviiiPT_S1_S1_iii_param_3,
	.param .u64 .ptr .align 1 _Z9cuda_gemmIiLi128ELi2ELi1ELi128ELi16ELi16ELi64ELi0ELi0EEviiiPT_S1_S1_iii_param_4,
	.param .u64 .ptr .align 1 _Z9cuda_gemmIiLi128ELi2ELi1ELi128ELi16ELi16ELi64ELi0ELi0EEviiiPT_S1_S1_iii_param_5,
	.param .u32 _Z9cuda_gemmIiLi128ELi2ELi1ELi128ELi16ELi16ELi64ELi0ELi0EEviiiPT_S1_S1_iii_param_6,
	.param .u32 _Z9cuda_gemmIiLi128ELi2ELi1ELi128ELi16ELi16ELi64ELi0ELi0EEviiiPT_S1_S1_iii_param_7,
	.param .u32 _Z9cuda_gemmIiLi128ELi2ELi1ELi128ELi16ELi16ELi64ELi0ELi0EEviiiPT_S1_S1_iii_param_8
)
.maxntid 128
{
	.reg .pred 	%p<96>;
	.reg .b16 	%rs<3>;
	.reg .b32 	%r<556>;
	.reg .b64 	%rd<26>;
	// demoted variable
	.shared .align 128 .b8 _ZZ9cuda_gemmIiLi128ELi2ELi1ELi128ELi16ELi16ELi64ELi0ELi0EEviiiPT_S1_S1_iiiE11kron_fac_sh[1088];
	// demoted variable
	.shared .align 128 .b8 _ZZ9cuda_gemmIiLi128ELi2ELi1ELi128ELi16ELi16ELi64ELi0ELi0EEviiiPT_S1_S1_iiiE3Ash[512];
	ld.param.u64 	%rd5, [_Z9cuda_gemmIiLi128ELi2ELi1ELi128ELi16ELi16ELi64ELi0ELi0EEviiiPT_S1_S1_iii_param_3];
	ld.param.u64 	%rd3, [_Z9cuda_gemmIiLi128ELi2ELi1ELi128ELi16ELi16ELi64ELi0ELi0EEviiiPT_S1_S1_iii_param_4];
	ld.param.u32 	%r225, [_Z9cuda_gemmIiLi128ELi2ELi1ELi128ELi16ELi16ELi64ELi0ELi0EEviiiPT_S1_S1_iii_param_6];
	ld.param.u32 	%r226, [_Z9cuda_gemmIiLi128ELi2ELi1ELi128ELi16ELi16ELi64ELi0ELi0EEviiiPT_S1_S1_iii_param_7];
	cvta.to.global.u64 	%rd1, %rd5;
	mov.u32 	%r1, %tid.x;
	mul.lo.s32 	%r2, %r226, %r225;
	setp.ge.u32 	%p1, %r1, %r2;
	@%p1 bra 	$L__BB348_3;
	mov.u32 	%r3, %ntid.x;
	cvta.to.global.u64 	%rd2, %rd3;
	mov.u32 	%r229, _ZZ9cuda_gemmIiLi128ELi2ELi1ELi128ELi16ELi16ELi64ELi0ELi0EEviiiPT_S1_S1_iiiE11kron_fac_sh;
	mov.u32 	%r465, %r1;
$L__BB348_2:
	mul.wide.u32 	%rd6, %r465, 4;
	add.s64 	%rd7, %rd2, %rd6;
	ld.global.u32 	%r227, [%rd7];
	rem.u32 	%r228, %r465, %r225;
	mad.lo.s32 	%r230, %r228, 68, %r229;
	div.u32 	%r231, %r465, %r226;
	shl.b32 	%r232, %r231, 2;
	add.s32 	%r233, %r230, %r232;
	st.shared.u32 	[%r233], %r227;
	add.s32 	%r465, %r465, %r3;
	setp.lt.u32 	%p2, %r465, %r2;
	@%p2 bra 	$L__BB348_2;
$L__BB348_3:
	div.s32 	%r6, 128, %r226;
	div.u32 	%r7, %r1, %r6;
	mov.u32 	%r482, %ctaid.y;
	mov.u32 	%r9, %nctaid.y;
	shl.b32 	%r234, %r9, 1;
	setp.ge.u32 	%p3, %r482, %r234;
	@%p3 bra 	$L__BB348_115;
	rem.u32 	%r236, %r1, %r6;
	mov.u32 	%r237, %ctaid.x;
	shl.b32 	%r10, %r1, 2;
	shl.b32 	%r11, %r237, 7;
	mov.u32 	%r238, %ntid.x;
	shl.b32 	%r12, %r238, 2;
	and.b32  	%r13, %r236, 15;
	mul.lo.s32 	%r239, %r236, %r226;
	min.s32 	%r14, %r225, 16;
	add.s32 	%r15, %r10, %r12;
	max.u32 	%r240, %r15, 128;
	setp.lt.u32 	%p4, %r15, 128;
	selp.u32 	%r241, 1, 0, %p4;
	or.b32  	%r242, %r15, %r241;
	sub.s32 	%r243, %r240, %r242;
	div.u32 	%r244, %r243, %r12;
	add.s32 	%r16, %r244, %r241;
	add.s32 	%r17, %r15, %r12;
	add.s32 	%r245, %r13, %r239;
	shl.b32 	%r246, %r245, 2;
	mov.u32 	%r247, _ZZ9cuda_gemmIiLi128ELi2ELi1ELi128ELi16ELi16ELi64ELi0ELi0EEviiiPT_S1_S1_iiiE3Ash;
	add.s32 	%r18, %r247, %r246;
	add.s32 	%r248, %r236, 1;
	and.b32  	%r19, %r248, 15;
	add.s32 	%r249, %r19, %r239;
	shl.b32 	%r250, %r249, 2;
	add.s32 	%r20, %r247, %r250;
	add.s32 	%r251, %r236, 2;
	and.b32  	%r21, %r251, 15;
	add.s32 	%r252, %r21, %r239;
	shl.b32 	%r253, %r252, 2;
	add.s32 	%r22, %r247, %r253;
	add.s32 	%r254, %r236, 3;
	and.b32  	%r23, %r254, 15;
	add.s32 	%r255, %r23, %r239;
	shl.b32 	%r256, %r255, 2;
	add.s32 	%r24, %r247, %r256;
	add.s32 	%r257, %r236, 4;
	and.b32  	%r25, %r257, 15;
	add.s32 	%r258, %r25, %r239;
	shl.b32 	%r259, %r258, 2;
	add.s32 	%r26, %r247, %r259;
	add.s32 	%r260, %r236, 5;
	and.b32  	%r27, %r260, 15;
	add.s32 	%r261, %r27, %r239;
	shl.b32 	%r262, %r261, 2;
	add.s32 	%r28, %r247, %r262;
	add.s32 	%r263, %r236, 6;
	and.b32  	%r29, %r263, 15;
	add.s32 	%r264, %r29, %r239;
	shl.b32 	%r265, %r264, 2;
	add.s32 	%r30, %r247, %r265;
	add.s32 	%r266, %r236, 7;
	and.b32  	%r31, %r266, 15;
	add.s32 	%r267, %r31, %r239;
	shl.b32 	%r268, %r267, 2;
	add.s32 	%r32, %r247, %r268;
	xor.b32  	%r33, %r13, 8;
	add.s32 	%r269, %r33, %r239;
	shl.b32 	%r270, %r269, 2;
	add.s32 	%r34, %r247, %r270;
	add.s32 	%r271, %r236, 9;
	and.b32  	%r35, %r271, 15;
	add.s32 	%r272, %r35, %r239;
	shl.b32 	%r273, %r272, 2;
	add.s32 	%r36, %r247, %r273;
	add.s32 	%r274, %r236, 10;
	and.b32  	%r37, %r274, 15;
	add.s32 	%r275, %r37, %r239;
	shl.b32 	%r276, %r275, 2;
	add.s32 	%r38, %r247, %r276;
	add.s32 	%r277, %r236, 11;
	and.b32  	%r39, %r277, 15;
	add.s32 	%r278, %r39, %r239;
	shl.b32 	%r279, %r278, 2;
	add.s32 	%r40, %r247, %r279;
	add.s32 	%r280, %r236, 12;
	and.b32  	%r41, %r280, 15;
	add.s32 	%r281, %r41, %r239;
	shl.b32 	%r282, %r281, 2;
	add.s32 	%r42, %r247, %r282;
	add.s32 	%r283, %r236, 13;
	and.b32  	%r43, %r283, 15;
	add.s32 	%r284, %r43, %r239;
	shl.b32 	%r285, %r284, 2;
	add.s32 	%r44, %r247, %r285;
	add.s32 	%r286, %r236, 14;
	and.b32  	%r45, %r286, 15;
	add.s32 	%r287, %r45, %r239;
	shl.b32 	%r288, %r287, 2;
	add.s32 	%r46, %r247, %r288;
	add.s32 	%r289, %r236, -1;
	and.b32  	%r47, %r289, 15;
	add.s32 	%r290, %r47, %r239;
	shl.b32 	%r291, %r290, 2;
	add.s32 	%r48, %r247, %r291;
	setp.lt.s32 	%p5, %r13, %r226;
	selp.b32 	%r292, 0, %r226, %p5;
	sub.s32 	%r49, %r13, %r292;
	add.s32 	%r293, %r13, 1;
	setp.lt.s32 	%p6, %r293, %r226;
	selp.b32 	%r294, 0, %r226, %p6;
	sub.s32 	%r50, %r293, %r294;
	add.s32 	%r295, %r13, 2;
	setp.lt.s32 	%p7, %r295, %r226;
	selp.b32 	%r296, 0, %r226, %p7;
	sub.s32 	%r51, %r295, %r296;
	add.s32 	%r297, %r13, 3;
	setp.lt.s32 	%p8, %r297, %r226;
	selp.b32 	%r298, 0, %r226, %p8;
	sub.s32 	%r52, %r297, %r298;
	add.s32 	%r299, %r13, 4;
	setp.lt.s32 	%p9, %r299, %r226;
	selp.b32 	%r300, 0, %r226, %p9;
	sub.s32 	%r53, %r299, %r300;
	add.s32 	%r301, %r13, 5;
	setp.lt.s32 	%p10, %r301, %r226;
	selp.b32 	%r302, 0, %r226, %p10;
	sub.s32 	%r54, %r301, %r302;
	add.s32 	%r303, %r13, 6;
	setp.lt.s32 	%p11, %r303, %r226;
	selp.b32 	%r304, 0, %r226, %p11;
	sub.s32 	%r55, %r303, %r304;
	add.s32 	%r305, %r13, 7;
	setp.lt.s32 	%p12, %r305, %r226;
	selp.b32 	%r306, 0, %r226, %p12;
	sub.s32 	%r56, %r305, %r306;
	add.s32 	%r307, %r13, 8;
	setp.lt.s32 	%p13, %r307, %r226;
	selp.b32 	%r308, 0, %r226, %p13;
	sub.s32 	%r57, %r307, %r308;
	add.s32 	%r309, %r13, 9;
	setp.lt.s32 	%p14, %r309, %r226;
	selp.b32 	%r310, 0, %r226, %p14;
	sub.s32 	%r58, %r309, %r310;
	add.s32 	%r311, %r13, 10;
	setp.lt.s32 	%p15, %r311, %r226;
	selp.b32 	%r312, 0, %r226, %p15;
	sub.s32 	%r59, %r311, %r312;
	add.s32 	%r313, %r13, 11;
	setp.lt.s32 	%p16, %r313, %r226;
	selp.b32 	%r314, 0, %r226, %p16;
	sub.s32 	%r60, %r313, %r314;
	add.s32 	%r315, %r13, 12;
	setp.lt.s32 	%p17, %r315, %r226;
	selp.b32 	%r316, 0, %r226, %p17;
	sub.s32 	%r61, %r315, %r316;
	add.s32 	%r317, %r13, 13;
	setp.lt.s32 	%p18, %r317, %r226;
	selp.b32 	%r318, 0, %r226, %p18;
	sub.s32 	%r62, %r317, %r318;
	add.s32 	%r319, %r13, 14;
	setp.lt.s32 	%p19, %r319, %r226;
	selp.b32 	%r320, 0, %r226, %p19;
	sub.s32 	%r63, %r319, %r320;
	add.s32 	%r321, %r13, 15;
	setp.lt.s32 	%p20, %r321, %r226;
	selp.b32 	%r322, 0, %r226, %p20;
	sub.s32 	%r64, %r321, %r322;
	cvt.u16.u32 	%rs1, %r6;
	div.s16 	%rs2, 128, %rs1;
	cvt.s32.s16 	%r65, %rs2;
$L__BB348_5:
	setp.gt.u32 	%p21, %r1, 31;
	@%p21 bra 	$L__BB348_13;
	ld.param.u32 	%r464, [_Z9cuda_gemmIiLi128ELi2ELi1ELi128ELi16ELi16ELi64ELi0ELi0EEviiiPT_S1_S1_iii_param_2];
	and.b32  	%r323, %r16, 3;
	setp.eq.s32 	%p22, %r323, 3;
	mul.lo.s32 	%r83, %r482, %r464;
	add.s32 	%r84, %r83, %r11;
	mov.u32 	%r483, %r10;
	@%p22 bra 	$L__BB348_10;
	setp.eq.s32 	%p23, %r323, 0;
	add.s32 	%r325, %r84, %r10;
	mul.wide.s32 	%rd8, %r325, 4;
	add.s64 	%rd9, %rd1, %rd8;
	ld.global.v4.u32 	{%r326, %r327, %r328, %r329}, [%rd9];
	shl.b32 	%r330, %r10, 2;
	mov.u32 	%r331, _ZZ9cuda_gemmIiLi128ELi2ELi1ELi128ELi16ELi16ELi64ELi0ELi0EEviiiPT_S1_S1_iiiE3Ash;
	add.s32 	%r332, %r331, %r330;
	st.shared.v4.u32 	[%r332], {%r326, %r327, %r328, %r329};
	mov.u32 	%r483, %r15;
	@%p23 bra 	$L__BB348_10;
	setp.eq.s32 	%p24, %r323, 1;
	add.s32 	%r334, %r84, %r15;
	mul.wide.s32 	%rd10, %r334, 4;
	add.s64 	%rd11, %rd1, %rd10;
	ld.global.v4.u32 	{%r335, %r336, %r337, %r338}, [%rd11];
	shl.b32 	%r342, %r12, 2;
	add.s32 	%r343, %r332, %r342;
	st.shared.v4.u32 	[%r343], {%r335, %r336, %r337, %r338};
	mov.u32 	%r483, %r17;
	@%p24 bra 	$L__BB348_10;
	add.s32 	%r483, %r17, %r12;
	add.s32 	%r344, %r84, %r17;
	mul.wide.s32 	%rd12, %r344, 4;
	add.s64 	%rd13, %rd1, %rd12;
	ld.global.v4.u32 	{%r345, %r346, %r347, %r348}, [%rd13];
	add.s32 	%r354, %r343, %r342;
	st.shared.v4.u32 	[%r354], {%r345, %r346, %r347, %r348};
$L__BB348_10:
	setp.lt.u32 	%p25, %r16, 3;
	@%p25 bra 	$L__BB348_13;
	mov.u32 	%r355, %ntid.x;
	add.s32 	%r356, %r11, %r483;
	add.s32 	%r484, %r356, %r83;
	mad.lo.s32 	%r488, %r355, 12, %r484;
	shl.b32 	%r357, %r355, 3;
	add.s32 	%r487, %r484, %r357;
	add.s32 	%r486, %r484, %r12;
	shl.b32 	%r358, %r483, 2;
	mov.u32 	%r359, _ZZ9cuda_gemmIiLi128ELi2ELi1ELi128ELi16ELi16ELi64ELi0ELi0EEviiiPT_S1_S1_iiiE3Ash;
	add.s32 	%r485, %r359, %r358;
$L__BB348_12:
	mul.wide.s32 	%rd14, %r488, 4;
	add.s64 	%rd15, %rd1, %rd14;
	mul.wide.s32 	%rd16, %r487, 4;
	add.s64 	%rd17, %rd1, %rd16;
	mul.wide.s32 	%rd18, %r486, 4;
	add.s64 	%rd19, %rd1, %rd18;
	mul.wide.s32 	%rd20, %r484, 4;
	add.s64 	%rd21, %rd1, %rd20;
	ld.global.v4.u32 	{%r360, %r361, %r362, %r363}, [%rd21];
	st.shared.v4.u32 	[%r485], {%r360, %r361, %r362, %r363};
	add.s32 	%r364, %r483, %r12;
	ld.global.v4.u32 	{%r365, %r366, %r367, %r368}, [%rd19];
	mov.u32 	%r369, %ntid.x;
	shl.b32 	%r370, %r369, 4;
	add.s32 	%r371, %r485, %r370;
	st.shared.v4.u32 	[%r371], {%r365, %r366, %r367, %r368};
	add.s32 	%r372, %r364, %r12;
	ld.global.v4.u32 	{%r373, %r374, %r375, %r376}, [%rd17];
	shl.b32 	%r377, %r369, 5;
	add.s32 	%r378, %r485, %r377;
	st.shared.v4.u32 	[%r378], {%r373, %r374, %r375, %r376};
	add.s32 	%r379, %r372, %r12;
	ld.global.v4.u32 	{%r380, %r381, %r382, %r383}, [%rd15];
	mad.lo.s32 	%r384, %r369, 48, %r485;
	st.shared.v4.u32 	[%r384], {%r380, %r381, %r382, %r383};
	add.s32 	%r483, %r379, %r12;
	add.s32 	%r488, %r488, %r370;
	add.s32 	%r487, %r487, %r370;
	add.s32 	%r486, %r486, %r370;
	shl.b32 	%r385, %r369, 6;
	add.s32 	%r485, %r485, %r385;
	add.s32 	%r484, %r484, %r370;
	setp.lt.u32 	%p26, %r483, 128;
	@%p26 bra 	$L__BB348_12;
$L__BB348_13:
	setp.lt.s32 	%p27, %r6, 1;
	bar.sync 	0;
	mov.b32 	%r555, 0;
	@%p27 bra 	$L__BB348_114;
	setp.lt.s32 	%p28, %r226, 1;
	@%p28 bra 	$L__BB348_16;
	ld.shared.u32 	%r481, [%r18];
$L__BB348_16:
	setp.lt.s32 	%p29, %r226, 2;
	@%p29 bra 	$L__BB348_18;
	ld.shared.u32 	%r480, [%r20];
$L__BB348_18:
	setp.lt.s32 	%p30, %r226, 3;
	@%p30 bra 	$L__BB348_20;
	ld.shared.u32 	%r479, [%r22];
$L__BB348_20:
	setp.lt.s32 	%p31, %r226, 4;
	@%p31 bra 	$L__BB348_22;
	ld.shared.u32 	%r478, [%r24];
$L__BB348_22:
	setp.lt.s32 	%p32, %r226, 5;
	@%p32 bra 	$L__BB348_24;
	ld.shared.u32 	%r477, [%r26];
$L__BB348_24:
	setp.lt.s32 	%p33, %r226, 6;
	@%p33 bra 	$L__BB348_26;
	ld.shared.u32 	%r476, [%r28];
$L__BB348_26:
	setp.lt.s32 	%p34, %r226, 7;
	@%p34 bra 	$L__BB348_28;
	ld.shared.u32 	%r475, [%r30];
$L__BB348_28:
	setp.lt.s32 	%p35, %r226, 8;
	@%p35 bra 	$L__BB348_30;
	ld.shared.u32 	%r474, [%r32];
$L__BB348_30:
	setp.lt.s32 	%p36, %r226, 9;
	@%p36 bra 	$L__BB348_32;
	ld.shared.u32 	%r473, [%r34];
$L__BB348_32:
	setp.lt.s32 	%p37, %r226, 10;
	@%p37 bra 	$L__BB348_34;
	ld.shared.u32 	%r472, [%r36];
$L__BB348_34:
	setp.lt.s32 	%p38, %r226, 11;
	@%p38 bra 	$L__BB348_36;
	ld.shared.u32 	%r471, [%r38];
$L__BB348_36:
	setp.lt.s32 	%p39, %r226, 12;
	@%p39 bra 	$L__BB348_38;
	ld.shared.u32 	%r470, [%r40];
$L__BB348_38:
	setp.lt.s32 	%p40, %r226, 13;
	@%p40 bra 	$L__BB348_40;
	ld.shared.u32 	%r469, [%r42];
$L__BB348_40:
	setp.lt.s32 	%p41, %r226, 14;
	@%p41 bra 	$L__BB348_42;
	ld.shared.u32 	%r468, [%r44];
$L__BB348_42:
	setp.lt.s32 	%p42, %r226, 15;
	@%p42 bra 	$L__BB348_44;
	ld.shared.u32 	%r467, [%r46];
$L__BB348_44:
	setp.lt.s32 	%p43, %r226, 16;
	@%p43 bra 	$L__BB348_46;
	ld.shared.u32 	%r466, [%r48];
$L__BB348_46:
	setp.ge.s32 	%p44, %r7, %r14;
	@%p44 bra 	$L__BB348_114;
	mov.b32 	%r555, 0;
	mov.u32 	%r506, %r7;
$L__BB348_48:
	setp.gt.u32 	%p45, %r226, 64;
	mov.u32 	%r389, _ZZ9cuda_gemmIiLi128ELi2ELi1ELi128ELi16ELi16ELi64ELi0ELi0EEviiiPT_S1_S1_iiiE11kron_fac_sh;
	mad.lo.s32 	%r138, %r506, 68, %r389;
	shl.b32 	%r390, %r1, 2;
	and.b32  	%r391, %r390, 60;
	add.s32 	%r392, %r138, %r391;
	ld.shared.u32 	%r139, [%r392];
	@%p45 bra 	$L__BB348_81;
	setp.eq.s32 	%p62, %r226, 0;
	mov.b32 	%r509, 0;
	@%p62 bra 	$L__BB348_51;
	shfl.sync.idx.b32	%r443|%p63, %r139, %r49, 4127, -1;
	mul.lo.s32 	%r509, %r443, %r481;
$L__BB348_51:
	setp.lt.s32 	%p64, %r226, 2;
	@%p64 bra 	$L__BB348_53;
	shfl.sync.idx.b32	%r444|%p65, %r139, %r50, 4127, -1;
	mad.lo.s32 	%r509, %r444, %r480, %r509;
$L__BB348_53:
	setp.lt.s32 	%p66, %r226, 3;
	@%p66 bra 	$L__BB348_55;
	shfl.sync.idx.b32	%r445|%p67, %r139, %r51, 4127, -1;
	mad.lo.s32 	%r509, %r445, %r479, %r509;
$L__BB348_55:
	setp.lt.s32 	%p68, %r226, 4;
	@%p68 bra 	$L__BB348_57;
	shfl.sync.idx.b32	%r446|%p69, %r139, %r52, 4127, -1;
	mad.lo.s32 	%r509, %r446, %r478, %r509;
$L__BB348_57:
	setp.lt.s32 	%p70, %r226, 5;
	@%p70 bra 	$L__BB348_59;
	shfl.sync.idx.b32	%r447|%p71, %r139, %r53, 4127, -1;
	mad.lo.s32 	%r509, %r447, %r477, %r509;
$L__BB348_59:
	setp.lt.s32 	%p72, %r226, 6;
	@%p72 bra 	$L__BB348_61;
	shfl.sync.idx.b32	%r448|%p73, %r139, %r54, 4127, -1;
	mad.lo.s32 	%r509, %r448, %r476, %r509;
$L__BB348_61:
	setp.lt.s32 	%p74, %r226, 7;
	@%p74 bra 	$L__BB348_63;
	shfl.sync.idx.b32	%r449|%p75, %r139, %r55, 4127, -1;
	mad.lo.s32 	%r509, %r449, %r475, %r509;
$L__BB348_63:
	setp.lt.s32 	%p76, %r226, 8;
	@%p76 bra 	$L__BB348_65;
	shfl.sync.idx.b32	%r450|%p77, %r139, %r56, 4127, -1;
	mad.lo.s32 	%r509, %r450, %r474, %r509;
$L__BB348_65:
	setp.lt.s32 	%p78, %r226, 9;
	@%p78 bra 	$L__BB348_67;
	shfl.sync.idx.b32	%r451|%p79, %r139, %r57, 4127, -1;
	mad.lo.s32 	%r509, %r451, %r473, %r509;
$L__BB348_67:
	setp.lt.s32 	%p80, %r226, 10;
	@%p80 bra 	$L__BB348_69;
	shfl.sync.idx.b32	%r452|%p81, %r139, %r58, 4127, -1;
	mad.lo.s32 	%r509, %r452, %r472, %r509;
$L__BB348_69:
	setp.lt.s32 	%p82, %r226, 11;
	@%p82 bra 	$L__BB348_71;
	shfl.sync.idx.b32	%r453|%p83, %r139, %r59, 4127, -1;
	mad.lo.s32 	%r509, %r453, %r471, %r509;
$L__BB348_71:
	setp.lt.s32 	%p84, %r226, 12;
	@%p84 bra 	$L__BB348_73;
	shfl.sync.idx.b32	%r454|%p85, %r139, %r60, 4127, -1;
	mad.lo.s32 	%r509, %r454, %r470, %r509;
$L__BB348_73:
	setp.lt.s32 	%p86, %r226, 13;
	@%p86 bra 	$L__BB348_75;
	shfl.sync.idx.b32	%r455|%p87, %r139, %r61, 4127, -1;
	mad.lo.s32 	%r509, %r455, %r469, %r509;
$L__BB348_75:
	setp.lt.s32 	%p88, %r226, 14;
	@%p88 bra 	$L__BB348_77;
	shfl.sync.idx.b32	%r456|%p89, %r139, %r62, 4127, -1;
	mad.lo.s32 	%r509, %r456, %r468, %r509;
$L__BB348_77:
	setp.lt.s32 	%p90, %r226, 15;
	@%p90 bra 	$L__BB348_79;
	shfl.sync.idx.b32	%r457|%p91, %r139, %r63, 4127, -1;
	mad.lo.s32 	%r509, %r457, %r467, %r509;
$L__BB348_79:
	setp.lt.s32 	%p92, %r226, 16;
	@%p92 bra 	$L__BB348_113;
	shfl.sync.idx.b32	%r458|%p93, %r139, %r64, 4127, -1;
	mad.lo.s32 	%r509, %r458, %r466, %r509;
	bra.uni 	$L__BB348_113;
$L__BB348_81:
	mov.b32 	%r509, 0;
	@%p28 bra 	$L__BB348_83;
	shl.b32 	%r394, %r13, 2;
	add.s32 	%r395, %r138, %r394;
	ld.shared.u32 	%r396, [%r395];
	mul.lo.s32 	%r509, %r396, %r481;
$L__BB348_83:
	@%p29 bra 	$L__BB348_85;
	shl.b32 	%r397, %r19, 2;
	add.s32 	%r398, %r138, %r397;
	ld.shared.u32 	%r399, [%r398];
	mad.lo.s32 	%r509, %r399, %r480, %r509;
$L__BB348_85:
	@%p30 bra 	$L__BB348_87;
	shl.b32 	%r400, %r21, 2;
	add.s32 	%r401, %r138, %r400;
	ld.shared.u32 	%r402, [%r401];
	mad.lo.s32 	%r509, %r402, %r479, %r509;
$L__BB348_87:
	@%p31 bra 	$L__BB348_89;
	shl.b32 	%r403, %r23, 2;
	add.s32 	%r404, %r138, %r403;
	ld.shared.u32 	%r405, [%r404];
	mad.lo.s32 	%r509, %r405, %r478, %r509;
$L__BB348_89:
	@%p32 bra 	$L__BB348_91;
	shl.b32 	%r406, %r25, 2;
	add.s32 	%r407, %r138, %r406;
	ld.shared.u32 	%r408, [%r407];
	mad.lo.s32 	%r509, %r408, %r477, %r509;
$L__BB348_91:
	@%p33 bra 	$L__BB348_93;
	shl.b32 	%r409, %r27, 2;
	add.s32 	%r410, %r138, %r409;
	ld.shared.u32 	%r411, [%r410];
	mad.lo.s32 	%r509, %r411, %r476, %r509;
$L__BB348_93:
	setp.lt.s32 	%p52, %r226, 7;
	@%p52 bra 	$L__BB348_95;
	shl.b32 	%r412, %r29, 2;
	add.s32 	%r413, %r138, %r412;
	ld.shared.u32 	%r414, [%r413];
	mad.lo.s32 	%r509, %r414, %r475, %r509;
$L__BB348_95:
	setp.lt.s32 	%p53, %r226, 8;
	@%p53 bra 	$L__BB348_97;
	shl.b32 	%r415, %r31, 2;
	add.s32 	%r416, %r138, %r415;
	ld.shared.u32 	%r417, [%r416];
	mad.lo.s32 	%r509, %r417, %r474, %r509;
$L__BB348_97:
	setp.lt.s32 	%p54, %r226, 9;
	@%p54 bra 	$L__BB348_99;
	shl.b32 	%r418, %r33, 2;
	add.s32 	%r419, %r138, %r418;
	ld.shared.u32 	%r420, [%r419];
	mad.lo.s32 	%r509, %r420, %r473, %r509;
$L__BB348_99:
	setp.lt.s32 	%p55, %r226, 10;
	@%p55 bra 	$L__BB348_101;
	shl.b32 	%r421, %r35, 2;
	add.s32 	%r422, %r138, %r421;
	ld.shared.u32 	%r423, [%r422];
	mad.lo.s32 	%r509, %r423, %r472, %r509;
$L__BB348_101:
	setp.lt.s32 	%p56, %r226, 11;
	@%p56 bra 	$L__BB348_103;
	shl.b32 	%r424, %r37, 2;
	add.s32 	%r425, %r138, %r424;
	ld.shared.u32 	%r426, [%r425];
	mad.lo.s32 	%r509, %r426, %r471, %r509;
$L__BB348_103:
	setp.lt.s32 	%p57, %r226, 12;
	@%p57 bra 	$L__BB348_105;
	shl.b32 	%r427, %r39, 2;
	add.s32 	%r428, %r138, %r427;
	ld.shared.u32 	%r429, [%r428];
	mad.lo.s32 	%r509, %r429, %r470, %r509;
$L__BB348_105:
	setp.lt.s32 	%p58, %r226, 13;
	@%p58 bra 	$L__BB348_107;
	shl.b32 	%r430, %r41, 2;
	add.s32 	%r431, %r138, %r430;
	ld.shared.u32 	%r432, [%r431];
	mad.lo.s32 	%r509, %r432, %r469, %r509;
$L__BB348_107:
	setp.lt.s32 	%p59, %r226, 14;
	@%p59 bra 	$L__BB348_109;
	shl.b32 	%r433, %r43, 2;
	add.s32 	%r434, %r138, %r433;
	ld.shared.u32 	%r435, [%r434];
	mad.lo.s32 	%r509, %r435, %r468, %r509;
$L__BB348_109:
	setp.lt.s32 	%p60, %r226, 15;
	@%p60 bra 	$L__BB348_111;
	shl.b32 	%r436, %r45, 2;
	add.s32 	%r437, %r138, %r436;
	ld.shared.u32 	%r438, [%r437];
	mad.lo.s32 	%r509, %r438, %r467, %r509;
$L__BB348_111:
	setp.lt.s32 	%p61, %r226, 16;
	@%p61 bra 	$L__BB348_113;
	shl.b32 	%r439, %r47, 2;
	add.s32 	%r440, %r138, %r439;
	ld.shared.u32 	%r441, [%r440];
	mad.lo.s32 	%r509, %r441, %r466, %r509;
$L__BB348_113:
	add.s32 	%r555, %r509, %r555;
	add.s32 	%r506, %r506, %r65;
	setp.lt.s32 	%p94, %r506, %r14;
	@%p94 bra 	$L__BB348_48;
$L__BB348_114:
	ld.param.u64 	%rd25, [_Z9cuda_gemmIiLi128ELi2ELi1ELi128ELi16ELi16ELi64ELi0ELi0EEviiiPT_S1_S1_iii_param_5];
	ld.param.u32 	%r463, [_Z9cuda_gemmIiLi128ELi2ELi1ELi128ELi16ELi16ELi64ELi0ELi0EEviiiPT_S1_S1_iii_param_1];
	bar.sync 	0;
	mov.u32 	%r459, %ctaid.x;
	mad.lo.s32 	%r460, %r6, %r459, %r1;
	mad.lo.s32 	%r461, %r482, %r463, %r460;
	cvta.to.global.u64 	%rd22, %rd25;
	mul.wide.s32 	%rd23, %r461, 4;
	add.s64 	%rd24, %rd22, %rd23;
	st.global.u32 	[%rd24], %r555;
	add.s32 	%r482, %r482, %r9;
	shl.b32 	%r462, %r9, 1;
	setp.lt.u32 	%p95, %r482, %r462;
	@%p95 bra 	$L__BB348_5;
$L__BB348_115:
	ret;

}
	// .globl	_Z9cuda_gemmIiLi128ELi2ELi1ELi128ELi16ELi16ELi64ELi0ELi1EEviiiPT_S1_S1_iii
.visible .entry _Z9cuda_gemmIiLi128ELi2ELi1ELi128ELi16ELi16ELi64ELi0ELi1EEviiiPT_S1_S1_iii(
	.param .u32 _Z9cuda_gemmIiLi128ELi2ELi1ELi128ELi16ELi16ELi64ELi0ELi1EEviiiPT_S1_S1_iii_param_0,
	.param .u32 _Z9cuda_gemmIiLi128ELi2ELi1ELi128ELi16ELi16ELi64ELi0ELi1EEviiiPT_S1_S1_iii_param_1,
	.param .u32 _Z9cuda_gemmIiLi128ELi2ELi1ELi128ELi16ELi16ELi64ELi0ELi1EEviiiPT_S1_S1_iii_param_2,
	.param .u64 .ptr .align 1 _Z9cuda_gemmIiLi128ELi2ELi1ELi128ELi16ELi16ELi64ELi0ELi1EEviiiPT_S1_S1_iii_param_3,
	.param .u64 .ptr .align 1 _Z9cuda_gemmIiLi128ELi2ELi1ELi128ELi16ELi16ELi64ELi0ELi1EEviiiPT_S1_S1_iii_param_4,
	.param .u64 .ptr .align 1 _Z9cuda_gemmIiLi128ELi2ELi1ELi128ELi16ELi16ELi64ELi0ELi1EEviiiPT_S1_S1_iii_param_5,
	.param .u32 _Z9cuda_gemmIiLi128ELi2ELi1ELi128ELi16ELi16ELi64ELi0ELi1EEviiiPT_S1_S1_iii_param_6,
	.param .u32 _Z9cuda_gemmIiLi128ELi2ELi1ELi128ELi16ELi16ELi64ELi0ELi1EEviiiPT_S1_S1_iii_param_7,
	.param .u32 _Z9cuda_gemmIiLi128ELi2ELi1ELi128ELi16ELi16ELi64ELi0ELi1EEviiiPT_S1_S1_iii_param_8
)
.maxntid 128
{
	.reg .pred 	%p<30>;
	.reg .b16 	%rs<8>;
	.reg .b32 	%r<262>;
	.reg .b64 	%rd<33>;
	// demoted variable
	.shared .align 128 .b8 _ZZ9cuda_gemmIiLi128ELi2ELi1ELi128ELi16ELi16ELi64ELi0ELi1EEviiiPT_S1_S1_iiiE11kron_fac_sh[1088];
	// demoted variable
	.shared .align 128 .b8 _ZZ9cuda_gemmIiLi128ELi2ELi1ELi128ELi16ELi16ELi64ELi0ELi1EEviiiPT_S1_S1_iiiE3Ash[512];
	ld.param.u32 	%r80, [_Z9cuda_gemmIiLi128ELi2ELi1ELi128ELi16ELi16ELi64ELi0ELi1EEviiiPT_S1_S1_iii_param_1];
	ld.param.u32 	%r81, [_Z9cuda_gemmIiLi128ELi2ELi1ELi128ELi16ELi16ELi64ELi0ELi1EEviiiPT_S1_S1_iii_param_2];
	ld.param.u64 	%rd5, [_Z9cuda_gemmIiLi128ELi2ELi1ELi128ELi16ELi16ELi64ELi0ELi1EEviiiPT_S1_S1_iii_param_3];
	ld.param.u64 	%rd6, [_Z9cuda_gemmIiLi128ELi2ELi1ELi128ELi16ELi16ELi64ELi0ELi1EEviiiPT_S1_S1_iii_param_4];
	ld.param.u64 	%rd4, [_Z9cuda_gemmIiLi128ELi2ELi1ELi128ELi16ELi16ELi64ELi0ELi1EEviiiPT_S1_S1_iii_param_5];
	cvta.to.global.u64 	%rd1, %rd6;
	cvta.to.global.u64 	%rd2, %rd5;
	mov.u32 	%r1, %tid.x;
	mov.u32 	%r2, %ntid.x;
	add.s32 	%r82, %r1, %r2;
	cvt.u16.u32 	%rs3, %r82;
	not.b16 	%rs4, %rs3;
	and.b16  	%rs5, %rs4, 255;
	cvt.u16.u32 	%rs6, %r2;
	and.b16  	%rs7, %rs6, 255;
	div.u16 	%rs1, %rs5, %rs7;
	and.b16  	%rs2, %rs1, 3;
	setp.eq.s16 	%p1, %rs2, 2;
	mov.u32 	%r252, %r1;
	@%p1 bra 	$L__BB349_3;
	cvt.u32.u16 	%r3, %rs2;
	mov.b32 	%r251, 0;
	mov.u32 	%r252, %r1;
$L__BB349_2:
	.pragma "nounroll";
	mul.wide.u32 	%rd7, %r252, 4;
	add.s64 	%rd8, %rd1, %rd7;
	ld.global.u32 	%r84, [%rd8];
	and.b32  	%r85, %r252, 15;
	mov.u32 	%r86, _ZZ9cuda_gemmIiLi128ELi2ELi1ELi128ELi16ELi16ELi64ELi0ELi1EEviiiPT_S1_S1_iiiE11kron_fac_sh;
	mad.lo.s32 	%r87, %r85, 68, %r86;
	shr.u32 	%r88, %r252, 2;
	and.b32  	%r89, %r88, 1073741820;
	add.s32 	%r90, %r87, %r89;
	st.shared.u32 	[%r90], %r84;
	add.s32 	%r252, %r252, %r2;
	add.s32 	%r251, %r251, 1;
	xor.b32  	%r91, %r251, %r3;
	setp.ne.s32 	%p2, %r91, 2;
	@%p2 bra 	$L__BB349_2;
$L__BB349_3:
	setp.lt.u16 	%p3, %rs1, 2;
	@%p3 bra 	$L__BB349_6;
	mov.u32 	%r94, _ZZ9cuda_gemmIiLi128ELi2ELi1ELi128ELi16ELi16ELi64ELi0ELi1EEviiiPT_S1_S1_iiiE11kron_fac_sh;
$L__BB349_5:
	mul.wide.u32 	%rd9, %r252, 4;
	add.s64 	%rd10, %rd1, %rd9;
	ld.global.u32 	%r92, [%rd10];
	and.b32  	%r93, %r252, 15;
	mad.lo.s32 	%r95, %r93, 68, %r94;
	shr.u32 	%r96, %r252, 2;
	and.b32  	%r97, %r96, 1073741820;
	add.s32 	%r98, %r95, %r97;
	st.shared.u32 	[%r98], %r92;
	add.s32 	%r99, %r252, %r2;
	mul.wide.u32 	%rd11, %r99, 4;
	add.s64 	%rd12, %rd1, %rd11;
	ld.global.u32 	%r100, [%rd12];
	and.b32  	%r101, %r99, 15;
	mad.lo.s32 	%r102, %r101, 68, %r94;
	shr.u32 	%r103, %r99, 2;
	and.b32  	%r104, %r103, 1073741820;
	add.s32 	%r105, %r102, %r104;
	st.shared.u32 	[%r105], %r100;
	add.s32 	%r106, %r99, %r2;
	mul.wide.u32 	%rd13, %r106, 4;
	add.s64 	%rd14, %rd1, %rd13;
	ld.global.u32 	%r107, [%rd14];
	and.b32  	%r108, %r106, 15;
	mad.lo.s32 	%r109, %r108, 68, %r94;
	shr.u32 	%r110, %r106, 2;
	and.b32  	%r111, %r110, 1073741820;
	add.s32 	%r112, %r109, %r111;
	st.shared.u32 	[%r112], %r107;
	add.s32 	%r113, %r106, %r2;
	mul.wide.u32 	%rd15, %r113, 4;
	add.s64 	%rd16, %rd1, %rd15;
	ld.global.u32 	%r114, [%rd16];
	and.b32  	%r115, %r113, 15;
	mad.lo.s32 	%r116, %r115, 68, %r94;
	shr.u32 	%r117, %r113, 2;
	and.b32  	%r118, %r117, 1073741820;
	add.s32 	%r119, %r116, %r118;
	st.shared.u32 	[%r119], %r114;
	add.s32 	%r252, %r113, %r2;
	setp.lt.u32 	%p4, %r252, 256;
	@%p4 bra 	$L__BB349_5;
$L__BB349_6:
	and.b32  	%r11, %r1, 7;
	mov.u32 	%r254, %ctaid.y;
	mov.u32 	%r13, %nctaid.y;
	shl.b32 	%r14, %r13, 1;
	setp.ge.u32 	%p5, %r254, %r14;
	@%p5 bra 	$L__BB349_17;
	shr.u32 	%r120, %r1, 3;
	mov.u32 	%r121, %ctaid.x;
	shl.b32 	%r15, %r1, 2;
	shl.b32 	%r16, %r121, 7;
	shl.b32 	%r17, %r2, 2;
	shl.b32 	%r122, %r11, 4;
	mov.u32 	%r123, _ZZ9cuda_gemmIiLi128ELi2ELi1ELi128ELi16ELi16ELi64ELi0ELi1EEviiiPT_S1_S1_iiiE11kron_fac_sh;
	mad.lo.s32 	%r124, %r120, 68, %r123;
	and.b32  	%r125, %r15, 60;
	add.s32 	%r18, %r124, %r125;
	shl.b32 	%r126, %r121, 3;
	add.s32 	%r19, %r126, %r1;
	add.s32 	%r20, %r15, %r17;
	max.u32 	%r127, %r20, 128;
	setp.lt.u32 	%p6, %r20, 128;
	selp.u32 	%r128, 1, 0, %p6;
	or.b32  	%r129, %r20, %r128;
	sub.s32 	%r130, %r127, %r129;
	div.u32 	%r131, %r130, %r17;
	add.s32 	%r21, %r131, %r128;
	and.b32  	%r22, %r21, 3;
	shl.b32 	%r132, %r1, 4;
	mov.u32 	%r133, _ZZ9cuda_gemmIiLi128ELi2ELi1ELi128ELi16ELi16ELi64ELi0ELi1EEviiiPT_S1_S1_iiiE3Ash;
	add.s32 	%r23, %r133, %r132;
	shl.b32 	%r52, %r2, 4;
	add.s32 	%r24, %r23, %r52;
	add.s32 	%r25, %r20, %r17;
	add.s32 	%r26, %r24, %r52;
	mad.lo.s32 	%r27, %r11, 68, %r133;
	add.s32 	%r28, %r11, 1;
	add.s32 	%r29, %r11, 2;
	add.s32 	%r30, %r11, 3;
	add.s32 	%r31, %r11, 4;
	add.s32 	%r32, %r11, 5;
	add.s32 	%r33, %r11, 6;
	add.s32 	%r34, %r11, 7;
	or.b32  	%r35, %r11, 8;
	or.b32  	%r134, %r122, %r35;
	shl.b32 	%r135, %r134, 2;
	add.s32 	%r36, %r133, %r135;
	add.s32 	%r136, %r11, 9;
	and.b32  	%r37, %r136, 15;
	or.b32  	%r137, %r122, %r37;
	shl.b32 	%r138, %r137, 2;
	add.s32 	%r38, %r133, %r138;
	add.s32 	%r139, %r11, 10;
	and.b32  	%r39, %r139, 15;
	or.b32  	%r140, %r122, %r39;
	shl.b32 	%r141, %r140, 2;
	add.s32 	%r40, %r133, %r141;
	add.s32 	%r142, %r11, 11;
	and.b32  	%r41, %r142, 15;
	or.b32  	%r143, %r122, %r41;
	shl.b32 	%r144, %r143, 2;
	add.s32 	%r42, %r133, %r144;
	add.s32 	%r145, %r11, 12;
	and.b32  	%r43, %r145, 15;
	or.b32  	%r146, %r122, %r43;
	shl.b32 	%r147, %r146, 2;
	add.s32 	%r44, %r133, %r147;
	add.s32 	%r148, %r11, 13;
	and.b32  	%r45, %r148, 15;
	or.b32  	%r149, %r122, %r45;
	shl.b32 	%r150, %r149, 2;
	add.s32 	%r46, %r133, %r150;
	add.s32 	%r151, %r11, 14;
	and.b32  	%r47, %r151, 15;
	or.b32  	%r152, %r122, %r47;
	shl.b32 	%r153, %r152, 2;
	add.s32 	%r48, %r133, %r153;
	add.s32 	%r154, %r11, -1;
	and.b32  	%r49, %r154, 15;
	or.b32  	%r155, %r122, %r49;
	shl.b32 	%r156, %r155, 2;
	add.s32 	%r50, %r133, %r156;
	mad.lo.s32 	%r51, %r2, 12, %r16;
	shl.b32 	%r157, %r2, 3;
	add.s32 	%r53, %r16, %r157;
	mul.lo.s32 	%r54, %r2, 48;
	shl.b32 	%r55, %r2, 6;
	shl.b32 	%r56, %r2, 5;
	cvta.to.global.u64 	%rd3, %rd4;
$L__BB349_8:
	setp.gt.u32 	%p7, %r1, 31;
	@%p7 bra 	$L__BB349_16;
	setp.eq.s32 	%p8, %r22, 3;
	mul.lo.s32 	%r58, %r254, %r81;
	add.s32 	%r59, %r58, %r16;
	mov.u32 	%r255, %r15;
	@%p8 bra 	$L__BB349_13;
	setp.eq.s32 	%p9, %r22, 0;
	add.s32 	%r158, %r59, %r15;
	mul.wide.s32 	%rd17, %r158, 4;
	add.s64 	%rd18, %rd2, %rd17;
	ld.global.v4.u32 	{%r159, %r160, %r161, %r162}, [%rd18];
	st.shared.v4.u32 	[%r23], {%r159, %r160, %r161, %r162};
	mov.u32 	%r255, %r20;
	@%p9 bra 	$L__BB349_13;
	setp.eq.s32 	%p10, %r22, 1;
	add.s32 	%r163, %r59, %r20;
	mul.wide.s32 	%rd19, %r163, 4;
	add.s64 	%rd20, %rd2, %rd19;
	ld.global.v4.u32 	{%r164, %r165, %r166, %r167}, [%rd20];
	st.shared.v4.u32 	[%r24], {%r164, %r165, %r166, %r167};
	mov.u32 	%r255, %r25;
	@%p10 bra 	$L__BB349_13;
	add.s32 	%r255, %r25, %r17;
	add.s32 	%r168, %r59, %r25;
	mul.wide.s32 	%rd21, %r168, 4;
	add.s64 	%rd22, %rd2, %rd21;
	ld.global.v4.u32 	{%r169, %r170, %r171, %r172}, [%rd22];
	st.shared.v4.u32 	[%r26], {%r169, %r170, %r171, %r172};
$L__BB349_13:
	setp.lt.u32 	%p11, %r21, 3;
	@%p11 bra 	$L__BB349_16;
	add.s32 	%r173, %r51, %r255;
	add.s32 	%r260, %r173, %r58;
	add.s32 	%r174, %r53, %r255;
	add.s32 	%r259, %r174, %r58;
	add.s32 	%r175, %r16, %r255;
	add.s32 	%r256, %r175, %r58;
	add.s32 	%r258, %r256, %r17;
	shl.b32 	%r176, %r255, 2;
	mov.u32 	%r177, _ZZ9cuda_gemmIiLi128ELi2ELi1ELi128ELi16ELi16ELi64ELi0ELi1EEviiiPT_S1_S1_iiiE3Ash;
	add.s32 	%r257, %r177, %r176;
$L__BB349_15:
	mul.wide.s32 	%rd23, %r260, 4;
	add.s64 	%rd24, %rd2, %rd23;
	mul.wide.s32 	%rd25, %r259, 4;
	add.s64 	%rd26, %rd2, %rd25;
	mul.wide.s32 	%rd27, %r258, 4;
	add.s64 	%rd28, %rd2, %rd27;
	mul.wide.s32 	%rd29, %r256, 4;
	add.s64 	%rd30, %rd2, %rd29;
	ld.global.v4.u32 	{%r178, %r179, %r180, %r181}, [%rd30];
	st.shared.v4.u32 	[%r257], {%r178, %r179, %r180, %r181};
	add.s32 	%r182, %r255, %r17;
	ld.global.v4.u32 	{%r183, %r184, %r185, %r186}, [%rd28];
	add.s32 	%r187, %r257, %r52;
	st.shared.v4.u32 	[%r187], {%r183, %r184, %r185, %r186};
	add.s32 	%r188, %r182, %r17;
	ld.global.v4.u32 	{%r189, %r190, %r191, %r192}, [%rd26];
	add.s32 	%r193, %r257, %r56;
	st.shared.v4.u32 	[%r193], {%r189, %r190, %r191, %r192};
	add.s32 	%r194, %r188, %r17;
	ld.global.v4.u32 	{%r195, %r196, %r197, %r198}, [%rd24];
	add.s32 	%r199, %r257, %r54;
	st.shared.v4.u32 	[%r199], {%r195, %r196, %r197, %r198};
	add.s32 	%r255, %r194, %r17;
	add.s32 	%r260, %r260, %r52;
	add.s32 	%r259, %r259, %r52;
	add.s32 	%r258, %r258, %r52;
	add.s32 	%r257, %r257, %r55;
	add.s32 	%r256, %r256, %r52;
	setp.lt.u32 	%p12, %r255, 128;
	@%p12 bra 	$L__BB349_15;
$L__BB349_16:
	bar.sync 	0;
	ld.shared.u32 	%r200, [%r27];
	ld.shared.u32 	%r201, [%r27+4];
	ld.shared.u32 	%r202, [%r27+8];
	ld.shared.u32 	%r203, [%r27+12];
	ld.shared.u32 	%r204, [%r27+16];
	ld.shared.u32 	%r205, [%r27+20];
	ld.shared.u32 	%r206, [%r27+24];
	ld.shared.u32 	%r207, [%r27+28];
	ld.shared.u32 	%r208, [%r36];
	ld.shared.u32 	%r209, [%r38];
	ld.shared.u32 	%r210, [%r40];
	ld.shared.u32 	%r211, [%r42];
	ld.shared.u32 	%r212, [%r44];
	ld.shared.u32 	%r213, [%r46];
	ld.shared.u32 	%r214, [%r48];
	ld.shared.u32 	%r215, [%r50];
	ld.shared.u32 	%r216, [%r18];
	shfl.sync.idx.b32	%r217|%p13, %r216, %r11, 4127, -1;
	mul.lo.s32 	%r218, %r217, %r200;
	shfl.sync.idx.b32	%r219|%p14, %r216, %r28, 4127, -1;
	mad.lo.s32 	%r220, %r219, %r201, %r218;
	shfl.sync.idx.b32	%r221|%p15, %r216, %r29, 4127, -1;
	mad.lo.s32 	%r222, %r221, %r202, %r220;
	shfl.sync.idx.b32	%r223|%p16, %r216, %r30, 4127, -1;
	mad.lo.s32 	%r224, %r223, %r203, %r222;
	shfl.sync.idx.b32	%r225|%p17, %r216, %r31, 4127, -1;
	mad.lo.s32 	%r226, %r225, %r204, %r224;
	shfl.sync.idx.b32	%r227|%p18, %r216, %r32, 4127, -1;
	mad.lo.s32 	%r228, %r227, %r205, %r226;
	shfl.sync.idx.b32	%r229|%p19, %r216, %r33, 4127, -1;
	mad.lo.s32 	%r230, %r229, %r206, %r228;
	shfl.sync.idx.b32	%r231|%p20, %r216, %r34, 4127, -1;
	mad.lo.s32 	%r232, %r231, %r207, %r230;
	shfl.sync.idx.b32	%r233|%p21, %r216, %r35, 4127, -1;
	mad.lo.s32 	%r234, %r233, %r208, %r232;
	shfl.sync.idx.b32	%r235|%p22, %r216, %r37, 4127, -1;
	mad.lo.s32 	%r236, %r235, %r209, %r234;
	shfl.sync.idx.b32	%r237|%p23, %r216, %r39, 4127, -1;
	mad.lo.s32 	%r238, %r237, %r210, %r236;
	shfl.sync.idx.b32	%r239|%p24, %r216, %r41, 4127, -1;
	mad.lo.s32 	%r240, %r239, %r211, %r238;
	shfl.sync.idx.b32	%r241|%p25, %r216, %r43, 4127, -1;
	mad.lo.s32 	%r242, %r241, %r212, %r240;
	shfl.sync.idx.b32	%r243|%p26, %r216, %r45, 4127, -1;
	mad.lo.s32 	%r244, %r243, %r213, %r242;
	shfl.sync.idx.b32	%r245|%p27, %r216, %r47, 4127, -1;
	mad.lo.s32 	%r246, %r245, %r214, %r244;
	shfl.sync.idx.b32	%r247|%p28, %r216, %r49, 4127, -1;
	mad.lo.s32 	%r248, %r247, %r215, %r246;
	bar.sync 	0;
	mad.lo.s32 	%r249, %r254, %r80, %r19;
	mul.wide.s32 	%rd31, %r249, 4;
	add.s64 	%rd32, %rd3, %rd31;
	st.global.u32 	[%rd32], %r248;
	add.s32 	%r254, %r254, %r13;
	setp.lt.u32 	%p29, %r254, %r14;
	@%p29 bra 	$L__BB349_8;
$L__BB349_17:
	ret;

}
	// .globl	_Z9cuda_gemmIiLi128ELi2ELi1ELi128ELi16ELi16ELi64ELi1ELi0EEviiiPT_S1_S1_iii
.visible .entry _Z9cuda_gemmIiLi128ELi2ELi1ELi128ELi16ELi16ELi64ELi1ELi0EEviiiPT_S1_S1_iii(
	.param .u32 _Z9cuda_gemmIiLi128ELi2ELi1ELi128ELi16ELi16ELi64ELi1ELi0EEviiiPT_S1_S1_iii_param_0,
	.param .u32 _Z9cuda_gemmIiLi128ELi2ELi1ELi128ELi16ELi16ELi64ELi1ELi0EEviiiPT_S1_S1_iii_param_1,
	.param .u32 _Z9cuda_gemmIiLi128ELi2ELi1ELi128ELi16ELi16ELi64ELi1ELi0EEviiiPT_S1_S1_iii_param_2,
	.param .u64 .ptr .align 1 _Z9cuda_gemmIiLi128ELi2ELi1ELi128ELi16ELi16ELi64ELi1ELi0EEviiiPT_S1_S1_iii_param_3,
	.param .u64 .ptr .align 1 _Z9cuda_gemmIiLi128ELi2ELi1ELi128ELi16ELi16ELi64ELi1ELi0EEviiiPT_S1_S1_iii_param_4,
	.param .u64 .ptr .align 1 _Z9cuda_gemmIiLi128ELi2ELi1ELi128ELi16ELi16ELi64ELi1ELi0EEviiiPT_S1_S1_iii_param_5,
	.param .u32 _Z9cuda_gemmIiLi128ELi2ELi1ELi128ELi16ELi16ELi64ELi1ELi0EEviiiPT_S1_S1_iii_param_6,
	.param .u32 _Z9cuda_gemmIiLi128ELi2ELi1ELi128ELi16ELi16ELi64ELi1ELi0EEviiiPT_S1_S1_iii_param_7,
	.param .u32 _Z9cuda_gemmIiLi128ELi2ELi1ELi128ELi16ELi16ELi64ELi1ELi0EEviiiPT_S1_S1_iii_param_8
)
.maxntid 128
{
	.reg .pred 	%p<96>;
	.reg .b16 	%rs<3>;
	.reg .b32 	%r<540>;
	.reg .b64 	%rd<26>;
	// demoted variable
	.shared .align 128 .b8 _ZZ9cuda_gemmIiLi128ELi2ELi1ELi128ELi16ELi16ELi64ELi1ELi0EEviiiPT_S1_S1_iiiE11kron_fac_sh[1088];
	// demoted variable
	.shared .align 128 .b8 _ZZ9cuda_gemmIiLi128ELi2ELi1ELi128ELi16ELi16ELi64ELi1ELi0EEviiiPT_S1_S1_iiiE3Ash[512];
	ld.param.u64 	%rd5, [_Z9cuda_gemmIiLi128ELi2ELi1ELi128ELi16ELi16ELi64ELi1ELi0EEviiiPT_S1_S1_iii_param_3];
	ld.param.u64 	%rd3, [_Z9cuda_gemmIiLi128ELi2ELi1ELi128ELi16ELi16ELi64ELi1ELi0EEviiiPT_S1_S1_iii_param_4];
	ld.param.u32 	%r222, [_Z9cuda_gemmIiLi128ELi2ELi1ELi128ELi16ELi16ELi64ELi1ELi0EEviiiPT_S1_S1_iii_param_6];
	ld.param.u32 	%r223, [_Z9cuda_gemmIiLi128ELi2ELi1ELi128ELi16ELi16ELi64ELi1ELi0EEviiiPT_S1_S1_iii_param_7];
	cvta.to.global.u64 	%rd1, %rd5;
	mov.u32 	%r1, %tid.x;
	mul.lo.s32 	%r2, %r223, %r222;
	setp.ge.u32 	%p1, %r1, %r2;
	@%p1 bra 	$L__BB350_3;
	mov.u32 	%r3, %ntid.x;
	cvta.to.global.u64 	%rd2, %rd3;
	mov.u32 	%r226, _ZZ9cuda_gemmIiLi128ELi2ELi1ELi128ELi16ELi16ELi64ELi1ELi0EEviiiPT_S1_S1_iiiE11kron_fac_sh;
	mov.u32 	%r449, %r1;
$L__BB350_2:
	mul.wide.u32 	%rd6, %r449, 4;
	add.s64 	%rd7, %rd2, %rd6;
	ld.global.u32 	%r224, [%rd7];
	rem.u32 	%r225, %r449, %r222;
	mad.lo.s32 	%r227, %r225, 68, %r226;
	div.u32 	%r228, %r449, %r223;
	shl.b32 	%r229, %r228, 2;
	add.s32 	%r230, %r227, %r229;
	st.shared.u32 	[%r230], %r224;
	add.s32 	%r449, %r449, %r3;
	setp.lt.u32 	%p2, %r449, %r2;
	@%p2 bra 	$L__BB350_2;
$L__BB350_3:
	div.s32 	%r6, 128, %r223;
	div.u32 	%r7, %r1, %r6;
	mov.u32 	%r466, %ctaid.y;
	mov.u32 	%r9, %nctaid.y;
	shl.b32 	%r231, %r9, 1;
	setp.ge.u32 	%p3, %r466, %r231;
	@%p3 bra 	$L__BB350_115;
	rem.u32 	%r233, %r1, %r6;
	shl.b32 	%r10, %r1, 2;
	mov.u32 	%r234, %ntid.x;
	shl.b32 	%r11, %r234, 2;
	and.b32  	%r12, %r233, 15;
	mul.lo.s32 	%r235, %r233, %r223;
	min.s32 	%r13, %r222, 16;
	add.s32 	%r14, %r10, %r11;
	max.u32 	%r236, %r14, 128;
	setp.lt.u32 	%p4, %r14, 128;
	selp.u32 	%r237, 1, 0, %p4;
	or.b32  	%r238, %r14, %r237;
	sub.s32 	%r239, %r236, %r238;
	div.u32 	%r240, %r239, %r11;
	add.s32 	%r15, %r240, %r237;
	shl.b32 	%r241, %r1, 4;
	mov.u32 	%r242, _ZZ9cuda_gemmIiLi128ELi2ELi1ELi128ELi16ELi16ELi64ELi1ELi0EEviiiPT_S1_S1_iiiE3Ash;
	add.s32 	%r16, %r242, %r241;
	shl.b32 	%r243, %r234, 4;
	add.s32 	%r17, %r16, %r243;
	add.s32 	%r18, %r14, %r11;
	add.s32 	%r244, %r12, %r235;
	shl.b32 	%r245, %r244, 2;
	add.s32 	%r19, %r242, %r245;
	add.s32 	%r246, %r233, 1;
	and.b32  	%r20, %r246, 15;
	add.s32 	%r247, %r20, %r235;
	shl.b32 	%r248, %r247, 2;
	add.s32 	%r21, %r242, %r248;
	add.s32 	%r249, %r233, 2;
	and.b32  	%r22, %r249, 15;
	add.s32 	%r250, %r22, %r235;
	shl.b32 	%r251, %r250, 2;
	add.s32 	%r23, %r242, %r251;
	add.s32 	%r252, %r233, 3;
	and.b32  	%r24, %r252, 15;
	add.s32 	%r253, %r24, %r235;
	shl.b32 	%r254, %r253, 2;
	add.s32 	%r25, %r242, %r254;
	add.s32 	%r255, %r233, 4;
	and.b32  	%r26, %r255, 15;
	add.s32 	%r256, %r26, %r235;
	shl.b32 	%r257, %r256, 2;
	add.s32 	%r27, %r242, %r257;
	add.s32 	%r258, %r233, 5;
	and.b32  	%r28, %r258, 15;
	add.s32 	%r259, %r28, %r235;
	shl.b32 	%r260, %r259, 2;
	add.s32 	%r29, %r242, %r260;
	add.s32 	%r261, %r233, 6;
	and.b32  	%r30, %r261, 15;
	add.s32 	%r262, %r30, %r235;
	shl.b32 	%r263, %r262, 2;
	add.s32 	%r31, %r242, %r263;
	add.s32 	%r264, %r233, 7;
	and.b32  	%r32, %r264, 15;
	add.s32 	%r265, %r32, %r235;
	shl.b32 	%r266, %r265, 2;
	add.s32 	%r33, %r242, %r266;
	xor.b32  	%r267, %r12, 8;
	add.s32 	%r268, %r267, %r235;
	shl.b32 	%r269, %r268, 2;
	add.s32 	%r34, %r242, %r269;
	add.s32 	%r270, %r233, 9;
	and.b32  	%r35, %r270, 15;
	add.s32 	%r271, %r35, %r235;
	shl.b32 	%r272, %r271, 2;
	add.s32 	%r36, %r242, %r272;
	add.s32 	%r273, %r233, 10;
	and.b32  	%r37, %r273, 15;
	add.s32 	%r274, %r37, %r235;
	shl.b32 	%r275, %r274, 2;
	add.s32 	%r38, %r242, %r275;
	add.s32 	%r276, %r233, 11;
	and.b32  	%r39, %r276, 15;
	add.s32 	%r277, %r39, %r235;
	shl.b32 	%r278, %r277, 2;
	add.s32 	%r40, %r242, %r278;
	add.s32 	%r279, %r233, 12;
	and.b32  	%r41, %r279, 15;
	add.s32 	%r280, %r41, %r235;
	shl.b32 	%r281, %r280, 2;
	add.s32 	%r42, %r242, %r281;
	add.s32 	%r282, %r233, 13;
	and.b32  	%r43, %r282, 15;
	add.s32 	%r283, %r43, %r235;
	shl.b32 	%r284, %r283, 2;
	add.s32 	%r44, %r242, %r284;
	add.s32 	%r285, %r233, 14;
	and.b32  	%r45, %r285, 15;
	add.s32 	%r286, %r45, %r235;
	shl.b32 	%r287, %r286, 2;
	add.s32 	%r46, %r242, %r287;
	add.s32 	%r288, %r233, -1;
	and.b32  	%r47, %r288, 15;
	add.s32 	%r289, %r47, %r235;
	shl.b32 	%r290, %r289, 2;
	add.s32 	%r48, %r242, %r290;
	setp.lt.s32 	%p5, %r12, %r223;
	selp.b32 	%r291, 0, %r223, %p5;
	sub.s32 	%r49, %r12, %r291;
	add.s32 	%r292, %r12, 1;
	setp.lt.s32 	%p6, %r292, %r223;
	selp.b32 	%r293, 0, %r223, %p6;
	sub.s32 	%r50, %r292, %r293;
	add.s32 	%r294, %r12, 2;
	setp.lt.s32 	%p7, %r294, %r223;
	selp.b32 	%r295, 0, %r223, %p7;
	sub.s32 	%r51, %r294, %r295;
	add.s32 	%r296, %r12, 3;
	setp.lt.s32 	%p8, %r296, %r223;
	selp.b32 	%r297, 0, %r223, %p8;
	sub.s32 	%r52, %r296, %r297;
	add.s32 	%r298, %r12, 4;
	setp.lt.s32 	%p9, %r298, %r223;
	selp.b32 	%r299, 0, %r223, %p9;
	sub.s32 	%r53, %r298, %r299;
	add.s32 	%r300, %r12, 5;
	setp.lt.s32 	%p10, %r300, %r223;
	selp.b32 	%r301, 0, %r223, %p10;
	sub.s32 	%r54, %r300, %r301;
	add.s32 	%r302, %r12, 6;
	setp.lt.s32 	%p11, %r302, %r223;
	selp.b32 	%r303, 0, %r223, %p11;
	sub.s32 	%r55, %r302, %r303;
	add.s32 	%r304, %r12, 7;
	setp.lt.s32 	%p12, %r304, %r223;
	selp.b32 	%r305, 0, %r223, %p12;
	sub.s32 	%r56, %r304, %r305;
	add.s32 	%r306, %r12, 8;
	setp.lt.s32 	%p13, %r306, %r223;
	selp.b32 	%r307, 0, %r223, %p13;
	sub.s32 	%r57, %r306, %r307;
	add.s32 	%r308, %r12, 9;
	setp.lt.s32 	%p14, %r308, %r223;
	selp.b32 	%r309, 0, %r223, %p14;
	sub.s32 	%r58, %r308, %r309;
	add.s32 	%r310, %r12, 10;
	setp.lt.s32 	%p15, %r310, %r223;
	selp.b32 	%r311, 0, %r223, %p15;
	sub.s32 	%r59, %r310, %r311;
	add.s32 	%r312, %r12, 11;
	setp.lt.s32 	%p16, %r312, %r223;
	selp.b32 	%r313, 0, %r223, %p16;
	sub.s32 	%r60, %r312, %r313;
	add.s32 	%r314, %r12, 12;
	setp.lt.s32 	%p17, %r314, %r223;
	selp.b32 	%r315, 0, %r223, %p17;
	sub.s32 	%r61, %r314, %r315;
	add.s32 	%r316, %r12, 13;
	setp.lt.s32 	%p18, %r316, %r223;
	selp.b32 	%r317, 0, %r223, %p18;
	sub.s32 	%r62, %r316, %r317;
	add.s32 	%r318, %r12, 14;
	setp.lt.s32 	%p19, %r318, %r223;
	selp.b32 	%r319, 0, %r223, %p19;
	sub.s32 	%r63, %r318, %r319;
	add.s32 	%r320, %r12, 15;
	setp.lt.s32 	%p20, %r320, %r223;
	selp.b32 	%r321, 0, %r223, %p20;
	sub.s32 	%r64, %r320, %r321;
	cvt.u16.u32 	%rs1, %r6;
	div.s16 	%rs2, 128, %rs1;
	cvt.s32.s16 	%r65, %rs2;
$L__BB350_5:
	setp.gt.u32 	%p21, %r1, 31;
	@%p21 bra 	$L__BB350_13;
	and.b32  	%r322, %r15, 3;
	setp.eq.s32 	%p22, %r322, 3;
	shl.b32 	%r83, %r466, 7;
	mov.u32 	%r467, %r10;
	@%p22 bra 	$L__BB350_10;
	setp.eq.s32 	%p23, %r322, 0;
	add.s32 	%r324, %r83, %r10;
	mul.wide.s32 	%rd8, %r324, 4;
	add.s64 	%rd9, %rd1, %rd8;
	ld.global.v4.u32 	{%r325, %r326, %r327, %r328}, [%rd9];
	st.shared.v4.u32 	[%r16], {%r325, %r326, %r327, %r328};
	mov.u32 	%r467, %r14;
	@%p23 bra 	$L__BB350_10;
	setp.eq.s32 	%p24, %r322, 1;
	add.s32 	%r330, %r83, %r14;
	mul.wide.s32 	%rd10, %r330, 4;
	add.s64 	%rd11, %rd1, %rd10;
	ld.global.v4.u32 	{%r331, %r332, %r333, %r334}, [%rd11];
	st.shared.v4.u32 	[%r17], {%r331, %r332, %r333, %r334};
	mov.u32 	%r467, %r18;
	@%p24 bra 	$L__BB350_10;
	add.s32 	%r467, %r18, %r11;
	add.s32 	%r335, %r83, %r18;
	mul.wide.s32 	%rd12, %r335, 4;
	add.s64 	%rd13, %rd1, %rd12;
	ld.global.v4.u32 	{%r336, %r337, %r338, %r339}, [%rd13];
	shl.b32 	%r340, %r11, 2;
	add.s32 	%r341, %r17, %r340;
	st.shared.v4.u32 	[%r341], {%r336, %r337, %r338, %r339};
$L__BB350_10:
	setp.lt.u32 	%p25, %r15, 3;
	@%p25 bra 	$L__BB350_13;
	mov.u32 	%r342, %ntid.x;
	add.s32 	%r468, %r467, %r83;
	mad.lo.s32 	%r472, %r342, 12, %r468;
	shl.b32 	%r343, %r342, 3;
	add.s32 	%r471, %r468, %r343;
	add.s32 	%r470, %r468, %r11;
	shl.b32 	%r344, %r467, 2;
	mov.u32 	%r345, _ZZ9cuda_gemmIiLi128ELi2ELi1ELi128ELi16ELi16ELi64ELi1ELi0EEviiiPT_S1_S1_iiiE3Ash;
	add.s32 	%r469, %r345, %r344;
$L__BB350_12:
	mul.wide.s32 	%rd14, %r472, 4;
	add.s64 	%rd15, %rd1, %rd14;
	mul.wide.s32 	%rd16, %r471, 4;
	add.s64 	%rd17, %rd1, %rd16;
	mul.wide.s32 	%rd18, %r470, 4;
	add.s64 	%rd19, %rd1, %rd18;
	mul.wide.s32 	%rd20, %r468, 4;
	add.s64 	%rd21, %rd1, %rd20;
	ld.global.v4.u32 	{%r346, %r347, %r348, %r349}, [%rd21];
	st.shared.v4.u32 	[%r469], {%r346, %r347, %r348, %r349};
	add.s32 	%r350, %r467, %r11;
	ld.global.v4.u32 	{%r351, %r352, %r353, %r354}, [%rd19];
	mov.u32 	%r355, %ntid.x;
	shl.b32 	%r356, %r355, 4;
	add.s32 	%r357, %r469, %r356;
	st.shared.v4.u32 	[%r357], {%r351, %r352, %r353, %r354};
	add.s32 	%r358, %r350, %r11;
	ld.global.v4.u32 	{%r359, %r360, %r361, %r362}, [%rd17];
	shl.b32 	%r363, %r355, 5;
	add.s32 	%r364, %r469, %r363;
	st.shared.v4.u32 	[%r364], {%r359, %r360, %r361, %r362};
	add.s32 	%r365, %r358, %r11;
	ld.global.v4.u32 	{%r366, %r367, %r368, %r369}, [%rd15];
	mad.lo.s32 	%r370, %r355, 48, %r469;
	st.shared.v4.u32 	[%r370], {%r366, %r367, %r368, %r369};
	add.s32 	%r467, %r365, %r11;
	add.s32 	%r472, %r472, %r356;
	add.s32 	%r471, %r471, %r356;
	add.s32 	%r470, %r470, %r356;
	shl.b32 	%r371, %r355, 6;
	add.s32 	%r469, %r469, %r371;
	add.s32 	%r468, %r468, %r356;
	setp.lt.u32 	%p26, %r467, 128;
	@%p26 bra 	$L__BB350_12;
$L__BB350_13:
	setp.lt.s32 	%p27, %r6, 1;
	bar.sync 	0;
	mov.b32 	%r539, 0;
	@%p27 bra 	$L__BB350_114;
	setp.lt.s32 	%p28, %r223, 1;
	@%p28 bra 	$L__BB350_16;
	ld.shared.u32 	%r465, [%r19];
$L__BB350_16:
	setp.lt.s32 	%p29, %r223, 2;
	@%p29 bra 	$L__BB350_18;
	ld.shared.u32 	%r464, [%r21];
$L__BB350_18:
	setp.lt.s32 	%p30, %r223, 3;
	@%p30 bra 	$L__BB350_20;
	ld.shared.u32 	%r463, [%r23];
$L__BB350_20:
	setp.lt.s32 	%p31, %r223, 4;
	@%p31 bra 	$L__BB350_22;
	ld.shared.u32 	%r462, [%r25];
$L__BB350_22:
	setp.lt.s32 	%p32, %r223, 5;
	@%p32 bra 	$L__BB350_24;
	ld.shared.u32 	%r461, [%r27];
$L__BB350_24:
	setp.lt.s32 	%p33, %r223, 6;
	@%p33 bra 	$L__BB350_26;
	ld.shared.u32 	%r460, [%r29];
$L__BB350_26:
	setp.lt.s32 	%p34, %r223, 7;
	@%p34 bra 	$L__BB350_28;
	ld.shared.u32 	%r459, [%r31];
$L__BB350_28:
	setp.lt.s32 	%p35, %r223, 8;
	@%p35 bra 	$L__BB350_30;
	ld.shared.u32 	%r458, [%r33];
$L__BB350_30:
	setp.lt.s32 	%p36, %r223, 9;
	@%p36 bra 	$L__BB350_32;
	ld.shared.u32 	%r457, [%r34];
$L__BB350_32:
	setp.lt.s32 	%p37, %r223, 10;
	@%p37 bra 	$L__BB350_34;
	ld.shared.u32 	%r456, [%r36];
$L__BB350_34:
	setp.lt.s32 	%p38, %r223, 11;
	@%p38 bra 	$L__BB350_36;
	ld.shared.u32 	%r455, [%r38];
$L__BB350_36:
	setp.lt.s32 	%p39, %r223, 12;
	@%p39 bra 	$L__BB350_38;
	ld.shared.u32 	%r454, [%r40];
$L__BB350_38:
	setp.lt.s32 	%p40, %r223, 13;
	@%p40 bra 	$L__BB350_40;
	ld.shared.u32 	%r453, [%r42];
$L__BB350_40:
	setp.lt.s32 	%p41, %r223, 14;
	@%p41 bra 	$L__BB350_42;
	ld.shared.u32 	%r452, [%r44];
$L__BB350_42:
	setp.lt.s32 	%p42, %r223, 15;
	@%p42 bra 	$L__BB350_44;
	ld.shared.u32 	%r451, [%r46];
$L__BB350_44:
	setp.lt.s32 	%p43, %r223, 16;
	@%p43 bra 	$L__BB350_46;
	ld.shared.u32 	%r450, [%r48];
$L__BB350_46:
	setp.ge.s32 	%p44, %r7, %r13;
	@%p44 bra 	$L__BB350_114;
	mov.b32 	%r539, 0;
	mov.u32 	%r490, %r7;
$L__BB350_48:
	setp.gt.u32 	%p45, %r223, 64;
	mov.u32 	%r375, _ZZ9cuda_gemmIiLi128ELi2ELi1ELi128ELi16ELi16ELi64ELi1ELi0EEviiiPT_S1_S1_iiiE11kron_fac_sh;
	mad.lo.s32 	%r137, %r490, 68, %r375;
	shl.b32 	%r376, %r1, 2;
	and.b32  	%r377, %r376, 60;
	add.s32 	%r378, %r137, %r377;
	ld.shared.u32 	%r138, [%r378];
	@%p45 bra 	$L__BB350_81;
	setp.eq.s32 	%p62, %r223, 0;
	mov.b32 	%r493, 0;
	@%p62 bra 	$L__BB350_51;
	shfl.sync.idx.b32	%r430|%p63, %r138, %r49, 4127, -1;
	mul.lo.s32 	%r493, %r430, %r465;
$L__BB350_51:
	setp.lt.s32 	%p64, %r223, 2;
	@%p64 bra 	$L__BB350_53;
	shfl.sync.idx.b32	%r431|%p65, %r138, %r50, 4127, -1;
	mad.lo.s32 	%r493, %r431, %r464, %r493;
$L__BB350_53:
	setp.lt.s32 	%p66, %r223, 3;
	@%p66 bra 	$L__BB350_55;
	shfl.sync.idx.b32	%r432|%p67, %r138, %r51, 4127, -1;
	mad.lo.s32 	%r493, %r432, %r463, %r493;
$L__BB350_55:
	setp.lt.s32 	%p68, %r223, 4;
	@%p68 bra 	$L__BB350_57;
	shfl.sync.idx.b32	%r433|%p69, %r138, %r52, 4127, -1;
	mad.lo.s32 	%r493, %r433, %r462, %r493;
$L__BB350_57:
	setp.lt.s32 	%p70, %r223, 5;
	@%p70 bra 	$L__BB350_59;
	shfl.sync.idx.b32	%r434|%p71, %r138, %r53, 4127, -1;
	mad.lo.s32 	%r493, %r434, %r461, %r493;
$L__BB350_59:
	setp.lt.s32 	%p72, %r223, 6;
	@%p72 bra 	$L__BB350_61;
	shfl.sync.idx.b32	%r435|%p73, %r138, %r54, 4127, -1;
	mad.lo.s32 	%r493, %r435, %r460, %r493;
$L__BB350_61:
	setp.lt.s32 	%p74, %r223, 7;
	@%p74 bra 	$L__BB350_63;
	shfl.sync.idx.b32	%r436|%p75, %r138, %r55, 4127, -1;
	mad.lo.s32 	%r493, %r436, %r459, %r493;
$L__BB350_63:
	setp.lt.s32 	%p76, %r223, 8;
	@%p76 bra 	$L__BB350_65;
	shfl.sync.idx.b32	%r437|%p77, %r138, %r56, 4127, -1;
	mad.lo.s32 	%r493, %r437, %r458, %r493;
$L__BB350_65:
	setp.lt.s32 	%p78, %r223, 9;
	@%p78 bra 	$L__BB350_67;
	shfl.sync.idx.b32	%r438|%p79, %r138, %r57, 4127, -1;
	mad.lo.s32 	%r493, %r438, %r457, %r493;
$L__BB350_67:
	setp.lt.s32 	%p80, %r223, 10;
	@%p80 bra 	$L__BB350_69;
	shfl.sync.idx.b32	%r439|%p81, %r138, %r58, 4127, -1;
	mad.lo.s32 	%r493, %r439, %r456, %r493;
$L__BB350_69:
	setp.lt.s32 	%p82, %r223, 11;
	@%p82 bra 	$L__BB350_71;
	shfl.sync.idx.b32	%r440|%p83, %r138, %r59, 4127, -1;
	mad.lo.s32 	%r493, %r440, %r455, %r493;
$L__BB350_71:
	setp.lt.s32 	%p84, %r223, 12;
	@%p84 bra 	$L__BB350_73;
	shfl.sync.idx.b32	%r441|%p85, %r138, %r60, 4127, -1;
	mad.lo.s32 	%r493, %r441, %r454, %r493;
$L__BB350_73:
	setp.lt.s32 	%p86, %r223, 13;
	@%p86 bra 	$L__BB350_75;
	shfl.sync.idx.b32	%r442|%p87, %r138, %r61, 4127, -1;
	mad.lo.s32 	%r493, %r442, %r453, %r493;
$L__BB350_75:
	setp.lt.s32 	%p88, %r223, 14;
	@%p88 bra 	$L__BB350_77;
	shfl.sync.idx.b32	%r443|%p89, %r138, %r62, 4127, -1;
	mad.lo.s32 	%r493, %r443, %r452, %r493;
$L__BB350_77:
	setp.lt.s32 	%p90, %r223, 15;
	@%p90 bra 	$L__BB350_79;
	shfl.sync.idx.b32	%r444|%p91, %r138, %r63, 4127, -1;
	mad.lo.s32 	%r493, %r444, %r451, %r493;
$L__BB350_79:
	setp.lt.s32 	%p92, %r223, 16;
	@%p92 bra 	$L__BB350_113;
	shfl.sync.idx.b32	%r445|%p93, %r138, %r64, 4127, -1;
	mad.lo.s32 	%r493, %r445, %r450, %r493;
	bra.uni 	$L__BB350_113;
$L__BB350_81:
	mov.b32 	%r493, 0;
	@%p28 bra 	$L__BB350_83;
	shl.b32 	%r380, %r12, 2;
	add.s32 	%r381, %r137, %r380;
	ld.shared.u32 	%r382, [%r381];
	mul.lo.s32 	%r493, %r382, %r465;
$L__BB350_83:
	@%p29 bra 	$L__BB350_85;
	shl.b32 	%r383, %r20, 2;
	add.s32 	%r384, %r137, %r383;
	ld.shared.u32 	%r385, [%r384];
	mad.lo.s32 	%r493, %r385, %r464, %r493;
$L__BB350_85:
	@%p30 bra 	$L__BB350_87;
	shl.b32 	%r386, %r22, 2;
	add.s32 	%r387, %r137, %r386;
	ld.shared.u32 	%r388, [%r387];
	mad.lo.s32 	%r493, %r388, %r463, %r493;
$L__BB350_87:
	@%p31 bra 	$L__BB350_89;
	shl.b32 	%r389, %r24, 2;
	add.s32 	%r390, %r137, %r389;
	ld.shared.u32 	%r391, [%r390];
	mad.lo.s32 	%r493, %r391, %r462, %r493;
$L__BB350_89:
	@%p32 bra 	$L__BB350_91;
	shl.b32 	%r392, %r26, 2;
	add.s32 	%r393, %r137, %r392;
	ld.shared.u32 	%r394, [%r393];
	mad.lo.s32 	%r493, %r394, %r461, %r493;
$L__BB350_91:
	@%p33 bra 	$L__BB350_93;
	shl.b32 	%r395, %r28, 2;
	add.s32 	%r396, %r137, %r395;
	ld.shared.u32 	%r397, [%r396];
	mad.lo.s32 	%r493, %r397, %r460, %r493;
$L__BB350_93:
	setp.lt.s32 	%p52, %r223, 7;
	@%p52 bra 	$L__BB350_95;
	shl.b32 	%r398, %r30, 2;
	add.s32 	%r399, %r137, %r398;
	ld.shared.u32 	%r400, [%r399];
	mad.lo.s32 	%r493, %r400, %r459, %r493;
$L__BB350_95:
	setp.lt.s32 	%p53, %r223, 8;
	@%p53 bra 	$L__BB350_97;
	shl.b32 	%r401, %r32, 2;
	add.s32 	%r402, %r137, %r401;
	ld.shared.u32 	%r403, [%r402];
	mad.lo.s32 	%r493, %r403, %r458, %r493;
$L__BB350_97:
	setp.lt.s32 	%p54, %r223, 9;
	@%p54 bra 	$L__BB350_99;
	shl.b32 	%r404, %r12, 2;
	xor.b32  	%r405, %r404, 32;
	add.s32 	%r406, %r137, %r405;
	ld.shared.u32 	%r407, [%r406];
	mad.lo.s32 	%r493, %r407, %r457, %r493;
$L__BB350_99:
	setp.lt.s32 	%p55, %r223, 10;
	@%p55 bra 	$L__BB350_101;
	shl.b32 	%r408, %r35, 2;
	add.s32 	%r409, %r137, %r408;
	ld.shared.u32 	%r410, [%r409];
	mad.lo.s32 	%r493, %r410, %r456, %r493;
$L__BB350_101:
	setp.lt.s32 	%p56, %r223, 11;
	@%p56 bra 	$L__BB350_103;
	shl.b32 	%r411, %r37, 2;
	add.s32 	%r412, %r137, %r411;
	ld.shared.u32 	%r413, [%r412];
	mad.lo.s32 	%r493, %r413, %r455, %r493;
$L__BB350_103:
	setp.lt.s32 	%p57, %r223, 12;
	@%p57 bra 	$L__BB350_105;
	shl.b32 	%r414, %r39, 2;
	add.s32 	%r415, %r137, %r414;
	ld.shared.u32 	%r416, [%r415];
	mad.lo.s32 	%r493, %r416, %r454, %r493;
$L__BB350_105:
	setp.lt.s32 	%p58, %r223, 13;
	@%p58 bra 	$L__BB350_107;
	shl.b32 	%r417, %r41, 2;
	add.s32 	%r418, %r137, %r417;
	ld.shared.u32 	%r419, [%r418];
	mad.lo.s32 	%r493, %r419, %r453, %r493;
$L__BB350_107:
	setp.lt.s32 	%p59, %r223, 14;
	@%p59 bra 	$L__BB350_109;
	shl.b32 	%r420, %r43, 2;
	add.s32 	%r421, %r137, %r420;
	ld.shared.u32 	%r422, [%r421];
	mad.lo.s32 	%r493, %r422, %r452, %r493;
$L__BB350_109:
	setp.lt.s32 	%p60, %r223, 15;
	@%p60 bra 	$L__BB350_111;
	shl.b32 	%r423, %r45, 2;
	add.s32 	%r424, %r137, %r423;
	ld.shared.u32 	%r425, [%r424];
	mad.lo.s32 	%r493, %r425, %r451, %r493;
$L__BB350_111:
	setp.lt.s32 	%p61, %r223, 16;
	@%p61 bra 	$L__BB350_113;
	shl.b32 	%r426, %r47, 2;
	add.s32 	%r427, %r137, %r426;
	ld.shared.u32 	%r428, [%r427];
	mad.lo.s32 	%r493, %r428, %r450, %r493;
$L__BB350_113:
	add.s32 	%r539, %r493, %r539;
	add.s32 	%r490, %r490, %r65;
	setp.lt.s32 	%p94, %r490, %r13;
	@%p94 bra 	$L__BB350_48;
$L__BB350_114:
	ld.param.u64 	%rd25, [_Z9cuda_gemmIiLi128ELi2ELi1ELi128ELi16ELi16ELi64ELi1ELi0EEviiiPT_S1_S1_iii_param_5];
	bar.sync 	0;
	shl.b32 	%r446, %r466, 7;
	or.b32  	%r447, %r446, %r1;
	cvta.to.global.u64 	%rd22, %rd25;
	mul.wide.s32 	%rd23, %r447, 4;
	add.s64 	%rd24, %rd22, %rd23;
	st.global.u32 	[%rd24], %r539;
	add.s32 	%r466, %r466, %r9;
	shl.b32 	%r448, %r9, 1;
	setp.lt.u32 	%p95, %r466, %r448;
	@%p95 bra 	$L__BB350_5;
$L__BB350_115:
	ret;

}
	// .globl	_Z9cuda_gemmIiLi128ELi2ELi1ELi128ELi16ELi16ELi64ELi1ELi1EEviiiPT_S1_S1_iii
.visible .entry _Z9cuda_gemmIiLi128ELi2ELi1ELi128ELi16ELi16ELi64ELi1ELi1EEviiiPT_S1_S1_iii(
	.param .u32 _Z9cuda_gemmIiLi128ELi2ELi1ELi128ELi16ELi16ELi64ELi1ELi1EEviiiPT_S1_S1_iii_param_0,
	.param .u32 _Z9cuda_gemmIiLi128ELi2ELi1ELi128ELi16ELi16ELi64ELi1ELi1EEviiiPT_S1_S1_iii_param_1,
	.param .u32 _Z9cuda_gemmIiLi128ELi2ELi1ELi128ELi16ELi16ELi64ELi1ELi1EEviiiPT_S1_S1_iii_param_2,
	.param .u64 .ptr .align 1 _Z9cuda_gemmIiLi128ELi2ELi1ELi128ELi16ELi16ELi64ELi1ELi1EEviiiPT_S1_S1_iii_param_3,
	.param .u64 .ptr .align 1 _Z9cuda_gemmIiLi128ELi2ELi1ELi128ELi16ELi16ELi64ELi1ELi1EEviiiPT_S1_S1_iii_param_4,
	.param .u64 .ptr .align 1 _Z9cuda_gemmIiLi128ELi2ELi1ELi128ELi16ELi16ELi64ELi1ELi1EEviiiPT_S1_S1_iii_param_5,
	.param .u32 _Z9cuda_gemmIiLi128ELi2ELi1ELi128ELi16ELi16ELi64ELi1ELi1EEviiiPT_S1_S1_iii_param_6,
	.param .u32 _Z9cuda_gemmIiLi128ELi2ELi1ELi128ELi16ELi16ELi64ELi1ELi1EEviiiPT_S1_S1_iii_param_7,
	.param .u32 _Z9cuda_gemmIiLi128ELi2ELi1ELi128ELi16ELi16ELi64ELi1ELi1EEviiiPT_S1_S1_iii_param_8
)
.maxntid 128
{
	.reg .pred 	%p<30>;
	.reg .b16 	%rs<8>;
	.reg .b32 	%r<252>;
	.reg .b64 	%rd<33>;
	// demoted variable
	.shared .align 128 .b8 _ZZ9cuda_gemmIiLi128ELi2ELi1ELi128ELi16ELi16ELi64ELi1ELi1EEviiiPT_S1_S1_iiiE11kron_fac_sh[1088];
	// demoted variable
	.shared .align 128 .b8 _ZZ9cuda_gemmIiLi128ELi2ELi1ELi128ELi16ELi16ELi64ELi1ELi1EEviiiPT_S1_S1_iiiE3Ash[512];
	ld.param.u64 	%rd5, [_Z9cuda_gemmIiLi128ELi2ELi1ELi128ELi16ELi16ELi64ELi1ELi1EEviiiPT_S1_S1_iii_param_3];
	ld.param.u64 	%rd6, [_Z9cuda_gemmIiLi128ELi2ELi1ELi128ELi16ELi16ELi64ELi1ELi1EEviiiPT_S1_S1_iii_param_4];
	ld.param.u64 	%rd4, [_Z9cuda_gemmIiLi128ELi2ELi1ELi128ELi16ELi16ELi64ELi1ELi1EEviiiPT_S1_S1_iii_param_5];
	cvta.to.global.u64 	%rd1, %rd6;
	cvta.to.global.u64 	%rd2, %rd5;
	mov.u32 	%r1, %tid.x;
	mov.u32 	%r2, %ntid.x;
	add.s32 	%r73, %r1, %r2;
	cvt.u16.u32 	%rs3, %r73;
	not.b16 	%rs4, %rs3;
	and.b16  	%rs5, %rs4, 255;
	cvt.u16.u32 	%rs6, %r2;
	and.b16  	%rs7, %rs6, 255;
	div.u16 	%rs1, %rs5, %rs7;
	and.b16  	%rs2, %rs1, 3;
	setp.eq.s16 	%p1, %rs2, 2;
	mov.u32 	%r242, %r1;
	@%p1 bra 	$L__BB351_3;
	cvt.u32.u16 	%r3, %rs2;
	mov.b32 	%r241, 0;
	mov.u32 	%r77, _ZZ9cuda_gemmIiLi128ELi2ELi1ELi128ELi16ELi16ELi64ELi1ELi1EEviiiPT_S1_S1_iiiE11kron_fac_sh;
	mov.u32 	%r242, %r1;
$L__BB351_2:
	.pragma "nounroll";
	mul.wide.u32 	%rd7, %r242, 4;
	add.s64 	%rd8, %rd1, %rd7;
	ld.global.u32 	%r75, [%rd8];
	and.b32  	%r76, %r242, 15;
	mad.lo.s32 	%r78, %r76, 68, %r77;
	shr.u32 	%r79, %r242, 2;
	and.b32  	%r80, %r79, 1073741820;
	add.s32 	%r81, %r78, %r80;
	st.shared.u32 	[%r81], %r75;
	add.s32 	%r242, %r242, %r2;
	add.s32 	%r241, %r241, 1;
	xor.b32  	%r82, %r241, %r3;
	setp.ne.s32 	%p2, %r82, 2;
	@%p2 bra 	$L__BB351_2;
$L__BB351_3:
	setp.lt.u16 	%p3, %rs1, 2;
	@%p3 bra 	$L__BB351_6;
	mov.u32 	%r85, _ZZ9cuda_gemmIiLi128ELi2ELi1ELi128ELi16ELi16ELi64ELi1ELi1EEviiiPT_S1_S1_iiiE11kron_fac_sh;
$L__BB351_5:
	mul.wide.u32 	%rd9, %r242, 4;
	add.s64 	%rd10, %rd1, %rd9;
	ld.global.u32 	%r83, [%rd10];
	and.b32  	%r84, %r242, 15;
	mad.lo.s32 	%r86, %r84, 68, %r85;
	shr.u32 	%r87, %r242, 2;
	and.b32  	%r88, %r87, 1073741820;
	add.s32 	%r89, %r86, %r88;
	st.shared.u32 	[%r89], %r83;
	add.s32 	%r90, %r242, %r2;
	mul.wide.u32 	%rd11, %r90, 4;
	add.s64 	%rd12, %rd1, %rd11;
	ld.global.u32 	%r91, [%rd12];
	and.b32  	%r92, %r90, 15;
	mad.lo.s32 	%r93, %r92, 68, %r85;
	shr.u32 	%r94, %r90, 2;
	and.b32  	%r95, %r94, 1073741820;
	add.s32 	%r96, %r93, %r95;
	st.shared.u32 	[%r96], %r91;
	add.s32 	%r97, %r90, %r2;
	mul.wide.u32 	%rd13, %r97, 4;
	add.s64 	%rd14, %rd1, %rd13;
	ld.global.u32 	%r98, [%rd14];
	and.b32  	%r99, %r97, 15;
	mad.lo.s32 	%r100, %r99, 68, %r85;
	shr.u32 	%r101, %r97, 2;
	and.b32  	%r102, %r101, 1073741820;
	add.s32 	%r103, %r100, %r102;
	st.shared.u32 	[%r103], %r98;
	add.s32 	%r104, %r97, %r2;
	mul.wide.u32 	%rd15, %r104, 4;
	add.s64 	%rd16, %rd1, %rd15;
	ld.global.u32 	%r105, [%rd16];
	and.b32  	%r106, %r104, 15;
	mad.lo.s32 	%r107, %r106, 68, %r85;
	shr.u32 	%r108, %r104, 2;
	and.b32  	%r109, %r108, 1073741820;
	add.s32 	%r110, %r107, %r109;
	st.shared.u32 	[%r110], %r105;
	add.s32 	%r242, %r104, %r2;
	setp.lt.u32 	%p4, %r242, 256;
	@%p4 bra 	$L__BB351_5;
$L__BB351_6:
	and.b32  	%r11, %r1, 7;
	mov.u32 	%r244, %ctaid.y;
	mov.u32 	%r13, %nctaid.y;
	shl.b32 	%r14, %r13, 1;
	setp.ge.u32 	%p5, %r244, %r14;
	@%p5 bra 	$L__BB351_17;
	shr.u32 	%r111, %r1, 3;
	shl.b32 	%r15, %r1, 2;
	shl.b32 	%r16, %r2, 2;
	shl.b32 	%r112, %r11, 4;
	mov.u32 	%r113, _ZZ9cuda_gemmIiLi128ELi2ELi1ELi128ELi16ELi16ELi64ELi1ELi1EEviiiPT_S1_S1_iiiE11kron_fac_sh;
	mad.lo.s32 	%r114, %r111, 68, %r113;
	and.b32  	%r115, %r15, 60;
	add.s32 	%r17, %r114, %r115;
	add.s32 	%r18, %r15, %r16;
	max.u32 	%r116, %r18, 128;
	setp.lt.u32 	%p6, %r18, 128;
	selp.u32 	%r117, 1, 0, %p6;
	or.b32  	%r118, %r18, %r117;
	sub.s32 	%r119, %r116, %r118;
	div.u32 	%r120, %r119, %r16;
	add.s32 	%r19, %r120, %r117;
	and.b32  	%r20, %r19, 3;
	shl.b32 	%r121, %r1, 4;
	mov.u32 	%r122, _ZZ9cuda_gemmIiLi128ELi2ELi1ELi128ELi16ELi16ELi64ELi1ELi1EEviiiPT_S1_S1_iiiE3Ash;
	add.s32 	%r21, %r122, %r121;
	shl.b32 	%r46, %r2, 4;
	add.s32 	%r22, %r21, %r46;
	add.s32 	%r23, %r18, %r16;
	add.s32 	%r24, %r22, %r46;
	mad.lo.s32 	%r25, %r11, 68, %r122;
	add.s32 	%r26, %r11, 5;
	add.s32 	%r27, %r11, 6;
	add.s32 	%r28, %r11, 7;
	or.b32  	%r29, %r11, 8;
	or.b32  	%r123, %r112, %r29;
	shl.b32 	%r124, %r123, 2;
	add.s32 	%r30, %r122, %r124;
	add.s32 	%r125, %r11, 9;
	and.b32  	%r31, %r125, 15;
	or.b32  	%r126, %r112, %r31;
	shl.b32 	%r127, %r126, 2;
	add.s32 	%r32, %r122, %r127;
	add.s32 	%r128, %r11, 10;
	and.b32  	%r33, %r128, 15;
	or.b32  	%r129, %r112, %r33;
	shl.b32 	%r130, %r129, 2;
	add.s32 	%r34, %r122, %r130;
	add.s32 	%r131, %r11, 11;
	and.b32  	%r35, %r131, 15;
	or.b32  	%r132, %r112, %r35;
	shl.b32 	%r133, %r132, 2;
	add.s32 	%r36, %r122, %r133;
	add.s32 	%r134, %r11, 12;
	and.b32  	%r37, %r134, 15;
	or.b32  	%r135, %r112, %r37;
	shl.b32 	%r136, %r135, 2;
	add.s32 	%r38, %r122, %r136;
	add.s32 	%r137, %r11, 13;
	and.b32  	%r39, %r137, 15;
	or.b32  	%r138, %r112, %r39;
	shl.b32 	%r139, %r138, 2;
	add.s32 	%r40, %r122, %r139;
	add.s32 	%r140, %r11, 14;
	and.b32  	%r41, %r140, 15;
	or.b32  	%r141, %r112, %r41;
	shl.b32 	%r142, %r141, 2;
	add.s32 	%r42, %r122, %r142;
	add.s32 	%r143, %r11, -1;
	and.b32  	%r43, %r143, 15;
	or.b32  	%r144, %r112, %r43;
	shl.b32 	%r145, %r144, 2;
	add.s32 	%r44, %r122, %r145;
	mul.lo.s32 	%r45, %r2, 12;
	shl.b32 	%r47, %r2, 3;
	mul.lo.s32 	%r48, %r2, 48;
	shl.b32 	%r49, %r2, 6;
	shl.b32 	%r50, %r2, 5;
	cvta.to.global.u64 	%rd3, %rd4;
$L__BB351_8:
	setp.gt.u32 	%p7, %r1, 31;
	@%p7 bra 	$L__BB351_16;
	setp.eq.s32 	%p8, %r20, 3;
	shl.b32 	%r52, %r244, 7;
	mov.u32 	%r245, %r15;
	@%p8 bra 	$L__BB351_13;
	setp.eq.s32 	%p9, %r20, 0;
	add.s32 	%r146, %r52, %r15;
	mul.wide.s32 	%rd17, %r146, 4;
	add.s64 	%rd18, %rd2, %rd17;
	ld.global.v4.u32 	{%r147, %r148, %r149, %r150}, [%rd18];
	st.shared.v4.u32 	[%r21], {%r147, %r148, %r149, %r150};
	mov.u32 	%r245, %r18;
	@%p9 bra 	$L__BB351_13;
	setp.eq.s32 	%p10, %r20, 1;
	add.s32 	%r151, %r52, %r18;
	mul.wide.s32 	%rd19, %r151, 4;
	add.s64 	%rd20, %rd2, %rd19;
	ld.global.v4.u32 	{%r152, %r153, %r154, %r155}, [%rd20];
	st.shared.v4.u32 	[%r22], {%r152, %r153, %r154, %r155};
	mov.u32 	%r245, %r23;
	@%p10 bra 	$L__BB351_13;
	add.s32 	%r245, %r23, %r16;
	add.s32 	%r156, %r52, %r23;
	mul.wide.s32 	%rd21, %r156, 4;
	add.s64 	%rd22, %rd2, %rd21;
	ld.global.v4.u32 	{%r157, %r158, %r159, %r160}, [%rd22];
	st.shared.v4.u32 	[%r24], {%r157, %r158, %r159, %r160};
$L__BB351_13:
	setp.lt.u32 	%p11, %r19, 3;
	@%p11 bra 	$L__BB351_16;
	add.s32 	%r246, %r245, %r52;
	add.s32 	%r250, %r246, %r45;
	add.s32 	%r249, %r246, %r47;
	add.s32 	%r248, %r246, %r16;
	shl.b32 	%r161, %r245, 2;
	mov.u32 	%r162, _ZZ9cuda_gemmIiLi128ELi2ELi1ELi128ELi16ELi16ELi64ELi1ELi1EEviiiPT_S1_S1_iiiE3Ash;
	add.s32 	%r247, %r162, %r161;
$L__BB351_15:
	mul.wide.s32 	%rd23, %r250, 4;
	add.s64 	%rd24, %rd2, %rd23;
	mul.wide.s32 	%rd25, %r249, 4;
	add.s64 	%rd26, %rd2, %rd25;
	mul.wide.s32 	%rd27, %r248, 4;
	add.s64 	%rd28, %rd2, %rd27;
	mul.wide.s32 	%rd29, %r246, 4;
	add.s64 	%rd30, %rd2, %rd29;
	ld.global.v4.u32 	{%r163, %r164, %r165, %r166}, [%rd30];
	st.shared.v4.u32 	[%r247], {%r163, %r164, %r165, %r166};
	add.s32 	%r167, %r245, %r16;
	ld.global.v4.u32 	{%r168, %r169, %r170, %r171}, [%rd28];
	add.s32 	%r172, %r247, %r46;
	st.shared.v4.u32 	[%r172], {%r168, %r169, %r170, %r171};
	add.s32 	%r173, %r167, %r16;
	ld.global.v4.u32 	{%r174, %r175, %r176, %r177}, [%rd26];
	add.s32 	%r178, %r247, %r50;
	st.shared.v4.u32 	[%r178], {%r174, %r175, %r176, %r177};
	add.s32 	%r179, %r173, %r16;
	ld.global.v4.u32 	{%r180, %r181, %r182, %r183}, [%rd24];
	add.s32 	%r184, %r247, %r48;
	st.shared.v4.u32 	[%r184], {%r180, %r181, %r182, %r183};
	add.s32 	%r245, %r179, %r16;
	add.s32 	%r250, %r250, %r46;
	add.s32 	%r249, %r249, %r46;
	add.s32 	%r248, %r248, %r46;
	add.s32 	%r247, %r247, %r49;
	add.s32 	%r246, %r246, %r46;
	setp.lt.u32 	%p12, %r245, 128;
	@%p12 bra 	$L__BB351_15;
$L__BB351_16:
	bar.sync 	0;
	ld.shared.u32 	%r185, [%r25];
	ld.shared.u32 	%r186, [%r25+4];
	ld.shared.u32 	%r187, [%r25+8];
	ld.shared.u32 	%r188, [%r25+12];
	ld.shared.u32 	%r189, [%r25+16];
	ld.shared.u32 	%r190, [%r25+20];
	ld.shared.u32 	%r191, [%r25+24];
	ld.shared.u32 	%r192, [%r25+28];
	ld.shared.u32 	%r193, [%r30];
	ld.shared.u32 	%r194, [%r32];
	ld.shared.u32 	%r195, [%r34];
	ld.shared.u32 	%r196, [%r36];
	ld.shared.u32 	%r197, [%r38];
	ld.shared.u32 	%r198, [%r40];
	ld.shared.u32 	%r199, [%r42];
	ld.shared.u32 	%r200, [%r44];
	ld.shared.u32 	%r201, [%r17];
	shfl.sync.idx.b32	%r202|%p13, %r201, %r11, 4127, -1;
	mul.lo.s32 	%r203, %r202, %r185;
	add.s32 	%r204, %r11, 1;
	shfl.sync.idx.b32	%r205|%p14, %r201, %r204, 4127, -1;
	mad.lo.s32 	%r206, %r205, %r186, %r203;
	add.s32 	%r207, %r11, 2;
	shfl.sync.idx.b32	%r208|%p15, %r201, %r207, 4127, -1;
	mad.lo.s32 	%r209, %r208, %r187, %r206;
	add.s32 	%r210, %r11, 3;
	shfl.sync.idx.b32	%r211|%p16, %r201, %r210, 4127, -1;
	mad.lo.s32 	%r212, %r211, %r188, %r209;
	add.s32 	%r213, %r11, 4;
	shfl.sync.idx.b32	%r214|%p17, %r201, %r213, 4127, -1;
	mad.lo.s32 	%r215, %r214, %r189, %r212;
	shfl.sync.idx.b32	%r216|%p18, %r201, %r26, 4127, -1;
	mad.lo.s32 	%r217, %r216, %r190, %r215;
	shfl.sync.idx.b32	%r218|%p19, %r201, %r27, 4127, -1;
	mad.lo.s32 	%r219, %r218, %r191, %r217;
	shfl.sync.idx.b32	%r220|%p20, %r201, %r28, 4127, -1;
	mad.lo.s32 	%r221, %r220, %r192, %r219;
	shfl.sync.idx.b32	%r222|%p21, %r201, %r29, 4127, -1;
	mad.lo.s32 	%r223, %r222, %r193, %r221;
	shfl.sync.idx.b32	%r224|%p22, %r201, %r31, 4127, -1;
	mad.lo.s32 	%r225, %r224, %r194, %r223;
	shfl.sync.idx.b32	%r226|%p23, %r201, %r33, 4127, -1;
	mad.lo.s32 	%r227, %r226, %r195, %r225;
	shfl.sync.idx.b32	%r228|%p24, %r201, %r35, 4127, -1;
	mad.lo.s32 	%r229, %r228, %r196, %r227;
	shfl.sync.idx.b32	%r230|%p25, %r201, %r37, 4127, -1;
	mad.lo.s32 	%r231, %r230, %r197, %r229;
	shfl.sync.idx.b32	%r232|%p26, %r201, %r39, 4127, -1;
	mad.lo.s32 	%r233, %r232, %r198, %r231;
	shfl.sync.idx.b32	%r234|%p27, %r201, %r41, 4127, -1;
	mad.lo.s32 	%r235, %r234, %r199, %r233;
	shfl.sync.idx.b32	%r236|%p28, %r201, %r43, 4127, -1;
	mad.lo.s32 	%r237, %r236, %r200, %r235;
	bar.sync 	0;
	shl.b32 	%r238, %r244, 7;
	or.b32  	%r239, %r238, %r1;
	mul.wide.s32 	%rd31, %r239, 4;
	add.s64 	%rd32, %rd3, %rd31;
	st.global.u32 	[%rd32], %r237;
	add.s32 	%r244, %r244, %r13;
	setp.lt.u32 	%p29, %r244, %r14;
	@%p29 bra 	$L__BB351_8;
$L__BB351_17:
	ret;

}
	// .globl	_Z9cuda_gemmIiLi128ELi2ELi1ELi128ELi32ELi32ELi64ELi0ELi0EEviiiPT_S1_S1_iii
.visible .entry _Z9cuda_gemmIiLi128ELi2ELi1ELi128ELi32ELi32ELi64ELi0ELi0EEviiiPT_S1_S1_iii(
	.param .u32 _Z9cuda_gemmIiLi128ELi2ELi1ELi128ELi32ELi32ELi64ELi0ELi0EEviiiPT_S1_S1_iii_param_0,
	.param .u32 _Z9cuda_gemmIiLi128ELi2ELi1ELi128ELi32ELi32ELi64ELi0ELi0EEviiiPT_S1_S1_iii_param_1,
	.param .u32 _Z9cuda_gemmIiLi128ELi2ELi1ELi128ELi32ELi32ELi64ELi0ELi0EEviiiPT_S1_S1_iii_param_2,
	.param .u64 .ptr .align 1 _Z9cuda_gemmIiLi128ELi2ELi1ELi128ELi32ELi32ELi64ELi0ELi0EEviiiPT_S1_S1_iii_param_3,
	.param .u64 .ptr .align 1 _Z9cuda_gemmIiLi128ELi2ELi1ELi128ELi32ELi32ELi64ELi0ELi0EEviiiPT_S1_S1_iii_param_4,
	.param .u64 .ptr .align 1 _Z9cuda_gemmIiLi128ELi2ELi1ELi128ELi32ELi32ELi64ELi0ELi0EEviiiPT_S1_S1_iii_param_5,
	.param .u32 _Z9cuda_gemmIiLi128ELi2ELi1ELi128ELi32ELi32ELi64ELi0ELi0EEviiiPT_S1_S1_iii_param_6,
	.param .u32 _Z9cuda_gemmIiLi128ELi2ELi1ELi128ELi32ELi32ELi64ELi0ELi0EEviiiPT_S1_S1_iii_param_7,
	.param .u32 _Z9cuda_gemmIiLi128ELi2ELi1ELi128ELi32ELi32ELi64ELi0ELi0EEviiiPT_S1_S1_iii_param_8
)
.maxntid 128
{
	.reg .pred 	%p<114>;
	.reg .b16 	%rs<3>;
	.reg .b32 	%r<769>;
	.reg .b64 	%rd<37>;
	// demoted variable
	.shared .align 128 .b8 _ZZ9cuda_gemmIiLi128ELi2ELi1ELi128ELi32ELi32ELi64ELi0ELi0EEviiiPT_S1_S1_iiiE11kron_fac_sh[2112];
	// demoted variable
	.shared .align 128 .b8 _ZZ9cuda_gemmIiLi128ELi2ELi1ELi128ELi32ELi32ELi64ELi0ELi0EEviiiPT_S1_S1_iiiE3Ash[512];
	// demoted variable
	.shared .align 128 .b8 _ZZ9cuda_gemmIiLi128ELi2ELi1ELi128ELi32ELi32ELi64ELi0ELi0EEviiiPT_S1_S1_iiiE3Csh[512];
	ld.param.u32 	%r259, [_Z9cuda_gemmIiLi128ELi2ELi1ELi128ELi32ELi32ELi64ELi0ELi0EEviiiPT_S1_S1_iii_param_2];
	ld.param.u64 	%rd5, [_Z9cuda_gemmIiLi128ELi2ELi1ELi128ELi32ELi32ELi64ELi0ELi0EEviiiPT_S1_S1_iii_param_3];
	ld.param.u64 	%rd4, [_Z9cuda_gemmIiLi128ELi2ELi1ELi128ELi32ELi32ELi64ELi0ELi0EEviiiPT_S1_S1_iii_param_4];
	ld.param.u64 	%rd6, [_Z9cuda_gemmIiLi128ELi2ELi1ELi128ELi32ELi32ELi64ELi0ELi0EEviiiPT_S1_S1_iii_param_5];
	ld.param.u32 	%r260, [_Z9cuda_gemmIiLi128ELi2ELi1ELi128ELi32ELi32ELi64ELi0ELi0EEviiiPT_S1_S1_iii_param_6];
	ld.param.u32 	%r261, [_Z9cuda_gemmIiLi128ELi2ELi1ELi128ELi32ELi32ELi64ELi0ELi0EEviiiPT_S1_S1_iii_param_7];
	cvta.to.global.u64 	%rd1, %rd5;
	cvta.to.global.u64 	%rd2, %rd6;
	mov.u32 	%r1, %tid.x;
	div.s32 	%r2, 128, %r261;
	min.s32 	%r262, %r2, 64;
	shl.b32 	%r3, %r262, 1;
	div.u32 	%r5, %r1, %r3;
	mul.lo.s32 	%r263, %r5, %r3;
	sub.s32 	%r264, %r1, %r263;
	shr.u32 	%r4, %r264, 1;
	mov.u32 	%r662, %ctaid.y;
	mov.u32 	%r7, %nctaid.y;
	shl.b32 	%r265, %r7, 1;
	setp.ge.u32 	%p2, %r662, %r265;
	@%p2 bra 	$L__BB352_132;
	and.b32  	%r8, %r1, 1;
	mov.u32 	%r267, %ctaid.z;
	mov.u32 	%r268, %ntid.x;
	shl.b32 	%r9, %r1, 2;
	shl.b32 	%r10, %r268, 2;
	and.b32  	%r11, %r1, 15;
	shl.b32 	%r12, %r267, 5;
	mov.u32 	%r269, _ZZ9cuda_gemmIiLi128ELi2ELi1ELi128ELi32ELi32ELi64ELi0ELi0EEviiiPT_S1_S1_iiiE11kron_fac_sh;
	mad.lo.s32 	%r13, %r11, 132, %r269;
	shr.u32 	%r14, %r268, 4;
	and.b32  	%r270, %r4, 15;
	shl.b32 	%r271, %r1, 4;
	and.b32  	%r272, %r271, 16;
	min.s32 	%r15, %r260, 16;
	add.s32 	%r16, %r1, %r268;
	max.u32 	%r273, %r16, 128;
	setp.lt.u32 	%p3, %r16, 128;
	selp.u32 	%r274, 1, 0, %p3;
	add.s32 	%r275, %r16, %r274;
	sub.s32 	%r276, %r273, %r275;
	div.u32 	%r277, %r276, %r268;
	add.s32 	%r17, %r277, %r274;
	add.s32 	%r18, %r9, %r10;
	max.u32 	%r278, %r18, 128;
	setp.lt.u32 	%p4, %r18, 128;
	selp.u32 	%r279, 1, 0, %p4;
	or.b32  	%r280, %r18, %r279;
	sub.s32 	%r281, %r278, %r280;
	div.u32 	%r282, %r281, %r10;
	add.s32 	%r19, %r282, %r279;
	mov.u32 	%r283, _ZZ9cuda_gemmIiLi128ELi2ELi1ELi128ELi32ELi32ELi64ELi0ELi0EEviiiPT_S1_S1_iiiE3Csh;
	add.s32 	%r20, %r283, %r9;
	add.s32 	%r21, %r20, %r10;
	add.s32 	%r22, %r16, %r268;
	and.b32  	%r23, %r19, 3;
	add.s32 	%r24, %r18, %r10;
	add.s32 	%r284, %r4, 1;
	xor.b32  	%r285, %r270, 8;
	or.b32  	%r25, %r272, %r270;
	and.b32  	%r286, %r284, 15;
	or.b32  	%r26, %r272, %r286;
	add.s32 	%r287, %r4, 2;
	and.b32  	%r288, %r287, 15;
	or.b32  	%r27, %r272, %r288;
	add.s32 	%r289, %r4, 3;
	and.b32  	%r290, %r289, 15;
	or.b32  	%r28, %r272, %r290;
	add.s32 	%r291, %r4, 4;
	and.b32  	%r292, %r291, 15;
	or.b32  	%r29, %r272, %r292;
	add.s32 	%r293, %r4, 5;
	and.b32  	%r294, %r293, 15;
	or.b32  	%r30, %r272, %r294;
	add.s32 	%r295, %r4, 6;
	and.b32  	%r296, %r295, 15;
	or.b32  	%r31, %r272, %r296;
	add.s32 	%r297, %r4, 7;
	and.b32  	%r298, %r297, 15;
	or.b32  	%r32, %r272, %r298;
	or.b32  	%r33, %r272, %r285;
	add.s32 	%r299, %r4, 9;
	and.b32  	%r300, %r299, 15;
	or.b32  	%r34, %r272, %r300;
	add.s32 	%r301, %r4, 10;
	and.b32  	%r302, %r301, 15;
	or.b32  	%r35, %r272, %r302;
	add.s32 	%r303, %r4, 11;
	and.b32  	%r304, %r303, 15;
	or.b32  	%r36, %r272, %r304;
	add.s32 	%r305, %r4, 12;
	and.b32  	%r306, %r305, 15;
	or.b32  	%r37, %r272, %r306;
	add.s32 	%r307, %r4, 13;
	and.b32  	%r308, %r307, 15;
	or.b32  	%r38, %r272, %r308;
	add.s32 	%r309, %r4, 14;
	and.b32  	%r310, %r309, 15;
	or.b32  	%r39, %r272, %r310;
	add.s32 	%r311, %r4, -1;
	and.b32  	%r312, %r311, 15;
	or.b32  	%r40, %r272, %r312;
	setp.lt.s32 	%p5, %r270, %r261;
	selp.b32 	%r313, 0, %r261, %p5;
	sub.s32 	%r41, %r270, %r313;
	add.s32 	%r314, %r270, 1;
	setp.lt.s32 	%p6, %r314, %r261;
	selp.b32 	%r315, 0, %r261, %p6;
	sub.s32 	%r42, %r314, %r315;
	add.s32 	%r316, %r270, 2;
	setp.lt.s32 	%p7, %r316, %r261;
	selp.b32 	%r317, 0, %r261, %p7;
	sub.s32 	%r43, %r316, %r317;
	add.s32 	%r318, %r270, 3;
	setp.lt.s32 	%p8, %r318, %r261;
	selp.b32 	%r319, 0, %r261, %p8;
	sub.s32 	%r44, %r318, %r319;
	add.s32 	%r320, %r270, 4;
	setp.lt.s32 	%p9, %r320, %r261;
	selp.b32 	%r321, 0, %r261, %p9;
	sub.s32 	%r45, %r320, %r321;
	add.s32 	%r322, %r270, 5;
	setp.lt.s32 	%p10, %r322, %r261;
	selp.b32 	%r323, 0, %r261, %p10;
	sub.s32 	%r46, %r322, %r323;
	add.s32 	%r324, %r270, 6;
	setp.lt.s32 	%p11, %r324, %r261;
	selp.b32 	%r325, 0, %r261, %p11;
	sub.s32 	%r47, %r324, %r325;
	add.s32 	%r326, %r270, 7;
	setp.lt.s32 	%p12, %r326, %r261;
	selp.b32 	%r327, 0, %r261, %p12;
	sub.s32 	%r48, %r326, %r327;
	add.s32 	%r328, %r270, 8;
	setp.lt.s32 	%p13, %r328, %r261;
	selp.b32 	%r329, 0, %r261, %p13;
	sub.s32 	%r49, %r328, %r329;
	add.s32 	%r330, %r270, 9;
	setp.lt.s32 	%p14, %r330, %r261;
	selp.b32 	%r331, 0, %r261, %p14;
	sub.s32 	%r50, %r330, %r331;
	add.s32 	%r332, %r270, 10;
	setp.lt.s32 	%p15, %r332, %r261;
	selp.b32 	%r333, 0, %r261, %p15;
	sub.s32 	%r51, %r332, %r333;
	add.s32 	%r334, %r270, 11;
	setp.lt.s32 	%p16, %r334, %r261;
	selp.b32 	%r335, 0, %r261, %p16;
	sub.s32 	%r52, %r334, %r335;
	add.s32 	%r336, %r270, 12;
	setp.lt.s32 	%p17, %r336, %r261;
	selp.b32 	%r337, 0, %r261, %p17;
	sub.s32 	%r53, %r336, %r337;
	add.s32 	%r338, %r270, 13;
	setp.lt.s32 	%p18, %r338, %r261;
	selp.b32 	%r339, 0, %r261, %p18;
	sub.s32 	%r54, %r338, %r339;
	add.s32 	%r340, %r270, 14;
	setp.lt.s32 	%p19, %r340, %r261;
	selp.b32 	%r341, 0, %r261, %p19;
	sub.s32 	%r55, %r340, %r341;
	add.s32 	%r342, %r270, 15;
	setp.lt.s32 	%p20, %r342, %r261;
	selp.b32 	%r343, 0, %r261, %p20;
	sub.s32 	%r56, %r342, %r343;
	mad.lo.s32 	%r57, %r1, 12, %r20;
	shl.b32 	%r59, %r268, 4;
	add.s32 	%r58, %r57, %r59;
	shl.b32 	%r60, %r268, 3;
	mul.lo.s32 	%r61, %r268, 12;
	cvt.u16.u32 	%rs1, %r3;
	div.s16 	%rs2, 128, %rs1;
	cvt.s32.s16 	%r62, %rs2;
	and.b32  	%r63, %r1, 31;
	cvta.to.global.u64 	%rd3, %rd4;
	shl.b32 	%r491, %r63, 2;
$L__BB352_2:
	and.b32  	%r344, %r17, 3;
	setp.eq.s32 	%p21, %r344, 3;
	mov.u32 	%r663, %r1;
	@%p21 bra 	$L__BB352_6;
	setp.eq.s32 	%p22, %r344, 0;
	mov.b32 	%r346, 0;
	st.shared.u32 	[%r20], %r346;
	mov.u32 	%r663, %r16;
	@%p22 bra 	$L__BB352_6;
	setp.eq.s32 	%p23, %r344, 1;
	mov.b32 	%r348, 0;
	st.shared.u32 	[%r21], %r348;
	mov.u32 	%r663, %r22;
	@%p23 bra 	$L__BB352_6;
	mov.u32 	%r349, %ntid.x;
	add.s32 	%r663, %r22, %r349;
	add.s32 	%r350, %r21, %r10;
	mov.b32 	%r351, 0;
	st.shared.u32 	[%r350], %r351;
$L__BB352_6:
	setp.lt.u32 	%p24, %r17, 3;
	@%p24 bra 	$L__BB352_9;
	shl.b32 	%r352, %r663, 2;
	mov.u32 	%r353, _ZZ9cuda_gemmIiLi128ELi2ELi1ELi128ELi32ELi32ELi64ELi0ELi0EEviiiPT_S1_S1_iiiE3Csh;
	add.s32 	%r664, %r353, %r352;
$L__BB352_8:
	mov.b32 	%r354, 0;
	st.shared.u32 	[%r664], %r354;
	add.s32 	%r355, %r664, %r10;
	st.shared.u32 	[%r355], %r354;
	add.s32 	%r356, %r664, %r60;
	st.shared.u32 	[%r356], %r354;
	add.s32 	%r357, %r664, %r61;
	st.shared.u32 	[%r357], %r354;
	add.s32 	%r663, %r663, %r10;
	add.s32 	%r664, %r664, %r59;
	setp.lt.u32 	%p25, %r663, 128;
	@%p25 bra 	$L__BB352_8;
$L__BB352_9:
	setp.gt.u32 	%p26, %r1, 31;
	@%p26 bra 	$L__BB352_15;
	setp.eq.s32 	%p27, %r23, 3;
	mov.u32 	%r358, %ctaid.x;
	shl.b32 	%r359, %r358, 7;
	mad.lo.s32 	%r88, %r662, %r259, %r359;
	mov.u32 	%r666, %r9;
	@%p27 bra 	$L__BB352_14;
	setp.eq.s32 	%p28, %r23, 0;
	add.s32 	%r360, %r88, %r9;
	mul.wide.s32 	%rd7, %r360, 4;
	add.s64 	%rd8, %rd1, %rd7;
	ld.global.v4.u32 	{%r361, %r362, %r363, %r364}, [%rd8];
	shl.b32 	%r365, %r9, 2;
	mov.u32 	%r366, _ZZ9cuda_gemmIiLi128ELi2ELi1ELi128ELi32ELi32ELi64ELi0ELi0EEviiiPT_S1_S1_iiiE3Ash;
	add.s32 	%r367, %r366, %r365;
	st.shared.v4.u32 	[%r367], {%r361, %r362, %r363, %r364};
	mov.u32 	%r666, %r18;
	@%p28 bra 	$L__BB352_14;
	setp.eq.s32 	%p29, %r23, 1;
	add.s32 	%r368, %r88, %r18;
	mul.wide.s32 	%rd9, %r368, 4;
	add.s64 	%rd10, %rd1, %rd9;
	ld.global.v4.u32 	{%r369, %r370, %r371, %r372}, [%rd10];
	shl.b32 	%r373, %r9, 2;
	mov.u32 	%r374, _ZZ9cuda_gemmIiLi128ELi2ELi1ELi128ELi32ELi32ELi64ELi0ELi0EEviiiPT_S1_S1_iiiE3Ash;
	add.s32 	%r375, %r374, %r373;
	shl.b32 	%r376, %r10, 2;
	add.s32 	%r377, %r375, %r376;
	st.shared.v4.u32 	[%r377], {%r369, %r370, %r371, %r372};
	mov.u32 	%r666, %r24;
	@%p29 bra 	$L__BB352_14;
	add.s32 	%r666, %r24, %r10;
	add.s32 	%r378, %r88, %r24;
	mul.wide.s32 	%rd11, %r378, 4;
	add.s64 	%rd12, %rd1, %rd11;
	ld.global.v4.u32 	{%r379, %r380, %r381, %r382}, [%rd12];
	shl.b32 	%r383, %r9, 2;
	mov.u32 	%r384, _ZZ9cuda_gemmIiLi128ELi2ELi1ELi128ELi32ELi32ELi64ELi0ELi0EEviiiPT_S1_S1_iiiE3Ash;
	add.s32 	%r385, %r384, %r383;
	shl.b32 	%r386, %r10, 2;
	add.s32 	%r387, %r385, %r386;
	add.s32 	%r388, %r387, %r386;
	st.shared.v4.u32 	[%r388], {%r379, %r380, %r381, %r382};
$L__BB352_14:
	setp.lt.u32 	%p30, %r19, 3;
	@%p30 bra 	$L__BB352_15;
	bra.uni 	$L__BB352_133;
$L__BB352_15:
	mov.b32 	%r684, 0;
	mov.pred 	%p113, -1;
$L__BB352_16:
	mov.pred 	%p1, %p113;
	shr.u32 	%r685, %r1, 4;
	add.s32 	%r111, %r684, %r11;
$L__BB352_17:
	add.s32 	%r420, %r12, %r685;
	mad.lo.s32 	%r421, %r420, %r260, %r111;
	mul.wide.s32 	%rd21, %r421, 4;
	add.s64 	%rd22, %rd3, %rd21;
	ld.global.u32 	%r422, [%rd22];
	shl.b32 	%r423, %r685, 2;
	add.s32 	%r424, %r13, %r423;
	st.shared.u32 	[%r424], %r422;
	add.s32 	%r685, %r685, %r14;
	setp.lt.u32 	%p33, %r685, 32;
	@%p33 bra 	$L__BB352_17;
	setp.lt.s32 	%p34, %r2, 1;
	bar.sync 	0;
	@%p34 bra 	$L__BB352_123;
	mov.b32 	%r702, 0;
$L__BB352_20:
	setp.lt.s32 	%p35, %r261, 1;
	add.s32 	%r131, %r702, %r4;
	mul.lo.s32 	%r132, %r131, %r261;
	@%p35 bra 	$L__BB352_22;
	add.s32 	%r426, %r25, %r132;
	shl.b32 	%r427, %r426, 2;
	mov.u32 	%r428, _ZZ9cuda_gemmIiLi128ELi2ELi1ELi128ELi32ELi32ELi64ELi0ELi0EEviiiPT_S1_S1_iiiE3Ash;
	add.s32 	%r429, %r428, %r427;
	ld.shared.u32 	%r703, [%r429];
$L__BB352_22:
	setp.lt.s32 	%p36, %r261, 2;
	@%p36 bra 	$L__BB352_24;
	add.s32 	%r430, %r26, %r132;
	shl.b32 	%r431, %r430, 2;
	mov.u32 	%r432, _ZZ9cuda_gemmIiLi128ELi2ELi1ELi128ELi32ELi32ELi64ELi0ELi0EEviiiPT_S1_S1_iiiE3Ash;
	add.s32 	%r433, %r432, %r431;
	ld.shared.u32 	%r704, [%r433];
$L__BB352_24:
	setp.lt.s32 	%p37, %r261, 3;
	@%p37 bra 	$L__BB352_26;
	add.s32 	%r434, %r27, %r132;
	shl.b32 	%r435, %r434, 2;
	mov.u32 	%r436, _ZZ9cuda_gemmIiLi128ELi2ELi1ELi128ELi32ELi32ELi64ELi0ELi0EEviiiPT_S1_S1_iiiE3Ash;
	add.s32 	%r437, %r436, %r435;
	ld.shared.u32 	%r705, [%r437];
$L__BB352_26:
	setp.lt.s32 	%p38, %r261, 4;
	@%p38 bra 	$L__BB352_28;
	add.s32 	%r438, %r28, %r132;
	shl.b32 	%r439, %r438, 2;
	mov.u32 	%r440, _ZZ9cuda_gemmIiLi128ELi2ELi1ELi128ELi32ELi32ELi64ELi0ELi0EEviiiPT_S1_S1_iiiE3Ash;
	add.s32 	%r441, %r440, %r439;
	ld.shared.u32 	%r706, [%r441];
$L__BB352_28:
	setp.lt.s32 	%p39, %r261, 5;
	@%p39 bra 	$L__BB352_30;
	add.s32 	%r442, %r29, %r132;
	shl.b32 	%r443, %r442, 2;
	mov.u32 	%r444, _ZZ9cuda_gemmIiLi128ELi2ELi1ELi128ELi32ELi32ELi64ELi0ELi0EEviiiPT_S1_S1_iiiE3Ash;
	add.s32 	%r445, %r444, %r443;
	ld.shared.u32 	%r707, [%r445];
$L__BB352_30:
	setp.lt.s32 	%p40, %r261, 6;
	@%p40 bra 	$L__BB352_32;
	add.s32 	%r446, %r30, %r132;
	shl.b32 	%r447, %r446, 2;
	mov.u32 	%r448, _ZZ9cuda_gemmIiLi128ELi2ELi1ELi128ELi32ELi32ELi64ELi0ELi0EEviiiPT_S1_S1_iiiE3Ash;
	add.s32 	%r449, %r448, %r447;
	ld.shared.u32 	%r708, [%r449];
$L__BB352_32:
	setp.lt.s32 	%p41, %r261, 7;
	@%p41 bra 	$L__BB352_34;
	add.s32 	%r450, %r31, %r132;
	shl.b32 	%r451, %r450, 2;
	mov.u32 	%r452, _ZZ9cuda_gemmIiLi128ELi2ELi1ELi128ELi32ELi32ELi64ELi0ELi0EEviiiPT_S1_S1_iiiE3Ash;
	add.s32 	%r453, %r452, %r451;
	ld.shared.u32 	%r709, [%r453];
$L__BB352_34:
	setp.lt.s32 	%p42, %r261, 8;
	@%p42 bra 	$L__BB352_36;
	add.s32 	%r454, %r32, %r132;
	shl.b32 	%r455, %r454, 2;
	mov.u32 	%r456, _ZZ9cuda_gemmIiLi128ELi2ELi1ELi128ELi32ELi32ELi64ELi0ELi0EEviiiPT_S1_S1_iiiE3Ash;
	add.s32 	%r457, %r456, %r455;
	ld.shared.u32 	%r710, [%r457];
$L__BB352_36:
	setp.lt.s32 	%p43, %r261, 9;
	@%p43 bra 	$L__BB352_38;
	add.s32 	%r458, %r33, %r132;
	shl.b32 	%r459, %r458, 2;
	mov.u32 	%r460, _ZZ9cuda_gemmIiLi128ELi2ELi1ELi128ELi32ELi32ELi64ELi0ELi0EEviiiPT_S1_S1_iiiE3Ash;
	add.s32 	%r461, %r460, %r459;
	ld.shared.u32 	%r711, [%r461];
$L__BB352_38:
	setp.lt.s32 	%p44, %r261, 10;
	@%p44 bra 	$L__BB352_40;
	add.s32 	%r462, %r34, %r132;
	shl.b32 	%r463, %r462, 2;
	mov.u32 	%r464, _ZZ9cuda_gemmIiLi128ELi2ELi1ELi128ELi32ELi32ELi64ELi0ELi0EEviiiPT_S1_S1_iiiE3Ash;
	add.s32 	%r465, %r464, %r463;
	ld.shared.u32 	%r712, [%r465];
$L__BB352_40:
	setp.lt.s32 	%p45, %r261, 11;
	@%p45 bra 	$L__BB352_42;
	add.s32 	%r466, %r35, %r132;
	shl.b32 	%r467, %r466, 2;
	mov.u32 	%r468, _ZZ9cuda_gemmIiLi128ELi2ELi1ELi128ELi32ELi32ELi64ELi0ELi0EEviiiPT_S1_S1_iiiE3Ash;
	add.s32 	%r469, %r468, %r467;
	ld.shared.u32 	%r713, [%r469];
$L__BB352_42:
	setp.lt.s32 	%p46, %r261, 12;
	@%p46 bra 	$L__BB352_44;
	add.s32 	%r470, %r36, %r132;
	shl.b32 	%r471, %r470, 2;
	mov.u32 	%r472, _ZZ9cuda_gemmIiLi128ELi2ELi1ELi128ELi32ELi32ELi64ELi0ELi0EEviiiPT_S1_S1_iiiE3Ash;
	add.s32 	%r473, %r472, %r471;
	ld.shared.u32 	%r714, [%r473];
$L__BB352_44:
	setp.lt.s32 	%p47, %r261, 13;
	@%p47 bra 	$L__BB352_46;
	add.s32 	%r474, %r37, %r132;
	shl.b32 	%r475, %r474, 2;
	mov.u32 	%r476, _ZZ9cuda_gemmIiLi128ELi2ELi1ELi128ELi32ELi32ELi64ELi0ELi0EEviiiPT_S1_S1_iiiE3Ash;
	add.s32 	%r477, %r476, %r475;
	ld.shared.u32 	%r715, [%r477];
$L__BB352_46:
	setp.lt.s32 	%p48, %r261, 14;
	@%p48 bra 	$L__BB352_48;
	add.s32 	%r478, %r38, %r132;
	shl.b32 	%r479, %r478, 2;
	mov.u32 	%r480, _ZZ9cuda_gemmIiLi128ELi2ELi1ELi128ELi32ELi32ELi64ELi0ELi0EEviiiPT_S1_S1_iiiE3Ash;
	add.s32 	%r481, %r480, %r479;
	ld.shared.u32 	%r716, [%r481];
$L__BB352_48:
	setp.lt.s32 	%p49, %r261, 15;
	@%p49 bra 	$L__BB352_50;
	add.s32 	%r482, %r39, %r132;
	shl.b32 	%r483, %r482, 2;
	mov.u32 	%r484, _ZZ9cuda_gemmIiLi128ELi2ELi1ELi128ELi32ELi32ELi64ELi0ELi0EEviiiPT_S1_S1_iiiE3Ash;
	add.s32 	%r485, %r484, %r483;
	ld.shared.u32 	%r717, [%r485];
$L__BB352_50:
	setp.lt.s32 	%p50, %r261, 16;
	@%p50 bra 	$L__BB352_52;
	add.s32 	%r486, %r40, %r132;
	shl.b32 	%r487, %r486, 2;
	mov.u32 	%r488, _ZZ9cuda_gemmIiLi128ELi2ELi1ELi128ELi32ELi32ELi64ELi0ELi0EEviiiPT_S1_S1_iiiE3Ash;
	add.s32 	%r489, %r488, %r487;
	ld.shared.u32 	%r718, [%r489];
$L__BB352_52:
	setp.ge.s32 	%p51, %r5, %r15;
	@%p51 bra 	$L__BB352_122;
	mov.u32 	%r719, %r5;
$L__BB352_54:
	setp.gt.u32 	%p52, %r261, 64;
	mov.u32 	%r490, _ZZ9cuda_gemmIiLi128ELi2ELi1ELi128ELi32ELi32ELi64ELi0ELi0EEviiiPT_S1_S1_iiiE11kron_fac_sh;
	mad.lo.s32 	%r166, %r719, 132, %r490;
	add.s32 	%r492, %r166, %r491;
	ld.shared.u32 	%r167, [%r492];
	@%p52 bra 	$L__BB352_87;
	setp.eq.s32 	%p69, %r261, 0;
	mov.b32 	%r721, 0;
	@%p69 bra 	$L__BB352_57;
	shfl.sync.idx.b32	%r543|%p70, %r167, %r41, 31, -1;
	mul.lo.s32 	%r721, %r543, %r703;
$L__BB352_57:
	setp.lt.s32 	%p71, %r261, 2;
	@%p71 bra 	$L__BB352_59;
	shfl.sync.idx.b32	%r544|%p72, %r167, %r42, 31, -1;
	mad.lo.s32 	%r721, %r544, %r704, %r721;
$L__BB352_59:
	setp.lt.s32 	%p73, %r261, 3;
	@%p73 bra 	$L__BB352_61;
	shfl.sync.idx.b32	%r545|%p74, %r167, %r43, 31, -1;
	mad.lo.s32 	%r721, %r545, %r705, %r721;
$L__BB352_61:
	setp.lt.s32 	%p75, %r261, 4;
	@%p75 bra 	$L__BB352_63;
	shfl.sync.idx.b32	%r546|%p76, %r167, %r44, 31, -1;
	mad.lo.s32 	%r721, %r546, %r706, %r721;
$L__BB352_63:
	setp.lt.s32 	%p77, %r261, 5;
	@%p77 bra 	$L__BB352_65;
	shfl.sync.idx.b32	%r547|%p78, %r167, %r45, 31, -1;
	mad.lo.s32 	%r721, %r547, %r707, %r721;
$L__BB352_65:
	setp.lt.s32 	%p79, %r261, 6;
	@%p79 bra 	$L__BB352_67;
	shfl.sync.idx.b32	%r548|%p80, %r167, %r46, 31, -1;
	mad.lo.s32 	%r721, %r548, %r708, %r721;
$L__BB352_67:
	setp.lt.s32 	%p81, %r261, 7;
	@%p81 bra 	$L__BB352_69;
	shfl.sync.idx.b32	%r549|%p82, %r167, %r47, 31, -1;
	mad.lo.s32 	%r721, %r549, %r709, %r721;
$L__BB352_69:
	setp.lt.s32 	%p83, %r261, 8;
	@%p83 bra 	$L__BB352_71;
	shfl.sync.idx.b32	%r550|%p84, %r167, %r48, 31, -1;
	mad.lo.s32 	%r721, %r550, %r710, %r721;
$L__BB352_71:
	setp.lt.s32 	%p85, %r261, 9;
	@%p85 bra 	$L__BB352_73;
	shfl.sync.idx.b32	%r551|%p86, %r167, %r49, 31, -1;
	mad.lo.s32 	%r721, %r551, %r711, %r721;
$L__BB352_73:
	setp.lt.s32 	%p87, %r261, 10;
	@%p87 bra 	$L__BB352_75;
	shfl.sync.idx.b32	%r552|%p88, %r167, %r50, 31, -1;
	mad.lo.s32 	%r721, %r552, %r712, %r721;
$L__BB352_75:
	setp.lt.s32 	%p89, %r261, 11;
	@%p89 bra 	$L__BB352_77;
	shfl.sync.idx.b32	%r553|%p90, %r167, %r51, 31, -1;
	mad.lo.s32 	%r721, %r553, %r713, %r721;
$L__BB352_77:
	setp.lt.s32 	%p91, %r261, 12;
	@%p91 bra 	$L__BB352_79;
	shfl.sync.idx.b32	%r554|%p92, %r167, %r52, 31, -1;
	mad.lo.s32 	%r721, %r554, %r714, %r721;
$L__BB352_79:
	setp.lt.s32 	%p93, %r261, 13;
	@%p93 bra 	$L__BB352_81;
	shfl.sync.idx.b32	%r555|%p94, %r167, %r53, 31, -1;
	mad.lo.s32 	%r721, %r555, %r715, %r721;
$L__BB352_81:
	setp.lt.s32 	%p95, %r261, 14;
	@%p95 bra 	$L__BB352_83;
	shfl.sync.idx.b32	%r556|%p96, %r167, %r54, 31, -1;
	mad.lo.s32 	%r721, %r556, %r716, %r721;
$L__BB352_83:
	setp.lt.s32 	%p97, %r261, 15;
	@%p97 bra 	$L__BB352_85;
	shfl.sync.idx.b32	%r557|%p98, %r167, %r55, 31, -1;
	mad.lo.s32 	%r721, %r557, %r717, %r721;
$L__BB352_85:
	setp.lt.s32 	%p99, %r261, 16;
	@%p99 bra 	$L__BB352_119;
	shfl.sync.idx.b32	%r558|%p100, %r167, %r56, 31, -1;
	mad.lo.s32 	%r721, %r558, %r718, %r721;
	bra.uni 	$L__BB352_119;
$L__BB352_87:
	mov.b32 	%r721, 0;
	@%p35 bra 	$L__BB352_89;
	shl.b32 	%r494, %r25, 2;
	add.s32 	%r495, %r166, %r494;
	ld.shared.u32 	%r496, [%r495];
	mul.lo.s32 	%r721, %r496, %r703;
$L__BB352_89:
	@%p36 bra 	$L__BB352_91;
	shl.b32 	%r497, %r26, 2;
	add.s32 	%r498, %r166, %r497;
	ld.shared.u32 	%r499, [%r498];
	mad.lo.s32 	%r721, %r499, %r704, %r721;
$L__BB352_91:
	@%p37 bra 	$L__BB352_93;
	shl.b32 	%r500, %r27, 2;
	add.s32 	%r501, %r166, %r500;
	ld.shared.u32 	%r502, [%r501];
	mad.lo.s32 	%r721, %r502, %r705, %r721;
$L__BB352_93:
	setp.lt.s32 	%p56, %r261, 4;
	@%p56 bra 	$L__BB352_95;
	shl.b32 	%r503, %r28, 2;
	add.s32 	%r504, %r166, %r503;
	ld.shared.u32 	%r505, [%r504];
	mad.lo.s32 	%r721, %r505, %r706, %r721;
$L__BB352_95:
	setp.lt.s32 	%p57, %r261, 5;
	@%p57 bra 	$L__BB352_97;
	shl.b32 	%r506, %r29, 2;
	add.s32 	%r507, %r166, %r506;
	ld.shared.u32 	%r508, [%r507];
	mad.lo.s32 	%r721, %r508, %r707, %r721;
$L__BB352_97:
	setp.lt.s32 	%p58, %r261, 6;
	@%p58 bra 	$L__BB352_99;
	shl.b32 	%r509, %r30, 2;
	add.s32 	%r510, %r166, %r509;
	ld.shared.u32 	%r511, [%r510];
	mad.lo.s32 	%r721, %r511, %r708, %r721;
$L__BB352_99:
	setp.lt.s32 	%p59, %r261, 7;
	@%p59 bra 	$L__BB352_101;
	shl.b32 	%r512, %r31, 2;
	add.s32 	%r513, %r166, %r512;
	ld.shared.u32 	%r514, [%r513];
	mad.lo.s32 	%r721, %r514, %r709, %r721;
$L__BB352_101:
	setp.lt.s32 	%p60, %r261, 8;
	@%p60 bra 	$L__BB352_103;
	shl.b32 	%r515, %r32, 2;
	add.s32 	%r516, %r166, %r515;
	ld.shared.u32 	%r517, [%r516];
	mad.lo.s32 	%r721, %r517, %r710, %r721;
$L__BB352_103:
	setp.lt.s32 	%p61, %r261, 9;
	@%p61 bra 	$L__BB352_105;
	shl.b32 	%r518, %r33, 2;
	add.s32 	%r519, %r166, %r518;
	ld.shared.u32 	%r520, [%r519];
	mad.lo.s32 	%r721, %r520, %r711, %r721;
$L__BB352_105:
	setp.lt.s32 	%p62, %r261, 10;
	@%p62 bra 	$L__BB352_107;
	shl.b32 	%r521, %r34, 2;
	add.s32 	%r522, %r166, %r521;
	ld.shared.u32 	%r523, [%r522];
	mad.lo.s32 	%r721, %r523, %r712, %r721;
$L__BB352_107:
	setp.lt.s32 	%p63, %r261, 11;
	@%p63 bra 	$L__BB352_109;
	shl.b32 	%r524, %r35, 2;
	add.s32 	%r525, %r166, %r524;
	ld.shared.u32 	%r526, [%r525];
	mad.lo.s32 	%r721, %r526, %r713, %r721;
$L__BB352_109:
	setp.lt.s32 	%p64, %r261, 12;
	@%p64 bra 	$L__BB352_111;
	shl.b32 	%r527, %r36, 2;
	add.s32 	%r528, %r166, %r527;
	ld.shared.u32 	%r529, [%r528];
	mad.lo.s32 	%r721, %r529, %r714, %r721;
$L__BB352_111:
	setp.lt.s32 	%p65, %r261, 13;
	@%p65 bra 	$L__BB352_113;
	shl.b32 	%r530, %r37, 2;
	add.s32 	%r531, %r166, %r530;
	ld.shared.u32 	%r532, [%r531];
	mad.lo.s32 	%r721, %r532, %r715, %r721;
$L__BB352_113:
	setp.lt.s32 	%p66, %r261, 14;
	@%p66 bra 	$L__BB352_115;
	shl.b32 	%r533, %r38, 2;
	add.s32 	%r534, %r166, %r533;
	ld.shared.u32 	%r535, [%r534];
	mad.lo.s32 	%r721, %r535, %r716, %r721;
$L__BB352_115:
	setp.lt.s32 	%p67, %r261, 15;
	@%p67 bra 	$L__BB352_117;
	shl.b32 	%r536, %r39, 2;
	add.s32 	%r537, %r166, %r536;
	ld.shared.u32 	%r538, [%r537];
	mad.lo.s32 	%r721, %r538, %r717, %r721;
$L__BB352_117:
	setp.lt.s32 	%p68, %r261, 16;
	@%p68 bra 	$L__BB352_119;
	shl.b32 	%r539, %r40, 2;
	add.s32 	%r540, %r166, %r539;
	ld.shared.u32 	%r541, [%r540];
	mad.lo.s32 	%r721, %r541, %r718, %r721;
$L__BB352_119:
	setp.ne.s32 	%p101, %r8, 0;
	add.s32 	%r559, %r719, %r684;
	mad.lo.s32 	%r231, %r559, %r2, %r131;
	shfl.sync.down.b32	%r560|%p102, %r721, 1, 7711, -1;
	add.s32 	%r232, %r560, %r721;
	@%p101 bra 	$L__BB352_121;
	shl.b32 	%r561, %r231, 2;
	mov.u32 	%r562, _ZZ9cuda_gemmIiLi128ELi2ELi1ELi128ELi32ELi32ELi64ELi0ELi0EEviiiPT_S1_S1_iiiE3Csh;
	add.s32 	%r563, %r562, %r561;
	ld.shared.u32 	%r564, [%r563];
	add.s32 	%r565, %r564, %r232;
	st.shared.u32 	[%r563], %r565;
$L__BB352_121:
	add.s32 	%r719, %r719, %r62;
	setp.lt.s32 	%p103, %r719, %r15;
	@%p103 bra 	$L__BB352_54;
$L__BB352_122:
	add.s32 	%r702, %r702, %r3;
	setp.lt.s32 	%p104, %r702, %r2;
	@%p104 bra 	$L__BB352_20;
$L__BB352_123:
	mov.b32 	%r684, 16;
	mov.pred 	%p113, 0;
	@%p1 bra 	$L__BB352_16;
	bar.sync 	0;
	@%p26 bra 	$L__BB352_131;
	ld.param.u32 	%r645, [_Z9cuda_gemmIiLi128ELi2ELi1ELi128ELi32ELi32ELi64ELi0ELi0EEviiiPT_S1_S1_iii_param_1];
	setp.eq.s32 	%p107, %r23, 3;
	mov.u32 	%r567, %ctaid.x;
	mul.lo.s32 	%r568, %r2, %r567;
	mad.lo.s32 	%r251, %r662, %r645, %r568;
	div.s32 	%r252, %r259, %r261;
	mov.u32 	%r767, %r9;
	@%p107 bra 	$L__BB352_129;
	setp.eq.s32 	%p108, %r23, 0;
	div.s32 	%r569, %r9, %r2;
	mad.lo.s32 	%r570, %r252, %r569, %r251;
	mul.lo.s32 	%r571, %r569, %r2;
	sub.s32 	%r572, %r9, %r571;
	add.s32 	%r573, %r570, %r572;
	mul.wide.s32 	%rd23, %r573, 4;
	add.s64 	%rd24, %rd2, %rd23;
	ld.shared.v4.u32 	{%r574, %r575, %r576, %r577}, [%r57];
	st.global.v4.u32 	[%rd24], {%r574, %r575, %r576, %r577};
	mov.u32 	%r767, %r18;
	@%p108 bra 	$L__BB352_129;
	setp.eq.s32 	%p109, %r23, 1;
	div.s32 	%r578, %r18, %r2;
	mad.lo.s32 	%r579, %r252, %r578, %r251;
	mul.lo.s32 	%r580, %r578, %r2;
	sub.s32 	%r581, %r18, %r580;
	add.s32 	%r582, %r579, %r581;
	mul.wide.s32 	%rd25, %r582, 4;
	add.s64 	%rd26, %rd2, %rd25;
	ld.shared.v4.u32 	{%r583, %r584, %r585, %r586}, [%r58];
	st.global.v4.u32 	[%rd26], {%r583, %r584, %r585, %r586};
	mov.u32 	%r767, %r24;
	@%p109 bra 	$L__BB352_129;
	add.s32 	%r767, %r24, %r10;
	div.s32 	%r587, %r24, %r2;
	mad.lo.s32 	%r588, %r252, %r587, %r251;
	mul.lo.s32 	%r589, %r587, %r2;
	sub.s32 	%r590, %r24, %r589;
	add.s32 	%r591, %r588, %r590;
	mul.wide.s32 	%rd27, %r591, 4;
	add.s64 	%rd28, %rd2, %rd27;
	shl.b32 	%r592, %r10, 2;
	add.s32 	%r593, %r58, %r592;
	ld.shared.v4.u32 	{%r594, %r595, %r596, %r597}, [%r593];
	st.global.v4.u32 	[%rd28], {%r594, %r595, %r596, %r597};
$L__BB352_129:
	setp.lt.u32 	%p110, %r19, 3;
	@%p110 bra 	$L__BB352_131;
$L__BB352_130:
	div.s32 	%r598, %r767, %r2;
	mad.lo.s32 	%r599, %r252, %r598, %r251;
	mul.lo.s32 	%r600, %r598, %r2;
	sub.s32 	%r601, %r767, %r600;
	add.s32 	%r602, %r599, %r601;
	mul.wide.s32 	%rd29, %r602, 4;
	add.s64 	%rd30, %rd2, %rd29;
	shl.b32 	%r603, %r767, 2;
	mov.u32 	%r604, _ZZ9cuda_gemmIiLi128ELi2ELi1ELi128ELi32ELi32ELi64ELi0ELi0EEviiiPT_S1_S1_iiiE3Csh;
	add.s32 	%r605, %r604, %r603;
	ld.shared.v4.u32 	{%r606, %r607, %r608, %r609}, [%r605];
	st.global.v4.u32 	[%rd30], {%r606, %r607, %r608, %r609};
	add.s32 	%r610, %r767, %r10;
	div.s32 	%r611, %r610, %r2;
	mad.lo.s32 	%r612, %r252, %r611, %r251;
	mul.lo.s32 	%r613, %r611, %r2;
	sub.s32 	%r614, %r610, %r613;
	add.s32 	%r615, %r612, %r614;
	mul.wide.s32 	%rd31, %r615, 4;
	add.s64 	%rd32, %rd2, %rd31;
	shl.b32 	%r616, %r10, 2;
	add.s32 	%r617, %r605, %r616;
	ld.shared.v4.u32 	{%r618, %r619, %r620, %r621}, [%r617];
	st.global.v4.u32 	[%rd32], {%r618, %r619, %r620, %r621};
	add.s32 	%r622, %r610, %r10;
	div.s32 	%r623, %r622, %r2;
	mad.lo.s32 	%r624, %r252, %r623, %r251;
	mul.lo.s32 	%r625, %r623, %r2;
	sub.s32 	%r626, %r622, %r625;
	add.s32 	%r627, %r624, %r626;
	mul.wide.s32 	%rd33, %r627, 4;
	add.s64 	%rd34, %rd2, %rd33;
	add.s32 	%r628, %r617, %r616;
	ld.shared.v4.u32 	{%r629, %r630, %r631, %r632}, [%r628];
	st.global.v4.u32 	[%rd34], {%r629, %r630, %r631, %r632};
	add.s32 	%r633, %r622, %r10;
	div.s32 	%r634, %r633, %r2;
	mad.lo.s32 	%r635, %r252, %r634, %r251;
	mul.lo.s32 	%r636, %r634, %r2;
	sub.s32 	%r637, %r633, %r636;
	add.s32 	%r638, %r635, %r637;
	mul.wide.s32 	%rd35, %r638, 4;
	add.s64 	%rd36, %rd2, %rd35;
	add.s32 	%r639, %r628, %r616;
	ld.shared.v4.u32 	{%r640, %r641, %r642, %r643}, [%r639];
	st.global.v4.u32 	[%rd36], {%r640, %r641, %r642, %r643};
	add.s32 	%r767, %r633, %r10;
	setp.lt.u32 	%p111, %r767, 128;
	@%p111 bra 	$L__BB352_130;
$L__BB352_131:
	add.s32 	%r662, %r662, %r7;
	shl.b32 	%r644, %r7, 1;
	setp.lt.u32 	%p112, %r662, %r644;
	@%p112 bra 	$L__BB352_2;
$L__BB352_132:
	ret;
$L__BB352_133:
	add.s32 	%r389, %r88, %r666;
	mul.wide.s32 	%rd13, %r389, 4;
	add.s64 	%rd14, %rd1, %rd13;
	ld.global.v4.u32 	{%r390, %r391, %r392, %r393}, [%rd14];
	shl.b32 	%r394, %r666, 2;
	mov.u32 	%r395, _ZZ9cuda_gemmIiLi128ELi2ELi1ELi128ELi32ELi32ELi64ELi0ELi0EEviiiPT_S1_S1_iiiE3Ash;
	add.s32 	%r396, %r395, %r394;
	st.shared.v4.u32 	[%r396], {%r390, %r391, %r392, %r393};
	add.s32 	%r397, %r666, %r10;
	add.s32 	%r398, %r88, %r397;
	mul.wide.s32 	%rd15, %r398, 4;
	add.s64 	%rd16, %rd1, %rd15;
	ld.global.v4.u32 	{%r399, %r400, %r401, %r402}, [%rd16];
	shl.b32 	%r403, %r10, 2;
	add.s32 	%r404, %r396, %r403;
	st.shared.v4.u32 	[%r404], {%r399, %r400, %r401, %r402};
	add.s32 	%r405, %r397, %r10;
	add.s32 	%r406, %r88, %r405;
	mul.wide.s32 	%rd17, %r406, 4;
	add.s64 	%rd18, %rd1, %rd17;
	ld.global.v4.u32 	{%r407, %r408, %r409, %r410}, [%rd18];
	add.s32 	%r411, %r404, %r403;
	st.shared.v4.u32 	[%r411], {%r407, %r408, %r409, %r410};
	add.s32 	%r412, %r405, %r10;
	add.s32 	%r413, %r88, %r412;
	mul.wide.s32 	%rd19, %r413, 4;
	add.s64 	%rd20, %rd1, %rd19;
	ld.global.v4.u32 	{%r414, %r415, %r416, %r417}, [%rd20];
	add.s32 	%r418, %r411, %r403;
	st.shared.v4.u32 	[%r418], {%r414, %r415, %r416, %r417};
	add.s32 	%r666, %r412, %r10;
	setp.lt.u32 	%p31, %r666, 128;
	@%p31 bra 	$L__BB352_133;
	bra.uni 	$L__BB352_15;

}
	// .globl	_Z9cuda_gemmIiLi128ELi2ELi1ELi128ELi32ELi32ELi64ELi0ELi1EEviiiPT_S1_S1_iii
.visible .entry _Z9cuda_gemmIiLi128ELi2ELi1ELi128ELi32ELi32ELi64ELi0ELi1EEviiiPT_S1_S1_iii(
	.param .u32 _Z9cuda_gemmIiLi128ELi2ELi1ELi128ELi32ELi32ELi64ELi0ELi1EEviiiPT_S1_S1_iii_param_0,
	.param .u32 _Z9cuda_gemmIiLi128ELi2ELi1ELi128ELi32ELi32ELi64ELi0ELi1EEviiiPT_S1_S1_iii_param_1,
	.param .u32 _Z9cuda_gemmIiLi128ELi2ELi1ELi128ELi32ELi32ELi64ELi0ELi1EEviiiPT_S1_S1_iii_param_2,
	.param .u64 .ptr .align 1 _Z9cuda_gemmIiLi128ELi2ELi1ELi128ELi32ELi32ELi64ELi0ELi1EEviiiPT_S1_S1_iii_param_3,
	.param .u64 .ptr .align 1 _Z9cuda_gemmIiLi128ELi2ELi1ELi128ELi32ELi32ELi64ELi0ELi1EEviiiPT_S1_S1_iii_param_4,
	.param .u64 .ptr .align 1 _Z9cuda_gemmIiLi128ELi2ELi1ELi128ELi32ELi32ELi64ELi0ELi1EEviiiPT_S1_S1_iii_param_5,
	.param .u32 _Z9cuda_gemmIiLi128ELi2ELi1ELi128ELi32ELi32ELi64ELi0ELi1EEviiiPT_S1_S1_iii_param_6,
	.param .u32 _Z9cuda_gemmIiLi128ELi2ELi1ELi128ELi32ELi32ELi64ELi0ELi1EEviiiPT_S1_S1_iii_param_7,
	.param .u32 _Z9cuda_gemmIiLi128ELi2ELi1ELi128ELi32ELi32ELi64ELi0ELi1EEviiiPT_S1_S1_iii_param_8
)
.maxntid 128
{
	.reg .pred 	%p<60>;
	.reg .b32 	%r<368>;
	.reg .b64 	%rd<39>;
	// demoted variable
	.shared .align 128 .b8 _ZZ9cuda_gemmIiLi128ELi2ELi1ELi128ELi32ELi32ELi64ELi0ELi1EEviiiPT_S1_S1_iiiE11kron_fac_sh[2112];
	// demoted variable
	.shared .align 128 .b8 _ZZ9cuda_gemmIiLi128ELi2ELi1ELi128ELi32ELi32ELi64ELi0ELi1EEviiiPT_S1_S1_iiiE3Ash[512];
	// demoted variable
	.shared .align 128 .b8 _ZZ9cuda_gemmIiLi128ELi2ELi1ELi128ELi32ELi32ELi64ELi0ELi1EEviiiPT_S1_S1_iiiE3Csh[512];
	ld.param.u32 	%r80, [_Z9cuda_gemmIiLi128ELi2ELi1ELi128ELi32ELi32ELi64ELi0ELi1EEviiiPT_S1_S1_iii_param_1];
	ld.param.u32 	%r81, [_Z9cuda_gemmIiLi128ELi2ELi1ELi128ELi32ELi32ELi64ELi0ELi1EEviiiPT_S1_S1_iii_param_2];
	ld.param.u64 	%rd4, [_Z9cuda_gemmIiLi128ELi2ELi1ELi128ELi32ELi32ELi64ELi0ELi1EEviiiPT_S1_S1_iii_param_3];
	ld.param.u64 	%rd5, [_Z9cuda_gemmIiLi128ELi2ELi1ELi128ELi32ELi32ELi64ELi0ELi1EEviiiPT_S1_S1_iii_param_4];
	ld.param.u64 	%rd6, [_Z9cuda_gemmIiLi128ELi2ELi1ELi128ELi32ELi32ELi64ELi0ELi1EEviiiPT_S1_S1_iii_param_5];
	cvta.to.global.u64 	%rd1, %rd4;
	cvta.to.global.u64 	%rd2, %rd5;
	cvta.to.global.u64 	%rd3, %rd6;
	mov.u32 	%r1, %tid.x;
	mov.u32 	%r358, %ctaid.y;
	mov.u32 	%r3, %nctaid.y;
	shl.b32 	%r4, %r3, 1;
	setp.ge.u32 	%p1, %r358, %r4;
	@%p1 bra 	$L__BB353_32;
	shr.u32 	%r82, %r1, 3;
	shr.u32 	%r83, %r1, 1;
	and.b32  	%r84, %r83, 3;
	and.b32  	%r5, %r1, 1;
	mov.u32 	%r85, %ctaid.x;
	mov.u32 	%r86, %ctaid.z;
	mov.u32 	%r87, %ntid.x;
	shl.b32 	%r6, %r1, 2;
	shl.b32 	%r7, %r85, 7;
	shl.b32 	%r8, %r87, 2;
	and.b32  	%r88, %r1, 15;
	shl.b32 	%r89, %r86, 10;
	or.b32  	%r9, %r89, %r88;
	mov.u32 	%r90, _ZZ9cuda_gemmIiLi128ELi2ELi1ELi128ELi32ELi32ELi64ELi0ELi1EEviiiPT_S1_S1_iiiE11kron_fac_sh;
	mad.lo.s32 	%r10, %r88, 132, %r90;
	shr.u32 	%r11, %r87, 4;
	shl.b32 	%r91, %r1, 4;
	and.b32  	%r92, %r91, 16;
	and.b32  	%r93, %r91, 112;
	mad.lo.s32 	%r94, %r82, 132, %r90;
	and.b32  	%r95, %r6, 124;
	add.s32 	%r12, %r94, %r95;
	shl.b32 	%r13, %r85, 2;
	shr.s32 	%r96, %r81, 31;
	shr.u32 	%r97, %r96, 27;
	add.s32 	%r98, %r81, %r97;
	shr.s32 	%r14, %r98, 5;
	add.s32 	%r15, %r1, %r87;
	max.u32 	%r99, %r15, 128;
	setp.lt.u32 	%p2, %r15, 128;
	selp.u32 	%r100, 1, 0, %p2;
	add.s32 	%r101, %r15, %r100;
	sub.s32 	%r102, %r99, %r101;
	div.u32 	%r103, %r102, %r87;
	add.s32 	%r16, %r103, %r100;
	add.s32 	%r17, %r6, %r8;
	max.u32 	%r104, %r17, 128;
	setp.lt.u32 	%p3, %r17, 128;
	selp.u32 	%r105, 1, 0, %p3;
	or.b32  	%r106, %r17, %r105;
	sub.s32 	%r107, %r104, %r106;
	div.u32 	%r108, %r107, %r8;
	add.s32 	%r18, %r108, %r105;
	and.b32  	%r19, %r16, 3;
	mov.u32 	%r109, _ZZ9cuda_gemmIiLi128ELi2ELi1ELi128ELi32ELi32ELi64ELi0ELi1EEviiiPT_S1_S1_iiiE3Csh;
	add.s32 	%r20, %r109, %r6;
	add.s32 	%r21, %r20, %r8;
	add.s32 	%r22, %r15, %r87;
	add.s32 	%r23, %r22, %r87;
	and.b32  	%r24, %r18, 3;
	mov.u32 	%r110, _ZZ9cuda_gemmIiLi128ELi2ELi1ELi128ELi32ELi32ELi64ELi0ELi1EEviiiPT_S1_S1_iiiE3Ash;
	add.s32 	%r25, %r110, %r91;
	shl.b32 	%r51, %r87, 4;
	add.s32 	%r26, %r25, %r51;
	add.s32 	%r27, %r17, %r8;
	or.b32  	%r111, %r93, %r84;
	shl.b32 	%r112, %r111, 2;
	add.s32 	%r28, %r110, %r112;
	or.b32  	%r113, %r84, 8;
	or.b32  	%r114, %r93, %r113;
	shl.b32 	%r115, %r114, 2;
	add.s32 	%r29, %r110, %r115;
	add.s32 	%r116, %r84, 13;
	and.b32  	%r117, %r116, 15;
	or.b32  	%r118, %r93, %r117;
	shl.b32 	%r119, %r118, 2;
	add.s32 	%r30, %r110, %r119;
	add.s32 	%r120, %r84, 14;
	and.b32  	%r121, %r120, 15;
	or.b32  	%r122, %r93, %r121;
	shl.b32 	%r123, %r122, 2;
	add.s32 	%r31, %r110, %r123;
	add.s32 	%r124, %r84, -1;
	and.b32  	%r125, %r124, 15;
	or.b32  	%r126, %r93, %r125;
	shl.b32 	%r127, %r126, 2;
	add.s32 	%r32, %r110, %r127;
	mad.lo.s32 	%r33, %r84, -31, %r93;
	add.s32 	%r34, %r33, 1;
	add.s32 	%r35, %r33, 2;
	add.s32 	%r36, %r33, 3;
	add.s32 	%r37, %r33, 4;
	add.s32 	%r38, %r33, 5;
	add.s32 	%r39, %r33, 6;
	add.s32 	%r40, %r33, 7;
	or.b32  	%r41, %r92, %r113;
	add.s32 	%r42, %r33, 10;
	add.s32 	%r43, %r33, 11;
	add.s32 	%r44, %r33, 12;
	or.b32  	%r45, %r92, %r117;
	or.b32  	%r46, %r92, %r121;
	or.b32  	%r47, %r92, %r125;
	shl.b32 	%r128, %r1, 1;
	and.b32  	%r129, %r128, 12;
	shl.b32 	%r130, %r82, 4;
	or.b32  	%r131, %r130, %r129;
	add.s32 	%r48, %r109, %r131;
	mad.lo.s32 	%r49, %r1, 12, %r20;
	add.s32 	%r50, %r49, %r51;
	shl.b32 	%r52, %r87, 3;
	mul.lo.s32 	%r53, %r87, 12;
$L__BB353_2:
	setp.eq.s32 	%p4, %r19, 3;
	mov.u32 	%r359, %r1;
	@%p4 bra 	$L__BB353_6;
	setp.eq.s32 	%p5, %r19, 0;
	mov.b32 	%r132, 0;
	st.shared.u32 	[%r20], %r132;
	mov.u32 	%r359, %r15;
	@%p5 bra 	$L__BB353_6;
	setp.eq.s32 	%p6, %r19, 1;
	mov.b32 	%r133, 0;
	st.shared.u32 	[%r21], %r133;
	mov.u32 	%r359, %r22;
	@%p6 bra 	$L__BB353_6;
	add.s32 	%r134, %r21, %r8;
	mov.b32 	%r135, 0;
	st.shared.u32 	[%r134], %r135;
	mov.u32 	%r359, %r23;
$L__BB353_6:
	setp.lt.u32 	%p7, %r16, 3;
	@%p7 bra 	$L__BB353_9;
	shl.b32 	%r136, %r359, 2;
	mov.u32 	%r137, _ZZ9cuda_gemmIiLi128ELi2ELi1ELi128ELi32ELi32ELi64ELi0ELi1EEviiiPT_S1_S1_iiiE3Csh;
	add.s32 	%r360, %r137, %r136;
$L__BB353_8:
	mov.b32 	%r138, 0;
	st.shared.u32 	[%r360], %r138;
	add.s32 	%r139, %r360, %r8;
	st.shared.u32 	[%r139], %r138;
	add.s32 	%r140, %r360, %r52;
	st.shared.u32 	[%r140], %r138;
	add.s32 	%r141, %r360, %r53;
	st.shared.u32 	[%r141], %r138;
	add.s32 	%r359, %r359, %r8;
	add.s32 	%r360, %r360, %r51;
	setp.lt.u32 	%p8, %r359, 128;
	@%p8 bra 	$L__BB353_8;
$L__BB353_9:
	setp.gt.u32 	%p9, %r1, 31;
	@%p9 bra 	$L__BB353_16;
	setp.eq.s32 	%p10, %r24, 3;
	mad.lo.s32 	%r61, %r358, %r81, %r7;
	mov.u32 	%r362, %r6;
	@%p10 bra 	$L__BB353_14;
	setp.eq.s32 	%p11, %r24, 0;
	add.s32 	%r142, %r61, %r6;
	mul.wide.s32 	%rd7, %r142, 4;
	add.s64 	%rd8, %rd1, %rd7;
	ld.global.v4.u32 	{%r143, %r144, %r145, %r146}, [%rd8];
	st.shared.v4.u32 	[%r25], {%r143, %r144, %r145, %r146};
	mov.u32 	%r362, %r17;
	@%p11 bra 	$L__BB353_14;
	setp.eq.s32 	%p12, %r24, 1;
	add.s32 	%r147, %r61, %r17;
	mul.wide.s32 	%rd9, %r147, 4;
	add.s64 	%rd10, %rd1, %rd9;
	ld.global.v4.u32 	{%r148, %r149, %r150, %r151}, [%rd10];
	st.shared.v4.u32 	[%r26], {%r148, %r149, %r150, %r151};
	mov.u32 	%r362, %r27;
	@%p12 bra 	$L__BB353_14;
	add.s32 	%r362, %r27, %r8;
	add.s32 	%r152, %r61, %r27;
	mul.wide.s32 	%rd11, %r152, 4;
	add.s64 	%rd12, %rd1, %rd11;
	ld.global.v4.u32 	{%r153, %r154, %r155, %r156}, [%rd12];
	shl.b32 	%r157, %r8, 2;
	add.s32 	%r158, %r26, %r157;
	st.shared.v4.u32 	[%r158], {%r153, %r154, %r155, %r156};
$L__BB353_14:
	setp.lt.u32 	%p13, %r18, 3;
	@%p13 bra 	$L__BB353_16;
$L__BB353_15:
	add.s32 	%r159, %r61, %r362;
	mul.wide.s32 	%rd13, %r159, 4;
	add.s64 	%rd14, %rd1, %rd13;
	ld.global.v4.u32 	{%r160, %r161, %r162, %r163}, [%rd14];
	shl.b32 	%r164, %r362, 2;
	mov.u32 	%r165, _ZZ9cuda_gemmIiLi128ELi2ELi1ELi128ELi32ELi32ELi64ELi0ELi1EEviiiPT_S1_S1_iiiE3Ash;
	add.s32 	%r166, %r165, %r164;
	st.shared.v4.u32 	[%r166], {%r160, %r161, %r162, %r163};
	add.s32 	%r167, %r362, %r8;
	add.s32 	%r168, %r61, %r167;
	mul.wide.s32 	%rd15, %r168, 4;
	add.s64 	%rd16, %rd1, %rd15;
	ld.global.v4.u32 	{%r169, %r170, %r171, %r172}, [%rd16];
	shl.b32 	%r173, %r8, 2;
	add.s32 	%r174, %r166, %r173;
	st.shared.v4.u32 	[%r174], {%r169, %r170, %r171, %r172};
	add.s32 	%r175, %r167, %r8;
	add.s32 	%r176, %r61, %r175;
	mul.wide.s32 	%rd17, %r176, 4;
	add.s64 	%rd18, %rd1, %rd17;
	ld.global.v4.u32 	{%r177, %r178, %r179, %r180}, [%rd18];
	add.s32 	%r181, %r174, %r173;
	st.shared.v4.u32 	[%r181], {%r177, %r178, %r179, %r180};
	add.s32 	%r182, %r175, %r8;
	add.s32 	%r183, %r61, %r182;
	mul.wide.s32 	%rd19, %r183, 4;
	add.s64 	%rd20, %rd1, %rd19;
	ld.global.v4.u32 	{%r184, %r185, %r186, %r187}, [%rd20];
	add.s32 	%r188, %r181, %r173;
	st.shared.v4.u32 	[%r188], {%r184, %r185, %r186, %r187};
	add.s32 	%r362, %r182, %r8;
	setp.lt.u32 	%p14, %r362, 128;
	@%p14 bra 	$L__BB353_15;
$L__BB353_16:
	shr.u32 	%r364, %r1, 4;
$L__BB353_17:
	shl.b32 	%r189, %r364, 5;
	add.s32 	%r190, %r9, %r189;
	mul.wide.u32 	%rd21, %r190, 4;
	add.s64 	%rd22, %rd2, %rd21;
	ld.global.u32 	%r191, [%rd22];
	shl.b32 	%r192, %r364, 2;
	add.s32 	%r193, %r10, %r192;
	st.shared.u32 	[%r193], %r191;
	add.s32 	%r364, %r364, %r11;
	setp.lt.u32 	%p15, %r364, 32;
	@%p15 bra 	$L__BB353_17;
	setp.ne.s32 	%p16, %r5, 0;
	bar.sync 	0;
	ld.shared.u32 	%r194, [%r28];
	ld.shared.u32 	%r195, [%r28+4];
	ld.shared.u32 	%r196, [%r28+8];
	ld.shared.u32 	%r197, [%r28+12];
	ld.shared.u32 	%r198, [%r28+16];
	ld.shared.u32 	%r199, [%r28+20];
	ld.shared.u32 	%r200, [%r28+24];
	ld.shared.u32 	%r201, [%r28+28];
	ld.shared.u32 	%r202, [%r29];
	ld.shared.u32 	%r203, [%r28+36];
	ld.shared.u32 	%r204, [%r28+40];
	ld.shared.u32 	%r205, [%r28+44];
	ld.shared.u32 	%r206, [%r28+48];
	ld.shared.u32 	%r207, [%r30];
	ld.shared.u32 	%r208, [%r31];
	ld.shared.u32 	%r209, [%r32];
	ld.shared.u32 	%r210, [%r12];
	shfl.sync.idx.b32	%r211|%p17, %r210, %r33, 31, -1;
	mul.lo.s32 	%r212, %r211, %r194;
	shfl.sync.idx.b32	%r213|%p18, %r210, %r34, 31, -1;
	mad.lo.s32 	%r214, %r213, %r195, %r212;
	shfl.sync.idx.b32	%r215|%p19, %r210, %r35, 31, -1;
	mad.lo.s32 	%r216, %r215, %r196, %r214;
	shfl.sync.idx.b32	%r217|%p20, %r210, %r36, 31, -1;
	mad.lo.s32 	%r218, %r217, %r197, %r216;
	shfl.sync.idx.b32	%r219|%p21, %r210, %r37, 31, -1;
	mad.lo.s32 	%r220, %r219, %r198, %r218;
	shfl.sync.idx.b32	%r221|%p22, %r210, %r38, 31, -1;
	mad.lo.s32 	%r222, %r221, %r199, %r220;
	shfl.sync.idx.b32	%r223|%p23, %r210, %r39, 31, -1;
	mad.lo.s32 	%r224, %r223, %r200, %r222;
	shfl.sync.idx.b32	%r225|%p24, %r210, %r40, 31, -1;
	mad.lo.s32 	%r226, %r225, %r201, %r224;
	shfl.sync.idx.b32	%r227|%p25, %r210, %r41, 31, -1;
	mad.lo.s32 	%r228, %r227, %r202, %r226;
	add.s32 	%r229, %r33, 9;
	shfl.sync.idx.b32	%r230|%p26, %r210, %r229, 31, -1;
	mad.lo.s32 	%r231, %r230, %r203, %r228;
	shfl.sync.idx.b32	%r232|%p27, %r210, %r42, 31, -1;
	mad.lo.s32 	%r233, %r232, %r204, %r231;
	shfl.sync.idx.b32	%r234|%p28, %r210, %r43, 31, -1;
	mad.lo.s32 	%r235, %r234, %r205, %r233;
	shfl.sync.idx.b32	%r236|%p29, %r210, %r44, 31, -1;
	mad.lo.s32 	%r237, %r236, %r206, %r235;
	shfl.sync.idx.b32	%r238|%p30, %r210, %r45, 31, -1;
	mad.lo.s32 	%r239, %r238, %r207, %r237;
	shfl.sync.idx.b32	%r240|%p31, %r210, %r46, 31, -1;
	mad.lo.s32 	%r241, %r240, %r208, %r239;
	shfl.sync.idx.b32	%r242|%p32, %r210, %r47, 31, -1;
	mad.lo.s32 	%r243, %r242, %r209, %r241;
	shfl.sync.down.b32	%r244|%p33, %r243, 1, 7711, -1;
	add.s32 	%r69, %r244, %r243;
	@%p16 bra 	$L__BB353_20;
	ld.shared.u32 	%r245, [%r48];
	add.s32 	%r246, %r245, %r69;
	st.shared.u32 	[%r48], %r246;
$L__BB353_20:
	shr.u32 	%r365, %r1, 4;
$L__BB353_21:
	shl.b32 	%r247, %r365, 5;
	add.s32 	%r248, %r9, %r247;
	mul.wide.u32 	%rd23, %r248, 4;
	add.s64 	%rd24, %rd2, %rd23;
	ld.global.u32 	%r249, [%rd24+64];
	shl.b32 	%r250, %r365, 2;
	add.s32 	%r251, %r10, %r250;
	st.shared.u32 	[%r251], %r249;
	add.s32 	%r365, %r365, %r11;
	setp.lt.u32 	%p34, %r365, 32;
	@%p34 bra 	$L__BB353_21;
	setp.ne.s32 	%p35, %r5, 0;
	bar.sync 	0;
	ld.shared.u32 	%r252, [%r28];
	ld.shared.u32 	%r253, [%r28+4];
	ld.shared.u32 	%r254, [%r28+8];
	ld.shared.u32 	%r255, [%r28+12];
	ld.shared.u32 	%r256, [%r28+16];
	ld.shared.u32 	%r257, [%r28+20];
	ld.shared.u32 	%r258, [%r28+24];
	ld.shared.u32 	%r259, [%r28+28];
	ld.shared.u32 	%r260, [%r29];
	ld.shared.u32 	%r261, [%r28+36];
	ld.shared.u32 	%r262, [%r28+40];
	ld.shared.u32 	%r263, [%r28+44];
	ld.shared.u32 	%r264, [%r28+48];
	ld.shared.u32 	%r265, [%r30];
	ld.shared.u32 	%r266, [%r31];
	ld.shared.u32 	%r267, [%r32];
	ld.shared.u32 	%r268, [%r12];
	shfl.sync.idx.b32	%r269|%p36, %r268, %r33, 31, -1;
	mul.lo.s32 	%r270, %r269, %r252;
	shfl.sync.idx.b32	%r271|%p37, %r268, %r34, 31, -1;
	mad.lo.s32 	%r272, %r271, %r253, %r270;
	shfl.sync.idx.b32	%r273|%p38, %r268, %r35, 31, -1;
	mad.lo.s32 	%r274, %r273, %r254, %r272;
	shfl.sync.idx.b32	%r275|%p39, %r268, %r36, 31, -1;
	mad.lo.s32 	%r276, %r275, %r255, %r274;
	shfl.sync.idx.b32	%r277|%p40, %r268, %r37, 31, -1;
	mad.lo.s32 	%r278, %r277, %r256, %r276;
	shfl.sync.idx.b32	%r279|%p41, %r268, %r38, 31, -1;
	mad.lo.s32 	%r280, %r279, %r257, %r278;
	shfl.sync.idx.b32	%r281|%p42, %r268, %r39, 31, -1;
	mad.lo.s32 	%r282, %r281, %r258, %r280;
	shfl.sync.idx.b32	%r283|%p43, %r268, %r40, 31, -1;
	mad.lo.s32 	%r284, %r283, %r259, %r282;
	shfl.sync.idx.b32	%r285|%p44, %r268, %r41, 31, -1;
	mad.lo.s32 	%r286, %r285, %r260, %r284;
	add.s32 	%r287, %r33, 9;
	shfl.sync.idx.b32	%r288|%p45, %r268, %r287, 31, -1;
	mad.lo.s32 	%r289, %r288, %r261, %r286;
	shfl.sync.idx.b32	%r290|%p46, %r268, %r42, 31, -1;
	mad.lo.s32 	%r291, %r290, %r262, %r289;
	shfl.sync.idx.b32	%r292|%p47, %r268, %r43, 31, -1;
	mad.lo.s32 	%r293, %r292, %r263, %r291;
	shfl.sync.idx.b32	%r294|%p48, %r268, %r44, 31, -1;
	mad.lo.s32 	%r295, %r294, %r264, %r293;
	shfl.sync.idx.b32	%r296|%p49, %r268, %r45, 31, -1;
	mad.lo.s32 	%r297, %r296, %r265, %r295;
	shfl.sync.idx.b32	%r298|%p50, %r268, %r46, 31, -1;
	mad.lo.s32 	%r299, %r298, %r266, %r297;
	shfl.sync.idx.b32	%r300|%p51, %r268, %r47, 31, -1;
	mad.lo.s32 	%r301, %r300, %r267, %r299;
	shfl.sync.down.b32	%r302|%p52, %r301, 1, 7711, -1;
	add.s32 	%r73, %r302, %r301;
	@%p35 bra 	$L__BB353_24;
	ld.shared.u32 	%r303, [%r48+256];
	add.s32 	%r304, %r303, %r73;
	st.shared.u32 	[%r48+256], %r304;
$L__BB353_24:
	setp.gt.u32 	%p53, %r1, 31;
	bar.sync 	0;
	@%p53 bra 	$L__BB353_31;
	setp.eq.s32 	%p54, %r24, 3;
	mad.lo.s32 	%r74, %r358, %r80, %r13;
	mov.u32 	%r366, %r6;
	@%p54 bra 	$L__BB353_29;
	setp.eq.s32 	%p55, %r24, 0;
	mad.lo.s32 	%r305, %r1, %r14, %r74;
	mul.wide.s32 	%rd25, %r305, 4;
	add.s64 	%rd26, %rd3, %rd25;
	ld.shared.v4.u32 	{%r306, %r307, %r308, %r309}, [%r49];
	st.global.v4.u32 	[%rd26], {%r306, %r307, %r308, %r309};
	mov.u32 	%r366, %r17;
	@%p55 bra 	$L__BB353_29;
	setp.eq.s32 	%p56, %r24, 1;
	shr.u32 	%r310, %r17, 2;
	mad.lo.s32 	%r311, %r310, %r14, %r74;
	mul.wide.s32 	%rd27, %r311, 4;
	add.s64 	%rd28, %rd3, %rd27;
	ld.shared.v4.u32 	{%r312, %r313, %r314, %r315}, [%r50];
	st.global.v4.u32 	[%rd28], {%r312, %r313, %r314, %r315};
	mov.u32 	%r366, %r27;
	@%p56 bra 	$L__BB353_29;
	add.s32 	%r366, %r27, %r8;
	shr.u32 	%r316, %r27, 2;
	mad.lo.s32 	%r317, %r316, %r14, %r74;
	mul.wide.s32 	%rd29, %r317, 4;
	add.s64 	%rd30, %rd3, %rd29;
	shl.b32 	%r318, %r8, 2;
	add.s32 	%r319, %r50, %r318;
	ld.shared.v4.u32 	{%r320, %r321, %r322, %r323}, [%r319];
	st.global.v4.u32 	[%rd30], {%r320, %r321, %r322, %r323};
$L__BB353_29:
	setp.lt.u32 	%p57, %r18, 3;
	@%p57 bra 	$L__BB353_31;
$L__BB353_30:
	shr.u32 	%r324, %r366, 2;
	mad.lo.s32 	%r325, %r324, %r14, %r74;
	mul.wide.s32 	%rd31, %r325, 4;
	add.s64 	%rd32, %rd3, %rd31;
	shl.b32 	%r326, %r366, 2;
	mov.u32 	%r327, _ZZ9cuda_gemmIiLi128ELi2ELi1ELi128ELi32ELi32ELi64ELi0ELi1EEviiiPT_S1_S1_iiiE3Csh;
	add.s32 	%r328, %r327, %r326;
	ld.shared.v4.u32 	{%r329, %r330, %r331, %r332}, [%r328];
	st.global.v4.u32 	[%rd32], {%r329, %r330, %r331, %r332};
	add.s32 	%r333, %r366, %r8;
	shr.u32 	%r334, %r333, 2;
	mad.lo.s32 	%r335, %r334, %r14, %r74;
	mul.wide.s32 	%rd33, %r335, 4;
	add.s64 	%rd34, %rd3, %rd33;
	shl.b32 	%r336, %r8, 2;
	add.s32 	%r337, %r328, %r336;
	ld.shared.v4.u32 	{%r338, %r339, %r340, %r341}, [%r337];
	st.global.v4.u32 	[%rd34], {%r338, %r339, %r340, %r341};
	add.s32 	%r342, %r333, %r8;
	shr.u32 	%r343, %r342, 2;
	mad.lo.s32 	%r344, %r343, %r14, %r74;
	mul.wide.s32 	%rd35, %r344, 4;
	add.s64 	%rd36, %rd3, %rd35;
	add.s32 	%r345, %r337, %r336;
	ld.shared.v4.u32 	{%r346, %r347, %r348, %r349}, [%r345];
	st.global.v4.u32 	[%rd36], {%r346, %r347, %r348, %r349};
	add.s32 	%r350, %r342, %r8;
	shr.u32 	%r351, %r350, 2;
	mad.lo.s32 	%r352, %r351, %r14, %r74;
	mul.wide.s32 	%rd37, %r352, 4;
	add.s64 	%rd38, %rd3, %rd37;
	add.s32 	%r353, %r345, %r336;
	ld.shared.v4.u32 	{%r354, %r355, %r356, %r357}, [%r353];
	st.global.v4.u32 	[%rd38], {%r354, %r355, %r356, %r357};
	add.s32 	%r366, %r350, %r8;
	setp.lt.u32 	%p58, %r366, 128;
	@%p58 bra 	$L__BB353_30;
$L__BB353_31:
	add.s32 	%r358, %r358, %r3;
	setp.lt.u32 	%p59, %r358, %r4;
	@%p59 bra 	$L__BB353_2;
$L__BB353_32:
	ret;

}
	// .globl	_Z9cuda_gemmIiLi128ELi2ELi1ELi128ELi32ELi32ELi64ELi1ELi0EEviiiPT_S1_S1_iii
.visible .entry _Z9cuda_gemmIiLi128ELi2ELi1ELi128ELi32ELi32ELi64ELi1ELi0EEviiiPT_S1_S1_iii(
	.param .u32 _Z9cuda_gemmIiLi128ELi2ELi1ELi128ELi32ELi32ELi64ELi1ELi0EEviiiPT_S1_S1_iii_param_0,
	.param .u32 _Z9cuda_gemmIiLi128ELi2ELi1ELi128ELi32ELi32ELi64ELi1ELi0EEviiiPT_S1_S1_iii_param_1,
	.param .u32 _Z9cuda_gemmIiLi128ELi2ELi1ELi128ELi32ELi32ELi64ELi1ELi0EEviiiPT_S1_S1_iii_param_2,
	.param .u64 .ptr .align 1 _Z9cuda_gemmIiLi128ELi2ELi1ELi128ELi32ELi32ELi64ELi1ELi0EEviiiPT_S1_S1_iii_param_3,
	.param .u64 .ptr .align 1 _Z9cuda_gemmIiLi128ELi2ELi1ELi128ELi32ELi32ELi64ELi1ELi0EEviiiPT_S1_S1_iii_param_4,
	.param .u64 .ptr .align 1 _Z9cuda_gemmIiLi128ELi2ELi1ELi128ELi32ELi32ELi64ELi1ELi0EEviiiPT_S1_S1_iii_param_5,
	.param .u32 _Z9cuda_gemmIiLi128ELi2ELi1ELi128ELi32ELi32ELi64ELi1ELi0EEviiiPT_S1_S1_iii_param_6,
	.param .u32 _Z9cuda_gemmIiLi128ELi2ELi1ELi128ELi32ELi32ELi64ELi1ELi0EEviiiPT_S1_S1_iii_param_7,
	.param .u32 _Z9cuda_gemmIiLi128ELi2ELi1ELi128ELi32ELi32ELi64ELi1ELi0EEviiiPT_S1_S1_iii_param_8
)
.maxntid 128
{
	.reg .pred 	%p<114>;
	.reg .b16 	%rs<3>;
	.reg .b32 	%r<727>;
	.reg .b64 	%rd<37>;
	// demoted variable
	.shared .align 128 .b8 _ZZ9cuda_gemmIiLi128ELi2ELi1ELi128ELi32ELi32ELi64ELi1ELi0EEviiiPT_S1_S1_iiiE11kron_fac_sh[2112];
	// demoted variable
	.shared .align 128 .b8 _ZZ9cuda_gemmIiLi128ELi2ELi1ELi128ELi32ELi32ELi64ELi1ELi0EEviiiPT_S1_S1_iiiE3Ash[512];
	// demoted variable
	.shared .align 128 .b8 _ZZ9cuda_gemmIiLi128ELi2ELi1ELi128ELi32ELi32ELi64ELi1ELi0EEviiiPT_S1_S1_iiiE3Csh[512];
	ld.param.u64 	%rd5, [_Z9cuda_gemmIiLi128ELi2ELi1ELi128ELi32ELi32ELi64ELi1ELi0EEviiiPT_S1_S1_iii_param_3];
	ld.param.u64 	%rd4, [_Z9cuda_gemmIiLi128ELi2ELi1ELi128ELi32ELi32ELi64ELi1ELi0EEviiiPT_S1_S1_iii_param_4];
	ld.param.u64 	%rd6, [_Z9cuda_gemmIiLi128ELi2ELi1ELi128ELi32ELi32ELi64ELi1ELi0EEviiiPT_S1_S1_iii_param_5];
	ld.param.u32 	%r258, [_Z9cuda_gemmIiLi128ELi2ELi1ELi128ELi32ELi32ELi64ELi1ELi0EEviiiPT_S1_S1_iii_param_6];
	ld.param.u32 	%r259, [_Z9cuda_gemmIiLi128ELi2ELi1ELi128ELi32ELi32ELi64ELi1ELi0EEviiiPT_S1_S1_iii_param_7];
	cvta.to.global.u64 	%rd1, %rd5;
	cvta.to.global.u64 	%rd2, %rd6;
	mov.u32 	%r1, %tid.x;
	div.s32 	%r2, 128, %r259;
	min.s32 	%r260, %r2, 64;
	shl.b32 	%r3, %r260, 1;
	div.u32 	%r5, %r1, %r3;
	mul.lo.s32 	%r261, %r5, %r3;
	sub.s32 	%r262, %r1, %r261;
	shr.u32 	%r4, %r262, 1;
	mov.u32 	%r620, %ctaid.y;
	mov.u32 	%r7, %nctaid.y;
	shl.b32 	%r263, %r7, 1;
	setp.ge.u32 	%p2, %r620, %r263;
	@%p2 bra 	$L__BB354_132;
	and.b32  	%r8, %r1, 1;
	mov.u32 	%r265, %ctaid.z;
	mov.u32 	%r266, %ntid.x;
	shl.b32 	%r9, %r1, 2;
	shl.b32 	%r10, %r266, 2;
	and.b32  	%r11, %r1, 15;
	shl.b32 	%r12, %r265, 5;
	mov.u32 	%r267, _ZZ9cuda_gemmIiLi128ELi2ELi1ELi128ELi32ELi32ELi64ELi1ELi0EEviiiPT_S1_S1_iiiE11kron_fac_sh;
	mad.lo.s32 	%r13, %r11, 132, %r267;
	shr.u32 	%r14, %r266, 4;
	and.b32  	%r268, %r4, 15;
	shl.b32 	%r269, %r1, 4;
	and.b32  	%r270, %r269, 16;
	min.s32 	%r15, %r258, 16;
	add.s32 	%r16, %r1, %r266;
	max.u32 	%r271, %r16, 128;
	setp.lt.u32 	%p3, %r16, 128;
	selp.u32 	%r272, 1, 0, %p3;
	add.s32 	%r273, %r16, %r272;
	sub.s32 	%r274, %r271, %r273;
	div.u32 	%r275, %r274, %r266;
	add.s32 	%r17, %r275, %r272;
	add.s32 	%r18, %r9, %r10;
	max.u32 	%r276, %r18, 128;
	setp.lt.u32 	%p4, %r18, 128;
	selp.u32 	%r277, 1, 0, %p4;
	or.b32  	%r278, %r18, %r277;
	sub.s32 	%r279, %r276, %r278;
	div.u32 	%r280, %r279, %r10;
	add.s32 	%r19, %r280, %r277;
	mov.u32 	%r281, _ZZ9cuda_gemmIiLi128ELi2ELi1ELi128ELi32ELi32ELi64ELi1ELi0EEviiiPT_S1_S1_iiiE3Csh;
	add.s32 	%r282, %r281, %r9;
	add.s32 	%r20, %r282, %r10;
	add.s32 	%r21, %r16, %r266;
	and.b32  	%r22, %r19, 3;
	mov.u32 	%r283, _ZZ9cuda_gemmIiLi128ELi2ELi1ELi128ELi32ELi32ELi64ELi1ELi0EEviiiPT_S1_S1_iiiE3Ash;
	add.s32 	%r23, %r283, %r269;
	shl.b32 	%r60, %r266, 4;
	add.s32 	%r24, %r23, %r60;
	add.s32 	%r25, %r18, %r10;
	add.s32 	%r284, %r4, 1;
	xor.b32  	%r285, %r268, 8;
	or.b32  	%r26, %r270, %r268;
	and.b32  	%r286, %r284, 15;
	or.b32  	%r27, %r270, %r286;
	add.s32 	%r287, %r4, 2;
	and.b32  	%r288, %r287, 15;
	or.b32  	%r28, %r270, %r288;
	add.s32 	%r289, %r4, 3;
	and.b32  	%r290, %r289, 15;
	or.b32  	%r29, %r270, %r290;
	add.s32 	%r291, %r4, 4;
	and.b32  	%r292, %r291, 15;
	or.b32  	%r30, %r270, %r292;
	add.s32 	%r293, %r4, 5;
	and.b32  	%r294, %r293, 15;
	or.b32  	%r31, %r270, %r294;
	add.s32 	%r295, %r4, 6;
	and.b32  	%r296, %r295, 15;
	or.b32  	%r32, %r270, %r296;
	add.s32 	%r297, %r4, 7;
	and.b32  	%r298, %r297, 15;
	or.b32  	%r33, %r270, %r298;
	or.b32  	%r34, %r270, %r285;
	add.s32 	%r299, %r4, 9;
	and.b32  	%r300, %r299, 15;
	or.b32  	%r35, %r270, %r300;
	add.s32 	%r301, %r4, 10;
	and.b32  	%r302, %r301, 15;
	or.b32  	%r36, %r270, %r302;
	add.s32 	%r303, %r4, 11;
	and.b32  	%r304, %r303, 15;
	or.b32  	%r37, %r270, %r304;
	add.s32 	%r305, %r4, 12;
	and.b32  	%r306, %r305, 15;
	or.b32  	%r38, %r270, %r306;
	add.s32 	%r307, %r4, 13;
	and.b32  	%r308, %r307, 15;
	or.b32  	%r39, %r270, %r308;
	add.s32 	%r309, %r4, 14;
	and.b32  	%r310, %r309, 15;
	or.b32  	%r40, %r270, %r310;
	add.s32 	%r311, %r4, -1;
	and.b32  	%r312, %r311, 15;
	or.b32  	%r41, %r270, %r312;
	setp.lt.s32 	%p5, %r268, %r259;
	selp.b32 	%r313, 0, %r259, %p5;
	sub.s32 	%r42, %r268, %r313;
	add.s32 	%r314, %r268, 1;
	setp.lt.s32 	%p6, %r314, %r259;
	selp.b32 	%r315, 0, %r259, %p6;
	sub.s32 	%r43, %r314, %r315;
	add.s32 	%r316, %r268, 2;
	setp.lt.s32 	%p7, %r316, %r259;
	selp.b32 	%r317, 0, %r259, %p7;
	sub.s32 	%r44, %r316, %r317;
	add.s32 	%r318, %r268, 3;
	setp.lt.s32 	%p8, %r318, %r259;
	selp.b32 	%r319, 0, %r259, %p8;
	sub.s32 	%r45, %r318, %r319;
	add.s32 	%r320, %r268, 4;
	setp.lt.s32 	%p9, %r320, %r259;
	selp.b32 	%r321, 0, %r259, %p9;
	sub.s32 	%r46, %r320, %r321;
	add.s32 	%r322, %r268, 5;
	setp.lt.s32 	%p10, %r322, %r259;
	selp.b32 	%r323, 0, %r259, %p10;
	sub.s32 	%r47, %r322, %r323;
	add.s32 	%r324, %r268, 6;
	setp.lt.s32 	%p11, %r324, %r259;
	selp.b32 	%r325, 0, %r259, %p11;
	sub.s32 	%r48, %r324, %r325;
	add.s32 	%r326, %r268, 7;
	setp.lt.s32 	%p12, %r326, %r259;
	selp.b32 	%r327, 0, %r259, %p12;
	sub.s32 	%r49, %r326, %r327;
	add.s32 	%r328, %r268, 8;
	setp.lt.s32 	%p13, %r328, %r259;
	selp.b32 	%r329, 0, %r259, %p13;
	sub.s32 	%r50, %r328, %r329;
	add.s32 	%r330, %r268, 9;
	setp.lt.s32 	%p14, %r330, %r259;
	selp.b32 	%r331, 0, %r259, %p14;
	sub.s32 	%r51, %r330, %r331;
	add.s32 	%r332, %r268, 10;
	setp.lt.s32 	%p15, %r332, %r259;
	selp.b32 	%r333, 0, %r259, %p15;
	sub.s32 	%r52, %r332, %r333;
	add.s32 	%r334, %r268, 11;
	setp.lt.s32 	%p16, %r334, %r259;
	selp.b32 	%r335, 0, %r259, %p16;
	sub.s32 	%r53, %r334, %r335;
	add.s32 	%r336, %r268, 12;
	setp.lt.s32 	%p17, %r336, %r259;
	selp.b32 	%r337, 0, %r259, %p17;
	sub.s32 	%r54, %r336, %r337;
	add.s32 	%r338, %r268, 13;
	setp.lt.s32 	%p18, %r338, %r259;
	selp.b32 	%r339, 0, %r259, %p18;
	sub.s32 	%r55, %r338, %r339;
	add.s32 	%r340, %r268, 14;
	setp.lt.s32 	%p19, %r340, %r259;
	selp.b32 	%r341, 0, %r259, %p19;
	sub.s32 	%r56, %r340, %r341;
	add.s32 	%r342, %r268, 15;
	setp.lt.s32 	%p20, %r342, %r259;
	selp.b32 	%r343, 0, %r259, %p20;
	sub.s32 	%r57, %r342, %r343;
	mad.lo.s32 	%r58, %r1, 12, %r282;
	add.s32 	%r59, %r58, %r60;
	shl.b32 	%r61, %r266, 3;
	mul.lo.s32 	%r62, %r266, 12;
	cvt.u16.u32 	%rs1, %r3;
	div.s16 	%rs2, 128, %rs1;
	cvt.s32.s16 	%r63, %rs2;
	and.b32  	%r64, %r1, 31;
	cvta.to.global.u64 	%rd3, %rd4;
	shl.b32 	%r480, %r64, 2;
$L__BB354_2:
	and.b32  	%r344, %r17, 3;
	setp.eq.s32 	%p21, %r344, 3;
	mov.u32 	%r621, %r1;
	@%p21 bra 	$L__BB354_6;
	setp.eq.s32 	%p22, %r344, 0;
	shl.b32 	%r346, %r1, 2;
	mov.u32 	%r347, _ZZ9cuda_gemmIiLi128ELi2ELi1ELi128ELi32ELi32ELi64ELi1ELi0EEviiiPT_S1_S1_iiiE3Csh;
	add.s32 	%r348, %r347, %r346;
	mov.b32 	%r349, 0;
	st.shared.u32 	[%r348], %r349;
	mov.u32 	%r621, %r16;
	@%p22 bra 	$L__BB354_6;
	setp.eq.s32 	%p23, %r344, 1;
	mov.b32 	%r351, 0;
	st.shared.u32 	[%r20], %r351;
	mov.u32 	%r621, %r21;
	@%p23 bra 	$L__BB354_6;
	mov.u32 	%r352, %ntid.x;
	add.s32 	%r621, %r21, %r352;
	add.s32 	%r353, %r20, %r10;
	mov.b32 	%r354, 0;
	st.shared.u32 	[%r353], %r354;
$L__BB354_6:
	setp.lt.u32 	%p24, %r17, 3;
	@%p24 bra 	$L__BB354_9;
	shl.b32 	%r355, %r621, 2;
	mov.u32 	%r356, _ZZ9cuda_gemmIiLi128ELi2ELi1ELi128ELi32ELi32ELi64ELi1ELi0EEviiiPT_S1_S1_iiiE3Csh;
	add.s32 	%r622, %r356, %r355;
$L__BB354_8:
	mov.b32 	%r357, 0;
	st.shared.u32 	[%r622], %r357;
	add.s32 	%r358, %r622, %r10;
	st.shared.u32 	[%r358], %r357;
	add.s32 	%r359, %r622, %r61;
	st.shared.u32 	[%r359], %r357;
	add.s32 	%r360, %r622, %r62;
	st.shared.u32 	[%r360], %r357;
	add.s32 	%r621, %r621, %r10;
	add.s32 	%r622, %r622, %r60;
	setp.lt.u32 	%p25, %r621, 128;
	@%p25 bra 	$L__BB354_8;
$L__BB354_9:
	setp.gt.u32 	%p26, %r1, 31;
	@%p26 bra 	$L__BB354_15;
	setp.eq.s32 	%p27, %r22, 3;
	shl.b32 	%r89, %r620, 7;
	mov.u32 	%r624, %r9;
	@%p27 bra 	$L__BB354_14;
	setp.eq.s32 	%p28, %r22, 0;
	add.s32 	%r361, %r89, %r9;
	mul.wide.s32 	%rd7, %r361, 4;
	add.s64 	%rd8, %rd1, %rd7;
	ld.global.v4.u32 	{%r362, %r363, %r364, %r365}, [%rd8];
	st.shared.v4.u32 	[%r23], {%r362, %r363, %r364, %r365};
	mov.u32 	%r624, %r18;
	@%p28 bra 	$L__BB354_14;
	setp.eq.s32 	%p29, %r22, 1;
	add.s32 	%r366, %r89, %r18;
	mul.wide.s32 	%rd9, %r366, 4;
	add.s64 	%rd10, %rd1, %rd9;
	ld.global.v4.u32 	{%r367, %r368, %r369, %r370}, [%rd10];
	st.shared.v4.u32 	[%r24], {%r367, %r368, %r369, %r370};
	mov.u32 	%r624, %r25;
	@%p29 bra 	$L__BB354_14;
	add.s32 	%r624, %r25, %r10;
	add.s32 	%r371, %r89, %r25;
	mul.wide.s32 	%rd11, %r371, 4;
	add.s64 	%rd12, %rd1, %rd11;
	ld.global.v4.u32 	{%r372, %r373, %r374, %r375}, [%rd12];
	shl.b32 	%r376, %r10, 2;
	add.s32 	%r377, %r24, %r376;
	st.shared.v4.u32 	[%r377], {%r372, %r373, %r374, %r375};
$L__BB354_14:
	setp.lt.u32 	%p30, %r19, 3;
	@%p30 bra 	$L__BB354_15;
	bra.uni 	$L__BB354_133;
$L__BB354_15:
	mov.b32 	%r642, 0;
	mov.pred 	%p113, -1;
$L__BB354_16:
	mov.pred 	%p1, %p113;
	shr.u32 	%r643, %r1, 4;
	add.s32 	%r112, %r642, %r11;
$L__BB354_17:
	add.s32 	%r409, %r12, %r643;
	mad.lo.s32 	%r410, %r409, %r258, %r112;
	mul.wide.s32 	%rd21, %r410, 4;
	add.s64 	%rd22, %rd3, %rd21;
	ld.global.u32 	%r411, [%rd22];
	shl.b32 	%r412, %r643, 2;
	add.s32 	%r413, %r13, %r412;
	st.shared.u32 	[%r413], %r411;
	add.s32 	%r643, %r643, %r14;
	setp.lt.u32 	%p33, %r643, 32;
	@%p33 bra 	$L__BB354_17;
	setp.lt.s32 	%p34, %r2, 1;
	bar.sync 	0;
	@%p34 bra 	$L__BB354_123;
	mov.b32 	%r660, 0;
$L__BB354_20:
	setp.lt.s32 	%p35, %r259, 1;
	add.s32 	%r132, %r660, %r4;
	mul.lo.s32 	%r133, %r132, %r259;
	@%p35 bra 	$L__BB354_22;
	add.s32 	%r415, %r26, %r133;
	shl.b32 	%r416, %r415, 2;
	mov.u32 	%r417, _ZZ9cuda_gemmIiLi128ELi2ELi1ELi128ELi32ELi32ELi64ELi1ELi0EEviiiPT_S1_S1_iiiE3Ash;
	add.s32 	%r418, %r417, %r416;
	ld.shared.u32 	%r661, [%r418];
$L__BB354_22:
	setp.lt.s32 	%p36, %r259, 2;
	@%p36 bra 	$L__BB354_24;
	add.s32 	%r419, %r27, %r133;
	shl.b32 	%r420, %r419, 2;
	mov.u32 	%r421, _ZZ9cuda_gemmIiLi128ELi2ELi1ELi128ELi32ELi32ELi64ELi1ELi0EEviiiPT_S1_S1_iiiE3Ash;
	add.s32 	%r422, %r421, %r420;
	ld.shared.u32 	%r662, [%r422];
$L__BB354_24:
	setp.lt.s32 	%p37, %r259, 3;
	@%p37 bra 	$L__BB354_26;
	add.s32 	%r423, %r28, %r133;
	shl.b32 	%r424, %r423, 2;
	mov.u32 	%r425, _ZZ9cuda_gemmIiLi128ELi2ELi1ELi128ELi32ELi32ELi64ELi1ELi0EEviiiPT_S1_S1_iiiE3Ash;
	add.s32 	%r426, %r425, %r424;
	ld.shared.u32 	%r663, [%r426];
$L__BB354_26:
	setp.lt.s32 	%p38, %r259, 4;
	@%p38 bra 	$L__BB354_28;
	add.s32 	%r427, %r29, %r133;
	shl.b32 	%r428, %r427, 2;
	mov.u32 	%r429, _ZZ9cuda_gemmIiLi128ELi2ELi1ELi128ELi32ELi32ELi64ELi1ELi0EEviiiPT_S1_S1_iiiE3Ash;
	add.s32 	%r430, %r429, %r428;
	ld.shared.u32 	%r664, [%r430];
$L__BB354_28:
	setp.lt.s32 	%p39, %r259, 5;
	@%p39 bra 	$L__BB354_30;
	add.s32 	%r431, %r30, %r133;
	shl.b32 	%r432, %r431, 2;
	mov.u32 	%r433, _ZZ9cuda_gemmIiLi128ELi2ELi1ELi128ELi32ELi32ELi64ELi1ELi0EEviiiPT_S1_S1_iiiE3Ash;
	add.s32 	%r434, %r433, %r432;
	ld.shared.u32 	%r665, [%r434];
$L__BB354_30:
	setp.lt.s32 	%p40, %r259, 6;
	@%p40 bra 	$L__BB354_32;
	add.s32 	%r435, %r31, %r133;
	shl.b32 	%r436, %r435, 2;
	mov.u32 	%r437, _ZZ9cuda_gemmIiLi128ELi2ELi1ELi128ELi32ELi32ELi64ELi1ELi0EEviiiPT_S1_S1_iiiE3Ash;
	add.s32 	%r438, %r437, %r436;
	ld.shared.u32 	%r666, [%r438];
$L__BB354_32:
	setp.lt.s32 	%p41, %r259, 7;
	@%p41 bra 	$L__BB354_34;
	add.s32 	%r439, %r32, %r133;
	shl.b32 	%r440, %r439, 2;
	mov.u32 	%r441, _ZZ9cuda_gemmIiLi128ELi2ELi1ELi128ELi32ELi32ELi64ELi1ELi0EEviiiPT_S1_S1_iiiE3Ash;
	add.s32 	%r442, %r441, %r440;
	ld.shared.u32 	%r667, [%r442];
$L__BB354_34:
	setp.lt.s32 	%p42, %r259, 8;
	@%p42 bra 	$L__BB354_36;
	add.s32 	%r443, %r33, %r133;
	shl.b32 	%r444, %r443, 2;
	mov.u32 	%r445, _ZZ9cuda_gemmIiLi128ELi2ELi1ELi128ELi32ELi32ELi64ELi1ELi0EEviiiPT_S1_S1_iiiE3Ash;
	add.s32 	%r446, %r445, %r444;
	ld.shared.u32 	%r668, [%r446];
$L__BB354_36:
	setp.lt.s32 	%p43, %r259, 9;
	@%p43 bra 	$L__BB354_38;
	add.s32 	%r447, %r34, %r133;
	shl.b32 	%r448, %r447, 2;
	mov.u32 	%r449, _ZZ9cuda_gemmIiLi128ELi2ELi1ELi128ELi32ELi32ELi64ELi1ELi0EEviiiPT_S1_S1_iiiE3Ash;
	add.s32 	%r450, %r449, %r448;
	ld.shared.u32 	%r669, [%r450];
$L__BB354_38:
	setp.lt.s32 	%p44, %r259, 10;
	@%p44 bra 	$L__BB354_40;
	add.s32 	%r451, %r35, %r133;
	shl.b32 	%r452, %r451, 2;
	mov.u32 	%r453, _ZZ9cuda_gemmIiLi128ELi2ELi1ELi128ELi32ELi32ELi64ELi1ELi0EEviiiPT_S1_S1_iiiE3Ash;
	add.s32 	%r454, %r453, %r452;
	ld.shared.u32 	%r670, [%r454];
$L__BB354_40:
	setp.lt.s32 	%p45, %r259, 11;
	@%p45 bra 	$L__BB354_42;
	add.s32 	%r455, %r36, %r133;
	shl.b32 	%r456, %r455, 2;
	mov.u32 	%r457, _ZZ9cuda_gemmIiLi128ELi2ELi1ELi128ELi32ELi32ELi64ELi1ELi0EEviiiPT_S1_S1_iiiE3Ash;
	add.s32 	%r458, %r457, %r456;
	ld.shared.u32 	%r671, [%r458];
$L__BB354_42:
	setp.lt.s32 	%p46, %r259, 12;
	@%p46 bra 	$L__BB354_44;
	add.s32 	%r459, %r37, %r133;
	shl.b32 	%r460, %r459, 2;
	mov.u32 	%r461, _ZZ9cuda_gemmIiLi128ELi2ELi1ELi128ELi32ELi32ELi64ELi1ELi0EEviiiPT_S1_S1_iiiE3Ash;
	add.s32 	%r462, %r461, %r460;
	ld.shared.u32 	%r672, [%r462];
$L__BB354_44:
	setp.lt.s32 	%p47, %r259, 13;
	@%p47 bra 	$L__BB354_46;
	add.s32 	%r463, %r38, %r133;
	shl.b32 	%r464, %r463, 2;
	mov.u32 	%r465, _ZZ9cuda_gemmIiLi128ELi2ELi1ELi128ELi32ELi32ELi64ELi1ELi0EEviiiPT_S1_S1_iiiE3Ash;
	add.s32 	%r466, %r465, %r464;
	ld.shared.u32 	%r673, [%r466];
$L__BB354_46:
	setp.lt.s32 	%p48, %r259, 14;
	@%p48 bra 	$L__BB354_48;
	add.s32 	%r467, %r39, %r133;
	shl.b32 	%r468, %r467, 2;
	mov.u32 	%r469, _ZZ9cuda_gemmIiLi128ELi2ELi1ELi128ELi32ELi32ELi64ELi1ELi0EEviiiPT_S1_S1_iiiE3Ash;
	add.s32 	%r470, %r469, %r468;
	ld.shared.u32 	%r674, [%r470];
$L__BB354_48:
	setp.lt.s32 	%p49, %r259, 15;
	@%p49 bra 	$L__BB354_50;
	add.s32 	%r471, %r40, %r133;
	shl.b32 	%r472, %r471, 2;
	mov.u32 	%r473, _ZZ9cuda_gemmIiLi128ELi2ELi1ELi128ELi32ELi32ELi64ELi1ELi0EEviiiPT_S1_S1_iiiE3Ash;
	add.s32 	%r474, %r473, %r472;
	ld.shared.u32 	%r675, [%r474];
$L__BB354_50:
	setp.lt.s32 	%p50, %r259, 16;
	@%p50 bra 	$L__BB354_52;
	add.s32 	%r475, %r41, %r133;
	shl.b32 	%r476, %r475, 2;
	mov.u32 	%r477, _ZZ9cuda_gemmIiLi128ELi2ELi1ELi128ELi32ELi32ELi64ELi1ELi0EEviiiPT_S1_S1_iiiE3Ash;
	add.s32 	%r478, %r477, %r476;
	ld.shared.u32 	%r676, [%r478];
$L__BB354_52:
	setp.ge.s32 	%p51, %r5, %r15;
	@%p51 bra 	$L__BB354_122;
	mov.u32 	%r677, %r5;
$L__BB354_54:
	setp.gt.u32 	%p52, %r259, 64;
	mov.u32 	%r479, _ZZ9cuda_gemmIiLi128ELi2ELi1ELi128ELi32ELi32ELi64ELi1ELi0EEviiiPT_S1_S1_iiiE11kron_fac_sh;
	mad.lo.s32 	%r167, %r677, 132, %r479;
	add.s32 	%r481, %r167, %r480;
	ld.shared.u32 	%r168, [%r481];
	@%p52 bra 	$L__BB354_87;
	setp.eq.s32 	%p69, %r259, 0;
	mov.b32 	%r679, 0;
	@%p69 bra 	$L__BB354_57;
	shfl.sync.idx.b32	%r532|%p70, %r168, %r42, 31, -1;
	mul.lo.s32 	%r679, %r532, %r661;
$L__BB354_57:
	setp.lt.s32 	%p71, %r259, 2;
	@%p71 bra 	$L__BB354_59;
	shfl.sync.idx.b32	%r533|%p72, %r168, %r43, 31, -1;
	mad.lo.s32 	%r679, %r533, %r662, %r679;
$L__BB354_59:
	setp.lt.s32 	%p73, %r259, 3;
	@%p73 bra 	$L__BB354_61;
	shfl.sync.idx.b32	%r534|%p74, %r168, %r44, 31, -1;
	mad.lo.s32 	%r679, %r534, %r663, %r679;
$L__BB354_61:
	setp.lt.s32 	%p75, %r259, 4;
	@%p75 bra 	$L__BB354_63;
	shfl.sync.idx.b32	%r535|%p76, %r168, %r45, 31, -1;
	mad.lo.s32 	%r679, %r535, %r664, %r679;
$L__BB354_63:
	setp.lt.s32 	%p77, %r259, 5;
	@%p77 bra 	$L__BB354_65;
	shfl.sync.idx.b32	%r536|%p78, %r168, %r46, 31, -1;
	mad.lo.s32 	%r679, %r536, %r665, %r679;
$L__BB354_65:
	setp.lt.s32 	%p79, %r259, 6;
	@%p79 bra 	$L__BB354_67;
	shfl.sync.idx.b32	%r537|%p80, %r168, %r47, 31, -1;
	mad.lo.s32 	%r679, %r537, %r666, %r679;
$L__BB354_67:
	setp.lt.s32 	%p81, %r259, 7;
	@%p81 bra 	$L__BB354_69;
	shfl.sync.idx.b32	%r538|%p82, %r168, %r48, 31, -1;
	mad.lo.s32 	%r679, %r538, %r667, %r679;
$L__BB354_69:
	setp.lt.s32 	%p83, %r259, 8;
	@%p83 bra 	$L__BB354_71;
	shfl.sync.idx.b32	%r539|%p84, %r168, %r49, 31, -1;
	mad.lo.s32 	%r679, %r539, %r668, %r679;
$L__BB354_71:
	setp.lt.s32 	%p85, %r259, 9;
	@%p85 bra 	$L__BB354_73;
	shfl.sync.idx.b32	%r540|%p86, %r168, %r50, 31, -1;
	mad.lo.s32 	%r679, %r540, %r669, %r679;
$L__BB354_73:
	setp.lt.s32 	%p87, %r259, 10;
	@%p87 bra 	$L__BB354_75;
	shfl.sync.idx.b32	%r541|%p88, %r168, %r51, 31, -1;
	mad.lo.s32 	%r679, %r541, %r670, %r679;
$L__BB354_75:
	setp.lt.s32 	%p89, %r259, 11;
	@%p89 bra 	$L__BB354_77;
	shfl.sync.idx.b32	%r542|%p90, %r168, %r52, 31, -1;
	mad.lo.s32 	%r679, %r542, %r671, %r679;
$L__BB354_77:
	setp.lt.s32 	%p91, %r259, 12;
	@%p91 bra 	$L__BB354_79;
	shfl.sync.idx.b32	%r543|%p92, %r168, %r53, 31, -1;
	mad.lo.s32 	%r679, %r543, %r672, %r679;
$L__BB354_79:
	setp.lt.s32 	%p93, %r259, 13;
	@%p93 bra 	$L__BB354_81;
	shfl.sync.idx.b32	%r544|%p94, %r168, %r54, 31, -1;
	mad.lo.s32 	%r679, %r544, %r673, %r679;
$L__BB354_81:
	setp.lt.s32 	%p95, %r259, 14;
	@%p95 bra 	$L__BB354_83;
	shfl.sync.idx.b32	%r545|%p96, %r168, %r55, 31, -1;
	mad.lo.s32 	%r679, %r545, %r674, %r679;
$L__BB354_83:
	setp.lt.s32 	%p97, %r259, 15;
	@%p97 bra 	$L__BB354_85;
	shfl.sync.idx.b32	%r546|%p98, %r168, %r56, 31, -1;
	mad.lo.s32 	%r679, %r546, %r675, %r679;
$L__BB354_85:
	setp.lt.s32 	%p99, %r259, 16;
	@%p99 bra 	$L__BB354_119;
	shfl.sync.idx.b32	%r547|%p100, %r168, %r57, 31, -1;
	mad.lo.s32 	%r679, %r547, %r676, %r679;
	bra.uni 	$L__BB354_119;
$L__BB354_87:
	mov.b32 	%r679, 0;
	@%p35 bra 	$L__BB354_89;
	shl.b32 	%r483, %r26, 2;
	add.s32 	%r484, %r167, %r483;
	ld.shared.u32 	%r485, [%r484];
	mul.lo.s32 	%r679, %r485, %r661;
$L__BB354_89:
	@%p36 bra 	$L__BB354_91;
	shl.b32 	%r486, %r27, 2;
	add.s32 	%r487, %r167, %r486;
	ld.shared.u32 	%r488, [%r487];
	mad.lo.s32 	%r679, %r488, %r662, %r679;
$L__BB354_91:
	@%p37 bra 	$L__BB354_93;
	shl.b32 	%r489, %r28, 2;
	add.s32 	%r490, %r167, %r489;
	ld.shared.u32 	%r491, [%r490];
	mad.lo.s32 	%r679, %r491, %r663, %r679;
$L__BB354_93:
	setp.lt.s32 	%p56, %r259, 4;
	@%p56 bra 	$L__BB354_95;
	shl.b32 	%r492, %r29, 2;
	add.s32 	%r493, %r167, %r492;
	ld.shared.u32 	%r494, [%r493];
	mad.lo.s32 	%r679, %r494, %r664, %r679;
$L__BB354_95:
	setp.lt.s32 	%p57, %r259, 5;
	@%p57 bra 	$L__BB354_97;
	shl.b32 	%r495, %r30, 2;
	add.s32 	%r496, %r167, %r495;
	ld.shared.u32 	%r497, [%r496];
	mad.lo.s32 	%r679, %r497, %r665, %r679;
$L__BB354_97:
	setp.lt.s32 	%p58, %r259, 6;
	@%p58 bra 	$L__BB354_99;
	shl.b32 	%r498, %r31, 2;
	add.s32 	%r499, %r167, %r498;
	ld.shared.u32 	%r500, [%r499];
	mad.lo.s32 	%r679, %r500, %r666, %r679;
$L__BB354_99:
	setp.lt.s32 	%p59, %r259, 7;
	@%p59 bra 	$L__BB354_101;
	shl.b32 	%r501, %r32, 2;
	add.s32 	%r502, %r167, %r501;
	ld.shared.u32 	%r503, [%r502];
	mad.lo.s32 	%r679, %r503, %r667, %r679;
$L__BB354_101:
	setp.lt.s32 	%p60, %r259, 8;
	@%p60 bra 	$L__BB354_103;
	shl.b32 	%r504, %r33, 2;
	add.s32 	%r505, %r167, %r504;
	ld.shared.u32 	%r506, [%r505];
	mad.lo.s32 	%r679, %r506, %r668, %r679;
$L__BB354_103:
	setp.lt.s32 	%p61, %r259, 9;
	@%p61 bra 	$L__BB354_105;
	shl.b32 	%r507, %r34, 2;
	add.s32 	%r508, %r167, %r507;
	ld.shared.u32 	%r509, [%r508];
	mad.lo.s32 	%r679, %r509, %r669, %r679;
$L__BB354_105:
	setp.lt.s32 	%p62, %r259, 10;
	@%p62 bra 	$L__BB354_107;
	shl.b32 	%r510, %r35, 2;
	add.s32 	%r511, %r167, %r510;
	ld.shared.u32 	%r512, [%r511];
	mad.lo.s32 	%r679, %r512, %r670, %r679;
$L__BB354_107:
	setp.lt.s32 	%p63, %r259, 11;
	@%p63 bra 	$L__BB354_109;
	shl.b32 	%r513, %r36, 2;
	add.s32 	%r514, %r167, %r513;
	ld.shared.u32 	%r515, [%r514];
	mad.lo.s32 	%r679, %r515, %r671, %r679;
$L__BB354_109:
	setp.lt.s32 	%p64, %r259, 12;
	@%p64 bra 	$L__BB354_111;
	shl.b32 	%r516, %r37, 2;
	add.s32 	%r517, %r167, %r516;
	ld.shared.u32 	%r518, [%r517];
	mad.lo.s32 	%r679, %r518, %r672, %r679;
$L__BB354_111:
	setp.lt.s32 	%p65, %r259, 13;
	@%p65 bra 	$L__BB354_113;
	shl.b32 	%r519, %r38, 2;
	add.s32 	%r520, %r167, %r519;
	ld.shared.u32 	%r521, [%r520];
	mad.lo.s32 	%r679, %r521, %r673, %r679;
$L__BB354_113:
	setp.lt.s32 	%p66, %r259, 14;
	@%p66 bra 	$L__BB354_115;
	shl.b32 	%r522, %r39, 2;
	add.s32 	%r523, %r167, %r522;
	ld.shared.u32 	%r524, [%r523];
	mad.lo.s32 	%r679, %r524, %r674, %r679;
$L__BB354_115:
	setp.lt.s32 	%p67, %r259, 15;
	@%p67 bra 	$L__BB354_117;
	shl.b32 	%r525, %r40, 2;
	add.s32 	%r526, %r167, %r525;
	ld.shared.u32 	%r527, [%r526];
	mad.lo.s32 	%r679, %r527, %r675, %r679;
$L__BB354_117:
	setp.lt.s32 	%p68, %r259, 16;
	@%p68 bra 	$L__BB354_119;
	shl.b32 	%r528, %r41, 2;
	add.s32 	%r529, %r167, %r528;
	ld.shared.u32 	%r530, [%r529];
	mad.lo.s32 	%r679, %r530, %r676, %r679;
$L__BB354_119:
	setp.ne.s32 	%p101, %r8, 0;
	add.s32 	%r548, %r677, %r642;
	mad.lo.s32 	%r232, %r548, %r2, %r132;
	shfl.sync.down.b32	%r549|%p102, %r679, 1, 7711, -1;
	add.s32 	%r233, %r549, %r679;
	@%p101 bra 	$L__BB354_121;
	shl.b32 	%r550, %r232, 2;
	mov.u32 	%r551, _ZZ9cuda_gemmIiLi128ELi2ELi1ELi128ELi32ELi32ELi64ELi1ELi0EEviiiPT_S1_S1_iiiE3Csh;
	add.s32 	%r552, %r551, %r550;
	ld.shared.u32 	%r553, [%r552];
	add.s32 	%r554, %r553, %r233;
	st.shared.u32 	[%r552], %r554;
$L__BB354_121:
	add.s32 	%r677, %r677, %r63;
	setp.lt.s32 	%p103, %r677, %r15;
	@%p103 bra 	$L__BB354_54;
$L__BB354_122:
	add.s32 	%r660, %r660, %r3;
	setp.lt.s32 	%p104, %r660, %r2;
	@%p104 bra 	$L__BB354_20;
$L__BB354_123:
	mov.b32 	%r642, 16;
	mov.pred 	%p113, 0;
	@%p1 bra 	$L__BB354_16;
	bar.sync 	0;
	@%p26 bra 	$L__BB354_131;
	setp.eq.s32 	%p107, %r22, 3;
	shl.b32 	%r252, %r620, 7;
	mov.u32 	%r725, %r9;
	@%p107 bra 	$L__BB354_129;
	setp.eq.s32 	%p108, %r22, 0;
	add.s32 	%r556, %r252, %r9;
	mul.wide.s32 	%rd23, %r556, 4;
	add.s64 	%rd24, %rd2, %rd23;
	ld.shared.v4.u32 	{%r557, %r558, %r559, %r560}, [%r58];
	st.global.v4.u32 	[%rd24], {%r557, %r558, %r559, %r560};
	mov.u32 	%r725, %r18;
	@%p108 bra 	$L__BB354_129;
	setp.eq.s32 	%p109, %r22, 1;
	add.s32 	%r561, %r252, %r18;
	mul.wide.s32 	%rd25, %r561, 4;
	add.s64 	%rd26, %rd2, %rd25;
	ld.shared.v4.u32 	{%r562, %r563, %r564, %r565}, [%r59];
	st.global.v4.u32 	[%rd26], {%r562, %r563, %r564, %r565};
	mov.u32 	%r725, %r25;
	@%p109 bra 	$L__BB354_129;
	add.s32 	%r725, %r25, %r10;
	add.s32 	%r566, %r252, %r25;
	mul.wide.s32 	%rd27, %r566, 4;
	add.s64 	%rd28, %rd2, %rd27;
	shl.b32 	%r567, %r10, 2;
	add.s32 	%r568, %r59, %r567;
	ld.shared.v4.u32 	{%r569, %r570, %r571, %r572}, [%r568];
	st.global.v4.u32 	[%rd28], {%r569, %r570, %r571, %r572};
$L__BB354_129:
	setp.lt.u32 	%p110, %r19, 3;
	@%p110 bra 	$L__BB354_131;
$L__BB354_130:
	add.s32 	%r573, %r252, %r725;
	mul.wide.s32 	%rd29, %r573, 4;
	add.s64 	%rd30, %rd2, %rd29;
	shl.b32 	%r574, %r725, 2;
	mov.u32 	%r575, _ZZ9cuda_gemmIiLi128ELi2ELi1ELi128ELi32ELi32ELi64ELi1ELi0EEviiiPT_S1_S1_iiiE3Csh;
	add.s32 	%r576, %r575, %r574;
	ld.shared.v4.u32 	{%r577, %r578, %r579, %r580}, [%r576];
	st.global.v4.u32 	[%rd30], {%r577, %r578, %r579, %r580};
	add.s32 	%r581, %r725, %r10;
	add.s32 	%r582, %r252, %r581;
	mul.wide.s32 	%rd31, %r582, 4;
	add.s64 	%rd32, %rd2, %rd31;
	shl.b32 	%r583, %r10, 2;
	add.s32 	%r584, %r576, %r583;
	ld.shared.v4.u32 	{%r585, %r586, %r587, %r588}, [%r584];
	st.global.v4.u32 	[%rd32], {%r585, %r586, %r587, %r588};
	add.s32 	%r589, %r581, %r10;
	add.s32 	%r590, %r252, %r589;
	mul.wide.s32 	%rd33, %r590, 4;
	add.s64 	%rd34, %rd2, %rd33;
	add.s32 	%r591, %r584, %r583;
	ld.shared.v4.u32 	{%r592, %r593, %r594, %r595}, [%r591];
	st.global.v4.u32 	[%rd34], {%r592, %r593, %r594, %r595};
	add.s32 	%r596, %r589, %r10;
	add.s32 	%r597, %r252, %r596;
	mul.wide.s32 	%rd35, %r597, 4;
	add.s64 	%rd36, %rd2, %rd35;
	add.s32 	%r598, %r591, %r583;
	ld.shared.v4.u32 	{%r599, %r600, %r601, %r602}, [%r598];
	st.global.v4.u32 	[%rd36], {%r599, %r600, %r601, %r602};
	add.s32 	%r725, %r596, %r10;
	setp.lt.u32 	%p111, %r725, 128;
	@%p111 bra 	$L__BB354_130;
$L__BB354_131:
	add.s32 	%r620, %r620, %r7;
	shl.b32 	%r603, %r7, 1;
	setp.lt.u32 	%p112, %r620, %r603;
	@%p112 bra 	$L__BB354_2;
$L__BB354_132:
	ret;
$L__BB354_133:
	add.s32 	%r378, %r89, %r624;
	mul.wide.s32 	%rd13, %r378, 4;
	add.s64 	%rd14, %rd1, %rd13;
	ld.global.v4.u32 	{%r379, %r380, %r381, %r382}, [%rd14];
	shl.b32 	%r383, %r624, 2;
	mov.u32 	%r384, _ZZ9cuda_gemmIiLi128ELi2ELi1ELi128ELi32ELi32ELi64ELi1ELi0EEviiiPT_S1_S1_iiiE3Ash;
	add.s32 	%r385, %r384, %r383;
	st.shared.v4.u32 	[%r385], {%r379, %r380, %r381, %r382};
	add.s32 	%r386, %r624, %r10;
	add.s32 	%r387, %r89, %r386;
	mul.wide.s32 	%rd15, %r387, 4;
	add.s64 	%rd16, %rd1, %rd15;
	ld.global.v4.u32 	{%r388, %r389, %r390, %r391}, [%rd16];
	shl.b32 	%r392, %r10, 2;
	add.s32 	%r393, %r385, %r392;
	st.shared.v4.u32 	[%r393], {%r388, %r389, %r390, %r391};
	add.s32 	%r394, %r386, %r10;
	add.s32 	%r395, %r89, %r394;
	mul.wide.s32 	%rd17, %r395, 4;
	add.s64 	%rd18, %rd1, %rd17;
	ld.global.v4.u32 	{%r396, %r397, %r398, %r399}, [%rd18];
	add.s32 	%r400, %r393, %r392;
	st.shared.v4.u32 	[%r400], {%r396, %r397, %r398, %r399};
	add.s32 	%r401, %r394, %r10;
	add.s32 	%r402, %r89, %r401;
	mul.wide.s32 	%rd19, %r402, 4;
	add.s64 	%rd20, %rd1, %rd19;
	ld.global.v4.u32 	{%r403, %r404, %r405, %r406}, [%rd20];
	add.s32 	%r407, %r400, %r392;
	st.shared.v4.u32 	[%r407], {%r403, %r404, %r405, %r406};
	add.s32 	%r624, %r401, %r10;
	setp.lt.u32 	%p31, %r624, 128;
	@%p31 bra 	$L__BB354_133;
	bra.uni 	$L__BB354_15;

}
	// .globl	_Z9cuda_gemmIiLi128ELi2ELi1ELi128ELi32ELi32ELi64ELi1ELi1EEviiiPT_S1_S1_iii
.visible .entry _Z9cuda_gemmIiLi128ELi2ELi1ELi128ELi32ELi32ELi64ELi1ELi1EEviiiPT_S1_S1_iii(
	.param .u32 _Z9cuda_gemmIiLi128ELi2ELi1ELi128ELi32ELi32ELi64ELi1ELi1EEviiiPT_S1_S1_iii_param_0,
	.param .u32 _Z9cuda_gemmIiLi128ELi2ELi1ELi128ELi32ELi32ELi64ELi1ELi1EEviiiPT_S1_S1_iii_param_1,
	.param .u32 _Z9cuda_gemmIiLi128ELi2ELi1ELi128ELi32ELi32ELi64ELi1ELi1EEviiiPT_S1_S1_iii_param_2,
	.param .u64 .ptr .align 1 _Z9cuda_gemmIiLi128ELi2ELi1ELi128ELi32ELi32ELi64ELi1ELi1EEviiiPT_S1_S1_iii_param_3,
	.param .u64 .ptr .align 1 _Z9cuda_gemmIiLi128ELi2ELi1ELi128ELi32ELi32ELi64ELi1ELi1EEviiiPT_S1_S1_iii_param_4,
	.param .u64 .ptr .align 1 _Z9cuda_gemmIiLi128ELi2ELi1ELi128ELi32ELi32ELi64ELi1ELi1EEviiiPT_S1_S1_iii_param_5,
	.param .u32 _Z9cuda_gemmIiLi128ELi2ELi1ELi128ELi32ELi32ELi64ELi1ELi1EEviiiPT_S1_S1_iii_param_6,
	.param .u32 _Z9cuda_gemmIiLi128ELi2ELi1ELi128ELi32ELi32ELi64ELi1ELi1EEviiiPT_S1_S1_iii_param_7,
	.param .u32 _Z9cuda_gemmIiLi128ELi2ELi1ELi128ELi32ELi32ELi64ELi1ELi1EEviiiPT_S1_S1_iii_param_8
)
.maxntid 128
{
	.reg .pred 	%p<60>;
	.reg .b32 	%r<356>;
	.reg .b64 	%rd<39>;
	// demoted variable
	.shared .align 128 .b8 _ZZ9cuda_gemmIiLi128ELi2ELi1ELi128ELi32ELi32ELi64ELi1ELi1EEviiiPT_S1_S1_iiiE11kron_fac_sh[2112];
	// demoted variable
	.shared .align 128 .b8 _ZZ9cuda_gemmIiLi128ELi2ELi1ELi128ELi32ELi32ELi64ELi1ELi1EEviiiPT_S1_S1_iiiE3Ash[512];
	// demoted variable
	.shared .align 128 .b8 _ZZ9cuda_gemmIiLi128ELi2ELi1ELi128ELi32ELi32ELi64ELi1ELi1EEviiiPT_S1_S1_iiiE3Csh[512];
	ld.param.u64 	%rd4, [_Z9cuda_gemmIiLi128ELi2ELi1ELi128ELi32ELi32ELi64ELi1ELi1EEviiiPT_S1_S1_iii_param_3];
	ld.param.u64 	%rd5, [_Z9cuda_gemmIiLi128ELi2ELi1ELi128ELi32ELi32ELi64ELi1ELi1EEviiiPT_S1_S1_iii_param_4];
	ld.param.u64 	%rd6, [_Z9cuda_gemmIiLi128ELi2ELi1ELi128ELi32ELi32ELi64ELi1ELi1EEviiiPT_S1_S1_iii_param_5];
	cvta.to.global.u64 	%rd1, %rd4;
	cvta.to.global.u64 	%rd2, %rd5;
	cvta.to.global.u64 	%rd3, %rd6;
	mov.u32 	%r1, %tid.x;
	mov.u32 	%r346, %ctaid.y;
	mov.u32 	%r3, %nctaid.y;
	shl.b32 	%r4, %r3, 1;
	setp.ge.u32 	%p1, %r346, %r4;
	@%p1 bra 	$L__BB355_32;
	shr.u32 	%r74, %r1, 3;
	shr.u32 	%r75, %r1, 1;
	and.b32  	%r76, %r75, 3;
	and.b32  	%r5, %r1, 1;
	mov.u32 	%r77, %ctaid.z;
	mov.u32 	%r78, %ntid.x;
	shl.b32 	%r6, %r1, 2;
	shl.b32 	%r7, %r78, 2;
	and.b32  	%r79, %r1, 15;
	shl.b32 	%r80, %r77, 10;
	or.b32  	%r8, %r80, %r79;
	mov.u32 	%r81, _ZZ9cuda_gemmIiLi128ELi2ELi1ELi128ELi32ELi32ELi64ELi1ELi1EEviiiPT_S1_S1_iiiE11kron_fac_sh;
	mad.lo.s32 	%r9, %r79, 132, %r81;
	shr.u32 	%r10, %r78, 4;
	shl.b32 	%r82, %r1, 4;
	and.b32  	%r83, %r82, 16;
	and.b32  	%r84, %r82, 112;
	mad.lo.s32 	%r85, %r74, 132, %r81;
	and.b32  	%r86, %r6, 124;
	add.s32 	%r11, %r85, %r86;
	add.s32 	%r12, %r1, %r78;
	max.u32 	%r87, %r12, 128;
	setp.lt.u32 	%p2, %r12, 128;
	selp.u32 	%r88, 1, 0, %p2;
	add.s32 	%r89, %r12, %r88;
	sub.s32 	%r90, %r87, %r89;
	div.u32 	%r91, %r90, %r78;
	add.s32 	%r13, %r91, %r88;
	add.s32 	%r14, %r6, %r7;
	max.u32 	%r92, %r14, 128;
	setp.lt.u32 	%p3, %r14, 128;
	selp.u32 	%r93, 1, 0, %p3;
	or.b32  	%r94, %r14, %r93;
	sub.s32 	%r95, %r92, %r94;
	div.u32 	%r96, %r95, %r7;
	add.s32 	%r15, %r96, %r93;
	and.b32  	%r16, %r13, 3;
	mov.u32 	%r97, _ZZ9cuda_gemmIiLi128ELi2ELi1ELi128ELi32ELi32ELi64ELi1ELi1EEviiiPT_S1_S1_iiiE3Csh;
	add.s32 	%r17, %r97, %r6;
	add.s32 	%r18, %r17, %r7;
	add.s32 	%r19, %r12, %r78;
	add.s32 	%r20, %r19, %r78;
	and.b32  	%r21, %r15, 3;
	mov.u32 	%r98, _ZZ9cuda_gemmIiLi128ELi2ELi1ELi128ELi32ELi32ELi64ELi1ELi1EEviiiPT_S1_S1_iiiE3Ash;
	add.s32 	%r22, %r98, %r82;
	shl.b32 	%r45, %r78, 4;
	add.s32 	%r23, %r22, %r45;
	add.s32 	%r24, %r14, %r7;
	or.b32  	%r99, %r84, %r76;
	shl.b32 	%r100, %r99, 2;
	add.s32 	%r25, %r98, %r100;
	or.b32  	%r101, %r76, 8;
	or.b32  	%r102, %r84, %r101;
	shl.b32 	%r103, %r102, 2;
	add.s32 	%r26, %r98, %r103;
	add.s32 	%r104, %r76, 13;
	and.b32  	%r105, %r104, 15;
	or.b32  	%r106, %r84, %r105;
	shl.b32 	%r107, %r106, 2;
	add.s32 	%r27, %r98, %r107;
	add.s32 	%r108, %r76, 14;
	and.b32  	%r109, %r108, 15;
	or.b32  	%r110, %r84, %r109;
	shl.b32 	%r111, %r110, 2;
	add.s32 	%r28, %r98, %r111;
	add.s32 	%r112, %r76, -1;
	and.b32  	%r113, %r112, 15;
	or.b32  	%r114, %r84, %r113;
	shl.b32 	%r115, %r114, 2;
	add.s32 	%r29, %r98, %r115;
	mad.lo.s32 	%r30, %r76, -31, %r84;
	add.s32 	%r31, %r30, 1;
	add.s32 	%r32, %r30, 2;
	add.s32 	%r33, %r30, 3;
	add.s32 	%r34, %r30, 4;
	add.s32 	%r35, %r30, 5;
	add.s32 	%r36, %r30, 6;
	add.s32 	%r37, %r30, 7;
	or.b32  	%r38, %r83, %r101;
	or.b32  	%r39, %r83, %r105;
	or.b32  	%r40, %r83, %r109;
	or.b32  	%r41, %r83, %r113;
	shl.b32 	%r116, %r1, 1;
	and.b32  	%r117, %r116, 12;
	shl.b32 	%r118, %r74, 4;
	or.b32  	%r119, %r118, %r117;
	add.s32 	%r42, %r97, %r119;
	mad.lo.s32 	%r43, %r1, 12, %r17;
	add.s32 	%r44, %r43, %r45;
	shl.b32 	%r46, %r78, 3;
	mul.lo.s32 	%r47, %r78, 12;
$L__BB355_2:
	setp.eq.s32 	%p4, %r16, 3;
	mov.u32 	%r347, %r1;
	@%p4 bra 	$L__BB355_6;
	setp.eq.s32 	%p5, %r16, 0;
	mov.b32 	%r120, 0;
	st.shared.u32 	[%r17], %r120;
	mov.u32 	%r347, %r12;
	@%p5 bra 	$L__BB355_6;
	setp.eq.s32 	%p6, %r16, 1;
	mov.b32 	%r121, 0;
	st.shared.u32 	[%r18], %r121;
	mov.u32 	%r347, %r19;
	@%p6 bra 	$L__BB355_6;
	add.s32 	%r122, %r18, %r7;
	mov.b32 	%r123, 0;
	st.shared.u32 	[%r122], %r123;
	mov.u32 	%r347, %r20;
$L__BB355_6:
	setp.lt.u32 	%p7, %r13, 3;
	@%p7 bra 	$L__BB355_9;
	shl.b32 	%r124, %r347, 2;
	mov.u32 	%r125, _ZZ9cuda_gemmIiLi128ELi2ELi1ELi128ELi32ELi32ELi64ELi1ELi1EEviiiPT_S1_S1_iiiE3Csh;
	add.s32 	%r348, %r125, %r124;
$L__BB355_8:
	mov.b32 	%r126, 0;
	st.shared.u32 	[%r348], %r126;
	add.s32 	%r127, %r348, %r7;
	st.shared.u32 	[%r127], %r126;
	add.s32 	%r128, %r348, %r46;
	st.shared.u32 	[%r128], %r126;
	add.s32 	%r129, %r348, %r47;
	st.shared.u32 	[%r129], %r126;
	add.s32 	%r347, %r347, %r7;
	add.s32 	%r348, %r348, %r45;
	setp.lt.u32 	%p8, %r347, 128;
	@%p8 bra 	$L__BB355_8;
$L__BB355_9:
	setp.gt.u32 	%p9, %r1, 31;
	@%p9 bra 	$L__BB355_16;
	setp.eq.s32 	%p10, %r21, 3;
	shl.b32 	%r55, %r346, 7;
	mov.u32 	%r350, %r6;
	@%p10 bra 	$L__BB355_14;
	setp.eq.s32 	%p11, %r21, 0;
	add.s32 	%r130, %r55, %r6;
	mul.wide.s32 	%rd7, %r130, 4;
	add.s64 	%rd8, %rd1, %rd7;
	ld.global.v4.u32 	{%r131, %r132, %r133, %r134}, [%rd8];
	st.shared.v4.u32 	[%r22], {%r131, %r132, %r133, %r134};
	mov.u32 	%r350, %r14;
	@%p11 bra 	$L__BB355_14;
	setp.eq.s32 	%p12, %r21, 1;
	add.s32 	%r135, %r55, %r14;
	mul.wide.s32 	%rd9, %r135, 4;
	add.s64 	%rd10, %rd1, %rd9;
	ld.global.v4.u32 	{%r136, %r137, %r138, %r139}, [%rd10];
	st.shared.v4.u32 	[%r23], {%r136, %r137, %r138, %r139};
	mov.u32 	%r350, %r24;
	@%p12 bra 	$L__BB355_14;
	add.s32 	%r350, %r24, %r7;
	add.s32 	%r140, %r55, %r24;
	mul.wide.s32 	%rd11, %r140, 4;
	add.s64 	%rd12, %rd1, %rd11;
	ld.global.v4.u32 	{%r141, %r142, %r143, %r144}, [%rd12];
	shl.b32 	%r145, %r7, 2;
	add.s32 	%r146, %r23, %r145;
	st.shared.v4.u32 	[%r146], {%r141, %r142, %r143, %r144};
$L__BB355_14:
	setp.lt.u32 	%p13, %r15, 3;
	@%p13 bra 	$L__BB355_16;
$L__BB355_15:
	add.s32 	%r147, %r55, %r350;
	mul.wide.s32 	%rd13, %r147, 4;
	add.s64 	%rd14, %rd1, %rd13;
	ld.global.v4.u32 	{%r148, %r149, %r150, %r151}, [%rd14];
	shl.b32 	%r152, %r350, 2;
	mov.u32 	%r153, _ZZ9cuda_gemmIiLi128ELi2ELi1ELi128ELi32ELi32ELi64ELi1ELi1EEviiiPT_S1_S1_iiiE3Ash;
	add.s32 	%r154, %r153, %r152;
	st.shared.v4.u32 	[%r154], {%r148, %r149, %r150, %r151};
	add.s32 	%r155, %r350, %r7;
	add.s32 	%r156, %r55, %r155;
	mul.wide.s32 	%rd15, %r156, 4;
	add.s64 	%rd16, %rd1, %rd15;
	ld.global.v4.u32 	{%r157, %r158, %r159, %r160}, [%rd16];
	shl.b32 	%r161, %r7, 2;
	add.s32 	%r162, %r154, %r161;
	st.shared.v4.u32 	[%r162], {%r157, %r158, %r159, %r160};
	add.s32 	%r163, %r155, %r7;
	add.s32 	%r164, %r55, %r163;
	mul.wide.s32 	%rd17, %r164, 4;
	add.s64 	%rd18, %rd1, %rd17;
	ld.global.v4.u32 	{%r165, %r166, %r167, %r168}, [%rd18];
	add.s32 	%r169, %r162, %r161;
	st.shared.v4.u32 	[%r169], {%r165, %r166, %r167, %r168};
	add.s32 	%r170, %r163, %r7;
	add.s32 	%r171, %r55, %r170;
	mul.wide.s32 	%rd19, %r171, 4;
	add.s64 	%rd20, %rd1, %rd19;
	ld.global.v4.u32 	{%r172, %r173, %r174, %r175}, [%rd20];
	add.s32 	%r176, %r169, %r161;
	st.shared.v4.u32 	[%r176], {%r172, %r173, %r174, %r175};
	add.s32 	%r350, %r170, %r7;
	setp.lt.u32 	%p14, %r350, 128;
	@%p14 bra 	$L__BB355_15;
$L__BB355_16:
	shr.u32 	%r352, %r1, 4;
$L__BB355_17:
	shl.b32 	%r177, %r352, 5;
	add.s32 	%r178, %r8, %r177;
	mul.wide.u32 	%rd21, %r178, 4;
	add.s64 	%rd22, %rd2, %rd21;
	ld.global.u32 	%r179, [%rd22];
	shl.b32 	%r180, %r352, 2;
	add.s32 	%r181, %r9, %r180;
	st.shared.u32 	[%r181], %r179;
	add.s32 	%r352, %r352, %r10;
	setp.lt.u32 	%p15, %r352, 32;
	@%p15 bra 	$L__BB355_17;
	setp.ne.s32 	%p16, %r5, 0;
	bar.sync 	0;
	ld.shared.u32 	%r182, [%r25];
	ld.shared.u32 	%r183, [%r25+4];
	ld.shared.u32 	%r184, [%r25+8];
	ld.shared.u32 	%r185, [%r25+12];
	ld.shared.u32 	%r186, [%r25+16];
	ld.shared.u32 	%r187, [%r25+20];
	ld.shared.u32 	%r188, [%r25+24];
	ld.shared.u32 	%r189, [%r25+28];
	ld.shared.u32 	%r190, [%r26];
	ld.shared.u32 	%r191, [%r25+36];
	ld.shared.u32 	%r192, [%r25+40];
	ld.shared.u32 	%r193, [%r25+44];
	ld.shared.u32 	%r194, [%r25+48];
	ld.shared.u32 	%r195, [%r27];
	ld.shared.u32 	%r196, [%r28];
	ld.shared.u32 	%r197, [%r29];
	ld.shared.u32 	%r198, [%r11];
	shfl.sync.idx.b32	%r199|%p17, %r198, %r30, 31, -1;
	mul.lo.s32 	%r200, %r199, %r182;
	shfl.sync.idx.b32	%r201|%p18, %r198, %r31, 31, -1;
	mad.lo.s32 	%r202, %r201, %r183, %r200;
	shfl.sync.idx.b32	%r203|%p19, %r198, %r32, 31, -1;
	mad.lo.s32 	%r204, %r203, %r184, %r202;
	shfl.sync.idx.b32	%r205|%p20, %r198, %r33, 31, -1;
	mad.lo.s32 	%r206, %r205, %r185, %r204;
	shfl.sync.idx.b32	%r207|%p21, %r198, %r34, 31, -1;
	mad.lo.s32 	%r208, %r207, %r186, %r206;
	shfl.sync.idx.b32	%r209|%p22, %r198, %r35, 31, -1;
	mad.lo.s32 	%r210, %r209, %r187, %r208;
	shfl.sync.idx.b32	%r211|%p23, %r198, %r36, 31, -1;
	mad.lo.s32 	%r212, %r211, %r188, %r210;
	shfl.sync.idx.b32	%r213|%p24, %r198, %r37, 31, -1;
	mad.lo.s32 	%r214, %r213, %r189, %r212;
	shfl.sync.idx.b32	%r215|%p25, %r198, %r38, 31, -1;
	mad.lo.s32 	%r216, %r215, %r190, %r214;
	add.s32 	%r217, %r30, 9;
	shfl.sync.idx.b32	%r218|%p26, %r198, %r217, 31, -1;
	mad.lo.s32 	%r219, %r218, %r191, %r216;
	add.s32 	%r220, %r30, 10;
	shfl.sync.idx.b32	%r221|%p27, %r198, %r220, 31, -1;
	mad.lo.s32 	%r222, %r221, %r192, %r219;
	add.s32 	%r223, %r30, 11;
	shfl.sync.idx.b32	%r224|%p28, %r198, %r223, 31, -1;
	mad.lo.s32 	%r225, %r224, %r193, %r222;
	add.s32 	%r226, %r30, 12;
	shfl.sync.idx.b32	%r227|%p29, %r198, %r226, 31, -1;
	mad.lo.s32 	%r228, %r227, %r194, %r225;
	shfl.sync.idx.b32	%r229|%p30, %r198, %r39, 31, -1;
	mad.lo.s32 	%r230, %r229, %r195, %r228;
	shfl.sync.idx.b32	%r231|%p31, %r198, %r40, 31, -1;
	mad.lo.s32 	%r232, %r231, %r196, %r230;
	shfl.sync.idx.b32	%r233|%p32, %r198, %r41, 31, -1;
	mad.lo.s32 	%r234, %r233, %r197, %r232;
	shfl.sync.down.b32	%r235|%p33, %r234, 1, 7711, -1;
	add.s32 	%r63, %r235, %r234;
	@%p16 bra 	$L__BB355_20;
	ld.shared.u32 	%r236, [%r42];
	add.s32 	%r237, %r236, %r63;
	st.shared.u32 	[%r42], %r237;
$L__BB355_20:
	shr.u32 	%r353, %r1, 4;
$L__BB355_21:
	shl.b32 	%r238, %r353, 5;
	add.s32 	%r239, %r8, %r238;
	mul.wide.u32 	%rd23, %r239, 4;
	add.s64 	%rd24, %rd2, %rd23;
	ld.global.u32 	%r240, [%rd24+64];
	shl.b32 	%r241, %r353, 2;
	add.s32 	%r242, %r9, %r241;
	st.shared.u32 	[%r242], %r240;
	add.s32 	%r353, %r353, %r10;
	setp.lt.u32 	%p34, %r353, 32;
	@%p34 bra 	$L__BB355_21;
	setp.ne.s32 	%p35, %r5, 0;
	bar.sync 	0;
	ld.shared.u32 	%r243, [%r25];
	ld.shared.u32 	%r244, [%r25+4];
	ld.shared.u32 	%r245, [%r25+8];
	ld.shared.u32 	%r246, [%r25+12];
	ld.shared.u32 	%r247, [%r25+16];
	ld.shared.u32 	%r248, [%r25+20];
	ld.shared.u32 	%r249, [%r25+24];
	ld.shared.u32 	%r250, [%r25+28];
	ld.shared.u32 	%r251, [%r26];
	ld.shared.u32 	%r252, [%r25+36];
	ld.shared.u32 	%r253, [%r25+40];
	ld.shared.u32 	%r254, [%r25+44];
	ld.shared.u32 	%r255, [%r25+48];
	ld.shared.u32 	%r256, [%r27];
	ld.shared.u32 	%r257, [%r28];
	ld.shared.u32 	%r258, [%r29];
	ld.shared.u32 	%r259, [%r11];
	shfl.sync.idx.b32	%r260|%p36, %r259, %r30, 31, -1;
	mul.lo.s32 	%r261, %r260, %r243;
	shfl.sync.idx.b32	%r262|%p37, %r259, %r31, 31, -1;
	mad.lo.s32 	%r263, %r262, %r244, %r261;
	shfl.sync.idx.b32	%r264|%p38, %r259, %r32, 31, -1;
	mad.lo.s32 	%r265, %r264, %r245, %r263;
	shfl.sync.idx.b32	%r266|%p39, %r259, %r33, 31, -1;
	mad.lo.s32 	%r267, %r266, %r246, %r265;
	shfl.sync.idx.b32	%r268|%p40, %r259, %r34, 31, -1;
	mad.lo.s32 	%r269, %r268, %r247, %r267;
	shfl.sync.idx.b32	%r270|%p41, %r259, %r35, 31, -1;
	mad.lo.s32 	%r271, %r270, %r248, %r269;
	shfl.sync.idx.b32	%r272|%p42, %r259, %r36, 31, -1;
	mad.lo.s32 	%r273, %r272, %r249, %r271;
	shfl.sync.idx.b32	%r274|%p43, %r259, %r37, 31, -1;
	mad.lo.s32 	%r275, %r274, %r250, %r273;
	shfl.sync.idx.b32	%r276|%p44, %r259, %r38, 31, -1;
	mad.lo.s32 	%r277, %r276, %r251, %r275;
	add.s32 	%r278, %r30, 9;
	shfl.sync.idx.b32	%r279|%p45, %r259, %r278, 31, -1;
	mad.lo.s32 	%r280, %r279, %r252, %r277;
	add.s32 	%r281, %r30, 10;
	shfl.sync.idx.b32	%r282|%p46, %r259, %r281, 31, -1;
	mad.lo.s32 	%r283, %r282, %r253, %r280;
	add.s32 	%r284, %r30, 11;
	shfl.sync.idx.b32	%r285|%p47, %r259, %r284, 31, -1;
	mad.lo.s32 	%r286, %r285, %r254, %r283;
	add.s32 	%r287, %r30, 12;
	shfl.sync.idx.b32	%r288|%p48, %r259, %r287, 31, -1;
	mad.lo.s32 	%r289, %r288, %r255, %r286;
	shfl.sync.idx.b32	%r290|%p49, %r259, %r39, 31, -1;
	mad.lo.s32 	%r291, %r290, %r256, %r289;
	shfl.sync.idx.b32	%r292|%p50, %r259, %r40, 31, -1;
	mad.lo.s32 	%r293, %r292, %r257, %r291;
	shfl.sync.idx.b32	%r294|%p51, %r259, %r41, 31, -1;
	mad.lo.s32 	%r295, %r294, %r258, %r293;
	shfl.sync.down.b32	%r296|%p52, %r295, 1, 7711, -1;
	add.s32 	%r67, %r296, %r295;
	@%p35 bra 	$L__BB355_24;
	ld.shared.u32 	%r297, [%r42+256];
	add.s32 	%r298, %r297, %r67;
	st.shared.u32 	[%r42+256], %r298;
$L__BB355_24:
	setp.gt.u32 	%p53, %r1, 31;
	bar.sync 	0;
	@%p53 bra 	$L__BB355_31;
	setp.eq.s32 	%p54, %r21, 3;
	shl.b32 	%r68, %r346, 7;
	mov.u32 	%r354, %r6;
	@%p54 bra 	$L__BB355_29;
	setp.eq.s32 	%p55, %r21, 0;
	add.s32 	%r299, %r68, %r6;
	mul.wide.s32 	%rd25, %r299, 4;
	add.s64 	%rd26, %rd3, %rd25;
	ld.shared.v4.u32 	{%r300, %r301, %r302, %r303}, [%r43];
	st.global.v4.u32 	[%rd26], {%r300, %r301, %r302, %r303};
	mov.u32 	%r354, %r14;
	@%p55 bra 	$L__BB355_29;
	setp.eq.s32 	%p56, %r21, 1;
	add.s32 	%r304, %r68, %r14;
	mul.wide.s32 	%rd27, %r304, 4;
	add.s64 	%rd28, %rd3, %rd27;
	ld.shared.v4.u32 	{%r305, %r306, %r307, %r308}, [%r44];
	st.global.v4.u32 	[%rd28], {%r305, %r306, %r307, %r308};
	mov.u32 	%r354, %r24;
	@%p56 bra 	$L__BB355_29;
	add.s32 	%r354, %r24, %r7;
	add.s32 	%r309, %r68, %r24;
	mul.wide.s32 	%rd29, %r309, 4;
	add.s64 	%rd30, %rd3, %rd29;
	shl.b32 	%r310, %r7, 2;
	add.s32 	%r311, %r44, %r310;
	ld.shared.v4.u32 	{%r312, %r313, %r314, %r315}, [%r311];
	st.global.v4.u32 	[%rd30], {%r312, %r313, %r314, %r315};
$L__BB355_29:
	setp.lt.u32 	%p57, %r15, 3;
	@%p57 bra 	$L__BB355_31;
$L__BB355_30:
	add.s32 	%r316, %r68, %r354;
	mul.wide.s32 	%rd31, %r316, 4;
	add.s64 	%rd32, %rd3, %rd31;
	shl.b32 	%r317, %r354, 2;
	mov.u32 	%r318, _ZZ9cuda_gemmIiLi128ELi2ELi1ELi128ELi32ELi32ELi64ELi1ELi1EEviiiPT_S1_S1_iiiE3Csh;
	add.s32 	%r319, %r318, %r317;
	ld.shared.v4.u32 	{%r320, %r321, %r322, %r323}, [%r319];
	st.global.v4.u32 	[%rd32], {%r320, %r321, %r322, %r323};
	add.s32 	%r324, %r354, %r7;
	add.s32 	%r325, %r68, %r324;
	mul.wide.s32 	%rd33, %r325, 4;
	add.s64 	%rd34, %rd3, %rd33;
	shl.b32 	%r326, %r7, 2;
	add.s32 	%r327, %r319, %r326;
	ld.shared.v4.u32 	{%r328, %r329, %r330, %r331}, [%r327];
	st.global.v4.u32 	[%rd34], {%r328, %r329, %r330, %r331};
	add.s32 	%r332, %r324, %r7;
	add.s32 	%r333, %r68, %r332;
	mul.wide.s32 	%rd35, %r333, 4;
	add.s64 	%rd36, %rd3, %rd35;
	add.s32 	%r334, %r327, %r326;
	ld.shared.v4.u32 	{%r335, %r336, %r337, %r338}, [%r334];
	st.global.v4.u32 	[%rd36], {%r335, %r336, %r337, %r338};
	add.s32 	%r339, %r332, %r7;
	add.s32 	%r340, %r68, %r339;
	mul.wide.s32 	%rd37, %r340, 4;
	add.s64 	%rd38, %rd3, %rd37;
	add.s32 	%r341, %r334, %r326;
	ld.shared.v4.u32 	{%r342, %r343, %r344, %r345}, [%r341];
	st.global.v4.u32 	[%rd38], {%r342, %r343, %r344, %r345};
	add.s32 	%r354, %r339, %r7;
	setp.lt.u32 	%p58, %r354, 128;
	@%p58 bra 	$L__BB355_30;
$L__BB355_31:
	add.s32 	%r346, %r346, %r3;
	setp.lt.u32 	%p59, %r346, %r4;
	@%p59 bra 	$L__BB355_2;
$L__BB355_32:
	ret;

}
	// .globl	_Z9cuda_gemmIiLi128ELi2ELi1ELi128ELi64ELi64ELi64ELi0ELi0EEviiiPT_S1_S1_iii
.visible .entry _Z9cuda_gemmIiLi128ELi2ELi1ELi128ELi64ELi64ELi64ELi0ELi0EEviiiPT_S1_S1_iii(
	.param .u32 _Z9cuda_gemmIiLi128ELi2ELi1ELi128ELi64ELi64ELi64ELi0ELi0EEviiiPT_S1_S1_iii_param_0,
	.param .u32 _Z9cuda_gemmIiLi128ELi2ELi1ELi128ELi64ELi64ELi64ELi0ELi0EEviiiPT_S1_S1_iii_param_1,
	.param .u32 _Z9cuda_gemmIiLi128ELi2ELi1ELi128ELi64ELi64ELi64ELi0ELi0EEviiiPT_S1_S1_iii_param_2,
	.param .u64 .ptr .align 1 _Z9cuda_gemmIiLi128ELi2ELi1ELi128ELi64ELi64ELi64ELi0ELi0EEviiiPT_S1_S1_iii_param_3,
	.param .u64 .ptr .align 1 _Z9cuda_gemmIiLi128ELi2ELi1ELi128ELi64ELi64ELi64ELi0ELi0EEviiiPT_S1_S1_iii_param_4,
	.param .u64 .ptr .align 1 _Z9cuda_gemmIiLi128ELi2ELi1ELi128ELi64ELi64ELi64ELi0ELi0EEviiiPT_S1_S1_iii_param_5,
	.param .u32 _Z9cuda_gemmIiLi128ELi2ELi1ELi128ELi64ELi64ELi64ELi0ELi0EEviiiPT_S1_S1_iii_param_6,
	.param .u32 _Z9cuda_gemmIiLi128ELi2ELi1ELi128ELi64ELi64ELi64ELi0ELi0EEviiiPT_S1_S1_iii_param_7,
	.param .u32 _Z9cuda_gemmIiLi128ELi2ELi1ELi128ELi64ELi64ELi64ELi0ELi0EEviiiPT_S1_S1_iii_param_8
)
.maxntid 128
{
	.reg .pred 	%p<95>;
	.reg .b16 	%rs<3>;
	.reg .b32 	%r<586>;
	.reg .b64 	%rd<28>;
	// demoted variable
	.shared .align 128 .b8 _ZZ9cuda_gemmIiLi128ELi2ELi1ELi128ELi64ELi64ELi64ELi0ELi0EEviiiPT_S1_S1_iiiE11kron_fac_sh[2112];
	// demoted variable
	.shared .align 128 .b8 _ZZ9cuda_gemmIiLi128ELi2ELi1ELi128ELi64ELi64ELi64ELi0ELi0EEviiiPT_S1_S1_iiiE3Ash[256];
	// demoted variable
	.shared .align 128 .b8 _ZZ9cuda_gemmIiLi128ELi2ELi1ELi128ELi64ELi64ELi64ELi0ELi0EEviiiPT_S1_S1_iiiE3Csh[512];
	ld.param.u32 	%r189, [_Z9cuda_gemmIiLi128ELi2ELi1ELi128ELi64ELi64ELi64ELi0ELi0EEviiiPT_S1_S1_iii_param_6];
	ld.param.u32 	%r190, [_Z9cuda_gemmIiLi128ELi2ELi1ELi128ELi64ELi64ELi64ELi0ELi0EEviiiPT_S1_S1_iii_param_7];
	mov.u32 	%r1, %tid.x;
	div.s32 	%r2, 128, %r190;
	min.s32 	%r191, %r2, 64;
	shl.b32 	%r3, %r191, 1;
	div.u32 	%r5, %r1, %r3;
	mul.lo.s32 	%r192, %r5, %r3;
	sub.s32 	%r193, %r1, %r192;
	shr.u32 	%r4, %r193, 1;
	mov.u32 	%r543, %ctaid.y;
	mov.u32 	%r194, %nctaid.y;
	shl.b32 	%r195, %r194, 1;
	setp.ge.u32 	%p2, %r543, %r195;
	@%p2 bra 	$L__BB356_99;
	ld.param.u64 	%rd26, [_Z9cuda_gemmIiLi128ELi2ELi1ELi128ELi64ELi64ELi64ELi0ELi0EEviiiPT_S1_S1_iii_param_4];
	ld.param.u64 	%rd25, [_Z9cuda_gemmIiLi128ELi2ELi1ELi128ELi64ELi64ELi64ELi0ELi0EEviiiPT_S1_S1_iii_param_3];
	and.b32  	%r7, %r1, 1;
	mov.u32 	%r196, %ntid.x;
	shl.b32 	%r197, %r1, 2;
	shl.b32 	%r8, %r196, 2;
	and.b32  	%r9, %r1, 15;
	mov.u32 	%r198, _ZZ9cuda_gemmIiLi128ELi2ELi1ELi128ELi64ELi64ELi64ELi0ELi0EEviiiPT_S1_S1_iiiE11kron_fac_sh;
	mad.lo.s32 	%r10, %r9, 132, %r198;
	shr.u32 	%r11, %r196, 4;
	and.b32  	%r12, %r4, 15;
	shl.b32 	%r199, %r1, 4;
	and.b32  	%r13, %r199, 16;
	min.s32 	%r14, %r189, 16;
	add.s32 	%r200, %r1, %r196;
	max.u32 	%r201, %r200, 128;
	setp.lt.u32 	%p3, %r200, 128;
	selp.u32 	%r202, 1, 0, %p3;
	add.s32 	%r203, %r200, %r202;
	sub.s32 	%r204, %r201, %r203;
	div.u32 	%r205, %r204, %r196;
	add.s32 	%r15, %r205, %r202;
	add.s32 	%r206, %r197, %r8;
	max.u32 	%r207, %r206, 128;
	setp.lt.u32 	%p4, %r206, 128;
	selp.u32 	%r208, 1, 0, %p4;
	or.b32  	%r209, %r206, %r208;
	sub.s32 	%r210, %r207, %r209;
	div.u32 	%r211, %r210, %r8;
	add.s32 	%r16, %r211, %r208;
	add.s32 	%r212, %r4, 1;
	and.b32  	%r17, %r212, 15;
	add.s32 	%r213, %r4, 2;
	and.b32  	%r18, %r213, 15;
	add.s32 	%r214, %r4, 3;
	and.b32  	%r19, %r214, 15;
	add.s32 	%r215, %r4, 4;
	and.b32  	%r20, %r215, 15;
	add.s32 	%r216, %r4, 5;
	and.b32  	%r21, %r216, 15;
	add.s32 	%r217, %r4, 6;
	and.b32  	%r22, %r217, 15;
	add.s32 	%r218, %r4, 7;
	and.b32  	%r23, %r218, 15;
	xor.b32  	%r24, %r12, 8;
	add.s32 	%r219, %r4, 9;
	and.b32  	%r25, %r219, 15;
	add.s32 	%r220, %r4, 10;
	and.b32  	%r26, %r220, 15;
	add.s32 	%r221, %r4, 11;
	and.b32  	%r27, %r221, 15;
	add.s32 	%r222, %r4, 12;
	and.b32  	%r28, %r222, 15;
	add.s32 	%r223, %r4, 13;
	and.b32  	%r29, %r223, 15;
	add.s32 	%r224, %r4, 14;
	and.b32  	%r30, %r224, 15;
	add.s32 	%r225, %r4, -1;
	and.b32  	%r31, %r225, 15;
	or.b32  	%r32, %r13, %r12;
	or.b32  	%r33, %r13, %r17;
	or.b32  	%r34, %r13, %r18;
	or.b32  	%r35, %r13, %r19;
	or.b32  	%r36, %r13, %r20;
	or.b32  	%r37, %r13, %r21;
	or.b32  	%r38, %r13, %r22;
	or.b32  	%r39, %r13, %r23;
	or.b32  	%r40, %r13, %r24;
	or.b32  	%r41, %r13, %r25;
	or.b32  	%r42, %r13, %r26;
	or.b32  	%r43, %r13, %r27;
	or.b32  	%r44, %r13, %r28;
	or.b32  	%r45, %r13, %r29;
	or.b32  	%r46, %r13, %r30;
	or.b32  	%r47, %r13, %r31;
	setp.lt.s32 	%p5, %r12, %r190;
	selp.b32 	%r226, 0, %r190, %p5;
	sub.s32 	%r48, %r12, %r226;
	add.s32 	%r227, %r12, 1;
	setp.lt.s32 	%p6, %r227, %r190;
	selp.b32 	%r228, 0, %r190, %p6;
	sub.s32 	%r49, %r227, %r228;
	add.s32 	%r229, %r12, 2;
	setp.lt.s32 	%p7, %r229, %r190;
	selp.b32 	%r230, 0, %r190, %p7;
	sub.s32 	%r50, %r229, %r230;
	add.s32 	%r231, %r12, 3;
	setp.lt.s32 	%p8, %r231, %r190;
	selp.b32 	%r232, 0, %r190, %p8;
	sub.s32 	%r51, %r231, %r232;
	add.s32 	%r233, %r12, 4;
	setp.lt.s32 	%p9, %r233, %r190;
	selp.b32 	%r234, 0, %r190, %p9;
	sub.s32 	%r52, %r233, %r234;
	add.s32 	%r235, %r12, 5;
	setp.lt.s32 	%p10, %r235, %r190;
	selp.b32 	%r236, 0, %r190, %p10;
	sub.s32 	%r53, %r235, %r236;
	add.s32 	%r237, %r12, 6;
	setp.lt.s32 	%p11, %r237, %r190;
	selp.b32 	%r238, 0, %r190, %p11;
	sub.s32 	%r54, %r237, %r238;
	add.s32 	%r239, %r12, 7;
	setp.lt.s32 	%p12, %r239, %r190;
	selp.b32 	%r240, 0, %r190, %p12;
	sub.s32 	%r55, %r239, %r240;
	add.s32 	%r241, %r12, 8;
	setp.lt.s32 	%p13, %r241, %r190;
	selp.b32 	%r242, 0, %r190, %p13;
	sub.s32 	%r56, %r241, %r242;
	add.s32 	%r243, %r12, 9;
	setp.lt.s32 	%p14, %r243, %r190;
	selp.b32 	%r244, 0, %r190, %p14;
	sub.s32 	%r57, %r243, %r244;
	add.s32 	%r245, %r12, 10;
	setp.lt.s32 	%p15, %r245, %r190;
	selp.b32 	%r246, 0, %r190, %p15;
	sub.s32 	%r58, %r245, %r246;
	add.s32 	%r247, %r12, 11;
	setp.lt.s32 	%p16, %r247, %r190;
	selp.b32 	%r248, 0, %r190, %p16;
	sub.s32 	%r59, %r247, %r248;
	add.s32 	%r249, %r12, 12;
	setp.lt.s32 	%p17, %r249, %r190;
	selp.b32 	%r250, 0, %r190, %p17;
	sub.s32 	%r60, %r249, %r250;
	add.s32 	%r251, %r12, 13;
	setp.lt.s32 	%p18, %r251, %r190;
	selp.b32 	%r252, 0, %r190, %p18;
	sub.s32 	%r61, %r251, %r252;
	add.s32 	%r253, %r12, 14;
	setp.lt.s32 	%p19, %r253, %r190;
	selp.b32 	%r254, 0, %r190, %p19;
	sub.s32 	%r62, %r253, %r254;
	add.s32 	%r255, %r12, 15;
	setp.lt.s32 	%p20, %r255, %r190;
	selp.b32 	%r256, 0, %r190, %p20;
	sub.s32 	%r63, %r255, %r256;
	cvt.u16.u32 	%rs1, %r3;
	div.s16 	%rs2, 128, %rs1;
	cvt.s32.s16 	%r64, %rs2;
	and.b32  	%r65, %r1, 31;
	cvta.to.global.u64 	%rd1, %rd26;
	cvta.to.global.u64 	%rd2, %rd25;
	shl.b32 	%r364, %r65, 2;
	shl.b32 	%r367, %r32, 2;
	shl.b32 	%r370, %r33, 2;
	shl.b32 	%r373, %r34, 2;
	shl.b32 	%r376, %r35, 2;
	shl.b32 	%r379, %r36, 2;
	shl.b32 	%r382, %r37, 2;
	shl.b32 	%r385, %r38, 2;
	shl.b32 	%r388, %r39, 2;
	shl.b32 	%r391, %r40, 2;
	shl.b32 	%r394, %r41, 2;
	shl.b32 	%r397, %r42, 2;
	shl.b32 	%r400, %r43, 2;
	shl.b32 	%r403, %r44, 2;
	shl.b32 	%r406, %r45, 2;
	shl.b32 	%r409, %r46, 2;
	shl.b32 	%r412, %r47, 2;
$L__BB356_2:
	and.b32  	%r257, %r15, 3;
	setp.eq.s32 	%p21, %r257, 3;
	mov.u32 	%r544, %r1;
	@%p21 bra 	$L__BB356_6;
	mov.u32 	%r258, %ntid.x;
	add.s32 	%r544, %r1, %r258;
	setp.eq.s32 	%p22, %r257, 0;
	shl.b32 	%r260, %r1, 2;
	mov.u32 	%r261, _ZZ9cuda_gemmIiLi128ELi2ELi1ELi128ELi64ELi64ELi64ELi0ELi0EEviiiPT_S1_S1_iiiE3Csh;
	add.s32 	%r262, %r261, %r260;
	mov.b32 	%r263, 0;
	st.shared.u32 	[%r262], %r263;
	@%p22 bra 	$L__BB356_6;
	add.s32 	%r265, %r1, %r258;
	add.s32 	%r544, %r265, %r258;
	setp.eq.s32 	%p23, %r257, 1;
	add.s32 	%r270, %r262, %r8;
	mov.b32 	%r271, 0;
	st.shared.u32 	[%r270], %r271;
	@%p23 bra 	$L__BB356_6;
	add.s32 	%r544, %r544, %r258;
	mov.u32 	%r274, _ZZ9cuda_gemmIiLi128ELi2ELi1ELi128ELi64ELi64ELi64ELi0ELi0EEviiiPT_S1_S1_iiiE3Csh;
	add.s32 	%r275, %r274, %r260;
	add.s32 	%r276, %r275, %r8;
	add.s32 	%r277, %r276, %r8;
	mov.b32 	%r278, 0;
	st.shared.u32 	[%r277], %r278;
$L__BB356_6:
	setp.lt.u32 	%p24, %r15, 3;
	@%p24 bra 	$L__BB356_9;
	shl.b32 	%r279, %r544, 2;
	mov.u32 	%r280, _ZZ9cuda_gemmIiLi128ELi2ELi1ELi128ELi64ELi64ELi64ELi0ELi0EEviiiPT_S1_S1_iiiE3Csh;
	add.s32 	%r545, %r280, %r279;
$L__BB356_8:
	mov.b32 	%r281, 0;
	st.shared.u32 	[%r545], %r281;
	add.s32 	%r282, %r545, %r8;
	st.shared.u32 	[%r282], %r281;
	mov.u32 	%r283, %ntid.x;
	shl.b32 	%r284, %r283, 3;
	add.s32 	%r285, %r545, %r284;
	st.shared.u32 	[%r285], %r281;
	mad.lo.s32 	%r286, %r283, 12, %r545;
	st.shared.u32 	[%r286], %r281;
	add.s32 	%r544, %r544, %r8;
	shl.b32 	%r287, %r283, 4;
	add.s32 	%r545, %r545, %r287;
	setp.lt.u32 	%p25, %r544, 128;
	@%p25 bra 	$L__BB356_8;
$L__BB356_9:
	mov.b32 	%r547, 0;
	mov.pred 	%p94, -1;
$L__BB356_10:
	mov.pred 	%p1, %p94;
	mov.u32 	%r289, %ctaid.z;
	shl.b32 	%r77, %r289, 6;
	setp.gt.u32 	%p27, %r1, 15;
	@%p27 bra 	$L__BB356_13;
	ld.param.u32 	%r541, [_Z9cuda_gemmIiLi128ELi2ELi1ELi128ELi64ELi64ELi64ELi0ELi0EEviiiPT_S1_S1_iii_param_2];
	shl.b32 	%r548, %r1, 2;
	mov.u32 	%r290, %ctaid.x;
	shl.b32 	%r291, %r290, 7;
	add.s32 	%r292, %r77, %r291;
	mad.lo.s32 	%r293, %r543, %r541, %r292;
	add.s32 	%r79, %r293, %r547;
$L__BB356_12:
	shr.u32 	%r294, %r548, 5;
	and.b32  	%r295, %r548, 28;
	add.s32 	%r296, %r79, %r295;
	mad.lo.s32 	%r297, %r294, %r190, %r296;
	mul.wide.s32 	%rd7, %r297, 4;
	add.s64 	%rd8, %rd2, %rd7;
	ld.global.v4.u32 	{%r298, %r299, %r300, %r301}, [%rd8];
	shl.b32 	%r302, %r548, 2;
	mov.u32 	%r303, _ZZ9cuda_gemmIiLi128ELi2ELi1ELi128ELi64ELi64ELi64ELi0ELi0EEviiiPT_S1_S1_iiiE3Ash;
	add.s32 	%r304, %r303, %r302;
	st.shared.v4.u32 	[%r304], {%r298, %r299, %r300, %r301};
	add.s32 	%r548, %r548, %r8;
	setp.lt.u32 	%p28, %r548, 64;
	@%p28 bra 	$L__BB356_12;
$L__BB356_13:
	add.s32 	%r80, %r547, %r77;
	mov.b32 	%r549, 0;
$L__BB356_14:
	mov.u32 	%r83, %r549;
	shr.u32 	%r550, %r1, 4;
	add.s32 	%r85, %r83, %r9;
$L__BB356_15:
	add.s32 	%r306, %r80, %r550;
	mad.lo.s32 	%r307, %r306, %r189, %r85;
	mul.wide.s32 	%rd9, %r307, 4;
	add.s64 	%rd10, %rd1, %rd9;
	ld.global.u32 	%r308, [%rd10];
	shl.b32 	%r309, %r550, 2;
	add.s32 	%r310, %r10, %r309;
	st.shared.u32 	[%r310], %r308;
	add.s32 	%r550, %r550, %r11;
	setp.lt.u32 	%p29, %r550, 32;
	@%p29 bra 	$L__BB356_15;
	setp.lt.s32 	%p30, %r2, 1;
	bar.sync 	0;
	@%p30 bra 	$L__BB356_89;
	mov.b32 	%r551, 0;
$L__BB356_18:
	setp.ge.s32 	%p31, %r5, %r14;
	add.s32 	%r89, %r551, %r4;
	shl.b32 	%r312, %r89, 5;
	or.b32  	%r313, %r312, %r13;
	add.s32 	%r314, %r313, %r12;
	shl.b32 	%r315, %r314, 2;
	mov.u32 	%r316, _ZZ9cuda_gemmIiLi128ELi2ELi1ELi128ELi64ELi64ELi64ELi0ELi0EEviiiPT_S1_S1_iiiE3Ash;
	add.s32 	%r317, %r316, %r315;
	ld.shared.u32 	%r90, [%r317];
	add.s32 	%r318, %r313, %r17;
	shl.b32 	%r319, %r318, 2;
	add.s32 	%r320, %r316, %r319;
	ld.shared.u32 	%r91, [%r320];
	add.s32 	%r321, %r313, %r18;
	shl.b32 	%r322, %r321, 2;
	add.s32 	%r323, %r316, %r322;
	ld.shared.u32 	%r92, [%r323];
	add.s32 	%r324, %r313, %r19;
	shl.b32 	%r325, %r324, 2;
	add.s32 	%r326, %r316, %r325;
	ld.shared.u32 	%r93, [%r326];
	add.s32 	%r327, %r313, %r20;
	shl.b32 	%r328, %r327, 2;
	add.s32 	%r329, %r316, %r328;
	ld.shared.u32 	%r94, [%r329];
	add.s32 	%r330, %r313, %r21;
	shl.b32 	%r331, %r330, 2;
	add.s32 	%r332, %r316, %r331;
	ld.shared.u32 	%r95, [%r332];
	add.s32 	%r333, %r313, %r22;
	shl.b32 	%r334, %r333, 2;
	add.s32 	%r335, %r316, %r334;
	ld.shared.u32 	%r96, [%r335];
	add.s32 	%r336, %r313, %r23;
	shl.b32 	%r337, %r336, 2;
	add.s32 	%r338, %r316, %r337;
	ld.shared.u32 	%r97, [%r338];
	add.s32 	%r339, %r313, %r24;
	shl.b32 	%r340, %r339, 2;
	add.s32 	%r341, %r316, %r340;
	ld.shared.u32 	%r98, [%r341];
	add.s32 	%r342, %r313, %r25;
	shl.b32 	%r343, %r342, 2;
	add.s32 	%r344, %r316, %r343;
	ld.shared.u32 	%r99, [%r344];
	add.s32 	%r345, %r313, %r26;
	shl.b32 	%r346, %r345, 2;
	add.s32 	%r347, %r316, %r346;
	ld.shared.u32 	%r100, [%r347];
	add.s32 	%r348, %r313, %r27;
	shl.b32 	%r349, %r348, 2;
	add.s32 	%r350, %r316, %r349;
	ld.shared.u32 	%r101, [%r350];
	add.s32 	%r351, %r313, %r28;
	shl.b32 	%r352, %r351, 2;
	add.s32 	%r353, %r316, %r352;
	ld.shared.u32 	%r102, [%r353];
	add.s32 	%r354, %r313, %r29;
	shl.b32 	%r355, %r354, 2;
	add.s32 	%r356, %r316, %r355;
	ld.shared.u32 	%r103, [%r356];
	add.s32 	%r357, %r313, %r30;
	shl.b32 	%r358, %r357, 2;
	add.s32 	%r359, %r316, %r358;
	ld.shared.u32 	%r104, [%r359];
	add.s32 	%r360, %r313, %r31;
	shl.b32 	%r361, %r360, 2;
	add.s32 	%r362, %r316, %r361;
	ld.shared.u32 	%r105, [%r362];
	@%p31 bra 	$L__BB356_88;
	mov.u32 	%r552, %r5;
$L__BB356_20:
	setp.gt.u32 	%p32, %r190, 64;
	mov.u32 	%r363, _ZZ9cuda_gemmIiLi128ELi2ELi1ELi128ELi64ELi64ELi64ELi0ELi0EEviiiPT_S1_S1_iiiE11kron_fac_sh;
	mad.lo.s32 	%r107, %r552, 132, %r363;
	add.s32 	%r365, %r107, %r364;
	ld.shared.u32 	%r108, [%r365];
	@%p32 bra 	$L__BB356_53;
	setp.eq.s32 	%p49, %r190, 0;
	mov.b32 	%r554, 0;
	@%p49 bra 	$L__BB356_23;
	shfl.sync.idx.b32	%r416|%p50, %r108, %r48, 31, -1;
	mul.lo.s32 	%r554, %r416, %r90;
$L__BB356_23:
	setp.lt.s32 	%p51, %r190, 2;
	@%p51 bra 	$L__BB356_25;
	shfl.sync.idx.b32	%r417|%p52, %r108, %r49, 31, -1;
	mad.lo.s32 	%r554, %r417, %r91, %r554;
$L__BB356_25:
	setp.lt.s32 	%p53, %r190, 3;
	@%p53 bra 	$L__BB356_27;
	shfl.sync.idx.b32	%r418|%p54, %r108, %r50, 31, -1;
	mad.lo.s32 	%r554, %r418, %r92, %r554;
$L__BB356_27:
	setp.lt.s32 	%p55, %r190, 4;
	@%p55 bra 	$L__BB356_29;
	shfl.sync.idx.b32	%r419|%p56, %r108, %r51, 31, -1;
	mad.lo.s32 	%r554, %r419, %r93, %r554;
$L__BB356_29:
	setp.lt.s32 	%p57, %r190, 5;
	@%p57 bra 	$L__BB356_31;
	shfl.sync.idx.b32	%r420|%p58, %r108, %r52, 31, -1;
	mad.lo.s32 	%r554, %r420, %r94, %r554;
$L__BB356_31:
	setp.lt.s32 	%p59, %r190, 6;
	@%p59 bra 	$L__BB356_33;
	shfl.sync.idx.b32	%r421|%p60, %r108, %r53, 31, -1;
	mad.lo.s32 	%r554, %r421, %r95, %r554;
$L__BB356_33:
	setp.lt.s32 	%p61, %r190, 7;
	@%p61 bra 	$L__BB356_35;
	shfl.sync.idx.b32	%r422|%p62, %r108, %r54, 31, -1;
	mad.lo.s32 	%r554, %r422, %r96, %r554;
$L__BB356_35:
	setp.lt.s32 	%p63, %r190, 8;
	@%p63 bra 	$L__BB356_37;
	shfl.sync.idx.b32	%r423|%p64, %r108, %r55, 31, -1;
	mad.lo.s32 	%r554, %r423, %r97, %r554;
$L__BB356_37:
	setp.lt.s32 	%p65, %r190, 9;
	@%p65 bra 	$L__BB356_39;
	shfl.sync.idx.b32	%r424|%p66, %r108, %r56, 31, -1;
	mad.lo.s32 	%r554, %r424, %r98, %r554;
$L__BB356_39:
	setp.lt.s32 	%p67, %r190, 10;
	@%p67 bra 	$L__BB356_41;
	shfl.sync.idx.b32	%r425|%p68, %r108, %r57, 31, -1;
	mad.lo.s32 	%r554, %r425, %r99, %r554;
$L__BB356_41:
	setp.lt.s32 	%p69, %r190, 11;
	@%p69 bra 	$L__BB356_43;
	shfl.sync.idx.b32	%r426|%p70, %r108, %r58, 31, -1;
	mad.lo.s32 	%r554, %r426, %r100, %r554;
$L__BB356_43:
	setp.lt.s32 	%p71, %r190, 12;
	@%p71 bra 	$L__BB356_45;
	shfl.sync.idx.b32	%r427|%p72, %r108, %r59, 31, -1;
	mad.lo.s32 	%r554, %r427, %r101, %r554;
$L__BB356_45:
	setp.lt.s32 	%p73, %r190, 13;
	@%p73 bra 	$L__BB356_47;
	shfl.sync.idx.b32	%r428|%p74, %r108, %r60, 31, -1;
	mad.lo.s32 	%r554, %r428, %r102, %r554;
$L__BB356_47:
	setp.lt.s32 	%p75, %r190, 14;
	@%p75 bra 	$L__BB356_49;
	shfl.sync.idx.b32	%r429|%p76, %r108, %r61, 31, -1;
	mad.lo.s32 	%r554, %r429, %r103, %r554;
$L__BB356_49:
	setp.lt.s32 	%p77, %r190, 15;
	@%p77 bra 	$L__BB356_51;
	shfl.sync.idx.b32	%r430|%p78, %r108, %r62, 31, -1;
	mad.lo.s32 	%r554, %r430, %r104, %r554;
$L__BB356_51:
	setp.lt.s32 	%p79, %r190, 16;
	@%p79 bra 	$L__BB356_85;
	shfl.sync.idx.b32	%r431|%p80, %r108, %r63, 31, -1;
	mad.lo.s32 	%r554, %r431, %r105, %r554;
	bra.uni 	$L__BB356_85;
$L__BB356_53:
	setp.lt.s32 	%p33, %r190, 1;
	mov.b32 	%r554, 0;
	@%p33 bra 	$L__BB356_55;
	add.s32 	%r368, %r107, %r367;
	ld.shared.u32 	%r369, [%r368];
	mul.lo.s32 	%r554, %r369, %r90;
$L__BB356_55:
	setp.lt.s32 	%p34, %r190, 2;
	@%p34 bra 	$L__BB356_57;
	add.s32 	%r371, %r107, %r370;
	ld.shared.u32 	%r372, [%r371];
	mad.lo.s32 	%r554, %r372, %r91, %r554;
$L__BB356_57:
	setp.lt.s32 	%p35, %r190, 3;
	@%p35 bra 	$L__BB356_59;
	add.s32 	%r374, %r107, %r373;
	ld.shared.u32 	%r375, [%r374];
	mad.lo.s32 	%r554, %r375, %r92, %r554;
$L__BB356_59:
	setp.lt.s32 	%p36, %r190, 4;
	@%p36 bra 	$L__BB356_61;
	add.s32 	%r377, %r107, %r376;
	ld.shared.u32 	%r378, [%r377];
	mad.lo.s32 	%r554, %r378, %r93, %r554;
$L__BB356_61:
	setp.lt.s32 	%p37, %r190, 5;
	@%p37 bra 	$L__BB356_63;
	add.s32 	%r380, %r107, %r379;
	ld.shared.u32 	%r381, [%r380];
	mad.lo.s32 	%r554, %r381, %r94, %r554;
$L__BB356_63:
	setp.lt.s32 	%p38, %r190, 6;
	@%p38 bra 	$L__BB356_65;
	add.s32 	%r383, %r107, %r382;
	ld.shared.u32 	%r384, [%r383];
	mad.lo.s32 	%r554, %r384, %r95, %r554;
$L__BB356_65:
	setp.lt.s32 	%p39, %r190, 7;
	@%p39 bra 	$L__BB356_67;
	add.s32 	%r386, %r107, %r385;
	ld.shared.u32 	%r387, [%r386];
	mad.lo.s32 	%r554, %r387, %r96, %r554;
$L__BB356_67:
	setp.lt.s32 	%p40, %r190, 8;
	@%p40 bra 	$L__BB356_69;
	add.s32 	%r389, %r107, %r388;
	ld.shared.u32 	%r390, [%r389];
	mad.lo.s32 	%r554, %r390, %r97, %r554;
$L__BB356_69:
	setp.lt.s32 	%p41, %r190, 9;
	@%p41 bra 	$L__BB356_71;
	add.s32 	%r392, %r107, %r391;
	ld.shared.u32 	%r393, [%r392];
	mad.lo.s32 	%r554, %r393, %r98, %r554;
$L__BB356_71:
	setp.lt.s32 	%p42, %r190, 10;
	@%p42 bra 	$L__BB356_73;
	add.s32 	%r395, %r107, %r394;
	ld.shared.u32 	%r396, [%r395];
	mad.lo.s32 	%r554, %r396, %r99, %r554;
$L__BB356_73:
	setp.lt.s32 	%p43, %r190, 11;
	@%p43 bra 	$L__BB356_75;
	add.s32 	%r398, %r107, %r397;
	ld.shared.u32 	%r399, [%r398];
	mad.lo.s32 	%r554, %r399, %r100, %r554;
$L__BB356_75:
	setp.lt.s32 	%p44, %r190, 12;
	@%p44 bra 	$L__BB356_77;
	add.s32 	%r401, %r107, %r400;
	ld.shared.u32 	%r402, [%r401];
	mad.lo.s32 	%r554, %r402, %r101, %r554;
$L__BB356_77:
	setp.lt.s32 	%p45, %r190, 13;
	@%p45 bra 	$L__BB356_79;
	add.s32 	%r404, %r107, %r403;
	ld.shared.u32 	%r405, [%r404];
	mad.lo.s32 	%r554, %r405, %r102, %r554;
$L__BB356_79:
	setp.lt.s32 	%p46, %r190, 14;
	@%p46 bra 	$L__BB356_81;
	add.s32 	%r407, %r107, %r406;
	ld.shared.u32 	%r408, [%r407];
	mad.lo.s32 	%r554, %r408, %r103, %r554;
$L__BB356_81:
	setp.lt.s32 	%p47, %r190, 15;
	@%p47 bra 	$L__BB356_83;
	add.s32 	%r410, %r107, %r409;
	ld.shared.u32 	%r411, [%r410];
	mad.lo.s32 	%r554, %r411, %r104, %r554;
$L__BB356_83:
	setp.lt.s32 	%p48, %r190, 16;
	@%p48 bra 	$L__BB356_85;
	add.s32 	%r413, %r107, %r412;
	ld.shared.u32 	%r414, [%r413];
	mad.lo.s32 	%r554, %r414, %r105, %r554;
$L__BB356_85:
	setp.ne.s32 	%p81, %r7, 0;
	add.s32 	%r432, %r552, %r83;
	mad.lo.s32 	%r172, %r432, %r2, %r89;
	shfl.sync.down.b32	%r433|%p82, %r554, 1, 7711, -1;
	add.s32 	%r173, %r433, %r554;
	@%p81 bra 	$L__BB356_87;
	shl.b32 	%r434, %r172, 2;
	mov.u32 	%r435, _ZZ9cuda_gemmIiLi128ELi2ELi1ELi128ELi64ELi64ELi64ELi0ELi0EEviiiPT_S1_S1_iiiE3Csh;
	add.s32 	%r436, %r435, %r434;
	ld.shared.u32 	%r437, [%r436];
	add.s32 	%r438, %r437, %r173;
	st.shared.u32 	[%r436], %r438;
$L__BB356_87:
	add.s32 	%r552, %r552, %r64;
	setp.lt.s32 	%p83, %r552, %r14;
	@%p83 bra 	$L__BB356_20;
$L__BB356_88:
	add.s32 	%r551, %r551, %r3;
	setp.lt.s32 	%p84, %r551, %r2;
	@%p84 bra 	$L__BB356_18;
$L__BB356_89:
	add.s32 	%r549, %r83, 16;
	setp.lt.u32 	%p85, %r83, 48;
	@%p85 bra 	$L__BB356_14;
	mov.b32 	%r547, 32;
	mov.pred 	%p94, 0;
	@%p1 bra 	$L__BB356_10;
	setp.gt.u32 	%p87, %r1, 31;
	bar.sync 	0;
	@%p87 bra 	$L__BB356_98;
	ld.param.u64 	%rd27, [_Z9cuda_gemmIiLi128ELi2ELi1ELi128ELi64ELi64ELi64ELi0ELi0EEviiiPT_S1_S1_iii_param_5];
	ld.param.u32 	%r542, [_Z9cuda_gemmIiLi128ELi2ELi1ELi128ELi64ELi64ELi64ELi0ELi0EEviiiPT_S1_S1_iii_param_2];
	ld.param.u32 	%r540, [_Z9cuda_gemmIiLi128ELi2ELi1ELi128ELi64ELi64ELi64ELi0ELi0EEviiiPT_S1_S1_iii_param_1];
	cvta.to.global.u64 	%rd3, %rd27;
	shl.b32 	%r177, %r1, 2;
	and.b32  	%r440, %r16, 3;
	setp.eq.s32 	%p88, %r440, 3;
	mov.u32 	%r441, %ctaid.x;
	mul.lo.s32 	%r442, %r2, %r441;
	mad.lo.s32 	%r178, %r543, %r540, %r442;
	div.s32 	%r179, %r542, %r190;
	mov.u32 	%r584, %r177;
	@%p88 bra 	$L__BB356_96;
	add.s32 	%r584, %r177, %r8;
	and.b32  	%r443, %r16, 3;
	setp.eq.s32 	%p89, %r443, 0;
	div.s32 	%r444, %r177, %r2;
	mad.lo.s32 	%r445, %r179, %r444, %r178;
	mul.lo.s32 	%r446, %r444, %r2;
	sub.s32 	%r447, %r177, %r446;
	add.s32 	%r448, %r445, %r447;
	mul.wide.s32 	%rd11, %r448, 4;
	add.s64 	%rd12, %rd3, %rd11;
	shl.b32 	%r449, %r1, 2;
	mov.u32 	%r450, _ZZ9cuda_gemmIiLi128ELi2ELi1ELi128ELi64ELi64ELi64ELi0ELi0EEviiiPT_S1_S1_iiiE3Csh;
	add.s32 	%r451, %r450, %r449;
	mad.lo.s32 	%r452, %r1, 12, %r451;
	ld.shared.v4.u32 	{%r453, %r454, %r455, %r456}, [%r452];
	st.global.v4.u32 	[%rd12], {%r453, %r454, %r455, %r456};
	@%p89 bra 	$L__BB356_96;
	add.s32 	%r457, %r177, %r8;
	add.s32 	%r584, %r457, %r8;
	and.b32  	%r458, %r16, 3;
	setp.eq.s32 	%p90, %r458, 1;
	div.s32 	%r459, %r457, %r2;
	mad.lo.s32 	%r460, %r179, %r459, %r178;
	mul.lo.s32 	%r461, %r459, %r2;
	sub.s32 	%r462, %r457, %r461;
	add.s32 	%r463, %r460, %r462;
	mul.wide.s32 	%rd13, %r463, 4;
	add.s64 	%rd14, %rd3, %rd13;
	shl.b32 	%r464, %r1, 2;
	mov.u32 	%r465, _ZZ9cuda_gemmIiLi128ELi2ELi1ELi128ELi64ELi64ELi64ELi0ELi0EEviiiPT_S1_S1_iiiE3Csh;
	add.s32 	%r466, %r465, %r464;
	mad.lo.s32 	%r467, %r1, 12, %r466;
	shl.b32 	%r468, %r8, 2;
	add.s32 	%r469, %r467, %r468;
	ld.shared.v4.u32 	{%r470, %r471, %r472, %r473}, [%r469];
	st.global.v4.u32 	[%rd14], {%r470, %r471, %r472, %r473};
	@%p90 bra 	$L__BB356_96;
	add.s32 	%r474, %r177, %r8;
	add.s32 	%r475, %r474, %r8;
	add.s32 	%r584, %r475, %r8;
	div.s32 	%r476, %r475, %r2;
	mad.lo.s32 	%r477, %r179, %r476, %r178;
	mul.lo.s32 	%r478, %r476, %r2;
	sub.s32 	%r479, %r475, %r478;
	add.s32 	%r480, %r477, %r479;
	mul.wide.s32 	%rd15, %r480, 4;
	add.s64 	%rd16, %rd3, %rd15;
	shl.b32 	%r481, %r1, 2;
	mov.u32 	%r482, _ZZ9cuda_gemmIiLi128ELi2ELi1ELi128ELi64ELi64ELi64ELi0ELi0EEviiiPT_S1_S1_iiiE3Csh;
	add.s32 	%r483, %r482, %r481;
	mad.lo.s32 	%r484, %r1, 12, %r483;
	shl.b32 	%r485, %r8, 2;
	add.s32 	%r486, %r484, %r485;
	add.s32 	%r487, %r486, %r485;
	ld.shared.v4.u32 	{%r488, %r489, %r490, %r491}, [%r487];
	st.global.v4.u32 	[%rd16], {%r488, %r489, %r490, %r491};
$L__BB356_96:
	setp.lt.u32 	%p91, %r16, 3;
	@%p91 bra 	$L__BB356_98;
$L__BB356_97:
	div.s32 	%r492, %r584, %r2;
	mad.lo.s32 	%r493, %r179, %r492, %r178;
	mul.lo.s32 	%r494, %r492, %r2;
	sub.s32 	%r495, %r584, %r494;
	add.s32 	%r496, %r493, %r495;
	mul.wide.s32 	%rd17, %r496, 4;
	add.s64 	%rd18, %rd3, %rd17;
	shl.b32 	%r497, %r584, 2;
	mov.u32 	%r498, _ZZ9cuda_gemmIiLi128ELi2ELi1ELi128ELi64ELi64ELi64ELi0ELi0EEviiiPT_S1_S1_iiiE3Csh;
	add.s32 	%r499, %r498, %r497;
	ld.shared.v4.u32 	{%r500, %r501, %r502, %r503}, [%r499];
	st.global.v4.u32 	[%rd18], {%r500, %r501, %r502, %r503};
	add.s32 	%r504, %r584, %r8;
	div.s32 	%r505, %r504, %r2;
	mad.lo.s32 	%r506, %r179, %r505, %r178;
	mul.lo.s32 	%r507, %r505, %r2;
	sub.s32 	%r508, %r504, %r507;
	add.s32 	%r509, %r506, %r508;
	mul.wide.s32 	%rd19, %r509, 4;
	add.s64 	%rd20, %rd3, %rd19;
	shl.b32 	%r510, %r8, 2;
	add.s32 	%r511, %r499, %r510;
	ld.shared.v4.u32 	{%r512, %r513, %r514, %r515}, [%r511];
	st.global.v4.u32 	[%rd20], {%r512, %r513, %r514, %r515};
	add.s32 	%r516, %r504, %r8;
	div.s32 	%r517, %r516, %r2;
	mad.lo.s32 	%r518, %r179, %r517, %r178;
	mul.lo.s32 	%r519, %r517, %r2;
	sub.s32 	%r520, %r516, %r519;
	add.s32 	%r521, %r518, %r520;
	mul.wide.s32 	%rd21, %r521, 4;
	add.s64 	%rd22, %rd3, %rd21;
	add.s32 	%r522, %r511, %r510;
	ld.shared.v4.u32 	{%r523, %r524, %r525, %r526}, [%r522];
	st.global.v4.u32 	[%rd22], {%r523, %r524, %r525, %r526};
	add.s32 	%r527, %r516, %r8;
	div.s32 	%r528, %r527, %r2;
	mad.lo.s32 	%r529, %r179, %r528, %r178;
	mul.lo.s32 	%r530, %r528, %r2;
	sub.s32 	%r531, %r527, %r530;
	add.s32 	%r532, %r529, %r531;
	mul.wide.s32 	%rd23, %r532, 4;
	add.s64 	%rd24, %rd3, %rd23;
	add.s32 	%r533, %r522, %r510;
	ld.shared.v4.u32 	{%r534, %r535, %r536, %r537}, [%r533];
	st.global.v4.u32 	[%rd24], {%r534, %r535, %r536, %r537};
	add.s32 	%r584, %r527, %r8;
	setp.lt.u32 	%p92, %r584, 128;
	@%p92 bra 	$L__BB356_97;
$L__BB356_98:
	mov.u32 	%r538, %nctaid.y;
	add.s32 	%r543, %r543, %r538;
	shl.b32 	%r539, %r538, 1;
	setp.lt.u32 	%p93, %r543, %r539;
	@%p93 bra 	$L__BB356_2;
$L__BB356_99:
	ret;

}
	// .globl	_Z9cuda_gemmIiLi128ELi2ELi1ELi128ELi64ELi64ELi64ELi0ELi1EEviiiPT_S1_S1_iii
.visible .entry _Z9cuda_gemmIiLi128ELi2ELi1ELi128ELi64ELi64ELi64ELi0ELi1EEviiiPT_S1_S1_iii(
	.param .u32 _Z9cuda_gemmIiLi128ELi2ELi1ELi128ELi64ELi64ELi64ELi0ELi1EEviiiPT_S1_S1_iii_param_0,
	.param .u32 _Z9cuda_gemmIiLi128ELi2ELi1ELi128ELi64ELi64ELi64ELi0ELi1EEviiiPT_S1_S1_iii_param_1,
	.param .u32 _Z9cuda_gemmIiLi128ELi2ELi1ELi128ELi64ELi64ELi64ELi0ELi1EEviiiPT_S1_S1_iii_param_2,
	.param .u64 .ptr .align 1 _Z9cuda_gemmIiLi128ELi2ELi1ELi128ELi64ELi64ELi64ELi0ELi1EEviiiPT_S1_S1_iii_param_3,
	.param .u64 .ptr .align 1 _Z9cuda_gemmIiLi128ELi2ELi1ELi128ELi64ELi64ELi64ELi0ELi1EEviiiPT_S1_S1_iii_param_4,
	.param .u64 .ptr .align 1 _Z9cuda_gemmIiLi128ELi2ELi1ELi128ELi64ELi64ELi64ELi0ELi1EEviiiPT_S1_S1_iii_param_5,
	.param .u32 _Z9cuda_gemmIiLi128ELi2ELi1ELi128ELi64ELi64ELi64ELi0ELi1EEviiiPT_S1_S1_iii_param_6,
	.param .u32 _Z9cuda_gemmIiLi128ELi2ELi1ELi128ELi64ELi64ELi64ELi0ELi1EEviiiPT_S1_S1_iii_param_7,
	.param .u32 _Z9cuda_gemmIiLi128ELi2ELi1ELi128ELi64ELi64ELi64ELi0ELi1EEviiiPT_S1_S1_iii_param_8
)
.maxntid 128
{
	.reg .pred 	%p<43>;
	.reg .b32 	%r<273>;
	.reg .b64 	%rd<25>;
	// demoted variable
	.shared .align 128 .b8 _ZZ9cuda_gemmIiLi128ELi2ELi1ELi128ELi64ELi64ELi64ELi0ELi1EEviiiPT_S1_S1_iiiE11kron_fac_sh[2112];
	// demoted variable
	.shared .align 128 .b8 _ZZ9cuda_gemmIiLi128ELi2ELi1ELi128ELi64ELi64ELi64ELi0ELi1EEviiiPT_S1_S1_iiiE3Ash[256];
	// demoted variable
	.shared .align 128 .b8 _ZZ9cuda_gemmIiLi128ELi2ELi1ELi128ELi64ELi64ELi64ELi0ELi1EEviiiPT_S1_S1_iiiE3Csh[512];
	ld.param.u32 	%r81, [_Z9cuda_gemmIiLi128ELi2ELi1ELi128ELi64ELi64ELi64ELi0ELi1EEviiiPT_S1_S1_iii_param_2];
	ld.param.u64 	%rd4, [_Z9cuda_gemmIiLi128ELi2ELi1ELi128ELi64ELi64ELi64ELi0ELi1EEviiiPT_S1_S1_iii_param_3];
	ld.param.u64 	%rd5, [_Z9cuda_gemmIiLi128ELi2ELi1ELi128ELi64ELi64ELi64ELi0ELi1EEviiiPT_S1_S1_iii_param_4];
	ld.param.u64 	%rd6, [_Z9cuda_gemmIiLi128ELi2ELi1ELi128ELi64ELi64ELi64ELi0ELi1EEviiiPT_S1_S1_iii_param_5];
	cvta.to.global.u64 	%rd1, %rd6;
	mov.u32 	%r1, %tid.x;
	mov.u32 	%r2, %ctaid.z;
	shr.u32 	%r82, %r1, 1;
	and.b32  	%r3, %r82, 1;
	shr.u32 	%r4, %r1, 2;
	mov.u32 	%r263, %ctaid.y;
	mov.u32 	%r6, %nctaid.y;
	shl.b32 	%r7, %r6, 1;
	setp.ge.u32 	%p2, %r263, %r7;
	@%p2 bra 	$L__BB357_29;
	and.b32  	%r8, %r1, 1;
	mov.u32 	%r83, %ctaid.x;
	mov.u32 	%r84, %ntid.x;
	shl.b32 	%r9, %r1, 2;
	shl.b32 	%r10, %r83, 7;
	shl.b32 	%r11, %r84, 2;
	shr.u32 	%r12, %r1, 4;
	and.b32  	%r13, %r1, 15;
	mov.u32 	%r85, _ZZ9cuda_gemmIiLi128ELi2ELi1ELi128ELi64ELi64ELi64ELi0ELi1EEviiiPT_S1_S1_iiiE11kron_fac_sh;
	mad.lo.s32 	%r14, %r13, 132, %r85;
	shr.u32 	%r15, %r84, 4;
	shl.b32 	%r86, %r1, 4;
	and.b32  	%r87, %r86, 16;
	shl.b32 	%r88, %r3, 5;
	or.b32  	%r89, %r88, %r87;
	mad.lo.s32 	%r90, %r4, 132, %r85;
	and.b32  	%r91, %r9, 124;
	add.s32 	%r16, %r90, %r91;
	shl.b32 	%r17, %r83, 1;
	shr.s32 	%r92, %r81, 31;
	shr.u32 	%r93, %r92, 26;
	add.s32 	%r94, %r81, %r93;
	shr.s32 	%r18, %r94, 6;
	add.s32 	%r19, %r1, %r84;
	max.u32 	%r95, %r19, 128;
	setp.lt.u32 	%p3, %r19, 128;
	selp.u32 	%r96, 1, 0, %p3;
	add.s32 	%r97, %r19, %r96;
	sub.s32 	%r98, %r95, %r97;
	div.u32 	%r99, %r98, %r84;
	add.s32 	%r20, %r99, %r96;
	add.s32 	%r21, %r9, %r11;
	max.u32 	%r100, %r21, 128;
	setp.lt.u32 	%p4, %r21, 128;
	selp.u32 	%r101, 1, 0, %p4;
	or.b32  	%r102, %r21, %r101;
	sub.s32 	%r103, %r100, %r102;
	div.u32 	%r104, %r103, %r11;
	add.s32 	%r22, %r104, %r101;
	mov.u32 	%r105, _ZZ9cuda_gemmIiLi128ELi2ELi1ELi128ELi64ELi64ELi64ELi0ELi1EEviiiPT_S1_S1_iiiE3Csh;
	add.s32 	%r23, %r105, %r9;
	add.s32 	%r24, %r23, %r11;
	add.s32 	%r25, %r19, %r84;
	or.b32  	%r106, %r89, %r3;
	or.b32  	%r107, %r3, 8;
	or.b32  	%r108, %r89, %r107;
	add.s32 	%r109, %r3, -1;
	and.b32  	%r110, %r109, 15;
	or.b32  	%r111, %r89, %r110;
	shl.b32 	%r112, %r111, 2;
	mov.u32 	%r113, _ZZ9cuda_gemmIiLi128ELi2ELi1ELi128ELi64ELi64ELi64ELi0ELi1EEviiiPT_S1_S1_iiiE3Ash;
	add.s32 	%r26, %r113, %r112;
	shl.b32 	%r114, %r106, 2;
	add.s32 	%r27, %r113, %r114;
	shl.b32 	%r115, %r108, 2;
	add.s32 	%r28, %r113, %r115;
	mad.lo.s32 	%r29, %r3, -31, %r89;
	add.s32 	%r30, %r29, 1;
	add.s32 	%r31, %r29, 2;
	add.s32 	%r32, %r29, 3;
	add.s32 	%r33, %r29, 4;
	add.s32 	%r34, %r29, 5;
	add.s32 	%r35, %r29, 6;
	add.s32 	%r36, %r29, 7;
	or.b32  	%r37, %r87, %r107;
	add.s32 	%r38, %r29, 9;
	add.s32 	%r39, %r29, 10;
	add.s32 	%r40, %r29, 11;
	add.s32 	%r41, %r29, 12;
	add.s32 	%r42, %r29, 13;
	add.s32 	%r43, %r29, 14;
	or.b32  	%r44, %r87, %r110;
	and.b32  	%r45, %r22, 3;
	mad.lo.s32 	%r46, %r1, 12, %r23;
	shl.b32 	%r49, %r84, 4;
	add.s32 	%r47, %r46, %r49;
	add.s32 	%r48, %r21, %r11;
	shl.b32 	%r50, %r84, 3;
	mul.lo.s32 	%r51, %r84, 12;
	cvta.to.global.u64 	%rd2, %rd5;
	cvta.to.global.u64 	%rd3, %rd4;
$L__BB357_2:
	and.b32  	%r53, %r20, 3;
	setp.eq.s32 	%p5, %r53, 3;
	mov.u32 	%r264, %r1;
	@%p5 bra 	$L__BB357_6;
	setp.eq.s32 	%p6, %r53, 0;
	mov.b32 	%r116, 0;
	st.shared.u32 	[%r23], %r116;
	mov.u32 	%r264, %r19;
	@%p6 bra 	$L__BB357_6;
	setp.eq.s32 	%p7, %r53, 1;
	mov.b32 	%r117, 0;
	st.shared.u32 	[%r24], %r117;
	mov.u32 	%r264, %r25;
	@%p7 bra 	$L__BB357_6;
	mov.u32 	%r118, %ntid.x;
	add.s32 	%r264, %r25, %r118;
	add.s32 	%r119, %r24, %r11;
	mov.b32 	%r120, 0;
	st.shared.u32 	[%r119], %r120;
$L__BB357_6:
	setp.lt.u32 	%p8, %r20, 3;
	@%p8 bra 	$L__BB357_9;
	shl.b32 	%r121, %r264, 2;
	mov.u32 	%r122, _ZZ9cuda_gemmIiLi128ELi2ELi1ELi128ELi64ELi64ELi64ELi0ELi1EEviiiPT_S1_S1_iiiE3Csh;
	add.s32 	%r265, %r122, %r121;
$L__BB357_8:
	mov.b32 	%r123, 0;
	st.shared.u32 	[%r265], %r123;
	add.s32 	%r124, %r265, %r11;
	st.shared.u32 	[%r124], %r123;
	add.s32 	%r125, %r265, %r50;
	st.shared.u32 	[%r125], %r123;
	add.s32 	%r126, %r265, %r51;
	st.shared.u32 	[%r126], %r123;
	add.s32 	%r264, %r264, %r11;
	add.s32 	%r265, %r265, %r49;
	setp.lt.u32 	%p9, %r264, 128;
	@%p9 bra 	$L__BB357_8;
$L__BB357_9:
	mad.lo.s32 	%r61, %r263, %r81, %r10;
	mov.b32 	%r267, 0;
	mov.pred 	%p42, -1;
$L__BB357_10:
	mov.pred 	%p1, %p42;
	setp.gt.u32 	%p11, %r1, 15;
	@%p11 bra 	$L__BB357_13;
	add.s32 	%r63, %r61, %r267;
	mov.u32 	%r268, %r9;
$L__BB357_12:
	shr.u32 	%r128, %r268, 5;
	add.s32 	%r129, %r128, %r2;
	shl.b32 	%r130, %r129, 6;
	and.b32  	%r131, %r268, 28;
	add.s32 	%r132, %r63, %r131;
	add.s32 	%r133, %r132, %r130;
	mul.wide.s32 	%rd7, %r133, 4;
	add.s64 	%rd8, %rd3, %rd7;
	ld.global.v4.u32 	{%r134, %r135, %r136, %r137}, [%rd8];
	shl.b32 	%r138, %r268, 2;
	mov.u32 	%r139, _ZZ9cuda_gemmIiLi128ELi2ELi1ELi128ELi64ELi64ELi64ELi0ELi1EEviiiPT_S1_S1_iiiE3Ash;
	add.s32 	%r140, %r139, %r138;
	st.shared.v4.u32 	[%r140], {%r134, %r135, %r136, %r137};
	add.s32 	%r268, %r268, %r11;
	setp.lt.u32 	%p12, %r268, 64;
	@%p12 bra 	$L__BB357_12;
$L__BB357_13:
	shl.b32 	%r142, %r2, 6;
	add.s32 	%r64, %r267, %r142;
	mov.b32 	%r269, 0;
$L__BB357_14:
	mov.u32 	%r67, %r269;
	add.s32 	%r68, %r13, %r67;
	mov.u32 	%r270, %r12;
$L__BB357_15:
	add.s32 	%r143, %r64, %r270;
	shl.b32 	%r144, %r143, 6;
	add.s32 	%r145, %r144, %r68;
	mul.wide.u32 	%rd9, %r145, 4;
	add.s64 	%rd10, %rd2, %rd9;
	ld.global.u32 	%r146, [%rd10];
	shl.b32 	%r147, %r270, 2;
	add.s32 	%r148, %r14, %r147;
	st.shared.u32 	[%r148], %r146;
	add.s32 	%r270, %r270, %r15;
	setp.lt.u32 	%p13, %r270, 32;
	@%p13 bra 	$L__BB357_15;
	setp.gt.u32 	%p14, %r1, 63;
	bar.sync 	0;
	@%p14 bra 	$L__BB357_19;
	setp.ne.s32 	%p15, %r8, 0;
	ld.shared.u32 	%r149, [%r26];
	ld.shared.u32 	%r150, [%r27+56];
	ld.shared.u32 	%r151, [%r27+52];
	ld.shared.u32 	%r152, [%r27+48];
	ld.shared.u32 	%r153, [%r27+44];
	ld.shared.u32 	%r154, [%r27+40];
	ld.shared.u32 	%r155, [%r27+36];
	ld.shared.u32 	%r156, [%r28];
	ld.shared.u32 	%r157, [%r27+28];
	ld.shared.u32 	%r158, [%r27+24];
	ld.shared.u32 	%r159, [%r27+20];
	ld.shared.u32 	%r160, [%r27+16];
	ld.shared.u32 	%r161, [%r27+12];
	ld.shared.u32 	%r162, [%r27+8];
	ld.shared.u32 	%r163, [%r27+4];
	ld.shared.u32 	%r164, [%r27];
	ld.shared.u32 	%r165, [%r16];
	shfl.sync.idx.b32	%r166|%p16, %r165, %r29, 31, -1;
	mul.lo.s32 	%r167, %r166, %r164;
	shfl.sync.idx.b32	%r168|%p17, %r165, %r30, 31, -1;
	mad.lo.s32 	%r169, %r168, %r163, %r167;
	shfl.sync.idx.b32	%r170|%p18, %r165, %r31, 31, -1;
	mad.lo.s32 	%r171, %r170, %r162, %r169;
	shfl.sync.idx.b32	%r172|%p19, %r165, %r32, 31, -1;
	mad.lo.s32 	%r173, %r172, %r161, %r171;
	shfl.sync.idx.b32	%r174|%p20, %r165, %r33, 31, -1;
	mad.lo.s32 	%r175, %r174, %r160, %r173;
	shfl.sync.idx.b32	%r176|%p21, %r165, %r34, 31, -1;
	mad.lo.s32 	%r177, %r176, %r159, %r175;
	shfl.sync.idx.b32	%r178|%p22, %r165, %r35, 31, -1;
	mad.lo.s32 	%r179, %r178, %r158, %r177;
	shfl.sync.idx.b32	%r180|%p23, %r165, %r36, 31, -1;
	mad.lo.s32 	%r181, %r180, %r157, %r179;
	shfl.sync.idx.b32	%r182|%p24, %r165, %r37, 31, -1;
	mad.lo.s32 	%r183, %r182, %r156, %r181;
	shfl.sync.idx.b32	%r184|%p25, %r165, %r38, 31, -1;
	mad.lo.s32 	%r185, %r184, %r155, %r183;
	shfl.sync.idx.b32	%r186|%p26, %r165, %r39, 31, -1;
	mad.lo.s32 	%r187, %r186, %r154, %r185;
	shfl.sync.idx.b32	%r188|%p27, %r165, %r40, 31, -1;
	mad.lo.s32 	%r189, %r188, %r153, %r187;
	shfl.sync.idx.b32	%r190|%p28, %r165, %r41, 31, -1;
	mad.lo.s32 	%r191, %r190, %r152, %r189;
	shfl.sync.idx.b32	%r192|%p29, %r165, %r42, 31, -1;
	mad.lo.s32 	%r193, %r192, %r151, %r191;
	shfl.sync.idx.b32	%r194|%p30, %r165, %r43, 31, -1;
	mad.lo.s32 	%r195, %r194, %r150, %r193;
	shfl.sync.idx.b32	%r196|%p31, %r165, %r44, 31, -1;
	mad.lo.s32 	%r197, %r196, %r149, %r195;
	add.s32 	%r198, %r4, %r67;
	shl.b32 	%r199, %r198, 1;
	or.b32  	%r71, %r199, %r3;
	shfl.sync.down.b32	%r200|%p32, %r197, 1, 7711, -1;
	add.s32 	%r72, %r200, %r197;
	@%p15 bra 	$L__BB357_19;
	shl.b32 	%r201, %r71, 2;
	mov.u32 	%r202, _ZZ9cuda_gemmIiLi128ELi2ELi1ELi128ELi64ELi64ELi64ELi0ELi1EEviiiPT_S1_S1_iiiE3Csh;
	add.s32 	%r203, %r202, %r201;
	ld.shared.u32 	%r204, [%r203];
	add.s32 	%r205, %r204, %r72;
	st.shared.u32 	[%r203], %r205;
$L__BB357_19:
	add.s32 	%r269, %r67, 16;
	setp.lt.u32 	%p33, %r67, 48;
	@%p33 bra 	$L__BB357_14;
	mov.b32 	%r267, 32;
	mov.pred 	%p42, 0;
	@%p1 bra 	$L__BB357_10;
	setp.gt.u32 	%p35, %r1, 31;
	bar.sync 	0;
	@%p35 bra 	$L__BB357_28;
	ld.param.u32 	%r262, [_Z9cuda_gemmIiLi128ELi2ELi1ELi128ELi64ELi64ELi64ELi0ELi1EEviiiPT_S1_S1_iii_param_1];
	setp.eq.s32 	%p36, %r45, 3;
	mad.lo.s32 	%r74, %r263, %r262, %r17;
	mov.u32 	%r271, %r9;
	@%p36 bra 	$L__BB357_26;
	setp.eq.s32 	%p37, %r45, 0;
	mul.lo.s32 	%r207, %r1, %r18;
	shl.b32 	%r208, %r207, 1;
	add.s32 	%r209, %r74, %r208;
	mul.wide.s32 	%rd11, %r209, 4;
	add.s64 	%rd12, %rd1, %rd11;
	ld.shared.v4.u32 	{%r210, %r211, %r212, %r213}, [%r46];
	st.global.v4.u32 	[%rd12], {%r210, %r211, %r212, %r213};
	mov.u32 	%r271, %r21;
	@%p37 bra 	$L__BB357_26;
	setp.eq.s32 	%p38, %r45, 1;
	shr.u32 	%r214, %r21, 1;
	mad.lo.s32 	%r215, %r214, %r18, %r74;
	mul.wide.s32 	%rd13, %r215, 4;
	add.s64 	%rd14, %rd1, %rd13;
	ld.shared.v4.u32 	{%r216, %r217, %r218, %r219}, [%r47];
	st.global.v4.u32 	[%rd14], {%r216, %r217, %r218, %r219};
	mov.u32 	%r271, %r48;
	@%p38 bra 	$L__BB357_26;
	add.s32 	%r271, %r48, %r11;
	shr.u32 	%r220, %r48, 1;
	mad.lo.s32 	%r221, %r220, %r18, %r74;
	mul.wide.s32 	%rd15, %r221, 4;
	add.s64 	%rd16, %rd1, %rd15;
	shl.b32 	%r222, %r11, 2;
	add.s32 	%r223, %r47, %r222;
	ld.shared.v4.u32 	{%r224, %r225, %r226, %r227}, [%r223];
	st.global.v4.u32 	[%rd16], {%r224, %r225, %r226, %r227};
$L__BB357_26:
	setp.lt.u32 	%p39, %r22, 3;
	@%p39 bra 	$L__BB357_28;
$L__BB357_27:
	shr.u32 	%r228, %r271, 1;
	mad.lo.s32 	%r229, %r228, %r18, %r74;
	mul.wide.s32 	%rd17, %r229, 4;
	add.s64 	%rd18, %rd1, %rd17;
	shl.b32 	%r230, %r271, 2;
	mov.u32 	%r231, _ZZ9cuda_gemmIiLi128ELi2ELi1ELi128ELi64ELi64ELi64ELi0ELi1EEviiiPT_S1_S1_iiiE3Csh;
	add.s32 	%r232, %r231, %r230;
	ld.shared.v4.u32 	{%r233, %r234, %r235, %r236}, [%r232];
	st.global.v4.u32 	[%rd18], {%r233, %r234, %r235, %r236};
	add.s32 	%r237, %r271, %r11;
	shr.u32 	%r238, %r237, 1;
	mad.lo.s32 	%r239, %r238, %r18, %r74;
	mul.wide.s32 	%rd19, %r239, 4;
	add.s64 	%rd20, %rd1, %rd19;
	shl.b32 	%r240, %r11, 2;
	add.s32 	%r241, %r232, %r240;
	ld.shared.v4.u32 	{%r242, %r243, %r244, %r245}, [%r241];
	st.global.v4.u32 	[%rd20], {%r242, %r243, %r244, %r245};
	add.s32 	%r246, %r237, %r11;
	shr.u32 	%r247, %r246, 1;
	mad.lo.s32 	%r248, %r247, %r18, %r74;
	mul.wide.s32 	%rd21, %r248, 4;
	add.s64 	%rd22, %rd1, %rd21;
	add.s32 	%r249, %r241, %r240;
	ld.shared.v4.u32 	{%r250, %r251, %r252, %r253}, [%r249];
	st.global.v4.u32 	[%rd22], {%r250, %r251, %r252, %r253};
	add.s32 	%r254, %r246, %r11;
	shr.u32 	%r255, %r254, 1;
	mad.lo.s32 	%r256, %r255, %r18, %r74;
	mul.wide.s32 	%rd23, %r256, 4;
	add.s64 	%rd24, %rd1, %rd23;
	add.s32 	%r257, %r249, %r240;
	ld.shared.v4.u32 	{%r258, %r259, %r260, %r261}, [%r257];
	st.global.v4.u32 	[%rd24], {%r258, %r259, %r260, %r261};
	add.s32 	%r271, %r254, %r11;
	setp.lt.u32 	%p40, %r271, 128;
	@%p40 bra 	$L__BB357_27;
$L__BB357_28:
	add.s32 	%r263, %r263, %r6;
	setp.lt.u32 	%p41, %r263, %r7;
	@%p41 bra 	$L__BB357_2;
$L__BB357_29:
	ret;

}
	// .globl	_Z9cuda_gemmIiLi128ELi2ELi1ELi128ELi64ELi64ELi64ELi1ELi0EEviiiPT_S1_S1_iii
.visible .entry _Z9cuda_gemmIiLi128ELi2ELi1ELi128ELi64ELi64ELi64ELi1ELi0EEviiiPT_S1_S1_iii(
	.param .u32 _Z9cuda_gemmIiLi128ELi2ELi1ELi128ELi64ELi64ELi64ELi1ELi0EEviiiPT_S1_S1_iii_param_0,
	.param .u32 _Z9cuda_gemmIiLi128ELi2ELi1ELi128ELi64ELi64ELi64ELi1ELi0EEviiiPT_S1_S1_iii_param_1,
	.param .u32 _Z9cuda_gemmIiLi128ELi2ELi1ELi128ELi64ELi64ELi64ELi1ELi0EEviiiPT_S1_S1_iii_param_2,
	.param .u64 .ptr .align 1 _Z9cuda_gemmIiLi128ELi2ELi1ELi128ELi64ELi64ELi64ELi1ELi0EEviiiPT_S1_S1_iii_param_3,
	.param .u64 .ptr .align 1 _Z9cuda_gemmIiLi128ELi2ELi1ELi128ELi64ELi64ELi64ELi1ELi0EEviiiPT_S1_S1_iii_param_4,
	.param .u64 .ptr .align 1 _Z9cuda_gemmIiLi128ELi2ELi1ELi128ELi64ELi64ELi64ELi1ELi0EEviiiPT_S1_S1_iii_param_5,
	.param .u32 _Z9cuda_gemmIiLi128ELi2ELi1ELi128ELi64ELi64ELi64ELi1ELi0EEviiiPT_S1_S1_iii_param_6,
	.param .u32 _Z9cuda_gemmIiLi128ELi2ELi1ELi128ELi64ELi64ELi64ELi1ELi0EEviiiPT_S1_S1_iii_param_7,
	.param .u32 _Z9cuda_gemmIiLi128ELi2ELi1ELi128ELi64ELi64ELi64ELi1ELi0EEviiiPT_S1_S1_iii_param_8
)
.maxntid 128
{
	.reg .pred 	%p<95>;
	.reg .b16 	%rs<3>;
	.reg .b32 	%r<548>;
	.reg .b64 	%rd<28>;
	// demoted variable
	.shared .align 128 .b8 _ZZ9cuda_gemmIiLi128ELi2ELi1ELi128ELi64ELi64ELi64ELi1ELi0EEviiiPT_S1_S1_iiiE11kron_fac_sh[2112];
	// demoted variable
	.shared .align 128 .b8 _ZZ9cuda_gemmIiLi128ELi2ELi1ELi128ELi64ELi64ELi64ELi1ELi0EEviiiPT_S1_S1_iiiE3Ash[256];
	// demoted variable
	.shared .align 128 .b8 _ZZ9cuda_gemmIiLi128ELi2ELi1ELi128ELi64ELi64ELi64ELi1ELi0EEviiiPT_S1_S1_iiiE3Csh[512];
	ld.param.u32 	%r186, [_Z9cuda_gemmIiLi128ELi2ELi1ELi128ELi64ELi64ELi64ELi1ELi0EEviiiPT_S1_S1_iii_param_6];
	ld.param.u32 	%r187, [_Z9cuda_gemmIiLi128ELi2ELi1ELi128ELi64ELi64ELi64ELi1ELi0EEviiiPT_S1_S1_iii_param_7];
	mov.u32 	%r1, %tid.x;
	div.s32 	%r2, 128, %r187;
	min.s32 	%r188, %r2, 64;
	shl.b32 	%r3, %r188, 1;
	div.u32 	%r5, %r1, %r3;
	mul.lo.s32 	%r189, %r5, %r3;
	sub.s32 	%r190, %r1, %r189;
	shr.u32 	%r4, %r190, 1;
	mov.u32 	%r505, %ctaid.y;
	mov.u32 	%r191, %nctaid.y;
	shl.b32 	%r192, %r191, 1;
	setp.ge.u32 	%p2, %r505, %r192;
	@%p2 bra 	$L__BB358_99;
	ld.param.u64 	%rd26, [_Z9cuda_gemmIiLi128ELi2ELi1ELi128ELi64ELi64ELi64ELi1ELi0EEviiiPT_S1_S1_iii_param_4];
	ld.param.u64 	%rd25, [_Z9cuda_gemmIiLi128ELi2ELi1ELi128ELi64ELi64ELi64ELi1ELi0EEviiiPT_S1_S1_iii_param_3];
	and.b32  	%r7, %r1, 1;
	mov.u32 	%r193, %ntid.x;
	shl.b32 	%r194, %r1, 2;
	shl.b32 	%r8, %r193, 2;
	and.b32  	%r9, %r1, 15;
	mov.u32 	%r195, _ZZ9cuda_gemmIiLi128ELi2ELi1ELi128ELi64ELi64ELi64ELi1ELi0EEviiiPT_S1_S1_iiiE11kron_fac_sh;
	mad.lo.s32 	%r10, %r9, 132, %r195;
	shr.u32 	%r11, %r193, 4;
	and.b32  	%r12, %r4, 15;
	shl.b32 	%r196, %r1, 4;
	and.b32  	%r13, %r196, 16;
	min.s32 	%r14, %r186, 16;
	add.s32 	%r197, %r1, %r193;
	max.u32 	%r198, %r197, 128;
	setp.lt.u32 	%p3, %r197, 128;
	selp.u32 	%r199, 1, 0, %p3;
	add.s32 	%r200, %r197, %r199;
	sub.s32 	%r201, %r198, %r200;
	div.u32 	%r202, %r201, %r193;
	add.s32 	%r15, %r202, %r199;
	add.s32 	%r203, %r194, %r8;
	max.u32 	%r204, %r203, 128;
	setp.lt.u32 	%p4, %r203, 128;
	selp.u32 	%r205, 1, 0, %p4;
	or.b32  	%r206, %r203, %r205;
	sub.s32 	%r207, %r204, %r206;
	div.u32 	%r208, %r207, %r8;
	add.s32 	%r16, %r208, %r205;
	add.s32 	%r209, %r4, 1;
	and.b32  	%r17, %r209, 15;
	add.s32 	%r210, %r4, 2;
	and.b32  	%r18, %r210, 15;
	add.s32 	%r211, %r4, 3;
	and.b32  	%r19, %r211, 15;
	add.s32 	%r212, %r4, 4;
	and.b32  	%r20, %r212, 15;
	add.s32 	%r213, %r4, 5;
	and.b32  	%r21, %r213, 15;
	add.s32 	%r214, %r4, 6;
	and.b32  	%r22, %r214, 15;
	add.s32 	%r215, %r4, 7;
	and.b32  	%r23, %r215, 15;
	xor.b32  	%r24, %r12, 8;
	add.s32 	%r216, %r4, 9;
	and.b32  	%r25, %r216, 15;
	add.s32 	%r217, %r4, 10;
	and.b32  	%r26, %r217, 15;
	add.s32 	%r218, %r4, 11;
	and.b32  	%r27, %r218, 15;
	add.s32 	%r219, %r4, 12;
	and.b32  	%r28, %r219, 15;
	add.s32 	%r220, %r4, 13;
	and.b32  	%r29, %r220, 15;
	add.s32 	%r221, %r4, 14;
	and.b32  	%r30, %r221, 15;
	add.s32 	%r222, %r4, -1;
	and.b32  	%r31, %r222, 15;
	or.b32  	%r32, %r13, %r12;
	or.b32  	%r33, %r13, %r17;
	or.b32  	%r34, %r13, %r18;
	or.b32  	%r35, %r13, %r19;
	or.b32  	%r36, %r13, %r20;
	or.b32  	%r37, %r13, %r21;
	or.b32  	%r38, %r13, %r22;
	or.b32  	%r39, %r13, %r23;
	or.b32  	%r40, %r13, %r24;
	or.b32  	%r41, %r13, %r25;
	or.b32  	%r42, %r13, %r26;
	or.b32  	%r43, %r13, %r27;
	or.b32  	%r44, %r13, %r28;
	or.b32  	%r45, %r13, %r29;
	or.b32  	%r46, %r13, %r30;
	or.b32  	%r47, %r13, %r31;
	setp.lt.s32 	%p5, %r12, %r187;
	selp.b32 	%r223, 0, %r187, %p5;
	sub.s32 	%r48, %r12, %r223;
	add.s32 	%r224, %r12, 1;
	setp.lt.s32 	%p6, %r224, %r187;
	selp.b32 	%r225, 0, %r187, %p6;
	sub.s32 	%r49, %r224, %r225;
	add.s32 	%r226, %r12, 2;
	setp.lt.s32 	%p7, %r226, %r187;
	selp.b32 	%r227, 0, %r187, %p7;
	sub.s32 	%r50, %r226, %r227;
	add.s32 	%r228, %r12, 3;
	setp.lt.s32 	%p8, %r228, %r187;
	selp.b32 	%r229, 0, %r187, %p8;
	sub.s32 	%r51, %r228, %r229;
	add.s32 	%r230, %r12, 4;
	setp.lt.s32 	%p9, %r230, %r187;
	selp.b32 	%r231, 0, %r187, %p9;
	sub.s32 	%r52, %r230, %r231;
	add.s32 	%r232, %r12, 5;
	setp.lt.s32 	%p10, %r232, %r187;
	selp.b32 	%r233, 0, %r187, %p10;
	sub.s32 	%r53, %r232, %r233;
	add.s32 	%r234, %r12, 6;
	setp.lt.s32 	%p11, %r234, %r187;
	selp.b32 	%r235, 0, %r187, %p11;
	sub.s32 	%r54, %r234, %r235;
	add.s32 	%r236, %r12, 7;
	setp.lt.s32 	%p12, %r236, %r187;
	selp.b32 	%r237, 0, %r187, %p12;
	sub.s32 	%r55, %r236, %r237;
	add.s32 	%r238, %r12, 8;
	setp.lt.s32 	%p13, %r238, %r187;
	selp.b32 	%r239, 0, %r187, %p13;
	sub.s32 	%r56, %r238, %r239;
	add.s32 	%r240, %r12, 9;
	setp.lt.s32 	%p14, %r240, %r187;
	selp.b32 	%r241, 0, %r187, %p14;
	sub.s32 	%r57, %r240, %r241;
	add.s32 	%r242, %r12, 10;
	setp.lt.s32 	%p15, %r242, %r187;
	selp.b32 	%r243, 0, %r187, %p15;
	sub.s32 	%r58, %r242, %r243;
	add.s32 	%r244, %r12, 11;
	setp.lt.s32 	%p16, %r244, %r187;
	selp.b32 	%r245, 0, %r187, %p16;
	sub.s32 	%r59, %r244, %r245;
	add.s32 	%r246, %r12, 12;
	setp.lt.s32 	%p17, %r246, %r187;
	selp.b32 	%r247, 0, %r187, %p17;
	sub.s32 	%r60, %r246, %r247;
	add.s32 	%r248, %r12, 13;
	setp.lt.s32 	%p18, %r248, %r187;
	selp.b32 	%r249, 0, %r187, %p18;
	sub.s32 	%r61, %r248, %r249;
	add.s32 	%r250, %r12, 14;
	setp.lt.s32 	%p19, %r250, %r187;
	selp.b32 	%r251, 0, %r187, %p19;
	sub.s32 	%r62, %r250, %r251;
	add.s32 	%r252, %r12, 15;
	setp.lt.s32 	%p20, %r252, %r187;
	selp.b32 	%r253, 0, %r187, %p20;
	sub.s32 	%r63, %r252, %r253;
	cvt.u16.u32 	%rs1, %r3;
	div.s16 	%rs2, 128, %rs1;
	cvt.s32.s16 	%r64, %rs2;
	and.b32  	%r65, %r1, 31;
	cvta.to.global.u64 	%rd1, %rd26;
	cvta.to.global.u64 	%rd2, %rd25;
	shl.b32 	%r359, %r65, 2;
	shl.b32 	%r362, %r32, 2;
	shl.b32 	%r365, %r33, 2;
	shl.b32 	%r368, %r34, 2;
	shl.b32 	%r371, %r35, 2;
	shl.b32 	%r374, %r36, 2;
	shl.b32 	%r377, %r37, 2;
	shl.b32 	%r380, %r38, 2;
	shl.b32 	%r383, %r39, 2;
	shl.b32 	%r386, %r40, 2;
	shl.b32 	%r389, %r41, 2;
	shl.b32 	%r392, %r42, 2;
	shl.b32 	%r395, %r43, 2;
	shl.b32 	%r398, %r44, 2;
	shl.b32 	%r401, %r45, 2;
	shl.b32 	%r404, %r46, 2;
	shl.b32 	%r407, %r47, 2;
$L__BB358_2:
	and.b32  	%r254, %r15, 3;
	setp.eq.s32 	%p21, %r254, 3;
	mov.u32 	%r506, %r1;
	@%p21 bra 	$L__BB358_6;
	mov.u32 	%r255, %ntid.x;
	add.s32 	%r506, %r1, %r255;
	setp.eq.s32 	%p22, %r254, 0;
	shl.b32 	%r257, %r1, 2;
	mov.u32 	%r258, _ZZ9cuda_gemmIiLi128ELi2ELi1ELi128ELi64ELi64ELi64ELi1ELi0EEviiiPT_S1_S1_iiiE3Csh;
	add.s32 	%r259, %r258, %r257;
	mov.b32 	%r260, 0;
	st.shared.u32 	[%r259], %r260;
	@%p22 bra 	$L__BB358_6;
	add.s32 	%r262, %r1, %r255;
	add.s32 	%r506, %r262, %r255;
	setp.eq.s32 	%p23, %r254, 1;
	add.s32 	%r267, %r259, %r8;
	mov.b32 	%r268, 0;
	st.shared.u32 	[%r267], %r268;
	@%p23 bra 	$L__BB358_6;
	add.s32 	%r506, %r506, %r255;
	mov.u32 	%r271, _ZZ9cuda_gemmIiLi128ELi2ELi1ELi128ELi64ELi64ELi64ELi1ELi0EEviiiPT_S1_S1_iiiE3Csh;
	add.s32 	%r272, %r271, %r257;
	add.s32 	%r273, %r272, %r8;
	add.s32 	%r274, %r273, %r8;
	mov.b32 	%r275, 0;
	st.shared.u32 	[%r274], %r275;
$L__BB358_6:
	setp.lt.u32 	%p24, %r15, 3;
	@%p24 bra 	$L__BB358_9;
	shl.b32 	%r276, %r506, 2;
	mov.u32 	%r277, _ZZ9cuda_gemmIiLi128ELi2ELi1ELi128ELi64ELi64ELi64ELi1ELi0EEviiiPT_S1_S1_iiiE3Csh;
	add.s32 	%r507, %r277, %r276;
$L__BB358_8:
	mov.b32 	%r278, 0;
	st.shared.u32 	[%r507], %r278;
	add.s32 	%r279, %r507, %r8;
	st.shared.u32 	[%r279], %r278;
	mov.u32 	%r280, %ntid.x;
	shl.b32 	%r281, %r280, 3;
	add.s32 	%r282, %r507, %r281;
	st.shared.u32 	[%r282], %r278;
	mad.lo.s32 	%r283, %r280, 12, %r507;
	st.shared.u32 	[%r283], %r278;
	add.s32 	%r506, %r506, %r8;
	shl.b32 	%r284, %r280, 4;
	add.s32 	%r507, %r507, %r284;
	setp.lt.u32 	%p25, %r506, 128;
	@%p25 bra 	$L__BB358_8;
$L__BB358_9:
	mov.b32 	%r509, 0;
	mov.pred 	%p94, -1;
$L__BB358_10:
	mov.pred 	%p1, %p94;
	mov.u32 	%r286, %ctaid.z;
	shl.b32 	%r77, %r286, 6;
	setp.gt.u32 	%p27, %r1, 15;
	@%p27 bra 	$L__BB358_13;
	shl.b32 	%r510, %r1, 2;
	shl.b32 	%r287, %r505, 7;
	add.s32 	%r288, %r287, %r77;
	add.s32 	%r79, %r288, %r509;
$L__BB358_12:
	shr.u32 	%r289, %r510, 5;
	and.b32  	%r290, %r510, 28;
	add.s32 	%r291, %r79, %r290;
	mad.lo.s32 	%r292, %r289, %r187, %r291;
	mul.wide.s32 	%rd7, %r292, 4;
	add.s64 	%rd8, %rd2, %rd7;
	ld.global.v4.u32 	{%r293, %r294, %r295, %r296}, [%rd8];
	shl.b32 	%r297, %r510, 2;
	mov.u32 	%r298, _ZZ9cuda_gemmIiLi128ELi2ELi1ELi128ELi64ELi64ELi64ELi1ELi0EEviiiPT_S1_S1_iiiE3Ash;
	add.s32 	%r299, %r298, %r297;
	st.shared.v4.u32 	[%r299], {%r293, %r294, %r295, %r296};
	add.s32 	%r510, %r510, %r8;
	setp.lt.u32 	%p28, %r510, 64;
	@%p28 bra 	$L__BB358_12;
$L__BB358_13:
	add.s32 	%r80, %r509, %r77;
	mov.b32 	%r511, 0;
$L__BB358_14:
	mov.u32 	%r83, %r511;
	shr.u32 	%r512, %r1, 4;
	add.s32 	%r85, %r83, %r9;
$L__BB358_15:
	add.s32 	%r301, %r80, %r512;
	mad.lo.s32 	%r302, %r301, %r186, %r85;
	mul.wide.s32 	%rd9, %r302, 4;
	add.s64 	%rd10, %rd1, %rd9;
	ld.global.u32 	%r303, [%rd10];
	shl.b32 	%r304, %r512, 2;
	add.s32 	%r305, %r10, %r304;
	st.shared.u32 	[%r305], %r303;
	add.s32 	%r512, %r512, %r11;
	setp.lt.u32 	%p29, %r512, 32;
	@%p29 bra 	$L__BB358_15;
	setp.lt.s32 	%p30, %r2, 1;
	bar.sync 	0;
	@%p30 bra 	$L__BB358_89;
	mov.b32 	%r513, 0;
$L__BB358_18:
	setp.ge.s32 	%p31, %r5, %r14;
	add.s32 	%r89, %r513, %r4;
	shl.b32 	%r307, %r89, 5;
	or.b32  	%r308, %r307, %r13;
	add.s32 	%r309, %r308, %r12;
	shl.b32 	%r310, %r309, 2;
	mov.u32 	%r311, _ZZ9cuda_gemmIiLi128ELi2ELi1ELi128ELi64ELi64ELi64ELi1ELi0EEviiiPT_S1_S1_iiiE3Ash;
	add.s32 	%r312, %r311, %r310;
	ld.shared.u32 	%r90, [%r312];
	add.s32 	%r313, %r308, %r17;
	shl.b32 	%r314, %r313, 2;
	add.s32 	%r315, %r311, %r314;
	ld.shared.u32 	%r91, [%r315];
	add.s32 	%r316, %r308, %r18;
	shl.b32 	%r317, %r316, 2;
	add.s32 	%r318, %r311, %r317;
	ld.shared.u32 	%r92, [%r318];
	add.s32 	%r319, %r308, %r19;
	shl.b32 	%r320, %r319, 2;
	add.s32 	%r321, %r311, %r320;
	ld.shared.u32 	%r93, [%r321];
	add.s32 	%r322, %r308, %r20;
	shl.b32 	%r323, %r322, 2;
	add.s32 	%r324, %r311, %r323;
	ld.shared.u32 	%r94, [%r324];
	add.s32 	%r325, %r308, %r21;
	shl.b32 	%r326, %r325, 2;
	add.s32 	%r327, %r311, %r326;
	ld.shared.u32 	%r95, [%r327];
	add.s32 	%r328, %r308, %r22;
	shl.b32 	%r329, %r328, 2;
	add.s32 	%r330, %r311, %r329;
	ld.shared.u32 	%r96, [%r330];
	add.s32 	%r331, %r308, %r23;
	shl.b32 	%r332, %r331, 2;
	add.s32 	%r333, %r311, %r332;
	ld.shared.u32 	%r97, [%r333];
	add.s32 	%r334, %r308, %r24;
	shl.b32 	%r335, %r334, 2;
	add.s32 	%r336, %r311, %r335;
	ld.shared.u32 	%r98, [%r336];
	add.s32 	%r337, %r308, %r25;
	shl.b32 	%r338, %r337, 2;
	add.s32 	%r339, %r311, %r338;
	ld.shared.u32 	%r99, [%r339];
	add.s32 	%r340, %r308, %r26;
	shl.b32 	%r341, %r340, 2;
	add.s32 	%r342, %r311, %r341;
	ld.shared.u32 	%r100, [%r342];
	add.s32 	%r343, %r308, %r27;
	shl.b32 	%r344, %r343, 2;
	add.s32 	%r345, %r311, %r344;
	ld.shared.u32 	%r101, [%r345];
	add.s32 	%r346, %r308, %r28;
	shl.b32 	%r347, %r346, 2;
	add.s32 	%r348, %r311, %r347;
	ld.shared.u32 	%r102, [%r348];
	add.s32 	%r349, %r308, %r29;
	shl.b32 	%r350, %r349, 2;
	add.s32 	%r351, %r311, %r350;
	ld.shared.u32 	%r103, [%r351];
	add.s32 	%r352, %r308, %r30;
	shl.b32 	%r353, %r352, 2;
	add.s32 	%r354, %r311, %r353;
	ld.shared.u32 	%r104, [%r354];
	add.s32 	%r355, %r308, %r31;
	shl.b32 	%r356, %r355, 2;
	add.s32 	%r357, %r311, %r356;
	ld.shared.u32 	%r105, [%r357];
	@%p31 bra 	$L__BB358_88;
	mov.u32 	%r514, %r5;
$L__BB358_20:
	setp.gt.u32 	%p32, %r187, 64;
	mov.u32 	%r358, _ZZ9cuda_gemmIiLi128ELi2ELi1ELi128ELi64ELi64ELi64ELi1ELi0EEviiiPT_S1_S1_iiiE11kron_fac_sh;
	mad.lo.s32 	%r107, %r514, 132, %r358;
	add.s32 	%r360, %r107, %r359;
	ld.shared.u32 	%r108, [%r360];
	@%p32 bra 	$L__BB358_53;
	setp.eq.s32 	%p49, %r187, 0;
	mov.b32 	%r516, 0;
	@%p49 bra 	$L__BB358_23;
	shfl.sync.idx.b32	%r411|%p50, %r108, %r48, 31, -1;
	mul.lo.s32 	%r516, %r411, %r90;
$L__BB358_23:
	setp.lt.s32 	%p51, %r187, 2;
	@%p51 bra 	$L__BB358_25;
	shfl.sync.idx.b32	%r412|%p52, %r108, %r49, 31, -1;
	mad.lo.s32 	%r516, %r412, %r91, %r516;
$L__BB358_25:
	setp.lt.s32 	%p53, %r187, 3;
	@%p53 bra 	$L__BB358_27;
	shfl.sync.idx.b32	%r413|%p54, %r108, %r50, 31, -1;
	mad.lo.s32 	%r516, %r413, %r92, %r516;
$L__BB358_27:
	setp.lt.s32 	%p55, %r187, 4;
	@%p55 bra 	$L__BB358_29;
	shfl.sync.idx.b32	%r414|%p56, %r108, %r51, 31, -1;
	mad.lo.s32 	%r516, %r414, %r93, %r516;
$L__BB358_29:
	setp.lt.s32 	%p57, %r187, 5;
	@%p57 bra 	$L__BB358_31;
	shfl.sync.idx.b32	%r415|%p58, %r108, %r52, 31, -1;
	mad.lo.s32 	%r516, %r415, %r94, %r516;
$L__BB358_31:
	setp.lt.s32 	%p59, %r187, 6;
	@%p59 bra 	$L__BB358_33;
	shfl.sync.idx.b32	%r416|%p60, %r108, %r53, 31, -1;
	mad.lo.s32 	%r516, %r416, %r95, %r516;
$L__BB358_33:
	setp.lt.s32 	%p61, %r187, 7;
	@%p61 bra 	$L__BB358_35;
	shfl.sync.idx.b32	%r417|%p62, %r108, %r54, 31, -1;
	mad.lo.s32 	%r516, %r417, %r96, %r516;
$L__BB358_35:
	setp.lt.s32 	%p63, %r187, 8;
	@%p63 bra 	$L__BB358_37;
	shfl.sync.idx.b32	%r418|%p64, %r108, %r55, 31, -1;
	mad.lo.s32 	%r516, %r418, %r97, %r516;
$L__BB358_37:
	setp.lt.s32 	%p65, %r187, 9;
	@%p65 bra 	$L__BB358_39;
	shfl.sync.idx.b32	%r419|%p66, %r108, %r56, 31, -1;
	mad.lo.s32 	%r516, %r419, %r98, %r516;
$L__BB358_39:
	setp.lt.s32 	%p67, %r187, 10;
	@%p67 bra 	$L__BB358_41;
	shfl.sync.idx.b32	%r420|%p68, %r108, %r57, 31, -1;
	mad.lo.s32 	%r516, %r420, %r99, %r516;
$L__BB358_41:
	setp.lt.s32 	%p69, %r187, 11;
	@%p69 bra 	$L__BB358_43;
	shfl.sync.idx.b32	%r421|%p70, %r108, %r58, 31, -1;
	mad.lo.s32 	%r516, %r421, %r100, %r516;
$L__BB358_43:
	setp.lt.s32 	%p71, %r187, 12;
	@%p71 bra 	$L__BB358_45;
	shfl.sync.idx.b32	%r422|%p72, %r108, %r59, 31, -1;
	mad.lo.s32 	%r516, %r422, %r101, %r516;
$L__BB358_45:
	setp.lt.s32 	%p73, %r187, 13;
	@%p73 bra 	$L__BB358_47;
	shfl.sync.idx.b32	%r423|%p74, %r108, %r60, 31, -1;
	mad.lo.s32 	%r516, %r423, %r102, %r516;
$L__BB358_47:
	setp.lt.s32 	%p75, %r187, 14;
	@%p75 bra 	$L__BB358_49;
	shfl.sync.idx.b32	%r424|%p76, %r108, %r61, 31, -1;
	mad.lo.s32 	%r516, %r424, %r103, %r516;
$L__BB358_49:
	setp.lt.s32 	%p77, %r187, 15;
	@%p77 bra 	$L__BB358_51;
	shfl.sync.idx.b32	%r425|%p78, %r108, %r62, 31, -1;
	mad.lo.s32 	%r516, %r425, %r104, %r516;
$L__BB358_51:
	setp.lt.s32 	%p79, %r187, 16;
	@%p79 bra 	$L__BB358_85;
	shfl.sync.idx.b32	%r426|%p80, %r108, %r63, 31, -1;
	mad.lo.s32 	%r516, %r426, %r105, %r516;
	bra.uni 	$L__BB358_85;
$L__BB358_53:
	setp.lt.s32 	%p33, %r187, 1;
	mov.b32 	%r516, 0;
	@%p33 bra 	$L__BB358_55;
	add.s32 	%r363, %r107, %r362;
	ld.shared.u32 	%r364, [%r363];
	mul.lo.s32 	%r516, %r364, %r90;
$L__BB358_55:
	setp.lt.s32 	%p34, %r187, 2;
	@%p34 bra 	$L__BB358_57;
	add.s32 	%r366, %r107, %r365;
	ld.shared.u32 	%r367, [%r366];
	mad.lo.s32 	%r516, %r367, %r91, %r516;
$L__BB358_57:
	setp.lt.s32 	%p35, %r187, 3;
	@%p35 bra 	$L__BB358_59;
	add.s32 	%r369, %r107, %r368;
	ld.shared.u32 	%r370, [%r369];
	mad.lo.s32 	%r516, %r370, %r92, %r516;
$L__BB358_59:
	setp.lt.s32 	%p36, %r187, 4;
	@%p36 bra 	$L__BB358_61;
	add.s32 	%r372, %r107, %r371;
	ld.shared.u32 	%r373, [%r372];
	mad.lo.s32 	%r516, %r373, %r93, %r516;
$L__BB358_61:
	setp.lt.s32 	%p37, %r187, 5;
	@%p37 bra 	$L__BB358_63;
	add.s32 	%r375, %r107, %r374;
	ld.shared.u32 	%r376, [%r375];
	mad.lo.s32 	%r516, %r376, %r94, %r516;
$L__BB358_63:
	setp.lt.s32 	%p38, %r187, 6;
	@%p38 bra 	$L__BB358_65;
	add.s32 	%r378, %r107, %r377;
	ld.shared.u32 	%r379, [%r378];
	mad.lo.s32 	%r516, %r379, %r95, %r516;
$L__BB358_65:
	setp.lt.s32 	%p39, %r187, 7;
	@%p39 bra 	$L__BB358_67;
	add.s32 	%r381, %r107, %r380;
	ld.shared.u32 	%r382, [%r381];
	mad.lo.s32 	%r516, %r382, %r96, %r516;
$L__BB358_67:
	setp.lt.s32 	%p40, %r187, 8;
	@%p40 bra 	$L__BB358_69;
	add.s32 	%r384, %r107, %r383;
	ld.shared.u32 	%r385, [%r384];
	mad.lo.s32 	%r516, %r385, %r97, %r516;
$L__BB358_69:
	setp.lt.s32 	%p41, %r187, 9;
	@%p41 bra 	$L__BB358_71;
	add.s32 	%r387, %r107, %r386;
	ld.shared.u32 	%r388, [%r387];
	mad.lo.s32 	%r516, %r388, %r98, %r516;
$L__BB358_71:
	setp.lt.s32 	%p42, %r187, 10;
	@%p42 bra 	$L__BB358_73;
	add.s32 	%r390, %r107, %r389;
	ld.shared.u32 	%r391, [%r390];
	mad.lo.s32 	%r516, %r391, %r99, %r516;
$L__BB358_73:
	setp.lt.s32 	%p43, %r187, 11;
	@%p43 bra 	$L__BB358_75;
	add.s32 	%r393, %r107, %r392;
	ld.shared.u32 	%r394, [%r393];
	mad.lo.s32 	%r516, %r394, %r100, %r516;
$L__BB358_75:
	setp.lt.s32 	%p44, %r187, 12;
	@%p44 bra 	$L__BB358_77;
	add.s32 	%r396, %r107, %r395;
	ld.shared.u32 	%r397, [%r396];
	mad.lo.s32 	%r516, %r397, %r101, %r516;
$L__BB358_77:
	setp.lt.s32 	%p45, %r187, 13;
	@%p45 bra 	$L__BB358_79;
	add.s32 	%r399, %r107, %r398;
	ld.shared.u32 	%r400, [%r399];
	mad.lo.s32 	%r516, %r400, %r102, %r516;
$L__BB358_79:
	setp.lt.s32 	%p46, %r187, 14;
	@%p46 bra 	$L__BB358_81;
	add.s32 	%r402, %r107, %r401;
	ld.shared.u32 	%r403, [%r402];
	mad.lo.s32 	%r516, %r403, %r103, %r516;
$L__BB358_81:
	setp.lt.s32 	%p47, %r187, 15;
	@%p47 bra 	$L__BB358_83;
	add.s32 	%r405, %r107, %r404;
	ld.shared.u32 	%r406, [%r405];
	mad.lo.s32 	%r516, %r406, %r104, %r516;
$L__BB358_83:
	setp.lt.s32 	%p48, %r187, 16;
	@%p48 bra 	$L__BB358_85;
	add.s32 	%r408, %r107, %r407;
	ld.shared.u32 	%r409, [%r408];
	mad.lo.s32 	%r516, %r409, %r105, %r516;
$L__BB358_85:
	setp.ne.s32 	%p81, %r7, 0;
	add.s32 	%r427, %r514, %r83;
	mad.lo.s32 	%r172, %r427, %r2, %r89;
	shfl.sync.down.b32	%r428|%p82, %r516, 1, 7711, -1;
	add.s32 	%r173, %r428, %r516;
	@%p81 bra 	$L__BB358_87;
	shl.b32 	%r429, %r172, 2;
	mov.u32 	%r430, _ZZ9cuda_gemmIiLi128ELi2ELi1ELi128ELi64ELi64ELi64ELi1ELi0EEviiiPT_S1_S1_iiiE3Csh;
	add.s32 	%r431, %r430, %r429;
	ld.shared.u32 	%r432, [%r431];
	add.s32 	%r433, %r432, %r173;
	st.shared.u32 	[%r431], %r433;
$L__BB358_87:
	add.s32 	%r514, %r514, %r64;
	setp.lt.s32 	%p83, %r514, %r14;
	@%p83 bra 	$L__BB358_20;
$L__BB358_88:
	add.s32 	%r513, %r513, %r3;
	setp.lt.s32 	%p84, %r513, %r2;
	@%p84 bra 	$L__BB358_18;
$L__BB358_89:
	add.s32 	%r511, %r83, 16;
	setp.lt.u32 	%p85, %r83, 48;
	@%p85 bra 	$L__BB358_14;
	mov.b32 	%r509, 32;
	mov.pred 	%p94, 0;
	@%p1 bra 	$L__BB358_10;
	setp.gt.u32 	%p87, %r1, 31;
	bar.sync 	0;
	@%p87 bra 	$L__BB358_98;
	ld.param.u64 	%rd27, [_Z9cuda_gemmIiLi128ELi2ELi1ELi128ELi64ELi64ELi64ELi1ELi0EEviiiPT_S1_S1_iii_param_5];
	cvta.to.global.u64 	%rd3, %rd27;
	shl.b32 	%r177, %r505, 7;
	shl.b32 	%r178, %r1, 2;
	and.b32  	%r435, %r16, 3;
	setp.eq.s32 	%p88, %r435, 3;
	mov.u32 	%r546, %r178;
	@%p88 bra 	$L__BB358_96;
	add.s32 	%r546, %r178, %r8;
	and.b32  	%r436, %r16, 3;
	setp.eq.s32 	%p89, %r436, 0;
	add.s32 	%r437, %r177, %r178;
	mul.wide.s32 	%rd11, %r437, 4;
	add.s64 	%rd12, %rd3, %rd11;
	shl.b32 	%r438, %r1, 2;
	mov.u32 	%r439, _ZZ9cuda_gemmIiLi128ELi2ELi1ELi128ELi64ELi64ELi64ELi1ELi0EEviiiPT_S1_S1_iiiE3Csh;
	add.s32 	%r440, %r439, %r438;
	mad.lo.s32 	%r441, %r1, 12, %r440;
	ld.shared.v4.u32 	{%r442, %r443, %r444, %r445}, [%r441];
	st.global.v4.u32 	[%rd12], {%r442, %r443, %r444, %r445};
	@%p89 bra 	$L__BB358_96;
	add.s32 	%r446, %r178, %r8;
	add.s32 	%r546, %r446, %r8;
	and.b32  	%r447, %r16, 3;
	setp.eq.s32 	%p90, %r447, 1;
	add.s32 	%r448, %r177, %r446;
	mul.wide.s32 	%rd13, %r448, 4;
	add.s64 	%rd14, %rd3, %rd13;
	shl.b32 	%r449, %r1, 2;
	mov.u32 	%r450, _ZZ9cuda_gemmIiLi128ELi2ELi1ELi128ELi64ELi64ELi64ELi1ELi0EEviiiPT_S1_S1_iiiE3Csh;
	add.s32 	%r451, %r450, %r449;
	mad.lo.s32 	%r452, %r1, 12, %r451;
	shl.b32 	%r453, %r8, 2;
	add.s32 	%r454, %r452, %r453;
	ld.shared.v4.u32 	{%r455, %r456, %r457, %r458}, [%r454];
	st.global.v4.u32 	[%rd14], {%r455, %r456, %r457, %r458};
	@%p90 bra 	$L__BB358_96;
	add.s32 	%r459, %r178, %r8;
	add.s32 	%r460, %r459, %r8;
	add.s32 	%r546, %r460, %r8;
	add.s32 	%r461, %r177, %r460;
	mul.wide.s32 	%rd15, %r461, 4;
	add.s64 	%rd16, %rd3, %rd15;
	shl.b32 	%r462, %r1, 2;
	mov.u32 	%r463, _ZZ9cuda_gemmIiLi128ELi2ELi1ELi128ELi64ELi64ELi64ELi1ELi0EEviiiPT_S1_S1_iiiE3Csh;
	add.s32 	%r464, %r463, %r462;
	mad.lo.s32 	%r465, %r1, 12, %r464;
	shl.b32 	%r466, %r8, 2;
	add.s32 	%r467, %r465, %r466;
	add.s32 	%r468, %r467, %r466;
	ld.shared.v4.u32 	{%r469, %r470, %r471, %r472}, [%r468];
	st.global.v4.u32 	[%rd16], {%r469, %r470, %r471, %r472};
$L__BB358_96:
	setp.lt.u32 	%p91, %r16, 3;
	@%p91 bra 	$L__BB358_98;
$L__BB358_97:
	add.s32 	%r473, %r177, %r546;
	mul.wide.s32 	%rd17, %r473, 4;
	add.s64 	%rd18, %rd3, %rd17;
	shl.b32 	%r474, %r546, 2;
	mov.u32 	%r475, _ZZ9cuda_gemmIiLi128ELi2ELi1ELi128ELi64ELi64ELi64ELi1ELi0EEviiiPT_S1_S1_iiiE3Csh;
	add.s32 	%r476, %r475, %r474;
	ld.shared.v4.u32 	{%r477, %r478, %r479, %r480}, [%r476];
	st.global.v4.u32 	[%rd18], {%r477, %r478, %r479, %r480};
	add.s32 	%r481, %r546, %r8;
	add.s32 	%r482, %r177, %r481;
	mul.wide.s32 	%rd19, %r482, 4;
	add.s64 	%rd20, %rd3, %rd19;
	shl.b32 	%r483, %r8, 2;
	add.s32 	%r484, %r476, %r483;
	ld.shared.v4.u32 	{%r485, %r486, %r487, %r488}, [%r484];
	st.global.v4.u32 	[%rd20], {%r485, %r486, %r487, %r488};
	add.s32 	%r489, %r481, %r8;
	add.s32 	%r490, %r177, %r489;
	mul.wide.s32 	%rd21, %r490, 4;
	add.s64 	%rd22, %rd3, %rd21;
	add.s32 	%r491, %r484, %r483;
	ld.shared.v4.u32 	{%r492, %r493, %r494, %r495}, [%r491];
	st.global.v4.u32 	[%rd22], {%r492, %r493, %r494, %r495};
	add.s32 	%r496, %r489, %r8;
	add.s32 	%r497, %r177, %r496;
	mul.wide.s32 	%rd23, %r497, 4;
	add.s64 	%rd24, %rd3, %rd23;
	add.s32 	%r498, %r491, %r483;
	ld.shared.v4.u32 	{%r499, %r500, %r501, %r502}, [%r498];
	st.global.v4.u32 	[%rd24], {%r499, %r500, %r501, %r502};
	add.s32 	%r546, %r496, %r8;
	setp.lt.u32 	%p92, %r546, 128;
	@%p92 bra 	$L__BB358_97;
$L__BB358_98:
	mov.u32 	%r503, %nctaid.y;
	add.s32 	%r505, %r505, %r503;
	shl.b32 	%r504, %r503, 1;
	setp.lt.u32 	%p93, %r505, %r504;
	@%p93 bra 	$L__BB358_2;
$L__BB358_99:
	ret;

}
	// .globl	_Z9cuda_gemmIiLi128ELi2ELi1ELi128ELi64ELi64ELi64ELi1ELi1EEviiiPT_S1_S1_iii
.visible .entry _Z9cuda_gemmIiLi128ELi2ELi1ELi128ELi64ELi64ELi64ELi1ELi1EEviiiPT_S1_S1_iii(
	.param .u32 _Z9cuda_gemmIiLi128ELi2ELi1ELi128ELi64ELi64ELi64ELi1ELi1EEviiiPT_S1_S1_iii_param_0,
	.param .u32 _Z9cuda_gemmIiLi128ELi2ELi1ELi128ELi64ELi64ELi64ELi1ELi1EEviiiPT_S1_S1_iii_param_1,
	.param .u32 _Z9cuda_gemmIiLi128ELi2ELi1ELi128ELi64ELi64ELi64ELi1ELi1EEviiiPT_S1_S1_iii_param_2,
	.param .u64 .ptr .align 1 _Z9cuda_gemmIiLi128ELi2ELi1ELi128ELi64ELi64ELi64ELi1ELi1EEviiiPT_S1_S1_iii_param_3,
	.param .u64 .ptr .align 1 _Z9cuda_gemmIiLi128ELi2ELi1ELi128ELi64ELi64ELi64ELi1ELi1EEviiiPT_S1_S1_iii_param_4,
	.param .u64 .ptr .align 1 _Z9cuda_gemmIiLi128ELi2ELi1ELi128ELi64ELi64ELi64ELi1ELi1EEviiiPT_S1_S1_iii_param_5,
	.param .u32 _Z9cuda_gemmIiLi128ELi2ELi1ELi128ELi64ELi64ELi64ELi1ELi1EEviiiPT_S1_S1_iii_param_6,
	.param .u32 _Z9cuda_gemmIiLi128ELi2ELi1ELi128ELi64ELi64ELi64ELi1ELi1EEviiiPT_S1_S1_iii_param_7,
	.param .u32 _Z9cuda_gemmIiLi128ELi2ELi1ELi128ELi64ELi64ELi64ELi1ELi1EEviiiPT_S1_S1_iii_param_8
)
.maxntid 128
{
	.reg .pred 	%p<43>;
	.reg .b32 	%r<252>;
	.reg .b64 	%rd<25>;
	// demoted variable
	.shared .align 128 .b8 _ZZ9cuda_gemmIiLi128ELi2ELi1ELi128ELi64ELi64ELi64ELi1ELi1EEviiiPT_S1_S1_iiiE11kron_fac_sh[2112];
	// demoted variable
	.shared .align 128 .b8 _ZZ9cuda_gemmIiLi128ELi2ELi1ELi128ELi64ELi64ELi64ELi1ELi1EEviiiPT_S1_S1_iiiE3Ash[256];
	// demoted variable
	.shared .align 128 .b8 _ZZ9cuda_gemmIiLi128ELi2ELi1ELi128ELi64ELi64ELi64ELi1ELi1EEviiiPT_S1_S1_iiiE3Csh[512];
	ld.param.u64 	%rd4, [_Z9cuda_gemmIiLi128ELi2ELi1ELi128ELi64ELi64ELi64ELi1ELi1EEviiiPT_S1_S1_iii_param_3];
	ld.param.u64 	%rd5, [_Z9cuda_gemmIiLi128ELi2ELi1ELi128ELi64ELi64ELi64ELi1ELi1EEviiiPT_S1_S1_iii_param_4];
	ld.param.u64 	%rd6, [_Z9cuda_gemmIiLi128ELi2ELi1ELi128ELi64ELi64ELi64ELi1ELi1EEviiiPT_S1_S1_iii_param_5];
	cvta.to.global.u64 	%rd1, %rd6;
	mov.u32 	%r1, %tid.x;
	mov.u32 	%r2, %ctaid.z;
	shr.u32 	%r78, %r1, 1;
	and.b32  	%r3, %r78, 1;
	shr.u32 	%r4, %r1, 2;
	mov.u32 	%r242, %ctaid.y;
	mov.u32 	%r6, %nctaid.y;
	shl.b32 	%r7, %r6, 1;
	setp.ge.u32 	%p2, %r242, %r7;
	@%p2 bra 	$L__BB359_29;
	and.b32  	%r8, %r1, 1;
	mov.u32 	%r79, %ntid.x;
	shl.b32 	%r9, %r1, 2;
	shl.b32 	%r10, %r79, 2;
	shr.u32 	%r11, %r1, 4;
	and.b32  	%r12, %r1, 15;
	shl.b32 	%r13, %r2, 6;
	mov.u32 	%r80, _ZZ9cuda_gemmIiLi128ELi2ELi1ELi128ELi64ELi64ELi64ELi1ELi1EEviiiPT_S1_S1_iiiE11kron_fac_sh;
	mad.lo.s32 	%r14, %r12, 132, %r80;
	shr.u32 	%r15, %r79, 4;
	shl.b32 	%r81, %r1, 4;
	and.b32  	%r82, %r81, 16;
	shl.b32 	%r83, %r3, 5;
	or.b32  	%r84, %r83, %r82;
	mad.lo.s32 	%r85, %r4, 132, %r80;
	and.b32  	%r86, %r9, 124;
	add.s32 	%r16, %r85, %r86;
	add.s32 	%r17, %r1, %r79;
	max.u32 	%r87, %r17, 128;
	setp.lt.u32 	%p3, %r17, 128;
	selp.u32 	%r88, 1, 0, %p3;
	add.s32 	%r89, %r17, %r88;
	sub.s32 	%r90, %r87, %r89;
	div.u32 	%r91, %r90, %r79;
	add.s32 	%r18, %r91, %r88;
	add.s32 	%r19, %r9, %r10;
	max.u32 	%r92, %r19, 128;
	setp.lt.u32 	%p4, %r19, 128;
	selp.u32 	%r93, 1, 0, %p4;
	or.b32  	%r94, %r19, %r93;
	sub.s32 	%r95, %r92, %r94;
	div.u32 	%r96, %r95, %r10;
	add.s32 	%r20, %r96, %r93;
	and.b32  	%r21, %r18, 3;
	mov.u32 	%r97, _ZZ9cuda_gemmIiLi128ELi2ELi1ELi128ELi64ELi64ELi64ELi1ELi1EEviiiPT_S1_S1_iiiE3Csh;
	add.s32 	%r22, %r97, %r9;
	add.s32 	%r23, %r22, %r10;
	add.s32 	%r24, %r17, %r79;
	add.s32 	%r25, %r24, %r79;
	or.b32  	%r98, %r84, %r3;
	or.b32  	%r99, %r3, 8;
	or.b32  	%r100, %r84, %r99;
	add.s32 	%r101, %r3, -1;
	and.b32  	%r102, %r101, 15;
	or.b32  	%r103, %r84, %r102;
	shl.b32 	%r104, %r103, 2;
	mov.u32 	%r105, _ZZ9cuda_gemmIiLi128ELi2ELi1ELi128ELi64ELi64ELi64ELi1ELi1EEviiiPT_S1_S1_iiiE3Ash;
	add.s32 	%r26, %r105, %r104;
	shl.b32 	%r106, %r98, 2;
	add.s32 	%r27, %r105, %r106;
	shl.b32 	%r107, %r100, 2;
	add.s32 	%r28, %r105, %r107;
	mad.lo.s32 	%r29, %r3, -31, %r84;
	add.s32 	%r30, %r29, 1;
	add.s32 	%r31, %r29, 2;
	add.s32 	%r32, %r29, 3;
	add.s32 	%r33, %r29, 4;
	add.s32 	%r34, %r29, 5;
	add.s32 	%r35, %r29, 6;
	add.s32 	%r36, %r29, 7;
	or.b32  	%r37, %r82, %r99;
	add.s32 	%r38, %r29, 9;
	add.s32 	%r39, %r29, 10;
	add.s32 	%r40, %r29, 11;
	add.s32 	%r41, %r29, 12;
	add.s32 	%r42, %r29, 13;
	add.s32 	%r43, %r29, 14;
	or.b32  	%r44, %r82, %r102;
	and.b32  	%r45, %r20, 3;
	mad.lo.s32 	%r46, %r1, 12, %r22;
	shl.b32 	%r50, %r79, 4;
	add.s32 	%r47, %r46, %r50;
	add.s32 	%r48, %r19, %r10;
	add.s32 	%r49, %r47, %r50;
	shl.b32 	%r51, %r79, 3;
	mul.lo.s32 	%r52, %r79, 12;
	cvta.to.global.u64 	%rd2, %rd5;
	cvta.to.global.u64 	%rd3, %rd4;
$L__BB359_2:
	setp.eq.s32 	%p5, %r21, 3;
	mov.u32 	%r243, %r1;
	@%p5 bra 	$L__BB359_6;
	setp.eq.s32 	%p6, %r21, 0;
	mov.b32 	%r108, 0;
	st.shared.u32 	[%r22], %r108;
	mov.u32 	%r243, %r17;
	@%p6 bra 	$L__BB359_6;
	setp.eq.s32 	%p7, %r21, 1;
	mov.b32 	%r109, 0;
	st.shared.u32 	[%r23], %r109;
	mov.u32 	%r243, %r24;
	@%p7 bra 	$L__BB359_6;
	add.s32 	%r110, %r23, %r10;
	mov.b32 	%r111, 0;
	st.shared.u32 	[%r110], %r111;
	mov.u32 	%r243, %r25;
$L__BB359_6:
	setp.lt.u32 	%p8, %r18, 3;
	@%p8 bra 	$L__BB359_9;
	shl.b32 	%r112, %r243, 2;
	mov.u32 	%r113, _ZZ9cuda_gemmIiLi128ELi2ELi1ELi128ELi64ELi64ELi64ELi1ELi1EEviiiPT_S1_S1_iiiE3Csh;
	add.s32 	%r244, %r113, %r112;
$L__BB359_8:
	mov.b32 	%r114, 0;
	st.shared.u32 	[%r244], %r114;
	add.s32 	%r115, %r244, %r10;
	st.shared.u32 	[%r115], %r114;
	add.s32 	%r116, %r244, %r51;
	st.shared.u32 	[%r116], %r114;
	add.s32 	%r117, %r244, %r52;
	st.shared.u32 	[%r117], %r114;
	add.s32 	%r243, %r243, %r10;
	add.s32 	%r244, %r244, %r50;
	setp.lt.u32 	%p9, %r243, 128;
	@%p9 bra 	$L__BB359_8;
$L__BB359_9:
	shl.b32 	%r60, %r242, 7;
	mov.b32 	%r246, 0;
	mov.pred 	%p42, -1;
$L__BB359_10:
	mov.pred 	%p1, %p42;
	setp.gt.u32 	%p11, %r1, 15;
	@%p11 bra 	$L__BB359_13;
	add.s32 	%r62, %r246, %r60;
	mov.u32 	%r247, %r9;
$L__BB359_12:
	shr.u32 	%r119, %r247, 5;
	add.s32 	%r120, %r119, %r2;
	shl.b32 	%r121, %r120, 6;
	and.b32  	%r122, %r247, 28;
	add.s32 	%r123, %r62, %r122;
	add.s32 	%r124, %r123, %r121;
	mul.wide.s32 	%rd7, %r124, 4;
	add.s64 	%rd8, %rd3, %rd7;
	ld.global.v4.u32 	{%r125, %r126, %r127, %r128}, [%rd8];
	shl.b32 	%r129, %r247, 2;
	mov.u32 	%r130, _ZZ9cuda_gemmIiLi128ELi2ELi1ELi128ELi64ELi64ELi64ELi1ELi1EEviiiPT_S1_S1_iiiE3Ash;
	add.s32 	%r131, %r130, %r129;
	st.shared.v4.u32 	[%r131], {%r125, %r126, %r127, %r128};
	add.s32 	%r247, %r247, %r10;
	setp.lt.u32 	%p12, %r247, 64;
	@%p12 bra 	$L__BB359_12;
$L__BB359_13:
	add.s32 	%r63, %r246, %r13;
	mov.b32 	%r248, 0;
$L__BB359_14:
	mov.u32 	%r66, %r248;
	add.s32 	%r67, %r12, %r66;
	mov.u32 	%r249, %r11;
$L__BB359_15:
	add.s32 	%r133, %r63, %r249;
	shl.b32 	%r134, %r133, 6;
	add.s32 	%r135, %r134, %r67;
	mul.wide.u32 	%rd9, %r135, 4;
	add.s64 	%rd10, %rd2, %rd9;
	ld.global.u32 	%r136, [%rd10];
	shl.b32 	%r137, %r249, 2;
	add.s32 	%r138, %r14, %r137;
	st.shared.u32 	[%r138], %r136;
	add.s32 	%r249, %r249, %r15;
	setp.lt.u32 	%p13, %r249, 32;
	@%p13 bra 	$L__BB359_15;
	setp.gt.u32 	%p14, %r1, 63;
	bar.sync 	0;
	@%p14 bra 	$L__BB359_19;
	setp.ne.s32 	%p15, %r8, 0;
	ld.shared.u32 	%r139, [%r26];
	ld.shared.u32 	%r140, [%r27+56];
	ld.shared.u32 	%r141, [%r27+52];
	ld.shared.u32 	%r142, [%r27+48];
	ld.shared.u32 	%r143, [%r27+44];
	ld.shared.u32 	%r144, [%r27+40];
	ld.shared.u32 	%r145, [%r27+36];
	ld.shared.u32 	%r146, [%r28];
	ld.shared.u32 	%r147, [%r27+28];
	ld.shared.u32 	%r148, [%r27+24];
	ld.shared.u32 	%r149, [%r27+20];
	ld.shared.u32 	%r150, [%r27+16];
	ld.shared.u32 	%r151, [%r27+12];
	ld.shared.u32 	%r152, [%r27+8];
	ld.shared.u32 	%r153, [%r27+4];
	ld.shared.u32 	%r154, [%r27];
	ld.shared.u32 	%r155, [%r16];
	shfl.sync.idx.b32	%r156|%p16, %r155, %r29, 31, -1;
	mul.lo.s32 	%r157, %r156, %r154;
	shfl.sync.idx.b32	%r158|%p17, %r155, %r30, 31, -1;
	mad.lo.s32 	%r159, %r158, %r153, %r157;
	shfl.sync.idx.b32	%r160|%p18, %r155, %r31, 31, -1;
	mad.lo.s32 	%r161, %r160, %r152, %r159;
	shfl.sync.idx.b32	%r162|%p19, %r155, %r32, 31, -1;
	mad.lo.s32 	%r163, %r162, %r151, %r161;
	shfl.sync.idx.b32	%r164|%p20, %r155, %r33, 31, -1;
	mad.lo.s32 	%r165, %r164, %r150, %r163;
	shfl.sync.idx.b32	%r166|%p21, %r155, %r34, 31, -1;
	mad.lo.s32 	%r167, %r166, %r149, %r165;
	shfl.sync.idx.b32	%r168|%p22, %r155, %r35, 31, -1;
	mad.lo.s32 	%r169, %r168, %r148, %r167;
	shfl.sync.idx.b32	%r170|%p23, %r155, %r36, 31, -1;
	mad.lo.s32 	%r171, %r170, %r147, %r169;
	shfl.sync.idx.b32	%r172|%p24, %r155, %r37, 31, -1;
	mad.lo.s32 	%r173, %r172, %r146, %r171;
	shfl.sync.idx.b32	%r174|%p25, %r155, %r38, 31, -1;
	mad.lo.s32 	%r175, %r174, %r145, %r173;
	shfl.sync.idx.b32	%r176|%p26, %r155, %r39, 31, -1;
	mad.lo.s32 	%r177, %r176, %r144, %r175;
	shfl.sync.idx.b32	%r178|%p27, %r155, %r40, 31, -1;
	mad.lo.s32 	%r179, %r178, %r143, %r177;
	shfl.sync.idx.b32	%r180|%p28, %r155, %r41, 31, -1;
	mad.lo.s32 	%r181, %r180, %r142, %r179;
	shfl.sync.idx.b32	%r182|%p29, %r155, %r42, 31, -1;
	mad.lo.s32 	%r183, %r182, %r141, %r181;
	shfl.sync.idx.b32	%r184|%p30, %r155, %r43, 31, -1;
	mad.lo.s32 	%r185, %r184, %r140, %r183;
	shfl.sync.idx.b32	%r186|%p31, %r155, %r44, 31, -1;
	mad.lo.s32 	%r187, %r186, %r139, %r185;
	add.s32 	%r188, %r4, %r66;
	shl.b32 	%r189, %r188, 1;
	or.b32  	%r70, %r189, %r3;
	shfl.sync.down.b32	%r190|%p32, %r187, 1, 7711, -1;
	add.s32 	%r71, %r190, %r187;
	@%p15 bra 	$L__BB359_19;
	shl.b32 	%r191, %r70, 2;
	mov.u32 	%r192, _ZZ9cuda_gemmIiLi128ELi2ELi1ELi128ELi64ELi64ELi64ELi1ELi1EEviiiPT_S1_S1_iiiE3Csh;
	add.s32 	%r193, %r192, %r191;
	ld.shared.u32 	%r194, [%r193];
	add.s32 	%r195, %r194, %r71;
	st.shared.u32 	[%r193], %r195;
$L__BB359_19:
	add.s32 	%r248, %r66, 16;
	setp.lt.u32 	%p33, %r66, 48;
	@%p33 bra 	$L__BB359_14;
	mov.b32 	%r246, 32;
	mov.pred 	%p42, 0;
	@%p1 bra 	$L__BB359_10;
	setp.gt.u32 	%p35, %r1, 31;
	bar.sync 	0;
	@%p35 bra 	$L__BB359_28;
	setp.eq.s32 	%p36, %r45, 3;
	mov.u32 	%r250, %r9;
	@%p36 bra 	$L__BB359_26;
	setp.eq.s32 	%p37, %r45, 0;
	add.s32 	%r197, %r60, %r9;
	mul.wide.s32 	%rd11, %r197, 4;
	add.s64 	%rd12, %rd1, %rd11;
	ld.shared.v4.u32 	{%r198, %r199, %r200, %r201}, [%r46];
	st.global.v4.u32 	[%rd12], {%r198, %r199, %r200, %r201};
	mov.u32 	%r250, %r19;
	@%p37 bra 	$L__BB359_26;
	setp.eq.s32 	%p38, %r45, 1;
	add.s32 	%r202, %r60, %r19;
	mul.wide.s32 	%rd13, %r202, 4;
	add.s64 	%rd14, %rd1, %rd13;
	ld.shared.v4.u32 	{%r203, %r204, %r205, %r206}, [%r47];
	st.global.v4.u32 	[%rd14], {%r203, %r204, %r205, %r206};
	mov.u32 	%r250, %r48;
	@%p38 bra 	$L__BB359_26;
	add.s32 	%r250, %r48, %r10;
	add.s32 	%r207, %r60, %r48;
	mul.wide.s32 	%rd15, %r207, 4;
	add.s64 	%rd16, %rd1, %rd15;
	ld.shared.v4.u32 	{%r208, %r209, %r210, %r211}, [%r49];
	st.global.v4.u32 	[%rd16], {%r208, %r209, %r210, %r211};
$L__BB359_26:
	setp.lt.u32 	%p39, %r20, 3;
	@%p39 bra 	$L__BB359_28;
$L__BB359_27:
	add.s32 	%r212, %r60, %r250;
	mul.wide.s32 	%rd17, %r212, 4;
	add.s64 	%rd18, %rd1, %rd17;
	shl.b32 	%r213, %r250, 2;
	mov.u32 	%r214, _ZZ9cuda_gemmIiLi128ELi2ELi1ELi128ELi64ELi64ELi64ELi1ELi1EEviiiPT_S1_S1_iiiE3Csh;
	add.s32 	%r215, %r214, %r213;
	ld.shared.v4.u32 	{%r216, %r217, %r218, %r219}, [%r215];
	st.global.v4.u32 	[%rd18], {%r216, %r217, %r218, %r219};
	add.s32 	%r220, %r250, %r10;
	add.s32 	%r221, %r60, %r220;
	mul.wide.s32 	%rd19, %r221, 4;
	add.s64 	%rd20, %rd1, %rd19;
	shl.b32 	%r222, %r10, 2;
	add.s32 	%r223, %r215, %r222;
	ld.shared.v4.u32 	{%r224, %r225, %r226, %r227}, [%r223];
	st.global.v4.u32 	[%rd20], {%r224, %r225, %r226, %r227};
	add.s32 	%r228, %r220, %r10;
	add.s32 	%r229, %r60, %r228;
	mul.wide.s32 	%rd21, %r229, 4;
	add.s64 	%rd22, %rd1, %rd21;
	add.s32 	%r230, %r223, %r222;
	ld.shared.v4.u32 	{%r231, %r232, %r233, %r234}, [%r230];
	st.global.v4.u32 	[%rd22], {%r231, %r232, %r233, %r234};
	add.s32 	%r235, %r228, %r10;
	add.s32 	%r236, %r60, %r235;
	mul.wide.s32 	%rd23, %r236, 4;
	add.s64 	%rd24, %rd1, %rd23;
	add.s32 	%r237, %r230, %r222;
	ld.shared.v4.u32 	{%r238, %r239, %r240, %r241}, [%r237];
	st.global.v4.u32 	[%rd24], {%r238, %r239, %r240, %r241};
	add.s32 	%r250, %r235, %r10;
	setp.lt.u32 	%p40, %r250, 128;
	@%p40 bra 	$L__BB359_27;
$L__BB359_28:
	add.s32 	%r242, %r242, %r6;
	setp.lt.u32 	%p41, %r242, %r7;
	@%p41 bra 	$L__BB359_2;
$L__BB359_29:
	ret;

}
	// .globl	_Z9cuda_gemmIiLi128ELi2ELi1ELi128ELi128ELi128ELi64ELi0ELi0EEviiiPT_S1_S1_iii
.visible .entry _Z9cuda_gemmIiLi128ELi2ELi1ELi128ELi128ELi128ELi64ELi0ELi0EEviiiPT_S1_S1_iii(
	.param .u32 _Z9cuda_gemmIiLi128ELi2ELi1ELi128ELi128ELi128ELi64ELi0ELi0EEviiiPT_S1_S1_iii_param_0,
	.param .u32 _Z9cuda_gemmIiLi128ELi2ELi1ELi128ELi128ELi128ELi64ELi0ELi0EEviiiPT_S1_S1_iii_param_1,
	.param .u32 _Z9cuda_gemmIiLi128ELi2ELi1ELi128ELi128ELi128ELi64ELi0ELi0EEviiiPT_S1_S1_iii_param_2,
	.param .u64 .ptr .align 1 _Z9cuda_gemmIiLi128ELi2ELi1ELi128ELi128ELi128ELi64ELi0ELi0EEviiiPT_S1_S1_iii_param_3,
	.param .u64 .ptr .align 1 _Z9cuda_gemmIiLi128ELi2ELi1ELi128ELi128ELi128ELi64ELi0ELi0EEviiiPT_S1_S1_iii_param_4,
	.param .u64 .ptr .align 1 _Z9cuda_gemmIiLi128ELi2ELi1ELi128ELi128ELi128ELi64ELi0ELi0EEviiiPT_S1_S1_iii_param_5,
	.param .u32 _Z9cuda_gemmIiLi128ELi2ELi1ELi128ELi128ELi128ELi64ELi0ELi0EEviiiPT_S1_S1_iii_param_6,
	.param .u32 _Z9cuda_gemmIiLi128ELi2ELi1ELi128ELi128ELi128ELi64ELi0ELi0EEviiiPT_S1_S1_iii_param_7,
	.param .u32 _Z9cuda_gemmIiLi128ELi2ELi1ELi128ELi128ELi128ELi64ELi0ELi0EEviiiPT_S1_S1_iii_param_8
)
.maxntid 128
{
	.reg .pred 	%p<95>;
	.reg .b16 	%rs<3>;
	.reg .b32 	%r<547>;
	.reg .b64 	%rd<26>;
	// demoted variable
	.shared .align 128 .b8 _ZZ9cuda_gemmIiLi128ELi2ELi1ELi128ELi128ELi128ELi64ELi0ELi0EEviiiPT_S1_S1_iiiE11kron_fac_sh[2112];
	// demoted variable
	.shared .align 128 .b8 _ZZ9cuda_gemmIiLi128ELi2ELi1ELi128ELi128ELi128ELi64ELi0ELi0EEviiiPT_S1_S1_iiiE3Ash[128];
	// demoted variable
	.shared .align 128 .b8 _ZZ9cuda_gemmIiLi128ELi2ELi1ELi128ELi128ELi128ELi64ELi0ELi0EEviiiPT_S1_S1_iiiE3Csh[256];
	ld.param.u64 	%rd4, [_Z9cuda_gemmIiLi128ELi2ELi1ELi128ELi128ELi128ELi64ELi0ELi0EEviiiPT_S1_S1_iii_param_3];
	ld.param.u64 	%rd5, [_Z9cuda_gemmIiLi128ELi2ELi1ELi128ELi128ELi128ELi64ELi0ELi0EEviiiPT_S1_S1_iii_param_4];
	ld.param.u32 	%r194, [_Z9cuda_gemmIiLi128ELi2ELi1ELi128ELi128ELi128ELi64ELi0ELi0EEviiiPT_S1_S1_iii_param_6];
	ld.param.u32 	%r195, [_Z9cuda_gemmIiLi128ELi2ELi1ELi128ELi128ELi128ELi64ELi0ELi0EEviiiPT_S1_S1_iii_param_7];
	mov.u32 	%r1, %tid.x;
	div.s32 	%r2, 128, %r195;
	min.s32 	%r196, %r2, 64;
	shl.b32 	%r3, %r196, 1;
	div.u32 	%r5, %r1, %r3;
	mul.lo.s32 	%r197, %r5, %r3;
	sub.s32 	%r198, %r1, %r197;
	shr.u32 	%r4, %r198, 1;
	mov.u32 	%r504, %ctaid.y;
	mov.u32 	%r199, %nctaid.y;
	shl.b32 	%r200, %r199, 1;
	setp.ge.u32 	%p2, %r504, %r200;
	@%p2 bra 	$L__BB360_100;
	ld.param.u32 	%r501, [_Z9cuda_gemmIiLi128ELi2ELi1ELi128ELi128ELi128ELi64ELi0ELi0EEviiiPT_S1_S1_iii_param_2];
	and.b32  	%r7, %r1, 1;
	mov.u32 	%r201, %ctaid.x;
	shr.u32 	%r202, %r201, 1;
	and.b32  	%r203, %r201, 1;
	mov.u32 	%r204, %ntid.x;
	shl.b32 	%r8, %r204, 2;
	shl.b32 	%r205, %r201, 6;
	and.b32  	%r206, %r205, 64;
	and.b32  	%r207, %r1, 15;
	or.b32  	%r9, %r206, %r207;
	mov.u32 	%r208, _ZZ9cuda_gemmIiLi128ELi2ELi1ELi128ELi128ELi128ELi64ELi0ELi0EEviiiPT_S1_S1_iiiE11kron_fac_sh;
	mad.lo.s32 	%r10, %r207, 132, %r208;
	shr.u32 	%r11, %r204, 4;
	and.b32  	%r12, %r4, 15;
	shl.b32 	%r209, %r1, 4;
	and.b32  	%r13, %r209, 16;
	min.s32 	%r14, %r194, 16;
	shr.u32 	%r210, %r501, 31;
	add.s32 	%r211, %r501, %r210;
	shr.s32 	%r212, %r211, 1;
	mul.lo.s32 	%r213, %r212, %r203;
	mad.lo.s32 	%r15, %r2, %r202, %r213;
	add.s32 	%r214, %r1, %r204;
	max.u32 	%r215, %r214, 64;
	setp.lt.u32 	%p3, %r214, 64;
	selp.u32 	%r216, 1, 0, %p3;
	add.s32 	%r217, %r214, %r216;
	sub.s32 	%r218, %r215, %r217;
	div.u32 	%r219, %r218, %r204;
	add.s32 	%r16, %r219, %r216;
	add.s32 	%r220, %r4, 1;
	and.b32  	%r17, %r220, 15;
	add.s32 	%r221, %r4, 2;
	and.b32  	%r18, %r221, 15;
	add.s32 	%r222, %r4, 3;
	and.b32  	%r19, %r222, 15;
	add.s32 	%r223, %r4, 4;
	and.b32  	%r20, %r223, 15;
	add.s32 	%r224, %r4, 5;
	and.b32  	%r21, %r224, 15;
	add.s32 	%r225, %r4, 6;
	and.b32  	%r22, %r225, 15;
	add.s32 	%r226, %r4, 7;
	and.b32  	%r23, %r226, 15;
	xor.b32  	%r24, %r12, 8;
	add.s32 	%r227, %r4, 9;
	and.b32  	%r25, %r227, 15;
	add.s32 	%r228, %r4, 10;
	and.b32  	%r26, %r228, 15;
	add.s32 	%r229, %r4, 11;
	and.b32  	%r27, %r229, 15;
	add.s32 	%r230, %r4, 12;
	and.b32  	%r28, %r230, 15;
	add.s32 	%r231, %r4, 13;
	and.b32  	%r29, %r231, 15;
	add.s32 	%r232, %r4, 14;
	and.b32  	%r30, %r232, 15;
	add.s32 	%r233, %r4, -1;
	and.b32  	%r31, %r233, 15;
	or.b32  	%r32, %r13, %r12;
	or.b32  	%r33, %r13, %r17;
	or.b32  	%r34, %r13, %r18;
	or.b32  	%r35, %r13, %r19;
	or.b32  	%r36, %r13, %r20;
	or.b32  	%r37, %r13, %r21;
	or.b32  	%r38, %r13, %r22;
	or.b32  	%r39, %r13, %r23;
	or.b32  	%r40, %r13, %r24;
	or.b32  	%r41, %r13, %r25;
	or.b32  	%r42, %r13, %r26;
	or.b32  	%r43, %r13, %r27;
	or.b32  	%r44, %r13, %r28;
	or.b32  	%r45, %r13, %r29;
	or.b32  	%r46, %r13, %r30;
	or.b32  	%r47, %r13, %r31;
	setp.lt.s32 	%p4, %r12, %r195;
	selp.b32 	%r234, 0, %r195, %p4;
	sub.s32 	%r48, %r12, %r234;
	add.s32 	%r235, %r12, 1;
	setp.lt.s32 	%p5, %r235, %r195;
	selp.b32 	%r236, 0, %r195, %p5;
	sub.s32 	%r49, %r235, %r236;
	add.s32 	%r237, %r12, 2;
	setp.lt.s32 	%p6, %r237, %r195;
	selp.b32 	%r238, 0, %r195, %p6;
	sub.s32 	%r50, %r237, %r238;
	add.s32 	%r239, %r12, 3;
	setp.lt.s32 	%p7, %r239, %r195;
	selp.b32 	%r240, 0, %r195, %p7;
	sub.s32 	%r51, %r239, %r240;
	add.s32 	%r241, %r12, 4;
	setp.lt.s32 	%p8, %r241, %r195;
	selp.b32 	%r242, 0, %r195, %p8;
	sub.s32 	%r52, %r241, %r242;
	add.s32 	%r243, %r12, 5;
	setp.lt.s32 	%p9, %r243, %r195;
	selp.b32 	%r244, 0, %r195, %p9;
	sub.s32 	%r53, %r243, %r244;
	add.s32 	%r245, %r12, 6;
	setp.lt.s32 	%p10, %r245, %r195;
	selp.b32 	%r246, 0, %r195, %p10;
	sub.s32 	%r54, %r245, %r246;
	add.s32 	%r247, %r12, 7;
	setp.lt.s32 	%p11, %r247, %r195;
	selp.b32 	%r248, 0, %r195, %p11;
	sub.s32 	%r55, %r247, %r248;
	add.s32 	%r249, %r12, 8;
	setp.lt.s32 	%p12, %r249, %r195;
	selp.b32 	%r250, 0, %r195, %p12;
	sub.s32 	%r56, %r249, %r250;
	add.s32 	%r251, %r12, 9;
	setp.lt.s32 	%p13, %r251, %r195;
	selp.b32 	%r252, 0, %r195, %p13;
	sub.s32 	%r57, %r251, %r252;
	add.s32 	%r253, %r12, 10;
	setp.lt.s32 	%p14, %r253, %r195;
	selp.b32 	%r254, 0, %r195, %p14;
	sub.s32 	%r58, %r253, %r254;
	add.s32 	%r255, %r12, 11;
	setp.lt.s32 	%p15, %r255, %r195;
	selp.b32 	%r256, 0, %r195, %p15;
	sub.s32 	%r59, %r255, %r256;
	add.s32 	%r257, %r12, 12;
	setp.lt.s32 	%p16, %r257, %r195;
	selp.b32 	%r258, 0, %r195, %p16;
	sub.s32 	%r60, %r257, %r258;
	add.s32 	%r259, %r12, 13;
	setp.lt.s32 	%p17, %r259, %r195;
	selp.b32 	%r260, 0, %r195, %p17;
	sub.s32 	%r61, %r259, %r260;
	add.s32 	%r261, %r12, 14;
	setp.lt.s32 	%p18, %r261, %r195;
	selp.b32 	%r262, 0, %r195, %p18;
	sub.s32 	%r62, %r261, %r262;
	add.s32 	%r263, %r12, 15;
	setp.lt.s32 	%p19, %r263, %r195;
	selp.b32 	%r264, 0, %r195, %p19;
	sub.s32 	%r63, %r263, %r264;
	cvt.u16.u32 	%rs1, %r3;
	div.s16 	%rs2, 128, %rs1;
	cvt.s32.s16 	%r64, %rs2;
	and.b32  	%r65, %r1, 31;
	cvta.to.global.u64 	%rd1, %rd5;
	cvta.to.global.u64 	%rd2, %rd4;
	shl.b32 	%r354, %r65, 2;
	shl.b32 	%r357, %r32, 2;
	shl.b32 	%r360, %r33, 2;
	shl.b32 	%r363, %r34, 2;
	shl.b32 	%r366, %r35, 2;
	shl.b32 	%r369, %r36, 2;
	shl.b32 	%r372, %r37, 2;
	shl.b32 	%r375, %r38, 2;
	shl.b32 	%r378, %r39, 2;
	shl.b32 	%r381, %r40, 2;
	shl.b32 	%r384, %r41, 2;
	shl.b32 	%r387, %r42, 2;
	shl.b32 	%r390, %r43, 2;
	shl.b32 	%r393, %r44, 2;
	shl.b32 	%r396, %r45, 2;
	shl.b32 	%r399, %r46, 2;
	shl.b32 	%r402, %r47, 2;
$L__BB360_2:
	setp.gt.u32 	%p20, %r1, 63;
	@%p20 bra 	$L__BB360_10;
	mov.u32 	%r67, %ntid.x;
	and.b32  	%r68, %r16, 3;
	setp.eq.s32 	%p21, %r68, 3;
	mov.u32 	%r505, %r1;
	@%p21 bra 	$L__BB360_7;
	add.s32 	%r505, %r1, %r67;
	setp.eq.s32 	%p22, %r68, 0;
	shl.b32 	%r265, %r1, 2;
	mov.u32 	%r266, _ZZ9cuda_gemmIiLi128ELi2ELi1ELi128ELi128ELi128ELi64ELi0ELi0EEviiiPT_S1_S1_iiiE3Csh;
	add.s32 	%r70, %r266, %r265;
	mov.b32 	%r267, 0;
	st.shared.u32 	[%r70], %r267;
	@%p22 bra 	$L__BB360_7;
	add.s32 	%r268, %r1, %r67;
	add.s32 	%r505, %r268, %r67;
	setp.eq.s32 	%p23, %r68, 1;
	add.s32 	%r72, %r70, %r8;
	mov.b32 	%r269, 0;
	st.shared.u32 	[%r72], %r269;
	@%p23 bra 	$L__BB360_7;
	add.s32 	%r505, %r505, %r67;
	add.s32 	%r270, %r72, %r8;
	mov.b32 	%r271, 0;
	st.shared.u32 	[%r270], %r271;
$L__BB360_7:
	setp.lt.u32 	%p24, %r16, 3;
	@%p24 bra 	$L__BB360_10;
	shl.b32 	%r272, %r505, 2;
	mov.u32 	%r273, _ZZ9cuda_gemmIiLi128ELi2ELi1ELi128ELi128ELi128ELi64ELi0ELi0EEviiiPT_S1_S1_iiiE3Csh;
	add.s32 	%r506, %r273, %r272;
$L__BB360_9:
	mov.b32 	%r274, 0;
	st.shared.u32 	[%r506], %r274;
	add.s32 	%r275, %r506, %r8;
	st.shared.u32 	[%r275], %r274;
	shl.b32 	%r276, %r67, 3;
	add.s32 	%r277, %r506, %r276;
	st.shared.u32 	[%r277], %r274;
	mad.lo.s32 	%r278, %r67, 12, %r506;
	st.shared.u32 	[%r278], %r274;
	add.s32 	%r505, %r505, %r8;
	shl.b32 	%r279, %r67, 4;
	add.s32 	%r506, %r506, %r279;
	setp.lt.u32 	%p25, %r505, 64;
	@%p25 bra 	$L__BB360_9;
$L__BB360_10:
	mov.b32 	%r508, 0;
	mov.pred 	%p94, -1;
$L__BB360_11:
	mov.pred 	%p1, %p94;
	mov.u32 	%r281, %ctaid.z;
	shl.b32 	%r81, %r281, 6;
	setp.gt.u32 	%p27, %r1, 7;
	@%p27 bra 	$L__BB360_14;
	ld.param.u32 	%r502, [_Z9cuda_gemmIiLi128ELi2ELi1ELi128ELi128ELi128ELi64ELi0ELi0EEviiiPT_S1_S1_iii_param_2];
	shl.b32 	%r509, %r1, 2;
	mov.u32 	%r282, %ctaid.x;
	shl.b32 	%r283, %r282, 6;
	and.b32  	%r284, %r283, -128;
	add.s32 	%r285, %r284, %r81;
	mad.lo.s32 	%r286, %r504, %r502, %r285;
	add.s32 	%r83, %r286, %r508;
$L__BB360_13:
	add.s32 	%r287, %r83, %r509;
	mul.wide.s32 	%rd7, %r287, 4;
	add.s64 	%rd8, %rd2, %rd7;
	ld.global.v4.u32 	{%r288, %r289, %r290, %r291}, [%rd8];
	shl.b32 	%r292, %r509, 2;
	mov.u32 	%r293, _ZZ9cuda_gemmIiLi128ELi2ELi1ELi128ELi128ELi128ELi64ELi0ELi0EEviiiPT_S1_S1_iiiE3Ash;
	add.s32 	%r294, %r293, %r292;
	st.shared.v4.u32 	[%r294], {%r288, %r289, %r290, %r291};
	add.s32 	%r509, %r509, %r8;
	setp.lt.u32 	%p28, %r509, 32;
	@%p28 bra 	$L__BB360_13;
$L__BB360_14:
	add.s32 	%r84, %r508, %r81;
	mov.b32 	%r510, 0;
$L__BB360_15:
	mov.u32 	%r87, %r510;
	shr.u32 	%r511, %r1, 4;
	add.s32 	%r89, %r9, %r87;
$L__BB360_16:
	add.s32 	%r296, %r84, %r511;
	mad.lo.s32 	%r297, %r296, %r194, %r89;
	mul.wide.s32 	%rd9, %r297, 4;
	add.s64 	%rd10, %rd1, %rd9;
	ld.global.u32 	%r298, [%rd10];
	shl.b32 	%r299, %r511, 2;
	add.s32 	%r300, %r10, %r299;
	st.shared.u32 	[%r300], %r298;
	add.s32 	%r511, %r511, %r11;
	setp.lt.u32 	%p29, %r511, 32;
	@%p29 bra 	$L__BB360_16;
	setp.lt.s32 	%p30, %r2, 1;
	bar.sync 	0;
	@%p30 bra 	$L__BB360_90;
	mov.b32 	%r512, 0;
$L__BB360_19:
	setp.ge.s32 	%p31, %r5, %r14;
	add.s32 	%r93, %r512, %r4;
	shl.b32 	%r302, %r93, 5;
	or.b32  	%r303, %r302, %r13;
	add.s32 	%r304, %r303, %r12;
	shl.b32 	%r305, %r304, 2;
	mov.u32 	%r306, _ZZ9cuda_gemmIiLi128ELi2ELi1ELi128ELi128ELi128ELi64ELi0ELi0EEviiiPT_S1_S1_iiiE3Ash;
	add.s32 	%r307, %r306, %r305;
	ld.shared.u32 	%r94, [%r307];
	add.s32 	%r308, %r303, %r17;
	shl.b32 	%r309, %r308, 2;
	add.s32 	%r310, %r306, %r309;
	ld.shared.u32 	%r95, [%r310];
	add.s32 	%r311, %r303, %r18;
	shl.b32 	%r312, %r311, 2;
	add.s32 	%r313, %r306, %r312;
	ld.shared.u32 	%r96, [%r313];
	add.s32 	%r314, %r303, %r19;
	shl.b32 	%r315, %r314, 2;
	add.s32 	%r316, %r306, %r315;
	ld.shared.u32 	%r97, [%r316];
	add.s32 	%r317, %r303, %r20;
	shl.b32 	%r318, %r317, 2;
	add.s32 	%r319, %r306, %r318;
	ld.shared.u32 	%r98, [%r319];
	add.s32 	%r320, %r303, %r21;
	shl.b32 	%r321, %r320, 2;
	add.s32 	%r322, %r306, %r321;
	ld.shared.u32 	%r99, [%r322];
	add.s32 	%r323, %r303, %r22;
	shl.b32 	%r324, %r323, 2;
	add.s32 	%r325, %r306, %r324;
	ld.shared.u32 	%r100, [%r325];
	add.s32 	%r326, %r303, %r23;
	shl.b32 	%r327, %r326, 2;
	add.s32 	%r328, %r306, %r327;
	ld.shared.u32 	%r101, [%r328];
	add.s32 	%r329, %r303, %r24;
	shl.b32 	%r330, %r329, 2;
	add.s32 	%r331, %r306, %r330;
	ld.shared.u32 	%r102, [%r331];
	add.s32 	%r332, %r303, %r25;
	shl.b32 	%r333, %r332, 2;
	add.s32 	%r334, %r306, %r333;
	ld.shared.u32 	%r103, [%r334];
	add.s32 	%r335, %r303, %r26;
	shl.b32 	%r336, %r335, 2;
	add.s32 	%r337, %r306, %r336;
	ld.shared.u32 	%r104, [%r337];
	add.s32 	%r338, %r303, %r27;
	shl.b32 	%r339, %r338, 2;
	add.s32 	%r340, %r306, %r339;
	ld.shared.u32 	%r105, [%r340];
	add.s32 	%r341, %r303, %r28;
	shl.b32 	%r342, %r341, 2;
	add.s32 	%r343, %r306, %r342;
	ld.shared.u32 	%r106, [%r343];
	add.s32 	%r344, %r303, %r29;
	shl.b32 	%r345, %r344, 2;
	add.s32 	%r346, %r306, %r345;
	ld.shared.u32 	%r107, [%r346];
	add.s32 	%r347, %r303, %r30;
	shl.b32 	%r348, %r347, 2;
	add.s32 	%r349, %r306, %r348;
	ld.shared.u32 	%r108, [%r349];
	add.s32 	%r350, %r303, %r31;
	shl.b32 	%r351, %r350, 2;
	add.s32 	%r352, %r306, %r351;
	ld.shared.u32 	%r109, [%r352];
	@%p31 bra 	$L__BB360_89;
	mov.u32 	%r513, %r5;
$L__BB360_21:
	setp.gt.u32 	%p32, %r195, 64;
	mov.u32 	%r353, _ZZ9cuda_gemmIiLi128ELi2ELi1ELi128ELi128ELi128ELi64ELi0ELi0EEviiiPT_S1_S1_iiiE11kron_fac_sh;
	mad.lo.s32 	%r111, %r513, 132, %r353;
	add.s32 	%r355, %r111, %r354;
	ld.shared.u32 	%r112, [%r355];
	@%p32 bra 	$L__BB360_54;
	setp.eq.s32 	%p49, %r195, 0;
	mov.b32 	%r515, 0;
	@%p49 bra 	$L__BB360_24;
	shfl.sync.idx.b32	%r406|%p50, %r112, %r48, 31, -1;
	mul.lo.s32 	%r515, %r406, %r94;
$L__BB360_24:
	setp.lt.s32 	%p51, %r195, 2;
	@%p51 bra 	$L__BB360_26;
	shfl.sync.idx.b32	%r407|%p52, %r112, %r49, 31, -1;
	mad.lo.s32 	%r515, %r407, %r95, %r515;
$L__BB360_26:
	setp.lt.s32 	%p53, %r195, 3;
	@%p53 bra 	$L__BB360_28;
	shfl.sync.idx.b32	%r408|%p54, %r112, %r50, 31, -1;
	mad.lo.s32 	%r515, %r408, %r96, %r515;
$L__BB360_28:
	setp.lt.s32 	%p55, %r195, 4;
	@%p55 bra 	$L__BB360_30;
	shfl.sync.idx.b32	%r409|%p56, %r112, %r51, 31, -1;
	mad.lo.s32 	%r515, %r409, %r97, %r515;
$L__BB360_30:
	setp.lt.s32 	%p57, %r195, 5;
	@%p57 bra 	$L__BB360_32;
	shfl.sync.idx.b32	%r410|%p58, %r112, %r52, 31, -1;
	mad.lo.s32 	%r515, %r410, %r98, %r515;
$L__BB360_32:
	setp.lt.s32 	%p59, %r195, 6;
	@%p59 bra 	$L__BB360_34;
	shfl.sync.idx.b32	%r411|%p60, %r112, %r53, 31, -1;
	mad.lo.s32 	%r515, %r411, %r99, %r515;
$L__BB360_34:
	setp.lt.s32 	%p61, %r195, 7;
	@%p61 bra 	$L__BB360_36;
	shfl.sync.idx.b32	%r412|%p62, %r112, %r54, 31, -1;
	mad.lo.s32 	%r515, %r412, %r100, %r515;
$L__BB360_36:
	setp.lt.s32 	%p63, %r195, 8;
	@%p63 bra 	$L__BB360_38;
	shfl.sync.idx.b32	%r413|%p64, %r112, %r55, 31, -1;
	mad.lo.s32 	%r515, %r413, %r101, %r515;
$L__BB360_38:
	setp.lt.s32 	%p65, %r195, 9;
	@%p65 bra 	$L__BB360_40;
	shfl.sync.idx.b32	%r414|%p66, %r112, %r56, 31, -1;
	mad.lo.s32 	%r515, %r414, %r102, %r515;
$L__BB360_40:
	setp.lt.s32 	%p67, %r195, 10;
	@%p67 bra 	$L__BB360_42;
	shfl.sync.idx.b32	%r415|%p68, %r112, %r57, 31, -1;
	mad.lo.s32 	%r515, %r415, %r103, %r515;
$L__BB360_42:
	setp.lt.s32 	%p69, %r195, 11;
	@%p69 bra 	$L__BB360_44;
	shfl.sync.idx.b32	%r416|%p70, %r112, %r58, 31, -1;
	mad.lo.s32 	%r515, %r416, %r104, %r515;
$L__BB360_44:
	setp.lt.s32 	%p71, %r195, 12;
	@%p71 bra 	$L__BB360_46;
	shfl.sync.idx.b32	%r417|%p72, %r112, %r59, 31, -1;
	mad.lo.s32 	%r515, %r417, %r105, %r515;
$L__BB360_46:
	setp.lt.s32 	%p73, %r195, 13;
	@%p73 bra 	$L__BB360_48;
	shfl.sync.idx.b32	%r418|%p74, %r112, %r60, 31, -1;
	mad.lo.s32 	%r515, %r418, %r106, %r515;
$L__BB360_48:
	setp.lt.s32 	%p75, %r195, 14;
	@%p75 bra 	$L__BB360_50;
	shfl.sync.idx.b32	%r419|%p76, %r112, %r61, 31, -1;
	mad.lo.s32 	%r515, %r419, %r107, %r515;
$L__BB360_50:
	setp.lt.s32 	%p77, %r195, 15;
	@%p77 bra 	$L__BB360_52;
	shfl.sync.idx.b32	%r420|%p78, %r112, %r62, 31, -1;
	mad.lo.s32 	%r515, %r420, %r108, %r515;
$L__BB360_52:
	setp.lt.s32 	%p79, %r195, 16;
	@%p79 bra 	$L__BB360_86;
	shfl.sync.idx.b32	%r421|%p80, %r112, %r63, 31, -1;
	mad.lo.s32 	%r515, %r421, %r109, %r515;
	bra.uni 	$L__BB360_86;
$L__BB360_54:
	setp.lt.s32 	%p33, %r195, 1;
	mov.b32 	%r515, 0;
	@%p33 bra 	$L__BB360_56;
	add.s32 	%r358, %r111, %r357;
	ld.shared.u32 	%r359, [%r358];
	mul.lo.s32 	%r515, %r359, %r94;
$L__BB360_56:
	setp.lt.s32 	%p34, %r195, 2;
	@%p34 bra 	$L__BB360_58;
	add.s32 	%r361, %r111, %r360;
	ld.shared.u32 	%r362, [%r361];
	mad.lo.s32 	%r515, %r362, %r95, %r515;
$L__BB360_58:
	setp.lt.s32 	%p35, %r195, 3;
	@%p35 bra 	$L__BB360_60;
	add.s32 	%r364, %r111, %r363;
	ld.shared.u32 	%r365, [%r364];
	mad.lo.s32 	%r515, %r365, %r96, %r515;
$L__BB360_60:
	setp.lt.s32 	%p36, %r195, 4;
	@%p36 bra 	$L__BB360_62;
	add.s32 	%r367, %r111, %r366;
	ld.shared.u32 	%r368, [%r367];
	mad.lo.s32 	%r515, %r368, %r97, %r515;
$L__BB360_62:
	setp.lt.s32 	%p37, %r195, 5;
	@%p37 bra 	$L__BB360_64;
	add.s32 	%r370, %r111, %r369;
	ld.shared.u32 	%r371, [%r370];
	mad.lo.s32 	%r515, %r371, %r98, %r515;
$L__BB360_64:
	setp.lt.s32 	%p38, %r195, 6;
	@%p38 bra 	$L__BB360_66;
	add.s32 	%r373, %r111, %r372;
	ld.shared.u32 	%r374, [%r373];
	mad.lo.s32 	%r515, %r374, %r99, %r515;
$L__BB360_66:
	setp.lt.s32 	%p39, %r195, 7;
	@%p39 bra 	$L__BB360_68;
	add.s32 	%r376, %r111, %r375;
	ld.shared.u32 	%r377, [%r376];
	mad.lo.s32 	%r515, %r377, %r100, %r515;
$L__BB360_68:
	setp.lt.s32 	%p40, %r195, 8;
	@%p40 bra 	$L__BB360_70;
	add.s32 	%r379, %r111, %r378;
	ld.shared.u32 	%r380, [%r379];
	mad.lo.s32 	%r515, %r380, %r101, %r515;
$L__BB360_70:
	setp.lt.s32 	%p41, %r195, 9;
	@%p41 bra 	$L__BB360_72;
	add.s32 	%r382, %r111, %r381;
	ld.shared.u32 	%r383, [%r382];
	mad.lo.s32 	%r515, %r383, %r102, %r515;
$L__BB360_72:
	setp.lt.s32 	%p42, %r195, 10;
	@%p42 bra 	$L__BB360_74;
	add.s32 	%r385, %r111, %r384;
	ld.shared.u32 	%r386, [%r385];
	mad.lo.s32 	%r515, %r386, %r103, %r515;
$L__BB360_74:
	setp.lt.s32 	%p43, %r195, 11;
	@%p43 bra 	$L__BB360_76;
	add.s32 	%r388, %r111, %r387;
	ld.shared.u32 	%r389, [%r388];
	mad.lo.s32 	%r515, %r389, %r104, %r515;
$L__BB360_76:
	setp.lt.s32 	%p44, %r195, 12;
	@%p44 bra 	$L__BB360_78;
	add.s32 	%r391, %r111, %r390;
	ld.shared.u32 	%r392, [%r391];
	mad.lo.s32 	%r515, %r392, %r105, %r515;
$L__BB360_78:
	setp.lt.s32 	%p45, %r195, 13;
	@%p45 bra 	$L__BB360_80;
	add.s32 	%r394, %r111, %r393;
	ld.shared.u32 	%r395, [%r394];
	mad.lo.s32 	%r515, %r395, %r106, %r515;
$L__BB360_80:
	setp.lt.s32 	%p46, %r195, 14;
	@%p46 bra 	$L__BB360_82;
	add.s32 	%r397, %r111, %r396;
	ld.shared.u32 	%r398, [%r397];
	mad.lo.s32 	%r515, %r398, %r107, %r515;
$L__BB360_82:
	setp.lt.s32 	%p47, %r195, 15;
	@%p47 bra 	$L__BB360_84;
	add.s32 	%r400, %r111, %r399;
	ld.shared.u32 	%r401, [%r400];
	mad.lo.s32 	%r515, %r401, %r108, %r515;
$L__BB360_84:
	setp.lt.s32 	%p48, %r195, 16;
	@%p48 bra 	$L__BB360_86;
	add.s32 	%r403, %r111, %r402;
	ld.shared.u32 	%r404, [%r403];
	mad.lo.s32 	%r515, %r404, %r109, %r515;
$L__BB360_86:
	setp.ne.s32 	%p81, %r7, 0;
	add.s32 	%r422, %r513, %r87;
	mad.lo.s32 	%r176, %r422, %r2, %r93;
	shfl.sync.down.b32	%r423|%p82, %r515, 1, 7711, -1;
	add.s32 	%r177, %r423, %r515;
	@%p81 bra 	$L__BB360_88;
	shl.b32 	%r424, %r176, 2;
	mov.u32 	%r425, _ZZ9cuda_gemmIiLi128ELi2ELi1ELi128ELi128ELi128ELi64ELi0ELi0EEviiiPT_S1_S1_iiiE3Csh;
	add.s32 	%r426, %r425, %r424;
	ld.shared.u32 	%r427, [%r426];
	add.s32 	%r428, %r427, %r177;
	st.shared.u32 	[%r426], %r428;
$L__BB360_88:
	add.s32 	%r513, %r513, %r64;
	setp.lt.s32 	%p83, %r513, %r14;
	@%p83 bra 	$L__BB360_21;
$L__BB360_89:
	add.s32 	%r512, %r512, %r3;
	setp.lt.s32 	%p84, %r512, %r2;
	@%p84 bra 	$L__BB360_19;
$L__BB360_90:
	add.s32 	%r510, %r87, 16;
	setp.lt.u32 	%p85, %r87, 48;
	@%p85 bra 	$L__BB360_15;
	mov.b32 	%r508, 32;
	mov.pred 	%p94, 0;
	@%p1 bra 	$L__BB360_11;
	bar.sync 	0;
	@%p20 bra 	$L__BB360_99;
	ld.param.u64 	%rd25, [_Z9cuda_gemmIiLi128ELi2ELi1ELi128ELi128ELi128ELi64ELi0ELi0EEviiiPT_S1_S1_iii_param_5];
	ld.param.u32 	%r503, [_Z9cuda_gemmIiLi128ELi2ELi1ELi128ELi128ELi128ELi64ELi0ELi0EEviiiPT_S1_S1_iii_param_2];
	ld.param.u32 	%r500, [_Z9cuda_gemmIiLi128ELi2ELi1ELi128ELi128ELi128ELi64ELi0ELi0EEviiiPT_S1_S1_iii_param_1];
	cvta.to.global.u64 	%rd3, %rd25;
	and.b32  	%r430, %r16, 3;
	setp.eq.s32 	%p88, %r430, 3;
	div.s32 	%r181, %r503, %r195;
	mad.lo.s32 	%r182, %r504, %r500, %r15;
	mov.u32 	%r545, %r1;
	@%p88 bra 	$L__BB360_97;
	mov.u32 	%r183, %ntid.x;
	add.s32 	%r545, %r1, %r183;
	and.b32  	%r431, %r16, 3;
	setp.eq.s32 	%p89, %r431, 0;
	div.s32 	%r432, %r1, %r2;
	mul.lo.s32 	%r433, %r432, %r2;
	sub.s32 	%r434, %r1, %r433;
	mad.lo.s32 	%r435, %r181, %r432, %r182;
	add.s32 	%r436, %r435, %r434;
	mul.wide.s32 	%rd11, %r436, 4;
	add.s64 	%rd12, %rd3, %rd11;
	shl.b32 	%r437, %r1, 2;
	mov.u32 	%r438, _ZZ9cuda_gemmIiLi128ELi2ELi1ELi128ELi128ELi128ELi64ELi0ELi0EEviiiPT_S1_S1_iiiE3Csh;
	add.s32 	%r185, %r438, %r437;
	ld.shared.u32 	%r439, [%r185];
	atom.global.add.u32 	%r440, [%rd12], %r439;
	@%p89 bra 	$L__BB360_97;
	add.s32 	%r441, %r1, %r183;
	add.s32 	%r186, %r441, %r183;
	and.b32  	%r442, %r16, 3;
	setp.eq.s32 	%p90, %r442, 1;
	div.s32 	%r443, %r545, %r2;
	mul.lo.s32 	%r444, %r443, %r2;
	sub.s32 	%r445, %r545, %r444;
	mad.lo.s32 	%r446, %r181, %r443, %r182;
	add.s32 	%r447, %r446, %r445;
	mul.wide.s32 	%rd13, %r447, 4;
	add.s64 	%rd14, %rd3, %rd13;
	add.s32 	%r448, %r185, %r8;
	ld.shared.u32 	%r449, [%r448];
	atom.global.add.u32 	%r450, [%rd14], %r449;
	mov.u32 	%r545, %r186;
	@%p90 bra 	$L__BB360_97;
	add.s32 	%r545, %r186, %r183;
	div.s32 	%r451, %r186, %r2;
	mul.lo.s32 	%r452, %r451, %r2;
	sub.s32 	%r453, %r186, %r452;
	mad.lo.s32 	%r454, %r181, %r451, %r182;
	add.s32 	%r455, %r454, %r453;
	mul.wide.s32 	%rd15, %r455, 4;
	add.s64 	%rd16, %rd3, %rd15;
	add.s32 	%r456, %r185, %r8;
	add.s32 	%r457, %r456, %r8;
	ld.shared.u32 	%r458, [%r457];
	atom.global.add.u32 	%r459, [%rd16], %r458;
$L__BB360_97:
	setp.lt.u32 	%p91, %r16, 3;
	@%p91 bra 	$L__BB360_99;
$L__BB360_98:
	div.s32 	%r460, %r545, %r2;
	mul.lo.s32 	%r461, %r460, %r2;
	sub.s32 	%r462, %r545, %r461;
	mad.lo.s32 	%r463, %r181, %r460, %r182;
	add.s32 	%r464, %r463, %r462;
	mul.wide.s32 	%rd17, %r464, 4;
	add.s64 	%rd18, %rd3, %rd17;
	shl.b32 	%r465, %r545, 2;
	mov.u32 	%r466, _ZZ9cuda_gemmIiLi128ELi2ELi1ELi128ELi128ELi128ELi64ELi0ELi0EEviiiPT_S1_S1_iiiE3Csh;
	add.s32 	%r467, %r466, %r465;
	ld.shared.u32 	%r468, [%r467];
	atom.global.add.u32 	%r469, [%rd18], %r468;
	mov.u32 	%r470, %ntid.x;
	add.s32 	%r471, %r545, %r470;
	div.s32 	%r472, %r471, %r2;
	mul.lo.s32 	%r473, %r472, %r2;
	sub.s32 	%r474, %r471, %r473;
	mad.lo.s32 	%r475, %r181, %r472, %r182;
	add.s32 	%r476, %r475, %r474;
	mul.wide.s32 	%rd19, %r476, 4;
	add.s64 	%rd20, %rd3, %rd19;
	add.s32 	%r477, %r467, %r8;
	ld.shared.u32 	%r478, [%r477];
	atom.global.add.u32 	%r479, [%rd20], %r478;
	add.s32 	%r480, %r471, %r470;
	div.s32 	%r481, %r480, %r2;
	mul.lo.s32 	%r482, %r481, %r2;
	sub.s32 	%r483, %r480, %r482;
	mad.lo.s32 	%r484, %r181, %r481, %r182;
	add.s32 	%r485, %r484, %r483;
	mul.wide.s32 	%rd21, %r485, 4;
	add.s64 	%rd22, %rd3, %rd21;
	add.s32 	%r486, %r477, %r8;
	ld.shared.u32 	%r487, [%r486];
	atom.global.add.u32 	%r488, [%rd22], %r487;
	add.s32 	%r489, %r480, %r470;
	div.s32 	%r490, %r489, %r2;
	mul.lo.s32 	%r491, %r490, %r2;
	sub.s32 	%r492, %r489, %r491;
	mad.lo.s32 	%r493, %r181, %r490, %r182;
	add.s32 	%r494, %r493, %r492;
	mul.wide.s32 	%rd23, %r494, 4;
	add.s64 	%rd24, %rd3, %rd23;
	add.s32 	%r495, %r486, %r8;
	ld.shared.u32 	%r496, [%r495];
	atom.global.add.u32 	%r497, [%rd24], %r496;
	add.s32 	%r545, %r489, %r470;
	setp.lt.u32 	%p92, %r545, 64;
	@%p92 bra 	$L__BB360_98;
$L__BB360_99:
	mov.u32 	%r498, %nctaid.y;
	add.s32 	%r504, %r504, %r498;
	shl.b32 	%r499, %r498, 1;
	setp.lt.u32 	%p93, %r504, %r499;
	@%p93 bra 	$L__BB360_2;
$L__BB360_100:
	ret;

}
	// .globl	_Z9cuda_gemmIiLi128ELi2ELi1ELi128ELi128ELi128ELi64ELi0ELi1EEviiiPT_S1_S1_iii
.visible .entry _Z9cuda_gemmIiLi128ELi2ELi1ELi128ELi128ELi128ELi64ELi0ELi1EEviiiPT_S1_S1_iii(
	.param .u32 _Z9cuda_gemmIiLi128ELi2ELi1ELi128ELi128ELi128ELi64ELi0ELi1EEviiiPT_S1_S1_iii_param_0,
	.param .u32 _Z9cuda_gemmIiLi128ELi2ELi1ELi128ELi128ELi128ELi64ELi0ELi1EEviiiPT_S1_S1_iii_param_1,
	.param .u32 _Z9cuda_gemmIiLi128ELi2ELi1ELi128ELi128ELi128ELi64ELi0ELi1EEviiiPT_S1_S1_iii_param_2,
	.param .u64 .ptr .align 1 _Z9cuda_gemmIiLi128ELi2ELi1ELi128ELi128ELi128ELi64ELi0ELi1EEviiiPT_S1_S1_iii_param_3,
	.param .u64 .ptr .align 1 _Z9cuda_gemmIiLi128ELi2ELi1ELi128ELi128ELi128ELi64ELi0ELi1EEviiiPT_S1_S1_iii_param_4,
	.param .u64 .ptr .align 1 _Z9cuda_gemmIiLi128ELi2ELi1ELi128ELi128ELi128ELi64ELi0ELi1EEviiiPT_S1_S1_iii_param_5,
	.param .u32 _Z9cuda_gemmIiLi128ELi2ELi1ELi128ELi128ELi128ELi64ELi0ELi1EEviiiPT_S1_S1_iii_param_6,
	.param .u32 _Z9cuda_gemmIiLi128ELi2ELi1ELi128ELi128ELi128ELi64ELi0ELi1EEviiiPT_S1_S1_iii_param_7,
	.param .u32 _Z9cuda_gemmIiLi128ELi2ELi1ELi128ELi128ELi128ELi64ELi0ELi1EEviiiPT_S1_S1_iii_param_8
)
.maxntid 128
{
	.reg .pred 	%p<30>;
	.reg .b32 	%r<277>;
	.reg .b64 	%rd<32>;
	// demoted variable
	.shared .align 128 .b8 _ZZ9cuda_gemmIiLi128ELi2ELi1ELi128ELi128ELi128ELi64ELi0ELi1EEviiiPT_S1_S1_iiiE11kron_fac_sh[2112];
	// demoted variable
	.shared .align 128 .b8 _ZZ9cuda_gemmIiLi128ELi2ELi1ELi128ELi128ELi128ELi64ELi0ELi1EEviiiPT_S1_S1_iiiE3Ash[128];
	// demoted variable
	.shared .align 128 .b8 _ZZ9cuda_gemmIiLi128ELi2ELi1ELi128ELi128ELi128ELi64ELi0ELi1EEviiiPT_S1_S1_iiiE3Csh[256];
	ld.param.u32 	%r60, [_Z9cuda_gemmIiLi128ELi2ELi1ELi128ELi128ELi128ELi64ELi0ELi1EEviiiPT_S1_S1_iii_param_1];
	ld.param.u32 	%r61, [_Z9cuda_gemmIiLi128ELi2ELi1ELi128ELi128ELi128ELi64ELi0ELi1EEviiiPT_S1_S1_iii_param_2];
	ld.param.u64 	%rd4, [_Z9cuda_gemmIiLi128ELi2ELi1ELi128ELi128ELi128ELi64ELi0ELi1EEviiiPT_S1_S1_iii_param_3];
	ld.param.u64 	%rd5, [_Z9cuda_gemmIiLi128ELi2ELi1ELi128ELi128ELi128ELi64ELi0ELi1EEviiiPT_S1_S1_iii_param_4];
	ld.param.u64 	%rd6, [_Z9cuda_gemmIiLi128ELi2ELi1ELi128ELi128ELi128ELi64ELi0ELi1EEviiiPT_S1_S1_iii_param_5];
	cvta.to.global.u64 	%rd1, %rd4;
	cvta.to.global.u64 	%rd2, %rd5;
	cvta.to.global.u64 	%rd3, %rd6;
	mov.u32 	%r1, %tid.x;
	shr.u32 	%r2, %r1, 1;
	mov.u32 	%r265, %ctaid.y;
	mov.u32 	%r4, %nctaid.y;
	shl.b32 	%r5, %r4, 1;
	setp.ge.u32 	%p1, %r265, %r5;
	@%p1 bra 	$L__BB361_36;
	and.b32  	%r6, %r1, 1;
	mov.u32 	%r62, %ctaid.x;
	shr.u32 	%r63, %r62, 1;
	and.b32  	%r64, %r62, 1;
	mov.u32 	%r65, %ctaid.z;
	mov.u32 	%r7, %ntid.x;
	shl.b32 	%r8, %r1, 2;
	shl.b32 	%r66, %r63, 7;
	shl.b32 	%r9, %r65, 6;
	add.s32 	%r10, %r66, %r9;
	shl.b32 	%r11, %r7, 2;
	shr.u32 	%r12, %r1, 4;
	shl.b32 	%r67, %r62, 6;
	and.b32  	%r68, %r67, 64;
	and.b32  	%r69, %r1, 15;
	or.b32  	%r13, %r68, %r69;
	mov.u32 	%r70, _ZZ9cuda_gemmIiLi128ELi2ELi1ELi128ELi128ELi128ELi64ELi0ELi1EEviiiPT_S1_S1_iiiE11kron_fac_sh;
	mad.lo.s32 	%r14, %r69, 132, %r70;
	shr.u32 	%r15, %r7, 4;
	mad.lo.s32 	%r71, %r2, 132, %r70;
	shr.u32 	%r72, %r61, 31;
	add.s32 	%r73, %r61, %r72;
	shr.s32 	%r74, %r73, 1;
	shr.s32 	%r75, %r61, 31;
	shr.u32 	%r76, %r75, 25;
	add.s32 	%r77, %r61, %r76;
	shr.s32 	%r16, %r77, 7;
	mad.lo.s32 	%r17, %r74, %r64, %r63;
	add.s32 	%r18, %r1, %r7;
	max.u32 	%r78, %r18, 64;
	setp.lt.u32 	%p2, %r18, 64;
	selp.u32 	%r79, 1, 0, %p2;
	add.s32 	%r80, %r18, %r79;
	sub.s32 	%r81, %r78, %r80;
	div.u32 	%r82, %r81, %r7;
	add.s32 	%r19, %r82, %r79;
	and.b32  	%r20, %r19, 3;
	mov.u32 	%r83, _ZZ9cuda_gemmIiLi128ELi2ELi1ELi128ELi128ELi128ELi64ELi0ELi1EEviiiPT_S1_S1_iiiE3Csh;
	add.s32 	%r21, %r83, %r8;
	add.s32 	%r22, %r21, %r11;
	add.s32 	%r23, %r18, %r7;
	add.s32 	%r24, %r22, %r11;
	add.s32 	%r25, %r23, %r7;
	shl.b32 	%r84, %r1, 6;
	and.b32  	%r85, %r84, 64;
	mov.u32 	%r86, _ZZ9cuda_gemmIiLi128ELi2ELi1ELi128ELi128ELi128ELi64ELi0ELi1EEviiiPT_S1_S1_iiiE3Ash;
	add.s32 	%r26, %r86, %r85;
	add.s32 	%r27, %r71, %r85;
	or.b32  	%r28, %r9, 32;
$L__BB361_2:
	setp.gt.u32 	%p3, %r1, 63;
	@%p3 bra 	$L__BB361_10;
	setp.eq.s32 	%p4, %r20, 3;
	mov.u32 	%r266, %r1;
	@%p4 bra 	$L__BB361_7;
	setp.eq.s32 	%p5, %r20, 0;
	mov.b32 	%r87, 0;
	st.shared.u32 	[%r21], %r87;
	mov.u32 	%r266, %r18;
	@%p5 bra 	$L__BB361_7;
	setp.eq.s32 	%p6, %r20, 1;
	mov.b32 	%r88, 0;
	st.shared.u32 	[%r22], %r88;
	mov.u32 	%r266, %r23;
	@%p6 bra 	$L__BB361_7;
	mov.b32 	%r89, 0;
	st.shared.u32 	[%r24], %r89;
	mov.u32 	%r266, %r25;
$L__BB361_7:
	setp.lt.u32 	%p7, %r19, 3;
	@%p7 bra 	$L__BB361_10;
	shl.b32 	%r90, %r266, 2;
	mov.u32 	%r91, _ZZ9cuda_gemmIiLi128ELi2ELi1ELi128ELi128ELi128ELi64ELi0ELi1EEviiiPT_S1_S1_iiiE3Csh;
	add.s32 	%r267, %r91, %r90;
$L__BB361_9:
	mov.b32 	%r92, 0;
	st.shared.u32 	[%r267], %r92;
	add.s32 	%r93, %r267, %r11;
	st.shared.u32 	[%r93], %r92;
	shl.b32 	%r94, %r7, 3;
	add.s32 	%r95, %r267, %r94;
	st.shared.u32 	[%r95], %r92;
	mad.lo.s32 	%r96, %r7, 12, %r267;
	st.shared.u32 	[%r96], %r92;
	add.s32 	%r266, %r266, %r11;
	shl.b32 	%r97, %r7, 4;
	add.s32 	%r267, %r267, %r97;
	setp.lt.u32 	%p8, %r266, 64;
	@%p8 bra 	$L__BB361_9;
$L__BB361_10:
	setp.gt.u32 	%p9, %r1, 7;
	mad.lo.s32 	%r32, %r265, %r61, %r10;
	mov.u32 	%r269, %r8;
	@%p9 bra 	$L__BB361_11;
	bra.uni 	$L__BB361_37;
$L__BB361_11:
	mov.b32 	%r270, 0;
$L__BB361_12:
	mov.u32 	%r39, %r270;
	add.s32 	%r40, %r39, %r13;
	mov.u32 	%r271, %r12;
$L__BB361_13:
	add.s32 	%r107, %r9, %r271;
	shl.b32 	%r108, %r107, 7;
	add.s32 	%r109, %r108, %r40;
	mul.wide.u32 	%rd9, %r109, 4;
	add.s64 	%rd10, %rd2, %rd9;
	ld.global.u32 	%r110, [%rd10];
	shl.b32 	%r111, %r271, 2;
	add.s32 	%r112, %r14, %r111;
	st.shared.u32 	[%r112], %r110;
	add.s32 	%r271, %r271, %r15;
	setp.lt.u32 	%p11, %r271, 32;
	@%p11 bra 	$L__BB361_13;
	setp.gt.u32 	%p12, %r1, 31;
	bar.sync 	0;
	@%p12 bra 	$L__BB361_17;
	setp.ne.s32 	%p13, %r6, 0;
	ld.shared.v4.u32 	{%r113, %r114, %r115, %r116}, [%r26+48];
	ld.shared.v4.u32 	{%r117, %r118, %r119, %r120}, [%r26+32];
	ld.shared.v4.u32 	{%r121, %r122, %r123, %r124}, [%r26+16];
	ld.shared.v4.u32 	{%r125, %r126, %r127, %r128}, [%r26];
	ld.shared.u32 	%r129, [%r27];
	mul.lo.s32 	%r130, %r129, %r125;
	ld.shared.u32 	%r131, [%r27+4];
	mad.lo.s32 	%r132, %r131, %r126, %r130;
	ld.shared.u32 	%r133, [%r27+8];
	mad.lo.s32 	%r134, %r133, %r127, %r132;
	ld.shared.u32 	%r135, [%r27+12];
	mad.lo.s32 	%r136, %r135, %r128, %r134;
	ld.shared.u32 	%r137, [%r27+16];
	mad.lo.s32 	%r138, %r137, %r121, %r136;
	ld.shared.u32 	%r139, [%r27+20];
	mad.lo.s32 	%r140, %r139, %r122, %r138;
	ld.shared.u32 	%r141, [%r27+24];
	mad.lo.s32 	%r142, %r141, %r123, %r140;
	ld.shared.u32 	%r143, [%r27+28];
	mad.lo.s32 	%r144, %r143, %r124, %r142;
	ld.shared.u32 	%r145, [%r27+32];
	mad.lo.s32 	%r146, %r145, %r117, %r144;
	ld.shared.u32 	%r147, [%r27+36];
	mad.lo.s32 	%r148, %r147, %r118, %r146;
	ld.shared.u32 	%r149, [%r27+40];
	mad.lo.s32 	%r150, %r149, %r119, %r148;
	ld.shared.u32 	%r151, [%r27+44];
	mad.lo.s32 	%r152, %r151, %r120, %r150;
	ld.shared.u32 	%r153, [%r27+48];
	mad.lo.s32 	%r154, %r153, %r113, %r152;
	ld.shared.u32 	%r155, [%r27+52];
	mad.lo.s32 	%r156, %r155, %r114, %r154;
	ld.shared.u32 	%r157, [%r27+56];
	mad.lo.s32 	%r158, %r157, %r115, %r156;
	ld.shared.u32 	%r159, [%r27+60];
	mad.lo.s32 	%r160, %r159, %r116, %r158;
	add.s32 	%r43, %r2, %r39;
	shfl.sync.down.b32	%r161|%p14, %r160, 1, 7711, -1;
	add.s32 	%r44, %r161, %r160;
	@%p13 bra 	$L__BB361_17;
	shl.b32 	%r162, %r43, 2;
	mov.u32 	%r163, _ZZ9cuda_gemmIiLi128ELi2ELi1ELi128ELi128ELi128ELi64ELi0ELi1EEviiiPT_S1_S1_iiiE3Csh;
	add.s32 	%r164, %r163, %r162;
	ld.shared.u32 	%r165, [%r164];
	add.s32 	%r166, %r165, %r44;
	st.shared.u32 	[%r164], %r166;
$L__BB361_17:
	add.s32 	%r270, %r39, 16;
	setp.lt.u32 	%p15, %r39, 48;
	@%p15 bra 	$L__BB361_12;
	setp.gt.u32 	%p16, %r1, 7;
	@%p16 bra 	$L__BB361_21;
	cvt.s64.s32 	%rd12, %r32;
	mov.u32 	%r272, %r8;
$L__BB361_20:
	cvt.u64.u32 	%rd11, %r272;
	add.s64 	%rd13, %rd12, %rd11;
	shl.b64 	%rd14, %rd13, 2;
	add.s64 	%rd15, %rd1, %rd14;
	ld.global.v4.u32 	{%r167, %r168, %r169, %r170}, [%rd15+128];
	shl.b32 	%r171, %r272, 2;
	mov.u32 	%r172, _ZZ9cuda_gemmIiLi128ELi2ELi1ELi128ELi128ELi128ELi64ELi0ELi1EEviiiPT_S1_S1_iiiE3Ash;
	add.s32 	%r173, %r172, %r171;
	st.shared.v4.u32 	[%r173], {%r167, %r168, %r169, %r170};
	add.s32 	%r272, %r272, %r11;
	setp.lt.u32 	%p17, %r272, 32;
	@%p17 bra 	$L__BB361_20;
$L__BB361_21:
	mov.b32 	%r273, 0;
$L__BB361_22:
	mov.u32 	%r48, %r273;
	add.s32 	%r49, %r48, %r13;
	mov.u32 	%r274, %r12;
$L__BB361_23:
	add.s32 	%r175, %r28, %r274;
	shl.b32 	%r176, %r175, 7;
	add.s32 	%r177, %r176, %r49;
	mul.wide.u32 	%rd16, %r177, 4;
	add.s64 	%rd17, %rd2, %rd16;
	ld.global.u32 	%r178, [%rd17];
	shl.b32 	%r179, %r274, 2;
	add.s32 	%r180, %r14, %r179;
	st.shared.u32 	[%r180], %r178;
	add.s32 	%r274, %r274, %r15;
	setp.lt.u32 	%p18, %r274, 32;
	@%p18 bra 	$L__BB361_23;
	setp.gt.u32 	%p19, %r1, 31;
	bar.sync 	0;
	@%p19 bra 	$L__BB361_27;
	setp.ne.s32 	%p20, %r6, 0;
	ld.shared.v4.u32 	{%r181, %r182, %r183, %r184}, [%r26+48];
	ld.shared.v4.u32 	{%r185, %r186, %r187, %r188}, [%r26+32];
	ld.shared.v4.u32 	{%r189, %r190, %r191, %r192}, [%r26+16];
	ld.shared.v4.u32 	{%r193, %r194, %r195, %r196}, [%r26];
	ld.shared.u32 	%r197, [%r27];
	mul.lo.s32 	%r198, %r197, %r193;
	ld.shared.u32 	%r199, [%r27+4];
	mad.lo.s32 	%r200, %r199, %r194, %r198;
	ld.shared.u32 	%r201, [%r27+8];
	mad.lo.s32 	%r202, %r201, %r195, %r200;
	ld.shared.u32 	%r203, [%r27+12];
	mad.lo.s32 	%r204, %r203, %r196, %r202;
	ld.shared.u32 	%r205, [%r27+16];
	mad.lo.s32 	%r206, %r205, %r189, %r204;
	ld.shared.u32 	%r207, [%r27+20];
	mad.lo.s32 	%r208, %r207, %r190, %r206;
	ld.shared.u32 	%r209, [%r27+24];
	mad.lo.s32 	%r210, %r209, %r191, %r208;
	ld.shared.u32 	%r211, [%r27+28];
	mad.lo.s32 	%r212, %r211, %r192, %r210;
	ld.shared.u32 	%r213, [%r27+32];
	mad.lo.s32 	%r214, %r213, %r185, %r212;
	ld.shared.u32 	%r215, [%r27+36];
	mad.lo.s32 	%r216, %r215, %r186, %r214;
	ld.shared.u32 	%r217, [%r27+40];
	mad.lo.s32 	%r218, %r217, %r187, %r216;
	ld.shared.u32 	%r219, [%r27+44];
	mad.lo.s32 	%r220, %r219, %r188, %r218;
	ld.shared.u32 	%r221, [%r27+48];
	mad.lo.s32 	%r222, %r221, %r181, %r220;
	ld.shared.u32 	%r223, [%r27+52];
	mad.lo.s32 	%r224, %r223, %r182, %r222;
	ld.shared.u32 	%r225, [%r27+56];
	mad.lo.s32 	%r226, %r225, %r183, %r224;
	ld.shared.u32 	%r227, [%r27+60];
	mad.lo.s32 	%r228, %r227, %r184, %r226;
	add.s32 	%r52, %r2, %r48;
	shfl.sync.down.b32	%r229|%p21, %r228, 1, 7711, -1;
	add.s32 	%r53, %r229, %r228;
	@%p20 bra 	$L__BB361_27;
	shl.b32 	%r230, %r52, 2;
	mov.u32 	%r231, _ZZ9cuda_gemmIiLi128ELi2ELi1ELi128ELi128ELi128ELi64ELi0ELi1EEviiiPT_S1_S1_iiiE3Csh;
	add.s32 	%r232, %r231, %r230;
	ld.shared.u32 	%r233, [%r232];
	add.s32 	%r234, %r233, %r53;
	st.shared.u32 	[%r232], %r234;
$L__BB361_27:
	add.s32 	%r273, %r48, 16;
	setp.lt.u32 	%p22, %r48, 48;
	@%p22 bra 	$L__BB361_22;
	setp.gt.u32 	%p23, %r1, 63;
	bar.sync 	0;
	@%p23 bra 	$L__BB361_35;
	setp.eq.s32 	%p24, %r20, 3;
	mad.lo.s32 	%r55, %r265, %r60, %r17;
	mov.u32 	%r275, %r1;
	@%p24 bra 	$L__BB361_33;
	setp.eq.s32 	%p25, %r20, 0;
	mad.lo.s32 	%r235, %r1, %r16, %r55;
	mul.wide.s32 	%rd18, %r235, 4;
	add.s64 	%rd19, %rd3, %rd18;
	ld.shared.u32 	%r236, [%r21];
	atom.global.add.u32 	%r237, [%rd19], %r236;
	mov.u32 	%r275, %r18;
	@%p25 bra 	$L__BB361_33;
	setp.eq.s32 	%p26, %r20, 1;
	mad.lo.s32 	%r238, %r18, %r16, %r55;
	mul.wide.s32 	%rd20, %r238, 4;
	add.s64 	%rd21, %rd3, %rd20;
	ld.shared.u32 	%r239, [%r22];
	atom.global.add.u32 	%r240, [%rd21], %r239;
	mov.u32 	%r275, %r23;
	@%p26 bra 	$L__BB361_33;
	mad.lo.s32 	%r241, %r23, %r16, %r55;
	mul.wide.s32 	%rd22, %r241, 4;
	add.s64 	%rd23, %rd3, %rd22;
	ld.shared.u32 	%r242, [%r24];
	atom.global.add.u32 	%r243, [%rd23], %r242;
	mov.u32 	%r275, %r25;
$L__BB361_33:
	setp.lt.u32 	%p27, %r19, 3;
	@%p27 bra 	$L__BB361_35;
$L__BB361_34:
	mad.lo.s32 	%r244, %r275, %r16, %r55;
	mul.wide.s32 	%rd24, %r244, 4;
	add.s64 	%rd25, %rd3, %rd24;
	shl.b32 	%r245, %r275, 2;
	mov.u32 	%r246, _ZZ9cuda_gemmIiLi128ELi2ELi1ELi128ELi128ELi128ELi64ELi0ELi1EEviiiPT_S1_S1_iiiE3Csh;
	add.s32 	%r247, %r246, %r245;
	ld.shared.u32 	%r248, [%r247];
	atom.global.add.u32 	%r249, [%rd25], %r248;
	add.s32 	%r250, %r275, %r7;
	mad.lo.s32 	%r251, %r250, %r16, %r55;
	mul.wide.s32 	%rd26, %r251, 4;
	add.s64 	%rd27, %rd3, %rd26;
	add.s32 	%r252, %r247, %r11;
	ld.shared.u32 	%r253, [%r252];
	atom.global.add.u32 	%r254, [%rd27], %r253;
	add.s32 	%r255, %r250, %r7;
	mad.lo.s32 	%r256, %r255, %r16, %r55;
	mul.wide.s32 	%rd28, %r256, 4;
	add.s64 	%rd29, %rd3, %rd28;
	add.s32 	%r257, %r252, %r11;
	ld.shared.u32 	%r258, [%r257];
	atom.global.add.u32 	%r259, [%rd29], %r258;
	add.s32 	%r260, %r255, %r7;
	mad.lo.s32 	%r261, %r260, %r16, %r55;
	mul.wide.s32 	%rd30, %r261, 4;
	add.s64 	%rd31, %rd3, %rd30;
	add.s32 	%r262, %r257, %r11;
	ld.shared.u32 	%r263, [%r262];
	atom.global.add.u32 	%r264, [%rd31], %r263;
	add.s32 	%r275, %r260, %r7;
	setp.lt.u32 	%p28, %r275, 64;
	@%p28 bra 	$L__BB361_34;
$L__BB361_35:
	add.s32 	%r265, %r265, %r4;
	setp.lt.u32 	%p29, %r265, %r5;
	@%p29 bra 	$L__BB361_2;
$L__BB361_36:
	ret;
$L__BB361_37:
	add.s32 	%r98, %r32, %r269;
	mul.wide.s32 	%rd7, %r98, 4;
	add.s64 	%rd8, %rd1, %rd7;
	ld.global.v4.u32 	{%r99, %r100, %r101, %r102}, [%rd8];
	shl.b32 	%r103, %r269, 2;
	mov.u32 	%r104, _ZZ9cuda_gemmIiLi128ELi2ELi1ELi128ELi128ELi128ELi64ELi0ELi1EEviiiPT_S1_S1_iiiE3Ash;
	add.s32 	%r105, %r104, %r103;
	st.shared.v4.u32 	[%r105], {%r99, %r100, %r101, %r102};
	add.s32 	%r269, %r269, %r11;
	setp.lt.u32 	%p10, %r269, 32;
	@%p10 bra 	$L__BB361_37;
	bra.uni 	$L__BB361_11;

}
	// .globl	_Z9cuda_gemmIiLi128ELi2ELi1ELi128ELi128ELi128ELi64ELi1ELi0EEviiiPT_S1_S1_iii
.visible .entry _Z9cuda_gemmIiLi128ELi2ELi1ELi128ELi128ELi128ELi64ELi1ELi0EEviiiPT_S1_S1_iii(
	.param .u32 _Z9cuda_gemmIiLi128ELi2ELi1ELi128ELi128ELi128ELi64ELi1ELi0EEviiiPT_S1_S1_iii_param_0,
	.param .u32 _Z9cuda_gemmIiLi128ELi2ELi1ELi128ELi128ELi128ELi64ELi1ELi0EEviiiPT_S1_S1_iii_param_1,
	.param .u32 _Z9cuda_gemmIiLi128ELi2ELi1ELi128ELi128ELi128ELi64ELi1ELi0EEviiiPT_S1_S1_iii_param_2,
	.param .u64 .ptr .align 1 _Z9cuda_gemmIiLi128ELi2ELi1ELi128ELi128ELi128ELi64ELi1ELi0EEviiiPT_S1_S1_iii_param_3,
	.param .u64 .ptr .align 1 _Z9cuda_gemmIiLi128ELi2ELi1ELi128ELi128ELi128ELi64ELi1ELi0EEviiiPT_S1_S1_iii_param_4,
	.param .u64 .ptr .align 1 _Z9cuda_gemmIiLi128ELi2ELi1ELi128ELi128ELi128ELi64ELi1ELi0EEviiiPT_S1_S1_iii_param_5,
	.param .u32 _Z9cuda_gemmIiLi128ELi2ELi1ELi128ELi128ELi128ELi64ELi1ELi0EEviiiPT_S1_S1_iii_param_6,
	.param .u32 _Z9cuda_gemmIiLi128ELi2ELi1ELi128ELi128ELi128ELi64ELi1ELi0EEviiiPT_S1_S1_iii_param_7,
	.param .u32 _Z9cuda_gemmIiLi128ELi2ELi1ELi128ELi128ELi128ELi64ELi1ELi0EEviiiPT_S1_S1_iii_param_8
)
.maxntid 128
{
	.reg .pred 	%p<95>;
	.reg .b16 	%rs<3>;
	.reg .b32 	%r<505>;
	.reg .b64 	%rd<26>;
	// demoted variable
	.shared .align 128 .b8 _ZZ9cuda_gemmIiLi128ELi2ELi1ELi128ELi128ELi128ELi64ELi1ELi0EEviiiPT_S1_S1_iiiE11kron_fac_sh[2112];
	// demoted variable
	.shared .align 128 .b8 _ZZ9cuda_gemmIiLi128ELi2ELi1ELi128ELi128ELi128ELi64ELi1ELi0EEviiiPT_S1_S1_iiiE3Ash[128];
	// demoted variable
	.shared .align 128 .b8 _ZZ9cuda_gemmIiLi128ELi2ELi1ELi128ELi128ELi128ELi64ELi1ELi0EEviiiPT_S1_S1_iiiE3Csh[256];
	ld.param.u64 	%rd5, [_Z9cuda_gemmIiLi128ELi2ELi1ELi128ELi128ELi128ELi64ELi1ELi0EEviiiPT_S1_S1_iii_param_3];
	ld.param.u64 	%rd6, [_Z9cuda_gemmIiLi128ELi2ELi1ELi128ELi128ELi128ELi64ELi1ELi0EEviiiPT_S1_S1_iii_param_4];
	ld.param.u32 	%r188, [_Z9cuda_gemmIiLi128ELi2ELi1ELi128ELi128ELi128ELi64ELi1ELi0EEviiiPT_S1_S1_iii_param_6];
	ld.param.u32 	%r189, [_Z9cuda_gemmIiLi128ELi2ELi1ELi128ELi128ELi128ELi64ELi1ELi0EEviiiPT_S1_S1_iii_param_7];
	mov.u32 	%r1, %tid.x;
	div.s32 	%r2, 128, %r189;
	min.s32 	%r190, %r2, 64;
	shl.b32 	%r3, %r190, 1;
	div.u32 	%r5, %r1, %r3;
	mul.lo.s32 	%r191, %r5, %r3;
	sub.s32 	%r192, %r1, %r191;
	shr.u32 	%r4, %r192, 1;
	mov.u32 	%r462, %ctaid.y;
	mov.u32 	%r193, %nctaid.y;
	shl.b32 	%r194, %r193, 1;
	setp.ge.u32 	%p2, %r462, %r194;
	@%p2 bra 	$L__BB362_100;
	and.b32  	%r7, %r1, 1;
	mov.u32 	%r195, %ctaid.x;
	mov.u32 	%r196, %ntid.x;
	shl.b32 	%r8, %r196, 2;
	shr.u32 	%r9, %r1, 4;
	shl.b32 	%r197, %r195, 6;
	and.b32  	%r198, %r197, 64;
	and.b32  	%r199, %r1, 15;
	or.b32  	%r10, %r198, %r199;
	mov.u32 	%r200, _ZZ9cuda_gemmIiLi128ELi2ELi1ELi128ELi128ELi128ELi64ELi1ELi0EEviiiPT_S1_S1_iiiE11kron_fac_sh;
	mad.lo.s32 	%r11, %r199, 132, %r200;
	shr.u32 	%r12, %r196, 4;
	and.b32  	%r13, %r4, 15;
	shl.b32 	%r201, %r1, 4;
	and.b32  	%r14, %r201, 16;
	min.s32 	%r15, %r188, 16;
	add.s32 	%r202, %r1, %r196;
	max.u32 	%r203, %r202, 64;
	setp.lt.u32 	%p3, %r202, 64;
	selp.u32 	%r204, 1, 0, %p3;
	add.s32 	%r205, %r202, %r204;
	sub.s32 	%r206, %r203, %r205;
	div.u32 	%r207, %r206, %r196;
	add.s32 	%r16, %r207, %r204;
	add.s32 	%r208, %r4, 1;
	and.b32  	%r17, %r208, 15;
	add.s32 	%r209, %r4, 2;
	and.b32  	%r18, %r209, 15;
	add.s32 	%r210, %r4, 3;
	and.b32  	%r19, %r210, 15;
	add.s32 	%r211, %r4, 4;
	and.b32  	%r20, %r211, 15;
	add.s32 	%r212, %r4, 5;
	and.b32  	%r21, %r212, 15;
	add.s32 	%r213, %r4, 6;
	and.b32  	%r22, %r213, 15;
	add.s32 	%r214, %r4, 7;
	and.b32  	%r23, %r214, 15;
	xor.b32  	%r24, %r13, 8;
	add.s32 	%r215, %r4, 9;
	and.b32  	%r25, %r215, 15;
	add.s32 	%r216, %r4, 10;
	and.b32  	%r26, %r216, 15;
	add.s32 	%r217, %r4, 11;
	and.b32  	%r27, %r217, 15;
	add.s32 	%r218, %r4, 12;
	and.b32  	%r28, %r218, 15;
	add.s32 	%r219, %r4, 13;
	and.b32  	%r29, %r219, 15;
	add.s32 	%r220, %r4, 14;
	and.b32  	%r30, %r220, 15;
	add.s32 	%r221, %r4, -1;
	and.b32  	%r31, %r221, 15;
	or.b32  	%r32, %r14, %r13;
	or.b32  	%r33, %r14, %r17;
	or.b32  	%r34, %r14, %r18;
	or.b32  	%r35, %r14, %r19;
	or.b32  	%r36, %r14, %r20;
	or.b32  	%r37, %r14, %r21;
	or.b32  	%r38, %r14, %r22;
	or.b32  	%r39, %r14, %r23;
	or.b32  	%r40, %r14, %r24;
	or.b32  	%r41, %r14, %r25;
	or.b32  	%r42, %r14, %r26;
	or.b32  	%r43, %r14, %r27;
	or.b32  	%r44, %r14, %r28;
	or.b32  	%r45, %r14, %r29;
	or.b32  	%r46, %r14, %r30;
	or.b32  	%r47, %r14, %r31;
	setp.lt.s32 	%p4, %r13, %r189;
	selp.b32 	%r222, 0, %r189, %p4;
	sub.s32 	%r48, %r13, %r222;
	add.s32 	%r223, %r13, 1;
	setp.lt.s32 	%p5, %r223, %r189;
	selp.b32 	%r224, 0, %r189, %p5;
	sub.s32 	%r49, %r223, %r224;
	add.s32 	%r225, %r13, 2;
	setp.lt.s32 	%p6, %r225, %r189;
	selp.b32 	%r226, 0, %r189, %p6;
	sub.s32 	%r50, %r225, %r226;
	add.s32 	%r227, %r13, 3;
	setp.lt.s32 	%p7, %r227, %r189;
	selp.b32 	%r228, 0, %r189, %p7;
	sub.s32 	%r51, %r227, %r228;
	add.s32 	%r229, %r13, 4;
	setp.lt.s32 	%p8, %r229, %r189;
	selp.b32 	%r230, 0, %r189, %p8;
	sub.s32 	%r52, %r229, %r230;
	add.s32 	%r231, %r13, 5;
	setp.lt.s32 	%p9, %r231, %r189;
	selp.b32 	%r232, 0, %r189, %p9;
	sub.s32 	%r53, %r231, %r232;
	add.s32 	%r233, %r13, 6;
	setp.lt.s32 	%p10, %r233, %r189;
	selp.b32 	%r234, 0, %r189, %p10;
	sub.s32 	%r54, %r233, %r234;
	add.s32 	%r235, %r13, 7;
	setp.lt.s32 	%p11, %r235, %r189;
	selp.b32 	%r236, 0, %r189, %p11;
	sub.s32 	%r55, %r235, %r236;
	add.s32 	%r237, %r13, 8;
	setp.lt.s32 	%p12, %r237, %r189;
	selp.b32 	%r238, 0, %r189, %p12;
	sub.s32 	%r56, %r237, %r238;
	add.s32 	%r239, %r13, 9;
	setp.lt.s32 	%p13, %r239, %r189;
	selp.b32 	%r240, 0, %r189, %p13;
	sub.s32 	%r57, %r239, %r240;
	add.s32 	%r241, %r13, 10;
	setp.lt.s32 	%p14, %r241, %r189;
	selp.b32 	%r242, 0, %r189, %p14;
	sub.s32 	%r58, %r241, %r242;
	add.s32 	%r243, %r13, 11;
	setp.lt.s32 	%p15, %r243, %r189;
	selp.b32 	%r244, 0, %r189, %p15;
	sub.s32 	%r59, %r243, %r244;
	add.s32 	%r245, %r13, 12;
	setp.lt.s32 	%p16, %r245, %r189;
	selp.b32 	%r246, 0, %r189, %p16;
	sub.s32 	%r60, %r245, %r246;
	add.s32 	%r247, %r13, 13;
	setp.lt.s32 	%p17, %r247, %r189;
	selp.b32 	%r248, 0, %r189, %p17;
	sub.s32 	%r61, %r247, %r248;
	add.s32 	%r249, %r13, 14;
	setp.lt.s32 	%p18, %r249, %r189;
	selp.b32 	%r250, 0, %r189, %p18;
	sub.s32 	%r62, %r249, %r250;
	add.s32 	%r251, %r13, 15;
	setp.lt.s32 	%p19, %r251, %r189;
	selp.b32 	%r252, 0, %r189, %p19;
	sub.s32 	%r63, %r251, %r252;
	cvt.u16.u32 	%rs1, %r3;
	div.s16 	%rs2, 128, %rs1;
	cvt.s32.s16 	%r64, %rs2;
	and.b32  	%r65, %r1, 31;
	cvta.to.global.u64 	%rd1, %rd6;
	cvta.to.global.u64 	%rd2, %rd5;
	shl.b32 	%r346, %r65, 2;
	shl.b32 	%r349, %r32, 2;
	shl.b32 	%r352, %r33, 2;
	shl.b32 	%r355, %r34, 2;
	shl.b32 	%r358, %r35, 2;
	shl.b32 	%r361, %r36, 2;
	shl.b32 	%r364, %r37, 2;
	shl.b32 	%r367, %r38, 2;
	shl.b32 	%r370, %r39, 2;
	shl.b32 	%r373, %r40, 2;
	shl.b32 	%r376, %r41, 2;
	shl.b32 	%r379, %r42, 2;
	shl.b32 	%r382, %r43, 2;
	shl.b32 	%r385, %r44, 2;
	shl.b32 	%r388, %r45, 2;
	shl.b32 	%r391, %r46, 2;
	shl.b32 	%r394, %r47, 2;
	cvt.u64.u32 	%rd20, %r8;
$L__BB362_2:
	setp.gt.u32 	%p20, %r1, 63;
	@%p20 bra 	$L__BB362_10;
	and.b32  	%r67, %r16, 3;
	setp.eq.s32 	%p21, %r67, 3;
	mov.u32 	%r463, %r1;
	@%p21 bra 	$L__BB362_7;
	mov.u32 	%r253, %ntid.x;
	add.s32 	%r463, %r1, %r253;
	setp.eq.s32 	%p22, %r67, 0;
	shl.b32 	%r254, %r1, 2;
	mov.u32 	%r255, _ZZ9cuda_gemmIiLi128ELi2ELi1ELi128ELi128ELi128ELi64ELi1ELi0EEviiiPT_S1_S1_iiiE3Csh;
	add.s32 	%r256, %r255, %r254;
	mov.b32 	%r257, 0;
	st.shared.u32 	[%r256], %r257;
	@%p22 bra 	$L__BB362_7;
	add.s32 	%r463, %r463, %r253;
	setp.eq.s32 	%p23, %r67, 1;
	add.s32 	%r70, %r256, %r8;
	mov.b32 	%r262, 0;
	st.shared.u32 	[%r70], %r262;
	@%p23 bra 	$L__BB362_7;
	add.s32 	%r463, %r463, %r253;
	add.s32 	%r264, %r70, %r8;
	mov.b32 	%r265, 0;
	st.shared.u32 	[%r264], %r265;
$L__BB362_7:
	setp.lt.u32 	%p24, %r16, 3;
	@%p24 bra 	$L__BB362_10;
	shl.b32 	%r266, %r463, 2;
	mov.u32 	%r267, _ZZ9cuda_gemmIiLi128ELi2ELi1ELi128ELi128ELi128ELi64ELi1ELi0EEviiiPT_S1_S1_iiiE3Csh;
	add.s32 	%r464, %r267, %r266;
$L__BB362_9:
	mov.b32 	%r268, 0;
	st.shared.u32 	[%r464], %r268;
	add.s32 	%r269, %r464, %r8;
	st.shared.u32 	[%r269], %r268;
	mov.u32 	%r270, %ntid.x;
	shl.b32 	%r271, %r270, 3;
	add.s32 	%r272, %r464, %r271;
	st.shared.u32 	[%r272], %r268;
	mad.lo.s32 	%r273, %r270, 12, %r464;
	st.shared.u32 	[%r273], %r268;
	add.s32 	%r463, %r463, %r8;
	shl.b32 	%r274, %r270, 4;
	add.s32 	%r464, %r464, %r274;
	setp.lt.u32 	%p25, %r463, 64;
	@%p25 bra 	$L__BB362_9;
$L__BB362_10:
	mov.b32 	%r466, 0;
	mov.pred 	%p94, -1;
$L__BB362_11:
	mov.pred 	%p1, %p94;
	mov.u32 	%r276, %ctaid.z;
	shl.b32 	%r79, %r276, 6;
	setp.gt.u32 	%p27, %r1, 7;
	@%p27 bra 	$L__BB362_14;
	shl.b32 	%r467, %r1, 2;
	shl.b32 	%r277, %r462, 7;
	add.s32 	%r278, %r277, %r79;
	add.s32 	%r81, %r278, %r466;
$L__BB362_13:
	add.s32 	%r279, %r81, %r467;
	mul.wide.s32 	%rd8, %r279, 4;
	add.s64 	%rd9, %rd2, %rd8;
	ld.global.v4.u32 	{%r280, %r281, %r282, %r283}, [%rd9];
	shl.b32 	%r284, %r467, 2;
	mov.u32 	%r285, _ZZ9cuda_gemmIiLi128ELi2ELi1ELi128ELi128ELi128ELi64ELi1ELi0EEviiiPT_S1_S1_iiiE3Ash;
	add.s32 	%r286, %r285, %r284;
	st.shared.v4.u32 	[%r286], {%r280, %r281, %r282, %r283};
	add.s32 	%r467, %r467, %r8;
	setp.lt.u32 	%p28, %r467, 32;
	@%p28 bra 	$L__BB362_13;
$L__BB362_14:
	add.s32 	%r82, %r466, %r79;
	mov.b32 	%r468, 0;
$L__BB362_15:
	mov.u32 	%r85, %r468;
	add.s32 	%r86, %r10, %r85;
	mov.u32 	%r469, %r9;
$L__BB362_16:
	add.s32 	%r288, %r82, %r469;
	mad.lo.s32 	%r289, %r288, %r188, %r86;
	mul.wide.s32 	%rd10, %r289, 4;
	add.s64 	%rd11, %rd1, %rd10;
	ld.global.u32 	%r290, [%rd11];
	shl.b32 	%r291, %r469, 2;
	add.s32 	%r292, %r11, %r291;
	st.shared.u32 	[%r292], %r290;
	add.s32 	%r469, %r469, %r12;
	setp.lt.u32 	%p29, %r469, 32;
	@%p29 bra 	$L__BB362_16;
	setp.lt.s32 	%p30, %r2, 1;
	bar.sync 	0;
	@%p30 bra 	$L__BB362_90;
	mov.b32 	%r470, 0;
$L__BB362_19:
	setp.ge.s32 	%p31, %r5, %r15;
	add.s32 	%r90, %r470, %r4;
	shl.b32 	%r294, %r90, 5;
	or.b32  	%r295, %r294, %r14;
	add.s32 	%r296, %r295, %r13;
	shl.b32 	%r297, %r296, 2;
	mov.u32 	%r298, _ZZ9cuda_gemmIiLi128ELi2ELi1ELi128ELi128ELi128ELi64ELi1ELi0EEviiiPT_S1_S1_iiiE3Ash;
	add.s32 	%r299, %r298, %r297;
	ld.shared.u32 	%r91, [%r299];
	add.s32 	%r300, %r295, %r17;
	shl.b32 	%r301, %r300, 2;
	add.s32 	%r302, %r298, %r301;
	ld.shared.u32 	%r92, [%r302];
	add.s32 	%r303, %r295, %r18;
	shl.b32 	%r304, %r303, 2;
	add.s32 	%r305, %r298, %r304;
	ld.shared.u32 	%r93, [%r305];
	add.s32 	%r306, %r295, %r19;
	shl.b32 	%r307, %r306, 2;
	add.s32 	%r308, %r298, %r307;
	ld.shared.u32 	%r94, [%r308];
	add.s32 	%r309, %r295, %r20;
	shl.b32 	%r310, %r309, 2;
	add.s32 	%r311, %r298, %r310;
	ld.shared.u32 	%r95, [%r311];
	add.s32 	%r312, %r295, %r21;
	shl.b32 	%r313, %r312, 2;
	add.s32 	%r314, %r298, %r313;
	ld.shared.u32 	%r96, [%r314];
	add.s32 	%r315, %r295, %r22;
	shl.b32 	%r316, %r315, 2;
	add.s32 	%r317, %r298, %r316;
	ld.shared.u32 	%r97, [%r317];
	add.s32 	%r318, %r295, %r23;
	shl.b32 	%r319, %r318, 2;
	add.s32 	%r320, %r298, %r319;
	ld.shared.u32 	%r98, [%r320];
	add.s32 	%r321, %r295, %r24;
	shl.b32 	%r322, %r321, 2;
	add.s32 	%r323, %r298, %r322;
	ld.shared.u32 	%r99, [%r323];
	add.s32 	%r324, %r295, %r25;
	shl.b32 	%r325, %r324, 2;
	add.s32 	%r326, %r298, %r325;
	ld.shared.u32 	%r100, [%r326];
	add.s32 	%r327, %r295, %r26;
	shl.b32 	%r328, %r327, 2;
	add.s32 	%r329, %r298, %r328;
	ld.shared.u32 	%r101, [%r329];
	add.s32 	%r330, %r295, %r27;
	shl.b32 	%r331, %r330, 2;
	add.s32 	%r332, %r298, %r331;
	ld.shared.u32 	%r102, [%r332];
	add.s32 	%r333, %r295, %r28;
	shl.b32 	%r334, %r333, 2;
	add.s32 	%r335, %r298, %r334;
	ld.shared.u32 	%r103, [%r335];
	add.s32 	%r336, %r295, %r29;
	shl.b32 	%r337, %r336, 2;
	add.s32 	%r338, %r298, %r337;
	ld.shared.u32 	%r104, [%r338];
	add.s32 	%r339, %r295, %r30;
	shl.b32 	%r340, %r339, 2;
	add.s32 	%r341, %r298, %r340;
	ld.shared.u32 	%r105, [%r341];
	add.s32 	%r342, %r295, %r31;
	shl.b32 	%r343, %r342, 2;
	add.s32 	%r344, %r298, %r343;
	ld.shared.u32 	%r106, [%r344];
	@%p31 bra 	$L__BB362_89;
	mov.u32 	%r471, %r5;
$L__BB362_21:
	setp.gt.u32 	%p32, %r189, 64;
	mov.u32 	%r345, _ZZ9cuda_gemmIiLi128ELi2ELi1ELi128ELi128ELi128ELi64ELi1ELi0EEviiiPT_S1_S1_iiiE11kron_fac_sh;
	mad.lo.s32 	%r108, %r471, 132, %r345;
	add.s32 	%r347, %r108, %r346;
	ld.shared.u32 	%r109, [%r347];
	@%p32 bra 	$L__BB362_54;
	setp.eq.s32 	%p49, %r189, 0;
	mov.b32 	%r473, 0;
	@%p49 bra 	$L__BB362_24;
	shfl.sync.idx.b32	%r398|%p50, %r109, %r48, 31, -1;
	mul.lo.s32 	%r473, %r398, %r91;
$L__BB362_24:
	setp.lt.s32 	%p51, %r189, 2;
	@%p51 bra 	$L__BB362_26;
	shfl.sync.idx.b32	%r399|%p52, %r109, %r49, 31, -1;
	mad.lo.s32 	%r473, %r399, %r92, %r473;
$L__BB362_26:
	setp.lt.s32 	%p53, %r189, 3;
	@%p53 bra 	$L__BB362_28;
	shfl.sync.idx.b32	%r400|%p54, %r109, %r50, 31, -1;
	mad.lo.s32 	%r473, %r400, %r93, %r473;
$L__BB362_28:
	setp.lt.s32 	%p55, %r189, 4;
	@%p55 bra 	$L__BB362_30;
	shfl.sync.idx.b32	%r401|%p56, %r109, %r51, 31, -1;
	mad.lo.s32 	%r473, %r401, %r94, %r473;
$L__BB362_30:
	setp.lt.s32 	%p57, %r189, 5;
	@%p57 bra 	$L__BB362_32;
	shfl.sync.idx.b32	%r402|%p58, %r109, %r52, 31, -1;
	mad.lo.s32 	%r473, %r402, %r95, %r473;
$L__BB362_32:
	setp.lt.s32 	%p59, %r189, 6;
	@%p59 bra 	$L__BB362_34;
	shfl.sync.idx.b32	%r403|%p60, %r109, %r53, 31, -1;
	mad.lo.s32 	%r473, %r403, %r96, %r473;
$L__BB362_34:
	setp.lt.s32 	%p61, %r189, 7;
	@%p61 bra 	$L__BB362_36;
	shfl.sync.idx.b32	%r404|%p62, %r109, %r54, 31, -1;
	mad.lo.s32 	%r473, %r404, %r97, %r473;
$L__BB362_36:
	setp.lt.s32 	%p63, %r189, 8;
	@%p63 bra 	$L__BB362_38;
	shfl.sync.idx.b32	%r405|%p64, %r109, %r55, 31, -1;
	mad.lo.s32 	%r473, %r405, %r98, %r473;
$L__BB362_38:
	setp.lt.s32 	%p65, %r189, 9;
	@%p65 bra 	$L__BB362_40;
	shfl.sync.idx.b32	%r406|%p66, %r109, %r56, 31, -1;
	mad.lo.s32 	%r473, %r406, %r99, %r473;
$L__BB362_40:
	setp.lt.s32 	%p67, %r189, 10;
	@%p67 bra 	$L__BB362_42;
	shfl.sync.idx.b32	%r407|%p68, %r109, %r57, 31, -1;
	mad.lo.s32 	%r473, %r407, %r100, %r473;
$L__BB362_42:
	setp.lt.s32 	%p69, %r189, 11;
	@%p69 bra 	$L__BB362_44;
	shfl.sync.idx.b32	%r408|%p70, %r109, %r58, 31, -1;
	mad.lo.s32 	%r473, %r408, %r101, %r473;
$L__BB362_44:
	setp.lt.s32 	%p71, %r189, 12;
	@%p71 bra 	$L__BB362_46;
	shfl.sync.idx.b32	%r409|%p72, %r109, %r59, 31, -1;
	mad.lo.s32 	%r473, %r409, %r102, %r473;
$L__BB362_46:
	setp.lt.s32 	%p73, %r189, 13;
	@%p73 bra 	$L__BB362_48;
	shfl.sync.idx.b32	%r410|%p74, %r109, %r60, 31, -1;
	mad.lo.s32 	%r473, %r410, %r103, %r473;
$L__BB362_48:
	setp.lt.s32 	%p75, %r189, 14;
	@%p75 bra 	$L__BB362_50;
	shfl.sync.idx.b32	%r411|%p76, %r109, %r61, 31, -1;
	mad.lo.s32 	%r473, %r411, %r104, %r473;
$L__BB362_50:
	setp.lt.s32 	%p77, %r189, 15;
	@%p77 bra 	$L__BB362_52;
	shfl.sync.idx.b32	%r412|%p78, %r109, %r62, 31, -1;
	mad.lo.s32 	%r473, %r412, %r105, %r473;
$L__BB362_52:
	setp.lt.s32 	%p79, %r189, 16;
	@%p79 bra 	$L__BB362_86;
	shfl.sync.idx.b32	%r413|%p80, %r109, %r63, 31, -1;
	mad.lo.s32 	%r473, %r413, %r106, %r473;
	bra.uni 	$L__BB362_86;
$L__BB362_54:
	setp.lt.s32 	%p33, %r189, 1;
	mov.b32 	%r473, 0;
	@%p33 bra 	$L__BB362_56;
	add.s32 	%r350, %r108, %r349;
	ld.shared.u32 	%r351, [%r350];
	mul.lo.s32 	%r473, %r351, %r91;
$L__BB362_56:
	setp.lt.s32 	%p34, %r189, 2;
	@%p34 bra 	$L__BB362_58;
	add.s32 	%r353, %r108, %r352;
	ld.shared.u32 	%r354, [%r353];
	mad.lo.s32 	%r473, %r354, %r92, %r473;
$L__BB362_58:
	setp.lt.s32 	%p35, %r189, 3;
	@%p35 bra 	$L__BB362_60;
	add.s32 	%r356, %r108, %r355;
	ld.shared.u32 	%r357, [%r356];
	mad.lo.s32 	%r473, %r357, %r93, %r473;
$L__BB362_60:
	setp.lt.s32 	%p36, %r189, 4;
	@%p36 bra 	$L__BB362_62;
	add.s32 	%r359, %r108, %r358;
	ld.shared.u32 	%r360, [%r359];
	mad.lo.s32 	%r473, %r360, %r94, %r473;
$L__BB362_62:
	setp.lt.s32 	%p37, %r189, 5;
	@%p37 bra 	$L__BB362_64;
	add.s32 	%r362, %r108, %r361;
	ld.shared.u32 	%r363, [%r362];
	mad.lo.s32 	%r473, %r363, %r95, %r473;
$L__BB362_64:
	setp.lt.s32 	%p38, %r189, 6;
	@%p38 bra 	$L__BB362_66;
	add.s32 	%r365, %r108, %r364;
	ld.shared.u32 	%r366, [%r365];
	mad.lo.s32 	%r473, %r366, %r96, %r473;
$L__BB362_66:
	setp.lt.s32 	%p39, %r189, 7;
	@%p39 bra 	$L__BB362_68;
	add.s32 	%r368, %r108, %r367;
	ld.shared.u32 	%r369, [%r368];
	mad.lo.s32 	%r473, %r369, %r97, %r473;
$L__BB362_68:
	setp.lt.s32 	%p40, %r189, 8;
	@%p40 bra 	$L__BB362_70;
	add.s32 	%r371, %r108, %r370;
	ld.shared.u32 	%r372, [%r371];
	mad.lo.s32 	%r473, %r372, %r98, %r473;
$L__BB362_70:
	setp.lt.s32 	%p41, %r189, 9;
	@%p41 bra 	$L__BB362_72;
	add.s32 	%r374, %r108, %r373;
	ld.shared.u32 	%r375, [%r374];
	mad.lo.s32 	%r473, %r375, %r99, %r473;
$L__BB362_72:
	setp.lt.s32 	%p42, %r189, 10;
	@%p42 bra 	$L__BB362_74;
	add.s32 	%r377, %r108, %r376;
	ld.shared.u32 	%r378, [%r377];
	mad.lo.s32 	%r473, %r378, %r100, %r473;
$L__BB362_74:
	setp.lt.s32 	%p43, %r189, 11;
	@%p43 bra 	$L__BB362_76;
	add.s32 	%r380, %r108, %r379;
	ld.shared.u32 	%r381, [%r380];
	mad.lo.s32 	%r473, %r381, %r101, %r473;
$L__BB362_76:
	setp.lt.s32 	%p44, %r189, 12;
	@%p44 bra 	$L__BB362_78;
	add.s32 	%r383, %r108, %r382;
	ld.shared.u32 	%r384, [%r383];
	mad.lo.s32 	%r473, %r384, %r102, %r473;
$L__BB362_78:
	setp.lt.s32 	%p45, %r189, 13;
	@%p45 bra 	$L__BB362_80;
	add.s32 	%r386, %r108, %r385;
	ld.shared.u32 	%r387, [%r386];
	mad.lo.s32 	%r473, %r387, %r103, %r473;
$L__BB362_80:
	setp.lt.s32 	%p46, %r189, 14;
	@%p46 bra 	$L__BB362_82;
	add.s32 	%r389, %r108, %r388;
	ld.shared.u32 	%r390, [%r389];
	mad.lo.s32 	%r473, %r390, %r104, %r473;
$L__BB362_82:
	setp.lt.s32 	%p47, %r189, 15;
	@%p47 bra 	$L__BB362_84;
	add.s32 	%r392, %r108, %r391;
	ld.shared.u32 	%r393, [%r392];
	mad.lo.s32 	%r473, %r393, %r105, %r473;
$L__BB362_84:
	setp.lt.s32 	%p48, %r189, 16;
	@%p48 bra 	$L__BB362_86;
	add.s32 	%r395, %r108, %r394;
	ld.shared.u32 	%r396, [%r395];
	mad.lo.s32 	%r473, %r396, %r106, %r473;
$L__BB362_86:
	setp.ne.s32 	%p81, %r7, 0;
	add.s32 	%r414, %r471, %r85;
	mad.lo.s32 	%r173, %r414, %r2, %r90;
	shfl.sync.down.b32	%r415|%p82, %r473, 1, 7711, -1;
	add.s32 	%r174, %r415, %r473;
	@%p81 bra 	$L__BB362_88;
	shl.b32 	%r416, %r173, 2;
	mov.u32 	%r417, _ZZ9cuda_gemmIiLi128ELi2ELi1ELi128ELi128ELi128ELi64ELi1ELi0EEviiiPT_S1_S1_iiiE3Csh;
	add.s32 	%r418, %r417, %r416;
	ld.shared.u32 	%r419, [%r418];
	add.s32 	%r420, %r419, %r174;
	st.shared.u32 	[%r418], %r420;
$L__BB362_88:
	add.s32 	%r471, %r471, %r64;
	setp.lt.s32 	%p83, %r471, %r15;
	@%p83 bra 	$L__BB362_21;
$L__BB362_89:
	add.s32 	%r470, %r470, %r3;
	setp.lt.s32 	%p84, %r470, %r2;
	@%p84 bra 	$L__BB362_19;
$L__BB362_90:
	add.s32 	%r468, %r85, 16;
	setp.lt.u32 	%p85, %r85, 48;
	@%p85 bra 	$L__BB362_15;
	mov.b32 	%r466, 32;
	mov.pred 	%p94, 0;
	@%p1 bra 	$L__BB362_11;
	setp.gt.u32 	%p87, %r1, 63;
	bar.sync 	0;
	@%p87 bra 	$L__BB362_99;
	mov.u32 	%r422, %ctaid.x;
	shl.b32 	%r423, %r422, 6;
	and.b32  	%r178, %r423, 64;
	and.b32  	%r179, %r16, 3;
	setp.eq.s32 	%p88, %r179, 3;
	mov.u32 	%r503, %r1;
	@%p88 bra 	$L__BB362_97;
	ld.param.u64 	%rd24, [_Z9cuda_gemmIiLi128ELi2ELi1ELi128ELi128ELi128ELi64ELi1ELi0EEviiiPT_S1_S1_iii_param_5];
	mov.u32 	%r424, %ntid.x;
	add.s32 	%r503, %r1, %r424;
	setp.eq.s32 	%p89, %r179, 0;
	shl.b32 	%r425, %r462, 7;
	or.b32  	%r426, %r425, %r178;
	add.s32 	%r427, %r426, %r1;
	cvta.to.global.u64 	%rd12, %rd24;
	mul.wide.s32 	%rd13, %r427, 4;
	add.s64 	%rd3, %rd12, %rd13;
	shl.b32 	%r428, %r1, 2;
	mov.u32 	%r429, _ZZ9cuda_gemmIiLi128ELi2ELi1ELi128ELi128ELi128ELi64ELi1ELi0EEviiiPT_S1_S1_iiiE3Csh;
	add.s32 	%r430, %r429, %r428;
	ld.shared.u32 	%r431, [%r430];
	atom.global.add.u32 	%r432, [%rd3], %r431;
	@%p89 bra 	$L__BB362_97;
	add.s32 	%r503, %r503, %r424;
	setp.eq.s32 	%p90, %r179, 1;
	add.s64 	%rd4, %rd3, %rd20;
	add.s32 	%r182, %r430, %r8;
	ld.shared.u32 	%r437, [%r182];
	atom.global.add.u32 	%r438, [%rd4], %r437;
	@%p90 bra 	$L__BB362_97;
	add.s32 	%r503, %r503, %r424;
	cvt.u64.u32 	%rd15, %r8;
	add.s64 	%rd16, %rd4, %rd15;
	add.s32 	%r440, %r182, %r8;
	ld.shared.u32 	%r441, [%r440];
	atom.global.add.u32 	%r442, [%rd16], %r441;
$L__BB362_97:
	setp.lt.u32 	%p91, %r16, 3;
	@%p91 bra 	$L__BB362_99;
$L__BB362_98:
	ld.param.u64 	%rd25, [_Z9cuda_gemmIiLi128ELi2ELi1ELi128ELi128ELi128ELi64ELi1ELi0EEviiiPT_S1_S1_iii_param_5];
	shl.b32 	%r443, %r462, 7;
	or.b32  	%r444, %r443, %r178;
	add.s32 	%r445, %r444, %r503;
	cvta.to.global.u64 	%rd17, %rd25;
	mul.wide.s32 	%rd18, %r445, 4;
	add.s64 	%rd19, %rd17, %rd18;
	shl.b32 	%r446, %r503, 2;
	mov.u32 	%r447, _ZZ9cuda_gemmIiLi128ELi2ELi1ELi128ELi128ELi128ELi64ELi1ELi0EEviiiPT_S1_S1_iiiE3Csh;
	add.s32 	%r448, %r447, %r446;
	ld.shared.u32 	%r449, [%r448];
	atom.global.add.u32 	%r450, [%rd19], %r449;
	add.s64 	%rd21, %rd19, %rd20;
	add.s32 	%r451, %r448, %r8;
	ld.shared.u32 	%r452, [%r451];
	atom.global.add.u32 	%r453, [%rd21], %r452;
	add.s64 	%rd22, %rd21, %rd20;
	add.s32 	%r454, %r451, %r8;
	ld.shared.u32 	%r455, [%r454];
	atom.global.add.u32 	%r456, [%rd22], %r455;
	add.s64 	%rd23, %rd22, %rd20;
	add.s32 	%r457, %r454, %r8;
	ld.shared.u32 	%r458, [%r457];
	atom.global.add.u32 	%r459, [%rd23], %r458;
	add.s32 	%r503, %r8, %r503;
	setp.lt.u32 	%p92, %r503, 64;
	@%p92 bra 	$L__BB362_98;
$L__BB362_99:
	mov.u32 	%r460, %nctaid.y;
	add.s32 	%r462, %r462, %r460;
	shl.b32 	%r461, %r460, 1;
	setp.lt.u32 	%p93, %r462, %r461;
	@%p93 bra 	$L__BB362_2;
$L__BB362_100:
	ret;

}
	// .globl	_Z9cuda_gemmIiLi128ELi2ELi1ELi128ELi128ELi128ELi64ELi1ELi1EEviiiPT_S1_S1_iii
.visible .entry _Z9cuda_gemmIiLi128ELi2ELi1ELi128ELi128ELi128ELi64ELi1ELi1EEviiiPT_S1_S1_iii(
	.param .u32 _Z9cuda_gemmIiLi128ELi2ELi1ELi128ELi128ELi128ELi64ELi1ELi1EEviiiPT_S1_S1_iii_param_0,
	.param .u32 _Z9cuda_gemmIiLi128ELi2ELi1ELi128ELi128ELi128ELi64ELi1ELi1EEviiiPT_S1_S1_iii_param_1,
	.param .u32 _Z9cuda_gemmIiLi128ELi2ELi1ELi128ELi128ELi128ELi64ELi1ELi1EEviiiPT_S1_S1_iii_param_2,
	.param .u64 .ptr .align 1 _Z9cuda_gemmIiLi128ELi2ELi1ELi128ELi128ELi128ELi64ELi1ELi1EEviiiPT_S1_S1_iii_param_3,
	.param .u64 .ptr .align 1 _Z9cuda_gemmIiLi128ELi2ELi1ELi128ELi128ELi128ELi64ELi1ELi1EEviiiPT_S1_S1_iii_param_4,
	.param .u64 .ptr .align 1 _Z9cuda_gemmIiLi128ELi2ELi1ELi128ELi128ELi128ELi64ELi1ELi1EEviiiPT_S1_S1_iii_param_5,
	.param .u32 _Z9cuda_gemmIiLi128ELi2ELi1ELi128ELi128ELi128ELi64ELi1ELi1EEviiiPT_S1_S1_iii_param_6,
	.param .u32 _Z9cuda_gemmIiLi128ELi2ELi1ELi128ELi128ELi128ELi64ELi1ELi1EEviiiPT_S1_S1_iii_param_7,
	.param .u32 _Z9cuda_gemmIiLi128ELi2ELi1ELi128ELi128ELi128ELi64ELi1ELi1EEviiiPT_S1_S1_iii_param_8
)
.maxntid 128
{
	.reg .pred 	%p<30>;
	.reg .b32 	%r<263>;
	.reg .b64 	%rd<30>;
	// demoted variable
	.shared .align 128 .b8 _ZZ9cuda_gemmIiLi128ELi2ELi1ELi128ELi128ELi128ELi64ELi1ELi1EEviiiPT_S1_S1_iiiE11kron_fac_sh[2112];
	// demoted variable
	.shared .align 128 .b8 _ZZ9cuda_gemmIiLi128ELi2ELi1ELi128ELi128ELi128ELi64ELi1ELi1EEviiiPT_S1_S1_iiiE3Ash[128];
	// demoted variable
	.shared .align 128 .b8 _ZZ9cuda_gemmIiLi128ELi2ELi1ELi128ELi128ELi128ELi64ELi1ELi1EEviiiPT_S1_S1_iiiE3Csh[256];
	ld.param.u64 	%rd6, [_Z9cuda_gemmIiLi128ELi2ELi1ELi128ELi128ELi128ELi64ELi1ELi1EEviiiPT_S1_S1_iii_param_3];
	ld.param.u64 	%rd7, [_Z9cuda_gemmIiLi128ELi2ELi1ELi128ELi128ELi128ELi64ELi1ELi1EEviiiPT_S1_S1_iii_param_4];
	ld.param.u64 	%rd8, [_Z9cuda_gemmIiLi128ELi2ELi1ELi128ELi128ELi128ELi64ELi1ELi1EEviiiPT_S1_S1_iii_param_5];
	cvta.to.global.u64 	%rd1, %rd6;
	cvta.to.global.u64 	%rd2, %rd7;
	cvta.to.global.u64 	%rd3, %rd8;
	mov.u32 	%r1, %tid.x;
	shr.u32 	%r2, %r1, 1;
	mov.u32 	%r251, %ctaid.y;
	mov.u32 	%r4, %nctaid.y;
	shl.b32 	%r5, %r4, 1;
	setp.ge.u32 	%p1, %r251, %r5;
	@%p1 bra 	$L__BB363_38;
	and.b32  	%r6, %r1, 1;
	mov.u32 	%r58, %ctaid.x;
	mov.u32 	%r59, %ctaid.z;
	mov.u32 	%r60, %ntid.x;
	shl.b32 	%r7, %r59, 6;
	shl.b32 	%r8, %r60, 2;
	shr.u32 	%r9, %r1, 4;
	shl.b32 	%r61, %r58, 6;
	and.b32  	%r10, %r61, 64;
	and.b32  	%r62, %r1, 15;
	or.b32  	%r11, %r10, %r62;
	mov.u32 	%r63, _ZZ9cuda_gemmIiLi128ELi2ELi1ELi128ELi128ELi128ELi64ELi1ELi1EEviiiPT_S1_S1_iiiE11kron_fac_sh;
	mad.lo.s32 	%r12, %r62, 132, %r63;
	shr.u32 	%r13, %r60, 4;
	mad.lo.s32 	%r64, %r2, 132, %r63;
	add.s32 	%r14, %r1, %r60;
	max.u32 	%r65, %r14, 64;
	setp.lt.u32 	%p2, %r14, 64;
	selp.u32 	%r66, 1, 0, %p2;
	add.s32 	%r67, %r14, %r66;
	sub.s32 	%r68, %r65, %r67;
	div.u32 	%r69, %r68, %r60;
	add.s32 	%r15, %r69, %r66;
	and.b32  	%r16, %r15, 3;
	shl.b32 	%r70, %r1, 2;
	mov.u32 	%r71, _ZZ9cuda_gemmIiLi128ELi2ELi1ELi128ELi128ELi128ELi64ELi1ELi1EEviiiPT_S1_S1_iiiE3Csh;
	add.s32 	%r17, %r71, %r70;
	add.s32 	%r18, %r17, %r8;
	add.s32 	%r19, %r14, %r60;
	add.s32 	%r20, %r19, %r60;
	shl.b32 	%r72, %r1, 6;
	and.b32  	%r73, %r72, 64;
	mov.u32 	%r74, _ZZ9cuda_gemmIiLi128ELi2ELi1ELi128ELi128ELi128ELi64ELi1ELi1EEviiiPT_S1_S1_iiiE3Ash;
	add.s32 	%r21, %r74, %r73;
	add.s32 	%r22, %r64, %r73;
	or.b32  	%r23, %r7, 32;
	cvt.u64.u32 	%rd26, %r8;
$L__BB363_2:
	setp.gt.u32 	%p3, %r1, 63;
	@%p3 bra 	$L__BB363_10;
	setp.eq.s32 	%p4, %r16, 3;
	mov.u32 	%r252, %r1;
	@%p4 bra 	$L__BB363_7;
	setp.eq.s32 	%p5, %r16, 0;
	mov.b32 	%r75, 0;
	st.shared.u32 	[%r17], %r75;
	mov.u32 	%r252, %r14;
	@%p5 bra 	$L__BB363_7;
	setp.eq.s32 	%p6, %r16, 1;
	mov.b32 	%r76, 0;
	st.shared.u32 	[%r18], %r76;
	mov.u32 	%r252, %r19;
	@%p6 bra 	$L__BB363_7;
	add.s32 	%r77, %r18, %r8;
	mov.b32 	%r78, 0;
	st.shared.u32 	[%r77], %r78;
	mov.u32 	%r252, %r20;
$L__BB363_7:
	setp.lt.u32 	%p7, %r15, 3;
	@%p7 bra 	$L__BB363_10;
	shl.b32 	%r79, %r252, 2;
	mov.u32 	%r80, _ZZ9cuda_gemmIiLi128ELi2ELi1ELi128ELi128ELi128ELi64ELi1ELi1EEviiiPT_S1_S1_iiiE3Csh;
	add.s32 	%r253, %r80, %r79;
$L__BB363_9:
	mov.b32 	%r81, 0;
	st.shared.u32 	[%r253], %r81;
	add.s32 	%r82, %r253, %r8;
	st.shared.u32 	[%r82], %r81;
	mov.u32 	%r83, %ntid.x;
	shl.b32 	%r84, %r83, 3;
	add.s32 	%r85, %r253, %r84;
	st.shared.u32 	[%r85], %r81;
	mad.lo.s32 	%r86, %r83, 12, %r253;
	st.shared.u32 	[%r86], %r81;
	add.s32 	%r252, %r252, %r8;
	shl.b32 	%r87, %r83, 4;
	add.s32 	%r253, %r253, %r87;
	setp.lt.u32 	%p8, %r252, 64;
	@%p8 bra 	$L__BB363_9;
$L__BB363_10:
	setp.gt.u32 	%p9, %r1, 7;
	shl.b32 	%r27, %r251, 7;
	add.s32 	%r28, %r27, %r7;
	@%p9 bra 	$L__BB363_13;
	shl.b32 	%r255, %r1, 2;
$L__BB363_12:
	add.s32 	%r88, %r28, %r255;
	mul.wide.s32 	%rd9, %r88, 4;
	add.s64 	%rd10, %rd1, %rd9;
	ld.global.v4.u32 	{%r89, %r90, %r91, %r92}, [%rd10];
	shl.b32 	%r93, %r255, 2;
	mov.u32 	%r94, _ZZ9cuda_gemmIiLi128ELi2ELi1ELi128ELi128ELi128ELi64ELi1ELi1EEviiiPT_S1_S1_iiiE3Ash;
	add.s32 	%r95, %r94, %r93;
	st.shared.v4.u32 	[%r95], {%r89, %r90, %r91, %r92};
	add.s32 	%r255, %r255, %r8;
	setp.lt.u32 	%p10, %r255, 32;
	@%p10 bra 	$L__BB363_12;
$L__BB363_13:
	mov.b32 	%r256, 0;
$L__BB363_14:
	mov.u32 	%r36, %r256;
	add.s32 	%r37, %r36, %r11;
	mov.u32 	%r257, %r9;
$L__BB363_15:
	add.s32 	%r97, %r7, %r257;
	shl.b32 	%r98, %r97, 7;
	add.s32 	%r99, %r98, %r37;
	mul.wide.u32 	%rd11, %r99, 4;
	add.s64 	%rd12, %rd2, %rd11;
	ld.global.u32 	%r100, [%rd12];
	shl.b32 	%r101, %r257, 2;
	add.s32 	%r102, %r12, %r101;
	st.shared.u32 	[%r102], %r100;
	add.s32 	%r257, %r257, %r13;
	setp.lt.u32 	%p11, %r257, 32;
	@%p11 bra 	$L__BB363_15;
	setp.gt.u32 	%p12, %r1, 31;
	bar.sync 	0;
	@%p12 bra 	$L__BB363_19;
	setp.ne.s32 	%p13, %r6, 0;
	ld.shared.v4.u32 	{%r103, %r104, %r105, %r106}, [%r21+48];
	ld.shared.v4.u32 	{%r107, %r108, %r109, %r110}, [%r21+32];
	ld.shared.v4.u32 	{%r111, %r112, %r113, %r114}, [%r21+16];
	ld.shared.v4.u32 	{%r115, %r116, %r117, %r118}, [%r21];
	ld.shared.u32 	%r119, [%r22];
	mul.lo.s32 	%r120, %r119, %r115;
	ld.shared.u32 	%r121, [%r22+4];
	mad.lo.s32 	%r122, %r121, %r116, %r120;
	ld.shared.u32 	%r123, [%r22+8];
	mad.lo.s32 	%r124, %r123, %r117, %r122;
	ld.shared.u32 	%r125, [%r22+12];
	mad.lo.s32 	%r126, %r125, %r118, %r124;
	ld.shared.u32 	%r127, [%r22+16];
	mad.lo.s32 	%r128, %r127, %r111, %r126;
	ld.shared.u32 	%r129, [%r22+20];
	mad.lo.s32 	%r130, %r129, %r112, %r128;
	ld.shared.u32 	%r131, [%r22+24];
	mad.lo.s32 	%r132, %r131, %r113, %r130;
	ld.shared.u32 	%r133, [%r22+28];
	mad.lo.s32 	%r134, %r133, %r114, %r132;
	ld.shared.u32 	%r135, [%r22+32];
	mad.lo.s32 	%r136, %r135, %r107, %r134;
	ld.shared.u32 	%r137, [%r22+36];
	mad.lo.s32 	%r138, %r137, %r108, %r136;
	ld.shared.u32 	%r139, [%r22+40];
	mad.lo.s32 	%r140, %r139, %r109, %r138;
	ld.shared.u32 	%r141, [%r22+44];
	mad.lo.s32 	%r142, %r141, %r110, %r140;
	ld.shared.u32 	%r143, [%r22+48];
	mad.lo.s32 	%r144, %r143, %r103, %r142;
	ld.shared.u32 	%r145, [%r22+52];
	mad.lo.s32 	%r146, %r145, %r104, %r144;
	ld.shared.u32 	%r147, [%r22+56];
	mad.lo.s32 	%r148, %r147, %r105, %r146;
	ld.shared.u32 	%r149, [%r22+60];
	mad.lo.s32 	%r150, %r149, %r106, %r148;
	shr.u32 	%r151, %r1, 1;
	add.s32 	%r40, %r151, %r36;
	shfl.sync.down.b32	%r152|%p14, %r150, 1, 7711, -1;
	add.s32 	%r41, %r152, %r150;
	@%p13 bra 	$L__BB363_19;
	shl.b32 	%r153, %r40, 2;
	mov.u32 	%r154, _ZZ9cuda_gemmIiLi128ELi2ELi1ELi128ELi128ELi128ELi64ELi1ELi1EEviiiPT_S1_S1_iiiE3Csh;
	add.s32 	%r155, %r154, %r153;
	ld.shared.u32 	%r156, [%r155];
	add.s32 	%r157, %r156, %r41;
	st.shared.u32 	[%r155], %r157;
$L__BB363_19:
	add.s32 	%r256, %r36, 16;
	setp.lt.u32 	%p15, %r36, 48;
	@%p15 bra 	$L__BB363_14;
	setp.gt.u32 	%p16, %r1, 7;
	@%p16 bra 	$L__BB363_23;
	shl.b32 	%r258, %r1, 2;
$L__BB363_22:
	cvt.u64.u32 	%rd13, %r258;
	add.s32 	%r158, %r27, %r7;
	cvt.s64.s32 	%rd14, %r158;
	add.s64 	%rd15, %rd14, %rd13;
	shl.b64 	%rd16, %rd15, 2;
	add.s64 	%rd17, %rd1, %rd16;
	ld.global.v4.u32 	{%r159, %r160, %r161, %r162}, [%rd17+128];
	shl.b32 	%r163, %r258, 2;
	mov.u32 	%r164, _ZZ9cuda_gemmIiLi128ELi2ELi1ELi128ELi128ELi128ELi64ELi1ELi1EEviiiPT_S1_S1_iiiE3Ash;
	add.s32 	%r165, %r164, %r163;
	st.shared.v4.u32 	[%r165], {%r159, %r160, %r161, %r162};
	add.s32 	%r258, %r258, %r8;
	setp.lt.u32 	%p17, %r258, 32;
	@%p17 bra 	$L__BB363_22;
$L__BB363_23:
	mov.b32 	%r259, 0;
$L__BB363_24:
	mov.u32 	%r46, %r259;
	add.s32 	%r47, %r46, %r11;
	mov.u32 	%r260, %r9;
$L__BB363_25:
	add.s32 	%r167, %r23, %r260;
	shl.b32 	%r168, %r167, 7;
	add.s32 	%r169, %r168, %r47;
	mul.wide.u32 	%rd18, %r169, 4;
	add.s64 	%rd19, %rd2, %rd18;
	ld.global.u32 	%r170, [%rd19];
	shl.b32 	%r171, %r260, 2;
	add.s32 	%r172, %r12, %r171;
	st.shared.u32 	[%r172], %r170;
	add.s32 	%r260, %r260, %r13;
	setp.lt.u32 	%p18, %r260, 32;
	@%p18 bra 	$L__BB363_25;
	setp.gt.u32 	%p19, %r1, 31;
	bar.sync 	0;
	@%p19 bra 	$L__BB363_29;
	setp.ne.s32 	%p20, %r6, 0;
	ld.shared.v4.u32 	{%r173, %r174, %r175, %r176}, [%r21+48];
	ld.shared.v4.u32 	{%r177, %r178, %r179, %r180}, [%r21+32];
	ld.shared.v4.u32 	{%r181, %r182, %r183, %r184}, [%r21+16];
	ld.shared.v4.u32 	{%r185, %r186, %r187, %r188}, [%r21];
	ld.shared.u32 	%r189, [%r22];
	mul.lo.s32 	%r190, %r189, %r185;
	ld.shared.u32 	%r191, [%r22+4];
	mad.lo.s32 	%r192, %r191, %r186, %r190;
	ld.shared.u32 	%r193, [%r22+8];
	mad.lo.s32 	%r194, %r193, %r187, %r192;
	ld.shared.u32 	%r195, [%r22+12];
	mad.lo.s32 	%r196, %r195, %r188, %r194;
	ld.shared.u32 	%r197, [%r22+16];
	mad.lo.s32 	%r198, %r197, %r181, %r196;
	ld.shared.u32 	%r199, [%r22+20];
	mad.lo.s32 	%r200, %r199, %r182, %r198;
	ld.shared.u32 	%r201, [%r22+24];
	mad.lo.s32 	%r202, %r201, %r183, %r200;
	ld.shared.u32 	%r203, [%r22+28];
	mad.lo.s32 	%r204, %r203, %r184, %r202;
	ld.shared.u32 	%r205, [%r22+32];
	mad.lo.s32 	%r206, %r205, %r177, %r204;
	ld.shared.u32 	%r207, [%r22+36];
	mad.lo.s32 	%r208, %r207, %r178, %r206;
	ld.shared.u32 	%r209, [%r22+40];
	mad.lo.s32 	%r210, %r209, %r179, %r208;
	ld.shared.u32 	%r211, [%r22+44];
	mad.lo.s32 	%r212, %r211, %r180, %r210;
	ld.shared.u32 	%r213, [%r22+48];
	mad.lo.s32 	%r214, %r213, %r173, %r212;
	ld.shared.u32 	%r215, [%r22+52];
	mad.lo.s32 	%r216, %r215, %r174, %r214;
	ld.shared.u32 	%r217, [%r22+56];
	mad.lo.s32 	%r218, %r217, %r175, %r216;
	ld.shared.u32 	%r219, [%r22+60];
	mad.lo.s32 	%r220, %r219, %r176, %r218;
	shr.u32 	%r221, %r1, 1;
	add.s32 	%r50, %r221, %r46;
	shfl.sync.down.b32	%r222|%p21, %r220, 1, 7711, -1;
	add.s32 	%r51, %r222, %r220;
	@%p20 bra 	$L__BB363_29;
	shl.b32 	%r223, %r50, 2;
	mov.u32 	%r224, _ZZ9cuda_gemmIiLi128ELi2ELi1ELi128ELi128ELi128ELi64ELi1ELi1EEviiiPT_S1_S1_iiiE3Csh;
	add.s32 	%r225, %r224, %r223;
	ld.shared.u32 	%r226, [%r225];
	add.s32 	%r227, %r226, %r51;
	st.shared.u32 	[%r225], %r227;
$L__BB363_29:
	add.s32 	%r259, %r46, 16;
	setp.lt.u32 	%p22, %r46, 48;
	@%p22 bra 	$L__BB363_24;
	setp.gt.u32 	%p23, %r1, 63;
	bar.sync 	0;
	@%p23 bra 	$L__BB363_37;
	setp.eq.s32 	%p24, %r16, 3;
	add.s32 	%r53, %r27, %r10;
	mov.u32 	%r261, %r1;
	@%p24 bra 	$L__BB363_35;
	setp.eq.s32 	%p25, %r16, 0;
	add.s32 	%r228, %r53, %r1;
	mul.wide.s32 	%rd20, %r228, 4;
	add.s64 	%rd4, %rd3, %rd20;
	ld.shared.u32 	%r229, [%r17];
	atom.global.add.u32 	%r230, [%rd4], %r229;
	mov.u32 	%r261, %r14;
	@%p25 bra 	$L__BB363_35;
	setp.eq.s32 	%p26, %r16, 1;
	cvt.u64.u32 	%rd21, %r8;
	add.s64 	%rd5, %rd4, %rd21;
	ld.shared.u32 	%r231, [%r18];
	atom.global.add.u32 	%r232, [%rd5], %r231;
	mov.u32 	%r261, %r19;
	@%p26 bra 	$L__BB363_35;
	add.s64 	%rd23, %rd5, %rd21;
	add.s32 	%r233, %r18, %r8;
	ld.shared.u32 	%r234, [%r233];
	atom.global.add.u32 	%r235, [%rd23], %r234;
	mov.u32 	%r261, %r20;
$L__BB363_35:
	setp.lt.u32 	%p27, %r15, 3;
	@%p27 bra 	$L__BB363_37;
$L__BB363_36:
	add.s32 	%r236, %r53, %r261;
	mul.wide.s32 	%rd24, %r236, 4;
	add.s64 	%rd25, %rd3, %rd24;
	shl.b32 	%r237, %r261, 2;
	mov.u32 	%r238, _ZZ9cuda_gemmIiLi128ELi2ELi1ELi128ELi128ELi128ELi64ELi1ELi1EEviiiPT_S1_S1_iiiE3Csh;
	add.s32 	%r239, %r238, %r237;
	ld.shared.u32 	%r240, [%r239];
	atom.global.add.u32 	%r241, [%rd25], %r240;
	add.s64 	%rd27, %rd25, %rd26;
	add.s32 	%r242, %r239, %r8;
	ld.shared.u32 	%r243, [%r242];
	atom.global.add.u32 	%r244, [%rd27], %r243;
	add.s64 	%rd28, %rd27, %rd26;
	add.s32 	%r245, %r242, %r8;
	ld.shared.u32 	%r246, [%r245];
	atom.global.add.u32 	%r247, [%rd28], %r246;
	add.s64 	%rd29, %rd28, %rd26;
	add.s32 	%r248, %r245, %r8;
	ld.shared.u32 	%r249, [%r248];
	atom.global.add.u32 	%r250, [%rd29], %r249;
	add.s32 	%r261, %r8, %r261;
	setp.lt.u32 	%p28, %r261, 64;
	@%p28 bra 	$L__BB363_36;
$L__BB363_37:
	add.s32 	%r251, %r251, %r4;
	setp.lt.u32 	%p29, %r251, %r5;
	@%p29 bra 	$L__BB363_2;
$L__BB363_38:
	ret;

}
	// .globl	_Z9cuda_gemmIiLi128ELi2ELi1ELi256ELi2ELi2ELi64ELi0ELi0EEviiiPT_S1_S1_iii
.visible .entry _Z9cuda_gemmIiLi128ELi2ELi1ELi256ELi2ELi2ELi64ELi0ELi0EEviiiPT_S1_S1_iii(
	.param .u32 _Z9cuda_gemmIiLi128ELi2ELi1ELi256ELi2ELi2ELi64ELi0ELi0EEviiiPT_S1_S1_iii_param_0,
	.param .u32 _Z9cuda_gemmIiLi128ELi2ELi1ELi256ELi2ELi2ELi64ELi0ELi0EEviiiPT_S1_S1_iii_param_1,
	.param .u32 _Z9cuda_gemmIiLi128ELi2ELi1ELi256ELi2ELi2ELi64ELi0ELi0EEviiiPT_S1_S1_iii_param_2,
	.param .u64 .ptr .align 1 _Z9cuda_gemmIiLi128ELi2ELi1ELi256ELi2ELi2ELi64ELi0ELi0EEviiiPT_S1_S1_iii_param_3,
	.param .u64 .ptr .align 1 _Z9cuda_gemmIiLi128ELi2ELi1ELi256ELi2ELi2ELi64ELi0ELi0EEviiiPT_S1_S1_iii_param_4,
	.param .u64 .ptr .align 1 _Z9cuda_gemmIiLi128ELi2ELi1ELi256ELi2ELi2ELi64ELi0ELi0EEviiiPT_S1_S1_iii_param_5,
	.param .u32 _Z9cuda_gemmIiLi128ELi2ELi1ELi256ELi2ELi2ELi64ELi0ELi0EEviiiPT_S1_S1_iii_param_6,
	.param .u32 _Z9cuda_gemmIiLi128ELi2ELi1ELi256ELi2ELi2ELi64ELi0ELi0EEviiiPT_S1_S1_iii_param_7,
	.param .u32 _Z9cuda_gemmIiLi128ELi2ELi1ELi256ELi2ELi2ELi64ELi0ELi0EEviiiPT_S1_S1_iii_param_8
)
.maxntid 128
{
	.local .align 8 .b8 	__local_depot364[8];
	.reg .b64 	%SP;
	.reg .b64 	%SPL;
	.reg .pred 	%p<27>;
	.reg .b16 	%rs<4>;
	.reg .b32 	%r<230>;
	.reg .b64 	%rd<32>;
	// demoted variable
	.shared .align 128 .b8 _ZZ9cuda_gemmIiLi128ELi2ELi1ELi256ELi2ELi2ELi64ELi0ELi0EEviiiPT_S1_S1_iiiE11kron_fac_sh[24];
	// demoted variable
	.shared .align 128 .b8 _ZZ9cuda_gemmIiLi128ELi2ELi1ELi256ELi2ELi2ELi64ELi0ELi0EEviiiPT_S1_S1_iiiE3Ash[1024];
	mov.u64 	%SPL, __local_depot364;
	ld.param.u32 	%r94, [_Z9cuda_gemmIiLi128ELi2ELi1ELi256ELi2ELi2ELi64ELi0ELi0EEviiiPT_S1_S1_iii_param_2];
	ld.param.u64 	%rd6, [_Z9cuda_gemmIiLi128ELi2ELi1ELi256ELi2ELi2ELi64ELi0ELi0EEviiiPT_S1_S1_iii_param_3];
	ld.param.u64 	%rd4, [_Z9cuda_gemmIiLi128ELi2ELi1ELi256ELi2ELi2ELi64ELi0ELi0EEviiiPT_S1_S1_iii_param_4];
	ld.param.u32 	%r95, [_Z9cuda_gemmIiLi128ELi2ELi1ELi256ELi2ELi2ELi64ELi0ELi0EEviiiPT_S1_S1_iii_param_6];
	ld.param.u32 	%r96, [_Z9cuda_gemmIiLi128ELi2ELi1ELi256ELi2ELi2ELi64ELi0ELi0EEviiiPT_S1_S1_iii_param_7];
	cvta.to.global.u64 	%rd1, %rd6;
	add.u64 	%rd2, %SPL, 0;
	mov.u32 	%r1, %tid.x;
	mul.lo.s32 	%r2, %r96, %r95;
	setp.ge.u32 	%p1, %r1, %r2;
	@%p1 bra 	$L__BB364_3;
	mov.u32 	%r3, %ntid.x;
	cvta.to.global.u64 	%rd3, %rd4;
	mov.u32 	%r205, %r1;
$L__BB364_2:
	mul.wide.u32 	%rd8, %r205, 4;
	add.s64 	%rd9, %rd3, %rd8;
	ld.global.u32 	%r97, [%rd9];
	rem.u32 	%r98, %r205, %r95;
	mov.u32 	%r99, _ZZ9cuda_gemmIiLi128ELi2ELi1ELi256ELi2ELi2ELi64ELi0ELi0EEviiiPT_S1_S1_iiiE11kron_fac_sh;
	mad.lo.s32 	%r100, %r98, 12, %r99;
	div.u32 	%r101, %r205, %r96;
	shl.b32 	%r102, %r101, 2;
	add.s32 	%r103, %r100, %r102;
	st.shared.u32 	[%r103], %r97;
	add.s32 	%r205, %r205, %r3;
	setp.lt.u32 	%p2, %r205, %r2;
	@%p2 bra 	$L__BB364_2;
$L__BB364_3:
	div.s32 	%r6, 256, %r96;
	min.s32 	%r7, %r6, 128;
	cvt.u16.u32 	%rs2, %r7;
	div.s16 	%rs1, 128, %rs2;
	div.s16 	%rs3, 2, %rs1;
	cvt.s32.s16 	%r8, %rs3;
	div.u32 	%r10, %r1, %r7;
	mul.lo.s32 	%r104, %r10, %r7;
	sub.s32 	%r9, %r1, %r104;
	mov.u32 	%r208, %ctaid.y;
	mov.u32 	%r12, %nctaid.y;
	shl.b32 	%r13, %r12, 1;
	setp.ge.u32 	%p3, %r208, %r13;
	@%p3 bra 	$L__BB364_32;
	mov.u32 	%r106, %ctaid.x;
	shl.b32 	%r14, %r1, 2;
	shl.b32 	%r15, %r106, 8;
	mov.u32 	%r107, %ntid.x;
	shl.b32 	%r16, %r107, 2;
	and.b32  	%r17, %r9, 1;
	min.s32 	%r18, %r95, 2;
	and.b32  	%r19, %r1, 1;
	shr.s32 	%r108, %r94, 31;
	shr.u32 	%r109, %r108, 24;
	add.s32 	%r110, %r94, %r109;
	shr.s32 	%r20, %r110, 8;
	mad.lo.s32 	%r21, %r6, %r106, %r1;
	add.s32 	%r22, %r14, %r16;
	max.u32 	%r111, %r22, 256;
	setp.lt.u32 	%p4, %r22, 256;
	selp.u32 	%r112, 1, 0, %p4;
	or.b32  	%r113, %r22, %r112;
	sub.s32 	%r114, %r111, %r113;
	div.u32 	%r115, %r114, %r16;
	add.s32 	%r23, %r115, %r112;
	shl.b32 	%r116, %r1, 4;
	mov.u32 	%r117, _ZZ9cuda_gemmIiLi128ELi2ELi1ELi256ELi2ELi2ELi64ELi0ELi0EEviiiPT_S1_S1_iiiE3Ash;
	add.s32 	%r24, %r117, %r116;
	shl.b32 	%r31, %r107, 4;
	add.s32 	%r25, %r24, %r31;
	add.s32 	%r26, %r22, %r16;
	xor.b32  	%r27, %r17, 1;
	setp.lt.s32 	%p5, %r17, %r96;
	selp.b32 	%r118, 0, %r96, %p5;
	sub.s32 	%r28, %r17, %r118;
	add.s32 	%r119, %r17, 1;
	setp.lt.s32 	%p6, %r119, %r96;
	selp.b32 	%r120, 0, %r96, %p6;
	sub.s32 	%r29, %r119, %r120;
	mad.lo.s32 	%r30, %r107, 12, %r15;
	shl.b32 	%r121, %r107, 3;
	add.s32 	%r32, %r15, %r121;
	mul.lo.s32 	%r33, %r107, 48;
	shl.b32 	%r34, %r107, 6;
	shl.b32 	%r35, %r107, 5;
	cvt.s32.s16 	%r36, %rs1;
	shl.b32 	%r180, %r19, 2;
$L__BB364_5:
	setp.gt.u32 	%p7, %r1, 63;
	mov.b32 	%r122, 0;
	st.local.v2.u32 	[%rd2], {%r122, %r122};
	@%p7 bra 	$L__BB364_13;
	and.b32  	%r40, %r23, 3;
	setp.eq.s32 	%p8, %r40, 3;
	mul.lo.s32 	%r41, %r208, %r94;
	add.s32 	%r42, %r41, %r15;
	mov.u32 	%r209, %r14;
	@%p8 bra 	$L__BB364_10;
	setp.eq.s32 	%p9, %r40, 0;
	add.s32 	%r123, %r42, %r14;
	mul.wide.s32 	%rd10, %r123, 4;
	add.s64 	%rd11, %rd1, %rd10;
	ld.global.v4.u32 	{%r124, %r125, %r126, %r127}, [%rd11];
	st.shared.v4.u32 	[%r24], {%r124, %r125, %r126, %r127};
	mov.u32 	%r209, %r22;
	@%p9 bra 	$L__BB364_10;
	setp.eq.s32 	%p10, %r40, 1;
	add.s32 	%r128, %r42, %r22;
	mul.wide.s32 	%rd12, %r128, 4;
	add.s64 	%rd13, %rd1, %rd12;
	ld.global.v4.u32 	{%r129, %r130, %r131, %r132}, [%rd13];
	st.shared.v4.u32 	[%r25], {%r129, %r130, %r131, %r132};
	mov.u32 	%r209, %r26;
	@%p10 bra 	$L__BB364_10;
	add.s32 	%r209, %r26, %r16;
	add.s32 	%r133, %r42, %r26;
	mul.wide.s32 	%rd14, %r133, 4;
	add.s64 	%rd15, %rd1, %rd14;
	ld.global.v4.u32 	{%r134, %r135, %r136, %r137}, [%rd15];
	shl.b32 	%r138, %r16, 2;
	add.s32 	%r139, %r25, %r138;
	st.shared.v4.u32 	[%r139], {%r134, %r135, %r136, %r137};
$L__BB364_10:
	setp.lt.u32 	%p11, %r23, 3;
	@%p11 bra 	$L__BB364_13;
	add.s32 	%r140, %r30, %r209;
	add.s32 	%r214, %r140, %r41;
	add.s32 	%r141, %r32, %r209;
	add.s32 	%r213, %r141, %r41;
	add.s32 	%r142, %r15, %r209;
	add.s32 	%r210, %r142, %r41;
	add.s32 	%r212, %r210, %r16;
	shl.b32 	%r143, %r209, 2;
	mov.u32 	%r144, _ZZ9cuda_gemmIiLi128ELi2ELi1ELi256ELi2ELi2ELi64ELi0ELi0EEviiiPT_S1_S1_iiiE3Ash;
	add.s32 	%r211, %r144, %r143;
$L__BB364_12:
	mul.wide.s32 	%rd16, %r214, 4;
	add.s64 	%rd17, %rd1, %rd16;
	mul.wide.s32 	%rd18, %r213, 4;
	add.s64 	%rd19, %rd1, %rd18;
	mul.wide.s32 	%rd20, %r212, 4;
	add.s64 	%rd21, %rd1, %rd20;
	mul.wide.s32 	%rd22, %r210, 4;
	add.s64 	%rd23, %rd1, %rd22;
	ld.global.v4.u32 	{%r145, %r146, %r147, %r148}, [%rd23];
	st.shared.v4.u32 	[%r211], {%r145, %r146, %r147, %r148};
	add.s32 	%r149, %r209, %r16;
	ld.global.v4.u32 	{%r150, %r151, %r152, %r153}, [%rd21];
	add.s32 	%r154, %r211, %r31;
	st.shared.v4.u32 	[%r154], {%r150, %r151, %r152, %r153};
	add.s32 	%r155, %r149, %r16;
	ld.global.v4.u32 	{%r156, %r157, %r158, %r159}, [%rd19];
	add.s32 	%r160, %r211, %r35;
	st.shared.v4.u32 	[%r160], {%r156, %r157, %r158, %r159};
	add.s32 	%r161, %r155, %r16;
	ld.global.v4.u32 	{%r162, %r163, %r164, %r165}, [%rd17];
	add.s32 	%r166, %r211, %r33;
	st.shared.v4.u32 	[%r166], {%r162, %r163, %r164, %r165};
	add.s32 	%r209, %r161, %r16;
	add.s32 	%r214, %r214, %r31;
	add.s32 	%r213, %r213, %r31;
	add.s32 	%r212, %r212, %r31;
	add.s32 	%r211, %r211, %r34;
	add.s32 	%r210, %r210, %r31;
	setp.lt.u32 	%p12, %r209, 256;
	@%p12 bra 	$L__BB364_12;
$L__BB364_13:
	setp.lt.s32 	%p13, %r6, 1;
	bar.sync 	0;
	mov.b32 	%r216, 0;
	mov.u32 	%r217, %r216;
	@%p13 bra 	$L__BB364_31;
	mov.b32 	%r222, 0;
	mov.u32 	%r223, %r222;
$L__BB364_15:
	setp.gt.s32 	%p14, %r96, 0;
	add.s32 	%r169, %r223, %r9;
	mul.lo.s32 	%r71, %r169, %r96;
	@%p14 bra 	$L__BB364_16;
	bra.uni 	$L__BB364_17;
$L__BB364_16:
	add.s32 	%r170, %r17, %r71;
	shl.b32 	%r171, %r170, 2;
	mov.u32 	%r172, _ZZ9cuda_gemmIiLi128ELi2ELi1ELi256ELi2ELi2ELi64ELi0ELi0EEviiiPT_S1_S1_iiiE3Ash;
	add.s32 	%r173, %r172, %r171;
	ld.shared.u32 	%r224, [%r173];
$L__BB364_17:
	setp.lt.s32 	%p15, %r96, 2;
	@%p15 bra 	$L__BB364_19;
	add.s32 	%r174, %r27, %r71;
	shl.b32 	%r175, %r174, 2;
	mov.u32 	%r176, _ZZ9cuda_gemmIiLi128ELi2ELi1ELi256ELi2ELi2ELi64ELi0ELi0EEviiiPT_S1_S1_iiiE3Ash;
	add.s32 	%r177, %r176, %r175;
	ld.shared.u32 	%r220, [%r177];
$L__BB364_19:
	setp.lt.s32 	%p16, %r10, %r18;
	@%p16 bra 	$L__BB364_20;
	bra.uni 	$L__BB364_29;
$L__BB364_20:
	mul.lo.s32 	%r72, %r222, %r8;
	mov.b32 	%r226, 0;
	mov.u32 	%r227, %r10;
$L__BB364_21:
	setp.gt.u32 	%p17, %r96, 64;
	mov.u32 	%r179, _ZZ9cuda_gemmIiLi128ELi2ELi1ELi256ELi2ELi2ELi64ELi0ELi0EEviiiPT_S1_S1_iiiE11kron_fac_sh;
	mad.lo.s32 	%r79, %r227, 12, %r179;
	add.s32 	%r181, %r79, %r180;
	ld.shared.u32 	%r80, [%r181];
	@%p17 bra 	$L__BB364_24;
	setp.lt.s32 	%p20, %r96, 2;
	shfl.sync.idx.b32	%r189|%p21, %r80, %r28, 7711, -1;
	mul.lo.s32 	%r229, %r189, %r224;
	@%p20 bra 	$L__BB364_28;
	shfl.sync.idx.b32	%r190|%p22, %r80, %r29, 7711, -1;
	mad.lo.s32 	%r229, %r190, %r220, %r229;
	bra.uni 	$L__BB364_28;
$L__BB364_24:
	setp.lt.s32 	%p18, %r96, 1;
	mov.b32 	%r229, 0;
	@%p18 bra 	$L__BB364_26;
	shl.b32 	%r183, %r17, 2;
	add.s32 	%r184, %r79, %r183;
	ld.shared.u32 	%r185, [%r184];
	mul.lo.s32 	%r229, %r185, %r224;
$L__BB364_26:
	setp.lt.s32 	%p19, %r96, 2;
	@%p19 bra 	$L__BB364_28;
	shl.b32 	%r186, %r27, 2;
	add.s32 	%r187, %r79, %r186;
	ld.shared.u32 	%r188, [%r187];
	mad.lo.s32 	%r229, %r188, %r220, %r229;
$L__BB364_28:
	add.s32 	%r191, %r226, %r72;
	mul.wide.s32 	%rd24, %r191, 4;
	add.s64 	%rd25, %rd2, %rd24;
	ld.local.u32 	%r192, [%rd25];
	add.s32 	%r193, %r192, %r229;
	st.local.u32 	[%rd25], %r193;
	add.s32 	%r227, %r227, %r36;
	add.s32 	%r226, %r226, 1;
	setp.lt.s32 	%p23, %r227, %r18;
	@%p23 bra 	$L__BB364_21;
$L__BB364_29:
	add.s32 	%r223, %r223, %r7;
	add.s32 	%r222, %r222, 1;
	setp.lt.s32 	%p24, %r223, %r6;
	@%p24 bra 	$L__BB364_15;
	ld.local.v2.u32 	{%r217, %r216}, [%rd2];
$L__BB364_31:
	ld.param.u64 	%rd31, [_Z9cuda_gemmIiLi128ELi2ELi1ELi256ELi2ELi2ELi64ELi0ELi0EEviiiPT_S1_S1_iii_param_5];
	ld.param.u32 	%r204, [_Z9cuda_gemmIiLi128ELi2ELi1ELi256ELi2ELi2ELi64ELi0ELi0EEviiiPT_S1_S1_iii_param_1];
	bar.sync 	0;
	shl.b32 	%r194, %r6, 7;
	div.s32 	%r195, %r194, %r7;
	mul.lo.s32 	%r196, %r20, %r195;
	mad.lo.s32 	%r197, %r208, %r204, %r21;
	cvta.to.global.u64 	%rd26, %rd31;
	mul.wide.s32 	%rd27, %r197, 4;
	add.s64 	%rd28, %rd26, %rd27;
	st.global.u32 	[%rd28], %r217;
	rem.s32 	%r198, 1, %r8;
	add.s32 	%r199, %r8, 1;
	setp.lt.u32 	%p25, %r199, 3;
	shl.b32 	%r200, %r8, 7;
	selp.b32 	%r201, %r200, 0, %p25;
	add.s32 	%r202, %r197, %r201;
	mad.lo.s32 	%r203, %r198, %r196, %r202;
	mul.wide.s32 	%rd29, %r203, 4;
	add.s64 	%rd30, %rd26, %rd29;
	st.global.u32 	[%rd30], %r216;
	add.s32 	%r208, %r208, %r12;
	setp.lt.u32 	%p26, %r208, %r13;
	@%p26 bra 	$L__BB364_5;
$L__BB364_32:
	ret;

}
	// .globl	_Z9cuda_gemmIiLi128ELi2ELi1ELi256ELi2ELi2ELi64ELi0ELi1EEviiiPT_S1_S1_iii
.visible .entry _Z9cuda_gemmIiLi128ELi2ELi1ELi256ELi2ELi2ELi64ELi0ELi1EEviiiPT_S1_S1_iii(
	.param .u32 _Z9cuda_gemmIiLi128ELi2ELi1ELi256ELi2ELi2ELi64ELi0ELi1EEviiiPT_S1_S1_iii_param_0,
	.param .u32 _Z9cuda_gemmIiLi128ELi2ELi1ELi256ELi2ELi2ELi64ELi0ELi1EEviiiPT_S1_S1_iii_param_1,
	.param .u32 _Z9cuda_gemmIiLi128ELi2ELi1ELi256ELi2ELi2ELi64ELi0ELi1EEviiiPT_S1_S1_iii_param_2,
	.param .u64 .ptr .align 1 _Z9cuda_gemmIiLi128ELi2ELi1ELi256ELi2ELi2ELi64ELi0ELi1EEviiiPT_S1_S1_iii_param_3,
	.param .u64 .ptr .align 1 _Z9cuda_gemmIiLi128ELi2ELi1ELi256ELi2ELi2ELi64ELi0ELi1EEviiiPT_S1_S1_iii_param_4,
	.param .u64 .ptr .align 1 _Z9cuda_gemmIiLi128ELi2ELi1ELi256ELi2ELi2ELi64ELi0ELi1EEviiiPT_S1_S1_iii_param_5,
	.param .u32 _Z9cuda_gemmIiLi128ELi2ELi1ELi256ELi2ELi2ELi64ELi0ELi1EEviiiPT_S1_S1_iii_param_6,
	.param .u32 _Z9cuda_gemmIiLi128ELi2ELi1ELi256ELi2ELi2ELi64ELi0ELi1EEviiiPT_S1_S1_iii_param_7,
	.param .u32 _Z9cuda_gemmIiLi128ELi2ELi1ELi256ELi2ELi2ELi64ELi0ELi1EEviiiPT_S1_S1_iii_param_8
)
.maxntid 128
{
	.reg .pred 	%p<16>;
	.reg .b32 	%r<151>;
	.reg .b64 	%rd<27>;
	// demoted variable
	.shared .align 128 .b8 _ZZ9cuda_gemmIiLi128ELi2ELi1ELi256ELi2ELi2ELi64ELi0ELi1EEviiiPT_S1_S1_iiiE11kron_fac_sh[24];
	// demoted variable
	.shared .align 128 .b8 _ZZ9cuda_gemmIiLi128ELi2ELi1ELi256ELi2ELi2ELi64ELi0ELi1EEviiiPT_S1_S1_iiiE3Ash[1024];
	ld.param.u32 	%r53, [_Z9cuda_gemmIiLi128ELi2ELi1ELi256ELi2ELi2ELi64ELi0ELi1EEviiiPT_S1_S1_iii_param_1];
	ld.param.u32 	%r54, [_Z9cuda_gemmIiLi128ELi2ELi1ELi256ELi2ELi2ELi64ELi0ELi1EEviiiPT_S1_S1_iii_param_2];
	ld.param.u64 	%rd6, [_Z9cuda_gemmIiLi128ELi2ELi1ELi256ELi2ELi2ELi64ELi0ELi1EEviiiPT_S1_S1_iii_param_3];
	ld.param.u64 	%rd4, [_Z9cuda_gemmIiLi128ELi2ELi1ELi256ELi2ELi2ELi64ELi0ELi1EEviiiPT_S1_S1_iii_param_4];
	ld.param.u64 	%rd5, [_Z9cuda_gemmIiLi128ELi2ELi1ELi256ELi2ELi2ELi64ELi0ELi1EEviiiPT_S1_S1_iii_param_5];
	cvta.to.global.u64 	%rd1, %rd6;
	mov.u32 	%r1, %tid.x;
	setp.gt.u32 	%p1, %r1, 3;
	@%p1 bra 	$L__BB365_3;
	mov.u32 	%r2, %ntid.x;
	cvta.to.global.u64 	%rd2, %rd4;
	mov.u32 	%r57, _ZZ9cuda_gemmIiLi128ELi2ELi1ELi256ELi2ELi2ELi64ELi0ELi1EEviiiPT_S1_S1_iiiE11kron_fac_sh;
	mov.u32 	%r142, %r1;
$L__BB365_2:
	mul.wide.u32 	%rd7, %r142, 4;
	add.s64 	%rd8, %rd2, %rd7;
	ld.global.u32 	%r55, [%rd8];
	and.b32  	%r56, %r142, 1;
	mad.lo.s32 	%r58, %r56, 12, %r57;
	shl.b32 	%r59, %r142, 1;
	and.b32  	%r60, %r59, -4;
	add.s32 	%r61, %r58, %r60;
	st.shared.u32 	[%r61], %r55;
	add.s32 	%r142, %r142, %r2;
	setp.lt.u32 	%p2, %r142, 4;
	@%p2 bra 	$L__BB365_2;
$L__BB365_3:
	mov.u32 	%r143, %ctaid.y;
	mov.u32 	%r6, %nctaid.y;
	shl.b32 	%r7, %r6, 1;
	setp.ge.u32 	%p3, %r143, %r7;
	@%p3 bra 	$L__BB365_14;
	cvta.to.global.u64 	%rd3, %rd5;
	mov.u32 	%r62, %ctaid.x;
	shl.b32 	%r8, %r1, 2;
	shl.b32 	%r9, %r62, 8;
	mov.u32 	%r63, %ntid.x;
	shl.b32 	%r10, %r63, 2;
	and.b32  	%r11, %r1, 1;
	shl.b32 	%r64, %r1, 1;
	and.b32  	%r65, %r8, 4;
	mov.u32 	%r66, _ZZ9cuda_gemmIiLi128ELi2ELi1ELi256ELi2ELi2ELi64ELi0ELi1EEviiiPT_S1_S1_iiiE11kron_fac_sh;
	add.s32 	%r12, %r66, %r65;
	shl.b32 	%r67, %r62, 7;
	shr.s32 	%r68, %r54, 31;
	shr.u32 	%r69, %r68, 24;
	add.s32 	%r70, %r54, %r69;
	shr.s32 	%r71, %r70, 8;
	shl.b32 	%r13, %r71, 7;
	or.b32  	%r14, %r67, %r1;
	add.s32 	%r15, %r8, %r10;
	max.u32 	%r72, %r15, 256;
	setp.lt.u32 	%p4, %r15, 256;
	selp.u32 	%r73, 1, 0, %p4;
	or.b32  	%r74, %r15, %r73;
	sub.s32 	%r75, %r72, %r74;
	div.u32 	%r76, %r75, %r10;
	add.s32 	%r16, %r76, %r73;
	and.b32  	%r17, %r16, 3;
	shl.b32 	%r77, %r1, 4;
	mov.u32 	%r78, _ZZ9cuda_gemmIiLi128ELi2ELi1ELi256ELi2ELi2ELi64ELi0ELi1EEviiiPT_S1_S1_iiiE3Ash;
	add.s32 	%r18, %r78, %r77;
	shl.b32 	%r25, %r63, 4;
	add.s32 	%r19, %r18, %r25;
	add.s32 	%r20, %r15, %r10;
	or.b32  	%r79, %r64, %r11;
	shl.b32 	%r80, %r79, 2;
	add.s32 	%r21, %r78, %r80;
	xor.b32  	%r22, %r11, 1;
	or.b32  	%r81, %r64, %r22;
	shl.b32 	%r82, %r81, 2;
	add.s32 	%r23, %r78, %r82;
	mad.lo.s32 	%r24, %r63, 12, %r9;
	shl.b32 	%r83, %r63, 3;
	add.s32 	%r26, %r9, %r83;
	mul.lo.s32 	%r27, %r63, 48;
	shl.b32 	%r28, %r63, 6;
	shl.b32 	%r29, %r63, 5;
$L__BB365_5:
	setp.gt.u32 	%p5, %r1, 63;
	@%p5 bra 	$L__BB365_13;
	setp.eq.s32 	%p6, %r17, 3;
	mul.lo.s32 	%r31, %r143, %r54;
	add.s32 	%r32, %r31, %r9;
	mov.u32 	%r144, %r8;
	@%p6 bra 	$L__BB365_10;
	setp.eq.s32 	%p7, %r17, 0;
	add.s32 	%r84, %r32, %r8;
	mul.wide.s32 	%rd9, %r84, 4;
	add.s64 	%rd10, %rd1, %rd9;
	ld.global.v4.u32 	{%r85, %r86, %r87, %r88}, [%rd10];
	st.shared.v4.u32 	[%r18], {%r85, %r86, %r87, %r88};
	mov.u32 	%r144, %r15;
	@%p7 bra 	$L__BB365_10;
	setp.eq.s32 	%p8, %r17, 1;
	add.s32 	%r89, %r32, %r15;
	mul.wide.s32 	%rd11, %r89, 4;
	add.s64 	%rd12, %rd1, %rd11;
	ld.global.v4.u32 	{%r90, %r91, %r92, %r93}, [%rd12];
	st.shared.v4.u32 	[%r19], {%r90, %r91, %r92, %r93};
	mov.u32 	%r144, %r20;
	@%p8 bra 	$L__BB365_10;
	add.s32 	%r144, %r20, %r10;
	add.s32 	%r94, %r32, %r20;
	mul.wide.s32 	%rd13, %r94, 4;
	add.s64 	%rd14, %rd1, %rd13;
	ld.global.v4.u32 	{%r95, %r96, %r97, %r98}, [%rd14];
	shl.b32 	%r99, %r10, 2;
	add.s32 	%r100, %r19, %r99;
	st.shared.v4.u32 	[%r100], {%r95, %r96, %r97, %r98};
$L__BB365_10:
	setp.lt.u32 	%p9, %r16, 3;
	@%p9 bra 	$L__BB365_13;
	add.s32 	%r101, %r24, %r144;
	add.s32 	%r149, %r101, %r31;
	add.s32 	%r102, %r26, %r144;
	add.s32 	%r148, %r102, %r31;
	add.s32 	%r103, %r9, %r144;
	add.s32 	%r145, %r103, %r31;
	add.s32 	%r147, %r145, %r10;
	shl.b32 	%r104, %r144, 2;
	mov.u32 	%r105, _ZZ9cuda_gemmIiLi128ELi2ELi1ELi256ELi2ELi2ELi64ELi0ELi1EEviiiPT_S1_S1_iiiE3Ash;
	add.s32 	%r146, %r105, %r104;
$L__BB365_12:
	mul.wide.s32 	%rd15, %r149, 4;
	add.s64 	%rd16, %rd1, %rd15;
	mul.wide.s32 	%rd17, %r148, 4;
	add.s64 	%rd18, %rd1, %rd17;
	mul.wide.s32 	%rd19, %r147, 4;
	add.s64 	%rd20, %rd1, %rd19;
	mul.wide.s32 	%rd21, %r145, 4;
	add.s64 	%rd22, %rd1, %rd21;
	ld.global.v4.u32 	{%r106, %r107, %r108, %r109}, [%rd22];
	st.shared.v4.u32 	[%r146], {%r106, %r107, %r108, %r109};
	add.s32 	%r110, %r144, %r10;
	ld.global.v4.u32 	{%r111, %r112, %r113, %r114}, [%rd20];
	add.s32 	%r115, %r146, %r25;
	st.shared.v4.u32 	[%r115], {%r111, %r112, %r113, %r114};
	add.s32 	%r116, %r110, %r10;
	ld.global.v4.u32 	{%r117, %r118, %r119, %r120}, [%rd18];
	add.s32 	%r121, %r146, %r29;
	st.shared.v4.u32 	[%r121], {%r117, %r118, %r119, %r120};
	add.s32 	%r122, %r116, %r10;
	ld.global.v4.u32 	{%r123, %r124, %r125, %r126}, [%rd16];
	add.s32 	%r127, %r146, %r27;
	st.shared.v4.u32 	[%r127], {%r123, %r124, %r125, %r126};
	add.s32 	%r144, %r122, %r10;
	add.s32 	%r149, %r149, %r25;
	add.s32 	%r148, %r148, %r25;
	add.s32 	%r147, %r147, %r25;
	add.s32 	%r146, %r146, %r28;
	add.s32 	%r145, %r145, %r25;
	setp.lt.u32 	%p10, %r144, 256;
	@%p10 bra 	$L__BB365_12;
$L__BB365_13:
	bar.sync 	0;
	ld.shared.u32 	%r128, [%r21];
	ld.shared.u32 	%r129, [%r23];
	ld.shared.u32 	%r130, [%r12];
	shfl.sync.idx.b32	%r131|%p11, %r130, %r11, 7711, -1;
	mul.lo.s32 	%r132, %r131, %r128;
	shfl.sync.idx.b32	%r133|%p12, %r130, %r22, 7711, -1;
	mad.lo.s32 	%r134, %r133, %r129, %r132;
	ld.shared.u32 	%r135, [%r12+12];
	shfl.sync.idx.b32	%r136|%p13, %r135, %r11, 7711, -1;
	mul.lo.s32 	%r137, %r136, %r128;
	shfl.sync.idx.b32	%r138|%p14, %r135, %r22, 7711, -1;
	mad.lo.s32 	%r139, %r138, %r129, %r137;
	bar.sync 	0;
	mad.lo.s32 	%r140, %r143, %r53, %r14;
	mul.wide.s32 	%rd23, %r140, 4;
	add.s64 	%rd24, %rd3, %rd23;
	st.global.u32 	[%rd24], %r134;
	add.s32 	%r141, %r140, %r13;
	mul.wide.s32 	%rd25, %r141, 4;
	add.s64 	%rd26, %rd3, %rd25;
	st.global.u32 	[%rd26], %r139;
	add.s32 	%r143, %r143, %r6;
	setp.lt.u32 	%p15, %r143, %r7;
	@%p15 bra 	$L__BB365_5;
$L__BB365_14:
	ret;

}
	// .globl	_Z9cuda_gemmIiLi128ELi2ELi1ELi256ELi2ELi2ELi64ELi1ELi0EEviiiPT_S1_S1_iii
.visible .entry _Z9cuda_gemmIiLi128ELi2ELi1ELi256ELi2ELi2ELi64ELi1ELi0EEviiiPT_S1_S1_iii(
	.param .u32 _Z9cuda_gemmIiLi128ELi2ELi1ELi256ELi2ELi2ELi64ELi1ELi0EEviiiPT_S1_S1_iii_param_0,
	.param .u32 _Z9cuda_gemmIiLi128ELi2ELi1ELi256ELi2ELi2ELi64ELi1ELi0EEviiiPT_S1_S1_iii_param_1,
	.param .u32 _Z9cuda_gemmIiLi128ELi2ELi1ELi256ELi2ELi2ELi64ELi1ELi0EEviiiPT_S1_S1_iii_param_2,
	.param .u64 .ptr .align 1 _Z9cuda_gemmIiLi128ELi2ELi1ELi256ELi2ELi2ELi64ELi1ELi0EEviiiPT_S1_S1_iii_param_3,
	.param .u64 .ptr .align 1 _Z9cuda_gemmIiLi128ELi2ELi1ELi256ELi2ELi2ELi64ELi1ELi0EEviiiPT_S1_S1_iii_param_4,
	.param .u64 .ptr .align 1 _Z9cuda_gemmIiLi128ELi2ELi1ELi256ELi2ELi2ELi64ELi1ELi0EEviiiPT_S1_S1_iii_param_5,
	.param .u32 _Z9cuda_gemmIiLi128ELi2ELi1ELi256ELi2ELi2ELi64ELi1ELi0EEviiiPT_S1_S1_iii_param_6,
	.param .u32 _Z9cuda_gemmIiLi128ELi2ELi1ELi256ELi2ELi2ELi64ELi1ELi0EEviiiPT_S1_S1_iii_param_7,
	.param .u32 _Z9cuda_gemmIiLi128ELi2ELi1ELi256ELi2ELi2ELi64ELi1ELi0EEviiiPT_S1_S1_iii_param_8
)
.maxntid 128
{
	.local .align 8 .b8 	__local_depot366[8];
	.reg .b64 	%SP;
	.reg .b64 	%SPL;
	.reg .pred 	%p<27>;
	.reg .b16 	%rs<4>;
	.reg .b32 	%r<216>;
	.reg .b64 	%rd<31>;
	// demoted variable
	.shared .align 128 .b8 _ZZ9cuda_gemmIiLi128ELi2ELi1ELi256ELi2ELi2ELi64ELi1ELi0EEviiiPT_S1_S1_iiiE11kron_fac_sh[24];
	// demoted variable
	.shared .align 128 .b8 _ZZ9cuda_gemmIiLi128ELi2ELi1ELi256ELi2ELi2ELi64ELi1ELi0EEviiiPT_S1_S1_iiiE3Ash[1024];
	mov.u64 	%SPL, __local_depot366;
	ld.param.u64 	%rd7, [_Z9cuda_gemmIiLi128ELi2ELi1ELi256ELi2ELi2ELi64ELi1ELi0EEviiiPT_S1_S1_iii_param_3];
	ld.param.u64 	%rd5, [_Z9cuda_gemmIiLi128ELi2ELi1ELi256ELi2ELi2ELi64ELi1ELi0EEviiiPT_S1_S1_iii_param_4];
	ld.param.u64 	%rd6, [_Z9cuda_gemmIiLi128ELi2ELi1ELi256ELi2ELi2ELi64ELi1ELi0EEviiiPT_S1_S1_iii_param_5];
	ld.param.u32 	%r90, [_Z9cuda_gemmIiLi128ELi2ELi1ELi256ELi2ELi2ELi64ELi1ELi0EEviiiPT_S1_S1_iii_param_6];
	ld.param.u32 	%r91, [_Z9cuda_gemmIiLi128ELi2ELi1ELi256ELi2ELi2ELi64ELi1ELi0EEviiiPT_S1_S1_iii_param_7];
	cvta.to.global.u64 	%rd1, %rd7;
	add.u64 	%rd2, %SPL, 0;
	mov.u32 	%r1, %tid.x;
	mul.lo.s32 	%r2, %r91, %r90;
	setp.ge.u32 	%p1, %r1, %r2;
	@%p1 bra 	$L__BB366_3;
	mov.u32 	%r3, %ntid.x;
	cvta.to.global.u64 	%rd3, %rd5;
	mov.u32 	%r94, _ZZ9cuda_gemmIiLi128ELi2ELi1ELi256ELi2ELi2ELi64ELi1ELi0EEviiiPT_S1_S1_iiiE11kron_fac_sh;
	mov.u32 	%r191, %r1;
$L__BB366_2:
	mul.wide.u32 	%rd9, %r191, 4;
	add.s64 	%rd10, %rd3, %rd9;
	ld.global.u32 	%r92, [%rd10];
	rem.u32 	%r93, %r191, %r90;
	mad.lo.s32 	%r95, %r93, 12, %r94;
	div.u32 	%r96, %r191, %r91;
	shl.b32 	%r97, %r96, 2;
	add.s32 	%r98, %r95, %r97;
	st.shared.u32 	[%r98], %r92;
	add.s32 	%r191, %r191, %r3;
	setp.lt.u32 	%p2, %r191, %r2;
	@%p2 bra 	$L__BB366_2;
$L__BB366_3:
	div.s32 	%r6, 256, %r91;
	min.s32 	%r7, %r6, 128;
	cvt.u16.u32 	%rs1, %r7;
	div.s16 	%rs2, 128, %rs1;
	cvt.s32.s16 	%r8, %rs2;
	div.s16 	%rs3, 2, %rs2;
	cvt.s32.s16 	%r9, %rs3;
	div.u32 	%r11, %r1, %r7;
	mul.lo.s32 	%r99, %r11, %r7;
	sub.s32 	%r10, %r1, %r99;
	mov.u32 	%r194, %ctaid.y;
	mov.u32 	%r13, %nctaid.y;
	shl.b32 	%r14, %r13, 1;
	setp.ge.u32 	%p3, %r194, %r14;
	@%p3 bra 	$L__BB366_32;
	cvta.to.global.u64 	%rd4, %rd6;
	shl.b32 	%r15, %r1, 2;
	mov.u32 	%r101, %ntid.x;
	shl.b32 	%r16, %r101, 2;
	and.b32  	%r17, %r10, 1;
	min.s32 	%r18, %r90, 2;
	and.b32  	%r19, %r1, 1;
	add.s32 	%r20, %r15, %r16;
	max.u32 	%r102, %r20, 256;
	setp.lt.u32 	%p4, %r20, 256;
	selp.u32 	%r103, 1, 0, %p4;
	or.b32  	%r104, %r20, %r103;
	sub.s32 	%r105, %r102, %r104;
	div.u32 	%r106, %r105, %r16;
	add.s32 	%r21, %r106, %r103;
	and.b32  	%r22, %r21, 3;
	shl.b32 	%r107, %r1, 4;
	mov.u32 	%r108, _ZZ9cuda_gemmIiLi128ELi2ELi1ELi256ELi2ELi2ELi64ELi1ELi0EEviiiPT_S1_S1_iiiE3Ash;
	add.s32 	%r23, %r108, %r107;
	shl.b32 	%r31, %r101, 4;
	add.s32 	%r24, %r23, %r31;
	add.s32 	%r25, %r20, %r16;
	xor.b32  	%r26, %r17, 1;
	setp.lt.s32 	%p5, %r17, %r91;
	selp.b32 	%r109, 0, %r91, %p5;
	sub.s32 	%r27, %r17, %r109;
	add.s32 	%r110, %r17, 1;
	setp.lt.s32 	%p6, %r110, %r91;
	selp.b32 	%r111, 0, %r91, %p6;
	sub.s32 	%r28, %r110, %r111;
	add.s32 	%r112, %r9, 1;
	setp.lt.u32 	%p7, %r112, 3;
	shl.b32 	%r113, %r9, 7;
	selp.b32 	%r29, %r113, 0, %p7;
	mul.lo.s32 	%r30, %r101, 12;
	shl.b32 	%r32, %r101, 3;
	mul.lo.s32 	%r33, %r101, 48;
	shl.b32 	%r34, %r101, 6;
	shl.b32 	%r35, %r101, 5;
	shl.b32 	%r169, %r19, 2;
$L__BB366_5:
	setp.gt.u32 	%p8, %r1, 63;
	mov.b32 	%r114, 0;
	st.local.v2.u32 	[%rd2], {%r114, %r114};
	@%p8 bra 	$L__BB366_13;
	setp.eq.s32 	%p9, %r22, 3;
	shl.b32 	%r39, %r194, 8;
	mov.u32 	%r195, %r15;
	@%p9 bra 	$L__BB366_10;
	setp.eq.s32 	%p10, %r22, 0;
	add.s32 	%r115, %r39, %r15;
	mul.wide.s32 	%rd11, %r115, 4;
	add.s64 	%rd12, %rd1, %rd11;
	ld.global.v4.u32 	{%r116, %r117, %r118, %r119}, [%rd12];
	st.shared.v4.u32 	[%r23], {%r116, %r117, %r118, %r119};
	mov.u32 	%r195, %r20;
	@%p10 bra 	$L__BB366_10;
	setp.eq.s32 	%p11, %r22, 1;
	add.s32 	%r120, %r39, %r20;
	mul.wide.s32 	%rd13, %r120, 4;
	add.s64 	%rd14, %rd1, %rd13;
	ld.global.v4.u32 	{%r121, %r122, %r123, %r124}, [%rd14];
	st.shared.v4.u32 	[%r24], {%r121, %r122, %r123, %r124};
	mov.u32 	%r195, %r25;
	@%p11 bra 	$L__BB366_10;
	add.s32 	%r195, %r25, %r16;
	add.s32 	%r125, %r39, %r25;
	mul.wide.s32 	%rd15, %r125, 4;
	add.s64 	%rd16, %rd1, %rd15;
	ld.global.v4.u32 	{%r126, %r127, %r128, %r129}, [%rd16];
	shl.b32 	%r130, %r16, 2;
	add.s32 	%r131, %r24, %r130;
	st.shared.v4.u32 	[%r131], {%r126, %r127, %r128, %r129};
$L__BB366_10:
	setp.lt.u32 	%p12, %r21, 3;
	@%p12 bra 	$L__BB366_13;
	add.s32 	%r196, %r195, %r39;
	add.s32 	%r200, %r196, %r30;
	add.s32 	%r199, %r196, %r32;
	add.s32 	%r198, %r196, %r16;
	shl.b32 	%r132, %r195, 2;
	mov.u32 	%r133, _ZZ9cuda_gemmIiLi128ELi2ELi1ELi256ELi2ELi2ELi64ELi1ELi0EEviiiPT_S1_S1_iiiE3Ash;
	add.s32 	%r197, %r133, %r132;
$L__BB366_12:
	mul.wide.s32 	%rd17, %r200, 4;
	add.s64 	%rd18, %rd1, %rd17;
	mul.wide.s32 	%rd19, %r199, 4;
	add.s64 	%rd20, %rd1, %rd19;
	mul.wide.s32 	%rd21, %r198, 4;
	add.s64 	%rd22, %rd1, %rd21;
	mul.wide.s32 	%rd23, %r196, 4;
	add.s64 	%rd24, %rd1, %rd23;
	ld.global.v4.u32 	{%r134, %r135, %r136, %r137}, [%rd24];
	st.shared.v4.u32 	[%r197], {%r134, %r135, %r136, %r137};
	add.s32 	%r138, %r195, %r16;
	ld.global.v4.u32 	{%r139, %r140, %r141, %r142}, [%rd22];
	add.s32 	%r143, %r197, %r31;
	st.shared.v4.u32 	[%r143], {%r139, %r140, %r141, %r142};
	add.s32 	%r144, %r138, %r16;
	ld.global.v4.u32 	{%r145, %r146, %r147, %r148}, [%rd20];
	add.s32 	%r149, %r197, %r35;
	st.shared.v4.u32 	[%r149], {%r145, %r146, %r147, %r148};
	add.s32 	%r150, %r144, %r16;
	ld.global.v4.u32 	{%r151, %r152, %r153, %r154}, [%rd18];
	add.s32 	%r155, %r197, %r33;
	st.shared.v4.u32 	[%r155], {%r151, %r152, %r153, %r154};
	add.s32 	%r195, %r150, %r16;
	add.s32 	%r200, %r200, %r31;
	add.s32 	%r199, %r199, %r31;
	add.s32 	%r198, %r198, %r31;
	add.s32 	%r197, %r197, %r34;
	add.s32 	%r196, %r196, %r31;
	setp.lt.u32 	%p13, %r195, 256;
	@%p13 bra 	$L__BB366_12;
$L__BB366_13:
	setp.lt.s32 	%p14, %r6, 1;
	bar.sync 	0;
	mov.b32 	%r202, 0;
	mov.u32 	%r203, %r202;
	@%p14 bra 	$L__BB366_31;
	mov.b32 	%r208, 0;
	mov.u32 	%r209, %r208;
$L__BB366_15:
	setp.gt.s32 	%p15, %r91, 0;
	add.s32 	%r158, %r209, %r10;
	mul.lo.s32 	%r68, %r158, %r91;
	@%p15 bra 	$L__BB366_16;
	bra.uni 	$L__BB366_17;
$L__BB366_16:
	add.s32 	%r159, %r17, %r68;
	shl.b32 	%r160, %r159, 2;
	mov.u32 	%r161, _ZZ9cuda_gemmIiLi128ELi2ELi1ELi256ELi2ELi2ELi64ELi1ELi0EEviiiPT_S1_S1_iiiE3Ash;
	add.s32 	%r162, %r161, %r160;
	ld.shared.u32 	%r210, [%r162];
$L__BB366_17:
	setp.lt.s32 	%p16, %r91, 2;
	@%p16 bra 	$L__BB366_19;
	add.s32 	%r163, %r26, %r68;
	shl.b32 	%r164, %r163, 2;
	mov.u32 	%r165, _ZZ9cuda_gemmIiLi128ELi2ELi1ELi256ELi2ELi2ELi64ELi1ELi0EEviiiPT_S1_S1_iiiE3Ash;
	add.s32 	%r166, %r165, %r164;
	ld.shared.u32 	%r206, [%r166];
$L__BB366_19:
	setp.lt.s32 	%p17, %r11, %r18;
	@%p17 bra 	$L__BB366_20;
	bra.uni 	$L__BB366_29;
$L__BB366_20:
	mul.lo.s32 	%r69, %r208, %r9;
	mov.b32 	%r212, 0;
	mov.u32 	%r213, %r11;
$L__BB366_21:
	setp.gt.u32 	%p18, %r91, 64;
	mov.u32 	%r168, _ZZ9cuda_gemmIiLi128ELi2ELi1ELi256ELi2ELi2ELi64ELi1ELi0EEviiiPT_S1_S1_iiiE11kron_fac_sh;
	mad.lo.s32 	%r76, %r213, 12, %r168;
	add.s32 	%r170, %r76, %r169;
	ld.shared.u32 	%r77, [%r170];
	@%p18 bra 	$L__BB366_24;
	setp.lt.s32 	%p21, %r91, 2;
	shfl.sync.idx.b32	%r178|%p22, %r77, %r27, 7711, -1;
	mul.lo.s32 	%r215, %r178, %r210;
	@%p21 bra 	$L__BB366_28;
	shfl.sync.idx.b32	%r179|%p23, %r77, %r28, 7711, -1;
	mad.lo.s32 	%r215, %r179, %r206, %r215;
	bra.uni 	$L__BB366_28;
$L__BB366_24:
	setp.lt.s32 	%p19, %r91, 1;
	mov.b32 	%r215, 0;
	@%p19 bra 	$L__BB366_26;
	shl.b32 	%r172, %r17, 2;
	add.s32 	%r173, %r76, %r172;
	ld.shared.u32 	%r174, [%r173];
	mul.lo.s32 	%r215, %r174, %r210;
$L__BB366_26:
	setp.lt.s32 	%p20, %r91, 2;
	@%p20 bra 	$L__BB366_28;
	shl.b32 	%r175, %r26, 2;
	add.s32 	%r176, %r76, %r175;
	ld.shared.u32 	%r177, [%r176];
	mad.lo.s32 	%r215, %r177, %r206, %r215;
$L__BB366_28:
	add.s32 	%r180, %r212, %r69;
	mul.wide.s32 	%rd25, %r180, 4;
	add.s64 	%rd26, %rd2, %rd25;
	ld.local.u32 	%r181, [%rd26];
	add.s32 	%r182, %r181, %r215;
	st.local.u32 	[%rd26], %r182;
	add.s32 	%r213, %r213, %r8;
	add.s32 	%r212, %r212, 1;
	setp.lt.s32 	%p24, %r213, %r18;
	@%p24 bra 	$L__BB366_21;
$L__BB366_29:
	add.s32 	%r209, %r209, %r7;
	add.s32 	%r208, %r208, 1;
	setp.lt.s32 	%p25, %r209, %r6;
	@%p25 bra 	$L__BB366_15;
	ld.local.v2.u32 	{%r203, %r202}, [%rd2];
$L__BB366_31:
	bar.sync 	0;
	shl.b32 	%r183, %r194, 8;
	mul.lo.s32 	%r184, %r7, %r6;
	mul.lo.s32 	%r185, %r184, %r8;
	div.s32 	%r186, %r185, %r7;
	or.b32  	%r187, %r183, %r1;
	mul.wide.s32 	%rd27, %r187, 4;
	add.s64 	%rd28, %rd4, %rd27;
	st.global.u32 	[%rd28], %r203;
	rem.s32 	%r188, 1, %r9;
	add.s32 	%r189, %r187, %r29;
	mad.lo.s32 	%r190, %r186, %r188, %r189;
	mul.wide.s32 	%rd29, %r190, 4;
	add.s64 	%rd30, %rd4, %rd29;
	st.global.u32 	[%rd30], %r202;
	add.s32 	%r194, %r194, %r13;
	setp.lt.u32 	%p26, %r194, %r14;
	@%p26 bra 	$L__BB366_5;
$L__BB366_32:
	ret;

}
	// .globl	_Z9cuda_gemmIiLi128ELi2ELi1ELi256ELi2ELi2ELi64ELi1ELi1EEviiiPT_S1_S1_iii
.visible .entry _Z9cuda_gemmIiLi128ELi2ELi1ELi256ELi2ELi2ELi64ELi1ELi1EEviiiPT_S1_S1_iii(
	.param .u32 _Z9cuda_gemmIiLi128ELi2ELi1ELi256ELi2ELi2ELi64ELi1ELi1EEviiiPT_S1_S1_iii_param_0,
	.param .u32 _Z9cuda_gemmIiLi128ELi2ELi1ELi256ELi2ELi2ELi64ELi1ELi1EEviiiPT_S1_S1_iii_param_1,
	.param .u32 _Z9cuda_gemmIiLi128ELi2ELi1ELi256ELi2ELi2ELi64ELi1ELi1EEviiiPT_S1_S1_iii_param_2,
	.param .u64 .ptr .align 1 _Z9cuda_gemmIiLi128ELi2ELi1ELi256ELi2ELi2ELi64ELi1ELi1EEviiiPT_S1_S1_iii_param_3,
	.param .u64 .ptr .align 1 _Z9cuda_gemmIiLi128ELi2ELi1ELi256ELi2ELi2ELi64ELi1ELi1EEviiiPT_S1_S1_iii_param_4,
	.param .u64 .ptr .align 1 _Z9cuda_gemmIiLi128ELi2ELi1ELi256ELi2ELi2ELi64ELi1ELi1EEviiiPT_S1_S1_iii_param_5,
	.param .u32 _Z9cuda_gemmIiLi128ELi2ELi1ELi256ELi2ELi2ELi64ELi1ELi1EEviiiPT_S1_S1_iii_param_6,
	.param .u32 _Z9cuda_gemmIiLi128ELi2ELi1ELi256ELi2ELi2ELi64ELi1ELi1EEviiiPT_S1_S1_iii_param_7,
	.param .u32 _Z9cuda_gemmIiLi128ELi2ELi1ELi256ELi2ELi2ELi64ELi1ELi1EEviiiPT_S1_S1_iii_param_8
)
.maxntid 128
{
	.reg .pred 	%p<16>;
	.reg .b32 	%r<136>;
	.reg .b64 	%rd<25>;
	// demoted variable
	.shared .align 128 .b8 _ZZ9cuda_gemmIiLi128ELi2ELi1ELi256ELi2ELi2ELi64ELi1ELi1EEviiiPT_S1_S1_iiiE11kron_fac_sh[24];
	// demoted variable
	.shared .align 128 .b8 _ZZ9cuda_gemmIiLi128ELi2ELi1ELi256ELi2ELi2ELi64ELi1ELi1EEviiiPT_S1_S1_iiiE3Ash[1024];
	ld.param.u64 	%rd6, [_Z9cuda_gemmIiLi128ELi2ELi1ELi256ELi2ELi2ELi64ELi1ELi1EEviiiPT_S1_S1_iii_param_3];
	ld.param.u64 	%rd4, [_Z9cuda_gemmIiLi128ELi2ELi1ELi256ELi2ELi2ELi64ELi1ELi1EEviiiPT_S1_S1_iii_param_4];
	ld.param.u64 	%rd5, [_Z9cuda_gemmIiLi128ELi2ELi1ELi256ELi2ELi2ELi64ELi1ELi1EEviiiPT_S1_S1_iii_param_5];
	cvta.to.global.u64 	%rd1, %rd6;
	mov.u32 	%r1, %tid.x;
	setp.gt.u32 	%p1, %r1, 3;
	@%p1 bra 	$L__BB367_3;
	mov.u32 	%r2, %ntid.x;
	cvta.to.global.u64 	%rd2, %rd4;
	mov.u32 	%r48, _ZZ9cuda_gemmIiLi128ELi2ELi1ELi256ELi2ELi2ELi64ELi1ELi1EEviiiPT_S1_S1_iiiE11kron_fac_sh;
	mov.u32 	%r127, %r1;
$L__BB367_2:
	mul.wide.u32 	%rd7, %r127, 4;
	add.s64 	%rd8, %rd2, %rd7;
	ld.global.u32 	%r46, [%rd8];
	and.b32  	%r47, %r127, 1;
	mad.lo.s32 	%r49, %r47, 12, %r48;
	shl.b32 	%r50, %r127, 1;
	and.b32  	%r51, %r50, -4;
	add.s32 	%r52, %r49, %r51;
	st.shared.u32 	[%r52], %r46;
	add.s32 	%r127, %r127, %r2;
	setp.lt.u32 	%p2, %r127, 4;
	@%p2 bra 	$L__BB367_2;
$L__BB367_3:
	mov.u32 	%r128, %ctaid.y;
	mov.u32 	%r6, %nctaid.y;
	shl.b32 	%r7, %r6, 1;
	setp.ge.u32 	%p3, %r128, %r7;
	@%p3 bra 	$L__BB367_14;
	shl.b32 	%r8, %r1, 2;
	mov.u32 	%r53, %ntid.x;
	shl.b32 	%r9, %r53, 2;
	and.b32  	%r10, %r1, 1;
	add.s32 	%r11, %r8, %r9;
	max.u32 	%r54, %r11, 256;
	setp.lt.u32 	%p4, %r11, 256;
	selp.u32 	%r55, 1, 0, %p4;
	or.b32  	%r56, %r11, %r55;
	sub.s32 	%r57, %r54, %r56;
	div.u32 	%r58, %r57, %r9;
	add.s32 	%r12, %r58, %r55;
	and.b32  	%r13, %r12, 3;
	shl.b32 	%r59, %r1, 4;
	mov.u32 	%r60, _ZZ9cuda_gemmIiLi128ELi2ELi1ELi256ELi2ELi2ELi64ELi1ELi1EEviiiPT_S1_S1_iiiE3Ash;
	add.s32 	%r14, %r60, %r59;
	shl.b32 	%r19, %r53, 4;
	add.s32 	%r15, %r14, %r19;
	add.s32 	%r16, %r11, %r9;
	xor.b32  	%r17, %r10, 1;
	mul.lo.s32 	%r18, %r53, 12;
	shl.b32 	%r20, %r53, 3;
	mul.lo.s32 	%r21, %r53, 48;
	shl.b32 	%r22, %r53, 6;
	shl.b32 	%r23, %r53, 5;
	cvta.to.global.u64 	%rd3, %rd5;
$L__BB367_5:
	setp.gt.u32 	%p5, %r1, 63;
	@%p5 bra 	$L__BB367_13;
	setp.eq.s32 	%p6, %r13, 3;
	shl.b32 	%r25, %r128, 8;
	mov.u32 	%r129, %r8;
	@%p6 bra 	$L__BB367_10;
	setp.eq.s32 	%p7, %r13, 0;
	add.s32 	%r61, %r25, %r8;
	mul.wide.s32 	%rd9, %r61, 4;
	add.s64 	%rd10, %rd1, %rd9;
	ld.global.v4.u32 	{%r62, %r63, %r64, %r65}, [%rd10];
	st.shared.v4.u32 	[%r14], {%r62, %r63, %r64, %r65};
	mov.u32 	%r129, %r11;
	@%p7 bra 	$L__BB367_10;
	setp.eq.s32 	%p8, %r13, 1;
	add.s32 	%r66, %r25, %r11;
	mul.wide.s32 	%rd11, %r66, 4;
	add.s64 	%rd12, %rd1, %rd11;
	ld.global.v4.u32 	{%r67, %r68, %r69, %r70}, [%rd12];
	st.shared.v4.u32 	[%r15], {%r67, %r68, %r69, %r70};
	mov.u32 	%r129, %r16;
	@%p8 bra 	$L__BB367_10;
	add.s32 	%r129, %r16, %r9;
	add.s32 	%r71, %r25, %r16;
	mul.wide.s32 	%rd13, %r71, 4;
	add.s64 	%rd14, %rd1, %rd13;
	ld.global.v4.u32 	{%r72, %r73, %r74, %r75}, [%rd14];
	shl.b32 	%r76, %r9, 2;
	add.s32 	%r77, %r15, %r76;
	st.shared.v4.u32 	[%r77], {%r72, %r73, %r74, %r75};
$L__BB367_10:
	setp.lt.u32 	%p9, %r12, 3;
	@%p9 bra 	$L__BB367_13;
	add.s32 	%r130, %r129, %r25;
	add.s32 	%r134, %r130, %r18;
	add.s32 	%r133, %r130, %r20;
	add.s32 	%r132, %r130, %r9;
	shl.b32 	%r78, %r129, 2;
	mov.u32 	%r79, _ZZ9cuda_gemmIiLi128ELi2ELi1ELi256ELi2ELi2ELi64ELi1ELi1EEviiiPT_S1_S1_iiiE3Ash;
	add.s32 	%r131, %r79, %r78;
$L__BB367_12:
	mul.wide.s32 	%rd15, %r134, 4;
	add.s64 	%rd16, %rd1, %rd15;
	mul.wide.s32 	%rd17, %r133, 4;
	add.s64 	%rd18, %rd1, %rd17;
	mul.wide.s32 	%rd19, %r132, 4;
	add.s64 	%rd20, %rd1, %rd19;
	mul.wide.s32 	%rd21, %r130, 4;
	add.s64 	%rd22, %rd1, %rd21;
	ld.global.v4.u32 	{%r80, %r81, %r82, %r83}, [%rd22];
	st.shared.v4.u32 	[%r131], {%r80, %r81, %r82, %r83};
	add.s32 	%r84, %r129, %r9;
	ld.global.v4.u32 	{%r85, %r86, %r87, %r88}, [%rd20];
	add.s32 	%r89, %r131, %r19;
	st.shared.v4.u32 	[%r89], {%r85, %r86, %r87, %r88};
	add.s32 	%r90, %r84, %r9;
	ld.global.v4.u32 	{%r91, %r92, %r93, %r94}, [%rd18];
	add.s32 	%r95, %r131, %r23;
	st.shared.v4.u32 	[%r95], {%r91, %r92, %r93, %r94};
	add.s32 	%r96, %r90, %r9;
	ld.global.v4.u32 	{%r97, %r98, %r99, %r100}, [%rd16];
	add.s32 	%r101, %r131, %r21;
	st.shared.v4.u32 	[%r101], {%r97, %r98, %r99, %r100};
	add.s32 	%r129, %r96, %r9;
	add.s32 	%r134, %r134, %r19;
	add.s32 	%r133, %r133, %r19;
	add.s32 	%r132, %r132, %r19;
	add.s32 	%r131, %r131, %r22;
	add.s32 	%r130, %r130, %r19;
	setp.lt.u32 	%p10, %r129, 256;
	@%p10 bra 	$L__BB367_12;
$L__BB367_13:
	bar.sync 	0;
	shl.b32 	%r102, %r1, 1;
	or.b32  	%r103, %r102, %r10;
	shl.b32 	%r104, %r103, 2;
	mov.u32 	%r105, _ZZ9cuda_gemmIiLi128ELi2ELi1ELi256ELi2ELi2ELi64ELi1ELi1EEviiiPT_S1_S1_iiiE3Ash;
	add.s32 	%r106, %r105, %r104;
	ld.shared.u32 	%r107, [%r106];
	or.b32  	%r108, %r102, %r17;
	shl.b32 	%r109, %r108, 2;
	add.s32 	%r110, %r105, %r109;
	ld.shared.u32 	%r111, [%r110];
	shl.b32 	%r112, %r10, 2;
	mov.u32 	%r113, _ZZ9cuda_gemmIiLi128ELi2ELi1ELi256ELi2ELi2ELi64ELi1ELi1EEviiiPT_S1_S1_iiiE11kron_fac_sh;
	add.s32 	%r114, %r113, %r112;
	ld.shared.u32 	%r115, [%r114];
	shfl.sync.idx.b32	%r116|%p11, %r115, %r10, 7711, -1;
	mul.lo.s32 	%r117, %r116, %r107;
	shfl.sync.idx.b32	%r118|%p12, %r115, %r17, 7711, -1;
	mad.lo.s32 	%r119, %r118, %r111, %r117;
	ld.shared.u32 	%r120, [%r114+12];
	shfl.sync.idx.b32	%r121|%p13, %r120, %r10, 7711, -1;
	mul.lo.s32 	%r122, %r121, %r107;
	shfl.sync.idx.b32	%r123|%p14, %r120, %r17, 7711, -1;
	mad.lo.s32 	%r124, %r123, %r111, %r122;
	bar.sync 	0;
	shl.b32 	%r125, %r128, 8;
	or.b32  	%r126, %r125, %r1;
	mul.wide.s32 	%rd23, %r126, 4;
	add.s64 	%rd24, %rd3, %rd23;
	st.global.u32 	[%rd24], %r119;
	st.global.u32 	[%rd24+512], %r124;
	add.s32 	%r128, %r128, %r6;
	setp.lt.u32 	%p15, %r128, %r7;
	@%p15 bra 	$L__BB367_5;
$L__BB367_14:
	ret;

}
	// .globl	_Z9cuda_gemmIiLi128ELi2ELi1ELi256ELi4ELi4ELi64ELi0ELi0EEviiiPT_S1_S1_iii
.visible .entry _Z9cuda_gemmIiLi128ELi2ELi1ELi256ELi4ELi4ELi64ELi0ELi0EEviiiPT_S1_S1_iii(
	.param .u32 _Z9cuda_gemmIiLi128ELi2ELi1ELi256ELi4ELi4ELi64ELi0ELi0EEviiiPT_S1_S1_iii_param_0,
	.param .u32 _Z9cuda_gemmIiLi128ELi2ELi1ELi256ELi4ELi4ELi64ELi0ELi0EEviiiPT_S1_S1_iii_param_1,
	.param .u32 _Z9cuda_gemmIiLi128ELi2ELi1ELi256ELi4ELi4ELi64ELi0ELi0EEviiiPT_S1_S1_iii_param_2,
	.param .u64 .ptr .align 1 _Z9cuda_gemmIiLi128ELi2ELi1ELi256ELi4ELi4ELi64ELi0ELi0EEviiiPT_S1_S1_iii_param_3,
	.param .u64 .ptr .align 1 _Z9cuda_gemmIiLi128ELi2ELi1ELi256ELi4ELi4ELi64ELi0ELi0EEviiiPT_S1_S1_iii_param_4,
	.param .u64 .ptr .align 1 _Z9cuda_gemmIiLi128ELi2ELi1ELi256ELi4ELi4ELi64ELi0ELi0EEviiiPT_S1_S1_iii_param_5,
	.param .u32 _Z9cuda_gemmIiLi128ELi2ELi1ELi256ELi4ELi4ELi64ELi0ELi0EEviiiPT_S1_S1_iii_param_6,
	.param .u32 _Z9cuda_gemmIiLi128ELi2ELi1ELi256ELi4ELi4ELi64ELi0ELi0EEviiiPT_S1_S1_iii_param_7,
	.param .u32 _Z9cuda_gemmIiLi128ELi2ELi1ELi256ELi4ELi4ELi64ELi0ELi0EEviiiPT_S1_S1_iii_param_8
)
.maxntid 128
{
	.local .align 8 .b8 	__local_depot368[8];
	.reg .b64 	%SP;
	.reg .b64 	%SPL;
	.reg .pred 	%p<37>;
	.reg .b16 	%rs<4>;
	.reg .b32 	%r<286>;
	.reg .b64 	%rd<32>;
	// demoted variable
	.shared .align 128 .b8 _ZZ9cuda_gemmIiLi128ELi2ELi1ELi256ELi4ELi4ELi64ELi0ELi0EEviiiPT_S1_S1_iiiE11kron_fac_sh[80];
	// demoted variable
	.shared .align 128 .b8 _ZZ9cuda_gemmIiLi128ELi2ELi1ELi256ELi4ELi4ELi64ELi0ELi0EEviiiPT_S1_S1_iiiE3Ash[1024];
	mov.u64 	%SPL, __local_depot368;
	ld.param.u32 	%r116, [_Z9cuda_gemmIiLi128ELi2ELi1ELi256ELi4ELi4ELi64ELi0ELi0EEviiiPT_S1_S1_iii_param_2];
	ld.param.u64 	%rd6, [_Z9cuda_gemmIiLi128ELi2ELi1ELi256ELi4ELi4ELi64ELi0ELi0EEviiiPT_S1_S1_iii_param_3];
	ld.param.u64 	%rd4, [_Z9cuda_gemmIiLi128ELi2ELi1ELi256ELi4ELi4ELi64ELi0ELi0EEviiiPT_S1_S1_iii_param_4];
	ld.param.u32 	%r117, [_Z9cuda_gemmIiLi128ELi2ELi1ELi256ELi4ELi4ELi64ELi0ELi0EEviiiPT_S1_S1_iii_param_6];
	ld.param.u32 	%r118, [_Z9cuda_gemmIiLi128ELi2ELi1ELi256ELi4ELi4ELi64ELi0ELi0EEviiiPT_S1_S1_iii_param_7];
	cvta.to.global.u64 	%rd1, %rd6;
	add.u64 	%rd2, %SPL, 0;
	mov.u32 	%r1, %tid.x;
	mul.lo.s32 	%r2, %r118, %r117;
	setp.ge.u32 	%p1, %r1, %r2;
	@%p1 bra 	$L__BB368_3;
	mov.u32 	%r3, %ntid.x;
	cvta.to.global.u64 	%rd3, %rd4;
	mov.u32 	%r249, %r1;
$L__BB368_2:
	mul.wide.u32 	%rd8, %r249, 4;
	add.s64 	%rd9, %rd3, %rd8;
	ld.global.u32 	%r119, [%rd9];
	rem.u32 	%r120, %r249, %r117;
	mov.u32 	%r121, _ZZ9cuda_gemmIiLi128ELi2ELi1ELi256ELi4ELi4ELi64ELi0ELi0EEviiiPT_S1_S1_iiiE11kron_fac_sh;
	mad.lo.s32 	%r122, %r120, 20, %r121;
	div.u32 	%r123, %r249, %r118;
	shl.b32 	%r124, %r123, 2;
	add.s32 	%r125, %r122, %r124;
	st.shared.u32 	[%r125], %r119;
	add.s32 	%r249, %r249, %r3;
	setp.lt.u32 	%p2, %r249, %r2;
	@%p2 bra 	$L__BB368_2;
$L__BB368_3:
	div.s32 	%r6, 256, %r118;
	min.s32 	%r7, %r6, 128;
	cvt.u16.u32 	%rs2, %r7;
	div.s16 	%rs1, 128, %rs2;
	div.s16 	%rs3, 4, %rs1;
	cvt.s32.s16 	%r8, %rs3;
	div.u32 	%r10, %r1, %r7;
	mul.lo.s32 	%r126, %r10, %r7;
	sub.s32 	%r9, %r1, %r126;
	mov.u32 	%r254, %ctaid.y;
	mov.u32 	%r12, %nctaid.y;
	shl.b32 	%r13, %r12, 1;
	setp.ge.u32 	%p3, %r254, %r13;
	@%p3 bra 	$L__BB368_44;
	mov.u32 	%r128, %ctaid.x;
	shl.b32 	%r14, %r1, 2;
	shl.b32 	%r15, %r128, 8;
	mov.u32 	%r129, %ntid.x;
	shl.b32 	%r16, %r129, 2;
	and.b32  	%r17, %r9, 3;
	min.s32 	%r18, %r117, 4;
	and.b32  	%r19, %r1, 3;
	shr.s32 	%r130, %r116, 31;
	shr.u32 	%r131, %r130, 24;
	add.s32 	%r132, %r116, %r131;
	shr.s32 	%r20, %r132, 8;
	mad.lo.s32 	%r21, %r6, %r128, %r1;
	add.s32 	%r22, %r14, %r16;
	max.u32 	%r133, %r22, 256;
	setp.lt.u32 	%p4, %r22, 256;
	selp.u32 	%r134, 1, 0, %p4;
	or.b32  	%r135, %r22, %r134;
	sub.s32 	%r136, %r133, %r135;
	div.u32 	%r137, %r136, %r16;
	add.s32 	%r23, %r137, %r134;
	and.b32  	%r24, %r23, 3;
	shl.b32 	%r138, %r1, 4;
	mov.u32 	%r139, _ZZ9cuda_gemmIiLi128ELi2ELi1ELi256ELi4ELi4ELi64ELi0ELi0EEviiiPT_S1_S1_iiiE3Ash;
	add.s32 	%r25, %r139, %r138;
	shl.b32 	%r36, %r129, 4;
	add.s32 	%r26, %r25, %r36;
	add.s32 	%r27, %r22, %r16;
	add.s32 	%r140, %r9, 1;
	and.b32  	%r28, %r140, 3;
	xor.b32  	%r29, %r17, 2;
	add.s32 	%r141, %r9, -1;
	and.b32  	%r30, %r141, 3;
	setp.lt.s32 	%p5, %r17, %r118;
	selp.b32 	%r142, 0, %r118, %p5;
	sub.s32 	%r31, %r17, %r142;
	add.s32 	%r143, %r17, 1;
	setp.lt.s32 	%p6, %r143, %r118;
	selp.b32 	%r144, 0, %r118, %p6;
	sub.s32 	%r32, %r143, %r144;
	add.s32 	%r145, %r17, 2;
	setp.lt.s32 	%p7, %r145, %r118;
	selp.b32 	%r146, 0, %r118, %p7;
	sub.s32 	%r33, %r145, %r146;
	add.s32 	%r147, %r17, 3;
	setp.lt.s32 	%p8, %r147, %r118;
	selp.b32 	%r148, 0, %r118, %p8;
	sub.s32 	%r34, %r147, %r148;
	mad.lo.s32 	%r35, %r129, 12, %r15;
	shl.b32 	%r149, %r129, 3;
	add.s32 	%r37, %r15, %r149;
	mul.lo.s32 	%r38, %r129, 48;
	shl.b32 	%r39, %r129, 6;
	shl.b32 	%r40, %r129, 5;
	cvt.s32.s16 	%r41, %rs1;
	shl.b32 	%r216, %r19, 2;
$L__BB368_5:
	setp.gt.u32 	%p9, %r1, 63;
	mov.b32 	%r150, 0;
	st.local.v2.u32 	[%rd2], {%r150, %r150};
	@%p9 bra 	$L__BB368_13;
	setp.eq.s32 	%p10, %r24, 3;
	mul.lo.s32 	%r47, %r254, %r116;
	add.s32 	%r48, %r47, %r15;
	mov.u32 	%r255, %r14;
	@%p10 bra 	$L__BB368_10;
	setp.eq.s32 	%p11, %r24, 0;
	add.s32 	%r151, %r48, %r14;
	mul.wide.s32 	%rd10, %r151, 4;
	add.s64 	%rd11, %rd1, %rd10;
	ld.global.v4.u32 	{%r152, %r153, %r154, %r155}, [%rd11];
	st.shared.v4.u32 	[%r25], {%r152, %r153, %r154, %r155};
	mov.u32 	%r255, %r22;
	@%p11 bra 	$L__BB368_10;
	setp.eq.s32 	%p12, %r24, 1;
	add.s32 	%r156, %r48, %r22;
	mul.wide.s32 	%rd12, %r156, 4;
	add.s64 	%rd13, %rd1, %rd12;
	ld.global.v4.u32 	{%r157, %r158, %r159, %r160}, [%rd13];
	st.shared.v4.u32 	[%r26], {%r157, %r158, %r159, %r160};
	mov.u32 	%r255, %r27;
	@%p12 bra 	$L__BB368_10;
	add.s32 	%r255, %r27, %r16;
	add.s32 	%r161, %r48, %r27;
	mul.wide.s32 	%rd14, %r161, 4;
	add.s64 	%rd15, %rd1, %rd14;
	ld.global.v4.u32 	{%r162, %r163, %r164, %r165}, [%rd15];
	shl.b32 	%r166, %r16, 2;
	add.s32 	%r167, %r26, %r166;
	st.shared.v4.u32 	[%r167], {%r162, %r163, %r164, %r165};
$L__BB368_10:
	setp.lt.u32 	%p13, %r23, 3;
	@%p13 bra 	$L__BB368_13;
	add.s32 	%r168, %r35, %r255;
	add.s32 	%r260, %r168, %r47;
	add.s32 	%r169, %r37, %r255;
	add.s32 	%r259, %r169, %r47;
	add.s32 	%r170, %r15, %r255;
	add.s32 	%r256, %r170, %r47;
	add.s32 	%r258, %r256, %r16;
	shl.b32 	%r171, %r255, 2;
	mov.u32 	%r172, _ZZ9cuda_gemmIiLi128ELi2ELi1ELi256ELi4ELi4ELi64ELi0ELi0EEviiiPT_S1_S1_iiiE3Ash;
	add.s32 	%r257, %r172, %r171;
$L__BB368_12:
	mul.wide.s32 	%rd16, %r260, 4;
	add.s64 	%rd17, %rd1, %rd16;
	mul.wide.s32 	%rd18, %r259, 4;
	add.s64 	%rd19, %rd1, %rd18;
	mul.wide.s32 	%rd20, %r258, 4;
	add.s64 	%rd21, %rd1, %rd20;
	mul.wide.s32 	%rd22, %r256, 4;
	add.s64 	%rd23, %rd1, %rd22;
	ld.global.v4.u32 	{%r173, %r174, %r175, %r176}, [%rd23];
	st.shared.v4.u32 	[%r257], {%r173, %r174, %r175, %r176};
	add.s32 	%r177, %r255, %r16;
	ld.global.v4.u32 	{%r178, %r179, %r180, %r181}, [%rd21];
	add.s32 	%r182, %r257, %r36;
	st.shared.v4.u32 	[%r182], {%r178, %r179, %r180, %r181};
	add.s32 	%r183, %r177, %r16;
	ld.global.v4.u32 	{%r184, %r185, %r186, %r187}, [%rd19];
	add.s32 	%r188, %r257, %r40;
	st.shared.v4.u32 	[%r188], {%r184, %r185, %r186, %r187};
	add.s32 	%r189, %r183, %r16;
	ld.global.v4.u32 	{%r190, %r191, %r192, %r193}, [%rd17];
	add.s32 	%r194, %r257, %r38;
	st.shared.v4.u32 	[%r194], {%r190, %r191, %r192, %r193};
	add.s32 	%r255, %r189, %r16;
	add.s32 	%r260, %r260, %r36;
	add.s32 	%r259, %r259, %r36;
	add.s32 	%r258, %r258, %r36;
	add.s32 	%r257, %r257, %r39;
	add.s32 	%r256, %r256, %r36;
	setp.lt.u32 	%p14, %r255, 256;
	@%p14 bra 	$L__BB368_12;
$L__BB368_13:
	setp.lt.s32 	%p15, %r6, 1;
	bar.sync 	0;
	mov.b32 	%r262, 0;
	mov.u32 	%r263, %r262;
	@%p15 bra 	$L__BB368_43;
	mov.b32 	%r272, 0;
	mov.u32 	%r273, %r272;
$L__BB368_15:
	setp.gt.s32 	%p16, %r118, 0;
	add.s32 	%r197, %r273, %r9;
	mul.lo.s32 	%r81, %r197, %r118;
	@%p16 bra 	$L__BB368_16;
	bra.uni 	$L__BB368_17;
$L__BB368_16:
	add.s32 	%r198, %r17, %r81;
	shl.b32 	%r199, %r198, 2;
	mov.u32 	%r200, _ZZ9cuda_gemmIiLi128ELi2ELi1ELi256ELi4ELi4ELi64ELi0ELi0EEviiiPT_S1_S1_iiiE3Ash;
	add.s32 	%r201, %r200, %r199;
	ld.shared.u32 	%r274, [%r201];
$L__BB368_17:
	setp.lt.s32 	%p17, %r118, 2;
	@%p17 bra 	$L__BB368_19;
	add.s32 	%r202, %r28, %r81;
	shl.b32 	%r203, %r202, 2;
	mov.u32 	%r204, _ZZ9cuda_gemmIiLi128ELi2ELi1ELi256ELi4ELi4ELi64ELi0ELi0EEviiiPT_S1_S1_iiiE3Ash;
	add.s32 	%r205, %r204, %r203;
	ld.shared.u32 	%r270, [%r205];
$L__BB368_19:
	setp.lt.s32 	%p18, %r118, 3;
	@%p18 bra 	$L__BB368_21;
	add.s32 	%r206, %r29, %r81;
	shl.b32 	%r207, %r206, 2;
	mov.u32 	%r208, _ZZ9cuda_gemmIiLi128ELi2ELi1ELi256ELi4ELi4ELi64ELi0ELi0EEviiiPT_S1_S1_iiiE3Ash;
	add.s32 	%r209, %r208, %r207;
	ld.shared.u32 	%r269, [%r209];
$L__BB368_21:
	setp.lt.s32 	%p19, %r118, 4;
	@%p19 bra 	$L__BB368_23;
	add.s32 	%r210, %r30, %r81;
	shl.b32 	%r211, %r210, 2;
	mov.u32 	%r212, _ZZ9cuda_gemmIiLi128ELi2ELi1ELi256ELi4ELi4ELi64ELi0ELi0EEviiiPT_S1_S1_iiiE3Ash;
	add.s32 	%r213, %r212, %r211;
	ld.shared.u32 	%r268, [%r213];
$L__BB368_23:
	setp.lt.s32 	%p20, %r10, %r18;
	@%p20 bra 	$L__BB368_24;
	bra.uni 	$L__BB368_41;
$L__BB368_24:
	mul.lo.s32 	%r82, %r272, %r8;
	mov.b32 	%r278, 0;
	mov.u32 	%r279, %r10;
$L__BB368_25:
	setp.gt.u32 	%p21, %r118, 64;
	mov.u32 	%r215, _ZZ9cuda_gemmIiLi128ELi2ELi1ELi256ELi4ELi4ELi64ELi0ELi0EEviiiPT_S1_S1_iiiE11kron_fac_sh;
	mad.lo.s32 	%r93, %r279, 20, %r215;
	add.s32 	%r217, %r93, %r216;
	ld.shared.u32 	%r94, [%r217];
	@%p21 bra 	$L__BB368_32;
	shfl.sync.idx.b32	%r231|%p27, %r94, %r31, 7199, -1;
	mul.lo.s32 	%r285, %r231, %r274;
	@%p17 bra 	$L__BB368_28;
	shfl.sync.idx.b32	%r232|%p28, %r94, %r32, 7199, -1;
	mad.lo.s32 	%r285, %r232, %r270, %r285;
$L__BB368_28:
	@%p18 bra 	$L__BB368_30;
	shfl.sync.idx.b32	%r233|%p30, %r94, %r33, 7199, -1;
	mad.lo.s32 	%r285, %r233, %r269, %r285;
$L__BB368_30:
	@%p19 bra 	$L__BB368_40;
	shfl.sync.idx.b32	%r234|%p32, %r94, %r34, 7199, -1;
	mad.lo.s32 	%r285, %r234, %r268, %r285;
	bra.uni 	$L__BB368_40;
$L__BB368_32:
	setp.lt.s32 	%p22, %r118, 1;
	mov.b32 	%r285, 0;
	@%p22 bra 	$L__BB368_34;
	shl.b32 	%r219, %r17, 2;
	add.s32 	%r220, %r93, %r219;
	ld.shared.u32 	%r221, [%r220];
	mul.lo.s32 	%r285, %r221, %r274;
$L__BB368_34:
	@%p17 bra 	$L__BB368_36;
	shl.b32 	%r222, %r28, 2;
	add.s32 	%r223, %r93, %r222;
	ld.shared.u32 	%r224, [%r223];
	mad.lo.s32 	%r285, %r224, %r270, %r285;
$L__BB368_36:
	@%p18 bra 	$L__BB368_38;
	shl.b32 	%r225, %r29, 2;
	add.s32 	%r226, %r93, %r225;
	ld.shared.u32 	%r227, [%r226];
	mad.lo.s32 	%r285, %r227, %r269, %r285;
$L__BB368_38:
	@%p19 bra 	$L__BB368_40;
	shl.b32 	%r228, %r30, 2;
	add.s32 	%r229, %r93, %r228;
	ld.shared.u32 	%r230, [%r229];
	mad.lo.s32 	%r285, %r230, %r268, %r285;
$L__BB368_40:
	add.s32 	%r235, %r278, %r82;
	mul.wide.s32 	%rd24, %r235, 4;
	add.s64 	%rd25, %rd2, %rd24;
	ld.local.u32 	%r236, [%rd25];
	add.s32 	%r237, %r236, %r285;
	st.local.u32 	[%rd25], %r237;
	add.s32 	%r279, %r279, %r41;
	add.s32 	%r278, %r278, 1;
	setp.lt.s32 	%p33, %r279, %r18;
	@%p33 bra 	$L__BB368_25;
$L__BB368_41:
	add.s32 	%r273, %r273, %r7;
	add.s32 	%r272, %r272, 1;
	setp.lt.s32 	%p34, %r273, %r6;
	@%p34 bra 	$L__BB368_15;
	ld.local.v2.u32 	{%r263, %r262}, [%rd2];
$L__BB368_43:
	ld.param.u64 	%rd31, [_Z9cuda_gemmIiLi128ELi2ELi1ELi256ELi4ELi4ELi64ELi0ELi0EEviiiPT_S1_S1_iii_param_5];
	ld.param.u32 	%r248, [_Z9cuda_gemmIiLi128ELi2ELi1ELi256ELi4ELi4ELi64ELi0ELi0EEviiiPT_S1_S1_iii_param_1];
	bar.sync 	0;
	shl.b32 	%r238, %r6, 7;
	div.s32 	%r239, %r238, %r7;
	mul.lo.s32 	%r240, %r20, %r239;
	mad.lo.s32 	%r241, %r254, %r248, %r21;
	cvta.to.global.u64 	%rd26, %rd31;
	mul.wide.s32 	%rd27, %r241, 4;
	add.s64 	%rd28, %rd26, %rd27;
	st.global.u32 	[%rd28], %r263;
	rem.s32 	%r242, 1, %r8;
	add.s32 	%r243, %r8, 1;
	setp.lt.u32 	%p35, %r243, 3;
	shl.b32 	%r244, %r8, 7;
	selp.b32 	%r245, %r244, 0, %p35;
	add.s32 	%r246, %r241, %r245;
	mad.lo.s32 	%r247, %r242, %r240, %r246;
	mul.wide.s32 	%rd29, %r247, 4;
	add.s64 	%rd30, %rd26, %rd29;
	st.global.u32 	[%rd30], %r262;
	add.s32 	%r254, %r254, %r12;
	setp.lt.u32 	%p36, %r254, %r13;
	@%p36 bra 	$L__BB368_5;
$L__BB368_44:
	ret;

}
	// .globl	_Z9cuda_gemmIiLi128ELi2ELi1ELi256ELi4ELi4ELi64ELi0ELi1EEviiiPT_S1_S1_iii
.visible .entry _Z9cuda_gemmIiLi128ELi2ELi1ELi256ELi4ELi4ELi64ELi0ELi1EEviiiPT_S1_S1_iii(
	.param .u32 _Z9cuda_gemmIiLi128ELi2ELi1ELi256ELi4ELi4ELi64ELi0ELi1EEviiiPT_S1_S1_iii_param_0,
	.param .u32 _Z9cuda_gemmIiLi128ELi2ELi1ELi256ELi4ELi4ELi64ELi0ELi1EEviiiPT_S1_S1_iii_param_1,
	.param .u32 _Z9cuda_gemmIiLi128ELi2ELi1ELi256ELi4ELi4ELi64ELi0ELi1EEviiiPT_S1_S1_iii_param_2,
	.param .u64 .ptr .align 1 _Z9cuda_gemmIiLi128ELi2ELi1ELi256ELi4ELi4ELi64ELi0ELi1EEviiiPT_S1_S1_iii_param_3,
	.param .u64 .ptr .align 1 _Z9cuda_gemmIiLi128ELi2ELi1ELi256ELi4ELi4ELi64ELi0ELi1EEviiiPT_S1_S1_iii_param_4,
	.param .u64 .ptr .align 1 _Z9cuda_gemmIiLi128ELi2ELi1ELi256ELi4ELi4ELi64ELi0ELi1EEviiiPT_S1_S1_iii_param_5,
	.param .u32 _Z9cuda_gemmIiLi128ELi2ELi1ELi256ELi4ELi4ELi64ELi0ELi1EEviiiPT_S1_S1_iii_param_6,
	.param .u32 _Z9cuda_gemmIiLi128ELi2ELi1ELi256ELi4ELi4ELi64ELi0ELi1EEviiiPT_S1_S1_iii_param_7,
	.param .u32 _Z9cuda_gemmIiLi128ELi2ELi1ELi256ELi4ELi4ELi64ELi0ELi1EEviiiPT_S1_S1_iii_param_8
)
.maxntid 128
{
	.reg .pred 	%p<20>;
	.reg .b32 	%r<173>;
	.reg .b64 	%rd<27>;
	// demoted variable
	.shared .align 128 .b8 _ZZ9cuda_gemmIiLi128ELi2ELi1ELi256ELi4ELi4ELi64ELi0ELi1EEviiiPT_S1_S1_iiiE11kron_fac_sh[80];
	// demoted variable
	.shared .align 128 .b8 _ZZ9cuda_gemmIiLi128ELi2ELi1ELi256ELi4ELi4ELi64ELi0ELi1EEviiiPT_S1_S1_iiiE3Ash[1024];
	ld.param.u32 	%r53, [_Z9cuda_gemmIiLi128ELi2ELi1ELi256ELi4ELi4ELi64ELi0ELi1EEviiiPT_S1_S1_iii_param_1];
	ld.param.u32 	%r54, [_Z9cuda_gemmIiLi128ELi2ELi1ELi256ELi4ELi4ELi64ELi0ELi1EEviiiPT_S1_S1_iii_param_2];
	ld.param.u64 	%rd6, [_Z9cuda_gemmIiLi128ELi2ELi1ELi256ELi4ELi4ELi64ELi0ELi1EEviiiPT_S1_S1_iii_param_3];
	ld.param.u64 	%rd4, [_Z9cuda_gemmIiLi128ELi2ELi1ELi256ELi4ELi4ELi64ELi0ELi1EEviiiPT_S1_S1_iii_param_4];
	ld.param.u64 	%rd5, [_Z9cuda_gemmIiLi128ELi2ELi1ELi256ELi4ELi4ELi64ELi0ELi1EEviiiPT_S1_S1_iii_param_5];
	cvta.to.global.u64 	%rd1, %rd6;
	mov.u32 	%r1, %tid.x;
	setp.gt.u32 	%p1, %r1, 15;
	@%p1 bra 	$L__BB369_3;
	mov.u32 	%r2, %ntid.x;
	cvta.to.global.u64 	%rd2, %rd4;
	mov.u32 	%r57, _ZZ9cuda_gemmIiLi128ELi2ELi1ELi256ELi4ELi4ELi64ELi0ELi1EEviiiPT_S1_S1_iiiE11kron_fac_sh;
	mov.u32 	%r164, %r1;
$L__BB369_2:
	mul.wide.u32 	%rd7, %r164, 4;
	add.s64 	%rd8, %rd2, %rd7;
	ld.global.u32 	%r55, [%rd8];
	and.b32  	%r56, %r164, 3;
	mad.lo.s32 	%r58, %r56, 20, %r57;
	and.b32  	%r59, %r164, -4;
	add.s32 	%r60, %r58, %r59;
	st.shared.u32 	[%r60], %r55;
	add.s32 	%r164, %r164, %r2;
	setp.lt.u32 	%p2, %r164, 16;
	@%p2 bra 	$L__BB369_2;
$L__BB369_3:
	mov.u32 	%r165, %ctaid.y;
	mov.u32 	%r6, %nctaid.y;
	shl.b32 	%r7, %r6, 1;
	setp.ge.u32 	%p3, %r165, %r7;
	@%p3 bra 	$L__BB369_14;
	cvta.to.global.u64 	%rd3, %rd5;
	shr.u32 	%r61, %r1, 6;
	mov.u32 	%r62, %ctaid.x;
	shl.b32 	%r8, %r1, 2;
	shl.b32 	%r9, %r62, 8;
	mov.u32 	%r63, %ntid.x;
	shl.b32 	%r10, %r63, 2;
	and.b32  	%r11, %r1, 3;
	and.b32  	%r64, %r8, 12;
	mov.u32 	%r65, _ZZ9cuda_gemmIiLi128ELi2ELi1ELi256ELi4ELi4ELi64ELi0ELi1EEviiiPT_S1_S1_iiiE11kron_fac_sh;
	add.s32 	%r66, %r65, %r64;
	shl.b32 	%r67, %r62, 6;
	shr.s32 	%r68, %r54, 31;
	shr.u32 	%r69, %r68, 24;
	add.s32 	%r70, %r54, %r69;
	shr.s32 	%r71, %r70, 8;
	shl.b32 	%r12, %r71, 7;
	add.s32 	%r13, %r67, %r1;
	add.s32 	%r14, %r8, %r10;
	max.u32 	%r72, %r14, 256;
	setp.lt.u32 	%p4, %r14, 256;
	selp.u32 	%r73, 1, 0, %p4;
	or.b32  	%r74, %r14, %r73;
	sub.s32 	%r75, %r72, %r74;
	div.u32 	%r76, %r75, %r10;
	add.s32 	%r15, %r76, %r73;
	and.b32  	%r16, %r15, 3;
	shl.b32 	%r77, %r1, 4;
	mov.u32 	%r78, _ZZ9cuda_gemmIiLi128ELi2ELi1ELi256ELi4ELi4ELi64ELi0ELi1EEviiiPT_S1_S1_iiiE3Ash;
	add.s32 	%r17, %r78, %r77;
	shl.b32 	%r25, %r63, 4;
	add.s32 	%r18, %r17, %r25;
	add.s32 	%r19, %r14, %r10;
	add.s32 	%r79, %r1, 1;
	and.b32  	%r20, %r79, 3;
	xor.b32  	%r21, %r11, 2;
	add.s32 	%r80, %r1, -1;
	and.b32  	%r22, %r80, 3;
	mad.lo.s32 	%r23, %r61, 20, %r66;
	mad.lo.s32 	%r24, %r63, 12, %r9;
	shl.b32 	%r81, %r63, 3;
	add.s32 	%r26, %r9, %r81;
	mul.lo.s32 	%r27, %r63, 48;
	shl.b32 	%r28, %r63, 6;
	shl.b32 	%r29, %r63, 5;
$L__BB369_5:
	setp.gt.u32 	%p5, %r1, 63;
	@%p5 bra 	$L__BB369_13;
	setp.eq.s32 	%p6, %r16, 3;
	mul.lo.s32 	%r31, %r165, %r54;
	add.s32 	%r32, %r31, %r9;
	mov.u32 	%r166, %r8;
	@%p6 bra 	$L__BB369_10;
	setp.eq.s32 	%p7, %r16, 0;
	add.s32 	%r82, %r32, %r8;
	mul.wide.s32 	%rd9, %r82, 4;
	add.s64 	%rd10, %rd1, %rd9;
	ld.global.v4.u32 	{%r83, %r84, %r85, %r86}, [%rd10];
	st.shared.v4.u32 	[%r17], {%r83, %r84, %r85, %r86};
	mov.u32 	%r166, %r14;
	@%p7 bra 	$L__BB369_10;
	setp.eq.s32 	%p8, %r16, 1;
	add.s32 	%r87, %r32, %r14;
	mul.wide.s32 	%rd11, %r87, 4;
	add.s64 	%rd12, %rd1, %rd11;
	ld.global.v4.u32 	{%r88, %r89, %r90, %r91}, [%rd12];
	st.shared.v4.u32 	[%r18], {%r88, %r89, %r90, %r91};
	mov.u32 	%r166, %r19;
	@%p8 bra 	$L__BB369_10;
	add.s32 	%r166, %r19, %r10;
	add.s32 	%r92, %r32, %r19;
	mul.wide.s32 	%rd13, %r92, 4;
	add.s64 	%rd14, %rd1, %rd13;
	ld.global.v4.u32 	{%r93, %r94, %r95, %r96}, [%rd14];
	shl.b32 	%r97, %r10, 2;
	add.s32 	%r98, %r18, %r97;
	st.shared.v4.u32 	[%r98], {%r93, %r94, %r95, %r96};
$L__BB369_10:
	setp.lt.u32 	%p9, %r15, 3;
	@%p9 bra 	$L__BB369_13;
	add.s32 	%r99, %r24, %r166;
	add.s32 	%r171, %r99, %r31;
	add.s32 	%r100, %r26, %r166;
	add.s32 	%r170, %r100, %r31;
	add.s32 	%r101, %r9, %r166;
	add.s32 	%r167, %r101, %r31;
	add.s32 	%r169, %r167, %r10;
	shl.b32 	%r102, %r166, 2;
	mov.u32 	%r103, _ZZ9cuda_gemmIiLi128ELi2ELi1ELi256ELi4ELi4ELi64ELi0ELi1EEviiiPT_S1_S1_iiiE3Ash;
	add.s32 	%r168, %r103, %r102;
$L__BB369_12:
	mul.wide.s32 	%rd15, %r171, 4;
	add.s64 	%rd16, %rd1, %rd15;
	mul.wide.s32 	%rd17, %r170, 4;
	add.s64 	%rd18, %rd1, %rd17;
	mul.wide.s32 	%rd19, %r169, 4;
	add.s64 	%rd20, %rd1, %rd19;
	mul.wide.s32 	%rd21, %r167, 4;
	add.s64 	%rd22, %rd1, %rd21;
	ld.global.v4.u32 	{%r104, %r105, %r106, %r107}, [%rd22];
	st.shared.v4.u32 	[%r168], {%r104, %r105, %r106, %r107};
	add.s32 	%r108, %r166, %r10;
	ld.global.v4.u32 	{%r109, %r110, %r111, %r112}, [%rd20];
	add.s32 	%r113, %r168, %r25;
	st.shared.v4.u32 	[%r113], {%r109, %r110, %r111, %r112};
	add.s32 	%r114, %r108, %r10;
	ld.global.v4.u32 	{%r115, %r116, %r117, %r118}, [%rd18];
	add.s32 	%r119, %r168, %r29;
	st.shared.v4.u32 	[%r119], {%r115, %r116, %r117, %r118};
	add.s32 	%r120, %r114, %r10;
	ld.global.v4.u32 	{%r121, %r122, %r123, %r124}, [%rd16];
	add.s32 	%r125, %r168, %r27;
	st.shared.v4.u32 	[%r125], {%r121, %r122, %r123, %r124};
	add.s32 	%r166, %r120, %r10;
	add.s32 	%r171, %r171, %r25;
	add.s32 	%r170, %r170, %r25;
	add.s32 	%r169, %r169, %r25;
	add.s32 	%r168, %r168, %r28;
	add.s32 	%r167, %r167, %r25;
	setp.lt.u32 	%p10, %r166, 256;
	@%p10 bra 	$L__BB369_12;
$L__BB369_13:
	bar.sync 	0;
	and.b32  	%r126, %r8, 252;
	or.b32  	%r127, %r126, %r11;
	shl.b32 	%r128, %r127, 2;
	mov.u32 	%r129, _ZZ9cuda_gemmIiLi128ELi2ELi1ELi256ELi4ELi4ELi64ELi0ELi1EEviiiPT_S1_S1_iiiE3Ash;
	add.s32 	%r130, %r129, %r128;
	ld.shared.u32 	%r131, [%r130];
	or.b32  	%r132, %r126, %r20;
	shl.b32 	%r133, %r132, 2;
	add.s32 	%r134, %r129, %r133;
	ld.shared.u32 	%r135, [%r134];
	or.b32  	%r136, %r126, %r21;
	shl.b32 	%r137, %r136, 2;
	add.s32 	%r138, %r129, %r137;
	ld.shared.u32 	%r139, [%r138];
	or.b32  	%r140, %r126, %r22;
	shl.b32 	%r141, %r140, 2;
	add.s32 	%r142, %r129, %r141;
	ld.shared.u32 	%r143, [%r142];
	ld.shared.u32 	%r144, [%r23];
	shfl.sync.idx.b32	%r145|%p11, %r144, %r11, 7199, -1;
	mul.lo.s32 	%r146, %r145, %r131;
	shfl.sync.idx.b32	%r147|%p12, %r144, %r20, 7199, -1;
	mad.lo.s32 	%r148, %r147, %r135, %r146;
	shfl.sync.idx.b32	%r149|%p13, %r144, %r21, 7199, -1;
	mad.lo.s32 	%r150, %r149, %r139, %r148;
	shfl.sync.idx.b32	%r151|%p14, %r144, %r22, 7199, -1;
	mad.lo.s32 	%r152, %r151, %r143, %r150;
	ld.shared.u32 	%r153, [%r23+40];
	shfl.sync.idx.b32	%r154|%p15, %r153, %r11, 7199, -1;
	mul.lo.s32 	%r155, %r154, %r131;
	shfl.sync.idx.b32	%r156|%p16, %r153, %r20, 7199, -1;
	mad.lo.s32 	%r157, %r156, %r135, %r155;
	shfl.sync.idx.b32	%r158|%p17, %r153, %r21, 7199, -1;
	mad.lo.s32 	%r159, %r158, %r139, %r157;
	shfl.sync.idx.b32	%r160|%p18, %r153, %r22, 7199, -1;
	mad.lo.s32 	%r161, %r160, %r143, %r159;
	bar.sync 	0;
	mad.lo.s32 	%r162, %r165, %r53, %r13;
	mul.wide.s32 	%rd23, %r162, 4;
	add.s64 	%rd24, %rd3, %rd23;
	st.global.u32 	[%rd24], %r152;
	add.s32 	%r163, %r162, %r12;
	mul.wide.s32 	%rd25, %r163, 4;
	add.s64 	%rd26, %rd3, %rd25;
	st.global.u32 	[%rd26], %r161;
	add.s32 	%r165, %r165, %r6;
	setp.lt.u32 	%p19, %r165, %r7;
	@%p19 bra 	$L__BB369_5;
$L__BB369_14:
	ret;

}
	// .globl	_Z9cuda_gemmIiLi128ELi2ELi1ELi256ELi4ELi4ELi64ELi1ELi0EEviiiPT_S1_S1_iii
.visible .entry _Z9cuda_gemmIiLi128ELi2ELi1ELi256ELi4ELi4ELi64ELi1ELi0EEviiiPT_S1_S1_iii(
	.param .u32 _Z9cuda_gemmIiLi128ELi2ELi1ELi256ELi4ELi4ELi64ELi1ELi0EEviiiPT_S1_S1_iii_param_0,
	.param .u32 _Z9cuda_gemmIiLi128ELi2ELi1ELi256ELi4ELi4ELi64ELi1ELi0EEviiiPT_S1_S1_iii_param_1,
	.param .u32 _Z9cuda_gemmIiLi128ELi2ELi1ELi256ELi4ELi4ELi64ELi1ELi0EEviiiPT_S1_S1_iii_param_2,
	.param .u64 .ptr .align 1 _Z9cuda_gemmIiLi128ELi2ELi1ELi256ELi4ELi4ELi64ELi1ELi0EEviiiPT_S1_S1_iii_param_3,
	.param .u64 .ptr .align 1 _Z9cuda_gemmIiLi128ELi2ELi1ELi256ELi4ELi4ELi64ELi1ELi0EEviiiPT_S1_S1_iii_param_4,
	.param .u64 .ptr .align 1 _Z9cuda_gemmIiLi128ELi2ELi1ELi256ELi4ELi4ELi64ELi1ELi0EEviiiPT_S1_S1_iii_param_5,
	.param .u32 _Z9cuda_gemmIiLi128ELi2ELi1ELi256ELi4ELi4ELi64ELi1ELi0EEviiiPT_S1_S1_iii_param_6,
	.param .u32 _Z9cuda_gemmIiLi128ELi2ELi1ELi256ELi4ELi4ELi64ELi1ELi0EEviiiPT_S1_S1_iii_param_7,
	.param .u32 _Z9cuda_gemmIiLi128ELi2ELi1ELi256ELi4ELi4ELi64ELi1ELi0EEviiiPT_S1_S1_iii_param_8
)
.maxntid 128
{
	.local .align 8 .b8 	__local_depot370[8];
	.reg .b64 	%SP;
	.reg .b64 	%SPL;
	.reg .pred 	%p<37>;
	.reg .b16 	%rs<4>;
	.reg .b32 	%r<272>;
	.reg .b64 	%rd<32>;
	// demoted variable
	.shared .align 128 .b8 _ZZ9cuda_gemmIiLi128ELi2ELi1ELi256ELi4ELi4ELi64ELi1ELi0EEviiiPT_S1_S1_iiiE11kron_fac_sh[80];
	// demoted variable
	.shared .align 128 .b8 _ZZ9cuda_gemmIiLi128ELi2ELi1ELi256ELi4ELi4ELi64ELi1ELi0EEviiiPT_S1_S1_iiiE3Ash[1024];
	mov.u64 	%SPL, __local_depot370;
	ld.param.u64 	%rd6, [_Z9cuda_gemmIiLi128ELi2ELi1ELi256ELi4ELi4ELi64ELi1ELi0EEviiiPT_S1_S1_iii_param_3];
	ld.param.u64 	%rd4, [_Z9cuda_gemmIiLi128ELi2ELi1ELi256ELi4ELi4ELi64ELi1ELi0EEviiiPT_S1_S1_iii_param_4];
	ld.param.u32 	%r109, [_Z9cuda_gemmIiLi128ELi2ELi1ELi256ELi4ELi4ELi64ELi1ELi0EEviiiPT_S1_S1_iii_param_6];
	ld.param.u32 	%r110, [_Z9cuda_gemmIiLi128ELi2ELi1ELi256ELi4ELi4ELi64ELi1ELi0EEviiiPT_S1_S1_iii_param_7];
	cvta.to.global.u64 	%rd1, %rd6;
	add.u64 	%rd2, %SPL, 0;
	mov.u32 	%r1, %tid.x;
	mul.lo.s32 	%r2, %r110, %r109;
	setp.ge.u32 	%p1, %r1, %r2;
	@%p1 bra 	$L__BB370_3;
	mov.u32 	%r3, %ntid.x;
	cvta.to.global.u64 	%rd3, %rd4;
	mov.u32 	%r113, _ZZ9cuda_gemmIiLi128ELi2ELi1ELi256ELi4ELi4ELi64ELi1ELi0EEviiiPT_S1_S1_iiiE11kron_fac_sh;
	mov.u32 	%r235, %r1;
$L__BB370_2:
	mul.wide.u32 	%rd8, %r235, 4;
	add.s64 	%rd9, %rd3, %rd8;
	ld.global.u32 	%r111, [%rd9];
	rem.u32 	%r112, %r235, %r109;
	mad.lo.s32 	%r114, %r112, 20, %r113;
	div.u32 	%r115, %r235, %r110;
	shl.b32 	%r116, %r115, 2;
	add.s32 	%r117, %r114, %r116;
	st.shared.u32 	[%r117], %r111;
	add.s32 	%r235, %r235, %r3;
	setp.lt.u32 	%p2, %r235, %r2;
	@%p2 bra 	$L__BB370_2;
$L__BB370_3:
	div.s32 	%r6, 256, %r110;
	min.s32 	%r7, %r6, 128;
	cvt.u16.u32 	%rs1, %r7;
	div.s16 	%rs2, 128, %rs1;
	cvt.s32.s16 	%r8, %rs2;
	div.s16 	%rs3, 4, %rs2;
	cvt.s32.s16 	%r9, %rs3;
	div.u32 	%r11, %r1, %r7;
	mul.lo.s32 	%r118, %r11, %r7;
	sub.s32 	%r10, %r1, %r118;
	mov.u32 	%r240, %ctaid.y;
	mov.u32 	%r13, %nctaid.y;
	shl.b32 	%r14, %r13, 1;
	setp.ge.u32 	%p3, %r240, %r14;
	@%p3 bra 	$L__BB370_44;
	shl.b32 	%r15, %r1, 2;
	mov.u32 	%r120, %ntid.x;
	shl.b32 	%r16, %r120, 2;
	and.b32  	%r17, %r10, 3;
	min.s32 	%r18, %r109, 4;
	and.b32  	%r19, %r1, 3;
	add.s32 	%r20, %r15, %r16;
	max.u32 	%r121, %r20, 256;
	setp.lt.u32 	%p4, %r20, 256;
	selp.u32 	%r122, 1, 0, %p4;
	or.b32  	%r123, %r20, %r122;
	sub.s32 	%r124, %r121, %r123;
	div.u32 	%r125, %r124, %r16;
	add.s32 	%r21, %r125, %r122;
	shl.b32 	%r126, %r1, 4;
	mov.u32 	%r127, _ZZ9cuda_gemmIiLi128ELi2ELi1ELi256ELi4ELi4ELi64ELi1ELi0EEviiiPT_S1_S1_iiiE3Ash;
	add.s32 	%r22, %r127, %r126;
	shl.b32 	%r32, %r120, 4;
	add.s32 	%r23, %r22, %r32;
	add.s32 	%r24, %r20, %r16;
	add.s32 	%r128, %r10, 1;
	and.b32  	%r25, %r128, 3;
	xor.b32  	%r26, %r17, 2;
	add.s32 	%r129, %r10, -1;
	and.b32  	%r27, %r129, 3;
	setp.lt.s32 	%p5, %r17, %r110;
	selp.b32 	%r130, 0, %r110, %p5;
	sub.s32 	%r28, %r17, %r130;
	add.s32 	%r131, %r17, 1;
	setp.lt.s32 	%p6, %r131, %r110;
	selp.b32 	%r132, 0, %r110, %p6;
	sub.s32 	%r29, %r131, %r132;
	add.s32 	%r133, %r17, 2;
	setp.lt.s32 	%p7, %r133, %r110;
	selp.b32 	%r134, 0, %r110, %p7;
	sub.s32 	%r30, %r133, %r134;
	add.s32 	%r135, %r17, 3;
	setp.lt.s32 	%p8, %r135, %r110;
	selp.b32 	%r136, 0, %r110, %p8;
	sub.s32 	%r31, %r135, %r136;
	mul.lo.s32 	%r33, %r120, 48;
	shl.b32 	%r34, %r120, 6;
	shl.b32 	%r35, %r120, 5;
	shl.b32 	%r202, %r19, 2;
$L__BB370_5:
	setp.gt.u32 	%p9, %r1, 63;
	mov.b32 	%r137, 0;
	st.local.v2.u32 	[%rd2], {%r137, %r137};
	@%p9 bra 	$L__BB370_13;
	and.b32  	%r41, %r21, 3;
	setp.eq.s32 	%p10, %r41, 3;
	shl.b32 	%r42, %r240, 8;
	mov.u32 	%r241, %r15;
	@%p10 bra 	$L__BB370_10;
	setp.eq.s32 	%p11, %r41, 0;
	add.s32 	%r138, %r42, %r15;
	mul.wide.s32 	%rd10, %r138, 4;
	add.s64 	%rd11, %rd1, %rd10;
	ld.global.v4.u32 	{%r139, %r140, %r141, %r142}, [%rd11];
	st.shared.v4.u32 	[%r22], {%r139, %r140, %r141, %r142};
	mov.u32 	%r241, %r20;
	@%p11 bra 	$L__BB370_10;
	setp.eq.s32 	%p12, %r41, 1;
	add.s32 	%r143, %r42, %r20;
	mul.wide.s32 	%rd12, %r143, 4;
	add.s64 	%rd13, %rd1, %rd12;
	ld.global.v4.u32 	{%r144, %r145, %r146, %r147}, [%rd13];
	st.shared.v4.u32 	[%r23], {%r144, %r145, %r146, %r147};
	mov.u32 	%r241, %r24;
	@%p12 bra 	$L__BB370_10;
	add.s32 	%r241, %r24, %r16;
	add.s32 	%r148, %r42, %r24;
	mul.wide.s32 	%rd14, %r148, 4;
	add.s64 	%rd15, %rd1, %rd14;
	ld.global.v4.u32 	{%r149, %r150, %r151, %r152}, [%rd15];
	shl.b32 	%r153, %r16, 2;
	add.s32 	%r154, %r23, %r153;
	st.shared.v4.u32 	[%r154], {%r149, %r150, %r151, %r152};
$L__BB370_10:
	setp.lt.u32 	%p13, %r21, 3;
	@%p13 bra 	$L__BB370_13;
	mov.u32 	%r155, %ntid.x;
	add.s32 	%r242, %r241, %r42;
	mad.lo.s32 	%r246, %r155, 12, %r242;
	shl.b32 	%r156, %r155, 3;
	add.s32 	%r245, %r242, %r156;
	add.s32 	%r244, %r242, %r16;
	shl.b32 	%r157, %r241, 2;
	mov.u32 	%r158, _ZZ9cuda_gemmIiLi128ELi2ELi1ELi256ELi4ELi4ELi64ELi1ELi0EEviiiPT_S1_S1_iiiE3Ash;
	add.s32 	%r243, %r158, %r157;
$L__BB370_12:
	mul.wide.s32 	%rd16, %r246, 4;
	add.s64 	%rd17, %rd1, %rd16;
	mul.wide.s32 	%rd18, %r245, 4;
	add.s64 	%rd19, %rd1, %rd18;
	mul.wide.s32 	%rd20, %r244, 4;
	add.s64 	%rd21, %rd1, %rd20;
	mul.wide.s32 	%rd22, %r242, 4;
	add.s64 	%rd23, %rd1, %rd22;
	ld.global.v4.u32 	{%r159, %r160, %r161, %r162}, [%rd23];
	st.shared.v4.u32 	[%r243], {%r159, %r160, %r161, %r162};
	add.s32 	%r163, %r241, %r16;
	ld.global.v4.u32 	{%r164, %r165, %r166, %r167}, [%rd21];
	add.s32 	%r168, %r243, %r32;
	st.shared.v4.u32 	[%r168], {%r164, %r165, %r166, %r167};
	add.s32 	%r169, %r163, %r16;
	ld.global.v4.u32 	{%r170, %r171, %r172, %r173}, [%rd19];
	add.s32 	%r174, %r243, %r35;
	st.shared.v4.u32 	[%r174], {%r170, %r171, %r172, %r173};
	add.s32 	%r175, %r169, %r16;
	ld.global.v4.u32 	{%r176, %r177, %r178, %r179}, [%rd17];
	add.s32 	%r180, %r243, %r33;
	st.shared.v4.u32 	[%r180], {%r176, %r177, %r178, %r179};
	add.s32 	%r241, %r175, %r16;
	add.s32 	%r246, %r246, %r32;
	add.s32 	%r245, %r245, %r32;
	add.s32 	%r244, %r244, %r32;
	add.s32 	%r243, %r243, %r34;
	add.s32 	%r242, %r242, %r32;
	setp.lt.u32 	%p14, %r241, 256;
	@%p14 bra 	$L__BB370_12;
$L__BB370_13:
	setp.lt.s32 	%p15, %r6, 1;
	bar.sync 	0;
	mov.b32 	%r248, 0;
	mov.u32 	%r249, %r248;
	@%p15 bra 	$L__BB370_43;
	mov.b32 	%r258, 0;
	mov.u32 	%r259, %r258;
$L__BB370_15:
	setp.gt.s32 	%p16, %r110, 0;
	add.s32 	%r183, %r259, %r10;
	mul.lo.s32 	%r75, %r183, %r110;
	@%p16 bra 	$L__BB370_16;
	bra.uni 	$L__BB370_17;
$L__BB370_16:
	add.s32 	%r184, %r17, %r75;
	shl.b32 	%r185, %r184, 2;
	mov.u32 	%r186, _ZZ9cuda_gemmIiLi128ELi2ELi1ELi256ELi4ELi4ELi64ELi1ELi0EEviiiPT_S1_S1_iiiE3Ash;
	add.s32 	%r187, %r186, %r185;
	ld.shared.u32 	%r260, [%r187];
$L__BB370_17:
	setp.lt.s32 	%p17, %r110, 2;
	@%p17 bra 	$L__BB370_19;
	add.s32 	%r188, %r25, %r75;
	shl.b32 	%r189, %r188, 2;
	mov.u32 	%r190, _ZZ9cuda_gemmIiLi128ELi2ELi1ELi256ELi4ELi4ELi64ELi1ELi0EEviiiPT_S1_S1_iiiE3Ash;
	add.s32 	%r191, %r190, %r189;
	ld.shared.u32 	%r256, [%r191];
$L__BB370_19:
	setp.lt.s32 	%p18, %r110, 3;
	@%p18 bra 	$L__BB370_21;
	add.s32 	%r192, %r26, %r75;
	shl.b32 	%r193, %r192, 2;
	mov.u32 	%r194, _ZZ9cuda_gemmIiLi128ELi2ELi1ELi256ELi4ELi4ELi64ELi1ELi0EEviiiPT_S1_S1_iiiE3Ash;
	add.s32 	%r195, %r194, %r193;
	ld.shared.u32 	%r255, [%r195];
$L__BB370_21:
	setp.lt.s32 	%p19, %r110, 4;
	@%p19 bra 	$L__BB370_23;
	add.s32 	%r196, %r27, %r75;
	shl.b32 	%r197, %r196, 2;
	mov.u32 	%r198, _ZZ9cuda_gemmIiLi128ELi2ELi1ELi256ELi4ELi4ELi64ELi1ELi0EEviiiPT_S1_S1_iiiE3Ash;
	add.s32 	%r199, %r198, %r197;
	ld.shared.u32 	%r254, [%r199];
$L__BB370_23:
	setp.lt.s32 	%p20, %r11, %r18;
	@%p20 bra 	$L__BB370_24;
	bra.uni 	$L__BB370_41;
$L__BB370_24:
	mul.lo.s32 	%r76, %r258, %r9;
	mov.b32 	%r264, 0;
	mov.u32 	%r265, %r11;
$L__BB370_25:
	setp.gt.u32 	%p21, %r110, 64;
	mov.u32 	%r201, _ZZ9cuda_gemmIiLi128ELi2ELi1ELi256ELi4ELi4ELi64ELi1ELi0EEviiiPT_S1_S1_iiiE11kron_fac_sh;
	mad.lo.s32 	%r87, %r265, 20, %r201;
	add.s32 	%r203, %r87, %r202;
	ld.shared.u32 	%r88, [%r203];
	@%p21 bra 	$L__BB370_32;
	setp.lt.s32 	%p26, %r110, 2;
	shfl.sync.idx.b32	%r217|%p27, %r88, %r28, 7199, -1;
	mul.lo.s32 	%r271, %r217, %r260;
	@%p26 bra 	$L__BB370_28;
	shfl.sync.idx.b32	%r218|%p28, %r88, %r29, 7199, -1;
	mad.lo.s32 	%r271, %r218, %r256, %r271;
$L__BB370_28:
	setp.lt.s32 	%p29, %r110, 3;
	@%p29 bra 	$L__BB370_30;
	shfl.sync.idx.b32	%r219|%p30, %r88, %r30, 7199, -1;
	mad.lo.s32 	%r271, %r219, %r255, %r271;
$L__BB370_30:
	setp.lt.s32 	%p31, %r110, 4;
	@%p31 bra 	$L__BB370_40;
	shfl.sync.idx.b32	%r220|%p32, %r88, %r31, 7199, -1;
	mad.lo.s32 	%r271, %r220, %r254, %r271;
	bra.uni 	$L__BB370_40;
$L__BB370_32:
	setp.lt.s32 	%p22, %r110, 1;
	mov.b32 	%r271, 0;
	@%p22 bra 	$L__BB370_34;
	shl.b32 	%r205, %r17, 2;
	add.s32 	%r206, %r87, %r205;
	ld.shared.u32 	%r207, [%r206];
	mul.lo.s32 	%r271, %r207, %r260;
$L__BB370_34:
	setp.lt.s32 	%p23, %r110, 2;
	@%p23 bra 	$L__BB370_36;
	shl.b32 	%r208, %r25, 2;
	add.s32 	%r209, %r87, %r208;
	ld.shared.u32 	%r210, [%r209];
	mad.lo.s32 	%r271, %r210, %r256, %r271;
$L__BB370_36:
	setp.lt.s32 	%p24, %r110, 3;
	@%p24 bra 	$L__BB370_38;
	shl.b32 	%r211, %r26, 2;
	add.s32 	%r212, %r87, %r211;
	ld.shared.u32 	%r213, [%r212];
	mad.lo.s32 	%r271, %r213, %r255, %r271;
$L__BB370_38:
	setp.lt.s32 	%p25, %r110, 4;
	@%p25 bra 	$L__BB370_40;
	shl.b32 	%r214, %r27, 2;
	add.s32 	%r215, %r87, %r214;
	ld.shared.u32 	%r216, [%r215];
	mad.lo.s32 	%r271, %r216, %r254, %r271;
$L__BB370_40:
	add.s32 	%r221, %r264, %r76;
	mul.wide.s32 	%rd24, %r221, 4;
	add.s64 	%rd25, %rd2, %rd24;
	ld.local.u32 	%r222, [%rd25];
	add.s32 	%r223, %r222, %r271;
	st.local.u32 	[%rd25], %r223;
	add.s32 	%r265, %r265, %r8;
	add.s32 	%r264, %r264, 1;
	setp.lt.s32 	%p33, %r265, %r18;
	@%p33 bra 	$L__BB370_25;
$L__BB370_41:
	add.s32 	%r259, %r259, %r7;
	add.s32 	%r258, %r258, 1;
	setp.lt.s32 	%p34, %r259, %r6;
	@%p34 bra 	$L__BB370_15;
	ld.local.v2.u32 	{%r249, %r248}, [%rd2];
$L__BB370_43:
	ld.param.u64 	%rd31, [_Z9cuda_gemmIiLi128ELi2ELi1ELi256ELi4ELi4ELi64ELi1ELi0EEviiiPT_S1_S1_iii_param_5];
	bar.sync 	0;
	shl.b32 	%r224, %r240, 8;
	mul.lo.s32 	%r225, %r7, %r6;
	mul.lo.s32 	%r226, %r225, %r8;
	div.s32 	%r227, %r226, %r7;
	or.b32  	%r228, %r224, %r1;
	cvta.to.global.u64 	%rd26, %rd31;
	mul.wide.s32 	%rd27, %r228, 4;
	add.s64 	%rd28, %rd26, %rd27;
	st.global.u32 	[%rd28], %r249;
	rem.s32 	%r229, 1, %r9;
	add.s32 	%r230, %r9, 1;
	setp.lt.u32 	%p35, %r230, 3;
	shl.b32 	%r231, %r9, 7;
	selp.b32 	%r232, %r231, 0, %p35;
	add.s32 	%r233, %r228, %r232;
	mad.lo.s32 	%r234, %r227, %r229, %r233;
	mul.wide.s32 	%rd29, %r234, 4;
	add.s64 	%rd30, %rd26, %rd29;
	st.global.u32 	[%rd30], %r248;
	add.s32 	%r240, %r240, %r13;
	setp.lt.u32 	%p36, %r240, %r14;
	@%p36 bra 	$L__BB370_5;
$L__BB370_44:
	ret;

}
	// .globl	_Z9cuda_gemmIiLi128ELi2ELi1ELi256ELi4ELi4ELi64ELi1ELi1EEviiiPT_S1_S1_iii
.visible .entry _Z9cuda_gemmIiLi128ELi2ELi1ELi256ELi4ELi4ELi64ELi1ELi1EEviiiPT_S1_S1_iii(
	.param .u32 _Z9cuda_gemmIiLi128ELi2ELi1ELi256ELi4ELi4ELi64ELi1ELi1EEviiiPT_S1_S1_iii_param_0,
	.param .u32 _Z9cuda_gemmIiLi128ELi2ELi1ELi256ELi4ELi4ELi64ELi1ELi1EEviiiPT_S1_S1_iii_param_1,
	.param .u32 _Z9cuda_gemmIiLi128ELi2ELi1ELi256ELi4ELi4ELi64ELi1ELi1EEviiiPT_S1_S1_iii_param_2,
	.param .u64 .ptr .align 1 _Z9cuda_gemmIiLi128ELi2ELi1ELi256ELi4ELi4ELi64ELi1ELi1EEviiiPT_S1_S1_iii_param_3,
	.param .u64 .ptr .align 1 _Z9cuda_gemmIiLi128ELi2ELi1ELi256ELi4ELi4ELi64ELi1ELi1EEviiiPT_S1_S1_iii_param_4,
	.param .u64 .ptr .align 1 _Z9cuda_gemmIiLi128ELi2ELi1ELi256ELi4ELi4ELi64ELi1ELi1EEviiiPT_S1_S1_iii_param_5,
	.param .u32 _Z9cuda_gemmIiLi128ELi2ELi1ELi256ELi4ELi4ELi64ELi1ELi1EEviiiPT_S1_S1_iii_param_6,
	.param .u32 _Z9cuda_gemmIiLi128ELi2ELi1ELi256ELi4ELi4ELi64ELi1ELi1EEviiiPT_S1_S1_iii_param_7,
	.param .u32 _Z9cuda_gemmIiLi128ELi2ELi1ELi256ELi4ELi4ELi64ELi1ELi1EEviiiPT_S1_S1_iii_param_8
)
.maxntid 128
{
	.reg .pred 	%p<20>;
	.reg .b32 	%r<157>;
	.reg .b64 	%rd<26>;
	// demoted variable
	.shared .align 128 .b8 _ZZ9cuda_gemmIiLi128ELi2ELi1ELi256ELi4ELi4ELi64ELi1ELi1EEviiiPT_S1_S1_iiiE11kron_fac_sh[80];
	// demoted variable
	.shared .align 128 .b8 _ZZ9cuda_gemmIiLi128ELi2ELi1ELi256ELi4ELi4ELi64ELi1ELi1EEviiiPT_S1_S1_iiiE3Ash[1024];
	ld.param.u64 	%rd5, [_Z9cuda_gemmIiLi128ELi2ELi1ELi256ELi4ELi4ELi64ELi1ELi1EEviiiPT_S1_S1_iii_param_3];
	ld.param.u64 	%rd3, [_Z9cuda_gemmIiLi128ELi2ELi1ELi256ELi4ELi4ELi64ELi1ELi1EEviiiPT_S1_S1_iii_param_4];
	cvta.to.global.u64 	%rd1, %rd5;
	mov.u32 	%r1, %tid.x;
	setp.gt.u32 	%p1, %r1, 15;
	@%p1 bra 	$L__BB371_3;
	mov.u32 	%r2, %ntid.x;
	cvta.to.global.u64 	%rd2, %rd3;
	mov.u32 	%r50, _ZZ9cuda_gemmIiLi128ELi2ELi1ELi256ELi4ELi4ELi64ELi1ELi1EEviiiPT_S1_S1_iiiE11kron_fac_sh;
	mov.u32 	%r148, %r1;
$L__BB371_2:
	mul.wide.u32 	%rd6, %r148, 4;
	add.s64 	%rd7, %rd2, %rd6;
	ld.global.u32 	%r48, [%rd7];
	and.b32  	%r49, %r148, 3;
	mad.lo.s32 	%r51, %r49, 20, %r50;
	and.b32  	%r52, %r148, -4;
	add.s32 	%r53, %r51, %r52;
	st.shared.u32 	[%r53], %r48;
	add.s32 	%r148, %r148, %r2;
	setp.lt.u32 	%p2, %r148, 16;
	@%p2 bra 	$L__BB371_2;
$L__BB371_3:
	mov.u32 	%r149, %ctaid.y;
	mov.u32 	%r6, %nctaid.y;
	shl.b32 	%r7, %r6, 1;
	setp.ge.u32 	%p3, %r149, %r7;
	@%p3 bra 	$L__BB371_14;
	shl.b32 	%r8, %r1, 2;
	mov.u32 	%r54, %ntid.x;
	shl.b32 	%r9, %r54, 2;
	and.b32  	%r10, %r1, 3;
	add.s32 	%r11, %r8, %r9;
	max.u32 	%r55, %r11, 256;
	setp.lt.u32 	%p4, %r11, 256;
	selp.u32 	%r56, 1, 0, %p4;
	or.b32  	%r57, %r11, %r56;
	sub.s32 	%r58, %r55, %r57;
	div.u32 	%r59, %r58, %r9;
	add.s32 	%r12, %r59, %r56;
	and.b32  	%r13, %r12, 3;
	shl.b32 	%r60, %r1, 4;
	mov.u32 	%r61, _ZZ9cuda_gemmIiLi128ELi2ELi1ELi256ELi4ELi4ELi64ELi1ELi1EEviiiPT_S1_S1_iiiE3Ash;
	add.s32 	%r14, %r61, %r60;
	shl.b32 	%r21, %r54, 4;
	add.s32 	%r15, %r14, %r21;
	add.s32 	%r16, %r11, %r9;
	add.s32 	%r62, %r1, 1;
	and.b32  	%r17, %r62, 3;
	xor.b32  	%r18, %r10, 2;
	add.s32 	%r63, %r1, -1;
	and.b32  	%r19, %r63, 3;
	mul.lo.s32 	%r20, %r54, 12;
	shl.b32 	%r22, %r54, 3;
	mul.lo.s32 	%r23, %r54, 48;
	shl.b32 	%r24, %r54, 6;
	shl.b32 	%r25, %r54, 5;
$L__BB371_5:
	setp.gt.u32 	%p5, %r1, 63;
	@%p5 bra 	$L__BB371_13;
	setp.eq.s32 	%p6, %r13, 3;
	shl.b32 	%r27, %r149, 8;
	mov.u32 	%r150, %r8;
	@%p6 bra 	$L__BB371_10;
	setp.eq.s32 	%p7, %r13, 0;
	add.s32 	%r64, %r27, %r8;
	mul.wide.s32 	%rd8, %r64, 4;
	add.s64 	%rd9, %rd1, %rd8;
	ld.global.v4.u32 	{%r65, %r66, %r67, %r68}, [%rd9];
	st.shared.v4.u32 	[%r14], {%r65, %r66, %r67, %r68};
	mov.u32 	%r150, %r11;
	@%p7 bra 	$L__BB371_10;
	setp.eq.s32 	%p8, %r13, 1;
	add.s32 	%r69, %r27, %r11;
	mul.wide.s32 	%rd10, %r69, 4;
	add.s64 	%rd11, %rd1, %rd10;
	ld.global.v4.u32 	{%r70, %r71, %r72, %r73}, [%rd11];
	st.shared.v4.u32 	[%r15], {%r70, %r71, %r72, %r73};
	mov.u32 	%r150, %r16;
	@%p8 bra 	$L__BB371_10;
	add.s32 	%r150, %r16, %r9;
	add.s32 	%r74, %r27, %r16;
	mul.wide.s32 	%rd12, %r74, 4;
	add.s64 	%rd13, %rd1, %rd12;
	ld.global.v4.u32 	{%r75, %r76, %r77, %r78}, [%rd13];
	shl.b32 	%r79, %r9, 2;
	add.s32 	%r80, %r15, %r79;
	st.shared.v4.u32 	[%r80], {%r75, %r76, %r77, %r78};
$L__BB371_10:
	setp.lt.u32 	%p9, %r12, 3;
	@%p9 bra 	$L__BB371_13;
	add.s32 	%r151, %r150, %r27;
	add.s32 	%r155, %r151, %r20;
	add.s32 	%r154, %r151, %r22;
	add.s32 	%r153, %r151, %r9;
	shl.b32 	%r81, %r150, 2;
	mov.u32 	%r82, _ZZ9cuda_gemmIiLi128ELi2ELi1ELi256ELi4ELi4ELi64ELi1ELi1EEviiiPT_S1_S1_iiiE3Ash;
	add.s32 	%r152, %r82, %r81;
$L__BB371_12:
	mul.wide.s32 	%rd14, %r155, 4;
	add.s64 	%rd15, %rd1, %rd14;
	mul.wide.s32 	%rd16, %r154, 4;
	add.s64 	%rd17, %rd1, %rd16;
	mul.wide.s32 	%rd18, %r153, 4;
	add.s64 	%rd19, %rd1, %rd18;
	mul.wide.s32 	%rd20, %r151, 4;
	add.s64 	%rd21, %rd1, %rd20;
	ld.global.v4.u32 	{%r83, %r84, %r85, %r86}, [%rd21];
	st.shared.v4.u32 	[%r152], {%r83, %r84, %r85, %r86};
	add.s32 	%r87, %r150, %r9;
	ld.global.v4.u32 	{%r88, %r89, %r90, %r91}, [%rd19];
	add.s32 	%r92, %r152, %r21;
	st.shared.v4.u32 	[%r92], {%r88, %r89, %r90, %r91};
	add.s32 	%r93, %r87, %r9;
	ld.global.v4.u32 	{%r94, %r95, %r96, %r97}, [%rd17];
	add.s32 	%r98, %r152, %r25;
	st.shared.v4.u32 	[%r98], {%r94, %r95, %r96, %r97};
	add.s32 	%r99, %r93, %r9;
	ld.global.v4.u32 	{%r100, %r101, %r102, %r103}, [%rd15];
	add.s32 	%r104, %r152, %r23;
	st.shared.v4.u32 	[%r104], {%r100, %r101, %r102, %r103};
	add.s32 	%r150, %r99, %r9;
	add.s32 	%r155, %r155, %r21;
	add.s32 	%r154, %r154, %r21;
	add.s32 	%r153, %r153, %r21;
	add.s32 	%r152, %r152, %r24;
	add.s32 	%r151, %r151, %r21;
	setp.lt.u32 	%p10, %r150, 256;
	@%p10 bra 	$L__BB371_12;
$L__BB371_13:
	ld.param.u64 	%rd25, [_Z9cuda_gemmIiLi128ELi2ELi1ELi256ELi4ELi4ELi64ELi1ELi1EEviiiPT_S1_S1_iii_param_5];
	bar.sync 	0;
	and.b32  	%r105, %r8, 252;
	or.b32  	%r106, %r105, %r10;
	shl.b32 	%r107, %r106, 2;
	mov.u32 	%r108, _ZZ9cuda_gemmIiLi128ELi2ELi1ELi256ELi4ELi4ELi64ELi1ELi1EEviiiPT_S1_S1_iiiE3Ash;
	add.s32 	%r109, %r108, %r107;
	ld.shared.u32 	%r110, [%r109];
	or.b32  	%r111, %r105, %r17;
	shl.b32 	%r112, %r111, 2;
	add.s32 	%r113, %r108, %r112;
	ld.shared.u32 	%r114, [%r113];
	or.b32  	%r115, %r105, %r18;
	shl.b32 	%r116, %r115, 2;
	add.s32 	%r117, %r108, %r116;
	ld.shared.u32 	%r118, [%r117];
	or.b32  	%r119, %r105, %r19;
	shl.b32 	%r120, %r119, 2;
	add.s32 	%r121, %r108, %r120;
	ld.shared.u32 	%r122, [%r121];
	shl.b32 	%r123, %r10, 2;
	mov.u32 	%r124, _ZZ9cuda_gemmIiLi128ELi2ELi1ELi256ELi4ELi4ELi64ELi1ELi1EEviiiPT_S1_S1_iiiE11kron_fac_sh;
	add.s32 	%r125, %r124, %r123;
	shr.u32 	%r126, %r1, 6;
	mad.lo.s32 	%r127, %r126, 20, %r125;
	ld.shared.u32 	%r128, [%r127];
	shfl.sync.idx.b32	%r129|%p11, %r128, %r10, 7199, -1;
	mul.lo.s32 	%r130, %r129, %r110;
	shfl.sync.idx.b32	%r131|%p12, %r128, %r17, 7199, -1;
	mad.lo.s32 	%r132, %r131, %r114, %r130;
	shfl.sync.idx.b32	%r133|%p13, %r128, %r18, 7199, -1;
	mad.lo.s32 	%r134, %r133, %r118, %r132;
	shfl.sync.idx.b32	%r135|%p14, %r128, %r19, 7199, -1;
	mad.lo.s32 	%r136, %r135, %r122, %r134;
	ld.shared.u32 	%r137, [%r127+40];
	shfl.sync.idx.b32	%r138|%p15, %r137, %r10, 7199, -1;
	mul.lo.s32 	%r139, %r138, %r110;
	shfl.sync.idx.b32	%r140|%p16, %r137, %r17, 7199, -1;
	mad.lo.s32 	%r141, %r140, %r114, %r139;
	shfl.sync.idx.b32	%r142|%p17, %r137, %r18, 7199, -1;
	mad.lo.s32 	%r143, %r142, %r118, %r141;
	shfl.sync.idx.b32	%r144|%p18, %r137, %r19, 7199, -1;
	mad.lo.s32 	%r145, %r144, %r122, %r143;
	bar.sync 	0;
	shl.b32 	%r146, %r149, 8;
	or.b32  	%r147, %r146, %r1;
	cvta.to.global.u64 	%rd22, %rd25;
	mul.wide.s32 	%rd23, %r147, 4;
	add.s64 	%rd24, %rd22, %rd23;
	st.global.u32 	[%rd24], %r136;
	st.global.u32 	[%rd24+512], %r145;
	add.s32 	%r149, %r149, %r6;
	setp.lt.u32 	%p19, %r149, %r7;
	@%p19 bra 	$L__BB371_5;
$L__BB371_14:
	ret;

}
	// .globl	_Z9cuda_gemmIiLi128ELi2ELi1ELi256ELi8ELi8ELi64ELi0ELi0EEviiiPT_S1_S1_iii
.visible .entry _Z9cuda_gemmIiLi128ELi2ELi1ELi256ELi8ELi8ELi64ELi0ELi0EEviiiPT_S1_S1_iii(
	.param .u32 _Z9cuda_gemmIiLi128ELi2ELi1ELi256ELi8ELi8ELi64ELi0ELi0EEviiiPT_S1_S1_iii_param_0,
	.param .u32 _Z9cuda_gemmIiLi128ELi2ELi1ELi256ELi8ELi8ELi64ELi0ELi0EEviiiPT_S1_S1_iii_param_1,
	.param .u32 _Z9cuda_gemmIiLi128ELi2ELi1ELi256ELi8ELi8ELi64ELi0ELi0EEviiiPT_S1_S1_iii_param_2,
	.param .u64 .ptr .align 1 _Z9cuda_gemmIiLi128ELi2ELi1ELi256ELi8ELi8ELi64ELi0ELi0EEviiiPT_S1_S1_iii_param_3,
	.param .u64 .ptr .align 1 _Z9cuda_gemmIiLi128ELi2ELi1ELi256ELi8ELi8ELi64ELi0ELi0EEviiiPT_S1_S1_iii_param_4,
	.param .u64 .ptr .align 1 _Z9cuda_gemmIiLi128ELi2ELi1ELi256ELi8ELi8ELi64ELi0ELi0EEviiiPT_S1_S1_iii_param_5,
	.param .u32 _Z9cuda_gemmIiLi128ELi2ELi1ELi256ELi8ELi8ELi64ELi0ELi0EEviiiPT_S1_S1_iii_param_6,
	.param .u32 _Z9cuda_gemmIiLi128ELi2ELi1ELi256ELi8ELi8ELi64ELi0ELi0EEviiiPT_S1_S1_iii_param_7,
	.param .u32 _Z9cuda_gemmIiLi128ELi2ELi1ELi256ELi8ELi8ELi64ELi0ELi0EEviiiPT_S1_S1_iii_param_8
)
.maxntid 128
{
	.local .align 8 .b8 	__local_depot372[8];
	.reg .b64 	%SP;
	.reg .b64 	%SPL;
	.reg .pred 	%p<58>;
	.reg .b16 	%rs<4>;
	.reg .b32 	%r<399>;
	.reg .b64 	%rd<31>;
	// demoted variable
	.shared .align 128 .b8 _ZZ9cuda_gemmIiLi128ELi2ELi1ELi256ELi8ELi8ELi64ELi0ELi0EEviiiPT_S1_S1_iiiE11kron_fac_sh[288];
	// demoted variable
	.shared .align 128 .b8 _ZZ9cuda_gemmIiLi128ELi2ELi1ELi256ELi8ELi8ELi64ELi0ELi0EEviiiPT_S1_S1_iiiE3Ash[1024];
	mov.u64 	%SPL, __local_depot372;
	ld.param.u32 	%r162, [_Z9cuda_gemmIiLi128ELi2ELi1ELi256ELi8ELi8ELi64ELi0ELi0EEviiiPT_S1_S1_iii_param_1];
	ld.param.u32 	%r163, [_Z9cuda_gemmIiLi128ELi2ELi1ELi256ELi8ELi8ELi64ELi0ELi0EEviiiPT_S1_S1_iii_param_2];
	ld.param.u64 	%rd7, [_Z9cuda_gemmIiLi128ELi2ELi1ELi256ELi8ELi8ELi64ELi0ELi0EEviiiPT_S1_S1_iii_param_3];
	ld.param.u64 	%rd5, [_Z9cuda_gemmIiLi128ELi2ELi1ELi256ELi8ELi8ELi64ELi0ELi0EEviiiPT_S1_S1_iii_param_4];
	ld.param.u64 	%rd6, [_Z9cuda_gemmIiLi128ELi2ELi1ELi256ELi8ELi8ELi64ELi0ELi0EEviiiPT_S1_S1_iii_param_5];
	ld.param.u32 	%r164, [_Z9cuda_gemmIiLi128ELi2ELi1ELi256ELi8ELi8ELi64ELi0ELi0EEviiiPT_S1_S1_iii_param_6];
	ld.param.u32 	%r165, [_Z9cuda_gemmIiLi128ELi2ELi1ELi256ELi8ELi8ELi64ELi0ELi0EEviiiPT_S1_S1_iii_param_7];
	cvta.to.global.u64 	%rd1, %rd7;
	add.u64 	%rd2, %SPL, 0;
	mov.u32 	%r1, %tid.x;
	mul.lo.s32 	%r2, %r165, %r164;
	setp.ge.u32 	%p1, %r1, %r2;
	@%p1 bra 	$L__BB372_3;
	mov.u32 	%r3, %ntid.x;
	cvta.to.global.u64 	%rd3, %rd5;
	mov.u32 	%r337, %r1;
$L__BB372_2:
	mul.wide.u32 	%rd9, %r337, 4;
	add.s64 	%rd10, %rd3, %rd9;
	ld.global.u32 	%r166, [%rd10];
	rem.u32 	%r167, %r337, %r164;
	mov.u32 	%r168, _ZZ9cuda_gemmIiLi128ELi2ELi1ELi256ELi8ELi8ELi64ELi0ELi0EEviiiPT_S1_S1_iiiE11kron_fac_sh;
	mad.lo.s32 	%r169, %r167, 36, %r168;
	div.u32 	%r170, %r337, %r165;
	shl.b32 	%r171, %r170, 2;
	add.s32 	%r172, %r169, %r171;
	st.shared.u32 	[%r172], %r166;
	add.s32 	%r337, %r337, %r3;
	setp.lt.u32 	%p2, %r337, %r2;
	@%p2 bra 	$L__BB372_2;
$L__BB372_3:
	div.s32 	%r6, 256, %r165;
	min.s32 	%r7, %r6, 128;
	cvt.u16.u32 	%rs2, %r7;
	div.s16 	%rs1, 128, %rs2;
	div.s16 	%rs3, 8, %rs1;
	cvt.s32.s16 	%r8, %rs3;
	div.u32 	%r10, %r1, %r7;
	mul.lo.s32 	%r173, %r10, %r7;
	sub.s32 	%r9, %r1, %r173;
	mov.u32 	%r346, %ctaid.y;
	mov.u32 	%r12, %nctaid.y;
	shl.b32 	%r13, %r12, 1;
	setp.ge.u32 	%p3, %r346, %r13;
	@%p3 bra 	$L__BB372_70;
	cvta.to.global.u64 	%rd4, %rd6;
	mov.u32 	%r175, %ctaid.x;
	shl.b32 	%r14, %r1, 2;
	shl.b32 	%r15, %r175, 8;
	mov.u32 	%r176, %ntid.x;
	shl.b32 	%r16, %r176, 2;
	and.b32  	%r17, %r9, 7;
	min.s32 	%r18, %r164, 8;
	and.b32  	%r19, %r1, 7;
	shr.s32 	%r177, %r163, 31;
	shr.u32 	%r178, %r177, 24;
	add.s32 	%r179, %r163, %r178;
	shr.s32 	%r20, %r179, 8;
	mad.lo.s32 	%r21, %r6, %r175, %r1;
	add.s32 	%r22, %r14, %r16;
	max.u32 	%r180, %r22, 256;
	setp.lt.u32 	%p4, %r22, 256;
	selp.u32 	%r181, 1, 0, %p4;
	or.b32  	%r182, %r22, %r181;
	sub.s32 	%r183, %r180, %r182;
	div.u32 	%r184, %r183, %r16;
	add.s32 	%r23, %r184, %r181;
	and.b32  	%r24, %r23, 3;
	shl.b32 	%r185, %r1, 4;
	mov.u32 	%r186, _ZZ9cuda_gemmIiLi128ELi2ELi1ELi256ELi8ELi8ELi64ELi0ELi0EEviiiPT_S1_S1_iiiE3Ash;
	add.s32 	%r25, %r186, %r185;
	shl.b32 	%r46, %r176, 4;
	add.s32 	%r26, %r25, %r46;
	add.s32 	%r27, %r22, %r16;
	add.s32 	%r28, %r26, %r46;
	add.s32 	%r187, %r9, 1;
	and.b32  	%r29, %r187, 7;
	add.s32 	%r188, %r9, 2;
	and.b32  	%r30, %r188, 7;
	add.s32 	%r189, %r9, 3;
	and.b32  	%r31, %r189, 7;
	xor.b32  	%r32, %r17, 4;
	add.s32 	%r190, %r9, 5;
	and.b32  	%r33, %r190, 7;
	add.s32 	%r191, %r9, 6;
	and.b32  	%r34, %r191, 7;
	add.s32 	%r192, %r9, -1;
	and.b32  	%r35, %r192, 7;
	setp.lt.s32 	%p5, %r17, %r165;
	selp.b32 	%r193, 0, %r165, %p5;
	sub.s32 	%r36, %r17, %r193;
	add.s32 	%r194, %r17, 1;
	setp.lt.s32 	%p6, %r194, %r165;
	selp.b32 	%r195, 0, %r165, %p6;
	sub.s32 	%r37, %r194, %r195;
	add.s32 	%r196, %r17, 2;
	setp.lt.s32 	%p7, %r196, %r165;
	selp.b32 	%r197, 0, %r165, %p7;
	sub.s32 	%r38, %r196, %r197;
	add.s32 	%r198, %r17, 3;
	setp.lt.s32 	%p8, %r198, %r165;
	selp.b32 	%r199, 0, %r165, %p8;
	sub.s32 	%r39, %r198, %r199;
	add.s32 	%r200, %r17, 4;
	setp.lt.s32 	%p9, %r200, %r165;
	selp.b32 	%r201, 0, %r165, %p9;
	sub.s32 	%r40, %r200, %r201;
	add.s32 	%r202, %r17, 5;
	setp.lt.s32 	%p10, %r202, %r165;
	selp.b32 	%r203, 0, %r165, %p10;
	sub.s32 	%r41, %r202, %r203;
	add.s32 	%r204, %r17, 6;
	setp.lt.s32 	%p11, %r204, %r165;
	selp.b32 	%r205, 0, %r165, %p11;
	sub.s32 	%r42, %r204, %r205;
	add.s32 	%r206, %r17, 7;
	setp.lt.s32 	%p12, %r206, %r165;
	selp.b32 	%r207, 0, %r165, %p12;
	sub.s32 	%r43, %r206, %r207;
	add.s32 	%r208, %r8, 1;
	setp.lt.u32 	%p13, %r208, 3;
	shl.b32 	%r209, %r8, 7;
	selp.b32 	%r44, %r209, 0, %p13;
	mad.lo.s32 	%r45, %r176, 12, %r15;
	shl.b32 	%r210, %r176, 3;
	add.s32 	%r47, %r15, %r210;
	mul.lo.s32 	%r48, %r176, 48;
	shl.b32 	%r49, %r176, 6;
	shl.b32 	%r50, %r176, 5;
	cvt.s32.s16 	%r51, %rs1;
	shl.b32 	%r291, %r19, 2;
$L__BB372_5:
	setp.gt.u32 	%p14, %r1, 63;
	mov.b32 	%r211, 0;
	st.local.v2.u32 	[%rd2], {%r211, %r211};
	@%p14 bra 	$L__BB372_13;
	setp.eq.s32 	%p15, %r24, 3;
	mul.lo.s32 	%r61, %r346, %r163;
	add.s32 	%r62, %r61, %r15;
	mov.u32 	%r347, %r14;
	@%p15 bra 	$L__BB372_10;
	setp.eq.s32 	%p16, %r24, 0;
	add.s32 	%r212, %r62, %r14;
	mul.wide.s32 	%rd11, %r212, 4;
	add.s64 	%rd12, %rd1, %rd11;
	ld.global.v4.u32 	{%r213, %r214, %r215, %r216}, [%rd12];
	st.shared.v4.u32 	[%r25], {%r213, %r214, %r215, %r216};
	mov.u32 	%r347, %r22;
	@%p16 bra 	$L__BB372_10;
	setp.eq.s32 	%p17, %r24, 1;
	add.s32 	%r217, %r62, %r22;
	mul.wide.s32 	%rd13, %r217, 4;
	add.s64 	%rd14, %rd1, %rd13;
	ld.global.v4.u32 	{%r218, %r219, %r220, %r221}, [%rd14];
	st.shared.v4.u32 	[%r26], {%r218, %r219, %r220, %r221};
	mov.u32 	%r347, %r27;
	@%p17 bra 	$L__BB372_10;
	add.s32 	%r347, %r27, %r16;
	add.s32 	%r222, %r62, %r27;
	mul.wide.s32 	%rd15, %r222, 4;
	add.s64 	%rd16, %rd1, %rd15;
	ld.global.v4.u32 	{%r223, %r224, %r225, %r226}, [%rd16];
	st.shared.v4.u32 	[%r28], {%r223, %r224, %r225, %r226};
$L__BB372_10:
	setp.lt.u32 	%p18, %r23, 3;
	@%p18 bra 	$L__BB372_13;
	add.s32 	%r227, %r45, %r347;
	add.s32 	%r352, %r227, %r61;
	add.s32 	%r228, %r47, %r347;
	add.s32 	%r351, %r228, %r61;
	add.s32 	%r229, %r15, %r347;
	add.s32 	%r348, %r229, %r61;
	add.s32 	%r350, %r348, %r16;
	shl.b32 	%r230, %r347, 2;
	mov.u32 	%r231, _ZZ9cuda_gemmIiLi128ELi2ELi1ELi256ELi8ELi8ELi64ELi0ELi0EEviiiPT_S1_S1_iiiE3Ash;
	add.s32 	%r349, %r231, %r230;
$L__BB372_12:
	mul.wide.s32 	%rd17, %r352, 4;
	add.s64 	%rd18, %rd1, %rd17;
	mul.wide.s32 	%rd19, %r351, 4;
	add.s64 	%rd20, %rd1, %rd19;
	mul.wide.s32 	%rd21, %r350, 4;
	add.s64 	%rd22, %rd1, %rd21;
	mul.wide.s32 	%rd23, %r348, 4;
	add.s64 	%rd24, %rd1, %rd23;
	ld.global.v4.u32 	{%r232, %r233, %r234, %r235}, [%rd24];
	st.shared.v4.u32 	[%r349], {%r232, %r233, %r234, %r235};
	add.s32 	%r236, %r347, %r16;
	ld.global.v4.u32 	{%r237, %r238, %r239, %r240}, [%rd22];
	add.s32 	%r241, %r349, %r46;
	st.shared.v4.u32 	[%r241], {%r237, %r238, %r239, %r240};
	add.s32 	%r242, %r236, %r16;
	ld.global.v4.u32 	{%r243, %r244, %r245, %r246}, [%rd20];
	add.s32 	%r247, %r349, %r50;
	st.shared.v4.u32 	[%r247], {%r243, %r244, %r245, %r246};
	add.s32 	%r248, %r242, %r16;
	ld.global.v4.u32 	{%r249, %r250, %r251, %r252}, [%rd18];
	add.s32 	%r253, %r349, %r48;
	st.shared.v4.u32 	[%r253], {%r249, %r250, %r251, %r252};
	add.s32 	%r347, %r248, %r16;
	add.s32 	%r352, %r352, %r46;
	add.s32 	%r351, %r351, %r46;
	add.s32 	%r350, %r350, %r46;
	add.s32 	%r349, %r349, %r49;
	add.s32 	%r348, %r348, %r46;
	setp.lt.u32 	%p19, %r347, 256;
	@%p19 bra 	$L__BB372_12;
$L__BB372_13:
	setp.lt.s32 	%p20, %r6, 1;
	bar.sync 	0;
	mov.b32 	%r354, 0;
	mov.u32 	%r355, %r354;
	@%p20 bra 	$L__BB372_69;
	mov.b32 	%r372, 0;
	mov.u32 	%r373, %r372;
$L__BB372_15:
	setp.gt.s32 	%p21, %r165, 0;
	add.s32 	%r256, %r373, %r9;
	mul.lo.s32 	%r103, %r256, %r165;
	@%p21 bra 	$L__BB372_16;
	bra.uni 	$L__BB372_17;
$L__BB372_16:
	add.s32 	%r257, %r17, %r103;
	shl.b32 	%r258, %r257, 2;
	mov.u32 	%r259, _ZZ9cuda_gemmIiLi128ELi2ELi1ELi256ELi8ELi8ELi64ELi0ELi0EEviiiPT_S1_S1_iiiE3Ash;
	add.s32 	%r260, %r259, %r258;
	ld.shared.u32 	%r374, [%r260];
$L__BB372_17:
	setp.lt.s32 	%p22, %r165, 2;
	@%p22 bra 	$L__BB372_19;
	add.s32 	%r261, %r29, %r103;
	shl.b32 	%r262, %r261, 2;
	mov.u32 	%r263, _ZZ9cuda_gemmIiLi128ELi2ELi1ELi256ELi8ELi8ELi64ELi0ELi0EEviiiPT_S1_S1_iiiE3Ash;
	add.s32 	%r264, %r263, %r262;
	ld.shared.u32 	%r370, [%r264];
$L__BB372_19:
	setp.lt.s32 	%p23, %r165, 3;
	@%p23 bra 	$L__BB372_21;
	add.s32 	%r265, %r30, %r103;
	shl.b32 	%r266, %r265, 2;
	mov.u32 	%r267, _ZZ9cuda_gemmIiLi128ELi2ELi1ELi256ELi8ELi8ELi64ELi0ELi0EEviiiPT_S1_S1_iiiE3Ash;
	add.s32 	%r268, %r267, %r266;
	ld.shared.u32 	%r369, [%r268];
$L__BB372_21:
	setp.lt.s32 	%p24, %r165, 4;
	@%p24 bra 	$L__BB372_23;
	add.s32 	%r269, %r31, %r103;
	shl.b32 	%r270, %r269, 2;
	mov.u32 	%r271, _ZZ9cuda_gemmIiLi128ELi2ELi1ELi256ELi8ELi8ELi64ELi0ELi0EEviiiPT_S1_S1_iiiE3Ash;
	add.s32 	%r272, %r271, %r270;
	ld.shared.u32 	%r368, [%r272];
$L__BB372_23:
	setp.lt.s32 	%p25, %r165, 5;
	@%p25 bra 	$L__BB372_25;
	add.s32 	%r273, %r32, %r103;
	shl.b32 	%r274, %r273, 2;
	mov.u32 	%r275, _ZZ9cuda_gemmIiLi128ELi2ELi1ELi256ELi8ELi8ELi64ELi0ELi0EEviiiPT_S1_S1_iiiE3Ash;
	add.s32 	%r276, %r275, %r274;
	ld.shared.u32 	%r367, [%r276];
$L__BB372_25:
	setp.lt.s32 	%p26, %r165, 6;
	@%p26 bra 	$L__BB372_27;
	add.s32 	%r277, %r33, %r103;
	shl.b32 	%r278, %r277, 2;
	mov.u32 	%r279, _ZZ9cuda_gemmIiLi128ELi2ELi1ELi256ELi8ELi8ELi64ELi0ELi0EEviiiPT_S1_S1_iiiE3Ash;
	add.s32 	%r280, %r279, %r278;
	ld.shared.u32 	%r366, [%r280];
$L__BB372_27:
	setp.lt.s32 	%p27, %r165, 7;
	@%p27 bra 	$L__BB372_29;
	add.s32 	%r281, %r34, %r103;
	shl.b32 	%r282, %r281, 2;
	mov.u32 	%r283, _ZZ9cuda_gemmIiLi128ELi2ELi1ELi256ELi8ELi8ELi64ELi0ELi0EEviiiPT_S1_S1_iiiE3Ash;
	add.s32 	%r284, %r283, %r282;
	ld.shared.u32 	%r365, [%r284];
$L__BB372_29:
	setp.lt.s32 	%p28, %r165, 8;
	@%p28 bra 	$L__BB372_31;
	add.s32 	%r285, %r35, %r103;
	shl.b32 	%r286, %r285, 2;
	mov.u32 	%r287, _ZZ9cuda_gemmIiLi128ELi2ELi1ELi256ELi8ELi8ELi64ELi0ELi0EEviiiPT_S1_S1_iiiE3Ash;
	add.s32 	%r288, %r287, %r286;
	ld.shared.u32 	%r364, [%r288];
$L__BB372_31:
	setp.lt.s32 	%p29, %r10, %r18;
	@%p29 bra 	$L__BB372_32;
	bra.uni 	$L__BB372_67;
$L__BB372_32:
	mul.lo.s32 	%r104, %r372, %r8;
	mov.b32 	%r382, 0;
	mov.u32 	%r383, %r10;
$L__BB372_33:
	setp.gt.u32 	%p30, %r165, 64;
	mov.u32 	%r290, _ZZ9cuda_gemmIiLi128ELi2ELi1ELi256ELi8ELi8ELi64ELi0ELi0EEviiiPT_S1_S1_iiiE11kron_fac_sh;
	mad.lo.s32 	%r123, %r383, 36, %r290;
	add.s32 	%r292, %r123, %r291;
	ld.shared.u32 	%r124, [%r292];
	@%p30 bra 	$L__BB372_50;
	setp.eq.s32 	%p39, %r165, 0;
	mov.b32 	%r385, 0;
	@%p39 bra 	$L__BB372_36;
	shfl.sync.idx.b32	%r319|%p40, %r124, %r36, 6175, -1;
	mul.lo.s32 	%r385, %r319, %r374;
$L__BB372_36:
	setp.lt.s32 	%p41, %r165, 2;
	@%p41 bra 	$L__BB372_38;
	shfl.sync.idx.b32	%r320|%p42, %r124, %r37, 6175, -1;
	mad.lo.s32 	%r385, %r320, %r370, %r385;
$L__BB372_38:
	setp.lt.s32 	%p43, %r165, 3;
	@%p43 bra 	$L__BB372_40;
	shfl.sync.idx.b32	%r321|%p44, %r124, %r38, 6175, -1;
	mad.lo.s32 	%r385, %r321, %r369, %r385;
$L__BB372_40:
	setp.lt.s32 	%p45, %r165, 4;
	@%p45 bra 	$L__BB372_42;
	shfl.sync.idx.b32	%r322|%p46, %r124, %r39, 6175, -1;
	mad.lo.s32 	%r385, %r322, %r368, %r385;
$L__BB372_42:
	setp.lt.s32 	%p47, %r165, 5;
	@%p47 bra 	$L__BB372_44;
	shfl.sync.idx.b32	%r323|%p48, %r124, %r40, 6175, -1;
	mad.lo.s32 	%r385, %r323, %r367, %r385;
$L__BB372_44:
	setp.lt.s32 	%p49, %r165, 6;
	@%p49 bra 	$L__BB372_46;
	shfl.sync.idx.b32	%r324|%p50, %r124, %r41, 6175, -1;
	mad.lo.s32 	%r385, %r324, %r366, %r385;
$L__BB372_46:
	setp.lt.s32 	%p51, %r165, 7;
	@%p51 bra 	$L__BB372_48;
	shfl.sync.idx.b32	%r325|%p52, %r124, %r42, 6175, -1;
	mad.lo.s32 	%r385, %r325, %r365, %r385;
$L__BB372_48:
	setp.lt.s32 	%p53, %r165, 8;
	@%p53 bra 	$L__BB372_66;
	shfl.sync.idx.b32	%r326|%p54, %r124, %r43, 6175, -1;
	mad.lo.s32 	%r385, %r326, %r364, %r385;
	bra.uni 	$L__BB372_66;
$L__BB372_50:
	setp.lt.s32 	%p31, %r165, 1;
	mov.b32 	%r385, 0;
	@%p31 bra 	$L__BB372_52;
	shl.b32 	%r294, %r17, 2;
	add.s32 	%r295, %r123, %r294;
	ld.shared.u32 	%r296, [%r295];
	mul.lo.s32 	%r385, %r296, %r374;
$L__BB372_52:
	@%p22 bra 	$L__BB372_54;
	shl.b32 	%r297, %r29, 2;
	add.s32 	%r298, %r123, %r297;
	ld.shared.u32 	%r299, [%r298];
	mad.lo.s32 	%r385, %r299, %r370, %r385;
$L__BB372_54:
	@%p23 bra 	$L__BB372_56;
	shl.b32 	%r300, %r30, 2;
	add.s32 	%r301, %r123, %r300;
	ld.shared.u32 	%r302, [%r301];
	mad.lo.s32 	%r385, %r302, %r369, %r385;
$L__BB372_56:
	@%p24 bra 	$L__BB372_58;
	shl.b32 	%r303, %r31, 2;
	add.s32 	%r304, %r123, %r303;
	ld.shared.u32 	%r305, [%r304];
	mad.lo.s32 	%r385, %r305, %r368, %r385;
$L__BB372_58:
	@%p25 bra 	$L__BB372_60;
	shl.b32 	%r306, %r32, 2;
	add.s32 	%r307, %r123, %r306;
	ld.shared.u32 	%r308, [%r307];
	mad.lo.s32 	%r385, %r308, %r367, %r385;
$L__BB372_60:
	@%p26 bra 	$L__BB372_62;
	shl.b32 	%r309, %r33, 2;
	add.s32 	%r310, %r123, %r309;
	ld.shared.u32 	%r311, [%r310];
	mad.lo.s32 	%r385, %r311, %r366, %r385;
$L__BB372_62:
	@%p27 bra 	$L__BB372_64;
	shl.b32 	%r312, %r34, 2;
	add.s32 	%r313, %r123, %r312;
	ld.shared.u32 	%r314, [%r313];
	mad.lo.s32 	%r385, %r314, %r365, %r385;
$L__BB372_64:
	setp.lt.s32 	%p38, %r165, 8;
	@%p38 bra 	$L__BB372_66;
	shl.b32 	%r315, %r35, 2;
	add.s32 	%r316, %r123, %r315;
	ld.shared.u32 	%r317, [%r316];
	mad.lo.s32 	%r385, %r317, %r364, %r385;
$L__BB372_66:
	add.s32 	%r327, %r382, %r104;
	mul.wide.s32 	%rd25, %r327, 4;
	add.s64 	%rd26, %rd2, %rd25;
	ld.local.u32 	%r328, [%rd26];
	add.s32 	%r329, %r328, %r385;
	st.local.u32 	[%rd26], %r329;
	add.s32 	%r383, %r383, %r51;
	add.s32 	%r382, %r382, 1;
	setp.lt.s32 	%p55, %r383, %r18;
	@%p55 bra 	$L__BB372_33;
$L__BB372_67:
	add.s32 	%r373, %r373, %r7;
	add.s32 	%r372, %r372, 1;
	setp.lt.s32 	%p56, %r373, %r6;
	@%p56 bra 	$L__BB372_15;
	ld.local.v2.u32 	{%r355, %r354}, [%rd2];
$L__BB372_69:
	bar.sync 	0;
	shl.b32 	%r330, %r6, 7;
	div.s32 	%r331, %r330, %r7;
	mul.lo.s32 	%r332, %r20, %r331;
	mad.lo.s32 	%r333, %r346, %r162, %r21;
	mul.wide.s32 	%rd27, %r333, 4;
	add.s64 	%rd28, %rd4, %rd27;
	st.global.u32 	[%rd28], %r355;
	rem.s32 	%r334, 1, %r8;
	add.s32 	%r335, %r333, %r44;
	mad.lo.s32 	%r336, %r334, %r332, %r335;
	mul.wide.s32 	%rd29, %r336, 4;
	add.s64 	%rd30, %rd4, %rd29;
	st.global.u32 	[%rd30], %r354;
	add.s32 	%r346, %r346, %r12;
	setp.lt.u32 	%p57, %r346, %r13;
	@%p57 bra 	$L__BB372_5;
$L__BB372_70:
	ret;

}
	// .globl	_Z9cuda_gemmIiLi128ELi2ELi1ELi256ELi8ELi8ELi64ELi0ELi1EEviiiPT_S1_S1_iii
.visible .entry _Z9cuda_gemmIiLi128ELi2ELi1ELi256ELi8ELi8ELi64ELi0ELi1EEviiiPT_S1_S1_iii(
	.param .u32 _Z9cuda_gemmIiLi128ELi2ELi1ELi256ELi8ELi8ELi64ELi0ELi1EEviiiPT_S1_S1_iii_param_0,
	.param .u32 _Z9cuda_gemmIiLi128ELi2ELi1ELi256ELi8ELi8ELi64ELi0ELi1EEviiiPT_S1_S1_iii_param_1,
	.param .u32 _Z9cuda_gemmIiLi128ELi2ELi1ELi256ELi8ELi8ELi64ELi0ELi1EEviiiPT_S1_S1_iii_param_2,
	.param .u64 .ptr .align 1 _Z9cuda_gemmIiLi128ELi2ELi1ELi256ELi8ELi8ELi64ELi0ELi1EEviiiPT_S1_S1_iii_param_3,
	.param .u64 .ptr .align 1 _Z9cuda_gemmIiLi128ELi2ELi1ELi256ELi8ELi8ELi64ELi0ELi1EEviiiPT_S1_S1_iii_param_4,
	.param .u64 .ptr .align 1 _Z9cuda_gemmIiLi128ELi2ELi1ELi256ELi8ELi8ELi64ELi0ELi1EEviiiPT_S1_S1_iii_param_5,
	.param .u32 _Z9cuda_gemmIiLi128ELi2ELi1ELi256ELi8ELi8ELi64ELi0ELi1EEviiiPT_S1_S1_iii_param_6,
	.param .u32 _Z9cuda_gemmIiLi128ELi2ELi1ELi256ELi8ELi8ELi64ELi0ELi1EEviiiPT_S1_S1_iii_param_7,
	.param .u32 _Z9cuda_gemmIiLi128ELi2ELi1ELi256ELi8ELi8ELi64ELi0ELi1EEviiiPT_S1_S1_iii_param_8
)
.maxntid 128
{
	.reg .pred 	%p<32>;
	.reg .b32 	%r<264>;
	.reg .b64 	%rd<35>;
	// demoted variable
	.shared .align 128 .b8 _ZZ9cuda_gemmIiLi128ELi2ELi1ELi256ELi8ELi8ELi64ELi0ELi1EEviiiPT_S1_S1_iiiE11kron_fac_sh[288];
	// demoted variable
	.shared .align 128 .b8 _ZZ9cuda_gemmIiLi128ELi2ELi1ELi256ELi8ELi8ELi64ELi0ELi1EEviiiPT_S1_S1_iiiE3Ash[1024];
	ld.param.u32 	%r68, [_Z9cuda_gemmIiLi128ELi2ELi1ELi256ELi8ELi8ELi64ELi0ELi1EEviiiPT_S1_S1_iii_param_1];
	ld.param.u32 	%r69, [_Z9cuda_gemmIiLi128ELi2ELi1ELi256ELi8ELi8ELi64ELi0ELi1EEviiiPT_S1_S1_iii_param_2];
	ld.param.u64 	%rd5, [_Z9cuda_gemmIiLi128ELi2ELi1ELi256ELi8ELi8ELi64ELi0ELi1EEviiiPT_S1_S1_iii_param_3];
	ld.param.u64 	%rd6, [_Z9cuda_gemmIiLi128ELi2ELi1ELi256ELi8ELi8ELi64ELi0ELi1EEviiiPT_S1_S1_iii_param_4];
	ld.param.u64 	%rd4, [_Z9cuda_gemmIiLi128ELi2ELi1ELi256ELi8ELi8ELi64ELi0ELi1EEviiiPT_S1_S1_iii_param_5];
	cvta.to.global.u64 	%rd1, %rd6;
	cvta.to.global.u64 	%rd2, %rd5;
	mov.u32 	%r1, %tid.x;
	setp.gt.u32 	%p1, %r1, 63;
	@%p1 bra 	$L__BB373_7;
	mov.u32 	%r2, %ntid.x;
	add.s32 	%r70, %r1, %r2;
	max.u32 	%r71, %r70, 64;
	setp.lt.u32 	%p2, %r70, 64;
	selp.u32 	%r72, 1, 0, %p2;
	add.s32 	%r73, %r70, %r72;
	sub.s32 	%r74, %r71, %r73;
	div.u32 	%r75, %r74, %r2;
	add.s32 	%r3, %r75, %r72;
	and.b32  	%r76, %r3, 3;
	setp.eq.s32 	%p3, %r76, 3;
	mov.u32 	%r254, %r1;
	@%p3 bra 	$L__BB373_4;
	add.s32 	%r78, %r3, 1;
	and.b32  	%r4, %r78, 3;
	mov.b32 	%r253, 0;
	mov.u32 	%r254, %r1;
$L__BB373_3:
	.pragma "nounroll";
	mul.wide.u32 	%rd7, %r254, 4;
	add.s64 	%rd8, %rd1, %rd7;
	ld.global.u32 	%r79, [%rd8];
	and.b32  	%r80, %r254, 7;
	mov.u32 	%r81, _ZZ9cuda_gemmIiLi128ELi2ELi1ELi256ELi8ELi8ELi64ELi0ELi1EEviiiPT_S1_S1_iiiE11kron_fac_sh;
	mad.lo.s32 	%r82, %r80, 36, %r81;
	shr.u32 	%r83, %r254, 1;
	and.b32  	%r84, %r83, 2147483644;
	add.s32 	%r85, %r82, %r84;
	st.shared.u32 	[%r85], %r79;
	add.s32 	%r254, %r254, %r2;
	add.s32 	%r253, %r253, 1;
	setp.ne.s32 	%p4, %r253, %r4;
	@%p4 bra 	$L__BB373_3;
$L__BB373_4:
	setp.lt.u32 	%p5, %r3, 3;
	@%p5 bra 	$L__BB373_7;
	mov.u32 	%r88, _ZZ9cuda_gemmIiLi128ELi2ELi1ELi256ELi8ELi8ELi64ELi0ELi1EEviiiPT_S1_S1_iiiE11kron_fac_sh;
$L__BB373_6:
	mul.wide.u32 	%rd9, %r254, 4;
	add.s64 	%rd10, %rd1, %rd9;
	ld.global.u32 	%r86, [%rd10];
	and.b32  	%r87, %r254, 7;
	mad.lo.s32 	%r89, %r87, 36, %r88;
	shr.u32 	%r90, %r254, 1;
	and.b32  	%r91, %r90, 2147483644;
	add.s32 	%r92, %r89, %r91;
	st.shared.u32 	[%r92], %r86;
	add.s32 	%r93, %r254, %r2;
	mul.wide.u32 	%rd11, %r93, 4;
	add.s64 	%rd12, %rd1, %rd11;
	ld.global.u32 	%r94, [%rd12];
	and.b32  	%r95, %r93, 7;
	mad.lo.s32 	%r96, %r95, 36, %r88;
	shr.u32 	%r97, %r93, 1;
	and.b32  	%r98, %r97, 2147483644;
	add.s32 	%r99, %r96, %r98;
	st.shared.u32 	[%r99], %r94;
	add.s32 	%r100, %r93, %r2;
	mul.wide.u32 	%rd13, %r100, 4;
	add.s64 	%rd14, %rd1, %rd13;
	ld.global.u32 	%r101, [%rd14];
	and.b32  	%r102, %r100, 7;
	mad.lo.s32 	%r103, %r102, 36, %r88;
	shr.u32 	%r104, %r100, 1;
	and.b32  	%r105, %r104, 2147483644;
	add.s32 	%r106, %r103, %r105;
	st.shared.u32 	[%r106], %r101;
	add.s32 	%r107, %r100, %r2;
	mul.wide.u32 	%rd15, %r107, 4;
	add.s64 	%rd16, %rd1, %rd15;
	ld.global.u32 	%r108, [%rd16];
	and.b32  	%r109, %r107, 7;
	mad.lo.s32 	%r110, %r109, 36, %r88;
	shr.u32 	%r111, %r107, 1;
	and.b32  	%r112, %r111, 2147483644;
	add.s32 	%r113, %r110, %r112;
	st.shared.u32 	[%r113], %r108;
	add.s32 	%r254, %r107, %r2;
	setp.lt.u32 	%p6, %r254, 64;
	@%p6 bra 	$L__BB373_6;
$L__BB373_7:
	mov.u32 	%r256, %ctaid.y;
	mov.u32 	%r13, %nctaid.y;
	shl.b32 	%r14, %r13, 1;
	setp.ge.u32 	%p7, %r256, %r14;
	@%p7 bra 	$L__BB373_18;
	cvta.to.global.u64 	%rd3, %rd4;
	mov.u32 	%r114, %ctaid.x;
	shl.b32 	%r15, %r1, 2;
	shl.b32 	%r16, %r114, 8;
	mov.u32 	%r115, %ntid.x;
	shl.b32 	%r17, %r115, 2;
	and.b32  	%r18, %r1, 7;
	shl.b32 	%r116, %r1, 3;
	and.b32  	%r117, %r116, 248;
	shl.b32 	%r118, %r114, 5;
	shr.s32 	%r119, %r69, 31;
	shr.u32 	%r120, %r119, 24;
	add.s32 	%r121, %r69, %r120;
	shr.s32 	%r122, %r121, 8;
	shl.b32 	%r19, %r122, 7;
	add.s32 	%r20, %r118, %r1;
	add.s32 	%r21, %r15, %r17;
	max.u32 	%r123, %r21, 256;
	setp.lt.u32 	%p8, %r21, 256;
	selp.u32 	%r124, 1, 0, %p8;
	or.b32  	%r125, %r21, %r124;
	sub.s32 	%r126, %r123, %r125;
	div.u32 	%r127, %r126, %r17;
	add.s32 	%r22, %r127, %r124;
	and.b32  	%r23, %r22, 3;
	shl.b32 	%r128, %r1, 4;
	mov.u32 	%r129, _ZZ9cuda_gemmIiLi128ELi2ELi1ELi256ELi8ELi8ELi64ELi0ELi1EEviiiPT_S1_S1_iiiE3Ash;
	add.s32 	%r24, %r129, %r128;
	shl.b32 	%r40, %r115, 4;
	add.s32 	%r25, %r24, %r40;
	add.s32 	%r26, %r21, %r17;
	or.b32  	%r130, %r117, %r18;
	shl.b32 	%r131, %r130, 2;
	add.s32 	%r27, %r129, %r131;
	add.s32 	%r132, %r1, 1;
	and.b32  	%r28, %r132, 7;
	or.b32  	%r133, %r117, %r28;
	shl.b32 	%r134, %r133, 2;
	add.s32 	%r29, %r129, %r134;
	add.s32 	%r135, %r1, 2;
	and.b32  	%r30, %r135, 7;
	or.b32  	%r136, %r117, %r30;
	shl.b32 	%r137, %r136, 2;
	add.s32 	%r31, %r129, %r137;
	add.s32 	%r138, %r1, 3;
	and.b32  	%r32, %r138, 7;
	or.b32  	%r139, %r117, %r32;
	shl.b32 	%r140, %r139, 2;
	add.s32 	%r33, %r129, %r140;
	xor.b32  	%r34, %r18, 4;
	or.b32  	%r141, %r117, %r34;
	shl.b32 	%r142, %r141, 2;
	add.s32 	%r35, %r129, %r142;
	add.s32 	%r143, %r1, 5;
	and.b32  	%r36, %r143, 7;
	add.s32 	%r144, %r1, 6;
	and.b32  	%r37, %r144, 7;
	add.s32 	%r145, %r1, -1;
	and.b32  	%r38, %r145, 7;
	mad.lo.s32 	%r39, %r115, 12, %r16;
	shl.b32 	%r146, %r115, 3;
	add.s32 	%r41, %r16, %r146;
	mul.lo.s32 	%r42, %r115, 48;
	shl.b32 	%r43, %r115, 6;
	shl.b32 	%r44, %r115, 5;
$L__BB373_9:
	setp.gt.u32 	%p9, %r1, 63;
	@%p9 bra 	$L__BB373_17;
	setp.eq.s32 	%p10, %r23, 3;
	mul.lo.s32 	%r46, %r256, %r69;
	add.s32 	%r47, %r46, %r16;
	mov.u32 	%r257, %r15;
	@%p10 bra 	$L__BB373_14;
	setp.eq.s32 	%p11, %r23, 0;
	add.s32 	%r147, %r47, %r15;
	mul.wide.s32 	%rd17, %r147, 4;
	add.s64 	%rd18, %rd2, %rd17;
	ld.global.v4.u32 	{%r148, %r149, %r150, %r151}, [%rd18];
	st.shared.v4.u32 	[%r24], {%r148, %r149, %r150, %r151};
	mov.u32 	%r257, %r21;
	@%p11 bra 	$L__BB373_14;
	setp.eq.s32 	%p12, %r23, 1;
	add.s32 	%r152, %r47, %r21;
	mul.wide.s32 	%rd19, %r152, 4;
	add.s64 	%rd20, %rd2, %rd19;
	ld.global.v4.u32 	{%r153, %r154, %r155, %r156}, [%rd20];
	st.shared.v4.u32 	[%r25], {%r153, %r154, %r155, %r156};
	mov.u32 	%r257, %r26;
	@%p12 bra 	$L__BB373_14;
	add.s32 	%r257, %r26, %r17;
	add.s32 	%r157, %r47, %r26;
	mul.wide.s32 	%rd21, %r157, 4;
	add.s64 	%rd22, %rd2, %rd21;
	ld.global.v4.u32 	{%r158, %r159, %r160, %r161}, [%rd22];
	shl.b32 	%r162, %r17, 2;
	add.s32 	%r163, %r25, %r162;
	st.shared.v4.u32 	[%r163], {%r158, %r159, %r160, %r161};
$L__BB373_14:
	setp.lt.u32 	%p13, %r22, 3;
	@%p13 bra 	$L__BB373_17;
	add.s32 	%r164, %r39, %r257;
	add.s32 	%r262, %r164, %r46;
	add.s32 	%r165, %r41, %r257;
	add.s32 	%r261, %r165, %r46;
	add.s32 	%r166, %r16, %r257;
	add.s32 	%r258, %r166, %r46;
	add.s32 	%r260, %r258, %r17;
	shl.b32 	%r167, %r257, 2;
	mov.u32 	%r168, _ZZ9cuda_gemmIiLi128ELi2ELi1ELi256ELi8ELi8ELi64ELi0ELi1EEviiiPT_S1_S1_iiiE3Ash;
	add.s32 	%r259, %r168, %r167;
$L__BB373_16:
	mul.wide.s32 	%rd23, %r262, 4;
	add.s64 	%rd24, %rd2, %rd23;
	mul.wide.s32 	%rd25, %r261, 4;
	add.s64 	%rd26, %rd2, %rd25;
	mul.wide.s32 	%rd27, %r260, 4;
	add.s64 	%rd28, %rd2, %rd27;
	mul.wide.s32 	%rd29, %r258, 4;
	add.s64 	%rd30, %rd2, %rd29;
	ld.global.v4.u32 	{%r169, %r170, %r171, %r172}, [%rd30];
	st.shared.v4.u32 	[%r259], {%r169, %r170, %r171, %r172};
	add.s32 	%r173, %r257, %r17;
	ld.global.v4.u32 	{%r174, %r175, %r176, %r177}, [%rd28];
	add.s32 	%r178, %r259, %r40;
	st.shared.v4.u32 	[%r178], {%r174, %r175, %r176, %r177};
	add.s32 	%r179, %r173, %r17;
	ld.global.v4.u32 	{%r180, %r181, %r182, %r183}, [%rd26];
	add.s32 	%r184, %r259, %r44;
	st.shared.v4.u32 	[%r184], {%r180, %r181, %r182, %r183};
	add.s32 	%r185, %r179, %r17;
	ld.global.v4.u32 	{%r186, %r187, %r188, %r189}, [%rd24];
	add.s32 	%r190, %r259, %r42;
	st.shared.v4.u32 	[%r190], {%r186, %r187, %r188, %r189};
	add.s32 	%r257, %r185, %r17;
	add.s32 	%r262, %r262, %r40;
	add.s32 	%r261, %r261, %r40;
	add.s32 	%r260, %r260, %r40;
	add.s32 	%r259, %r259, %r43;
	add.s32 	%r258, %r258, %r40;
	setp.lt.u32 	%p14, %r257, 256;
	@%p14 bra 	$L__BB373_16;
$L__BB373_17:
	bar.sync 	0;
	ld.shared.u32 	%r191, [%r27];
	ld.shared.u32 	%r192, [%r29];
	ld.shared.u32 	%r193, [%r31];
	ld.shared.u32 	%r194, [%r33];
	ld.shared.u32 	%r195, [%r35];
	shl.b32 	%r196, %r1, 3;
	and.b32  	%r197, %r196, 248;
	or.b32  	%r198, %r197, %r36;
	shl.b32 	%r199, %r198, 2;
	mov.u32 	%r200, _ZZ9cuda_gemmIiLi128ELi2ELi1ELi256ELi8ELi8ELi64ELi0ELi1EEviiiPT_S1_S1_iiiE3Ash;
	add.s32 	%r201, %r200, %r199;
	ld.shared.u32 	%r202, [%r201];
	or.b32  	%r203, %r197, %r37;
	shl.b32 	%r204, %r203, 2;
	add.s32 	%r205, %r200, %r204;
	ld.shared.u32 	%r206, [%r205];
	or.b32  	%r207, %r197, %r38;
	shl.b32 	%r208, %r207, 2;
	add.s32 	%r209, %r200, %r208;
	ld.shared.u32 	%r210, [%r209];
	shl.b32 	%r211, %r18, 2;
	mov.u32 	%r212, _ZZ9cuda_gemmIiLi128ELi2ELi1ELi256ELi8ELi8ELi64ELi0ELi1EEviiiPT_S1_S1_iiiE11kron_fac_sh;
	add.s32 	%r213, %r212, %r211;
	shr.u32 	%r214, %r1, 5;
	mad.lo.s32 	%r215, %r214, 36, %r213;
	ld.shared.u32 	%r216, [%r215];
	shfl.sync.idx.b32	%r217|%p15, %r216, %r18, 6175, -1;
	mul.lo.s32 	%r218, %r217, %r191;
	shfl.sync.idx.b32	%r219|%p16, %r216, %r28, 6175, -1;
	mad.lo.s32 	%r220, %r219, %r192, %r218;
	shfl.sync.idx.b32	%r221|%p17, %r216, %r30, 6175, -1;
	mad.lo.s32 	%r222, %r221, %r193, %r220;
	shfl.sync.idx.b32	%r223|%p18, %r216, %r32, 6175, -1;
	mad.lo.s32 	%r224, %r223, %r194, %r222;
	shfl.sync.idx.b32	%r225|%p19, %r216, %r34, 6175, -1;
	mad.lo.s32 	%r226, %r225, %r195, %r224;
	shfl.sync.idx.b32	%r227|%p20, %r216, %r36, 6175, -1;
	mad.lo.s32 	%r228, %r227, %r202, %r226;
	shfl.sync.idx.b32	%r229|%p21, %r216, %r37, 6175, -1;
	mad.lo.s32 	%r230, %r229, %r206, %r228;
	shfl.sync.idx.b32	%r231|%p22, %r216, %r38, 6175, -1;
	mad.lo.s32 	%r232, %r231, %r210, %r230;
	ld.shared.u32 	%r233, [%r215+144];
	shfl.sync.idx.b32	%r234|%p23, %r233, %r18, 6175, -1;
	mul.lo.s32 	%r235, %r234, %r191;
	shfl.sync.idx.b32	%r236|%p24, %r233, %r28, 6175, -1;
	mad.lo.s32 	%r237, %r236, %r192, %r235;
	shfl.sync.idx.b32	%r238|%p25, %r233, %r30, 6175, -1;
	mad.lo.s32 	%r239, %r238, %r193, %r237;
	shfl.sync.idx.b32	%r240|%p26, %r233, %r32, 6175, -1;
	mad.lo.s32 	%r241, %r240, %r194, %r239;
	shfl.sync.idx.b32	%r242|%p27, %r233, %r34, 6175, -1;
	mad.lo.s32 	%r243, %r242, %r195, %r241;
	shfl.sync.idx.b32	%r244|%p28, %r233, %r36, 6175, -1;
	mad.lo.s32 	%r245, %r244, %r202, %r243;
	shfl.sync.idx.b32	%r246|%p29, %r233, %r37, 6175, -1;
	mad.lo.s32 	%r247, %r246, %r206, %r245;
	shfl.sync.idx.b32	%r248|%p30, %r233, %r38, 6175, -1;
	mad.lo.s32 	%r249, %r248, %r210, %r247;
	bar.sync 	0;
	mad.lo.s32 	%r250, %r256, %r68, %r20;
	mul.wide.s32 	%rd31, %r250, 4;
	add.s64 	%rd32, %rd3, %rd31;
	st.global.u32 	[%rd32], %r232;
	add.s32 	%r251, %r250, %r19;
	mul.wide.s32 	%rd33, %r251, 4;
	add.s64 	%rd34, %rd3, %rd33;
	st.global.u32 	[%rd34], %r249;
	add.s32 	%r256, %r256, %r13;
	setp.lt.u32 	%p31, %r256, %r14;
	@%p31 bra 	$L__BB373_9;
$L__BB373_18:
	ret;

}
	// .globl	_Z9cuda_gemmIiLi128ELi2ELi1ELi256ELi8ELi8ELi64ELi1ELi0EEviiiPT_S1_S1_iii
.visible .entry _Z9cuda_gemmIiLi128ELi2ELi1ELi256ELi8ELi8ELi64ELi1ELi0EEviiiPT_S1_S1_iii(
	.param .u32 _Z9cuda_gemmIiLi128ELi2ELi1ELi256ELi8ELi8ELi64ELi1ELi0EEviiiPT_S1_S1_iii_param_0,
	.param .u32 _Z9cuda_gemmIiLi128ELi2ELi1ELi256ELi8ELi8ELi64ELi1ELi0EEviiiPT_S1_S1_iii_param_1,
	.param .u32 _Z9cuda_gemmIiLi128ELi2ELi1ELi256ELi8ELi8ELi64ELi1ELi0EEviiiPT_S1_S1_iii_param_2,
	.param .u64 .ptr .align 1 _Z9cuda_gemmIiLi128ELi2ELi1ELi256ELi8ELi8ELi64ELi1ELi0EEviiiPT_S1_S1_iii_param_3,
	.param .u64 .ptr .align 1 _Z9cuda_gemmIiLi128ELi2ELi1ELi256ELi8ELi8ELi64ELi1ELi0EEviiiPT_S1_S1_iii_param_4,
	.param .u64 .ptr .align 1 _Z9cuda_gemmIiLi128ELi2ELi1ELi256ELi8ELi8ELi64ELi1ELi0EEviiiPT_S1_S1_iii_param_5,
	.param .u32 _Z9cuda_gemmIiLi128ELi2ELi1ELi256ELi8ELi8ELi64ELi1ELi0EEviiiPT_S1_S1_iii_param_6,
	.param .u32 _Z9cuda_gemmIiLi128ELi2ELi1ELi256ELi8ELi8ELi64ELi1ELi0EEviiiPT_S1_S1_iii_param_7,
	.param .u32 _Z9cuda_gemmIiLi128ELi2ELi1ELi256ELi8ELi8ELi64ELi1ELi0EEviiiPT_S1_S1_iii_param_8
)
.maxntid 128
{
	.local .align 8 .b8 	__local_depot374[8];
	.reg .b64 	%SP;
	.reg .b64 	%SPL;
	.reg .pred 	%p<58>;
	.reg .b16 	%rs<4>;
	.reg .b32 	%r<387>;
	.reg .b64 	%rd<32>;
	// demoted variable
	.shared .align 128 .b8 _ZZ9cuda_gemmIiLi128ELi2ELi1ELi256ELi8ELi8ELi64ELi1ELi0EEviiiPT_S1_S1_iiiE11kron_fac_sh[288];
	// demoted variable
	.shared .align 128 .b8 _ZZ9cuda_gemmIiLi128ELi2ELi1ELi256ELi8ELi8ELi64ELi1ELi0EEviiiPT_S1_S1_iiiE3Ash[1024];
	mov.u64 	%SPL, __local_depot374;
	ld.param.u64 	%rd6, [_Z9cuda_gemmIiLi128ELi2ELi1ELi256ELi8ELi8ELi64ELi1ELi0EEviiiPT_S1_S1_iii_param_3];
	ld.param.u64 	%rd4, [_Z9cuda_gemmIiLi128ELi2ELi1ELi256ELi8ELi8ELi64ELi1ELi0EEviiiPT_S1_S1_iii_param_4];
	ld.param.u32 	%r156, [_Z9cuda_gemmIiLi128ELi2ELi1ELi256ELi8ELi8ELi64ELi1ELi0EEviiiPT_S1_S1_iii_param_6];
	ld.param.u32 	%r157, [_Z9cuda_gemmIiLi128ELi2ELi1ELi256ELi8ELi8ELi64ELi1ELi0EEviiiPT_S1_S1_iii_param_7];
	cvta.to.global.u64 	%rd1, %rd6;
	add.u64 	%rd2, %SPL, 0;
	mov.u32 	%r1, %tid.x;
	mul.lo.s32 	%r2, %r157, %r156;
	setp.ge.u32 	%p1, %r1, %r2;
	@%p1 bra 	$L__BB374_3;
	mov.u32 	%r3, %ntid.x;
	cvta.to.global.u64 	%rd3, %rd4;
	mov.u32 	%r160, _ZZ9cuda_gemmIiLi128ELi2ELi1ELi256ELi8ELi8ELi64ELi1ELi0EEviiiPT_S1_S1_iiiE11kron_fac_sh;
	mov.u32 	%r325, %r1;
$L__BB374_2:
	mul.wide.u32 	%rd8, %r325, 4;
	add.s64 	%rd9, %rd3, %rd8;
	ld.global.u32 	%r158, [%rd9];
	rem.u32 	%r159, %r325, %r156;
	mad.lo.s32 	%r161, %r159, 36, %r160;
	div.u32 	%r162, %r325, %r157;
	shl.b32 	%r163, %r162, 2;
	add.s32 	%r164, %r161, %r163;
	st.shared.u32 	[%r164], %r158;
	add.s32 	%r325, %r325, %r3;
	setp.lt.u32 	%p2, %r325, %r2;
	@%p2 bra 	$L__BB374_2;
$L__BB374_3:
	div.s32 	%r6, 256, %r157;
	min.s32 	%r7, %r6, 128;
	cvt.u16.u32 	%rs1, %r7;
	div.s16 	%rs2, 128, %rs1;
	cvt.s32.s16 	%r8, %rs2;
	div.s16 	%rs3, 8, %rs2;
	cvt.s32.s16 	%r9, %rs3;
	div.u32 	%r11, %r1, %r7;
	mul.lo.s32 	%r165, %r11, %r7;
	sub.s32 	%r10, %r1, %r165;
	mov.u32 	%r334, %ctaid.y;
	mov.u32 	%r13, %nctaid.y;
	shl.b32 	%r14, %r13, 1;
	setp.ge.u32 	%p3, %r334, %r14;
	@%p3 bra 	$L__BB374_70;
	shl.b32 	%r15, %r1, 2;
	mov.u32 	%r167, %ntid.x;
	shl.b32 	%r16, %r167, 2;
	and.b32  	%r17, %r10, 7;
	min.s32 	%r18, %r156, 8;
	and.b32  	%r19, %r1, 7;
	add.s32 	%r20, %r15, %r16;
	max.u32 	%r168, %r20, 256;
	setp.lt.u32 	%p4, %r20, 256;
	selp.u32 	%r169, 1, 0, %p4;
	or.b32  	%r170, %r20, %r169;
	sub.s32 	%r171, %r168, %r170;
	div.u32 	%r172, %r171, %r16;
	add.s32 	%r21, %r172, %r169;
	and.b32  	%r22, %r21, 3;
	shl.b32 	%r173, %r1, 4;
	mov.u32 	%r174, _ZZ9cuda_gemmIiLi128ELi2ELi1ELi256ELi8ELi8ELi64ELi1ELi0EEviiiPT_S1_S1_iiiE3Ash;
	add.s32 	%r23, %r174, %r173;
	shl.b32 	%r42, %r167, 4;
	add.s32 	%r24, %r23, %r42;
	add.s32 	%r25, %r20, %r16;
	add.s32 	%r175, %r10, 1;
	and.b32  	%r26, %r175, 7;
	add.s32 	%r176, %r10, 2;
	and.b32  	%r27, %r176, 7;
	add.s32 	%r177, %r10, 3;
	and.b32  	%r28, %r177, 7;
	xor.b32  	%r29, %r17, 4;
	add.s32 	%r178, %r10, 5;
	and.b32  	%r30, %r178, 7;
	add.s32 	%r179, %r10, 6;
	and.b32  	%r31, %r179, 7;
	add.s32 	%r180, %r10, -1;
	and.b32  	%r32, %r180, 7;
	setp.lt.s32 	%p5, %r17, %r157;
	selp.b32 	%r181, 0, %r157, %p5;
	sub.s32 	%r33, %r17, %r181;
	add.s32 	%r182, %r17, 1;
	setp.lt.s32 	%p6, %r182, %r157;
	selp.b32 	%r183, 0, %r157, %p6;
	sub.s32 	%r34, %r182, %r183;
	add.s32 	%r184, %r17, 2;
	setp.lt.s32 	%p7, %r184, %r157;
	selp.b32 	%r185, 0, %r157, %p7;
	sub.s32 	%r35, %r184, %r185;
	add.s32 	%r186, %r17, 3;
	setp.lt.s32 	%p8, %r186, %r157;
	selp.b32 	%r187, 0, %r157, %p8;
	sub.s32 	%r36, %r186, %r187;
	add.s32 	%r188, %r17, 4;
	setp.lt.s32 	%p9, %r188, %r157;
	selp.b32 	%r189, 0, %r157, %p9;
	sub.s32 	%r37, %r188, %r189;
	add.s32 	%r190, %r17, 5;
	setp.lt.s32 	%p10, %r190, %r157;
	selp.b32 	%r191, 0, %r157, %p10;
	sub.s32 	%r38, %r190, %r191;
	add.s32 	%r192, %r17, 6;
	setp.lt.s32 	%p11, %r192, %r157;
	selp.b32 	%r193, 0, %r157, %p11;
	sub.s32 	%r39, %r192, %r193;
	add.s32 	%r194, %r17, 7;
	setp.lt.s32 	%p12, %r194, %r157;
	selp.b32 	%r195, 0, %r157, %p12;
	sub.s32 	%r40, %r194, %r195;
	mul.lo.s32 	%r41, %r167, 12;
	shl.b32 	%r43, %r167, 3;
	mul.lo.s32 	%r44, %r167, 48;
	shl.b32 	%r45, %r167, 6;
	shl.b32 	%r46, %r167, 5;
	shl.b32 	%r275, %r19, 2;
$L__BB374_5:
	setp.gt.u32 	%p13, %r1, 63;
	mov.b32 	%r196, 0;
	st.local.v2.u32 	[%rd2], {%r196, %r196};
	@%p13 bra 	$L__BB374_13;
	setp.eq.s32 	%p14, %r22, 3;
	shl.b32 	%r56, %r334, 8;
	mov.u32 	%r335, %r15;
	@%p14 bra 	$L__BB374_10;
	setp.eq.s32 	%p15, %r22, 0;
	add.s32 	%r197, %r56, %r15;
	mul.wide.s32 	%rd10, %r197, 4;
	add.s64 	%rd11, %rd1, %rd10;
	ld.global.v4.u32 	{%r198, %r199, %r200, %r201}, [%rd11];
	st.shared.v4.u32 	[%r23], {%r198, %r199, %r200, %r201};
	mov.u32 	%r335, %r20;
	@%p15 bra 	$L__BB374_10;
	setp.eq.s32 	%p16, %r22, 1;
	add.s32 	%r202, %r56, %r20;
	mul.wide.s32 	%rd12, %r202, 4;
	add.s64 	%rd13, %rd1, %rd12;
	ld.global.v4.u32 	{%r203, %r204, %r205, %r206}, [%rd13];
	st.shared.v4.u32 	[%r24], {%r203, %r204, %r205, %r206};
	mov.u32 	%r335, %r25;
	@%p16 bra 	$L__BB374_10;
	add.s32 	%r335, %r25, %r16;
	add.s32 	%r207, %r56, %r25;
	mul.wide.s32 	%rd14, %r207, 4;
	add.s64 	%rd15, %rd1, %rd14;
	ld.global.v4.u32 	{%r208, %r209, %r210, %r211}, [%rd15];
	shl.b32 	%r212, %r16, 2;
	add.s32 	%r213, %r24, %r212;
	st.shared.v4.u32 	[%r213], {%r208, %r209, %r210, %r211};
$L__BB374_10:
	setp.lt.u32 	%p17, %r21, 3;
	@%p17 bra 	$L__BB374_13;
	add.s32 	%r336, %r335, %r56;
	add.s32 	%r340, %r336, %r41;
	add.s32 	%r339, %r336, %r43;
	add.s32 	%r338, %r336, %r16;
	shl.b32 	%r214, %r335, 2;
	mov.u32 	%r215, _ZZ9cuda_gemmIiLi128ELi2ELi1ELi256ELi8ELi8ELi64ELi1ELi0EEviiiPT_S1_S1_iiiE3Ash;
	add.s32 	%r337, %r215, %r214;
$L__BB374_12:
	mul.wide.s32 	%rd16, %r340, 4;
	add.s64 	%rd17, %rd1, %rd16;
	mul.wide.s32 	%rd18, %r339, 4;
	add.s64 	%rd19, %rd1, %rd18;
	mul.wide.s32 	%rd20, %r338, 4;
	add.s64 	%rd21, %rd1, %rd20;
	mul.wide.s32 	%rd22, %r336, 4;
	add.s64 	%rd23, %rd1, %rd22;
	ld.global.v4.u32 	{%r216, %r217, %r218, %r219}, [%rd23];
	st.shared.v4.u32 	[%r337], {%r216, %r217, %r218, %r219};
	add.s32 	%r220, %r335, %r16;
	ld.global.v4.u32 	{%r221, %r222, %r223, %r224}, [%rd21];
	add.s32 	%r225, %r337, %r42;
	st.shared.v4.u32 	[%r225], {%r221, %r222, %r223, %r224};
	add.s32 	%r226, %r220, %r16;
	ld.global.v4.u32 	{%r227, %r228, %r229, %r230}, [%rd19];
	add.s32 	%r231, %r337, %r46;
	st.shared.v4.u32 	[%r231], {%r227, %r228, %r229, %r230};
	add.s32 	%r232, %r226, %r16;
	ld.global.v4.u32 	{%r233, %r234, %r235, %r236}, [%rd17];
	add.s32 	%r237, %r337, %r44;
	st.shared.v4.u32 	[%r237], {%r233, %r234, %r235, %r236};
	add.s32 	%r335, %r232, %r16;
	add.s32 	%r340, %r340, %r42;
	add.s32 	%r339, %r339, %r42;
	add.s32 	%r338, %r338, %r42;
	add.s32 	%r337, %r337, %r45;
	add.s32 	%r336, %r336, %r42;
	setp.lt.u32 	%p18, %r335, 256;
	@%p18 bra 	$L__BB374_12;
$L__BB374_13:
	setp.lt.s32 	%p19, %r6, 1;
	bar.sync 	0;
	mov.b32 	%r342, 0;
	mov.u32 	%r343, %r342;
	@%p19 bra 	$L__BB374_69;
	mov.b32 	%r360, 0;
	mov.u32 	%r361, %r360;
$L__BB374_15:
	setp.gt.s32 	%p20, %r157, 0;
	add.s32 	%r240, %r361, %r10;
	mul.lo.s32 	%r97, %r240, %r157;
	@%p20 bra 	$L__BB374_16;
	bra.uni 	$L__BB374_17;
$L__BB374_16:
	add.s32 	%r241, %r17, %r97;
	shl.b32 	%r242, %r241, 2;
	mov.u32 	%r243, _ZZ9cuda_gemmIiLi128ELi2ELi1ELi256ELi8ELi8ELi64ELi1ELi0EEviiiPT_S1_S1_iiiE3Ash;
	add.s32 	%r244, %r243, %r242;
	ld.shared.u32 	%r362, [%r244];
$L__BB374_17:
	setp.lt.s32 	%p21, %r157, 2;
	@%p21 bra 	$L__BB374_19;
	add.s32 	%r245, %r26, %r97;
	shl.b32 	%r246, %r245, 2;
	mov.u32 	%r247, _ZZ9cuda_gemmIiLi128ELi2ELi1ELi256ELi8ELi8ELi64ELi1ELi0EEviiiPT_S1_S1_iiiE3Ash;
	add.s32 	%r248, %r247, %r246;
	ld.shared.u32 	%r358, [%r248];
$L__BB374_19:
	setp.lt.s32 	%p22, %r157, 3;
	@%p22 bra 	$L__BB374_21;
	add.s32 	%r249, %r27, %r97;
	shl.b32 	%r250, %r249, 2;
	mov.u32 	%r251, _ZZ9cuda_gemmIiLi128ELi2ELi1ELi256ELi8ELi8ELi64ELi1ELi0EEviiiPT_S1_S1_iiiE3Ash;
	add.s32 	%r252, %r251, %r250;
	ld.shared.u32 	%r357, [%r252];
$L__BB374_21:
	setp.lt.s32 	%p23, %r157, 4;
	@%p23 bra 	$L__BB374_23;
	add.s32 	%r253, %r28, %r97;
	shl.b32 	%r254, %r253, 2;
	mov.u32 	%r255, _ZZ9cuda_gemmIiLi128ELi2ELi1ELi256ELi8ELi8ELi64ELi1ELi0EEviiiPT_S1_S1_iiiE3Ash;
	add.s32 	%r256, %r255, %r254;
	ld.shared.u32 	%r356, [%r256];
$L__BB374_23:
	setp.lt.s32 	%p24, %r157, 5;
	@%p24 bra 	$L__BB374_25;
	add.s32 	%r257, %r29, %r97;
	shl.b32 	%r258, %r257, 2;
	mov.u32 	%r259, _ZZ9cuda_gemmIiLi128ELi2ELi1ELi256ELi8ELi8ELi64ELi1ELi0EEviiiPT_S1_S1_iiiE3Ash;
	add.s32 	%r260, %r259, %r258;
	ld.shared.u32 	%r355, [%r260];
$L__BB374_25:
	setp.lt.s32 	%p25, %r157, 6;
	@%p25 bra 	$L__BB374_27;
	add.s32 	%r261, %r30, %r97;
	shl.b32 	%r262, %r261, 2;
	mov.u32 	%r263, _ZZ9cuda_gemmIiLi128ELi2ELi1ELi256ELi8ELi8ELi64ELi1ELi0EEviiiPT_S1_S1_iiiE3Ash;
	add.s32 	%r264, %r263, %r262;
	ld.shared.u32 	%r354, [%r264];
$L__BB374_27:
	setp.lt.s32 	%p26, %r157, 7;
	@%p26 bra 	$L__BB374_29;
	add.s32 	%r265, %r31, %r97;
	shl.b32 	%r266, %r265, 2;
	mov.u32 	%r267, _ZZ9cuda_gemmIiLi128ELi2ELi1ELi256ELi8ELi8ELi64ELi1ELi0EEviiiPT_S1_S1_iiiE3Ash;
	add.s32 	%r268, %r267, %r266;
	ld.shared.u32 	%r353, [%r268];
$L__BB374_29:
	setp.lt.s32 	%p27, %r157, 8;
	@%p27 bra 	$L__BB374_31;
	add.s32 	%r269, %r32, %r97;
	shl.b32 	%r270, %r269, 2;
	mov.u32 	%r271, _ZZ9cuda_gemmIiLi128ELi2ELi1ELi256ELi8ELi8ELi64ELi1ELi0EEviiiPT_S1_S1_iiiE3Ash;
	add.s32 	%r272, %r271, %r270;
	ld.shared.u32 	%r352, [%r272];
$L__BB374_31:
	setp.lt.s32 	%p28, %r11, %r18;
	@%p28 bra 	$L__BB374_32;
	bra.uni 	$L__BB374_67;
$L__BB374_32:
	mul.lo.s32 	%r98, %r360, %r9;
	mov.b32 	%r370, 0;
	mov.u32 	%r371, %r11;
$L__BB374_33:
	setp.gt.u32 	%p29, %r157, 64;
	mov.u32 	%r274, _ZZ9cuda_gemmIiLi128ELi2ELi1ELi256ELi8ELi8ELi64ELi1ELi0EEviiiPT_S1_S1_iiiE11kron_fac_sh;
	mad.lo.s32 	%r117, %r371, 36, %r274;
	add.s32 	%r276, %r117, %r275;
	ld.shared.u32 	%r118, [%r276];
	@%p29 bra 	$L__BB374_50;
	setp.eq.s32 	%p38, %r157, 0;
	mov.b32 	%r373, 0;
	@%p38 bra 	$L__BB374_36;
	shfl.sync.idx.b32	%r303|%p39, %r118, %r33, 6175, -1;
	mul.lo.s32 	%r373, %r303, %r362;
$L__BB374_36:
	setp.lt.s32 	%p40, %r157, 2;
	@%p40 bra 	$L__BB374_38;
	shfl.sync.idx.b32	%r304|%p41, %r118, %r34, 6175, -1;
	mad.lo.s32 	%r373, %r304, %r358, %r373;
$L__BB374_38:
	setp.lt.s32 	%p42, %r157, 3;
	@%p42 bra 	$L__BB374_40;
	shfl.sync.idx.b32	%r305|%p43, %r118, %r35, 6175, -1;
	mad.lo.s32 	%r373, %r305, %r357, %r373;
$L__BB374_40:
	setp.lt.s32 	%p44, %r157, 4;
	@%p44 bra 	$L__BB374_42;
	shfl.sync.idx.b32	%r306|%p45, %r118, %r36, 6175, -1;
	mad.lo.s32 	%r373, %r306, %r356, %r373;
$L__BB374_42:
	setp.lt.s32 	%p46, %r157, 5;
	@%p46 bra 	$L__BB374_44;
	shfl.sync.idx.b32	%r307|%p47, %r118, %r37, 6175, -1;
	mad.lo.s32 	%r373, %r307, %r355, %r373;
$L__BB374_44:
	setp.lt.s32 	%p48, %r157, 6;
	@%p48 bra 	$L__BB374_46;
	shfl.sync.idx.b32	%r308|%p49, %r118, %r38, 6175, -1;
	mad.lo.s32 	%r373, %r308, %r354, %r373;
$L__BB374_46:
	setp.lt.s32 	%p50, %r157, 7;
	@%p50 bra 	$L__BB374_48;
	shfl.sync.idx.b32	%r309|%p51, %r118, %r39, 6175, -1;
	mad.lo.s32 	%r373, %r309, %r353, %r373;
$L__BB374_48:
	setp.lt.s32 	%p52, %r157, 8;
	@%p52 bra 	$L__BB374_66;
	shfl.sync.idx.b32	%r310|%p53, %r118, %r40, 6175, -1;
	mad.lo.s32 	%r373, %r310, %r352, %r373;
	bra.uni 	$L__BB374_66;
$L__BB374_50:
	setp.lt.s32 	%p30, %r157, 1;
	mov.b32 	%r373, 0;
	@%p30 bra 	$L__BB374_52;
	shl.b32 	%r278, %r17, 2;
	add.s32 	%r279, %r117, %r278;
	ld.shared.u32 	%r280, [%r279];
	mul.lo.s32 	%r373, %r280, %r362;
$L__BB374_52:
	@%p21 bra 	$L__BB374_54;
	shl.b32 	%r281, %r26, 2;
	add.s32 	%r282, %r117, %r281;
	ld.shared.u32 	%r283, [%r282];
	mad.lo.s32 	%r373, %r283, %r358, %r373;
$L__BB374_54:
	@%p22 bra 	$L__BB374_56;
	shl.b32 	%r284, %r27, 2;
	add.s32 	%r285, %r117, %r284;
	ld.shared.u32 	%r286, [%r285];
	mad.lo.s32 	%r373, %r286, %r357, %r373;
$L__BB374_56:
	@%p23 bra 	$L__BB374_58;
	shl.b32 	%r287, %r28, 2;
	add.s32 	%r288, %r117, %r287;
	ld.shared.u32 	%r289, [%r288];
	mad.lo.s32 	%r373, %r289, %r356, %r373;
$L__BB374_58:
	@%p24 bra 	$L__BB374_60;
	shl.b32 	%r290, %r29, 2;
	add.s32 	%r291, %r117, %r290;
	ld.shared.u32 	%r292, [%r291];
	mad.lo.s32 	%r373, %r292, %r355, %r373;
$L__BB374_60:
	@%p25 bra 	$L__BB374_62;
	shl.b32 	%r293, %r30, 2;
	add.s32 	%r294, %r117, %r293;
	ld.shared.u32 	%r295, [%r294];
	mad.lo.s32 	%r373, %r295, %r354, %r373;
$L__BB374_62:
	@%p26 bra 	$L__BB374_64;
	shl.b32 	%r296, %r31, 2;
	add.s32 	%r297, %r117, %r296;
	ld.shared.u32 	%r298, [%r297];
	mad.lo.s32 	%r373, %r298, %r353, %r373;
$L__BB374_64:
	setp.lt.s32 	%p37, %r157, 8;
	@%p37 bra 	$L__BB374_66;
	shl.b32 	%r299, %r32, 2;
	add.s32 	%r300, %r117, %r299;
	ld.shared.u32 	%r301, [%r300];
	mad.lo.s32 	%r373, %r301, %r352, %r373;
$L__BB374_66:
	add.s32 	%r311, %r370, %r98;
	mul.wide.s32 	%rd24, %r311, 4;
	add.s64 	%rd25, %rd2, %rd24;
	ld.local.u32 	%r312, [%rd25];
	add.s32 	%r313, %r312, %r373;
	st.local.u32 	[%rd25], %r313;
	add.s32 	%r371, %r371, %r8;
	add.s32 	%r370, %r370, 1;
	setp.lt.s32 	%p54, %r371, %r18;
	@%p54 bra 	$L__BB374_33;
$L__BB374_67:
	add.s32 	%r361, %r361, %r7;
	add.s32 	%r360, %r360, 1;
	setp.lt.s32 	%p55, %r361, %r6;
	@%p55 bra 	$L__BB374_15;
	ld.local.v2.u32 	{%r343, %r342}, [%rd2];
$L__BB374_69:
	ld.param.u64 	%rd31, [_Z9cuda_gemmIiLi128ELi2ELi1ELi256ELi8ELi8ELi64ELi1ELi0EEviiiPT_S1_S1_iii_param_5];
	bar.sync 	0;
	shl.b32 	%r314, %r334, 8;
	mul.lo.s32 	%r315, %r7, %r6;
	mul.lo.s32 	%r316, %r315, %r8;
	div.s32 	%r317, %r316, %r7;
	or.b32  	%r318, %r314, %r1;
	cvta.to.global.u64 	%rd26, %rd31;
	mul.wide.s32 	%rd27, %r318, 4;
	add.s64 	%rd28, %rd26, %rd27;
	st.global.u32 	[%rd28], %r343;
	rem.s32 	%r319, 1, %r9;
	add.s32 	%r320, %r9, 1;
	setp.lt.u32 	%p56, %r320, 3;
	shl.b32 	%r321, %r9, 7;
	selp.b32 	%r322, %r321, 0, %p56;
	add.s32 	%r323, %r318, %r322;
	mad.lo.s32 	%r324, %r317, %r319, %r323;
	mul.wide.s32 	%rd29, %r324, 4;
	add.s64 	%rd30, %rd26, %rd29;
	st.global.u32 	[%rd30], %r342;
	add.s32 	%r334, %r334, %r13;
	setp.lt.u32 	%p57, %r334, %r14;
	@%p57 bra 	$L__BB374_5;
$L__BB374_70:
	ret;

}
	// .globl	_Z9cuda_gemmIiLi128ELi2ELi1ELi256ELi8ELi8ELi64ELi1ELi1EEviiiPT_S1_S1_iii
.visible .entry _Z9cuda_gemmIiLi128ELi2ELi1ELi256ELi8ELi8ELi64ELi1ELi1EEviiiPT_S1_S1_iii(
	.param .u32 _Z9cuda_gemmIiLi128ELi2ELi1ELi256ELi8ELi8ELi64ELi1ELi1EEviiiPT_S1_S1_iii_param_0,
	.param .u32 _Z9cuda_gemmIiLi128ELi2ELi1ELi256ELi8ELi8ELi64ELi1ELi1EEviiiPT_S1_S1_iii_param_1,
	.param .u32 _Z9cuda_gemmIiLi128ELi2ELi1ELi256ELi8ELi8ELi64ELi1ELi1EEviiiPT_S1_S1_iii_param_2,
	.param .u64 .ptr .align 1 _Z9cuda_gemmIiLi128ELi2ELi1ELi256ELi8ELi8ELi64ELi1ELi1EEviiiPT_S1_S1_iii_param_3,
	.param .u64 .ptr .align 1 _Z9cuda_gemmIiLi128ELi2ELi1ELi256ELi8ELi8ELi64ELi1ELi1EEviiiPT_S1_S1_iii_param_4,
	.param .u64 .ptr .align 1 _Z9cuda_gemmIiLi128ELi2ELi1ELi256ELi8ELi8ELi64ELi1ELi1EEviiiPT_S1_S1_iii_param_5,
	.param .u32 _Z9cuda_gemmIiLi128ELi2ELi1ELi256ELi8ELi8ELi64ELi1ELi1EEviiiPT_S1_S1_iii_param_6,
	.param .u32 _Z9cuda_gemmIiLi128ELi2ELi1ELi256ELi8ELi8ELi64ELi1ELi1EEviiiPT_S1_S1_iii_param_7,
	.param .u32 _Z9cuda_gemmIiLi128ELi2ELi1ELi256ELi8ELi8ELi64ELi1ELi1EEviiiPT_S1_S1_iii_param_8
)
.maxntid 128
{
	.reg .pred 	%p<32>;
	.reg .b32 	%r<248>;
	.reg .b64 	%rd<33>;
	// demoted variable
	.shared .align 128 .b8 _ZZ9cuda_gemmIiLi128ELi2ELi1ELi256ELi8ELi8ELi64ELi1ELi1EEviiiPT_S1_S1_iiiE11kron_fac_sh[288];
	// demoted variable
	.shared .align 128 .b8 _ZZ9cuda_gemmIiLi128ELi2ELi1ELi256ELi8ELi8ELi64ELi1ELi1EEviiiPT_S1_S1_iiiE3Ash[1024];
	ld.param.u64 	%rd5, [_Z9cuda_gemmIiLi128ELi2ELi1ELi256ELi8ELi8ELi64ELi1ELi1EEviiiPT_S1_S1_iii_param_3];
	ld.param.u64 	%rd6, [_Z9cuda_gemmIiLi128ELi2ELi1ELi256ELi8ELi8ELi64ELi1ELi1EEviiiPT_S1_S1_iii_param_4];
	ld.param.u64 	%rd4, [_Z9cuda_gemmIiLi128ELi2ELi1ELi256ELi8ELi8ELi64ELi1ELi1EEviiiPT_S1_S1_iii_param_5];
	cvta.to.global.u64 	%rd1, %rd6;
	cvta.to.global.u64 	%rd2, %rd5;
	mov.u32 	%r1, %tid.x;
	setp.gt.u32 	%p1, %r1, 63;
	@%p1 bra 	$L__BB375_7;
	mov.u32 	%r2, %ntid.x;
	add.s32 	%r61, %r1, %r2;
	max.u32 	%r62, %r61, 64;
	setp.lt.u32 	%p2, %r61, 64;
	selp.u32 	%r63, 1, 0, %p2;
	add.s32 	%r64, %r61, %r63;
	sub.s32 	%r65, %r62, %r64;
	div.u32 	%r66, %r65, %r2;
	add.s32 	%r3, %r66, %r63;
	and.b32  	%r67, %r3, 3;
	setp.eq.s32 	%p3, %r67, 3;
	mov.u32 	%r238, %r1;
	@%p3 bra 	$L__BB375_4;
	add.s32 	%r69, %r3, 1;
	and.b32  	%r4, %r69, 3;
	mov.b32 	%r237, 0;
	mov.u32 	%r238, %r1;
$L__BB375_3:
	.pragma "nounroll";
	mul.wide.u32 	%rd7, %r238, 4;
	add.s64 	%rd8, %rd1, %rd7;
	ld.global.u32 	%r70, [%rd8];
	and.b32  	%r71, %r238, 7;
	mov.u32 	%r72, _ZZ9cuda_gemmIiLi128ELi2ELi1ELi256ELi8ELi8ELi64ELi1ELi1EEviiiPT_S1_S1_iiiE11kron_fac_sh;
	mad.lo.s32 	%r73, %r71, 36, %r72;
	shr.u32 	%r74, %r238, 1;
	and.b32  	%r75, %r74, 2147483644;
	add.s32 	%r76, %r73, %r75;
	st.shared.u32 	[%r76], %r70;
	add.s32 	%r238, %r238, %r2;
	add.s32 	%r237, %r237, 1;
	setp.ne.s32 	%p4, %r237, %r4;
	@%p4 bra 	$L__BB375_3;
$L__BB375_4:
	setp.lt.u32 	%p5, %r3, 3;
	@%p5 bra 	$L__BB375_7;
	mov.u32 	%r79, _ZZ9cuda_gemmIiLi128ELi2ELi1ELi256ELi8ELi8ELi64ELi1ELi1EEviiiPT_S1_S1_iiiE11kron_fac_sh;
$L__BB375_6:
	mul.wide.u32 	%rd9, %r238, 4;
	add.s64 	%rd10, %rd1, %rd9;
	ld.global.u32 	%r77, [%rd10];
	and.b32  	%r78, %r238, 7;
	mad.lo.s32 	%r80, %r78, 36, %r79;
	shr.u32 	%r81, %r238, 1;
	and.b32  	%r82, %r81, 2147483644;
	add.s32 	%r83, %r80, %r82;
	st.shared.u32 	[%r83], %r77;
	add.s32 	%r84, %r238, %r2;
	mul.wide.u32 	%rd11, %r84, 4;
	add.s64 	%rd12, %rd1, %rd11;
	ld.global.u32 	%r85, [%rd12];
	and.b32  	%r86, %r84, 7;
	mad.lo.s32 	%r87, %r86, 36, %r79;
	shr.u32 	%r88, %r84, 1;
	and.b32  	%r89, %r88, 2147483644;
	add.s32 	%r90, %r87, %r89;
	st.shared.u32 	[%r90], %r85;
	add.s32 	%r91, %r84, %r2;
	mul.wide.u32 	%rd13, %r91, 4;
	add.s64 	%rd14, %rd1, %rd13;
	ld.global.u32 	%r92, [%rd14];
	and.b32  	%r93, %r91, 7;
	mad.lo.s32 	%r94, %r93, 36, %r79;
	shr.u32 	%r95, %r91, 1;
	and.b32  	%r96, %r95, 2147483644;
	add.s32 	%r97, %r94, %r96;
	st.shared.u32 	[%r97], %r92;
	add.s32 	%r98, %r91, %r2;
	mul.wide.u32 	%rd15, %r98, 4;
	add.s64 	%rd16, %rd1, %rd15;
	ld.global.u32 	%r99, [%rd16];
	and.b32  	%r100, %r98, 7;
	mad.lo.s32 	%r101, %r100, 36, %r79;
	shr.u32 	%r102, %r98, 1;
	and.b32  	%r103, %r102, 2147483644;
	add.s32 	%r104, %r101, %r103;
	st.shared.u32 	[%r104], %r99;
	add.s32 	%r238, %r98, %r2;
	setp.lt.u32 	%p6, %r238, 64;
	@%p6 bra 	$L__BB375_6;
$L__BB375_7:
	mov.u32 	%r240, %ctaid.y;
	mov.u32 	%r13, %nctaid.y;
	shl.b32 	%r14, %r13, 1;
	setp.ge.u32 	%p7, %r240, %r14;
	@%p7 bra 	$L__BB375_18;
	shl.b32 	%r15, %r1, 2;
	mov.u32 	%r105, %ntid.x;
	shl.b32 	%r16, %r105, 2;
	and.b32  	%r17, %r1, 7;
	shl.b32 	%r106, %r1, 3;
	and.b32  	%r107, %r106, 248;
	add.s32 	%r18, %r15, %r16;
	max.u32 	%r108, %r18, 256;
	setp.lt.u32 	%p8, %r18, 256;
	selp.u32 	%r109, 1, 0, %p8;
	or.b32  	%r110, %r18, %r109;
	sub.s32 	%r111, %r108, %r110;
	div.u32 	%r112, %r111, %r16;
	add.s32 	%r19, %r112, %r109;
	and.b32  	%r20, %r19, 3;
	shl.b32 	%r113, %r1, 4;
	mov.u32 	%r114, _ZZ9cuda_gemmIiLi128ELi2ELi1ELi256ELi8ELi8ELi64ELi1ELi1EEviiiPT_S1_S1_iiiE3Ash;
	add.s32 	%r21, %r114, %r113;
	shl.b32 	%r34, %r105, 4;
	add.s32 	%r22, %r21, %r34;
	add.s32 	%r23, %r18, %r16;
	or.b32  	%r115, %r107, %r17;
	shl.b32 	%r116, %r115, 2;
	add.s32 	%r24, %r114, %r116;
	add.s32 	%r117, %r1, 1;
	and.b32  	%r25, %r117, 7;
	add.s32 	%r118, %r1, 2;
	and.b32  	%r26, %r118, 7;
	or.b32  	%r119, %r107, %r26;
	shl.b32 	%r120, %r119, 2;
	add.s32 	%r27, %r114, %r120;
	add.s32 	%r121, %r1, 3;
	and.b32  	%r28, %r121, 7;
	xor.b32  	%r29, %r17, 4;
	add.s32 	%r122, %r1, 5;
	and.b32  	%r30, %r122, 7;
	add.s32 	%r123, %r1, 6;
	and.b32  	%r31, %r123, 7;
	add.s32 	%r124, %r1, -1;
	and.b32  	%r32, %r124, 7;
	mul.lo.s32 	%r33, %r105, 12;
	shl.b32 	%r35, %r105, 3;
	mul.lo.s32 	%r36, %r105, 48;
	shl.b32 	%r37, %r105, 6;
	shl.b32 	%r38, %r105, 5;
	cvta.to.global.u64 	%rd3, %rd4;
$L__BB375_9:
	setp.gt.u32 	%p9, %r1, 63;
	@%p9 bra 	$L__BB375_17;
	setp.eq.s32 	%p10, %r20, 3;
	shl.b32 	%r40, %r240, 8;
	mov.u32 	%r241, %r15;
	@%p10 bra 	$L__BB375_14;
	setp.eq.s32 	%p11, %r20, 0;
	add.s32 	%r125, %r40, %r15;
	mul.wide.s32 	%rd17, %r125, 4;
	add.s64 	%rd18, %rd2, %rd17;
	ld.global.v4.u32 	{%r126, %r127, %r128, %r129}, [%rd18];
	st.shared.v4.u32 	[%r21], {%r126, %r127, %r128, %r129};
	mov.u32 	%r241, %r18;
	@%p11 bra 	$L__BB375_14;
	setp.eq.s32 	%p12, %r20, 1;
	add.s32 	%r130, %r40, %r18;
	mul.wide.s32 	%rd19, %r130, 4;
	add.s64 	%rd20, %rd2, %rd19;
	ld.global.v4.u32 	{%r131, %r132, %r133, %r134}, [%rd20];
	st.shared.v4.u32 	[%r22], {%r131, %r132, %r133, %r134};
	mov.u32 	%r241, %r23;
	@%p12 bra 	$L__BB375_14;
	add.s32 	%r241, %r23, %r16;
	add.s32 	%r135, %r40, %r23;
	mul.wide.s32 	%rd21, %r135, 4;
	add.s64 	%rd22, %rd2, %rd21;
	ld.global.v4.u32 	{%r136, %r137, %r138, %r139}, [%rd22];
	shl.b32 	%r140, %r16, 2;
	add.s32 	%r141, %r22, %r140;
	st.shared.v4.u32 	[%r141], {%r136, %r137, %r138, %r139};
$L__BB375_14:
	setp.lt.u32 	%p13, %r19, 3;
	@%p13 bra 	$L__BB375_17;
	add.s32 	%r242, %r241, %r40;
	add.s32 	%r246, %r242, %r33;
	add.s32 	%r245, %r242, %r35;
	add.s32 	%r244, %r242, %r16;
	shl.b32 	%r142, %r241, 2;
	mov.u32 	%r143, _ZZ9cuda_gemmIiLi128ELi2ELi1ELi256ELi8ELi8ELi64ELi1ELi1EEviiiPT_S1_S1_iiiE3Ash;
	add.s32 	%r243, %r143, %r142;
$L__BB375_16:
	mul.wide.s32 	%rd23, %r246, 4;
	add.s64 	%rd24, %rd2, %rd23;
	mul.wide.s32 	%rd25, %r245, 4;
	add.s64 	%rd26, %rd2, %rd25;
	mul.wide.s32 	%rd27, %r244, 4;
	add.s64 	%rd28, %rd2, %rd27;
	mul.wide.s32 	%rd29, %r242, 4;
	add.s64 	%rd30, %rd2, %rd29;
	ld.global.v4.u32 	{%r144, %r145, %r146, %r147}, [%rd30];
	st.shared.v4.u32 	[%r243], {%r144, %r145, %r146, %r147};
	add.s32 	%r148, %r241, %r16;
	ld.global.v4.u32 	{%r149, %r150, %r151, %r152}, [%rd28];
	add.s32 	%r153, %r243, %r34;
	st.shared.v4.u32 	[%r153], {%r149, %r150, %r151, %r152};
	add.s32 	%r154, %r148, %r16;
	ld.global.v4.u32 	{%r155, %r156, %r157, %r158}, [%rd26];
	add.s32 	%r159, %r243, %r38;
	st.shared.v4.u32 	[%r159], {%r155, %r156, %r157, %r158};
	add.s32 	%r160, %r154, %r16;
	ld.global.v4.u32 	{%r161, %r162, %r163, %r164}, [%rd24];
	add.s32 	%r165, %r243, %r36;
	st.shared.v4.u32 	[%r165], {%r161, %r162, %r163, %r164};
	add.s32 	%r241, %r160, %r16;
	add.s32 	%r246, %r246, %r34;
	add.s32 	%r245, %r245, %r34;
	add.s32 	%r244, %r244, %r34;
	add.s32 	%r243, %r243, %r37;
	add.s32 	%r242, %r242, %r34;
	setp.lt.u32 	%p14, %r241, 256;
	@%p14 bra 	$L__BB375_16;
$L__BB375_17:
	bar.sync 	0;
	ld.shared.u32 	%r166, [%r24];
	shl.b32 	%r167, %r1, 3;
	and.b32  	%r168, %r167, 248;
	or.b32  	%r169, %r168, %r25;
	shl.b32 	%r170, %r169, 2;
	mov.u32 	%r171, _ZZ9cuda_gemmIiLi128ELi2ELi1ELi256ELi8ELi8ELi64ELi1ELi1EEviiiPT_S1_S1_iiiE3Ash;
	add.s32 	%r172, %r171, %r170;
	ld.shared.u32 	%r173, [%r172];
	ld.shared.u32 	%r174, [%r27];
	or.b32  	%r175, %r168, %r28;
	shl.b32 	%r176, %r175, 2;
	add.s32 	%r177, %r171, %r176;
	ld.shared.u32 	%r178, [%r177];
	or.b32  	%r179, %r168, %r29;
	shl.b32 	%r180, %r179, 2;
	add.s32 	%r181, %r171, %r180;
	ld.shared.u32 	%r182, [%r181];
	or.b32  	%r183, %r168, %r30;
	shl.b32 	%r184, %r183, 2;
	add.s32 	%r185, %r171, %r184;
	ld.shared.u32 	%r186, [%r185];
	or.b32  	%r187, %r168, %r31;
	shl.b32 	%r188, %r187, 2;
	add.s32 	%r189, %r171, %r188;
	ld.shared.u32 	%r190, [%r189];
	or.b32  	%r191, %r168, %r32;
	shl.b32 	%r192, %r191, 2;
	add.s32 	%r193, %r171, %r192;
	ld.shared.u32 	%r194, [%r193];
	shl.b32 	%r195, %r17, 2;
	mov.u32 	%r196, _ZZ9cuda_gemmIiLi128ELi2ELi1ELi256ELi8ELi8ELi64ELi1ELi1EEviiiPT_S1_S1_iiiE11kron_fac_sh;
	add.s32 	%r197, %r196, %r195;
	shr.u32 	%r198, %r1, 5;
	mad.lo.s32 	%r199, %r198, 36, %r197;
	ld.shared.u32 	%r200, [%r199];
	shfl.sync.idx.b32	%r201|%p15, %r200, %r17, 6175, -1;
	mul.lo.s32 	%r202, %r201, %r166;
	shfl.sync.idx.b32	%r203|%p16, %r200, %r25, 6175, -1;
	mad.lo.s32 	%r204, %r203, %r173, %r202;
	shfl.sync.idx.b32	%r205|%p17, %r200, %r26, 6175, -1;
	mad.lo.s32 	%r206, %r205, %r174, %r204;
	shfl.sync.idx.b32	%r207|%p18, %r200, %r28, 6175, -1;
	mad.lo.s32 	%r208, %r207, %r178, %r206;
	shfl.sync.idx.b32	%r209|%p19, %r200, %r29, 6175, -1;
	mad.lo.s32 	%r210, %r209, %r182, %r208;
	shfl.sync.idx.b32	%r211|%p20, %r200, %r30, 6175, -1;
	mad.lo.s32 	%r212, %r211, %r186, %r210;
	shfl.sync.idx.b32	%r213|%p21, %r200, %r31, 6175, -1;
	mad.lo.s32 	%r214, %r213, %r190, %r212;
	shfl.sync.idx.b32	%r215|%p22, %r200, %r32, 6175, -1;
	mad.lo.s32 	%r216, %r215, %r194, %r214;
	ld.shared.u32 	%r217, [%r199+144];
	shfl.sync.idx.b32	%r218|%p23, %r217, %r17, 6175, -1;
	mul.lo.s32 	%r219, %r218, %r166;
	shfl.sync.idx.b32	%r220|%p24, %r217, %r25, 6175, -1;
	mad.lo.s32 	%r221, %r220, %r173, %r219;
	shfl.sync.idx.b32	%r222|%p25, %r217, %r26, 6175, -1;
	mad.lo.s32 	%r223, %r222, %r174, %r221;
	shfl.sync.idx.b32	%r224|%p26, %r217, %r28, 6175, -1;
	mad.lo.s32 	%r225, %r224, %r178, %r223;
	shfl.sync.idx.b32	%r226|%p27, %r217, %r29, 6175, -1;
	mad.lo.s32 	%r227, %r226, %r182, %r225;
	shfl.sync.idx.b32	%r228|%p28, %r217, %r30, 6175, -1;
	mad.lo.s32 	%r229, %r228, %r186, %r227;
	shfl.sync.idx.b32	%r230|%p29, %r217, %r31, 6175, -1;
	mad.lo.s32 	%r231, %r230, %r190, %r229;
	shfl.sync.idx.b32	%r232|%p30, %r217, %r32, 6175, -1;
	mad.lo.s32 	%r233, %r232, %r194, %r231;
	bar.sync 	0;
	shl.b32 	%r234, %r240, 8;
	or.b32  	%r235, %r234, %r1;
	mul.wide.s32 	%rd31, %r235, 4;
	add.s64 	%rd32, %rd3, %rd31;
	st.global.u32 	[%rd32], %r216;
	st.global.u32 	[%rd32+512], %r233;
	add.s32 	%r240, %r240, %r13;
	setp.lt.u32 	%p31, %r240, %r14;
	@%p31 bra 	$L__BB375_9;
$L__BB375_18:
	ret;

}
	// .globl	_Z9cuda_gemmIiLi128ELi2ELi1ELi256ELi16ELi16ELi64ELi0ELi0EEviiiPT_S1_S1_iii
.visible .entry _Z9cuda_gemmIiLi128ELi2ELi1ELi256ELi16ELi16ELi64ELi0ELi0EEviiiPT_S1_S1_iii(
	.param .u32 _Z9cuda_gemmIiLi128ELi2ELi1ELi256ELi16ELi16ELi64ELi0ELi0EEviiiPT_S1_S1_iii_param_0,
	.param .u32 _Z9cuda_gemmIiLi128ELi2ELi1ELi256ELi16ELi16ELi64ELi0ELi0EEviiiPT_S1_S1_iii_param_1,
	.param .u32 _Z9cuda_gemmIiLi128ELi2ELi1ELi256ELi16ELi16ELi64ELi0ELi0EEviiiPT_S1_S1_iii_param_2,
	.param .u64 .ptr .align 1 _Z9cuda_gemmIiLi128ELi2ELi1ELi256ELi16ELi16ELi64ELi0ELi0EEviiiPT_S1_S1_iii_param_3,
	.param .u64 .ptr .align 1 _Z9cuda_gemmIiLi128ELi2ELi1ELi256ELi16ELi16ELi64ELi0ELi0EEviiiPT_S1_S1_iii_param_4,
	.param .u64 .ptr .align 1 _Z9cuda_gemmIiLi128ELi2ELi1ELi256ELi16ELi16ELi64ELi0ELi0EEviiiPT_S1_S1_iii_param_5,
	.param .u32 _Z9cuda_gemmIiLi128ELi2ELi1ELi256ELi16ELi16ELi64ELi0ELi0EEviiiPT_S1_S1_iii_param_6,
	.param .u32 _Z9cuda_gemmIiLi128ELi2ELi1ELi256ELi16ELi16ELi64ELi0ELi0EEviiiPT_S1_S1_iii_param_7,
	.param .u32 _Z9cuda_gemmIiLi128ELi2ELi1ELi256ELi16ELi16ELi64ELi0ELi0EEviiiPT_S1_S1_iii_param_8
)
.maxntid 128
{
	.local .align 8 .b8 	__local_depot376[8];
	.reg .b64 	%SP;
	.reg .b64 	%SPL;
	.reg .pred 	%p<98>;
	.reg .b16 	%rs<4>;
	.reg .b32 	%r<630>;
	.reg .b64 	%rd<32>;
	// demoted variable
	.shared .align 128 .b8 _ZZ9cuda_gemmIiLi128ELi2ELi1ELi256ELi16ELi16ELi64ELi0ELi0EEviiiPT_S1_S1_iiiE11kron_fac_sh[1088];
	// demoted variable
	.shared .align 128 .b8 _ZZ9cuda_gemmIiLi128ELi2ELi1ELi256ELi16ELi16ELi64ELi0ELi0EEviiiPT_S1_S1_iiiE3Ash[1024];
	mov.u64 	%SPL, __local_depot376;
	ld.param.u32 	%r246, [_Z9cuda_gemmIiLi128ELi2ELi1ELi256ELi16ELi16ELi64ELi0ELi0EEviiiPT_S1_S1_iii_param_2];
	ld.param.u64 	%rd6, [_Z9cuda_gemmIiLi128ELi2ELi1ELi256ELi16ELi16ELi64ELi0ELi0EEviiiPT_S1_S1_iii_param_3];
	ld.param.u64 	%rd4, [_Z9cuda_gemmIiLi128ELi2ELi1ELi256ELi16ELi16ELi64ELi0ELi0EEviiiPT_S1_S1_iii_param_4];
	ld.param.u32 	%r247, [_Z9cuda_gemmIiLi128ELi2ELi1ELi256ELi16ELi16ELi64ELi0ELi0EEviiiPT_S1_S1_iii_param_6];
	ld.param.u32 	%r248, [_Z9cuda_gemmIiLi128ELi2ELi1ELi256ELi16ELi16ELi64ELi0ELi0EEviiiPT_S1_S1_iii_param_7];
	cvta.to.global.u64 	%rd1, %rd6;
	add.u64 	%rd2, %SPL, 0;
	mov.u32 	%r1, %tid.x;
	mul.lo.s32 	%r2, %r248, %r247;
	setp.ge.u32 	%p1, %r1, %r2;
	@%p1 bra 	$L__BB376_3;
	mov.u32 	%r3, %ntid.x;
	cvta.to.global.u64 	%rd3, %rd4;
	mov.u32 	%r520, %r1;
$L__BB376_2:
	mul.wide.u32 	%rd8, %r520, 4;
	add.s64 	%rd9, %rd3, %rd8;
	ld.global.u32 	%r249, [%rd9];
	rem.u32 	%r250, %r520, %r247;
	mov.u32 	%r251, _ZZ9cuda_gemmIiLi128ELi2ELi1ELi256ELi16ELi16ELi64ELi0ELi0EEviiiPT_S1_S1_iiiE11kron_fac_sh;
	mad.lo.s32 	%r252, %r250, 68, %r251;
	div.u32 	%r253, %r520, %r248;
	shl.b32 	%r254, %r253, 2;
	add.s32 	%r255, %r252, %r254;
	st.shared.u32 	[%r255], %r249;
	add.s32 	%r520, %r520, %r3;
	setp.lt.u32 	%p2, %r520, %r2;
	@%p2 bra 	$L__BB376_2;
$L__BB376_3:
	div.s32 	%r6, 256, %r248;
	min.s32 	%r7, %r6, 128;
	cvt.u16.u32 	%rs2, %r7;
	div.s16 	%rs1, 128, %rs2;
	div.s16 	%rs3, 16, %rs1;
	cvt.s32.s16 	%r8, %rs3;
	div.u32 	%r10, %r1, %r7;
	mul.lo.s32 	%r256, %r10, %r7;
	sub.s32 	%r9, %r1, %r256;
	mov.u32 	%r537, %ctaid.y;
	mov.u32 	%r12, %nctaid.y;
	shl.b32 	%r13, %r12, 1;
	setp.ge.u32 	%p3, %r537, %r13;
	@%p3 bra 	$L__BB376_118;
	mov.u32 	%r258, %ctaid.x;
	shl.b32 	%r14, %r1, 2;
	shl.b32 	%r15, %r258, 8;
	mov.u32 	%r259, %ntid.x;
	shl.b32 	%r16, %r259, 2;
	and.b32  	%r17, %r9, 15;
	min.s32 	%r18, %r247, 16;
	and.b32  	%r19, %r1, 15;
	shr.s32 	%r260, %r246, 31;
	shr.u32 	%r261, %r260, 24;
	add.s32 	%r262, %r246, %r261;
	shr.s32 	%r20, %r262, 8;
	add.s32 	%r21, %r14, %r16;
	max.u32 	%r263, %r21, 256;
	setp.lt.u32 	%p4, %r21, 256;
	selp.u32 	%r264, 1, 0, %p4;
	or.b32  	%r265, %r21, %r264;
	sub.s32 	%r266, %r263, %r265;
	div.u32 	%r267, %r266, %r16;
	add.s32 	%r22, %r267, %r264;
	shl.b32 	%r268, %r1, 4;
	mov.u32 	%r269, _ZZ9cuda_gemmIiLi128ELi2ELi1ELi256ELi16ELi16ELi64ELi0ELi0EEviiiPT_S1_S1_iiiE3Ash;
	add.s32 	%r23, %r269, %r268;
	shl.b32 	%r270, %r259, 4;
	add.s32 	%r24, %r23, %r270;
	add.s32 	%r25, %r21, %r16;
	add.s32 	%r271, %r9, 1;
	and.b32  	%r26, %r271, 15;
	add.s32 	%r272, %r9, 2;
	and.b32  	%r27, %r272, 15;
	add.s32 	%r273, %r9, 3;
	and.b32  	%r28, %r273, 15;
	add.s32 	%r274, %r9, 4;
	and.b32  	%r29, %r274, 15;
	add.s32 	%r275, %r9, 5;
	and.b32  	%r30, %r275, 15;
	add.s32 	%r276, %r9, 6;
	and.b32  	%r31, %r276, 15;
	add.s32 	%r277, %r9, 7;
	and.b32  	%r32, %r277, 15;
	xor.b32  	%r33, %r17, 8;
	add.s32 	%r278, %r9, 9;
	and.b32  	%r34, %r278, 15;
	add.s32 	%r279, %r9, 10;
	and.b32  	%r35, %r279, 15;
	add.s32 	%r280, %r9, 11;
	and.b32  	%r36, %r280, 15;
	add.s32 	%r281, %r9, 12;
	and.b32  	%r37, %r281, 15;
	add.s32 	%r282, %r9, 13;
	and.b32  	%r38, %r282, 15;
	add.s32 	%r283, %r9, 14;
	and.b32  	%r39, %r283, 15;
	add.s32 	%r284, %r9, -1;
	and.b32  	%r40, %r284, 15;
	setp.lt.s32 	%p5, %r17, %r248;
	selp.b32 	%r285, 0, %r248, %p5;
	sub.s32 	%r41, %r17, %r285;
	add.s32 	%r286, %r17, 1;
	setp.lt.s32 	%p6, %r286, %r248;
	selp.b32 	%r287, 0, %r248, %p6;
	sub.s32 	%r42, %r286, %r287;
	add.s32 	%r288, %r17, 2;
	setp.lt.s32 	%p7, %r288, %r248;
	selp.b32 	%r289, 0, %r248, %p7;
	sub.s32 	%r43, %r288, %r289;
	add.s32 	%r290, %r17, 3;
	setp.lt.s32 	%p8, %r290, %r248;
	selp.b32 	%r291, 0, %r248, %p8;
	sub.s32 	%r44, %r290, %r291;
	add.s32 	%r292, %r17, 4;
	setp.lt.s32 	%p9, %r292, %r248;
	selp.b32 	%r293, 0, %r248, %p9;
	sub.s32 	%r45, %r292, %r293;
	add.s32 	%r294, %r17, 5;
	setp.lt.s32 	%p10, %r294, %r248;
	selp.b32 	%r295, 0, %r248, %p10;
	sub.s32 	%r46, %r294, %r295;
	add.s32 	%r296, %r17, 6;
	setp.lt.s32 	%p11, %r296, %r248;
	selp.b32 	%r297, 0, %r248, %p11;
	sub.s32 	%r47, %r296, %r297;
	add.s32 	%r298, %r17, 7;
	setp.lt.s32 	%p12, %r298, %r248;
	selp.b32 	%r299, 0, %r248, %p12;
	sub.s32 	%r48, %r298, %r299;
	add.s32 	%r300, %r17, 8;
	setp.lt.s32 	%p13, %r300, %r248;
	selp.b32 	%r301, 0, %r248, %p13;
	sub.s32 	%r49, %r300, %r301;
	add.s32 	%r302, %r17, 9;
	setp.lt.s32 	%p14, %r302, %r248;
	selp.b32 	%r303, 0, %r248, %p14;
	sub.s32 	%r50, %r302, %r303;
	add.s32 	%r304, %r17, 10;
	setp.lt.s32 	%p15, %r304, %r248;
	selp.b32 	%r305, 0, %r248, %p15;
	sub.s32 	%r51, %r304, %r305;
	add.s32 	%r306, %r17, 11;
	setp.lt.s32 	%p16, %r306, %r248;
	selp.b32 	%r307, 0, %r248, %p16;
	sub.s32 	%r52, %r306, %r307;
	add.s32 	%r308, %r17, 12;
	setp.lt.s32 	%p17, %r308, %r248;
	selp.b32 	%r309, 0, %r248, %p17;
	sub.s32 	%r53, %r308, %r309;
	add.s32 	%r310, %r17, 13;
	setp.lt.s32 	%p18, %r310, %r248;
	selp.b32 	%r311, 0, %r248, %p18;
	sub.s32 	%r54, %r310, %r311;
	add.s32 	%r312, %r17, 14;
	setp.lt.s32 	%p19, %r312, %r248;
	selp.b32 	%r313, 0, %r248, %p19;
	sub.s32 	%r55, %r312, %r313;
	add.s32 	%r314, %r17, 15;
	setp.lt.s32 	%p20, %r314, %r248;
	selp.b32 	%r315, 0, %r248, %p20;
	sub.s32 	%r56, %r314, %r315;
	mad.lo.s32 	%r57, %r259, 12, %r15;
	shl.b32 	%r316, %r259, 3;
	add.s32 	%r58, %r15, %r316;
	mul.lo.s32 	%r59, %r259, 48;
	shl.b32 	%r60, %r259, 6;
	shl.b32 	%r61, %r259, 5;
	cvt.s32.s16 	%r62, %rs1;
	shl.b32 	%r436, %r19, 2;
$L__BB376_5:
	setp.gt.u32 	%p21, %r1, 63;
	mov.b32 	%r317, 0;
	st.local.v2.u32 	[%rd2], {%r317, %r317};
	@%p21 bra 	$L__BB376_13;
	and.b32  	%r318, %r22, 3;
	setp.eq.s32 	%p22, %r318, 3;
	mul.lo.s32 	%r80, %r537, %r246;
	add.s32 	%r81, %r80, %r15;
	mov.u32 	%r538, %r14;
	@%p22 bra 	$L__BB376_10;
	setp.eq.s32 	%p23, %r318, 0;
	add.s32 	%r320, %r81, %r14;
	mul.wide.s32 	%rd10, %r320, 4;
	add.s64 	%rd11, %rd1, %rd10;
	ld.global.v4.u32 	{%r321, %r322, %r323, %r324}, [%rd11];
	st.shared.v4.u32 	[%r23], {%r321, %r322, %r323, %r324};
	mov.u32 	%r538, %r21;
	@%p23 bra 	$L__BB376_10;
	setp.eq.s32 	%p24, %r318, 1;
	add.s32 	%r326, %r81, %r21;
	mul.wide.s32 	%rd12, %r326, 4;
	add.s64 	%rd13, %rd1, %rd12;
	ld.global.v4.u32 	{%r327, %r328, %r329, %r330}, [%rd13];
	st.shared.v4.u32 	[%r24], {%r327, %r328, %r329, %r330};
	mov.u32 	%r538, %r25;
	@%p24 bra 	$L__BB376_10;
	add.s32 	%r538, %r25, %r16;
	add.s32 	%r331, %r81, %r25;
	mul.wide.s32 	%rd14, %r331, 4;
	add.s64 	%rd15, %rd1, %rd14;
	ld.global.v4.u32 	{%r332, %r333, %r334, %r335}, [%rd15];
	shl.b32 	%r336, %r16, 2;
	add.s32 	%r337, %r24, %r336;
	st.shared.v4.u32 	[%r337], {%r332, %r333, %r334, %r335};
$L__BB376_10:
	setp.lt.u32 	%p25, %r22, 3;
	@%p25 bra 	$L__BB376_13;
	add.s32 	%r338, %r57, %r538;
	add.s32 	%r543, %r338, %r80;
	add.s32 	%r339, %r58, %r538;
	add.s32 	%r542, %r339, %r80;
	add.s32 	%r340, %r15, %r538;
	add.s32 	%r539, %r340, %r80;
	add.s32 	%r541, %r539, %r16;
	shl.b32 	%r341, %r538, 2;
	mov.u32 	%r342, _ZZ9cuda_gemmIiLi128ELi2ELi1ELi256ELi16ELi16ELi64ELi0ELi0EEviiiPT_S1_S1_iiiE3Ash;
	add.s32 	%r540, %r342, %r341;
$L__BB376_12:
	mul.wide.s32 	%rd16, %r543, 4;
	add.s64 	%rd17, %rd1, %rd16;
	mul.wide.s32 	%rd18, %r542, 4;
	add.s64 	%rd19, %rd1, %rd18;
	mul.wide.s32 	%rd20, %r541, 4;
	add.s64 	%rd21, %rd1, %rd20;
	mul.wide.s32 	%rd22, %r539, 4;
	add.s64 	%rd23, %rd1, %rd22;
	ld.global.v4.u32 	{%r343, %r344, %r345, %r346}, [%rd23];
	st.shared.v4.u32 	[%r540], {%r343, %r344, %r345, %r346};
	add.s32 	%r347, %r538, %r16;
	ld.global.v4.u32 	{%r348, %r349, %r350, %r351}, [%rd21];
	mov.u32 	%r352, %ntid.x;
	shl.b32 	%r353, %r352, 4;
	add.s32 	%r354, %r540, %r353;
	st.shared.v4.u32 	[%r354], {%r348, %r349, %r350, %r351};
	add.s32 	%r355, %r347, %r16;
	ld.global.v4.u32 	{%r356, %r357, %r358, %r359}, [%rd19];
	add.s32 	%r360, %r540, %r61;
	st.shared.v4.u32 	[%r360], {%r356, %r357, %r358, %r359};
	add.s32 	%r361, %r355, %r16;
	ld.global.v4.u32 	{%r362, %r363, %r364, %r365}, [%rd17];
	add.s32 	%r366, %r540, %r59;
	st.shared.v4.u32 	[%r366], {%r362, %r363, %r364, %r365};
	add.s32 	%r538, %r361, %r16;
	add.s32 	%r543, %r543, %r353;
	add.s32 	%r542, %r542, %r353;
	add.s32 	%r541, %r541, %r353;
	add.s32 	%r540, %r540, %r60;
	add.s32 	%r539, %r539, %r353;
	setp.lt.u32 	%p26, %r538, 256;
	@%p26 bra 	$L__BB376_12;
$L__BB376_13:
	setp.lt.s32 	%p27, %r6, 1;
	bar.sync 	0;
	mov.b32 	%r545, 0;
	mov.u32 	%r546, %r545;
	@%p27 bra 	$L__BB376_117;
	mov.b32 	%r579, 0;
	mov.u32 	%r580, %r579;
$L__BB376_15:
	setp.gt.s32 	%p28, %r248, 0;
	add.s32 	%r369, %r580, %r9;
	mul.lo.s32 	%r138, %r369, %r248;
	@%p28 bra 	$L__BB376_16;
	bra.uni 	$L__BB376_17;
$L__BB376_16:
	add.s32 	%r370, %r17, %r138;
	shl.b32 	%r371, %r370, 2;
	mov.u32 	%r372, _ZZ9cuda_gemmIiLi128ELi2ELi1ELi256ELi16ELi16ELi64ELi0ELi0EEviiiPT_S1_S1_iiiE3Ash;
	add.s32 	%r373, %r372, %r371;
	ld.shared.u32 	%r581, [%r373];
$L__BB376_17:
	setp.lt.s32 	%p29, %r248, 2;
	@%p29 bra 	$L__BB376_19;
	add.s32 	%r374, %r26, %r138;
	shl.b32 	%r375, %r374, 2;
	mov.u32 	%r376, _ZZ9cuda_gemmIiLi128ELi2ELi1ELi256ELi16ELi16ELi64ELi0ELi0EEviiiPT_S1_S1_iiiE3Ash;
	add.s32 	%r377, %r376, %r375;
	ld.shared.u32 	%r577, [%r377];
$L__BB376_19:
	setp.lt.s32 	%p30, %r248, 3;
	@%p30 bra 	$L__BB376_21;
	add.s32 	%r378, %r27, %r138;
	shl.b32 	%r379, %r378, 2;
	mov.u32 	%r380, _ZZ9cuda_gemmIiLi128ELi2ELi1ELi256ELi16ELi16ELi64ELi0ELi0EEviiiPT_S1_S1_iiiE3Ash;
	add.s32 	%r381, %r380, %r379;
	ld.shared.u32 	%r576, [%r381];
$L__BB376_21:
	setp.lt.s32 	%p31, %r248, 4;
	@%p31 bra 	$L__BB376_23;
	add.s32 	%r382, %r28, %r138;
	shl.b32 	%r383, %r382, 2;
	mov.u32 	%r384, _ZZ9cuda_gemmIiLi128ELi2ELi1ELi256ELi16ELi16ELi64ELi0ELi0EEviiiPT_S1_S1_iiiE3Ash;
	add.s32 	%r385, %r384, %r383;
	ld.shared.u32 	%r575, [%r385];
$L__BB376_23:
	setp.lt.s32 	%p32, %r248, 5;
	@%p32 bra 	$L__BB376_25;
	add.s32 	%r386, %r29, %r138;
	shl.b32 	%r387, %r386, 2;
	mov.u32 	%r388, _ZZ9cuda_gemmIiLi128ELi2ELi1ELi256ELi16ELi16ELi64ELi0ELi0EEviiiPT_S1_S1_iiiE3Ash;
	add.s32 	%r389, %r388, %r387;
	ld.shared.u32 	%r574, [%r389];
$L__BB376_25:
	setp.lt.s32 	%p33, %r248, 6;
	@%p33 bra 	$L__BB376_27;
	add.s32 	%r390, %r30, %r138;
	shl.b32 	%r391, %r390, 2;
	mov.u32 	%r392, _ZZ9cuda_gemmIiLi128ELi2ELi1ELi256ELi16ELi16ELi64ELi0ELi0EEviiiPT_S1_S1_iiiE3Ash;
	add.s32 	%r393, %r392, %r391;
	ld.shared.u32 	%r573, [%r393];
$L__BB376_27:
	setp.lt.s32 	%p34, %r248, 7;
	@%p34 bra 	$L__BB376_29;
	add.s32 	%r394, %r31, %r138;
	shl.b32 	%r395, %r394, 2;
	mov.u32 	%r396, _ZZ9cuda_gemmIiLi128ELi2ELi1ELi256ELi16ELi16ELi64ELi0ELi0EEviiiPT_S1_S1_iiiE3Ash;
	add.s32 	%r397, %r396, %r395;
	ld.shared.u32 	%r572, [%r397];
$L__BB376_29:
	setp.lt.s32 	%p35, %r248, 8;
	@%p35 bra 	$L__BB376_31;
	add.s32 	%r398, %r32, %r138;
	shl.b32 	%r399, %r398, 2;
	mov.u32 	%r400, _ZZ9cuda_gemmIiLi128ELi2ELi1ELi256ELi16ELi16ELi64ELi0ELi0EEviiiPT_S1_S1_iiiE3Ash;
	add.s32 	%r401, %r400, %r399;
	ld.shared.u32 	%r571, [%r401];
$L__BB376_31:
	setp.lt.s32 	%p36, %r248, 9;
	@%p36 bra 	$L__BB376_33;
	add.s32 	%r402, %r33, %r138;
	shl.b32 	%r403, %r402, 2;
	mov.u32 	%r404, _ZZ9cuda_gemmIiLi128ELi2ELi1ELi256ELi16ELi16ELi64ELi0ELi0EEviiiPT_S1_S1_iiiE3Ash;
	add.s32 	%r405, %r404, %r403;
	ld.shared.u32 	%r570, [%r405];
$L__BB376_33:
	setp.lt.s32 	%p37, %r248, 10;
	@%p37 bra 	$L__BB376_35;
	add.s32 	%r406, %r34, %r138;
	shl.b32 	%r407, %r406, 2;
	mov.u32 	%r408, _ZZ9cuda_gemmIiLi128ELi2ELi1ELi256ELi16ELi16ELi64ELi0ELi0EEviiiPT_S1_S1_iiiE3Ash;
	add.s32 	%r409, %r408, %r407;
	ld.shared.u32 	%r569, [%r409];
$L__BB376_35:
	setp.lt.s32 	%p38, %r248, 11;
	@%p38 bra 	$L__BB376_37;
	add.s32 	%r410, %r35, %r138;
	shl.b32 	%r411, %r410, 2;
	mov.u32 	%r412, _ZZ9cuda_gemmIiLi128ELi2ELi1ELi256ELi16ELi16ELi64ELi0ELi0EEviiiPT_S1_S1_iiiE3Ash;
	add.s32 	%r413, %r412, %r411;
	ld.shared.u32 	%r568, [%r413];
$L__BB376_37:
	setp.lt.s32 	%p39, %r248, 12;
	@%p39 bra 	$L__BB376_39;
	add.s32 	%r414, %r36, %r138;
	shl.b32 	%r415, %r414, 2;
	mov.u32 	%r416, _ZZ9cuda_gemmIiLi128ELi2ELi1ELi256ELi16ELi16ELi64ELi0ELi0EEviiiPT_S1_S1_iiiE3Ash;
	add.s32 	%r417, %r416, %r415;
	ld.shared.u32 	%r567, [%r417];
$L__BB376_39:
	setp.lt.s32 	%p40, %r248, 13;
	@%p40 bra 	$L__BB376_41;
	add.s32 	%r418, %r37, %r138;
	shl.b32 	%r419, %r418, 2;
	mov.u32 	%r420, _ZZ9cuda_gemmIiLi128ELi2ELi1ELi256ELi16ELi16ELi64ELi0ELi0EEviiiPT_S1_S1_iiiE3Ash;
	add.s32 	%r421, %r420, %r419;
	ld.shared.u32 	%r566, [%r421];
$L__BB376_41:
	setp.lt.s32 	%p41, %r248, 14;
	@%p41 bra 	$L__BB376_43;
	add.s32 	%r422, %r38, %r138;
	shl.b32 	%r423, %r422, 2;
	mov.u32 	%r424, _ZZ9cuda_gemmIiLi128ELi2ELi1ELi256ELi16ELi16ELi64ELi0ELi0EEviiiPT_S1_S1_iiiE3Ash;
	add.s32 	%r425, %r424, %r423;
	ld.shared.u32 	%r565, [%r425];
$L__BB376_43:
	setp.lt.s32 	%p42, %r248, 15;
	@%p42 bra 	$L__BB376_45;
	add.s32 	%r426, %r39, %r138;
	shl.b32 	%r427, %r426, 2;
	mov.u32 	%r428, _ZZ9cuda_gemmIiLi128ELi2ELi1ELi256ELi16ELi16ELi64ELi0ELi0EEviiiPT_S1_S1_iiiE3Ash;
	add.s32 	%r429, %r428, %r427;
	ld.shared.u32 	%r564, [%r429];
$L__BB376_45:
	setp.lt.s32 	%p43, %r248, 16;
	@%p43 bra 	$L__BB376_47;
	add.s32 	%r430, %r40, %r138;
	shl.b32 	%r431, %r430, 2;
	mov.u32 	%r432, _ZZ9cuda_gemmIiLi128ELi2ELi1ELi256ELi16ELi16ELi64ELi0ELi0EEviiiPT_S1_S1_iiiE3Ash;
	add.s32 	%r433, %r432, %r431;
	ld.shared.u32 	%r563, [%r433];
$L__BB376_47:
	setp.lt.s32 	%p44, %r10, %r18;
	@%p44 bra 	$L__BB376_48;
	bra.uni 	$L__BB376_115;
$L__BB376_48:
	mul.lo.s32 	%r139, %r579, %r8;
	mov.b32 	%r597, 0;
	mov.u32 	%r598, %r10;
$L__BB376_49:
	setp.gt.u32 	%p45, %r248, 64;
	mov.u32 	%r435, _ZZ9cuda_gemmIiLi128ELi2ELi1ELi256ELi16ELi16ELi64ELi0ELi0EEviiiPT_S1_S1_iiiE11kron_fac_sh;
	mad.lo.s32 	%r174, %r598, 68, %r435;
	add.s32 	%r437, %r174, %r436;
	ld.shared.u32 	%r175, [%r437];
	@%p45 bra 	$L__BB376_82;
	setp.eq.s32 	%p62, %r248, 0;
	mov.b32 	%r600, 0;
	@%p62 bra 	$L__BB376_52;
	shfl.sync.idx.b32	%r488|%p63, %r175, %r41, 4127, -1;
	mul.lo.s32 	%r600, %r488, %r581;
$L__BB376_52:
	setp.lt.s32 	%p64, %r248, 2;
	@%p64 bra 	$L__BB376_54;
	shfl.sync.idx.b32	%r489|%p65, %r175, %r42, 4127, -1;
	mad.lo.s32 	%r600, %r489, %r577, %r600;
$L__BB376_54:
	setp.lt.s32 	%p66, %r248, 3;
	@%p66 bra 	$L__BB376_56;
	shfl.sync.idx.b32	%r490|%p67, %r175, %r43, 4127, -1;
	mad.lo.s32 	%r600, %r490, %r576, %r600;
$L__BB376_56:
	setp.lt.s32 	%p68, %r248, 4;
	@%p68 bra 	$L__BB376_58;
	shfl.sync.idx.b32	%r491|%p69, %r175, %r44, 4127, -1;
	mad.lo.s32 	%r600, %r491, %r575, %r600;
$L__BB376_58:
	setp.lt.s32 	%p70, %r248, 5;
	@%p70 bra 	$L__BB376_60;
	shfl.sync.idx.b32	%r492|%p71, %r175, %r45, 4127, -1;
	mad.lo.s32 	%r600, %r492, %r574, %r600;
$L__BB376_60:
	setp.lt.s32 	%p72, %r248, 6;
	@%p72 bra 	$L__BB376_62;
	shfl.sync.idx.b32	%r493|%p73, %r175, %r46, 4127, -1;
	mad.lo.s32 	%r600, %r493, %r573, %r600;
$L__BB376_62:
	setp.lt.s32 	%p74, %r248, 7;
	@%p74 bra 	$L__BB376_64;
	shfl.sync.idx.b32	%r494|%p75, %r175, %r47, 4127, -1;
	mad.lo.s32 	%r600, %r494, %r572, %r600;
$L__BB376_64:
	setp.lt.s32 	%p76, %r248, 8;
	@%p76 bra 	$L__BB376_66;
	shfl.sync.idx.b32	%r495|%p77, %r175, %r48, 4127, -1;
	mad.lo.s32 	%r600, %r495, %r571, %r600;
$L__BB376_66:
	setp.lt.s32 	%p78, %r248, 9;
	@%p78 bra 	$L__BB376_68;
	shfl.sync.idx.b32	%r496|%p79, %r175, %r49, 4127, -1;
	mad.lo.s32 	%r600, %r496, %r570, %r600;
$L__BB376_68:
	setp.lt.s32 	%p80, %r248, 10;
	@%p80 bra 	$L__BB376_70;
	shfl.sync.idx.b32	%r497|%p81, %r175, %r50, 4127, -1;
	mad.lo.s32 	%r600, %r497, %r569, %r600;
$L__BB376_70:
	setp.lt.s32 	%p82, %r248, 11;
	@%p82 bra 	$L__BB376_72;
	shfl.sync.idx.b32	%r498|%p83, %r175, %r51, 4127, -1;
	mad.lo.s32 	%r600, %r498, %r568, %r600;
$L__BB376_72:
	setp.lt.s32 	%p84, %r248, 12;
	@%p84 bra 	$L__BB376_74;
	shfl.sync.idx.b32	%r499|%p85, %r175, %r52, 4127, -1;
	mad.lo.s32 	%r600, %r499, %r567, %r600;
$L__BB376_74:
	setp.lt.s32 	%p86, %r248, 13;
	@%p86 bra 	$L__BB376_76;
	shfl.sync.idx.b32	%r500|%p87, %r175, %r53, 4127, -1;
	mad.lo.s32 	%r600, %r500, %r566, %r600;
$L__BB376_76:
	setp.lt.s32 	%p88, %r248, 14;
	@%p88 bra 	$L__BB376_78;
	shfl.sync.idx.b32	%r501|%p89, %r175, %r54, 4127, -1;
	mad.lo.s32 	%r600, %r501, %r565, %r600;
$L__BB376_78:
	setp.lt.s32 	%p90, %r248, 15;
	@%p90 bra 	$L__BB376_80;
	shfl.sync.idx.b32	%r502|%p91, %r175, %r55, 4127, -1;
	mad.lo.s32 	%r600, %r502, %r564, %r600;
$L__BB376_80:
	setp.lt.s32 	%p92, %r248, 16;
	@%p92 bra 	$L__BB376_114;
	shfl.sync.idx.b32	%r503|%p93, %r175, %r56, 4127, -1;
	mad.lo.s32 	%r600, %r503, %r563, %r600;
	bra.uni 	$L__BB376_114;
$L__BB376_82:
	setp.lt.s32 	%p46, %r248, 1;
	mov.b32 	%r600, 0;
	@%p46 bra 	$L__BB376_84;
	shl.b32 	%r439, %r17, 2;
	add.s32 	%r440, %r174, %r439;
	ld.shared.u32 	%r441, [%r440];
	mul.lo.s32 	%r600, %r441, %r581;
$L__BB376_84:
	@%p29 bra 	$L__BB376_86;
	shl.b32 	%r442, %r26, 2;
	add.s32 	%r443, %r174, %r442;
	ld.shared.u32 	%r444, [%r443];
	mad.lo.s32 	%r600, %r444, %r577, %r600;
$L__BB376_86:
	@%p30 bra 	$L__BB376_88;
	shl.b32 	%r445, %r27, 2;
	add.s32 	%r446, %r174, %r445;
	ld.shared.u32 	%r447, [%r446];
	mad.lo.s32 	%r600, %r447, %r576, %r600;
$L__BB376_88:
	@%p31 bra 	$L__BB376_90;
	shl.b32 	%r448, %r28, 2;
	add.s32 	%r449, %r174, %r448;
	ld.shared.u32 	%r450, [%r449];
	mad.lo.s32 	%r600, %r450, %r575, %r600;
$L__BB376_90:
	@%p32 bra 	$L__BB376_92;
	shl.b32 	%r451, %r29, 2;
	add.s32 	%r452, %r174, %r451;
	ld.shared.u32 	%r453, [%r452];
	mad.lo.s32 	%r600, %r453, %r574, %r600;
$L__BB376_92:
	@%p33 bra 	$L__BB376_94;
	shl.b32 	%r454, %r30, 2;
	add.s32 	%r455, %r174, %r454;
	ld.shared.u32 	%r456, [%r455];
	mad.lo.s32 	%r600, %r456, %r573, %r600;
$L__BB376_94:
	@%p34 bra 	$L__BB376_96;
	shl.b32 	%r457, %r31, 2;
	add.s32 	%r458, %r174, %r457;
	ld.shared.u32 	%r459, [%r458];
	mad.lo.s32 	%r600, %r459, %r572, %r600;
$L__BB376_96:
	setp.lt.s32 	%p53, %r248, 8;
	@%p53 bra 	$L__BB376_98;
	shl.b32 	%r460, %r32, 2;
	add.s32 	%r461, %r174, %r460;
	ld.shared.u32 	%r462, [%r461];
	mad.lo.s32 	%r600, %r462, %r571, %r600;
$L__BB376_98:
	setp.lt.s32 	%p54, %r248, 9;
	@%p54 bra 	$L__BB376_100;
	shl.b32 	%r463, %r33, 2;
	add.s32 	%r464, %r174, %r463;
	ld.shared.u32 	%r465, [%r464];
	mad.lo.s32 	%r600, %r465, %r570, %r600;
$L__BB376_100:
	setp.lt.s32 	%p55, %r248, 10;
	@%p55 bra 	$L__BB376_102;
	shl.b32 	%r466, %r34, 2;
	add.s32 	%r467, %r174, %r466;
	ld.shared.u32 	%r468, [%r467];
	mad.lo.s32 	%r600, %r468, %r569, %r600;
$L__BB376_102:
	setp.lt.s32 	%p56, %r248, 11;
	@%p56 bra 	$L__BB376_104;
	shl.b32 	%r469, %r35, 2;
	add.s32 	%r470, %r174, %r469;
	ld.shared.u32 	%r471, [%r470];
	mad.lo.s32 	%r600, %r471, %r568, %r600;
$L__BB376_104:
	setp.lt.s32 	%p57, %r248, 12;
	@%p57 bra 	$L__BB376_106;
	shl.b32 	%r472, %r36, 2;
	add.s32 	%r473, %r174, %r472;
	ld.shared.u32 	%r474, [%r473];
	mad.lo.s32 	%r600, %r474, %r567, %r600;
$L__BB376_106:
	setp.lt.s32 	%p58, %r248, 13;
	@%p58 bra 	$L__BB376_108;
	shl.b32 	%r475, %r37, 2;
	add.s32 	%r476, %r174, %r475;
	ld.shared.u32 	%r477, [%r476];
	mad.lo.s32 	%r600, %r477, %r566, %r600;
$L__BB376_108:
	setp.lt.s32 	%p59, %r248, 14;
	@%p59 bra 	$L__BB376_110;
	shl.b32 	%r478, %r38, 2;
	add.s32 	%r479, %r174, %r478;
	ld.shared.u32 	%r480, [%r479];
	mad.lo.s32 	%r600, %r480, %r565, %r600;
$L__BB376_110:
	setp.lt.s32 	%p60, %r248, 15;
	@%p60 bra 	$L__BB376_112;
	shl.b32 	%r481, %r39, 2;
	add.s32 	%r482, %r174, %r481;
	ld.shared.u32 	%r483, [%r482];
	mad.lo.s32 	%r600, %r483, %r564, %r600;
$L__BB376_112:
	setp.lt.s32 	%p61, %r248, 16;
	@%p61 bra 	$L__BB376_114;
	shl.b32 	%r484, %r40, 2;
	add.s32 	%r485, %r174, %r484;
	ld.shared.u32 	%r486, [%r485];
	mad.lo.s32 	%r600, %r486, %r563, %r600;
$L__BB376_114:
	add.s32 	%r504, %r597, %r139;
	mul.wide.s32 	%rd24, %r504, 4;
	add.s64 	%rd25, %rd2, %rd24;
	ld.local.u32 	%r505, [%rd25];
	add.s32 	%r506, %r505, %r600;
	st.local.u32 	[%rd25], %r506;
	add.s32 	%r598, %r598, %r62;
	add.s32 	%r597, %r597, 1;
	setp.lt.s32 	%p94, %r598, %r18;
	@%p94 bra 	$L__BB376_49;
$L__BB376_115:
	add.s32 	%r580, %r580, %r7;
	add.s32 	%r579, %r579, 1;
	setp.lt.s32 	%p95, %r580, %r6;
	@%p95 bra 	$L__BB376_15;
	ld.local.v2.u32 	{%r546, %r545}, [%rd2];
$L__BB376_117:
	ld.param.u64 	%rd31, [_Z9cuda_gemmIiLi128ELi2ELi1ELi256ELi16ELi16ELi64ELi0ELi0EEviiiPT_S1_S1_iii_param_5];
	ld.param.u32 	%r519, [_Z9cuda_gemmIiLi128ELi2ELi1ELi256ELi16ELi16ELi64ELi0ELi0EEviiiPT_S1_S1_iii_param_1];
	bar.sync 	0;
	shl.b32 	%r507, %r6, 7;
	div.s32 	%r508, %r507, %r7;
	mul.lo.s32 	%r509, %r20, %r508;
	mov.u32 	%r510, %ctaid.x;
	mad.lo.s32 	%r511, %r6, %r510, %r1;
	mad.lo.s32 	%r512, %r537, %r519, %r511;
	cvta.to.global.u64 	%rd26, %rd31;
	mul.wide.s32 	%rd27, %r512, 4;
	add.s64 	%rd28, %rd26, %rd27;
	st.global.u32 	[%rd28], %r546;
	rem.s32 	%r513, 1, %r8;
	add.s32 	%r514, %r8, 1;
	setp.lt.u32 	%p96, %r514, 3;
	shl.b32 	%r515, %r8, 7;
	selp.b32 	%r516, %r515, 0, %p96;
	add.s32 	%r517, %r512, %r516;
	mad.lo.s32 	%r518, %r513, %r509, %r517;
	mul.wide.s32 	%rd29, %r518, 4;
	add.s64 	%rd30, %rd26, %rd29;
	st.global.u32 	[%rd30], %r545;
	add.s32 	%r537, %r537, %r12;
	setp.lt.u32 	%p97, %r537, %r13;
	@%p97 bra 	$L__BB376_5;
$L__BB376_118:
	ret;

}
	// .globl	_Z9cuda_gemmIiLi128ELi2ELi1ELi256ELi16ELi16ELi64ELi0ELi1EEviiiPT_S1_S1_iii
.visible .entry _Z9cuda_gemmIiLi128ELi2ELi1ELi256ELi16ELi16ELi64ELi0ELi1EEviiiPT_S1_S1_iii(
	.param .u32 _Z9cuda_gemmIiLi128ELi2ELi1ELi256ELi16ELi16ELi64ELi0ELi1EEviiiPT_S1_S1_iii_param_0,
	.param .u32 _Z9cuda_gemmIiLi128ELi2ELi1ELi256ELi16ELi16ELi64ELi0ELi1EEviiiPT_S1_S1_iii_param_1,
	.param .u32 _Z9cuda_gemmIiLi128ELi2ELi1ELi256ELi16ELi16ELi64ELi0ELi1EEviiiPT_S1_S1_iii_param_2,
	.param .u64 .ptr .align 1 _Z9cuda_gemmIiLi128ELi2ELi1ELi256ELi16ELi16ELi64ELi0ELi1EEviiiPT_S1_S1_iii_param_3,
	.param .u64 .ptr .align 1 _Z9cuda_gemmIiLi128ELi2ELi1ELi256ELi16ELi16ELi64ELi0ELi1EEviiiPT_S1_S1_iii_param_4,
	.param .u64 .ptr .align 1 _Z9cuda_gemmIiLi128ELi2ELi1ELi256ELi16ELi16ELi64ELi0ELi1EEviiiPT_S1_S1_iii_param_5,
	.param .u32 _Z9cuda_gemmIiLi128ELi2ELi1ELi256ELi16ELi16ELi64ELi0ELi1EEviiiPT_S1_S1_iii_param_6,
	.param .u32 _Z9cuda_gemmIiLi128ELi2ELi1ELi256ELi16ELi16ELi64ELi0ELi1EEviiiPT_S1_S1_iii_param_7,
	.param .u32 _Z9cuda_gemmIiLi128ELi2ELi1ELi256ELi16ELi16ELi64ELi0ELi1EEviiiPT_S1_S1_iii_param_8
)
.maxntid 128
{
	.reg .pred 	%p<46>;
	.reg .b16 	%rs<8>;
	.reg .b32 	%r<330>;
	.reg .b64 	%rd<35>;
	// demoted variable
	.shared .align 128 .b8 _ZZ9cuda_gemmIiLi128ELi2ELi1ELi256ELi16ELi16ELi64ELi0ELi1EEviiiPT_S1_S1_iiiE11kron_fac_sh[1088];
	// demoted variable
	.shared .align 128 .b8 _ZZ9cuda_gemmIiLi128ELi2ELi1ELi256ELi16ELi16ELi64ELi0ELi1EEviiiPT_S1_S1_iiiE3Ash[1024];
	ld.param.u32 	%r87, [_Z9cuda_gemmIiLi128ELi2ELi1ELi256ELi16ELi16ELi64ELi0ELi1EEviiiPT_S1_S1_iii_param_1];
	ld.param.u32 	%r88, [_Z9cuda_gemmIiLi128ELi2ELi1ELi256ELi16ELi16ELi64ELi0ELi1EEviiiPT_S1_S1_iii_param_2];
	ld.param.u64 	%rd5, [_Z9cuda_gemmIiLi128ELi2ELi1ELi256ELi16ELi16ELi64ELi0ELi1EEviiiPT_S1_S1_iii_param_3];
	ld.param.u64 	%rd6, [_Z9cuda_gemmIiLi128ELi2ELi1ELi256ELi16ELi16ELi64ELi0ELi1EEviiiPT_S1_S1_iii_param_4];
	ld.param.u64 	%rd4, [_Z9cuda_gemmIiLi128ELi2ELi1ELi256ELi16ELi16ELi64ELi0ELi1EEviiiPT_S1_S1_iii_param_5];
	cvta.to.global.u64 	%rd1, %rd6;
	cvta.to.global.u64 	%rd2, %rd5;
	mov.u32 	%r1, %tid.x;
	mov.u32 	%r2, %ntid.x;
	add.s32 	%r89, %r1, %r2;
	cvt.u16.u32 	%rs3, %r89;
	not.b16 	%rs4, %rs3;
	and.b16  	%rs5, %rs4, 255;
	cvt.u16.u32 	%rs6, %r2;
	and.b16  	%rs7, %rs6, 255;
	div.u16 	%rs1, %rs5, %rs7;
	and.b16  	%rs2, %rs1, 3;
	setp.eq.s16 	%p1, %rs2, 2;
	mov.u32 	%r320, %r1;
	@%p1 bra 	$L__BB377_3;
	cvt.u32.u16 	%r3, %rs2;
	mov.b32 	%r319, 0;
	mov.u32 	%r320, %r1;
$L__BB377_2:
	.pragma "nounroll";
	mul.wide.u32 	%rd7, %r320, 4;
	add.s64 	%rd8, %rd1, %rd7;
	ld.global.u32 	%r91, [%rd8];
	and.b32  	%r92, %r320, 15;
	mov.u32 	%r93, _ZZ9cuda_gemmIiLi128ELi2ELi1ELi256ELi16ELi16ELi64ELi0ELi1EEviiiPT_S1_S1_iiiE11kron_fac_sh;
	mad.lo.s32 	%r94, %r92, 68, %r93;
	shr.u32 	%r95, %r320, 2;
	and.b32  	%r96, %r95, 1073741820;
	add.s32 	%r97, %r94, %r96;
	st.shared.u32 	[%r97], %r91;
	add.s32 	%r320, %r320, %r2;
	add.s32 	%r319, %r319, 1;
	xor.b32  	%r98, %r319, %r3;
	setp.ne.s32 	%p2, %r98, 2;
	@%p2 bra 	$L__BB377_2;
$L__BB377_3:
	setp.lt.u16 	%p3, %rs1, 2;
	@%p3 bra 	$L__BB377_6;
	mov.u32 	%r101, _ZZ9cuda_gemmIiLi128ELi2ELi1ELi256ELi16ELi16ELi64ELi0ELi1EEviiiPT_S1_S1_iiiE11kron_fac_sh;
$L__BB377_5:
	mul.wide.u32 	%rd9, %r320, 4;
	add.s64 	%rd10, %rd1, %rd9;
	ld.global.u32 	%r99, [%rd10];
	and.b32  	%r100, %r320, 15;
	mad.lo.s32 	%r102, %r100, 68, %r101;
	shr.u32 	%r103, %r320, 2;
	and.b32  	%r104, %r103, 1073741820;
	add.s32 	%r105, %r102, %r104;
	st.shared.u32 	[%r105], %r99;
	add.s32 	%r106, %r320, %r2;
	mul.wide.u32 	%rd11, %r106, 4;
	add.s64 	%rd12, %rd1, %rd11;
	ld.global.u32 	%r107, [%rd12];
	and.b32  	%r108, %r106, 15;
	mad.lo.s32 	%r109, %r108, 68, %r101;
	shr.u32 	%r110, %r106, 2;
	and.b32  	%r111, %r110, 1073741820;
	add.s32 	%r112, %r109, %r111;
	st.shared.u32 	[%r112], %r107;
	add.s32 	%r113, %r106, %r2;
	mul.wide.u32 	%rd13, %r113, 4;
	add.s64 	%rd14, %rd1, %rd13;
	ld.global.u32 	%r114, [%rd14];
	and.b32  	%r115, %r113, 15;
	mad.lo.s32 	%r116, %r115, 68, %r101;
	shr.u32 	%r117, %r113, 2;
	and.b32  	%r118, %r117, 1073741820;
	add.s32 	%r119, %r116, %r118;
	st.shared.u32 	[%r119], %r114;
	add.s32 	%r120, %r113, %r2;
	mul.wide.u32 	%rd15, %r120, 4;
	add.s64 	%rd16, %rd1, %rd15;
	ld.global.u32 	%r121, [%rd16];
	and.b32  	%r122, %r120, 15;
	mad.lo.s32 	%r123, %r122, 68, %r101;
	shr.u32 	%r124, %r120, 2;
	and.b32  	%r125, %r124, 1073741820;
	add.s32 	%r126, %r123, %r125;
	st.shared.u32 	[%r126], %r121;
	add.s32 	%r320, %r120, %r2;
	setp.lt.u32 	%p4, %r320, 256;
	@%p4 bra 	$L__BB377_5;
$L__BB377_6:
	mov.u32 	%r322, %ctaid.y;
	mov.u32 	%r12, %nctaid.y;
	shl.b32 	%r13, %r12, 1;
	setp.ge.u32 	%p5, %r322, %r13;
	@%p5 bra 	$L__BB377_17;
	cvta.to.global.u64 	%rd3, %rd4;
	shr.u32 	%r127, %r1, 4;
	and.b32  	%r14, %r1, 15;
	mov.u32 	%r128, %ctaid.x;
	shl.b32 	%r15, %r1, 2;
	shl.b32 	%r16, %r128, 8;
	shl.b32 	%r17, %r2, 2;
	shl.b32 	%r129, %r1, 4;
	and.b32  	%r130, %r129, 240;
	and.b32  	%r131, %r15, 60;
	mov.u32 	%r132, _ZZ9cuda_gemmIiLi128ELi2ELi1ELi256ELi16ELi16ELi64ELi0ELi1EEviiiPT_S1_S1_iiiE11kron_fac_sh;
	add.s32 	%r133, %r132, %r131;
	shl.b32 	%r134, %r128, 4;
	shr.s32 	%r135, %r88, 31;
	shr.u32 	%r136, %r135, 24;
	add.s32 	%r137, %r88, %r136;
	shr.s32 	%r138, %r137, 8;
	shl.b32 	%r18, %r138, 7;
	add.s32 	%r19, %r134, %r1;
	add.s32 	%r20, %r15, %r17;
	max.u32 	%r139, %r20, 256;
	setp.lt.u32 	%p6, %r20, 256;
	selp.u32 	%r140, 1, 0, %p6;
	or.b32  	%r141, %r20, %r140;
	sub.s32 	%r142, %r139, %r141;
	div.u32 	%r143, %r142, %r17;
	add.s32 	%r21, %r143, %r140;
	and.b32  	%r22, %r21, 3;
	mov.u32 	%r144, _ZZ9cuda_gemmIiLi128ELi2ELi1ELi256ELi16ELi16ELi64ELi0ELi1EEviiiPT_S1_S1_iiiE3Ash;
	add.s32 	%r23, %r144, %r129;
	shl.b32 	%r59, %r2, 4;
	add.s32 	%r24, %r23, %r59;
	add.s32 	%r25, %r20, %r17;
	mad.lo.s32 	%r26, %r14, 68, %r144;
	add.s32 	%r145, %r1, 1;
	and.b32  	%r27, %r145, 15;
	or.b32  	%r146, %r130, %r27;
	shl.b32 	%r147, %r146, 2;
	add.s32 	%r28, %r144, %r147;
	add.s32 	%r148, %r1, 2;
	and.b32  	%r29, %r148, 15;
	or.b32  	%r149, %r130, %r29;
	shl.b32 	%r150, %r149, 2;
	add.s32 	%r30, %r144, %r150;
	add.s32 	%r151, %r1, 3;
	and.b32  	%r31, %r151, 15;
	or.b32  	%r152, %r130, %r31;
	shl.b32 	%r153, %r152, 2;
	add.s32 	%r32, %r144, %r153;
	add.s32 	%r154, %r1, 4;
	and.b32  	%r33, %r154, 15;
	or.b32  	%r155, %r130, %r33;
	shl.b32 	%r156, %r155, 2;
	add.s32 	%r34, %r144, %r156;
	add.s32 	%r157, %r1, 5;
	and.b32  	%r35, %r157, 15;
	or.b32  	%r158, %r130, %r35;
	shl.b32 	%r159, %r158, 2;
	add.s32 	%r36, %r144, %r159;
	add.s32 	%r160, %r1, 6;
	and.b32  	%r37, %r160, 15;
	or.b32  	%r161, %r130, %r37;
	shl.b32 	%r162, %r161, 2;
	add.s32 	%r38, %r144, %r162;
	add.s32 	%r163, %r1, 7;
	and.b32  	%r39, %r163, 15;
	or.b32  	%r164, %r130, %r39;
	shl.b32 	%r165, %r164, 2;
	add.s32 	%r40, %r144, %r165;
	xor.b32  	%r41, %r14, 8;
	or.b32  	%r166, %r130, %r41;
	shl.b32 	%r167, %r166, 2;
	add.s32 	%r42, %r144, %r167;
	add.s32 	%r168, %r1, 9;
	and.b32  	%r43, %r168, 15;
	or.b32  	%r169, %r130, %r43;
	shl.b32 	%r170, %r169, 2;
	add.s32 	%r44, %r144, %r170;
	add.s32 	%r171, %r1, 10;
	and.b32  	%r45, %r171, 15;
	or.b32  	%r172, %r130, %r45;
	shl.b32 	%r173, %r172, 2;
	add.s32 	%r46, %r144, %r173;
	add.s32 	%r174, %r1, 11;
	and.b32  	%r47, %r174, 15;
	or.b32  	%r175, %r130, %r47;
	shl.b32 	%r176, %r175, 2;
	add.s32 	%r48, %r144, %r176;
	add.s32 	%r177, %r1, 12;
	and.b32  	%r49, %r177, 15;
	or.b32  	%r178, %r130, %r49;
	shl.b32 	%r179, %r178, 2;
	add.s32 	%r50, %r144, %r179;
	add.s32 	%r180, %r1, 13;
	and.b32  	%r51, %r180, 15;
	or.b32  	%r181, %r130, %r51;
	shl.b32 	%r182, %r181, 2;
	add.s32 	%r52, %r144, %r182;
	add.s32 	%r183, %r1, 14;
	and.b32  	%r53, %r183, 15;
	or.b32  	%r184, %r130, %r53;
	shl.b32 	%r185, %r184, 2;
	add.s32 	%r54, %r144, %r185;
	add.s32 	%r186, %r1, -1;
	and.b32  	%r55, %r186, 15;
	or.b32  	%r187, %r130, %r55;
	shl.b32 	%r188, %r187, 2;
	add.s32 	%r56, %r144, %r188;
	mad.lo.s32 	%r57, %r127, 68, %r133;
	mad.lo.s32 	%r58, %r2, 12, %r16;
	shl.b32 	%r189, %r2, 3;
	add.s32 	%r60, %r16, %r189;
	mul.lo.s32 	%r61, %r2, 48;
	shl.b32 	%r62, %r2, 6;
	shl.b32 	%r63, %r2, 5;
$L__BB377_8:
	setp.gt.u32 	%p7, %r1, 63;
	@%p7 bra 	$L__BB377_16;
	setp.eq.s32 	%p8, %r22, 3;
	mul.lo.s32 	%r65, %r322, %r88;
	add.s32 	%r66, %r65, %r16;
	mov.u32 	%r323, %r15;
	@%p8 bra 	$L__BB377_13;
	setp.eq.s32 	%p9, %r22, 0;
	add.s32 	%r190, %r66, %r15;
	mul.wide.s32 	%rd17, %r190, 4;
	add.s64 	%rd18, %rd2, %rd17;
	ld.global.v4.u32 	{%r191, %r192, %r193, %r194}, [%rd18];
	st.shared.v4.u32 	[%r23], {%r191, %r192, %r193, %r194};
	mov.u32 	%r323, %r20;
	@%p9 bra 	$L__BB377_13;
	setp.eq.s32 	%p10, %r22, 1;
	add.s32 	%r195, %r66, %r20;
	mul.wide.s32 	%rd19, %r195, 4;
	add.s64 	%rd20, %rd2, %rd19;
	ld.global.v4.u32 	{%r196, %r197, %r198, %r199}, [%rd20];
	st.shared.v4.u32 	[%r24], {%r196, %r197, %r198, %r199};
	mov.u32 	%r323, %r25;
	@%p10 bra 	$L__BB377_13;
	add.s32 	%r323, %r25, %r17;
	add.s32 	%r200, %r66, %r25;
	mul.wide.s32 	%rd21, %r200, 4;
	add.s64 	%rd22, %rd2, %rd21;
	ld.global.v4.u32 	{%r201, %r202, %r203, %r204}, [%rd22];
	shl.b32 	%r205, %r17, 2;
	add.s32 	%r206, %r24, %r205;
	st.shared.v4.u32 	[%r206], {%r201, %r202, %r203, %r204};
$L__BB377_13:
	setp.lt.u32 	%p11, %r21, 3;
	@%p11 bra 	$L__BB377_16;
	add.s32 	%r207, %r58, %r323;
	add.s32 	%r328, %r207, %r65;
	add.s32 	%r208, %r60, %r323;
	add.s32 	%r327, %r208, %r65;
	add.s32 	%r209, %r16, %r323;
	add.s32 	%r324, %r209, %r65;
	add.s32 	%r326, %r324, %r17;
	shl.b32 	%r210, %r323, 2;
	mov.u32 	%r211, _ZZ9cuda_gemmIiLi128ELi2ELi1ELi256ELi16ELi16ELi64ELi0ELi1EEviiiPT_S1_S1_iiiE3Ash;
	add.s32 	%r325, %r211, %r210;
$L__BB377_15:
	mul.wide.s32 	%rd23, %r328, 4;
	add.s64 	%rd24, %rd2, %rd23;
	mul.wide.s32 	%rd25, %r327, 4;
	add.s64 	%rd26, %rd2, %rd25;
	mul.wide.s32 	%rd27, %r326, 4;
	add.s64 	%rd28, %rd2, %rd27;
	mul.wide.s32 	%rd29, %r324, 4;
	add.s64 	%rd30, %rd2, %rd29;
	ld.global.v4.u32 	{%r212, %r213, %r214, %r215}, [%rd30];
	st.shared.v4.u32 	[%r325], {%r212, %r213, %r214, %r215};
	add.s32 	%r216, %r323, %r17;
	ld.global.v4.u32 	{%r217, %r218, %r219, %r220}, [%rd28];
	add.s32 	%r221, %r325, %r59;
	st.shared.v4.u32 	[%r221], {%r217, %r218, %r219, %r220};
	add.s32 	%r222, %r216, %r17;
	ld.global.v4.u32 	{%r223, %r224, %r225, %r226}, [%rd26];
	add.s32 	%r227, %r325, %r63;
	st.shared.v4.u32 	[%r227], {%r223, %r224, %r225, %r226};
	add.s32 	%r228, %r222, %r17;
	ld.global.v4.u32 	{%r229, %r230, %r231, %r232}, [%rd24];
	add.s32 	%r233, %r325, %r61;
	st.shared.v4.u32 	[%r233], {%r229, %r230, %r231, %r232};
	add.s32 	%r323, %r228, %r17;
	add.s32 	%r328, %r328, %r59;
	add.s32 	%r327, %r327, %r59;
	add.s32 	%r326, %r326, %r59;
	add.s32 	%r325, %r325, %r62;
	add.s32 	%r324, %r324, %r59;
	setp.lt.u32 	%p12, %r323, 256;
	@%p12 bra 	$L__BB377_15;
$L__BB377_16:
	bar.sync 	0;
	ld.shared.u32 	%r234, [%r26];
	ld.shared.u32 	%r235, [%r28];
	ld.shared.u32 	%r236, [%r30];
	ld.shared.u32 	%r237, [%r32];
	ld.shared.u32 	%r238, [%r34];
	ld.shared.u32 	%r239, [%r36];
	ld.shared.u32 	%r240, [%r38];
	ld.shared.u32 	%r241, [%r40];
	ld.shared.u32 	%r242, [%r42];
	ld.shared.u32 	%r243, [%r44];
	ld.shared.u32 	%r244, [%r46];
	ld.shared.u32 	%r245, [%r48];
	ld.shared.u32 	%r246, [%r50];
	ld.shared.u32 	%r247, [%r52];
	ld.shared.u32 	%r248, [%r54];
	ld.shared.u32 	%r249, [%r56];
	ld.shared.u32 	%r250, [%r57];
	shfl.sync.idx.b32	%r251|%p13, %r250, %r14, 4127, -1;
	mul.lo.s32 	%r252, %r251, %r234;
	shfl.sync.idx.b32	%r253|%p14, %r250, %r27, 4127, -1;
	mad.lo.s32 	%r254, %r253, %r235, %r252;
	shfl.sync.idx.b32	%r255|%p15, %r250, %r29, 4127, -1;
	mad.lo.s32 	%r256, %r255, %r236, %r254;
	shfl.sync.idx.b32	%r257|%p16, %r250, %r31, 4127, -1;
	mad.lo.s32 	%r258, %r257, %r237, %r256;
	shfl.sync.idx.b32	%r259|%p17, %r250, %r33, 4127, -1;
	mad.lo.s32 	%r260, %r259, %r238, %r258;
	shfl.sync.idx.b32	%r261|%p18, %r250, %r35, 4127, -1;
	mad.lo.s32 	%r262, %r261, %r239, %r260;
	shfl.sync.idx.b32	%r263|%p19, %r250, %r37, 4127, -1;
	mad.lo.s32 	%r264, %r263, %r240, %r262;
	shfl.sync.idx.b32	%r265|%p20, %r250, %r39, 4127, -1;
	mad.lo.s32 	%r266, %r265, %r241, %r264;
	shfl.sync.idx.b32	%r267|%p21, %r250, %r41, 4127, -1;
	mad.lo.s32 	%r268, %r267, %r242, %r266;
	shfl.sync.idx.b32	%r269|%p22, %r250, %r43, 4127, -1;
	mad.lo.s32 	%r270, %r269, %r243, %r268;
	shfl.sync.idx.b32	%r271|%p23, %r250, %r45, 4127, -1;
	mad.lo.s32 	%r272, %r271, %r244, %r270;
	shfl.sync.idx.b32	%r273|%p24, %r250, %r47, 4127, -1;
	mad.lo.s32 	%r274, %r273, %r245, %r272;
	shfl.sync.idx.b32	%r275|%p25, %r250, %r49, 4127, -1;
	mad.lo.s32 	%r276, %r275, %r246, %r274;
	shfl.sync.idx.b32	%r277|%p26, %r250, %r51, 4127, -1;
	mad.lo.s32 	%r278, %r277, %r247, %r276;
	shfl.sync.idx.b32	%r279|%p27, %r250, %r53, 4127, -1;
	mad.lo.s32 	%r280, %r279, %r248, %r278;
	shfl.sync.idx.b32	%r281|%p28, %r250, %r55, 4127, -1;
	mad.lo.s32 	%r282, %r281, %r249, %r280;
	ld.shared.u32 	%r283, [%r57+544];
	shfl.sync.idx.b32	%r284|%p29, %r283, %r14, 4127, -1;
	mul.lo.s32 	%r285, %r284, %r234;
	shfl.sync.idx.b32	%r286|%p30, %r283, %r27, 4127, -1;
	mad.lo.s32 	%r287, %r286, %r235, %r285;
	shfl.sync.idx.b32	%r288|%p31, %r283, %r29, 4127, -1;
	mad.lo.s32 	%r289, %r288, %r236, %r287;
	shfl.sync.idx.b32	%r290|%p32, %r283, %r31, 4127, -1;
	mad.lo.s32 	%r291, %r290, %r237, %r289;
	shfl.sync.idx.b32	%r292|%p33, %r283, %r33, 4127, -1;
	mad.lo.s32 	%r293, %r292, %r238, %r291;
	shfl.sync.idx.b32	%r294|%p34, %r283, %r35, 4127, -1;
	mad.lo.s32 	%r295, %r294, %r239, %r293;
	shfl.sync.idx.b32	%r296|%p35, %r283, %r37, 4127, -1;
	mad.lo.s32 	%r297, %r296, %r240, %r295;
	shfl.sync.idx.b32	%r298|%p36, %r283, %r39, 4127, -1;
	mad.lo.s32 	%r299, %r298, %r241, %r297;
	shfl.sync.idx.b32	%r300|%p37, %r283, %r41, 4127, -1;
	mad.lo.s32 	%r301, %r300, %r242, %r299;
	shfl.sync.idx.b32	%r302|%p38, %r283, %r43, 4127, -1;
	mad.lo.s32 	%r303, %r302, %r243, %r301;
	shfl.sync.idx.b32	%r304|%p39, %r283, %r45, 4127, -1;
	mad.lo.s32 	%r305, %r304, %r244, %r303;
	shfl.sync.idx.b32	%r306|%p40, %r283, %r47, 4127, -1;
	mad.lo.s32 	%r307, %r306, %r245, %r305;
	shfl.sync.idx.b32	%r308|%p41, %r283, %r49, 4127, -1;
	mad.lo.s32 	%r309, %r308, %r246, %r307;
	shfl.sync.idx.b32	%r310|%p42, %r283, %r51, 4127, -1;
	mad.lo.s32 	%r311, %r310, %r247, %r309;
	shfl.sync.idx.b32	%r312|%p43, %r283, %r53, 4127, -1;
	mad.lo.s32 	%r313, %r312, %r248, %r311;
	shfl.sync.idx.b32	%r314|%p44, %r283, %r55, 4127, -1;
	mad.lo.s32 	%r315, %r314, %r249, %r313;
	bar.sync 	0;
	mad.lo.s32 	%r316, %r322, %r87, %r19;
	mul.wide.s32 	%rd31, %r316, 4;
	add.s64 	%rd32, %rd3, %rd31;
	st.global.u32 	[%rd32], %r282;
	add.s32 	%r317, %r316, %r18;
	mul.wide.s32 	%rd33, %r317, 4;
	add.s64 	%rd34, %rd3, %rd33;
	st.global.u32 	[%rd34], %r315;
	add.s32 	%r322, %r322, %r12;
	setp.lt.u32 	%p45, %r322, %r13;
	@%p45 bra 	$L__BB377_8;
$L__BB377_17:
	ret;

}
	// .globl	_Z9cuda_gemmIiLi128ELi2ELi1ELi256ELi16ELi16ELi64ELi1ELi0EEviiiPT_S1_S1_iii
.visible .entry _Z9cuda_gemmIiLi128ELi2ELi1ELi256ELi16ELi16ELi64ELi1ELi0EEviiiPT_S1_S1_iii(
	.param .u32 _Z9cuda_gemmIiLi128ELi2ELi1ELi256ELi16ELi16ELi64ELi1ELi0EEviiiPT_S1_S1_iii_param_0,
	.param .u32 _Z9cuda_gemmIiLi128ELi2ELi1ELi256ELi16ELi16ELi64ELi1ELi0EEviiiPT_S1_S1_iii_param_1,
	.param .u32 _Z9cuda_gemmIiLi128ELi2ELi1ELi256ELi16ELi16ELi64ELi1ELi0EEviiiPT_S1_S1_iii_param_2,
	.param .u64 .ptr .align 1 _Z9cuda_gemmIiLi128ELi2ELi1ELi256ELi16ELi16ELi64ELi1ELi0EEviiiPT_S1_S1_iii_param_3,
	.param .u64 .ptr .align 1 _Z9cuda_gemmIiLi128ELi2ELi1ELi256ELi16ELi16ELi64ELi1ELi0EEviiiPT_S1_S1_iii_param_4,
	.param .u64 .ptr .align 1 _Z9cuda_gemmIiLi128ELi2ELi1ELi256ELi16ELi16ELi64ELi1ELi0EEviiiPT_S1_S1_iii_param_5,
	.param .u32 _Z9cuda_gemmIiLi128ELi2ELi1ELi256ELi16ELi16ELi64ELi1ELi0EEviiiPT_S1_S1_iii_param_6,
	.param .u32 _Z9cuda_gemmIiLi128ELi2ELi1ELi256ELi16ELi16ELi64ELi1ELi0EEviiiPT_S1_S1_iii_param_7,
	.param .u32 _Z9cuda_gemmIiLi128ELi2ELi1ELi256ELi16ELi16ELi64ELi1ELi0EEviiiPT_S1_S1_iii_param_8
)
.maxntid 128
{
	.local .align 8 .b8 	__local_depot378[8];
	.reg .b64 	%SP;
	.reg .b64 	%SPL;
	.reg .pred 	%p<98>;
	.reg .b16 	%rs<4>;
	.reg .b32 	%r<611>;
	.reg .b64 	%rd<32>;
	// demoted variable
	.shared .align 128 .b8 _ZZ9cuda_gemmIiLi128ELi2ELi1ELi256ELi16ELi16ELi64ELi1ELi0EEviiiPT_S1_S1_iiiE11kron_fac_sh[1088];
	// demoted variable
	.shared .align 128 .b8 _ZZ9cuda_gemmIiLi128ELi2ELi1ELi256ELi16ELi16ELi64ELi1ELi0EEviiiPT_S1_S1_iiiE3Ash[1024];
	mov.u64 	%SPL, __local_depot378;
	ld.param.u64 	%rd6, [_Z9cuda_gemmIiLi128ELi2ELi1ELi256ELi16ELi16ELi64ELi1ELi0EEviiiPT_S1_S1_iii_param_3];
	ld.param.u64 	%rd4, [_Z9cuda_gemmIiLi128ELi2ELi1ELi256ELi16ELi16ELi64ELi1ELi0EEviiiPT_S1_S1_iii_param_4];
	ld.param.u32 	%r244, [_Z9cuda_gemmIiLi128ELi2ELi1ELi256ELi16ELi16ELi64ELi1ELi0EEviiiPT_S1_S1_iii_param_6];
	ld.param.u32 	%r245, [_Z9cuda_gemmIiLi128ELi2ELi1ELi256ELi16ELi16ELi64ELi1ELi0EEviiiPT_S1_S1_iii_param_7];
	cvta.to.global.u64 	%rd1, %rd6;
	add.u64 	%rd2, %SPL, 0;
	mov.u32 	%r1, %tid.x;
	mul.lo.s32 	%r2, %r245, %r244;
	setp.ge.u32 	%p1, %r1, %r2;
	@%p1 bra 	$L__BB378_3;
	mov.u32 	%r3, %ntid.x;
	cvta.to.global.u64 	%rd3, %rd4;
	mov.u32 	%r248, _ZZ9cuda_gemmIiLi128ELi2ELi1ELi256ELi16ELi16ELi64ELi1ELi0EEviiiPT_S1_S1_iiiE11kron_fac_sh;
	mov.u32 	%r501, %r1;
$L__BB378_2:
	mul.wide.u32 	%rd8, %r501, 4;
	add.s64 	%rd9, %rd3, %rd8;
	ld.global.u32 	%r246, [%rd9];
	rem.u32 	%r247, %r501, %r244;
	mad.lo.s32 	%r249, %r247, 68, %r248;
	div.u32 	%r250, %r501, %r245;
	shl.b32 	%r251, %r250, 2;
	add.s32 	%r252, %r249, %r251;
	st.shared.u32 	[%r252], %r246;
	add.s32 	%r501, %r501, %r3;
	setp.lt.u32 	%p2, %r501, %r2;
	@%p2 bra 	$L__BB378_2;
$L__BB378_3:
	div.s32 	%r6, 256, %r245;
	min.s32 	%r7, %r6, 128;
	cvt.u16.u32 	%rs1, %r7;
	div.s16 	%rs2, 128, %rs1;
	cvt.s32.s16 	%r8, %rs2;
	div.s16 	%rs3, 16, %rs2;
	cvt.s32.s16 	%r9, %rs3;
	div.u32 	%r11, %r1, %r7;
	mul.lo.s32 	%r253, %r11, %r7;
	sub.s32 	%r10, %r1, %r253;
	mov.u32 	%r518, %ctaid.y;
	mov.u32 	%r13, %nctaid.y;
	shl.b32 	%r14, %r13, 1;
	setp.ge.u32 	%p3, %r518, %r14;
	@%p3 bra 	$L__BB378_118;
	shl.b32 	%r15, %r1, 2;
	mov.u32 	%r255, %ntid.x;
	shl.b32 	%r16, %r255, 2;
	and.b32  	%r17, %r10, 15;
	min.s32 	%r18, %r244, 16;
	and.b32  	%r19, %r1, 15;
	add.s32 	%r20, %r15, %r16;
	max.u32 	%r256, %r20, 256;
	setp.lt.u32 	%p4, %r20, 256;
	selp.u32 	%r257, 1, 0, %p4;
	or.b32  	%r258, %r20, %r257;
	sub.s32 	%r259, %r256, %r258;
	div.u32 	%r260, %r259, %r16;
	add.s32 	%r21, %r260, %r257;
	and.b32  	%r22, %r21, 3;
	shl.b32 	%r261, %r1, 4;
	mov.u32 	%r262, _ZZ9cuda_gemmIiLi128ELi2ELi1ELi256ELi16ELi16ELi64ELi1ELi0EEviiiPT_S1_S1_iiiE3Ash;
	add.s32 	%r23, %r262, %r261;
	shl.b32 	%r58, %r255, 4;
	add.s32 	%r24, %r23, %r58;
	add.s32 	%r25, %r20, %r16;
	add.s32 	%r263, %r10, 1;
	and.b32  	%r26, %r263, 15;
	add.s32 	%r264, %r10, 2;
	and.b32  	%r27, %r264, 15;
	add.s32 	%r265, %r10, 3;
	and.b32  	%r28, %r265, 15;
	add.s32 	%r266, %r10, 4;
	and.b32  	%r29, %r266, 15;
	add.s32 	%r267, %r10, 5;
	and.b32  	%r30, %r267, 15;
	add.s32 	%r268, %r10, 6;
	and.b32  	%r31, %r268, 15;
	add.s32 	%r269, %r10, 7;
	and.b32  	%r32, %r269, 15;
	xor.b32  	%r33, %r17, 8;
	add.s32 	%r270, %r10, 9;
	and.b32  	%r34, %r270, 15;
	add.s32 	%r271, %r10, 10;
	and.b32  	%r35, %r271, 15;
	add.s32 	%r272, %r10, 11;
	and.b32  	%r36, %r272, 15;
	add.s32 	%r273, %r10, 12;
	and.b32  	%r37, %r273, 15;
	add.s32 	%r274, %r10, 13;
	and.b32  	%r38, %r274, 15;
	add.s32 	%r275, %r10, 14;
	and.b32  	%r39, %r275, 15;
	add.s32 	%r276, %r10, -1;
	and.b32  	%r40, %r276, 15;
	setp.lt.s32 	%p5, %r17, %r245;
	selp.b32 	%r277, 0, %r245, %p5;
	sub.s32 	%r41, %r17, %r277;
	add.s32 	%r278, %r17, 1;
	setp.lt.s32 	%p6, %r278, %r245;
	selp.b32 	%r279, 0, %r245, %p6;
	sub.s32 	%r42, %r278, %r279;
	add.s32 	%r280, %r17, 2;
	setp.lt.s32 	%p7, %r280, %r245;
	selp.b32 	%r281, 0, %r245, %p7;
	sub.s32 	%r43, %r280, %r281;
	add.s32 	%r282, %r17, 3;
	setp.lt.s32 	%p8, %r282, %r245;
	selp.b32 	%r283, 0, %r245, %p8;
	sub.s32 	%r44, %r282, %r283;
	add.s32 	%r284, %r17, 4;
	setp.lt.s32 	%p9, %r284, %r245;
	selp.b32 	%r285, 0, %r245, %p9;
	sub.s32 	%r45, %r284, %r285;
	add.s32 	%r286, %r17, 5;
	setp.lt.s32 	%p10, %r286, %r245;
	selp.b32 	%r287, 0, %r245, %p10;
	sub.s32 	%r46, %r286, %r287;
	add.s32 	%r288, %r17, 6;
	setp.lt.s32 	%p11, %r288, %r245;
	selp.b32 	%r289, 0, %r245, %p11;
	sub.s32 	%r47, %r288, %r289;
	add.s32 	%r290, %r17, 7;
	setp.lt.s32 	%p12, %r290, %r245;
	selp.b32 	%r291, 0, %r245, %p12;
	sub.s32 	%r48, %r290, %r291;
	add.s32 	%r292, %r17, 8;
	setp.lt.s32 	%p13, %r292, %r245;
	selp.b32 	%r293, 0, %r245, %p13;
	sub.s32 	%r49, %r292, %r293;
	add.s32 	%r294, %r17, 9;
	setp.lt.s32 	%p14, %r294, %r245;
	selp.b32 	%r295, 0, %r245, %p14;
	sub.s32 	%r50, %r294, %r295;
	add.s32 	%r296, %r17, 10;
	setp.lt.s32 	%p15, %r296, %r245;
	selp.b32 	%r297, 0, %r245, %p15;
	sub.s32 	%r51, %r296, %r297;
	add.s32 	%r298, %r17, 11;
	setp.lt.s32 	%p16, %r298, %r245;
	selp.b32 	%r299, 0, %r245, %p16;
	sub.s32 	%r52, %r298, %r299;
	add.s32 	%r300, %r17, 12;
	setp.lt.s32 	%p17, %r300, %r245;
	selp.b32 	%r301, 0, %r245, %p17;
	sub.s32 	%r53, %r300, %r301;
	add.s32 	%r302, %r17, 13;
	setp.lt.s32 	%p18, %r302, %r245;
	selp.b32 	%r303, 0, %r245, %p18;
	sub.s32 	%r54, %r302, %r303;
	add.s32 	%r304, %r17, 14;
	setp.lt.s32 	%p19, %r304, %r245;
	selp.b32 	%r305, 0, %r245, %p19;
	sub.s32 	%r55, %r304, %r305;
	add.s32 	%r306, %r17, 15;
	setp.lt.s32 	%p20, %r306, %r245;
	selp.b32 	%r307, 0, %r245, %p20;
	sub.s32 	%r56, %r306, %r307;
	mul.lo.s32 	%r57, %r255, 12;
	shl.b32 	%r59, %r255, 3;
	mul.lo.s32 	%r60, %r255, 48;
	shl.b32 	%r61, %r255, 6;
	shl.b32 	%r62, %r255, 5;
	shl.b32 	%r419, %r19, 2;
$L__BB378_5:
	setp.gt.u32 	%p21, %r1, 63;
	mov.b32 	%r308, 0;
	st.local.v2.u32 	[%rd2], {%r308, %r308};
	@%p21 bra 	$L__BB378_13;
	setp.eq.s32 	%p22, %r22, 3;
	shl.b32 	%r80, %r518, 8;
	mov.u32 	%r519, %r15;
	@%p22 bra 	$L__BB378_10;
	setp.eq.s32 	%p23, %r22, 0;
	add.s32 	%r309, %r80, %r15;
	mul.wide.s32 	%rd10, %r309, 4;
	add.s64 	%rd11, %rd1, %rd10;
	ld.global.v4.u32 	{%r310, %r311, %r312, %r313}, [%rd11];
	st.shared.v4.u32 	[%r23], {%r310, %r311, %r312, %r313};
	mov.u32 	%r519, %r20;
	@%p23 bra 	$L__BB378_10;
	setp.eq.s32 	%p24, %r22, 1;
	add.s32 	%r314, %r80, %r20;
	mul.wide.s32 	%rd12, %r314, 4;
	add.s64 	%rd13, %rd1, %rd12;
	ld.global.v4.u32 	{%r315, %r316, %r317, %r318}, [%rd13];
	st.shared.v4.u32 	[%r24], {%r315, %r316, %r317, %r318};
	mov.u32 	%r519, %r25;
	@%p24 bra 	$L__BB378_10;
	add.s32 	%r519, %r25, %r16;
	add.s32 	%r319, %r80, %r25;
	mul.wide.s32 	%rd14, %r319, 4;
	add.s64 	%rd15, %rd1, %rd14;
	ld.global.v4.u32 	{%r320, %r321, %r322, %r323}, [%rd15];
	shl.b32 	%r324, %r16, 2;
	add.s32 	%r325, %r24, %r324;
	st.shared.v4.u32 	[%r325], {%r320, %r321, %r322, %r323};
$L__BB378_10:
	setp.lt.u32 	%p25, %r21, 3;
	@%p25 bra 	$L__BB378_13;
	add.s32 	%r520, %r519, %r80;
	add.s32 	%r524, %r520, %r57;
	add.s32 	%r523, %r520, %r59;
	add.s32 	%r522, %r520, %r16;
	shl.b32 	%r326, %r519, 2;
	mov.u32 	%r327, _ZZ9cuda_gemmIiLi128ELi2ELi1ELi256ELi16ELi16ELi64ELi1ELi0EEviiiPT_S1_S1_iiiE3Ash;
	add.s32 	%r521, %r327, %r326;
$L__BB378_12:
	mul.wide.s32 	%rd16, %r524, 4;
	add.s64 	%rd17, %rd1, %rd16;
	mul.wide.s32 	%rd18, %r523, 4;
	add.s64 	%rd19, %rd1, %rd18;
	mul.wide.s32 	%rd20, %r522, 4;
	add.s64 	%rd21, %rd1, %rd20;
	mul.wide.s32 	%rd22, %r520, 4;
	add.s64 	%rd23, %rd1, %rd22;
	ld.global.v4.u32 	{%r328, %r329, %r330, %r331}, [%rd23];
	st.shared.v4.u32 	[%r521], {%r328, %r329, %r330, %r331};
	add.s32 	%r332, %r519, %r16;
	ld.global.v4.u32 	{%r333, %r334, %r335, %r336}, [%rd21];
	add.s32 	%r337, %r521, %r58;
	st.shared.v4.u32 	[%r337], {%r333, %r334, %r335, %r336};
	add.s32 	%r338, %r332, %r16;
	ld.global.v4.u32 	{%r339, %r340, %r341, %r342}, [%rd19];
	add.s32 	%r343, %r521, %r62;
	st.shared.v4.u32 	[%r343], {%r339, %r340, %r341, %r342};
	add.s32 	%r344, %r338, %r16;
	ld.global.v4.u32 	{%r345, %r346, %r347, %r348}, [%rd17];
	add.s32 	%r349, %r521, %r60;
	st.shared.v4.u32 	[%r349], {%r345, %r346, %r347, %r348};
	add.s32 	%r519, %r344, %r16;
	add.s32 	%r524, %r524, %r58;
	add.s32 	%r523, %r523, %r58;
	add.s32 	%r522, %r522, %r58;
	add.s32 	%r521, %r521, %r61;
	add.s32 	%r520, %r520, %r58;
	setp.lt.u32 	%p26, %r519, 256;
	@%p26 bra 	$L__BB378_12;
$L__BB378_13:
	setp.lt.s32 	%p27, %r6, 1;
	bar.sync 	0;
	mov.b32 	%r526, 0;
	mov.u32 	%r527, %r526;
	@%p27 bra 	$L__BB378_117;
	mov.b32 	%r560, 0;
	mov.u32 	%r561, %r560;
$L__BB378_15:
	setp.gt.s32 	%p28, %r245, 0;
	add.s32 	%r352, %r561, %r10;
	mul.lo.s32 	%r137, %r352, %r245;
	@%p28 bra 	$L__BB378_16;
	bra.uni 	$L__BB378_17;
$L__BB378_16:
	add.s32 	%r353, %r17, %r137;
	shl.b32 	%r354, %r353, 2;
	mov.u32 	%r355, _ZZ9cuda_gemmIiLi128ELi2ELi1ELi256ELi16ELi16ELi64ELi1ELi0EEviiiPT_S1_S1_iiiE3Ash;
	add.s32 	%r356, %r355, %r354;
	ld.shared.u32 	%r562, [%r356];
$L__BB378_17:
	setp.lt.s32 	%p29, %r245, 2;
	@%p29 bra 	$L__BB378_19;
	add.s32 	%r357, %r26, %r137;
	shl.b32 	%r358, %r357, 2;
	mov.u32 	%r359, _ZZ9cuda_gemmIiLi128ELi2ELi1ELi256ELi16ELi16ELi64ELi1ELi0EEviiiPT_S1_S1_iiiE3Ash;
	add.s32 	%r360, %r359, %r358;
	ld.shared.u32 	%r558, [%r360];
$L__BB378_19:
	setp.lt.s32 	%p30, %r245, 3;
	@%p30 bra 	$L__BB378_21;
	add.s32 	%r361, %r27, %r137;
	shl.b32 	%r362, %r361, 2;
	mov.u32 	%r363, _ZZ9cuda_gemmIiLi128ELi2ELi1ELi256ELi16ELi16ELi64ELi1ELi0EEviiiPT_S1_S1_iiiE3Ash;
	add.s32 	%r364, %r363, %r362;
	ld.shared.u32 	%r557, [%r364];
$L__BB378_21:
	setp.lt.s32 	%p31, %r245, 4;
	@%p31 bra 	$L__BB378_23;
	add.s32 	%r365, %r28, %r137;
	shl.b32 	%r366, %r365, 2;
	mov.u32 	%r367, _ZZ9cuda_gemmIiLi128ELi2ELi1ELi256ELi16ELi16ELi64ELi1ELi0EEviiiPT_S1_S1_iiiE3Ash;
	add.s32 	%r368, %r367, %r366;
	ld.shared.u32 	%r556, [%r368];
$L__BB378_23:
	setp.lt.s32 	%p32, %r245, 5;
	@%p32 bra 	$L__BB378_25;
	add.s32 	%r369, %r29, %r137;
	shl.b32 	%r370, %r369, 2;
	mov.u32 	%r371, _ZZ9cuda_gemmIiLi128ELi2ELi1ELi256ELi16ELi16ELi64ELi1ELi0EEviiiPT_S1_S1_iiiE3Ash;
	add.s32 	%r372, %r371, %r370;
	ld.shared.u32 	%r555, [%r372];
$L__BB378_25:
	setp.lt.s32 	%p33, %r245, 6;
	@%p33 bra 	$L__BB378_27;
	add.s32 	%r373, %r30, %r137;
	shl.b32 	%r374, %r373, 2;
	mov.u32 	%r375, _ZZ9cuda_gemmIiLi128ELi2ELi1ELi256ELi16ELi16ELi64ELi1ELi0EEviiiPT_S1_S1_iiiE3Ash;
	add.s32 	%r376, %r375, %r374;
	ld.shared.u32 	%r554, [%r376];
$L__BB378_27:
	setp.lt.s32 	%p34, %r245, 7;
	@%p34 bra 	$L__BB378_29;
	add.s32 	%r377, %r31, %r137;
	shl.b32 	%r378, %r377, 2;
	mov.u32 	%r379, _ZZ9cuda_gemmIiLi128ELi2ELi1ELi256ELi16ELi16ELi64ELi1ELi0EEviiiPT_S1_S1_iiiE3Ash;
	add.s32 	%r380, %r379, %r378;
	ld.shared.u32 	%r553, [%r380];
$L__BB378_29:
	setp.lt.s32 	%p35, %r245, 8;
	@%p35 bra 	$L__BB378_31;
	add.s32 	%r381, %r32, %r137;
	shl.b32 	%r382, %r381, 2;
	mov.u32 	%r383, _ZZ9cuda_gemmIiLi128ELi2ELi1ELi256ELi16ELi16ELi64ELi1ELi0EEviiiPT_S1_S1_iiiE3Ash;
	add.s32 	%r384, %r383, %r382;
	ld.shared.u32 	%r552, [%r384];
$L__BB378_31:
	setp.lt.s32 	%p36, %r245, 9;
	@%p36 bra 	$L__BB378_33;
	add.s32 	%r385, %r33, %r137;
	shl.b32 	%r386, %r385, 2;
	mov.u32 	%r387, _ZZ9cuda_gemmIiLi128ELi2ELi1ELi256ELi16ELi16ELi64ELi1ELi0EEviiiPT_S1_S1_iiiE3Ash;
	add.s32 	%r388, %r387, %r386;
	ld.shared.u32 	%r551, [%r388];
$L__BB378_33:
	setp.lt.s32 	%p37, %r245, 10;
	@%p37 bra 	$L__BB378_35;
	add.s32 	%r389, %r34, %r137;
	shl.b32 	%r390, %r389, 2;
	mov.u32 	%r391, _ZZ9cuda_gemmIiLi128ELi2ELi1ELi256ELi16ELi16ELi64ELi1ELi0EEviiiPT_S1_S1_iiiE3Ash;
	add.s32 	%r392, %r391, %r390;
	ld.shared.u32 	%r550, [%r392];
$L__BB378_35:
	setp.lt.s32 	%p38, %r245, 11;
	@%p38 bra 	$L__BB378_37;
	add.s32 	%r393, %r35, %r137;
	shl.b32 	%r394, %r393, 2;
	mov.u32 	%r395, _ZZ9cuda_gemmIiLi128ELi2ELi1ELi256ELi16ELi16ELi64ELi1ELi0EEviiiPT_S1_S1_iiiE3Ash;
	add.s32 	%r396, %r395, %r394;
	ld.shared.u32 	%r549, [%r396];
$L__BB378_37:
	setp.lt.s32 	%p39, %r245, 12;
	@%p39 bra 	$L__BB378_39;
	add.s32 	%r397, %r36, %r137;
	shl.b32 	%r398, %r397, 2;
	mov.u32 	%r399, _ZZ9cuda_gemmIiLi128ELi2ELi1ELi256ELi16ELi16ELi64ELi1ELi0EEviiiPT_S1_S1_iiiE3Ash;
	add.s32 	%r400, %r399, %r398;
	ld.shared.u32 	%r548, [%r400];
$L__BB378_39:
	setp.lt.s32 	%p40, %r245, 13;
	@%p40 bra 	$L__BB378_41;
	add.s32 	%r401, %r37, %r137;
	shl.b32 	%r402, %r401, 2;
	mov.u32 	%r403, _ZZ9cuda_gemmIiLi128ELi2ELi1ELi256ELi16ELi16ELi64ELi1ELi0EEviiiPT_S1_S1_iiiE3Ash;
	add.s32 	%r404, %r403, %r402;
	ld.shared.u32 	%r547, [%r404];
$L__BB378_41:
	setp.lt.s32 	%p41, %r245, 14;
	@%p41 bra 	$L__BB378_43;
	add.s32 	%r405, %r38, %r137;
	shl.b32 	%r406, %r405, 2;
	mov.u32 	%r407, _ZZ9cuda_gemmIiLi128ELi2ELi1ELi256ELi16ELi16ELi64ELi1ELi0EEviiiPT_S1_S1_iiiE3Ash;
	add.s32 	%r408, %r407, %r406;
	ld.shared.u32 	%r546, [%r408];
$L__BB378_43:
	setp.lt.s32 	%p42, %r245, 15;
	@%p42 bra 	$L__BB378_45;
	add.s32 	%r409, %r39, %r137;
	shl.b32 	%r410, %r409, 2;
	mov.u32 	%r411, _ZZ9cuda_gemmIiLi128ELi2ELi1ELi256ELi16ELi16ELi64ELi1ELi0EEviiiPT_S1_S1_iiiE3Ash;
	add.s32 	%r412, %r411, %r410;
	ld.shared.u32 	%r545, [%r412];
$L__BB378_45:
	setp.lt.s32 	%p43, %r245, 16;
	@%p43 bra 	$L__BB378_47;
	add.s32 	%r413, %r40, %r137;
	shl.b32 	%r414, %r413, 2;
	mov.u32 	%r415, _ZZ9cuda_gemmIiLi128ELi2ELi1ELi256ELi16ELi16ELi64ELi1ELi0EEviiiPT_S1_S1_iiiE3Ash;
	add.s32 	%r416, %r415, %r414;
	ld.shared.u32 	%r544, [%r416];
$L__BB378_47:
	setp.lt.s32 	%p44, %r11, %r18;
	@%p44 bra 	$L__BB378_48;
	bra.uni 	$L__BB378_115;
$L__BB378_48:
	mul.lo.s32 	%r138, %r560, %r9;
	mov.b32 	%r578, 0;
	mov.u32 	%r579, %r11;
$L__BB378_49:
	setp.gt.u32 	%p45, %r245, 64;
	mov.u32 	%r418, _ZZ9cuda_gemmIiLi128ELi2ELi1ELi256ELi16ELi16ELi64ELi1ELi0EEviiiPT_S1_S1_iiiE11kron_fac_sh;
	mad.lo.s32 	%r173, %r579, 68, %r418;
	add.s32 	%r420, %r173, %r419;
	ld.shared.u32 	%r174, [%r420];
	@%p45 bra 	$L__BB378_82;
	setp.eq.s32 	%p62, %r245, 0;
	mov.b32 	%r581, 0;
	@%p62 bra 	$L__BB378_52;
	shfl.sync.idx.b32	%r471|%p63, %r174, %r41, 4127, -1;
	mul.lo.s32 	%r581, %r471, %r562;
$L__BB378_52:
	setp.lt.s32 	%p64, %r245, 2;
	@%p64 bra 	$L__BB378_54;
	shfl.sync.idx.b32	%r472|%p65, %r174, %r42, 4127, -1;
	mad.lo.s32 	%r581, %r472, %r558, %r581;
$L__BB378_54:
	setp.lt.s32 	%p66, %r245, 3;
	@%p66 bra 	$L__BB378_56;
	shfl.sync.idx.b32	%r473|%p67, %r174, %r43, 4127, -1;
	mad.lo.s32 	%r581, %r473, %r557, %r581;
$L__BB378_56:
	setp.lt.s32 	%p68, %r245, 4;
	@%p68 bra 	$L__BB378_58;
	shfl.sync.idx.b32	%r474|%p69, %r174, %r44, 4127, -1;
	mad.lo.s32 	%r581, %r474, %r556, %r581;
$L__BB378_58:
	setp.lt.s32 	%p70, %r245, 5;
	@%p70 bra 	$L__BB378_60;
	shfl.sync.idx.b32	%r475|%p71, %r174, %r45, 4127, -1;
	mad.lo.s32 	%r581, %r475, %r555, %r581;
$L__BB378_60:
	setp.lt.s32 	%p72, %r245, 6;
	@%p72 bra 	$L__BB378_62;
	shfl.sync.idx.b32	%r476|%p73, %r174, %r46, 4127, -1;
	mad.lo.s32 	%r581, %r476, %r554, %r581;
$L__BB378_62:
	setp.lt.s32 	%p74, %r245, 7;
	@%p74 bra 	$L__BB378_64;
	shfl.sync.idx.b32	%r477|%p75, %r174, %r47, 4127, -1;
	mad.lo.s32 	%r581, %r477, %r553, %r581;
$L__BB378_64:
	setp.lt.s32 	%p76, %r245, 8;
	@%p76 bra 	$L__BB378_66;
	shfl.sync.idx.b32	%r478|%p77, %r174, %r48, 4127, -1;
	mad.lo.s32 	%r581, %r478, %r552, %r581;
$L__BB378_66:
	setp.lt.s32 	%p78, %r245, 9;
	@%p78 bra 	$L__BB378_68;
	shfl.sync.idx.b32	%r479|%p79, %r174, %r49, 4127, -1;
	mad.lo.s32 	%r581, %r479, %r551, %r581;
$L__BB378_68:
	setp.lt.s32 	%p80, %r245, 10;
	@%p80 bra 	$L__BB378_70;
	shfl.sync.idx.b32	%r480|%p81, %r174, %r50, 4127, -1;
	mad.lo.s32 	%r581, %r480, %r550, %r581;
$L__BB378_70:
	setp.lt.s32 	%p82, %r245, 11;
	@%p82 bra 	$L__BB378_72;
	shfl.sync.idx.b32	%r481|%p83, %r174, %r51, 4127, -1;
	mad.lo.s32 	%r581, %r481, %r549, %r581;
$L__BB378_72:
	setp.lt.s32 	%p84, %r245, 12;
	@%p84 bra 	$L__BB378_74;
	shfl.sync.idx.b32	%r482|%p85, %r174, %r52, 4127, -1;
	mad.lo.s32 	%r581, %r482, %r548, %r581;
$L__BB378_74:
	setp.lt.s32 	%p86, %r245, 13;
	@%p86 bra 	$L__BB378_76;
	shfl.sync.idx.b32	%r483|%p87, %r174, %r53, 4127, -1;
	mad.lo.s32 	%r581, %r483, %r547, %r581;
$L__BB378_76:
	setp.lt.s32 	%p88, %r245, 14;
	@%p88 bra 	$L__BB378_78;
	shfl.sync.idx.b32	%r484|%p89, %r174, %r54, 4127, -1;
	mad.lo.s32 	%r581, %r484, %r546, %r581;
$L__BB378_78:
	setp.lt.s32 	%p90, %r245, 15;
	@%p90 bra 	$L__BB378_80;
	shfl.sync.idx.b32	%r485|%p91, %r174, %r55, 4127, -1;
	mad.lo.s32 	%r581, %r485, %r545, %r581;
$L__BB378_80:
	setp.lt.s32 	%p92, %r245, 16;
	@%p92 bra 	$L__BB378_114;
	shfl.sync.idx.b32	%r486|%p93, %r174, %r56, 4127, -1;
	mad.lo.s32 	%r581, %r486, %r544, %r581;
	bra.uni 	$L__BB378_114;
$L__BB378_82:
	setp.lt.s32 	%p46, %r245, 1;
	mov.b32 	%r581, 0;
	@%p46 bra 	$L__BB378_84;
	shl.b32 	%r422, %r17, 2;
	add.s32 	%r423, %r173, %r422;
	ld.shared.u32 	%r424, [%r423];
	mul.lo.s32 	%r581, %r424, %r562;
$L__BB378_84:
	@%p29 bra 	$L__BB378_86;
	shl.b32 	%r425, %r26, 2;
	add.s32 	%r426, %r173, %r425;
	ld.shared.u32 	%r427, [%r426];
	mad.lo.s32 	%r581, %r427, %r558, %r581;
$L__BB378_86:
	@%p30 bra 	$L__BB378_88;
	shl.b32 	%r428, %r27, 2;
	add.s32 	%r429, %r173, %r428;
	ld.shared.u32 	%r430, [%r429];
	mad.lo.s32 	%r581, %r430, %r557, %r581;
$L__BB378_88:
	@%p31 bra 	$L__BB378_90;
	shl.b32 	%r431, %r28, 2;
	add.s32 	%r432, %r173, %r431;
	ld.shared.u32 	%r433, [%r432];
	mad.lo.s32 	%r581, %r433, %r556, %r581;
$L__BB378_90:
	@%p32 bra 	$L__BB378_92;
	shl.b32 	%r434, %r29, 2;
	add.s32 	%r435, %r173, %r434;
	ld.shared.u32 	%r436, [%r435];
	mad.lo.s32 	%r581, %r436, %r555, %r581;
$L__BB378_92:
	@%p33 bra 	$L__BB378_94;
	shl.b32 	%r437, %r30, 2;
	add.s32 	%r438, %r173, %r437;
	ld.shared.u32 	%r439, [%r438];
	mad.lo.s32 	%r581, %r439, %r554, %r581;
$L__BB378_94:
	@%p34 bra 	$L__BB378_96;
	shl.b32 	%r440, %r31, 2;
	add.s32 	%r441, %r173, %r440;
	ld.shared.u32 	%r442, [%r441];
	mad.lo.s32 	%r581, %r442, %r553, %r581;
$L__BB378_96:
	setp.lt.s32 	%p53, %r245, 8;
	@%p53 bra 	$L__BB378_98;
	shl.b32 	%r443, %r32, 2;
	add.s32 	%r444, %r173, %r443;
	ld.shared.u32 	%r445, [%r444];
	mad.lo.s32 	%r581, %r445, %r552, %r581;
$L__BB378_98:
	setp.lt.s32 	%p54, %r245, 9;
	@%p54 bra 	$L__BB378_100;
	shl.b32 	%r446, %r33, 2;
	add.s32 	%r447, %r173, %r446;
	ld.shared.u32 	%r448, [%r447];
	mad.lo.s32 	%r581, %r448, %r551, %r581;
$L__BB378_100:
	setp.lt.s32 	%p55, %r245, 10;
	@%p55 bra 	$L__BB378_102;
	shl.b32 	%r449, %r34, 2;
	add.s32 	%r450, %r173, %r449;
	ld.shared.u32 	%r451, [%r450];
	mad.lo.s32 	%r581, %r451, %r550, %r581;
$L__BB378_102:
	setp.lt.s32 	%p56, %r245, 11;
	@%p56 bra 	$L__BB378_104;
	shl.b32 	%r452, %r35, 2;
	add.s32 	%r453, %r173, %r452;
	ld.shared.u32 	%r454, [%r453];
	mad.lo.s32 	%r581, %r454, %r549, %r581;
$L__BB378_104:
	setp.lt.s32 	%p57, %r245, 12;
	@%p57 bra 	$L__BB378_106;
	shl.b32 	%r455, %r36, 2;
	add.s32 	%r456, %r173, %r455;
	ld.shared.u32 	%r457, [%r456];
	mad.lo.s32 	%r581, %r457, %r548, %r581;
$L__BB378_106:
	setp.lt.s32 	%p58, %r245, 13;
	@%p58 bra 	$L__BB378_108;
	shl.b32 	%r458, %r37, 2;
	add.s32 	%r459, %r173, %r458;
	ld.shared.u32 	%r460, [%r459];
	mad.lo.s32 	%r581, %r460, %r547, %r581;
$L__BB378_108:
	setp.lt.s32 	%p59, %r245, 14;
	@%p59 bra 	$L__BB378_110;
	shl.b32 	%r461, %r38, 2;
	add.s32 	%r462, %r173, %r461;
	ld.shared.u32 	%r463, [%r462];
	mad.lo.s32 	%r581, %r463, %r546, %r581;
$L__BB378_110:
	setp.lt.s32 	%p60, %r245, 15;
	@%p60 bra 	$L__BB378_112;
	shl.b32 	%r464, %r39, 2;
	add.s32 	%r465, %r173, %r464;
	ld.shared.u32 	%r466, [%r465];
	mad.lo.s32 	%r581, %r466, %r545, %r581;
$L__BB378_112:
	setp.lt.s32 	%p61, %r245, 16;
	@%p61 bra 	$L__BB378_114;
	shl.b32 	%r467, %r40, 2;
	add.s32 	%r468, %r173, %r467;
	ld.shared.u32 	%r469, [%r468];
	mad.lo.s32 	%r581, %r469, %r544, %r581;
$L__BB378_114:
	add.s32 	%r487, %r578, %r138;
	mul.wide.s32 	%rd24, %r487, 4;
	add.s64 	%rd25, %rd2, %rd24;
	ld.local.u32 	%r488, [%rd25];
	add.s32 	%r489, %r488, %r581;
	st.local.u32 	[%rd25], %r489;
	add.s32 	%r579, %r579, %r8;
	add.s32 	%r578, %r578, 1;
	setp.lt.s32 	%p94, %r579, %r18;
	@%p94 bra 	$L__BB378_49;
$L__BB378_115:
	add.s32 	%r561, %r561, %r7;
	add.s32 	%r560, %r560, 1;
	setp.lt.s32 	%p95, %r561, %r6;
	@%p95 bra 	$L__BB378_15;
	ld.local.v2.u32 	{%r527, %r526}, [%rd2];
$L__BB378_117:
	ld.param.u64 	%rd31, [_Z9cuda_gemmIiLi128ELi2ELi1ELi256ELi16ELi16ELi64ELi1ELi0EEviiiPT_S1_S1_iii_param_5];
	bar.sync 	0;
	shl.b32 	%r490, %r518, 8;
	mul.lo.s32 	%r491, %r7, %r6;
	mul.lo.s32 	%r492, %r491, %r8;
	div.s32 	%r493, %r492, %r7;
	or.b32  	%r494, %r490, %r1;
	cvta.to.global.u64 	%rd26, %rd31;
	mul.wide.s32 	%rd27, %r494, 4;
	add.s64 	%rd28, %rd26, %rd27;
	st.global.u32 	[%rd28], %r527;
	rem.s32 	%r495, 1, %r9;
	add.s32 	%r496, %r9, 1;
	setp.lt.u32 	%p96, %r496, 3;
	shl.b32 	%r497, %r9, 7;
	selp.b32 	%r498, %r497, 0, %p96;
	add.s32 	%r499, %r494, %r498;
	mad.lo.s32 	%r500, %r493, %r495, %r499;
	mul.wide.s32 	%rd29, %r500, 4;
	add.s64 	%rd30, %rd26, %rd29;
	st.global.u32 	[%rd30], %r526;
	add.s32 	%r518, %r518, %r13;
	setp.lt.u32 	%p97, %r518, %r14;
	@%p97 bra 	$L__BB378_5;
$L__BB378_118:
	ret;

}
	// .globl	_Z9cuda_gemmIiLi128ELi2ELi1ELi256ELi16ELi16ELi64ELi1ELi1EEviiiPT_S1_S1_iii
.visible .entry _Z9cuda_gemmIiLi128ELi2ELi1ELi256ELi16ELi16ELi64ELi1ELi1EEviiiPT_S1_S1_iii(
	.param .u32 _Z9cuda_gemmIiLi128ELi2ELi1ELi256ELi16ELi16ELi64ELi1ELi1EEviiiPT_S1_S1_iii_param_0,
	.param .u32 _Z9cuda_gemmIiLi128ELi2ELi1ELi256ELi16ELi16ELi64ELi1ELi1EEviiiPT_S1_S1_iii_param_1,
	.param .u32 _Z9cuda_gemmIiLi128ELi2ELi1ELi256ELi16ELi16ELi64ELi1ELi1EEviiiPT_S1_S1_iii_param_2,
	.param .u64 .ptr .align 1 _Z9cuda_gemmIiLi128ELi2ELi1ELi256ELi16ELi16ELi64ELi1ELi1EEviiiPT_S1_S1_iii_param_3,
	.param .u64 .ptr .align 1 _Z9cuda_gemmIiLi128ELi2ELi1ELi256ELi16ELi16ELi64ELi1ELi1EEviiiPT_S1_S1_iii_param_4,
	.param .u64 .ptr .align 1 _Z9cuda_gemmIiLi128ELi2ELi1ELi256ELi16ELi16ELi64ELi1ELi1EEviiiPT_S1_S1_iii_param_5,
	.param .u32 _Z9cuda_gemmIiLi128ELi2ELi1ELi256ELi16ELi16ELi64ELi1ELi1EEviiiPT_S1_S1_iii_param_6,
	.param .u32 _Z9cuda_gemmIiLi128ELi2ELi1ELi256ELi16ELi16ELi64ELi1ELi1EEviiiPT_S1_S1_iii_param_7,
	.param .u32 _Z9cuda_gemmIiLi128ELi2ELi1ELi256ELi16ELi16ELi64ELi1ELi1EEviiiPT_S1_S1_iii_param_8
)
.maxntid 128
{
	.reg .pred 	%p<46>;
	.reg .b16 	%rs<8>;
	.reg .b32 	%r<316>;
	.reg .b64 	%rd<33>;
	// demoted variable
	.shared .align 128 .b8 _ZZ9cuda_gemmIiLi128ELi2ELi1ELi256ELi16ELi16ELi64ELi1ELi1EEviiiPT_S1_S1_iiiE11kron_fac_sh[1088];
	// demoted variable
	.shared .align 128 .b8 _ZZ9cuda_gemmIiLi128ELi2ELi1ELi256ELi16ELi16ELi64ELi1ELi1EEviiiPT_S1_S1_iiiE3Ash[1024];
	ld.param.u64 	%rd5, [_Z9cuda_gemmIiLi128ELi2ELi1ELi256ELi16ELi16ELi64ELi1ELi1EEviiiPT_S1_S1_iii_param_3];
	ld.param.u64 	%rd6, [_Z9cuda_gemmIiLi128ELi2ELi1ELi256ELi16ELi16ELi64ELi1ELi1EEviiiPT_S1_S1_iii_param_4];
	ld.param.u64 	%rd4, [_Z9cuda_gemmIiLi128ELi2ELi1ELi256ELi16ELi16ELi64ELi1ELi1EEviiiPT_S1_S1_iii_param_5];
	cvta.to.global.u64 	%rd1, %rd6;
	cvta.to.global.u64 	%rd2, %rd5;
	mov.u32 	%r1, %tid.x;
	mov.u32 	%r2, %ntid.x;
	add.s32 	%r80, %r1, %r2;
	cvt.u16.u32 	%rs3, %r80;
	not.b16 	%rs4, %rs3;
	and.b16  	%rs5, %rs4, 255;
	cvt.u16.u32 	%rs6, %r2;
	and.b16  	%rs7, %rs6, 255;
	div.u16 	%rs1, %rs5, %rs7;
	and.b16  	%rs2, %rs1, 3;
	setp.eq.s16 	%p1, %rs2, 2;
	mov.u32 	%r306, %r1;
	@%p1 bra 	$L__BB379_3;
	cvt.u32.u16 	%r3, %rs2;
	mov.b32 	%r305, 0;
	mov.u32 	%r84, _ZZ9cuda_gemmIiLi128ELi2ELi1ELi256ELi16ELi16ELi64ELi1ELi1EEviiiPT_S1_S1_iiiE11kron_fac_sh;
	mov.u32 	%r306, %r1;
$L__BB379_2:
	.pragma "nounroll";
	mul.wide.u32 	%rd7, %r306, 4;
	add.s64 	%rd8, %rd1, %rd7;
	ld.global.u32 	%r82, [%rd8];
	and.b32  	%r83, %r306, 15;
	mad.lo.s32 	%r85, %r83, 68, %r84;
	shr.u32 	%r86, %r306, 2;
	and.b32  	%r87, %r86, 1073741820;
	add.s32 	%r88, %r85, %r87;
	st.shared.u32 	[%r88], %r82;
	add.s32 	%r306, %r306, %r2;
	add.s32 	%r305, %r305, 1;
	xor.b32  	%r89, %r305, %r3;
	setp.ne.s32 	%p2, %r89, 2;
	@%p2 bra 	$L__BB379_2;
$L__BB379_3:
	setp.lt.u16 	%p3, %rs1, 2;
	@%p3 bra 	$L__BB379_6;
	mov.u32 	%r92, _ZZ9cuda_gemmIiLi128ELi2ELi1ELi256ELi16ELi16ELi64ELi1ELi1EEviiiPT_S1_S1_iiiE11kron_fac_sh;
$L__BB379_5:
	mul.wide.u32 	%rd9, %r306, 4;
	add.s64 	%rd10, %rd1, %rd9;
	ld.global.u32 	%r90, [%rd10];
	and.b32  	%r91, %r306, 15;
	mad.lo.s32 	%r93, %r91, 68, %r92;
	shr.u32 	%r94, %r306, 2;
	and.b32  	%r95, %r94, 1073741820;
	add.s32 	%r96, %r93, %r95;
	st.shared.u32 	[%r96], %r90;
	add.s32 	%r97, %r306, %r2;
	mul.wide.u32 	%rd11, %r97, 4;
	add.s64 	%rd12, %rd1, %rd11;
	ld.global.u32 	%r98, [%rd12];
	and.b32  	%r99, %r97, 15;
	mad.lo.s32 	%r100, %r99, 68, %r92;
	shr.u32 	%r101, %r97, 2;
	and.b32  	%r102, %r101, 1073741820;
	add.s32 	%r103, %r100, %r102;
	st.shared.u32 	[%r103], %r98;
	add.s32 	%r104, %r97, %r2;
	mul.wide.u32 	%rd13, %r104, 4;
	add.s64 	%rd14, %rd1, %rd13;
	ld.global.u32 	%r105, [%rd14];
	and.b32  	%r106, %r104, 15;
	mad.lo.s32 	%r107, %r106, 68, %r92;
	shr.u32 	%r108, %r104, 2;
	and.b32  	%r109, %r108, 1073741820;
	add.s32 	%r110, %r107, %r109;
	st.shared.u32 	[%r110], %r105;
	add.s32 	%r111, %r104, %r2;
	mul.wide.u32 	%rd15, %r111, 4;
	add.s64 	%rd16, %rd1, %rd15;
	ld.global.u32 	%r112, [%rd16];
	and.b32  	%r113, %r111, 15;
	mad.lo.s32 	%r114, %r113, 68, %r92;
	shr.u32 	%r115, %r111, 2;
	and.b32  	%r116, %r115, 1073741820;
	add.s32 	%r117, %r114, %r116;
	st.shared.u32 	[%r117], %r112;
	add.s32 	%r306, %r111, %r2;
	setp.lt.u32 	%p4, %r306, 256;
	@%p4 bra 	$L__BB379_5;
$L__BB379_6:
	mov.u32 	%r308, %ctaid.y;
	mov.u32 	%r12, %nctaid.y;
	shl.b32 	%r13, %r12, 1;
	setp.ge.u32 	%p5, %r308, %r13;
	@%p5 bra 	$L__BB379_17;
	shr.u32 	%r118, %r1, 4;
	and.b32  	%r14, %r1, 15;
	shl.b32 	%r15, %r1, 2;
	shl.b32 	%r16, %r2, 2;
	shl.b32 	%r119, %r1, 4;
	and.b32  	%r120, %r119, 240;
	and.b32  	%r121, %r15, 60;
	mov.u32 	%r122, _ZZ9cuda_gemmIiLi128ELi2ELi1ELi256ELi16ELi16ELi64ELi1ELi1EEviiiPT_S1_S1_iiiE11kron_fac_sh;
	add.s32 	%r123, %r122, %r121;
	add.s32 	%r17, %r15, %r16;
	max.u32 	%r124, %r17, 256;
	setp.lt.u32 	%p6, %r17, 256;
	selp.u32 	%r125, 1, 0, %p6;
	or.b32  	%r126, %r17, %r125;
	sub.s32 	%r127, %r124, %r126;
	div.u32 	%r128, %r127, %r16;
	add.s32 	%r18, %r128, %r125;
	and.b32  	%r19, %r18, 3;
	mov.u32 	%r129, _ZZ9cuda_gemmIiLi128ELi2ELi1ELi256ELi16ELi16ELi64ELi1ELi1EEviiiPT_S1_S1_iiiE3Ash;
	add.s32 	%r20, %r129, %r119;
	shl.b32 	%r53, %r2, 4;
	add.s32 	%r21, %r20, %r53;
	add.s32 	%r22, %r17, %r16;
	add.s32 	%r130, %r1, 1;
	and.b32  	%r23, %r130, 15;
	or.b32  	%r131, %r120, %r23;
	shl.b32 	%r132, %r131, 2;
	add.s32 	%r24, %r129, %r132;
	add.s32 	%r133, %r1, 2;
	and.b32  	%r25, %r133, 15;
	or.b32  	%r134, %r120, %r25;
	shl.b32 	%r135, %r134, 2;
	add.s32 	%r26, %r129, %r135;
	add.s32 	%r136, %r1, 3;
	and.b32  	%r27, %r136, 15;
	or.b32  	%r137, %r120, %r27;
	shl.b32 	%r138, %r137, 2;
	add.s32 	%r28, %r129, %r138;
	add.s32 	%r139, %r1, 4;
	and.b32  	%r29, %r139, 15;
	or.b32  	%r140, %r120, %r29;
	shl.b32 	%r141, %r140, 2;
	add.s32 	%r30, %r129, %r141;
	add.s32 	%r142, %r1, 5;
	and.b32  	%r31, %r142, 15;
	add.s32 	%r143, %r1, 6;
	and.b32  	%r32, %r143, 15;
	or.b32  	%r144, %r120, %r32;
	shl.b32 	%r145, %r144, 2;
	add.s32 	%r33, %r129, %r145;
	add.s32 	%r146, %r1, 7;
	and.b32  	%r34, %r146, 15;
	or.b32  	%r147, %r120, %r34;
	shl.b32 	%r148, %r147, 2;
	add.s32 	%r35, %r129, %r148;
	xor.b32  	%r36, %r14, 8;
	or.b32  	%r149, %r120, %r36;
	shl.b32 	%r150, %r149, 2;
	add.s32 	%r37, %r129, %r150;
	add.s32 	%r151, %r1, 9;
	and.b32  	%r38, %r151, 15;
	add.s32 	%r152, %r1, 10;
	and.b32  	%r39, %r152, 15;
	or.b32  	%r153, %r120, %r39;
	shl.b32 	%r154, %r153, 2;
	add.s32 	%r40, %r129, %r154;
	add.s32 	%r155, %r1, 11;
	and.b32  	%r41, %r155, 15;
	or.b32  	%r156, %r120, %r41;
	shl.b32 	%r157, %r156, 2;
	add.s32 	%r42, %r129, %r157;
	add.s32 	%r158, %r1, 12;
	and.b32  	%r43, %r158, 15;
	or.b32  	%r159, %r120, %r43;
	shl.b32 	%r160, %r159, 2;
	add.s32 	%r44, %r129, %r160;
	add.s32 	%r161, %r1, 13;
	and.b32  	%r45, %r161, 15;
	or.b32  	%r162, %r120, %r45;
	shl.b32 	%r163, %r162, 2;
	add.s32 	%r46, %r129, %r163;
	add.s32 	%r164, %r1, 14;
	and.b32  	%r47, %r164, 15;
	or.b32  	%r165, %r120, %r47;
	shl.b32 	%r166, %r165, 2;
	add.s32 	%r48, %r129, %r166;
	add.s32 	%r167, %r1, -1;
	and.b32  	%r49, %r167, 15;
	or.b32  	%r168, %r120, %r49;
	shl.b32 	%r169, %r168, 2;
	add.s32 	%r50, %r129, %r169;
	mad.lo.s32 	%r51, %r118, 68, %r123;
	mul.lo.s32 	%r52, %r2, 12;
	shl.b32 	%r54, %r2, 3;
	mul.lo.s32 	%r55, %r2, 48;
	shl.b32 	%r56, %r2, 6;
	shl.b32 	%r57, %r2, 5;
	cvta.to.global.u64 	%rd3, %rd4;
$L__BB379_8:
	setp.gt.u32 	%p7, %r1, 63;
	@%p7 bra 	$L__BB379_16;
	setp.eq.s32 	%p8, %r19, 3;
	shl.b32 	%r59, %r308, 8;
	mov.u32 	%r309, %r15;
	@%p8 bra 	$L__BB379_13;
	setp.eq.s32 	%p9, %r19, 0;
	add.s32 	%r170, %r59, %r15;
	mul.wide.s32 	%rd17, %r170, 4;
	add.s64 	%rd18, %rd2, %rd17;
	ld.global.v4.u32 	{%r171, %r172, %r173, %r174}, [%rd18];
	st.shared.v4.u32 	[%r20], {%r171, %r172, %r173, %r174};
	mov.u32 	%r309, %r17;
	@%p9 bra 	$L__BB379_13;
	setp.eq.s32 	%p10, %r19, 1;
	add.s32 	%r175, %r59, %r17;
	mul.wide.s32 	%rd19, %r175, 4;
	add.s64 	%rd20, %rd2, %rd19;
	ld.global.v4.u32 	{%r176, %r177, %r178, %r179}, [%rd20];
	st.shared.v4.u32 	[%r21], {%r176, %r177, %r178, %r179};
	mov.u32 	%r309, %r22;
	@%p10 bra 	$L__BB379_13;
	add.s32 	%r309, %r22, %r16;
	add.s32 	%r180, %r59, %r22;
	mul.wide.s32 	%rd21, %r180, 4;
	add.s64 	%rd22, %rd2, %rd21;
	ld.global.v4.u32 	{%r181, %r182, %r183, %r184}, [%rd22];
	shl.b32 	%r185, %r16, 2;
	add.s32 	%r186, %r21, %r185;
	st.shared.v4.u32 	[%r186], {%r181, %r182, %r183, %r184};
$L__BB379_13:
	setp.lt.u32 	%p11, %r18, 3;
	@%p11 bra 	$L__BB379_16;
	add.s32 	%r310, %r309, %r59;
	add.s32 	%r314, %r310, %r52;
	add.s32 	%r313, %r310, %r54;
	add.s32 	%r312, %r310, %r16;
	shl.b32 	%r187, %r309, 2;
	mov.u32 	%r188, _ZZ9cuda_gemmIiLi128ELi2ELi1ELi256ELi16ELi16ELi64ELi1ELi1EEviiiPT_S1_S1_iiiE3Ash;
	add.s32 	%r311, %r188, %r187;
$L__BB379_15:
	mul.wide.s32 	%rd23, %r314, 4;
	add.s64 	%rd24, %rd2, %rd23;
	mul.wide.s32 	%rd25, %r313, 4;
	add.s64 	%rd26, %rd2, %rd25;
	mul.wide.s32 	%rd27, %r312, 4;
	add.s64 	%rd28, %rd2, %rd27;
	mul.wide.s32 	%rd29, %r310, 4;
	add.s64 	%rd30, %rd2, %rd29;
	ld.global.v4.u32 	{%r189, %r190, %r191, %r192}, [%rd30];
	st.shared.v4.u32 	[%r311], {%r189, %r190, %r191, %r192};
	add.s32 	%r193, %r309, %r16;
	ld.global.v4.u32 	{%r194, %r195, %r196, %r197}, [%rd28];
	add.s32 	%r198, %r311, %r53;
	st.shared.v4.u32 	[%r198], {%r194, %r195, %r196, %r197};
	add.s32 	%r199, %r193, %r16;
	ld.global.v4.u32 	{%r200, %r201, %r202, %r203}, [%rd26];
	add.s32 	%r204, %r311, %r57;
	st.shared.v4.u32 	[%r204], {%r200, %r201, %r202, %r203};
	add.s32 	%r205, %r199, %r16;
	ld.global.v4.u32 	{%r206, %r207, %r208, %r209}, [%rd24];
	add.s32 	%r210, %r311, %r55;
	st.shared.v4.u32 	[%r210], {%r206, %r207, %r208, %r209};
	add.s32 	%r309, %r205, %r16;
	add.s32 	%r314, %r314, %r53;
	add.s32 	%r313, %r313, %r53;
	add.s32 	%r312, %r312, %r53;
	add.s32 	%r311, %r311, %r56;
	add.s32 	%r310, %r310, %r53;
	setp.lt.u32 	%p12, %r309, 256;
	@%p12 bra 	$L__BB379_15;
$L__BB379_16:
	bar.sync 	0;
	mov.u32 	%r211, _ZZ9cuda_gemmIiLi128ELi2ELi1ELi256ELi16ELi16ELi64ELi1ELi1EEviiiPT_S1_S1_iiiE3Ash;
	mad.lo.s32 	%r212, %r14, 68, %r211;
	ld.shared.u32 	%r213, [%r212];
	ld.shared.u32 	%r214, [%r24];
	ld.shared.u32 	%r215, [%r26];
	ld.shared.u32 	%r216, [%r28];
	ld.shared.u32 	%r217, [%r30];
	shl.b32 	%r218, %r14, 4;
	or.b32  	%r219, %r218, %r31;
	shl.b32 	%r220, %r219, 2;
	add.s32 	%r221, %r211, %r220;
	ld.shared.u32 	%r222, [%r221];
	ld.shared.u32 	%r223, [%r33];
	ld.shared.u32 	%r224, [%r35];
	ld.shared.u32 	%r225, [%r37];
	or.b32  	%r226, %r218, %r38;
	shl.b32 	%r227, %r226, 2;
	add.s32 	%r228, %r211, %r227;
	ld.shared.u32 	%r229, [%r228];
	ld.shared.u32 	%r230, [%r40];
	ld.shared.u32 	%r231, [%r42];
	ld.shared.u32 	%r232, [%r44];
	ld.shared.u32 	%r233, [%r46];
	ld.shared.u32 	%r234, [%r48];
	ld.shared.u32 	%r235, [%r50];
	ld.shared.u32 	%r236, [%r51];
	shfl.sync.idx.b32	%r237|%p13, %r236, %r14, 4127, -1;
	mul.lo.s32 	%r238, %r237, %r213;
	shfl.sync.idx.b32	%r239|%p14, %r236, %r23, 4127, -1;
	mad.lo.s32 	%r240, %r239, %r214, %r238;
	shfl.sync.idx.b32	%r241|%p15, %r236, %r25, 4127, -1;
	mad.lo.s32 	%r242, %r241, %r215, %r240;
	shfl.sync.idx.b32	%r243|%p16, %r236, %r27, 4127, -1;
	mad.lo.s32 	%r244, %r243, %r216, %r242;
	shfl.sync.idx.b32	%r245|%p17, %r236, %r29, 4127, -1;
	mad.lo.s32 	%r246, %r245, %r217, %r244;
	shfl.sync.idx.b32	%r247|%p18, %r236, %r31, 4127, -1;
	mad.lo.s32 	%r248, %r247, %r222, %r246;
	shfl.sync.idx.b32	%r249|%p19, %r236, %r32, 4127, -1;
	mad.lo.s32 	%r250, %r249, %r223, %r248;
	shfl.sync.idx.b32	%r251|%p20, %r236, %r34, 4127, -1;
	mad.lo.s32 	%r252, %r251, %r224, %r250;
	shfl.sync.idx.b32	%r253|%p21, %r236, %r36, 4127, -1;
	mad.lo.s32 	%r254, %r253, %r225, %r252;
	shfl.sync.idx.b32	%r255|%p22, %r236, %r38, 4127, -1;
	mad.lo.s32 	%r256, %r255, %r229, %r254;
	shfl.sync.idx.b32	%r257|%p23, %r236, %r39, 4127, -1;
	mad.lo.s32 	%r258, %r257, %r230, %r256;
	shfl.sync.idx.b32	%r259|%p24, %r236, %r41, 4127, -1;
	mad.lo.s32 	%r260, %r259, %r231, %r258;
	shfl.sync.idx.b32	%r261|%p25, %r236, %r43, 4127, -1;
	mad.lo.s32 	%r262, %r261, %r232, %r260;
	shfl.sync.idx.b32	%r263|%p26, %r236, %r45, 4127, -1;
	mad.lo.s32 	%r264, %r263, %r233, %r262;
	shfl.sync.idx.b32	%r265|%p27, %r236, %r47, 4127, -1;
	mad.lo.s32 	%r266, %r265, %r234, %r264;
	shfl.sync.idx.b32	%r267|%p28, %r236, %r49, 4127, -1;
	mad.lo.s32 	%r268, %r267, %r235, %r266;
	ld.shared.u32 	%r269, [%r51+544];
	shfl.sync.idx.b32	%r270|%p29, %r269, %r14, 4127, -1;
	mul.lo.s32 	%r271, %r270, %r213;
	shfl.sync.idx.b32	%r272|%p30, %r269, %r23, 4127, -1;
	mad.lo.s32 	%r273, %r272, %r214, %r271;
	shfl.sync.idx.b32	%r274|%p31, %r269, %r25, 4127, -1;
	mad.lo.s32 	%r275, %r274, %r215, %r273;
	shfl.sync.idx.b32	%r276|%p32, %r269, %r27, 4127, -1;
	mad.lo.s32 	%r277, %r276, %r216, %r275;
	shfl.sync.idx.b32	%r278|%p33, %r269, %r29, 4127, -1;
	mad.lo.s32 	%r279, %r278, %r217, %r277;
	shfl.sync.idx.b32	%r280|%p34, %r269, %r31, 4127, -1;
	mad.lo.s32 	%r281, %r280, %r222, %r279;
	shfl.sync.idx.b32	%r282|%p35, %r269, %r32, 4127, -1;
	mad.lo.s32 	%r283, %r282, %r223, %r281;
	shfl.sync.idx.b32	%r284|%p36, %r269, %r34, 4127, -1;
	mad.lo.s32 	%r285, %r284, %r224, %r283;
	shfl.sync.idx.b32	%r286|%p37, %r269, %r36, 4127, -1;
	mad.lo.s32 	%r287, %r286, %r225, %r285;
	shfl.sync.idx.b32	%r288|%p38, %r269, %r38, 4127, -1;
	mad.lo.s32 	%r289, %r288, %r229, %r287;
	shfl.sync.idx.b32	%r290|%p39, %r269, %r39, 4127, -1;
	mad.lo.s32 	%r291, %r290, %r230, %r289;
	shfl.sync.idx.b32	%r292|%p40, %r269, %r41, 4127, -1;
	mad.lo.s32 	%r293, %r292, %r231, %r291;
	shfl.sync.idx.b32	%r294|%p41, %r269, %r43, 4127, -1;
	mad.lo.s32 	%r295, %r294, %r232, %r293;
	shfl.sync.idx.b32	%r296|%p42, %r269, %r45, 4127, -1;
	mad.lo.s32 	%r297, %r296, %r233, %r295;
	shfl.sync.idx.b32	%r298|%p43, %r269, %r47, 4127, -1;
	mad.lo.s32 	%r299, %r298, %r234, %r297;
	shfl.sync.idx.b32	%r300|%p44, %r269, %r49, 4127, -1;
	mad.lo.s32 	%r301, %r300, %r235, %r299;
	bar.sync 	0;
	shl.b32 	%r302, %r308, 8;
	or.b32  	%r303, %r302, %r1;
	mul.wide.s32 	%rd31, %r303, 4;
	add.s64 	%rd32, %rd3, %rd31;
	st.global.u32 	[%rd32], %r268;
	st.global.u32 	[%rd32+512], %r301;
	add.s32 	%r308, %r308, %r12;
	setp.lt.u32 	%p45, %r308, %r13;
	@%p45 bra 	$L__BB379_8;
$L__BB379_17:
	ret;

}
	// .globl	_Z9cuda_gemmIiLi128ELi2ELi1ELi256ELi32ELi32ELi64ELi0ELi0EEviiiPT_S1_S1_iii
.visible .entry _Z9cuda_gemmIiLi128ELi2ELi1ELi256ELi32ELi32ELi64ELi0ELi0EEviiiPT_S1_S1_iii(
	.param .u32 _Z9cuda_gemmIiLi128ELi2ELi1ELi256ELi32ELi32ELi64ELi0ELi0EEviiiPT_S1_S1_iii_param_0,
	.param .u32 _Z9cuda_gemmIiLi128ELi2ELi1ELi256ELi32ELi32ELi64ELi0ELi0EEviiiPT_S1_S1_iii_param_1,
	.param .u32 _Z9cuda_gemmIiLi128ELi2ELi1ELi256ELi32ELi32ELi64ELi0ELi0EEviiiPT_S1_S1_iii_param_2,
	.param .u64 .ptr .align 1 _Z9cuda_gemmIiLi128ELi2ELi1ELi256ELi32ELi32ELi64ELi0ELi0EEviiiPT_S1_S1_iii_param_3,
	.param .u64 .ptr .align 1 _Z9cuda_gemmIiLi128ELi2ELi1ELi256ELi32ELi32ELi64ELi0ELi0EEviiiPT_S1_S1_iii_param_4,
	.param .u64 .ptr .align 1 _Z9cuda_gemmIiLi128ELi2ELi1ELi256ELi32ELi32ELi64ELi0ELi0EEviiiPT_S1_S1_iii_param_5,
	.param .u32 _Z9cuda_gemmIiLi128ELi2ELi1ELi256ELi32ELi32ELi64ELi0ELi0EEviiiPT_S1_S1_iii_param_6,
	.param .u32 _Z9cuda_gemmIiLi128ELi2ELi1ELi256ELi32ELi32ELi64ELi0ELi0EEviiiPT_S1_S1_iii_param_7,
	.param .u32 _Z9cuda_gemmIiLi128ELi2ELi1ELi256ELi32ELi32ELi64ELi0ELi0EEviiiPT_S1_S1_iii_param_8
)
.maxntid 128
{
	.reg .pred 	%p<113>;
	.reg .b16 	%rs<12>;
	.reg .b32 	%r<754>;
	.reg .b64 	%rd<37>;
	// demoted variable
	.shared .align 128 .b8 _ZZ9cuda_gemmIiLi128ELi2ELi1ELi256ELi32ELi32ELi64ELi0ELi0EEviiiPT_S1_S1_iiiE11kron_fac_sh[2112];
	// demoted variable
	.shared .align 128 .b8 _ZZ9cuda_gemmIiLi128ELi2ELi1ELi256ELi32ELi32ELi64ELi0ELi0EEviiiPT_S1_S1_iiiE3Ash[1024];
	// demoted variable
	.shared .align 128 .b8 _ZZ9cuda_gemmIiLi128ELi2ELi1ELi256ELi32ELi32ELi64ELi0ELi0EEviiiPT_S1_S1_iiiE3Csh[1024];
	ld.param.u32 	%r258, [_Z9cuda_gemmIiLi128ELi2ELi1ELi256ELi32ELi32ELi64ELi0ELi0EEviiiPT_S1_S1_iii_param_2];
	ld.param.u64 	%rd5, [_Z9cuda_gemmIiLi128ELi2ELi1ELi256ELi32ELi32ELi64ELi0ELi0EEviiiPT_S1_S1_iii_param_3];
	ld.param.u64 	%rd4, [_Z9cuda_gemmIiLi128ELi2ELi1ELi256ELi32ELi32ELi64ELi0ELi0EEviiiPT_S1_S1_iii_param_4];
	ld.param.u64 	%rd6, [_Z9cuda_gemmIiLi128ELi2ELi1ELi256ELi32ELi32ELi64ELi0ELi0EEviiiPT_S1_S1_iii_param_5];
	ld.param.u32 	%r259, [_Z9cuda_gemmIiLi128ELi2ELi1ELi256ELi32ELi32ELi64ELi0ELi0EEviiiPT_S1_S1_iii_param_6];
	ld.param.u32 	%r260, [_Z9cuda_gemmIiLi128ELi2ELi1ELi256ELi32ELi32ELi64ELi0ELi0EEviiiPT_S1_S1_iii_param_7];
	cvta.to.global.u64 	%rd1, %rd5;
	cvta.to.global.u64 	%rd2, %rd6;
	mov.u32 	%r1, %tid.x;
	div.s32 	%r2, 256, %r260;
	min.s32 	%r261, %r2, 64;
	shl.b32 	%r3, %r261, 1;
	div.u32 	%r5, %r1, %r3;
	mul.lo.s32 	%r262, %r5, %r3;
	sub.s32 	%r263, %r1, %r262;
	shr.u32 	%r4, %r263, 1;
	mov.u32 	%r647, %ctaid.y;
	mov.u32 	%r7, %nctaid.y;
	shl.b32 	%r264, %r7, 1;
	setp.ge.u32 	%p2, %r647, %r264;
	@%p2 bra 	$L__BB380_132;
	and.b32  	%r8, %r1, 1;
	mov.u32 	%r266, %ctaid.z;
	mov.u32 	%r267, %ntid.x;
	shl.b32 	%r9, %r1, 2;
	shl.b32 	%r10, %r267, 2;
	and.b32  	%r11, %r1, 15;
	shl.b32 	%r12, %r266, 5;
	mov.u32 	%r268, _ZZ9cuda_gemmIiLi128ELi2ELi1ELi256ELi32ELi32ELi64ELi0ELi0EEviiiPT_S1_S1_iiiE11kron_fac_sh;
	mad.lo.s32 	%r13, %r11, 132, %r268;
	shr.u32 	%r14, %r267, 4;
	and.b32  	%r269, %r4, 15;
	shl.b32 	%r270, %r1, 4;
	and.b32  	%r271, %r270, 16;
	min.s32 	%r15, %r259, 16;
	add.s32 	%r16, %r1, %r267;
	cvt.u16.u32 	%rs2, %r16;
	not.b16 	%rs3, %rs2;
	and.b16  	%rs4, %rs3, 255;
	cvt.u16.u32 	%rs5, %r267;
	and.b16  	%rs6, %rs5, 255;
	div.u16 	%rs1, %rs4, %rs6;
	add.s32 	%r17, %r9, %r10;
	max.u32 	%r272, %r17, 256;
	setp.lt.u32 	%p3, %r17, 256;
	selp.u32 	%r273, 1, 0, %p3;
	or.b32  	%r274, %r17, %r273;
	sub.s32 	%r275, %r272, %r274;
	div.u32 	%r276, %r275, %r10;
	add.s32 	%r18, %r276, %r273;
	mov.u32 	%r277, _ZZ9cuda_gemmIiLi128ELi2ELi1ELi256ELi32ELi32ELi64ELi0ELi0EEviiiPT_S1_S1_iiiE3Csh;
	add.s32 	%r19, %r277, %r9;
	add.s32 	%r20, %r16, %r267;
	and.b32  	%r21, %r18, 3;
	mov.u32 	%r278, _ZZ9cuda_gemmIiLi128ELi2ELi1ELi256ELi32ELi32ELi64ELi0ELi0EEviiiPT_S1_S1_iiiE3Ash;
	add.s32 	%r22, %r278, %r270;
	add.s32 	%r23, %r17, %r10;
	add.s32 	%r279, %r4, 1;
	xor.b32  	%r280, %r269, 8;
	or.b32  	%r24, %r271, %r269;
	and.b32  	%r281, %r279, 15;
	or.b32  	%r25, %r271, %r281;
	add.s32 	%r282, %r4, 2;
	and.b32  	%r283, %r282, 15;
	or.b32  	%r26, %r271, %r283;
	add.s32 	%r284, %r4, 3;
	and.b32  	%r285, %r284, 15;
	or.b32  	%r27, %r271, %r285;
	add.s32 	%r286, %r4, 4;
	and.b32  	%r287, %r286, 15;
	or.b32  	%r28, %r271, %r287;
	add.s32 	%r288, %r4, 5;
	and.b32  	%r289, %r288, 15;
	or.b32  	%r29, %r271, %r289;
	add.s32 	%r290, %r4, 6;
	and.b32  	%r291, %r290, 15;
	or.b32  	%r30, %r271, %r291;
	add.s32 	%r292, %r4, 7;
	and.b32  	%r293, %r292, 15;
	or.b32  	%r31, %r271, %r293;
	or.b32  	%r32, %r271, %r280;
	add.s32 	%r294, %r4, 9;
	and.b32  	%r295, %r294, 15;
	or.b32  	%r33, %r271, %r295;
	add.s32 	%r296, %r4, 10;
	and.b32  	%r297, %r296, 15;
	or.b32  	%r34, %r271, %r297;
	add.s32 	%r298, %r4, 11;
	and.b32  	%r299, %r298, 15;
	or.b32  	%r35, %r271, %r299;
	add.s32 	%r300, %r4, 12;
	and.b32  	%r301, %r300, 15;
	or.b32  	%r36, %r271, %r301;
	add.s32 	%r302, %r4, 13;
	and.b32  	%r303, %r302, 15;
	or.b32  	%r37, %r271, %r303;
	add.s32 	%r304, %r4, 14;
	and.b32  	%r305, %r304, 15;
	or.b32  	%r38, %r271, %r305;
	add.s32 	%r306, %r4, -1;
	and.b32  	%r307, %r306, 15;
	or.b32  	%r39, %r271, %r307;
	setp.lt.s32 	%p4, %r269, %r260;
	selp.b32 	%r308, 0, %r260, %p4;
	sub.s32 	%r40, %r269, %r308;
	add.s32 	%r309, %r269, 1;
	setp.lt.s32 	%p5, %r309, %r260;
	selp.b32 	%r310, 0, %r260, %p5;
	sub.s32 	%r41, %r309, %r310;
	add.s32 	%r311, %r269, 2;
	setp.lt.s32 	%p6, %r311, %r260;
	selp.b32 	%r312, 0, %r260, %p6;
	sub.s32 	%r42, %r311, %r312;
	add.s32 	%r313, %r269, 3;
	setp.lt.s32 	%p7, %r313, %r260;
	selp.b32 	%r314, 0, %r260, %p7;
	sub.s32 	%r43, %r313, %r314;
	add.s32 	%r315, %r269, 4;
	setp.lt.s32 	%p8, %r315, %r260;
	selp.b32 	%r316, 0, %r260, %p8;
	sub.s32 	%r44, %r315, %r316;
	add.s32 	%r317, %r269, 5;
	setp.lt.s32 	%p9, %r317, %r260;
	selp.b32 	%r318, 0, %r260, %p9;
	sub.s32 	%r45, %r317, %r318;
	add.s32 	%r319, %r269, 6;
	setp.lt.s32 	%p10, %r319, %r260;
	selp.b32 	%r320, 0, %r260, %p10;
	sub.s32 	%r46, %r319, %r320;
	add.s32 	%r321, %r269, 7;
	setp.lt.s32 	%p11, %r321, %r260;
	selp.b32 	%r322, 0, %r260, %p11;
	sub.s32 	%r47, %r321, %r322;
	add.s32 	%r323, %r269, 8;
	setp.lt.s32 	%p12, %r323, %r260;
	selp.b32 	%r324, 0, %r260, %p12;
	sub.s32 	%r48, %r323, %r324;
	add.s32 	%r325, %r269, 9;
	setp.lt.s32 	%p13, %r325, %r260;
	selp.b32 	%r326, 0, %r260, %p13;
	sub.s32 	%r49, %r325, %r326;
	add.s32 	%r327, %r269, 10;
	setp.lt.s32 	%p14, %r327, %r260;
	selp.b32 	%r328, 0, %r260, %p14;
	sub.s32 	%r50, %r327, %r328;
	add.s32 	%r329, %r269, 11;
	setp.lt.s32 	%p15, %r329, %r260;
	selp.b32 	%r330, 0, %r260, %p15;
	sub.s32 	%r51, %r329, %r330;
	add.s32 	%r331, %r269, 12;
	setp.lt.s32 	%p16, %r331, %r260;
	selp.b32 	%r332, 0, %r260, %p16;
	sub.s32 	%r52, %r331, %r332;
	add.s32 	%r333, %r269, 13;
	setp.lt.s32 	%p17, %r333, %r260;
	selp.b32 	%r334, 0, %r260, %p17;
	sub.s32 	%r53, %r333, %r334;
	add.s32 	%r335, %r269, 14;
	setp.lt.s32 	%p18, %r335, %r260;
	selp.b32 	%r336, 0, %r260, %p18;
	sub.s32 	%r54, %r335, %r336;
	add.s32 	%r337, %r269, 15;
	setp.lt.s32 	%p19, %r337, %r260;
	selp.b32 	%r338, 0, %r260, %p19;
	sub.s32 	%r55, %r337, %r338;
	mad.lo.s32 	%r56, %r1, 12, %r19;
	shl.b32 	%r58, %r267, 4;
	add.s32 	%r57, %r56, %r58;
	shl.b32 	%r59, %r267, 3;
	mul.lo.s32 	%r60, %r267, 12;
	cvt.u16.u32 	%rs7, %r3;
	div.s16 	%rs8, 128, %rs7;
	cvt.s32.s16 	%r61, %rs8;
	and.b32  	%r62, %r1, 31;
	cvta.to.global.u64 	%rd3, %rd4;
	and.b16  	%rs9, %rs1, 3;
	shl.b32 	%r476, %r62, 2;
$L__BB380_2:
	setp.eq.s16 	%p20, %rs9, 2;
	mov.u32 	%r648, %r1;
	@%p20 bra 	$L__BB380_6;
	setp.eq.s16 	%p21, %rs9, 3;
	mov.b32 	%r339, 0;
	st.shared.u32 	[%r19], %r339;
	mov.u32 	%r648, %r16;
	@%p21 bra 	$L__BB380_6;
	setp.eq.s16 	%p22, %rs9, 0;
	add.s32 	%r340, %r19, %r10;
	mov.b32 	%r341, 0;
	st.shared.u32 	[%r340], %r341;
	mov.u32 	%r648, %r20;
	@%p22 bra 	$L__BB380_6;
	mov.u32 	%r342, %ntid.x;
	add.s32 	%r648, %r20, %r342;
	add.s32 	%r344, %r340, %r10;
	mov.b32 	%r345, 0;
	st.shared.u32 	[%r344], %r345;
$L__BB380_6:
	setp.lt.u16 	%p23, %rs1, 2;
	@%p23 bra 	$L__BB380_9;
	shl.b32 	%r346, %r648, 2;
	mov.u32 	%r347, _ZZ9cuda_gemmIiLi128ELi2ELi1ELi256ELi32ELi32ELi64ELi0ELi0EEviiiPT_S1_S1_iiiE3Csh;
	add.s32 	%r649, %r347, %r346;
$L__BB380_8:
	mov.b32 	%r348, 0;
	st.shared.u32 	[%r649], %r348;
	add.s32 	%r349, %r649, %r10;
	st.shared.u32 	[%r349], %r348;
	add.s32 	%r350, %r649, %r59;
	st.shared.u32 	[%r350], %r348;
	add.s32 	%r351, %r649, %r60;
	st.shared.u32 	[%r351], %r348;
	add.s32 	%r648, %r648, %r10;
	add.s32 	%r649, %r649, %r58;
	setp.lt.u32 	%p24, %r648, 256;
	@%p24 bra 	$L__BB380_8;
$L__BB380_9:
	setp.gt.u32 	%p25, %r1, 63;
	@%p25 bra 	$L__BB380_15;
	setp.eq.s32 	%p26, %r21, 3;
	mov.u32 	%r352, %ctaid.x;
	shl.b32 	%r353, %r352, 8;
	mad.lo.s32 	%r87, %r647, %r258, %r353;
	mov.u32 	%r651, %r9;
	@%p26 bra 	$L__BB380_14;
	setp.eq.s32 	%p27, %r21, 0;
	add.s32 	%r354, %r87, %r9;
	mul.wide.s32 	%rd7, %r354, 4;
	add.s64 	%rd8, %rd1, %rd7;
	ld.global.v4.u32 	{%r355, %r356, %r357, %r358}, [%rd8];
	st.shared.v4.u32 	[%r22], {%r355, %r356, %r357, %r358};
	mov.u32 	%r651, %r17;
	@%p27 bra 	$L__BB380_14;
	setp.eq.s32 	%p28, %r21, 1;
	add.s32 	%r359, %r87, %r17;
	mul.wide.s32 	%rd9, %r359, 4;
	add.s64 	%rd10, %rd1, %rd9;
	ld.global.v4.u32 	{%r360, %r361, %r362, %r363}, [%rd10];
	shl.b32 	%r364, %r10, 2;
	add.s32 	%r365, %r22, %r364;
	st.shared.v4.u32 	[%r365], {%r360, %r361, %r362, %r363};
	mov.u32 	%r651, %r23;
	@%p28 bra 	$L__BB380_14;
	add.s32 	%r651, %r23, %r10;
	add.s32 	%r366, %r87, %r23;
	mul.wide.s32 	%rd11, %r366, 4;
	add.s64 	%rd12, %rd1, %rd11;
	ld.global.v4.u32 	{%r367, %r368, %r369, %r370}, [%rd12];
	shl.b32 	%r371, %r10, 2;
	add.s32 	%r372, %r22, %r371;
	add.s32 	%r373, %r372, %r371;
	st.shared.v4.u32 	[%r373], {%r367, %r368, %r369, %r370};
$L__BB380_14:
	setp.lt.u32 	%p29, %r18, 3;
	@%p29 bra 	$L__BB380_15;
	bra.uni 	$L__BB380_133;
$L__BB380_15:
	mov.b32 	%r669, 0;
	mov.pred 	%p112, -1;
$L__BB380_16:
	mov.pred 	%p1, %p112;
	shr.u32 	%r670, %r1, 4;
	add.s32 	%r110, %r669, %r11;
$L__BB380_17:
	add.s32 	%r405, %r12, %r670;
	mad.lo.s32 	%r406, %r405, %r259, %r110;
	mul.wide.s32 	%rd21, %r406, 4;
	add.s64 	%rd22, %rd3, %rd21;
	ld.global.u32 	%r407, [%rd22];
	shl.b32 	%r408, %r670, 2;
	add.s32 	%r409, %r13, %r408;
	st.shared.u32 	[%r409], %r407;
	add.s32 	%r670, %r670, %r14;
	setp.lt.u32 	%p32, %r670, 32;
	@%p32 bra 	$L__BB380_17;
	setp.lt.s32 	%p33, %r2, 1;
	bar.sync 	0;
	@%p33 bra 	$L__BB380_123;
	mov.b32 	%r687, 0;
$L__BB380_20:
	setp.lt.s32 	%p34, %r260, 1;
	add.s32 	%r130, %r687, %r4;
	mul.lo.s32 	%r131, %r130, %r260;
	@%p34 bra 	$L__BB380_22;
	add.s32 	%r411, %r24, %r131;
	shl.b32 	%r412, %r411, 2;
	mov.u32 	%r413, _ZZ9cuda_gemmIiLi128ELi2ELi1ELi256ELi32ELi32ELi64ELi0ELi0EEviiiPT_S1_S1_iiiE3Ash;
	add.s32 	%r414, %r413, %r412;
	ld.shared.u32 	%r688, [%r414];
$L__BB380_22:
	setp.lt.s32 	%p35, %r260, 2;
	@%p35 bra 	$L__BB380_24;
	add.s32 	%r415, %r25, %r131;
	shl.b32 	%r416, %r415, 2;
	mov.u32 	%r417, _ZZ9cuda_gemmIiLi128ELi2ELi1ELi256ELi32ELi32ELi64ELi0ELi0EEviiiPT_S1_S1_iiiE3Ash;
	add.s32 	%r418, %r417, %r416;
	ld.shared.u32 	%r689, [%r418];
$L__BB380_24:
	setp.lt.s32 	%p36, %r260, 3;
	@%p36 bra 	$L__BB380_26;
	add.s32 	%r419, %r26, %r131;
	shl.b32 	%r420, %r419, 2;
	mov.u32 	%r421, _ZZ9cuda_gemmIiLi128ELi2ELi1ELi256ELi32ELi32ELi64ELi0ELi0EEviiiPT_S1_S1_iiiE3Ash;
	add.s32 	%r422, %r421, %r420;
	ld.shared.u32 	%r690, [%r422];
$L__BB380_26:
	setp.lt.s32 	%p37, %r260, 4;
	@%p37 bra 	$L__BB380_28;
	add.s32 	%r423, %r27, %r131;
	shl.b32 	%r424, %r423, 2;
	mov.u32 	%r425, _ZZ9cuda_gemmIiLi128ELi2ELi1ELi256ELi32ELi32ELi64ELi0ELi0EEviiiPT_S1_S1_iiiE3Ash;
	add.s32 	%r426, %r425, %r424;
	ld.shared.u32 	%r691, [%r426];
$L__BB380_28:
	setp.lt.s32 	%p38, %r260, 5;
	@%p38 bra 	$L__BB380_30;
	add.s32 	%r427, %r28, %r131;
	shl.b32 	%r428, %r427, 2;
	mov.u32 	%r429, _ZZ9cuda_gemmIiLi128ELi2ELi1ELi256ELi32ELi32ELi64ELi0ELi0EEviiiPT_S1_S1_iiiE3Ash;
	add.s32 	%r430, %r429, %r428;
	ld.shared.u32 	%r692, [%r430];
$L__BB380_30:
	setp.lt.s32 	%p39, %r260, 6;
	@%p39 bra 	$L__BB380_32;
	add.s32 	%r431, %r29, %r131;
	shl.b32 	%r432, %r431, 2;
	mov.u32 	%r433, _ZZ9cuda_gemmIiLi128ELi2ELi1ELi256ELi32ELi32ELi64ELi0ELi0EEviiiPT_S1_S1_iiiE3Ash;
	add.s32 	%r434, %r433, %r432;
	ld.shared.u32 	%r693, [%r434];
$L__BB380_32:
	setp.lt.s32 	%p40, %r260, 7;
	@%p40 bra 	$L__BB380_34;
	add.s32 	%r435, %r30, %r131;
	shl.b32 	%r436, %r435, 2;
	mov.u32 	%r437, _ZZ9cuda_gemmIiLi128ELi2ELi1ELi256ELi32ELi32ELi64ELi0ELi0EEviiiPT_S1_S1_iiiE3Ash;
	add.s32 	%r438, %r437, %r436;
	ld.shared.u32 	%r694, [%r438];
$L__BB380_34:
	setp.lt.s32 	%p41, %r260, 8;
	@%p41 bra 	$L__BB380_36;
	add.s32 	%r439, %r31, %r131;
	shl.b32 	%r440, %r439, 2;
	mov.u32 	%r441, _ZZ9cuda_gemmIiLi128ELi2ELi1ELi256ELi32ELi32ELi64ELi0ELi0EEviiiPT_S1_S1_iiiE3Ash;
	add.s32 	%r442, %r441, %r440;
	ld.shared.u32 	%r695, [%r442];
$L__BB380_36:
	setp.lt.s32 	%p42, %r260, 9;
	@%p42 bra 	$L__BB380_38;
	add.s32 	%r443, %r32, %r131;
	shl.b32 	%r444, %r443, 2;
	mov.u32 	%r445, _ZZ9cuda_gemmIiLi128ELi2ELi1ELi256ELi32ELi32ELi64ELi0ELi0EEviiiPT_S1_S1_iiiE3Ash;
	add.s32 	%r446, %r445, %r444;
	ld.shared.u32 	%r696, [%r446];
$L__BB380_38:
	setp.lt.s32 	%p43, %r260, 10;
	@%p43 bra 	$L__BB380_40;
	add.s32 	%r447, %r33, %r131;
	shl.b32 	%r448, %r447, 2;
	mov.u32 	%r449, _ZZ9cuda_gemmIiLi128ELi2ELi1ELi256ELi32ELi32ELi64ELi0ELi0EEviiiPT_S1_S1_iiiE3Ash;
	add.s32 	%r450, %r449, %r448;
	ld.shared.u32 	%r697, [%r450];
$L__BB380_40:
	setp.lt.s32 	%p44, %r260, 11;
	@%p44 bra 	$L__BB380_42;
	add.s32 	%r451, %r34, %r131;
	shl.b32 	%r452, %r451, 2;
	mov.u32 	%r453, _ZZ9cuda_gemmIiLi128ELi2ELi1ELi256ELi32ELi32ELi64ELi0ELi0EEviiiPT_S1_S1_iiiE3Ash;
	add.s32 	%r454, %r453, %r452;
	ld.shared.u32 	%r698, [%r454];
$L__BB380_42:
	setp.lt.s32 	%p45, %r260, 12;
	@%p45 bra 	$L__BB380_44;
	add.s32 	%r455, %r35, %r131;
	shl.b32 	%r456, %r455, 2;
	mov.u32 	%r457, _ZZ9cuda_gemmIiLi128ELi2ELi1ELi256ELi32ELi32ELi64ELi0ELi0EEviiiPT_S1_S1_iiiE3Ash;
	add.s32 	%r458, %r457, %r456;
	ld.shared.u32 	%r699, [%r458];
$L__BB380_44:
	setp.lt.s32 	%p46, %r260, 13;
	@%p46 bra 	$L__BB380_46;
	add.s32 	%r459, %r36, %r131;
	shl.b32 	%r460, %r459, 2;
	mov.u32 	%r461, _ZZ9cuda_gemmIiLi128ELi2ELi1ELi256ELi32ELi32ELi64ELi0ELi0EEviiiPT_S1_S1_iiiE3Ash;
	add.s32 	%r462, %r461, %r460;
	ld.shared.u32 	%r700, [%r462];
$L__BB380_46:
	setp.lt.s32 	%p47, %r260, 14;
	@%p47 bra 	$L__BB380_48;
	add.s32 	%r463, %r37, %r131;
	shl.b32 	%r464, %r463, 2;
	mov.u32 	%r465, _ZZ9cuda_gemmIiLi128ELi2ELi1ELi256ELi32ELi32ELi64ELi0ELi0EEviiiPT_S1_S1_iiiE3Ash;
	add.s32 	%r466, %r465, %r464;
	ld.shared.u32 	%r701, [%r466];
$L__BB380_48:
	setp.lt.s32 	%p48, %r260, 15;
	@%p48 bra 	$L__BB380_50;
	add.s32 	%r467, %r38, %r131;
	shl.b32 	%r468, %r467, 2;
	mov.u32 	%r469, _ZZ9cuda_gemmIiLi128ELi2ELi1ELi256ELi32ELi32ELi64ELi0ELi0EEviiiPT_S1_S1_iiiE3Ash;
	add.s32 	%r470, %r469, %r468;
	ld.shared.u32 	%r702, [%r470];
$L__BB380_50:
	setp.lt.s32 	%p49, %r260, 16;
	@%p49 bra 	$L__BB380_52;
	add.s32 	%r471, %r39, %r131;
	shl.b32 	%r472, %r471, 2;
	mov.u32 	%r473, _ZZ9cuda_gemmIiLi128ELi2ELi1ELi256ELi32ELi32ELi64ELi0ELi0EEviiiPT_S1_S1_iiiE3Ash;
	add.s32 	%r474, %r473, %r472;
	ld.shared.u32 	%r703, [%r474];
$L__BB380_52:
	setp.ge.s32 	%p50, %r5, %r15;
	@%p50 bra 	$L__BB380_122;
	mov.u32 	%r704, %r5;
$L__BB380_54:
	setp.gt.u32 	%p51, %r260, 64;
	mov.u32 	%r475, _ZZ9cuda_gemmIiLi128ELi2ELi1ELi256ELi32ELi32ELi64ELi0ELi0EEviiiPT_S1_S1_iiiE11kron_fac_sh;
	mad.lo.s32 	%r165, %r704, 132, %r475;
	add.s32 	%r477, %r165, %r476;
	ld.shared.u32 	%r166, [%r477];
	@%p51 bra 	$L__BB380_87;
	setp.eq.s32 	%p68, %r260, 0;
	mov.b32 	%r706, 0;
	@%p68 bra 	$L__BB380_57;
	shfl.sync.idx.b32	%r528|%p69, %r166, %r40, 31, -1;
	mul.lo.s32 	%r706, %r528, %r688;
$L__BB380_57:
	setp.lt.s32 	%p70, %r260, 2;
	@%p70 bra 	$L__BB380_59;
	shfl.sync.idx.b32	%r529|%p71, %r166, %r41, 31, -1;
	mad.lo.s32 	%r706, %r529, %r689, %r706;
$L__BB380_59:
	setp.lt.s32 	%p72, %r260, 3;
	@%p72 bra 	$L__BB380_61;
	shfl.sync.idx.b32	%r530|%p73, %r166, %r42, 31, -1;
	mad.lo.s32 	%r706, %r530, %r690, %r706;
$L__BB380_61:
	setp.lt.s32 	%p74, %r260, 4;
	@%p74 bra 	$L__BB380_63;
	shfl.sync.idx.b32	%r531|%p75, %r166, %r43, 31, -1;
	mad.lo.s32 	%r706, %r531, %r691, %r706;
$L__BB380_63:
	setp.lt.s32 	%p76, %r260, 5;
	@%p76 bra 	$L__BB380_65;
	shfl.sync.idx.b32	%r532|%p77, %r166, %r44, 31, -1;
	mad.lo.s32 	%r706, %r532, %r692, %r706;
$L__BB380_65:
	setp.lt.s32 	%p78, %r260, 6;
	@%p78 bra 	$L__BB380_67;
	shfl.sync.idx.b32	%r533|%p79, %r166, %r45, 31, -1;
	mad.lo.s32 	%r706, %r533, %r693, %r706;
$L__BB380_67:
	setp.lt.s32 	%p80, %r260, 7;
	@%p80 bra 	$L__BB380_69;
	shfl.sync.idx.b32	%r534|%p81, %r166, %r46, 31, -1;
	mad.lo.s32 	%r706, %r534, %r694, %r706;
$L__BB380_69:
	setp.lt.s32 	%p82, %r260, 8;
	@%p82 bra 	$L__BB380_71;
	shfl.sync.idx.b32	%r535|%p83, %r166, %r47, 31, -1;
	mad.lo.s32 	%r706, %r535, %r695, %r706;
$L__BB380_71:
	setp.lt.s32 	%p84, %r260, 9;
	@%p84 bra 	$L__BB380_73;
	shfl.sync.idx.b32	%r536|%p85, %r166, %r48, 31, -1;
	mad.lo.s32 	%r706, %r536, %r696, %r706;
$L__BB380_73:
	setp.lt.s32 	%p86, %r260, 10;
	@%p86 bra 	$L__BB380_75;
	shfl.sync.idx.b32	%r537|%p87, %r166, %r49, 31, -1;
	mad.lo.s32 	%r706, %r537, %r697, %r706;
$L__BB380_75:
	setp.lt.s32 	%p88, %r260, 11;
	@%p88 bra 	$L__BB380_77;
	shfl.sync.idx.b32	%r538|%p89, %r166, %r50, 31, -1;
	mad.lo.s32 	%r706, %r538, %r698, %r706;
$L__BB380_77:
	setp.lt.s32 	%p90, %r260, 12;
	@%p90 bra 	$L__BB380_79;
	shfl.sync.idx.b32	%r539|%p91, %r166, %r51, 31, -1;
	mad.lo.s32 	%r706, %r539, %r699, %r706;
$L__BB380_79:
	setp.lt.s32 	%p92, %r260, 13;
	@%p92 bra 	$L__BB380_81;
	shfl.sync.idx.b32	%r540|%p93, %r166, %r52, 31, -1;
	mad.lo.s32 	%r706, %r540, %r700, %r706;
$L__BB380_81:
	setp.lt.s32 	%p94, %r260, 14;
	@%p94 bra 	$L__BB380_83;
	shfl.sync.idx.b32	%r541|%p95, %r166, %r53, 31, -1;
	mad.lo.s32 	%r706, %r541, %r701, %r706;
$L__BB380_83:
	setp.lt.s32 	%p96, %r260, 15;
	@%p96 bra 	$L__BB380_85;
	shfl.sync.idx.b32	%r542|%p97, %r166, %r54, 31, -1;
	mad.lo.s32 	%r706, %r542, %r702, %r706;
$L__BB380_85:
	setp.lt.s32 	%p98, %r260, 16;
	@%p98 bra 	$L__BB380_119;
	shfl.sync.idx.b32	%r543|%p99, %r166, %r55, 31, -1;
	mad.lo.s32 	%r706, %r543, %r703, %r706;
	bra.uni 	$L__BB380_119;
$L__BB380_87:
	mov.b32 	%r706, 0;
	@%p34 bra 	$L__BB380_89;
	shl.b32 	%r479, %r24, 2;
	add.s32 	%r480, %r165, %r479;
	ld.shared.u32 	%r481, [%r480];
	mul.lo.s32 	%r706, %r481, %r688;
$L__BB380_89:
	@%p35 bra 	$L__BB380_91;
	shl.b32 	%r482, %r25, 2;
	add.s32 	%r483, %r165, %r482;
	ld.shared.u32 	%r484, [%r483];
	mad.lo.s32 	%r706, %r484, %r689, %r706;
$L__BB380_91:
	@%p36 bra 	$L__BB380_93;
	shl.b32 	%r485, %r26, 2;
	add.s32 	%r486, %r165, %r485;
	ld.shared.u32 	%r487, [%r486];
	mad.lo.s32 	%r706, %r487, %r690, %r706;
$L__BB380_93:
	setp.lt.s32 	%p55, %r260, 4;
	@%p55 bra 	$L__BB380_95;
	shl.b32 	%r488, %r27, 2;
	add.s32 	%r489, %r165, %r488;
	ld.shared.u32 	%r490, [%r489];
	mad.lo.s32 	%r706, %r490, %r691, %r706;
$L__BB380_95:
	setp.lt.s32 	%p56, %r260, 5;
	@%p56 bra 	$L__BB380_97;
	shl.b32 	%r491, %r28, 2;
	add.s32 	%r492, %r165, %r491;
	ld.shared.u32 	%r493, [%r492];
	mad.lo.s32 	%r706, %r493, %r692, %r706;
$L__BB380_97:
	setp.lt.s32 	%p57, %r260, 6;
	@%p57 bra 	$L__BB380_99;
	shl.b32 	%r494, %r29, 2;
	add.s32 	%r495, %r165, %r494;
	ld.shared.u32 	%r496, [%r495];
	mad.lo.s32 	%r706, %r496, %r693, %r706;
$L__BB380_99:
	setp.lt.s32 	%p58, %r260, 7;
	@%p58 bra 	$L__BB380_101;
	shl.b32 	%r497, %r30, 2;
	add.s32 	%r498, %r165, %r497;
	ld.shared.u32 	%r499, [%r498];
	mad.lo.s32 	%r706, %r499, %r694, %r706;
$L__BB380_101:
	setp.lt.s32 	%p59, %r260, 8;
	@%p59 bra 	$L__BB380_103;
	shl.b32 	%r500, %r31, 2;
	add.s32 	%r501, %r165, %r500;
	ld.shared.u32 	%r502, [%r501];
	mad.lo.s32 	%r706, %r502, %r695, %r706;
$L__BB380_103:
	setp.lt.s32 	%p60, %r260, 9;
	@%p60 bra 	$L__BB380_105;
	shl.b32 	%r503, %r32, 2;
	add.s32 	%r504, %r165, %r503;
	ld.shared.u32 	%r505, [%r504];
	mad.lo.s32 	%r706, %r505, %r696, %r706;
$L__BB380_105:
	setp.lt.s32 	%p61, %r260, 10;
	@%p61 bra 	$L__BB380_107;
	shl.b32 	%r506, %r33, 2;
	add.s32 	%r507, %r165, %r506;
	ld.shared.u32 	%r508, [%r507];
	mad.lo.s32 	%r706, %r508, %r697, %r706;
$L__BB380_107:
	setp.lt.s32 	%p62, %r260, 11;
	@%p62 bra 	$L__BB380_109;
	shl.b32 	%r509, %r34, 2;
	add.s32 	%r510, %r165, %r509;
	ld.shared.u32 	%r511, [%r510];
	mad.lo.s32 	%r706, %r511, %r698, %r706;
$L__BB380_109:
	setp.lt.s32 	%p63, %r260, 12;
	@%p63 bra 	$L__BB380_111;
	shl.b32 	%r512, %r35, 2;
	add.s32 	%r513, %r165, %r512;
	ld.shared.u32 	%r514, [%r513];
	mad.lo.s32 	%r706, %r514, %r699, %r706;
$L__BB380_111:
	setp.lt.s32 	%p64, %r260, 13;
	@%p64 bra 	$L__BB380_113;
	shl.b32 	%r515, %r36, 2;
	add.s32 	%r516, %r165, %r515;
	ld.shared.u32 	%r517, [%r516];
	mad.lo.s32 	%r706, %r517, %r700, %r706;
$L__BB380_113:
	setp.lt.s32 	%p65, %r260, 14;
	@%p65 bra 	$L__BB380_115;
	shl.b32 	%r518, %r37, 2;
	add.s32 	%r519, %r165, %r518;
	ld.shared.u32 	%r520, [%r519];
	mad.lo.s32 	%r706, %r520, %r701, %r706;
$L__BB380_115:
	setp.lt.s32 	%p66, %r260, 15;
	@%p66 bra 	$L__BB380_117;
	shl.b32 	%r521, %r38, 2;
	add.s32 	%r522, %r165, %r521;
	ld.shared.u32 	%r523, [%r522];
	mad.lo.s32 	%r706, %r523, %r702, %r706;
$L__BB380_117:
	setp.lt.s32 	%p67, %r260, 16;
	@%p67 bra 	$L__BB380_119;
	shl.b32 	%r524, %r39, 2;
	add.s32 	%r525, %r165, %r524;
	ld.shared.u32 	%r526, [%r525];
	mad.lo.s32 	%r706, %r526, %r703, %r706;
$L__BB380_119:
	setp.ne.s32 	%p100, %r8, 0;
	add.s32 	%r544, %r704, %r669;
	mad.lo.s32 	%r230, %r544, %r2, %r130;
	shfl.sync.down.b32	%r545|%p101, %r706, 1, 7711, -1;
	add.s32 	%r231, %r545, %r706;
	@%p100 bra 	$L__BB380_121;
	shl.b32 	%r546, %r230, 2;
	mov.u32 	%r547, _ZZ9cuda_gemmIiLi128ELi2ELi1ELi256ELi32ELi32ELi64ELi0ELi0EEviiiPT_S1_S1_iiiE3Csh;
	add.s32 	%r548, %r547, %r546;
	ld.shared.u32 	%r549, [%r548];
	add.s32 	%r550, %r549, %r231;
	st.shared.u32 	[%r548], %r550;
$L__BB380_121:
	add.s32 	%r704, %r704, %r61;
	setp.lt.s32 	%p102, %r704, %r15;
	@%p102 bra 	$L__BB380_54;
$L__BB380_122:
	add.s32 	%r687, %r687, %r3;
	setp.lt.s32 	%p103, %r687, %r2;
	@%p103 bra 	$L__BB380_20;
$L__BB380_123:
	mov.b32 	%r669, 16;
	mov.pred 	%p112, 0;
	@%p1 bra 	$L__BB380_16;
	bar.sync 	0;
	@%p25 bra 	$L__BB380_131;
	ld.param.u32 	%r630, [_Z9cuda_gemmIiLi128ELi2ELi1ELi256ELi32ELi32ELi64ELi0ELi0EEviiiPT_S1_S1_iii_param_1];
	setp.eq.s32 	%p106, %r21, 3;
	mov.u32 	%r552, %ctaid.x;
	mul.lo.s32 	%r553, %r2, %r552;
	mad.lo.s32 	%r250, %r647, %r630, %r553;
	div.s32 	%r251, %r258, %r260;
	mov.u32 	%r752, %r9;
	@%p106 bra 	$L__BB380_129;
	setp.eq.s32 	%p107, %r21, 0;
	div.s32 	%r554, %r9, %r2;
	mad.lo.s32 	%r555, %r251, %r554, %r250;
	mul.lo.s32 	%r556, %r554, %r2;
	sub.s32 	%r557, %r9, %r556;
	add.s32 	%r558, %r555, %r557;
	mul.wide.s32 	%rd23, %r558, 4;
	add.s64 	%rd24, %rd2, %rd23;
	ld.shared.v4.u32 	{%r559, %r560, %r561, %r562}, [%r56];
	st.global.v4.u32 	[%rd24], {%r559, %r560, %r561, %r562};
	mov.u32 	%r752, %r17;
	@%p107 bra 	$L__BB380_129;
	setp.eq.s32 	%p108, %r21, 1;
	div.s32 	%r563, %r17, %r2;
	mad.lo.s32 	%r564, %r251, %r563, %r250;
	mul.lo.s32 	%r565, %r563, %r2;
	sub.s32 	%r566, %r17, %r565;
	add.s32 	%r567, %r564, %r566;
	mul.wide.s32 	%rd25, %r567, 4;
	add.s64 	%rd26, %rd2, %rd25;
	ld.shared.v4.u32 	{%r568, %r569, %r570, %r571}, [%r57];
	st.global.v4.u32 	[%rd26], {%r568, %r569, %r570, %r571};
	mov.u32 	%r752, %r23;
	@%p108 bra 	$L__BB380_129;
	add.s32 	%r752, %r23, %r10;
	div.s32 	%r572, %r23, %r2;
	mad.lo.s32 	%r573, %r251, %r572, %r250;
	mul.lo.s32 	%r574, %r572, %r2;
	sub.s32 	%r575, %r23, %r574;
	add.s32 	%r576, %r573, %r575;
	mul.wide.s32 	%rd27, %r576, 4;
	add.s64 	%rd28, %rd2, %rd27;
	shl.b32 	%r577, %r10, 2;
	add.s32 	%r578, %r57, %r577;
	ld.shared.v4.u32 	{%r579, %r580, %r581, %r582}, [%r578];
	st.global.v4.u32 	[%rd28], {%r579, %r580, %r581, %r582};
$L__BB380_129:
	setp.lt.u32 	%p109, %r18, 3;
	@%p109 bra 	$L__BB380_131;
$L__BB380_130:
	div.s32 	%r583, %r752, %r2;
	mad.lo.s32 	%r584, %r251, %r583, %r250;
	mul.lo.s32 	%r585, %r583, %r2;
	sub.s32 	%r586, %r752, %r585;
	add.s32 	%r587, %r584, %r586;
	mul.wide.s32 	%rd29, %r587, 4;
	add.s64 	%rd30, %rd2, %rd29;
	shl.b32 	%r588, %r752, 2;
	mov.u32 	%r589, _ZZ9cuda_gemmIiLi128ELi2ELi1ELi256ELi32ELi32ELi64ELi0ELi0EEviiiPT_S1_S1_iiiE3Csh;
	add.s32 	%r590, %r589, %r588;
	ld.shared.v4.u32 	{%r591, %r592, %r593, %r594}, [%r590];
	st.global.v4.u32 	[%rd30], {%r591, %r592, %r593, %r594};
	add.s32 	%r595, %r752, %r10;
	div.s32 	%r596, %r595, %r2;
	mad.lo.s32 	%r597, %r251, %r596, %r250;
	mul.lo.s32 	%r598, %r596, %r2;
	sub.s32 	%r599, %r595, %r598;
	add.s32 	%r600, %r597, %r599;
	mul.wide.s32 	%rd31, %r600, 4;
	add.s64 	%rd32, %rd2, %rd31;
	shl.b32 	%r601, %r10, 2;
	add.s32 	%r602, %r590, %r601;
	ld.shared.v4.u32 	{%r603, %r604, %r605, %r606}, [%r602];
	st.global.v4.u32 	[%rd32], {%r603, %r604, %r605, %r606};
	add.s32 	%r607, %r595, %r10;
	div.s32 	%r608, %r607, %r2;
	mad.lo.s32 	%r609, %r251, %r608, %r250;
	mul.lo.s32 	%r610, %r608, %r2;
	sub.s32 	%r611, %r607, %r610;
	add.s32 	%r612, %r609, %r611;
	mul.wide.s32 	%rd33, %r612, 4;
	add.s64 	%rd34, %rd2, %rd33;
	add.s32 	%r613, %r602, %r601;
	ld.shared.v4.u32 	{%r614, %r615, %r616, %r617}, [%r613];
	st.global.v4.u32 	[%rd34], {%r614, %r615, %r616, %r617};
	add.s32 	%r618, %r607, %r10;
	div.s32 	%r619, %r618, %r2;
	mad.lo.s32 	%r620, %r251, %r619, %r250;
	mul.lo.s32 	%r621, %r619, %r2;
	sub.s32 	%r622, %r618, %r621;
	add.s32 	%r623, %r620, %r622;
	mul.wide.s32 	%rd35, %r623, 4;
	add.s64 	%rd36, %rd2, %rd35;
	add.s32 	%r624, %r613, %r601;
	ld.shared.v4.u32 	{%r625, %r626, %r627, %r628}, [%r624];
	st.global.v4.u32 	[%rd36], {%r625, %r626, %r627, %r628};
	add.s32 	%r752, %r618, %r10;
	setp.lt.u32 	%p110, %r752, 256;
	@%p110 bra 	$L__BB380_130;
$L__BB380_131:
	add.s32 	%r647, %r647, %r7;
	shl.b32 	%r629, %r7, 1;
	setp.lt.u32 	%p111, %r647, %r629;
	@%p111 bra 	$L__BB380_2;
$L__BB380_132:
	ret;
$L__BB380_133:
	add.s32 	%r374, %r87, %r651;
	mul.wide.s32 	%rd13, %r374, 4;
	add.s64 	%rd14, %rd1, %rd13;
	ld.global.v4.u32 	{%r375, %r376, %r377, %r378}, [%rd14];
	shl.b32 	%r379, %r651, 2;
	mov.u32 	%r380, _ZZ9cuda_gemmIiLi128ELi2ELi1ELi256ELi32ELi32ELi64ELi0ELi0EEviiiPT_S1_S1_iiiE3Ash;
	add.s32 	%r381, %r380, %r379;
	st.shared.v4.u32 	[%r381], {%r375, %r376, %r377, %r378};
	add.s32 	%r382, %r651, %r10;
	add.s32 	%r383, %r87, %r382;
	mul.wide.s32 	%rd15, %r383, 4;
	add.s64 	%rd16, %rd1, %rd15;
	ld.global.v4.u32 	{%r384, %r385, %r386, %r387}, [%rd16];
	shl.b32 	%r388, %r10, 2;
	add.s32 	%r389, %r381, %r388;
	st.shared.v4.u32 	[%r389], {%r384, %r385, %r386, %r387};
	add.s32 	%r390, %r382, %r10;
	add.s32 	%r391, %r87, %r390;
	mul.wide.s32 	%rd17, %r391, 4;
	add.s64 	%rd18, %rd1, %rd17;
	ld.global.v4.u32 	{%r392, %r393, %r394, %r395}, [%rd18];
	add.s32 	%r396, %r389, %r388;
	st.shared.v4.u32 	[%r396], {%r392, %r393, %r394, %r395};
	add.s32 	%r397, %r390, %r10;
	add.s32 	%r398, %r87, %r397;
	mul.wide.s32 	%rd19, %r398, 4;
	add.s64 	%rd20, %rd1, %rd19;
	ld.global.v4.u32 	{%r399, %r400, %r401, %r402}, [%rd20];
	add.s32 	%r403, %r396, %r388;
	st.shared.v4.u32 	[%r403], {%r399, %r400, %r401, %r402};
	add.s32 	%r651, %r397, %r10;
	setp.lt.u32 	%p30, %r651, 256;
	@%p30 bra 	$L__BB380_133;
	bra.uni 	$L__BB380_15;

}
	// .globl	_Z9cuda_gemmIiLi128ELi2ELi1ELi256ELi32ELi32ELi64ELi0ELi1EEviiiPT_S1_S1_iii
.visible .entry _Z9cuda_gemmIiLi128ELi2ELi1ELi256ELi32ELi32ELi64ELi0ELi1EEviiiPT_S1_S1_iii(
	.param .u32 _Z9cuda_gemmIiLi128ELi2ELi1ELi256ELi32ELi32ELi64ELi0ELi1EEviiiPT_S1_S1_iii_param_0,
	.param .u32 _Z9cuda_gemmIiLi128ELi2ELi1ELi256ELi32ELi32ELi64ELi0ELi1EEviiiPT_S1_S1_iii_param_1,
	.param .u32 _Z9cuda_gemmIiLi128ELi2ELi1ELi256ELi32ELi32ELi64ELi0ELi1EEviiiPT_S1_S1_iii_param_2,
	.param .u64 .ptr .align 1 _Z9cuda_gemmIiLi128ELi2ELi1ELi256ELi32ELi32ELi64ELi0ELi1EEviiiPT_S1_S1_iii_param_3,
	.param .u64 .ptr .align 1 _Z9cuda_gemmIiLi128ELi2ELi1ELi256ELi32ELi32ELi64ELi0ELi1EEviiiPT_S1_S1_iii_param_4,
	.param .u64 .ptr .align 1 _Z9cuda_gemmIiLi128ELi2ELi1ELi256ELi32ELi32ELi64ELi0ELi1EEviiiPT_S1_S1_iii_param_5,
	.param .u32 _Z9cuda_gemmIiLi128ELi2ELi1ELi256ELi32ELi32ELi64ELi0ELi1EEviiiPT_S1_S1_iii_param_6,
	.param .u32 _Z9cuda_gemmIiLi128ELi2ELi1ELi256ELi32ELi32ELi64ELi0ELi1EEviiiPT_S1_S1_iii_param_7,
	.param .u32 _Z9cuda_gemmIiLi128ELi2ELi1ELi256ELi32ELi32ELi64ELi0ELi1EEviiiPT_S1_S1_iii_param_8
)
.maxntid 128
{
	.reg .pred 	%p<61>;
	.reg .b16 	%rs<8>;
	.reg .b32 	%r<415>;
	.reg .b64 	%rd<39>;
	// demoted variable
	.shared .align 128 .b8 _ZZ9cuda_gemmIiLi128ELi2ELi1ELi256ELi32ELi32ELi64ELi0ELi1EEviiiPT_S1_S1_iiiE11kron_fac_sh[2112];
	// demoted variable
	.shared .align 128 .b8 _ZZ9cuda_gemmIiLi128ELi2ELi1ELi256ELi32ELi32ELi64ELi0ELi1EEviiiPT_S1_S1_iiiE3Ash[1024];
	// demoted variable
	.shared .align 128 .b8 _ZZ9cuda_gemmIiLi128ELi2ELi1ELi256ELi32ELi32ELi64ELi0ELi1EEviiiPT_S1_S1_iiiE3Csh[1024];
	ld.param.u64 	%rd4, [_Z9cuda_gemmIiLi128ELi2ELi1ELi256ELi32ELi32ELi64ELi0ELi1EEviiiPT_S1_S1_iii_param_3];
	ld.param.u64 	%rd5, [_Z9cuda_gemmIiLi128ELi2ELi1ELi256ELi32ELi32ELi64ELi0ELi1EEviiiPT_S1_S1_iii_param_4];
	ld.param.u64 	%rd6, [_Z9cuda_gemmIiLi128ELi2ELi1ELi256ELi32ELi32ELi64ELi0ELi1EEviiiPT_S1_S1_iii_param_5];
	cvta.to.global.u64 	%rd1, %rd4;
	cvta.to.global.u64 	%rd2, %rd5;
	cvta.to.global.u64 	%rd3, %rd6;
	mov.u32 	%r1, %tid.x;
	shr.u32 	%r120, %r1, 1;
	and.b32  	%r2, %r120, 7;
	mov.u32 	%r403, %ctaid.y;
	mov.u32 	%r4, %nctaid.y;
	shl.b32 	%r5, %r4, 1;
	setp.ge.u32 	%p1, %r403, %r5;
	@%p1 bra 	$L__BB381_36;
	ld.param.u32 	%r401, [_Z9cuda_gemmIiLi128ELi2ELi1ELi256ELi32ELi32ELi64ELi0ELi1EEviiiPT_S1_S1_iii_param_2];
	and.b32  	%r6, %r1, 1;
	mov.u32 	%r121, %ctaid.z;
	mov.u32 	%r122, %ntid.x;
	shl.b32 	%r7, %r1, 2;
	shl.b32 	%r8, %r122, 2;
	and.b32  	%r123, %r1, 15;
	shl.b32 	%r124, %r121, 10;
	or.b32  	%r9, %r124, %r123;
	mov.u32 	%r125, _ZZ9cuda_gemmIiLi128ELi2ELi1ELi256ELi32ELi32ELi64ELi0ELi1EEviiiPT_S1_S1_iiiE11kron_fac_sh;
	mad.lo.s32 	%r10, %r123, 132, %r125;
	shr.u32 	%r11, %r122, 4;
	shl.b32 	%r126, %r1, 4;
	and.b32  	%r127, %r126, 16;
	shl.b32 	%r128, %r2, 5;
	or.b32  	%r129, %r128, %r127;
	and.b32  	%r130, %r7, 124;
	add.s32 	%r12, %r125, %r130;
	shr.s32 	%r131, %r401, 31;
	shr.u32 	%r132, %r131, 27;
	add.s32 	%r133, %r401, %r132;
	shr.s32 	%r13, %r133, 5;
	add.s32 	%r14, %r1, %r122;
	cvt.u16.u32 	%rs3, %r14;
	not.b16 	%rs4, %rs3;
	and.b16  	%rs5, %rs4, 255;
	cvt.u16.u32 	%rs6, %r122;
	and.b16  	%rs7, %rs6, 255;
	div.u16 	%rs1, %rs5, %rs7;
	add.s32 	%r15, %r7, %r8;
	max.u32 	%r134, %r15, 256;
	setp.lt.u32 	%p2, %r15, 256;
	selp.u32 	%r135, 1, 0, %p2;
	or.b32  	%r136, %r15, %r135;
	sub.s32 	%r137, %r134, %r136;
	div.u32 	%r138, %r137, %r8;
	add.s32 	%r16, %r138, %r135;
	mov.u32 	%r139, _ZZ9cuda_gemmIiLi128ELi2ELi1ELi256ELi32ELi32ELi64ELi0ELi1EEviiiPT_S1_S1_iiiE3Csh;
	add.s32 	%r17, %r139, %r7;
	add.s32 	%r18, %r17, %r8;
	add.s32 	%r19, %r14, %r122;
	and.b32  	%r20, %r16, 3;
	mov.u32 	%r140, _ZZ9cuda_gemmIiLi128ELi2ELi1ELi256ELi32ELi32ELi64ELi0ELi1EEviiiPT_S1_S1_iiiE3Ash;
	add.s32 	%r21, %r140, %r126;
	shl.b32 	%r50, %r122, 4;
	add.s32 	%r22, %r21, %r50;
	add.s32 	%r23, %r15, %r8;
	or.b32  	%r141, %r129, %r2;
	shl.b32 	%r142, %r141, 2;
	add.s32 	%r24, %r140, %r142;
	or.b32  	%r143, %r2, 8;
	or.b32  	%r144, %r129, %r143;
	shl.b32 	%r145, %r144, 2;
	add.s32 	%r25, %r140, %r145;
	add.s32 	%r146, %r2, 9;
	and.b32  	%r147, %r146, 15;
	or.b32  	%r148, %r129, %r147;
	shl.b32 	%r149, %r148, 2;
	add.s32 	%r26, %r140, %r149;
	add.s32 	%r150, %r2, 10;
	and.b32  	%r151, %r150, 15;
	or.b32  	%r152, %r129, %r151;
	shl.b32 	%r153, %r152, 2;
	add.s32 	%r27, %r140, %r153;
	add.s32 	%r154, %r2, 11;
	and.b32  	%r155, %r154, 15;
	or.b32  	%r156, %r129, %r155;
	shl.b32 	%r157, %r156, 2;
	add.s32 	%r28, %r140, %r157;
	add.s32 	%r158, %r2, 12;
	and.b32  	%r159, %r158, 15;
	or.b32  	%r160, %r129, %r159;
	shl.b32 	%r161, %r160, 2;
	add.s32 	%r29, %r140, %r161;
	add.s32 	%r162, %r2, 13;
	and.b32  	%r163, %r162, 15;
	or.b32  	%r164, %r129, %r163;
	shl.b32 	%r165, %r164, 2;
	add.s32 	%r30, %r140, %r165;
	add.s32 	%r166, %r2, 14;
	and.b32  	%r167, %r166, 15;
	or.b32  	%r168, %r129, %r167;
	shl.b32 	%r169, %r168, 2;
	add.s32 	%r31, %r140, %r169;
	add.s32 	%r170, %r2, -1;
	and.b32  	%r171, %r170, 15;
	or.b32  	%r172, %r129, %r171;
	shl.b32 	%r173, %r172, 2;
	add.s32 	%r32, %r140, %r173;
	mad.lo.s32 	%r33, %r2, -31, %r129;
	add.s32 	%r34, %r33, 1;
	add.s32 	%r35, %r33, 2;
	add.s32 	%r36, %r33, 3;
	add.s32 	%r37, %r33, 5;
	add.s32 	%r38, %r33, 6;
	add.s32 	%r39, %r33, 7;
	or.b32  	%r40, %r127, %r143;
	or.b32  	%r41, %r127, %r147;
	or.b32  	%r42, %r127, %r151;
	or.b32  	%r43, %r127, %r155;
	or.b32  	%r44, %r127, %r159;
	or.b32  	%r45, %r127, %r163;
	or.b32  	%r46, %r127, %r167;
	or.b32  	%r47, %r127, %r171;
	mad.lo.s32 	%r48, %r1, 12, %r17;
	add.s32 	%r49, %r48, %r50;
	shl.b32 	%r51, %r122, 3;
	mul.lo.s32 	%r52, %r122, 12;
	and.b16  	%rs2, %rs1, 3;
$L__BB381_2:
	setp.eq.s16 	%p3, %rs2, 2;
	mov.u32 	%r404, %r1;
	@%p3 bra 	$L__BB381_6;
	setp.eq.s16 	%p4, %rs2, 3;
	mov.b32 	%r174, 0;
	st.shared.u32 	[%r17], %r174;
	mov.u32 	%r404, %r14;
	@%p4 bra 	$L__BB381_6;
	setp.eq.s16 	%p5, %rs2, 0;
	mov.b32 	%r175, 0;
	st.shared.u32 	[%r18], %r175;
	mov.u32 	%r404, %r19;
	@%p5 bra 	$L__BB381_6;
	mov.u32 	%r176, %ntid.x;
	add.s32 	%r404, %r19, %r176;
	add.s32 	%r177, %r18, %r8;
	mov.b32 	%r178, 0;
	st.shared.u32 	[%r177], %r178;
$L__BB381_6:
	setp.lt.u16 	%p6, %rs1, 2;
	@%p6 bra 	$L__BB381_9;
	shl.b32 	%r179, %r404, 2;
	mov.u32 	%r180, _ZZ9cuda_gemmIiLi128ELi2ELi1ELi256ELi32ELi32ELi64ELi0ELi1EEviiiPT_S1_S1_iiiE3Csh;
	add.s32 	%r405, %r180, %r179;
$L__BB381_8:
	mov.b32 	%r181, 0;
	st.shared.u32 	[%r405], %r181;
	add.s32 	%r182, %r405, %r8;
	st.shared.u32 	[%r182], %r181;
	add.s32 	%r183, %r405, %r51;
	st.shared.u32 	[%r183], %r181;
	add.s32 	%r184, %r405, %r52;
	st.shared.u32 	[%r184], %r181;
	add.s32 	%r404, %r404, %r8;
	add.s32 	%r405, %r405, %r50;
	setp.lt.u32 	%p7, %r404, 256;
	@%p7 bra 	$L__BB381_8;
$L__BB381_9:
	setp.gt.u32 	%p8, %r1, 63;
	@%p8 bra 	$L__BB381_16;
	ld.param.u32 	%r402, [_Z9cuda_gemmIiLi128ELi2ELi1ELi256ELi32ELi32ELi64ELi0ELi1EEviiiPT_S1_S1_iii_param_2];
	setp.eq.s32 	%p9, %r20, 3;
	mov.u32 	%r185, %ctaid.x;
	shl.b32 	%r186, %r185, 8;
	mad.lo.s32 	%r61, %r403, %r402, %r186;
	mov.u32 	%r407, %r7;
	@%p9 bra 	$L__BB381_14;
	setp.eq.s32 	%p10, %r20, 0;
	add.s32 	%r187, %r61, %r7;
	mul.wide.s32 	%rd7, %r187, 4;
	add.s64 	%rd8, %rd1, %rd7;
	ld.global.v4.u32 	{%r188, %r189, %r190, %r191}, [%rd8];
	st.shared.v4.u32 	[%r21], {%r188, %r189, %r190, %r191};
	mov.u32 	%r407, %r15;
	@%p10 bra 	$L__BB381_14;
	setp.eq.s32 	%p11, %r20, 1;
	add.s32 	%r192, %r61, %r15;
	mul.wide.s32 	%rd9, %r192, 4;
	add.s64 	%rd10, %rd1, %rd9;
	ld.global.v4.u32 	{%r193, %r194, %r195, %r196}, [%rd10];
	st.shared.v4.u32 	[%r22], {%r193, %r194, %r195, %r196};
	mov.u32 	%r407, %r23;
	@%p11 bra 	$L__BB381_14;
	add.s32 	%r407, %r23, %r8;
	add.s32 	%r197, %r61, %r23;
	mul.wide.s32 	%rd11, %r197, 4;
	add.s64 	%rd12, %rd1, %rd11;
	ld.global.v4.u32 	{%r198, %r199, %r200, %r201}, [%rd12];
	shl.b32 	%r202, %r8, 2;
	add.s32 	%r203, %r22, %r202;
	st.shared.v4.u32 	[%r203], {%r198, %r199, %r200, %r201};
$L__BB381_14:
	setp.lt.u32 	%p12, %r16, 3;
	@%p12 bra 	$L__BB381_16;
$L__BB381_15:
	add.s32 	%r204, %r61, %r407;
	mul.wide.s32 	%rd13, %r204, 4;
	add.s64 	%rd14, %rd1, %rd13;
	ld.global.v4.u32 	{%r205, %r206, %r207, %r208}, [%rd14];
	shl.b32 	%r209, %r407, 2;
	mov.u32 	%r210, _ZZ9cuda_gemmIiLi128ELi2ELi1ELi256ELi32ELi32ELi64ELi0ELi1EEviiiPT_S1_S1_iiiE3Ash;
	add.s32 	%r211, %r210, %r209;
	st.shared.v4.u32 	[%r211], {%r205, %r206, %r207, %r208};
	add.s32 	%r212, %r407, %r8;
	add.s32 	%r213, %r61, %r212;
	mul.wide.s32 	%rd15, %r213, 4;
	add.s64 	%rd16, %rd1, %rd15;
	ld.global.v4.u32 	{%r214, %r215, %r216, %r217}, [%rd16];
	shl.b32 	%r218, %r8, 2;
	add.s32 	%r219, %r211, %r218;
	st.shared.v4.u32 	[%r219], {%r214, %r215, %r216, %r217};
	add.s32 	%r220, %r212, %r8;
	add.s32 	%r221, %r61, %r220;
	mul.wide.s32 	%rd17, %r221, 4;
	add.s64 	%rd18, %rd1, %rd17;
	ld.global.v4.u32 	{%r222, %r223, %r224, %r225}, [%rd18];
	add.s32 	%r226, %r219, %r218;
	st.shared.v4.u32 	[%r226], {%r222, %r223, %r224, %r225};
	add.s32 	%r227, %r220, %r8;
	add.s32 	%r228, %r61, %r227;
	mul.wide.s32 	%rd19, %r228, 4;
	add.s64 	%rd20, %rd1, %rd19;
	ld.global.v4.u32 	{%r229, %r230, %r231, %r232}, [%rd20];
	add.s32 	%r233, %r226, %r218;
	st.shared.v4.u32 	[%r233], {%r229, %r230, %r231, %r232};
	add.s32 	%r407, %r227, %r8;
	setp.lt.u32 	%p13, %r407, 256;
	@%p13 bra 	$L__BB381_15;
$L__BB381_16:
	shr.u32 	%r409, %r1, 4;
$L__BB381_17:
	shl.b32 	%r234, %r409, 5;
	add.s32 	%r235, %r9, %r234;
	mul.wide.u32 	%rd21, %r235, 4;
	add.s64 	%rd22, %rd2, %rd21;
	ld.global.u32 	%r236, [%rd22];
	shl.b32 	%r237, %r409, 2;
	add.s32 	%r238, %r10, %r237;
	st.shared.u32 	[%r238], %r236;
	add.s32 	%r409, %r409, %r11;
	setp.lt.u32 	%p14, %r409, 32;
	@%p14 bra 	$L__BB381_17;
	shr.u32 	%r410, %r1, 4;
	bar.sync 	0;
	ld.shared.u32 	%r70, [%r24];
	ld.shared.u32 	%r71, [%r24+4];
	ld.shared.u32 	%r72, [%r24+8];
	ld.shared.u32 	%r73, [%r24+12];
	ld.shared.u32 	%r74, [%r24+16];
	ld.shared.u32 	%r75, [%r24+20];
	ld.shared.u32 	%r76, [%r24+24];
	ld.shared.u32 	%r77, [%r24+28];
	ld.shared.u32 	%r78, [%r25];
	ld.shared.u32 	%r79, [%r26];
	ld.shared.u32 	%r80, [%r27];
	ld.shared.u32 	%r81, [%r28];
	ld.shared.u32 	%r82, [%r29];
	ld.shared.u32 	%r83, [%r30];
	ld.shared.u32 	%r84, [%r31];
	ld.shared.u32 	%r85, [%r32];
$L__BB381_19:
	setp.ne.s32 	%p15, %r6, 0;
	mad.lo.s32 	%r239, %r410, 132, %r12;
	ld.shared.u32 	%r240, [%r239];
	shfl.sync.idx.b32	%r241|%p16, %r240, %r33, 31, -1;
	mul.lo.s32 	%r242, %r241, %r70;
	shfl.sync.idx.b32	%r243|%p17, %r240, %r34, 31, -1;
	mad.lo.s32 	%r244, %r243, %r71, %r242;
	shfl.sync.idx.b32	%r245|%p18, %r240, %r35, 31, -1;
	mad.lo.s32 	%r246, %r245, %r72, %r244;
	shfl.sync.idx.b32	%r247|%p19, %r240, %r36, 31, -1;
	mad.lo.s32 	%r248, %r247, %r73, %r246;
	add.s32 	%r249, %r33, 4;
	shfl.sync.idx.b32	%r250|%p20, %r240, %r249, 31, -1;
	mad.lo.s32 	%r251, %r250, %r74, %r248;
	shfl.sync.idx.b32	%r252|%p21, %r240, %r37, 31, -1;
	mad.lo.s32 	%r253, %r252, %r75, %r251;
	shfl.sync.idx.b32	%r254|%p22, %r240, %r38, 31, -1;
	mad.lo.s32 	%r255, %r254, %r76, %r253;
	shfl.sync.idx.b32	%r256|%p23, %r240, %r39, 31, -1;
	mad.lo.s32 	%r257, %r256, %r77, %r255;
	shfl.sync.idx.b32	%r258|%p24, %r240, %r40, 31, -1;
	mad.lo.s32 	%r259, %r258, %r78, %r257;
	shfl.sync.idx.b32	%r260|%p25, %r240, %r41, 31, -1;
	mad.lo.s32 	%r261, %r260, %r79, %r259;
	shfl.sync.idx.b32	%r262|%p26, %r240, %r42, 31, -1;
	mad.lo.s32 	%r263, %r262, %r80, %r261;
	shfl.sync.idx.b32	%r264|%p27, %r240, %r43, 31, -1;
	mad.lo.s32 	%r265, %r264, %r81, %r263;
	shfl.sync.idx.b32	%r266|%p28, %r240, %r44, 31, -1;
	mad.lo.s32 	%r267, %r266, %r82, %r265;
	shfl.sync.idx.b32	%r268|%p29, %r240, %r45, 31, -1;
	mad.lo.s32 	%r269, %r268, %r83, %r267;
	shfl.sync.idx.b32	%r270|%p30, %r240, %r46, 31, -1;
	mad.lo.s32 	%r271, %r270, %r84, %r269;
	shfl.sync.idx.b32	%r272|%p31, %r240, %r47, 31, -1;
	mad.lo.s32 	%r273, %r272, %r85, %r271;
	shfl.sync.down.b32	%r274|%p32, %r273, 1, 7711, -1;
	add.s32 	%r87, %r274, %r273;
	@%p15 bra 	$L__BB381_21;
	shl.b32 	%r275, %r2, 2;
	shl.b32 	%r276, %r410, 5;
	or.b32  	%r277, %r276, %r275;
	mov.u32 	%r278, _ZZ9cuda_gemmIiLi128ELi2ELi1ELi256ELi32ELi32ELi64ELi0ELi1EEviiiPT_S1_S1_iiiE3Csh;
	add.s32 	%r279, %r278, %r277;
	ld.shared.u32 	%r280, [%r279];
	add.s32 	%r281, %r280, %r87;
	st.shared.u32 	[%r279], %r281;
$L__BB381_21:
	add.s32 	%r88, %r410, 8;
	setp.lt.u32 	%p33, %r410, 8;
	mov.u32 	%r410, %r88;
	@%p33 bra 	$L__BB381_19;
	shr.u32 	%r411, %r1, 4;
$L__BB381_23:
	shl.b32 	%r282, %r411, 5;
	add.s32 	%r283, %r9, %r282;
	mul.wide.u32 	%rd23, %r283, 4;
	add.s64 	%rd24, %rd2, %rd23;
	ld.global.u32 	%r284, [%rd24+64];
	shl.b32 	%r285, %r411, 2;
	add.s32 	%r286, %r10, %r285;
	st.shared.u32 	[%r286], %r284;
	add.s32 	%r411, %r411, %r11;
	setp.lt.u32 	%p34, %r411, 32;
	@%p34 bra 	$L__BB381_23;
	shr.u32 	%r412, %r1, 4;
	bar.sync 	0;
	ld.shared.u32 	%r93, [%r24];
	ld.shared.u32 	%r94, [%r24+4];
	ld.shared.u32 	%r95, [%r24+8];
	ld.shared.u32 	%r96, [%r24+12];
	ld.shared.u32 	%r97, [%r24+16];
	ld.shared.u32 	%r98, [%r24+20];
	ld.shared.u32 	%r99, [%r24+24];
	ld.shared.u32 	%r100, [%r24+28];
	ld.shared.u32 	%r101, [%r25];
	ld.shared.u32 	%r102, [%r26];
	ld.shared.u32 	%r103, [%r27];
	ld.shared.u32 	%r104, [%r28];
	ld.shared.u32 	%r105, [%r29];
	ld.shared.u32 	%r106, [%r30];
	ld.shared.u32 	%r107, [%r31];
	ld.shared.u32 	%r108, [%r32];
$L__BB381_25:
	setp.ne.s32 	%p35, %r6, 0;
	mad.lo.s32 	%r287, %r412, 132, %r12;
	ld.shared.u32 	%r288, [%r287];
	shfl.sync.idx.b32	%r289|%p36, %r288, %r33, 31, -1;
	mul.lo.s32 	%r290, %r289, %r93;
	shfl.sync.idx.b32	%r291|%p37, %r288, %r34, 31, -1;
	mad.lo.s32 	%r292, %r291, %r94, %r290;
	shfl.sync.idx.b32	%r293|%p38, %r288, %r35, 31, -1;
	mad.lo.s32 	%r294, %r293, %r95, %r292;
	shfl.sync.idx.b32	%r295|%p39, %r288, %r36, 31, -1;
	mad.lo.s32 	%r296, %r295, %r96, %r294;
	add.s32 	%r297, %r33, 4;
	shfl.sync.idx.b32	%r298|%p40, %r288, %r297, 31, -1;
	mad.lo.s32 	%r299, %r298, %r97, %r296;
	shfl.sync.idx.b32	%r300|%p41, %r288, %r37, 31, -1;
	mad.lo.s32 	%r301, %r300, %r98, %r299;
	shfl.sync.idx.b32	%r302|%p42, %r288, %r38, 31, -1;
	mad.lo.s32 	%r303, %r302, %r99, %r301;
	shfl.sync.idx.b32	%r304|%p43, %r288, %r39, 31, -1;
	mad.lo.s32 	%r305, %r304, %r100, %r303;
	shfl.sync.idx.b32	%r306|%p44, %r288, %r40, 31, -1;
	mad.lo.s32 	%r307, %r306, %r101, %r305;
	shfl.sync.idx.b32	%r308|%p45, %r288, %r41, 31, -1;
	mad.lo.s32 	%r309, %r308, %r102, %r307;
	shfl.sync.idx.b32	%r310|%p46, %r288, %r42, 31, -1;
	mad.lo.s32 	%r311, %r310, %r103, %r309;
	shfl.sync.idx.b32	%r312|%p47, %r288, %r43, 31, -1;
	mad.lo.s32 	%r313, %r312, %r104, %r311;
	shfl.sync.idx.b32	%r314|%p48, %r288, %r44, 31, -1;
	mad.lo.s32 	%r315, %r314, %r105, %r313;
	shfl.sync.idx.b32	%r316|%p49, %r288, %r45, 31, -1;
	mad.lo.s32 	%r317, %r316, %r106, %r315;
	shfl.sync.idx.b32	%r318|%p50, %r288, %r46, 31, -1;
	mad.lo.s32 	%r319, %r318, %r107, %r317;
	shfl.sync.idx.b32	%r320|%p51, %r288, %r47, 31, -1;
	mad.lo.s32 	%r321, %r320, %r108, %r319;
	shfl.sync.down.b32	%r322|%p52, %r321, 1, 7711, -1;
	add.s32 	%r110, %r322, %r321;
	@%p35 bra 	$L__BB381_27;
	shl.b32 	%r323, %r412, 5;
	shl.b32 	%r324, %r2, 2;
	or.b32  	%r325, %r323, %r324;
	mov.u32 	%r326, _ZZ9cuda_gemmIiLi128ELi2ELi1ELi256ELi32ELi32ELi64ELi0ELi1EEviiiPT_S1_S1_iiiE3Csh;
	add.s32 	%r327, %r325, %r326;
	ld.shared.u32 	%r328, [%r327+512];
	add.s32 	%r329, %r328, %r110;
	st.shared.u32 	[%r327+512], %r329;
$L__BB381_27:
	add.s32 	%r111, %r412, 8;
	setp.lt.u32 	%p53, %r412, 8;
	mov.u32 	%r412, %r111;
	@%p53 bra 	$L__BB381_25;
	setp.gt.u32 	%p54, %r1, 63;
	bar.sync 	0;
	@%p54 bra 	$L__BB381_35;
	ld.param.u32 	%r400, [_Z9cuda_gemmIiLi128ELi2ELi1ELi256ELi32ELi32ELi64ELi0ELi1EEviiiPT_S1_S1_iii_param_1];
	setp.eq.s32 	%p55, %r20, 3;
	mov.u32 	%r330, %ctaid.x;
	shl.b32 	%r331, %r330, 3;
	mad.lo.s32 	%r112, %r403, %r400, %r331;
	mov.u32 	%r413, %r7;
	@%p55 bra 	$L__BB381_33;
	setp.eq.s32 	%p56, %r20, 0;
	and.b32  	%r332, %r7, 4;
	shr.u32 	%r333, %r1, 1;
	mad.lo.s32 	%r334, %r333, %r13, %r332;
	add.s32 	%r335, %r112, %r334;
	mul.wide.s32 	%rd25, %r335, 4;
	add.s64 	%rd26, %rd3, %rd25;
	ld.shared.v4.u32 	{%r336, %r337, %r338, %r339}, [%r48];
	st.global.v4.u32 	[%rd26], {%r336, %r337, %r338, %r339};
	mov.u32 	%r413, %r15;
	@%p56 bra 	$L__BB381_33;
	setp.eq.s32 	%p57, %r20, 1;
	and.b32  	%r340, %r15, 4;
	shr.u32 	%r341, %r15, 3;
	mad.lo.s32 	%r342, %r341, %r13, %r340;
	add.s32 	%r343, %r112, %r342;
	mul.wide.s32 	%rd27, %r343, 4;
	add.s64 	%rd28, %rd3, %rd27;
	ld.shared.v4.u32 	{%r344, %r345, %r346, %r347}, [%r49];
	st.global.v4.u32 	[%rd28], {%r344, %r345, %r346, %r347};
	mov.u32 	%r413, %r23;
	@%p57 bra 	$L__BB381_33;
	add.s32 	%r413, %r23, %r8;
	and.b32  	%r348, %r23, 4;
	shr.u32 	%r349, %r23, 3;
	mad.lo.s32 	%r350, %r349, %r13, %r348;
	add.s32 	%r351, %r112, %r350;
	mul.wide.s32 	%rd29, %r351, 4;
	add.s64 	%rd30, %rd3, %rd29;
	shl.b32 	%r352, %r8, 2;
	add.s32 	%r353, %r49, %r352;
	ld.shared.v4.u32 	{%r354, %r355, %r356, %r357}, [%r353];
	st.global.v4.u32 	[%rd30], {%r354, %r355, %r356, %r357};
$L__BB381_33:
	setp.lt.u32 	%p58, %r16, 3;
	@%p58 bra 	$L__BB381_35;
$L__BB381_34:
	shr.u32 	%r358, %r413, 3;
	and.b32  	%r359, %r413, 4;
	add.s32 	%r360, %r112, %r359;
	mad.lo.s32 	%r361, %r358, %r13, %r360;
	mul.wide.s32 	%rd31, %r361, 4;
	add.s64 	%rd32, %rd3, %rd31;
	shl.b32 	%r362, %r413, 2;
	mov.u32 	%r363, _ZZ9cuda_gemmIiLi128ELi2ELi1ELi256ELi32ELi32ELi64ELi0ELi1EEviiiPT_S1_S1_iiiE3Csh;
	add.s32 	%r364, %r363, %r362;
	ld.shared.v4.u32 	{%r365, %r366, %r367, %r368}, [%r364];
	st.global.v4.u32 	[%rd32], {%r365, %r366, %r367, %r368};
	add.s32 	%r369, %r413, %r8;
	shr.u32 	%r370, %r369, 3;
	and.b32  	%r371, %r369, 4;
	add.s32 	%r372, %r112, %r371;
	mad.lo.s32 	%r373, %r370, %r13, %r372;
	mul.wide.s32 	%rd33, %r373, 4;
	add.s64 	%rd34, %rd3, %rd33;
	shl.b32 	%r374, %r8, 2;
	add.s32 	%r375, %r364, %r374;
	ld.shared.v4.u32 	{%r376, %r377, %r378, %r379}, [%r375];
	st.global.v4.u32 	[%rd34], {%r376, %r377, %r378, %r379};
	add.s32 	%r380, %r369, %r8;
	shr.u32 	%r381, %r380, 3;
	and.b32  	%r382, %r380, 4;
	add.s32 	%r383, %r112, %r382;
	mad.lo.s32 	%r384, %r381, %r13, %r383;
	mul.wide.s32 	%rd35, %r384, 4;
	add.s64 	%rd36, %rd3, %rd35;
	add.s32 	%r385, %r375, %r374;
	ld.shared.v4.u32 	{%r386, %r387, %r388, %r389}, [%r385];
	st.global.v4.u32 	[%rd36], {%r386, %r387, %r388, %r389};
	add.s32 	%r390, %r380, %r8;
	shr.u32 	%r391, %r390, 3;
	and.b32  	%r392, %r390, 4;
	add.s32 	%r393, %r112, %r392;
	mad.lo.s32 	%r394, %r391, %r13, %r393;
	mul.wide.s32 	%rd37, %r394, 4;
	add.s64 	%rd38, %rd3, %rd37;
	add.s32 	%r395, %r385, %r374;
	ld.shared.v4.u32 	{%r396, %r397, %r398, %r399}, [%r395];
	st.global.v4.u32 	[%rd38], {%r396, %r397, %r398, %r399};
	add.s32 	%r413, %r390, %r8;
	setp.lt.u32 	%p59, %r413, 256;
	@%p59 bra 	$L__BB381_34;
$L__BB381_35:
	add.s32 	%r403, %r403, %r4;
	setp.lt.u32 	%p60, %r403, %r5;
	@%p60 bra 	$L__BB381_2;
$L__BB381_36:
	ret;

}
	// .globl	_Z9cuda_gemmIiLi128ELi2ELi1ELi256ELi32ELi32ELi64ELi1ELi0EEviiiPT_S1_S1_iii
.visible .entry _Z9cuda_gemmIiLi128ELi2ELi1ELi256ELi32ELi32ELi64ELi1ELi0EEviiiPT_S1_S1_iii(
	.param .u32 _Z9cuda_gemmIiLi128ELi2ELi1ELi256ELi32ELi32ELi64ELi1ELi0EEviiiPT_S1_S1_iii_param_0,
	.param .u32 _Z9cuda_gemmIiLi128ELi2ELi1ELi256ELi32ELi32ELi64ELi1ELi0EEviiiPT_S1_S1_iii_param_1,
	.param .u32 _Z9cuda_gemmIiLi128ELi2ELi1ELi256ELi32ELi32ELi64ELi1ELi0EEviiiPT_S1_S1_iii_param_2,
	.param .u64 .ptr .align 1 _Z9cuda_gemmIiLi128ELi2ELi1ELi256ELi32ELi32ELi64ELi1ELi0EEviiiPT_S1_S1_iii_param_3,
	.param .u64 .ptr .align 1 _Z9cuda_gemmIiLi128ELi2ELi1ELi256ELi32ELi32ELi64ELi1ELi0EEviiiPT_S1_S1_iii_param_4,
	.param .u64 .ptr .align 1 _Z9cuda_gemmIiLi128ELi2ELi1ELi256ELi32ELi32ELi64ELi1ELi0EEviiiPT_S1_S1_iii_param_5,
	.param .u32 _Z9cuda_gemmIiLi128ELi2ELi1ELi256ELi32ELi32ELi64ELi1ELi0EEviiiPT_S1_S1_iii_param_6,
	.param .u32 _Z9cuda_gemmIiLi128ELi2ELi1ELi256ELi32ELi32ELi64ELi1ELi0EEviiiPT_S1_S1_iii_param_7,
	.param .u32 _Z9cuda_gemmIiLi128ELi2ELi1ELi256ELi32ELi32ELi64ELi1ELi0EEviiiPT_S1_S1_iii_param_8
)
.maxntid 128
{
	.reg .pred 	%p<113>;
	.reg .b16 	%rs<12>;
	.reg .b32 	%r<718>;
	.reg .b64 	%rd<37>;
	// demoted variable
	.shared .align 128 .b8 _ZZ9cuda_gemmIiLi128ELi2ELi1ELi256ELi32ELi32ELi64ELi1ELi0EEviiiPT_S1_S1_iiiE11kron_fac_sh[2112];
	// demoted variable
	.shared .align 128 .b8 _ZZ9cuda_gemmIiLi128ELi2ELi1ELi256ELi32ELi32ELi64ELi1ELi0EEviiiPT_S1_S1_iiiE3Ash[1024];
	// demoted variable
	.shared .align 128 .b8 _ZZ9cuda_gemmIiLi128ELi2ELi1ELi256ELi32ELi32ELi64ELi1ELi0EEviiiPT_S1_S1_iiiE3Csh[1024];
	ld.param.u64 	%rd5, [_Z9cuda_gemmIiLi128ELi2ELi1ELi256ELi32ELi32ELi64ELi1ELi0EEviiiPT_S1_S1_iii_param_3];
	ld.param.u64 	%rd4, [_Z9cuda_gemmIiLi128ELi2ELi1ELi256ELi32ELi32ELi64ELi1ELi0EEviiiPT_S1_S1_iii_param_4];
	ld.param.u64 	%rd6, [_Z9cuda_gemmIiLi128ELi2ELi1ELi256ELi32ELi32ELi64ELi1ELi0EEviiiPT_S1_S1_iii_param_5];
	ld.param.u32 	%r257, [_Z9cuda_gemmIiLi128ELi2ELi1ELi256ELi32ELi32ELi64ELi1ELi0EEviiiPT_S1_S1_iii_param_6];
	ld.param.u32 	%r258, [_Z9cuda_gemmIiLi128ELi2ELi1ELi256ELi32ELi32ELi64ELi1ELi0EEviiiPT_S1_S1_iii_param_7];
	cvta.to.global.u64 	%rd1, %rd5;
	cvta.to.global.u64 	%rd2, %rd6;
	mov.u32 	%r1, %tid.x;
	div.s32 	%r2, 256, %r258;
	min.s32 	%r259, %r2, 64;
	shl.b32 	%r3, %r259, 1;
	div.u32 	%r5, %r1, %r3;
	mul.lo.s32 	%r260, %r5, %r3;
	sub.s32 	%r261, %r1, %r260;
	shr.u32 	%r4, %r261, 1;
	mov.u32 	%r611, %ctaid.y;
	mov.u32 	%r7, %nctaid.y;
	shl.b32 	%r262, %r7, 1;
	setp.ge.u32 	%p2, %r611, %r262;
	@%p2 bra 	$L__BB382_132;
	and.b32  	%r8, %r1, 1;
	mov.u32 	%r264, %ctaid.z;
	mov.u32 	%r265, %ntid.x;
	shl.b32 	%r9, %r1, 2;
	shl.b32 	%r10, %r265, 2;
	and.b32  	%r11, %r1, 15;
	shl.b32 	%r12, %r264, 5;
	mov.u32 	%r266, _ZZ9cuda_gemmIiLi128ELi2ELi1ELi256ELi32ELi32ELi64ELi1ELi0EEviiiPT_S1_S1_iiiE11kron_fac_sh;
	mad.lo.s32 	%r13, %r11, 132, %r266;
	shr.u32 	%r14, %r265, 4;
	and.b32  	%r267, %r4, 15;
	shl.b32 	%r268, %r1, 4;
	and.b32  	%r269, %r268, 16;
	min.s32 	%r15, %r257, 16;
	add.s32 	%r16, %r1, %r265;
	cvt.u16.u32 	%rs2, %r16;
	not.b16 	%rs3, %rs2;
	and.b16  	%rs4, %rs3, 255;
	cvt.u16.u32 	%rs5, %r265;
	and.b16  	%rs6, %rs5, 255;
	div.u16 	%rs1, %rs4, %rs6;
	add.s32 	%r17, %r9, %r10;
	max.u32 	%r270, %r17, 256;
	setp.lt.u32 	%p3, %r17, 256;
	selp.u32 	%r271, 1, 0, %p3;
	or.b32  	%r272, %r17, %r271;
	sub.s32 	%r273, %r270, %r272;
	div.u32 	%r274, %r273, %r10;
	add.s32 	%r18, %r274, %r271;
	mov.u32 	%r275, _ZZ9cuda_gemmIiLi128ELi2ELi1ELi256ELi32ELi32ELi64ELi1ELi0EEviiiPT_S1_S1_iiiE3Csh;
	add.s32 	%r276, %r275, %r9;
	add.s32 	%r19, %r276, %r10;
	add.s32 	%r20, %r16, %r265;
	and.b32  	%r21, %r18, 3;
	mov.u32 	%r277, _ZZ9cuda_gemmIiLi128ELi2ELi1ELi256ELi32ELi32ELi64ELi1ELi0EEviiiPT_S1_S1_iiiE3Ash;
	add.s32 	%r22, %r277, %r268;
	shl.b32 	%r59, %r265, 4;
	add.s32 	%r23, %r22, %r59;
	add.s32 	%r24, %r17, %r10;
	add.s32 	%r278, %r4, 1;
	xor.b32  	%r279, %r267, 8;
	or.b32  	%r25, %r269, %r267;
	and.b32  	%r280, %r278, 15;
	or.b32  	%r26, %r269, %r280;
	add.s32 	%r281, %r4, 2;
	and.b32  	%r282, %r281, 15;
	or.b32  	%r27, %r269, %r282;
	add.s32 	%r283, %r4, 3;
	and.b32  	%r284, %r283, 15;
	or.b32  	%r28, %r269, %r284;
	add.s32 	%r285, %r4, 4;
	and.b32  	%r286, %r285, 15;
	or.b32  	%r29, %r269, %r286;
	add.s32 	%r287, %r4, 5;
	and.b32  	%r288, %r287, 15;
	or.b32  	%r30, %r269, %r288;
	add.s32 	%r289, %r4, 6;
	and.b32  	%r290, %r289, 15;
	or.b32  	%r31, %r269, %r290;
	add.s32 	%r291, %r4, 7;
	and.b32  	%r292, %r291, 15;
	or.b32  	%r32, %r269, %r292;
	or.b32  	%r33, %r269, %r279;
	add.s32 	%r293, %r4, 9;
	and.b32  	%r294, %r293, 15;
	or.b32  	%r34, %r269, %r294;
	add.s32 	%r295, %r4, 10;
	and.b32  	%r296, %r295, 15;
	or.b32  	%r35, %r269, %r296;
	add.s32 	%r297, %r4, 11;
	and.b32  	%r298, %r297, 15;
	or.b32  	%r36, %r269, %r298;
	add.s32 	%r299, %r4, 12;
	and.b32  	%r300, %r299, 15;
	or.b32  	%r37, %r269, %r300;
	add.s32 	%r301, %r4, 13;
	and.b32  	%r302, %r301, 15;
	or.b32  	%r38, %r269, %r302;
	add.s32 	%r303, %r4, 14;
	and.b32  	%r304, %r303, 15;
	or.b32  	%r39, %r269, %r304;
	add.s32 	%r305, %r4, -1;
	and.b32  	%r306, %r305, 15;
	or.b32  	%r40, %r269, %r306;
	setp.lt.s32 	%p4, %r267, %r258;
	selp.b32 	%r307, 0, %r258, %p4;
	sub.s32 	%r41, %r267, %r307;
	add.s32 	%r308, %r267, 1;
	setp.lt.s32 	%p5, %r308, %r258;
	selp.b32 	%r309, 0, %r258, %p5;
	sub.s32 	%r42, %r308, %r309;
	add.s32 	%r310, %r267, 2;
	setp.lt.s32 	%p6, %r310, %r258;
	selp.b32 	%r311, 0, %r258, %p6;
	sub.s32 	%r43, %r310, %r311;
	add.s32 	%r312, %r267, 3;
	setp.lt.s32 	%p7, %r312, %r258;
	selp.b32 	%r313, 0, %r258, %p7;
	sub.s32 	%r44, %r312, %r313;
	add.s32 	%r314, %r267, 4;
	setp.lt.s32 	%p8, %r314, %r258;
	selp.b32 	%r315, 0, %r258, %p8;
	sub.s32 	%r45, %r314, %r315;
	add.s32 	%r316, %r267, 5;
	setp.lt.s32 	%p9, %r316, %r258;
	selp.b32 	%r317, 0, %r258, %p9;
	sub.s32 	%r46, %r316, %r317;
	add.s32 	%r318, %r267, 6;
	setp.lt.s32 	%p10, %r318, %r258;
	selp.b32 	%r319, 0, %r258, %p10;
	sub.s32 	%r47, %r318, %r319;
	add.s32 	%r320, %r267, 7;
	setp.lt.s32 	%p11, %r320, %r258;
	selp.b32 	%r321, 0, %r258, %p11;
	sub.s32 	%r48, %r320, %r321;
	add.s32 	%r322, %r267, 8;
	setp.lt.s32 	%p12, %r322, %r258;
	selp.b32 	%r323, 0, %r258, %p12;
	sub.s32 	%r49, %r322, %r323;
	add.s32 	%r324, %r267, 9;
	setp.lt.s32 	%p13, %r324, %r258;
	selp.b32 	%r325, 0, %r258, %p13;
	sub.s32 	%r50, %r324, %r325;
	add.s32 	%r326, %r267, 10;
	setp.lt.s32 	%p14, %r326, %r258;
	selp.b32 	%r327, 0, %r258, %p14;
	sub.s32 	%r51, %r326, %r327;
	add.s32 	%r328, %r267, 11;
	setp.lt.s32 	%p15, %r328, %r258;
	selp.b32 	%r329, 0, %r258, %p15;
	sub.s32 	%r52, %r328, %r329;
	add.s32 	%r330, %r267, 12;
	setp.lt.s32 	%p16, %r330, %r258;
	selp.b32 	%r331, 0, %r258, %p16;
	sub.s32 	%r53, %r330, %r331;
	add.s32 	%r332, %r267, 13;
	setp.lt.s32 	%p17, %r332, %r258;
	selp.b32 	%r333, 0, %r258, %p17;
	sub.s32 	%r54, %r332, %r333;
	add.s32 	%r334, %r267, 14;
	setp.lt.s32 	%p18, %r334, %r258;
	selp.b32 	%r335, 0, %r258, %p18;
	sub.s32 	%r55, %r334, %r335;
	add.s32 	%r336, %r267, 15;
	setp.lt.s32 	%p19, %r336, %r258;
	selp.b32 	%r337, 0, %r258, %p19;
	sub.s32 	%r56, %r336, %r337;
	mad.lo.s32 	%r57, %r1, 12, %r276;
	add.s32 	%r58, %r57, %r59;
	shl.b32 	%r60, %r265, 3;
	mul.lo.s32 	%r61, %r265, 12;
	cvt.u16.u32 	%rs7, %r3;
	div.s16 	%rs8, 128, %rs7;
	cvt.s32.s16 	%r62, %rs8;
	and.b32  	%r63, %r1, 31;
	cvta.to.global.u64 	%rd3, %rd4;
	and.b16  	%rs9, %rs1, 3;
	shl.b32 	%r471, %r63, 2;
$L__BB382_2:
	setp.eq.s16 	%p20, %rs9, 2;
	mov.u32 	%r612, %r1;
	@%p20 bra 	$L__BB382_6;
	setp.eq.s16 	%p21, %rs9, 3;
	shl.b32 	%r338, %r1, 2;
	mov.u32 	%r339, _ZZ9cuda_gemmIiLi128ELi2ELi1ELi256ELi32ELi32ELi64ELi1ELi0EEviiiPT_S1_S1_iiiE3Csh;
	add.s32 	%r340, %r339, %r338;
	mov.b32 	%r341, 0;
	st.shared.u32 	[%r340], %r341;
	mov.u32 	%r612, %r16;
	@%p21 bra 	$L__BB382_6;
	setp.eq.s16 	%p22, %rs9, 0;
	mov.b32 	%r342, 0;
	st.shared.u32 	[%r19], %r342;
	mov.u32 	%r612, %r20;
	@%p22 bra 	$L__BB382_6;
	mov.u32 	%r343, %ntid.x;
	add.s32 	%r612, %r20, %r343;
	add.s32 	%r344, %r19, %r10;
	mov.b32 	%r345, 0;
	st.shared.u32 	[%r344], %r345;
$L__BB382_6:
	setp.lt.u16 	%p23, %rs1, 2;
	@%p23 bra 	$L__BB382_9;
	shl.b32 	%r346, %r612, 2;
	mov.u32 	%r347, _ZZ9cuda_gemmIiLi128ELi2ELi1ELi256ELi32ELi32ELi64ELi1ELi0EEviiiPT_S1_S1_iiiE3Csh;
	add.s32 	%r613, %r347, %r346;
$L__BB382_8:
	mov.b32 	%r348, 0;
	st.shared.u32 	[%r613], %r348;
	add.s32 	%r349, %r613, %r10;
	st.shared.u32 	[%r349], %r348;
	add.s32 	%r350, %r613, %r60;
	st.shared.u32 	[%r350], %r348;
	add.s32 	%r351, %r613, %r61;
	st.shared.u32 	[%r351], %r348;
	add.s32 	%r612, %r612, %r10;
	add.s32 	%r613, %r613, %r59;
	setp.lt.u32 	%p24, %r612, 256;
	@%p24 bra 	$L__BB382_8;
$L__BB382_9:
	setp.gt.u32 	%p25, %r1, 63;
	@%p25 bra 	$L__BB382_15;
	setp.eq.s32 	%p26, %r21, 3;
	shl.b32 	%r88, %r611, 8;
	mov.u32 	%r615, %r9;
	@%p26 bra 	$L__BB382_14;
	setp.eq.s32 	%p27, %r21, 0;
	add.s32 	%r352, %r88, %r9;
	mul.wide.s32 	%rd7, %r352, 4;
	add.s64 	%rd8, %rd1, %rd7;
	ld.global.v4.u32 	{%r353, %r354, %r355, %r356}, [%rd8];
	st.shared.v4.u32 	[%r22], {%r353, %r354, %r355, %r356};
	mov.u32 	%r615, %r17;
	@%p27 bra 	$L__BB382_14;
	setp.eq.s32 	%p28, %r21, 1;
	add.s32 	%r357, %r88, %r17;
	mul.wide.s32 	%rd9, %r357, 4;
	add.s64 	%rd10, %rd1, %rd9;
	ld.global.v4.u32 	{%r358, %r359, %r360, %r361}, [%rd10];
	st.shared.v4.u32 	[%r23], {%r358, %r359, %r360, %r361};
	mov.u32 	%r615, %r24;
	@%p28 bra 	$L__BB382_14;
	add.s32 	%r615, %r24, %r10;
	add.s32 	%r362, %r88, %r24;
	mul.wide.s32 	%rd11, %r362, 4;
	add.s64 	%rd12, %rd1, %rd11;
	ld.global.v4.u32 	{%r363, %r364, %r365, %r366}, [%rd12];
	shl.b32 	%r367, %r10, 2;
	add.s32 	%r368, %r23, %r367;
	st.shared.v4.u32 	[%r368], {%r363, %r364, %r365, %r366};
$L__BB382_14:
	setp.lt.u32 	%p29, %r18, 3;
	@%p29 bra 	$L__BB382_15;
	bra.uni 	$L__BB382_133;
$L__BB382_15:
	mov.b32 	%r633, 0;
	mov.pred 	%p112, -1;
$L__BB382_16:
	mov.pred 	%p1, %p112;
	shr.u32 	%r634, %r1, 4;
	add.s32 	%r111, %r633, %r11;
$L__BB382_17:
	add.s32 	%r400, %r12, %r634;
	mad.lo.s32 	%r401, %r400, %r257, %r111;
	mul.wide.s32 	%rd21, %r401, 4;
	add.s64 	%rd22, %rd3, %rd21;
	ld.global.u32 	%r402, [%rd22];
	shl.b32 	%r403, %r634, 2;
	add.s32 	%r404, %r13, %r403;
	st.shared.u32 	[%r404], %r402;
	add.s32 	%r634, %r634, %r14;
	setp.lt.u32 	%p32, %r634, 32;
	@%p32 bra 	$L__BB382_17;
	setp.lt.s32 	%p33, %r2, 1;
	bar.sync 	0;
	@%p33 bra 	$L__BB382_123;
	mov.b32 	%r651, 0;
$L__BB382_20:
	setp.lt.s32 	%p34, %r258, 1;
	add.s32 	%r131, %r651, %r4;
	mul.lo.s32 	%r132, %r131, %r258;
	@%p34 bra 	$L__BB382_22;
	add.s32 	%r406, %r25, %r132;
	shl.b32 	%r407, %r406, 2;
	mov.u32 	%r408, _ZZ9cuda_gemmIiLi128ELi2ELi1ELi256ELi32ELi32ELi64ELi1ELi0EEviiiPT_S1_S1_iiiE3Ash;
	add.s32 	%r409, %r408, %r407;
	ld.shared.u32 	%r652, [%r409];
$L__BB382_22:
	setp.lt.s32 	%p35, %r258, 2;
	@%p35 bra 	$L__BB382_24;
	add.s32 	%r410, %r26, %r132;
	shl.b32 	%r411, %r410, 2;
	mov.u32 	%r412, _ZZ9cuda_gemmIiLi128ELi2ELi1ELi256ELi32ELi32ELi64ELi1ELi0EEviiiPT_S1_S1_iiiE3Ash;
	add.s32 	%r413, %r412, %r411;
	ld.shared.u32 	%r653, [%r413];
$L__BB382_24:
	setp.lt.s32 	%p36, %r258, 3;
	@%p36 bra 	$L__BB382_26;
	add.s32 	%r414, %r27, %r132;
	shl.b32 	%r415, %r414, 2;
	mov.u32 	%r416, _ZZ9cuda_gemmIiLi128ELi2ELi1ELi256ELi32ELi32ELi64ELi1ELi0EEviiiPT_S1_S1_iiiE3Ash;
	add.s32 	%r417, %r416, %r415;
	ld.shared.u32 	%r654, [%r417];
$L__BB382_26:
	setp.lt.s32 	%p37, %r258, 4;
	@%p37 bra 	$L__BB382_28;
	add.s32 	%r418, %r28, %r132;
	shl.b32 	%r419, %r418, 2;
	mov.u32 	%r420, _ZZ9cuda_gemmIiLi128ELi2ELi1ELi256ELi32ELi32ELi64ELi1ELi0EEviiiPT_S1_S1_iiiE3Ash;
	add.s32 	%r421, %r420, %r419;
	ld.shared.u32 	%r655, [%r421];
$L__BB382_28:
	setp.lt.s32 	%p38, %r258, 5;
	@%p38 bra 	$L__BB382_30;
	add.s32 	%r422, %r29, %r132;
	shl.b32 	%r423, %r422, 2;
	mov.u32 	%r424, _ZZ9cuda_gemmIiLi128ELi2ELi1ELi256ELi32ELi32ELi64ELi1ELi0EEviiiPT_S1_S1_iiiE3Ash;
	add.s32 	%r425, %r424, %r423;
	ld.shared.u32 	%r656, [%r425];
$L__BB382_30:
	setp.lt.s32 	%p39, %r258, 6;
	@%p39 bra 	$L__BB382_32;
	add.s32 	%r426, %r30, %r132;
	shl.b32 	%r427, %r426, 2;
	mov.u32 	%r428, _ZZ9cuda_gemmIiLi128ELi2ELi1ELi256ELi32ELi32ELi64ELi1ELi0EEviiiPT_S1_S1_iiiE3Ash;
	add.s32 	%r429, %r428, %r427;
	ld.shared.u32 	%r657, [%r429];
$L__BB382_32:
	setp.lt.s32 	%p40, %r258, 7;
	@%p40 bra 	$L__BB382_34;
	add.s32 	%r430, %r31, %r132;
	shl.b32 	%r431, %r430, 2;
	mov.u32 	%r432, _ZZ9cuda_gemmIiLi128ELi2ELi1ELi256ELi32ELi32ELi64ELi1ELi0EEviiiPT_S1_S1_iiiE3Ash;
	add.s32 	%r433, %r432, %r431;
	ld.shared.u32 	%r658, [%r433];
$L__BB382_34:
	setp.lt.s32 	%p41, %r258, 8;
	@%p41 bra 	$L__BB382_36;
	add.s32 	%r434, %r32, %r132;
	shl.b32 	%r435, %r434, 2;
	mov.u32 	%r436, _ZZ9cuda_gemmIiLi128ELi2ELi1ELi256ELi32ELi32ELi64ELi1ELi0EEviiiPT_S1_S1_iiiE3Ash;
	add.s32 	%r437, %r436, %r435;
	ld.shared.u32 	%r659, [%r437];
$L__BB382_36:
	setp.lt.s32 	%p42, %r258, 9;
	@%p42 bra 	$L__BB382_38;
	add.s32 	%r438, %r33, %r132;
	shl.b32 	%r439, %r438, 2;
	mov.u32 	%r440, _ZZ9cuda_gemmIiLi128ELi2ELi1ELi256ELi32ELi32ELi64ELi1ELi0EEviiiPT_S1_S1_iiiE3Ash;
	add.s32 	%r441, %r440, %r439;
	ld.shared.u32 	%r660, [%r441];
$L__BB382_38:
	setp.lt.s32 	%p43, %r258, 10;
	@%p43 bra 	$L__BB382_40;
	add.s32 	%r442, %r34, %r132;
	shl.b32 	%r443, %r442, 2;
	mov.u32 	%r444, _ZZ9cuda_gemmIiLi128ELi2ELi1ELi256ELi32ELi32ELi64ELi1ELi0EEviiiPT_S1_S1_iiiE3Ash;
	add.s32 	%r445, %r444, %r443;
	ld.shared.u32 	%r661, [%r445];
$L__BB382_40:
	setp.lt.s32 	%p44, %r258, 11;
	@%p44 bra 	$L__BB382_42;
	add.s32 	%r446, %r35, %r132;
	shl.b32 	%r447, %r446, 2;
	mov.u32 	%r448, _ZZ9cuda_gemmIiLi128ELi2ELi1ELi256ELi32ELi32ELi64ELi1ELi0EEviiiPT_S1_S1_iiiE3Ash;
	add.s32 	%r449, %r448, %r447;
	ld.shared.u32 	%r662, [%r449];
$L__BB382_42:
	setp.lt.s32 	%p45, %r258, 12;
	@%p45 bra 	$L__BB382_44;
	add.s32 	%r450, %r36, %r132;
	shl.b32 	%r451, %r450, 2;
	mov.u32 	%r452, _ZZ9cuda_gemmIiLi128ELi2ELi1ELi256ELi32ELi32ELi64ELi1ELi0EEviiiPT_S1_S1_iiiE3Ash;
	add.s32 	%r453, %r452, %r451;
	ld.shared.u32 	%r663, [%r453];
$L__BB382_44:
	setp.lt.s32 	%p46, %r258, 13;
	@%p46 bra 	$L__BB382_46;
	add.s32 	%r454, %r37, %r132;
	shl.b32 	%r455, %r454, 2;
	mov.u32 	%r456, _ZZ9cuda_gemmIiLi128ELi2ELi1ELi256ELi32ELi32ELi64ELi1ELi0EEviiiPT_S1_S1_iiiE3Ash;
	add.s32 	%r457, %r456, %r455;
	ld.shared.u32 	%r664, [%r457];
$L__BB382_46:
	setp.lt.s32 	%p47, %r258, 14;
	@%p47 bra 	$L__BB382_48;
	add.s32 	%r458, %r38, %r132;
	shl.b32 	%r459, %r458, 2;
	mov.u32 	%r460, _ZZ9cuda_gemmIiLi128ELi2ELi1ELi256ELi32ELi32ELi64ELi1ELi0EEviiiPT_S1_S1_iiiE3Ash;
	add.s32 	%r461, %r460, %r459;
	ld.shared.u32 	%r665, [%r461];
$L__BB382_48:
	setp.lt.s32 	%p48, %r258, 15;
	@%p48 bra 	$L__BB382_50;
	add.s32 	%r462, %r39, %r132;
	shl.b32 	%r463, %r462, 2;
	mov.u32 	%r464, _ZZ9cuda_gemmIiLi128ELi2ELi1ELi256ELi32ELi32ELi64ELi1ELi0EEviiiPT_S1_S1_iiiE3Ash;
	add.s32 	%r465, %r464, %r463;
	ld.shared.u32 	%r666, [%r465];
$L__BB382_50:
	setp.lt.s32 	%p49, %r258, 16;
	@%p49 bra 	$L__BB382_52;
	add.s32 	%r466, %r40, %r132;
	shl.b32 	%r467, %r466, 2;
	mov.u32 	%r468, _ZZ9cuda_gemmIiLi128ELi2ELi1ELi256ELi32ELi32ELi64ELi1ELi0EEviiiPT_S1_S1_iiiE3Ash;
	add.s32 	%r469, %r468, %r467;
	ld.shared.u32 	%r667, [%r469];
$L__BB382_52:
	setp.ge.s32 	%p50, %r5, %r15;
	@%p50 bra 	$L__BB382_122;
	mov.u32 	%r668, %r5;
$L__BB382_54:
	setp.gt.u32 	%p51, %r258, 64;
	mov.u32 	%r470, _ZZ9cuda_gemmIiLi128ELi2ELi1ELi256ELi32ELi32ELi64ELi1ELi0EEviiiPT_S1_S1_iiiE11kron_fac_sh;
	mad.lo.s32 	%r166, %r668, 132, %r470;
	add.s32 	%r472, %r166, %r471;
	ld.shared.u32 	%r167, [%r472];
	@%p51 bra 	$L__BB382_87;
	setp.eq.s32 	%p68, %r258, 0;
	mov.b32 	%r670, 0;
	@%p68 bra 	$L__BB382_57;
	shfl.sync.idx.b32	%r523|%p69, %r167, %r41, 31, -1;
	mul.lo.s32 	%r670, %r523, %r652;
$L__BB382_57:
	setp.lt.s32 	%p70, %r258, 2;
	@%p70 bra 	$L__BB382_59;
	shfl.sync.idx.b32	%r524|%p71, %r167, %r42, 31, -1;
	mad.lo.s32 	%r670, %r524, %r653, %r670;
$L__BB382_59:
	setp.lt.s32 	%p72, %r258, 3;
	@%p72 bra 	$L__BB382_61;
	shfl.sync.idx.b32	%r525|%p73, %r167, %r43, 31, -1;
	mad.lo.s32 	%r670, %r525, %r654, %r670;
$L__BB382_61:
	setp.lt.s32 	%p74, %r258, 4;
	@%p74 bra 	$L__BB382_63;
	shfl.sync.idx.b32	%r526|%p75, %r167, %r44, 31, -1;
	mad.lo.s32 	%r670, %r526, %r655, %r670;
$L__BB382_63:
	setp.lt.s32 	%p76, %r258, 5;
	@%p76 bra 	$L__BB382_65;
	shfl.sync.idx.b32	%r527|%p77, %r167, %r45, 31, -1;
	mad.lo.s32 	%r670, %r527, %r656, %r670;
$L__BB382_65:
	setp.lt.s32 	%p78, %r258, 6;
	@%p78 bra 	$L__BB382_67;
	shfl.sync.idx.b32	%r528|%p79, %r167, %r46, 31, -1;
	mad.lo.s32 	%r670, %r528, %r657, %r670;
$L__BB382_67:
	setp.lt.s32 	%p80, %r258, 7;
	@%p80 bra 	$L__BB382_69;
	shfl.sync.idx.b32	%r529|%p81, %r167, %r47, 31, -1;
	mad.lo.s32 	%r670, %r529, %r658, %r670;
$L__BB382_69:
	setp.lt.s32 	%p82, %r258, 8;
	@%p82 bra 	$L__BB382_71;
	shfl.sync.idx.b32	%r530|%p83, %r167, %r48, 31, -1;
	mad.lo.s32 	%r670, %r530, %r659, %r670;
$L__BB382_71:
	setp.lt.s32 	%p84, %r258, 9;
	@%p84 bra 	$L__BB382_73;
	shfl.sync.idx.b32	%r531|%p85, %r167, %r49, 31, -1;
	mad.lo.s32 	%r670, %r531, %r660, %r670;
$L__BB382_73:
	setp.lt.s32 	%p86, %r258, 10;
	@%p86 bra 	$L__BB382_75;
	shfl.sync.idx.b32	%r532|%p87, %r167, %r50, 31, -1;
	mad.lo.s32 	%r670, %r532, %r661, %r670;
$L__BB382_75:
	setp.lt.s32 	%p88, %r258, 11;
	@%p88 bra 	$L__BB382_77;
	shfl.sync.idx.b32	%r533|%p89, %r167, %r51, 31, -1;
	mad.lo.s32 	%r670, %r533, %r662, %r670;
$L__BB382_77:
	setp.lt.s32 	%p90, %r258, 12;
	@%p90 bra 	$L__BB382_79;
	shfl.sync.idx.b32	%r534|%p91, %r167, %r52, 31, -1;
	mad.lo.s32 	%r670, %r534, %r663, %r670;
$L__BB382_79:
	setp.lt.s32 	%p92, %r258, 13;
	@%p92 bra 	$L__BB382_81;
	shfl.sync.idx.b32	%r535|%p93, %r167, %r53, 31, -1;
	mad.lo.s32 	%r670, %r535, %r664, %r670;
$L__BB382_81:
	setp.lt.s32 	%p94, %r258, 14;
	@%p94 bra 	$L__BB382_83;
	shfl.sync.idx.b32	%r536|%p95, %r167, %r54, 31, -1;
	mad.lo.s32 	%r670, %r536, %r665, %r670;
$L__BB382_83:
	setp.lt.s32 	%p96, %r258, 15;
	@%p96 bra 	$L__BB382_85;
	shfl.sync.idx.b32	%r537|%p97, %r167, %r55, 31, -1;
	mad.lo.s32 	%r670, %r537, %r666, %r670;
$L__BB382_85:
	setp.lt.s32 	%p98, %r258, 16;
	@%p98 bra 	$L__BB382_119;
	shfl.sync.idx.b32	%r538|%p99, %r167, %r56, 31, -1;
	mad.lo.s32 	%r670, %r538, %r667, %r670;
	bra.uni 	$L__BB382_119;
$L__BB382_87:
	mov.b32 	%r670, 0;
	@%p34 bra 	$L__BB382_89;
	shl.b32 	%r474, %r25, 2;
	add.s32 	%r475, %r166, %r474;
	ld.shared.u32 	%r476, [%r475];
	mul.lo.s32 	%r670, %r476, %r652;
$L__BB382_89:
	@%p35 bra 	$L__BB382_91;
	shl.b32 	%r477, %r26, 2;
	add.s32 	%r478, %r166, %r477;
	ld.shared.u32 	%r479, [%r478];
	mad.lo.s32 	%r670, %r479, %r653, %r670;
$L__BB382_91:
	@%p36 bra 	$L__BB382_93;
	shl.b32 	%r480, %r27, 2;
	add.s32 	%r481, %r166, %r480;
	ld.shared.u32 	%r482, [%r481];
	mad.lo.s32 	%r670, %r482, %r654, %r670;
$L__BB382_93:
	setp.lt.s32 	%p55, %r258, 4;
	@%p55 bra 	$L__BB382_95;
	shl.b32 	%r483, %r28, 2;
	add.s32 	%r484, %r166, %r483;
	ld.shared.u32 	%r485, [%r484];
	mad.lo.s32 	%r670, %r485, %r655, %r670;
$L__BB382_95:
	setp.lt.s32 	%p56, %r258, 5;
	@%p56 bra 	$L__BB382_97;
	shl.b32 	%r486, %r29, 2;
	add.s32 	%r487, %r166, %r486;
	ld.shared.u32 	%r488, [%r487];
	mad.lo.s32 	%r670, %r488, %r656, %r670;
$L__BB382_97:
	setp.lt.s32 	%p57, %r258, 6;
	@%p57 bra 	$L__BB382_99;
	shl.b32 	%r489, %r30, 2;
	add.s32 	%r490, %r166, %r489;
	ld.shared.u32 	%r491, [%r490];
	mad.lo.s32 	%r670, %r491, %r657, %r670;
$L__BB382_99:
	setp.lt.s32 	%p58, %r258, 7;
	@%p58 bra 	$L__BB382_101;
	shl.b32 	%r492, %r31, 2;
	add.s32 	%r493, %r166, %r492;
	ld.shared.u32 	%r494, [%r493];
	mad.lo.s32 	%r670, %r494, %r658, %r670;
$L__BB382_101:
	setp.lt.s32 	%p59, %r258, 8;
	@%p59 bra 	$L__BB382_103;
	shl.b32 	%r495, %r32, 2;
	add.s32 	%r496, %r166, %r495;
	ld.shared.u32 	%r497, [%r496];
	mad.lo.s32 	%r670, %r497, %r659, %r670;
$L__BB382_103:
	setp.lt.s32 	%p60, %r258, 9;
	@%p60 bra 	$L__BB382_105;
	shl.b32 	%r498, %r33, 2;
	add.s32 	%r499, %r166, %r498;
	ld.shared.u32 	%r500, [%r499];
	mad.lo.s32 	%r670, %r500, %r660, %r670;
$L__BB382_105:
	setp.lt.s32 	%p61, %r258, 10;
	@%p61 bra 	$L__BB382_107;
	shl.b32 	%r501, %r34, 2;
	add.s32 	%r502, %r166, %r501;
	ld.shared.u32 	%r503, [%r502];
	mad.lo.s32 	%r670, %r503, %r661, %r670;
$L__BB382_107:
	setp.lt.s32 	%p62, %r258, 11;
	@%p62 bra 	$L__BB382_109;
	shl.b32 	%r504, %r35, 2;
	add.s32 	%r505, %r166, %r504;
	ld.shared.u32 	%r506, [%r505];
	mad.lo.s32 	%r670, %r506, %r662, %r670;
$L__BB382_109:
	setp.lt.s32 	%p63, %r258, 12;
	@%p63 bra 	$L__BB382_111;
	shl.b32 	%r507, %r36, 2;
	add.s32 	%r508, %r166, %r507;
	ld.shared.u32 	%r509, [%r508];
	mad.lo.s32 	%r670, %r509, %r663, %r670;
$L__BB382_111:
	setp.lt.s32 	%p64, %r258, 13;
	@%p64 bra 	$L__BB382_113;
	shl.b32 	%r510, %r37, 2;
	add.s32 	%r511, %r166, %r510;
	ld.shared.u32 	%r512, [%r511];
	mad.lo.s32 	%r670, %r512, %r664, %r670;
$L__BB382_113:
	setp.lt.s32 	%p65, %r258, 14;
	@%p65 bra 	$L__BB382_115;
	shl.b32 	%r513, %r38, 2;
	add.s32 	%r514, %r166, %r513;
	ld.shared.u32 	%r515, [%r514];
	mad.lo.s32 	%r670, %r515, %r665, %r670;
$L__BB382_115:
	setp.lt.s32 	%p66, %r258, 15;
	@%p66 bra 	$L__BB382_117;
	shl.b32 	%r516, %r39, 2;
	add.s32 	%r517, %r166, %r516;
	ld.shared.u32 	%r518, [%r517];
	mad.lo.s32 	%r670, %r518, %r666, %r670;
$L__BB382_117:
	setp.lt.s32 	%p67, %r258, 16;
	@%p67 bra 	$L__BB382_119;
	shl.b32 	%r519, %r40, 2;
	add.s32 	%r520, %r166, %r519;
	ld.shared.u32 	%r521, [%r520];
	mad.lo.s32 	%r670, %r521, %r667, %r670;
$L__BB382_119:
	setp.ne.s32 	%p100, %r8, 0;
	add.s32 	%r539, %r668, %r633;
	mad.lo.s32 	%r231, %r539, %r2, %r131;
	shfl.sync.down.b32	%r540|%p101, %r670, 1, 7711, -1;
	add.s32 	%r232, %r540, %r670;
	@%p100 bra 	$L__BB382_121;
	shl.b32 	%r541, %r231, 2;
	mov.u32 	%r542, _ZZ9cuda_gemmIiLi128ELi2ELi1ELi256ELi32ELi32ELi64ELi1ELi0EEviiiPT_S1_S1_iiiE3Csh;
	add.s32 	%r543, %r542, %r541;
	ld.shared.u32 	%r544, [%r543];
	add.s32 	%r545, %r544, %r232;
	st.shared.u32 	[%r543], %r545;
$L__BB382_121:
	add.s32 	%r668, %r668, %r62;
	setp.lt.s32 	%p102, %r668, %r15;
	@%p102 bra 	$L__BB382_54;
$L__BB382_122:
	add.s32 	%r651, %r651, %r3;
	setp.lt.s32 	%p103, %r651, %r2;
	@%p103 bra 	$L__BB382_20;
$L__BB382_123:
	mov.b32 	%r633, 16;
	mov.pred 	%p112, 0;
	@%p1 bra 	$L__BB382_16;
	bar.sync 	0;
	@%p25 bra 	$L__BB382_131;
	setp.eq.s32 	%p106, %r21, 3;
	shl.b32 	%r251, %r611, 8;
	mov.u32 	%r716, %r9;
	@%p106 bra 	$L__BB382_129;
	setp.eq.s32 	%p107, %r21, 0;
	add.s32 	%r547, %r251, %r9;
	mul.wide.s32 	%rd23, %r547, 4;
	add.s64 	%rd24, %rd2, %rd23;
	ld.shared.v4.u32 	{%r548, %r549, %r550, %r551}, [%r57];
	st.global.v4.u32 	[%rd24], {%r548, %r549, %r550, %r551};
	mov.u32 	%r716, %r17;
	@%p107 bra 	$L__BB382_129;
	setp.eq.s32 	%p108, %r21, 1;
	add.s32 	%r552, %r251, %r17;
	mul.wide.s32 	%rd25, %r552, 4;
	add.s64 	%rd26, %rd2, %rd25;
	ld.shared.v4.u32 	{%r553, %r554, %r555, %r556}, [%r58];
	st.global.v4.u32 	[%rd26], {%r553, %r554, %r555, %r556};
	mov.u32 	%r716, %r24;
	@%p108 bra 	$L__BB382_129;
	add.s32 	%r716, %r24, %r10;
	add.s32 	%r557, %r251, %r24;
	mul.wide.s32 	%rd27, %r557, 4;
	add.s64 	%rd28, %rd2, %rd27;
	shl.b32 	%r558, %r10, 2;
	add.s32 	%r559, %r58, %r558;
	ld.shared.v4.u32 	{%r560, %r561, %r562, %r563}, [%r559];
	st.global.v4.u32 	[%rd28], {%r560, %r561, %r562, %r563};
$L__BB382_129:
	setp.lt.u32 	%p109, %r18, 3;
	@%p109 bra 	$L__BB382_131;
$L__BB382_130:
	add.s32 	%r564, %r251, %r716;
	mul.wide.s32 	%rd29, %r564, 4;
	add.s64 	%rd30, %rd2, %rd29;
	shl.b32 	%r565, %r716, 2;
	mov.u32 	%r566, _ZZ9cuda_gemmIiLi128ELi2ELi1ELi256ELi32ELi32ELi64ELi1ELi0EEviiiPT_S1_S1_iiiE3Csh;
	add.s32 	%r567, %r566, %r565;
	ld.shared.v4.u32 	{%r568, %r569, %r570, %r571}, [%r567];
	st.global.v4.u32 	[%rd30], {%r568, %r569, %r570, %r571};
	add.s32 	%r572, %r716, %r10;
	add.s32 	%r573, %r251, %r572;
	mul.wide.s32 	%rd31, %r573, 4;
	add.s64 	%rd32, %rd2, %rd31;
	shl.b32 	%r574, %r10, 2;
	add.s32 	%r575, %r567, %r574;
	ld.shared.v4.u32 	{%r576, %r577, %r578, %r579}, [%r575];
	st.global.v4.u32 	[%rd32], {%r576, %r577, %r578, %r579};
	add.s32 	%r580, %r572, %r10;
	add.s32 	%r581, %r251, %r580;
	mul.wide.s32 	%rd33, %r581, 4;
	add.s64 	%rd34, %rd2, %rd33;
	add.s32 	%r582, %r575, %r574;
	ld.shared.v4.u32 	{%r583, %r584, %r585, %r586}, [%r582];
	st.global.v4.u32 	[%rd34], {%r583, %r584, %r585, %r586};
	add.s32 	%r587, %r580, %r10;
	add.s32 	%r588, %r251, %r587;
	mul.wide.s32 	%rd35, %r588, 4;
	add.s64 	%rd36, %rd2, %rd35;
	add.s32 	%r589, %r582, %r574;
	ld.shared.v4.u32 	{%r590, %r591, %r592, %r593}, [%r589];
	st.global.v4.u32 	[%rd36], {%r590, %r591, %r592, %r593};
	add.s32 	%r716, %r587, %r10;
	setp.lt.u32 	%p110, %r716, 256;
	@%p110 bra 	$L__BB382_130;
$L__BB382_131:
	add.s32 	%r611, %r611, %r7;
	shl.b32 	%r594, %r7, 1;
	setp.lt.u32 	%p111, %r611, %r594;
	@%p111 bra 	$L__BB382_2;
$L__BB382_132:
	ret;
$L__BB382_133:
	add.s32 	%r369, %r88, %r615;
	mul.wide.s32 	%rd13, %r369, 4;
	add.s64 	%rd14, %rd1, %rd13;
	ld.global.v4.u32 	{%r370, %r371, %r372, %r373}, [%rd14];
	shl.b32 	%r374, %r615, 2;
	mov.u32 	%r375, _ZZ9cuda_gemmIiLi128ELi2ELi1ELi256ELi32ELi32ELi64ELi1ELi0EEviiiPT_S1_S1_iiiE3Ash;
	add.s32 	%r376, %r375, %r374;
	st.shared.v4.u32 	[%r376], {%r370, %r371, %r372, %r373};
	add.s32 	%r377, %r615, %r10;
	add.s32 	%r378, %r88, %r377;
	mul.wide.s32 	%rd15, %r378, 4;
	add.s64 	%rd16, %rd1, %rd15;
	ld.global.v4.u32 	{%r379, %r380, %r381, %r382}, [%rd16];
	shl.b32 	%r383, %r10, 2;
	add.s32 	%r384, %r376, %r383;
	st.shared.v4.u32 	[%r384], {%r379, %r380, %r381, %r382};
	add.s32 	%r385, %r377, %r10;
	add.s32 	%r386, %r88, %r385;
	mul.wide.s32 	%rd17, %r386, 4;
	add.s64 	%rd18, %rd1, %rd17;
	ld.global.v4.u32 	{%r387, %r388, %r389, %r390}, [%rd18];
	add.s32 	%r391, %r384, %r383;
	st.shared.v4.u32 	[%r391], {%r387, %r388, %r389, %r390};
	add.s32 	%r392, %r385, %r10;
	add.s32 	%r393, %r88, %r392;
	mul.wide.s32 	%rd19, %r393, 4;
	add.s64 	%rd20, %rd1, %rd19;
	ld.global.v4.u32 	{%r394, %r395, %r396, %r397}, [%rd20];
	add.s32 	%r398, %r391, %r383;
	st.shared.v4.u32 	[%r398], {%r394, %r395, %r396, %r397};
	add.s32 	%r615, %r392, %r10;
	setp.lt.u32 	%p30, %r615, 256;
	@%p30 bra 	$L__BB382_133;
	bra.uni 	$L__BB382_15;

}
	// .globl	_Z9cuda_gemmIiLi128ELi2ELi1ELi256ELi32ELi32ELi64ELi1ELi1EEviiiPT_S1_S1_iii
.visible .entry _Z9cuda_gemmIiLi128ELi2ELi1ELi256ELi32ELi32ELi64ELi1ELi1EEviiiPT_S1_S1_iii(
	.param .u32 _Z9cuda_gemmIiLi128ELi2ELi1ELi256ELi32ELi32ELi64ELi1ELi1EEviiiPT_S1_S1_iii_param_0,
	.param .u32 _Z9cuda_gemmIiLi128ELi2ELi1ELi256ELi32ELi32ELi64ELi1ELi1EEviiiPT_S1_S1_iii_param_1,
	.param .u32 _Z9cuda_gemmIiLi128ELi2ELi1ELi256ELi32ELi32ELi64ELi1ELi1EEviiiPT_S1_S1_iii_param_2,
	.param .u64 .ptr .align 1 _Z9cuda_gemmIiLi128ELi2ELi1ELi256ELi32ELi32ELi64ELi1ELi1EEviiiPT_S1_S1_iii_param_3,
	.param .u64 .ptr .align 1 _Z9cuda_gemmIiLi128ELi2ELi1ELi256ELi32ELi32ELi64ELi1ELi1EEviiiPT_S1_S1_iii_param_4,
	.param .u64 .ptr .align 1 _Z9cuda_gemmIiLi128ELi2ELi1ELi256ELi32ELi32ELi64ELi1ELi1EEviiiPT_S1_S1_iii_param_5,
	.param .u32 _Z9cuda_gemmIiLi128ELi2ELi1ELi256ELi32ELi32ELi64ELi1ELi1EEviiiPT_S1_S1_iii_param_6,
	.param .u32 _Z9cuda_gemmIiLi128ELi2ELi1ELi256ELi32ELi32ELi64ELi1ELi1EEviiiPT_S1_S1_iii_param_7,
	.param .u32 _Z9cuda_gemmIiLi128ELi2ELi1ELi256ELi32ELi32ELi64ELi1ELi1EEviiiPT_S1_S1_iii_param_8
)
.maxntid 128
{
	.reg .pred 	%p<61>;
	.reg .b16 	%rs<8>;
	.reg .b32 	%r<380>;
	.reg .b64 	%rd<39>;
	// demoted variable
	.shared .align 128 .b8 _ZZ9cuda_gemmIiLi128ELi2ELi1ELi256ELi32ELi32ELi64ELi1ELi1EEviiiPT_S1_S1_iiiE11kron_fac_sh[2112];
	// demoted variable
	.shared .align 128 .b8 _ZZ9cuda_gemmIiLi128ELi2ELi1ELi256ELi32ELi32ELi64ELi1ELi1EEviiiPT_S1_S1_iiiE3Ash[1024];
	// demoted variable
	.shared .align 128 .b8 _ZZ9cuda_gemmIiLi128ELi2ELi1ELi256ELi32ELi32ELi64ELi1ELi1EEviiiPT_S1_S1_iiiE3Csh[1024];
	ld.param.u64 	%rd4, [_Z9cuda_gemmIiLi128ELi2ELi1ELi256ELi32ELi32ELi64ELi1ELi1EEviiiPT_S1_S1_iii_param_3];
	ld.param.u64 	%rd5, [_Z9cuda_gemmIiLi128ELi2ELi1ELi256ELi32ELi32ELi64ELi1ELi1EEviiiPT_S1_S1_iii_param_4];
	ld.param.u64 	%rd6, [_Z9cuda_gemmIiLi128ELi2ELi1ELi256ELi32ELi32ELi64ELi1ELi1EEviiiPT_S1_S1_iii_param_5];
	cvta.to.global.u64 	%rd1, %rd4;
	cvta.to.global.u64 	%rd2, %rd5;
	cvta.to.global.u64 	%rd3, %rd6;
	mov.u32 	%r1, %tid.x;
	shr.u32 	%r118, %r1, 1;
	and.b32  	%r2, %r118, 7;
	mov.u32 	%r368, %ctaid.y;
	mov.u32 	%r4, %nctaid.y;
	shl.b32 	%r5, %r4, 1;
	setp.ge.u32 	%p1, %r368, %r5;
	@%p1 bra 	$L__BB383_36;
	and.b32  	%r6, %r1, 1;
	mov.u32 	%r119, %ctaid.z;
	mov.u32 	%r120, %ntid.x;
	shl.b32 	%r7, %r1, 2;
	shl.b32 	%r8, %r120, 2;
	and.b32  	%r121, %r1, 15;
	shl.b32 	%r122, %r119, 10;
	or.b32  	%r9, %r122, %r121;
	mov.u32 	%r123, _ZZ9cuda_gemmIiLi128ELi2ELi1ELi256ELi32ELi32ELi64ELi1ELi1EEviiiPT_S1_S1_iiiE11kron_fac_sh;
	mad.lo.s32 	%r10, %r121, 132, %r123;
	shr.u32 	%r11, %r120, 4;
	shl.b32 	%r124, %r1, 4;
	and.b32  	%r125, %r124, 16;
	shl.b32 	%r126, %r2, 5;
	or.b32  	%r127, %r126, %r125;
	and.b32  	%r128, %r7, 124;
	add.s32 	%r12, %r123, %r128;
	add.s32 	%r13, %r1, %r120;
	cvt.u16.u32 	%rs3, %r13;
	not.b16 	%rs4, %rs3;
	and.b16  	%rs5, %rs4, 255;
	cvt.u16.u32 	%rs6, %r120;
	and.b16  	%rs7, %rs6, 255;
	div.u16 	%rs1, %rs5, %rs7;
	add.s32 	%r14, %r7, %r8;
	max.u32 	%r129, %r14, 256;
	setp.lt.u32 	%p2, %r14, 256;
	selp.u32 	%r130, 1, 0, %p2;
	or.b32  	%r131, %r14, %r130;
	sub.s32 	%r132, %r129, %r131;
	div.u32 	%r133, %r132, %r8;
	add.s32 	%r15, %r133, %r130;
	mov.u32 	%r134, _ZZ9cuda_gemmIiLi128ELi2ELi1ELi256ELi32ELi32ELi64ELi1ELi1EEviiiPT_S1_S1_iiiE3Csh;
	add.s32 	%r16, %r134, %r7;
	add.s32 	%r17, %r16, %r8;
	add.s32 	%r18, %r13, %r120;
	and.b32  	%r19, %r15, 3;
	mov.u32 	%r135, _ZZ9cuda_gemmIiLi128ELi2ELi1ELi256ELi32ELi32ELi64ELi1ELi1EEviiiPT_S1_S1_iiiE3Ash;
	add.s32 	%r20, %r135, %r124;
	shl.b32 	%r50, %r120, 4;
	add.s32 	%r21, %r20, %r50;
	add.s32 	%r22, %r14, %r8;
	or.b32  	%r136, %r127, %r2;
	shl.b32 	%r137, %r136, 2;
	add.s32 	%r23, %r135, %r137;
	or.b32  	%r138, %r2, 8;
	or.b32  	%r139, %r127, %r138;
	shl.b32 	%r140, %r139, 2;
	add.s32 	%r24, %r135, %r140;
	add.s32 	%r141, %r2, 9;
	and.b32  	%r142, %r141, 15;
	or.b32  	%r143, %r127, %r142;
	shl.b32 	%r144, %r143, 2;
	add.s32 	%r25, %r135, %r144;
	add.s32 	%r145, %r2, 10;
	and.b32  	%r146, %r145, 15;
	or.b32  	%r147, %r127, %r146;
	shl.b32 	%r148, %r147, 2;
	add.s32 	%r26, %r135, %r148;
	add.s32 	%r149, %r2, 11;
	and.b32  	%r150, %r149, 15;
	or.b32  	%r151, %r127, %r150;
	shl.b32 	%r152, %r151, 2;
	add.s32 	%r27, %r135, %r152;
	add.s32 	%r153, %r2, 12;
	and.b32  	%r154, %r153, 15;
	or.b32  	%r155, %r127, %r154;
	shl.b32 	%r156, %r155, 2;
	add.s32 	%r28, %r135, %r156;
	add.s32 	%r157, %r2, 13;
	and.b32  	%r158, %r157, 15;
	or.b32  	%r159, %r127, %r158;
	shl.b32 	%r160, %r159, 2;
	add.s32 	%r29, %r135, %r160;
	add.s32 	%r161, %r2, 14;
	and.b32  	%r162, %r161, 15;
	or.b32  	%r163, %r127, %r162;
	shl.b32 	%r164, %r163, 2;
	add.s32 	%r30, %r135, %r164;
	add.s32 	%r165, %r2, -1;
	and.b32  	%r166, %r165, 15;
	or.b32  	%r167, %r127, %r166;
	shl.b32 	%r168, %r167, 2;
	add.s32 	%r31, %r135, %r168;
	mad.lo.s32 	%r32, %r2, -31, %r127;
	add.s32 	%r33, %r32, 1;
	add.s32 	%r34, %r32, 2;
	add.s32 	%r35, %r32, 3;
	add.s32 	%r36, %r32, 4;
	add.s32 	%r37, %r32, 5;
	add.s32 	%r38, %r32, 6;
	add.s32 	%r39, %r32, 7;
	or.b32  	%r40, %r125, %r138;
	or.b32  	%r41, %r125, %r142;
	or.b32  	%r42, %r125, %r146;
	or.b32  	%r43, %r125, %r150;
	or.b32  	%r44, %r125, %r154;
	or.b32  	%r45, %r125, %r158;
	or.b32  	%r46, %r125, %r162;
	or.b32  	%r47, %r125, %r166;
	mad.lo.s32 	%r48, %r1, 12, %r16;
	add.s32 	%r49, %r48, %r50;
	shl.b32 	%r51, %r120, 3;
	mul.lo.s32 	%r52, %r120, 12;
	and.b16  	%rs2, %rs1, 3;
$L__BB383_2:
	setp.eq.s16 	%p3, %rs2, 2;
	mov.u32 	%r369, %r1;
	@%p3 bra 	$L__BB383_6;
	setp.eq.s16 	%p4, %rs2, 3;
	mov.b32 	%r169, 0;
	st.shared.u32 	[%r16], %r169;
	mov.u32 	%r369, %r13;
	@%p4 bra 	$L__BB383_6;
	setp.eq.s16 	%p5, %rs2, 0;
	mov.b32 	%r170, 0;
	st.shared.u32 	[%r17], %r170;
	mov.u32 	%r369, %r18;
	@%p5 bra 	$L__BB383_6;
	mov.u32 	%r171, %ntid.x;
	add.s32 	%r369, %r18, %r171;
	add.s32 	%r172, %r17, %r8;
	mov.b32 	%r173, 0;
	st.shared.u32 	[%r172], %r173;
$L__BB383_6:
	setp.lt.u16 	%p6, %rs1, 2;
	@%p6 bra 	$L__BB383_9;
	shl.b32 	%r174, %r369, 2;
	mov.u32 	%r175, _ZZ9cuda_gemmIiLi128ELi2ELi1ELi256ELi32ELi32ELi64ELi1ELi1EEviiiPT_S1_S1_iiiE3Csh;
	add.s32 	%r370, %r175, %r174;
$L__BB383_8:
	mov.b32 	%r176, 0;
	st.shared.u32 	[%r370], %r176;
	add.s32 	%r177, %r370, %r8;
	st.shared.u32 	[%r177], %r176;
	add.s32 	%r178, %r370, %r51;
	st.shared.u32 	[%r178], %r176;
	add.s32 	%r179, %r370, %r52;
	st.shared.u32 	[%r179], %r176;
	add.s32 	%r369, %r369, %r8;
	add.s32 	%r370, %r370, %r50;
	setp.lt.u32 	%p7, %r369, 256;
	@%p7 bra 	$L__BB383_8;
$L__BB383_9:
	setp.gt.u32 	%p8, %r1, 63;
	@%p8 bra 	$L__BB383_16;
	setp.eq.s32 	%p9, %r19, 3;
	shl.b32 	%r61, %r368, 8;
	mov.u32 	%r372, %r7;
	@%p9 bra 	$L__BB383_14;
	setp.eq.s32 	%p10, %r19, 0;
	add.s32 	%r180, %r61, %r7;
	mul.wide.s32 	%rd7, %r180, 4;
	add.s64 	%rd8, %rd1, %rd7;
	ld.global.v4.u32 	{%r181, %r182, %r183, %r184}, [%rd8];
	st.shared.v4.u32 	[%r20], {%r181, %r182, %r183, %r184};
	mov.u32 	%r372, %r14;
	@%p10 bra 	$L__BB383_14;
	setp.eq.s32 	%p11, %r19, 1;
	add.s32 	%r185, %r61, %r14;
	mul.wide.s32 	%rd9, %r185, 4;
	add.s64 	%rd10, %rd1, %rd9;
	ld.global.v4.u32 	{%r186, %r187, %r188, %r189}, [%rd10];
	st.shared.v4.u32 	[%r21], {%r186, %r187, %r188, %r189};
	mov.u32 	%r372, %r22;
	@%p11 bra 	$L__BB383_14;
	add.s32 	%r372, %r22, %r8;
	add.s32 	%r190, %r61, %r22;
	mul.wide.s32 	%rd11, %r190, 4;
	add.s64 	%rd12, %rd1, %rd11;
	ld.global.v4.u32 	{%r191, %r192, %r193, %r194}, [%rd12];
	shl.b32 	%r195, %r8, 2;
	add.s32 	%r196, %r21, %r195;
	st.shared.v4.u32 	[%r196], {%r191, %r192, %r193, %r194};
$L__BB383_14:
	setp.lt.u32 	%p12, %r15, 3;
	@%p12 bra 	$L__BB383_16;
$L__BB383_15:
	add.s32 	%r197, %r61, %r372;
	mul.wide.s32 	%rd13, %r197, 4;
	add.s64 	%rd14, %rd1, %rd13;
	ld.global.v4.u32 	{%r198, %r199, %r200, %r201}, [%rd14];
	shl.b32 	%r202, %r372, 2;
	mov.u32 	%r203, _ZZ9cuda_gemmIiLi128ELi2ELi1ELi256ELi32ELi32ELi64ELi1ELi1EEviiiPT_S1_S1_iiiE3Ash;
	add.s32 	%r204, %r203, %r202;
	st.shared.v4.u32 	[%r204], {%r198, %r199, %r200, %r201};
	add.s32 	%r205, %r372, %r8;
	add.s32 	%r206, %r61, %r205;
	mul.wide.s32 	%rd15, %r206, 4;
	add.s64 	%rd16, %rd1, %rd15;
	ld.global.v4.u32 	{%r207, %r208, %r209, %r210}, [%rd16];
	shl.b32 	%r211, %r8, 2;
	add.s32 	%r212, %r204, %r211;
	st.shared.v4.u32 	[%r212], {%r207, %r208, %r209, %r210};
	add.s32 	%r213, %r205, %r8;
	add.s32 	%r214, %r61, %r213;
	mul.wide.s32 	%rd17, %r214, 4;
	add.s64 	%rd18, %rd1, %rd17;
	ld.global.v4.u32 	{%r215, %r216, %r217, %r218}, [%rd18];
	add.s32 	%r219, %r212, %r211;
	st.shared.v4.u32 	[%r219], {%r215, %r216, %r217, %r218};
	add.s32 	%r220, %r213, %r8;
	add.s32 	%r221, %r61, %r220;
	mul.wide.s32 	%rd19, %r221, 4;
	add.s64 	%rd20, %rd1, %rd19;
	ld.global.v4.u32 	{%r222, %r223, %r224, %r225}, [%rd20];
	add.s32 	%r226, %r219, %r211;
	st.shared.v4.u32 	[%r226], {%r222, %r223, %r224, %r225};
	add.s32 	%r372, %r220, %r8;
	setp.lt.u32 	%p13, %r372, 256;
	@%p13 bra 	$L__BB383_15;
$L__BB383_16:
	shr.u32 	%r374, %r1, 4;
$L__BB383_17:
	shl.b32 	%r227, %r374, 5;
	add.s32 	%r228, %r9, %r227;
	mul.wide.u32 	%rd21, %r228, 4;
	add.s64 	%rd22, %rd2, %rd21;
	ld.global.u32 	%r229, [%rd22];
	shl.b32 	%r230, %r374, 2;
	add.s32 	%r231, %r10, %r230;
	st.shared.u32 	[%r231], %r229;
	add.s32 	%r374, %r374, %r11;
	setp.lt.u32 	%p14, %r374, 32;
	@%p14 bra 	$L__BB383_17;
	shr.u32 	%r375, %r1, 4;
	bar.sync 	0;
	ld.shared.u32 	%r70, [%r23];
	ld.shared.u32 	%r71, [%r23+4];
	ld.shared.u32 	%r72, [%r23+8];
	ld.shared.u32 	%r73, [%r23+12];
	ld.shared.u32 	%r74, [%r23+16];
	ld.shared.u32 	%r75, [%r23+20];
	ld.shared.u32 	%r76, [%r23+24];
	ld.shared.u32 	%r77, [%r23+28];
	ld.shared.u32 	%r78, [%r24];
	ld.shared.u32 	%r79, [%r25];
	ld.shared.u32 	%r80, [%r26];
	ld.shared.u32 	%r81, [%r27];
	ld.shared.u32 	%r82, [%r28];
	ld.shared.u32 	%r83, [%r29];
	ld.shared.u32 	%r84, [%r30];
	ld.shared.u32 	%r85, [%r31];
$L__BB383_19:
	setp.ne.s32 	%p15, %r6, 0;
	mad.lo.s32 	%r232, %r375, 132, %r12;
	ld.shared.u32 	%r233, [%r232];
	shfl.sync.idx.b32	%r234|%p16, %r233, %r32, 31, -1;
	mul.lo.s32 	%r235, %r234, %r70;
	shfl.sync.idx.b32	%r236|%p17, %r233, %r33, 31, -1;
	mad.lo.s32 	%r237, %r236, %r71, %r235;
	shfl.sync.idx.b32	%r238|%p18, %r233, %r34, 31, -1;
	mad.lo.s32 	%r239, %r238, %r72, %r237;
	shfl.sync.idx.b32	%r240|%p19, %r233, %r35, 31, -1;
	mad.lo.s32 	%r241, %r240, %r73, %r239;
	shfl.sync.idx.b32	%r242|%p20, %r233, %r36, 31, -1;
	mad.lo.s32 	%r243, %r242, %r74, %r241;
	shfl.sync.idx.b32	%r244|%p21, %r233, %r37, 31, -1;
	mad.lo.s32 	%r245, %r244, %r75, %r243;
	shfl.sync.idx.b32	%r246|%p22, %r233, %r38, 31, -1;
	mad.lo.s32 	%r247, %r246, %r76, %r245;
	shfl.sync.idx.b32	%r248|%p23, %r233, %r39, 31, -1;
	mad.lo.s32 	%r249, %r248, %r77, %r247;
	shfl.sync.idx.b32	%r250|%p24, %r233, %r40, 31, -1;
	mad.lo.s32 	%r251, %r250, %r78, %r249;
	shfl.sync.idx.b32	%r252|%p25, %r233, %r41, 31, -1;
	mad.lo.s32 	%r253, %r252, %r79, %r251;
	shfl.sync.idx.b32	%r254|%p26, %r233, %r42, 31, -1;
	mad.lo.s32 	%r255, %r254, %r80, %r253;
	shfl.sync.idx.b32	%r256|%p27, %r233, %r43, 31, -1;
	mad.lo.s32 	%r257, %r256, %r81, %r255;
	shfl.sync.idx.b32	%r258|%p28, %r233, %r44, 31, -1;
	mad.lo.s32 	%r259, %r258, %r82, %r257;
	shfl.sync.idx.b32	%r260|%p29, %r233, %r45, 31, -1;
	mad.lo.s32 	%r261, %r260, %r83, %r259;
	shfl.sync.idx.b32	%r262|%p30, %r233, %r46, 31, -1;
	mad.lo.s32 	%r263, %r262, %r84, %r261;
	shfl.sync.idx.b32	%r264|%p31, %r233, %r47, 31, -1;
	mad.lo.s32 	%r265, %r264, %r85, %r263;
	shfl.sync.down.b32	%r266|%p32, %r265, 1, 7711, -1;
	add.s32 	%r87, %r266, %r265;
	@%p15 bra 	$L__BB383_21;
	shl.b32 	%r267, %r2, 2;
	shl.b32 	%r268, %r375, 5;
	or.b32  	%r269, %r268, %r267;
	mov.u32 	%r270, _ZZ9cuda_gemmIiLi128ELi2ELi1ELi256ELi32ELi32ELi64ELi1ELi1EEviiiPT_S1_S1_iiiE3Csh;
	add.s32 	%r271, %r270, %r269;
	ld.shared.u32 	%r272, [%r271];
	add.s32 	%r273, %r272, %r87;
	st.shared.u32 	[%r271], %r273;
$L__BB383_21:
	add.s32 	%r88, %r375, 8;
	setp.lt.u32 	%p33, %r375, 8;
	mov.u32 	%r375, %r88;
	@%p33 bra 	$L__BB383_19;
	shr.u32 	%r376, %r1, 4;
$L__BB383_23:
	shl.b32 	%r274, %r376, 5;
	add.s32 	%r275, %r9, %r274;
	mul.wide.u32 	%rd23, %r275, 4;
	add.s64 	%rd24, %rd2, %rd23;
	ld.global.u32 	%r276, [%rd24+64];
	shl.b32 	%r277, %r376, 2;
	add.s32 	%r278, %r10, %r277;
	st.shared.u32 	[%r278], %r276;
	add.s32 	%r376, %r376, %r11;
	setp.lt.u32 	%p34, %r376, 32;
	@%p34 bra 	$L__BB383_23;
	shr.u32 	%r377, %r1, 4;
	bar.sync 	0;
	ld.shared.u32 	%r93, [%r23];
	ld.shared.u32 	%r94, [%r23+4];
	ld.shared.u32 	%r95, [%r23+8];
	ld.shared.u32 	%r96, [%r23+12];
	ld.shared.u32 	%r97, [%r23+16];
	ld.shared.u32 	%r98, [%r23+20];
	ld.shared.u32 	%r99, [%r23+24];
	ld.shared.u32 	%r100, [%r23+28];
	ld.shared.u32 	%r101, [%r24];
	ld.shared.u32 	%r102, [%r25];
	ld.shared.u32 	%r103, [%r26];
	ld.shared.u32 	%r104, [%r27];
	ld.shared.u32 	%r105, [%r28];
	ld.shared.u32 	%r106, [%r29];
	ld.shared.u32 	%r107, [%r30];
	ld.shared.u32 	%r108, [%r31];
$L__BB383_25:
	setp.ne.s32 	%p35, %r6, 0;
	mad.lo.s32 	%r279, %r377, 132, %r12;
	ld.shared.u32 	%r280, [%r279];
	shfl.sync.idx.b32	%r281|%p36, %r280, %r32, 31, -1;
	mul.lo.s32 	%r282, %r281, %r93;
	shfl.sync.idx.b32	%r283|%p37, %r280, %r33, 31, -1;
	mad.lo.s32 	%r284, %r283, %r94, %r282;
	shfl.sync.idx.b32	%r285|%p38, %r280, %r34, 31, -1;
	mad.lo.s32 	%r286, %r285, %r95, %r284;
	shfl.sync.idx.b32	%r287|%p39, %r280, %r35, 31, -1;
	mad.lo.s32 	%r288, %r287, %r96, %r286;
	shfl.sync.idx.b32	%r289|%p40, %r280, %r36, 31, -1;
	mad.lo.s32 	%r290, %r289, %r97, %r288;
	shfl.sync.idx.b32	%r291|%p41, %r280, %r37, 31, -1;
	mad.lo.s32 	%r292, %r291, %r98, %r290;
	shfl.sync.idx.b32	%r293|%p42, %r280, %r38, 31, -1;
	mad.lo.s32 	%r294, %r293, %r99, %r292;
	shfl.sync.idx.b32	%r295|%p43, %r280, %r39, 31, -1;
	mad.lo.s32 	%r296, %r295, %r100, %r294;
	shfl.sync.idx.b32	%r297|%p44, %r280, %r40, 31, -1;
	mad.lo.s32 	%r298, %r297, %r101, %r296;
	shfl.sync.idx.b32	%r299|%p45, %r280, %r41, 31, -1;
	mad.lo.s32 	%r300, %r299, %r102, %r298;
	shfl.sync.idx.b32	%r301|%p46, %r280, %r42, 31, -1;
	mad.lo.s32 	%r302, %r301, %r103, %r300;
	shfl.sync.idx.b32	%r303|%p47, %r280, %r43, 31, -1;
	mad.lo.s32 	%r304, %r303, %r104, %r302;
	shfl.sync.idx.b32	%r305|%p48, %r280, %r44, 31, -1;
	mad.lo.s32 	%r306, %r305, %r105, %r304;
	shfl.sync.idx.b32	%r307|%p49, %r280, %r45, 31, -1;
	mad.lo.s32 	%r308, %r307, %r106, %r306;
	shfl.sync.idx.b32	%r309|%p50, %r280, %r46, 31, -1;
	mad.lo.s32 	%r310, %r309, %r107, %r308;
	shfl.sync.idx.b32	%r311|%p51, %r280, %r47, 31, -1;
	mad.lo.s32 	%r312, %r311, %r108, %r310;
	shfl.sync.down.b32	%r313|%p52, %r312, 1, 7711, -1;
	add.s32 	%r110, %r313, %r312;
	@%p35 bra 	$L__BB383_27;
	shl.b32 	%r314, %r377, 5;
	shl.b32 	%r315, %r2, 2;
	or.b32  	%r316, %r314, %r315;
	mov.u32 	%r317, _ZZ9cuda_gemmIiLi128ELi2ELi1ELi256ELi32ELi32ELi64ELi1ELi1EEviiiPT_S1_S1_iiiE3Csh;
	add.s32 	%r318, %r316, %r317;
	ld.shared.u32 	%r319, [%r318+512];
	add.s32 	%r320, %r319, %r110;
	st.shared.u32 	[%r318+512], %r320;
$L__BB383_27:
	add.s32 	%r111, %r377, 8;
	setp.lt.u32 	%p53, %r377, 8;
	mov.u32 	%r377, %r111;
	@%p53 bra 	$L__BB383_25;
	setp.gt.u32 	%p54, %r1, 63;
	bar.sync 	0;
	@%p54 bra 	$L__BB383_35;
	setp.eq.s32 	%p55, %r19, 3;
	shl.b32 	%r112, %r368, 8;
	mov.u32 	%r378, %r7;
	@%p55 bra 	$L__BB383_33;
	setp.eq.s32 	%p56, %r19, 0;
	add.s32 	%r321, %r112, %r7;
	mul.wide.s32 	%rd25, %r321, 4;
	add.s64 	%rd26, %rd3, %rd25;
	ld.shared.v4.u32 	{%r322, %r323, %r324, %r325}, [%r48];
	st.global.v4.u32 	[%rd26], {%r322, %r323, %r324, %r325};
	mov.u32 	%r378, %r14;
	@%p56 bra 	$L__BB383_33;
	setp.eq.s32 	%p57, %r19, 1;
	add.s32 	%r326, %r112, %r14;
	mul.wide.s32 	%rd27, %r326, 4;
	add.s64 	%rd28, %rd3, %rd27;
	ld.shared.v4.u32 	{%r327, %r328, %r329, %r330}, [%r49];
	st.global.v4.u32 	[%rd28], {%r327, %r328, %r329, %r330};
	mov.u32 	%r378, %r22;
	@%p57 bra 	$L__BB383_33;
	add.s32 	%r378, %r22, %r8;
	add.s32 	%r331, %r112, %r22;
	mul.wide.s32 	%rd29, %r331, 4;
	add.s64 	%rd30, %rd3, %rd29;
	shl.b32 	%r332, %r8, 2;
	add.s32 	%r333, %r49, %r332;
	ld.shared.v4.u32 	{%r334, %r335, %r336, %r337}, [%r333];
	st.global.v4.u32 	[%rd30], {%r334, %r335, %r336, %r337};
$L__BB383_33:
	setp.lt.u32 	%p58, %r15, 3;
	@%p58 bra 	$L__BB383_35;
$L__BB383_34:
	add.s32 	%r338, %r112, %r378;
	mul.wide.s32 	%rd31, %r338, 4;
	add.s64 	%rd32, %rd3, %rd31;
	shl.b32 	%r339, %r378, 2;
	mov.u32 	%r340, _ZZ9cuda_gemmIiLi128ELi2ELi1ELi256ELi32ELi32ELi64ELi1ELi1EEviiiPT_S1_S1_iiiE3Csh;
	add.s32 	%r341, %r340, %r339;
	ld.shared.v4.u32 	{%r342, %r343, %r344, %r345}, [%r341];
	st.global.v4.u32 	[%rd32], {%r342, %r343, %r344, %r345};
	add.s32 	%r346, %r378, %r8;
	add.s32 	%r347, %r112, %r346;
	mul.wide.s32 	%rd33, %r347, 4;
	add.s64 	%rd34, %rd3, %rd33;
	shl.b32 	%r348, %r8, 2;
	add.s32 	%r349, %r341, %r348;
	ld.shared.v4.u32 	{%r350, %r351, %r352, %r353}, [%r349];
	st.global.v4.u32 	[%rd34], {%r350, %r351, %r352, %r353};
	add.s32 	%r354, %r346, %r8;
	add.s32 	%r355, %r112, %r354;
	mul.wide.s32 	%rd35, %r355, 4;
	add.s64 	%rd36, %rd3, %rd35;
	add.s32 	%r356, %r349, %r348;
	ld.shared.v4.u32 	{%r357, %r358, %r359, %r360}, [%r356];
	st.global.v4.u32 	[%rd36], {%r357, %r358, %r359, %r360};
	add.s32 	%r361, %r354, %r8;
	add.s32 	%r362, %r112, %r361;
	mul.wide.s32 	%rd37, %r362, 4;
	add.s64 	%rd38, %rd3, %rd37;
	add.s32 	%r363, %r356, %r348;
	ld.shared.v4.u32 	{%r364, %r365, %r366, %r367}, [%r363];
	st.global.v4.u32 	[%rd38], {%r364, %r365, %r366, %r367};
	add.s32 	%r378, %r361, %r8;
	setp.lt.u32 	%p59, %r378, 256;
	@%p59 bra 	$L__BB383_34;
$L__BB383_35:
	add.s32 	%r368, %r368, %r4;
	setp.lt.u32 	%p60, %r368, %r5;
	@%p60 bra 	$L__BB383_2;
$L__BB383_36:
	ret;

}
	// .globl	_Z9cuda_gemmIiLi128ELi2ELi1ELi256ELi64ELi64ELi64ELi0ELi0EEviiiPT_S1_S1_iii
.visible .entry _Z9cuda_gemmIiLi128ELi2ELi1ELi256ELi64ELi64ELi64ELi0ELi0EEviiiPT_S1_S1_iii(
	.param .u32 _Z9cuda_gemmIiLi128ELi2ELi1ELi256ELi64ELi64ELi64ELi0ELi0EEviiiPT_S1_S1_iii_param_0,
	.param .u32 _Z9cuda_gemmIiLi128ELi2ELi1ELi256ELi64ELi64ELi64ELi0ELi0EEviiiPT_S1_S1_iii_param_1,
	.param .u32 _Z9cuda_gemmIiLi128ELi2ELi1ELi256ELi64ELi64ELi64ELi0ELi0EEviiiPT_S1_S1_iii_param_2,
	.param .u64 .ptr .align 1 _Z9cuda_gemmIiLi128ELi2ELi1ELi256ELi64ELi64ELi64ELi0ELi0EEviiiPT_S1_S1_iii_param_3,
	.param .u64 .ptr .align 1 _Z9cuda_gemmIiLi128ELi2ELi1ELi256ELi64ELi64ELi64ELi0ELi0EEviiiPT_S1_S1_iii_param_4,
	.param .u64 .ptr .align 1 _Z9cuda_gemmIiLi128ELi2ELi1ELi256ELi64ELi64ELi64ELi0ELi0EEviiiPT_S1_S1_iii_param_5,
	.param .u32 _Z9cuda_gemmIiLi128ELi2ELi1ELi256ELi64ELi64ELi64ELi0ELi0EEviiiPT_S1_S1_iii_param_6,
	.param .u32 _Z9cuda_gemmIiLi128ELi2ELi1ELi256ELi64ELi64ELi64ELi0ELi0EEviiiPT_S1_S1_iii_param_7,
	.param .u32 _Z9cuda_gemmIiLi128ELi2ELi1ELi256ELi64ELi64ELi64ELi0ELi0EEviiiPT_S1_S1_iii_param_8
)
.maxntid 128
{
	.reg .pred 	%p<94>;
	.reg .b16 	%rs<12>;
	.reg .b32 	%r<577>;
	.reg .b64 	%rd<28>;
	// demoted variable
	.shared .align 128 .b8 _ZZ9cuda_gemmIiLi128ELi2ELi1ELi256ELi64ELi64ELi64ELi0ELi0EEviiiPT_S1_S1_iiiE11kron_fac_sh[2112];
	// demoted variable
	.shared .align 128 .b8 _ZZ9cuda_gemmIiLi128ELi2ELi1ELi256ELi64ELi64ELi64ELi0ELi0EEviiiPT_S1_S1_iiiE3Ash[512];
	// demoted variable
	.shared .align 128 .b8 _ZZ9cuda_gemmIiLi128ELi2ELi1ELi256ELi64ELi64ELi64ELi0ELi0EEviiiPT_S1_S1_iiiE3Csh[1024];
	ld.param.u32 	%r188, [_Z9cuda_gemmIiLi128ELi2ELi1ELi256ELi64ELi64ELi64ELi0ELi0EEviiiPT_S1_S1_iii_param_6];
	ld.param.u32 	%r189, [_Z9cuda_gemmIiLi128ELi2ELi1ELi256ELi64ELi64ELi64ELi0ELi0EEviiiPT_S1_S1_iii_param_7];
	mov.u32 	%r1, %tid.x;
	div.s32 	%r2, 256, %r189;
	min.s32 	%r190, %r2, 64;
	shl.b32 	%r3, %r190, 1;
	div.u32 	%r5, %r1, %r3;
	mul.lo.s32 	%r191, %r5, %r3;
	sub.s32 	%r192, %r1, %r191;
	shr.u32 	%r4, %r192, 1;
	mov.u32 	%r534, %ctaid.y;
	mov.u32 	%r193, %nctaid.y;
	shl.b32 	%r194, %r193, 1;
	setp.ge.u32 	%p2, %r534, %r194;
	@%p2 bra 	$L__BB384_99;
	ld.param.u64 	%rd26, [_Z9cuda_gemmIiLi128ELi2ELi1ELi256ELi64ELi64ELi64ELi0ELi0EEviiiPT_S1_S1_iii_param_4];
	ld.param.u64 	%rd25, [_Z9cuda_gemmIiLi128ELi2ELi1ELi256ELi64ELi64ELi64ELi0ELi0EEviiiPT_S1_S1_iii_param_3];
	and.b32  	%r7, %r1, 1;
	mov.u32 	%r195, %ntid.x;
	shl.b32 	%r196, %r1, 2;
	shl.b32 	%r8, %r195, 2;
	and.b32  	%r9, %r1, 15;
	mov.u32 	%r197, _ZZ9cuda_gemmIiLi128ELi2ELi1ELi256ELi64ELi64ELi64ELi0ELi0EEviiiPT_S1_S1_iiiE11kron_fac_sh;
	mad.lo.s32 	%r10, %r9, 132, %r197;
	shr.u32 	%r11, %r195, 4;
	and.b32  	%r12, %r4, 15;
	shl.b32 	%r198, %r1, 4;
	and.b32  	%r13, %r198, 16;
	min.s32 	%r14, %r188, 16;
	add.s32 	%r199, %r1, %r195;
	cvt.u16.u32 	%rs2, %r199;
	not.b16 	%rs3, %rs2;
	and.b16  	%rs4, %rs3, 255;
	cvt.u16.u32 	%rs5, %r195;
	and.b16  	%rs6, %rs5, 255;
	div.u16 	%rs1, %rs4, %rs6;
	add.s32 	%r200, %r196, %r8;
	max.u32 	%r201, %r200, 256;
	setp.lt.u32 	%p3, %r200, 256;
	selp.u32 	%r202, 1, 0, %p3;
	or.b32  	%r203, %r200, %r202;
	sub.s32 	%r204, %r201, %r203;
	div.u32 	%r205, %r204, %r8;
	add.s32 	%r15, %r205, %r202;
	add.s32 	%r206, %r4, 1;
	and.b32  	%r16, %r206, 15;
	add.s32 	%r207, %r4, 2;
	and.b32  	%r17, %r207, 15;
	add.s32 	%r208, %r4, 3;
	and.b32  	%r18, %r208, 15;
	add.s32 	%r209, %r4, 4;
	and.b32  	%r19, %r209, 15;
	add.s32 	%r210, %r4, 5;
	and.b32  	%r20, %r210, 15;
	add.s32 	%r211, %r4, 6;
	and.b32  	%r21, %r211, 15;
	add.s32 	%r212, %r4, 7;
	and.b32  	%r22, %r212, 15;
	xor.b32  	%r23, %r12, 8;
	add.s32 	%r213, %r4, 9;
	and.b32  	%r24, %r213, 15;
	add.s32 	%r214, %r4, 10;
	and.b32  	%r25, %r214, 15;
	add.s32 	%r215, %r4, 11;
	and.b32  	%r26, %r215, 15;
	add.s32 	%r216, %r4, 12;
	and.b32  	%r27, %r216, 15;
	add.s32 	%r217, %r4, 13;
	and.b32  	%r28, %r217, 15;
	add.s32 	%r218, %r4, 14;
	and.b32  	%r29, %r218, 15;
	add.s32 	%r219, %r4, -1;
	and.b32  	%r30, %r219, 15;
	or.b32  	%r31, %r13, %r12;
	or.b32  	%r32, %r13, %r16;
	or.b32  	%r33, %r13, %r17;
	or.b32  	%r34, %r13, %r18;
	or.b32  	%r35, %r13, %r19;
	or.b32  	%r36, %r13, %r20;
	or.b32  	%r37, %r13, %r21;
	or.b32  	%r38, %r13, %r22;
	or.b32  	%r39, %r13, %r23;
	or.b32  	%r40, %r13, %r24;
	or.b32  	%r41, %r13, %r25;
	or.b32  	%r42, %r13, %r26;
	or.b32  	%r43, %r13, %r27;
	or.b32  	%r44, %r13, %r28;
	or.b32  	%r45, %r13, %r29;
	or.b32  	%r46, %r13, %r30;
	setp.lt.s32 	%p4, %r12, %r189;
	selp.b32 	%r220, 0, %r189, %p4;
	sub.s32 	%r47, %r12, %r220;
	add.s32 	%r221, %r12, 1;
	setp.lt.s32 	%p5, %r221, %r189;
	selp.b32 	%r222, 0, %r189, %p5;
	sub.s32 	%r48, %r221, %r222;
	add.s32 	%r223, %r12, 2;
	setp.lt.s32 	%p6, %r223, %r189;
	selp.b32 	%r224, 0, %r189, %p6;
	sub.s32 	%r49, %r223, %r224;
	add.s32 	%r225, %r12, 3;
	setp.lt.s32 	%p7, %r225, %r189;
	selp.b32 	%r226, 0, %r189, %p7;
	sub.s32 	%r50, %r225, %r226;
	add.s32 	%r227, %r12, 4;
	setp.lt.s32 	%p8, %r227, %r189;
	selp.b32 	%r228, 0, %r189, %p8;
	sub.s32 	%r51, %r227, %r228;
	add.s32 	%r229, %r12, 5;
	setp.lt.s32 	%p9, %r229, %r189;
	selp.b32 	%r230, 0, %r189, %p9;
	sub.s32 	%r52, %r229, %r230;
	add.s32 	%r231, %r12, 6;
	setp.lt.s32 	%p10, %r231, %r189;
	selp.b32 	%r232, 0, %r189, %p10;
	sub.s32 	%r53, %r231, %r232;
	add.s32 	%r233, %r12, 7;
	setp.lt.s32 	%p11, %r233, %r189;
	selp.b32 	%r234, 0, %r189, %p11;
	sub.s32 	%r54, %r233, %r234;
	add.s32 	%r235, %r12, 8;
	setp.lt.s32 	%p12, %r235, %r189;
	selp.b32 	%r236, 0, %r189, %p12;
	sub.s32 	%r55, %r235, %r236;
	add.s32 	%r237, %r12, 9;
	setp.lt.s32 	%p13, %r237, %r189;
	selp.b32 	%r238, 0, %r189, %p13;
	sub.s32 	%r56, %r237, %r238;
	add.s32 	%r239, %r12, 10;
	setp.lt.s32 	%p14, %r239, %r189;
	selp.b32 	%r240, 0, %r189, %p14;
	sub.s32 	%r57, %r239, %r240;
	add.s32 	%r241, %r12, 11;
	setp.lt.s32 	%p15, %r241, %r189;
	selp.b32 	%r242, 0, %r189, %p15;
	sub.s32 	%r58, %r241, %r242;
	add.s32 	%r243, %r12, 12;
	setp.lt.s32 	%p16, %r243, %r189;
	selp.b32 	%r244, 0, %r189, %p16;
	sub.s32 	%r59, %r243, %r244;
	add.s32 	%r245, %r12, 13;
	setp.lt.s32 	%p17, %r245, %r189;
	selp.b32 	%r246, 0, %r189, %p17;
	sub.s32 	%r60, %r245, %r246;
	add.s32 	%r247, %r12, 14;
	setp.lt.s32 	%p18, %r247, %r189;
	selp.b32 	%r248, 0, %r189, %p18;
	sub.s32 	%r61, %r247, %r248;
	add.s32 	%r249, %r12, 15;
	setp.lt.s32 	%p19, %r249, %r189;
	selp.b32 	%r250, 0, %r189, %p19;
	sub.s32 	%r62, %r249, %r250;
	cvt.u16.u32 	%rs7, %r3;
	div.s16 	%rs8, 128, %rs7;
	cvt.s32.s16 	%r63, %rs8;
	and.b32  	%r64, %r1, 31;
	cvta.to.global.u64 	%rd1, %rd26;
	cvta.to.global.u64 	%rd2, %rd25;
	and.b16  	%rs9, %rs1, 3;
	shl.b32 	%r355, %r64, 2;
	shl.b32 	%r358, %r31, 2;
	shl.b32 	%r361, %r32, 2;
	shl.b32 	%r364, %r33, 2;
	shl.b32 	%r367, %r34, 2;
	shl.b32 	%r370, %r35, 2;
	shl.b32 	%r373, %r36, 2;
	shl.b32 	%r376, %r37, 2;
	shl.b32 	%r379, %r38, 2;
	shl.b32 	%r382, %r39, 2;
	shl.b32 	%r385, %r40, 2;
	shl.b32 	%r388, %r41, 2;
	shl.b32 	%r391, %r42, 2;
	shl.b32 	%r394, %r43, 2;
	shl.b32 	%r397, %r44, 2;
	shl.b32 	%r400, %r45, 2;
	shl.b32 	%r403, %r46, 2;
$L__BB384_2:
	setp.eq.s16 	%p20, %rs9, 2;
	mov.u32 	%r535, %r1;
	@%p20 bra 	$L__BB384_6;
	mov.u32 	%r251, %ntid.x;
	add.s32 	%r535, %r1, %r251;
	setp.eq.s16 	%p21, %rs9, 3;
	shl.b32 	%r252, %r1, 2;
	mov.u32 	%r253, _ZZ9cuda_gemmIiLi128ELi2ELi1ELi256ELi64ELi64ELi64ELi0ELi0EEviiiPT_S1_S1_iiiE3Csh;
	add.s32 	%r254, %r253, %r252;
	mov.b32 	%r255, 0;
	st.shared.u32 	[%r254], %r255;
	@%p21 bra 	$L__BB384_6;
	add.s32 	%r257, %r1, %r251;
	add.s32 	%r535, %r257, %r251;
	setp.eq.s16 	%p22, %rs9, 0;
	add.s32 	%r261, %r254, %r8;
	mov.b32 	%r262, 0;
	st.shared.u32 	[%r261], %r262;
	@%p22 bra 	$L__BB384_6;
	add.s32 	%r535, %r535, %r251;
	mov.u32 	%r265, _ZZ9cuda_gemmIiLi128ELi2ELi1ELi256ELi64ELi64ELi64ELi0ELi0EEviiiPT_S1_S1_iiiE3Csh;
	add.s32 	%r266, %r265, %r252;
	add.s32 	%r267, %r266, %r8;
	add.s32 	%r268, %r267, %r8;
	mov.b32 	%r269, 0;
	st.shared.u32 	[%r268], %r269;
$L__BB384_6:
	setp.lt.u16 	%p23, %rs1, 2;
	@%p23 bra 	$L__BB384_9;
	shl.b32 	%r270, %r535, 2;
	mov.u32 	%r271, _ZZ9cuda_gemmIiLi128ELi2ELi1ELi256ELi64ELi64ELi64ELi0ELi0EEviiiPT_S1_S1_iiiE3Csh;
	add.s32 	%r536, %r271, %r270;
$L__BB384_8:
	mov.b32 	%r272, 0;
	st.shared.u32 	[%r536], %r272;
	add.s32 	%r273, %r536, %r8;
	st.shared.u32 	[%r273], %r272;
	mov.u32 	%r274, %ntid.x;
	shl.b32 	%r275, %r274, 3;
	add.s32 	%r276, %r536, %r275;
	st.shared.u32 	[%r276], %r272;
	mad.lo.s32 	%r277, %r274, 12, %r536;
	st.shared.u32 	[%r277], %r272;
	add.s32 	%r535, %r535, %r8;
	shl.b32 	%r278, %r274, 4;
	add.s32 	%r536, %r536, %r278;
	setp.lt.u32 	%p24, %r535, 256;
	@%p24 bra 	$L__BB384_8;
$L__BB384_9:
	mov.b32 	%r538, 0;
	mov.pred 	%p93, -1;
$L__BB384_10:
	mov.pred 	%p1, %p93;
	mov.u32 	%r280, %ctaid.z;
	shl.b32 	%r76, %r280, 6;
	setp.gt.u32 	%p26, %r1, 31;
	@%p26 bra 	$L__BB384_13;
	ld.param.u32 	%r532, [_Z9cuda_gemmIiLi128ELi2ELi1ELi256ELi64ELi64ELi64ELi0ELi0EEviiiPT_S1_S1_iii_param_2];
	shl.b32 	%r539, %r1, 2;
	mov.u32 	%r281, %ctaid.x;
	shl.b32 	%r282, %r281, 8;
	add.s32 	%r283, %r76, %r282;
	mad.lo.s32 	%r284, %r534, %r532, %r283;
	add.s32 	%r78, %r284, %r538;
$L__BB384_12:
	shr.u32 	%r285, %r539, 5;
	and.b32  	%r286, %r539, 28;
	add.s32 	%r287, %r78, %r286;
	mad.lo.s32 	%r288, %r285, %r189, %r287;
	mul.wide.s32 	%rd7, %r288, 4;
	add.s64 	%rd8, %rd2, %rd7;
	ld.global.v4.u32 	{%r289, %r290, %r291, %r292}, [%rd8];
	shl.b32 	%r293, %r539, 2;
	mov.u32 	%r294, _ZZ9cuda_gemmIiLi128ELi2ELi1ELi256ELi64ELi64ELi64ELi0ELi0EEviiiPT_S1_S1_iiiE3Ash;
	add.s32 	%r295, %r294, %r293;
	st.shared.v4.u32 	[%r295], {%r289, %r290, %r291, %r292};
	add.s32 	%r539, %r539, %r8;
	setp.lt.u32 	%p27, %r539, 128;
	@%p27 bra 	$L__BB384_12;
$L__BB384_13:
	add.s32 	%r79, %r538, %r76;
	mov.b32 	%r540, 0;
$L__BB384_14:
	mov.u32 	%r82, %r540;
	shr.u32 	%r541, %r1, 4;
	add.s32 	%r84, %r82, %r9;
$L__BB384_15:
	add.s32 	%r297, %r79, %r541;
	mad.lo.s32 	%r298, %r297, %r188, %r84;
	mul.wide.s32 	%rd9, %r298, 4;
	add.s64 	%rd10, %rd1, %rd9;
	ld.global.u32 	%r299, [%rd10];
	shl.b32 	%r300, %r541, 2;
	add.s32 	%r301, %r10, %r300;
	st.shared.u32 	[%r301], %r299;
	add.s32 	%r541, %r541, %r11;
	setp.lt.u32 	%p28, %r541, 32;
	@%p28 bra 	$L__BB384_15;
	setp.lt.s32 	%p29, %r2, 1;
	bar.sync 	0;
	@%p29 bra 	$L__BB384_89;
	mov.b32 	%r542, 0;
$L__BB384_18:
	setp.ge.s32 	%p30, %r5, %r14;
	add.s32 	%r88, %r542, %r4;
	shl.b32 	%r303, %r88, 5;
	or.b32  	%r304, %r303, %r13;
	add.s32 	%r305, %r304, %r12;
	shl.b32 	%r306, %r305, 2;
	mov.u32 	%r307, _ZZ9cuda_gemmIiLi128ELi2ELi1ELi256ELi64ELi64ELi64ELi0ELi0EEviiiPT_S1_S1_iiiE3Ash;
	add.s32 	%r308, %r307, %r306;
	ld.shared.u32 	%r89, [%r308];
	add.s32 	%r309, %r304, %r16;
	shl.b32 	%r310, %r309, 2;
	add.s32 	%r311, %r307, %r310;
	ld.shared.u32 	%r90, [%r311];
	add.s32 	%r312, %r304, %r17;
	shl.b32 	%r313, %r312, 2;
	add.s32 	%r314, %r307, %r313;
	ld.shared.u32 	%r91, [%r314];
	add.s32 	%r315, %r304, %r18;
	shl.b32 	%r316, %r315, 2;
	add.s32 	%r317, %r307, %r316;
	ld.shared.u32 	%r92, [%r317];
	add.s32 	%r318, %r304, %r19;
	shl.b32 	%r319, %r318, 2;
	add.s32 	%r320, %r307, %r319;
	ld.shared.u32 	%r93, [%r320];
	add.s32 	%r321, %r304, %r20;
	shl.b32 	%r322, %r321, 2;
	add.s32 	%r323, %r307, %r322;
	ld.shared.u32 	%r94, [%r323];
	add.s32 	%r324, %r304, %r21;
	shl.b32 	%r325, %r324, 2;
	add.s32 	%r326, %r307, %r325;
	ld.shared.u32 	%r95, [%r326];
	add.s32 	%r327, %r304, %r22;
	shl.b32 	%r328, %r327, 2;
	add.s32 	%r329, %r307, %r328;
	ld.shared.u32 	%r96, [%r329];
	add.s32 	%r330, %r304, %r23;
	shl.b32 	%r331, %r330, 2;
	add.s32 	%r332, %r307, %r331;
	ld.shared.u32 	%r97, [%r332];
	add.s32 	%r333, %r304, %r24;
	shl.b32 	%r334, %r333, 2;
	add.s32 	%r335, %r307, %r334;
	ld.shared.u32 	%r98, [%r335];
	add.s32 	%r336, %r304, %r25;
	shl.b32 	%r337, %r336, 2;
	add.s32 	%r338, %r307, %r337;
	ld.shared.u32 	%r99, [%r338];
	add.s32 	%r339, %r304, %r26;
	shl.b32 	%r340, %r339, 2;
	add.s32 	%r341, %r307, %r340;
	ld.shared.u32 	%r100, [%r341];
	add.s32 	%r342, %r304, %r27;
	shl.b32 	%r343, %r342, 2;
	add.s32 	%r344, %r307, %r343;
	ld.shared.u32 	%r101, [%r344];
	add.s32 	%r345, %r304, %r28;
	shl.b32 	%r346, %r345, 2;
	add.s32 	%r347, %r307, %r346;
	ld.shared.u32 	%r102, [%r347];
	add.s32 	%r348, %r304, %r29;
	shl.b32 	%r349, %r348, 2;
	add.s32 	%r350, %r307, %r349;
	ld.shared.u32 	%r103, [%r350];
	add.s32 	%r351, %r304, %r30;
	shl.b32 	%r352, %r351, 2;
	add.s32 	%r353, %r307, %r352;
	ld.shared.u32 	%r104, [%r353];
	@%p30 bra 	$L__BB384_88;
	mov.u32 	%r543, %r5;
$L__BB384_20:
	setp.gt.u32 	%p31, %r189, 64;
	mov.u32 	%r354, _ZZ9cuda_gemmIiLi128ELi2ELi1ELi256ELi64ELi64ELi64ELi0ELi0EEviiiPT_S1_S1_iiiE11kron_fac_sh;
	mad.lo.s32 	%r106, %r543, 132, %r354;
	add.s32 	%r356, %r106, %r355;
	ld.shared.u32 	%r107, [%r356];
	@%p31 bra 	$L__BB384_53;
	setp.eq.s32 	%p48, %r189, 0;
	mov.b32 	%r545, 0;
	@%p48 bra 	$L__BB384_23;
	shfl.sync.idx.b32	%r407|%p49, %r107, %r47, 31, -1;
	mul.lo.s32 	%r545, %r407, %r89;
$L__BB384_23:
	setp.lt.s32 	%p50, %r189, 2;
	@%p50 bra 	$L__BB384_25;
	shfl.sync.idx.b32	%r408|%p51, %r107, %r48, 31, -1;
	mad.lo.s32 	%r545, %r408, %r90, %r545;
$L__BB384_25:
	setp.lt.s32 	%p52, %r189, 3;
	@%p52 bra 	$L__BB384_27;
	shfl.sync.idx.b32	%r409|%p53, %r107, %r49, 31, -1;
	mad.lo.s32 	%r545, %r409, %r91, %r545;
$L__BB384_27:
	setp.lt.s32 	%p54, %r189, 4;
	@%p54 bra 	$L__BB384_29;
	shfl.sync.idx.b32	%r410|%p55, %r107, %r50, 31, -1;
	mad.lo.s32 	%r545, %r410, %r92, %r545;
$L__BB384_29:
	setp.lt.s32 	%p56, %r189, 5;
	@%p56 bra 	$L__BB384_31;
	shfl.sync.idx.b32	%r411|%p57, %r107, %r51, 31, -1;
	mad.lo.s32 	%r545, %r411, %r93, %r545;
$L__BB384_31:
	setp.lt.s32 	%p58, %r189, 6;
	@%p58 bra 	$L__BB384_33;
	shfl.sync.idx.b32	%r412|%p59, %r107, %r52, 31, -1;
	mad.lo.s32 	%r545, %r412, %r94, %r545;
$L__BB384_33:
	setp.lt.s32 	%p60, %r189, 7;
	@%p60 bra 	$L__BB384_35;
	shfl.sync.idx.b32	%r413|%p61, %r107, %r53, 31, -1;
	mad.lo.s32 	%r545, %r413, %r95, %r545;
$L__BB384_35:
	setp.lt.s32 	%p62, %r189, 8;
	@%p62 bra 	$L__BB384_37;
	shfl.sync.idx.b32	%r414|%p63, %r107, %r54, 31, -1;
	mad.lo.s32 	%r545, %r414, %r96, %r545;
$L__BB384_37:
	setp.lt.s32 	%p64, %r189, 9;
	@%p64 bra 	$L__BB384_39;
	shfl.sync.idx.b32	%r415|%p65, %r107, %r55, 31, -1;
	mad.lo.s32 	%r545, %r415, %r97, %r545;
$L__BB384_39:
	setp.lt.s32 	%p66, %r189, 10;
	@%p66 bra 	$L__BB384_41;
	shfl.sync.idx.b32	%r416|%p67, %r107, %r56, 31, -1;
	mad.lo.s32 	%r545, %r416, %r98, %r545;
$L__BB384_41:
	setp.lt.s32 	%p68, %r189, 11;
	@%p68 bra 	$L__BB384_43;
	shfl.sync.idx.b32	%r417|%p69, %r107, %r57, 31, -1;
	mad.lo.s32 	%r545, %r417, %r99, %r545;
$L__BB384_43:
	setp.lt.s32 	%p70, %r189, 12;
	@%p70 bra 	$L__BB384_45;
	shfl.sync.idx.b32	%r418|%p71, %r107, %r58, 31, -1;
	mad.lo.s32 	%r545, %r418, %r100, %r545;
$L__BB384_45:
	setp.lt.s32 	%p72, %r189, 13;
	@%p72 bra 	$L__BB384_47;
	shfl.sync.idx.b32	%r419|%p73, %r107, %r59, 31, -1;
	mad.lo.s32 	%r545, %r419, %r101, %r545;
$L__BB384_47:
	setp.lt.s32 	%p74, %r189, 14;
	@%p74 bra 	$L__BB384_49;
	shfl.sync.idx.b32	%r420|%p75, %r107, %r60, 31, -1;
	mad.lo.s32 	%r545, %r420, %r102, %r545;
$L__BB384_49:
	setp.lt.s32 	%p76, %r189, 15;
	@%p76 bra 	$L__BB384_51;
	shfl.sync.idx.b32	%r421|%p77, %r107, %r61, 31, -1;
	mad.lo.s32 	%r545, %r421, %r103, %r545;
$L__BB384_51:
	setp.lt.s32 	%p78, %r189, 16;
	@%p78 bra 	$L__BB384_85;
	shfl.sync.idx.b32	%r422|%p79, %r107, %r62, 31, -1;
	mad.lo.s32 	%r545, %r422, %r104, %r545;
	bra.uni 	$L__BB384_85;
$L__BB384_53:
	setp.lt.s32 	%p32, %r189, 1;
	mov.b32 	%r545, 0;
	@%p32 bra 	$L__BB384_55;
	add.s32 	%r359, %r106, %r358;
	ld.shared.u32 	%r360, [%r359];
	mul.lo.s32 	%r545, %r360, %r89;
$L__BB384_55:
	setp.lt.s32 	%p33, %r189, 2;
	@%p33 bra 	$L__BB384_57;
	add.s32 	%r362, %r106, %r361;
	ld.shared.u32 	%r363, [%r362];
	mad.lo.s32 	%r545, %r363, %r90, %r545;
$L__BB384_57:
	setp.lt.s32 	%p34, %r189, 3;
	@%p34 bra 	$L__BB384_59;
	add.s32 	%r365, %r106, %r364;
	ld.shared.u32 	%r366, [%r365];
	mad.lo.s32 	%r545, %r366, %r91, %r545;
$L__BB384_59:
	setp.lt.s32 	%p35, %r189, 4;
	@%p35 bra 	$L__BB384_61;
	add.s32 	%r368, %r106, %r367;
	ld.shared.u32 	%r369, [%r368];
	mad.lo.s32 	%r545, %r369, %r92, %r545;
$L__BB384_61:
	setp.lt.s32 	%p36, %r189, 5;
	@%p36 bra 	$L__BB384_63;
	add.s32 	%r371, %r106, %r370;
	ld.shared.u32 	%r372, [%r371];
	mad.lo.s32 	%r545, %r372, %r93, %r545;
$L__BB384_63:
	setp.lt.s32 	%p37, %r189, 6;
	@%p37 bra 	$L__BB384_65;
	add.s32 	%r374, %r106, %r373;
	ld.shared.u32 	%r375, [%r374];
	mad.lo.s32 	%r545, %r375, %r94, %r545;
$L__BB384_65:
	setp.lt.s32 	%p38, %r189, 7;
	@%p38 bra 	$L__BB384_67;
	add.s32 	%r377, %r106, %r376;
	ld.shared.u32 	%r378, [%r377];
	mad.lo.s32 	%r545, %r378, %r95, %r545;
$L__BB384_67:
	setp.lt.s32 	%p39, %r189, 8;
	@%p39 bra 	$L__BB384_69;
	add.s32 	%r380, %r106, %r379;
	ld.shared.u32 	%r381, [%r380];
	mad.lo.s32 	%r545, %r381, %r96, %r545;
$L__BB384_69:
	setp.lt.s32 	%p40, %r189, 9;
	@%p40 bra 	$L__BB384_71;
	add.s32 	%r383, %r106, %r382;
	ld.shared.u32 	%r384, [%r383];
	mad.lo.s32 	%r545, %r384, %r97, %r545;
$L__BB384_71:
	setp.lt.s32 	%p41, %r189, 10;
	@%p41 bra 	$L__BB384_73;
	add.s32 	%r386, %r106, %r385;
	ld.shared.u32 	%r387, [%r386];
	mad.lo.s32 	%r545, %r387, %r98, %r545;
$L__BB384_73:
	setp.lt.s32 	%p42, %r189, 11;
	@%p42 bra 	$L__BB384_75;
	add.s32 	%r389, %r106, %r388;
	ld.shared.u32 	%r390, [%r389];
	mad.lo.s32 	%r545, %r390, %r99, %r545;
$L__BB384_75:
	setp.lt.s32 	%p43, %r189, 12;
	@%p43 bra 	$L__BB384_77;
	add.s32 	%r392, %r106, %r391;
	ld.shared.u32 	%r393, [%r392];
	mad.lo.s32 	%r545, %r393, %r100, %r545;
$L__BB384_77:
	setp.lt.s32 	%p44, %r189, 13;
	@%p44 bra 	$L__BB384_79;
	add.s32 	%r395, %r106, %r394;
	ld.shared.u32 	%r396, [%r395];
	mad.lo.s32 	%r545, %r396, %r101, %r545;
$L__BB384_79:
	setp.lt.s32 	%p45, %r189, 14;
	@%p45 bra 	$L__BB384_81;
	add.s32 	%r398, %r106, %r397;
	ld.shared.u32 	%r399, [%r398];
	mad.lo.s32 	%r545, %r399, %r102, %r545;
$L__BB384_81:
	setp.lt.s32 	%p46, %r189, 15;
	@%p46 bra 	$L__BB384_83;
	add.s32 	%r401, %r106, %r400;
	ld.shared.u32 	%r402, [%r401];
	mad.lo.s32 	%r545, %r402, %r103, %r545;
$L__BB384_83:
	setp.lt.s32 	%p47, %r189, 16;
	@%p47 bra 	$L__BB384_85;
	add.s32 	%r404, %r106, %r403;
	ld.shared.u32 	%r405, [%r404];
	mad.lo.s32 	%r545, %r405, %r104, %r545;
$L__BB384_85:
	setp.ne.s32 	%p80, %r7, 0;
	add.s32 	%r423, %r543, %r82;
	mad.lo.s32 	%r171, %r423, %r2, %r88;
	shfl.sync.down.b32	%r424|%p81, %r545, 1, 7711, -1;
	add.s32 	%r172, %r424, %r545;
	@%p80 bra 	$L__BB384_87;
	shl.b32 	%r425, %r171, 2;
	mov.u32 	%r426, _ZZ9cuda_gemmIiLi128ELi2ELi1ELi256ELi64ELi64ELi64ELi0ELi0EEviiiPT_S1_S1_iiiE3Csh;
	add.s32 	%r427, %r426, %r425;
	ld.shared.u32 	%r428, [%r427];
	add.s32 	%r429, %r428, %r172;
	st.shared.u32 	[%r427], %r429;
$L__BB384_87:
	add.s32 	%r543, %r543, %r63;
	setp.lt.s32 	%p82, %r543, %r14;
	@%p82 bra 	$L__BB384_20;
$L__BB384_88:
	add.s32 	%r542, %r542, %r3;
	setp.lt.s32 	%p83, %r542, %r2;
	@%p83 bra 	$L__BB384_18;
$L__BB384_89:
	add.s32 	%r540, %r82, 16;
	setp.lt.u32 	%p84, %r82, 48;
	@%p84 bra 	$L__BB384_14;
	mov.b32 	%r538, 32;
	mov.pred 	%p93, 0;
	@%p1 bra 	$L__BB384_10;
	setp.gt.u32 	%p86, %r1, 63;
	bar.sync 	0;
	@%p86 bra 	$L__BB384_98;
	ld.param.u64 	%rd27, [_Z9cuda_gemmIiLi128ELi2ELi1ELi256ELi64ELi64ELi64ELi0ELi0EEviiiPT_S1_S1_iii_param_5];
	ld.param.u32 	%r533, [_Z9cuda_gemmIiLi128ELi2ELi1ELi256ELi64ELi64ELi64ELi0ELi0EEviiiPT_S1_S1_iii_param_2];
	ld.param.u32 	%r531, [_Z9cuda_gemmIiLi128ELi2ELi1ELi256ELi64ELi64ELi64ELi0ELi0EEviiiPT_S1_S1_iii_param_1];
	cvta.to.global.u64 	%rd3, %rd27;
	shl.b32 	%r176, %r1, 2;
	and.b32  	%r431, %r15, 3;
	setp.eq.s32 	%p87, %r431, 3;
	mov.u32 	%r432, %ctaid.x;
	mul.lo.s32 	%r433, %r2, %r432;
	mad.lo.s32 	%r177, %r534, %r531, %r433;
	div.s32 	%r178, %r533, %r189;
	mov.u32 	%r575, %r176;
	@%p87 bra 	$L__BB384_96;
	add.s32 	%r575, %r176, %r8;
	and.b32  	%r434, %r15, 3;
	setp.eq.s32 	%p88, %r434, 0;
	div.s32 	%r435, %r176, %r2;
	mad.lo.s32 	%r436, %r178, %r435, %r177;
	mul.lo.s32 	%r437, %r435, %r2;
	sub.s32 	%r438, %r176, %r437;
	add.s32 	%r439, %r436, %r438;
	mul.wide.s32 	%rd11, %r439, 4;
	add.s64 	%rd12, %rd3, %rd11;
	shl.b32 	%r440, %r1, 2;
	mov.u32 	%r441, _ZZ9cuda_gemmIiLi128ELi2ELi1ELi256ELi64ELi64ELi64ELi0ELi0EEviiiPT_S1_S1_iiiE3Csh;
	add.s32 	%r442, %r441, %r440;
	mad.lo.s32 	%r443, %r1, 12, %r442;
	ld.shared.v4.u32 	{%r444, %r445, %r446, %r447}, [%r443];
	st.global.v4.u32 	[%rd12], {%r444, %r445, %r446, %r447};
	@%p88 bra 	$L__BB384_96;
	add.s32 	%r448, %r176, %r8;
	add.s32 	%r575, %r448, %r8;
	and.b32  	%r449, %r15, 3;
	setp.eq.s32 	%p89, %r449, 1;
	div.s32 	%r450, %r448, %r2;
	mad.lo.s32 	%r451, %r178, %r450, %r177;
	mul.lo.s32 	%r452, %r450, %r2;
	sub.s32 	%r453, %r448, %r452;
	add.s32 	%r454, %r451, %r453;
	mul.wide.s32 	%rd13, %r454, 4;
	add.s64 	%rd14, %rd3, %rd13;
	shl.b32 	%r455, %r1, 2;
	mov.u32 	%r456, _ZZ9cuda_gemmIiLi128ELi2ELi1ELi256ELi64ELi64ELi64ELi0ELi0EEviiiPT_S1_S1_iiiE3Csh;
	add.s32 	%r457, %r456, %r455;
	mad.lo.s32 	%r458, %r1, 12, %r457;
	shl.b32 	%r459, %r8, 2;
	add.s32 	%r460, %r458, %r459;
	ld.shared.v4.u32 	{%r461, %r462, %r463, %r464}, [%r460];
	st.global.v4.u32 	[%rd14], {%r461, %r462, %r463, %r464};
	@%p89 bra 	$L__BB384_96;
	add.s32 	%r465, %r176, %r8;
	add.s32 	%r466, %r465, %r8;
	add.s32 	%r575, %r466, %r8;
	div.s32 	%r467, %r466, %r2;
	mad.lo.s32 	%r468, %r178, %r467, %r177;
	mul.lo.s32 	%r469, %r467, %r2;
	sub.s32 	%r470, %r466, %r469;
	add.s32 	%r471, %r468, %r470;
	mul.wide.s32 	%rd15, %r471, 4;
	add.s64 	%rd16, %rd3, %rd15;
	shl.b32 	%r472, %r1, 2;
	mov.u32 	%r473, _ZZ9cuda_gemmIiLi128ELi2ELi1ELi256ELi64ELi64ELi64ELi0ELi0EEviiiPT_S1_S1_iiiE3Csh;
	add.s32 	%r474, %r473, %r472;
	mad.lo.s32 	%r475, %r1, 12, %r474;
	shl.b32 	%r476, %r8, 2;
	add.s32 	%r477, %r475, %r476;
	add.s32 	%r478, %r477, %r476;
	ld.shared.v4.u32 	{%r479, %r480, %r481, %r482}, [%r478];
	st.global.v4.u32 	[%rd16], {%r479, %r480, %r481, %r482};
$L__BB384_96:
	setp.lt.u32 	%p90, %r15, 3;
	@%p90 bra 	$L__BB384_98;
$L__BB384_97:
	div.s32 	%r483, %r575, %r2;
	mad.lo.s32 	%r484, %r178, %r483, %r177;
	mul.lo.s32 	%r485, %r483, %r2;
	sub.s32 	%r486, %r575, %r485;
	add.s32 	%r487, %r484, %r486;
	mul.wide.s32 	%rd17, %r487, 4;
	add.s64 	%rd18, %rd3, %rd17;
	shl.b32 	%r488, %r575, 2;
	mov.u32 	%r489, _ZZ9cuda_gemmIiLi128ELi2ELi1ELi256ELi64ELi64ELi64ELi0ELi0EEviiiPT_S1_S1_iiiE3Csh;
	add.s32 	%r490, %r489, %r488;
	ld.shared.v4.u32 	{%r491, %r492, %r493, %r494}, [%r490];
	st.global.v4.u32 	[%rd18], {%r491, %r492, %r493, %r494};
	add.s32 	%r495, %r575, %r8;
	div.s32 	%r496, %r495, %r2;
	mad.lo.s32 	%r497, %r178, %r496, %r177;
	mul.lo.s32 	%r498, %r496, %r2;
	sub.s32 	%r499, %r495, %r498;
	add.s32 	%r500, %r497, %r499;
	mul.wide.s32 	%rd19, %r500, 4;
	add.s64 	%rd20, %rd3, %rd19;
	shl.b32 	%r501, %r8, 2;
	add.s32 	%r502, %r490, %r501;
	ld.shared.v4.u32 	{%r503, %r504, %r505, %r506}, [%r502];
	st.global.v4.u32 	[%rd20], {%r503, %r504, %r505, %r506};
	add.s32 	%r507, %r495, %r8;
	div.s32 	%r508, %r507, %r2;
	mad.lo.s32 	%r509, %r178, %r508, %r177;
	mul.lo.s32 	%r510, %r508, %r2;
	sub.s32 	%r511, %r507, %r510;
	add.s32 	%r512, %r509, %r511;
	mul.wide.s32 	%rd21, %r512, 4;
	add.s64 	%rd22, %rd3, %rd21;
	add.s32 	%r513, %r502, %r501;
	ld.shared.v4.u32 	{%r514, %r515, %r516, %r517}, [%r513];
	st.global.v4.u32 	[%rd22], {%r514, %r515, %r516, %r517};
	add.s32 	%r518, %r507, %r8;
	div.s32 	%r519, %r518, %r2;
	mad.lo.s32 	%r520, %r178, %r519, %r177;
	mul.lo.s32 	%r521, %r519, %r2;
	sub.s32 	%r522, %r518, %r521;
	add.s32 	%r523, %r520, %r522;
	mul.wide.s32 	%rd23, %r523, 4;
	add.s64 	%rd24, %rd3, %rd23;
	add.s32 	%r524, %r513, %r501;
	ld.shared.v4.u32 	{%r525, %r526, %r527, %r528}, [%r524];
	st.global.v4.u32 	[%rd24], {%r525, %r526, %r527, %r528};
	add.s32 	%r575, %r518, %r8;
	setp.lt.u32 	%p91, %r575, 256;
	@%p91 bra 	$L__BB384_97;
$L__BB384_98:
	mov.u32 	%r529, %nctaid.y;
	add.s32 	%r534, %r534, %r529;
	shl.b32 	%r530, %r529, 1;
	setp.lt.u32 	%p92, %r534, %r530;
	@%p92 bra 	$L__BB384_2;
$L__BB384_99:
	ret;

}
	// .globl	_Z9cuda_gemmIiLi128ELi2ELi1ELi256ELi64ELi64ELi64ELi0ELi1EEviiiPT_S1_S1_iii
.visible .entry _Z9cuda_gemmIiLi128ELi2ELi1ELi256ELi64ELi64ELi64ELi0ELi1EEviiiPT_S1_S1_iii(
	.param .u32 _Z9cuda_gemmIiLi128ELi2ELi1ELi256ELi64ELi64ELi64ELi0ELi1EEviiiPT_S1_S1_iii_param_0,
	.param .u32 _Z9cuda_gemmIiLi128ELi2ELi1ELi256ELi64ELi64ELi64ELi0ELi1EEviiiPT_S1_S1_iii_param_1,
	.param .u32 _Z9cuda_gemmIiLi128ELi2ELi1ELi256ELi64ELi64ELi64ELi0ELi1EEviiiPT_S1_S1_iii_param_2,
	.param .u64 .ptr .align 1 _Z9cuda_gemmIiLi128ELi2ELi1ELi256ELi64ELi64ELi64ELi0ELi1EEviiiPT_S1_S1_iii_param_3,
	.param .u64 .ptr .align 1 _Z9cuda_gemmIiLi128ELi2ELi1ELi256ELi64ELi64ELi64ELi0ELi1EEviiiPT_S1_S1_iii_param_4,
	.param .u64 .ptr .align 1 _Z9cuda_gemmIiLi128ELi2ELi1ELi256ELi64ELi64ELi64ELi0ELi1EEviiiPT_S1_S1_iii_param_5,
	.param .u32 _Z9cuda_gemmIiLi128ELi2ELi1ELi256ELi64ELi64ELi64ELi0ELi1EEviiiPT_S1_S1_iii_param_6,
	.param .u32 _Z9cuda_gemmIiLi128ELi2ELi1ELi256ELi64ELi64ELi64ELi0ELi1EEviiiPT_S1_S1_iii_param_7,
	.param .u32 _Z9cuda_gemmIiLi128ELi2ELi1ELi256ELi64ELi64ELi64ELi0ELi1EEviiiPT_S1_S1_iii_param_8
)
.maxntid 128
{
	.reg .pred 	%p<41>;
	.reg .b16 	%rs<8>;
	.reg .b32 	%r<275>;
	.reg .b64 	%rd<25>;
	// demoted variable
	.shared .align 128 .b8 _ZZ9cuda_gemmIiLi128ELi2ELi1ELi256ELi64ELi64ELi64ELi0ELi1EEviiiPT_S1_S1_iiiE11kron_fac_sh[2112];
	// demoted variable
	.shared .align 128 .b8 _ZZ9cuda_gemmIiLi128ELi2ELi1ELi256ELi64ELi64ELi64ELi0ELi1EEviiiPT_S1_S1_iiiE3Ash[512];
	// demoted variable
	.shared .align 128 .b8 _ZZ9cuda_gemmIiLi128ELi2ELi1ELi256ELi64ELi64ELi64ELi0ELi1EEviiiPT_S1_S1_iiiE3Csh[1024];
	ld.param.u32 	%r80, [_Z9cuda_gemmIiLi128ELi2ELi1ELi256ELi64ELi64ELi64ELi0ELi1EEviiiPT_S1_S1_iii_param_2];
	ld.param.u64 	%rd4, [_Z9cuda_gemmIiLi128ELi2ELi1ELi256ELi64ELi64ELi64ELi0ELi1EEviiiPT_S1_S1_iii_param_3];
	ld.param.u64 	%rd5, [_Z9cuda_gemmIiLi128ELi2ELi1ELi256ELi64ELi64ELi64ELi0ELi1EEviiiPT_S1_S1_iii_param_4];
	ld.param.u64 	%rd6, [_Z9cuda_gemmIiLi128ELi2ELi1ELi256ELi64ELi64ELi64ELi0ELi1EEviiiPT_S1_S1_iii_param_5];
	cvta.to.global.u64 	%rd1, %rd6;
	mov.u32 	%r1, %tid.x;
	mov.u32 	%r2, %ctaid.z;
	shr.u32 	%r81, %r1, 1;
	and.b32  	%r3, %r81, 3;
	shr.u32 	%r4, %r1, 3;
	mov.u32 	%r265, %ctaid.y;
	mov.u32 	%r6, %nctaid.y;
	shl.b32 	%r7, %r6, 1;
	setp.ge.u32 	%p2, %r265, %r7;
	@%p2 bra 	$L__BB385_28;
	and.b32  	%r8, %r1, 1;
	mov.u32 	%r82, %ctaid.x;
	mov.u32 	%r83, %ntid.x;
	shl.b32 	%r9, %r1, 2;
	shl.b32 	%r10, %r82, 8;
	shl.b32 	%r11, %r83, 2;
	shr.u32 	%r12, %r1, 4;
	and.b32  	%r13, %r1, 15;
	mov.u32 	%r84, _ZZ9cuda_gemmIiLi128ELi2ELi1ELi256ELi64ELi64ELi64ELi0ELi1EEviiiPT_S1_S1_iiiE11kron_fac_sh;
	mad.lo.s32 	%r14, %r13, 132, %r84;
	shr.u32 	%r15, %r83, 4;
	shl.b32 	%r85, %r1, 4;
	and.b32  	%r86, %r85, 16;
	shl.b32 	%r87, %r3, 5;
	or.b32  	%r88, %r87, %r86;
	mad.lo.s32 	%r89, %r4, 132, %r84;
	and.b32  	%r90, %r9, 124;
	add.s32 	%r16, %r89, %r90;
	shr.s32 	%r91, %r80, 31;
	shr.u32 	%r92, %r91, 26;
	add.s32 	%r93, %r80, %r92;
	shr.s32 	%r17, %r93, 6;
	add.s32 	%r18, %r1, %r83;
	cvt.u16.u32 	%rs3, %r18;
	not.b16 	%rs4, %rs3;
	and.b16  	%rs5, %rs4, 255;
	cvt.u16.u32 	%rs6, %r83;
	and.b16  	%rs7, %rs6, 255;
	div.u16 	%rs1, %rs5, %rs7;
	add.s32 	%r19, %r9, %r11;
	max.u32 	%r94, %r19, 256;
	setp.lt.u32 	%p3, %r19, 256;
	selp.u32 	%r95, 1, 0, %p3;
	or.b32  	%r96, %r19, %r95;
	sub.s32 	%r97, %r94, %r96;
	div.u32 	%r98, %r97, %r11;
	add.s32 	%r20, %r98, %r95;
	mov.u32 	%r99, _ZZ9cuda_gemmIiLi128ELi2ELi1ELi256ELi64ELi64ELi64ELi0ELi1EEviiiPT_S1_S1_iiiE3Csh;
	add.s32 	%r21, %r99, %r9;
	add.s32 	%r22, %r21, %r11;
	add.s32 	%r23, %r18, %r83;
	or.b32  	%r100, %r88, %r3;
	shl.b32 	%r101, %r100, 2;
	mov.u32 	%r102, _ZZ9cuda_gemmIiLi128ELi2ELi1ELi256ELi64ELi64ELi64ELi0ELi1EEviiiPT_S1_S1_iiiE3Ash;
	add.s32 	%r24, %r102, %r101;
	or.b32  	%r103, %r3, 8;
	or.b32  	%r104, %r88, %r103;
	shl.b32 	%r105, %r104, 2;
	add.s32 	%r25, %r102, %r105;
	add.s32 	%r106, %r3, 13;
	and.b32  	%r107, %r106, 15;
	or.b32  	%r108, %r88, %r107;
	shl.b32 	%r109, %r108, 2;
	add.s32 	%r26, %r102, %r109;
	add.s32 	%r110, %r3, 14;
	and.b32  	%r111, %r110, 15;
	or.b32  	%r112, %r88, %r111;
	shl.b32 	%r113, %r112, 2;
	add.s32 	%r27, %r102, %r113;
	add.s32 	%r114, %r3, -1;
	and.b32  	%r115, %r114, 15;
	or.b32  	%r116, %r88, %r115;
	shl.b32 	%r117, %r116, 2;
	add.s32 	%r28, %r102, %r117;
	mad.lo.s32 	%r29, %r3, -31, %r88;
	add.s32 	%r30, %r29, 1;
	add.s32 	%r31, %r29, 2;
	add.s32 	%r32, %r29, 3;
	add.s32 	%r33, %r29, 4;
	add.s32 	%r34, %r29, 5;
	add.s32 	%r35, %r29, 6;
	add.s32 	%r36, %r29, 7;
	or.b32  	%r37, %r86, %r103;
	add.s32 	%r38, %r29, 9;
	add.s32 	%r39, %r29, 10;
	add.s32 	%r40, %r29, 11;
	add.s32 	%r41, %r29, 12;
	or.b32  	%r42, %r86, %r107;
	or.b32  	%r43, %r86, %r111;
	or.b32  	%r44, %r86, %r115;
	mad.lo.s32 	%r45, %r1, 12, %r21;
	shl.b32 	%r48, %r83, 4;
	add.s32 	%r46, %r45, %r48;
	add.s32 	%r47, %r19, %r11;
	shl.b32 	%r49, %r83, 3;
	mul.lo.s32 	%r50, %r83, 12;
	cvta.to.global.u64 	%rd2, %rd5;
	cvta.to.global.u64 	%rd3, %rd4;
	and.b16  	%rs2, %rs1, 3;
$L__BB385_2:
	setp.eq.s16 	%p4, %rs2, 2;
	mov.u32 	%r266, %r1;
	@%p4 bra 	$L__BB385_6;
	setp.eq.s16 	%p5, %rs2, 3;
	mov.b32 	%r118, 0;
	st.shared.u32 	[%r21], %r118;
	mov.u32 	%r266, %r18;
	@%p5 bra 	$L__BB385_6;
	setp.eq.s16 	%p6, %rs2, 0;
	mov.b32 	%r119, 0;
	st.shared.u32 	[%r22], %r119;
	mov.u32 	%r266, %r23;
	@%p6 bra 	$L__BB385_6;
	mov.u32 	%r120, %ntid.x;
	add.s32 	%r266, %r23, %r120;
	add.s32 	%r121, %r22, %r11;
	mov.b32 	%r122, 0;
	st.shared.u32 	[%r121], %r122;
$L__BB385_6:
	setp.lt.u16 	%p7, %rs1, 2;
	@%p7 bra 	$L__BB385_9;
	shl.b32 	%r123, %r266, 2;
	mov.u32 	%r124, _ZZ9cuda_gemmIiLi128ELi2ELi1ELi256ELi64ELi64ELi64ELi0ELi1EEviiiPT_S1_S1_iiiE3Csh;
	add.s32 	%r267, %r124, %r123;
$L__BB385_8:
	mov.b32 	%r125, 0;
	st.shared.u32 	[%r267], %r125;
	add.s32 	%r126, %r267, %r11;
	st.shared.u32 	[%r126], %r125;
	add.s32 	%r127, %r267, %r49;
	st.shared.u32 	[%r127], %r125;
	add.s32 	%r128, %r267, %r50;
	st.shared.u32 	[%r128], %r125;
	add.s32 	%r266, %r266, %r11;
	add.s32 	%r267, %r267, %r48;
	setp.lt.u32 	%p8, %r266, 256;
	@%p8 bra 	$L__BB385_8;
$L__BB385_9:
	mad.lo.s32 	%r59, %r265, %r80, %r10;
	mov.b32 	%r269, 0;
	mov.pred 	%p40, -1;
$L__BB385_10:
	mov.pred 	%p1, %p40;
	setp.gt.u32 	%p10, %r1, 31;
	@%p10 bra 	$L__BB385_13;
	add.s32 	%r61, %r59, %r269;
	mov.u32 	%r270, %r9;
$L__BB385_12:
	shr.u32 	%r130, %r270, 5;
	add.s32 	%r131, %r130, %r2;
	shl.b32 	%r132, %r131, 6;
	and.b32  	%r133, %r270, 28;
	add.s32 	%r134, %r61, %r133;
	add.s32 	%r135, %r134, %r132;
	mul.wide.s32 	%rd7, %r135, 4;
	add.s64 	%rd8, %rd3, %rd7;
	ld.global.v4.u32 	{%r136, %r137, %r138, %r139}, [%rd8];
	shl.b32 	%r140, %r270, 2;
	mov.u32 	%r141, _ZZ9cuda_gemmIiLi128ELi2ELi1ELi256ELi64ELi64ELi64ELi0ELi1EEviiiPT_S1_S1_iiiE3Ash;
	add.s32 	%r142, %r141, %r140;
	st.shared.v4.u32 	[%r142], {%r136, %r137, %r138, %r139};
	add.s32 	%r270, %r270, %r11;
	setp.lt.u32 	%p11, %r270, 128;
	@%p11 bra 	$L__BB385_12;
$L__BB385_13:
	shl.b32 	%r144, %r2, 6;
	add.s32 	%r62, %r269, %r144;
	mov.b32 	%r271, 0;
$L__BB385_14:
	mov.u32 	%r65, %r271;
	add.s32 	%r66, %r13, %r65;
	mov.u32 	%r272, %r12;
$L__BB385_15:
	add.s32 	%r145, %r62, %r272;
	shl.b32 	%r146, %r145, 6;
	add.s32 	%r147, %r146, %r66;
	mul.wide.u32 	%rd9, %r147, 4;
	add.s64 	%rd10, %rd2, %rd9;
	ld.global.u32 	%r148, [%rd10];
	shl.b32 	%r149, %r272, 2;
	add.s32 	%r150, %r14, %r149;
	st.shared.u32 	[%r150], %r148;
	add.s32 	%r272, %r272, %r15;
	setp.lt.u32 	%p12, %r272, 32;
	@%p12 bra 	$L__BB385_15;
	setp.ne.s32 	%p13, %r8, 0;
	bar.sync 	0;
	ld.shared.u32 	%r151, [%r24];
	ld.shared.u32 	%r152, [%r24+4];
	ld.shared.u32 	%r153, [%r24+8];
	ld.shared.u32 	%r154, [%r24+12];
	ld.shared.u32 	%r155, [%r24+16];
	ld.shared.u32 	%r156, [%r24+20];
	ld.shared.u32 	%r157, [%r24+24];
	ld.shared.u32 	%r158, [%r24+28];
	ld.shared.u32 	%r159, [%r25];
	ld.shared.u32 	%r160, [%r24+36];
	ld.shared.u32 	%r161, [%r24+40];
	ld.shared.u32 	%r162, [%r24+44];
	ld.shared.u32 	%r163, [%r24+48];
	ld.shared.u32 	%r164, [%r26];
	ld.shared.u32 	%r165, [%r27];
	ld.shared.u32 	%r166, [%r28];
	ld.shared.u32 	%r167, [%r16];
	shfl.sync.idx.b32	%r168|%p14, %r167, %r29, 31, -1;
	mul.lo.s32 	%r169, %r168, %r151;
	shfl.sync.idx.b32	%r170|%p15, %r167, %r30, 31, -1;
	mad.lo.s32 	%r171, %r170, %r152, %r169;
	shfl.sync.idx.b32	%r172|%p16, %r167, %r31, 31, -1;
	mad.lo.s32 	%r173, %r172, %r153, %r171;
	shfl.sync.idx.b32	%r174|%p17, %r167, %r32, 31, -1;
	mad.lo.s32 	%r175, %r174, %r154, %r173;
	shfl.sync.idx.b32	%r176|%p18, %r167, %r33, 31, -1;
	mad.lo.s32 	%r177, %r176, %r155, %r175;
	shfl.sync.idx.b32	%r178|%p19, %r167, %r34, 31, -1;
	mad.lo.s32 	%r179, %r178, %r156, %r177;
	shfl.sync.idx.b32	%r180|%p20, %r167, %r35, 31, -1;
	mad.lo.s32 	%r181, %r180, %r157, %r179;
	shfl.sync.idx.b32	%r182|%p21, %r167, %r36, 31, -1;
	mad.lo.s32 	%r183, %r182, %r158, %r181;
	shfl.sync.idx.b32	%r184|%p22, %r167, %r37, 31, -1;
	mad.lo.s32 	%r185, %r184, %r159, %r183;
	shfl.sync.idx.b32	%r186|%p23, %r167, %r38, 31, -1;
	mad.lo.s32 	%r187, %r186, %r160, %r185;
	shfl.sync.idx.b32	%r188|%p24, %r167, %r39, 31, -1;
	mad.lo.s32 	%r189, %r188, %r161, %r187;
	shfl.sync.idx.b32	%r190|%p25, %r167, %r40, 31, -1;
	mad.lo.s32 	%r191, %r190, %r162, %r189;
	shfl.sync.idx.b32	%r192|%p26, %r167, %r41, 31, -1;
	mad.lo.s32 	%r193, %r192, %r163, %r191;
	shfl.sync.idx.b32	%r194|%p27, %r167, %r42, 31, -1;
	mad.lo.s32 	%r195, %r194, %r164, %r193;
	shfl.sync.idx.b32	%r196|%p28, %r167, %r43, 31, -1;
	mad.lo.s32 	%r197, %r196, %r165, %r195;
	shfl.sync.idx.b32	%r198|%p29, %r167, %r44, 31, -1;
	mad.lo.s32 	%r199, %r198, %r166, %r197;
	add.s32 	%r200, %r4, %r65;
	shl.b32 	%r201, %r200, 2;
	or.b32  	%r69, %r201, %r3;
	shfl.sync.down.b32	%r202|%p30, %r199, 1, 7711, -1;
	add.s32 	%r70, %r202, %r199;
	@%p13 bra 	$L__BB385_18;
	shl.b32 	%r203, %r69, 2;
	mov.u32 	%r204, _ZZ9cuda_gemmIiLi128ELi2ELi1ELi256ELi64ELi64ELi64ELi0ELi1EEviiiPT_S1_S1_iiiE3Csh;
	add.s32 	%r205, %r204, %r203;
	ld.shared.u32 	%r206, [%r205];
	add.s32 	%r207, %r206, %r70;
	st.shared.u32 	[%r205], %r207;
$L__BB385_18:
	add.s32 	%r271, %r65, 16;
	setp.lt.u32 	%p31, %r65, 48;
	@%p31 bra 	$L__BB385_14;
	mov.b32 	%r269, 32;
	mov.pred 	%p40, 0;
	@%p1 bra 	$L__BB385_10;
	setp.gt.u32 	%p33, %r1, 63;
	bar.sync 	0;
	@%p33 bra 	$L__BB385_27;
	ld.param.u32 	%r264, [_Z9cuda_gemmIiLi128ELi2ELi1ELi256ELi64ELi64ELi64ELi0ELi1EEviiiPT_S1_S1_iii_param_1];
	and.b32  	%r72, %r20, 3;
	setp.eq.s32 	%p34, %r72, 3;
	mov.u32 	%r209, %ctaid.x;
	shl.b32 	%r210, %r209, 2;
	mad.lo.s32 	%r73, %r265, %r264, %r210;
	mov.u32 	%r273, %r9;
	@%p34 bra 	$L__BB385_25;
	setp.eq.s32 	%p35, %r72, 0;
	mad.lo.s32 	%r211, %r1, %r17, %r73;
	mul.wide.s32 	%rd11, %r211, 4;
	add.s64 	%rd12, %rd1, %rd11;
	ld.shared.v4.u32 	{%r212, %r213, %r214, %r215}, [%r45];
	st.global.v4.u32 	[%rd12], {%r212, %r213, %r214, %r215};
	mov.u32 	%r273, %r19;
	@%p35 bra 	$L__BB385_25;
	setp.eq.s32 	%p36, %r72, 1;
	shr.u32 	%r216, %r19, 2;
	mad.lo.s32 	%r217, %r216, %r17, %r73;
	mul.wide.s32 	%rd13, %r217, 4;
	add.s64 	%rd14, %rd1, %rd13;
	ld.shared.v4.u32 	{%r218, %r219, %r220, %r221}, [%r46];
	st.global.v4.u32 	[%rd14], {%r218, %r219, %r220, %r221};
	mov.u32 	%r273, %r47;
	@%p36 bra 	$L__BB385_25;
	add.s32 	%r273, %r47, %r11;
	shr.u32 	%r222, %r47, 2;
	mad.lo.s32 	%r223, %r222, %r17, %r73;
	mul.wide.s32 	%rd15, %r223, 4;
	add.s64 	%rd16, %rd1, %rd15;
	shl.b32 	%r224, %r11, 2;
	add.s32 	%r225, %r46, %r224;
	ld.shared.v4.u32 	{%r226, %r227, %r228, %r229}, [%r225];
	st.global.v4.u32 	[%rd16], {%r226, %r227, %r228, %r229};
$L__BB385_25:
	setp.lt.u32 	%p37, %r20, 3;
	@%p37 bra 	$L__BB385_27;
$L__BB385_26:
	shr.u32 	%r230, %r273, 2;
	mad.lo.s32 	%r231, %r230, %r17, %r73;
	mul.wide.s32 	%rd17, %r231, 4;
	add.s64 	%rd18, %rd1, %rd17;
	shl.b32 	%r232, %r273, 2;
	mov.u32 	%r233, _ZZ9cuda_gemmIiLi128ELi2ELi1ELi256ELi64ELi64ELi64ELi0ELi1EEviiiPT_S1_S1_iiiE3Csh;
	add.s32 	%r234, %r233, %r232;
	ld.shared.v4.u32 	{%r235, %r236, %r237, %r238}, [%r234];
	st.global.v4.u32 	[%rd18], {%r235, %r236, %r237, %r238};
	add.s32 	%r239, %r273, %r11;
	shr.u32 	%r240, %r239, 2;
	mad.lo.s32 	%r241, %r240, %r17, %r73;
	mul.wide.s32 	%rd19, %r241, 4;
	add.s64 	%rd20, %rd1, %rd19;
	shl.b32 	%r242, %r11, 2;
	add.s32 	%r243, %r234, %r242;
	ld.shared.v4.u32 	{%r244, %r245, %r246, %r247}, [%r243];
	st.global.v4.u32 	[%rd20], {%r244, %r245, %r246, %r247};
	add.s32 	%r248, %r239, %r11;
	shr.u32 	%r249, %r248, 2;
	mad.lo.s32 	%r250, %r249, %r17, %r73;
	mul.wide.s32 	%rd21, %r250, 4;
	add.s64 	%rd22, %rd1, %rd21;
	add.s32 	%r251, %r243, %r242;
	ld.shared.v4.u32 	{%r252, %r253, %r254, %r255}, [%r251];
	st.global.v4.u32 	[%rd22], {%r252, %r253, %r254, %r255};
	add.s32 	%r256, %r248, %r11;
	shr.u32 	%r257, %r256, 2;
	mad.lo.s32 	%r258, %r257, %r17, %r73;
	mul.wide.s32 	%rd23, %r258, 4;
	add.s64 	%rd24, %rd1, %rd23;
	add.s32 	%r259, %r251, %r242;
	ld.shared.v4.u32 	{%r260, %r261, %r262, %r263}, [%r259];
	st.global.v4.u32 	[%rd24], {%r260, %r261, %r262, %r263};
	add.s32 	%r273, %r256, %r11;
	setp.lt.u32 	%p38, %r273, 256;
	@%p38 bra 	$L__BB385_26;
$L__BB385_27:
	add.s32 	%r265, %r265, %r6;
	setp.lt.u32 	%p39, %r265, %r7;
	@%p39 bra 	$L__BB385_2;
$L__BB385_28:
	ret;

}
	// .globl	_Z9cuda_gemmIiLi128ELi2ELi1ELi256ELi64ELi64ELi64ELi1ELi0EEviiiPT_S1_S1_iii
.visible .entry _Z9cuda_gemmIiLi128ELi2ELi1ELi256ELi64ELi64ELi64ELi1ELi0EEviiiPT_S1_S1_iii(
	.param .u32 _Z9cuda_gemmIiLi128ELi2ELi1ELi256ELi64ELi64ELi64ELi1ELi0EEviiiPT_S1_S1_iii_param_0,
	.param .u32 _Z9cuda_gemmIiLi128ELi2ELi1ELi256ELi64ELi64ELi64ELi1ELi0EEviiiPT_S1_S1_iii_param_1,
	.param .u32 _Z9cuda_gemmIiLi128ELi2ELi1ELi256ELi64ELi64ELi64ELi1ELi0EEviiiPT_S1_S1_iii_param_2,
	.param .u64 .ptr .align 1 _Z9cuda_gemmIiLi128ELi2ELi1ELi256ELi64ELi64ELi64ELi1ELi0EEviiiPT_S1_S1_iii_param_3,
	.param .u64 .ptr .align 1 _Z9cuda_gemmIiLi128ELi2ELi1ELi256ELi64ELi64ELi64ELi1ELi0EEviiiPT_S1_S1_iii_param_4,
	.param .u64 .ptr .align 1 _Z9cuda_gemmIiLi128ELi2ELi1ELi256ELi64ELi64ELi64ELi1ELi0EEviiiPT_S1_S1_iii_param_5,
	.param .u32 _Z9cuda_gemmIiLi128ELi2ELi1ELi256ELi64ELi64ELi64ELi1ELi0EEviiiPT_S1_S1_iii_param_6,
	.param .u32 _Z9cuda_gemmIiLi128ELi2ELi1ELi256ELi64ELi64ELi64ELi1ELi0EEviiiPT_S1_S1_iii_param_7,
	.param .u32 _Z9cuda_gemmIiLi128ELi2ELi1ELi256ELi64ELi64ELi64ELi1ELi0EEviiiPT_S1_S1_iii_param_8
)
.maxntid 128
{
	.reg .pred 	%p<94>;
	.reg .b16 	%rs<12>;
	.reg .b32 	%r<539>;
	.reg .b64 	%rd<28>;
	// demoted variable
	.shared .align 128 .b8 _ZZ9cuda_gemmIiLi128ELi2ELi1ELi256ELi64ELi64ELi64ELi1ELi0EEviiiPT_S1_S1_iiiE11kron_fac_sh[2112];
	// demoted variable
	.shared .align 128 .b8 _ZZ9cuda_gemmIiLi128ELi2ELi1ELi256ELi64ELi64ELi64ELi1ELi0EEviiiPT_S1_S1_iiiE3Ash[512];
	// demoted variable
	.shared .align 128 .b8 _ZZ9cuda_gemmIiLi128ELi2ELi1ELi256ELi64ELi64ELi64ELi1ELi0EEviiiPT_S1_S1_iiiE3Csh[1024];
	ld.param.u32 	%r185, [_Z9cuda_gemmIiLi128ELi2ELi1ELi256ELi64ELi64ELi64ELi1ELi0EEviiiPT_S1_S1_iii_param_6];
	ld.param.u32 	%r186, [_Z9cuda_gemmIiLi128ELi2ELi1ELi256ELi64ELi64ELi64ELi1ELi0EEviiiPT_S1_S1_iii_param_7];
	mov.u32 	%r1, %tid.x;
	div.s32 	%r2, 256, %r186;
	min.s32 	%r187, %r2, 64;
	shl.b32 	%r3, %r187, 1;
	div.u32 	%r5, %r1, %r3;
	mul.lo.s32 	%r188, %r5, %r3;
	sub.s32 	%r189, %r1, %r188;
	shr.u32 	%r4, %r189, 1;
	mov.u32 	%r496, %ctaid.y;
	mov.u32 	%r190, %nctaid.y;
	shl.b32 	%r191, %r190, 1;
	setp.ge.u32 	%p2, %r496, %r191;
	@%p2 bra 	$L__BB386_99;
	ld.param.u64 	%rd26, [_Z9cuda_gemmIiLi128ELi2ELi1ELi256ELi64ELi64ELi64ELi1ELi0EEviiiPT_S1_S1_iii_param_4];
	ld.param.u64 	%rd25, [_Z9cuda_gemmIiLi128ELi2ELi1ELi256ELi64ELi64ELi64ELi1ELi0EEviiiPT_S1_S1_iii_param_3];
	and.b32  	%r7, %r1, 1;
	mov.u32 	%r192, %ntid.x;
	shl.b32 	%r193, %r1, 2;
	shl.b32 	%r8, %r192, 2;
	and.b32  	%r9, %r1, 15;
	mov.u32 	%r194, _ZZ9cuda_gemmIiLi128ELi2ELi1ELi256ELi64ELi64ELi64ELi1ELi0EEviiiPT_S1_S1_iiiE11kron_fac_sh;
	mad.lo.s32 	%r10, %r9, 132, %r194;
	shr.u32 	%r11, %r192, 4;
	and.b32  	%r12, %r4, 15;
	shl.b32 	%r195, %r1, 4;
	and.b32  	%r13, %r195, 16;
	min.s32 	%r14, %r185, 16;
	add.s32 	%r196, %r1, %r192;
	cvt.u16.u32 	%rs2, %r196;
	not.b16 	%rs3, %rs2;
	and.b16  	%rs4, %rs3, 255;
	cvt.u16.u32 	%rs5, %r192;
	and.b16  	%rs6, %rs5, 255;
	div.u16 	%rs1, %rs4, %rs6;
	add.s32 	%r197, %r193, %r8;
	max.u32 	%r198, %r197, 256;
	setp.lt.u32 	%p3, %r197, 256;
	selp.u32 	%r199, 1, 0, %p3;
	or.b32  	%r200, %r197, %r199;
	sub.s32 	%r201, %r198, %r200;
	div.u32 	%r202, %r201, %r8;
	add.s32 	%r15, %r202, %r199;
	add.s32 	%r203, %r4, 1;
	and.b32  	%r16, %r203, 15;
	add.s32 	%r204, %r4, 2;
	and.b32  	%r17, %r204, 15;
	add.s32 	%r205, %r4, 3;
	and.b32  	%r18, %r205, 15;
	add.s32 	%r206, %r4, 4;
	and.b32  	%r19, %r206, 15;
	add.s32 	%r207, %r4, 5;
	and.b32  	%r20, %r207, 15;
	add.s32 	%r208, %r4, 6;
	and.b32  	%r21, %r208, 15;
	add.s32 	%r209, %r4, 7;
	and.b32  	%r22, %r209, 15;
	xor.b32  	%r23, %r12, 8;
	add.s32 	%r210, %r4, 9;
	and.b32  	%r24, %r210, 15;
	add.s32 	%r211, %r4, 10;
	and.b32  	%r25, %r211, 15;
	add.s32 	%r212, %r4, 11;
	and.b32  	%r26, %r212, 15;
	add.s32 	%r213, %r4, 12;
	and.b32  	%r27, %r213, 15;
	add.s32 	%r214, %r4, 13;
	and.b32  	%r28, %r214, 15;
	add.s32 	%r215, %r4, 14;
	and.b32  	%r29, %r215, 15;
	add.s32 	%r216, %r4, -1;
	and.b32  	%r30, %r216, 15;
	or.b32  	%r31, %r13, %r12;
	or.b32  	%r32, %r13, %r16;
	or.b32  	%r33, %r13, %r17;
	or.b32  	%r34, %r13, %r18;
	or.b32  	%r35, %r13, %r19;
	or.b32  	%r36, %r13, %r20;
	or.b32  	%r37, %r13, %r21;
	or.b32  	%r38, %r13, %r22;
	or.b32  	%r39, %r13, %r23;
	or.b32  	%r40, %r13, %r24;
	or.b32  	%r41, %r13, %r25;
	or.b32  	%r42, %r13, %r26;
	or.b32  	%r43, %r13, %r27;
	or.b32  	%r44, %r13, %r28;
	or.b32  	%r45, %r13, %r29;
	or.b32  	%r46, %r13, %r30;
	setp.lt.s32 	%p4, %r12, %r186;
	selp.b32 	%r217, 0, %r186, %p4;
	sub.s32 	%r47, %r12, %r217;
	add.s32 	%r218, %r12, 1;
	setp.lt.s32 	%p5, %r218, %r186;
	selp.b32 	%r219, 0, %r186, %p5;
	sub.s32 	%r48, %r218, %r219;
	add.s32 	%r220, %r12, 2;
	setp.lt.s32 	%p6, %r220, %r186;
	selp.b32 	%r221, 0, %r186, %p6;
	sub.s32 	%r49, %r220, %r221;
	add.s32 	%r222, %r12, 3;
	setp.lt.s32 	%p7, %r222, %r186;
	selp.b32 	%r223, 0, %r186, %p7;
	sub.s32 	%r50, %r222, %r223;
	add.s32 	%r224, %r12, 4;
	setp.lt.s32 	%p8, %r224, %r186;
	selp.b32 	%r225, 0, %r186, %p8;
	sub.s32 	%r51, %r224, %r225;
	add.s32 	%r226, %r12, 5;
	setp.lt.s32 	%p9, %r226, %r186;
	selp.b32 	%r227, 0, %r186, %p9;
	sub.s32 	%r52, %r226, %r227;
	add.s32 	%r228, %r12, 6;
	setp.lt.s32 	%p10, %r228, %r186;
	selp.b32 	%r229, 0, %r186, %p10;
	sub.s32 	%r53, %r228, %r229;
	add.s32 	%r230, %r12, 7;
	setp.lt.s32 	%p11, %r230, %r186;
	selp.b32 	%r231, 0, %r186, %p11;
	sub.s32 	%r54, %r230, %r231;
	add.s32 	%r232, %r12, 8;
	setp.lt.s32 	%p12, %r232, %r186;
	selp.b32 	%r233, 0, %r186, %p12;
	sub.s32 	%r55, %r232, %r233;
	add.s32 	%r234, %r12, 9;
	setp.lt.s32 	%p13, %r234, %r186;
	selp.b32 	%r235, 0, %r186, %p13;
	sub.s32 	%r56, %r234, %r235;
	add.s32 	%r236, %r12, 10;
	setp.lt.s32 	%p14, %r236, %r186;
	selp.b32 	%r237, 0, %r186, %p14;
	sub.s32 	%r57, %r236, %r237;
	add.s32 	%r238, %r12, 11;
	setp.lt.s32 	%p15, %r238, %r186;
	selp.b32 	%r239, 0, %r186, %p15;
	sub.s32 	%r58, %r238, %r239;
	add.s32 	%r240, %r12, 12;
	setp.lt.s32 	%p16, %r240, %r186;
	selp.b32 	%r241, 0, %r186, %p16;
	sub.s32 	%r59, %r240, %r241;
	add.s32 	%r242, %r12, 13;
	setp.lt.s32 	%p17, %r242, %r186;
	selp.b32 	%r243, 0, %r186, %p17;
	sub.s32 	%r60, %r242, %r243;
	add.s32 	%r244, %r12, 14;
	setp.lt.s32 	%p18, %r244, %r186;
	selp.b32 	%r245, 0, %r186, %p18;
	sub.s32 	%r61, %r244, %r245;
	add.s32 	%r246, %r12, 15;
	setp.lt.s32 	%p19, %r246, %r186;
	selp.b32 	%r247, 0, %r186, %p19;
	sub.s32 	%r62, %r246, %r247;
	cvt.u16.u32 	%rs7, %r3;
	div.s16 	%rs8, 128, %rs7;
	cvt.s32.s16 	%r63, %rs8;
	and.b32  	%r64, %r1, 31;
	cvta.to.global.u64 	%rd1, %rd26;
	cvta.to.global.u64 	%rd2, %rd25;
	and.b16  	%rs9, %rs1, 3;
	shl.b32 	%r350, %r64, 2;
	shl.b32 	%r353, %r31, 2;
	shl.b32 	%r356, %r32, 2;
	shl.b32 	%r359, %r33, 2;
	shl.b32 	%r362, %r34, 2;
	shl.b32 	%r365, %r35, 2;
	shl.b32 	%r368, %r36, 2;
	shl.b32 	%r371, %r37, 2;
	shl.b32 	%r374, %r38, 2;
	shl.b32 	%r377, %r39, 2;
	shl.b32 	%r380, %r40, 2;
	shl.b32 	%r383, %r41, 2;
	shl.b32 	%r386, %r42, 2;
	shl.b32 	%r389, %r43, 2;
	shl.b32 	%r392, %r44, 2;
	shl.b32 	%r395, %r45, 2;
	shl.b32 	%r398, %r46, 2;
$L__BB386_2:
	setp.eq.s16 	%p20, %rs9, 2;
	mov.u32 	%r497, %r1;
	@%p20 bra 	$L__BB386_6;
	mov.u32 	%r248, %ntid.x;
	add.s32 	%r497, %r1, %r248;
	setp.eq.s16 	%p21, %rs9, 3;
	shl.b32 	%r249, %r1, 2;
	mov.u32 	%r250, _ZZ9cuda_gemmIiLi128ELi2ELi1ELi256ELi64ELi64ELi64ELi1ELi0EEviiiPT_S1_S1_iiiE3Csh;
	add.s32 	%r251, %r250, %r249;
	mov.b32 	%r252, 0;
	st.shared.u32 	[%r251], %r252;
	@%p21 bra 	$L__BB386_6;
	add.s32 	%r254, %r1, %r248;
	add.s32 	%r497, %r254, %r248;
	setp.eq.s16 	%p22, %rs9, 0;
	add.s32 	%r258, %r251, %r8;
	mov.b32 	%r259, 0;
	st.shared.u32 	[%r258], %r259;
	@%p22 bra 	$L__BB386_6;
	add.s32 	%r497, %r497, %r248;
	mov.u32 	%r262, _ZZ9cuda_gemmIiLi128ELi2ELi1ELi256ELi64ELi64ELi64ELi1ELi0EEviiiPT_S1_S1_iiiE3Csh;
	add.s32 	%r263, %r262, %r249;
	add.s32 	%r264, %r263, %r8;
	add.s32 	%r265, %r264, %r8;
	mov.b32 	%r266, 0;
	st.shared.u32 	[%r265], %r266;
$L__BB386_6:
	setp.lt.u16 	%p23, %rs1, 2;
	@%p23 bra 	$L__BB386_9;
	shl.b32 	%r267, %r497, 2;
	mov.u32 	%r268, _ZZ9cuda_gemmIiLi128ELi2ELi1ELi256ELi64ELi64ELi64ELi1ELi0EEviiiPT_S1_S1_iiiE3Csh;
	add.s32 	%r498, %r268, %r267;
$L__BB386_8:
	mov.b32 	%r269, 0;
	st.shared.u32 	[%r498], %r269;
	add.s32 	%r270, %r498, %r8;
	st.shared.u32 	[%r270], %r269;
	mov.u32 	%r271, %ntid.x;
	shl.b32 	%r272, %r271, 3;
	add.s32 	%r273, %r498, %r272;
	st.shared.u32 	[%r273], %r269;
	mad.lo.s32 	%r274, %r271, 12, %r498;
	st.shared.u32 	[%r274], %r269;
	add.s32 	%r497, %r497, %r8;
	shl.b32 	%r275, %r271, 4;
	add.s32 	%r498, %r498, %r275;
	setp.lt.u32 	%p24, %r497, 256;
	@%p24 bra 	$L__BB386_8;
$L__BB386_9:
	mov.b32 	%r500, 0;
	mov.pred 	%p93, -1;
$L__BB386_10:
	mov.pred 	%p1, %p93;
	mov.u32 	%r277, %ctaid.z;
	shl.b32 	%r76, %r277, 6;
	setp.gt.u32 	%p26, %r1, 31;
	@%p26 bra 	$L__BB386_13;
	shl.b32 	%r501, %r1, 2;
	shl.b32 	%r278, %r496, 8;
	add.s32 	%r279, %r278, %r76;
	add.s32 	%r78, %r279, %r500;
$L__BB386_12:
	shr.u32 	%r280, %r501, 5;
	and.b32  	%r281, %r501, 28;
	add.s32 	%r282, %r78, %r281;
	mad.lo.s32 	%r283, %r280, %r186, %r282;
	mul.wide.s32 	%rd7, %r283, 4;
	add.s64 	%rd8, %rd2, %rd7;
	ld.global.v4.u32 	{%r284, %r285, %r286, %r287}, [%rd8];
	shl.b32 	%r288, %r501, 2;
	mov.u32 	%r289, _ZZ9cuda_gemmIiLi128ELi2ELi1ELi256ELi64ELi64ELi64ELi1ELi0EEviiiPT_S1_S1_iiiE3Ash;
	add.s32 	%r290, %r289, %r288;
	st.shared.v4.u32 	[%r290], {%r284, %r285, %r286, %r287};
	add.s32 	%r501, %r501, %r8;
	setp.lt.u32 	%p27, %r501, 128;
	@%p27 bra 	$L__BB386_12;
$L__BB386_13:
	add.s32 	%r79, %r500, %r76;
	mov.b32 	%r502, 0;
$L__BB386_14:
	mov.u32 	%r82, %r502;
	shr.u32 	%r503, %r1, 4;
	add.s32 	%r84, %r82, %r9;
$L__BB386_15:
	add.s32 	%r292, %r79, %r503;
	mad.lo.s32 	%r293, %r292, %r185, %r84;
	mul.wide.s32 	%rd9, %r293, 4;
	add.s64 	%rd10, %rd1, %rd9;
	ld.global.u32 	%r294, [%rd10];
	shl.b32 	%r295, %r503, 2;
	add.s32 	%r296, %r10, %r295;
	st.shared.u32 	[%r296], %r294;
	add.s32 	%r503, %r503, %r11;
	setp.lt.u32 	%p28, %r503, 32;
	@%p28 bra 	$L__BB386_15;
	setp.lt.s32 	%p29, %r2, 1;
	bar.sync 	0;
	@%p29 bra 	$L__BB386_89;
	mov.b32 	%r504, 0;
$L__BB386_18:
	setp.ge.s32 	%p30, %r5, %r14;
	add.s32 	%r88, %r504, %r4;
	shl.b32 	%r298, %r88, 5;
	or.b32  	%r299, %r298, %r13;
	add.s32 	%r300, %r299, %r12;
	shl.b32 	%r301, %r300, 2;
	mov.u32 	%r302, _ZZ9cuda_gemmIiLi128ELi2ELi1ELi256ELi64ELi64ELi64ELi1ELi0EEviiiPT_S1_S1_iiiE3Ash;
	add.s32 	%r303, %r302, %r301;
	ld.shared.u32 	%r89, [%r303];
	add.s32 	%r304, %r299, %r16;
	shl.b32 	%r305, %r304, 2;
	add.s32 	%r306, %r302, %r305;
	ld.shared.u32 	%r90, [%r306];
	add.s32 	%r307, %r299, %r17;
	shl.b32 	%r308, %r307, 2;
	add.s32 	%r309, %r302, %r308;
	ld.shared.u32 	%r91, [%r309];
	add.s32 	%r310, %r299, %r18;
	shl.b32 	%r311, %r310, 2;
	add.s32 	%r312, %r302, %r311;
	ld.shared.u32 	%r92, [%r312];
	add.s32 	%r313, %r299, %r19;
	shl.b32 	%r314, %r313, 2;
	add.s32 	%r315, %r302, %r314;
	ld.shared.u32 	%r93, [%r315];
	add.s32 	%r316, %r299, %r20;
	shl.b32 	%r317, %r316, 2;
	add.s32 	%r318, %r302, %r317;
	ld.shared.u32 	%r94, [%r318];
	add.s32 	%r319, %r299, %r21;
	shl.b32 	%r320, %r319, 2;
	add.s32 	%r321, %r302, %r320;
	ld.shared.u32 	%r95, [%r321];
	add.s32 	%r322, %r299, %r22;
	shl.b32 	%r323, %r322, 2;
	add.s32 	%r324, %r302, %r323;
	ld.shared.u32 	%r96, [%r324];
	add.s32 	%r325, %r299, %r23;
	shl.b32 	%r326, %r325, 2;
	add.s32 	%r327, %r302, %r326;
	ld.shared.u32 	%r97, [%r327];
	add.s32 	%r328, %r299, %r24;
	shl.b32 	%r329, %r328, 2;
	add.s32 	%r330, %r302, %r329;
	ld.shared.u32 	%r98, [%r330];
	add.s32 	%r331, %r299, %r25;
	shl.b32 	%r332, %r331, 2;
	add.s32 	%r333, %r302, %r332;
	ld.shared.u32 	%r99, [%r333];
	add.s32 	%r334, %r299, %r26;
	shl.b32 	%r335, %r334, 2;
	add.s32 	%r336, %r302, %r335;
	ld.shared.u32 	%r100, [%r336];
	add.s32 	%r337, %r299, %r27;
	shl.b32 	%r338, %r337, 2;
	add.s32 	%r339, %r302, %r338;
	ld.shared.u32 	%r101, [%r339];
	add.s32 	%r340, %r299, %r28;
	shl.b32 	%r341, %r340, 2;
	add.s32 	%r342, %r302, %r341;
	ld.shared.u32 	%r102, [%r342];
	add.s32 	%r343, %r299, %r29;
	shl.b32 	%r344, %r343, 2;
	add.s32 	%r345, %r302, %r344;
	ld.shared.u32 	%r103, [%r345];
	add.s32 	%r346, %r299, %r30;
	shl.b32 	%r347, %r346, 2;
	add.s32 	%r348, %r302, %r347;
	ld.shared.u32 	%r104, [%r348];
	@%p30 bra 	$L__BB386_88;
	mov.u32 	%r505, %r5;
$L__BB386_20:
	setp.gt.u32 	%p31, %r186, 64;
	mov.u32 	%r349, _ZZ9cuda_gemmIiLi128ELi2ELi1ELi256ELi64ELi64ELi64ELi1ELi0EEviiiPT_S1_S1_iiiE11kron_fac_sh;
	mad.lo.s32 	%r106, %r505, 132, %r349;
	add.s32 	%r351, %r106, %r350;
	ld.shared.u32 	%r107, [%r351];
	@%p31 bra 	$L__BB386_53;
	setp.eq.s32 	%p48, %r186, 0;
	mov.b32 	%r507, 0;
	@%p48 bra 	$L__BB386_23;
	shfl.sync.idx.b32	%r402|%p49, %r107, %r47, 31, -1;
	mul.lo.s32 	%r507, %r402, %r89;
$L__BB386_23:
	setp.lt.s32 	%p50, %r186, 2;
	@%p50 bra 	$L__BB386_25;
	shfl.sync.idx.b32	%r403|%p51, %r107, %r48, 31, -1;
	mad.lo.s32 	%r507, %r403, %r90, %r507;
$L__BB386_25:
	setp.lt.s32 	%p52, %r186, 3;
	@%p52 bra 	$L__BB386_27;
	shfl.sync.idx.b32	%r404|%p53, %r107, %r49, 31, -1;
	mad.lo.s32 	%r507, %r404, %r91, %r507;
$L__BB386_27:
	setp.lt.s32 	%p54, %r186, 4;
	@%p54 bra 	$L__BB386_29;
	shfl.sync.idx.b32	%r405|%p55, %r107, %r50, 31, -1;
	mad.lo.s32 	%r507, %r405, %r92, %r507;
$L__BB386_29:
	setp.lt.s32 	%p56, %r186, 5;
	@%p56 bra 	$L__BB386_31;
	shfl.sync.idx.b32	%r406|%p57, %r107, %r51, 31, -1;
	mad.lo.s32 	%r507, %r406, %r93, %r507;
$L__BB386_31:
	setp.lt.s32 	%p58, %r186, 6;
	@%p58 bra 	$L__BB386_33;
	shfl.sync.idx.b32	%r407|%p59, %r107, %r52, 31, -1;
	mad.lo.s32 	%r507, %r407, %r94, %r507;
$L__BB386_33:
	setp.lt.s32 	%p60, %r186, 7;
	@%p60 bra 	$L__BB386_35;
	shfl.sync.idx.b32	%r408|%p61, %r107, %r53, 31, -1;
	mad.lo.s32 	%r507, %r408, %r95, %r507;
$L__BB386_35:
	setp.lt.s32 	%p62, %r186, 8;
	@%p62 bra 	$L__BB386_37;
	shfl.sync.idx.b32	%r409|%p63, %r107, %r54, 31, -1;
	mad.lo.s32 	%r507, %r409, %r96, %r507;
$L__BB386_37:
	setp.lt.s32 	%p64, %r186, 9;
	@%p64 bra 	$L__BB386_39;
	shfl.sync.idx.b32	%r410|%p65, %r107, %r55, 31, -1;
	mad.lo.s32 	%r507, %r410, %r97, %r507;
$L__BB386_39:
	setp.lt.s32 	%p66, %r186, 10;
	@%p66 bra 	$L__BB386_41;
	shfl.sync.idx.b32	%r411|%p67, %r107, %r56, 31, -1;
	mad.lo.s32 	%r507, %r411, %r98, %r507;
$L__BB386_41:
	setp.lt.s32 	%p68, %r186, 11;
	@%p68 bra 	$L__BB386_43;
	shfl.sync.idx.b32	%r412|%p69, %r107, %r57, 31, -1;
	mad.lo.s32 	%r507, %r412, %r99, %r507;
$L__BB386_43:
	setp.lt.s32 	%p70, %r186, 12;
	@%p70 bra 	$L__BB386_45;
	shfl.sync.idx.b32	%r413|%p71, %r107, %r58, 31, -1;
	mad.lo.s32 	%r507, %r413, %r100, %r507;
$L__BB386_45:
	setp.lt.s32 	%p72, %r186, 13;
	@%p72 bra 	$L__BB386_47;
	shfl.sync.idx.b32	%r414|%p73, %r107, %r59, 31, -1;
	mad.lo.s32 	%r507, %r414, %r101, %r507;
$L__BB386_47:
	setp.lt.s32 	%p74, %r186, 14;
	@%p74 bra 	$L__BB386_49;
	shfl.sync.idx.b32	%r415|%p75, %r107, %r60, 31, -1;
	mad.lo.s32 	%r507, %r415, %r102, %r507;
$L__BB386_49:
	setp.lt.s32 	%p76, %r186, 15;
	@%p76 bra 	$L__BB386_51;
	shfl.sync.idx.b32	%r416|%p77, %r107, %r61, 31, -1;
	mad.lo.s32 	%r507, %r416, %r103, %r507;
$L__BB386_51:
	setp.lt.s32 	%p78, %r186, 16;
	@%p78 bra 	$L__BB386_85;
	shfl.sync.idx.b32	%r417|%p79, %r107, %r62, 31, -1;
	mad.lo.s32 	%r507, %r417, %r104, %r507;
	bra.uni 	$L__BB386_85;
$L__BB386_53:
	setp.lt.s32 	%p32, %r186, 1;
	mov.b32 	%r507, 0;
	@%p32 bra 	$L__BB386_55;
	add.s32 	%r354, %r106, %r353;
	ld.shared.u32 	%r355, [%r354];
	mul.lo.s32 	%r507, %r355, %r89;
$L__BB386_55:
	setp.lt.s32 	%p33, %r186, 2;
	@%p33 bra 	$L__BB386_57;
	add.s32 	%r357, %r106, %r356;
	ld.shared.u32 	%r358, [%r357];
	mad.lo.s32 	%r507, %r358, %r90, %r507;
$L__BB386_57:
	setp.lt.s32 	%p34, %r186, 3;
	@%p34 bra 	$L__BB386_59;
	add.s32 	%r360, %r106, %r359;
	ld.shared.u32 	%r361, [%r360];
	mad.lo.s32 	%r507, %r361, %r91, %r507;
$L__BB386_59:
	setp.lt.s32 	%p35, %r186, 4;
	@%p35 bra 	$L__BB386_61;
	add.s32 	%r363, %r106, %r362;
	ld.shared.u32 	%r364, [%r363];
	mad.lo.s32 	%r507, %r364, %r92, %r507;
$L__BB386_61:
	setp.lt.s32 	%p36, %r186, 5;
	@%p36 bra 	$L__BB386_63;
	add.s32 	%r366, %r106, %r365;
	ld.shared.u32 	%r367, [%r366];
	mad.lo.s32 	%r507, %r367, %r93, %r507;
$L__BB386_63:
	setp.lt.s32 	%p37, %r186, 6;
	@%p37 bra 	$L__BB386_65;
	add.s32 	%r369, %r106, %r368;
	ld.shared.u32 	%r370, [%r369];
	mad.lo.s32 	%r507, %r370, %r94, %r507;
$L__BB386_65:
	setp.lt.s32 	%p38, %r186, 7;
	@%p38 bra 	$L__BB386_67;
	add.s32 	%r372, %r106, %r371;
	ld.shared.u32 	%r373, [%r372];
	mad.lo.s32 	%r507, %r373, %r95, %r507;
$L__BB386_67:
	setp.lt.s32 	%p39, %r186, 8;
	@%p39 bra 	$L__BB386_69;
	add.s32 	%r375, %r106, %r374;
	ld.shared.u32 	%r376, [%r375];
	mad.lo.s32 	%r507, %r376, %r96, %r507;
$L__BB386_69:
	setp.lt.s32 	%p40, %r186, 9;
	@%p40 bra 	$L__BB386_71;
	add.s32 	%r378, %r106, %r377;
	ld.shared.u32 	%r379, [%r378];
	mad.lo.s32 	%r507, %r379, %r97, %r507;
$L__BB386_71:
	setp.lt.s32 	%p41, %r186, 10;
	@%p41 bra 	$L__BB386_73;
	add.s32 	%r381, %r106, %r380;
	ld.shared.u32 	%r382, [%r381];
	mad.lo.s32 	%r507, %r382, %r98, %r507;
$L__BB386_73:
	setp.lt.s32 	%p42, %r186, 11;
	@%p42 bra 	$L__BB386_75;
	add.s32 	%r384, %r106, %r383;
	ld.shared.u32 	%r385, [%r384];
	mad.lo.s32 	%r507, %r385, %r99, %r507;
$L__BB386_75:
	setp.lt.s32 	%p43, %r186, 12;
	@%p43 bra 	$L__BB386_77;
	add.s32 	%r387, %r106, %r386;
	ld.shared.u32 	%r388, [%r387];
	mad.lo.s32 	%r507, %r388, %r100, %r507;
$L__BB386_77:
	setp.lt.s32 	%p44, %r186, 13;
	@%p44 bra 	$L__BB386_79;
	add.s32 	%r390, %r106, %r389;
	ld.shared.u32 	%r391, [%r390];
	mad.lo.s32 	%r507, %r391, %r101, %r507;
$L__BB386_79:
	setp.lt.s32 	%p45, %r186, 14;
	@%p45 bra 	$L__BB386_81;
	add.s32 	%r393, %r106, %r392;
	ld.shared.u32 	%r394, [%r393];
	mad.lo.s32 	%r507, %r394, %r102, %r507;
$L__BB386_81:
	setp.lt.s32 	%p46, %r186, 15;
	@%p46 bra 	$L__BB386_83;
	add.s32 	%r396, %r106, %r395;
	ld.shared.u32 	%r397, [%r396];
	mad.lo.s32 	%r507, %r397, %r103, %r507;
$L__BB386_83:
	setp.lt.s32 	%p47, %r186, 16;
	@%p47 bra 	$L__BB386_85;
	add.s32 	%r399, %r106, %r398;
	ld.shared.u32 	%r400, [%r399];
	mad.lo.s32 	%r507, %r400, %r104, %r507;
$L__BB386_85:
	setp.ne.s32 	%p80, %r7, 0;
	add.s32 	%r418, %r505, %r82;
	mad.lo.s32 	%r171, %r418, %r2, %r88;
	shfl.sync.down.b32	%r419|%p81, %r507, 1, 7711, -1;
	add.s32 	%r172, %r419, %r507;
	@%p80 bra 	$L__BB386_87;
	shl.b32 	%r420, %r171, 2;
	mov.u32 	%r421, _ZZ9cuda_gemmIiLi128ELi2ELi1ELi256ELi64ELi64ELi64ELi1ELi0EEviiiPT_S1_S1_iiiE3Csh;
	add.s32 	%r422, %r421, %r420;
	ld.shared.u32 	%r423, [%r422];
	add.s32 	%r424, %r423, %r172;
	st.shared.u32 	[%r422], %r424;
$L__BB386_87:
	add.s32 	%r505, %r505, %r63;
	setp.lt.s32 	%p82, %r505, %r14;
	@%p82 bra 	$L__BB386_20;
$L__BB386_88:
	add.s32 	%r504, %r504, %r3;
	setp.lt.s32 	%p83, %r504, %r2;
	@%p83 bra 	$L__BB386_18;
$L__BB386_89:
	add.s32 	%r502, %r82, 16;
	setp.lt.u32 	%p84, %r82, 48;
	@%p84 bra 	$L__BB386_14;
	mov.b32 	%r500, 32;
	mov.pred 	%p93, 0;
	@%p1 bra 	$L__BB386_10;
	setp.gt.u32 	%p86, %r1, 63;
	bar.sync 	0;
	@%p86 bra 	$L__BB386_98;
	ld.param.u64 	%rd27, [_Z9cuda_gemmIiLi128ELi2ELi1ELi256ELi64ELi64ELi64ELi1ELi0EEviiiPT_S1_S1_iii_param_5];
	cvta.to.global.u64 	%rd3, %rd27;
	shl.b32 	%r176, %r496, 8;
	shl.b32 	%r177, %r1, 2;
	and.b32  	%r426, %r15, 3;
	setp.eq.s32 	%p87, %r426, 3;
	mov.u32 	%r537, %r177;
	@%p87 bra 	$L__BB386_96;
	add.s32 	%r537, %r177, %r8;
	and.b32  	%r427, %r15, 3;
	setp.eq.s32 	%p88, %r427, 0;
	add.s32 	%r428, %r176, %r177;
	mul.wide.s32 	%rd11, %r428, 4;
	add.s64 	%rd12, %rd3, %rd11;
	shl.b32 	%r429, %r1, 2;
	mov.u32 	%r430, _ZZ9cuda_gemmIiLi128ELi2ELi1ELi256ELi64ELi64ELi64ELi1ELi0EEviiiPT_S1_S1_iiiE3Csh;
	add.s32 	%r431, %r430, %r429;
	mad.lo.s32 	%r432, %r1, 12, %r431;
	ld.shared.v4.u32 	{%r433, %r434, %r435, %r436}, [%r432];
	st.global.v4.u32 	[%rd12], {%r433, %r434, %r435, %r436};
	@%p88 bra 	$L__BB386_96;
	add.s32 	%r437, %r177, %r8;
	add.s32 	%r537, %r437, %r8;
	and.b32  	%r438, %r15, 3;
	setp.eq.s32 	%p89, %r438, 1;
	add.s32 	%r439, %r176, %r437;
	mul.wide.s32 	%rd13, %r439, 4;
	add.s64 	%rd14, %rd3, %rd13;
	shl.b32 	%r440, %r1, 2;
	mov.u32 	%r441, _ZZ9cuda_gemmIiLi128ELi2ELi1ELi256ELi64ELi64ELi64ELi1ELi0EEviiiPT_S1_S1_iiiE3Csh;
	add.s32 	%r442, %r441, %r440;
	mad.lo.s32 	%r443, %r1, 12, %r442;
	shl.b32 	%r444, %r8, 2;
	add.s32 	%r445, %r443, %r444;
	ld.shared.v4.u32 	{%r446, %r447, %r448, %r449}, [%r445];
	st.global.v4.u32 	[%rd14], {%r446, %r447, %r448, %r449};
	@%p89 bra 	$L__BB386_96;
	add.s32 	%r450, %r177, %r8;
	add.s32 	%r451, %r450, %r8;
	add.s32 	%r537, %r451, %r8;
	add.s32 	%r452, %r176, %r451;
	mul.wide.s32 	%rd15, %r452, 4;
	add.s64 	%rd16, %rd3, %rd15;
	shl.b32 	%r453, %r1, 2;
	mov.u32 	%r454, _ZZ9cuda_gemmIiLi128ELi2ELi1ELi256ELi64ELi64ELi64ELi1ELi0EEviiiPT_S1_S1_iiiE3Csh;
	add.s32 	%r455, %r454, %r453;
	mad.lo.s32 	%r456, %r1, 12, %r455;
	shl.b32 	%r457, %r8, 2;
	add.s32 	%r458, %r456, %r457;
	add.s32 	%r459, %r458, %r457;
	ld.shared.v4.u32 	{%r460, %r461, %r462, %r463}, [%r459];
	st.global.v4.u32 	[%rd16], {%r460, %r461, %r462, %r463};
$L__BB386_96:
	setp.lt.u32 	%p90, %r15, 3;
	@%p90 bra 	$L__BB386_98;
$L__BB386_97:
	add.s32 	%r464, %r176, %r537;
	mul.wide.s32 	%rd17, %r464, 4;
	add.s64 	%rd18, %rd3, %rd17;
	shl.b32 	%r465, %r537, 2;
	mov.u32 	%r466, _ZZ9cuda_gemmIiLi128ELi2ELi1ELi256ELi64ELi64ELi64ELi1ELi0EEviiiPT_S1_S1_iiiE3Csh;
	add.s32 	%r467, %r466, %r465;
	ld.shared.v4.u32 	{%r468, %r469, %r470, %r471}, [%r467];
	st.global.v4.u32 	[%rd18], {%r468, %r469, %r470, %r471};
	add.s32 	%r472, %r537, %r8;
	add.s32 	%r473, %r176, %r472;
	mul.wide.s32 	%rd19, %r473, 4;
	add.s64 	%rd20, %rd3, %rd19;
	shl.b32 	%r474, %r8, 2;
	add.s32 	%r475, %r467, %r474;
	ld.shared.v4.u32 	{%r476, %r477, %r478, %r479}, [%r475];
	st.global.v4.u32 	[%rd20], {%r476, %r477, %r478, %r479};
	add.s32 	%r480, %r472, %r8;
	add.s32 	%r481, %r176, %r480;
	mul.wide.s32 	%rd21, %r481, 4;
	add.s64 	%rd22, %rd3, %rd21;
	add.s32 	%r482, %r475, %r474;
	ld.shared.v4.u32 	{%r483, %r484, %r485, %r486}, [%r482];
	st.global.v4.u32 	[%rd22], {%r483, %r484, %r485, %r486};
	add.s32 	%r487, %r480, %r8;
	add.s32 	%r488, %r176, %r487;
	mul.wide.s32 	%rd23, %r488, 4;
	add.s64 	%rd24, %rd3, %rd23;
	add.s32 	%r489, %r482, %r474;
	ld.shared.v4.u32 	{%r490, %r491, %r492, %r493}, [%r489];
	st.global.v4.u32 	[%rd24], {%r490, %r491, %r492, %r493};
	add.s32 	%r537, %r487, %r8;
	setp.lt.u32 	%p91, %r537, 256;
	@%p91 bra 	$L__BB386_97;
$L__BB386_98:
	mov.u32 	%r494, %nctaid.y;
	add.s32 	%r496, %r496, %r494;
	shl.b32 	%r495, %r494, 1;
	setp.lt.u32 	%p92, %r496, %r495;
	@%p92 bra 	$L__BB386_2;
$L__BB386_99:
	ret;

}
	// .globl	_Z9cuda_gemmIiLi128ELi2ELi1ELi256ELi64ELi64ELi64ELi1ELi1EEviiiPT_S1_S1_iii
.visible .entry _Z9cuda_gemmIiLi128ELi2ELi1ELi256ELi64ELi64ELi64ELi1ELi1EEviiiPT_S1_S1_iii(
	.param .u32 _Z9cuda_gemmIiLi128ELi2ELi1ELi256ELi64ELi64ELi64ELi1ELi1EEviiiPT_S1_S1_iii_param_0,
	.param .u32 _Z9cuda_gemmIiLi128ELi2ELi1ELi256ELi64ELi64ELi64ELi1ELi1EEviiiPT_S1_S1_iii_param_1,
	.param .u32 _Z9cuda_gemmIiLi128ELi2ELi1ELi256ELi64ELi64ELi64ELi1ELi1EEviiiPT_S1_S1_iii_param_2,
	.param .u64 .ptr .align 1 _Z9cuda_gemmIiLi128ELi2ELi1ELi256ELi64ELi64ELi64ELi1ELi1EEviiiPT_S1_S1_iii_param_3,
	.param .u64 .ptr .align 1 _Z9cuda_gemmIiLi128ELi2ELi1ELi256ELi64ELi64ELi64ELi1ELi1EEviiiPT_S1_S1_iii_param_4,
	.param .u64 .ptr .align 1 _Z9cuda_gemmIiLi128ELi2ELi1ELi256ELi64ELi64ELi64ELi1ELi1EEviiiPT_S1_S1_iii_param_5,
	.param .u32 _Z9cuda_gemmIiLi128ELi2ELi1ELi256ELi64ELi64ELi64ELi1ELi1EEviiiPT_S1_S1_iii_param_6,
	.param .u32 _Z9cuda_gemmIiLi128ELi2ELi1ELi256ELi64ELi64ELi64ELi1ELi1EEviiiPT_S1_S1_iii_param_7,
	.param .u32 _Z9cuda_gemmIiLi128ELi2ELi1ELi256ELi64ELi64ELi64ELi1ELi1EEviiiPT_S1_S1_iii_param_8
)
.maxntid 128
{
	.reg .pred 	%p<41>;
	.reg .b16 	%rs<8>;
	.reg .b32 	%r<256>;
	.reg .b64 	%rd<25>;
	// demoted variable
	.shared .align 128 .b8 _ZZ9cuda_gemmIiLi128ELi2ELi1ELi256ELi64ELi64ELi64ELi1ELi1EEviiiPT_S1_S1_iiiE11kron_fac_sh[2112];
	// demoted variable
	.shared .align 128 .b8 _ZZ9cuda_gemmIiLi128ELi2ELi1ELi256ELi64ELi64ELi64ELi1ELi1EEviiiPT_S1_S1_iiiE3Ash[512];
	// demoted variable
	.shared .align 128 .b8 _ZZ9cuda_gemmIiLi128ELi2ELi1ELi256ELi64ELi64ELi64ELi1ELi1EEviiiPT_S1_S1_iiiE3Csh[1024];
	ld.param.u64 	%rd4, [_Z9cuda_gemmIiLi128ELi2ELi1ELi256ELi64ELi64ELi64ELi1ELi1EEviiiPT_S1_S1_iii_param_3];
	ld.param.u64 	%rd5, [_Z9cuda_gemmIiLi128ELi2ELi1ELi256ELi64ELi64ELi64ELi1ELi1EEviiiPT_S1_S1_iii_param_4];
	ld.param.u64 	%rd6, [_Z9cuda_gemmIiLi128ELi2ELi1ELi256ELi64ELi64ELi64ELi1ELi1EEviiiPT_S1_S1_iii_param_5];
	cvta.to.global.u64 	%rd1, %rd6;
	mov.u32 	%r1, %tid.x;
	mov.u32 	%r2, %ctaid.z;
	shr.u32 	%r76, %r1, 1;
	and.b32  	%r3, %r76, 3;
	shr.u32 	%r4, %r1, 3;
	mov.u32 	%r246, %ctaid.y;
	mov.u32 	%r6, %nctaid.y;
	shl.b32 	%r7, %r6, 1;
	setp.ge.u32 	%p2, %r246, %r7;
	@%p2 bra 	$L__BB387_28;
	and.b32  	%r8, %r1, 1;
	mov.u32 	%r77, %ntid.x;
	shl.b32 	%r9, %r1, 2;
	shl.b32 	%r10, %r77, 2;
	shr.u32 	%r11, %r1, 4;
	and.b32  	%r12, %r1, 15;
	mov.u32 	%r78, _ZZ9cuda_gemmIiLi128ELi2ELi1ELi256ELi64ELi64ELi64ELi1ELi1EEviiiPT_S1_S1_iiiE11kron_fac_sh;
	mad.lo.s32 	%r13, %r12, 132, %r78;
	shr.u32 	%r14, %r77, 4;
	shl.b32 	%r79, %r1, 4;
	and.b32  	%r80, %r79, 16;
	shl.b32 	%r81, %r3, 5;
	or.b32  	%r82, %r81, %r80;
	mad.lo.s32 	%r83, %r4, 132, %r78;
	and.b32  	%r84, %r9, 124;
	add.s32 	%r15, %r83, %r84;
	add.s32 	%r16, %r1, %r77;
	cvt.u16.u32 	%rs3, %r16;
	not.b16 	%rs4, %rs3;
	and.b16  	%rs5, %rs4, 255;
	cvt.u16.u32 	%rs6, %r77;
	and.b16  	%rs7, %rs6, 255;
	div.u16 	%rs1, %rs5, %rs7;
	add.s32 	%r17, %r9, %r10;
	max.u32 	%r85, %r17, 256;
	setp.lt.u32 	%p3, %r17, 256;
	selp.u32 	%r86, 1, 0, %p3;
	or.b32  	%r87, %r17, %r86;
	sub.s32 	%r88, %r85, %r87;
	div.u32 	%r89, %r88, %r10;
	add.s32 	%r18, %r89, %r86;
	and.b16  	%rs2, %rs1, 3;
	mov.u32 	%r90, _ZZ9cuda_gemmIiLi128ELi2ELi1ELi256ELi64ELi64ELi64ELi1ELi1EEviiiPT_S1_S1_iiiE3Csh;
	add.s32 	%r19, %r90, %r9;
	add.s32 	%r20, %r19, %r10;
	add.s32 	%r21, %r16, %r77;
	add.s32 	%r22, %r21, %r77;
	or.b32  	%r91, %r82, %r3;
	shl.b32 	%r92, %r91, 2;
	mov.u32 	%r93, _ZZ9cuda_gemmIiLi128ELi2ELi1ELi256ELi64ELi64ELi64ELi1ELi1EEviiiPT_S1_S1_iiiE3Ash;
	add.s32 	%r23, %r93, %r92;
	or.b32  	%r94, %r3, 8;
	or.b32  	%r95, %r82, %r94;
	shl.b32 	%r96, %r95, 2;
	add.s32 	%r24, %r93, %r96;
	add.s32 	%r97, %r3, 13;
	and.b32  	%r98, %r97, 15;
	or.b32  	%r99, %r82, %r98;
	shl.b32 	%r100, %r99, 2;
	add.s32 	%r25, %r93, %r100;
	add.s32 	%r101, %r3, 14;
	and.b32  	%r102, %r101, 15;
	or.b32  	%r103, %r82, %r102;
	shl.b32 	%r104, %r103, 2;
	add.s32 	%r26, %r93, %r104;
	add.s32 	%r105, %r3, -1;
	and.b32  	%r106, %r105, 15;
	or.b32  	%r107, %r82, %r106;
	shl.b32 	%r108, %r107, 2;
	add.s32 	%r27, %r93, %r108;
	mad.lo.s32 	%r28, %r3, -31, %r82;
	add.s32 	%r29, %r28, 1;
	add.s32 	%r30, %r28, 2;
	add.s32 	%r31, %r28, 3;
	add.s32 	%r32, %r28, 4;
	add.s32 	%r33, %r28, 5;
	add.s32 	%r34, %r28, 6;
	add.s32 	%r35, %r28, 7;
	or.b32  	%r36, %r80, %r94;
	add.s32 	%r37, %r28, 9;
	add.s32 	%r38, %r28, 10;
	add.s32 	%r39, %r28, 11;
	add.s32 	%r40, %r28, 12;
	or.b32  	%r41, %r80, %r98;
	or.b32  	%r42, %r80, %r102;
	or.b32  	%r43, %r80, %r106;
	and.b32  	%r44, %r18, 3;
	mad.lo.s32 	%r45, %r1, 12, %r19;
	shl.b32 	%r48, %r77, 4;
	add.s32 	%r46, %r45, %r48;
	add.s32 	%r47, %r17, %r10;
	shl.b32 	%r49, %r77, 3;
	mul.lo.s32 	%r50, %r77, 12;
	cvta.to.global.u64 	%rd2, %rd5;
	cvta.to.global.u64 	%rd3, %rd4;
$L__BB387_2:
	setp.eq.s16 	%p4, %rs2, 2;
	mov.u32 	%r247, %r1;
	@%p4 bra 	$L__BB387_6;
	setp.eq.s16 	%p5, %rs2, 3;
	mov.b32 	%r109, 0;
	st.shared.u32 	[%r19], %r109;
	mov.u32 	%r247, %r16;
	@%p5 bra 	$L__BB387_6;
	setp.eq.s16 	%p6, %rs2, 0;
	mov.b32 	%r110, 0;
	st.shared.u32 	[%r20], %r110;
	mov.u32 	%r247, %r21;
	@%p6 bra 	$L__BB387_6;
	add.s32 	%r111, %r20, %r10;
	mov.b32 	%r112, 0;
	st.shared.u32 	[%r111], %r112;
	mov.u32 	%r247, %r22;
$L__BB387_6:
	setp.lt.u16 	%p7, %rs1, 2;
	@%p7 bra 	$L__BB387_9;
	shl.b32 	%r113, %r247, 2;
	mov.u32 	%r114, _ZZ9cuda_gemmIiLi128ELi2ELi1ELi256ELi64ELi64ELi64ELi1ELi1EEviiiPT_S1_S1_iiiE3Csh;
	add.s32 	%r248, %r114, %r113;
$L__BB387_8:
	mov.b32 	%r115, 0;
	st.shared.u32 	[%r248], %r115;
	add.s32 	%r116, %r248, %r10;
	st.shared.u32 	[%r116], %r115;
	add.s32 	%r117, %r248, %r49;
	st.shared.u32 	[%r117], %r115;
	add.s32 	%r118, %r248, %r50;
	st.shared.u32 	[%r118], %r115;
	add.s32 	%r247, %r247, %r10;
	add.s32 	%r248, %r248, %r48;
	setp.lt.u32 	%p8, %r247, 256;
	@%p8 bra 	$L__BB387_8;
$L__BB387_9:
	shl.b32 	%r58, %r246, 8;
	mov.b32 	%r250, 0;
	mov.pred 	%p40, -1;
$L__BB387_10:
	mov.pred 	%p1, %p40;
	setp.gt.u32 	%p10, %r1, 31;
	@%p10 bra 	$L__BB387_13;
	add.s32 	%r60, %r250, %r58;
	mov.u32 	%r251, %r9;
$L__BB387_12:
	shr.u32 	%r120, %r251, 5;
	add.s32 	%r121, %r120, %r2;
	shl.b32 	%r122, %r121, 6;
	and.b32  	%r123, %r251, 28;
	add.s32 	%r124, %r60, %r123;
	add.s32 	%r125, %r124, %r122;
	mul.wide.s32 	%rd7, %r125, 4;
	add.s64 	%rd8, %rd3, %rd7;
	ld.global.v4.u32 	{%r126, %r127, %r128, %r129}, [%rd8];
	shl.b32 	%r130, %r251, 2;
	mov.u32 	%r131, _ZZ9cuda_gemmIiLi128ELi2ELi1ELi256ELi64ELi64ELi64ELi1ELi1EEviiiPT_S1_S1_iiiE3Ash;
	add.s32 	%r132, %r131, %r130;
	st.shared.v4.u32 	[%r132], {%r126, %r127, %r128, %r129};
	add.s32 	%r251, %r251, %r10;
	setp.lt.u32 	%p11, %r251, 128;
	@%p11 bra 	$L__BB387_12;
$L__BB387_13:
	shl.b32 	%r134, %r2, 6;
	add.s32 	%r61, %r250, %r134;
	mov.b32 	%r252, 0;
$L__BB387_14:
	mov.u32 	%r64, %r252;
	add.s32 	%r65, %r12, %r64;
	mov.u32 	%r253, %r11;
$L__BB387_15:
	add.s32 	%r135, %r61, %r253;
	shl.b32 	%r136, %r135, 6;
	add.s32 	%r137, %r136, %r65;
	mul.wide.u32 	%rd9, %r137, 4;
	add.s64 	%rd10, %rd2, %rd9;
	ld.global.u32 	%r138, [%rd10];
	shl.b32 	%r139, %r253, 2;
	add.s32 	%r140, %r13, %r139;
	st.shared.u32 	[%r140], %r138;
	add.s32 	%r253, %r253, %r14;
	setp.lt.u32 	%p12, %r253, 32;
	@%p12 bra 	$L__BB387_15;
	setp.ne.s32 	%p13, %r8, 0;
	bar.sync 	0;
	ld.shared.u32 	%r141, [%r23];
	ld.shared.u32 	%r142, [%r23+4];
	ld.shared.u32 	%r143, [%r23+8];
	ld.shared.u32 	%r144, [%r23+12];
	ld.shared.u32 	%r145, [%r23+16];
	ld.shared.u32 	%r146, [%r23+20];
	ld.shared.u32 	%r147, [%r23+24];
	ld.shared.u32 	%r148, [%r23+28];
	ld.shared.u32 	%r149, [%r24];
	ld.shared.u32 	%r150, [%r23+36];
	ld.shared.u32 	%r151, [%r23+40];
	ld.shared.u32 	%r152, [%r23+44];
	ld.shared.u32 	%r153, [%r23+48];
	ld.shared.u32 	%r154, [%r25];
	ld.shared.u32 	%r155, [%r26];
	ld.shared.u32 	%r156, [%r27];
	ld.shared.u32 	%r157, [%r15];
	shfl.sync.idx.b32	%r158|%p14, %r157, %r28, 31, -1;
	mul.lo.s32 	%r159, %r158, %r141;
	shfl.sync.idx.b32	%r160|%p15, %r157, %r29, 31, -1;
	mad.lo.s32 	%r161, %r160, %r142, %r159;
	shfl.sync.idx.b32	%r162|%p16, %r157, %r30, 31, -1;
	mad.lo.s32 	%r163, %r162, %r143, %r161;
	shfl.sync.idx.b32	%r164|%p17, %r157, %r31, 31, -1;
	mad.lo.s32 	%r165, %r164, %r144, %r163;
	shfl.sync.idx.b32	%r166|%p18, %r157, %r32, 31, -1;
	mad.lo.s32 	%r167, %r166, %r145, %r165;
	shfl.sync.idx.b32	%r168|%p19, %r157, %r33, 31, -1;
	mad.lo.s32 	%r169, %r168, %r146, %r167;
	shfl.sync.idx.b32	%r170|%p20, %r157, %r34, 31, -1;
	mad.lo.s32 	%r171, %r170, %r147, %r169;
	shfl.sync.idx.b32	%r172|%p21, %r157, %r35, 31, -1;
	mad.lo.s32 	%r173, %r172, %r148, %r171;
	shfl.sync.idx.b32	%r174|%p22, %r157, %r36, 31, -1;
	mad.lo.s32 	%r175, %r174, %r149, %r173;
	shfl.sync.idx.b32	%r176|%p23, %r157, %r37, 31, -1;
	mad.lo.s32 	%r177, %r176, %r150, %r175;
	shfl.sync.idx.b32	%r178|%p24, %r157, %r38, 31, -1;
	mad.lo.s32 	%r179, %r178, %r151, %r177;
	shfl.sync.idx.b32	%r180|%p25, %r157, %r39, 31, -1;
	mad.lo.s32 	%r181, %r180, %r152, %r179;
	shfl.sync.idx.b32	%r182|%p26, %r157, %r40, 31, -1;
	mad.lo.s32 	%r183, %r182, %r153, %r181;
	shfl.sync.idx.b32	%r184|%p27, %r157, %r41, 31, -1;
	mad.lo.s32 	%r185, %r184, %r154, %r183;
	shfl.sync.idx.b32	%r186|%p28, %r157, %r42, 31, -1;
	mad.lo.s32 	%r187, %r186, %r155, %r185;
	shfl.sync.idx.b32	%r188|%p29, %r157, %r43, 31, -1;
	mad.lo.s32 	%r189, %r188, %r156, %r187;
	add.s32 	%r190, %r4, %r64;
	shl.b32 	%r191, %r190, 2;
	or.b32  	%r68, %r191, %r3;
	shfl.sync.down.b32	%r192|%p30, %r189, 1, 7711, -1;
	add.s32 	%r69, %r192, %r189;
	@%p13 bra 	$L__BB387_18;
	shl.b32 	%r193, %r68, 2;
	mov.u32 	%r194, _ZZ9cuda_gemmIiLi128ELi2ELi1ELi256ELi64ELi64ELi64ELi1ELi1EEviiiPT_S1_S1_iiiE3Csh;
	add.s32 	%r195, %r194, %r193;
	ld.shared.u32 	%r196, [%r195];
	add.s32 	%r197, %r196, %r69;
	st.shared.u32 	[%r195], %r197;
$L__BB387_18:
	add.s32 	%r252, %r64, 16;
	setp.lt.u32 	%p31, %r64, 48;
	@%p31 bra 	$L__BB387_14;
	mov.b32 	%r250, 32;
	mov.pred 	%p40, 0;
	@%p1 bra 	$L__BB387_10;
	setp.gt.u32 	%p33, %r1, 63;
	bar.sync 	0;
	@%p33 bra 	$L__BB387_27;
	setp.eq.s32 	%p34, %r44, 3;
	mov.u32 	%r254, %r9;
	@%p34 bra 	$L__BB387_25;
	setp.eq.s32 	%p35, %r44, 0;
	add.s32 	%r199, %r58, %r9;
	mul.wide.s32 	%rd11, %r199, 4;
	add.s64 	%rd12, %rd1, %rd11;
	ld.shared.v4.u32 	{%r200, %r201, %r202, %r203}, [%r45];
	st.global.v4.u32 	[%rd12], {%r200, %r201, %r202, %r203};
	mov.u32 	%r254, %r17;
	@%p35 bra 	$L__BB387_25;
	setp.eq.s32 	%p36, %r44, 1;
	add.s32 	%r204, %r58, %r17;
	mul.wide.s32 	%rd13, %r204, 4;
	add.s64 	%rd14, %rd1, %rd13;
	ld.shared.v4.u32 	{%r205, %r206, %r207, %r208}, [%r46];
	st.global.v4.u32 	[%rd14], {%r205, %r206, %r207, %r208};
	mov.u32 	%r254, %r47;
	@%p36 bra 	$L__BB387_25;
	add.s32 	%r254, %r47, %r10;
	add.s32 	%r209, %r58, %r47;
	mul.wide.s32 	%rd15, %r209, 4;
	add.s64 	%rd16, %rd1, %rd15;
	shl.b32 	%r210, %r10, 2;
	add.s32 	%r211, %r46, %r210;
	ld.shared.v4.u32 	{%r212, %r213, %r214, %r215}, [%r211];
	st.global.v4.u32 	[%rd16], {%r212, %r213, %r214, %r215};
$L__BB387_25:
	setp.lt.u32 	%p37, %r18, 3;
	@%p37 bra 	$L__BB387_27;
$L__BB387_26:
	add.s32 	%r216, %r58, %r254;
	mul.wide.s32 	%rd17, %r216, 4;
	add.s64 	%rd18, %rd1, %rd17;
	shl.b32 	%r217, %r254, 2;
	mov.u32 	%r218, _ZZ9cuda_gemmIiLi128ELi2ELi1ELi256ELi64ELi64ELi64ELi1ELi1EEviiiPT_S1_S1_iiiE3Csh;
	add.s32 	%r219, %r218, %r217;
	ld.shared.v4.u32 	{%r220, %r221, %r222, %r223}, [%r219];
	st.global.v4.u32 	[%rd18], {%r220, %r221, %r222, %r223};
	add.s32 	%r224, %r254, %r10;
	add.s32 	%r225, %r58, %r224;
	mul.wide.s32 	%rd19, %r225, 4;
	add.s64 	%rd20, %rd1, %rd19;
	shl.b32 	%r226, %r10, 2;
	add.s32 	%r227, %r219, %r226;
	ld.shared.v4.u32 	{%r228, %r229, %r230, %r231}, [%r227];
	st.global.v4.u32 	[%rd20], {%r228, %r229, %r230, %r231};
	add.s32 	%r232, %r224, %r10;
	add.s32 	%r233, %r58, %r232;
	mul.wide.s32 	%rd21, %r233, 4;
	add.s64 	%rd22, %rd1, %rd21;
	add.s32 	%r234, %r227, %r226;
	ld.shared.v4.u32 	{%r235, %r236, %r237, %r238}, [%r234];
	st.global.v4.u32 	[%rd22], {%r235, %r236, %r237, %r238};
	add.s32 	%r239, %r232, %r10;
	add.s32 	%r240, %r58, %r239;
	mul.wide.s32 	%rd23, %r240, 4;
	add.s64 	%rd24, %rd1, %rd23;
	add.s32 	%r241, %r234, %r226;
	ld.shared.v4.u32 	{%r242, %r243, %r244, %r245}, [%r241];
	st.global.v4.u32 	[%rd24], {%r242, %r243, %r244, %r245};
	add.s32 	%r254, %r239, %r10;
	setp.lt.u32 	%p38, %r254, 256;
	@%p38 bra 	$L__BB387_26;
$L__BB387_27:
	add.s32 	%r246, %r246, %r6;
	setp.lt.u32 	%p39, %r246, %r7;
	@%p39 bra 	$L__BB387_2;
$L__BB387_28:
	ret;

}
	// .globl	_Z9cuda_gemmIiLi128ELi2ELi1ELi256ELi128ELi128ELi64ELi0ELi0EEviiiPT_S1_S1_iii
.visible .entry _Z9cuda_gemmIiLi128ELi2ELi1ELi256ELi128ELi128ELi64ELi0ELi0EEviiiPT_S1_S1_iii(
	.param .u32 _Z9cuda_gemmIiLi128ELi2ELi1ELi256ELi128ELi128ELi64ELi0ELi0EEviiiPT_S1_S1_iii_param_0,
	.param .u32 _Z9cuda_gemmIiLi128ELi2ELi1ELi256ELi128ELi128ELi64ELi0ELi0EEviiiPT_S1_S1_iii_param_1,
	.param .u32 _Z9cuda_gemmIiLi128ELi2ELi1ELi256ELi128ELi128ELi64ELi0ELi0EEviiiPT_S1_S1_iii_param_2,
	.param .u64 .ptr .align 1 _Z9cuda_gemmIiLi128ELi2ELi1ELi256ELi128ELi128ELi64ELi0ELi0EEviiiPT_S1_S1_iii_param_3,
	.param .u64 .ptr .align 1 _Z9cuda_gemmIiLi128ELi2ELi1ELi256ELi128ELi128ELi64ELi0ELi0EEviiiPT_S1_S1_iii_param_4,
	.param .u64 .ptr .align 1 _Z9cuda_gemmIiLi128ELi2ELi1ELi256ELi128ELi128ELi64ELi0ELi0EEviiiPT_S1_S1_iii_param_5,
	.param .u32 _Z9cuda_gemmIiLi128ELi2ELi1ELi256ELi128ELi128ELi64ELi0ELi0EEviiiPT_S1_S1_iii_param_6,
	.param .u32 _Z9cuda_gemmIiLi128ELi2ELi1ELi256ELi128ELi128ELi64ELi0ELi0EEviiiPT_S1_S1_iii_param_7,
	.param .u32 _Z9cuda_gemmIiLi128ELi2ELi1ELi256ELi128ELi128ELi64ELi0ELi0EEviiiPT_S1_S1_iii_param_8
)
.maxntid 128
{
	.reg .pred 	%p<93>;
	.reg .b16 	%rs<3>;
	.reg .b32 	%r<550>;
	.reg .b64 	%rd<26>;
	// demoted variable
	.shared .align 128 .b8 _ZZ9cuda_gemmIiLi128ELi2ELi1ELi256ELi128ELi128ELi64ELi0ELi0EEviiiPT_S1_S1_iiiE11kron_fac_sh[2112];
	// demoted variable
	.shared .align 128 .b8 _ZZ9cuda_gemmIiLi128ELi2ELi1ELi256ELi128ELi128ELi64ELi0ELi0EEviiiPT_S1_S1_iiiE3Ash[256];
	// demoted variable
	.shared .align 128 .b8 _ZZ9cuda_gemmIiLi128ELi2ELi1ELi256ELi128ELi128ELi64ELi0ELi0EEviiiPT_S1_S1_iiiE3Csh[512];
	ld.param.u64 	%rd4, [_Z9cuda_gemmIiLi128ELi2ELi1ELi256ELi128ELi128ELi64ELi0ELi0EEviiiPT_S1_S1_iii_param_3];
	ld.param.u64 	%rd5, [_Z9cuda_gemmIiLi128ELi2ELi1ELi256ELi128ELi128ELi64ELi0ELi0EEviiiPT_S1_S1_iii_param_4];
	ld.param.u32 	%r194, [_Z9cuda_gemmIiLi128ELi2ELi1ELi256ELi128ELi128ELi64ELi0ELi0EEviiiPT_S1_S1_iii_param_6];
	ld.param.u32 	%r195, [_Z9cuda_gemmIiLi128ELi2ELi1ELi256ELi128ELi128ELi64ELi0ELi0EEviiiPT_S1_S1_iii_param_7];
	mov.u32 	%r1, %tid.x;
	div.s32 	%r2, 256, %r195;
	min.s32 	%r196, %r2, 64;
	shl.b32 	%r3, %r196, 1;
	div.u32 	%r5, %r1, %r3;
	mul.lo.s32 	%r197, %r5, %r3;
	sub.s32 	%r198, %r1, %r197;
	shr.u32 	%r4, %r198, 1;
	mov.u32 	%r507, %ctaid.y;
	mov.u32 	%r199, %nctaid.y;
	shl.b32 	%r200, %r199, 1;
	setp.ge.u32 	%p2, %r507, %r200;
	@%p2 bra 	$L__BB388_98;
	ld.param.u32 	%r504, [_Z9cuda_gemmIiLi128ELi2ELi1ELi256ELi128ELi128ELi64ELi0ELi0EEviiiPT_S1_S1_iii_param_2];
	and.b32  	%r7, %r1, 1;
	mov.u32 	%r201, %ctaid.x;
	shr.u32 	%r202, %r201, 1;
	and.b32  	%r203, %r201, 1;
	mov.u32 	%r204, %ntid.x;
	shl.b32 	%r8, %r204, 2;
	shl.b32 	%r205, %r201, 6;
	and.b32  	%r206, %r205, 64;
	and.b32  	%r207, %r1, 15;
	or.b32  	%r9, %r206, %r207;
	mov.u32 	%r208, _ZZ9cuda_gemmIiLi128ELi2ELi1ELi256ELi128ELi128ELi64ELi0ELi0EEviiiPT_S1_S1_iiiE11kron_fac_sh;
	mad.lo.s32 	%r10, %r207, 132, %r208;
	shr.u32 	%r11, %r204, 4;
	and.b32  	%r12, %r4, 15;
	shl.b32 	%r209, %r1, 4;
	and.b32  	%r13, %r209, 16;
	min.s32 	%r14, %r194, 16;
	shr.u32 	%r210, %r504, 31;
	add.s32 	%r211, %r504, %r210;
	shr.s32 	%r212, %r211, 1;
	mul.lo.s32 	%r213, %r212, %r203;
	mad.lo.s32 	%r15, %r2, %r202, %r213;
	add.s32 	%r214, %r1, %r204;
	max.u32 	%r215, %r214, 128;
	setp.lt.u32 	%p3, %r214, 128;
	selp.u32 	%r216, 1, 0, %p3;
	add.s32 	%r217, %r214, %r216;
	sub.s32 	%r218, %r215, %r217;
	div.u32 	%r219, %r218, %r204;
	add.s32 	%r16, %r219, %r216;
	add.s32 	%r220, %r4, 1;
	and.b32  	%r17, %r220, 15;
	add.s32 	%r221, %r4, 2;
	and.b32  	%r18, %r221, 15;
	add.s32 	%r222, %r4, 3;
	and.b32  	%r19, %r222, 15;
	add.s32 	%r223, %r4, 4;
	and.b32  	%r20, %r223, 15;
	add.s32 	%r224, %r4, 5;
	and.b32  	%r21, %r224, 15;
	add.s32 	%r225, %r4, 6;
	and.b32  	%r22, %r225, 15;
	add.s32 	%r226, %r4, 7;
	and.b32  	%r23, %r226, 15;
	xor.b32  	%r24, %r12, 8;
	add.s32 	%r227, %r4, 9;
	and.b32  	%r25, %r227, 15;
	add.s32 	%r228, %r4, 10;
	and.b32  	%r26, %r228, 15;
	add.s32 	%r229, %r4, 11;
	and.b32  	%r27, %r229, 15;
	add.s32 	%r230, %r4, 12;
	and.b32  	%r28, %r230, 15;
	add.s32 	%r231, %r4, 13;
	and.b32  	%r29, %r231, 15;
	add.s32 	%r232, %r4, 14;
	and.b32  	%r30, %r232, 15;
	add.s32 	%r233, %r4, -1;
	and.b32  	%r31, %r233, 15;
	or.b32  	%r32, %r13, %r12;
	or.b32  	%r33, %r13, %r17;
	or.b32  	%r34, %r13, %r18;
	or.b32  	%r35, %r13, %r19;
	or.b32  	%r36, %r13, %r20;
	or.b32  	%r37, %r13, %r21;
	or.b32  	%r38, %r13, %r22;
	or.b32  	%r39, %r13, %r23;
	or.b32  	%r40, %r13, %r24;
	or.b32  	%r41, %r13, %r25;
	or.b32  	%r42, %r13, %r26;
	or.b32  	%r43, %r13, %r27;
	or.b32  	%r44, %r13, %r28;
	or.b32  	%r45, %r13, %r29;
	or.b32  	%r46, %r13, %r30;
	or.b32  	%r47, %r13, %r31;
	setp.lt.s32 	%p4, %r12, %r195;
	selp.b32 	%r234, 0, %r195, %p4;
	sub.s32 	%r48, %r12, %r234;
	add.s32 	%r235, %r12, 1;
	setp.lt.s32 	%p5, %r235, %r195;
	selp.b32 	%r236, 0, %r195, %p5;
	sub.s32 	%r49, %r235, %r236;
	add.s32 	%r237, %r12, 2;
	setp.lt.s32 	%p6, %r237, %r195;
	selp.b32 	%r238, 0, %r195, %p6;
	sub.s32 	%r50, %r237, %r238;
	add.s32 	%r239, %r12, 3;
	setp.lt.s32 	%p7, %r239, %r195;
	selp.b32 	%r240, 0, %r195, %p7;
	sub.s32 	%r51, %r239, %r240;
	add.s32 	%r241, %r12, 4;
	setp.lt.s32 	%p8, %r241, %r195;
	selp.b32 	%r242, 0, %r195, %p8;
	sub.s32 	%r52, %r241, %r242;
	add.s32 	%r243, %r12, 5;
	setp.lt.s32 	%p9, %r243, %r195;
	selp.b32 	%r244, 0, %r195, %p9;
	sub.s32 	%r53, %r243, %r244;
	add.s32 	%r245, %r12, 6;
	setp.lt.s32 	%p10, %r245, %r195;
	selp.b32 	%r246, 0, %r195, %p10;
	sub.s32 	%r54, %r245, %r246;
	add.s32 	%r247, %r12, 7;
	setp.lt.s32 	%p11, %r247, %r195;
	selp.b32 	%r248, 0, %r195, %p11;
	sub.s32 	%r55, %r247, %r248;
	add.s32 	%r249, %r12, 8;
	setp.lt.s32 	%p12, %r249, %r195;
	selp.b32 	%r250, 0, %r195, %p12;
	sub.s32 	%r56, %r249, %r250;
	add.s32 	%r251, %r12, 9;
	setp.lt.s32 	%p13, %r251, %r195;
	selp.b32 	%r252, 0, %r195, %p13;
	sub.s32 	%r57, %r251, %r252;
	add.s32 	%r253, %r12, 10;
	setp.lt.s32 	%p14, %r253, %r195;
	selp.b32 	%r254, 0, %r195, %p14;
	sub.s32 	%r58, %r253, %r254;
	add.s32 	%r255, %r12, 11;
	setp.lt.s32 	%p15, %r255, %r195;
	selp.b32 	%r256, 0, %r195, %p15;
	sub.s32 	%r59, %r255, %r256;
	add.s32 	%r257, %r12, 12;
	setp.lt.s32 	%p16, %r257, %r195;
	selp.b32 	%r258, 0, %r195, %p16;
	sub.s32 	%r60, %r257, %r258;
	add.s32 	%r259, %r12, 13;
	setp.lt.s32 	%p17, %r259, %r195;
	selp.b32 	%r260, 0, %r195, %p17;
	sub.s32 	%r61, %r259, %r260;
	add.s32 	%r261, %r12, 14;
	setp.lt.s32 	%p18, %r261, %r195;
	selp.b32 	%r262, 0, %r195, %p18;
	sub.s32 	%r62, %r261, %r262;
	add.s32 	%r263, %r12, 15;
	setp.lt.s32 	%p19, %r263, %r195;
	selp.b32 	%r264, 0, %r195, %p19;
	sub.s32 	%r63, %r263, %r264;
	cvt.u16.u32 	%rs1, %r3;
	div.s16 	%rs2, 128, %rs1;
	cvt.s32.s16 	%r64, %rs2;
	and.b32  	%r65, %r1, 31;
	cvta.to.global.u64 	%rd1, %rd5;
	cvta.to.global.u64 	%rd2, %rd4;
	shl.b32 	%r357, %r65, 2;
	shl.b32 	%r360, %r32, 2;
	shl.b32 	%r363, %r33, 2;
	shl.b32 	%r366, %r34, 2;
	shl.b32 	%r369, %r35, 2;
	shl.b32 	%r372, %r36, 2;
	shl.b32 	%r375, %r37, 2;
	shl.b32 	%r378, %r38, 2;
	shl.b32 	%r381, %r39, 2;
	shl.b32 	%r384, %r40, 2;
	shl.b32 	%r387, %r41, 2;
	shl.b32 	%r390, %r42, 2;
	shl.b32 	%r393, %r43, 2;
	shl.b32 	%r396, %r44, 2;
	shl.b32 	%r399, %r45, 2;
	shl.b32 	%r402, %r46, 2;
	shl.b32 	%r405, %r47, 2;
$L__BB388_2:
	mov.u32 	%r67, %ntid.x;
	and.b32  	%r68, %r16, 3;
	setp.eq.s32 	%p20, %r68, 3;
	mov.u32 	%r508, %r1;
	@%p20 bra 	$L__BB388_6;
	add.s32 	%r508, %r1, %r67;
	setp.eq.s32 	%p21, %r68, 0;
	shl.b32 	%r265, %r1, 2;
	mov.u32 	%r266, _ZZ9cuda_gemmIiLi128ELi2ELi1ELi256ELi128ELi128ELi64ELi0ELi0EEviiiPT_S1_S1_iiiE3Csh;
	add.s32 	%r70, %r266, %r265;
	mov.b32 	%r267, 0;
	st.shared.u32 	[%r70], %r267;
	@%p21 bra 	$L__BB388_6;
	add.s32 	%r268, %r1, %r67;
	add.s32 	%r508, %r268, %r67;
	setp.eq.s32 	%p22, %r68, 1;
	add.s32 	%r72, %r70, %r8;
	mov.b32 	%r269, 0;
	st.shared.u32 	[%r72], %r269;
	@%p22 bra 	$L__BB388_6;
	add.s32 	%r508, %r508, %r67;
	add.s32 	%r270, %r72, %r8;
	mov.b32 	%r271, 0;
	st.shared.u32 	[%r270], %r271;
$L__BB388_6:
	setp.lt.u32 	%p23, %r16, 3;
	@%p23 bra 	$L__BB388_9;
	shl.b32 	%r272, %r508, 2;
	mov.u32 	%r273, _ZZ9cuda_gemmIiLi128ELi2ELi1ELi256ELi128ELi128ELi64ELi0ELi0EEviiiPT_S1_S1_iiiE3Csh;
	add.s32 	%r509, %r273, %r272;
$L__BB388_8:
	mov.b32 	%r274, 0;
	st.shared.u32 	[%r509], %r274;
	add.s32 	%r275, %r509, %r8;
	st.shared.u32 	[%r275], %r274;
	shl.b32 	%r276, %r67, 3;
	add.s32 	%r277, %r509, %r276;
	st.shared.u32 	[%r277], %r274;
	mad.lo.s32 	%r278, %r67, 12, %r509;
	st.shared.u32 	[%r278], %r274;
	add.s32 	%r508, %r508, %r8;
	shl.b32 	%r279, %r67, 4;
	add.s32 	%r509, %r509, %r279;
	setp.lt.u32 	%p24, %r508, 128;
	@%p24 bra 	$L__BB388_8;
$L__BB388_9:
	mov.b32 	%r511, 0;
	mov.pred 	%p92, -1;
$L__BB388_10:
	mov.pred 	%p1, %p92;
	mov.u32 	%r281, %ctaid.z;
	shl.b32 	%r81, %r281, 6;
	setp.gt.u32 	%p26, %r1, 15;
	@%p26 bra 	$L__BB388_13;
	ld.param.u32 	%r505, [_Z9cuda_gemmIiLi128ELi2ELi1ELi256ELi128ELi128ELi64ELi0ELi0EEviiiPT_S1_S1_iii_param_2];
	shl.b32 	%r512, %r1, 2;
	mov.u32 	%r282, %ctaid.x;
	shl.b32 	%r283, %r282, 7;
	and.b32  	%r284, %r283, -256;
	add.s32 	%r285, %r284, %r81;
	mad.lo.s32 	%r286, %r507, %r505, %r285;
	add.s32 	%r83, %r286, %r511;
$L__BB388_12:
	shr.u32 	%r287, %r512, 5;
	and.b32  	%r288, %r512, 28;
	add.s32 	%r289, %r83, %r288;
	mad.lo.s32 	%r290, %r287, %r195, %r289;
	mul.wide.s32 	%rd7, %r290, 4;
	add.s64 	%rd8, %rd2, %rd7;
	ld.global.v4.u32 	{%r291, %r292, %r293, %r294}, [%rd8];
	shl.b32 	%r295, %r512, 2;
	mov.u32 	%r296, _ZZ9cuda_gemmIiLi128ELi2ELi1ELi256ELi128ELi128ELi64ELi0ELi0EEviiiPT_S1_S1_iiiE3Ash;
	add.s32 	%r297, %r296, %r295;
	st.shared.v4.u32 	[%r297], {%r291, %r292, %r293, %r294};
	add.s32 	%r512, %r512, %r8;
	setp.lt.u32 	%p27, %r512, 64;
	@%p27 bra 	$L__BB388_12;
$L__BB388_13:
	add.s32 	%r84, %r511, %r81;
	mov.b32 	%r513, 0;
$L__BB388_14:
	mov.u32 	%r87, %r513;
	shr.u32 	%r514, %r1, 4;
	add.s32 	%r89, %r9, %r87;
$L__BB388_15:
	add.s32 	%r299, %r84, %r514;
	mad.lo.s32 	%r300, %r299, %r194, %r89;
	mul.wide.s32 	%rd9, %r300, 4;
	add.s64 	%rd10, %rd1, %rd9;
	ld.global.u32 	%r301, [%rd10];
	shl.b32 	%r302, %r514, 2;
	add.s32 	%r303, %r10, %r302;
	st.shared.u32 	[%r303], %r301;
	add.s32 	%r514, %r514, %r11;
	setp.lt.u32 	%p28, %r514, 32;
	@%p28 bra 	$L__BB388_15;
	setp.lt.s32 	%p29, %r2, 1;
	bar.sync 	0;
	@%p29 bra 	$L__BB388_89;
	mov.b32 	%r515, 0;
$L__BB388_18:
	setp.ge.s32 	%p30, %r5, %r14;
	add.s32 	%r93, %r515, %r4;
	shl.b32 	%r305, %r93, 5;
	or.b32  	%r306, %r305, %r13;
	add.s32 	%r307, %r306, %r12;
	shl.b32 	%r308, %r307, 2;
	mov.u32 	%r309, _ZZ9cuda_gemmIiLi128ELi2ELi1ELi256ELi128ELi128ELi64ELi0ELi0EEviiiPT_S1_S1_iiiE3Ash;
	add.s32 	%r310, %r309, %r308;
	ld.shared.u32 	%r94, [%r310];
	add.s32 	%r311, %r306, %r17;
	shl.b32 	%r312, %r311, 2;
	add.s32 	%r313, %r309, %r312;
	ld.shared.u32 	%r95, [%r313];
	add.s32 	%r314, %r306, %r18;
	shl.b32 	%r315, %r314, 2;
	add.s32 	%r316, %r309, %r315;
	ld.shared.u32 	%r96, [%r316];
	add.s32 	%r317, %r306, %r19;
	shl.b32 	%r318, %r317, 2;
	add.s32 	%r319, %r309, %r318;
	ld.shared.u32 	%r97, [%r319];
	add.s32 	%r320, %r306, %r20;
	shl.b32 	%r321, %r320, 2;
	add.s32 	%r322, %r309, %r321;
	ld.shared.u32 	%r98, [%r322];
	add.s32 	%r323, %r306, %r21;
	shl.b32 	%r324, %r323, 2;
	add.s32 	%r325, %r309, %r324;
	ld.shared.u32 	%r99, [%r325];
	add.s32 	%r326, %r306, %r22;
	shl.b32 	%r327, %r326, 2;
	add.s32 	%r328, %r309, %r327;
	ld.shared.u32 	%r100, [%r328];
	add.s32 	%r329, %r306, %r23;
	shl.b32 	%r330, %r329, 2;
	add.s32 	%r331, %r309, %r330;
	ld.shared.u32 	%r101, [%r331];
	add.s32 	%r332, %r306, %r24;
	shl.b32 	%r333, %r332, 2;
	add.s32 	%r334, %r309, %r333;
	ld.shared.u32 	%r102, [%r334];
	add.s32 	%r335, %r306, %r25;
	shl.b32 	%r336, %r335, 2;
	add.s32 	%r337, %r309, %r336;
	ld.shared.u32 	%r103, [%r337];
	add.s32 	%r338, %r306, %r26;
	shl.b32 	%r339, %r338, 2;
	add.s32 	%r340, %r309, %r339;
	ld.shared.u32 	%r104, [%r340];
	add.s32 	%r341, %r306, %r27;
	shl.b32 	%r342, %r341, 2;
	add.s32 	%r343, %r309, %r342;
	ld.shared.u32 	%r105, [%r343];
	add.s32 	%r344, %r306, %r28;
	shl.b32 	%r345, %r344, 2;
	add.s32 	%r346, %r309, %r345;
	ld.shared.u32 	%r106, [%r346];
	add.s32 	%r347, %r306, %r29;
	shl.b32 	%r348, %r347, 2;
	add.s32 	%r349, %r309, %r348;
	ld.shared.u32 	%r107, [%r349];
	add.s32 	%r350, %r306, %r30;
	shl.b32 	%r351, %r350, 2;
	add.s32 	%r352, %r309, %r351;
	ld.shared.u32 	%r108, [%r352];
	add.s32 	%r353, %r306, %r31;
	shl.b32 	%r354, %r353, 2;
	add.s32 	%r355, %r309, %r354;
	ld.shared.u32 	%r109, [%r355];
	@%p30 bra 	$L__BB388_88;
	mov.u32 	%r516, %r5;
$L__BB388_20:
	setp.gt.u32 	%p31, %r195, 64;
	mov.u32 	%r356, _ZZ9cuda_gemmIiLi128ELi2ELi1ELi256ELi128ELi128ELi64ELi0ELi0EEviiiPT_S1_S1_iiiE11kron_fac_sh;
	mad.lo.s32 	%r111, %r516, 132, %r356;
	add.s32 	%r358, %r111, %r357;
	ld.shared.u32 	%r112, [%r358];
	@%p31 bra 	$L__BB388_53;
	setp.eq.s32 	%p48, %r195, 0;
	mov.b32 	%r518, 0;
	@%p48 bra 	$L__BB388_23;
	shfl.sync.idx.b32	%r409|%p49, %r112, %r48, 31, -1;
	mul.lo.s32 	%r518, %r409, %r94;
$L__BB388_23:
	setp.lt.s32 	%p50, %r195, 2;
	@%p50 bra 	$L__BB388_25;
	shfl.sync.idx.b32	%r410|%p51, %r112, %r49, 31, -1;
	mad.lo.s32 	%r518, %r410, %r95, %r518;
$L__BB388_25:
	setp.lt.s32 	%p52, %r195, 3;
	@%p52 bra 	$L__BB388_27;
	shfl.sync.idx.b32	%r411|%p53, %r112, %r50, 31, -1;
	mad.lo.s32 	%r518, %r411, %r96, %r518;
$L__BB388_27:
	setp.lt.s32 	%p54, %r195, 4;
	@%p54 bra 	$L__BB388_29;
	shfl.sync.idx.b32	%r412|%p55, %r112, %r51, 31, -1;
	mad.lo.s32 	%r518, %r412, %r97, %r518;
$L__BB388_29:
	setp.lt.s32 	%p56, %r195, 5;
	@%p56 bra 	$L__BB388_31;
	shfl.sync.idx.b32	%r413|%p57, %r112, %r52, 31, -1;
	mad.lo.s32 	%r518, %r413, %r98, %r518;
$L__BB388_31:
	setp.lt.s32 	%p58, %r195, 6;
	@%p58 bra 	$L__BB388_33;
	shfl.sync.idx.b32	%r414|%p59, %r112, %r53, 31, -1;
	mad.lo.s32 	%r518, %r414, %r99, %r518;
$L__BB388_33:
	setp.lt.s32 	%p60, %r195, 7;
	@%p60 bra 	$L__BB388_35;
	shfl.sync.idx.b32	%r415|%p61, %r112, %r54, 31, -1;
	mad.lo.s32 	%r518, %r415, %r100, %r518;
$L__BB388_35:
	setp.lt.s32 	%p62, %r195, 8;
	@%p62 bra 	$L__BB388_37;
	shfl.sync.idx.b32	%r416|%p63, %r112, %r55, 31, -1;
	mad.lo.s32 	%r518, %r416, %r101, %r518;
$L__BB388_37:
	setp.lt.s32 	%p64, %r195, 9;
	@%p64 bra 	$L__BB388_39;
	shfl.sync.idx.b32	%r417|%p65, %r112, %r56, 31, -1;
	mad.lo.s32 	%r518, %r417, %r102, %r518;
$L__BB388_39:
	setp.lt.s32 	%p66, %r195, 10;
	@%p66 bra 	$L__BB388_41;
	shfl.sync.idx.b32	%r418|%p67, %r112, %r57, 31, -1;
	mad.lo.s32 	%r518, %r418, %r103, %r518;
$L__BB388_41:
	setp.lt.s32 	%p68, %r195, 11;
	@%p68 bra 	$L__BB388_43;
	shfl.sync.idx.b32	%r419|%p69, %r112, %r58, 31, -1;
	mad.lo.s32 	%r518, %r419, %r104, %r518;
$L__BB388_43:
	setp.lt.s32 	%p70, %r195, 12;
	@%p70 bra 	$L__BB388_45;
	shfl.sync.idx.b32	%r420|%p71, %r112, %r59, 31, -1;
	mad.lo.s32 	%r518, %r420, %r105, %r518;
$L__BB388_45:
	setp.lt.s32 	%p72, %r195, 13;
	@%p72 bra 	$L__BB388_47;
	shfl.sync.idx.b32	%r421|%p73, %r112, %r60, 31, -1;
	mad.lo.s32 	%r518, %r421, %r106, %r518;
$L__BB388_47:
	setp.lt.s32 	%p74, %r195, 14;
	@%p74 bra 	$L__BB388_49;
	shfl.sync.idx.b32	%r422|%p75, %r112, %r61, 31, -1;
	mad.lo.s32 	%r518, %r422, %r107, %r518;
$L__BB388_49:
	setp.lt.s32 	%p76, %r195, 15;
	@%p76 bra 	$L__BB388_51;
	shfl.sync.idx.b32	%r423|%p77, %r112, %r62, 31, -1;
	mad.lo.s32 	%r518, %r423, %r108, %r518;
$L__BB388_51:
	setp.lt.s32 	%p78, %r195, 16;
	@%p78 bra 	$L__BB388_85;
	shfl.sync.idx.b32	%r424|%p79, %r112, %r63, 31, -1;
	mad.lo.s32 	%r518, %r424, %r109, %r518;
	bra.uni 	$L__BB388_85;
$L__BB388_53:
	setp.lt.s32 	%p32, %r195, 1;
	mov.b32 	%r518, 0;
	@%p32 bra 	$L__BB388_55;
	add.s32 	%r361, %r111, %r360;
	ld.shared.u32 	%r362, [%r361];
	mul.lo.s32 	%r518, %r362, %r94;
$L__BB388_55:
	setp.lt.s32 	%p33, %r195, 2;
	@%p33 bra 	$L__BB388_57;
	add.s32 	%r364, %r111, %r363;
	ld.shared.u32 	%r365, [%r364];
	mad.lo.s32 	%r518, %r365, %r95, %r518;
$L__BB388_57:
	setp.lt.s32 	%p34, %r195, 3;
	@%p34 bra 	$L__BB388_59;
	add.s32 	%r367, %r111, %r366;
	ld.shared.u32 	%r368, [%r367];
	mad.lo.s32 	%r518, %r368, %r96, %r518;
$L__BB388_59:
	setp.lt.s32 	%p35, %r195, 4;
	@%p35 bra 	$L__BB388_61;
	add.s32 	%r370, %r111, %r369;
	ld.shared.u32 	%r371, [%r370];
	mad.lo.s32 	%r518, %r371, %r97, %r518;
$L__BB388_61:
	setp.lt.s32 	%p36, %r195, 5;
	@%p36 bra 	$L__BB388_63;
	add.s32 	%r373, %r111, %r372;
	ld.shared.u32 	%r374, [%r373];
	mad.lo.s32 	%r518, %r374, %r98, %r518;
$L__BB388_63:
	setp.lt.s32 	%p37, %r195, 6;
	@%p37 bra 	$L__BB388_65;
	add.s32 	%r376, %r111, %r375;
	ld.shared.u32 	%r377, [%r376];
	mad.lo.s32 	%r518, %r377, %r99, %r518;
$L__BB388_65:
	setp.lt.s32 	%p38, %r195, 7;
	@%p38 bra 	$L__BB388_67;
	add.s32 	%r379, %r111, %r378;
	ld.shared.u32 	%r380, [%r379];
	mad.lo.s32 	%r518, %r380, %r100, %r518;
$L__BB388_67:
	setp.lt.s32 	%p39, %r195, 8;
	@%p39 bra 	$L__BB388_69;
	add.s32 	%r382, %r111, %r381;
	ld.shared.u32 	%r383, [%r382];
	mad.lo.s32 	%r518, %r383, %r101, %r518;
$L__BB388_69:
	setp.lt.s32 	%p40, %r195, 9;
	@%p40 bra 	$L__BB388_71;
	add.s32 	%r385, %r111, %r384;
	ld.shared.u32 	%r386, [%r385];
	mad.lo.s32 	%r518, %r386, %r102, %r518;
$L__BB388_71:
	setp.lt.s32 	%p41, %r195, 10;
	@%p41 bra 	$L__BB388_73;
	add.s32 	%r388, %r111, %r387;
	ld.shared.u32 	%r389, [%r388];
	mad.lo.s32 	%r518, %r389, %r103, %r518;
$L__BB388_73:
	setp.lt.s32 	%p42, %r195, 11;
	@%p42 bra 	$L__BB388_75;
	add.s32 	%r391, %r111, %r390;
	ld.shared.u32 	%r392, [%r391];
	mad.lo.s32 	%r518, %r392, %r104, %r518;
$L__BB388_75:
	setp.lt.s32 	%p43, %r195, 12;
	@%p43 bra 	$L__BB388_77;
	add.s32 	%r394, %r111, %r393;
	ld.shared.u32 	%r395, [%r394];
	mad.lo.s32 	%r518, %r395, %r105, %r518;
$L__BB388_77:
	setp.lt.s32 	%p44, %r195, 13;
	@%p44 bra 	$L__BB388_79;
	add.s32 	%r397, %r111, %r396;
	ld.shared.u32 	%r398, [%r397];
	mad.lo.s32 	%r518, %r398, %r106, %r518;
$L__BB388_79:
	setp.lt.s32 	%p45, %r195, 14;
	@%p45 bra 	$L__BB388_81;
	add.s32 	%r400, %r111, %r399;
	ld.shared.u32 	%r401, [%r400];
	mad.lo.s32 	%r518, %r401, %r107, %r518;
$L__BB388_81:
	setp.lt.s32 	%p46, %r195, 15;
	@%p46 bra 	$L__BB388_83;
	add.s32 	%r403, %r111, %r402;
	ld.shared.u32 	%r404, [%r403];
	mad.lo.s32 	%r518, %r404, %r108, %r518;
$L__BB388_83:
	setp.lt.s32 	%p47, %r195, 16;
	@%p47 bra 	$L__BB388_85;
	add.s32 	%r406, %r111, %r405;
	ld.shared.u32 	%r407, [%r406];
	mad.lo.s32 	%r518, %r407, %r109, %r518;
$L__BB388_85:
	setp.ne.s32 	%p80, %r7, 0;
	add.s32 	%r425, %r516, %r87;
	mad.lo.s32 	%r176, %r425, %r2, %r93;
	shfl.sync.down.b32	%r426|%p81, %r518, 1, 7711, -1;
	add.s32 	%r177, %r426, %r518;
	@%p80 bra 	$L__BB388_87;
	shl.b32 	%r427, %r176, 2;
	mov.u32 	%r428, _ZZ9cuda_gemmIiLi128ELi2ELi1ELi256ELi128ELi128ELi64ELi0ELi0EEviiiPT_S1_S1_iiiE3Csh;
	add.s32 	%r429, %r428, %r427;
	ld.shared.u32 	%r430, [%r429];
	add.s32 	%r431, %r430, %r177;
	st.shared.u32 	[%r429], %r431;
$L__BB388_87:
	add.s32 	%r516, %r516, %r64;
	setp.lt.s32 	%p82, %r516, %r14;
	@%p82 bra 	$L__BB388_20;
$L__BB388_88:
	add.s32 	%r515, %r515, %r3;
	setp.lt.s32 	%p83, %r515, %r2;
	@%p83 bra 	$L__BB388_18;
$L__BB388_89:
	add.s32 	%r513, %r87, 16;
	setp.lt.u32 	%p84, %r87, 48;
	@%p84 bra 	$L__BB388_14;
	mov.b32 	%r511, 32;
	mov.pred 	%p92, 0;
	@%p1 bra 	$L__BB388_10;
	ld.param.u64 	%rd25, [_Z9cuda_gemmIiLi128ELi2ELi1ELi256ELi128ELi128ELi64ELi0ELi0EEviiiPT_S1_S1_iii_param_5];
	ld.param.u32 	%r506, [_Z9cuda_gemmIiLi128ELi2ELi1ELi256ELi128ELi128ELi64ELi0ELi0EEviiiPT_S1_S1_iii_param_2];
	ld.param.u32 	%r503, [_Z9cuda_gemmIiLi128ELi2ELi1ELi256ELi128ELi128ELi64ELi0ELi0EEviiiPT_S1_S1_iii_param_1];
	cvta.to.global.u64 	%rd3, %rd25;
	and.b32  	%r433, %r16, 3;
	setp.eq.s32 	%p86, %r433, 3;
	bar.sync 	0;
	div.s32 	%r181, %r506, %r195;
	mad.lo.s32 	%r182, %r507, %r503, %r15;
	mov.u32 	%r548, %r1;
	@%p86 bra 	$L__BB388_95;
	mov.u32 	%r183, %ntid.x;
	add.s32 	%r548, %r1, %r183;
	and.b32  	%r434, %r16, 3;
	setp.eq.s32 	%p87, %r434, 0;
	div.s32 	%r435, %r1, %r2;
	mul.lo.s32 	%r436, %r435, %r2;
	sub.s32 	%r437, %r1, %r436;
	mad.lo.s32 	%r438, %r181, %r435, %r182;
	add.s32 	%r439, %r438, %r437;
	mul.wide.s32 	%rd11, %r439, 4;
	add.s64 	%rd12, %rd3, %rd11;
	shl.b32 	%r440, %r1, 2;
	mov.u32 	%r441, _ZZ9cuda_gemmIiLi128ELi2ELi1ELi256ELi128ELi128ELi64ELi0ELi0EEviiiPT_S1_S1_iiiE3Csh;
	add.s32 	%r185, %r441, %r440;
	ld.shared.u32 	%r442, [%r185];
	atom.global.add.u32 	%r443, [%rd12], %r442;
	@%p87 bra 	$L__BB388_95;
	add.s32 	%r444, %r1, %r183;
	add.s32 	%r186, %r444, %r183;
	and.b32  	%r445, %r16, 3;
	setp.eq.s32 	%p88, %r445, 1;
	div.s32 	%r446, %r548, %r2;
	mul.lo.s32 	%r447, %r446, %r2;
	sub.s32 	%r448, %r548, %r447;
	mad.lo.s32 	%r449, %r181, %r446, %r182;
	add.s32 	%r450, %r449, %r448;
	mul.wide.s32 	%rd13, %r450, 4;
	add.s64 	%rd14, %rd3, %rd13;
	add.s32 	%r451, %r185, %r8;
	ld.shared.u32 	%r452, [%r451];
	atom.global.add.u32 	%r453, [%rd14], %r452;
	mov.u32 	%r548, %r186;
	@%p88 bra 	$L__BB388_95;
	add.s32 	%r548, %r186, %r183;
	div.s32 	%r454, %r186, %r2;
	mul.lo.s32 	%r455, %r454, %r2;
	sub.s32 	%r456, %r186, %r455;
	mad.lo.s32 	%r457, %r181, %r454, %r182;
	add.s32 	%r458, %r457, %r456;
	mul.wide.s32 	%rd15, %r458, 4;
	add.s64 	%rd16, %rd3, %rd15;
	add.s32 	%r459, %r185, %r8;
	add.s32 	%r460, %r459, %r8;
	ld.shared.u32 	%r461, [%r460];
	atom.global.add.u32 	%r462, [%rd16], %r461;
$L__BB388_95:
	@%p23 bra 	$L__BB388_97;
$L__BB388_96:
	div.s32 	%r463, %r548, %r2;
	mul.lo.s32 	%r464, %r463, %r2;
	sub.s32 	%r465, %r548, %r464;
	mad.lo.s32 	%r466, %r181, %r463, %r182;
	add.s32 	%r467, %r466, %r465;
	mul.wide.s32 	%rd17, %r467, 4;
	add.s64 	%rd18, %rd3, %rd17;
	shl.b32 	%r468, %r548, 2;
	mov.u32 	%r469, _ZZ9cuda_gemmIiLi128ELi2ELi1ELi256ELi128ELi128ELi64ELi0ELi0EEviiiPT_S1_S1_iiiE3Csh;
	add.s32 	%r470, %r469, %r468;
	ld.shared.u32 	%r471, [%r470];
	atom.global.add.u32 	%r472, [%rd18], %r471;
	mov.u32 	%r473, %ntid.x;
	add.s32 	%r474, %r548, %r473;
	div.s32 	%r475, %r474, %r2;
	mul.lo.s32 	%r476, %r475, %r2;
	sub.s32 	%r477, %r474, %r476;
	mad.lo.s32 	%r478, %r181, %r475, %r182;
	add.s32 	%r479, %r478, %r477;
	mul.wide.s32 	%rd19, %r479, 4;
	add.s64 	%rd20, %rd3, %rd19;
	add.s32 	%r480, %r470, %r8;
	ld.shared.u32 	%r481, [%r480];
	atom.global.add.u32 	%r482, [%rd20], %r481;
	add.s32 	%r483, %r474, %r473;
	div.s32 	%r484, %r483, %r2;
	mul.lo.s32 	%r485, %r484, %r2;
	sub.s32 	%r486, %r483, %r485;
	mad.lo.s32 	%r487, %r181, %r484, %r182;
	add.s32 	%r488, %r487, %r486;
	mul.wide.s32 	%rd21, %r488, 4;
	add.s64 	%rd22, %rd3, %rd21;
	add.s32 	%r489, %r480, %r8;
	ld.shared.u32 	%r490, [%r489];
	atom.global.add.u32 	%r491, [%rd22], %r490;
	add.s32 	%r492, %r483, %r473;
	div.s32 	%r493, %r492, %r2;
	mul.lo.s32 	%r494, %r493, %r2;
	sub.s32 	%r495, %r492, %r494;
	mad.lo.s32 	%r496, %r181, %r493, %r182;
	add.s32 	%r497, %r496, %r495;
	mul.wide.s32 	%rd23, %r497, 4;
	add.s64 	%rd24, %rd3, %rd23;
	add.s32 	%r498, %r489, %r8;
	ld.shared.u32 	%r499, [%r498];
	atom.global.add.u32 	%r500, [%rd24], %r499;
	add.s32 	%r548, %r492, %r473;
	setp.lt.u32 	%p90, %r548, 128;
	@%p90 bra 	$L__BB388_96;
$L__BB388_97:
	mov.u32 	%r501, %nctaid.y;
	add.s32 	%r507, %r507, %r501;
	shl.b32 	%r502, %r501, 1;
	setp.lt.u32 	%p91, %r507, %r502;
	@%p91 bra 	$L__BB388_2;
$L__BB388_98:
	ret;

}
	// .globl	_Z9cuda_gemmIiLi128ELi2ELi1ELi256ELi128ELi128ELi64ELi0ELi1EEviiiPT_S1_S1_iii
.visible .entry _Z9cuda_gemmIiLi128ELi2ELi1ELi256ELi128ELi128ELi64ELi0ELi1EEviiiPT_S1_S1_iii(
	.param .u32 _Z9cuda_gemmIiLi128ELi2ELi1ELi256ELi128ELi128ELi64ELi0ELi1EEviiiPT_S1_S1_iii_param_0,
	.param .u32 _Z9cuda_gemmIiLi128ELi2ELi1ELi256ELi128ELi128ELi64ELi0ELi1EEviiiPT_S1_S1_iii_param_1,
	.param .u32 _Z9cuda_gemmIiLi128ELi2ELi1ELi256ELi128ELi128ELi64ELi0ELi1EEviiiPT_S1_S1_iii_param_2,
	.param .u64 .ptr .align 1 _Z9cuda_gemmIiLi128ELi2ELi1ELi256ELi128ELi128ELi64ELi0ELi1EEviiiPT_S1_S1_iii_param_3,
	.param .u64 .ptr .align 1 _Z9cuda_gemmIiLi128ELi2ELi1ELi256ELi128ELi128ELi64ELi0ELi1EEviiiPT_S1_S1_iii_param_4,
	.param .u64 .ptr .align 1 _Z9cuda_gemmIiLi128ELi2ELi1ELi256ELi128ELi128ELi64ELi0ELi1EEviiiPT_S1_S1_iii_param_5,
	.param .u32 _Z9cuda_gemmIiLi128ELi2ELi1ELi256ELi128ELi128ELi64ELi0ELi1EEviiiPT_S1_S1_iii_param_6,
	.param .u32 _Z9cuda_gemmIiLi128ELi2ELi1ELi256ELi128ELi128ELi64ELi0ELi1EEviiiPT_S1_S1_iii_param_7,
	.param .u32 _Z9cuda_gemmIiLi128ELi2ELi1ELi256ELi128ELi128ELi64ELi0ELi1EEviiiPT_S1_S1_iii_param_8
)
.maxntid 128
{
	.reg .pred 	%p<25>;
	.reg .b32 	%r<248>;
	.reg .b64 	%rd<25>;
	// demoted variable
	.shared .align 128 .b8 _ZZ9cuda_gemmIiLi128ELi2ELi1ELi256ELi128ELi128ELi64ELi0ELi1EEviiiPT_S1_S1_iiiE11kron_fac_sh[2112];
	// demoted variable
	.shared .align 128 .b8 _ZZ9cuda_gemmIiLi128ELi2ELi1ELi256ELi128ELi128ELi64ELi0ELi1EEviiiPT_S1_S1_iiiE3Ash[256];
	// demoted variable
	.shared .align 128 .b8 _ZZ9cuda_gemmIiLi128ELi2ELi1ELi256ELi128ELi128ELi64ELi0ELi1EEviiiPT_S1_S1_iiiE3Csh[512];
	ld.param.u32 	%r65, [_Z9cuda_gemmIiLi128ELi2ELi1ELi256ELi128ELi128ELi64ELi0ELi1EEviiiPT_S1_S1_iii_param_1];
	ld.param.u32 	%r66, [_Z9cuda_gemmIiLi128ELi2ELi1ELi256ELi128ELi128ELi64ELi0ELi1EEviiiPT_S1_S1_iii_param_2];
	ld.param.u64 	%rd4, [_Z9cuda_gemmIiLi128ELi2ELi1ELi256ELi128ELi128ELi64ELi0ELi1EEviiiPT_S1_S1_iii_param_3];
	ld.param.u64 	%rd5, [_Z9cuda_gemmIiLi128ELi2ELi1ELi256ELi128ELi128ELi64ELi0ELi1EEviiiPT_S1_S1_iii_param_4];
	ld.param.u64 	%rd6, [_Z9cuda_gemmIiLi128ELi2ELi1ELi256ELi128ELi128ELi64ELi0ELi1EEviiiPT_S1_S1_iii_param_5];
	cvta.to.global.u64 	%rd1, %rd6;
	mov.u32 	%r1, %tid.x;
	shr.u32 	%r2, %r1, 1;
	and.b32  	%r3, %r2, 1;
	shr.u32 	%r4, %r1, 2;
	mov.u32 	%r238, %ctaid.y;
	mov.u32 	%r6, %nctaid.y;
	shl.b32 	%r7, %r6, 1;
	setp.ge.u32 	%p2, %r238, %r7;
	@%p2 bra 	$L__BB389_29;
	and.b32  	%r8, %r1, 1;
	mov.u32 	%r67, %ctaid.x;
	and.b32  	%r68, %r67, 1;
	mov.u32 	%r69, %ctaid.z;
	mov.u32 	%r9, %ntid.x;
	shl.b32 	%r70, %r67, 7;
	and.b32  	%r71, %r70, 2147483392;
	shl.b32 	%r10, %r69, 6;
	add.s32 	%r11, %r71, %r10;
	shl.b32 	%r12, %r9, 2;
	shr.u32 	%r13, %r1, 4;
	shl.b32 	%r72, %r67, 6;
	and.b32  	%r73, %r72, 64;
	and.b32  	%r74, %r1, 15;
	or.b32  	%r14, %r73, %r74;
	mov.u32 	%r75, _ZZ9cuda_gemmIiLi128ELi2ELi1ELi256ELi128ELi128ELi64ELi0ELi1EEviiiPT_S1_S1_iiiE11kron_fac_sh;
	mad.lo.s32 	%r15, %r74, 132, %r75;
	shr.u32 	%r16, %r9, 4;
	shl.b32 	%r76, %r1, 4;
	and.b32  	%r77, %r76, 16;
	shl.b32 	%r78, %r3, 5;
	or.b32  	%r79, %r78, %r77;
	mad.lo.s32 	%r80, %r4, 132, %r75;
	shr.u32 	%r81, %r66, 31;
	add.s32 	%r82, %r66, %r81;
	shr.s32 	%r83, %r82, 1;
	and.b32  	%r84, %r67, 2147483646;
	shr.s32 	%r85, %r66, 31;
	shr.u32 	%r86, %r85, 25;
	add.s32 	%r87, %r66, %r86;
	shr.s32 	%r17, %r87, 7;
	mad.lo.s32 	%r18, %r83, %r68, %r84;
	add.s32 	%r19, %r1, %r9;
	max.u32 	%r88, %r19, 128;
	setp.lt.u32 	%p3, %r19, 128;
	selp.u32 	%r89, 1, 0, %p3;
	add.s32 	%r90, %r19, %r89;
	sub.s32 	%r91, %r88, %r90;
	div.u32 	%r92, %r91, %r9;
	add.s32 	%r20, %r92, %r89;
	and.b32  	%r21, %r20, 3;
	shl.b32 	%r93, %r1, 2;
	mov.u32 	%r94, _ZZ9cuda_gemmIiLi128ELi2ELi1ELi256ELi128ELi128ELi64ELi0ELi1EEviiiPT_S1_S1_iiiE3Csh;
	add.s32 	%r22, %r94, %r93;
	add.s32 	%r23, %r22, %r12;
	add.s32 	%r24, %r19, %r9;
	add.s32 	%r25, %r23, %r12;
	add.s32 	%r26, %r24, %r9;
	or.b32  	%r95, %r79, %r3;
	or.b32  	%r96, %r3, 8;
	or.b32  	%r97, %r79, %r96;
	add.s32 	%r98, %r3, -1;
	and.b32  	%r99, %r98, 15;
	or.b32  	%r100, %r79, %r99;
	shl.b32 	%r101, %r100, 2;
	mov.u32 	%r102, _ZZ9cuda_gemmIiLi128ELi2ELi1ELi256ELi128ELi128ELi64ELi0ELi1EEviiiPT_S1_S1_iiiE3Ash;
	add.s32 	%r27, %r102, %r101;
	shl.b32 	%r103, %r95, 2;
	add.s32 	%r28, %r102, %r103;
	shl.b32 	%r104, %r97, 2;
	add.s32 	%r29, %r102, %r104;
	mad.lo.s32 	%r105, %r3, -31, %r79;
	shl.b32 	%r106, %r105, 2;
	add.s32 	%r30, %r80, %r106;
	or.b32  	%r107, %r77, %r96;
	shl.b32 	%r108, %r107, 2;
	add.s32 	%r31, %r80, %r108;
	or.b32  	%r109, %r77, %r99;
	shl.b32 	%r110, %r109, 2;
	add.s32 	%r32, %r80, %r110;
	mad.lo.s32 	%r33, %r2, %r17, %r8;
	shr.u32 	%r111, %r19, 1;
	and.b32  	%r112, %r19, 1;
	mad.lo.s32 	%r34, %r111, %r17, %r112;
	shr.u32 	%r113, %r24, 1;
	and.b32  	%r114, %r24, 1;
	mad.lo.s32 	%r35, %r113, %r17, %r114;
	shl.b32 	%r36, %r9, 4;
	cvta.to.global.u64 	%rd2, %rd5;
	cvta.to.global.u64 	%rd3, %rd4;
$L__BB389_2:
	setp.eq.s32 	%p4, %r21, 3;
	mov.u32 	%r239, %r1;
	@%p4 bra 	$L__BB389_6;
	setp.eq.s32 	%p5, %r21, 0;
	mov.b32 	%r115, 0;
	st.shared.u32 	[%r22], %r115;
	mov.u32 	%r239, %r19;
	@%p5 bra 	$L__BB389_6;
	setp.eq.s32 	%p6, %r21, 1;
	mov.b32 	%r116, 0;
	st.shared.u32 	[%r23], %r116;
	mov.u32 	%r239, %r24;
	@%p6 bra 	$L__BB389_6;
	mov.b32 	%r117, 0;
	st.shared.u32 	[%r25], %r117;
	mov.u32 	%r239, %r26;
$L__BB389_6:
	setp.lt.u32 	%p7, %r20, 3;
	@%p7 bra 	$L__BB389_9;
	shl.b32 	%r118, %r239, 2;
	mov.u32 	%r119, _ZZ9cuda_gemmIiLi128ELi2ELi1ELi256ELi128ELi128ELi64ELi0ELi1EEviiiPT_S1_S1_iiiE3Csh;
	add.s32 	%r240, %r119, %r118;
$L__BB389_8:
	mov.b32 	%r120, 0;
	st.shared.u32 	[%r240], %r120;
	add.s32 	%r121, %r240, %r12;
	st.shared.u32 	[%r121], %r120;
	shl.b32 	%r122, %r9, 3;
	add.s32 	%r123, %r240, %r122;
	st.shared.u32 	[%r123], %r120;
	mad.lo.s32 	%r124, %r9, 12, %r240;
	st.shared.u32 	[%r124], %r120;
	add.s32 	%r239, %r239, %r12;
	add.s32 	%r240, %r240, %r36;
	setp.lt.u32 	%p8, %r239, 128;
	@%p8 bra 	$L__BB389_8;
$L__BB389_9:
	mad.lo.s32 	%r44, %r238, %r66, %r11;
	mov.b32 	%r242, 0;
	mov.pred 	%p24, -1;
$L__BB389_10:
	mov.pred 	%p1, %p24;
	setp.gt.u32 	%p10, %r1, 15;
	@%p10 bra 	$L__BB389_13;
	shl.b32 	%r243, %r1, 2;
	add.s32 	%r47, %r44, %r242;
$L__BB389_12:
	shl.b32 	%r126, %r243, 2;
	and.b32  	%r127, %r126, 128;
	and.b32  	%r128, %r243, 28;
	add.s32 	%r129, %r47, %r128;
	add.s32 	%r130, %r129, %r127;
	mul.wide.s32 	%rd7, %r130, 4;
	add.s64 	%rd8, %rd3, %rd7;
	ld.global.v4.u32 	{%r131, %r132, %r133, %r134}, [%rd8];
	mov.u32 	%r135, _ZZ9cuda_gemmIiLi128ELi2ELi1ELi256ELi128ELi128ELi64ELi0ELi1EEviiiPT_S1_S1_iiiE3Ash;
	add.s32 	%r136, %r135, %r126;
	st.shared.v4.u32 	[%r136], {%r131, %r132, %r133, %r134};
	add.s32 	%r243, %r243, %r12;
	setp.lt.u32 	%p11, %r243, 64;
	@%p11 bra 	$L__BB389_12;
$L__BB389_13:
	add.s32 	%r48, %r242, %r10;
	mov.b32 	%r244, 0;
$L__BB389_14:
	mov.u32 	%r51, %r244;
	add.s32 	%r52, %r51, %r14;
	mov.u32 	%r245, %r13;
$L__BB389_15:
	add.s32 	%r138, %r48, %r245;
	shl.b32 	%r139, %r138, 7;
	add.s32 	%r140, %r139, %r52;
	mul.wide.u32 	%rd9, %r140, 4;
	add.s64 	%rd10, %rd2, %rd9;
	ld.global.u32 	%r141, [%rd10];
	shl.b32 	%r142, %r245, 2;
	add.s32 	%r143, %r15, %r142;
	st.shared.u32 	[%r143], %r141;
	add.s32 	%r245, %r245, %r16;
	setp.lt.u32 	%p12, %r245, 32;
	@%p12 bra 	$L__BB389_15;
	setp.gt.u32 	%p13, %r1, 63;
	bar.sync 	0;
	@%p13 bra 	$L__BB389_19;
	setp.ne.s32 	%p14, %r8, 0;
	ld.shared.u32 	%r144, [%r27];
	ld.shared.u32 	%r145, [%r28+56];
	ld.shared.u32 	%r146, [%r28+52];
	ld.shared.u32 	%r147, [%r28+48];
	ld.shared.u32 	%r148, [%r28+44];
	ld.shared.u32 	%r149, [%r28+40];
	ld.shared.u32 	%r150, [%r28+36];
	ld.shared.u32 	%r151, [%r29];
	ld.shared.u32 	%r152, [%r28+28];
	ld.shared.u32 	%r153, [%r28+24];
	ld.shared.u32 	%r154, [%r28+20];
	ld.shared.u32 	%r155, [%r28+16];
	ld.shared.u32 	%r156, [%r28+12];
	ld.shared.u32 	%r157, [%r28+8];
	ld.shared.u32 	%r158, [%r28+4];
	ld.shared.u32 	%r159, [%r28];
	ld.shared.u32 	%r160, [%r30];
	mul.lo.s32 	%r161, %r160, %r159;
	ld.shared.u32 	%r162, [%r30+4];
	mad.lo.s32 	%r163, %r162, %r158, %r161;
	ld.shared.u32 	%r164, [%r30+8];
	mad.lo.s32 	%r165, %r164, %r157, %r163;
	ld.shared.u32 	%r166, [%r30+12];
	mad.lo.s32 	%r167, %r166, %r156, %r165;
	ld.shared.u32 	%r168, [%r30+16];
	mad.lo.s32 	%r169, %r168, %r155, %r167;
	ld.shared.u32 	%r170, [%r30+20];
	mad.lo.s32 	%r171, %r170, %r154, %r169;
	ld.shared.u32 	%r172, [%r30+24];
	mad.lo.s32 	%r173, %r172, %r153, %r171;
	ld.shared.u32 	%r174, [%r30+28];
	mad.lo.s32 	%r175, %r174, %r152, %r173;
	ld.shared.u32 	%r176, [%r31];
	mad.lo.s32 	%r177, %r176, %r151, %r175;
	ld.shared.u32 	%r178, [%r30+36];
	mad.lo.s32 	%r179, %r178, %r150, %r177;
	ld.shared.u32 	%r180, [%r30+40];
	mad.lo.s32 	%r181, %r180, %r149, %r179;
	ld.shared.u32 	%r182, [%r30+44];
	mad.lo.s32 	%r183, %r182, %r148, %r181;
	ld.shared.u32 	%r184, [%r30+48];
	mad.lo.s32 	%r185, %r184, %r147, %r183;
	ld.shared.u32 	%r186, [%r30+52];
	mad.lo.s32 	%r187, %r186, %r146, %r185;
	ld.shared.u32 	%r188, [%r30+56];
	mad.lo.s32 	%r189, %r188, %r145, %r187;
	ld.shared.u32 	%r190, [%r32];
	mad.lo.s32 	%r191, %r190, %r144, %r189;
	add.s32 	%r192, %r4, %r51;
	shl.b32 	%r193, %r192, 1;
	or.b32  	%r55, %r193, %r3;
	shfl.sync.down.b32	%r194|%p15, %r191, 1, 7711, -1;
	add.s32 	%r56, %r194, %r191;
	@%p14 bra 	$L__BB389_19;
	shl.b32 	%r195, %r55, 2;
	mov.u32 	%r196, _ZZ9cuda_gemmIiLi128ELi2ELi1ELi256ELi128ELi128ELi64ELi0ELi1EEviiiPT_S1_S1_iiiE3Csh;
	add.s32 	%r197, %r196, %r195;
	ld.shared.u32 	%r198, [%r197];
	add.s32 	%r199, %r198, %r56;
	st.shared.u32 	[%r197], %r199;
$L__BB389_19:
	add.s32 	%r244, %r51, 16;
	setp.lt.u32 	%p16, %r51, 48;
	@%p16 bra 	$L__BB389_14;
	mov.b32 	%r242, 32;
	mov.pred 	%p24, 0;
	@%p1 bra 	$L__BB389_10;
	setp.eq.s32 	%p18, %r21, 3;
	bar.sync 	0;
	mad.lo.s32 	%r58, %r238, %r65, %r18;
	mov.u32 	%r246, %r1;
	@%p18 bra 	$L__BB389_25;
	setp.eq.s32 	%p19, %r21, 0;
	add.s32 	%r201, %r58, %r33;
	mul.wide.s32 	%rd11, %r201, 4;
	add.s64 	%rd12, %rd1, %rd11;
	ld.shared.u32 	%r202, [%r22];
	atom.global.add.u32 	%r203, [%rd12], %r202;
	mov.u32 	%r246, %r19;
	@%p19 bra 	$L__BB389_25;
	setp.eq.s32 	%p20, %r21, 1;
	add.s32 	%r204, %r58, %r34;
	mul.wide.s32 	%rd13, %r204, 4;
	add.s64 	%rd14, %rd1, %rd13;
	ld.shared.u32 	%r205, [%r23];
	atom.global.add.u32 	%r206, [%rd14], %r205;
	mov.u32 	%r246, %r24;
	@%p20 bra 	$L__BB389_25;
	add.s32 	%r207, %r58, %r35;
	mul.wide.s32 	%rd15, %r207, 4;
	add.s64 	%rd16, %rd1, %rd15;
	ld.shared.u32 	%r208, [%r25];
	atom.global.add.u32 	%r209, [%rd16], %r208;
	mov.u32 	%r246, %r26;
$L__BB389_25:
	setp.lt.u32 	%p21, %r20, 3;
	@%p21 bra 	$L__BB389_28;
	and.b32  	%r210, %r246, 1;
	add.s32 	%r211, %r9, %r246;
	and.b32  	%r212, %r211, 1;
	add.s32 	%r60, %r58, %r210;
	add.s32 	%r61, %r58, %r212;
$L__BB389_27:
	shr.u32 	%r213, %r246, 1;
	mad.lo.s32 	%r214, %r213, %r17, %r60;
	mul.wide.s32 	%rd17, %r214, 4;
	add.s64 	%rd18, %rd1, %rd17;
	shl.b32 	%r215, %r246, 2;
	mov.u32 	%r216, _ZZ9cuda_gemmIiLi128ELi2ELi1ELi256ELi128ELi128ELi64ELi0ELi1EEviiiPT_S1_S1_iiiE3Csh;
	add.s32 	%r217, %r216, %r215;
	ld.shared.u32 	%r218, [%r217];
	atom.global.add.u32 	%r219, [%rd18], %r218;
	add.s32 	%r220, %r246, %r9;
	shr.u32 	%r221, %r220, 1;
	mad.lo.s32 	%r222, %r221, %r17, %r61;
	mul.wide.s32 	%rd19, %r222, 4;
	add.s64 	%rd20, %rd1, %rd19;
	add.s32 	%r223, %r217, %r12;
	ld.shared.u32 	%r224, [%r223];
	atom.global.add.u32 	%r225, [%rd20], %r224;
	add.s32 	%r226, %r220, %r9;
	shr.u32 	%r227, %r226, 1;
	mad.lo.s32 	%r228, %r227, %r17, %r60;
	mul.wide.s32 	%rd21, %r228, 4;
	add.s64 	%rd22, %rd1, %rd21;
	add.s32 	%r229, %r223, %r12;
	ld.shared.u32 	%r230, [%r229];
	atom.global.add.u32 	%r231, [%rd22], %r230;
	add.s32 	%r232, %r226, %r9;
	shr.u32 	%r233, %r232, 1;
	mad.lo.s32 	%r234, %r233, %r17, %r61;
	mul.wide.s32 	%rd23, %r234, 4;
	add.s64 	%rd24, %rd1, %rd23;
	add.s32 	%r235, %r229, %r12;
	ld.shared.u32 	%r236, [%r235];
	atom.global.add.u32 	%r237, [%rd24], %r236;
	add.s32 	%r246, %r232, %r9;
	setp.lt.u32 	%p22, %r246, 128;
	@%p22 bra 	$L__BB389_27;
$L__BB389_28:
	add.s32 	%r238, %r238, %r6;
	setp.lt.u32 	%p23, %r238, %r7;
	@%p23 bra 	$L__BB389_2;
$L__BB389_29:
	ret;

}
	// .globl	_Z9cuda_gemmIiLi128ELi2ELi1ELi256ELi128ELi128ELi64ELi1ELi0EEviiiPT_S1_S1_iii
.visible .entry _Z9cuda_gemmIiLi128ELi2ELi1ELi256ELi128ELi128ELi64ELi1ELi0EEviiiPT_S1_S1_iii(
	.param .u32 _Z9cuda_gemmIiLi128ELi2ELi1ELi256ELi128ELi128ELi64ELi1ELi0EEviiiPT_S1_S1_iii_param_0,
	.param .u32 _Z9cuda_gemmIiLi128ELi2ELi1ELi256ELi128ELi128ELi64ELi1ELi0EEviiiPT_S1_S1_iii_param_1,
	.param .u32 _Z9cuda_gemmIiLi128ELi2ELi1ELi256ELi128ELi128ELi64ELi1ELi0EEviiiPT_S1_S1_iii_param_2,
	.param .u64 .ptr .align 1 _Z9cuda_gemmIiLi128ELi2ELi1ELi256ELi128ELi128ELi64ELi1ELi0EEviiiPT_S1_S1_iii_param_3,
	.param .u64 .ptr .align 1 _Z9cuda_gemmIiLi128ELi2ELi1ELi256ELi128ELi128ELi64ELi1ELi0EEviiiPT_S1_S1_iii_param_4,
	.param .u64 .ptr .align 1 _Z9cuda_gemmIiLi128ELi2ELi1ELi256ELi128ELi128ELi64ELi1ELi0EEviiiPT_S1_S1_iii_param_5,
	.param .u32 _Z9cuda_gemmIiLi128ELi2ELi1ELi256ELi128ELi128ELi64ELi1ELi0EEviiiPT_S1_S1_iii_param_6,
	.param .u32 _Z9cuda_gemmIiLi128ELi2ELi1ELi256ELi128ELi128ELi64ELi1ELi0EEviiiPT_S1_S1_iii_param_7,
	.param .u32 _Z9cuda_gemmIiLi128ELi2ELi1ELi256ELi128ELi128ELi64ELi1ELi0EEviiiPT_S1_S1_iii_param_8
)
.maxntid 128
{
	.reg .pred 	%p<93>;
	.reg .b16 	%rs<3>;
	.reg .b32 	%r<512>;
	.reg .b64 	%rd<26>;
	// demoted variable
	.shared .align 128 .b8 _ZZ9cuda_gemmIiLi128ELi2ELi1ELi256ELi128ELi128ELi64ELi1ELi0EEviiiPT_S1_S1_iiiE11kron_fac_sh[2112];
	// demoted variable
	.shared .align 128 .b8 _ZZ9cuda_gemmIiLi128ELi2ELi1ELi256ELi128ELi128ELi64ELi1ELi0EEviiiPT_S1_S1_iiiE3Ash[256];
	// demoted variable
	.shared .align 128 .b8 _ZZ9cuda_gemmIiLi128ELi2ELi1ELi256ELi128ELi128ELi64ELi1ELi0EEviiiPT_S1_S1_iiiE3Csh[512];
	ld.param.u64 	%rd5, [_Z9cuda_gemmIiLi128ELi2ELi1ELi256ELi128ELi128ELi64ELi1ELi0EEviiiPT_S1_S1_iii_param_3];
	ld.param.u64 	%rd6, [_Z9cuda_gemmIiLi128ELi2ELi1ELi256ELi128ELi128ELi64ELi1ELi0EEviiiPT_S1_S1_iii_param_4];
	ld.param.u32 	%r188, [_Z9cuda_gemmIiLi128ELi2ELi1ELi256ELi128ELi128ELi64ELi1ELi0EEviiiPT_S1_S1_iii_param_6];
	ld.param.u32 	%r189, [_Z9cuda_gemmIiLi128ELi2ELi1ELi256ELi128ELi128ELi64ELi1ELi0EEviiiPT_S1_S1_iii_param_7];
	mov.u32 	%r1, %tid.x;
	div.s32 	%r2, 256, %r189;
	min.s32 	%r190, %r2, 64;
	shl.b32 	%r3, %r190, 1;
	div.u32 	%r5, %r1, %r3;
	mul.lo.s32 	%r191, %r5, %r3;
	sub.s32 	%r192, %r1, %r191;
	shr.u32 	%r4, %r192, 1;
	mov.u32 	%r469, %ctaid.y;
	mov.u32 	%r193, %nctaid.y;
	shl.b32 	%r194, %r193, 1;
	setp.ge.u32 	%p2, %r469, %r194;
	@%p2 bra 	$L__BB390_98;
	and.b32  	%r7, %r1, 1;
	mov.u32 	%r195, %ctaid.x;
	mov.u32 	%r196, %ntid.x;
	shl.b32 	%r8, %r196, 2;
	shr.u32 	%r9, %r1, 4;
	shl.b32 	%r197, %r195, 6;
	and.b32  	%r198, %r197, 64;
	and.b32  	%r199, %r1, 15;
	or.b32  	%r10, %r198, %r199;
	mov.u32 	%r200, _ZZ9cuda_gemmIiLi128ELi2ELi1ELi256ELi128ELi128ELi64ELi1ELi0EEviiiPT_S1_S1_iiiE11kron_fac_sh;
	mad.lo.s32 	%r11, %r199, 132, %r200;
	shr.u32 	%r12, %r196, 4;
	and.b32  	%r13, %r4, 15;
	shl.b32 	%r201, %r1, 4;
	and.b32  	%r14, %r201, 16;
	min.s32 	%r15, %r188, 16;
	add.s32 	%r202, %r1, %r196;
	max.u32 	%r203, %r202, 128;
	setp.lt.u32 	%p3, %r202, 128;
	selp.u32 	%r204, 1, 0, %p3;
	add.s32 	%r205, %r202, %r204;
	sub.s32 	%r206, %r203, %r205;
	div.u32 	%r207, %r206, %r196;
	add.s32 	%r16, %r207, %r204;
	add.s32 	%r208, %r4, 1;
	and.b32  	%r17, %r208, 15;
	add.s32 	%r209, %r4, 2;
	and.b32  	%r18, %r209, 15;
	add.s32 	%r210, %r4, 3;
	and.b32  	%r19, %r210, 15;
	add.s32 	%r211, %r4, 4;
	and.b32  	%r20, %r211, 15;
	add.s32 	%r212, %r4, 5;
	and.b32  	%r21, %r212, 15;
	add.s32 	%r213, %r4, 6;
	and.b32  	%r22, %r213, 15;
	add.s32 	%r214, %r4, 7;
	and.b32  	%r23, %r214, 15;
	xor.b32  	%r24, %r13, 8;
	add.s32 	%r215, %r4, 9;
	and.b32  	%r25, %r215, 15;
	add.s32 	%r216, %r4, 10;
	and.b32  	%r26, %r216, 15;
	add.s32 	%r217, %r4, 11;
	and.b32  	%r27, %r217, 15;
	add.s32 	%r218, %r4, 12;
	and.b32  	%r28, %r218, 15;
	add.s32 	%r219, %r4, 13;
	and.b32  	%r29, %r219, 15;
	add.s32 	%r220, %r4, 14;
	and.b32  	%r30, %r220, 15;
	add.s32 	%r221, %r4, -1;
	and.b32  	%r31, %r221, 15;
	or.b32  	%r32, %r14, %r13;
	or.b32  	%r33, %r14, %r17;
	or.b32  	%r34, %r14, %r18;
	or.b32  	%r35, %r14, %r19;
	or.b32  	%r36, %r14, %r20;
	or.b32  	%r37, %r14, %r21;
	or.b32  	%r38, %r14, %r22;
	or.b32  	%r39, %r14, %r23;
	or.b32  	%r40, %r14, %r24;
	or.b32  	%r41, %r14, %r25;
	or.b32  	%r42, %r14, %r26;
	or.b32  	%r43, %r14, %r27;
	or.b32  	%r44, %r14, %r28;
	or.b32  	%r45, %r14, %r29;
	or.b32  	%r46, %r14, %r30;
	or.b32  	%r47, %r14, %r31;
	setp.lt.s32 	%p4, %r13, %r189;
	selp.b32 	%r222, 0, %r189, %p4;
	sub.s32 	%r48, %r13, %r222;
	add.s32 	%r223, %r13, 1;
	setp.lt.s32 	%p5, %r223, %r189;
	selp.b32 	%r224, 0, %r189, %p5;
	sub.s32 	%r49, %r223, %r224;
	add.s32 	%r225, %r13, 2;
	setp.lt.s32 	%p6, %r225, %r189;
	selp.b32 	%r226, 0, %r189, %p6;
	sub.s32 	%r50, %r225, %r226;
	add.s32 	%r227, %r13, 3;
	setp.lt.s32 	%p7, %r227, %r189;
	selp.b32 	%r228, 0, %r189, %p7;
	sub.s32 	%r51, %r227, %r228;
	add.s32 	%r229, %r13, 4;
	setp.lt.s32 	%p8, %r229, %r189;
	selp.b32 	%r230, 0, %r189, %p8;
	sub.s32 	%r52, %r229, %r230;
	add.s32 	%r231, %r13, 5;
	setp.lt.s32 	%p9, %r231, %r189;
	selp.b32 	%r232, 0, %r189, %p9;
	sub.s32 	%r53, %r231, %r232;
	add.s32 	%r233, %r13, 6;
	setp.lt.s32 	%p10, %r233, %r189;
	selp.b32 	%r234, 0, %r189, %p10;
	sub.s32 	%r54, %r233, %r234;
	add.s32 	%r235, %r13, 7;
	setp.lt.s32 	%p11, %r235, %r189;
	selp.b32 	%r236, 0, %r189, %p11;
	sub.s32 	%r55, %r235, %r236;
	add.s32 	%r237, %r13, 8;
	setp.lt.s32 	%p12, %r237, %r189;
	selp.b32 	%r238, 0, %r189, %p12;
	sub.s32 	%r56, %r237, %r238;
	add.s32 	%r239, %r13, 9;
	setp.lt.s32 	%p13, %r239, %r189;
	selp.b32 	%r240, 0, %r189, %p13;
	sub.s32 	%r57, %r239, %r240;
	add.s32 	%r241, %r13, 10;
	setp.lt.s32 	%p14, %r241, %r189;
	selp.b32 	%r242, 0, %r189, %p14;
	sub.s32 	%r58, %r241, %r242;
	add.s32 	%r243, %r13, 11;
	setp.lt.s32 	%p15, %r243, %r189;
	selp.b32 	%r244, 0, %r189, %p15;
	sub.s32 	%r59, %r243, %r244;
	add.s32 	%r245, %r13, 12;
	setp.lt.s32 	%p16, %r245, %r189;
	selp.b32 	%r246, 0, %r189, %p16;
	sub.s32 	%r60, %r245, %r246;
	add.s32 	%r247, %r13, 13;
	setp.lt.s32 	%p17, %r247, %r189;
	selp.b32 	%r248, 0, %r189, %p17;
	sub.s32 	%r61, %r247, %r248;
	add.s32 	%r249, %r13, 14;
	setp.lt.s32 	%p18, %r249, %r189;
	selp.b32 	%r250, 0, %r189, %p18;
	sub.s32 	%r62, %r249, %r250;
	add.s32 	%r251, %r13, 15;
	setp.lt.s32 	%p19, %r251, %r189;
	selp.b32 	%r252, 0, %r189, %p19;
	sub.s32 	%r63, %r251, %r252;
	cvt.u16.u32 	%rs1, %r3;
	div.s16 	%rs2, 128, %rs1;
	cvt.s32.s16 	%r64, %rs2;
	and.b32  	%r65, %r1, 31;
	cvta.to.global.u64 	%rd1, %rd6;
	cvta.to.global.u64 	%rd2, %rd5;
	shl.b32 	%r349, %r65, 2;
	shl.b32 	%r352, %r32, 2;
	shl.b32 	%r355, %r33, 2;
	shl.b32 	%r358, %r34, 2;
	shl.b32 	%r361, %r35, 2;
	shl.b32 	%r364, %r36, 2;
	shl.b32 	%r367, %r37, 2;
	shl.b32 	%r370, %r38, 2;
	shl.b32 	%r373, %r39, 2;
	shl.b32 	%r376, %r40, 2;
	shl.b32 	%r379, %r41, 2;
	shl.b32 	%r382, %r42, 2;
	shl.b32 	%r385, %r43, 2;
	shl.b32 	%r388, %r44, 2;
	shl.b32 	%r391, %r45, 2;
	shl.b32 	%r394, %r46, 2;
	shl.b32 	%r397, %r47, 2;
	cvt.u64.u32 	%rd20, %r8;
$L__BB390_2:
	and.b32  	%r67, %r16, 3;
	setp.eq.s32 	%p20, %r67, 3;
	mov.u32 	%r470, %r1;
	@%p20 bra 	$L__BB390_6;
	mov.u32 	%r253, %ntid.x;
	add.s32 	%r470, %r1, %r253;
	setp.eq.s32 	%p21, %r67, 0;
	shl.b32 	%r254, %r1, 2;
	mov.u32 	%r255, _ZZ9cuda_gemmIiLi128ELi2ELi1ELi256ELi128ELi128ELi64ELi1ELi0EEviiiPT_S1_S1_iiiE3Csh;
	add.s32 	%r256, %r255, %r254;
	mov.b32 	%r257, 0;
	st.shared.u32 	[%r256], %r257;
	@%p21 bra 	$L__BB390_6;
	add.s32 	%r470, %r470, %r253;
	setp.eq.s32 	%p22, %r67, 1;
	add.s32 	%r70, %r256, %r8;
	mov.b32 	%r262, 0;
	st.shared.u32 	[%r70], %r262;
	@%p22 bra 	$L__BB390_6;
	add.s32 	%r470, %r470, %r253;
	add.s32 	%r264, %r70, %r8;
	mov.b32 	%r265, 0;
	st.shared.u32 	[%r264], %r265;
$L__BB390_6:
	setp.lt.u32 	%p23, %r16, 3;
	@%p23 bra 	$L__BB390_9;
	shl.b32 	%r266, %r470, 2;
	mov.u32 	%r267, _ZZ9cuda_gemmIiLi128ELi2ELi1ELi256ELi128ELi128ELi64ELi1ELi0EEviiiPT_S1_S1_iiiE3Csh;
	add.s32 	%r471, %r267, %r266;
$L__BB390_8:
	mov.b32 	%r268, 0;
	st.shared.u32 	[%r471], %r268;
	add.s32 	%r269, %r471, %r8;
	st.shared.u32 	[%r269], %r268;
	mov.u32 	%r270, %ntid.x;
	shl.b32 	%r271, %r270, 3;
	add.s32 	%r272, %r471, %r271;
	st.shared.u32 	[%r272], %r268;
	mad.lo.s32 	%r273, %r270, 12, %r471;
	st.shared.u32 	[%r273], %r268;
	add.s32 	%r470, %r470, %r8;
	shl.b32 	%r274, %r270, 4;
	add.s32 	%r471, %r471, %r274;
	setp.lt.u32 	%p24, %r470, 128;
	@%p24 bra 	$L__BB390_8;
$L__BB390_9:
	mov.b32 	%r473, 0;
	mov.pred 	%p92, -1;
$L__BB390_10:
	mov.pred 	%p1, %p92;
	mov.u32 	%r276, %ctaid.z;
	shl.b32 	%r79, %r276, 6;
	setp.gt.u32 	%p26, %r1, 15;
	@%p26 bra 	$L__BB390_13;
	shl.b32 	%r474, %r1, 2;
	shl.b32 	%r277, %r469, 8;
	add.s32 	%r278, %r277, %r79;
	add.s32 	%r81, %r278, %r473;
$L__BB390_12:
	shr.u32 	%r279, %r474, 5;
	and.b32  	%r280, %r474, 28;
	add.s32 	%r281, %r81, %r280;
	mad.lo.s32 	%r282, %r279, %r189, %r281;
	mul.wide.s32 	%rd8, %r282, 4;
	add.s64 	%rd9, %rd2, %rd8;
	ld.global.v4.u32 	{%r283, %r284, %r285, %r286}, [%rd9];
	shl.b32 	%r287, %r474, 2;
	mov.u32 	%r288, _ZZ9cuda_gemmIiLi128ELi2ELi1ELi256ELi128ELi128ELi64ELi1ELi0EEviiiPT_S1_S1_iiiE3Ash;
	add.s32 	%r289, %r288, %r287;
	st.shared.v4.u32 	[%r289], {%r283, %r284, %r285, %r286};
	add.s32 	%r474, %r474, %r8;
	setp.lt.u32 	%p27, %r474, 64;
	@%p27 bra 	$L__BB390_12;
$L__BB390_13:
	add.s32 	%r82, %r473, %r79;
	mov.b32 	%r475, 0;
$L__BB390_14:
	mov.u32 	%r85, %r475;
	add.s32 	%r86, %r10, %r85;
	mov.u32 	%r476, %r9;
$L__BB390_15:
	add.s32 	%r291, %r82, %r476;
	mad.lo.s32 	%r292, %r291, %r188, %r86;
	mul.wide.s32 	%rd10, %r292, 4;
	add.s64 	%rd11, %rd1, %rd10;
	ld.global.u32 	%r293, [%rd11];
	shl.b32 	%r294, %r476, 2;
	add.s32 	%r295, %r11, %r294;
	st.shared.u32 	[%r295], %r293;
	add.s32 	%r476, %r476, %r12;
	setp.lt.u32 	%p28, %r476, 32;
	@%p28 bra 	$L__BB390_15;
	setp.lt.s32 	%p29, %r2, 1;
	bar.sync 	0;
	@%p29 bra 	$L__BB390_89;
	mov.b32 	%r477, 0;
$L__BB390_18:
	setp.ge.s32 	%p30, %r5, %r15;
	add.s32 	%r90, %r477, %r4;
	shl.b32 	%r297, %r90, 5;
	or.b32  	%r298, %r297, %r14;
	add.s32 	%r299, %r298, %r13;
	shl.b32 	%r300, %r299, 2;
	mov.u32 	%r301, _ZZ9cuda_gemmIiLi128ELi2ELi1ELi256ELi128ELi128ELi64ELi1ELi0EEviiiPT_S1_S1_iiiE3Ash;
	add.s32 	%r302, %r301, %r300;
	ld.shared.u32 	%r91, [%r302];
	add.s32 	%r303, %r298, %r17;
	shl.b32 	%r304, %r303, 2;
	add.s32 	%r305, %r301, %r304;
	ld.shared.u32 	%r92, [%r305];
	add.s32 	%r306, %r298, %r18;
	shl.b32 	%r307, %r306, 2;
	add.s32 	%r308, %r301, %r307;
	ld.shared.u32 	%r93, [%r308];
	add.s32 	%r309, %r298, %r19;
	shl.b32 	%r310, %r309, 2;
	add.s32 	%r311, %r301, %r310;
	ld.shared.u32 	%r94, [%r311];
	add.s32 	%r312, %r298, %r20;
	shl.b32 	%r313, %r312, 2;
	add.s32 	%r314, %r301, %r313;
	ld.shared.u32 	%r95, [%r314];
	add.s32 	%r315, %r298, %r21;
	shl.b32 	%r316, %r315, 2;
	add.s32 	%r317, %r301, %r316;
	ld.shared.u32 	%r96, [%r317];
	add.s32 	%r318, %r298, %r22;
	shl.b32 	%r319, %r318, 2;
	add.s32 	%r320, %r301, %r319;
	ld.shared.u32 	%r97, [%r320];
	add.s32 	%r321, %r298, %r23;
	shl.b32 	%r322, %r321, 2;
	add.s32 	%r323, %r301, %r322;
	ld.shared.u32 	%r98, [%r323];
	add.s32 	%r324, %r298, %r24;
	shl.b32 	%r325, %r324, 2;
	add.s32 	%r326, %r301, %r325;
	ld.shared.u32 	%r99, [%r326];
	add.s32 	%r327, %r298, %r25;
	shl.b32 	%r328, %r327, 2;
	add.s32 	%r329, %r301, %r328;
	ld.shared.u32 	%r100, [%r329];
	add.s32 	%r330, %r298, %r26;
	shl.b32 	%r331, %r330, 2;
	add.s32 	%r332, %r301, %r331;
	ld.shared.u32 	%r101, [%r332];
	add.s32 	%r333, %r298, %r27;
	shl.b32 	%r334, %r333, 2;
	add.s32 	%r335, %r301, %r334;
	ld.shared.u32 	%r102, [%r335];
	add.s32 	%r336, %r298, %r28;
	shl.b32 	%r337, %r336, 2;
	add.s32 	%r338, %r301, %r337;
	ld.shared.u32 	%r103, [%r338];
	add.s32 	%r339, %r298, %r29;
	shl.b32 	%r340, %r339, 2;
	add.s32 	%r341, %r301, %r340;
	ld.shared.u32 	%r104, [%r341];
	add.s32 	%r342, %r298, %r30;
	shl.b32 	%r343, %r342, 2;
	add.s32 	%r344, %r301, %r343;
	ld.shared.u32 	%r105, [%r344];
	add.s32 	%r345, %r298, %r31;
	shl.b32 	%r346, %r345, 2;
	add.s32 	%r347, %r301, %r346;
	ld.shared.u32 	%r106, [%r347];
	@%p30 bra 	$L__BB390_88;
	mov.u32 	%r478, %r5;
$L__BB390_20:
	setp.gt.u32 	%p31, %r189, 64;
	mov.u32 	%r348, _ZZ9cuda_gemmIiLi128ELi2ELi1ELi256ELi128ELi128ELi64ELi1ELi0EEviiiPT_S1_S1_iiiE11kron_fac_sh;
	mad.lo.s32 	%r108, %r478, 132, %r348;
	add.s32 	%r350, %r108, %r349;
	ld.shared.u32 	%r109, [%r350];
	@%p31 bra 	$L__BB390_53;
	setp.eq.s32 	%p48, %r189, 0;
	mov.b32 	%r480, 0;
	@%p48 bra 	$L__BB390_23;
	shfl.sync.idx.b32	%r401|%p49, %r109, %r48, 31, -1;
	mul.lo.s32 	%r480, %r401, %r91;
$L__BB390_23:
	setp.lt.s32 	%p50, %r189, 2;
	@%p50 bra 	$L__BB390_25;
	shfl.sync.idx.b32	%r402|%p51, %r109, %r49, 31, -1;
	mad.lo.s32 	%r480, %r402, %r92, %r480;
$L__BB390_25:
	setp.lt.s32 	%p52, %r189, 3;
	@%p52 bra 	$L__BB390_27;
	shfl.sync.idx.b32	%r403|%p53, %r109, %r50, 31, -1;
	mad.lo.s32 	%r480, %r403, %r93, %r480;
$L__BB390_27:
	setp.lt.s32 	%p54, %r189, 4;
	@%p54 bra 	$L__BB390_29;
	shfl.sync.idx.b32	%r404|%p55, %r109, %r51, 31, -1;
	mad.lo.s32 	%r480, %r404, %r94, %r480;
$L__BB390_29:
	setp.lt.s32 	%p56, %r189, 5;
	@%p56 bra 	$L__BB390_31;
	shfl.sync.idx.b32	%r405|%p57, %r109, %r52, 31, -1;
	mad.lo.s32 	%r480, %r405, %r95, %r480;
$L__BB390_31:
	setp.lt.s32 	%p58, %r189, 6;
	@%p58 bra 	$L__BB390_33;
	shfl.sync.idx.b32	%r406|%p59, %r109, %r53, 31, -1;
	mad.lo.s32 	%r480, %r406, %r96, %r480;
$L__BB390_33:
	setp.lt.s32 	%p60, %r189, 7;
	@%p60 bra 	$L__BB390_35;
	shfl.sync.idx.b32	%r407|%p61, %r109, %r54, 31, -1;
	mad.lo.s32 	%r480, %r407, %r97, %r480;
$L__BB390_35:
	setp.lt.s32 	%p62, %r189, 8;
	@%p62 bra 	$L__BB390_37;
	shfl.sync.idx.b32	%r408|%p63, %r109, %r55, 31, -1;
	mad.lo.s32 	%r480, %r408, %r98, %r480;
$L__BB390_37:
	setp.lt.s32 	%p64, %r189, 9;
	@%p64 bra 	$L__BB390_39;
	shfl.sync.idx.b32	%r409|%p65, %r109, %r56, 31, -1;
	mad.lo.s32 	%r480, %r409, %r99, %r480;
$L__BB390_39:
	setp.lt.s32 	%p66, %r189, 10;
	@%p66 bra 	$L__BB390_41;
	shfl.sync.idx.b32	%r410|%p67, %r109, %r57, 31, -1;
	mad.lo.s32 	%r480, %r410, %r100, %r480;
$L__BB390_41:
	setp.lt.s32 	%p68, %r189, 11;
	@%p68 bra 	$L__BB390_43;
	shfl.sync.idx.b32	%r411|%p69, %r109, %r58, 31, -1;
	mad.lo.s32 	%r480, %r411, %r101, %r480;
$L__BB390_43:
	setp.lt.s32 	%p70, %r189, 12;
	@%p70 bra 	$L__BB390_45;
	shfl.sync.idx.b32	%r412|%p71, %r109, %r59, 31, -1;
	mad.lo.s32 	%r480, %r412, %r102, %r480;
$L__BB390_45:
	setp.lt.s32 	%p72, %r189, 13;
	@%p72 bra 	$L__BB390_47;
	shfl.sync.idx.b32	%r413|%p73, %r109, %r60, 31, -1;
	mad.lo.s32 	%r480, %r413, %r103, %r480;
$L__BB390_47:
	setp.lt.s32 	%p74, %r189, 14;
	@%p74 bra 	$L__BB390_49;
	shfl.sync.idx.b32	%r414|%p75, %r109, %r61, 31, -1;
	mad.lo.s32 	%r480, %r414, %r104, %r480;
$L__BB390_49:
	setp.lt.s32 	%p76, %r189, 15;
	@%p76 bra 	$L__BB390_51;
	shfl.sync.idx.b32	%r415|%p77, %r109, %r62, 31, -1;
	mad.lo.s32 	%r480, %r415, %r105, %r480;
$L__BB390_51:
	setp.lt.s32 	%p78, %r189, 16;
	@%p78 bra 	$L__BB390_85;
	shfl.sync.idx.b32	%r416|%p79, %r109, %r63, 31, -1;
	mad.lo.s32 	%r480, %r416, %r106, %r480;
	bra.uni 	$L__BB390_85;
$L__BB390_53:
	setp.lt.s32 	%p32, %r189, 1;
	mov.b32 	%r480, 0;
	@%p32 bra 	$L__BB390_55;
	add.s32 	%r353, %r108, %r352;
	ld.shared.u32 	%r354, [%r353];
	mul.lo.s32 	%r480, %r354, %r91;
$L__BB390_55:
	setp.lt.s32 	%p33, %r189, 2;
	@%p33 bra 	$L__BB390_57;
	add.s32 	%r356, %r108, %r355;
	ld.shared.u32 	%r357, [%r356];
	mad.lo.s32 	%r480, %r357, %r92, %r480;
$L__BB390_57:
	setp.lt.s32 	%p34, %r189, 3;
	@%p34 bra 	$L__BB390_59;
	add.s32 	%r359, %r108, %r358;
	ld.shared.u32 	%r360, [%r359];
	mad.lo.s32 	%r480, %r360, %r93, %r480;
$L__BB390_59:
	setp.lt.s32 	%p35, %r189, 4;
	@%p35 bra 	$L__BB390_61;
	add.s32 	%r362, %r108, %r361;
	ld.shared.u32 	%r363, [%r362];
	mad.lo.s32 	%r480, %r363, %r94, %r480;
$L__BB390_61:
	setp.lt.s32 	%p36, %r189, 5;
	@%p36 bra 	$L__BB390_63;
	add.s32 	%r365, %r108, %r364;
	ld.shared.u32 	%r366, [%r365];
	mad.lo.s32 	%r480, %r366, %r95, %r480;
$L__BB390_63:
	setp.lt.s32 	%p37, %r189, 6;
	@%p37 bra 	$L__BB390_65;
	add.s32 	%r368, %r108, %r367;
	ld.shared.u32 	%r369, [%r368];
	mad.lo.s32 	%r480, %r369, %r96, %r480;
$L__BB390_65:
	setp.lt.s32 	%p38, %r189, 7;
	@%p38 bra 	$L__BB390_67;
	add.s32 	%r371, %r108, %r370;
	ld.shared.u32 	%r372, [%r371];
	mad.lo.s32 	%r480, %r372, %r97, %r480;
$L__BB390_67:
	setp.lt.s32 	%p39, %r189, 8;
	@%p39 bra 	$L__BB390_69;
	add.s32 	%r374, %r108, %r373;
	ld.shared.u32 	%r375, [%r374];
	mad.lo.s32 	%r480, %r375, %r98, %r480;
$L__BB390_69:
	setp.lt.s32 	%p40, %r189, 9;
	@%p40 bra 	$L__BB390_71;
	add.s32 	%r377, %r108, %r376;
	ld.shared.u32 	%r378, [%r377];
	mad.lo.s32 	%r480, %r378, %r99, %r480;
$L__BB390_71:
	setp.lt.s32 	%p41, %r189, 10;
	@%p41 bra 	$L__BB390_73;
	add.s32 	%r380, %r108, %r379;
	ld.shared.u32 	%r381, [%r380];
	mad.lo.s32 	%r480, %r381, %r100, %r480;
$L__BB390_73:
	setp.lt.s32 	%p42, %r189, 11;
	@%p42 bra 	$L__BB390_75;
	add.s32 	%r383, %r108, %r382;
	ld.shared.u32 	%r384, [%r383];
	mad.lo.s32 	%r480, %r384, %r101, %r480;
$L__BB390_75:
	setp.lt.s32 	%p43, %r189, 12;
	@%p43 bra 	$L__BB390_77;
	add.s32 	%r386, %r108, %r385;
	ld.shared.u32 	%r387, [%r386];
	mad.lo.s32 	%r480, %r387, %r102, %r480;
$L__BB390_77:
	setp.lt.s32 	%p44, %r189, 13;
	@%p44 bra 	$L__BB390_79;
	add.s32 	%r389, %r108, %r388;
	ld.shared.u32 	%r390, [%r389];
	mad.lo.s32 	%r480, %r390, %r103, %r480;
$L__BB390_79:
	setp.lt.s32 	%p45, %r189, 14;
	@%p45 bra 	$L__BB390_81;
	add.s32 	%r392, %r108, %r391;
	ld.shared.u32 	%r393, [%r392];
	mad.lo.s32 	%r480, %r393, %r104, %r480;
$L__BB390_81:
	setp.lt.s32 	%p46, %r189, 15;
	@%p46 bra 	$L__BB390_83;
	add.s32 	%r395, %r108, %r394;
	ld.shared.u32 	%r396, [%r395];
	mad.lo.s32 	%r480, %r396, %r105, %r480;
$L__BB390_83:
	setp.lt.s32 	%p47, %r189, 16;
	@%p47 bra 	$L__BB390_85;
	add.s32 	%r398, %r108, %r397;
	ld.shared.u32 	%r399, [%r398];
	mad.lo.s32 	%r480, %r399, %r106, %r480;
$L__BB390_85:
	setp.ne.s32 	%p80, %r7, 0;
	add.s32 	%r417, %r478, %r85;
	mad.lo.s32 	%r173, %r417, %r2, %r90;
	shfl.sync.down.b32	%r418|%p81, %r480, 1, 7711, -1;
	add.s32 	%r174, %r418, %r480;
	@%p80 bra 	$L__BB390_87;
	shl.b32 	%r419, %r173, 2;
	mov.u32 	%r420, _ZZ9cuda_gemmIiLi128ELi2ELi1ELi256ELi128ELi128ELi64ELi1ELi0EEviiiPT_S1_S1_iiiE3Csh;
	add.s32 	%r421, %r420, %r419;
	ld.shared.u32 	%r422, [%r421];
	add.s32 	%r423, %r422, %r174;
	st.shared.u32 	[%r421], %r423;
$L__BB390_87:
	add.s32 	%r478, %r478, %r64;
	setp.lt.s32 	%p82, %r478, %r15;
	@%p82 bra 	$L__BB390_20;
$L__BB390_88:
	add.s32 	%r477, %r477, %r3;
	setp.lt.s32 	%p83, %r477, %r2;
	@%p83 bra 	$L__BB390_18;
$L__BB390_89:
	add.s32 	%r475, %r85, 16;
	setp.lt.u32 	%p84, %r85, 48;
	@%p84 bra 	$L__BB390_14;
	mov.b32 	%r473, 32;
	mov.pred 	%p92, 0;
	@%p1 bra 	$L__BB390_10;
	and.b32  	%r178, %r16, 3;
	setp.eq.s32 	%p86, %r178, 3;
	bar.sync 	0;
	mov.u32 	%r425, %ctaid.x;
	shl.b32 	%r426, %r425, 7;
	and.b32  	%r427, %r426, 128;
	shl.b32 	%r428, %r469, 8;
	or.b32  	%r179, %r428, %r427;
	mov.u32 	%r510, %r1;
	@%p86 bra 	$L__BB390_95;
	ld.param.u64 	%rd24, [_Z9cuda_gemmIiLi128ELi2ELi1ELi256ELi128ELi128ELi64ELi1ELi0EEviiiPT_S1_S1_iii_param_5];
	mov.u32 	%r429, %ntid.x;
	add.s32 	%r510, %r1, %r429;
	setp.eq.s32 	%p87, %r178, 0;
	add.s32 	%r430, %r179, %r1;
	cvta.to.global.u64 	%rd12, %rd24;
	mul.wide.s32 	%rd13, %r430, 4;
	add.s64 	%rd3, %rd12, %rd13;
	shl.b32 	%r431, %r1, 2;
	mov.u32 	%r432, _ZZ9cuda_gemmIiLi128ELi2ELi1ELi256ELi128ELi128ELi64ELi1ELi0EEviiiPT_S1_S1_iiiE3Csh;
	add.s32 	%r433, %r432, %r431;
	ld.shared.u32 	%r434, [%r433];
	atom.global.add.u32 	%r435, [%rd3], %r434;
	@%p87 bra 	$L__BB390_95;
	add.s32 	%r510, %r510, %r429;
	setp.eq.s32 	%p88, %r178, 1;
	add.s64 	%rd4, %rd3, %rd20;
	add.s32 	%r182, %r433, %r8;
	ld.shared.u32 	%r441, [%r182];
	atom.global.add.u32 	%r442, [%rd4], %r441;
	@%p88 bra 	$L__BB390_95;
	add.s32 	%r510, %r510, %r429;
	cvt.u64.u32 	%rd15, %r8;
	add.s64 	%rd16, %rd4, %rd15;
	add.s32 	%r444, %r182, %r8;
	ld.shared.u32 	%r445, [%r444];
	atom.global.add.u32 	%r446, [%rd16], %r445;
$L__BB390_95:
	setp.lt.u32 	%p89, %r16, 3;
	@%p89 bra 	$L__BB390_97;
$L__BB390_96:
	ld.param.u64 	%rd25, [_Z9cuda_gemmIiLi128ELi2ELi1ELi256ELi128ELi128ELi64ELi1ELi0EEviiiPT_S1_S1_iii_param_5];
	add.s32 	%r452, %r179, %r510;
	cvta.to.global.u64 	%rd17, %rd25;
	mul.wide.s32 	%rd18, %r452, 4;
	add.s64 	%rd19, %rd17, %rd18;
	shl.b32 	%r453, %r510, 2;
	mov.u32 	%r454, _ZZ9cuda_gemmIiLi128ELi2ELi1ELi256ELi128ELi128ELi64ELi1ELi0EEviiiPT_S1_S1_iiiE3Csh;
	add.s32 	%r455, %r454, %r453;
	ld.shared.u32 	%r456, [%r455];
	atom.global.add.u32 	%r457, [%rd19], %r456;
	add.s64 	%rd21, %rd19, %rd20;
	add.s32 	%r458, %r455, %r8;
	ld.shared.u32 	%r459, [%r458];
	atom.global.add.u32 	%r460, [%rd21], %r459;
	add.s64 	%rd22, %rd21, %rd20;
	add.s32 	%r461, %r458, %r8;
	ld.shared.u32 	%r462, [%r461];
	atom.global.add.u32 	%r463, [%rd22], %r462;
	add.s64 	%rd23, %rd22, %rd20;
	add.s32 	%r464, %r461, %r8;
	ld.shared.u32 	%r465, [%r464];
	atom.global.add.u32 	%r466, [%rd23], %r465;
	add.s32 	%r510, %r8, %r510;
	setp.lt.u32 	%p90, %r510, 128;
	@%p90 bra 	$L__BB390_96;
$L__BB390_97:
	mov.u32 	%r467, %nctaid.y;
	add.s32 	%r469, %r469, %r467;
	shl.b32 	%r468, %r467, 1;
	setp.lt.u32 	%p91, %r469, %r468;
	@%p91 bra 	$L__BB390_2;
$L__BB390_98:
	ret;

}
	// .globl	_Z9cuda_gemmIiLi128ELi2ELi1ELi256ELi128ELi128ELi64ELi1ELi1EEviiiPT_S1_S1_iii
.visible .entry _Z9cuda_gemmIiLi128ELi2ELi1ELi256ELi128ELi128ELi64ELi1ELi1EEviiiPT_S1_S1_iii(
	.param .u32 _Z9cuda_gemmIiLi128ELi2ELi1ELi256ELi128ELi128ELi64ELi1ELi1EEviiiPT_S1_S1_iii_param_0,
	.param .u32 _Z9cuda_gemmIiLi128ELi2ELi1ELi256ELi128ELi128ELi64ELi1ELi1EEviiiPT_S1_S1_iii_param_1,
	.param .u32 _Z9cuda_gemmIiLi128ELi2ELi1ELi256ELi128ELi128ELi64ELi1ELi1EEviiiPT_S1_S1_iii_param_2,
	.param .u64 .ptr .align 1 _Z9cuda_gemmIiLi128ELi2ELi1ELi256ELi128ELi128ELi64ELi1ELi1EEviiiPT_S1_S1_iii_param_3,
	.param .u64 .ptr .align 1 _Z9cuda_gemmIiLi128ELi2ELi1ELi256ELi128ELi128ELi64ELi1ELi1EEviiiPT_S1_S1_iii_param_4,
	.param .u64 .ptr .align 1 _Z9cuda_gemmIiLi128ELi2ELi1ELi256ELi128ELi128ELi64ELi1ELi1EEviiiPT_S1_S1_iii_param_5,
	.param .u32 _Z9cuda_gemmIiLi128ELi2ELi1ELi256ELi128ELi128ELi64ELi1ELi1EEviiiPT_S1_S1_iii_param_6,
	.param .u32 _Z9cuda_gemmIiLi128ELi2ELi1ELi256ELi128ELi128ELi64ELi1ELi1EEviiiPT_S1_S1_iii_param_7,
	.param .u32 _Z9cuda_gemmIiLi128ELi2ELi1ELi256ELi128ELi128ELi64ELi1ELi1EEviiiPT_S1_S1_iii_param_8
)
.maxntid 128
{
	.reg .pred 	%p<25>;
	.reg .b32 	%r<215>;
	.reg .b64 	%rd<23>;
	// demoted variable
	.shared .align 128 .b8 _ZZ9cuda_gemmIiLi128ELi2ELi1ELi256ELi128ELi128ELi64ELi1ELi1EEviiiPT_S1_S1_iiiE11kron_fac_sh[2112];
	// demoted variable
	.shared .align 128 .b8 _ZZ9cuda_gemmIiLi128ELi2ELi1ELi256ELi128ELi128ELi64ELi1ELi1EEviiiPT_S1_S1_iiiE3Ash[256];
	// demoted variable
	.shared .align 128 .b8 _ZZ9cuda_gemmIiLi128ELi2ELi1ELi256ELi128ELi128ELi64ELi1ELi1EEviiiPT_S1_S1_iiiE3Csh[512];
	ld.param.u64 	%rd6, [_Z9cuda_gemmIiLi128ELi2ELi1ELi256ELi128ELi128ELi64ELi1ELi1EEviiiPT_S1_S1_iii_param_3];
	ld.param.u64 	%rd7, [_Z9cuda_gemmIiLi128ELi2ELi1ELi256ELi128ELi128ELi64ELi1ELi1EEviiiPT_S1_S1_iii_param_4];
	ld.param.u64 	%rd8, [_Z9cuda_gemmIiLi128ELi2ELi1ELi256ELi128ELi128ELi64ELi1ELi1EEviiiPT_S1_S1_iii_param_5];
	cvta.to.global.u64 	%rd1, %rd8;
	mov.u32 	%r1, %tid.x;
	shr.u32 	%r56, %r1, 1;
	and.b32  	%r2, %r56, 1;
	shr.u32 	%r3, %r1, 2;
	mov.u32 	%r205, %ctaid.y;
	mov.u32 	%r5, %nctaid.y;
	shl.b32 	%r6, %r5, 1;
	setp.ge.u32 	%p2, %r205, %r6;
	@%p2 bra 	$L__BB391_28;
	and.b32  	%r7, %r1, 1;
	mov.u32 	%r57, %ctaid.x;
	mov.u32 	%r58, %ctaid.z;
	mov.u32 	%r59, %ntid.x;
	shl.b32 	%r8, %r58, 6;
	shl.b32 	%r9, %r59, 2;
	shr.u32 	%r10, %r1, 4;
	shl.b32 	%r60, %r57, 6;
	and.b32  	%r61, %r60, 64;
	and.b32  	%r62, %r1, 15;
	or.b32  	%r11, %r61, %r62;
	mov.u32 	%r63, _ZZ9cuda_gemmIiLi128ELi2ELi1ELi256ELi128ELi128ELi64ELi1ELi1EEviiiPT_S1_S1_iiiE11kron_fac_sh;
	mad.lo.s32 	%r12, %r62, 132, %r63;
	shr.u32 	%r13, %r59, 4;
	shl.b32 	%r64, %r1, 4;
	and.b32  	%r65, %r64, 16;
	shl.b32 	%r66, %r2, 5;
	or.b32  	%r67, %r66, %r65;
	mad.lo.s32 	%r68, %r3, 132, %r63;
	add.s32 	%r14, %r1, %r59;
	max.u32 	%r69, %r14, 128;
	setp.lt.u32 	%p3, %r14, 128;
	selp.u32 	%r70, 1, 0, %p3;
	add.s32 	%r71, %r14, %r70;
	sub.s32 	%r72, %r69, %r71;
	div.u32 	%r73, %r72, %r59;
	add.s32 	%r15, %r73, %r70;
	and.b32  	%r16, %r15, 3;
	shl.b32 	%r74, %r1, 2;
	mov.u32 	%r75, _ZZ9cuda_gemmIiLi128ELi2ELi1ELi256ELi128ELi128ELi64ELi1ELi1EEviiiPT_S1_S1_iiiE3Csh;
	add.s32 	%r17, %r75, %r74;
	add.s32 	%r18, %r17, %r9;
	add.s32 	%r19, %r14, %r59;
	add.s32 	%r20, %r19, %r59;
	or.b32  	%r76, %r67, %r2;
	or.b32  	%r77, %r2, 8;
	or.b32  	%r78, %r67, %r77;
	add.s32 	%r79, %r2, -1;
	and.b32  	%r80, %r79, 15;
	or.b32  	%r81, %r67, %r80;
	shl.b32 	%r82, %r81, 2;
	mov.u32 	%r83, _ZZ9cuda_gemmIiLi128ELi2ELi1ELi256ELi128ELi128ELi64ELi1ELi1EEviiiPT_S1_S1_iiiE3Ash;
	add.s32 	%r21, %r83, %r82;
	shl.b32 	%r84, %r76, 2;
	add.s32 	%r22, %r83, %r84;
	shl.b32 	%r85, %r78, 2;
	add.s32 	%r23, %r83, %r85;
	mad.lo.s32 	%r86, %r2, -31, %r67;
	shl.b32 	%r87, %r86, 2;
	add.s32 	%r24, %r68, %r87;
	or.b32  	%r88, %r65, %r77;
	shl.b32 	%r89, %r88, 2;
	add.s32 	%r25, %r68, %r89;
	or.b32  	%r90, %r65, %r80;
	shl.b32 	%r91, %r90, 2;
	add.s32 	%r26, %r68, %r91;
	shl.b32 	%r27, %r59, 4;
	shl.b32 	%r28, %r59, 3;
	mul.lo.s32 	%r29, %r59, 12;
	cvta.to.global.u64 	%rd2, %rd7;
	cvta.to.global.u64 	%rd3, %rd6;
	cvt.u64.u32 	%rd19, %r9;
$L__BB391_2:
	setp.eq.s32 	%p4, %r16, 3;
	mov.u32 	%r206, %r1;
	@%p4 bra 	$L__BB391_6;
	setp.eq.s32 	%p5, %r16, 0;
	mov.b32 	%r92, 0;
	st.shared.u32 	[%r17], %r92;
	mov.u32 	%r206, %r14;
	@%p5 bra 	$L__BB391_6;
	setp.eq.s32 	%p6, %r16, 1;
	mov.b32 	%r93, 0;
	st.shared.u32 	[%r18], %r93;
	mov.u32 	%r206, %r19;
	@%p6 bra 	$L__BB391_6;
	add.s32 	%r94, %r18, %r9;
	mov.b32 	%r95, 0;
	st.shared.u32 	[%r94], %r95;
	mov.u32 	%r206, %r20;
$L__BB391_6:
	setp.lt.u32 	%p7, %r15, 3;
	@%p7 bra 	$L__BB391_9;
	shl.b32 	%r96, %r206, 2;
	mov.u32 	%r97, _ZZ9cuda_gemmIiLi128ELi2ELi1ELi256ELi128ELi128ELi64ELi1ELi1EEviiiPT_S1_S1_iiiE3Csh;
	add.s32 	%r207, %r97, %r96;
$L__BB391_8:
	mov.b32 	%r98, 0;
	st.shared.u32 	[%r207], %r98;
	add.s32 	%r99, %r207, %r9;
	st.shared.u32 	[%r99], %r98;
	add.s32 	%r100, %r207, %r28;
	st.shared.u32 	[%r100], %r98;
	add.s32 	%r101, %r207, %r29;
	st.shared.u32 	[%r101], %r98;
	add.s32 	%r206, %r206, %r9;
	add.s32 	%r207, %r207, %r27;
	setp.lt.u32 	%p8, %r206, 128;
	@%p8 bra 	$L__BB391_8;
$L__BB391_9:
	shl.b32 	%r37, %r205, 8;
	mov.b32 	%r209, 0;
	mov.pred 	%p24, -1;
$L__BB391_10:
	mov.pred 	%p1, %p24;
	setp.gt.u32 	%p10, %r1, 15;
	@%p10 bra 	$L__BB391_13;
	shl.b32 	%r210, %r1, 2;
	add.s32 	%r103, %r37, %r8;
	add.s32 	%r40, %r103, %r209;
$L__BB391_12:
	shl.b32 	%r104, %r210, 2;
	and.b32  	%r105, %r104, 128;
	and.b32  	%r106, %r210, 28;
	add.s32 	%r107, %r40, %r106;
	add.s32 	%r108, %r107, %r105;
	mul.wide.s32 	%rd9, %r108, 4;
	add.s64 	%rd10, %rd3, %rd9;
	ld.global.v4.u32 	{%r109, %r110, %r111, %r112}, [%rd10];
	mov.u32 	%r113, _ZZ9cuda_gemmIiLi128ELi2ELi1ELi256ELi128ELi128ELi64ELi1ELi1EEviiiPT_S1_S1_iiiE3Ash;
	add.s32 	%r114, %r113, %r104;
	st.shared.v4.u32 	[%r114], {%r109, %r110, %r111, %r112};
	add.s32 	%r210, %r210, %r9;
	setp.lt.u32 	%p11, %r210, 64;
	@%p11 bra 	$L__BB391_12;
$L__BB391_13:
	add.s32 	%r41, %r209, %r8;
	mov.b32 	%r211, 0;
$L__BB391_14:
	mov.u32 	%r44, %r211;
	add.s32 	%r45, %r44, %r11;
	mov.u32 	%r212, %r10;
$L__BB391_15:
	add.s32 	%r116, %r41, %r212;
	shl.b32 	%r117, %r116, 7;
	add.s32 	%r118, %r117, %r45;
	mul.wide.u32 	%rd11, %r118, 4;
	add.s64 	%rd12, %rd2, %rd11;
	ld.global.u32 	%r119, [%rd12];
	shl.b32 	%r120, %r212, 2;
	add.s32 	%r121, %r12, %r120;
	st.shared.u32 	[%r121], %r119;
	add.s32 	%r212, %r212, %r13;
	setp.lt.u32 	%p12, %r212, 32;
	@%p12 bra 	$L__BB391_15;
	setp.gt.u32 	%p13, %r1, 63;
	bar.sync 	0;
	@%p13 bra 	$L__BB391_19;
	setp.ne.s32 	%p14, %r7, 0;
	ld.shared.u32 	%r122, [%r21];
	ld.shared.u32 	%r123, [%r22+56];
	ld.shared.u32 	%r124, [%r22+52];
	ld.shared.u32 	%r125, [%r22+48];
	ld.shared.u32 	%r126, [%r22+44];
	ld.shared.u32 	%r127, [%r22+40];
	ld.shared.u32 	%r128, [%r22+36];
	ld.shared.u32 	%r129, [%r23];
	ld.shared.u32 	%r130, [%r22+28];
	ld.shared.u32 	%r131, [%r22+24];
	ld.shared.u32 	%r132, [%r22+20];
	ld.shared.u32 	%r133, [%r22+16];
	ld.shared.u32 	%r134, [%r22+12];
	ld.shared.u32 	%r135, [%r22+8];
	ld.shared.u32 	%r136, [%r22+4];
	ld.shared.u32 	%r137, [%r22];
	ld.shared.u32 	%r138, [%r24];
	mul.lo.s32 	%r139, %r138, %r137;
	ld.shared.u32 	%r140, [%r24+4];
	mad.lo.s32 	%r141, %r140, %r136, %r139;
	ld.shared.u32 	%r142, [%r24+8];
	mad.lo.s32 	%r143, %r142, %r135, %r141;
	ld.shared.u32 	%r144, [%r24+12];
	mad.lo.s32 	%r145, %r144, %r134, %r143;
	ld.shared.u32 	%r146, [%r24+16];
	mad.lo.s32 	%r147, %r146, %r133, %r145;
	ld.shared.u32 	%r148, [%r24+20];
	mad.lo.s32 	%r149, %r148, %r132, %r147;
	ld.shared.u32 	%r150, [%r24+24];
	mad.lo.s32 	%r151, %r150, %r131, %r149;
	ld.shared.u32 	%r152, [%r24+28];
	mad.lo.s32 	%r153, %r152, %r130, %r151;
	ld.shared.u32 	%r154, [%r25];
	mad.lo.s32 	%r155, %r154, %r129, %r153;
	ld.shared.u32 	%r156, [%r24+36];
	mad.lo.s32 	%r157, %r156, %r128, %r155;
	ld.shared.u32 	%r158, [%r24+40];
	mad.lo.s32 	%r159, %r158, %r127, %r157;
	ld.shared.u32 	%r160, [%r24+44];
	mad.lo.s32 	%r161, %r160, %r126, %r159;
	ld.shared.u32 	%r162, [%r24+48];
	mad.lo.s32 	%r163, %r162, %r125, %r161;
	ld.shared.u32 	%r164, [%r24+52];
	mad.lo.s32 	%r165, %r164, %r124, %r163;
	ld.shared.u32 	%r166, [%r24+56];
	mad.lo.s32 	%r167, %r166, %r123, %r165;
	ld.shared.u32 	%r168, [%r26];
	mad.lo.s32 	%r169, %r168, %r122, %r167;
	add.s32 	%r170, %r3, %r44;
	shl.b32 	%r171, %r170, 1;
	or.b32  	%r48, %r171, %r2;
	shfl.sync.down.b32	%r172|%p15, %r169, 1, 7711, -1;
	add.s32 	%r49, %r172, %r169;
	@%p14 bra 	$L__BB391_19;
	shl.b32 	%r173, %r48, 2;
	mov.u32 	%r174, _ZZ9cuda_gemmIiLi128ELi2ELi1ELi256ELi128ELi128ELi64ELi1ELi1EEviiiPT_S1_S1_iiiE3Csh;
	add.s32 	%r175, %r174, %r173;
	ld.shared.u32 	%r176, [%r175];
	add.s32 	%r177, %r176, %r49;
	st.shared.u32 	[%r175], %r177;
$L__BB391_19:
	add.s32 	%r211, %r44, 16;
	setp.lt.u32 	%p16, %r44, 48;
	@%p16 bra 	$L__BB391_14;
	mov.b32 	%r209, 32;
	mov.pred 	%p24, 0;
	@%p1 bra 	$L__BB391_10;
	setp.eq.s32 	%p18, %r16, 3;
	bar.sync 	0;
	mov.u32 	%r179, %ctaid.x;
	shl.b32 	%r180, %r179, 7;
	and.b32  	%r181, %r180, 128;
	add.s32 	%r51, %r37, %r181;
	mov.u32 	%r213, %r1;
	@%p18 bra 	$L__BB391_25;
	setp.eq.s32 	%p19, %r16, 0;
	add.s32 	%r182, %r51, %r1;
	mul.wide.s32 	%rd13, %r182, 4;
	add.s64 	%rd4, %rd1, %rd13;
	ld.shared.u32 	%r183, [%r17];
	atom.global.add.u32 	%r184, [%rd4], %r183;
	mov.u32 	%r213, %r14;
	@%p19 bra 	$L__BB391_25;
	setp.eq.s32 	%p20, %r16, 1;
	cvt.u64.u32 	%rd14, %r9;
	add.s64 	%rd5, %rd4, %rd14;
	ld.shared.u32 	%r185, [%r18];
	atom.global.add.u32 	%r186, [%rd5], %r185;
	mov.u32 	%r213, %r19;
	@%p20 bra 	$L__BB391_25;
	add.s64 	%rd16, %rd5, %rd14;
	add.s32 	%r187, %r18, %r9;
	ld.shared.u32 	%r188, [%r187];
	atom.global.add.u32 	%r189, [%rd16], %r188;
	mov.u32 	%r213, %r20;
$L__BB391_25:
	setp.lt.u32 	%p21, %r15, 3;
	@%p21 bra 	$L__BB391_27;
$L__BB391_26:
	add.s32 	%r190, %r51, %r213;
	mul.wide.s32 	%rd17, %r190, 4;
	add.s64 	%rd18, %rd1, %rd17;
	shl.b32 	%r191, %r213, 2;
	mov.u32 	%r192, _ZZ9cuda_gemmIiLi128ELi2ELi1ELi256ELi128ELi128ELi64ELi1ELi1EEviiiPT_S1_S1_iiiE3Csh;
	add.s32 	%r193, %r192, %r191;
	ld.shared.u32 	%r194, [%r193];
	atom.global.add.u32 	%r195, [%rd18], %r194;
	add.s64 	%rd20, %rd18, %rd19;
	add.s32 	%r196, %r193, %r9;
	ld.shared.u32 	%r197, [%r196];
	atom.global.add.u32 	%r198, [%rd20], %r197;
	add.s64 	%rd21, %rd20, %rd19;
	add.s32 	%r199, %r196, %r9;
	ld.shared.u32 	%r200, [%r199];
	atom.global.add.u32 	%r201, [%rd21], %r200;
	add.s64 	%rd22, %rd21, %rd19;
	add.s32 	%r202, %r199, %r9;
	ld.shared.u32 	%r203, [%r202];
	atom.global.add.u32 	%r204, [%rd22], %r203;
	add.s32 	%r213, %r9, %r213;
	setp.lt.u32 	%p22, %r213, 128;
	@%p22 bra 	$L__BB391_26;
$L__BB391_27:
	add.s32 	%r205, %r205, %r5;
	setp.lt.u32 	%p23, %r205, %r6;
	@%p23 bra 	$L__BB391_2;
$L__BB391_28:
	ret;

}
	// .globl	_Z9cuda_gemmIiLi128ELi2ELi1ELi512ELi2ELi2ELi64ELi0ELi0EEviiiPT_S1_S1_iii
.visible .entry _Z9cuda_gemmIiLi128ELi2ELi1ELi512ELi2ELi2ELi64ELi0ELi0EEviiiPT_S1_S1_iii(
	.param .u32 _Z9cuda_gemmIiLi128ELi2ELi1ELi512ELi2ELi2ELi64ELi0ELi0EEviiiPT_S1_S1_iii_param_0,
	.param .u32 _Z9cuda_gemmIiLi128ELi2ELi1ELi512ELi2ELi2ELi64ELi0ELi0EEviiiPT_S1_S1_iii_param_1,
	.param .u32 _Z9cuda_gemmIiLi128ELi2ELi1ELi512ELi2ELi2ELi64ELi0ELi0EEviiiPT_S1_S1_iii_param_2,
	.param .u64 .ptr .align 1 _Z9cuda_gemmIiLi128ELi2ELi1ELi512ELi2ELi2ELi64ELi0ELi0EEviiiPT_S1_S1_iii_param_3,
	.param .u64 .ptr .align 1 _Z9cuda_gemmIiLi128ELi2ELi1ELi512ELi2ELi2ELi64ELi0ELi0EEviiiPT_S1_S1_iii_param_4,
	.param .u64 .ptr .align 1 _Z9cuda_gemmIiLi128ELi2ELi1ELi512ELi2ELi2ELi64ELi0ELi0EEviiiPT_S1_S1_iii_param_5,
	.param .u32 _Z9cuda_gemmIiLi128ELi2ELi1ELi512ELi2ELi2ELi64ELi0ELi0EEviiiPT_S1_S1_iii_param_6,
	.param .u32 _Z9cuda_gemmIiLi128ELi2ELi1ELi512ELi2ELi2ELi64ELi0ELi0EEviiiPT_S1_S1_iii_param_7,
	.param .u32 _Z9cuda_gemmIiLi128ELi2ELi1ELi512ELi2ELi2ELi64ELi0ELi0EEviiiPT_S1_S1_iii_param_8
)
.maxntid 128
{
	.local .align 16 .b8 	__local_depot392[16];
	.reg .b64 	%SP;
	.reg .b64 	%SPL;
	.reg .pred 	%p<26>;
	.reg .b16 	%rs<4>;
	.reg .b32 	%r<248>;
	.reg .b64 	%rd<36>;
	// demoted variable
	.shared .align 128 .b8 _ZZ9cuda_gemmIiLi128ELi2ELi1ELi512ELi2ELi2ELi64ELi0ELi0EEviiiPT_S1_S1_iiiE11kron_fac_sh[24];
	// demoted variable
	.shared .align 128 .b8 _ZZ9cuda_gemmIiLi128ELi2ELi1ELi512ELi2ELi2ELi64ELi0ELi0EEviiiPT_S1_S1_iiiE3Ash[2048];
	mov.u64 	%SPL, __local_depot392;
	ld.param.u32 	%r98, [_Z9cuda_gemmIiLi128ELi2ELi1ELi512ELi2ELi2ELi64ELi0ELi0EEviiiPT_S1_S1_iii_param_2];
	ld.param.u64 	%rd6, [_Z9cuda_gemmIiLi128ELi2ELi1ELi512ELi2ELi2ELi64ELi0ELi0EEviiiPT_S1_S1_iii_param_3];
	ld.param.u64 	%rd4, [_Z9cuda_gemmIiLi128ELi2ELi1ELi512ELi2ELi2ELi64ELi0ELi0EEviiiPT_S1_S1_iii_param_4];
	ld.param.u32 	%r99, [_Z9cuda_gemmIiLi128ELi2ELi1ELi512ELi2ELi2ELi64ELi0ELi0EEviiiPT_S1_S1_iii_param_6];
	ld.param.u32 	%r100, [_Z9cuda_gemmIiLi128ELi2ELi1ELi512ELi2ELi2ELi64ELi0ELi0EEviiiPT_S1_S1_iii_param_7];
	cvta.to.global.u64 	%rd1, %rd6;
	add.u64 	%rd2, %SPL, 0;
	mov.u32 	%r1, %tid.x;
	mul.lo.s32 	%r2, %r100, %r99;
	setp.ge.u32 	%p1, %r1, %r2;
	@%p1 bra 	$L__BB392_3;
	mov.u32 	%r3, %ntid.x;
	cvta.to.global.u64 	%rd3, %rd4;
	mov.u32 	%r221, %r1;
$L__BB392_2:
	mul.wide.u32 	%rd8, %r221, 4;
	add.s64 	%rd9, %rd3, %rd8;
	ld.global.u32 	%r101, [%rd9];
	rem.u32 	%r102, %r221, %r99;
	mov.u32 	%r103, _ZZ9cuda_gemmIiLi128ELi2ELi1ELi512ELi2ELi2ELi64ELi0ELi0EEviiiPT_S1_S1_iiiE11kron_fac_sh;
	mad.lo.s32 	%r104, %r102, 12, %r103;
	div.u32 	%r105, %r221, %r100;
	shl.b32 	%r106, %r105, 2;
	add.s32 	%r107, %r104, %r106;
	st.shared.u32 	[%r107], %r101;
	add.s32 	%r221, %r221, %r3;
	setp.lt.u32 	%p2, %r221, %r2;
	@%p2 bra 	$L__BB392_2;
$L__BB392_3:
	div.s32 	%r6, 512, %r100;
	min.s32 	%r7, %r6, 128;
	cvt.u16.u32 	%rs2, %r7;
	div.s16 	%rs1, 128, %rs2;
	div.s16 	%rs3, 2, %rs1;
	cvt.s32.s16 	%r8, %rs3;
	div.u32 	%r10, %r1, %r7;
	mul.lo.s32 	%r108, %r10, %r7;
	sub.s32 	%r9, %r1, %r108;
	mov.u32 	%r224, %ctaid.y;
	mov.u32 	%r12, %nctaid.y;
	shl.b32 	%r13, %r12, 1;
	setp.ge.u32 	%p3, %r224, %r13;
	@%p3 bra 	$L__BB392_31;
	mov.u32 	%r110, %ctaid.x;
	shl.b32 	%r14, %r1, 2;
	shl.b32 	%r15, %r110, 9;
	mov.u32 	%r111, %ntid.x;
	shl.b32 	%r16, %r111, 2;
	and.b32  	%r17, %r9, 1;
	min.s32 	%r18, %r99, 2;
	and.b32  	%r19, %r1, 1;
	shr.s32 	%r112, %r98, 31;
	shr.u32 	%r113, %r112, 23;
	add.s32 	%r114, %r98, %r113;
	shr.s32 	%r20, %r114, 9;
	mad.lo.s32 	%r21, %r6, %r110, %r1;
	add.s32 	%r22, %r14, %r16;
	max.u32 	%r115, %r22, 512;
	setp.lt.u32 	%p4, %r22, 512;
	selp.u32 	%r116, 1, 0, %p4;
	or.b32  	%r117, %r22, %r116;
	sub.s32 	%r118, %r115, %r117;
	div.u32 	%r119, %r118, %r16;
	add.s32 	%r23, %r119, %r116;
	and.b32  	%r24, %r23, 3;
	shl.b32 	%r120, %r1, 4;
	mov.u32 	%r121, _ZZ9cuda_gemmIiLi128ELi2ELi1ELi512ELi2ELi2ELi64ELi0ELi0EEviiiPT_S1_S1_iiiE3Ash;
	add.s32 	%r25, %r121, %r120;
	shl.b32 	%r32, %r111, 4;
	add.s32 	%r26, %r25, %r32;
	add.s32 	%r27, %r22, %r16;
	xor.b32  	%r28, %r17, 1;
	setp.lt.s32 	%p5, %r17, %r100;
	selp.b32 	%r122, 0, %r100, %p5;
	sub.s32 	%r29, %r17, %r122;
	add.s32 	%r123, %r17, 1;
	setp.lt.s32 	%p6, %r123, %r100;
	selp.b32 	%r124, 0, %r100, %p6;
	sub.s32 	%r30, %r123, %r124;
	mad.lo.s32 	%r31, %r111, 12, %r15;
	shl.b32 	%r125, %r111, 3;
	add.s32 	%r33, %r15, %r125;
	mul.lo.s32 	%r34, %r111, 48;
	shl.b32 	%r35, %r111, 6;
	shl.b32 	%r36, %r111, 5;
	cvt.s32.s16 	%r37, %rs1;
	shl.b32 	%r184, %r19, 2;
$L__BB392_5:
	setp.eq.s32 	%p7, %r24, 3;
	mov.b32 	%r126, 0;
	st.local.v4.u32 	[%rd2], {%r126, %r126, %r126, %r126};
	mul.lo.s32 	%r41, %r224, %r98;
	add.s32 	%r42, %r41, %r15;
	mov.u32 	%r225, %r14;
	@%p7 bra 	$L__BB392_9;
	setp.eq.s32 	%p8, %r24, 0;
	add.s32 	%r127, %r42, %r14;
	mul.wide.s32 	%rd10, %r127, 4;
	add.s64 	%rd11, %rd1, %rd10;
	ld.global.v4.u32 	{%r128, %r129, %r130, %r131}, [%rd11];
	st.shared.v4.u32 	[%r25], {%r128, %r129, %r130, %r131};
	mov.u32 	%r225, %r22;
	@%p8 bra 	$L__BB392_9;
	setp.eq.s32 	%p9, %r24, 1;
	add.s32 	%r132, %r42, %r22;
	mul.wide.s32 	%rd12, %r132, 4;
	add.s64 	%rd13, %rd1, %rd12;
	ld.global.v4.u32 	{%r133, %r134, %r135, %r136}, [%rd13];
	st.shared.v4.u32 	[%r26], {%r133, %r134, %r135, %r136};
	mov.u32 	%r225, %r27;
	@%p9 bra 	$L__BB392_9;
	add.s32 	%r225, %r27, %r16;
	add.s32 	%r137, %r42, %r27;
	mul.wide.s32 	%rd14, %r137, 4;
	add.s64 	%rd15, %rd1, %rd14;
	ld.global.v4.u32 	{%r138, %r139, %r140, %r141}, [%rd15];
	shl.b32 	%r142, %r16, 2;
	add.s32 	%r143, %r26, %r142;
	st.shared.v4.u32 	[%r143], {%r138, %r139, %r140, %r141};
$L__BB392_9:
	setp.lt.u32 	%p10, %r23, 3;
	@%p10 bra 	$L__BB392_12;
	add.s32 	%r144, %r31, %r225;
	add.s32 	%r230, %r144, %r41;
	add.s32 	%r145, %r33, %r225;
	add.s32 	%r229, %r145, %r41;
	add.s32 	%r146, %r15, %r225;
	add.s32 	%r226, %r146, %r41;
	add.s32 	%r228, %r226, %r16;
	shl.b32 	%r147, %r225, 2;
	mov.u32 	%r148, _ZZ9cuda_gemmIiLi128ELi2ELi1ELi512ELi2ELi2ELi64ELi0ELi0EEviiiPT_S1_S1_iiiE3Ash;
	add.s32 	%r227, %r148, %r147;
$L__BB392_11:
	mul.wide.s32 	%rd16, %r230, 4;
	add.s64 	%rd17, %rd1, %rd16;
	mul.wide.s32 	%rd18, %r229, 4;
	add.s64 	%rd19, %rd1, %rd18;
	mul.wide.s32 	%rd20, %r228, 4;
	add.s64 	%rd21, %rd1, %rd20;
	mul.wide.s32 	%rd22, %r226, 4;
	add.s64 	%rd23, %rd1, %rd22;
	ld.global.v4.u32 	{%r149, %r150, %r151, %r152}, [%rd23];
	st.shared.v4.u32 	[%r227], {%r149, %r150, %r151, %r152};
	add.s32 	%r153, %r225, %r16;
	ld.global.v4.u32 	{%r154, %r155, %r156, %r157}, [%rd21];
	add.s32 	%r158, %r227, %r32;
	st.shared.v4.u32 	[%r158], {%r154, %r155, %r156, %r157};
	add.s32 	%r159, %r153, %r16;
	ld.global.v4.u32 	{%r160, %r161, %r162, %r163}, [%rd19];
	add.s32 	%r164, %r227, %r36;
	st.shared.v4.u32 	[%r164], {%r160, %r161, %r162, %r163};
	add.s32 	%r165, %r159, %r16;
	ld.global.v4.u32 	{%r166, %r167, %r168, %r169}, [%rd17];
	add.s32 	%r170, %r227, %r34;
	st.shared.v4.u32 	[%r170], {%r166, %r167, %r168, %r169};
	add.s32 	%r225, %r165, %r16;
	add.s32 	%r230, %r230, %r32;
	add.s32 	%r229, %r229, %r32;
	add.s32 	%r228, %r228, %r32;
	add.s32 	%r227, %r227, %r35;
	add.s32 	%r226, %r226, %r32;
	setp.lt.u32 	%p11, %r225, 512;
	@%p11 bra 	$L__BB392_11;
$L__BB392_12:
	setp.lt.s32 	%p12, %r6, 1;
	bar.sync 	0;
	mov.b32 	%r232, 0;
	mov.u32 	%r233, %r232;
	mov.u32 	%r234, %r232;
	mov.u32 	%r235, %r232;
	@%p12 bra 	$L__BB392_30;
	mov.b32 	%r240, 0;
	mov.u32 	%r241, %r240;
$L__BB392_14:
	setp.gt.s32 	%p13, %r100, 0;
	add.s32 	%r173, %r241, %r9;
	mul.lo.s32 	%r73, %r173, %r100;
	@%p13 bra 	$L__BB392_15;
	bra.uni 	$L__BB392_16;
$L__BB392_15:
	add.s32 	%r174, %r17, %r73;
	shl.b32 	%r175, %r174, 2;
	mov.u32 	%r176, _ZZ9cuda_gemmIiLi128ELi2ELi1ELi512ELi2ELi2ELi64ELi0ELi0EEviiiPT_S1_S1_iiiE3Ash;
	add.s32 	%r177, %r176, %r175;
	ld.shared.u32 	%r242, [%r177];
$L__BB392_16:
	setp.lt.s32 	%p14, %r100, 2;
	@%p14 bra 	$L__BB392_18;
	add.s32 	%r178, %r28, %r73;
	shl.b32 	%r179, %r178, 2;
	mov.u32 	%r180, _ZZ9cuda_gemmIiLi128ELi2ELi1ELi512ELi2ELi2ELi64ELi0ELi0EEviiiPT_S1_S1_iiiE3Ash;
	add.s32 	%r181, %r180, %r179;
	ld.shared.u32 	%r238, [%r181];
$L__BB392_18:
	setp.lt.s32 	%p15, %r10, %r18;
	@%p15 bra 	$L__BB392_19;
	bra.uni 	$L__BB392_28;
$L__BB392_19:
	mul.lo.s32 	%r74, %r240, %r8;
	mov.b32 	%r244, 0;
	mov.u32 	%r245, %r10;
$L__BB392_20:
	setp.gt.u32 	%p16, %r100, 64;
	mov.u32 	%r183, _ZZ9cuda_gemmIiLi128ELi2ELi1ELi512ELi2ELi2ELi64ELi0ELi0EEviiiPT_S1_S1_iiiE11kron_fac_sh;
	mad.lo.s32 	%r81, %r245, 12, %r183;
	add.s32 	%r185, %r81, %r184;
	ld.shared.u32 	%r82, [%r185];
	@%p16 bra 	$L__BB392_23;
	setp.lt.s32 	%p19, %r100, 2;
	shfl.sync.idx.b32	%r193|%p20, %r82, %r29, 7711, -1;
	mul.lo.s32 	%r247, %r193, %r242;
	@%p19 bra 	$L__BB392_27;
	shfl.sync.idx.b32	%r194|%p21, %r82, %r30, 7711, -1;
	mad.lo.s32 	%r247, %r194, %r238, %r247;
	bra.uni 	$L__BB392_27;
$L__BB392_23:
	setp.lt.s32 	%p17, %r100, 1;
	mov.b32 	%r247, 0;
	@%p17 bra 	$L__BB392_25;
	shl.b32 	%r187, %r17, 2;
	add.s32 	%r188, %r81, %r187;
	ld.shared.u32 	%r189, [%r188];
	mul.lo.s32 	%r247, %r189, %r242;
$L__BB392_25:
	setp.lt.s32 	%p18, %r100, 2;
	@%p18 bra 	$L__BB392_27;
	shl.b32 	%r190, %r28, 2;
	add.s32 	%r191, %r81, %r190;
	ld.shared.u32 	%r192, [%r191];
	mad.lo.s32 	%r247, %r192, %r238, %r247;
$L__BB392_27:
	add.s32 	%r195, %r244, %r74;
	mul.wide.s32 	%rd24, %r195, 4;
	add.s64 	%rd25, %rd2, %rd24;
	ld.local.u32 	%r196, [%rd25];
	add.s32 	%r197, %r196, %r247;
	st.local.u32 	[%rd25], %r197;
	add.s32 	%r245, %r245, %r37;
	add.s32 	%r244, %r244, 1;
	setp.lt.s32 	%p22, %r245, %r18;
	@%p22 bra 	$L__BB392_20;
$L__BB392_28:
	add.s32 	%r241, %r241, %r7;
	add.s32 	%r240, %r240, 1;
	setp.lt.s32 	%p23, %r241, %r6;
	@%p23 bra 	$L__BB392_14;
	ld.local.v4.u32 	{%r235, %r234, %r233, %r232}, [%rd2];
$L__BB392_30:
	ld.param.u64 	%rd35, [_Z9cuda_gemmIiLi128ELi2ELi1ELi512ELi2ELi2ELi64ELi0ELi0EEviiiPT_S1_S1_iii_param_5];
	ld.param.u32 	%r220, [_Z9cuda_gemmIiLi128ELi2ELi1ELi512ELi2ELi2ELi64ELi0ELi0EEviiiPT_S1_S1_iii_param_1];
	bar.sync 	0;
	shl.b32 	%r198, %r6, 7;
	div.s32 	%r199, %r198, %r7;
	mul.lo.s32 	%r200, %r20, %r199;
	mad.lo.s32 	%r201, %r224, %r220, %r21;
	cvta.to.global.u64 	%rd26, %rd35;
	mul.wide.s32 	%rd27, %r201, 4;
	add.s64 	%rd28, %rd26, %rd27;
	st.global.u32 	[%rd28], %r235;
	rem.s32 	%r202, 1, %r8;
	add.s32 	%r203, %r8, 1;
	setp.lt.u32 	%p24, %r203, 3;
	shl.b32 	%r204, %r8, 7;
	selp.b32 	%r205, %r204, 0, %p24;
	add.s32 	%r206, %r201, %r205;
	mad.lo.s32 	%r207, %r202, %r200, %r206;
	mul.wide.s32 	%rd29, %r207, 4;
	add.s64 	%rd30, %rd26, %rd29;
	st.global.u32 	[%rd30], %r234;
	div.s32 	%r208, 2, %r8;
	shl.b32 	%r209, %r208, 7;
	mul.lo.s32 	%r210, %r208, %r8;
	sub.s32 	%r211, 2, %r210;
	add.s32 	%r212, %r201, %r209;
	mad.lo.s32 	%r213, %r211, %r200, %r212;
	mul.wide.s32 	%rd31, %r213, 4;
	add.s64 	%rd32, %rd26, %rd31;
	st.global.u32 	[%rd32], %r233;
	div.s32 	%r214, 3, %r8;
	shl.b32 	%r215, %r214, 7;
	mul.lo.s32 	%r216, %r214, %r8;
	sub.s32 	%r217, 3, %r216;
	add.s32 	%r218, %r201, %r215;
	mad.lo.s32 	%r219, %r217, %r200, %r218;
	mul.wide.s32 	%rd33, %r219, 4;
	add.s64 	%rd34, %rd26, %rd33;
	st.global.u32 	[%rd34], %r232;
	add.s32 	%r224, %r224, %r12;
	setp.lt.u32 	%p25, %r224, %r13;
	@%p25 bra 	$L__BB392_5;
$L__BB392_31:
	ret;

}
	// .globl	_Z9cuda_gemmIiLi128ELi2ELi1ELi512ELi2ELi2ELi64ELi0ELi1EEviiiPT_S1_S1_iii
.visible .entry _Z9cuda_gemmIiLi128ELi2ELi1ELi512ELi2ELi2ELi64ELi0ELi1EEviiiPT_S1_S1_iii(
	.param .u32 _Z9cuda_gemmIiLi128ELi2ELi1ELi512ELi2ELi2ELi64ELi0ELi1EEviiiPT_S1_S1_iii_param_0,
	.param .u32 _Z9cuda_gemmIiLi128ELi2ELi1ELi512ELi2ELi2ELi64ELi0ELi1EEviiiPT_S1_S1_iii_param_1,
	.param .u32 _Z9cuda_gemmIiLi128ELi2ELi1ELi512ELi2ELi2ELi64ELi0ELi1EEviiiPT_S1_S1_iii_param_2,
	.param .u64 .ptr .align 1 _Z9cuda_gemmIiLi128ELi2ELi1ELi512ELi2ELi2ELi64ELi0ELi1EEviiiPT_S1_S1_iii_param_3,
	.param .u64 .ptr .align 1 _Z9cuda_gemmIiLi128ELi2ELi1ELi512ELi2ELi2ELi64ELi0ELi1EEviiiPT_S1_S1_iii_param_4,
	.param .u64 .ptr .align 1 _Z9cuda_gemmIiLi128ELi2ELi1ELi512ELi2ELi2ELi64ELi0ELi1EEviiiPT_S1_S1_iii_param_5,
	.param .u32 _Z9cuda_gemmIiLi128ELi2ELi1ELi512ELi2ELi2ELi64ELi0ELi1EEviiiPT_S1_S1_iii_param_6,
	.param .u32 _Z9cuda_gemmIiLi128ELi2ELi1ELi512ELi2ELi2ELi64ELi0ELi1EEviiiPT_S1_S1_iii_param_7,
	.param .u32 _Z9cuda_gemmIiLi128ELi2ELi1ELi512ELi2ELi2ELi64ELi0ELi1EEviiiPT_S1_S1_iii_param_8
)
.maxntid 128
{
	.reg .pred 	%p<19>;
	.reg .b32 	%r<160>;
	.reg .b64 	%rd<27>;
	// demoted variable
	.shared .align 128 .b8 _ZZ9cuda_gemmIiLi128ELi2ELi1ELi512ELi2ELi2ELi64ELi0ELi1EEviiiPT_S1_S1_iiiE11kron_fac_sh[24];
	// demoted variable
	.shared .align 128 .b8 _ZZ9cuda_gemmIiLi128ELi2ELi1ELi512ELi2ELi2ELi64ELi0ELi1EEviiiPT_S1_S1_iiiE3Ash[2048];
	ld.param.u32 	%r54, [_Z9cuda_gemmIiLi128ELi2ELi1ELi512ELi2ELi2ELi64ELi0ELi1EEviiiPT_S1_S1_iii_param_1];
	ld.param.u32 	%r55, [_Z9cuda_gemmIiLi128ELi2ELi1ELi512ELi2ELi2ELi64ELi0ELi1EEviiiPT_S1_S1_iii_param_2];
	ld.param.u64 	%rd6, [_Z9cuda_gemmIiLi128ELi2ELi1ELi512ELi2ELi2ELi64ELi0ELi1EEviiiPT_S1_S1_iii_param_3];
	ld.param.u64 	%rd4, [_Z9cuda_gemmIiLi128ELi2ELi1ELi512ELi2ELi2ELi64ELi0ELi1EEviiiPT_S1_S1_iii_param_4];
	ld.param.u64 	%rd5, [_Z9cuda_gemmIiLi128ELi2ELi1ELi512ELi2ELi2ELi64ELi0ELi1EEviiiPT_S1_S1_iii_param_5];
	cvta.to.global.u64 	%rd1, %rd6;
	mov.u32 	%r1, %tid.x;
	setp.gt.u32 	%p1, %r1, 3;
	@%p1 bra 	$L__BB393_3;
	mov.u32 	%r2, %ntid.x;
	cvta.to.global.u64 	%rd2, %rd4;
	mov.u32 	%r58, _ZZ9cuda_gemmIiLi128ELi2ELi1ELi512ELi2ELi2ELi64ELi0ELi1EEviiiPT_S1_S1_iiiE11kron_fac_sh;
	mov.u32 	%r151, %r1;
$L__BB393_2:
	mul.wide.u32 	%rd7, %r151, 4;
	add.s64 	%rd8, %rd2, %rd7;
	ld.global.u32 	%r56, [%rd8];
	and.b32  	%r57, %r151, 1;
	mad.lo.s32 	%r59, %r57, 12, %r58;
	shl.b32 	%r60, %r151, 1;
	and.b32  	%r61, %r60, -4;
	add.s32 	%r62, %r59, %r61;
	st.shared.u32 	[%r62], %r56;
	add.s32 	%r151, %r151, %r2;
	setp.lt.u32 	%p2, %r151, 4;
	@%p2 bra 	$L__BB393_2;
$L__BB393_3:
	mov.u32 	%r152, %ctaid.y;
	mov.u32 	%r6, %nctaid.y;
	shl.b32 	%r7, %r6, 1;
	setp.ge.u32 	%p3, %r152, %r7;
	@%p3 bra 	$L__BB393_13;
	cvta.to.global.u64 	%rd3, %rd5;
	mov.u32 	%r63, %ctaid.x;
	shl.b32 	%r8, %r1, 2;
	shl.b32 	%r9, %r63, 9;
	mov.u32 	%r64, %ntid.x;
	shl.b32 	%r10, %r64, 2;
	and.b32  	%r11, %r1, 1;
	and.b32  	%r65, %r8, 4;
	mov.u32 	%r66, _ZZ9cuda_gemmIiLi128ELi2ELi1ELi512ELi2ELi2ELi64ELi0ELi1EEviiiPT_S1_S1_iiiE11kron_fac_sh;
	add.s32 	%r12, %r66, %r65;
	shl.b32 	%r67, %r63, 8;
	shr.s32 	%r68, %r55, 31;
	shr.u32 	%r69, %r68, 23;
	add.s32 	%r70, %r55, %r69;
	shr.s32 	%r71, %r70, 9;
	or.b32  	%r13, %r67, %r1;
	add.s32 	%r14, %r8, %r10;
	max.u32 	%r72, %r14, 512;
	setp.lt.u32 	%p4, %r14, 512;
	selp.u32 	%r73, 1, 0, %p4;
	or.b32  	%r74, %r14, %r73;
	sub.s32 	%r75, %r72, %r74;
	div.u32 	%r76, %r75, %r10;
	add.s32 	%r15, %r76, %r73;
	and.b32  	%r16, %r15, 3;
	shl.b32 	%r77, %r1, 4;
	mov.u32 	%r78, _ZZ9cuda_gemmIiLi128ELi2ELi1ELi512ELi2ELi2ELi64ELi0ELi1EEviiiPT_S1_S1_iiiE3Ash;
	add.s32 	%r17, %r78, %r77;
	shl.b32 	%r26, %r64, 4;
	add.s32 	%r18, %r17, %r26;
	add.s32 	%r19, %r14, %r10;
	add.s32 	%r20, %r18, %r26;
	shl.b32 	%r79, %r1, 1;
	or.b32  	%r80, %r79, %r11;
	shl.b32 	%r81, %r80, 2;
	add.s32 	%r21, %r78, %r81;
	xor.b32  	%r22, %r11, 1;
	or.b32  	%r82, %r79, %r22;
	shl.b32 	%r83, %r82, 2;
	add.s32 	%r23, %r78, %r83;
	shl.b32 	%r24, %r71, 8;
	mad.lo.s32 	%r25, %r64, 12, %r9;
	shl.b32 	%r84, %r64, 3;
	add.s32 	%r27, %r9, %r84;
	mul.lo.s32 	%r28, %r64, 48;
	shl.b32 	%r29, %r64, 6;
	shl.b32 	%r30, %r64, 5;
$L__BB393_5:
	setp.eq.s32 	%p5, %r16, 3;
	mul.lo.s32 	%r32, %r152, %r55;
	add.s32 	%r33, %r32, %r9;
	mov.u32 	%r153, %r8;
	@%p5 bra 	$L__BB393_9;
	setp.eq.s32 	%p6, %r16, 0;
	add.s32 	%r85, %r33, %r8;
	mul.wide.s32 	%rd9, %r85, 4;
	add.s64 	%rd10, %rd1, %rd9;
	ld.global.v4.u32 	{%r86, %r87, %r88, %r89}, [%rd10];
	st.shared.v4.u32 	[%r17], {%r86, %r87, %r88, %r89};
	mov.u32 	%r153, %r14;
	@%p6 bra 	$L__BB393_9;
	setp.eq.s32 	%p7, %r16, 1;
	add.s32 	%r90, %r33, %r14;
	mul.wide.s32 	%rd11, %r90, 4;
	add.s64 	%rd12, %rd1, %rd11;
	ld.global.v4.u32 	{%r91, %r92, %r93, %r94}, [%rd12];
	st.shared.v4.u32 	[%r18], {%r91, %r92, %r93, %r94};
	mov.u32 	%r153, %r19;
	@%p7 bra 	$L__BB393_9;
	add.s32 	%r153, %r19, %r10;
	add.s32 	%r95, %r33, %r19;
	mul.wide.s32 	%rd13, %r95, 4;
	add.s64 	%rd14, %rd1, %rd13;
	ld.global.v4.u32 	{%r96, %r97, %r98, %r99}, [%rd14];
	st.shared.v4.u32 	[%r20], {%r96, %r97, %r98, %r99};
$L__BB393_9:
	setp.lt.u32 	%p8, %r15, 3;
	@%p8 bra 	$L__BB393_12;
	add.s32 	%r100, %r25, %r153;
	add.s32 	%r158, %r100, %r32;
	add.s32 	%r101, %r27, %r153;
	add.s32 	%r157, %r101, %r32;
	add.s32 	%r102, %r9, %r153;
	add.s32 	%r154, %r102, %r32;
	add.s32 	%r156, %r154, %r10;
	shl.b32 	%r103, %r153, 2;
	mov.u32 	%r104, _ZZ9cuda_gemmIiLi128ELi2ELi1ELi512ELi2ELi2ELi64ELi0ELi1EEviiiPT_S1_S1_iiiE3Ash;
	add.s32 	%r155, %r104, %r103;
$L__BB393_11:
	mul.wide.s32 	%rd15, %r158, 4;
	add.s64 	%rd16, %rd1, %rd15;
	mul.wide.s32 	%rd17, %r157, 4;
	add.s64 	%rd18, %rd1, %rd17;
	mul.wide.s32 	%rd19, %r156, 4;
	add.s64 	%rd20, %rd1, %rd19;
	mul.wide.s32 	%rd21, %r154, 4;
	add.s64 	%rd22, %rd1, %rd21;
	ld.global.v4.u32 	{%r105, %r106, %r107, %r108}, [%rd22];
	st.shared.v4.u32 	[%r155], {%r105, %r106, %r107, %r108};
	add.s32 	%r109, %r153, %r10;
	ld.global.v4.u32 	{%r110, %r111, %r112, %r113}, [%rd20];
	add.s32 	%r114, %r155, %r26;
	st.shared.v4.u32 	[%r114], {%r110, %r111, %r112, %r113};
	add.s32 	%r115, %r109, %r10;
	ld.global.v4.u32 	{%r116, %r117, %r118, %r119}, [%rd18];
	add.s32 	%r120, %r155, %r30;
	st.shared.v4.u32 	[%r120], {%r116, %r117, %r118, %r119};
	add.s32 	%r121, %r115, %r10;
	ld.global.v4.u32 	{%r122, %r123, %r124, %r125}, [%rd16];
	add.s32 	%r126, %r155, %r28;
	st.shared.v4.u32 	[%r126], {%r122, %r123, %r124, %r125};
	add.s32 	%r153, %r121, %r10;
	add.s32 	%r158, %r158, %r26;
	add.s32 	%r157, %r157, %r26;
	add.s32 	%r156, %r156, %r26;
	add.s32 	%r155, %r155, %r29;
	add.s32 	%r154, %r154, %r26;
	setp.lt.u32 	%p9, %r153, 512;
	@%p9 bra 	$L__BB393_11;
$L__BB393_12:
	bar.sync 	0;
	ld.shared.u32 	%r127, [%r21];
	ld.shared.u32 	%r128, [%r23];
	ld.shared.u32 	%r129, [%r12];
	shfl.sync.idx.b32	%r130|%p10, %r129, %r11, 7711, -1;
	mul.lo.s32 	%r131, %r130, %r127;
	shfl.sync.idx.b32	%r132|%p11, %r129, %r22, 7711, -1;
	mad.lo.s32 	%r133, %r132, %r128, %r131;
	ld.shared.u32 	%r134, [%r12+12];
	shfl.sync.idx.b32	%r135|%p12, %r134, %r11, 7711, -1;
	mul.lo.s32 	%r136, %r135, %r127;
	shfl.sync.idx.b32	%r137|%p13, %r134, %r22, 7711, -1;
	mad.lo.s32 	%r138, %r137, %r128, %r136;
	ld.shared.u32 	%r139, [%r21+1024];
	ld.shared.u32 	%r140, [%r23+1024];
	shfl.sync.idx.b32	%r141|%p14, %r129, %r11, 7711, -1;
	mul.lo.s32 	%r142, %r141, %r139;
	shfl.sync.idx.b32	%r143|%p15, %r129, %r22, 7711, -1;
	mad.lo.s32 	%r144, %r143, %r140, %r142;
	shfl.sync.idx.b32	%r145|%p16, %r134, %r11, 7711, -1;
	mul.lo.s32 	%r146, %r145, %r139;
	shfl.sync.idx.b32	%r147|%p17, %r134, %r22, 7711, -1;
	mad.lo.s32 	%r148, %r147, %r140, %r146;
	bar.sync 	0;
	mad.lo.s32 	%r149, %r152, %r54, %r13;
	mul.wide.s32 	%rd23, %r149, 4;
	add.s64 	%rd24, %rd3, %rd23;
	st.global.u32 	[%rd24], %r133;
	add.s32 	%r150, %r149, %r24;
	mul.wide.s32 	%rd25, %r150, 4;
	add.s64 	%rd26, %rd3, %rd25;
	st.global.u32 	[%rd26], %r138;
	st.global.u32 	[%rd24+512], %r144;
	st.global.u32 	[%rd26+512], %r148;
	add.s32 	%r152, %r152, %r6;
	setp.lt.u32 	%p18, %r152, %r7;
	@%p18 bra 	$L__BB393_5;
$L__BB393_13:
	ret;

}
	// .globl	_Z9cuda_gemmIiLi128ELi2ELi1ELi512ELi2ELi2ELi64ELi1ELi0EEviiiPT_S1_S1_iii
.visible .entry _Z9cuda_gemmIiLi128ELi2ELi1ELi512ELi2ELi2ELi64ELi1ELi0EEviiiPT_S1_S1_iii(
	.param .u32 _Z9cuda_gemmIiLi128ELi2ELi1ELi512ELi2ELi2ELi64ELi1ELi0EEviiiPT_S1_S1_iii_param_0,
	.param .u32 _Z9cuda_gemmIiLi128ELi2ELi1ELi512ELi2ELi2ELi64ELi1ELi0EEviiiPT_S1_S1_iii_param_1,
	.param .u32 _Z9cuda_gemmIiLi128ELi2ELi1ELi512ELi2ELi2ELi64ELi1ELi0EEviiiPT_S1_S1_iii_param_2,
	.param .u64 .ptr .align 1 _Z9cuda_gemmIiLi128ELi2ELi1ELi512ELi2ELi2ELi64ELi1ELi0EEviiiPT_S1_S1_iii_param_3,
	.param .u64 .ptr .align 1 _Z9cuda_gemmIiLi128ELi2ELi1ELi512ELi2ELi2ELi64ELi1ELi0EEviiiPT_S1_S1_iii_param_4,
	.param .u64 .ptr .align 1 _Z9cuda_gemmIiLi128ELi2ELi1ELi512ELi2ELi2ELi64ELi1ELi0EEviiiPT_S1_S1_iii_param_5,
	.param .u32 _Z9cuda_gemmIiLi128ELi2ELi1ELi512ELi2ELi2ELi64ELi1ELi0EEviiiPT_S1_S1_iii_param_6,
	.param .u32 _Z9cuda_gemmIiLi128ELi2ELi1ELi512ELi2ELi2ELi64ELi1ELi0EEviiiPT_S1_S1_iii_param_7,
	.param .u32 _Z9cuda_gemmIiLi128ELi2ELi1ELi512ELi2ELi2ELi64ELi1ELi0EEviiiPT_S1_S1_iii_param_8
)
.maxntid 128
{
	.local .align 16 .b8 	__local_depot394[16];
	.reg .b64 	%SP;
	.reg .b64 	%SPL;
	.reg .pred 	%p<26>;
	.reg .b16 	%rs<4>;
	.reg .b32 	%r<233>;
	.reg .b64 	%rd<35>;
	// demoted variable
	.shared .align 128 .b8 _ZZ9cuda_gemmIiLi128ELi2ELi1ELi512ELi2ELi2ELi64ELi1ELi0EEviiiPT_S1_S1_iiiE11kron_fac_sh[24];
	// demoted variable
	.shared .align 128 .b8 _ZZ9cuda_gemmIiLi128ELi2ELi1ELi512ELi2ELi2ELi64ELi1ELi0EEviiiPT_S1_S1_iiiE3Ash[2048];
	mov.u64 	%SPL, __local_depot394;
	ld.param.u64 	%rd7, [_Z9cuda_gemmIiLi128ELi2ELi1ELi512ELi2ELi2ELi64ELi1ELi0EEviiiPT_S1_S1_iii_param_3];
	ld.param.u64 	%rd5, [_Z9cuda_gemmIiLi128ELi2ELi1ELi512ELi2ELi2ELi64ELi1ELi0EEviiiPT_S1_S1_iii_param_4];
	ld.param.u64 	%rd6, [_Z9cuda_gemmIiLi128ELi2ELi1ELi512ELi2ELi2ELi64ELi1ELi0EEviiiPT_S1_S1_iii_param_5];
	ld.param.u32 	%r93, [_Z9cuda_gemmIiLi128ELi2ELi1ELi512ELi2ELi2ELi64ELi1ELi0EEviiiPT_S1_S1_iii_param_6];
	ld.param.u32 	%r94, [_Z9cuda_gemmIiLi128ELi2ELi1ELi512ELi2ELi2ELi64ELi1ELi0EEviiiPT_S1_S1_iii_param_7];
	cvta.to.global.u64 	%rd1, %rd7;
	add.u64 	%rd2, %SPL, 0;
	mov.u32 	%r1, %tid.x;
	mul.lo.s32 	%r2, %r94, %r93;
	setp.ge.u32 	%p1, %r1, %r2;
	@%p1 bra 	$L__BB394_3;
	mov.u32 	%r3, %ntid.x;
	cvta.to.global.u64 	%rd3, %rd5;
	mov.u32 	%r97, _ZZ9cuda_gemmIiLi128ELi2ELi1ELi512ELi2ELi2ELi64ELi1ELi0EEviiiPT_S1_S1_iiiE11kron_fac_sh;
	mov.u32 	%r206, %r1;
$L__BB394_2:
	mul.wide.u32 	%rd9, %r206, 4;
	add.s64 	%rd10, %rd3, %rd9;
	ld.global.u32 	%r95, [%rd10];
	rem.u32 	%r96, %r206, %r93;
	mad.lo.s32 	%r98, %r96, 12, %r97;
	div.u32 	%r99, %r206, %r94;
	shl.b32 	%r100, %r99, 2;
	add.s32 	%r101, %r98, %r100;
	st.shared.u32 	[%r101], %r95;
	add.s32 	%r206, %r206, %r3;
	setp.lt.u32 	%p2, %r206, %r2;
	@%p2 bra 	$L__BB394_2;
$L__BB394_3:
	div.s32 	%r6, 512, %r94;
	min.s32 	%r7, %r6, 128;
	cvt.u16.u32 	%rs1, %r7;
	div.s16 	%rs2, 128, %rs1;
	cvt.s32.s16 	%r8, %rs2;
	div.s16 	%rs3, 2, %rs2;
	cvt.s32.s16 	%r9, %rs3;
	div.u32 	%r11, %r1, %r7;
	mul.lo.s32 	%r102, %r11, %r7;
	sub.s32 	%r10, %r1, %r102;
	mov.u32 	%r209, %ctaid.y;
	mov.u32 	%r13, %nctaid.y;
	shl.b32 	%r14, %r13, 1;
	setp.ge.u32 	%p3, %r209, %r14;
	@%p3 bra 	$L__BB394_31;
	cvta.to.global.u64 	%rd4, %rd6;
	shl.b32 	%r15, %r1, 2;
	mov.u32 	%r104, %ntid.x;
	shl.b32 	%r16, %r104, 2;
	and.b32  	%r17, %r10, 1;
	min.s32 	%r18, %r93, 2;
	and.b32  	%r19, %r1, 1;
	add.s32 	%r20, %r15, %r16;
	max.u32 	%r105, %r20, 512;
	setp.lt.u32 	%p4, %r20, 512;
	selp.u32 	%r106, 1, 0, %p4;
	or.b32  	%r107, %r20, %r106;
	sub.s32 	%r108, %r105, %r107;
	div.u32 	%r109, %r108, %r16;
	add.s32 	%r21, %r109, %r106;
	and.b32  	%r22, %r21, 3;
	shl.b32 	%r110, %r1, 4;
	mov.u32 	%r111, _ZZ9cuda_gemmIiLi128ELi2ELi1ELi512ELi2ELi2ELi64ELi1ELi0EEviiiPT_S1_S1_iiiE3Ash;
	add.s32 	%r23, %r111, %r110;
	shl.b32 	%r30, %r104, 4;
	add.s32 	%r24, %r23, %r30;
	add.s32 	%r25, %r20, %r16;
	xor.b32  	%r26, %r17, 1;
	setp.lt.s32 	%p5, %r17, %r94;
	selp.b32 	%r112, 0, %r94, %p5;
	sub.s32 	%r27, %r17, %r112;
	add.s32 	%r113, %r17, 1;
	setp.lt.s32 	%p6, %r113, %r94;
	selp.b32 	%r114, 0, %r94, %p6;
	sub.s32 	%r28, %r113, %r114;
	mul.lo.s32 	%r29, %r104, 12;
	shl.b32 	%r31, %r104, 3;
	mul.lo.s32 	%r32, %r104, 48;
	shl.b32 	%r33, %r104, 6;
	shl.b32 	%r34, %r104, 5;
	shl.b32 	%r170, %r19, 2;
$L__BB394_5:
	setp.eq.s32 	%p7, %r22, 3;
	mov.b32 	%r115, 0;
	st.local.v4.u32 	[%rd2], {%r115, %r115, %r115, %r115};
	shl.b32 	%r38, %r209, 9;
	mov.u32 	%r210, %r15;
	@%p7 bra 	$L__BB394_9;
	setp.eq.s32 	%p8, %r22, 0;
	add.s32 	%r116, %r38, %r15;
	mul.wide.s32 	%rd11, %r116, 4;
	add.s64 	%rd12, %rd1, %rd11;
	ld.global.v4.u32 	{%r117, %r118, %r119, %r120}, [%rd12];
	st.shared.v4.u32 	[%r23], {%r117, %r118, %r119, %r120};
	mov.u32 	%r210, %r20;
	@%p8 bra 	$L__BB394_9;
	setp.eq.s32 	%p9, %r22, 1;
	add.s32 	%r121, %r38, %r20;
	mul.wide.s32 	%rd13, %r121, 4;
	add.s64 	%rd14, %rd1, %rd13;
	ld.global.v4.u32 	{%r122, %r123, %r124, %r125}, [%rd14];
	st.shared.v4.u32 	[%r24], {%r122, %r123, %r124, %r125};
	mov.u32 	%r210, %r25;
	@%p9 bra 	$L__BB394_9;
	add.s32 	%r210, %r25, %r16;
	add.s32 	%r126, %r38, %r25;
	mul.wide.s32 	%rd15, %r126, 4;
	add.s64 	%rd16, %rd1, %rd15;
	ld.global.v4.u32 	{%r127, %r128, %r129, %r130}, [%rd16];
	shl.b32 	%r131, %r16, 2;
	add.s32 	%r132, %r24, %r131;
	st.shared.v4.u32 	[%r132], {%r127, %r128, %r129, %r130};
$L__BB394_9:
	setp.lt.u32 	%p10, %r21, 3;
	@%p10 bra 	$L__BB394_12;
	add.s32 	%r211, %r210, %r38;
	add.s32 	%r215, %r211, %r29;
	add.s32 	%r214, %r211, %r31;
	add.s32 	%r213, %r211, %r16;
	shl.b32 	%r133, %r210, 2;
	mov.u32 	%r134, _ZZ9cuda_gemmIiLi128ELi2ELi1ELi512ELi2ELi2ELi64ELi1ELi0EEviiiPT_S1_S1_iiiE3Ash;
	add.s32 	%r212, %r134, %r133;
$L__BB394_11:
	mul.wide.s32 	%rd17, %r215, 4;
	add.s64 	%rd18, %rd1, %rd17;
	mul.wide.s32 	%rd19, %r214, 4;
	add.s64 	%rd20, %rd1, %rd19;
	mul.wide.s32 	%rd21, %r213, 4;
	add.s64 	%rd22, %rd1, %rd21;
	mul.wide.s32 	%rd23, %r211, 4;
	add.s64 	%rd24, %rd1, %rd23;
	ld.global.v4.u32 	{%r135, %r136, %r137, %r138}, [%rd24];
	st.shared.v4.u32 	[%r212], {%r135, %r136, %r137, %r138};
	add.s32 	%r139, %r210, %r16;
	ld.global.v4.u32 	{%r140, %r141, %r142, %r143}, [%rd22];
	add.s32 	%r144, %r212, %r30;
	st.shared.v4.u32 	[%r144], {%r140, %r141, %r142, %r143};
	add.s32 	%r145, %r139, %r16;
	ld.global.v4.u32 	{%r146, %r147, %r148, %r149}, [%rd20];
	add.s32 	%r150, %r212, %r34;
	st.shared.v4.u32 	[%r150], {%r146, %r147, %r148, %r149};
	add.s32 	%r151, %r145, %r16;
	ld.global.v4.u32 	{%r152, %r153, %r154, %r155}, [%rd18];
	add.s32 	%r156, %r212, %r32;
	st.shared.v4.u32 	[%r156], {%r152, %r153, %r154, %r155};
	add.s32 	%r210, %r151, %r16;
	add.s32 	%r215, %r215, %r30;
	add.s32 	%r214, %r214, %r30;
	add.s32 	%r213, %r213, %r30;
	add.s32 	%r212, %r212, %r33;
	add.s32 	%r211, %r211, %r30;
	setp.lt.u32 	%p11, %r210, 512;
	@%p11 bra 	$L__BB394_11;
$L__BB394_12:
	setp.lt.s32 	%p12, %r6, 1;
	bar.sync 	0;
	mov.b32 	%r217, 0;
	mov.u32 	%r218, %r217;
	mov.u32 	%r219, %r217;
	mov.u32 	%r220, %r217;
	@%p12 bra 	$L__BB394_30;
	mov.b32 	%r225, 0;
	mov.u32 	%r226, %r225;
$L__BB394_14:
	setp.gt.s32 	%p13, %r94, 0;
	add.s32 	%r159, %r226, %r10;
	mul.lo.s32 	%r69, %r159, %r94;
	@%p13 bra 	$L__BB394_15;
	bra.uni 	$L__BB394_16;
$L__BB394_15:
	add.s32 	%r160, %r17, %r69;
	shl.b32 	%r161, %r160, 2;
	mov.u32 	%r162, _ZZ9cuda_gemmIiLi128ELi2ELi1ELi512ELi2ELi2ELi64ELi1ELi0EEviiiPT_S1_S1_iiiE3Ash;
	add.s32 	%r163, %r162, %r161;
	ld.shared.u32 	%r227, [%r163];
$L__BB394_16:
	setp.lt.s32 	%p14, %r94, 2;
	@%p14 bra 	$L__BB394_18;
	add.s32 	%r164, %r26, %r69;
	shl.b32 	%r165, %r164, 2;
	mov.u32 	%r166, _ZZ9cuda_gemmIiLi128ELi2ELi1ELi512ELi2ELi2ELi64ELi1ELi0EEviiiPT_S1_S1_iiiE3Ash;
	add.s32 	%r167, %r166, %r165;
	ld.shared.u32 	%r223, [%r167];
$L__BB394_18:
	setp.lt.s32 	%p15, %r11, %r18;
	@%p15 bra 	$L__BB394_19;
	bra.uni 	$L__BB394_28;
$L__BB394_19:
	mul.lo.s32 	%r70, %r225, %r9;
	mov.b32 	%r229, 0;
	mov.u32 	%r230, %r11;
$L__BB394_20:
	setp.gt.u32 	%p16, %r94, 64;
	mov.u32 	%r169, _ZZ9cuda_gemmIiLi128ELi2ELi1ELi512ELi2ELi2ELi64ELi1ELi0EEviiiPT_S1_S1_iiiE11kron_fac_sh;
	mad.lo.s32 	%r77, %r230, 12, %r169;
	add.s32 	%r171, %r77, %r170;
	ld.shared.u32 	%r78, [%r171];
	@%p16 bra 	$L__BB394_23;
	setp.lt.s32 	%p19, %r94, 2;
	shfl.sync.idx.b32	%r179|%p20, %r78, %r27, 7711, -1;
	mul.lo.s32 	%r232, %r179, %r227;
	@%p19 bra 	$L__BB394_27;
	shfl.sync.idx.b32	%r180|%p21, %r78, %r28, 7711, -1;
	mad.lo.s32 	%r232, %r180, %r223, %r232;
	bra.uni 	$L__BB394_27;
$L__BB394_23:
	setp.lt.s32 	%p17, %r94, 1;
	mov.b32 	%r232, 0;
	@%p17 bra 	$L__BB394_25;
	shl.b32 	%r173, %r17, 2;
	add.s32 	%r174, %r77, %r173;
	ld.shared.u32 	%r175, [%r174];
	mul.lo.s32 	%r232, %r175, %r227;
$L__BB394_25:
	setp.lt.s32 	%p18, %r94, 2;
	@%p18 bra 	$L__BB394_27;
	shl.b32 	%r176, %r26, 2;
	add.s32 	%r177, %r77, %r176;
	ld.shared.u32 	%r178, [%r177];
	mad.lo.s32 	%r232, %r178, %r223, %r232;
$L__BB394_27:
	add.s32 	%r181, %r229, %r70;
	mul.wide.s32 	%rd25, %r181, 4;
	add.s64 	%rd26, %rd2, %rd25;
	ld.local.u32 	%r182, [%rd26];
	add.s32 	%r183, %r182, %r232;
	st.local.u32 	[%rd26], %r183;
	add.s32 	%r230, %r230, %r8;
	add.s32 	%r229, %r229, 1;
	setp.lt.s32 	%p22, %r230, %r18;
	@%p22 bra 	$L__BB394_20;
$L__BB394_28:
	add.s32 	%r226, %r226, %r7;
	add.s32 	%r225, %r225, 1;
	setp.lt.s32 	%p23, %r226, %r6;
	@%p23 bra 	$L__BB394_14;
	ld.local.v4.u32 	{%r220, %r219, %r218, %r217}, [%rd2];
$L__BB394_30:
	bar.sync 	0;
	mul.lo.s32 	%r184, %r7, %r6;
	mul.lo.s32 	%r185, %r184, %r8;
	div.s32 	%r186, %r185, %r7;
	add.s32 	%r187, %r38, %r1;
	mul.wide.s32 	%rd27, %r187, 4;
	add.s64 	%rd28, %rd4, %rd27;
	st.global.u32 	[%rd28], %r220;
	rem.s32 	%r188, 1, %r9;
	add.s32 	%r189, %r9, 1;
	setp.lt.u32 	%p24, %r189, 3;
	shl.b32 	%r190, %r9, 7;
	selp.b32 	%r191, %r190, 0, %p24;
	add.s32 	%r192, %r187, %r191;
	mad.lo.s32 	%r193, %r186, %r188, %r192;
	mul.wide.s32 	%rd29, %r193, 4;
	add.s64 	%rd30, %rd4, %rd29;
	st.global.u32 	[%rd30], %r219;
	div.s32 	%r194, 2, %r9;
	shl.b32 	%r195, %r194, 7;
	mul.lo.s32 	%r196, %r194, %r9;
	sub.s32 	%r197, 2, %r196;
	add.s32 	%r198, %r187, %r195;
	mad.lo.s32 	%r199, %r186, %r197, %r198;
	mul.wide.s32 	%rd31, %r199, 4;
	add.s64 	%rd32, %rd4, %rd31;
	st.global.u32 	[%rd32], %r218;
	div.s32 	%r200, 3, %r9;
	shl.b32 	%r201, %r200, 7;
	mul.lo.s32 	%r202, %r200, %r9;
	sub.s32 	%r203, 3, %r202;
	add.s32 	%r204, %r187, %r201;
	mad.lo.s32 	%r205, %r186, %r203, %r204;
	mul.wide.s32 	%rd33, %r205, 4;
	add.s64 	%rd34, %rd4, %rd33;
	st.global.u32 	[%rd34], %r217;
	add.s32 	%r209, %r209, %r13;
	setp.lt.u32 	%p25, %r209, %r14;
	@%p25 bra 	$L__BB394_5;
$L__BB394_31:
	ret;

}
	// .globl	_Z9cuda_gemmIiLi128ELi2ELi1ELi512ELi2ELi2ELi64ELi1ELi1EEviiiPT_S1_S1_iii
.visible .entry _Z9cuda_gemmIiLi128ELi2ELi1ELi512ELi2ELi2ELi64ELi1ELi1EEviiiPT_S1_S1_iii(
	.param .u32 _Z9cuda_gemmIiLi128ELi2ELi1ELi512ELi2ELi2ELi64ELi1ELi1EEviiiPT_S1_S1_iii_param_0,
	.param .u32 _Z9cuda_gemmIiLi128ELi2ELi1ELi512ELi2ELi2ELi64ELi1ELi1EEviiiPT_S1_S1_iii_param_1,
	.param .u32 _Z9cuda_gemmIiLi128ELi2ELi1ELi512ELi2ELi2ELi64ELi1ELi1EEviiiPT_S1_S1_iii_param_2,
	.param .u64 .ptr .align 1 _Z9cuda_gemmIiLi128ELi2ELi1ELi512ELi2ELi2ELi64ELi1ELi1EEviiiPT_S1_S1_iii_param_3,
	.param .u64 .ptr .align 1 _Z9cuda_gemmIiLi128ELi2ELi1ELi512ELi2ELi2ELi64ELi1ELi1EEviiiPT_S1_S1_iii_param_4,
	.param .u64 .ptr .align 1 _Z9cuda_gemmIiLi128ELi2ELi1ELi512ELi2ELi2ELi64ELi1ELi1EEviiiPT_S1_S1_iii_param_5,
	.param .u32 _Z9cuda_gemmIiLi128ELi2ELi1ELi512ELi2ELi2ELi64ELi1ELi1EEviiiPT_S1_S1_iii_param_6,
	.param .u32 _Z9cuda_gemmIiLi128ELi2ELi1ELi512ELi2ELi2ELi64ELi1ELi1EEviiiPT_S1_S1_iii_param_7,
	.param .u32 _Z9cuda_gemmIiLi128ELi2ELi1ELi512ELi2ELi2ELi64ELi1ELi1EEviiiPT_S1_S1_iii_param_8
)
.maxntid 128
{
	.reg .pred 	%p<19>;
	.reg .b32 	%r<145>;
	.reg .b64 	%rd<26>;
	// demoted variable
	.shared .align 128 .b8 _ZZ9cuda_gemmIiLi128ELi2ELi1ELi512ELi2ELi2ELi64ELi1ELi1EEviiiPT_S1_S1_iiiE11kron_fac_sh[24];
	// demoted variable
	.shared .align 128 .b8 _ZZ9cuda_gemmIiLi128ELi2ELi1ELi512ELi2ELi2ELi64ELi1ELi1EEviiiPT_S1_S1_iiiE3Ash[2048];
	ld.param.u64 	%rd5, [_Z9cuda_gemmIiLi128ELi2ELi1ELi512ELi2ELi2ELi64ELi1ELi1EEviiiPT_S1_S1_iii_param_3];
	ld.param.u64 	%rd3, [_Z9cuda_gemmIiLi128ELi2ELi1ELi512ELi2ELi2ELi64ELi1ELi1EEviiiPT_S1_S1_iii_param_4];
	cvta.to.global.u64 	%rd1, %rd5;
	mov.u32 	%r1, %tid.x;
	setp.gt.u32 	%p1, %r1, 3;
	@%p1 bra 	$L__BB395_3;
	mov.u32 	%r2, %ntid.x;
	cvta.to.global.u64 	%rd2, %rd3;
	mov.u32 	%r48, _ZZ9cuda_gemmIiLi128ELi2ELi1ELi512ELi2ELi2ELi64ELi1ELi1EEviiiPT_S1_S1_iiiE11kron_fac_sh;
	mov.u32 	%r136, %r1;
$L__BB395_2:
	mul.wide.u32 	%rd6, %r136, 4;
	add.s64 	%rd7, %rd2, %rd6;
	ld.global.u32 	%r46, [%rd7];
	and.b32  	%r47, %r136, 1;
	mad.lo.s32 	%r49, %r47, 12, %r48;
	shl.b32 	%r50, %r136, 1;
	and.b32  	%r51, %r50, -4;
	add.s32 	%r52, %r49, %r51;
	st.shared.u32 	[%r52], %r46;
	add.s32 	%r136, %r136, %r2;
	setp.lt.u32 	%p2, %r136, 4;
	@%p2 bra 	$L__BB395_2;
$L__BB395_3:
	mov.u32 	%r137, %ctaid.y;
	mov.u32 	%r6, %nctaid.y;
	shl.b32 	%r7, %r6, 1;
	setp.ge.u32 	%p3, %r137, %r7;
	@%p3 bra 	$L__BB395_13;
	shl.b32 	%r8, %r1, 2;
	mov.u32 	%r53, %ntid.x;
	shl.b32 	%r9, %r53, 2;
	and.b32  	%r10, %r1, 1;
	add.s32 	%r11, %r8, %r9;
	max.u32 	%r54, %r11, 512;
	setp.lt.u32 	%p4, %r11, 512;
	selp.u32 	%r55, 1, 0, %p4;
	or.b32  	%r56, %r11, %r55;
	sub.s32 	%r57, %r54, %r56;
	div.u32 	%r58, %r57, %r9;
	add.s32 	%r12, %r58, %r55;
	and.b32  	%r13, %r12, 3;
	shl.b32 	%r59, %r1, 4;
	mov.u32 	%r60, _ZZ9cuda_gemmIiLi128ELi2ELi1ELi512ELi2ELi2ELi64ELi1ELi1EEviiiPT_S1_S1_iiiE3Ash;
	add.s32 	%r14, %r60, %r59;
	shl.b32 	%r19, %r53, 4;
	add.s32 	%r15, %r14, %r19;
	add.s32 	%r16, %r11, %r9;
	xor.b32  	%r17, %r10, 1;
	mul.lo.s32 	%r18, %r53, 12;
	shl.b32 	%r20, %r53, 3;
	mul.lo.s32 	%r21, %r53, 48;
	shl.b32 	%r22, %r53, 6;
	shl.b32 	%r23, %r53, 5;
$L__BB395_5:
	setp.eq.s32 	%p5, %r13, 3;
	shl.b32 	%r25, %r137, 9;
	mov.u32 	%r138, %r8;
	@%p5 bra 	$L__BB395_9;
	setp.eq.s32 	%p6, %r13, 0;
	add.s32 	%r61, %r25, %r8;
	mul.wide.s32 	%rd8, %r61, 4;
	add.s64 	%rd9, %rd1, %rd8;
	ld.global.v4.u32 	{%r62, %r63, %r64, %r65}, [%rd9];
	st.shared.v4.u32 	[%r14], {%r62, %r63, %r64, %r65};
	mov.u32 	%r138, %r11;
	@%p6 bra 	$L__BB395_9;
	setp.eq.s32 	%p7, %r13, 1;
	add.s32 	%r66, %r25, %r11;
	mul.wide.s32 	%rd10, %r66, 4;
	add.s64 	%rd11, %rd1, %rd10;
	ld.global.v4.u32 	{%r67, %r68, %r69, %r70}, [%rd11];
	st.shared.v4.u32 	[%r15], {%r67, %r68, %r69, %r70};
	mov.u32 	%r138, %r16;
	@%p7 bra 	$L__BB395_9;
	add.s32 	%r138, %r16, %r9;
	add.s32 	%r71, %r25, %r16;
	mul.wide.s32 	%rd12, %r71, 4;
	add.s64 	%rd13, %rd1, %rd12;
	ld.global.v4.u32 	{%r72, %r73, %r74, %r75}, [%rd13];
	shl.b32 	%r76, %r9, 2;
	add.s32 	%r77, %r15, %r76;
	st.shared.v4.u32 	[%r77], {%r72, %r73, %r74, %r75};
$L__BB395_9:
	setp.lt.u32 	%p8, %r12, 3;
	@%p8 bra 	$L__BB395_12;
	add.s32 	%r139, %r138, %r25;
	add.s32 	%r143, %r139, %r18;
	add.s32 	%r142, %r139, %r20;
	add.s32 	%r141, %r139, %r9;
	shl.b32 	%r78, %r138, 2;
	mov.u32 	%r79, _ZZ9cuda_gemmIiLi128ELi2ELi1ELi512ELi2ELi2ELi64ELi1ELi1EEviiiPT_S1_S1_iiiE3Ash;
	add.s32 	%r140, %r79, %r78;
$L__BB395_11:
	mul.wide.s32 	%rd14, %r143, 4;
	add.s64 	%rd15, %rd1, %rd14;
	mul.wide.s32 	%rd16, %r142, 4;
	add.s64 	%rd17, %rd1, %rd16;
	mul.wide.s32 	%rd18, %r141, 4;
	add.s64 	%rd19, %rd1, %rd18;
	mul.wide.s32 	%rd20, %r139, 4;
	add.s64 	%rd21, %rd1, %rd20;
	ld.global.v4.u32 	{%r80, %r81, %r82, %r83}, [%rd21];
	st.shared.v4.u32 	[%r140], {%r80, %r81, %r82, %r83};
	add.s32 	%r84, %r138, %r9;
	ld.global.v4.u32 	{%r85, %r86, %r87, %r88}, [%rd19];
	add.s32 	%r89, %r140, %r19;
	st.shared.v4.u32 	[%r89], {%r85, %r86, %r87, %r88};
	add.s32 	%r90, %r84, %r9;
	ld.global.v4.u32 	{%r91, %r92, %r93, %r94}, [%rd17];
	add.s32 	%r95, %r140, %r23;
	st.shared.v4.u32 	[%r95], {%r91, %r92, %r93, %r94};
	add.s32 	%r96, %r90, %r9;
	ld.global.v4.u32 	{%r97, %r98, %r99, %r100}, [%rd15];
	add.s32 	%r101, %r140, %r21;
	st.shared.v4.u32 	[%r101], {%r97, %r98, %r99, %r100};
	add.s32 	%r138, %r96, %r9;
	add.s32 	%r143, %r143, %r19;
	add.s32 	%r142, %r142, %r19;
	add.s32 	%r141, %r141, %r19;
	add.s32 	%r140, %r140, %r22;
	add.s32 	%r139, %r139, %r19;
	setp.lt.u32 	%p9, %r138, 512;
	@%p9 bra 	$L__BB395_11;
$L__BB395_12:
	ld.param.u64 	%rd25, [_Z9cuda_gemmIiLi128ELi2ELi1ELi512ELi2ELi2ELi64ELi1ELi1EEviiiPT_S1_S1_iii_param_5];
	bar.sync 	0;
	shl.b32 	%r102, %r1, 1;
	or.b32  	%r103, %r102, %r10;
	shl.b32 	%r104, %r103, 2;
	mov.u32 	%r105, _ZZ9cuda_gemmIiLi128ELi2ELi1ELi512ELi2ELi2ELi64ELi1ELi1EEviiiPT_S1_S1_iiiE3Ash;
	add.s32 	%r106, %r105, %r104;
	ld.shared.u32 	%r107, [%r106];
	or.b32  	%r108, %r102, %r17;
	shl.b32 	%r109, %r108, 2;
	add.s32 	%r110, %r105, %r109;
	ld.shared.u32 	%r111, [%r110];
	shl.b32 	%r112, %r10, 2;
	mov.u32 	%r113, _ZZ9cuda_gemmIiLi128ELi2ELi1ELi512ELi2ELi2ELi64ELi1ELi1EEviiiPT_S1_S1_iiiE11kron_fac_sh;
	add.s32 	%r114, %r113, %r112;
	ld.shared.u32 	%r115, [%r114];
	shfl.sync.idx.b32	%r116|%p10, %r115, %r10, 7711, -1;
	mul.lo.s32 	%r117, %r116, %r107;
	shfl.sync.idx.b32	%r118|%p11, %r115, %r17, 7711, -1;
	mad.lo.s32 	%r119, %r118, %r111, %r117;
	ld.shared.u32 	%r120, [%r114+12];
	shfl.sync.idx.b32	%r121|%p12, %r120, %r10, 7711, -1;
	mul.lo.s32 	%r122, %r121, %r107;
	shfl.sync.idx.b32	%r123|%p13, %r120, %r17, 7711, -1;
	mad.lo.s32 	%r124, %r123, %r111, %r122;
	ld.shared.u32 	%r125, [%r106+1024];
	ld.shared.u32 	%r126, [%r110+1024];
	shfl.sync.idx.b32	%r127|%p14, %r115, %r10, 7711, -1;
	mul.lo.s32 	%r128, %r127, %r125;
	shfl.sync.idx.b32	%r129|%p15, %r115, %r17, 7711, -1;
	mad.lo.s32 	%r130, %r129, %r126, %r128;
	shfl.sync.idx.b32	%r131|%p16, %r120, %r10, 7711, -1;
	mul.lo.s32 	%r132, %r131, %r125;
	shfl.sync.idx.b32	%r133|%p17, %r120, %r17, 7711, -1;
	mad.lo.s32 	%r134, %r133, %r126, %r132;
	bar.sync 	0;
	add.s32 	%r135, %r25, %r1;
	cvta.to.global.u64 	%rd22, %rd25;
	mul.wide.s32 	%rd23, %r135, 4;
	add.s64 	%rd24, %rd22, %rd23;
	st.global.u32 	[%rd24], %r119;
	st.global.u32 	[%rd24+1024], %r124;
	st.global.u32 	[%rd24+512], %r130;
	st.global.u32 	[%rd24+1536], %r134;
	add.s32 	%r137, %r137, %r6;
	setp.lt.u32 	%p18, %r137, %r7;
	@%p18 bra 	$L__BB395_5;
$L__BB395_13:
	ret;

}
	// .globl	_Z9cuda_gemmIiLi128ELi2ELi1ELi512ELi4ELi4ELi64ELi0ELi0EEviiiPT_S1_S1_iii
.visible .entry _Z9cuda_gemmIiLi128ELi2ELi1ELi512ELi4ELi4ELi64ELi0ELi0EEviiiPT_S1_S1_iii(
	.param .u32 _Z9cuda_gemmIiLi128ELi2ELi1ELi512ELi4ELi4ELi64ELi0ELi0EEviiiPT_S1_S1_iii_param_0,
	.param .u32 _Z9cuda_gemmIiLi128ELi2ELi1ELi512ELi4ELi4ELi64ELi0ELi0EEviiiPT_S1_S1_iii_param_1,
	.param .u32 _Z9cuda_gemmIiLi128ELi2ELi1ELi512ELi4ELi4ELi64ELi0ELi0EEviiiPT_S1_S1_iii_param_2,
	.param .u64 .ptr .align 1 _Z9cuda_gemmIiLi128ELi2ELi1ELi512ELi4ELi4ELi64ELi0ELi0EEviiiPT_S1_S1_iii_param_3,
	.param .u64 .ptr .align 1 _Z9cuda_gemmIiLi128ELi2ELi1ELi512ELi4ELi4ELi64ELi0ELi0EEviiiPT_S1_S1_iii_param_4,
	.param .u64 .ptr .align 1 _Z9cuda_gemmIiLi128ELi2ELi1ELi512ELi4ELi4ELi64ELi0ELi0EEviiiPT_S1_S1_iii_param_5,
	.param .u32 _Z9cuda_gemmIiLi128ELi2ELi1ELi512ELi4ELi4ELi64ELi0ELi0EEviiiPT_S1_S1_iii_param_6,
	.param .u32 _Z9cuda_gemmIiLi128ELi2ELi1ELi512ELi4ELi4ELi64ELi0ELi0EEviiiPT_S1_S1_iii_param_7,
	.param .u32 _Z9cuda_gemmIiLi128ELi2ELi1ELi512ELi4ELi4ELi64ELi0ELi0EEviiiPT_S1_S1_iii_param_8
)
.maxntid 128
{
	.local .align 16 .b8 	__local_depot396[16];
	.reg .b64 	%SP;
	.reg .b64 	%SPL;
	.reg .pred 	%p<36>;
	.reg .b16 	%rs<4>;
	.reg .b32 	%r<304>;
	.reg .b64 	%rd<35>;
	// demoted variable
	.shared .align 128 .b8 _ZZ9cuda_gemmIiLi128ELi2ELi1ELi512ELi4ELi4ELi64ELi0ELi0EEviiiPT_S1_S1_iiiE11kron_fac_sh[80];
	// demoted variable
	.shared .align 128 .b8 _ZZ9cuda_gemmIiLi128ELi2ELi1ELi512ELi4ELi4ELi64ELi0ELi0EEviiiPT_S1_S1_iiiE3Ash[2048];
	mov.u64 	%SPL, __local_depot396;
	ld.param.u32 	%r120, [_Z9cuda_gemmIiLi128ELi2ELi1ELi512ELi4ELi4ELi64ELi0ELi0EEviiiPT_S1_S1_iii_param_2];
	ld.param.u64 	%rd7, [_Z9cuda_gemmIiLi128ELi2ELi1ELi512ELi4ELi4ELi64ELi0ELi0EEviiiPT_S1_S1_iii_param_3];
	ld.param.u64 	%rd5, [_Z9cuda_gemmIiLi128ELi2ELi1ELi512ELi4ELi4ELi64ELi0ELi0EEviiiPT_S1_S1_iii_param_4];
	ld.param.u64 	%rd6, [_Z9cuda_gemmIiLi128ELi2ELi1ELi512ELi4ELi4ELi64ELi0ELi0EEviiiPT_S1_S1_iii_param_5];
	ld.param.u32 	%r121, [_Z9cuda_gemmIiLi128ELi2ELi1ELi512ELi4ELi4ELi64ELi0ELi0EEviiiPT_S1_S1_iii_param_6];
	ld.param.u32 	%r122, [_Z9cuda_gemmIiLi128ELi2ELi1ELi512ELi4ELi4ELi64ELi0ELi0EEviiiPT_S1_S1_iii_param_7];
	cvta.to.global.u64 	%rd1, %rd7;
	add.u64 	%rd2, %SPL, 0;
	mov.u32 	%r1, %tid.x;
	mul.lo.s32 	%r2, %r122, %r121;
	setp.ge.u32 	%p1, %r1, %r2;
	@%p1 bra 	$L__BB396_3;
	mov.u32 	%r3, %ntid.x;
	cvta.to.global.u64 	%rd3, %rd5;
	mov.u32 	%r265, %r1;
$L__BB396_2:
	mul.wide.u32 	%rd9, %r265, 4;
	add.s64 	%rd10, %rd3, %rd9;
	ld.global.u32 	%r123, [%rd10];
	rem.u32 	%r124, %r265, %r121;
	mov.u32 	%r125, _ZZ9cuda_gemmIiLi128ELi2ELi1ELi512ELi4ELi4ELi64ELi0ELi0EEviiiPT_S1_S1_iiiE11kron_fac_sh;
	mad.lo.s32 	%r126, %r124, 20, %r125;
	div.u32 	%r127, %r265, %r122;
	shl.b32 	%r128, %r127, 2;
	add.s32 	%r129, %r126, %r128;
	st.shared.u32 	[%r129], %r123;
	add.s32 	%r265, %r265, %r3;
	setp.lt.u32 	%p2, %r265, %r2;
	@%p2 bra 	$L__BB396_2;
$L__BB396_3:
	div.s32 	%r6, 512, %r122;
	min.s32 	%r7, %r6, 128;
	cvt.u16.u32 	%rs2, %r7;
	div.s16 	%rs1, 128, %rs2;
	div.s16 	%rs3, 4, %rs1;
	cvt.s32.s16 	%r8, %rs3;
	div.u32 	%r10, %r1, %r7;
	mul.lo.s32 	%r130, %r10, %r7;
	sub.s32 	%r9, %r1, %r130;
	mov.u32 	%r270, %ctaid.y;
	mov.u32 	%r12, %nctaid.y;
	shl.b32 	%r13, %r12, 1;
	setp.ge.u32 	%p3, %r270, %r13;
	@%p3 bra 	$L__BB396_43;
	cvta.to.global.u64 	%rd4, %rd6;
	mov.u32 	%r132, %ctaid.x;
	shl.b32 	%r14, %r1, 2;
	shl.b32 	%r15, %r132, 9;
	mov.u32 	%r133, %ntid.x;
	shl.b32 	%r16, %r133, 2;
	and.b32  	%r17, %r9, 3;
	min.s32 	%r18, %r121, 4;
	and.b32  	%r19, %r1, 3;
	shr.s32 	%r134, %r120, 31;
	shr.u32 	%r135, %r134, 23;
	add.s32 	%r136, %r120, %r135;
	shr.s32 	%r20, %r136, 9;
	mad.lo.s32 	%r21, %r6, %r132, %r1;
	add.s32 	%r22, %r14, %r16;
	max.u32 	%r137, %r22, 512;
	setp.lt.u32 	%p4, %r22, 512;
	selp.u32 	%r138, 1, 0, %p4;
	or.b32  	%r139, %r22, %r138;
	sub.s32 	%r140, %r137, %r139;
	div.u32 	%r141, %r140, %r16;
	add.s32 	%r23, %r141, %r138;
	and.b32  	%r24, %r23, 3;
	shl.b32 	%r142, %r1, 4;
	mov.u32 	%r143, _ZZ9cuda_gemmIiLi128ELi2ELi1ELi512ELi4ELi4ELi64ELi0ELi0EEviiiPT_S1_S1_iiiE3Ash;
	add.s32 	%r25, %r143, %r142;
	shl.b32 	%r36, %r133, 4;
	add.s32 	%r26, %r25, %r36;
	add.s32 	%r27, %r22, %r16;
	add.s32 	%r144, %r9, 1;
	and.b32  	%r28, %r144, 3;
	xor.b32  	%r29, %r17, 2;
	add.s32 	%r145, %r9, -1;
	and.b32  	%r30, %r145, 3;
	setp.lt.s32 	%p5, %r17, %r122;
	selp.b32 	%r146, 0, %r122, %p5;
	sub.s32 	%r31, %r17, %r146;
	add.s32 	%r147, %r17, 1;
	setp.lt.s32 	%p6, %r147, %r122;
	selp.b32 	%r148, 0, %r122, %p6;
	sub.s32 	%r32, %r147, %r148;
	add.s32 	%r149, %r17, 2;
	setp.lt.s32 	%p7, %r149, %r122;
	selp.b32 	%r150, 0, %r122, %p7;
	sub.s32 	%r33, %r149, %r150;
	add.s32 	%r151, %r17, 3;
	setp.lt.s32 	%p8, %r151, %r122;
	selp.b32 	%r152, 0, %r122, %p8;
	sub.s32 	%r34, %r151, %r152;
	mad.lo.s32 	%r35, %r133, 12, %r15;
	shl.b32 	%r153, %r133, 3;
	add.s32 	%r37, %r15, %r153;
	mul.lo.s32 	%r38, %r133, 48;
	shl.b32 	%r39, %r133, 6;
	shl.b32 	%r40, %r133, 5;
	cvt.s32.s16 	%r41, %rs1;
	shl.b32 	%r220, %r19, 2;
$L__BB396_5:
	setp.eq.s32 	%p9, %r24, 3;
	mov.b32 	%r154, 0;
	st.local.v4.u32 	[%rd2], {%r154, %r154, %r154, %r154};
	mul.lo.s32 	%r47, %r270, %r120;
	add.s32 	%r48, %r47, %r15;
	mov.u32 	%r271, %r14;
	@%p9 bra 	$L__BB396_9;
	setp.eq.s32 	%p10, %r24, 0;
	add.s32 	%r155, %r48, %r14;
	mul.wide.s32 	%rd11, %r155, 4;
	add.s64 	%rd12, %rd1, %rd11;
	ld.global.v4.u32 	{%r156, %r157, %r158, %r159}, [%rd12];
	st.shared.v4.u32 	[%r25], {%r156, %r157, %r158, %r159};
	mov.u32 	%r271, %r22;
	@%p10 bra 	$L__BB396_9;
	setp.eq.s32 	%p11, %r24, 1;
	add.s32 	%r160, %r48, %r22;
	mul.wide.s32 	%rd13, %r160, 4;
	add.s64 	%rd14, %rd1, %rd13;
	ld.global.v4.u32 	{%r161, %r162, %r163, %r164}, [%rd14];
	st.shared.v4.u32 	[%r26], {%r161, %r162, %r163, %r164};
	mov.u32 	%r271, %r27;
	@%p11 bra 	$L__BB396_9;
	add.s32 	%r271, %r27, %r16;
	add.s32 	%r165, %r48, %r27;
	mul.wide.s32 	%rd15, %r165, 4;
	add.s64 	%rd16, %rd1, %rd15;
	ld.global.v4.u32 	{%r166, %r167, %r168, %r169}, [%rd16];
	shl.b32 	%r170, %r16, 2;
	add.s32 	%r171, %r26, %r170;
	st.shared.v4.u32 	[%r171], {%r166, %r167, %r168, %r169};
$L__BB396_9:
	setp.lt.u32 	%p12, %r23, 3;
	@%p12 bra 	$L__BB396_12;
	add.s32 	%r172, %r35, %r271;
	add.s32 	%r276, %r172, %r47;
	add.s32 	%r173, %r37, %r271;
	add.s32 	%r275, %r173, %r47;
	add.s32 	%r174, %r15, %r271;
	add.s32 	%r272, %r174, %r47;
	add.s32 	%r274, %r272, %r16;
	shl.b32 	%r175, %r271, 2;
	mov.u32 	%r176, _ZZ9cuda_gemmIiLi128ELi2ELi1ELi512ELi4ELi4ELi64ELi0ELi0EEviiiPT_S1_S1_iiiE3Ash;
	add.s32 	%r273, %r176, %r175;
$L__BB396_11:
	mul.wide.s32 	%rd17, %r276, 4;
	add.s64 	%rd18, %rd1, %rd17;
	mul.wide.s32 	%rd19, %r275, 4;
	add.s64 	%rd20, %rd1, %rd19;
	mul.wide.s32 	%rd21, %r274, 4;
	add.s64 	%rd22, %rd1, %rd21;
	mul.wide.s32 	%rd23, %r272, 4;
	add.s64 	%rd24, %rd1, %rd23;
	ld.global.v4.u32 	{%r177, %r178, %r179, %r180}, [%rd24];
	st.shared.v4.u32 	[%r273], {%r177, %r178, %r179, %r180};
	add.s32 	%r181, %r271, %r16;
	ld.global.v4.u32 	{%r182, %r183, %r184, %r185}, [%rd22];
	add.s32 	%r186, %r273, %r36;
	st.shared.v4.u32 	[%r186], {%r182, %r183, %r184, %r185};
	add.s32 	%r187, %r181, %r16;
	ld.global.v4.u32 	{%r188, %r189, %r190, %r191}, [%rd20];
	add.s32 	%r192, %r273, %r40;
	st.shared.v4.u32 	[%r192], {%r188, %r189, %r190, %r191};
	add.s32 	%r193, %r187, %r16;
	ld.global.v4.u32 	{%r194, %r195, %r196, %r197}, [%rd18];
	add.s32 	%r198, %r273, %r38;
	st.shared.v4.u32 	[%r198], {%r194, %r195, %r196, %r197};
	add.s32 	%r271, %r193, %r16;
	add.s32 	%r276, %r276, %r36;
	add.s32 	%r275, %r275, %r36;
	add.s32 	%r274, %r274, %r36;
	add.s32 	%r273, %r273, %r39;
	add.s32 	%r272, %r272, %r36;
	setp.lt.u32 	%p13, %r271, 512;
	@%p13 bra 	$L__BB396_11;
$L__BB396_12:
	setp.lt.s32 	%p14, %r6, 1;
	bar.sync 	0;
	mov.b32 	%r278, 0;
	mov.u32 	%r279, %r278;
	mov.u32 	%r280, %r278;
	mov.u32 	%r281, %r278;
	@%p14 bra 	$L__BB396_42;
	mov.b32 	%r290, 0;
	mov.u32 	%r291, %r290;
$L__BB396_14:
	setp.gt.s32 	%p15, %r122, 0;
	add.s32 	%r201, %r291, %r9;
	mul.lo.s32 	%r83, %r201, %r122;
	@%p15 bra 	$L__BB396_15;
	bra.uni 	$L__BB396_16;
$L__BB396_15:
	add.s32 	%r202, %r17, %r83;
	shl.b32 	%r203, %r202, 2;
	mov.u32 	%r204, _ZZ9cuda_gemmIiLi128ELi2ELi1ELi512ELi4ELi4ELi64ELi0ELi0EEviiiPT_S1_S1_iiiE3Ash;
	add.s32 	%r205, %r204, %r203;
	ld.shared.u32 	%r292, [%r205];
$L__BB396_16:
	setp.lt.s32 	%p16, %r122, 2;
	@%p16 bra 	$L__BB396_18;
	add.s32 	%r206, %r28, %r83;
	shl.b32 	%r207, %r206, 2;
	mov.u32 	%r208, _ZZ9cuda_gemmIiLi128ELi2ELi1ELi512ELi4ELi4ELi64ELi0ELi0EEviiiPT_S1_S1_iiiE3Ash;
	add.s32 	%r209, %r208, %r207;
	ld.shared.u32 	%r288, [%r209];
$L__BB396_18:
	setp.lt.s32 	%p17, %r122, 3;
	@%p17 bra 	$L__BB396_20;
	add.s32 	%r210, %r29, %r83;
	shl.b32 	%r211, %r210, 2;
	mov.u32 	%r212, _ZZ9cuda_gemmIiLi128ELi2ELi1ELi512ELi4ELi4ELi64ELi0ELi0EEviiiPT_S1_S1_iiiE3Ash;
	add.s32 	%r213, %r212, %r211;
	ld.shared.u32 	%r287, [%r213];
$L__BB396_20:
	setp.lt.s32 	%p18, %r122, 4;
	@%p18 bra 	$L__BB396_22;
	add.s32 	%r214, %r30, %r83;
	shl.b32 	%r215, %r214, 2;
	mov.u32 	%r216, _ZZ9cuda_gemmIiLi128ELi2ELi1ELi512ELi4ELi4ELi64ELi0ELi0EEviiiPT_S1_S1_iiiE3Ash;
	add.s32 	%r217, %r216, %r215;
	ld.shared.u32 	%r286, [%r217];
$L__BB396_22:
	setp.lt.s32 	%p19, %r10, %r18;
	@%p19 bra 	$L__BB396_23;
	bra.uni 	$L__BB396_40;
$L__BB396_23:
	mul.lo.s32 	%r84, %r290, %r8;
	mov.b32 	%r296, 0;
	mov.u32 	%r297, %r10;
$L__BB396_24:
	setp.gt.u32 	%p20, %r122, 64;
	mov.u32 	%r219, _ZZ9cuda_gemmIiLi128ELi2ELi1ELi512ELi4ELi4ELi64ELi0ELi0EEviiiPT_S1_S1_iiiE11kron_fac_sh;
	mad.lo.s32 	%r95, %r297, 20, %r219;
	add.s32 	%r221, %r95, %r220;
	ld.shared.u32 	%r96, [%r221];
	@%p20 bra 	$L__BB396_31;
	setp.lt.s32 	%p25, %r122, 2;
	shfl.sync.idx.b32	%r235|%p26, %r96, %r31, 7199, -1;
	mul.lo.s32 	%r303, %r235, %r292;
	@%p25 bra 	$L__BB396_27;
	shfl.sync.idx.b32	%r236|%p27, %r96, %r32, 7199, -1;
	mad.lo.s32 	%r303, %r236, %r288, %r303;
$L__BB396_27:
	setp.lt.s32 	%p28, %r122, 3;
	@%p28 bra 	$L__BB396_29;
	shfl.sync.idx.b32	%r237|%p29, %r96, %r33, 7199, -1;
	mad.lo.s32 	%r303, %r237, %r287, %r303;
$L__BB396_29:
	setp.lt.s32 	%p30, %r122, 4;
	@%p30 bra 	$L__BB396_39;
	shfl.sync.idx.b32	%r238|%p31, %r96, %r34, 7199, -1;
	mad.lo.s32 	%r303, %r238, %r286, %r303;
	bra.uni 	$L__BB396_39;
$L__BB396_31:
	setp.lt.s32 	%p21, %r122, 1;
	mov.b32 	%r303, 0;
	@%p21 bra 	$L__BB396_33;
	shl.b32 	%r223, %r17, 2;
	add.s32 	%r224, %r95, %r223;
	ld.shared.u32 	%r225, [%r224];
	mul.lo.s32 	%r303, %r225, %r292;
$L__BB396_33:
	setp.lt.s32 	%p22, %r122, 2;
	@%p22 bra 	$L__BB396_35;
	shl.b32 	%r226, %r28, 2;
	add.s32 	%r227, %r95, %r226;
	ld.shared.u32 	%r228, [%r227];
	mad.lo.s32 	%r303, %r228, %r288, %r303;
$L__BB396_35:
	setp.lt.s32 	%p23, %r122, 3;
	@%p23 bra 	$L__BB396_37;
	shl.b32 	%r229, %r29, 2;
	add.s32 	%r230, %r95, %r229;
	ld.shared.u32 	%r231, [%r230];
	mad.lo.s32 	%r303, %r231, %r287, %r303;
$L__BB396_37:
	setp.lt.s32 	%p24, %r122, 4;
	@%p24 bra 	$L__BB396_39;
	shl.b32 	%r232, %r30, 2;
	add.s32 	%r233, %r95, %r232;
	ld.shared.u32 	%r234, [%r233];
	mad.lo.s32 	%r303, %r234, %r286, %r303;
$L__BB396_39:
	add.s32 	%r239, %r296, %r84;
	mul.wide.s32 	%rd25, %r239, 4;
	add.s64 	%rd26, %rd2, %rd25;
	ld.local.u32 	%r240, [%rd26];
	add.s32 	%r241, %r240, %r303;
	st.local.u32 	[%rd26], %r241;
	add.s32 	%r297, %r297, %r41;
	add.s32 	%r296, %r296, 1;
	setp.lt.s32 	%p32, %r297, %r18;
	@%p32 bra 	$L__BB396_24;
$L__BB396_40:
	add.s32 	%r291, %r291, %r7;
	add.s32 	%r290, %r290, 1;
	setp.lt.s32 	%p33, %r291, %r6;
	@%p33 bra 	$L__BB396_14;
	ld.local.v4.u32 	{%r281, %r280, %r279, %r278}, [%rd2];
$L__BB396_42:
	ld.param.u32 	%r264, [_Z9cuda_gemmIiLi128ELi2ELi1ELi512ELi4ELi4ELi64ELi0ELi0EEviiiPT_S1_S1_iii_param_1];
	bar.sync 	0;
	shl.b32 	%r242, %r6, 7;
	div.s32 	%r243, %r242, %r7;
	mul.lo.s32 	%r244, %r20, %r243;
	mad.lo.s32 	%r245, %r270, %r264, %r21;
	mul.wide.s32 	%rd27, %r245, 4;
	add.s64 	%rd28, %rd4, %rd27;
	st.global.u32 	[%rd28], %r281;
	rem.s32 	%r246, 1, %r8;
	add.s32 	%r247, %r8, 1;
	setp.lt.u32 	%p34, %r247, 3;
	shl.b32 	%r248, %r8, 7;
	selp.b32 	%r249, %r248, 0, %p34;
	add.s32 	%r250, %r245, %r249;
	mad.lo.s32 	%r251, %r246, %r244, %r250;
	mul.wide.s32 	%rd29, %r251, 4;
	add.s64 	%rd30, %rd4, %rd29;
	st.global.u32 	[%rd30], %r280;
	div.s32 	%r252, 2, %r8;
	shl.b32 	%r253, %r252, 7;
	mul.lo.s32 	%r254, %r252, %r8;
	sub.s32 	%r255, 2, %r254;
	add.s32 	%r256, %r245, %r253;
	mad.lo.s32 	%r257, %r255, %r244, %r256;
	mul.wide.s32 	%rd31, %r257, 4;
	add.s64 	%rd32, %rd4, %rd31;
	st.global.u32 	[%rd32], %r279;
	div.s32 	%r258, 3, %r8;
	shl.b32 	%r259, %r258, 7;
	mul.lo.s32 	%r260, %r258, %r8;
	sub.s32 	%r261, 3, %r260;
	add.s32 	%r262, %r245, %r259;
	mad.lo.s32 	%r263, %r261, %r244, %r262;
	mul.wide.s32 	%rd33, %r263, 4;
	add.s64 	%rd34, %rd4, %rd33;
	st.global.u32 	[%rd34], %r278;
	add.s32 	%r270, %r270, %r12;
	setp.lt.u32 	%p35, %r270, %r13;
	@%p35 bra 	$L__BB396_5;
$L__BB396_43:
	ret;

}
	// .globl	_Z9cuda_gemmIiLi128ELi2ELi1ELi512ELi4ELi4ELi64ELi0ELi1EEviiiPT_S1_S1_iii
.visible .entry _Z9cuda_gemmIiLi128ELi2ELi1ELi512ELi4ELi4ELi64ELi0ELi1EEviiiPT_S1_S1_iii(
	.param .u32 _Z9cuda_gemmIiLi128ELi2ELi1ELi512ELi4ELi4ELi64ELi0ELi1EEviiiPT_S1_S1_iii_param_0,
	.param .u32 _Z9cuda_gemmIiLi128ELi2ELi1ELi512ELi4ELi4ELi64ELi0ELi1EEviiiPT_S1_S1_iii_param_1,
	.param .u32 _Z9cuda_gemmIiLi128ELi2ELi1ELi512ELi4ELi4ELi64ELi0ELi1EEviiiPT_S1_S1_iii_param_2,
	.param .u64 .ptr .align 1 _Z9cuda_gemmIiLi128ELi2ELi1ELi512ELi4ELi4ELi64ELi0ELi1EEviiiPT_S1_S1_iii_param_3,
	.param .u64 .ptr .align 1 _Z9cuda_gemmIiLi128ELi2ELi1ELi512ELi4ELi4ELi64ELi0ELi1EEviiiPT_S1_S1_iii_param_4,
	.param .u64 .ptr .align 1 _Z9cuda_gemmIiLi128ELi2ELi1ELi512ELi4ELi4ELi64ELi0ELi1EEviiiPT_S1_S1_iii_param_5,
	.param .u32 _Z9cuda_gemmIiLi128ELi2ELi1ELi512ELi4ELi4ELi64ELi0ELi1EEviiiPT_S1_S1_iii_param_6,
	.param .u32 _Z9cuda_gemmIiLi128ELi2ELi1ELi512ELi4ELi4ELi64ELi0ELi1EEviiiPT_S1_S1_iii_param_7,
	.param .u32 _Z9cuda_gemmIiLi128ELi2ELi1ELi512ELi4ELi4ELi64ELi0ELi1EEviiiPT_S1_S1_iii_param_8
)
.maxntid 128
{
	.reg .pred 	%p<27>;
	.reg .b32 	%r<187>;
	.reg .b64 	%rd<31>;
	// demoted variable
	.shared .align 128 .b8 _ZZ9cuda_gemmIiLi128ELi2ELi1ELi512ELi4ELi4ELi64ELi0ELi1EEviiiPT_S1_S1_iiiE11kron_fac_sh[80];
	// demoted variable
	.shared .align 128 .b8 _ZZ9cuda_gemmIiLi128ELi2ELi1ELi512ELi4ELi4ELi64ELi0ELi1EEviiiPT_S1_S1_iiiE3Ash[2048];
	ld.param.u32 	%r54, [_Z9cuda_gemmIiLi128ELi2ELi1ELi512ELi4ELi4ELi64ELi0ELi1EEviiiPT_S1_S1_iii_param_1];
	ld.param.u32 	%r55, [_Z9cuda_gemmIiLi128ELi2ELi1ELi512ELi4ELi4ELi64ELi0ELi1EEviiiPT_S1_S1_iii_param_2];
	ld.param.u64 	%rd6, [_Z9cuda_gemmIiLi128ELi2ELi1ELi512ELi4ELi4ELi64ELi0ELi1EEviiiPT_S1_S1_iii_param_3];
	ld.param.u64 	%rd4, [_Z9cuda_gemmIiLi128ELi2ELi1ELi512ELi4ELi4ELi64ELi0ELi1EEviiiPT_S1_S1_iii_param_4];
	ld.param.u64 	%rd5, [_Z9cuda_gemmIiLi128ELi2ELi1ELi512ELi4ELi4ELi64ELi0ELi1EEviiiPT_S1_S1_iii_param_5];
	cvta.to.global.u64 	%rd1, %rd6;
	mov.u32 	%r1, %tid.x;
	setp.gt.u32 	%p1, %r1, 15;
	@%p1 bra 	$L__BB397_3;
	mov.u32 	%r2, %ntid.x;
	cvta.to.global.u64 	%rd2, %rd4;
	mov.u32 	%r58, _ZZ9cuda_gemmIiLi128ELi2ELi1ELi512ELi4ELi4ELi64ELi0ELi1EEviiiPT_S1_S1_iiiE11kron_fac_sh;
	mov.u32 	%r178, %r1;
$L__BB397_2:
	mul.wide.u32 	%rd7, %r178, 4;
	add.s64 	%rd8, %rd2, %rd7;
	ld.global.u32 	%r56, [%rd8];
	and.b32  	%r57, %r178, 3;
	mad.lo.s32 	%r59, %r57, 20, %r58;
	and.b32  	%r60, %r178, -4;
	add.s32 	%r61, %r59, %r60;
	st.shared.u32 	[%r61], %r56;
	add.s32 	%r178, %r178, %r2;
	setp.lt.u32 	%p2, %r178, 16;
	@%p2 bra 	$L__BB397_2;
$L__BB397_3:
	mov.u32 	%r179, %ctaid.y;
	mov.u32 	%r6, %nctaid.y;
	shl.b32 	%r7, %r6, 1;
	setp.ge.u32 	%p3, %r179, %r7;
	@%p3 bra 	$L__BB397_13;
	cvta.to.global.u64 	%rd3, %rd5;
	mov.u32 	%r62, %ctaid.x;
	shl.b32 	%r8, %r1, 2;
	shl.b32 	%r9, %r62, 9;
	mov.u32 	%r63, %ntid.x;
	shl.b32 	%r10, %r63, 2;
	and.b32  	%r11, %r1, 3;
	shl.b32 	%r64, %r62, 7;
	shr.s32 	%r65, %r55, 31;
	shr.u32 	%r66, %r65, 23;
	add.s32 	%r67, %r55, %r66;
	shr.s32 	%r12, %r67, 9;
	or.b32  	%r13, %r64, %r1;
	add.s32 	%r14, %r8, %r10;
	max.u32 	%r68, %r14, 512;
	setp.lt.u32 	%p4, %r14, 512;
	selp.u32 	%r69, 1, 0, %p4;
	or.b32  	%r70, %r14, %r69;
	sub.s32 	%r71, %r68, %r70;
	div.u32 	%r72, %r71, %r10;
	add.s32 	%r15, %r72, %r69;
	and.b32  	%r16, %r15, 3;
	shl.b32 	%r73, %r1, 4;
	mov.u32 	%r74, _ZZ9cuda_gemmIiLi128ELi2ELi1ELi512ELi4ELi4ELi64ELi0ELi1EEviiiPT_S1_S1_iiiE3Ash;
	add.s32 	%r17, %r74, %r73;
	shl.b32 	%r26, %r63, 4;
	add.s32 	%r18, %r17, %r26;
	add.s32 	%r19, %r14, %r10;
	and.b32  	%r75, %r8, 12;
	add.s32 	%r20, %r17, %r75;
	add.s32 	%r76, %r1, 1;
	and.b32  	%r21, %r76, 3;
	shl.b32 	%r77, %r76, 2;
	and.b32  	%r78, %r77, 12;
	add.s32 	%r22, %r17, %r78;
	xor.b32  	%r23, %r11, 2;
	add.s32 	%r79, %r1, -1;
	and.b32  	%r24, %r79, 3;
	mad.lo.s32 	%r25, %r63, 12, %r9;
	shl.b32 	%r80, %r63, 3;
	add.s32 	%r27, %r9, %r80;
	mul.lo.s32 	%r28, %r63, 48;
	shl.b32 	%r29, %r63, 6;
	shl.b32 	%r30, %r63, 5;
$L__BB397_5:
	setp.eq.s32 	%p5, %r16, 3;
	mul.lo.s32 	%r32, %r179, %r55;
	add.s32 	%r33, %r32, %r9;
	mov.u32 	%r180, %r8;
	@%p5 bra 	$L__BB397_9;
	setp.eq.s32 	%p6, %r16, 0;
	add.s32 	%r81, %r33, %r8;
	mul.wide.s32 	%rd9, %r81, 4;
	add.s64 	%rd10, %rd1, %rd9;
	ld.global.v4.u32 	{%r82, %r83, %r84, %r85}, [%rd10];
	st.shared.v4.u32 	[%r17], {%r82, %r83, %r84, %r85};
	mov.u32 	%r180, %r14;
	@%p6 bra 	$L__BB397_9;
	setp.eq.s32 	%p7, %r16, 1;
	add.s32 	%r86, %r33, %r14;
	mul.wide.s32 	%rd11, %r86, 4;
	add.s64 	%rd12, %rd1, %rd11;
	ld.global.v4.u32 	{%r87, %r88, %r89, %r90}, [%rd12];
	st.shared.v4.u32 	[%r18], {%r87, %r88, %r89, %r90};
	mov.u32 	%r180, %r19;
	@%p7 bra 	$L__BB397_9;
	add.s32 	%r180, %r19, %r10;
	add.s32 	%r91, %r33, %r19;
	mul.wide.s32 	%rd13, %r91, 4;
	add.s64 	%rd14, %rd1, %rd13;
	ld.global.v4.u32 	{%r92, %r93, %r94, %r95}, [%rd14];
	shl.b32 	%r96, %r10, 2;
	add.s32 	%r97, %r18, %r96;
	st.shared.v4.u32 	[%r97], {%r92, %r93, %r94, %r95};
$L__BB397_9:
	setp.lt.u32 	%p8, %r15, 3;
	@%p8 bra 	$L__BB397_12;
	add.s32 	%r98, %r25, %r180;
	add.s32 	%r185, %r98, %r32;
	add.s32 	%r99, %r27, %r180;
	add.s32 	%r184, %r99, %r32;
	add.s32 	%r100, %r9, %r180;
	add.s32 	%r181, %r100, %r32;
	add.s32 	%r183, %r181, %r10;
	shl.b32 	%r101, %r180, 2;
	mov.u32 	%r102, _ZZ9cuda_gemmIiLi128ELi2ELi1ELi512ELi4ELi4ELi64ELi0ELi1EEviiiPT_S1_S1_iiiE3Ash;
	add.s32 	%r182, %r102, %r101;
$L__BB397_11:
	mul.wide.s32 	%rd15, %r185, 4;
	add.s64 	%rd16, %rd1, %rd15;
	mul.wide.s32 	%rd17, %r184, 4;
	add.s64 	%rd18, %rd1, %rd17;
	mul.wide.s32 	%rd19, %r183, 4;
	add.s64 	%rd20, %rd1, %rd19;
	mul.wide.s32 	%rd21, %r181, 4;
	add.s64 	%rd22, %rd1, %rd21;
	ld.global.v4.u32 	{%r103, %r104, %r105, %r106}, [%rd22];
	st.shared.v4.u32 	[%r182], {%r103, %r104, %r105, %r106};
	add.s32 	%r107, %r180, %r10;
	ld.global.v4.u32 	{%r108, %r109, %r110, %r111}, [%rd20];
	add.s32 	%r112, %r182, %r26;
	st.shared.v4.u32 	[%r112], {%r108, %r109, %r110, %r111};
	add.s32 	%r113, %r107, %r10;
	ld.global.v4.u32 	{%r114, %r115, %r116, %r117}, [%rd18];
	add.s32 	%r118, %r182, %r30;
	st.shared.v4.u32 	[%r118], {%r114, %r115, %r116, %r117};
	add.s32 	%r119, %r113, %r10;
	ld.global.v4.u32 	{%r120, %r121, %r122, %r123}, [%rd16];
	add.s32 	%r124, %r182, %r28;
	st.shared.v4.u32 	[%r124], {%r120, %r121, %r122, %r123};
	add.s32 	%r180, %r119, %r10;
	add.s32 	%r185, %r185, %r26;
	add.s32 	%r184, %r184, %r26;
	add.s32 	%r183, %r183, %r26;
	add.s32 	%r182, %r182, %r29;
	add.s32 	%r181, %r181, %r26;
	setp.lt.u32 	%p9, %r180, 512;
	@%p9 bra 	$L__BB397_11;
$L__BB397_12:
	bar.sync 	0;
	ld.shared.u32 	%r125, [%r20];
	ld.shared.u32 	%r126, [%r22];
	shl.b32 	%r127, %r23, 2;
	add.s32 	%r128, %r17, %r127;
	ld.shared.u32 	%r129, [%r128];
	shl.b32 	%r130, %r24, 2;
	add.s32 	%r131, %r17, %r130;
	ld.shared.u32 	%r132, [%r131];
	shl.b32 	%r133, %r11, 2;
	mov.u32 	%r134, _ZZ9cuda_gemmIiLi128ELi2ELi1ELi512ELi4ELi4ELi64ELi0ELi1EEviiiPT_S1_S1_iiiE11kron_fac_sh;
	add.s32 	%r135, %r134, %r133;
	ld.shared.u32 	%r136, [%r135];
	shfl.sync.idx.b32	%r137|%p10, %r136, %r11, 7199, -1;
	mul.lo.s32 	%r138, %r137, %r125;
	shfl.sync.idx.b32	%r139|%p11, %r136, %r21, 7199, -1;
	mad.lo.s32 	%r140, %r139, %r126, %r138;
	shfl.sync.idx.b32	%r141|%p12, %r136, %r23, 7199, -1;
	mad.lo.s32 	%r142, %r141, %r129, %r140;
	shfl.sync.idx.b32	%r143|%p13, %r136, %r24, 7199, -1;
	mad.lo.s32 	%r144, %r143, %r132, %r142;
	ld.shared.u32 	%r145, [%r135+20];
	shfl.sync.idx.b32	%r146|%p14, %r145, %r11, 7199, -1;
	mul.lo.s32 	%r147, %r146, %r125;
	shfl.sync.idx.b32	%r148|%p15, %r145, %r21, 7199, -1;
	mad.lo.s32 	%r149, %r148, %r126, %r147;
	shfl.sync.idx.b32	%r150|%p16, %r145, %r23, 7199, -1;
	mad.lo.s32 	%r151, %r150, %r129, %r149;
	shfl.sync.idx.b32	%r152|%p17, %r145, %r24, 7199, -1;
	mad.lo.s32 	%r153, %r152, %r132, %r151;
	ld.shared.u32 	%r154, [%r135+40];
	shfl.sync.idx.b32	%r155|%p18, %r154, %r11, 7199, -1;
	mul.lo.s32 	%r156, %r155, %r125;
	shfl.sync.idx.b32	%r157|%p19, %r154, %r21, 7199, -1;
	mad.lo.s32 	%r158, %r157, %r126, %r156;
	shfl.sync.idx.b32	%r159|%p20, %r154, %r23, 7199, -1;
	mad.lo.s32 	%r160, %r159, %r129, %r158;
	shfl.sync.idx.b32	%r161|%p21, %r154, %r24, 7199, -1;
	mad.lo.s32 	%r162, %r161, %r132, %r160;
	ld.shared.u32 	%r163, [%r135+60];
	shfl.sync.idx.b32	%r164|%p22, %r163, %r11, 7199, -1;
	mul.lo.s32 	%r165, %r164, %r125;
	shfl.sync.idx.b32	%r166|%p23, %r163, %r21, 7199, -1;
	mad.lo.s32 	%r167, %r166, %r126, %r165;
	shfl.sync.idx.b32	%r168|%p24, %r163, %r23, 7199, -1;
	mad.lo.s32 	%r169, %r168, %r129, %r167;
	shfl.sync.idx.b32	%r170|%p25, %r163, %r24, 7199, -1;
	mad.lo.s32 	%r171, %r170, %r132, %r169;
	bar.sync 	0;
	mad.lo.s32 	%r172, %r179, %r54, %r13;
	mul.wide.s32 	%rd23, %r172, 4;
	add.s64 	%rd24, %rd3, %rd23;
	st.global.u32 	[%rd24], %r144;
	shl.b32 	%r173, %r12, 7;
	add.s32 	%r174, %r172, %r173;
	mul.wide.s32 	%rd25, %r174, 4;
	add.s64 	%rd26, %rd3, %rd25;
	st.global.u32 	[%rd26], %r153;
	shl.b32 	%r175, %r12, 8;
	add.s32 	%r176, %r175, %r172;
	mul.wide.s32 	%rd27, %r176, 4;
	add.s64 	%rd28, %rd3, %rd27;
	st.global.u32 	[%rd28], %r162;
	add.s32 	%r177, %r176, %r173;
	mul.wide.s32 	%rd29, %r177, 4;
	add.s64 	%rd30, %rd3, %rd29;
	st.global.u32 	[%rd30], %r171;
	add.s32 	%r179, %r179, %r6;
	setp.lt.u32 	%p26, %r179, %r7;
	@%p26 bra 	$L__BB397_5;
$L__BB397_13:
	ret;

}
	// .globl	_Z9cuda_gemmIiLi128ELi2ELi1ELi512ELi4ELi4ELi64ELi1ELi0EEviiiPT_S1_S1_iii
.visible .entry _Z9cuda_gemmIiLi128ELi2ELi1ELi512ELi4ELi4ELi64ELi1ELi0EEviiiPT_S1_S1_iii(
	.param .u32 _Z9cuda_gemmIiLi128ELi2ELi1ELi512ELi4ELi4ELi64ELi1ELi0EEviiiPT_S1_S1_iii_param_0,
	.param .u32 _Z9cuda_gemmIiLi128ELi2ELi1ELi512ELi4ELi4ELi64ELi1ELi0EEviiiPT_S1_S1_iii_param_1,
	.param .u32 _Z9cuda_gemmIiLi128ELi2ELi1ELi512ELi4ELi4ELi64ELi1ELi0EEviiiPT_S1_S1_iii_param_2,
	.param .u64 .ptr .align 1 _Z9cuda_gemmIiLi128ELi2ELi1ELi512ELi4ELi4ELi64ELi1ELi0EEviiiPT_S1_S1_iii_param_3,
	.param .u64 .ptr .align 1 _Z9cuda_gemmIiLi128ELi2ELi1ELi512ELi4ELi4ELi64ELi1ELi0EEviiiPT_S1_S1_iii_param_4,
	.param .u64 .ptr .align 1 _Z9cuda_gemmIiLi128ELi2ELi1ELi512ELi4ELi4ELi64ELi1ELi0EEviiiPT_S1_S1_iii_param_5,
	.param .u32 _Z9cuda_gemmIiLi128ELi2ELi1ELi512ELi4ELi4ELi64ELi1ELi0EEviiiPT_S1_S1_iii_param_6,
	.param .u32 _Z9cuda_gemmIiLi128ELi2ELi1ELi512ELi4ELi4ELi64ELi1ELi0EEviiiPT_S1_S1_iii_param_7,
	.param .u32 _Z9cuda_gemmIiLi128ELi2ELi1ELi512ELi4ELi4ELi64ELi1ELi0EEviiiPT_S1_S1_iii_param_8
)
.maxntid 128
{
	.local .align 16 .b8 	__local_depot398[16];
	.reg .b64 	%SP;
	.reg .b64 	%SPL;
	.reg .pred 	%p<36>;
	.reg .b16 	%rs<4>;
	.reg .b32 	%r<289>;
	.reg .b64 	%rd<35>;
	// demoted variable
	.shared .align 128 .b8 _ZZ9cuda_gemmIiLi128ELi2ELi1ELi512ELi4ELi4ELi64ELi1ELi0EEviiiPT_S1_S1_iiiE11kron_fac_sh[80];
	// demoted variable
	.shared .align 128 .b8 _ZZ9cuda_gemmIiLi128ELi2ELi1ELi512ELi4ELi4ELi64ELi1ELi0EEviiiPT_S1_S1_iiiE3Ash[2048];
	mov.u64 	%SPL, __local_depot398;
	ld.param.u64 	%rd7, [_Z9cuda_gemmIiLi128ELi2ELi1ELi512ELi4ELi4ELi64ELi1ELi0EEviiiPT_S1_S1_iii_param_3];
	ld.param.u64 	%rd5, [_Z9cuda_gemmIiLi128ELi2ELi1ELi512ELi4ELi4ELi64ELi1ELi0EEviiiPT_S1_S1_iii_param_4];
	ld.param.u64 	%rd6, [_Z9cuda_gemmIiLi128ELi2ELi1ELi512ELi4ELi4ELi64ELi1ELi0EEviiiPT_S1_S1_iii_param_5];
	ld.param.u32 	%r117, [_Z9cuda_gemmIiLi128ELi2ELi1ELi512ELi4ELi4ELi64ELi1ELi0EEviiiPT_S1_S1_iii_param_6];
	ld.param.u32 	%r118, [_Z9cuda_gemmIiLi128ELi2ELi1ELi512ELi4ELi4ELi64ELi1ELi0EEviiiPT_S1_S1_iii_param_7];
	cvta.to.global.u64 	%rd1, %rd7;
	add.u64 	%rd2, %SPL, 0;
	mov.u32 	%r1, %tid.x;
	mul.lo.s32 	%r2, %r118, %r117;
	setp.ge.u32 	%p1, %r1, %r2;
	@%p1 bra 	$L__BB398_3;
	mov.u32 	%r3, %ntid.x;
	cvta.to.global.u64 	%rd3, %rd5;
	mov.u32 	%r121, _ZZ9cuda_gemmIiLi128ELi2ELi1ELi512ELi4ELi4ELi64ELi1ELi0EEviiiPT_S1_S1_iiiE11kron_fac_sh;
	mov.u32 	%r250, %r1;
$L__BB398_2:
	mul.wide.u32 	%rd9, %r250, 4;
	add.s64 	%rd10, %rd3, %rd9;
	ld.global.u32 	%r119, [%rd10];
	rem.u32 	%r120, %r250, %r117;
	mad.lo.s32 	%r122, %r120, 20, %r121;
	div.u32 	%r123, %r250, %r118;
	shl.b32 	%r124, %r123, 2;
	add.s32 	%r125, %r122, %r124;
	st.shared.u32 	[%r125], %r119;
	add.s32 	%r250, %r250, %r3;
	setp.lt.u32 	%p2, %r250, %r2;
	@%p2 bra 	$L__BB398_2;
$L__BB398_3:
	div.s32 	%r6, 512, %r118;
	min.s32 	%r7, %r6, 128;
	cvt.u16.u32 	%rs1, %r7;
	div.s16 	%rs2, 128, %rs1;
	cvt.s32.s16 	%r8, %rs2;
	div.s16 	%rs3, 4, %rs2;
	cvt.s32.s16 	%r9, %rs3;
	div.u32 	%r11, %r1, %r7;
	mul.lo.s32 	%r126, %r11, %r7;
	sub.s32 	%r10, %r1, %r126;
	mov.u32 	%r255, %ctaid.y;
	mov.u32 	%r13, %nctaid.y;
	shl.b32 	%r14, %r13, 1;
	setp.ge.u32 	%p3, %r255, %r14;
	@%p3 bra 	$L__BB398_43;
	cvta.to.global.u64 	%rd4, %rd6;
	shl.b32 	%r15, %r1, 2;
	mov.u32 	%r128, %ntid.x;
	shl.b32 	%r16, %r128, 2;
	and.b32  	%r17, %r10, 3;
	min.s32 	%r18, %r117, 4;
	and.b32  	%r19, %r1, 3;
	mul.lo.s32 	%r129, %r7, %r6;
	mul.lo.s32 	%r20, %r129, %r8;
	add.s32 	%r21, %r15, %r16;
	max.u32 	%r130, %r21, 512;
	setp.lt.u32 	%p4, %r21, 512;
	selp.u32 	%r131, 1, 0, %p4;
	or.b32  	%r132, %r21, %r131;
	sub.s32 	%r133, %r130, %r132;
	div.u32 	%r134, %r133, %r16;
	add.s32 	%r22, %r134, %r131;
	and.b32  	%r23, %r22, 3;
	shl.b32 	%r135, %r1, 4;
	mov.u32 	%r136, _ZZ9cuda_gemmIiLi128ELi2ELi1ELi512ELi4ELi4ELi64ELi1ELi0EEviiiPT_S1_S1_iiiE3Ash;
	add.s32 	%r24, %r136, %r135;
	shl.b32 	%r36, %r128, 4;
	add.s32 	%r25, %r24, %r36;
	add.s32 	%r26, %r21, %r16;
	add.s32 	%r137, %r10, 1;
	and.b32  	%r27, %r137, 3;
	xor.b32  	%r28, %r17, 2;
	add.s32 	%r138, %r10, -1;
	and.b32  	%r29, %r138, 3;
	setp.lt.s32 	%p5, %r17, %r118;
	selp.b32 	%r139, 0, %r118, %p5;
	sub.s32 	%r30, %r17, %r139;
	add.s32 	%r140, %r17, 1;
	setp.lt.s32 	%p6, %r140, %r118;
	selp.b32 	%r141, 0, %r118, %p6;
	sub.s32 	%r31, %r140, %r141;
	add.s32 	%r142, %r17, 2;
	setp.lt.s32 	%p7, %r142, %r118;
	selp.b32 	%r143, 0, %r118, %p7;
	sub.s32 	%r32, %r142, %r143;
	add.s32 	%r144, %r17, 3;
	setp.lt.s32 	%p8, %r144, %r118;
	selp.b32 	%r145, 0, %r118, %p8;
	sub.s32 	%r33, %r144, %r145;
	add.s32 	%r146, %r9, 1;
	setp.lt.u32 	%p9, %r146, 3;
	shl.b32 	%r147, %r9, 7;
	selp.b32 	%r34, %r147, 0, %p9;
	mul.lo.s32 	%r35, %r128, 12;
	shl.b32 	%r37, %r128, 3;
	mul.lo.s32 	%r38, %r128, 48;
	shl.b32 	%r39, %r128, 6;
	shl.b32 	%r40, %r128, 5;
	shl.b32 	%r211, %r19, 2;
	div.s32 	%r233, %r20, %r7;
$L__BB398_5:
	setp.eq.s32 	%p10, %r23, 3;
	mov.b32 	%r148, 0;
	st.local.v4.u32 	[%rd2], {%r148, %r148, %r148, %r148};
	shl.b32 	%r46, %r255, 9;
	mov.u32 	%r256, %r15;
	@%p10 bra 	$L__BB398_9;
	setp.eq.s32 	%p11, %r23, 0;
	add.s32 	%r149, %r46, %r15;
	mul.wide.s32 	%rd11, %r149, 4;
	add.s64 	%rd12, %rd1, %rd11;
	ld.global.v4.u32 	{%r150, %r151, %r152, %r153}, [%rd12];
	st.shared.v4.u32 	[%r24], {%r150, %r151, %r152, %r153};
	mov.u32 	%r256, %r21;
	@%p11 bra 	$L__BB398_9;
	setp.eq.s32 	%p12, %r23, 1;
	add.s32 	%r154, %r46, %r21;
	mul.wide.s32 	%rd13, %r154, 4;
	add.s64 	%rd14, %rd1, %rd13;
	ld.global.v4.u32 	{%r155, %r156, %r157, %r158}, [%rd14];
	st.shared.v4.u32 	[%r25], {%r155, %r156, %r157, %r158};
	mov.u32 	%r256, %r26;
	@%p12 bra 	$L__BB398_9;
	add.s32 	%r256, %r26, %r16;
	add.s32 	%r159, %r46, %r26;
	mul.wide.s32 	%rd15, %r159, 4;
	add.s64 	%rd16, %rd1, %rd15;
	ld.global.v4.u32 	{%r160, %r161, %r162, %r163}, [%rd16];
	shl.b32 	%r164, %r16, 2;
	add.s32 	%r165, %r25, %r164;
	st.shared.v4.u32 	[%r165], {%r160, %r161, %r162, %r163};
$L__BB398_9:
	setp.lt.u32 	%p13, %r22, 3;
	@%p13 bra 	$L__BB398_12;
	add.s32 	%r257, %r256, %r46;
	add.s32 	%r261, %r257, %r35;
	add.s32 	%r260, %r257, %r37;
	add.s32 	%r259, %r257, %r16;
	shl.b32 	%r166, %r256, 2;
	mov.u32 	%r167, _ZZ9cuda_gemmIiLi128ELi2ELi1ELi512ELi4ELi4ELi64ELi1ELi0EEviiiPT_S1_S1_iiiE3Ash;
	add.s32 	%r258, %r167, %r166;
$L__BB398_11:
	mul.wide.s32 	%rd17, %r261, 4;
	add.s64 	%rd18, %rd1, %rd17;
	mul.wide.s32 	%rd19, %r260, 4;
	add.s64 	%rd20, %rd1, %rd19;
	mul.wide.s32 	%rd21, %r259, 4;
	add.s64 	%rd22, %rd1, %rd21;
	mul.wide.s32 	%rd23, %r257, 4;
	add.s64 	%rd24, %rd1, %rd23;
	ld.global.v4.u32 	{%r168, %r169, %r170, %r171}, [%rd24];
	st.shared.v4.u32 	[%r258], {%r168, %r169, %r170, %r171};
	add.s32 	%r172, %r256, %r16;
	ld.global.v4.u32 	{%r173, %r174, %r175, %r176}, [%rd22];
	add.s32 	%r177, %r258, %r36;
	st.shared.v4.u32 	[%r177], {%r173, %r174, %r175, %r176};
	add.s32 	%r178, %r172, %r16;
	ld.global.v4.u32 	{%r179, %r180, %r181, %r182}, [%rd20];
	add.s32 	%r183, %r258, %r40;
	st.shared.v4.u32 	[%r183], {%r179, %r180, %r181, %r182};
	add.s32 	%r184, %r178, %r16;
	ld.global.v4.u32 	{%r185, %r186, %r187, %r188}, [%rd18];
	add.s32 	%r189, %r258, %r38;
	st.shared.v4.u32 	[%r189], {%r185, %r186, %r187, %r188};
	add.s32 	%r256, %r184, %r16;
	add.s32 	%r261, %r261, %r36;
	add.s32 	%r260, %r260, %r36;
	add.s32 	%r259, %r259, %r36;
	add.s32 	%r258, %r258, %r39;
	add.s32 	%r257, %r257, %r36;
	setp.lt.u32 	%p14, %r256, 512;
	@%p14 bra 	$L__BB398_11;
$L__BB398_12:
	setp.lt.s32 	%p15, %r6, 1;
	bar.sync 	0;
	mov.b32 	%r263, 0;
	mov.u32 	%r264, %r263;
	mov.u32 	%r265, %r263;
	mov.u32 	%r266, %r263;
	@%p15 bra 	$L__BB398_42;
	mov.b32 	%r275, 0;
	mov.u32 	%r276, %r275;
$L__BB398_14:
	setp.gt.s32 	%p16, %r118, 0;
	add.s32 	%r192, %r276, %r10;
	mul.lo.s32 	%r81, %r192, %r118;
	@%p16 bra 	$L__BB398_15;
	bra.uni 	$L__BB398_16;
$L__BB398_15:
	add.s32 	%r193, %r17, %r81;
	shl.b32 	%r194, %r193, 2;
	mov.u32 	%r195, _ZZ9cuda_gemmIiLi128ELi2ELi1ELi512ELi4ELi4ELi64ELi1ELi0EEviiiPT_S1_S1_iiiE3Ash;
	add.s32 	%r196, %r195, %r194;
	ld.shared.u32 	%r277, [%r196];
$L__BB398_16:
	setp.lt.s32 	%p17, %r118, 2;
	@%p17 bra 	$L__BB398_18;
	add.s32 	%r197, %r27, %r81;
	shl.b32 	%r198, %r197, 2;
	mov.u32 	%r199, _ZZ9cuda_gemmIiLi128ELi2ELi1ELi512ELi4ELi4ELi64ELi1ELi0EEviiiPT_S1_S1_iiiE3Ash;
	add.s32 	%r200, %r199, %r198;
	ld.shared.u32 	%r273, [%r200];
$L__BB398_18:
	setp.lt.s32 	%p18, %r118, 3;
	@%p18 bra 	$L__BB398_20;
	add.s32 	%r201, %r28, %r81;
	shl.b32 	%r202, %r201, 2;
	mov.u32 	%r203, _ZZ9cuda_gemmIiLi128ELi2ELi1ELi512ELi4ELi4ELi64ELi1ELi0EEviiiPT_S1_S1_iiiE3Ash;
	add.s32 	%r204, %r203, %r202;
	ld.shared.u32 	%r272, [%r204];
$L__BB398_20:
	setp.lt.s32 	%p19, %r118, 4;
	@%p19 bra 	$L__BB398_22;
	add.s32 	%r205, %r29, %r81;
	shl.b32 	%r206, %r205, 2;
	mov.u32 	%r207, _ZZ9cuda_gemmIiLi128ELi2ELi1ELi512ELi4ELi4ELi64ELi1ELi0EEviiiPT_S1_S1_iiiE3Ash;
	add.s32 	%r208, %r207, %r206;
	ld.shared.u32 	%r271, [%r208];
$L__BB398_22:
	setp.lt.s32 	%p20, %r11, %r18;
	@%p20 bra 	$L__BB398_23;
	bra.uni 	$L__BB398_40;
$L__BB398_23:
	mul.lo.s32 	%r82, %r275, %r9;
	mov.b32 	%r281, 0;
	mov.u32 	%r282, %r11;
$L__BB398_24:
	setp.gt.u32 	%p21, %r118, 64;
	mov.u32 	%r210, _ZZ9cuda_gemmIiLi128ELi2ELi1ELi512ELi4ELi4ELi64ELi1ELi0EEviiiPT_S1_S1_iiiE11kron_fac_sh;
	mad.lo.s32 	%r93, %r282, 20, %r210;
	add.s32 	%r212, %r93, %r211;
	ld.shared.u32 	%r94, [%r212];
	@%p21 bra 	$L__BB398_31;
	setp.lt.s32 	%p26, %r118, 2;
	shfl.sync.idx.b32	%r226|%p27, %r94, %r30, 7199, -1;
	mul.lo.s32 	%r288, %r226, %r277;
	@%p26 bra 	$L__BB398_27;
	shfl.sync.idx.b32	%r227|%p28, %r94, %r31, 7199, -1;
	mad.lo.s32 	%r288, %r227, %r273, %r288;
$L__BB398_27:
	setp.lt.s32 	%p29, %r118, 3;
	@%p29 bra 	$L__BB398_29;
	shfl.sync.idx.b32	%r228|%p30, %r94, %r32, 7199, -1;
	mad.lo.s32 	%r288, %r228, %r272, %r288;
$L__BB398_29:
	setp.lt.s32 	%p31, %r118, 4;
	@%p31 bra 	$L__BB398_39;
	shfl.sync.idx.b32	%r229|%p32, %r94, %r33, 7199, -1;
	mad.lo.s32 	%r288, %r229, %r271, %r288;
	bra.uni 	$L__BB398_39;
$L__BB398_31:
	setp.lt.s32 	%p22, %r118, 1;
	mov.b32 	%r288, 0;
	@%p22 bra 	$L__BB398_33;
	shl.b32 	%r214, %r17, 2;
	add.s32 	%r215, %r93, %r214;
	ld.shared.u32 	%r216, [%r215];
	mul.lo.s32 	%r288, %r216, %r277;
$L__BB398_33:
	setp.lt.s32 	%p23, %r118, 2;
	@%p23 bra 	$L__BB398_35;
	shl.b32 	%r217, %r27, 2;
	add.s32 	%r218, %r93, %r217;
	ld.shared.u32 	%r219, [%r218];
	mad.lo.s32 	%r288, %r219, %r273, %r288;
$L__BB398_35:
	setp.lt.s32 	%p24, %r118, 3;
	@%p24 bra 	$L__BB398_37;
	shl.b32 	%r220, %r28, 2;
	add.s32 	%r221, %r93, %r220;
	ld.shared.u32 	%r222, [%r221];
	mad.lo.s32 	%r288, %r222, %r272, %r288;
$L__BB398_37:
	setp.lt.s32 	%p25, %r118, 4;
	@%p25 bra 	$L__BB398_39;
	shl.b32 	%r223, %r29, 2;
	add.s32 	%r224, %r93, %r223;
	ld.shared.u32 	%r225, [%r224];
	mad.lo.s32 	%r288, %r225, %r271, %r288;
$L__BB398_39:
	add.s32 	%r230, %r281, %r82;
	mul.wide.s32 	%rd25, %r230, 4;
	add.s64 	%rd26, %rd2, %rd25;
	ld.local.u32 	%r231, [%rd26];
	add.s32 	%r232, %r231, %r288;
	st.local.u32 	[%rd26], %r232;
	add.s32 	%r282, %r282, %r8;
	add.s32 	%r281, %r281, 1;
	setp.lt.s32 	%p33, %r282, %r18;
	@%p33 bra 	$L__BB398_24;
$L__BB398_40:
	add.s32 	%r276, %r276, %r7;
	add.s32 	%r275, %r275, 1;
	setp.lt.s32 	%p34, %r276, %r6;
	@%p34 bra 	$L__BB398_14;
	ld.local.v4.u32 	{%r266, %r265, %r264, %r263}, [%rd2];
$L__BB398_42:
	bar.sync 	0;
	add.s32 	%r234, %r46, %r1;
	mul.wide.s32 	%rd27, %r234, 4;
	add.s64 	%rd28, %rd4, %rd27;
	st.global.u32 	[%rd28], %r266;
	rem.s32 	%r235, 1, %r9;
	add.s32 	%r236, %r234, %r34;
	mad.lo.s32 	%r237, %r233, %r235, %r236;
	mul.wide.s32 	%rd29, %r237, 4;
	add.s64 	%rd30, %rd4, %rd29;
	st.global.u32 	[%rd30], %r265;
	div.s32 	%r238, 2, %r9;
	shl.b32 	%r239, %r238, 7;
	mul.lo.s32 	%r240, %r238, %r9;
	sub.s32 	%r241, 2, %r240;
	add.s32 	%r242, %r234, %r239;
	mad.lo.s32 	%r243, %r233, %r241, %r242;
	mul.wide.s32 	%rd31, %r243, 4;
	add.s64 	%rd32, %rd4, %rd31;
	st.global.u32 	[%rd32], %r264;
	div.s32 	%r244, 3, %r9;
	shl.b32 	%r245, %r244, 7;
	mul.lo.s32 	%r246, %r244, %r9;
	sub.s32 	%r247, 3, %r246;
	add.s32 	%r248, %r234, %r245;
	mad.lo.s32 	%r249, %r233, %r247, %r248;
	mul.wide.s32 	%rd33, %r249, 4;
	add.s64 	%rd34, %rd4, %rd33;
	st.global.u32 	[%rd34], %r263;
	add.s32 	%r255, %r255, %r13;
	setp.lt.u32 	%p35, %r255, %r14;
	@%p35 bra 	$L__BB398_5;
$L__BB398_43:
	ret;

}
	// .globl	_Z9cuda_gemmIiLi128ELi2ELi1ELi512ELi4ELi4ELi64ELi1ELi1EEviiiPT_S1_S1_iii
.visible .entry _Z9cuda_gemmIiLi128ELi2ELi1ELi512ELi4ELi4ELi64ELi1ELi1EEviiiPT_S1_S1_iii(
	.param .u32 _Z9cuda_gemmIiLi128ELi2ELi1ELi512ELi4ELi4ELi64ELi1ELi1EEviiiPT_S1_S1_iii_param_0,
	.param .u32 _Z9cuda_gemmIiLi128ELi2ELi1ELi512ELi4ELi4ELi64ELi1ELi1EEviiiPT_S1_S1_iii_param_1,
	.param .u32 _Z9cuda_gemmIiLi128ELi2ELi1ELi512ELi4ELi4ELi64ELi1ELi1EEviiiPT_S1_S1_iii_param_2,
	.param .u64 .ptr .align 1 _Z9cuda_gemmIiLi128ELi2ELi1ELi512ELi4ELi4ELi64ELi1ELi1EEviiiPT_S1_S1_iii_param_3,
	.param .u64 .ptr .align 1 _Z9cuda_gemmIiLi128ELi2ELi1ELi512ELi4ELi4ELi64ELi1ELi1EEviiiPT_S1_S1_iii_param_4,
	.param .u64 .ptr .align 1 _Z9cuda_gemmIiLi128ELi2ELi1ELi512ELi4ELi4ELi64ELi1ELi1EEviiiPT_S1_S1_iii_param_5,
	.param .u32 _Z9cuda_gemmIiLi128ELi2ELi1ELi512ELi4ELi4ELi64ELi1ELi1EEviiiPT_S1_S1_iii_param_6,
	.param .u32 _Z9cuda_gemmIiLi128ELi2ELi1ELi512ELi4ELi4ELi64ELi1ELi1EEviiiPT_S1_S1_iii_param_7,
	.param .u32 _Z9cuda_gemmIiLi128ELi2ELi1ELi512ELi4ELi4ELi64ELi1ELi1EEviiiPT_S1_S1_iii_param_8
)
.maxntid 128
{
	.reg .pred 	%p<27>;
	.reg .b32 	%r<167>;
	.reg .b64 	%rd<25>;
	// demoted variable
	.shared .align 128 .b8 _ZZ9cuda_gemmIiLi128ELi2ELi1ELi512ELi4ELi4ELi64ELi1ELi1EEviiiPT_S1_S1_iiiE11kron_fac_sh[80];
	// demoted variable
	.shared .align 128 .b8 _ZZ9cuda_gemmIiLi128ELi2ELi1ELi512ELi4ELi4ELi64ELi1ELi1EEviiiPT_S1_S1_iiiE3Ash[2048];
	ld.param.u64 	%rd6, [_Z9cuda_gemmIiLi128ELi2ELi1ELi512ELi4ELi4ELi64ELi1ELi1EEviiiPT_S1_S1_iii_param_3];
	ld.param.u64 	%rd4, [_Z9cuda_gemmIiLi128ELi2ELi1ELi512ELi4ELi4ELi64ELi1ELi1EEviiiPT_S1_S1_iii_param_4];
	ld.param.u64 	%rd5, [_Z9cuda_gemmIiLi128ELi2ELi1ELi512ELi4ELi4ELi64ELi1ELi1EEviiiPT_S1_S1_iii_param_5];
	cvta.to.global.u64 	%rd1, %rd6;
	mov.u32 	%r1, %tid.x;
	setp.gt.u32 	%p1, %r1, 15;
	@%p1 bra 	$L__BB399_3;
	mov.u32 	%r2, %ntid.x;
	cvta.to.global.u64 	%rd2, %rd4;
	mov.u32 	%r55, _ZZ9cuda_gemmIiLi128ELi2ELi1ELi512ELi4ELi4ELi64ELi1ELi1EEviiiPT_S1_S1_iiiE11kron_fac_sh;
	mov.u32 	%r158, %r1;
$L__BB399_2:
	mul.wide.u32 	%rd7, %r158, 4;
	add.s64 	%rd8, %rd2, %rd7;
	ld.global.u32 	%r53, [%rd8];
	and.b32  	%r54, %r158, 3;
	mad.lo.s32 	%r56, %r54, 20, %r55;
	and.b32  	%r57, %r158, -4;
	add.s32 	%r58, %r56, %r57;
	st.shared.u32 	[%r58], %r53;
	add.s32 	%r158, %r158, %r2;
	setp.lt.u32 	%p2, %r158, 16;
	@%p2 bra 	$L__BB399_2;
$L__BB399_3:
	mov.u32 	%r159, %ctaid.y;
	mov.u32 	%r6, %nctaid.y;
	shl.b32 	%r7, %r6, 1;
	setp.ge.u32 	%p3, %r159, %r7;
	@%p3 bra 	$L__BB399_13;
	shl.b32 	%r8, %r1, 2;
	mov.u32 	%r59, %ntid.x;
	shl.b32 	%r9, %r59, 2;
	and.b32  	%r10, %r1, 3;
	add.s32 	%r11, %r8, %r9;
	max.u32 	%r60, %r11, 512;
	setp.lt.u32 	%p4, %r11, 512;
	selp.u32 	%r61, 1, 0, %p4;
	or.b32  	%r62, %r11, %r61;
	sub.s32 	%r63, %r60, %r62;
	div.u32 	%r64, %r63, %r9;
	add.s32 	%r12, %r64, %r61;
	and.b32  	%r13, %r12, 3;
	shl.b32 	%r65, %r1, 4;
	mov.u32 	%r66, _ZZ9cuda_gemmIiLi128ELi2ELi1ELi512ELi4ELi4ELi64ELi1ELi1EEviiiPT_S1_S1_iiiE3Ash;
	add.s32 	%r14, %r66, %r65;
	shl.b32 	%r26, %r59, 4;
	add.s32 	%r15, %r14, %r26;
	add.s32 	%r16, %r11, %r9;
	add.s32 	%r17, %r15, %r26;
	and.b32  	%r67, %r8, 12;
	add.s32 	%r18, %r14, %r67;
	add.s32 	%r68, %r1, 1;
	and.b32  	%r19, %r68, 3;
	shl.b32 	%r69, %r68, 2;
	and.b32  	%r70, %r69, 12;
	add.s32 	%r20, %r14, %r70;
	xor.b32  	%r21, %r10, 2;
	xor.b32  	%r71, %r67, 8;
	add.s32 	%r22, %r14, %r71;
	add.s32 	%r72, %r1, -1;
	and.b32  	%r23, %r72, 3;
	shl.b32 	%r73, %r72, 2;
	and.b32  	%r74, %r73, 12;
	add.s32 	%r24, %r14, %r74;
	mul.lo.s32 	%r25, %r59, 12;
	shl.b32 	%r27, %r59, 3;
	mul.lo.s32 	%r28, %r59, 48;
	shl.b32 	%r29, %r59, 6;
	shl.b32 	%r30, %r59, 5;
	cvta.to.global.u64 	%rd3, %rd5;
$L__BB399_5:
	setp.eq.s32 	%p5, %r13, 3;
	shl.b32 	%r32, %r159, 9;
	mov.u32 	%r160, %r8;
	@%p5 bra 	$L__BB399_9;
	setp.eq.s32 	%p6, %r13, 0;
	add.s32 	%r75, %r32, %r8;
	mul.wide.s32 	%rd9, %r75, 4;
	add.s64 	%rd10, %rd1, %rd9;
	ld.global.v4.u32 	{%r76, %r77, %r78, %r79}, [%rd10];
	st.shared.v4.u32 	[%r14], {%r76, %r77, %r78, %r79};
	mov.u32 	%r160, %r11;
	@%p6 bra 	$L__BB399_9;
	setp.eq.s32 	%p7, %r13, 1;
	add.s32 	%r80, %r32, %r11;
	mul.wide.s32 	%rd11, %r80, 4;
	add.s64 	%rd12, %rd1, %rd11;
	ld.global.v4.u32 	{%r81, %r82, %r83, %r84}, [%rd12];
	st.shared.v4.u32 	[%r15], {%r81, %r82, %r83, %r84};
	mov.u32 	%r160, %r16;
	@%p7 bra 	$L__BB399_9;
	add.s32 	%r160, %r16, %r9;
	add.s32 	%r85, %r32, %r16;
	mul.wide.s32 	%rd13, %r85, 4;
	add.s64 	%rd14, %rd1, %rd13;
	ld.global.v4.u32 	{%r86, %r87, %r88, %r89}, [%rd14];
	st.shared.v4.u32 	[%r17], {%r86, %r87, %r88, %r89};
$L__BB399_9:
	setp.lt.u32 	%p8, %r12, 3;
	@%p8 bra 	$L__BB399_12;
	add.s32 	%r161, %r160, %r32;
	add.s32 	%r165, %r161, %r25;
	add.s32 	%r164, %r161, %r27;
	add.s32 	%r163, %r161, %r9;
	shl.b32 	%r90, %r160, 2;
	mov.u32 	%r91, _ZZ9cuda_gemmIiLi128ELi2ELi1ELi512ELi4ELi4ELi64ELi1ELi1EEviiiPT_S1_S1_iiiE3Ash;
	add.s32 	%r162, %r91, %r90;
$L__BB399_11:
	mul.wide.s32 	%rd15, %r165, 4;
	add.s64 	%rd16, %rd1, %rd15;
	mul.wide.s32 	%rd17, %r164, 4;
	add.s64 	%rd18, %rd1, %rd17;
	mul.wide.s32 	%rd19, %r163, 4;
	add.s64 	%rd20, %rd1, %rd19;
	mul.wide.s32 	%rd21, %r161, 4;
	add.s64 	%rd22, %rd1, %rd21;
	ld.global.v4.u32 	{%r92, %r93, %r94, %r95}, [%rd22];
	st.shared.v4.u32 	[%r162], {%r92, %r93, %r94, %r95};
	add.s32 	%r96, %r160, %r9;
	ld.global.v4.u32 	{%r97, %r98, %r99, %r100}, [%rd20];
	add.s32 	%r101, %r162, %r26;
	st.shared.v4.u32 	[%r101], {%r97, %r98, %r99, %r100};
	add.s32 	%r102, %r96, %r9;
	ld.global.v4.u32 	{%r103, %r104, %r105, %r106}, [%rd18];
	add.s32 	%r107, %r162, %r30;
	st.shared.v4.u32 	[%r107], {%r103, %r104, %r105, %r106};
	add.s32 	%r108, %r102, %r9;
	ld.global.v4.u32 	{%r109, %r110, %r111, %r112}, [%rd16];
	add.s32 	%r113, %r162, %r28;
	st.shared.v4.u32 	[%r113], {%r109, %r110, %r111, %r112};
	add.s32 	%r160, %r108, %r9;
	add.s32 	%r165, %r165, %r26;
	add.s32 	%r164, %r164, %r26;
	add.s32 	%r163, %r163, %r26;
	add.s32 	%r162, %r162, %r29;
	add.s32 	%r161, %r161, %r26;
	setp.lt.u32 	%p9, %r160, 512;
	@%p9 bra 	$L__BB399_11;
$L__BB399_12:
	bar.sync 	0;
	ld.shared.u32 	%r114, [%r18];
	ld.shared.u32 	%r115, [%r20];
	ld.shared.u32 	%r116, [%r22];
	ld.shared.u32 	%r117, [%r24];
	shl.b32 	%r118, %r10, 2;
	mov.u32 	%r119, _ZZ9cuda_gemmIiLi128ELi2ELi1ELi512ELi4ELi4ELi64ELi1ELi1EEviiiPT_S1_S1_iiiE11kron_fac_sh;
	add.s32 	%r120, %r119, %r118;
	ld.shared.u32 	%r121, [%r120];
	shfl.sync.idx.b32	%r122|%p10, %r121, %r10, 7199, -1;
	mul.lo.s32 	%r123, %r122, %r114;
	shfl.sync.idx.b32	%r124|%p11, %r121, %r19, 7199, -1;
	mad.lo.s32 	%r125, %r124, %r115, %r123;
	shfl.sync.idx.b32	%r126|%p12, %r121, %r21, 7199, -1;
	mad.lo.s32 	%r127, %r126, %r116, %r125;
	shfl.sync.idx.b32	%r128|%p13, %r121, %r23, 7199, -1;
	mad.lo.s32 	%r129, %r128, %r117, %r127;
	ld.shared.u32 	%r130, [%r120+20];
	shfl.sync.idx.b32	%r131|%p14, %r130, %r10, 7199, -1;
	mul.lo.s32 	%r132, %r131, %r114;
	shfl.sync.idx.b32	%r133|%p15, %r130, %r19, 7199, -1;
	mad.lo.s32 	%r134, %r133, %r115, %r132;
	shfl.sync.idx.b32	%r135|%p16, %r130, %r21, 7199, -1;
	mad.lo.s32 	%r136, %r135, %r116, %r134;
	shfl.sync.idx.b32	%r137|%p17, %r130, %r23, 7199, -1;
	mad.lo.s32 	%r138, %r137, %r117, %r136;
	ld.shared.u32 	%r139, [%r120+40];
	shfl.sync.idx.b32	%r140|%p18, %r139, %r10, 7199, -1;
	mul.lo.s32 	%r141, %r140, %r114;
	shfl.sync.idx.b32	%r142|%p19, %r139, %r19, 7199, -1;
	mad.lo.s32 	%r143, %r142, %r115, %r141;
	shfl.sync.idx.b32	%r144|%p20, %r139, %r21, 7199, -1;
	mad.lo.s32 	%r145, %r144, %r116, %r143;
	shfl.sync.idx.b32	%r146|%p21, %r139, %r23, 7199, -1;
	mad.lo.s32 	%r147, %r146, %r117, %r145;
	ld.shared.u32 	%r148, [%r120+60];
	shfl.sync.idx.b32	%r149|%p22, %r148, %r10, 7199, -1;
	mul.lo.s32 	%r150, %r149, %r114;
	shfl.sync.idx.b32	%r151|%p23, %r148, %r19, 7199, -1;
	mad.lo.s32 	%r152, %r151, %r115, %r150;
	shfl.sync.idx.b32	%r153|%p24, %r148, %r21, 7199, -1;
	mad.lo.s32 	%r154, %r153, %r116, %r152;
	shfl.sync.idx.b32	%r155|%p25, %r148, %r23, 7199, -1;
	mad.lo.s32 	%r156, %r155, %r117, %r154;
	bar.sync 	0;
	add.s32 	%r157, %r32, %r1;
	mul.wide.s32 	%rd23, %r157, 4;
	add.s64 	%rd24, %rd3, %rd23;
	st.global.u32 	[%rd24], %r129;
	st.global.u32 	[%rd24+512], %r138;
	st.global.u32 	[%rd24+1024], %r147;
	st.global.u32 	[%rd24+1536], %r156;
	add.s32 	%r159, %r159, %r6;
	setp.lt.u32 	%p26, %r159, %r7;
	@%p26 bra 	$L__BB399_5;
$L__BB399_13:
	ret;

}
	// .globl	_Z9cuda_gemmIiLi128ELi2ELi1ELi512ELi8ELi8ELi64ELi0ELi0EEviiiPT_S1_S1_iii
.visible .entry _Z9cuda_gemmIiLi128ELi2ELi1ELi512ELi8ELi8ELi64ELi0ELi0EEviiiPT_S1_S1_iii(
	.param .u32 _Z9cuda_gemmIiLi128ELi2ELi1ELi512ELi8ELi8ELi64ELi0ELi0EEviiiPT_S1_S1_iii_param_0,
	.param .u32 _Z9cuda_gemmIiLi128ELi2ELi1ELi512ELi8ELi8ELi64ELi0ELi0EEviiiPT_S1_S1_iii_param_1,
	.param .u32 _Z9cuda_gemmIiLi128ELi2ELi1ELi512ELi8ELi8ELi64ELi0ELi0EEviiiPT_S1_S1_iii_param_2,
	.param .u64 .ptr .align 1 _Z9cuda_gemmIiLi128ELi2ELi1ELi512ELi8ELi8ELi64ELi0ELi0EEviiiPT_S1_S1_iii_param_3,
	.param .u64 .ptr .align 1 _Z9cuda_gemmIiLi128ELi2ELi1ELi512ELi8ELi8ELi64ELi0ELi0EEviiiPT_S1_S1_iii_param_4,
	.param .u64 .ptr .align 1 _Z9cuda_gemmIiLi128ELi2ELi1ELi512ELi8ELi8ELi64ELi0ELi0EEviiiPT_S1_S1_iii_param_5,
	.param .u32 _Z9cuda_gemmIiLi128ELi2ELi1ELi512ELi8ELi8ELi64ELi0ELi0EEviiiPT_S1_S1_iii_param_6,
	.param .u32 _Z9cuda_gemmIiLi128ELi2ELi1ELi512ELi8ELi8ELi64ELi0ELi0EEviiiPT_S1_S1_iii_param_7,
	.param .u32 _Z9cuda_gemmIiLi128ELi2ELi1ELi512ELi8ELi8ELi64ELi0ELi0EEviiiPT_S1_S1_iii_param_8
)
.maxntid 128
{
	.local .align 16 .b8 	__local_depot400[16];
	.reg .b64 	%SP;
	.reg .b64 	%SPL;
	.reg .pred 	%p<57>;
	.reg .b16 	%rs<4>;
	.reg .b32 	%r<419>;
	.reg .b64 	%rd<35>;
	// demoted variable
	.shared .align 128 .b8 _ZZ9cuda_gemmIiLi128ELi2ELi1ELi512ELi8ELi8ELi64ELi0ELi0EEviiiPT_S1_S1_iiiE11kron_fac_sh[288];
	// demoted variable
	.shared .align 128 .b8 _ZZ9cuda_gemmIiLi128ELi2ELi1ELi512ELi8ELi8ELi64ELi0ELi0EEviiiPT_S1_S1_iiiE3Ash[2048];
	mov.u64 	%SPL, __local_depot400;
	ld.param.u32 	%r167, [_Z9cuda_gemmIiLi128ELi2ELi1ELi512ELi8ELi8ELi64ELi0ELi0EEviiiPT_S1_S1_iii_param_1];
	ld.param.u32 	%r168, [_Z9cuda_gemmIiLi128ELi2ELi1ELi512ELi8ELi8ELi64ELi0ELi0EEviiiPT_S1_S1_iii_param_2];
	ld.param.u64 	%rd7, [_Z9cuda_gemmIiLi128ELi2ELi1ELi512ELi8ELi8ELi64ELi0ELi0EEviiiPT_S1_S1_iii_param_3];
	ld.param.u64 	%rd5, [_Z9cuda_gemmIiLi128ELi2ELi1ELi512ELi8ELi8ELi64ELi0ELi0EEviiiPT_S1_S1_iii_param_4];
	ld.param.u64 	%rd6, [_Z9cuda_gemmIiLi128ELi2ELi1ELi512ELi8ELi8ELi64ELi0ELi0EEviiiPT_S1_S1_iii_param_5];
	ld.param.u32 	%r169, [_Z9cuda_gemmIiLi128ELi2ELi1ELi512ELi8ELi8ELi64ELi0ELi0EEviiiPT_S1_S1_iii_param_6];
	ld.param.u32 	%r170, [_Z9cuda_gemmIiLi128ELi2ELi1ELi512ELi8ELi8ELi64ELi0ELi0EEviiiPT_S1_S1_iii_param_7];
	cvta.to.global.u64 	%rd1, %rd7;
	add.u64 	%rd2, %SPL, 0;
	mov.u32 	%r1, %tid.x;
	mul.lo.s32 	%r2, %r170, %r169;
	setp.ge.u32 	%p1, %r1, %r2;
	@%p1 bra 	$L__BB400_3;
	mov.u32 	%r3, %ntid.x;
	cvta.to.global.u64 	%rd3, %rd5;
	mov.u32 	%r355, %r1;
$L__BB400_2:
	mul.wide.u32 	%rd9, %r355, 4;
	add.s64 	%rd10, %rd3, %rd9;
	ld.global.u32 	%r171, [%rd10];
	rem.u32 	%r172, %r355, %r169;
	mov.u32 	%r173, _ZZ9cuda_gemmIiLi128ELi2ELi1ELi512ELi8ELi8ELi64ELi0ELi0EEviiiPT_S1_S1_iiiE11kron_fac_sh;
	mad.lo.s32 	%r174, %r172, 36, %r173;
	div.u32 	%r175, %r355, %r170;
	shl.b32 	%r176, %r175, 2;
	add.s32 	%r177, %r174, %r176;
	st.shared.u32 	[%r177], %r171;
	add.s32 	%r355, %r355, %r3;
	setp.lt.u32 	%p2, %r355, %r2;
	@%p2 bra 	$L__BB400_2;
$L__BB400_3:
	div.s32 	%r6, 512, %r170;
	min.s32 	%r7, %r6, 128;
	cvt.u16.u32 	%rs2, %r7;
	div.s16 	%rs1, 128, %rs2;
	div.s16 	%rs3, 8, %rs1;
	cvt.s32.s16 	%r8, %rs3;
	div.u32 	%r10, %r1, %r7;
	mul.lo.s32 	%r178, %r10, %r7;
	sub.s32 	%r9, %r1, %r178;
	mov.u32 	%r364, %ctaid.y;
	mov.u32 	%r12, %nctaid.y;
	shl.b32 	%r13, %r12, 1;
	setp.ge.u32 	%p3, %r364, %r13;
	@%p3 bra 	$L__BB400_69;
	cvta.to.global.u64 	%rd4, %rd6;
	mov.u32 	%r180, %ctaid.x;
	shl.b32 	%r14, %r1, 2;
	shl.b32 	%r15, %r180, 9;
	mov.u32 	%r181, %ntid.x;
	shl.b32 	%r16, %r181, 2;
	and.b32  	%r17, %r9, 7;
	min.s32 	%r18, %r169, 8;
	and.b32  	%r19, %r1, 7;
	shr.s32 	%r182, %r168, 31;
	shr.u32 	%r183, %r182, 23;
	add.s32 	%r184, %r168, %r183;
	shr.s32 	%r20, %r184, 9;
	mad.lo.s32 	%r21, %r6, %r180, %r1;
	add.s32 	%r22, %r14, %r16;
	max.u32 	%r185, %r22, 512;
	setp.lt.u32 	%p4, %r22, 512;
	selp.u32 	%r186, 1, 0, %p4;
	or.b32  	%r187, %r22, %r186;
	sub.s32 	%r188, %r185, %r187;
	div.u32 	%r189, %r188, %r16;
	add.s32 	%r23, %r189, %r186;
	and.b32  	%r24, %r23, 3;
	shl.b32 	%r190, %r1, 4;
	mov.u32 	%r191, _ZZ9cuda_gemmIiLi128ELi2ELi1ELi512ELi8ELi8ELi64ELi0ELi0EEviiiPT_S1_S1_iiiE3Ash;
	add.s32 	%r25, %r191, %r190;
	shl.b32 	%r46, %r181, 4;
	add.s32 	%r26, %r25, %r46;
	add.s32 	%r27, %r22, %r16;
	add.s32 	%r28, %r26, %r46;
	add.s32 	%r192, %r9, 1;
	and.b32  	%r29, %r192, 7;
	add.s32 	%r193, %r9, 2;
	and.b32  	%r30, %r193, 7;
	add.s32 	%r194, %r9, 3;
	and.b32  	%r31, %r194, 7;
	xor.b32  	%r32, %r17, 4;
	add.s32 	%r195, %r9, 5;
	and.b32  	%r33, %r195, 7;
	add.s32 	%r196, %r9, 6;
	and.b32  	%r34, %r196, 7;
	add.s32 	%r197, %r9, -1;
	and.b32  	%r35, %r197, 7;
	setp.lt.s32 	%p5, %r17, %r170;
	selp.b32 	%r198, 0, %r170, %p5;
	sub.s32 	%r36, %r17, %r198;
	add.s32 	%r199, %r17, 1;
	setp.lt.s32 	%p6, %r199, %r170;
	selp.b32 	%r200, 0, %r170, %p6;
	sub.s32 	%r37, %r199, %r200;
	add.s32 	%r201, %r17, 2;
	setp.lt.s32 	%p7, %r201, %r170;
	selp.b32 	%r202, 0, %r170, %p7;
	sub.s32 	%r38, %r201, %r202;
	add.s32 	%r203, %r17, 3;
	setp.lt.s32 	%p8, %r203, %r170;
	selp.b32 	%r204, 0, %r170, %p8;
	sub.s32 	%r39, %r203, %r204;
	add.s32 	%r205, %r17, 4;
	setp.lt.s32 	%p9, %r205, %r170;
	selp.b32 	%r206, 0, %r170, %p9;
	sub.s32 	%r40, %r205, %r206;
	add.s32 	%r207, %r17, 5;
	setp.lt.s32 	%p10, %r207, %r170;
	selp.b32 	%r208, 0, %r170, %p10;
	sub.s32 	%r41, %r207, %r208;
	add.s32 	%r209, %r17, 6;
	setp.lt.s32 	%p11, %r209, %r170;
	selp.b32 	%r210, 0, %r170, %p11;
	sub.s32 	%r42, %r209, %r210;
	add.s32 	%r211, %r17, 7;
	setp.lt.s32 	%p12, %r211, %r170;
	selp.b32 	%r212, 0, %r170, %p12;
	sub.s32 	%r43, %r211, %r212;
	add.s32 	%r213, %r8, 1;
	setp.lt.u32 	%p13, %r213, 3;
	shl.b32 	%r214, %r8, 7;
	selp.b32 	%r44, %r214, 0, %p13;
	mad.lo.s32 	%r45, %r181, 12, %r15;
	shl.b32 	%r215, %r181, 3;
	add.s32 	%r47, %r15, %r215;
	add.s32 	%r48, %r15, %r16;
	mul.lo.s32 	%r49, %r181, 48;
	shl.b32 	%r50, %r181, 6;
	shl.b32 	%r51, %r181, 5;
	cvt.s32.s16 	%r52, %rs1;
	shl.b32 	%r297, %r19, 2;
$L__BB400_5:
	setp.eq.s32 	%p14, %r24, 3;
	mov.b32 	%r216, 0;
	st.local.v4.u32 	[%rd2], {%r216, %r216, %r216, %r216};
	mul.lo.s32 	%r62, %r364, %r168;
	add.s32 	%r63, %r62, %r15;
	mov.u32 	%r365, %r14;
	@%p14 bra 	$L__BB400_9;
	setp.eq.s32 	%p15, %r24, 0;
	add.s32 	%r217, %r63, %r14;
	mul.wide.s32 	%rd11, %r217, 4;
	add.s64 	%rd12, %rd1, %rd11;
	ld.global.v4.u32 	{%r218, %r219, %r220, %r221}, [%rd12];
	st.shared.v4.u32 	[%r25], {%r218, %r219, %r220, %r221};
	mov.u32 	%r365, %r22;
	@%p15 bra 	$L__BB400_9;
	setp.eq.s32 	%p16, %r24, 1;
	add.s32 	%r222, %r63, %r22;
	mul.wide.s32 	%rd13, %r222, 4;
	add.s64 	%rd14, %rd1, %rd13;
	ld.global.v4.u32 	{%r223, %r224, %r225, %r226}, [%rd14];
	st.shared.v4.u32 	[%r26], {%r223, %r224, %r225, %r226};
	mov.u32 	%r365, %r27;
	@%p16 bra 	$L__BB400_9;
	add.s32 	%r365, %r27, %r16;
	add.s32 	%r227, %r63, %r27;
	mul.wide.s32 	%rd15, %r227, 4;
	add.s64 	%rd16, %rd1, %rd15;
	ld.global.v4.u32 	{%r228, %r229, %r230, %r231}, [%rd16];
	st.shared.v4.u32 	[%r28], {%r228, %r229, %r230, %r231};
$L__BB400_9:
	setp.lt.u32 	%p17, %r23, 3;
	@%p17 bra 	$L__BB400_12;
	add.s32 	%r232, %r45, %r365;
	add.s32 	%r370, %r232, %r62;
	add.s32 	%r233, %r47, %r365;
	add.s32 	%r369, %r233, %r62;
	add.s32 	%r234, %r48, %r365;
	add.s32 	%r368, %r234, %r62;
	shl.b32 	%r235, %r365, 2;
	mov.u32 	%r236, _ZZ9cuda_gemmIiLi128ELi2ELi1ELi512ELi8ELi8ELi64ELi0ELi0EEviiiPT_S1_S1_iiiE3Ash;
	add.s32 	%r367, %r236, %r235;
	add.s32 	%r237, %r15, %r365;
	add.s32 	%r366, %r237, %r62;
$L__BB400_11:
	mul.wide.s32 	%rd17, %r370, 4;
	add.s64 	%rd18, %rd1, %rd17;
	mul.wide.s32 	%rd19, %r369, 4;
	add.s64 	%rd20, %rd1, %rd19;
	mul.wide.s32 	%rd21, %r368, 4;
	add.s64 	%rd22, %rd1, %rd21;
	mul.wide.s32 	%rd23, %r366, 4;
	add.s64 	%rd24, %rd1, %rd23;
	ld.global.v4.u32 	{%r238, %r239, %r240, %r241}, [%rd24];
	st.shared.v4.u32 	[%r367], {%r238, %r239, %r240, %r241};
	add.s32 	%r242, %r365, %r16;
	ld.global.v4.u32 	{%r243, %r244, %r245, %r246}, [%rd22];
	add.s32 	%r247, %r367, %r46;
	st.shared.v4.u32 	[%r247], {%r243, %r244, %r245, %r246};
	add.s32 	%r248, %r242, %r16;
	ld.global.v4.u32 	{%r249, %r250, %r251, %r252}, [%rd20];
	add.s32 	%r253, %r367, %r51;
	st.shared.v4.u32 	[%r253], {%r249, %r250, %r251, %r252};
	add.s32 	%r254, %r248, %r16;
	ld.global.v4.u32 	{%r255, %r256, %r257, %r258}, [%rd18];
	add.s32 	%r259, %r367, %r49;
	st.shared.v4.u32 	[%r259], {%r255, %r256, %r257, %r258};
	add.s32 	%r365, %r254, %r16;
	add.s32 	%r370, %r370, %r46;
	add.s32 	%r369, %r369, %r46;
	add.s32 	%r368, %r368, %r46;
	add.s32 	%r367, %r367, %r50;
	add.s32 	%r366, %r366, %r46;
	setp.lt.u32 	%p18, %r365, 512;
	@%p18 bra 	$L__BB400_11;
$L__BB400_12:
	setp.lt.s32 	%p19, %r6, 1;
	bar.sync 	0;
	mov.b32 	%r372, 0;
	mov.u32 	%r373, %r372;
	mov.u32 	%r374, %r372;
	mov.u32 	%r375, %r372;
	@%p19 bra 	$L__BB400_68;
	mov.b32 	%r392, 0;
	mov.u32 	%r393, %r392;
$L__BB400_14:
	setp.gt.s32 	%p20, %r170, 0;
	add.s32 	%r262, %r393, %r9;
	mul.lo.s32 	%r106, %r262, %r170;
	@%p20 bra 	$L__BB400_15;
	bra.uni 	$L__BB400_16;
$L__BB400_15:
	add.s32 	%r263, %r17, %r106;
	shl.b32 	%r264, %r263, 2;
	mov.u32 	%r265, _ZZ9cuda_gemmIiLi128ELi2ELi1ELi512ELi8ELi8ELi64ELi0ELi0EEviiiPT_S1_S1_iiiE3Ash;
	add.s32 	%r266, %r265, %r264;
	ld.shared.u32 	%r394, [%r266];
$L__BB400_16:
	setp.lt.s32 	%p21, %r170, 2;
	@%p21 bra 	$L__BB400_18;
	add.s32 	%r267, %r29, %r106;
	shl.b32 	%r268, %r267, 2;
	mov.u32 	%r269, _ZZ9cuda_gemmIiLi128ELi2ELi1ELi512ELi8ELi8ELi64ELi0ELi0EEviiiPT_S1_S1_iiiE3Ash;
	add.s32 	%r270, %r269, %r268;
	ld.shared.u32 	%r390, [%r270];
$L__BB400_18:
	setp.lt.s32 	%p22, %r170, 3;
	@%p22 bra 	$L__BB400_20;
	add.s32 	%r271, %r30, %r106;
	shl.b32 	%r272, %r271, 2;
	mov.u32 	%r273, _ZZ9cuda_gemmIiLi128ELi2ELi1ELi512ELi8ELi8ELi64ELi0ELi0EEviiiPT_S1_S1_iiiE3Ash;
	add.s32 	%r274, %r273, %r272;
	ld.shared.u32 	%r389, [%r274];
$L__BB400_20:
	setp.lt.s32 	%p23, %r170, 4;
	@%p23 bra 	$L__BB400_22;
	add.s32 	%r275, %r31, %r106;
	shl.b32 	%r276, %r275, 2;
	mov.u32 	%r277, _ZZ9cuda_gemmIiLi128ELi2ELi1ELi512ELi8ELi8ELi64ELi0ELi0EEviiiPT_S1_S1_iiiE3Ash;
	add.s32 	%r278, %r277, %r276;
	ld.shared.u32 	%r388, [%r278];
$L__BB400_22:
	setp.lt.s32 	%p24, %r170, 5;
	@%p24 bra 	$L__BB400_24;
	add.s32 	%r279, %r32, %r106;
	shl.b32 	%r280, %r279, 2;
	mov.u32 	%r281, _ZZ9cuda_gemmIiLi128ELi2ELi1ELi512ELi8ELi8ELi64ELi0ELi0EEviiiPT_S1_S1_iiiE3Ash;
	add.s32 	%r282, %r281, %r280;
	ld.shared.u32 	%r387, [%r282];
$L__BB400_24:
	setp.lt.s32 	%p25, %r170, 6;
	@%p25 bra 	$L__BB400_26;
	add.s32 	%r283, %r33, %r106;
	shl.b32 	%r284, %r283, 2;
	mov.u32 	%r285, _ZZ9cuda_gemmIiLi128ELi2ELi1ELi512ELi8ELi8ELi64ELi0ELi0EEviiiPT_S1_S1_iiiE3Ash;
	add.s32 	%r286, %r285, %r284;
	ld.shared.u32 	%r386, [%r286];
$L__BB400_26:
	setp.lt.s32 	%p26, %r170, 7;
	@%p26 bra 	$L__BB400_28;
	add.s32 	%r287, %r34, %r106;
	shl.b32 	%r288, %r287, 2;
	mov.u32 	%r289, _ZZ9cuda_gemmIiLi128ELi2ELi1ELi512ELi8ELi8ELi64ELi0ELi0EEviiiPT_S1_S1_iiiE3Ash;
	add.s32 	%r290, %r289, %r288;
	ld.shared.u32 	%r385, [%r290];
$L__BB400_28:
	setp.lt.s32 	%p27, %r170, 8;
	@%p27 bra 	$L__BB400_30;
	add.s32 	%r291, %r35, %r106;
	shl.b32 	%r292, %r291, 2;
	mov.u32 	%r293, _ZZ9cuda_gemmIiLi128ELi2ELi1ELi512ELi8ELi8ELi64ELi0ELi0EEviiiPT_S1_S1_iiiE3Ash;
	add.s32 	%r294, %r293, %r292;
	ld.shared.u32 	%r384, [%r294];
$L__BB400_30:
	setp.lt.s32 	%p28, %r10, %r18;
	@%p28 bra 	$L__BB400_31;
	bra.uni 	$L__BB400_66;
$L__BB400_31:
	mul.lo.s32 	%r107, %r392, %r8;
	mov.b32 	%r402, 0;
	mov.u32 	%r403, %r10;
$L__BB400_32:
	setp.gt.u32 	%p29, %r170, 64;
	mov.u32 	%r296, _ZZ9cuda_gemmIiLi128ELi2ELi1ELi512ELi8ELi8ELi64ELi0ELi0EEviiiPT_S1_S1_iiiE11kron_fac_sh;
	mad.lo.s32 	%r126, %r403, 36, %r296;
	add.s32 	%r298, %r126, %r297;
	ld.shared.u32 	%r127, [%r298];
	@%p29 bra 	$L__BB400_49;
	setp.eq.s32 	%p38, %r170, 0;
	mov.b32 	%r405, 0;
	@%p38 bra 	$L__BB400_35;
	shfl.sync.idx.b32	%r325|%p39, %r127, %r36, 6175, -1;
	mul.lo.s32 	%r405, %r325, %r394;
$L__BB400_35:
	setp.lt.s32 	%p40, %r170, 2;
	@%p40 bra 	$L__BB400_37;
	shfl.sync.idx.b32	%r326|%p41, %r127, %r37, 6175, -1;
	mad.lo.s32 	%r405, %r326, %r390, %r405;
$L__BB400_37:
	setp.lt.s32 	%p42, %r170, 3;
	@%p42 bra 	$L__BB400_39;
	shfl.sync.idx.b32	%r327|%p43, %r127, %r38, 6175, -1;
	mad.lo.s32 	%r405, %r327, %r389, %r405;
$L__BB400_39:
	setp.lt.s32 	%p44, %r170, 4;
	@%p44 bra 	$L__BB400_41;
	shfl.sync.idx.b32	%r328|%p45, %r127, %r39, 6175, -1;
	mad.lo.s32 	%r405, %r328, %r388, %r405;
$L__BB400_41:
	setp.lt.s32 	%p46, %r170, 5;
	@%p46 bra 	$L__BB400_43;
	shfl.sync.idx.b32	%r329|%p47, %r127, %r40, 6175, -1;
	mad.lo.s32 	%r405, %r329, %r387, %r405;
$L__BB400_43:
	setp.lt.s32 	%p48, %r170, 6;
	@%p48 bra 	$L__BB400_45;
	shfl.sync.idx.b32	%r330|%p49, %r127, %r41, 6175, -1;
	mad.lo.s32 	%r405, %r330, %r386, %r405;
$L__BB400_45:
	setp.lt.s32 	%p50, %r170, 7;
	@%p50 bra 	$L__BB400_47;
	shfl.sync.idx.b32	%r331|%p51, %r127, %r42, 6175, -1;
	mad.lo.s32 	%r405, %r331, %r385, %r405;
$L__BB400_47:
	setp.lt.s32 	%p52, %r170, 8;
	@%p52 bra 	$L__BB400_65;
	shfl.sync.idx.b32	%r332|%p53, %r127, %r43, 6175, -1;
	mad.lo.s32 	%r405, %r332, %r384, %r405;
	bra.uni 	$L__BB400_65;
$L__BB400_49:
	setp.lt.s32 	%p30, %r170, 1;
	mov.b32 	%r405, 0;
	@%p30 bra 	$L__BB400_51;
	shl.b32 	%r300, %r17, 2;
	add.s32 	%r301, %r126, %r300;
	ld.shared.u32 	%r302, [%r301];
	mul.lo.s32 	%r405, %r302, %r394;
$L__BB400_51:
	@%p21 bra 	$L__BB400_53;
	shl.b32 	%r303, %r29, 2;
	add.s32 	%r304, %r126, %r303;
	ld.shared.u32 	%r305, [%r304];
	mad.lo.s32 	%r405, %r305, %r390, %r405;
$L__BB400_53:
	@%p22 bra 	$L__BB400_55;
	shl.b32 	%r306, %r30, 2;
	add.s32 	%r307, %r126, %r306;
	ld.shared.u32 	%r308, [%r307];
	mad.lo.s32 	%r405, %r308, %r389, %r405;
$L__BB400_55:
	@%p23 bra 	$L__BB400_57;
	shl.b32 	%r309, %r31, 2;
	add.s32 	%r310, %r126, %r309;
	ld.shared.u32 	%r311, [%r310];
	mad.lo.s32 	%r405, %r311, %r388, %r405;
$L__BB400_57:
	@%p24 bra 	$L__BB400_59;
	shl.b32 	%r312, %r32, 2;
	add.s32 	%r313, %r126, %r312;
	ld.shared.u32 	%r314, [%r313];
	mad.lo.s32 	%r405, %r314, %r387, %r405;
$L__BB400_59:
	@%p25 bra 	$L__BB400_61;
	shl.b32 	%r315, %r33, 2;
	add.s32 	%r316, %r126, %r315;
	ld.shared.u32 	%r317, [%r316];
	mad.lo.s32 	%r405, %r317, %r386, %r405;
$L__BB400_61:
	@%p26 bra 	$L__BB400_63;
	shl.b32 	%r318, %r34, 2;
	add.s32 	%r319, %r126, %r318;
	ld.shared.u32 	%r320, [%r319];
	mad.lo.s32 	%r405, %r320, %r385, %r405;
$L__BB400_63:
	setp.lt.s32 	%p37, %r170, 8;
	@%p37 bra 	$L__BB400_65;
	shl.b32 	%r321, %r35, 2;
	add.s32 	%r322, %r126, %r321;
	ld.shared.u32 	%r323, [%r322];
	mad.lo.s32 	%r405, %r323, %r384, %r405;
$L__BB400_65:
	add.s32 	%r333, %r402, %r107;
	mul.wide.s32 	%rd25, %r333, 4;
	add.s64 	%rd26, %rd2, %rd25;
	ld.local.u32 	%r334, [%rd26];
	add.s32 	%r335, %r334, %r405;
	st.local.u32 	[%rd26], %r335;
	add.s32 	%r403, %r403, %r52;
	add.s32 	%r402, %r402, 1;
	setp.lt.s32 	%p54, %r403, %r18;
	@%p54 bra 	$L__BB400_32;
$L__BB400_66:
	add.s32 	%r393, %r393, %r7;
	add.s32 	%r392, %r392, 1;
	setp.lt.s32 	%p55, %r393, %r6;
	@%p55 bra 	$L__BB400_14;
	ld.local.v4.u32 	{%r375, %r374, %r373, %r372}, [%rd2];
$L__BB400_68:
	bar.sync 	0;
	shl.b32 	%r336, %r6, 7;
	div.s32 	%r337, %r336, %r7;
	mul.lo.s32 	%r338, %r20, %r337;
	mad.lo.s32 	%r339, %r364, %r167, %r21;
	mul.wide.s32 	%rd27, %r339, 4;
	add.s64 	%rd28, %rd4, %rd27;
	st.global.u32 	[%rd28], %r375;
	rem.s32 	%r340, 1, %r8;
	add.s32 	%r341, %r339, %r44;
	mad.lo.s32 	%r342, %r340, %r338, %r341;
	mul.wide.s32 	%rd29, %r342, 4;
	add.s64 	%rd30, %rd4, %rd29;
	st.global.u32 	[%rd30], %r374;
	div.s32 	%r343, 2, %r8;
	shl.b32 	%r344, %r343, 7;
	mul.lo.s32 	%r345, %r343, %r8;
	sub.s32 	%r346, 2, %r345;
	add.s32 	%r347, %r339, %r344;
	mad.lo.s32 	%r348, %r346, %r338, %r347;
	mul.wide.s32 	%rd31, %r348, 4;
	add.s64 	%rd32, %rd4, %rd31;
	st.global.u32 	[%rd32], %r373;
	div.s32 	%r349, 3, %r8;
	shl.b32 	%r350, %r349, 7;
	mul.lo.s32 	%r351, %r349, %r8;
	sub.s32 	%r352, 3, %r351;
	add.s32 	%r353, %r339, %r350;
	mad.lo.s32 	%r354, %r352, %r338, %r353;
	mul.wide.s32 	%rd33, %r354, 4;
	add.s64 	%rd34, %rd4, %rd33;
	st.global.u32 	[%rd34], %r372;
	add.s32 	%r364, %r364, %r12;
	setp.lt.u32 	%p56, %r364, %r13;
	@%p56 bra 	$L__BB400_5;
$L__BB400_69:
	ret;

}
	// .globl	_Z9cuda_gemmIiLi128ELi2ELi1ELi512ELi8ELi8ELi64ELi0ELi1EEviiiPT_S1_S1_iii
.visible .entry _Z9cuda_gemmIiLi128ELi2ELi1ELi512ELi8ELi8ELi64ELi0ELi1EEviiiPT_S1_S1_iii(
	.param .u32 _Z9cuda_gemmIiLi128ELi2ELi1ELi512ELi8ELi8ELi64ELi0ELi1EEviiiPT_S1_S1_iii_param_0,
	.param .u32 _Z9cuda_gemmIiLi128ELi2ELi1ELi512ELi8ELi8ELi64ELi0ELi1EEviiiPT_S1_S1_iii_param_1,
	.param .u32 _Z9cuda_gemmIiLi128ELi2ELi1ELi512ELi8ELi8ELi64ELi0ELi1EEviiiPT_S1_S1_iii_param_2,
	.param .u64 .ptr .align 1 _Z9cuda_gemmIiLi128ELi2ELi1ELi512ELi8ELi8ELi64ELi0ELi1EEviiiPT_S1_S1_iii_param_3,
	.param .u64 .ptr .align 1 _Z9cuda_gemmIiLi128ELi2ELi1ELi512ELi8ELi8ELi64ELi0ELi1EEviiiPT_S1_S1_iii_param_4,
	.param .u64 .ptr .align 1 _Z9cuda_gemmIiLi128ELi2ELi1ELi512ELi8ELi8ELi64ELi0ELi1EEviiiPT_S1_S1_iii_param_5,
	.param .u32 _Z9cuda_gemmIiLi128ELi2ELi1ELi512ELi8ELi8ELi64ELi0ELi1EEviiiPT_S1_S1_iii_param_6,
	.param .u32 _Z9cuda_gemmIiLi128ELi2ELi1ELi512ELi8ELi8ELi64ELi0ELi1EEviiiPT_S1_S1_iii_param_7,
	.param .u32 _Z9cuda_gemmIiLi128ELi2ELi1ELi512ELi8ELi8ELi64ELi0ELi1EEviiiPT_S1_S1_iii_param_8
)
.maxntid 128
{
	.reg .pred 	%p<47>;
	.reg .b32 	%r<299>;
	.reg .b64 	%rd<40>;
	// demoted variable
	.shared .align 128 .b8 _ZZ9cuda_gemmIiLi128ELi2ELi1ELi512ELi8ELi8ELi64ELi0ELi1EEviiiPT_S1_S1_iiiE11kron_fac_sh[288];
	// demoted variable
	.shared .align 128 .b8 _ZZ9cuda_gemmIiLi128ELi2ELi1ELi512ELi8ELi8ELi64ELi0ELi1EEviiiPT_S1_S1_iiiE3Ash[2048];
	ld.param.u32 	%r73, [_Z9cuda_gemmIiLi128ELi2ELi1ELi512ELi8ELi8ELi64ELi0ELi1EEviiiPT_S1_S1_iii_param_2];
	ld.param.u64 	%rd4, [_Z9cuda_gemmIiLi128ELi2ELi1ELi512ELi8ELi8ELi64ELi0ELi1EEviiiPT_S1_S1_iii_param_3];
	ld.param.u64 	%rd5, [_Z9cuda_gemmIiLi128ELi2ELi1ELi512ELi8ELi8ELi64ELi0ELi1EEviiiPT_S1_S1_iii_param_4];
	cvta.to.global.u64 	%rd1, %rd5;
	cvta.to.global.u64 	%rd2, %rd4;
	mov.u32 	%r1, %tid.x;
	setp.gt.u32 	%p1, %r1, 63;
	@%p1 bra 	$L__BB401_7;
	mov.u32 	%r2, %ntid.x;
	add.s32 	%r74, %r1, %r2;
	max.u32 	%r75, %r74, 64;
	setp.lt.u32 	%p2, %r74, 64;
	selp.u32 	%r76, 1, 0, %p2;
	add.s32 	%r77, %r74, %r76;
	sub.s32 	%r78, %r75, %r77;
	div.u32 	%r79, %r78, %r2;
	add.s32 	%r3, %r79, %r76;
	and.b32  	%r80, %r3, 3;
	setp.eq.s32 	%p3, %r80, 3;
	mov.u32 	%r289, %r1;
	@%p3 bra 	$L__BB401_4;
	add.s32 	%r82, %r3, 1;
	and.b32  	%r4, %r82, 3;
	mov.b32 	%r288, 0;
	mov.u32 	%r289, %r1;
$L__BB401_3:
	.pragma "nounroll";
	mul.wide.u32 	%rd6, %r289, 4;
	add.s64 	%rd7, %rd1, %rd6;
	ld.global.u32 	%r83, [%rd7];
	and.b32  	%r84, %r289, 7;
	mov.u32 	%r85, _ZZ9cuda_gemmIiLi128ELi2ELi1ELi512ELi8ELi8ELi64ELi0ELi1EEviiiPT_S1_S1_iiiE11kron_fac_sh;
	mad.lo.s32 	%r86, %r84, 36, %r85;
	shr.u32 	%r87, %r289, 1;
	and.b32  	%r88, %r87, 2147483644;
	add.s32 	%r89, %r86, %r88;
	st.shared.u32 	[%r89], %r83;
	add.s32 	%r289, %r289, %r2;
	add.s32 	%r288, %r288, 1;
	setp.ne.s32 	%p4, %r288, %r4;
	@%p4 bra 	$L__BB401_3;
$L__BB401_4:
	setp.lt.u32 	%p5, %r3, 3;
	@%p5 bra 	$L__BB401_7;
	mov.u32 	%r92, _ZZ9cuda_gemmIiLi128ELi2ELi1ELi512ELi8ELi8ELi64ELi0ELi1EEviiiPT_S1_S1_iiiE11kron_fac_sh;
$L__BB401_6:
	mul.wide.u32 	%rd8, %r289, 4;
	add.s64 	%rd9, %rd1, %rd8;
	ld.global.u32 	%r90, [%rd9];
	and.b32  	%r91, %r289, 7;
	mad.lo.s32 	%r93, %r91, 36, %r92;
	shr.u32 	%r94, %r289, 1;
	and.b32  	%r95, %r94, 2147483644;
	add.s32 	%r96, %r93, %r95;
	st.shared.u32 	[%r96], %r90;
	add.s32 	%r97, %r289, %r2;
	mul.wide.u32 	%rd10, %r97, 4;
	add.s64 	%rd11, %rd1, %rd10;
	ld.global.u32 	%r98, [%rd11];
	and.b32  	%r99, %r97, 7;
	mad.lo.s32 	%r100, %r99, 36, %r92;
	shr.u32 	%r101, %r97, 1;
	and.b32  	%r102, %r101, 2147483644;
	add.s32 	%r103, %r100, %r102;
	st.shared.u32 	[%r103], %r98;
	add.s32 	%r104, %r97, %r2;
	mul.wide.u32 	%rd12, %r104, 4;
	add.s64 	%rd13, %rd1, %rd12;
	ld.global.u32 	%r105, [%rd13];
	and.b32  	%r106, %r104, 7;
	mad.lo.s32 	%r107, %r106, 36, %r92;
	shr.u32 	%r108, %r104, 1;
	and.b32  	%r109, %r108, 2147483644;
	add.s32 	%r110, %r107, %r109;
	st.shared.u32 	[%r110], %r105;
	add.s32 	%r111, %r104, %r2;
	mul.wide.u32 	%rd14, %r111, 4;
	add.s64 	%rd15, %rd1, %rd14;
	ld.global.u32 	%r112, [%rd15];
	and.b32  	%r113, %r111, 7;
	mad.lo.s32 	%r114, %r113, 36, %r92;
	shr.u32 	%r115, %r111, 1;
	and.b32  	%r116, %r115, 2147483644;
	add.s32 	%r117, %r114, %r116;
	st.shared.u32 	[%r117], %r112;
	add.s32 	%r289, %r111, %r2;
	setp.lt.u32 	%p6, %r289, 64;
	@%p6 bra 	$L__BB401_6;
$L__BB401_7:
	mov.u32 	%r291, %ctaid.y;
	mov.u32 	%r13, %nctaid.y;
	shl.b32 	%r14, %r13, 1;
	setp.ge.u32 	%p7, %r291, %r14;
	@%p7 bra 	$L__BB401_17;
	shr.u32 	%r118, %r1, 6;
	mov.u32 	%r119, %ctaid.x;
	shl.b32 	%r15, %r1, 2;
	shl.b32 	%r16, %r119, 9;
	mov.u32 	%r120, %ntid.x;
	shl.b32 	%r17, %r120, 2;
	and.b32  	%r18, %r1, 7;
	shl.b32 	%r121, %r1, 3;
	and.b32  	%r122, %r121, 504;
	and.b32  	%r123, %r15, 28;
	mov.u32 	%r124, _ZZ9cuda_gemmIiLi128ELi2ELi1ELi512ELi8ELi8ELi64ELi0ELi1EEviiiPT_S1_S1_iiiE11kron_fac_sh;
	add.s32 	%r125, %r124, %r123;
	shl.b32 	%r126, %r119, 6;
	shr.s32 	%r127, %r73, 31;
	shr.u32 	%r128, %r127, 23;
	add.s32 	%r129, %r73, %r128;
	shr.s32 	%r19, %r129, 9;
	add.s32 	%r20, %r126, %r1;
	add.s32 	%r21, %r15, %r17;
	max.u32 	%r130, %r21, 512;
	setp.lt.u32 	%p8, %r21, 512;
	selp.u32 	%r131, 1, 0, %p8;
	or.b32  	%r132, %r21, %r131;
	sub.s32 	%r133, %r130, %r132;
	div.u32 	%r134, %r133, %r17;
	add.s32 	%r22, %r134, %r131;
	and.b32  	%r23, %r22, 3;
	shl.b32 	%r135, %r1, 4;
	mov.u32 	%r136, _ZZ9cuda_gemmIiLi128ELi2ELi1ELi512ELi8ELi8ELi64ELi0ELi1EEviiiPT_S1_S1_iiiE3Ash;
	add.s32 	%r24, %r136, %r135;
	shl.b32 	%r44, %r120, 4;
	add.s32 	%r25, %r24, %r44;
	add.s32 	%r26, %r21, %r17;
	or.b32  	%r137, %r122, %r18;
	shl.b32 	%r138, %r137, 2;
	add.s32 	%r27, %r136, %r138;
	add.s32 	%r139, %r1, 1;
	and.b32  	%r28, %r139, 7;
	or.b32  	%r140, %r122, %r28;
	shl.b32 	%r141, %r140, 2;
	add.s32 	%r29, %r136, %r141;
	add.s32 	%r142, %r1, 2;
	and.b32  	%r30, %r142, 7;
	or.b32  	%r143, %r122, %r30;
	shl.b32 	%r144, %r143, 2;
	add.s32 	%r31, %r136, %r144;
	add.s32 	%r145, %r1, 3;
	and.b32  	%r32, %r145, 7;
	or.b32  	%r146, %r122, %r32;
	shl.b32 	%r147, %r146, 2;
	add.s32 	%r33, %r136, %r147;
	xor.b32  	%r34, %r18, 4;
	or.b32  	%r148, %r122, %r34;
	shl.b32 	%r149, %r148, 2;
	add.s32 	%r35, %r136, %r149;
	add.s32 	%r150, %r1, 5;
	and.b32  	%r36, %r150, 7;
	or.b32  	%r151, %r122, %r36;
	shl.b32 	%r152, %r151, 2;
	add.s32 	%r37, %r136, %r152;
	add.s32 	%r153, %r1, 6;
	and.b32  	%r38, %r153, 7;
	or.b32  	%r154, %r122, %r38;
	shl.b32 	%r155, %r154, 2;
	add.s32 	%r39, %r136, %r155;
	add.s32 	%r156, %r1, -1;
	and.b32  	%r40, %r156, 7;
	or.b32  	%r157, %r122, %r40;
	shl.b32 	%r158, %r157, 2;
	add.s32 	%r41, %r136, %r158;
	mad.lo.s32 	%r42, %r118, 36, %r125;
	mad.lo.s32 	%r43, %r120, 12, %r16;
	shl.b32 	%r159, %r120, 3;
	add.s32 	%r45, %r16, %r159;
	mul.lo.s32 	%r46, %r120, 48;
	shl.b32 	%r47, %r120, 6;
	shl.b32 	%r48, %r120, 5;
$L__BB401_9:
	setp.eq.s32 	%p9, %r23, 3;
	mul.lo.s32 	%r50, %r291, %r73;
	add.s32 	%r51, %r50, %r16;
	mov.u32 	%r292, %r15;
	@%p9 bra 	$L__BB401_13;
	setp.eq.s32 	%p10, %r23, 0;
	add.s32 	%r160, %r51, %r15;
	mul.wide.s32 	%rd16, %r160, 4;
	add.s64 	%rd17, %rd2, %rd16;
	ld.global.v4.u32 	{%r161, %r162, %r163, %r164}, [%rd17];
	st.shared.v4.u32 	[%r24], {%r161, %r162, %r163, %r164};
	mov.u32 	%r292, %r21;
	@%p10 bra 	$L__BB401_13;
	setp.eq.s32 	%p11, %r23, 1;
	add.s32 	%r165, %r51, %r21;
	mul.wide.s32 	%rd18, %r165, 4;
	add.s64 	%rd19, %rd2, %rd18;
	ld.global.v4.u32 	{%r166, %r167, %r168, %r169}, [%rd19];
	st.shared.v4.u32 	[%r25], {%r166, %r167, %r168, %r169};
	mov.u32 	%r292, %r26;
	@%p11 bra 	$L__BB401_13;
	add.s32 	%r292, %r26, %r17;
	add.s32 	%r170, %r51, %r26;
	mul.wide.s32 	%rd20, %r170, 4;
	add.s64 	%rd21, %rd2, %rd20;
	ld.global.v4.u32 	{%r171, %r172, %r173, %r174}, [%rd21];
	shl.b32 	%r175, %r17, 2;
	add.s32 	%r176, %r25, %r175;
	st.shared.v4.u32 	[%r176], {%r171, %r172, %r173, %r174};
$L__BB401_13:
	setp.lt.u32 	%p12, %r22, 3;
	@%p12 bra 	$L__BB401_16;
	add.s32 	%r177, %r43, %r292;
	add.s32 	%r297, %r177, %r50;
	add.s32 	%r178, %r45, %r292;
	add.s32 	%r296, %r178, %r50;
	add.s32 	%r179, %r16, %r292;
	add.s32 	%r293, %r179, %r50;
	add.s32 	%r295, %r293, %r17;
	shl.b32 	%r180, %r292, 2;
	mov.u32 	%r181, _ZZ9cuda_gemmIiLi128ELi2ELi1ELi512ELi8ELi8ELi64ELi0ELi1EEviiiPT_S1_S1_iiiE3Ash;
	add.s32 	%r294, %r181, %r180;
$L__BB401_15:
	mul.wide.s32 	%rd22, %r297, 4;
	add.s64 	%rd23, %rd2, %rd22;
	mul.wide.s32 	%rd24, %r296, 4;
	add.s64 	%rd25, %rd2, %rd24;
	mul.wide.s32 	%rd26, %r295, 4;
	add.s64 	%rd27, %rd2, %rd26;
	mul.wide.s32 	%rd28, %r293, 4;
	add.s64 	%rd29, %rd2, %rd28;
	ld.global.v4.u32 	{%r182, %r183, %r184, %r185}, [%rd29];
	st.shared.v4.u32 	[%r294], {%r182, %r183, %r184, %r185};
	add.s32 	%r186, %r292, %r17;
	ld.global.v4.u32 	{%r187, %r188, %r189, %r190}, [%rd27];
	add.s32 	%r191, %r294, %r44;
	st.shared.v4.u32 	[%r191], {%r187, %r188, %r189, %r190};
	add.s32 	%r192, %r186, %r17;
	ld.global.v4.u32 	{%r193, %r194, %r195, %r196}, [%rd25];
	add.s32 	%r197, %r294, %r48;
	st.shared.v4.u32 	[%r197], {%r193, %r194, %r195, %r196};
	add.s32 	%r198, %r192, %r17;
	ld.global.v4.u32 	{%r199, %r200, %r201, %r202}, [%rd23];
	add.s32 	%r203, %r294, %r46;
	st.shared.v4.u32 	[%r203], {%r199, %r200, %r201, %r202};
	add.s32 	%r292, %r198, %r17;
	add.s32 	%r297, %r297, %r44;
	add.s32 	%r296, %r296, %r44;
	add.s32 	%r295, %r295, %r44;
	add.s32 	%r294, %r294, %r47;
	add.s32 	%r293, %r293, %r44;
	setp.lt.u32 	%p13, %r292, 512;
	@%p13 bra 	$L__BB401_15;
$L__BB401_16:
	ld.param.u64 	%rd39, [_Z9cuda_gemmIiLi128ELi2ELi1ELi512ELi8ELi8ELi64ELi0ELi1EEviiiPT_S1_S1_iii_param_5];
	ld.param.u32 	%r286, [_Z9cuda_gemmIiLi128ELi2ELi1ELi512ELi8ELi8ELi64ELi0ELi1EEviiiPT_S1_S1_iii_param_1];
	bar.sync 	0;
	ld.shared.u32 	%r204, [%r27];
	ld.shared.u32 	%r205, [%r29];
	ld.shared.u32 	%r206, [%r31];
	ld.shared.u32 	%r207, [%r33];
	ld.shared.u32 	%r208, [%r35];
	ld.shared.u32 	%r209, [%r37];
	ld.shared.u32 	%r210, [%r39];
	ld.shared.u32 	%r211, [%r41];
	ld.shared.u32 	%r212, [%r42];
	shfl.sync.idx.b32	%r213|%p14, %r212, %r18, 6175, -1;
	mul.lo.s32 	%r214, %r213, %r204;
	shfl.sync.idx.b32	%r215|%p15, %r212, %r28, 6175, -1;
	mad.lo.s32 	%r216, %r215, %r205, %r214;
	shfl.sync.idx.b32	%r217|%p16, %r212, %r30, 6175, -1;
	mad.lo.s32 	%r218, %r217, %r206, %r216;
	shfl.sync.idx.b32	%r219|%p17, %r212, %r32, 6175, -1;
	mad.lo.s32 	%r220, %r219, %r207, %r218;
	shfl.sync.idx.b32	%r221|%p18, %r212, %r34, 6175, -1;
	mad.lo.s32 	%r222, %r221, %r208, %r220;
	shfl.sync.idx.b32	%r223|%p19, %r212, %r36, 6175, -1;
	mad.lo.s32 	%r224, %r223, %r209, %r222;
	shfl.sync.idx.b32	%r225|%p20, %r212, %r38, 6175, -1;
	mad.lo.s32 	%r226, %r225, %r210, %r224;
	shfl.sync.idx.b32	%r227|%p21, %r212, %r40, 6175, -1;
	mad.lo.s32 	%r228, %r227, %r211, %r226;
	ld.shared.u32 	%r229, [%r42+72];
	shfl.sync.idx.b32	%r230|%p22, %r229, %r18, 6175, -1;
	mul.lo.s32 	%r231, %r230, %r204;
	shfl.sync.idx.b32	%r232|%p23, %r229, %r28, 6175, -1;
	mad.lo.s32 	%r233, %r232, %r205, %r231;
	shfl.sync.idx.b32	%r234|%p24, %r229, %r30, 6175, -1;
	mad.lo.s32 	%r235, %r234, %r206, %r233;
	shfl.sync.idx.b32	%r236|%p25, %r229, %r32, 6175, -1;
	mad.lo.s32 	%r237, %r236, %r207, %r235;
	shfl.sync.idx.b32	%r238|%p26, %r229, %r34, 6175, -1;
	mad.lo.s32 	%r239, %r238, %r208, %r237;
	shfl.sync.idx.b32	%r240|%p27, %r229, %r36, 6175, -1;
	mad.lo.s32 	%r241, %r240, %r209, %r239;
	shfl.sync.idx.b32	%r242|%p28, %r229, %r38, 6175, -1;
	mad.lo.s32 	%r243, %r242, %r210, %r241;
	shfl.sync.idx.b32	%r244|%p29, %r229, %r40, 6175, -1;
	mad.lo.s32 	%r245, %r244, %r211, %r243;
	ld.shared.u32 	%r246, [%r42+144];
	shfl.sync.idx.b32	%r247|%p30, %r246, %r18, 6175, -1;
	mul.lo.s32 	%r248, %r247, %r204;
	shfl.sync.idx.b32	%r249|%p31, %r246, %r28, 6175, -1;
	mad.lo.s32 	%r250, %r249, %r205, %r248;
	shfl.sync.idx.b32	%r251|%p32, %r246, %r30, 6175, -1;
	mad.lo.s32 	%r252, %r251, %r206, %r250;
	shfl.sync.idx.b32	%r253|%p33, %r246, %r32, 6175, -1;
	mad.lo.s32 	%r254, %r253, %r207, %r252;
	shfl.sync.idx.b32	%r255|%p34, %r246, %r34, 6175, -1;
	mad.lo.s32 	%r256, %r255, %r208, %r254;
	shfl.sync.idx.b32	%r257|%p35, %r246, %r36, 6175, -1;
	mad.lo.s32 	%r258, %r257, %r209, %r256;
	shfl.sync.idx.b32	%r259|%p36, %r246, %r38, 6175, -1;
	mad.lo.s32 	%r260, %r259, %r210, %r258;
	shfl.sync.idx.b32	%r261|%p37, %r246, %r40, 6175, -1;
	mad.lo.s32 	%r262, %r261, %r211, %r260;
	ld.shared.u32 	%r263, [%r42+216];
	shfl.sync.idx.b32	%r264|%p38, %r263, %r18, 6175, -1;
	mul.lo.s32 	%r265, %r264, %r204;
	shfl.sync.idx.b32	%r266|%p39, %r263, %r28, 6175, -1;
	mad.lo.s32 	%r267, %r266, %r205, %r265;
	shfl.sync.idx.b32	%r268|%p40, %r263, %r30, 6175, -1;
	mad.lo.s32 	%r269, %r268, %r206, %r267;
	shfl.sync.idx.b32	%r270|%p41, %r263, %r32, 6175, -1;
	mad.lo.s32 	%r271, %r270, %r207, %r269;
	shfl.sync.idx.b32	%r272|%p42, %r263, %r34, 6175, -1;
	mad.lo.s32 	%r273, %r272, %r208, %r271;
	shfl.sync.idx.b32	%r274|%p43, %r263, %r36, 6175, -1;
	mad.lo.s32 	%r275, %r274, %r209, %r273;
	shfl.sync.idx.b32	%r276|%p44, %r263, %r38, 6175, -1;
	mad.lo.s32 	%r277, %r276, %r210, %r275;
	shfl.sync.idx.b32	%r278|%p45, %r263, %r40, 6175, -1;
	mad.lo.s32 	%r279, %r278, %r211, %r277;
	bar.sync 	0;
	mad.lo.s32 	%r280, %r291, %r286, %r20;
	cvta.to.global.u64 	%rd30, %rd39;
	mul.wide.s32 	%rd31, %r280, 4;
	add.s64 	%rd32, %rd30, %rd31;
	st.global.u32 	[%rd32], %r228;
	shl.b32 	%r281, %r19, 7;
	add.s32 	%r282, %r280, %r281;
	mul.wide.s32 	%rd33, %r282, 4;
	add.s64 	%rd34, %rd30, %rd33;
	st.global.u32 	[%rd34], %r245;
	shl.b32 	%r283, %r19, 8;
	add.s32 	%r284, %r283, %r280;
	mul.wide.s32 	%rd35, %r284, 4;
	add.s64 	%rd36, %rd30, %rd35;
	st.global.u32 	[%rd36], %r262;
	add.s32 	%r285, %r284, %r281;
	mul.wide.s32 	%rd37, %r285, 4;
	add.s64 	%rd38, %rd30, %rd37;
	st.global.u32 	[%rd38], %r279;
	add.s32 	%r291, %r291, %r13;
	setp.lt.u32 	%p46, %r291, %r14;
	@%p46 bra 	$L__BB401_9;
$L__BB401_17:
	ret;

}
	// .globl	_Z9cuda_gemmIiLi128ELi2ELi1ELi512ELi8ELi8ELi64ELi1ELi0EEviiiPT_S1_S1_iii
.visible .entry _Z9cuda_gemmIiLi128ELi2ELi1ELi512ELi8ELi8ELi64ELi1ELi0EEviiiPT_S1_S1_iii(
	.param .u32 _Z9cuda_gemmIiLi128ELi2ELi1ELi512ELi8ELi8ELi64ELi1ELi0EEviiiPT_S1_S1_iii_param_0,
	.param .u32 _Z9cuda_gemmIiLi128ELi2ELi1ELi512ELi8ELi8ELi64ELi1ELi0EEviiiPT_S1_S1_iii_param_1,
	.param .u32 _Z9cuda_gemmIiLi128ELi2ELi1ELi512ELi8ELi8ELi64ELi1ELi0EEviiiPT_S1_S1_iii_param_2,
	.param .u64 .ptr .align 1 _Z9cuda_gemmIiLi128ELi2ELi1ELi512ELi8ELi8ELi64ELi1ELi0EEviiiPT_S1_S1_iii_param_3,
	.param .u64 .ptr .align 1 _Z9cuda_gemmIiLi128ELi2ELi1ELi512ELi8ELi8ELi64ELi1ELi0EEviiiPT_S1_S1_iii_param_4,
	.param .u64 .ptr .align 1 _Z9cuda_gemmIiLi128ELi2ELi1ELi512ELi8ELi8ELi64ELi1ELi0EEviiiPT_S1_S1_iii_param_5,
	.param .u32 _Z9cuda_gemmIiLi128ELi2ELi1ELi512ELi8ELi8ELi64ELi1ELi0EEviiiPT_S1_S1_iii_param_6,
	.param .u32 _Z9cuda_gemmIiLi128ELi2ELi1ELi512ELi8ELi8ELi64ELi1ELi0EEviiiPT_S1_S1_iii_param_7,
	.param .u32 _Z9cuda_gemmIiLi128ELi2ELi1ELi512ELi8ELi8ELi64ELi1ELi0EEviiiPT_S1_S1_iii_param_8
)
.maxntid 128
{
	.local .align 16 .b8 	__local_depot402[16];
	.reg .b64 	%SP;
	.reg .b64 	%SPL;
	.reg .pred 	%p<57>;
	.reg .b16 	%rs<4>;
	.reg .b32 	%r<404>;
	.reg .b64 	%rd<36>;
	// demoted variable
	.shared .align 128 .b8 _ZZ9cuda_gemmIiLi128ELi2ELi1ELi512ELi8ELi8ELi64ELi1ELi0EEviiiPT_S1_S1_iiiE11kron_fac_sh[288];
	// demoted variable
	.shared .align 128 .b8 _ZZ9cuda_gemmIiLi128ELi2ELi1ELi512ELi8ELi8ELi64ELi1ELi0EEviiiPT_S1_S1_iiiE3Ash[2048];
	mov.u64 	%SPL, __local_depot402;
	ld.param.u64 	%rd6, [_Z9cuda_gemmIiLi128ELi2ELi1ELi512ELi8ELi8ELi64ELi1ELi0EEviiiPT_S1_S1_iii_param_3];
	ld.param.u64 	%rd4, [_Z9cuda_gemmIiLi128ELi2ELi1ELi512ELi8ELi8ELi64ELi1ELi0EEviiiPT_S1_S1_iii_param_4];
	ld.param.u32 	%r160, [_Z9cuda_gemmIiLi128ELi2ELi1ELi512ELi8ELi8ELi64ELi1ELi0EEviiiPT_S1_S1_iii_param_6];
	ld.param.u32 	%r161, [_Z9cuda_gemmIiLi128ELi2ELi1ELi512ELi8ELi8ELi64ELi1ELi0EEviiiPT_S1_S1_iii_param_7];
	cvta.to.global.u64 	%rd1, %rd6;
	add.u64 	%rd2, %SPL, 0;
	mov.u32 	%r1, %tid.x;
	mul.lo.s32 	%r2, %r161, %r160;
	setp.ge.u32 	%p1, %r1, %r2;
	@%p1 bra 	$L__BB402_3;
	mov.u32 	%r3, %ntid.x;
	cvta.to.global.u64 	%rd3, %rd4;
	mov.u32 	%r164, _ZZ9cuda_gemmIiLi128ELi2ELi1ELi512ELi8ELi8ELi64ELi1ELi0EEviiiPT_S1_S1_iiiE11kron_fac_sh;
	mov.u32 	%r340, %r1;
$L__BB402_2:
	mul.wide.u32 	%rd8, %r340, 4;
	add.s64 	%rd9, %rd3, %rd8;
	ld.global.u32 	%r162, [%rd9];
	rem.u32 	%r163, %r340, %r160;
	mad.lo.s32 	%r165, %r163, 36, %r164;
	div.u32 	%r166, %r340, %r161;
	shl.b32 	%r167, %r166, 2;
	add.s32 	%r168, %r165, %r167;
	st.shared.u32 	[%r168], %r162;
	add.s32 	%r340, %r340, %r3;
	setp.lt.u32 	%p2, %r340, %r2;
	@%p2 bra 	$L__BB402_2;
$L__BB402_3:
	div.s32 	%r6, 512, %r161;
	min.s32 	%r7, %r6, 128;
	cvt.u16.u32 	%rs1, %r7;
	div.s16 	%rs2, 128, %rs1;
	cvt.s32.s16 	%r8, %rs2;
	div.s16 	%rs3, 8, %rs2;
	cvt.s32.s16 	%r9, %rs3;
	div.u32 	%r11, %r1, %r7;
	mul.lo.s32 	%r169, %r11, %r7;
	sub.s32 	%r10, %r1, %r169;
	mov.u32 	%r349, %ctaid.y;
	mov.u32 	%r13, %nctaid.y;
	shl.b32 	%r14, %r13, 1;
	setp.ge.u32 	%p3, %r349, %r14;
	@%p3 bra 	$L__BB402_69;
	shl.b32 	%r15, %r1, 2;
	mov.u32 	%r171, %ntid.x;
	shl.b32 	%r16, %r171, 2;
	and.b32  	%r17, %r10, 7;
	min.s32 	%r18, %r160, 8;
	and.b32  	%r19, %r1, 7;
	add.s32 	%r20, %r15, %r16;
	max.u32 	%r172, %r20, 512;
	setp.lt.u32 	%p4, %r20, 512;
	selp.u32 	%r173, 1, 0, %p4;
	or.b32  	%r174, %r20, %r173;
	sub.s32 	%r175, %r172, %r174;
	div.u32 	%r176, %r175, %r16;
	add.s32 	%r21, %r176, %r173;
	and.b32  	%r22, %r21, 3;
	shl.b32 	%r177, %r1, 4;
	mov.u32 	%r178, _ZZ9cuda_gemmIiLi128ELi2ELi1ELi512ELi8ELi8ELi64ELi1ELi0EEviiiPT_S1_S1_iiiE3Ash;
	add.s32 	%r23, %r178, %r177;
	shl.b32 	%r42, %r171, 4;
	add.s32 	%r24, %r23, %r42;
	add.s32 	%r25, %r20, %r16;
	add.s32 	%r179, %r10, 1;
	and.b32  	%r26, %r179, 7;
	add.s32 	%r180, %r10, 2;
	and.b32  	%r27, %r180, 7;
	add.s32 	%r181, %r10, 3;
	and.b32  	%r28, %r181, 7;
	xor.b32  	%r29, %r17, 4;
	add.s32 	%r182, %r10, 5;
	and.b32  	%r30, %r182, 7;
	add.s32 	%r183, %r10, 6;
	and.b32  	%r31, %r183, 7;
	add.s32 	%r184, %r10, -1;
	and.b32  	%r32, %r184, 7;
	setp.lt.s32 	%p5, %r17, %r161;
	selp.b32 	%r185, 0, %r161, %p5;
	sub.s32 	%r33, %r17, %r185;
	add.s32 	%r186, %r17, 1;
	setp.lt.s32 	%p6, %r186, %r161;
	selp.b32 	%r187, 0, %r161, %p6;
	sub.s32 	%r34, %r186, %r187;
	add.s32 	%r188, %r17, 2;
	setp.lt.s32 	%p7, %r188, %r161;
	selp.b32 	%r189, 0, %r161, %p7;
	sub.s32 	%r35, %r188, %r189;
	add.s32 	%r190, %r17, 3;
	setp.lt.s32 	%p8, %r190, %r161;
	selp.b32 	%r191, 0, %r161, %p8;
	sub.s32 	%r36, %r190, %r191;
	add.s32 	%r192, %r17, 4;
	setp.lt.s32 	%p9, %r192, %r161;
	selp.b32 	%r193, 0, %r161, %p9;
	sub.s32 	%r37, %r192, %r193;
	add.s32 	%r194, %r17, 5;
	setp.lt.s32 	%p10, %r194, %r161;
	selp.b32 	%r195, 0, %r161, %p10;
	sub.s32 	%r38, %r194, %r195;
	add.s32 	%r196, %r17, 6;
	setp.lt.s32 	%p11, %r196, %r161;
	selp.b32 	%r197, 0, %r161, %p11;
	sub.s32 	%r39, %r196, %r197;
	add.s32 	%r198, %r17, 7;
	setp.lt.s32 	%p12, %r198, %r161;
	selp.b32 	%r199, 0, %r161, %p12;
	sub.s32 	%r40, %r198, %r199;
	mul.lo.s32 	%r41, %r171, 12;
	shl.b32 	%r43, %r171, 3;
	mul.lo.s32 	%r44, %r171, 48;
	shl.b32 	%r45, %r171, 6;
	shl.b32 	%r46, %r171, 5;
	shl.b32 	%r279, %r19, 2;
$L__BB402_5:
	setp.eq.s32 	%p13, %r22, 3;
	mov.b32 	%r200, 0;
	st.local.v4.u32 	[%rd2], {%r200, %r200, %r200, %r200};
	shl.b32 	%r56, %r349, 9;
	mov.u32 	%r350, %r15;
	@%p13 bra 	$L__BB402_9;
	setp.eq.s32 	%p14, %r22, 0;
	add.s32 	%r201, %r56, %r15;
	mul.wide.s32 	%rd10, %r201, 4;
	add.s64 	%rd11, %rd1, %rd10;
	ld.global.v4.u32 	{%r202, %r203, %r204, %r205}, [%rd11];
	st.shared.v4.u32 	[%r23], {%r202, %r203, %r204, %r205};
	mov.u32 	%r350, %r20;
	@%p14 bra 	$L__BB402_9;
	setp.eq.s32 	%p15, %r22, 1;
	add.s32 	%r206, %r56, %r20;
	mul.wide.s32 	%rd12, %r206, 4;
	add.s64 	%rd13, %rd1, %rd12;
	ld.global.v4.u32 	{%r207, %r208, %r209, %r210}, [%rd13];
	st.shared.v4.u32 	[%r24], {%r207, %r208, %r209, %r210};
	mov.u32 	%r350, %r25;
	@%p15 bra 	$L__BB402_9;
	add.s32 	%r350, %r25, %r16;
	add.s32 	%r211, %r56, %r25;
	mul.wide.s32 	%rd14, %r211, 4;
	add.s64 	%rd15, %rd1, %rd14;
	ld.global.v4.u32 	{%r212, %r213, %r214, %r215}, [%rd15];
	shl.b32 	%r216, %r16, 2;
	add.s32 	%r217, %r24, %r216;
	st.shared.v4.u32 	[%r217], {%r212, %r213, %r214, %r215};
$L__BB402_9:
	setp.lt.u32 	%p16, %r21, 3;
	@%p16 bra 	$L__BB402_12;
	add.s32 	%r351, %r350, %r56;
	add.s32 	%r355, %r351, %r41;
	add.s32 	%r354, %r351, %r43;
	add.s32 	%r353, %r351, %r16;
	shl.b32 	%r218, %r350, 2;
	mov.u32 	%r219, _ZZ9cuda_gemmIiLi128ELi2ELi1ELi512ELi8ELi8ELi64ELi1ELi0EEviiiPT_S1_S1_iiiE3Ash;
	add.s32 	%r352, %r219, %r218;
$L__BB402_11:
	mul.wide.s32 	%rd16, %r355, 4;
	add.s64 	%rd17, %rd1, %rd16;
	mul.wide.s32 	%rd18, %r354, 4;
	add.s64 	%rd19, %rd1, %rd18;
	mul.wide.s32 	%rd20, %r353, 4;
	add.s64 	%rd21, %rd1, %rd20;
	mul.wide.s32 	%rd22, %r351, 4;
	add.s64 	%rd23, %rd1, %rd22;
	ld.global.v4.u32 	{%r220, %r221, %r222, %r223}, [%rd23];
	st.shared.v4.u32 	[%r352], {%r220, %r221, %r222, %r223};
	add.s32 	%r224, %r350, %r16;
	ld.global.v4.u32 	{%r225, %r226, %r227, %r228}, [%rd21];
	add.s32 	%r229, %r352, %r42;
	st.shared.v4.u32 	[%r229], {%r225, %r226, %r227, %r228};
	add.s32 	%r230, %r224, %r16;
	ld.global.v4.u32 	{%r231, %r232, %r233, %r234}, [%rd19];
	add.s32 	%r235, %r352, %r46;
	st.shared.v4.u32 	[%r235], {%r231, %r232, %r233, %r234};
	add.s32 	%r236, %r230, %r16;
	ld.global.v4.u32 	{%r237, %r238, %r239, %r240}, [%rd17];
	add.s32 	%r241, %r352, %r44;
	st.shared.v4.u32 	[%r241], {%r237, %r238, %r239, %r240};
	add.s32 	%r350, %r236, %r16;
	add.s32 	%r355, %r355, %r42;
	add.s32 	%r354, %r354, %r42;
	add.s32 	%r353, %r353, %r42;
	add.s32 	%r352, %r352, %r45;
	add.s32 	%r351, %r351, %r42;
	setp.lt.u32 	%p17, %r350, 512;
	@%p17 bra 	$L__BB402_11;
$L__BB402_12:
	setp.lt.s32 	%p18, %r6, 1;
	bar.sync 	0;
	mov.b32 	%r357, 0;
	mov.u32 	%r358, %r357;
	mov.u32 	%r359, %r357;
	mov.u32 	%r360, %r357;
	@%p18 bra 	$L__BB402_68;
	mov.b32 	%r377, 0;
	mov.u32 	%r378, %r377;
$L__BB402_14:
	setp.gt.s32 	%p19, %r161, 0;
	add.s32 	%r244, %r378, %r10;
	mul.lo.s32 	%r99, %r244, %r161;
	@%p19 bra 	$L__BB402_15;
	bra.uni 	$L__BB402_16;
$L__BB402_15:
	add.s32 	%r245, %r17, %r99;
	shl.b32 	%r246, %r245, 2;
	mov.u32 	%r247, _ZZ9cuda_gemmIiLi128ELi2ELi1ELi512ELi8ELi8ELi64ELi1ELi0EEviiiPT_S1_S1_iiiE3Ash;
	add.s32 	%r248, %r247, %r246;
	ld.shared.u32 	%r379, [%r248];
$L__BB402_16:
	setp.lt.s32 	%p20, %r161, 2;
	@%p20 bra 	$L__BB402_18;
	add.s32 	%r249, %r26, %r99;
	shl.b32 	%r250, %r249, 2;
	mov.u32 	%r251, _ZZ9cuda_gemmIiLi128ELi2ELi1ELi512ELi8ELi8ELi64ELi1ELi0EEviiiPT_S1_S1_iiiE3Ash;
	add.s32 	%r252, %r251, %r250;
	ld.shared.u32 	%r375, [%r252];
$L__BB402_18:
	setp.lt.s32 	%p21, %r161, 3;
	@%p21 bra 	$L__BB402_20;
	add.s32 	%r253, %r27, %r99;
	shl.b32 	%r254, %r253, 2;
	mov.u32 	%r255, _ZZ9cuda_gemmIiLi128ELi2ELi1ELi512ELi8ELi8ELi64ELi1ELi0EEviiiPT_S1_S1_iiiE3Ash;
	add.s32 	%r256, %r255, %r254;
	ld.shared.u32 	%r374, [%r256];
$L__BB402_20:
	setp.lt.s32 	%p22, %r161, 4;
	@%p22 bra 	$L__BB402_22;
	add.s32 	%r257, %r28, %r99;
	shl.b32 	%r258, %r257, 2;
	mov.u32 	%r259, _ZZ9cuda_gemmIiLi128ELi2ELi1ELi512ELi8ELi8ELi64ELi1ELi0EEviiiPT_S1_S1_iiiE3Ash;
	add.s32 	%r260, %r259, %r258;
	ld.shared.u32 	%r373, [%r260];
$L__BB402_22:
	setp.lt.s32 	%p23, %r161, 5;
	@%p23 bra 	$L__BB402_24;
	add.s32 	%r261, %r29, %r99;
	shl.b32 	%r262, %r261, 2;
	mov.u32 	%r263, _ZZ9cuda_gemmIiLi128ELi2ELi1ELi512ELi8ELi8ELi64ELi1ELi0EEviiiPT_S1_S1_iiiE3Ash;
	add.s32 	%r264, %r263, %r262;
	ld.shared.u32 	%r372, [%r264];
$L__BB402_24:
	setp.lt.s32 	%p24, %r161, 6;
	@%p24 bra 	$L__BB402_26;
	add.s32 	%r265, %r30, %r99;
	shl.b32 	%r266, %r265, 2;
	mov.u32 	%r267, _ZZ9cuda_gemmIiLi128ELi2ELi1ELi512ELi8ELi8ELi64ELi1ELi0EEviiiPT_S1_S1_iiiE3Ash;
	add.s32 	%r268, %r267, %r266;
	ld.shared.u32 	%r371, [%r268];
$L__BB402_26:
	setp.lt.s32 	%p25, %r161, 7;
	@%p25 bra 	$L__BB402_28;
	add.s32 	%r269, %r31, %r99;
	shl.b32 	%r270, %r269, 2;
	mov.u32 	%r271, _ZZ9cuda_gemmIiLi128ELi2ELi1ELi512ELi8ELi8ELi64ELi1ELi0EEviiiPT_S1_S1_iiiE3Ash;
	add.s32 	%r272, %r271, %r270;
	ld.shared.u32 	%r370, [%r272];
$L__BB402_28:
	setp.lt.s32 	%p26, %r161, 8;
	@%p26 bra 	$L__BB402_30;
	add.s32 	%r273, %r32, %r99;
	shl.b32 	%r274, %r273, 2;
	mov.u32 	%r275, _ZZ9cuda_gemmIiLi128ELi2ELi1ELi512ELi8ELi8ELi64ELi1ELi0EEviiiPT_S1_S1_iiiE3Ash;
	add.s32 	%r276, %r275, %r274;
	ld.shared.u32 	%r369, [%r276];
$L__BB402_30:
	setp.lt.s32 	%p27, %r11, %r18;
	@%p27 bra 	$L__BB402_31;
	bra.uni 	$L__BB402_66;
$L__BB402_31:
	mul.lo.s32 	%r100, %r377, %r9;
	mov.b32 	%r387, 0;
	mov.u32 	%r388, %r11;
$L__BB402_32:
	setp.gt.u32 	%p28, %r161, 64;
	mov.u32 	%r278, _ZZ9cuda_gemmIiLi128ELi2ELi1ELi512ELi8ELi8ELi64ELi1ELi0EEviiiPT_S1_S1_iiiE11kron_fac_sh;
	mad.lo.s32 	%r119, %r388, 36, %r278;
	add.s32 	%r280, %r119, %r279;
	ld.shared.u32 	%r120, [%r280];
	@%p28 bra 	$L__BB402_49;
	setp.eq.s32 	%p37, %r161, 0;
	mov.b32 	%r390, 0;
	@%p37 bra 	$L__BB402_35;
	shfl.sync.idx.b32	%r307|%p38, %r120, %r33, 6175, -1;
	mul.lo.s32 	%r390, %r307, %r379;
$L__BB402_35:
	setp.lt.s32 	%p39, %r161, 2;
	@%p39 bra 	$L__BB402_37;
	shfl.sync.idx.b32	%r308|%p40, %r120, %r34, 6175, -1;
	mad.lo.s32 	%r390, %r308, %r375, %r390;
$L__BB402_37:
	setp.lt.s32 	%p41, %r161, 3;
	@%p41 bra 	$L__BB402_39;
	shfl.sync.idx.b32	%r309|%p42, %r120, %r35, 6175, -1;
	mad.lo.s32 	%r390, %r309, %r374, %r390;
$L__BB402_39:
	setp.lt.s32 	%p43, %r161, 4;
	@%p43 bra 	$L__BB402_41;
	shfl.sync.idx.b32	%r310|%p44, %r120, %r36, 6175, -1;
	mad.lo.s32 	%r390, %r310, %r373, %r390;
$L__BB402_41:
	setp.lt.s32 	%p45, %r161, 5;
	@%p45 bra 	$L__BB402_43;
	shfl.sync.idx.b32	%r311|%p46, %r120, %r37, 6175, -1;
	mad.lo.s32 	%r390, %r311, %r372, %r390;
$L__BB402_43:
	setp.lt.s32 	%p47, %r161, 6;
	@%p47 bra 	$L__BB402_45;
	shfl.sync.idx.b32	%r312|%p48, %r120, %r38, 6175, -1;
	mad.lo.s32 	%r390, %r312, %r371, %r390;
$L__BB402_45:
	setp.lt.s32 	%p49, %r161, 7;
	@%p49 bra 	$L__BB402_47;
	shfl.sync.idx.b32	%r313|%p50, %r120, %r39, 6175, -1;
	mad.lo.s32 	%r390, %r313, %r370, %r390;
$L__BB402_47:
	setp.lt.s32 	%p51, %r161, 8;
	@%p51 bra 	$L__BB402_65;
	shfl.sync.idx.b32	%r314|%p52, %r120, %r40, 6175, -1;
	mad.lo.s32 	%r390, %r314, %r369, %r390;
	bra.uni 	$L__BB402_65;
$L__BB402_49:
	setp.lt.s32 	%p29, %r161, 1;
	mov.b32 	%r390, 0;
	@%p29 bra 	$L__BB402_51;
	shl.b32 	%r282, %r17, 2;
	add.s32 	%r283, %r119, %r282;
	ld.shared.u32 	%r284, [%r283];
	mul.lo.s32 	%r390, %r284, %r379;
$L__BB402_51:
	@%p20 bra 	$L__BB402_53;
	shl.b32 	%r285, %r26, 2;
	add.s32 	%r286, %r119, %r285;
	ld.shared.u32 	%r287, [%r286];
	mad.lo.s32 	%r390, %r287, %r375, %r390;
$L__BB402_53:
	@%p21 bra 	$L__BB402_55;
	shl.b32 	%r288, %r27, 2;
	add.s32 	%r289, %r119, %r288;
	ld.shared.u32 	%r290, [%r289];
	mad.lo.s32 	%r390, %r290, %r374, %r390;
$L__BB402_55:
	@%p22 bra 	$L__BB402_57;
	shl.b32 	%r291, %r28, 2;
	add.s32 	%r292, %r119, %r291;
	ld.shared.u32 	%r293, [%r292];
	mad.lo.s32 	%r390, %r293, %r373, %r390;
$L__BB402_57:
	@%p23 bra 	$L__BB402_59;
	shl.b32 	%r294, %r29, 2;
	add.s32 	%r295, %r119, %r294;
	ld.shared.u32 	%r296, [%r295];
	mad.lo.s32 	%r390, %r296, %r372, %r390;
$L__BB402_59:
	@%p24 bra 	$L__BB402_61;
	shl.b32 	%r297, %r30, 2;
	add.s32 	%r298, %r119, %r297;
	ld.shared.u32 	%r299, [%r298];
	mad.lo.s32 	%r390, %r299, %r371, %r390;
$L__BB402_61:
	@%p25 bra 	$L__BB402_63;
	shl.b32 	%r300, %r31, 2;
	add.s32 	%r301, %r119, %r300;
	ld.shared.u32 	%r302, [%r301];
	mad.lo.s32 	%r390, %r302, %r370, %r390;
$L__BB402_63:
	setp.lt.s32 	%p36, %r161, 8;
	@%p36 bra 	$L__BB402_65;
	shl.b32 	%r303, %r32, 2;
	add.s32 	%r304, %r119, %r303;
	ld.shared.u32 	%r305, [%r304];
	mad.lo.s32 	%r390, %r305, %r369, %r390;
$L__BB402_65:
	add.s32 	%r315, %r387, %r100;
	mul.wide.s32 	%rd24, %r315, 4;
	add.s64 	%rd25, %rd2, %rd24;
	ld.local.u32 	%r316, [%rd25];
	add.s32 	%r317, %r316, %r390;
	st.local.u32 	[%rd25], %r317;
	add.s32 	%r388, %r388, %r8;
	add.s32 	%r387, %r387, 1;
	setp.lt.s32 	%p53, %r388, %r18;
	@%p53 bra 	$L__BB402_32;
$L__BB402_66:
	add.s32 	%r378, %r378, %r7;
	add.s32 	%r377, %r377, 1;
	setp.lt.s32 	%p54, %r378, %r6;
	@%p54 bra 	$L__BB402_14;
	ld.local.v4.u32 	{%r360, %r359, %r358, %r357}, [%rd2];
$L__BB402_68:
	ld.param.u64 	%rd35, [_Z9cuda_gemmIiLi128ELi2ELi1ELi512ELi8ELi8ELi64ELi1ELi0EEviiiPT_S1_S1_iii_param_5];
	bar.sync 	0;
	mul.lo.s32 	%r318, %r7, %r6;
	mul.lo.s32 	%r319, %r318, %r8;
	div.s32 	%r320, %r319, %r7;
	add.s32 	%r321, %r56, %r1;
	cvta.to.global.u64 	%rd26, %rd35;
	mul.wide.s32 	%rd27, %r321, 4;
	add.s64 	%rd28, %rd26, %rd27;
	st.global.u32 	[%rd28], %r360;
	rem.s32 	%r322, 1, %r9;
	add.s32 	%r323, %r9, 1;
	setp.lt.u32 	%p55, %r323, 3;
	shl.b32 	%r324, %r9, 7;
	selp.b32 	%r325, %r324, 0, %p55;
	add.s32 	%r326, %r321, %r325;
	mad.lo.s32 	%r327, %r320, %r322, %r326;
	mul.wide.s32 	%rd29, %r327, 4;
	add.s64 	%rd30, %rd26, %rd29;
	st.global.u32 	[%rd30], %r359;
	div.s32 	%r328, 2, %r9;
	shl.b32 	%r329, %r328, 7;
	mul.lo.s32 	%r330, %r328, %r9;
	sub.s32 	%r331, 2, %r330;
	add.s32 	%r332, %r321, %r329;
	mad.lo.s32 	%r333, %r320, %r331, %r332;
	mul.wide.s32 	%rd31, %r333, 4;
	add.s64 	%rd32, %rd26, %rd31;
	st.global.u32 	[%rd32], %r358;
	div.s32 	%r334, 3, %r9;
	shl.b32 	%r335, %r334, 7;
	mul.lo.s32 	%r336, %r334, %r9;
	sub.s32 	%r337, 3, %r336;
	add.s32 	%r338, %r321, %r335;
	mad.lo.s32 	%r339, %r320, %r337, %r338;
	mul.wide.s32 	%rd33, %r339, 4;
	add.s64 	%rd34, %rd26, %rd33;
	st.global.u32 	[%rd34], %r357;
	add.s32 	%r349, %r349, %r13;
	setp.lt.u32 	%p56, %r349, %r14;
	@%p56 bra 	$L__BB402_5;
$L__BB402_69:
	ret;

}
	// .globl	_Z9cuda_gemmIiLi128ELi2ELi1ELi512ELi8ELi8ELi64ELi1ELi1EEviiiPT_S1_S1_iii
.visible .entry _Z9cuda_gemmIiLi128ELi2ELi1ELi512ELi8ELi8ELi64ELi1ELi1EEviiiPT_S1_S1_iii(
	.param .u32 _Z9cuda_gemmIiLi128ELi2ELi1ELi512ELi8ELi8ELi64ELi1ELi1EEviiiPT_S1_S1_iii_param_0,
	.param .u32 _Z9cuda_gemmIiLi128ELi2ELi1ELi512ELi8ELi8ELi64ELi1ELi1EEviiiPT_S1_S1_iii_param_1,
	.param .u32 _Z9cuda_gemmIiLi128ELi2ELi1ELi512ELi8ELi8ELi64ELi1ELi1EEviiiPT_S1_S1_iii_param_2,
	.param .u64 .ptr .align 1 _Z9cuda_gemmIiLi128ELi2ELi1ELi512ELi8ELi8ELi64ELi1ELi1EEviiiPT_S1_S1_iii_param_3,
	.param .u64 .ptr .align 1 _Z9cuda_gemmIiLi128ELi2ELi1ELi512ELi8ELi8ELi64ELi1ELi1EEviiiPT_S1_S1_iii_param_4,
	.param .u64 .ptr .align 1 _Z9cuda_gemmIiLi128ELi2ELi1ELi512ELi8ELi8ELi64ELi1ELi1EEviiiPT_S1_S1_iii_param_5,
	.param .u32 _Z9cuda_gemmIiLi128ELi2ELi1ELi512ELi8ELi8ELi64ELi1ELi1EEviiiPT_S1_S1_iii_param_6,
	.param .u32 _Z9cuda_gemmIiLi128ELi2ELi1ELi512ELi8ELi8ELi64ELi1ELi1EEviiiPT_S1_S1_iii_param_7,
	.param .u32 _Z9cuda_gemmIiLi128ELi2ELi1ELi512ELi8ELi8ELi64ELi1ELi1EEviiiPT_S1_S1_iii_param_8
)
.maxntid 128
{
	.reg .pred 	%p<47>;
	.reg .b32 	%r<278>;
	.reg .b64 	%rd<33>;
	// demoted variable
	.shared .align 128 .b8 _ZZ9cuda_gemmIiLi128ELi2ELi1ELi512ELi8ELi8ELi64ELi1ELi1EEviiiPT_S1_S1_iiiE11kron_fac_sh[288];
	// demoted variable
	.shared .align 128 .b8 _ZZ9cuda_gemmIiLi128ELi2ELi1ELi512ELi8ELi8ELi64ELi1ELi1EEviiiPT_S1_S1_iiiE3Ash[2048];
	ld.param.u64 	%rd5, [_Z9cuda_gemmIiLi128ELi2ELi1ELi512ELi8ELi8ELi64ELi1ELi1EEviiiPT_S1_S1_iii_param_3];
	ld.param.u64 	%rd6, [_Z9cuda_gemmIiLi128ELi2ELi1ELi512ELi8ELi8ELi64ELi1ELi1EEviiiPT_S1_S1_iii_param_4];
	ld.param.u64 	%rd4, [_Z9cuda_gemmIiLi128ELi2ELi1ELi512ELi8ELi8ELi64ELi1ELi1EEviiiPT_S1_S1_iii_param_5];
	cvta.to.global.u64 	%rd1, %rd6;
	cvta.to.global.u64 	%rd2, %rd5;
	mov.u32 	%r1, %tid.x;
	setp.gt.u32 	%p1, %r1, 63;
	@%p1 bra 	$L__BB403_7;
	mov.u32 	%r2, %ntid.x;
	add.s32 	%r68, %r1, %r2;
	max.u32 	%r69, %r68, 64;
	setp.lt.u32 	%p2, %r68, 64;
	selp.u32 	%r70, 1, 0, %p2;
	add.s32 	%r71, %r68, %r70;
	sub.s32 	%r72, %r69, %r71;
	div.u32 	%r73, %r72, %r2;
	add.s32 	%r3, %r73, %r70;
	and.b32  	%r74, %r3, 3;
	setp.eq.s32 	%p3, %r74, 3;
	mov.u32 	%r268, %r1;
	@%p3 bra 	$L__BB403_4;
	add.s32 	%r76, %r3, 1;
	and.b32  	%r4, %r76, 3;
	mov.b32 	%r267, 0;
	mov.u32 	%r268, %r1;
$L__BB403_3:
	.pragma "nounroll";
	mul.wide.u32 	%rd7, %r268, 4;
	add.s64 	%rd8, %rd1, %rd7;
	ld.global.u32 	%r77, [%rd8];
	and.b32  	%r78, %r268, 7;
	mov.u32 	%r79, _ZZ9cuda_gemmIiLi128ELi2ELi1ELi512ELi8ELi8ELi64ELi1ELi1EEviiiPT_S1_S1_iiiE11kron_fac_sh;
	mad.lo.s32 	%r80, %r78, 36, %r79;
	shr.u32 	%r81, %r268, 1;
	and.b32  	%r82, %r81, 2147483644;
	add.s32 	%r83, %r80, %r82;
	st.shared.u32 	[%r83], %r77;
	add.s32 	%r268, %r268, %r2;
	add.s32 	%r267, %r267, 1;
	setp.ne.s32 	%p4, %r267, %r4;
	@%p4 bra 	$L__BB403_3;
$L__BB403_4:
	setp.lt.u32 	%p5, %r3, 3;
	@%p5 bra 	$L__BB403_7;
	mov.u32 	%r86, _ZZ9cuda_gemmIiLi128ELi2ELi1ELi512ELi8ELi8ELi64ELi1ELi1EEviiiPT_S1_S1_iiiE11kron_fac_sh;
$L__BB403_6:
	mul.wide.u32 	%rd9, %r268, 4;
	add.s64 	%rd10, %rd1, %rd9;
	ld.global.u32 	%r84, [%rd10];
	and.b32  	%r85, %r268, 7;
	mad.lo.s32 	%r87, %r85, 36, %r86;
	shr.u32 	%r88, %r268, 1;
	and.b32  	%r89, %r88, 2147483644;
	add.s32 	%r90, %r87, %r89;
	st.shared.u32 	[%r90], %r84;
	add.s32 	%r91, %r268, %r2;
	mul.wide.u32 	%rd11, %r91, 4;
	add.s64 	%rd12, %rd1, %rd11;
	ld.global.u32 	%r92, [%rd12];
	and.b32  	%r93, %r91, 7;
	mad.lo.s32 	%r94, %r93, 36, %r86;
	shr.u32 	%r95, %r91, 1;
	and.b32  	%r96, %r95, 2147483644;
	add.s32 	%r97, %r94, %r96;
	st.shared.u32 	[%r97], %r92;
	add.s32 	%r98, %r91, %r2;
	mul.wide.u32 	%rd13, %r98, 4;
	add.s64 	%rd14, %rd1, %rd13;
	ld.global.u32 	%r99, [%rd14];
	and.b32  	%r100, %r98, 7;
	mad.lo.s32 	%r101, %r100, 36, %r86;
	shr.u32 	%r102, %r98, 1;
	and.b32  	%r103, %r102, 2147483644;
	add.s32 	%r104, %r101, %r103;
	st.shared.u32 	[%r104], %r99;
	add.s32 	%r105, %r98, %r2;
	mul.wide.u32 	%rd15, %r105, 4;
	add.s64 	%rd16, %rd1, %rd15;
	ld.global.u32 	%r106, [%rd16];
	and.b32  	%r107, %r105, 7;
	mad.lo.s32 	%r108, %r107, 36, %r86;
	shr.u32 	%r109, %r105, 1;
	and.b32  	%r110, %r109, 2147483644;
	add.s32 	%r111, %r108, %r110;
	st.shared.u32 	[%r111], %r106;
	add.s32 	%r268, %r105, %r2;
	setp.lt.u32 	%p6, %r268, 64;
	@%p6 bra 	$L__BB403_6;
$L__BB403_7:
	mov.u32 	%r270, %ctaid.y;
	mov.u32 	%r13, %nctaid.y;
	shl.b32 	%r14, %r13, 1;
	setp.ge.u32 	%p7, %r270, %r14;
	@%p7 bra 	$L__BB403_17;
	shr.u32 	%r112, %r1, 6;
	shl.b32 	%r15, %r1, 2;
	mov.u32 	%r113, %ntid.x;
	shl.b32 	%r16, %r113, 2;
	and.b32  	%r17, %r1, 7;
	shl.b32 	%r114, %r1, 3;
	and.b32  	%r115, %r114, 504;
	and.b32  	%r116, %r15, 28;
	mov.u32 	%r117, _ZZ9cuda_gemmIiLi128ELi2ELi1ELi512ELi8ELi8ELi64ELi1ELi1EEviiiPT_S1_S1_iiiE11kron_fac_sh;
	add.s32 	%r118, %r117, %r116;
	add.s32 	%r18, %r15, %r16;
	max.u32 	%r119, %r18, 512;
	setp.lt.u32 	%p8, %r18, 512;
	selp.u32 	%r120, 1, 0, %p8;
	or.b32  	%r121, %r18, %r120;
	sub.s32 	%r122, %r119, %r121;
	div.u32 	%r123, %r122, %r16;
	add.s32 	%r19, %r123, %r120;
	and.b32  	%r20, %r19, 3;
	shl.b32 	%r124, %r1, 4;
	mov.u32 	%r125, _ZZ9cuda_gemmIiLi128ELi2ELi1ELi512ELi8ELi8ELi64ELi1ELi1EEviiiPT_S1_S1_iiiE3Ash;
	add.s32 	%r21, %r125, %r124;
	shl.b32 	%r41, %r113, 4;
	add.s32 	%r22, %r21, %r41;
	add.s32 	%r23, %r18, %r16;
	or.b32  	%r126, %r115, %r17;
	shl.b32 	%r127, %r126, 2;
	add.s32 	%r24, %r125, %r127;
	add.s32 	%r128, %r1, 1;
	and.b32  	%r25, %r128, 7;
	or.b32  	%r129, %r115, %r25;
	shl.b32 	%r130, %r129, 2;
	add.s32 	%r26, %r125, %r130;
	add.s32 	%r131, %r1, 2;
	and.b32  	%r27, %r131, 7;
	or.b32  	%r132, %r115, %r27;
	shl.b32 	%r133, %r132, 2;
	add.s32 	%r28, %r125, %r133;
	add.s32 	%r134, %r1, 3;
	and.b32  	%r29, %r134, 7;
	or.b32  	%r135, %r115, %r29;
	shl.b32 	%r136, %r135, 2;
	add.s32 	%r30, %r125, %r136;
	xor.b32  	%r31, %r17, 4;
	or.b32  	%r137, %r115, %r31;
	shl.b32 	%r138, %r137, 2;
	add.s32 	%r32, %r125, %r138;
	add.s32 	%r139, %r1, 5;
	and.b32  	%r33, %r139, 7;
	or.b32  	%r140, %r115, %r33;
	shl.b32 	%r141, %r140, 2;
	add.s32 	%r34, %r125, %r141;
	add.s32 	%r142, %r1, 6;
	and.b32  	%r35, %r142, 7;
	or.b32  	%r143, %r115, %r35;
	shl.b32 	%r144, %r143, 2;
	add.s32 	%r36, %r125, %r144;
	add.s32 	%r145, %r1, -1;
	and.b32  	%r37, %r145, 7;
	or.b32  	%r146, %r115, %r37;
	shl.b32 	%r147, %r146, 2;
	add.s32 	%r38, %r125, %r147;
	mad.lo.s32 	%r39, %r112, 36, %r118;
	mul.lo.s32 	%r40, %r113, 12;
	shl.b32 	%r42, %r113, 3;
	mul.lo.s32 	%r43, %r113, 48;
	shl.b32 	%r44, %r113, 6;
	shl.b32 	%r45, %r113, 5;
	cvta.to.global.u64 	%rd3, %rd4;
$L__BB403_9:
	setp.eq.s32 	%p9, %r20, 3;
	shl.b32 	%r47, %r270, 9;
	mov.u32 	%r271, %r15;
	@%p9 bra 	$L__BB403_13;
	setp.eq.s32 	%p10, %r20, 0;
	add.s32 	%r148, %r47, %r15;
	mul.wide.s32 	%rd17, %r148, 4;
	add.s64 	%rd18, %rd2, %rd17;
	ld.global.v4.u32 	{%r149, %r150, %r151, %r152}, [%rd18];
	st.shared.v4.u32 	[%r21], {%r149, %r150, %r151, %r152};
	mov.u32 	%r271, %r18;
	@%p10 bra 	$L__BB403_13;
	setp.eq.s32 	%p11, %r20, 1;
	add.s32 	%r153, %r47, %r18;
	mul.wide.s32 	%rd19, %r153, 4;
	add.s64 	%rd20, %rd2, %rd19;
	ld.global.v4.u32 	{%r154, %r155, %r156, %r157}, [%rd20];
	st.shared.v4.u32 	[%r22], {%r154, %r155, %r156, %r157};
	mov.u32 	%r271, %r23;
	@%p11 bra 	$L__BB403_13;
	add.s32 	%r271, %r23, %r16;
	add.s32 	%r158, %r47, %r23;
	mul.wide.s32 	%rd21, %r158, 4;
	add.s64 	%rd22, %rd2, %rd21;
	ld.global.v4.u32 	{%r159, %r160, %r161, %r162}, [%rd22];
	shl.b32 	%r163, %r16, 2;
	add.s32 	%r164, %r22, %r163;
	st.shared.v4.u32 	[%r164], {%r159, %r160, %r161, %r162};
$L__BB403_13:
	setp.lt.u32 	%p12, %r19, 3;
	@%p12 bra 	$L__BB403_16;
	add.s32 	%r272, %r271, %r47;
	add.s32 	%r276, %r272, %r40;
	add.s32 	%r275, %r272, %r42;
	add.s32 	%r274, %r272, %r16;
	shl.b32 	%r165, %r271, 2;
	mov.u32 	%r166, _ZZ9cuda_gemmIiLi128ELi2ELi1ELi512ELi8ELi8ELi64ELi1ELi1EEviiiPT_S1_S1_iiiE3Ash;
	add.s32 	%r273, %r166, %r165;
$L__BB403_15:
	mul.wide.s32 	%rd23, %r276, 4;
	add.s64 	%rd24, %rd2, %rd23;
	mul.wide.s32 	%rd25, %r275, 4;
	add.s64 	%rd26, %rd2, %rd25;
	mul.wide.s32 	%rd27, %r274, 4;
	add.s64 	%rd28, %rd2, %rd27;
	mul.wide.s32 	%rd29, %r272, 4;
	add.s64 	%rd30, %rd2, %rd29;
	ld.global.v4.u32 	{%r167, %r168, %r169, %r170}, [%rd30];
	st.shared.v4.u32 	[%r273], {%r167, %r168, %r169, %r170};
	add.s32 	%r171, %r271, %r16;
	ld.global.v4.u32 	{%r172, %r173, %r174, %r175}, [%rd28];
	add.s32 	%r176, %r273, %r41;
	st.shared.v4.u32 	[%r176], {%r172, %r173, %r174, %r175};
	add.s32 	%r177, %r171, %r16;
	ld.global.v4.u32 	{%r178, %r179, %r180, %r181}, [%rd26];
	add.s32 	%r182, %r273, %r45;
	st.shared.v4.u32 	[%r182], {%r178, %r179, %r180, %r181};
	add.s32 	%r183, %r177, %r16;
	ld.global.v4.u32 	{%r184, %r185, %r186, %r187}, [%rd24];
	add.s32 	%r188, %r273, %r43;
	st.shared.v4.u32 	[%r188], {%r184, %r185, %r186, %r187};
	add.s32 	%r271, %r183, %r16;
	add.s32 	%r276, %r276, %r41;
	add.s32 	%r275, %r275, %r41;
	add.s32 	%r274, %r274, %r41;
	add.s32 	%r273, %r273, %r44;
	add.s32 	%r272, %r272, %r41;
	setp.lt.u32 	%p13, %r271, 512;
	@%p13 bra 	$L__BB403_15;
$L__BB403_16:
	bar.sync 	0;
	ld.shared.u32 	%r189, [%r24];
	ld.shared.u32 	%r190, [%r26];
	ld.shared.u32 	%r191, [%r28];
	ld.shared.u32 	%r192, [%r30];
	ld.shared.u32 	%r193, [%r32];
	ld.shared.u32 	%r194, [%r34];
	ld.shared.u32 	%r195, [%r36];
	ld.shared.u32 	%r196, [%r38];
	ld.shared.u32 	%r197, [%r39];
	shfl.sync.idx.b32	%r198|%p14, %r197, %r17, 6175, -1;
	mul.lo.s32 	%r199, %r198, %r189;
	shfl.sync.idx.b32	%r200|%p15, %r197, %r25, 6175, -1;
	mad.lo.s32 	%r201, %r200, %r190, %r199;
	shfl.sync.idx.b32	%r202|%p16, %r197, %r27, 6175, -1;
	mad.lo.s32 	%r203, %r202, %r191, %r201;
	shfl.sync.idx.b32	%r204|%p17, %r197, %r29, 6175, -1;
	mad.lo.s32 	%r205, %r204, %r192, %r203;
	shfl.sync.idx.b32	%r206|%p18, %r197, %r31, 6175, -1;
	mad.lo.s32 	%r207, %r206, %r193, %r205;
	shfl.sync.idx.b32	%r208|%p19, %r197, %r33, 6175, -1;
	mad.lo.s32 	%r209, %r208, %r194, %r207;
	shfl.sync.idx.b32	%r210|%p20, %r197, %r35, 6175, -1;
	mad.lo.s32 	%r211, %r210, %r195, %r209;
	shfl.sync.idx.b32	%r212|%p21, %r197, %r37, 6175, -1;
	mad.lo.s32 	%r213, %r212, %r196, %r211;
	ld.shared.u32 	%r214, [%r39+72];
	shfl.sync.idx.b32	%r215|%p22, %r214, %r17, 6175, -1;
	mul.lo.s32 	%r216, %r215, %r189;
	shfl.sync.idx.b32	%r217|%p23, %r214, %r25, 6175, -1;
	mad.lo.s32 	%r218, %r217, %r190, %r216;
	shfl.sync.idx.b32	%r219|%p24, %r214, %r27, 6175, -1;
	mad.lo.s32 	%r220, %r219, %r191, %r218;
	shfl.sync.idx.b32	%r221|%p25, %r214, %r29, 6175, -1;
	mad.lo.s32 	%r222, %r221, %r192, %r220;
	shfl.sync.idx.b32	%r223|%p26, %r214, %r31, 6175, -1;
	mad.lo.s32 	%r224, %r223, %r193, %r222;
	shfl.sync.idx.b32	%r225|%p27, %r214, %r33, 6175, -1;
	mad.lo.s32 	%r226, %r225, %r194, %r224;
	shfl.sync.idx.b32	%r227|%p28, %r214, %r35, 6175, -1;
	mad.lo.s32 	%r228, %r227, %r195, %r226;
	shfl.sync.idx.b32	%r229|%p29, %r214, %r37, 6175, -1;
	mad.lo.s32 	%r230, %r229, %r196, %r228;
	ld.shared.u32 	%r231, [%r39+144];
	shfl.sync.idx.b32	%r232|%p30, %r231, %r17, 6175, -1;
	mul.lo.s32 	%r233, %r232, %r189;
	shfl.sync.idx.b32	%r234|%p31, %r231, %r25, 6175, -1;
	mad.lo.s32 	%r235, %r234, %r190, %r233;
	shfl.sync.idx.b32	%r236|%p32, %r231, %r27, 6175, -1;
	mad.lo.s32 	%r237, %r236, %r191, %r235;
	shfl.sync.idx.b32	%r238|%p33, %r231, %r29, 6175, -1;
	mad.lo.s32 	%r239, %r238, %r192, %r237;
	shfl.sync.idx.b32	%r240|%p34, %r231, %r31, 6175, -1;
	mad.lo.s32 	%r241, %r240, %r193, %r239;
	shfl.sync.idx.b32	%r242|%p35, %r231, %r33, 6175, -1;
	mad.lo.s32 	%r243, %r242, %r194, %r241;
	shfl.sync.idx.b32	%r244|%p36, %r231, %r35, 6175, -1;
	mad.lo.s32 	%r245, %r244, %r195, %r243;
	shfl.sync.idx.b32	%r246|%p37, %r231, %r37, 6175, -1;
	mad.lo.s32 	%r247, %r246, %r196, %r245;
	ld.shared.u32 	%r248, [%r39+216];
	shfl.sync.idx.b32	%r249|%p38, %r248, %r17, 6175, -1;
	mul.lo.s32 	%r250, %r249, %r189;
	shfl.sync.idx.b32	%r251|%p39, %r248, %r25, 6175, -1;
	mad.lo.s32 	%r252, %r251, %r190, %r250;
	shfl.sync.idx.b32	%r253|%p40, %r248, %r27, 6175, -1;
	mad.lo.s32 	%r254, %r253, %r191, %r252;
	shfl.sync.idx.b32	%r255|%p41, %r248, %r29, 6175, -1;
	mad.lo.s32 	%r256, %r255, %r192, %r254;
	shfl.sync.idx.b32	%r257|%p42, %r248, %r31, 6175, -1;
	mad.lo.s32 	%r258, %r257, %r193, %r256;
	shfl.sync.idx.b32	%r259|%p43, %r248, %r33, 6175, -1;
	mad.lo.s32 	%r260, %r259, %r194, %r258;
	shfl.sync.idx.b32	%r261|%p44, %r248, %r35, 6175, -1;
	mad.lo.s32 	%r262, %r261, %r195, %r260;
	shfl.sync.idx.b32	%r263|%p45, %r248, %r37, 6175, -1;
	mad.lo.s32 	%r264, %r263, %r196, %r262;
	bar.sync 	0;
	add.s32 	%r265, %r47, %r1;
	mul.wide.s32 	%rd31, %r265, 4;
	add.s64 	%rd32, %rd3, %rd31;
	st.global.u32 	[%rd32], %r213;
	st.global.u32 	[%rd32+512], %r230;
	st.global.u32 	[%rd32+1024], %r247;
	st.global.u32 	[%rd32+1536], %r264;
	add.s32 	%r270, %r270, %r13;
	setp.lt.u32 	%p46, %r270, %r14;
	@%p46 bra 	$L__BB403_9;
$L__BB403_17:
	ret;

}
	// .globl	_Z9cuda_gemmIiLi128ELi2ELi1ELi512ELi16ELi16ELi64ELi0ELi0EEviiiPT_S1_S1_iii
.visible .entry _Z9cuda_gemmIiLi128ELi2ELi1ELi512ELi16ELi16ELi64ELi0ELi0EEviiiPT_S1_S1_iii(
	.param .u32 _Z9cuda_gemmIiLi128ELi2ELi1ELi512ELi16ELi16ELi64ELi0ELi0EEviiiPT_S1_S1_iii_param_0,
	.param .u32 _Z9cuda_gemmIiLi128ELi2ELi1ELi512ELi16ELi16ELi64ELi0ELi0EEviiiPT_S1_S1_iii_param_1,
	.param .u32 _Z9cuda_gemmIiLi128ELi2ELi1ELi512ELi16ELi16ELi64ELi0ELi0EEviiiPT_S1_S1_iii_param_2,
	.param .u64 .ptr .align 1 _Z9cuda_gemmIiLi128ELi2ELi1ELi512ELi16ELi16ELi64ELi0ELi0EEviiiPT_S1_S1_iii_param_3,
	.param .u64 .ptr .align 1 _Z9cuda_gemmIiLi128ELi2ELi1ELi512ELi16ELi16ELi64ELi0ELi0EEviiiPT_S1_S1_iii_param_4,
	.param .u64 .ptr .align 1 _Z9cuda_gemmIiLi128ELi2ELi1ELi512ELi16ELi16ELi64ELi0ELi0EEviiiPT_S1_S1_iii_param_5,
	.param .u32 _Z9cuda_gemmIiLi128ELi2ELi1ELi512ELi16ELi16ELi64ELi0ELi0EEviiiPT_S1_S1_iii_param_6,
	.param .u32 _Z9cuda_gemmIiLi128ELi2ELi1ELi512ELi16ELi16ELi64ELi0ELi0EEviiiPT_S1_S1_iii_param_7,
	.param .u32 _Z9cuda_gemmIiLi128ELi2ELi1ELi512ELi16ELi16ELi64ELi0ELi0EEviiiPT_S1_S1_iii_param_8
)
.maxntid 128
{
	.local .align 16 .b8 	__local_depot404[16];
	.reg .b64 	%SP;
	.reg .b64 	%SPL;
	.reg .pred 	%p<97>;
	.reg .b16 	%rs<4>;
	.reg .b32 	%r<644>;
	.reg .b64 	%rd<36>;
	// demoted variable
	.shared .align 128 .b8 _ZZ9cuda_gemmIiLi128ELi2ELi1ELi512ELi16ELi16ELi64ELi0ELi0EEviiiPT_S1_S1_iiiE11kron_fac_sh[1088];
	// demoted variable
	.shared .align 128 .b8 _ZZ9cuda_gemmIiLi128ELi2ELi1ELi512ELi16ELi16ELi64ELi0ELi0EEviiiPT_S1_S1_iiiE3Ash[2048];
	mov.u64 	%SPL, __local_depot404;
	ld.param.u32 	%r251, [_Z9cuda_gemmIiLi128ELi2ELi1ELi512ELi16ELi16ELi64ELi0ELi0EEviiiPT_S1_S1_iii_param_2];
	ld.param.u64 	%rd6, [_Z9cuda_gemmIiLi128ELi2ELi1ELi512ELi16ELi16ELi64ELi0ELi0EEviiiPT_S1_S1_iii_param_3];
	ld.param.u64 	%rd4, [_Z9cuda_gemmIiLi128ELi2ELi1ELi512ELi16ELi16ELi64ELi0ELi0EEviiiPT_S1_S1_iii_param_4];
	ld.param.u32 	%r252, [_Z9cuda_gemmIiLi128ELi2ELi1ELi512ELi16ELi16ELi64ELi0ELi0EEviiiPT_S1_S1_iii_param_6];
	ld.param.u32 	%r253, [_Z9cuda_gemmIiLi128ELi2ELi1ELi512ELi16ELi16ELi64ELi0ELi0EEviiiPT_S1_S1_iii_param_7];
	cvta.to.global.u64 	%rd1, %rd6;
	add.u64 	%rd2, %SPL, 0;
	mov.u32 	%r1, %tid.x;
	mul.lo.s32 	%r2, %r253, %r252;
	setp.ge.u32 	%p1, %r1, %r2;
	@%p1 bra 	$L__BB404_3;
	mov.u32 	%r3, %ntid.x;
	cvta.to.global.u64 	%rd3, %rd4;
	mov.u32 	%r532, %r1;
$L__BB404_2:
	mul.wide.u32 	%rd8, %r532, 4;
	add.s64 	%rd9, %rd3, %rd8;
	ld.global.u32 	%r254, [%rd9];
	rem.u32 	%r255, %r532, %r252;
	mov.u32 	%r256, _ZZ9cuda_gemmIiLi128ELi2ELi1ELi512ELi16ELi16ELi64ELi0ELi0EEviiiPT_S1_S1_iiiE11kron_fac_sh;
	mad.lo.s32 	%r257, %r255, 68, %r256;
	div.u32 	%r258, %r532, %r253;
	shl.b32 	%r259, %r258, 2;
	add.s32 	%r260, %r257, %r259;
	st.shared.u32 	[%r260], %r254;
	add.s32 	%r532, %r532, %r3;
	setp.lt.u32 	%p2, %r532, %r2;
	@%p2 bra 	$L__BB404_2;
$L__BB404_3:
	div.s32 	%r6, 512, %r253;
	min.s32 	%r7, %r6, 128;
	cvt.u16.u32 	%rs2, %r7;
	div.s16 	%rs1, 128, %rs2;
	div.s16 	%rs3, 16, %rs1;
	cvt.s32.s16 	%r8, %rs3;
	div.u32 	%r10, %r1, %r7;
	mul.lo.s32 	%r261, %r10, %r7;
	sub.s32 	%r9, %r1, %r261;
	mov.u32 	%r549, %ctaid.y;
	mov.u32 	%r12, %nctaid.y;
	shl.b32 	%r13, %r12, 1;
	setp.ge.u32 	%p3, %r549, %r13;
	@%p3 bra 	$L__BB404_117;
	mov.u32 	%r263, %ctaid.x;
	shl.b32 	%r14, %r1, 2;
	shl.b32 	%r15, %r263, 9;
	mov.u32 	%r264, %ntid.x;
	shl.b32 	%r16, %r264, 2;
	and.b32  	%r17, %r9, 15;
	min.s32 	%r18, %r252, 16;
	and.b32  	%r19, %r1, 15;
	shr.s32 	%r265, %r251, 31;
	shr.u32 	%r266, %r265, 23;
	add.s32 	%r267, %r251, %r266;
	shr.s32 	%r20, %r267, 9;
	mad.lo.s32 	%r21, %r6, %r263, %r1;
	add.s32 	%r22, %r14, %r16;
	max.u32 	%r268, %r22, 512;
	setp.lt.u32 	%p4, %r22, 512;
	selp.u32 	%r269, 1, 0, %p4;
	or.b32  	%r270, %r22, %r269;
	sub.s32 	%r271, %r268, %r270;
	div.u32 	%r272, %r271, %r16;
	add.s32 	%r23, %r272, %r269;
	shl.b32 	%r273, %r1, 4;
	mov.u32 	%r274, _ZZ9cuda_gemmIiLi128ELi2ELi1ELi512ELi16ELi16ELi64ELi0ELi0EEviiiPT_S1_S1_iiiE3Ash;
	add.s32 	%r24, %r274, %r273;
	shl.b32 	%r58, %r264, 4;
	add.s32 	%r25, %r24, %r58;
	add.s32 	%r26, %r22, %r16;
	add.s32 	%r275, %r9, 1;
	and.b32  	%r27, %r275, 15;
	add.s32 	%r276, %r9, 2;
	and.b32  	%r28, %r276, 15;
	add.s32 	%r277, %r9, 3;
	and.b32  	%r29, %r277, 15;
	add.s32 	%r278, %r9, 4;
	and.b32  	%r30, %r278, 15;
	add.s32 	%r279, %r9, 5;
	and.b32  	%r31, %r279, 15;
	add.s32 	%r280, %r9, 6;
	and.b32  	%r32, %r280, 15;
	add.s32 	%r281, %r9, 7;
	and.b32  	%r33, %r281, 15;
	xor.b32  	%r34, %r17, 8;
	add.s32 	%r282, %r9, 9;
	and.b32  	%r35, %r282, 15;
	add.s32 	%r283, %r9, 10;
	and.b32  	%r36, %r283, 15;
	add.s32 	%r284, %r9, 11;
	and.b32  	%r37, %r284, 15;
	add.s32 	%r285, %r9, 12;
	and.b32  	%r38, %r285, 15;
	add.s32 	%r286, %r9, 13;
	and.b32  	%r39, %r286, 15;
	add.s32 	%r287, %r9, 14;
	and.b32  	%r40, %r287, 15;
	add.s32 	%r288, %r9, -1;
	and.b32  	%r41, %r288, 15;
	setp.lt.s32 	%p5, %r17, %r253;
	selp.b32 	%r289, 0, %r253, %p5;
	sub.s32 	%r42, %r17, %r289;
	add.s32 	%r290, %r17, 1;
	setp.lt.s32 	%p6, %r290, %r253;
	selp.b32 	%r291, 0, %r253, %p6;
	sub.s32 	%r43, %r290, %r291;
	add.s32 	%r292, %r17, 2;
	setp.lt.s32 	%p7, %r292, %r253;
	selp.b32 	%r293, 0, %r253, %p7;
	sub.s32 	%r44, %r292, %r293;
	add.s32 	%r294, %r17, 3;
	setp.lt.s32 	%p8, %r294, %r253;
	selp.b32 	%r295, 0, %r253, %p8;
	sub.s32 	%r45, %r294, %r295;
	add.s32 	%r296, %r17, 4;
	setp.lt.s32 	%p9, %r296, %r253;
	selp.b32 	%r297, 0, %r253, %p9;
	sub.s32 	%r46, %r296, %r297;
	add.s32 	%r298, %r17, 5;
	setp.lt.s32 	%p10, %r298, %r253;
	selp.b32 	%r299, 0, %r253, %p10;
	sub.s32 	%r47, %r298, %r299;
	add.s32 	%r300, %r17, 6;
	setp.lt.s32 	%p11, %r300, %r253;
	selp.b32 	%r301, 0, %r253, %p11;
	sub.s32 	%r48, %r300, %r301;
	add.s32 	%r302, %r17, 7;
	setp.lt.s32 	%p12, %r302, %r253;
	selp.b32 	%r303, 0, %r253, %p12;
	sub.s32 	%r49, %r302, %r303;
	add.s32 	%r304, %r17, 8;
	setp.lt.s32 	%p13, %r304, %r253;
	selp.b32 	%r305, 0, %r253, %p13;
	sub.s32 	%r50, %r304, %r305;
	add.s32 	%r306, %r17, 9;
	setp.lt.s32 	%p14, %r306, %r253;
	selp.b32 	%r307, 0, %r253, %p14;
	sub.s32 	%r51, %r306, %r307;
	add.s32 	%r308, %r17, 10;
	setp.lt.s32 	%p15, %r308, %r253;
	selp.b32 	%r309, 0, %r253, %p15;
	sub.s32 	%r52, %r308, %r309;
	add.s32 	%r310, %r17, 11;
	setp.lt.s32 	%p16, %r310, %r253;
	selp.b32 	%r311, 0, %r253, %p16;
	sub.s32 	%r53, %r310, %r311;
	add.s32 	%r312, %r17, 12;
	setp.lt.s32 	%p17, %r312, %r253;
	selp.b32 	%r313, 0, %r253, %p17;
	sub.s32 	%r54, %r312, %r313;
	add.s32 	%r314, %r17, 13;
	setp.lt.s32 	%p18, %r314, %r253;
	selp.b32 	%r315, 0, %r253, %p18;
	sub.s32 	%r55, %r314, %r315;
	add.s32 	%r316, %r17, 14;
	setp.lt.s32 	%p19, %r316, %r253;
	selp.b32 	%r317, 0, %r253, %p19;
	sub.s32 	%r56, %r316, %r317;
	add.s32 	%r318, %r17, 15;
	setp.lt.s32 	%p20, %r318, %r253;
	selp.b32 	%r319, 0, %r253, %p20;
	sub.s32 	%r57, %r318, %r319;
	shl.b32 	%r320, %r264, 3;
	add.s32 	%r59, %r15, %r320;
	mul.lo.s32 	%r60, %r264, 48;
	shl.b32 	%r61, %r264, 6;
	shl.b32 	%r62, %r264, 5;
	cvt.s32.s16 	%r63, %rs1;
	shl.b32 	%r438, %r19, 2;
$L__BB404_5:
	and.b32  	%r321, %r23, 3;
	setp.eq.s32 	%p21, %r321, 3;
	mov.b32 	%r322, 0;
	st.local.v4.u32 	[%rd2], {%r322, %r322, %r322, %r322};
	mul.lo.s32 	%r81, %r549, %r251;
	add.s32 	%r82, %r81, %r15;
	mov.u32 	%r550, %r14;
	@%p21 bra 	$L__BB404_9;
	setp.eq.s32 	%p22, %r321, 0;
	add.s32 	%r324, %r82, %r14;
	mul.wide.s32 	%rd10, %r324, 4;
	add.s64 	%rd11, %rd1, %rd10;
	ld.global.v4.u32 	{%r325, %r326, %r327, %r328}, [%rd11];
	st.shared.v4.u32 	[%r24], {%r325, %r326, %r327, %r328};
	mov.u32 	%r550, %r22;
	@%p22 bra 	$L__BB404_9;
	setp.eq.s32 	%p23, %r321, 1;
	add.s32 	%r330, %r82, %r22;
	mul.wide.s32 	%rd12, %r330, 4;
	add.s64 	%rd13, %rd1, %rd12;
	ld.global.v4.u32 	{%r331, %r332, %r333, %r334}, [%rd13];
	st.shared.v4.u32 	[%r25], {%r331, %r332, %r333, %r334};
	mov.u32 	%r550, %r26;
	@%p23 bra 	$L__BB404_9;
	add.s32 	%r550, %r26, %r16;
	add.s32 	%r335, %r82, %r26;
	mul.wide.s32 	%rd14, %r335, 4;
	add.s64 	%rd15, %rd1, %rd14;
	ld.global.v4.u32 	{%r336, %r337, %r338, %r339}, [%rd15];
	shl.b32 	%r340, %r16, 2;
	add.s32 	%r341, %r25, %r340;
	st.shared.v4.u32 	[%r341], {%r336, %r337, %r338, %r339};
$L__BB404_9:
	setp.lt.u32 	%p24, %r23, 3;
	@%p24 bra 	$L__BB404_12;
	mov.u32 	%r342, %ntid.x;
	add.s32 	%r343, %r15, %r550;
	add.s32 	%r551, %r343, %r81;
	mad.lo.s32 	%r555, %r342, 12, %r551;
	add.s32 	%r344, %r59, %r550;
	add.s32 	%r554, %r344, %r81;
	add.s32 	%r553, %r551, %r16;
	shl.b32 	%r345, %r550, 2;
	mov.u32 	%r346, _ZZ9cuda_gemmIiLi128ELi2ELi1ELi512ELi16ELi16ELi64ELi0ELi0EEviiiPT_S1_S1_iiiE3Ash;
	add.s32 	%r552, %r346, %r345;
$L__BB404_11:
	mul.wide.s32 	%rd16, %r555, 4;
	add.s64 	%rd17, %rd1, %rd16;
	mul.wide.s32 	%rd18, %r554, 4;
	add.s64 	%rd19, %rd1, %rd18;
	mul.wide.s32 	%rd20, %r553, 4;
	add.s64 	%rd21, %rd1, %rd20;
	mul.wide.s32 	%rd22, %r551, 4;
	add.s64 	%rd23, %rd1, %rd22;
	ld.global.v4.u32 	{%r347, %r348, %r349, %r350}, [%rd23];
	st.shared.v4.u32 	[%r552], {%r347, %r348, %r349, %r350};
	add.s32 	%r351, %r550, %r16;
	ld.global.v4.u32 	{%r352, %r353, %r354, %r355}, [%rd21];
	add.s32 	%r356, %r552, %r58;
	st.shared.v4.u32 	[%r356], {%r352, %r353, %r354, %r355};
	add.s32 	%r357, %r351, %r16;
	ld.global.v4.u32 	{%r358, %r359, %r360, %r361}, [%rd19];
	add.s32 	%r362, %r552, %r62;
	st.shared.v4.u32 	[%r362], {%r358, %r359, %r360, %r361};
	add.s32 	%r363, %r357, %r16;
	ld.global.v4.u32 	{%r364, %r365, %r366, %r367}, [%rd17];
	add.s32 	%r368, %r552, %r60;
	st.shared.v4.u32 	[%r368], {%r364, %r365, %r366, %r367};
	add.s32 	%r550, %r363, %r16;
	add.s32 	%r555, %r555, %r58;
	add.s32 	%r554, %r554, %r58;
	add.s32 	%r553, %r553, %r58;
	add.s32 	%r552, %r552, %r61;
	add.s32 	%r551, %r551, %r58;
	setp.lt.u32 	%p25, %r550, 512;
	@%p25 bra 	$L__BB404_11;
$L__BB404_12:
	setp.lt.s32 	%p26, %r6, 1;
	bar.sync 	0;
	mov.b32 	%r557, 0;
	mov.u32 	%r558, %r557;
	mov.u32 	%r559, %r557;
	mov.u32 	%r560, %r557;
	@%p26 bra 	$L__BB404_116;
	mov.b32 	%r593, 0;
	mov.u32 	%r594, %r593;
$L__BB404_14:
	setp.gt.s32 	%p27, %r253, 0;
	add.s32 	%r371, %r594, %r9;
	mul.lo.s32 	%r141, %r371, %r253;
	@%p27 bra 	$L__BB404_15;
	bra.uni 	$L__BB404_16;
$L__BB404_15:
	add.s32 	%r372, %r17, %r141;
	shl.b32 	%r373, %r372, 2;
	mov.u32 	%r374, _ZZ9cuda_gemmIiLi128ELi2ELi1ELi512ELi16ELi16ELi64ELi0ELi0EEviiiPT_S1_S1_iiiE3Ash;
	add.s32 	%r375, %r374, %r373;
	ld.shared.u32 	%r595, [%r375];
$L__BB404_16:
	setp.lt.s32 	%p28, %r253, 2;
	@%p28 bra 	$L__BB404_18;
	add.s32 	%r376, %r27, %r141;
	shl.b32 	%r377, %r376, 2;
	mov.u32 	%r378, _ZZ9cuda_gemmIiLi128ELi2ELi1ELi512ELi16ELi16ELi64ELi0ELi0EEviiiPT_S1_S1_iiiE3Ash;
	add.s32 	%r379, %r378, %r377;
	ld.shared.u32 	%r591, [%r379];
$L__BB404_18:
	setp.lt.s32 	%p29, %r253, 3;
	@%p29 bra 	$L__BB404_20;
	add.s32 	%r380, %r28, %r141;
	shl.b32 	%r381, %r380, 2;
	mov.u32 	%r382, _ZZ9cuda_gemmIiLi128ELi2ELi1ELi512ELi16ELi16ELi64ELi0ELi0EEviiiPT_S1_S1_iiiE3Ash;
	add.s32 	%r383, %r382, %r381;
	ld.shared.u32 	%r590, [%r383];
$L__BB404_20:
	setp.lt.s32 	%p30, %r253, 4;
	@%p30 bra 	$L__BB404_22;
	add.s32 	%r384, %r29, %r141;
	shl.b32 	%r385, %r384, 2;
	mov.u32 	%r386, _ZZ9cuda_gemmIiLi128ELi2ELi1ELi512ELi16ELi16ELi64ELi0ELi0EEviiiPT_S1_S1_iiiE3Ash;
	add.s32 	%r387, %r386, %r385;
	ld.shared.u32 	%r589, [%r387];
$L__BB404_22:
	setp.lt.s32 	%p31, %r253, 5;
	@%p31 bra 	$L__BB404_24;
	add.s32 	%r388, %r30, %r141;
	shl.b32 	%r389, %r388, 2;
	mov.u32 	%r390, _ZZ9cuda_gemmIiLi128ELi2ELi1ELi512ELi16ELi16ELi64ELi0ELi0EEviiiPT_S1_S1_iiiE3Ash;
	add.s32 	%r391, %r390, %r389;
	ld.shared.u32 	%r588, [%r391];
$L__BB404_24:
	setp.lt.s32 	%p32, %r253, 6;
	@%p32 bra 	$L__BB404_26;
	add.s32 	%r392, %r31, %r141;
	shl.b32 	%r393, %r392, 2;
	mov.u32 	%r394, _ZZ9cuda_gemmIiLi128ELi2ELi1ELi512ELi16ELi16ELi64ELi0ELi0EEviiiPT_S1_S1_iiiE3Ash;
	add.s32 	%r395, %r394, %r393;
	ld.shared.u32 	%r587, [%r395];
$L__BB404_26:
	setp.lt.s32 	%p33, %r253, 7;
	@%p33 bra 	$L__BB404_28;
	add.s32 	%r396, %r32, %r141;
	shl.b32 	%r397, %r396, 2;
	mov.u32 	%r398, _ZZ9cuda_gemmIiLi128ELi2ELi1ELi512ELi16ELi16ELi64ELi0ELi0EEviiiPT_S1_S1_iiiE3Ash;
	add.s32 	%r399, %r398, %r397;
	ld.shared.u32 	%r586, [%r399];
$L__BB404_28:
	setp.lt.s32 	%p34, %r253, 8;
	@%p34 bra 	$L__BB404_30;
	add.s32 	%r400, %r33, %r141;
	shl.b32 	%r401, %r400, 2;
	mov.u32 	%r402, _ZZ9cuda_gemmIiLi128ELi2ELi1ELi512ELi16ELi16ELi64ELi0ELi0EEviiiPT_S1_S1_iiiE3Ash;
	add.s32 	%r403, %r402, %r401;
	ld.shared.u32 	%r585, [%r403];
$L__BB404_30:
	setp.lt.s32 	%p35, %r253, 9;
	@%p35 bra 	$L__BB404_32;
	add.s32 	%r404, %r34, %r141;
	shl.b32 	%r405, %r404, 2;
	mov.u32 	%r406, _ZZ9cuda_gemmIiLi128ELi2ELi1ELi512ELi16ELi16ELi64ELi0ELi0EEviiiPT_S1_S1_iiiE3Ash;
	add.s32 	%r407, %r406, %r405;
	ld.shared.u32 	%r584, [%r407];
$L__BB404_32:
	setp.lt.s32 	%p36, %r253, 10;
	@%p36 bra 	$L__BB404_34;
	add.s32 	%r408, %r35, %r141;
	shl.b32 	%r409, %r408, 2;
	mov.u32 	%r410, _ZZ9cuda_gemmIiLi128ELi2ELi1ELi512ELi16ELi16ELi64ELi0ELi0EEviiiPT_S1_S1_iiiE3Ash;
	add.s32 	%r411, %r410, %r409;
	ld.shared.u32 	%r583, [%r411];
$L__BB404_34:
	setp.lt.s32 	%p37, %r253, 11;
	@%p37 bra 	$L__BB404_36;
	add.s32 	%r412, %r36, %r141;
	shl.b32 	%r413, %r412, 2;
	mov.u32 	%r414, _ZZ9cuda_gemmIiLi128ELi2ELi1ELi512ELi16ELi16ELi64ELi0ELi0EEviiiPT_S1_S1_iiiE3Ash;
	add.s32 	%r415, %r414, %r413;
	ld.shared.u32 	%r582, [%r415];
$L__BB404_36:
	setp.lt.s32 	%p38, %r253, 12;
	@%p38 bra 	$L__BB404_38;
	add.s32 	%r416, %r37, %r141;
	shl.b32 	%r417, %r416, 2;
	mov.u32 	%r418, _ZZ9cuda_gemmIiLi128ELi2ELi1ELi512ELi16ELi16ELi64ELi0ELi0EEviiiPT_S1_S1_iiiE3Ash;
	add.s32 	%r419, %r418, %r417;
	ld.shared.u32 	%r581, [%r419];
$L__BB404_38:
	setp.lt.s32 	%p39, %r253, 13;
	@%p39 bra 	$L__BB404_40;
	add.s32 	%r420, %r38, %r141;
	shl.b32 	%r421, %r420, 2;
	mov.u32 	%r422, _ZZ9cuda_gemmIiLi128ELi2ELi1ELi512ELi16ELi16ELi64ELi0ELi0EEviiiPT_S1_S1_iiiE3Ash;
	add.s32 	%r423, %r422, %r421;
	ld.shared.u32 	%r580, [%r423];
$L__BB404_40:
	setp.lt.s32 	%p40, %r253, 14;
	@%p40 bra 	$L__BB404_42;
	add.s32 	%r424, %r39, %r141;
	shl.b32 	%r425, %r424, 2;
	mov.u32 	%r426, _ZZ9cuda_gemmIiLi128ELi2ELi1ELi512ELi16ELi16ELi64ELi0ELi0EEviiiPT_S1_S1_iiiE3Ash;
	add.s32 	%r427, %r426, %r425;
	ld.shared.u32 	%r579, [%r427];
$L__BB404_42:
	setp.lt.s32 	%p41, %r253, 15;
	@%p41 bra 	$L__BB404_44;
	add.s32 	%r428, %r40, %r141;
	shl.b32 	%r429, %r428, 2;
	mov.u32 	%r430, _ZZ9cuda_gemmIiLi128ELi2ELi1ELi512ELi16ELi16ELi64ELi0ELi0EEviiiPT_S1_S1_iiiE3Ash;
	add.s32 	%r431, %r430, %r429;
	ld.shared.u32 	%r578, [%r431];
$L__BB404_44:
	setp.lt.s32 	%p42, %r253, 16;
	@%p42 bra 	$L__BB404_46;
	add.s32 	%r432, %r41, %r141;
	shl.b32 	%r433, %r432, 2;
	mov.u32 	%r434, _ZZ9cuda_gemmIiLi128ELi2ELi1ELi512ELi16ELi16ELi64ELi0ELi0EEviiiPT_S1_S1_iiiE3Ash;
	add.s32 	%r435, %r434, %r433;
	ld.shared.u32 	%r577, [%r435];
$L__BB404_46:
	setp.lt.s32 	%p43, %r10, %r18;
	@%p43 bra 	$L__BB404_47;
	bra.uni 	$L__BB404_114;
$L__BB404_47:
	mul.lo.s32 	%r142, %r593, %r8;
	mov.b32 	%r611, 0;
	mov.u32 	%r612, %r10;
$L__BB404_48:
	setp.gt.u32 	%p44, %r253, 64;
	mov.u32 	%r437, _ZZ9cuda_gemmIiLi128ELi2ELi1ELi512ELi16ELi16ELi64ELi0ELi0EEviiiPT_S1_S1_iiiE11kron_fac_sh;
	mad.lo.s32 	%r177, %r612, 68, %r437;
	add.s32 	%r439, %r177, %r438;
	ld.shared.u32 	%r178, [%r439];
	@%p44 bra 	$L__BB404_81;
	setp.eq.s32 	%p61, %r253, 0;
	mov.b32 	%r614, 0;
	@%p61 bra 	$L__BB404_51;
	shfl.sync.idx.b32	%r490|%p62, %r178, %r42, 4127, -1;
	mul.lo.s32 	%r614, %r490, %r595;
$L__BB404_51:
	setp.lt.s32 	%p63, %r253, 2;
	@%p63 bra 	$L__BB404_53;
	shfl.sync.idx.b32	%r491|%p64, %r178, %r43, 4127, -1;
	mad.lo.s32 	%r614, %r491, %r591, %r614;
$L__BB404_53:
	setp.lt.s32 	%p65, %r253, 3;
	@%p65 bra 	$L__BB404_55;
	shfl.sync.idx.b32	%r492|%p66, %r178, %r44, 4127, -1;
	mad.lo.s32 	%r614, %r492, %r590, %r614;
$L__BB404_55:
	setp.lt.s32 	%p67, %r253, 4;
	@%p67 bra 	$L__BB404_57;
	shfl.sync.idx.b32	%r493|%p68, %r178, %r45, 4127, -1;
	mad.lo.s32 	%r614, %r493, %r589, %r614;
$L__BB404_57:
	setp.lt.s32 	%p69, %r253, 5;
	@%p69 bra 	$L__BB404_59;
	shfl.sync.idx.b32	%r494|%p70, %r178, %r46, 4127, -1;
	mad.lo.s32 	%r614, %r494, %r588, %r614;
$L__BB404_59:
	setp.lt.s32 	%p71, %r253, 6;
	@%p71 bra 	$L__BB404_61;
	shfl.sync.idx.b32	%r495|%p72, %r178, %r47, 4127, -1;
	mad.lo.s32 	%r614, %r495, %r587, %r614;
$L__BB404_61:
	setp.lt.s32 	%p73, %r253, 7;
	@%p73 bra 	$L__BB404_63;
	shfl.sync.idx.b32	%r496|%p74, %r178, %r48, 4127, -1;
	mad.lo.s32 	%r614, %r496, %r586, %r614;
$L__BB404_63:
	setp.lt.s32 	%p75, %r253, 8;
	@%p75 bra 	$L__BB404_65;
	shfl.sync.idx.b32	%r497|%p76, %r178, %r49, 4127, -1;
	mad.lo.s32 	%r614, %r497, %r585, %r614;
$L__BB404_65:
	setp.lt.s32 	%p77, %r253, 9;
	@%p77 bra 	$L__BB404_67;
	shfl.sync.idx.b32	%r498|%p78, %r178, %r50, 4127, -1;
	mad.lo.s32 	%r614, %r498, %r584, %r614;
$L__BB404_67:
	setp.lt.s32 	%p79, %r253, 10;
	@%p79 bra 	$L__BB404_69;
	shfl.sync.idx.b32	%r499|%p80, %r178, %r51, 4127, -1;
	mad.lo.s32 	%r614, %r499, %r583, %r614;
$L__BB404_69:
	setp.lt.s32 	%p81, %r253, 11;
	@%p81 bra 	$L__BB404_71;
	shfl.sync.idx.b32	%r500|%p82, %r178, %r52, 4127, -1;
	mad.lo.s32 	%r614, %r500, %r582, %r614;
$L__BB404_71:
	setp.lt.s32 	%p83, %r253, 12;
	@%p83 bra 	$L__BB404_73;
	shfl.sync.idx.b32	%r501|%p84, %r178, %r53, 4127, -1;
	mad.lo.s32 	%r614, %r501, %r581, %r614;
$L__BB404_73:
	setp.lt.s32 	%p85, %r253, 13;
	@%p85 bra 	$L__BB404_75;
	shfl.sync.idx.b32	%r502|%p86, %r178, %r54, 4127, -1;
	mad.lo.s32 	%r614, %r502, %r580, %r614;
$L__BB404_75:
	setp.lt.s32 	%p87, %r253, 14;
	@%p87 bra 	$L__BB404_77;
	shfl.sync.idx.b32	%r503|%p88, %r178, %r55, 4127, -1;
	mad.lo.s32 	%r614, %r503, %r579, %r614;
$L__BB404_77:
	setp.lt.s32 	%p89, %r253, 15;
	@%p89 bra 	$L__BB404_79;
	shfl.sync.idx.b32	%r504|%p90, %r178, %r56, 4127, -1;
	mad.lo.s32 	%r614, %r504, %r578, %r614;
$L__BB404_79:
	setp.lt.s32 	%p91, %r253, 16;
	@%p91 bra 	$L__BB404_113;
	shfl.sync.idx.b32	%r505|%p92, %r178, %r57, 4127, -1;
	mad.lo.s32 	%r614, %r505, %r577, %r614;
	bra.uni 	$L__BB404_113;
$L__BB404_81:
	setp.lt.s32 	%p45, %r253, 1;
	mov.b32 	%r614, 0;
	@%p45 bra 	$L__BB404_83;
	shl.b32 	%r441, %r17, 2;
	add.s32 	%r442, %r177, %r441;
	ld.shared.u32 	%r443, [%r442];
	mul.lo.s32 	%r614, %r443, %r595;
$L__BB404_83:
	@%p28 bra 	$L__BB404_85;
	shl.b32 	%r444, %r27, 2;
	add.s32 	%r445, %r177, %r444;
	ld.shared.u32 	%r446, [%r445];
	mad.lo.s32 	%r614, %r446, %r591, %r614;
$L__BB404_85:
	@%p29 bra 	$L__BB404_87;
	shl.b32 	%r447, %r28, 2;
	add.s32 	%r448, %r177, %r447;
	ld.shared.u32 	%r449, [%r448];
	mad.lo.s32 	%r614, %r449, %r590, %r614;
$L__BB404_87:
	@%p30 bra 	$L__BB404_89;
	shl.b32 	%r450, %r29, 2;
	add.s32 	%r451, %r177, %r450;
	ld.shared.u32 	%r452, [%r451];
	mad.lo.s32 	%r614, %r452, %r589, %r614;
$L__BB404_89:
	@%p31 bra 	$L__BB404_91;
	shl.b32 	%r453, %r30, 2;
	add.s32 	%r454, %r177, %r453;
	ld.shared.u32 	%r455, [%r454];
	mad.lo.s32 	%r614, %r455, %r588, %r614;
$L__BB404_91:
	@%p32 bra 	$L__BB404_93;
	shl.b32 	%r456, %r31, 2;
	add.s32 	%r457, %r177, %r456;
	ld.shared.u32 	%r458, [%r457];
	mad.lo.s32 	%r614, %r458, %r587, %r614;
$L__BB404_93:
	@%p33 bra 	$L__BB404_95;
	shl.b32 	%r459, %r32, 2;
	add.s32 	%r460, %r177, %r459;
	ld.shared.u32 	%r461, [%r460];
	mad.lo.s32 	%r614, %r461, %r586, %r614;
$L__BB404_95:
	setp.lt.s32 	%p52, %r253, 8;
	@%p52 bra 	$L__BB404_97;
	shl.b32 	%r462, %r33, 2;
	add.s32 	%r463, %r177, %r462;
	ld.shared.u32 	%r464, [%r463];
	mad.lo.s32 	%r614, %r464, %r585, %r614;
$L__BB404_97:
	setp.lt.s32 	%p53, %r253, 9;
	@%p53 bra 	$L__BB404_99;
	shl.b32 	%r465, %r34, 2;
	add.s32 	%r466, %r177, %r465;
	ld.shared.u32 	%r467, [%r466];
	mad.lo.s32 	%r614, %r467, %r584, %r614;
$L__BB404_99:
	setp.lt.s32 	%p54, %r253, 10;
	@%p54 bra 	$L__BB404_101;
	shl.b32 	%r468, %r35, 2;
	add.s32 	%r469, %r177, %r468;
	ld.shared.u32 	%r470, [%r469];
	mad.lo.s32 	%r614, %r470, %r583, %r614;
$L__BB404_101:
	setp.lt.s32 	%p55, %r253, 11;
	@%p55 bra 	$L__BB404_103;
	shl.b32 	%r471, %r36, 2;
	add.s32 	%r472, %r177, %r471;
	ld.shared.u32 	%r473, [%r472];
	mad.lo.s32 	%r614, %r473, %r582, %r614;
$L__BB404_103:
	setp.lt.s32 	%p56, %r253, 12;
	@%p56 bra 	$L__BB404_105;
	shl.b32 	%r474, %r37, 2;
	add.s32 	%r475, %r177, %r474;
	ld.shared.u32 	%r476, [%r475];
	mad.lo.s32 	%r614, %r476, %r581, %r614;
$L__BB404_105:
	setp.lt.s32 	%p57, %r253, 13;
	@%p57 bra 	$L__BB404_107;
	shl.b32 	%r477, %r38, 2;
	add.s32 	%r478, %r177, %r477;
	ld.shared.u32 	%r479, [%r478];
	mad.lo.s32 	%r614, %r479, %r580, %r614;
$L__BB404_107:
	setp.lt.s32 	%p58, %r253, 14;
	@%p58 bra 	$L__BB404_109;
	shl.b32 	%r480, %r39, 2;
	add.s32 	%r481, %r177, %r480;
	ld.shared.u32 	%r482, [%r481];
	mad.lo.s32 	%r614, %r482, %r579, %r614;
$L__BB404_109:
	setp.lt.s32 	%p59, %r253, 15;
	@%p59 bra 	$L__BB404_111;
	shl.b32 	%r483, %r40, 2;
	add.s32 	%r484, %r177, %r483;
	ld.shared.u32 	%r485, [%r484];
	mad.lo.s32 	%r614, %r485, %r578, %r614;
$L__BB404_111:
	setp.lt.s32 	%p60, %r253, 16;
	@%p60 bra 	$L__BB404_113;
	shl.b32 	%r486, %r41, 2;
	add.s32 	%r487, %r177, %r486;
	ld.shared.u32 	%r488, [%r487];
	mad.lo.s32 	%r614, %r488, %r577, %r614;
$L__BB404_113:
	add.s32 	%r506, %r611, %r142;
	mul.wide.s32 	%rd24, %r506, 4;
	add.s64 	%rd25, %rd2, %rd24;
	ld.local.u32 	%r507, [%rd25];
	add.s32 	%r508, %r507, %r614;
	st.local.u32 	[%rd25], %r508;
	add.s32 	%r612, %r612, %r63;
	add.s32 	%r611, %r611, 1;
	setp.lt.s32 	%p93, %r612, %r18;
	@%p93 bra 	$L__BB404_48;
$L__BB404_114:
	add.s32 	%r594, %r594, %r7;
	add.s32 	%r593, %r593, 1;
	setp.lt.s32 	%p94, %r594, %r6;
	@%p94 bra 	$L__BB404_14;
	ld.local.v4.u32 	{%r560, %r559, %r558, %r557}, [%rd2];
$L__BB404_116:
	ld.param.u64 	%rd35, [_Z9cuda_gemmIiLi128ELi2ELi1ELi512ELi16ELi16ELi64ELi0ELi0EEviiiPT_S1_S1_iii_param_5];
	ld.param.u32 	%r531, [_Z9cuda_gemmIiLi128ELi2ELi1ELi512ELi16ELi16ELi64ELi0ELi0EEviiiPT_S1_S1_iii_param_1];
	bar.sync 	0;
	shl.b32 	%r509, %r6, 7;
	div.s32 	%r510, %r509, %r7;
	mul.lo.s32 	%r511, %r20, %r510;
	mad.lo.s32 	%r512, %r549, %r531, %r21;
	cvta.to.global.u64 	%rd26, %rd35;
	mul.wide.s32 	%rd27, %r512, 4;
	add.s64 	%rd28, %rd26, %rd27;
	st.global.u32 	[%rd28], %r560;
	rem.s32 	%r513, 1, %r8;
	add.s32 	%r514, %r8, 1;
	setp.lt.u32 	%p95, %r514, 3;
	shl.b32 	%r515, %r8, 7;
	selp.b32 	%r516, %r515, 0, %p95;
	add.s32 	%r517, %r512, %r516;
	mad.lo.s32 	%r518, %r513, %r511, %r517;
	mul.wide.s32 	%rd29, %r518, 4;
	add.s64 	%rd30, %rd26, %rd29;
	st.global.u32 	[%rd30], %r559;
	div.s32 	%r519, 2, %r8;
	shl.b32 	%r520, %r519, 7;
	mul.lo.s32 	%r521, %r519, %r8;
	sub.s32 	%r522, 2, %r521;
	add.s32 	%r523, %r512, %r520;
	mad.lo.s32 	%r524, %r522, %r511, %r523;
	mul.wide.s32 	%rd31, %r524, 4;
	add.s64 	%rd32, %rd26, %rd31;
	st.global.u32 	[%rd32], %r558;
	div.s32 	%r525, 3, %r8;
	shl.b32 	%r526, %r525, 7;
	mul.lo.s32 	%r527, %r525, %r8;
	sub.s32 	%r528, 3, %r527;
	add.s32 	%r529, %r512, %r526;
	mad.lo.s32 	%r530, %r528, %r511, %r529;
	mul.wide.s32 	%rd33, %r530, 4;
	add.s64 	%rd34, %rd26, %rd33;
	st.global.u32 	[%rd34], %r557;
	add.s32 	%r549, %r549, %r12;
	setp.lt.u32 	%p96, %r549, %r13;
	@%p96 bra 	$L__BB404_5;
$L__BB404_117:
	ret;

}
	// .globl	_Z9cuda_gemmIiLi128ELi2ELi1ELi512ELi16ELi16ELi64ELi0ELi1EEviiiPT_S1_S1_iii
.visible .entry _Z9cuda_gemmIiLi128ELi2ELi1ELi512ELi16ELi16ELi64ELi0ELi1EEviiiPT_S1_S1_iii(
	.param .u32 _Z9cuda_gemmIiLi128ELi2ELi1ELi512ELi16ELi16ELi64ELi0ELi1EEviiiPT_S1_S1_iii_param_0,
	.param .u32 _Z9cuda_gemmIiLi128ELi2ELi1ELi512ELi16ELi16ELi64ELi0ELi1EEviiiPT_S1_S1_iii_param_1,
	.param .u32 _Z9cuda_gemmIiLi128ELi2ELi1ELi512ELi16ELi16ELi64ELi0ELi1EEviiiPT_S1_S1_iii_param_2,
	.param .u64 .ptr .align 1 _Z9cuda_gemmIiLi128ELi2ELi1ELi512ELi16ELi16ELi64ELi0ELi1EEviiiPT_S1_S1_iii_param_3,
	.param .u64 .ptr .align 1 _Z9cuda_gemmIiLi128ELi2ELi1ELi512ELi16ELi16ELi64ELi0ELi1EEviiiPT_S1_S1_iii_param_4,
	.param .u64 .ptr .align 1 _Z9cuda_gemmIiLi128ELi2ELi1ELi512ELi16ELi16ELi64ELi0ELi1EEviiiPT_S1_S1_iii_param_5,
	.param .u32 _Z9cuda_gemmIiLi128ELi2ELi1ELi512ELi16ELi16ELi64ELi0ELi1EEviiiPT_S1_S1_iii_param_6,
	.param .u32 _Z9cuda_gemmIiLi128ELi2ELi1ELi512ELi16ELi16ELi64ELi0ELi1EEviiiPT_S1_S1_iii_param_7,
	.param .u32 _Z9cuda_gemmIiLi128ELi2ELi1ELi512ELi16ELi16ELi64ELi0ELi1EEviiiPT_S1_S1_iii_param_8
)
.maxntid 128
{
	.reg .pred 	%p<77>;
	.reg .b16 	%rs<8>;
	.reg .b32 	%r<402>;
	.reg .b64 	%rd<39>;
	// demoted variable
	.shared .align 128 .b8 _ZZ9cuda_gemmIiLi128ELi2ELi1ELi512ELi16ELi16ELi64ELi0ELi1EEviiiPT_S1_S1_iiiE11kron_fac_sh[1088];
	// demoted variable
	.shared .align 128 .b8 _ZZ9cuda_gemmIiLi128ELi2ELi1ELi512ELi16ELi16ELi64ELi0ELi1EEviiiPT_S1_S1_iiiE3Ash[2048];
	ld.param.u32 	%r88, [_Z9cuda_gemmIiLi128ELi2ELi1ELi512ELi16ELi16ELi64ELi0ELi1EEviiiPT_S1_S1_iii_param_2];
	ld.param.u64 	%rd5, [_Z9cuda_gemmIiLi128ELi2ELi1ELi512ELi16ELi16ELi64ELi0ELi1EEviiiPT_S1_S1_iii_param_3];
	ld.param.u64 	%rd6, [_Z9cuda_gemmIiLi128ELi2ELi1ELi512ELi16ELi16ELi64ELi0ELi1EEviiiPT_S1_S1_iii_param_4];
	ld.param.u64 	%rd4, [_Z9cuda_gemmIiLi128ELi2ELi1ELi512ELi16ELi16ELi64ELi0ELi1EEviiiPT_S1_S1_iii_param_5];
	cvta.to.global.u64 	%rd1, %rd6;
	cvta.to.global.u64 	%rd2, %rd5;
	mov.u32 	%r1, %tid.x;
	mov.u32 	%r2, %ntid.x;
	add.s32 	%r89, %r1, %r2;
	cvt.u16.u32 	%rs3, %r89;
	not.b16 	%rs4, %rs3;
	and.b16  	%rs5, %rs4, 255;
	cvt.u16.u32 	%rs6, %r2;
	and.b16  	%rs7, %rs6, 255;
	div.u16 	%rs1, %rs5, %rs7;
	and.b16  	%rs2, %rs1, 3;
	setp.eq.s16 	%p1, %rs2, 2;
	mov.u32 	%r392, %r1;
	@%p1 bra 	$L__BB405_3;
	cvt.u32.u16 	%r3, %rs2;
	mov.b32 	%r391, 0;
	mov.u32 	%r93, _ZZ9cuda_gemmIiLi128ELi2ELi1ELi512ELi16ELi16ELi64ELi0ELi1EEviiiPT_S1_S1_iiiE11kron_fac_sh;
	mov.u32 	%r392, %r1;
$L__BB405_2:
	.pragma "nounroll";
	mul.wide.u32 	%rd7, %r392, 4;
	add.s64 	%rd8, %rd1, %rd7;
	ld.global.u32 	%r91, [%rd8];
	and.b32  	%r92, %r392, 15;
	mad.lo.s32 	%r94, %r92, 68, %r93;
	shr.u32 	%r95, %r392, 2;
	and.b32  	%r96, %r95, 1073741820;
	add.s32 	%r97, %r94, %r96;
	st.shared.u32 	[%r97], %r91;
	add.s32 	%r392, %r392, %r2;
	add.s32 	%r391, %r391, 1;
	xor.b32  	%r98, %r391, %r3;
	setp.ne.s32 	%p2, %r98, 2;
	@%p2 bra 	$L__BB405_2;
$L__BB405_3:
	setp.lt.u16 	%p3, %rs1, 2;
	@%p3 bra 	$L__BB405_6;
	mov.u32 	%r101, _ZZ9cuda_gemmIiLi128ELi2ELi1ELi512ELi16ELi16ELi64ELi0ELi1EEviiiPT_S1_S1_iiiE11kron_fac_sh;
$L__BB405_5:
	mul.wide.u32 	%rd9, %r392, 4;
	add.s64 	%rd10, %rd1, %rd9;
	ld.global.u32 	%r99, [%rd10];
	and.b32  	%r100, %r392, 15;
	mad.lo.s32 	%r102, %r100, 68, %r101;
	shr.u32 	%r103, %r392, 2;
	and.b32  	%r104, %r103, 1073741820;
	add.s32 	%r105, %r102, %r104;
	st.shared.u32 	[%r105], %r99;
	add.s32 	%r106, %r392, %r2;
	mul.wide.u32 	%rd11, %r106, 4;
	add.s64 	%rd12, %rd1, %rd11;
	ld.global.u32 	%r107, [%rd12];
	and.b32  	%r108, %r106, 15;
	mad.lo.s32 	%r109, %r108, 68, %r101;
	shr.u32 	%r110, %r106, 2;
	and.b32  	%r111, %r110, 1073741820;
	add.s32 	%r112, %r109, %r111;
	st.shared.u32 	[%r112], %r107;
	add.s32 	%r113, %r106, %r2;
	mul.wide.u32 	%rd13, %r113, 4;
	add.s64 	%rd14, %rd1, %rd13;
	ld.global.u32 	%r114, [%rd14];
	and.b32  	%r115, %r113, 15;
	mad.lo.s32 	%r116, %r115, 68, %r101;
	shr.u32 	%r117, %r113, 2;
	and.b32  	%r118, %r117, 1073741820;
	add.s32 	%r119, %r116, %r118;
	st.shared.u32 	[%r119], %r114;
	add.s32 	%r120, %r113, %r2;
	mul.wide.u32 	%rd15, %r120, 4;
	add.s64 	%rd16, %rd1, %rd15;
	ld.global.u32 	%r121, [%rd16];
	and.b32  	%r122, %r120, 15;
	mad.lo.s32 	%r123, %r122, 68, %r101;
	shr.u32 	%r124, %r120, 2;
	and.b32  	%r125, %r124, 1073741820;
	add.s32 	%r126, %r123, %r125;
	st.shared.u32 	[%r126], %r121;
	add.s32 	%r392, %r120, %r2;
	setp.lt.u32 	%p4, %r392, 256;
	@%p4 bra 	$L__BB405_5;
$L__BB405_6:
	mov.u32 	%r394, %ctaid.y;
	mov.u32 	%r12, %nctaid.y;
	shl.b32 	%r13, %r12, 1;
	setp.ge.u32 	%p5, %r394, %r13;
	@%p5 bra 	$L__BB405_16;
	cvta.to.global.u64 	%rd3, %rd4;
	shr.u32 	%r127, %r1, 5;
	mov.u32 	%r128, %ctaid.x;
	shl.b32 	%r14, %r1, 2;
	shl.b32 	%r15, %r128, 9;
	shl.b32 	%r16, %r2, 2;
	and.b32  	%r17, %r1, 15;
	shl.b32 	%r129, %r1, 4;
	and.b32  	%r130, %r129, 496;
	and.b32  	%r131, %r14, 60;
	mov.u32 	%r132, _ZZ9cuda_gemmIiLi128ELi2ELi1ELi512ELi16ELi16ELi64ELi0ELi1EEviiiPT_S1_S1_iiiE11kron_fac_sh;
	add.s32 	%r133, %r132, %r131;
	shl.b32 	%r134, %r128, 5;
	shr.s32 	%r135, %r88, 31;
	shr.u32 	%r136, %r135, 23;
	add.s32 	%r137, %r88, %r136;
	shr.s32 	%r18, %r137, 9;
	add.s32 	%r19, %r134, %r1;
	add.s32 	%r20, %r14, %r16;
	max.u32 	%r138, %r20, 512;
	setp.lt.u32 	%p6, %r20, 512;
	selp.u32 	%r139, 1, 0, %p6;
	or.b32  	%r140, %r20, %r139;
	sub.s32 	%r141, %r138, %r140;
	div.u32 	%r142, %r141, %r16;
	add.s32 	%r21, %r142, %r139;
	and.b32  	%r22, %r21, 3;
	mov.u32 	%r143, _ZZ9cuda_gemmIiLi128ELi2ELi1ELi512ELi16ELi16ELi64ELi0ELi1EEviiiPT_S1_S1_iiiE3Ash;
	add.s32 	%r23, %r143, %r129;
	shl.b32 	%r59, %r2, 4;
	add.s32 	%r24, %r23, %r59;
	add.s32 	%r25, %r20, %r16;
	or.b32  	%r144, %r130, %r17;
	shl.b32 	%r145, %r144, 2;
	add.s32 	%r26, %r143, %r145;
	add.s32 	%r146, %r1, 1;
	and.b32  	%r27, %r146, 15;
	or.b32  	%r147, %r130, %r27;
	shl.b32 	%r148, %r147, 2;
	add.s32 	%r28, %r143, %r148;
	add.s32 	%r149, %r1, 2;
	and.b32  	%r29, %r149, 15;
	or.b32  	%r150, %r130, %r29;
	shl.b32 	%r151, %r150, 2;
	add.s32 	%r30, %r143, %r151;
	add.s32 	%r152, %r1, 3;
	and.b32  	%r31, %r152, 15;
	or.b32  	%r153, %r130, %r31;
	shl.b32 	%r154, %r153, 2;
	add.s32 	%r32, %r143, %r154;
	add.s32 	%r155, %r1, 4;
	and.b32  	%r33, %r155, 15;
	or.b32  	%r156, %r130, %r33;
	shl.b32 	%r157, %r156, 2;
	add.s32 	%r34, %r143, %r157;
	add.s32 	%r158, %r1, 5;
	and.b32  	%r35, %r158, 15;
	or.b32  	%r159, %r130, %r35;
	shl.b32 	%r160, %r159, 2;
	add.s32 	%r36, %r143, %r160;
	add.s32 	%r161, %r1, 6;
	and.b32  	%r37, %r161, 15;
	or.b32  	%r162, %r130, %r37;
	shl.b32 	%r163, %r162, 2;
	add.s32 	%r38, %r143, %r163;
	add.s32 	%r164, %r1, 7;
	and.b32  	%r39, %r164, 15;
	or.b32  	%r165, %r130, %r39;
	shl.b32 	%r166, %r165, 2;
	add.s32 	%r40, %r143, %r166;
	xor.b32  	%r41, %r17, 8;
	or.b32  	%r167, %r130, %r41;
	shl.b32 	%r168, %r167, 2;
	add.s32 	%r42, %r143, %r168;
	add.s32 	%r169, %r1, 9;
	and.b32  	%r43, %r169, 15;
	or.b32  	%r170, %r130, %r43;
	shl.b32 	%r171, %r170, 2;
	add.s32 	%r44, %r143, %r171;
	add.s32 	%r172, %r1, 10;
	and.b32  	%r45, %r172, 15;
	or.b32  	%r173, %r130, %r45;
	shl.b32 	%r174, %r173, 2;
	add.s32 	%r46, %r143, %r174;
	add.s32 	%r175, %r1, 11;
	and.b32  	%r47, %r175, 15;
	or.b32  	%r176, %r130, %r47;
	shl.b32 	%r177, %r176, 2;
	add.s32 	%r48, %r143, %r177;
	add.s32 	%r178, %r1, 12;
	and.b32  	%r49, %r178, 15;
	or.b32  	%r179, %r130, %r49;
	shl.b32 	%r180, %r179, 2;
	add.s32 	%r50, %r143, %r180;
	add.s32 	%r181, %r1, 13;
	and.b32  	%r51, %r181, 15;
	or.b32  	%r182, %r130, %r51;
	shl.b32 	%r183, %r182, 2;
	add.s32 	%r52, %r143, %r183;
	add.s32 	%r184, %r1, 14;
	and.b32  	%r53, %r184, 15;
	or.b32  	%r185, %r130, %r53;
	shl.b32 	%r186, %r185, 2;
	add.s32 	%r54, %r143, %r186;
	add.s32 	%r187, %r1, -1;
	and.b32  	%r55, %r187, 15;
	or.b32  	%r188, %r130, %r55;
	shl.b32 	%r189, %r188, 2;
	add.s32 	%r56, %r143, %r189;
	mad.lo.s32 	%r57, %r127, 68, %r133;
	mad.lo.s32 	%r58, %r2, 12, %r15;
	shl.b32 	%r190, %r2, 3;
	add.s32 	%r60, %r15, %r190;
	mul.lo.s32 	%r61, %r2, 48;
	shl.b32 	%r62, %r2, 6;
	shl.b32 	%r63, %r2, 5;
$L__BB405_8:
	setp.eq.s32 	%p7, %r22, 3;
	mul.lo.s32 	%r65, %r394, %r88;
	add.s32 	%r66, %r65, %r15;
	mov.u32 	%r395, %r14;
	@%p7 bra 	$L__BB405_12;
	setp.eq.s32 	%p8, %r22, 0;
	add.s32 	%r191, %r66, %r14;
	mul.wide.s32 	%rd17, %r191, 4;
	add.s64 	%rd18, %rd2, %rd17;
	ld.global.v4.u32 	{%r192, %r193, %r194, %r195}, [%rd18];
	st.shared.v4.u32 	[%r23], {%r192, %r193, %r194, %r195};
	mov.u32 	%r395, %r20;
	@%p8 bra 	$L__BB405_12;
	setp.eq.s32 	%p9, %r22, 1;
	add.s32 	%r196, %r66, %r20;
	mul.wide.s32 	%rd19, %r196, 4;
	add.s64 	%rd20, %rd2, %rd19;
	ld.global.v4.u32 	{%r197, %r198, %r199, %r200}, [%rd20];
	st.shared.v4.u32 	[%r24], {%r197, %r198, %r199, %r200};
	mov.u32 	%r395, %r25;
	@%p9 bra 	$L__BB405_12;
	add.s32 	%r395, %r25, %r16;
	add.s32 	%r201, %r66, %r25;
	mul.wide.s32 	%rd21, %r201, 4;
	add.s64 	%rd22, %rd2, %rd21;
	ld.global.v4.u32 	{%r202, %r203, %r204, %r205}, [%rd22];
	shl.b32 	%r206, %r16, 2;
	add.s32 	%r207, %r24, %r206;
	st.shared.v4.u32 	[%r207], {%r202, %r203, %r204, %r205};
$L__BB405_12:
	setp.lt.u32 	%p10, %r21, 3;
	@%p10 bra 	$L__BB405_15;
	add.s32 	%r208, %r58, %r395;
	add.s32 	%r400, %r208, %r65;
	add.s32 	%r209, %r60, %r395;
	add.s32 	%r399, %r209, %r65;
	add.s32 	%r210, %r15, %r395;
	add.s32 	%r396, %r210, %r65;
	add.s32 	%r398, %r396, %r16;
	shl.b32 	%r211, %r395, 2;
	mov.u32 	%r212, _ZZ9cuda_gemmIiLi128ELi2ELi1ELi512ELi16ELi16ELi64ELi0ELi1EEviiiPT_S1_S1_iiiE3Ash;
	add.s32 	%r397, %r212, %r211;
$L__BB405_14:
	mul.wide.s32 	%rd23, %r400, 4;
	add.s64 	%rd24, %rd2, %rd23;
	mul.wide.s32 	%rd25, %r399, 4;
	add.s64 	%rd26, %rd2, %rd25;
	mul.wide.s32 	%rd27, %r398, 4;
	add.s64 	%rd28, %rd2, %rd27;
	mul.wide.s32 	%rd29, %r396, 4;
	add.s64 	%rd30, %rd2, %rd29;
	ld.global.v4.u32 	{%r213, %r214, %r215, %r216}, [%rd30];
	st.shared.v4.u32 	[%r397], {%r213, %r214, %r215, %r216};
	add.s32 	%r217, %r395, %r16;
	ld.global.v4.u32 	{%r218, %r219, %r220, %r221}, [%rd28];
	add.s32 	%r222, %r397, %r59;
	st.shared.v4.u32 	[%r222], {%r218, %r219, %r220, %r221};
	add.s32 	%r223, %r217, %r16;
	ld.global.v4.u32 	{%r224, %r225, %r226, %r227}, [%rd26];
	add.s32 	%r228, %r397, %r63;
	st.shared.v4.u32 	[%r228], {%r224, %r225, %r226, %r227};
	add.s32 	%r229, %r223, %r16;
	ld.global.v4.u32 	{%r230, %r231, %r232, %r233}, [%rd24];
	add.s32 	%r234, %r397, %r61;
	st.shared.v4.u32 	[%r234], {%r230, %r231, %r232, %r233};
	add.s32 	%r395, %r229, %r16;
	add.s32 	%r400, %r400, %r59;
	add.s32 	%r399, %r399, %r59;
	add.s32 	%r398, %r398, %r59;
	add.s32 	%r397, %r397, %r62;
	add.s32 	%r396, %r396, %r59;
	setp.lt.u32 	%p11, %r395, 512;
	@%p11 bra 	$L__BB405_14;
$L__BB405_15:
	ld.param.u32 	%r389, [_Z9cuda_gemmIiLi128ELi2ELi1ELi512ELi16ELi16ELi64ELi0ELi1EEviiiPT_S1_S1_iii_param_1];
	bar.sync 	0;
	ld.shared.u32 	%r235, [%r26];
	ld.shared.u32 	%r236, [%r28];
	ld.shared.u32 	%r237, [%r30];
	ld.shared.u32 	%r238, [%r32];
	ld.shared.u32 	%r239, [%r34];
	ld.shared.u32 	%r240, [%r36];
	ld.shared.u32 	%r241, [%r38];
	ld.shared.u32 	%r242, [%r40];
	ld.shared.u32 	%r243, [%r42];
	ld.shared.u32 	%r244, [%r44];
	ld.shared.u32 	%r245, [%r46];
	ld.shared.u32 	%r246, [%r48];
	ld.shared.u32 	%r247, [%r50];
	ld.shared.u32 	%r248, [%r52];
	ld.shared.u32 	%r249, [%r54];
	ld.shared.u32 	%r250, [%r56];
	ld.shared.u32 	%r251, [%r57];
	shfl.sync.idx.b32	%r252|%p12, %r251, %r17, 4127, -1;
	mul.lo.s32 	%r253, %r252, %r235;
	shfl.sync.idx.b32	%r254|%p13, %r251, %r27, 4127, -1;
	mad.lo.s32 	%r255, %r254, %r236, %r253;
	shfl.sync.idx.b32	%r256|%p14, %r251, %r29, 4127, -1;
	mad.lo.s32 	%r257, %r256, %r237, %r255;
	shfl.sync.idx.b32	%r258|%p15, %r251, %r31, 4127, -1;
	mad.lo.s32 	%r259, %r258, %r238, %r257;
	shfl.sync.idx.b32	%r260|%p16, %r251, %r33, 4127, -1;
	mad.lo.s32 	%r261, %r260, %r239, %r259;
	shfl.sync.idx.b32	%r262|%p17, %r251, %r35, 4127, -1;
	mad.lo.s32 	%r263, %r262, %r240, %r261;
	shfl.sync.idx.b32	%r264|%p18, %r251, %r37, 4127, -1;
	mad.lo.s32 	%r265, %r264, %r241, %r263;
	shfl.sync.idx.b32	%r266|%p19, %r251, %r39, 4127, -1;
	mad.lo.s32 	%r267, %r266, %r242, %r265;
	shfl.sync.idx.b32	%r268|%p20, %r251, %r41, 4127, -1;
	mad.lo.s32 	%r269, %r268, %r243, %r267;
	shfl.sync.idx.b32	%r270|%p21, %r251, %r43, 4127, -1;
	mad.lo.s32 	%r271, %r270, %r244, %r269;
	shfl.sync.idx.b32	%r272|%p22, %r251, %r45, 4127, -1;
	mad.lo.s32 	%r273, %r272, %r245, %r271;
	shfl.sync.idx.b32	%r274|%p23, %r251, %r47, 4127, -1;
	mad.lo.s32 	%r275, %r274, %r246, %r273;
	shfl.sync.idx.b32	%r276|%p24, %r251, %r49, 4127, -1;
	mad.lo.s32 	%r277, %r276, %r247, %r275;
	shfl.sync.idx.b32	%r278|%p25, %r251, %r51, 4127, -1;
	mad.lo.s32 	%r279, %r278, %r248, %r277;
	shfl.sync.idx.b32	%r280|%p26, %r251, %r53, 4127, -1;
	mad.lo.s32 	%r281, %r280, %r249, %r279;
	shfl.sync.idx.b32	%r282|%p27, %r251, %r55, 4127, -1;
	mad.lo.s32 	%r283, %r282, %r250, %r281;
	ld.shared.u32 	%r284, [%r57+272];
	shfl.sync.idx.b32	%r285|%p28, %r284, %r17, 4127, -1;
	mul.lo.s32 	%r286, %r285, %r235;
	shfl.sync.idx.b32	%r287|%p29, %r284, %r27, 4127, -1;
	mad.lo.s32 	%r288, %r287, %r236, %r286;
	shfl.sync.idx.b32	%r289|%p30, %r284, %r29, 4127, -1;
	mad.lo.s32 	%r290, %r289, %r237, %r288;
	shfl.sync.idx.b32	%r291|%p31, %r284, %r31, 4127, -1;
	mad.lo.s32 	%r292, %r291, %r238, %r290;
	shfl.sync.idx.b32	%r293|%p32, %r284, %r33, 4127, -1;
	mad.lo.s32 	%r294, %r293, %r239, %r292;
	shfl.sync.idx.b32	%r295|%p33, %r284, %r35, 4127, -1;
	mad.lo.s32 	%r296, %r295, %r240, %r294;
	shfl.sync.idx.b32	%r297|%p34, %r284, %r37, 4127, -1;
	mad.lo.s32 	%r298, %r297, %r241, %r296;
	shfl.sync.idx.b32	%r299|%p35, %r284, %r39, 4127, -1;
	mad.lo.s32 	%r300, %r299, %r242, %r298;
	shfl.sync.idx.b32	%r301|%p36, %r284, %r41, 4127, -1;
	mad.lo.s32 	%r302, %r301, %r243, %r300;
	shfl.sync.idx.b32	%r303|%p37, %r284, %r43, 4127, -1;
	mad.lo.s32 	%r304, %r303, %r244, %r302;
	shfl.sync.idx.b32	%r305|%p38, %r284, %r45, 4127, -1;
	mad.lo.s32 	%r306, %r305, %r245, %r304;
	shfl.sync.idx.b32	%r307|%p39, %r284, %r47, 4127, -1;
	mad.lo.s32 	%r308, %r307, %r246, %r306;
	shfl.sync.idx.b32	%r309|%p40, %r284, %r49, 4127, -1;
	mad.lo.s32 	%r310, %r309, %r247, %r308;
	shfl.sync.idx.b32	%r311|%p41, %r284, %r51, 4127, -1;
	mad.lo.s32 	%r312, %r311, %r248, %r310;
	shfl.sync.idx.b32	%r313|%p42, %r284, %r53, 4127, -1;
	mad.lo.s32 	%r314, %r313, %r249, %r312;
	shfl.sync.idx.b32	%r315|%p43, %r284, %r55, 4127, -1;
	mad.lo.s32 	%r316, %r315, %r250, %r314;
	ld.shared.u32 	%r317, [%r57+544];
	shfl.sync.idx.b32	%r318|%p44, %r317, %r17, 4127, -1;
	mul.lo.s32 	%r319, %r318, %r235;
	shfl.sync.idx.b32	%r320|%p45, %r317, %r27, 4127, -1;
	mad.lo.s32 	%r321, %r320, %r236, %r319;
	shfl.sync.idx.b32	%r322|%p46, %r317, %r29, 4127, -1;
	mad.lo.s32 	%r323, %r322, %r237, %r321;
	shfl.sync.idx.b32	%r324|%p47, %r317, %r31, 4127, -1;
	mad.lo.s32 	%r325, %r324, %r238, %r323;
	shfl.sync.idx.b32	%r326|%p48, %r317, %r33, 4127, -1;
	mad.lo.s32 	%r327, %r326, %r239, %r325;
	shfl.sync.idx.b32	%r328|%p49, %r317, %r35, 4127, -1;
	mad.lo.s32 	%r329, %r328, %r240, %r327;
	shfl.sync.idx.b32	%r330|%p50, %r317, %r37, 4127, -1;
	mad.lo.s32 	%r331, %r330, %r241, %r329;
	shfl.sync.idx.b32	%r332|%p51, %r317, %r39, 4127, -1;
	mad.lo.s32 	%r333, %r332, %r242, %r331;
	shfl.sync.idx.b32	%r334|%p52, %r317, %r41, 4127, -1;
	mad.lo.s32 	%r335, %r334, %r243, %r333;
	shfl.sync.idx.b32	%r336|%p53, %r317, %r43, 4127, -1;
	mad.lo.s32 	%r337, %r336, %r244, %r335;
	shfl.sync.idx.b32	%r338|%p54, %r317, %r45, 4127, -1;
	mad.lo.s32 	%r339, %r338, %r245, %r337;
	shfl.sync.idx.b32	%r340|%p55, %r317, %r47, 4127, -1;
	mad.lo.s32 	%r341, %r340, %r246, %r339;
	shfl.sync.idx.b32	%r342|%p56, %r317, %r49, 4127, -1;
	mad.lo.s32 	%r343, %r342, %r247, %r341;
	shfl.sync.idx.b32	%r344|%p57, %r317, %r51, 4127, -1;
	mad.lo.s32 	%r345, %r344, %r248, %r343;
	shfl.sync.idx.b32	%r346|%p58, %r317, %r53, 4127, -1;
	mad.lo.s32 	%r347, %r346, %r249, %r345;
	shfl.sync.idx.b32	%r348|%p59, %r317, %r55, 4127, -1;
	mad.lo.s32 	%r349, %r348, %r250, %r347;
	ld.shared.u32 	%r350, [%r57+816];
	shfl.sync.idx.b32	%r351|%p60, %r350, %r17, 4127, -1;
	mul.lo.s32 	%r352, %r351, %r235;
	shfl.sync.idx.b32	%r353|%p61, %r350, %r27, 4127, -1;
	mad.lo.s32 	%r354, %r353, %r236, %r352;
	shfl.sync.idx.b32	%r355|%p62, %r350, %r29, 4127, -1;
	mad.lo.s32 	%r356, %r355, %r237, %r354;
	shfl.sync.idx.b32	%r357|%p63, %r350, %r31, 4127, -1;
	mad.lo.s32 	%r358, %r357, %r238, %r356;
	shfl.sync.idx.b32	%r359|%p64, %r350, %r33, 4127, -1;
	mad.lo.s32 	%r360, %r359, %r239, %r358;
	shfl.sync.idx.b32	%r361|%p65, %r350, %r35, 4127, -1;
	mad.lo.s32 	%r362, %r361, %r240, %r360;
	shfl.sync.idx.b32	%r363|%p66, %r350, %r37, 4127, -1;
	mad.lo.s32 	%r364, %r363, %r241, %r362;
	shfl.sync.idx.b32	%r365|%p67, %r350, %r39, 4127, -1;
	mad.lo.s32 	%r366, %r365, %r242, %r364;
	shfl.sync.idx.b32	%r367|%p68, %r350, %r41, 4127, -1;
	mad.lo.s32 	%r368, %r367, %r243, %r366;
	shfl.sync.idx.b32	%r369|%p69, %r350, %r43, 4127, -1;
	mad.lo.s32 	%r370, %r369, %r244, %r368;
	shfl.sync.idx.b32	%r371|%p70, %r350, %r45, 4127, -1;
	mad.lo.s32 	%r372, %r371, %r245, %r370;
	shfl.sync.idx.b32	%r373|%p71, %r350, %r47, 4127, -1;
	mad.lo.s32 	%r374, %r373, %r246, %r372;
	shfl.sync.idx.b32	%r375|%p72, %r350, %r49, 4127, -1;
	mad.lo.s32 	%r376, %r375, %r247, %r374;
	shfl.sync.idx.b32	%r377|%p73, %r350, %r51, 4127, -1;
	mad.lo.s32 	%r378, %r377, %r248, %r376;
	shfl.sync.idx.b32	%r379|%p74, %r350, %r53, 4127, -1;
	mad.lo.s32 	%r380, %r379, %r249, %r378;
	shfl.sync.idx.b32	%r381|%p75, %r350, %r55, 4127, -1;
	mad.lo.s32 	%r382, %r381, %r250, %r380;
	bar.sync 	0;
	mad.lo.s32 	%r383, %r394, %r389, %r19;
	mul.wide.s32 	%rd31, %r383, 4;
	add.s64 	%rd32, %rd3, %rd31;
	st.global.u32 	[%rd32], %r283;
	shl.b32 	%r384, %r18, 7;
	add.s32 	%r385, %r383, %r384;
	mul.wide.s32 	%rd33, %r385, 4;
	add.s64 	%rd34, %rd3, %rd33;
	st.global.u32 	[%rd34], %r316;
	shl.b32 	%r386, %r18, 8;
	add.s32 	%r387, %r386, %r383;
	mul.wide.s32 	%rd35, %r387, 4;
	add.s64 	%rd36, %rd3, %rd35;
	st.global.u32 	[%rd36], %r349;
	add.s32 	%r388, %r387, %r384;
	mul.wide.s32 	%rd37, %r388, 4;
	add.s64 	%rd38, %rd3, %rd37;
	st.global.u32 	[%rd38], %r382;
	add.s32 	%r394, %r394, %r12;
	setp.lt.u32 	%p76, %r394, %r13;
	@%p76 bra 	$L__BB405_8;
$L__BB405_16:
	ret;

}
	// .globl	_Z9cuda_gemmIiLi128ELi2ELi1ELi512ELi16ELi16ELi64ELi1ELi0EEviiiPT_S1_S1_iii
.visible .entry _Z9cuda_gemmIiLi128ELi2ELi1ELi512ELi16ELi16ELi64ELi1ELi0EEviiiPT_S1_S1_iii(
	.param .u32 _Z9cuda_gemmIiLi128ELi2ELi1ELi512ELi16ELi16ELi64ELi1ELi0EEviiiPT_S1_S1_iii_param_0,
	.param .u32 _Z9cuda_gemmIiLi128ELi2ELi1ELi512ELi16ELi16ELi64ELi1ELi0EEviiiPT_S1_S1_iii_param_1,
	.param .u32 _Z9cuda_gemmIiLi128ELi2ELi1ELi512ELi16ELi16ELi64ELi1ELi0EEviiiPT_S1_S1_iii_param_2,
	.param .u64 .ptr .align 1 _Z9cuda_gemmIiLi128ELi2ELi1ELi512ELi16ELi16ELi64ELi1ELi0EEviiiPT_S1_S1_iii_param_3,
	.param .u64 .ptr .align 1 _Z9cuda_gemmIiLi128ELi2ELi1ELi512ELi16ELi16ELi64ELi1ELi0EEviiiPT_S1_S1_iii_param_4,
	.param .u64 .ptr .align 1 _Z9cuda_gemmIiLi128ELi2ELi1ELi512ELi16ELi16ELi64ELi1ELi0EEviiiPT_S1_S1_iii_param_5,
	.param .u32 _Z9cuda_gemmIiLi128ELi2ELi1ELi512ELi16ELi16ELi64ELi1ELi0EEviiiPT_S1_S1_iii_param_6,
	.param .u32 _Z9cuda_gemmIiLi128ELi2ELi1ELi512ELi16ELi16ELi64ELi1ELi0EEviiiPT_S1_S1_iii_param_7,
	.param .u32 _Z9cuda_gemmIiLi128ELi2ELi1ELi512ELi16ELi16ELi64ELi1ELi0EEviiiPT_S1_S1_iii_param_8
)
.maxntid 128
{
	.local .align 16 .b8 	__local_depot406[16];
	.reg .b64 	%SP;
	.reg .b64 	%SPL;
	.reg .pred 	%p<97>;
	.reg .b16 	%rs<4>;
	.reg .b32 	%r<628>;
	.reg .b64 	%rd<36>;
	// demoted variable
	.shared .align 128 .b8 _ZZ9cuda_gemmIiLi128ELi2ELi1ELi512ELi16ELi16ELi64ELi1ELi0EEviiiPT_S1_S1_iiiE11kron_fac_sh[1088];
	// demoted variable
	.shared .align 128 .b8 _ZZ9cuda_gemmIiLi128ELi2ELi1ELi512ELi16ELi16ELi64ELi1ELi0EEviiiPT_S1_S1_iiiE3Ash[2048];
	mov.u64 	%SPL, __local_depot406;
	ld.param.u64 	%rd6, [_Z9cuda_gemmIiLi128ELi2ELi1ELi512ELi16ELi16ELi64ELi1ELi0EEviiiPT_S1_S1_iii_param_3];
	ld.param.u64 	%rd4, [_Z9cuda_gemmIiLi128ELi2ELi1ELi512ELi16ELi16ELi64ELi1ELi0EEviiiPT_S1_S1_iii_param_4];
	ld.param.u32 	%r248, [_Z9cuda_gemmIiLi128ELi2ELi1ELi512ELi16ELi16ELi64ELi1ELi0EEviiiPT_S1_S1_iii_param_6];
	ld.param.u32 	%r249, [_Z9cuda_gemmIiLi128ELi2ELi1ELi512ELi16ELi16ELi64ELi1ELi0EEviiiPT_S1_S1_iii_param_7];
	cvta.to.global.u64 	%rd1, %rd6;
	add.u64 	%rd2, %SPL, 0;
	mov.u32 	%r1, %tid.x;
	mul.lo.s32 	%r2, %r249, %r248;
	setp.ge.u32 	%p1, %r1, %r2;
	@%p1 bra 	$L__BB406_3;
	mov.u32 	%r3, %ntid.x;
	cvta.to.global.u64 	%rd3, %rd4;
	mov.u32 	%r252, _ZZ9cuda_gemmIiLi128ELi2ELi1ELi512ELi16ELi16ELi64ELi1ELi0EEviiiPT_S1_S1_iiiE11kron_fac_sh;
	mov.u32 	%r516, %r1;
$L__BB406_2:
	mul.wide.u32 	%rd8, %r516, 4;
	add.s64 	%rd9, %rd3, %rd8;
	ld.global.u32 	%r250, [%rd9];
	rem.u32 	%r251, %r516, %r248;
	mad.lo.s32 	%r253, %r251, 68, %r252;
	div.u32 	%r254, %r516, %r249;
	shl.b32 	%r255, %r254, 2;
	add.s32 	%r256, %r253, %r255;
	st.shared.u32 	[%r256], %r250;
	add.s32 	%r516, %r516, %r3;
	setp.lt.u32 	%p2, %r516, %r2;
	@%p2 bra 	$L__BB406_2;
$L__BB406_3:
	div.s32 	%r6, 512, %r249;
	min.s32 	%r7, %r6, 128;
	cvt.u16.u32 	%rs1, %r7;
	div.s16 	%rs2, 128, %rs1;
	cvt.s32.s16 	%r8, %rs2;
	div.s16 	%rs3, 16, %rs2;
	cvt.s32.s16 	%r9, %rs3;
	div.u32 	%r11, %r1, %r7;
	mul.lo.s32 	%r257, %r11, %r7;
	sub.s32 	%r10, %r1, %r257;
	mov.u32 	%r533, %ctaid.y;
	mov.u32 	%r13, %nctaid.y;
	shl.b32 	%r14, %r13, 1;
	setp.ge.u32 	%p3, %r533, %r14;
	@%p3 bra 	$L__BB406_117;
	shl.b32 	%r15, %r1, 2;
	mov.u32 	%r259, %ntid.x;
	shl.b32 	%r16, %r259, 2;
	and.b32  	%r17, %r10, 15;
	min.s32 	%r18, %r248, 16;
	and.b32  	%r19, %r1, 15;
	add.s32 	%r20, %r15, %r16;
	max.u32 	%r260, %r20, 512;
	setp.lt.u32 	%p4, %r20, 512;
	selp.u32 	%r261, 1, 0, %p4;
	or.b32  	%r262, %r20, %r261;
	sub.s32 	%r263, %r260, %r262;
	div.u32 	%r264, %r263, %r16;
	add.s32 	%r21, %r264, %r261;
	and.b32  	%r22, %r21, 3;
	shl.b32 	%r265, %r1, 4;
	mov.u32 	%r266, _ZZ9cuda_gemmIiLi128ELi2ELi1ELi512ELi16ELi16ELi64ELi1ELi0EEviiiPT_S1_S1_iiiE3Ash;
	add.s32 	%r23, %r266, %r265;
	shl.b32 	%r58, %r259, 4;
	add.s32 	%r24, %r23, %r58;
	add.s32 	%r25, %r20, %r16;
	add.s32 	%r267, %r10, 1;
	and.b32  	%r26, %r267, 15;
	add.s32 	%r268, %r10, 2;
	and.b32  	%r27, %r268, 15;
	add.s32 	%r269, %r10, 3;
	and.b32  	%r28, %r269, 15;
	add.s32 	%r270, %r10, 4;
	and.b32  	%r29, %r270, 15;
	add.s32 	%r271, %r10, 5;
	and.b32  	%r30, %r271, 15;
	add.s32 	%r272, %r10, 6;
	and.b32  	%r31, %r272, 15;
	add.s32 	%r273, %r10, 7;
	and.b32  	%r32, %r273, 15;
	xor.b32  	%r33, %r17, 8;
	add.s32 	%r274, %r10, 9;
	and.b32  	%r34, %r274, 15;
	add.s32 	%r275, %r10, 10;
	and.b32  	%r35, %r275, 15;
	add.s32 	%r276, %r10, 11;
	and.b32  	%r36, %r276, 15;
	add.s32 	%r277, %r10, 12;
	and.b32  	%r37, %r277, 15;
	add.s32 	%r278, %r10, 13;
	and.b32  	%r38, %r278, 15;
	add.s32 	%r279, %r10, 14;
	and.b32  	%r39, %r279, 15;
	add.s32 	%r280, %r10, -1;
	and.b32  	%r40, %r280, 15;
	setp.lt.s32 	%p5, %r17, %r249;
	selp.b32 	%r281, 0, %r249, %p5;
	sub.s32 	%r41, %r17, %r281;
	add.s32 	%r282, %r17, 1;
	setp.lt.s32 	%p6, %r282, %r249;
	selp.b32 	%r283, 0, %r249, %p6;
	sub.s32 	%r42, %r282, %r283;
	add.s32 	%r284, %r17, 2;
	setp.lt.s32 	%p7, %r284, %r249;
	selp.b32 	%r285, 0, %r249, %p7;
	sub.s32 	%r43, %r284, %r285;
	add.s32 	%r286, %r17, 3;
	setp.lt.s32 	%p8, %r286, %r249;
	selp.b32 	%r287, 0, %r249, %p8;
	sub.s32 	%r44, %r286, %r287;
	add.s32 	%r288, %r17, 4;
	setp.lt.s32 	%p9, %r288, %r249;
	selp.b32 	%r289, 0, %r249, %p9;
	sub.s32 	%r45, %r288, %r289;
	add.s32 	%r290, %r17, 5;
	setp.lt.s32 	%p10, %r290, %r249;
	selp.b32 	%r291, 0, %r249, %p10;
	sub.s32 	%r46, %r290, %r291;
	add.s32 	%r292, %r17, 6;
	setp.lt.s32 	%p11, %r292, %r249;
	selp.b32 	%r293, 0, %r249, %p11;
	sub.s32 	%r47, %r292, %r293;
	add.s32 	%r294, %r17, 7;
	setp.lt.s32 	%p12, %r294, %r249;
	selp.b32 	%r295, 0, %r249, %p12;
	sub.s32 	%r48, %r294, %r295;
	add.s32 	%r296, %r17, 8;
	setp.lt.s32 	%p13, %r296, %r249;
	selp.b32 	%r297, 0, %r249, %p13;
	sub.s32 	%r49, %r296, %r297;
	add.s32 	%r298, %r17, 9;
	setp.lt.s32 	%p14, %r298, %r249;
	selp.b32 	%r299, 0, %r249, %p14;
	sub.s32 	%r50, %r298, %r299;
	add.s32 	%r300, %r17, 10;
	setp.lt.s32 	%p15, %r300, %r249;
	selp.b32 	%r301, 0, %r249, %p15;
	sub.s32 	%r51, %r300, %r301;
	add.s32 	%r302, %r17, 11;
	setp.lt.s32 	%p16, %r302, %r249;
	selp.b32 	%r303, 0, %r249, %p16;
	sub.s32 	%r52, %r302, %r303;
	add.s32 	%r304, %r17, 12;
	setp.lt.s32 	%p17, %r304, %r249;
	selp.b32 	%r305, 0, %r249, %p17;
	sub.s32 	%r53, %r304, %r305;
	add.s32 	%r306, %r17, 13;
	setp.lt.s32 	%p18, %r306, %r249;
	selp.b32 	%r307, 0, %r249, %p18;
	sub.s32 	%r54, %r306, %r307;
	add.s32 	%r308, %r17, 14;
	setp.lt.s32 	%p19, %r308, %r249;
	selp.b32 	%r309, 0, %r249, %p19;
	sub.s32 	%r55, %r308, %r309;
	add.s32 	%r310, %r17, 15;
	setp.lt.s32 	%p20, %r310, %r249;
	selp.b32 	%r311, 0, %r249, %p20;
	sub.s32 	%r56, %r310, %r311;
	mul.lo.s32 	%r57, %r259, 12;
	shl.b32 	%r59, %r259, 3;
	mul.lo.s32 	%r60, %r259, 48;
	shl.b32 	%r61, %r259, 6;
	shl.b32 	%r62, %r259, 5;
	shl.b32 	%r423, %r19, 2;
$L__BB406_5:
	setp.eq.s32 	%p21, %r22, 3;
	mov.b32 	%r312, 0;
	st.local.v4.u32 	[%rd2], {%r312, %r312, %r312, %r312};
	shl.b32 	%r80, %r533, 9;
	mov.u32 	%r534, %r15;
	@%p21 bra 	$L__BB406_9;
	setp.eq.s32 	%p22, %r22, 0;
	add.s32 	%r313, %r80, %r15;
	mul.wide.s32 	%rd10, %r313, 4;
	add.s64 	%rd11, %rd1, %rd10;
	ld.global.v4.u32 	{%r314, %r315, %r316, %r317}, [%rd11];
	st.shared.v4.u32 	[%r23], {%r314, %r315, %r316, %r317};
	mov.u32 	%r534, %r20;
	@%p22 bra 	$L__BB406_9;
	setp.eq.s32 	%p23, %r22, 1;
	add.s32 	%r318, %r80, %r20;
	mul.wide.s32 	%rd12, %r318, 4;
	add.s64 	%rd13, %rd1, %rd12;
	ld.global.v4.u32 	{%r319, %r320, %r321, %r322}, [%rd13];
	st.shared.v4.u32 	[%r24], {%r319, %r320, %r321, %r322};
	mov.u32 	%r534, %r25;
	@%p23 bra 	$L__BB406_9;
	add.s32 	%r534, %r25, %r16;
	add.s32 	%r323, %r80, %r25;
	mul.wide.s32 	%rd14, %r323, 4;
	add.s64 	%rd15, %rd1, %rd14;
	ld.global.v4.u32 	{%r324, %r325, %r326, %r327}, [%rd15];
	shl.b32 	%r328, %r16, 2;
	add.s32 	%r329, %r24, %r328;
	st.shared.v4.u32 	[%r329], {%r324, %r325, %r326, %r327};
$L__BB406_9:
	setp.lt.u32 	%p24, %r21, 3;
	@%p24 bra 	$L__BB406_12;
	add.s32 	%r535, %r534, %r80;
	add.s32 	%r539, %r535, %r57;
	add.s32 	%r538, %r535, %r59;
	add.s32 	%r537, %r535, %r16;
	shl.b32 	%r330, %r534, 2;
	mov.u32 	%r331, _ZZ9cuda_gemmIiLi128ELi2ELi1ELi512ELi16ELi16ELi64ELi1ELi0EEviiiPT_S1_S1_iiiE3Ash;
	add.s32 	%r536, %r331, %r330;
$L__BB406_11:
	mul.wide.s32 	%rd16, %r539, 4;
	add.s64 	%rd17, %rd1, %rd16;
	mul.wide.s32 	%rd18, %r538, 4;
	add.s64 	%rd19, %rd1, %rd18;
	mul.wide.s32 	%rd20, %r537, 4;
	add.s64 	%rd21, %rd1, %rd20;
	mul.wide.s32 	%rd22, %r535, 4;
	add.s64 	%rd23, %rd1, %rd22;
	ld.global.v4.u32 	{%r332, %r333, %r334, %r335}, [%rd23];
	st.shared.v4.u32 	[%r536], {%r332, %r333, %r334, %r335};
	add.s32 	%r336, %r534, %r16;
	ld.global.v4.u32 	{%r337, %r338, %r339, %r340}, [%rd21];
	add.s32 	%r341, %r536, %r58;
	st.shared.v4.u32 	[%r341], {%r337, %r338, %r339, %r340};
	add.s32 	%r342, %r336, %r16;
	ld.global.v4.u32 	{%r343, %r344, %r345, %r346}, [%rd19];
	add.s32 	%r347, %r536, %r62;
	st.shared.v4.u32 	[%r347], {%r343, %r344, %r345, %r346};
	add.s32 	%r348, %r342, %r16;
	ld.global.v4.u32 	{%r349, %r350, %r351, %r352}, [%rd17];
	add.s32 	%r353, %r536, %r60;
	st.shared.v4.u32 	[%r353], {%r349, %r350, %r351, %r352};
	add.s32 	%r534, %r348, %r16;
	add.s32 	%r539, %r539, %r58;
	add.s32 	%r538, %r538, %r58;
	add.s32 	%r537, %r537, %r58;
	add.s32 	%r536, %r536, %r61;
	add.s32 	%r535, %r535, %r58;
	setp.lt.u32 	%p25, %r534, 512;
	@%p25 bra 	$L__BB406_11;
$L__BB406_12:
	setp.lt.s32 	%p26, %r6, 1;
	bar.sync 	0;
	mov.b32 	%r541, 0;
	mov.u32 	%r542, %r541;
	mov.u32 	%r543, %r541;
	mov.u32 	%r544, %r541;
	@%p26 bra 	$L__BB406_116;
	mov.b32 	%r577, 0;
	mov.u32 	%r578, %r577;
$L__BB406_14:
	setp.gt.s32 	%p27, %r249, 0;
	add.s32 	%r356, %r578, %r10;
	mul.lo.s32 	%r139, %r356, %r249;
	@%p27 bra 	$L__BB406_15;
	bra.uni 	$L__BB406_16;
$L__BB406_15:
	add.s32 	%r357, %r17, %r139;
	shl.b32 	%r358, %r357, 2;
	mov.u32 	%r359, _ZZ9cuda_gemmIiLi128ELi2ELi1ELi512ELi16ELi16ELi64ELi1ELi0EEviiiPT_S1_S1_iiiE3Ash;
	add.s32 	%r360, %r359, %r358;
	ld.shared.u32 	%r579, [%r360];
$L__BB406_16:
	setp.lt.s32 	%p28, %r249, 2;
	@%p28 bra 	$L__BB406_18;
	add.s32 	%r361, %r26, %r139;
	shl.b32 	%r362, %r361, 2;
	mov.u32 	%r363, _ZZ9cuda_gemmIiLi128ELi2ELi1ELi512ELi16ELi16ELi64ELi1ELi0EEviiiPT_S1_S1_iiiE3Ash;
	add.s32 	%r364, %r363, %r362;
	ld.shared.u32 	%r575, [%r364];
$L__BB406_18:
	setp.lt.s32 	%p29, %r249, 3;
	@%p29 bra 	$L__BB406_20;
	add.s32 	%r365, %r27, %r139;
	shl.b32 	%r366, %r365, 2;
	mov.u32 	%r367, _ZZ9cuda_gemmIiLi128ELi2ELi1ELi512ELi16ELi16ELi64ELi1ELi0EEviiiPT_S1_S1_iiiE3Ash;
	add.s32 	%r368, %r367, %r366;
	ld.shared.u32 	%r574, [%r368];
$L__BB406_20:
	setp.lt.s32 	%p30, %r249, 4;
	@%p30 bra 	$L__BB406_22;
	add.s32 	%r369, %r28, %r139;
	shl.b32 	%r370, %r369, 2;
	mov.u32 	%r371, _ZZ9cuda_gemmIiLi128ELi2ELi1ELi512ELi16ELi16ELi64ELi1ELi0EEviiiPT_S1_S1_iiiE3Ash;
	add.s32 	%r372, %r371, %r370;
	ld.shared.u32 	%r573, [%r372];
$L__BB406_22:
	setp.lt.s32 	%p31, %r249, 5;
	@%p31 bra 	$L__BB406_24;
	add.s32 	%r373, %r29, %r139;
	shl.b32 	%r374, %r373, 2;
	mov.u32 	%r375, _ZZ9cuda_gemmIiLi128ELi2ELi1ELi512ELi16ELi16ELi64ELi1ELi0EEviiiPT_S1_S1_iiiE3Ash;
	add.s32 	%r376, %r375, %r374;
	ld.shared.u32 	%r572, [%r376];
$L__BB406_24:
	setp.lt.s32 	%p32, %r249, 6;
	@%p32 bra 	$L__BB406_26;
	add.s32 	%r377, %r30, %r139;
	shl.b32 	%r378, %r377, 2;
	mov.u32 	%r379, _ZZ9cuda_gemmIiLi128ELi2ELi1ELi512ELi16ELi16ELi64ELi1ELi0EEviiiPT_S1_S1_iiiE3Ash;
	add.s32 	%r380, %r379, %r378;
	ld.shared.u32 	%r571, [%r380];
$L__BB406_26:
	setp.lt.s32 	%p33, %r249, 7;
	@%p33 bra 	$L__BB406_28;
	add.s32 	%r381, %r31, %r139;
	shl.b32 	%r382, %r381, 2;
	mov.u32 	%r383, _ZZ9cuda_gemmIiLi128ELi2ELi1ELi512ELi16ELi16ELi64ELi1ELi0EEviiiPT_S1_S1_iiiE3Ash;
	add.s32 	%r384, %r383, %r382;
	ld.shared.u32 	%r570, [%r384];
$L__BB406_28:
	setp.lt.s32 	%p34, %r249, 8;
	@%p34 bra 	$L__BB406_30;
	add.s32 	%r385, %r32, %r139;
	shl.b32 	%r386, %r385, 2;
	mov.u32 	%r387, _ZZ9cuda_gemmIiLi128ELi2ELi1ELi512ELi16ELi16ELi64ELi1ELi0EEviiiPT_S1_S1_iiiE3Ash;
	add.s32 	%r388, %r387, %r386;
	ld.shared.u32 	%r569, [%r388];
$L__BB406_30:
	setp.lt.s32 	%p35, %r249, 9;
	@%p35 bra 	$L__BB406_32;
	add.s32 	%r389, %r33, %r139;
	shl.b32 	%r390, %r389, 2;
	mov.u32 	%r391, _ZZ9cuda_gemmIiLi128ELi2ELi1ELi512ELi16ELi16ELi64ELi1ELi0EEviiiPT_S1_S1_iiiE3Ash;
	add.s32 	%r392, %r391, %r390;
	ld.shared.u32 	%r568, [%r392];
$L__BB406_32:
	setp.lt.s32 	%p36, %r249, 10;
	@%p36 bra 	$L__BB406_34;
	add.s32 	%r393, %r34, %r139;
	shl.b32 	%r394, %r393, 2;
	mov.u32 	%r395, _ZZ9cuda_gemmIiLi128ELi2ELi1ELi512ELi16ELi16ELi64ELi1ELi0EEviiiPT_S1_S1_iiiE3Ash;
	add.s32 	%r396, %r395, %r394;
	ld.shared.u32 	%r567, [%r396];
$L__BB406_34:
	setp.lt.s32 	%p37, %r249, 11;
	@%p37 bra 	$L__BB406_36;
	add.s32 	%r397, %r35, %r139;
	shl.b32 	%r398, %r397, 2;
	mov.u32 	%r399, _ZZ9cuda_gemmIiLi128ELi2ELi1ELi512ELi16ELi16ELi64ELi1ELi0EEviiiPT_S1_S1_iiiE3Ash;
	add.s32 	%r400, %r399, %r398;
	ld.shared.u32 	%r566, [%r400];
$L__BB406_36:
	setp.lt.s32 	%p38, %r249, 12;
	@%p38 bra 	$L__BB406_38;
	add.s32 	%r401, %r36, %r139;
	shl.b32 	%r402, %r401, 2;
	mov.u32 	%r403, _ZZ9cuda_gemmIiLi128ELi2ELi1ELi512ELi16ELi16ELi64ELi1ELi0EEviiiPT_S1_S1_iiiE3Ash;
	add.s32 	%r404, %r403, %r402;
	ld.shared.u32 	%r565, [%r404];
$L__BB406_38:
	setp.lt.s32 	%p39, %r249, 13;
	@%p39 bra 	$L__BB406_40;
	add.s32 	%r405, %r37, %r139;
	shl.b32 	%r406, %r405, 2;
	mov.u32 	%r407, _ZZ9cuda_gemmIiLi128ELi2ELi1ELi512ELi16ELi16ELi64ELi1ELi0EEviiiPT_S1_S1_iiiE3Ash;
	add.s32 	%r408, %r407, %r406;
	ld.shared.u32 	%r564, [%r408];
$L__BB406_40:
	setp.lt.s32 	%p40, %r249, 14;
	@%p40 bra 	$L__BB406_42;
	add.s32 	%r409, %r38, %r139;
	shl.b32 	%r410, %r409, 2;
	mov.u32 	%r411, _ZZ9cuda_gemmIiLi128ELi2ELi1ELi512ELi16ELi16ELi64ELi1ELi0EEviiiPT_S1_S1_iiiE3Ash;
	add.s32 	%r412, %r411, %r410;
	ld.shared.u32 	%r563, [%r412];
$L__BB406_42:
	setp.lt.s32 	%p41, %r249, 15;
	@%p41 bra 	$L__BB406_44;
	add.s32 	%r413, %r39, %r139;
	shl.b32 	%r414, %r413, 2;
	mov.u32 	%r415, _ZZ9cuda_gemmIiLi128ELi2ELi1ELi512ELi16ELi16ELi64ELi1ELi0EEviiiPT_S1_S1_iiiE3Ash;
	add.s32 	%r416, %r415, %r414;
	ld.shared.u32 	%r562, [%r416];
$L__BB406_44:
	setp.lt.s32 	%p42, %r249, 16;
	@%p42 bra 	$L__BB406_46;
	add.s32 	%r417, %r40, %r139;
	shl.b32 	%r418, %r417, 2;
	mov.u32 	%r419, _ZZ9cuda_gemmIiLi128ELi2ELi1ELi512ELi16ELi16ELi64ELi1ELi0EEviiiPT_S1_S1_iiiE3Ash;
	add.s32 	%r420, %r419, %r418;
	ld.shared.u32 	%r561, [%r420];
$L__BB406_46:
	setp.lt.s32 	%p43, %r11, %r18;
	@%p43 bra 	$L__BB406_47;
	bra.uni 	$L__BB406_114;
$L__BB406_47:
	mul.lo.s32 	%r140, %r577, %r9;
	mov.b32 	%r595, 0;
	mov.u32 	%r596, %r11;
$L__BB406_48:
	setp.gt.u32 	%p44, %r249, 64;
	mov.u32 	%r422, _ZZ9cuda_gemmIiLi128ELi2ELi1ELi512ELi16ELi16ELi64ELi1ELi0EEviiiPT_S1_S1_iiiE11kron_fac_sh;
	mad.lo.s32 	%r175, %r596, 68, %r422;
	add.s32 	%r424, %r175, %r423;
	ld.shared.u32 	%r176, [%r424];
	@%p44 bra 	$L__BB406_81;
	setp.eq.s32 	%p61, %r249, 0;
	mov.b32 	%r598, 0;
	@%p61 bra 	$L__BB406_51;
	shfl.sync.idx.b32	%r475|%p62, %r176, %r41, 4127, -1;
	mul.lo.s32 	%r598, %r475, %r579;
$L__BB406_51:
	setp.lt.s32 	%p63, %r249, 2;
	@%p63 bra 	$L__BB406_53;
	shfl.sync.idx.b32	%r476|%p64, %r176, %r42, 4127, -1;
	mad.lo.s32 	%r598, %r476, %r575, %r598;
$L__BB406_53:
	setp.lt.s32 	%p65, %r249, 3;
	@%p65 bra 	$L__BB406_55;
	shfl.sync.idx.b32	%r477|%p66, %r176, %r43, 4127, -1;
	mad.lo.s32 	%r598, %r477, %r574, %r598;
$L__BB406_55:
	setp.lt.s32 	%p67, %r249, 4;
	@%p67 bra 	$L__BB406_57;
	shfl.sync.idx.b32	%r478|%p68, %r176, %r44, 4127, -1;
	mad.lo.s32 	%r598, %r478, %r573, %r598;
$L__BB406_57:
	setp.lt.s32 	%p69, %r249, 5;
	@%p69 bra 	$L__BB406_59;
	shfl.sync.idx.b32	%r479|%p70, %r176, %r45, 4127, -1;
	mad.lo.s32 	%r598, %r479, %r572, %r598;
$L__BB406_59:
	setp.lt.s32 	%p71, %r249, 6;
	@%p71 bra 	$L__BB406_61;
	shfl.sync.idx.b32	%r480|%p72, %r176, %r46, 4127, -1;
	mad.lo.s32 	%r598, %r480, %r571, %r598;
$L__BB406_61:
	setp.lt.s32 	%p73, %r249, 7;
	@%p73 bra 	$L__BB406_63;
	shfl.sync.idx.b32	%r481|%p74, %r176, %r47, 4127, -1;
	mad.lo.s32 	%r598, %r481, %r570, %r598;
$L__BB406_63:
	setp.lt.s32 	%p75, %r249, 8;
	@%p75 bra 	$L__BB406_65;
	shfl.sync.idx.b32	%r482|%p76, %r176, %r48, 4127, -1;
	mad.lo.s32 	%r598, %r482, %r569, %r598;
$L__BB406_65:
	setp.lt.s32 	%p77, %r249, 9;
	@%p77 bra 	$L__BB406_67;
	shfl.sync.idx.b32	%r483|%p78, %r176, %r49, 4127, -1;
	mad.lo.s32 	%r598, %r483, %r568, %r598;
$L__BB406_67:
	setp.lt.s32 	%p79, %r249, 10;
	@%p79 bra 	$L__BB406_69;
	shfl.sync.idx.b32	%r484|%p80, %r176, %r50, 4127, -1;
	mad.lo.s32 	%r598, %r484, %r567, %r598;
$L__BB406_69:
	setp.lt.s32 	%p81, %r249, 11;
	@%p81 bra 	$L__BB406_71;
	shfl.sync.idx.b32	%r485|%p82, %r176, %r51, 4127, -1;
	mad.lo.s32 	%r598, %r485, %r566, %r598;
$L__BB406_71:
	setp.lt.s32 	%p83, %r249, 12;
	@%p83 bra 	$L__BB406_73;
	shfl.sync.idx.b32	%r486|%p84, %r176, %r52, 4127, -1;
	mad.lo.s32 	%r598, %r486, %r565, %r598;
$L__BB406_73:
	setp.lt.s32 	%p85, %r249, 13;
	@%p85 bra 	$L__BB406_75;
	shfl.sync.idx.b32	%r487|%p86, %r176, %r53, 4127, -1;
	mad.lo.s32 	%r598, %r487, %r564, %r598;
$L__BB406_75:
	setp.lt.s32 	%p87, %r249, 14;
	@%p87 bra 	$L__BB406_77;
	shfl.sync.idx.b32	%r488|%p88, %r176, %r54, 4127, -1;
	mad.lo.s32 	%r598, %r488, %r563, %r598;
$L__BB406_77:
	setp.lt.s32 	%p89, %r249, 15;
	@%p89 bra 	$L__BB406_79;
	shfl.sync.idx.b32	%r489|%p90, %r176, %r55, 4127, -1;
	mad.lo.s32 	%r598, %r489, %r562, %r598;
$L__BB406_79:
	setp.lt.s32 	%p91, %r249, 16;
	@%p91 bra 	$L__BB406_113;
	shfl.sync.idx.b32	%r490|%p92, %r176, %r56, 4127, -1;
	mad.lo.s32 	%r598, %r490, %r561, %r598;
	bra.uni 	$L__BB406_113;
$L__BB406_81:
	setp.lt.s32 	%p45, %r249, 1;
	mov.b32 	%r598, 0;
	@%p45 bra 	$L__BB406_83;
	shl.b32 	%r426, %r17, 2;
	add.s32 	%r427, %r175, %r426;
	ld.shared.u32 	%r428, [%r427];
	mul.lo.s32 	%r598, %r428, %r579;
$L__BB406_83:
	@%p28 bra 	$L__BB406_85;
	shl.b32 	%r429, %r26, 2;
	add.s32 	%r430, %r175, %r429;
	ld.shared.u32 	%r431, [%r430];
	mad.lo.s32 	%r598, %r431, %r575, %r598;
$L__BB406_85:
	@%p29 bra 	$L__BB406_87;
	shl.b32 	%r432, %r27, 2;
	add.s32 	%r433, %r175, %r432;
	ld.shared.u32 	%r434, [%r433];
	mad.lo.s32 	%r598, %r434, %r574, %r598;
$L__BB406_87:
	@%p30 bra 	$L__BB406_89;
	shl.b32 	%r435, %r28, 2;
	add.s32 	%r436, %r175, %r435;
	ld.shared.u32 	%r437, [%r436];
	mad.lo.s32 	%r598, %r437, %r573, %r598;
$L__BB406_89:
	@%p31 bra 	$L__BB406_91;
	shl.b32 	%r438, %r29, 2;
	add.s32 	%r439, %r175, %r438;
	ld.shared.u32 	%r440, [%r439];
	mad.lo.s32 	%r598, %r440, %r572, %r598;
$L__BB406_91:
	@%p32 bra 	$L__BB406_93;
	shl.b32 	%r441, %r30, 2;
	add.s32 	%r442, %r175, %r441;
	ld.shared.u32 	%r443, [%r442];
	mad.lo.s32 	%r598, %r443, %r571, %r598;
$L__BB406_93:
	@%p33 bra 	$L__BB406_95;
	shl.b32 	%r444, %r31, 2;
	add.s32 	%r445, %r175, %r444;
	ld.shared.u32 	%r446, [%r445];
	mad.lo.s32 	%r598, %r446, %r570, %r598;
$L__BB406_95:
	setp.lt.s32 	%p52, %r249, 8;
	@%p52 bra 	$L__BB406_97;
	shl.b32 	%r447, %r32, 2;
	add.s32 	%r448, %r175, %r447;
	ld.shared.u32 	%r449, [%r448];
	mad.lo.s32 	%r598, %r449, %r569, %r598;
$L__BB406_97:
	setp.lt.s32 	%p53, %r249, 9;
	@%p53 bra 	$L__BB406_99;
	shl.b32 	%r450, %r33, 2;
	add.s32 	%r451, %r175, %r450;
	ld.shared.u32 	%r452, [%r451];
	mad.lo.s32 	%r598, %r452, %r568, %r598;
$L__BB406_99:
	setp.lt.s32 	%p54, %r249, 10;
	@%p54 bra 	$L__BB406_101;
	shl.b32 	%r453, %r34, 2;
	add.s32 	%r454, %r175, %r453;
	ld.shared.u32 	%r455, [%r454];
	mad.lo.s32 	%r598, %r455, %r567, %r598;
$L__BB406_101:
	setp.lt.s32 	%p55, %r249, 11;
	@%p55 bra 	$L__BB406_103;
	shl.b32 	%r456, %r35, 2;
	add.s32 	%r457, %r175, %r456;
	ld.shared.u32 	%r458, [%r457];
	mad.lo.s32 	%r598, %r458, %r566, %r598;
$L__BB406_103:
	setp.lt.s32 	%p56, %r249, 12;
	@%p56 bra 	$L__BB406_105;
	shl.b32 	%r459, %r36, 2;
	add.s32 	%r460, %r175, %r459;
	ld.shared.u32 	%r461, [%r460];
	mad.lo.s32 	%r598, %r461, %r565, %r598;
$L__BB406_105:
	setp.lt.s32 	%p57, %r249, 13;
	@%p57 bra 	$L__BB406_107;
	shl.b32 	%r462, %r37, 2;
	add.s32 	%r463, %r175, %r462;
	ld.shared.u32 	%r464, [%r463];
	mad.lo.s32 	%r598, %r464, %r564, %r598;
$L__BB406_107:
	setp.lt.s32 	%p58, %r249, 14;
	@%p58 bra 	$L__BB406_109;
	shl.b32 	%r465, %r38, 2;
	add.s32 	%r466, %r175, %r465;
	ld.shared.u32 	%r467, [%r466];
	mad.lo.s32 	%r598, %r467, %r563, %r598;
$L__BB406_109:
	setp.lt.s32 	%p59, %r249, 15;
	@%p59 bra 	$L__BB406_111;
	shl.b32 	%r468, %r39, 2;
	add.s32 	%r469, %r175, %r468;
	ld.shared.u32 	%r470, [%r469];
	mad.lo.s32 	%r598, %r470, %r562, %r598;
$L__BB406_111:
	setp.lt.s32 	%p60, %r249, 16;
	@%p60 bra 	$L__BB406_113;
	shl.b32 	%r471, %r40, 2;
	add.s32 	%r472, %r175, %r471;
	ld.shared.u32 	%r473, [%r472];
	mad.lo.s32 	%r598, %r473, %r561, %r598;
$L__BB406_113:
	add.s32 	%r491, %r595, %r140;
	mul.wide.s32 	%rd24, %r491, 4;
	add.s64 	%rd25, %rd2, %rd24;
	ld.local.u32 	%r492, [%rd25];
	add.s32 	%r493, %r492, %r598;
	st.local.u32 	[%rd25], %r493;
	add.s32 	%r596, %r596, %r8;
	add.s32 	%r595, %r595, 1;
	setp.lt.s32 	%p93, %r596, %r18;
	@%p93 bra 	$L__BB406_48;
$L__BB406_114:
	add.s32 	%r578, %r578, %r7;
	add.s32 	%r577, %r577, 1;
	setp.lt.s32 	%p94, %r578, %r6;
	@%p94 bra 	$L__BB406_14;
	ld.local.v4.u32 	{%r544, %r543, %r542, %r541}, [%rd2];
$L__BB406_116:
	ld.param.u64 	%rd35, [_Z9cuda_gemmIiLi128ELi2ELi1ELi512ELi16ELi16ELi64ELi1ELi0EEviiiPT_S1_S1_iii_param_5];
	bar.sync 	0;
	mul.lo.s32 	%r494, %r7, %r6;
	mul.lo.s32 	%r495, %r494, %r8;
	div.s32 	%r496, %r495, %r7;
	add.s32 	%r497, %r80, %r1;
	cvta.to.global.u64 	%rd26, %rd35;
	mul.wide.s32 	%rd27, %r497, 4;
	add.s64 	%rd28, %rd26, %rd27;
	st.global.u32 	[%rd28], %r544;
	rem.s32 	%r498, 1, %r9;
	add.s32 	%r499, %r9, 1;
	setp.lt.u32 	%p95, %r499, 3;
	shl.b32 	%r500, %r9, 7;
	selp.b32 	%r501, %r500, 0, %p95;
	add.s32 	%r502, %r497, %r501;
	mad.lo.s32 	%r503, %r496, %r498, %r502;
	mul.wide.s32 	%rd29, %r503, 4;
	add.s64 	%rd30, %rd26, %rd29;
	st.global.u32 	[%rd30], %r543;
	div.s32 	%r504, 2, %r9;
	shl.b32 	%r505, %r504, 7;
	mul.lo.s32 	%r506, %r504, %r9;
	sub.s32 	%r507, 2, %r506;
	add.s32 	%r508, %r497, %r505;
	mad.lo.s32 	%r509, %r496, %r507, %r508;
	mul.wide.s32 	%rd31, %r509, 4;
	add.s64 	%rd32, %rd26, %rd31;
	st.global.u32 	[%rd32], %r542;
	div.s32 	%r510, 3, %r9;
	shl.b32 	%r511, %r510, 7;
	mul.lo.s32 	%r512, %r510, %r9;
	sub.s32 	%r513, 3, %r512;
	add.s32 	%r514, %r497, %r511;
	mad.lo.s32 	%r515, %r496, %r513, %r514;
	mul.wide.s32 	%rd33, %r515, 4;
	add.s64 	%rd34, %rd26, %rd33;
	st.global.u32 	[%rd34], %r541;
	add.s32 	%r533, %r533, %r13;
	setp.lt.u32 	%p96, %r533, %r14;
	@%p96 bra 	$L__BB406_5;
$L__BB406_117:
	ret;

}
	// .globl	_Z9cuda_gemmIiLi128ELi2ELi1ELi512ELi16ELi16ELi64ELi1ELi1EEviiiPT_S1_S1_iii
.visible .entry _Z9cuda_gemmIiLi128ELi2ELi1ELi512ELi16ELi16ELi64ELi1ELi1EEviiiPT_S1_S1_iii(
	.param .u32 _Z9cuda_gemmIiLi128ELi2ELi1ELi512ELi16ELi16ELi64ELi1ELi1EEviiiPT_S1_S1_iii_param_0,
	.param .u32 _Z9cuda_gemmIiLi128ELi2ELi1ELi512ELi16ELi16ELi64ELi1ELi1EEviiiPT_S1_S1_iii_param_1,
	.param .u32 _Z9cuda_gemmIiLi128ELi2ELi1ELi512ELi16ELi16ELi64ELi1ELi1EEviiiPT_S1_S1_iii_param_2,
	.param .u64 .ptr .align 1 _Z9cuda_gemmIiLi128ELi2ELi1ELi512ELi16ELi16ELi64ELi1ELi1EEviiiPT_S1_S1_iii_param_3,
	.param .u64 .ptr .align 1 _Z9cuda_gemmIiLi128ELi2ELi1ELi512ELi16ELi16ELi64ELi1ELi1EEviiiPT_S1_S1_iii_param_4,
	.param .u64 .ptr .align 1 _Z9cuda_gemmIiLi128ELi2ELi1ELi512ELi16ELi16ELi64ELi1ELi1EEviiiPT_S1_S1_iii_param_5,
	.param .u32 _Z9cuda_gemmIiLi128ELi2ELi1ELi512ELi16ELi16ELi64ELi1ELi1EEviiiPT_S1_S1_iii_param_6,
	.param .u32 _Z9cuda_gemmIiLi128ELi2ELi1ELi512ELi16ELi16ELi64ELi1ELi1EEviiiPT_S1_S1_iii_param_7,
	.param .u32 _Z9cuda_gemmIiLi128ELi2ELi1ELi512ELi16ELi16ELi64ELi1ELi1EEviiiPT_S1_S1_iii_param_8
)
.maxntid 128
{
	.reg .pred 	%p<77>;
	.reg .b16 	%rs<8>;
	.reg .b32 	%r<384>;
	.reg .b64 	%rd<33>;
	// demoted variable
	.shared .align 128 .b8 _ZZ9cuda_gemmIiLi128ELi2ELi1ELi512ELi16ELi16ELi64ELi1ELi1EEviiiPT_S1_S1_iiiE11kron_fac_sh[1088];
	// demoted variable
	.shared .align 128 .b8 _ZZ9cuda_gemmIiLi128ELi2ELi1ELi512ELi16ELi16ELi64ELi1ELi1EEviiiPT_S1_S1_iiiE3Ash[2048];
	ld.param.u64 	%rd5, [_Z9cuda_gemmIiLi128ELi2ELi1ELi512ELi16ELi16ELi64ELi1ELi1EEviiiPT_S1_S1_iii_param_3];
	ld.param.u64 	%rd6, [_Z9cuda_gemmIiLi128ELi2ELi1ELi512ELi16ELi16ELi64ELi1ELi1EEviiiPT_S1_S1_iii_param_4];
	ld.param.u64 	%rd4, [_Z9cuda_gemmIiLi128ELi2ELi1ELi512ELi16ELi16ELi64ELi1ELi1EEviiiPT_S1_S1_iii_param_5];
	cvta.to.global.u64 	%rd1, %rd6;
	cvta.to.global.u64 	%rd2, %rd5;
	mov.u32 	%r1, %tid.x;
	mov.u32 	%r2, %ntid.x;
	add.s32 	%r77, %r1, %r2;
	cvt.u16.u32 	%rs3, %r77;
	not.b16 	%rs4, %rs3;
	and.b16  	%rs5, %rs4, 255;
	cvt.u16.u32 	%rs6, %r2;
	and.b16  	%rs7, %rs6, 255;
	div.u16 	%rs1, %rs5, %rs7;
	and.b16  	%rs2, %rs1, 3;
	setp.eq.s16 	%p1, %rs2, 2;
	mov.u32 	%r374, %r1;
	@%p1 bra 	$L__BB407_3;
	cvt.u32.u16 	%r3, %rs2;
	mov.b32 	%r373, 0;
	mov.u32 	%r81, _ZZ9cuda_gemmIiLi128ELi2ELi1ELi512ELi16ELi16ELi64ELi1ELi1EEviiiPT_S1_S1_iiiE11kron_fac_sh;
	mov.u32 	%r374, %r1;
$L__BB407_2:
	.pragma "nounroll";
	mul.wide.u32 	%rd7, %r374, 4;
	add.s64 	%rd8, %rd1, %rd7;
	ld.global.u32 	%r79, [%rd8];
	and.b32  	%r80, %r374, 15;
	mad.lo.s32 	%r82, %r80, 68, %r81;
	shr.u32 	%r83, %r374, 2;
	and.b32  	%r84, %r83, 1073741820;
	add.s32 	%r85, %r82, %r84;
	st.shared.u32 	[%r85], %r79;
	add.s32 	%r374, %r374, %r2;
	add.s32 	%r373, %r373, 1;
	xor.b32  	%r86, %r373, %r3;
	setp.ne.s32 	%p2, %r86, 2;
	@%p2 bra 	$L__BB407_2;
$L__BB407_3:
	setp.lt.u16 	%p3, %rs1, 2;
	@%p3 bra 	$L__BB407_6;
	mov.u32 	%r89, _ZZ9cuda_gemmIiLi128ELi2ELi1ELi512ELi16ELi16ELi64ELi1ELi1EEviiiPT_S1_S1_iiiE11kron_fac_sh;
$L__BB407_5:
	mul.wide.u32 	%rd9, %r374, 4;
	add.s64 	%rd10, %rd1, %rd9;
	ld.global.u32 	%r87, [%rd10];
	and.b32  	%r88, %r374, 15;
	mad.lo.s32 	%r90, %r88, 68, %r89;
	shr.u32 	%r91, %r374, 2;
	and.b32  	%r92, %r91, 1073741820;
	add.s32 	%r93, %r90, %r92;
	st.shared.u32 	[%r93], %r87;
	add.s32 	%r94, %r374, %r2;
	mul.wide.u32 	%rd11, %r94, 4;
	add.s64 	%rd12, %rd1, %rd11;
	ld.global.u32 	%r95, [%rd12];
	and.b32  	%r96, %r94, 15;
	mad.lo.s32 	%r97, %r96, 68, %r89;
	shr.u32 	%r98, %r94, 2;
	and.b32  	%r99, %r98, 1073741820;
	add.s32 	%r100, %r97, %r99;
	st.shared.u32 	[%r100], %r95;
	add.s32 	%r101, %r94, %r2;
	mul.wide.u32 	%rd13, %r101, 4;
	add.s64 	%rd14, %rd1, %rd13;
	ld.global.u32 	%r102, [%rd14];
	and.b32  	%r103, %r101, 15;
	mad.lo.s32 	%r104, %r103, 68, %r89;
	shr.u32 	%r105, %r101, 2;
	and.b32  	%r106, %r105, 1073741820;
	add.s32 	%r107, %r104, %r106;
	st.shared.u32 	[%r107], %r102;
	add.s32 	%r108, %r101, %r2;
	mul.wide.u32 	%rd15, %r108, 4;
	add.s64 	%rd16, %rd1, %rd15;
	ld.global.u32 	%r109, [%rd16];
	and.b32  	%r110, %r108, 15;
	mad.lo.s32 	%r111, %r110, 68, %r89;
	shr.u32 	%r112, %r108, 2;
	and.b32  	%r113, %r112, 1073741820;
	add.s32 	%r114, %r111, %r113;
	st.shared.u32 	[%r114], %r109;
	add.s32 	%r374, %r108, %r2;
	setp.lt.u32 	%p4, %r374, 256;
	@%p4 bra 	$L__BB407_5;
$L__BB407_6:
	mov.u32 	%r376, %ctaid.y;
	mov.u32 	%r12, %nctaid.y;
	shl.b32 	%r13, %r12, 1;
	setp.ge.u32 	%p5, %r376, %r13;
	@%p5 bra 	$L__BB407_16;
	shr.u32 	%r115, %r1, 5;
	shl.b32 	%r14, %r1, 2;
	shl.b32 	%r15, %r2, 2;
	and.b32  	%r16, %r1, 15;
	shl.b32 	%r116, %r1, 4;
	and.b32  	%r117, %r116, 496;
	and.b32  	%r118, %r14, 60;
	mov.u32 	%r119, _ZZ9cuda_gemmIiLi128ELi2ELi1ELi512ELi16ELi16ELi64ELi1ELi1EEviiiPT_S1_S1_iiiE11kron_fac_sh;
	add.s32 	%r120, %r119, %r118;
	add.s32 	%r17, %r14, %r15;
	max.u32 	%r121, %r17, 512;
	setp.lt.u32 	%p6, %r17, 512;
	selp.u32 	%r122, 1, 0, %p6;
	or.b32  	%r123, %r17, %r122;
	sub.s32 	%r124, %r121, %r123;
	div.u32 	%r125, %r124, %r15;
	add.s32 	%r18, %r125, %r122;
	and.b32  	%r19, %r18, 3;
	mov.u32 	%r126, _ZZ9cuda_gemmIiLi128ELi2ELi1ELi512ELi16ELi16ELi64ELi1ELi1EEviiiPT_S1_S1_iiiE3Ash;
	add.s32 	%r20, %r126, %r116;
	shl.b32 	%r50, %r2, 4;
	add.s32 	%r21, %r20, %r50;
	add.s32 	%r22, %r17, %r15;
	or.b32  	%r127, %r117, %r16;
	shl.b32 	%r128, %r127, 2;
	add.s32 	%r23, %r126, %r128;
	add.s32 	%r129, %r1, 1;
	and.b32  	%r24, %r129, 15;
	or.b32  	%r130, %r117, %r24;
	shl.b32 	%r131, %r130, 2;
	add.s32 	%r25, %r126, %r131;
	add.s32 	%r132, %r1, 2;
	and.b32  	%r26, %r132, 15;
	or.b32  	%r133, %r117, %r26;
	shl.b32 	%r134, %r133, 2;
	add.s32 	%r27, %r126, %r134;
	add.s32 	%r135, %r1, 3;
	and.b32  	%r28, %r135, 15;
	or.b32  	%r136, %r117, %r28;
	shl.b32 	%r137, %r136, 2;
	add.s32 	%r29, %r126, %r137;
	add.s32 	%r138, %r1, 4;
	and.b32  	%r30, %r138, 15;
	add.s32 	%r139, %r1, 5;
	and.b32  	%r31, %r139, 15;
	add.s32 	%r140, %r1, 6;
	and.b32  	%r32, %r140, 15;
	or.b32  	%r141, %r117, %r32;
	shl.b32 	%r142, %r141, 2;
	add.s32 	%r33, %r126, %r142;
	add.s32 	%r143, %r1, 7;
	and.b32  	%r34, %r143, 15;
	or.b32  	%r144, %r117, %r34;
	shl.b32 	%r145, %r144, 2;
	add.s32 	%r35, %r126, %r145;
	xor.b32  	%r36, %r16, 8;
	add.s32 	%r146, %r1, 9;
	and.b32  	%r37, %r146, 15;
	add.s32 	%r147, %r1, 10;
	and.b32  	%r38, %r147, 15;
	add.s32 	%r148, %r1, 11;
	and.b32  	%r39, %r148, 15;
	add.s32 	%r149, %r1, 12;
	and.b32  	%r40, %r149, 15;
	or.b32  	%r150, %r117, %r40;
	shl.b32 	%r151, %r150, 2;
	add.s32 	%r41, %r126, %r151;
	add.s32 	%r152, %r1, 13;
	and.b32  	%r42, %r152, 15;
	or.b32  	%r153, %r117, %r42;
	shl.b32 	%r154, %r153, 2;
	add.s32 	%r43, %r126, %r154;
	add.s32 	%r155, %r1, 14;
	and.b32  	%r44, %r155, 15;
	or.b32  	%r156, %r117, %r44;
	shl.b32 	%r157, %r156, 2;
	add.s32 	%r45, %r126, %r157;
	add.s32 	%r158, %r1, -1;
	and.b32  	%r46, %r158, 15;
	or.b32  	%r159, %r117, %r46;
	shl.b32 	%r160, %r159, 2;
	add.s32 	%r47, %r126, %r160;
	mad.lo.s32 	%r48, %r115, 68, %r120;
	mul.lo.s32 	%r49, %r2, 12;
	shl.b32 	%r51, %r2, 3;
	mul.lo.s32 	%r52, %r2, 48;
	shl.b32 	%r53, %r2, 6;
	shl.b32 	%r54, %r2, 5;
	cvta.to.global.u64 	%rd3, %rd4;
$L__BB407_8:
	setp.eq.s32 	%p7, %r19, 3;
	shl.b32 	%r56, %r376, 9;
	mov.u32 	%r377, %r14;
	@%p7 bra 	$L__BB407_12;
	setp.eq.s32 	%p8, %r19, 0;
	add.s32 	%r161, %r56, %r14;
	mul.wide.s32 	%rd17, %r161, 4;
	add.s64 	%rd18, %rd2, %rd17;
	ld.global.v4.u32 	{%r162, %r163, %r164, %r165}, [%rd18];
	st.shared.v4.u32 	[%r20], {%r162, %r163, %r164, %r165};
	mov.u32 	%r377, %r17;
	@%p8 bra 	$L__BB407_12;
	setp.eq.s32 	%p9, %r19, 1;
	add.s32 	%r166, %r56, %r17;
	mul.wide.s32 	%rd19, %r166, 4;
	add.s64 	%rd20, %rd2, %rd19;
	ld.global.v4.u32 	{%r167, %r168, %r169, %r170}, [%rd20];
	st.shared.v4.u32 	[%r21], {%r167, %r168, %r169, %r170};
	mov.u32 	%r377, %r22;
	@%p9 bra 	$L__BB407_12;
	add.s32 	%r377, %r22, %r15;
	add.s32 	%r171, %r56, %r22;
	mul.wide.s32 	%rd21, %r171, 4;
	add.s64 	%rd22, %rd2, %rd21;
	ld.global.v4.u32 	{%r172, %r173, %r174, %r175}, [%rd22];
	shl.b32 	%r176, %r15, 2;
	add.s32 	%r177, %r21, %r176;
	st.shared.v4.u32 	[%r177], {%r172, %r173, %r174, %r175};
$L__BB407_12:
	setp.lt.u32 	%p10, %r18, 3;
	@%p10 bra 	$L__BB407_15;
	add.s32 	%r378, %r377, %r56;
	add.s32 	%r382, %r378, %r49;
	add.s32 	%r381, %r378, %r51;
	add.s32 	%r380, %r378, %r15;
	shl.b32 	%r178, %r377, 2;
	mov.u32 	%r179, _ZZ9cuda_gemmIiLi128ELi2ELi1ELi512ELi16ELi16ELi64ELi1ELi1EEviiiPT_S1_S1_iiiE3Ash;
	add.s32 	%r379, %r179, %r178;
$L__BB407_14:
	mul.wide.s32 	%rd23, %r382, 4;
	add.s64 	%rd24, %rd2, %rd23;
	mul.wide.s32 	%rd25, %r381, 4;
	add.s64 	%rd26, %rd2, %rd25;
	mul.wide.s32 	%rd27, %r380, 4;
	add.s64 	%rd28, %rd2, %rd27;
	mul.wide.s32 	%rd29, %r378, 4;
	add.s64 	%rd30, %rd2, %rd29;
	ld.global.v4.u32 	{%r180, %r181, %r182, %r183}, [%rd30];
	st.shared.v4.u32 	[%r379], {%r180, %r181, %r182, %r183};
	add.s32 	%r184, %r377, %r15;
	ld.global.v4.u32 	{%r185, %r186, %r187, %r188}, [%rd28];
	add.s32 	%r189, %r379, %r50;
	st.shared.v4.u32 	[%r189], {%r185, %r186, %r187, %r188};
	add.s32 	%r190, %r184, %r15;
	ld.global.v4.u32 	{%r191, %r192, %r193, %r194}, [%rd26];
	add.s32 	%r195, %r379, %r54;
	st.shared.v4.u32 	[%r195], {%r191, %r192, %r193, %r194};
	add.s32 	%r196, %r190, %r15;
	ld.global.v4.u32 	{%r197, %r198, %r199, %r200}, [%rd24];
	add.s32 	%r201, %r379, %r52;
	st.shared.v4.u32 	[%r201], {%r197, %r198, %r199, %r200};
	add.s32 	%r377, %r196, %r15;
	add.s32 	%r382, %r382, %r50;
	add.s32 	%r381, %r381, %r50;
	add.s32 	%r380, %r380, %r50;
	add.s32 	%r379, %r379, %r53;
	add.s32 	%r378, %r378, %r50;
	setp.lt.u32 	%p11, %r377, 512;
	@%p11 bra 	$L__BB407_14;
$L__BB407_15:
	bar.sync 	0;
	ld.shared.u32 	%r202, [%r23];
	ld.shared.u32 	%r203, [%r25];
	ld.shared.u32 	%r204, [%r27];
	ld.shared.u32 	%r205, [%r29];
	shl.b32 	%r206, %r1, 4;
	and.b32  	%r207, %r206, 496;
	or.b32  	%r208, %r207, %r30;
	shl.b32 	%r209, %r208, 2;
	mov.u32 	%r210, _ZZ9cuda_gemmIiLi128ELi2ELi1ELi512ELi16ELi16ELi64ELi1ELi1EEviiiPT_S1_S1_iiiE3Ash;
	add.s32 	%r211, %r210, %r209;
	ld.shared.u32 	%r212, [%r211];
	or.b32  	%r213, %r207, %r31;
	shl.b32 	%r214, %r213, 2;
	add.s32 	%r215, %r210, %r214;
	ld.shared.u32 	%r216, [%r215];
	ld.shared.u32 	%r217, [%r33];
	ld.shared.u32 	%r218, [%r35];
	or.b32  	%r219, %r207, %r36;
	shl.b32 	%r220, %r219, 2;
	add.s32 	%r221, %r210, %r220;
	ld.shared.u32 	%r222, [%r221];
	or.b32  	%r223, %r207, %r37;
	shl.b32 	%r224, %r223, 2;
	add.s32 	%r225, %r210, %r224;
	ld.shared.u32 	%r226, [%r225];
	or.b32  	%r227, %r207, %r38;
	shl.b32 	%r228, %r227, 2;
	add.s32 	%r229, %r210, %r228;
	ld.shared.u32 	%r230, [%r229];
	or.b32  	%r231, %r207, %r39;
	shl.b32 	%r232, %r231, 2;
	add.s32 	%r233, %r210, %r232;
	ld.shared.u32 	%r234, [%r233];
	ld.shared.u32 	%r235, [%r41];
	ld.shared.u32 	%r236, [%r43];
	ld.shared.u32 	%r237, [%r45];
	ld.shared.u32 	%r238, [%r47];
	ld.shared.u32 	%r239, [%r48];
	shfl.sync.idx.b32	%r240|%p12, %r239, %r16, 4127, -1;
	mul.lo.s32 	%r241, %r240, %r202;
	shfl.sync.idx.b32	%r242|%p13, %r239, %r24, 4127, -1;
	mad.lo.s32 	%r243, %r242, %r203, %r241;
	shfl.sync.idx.b32	%r244|%p14, %r239, %r26, 4127, -1;
	mad.lo.s32 	%r245, %r244, %r204, %r243;
	shfl.sync.idx.b32	%r246|%p15, %r239, %r28, 4127, -1;
	mad.lo.s32 	%r247, %r246, %r205, %r245;
	shfl.sync.idx.b32	%r248|%p16, %r239, %r30, 4127, -1;
	mad.lo.s32 	%r249, %r248, %r212, %r247;
	shfl.sync.idx.b32	%r250|%p17, %r239, %r31, 4127, -1;
	mad.lo.s32 	%r251, %r250, %r216, %r249;
	shfl.sync.idx.b32	%r252|%p18, %r239, %r32, 4127, -1;
	mad.lo.s32 	%r253, %r252, %r217, %r251;
	shfl.sync.idx.b32	%r254|%p19, %r239, %r34, 4127, -1;
	mad.lo.s32 	%r255, %r254, %r218, %r253;
	shfl.sync.idx.b32	%r256|%p20, %r239, %r36, 4127, -1;
	mad.lo.s32 	%r257, %r256, %r222, %r255;
	shfl.sync.idx.b32	%r258|%p21, %r239, %r37, 4127, -1;
	mad.lo.s32 	%r259, %r258, %r226, %r257;
	shfl.sync.idx.b32	%r260|%p22, %r239, %r38, 4127, -1;
	mad.lo.s32 	%r261, %r260, %r230, %r259;
	shfl.sync.idx.b32	%r262|%p23, %r239, %r39, 4127, -1;
	mad.lo.s32 	%r263, %r262, %r234, %r261;
	shfl.sync.idx.b32	%r264|%p24, %r239, %r40, 4127, -1;
	mad.lo.s32 	%r265, %r264, %r235, %r263;
	shfl.sync.idx.b32	%r266|%p25, %r239, %r42, 4127, -1;
	mad.lo.s32 	%r267, %r266, %r236, %r265;
	shfl.sync.idx.b32	%r268|%p26, %r239, %r44, 4127, -1;
	mad.lo.s32 	%r269, %r268, %r237, %r267;
	shfl.sync.idx.b32	%r270|%p27, %r239, %r46, 4127, -1;
	mad.lo.s32 	%r271, %r270, %r238, %r269;
	ld.shared.u32 	%r272, [%r48+272];
	shfl.sync.idx.b32	%r273|%p28, %r272, %r16, 4127, -1;
	mul.lo.s32 	%r274, %r273, %r202;
	shfl.sync.idx.b32	%r275|%p29, %r272, %r24, 4127, -1;
	mad.lo.s32 	%r276, %r275, %r203, %r274;
	shfl.sync.idx.b32	%r277|%p30, %r272, %r26, 4127, -1;
	mad.lo.s32 	%r278, %r277, %r204, %r276;
	shfl.sync.idx.b32	%r279|%p31, %r272, %r28, 4127, -1;
	mad.lo.s32 	%r280, %r279, %r205, %r278;
	shfl.sync.idx.b32	%r281|%p32, %r272, %r30, 4127, -1;
	mad.lo.s32 	%r282, %r281, %r212, %r280;
	shfl.sync.idx.b32	%r283|%p33, %r272, %r31, 4127, -1;
	mad.lo.s32 	%r284, %r283, %r216, %r282;
	shfl.sync.idx.b32	%r285|%p34, %r272, %r32, 4127, -1;
	mad.lo.s32 	%r286, %r285, %r217, %r284;
	shfl.sync.idx.b32	%r287|%p35, %r272, %r34, 4127, -1;
	mad.lo.s32 	%r288, %r287, %r218, %r286;
	shfl.sync.idx.b32	%r289|%p36, %r272, %r36, 4127, -1;
	mad.lo.s32 	%r290, %r289, %r222, %r288;
	shfl.sync.idx.b32	%r291|%p37, %r272, %r37, 4127, -1;
	mad.lo.s32 	%r292, %r291, %r226, %r290;
	shfl.sync.idx.b32	%r293|%p38, %r272, %r38, 4127, -1;
	mad.lo.s32 	%r294, %r293, %r230, %r292;
	shfl.sync.idx.b32	%r295|%p39, %r272, %r39, 4127, -1;
	mad.lo.s32 	%r296, %r295, %r234, %r294;
	shfl.sync.idx.b32	%r297|%p40, %r272, %r40, 4127, -1;
	mad.lo.s32 	%r298, %r297, %r235, %r296;
	shfl.sync.idx.b32	%r299|%p41, %r272, %r42, 4127, -1;
	mad.lo.s32 	%r300, %r299, %r236, %r298;
	shfl.sync.idx.b32	%r301|%p42, %r272, %r44, 4127, -1;
	mad.lo.s32 	%r302, %r301, %r237, %r300;
	shfl.sync.idx.b32	%r303|%p43, %r272, %r46, 4127, -1;
	mad.lo.s32 	%r304, %r303, %r238, %r302;
	ld.shared.u32 	%r305, [%r48+544];
	shfl.sync.idx.b32	%r306|%p44, %r305, %r16, 4127, -1;
	mul.lo.s32 	%r307, %r306, %r202;
	shfl.sync.idx.b32	%r308|%p45, %r305, %r24, 4127, -1;
	mad.lo.s32 	%r309, %r308, %r203, %r307;
	shfl.sync.idx.b32	%r310|%p46, %r305, %r26, 4127, -1;
	mad.lo.s32 	%r311, %r310, %r204, %r309;
	shfl.sync.idx.b32	%r312|%p47, %r305, %r28, 4127, -1;
	mad.lo.s32 	%r313, %r312, %r205, %r311;
	shfl.sync.idx.b32	%r314|%p48, %r305, %r30, 4127, -1;
	mad.lo.s32 	%r315, %r314, %r212, %r313;
	shfl.sync.idx.b32	%r316|%p49, %r305, %r31, 4127, -1;
	mad.lo.s32 	%r317, %r316, %r216, %r315;
	shfl.sync.idx.b32	%r318|%p50, %r305, %r32, 4127, -1;
	mad.lo.s32 	%r319, %r318, %r217, %r317;
	shfl.sync.idx.b32	%r320|%p51, %r305, %r34, 4127, -1;
	mad.lo.s32 	%r321, %r320, %r218, %r319;
	shfl.sync.idx.b32	%r322|%p52, %r305, %r36, 4127, -1;
	mad.lo.s32 	%r323, %r322, %r222, %r321;
	shfl.sync.idx.b32	%r324|%p53, %r305, %r37, 4127, -1;
	mad.lo.s32 	%r325, %r324, %r226, %r323;
	shfl.sync.idx.b32	%r326|%p54, %r305, %r38, 4127, -1;
	mad.lo.s32 	%r327, %r326, %r230, %r325;
	shfl.sync.idx.b32	%r328|%p55, %r305, %r39, 4127, -1;
	mad.lo.s32 	%r329, %r328, %r234, %r327;
	shfl.sync.idx.b32	%r330|%p56, %r305, %r40, 4127, -1;
	mad.lo.s32 	%r331, %r330, %r235, %r329;
	shfl.sync.idx.b32	%r332|%p57, %r305, %r42, 4127, -1;
	mad.lo.s32 	%r333, %r332, %r236, %r331;
	shfl.sync.idx.b32	%r334|%p58, %r305, %r44, 4127, -1;
	mad.lo.s32 	%r335, %r334, %r237, %r333;
	shfl.sync.idx.b32	%r336|%p59, %r305, %r46, 4127, -1;
	mad.lo.s32 	%r337, %r336, %r238, %r335;
	ld.shared.u32 	%r338, [%r48+816];
	shfl.sync.idx.b32	%r339|%p60, %r338, %r16, 4127, -1;
	mul.lo.s32 	%r340, %r339, %r202;
	shfl.sync.idx.b32	%r341|%p61, %r338, %r24, 4127, -1;
	mad.lo.s32 	%r342, %r341, %r203, %r340;
	shfl.sync.idx.b32	%r343|%p62, %r338, %r26, 4127, -1;
	mad.lo.s32 	%r344, %r343, %r204, %r342;
	shfl.sync.idx.b32	%r345|%p63, %r338, %r28, 4127, -1;
	mad.lo.s32 	%r346, %r345, %r205, %r344;
	shfl.sync.idx.b32	%r347|%p64, %r338, %r30, 4127, -1;
	mad.lo.s32 	%r348, %r347, %r212, %r346;
	shfl.sync.idx.b32	%r349|%p65, %r338, %r31, 4127, -1;
	mad.lo.s32 	%r350, %r349, %r216, %r348;
	shfl.sync.idx.b32	%r351|%p66, %r338, %r32, 4127, -1;
	mad.lo.s32 	%r352, %r351, %r217, %r350;
	shfl.sync.idx.b32	%r353|%p67, %r338, %r34, 4127, -1;
	mad.lo.s32 	%r354, %r353, %r218, %r352;
	shfl.sync.idx.b32	%r355|%p68, %r338, %r36, 4127, -1;
	mad.lo.s32 	%r356, %r355, %r222, %r354;
	shfl.sync.idx.b32	%r357|%p69, %r338, %r37, 4127, -1;
	mad.lo.s32 	%r358, %r357, %r226, %r356;
	shfl.sync.idx.b32	%r359|%p70, %r338, %r38, 4127, -1;
	mad.lo.s32 	%r360, %r359, %r230, %r358;
	shfl.sync.idx.b32	%r361|%p71, %r338, %r39, 4127, -1;
	mad.lo.s32 	%r362, %r361, %r234, %r360;
	shfl.sync.idx.b32	%r363|%p72, %r338, %r40, 4127, -1;
	mad.lo.s32 	%r364, %r363, %r235, %r362;
	shfl.sync.idx.b32	%r365|%p73, %r338, %r42, 4127, -1;
	mad.lo.s32 	%r366, %r365, %r236, %r364;
	shfl.sync.idx.b32	%r367|%p74, %r338, %r44, 4127, -1;
	mad.lo.s32 	%r368, %r367, %r237, %r366;
	shfl.sync.idx.b32	%r369|%p75, %r338, %r46, 4127, -1;
	mad.lo.s32 	%r370, %r369, %r238, %r368;
	bar.sync 	0;
	add.s32 	%r371, %r56, %r1;
	mul.wide.s32 	%rd31, %r371, 4;
	add.s64 	%rd32, %rd3, %rd31;
	st.global.u32 	[%rd32], %r271;
	st.global.u32 	[%rd32+512], %r304;
	st.global.u32 	[%rd32+1024], %r337;
	st.global.u32 	[%rd32+1536], %r370;
	add.s32 	%r376, %r376, %r12;
	setp.lt.u32 	%p76, %r376, %r13;
	@%p76 bra 	$L__BB407_8;
$L__BB407_16:
	ret;

}
	// .globl	_Z9cuda_gemmIiLi128ELi2ELi1ELi512ELi32ELi32ELi64ELi0ELi0EEviiiPT_S1_S1_iii
.visible .entry _Z9cuda_gemmIiLi128ELi2ELi1ELi512ELi32ELi32ELi64ELi0ELi0EEviiiPT_S1_S1_iii(
	.param .u32 _Z9cuda_gemmIiLi128ELi2ELi1ELi512ELi32ELi32ELi64ELi0ELi0EEviiiPT_S1_S1_iii_param_0,
	.param .u32 _Z9cuda_gemmIiLi128ELi2ELi1ELi512ELi32ELi32ELi64ELi0ELi0EEviiiPT_S1_S1_iii_param_1,
	.param .u32 _Z9cuda_gemmIiLi128ELi2ELi1ELi512ELi32ELi32ELi64ELi0ELi0EEviiiPT_S1_S1_iii_param_2,
	.param .u64 .ptr .align 1 _Z9cuda_gemmIiLi128ELi2ELi1ELi512ELi32ELi32ELi64ELi0ELi0EEviiiPT_S1_S1_iii_param_3,
	.param .u64 .ptr .align 1 _Z9cuda_gemmIiLi128ELi2ELi1ELi512ELi32ELi32ELi64ELi0ELi0EEviiiPT_S1_S1_iii_param_4,
	.param .u64 .ptr .align 1 _Z9cuda_gemmIiLi128ELi2ELi1ELi512ELi32ELi32ELi64ELi0ELi0EEviiiPT_S1_S1_iii_param_5,
	.param .u32 _Z9cuda_gemmIiLi128ELi2ELi1ELi512ELi32ELi32ELi64ELi0ELi0EEviiiPT_S1_S1_iii_param_6,
	.param .u32 _Z9cuda_gemmIiLi128ELi2ELi1ELi512ELi32ELi32ELi64ELi0ELi0EEviiiPT_S1_S1_iii_param_7,
	.param .u32 _Z9cuda_gemmIiLi128ELi2ELi1ELi512ELi32ELi32ELi64ELi0ELi0EEviiiPT_S1_S1_iii_param_8
)
.maxntid 128
{
	.reg .pred 	%p<110>;
	.reg .b16 	%rs<8>;
	.reg .b32 	%r<754>;
	.reg .b64 	%rd<37>;
	// demoted variable
	.shared .align 128 .b8 _ZZ9cuda_gemmIiLi128ELi2ELi1ELi512ELi32ELi32ELi64ELi0ELi0EEviiiPT_S1_S1_iiiE11kron_fac_sh[2112];
	// demoted variable
	.shared .align 128 .b8 _ZZ9cuda_gemmIiLi128ELi2ELi1ELi512ELi32ELi32ELi64ELi0ELi0EEviiiPT_S1_S1_iiiE3Ash[2048];
	// demoted variable
	.shared .align 128 .b8 _ZZ9cuda_gemmIiLi128ELi2ELi1ELi512ELi32ELi32ELi64ELi0ELi0EEviiiPT_S1_S1_iiiE3Csh[2048];
	ld.param.u32 	%r258, [_Z9cuda_gemmIiLi128ELi2ELi1ELi512ELi32ELi32ELi64ELi0ELi0EEviiiPT_S1_S1_iii_param_2];
	ld.param.u64 	%rd5, [_Z9cuda_gemmIiLi128ELi2ELi1ELi512ELi32ELi32ELi64ELi0ELi0EEviiiPT_S1_S1_iii_param_3];
	ld.param.u64 	%rd4, [_Z9cuda_gemmIiLi128ELi2ELi1ELi512ELi32ELi32ELi64ELi0ELi0EEviiiPT_S1_S1_iii_param_4];
	ld.param.u64 	%rd6, [_Z9cuda_gemmIiLi128ELi2ELi1ELi512ELi32ELi32ELi64ELi0ELi0EEviiiPT_S1_S1_iii_param_5];
	ld.param.u32 	%r259, [_Z9cuda_gemmIiLi128ELi2ELi1ELi512ELi32ELi32ELi64ELi0ELi0EEviiiPT_S1_S1_iii_param_6];
	ld.param.u32 	%r260, [_Z9cuda_gemmIiLi128ELi2ELi1ELi512ELi32ELi32ELi64ELi0ELi0EEviiiPT_S1_S1_iii_param_7];
	cvta.to.global.u64 	%rd1, %rd5;
	cvta.to.global.u64 	%rd2, %rd6;
	mov.u32 	%r1, %tid.x;
	div.s32 	%r2, 512, %r260;
	min.s32 	%r261, %r2, 64;
	shl.b32 	%r3, %r261, 1;
	div.u32 	%r5, %r1, %r3;
	mul.lo.s32 	%r262, %r5, %r3;
	sub.s32 	%r263, %r1, %r262;
	shr.u32 	%r4, %r263, 1;
	mov.u32 	%r647, %ctaid.y;
	mov.u32 	%r7, %nctaid.y;
	shl.b32 	%r264, %r7, 1;
	setp.ge.u32 	%p2, %r647, %r264;
	@%p2 bra 	$L__BB408_130;
	and.b32  	%r8, %r1, 1;
	mov.u32 	%r266, %ctaid.z;
	mov.u32 	%r267, %ntid.x;
	shl.b32 	%r9, %r1, 2;
	shl.b32 	%r10, %r267, 2;
	and.b32  	%r11, %r1, 15;
	shl.b32 	%r12, %r266, 5;
	mov.u32 	%r268, _ZZ9cuda_gemmIiLi128ELi2ELi1ELi512ELi32ELi32ELi64ELi0ELi0EEviiiPT_S1_S1_iiiE11kron_fac_sh;
	mad.lo.s32 	%r13, %r11, 132, %r268;
	shr.u32 	%r14, %r267, 4;
	and.b32  	%r269, %r4, 15;
	shl.b32 	%r270, %r1, 4;
	and.b32  	%r271, %r270, 16;
	min.s32 	%r15, %r259, 16;
	add.s32 	%r16, %r1, %r267;
	cvt.u16.u32 	%rs2, %r16;
	xor.b16  	%rs3, %rs2, 511;
	cvt.u16.u32 	%rs4, %r267;
	div.u16 	%rs5, %rs3, %rs4;
	add.s32 	%r17, %r9, %r10;
	max.u32 	%r272, %r17, 512;
	setp.lt.u32 	%p3, %r17, 512;
	selp.u32 	%r273, 1, 0, %p3;
	or.b32  	%r274, %r17, %r273;
	sub.s32 	%r275, %r272, %r274;
	div.u32 	%r276, %r275, %r10;
	add.s32 	%r18, %r276, %r273;
	and.b16  	%rs1, %rs5, 3;
	mov.u32 	%r277, _ZZ9cuda_gemmIiLi128ELi2ELi1ELi512ELi32ELi32ELi64ELi0ELi0EEviiiPT_S1_S1_iiiE3Csh;
	add.s32 	%r19, %r277, %r9;
	add.s32 	%r20, %r16, %r267;
	and.b32  	%r21, %r18, 3;
	mov.u32 	%r278, _ZZ9cuda_gemmIiLi128ELi2ELi1ELi512ELi32ELi32ELi64ELi0ELi0EEviiiPT_S1_S1_iiiE3Ash;
	add.s32 	%r22, %r278, %r270;
	add.s32 	%r23, %r17, %r10;
	add.s32 	%r279, %r4, 1;
	xor.b32  	%r280, %r269, 8;
	or.b32  	%r24, %r271, %r269;
	and.b32  	%r281, %r279, 15;
	or.b32  	%r25, %r271, %r281;
	add.s32 	%r282, %r4, 2;
	and.b32  	%r283, %r282, 15;
	or.b32  	%r26, %r271, %r283;
	add.s32 	%r284, %r4, 3;
	and.b32  	%r285, %r284, 15;
	or.b32  	%r27, %r271, %r285;
	add.s32 	%r286, %r4, 4;
	and.b32  	%r287, %r286, 15;
	or.b32  	%r28, %r271, %r287;
	add.s32 	%r288, %r4, 5;
	and.b32  	%r289, %r288, 15;
	or.b32  	%r29, %r271, %r289;
	add.s32 	%r290, %r4, 6;
	and.b32  	%r291, %r290, 15;
	or.b32  	%r30, %r271, %r291;
	add.s32 	%r292, %r4, 7;
	and.b32  	%r293, %r292, 15;
	or.b32  	%r31, %r271, %r293;
	or.b32  	%r32, %r271, %r280;
	add.s32 	%r294, %r4, 9;
	and.b32  	%r295, %r294, 15;
	or.b32  	%r33, %r271, %r295;
	add.s32 	%r296, %r4, 10;
	and.b32  	%r297, %r296, 15;
	or.b32  	%r34, %r271, %r297;
	add.s32 	%r298, %r4, 11;
	and.b32  	%r299, %r298, 15;
	or.b32  	%r35, %r271, %r299;
	add.s32 	%r300, %r4, 12;
	and.b32  	%r301, %r300, 15;
	or.b32  	%r36, %r271, %r301;
	add.s32 	%r302, %r4, 13;
	and.b32  	%r303, %r302, 15;
	or.b32  	%r37, %r271, %r303;
	add.s32 	%r304, %r4, 14;
	and.b32  	%r305, %r304, 15;
	or.b32  	%r38, %r271, %r305;
	add.s32 	%r306, %r4, -1;
	and.b32  	%r307, %r306, 15;
	or.b32  	%r39, %r271, %r307;
	setp.lt.s32 	%p4, %r269, %r260;
	selp.b32 	%r308, 0, %r260, %p4;
	sub.s32 	%r40, %r269, %r308;
	add.s32 	%r309, %r269, 1;
	setp.lt.s32 	%p5, %r309, %r260;
	selp.b32 	%r310, 0, %r260, %p5;
	sub.s32 	%r41, %r309, %r310;
	add.s32 	%r311, %r269, 2;
	setp.lt.s32 	%p6, %r311, %r260;
	selp.b32 	%r312, 0, %r260, %p6;
	sub.s32 	%r42, %r311, %r312;
	add.s32 	%r313, %r269, 3;
	setp.lt.s32 	%p7, %r313, %r260;
	selp.b32 	%r314, 0, %r260, %p7;
	sub.s32 	%r43, %r313, %r314;
	add.s32 	%r315, %r269, 4;
	setp.lt.s32 	%p8, %r315, %r260;
	selp.b32 	%r316, 0, %r260, %p8;
	sub.s32 	%r44, %r315, %r316;
	add.s32 	%r317, %r269, 5;
	setp.lt.s32 	%p9, %r317, %r260;
	selp.b32 	%r318, 0, %r260, %p9;
	sub.s32 	%r45, %r317, %r318;
	add.s32 	%r319, %r269, 6;
	setp.lt.s32 	%p10, %r319, %r260;
	selp.b32 	%r320, 0, %r260, %p10;
	sub.s32 	%r46, %r319, %r320;
	add.s32 	%r321, %r269, 7;
	setp.lt.s32 	%p11, %r321, %r260;
	selp.b32 	%r322, 0, %r260, %p11;
	sub.s32 	%r47, %r321, %r322;
	add.s32 	%r323, %r269, 8;
	setp.lt.s32 	%p12, %r323, %r260;
	selp.b32 	%r324, 0, %r260, %p12;
	sub.s32 	%r48, %r323, %r324;
	add.s32 	%r325, %r269, 9;
	setp.lt.s32 	%p13, %r325, %r260;
	selp.b32 	%r326, 0, %r260, %p13;
	sub.s32 	%r49, %r325, %r326;
	add.s32 	%r327, %r269, 10;
	setp.lt.s32 	%p14, %r327, %r260;
	selp.b32 	%r328, 0, %r260, %p14;
	sub.s32 	%r50, %r327, %r328;
	add.s32 	%r329, %r269, 11;
	setp.lt.s32 	%p15, %r329, %r260;
	selp.b32 	%r330, 0, %r260, %p15;
	sub.s32 	%r51, %r329, %r330;
	add.s32 	%r331, %r269, 12;
	setp.lt.s32 	%p16, %r331, %r260;
	selp.b32 	%r332, 0, %r260, %p16;
	sub.s32 	%r52, %r331, %r332;
	add.s32 	%r333, %r269, 13;
	setp.lt.s32 	%p17, %r333, %r260;
	selp.b32 	%r334, 0, %r260, %p17;
	sub.s32 	%r53, %r333, %r334;
	add.s32 	%r335, %r269, 14;
	setp.lt.s32 	%p18, %r335, %r260;
	selp.b32 	%r336, 0, %r260, %p18;
	sub.s32 	%r54, %r335, %r336;
	add.s32 	%r337, %r269, 15;
	setp.lt.s32 	%p19, %r337, %r260;
	selp.b32 	%r338, 0, %r260, %p19;
	sub.s32 	%r55, %r337, %r338;
	mad.lo.s32 	%r56, %r1, 12, %r19;
	shl.b32 	%r58, %r267, 4;
	add.s32 	%r57, %r56, %r58;
	shl.b32 	%r59, %r267, 3;
	mul.lo.s32 	%r60, %r267, 12;
	cvt.u16.u32 	%rs6, %r3;
	div.s16 	%rs7, 128, %rs6;
	cvt.s32.s16 	%r61, %rs7;
	and.b32  	%r62, %r1, 31;
	cvta.to.global.u64 	%rd3, %rd4;
	shl.b32 	%r476, %r62, 2;
$L__BB408_2:
	setp.eq.s16 	%p20, %rs1, 2;
	mov.u32 	%r648, %r1;
	@%p20 bra 	$L__BB408_6;
	setp.eq.s16 	%p21, %rs1, 3;
	mov.b32 	%r339, 0;
	st.shared.u32 	[%r19], %r339;
	mov.u32 	%r648, %r16;
	@%p21 bra 	$L__BB408_6;
	setp.eq.s16 	%p22, %rs1, 0;
	add.s32 	%r340, %r19, %r10;
	mov.b32 	%r341, 0;
	st.shared.u32 	[%r340], %r341;
	mov.u32 	%r648, %r20;
	@%p22 bra 	$L__BB408_6;
	mov.u32 	%r342, %ntid.x;
	add.s32 	%r648, %r20, %r342;
	add.s32 	%r344, %r340, %r10;
	mov.b32 	%r345, 0;
	st.shared.u32 	[%r344], %r345;
$L__BB408_6:
	shl.b32 	%r346, %r648, 2;
	mov.u32 	%r347, _ZZ9cuda_gemmIiLi128ELi2ELi1ELi512ELi32ELi32ELi64ELi0ELi0EEviiiPT_S1_S1_iiiE3Csh;
	add.s32 	%r649, %r347, %r346;
$L__BB408_7:
	mov.b32 	%r348, 0;
	st.shared.u32 	[%r649], %r348;
	add.s32 	%r349, %r649, %r10;
	st.shared.u32 	[%r349], %r348;
	add.s32 	%r350, %r649, %r59;
	st.shared.u32 	[%r350], %r348;
	add.s32 	%r351, %r649, %r60;
	st.shared.u32 	[%r351], %r348;
	add.s32 	%r648, %r648, %r10;
	add.s32 	%r649, %r649, %r58;
	setp.lt.u32 	%p23, %r648, 512;
	@%p23 bra 	$L__BB408_7;
	setp.eq.s32 	%p24, %r21, 3;
	mov.u32 	%r352, %ctaid.x;
	shl.b32 	%r353, %r352, 9;
	mad.lo.s32 	%r87, %r647, %r258, %r353;
	mov.u32 	%r651, %r9;
	@%p24 bra 	$L__BB408_12;
	setp.eq.s32 	%p25, %r21, 0;
	add.s32 	%r354, %r87, %r9;
	mul.wide.s32 	%rd7, %r354, 4;
	add.s64 	%rd8, %rd1, %rd7;
	ld.global.v4.u32 	{%r355, %r356, %r357, %r358}, [%rd8];
	st.shared.v4.u32 	[%r22], {%r355, %r356, %r357, %r358};
	mov.u32 	%r651, %r17;
	@%p25 bra 	$L__BB408_12;
	setp.eq.s32 	%p26, %r21, 1;
	add.s32 	%r359, %r87, %r17;
	mul.wide.s32 	%rd9, %r359, 4;
	add.s64 	%rd10, %rd1, %rd9;
	ld.global.v4.u32 	{%r360, %r361, %r362, %r363}, [%rd10];
	shl.b32 	%r364, %r10, 2;
	add.s32 	%r365, %r22, %r364;
	st.shared.v4.u32 	[%r365], {%r360, %r361, %r362, %r363};
	mov.u32 	%r651, %r23;
	@%p26 bra 	$L__BB408_12;
	add.s32 	%r651, %r23, %r10;
	add.s32 	%r366, %r87, %r23;
	mul.wide.s32 	%rd11, %r366, 4;
	add.s64 	%rd12, %rd1, %rd11;
	ld.global.v4.u32 	{%r367, %r368, %r369, %r370}, [%rd12];
	shl.b32 	%r371, %r10, 2;
	add.s32 	%r372, %r22, %r371;
	add.s32 	%r373, %r372, %r371;
	st.shared.v4.u32 	[%r373], {%r367, %r368, %r369, %r370};
$L__BB408_12:
	setp.lt.u32 	%p27, %r18, 3;
	@%p27 bra 	$L__BB408_14;
$L__BB408_13:
	add.s32 	%r374, %r87, %r651;
	mul.wide.s32 	%rd13, %r374, 4;
	add.s64 	%rd14, %rd1, %rd13;
	ld.global.v4.u32 	{%r375, %r376, %r377, %r378}, [%rd14];
	shl.b32 	%r379, %r651, 2;
	mov.u32 	%r380, _ZZ9cuda_gemmIiLi128ELi2ELi1ELi512ELi32ELi32ELi64ELi0ELi0EEviiiPT_S1_S1_iiiE3Ash;
	add.s32 	%r381, %r380, %r379;
	st.shared.v4.u32 	[%r381], {%r375, %r376, %r377, %r378};
	add.s32 	%r382, %r651, %r10;
	add.s32 	%r383, %r87, %r382;
	mul.wide.s32 	%rd15, %r383, 4;
	add.s64 	%rd16, %rd1, %rd15;
	ld.global.v4.u32 	{%r384, %r385, %r386, %r387}, [%rd16];
	shl.b32 	%r388, %r10, 2;
	add.s32 	%r389, %r381, %r388;
	st.shared.v4.u32 	[%r389], {%r384, %r385, %r386, %r387};
	add.s32 	%r390, %r382, %r10;
	add.s32 	%r391, %r87, %r390;
	mul.wide.s32 	%rd17, %r391, 4;
	add.s64 	%rd18, %rd1, %rd17;
	ld.global.v4.u32 	{%r392, %r393, %r394, %r395}, [%rd18];
	add.s32 	%r396, %r389, %r388;
	st.shared.v4.u32 	[%r396], {%r392, %r393, %r394, %r395};
	add.s32 	%r397, %r390, %r10;
	add.s32 	%r398, %r87, %r397;
	mul.wide.s32 	%rd19, %r398, 4;
	add.s64 	%rd20, %rd1, %rd19;
	ld.global.v4.u32 	{%r399, %r400, %r401, %r402}, [%rd20];
	add.s32 	%r403, %r396, %r388;
	st.shared.v4.u32 	[%r403], {%r399, %r400, %r401, %r402};
	add.s32 	%r651, %r397, %r10;
	setp.lt.u32 	%p28, %r651, 512;
	@%p28 bra 	$L__BB408_13;
$L__BB408_14:
	mov.b32 	%r669, 0;
	mov.pred 	%p109, -1;
$L__BB408_15:
	mov.pred 	%p1, %p109;
	shr.u32 	%r670, %r1, 4;
	add.s32 	%r110, %r669, %r11;
$L__BB408_16:
	add.s32 	%r405, %r12, %r670;
	mad.lo.s32 	%r406, %r405, %r259, %r110;
	mul.wide.s32 	%rd21, %r406, 4;
	add.s64 	%rd22, %rd3, %rd21;
	ld.global.u32 	%r407, [%rd22];
	shl.b32 	%r408, %r670, 2;
	add.s32 	%r409, %r13, %r408;
	st.shared.u32 	[%r409], %r407;
	add.s32 	%r670, %r670, %r14;
	setp.lt.u32 	%p30, %r670, 32;
	@%p30 bra 	$L__BB408_16;
	setp.lt.s32 	%p31, %r2, 1;
	bar.sync 	0;
	@%p31 bra 	$L__BB408_122;
	mov.b32 	%r687, 0;
$L__BB408_19:
	setp.lt.s32 	%p32, %r260, 1;
	add.s32 	%r130, %r687, %r4;
	mul.lo.s32 	%r131, %r130, %r260;
	@%p32 bra 	$L__BB408_21;
	add.s32 	%r411, %r24, %r131;
	shl.b32 	%r412, %r411, 2;
	mov.u32 	%r413, _ZZ9cuda_gemmIiLi128ELi2ELi1ELi512ELi32ELi32ELi64ELi0ELi0EEviiiPT_S1_S1_iiiE3Ash;
	add.s32 	%r414, %r413, %r412;
	ld.shared.u32 	%r688, [%r414];
$L__BB408_21:
	setp.lt.s32 	%p33, %r260, 2;
	@%p33 bra 	$L__BB408_23;
	add.s32 	%r415, %r25, %r131;
	shl.b32 	%r416, %r415, 2;
	mov.u32 	%r417, _ZZ9cuda_gemmIiLi128ELi2ELi1ELi512ELi32ELi32ELi64ELi0ELi0EEviiiPT_S1_S1_iiiE3Ash;
	add.s32 	%r418, %r417, %r416;
	ld.shared.u32 	%r689, [%r418];
$L__BB408_23:
	setp.lt.s32 	%p34, %r260, 3;
	@%p34 bra 	$L__BB408_25;
	add.s32 	%r419, %r26, %r131;
	shl.b32 	%r420, %r419, 2;
	mov.u32 	%r421, _ZZ9cuda_gemmIiLi128ELi2ELi1ELi512ELi32ELi32ELi64ELi0ELi0EEviiiPT_S1_S1_iiiE3Ash;
	add.s32 	%r422, %r421, %r420;
	ld.shared.u32 	%r690, [%r422];
$L__BB408_25:
	setp.lt.s32 	%p35, %r260, 4;
	@%p35 bra 	$L__BB408_27;
	add.s32 	%r423, %r27, %r131;
	shl.b32 	%r424, %r423, 2;
	mov.u32 	%r425, _ZZ9cuda_gemmIiLi128ELi2ELi1ELi512ELi32ELi32ELi64ELi0ELi0EEviiiPT_S1_S1_iiiE3Ash;
	add.s32 	%r426, %r425, %r424;
	ld.shared.u32 	%r691, [%r426];
$L__BB408_27:
	setp.lt.s32 	%p36, %r260, 5;
	@%p36 bra 	$L__BB408_29;
	add.s32 	%r427, %r28, %r131;
	shl.b32 	%r428, %r427, 2;
	mov.u32 	%r429, _ZZ9cuda_gemmIiLi128ELi2ELi1ELi512ELi32ELi32ELi64ELi0ELi0EEviiiPT_S1_S1_iiiE3Ash;
	add.s32 	%r430, %r429, %r428;
	ld.shared.u32 	%r692, [%r430];
$L__BB408_29:
	setp.lt.s32 	%p37, %r260, 6;
	@%p37 bra 	$L__BB408_31;
	add.s32 	%r431, %r29, %r131;
	shl.b32 	%r432, %r431, 2;
	mov.u32 	%r433, _ZZ9cuda_gemmIiLi128ELi2ELi1ELi512ELi32ELi32ELi64ELi0ELi0EEviiiPT_S1_S1_iiiE3Ash;
	add.s32 	%r434, %r433, %r432;
	ld.shared.u32 	%r693, [%r434];
$L__BB408_31:
	setp.lt.s32 	%p38, %r260, 7;
	@%p38 bra 	$L__BB408_33;
	add.s32 	%r435, %r30, %r131;
	shl.b32 	%r436, %r435, 2;
	mov.u32 	%r437, _ZZ9cuda_gemmIiLi128ELi2ELi1ELi512ELi32ELi32ELi64ELi0ELi0EEviiiPT_S1_S1_iiiE3Ash;
	add.s32 	%r438, %r437, %r436;
	ld.shared.u32 	%r694, [%r438];
$L__BB408_33:
	setp.lt.s32 	%p39, %r260, 8;
	@%p39 bra 	$L__BB408_35;
	add.s32 	%r439, %r31, %r131;
	shl.b32 	%r440, %r439, 2;
	mov.u32 	%r441, _ZZ9cuda_gemmIiLi128ELi2ELi1ELi512ELi32ELi32ELi64ELi0ELi0EEviiiPT_S1_S1_iiiE3Ash;
	add.s32 	%r442, %r441, %r440;
	ld.shared.u32 	%r695, [%r442];
$L__BB408_35:
	setp.lt.s32 	%p40, %r260, 9;
	@%p40 bra 	$L__BB408_37;
	add.s32 	%r443, %r32, %r131;
	shl.b32 	%r444, %r443, 2;
	mov.u32 	%r445, _ZZ9cuda_gemmIiLi128ELi2ELi1ELi512ELi32ELi32ELi64ELi0ELi0EEviiiPT_S1_S1_iiiE3Ash;
	add.s32 	%r446, %r445, %r444;
	ld.shared.u32 	%r696, [%r446];
$L__BB408_37:
	setp.lt.s32 	%p41, %r260, 10;
	@%p41 bra 	$L__BB408_39;
	add.s32 	%r447, %r33, %r131;
	shl.b32 	%r448, %r447, 2;
	mov.u32 	%r449, _ZZ9cuda_gemmIiLi128ELi2ELi1ELi512ELi32ELi32ELi64ELi0ELi0EEviiiPT_S1_S1_iiiE3Ash;
	add.s32 	%r450, %r449, %r448;
	ld.shared.u32 	%r697, [%r450];
$L__BB408_39:
	setp.lt.s32 	%p42, %r260, 11;
	@%p42 bra 	$L__BB408_41;
	add.s32 	%r451, %r34, %r131;
	shl.b32 	%r452, %r451, 2;
	mov.u32 	%r453, _ZZ9cuda_gemmIiLi128ELi2ELi1ELi512ELi32ELi32ELi64ELi0ELi0EEviiiPT_S1_S1_iiiE3Ash;
	add.s32 	%r454, %r453, %r452;
	ld.shared.u32 	%r698, [%r454];
$L__BB408_41:
	setp.lt.s32 	%p43, %r260, 12;
	@%p43 bra 	$L__BB408_43;
	add.s32 	%r455, %r35, %r131;
	shl.b32 	%r456, %r455, 2;
	mov.u32 	%r457, _ZZ9cuda_gemmIiLi128ELi2ELi1ELi512ELi32ELi32ELi64ELi0ELi0EEviiiPT_S1_S1_iiiE3Ash;
	add.s32 	%r458, %r457, %r456;
	ld.shared.u32 	%r699, [%r458];
$L__BB408_43:
	setp.lt.s32 	%p44, %r260, 13;
	@%p44 bra 	$L__BB408_45;
	add.s32 	%r459, %r36, %r131;
	shl.b32 	%r460, %r459, 2;
	mov.u32 	%r461, _ZZ9cuda_gemmIiLi128ELi2ELi1ELi512ELi32ELi32ELi64ELi0ELi0EEviiiPT_S1_S1_iiiE3Ash;
	add.s32 	%r462, %r461, %r460;
	ld.shared.u32 	%r700, [%r462];
$L__BB408_45:
	setp.lt.s32 	%p45, %r260, 14;
	@%p45 bra 	$L__BB408_47;
	add.s32 	%r463, %r37, %r131;
	shl.b32 	%r464, %r463, 2;
	mov.u32 	%r465, _ZZ9cuda_gemmIiLi128ELi2ELi1ELi512ELi32ELi32ELi64ELi0ELi0EEviiiPT_S1_S1_iiiE3Ash;
	add.s32 	%r466, %r465, %r464;
	ld.shared.u32 	%r701, [%r466];
$L__BB408_47:
	setp.lt.s32 	%p46, %r260, 15;
	@%p46 bra 	$L__BB408_49;
	add.s32 	%r467, %r38, %r131;
	shl.b32 	%r468, %r467, 2;
	mov.u32 	%r469, _ZZ9cuda_gemmIiLi128ELi2ELi1ELi512ELi32ELi32ELi64ELi0ELi0EEviiiPT_S1_S1_iiiE3Ash;
	add.s32 	%r470, %r469, %r468;
	ld.shared.u32 	%r702, [%r470];
$L__BB408_49:
	setp.lt.s32 	%p47, %r260, 16;
	@%p47 bra 	$L__BB408_51;
	add.s32 	%r471, %r39, %r131;
	shl.b32 	%r472, %r471, 2;
	mov.u32 	%r473, _ZZ9cuda_gemmIiLi128ELi2ELi1ELi512ELi32ELi32ELi64ELi0ELi0EEviiiPT_S1_S1_iiiE3Ash;
	add.s32 	%r474, %r473, %r472;
	ld.shared.u32 	%r703, [%r474];
$L__BB408_51:
	setp.ge.s32 	%p48, %r5, %r15;
	@%p48 bra 	$L__BB408_121;
	mov.u32 	%r704, %r5;
$L__BB408_53:
	setp.gt.u32 	%p49, %r260, 64;
	mov.u32 	%r475, _ZZ9cuda_gemmIiLi128ELi2ELi1ELi512ELi32ELi32ELi64ELi0ELi0EEviiiPT_S1_S1_iiiE11kron_fac_sh;
	mad.lo.s32 	%r165, %r704, 132, %r475;
	add.s32 	%r477, %r165, %r476;
	ld.shared.u32 	%r166, [%r477];
	@%p49 bra 	$L__BB408_86;
	setp.eq.s32 	%p66, %r260, 0;
	mov.b32 	%r706, 0;
	@%p66 bra 	$L__BB408_56;
	shfl.sync.idx.b32	%r528|%p67, %r166, %r40, 31, -1;
	mul.lo.s32 	%r706, %r528, %r688;
$L__BB408_56:
	setp.lt.s32 	%p68, %r260, 2;
	@%p68 bra 	$L__BB408_58;
	shfl.sync.idx.b32	%r529|%p69, %r166, %r41, 31, -1;
	mad.lo.s32 	%r706, %r529, %r689, %r706;
$L__BB408_58:
	setp.lt.s32 	%p70, %r260, 3;
	@%p70 bra 	$L__BB408_60;
	shfl.sync.idx.b32	%r530|%p71, %r166, %r42, 31, -1;
	mad.lo.s32 	%r706, %r530, %r690, %r706;
$L__BB408_60:
	setp.lt.s32 	%p72, %r260, 4;
	@%p72 bra 	$L__BB408_62;
	shfl.sync.idx.b32	%r531|%p73, %r166, %r43, 31, -1;
	mad.lo.s32 	%r706, %r531, %r691, %r706;
$L__BB408_62:
	setp.lt.s32 	%p74, %r260, 5;
	@%p74 bra 	$L__BB408_64;
	shfl.sync.idx.b32	%r532|%p75, %r166, %r44, 31, -1;
	mad.lo.s32 	%r706, %r532, %r692, %r706;
$L__BB408_64:
	setp.lt.s32 	%p76, %r260, 6;
	@%p76 bra 	$L__BB408_66;
	shfl.sync.idx.b32	%r533|%p77, %r166, %r45, 31, -1;
	mad.lo.s32 	%r706, %r533, %r693, %r706;
$L__BB408_66:
	setp.lt.s32 	%p78, %r260, 7;
	@%p78 bra 	$L__BB408_68;
	shfl.sync.idx.b32	%r534|%p79, %r166, %r46, 31, -1;
	mad.lo.s32 	%r706, %r534, %r694, %r706;
$L__BB408_68:
	setp.lt.s32 	%p80, %r260, 8;
	@%p80 bra 	$L__BB408_70;
	shfl.sync.idx.b32	%r535|%p81, %r166, %r47, 31, -1;
	mad.lo.s32 	%r706, %r535, %r695, %r706;
$L__BB408_70:
	setp.lt.s32 	%p82, %r260, 9;
	@%p82 bra 	$L__BB408_72;
	shfl.sync.idx.b32	%r536|%p83, %r166, %r48, 31, -1;
	mad.lo.s32 	%r706, %r536, %r696, %r706;
$L__BB408_72:
	setp.lt.s32 	%p84, %r260, 10;
	@%p84 bra 	$L__BB408_74;
	shfl.sync.idx.b32	%r537|%p85, %r166, %r49, 31, -1;
	mad.lo.s32 	%r706, %r537, %r697, %r706;
$L__BB408_74:
	setp.lt.s32 	%p86, %r260, 11;
	@%p86 bra 	$L__BB408_76;
	shfl.sync.idx.b32	%r538|%p87, %r166, %r50, 31, -1;
	mad.lo.s32 	%r706, %r538, %r698, %r706;
$L__BB408_76:
	setp.lt.s32 	%p88, %r260, 12;
	@%p88 bra 	$L__BB408_78;
	shfl.sync.idx.b32	%r539|%p89, %r166, %r51, 31, -1;
	mad.lo.s32 	%r706, %r539, %r699, %r706;
$L__BB408_78:
	setp.lt.s32 	%p90, %r260, 13;
	@%p90 bra 	$L__BB408_80;
	shfl.sync.idx.b32	%r540|%p91, %r166, %r52, 31, -1;
	mad.lo.s32 	%r706, %r540, %r700, %r706;
$L__BB408_80:
	setp.lt.s32 	%p92, %r260, 14;
	@%p92 bra 	$L__BB408_82;
	shfl.sync.idx.b32	%r541|%p93, %r166, %r53, 31, -1;
	mad.lo.s32 	%r706, %r541, %r701, %r706;
$L__BB408_82:
	setp.lt.s32 	%p94, %r260, 15;
	@%p94 bra 	$L__BB408_84;
	shfl.sync.idx.b32	%r542|%p95, %r166, %r54, 31, -1;
	mad.lo.s32 	%r706, %r542, %r702, %r706;
$L__BB408_84:
	setp.lt.s32 	%p96, %r260, 16;
	@%p96 bra 	$L__BB408_118;
	shfl.sync.idx.b32	%r543|%p97, %r166, %r55, 31, -1;
	mad.lo.s32 	%r706, %r543, %r703, %r706;
	bra.uni 	$L__BB408_118;
$L__BB408_86:
	mov.b32 	%r706, 0;
	@%p32 bra 	$L__BB408_88;
	shl.b32 	%r479, %r24, 2;
	add.s32 	%r480, %r165, %r479;
	ld.shared.u32 	%r481, [%r480];
	mul.lo.s32 	%r706, %r481, %r688;
$L__BB408_88:
	@%p33 bra 	$L__BB408_90;
	shl.b32 	%r482, %r25, 2;
	add.s32 	%r483, %r165, %r482;
	ld.shared.u32 	%r484, [%r483];
	mad.lo.s32 	%r706, %r484, %r689, %r706;
$L__BB408_90:
	setp.lt.s32 	%p52, %r260, 3;
	@%p52 bra 	$L__BB408_92;
	shl.b32 	%r485, %r26, 2;
	add.s32 	%r486, %r165, %r485;
	ld.shared.u32 	%r487, [%r486];
	mad.lo.s32 	%r706, %r487, %r690, %r706;
$L__BB408_92:
	setp.lt.s32 	%p53, %r260, 4;
	@%p53 bra 	$L__BB408_94;
	shl.b32 	%r488, %r27, 2;
	add.s32 	%r489, %r165, %r488;
	ld.shared.u32 	%r490, [%r489];
	mad.lo.s32 	%r706, %r490, %r691, %r706;
$L__BB408_94:
	setp.lt.s32 	%p54, %r260, 5;
	@%p54 bra 	$L__BB408_96;
	shl.b32 	%r491, %r28, 2;
	add.s32 	%r492, %r165, %r491;
	ld.shared.u32 	%r493, [%r492];
	mad.lo.s32 	%r706, %r493, %r692, %r706;
$L__BB408_96:
	setp.lt.s32 	%p55, %r260, 6;
	@%p55 bra 	$L__BB408_98;
	shl.b32 	%r494, %r29, 2;
	add.s32 	%r495, %r165, %r494;
	ld.shared.u32 	%r496, [%r495];
	mad.lo.s32 	%r706, %r496, %r693, %r706;
$L__BB408_98:
	setp.lt.s32 	%p56, %r260, 7;
	@%p56 bra 	$L__BB408_100;
	shl.b32 	%r497, %r30, 2;
	add.s32 	%r498, %r165, %r497;
	ld.shared.u32 	%r499, [%r498];
	mad.lo.s32 	%r706, %r499, %r694, %r706;
$L__BB408_100:
	setp.lt.s32 	%p57, %r260, 8;
	@%p57 bra 	$L__BB408_102;
	shl.b32 	%r500, %r31, 2;
	add.s32 	%r501, %r165, %r500;
	ld.shared.u32 	%r502, [%r501];
	mad.lo.s32 	%r706, %r502, %r695, %r706;
$L__BB408_102:
	setp.lt.s32 	%p58, %r260, 9;
	@%p58 bra 	$L__BB408_104;
	shl.b32 	%r503, %r32, 2;
	add.s32 	%r504, %r165, %r503;
	ld.shared.u32 	%r505, [%r504];
	mad.lo.s32 	%r706, %r505, %r696, %r706;
$L__BB408_104:
	setp.lt.s32 	%p59, %r260, 10;
	@%p59 bra 	$L__BB408_106;
	shl.b32 	%r506, %r33, 2;
	add.s32 	%r507, %r165, %r506;
	ld.shared.u32 	%r508, [%r507];
	mad.lo.s32 	%r706, %r508, %r697, %r706;
$L__BB408_106:
	setp.lt.s32 	%p60, %r260, 11;
	@%p60 bra 	$L__BB408_108;
	shl.b32 	%r509, %r34, 2;
	add.s32 	%r510, %r165, %r509;
	ld.shared.u32 	%r511, [%r510];
	mad.lo.s32 	%r706, %r511, %r698, %r706;
$L__BB408_108:
	setp.lt.s32 	%p61, %r260, 12;
	@%p61 bra 	$L__BB408_110;
	shl.b32 	%r512, %r35, 2;
	add.s32 	%r513, %r165, %r512;
	ld.shared.u32 	%r514, [%r513];
	mad.lo.s32 	%r706, %r514, %r699, %r706;
$L__BB408_110:
	setp.lt.s32 	%p62, %r260, 13;
	@%p62 bra 	$L__BB408_112;
	shl.b32 	%r515, %r36, 2;
	add.s32 	%r516, %r165, %r515;
	ld.shared.u32 	%r517, [%r516];
	mad.lo.s32 	%r706, %r517, %r700, %r706;
$L__BB408_112:
	setp.lt.s32 	%p63, %r260, 14;
	@%p63 bra 	$L__BB408_114;
	shl.b32 	%r518, %r37, 2;
	add.s32 	%r519, %r165, %r518;
	ld.shared.u32 	%r520, [%r519];
	mad.lo.s32 	%r706, %r520, %r701, %r706;
$L__BB408_114:
	setp.lt.s32 	%p64, %r260, 15;
	@%p64 bra 	$L__BB408_116;
	shl.b32 	%r521, %r38, 2;
	add.s32 	%r522, %r165, %r521;
	ld.shared.u32 	%r523, [%r522];
	mad.lo.s32 	%r706, %r523, %r702, %r706;
$L__BB408_116:
	setp.lt.s32 	%p65, %r260, 16;
	@%p65 bra 	$L__BB408_118;
	shl.b32 	%r524, %r39, 2;
	add.s32 	%r525, %r165, %r524;
	ld.shared.u32 	%r526, [%r525];
	mad.lo.s32 	%r706, %r526, %r703, %r706;
$L__BB408_118:
	setp.ne.s32 	%p98, %r8, 0;
	add.s32 	%r544, %r704, %r669;
	mad.lo.s32 	%r230, %r544, %r2, %r130;
	shfl.sync.down.b32	%r545|%p99, %r706, 1, 7711, -1;
	add.s32 	%r231, %r545, %r706;
	@%p98 bra 	$L__BB408_120;
	shl.b32 	%r546, %r230, 2;
	mov.u32 	%r547, _ZZ9cuda_gemmIiLi128ELi2ELi1ELi512ELi32ELi32ELi64ELi0ELi0EEviiiPT_S1_S1_iiiE3Csh;
	add.s32 	%r548, %r547, %r546;
	ld.shared.u32 	%r549, [%r548];
	add.s32 	%r550, %r549, %r231;
	st.shared.u32 	[%r548], %r550;
$L__BB408_120:
	add.s32 	%r704, %r704, %r61;
	setp.lt.s32 	%p100, %r704, %r15;
	@%p100 bra 	$L__BB408_53;
$L__BB408_121:
	add.s32 	%r687, %r687, %r3;
	setp.lt.s32 	%p101, %r687, %r2;
	@%p101 bra 	$L__BB408_19;
$L__BB408_122:
	mov.b32 	%r669, 16;
	mov.pred 	%p109, 0;
	@%p1 bra 	$L__BB408_15;
	ld.param.u32 	%r630, [_Z9cuda_gemmIiLi128ELi2ELi1ELi512ELi32ELi32ELi64ELi0ELi0EEviiiPT_S1_S1_iii_param_1];
	bar.sync 	0;
	mov.u32 	%r552, %ctaid.x;
	mul.lo.s32 	%r553, %r2, %r552;
	mad.lo.s32 	%r250, %r647, %r630, %r553;
	div.s32 	%r251, %r258, %r260;
	mov.u32 	%r752, %r9;
	@%p24 bra 	$L__BB408_127;
	setp.eq.s32 	%p104, %r21, 0;
	div.s32 	%r554, %r9, %r2;
	mad.lo.s32 	%r555, %r251, %r554, %r250;
	mul.lo.s32 	%r556, %r554, %r2;
	sub.s32 	%r557, %r9, %r556;
	add.s32 	%r558, %r555, %r557;
	mul.wide.s32 	%rd23, %r558, 4;
	add.s64 	%rd24, %rd2, %rd23;
	ld.shared.v4.u32 	{%r559, %r560, %r561, %r562}, [%r56];
	st.global.v4.u32 	[%rd24], {%r559, %r560, %r561, %r562};
	mov.u32 	%r752, %r17;
	@%p104 bra 	$L__BB408_127;
	setp.eq.s32 	%p105, %r21, 1;
	div.s32 	%r563, %r17, %r2;
	mad.lo.s32 	%r564, %r251, %r563, %r250;
	mul.lo.s32 	%r565, %r563, %r2;
	sub.s32 	%r566, %r17, %r565;
	add.s32 	%r567, %r564, %r566;
	mul.wide.s32 	%rd25, %r567, 4;
	add.s64 	%rd26, %rd2, %rd25;
	ld.shared.v4.u32 	{%r568, %r569, %r570, %r571}, [%r57];
	st.global.v4.u32 	[%rd26], {%r568, %r569, %r570, %r571};
	mov.u32 	%r752, %r23;
	@%p105 bra 	$L__BB408_127;
	add.s32 	%r752, %r23, %r10;
	div.s32 	%r572, %r23, %r2;
	mad.lo.s32 	%r573, %r251, %r572, %r250;
	mul.lo.s32 	%r574, %r572, %r2;
	sub.s32 	%r575, %r23, %r574;
	add.s32 	%r576, %r573, %r575;
	mul.wide.s32 	%rd27, %r576, 4;
	add.s64 	%rd28, %rd2, %rd27;
	shl.b32 	%r577, %r10, 2;
	add.s32 	%r578, %r57, %r577;
	ld.shared.v4.u32 	{%r579, %r580, %r581, %r582}, [%r578];
	st.global.v4.u32 	[%rd28], {%r579, %r580, %r581, %r582};
$L__BB408_127:
	@%p27 bra 	$L__BB408_129;
$L__BB408_128:
	div.s32 	%r583, %r752, %r2;
	mad.lo.s32 	%r584, %r251, %r583, %r250;
	mul.lo.s32 	%r585, %r583, %r2;
	sub.s32 	%r586, %r752, %r585;
	add.s32 	%r587, %r584, %r586;
	mul.wide.s32 	%rd29, %r587, 4;
	add.s64 	%rd30, %rd2, %rd29;
	shl.b32 	%r588, %r752, 2;
	mov.u32 	%r589, _ZZ9cuda_gemmIiLi128ELi2ELi1ELi512ELi32ELi32ELi64ELi0ELi0EEviiiPT_S1_S1_iiiE3Csh;
	add.s32 	%r590, %r589, %r588;
	ld.shared.v4.u32 	{%r591, %r592, %r593, %r594}, [%r590];
	st.global.v4.u32 	[%rd30], {%r591, %r592, %r593, %r594};
	add.s32 	%r595, %r752, %r10;
	div.s32 	%r596, %r595, %r2;
	mad.lo.s32 	%r597, %r251, %r596, %r250;
	mul.lo.s32 	%r598, %r596, %r2;
	sub.s32 	%r599, %r595, %r598;
	add.s32 	%r600, %r597, %r599;
	mul.wide.s32 	%rd31, %r600, 4;
	add.s64 	%rd32, %rd2, %rd31;
	shl.b32 	%r601, %r10, 2;
	add.s32 	%r602, %r590, %r601;
	ld.shared.v4.u32 	{%r603, %r604, %r605, %r606}, [%r602];
	st.global.v4.u32 	[%rd32], {%r603, %r604, %r605, %r606};
	add.s32 	%r607, %r595, %r10;
	div.s32 	%r608, %r607, %r2;
	mad.lo.s32 	%r609, %r251, %r608, %r250;
	mul.lo.s32 	%r610, %r608, %r2;
	sub.s32 	%r611, %r607, %r610;
	add.s32 	%r612, %r609, %r611;
	mul.wide.s32 	%rd33, %r612, 4;
	add.s64 	%rd34, %rd2, %rd33;
	add.s32 	%r613, %r602, %r601;
	ld.shared.v4.u32 	{%r614, %r615, %r616, %r617}, [%r613];
	st.global.v4.u32 	[%rd34], {%r614, %r615, %r616, %r617};
	add.s32 	%r618, %r607, %r10;
	div.s32 	%r619, %r618, %r2;
	mad.lo.s32 	%r620, %r251, %r619, %r250;
	mul.lo.s32 	%r621, %r619, %r2;
	sub.s32 	%r622, %r618, %r621;
	add.s32 	%r623, %r620, %r622;
	mul.wide.s32 	%rd35, %r623, 4;
	add.s64 	%rd36, %rd2, %rd35;
	add.s32 	%r624, %r613, %r601;
	ld.shared.v4.u32 	{%r625, %r626, %r627, %r628}, [%r624];
	st.global.v4.u32 	[%rd36], {%r625, %r626, %r627, %r628};
	add.s32 	%r752, %r618, %r10;
	setp.lt.u32 	%p107, %r752, 512;
	@%p107 bra 	$L__BB408_128;
$L__BB408_129:
	add.s32 	%r647, %r647, %r7;
	shl.b32 	%r629, %r7, 1;
	setp.lt.u32 	%p108, %r647, %r629;
	@%p108 bra 	$L__BB408_2;
$L__BB408_130:
	ret;

}
	// .globl	_Z9cuda_gemmIiLi128ELi2ELi1ELi512ELi32ELi32ELi64ELi0ELi1EEviiiPT_S1_S1_iii
.visible .entry _Z9cuda_gemmIiLi128ELi2ELi1ELi512ELi32ELi32ELi64ELi0ELi1EEviiiPT_S1_S1_iii(
	.param .u32 _Z9cuda_gemmIiLi128ELi2ELi1ELi512ELi32ELi32ELi64ELi0ELi1EEviiiPT_S1_S1_iii_param_0,
	.param .u32 _Z9cuda_gemmIiLi128ELi2ELi1ELi512ELi32ELi32ELi64ELi0ELi1EEviiiPT_S1_S1_iii_param_1,
	.param .u32 _Z9cuda_gemmIiLi128ELi2ELi1ELi512ELi32ELi32ELi64ELi0ELi1EEviiiPT_S1_S1_iii_param_2,
	.param .u64 .ptr .align 1 _Z9cuda_gemmIiLi128ELi2ELi1ELi512ELi32ELi32ELi64ELi0ELi1EEviiiPT_S1_S1_iii_param_3,
	.param .u64 .ptr .align 1 _Z9cuda_gemmIiLi128ELi2ELi1ELi512ELi32ELi32ELi64ELi0ELi1EEviiiPT_S1_S1_iii_param_4,
	.param .u64 .ptr .align 1 _Z9cuda_gemmIiLi128ELi2ELi1ELi512ELi32ELi32ELi64ELi0ELi1EEviiiPT_S1_S1_iii_param_5,
	.param .u32 _Z9cuda_gemmIiLi128ELi2ELi1ELi512ELi32ELi32ELi64ELi0ELi1EEviiiPT_S1_S1_iii_param_6,
	.param .u32 _Z9cuda_gemmIiLi128ELi2ELi1ELi512ELi32ELi32ELi64ELi0ELi1EEviiiPT_S1_S1_iii_param_7,
	.param .u32 _Z9cuda_gemmIiLi128ELi2ELi1ELi512ELi32ELi32ELi64ELi0ELi1EEviiiPT_S1_S1_iii_param_8
)
.maxntid 128
{
	.reg .pred 	%p<42>;
	.reg .b16 	%rs<6>;
	.reg .b32 	%r<378>;
	.reg .b64 	%rd<37>;
	// demoted variable
	.shared .align 128 .b8 _ZZ9cuda_gemmIiLi128ELi2ELi1ELi512ELi32ELi32ELi64ELi0ELi1EEviiiPT_S1_S1_iiiE11kron_fac_sh[2112];
	// demoted variable
	.shared .align 128 .b8 _ZZ9cuda_gemmIiLi128ELi2ELi1ELi512ELi32ELi32ELi64ELi0ELi1EEviiiPT_S1_S1_iiiE3Ash[2048];
	// demoted variable
	.shared .align 128 .b8 _ZZ9cuda_gemmIiLi128ELi2ELi1ELi512ELi32ELi32ELi64ELi0ELi1EEviiiPT_S1_S1_iiiE3Csh[2048];
	ld.param.u32 	%r109, [_Z9cuda_gemmIiLi128ELi2ELi1ELi512ELi32ELi32ELi64ELi0ELi1EEviiiPT_S1_S1_iii_param_1];
	ld.param.u32 	%r110, [_Z9cuda_gemmIiLi128ELi2ELi1ELi512ELi32ELi32ELi64ELi0ELi1EEviiiPT_S1_S1_iii_param_2];
	ld.param.u64 	%rd5, [_Z9cuda_gemmIiLi128ELi2ELi1ELi512ELi32ELi32ELi64ELi0ELi1EEviiiPT_S1_S1_iii_param_3];
	ld.param.u64 	%rd4, [_Z9cuda_gemmIiLi128ELi2ELi1ELi512ELi32ELi32ELi64ELi0ELi1EEviiiPT_S1_S1_iii_param_4];
	ld.param.u64 	%rd6, [_Z9cuda_gemmIiLi128ELi2ELi1ELi512ELi32ELi32ELi64ELi0ELi1EEviiiPT_S1_S1_iii_param_5];
	cvta.to.global.u64 	%rd1, %rd5;
	cvta.to.global.u64 	%rd2, %rd6;
	mov.u32 	%r1, %tid.x;
	shr.u32 	%r2, %r1, 1;
	and.b32  	%r3, %r2, 15;
	mov.u32 	%r367, %ctaid.y;
	mov.u32 	%r5, %nctaid.y;
	shl.b32 	%r6, %r5, 1;
	setp.ge.u32 	%p2, %r367, %r6;
	@%p2 bra 	$L__BB409_29;
	and.b32  	%r7, %r1, 1;
	mov.u32 	%r111, %ctaid.x;
	mov.u32 	%r112, %ctaid.z;
	mov.u32 	%r113, %ntid.x;
	shl.b32 	%r8, %r1, 2;
	shl.b32 	%r9, %r111, 9;
	shl.b32 	%r10, %r113, 2;
	shr.u32 	%r11, %r1, 4;
	and.b32  	%r114, %r1, 15;
	shl.b32 	%r115, %r112, 10;
	or.b32  	%r12, %r115, %r114;
	mov.u32 	%r116, _ZZ9cuda_gemmIiLi128ELi2ELi1ELi512ELi32ELi32ELi64ELi0ELi1EEviiiPT_S1_S1_iiiE11kron_fac_sh;
	mad.lo.s32 	%r13, %r114, 132, %r116;
	shr.u32 	%r14, %r113, 4;
	shl.b32 	%r117, %r1, 4;
	and.b32  	%r118, %r117, 16;
	shl.b32 	%r119, %r3, 5;
	or.b32  	%r120, %r119, %r118;
	and.b32  	%r121, %r8, 124;
	add.s32 	%r15, %r116, %r121;
	shl.b32 	%r16, %r111, 4;
	shr.s32 	%r122, %r110, 31;
	shr.u32 	%r123, %r122, 27;
	add.s32 	%r124, %r110, %r123;
	shr.s32 	%r17, %r124, 5;
	add.s32 	%r18, %r1, %r113;
	cvt.u16.u32 	%rs2, %r18;
	xor.b16  	%rs3, %rs2, 511;
	cvt.u16.u32 	%rs4, %r113;
	div.u16 	%rs5, %rs3, %rs4;
	add.s32 	%r19, %r8, %r10;
	max.u32 	%r125, %r19, 512;
	setp.lt.u32 	%p3, %r19, 512;
	selp.u32 	%r126, 1, 0, %p3;
	or.b32  	%r127, %r19, %r126;
	sub.s32 	%r128, %r125, %r127;
	div.u32 	%r129, %r128, %r10;
	add.s32 	%r20, %r129, %r126;
	and.b16  	%rs1, %rs5, 3;
	mov.u32 	%r130, _ZZ9cuda_gemmIiLi128ELi2ELi1ELi512ELi32ELi32ELi64ELi0ELi1EEviiiPT_S1_S1_iiiE3Csh;
	add.s32 	%r21, %r130, %r8;
	add.s32 	%r22, %r21, %r10;
	add.s32 	%r23, %r18, %r113;
	add.s32 	%r24, %r23, %r113;
	and.b32  	%r25, %r20, 3;
	mov.u32 	%r131, _ZZ9cuda_gemmIiLi128ELi2ELi1ELi512ELi32ELi32ELi64ELi0ELi1EEviiiPT_S1_S1_iiiE3Ash;
	add.s32 	%r26, %r131, %r117;
	shl.b32 	%r63, %r113, 4;
	add.s32 	%r27, %r26, %r63;
	add.s32 	%r28, %r19, %r10;
	or.b32  	%r132, %r120, %r3;
	shl.b32 	%r133, %r132, 2;
	add.s32 	%r29, %r131, %r133;
	add.s32 	%r134, %r2, 1;
	and.b32  	%r135, %r134, 15;
	or.b32  	%r136, %r120, %r135;
	shl.b32 	%r137, %r136, 2;
	add.s32 	%r30, %r131, %r137;
	add.s32 	%r138, %r2, 2;
	and.b32  	%r139, %r138, 15;
	or.b32  	%r140, %r120, %r139;
	shl.b32 	%r141, %r140, 2;
	add.s32 	%r31, %r131, %r141;
	add.s32 	%r142, %r2, 3;
	and.b32  	%r143, %r142, 15;
	or.b32  	%r144, %r120, %r143;
	shl.b32 	%r145, %r144, 2;
	add.s32 	%r32, %r131, %r145;
	add.s32 	%r146, %r2, 4;
	and.b32  	%r147, %r146, 15;
	or.b32  	%r148, %r120, %r147;
	shl.b32 	%r149, %r148, 2;
	add.s32 	%r33, %r131, %r149;
	add.s32 	%r150, %r2, 5;
	and.b32  	%r151, %r150, 15;
	or.b32  	%r152, %r120, %r151;
	shl.b32 	%r153, %r152, 2;
	add.s32 	%r34, %r131, %r153;
	add.s32 	%r154, %r2, 6;
	and.b32  	%r155, %r154, 15;
	or.b32  	%r156, %r120, %r155;
	shl.b32 	%r157, %r156, 2;
	add.s32 	%r35, %r131, %r157;
	add.s32 	%r158, %r2, 7;
	and.b32  	%r159, %r158, 15;
	or.b32  	%r160, %r120, %r159;
	shl.b32 	%r161, %r160, 2;
	add.s32 	%r36, %r131, %r161;
	xor.b32  	%r162, %r3, 8;
	or.b32  	%r163, %r120, %r162;
	shl.b32 	%r164, %r163, 2;
	add.s32 	%r37, %r131, %r164;
	add.s32 	%r165, %r2, 9;
	and.b32  	%r166, %r165, 15;
	or.b32  	%r167, %r120, %r166;
	shl.b32 	%r168, %r167, 2;
	add.s32 	%r38, %r131, %r168;
	add.s32 	%r169, %r2, 10;
	and.b32  	%r170, %r169, 15;
	or.b32  	%r171, %r120, %r170;
	shl.b32 	%r172, %r171, 2;
	add.s32 	%r39, %r131, %r172;
	add.s32 	%r173, %r2, 11;
	and.b32  	%r174, %r173, 15;
	or.b32  	%r175, %r120, %r174;
	shl.b32 	%r176, %r175, 2;
	add.s32 	%r40, %r131, %r176;
	add.s32 	%r177, %r2, 12;
	and.b32  	%r178, %r177, 15;
	or.b32  	%r179, %r120, %r178;
	shl.b32 	%r180, %r179, 2;
	add.s32 	%r41, %r131, %r180;
	add.s32 	%r181, %r2, 13;
	and.b32  	%r182, %r181, 15;
	or.b32  	%r183, %r120, %r182;
	shl.b32 	%r184, %r183, 2;
	add.s32 	%r42, %r131, %r184;
	add.s32 	%r185, %r2, 14;
	and.b32  	%r186, %r185, 15;
	or.b32  	%r187, %r120, %r186;
	shl.b32 	%r188, %r187, 2;
	add.s32 	%r43, %r131, %r188;
	add.s32 	%r189, %r2, -1;
	and.b32  	%r190, %r189, 15;
	or.b32  	%r191, %r120, %r190;
	shl.b32 	%r192, %r191, 2;
	add.s32 	%r44, %r131, %r192;
	mad.lo.s32 	%r45, %r3, -31, %r120;
	or.b32  	%r46, %r118, %r135;
	or.b32  	%r47, %r118, %r139;
	or.b32  	%r48, %r118, %r143;
	or.b32  	%r49, %r118, %r147;
	or.b32  	%r50, %r118, %r151;
	or.b32  	%r51, %r118, %r155;
	or.b32  	%r52, %r118, %r159;
	or.b32  	%r53, %r118, %r162;
	or.b32  	%r54, %r118, %r166;
	or.b32  	%r55, %r118, %r170;
	or.b32  	%r56, %r118, %r174;
	or.b32  	%r57, %r118, %r178;
	or.b32  	%r58, %r118, %r182;
	or.b32  	%r59, %r118, %r186;
	or.b32  	%r60, %r118, %r190;
	mad.lo.s32 	%r61, %r1, 12, %r21;
	add.s32 	%r62, %r61, %r63;
	shl.b32 	%r64, %r113, 3;
	mul.lo.s32 	%r65, %r113, 12;
	shr.u32 	%r66, %r1, 5;
	cvta.to.global.u64 	%rd3, %rd4;
$L__BB409_2:
	setp.eq.s16 	%p4, %rs1, 2;
	mov.u32 	%r368, %r1;
	@%p4 bra 	$L__BB409_6;
	setp.eq.s16 	%p5, %rs1, 3;
	mov.b32 	%r193, 0;
	st.shared.u32 	[%r21], %r193;
	mov.u32 	%r368, %r18;
	@%p5 bra 	$L__BB409_6;
	setp.eq.s16 	%p6, %rs1, 0;
	mov.b32 	%r194, 0;
	st.shared.u32 	[%r22], %r194;
	mov.u32 	%r368, %r23;
	@%p6 bra 	$L__BB409_6;
	add.s32 	%r195, %r22, %r10;
	mov.b32 	%r196, 0;
	st.shared.u32 	[%r195], %r196;
	mov.u32 	%r368, %r24;
$L__BB409_6:
	shl.b32 	%r197, %r368, 2;
	mov.u32 	%r198, _ZZ9cuda_gemmIiLi128ELi2ELi1ELi512ELi32ELi32ELi64ELi0ELi1EEviiiPT_S1_S1_iiiE3Csh;
	add.s32 	%r369, %r198, %r197;
$L__BB409_7:
	mov.b32 	%r199, 0;
	st.shared.u32 	[%r369], %r199;
	add.s32 	%r200, %r369, %r10;
	st.shared.u32 	[%r200], %r199;
	add.s32 	%r201, %r369, %r64;
	st.shared.u32 	[%r201], %r199;
	add.s32 	%r202, %r369, %r65;
	st.shared.u32 	[%r202], %r199;
	add.s32 	%r368, %r368, %r10;
	add.s32 	%r369, %r369, %r63;
	setp.lt.u32 	%p7, %r368, 512;
	@%p7 bra 	$L__BB409_7;
	setp.eq.s32 	%p8, %r25, 3;
	mad.lo.s32 	%r74, %r367, %r110, %r9;
	mov.u32 	%r371, %r8;
	@%p8 bra 	$L__BB409_12;
	setp.eq.s32 	%p9, %r25, 0;
	add.s32 	%r203, %r74, %r8;
	mul.wide.s32 	%rd7, %r203, 4;
	add.s64 	%rd8, %rd1, %rd7;
	ld.global.v4.u32 	{%r204, %r205, %r206, %r207}, [%rd8];
	st.shared.v4.u32 	[%r26], {%r204, %r205, %r206, %r207};
	mov.u32 	%r371, %r19;
	@%p9 bra 	$L__BB409_12;
	setp.eq.s32 	%p10, %r25, 1;
	add.s32 	%r208, %r74, %r19;
	mul.wide.s32 	%rd9, %r208, 4;
	add.s64 	%rd10, %rd1, %rd9;
	ld.global.v4.u32 	{%r209, %r210, %r211, %r212}, [%rd10];
	st.shared.v4.u32 	[%r27], {%r209, %r210, %r211, %r212};
	mov.u32 	%r371, %r28;
	@%p10 bra 	$L__BB409_12;
	add.s32 	%r371, %r28, %r10;
	add.s32 	%r213, %r74, %r28;
	mul.wide.s32 	%rd11, %r213, 4;
	add.s64 	%rd12, %rd1, %rd11;
	ld.global.v4.u32 	{%r214, %r215, %r216, %r217}, [%rd12];
	shl.b32 	%r218, %r10, 2;
	add.s32 	%r219, %r27, %r218;
	st.shared.v4.u32 	[%r219], {%r214, %r215, %r216, %r217};
$L__BB409_12:
	setp.lt.u32 	%p11, %r20, 3;
	@%p11 bra 	$L__BB409_14;
$L__BB409_13:
	add.s32 	%r220, %r74, %r371;
	mul.wide.s32 	%rd13, %r220, 4;
	add.s64 	%rd14, %rd1, %rd13;
	ld.global.v4.u32 	{%r221, %r222, %r223, %r224}, [%rd14];
	shl.b32 	%r225, %r371, 2;
	mov.u32 	%r226, _ZZ9cuda_gemmIiLi128ELi2ELi1ELi512ELi32ELi32ELi64ELi0ELi1EEviiiPT_S1_S1_iiiE3Ash;
	add.s32 	%r227, %r226, %r225;
	st.shared.v4.u32 	[%r227], {%r221, %r222, %r223, %r224};
	add.s32 	%r228, %r371, %r10;
	add.s32 	%r229, %r74, %r228;
	mul.wide.s32 	%rd15, %r229, 4;
	add.s64 	%rd16, %rd1, %rd15;
	ld.global.v4.u32 	{%r230, %r231, %r232, %r233}, [%rd16];
	shl.b32 	%r234, %r10, 2;
	add.s32 	%r235, %r227, %r234;
	st.shared.v4.u32 	[%r235], {%r230, %r231, %r232, %r233};
	add.s32 	%r236, %r228, %r10;
	add.s32 	%r237, %r74, %r236;
	mul.wide.s32 	%rd17, %r237, 4;
	add.s64 	%rd18, %rd1, %rd17;
	ld.global.v4.u32 	{%r238, %r239, %r240, %r241}, [%rd18];
	add.s32 	%r242, %r235, %r234;
	st.shared.v4.u32 	[%r242], {%r238, %r239, %r240, %r241};
	add.s32 	%r243, %r236, %r10;
	add.s32 	%r244, %r74, %r243;
	mul.wide.s32 	%rd19, %r244, 4;
	add.s64 	%rd20, %rd1, %rd19;
	ld.global.v4.u32 	{%r245, %r246, %r247, %r248}, [%rd20];
	add.s32 	%r249, %r242, %r234;
	st.shared.v4.u32 	[%r249], {%r245, %r246, %r247, %r248};
	add.s32 	%r371, %r243, %r10;
	setp.lt.u32 	%p12, %r371, 512;
	@%p12 bra 	$L__BB409_13;
$L__BB409_14:
	mov.b32 	%r373, 0;
	mov.pred 	%p41, -1;
$L__BB409_15:
	mov.pred 	%p1, %p41;
	add.s32 	%r80, %r12, %r373;
	mov.u32 	%r374, %r11;
$L__BB409_16:
	shl.b32 	%r251, %r374, 5;
	add.s32 	%r252, %r80, %r251;
	mul.wide.u32 	%rd21, %r252, 4;
	add.s64 	%rd22, %rd3, %rd21;
	ld.global.u32 	%r253, [%rd22];
	shl.b32 	%r254, %r374, 2;
	add.s32 	%r255, %r13, %r254;
	st.shared.u32 	[%r255], %r253;
	add.s32 	%r374, %r374, %r14;
	setp.lt.u32 	%p14, %r374, 32;
	@%p14 bra 	$L__BB409_16;
	bar.sync 	0;
	ld.shared.u32 	%r83, [%r29];
	ld.shared.u32 	%r84, [%r30];
	ld.shared.u32 	%r85, [%r31];
	ld.shared.u32 	%r86, [%r32];
	ld.shared.u32 	%r87, [%r33];
	ld.shared.u32 	%r88, [%r34];
	ld.shared.u32 	%r89, [%r35];
	ld.shared.u32 	%r90, [%r36];
	ld.shared.u32 	%r91, [%r37];
	ld.shared.u32 	%r92, [%r38];
	ld.shared.u32 	%r93, [%r39];
	ld.shared.u32 	%r94, [%r40];
	ld.shared.u32 	%r95, [%r41];
	ld.shared.u32 	%r96, [%r42];
	ld.shared.u32 	%r97, [%r43];
	ld.shared.u32 	%r98, [%r44];
	mov.u32 	%r375, %r66;
$L__BB409_18:
	setp.ne.s32 	%p15, %r7, 0;
	mad.lo.s32 	%r256, %r375, 132, %r15;
	ld.shared.u32 	%r257, [%r256];
	shfl.sync.idx.b32	%r258|%p16, %r257, %r45, 31, -1;
	mul.lo.s32 	%r259, %r258, %r83;
	shfl.sync.idx.b32	%r260|%p17, %r257, %r46, 31, -1;
	mad.lo.s32 	%r261, %r260, %r84, %r259;
	shfl.sync.idx.b32	%r262|%p18, %r257, %r47, 31, -1;
	mad.lo.s32 	%r263, %r262, %r85, %r261;
	shfl.sync.idx.b32	%r264|%p19, %r257, %r48, 31, -1;
	mad.lo.s32 	%r265, %r264, %r86, %r263;
	shfl.sync.idx.b32	%r266|%p20, %r257, %r49, 31, -1;
	mad.lo.s32 	%r267, %r266, %r87, %r265;
	shfl.sync.idx.b32	%r268|%p21, %r257, %r50, 31, -1;
	mad.lo.s32 	%r269, %r268, %r88, %r267;
	shfl.sync.idx.b32	%r270|%p22, %r257, %r51, 31, -1;
	mad.lo.s32 	%r271, %r270, %r89, %r269;
	shfl.sync.idx.b32	%r272|%p23, %r257, %r52, 31, -1;
	mad.lo.s32 	%r273, %r272, %r90, %r271;
	shfl.sync.idx.b32	%r274|%p24, %r257, %r53, 31, -1;
	mad.lo.s32 	%r275, %r274, %r91, %r273;
	shfl.sync.idx.b32	%r276|%p25, %r257, %r54, 31, -1;
	mad.lo.s32 	%r277, %r276, %r92, %r275;
	shfl.sync.idx.b32	%r278|%p26, %r257, %r55, 31, -1;
	mad.lo.s32 	%r279, %r278, %r93, %r277;
	shfl.sync.idx.b32	%r280|%p27, %r257, %r56, 31, -1;
	mad.lo.s32 	%r281, %r280, %r94, %r279;
	shfl.sync.idx.b32	%r282|%p28, %r257, %r57, 31, -1;
	mad.lo.s32 	%r283, %r282, %r95, %r281;
	shfl.sync.idx.b32	%r284|%p29, %r257, %r58, 31, -1;
	mad.lo.s32 	%r285, %r284, %r96, %r283;
	shfl.sync.idx.b32	%r286|%p30, %r257, %r59, 31, -1;
	mad.lo.s32 	%r287, %r286, %r97, %r285;
	shfl.sync.idx.b32	%r288|%p31, %r257, %r60, 31, -1;
	mad.lo.s32 	%r289, %r288, %r98, %r287;
	add.s32 	%r290, %r375, %r373;
	shl.b32 	%r291, %r290, 4;
	or.b32  	%r100, %r291, %r3;
	shfl.sync.down.b32	%r292|%p32, %r289, 1, 7711, -1;
	add.s32 	%r101, %r292, %r289;
	@%p15 bra 	$L__BB409_20;
	shl.b32 	%r293, %r100, 2;
	mov.u32 	%r294, _ZZ9cuda_gemmIiLi128ELi2ELi1ELi512ELi32ELi32ELi64ELi0ELi1EEviiiPT_S1_S1_iiiE3Csh;
	add.s32 	%r295, %r294, %r293;
	ld.shared.u32 	%r296, [%r295];
	add.s32 	%r297, %r296, %r101;
	st.shared.u32 	[%r295], %r297;
$L__BB409_20:
	add.s32 	%r102, %r375, 4;
	setp.lt.u32 	%p33, %r375, 12;
	mov.u32 	%r375, %r102;
	@%p33 bra 	$L__BB409_18;
	mov.b32 	%r373, 16;
	mov.pred 	%p41, 0;
	@%p1 bra 	$L__BB409_15;
	setp.eq.s32 	%p35, %r25, 3;
	bar.sync 	0;
	mad.lo.s32 	%r103, %r367, %r109, %r16;
	mov.u32 	%r376, %r8;
	@%p35 bra 	$L__BB409_26;
	setp.eq.s32 	%p36, %r25, 0;
	and.b32  	%r299, %r8, 12;
	shr.u32 	%r300, %r1, 2;
	mad.lo.s32 	%r301, %r300, %r17, %r299;
	add.s32 	%r302, %r103, %r301;
	mul.wide.s32 	%rd23, %r302, 4;
	add.s64 	%rd24, %rd2, %rd23;
	ld.shared.v4.u32 	{%r303, %r304, %r305, %r306}, [%r61];
	st.global.v4.u32 	[%rd24], {%r303, %r304, %r305, %r306};
	mov.u32 	%r376, %r19;
	@%p36 bra 	$L__BB409_26;
	setp.eq.s32 	%p37, %r25, 1;
	and.b32  	%r307, %r19, 12;
	shr.u32 	%r308, %r19, 4;
	mad.lo.s32 	%r309, %r308, %r17, %r307;
	add.s32 	%r310, %r103, %r309;
	mul.wide.s32 	%rd25, %r310, 4;
	add.s64 	%rd26, %rd2, %rd25;
	ld.shared.v4.u32 	{%r311, %r312, %r313, %r314}, [%r62];
	st.global.v4.u32 	[%rd26], {%r311, %r312, %r313, %r314};
	mov.u32 	%r376, %r28;
	@%p37 bra 	$L__BB409_26;
	add.s32 	%r376, %r28, %r10;
	and.b32  	%r315, %r28, 12;
	shr.u32 	%r316, %r28, 4;
	mad.lo.s32 	%r317, %r316, %r17, %r315;
	add.s32 	%r318, %r103, %r317;
	mul.wide.s32 	%rd27, %r318, 4;
	add.s64 	%rd28, %rd2, %rd27;
	shl.b32 	%r319, %r10, 2;
	add.s32 	%r320, %r62, %r319;
	ld.shared.v4.u32 	{%r321, %r322, %r323, %r324}, [%r320];
	st.global.v4.u32 	[%rd28], {%r321, %r322, %r323, %r324};
$L__BB409_26:
	setp.lt.u32 	%p38, %r20, 3;
	@%p38 bra 	$L__BB409_28;
$L__BB409_27:
	shr.u32 	%r325, %r376, 4;
	and.b32  	%r326, %r376, 12;
	add.s32 	%r327, %r103, %r326;
	mad.lo.s32 	%r328, %r325, %r17, %r327;
	mul.wide.s32 	%rd29, %r328, 4;
	add.s64 	%rd30, %rd2, %rd29;
	shl.b32 	%r329, %r376, 2;
	mov.u32 	%r330, _ZZ9cuda_gemmIiLi128ELi2ELi1ELi512ELi32ELi32ELi64ELi0ELi1EEviiiPT_S1_S1_iiiE3Csh;
	add.s32 	%r331, %r330, %r329;
	ld.shared.v4.u32 	{%r332, %r333, %r334, %r335}, [%r331];
	st.global.v4.u32 	[%rd30], {%r332, %r333, %r334, %r335};
	add.s32 	%r336, %r376, %r10;
	shr.u32 	%r337, %r336, 4;
	and.b32  	%r338, %r336, 12;
	add.s32 	%r339, %r103, %r338;
	mad.lo.s32 	%r340, %r337, %r17, %r339;
	mul.wide.s32 	%rd31, %r340, 4;
	add.s64 	%rd32, %rd2, %rd31;
	shl.b32 	%r341, %r10, 2;
	add.s32 	%r342, %r331, %r341;
	ld.shared.v4.u32 	{%r343, %r344, %r345, %r346}, [%r342];
	st.global.v4.u32 	[%rd32], {%r343, %r344, %r345, %r346};
	add.s32 	%r347, %r336, %r10;
	shr.u32 	%r348, %r347, 4;
	and.b32  	%r349, %r347, 12;
	add.s32 	%r350, %r103, %r349;
	mad.lo.s32 	%r351, %r348, %r17, %r350;
	mul.wide.s32 	%rd33, %r351, 4;
	add.s64 	%rd34, %rd2, %rd33;
	add.s32 	%r352, %r342, %r341;
	ld.shared.v4.u32 	{%r353, %r354, %r355, %r356}, [%r352];
	st.global.v4.u32 	[%rd34], {%r353, %r354, %r355, %r356};
	add.s32 	%r357, %r347, %r10;
	shr.u32 	%r358, %r357, 4;
	and.b32  	%r359, %r357, 12;
	add.s32 	%r360, %r103, %r359;
	mad.lo.s32 	%r361, %r358, %r17, %r360;
	mul.wide.s32 	%rd35, %r361, 4;
	add.s64 	%rd36, %rd2, %rd35;
	add.s32 	%r362, %r352, %r341;
	ld.shared.v4.u32 	{%r363, %r364, %r365, %r366}, [%r362];
	st.global.v4.u32 	[%rd36], {%r363, %r364, %r365, %r366};
	add.s32 	%r376, %r357, %r10;
	setp.lt.u32 	%p39, %r376, 512;
	@%p39 bra 	$L__BB409_27;
$L__BB409_28:
	add.s32 	%r367, %r367, %r5;
	setp.lt.u32 	%p40, %r367, %r6;
	@%p40 bra 	$L__BB409_2;
$L__BB409_29:
	ret;

}
	// .globl	_Z9cuda_gemmIiLi128ELi2ELi1ELi512ELi32ELi32ELi64ELi1ELi0EEviiiPT_S1_S1_iii
.visible .entry _Z9cuda_gemmIiLi128ELi2ELi1ELi512ELi32ELi32ELi64ELi1ELi0EEviiiPT_S1_S1_iii(
	.param .u32 _Z9cuda_gemmIiLi128ELi2ELi1ELi512ELi32ELi32ELi64ELi1ELi0EEviiiPT_S1_S1_iii_param_0,
	.param .u32 _Z9cuda_gemmIiLi128ELi2ELi1ELi512ELi32ELi32ELi64ELi1ELi0EEviiiPT_S1_S1_iii_param_1,
	.param .u32 _Z9cuda_gemmIiLi128ELi2ELi1ELi512ELi32ELi32ELi64ELi1ELi0EEviiiPT_S1_S1_iii_param_2,
	.param .u64 .ptr .align 1 _Z9cuda_gemmIiLi128ELi2ELi1ELi512ELi32ELi32ELi64ELi1ELi0EEviiiPT_S1_S1_iii_param_3,
	.param .u64 .ptr .align 1 _Z9cuda_gemmIiLi128ELi2ELi1ELi512ELi32ELi32ELi64ELi1ELi0EEviiiPT_S1_S1_iii_param_4,
	.param .u64 .ptr .align 1 _Z9cuda_gemmIiLi128ELi2ELi1ELi512ELi32ELi32ELi64ELi1ELi0EEviiiPT_S1_S1_iii_param_5,
	.param .u32 _Z9cuda_gemmIiLi128ELi2ELi1ELi512ELi32ELi32ELi64ELi1ELi0EEviiiPT_S1_S1_iii_param_6,
	.param .u32 _Z9cuda_gemmIiLi128ELi2ELi1ELi512ELi32ELi32ELi64ELi1ELi0EEviiiPT_S1_S1_iii_param_7,
	.param .u32 _Z9cuda_gemmIiLi128ELi2ELi1ELi512ELi32ELi32ELi64ELi1ELi0EEviiiPT_S1_S1_iii_param_8
)
.maxntid 128
{
	.reg .pred 	%p<110>;
	.reg .b16 	%rs<8>;
	.reg .b32 	%r<723>;
	.reg .b64 	%rd<37>;
	// demoted variable
	.shared .align 128 .b8 _ZZ9cuda_gemmIiLi128ELi2ELi1ELi512ELi32ELi32ELi64ELi1ELi0EEviiiPT_S1_S1_iiiE11kron_fac_sh[2112];
	// demoted variable
	.shared .align 128 .b8 _ZZ9cuda_gemmIiLi128ELi2ELi1ELi512ELi32ELi32ELi64ELi1ELi0EEviiiPT_S1_S1_iiiE3Ash[2048];
	// demoted variable
	.shared .align 128 .b8 _ZZ9cuda_gemmIiLi128ELi2ELi1ELi512ELi32ELi32ELi64ELi1ELi0EEviiiPT_S1_S1_iiiE3Csh[2048];
	ld.param.u64 	%rd5, [_Z9cuda_gemmIiLi128ELi2ELi1ELi512ELi32ELi32ELi64ELi1ELi0EEviiiPT_S1_S1_iii_param_3];
	ld.param.u64 	%rd4, [_Z9cuda_gemmIiLi128ELi2ELi1ELi512ELi32ELi32ELi64ELi1ELi0EEviiiPT_S1_S1_iii_param_4];
	ld.param.u64 	%rd6, [_Z9cuda_gemmIiLi128ELi2ELi1ELi512ELi32ELi32ELi64ELi1ELi0EEviiiPT_S1_S1_iii_param_5];
	ld.param.u32 	%r255, [_Z9cuda_gemmIiLi128ELi2ELi1ELi512ELi32ELi32ELi64ELi1ELi0EEviiiPT_S1_S1_iii_param_6];
	ld.param.u32 	%r256, [_Z9cuda_gemmIiLi128ELi2ELi1ELi512ELi32ELi32ELi64ELi1ELi0EEviiiPT_S1_S1_iii_param_7];
	cvta.to.global.u64 	%rd1, %rd5;
	cvta.to.global.u64 	%rd2, %rd6;
	mov.u32 	%r1, %tid.x;
	div.s32 	%r2, 512, %r256;
	min.s32 	%r257, %r2, 64;
	shl.b32 	%r3, %r257, 1;
	div.u32 	%r5, %r1, %r3;
	mul.lo.s32 	%r258, %r5, %r3;
	sub.s32 	%r259, %r1, %r258;
	shr.u32 	%r4, %r259, 1;
	mov.u32 	%r616, %ctaid.y;
	mov.u32 	%r7, %nctaid.y;
	shl.b32 	%r260, %r7, 1;
	setp.ge.u32 	%p2, %r616, %r260;
	@%p2 bra 	$L__BB410_130;
	and.b32  	%r8, %r1, 1;
	mov.u32 	%r262, %ctaid.z;
	mov.u32 	%r263, %ntid.x;
	shl.b32 	%r9, %r1, 2;
	shl.b32 	%r10, %r263, 2;
	and.b32  	%r11, %r1, 15;
	shl.b32 	%r12, %r262, 5;
	mov.u32 	%r264, _ZZ9cuda_gemmIiLi128ELi2ELi1ELi512ELi32ELi32ELi64ELi1ELi0EEviiiPT_S1_S1_iiiE11kron_fac_sh;
	mad.lo.s32 	%r13, %r11, 132, %r264;
	shr.u32 	%r14, %r263, 4;
	and.b32  	%r265, %r4, 15;
	shl.b32 	%r266, %r1, 4;
	and.b32  	%r267, %r266, 16;
	min.s32 	%r15, %r255, 16;
	add.s32 	%r16, %r1, %r263;
	cvt.u16.u32 	%rs2, %r16;
	xor.b16  	%rs3, %rs2, 511;
	cvt.u16.u32 	%rs4, %r263;
	div.u16 	%rs5, %rs3, %rs4;
	add.s32 	%r17, %r9, %r10;
	max.u32 	%r268, %r17, 512;
	setp.lt.u32 	%p3, %r17, 512;
	selp.u32 	%r269, 1, 0, %p3;
	or.b32  	%r270, %r17, %r269;
	sub.s32 	%r271, %r268, %r270;
	div.u32 	%r272, %r271, %r10;
	add.s32 	%r18, %r272, %r269;
	and.b16  	%rs1, %rs5, 3;
	mov.u32 	%r273, _ZZ9cuda_gemmIiLi128ELi2ELi1ELi512ELi32ELi32ELi64ELi1ELi0EEviiiPT_S1_S1_iiiE3Csh;
	add.s32 	%r19, %r273, %r9;
	add.s32 	%r20, %r19, %r10;
	add.s32 	%r21, %r16, %r263;
	and.b32  	%r22, %r18, 3;
	add.s32 	%r23, %r17, %r10;
	add.s32 	%r274, %r4, 1;
	xor.b32  	%r275, %r265, 8;
	or.b32  	%r24, %r267, %r265;
	and.b32  	%r276, %r274, 15;
	or.b32  	%r25, %r267, %r276;
	add.s32 	%r277, %r4, 2;
	and.b32  	%r278, %r277, 15;
	or.b32  	%r26, %r267, %r278;
	add.s32 	%r279, %r4, 3;
	and.b32  	%r280, %r279, 15;
	or.b32  	%r27, %r267, %r280;
	add.s32 	%r281, %r4, 4;
	and.b32  	%r282, %r281, 15;
	or.b32  	%r28, %r267, %r282;
	add.s32 	%r283, %r4, 5;
	and.b32  	%r284, %r283, 15;
	or.b32  	%r29, %r267, %r284;
	add.s32 	%r285, %r4, 6;
	and.b32  	%r286, %r285, 15;
	or.b32  	%r30, %r267, %r286;
	add.s32 	%r287, %r4, 7;
	and.b32  	%r288, %r287, 15;
	or.b32  	%r31, %r267, %r288;
	or.b32  	%r32, %r267, %r275;
	add.s32 	%r289, %r4, 9;
	and.b32  	%r290, %r289, 15;
	or.b32  	%r33, %r267, %r290;
	add.s32 	%r291, %r4, 10;
	and.b32  	%r292, %r291, 15;
	or.b32  	%r34, %r267, %r292;
	add.s32 	%r293, %r4, 11;
	and.b32  	%r294, %r293, 15;
	or.b32  	%r35, %r267, %r294;
	add.s32 	%r295, %r4, 12;
	and.b32  	%r296, %r295, 15;
	or.b32  	%r36, %r267, %r296;
	add.s32 	%r297, %r4, 13;
	and.b32  	%r298, %r297, 15;
	or.b32  	%r37, %r267, %r298;
	add.s32 	%r299, %r4, 14;
	and.b32  	%r300, %r299, 15;
	or.b32  	%r38, %r267, %r300;
	add.s32 	%r301, %r4, -1;
	and.b32  	%r302, %r301, 15;
	or.b32  	%r39, %r267, %r302;
	setp.lt.s32 	%p4, %r265, %r256;
	selp.b32 	%r303, 0, %r256, %p4;
	sub.s32 	%r40, %r265, %r303;
	add.s32 	%r304, %r265, 1;
	setp.lt.s32 	%p5, %r304, %r256;
	selp.b32 	%r305, 0, %r256, %p5;
	sub.s32 	%r41, %r304, %r305;
	add.s32 	%r306, %r265, 2;
	setp.lt.s32 	%p6, %r306, %r256;
	selp.b32 	%r307, 0, %r256, %p6;
	sub.s32 	%r42, %r306, %r307;
	add.s32 	%r308, %r265, 3;
	setp.lt.s32 	%p7, %r308, %r256;
	selp.b32 	%r309, 0, %r256, %p7;
	sub.s32 	%r43, %r308, %r309;
	add.s32 	%r310, %r265, 4;
	setp.lt.s32 	%p8, %r310, %r256;
	selp.b32 	%r311, 0, %r256, %p8;
	sub.s32 	%r44, %r310, %r311;
	add.s32 	%r312, %r265, 5;
	setp.lt.s32 	%p9, %r312, %r256;
	selp.b32 	%r313, 0, %r256, %p9;
	sub.s32 	%r45, %r312, %r313;
	add.s32 	%r314, %r265, 6;
	setp.lt.s32 	%p10, %r314, %r256;
	selp.b32 	%r315, 0, %r256, %p10;
	sub.s32 	%r46, %r314, %r315;
	add.s32 	%r316, %r265, 7;
	setp.lt.s32 	%p11, %r316, %r256;
	selp.b32 	%r317, 0, %r256, %p11;
	sub.s32 	%r47, %r316, %r317;
	add.s32 	%r318, %r265, 8;
	setp.lt.s32 	%p12, %r318, %r256;
	selp.b32 	%r319, 0, %r256, %p12;
	sub.s32 	%r48, %r318, %r319;
	add.s32 	%r320, %r265, 9;
	setp.lt.s32 	%p13, %r320, %r256;
	selp.b32 	%r321, 0, %r256, %p13;
	sub.s32 	%r49, %r320, %r321;
	add.s32 	%r322, %r265, 10;
	setp.lt.s32 	%p14, %r322, %r256;
	selp.b32 	%r323, 0, %r256, %p14;
	sub.s32 	%r50, %r322, %r323;
	add.s32 	%r324, %r265, 11;
	setp.lt.s32 	%p15, %r324, %r256;
	selp.b32 	%r325, 0, %r256, %p15;
	sub.s32 	%r51, %r324, %r325;
	add.s32 	%r326, %r265, 12;
	setp.lt.s32 	%p16, %r326, %r256;
	selp.b32 	%r327, 0, %r256, %p16;
	sub.s32 	%r52, %r326, %r327;
	add.s32 	%r328, %r265, 13;
	setp.lt.s32 	%p17, %r328, %r256;
	selp.b32 	%r329, 0, %r256, %p17;
	sub.s32 	%r53, %r328, %r329;
	add.s32 	%r330, %r265, 14;
	setp.lt.s32 	%p18, %r330, %r256;
	selp.b32 	%r331, 0, %r256, %p18;
	sub.s32 	%r54, %r330, %r331;
	add.s32 	%r332, %r265, 15;
	setp.lt.s32 	%p19, %r332, %r256;
	selp.b32 	%r333, 0, %r256, %p19;
	sub.s32 	%r55, %r332, %r333;
	mad.lo.s32 	%r56, %r1, 12, %r19;
	shl.b32 	%r58, %r263, 4;
	add.s32 	%r57, %r56, %r58;
	shl.b32 	%r59, %r263, 3;
	mul.lo.s32 	%r60, %r263, 12;
	cvt.u16.u32 	%rs6, %r3;
	div.s16 	%rs7, 128, %rs6;
	cvt.s32.s16 	%r61, %rs7;
	and.b32  	%r62, %r1, 31;
	cvta.to.global.u64 	%rd3, %rd4;
	shl.b32 	%r476, %r62, 2;
$L__BB410_2:
	setp.eq.s16 	%p20, %rs1, 2;
	mov.u32 	%r617, %r1;
	@%p20 bra 	$L__BB410_6;
	setp.eq.s16 	%p21, %rs1, 3;
	mov.b32 	%r334, 0;
	st.shared.u32 	[%r19], %r334;
	mov.u32 	%r617, %r16;
	@%p21 bra 	$L__BB410_6;
	setp.eq.s16 	%p22, %rs1, 0;
	mov.b32 	%r335, 0;
	st.shared.u32 	[%r20], %r335;
	mov.u32 	%r617, %r21;
	@%p22 bra 	$L__BB410_6;
	mov.u32 	%r336, %ntid.x;
	add.s32 	%r617, %r21, %r336;
	add.s32 	%r337, %r20, %r10;
	mov.b32 	%r338, 0;
	st.shared.u32 	[%r337], %r338;
$L__BB410_6:
	shl.b32 	%r339, %r617, 2;
	mov.u32 	%r340, _ZZ9cuda_gemmIiLi128ELi2ELi1ELi512ELi32ELi32ELi64ELi1ELi0EEviiiPT_S1_S1_iiiE3Csh;
	add.s32 	%r618, %r340, %r339;
$L__BB410_7:
	mov.b32 	%r341, 0;
	st.shared.u32 	[%r618], %r341;
	add.s32 	%r342, %r618, %r10;
	st.shared.u32 	[%r342], %r341;
	add.s32 	%r343, %r618, %r59;
	st.shared.u32 	[%r343], %r341;
	add.s32 	%r344, %r618, %r60;
	st.shared.u32 	[%r344], %r341;
	add.s32 	%r617, %r617, %r10;
	add.s32 	%r618, %r618, %r58;
	setp.lt.u32 	%p23, %r617, 512;
	@%p23 bra 	$L__BB410_7;
	setp.eq.s32 	%p24, %r22, 3;
	shl.b32 	%r87, %r616, 9;
	mov.u32 	%r620, %r9;
	@%p24 bra 	$L__BB410_12;
	setp.eq.s32 	%p25, %r22, 0;
	add.s32 	%r345, %r87, %r9;
	mul.wide.s32 	%rd7, %r345, 4;
	add.s64 	%rd8, %rd1, %rd7;
	ld.global.v4.u32 	{%r346, %r347, %r348, %r349}, [%rd8];
	shl.b32 	%r350, %r9, 2;
	mov.u32 	%r351, _ZZ9cuda_gemmIiLi128ELi2ELi1ELi512ELi32ELi32ELi64ELi1ELi0EEviiiPT_S1_S1_iiiE3Ash;
	add.s32 	%r352, %r351, %r350;
	st.shared.v4.u32 	[%r352], {%r346, %r347, %r348, %r349};
	mov.u32 	%r620, %r17;
	@%p25 bra 	$L__BB410_12;
	setp.eq.s32 	%p26, %r22, 1;
	add.s32 	%r353, %r87, %r17;
	mul.wide.s32 	%rd9, %r353, 4;
	add.s64 	%rd10, %rd1, %rd9;
	ld.global.v4.u32 	{%r354, %r355, %r356, %r357}, [%rd10];
	shl.b32 	%r358, %r9, 2;
	mov.u32 	%r359, _ZZ9cuda_gemmIiLi128ELi2ELi1ELi512ELi32ELi32ELi64ELi1ELi0EEviiiPT_S1_S1_iiiE3Ash;
	add.s32 	%r360, %r359, %r358;
	shl.b32 	%r361, %r10, 2;
	add.s32 	%r362, %r360, %r361;
	st.shared.v4.u32 	[%r362], {%r354, %r355, %r356, %r357};
	mov.u32 	%r620, %r23;
	@%p26 bra 	$L__BB410_12;
	add.s32 	%r620, %r23, %r10;
	add.s32 	%r363, %r87, %r23;
	mul.wide.s32 	%rd11, %r363, 4;
	add.s64 	%rd12, %rd1, %rd11;
	ld.global.v4.u32 	{%r364, %r365, %r366, %r367}, [%rd12];
	shl.b32 	%r368, %r9, 2;
	mov.u32 	%r369, _ZZ9cuda_gemmIiLi128ELi2ELi1ELi512ELi32ELi32ELi64ELi1ELi0EEviiiPT_S1_S1_iiiE3Ash;
	add.s32 	%r370, %r369, %r368;
	shl.b32 	%r371, %r10, 2;
	add.s32 	%r372, %r370, %r371;
	add.s32 	%r373, %r372, %r371;
	st.shared.v4.u32 	[%r373], {%r364, %r365, %r366, %r367};
$L__BB410_12:
	setp.lt.u32 	%p27, %r18, 3;
	@%p27 bra 	$L__BB410_14;
$L__BB410_13:
	add.s32 	%r374, %r87, %r620;
	mul.wide.s32 	%rd13, %r374, 4;
	add.s64 	%rd14, %rd1, %rd13;
	ld.global.v4.u32 	{%r375, %r376, %r377, %r378}, [%rd14];
	shl.b32 	%r379, %r620, 2;
	mov.u32 	%r380, _ZZ9cuda_gemmIiLi128ELi2ELi1ELi512ELi32ELi32ELi64ELi1ELi0EEviiiPT_S1_S1_iiiE3Ash;
	add.s32 	%r381, %r380, %r379;
	st.shared.v4.u32 	[%r381], {%r375, %r376, %r377, %r378};
	add.s32 	%r382, %r620, %r10;
	add.s32 	%r383, %r87, %r382;
	mul.wide.s32 	%rd15, %r383, 4;
	add.s64 	%rd16, %rd1, %rd15;
	ld.global.v4.u32 	{%r384, %r385, %r386, %r387}, [%rd16];
	shl.b32 	%r388, %r10, 2;
	add.s32 	%r389, %r381, %r388;
	st.shared.v4.u32 	[%r389], {%r384, %r385, %r386, %r387};
	add.s32 	%r390, %r382, %r10;
	add.s32 	%r391, %r87, %r390;
	mul.wide.s32 	%rd17, %r391, 4;
	add.s64 	%rd18, %rd1, %rd17;
	ld.global.v4.u32 	{%r392, %r393, %r394, %r395}, [%rd18];
	add.s32 	%r396, %r389, %r388;
	st.shared.v4.u32 	[%r396], {%r392, %r393, %r394, %r395};
	add.s32 	%r397, %r390, %r10;
	add.s32 	%r398, %r87, %r397;
	mul.wide.s32 	%rd19, %r398, 4;
	add.s64 	%rd20, %rd1, %rd19;
	ld.global.v4.u32 	{%r399, %r400, %r401, %r402}, [%rd20];
	add.s32 	%r403, %r396, %r388;
	st.shared.v4.u32 	[%r403], {%r399, %r400, %r401, %r402};
	add.s32 	%r620, %r397, %r10;
	setp.lt.u32 	%p28, %r620, 512;
	@%p28 bra 	$L__BB410_13;
$L__BB410_14:
	mov.b32 	%r638, 0;
	mov.pred 	%p109, -1;
$L__BB410_15:
	mov.pred 	%p1, %p109;
	shr.u32 	%r639, %r1, 4;
	add.s32 	%r110, %r638, %r11;
$L__BB410_16:
	add.s32 	%r405, %r12, %r639;
	mad.lo.s32 	%r406, %r405, %r255, %r110;
	mul.wide.s32 	%rd21, %r406, 4;
	add.s64 	%rd22, %rd3, %rd21;
	ld.global.u32 	%r407, [%rd22];
	shl.b32 	%r408, %r639, 2;
	add.s32 	%r409, %r13, %r408;
	st.shared.u32 	[%r409], %r407;
	add.s32 	%r639, %r639, %r14;
	setp.lt.u32 	%p30, %r639, 32;
	@%p30 bra 	$L__BB410_16;
	setp.lt.s32 	%p31, %r2, 1;
	bar.sync 	0;
	@%p31 bra 	$L__BB410_122;
	mov.b32 	%r656, 0;
$L__BB410_19:
	setp.lt.s32 	%p32, %r256, 1;
	add.s32 	%r130, %r656, %r4;
	mul.lo.s32 	%r131, %r130, %r256;
	@%p32 bra 	$L__BB410_21;
	add.s32 	%r411, %r24, %r131;
	shl.b32 	%r412, %r411, 2;
	mov.u32 	%r413, _ZZ9cuda_gemmIiLi128ELi2ELi1ELi512ELi32ELi32ELi64ELi1ELi0EEviiiPT_S1_S1_iiiE3Ash;
	add.s32 	%r414, %r413, %r412;
	ld.shared.u32 	%r657, [%r414];
$L__BB410_21:
	setp.lt.s32 	%p33, %r256, 2;
	@%p33 bra 	$L__BB410_23;
	add.s32 	%r415, %r25, %r131;
	shl.b32 	%r416, %r415, 2;
	mov.u32 	%r417, _ZZ9cuda_gemmIiLi128ELi2ELi1ELi512ELi32ELi32ELi64ELi1ELi0EEviiiPT_S1_S1_iiiE3Ash;
	add.s32 	%r418, %r417, %r416;
	ld.shared.u32 	%r658, [%r418];
$L__BB410_23:
	setp.lt.s32 	%p34, %r256, 3;
	@%p34 bra 	$L__BB410_25;
	add.s32 	%r419, %r26, %r131;
	shl.b32 	%r420, %r419, 2;
	mov.u32 	%r421, _ZZ9cuda_gemmIiLi128ELi2ELi1ELi512ELi32ELi32ELi64ELi1ELi0EEviiiPT_S1_S1_iiiE3Ash;
	add.s32 	%r422, %r421, %r420;
	ld.shared.u32 	%r659, [%r422];
$L__BB410_25:
	setp.lt.s32 	%p35, %r256, 4;
	@%p35 bra 	$L__BB410_27;
	add.s32 	%r423, %r27, %r131;
	shl.b32 	%r424, %r423, 2;
	mov.u32 	%r425, _ZZ9cuda_gemmIiLi128ELi2ELi1ELi512ELi32ELi32ELi64ELi1ELi0EEviiiPT_S1_S1_iiiE3Ash;
	add.s32 	%r426, %r425, %r424;
	ld.shared.u32 	%r660, [%r426];
$L__BB410_27:
	setp.lt.s32 	%p36, %r256, 5;
	@%p36 bra 	$L__BB410_29;
	add.s32 	%r427, %r28, %r131;
	shl.b32 	%r428, %r427, 2;
	mov.u32 	%r429, _ZZ9cuda_gemmIiLi128ELi2ELi1ELi512ELi32ELi32ELi64ELi1ELi0EEviiiPT_S1_S1_iiiE3Ash;
	add.s32 	%r430, %r429, %r428;
	ld.shared.u32 	%r661, [%r430];
$L__BB410_29:
	setp.lt.s32 	%p37, %r256, 6;
	@%p37 bra 	$L__BB410_31;
	add.s32 	%r431, %r29, %r131;
	shl.b32 	%r432, %r431, 2;
	mov.u32 	%r433, _ZZ9cuda_gemmIiLi128ELi2ELi1ELi512ELi32ELi32ELi64ELi1ELi0EEviiiPT_S1_S1_iiiE3Ash;
	add.s32 	%r434, %r433, %r432;
	ld.shared.u32 	%r662, [%r434];
$L__BB410_31:
	setp.lt.s32 	%p38, %r256, 7;
	@%p38 bra 	$L__BB410_33;
	add.s32 	%r435, %r30, %r131;
	shl.b32 	%r436, %r435, 2;
	mov.u32 	%r437, _ZZ9cuda_gemmIiLi128ELi2ELi1ELi512ELi32ELi32ELi64ELi1ELi0EEviiiPT_S1_S1_iiiE3Ash;
	add.s32 	%r438, %r437, %r436;
	ld.shared.u32 	%r663, [%r438];
$L__BB410_33:
	setp.lt.s32 	%p39, %r256, 8;
	@%p39 bra 	$L__BB410_35;
	add.s32 	%r439, %r31, %r131;
	shl.b32 	%r440, %r439, 2;
	mov.u32 	%r441, _ZZ9cuda_gemmIiLi128ELi2ELi1ELi512ELi32ELi32ELi64ELi1ELi0EEviiiPT_S1_S1_iiiE3Ash;
	add.s32 	%r442, %r441, %r440;
	ld.shared.u32 	%r664, [%r442];
$L__BB410_35:
	setp.lt.s32 	%p40, %r256, 9;
	@%p40 bra 	$L__BB410_37;
	add.s32 	%r443, %r32, %r131;
	shl.b32 	%r444, %r443, 2;
	mov.u32 	%r445, _ZZ9cuda_gemmIiLi128ELi2ELi1ELi512ELi32ELi32ELi64ELi1ELi0EEviiiPT_S1_S1_iiiE3Ash;
	add.s32 	%r446, %r445, %r444;
	ld.shared.u32 	%r665, [%r446];
$L__BB410_37:
	setp.lt.s32 	%p41, %r256, 10;
	@%p41 bra 	$L__BB410_39;
	add.s32 	%r447, %r33, %r131;
	shl.b32 	%r448, %r447, 2;
	mov.u32 	%r449, _ZZ9cuda_gemmIiLi128ELi2ELi1ELi512ELi32ELi32ELi64ELi1ELi0EEviiiPT_S1_S1_iiiE3Ash;
	add.s32 	%r450, %r449, %r448;
	ld.shared.u32 	%r666, [%r450];
$L__BB410_39:
	setp.lt.s32 	%p42, %r256, 11;
	@%p42 bra 	$L__BB410_41;
	add.s32 	%r451, %r34, %r131;
	shl.b32 	%r452, %r451, 2;
	mov.u32 	%r453, _ZZ9cuda_gemmIiLi128ELi2ELi1ELi512ELi32ELi32ELi64ELi1ELi0EEviiiPT_S1_S1_iiiE3Ash;
	add.s32 	%r454, %r453, %r452;
	ld.shared.u32 	%r667, [%r454];
$L__BB410_41:
	setp.lt.s32 	%p43, %r256, 12;
	@%p43 bra 	$L__BB410_43;
	add.s32 	%r455, %r35, %r131;
	shl.b32 	%r456, %r455, 2;
	mov.u32 	%r457, _ZZ9cuda_gemmIiLi128ELi2ELi1ELi512ELi32ELi32ELi64ELi1ELi0EEviiiPT_S1_S1_iiiE3Ash;
	add.s32 	%r458, %r457, %r456;
	ld.shared.u32 	%r668, [%r458];
$L__BB410_43:
	setp.lt.s32 	%p44, %r256, 13;
	@%p44 bra 	$L__BB410_45;
	add.s32 	%r459, %r36, %r131;
	shl.b32 	%r460, %r459, 2;
	mov.u32 	%r461, _ZZ9cuda_gemmIiLi128ELi2ELi1ELi512ELi32ELi32ELi64ELi1ELi0EEviiiPT_S1_S1_iiiE3Ash;
	add.s32 	%r462, %r461, %r460;
	ld.shared.u32 	%r669, [%r462];
$L__BB410_45:
	setp.lt.s32 	%p45, %r256, 14;
	@%p45 bra 	$L__BB410_47;
	add.s32 	%r463, %r37, %r131;
	shl.b32 	%r464, %r463, 2;
	mov.u32 	%r465, _ZZ9cuda_gemmIiLi128ELi2ELi1ELi512ELi32ELi32ELi64ELi1ELi0EEviiiPT_S1_S1_iiiE3Ash;
	add.s32 	%r466, %r465, %r464;
	ld.shared.u32 	%r670, [%r466];
$L__BB410_47:
	setp.lt.s32 	%p46, %r256, 15;
	@%p46 bra 	$L__BB410_49;
	add.s32 	%r467, %r38, %r131;
	shl.b32 	%r468, %r467, 2;
	mov.u32 	%r469, _ZZ9cuda_gemmIiLi128ELi2ELi1ELi512ELi32ELi32ELi64ELi1ELi0EEviiiPT_S1_S1_iiiE3Ash;
	add.s32 	%r470, %r469, %r468;
	ld.shared.u32 	%r671, [%r470];
$L__BB410_49:
	setp.lt.s32 	%p47, %r256, 16;
	@%p47 bra 	$L__BB410_51;
	add.s32 	%r471, %r39, %r131;
	shl.b32 	%r472, %r471, 2;
	mov.u32 	%r473, _ZZ9cuda_gemmIiLi128ELi2ELi1ELi512ELi32ELi32ELi64ELi1ELi0EEviiiPT_S1_S1_iiiE3Ash;
	add.s32 	%r474, %r473, %r472;
	ld.shared.u32 	%r672, [%r474];
$L__BB410_51:
	setp.ge.s32 	%p48, %r5, %r15;
	@%p48 bra 	$L__BB410_121;
	mov.u32 	%r673, %r5;
$L__BB410_53:
	setp.gt.u32 	%p49, %r256, 64;
	mov.u32 	%r475, _ZZ9cuda_gemmIiLi128ELi2ELi1ELi512ELi32ELi32ELi64ELi1ELi0EEviiiPT_S1_S1_iiiE11kron_fac_sh;
	mad.lo.s32 	%r165, %r673, 132, %r475;
	add.s32 	%r477, %r165, %r476;
	ld.shared.u32 	%r166, [%r477];
	@%p49 bra 	$L__BB410_86;
	setp.eq.s32 	%p66, %r256, 0;
	mov.b32 	%r675, 0;
	@%p66 bra 	$L__BB410_56;
	shfl.sync.idx.b32	%r528|%p67, %r166, %r40, 31, -1;
	mul.lo.s32 	%r675, %r528, %r657;
$L__BB410_56:
	setp.lt.s32 	%p68, %r256, 2;
	@%p68 bra 	$L__BB410_58;
	shfl.sync.idx.b32	%r529|%p69, %r166, %r41, 31, -1;
	mad.lo.s32 	%r675, %r529, %r658, %r675;
$L__BB410_58:
	setp.lt.s32 	%p70, %r256, 3;
	@%p70 bra 	$L__BB410_60;
	shfl.sync.idx.b32	%r530|%p71, %r166, %r42, 31, -1;
	mad.lo.s32 	%r675, %r530, %r659, %r675;
$L__BB410_60:
	setp.lt.s32 	%p72, %r256, 4;
	@%p72 bra 	$L__BB410_62;
	shfl.sync.idx.b32	%r531|%p73, %r166, %r43, 31, -1;
	mad.lo.s32 	%r675, %r531, %r660, %r675;
$L__BB410_62:
	setp.lt.s32 	%p74, %r256, 5;
	@%p74 bra 	$L__BB410_64;
	shfl.sync.idx.b32	%r532|%p75, %r166, %r44, 31, -1;
	mad.lo.s32 	%r675, %r532, %r661, %r675;
$L__BB410_64:
	setp.lt.s32 	%p76, %r256, 6;
	@%p76 bra 	$L__BB410_66;
	shfl.sync.idx.b32	%r533|%p77, %r166, %r45, 31, -1;
	mad.lo.s32 	%r675, %r533, %r662, %r675;
$L__BB410_66:
	setp.lt.s32 	%p78, %r256, 7;
	@%p78 bra 	$L__BB410_68;
	shfl.sync.idx.b32	%r534|%p79, %r166, %r46, 31, -1;
	mad.lo.s32 	%r675, %r534, %r663, %r675;
$L__BB410_68:
	setp.lt.s32 	%p80, %r256, 8;
	@%p80 bra 	$L__BB410_70;
	shfl.sync.idx.b32	%r535|%p81, %r166, %r47, 31, -1;
	mad.lo.s32 	%r675, %r535, %r664, %r675;
$L__BB410_70:
	setp.lt.s32 	%p82, %r256, 9;
	@%p82 bra 	$L__BB410_72;
	shfl.sync.idx.b32	%r536|%p83, %r166, %r48, 31, -1;
	mad.lo.s32 	%r675, %r536, %r665, %r675;
$L__BB410_72:
	setp.lt.s32 	%p84, %r256, 10;
	@%p84 bra 	$L__BB410_74;
	shfl.sync.idx.b32	%r537|%p85, %r166, %r49, 31, -1;
	mad.lo.s32 	%r675, %r537, %r666, %r675;
$L__BB410_74:
	setp.lt.s32 	%p86, %r256, 11;
	@%p86 bra 	$L__BB410_76;
	shfl.sync.idx.b32	%r538|%p87, %r166, %r50, 31, -1;
	mad.lo.s32 	%r675, %r538, %r667, %r675;
$L__BB410_76:
	setp.lt.s32 	%p88, %r256, 12;
	@%p88 bra 	$L__BB410_78;
	shfl.sync.idx.b32	%r539|%p89, %r166, %r51, 31, -1;
	mad.lo.s32 	%r675, %r539, %r668, %r675;
$L__BB410_78:
	setp.lt.s32 	%p90, %r256, 13;
	@%p90 bra 	$L__BB410_80;
	shfl.sync.idx.b32	%r540|%p91, %r166, %r52, 31, -1;
	mad.lo.s32 	%r675, %r540, %r669, %r675;
$L__BB410_80:
	setp.lt.s32 	%p92, %r256, 14;
	@%p92 bra 	$L__BB410_82;
	shfl.sync.idx.b32	%r541|%p93, %r166, %r53, 31, -1;
	mad.lo.s32 	%r675, %r541, %r670, %r675;
$L__BB410_82:
	setp.lt.s32 	%p94, %r256, 15;
	@%p94 bra 	$L__BB410_84;
	shfl.sync.idx.b32	%r542|%p95, %r166, %r54, 31, -1;
	mad.lo.s32 	%r675, %r542, %r671, %r675;
$L__BB410_84:
	setp.lt.s32 	%p96, %r256, 16;
	@%p96 bra 	$L__BB410_118;
	shfl.sync.idx.b32	%r543|%p97, %r166, %r55, 31, -1;
	mad.lo.s32 	%r675, %r543, %r672, %r675;
	bra.uni 	$L__BB410_118;
$L__BB410_86:
	mov.b32 	%r675, 0;
	@%p32 bra 	$L__BB410_88;
	shl.b32 	%r479, %r24, 2;
	add.s32 	%r480, %r165, %r479;
	ld.shared.u32 	%r481, [%r480];
	mul.lo.s32 	%r675, %r481, %r657;
$L__BB410_88:
	@%p33 bra 	$L__BB410_90;
	shl.b32 	%r482, %r25, 2;
	add.s32 	%r483, %r165, %r482;
	ld.shared.u32 	%r484, [%r483];
	mad.lo.s32 	%r675, %r484, %r658, %r675;
$L__BB410_90:
	setp.lt.s32 	%p52, %r256, 3;
	@%p52 bra 	$L__BB410_92;
	shl.b32 	%r485, %r26, 2;
	add.s32 	%r486, %r165, %r485;
	ld.shared.u32 	%r487, [%r486];
	mad.lo.s32 	%r675, %r487, %r659, %r675;
$L__BB410_92:
	setp.lt.s32 	%p53, %r256, 4;
	@%p53 bra 	$L__BB410_94;
	shl.b32 	%r488, %r27, 2;
	add.s32 	%r489, %r165, %r488;
	ld.shared.u32 	%r490, [%r489];
	mad.lo.s32 	%r675, %r490, %r660, %r675;
$L__BB410_94:
	setp.lt.s32 	%p54, %r256, 5;
	@%p54 bra 	$L__BB410_96;
	shl.b32 	%r491, %r28, 2;
	add.s32 	%r492, %r165, %r491;
	ld.shared.u32 	%r493, [%r492];
	mad.lo.s32 	%r675, %r493, %r661, %r675;
$L__BB410_96:
	setp.lt.s32 	%p55, %r256, 6;
	@%p55 bra 	$L__BB410_98;
	shl.b32 	%r494, %r29, 2;
	add.s32 	%r495, %r165, %r494;
	ld.shared.u32 	%r496, [%r495];
	mad.lo.s32 	%r675, %r496, %r662, %r675;
$L__BB410_98:
	setp.lt.s32 	%p56, %r256, 7;
	@%p56 bra 	$L__BB410_100;
	shl.b32 	%r497, %r30, 2;
	add.s32 	%r498, %r165, %r497;
	ld.shared.u32 	%r499, [%r498];
	mad.lo.s32 	%r675, %r499, %r663, %r675;
$L__BB410_100:
	setp.lt.s32 	%p57, %r256, 8;
	@%p57 bra 	$L__BB410_102;
	shl.b32 	%r500, %r31, 2;
	add.s32 	%r501, %r165, %r500;
	ld.shared.u32 	%r502, [%r501];
	mad.lo.s32 	%r675, %r502, %r664, %r675;
$L__BB410_102:
	setp.lt.s32 	%p58, %r256, 9;
	@%p58 bra 	$L__BB410_104;
	shl.b32 	%r503, %r32, 2;
	add.s32 	%r504, %r165, %r503;
	ld.shared.u32 	%r505, [%r504];
	mad.lo.s32 	%r675, %r505, %r665, %r675;
$L__BB410_104:
	setp.lt.s32 	%p59, %r256, 10;
	@%p59 bra 	$L__BB410_106;
	shl.b32 	%r506, %r33, 2;
	add.s32 	%r507, %r165, %r506;
	ld.shared.u32 	%r508, [%r507];
	mad.lo.s32 	%r675, %r508, %r666, %r675;
$L__BB410_106:
	setp.lt.s32 	%p60, %r256, 11;
	@%p60 bra 	$L__BB410_108;
	shl.b32 	%r509, %r34, 2;
	add.s32 	%r510, %r165, %r509;
	ld.shared.u32 	%r511, [%r510];
	mad.lo.s32 	%r675, %r511, %r667, %r675;
$L__BB410_108:
	setp.lt.s32 	%p61, %r256, 12;
	@%p61 bra 	$L__BB410_110;
	shl.b32 	%r512, %r35, 2;
	add.s32 	%r513, %r165, %r512;
	ld.shared.u32 	%r514, [%r513];
	mad.lo.s32 	%r675, %r514, %r668, %r675;
$L__BB410_110:
	setp.lt.s32 	%p62, %r256, 13;
	@%p62 bra 	$L__BB410_112;
	shl.b32 	%r515, %r36, 2;
	add.s32 	%r516, %r165, %r515;
	ld.shared.u32 	%r517, [%r516];
	mad.lo.s32 	%r675, %r517, %r669, %r675;
$L__BB410_112:
	setp.lt.s32 	%p63, %r256, 14;
	@%p63 bra 	$L__BB410_114;
	shl.b32 	%r518, %r37, 2;
	add.s32 	%r519, %r165, %r518;
	ld.shared.u32 	%r520, [%r519];
	mad.lo.s32 	%r675, %r520, %r670, %r675;
$L__BB410_114:
	setp.lt.s32 	%p64, %r256, 15;
	@%p64 bra 	$L__BB410_116;
	shl.b32 	%r521, %r38, 2;
	add.s32 	%r522, %r165, %r521;
	ld.shared.u32 	%r523, [%r522];
	mad.lo.s32 	%r675, %r523, %r671, %r675;
$L__BB410_116:
	setp.lt.s32 	%p65, %r256, 16;
	@%p65 bra 	$L__BB410_118;
	shl.b32 	%r524, %r39, 2;
	add.s32 	%r525, %r165, %r524;
	ld.shared.u32 	%r526, [%r525];
	mad.lo.s32 	%r675, %r526, %r672, %r675;
$L__BB410_118:
	setp.ne.s32 	%p98, %r8, 0;
	add.s32 	%r544, %r673, %r638;
	mad.lo.s32 	%r230, %r544, %r2, %r130;
	shfl.sync.down.b32	%r545|%p99, %r675, 1, 7711, -1;
	add.s32 	%r231, %r545, %r675;
	@%p98 bra 	$L__BB410_120;
	shl.b32 	%r546, %r230, 2;
	mov.u32 	%r547, _ZZ9cuda_gemmIiLi128ELi2ELi1ELi512ELi32ELi32ELi64ELi1ELi0EEviiiPT_S1_S1_iiiE3Csh;
	add.s32 	%r548, %r547, %r546;
	ld.shared.u32 	%r549, [%r548];
	add.s32 	%r550, %r549, %r231;
	st.shared.u32 	[%r548], %r550;
$L__BB410_120:
	add.s32 	%r673, %r673, %r61;
	setp.lt.s32 	%p100, %r673, %r15;
	@%p100 bra 	$L__BB410_53;
$L__BB410_121:
	add.s32 	%r656, %r656, %r3;
	setp.lt.s32 	%p101, %r656, %r2;
	@%p101 bra 	$L__BB410_19;
$L__BB410_122:
	mov.b32 	%r638, 16;
	mov.pred 	%p109, 0;
	@%p1 bra 	$L__BB410_15;
	bar.sync 	0;
	mov.u32 	%r721, %r9;
	@%p24 bra 	$L__BB410_127;
	setp.eq.s32 	%p104, %r22, 0;
	add.s32 	%r552, %r87, %r9;
	mul.wide.s32 	%rd23, %r552, 4;
	add.s64 	%rd24, %rd2, %rd23;
	ld.shared.v4.u32 	{%r553, %r554, %r555, %r556}, [%r56];
	st.global.v4.u32 	[%rd24], {%r553, %r554, %r555, %r556};
	mov.u32 	%r721, %r17;
	@%p104 bra 	$L__BB410_127;
	setp.eq.s32 	%p105, %r22, 1;
	add.s32 	%r557, %r87, %r17;
	mul.wide.s32 	%rd25, %r557, 4;
	add.s64 	%rd26, %rd2, %rd25;
	ld.shared.v4.u32 	{%r558, %r559, %r560, %r561}, [%r57];
	st.global.v4.u32 	[%rd26], {%r558, %r559, %r560, %r561};
	mov.u32 	%r721, %r23;
	@%p105 bra 	$L__BB410_127;
	add.s32 	%r721, %r23, %r10;
	add.s32 	%r562, %r87, %r23;
	mul.wide.s32 	%rd27, %r562, 4;
	add.s64 	%rd28, %rd2, %rd27;
	shl.b32 	%r563, %r10, 2;
	add.s32 	%r564, %r57, %r563;
	ld.shared.v4.u32 	{%r565, %r566, %r567, %r568}, [%r564];
	st.global.v4.u32 	[%rd28], {%r565, %r566, %r567, %r568};
$L__BB410_127:
	@%p27 bra 	$L__BB410_129;
$L__BB410_128:
	add.s32 	%r569, %r87, %r721;
	mul.wide.s32 	%rd29, %r569, 4;
	add.s64 	%rd30, %rd2, %rd29;
	shl.b32 	%r570, %r721, 2;
	mov.u32 	%r571, _ZZ9cuda_gemmIiLi128ELi2ELi1ELi512ELi32ELi32ELi64ELi1ELi0EEviiiPT_S1_S1_iiiE3Csh;
	add.s32 	%r572, %r571, %r570;
	ld.shared.v4.u32 	{%r573, %r574, %r575, %r576}, [%r572];
	st.global.v4.u32 	[%rd30], {%r573, %r574, %r575, %r576};
	add.s32 	%r577, %r721, %r10;
	add.s32 	%r578, %r87, %r577;
	mul.wide.s32 	%rd31, %r578, 4;
	add.s64 	%rd32, %rd2, %rd31;
	shl.b32 	%r579, %r10, 2;
	add.s32 	%r580, %r572, %r579;
	ld.shared.v4.u32 	{%r581, %r582, %r583, %r584}, [%r580];
	st.global.v4.u32 	[%rd32], {%r581, %r582, %r583, %r584};
	add.s32 	%r585, %r577, %r10;
	add.s32 	%r586, %r87, %r585;
	mul.wide.s32 	%rd33, %r586, 4;
	add.s64 	%rd34, %rd2, %rd33;
	add.s32 	%r587, %r580, %r579;
	ld.shared.v4.u32 	{%r588, %r589, %r590, %r591}, [%r587];
	st.global.v4.u32 	[%rd34], {%r588, %r589, %r590, %r591};
	add.s32 	%r592, %r585, %r10;
	add.s32 	%r593, %r87, %r592;
	mul.wide.s32 	%rd35, %r593, 4;
	add.s64 	%rd36, %rd2, %rd35;
	add.s32 	%r594, %r587, %r579;
	ld.shared.v4.u32 	{%r595, %r596, %r597, %r598}, [%r594];
	st.global.v4.u32 	[%rd36], {%r595, %r596, %r597, %r598};
	add.s32 	%r721, %r592, %r10;
	setp.lt.u32 	%p107, %r721, 512;
	@%p107 bra 	$L__BB410_128;
$L__BB410_129:
	add.s32 	%r616, %r616, %r7;
	shl.b32 	%r599, %r7, 1;
	setp.lt.u32 	%p108, %r616, %r599;
	@%p108 bra 	$L__BB410_2;
$L__BB410_130:
	ret;

}
	// .globl	_Z9cuda_gemmIiLi128ELi2ELi1ELi512ELi32ELi32ELi64ELi1ELi1EEviiiPT_S1_S1_iii
.visible .entry _Z9cuda_gemmIiLi128ELi2ELi1ELi512ELi32ELi32ELi64ELi1ELi1EEviiiPT_S1_S1_iii(
	.param .u32 _Z9cuda_gemmIiLi128ELi2ELi1ELi512ELi32ELi32ELi64ELi1ELi1EEviiiPT_S1_S1_iii_param_0,
	.param .u32 _Z9cuda_gemmIiLi128ELi2ELi1ELi512ELi32ELi32ELi64ELi1ELi1EEviiiPT_S1_S1_iii_param_1,
	.param .u32 _Z9cuda_gemmIiLi128ELi2ELi1ELi512ELi32ELi32ELi64ELi1ELi1EEviiiPT_S1_S1_iii_param_2,
	.param .u64 .ptr .align 1 _Z9cuda_gemmIiLi128ELi2ELi1ELi512ELi32ELi32ELi64ELi1ELi1EEviiiPT_S1_S1_iii_param_3,
	.param .u64 .ptr .align 1 _Z9cuda_gemmIiLi128ELi2ELi1ELi512ELi32ELi32ELi64ELi1ELi1EEviiiPT_S1_S1_iii_param_4,
	.param .u64 .ptr .align 1 _Z9cuda_gemmIiLi128ELi2ELi1ELi512ELi32ELi32ELi64ELi1ELi1EEviiiPT_S1_S1_iii_param_5,
	.param .u32 _Z9cuda_gemmIiLi128ELi2ELi1ELi512ELi32ELi32ELi64ELi1ELi1EEviiiPT_S1_S1_iii_param_6,
	.param .u32 _Z9cuda_gemmIiLi128ELi2ELi1ELi512ELi32ELi32ELi64ELi1ELi1EEviiiPT_S1_S1_iii_param_7,
	.param .u32 _Z9cuda_gemmIiLi128ELi2ELi1ELi512ELi32ELi32ELi64ELi1ELi1EEviiiPT_S1_S1_iii_param_8
)
.maxntid 128
{
	.reg .pred 	%p<42>;
	.reg .b16 	%rs<6>;
	.reg .b32 	%r<357>;
	.reg .b64 	%rd<38>;
	// demoted variable
	.shared .align 128 .b8 _ZZ9cuda_gemmIiLi128ELi2ELi1ELi512ELi32ELi32ELi64ELi1ELi1EEviiiPT_S1_S1_iiiE11kron_fac_sh[2112];
	// demoted variable
	.shared .align 128 .b8 _ZZ9cuda_gemmIiLi128ELi2ELi1ELi512ELi32ELi32ELi64ELi1ELi1EEviiiPT_S1_S1_iiiE3Ash[2048];
	// demoted variable
	.shared .align 128 .b8 _ZZ9cuda_gemmIiLi128ELi2ELi1ELi512ELi32ELi32ELi64ELi1ELi1EEviiiPT_S1_S1_iiiE3Csh[2048];
	ld.param.u64 	%rd5, [_Z9cuda_gemmIiLi128ELi2ELi1ELi512ELi32ELi32ELi64ELi1ELi1EEviiiPT_S1_S1_iii_param_4];
	ld.param.u64 	%rd6, [_Z9cuda_gemmIiLi128ELi2ELi1ELi512ELi32ELi32ELi64ELi1ELi1EEviiiPT_S1_S1_iii_param_5];
	cvta.to.global.u64 	%rd1, %rd6;
	mov.u32 	%r1, %tid.x;
	shr.u32 	%r2, %r1, 1;
	and.b32  	%r3, %r2, 15;
	mov.u32 	%r346, %ctaid.y;
	mov.u32 	%r5, %nctaid.y;
	shl.b32 	%r101, %r5, 1;
	setp.ge.u32 	%p2, %r346, %r101;
	@%p2 bra 	$L__BB411_29;
	and.b32  	%r6, %r1, 1;
	mov.u32 	%r102, %ctaid.z;
	mov.u32 	%r103, %ntid.x;
	shl.b32 	%r7, %r1, 2;
	shl.b32 	%r8, %r103, 2;
	and.b32  	%r104, %r1, 15;
	shl.b32 	%r105, %r102, 10;
	or.b32  	%r9, %r105, %r104;
	mov.u32 	%r106, _ZZ9cuda_gemmIiLi128ELi2ELi1ELi512ELi32ELi32ELi64ELi1ELi1EEviiiPT_S1_S1_iiiE11kron_fac_sh;
	mad.lo.s32 	%r10, %r104, 132, %r106;
	shr.u32 	%r11, %r103, 4;
	shl.b32 	%r107, %r1, 4;
	and.b32  	%r108, %r107, 16;
	shl.b32 	%r109, %r3, 5;
	or.b32  	%r110, %r109, %r108;
	and.b32  	%r111, %r7, 124;
	add.s32 	%r12, %r106, %r111;
	add.s32 	%r13, %r1, %r103;
	cvt.u16.u32 	%rs2, %r13;
	xor.b16  	%rs3, %rs2, 511;
	cvt.u16.u32 	%rs4, %r103;
	div.u16 	%rs5, %rs3, %rs4;
	add.s32 	%r14, %r7, %r8;
	max.u32 	%r112, %r14, 512;
	setp.lt.u32 	%p3, %r14, 512;
	selp.u32 	%r113, 1, 0, %p3;
	or.b32  	%r114, %r14, %r113;
	sub.s32 	%r115, %r112, %r114;
	div.u32 	%r116, %r115, %r8;
	add.s32 	%r15, %r116, %r113;
	and.b16  	%rs1, %rs5, 3;
	mov.u32 	%r117, _ZZ9cuda_gemmIiLi128ELi2ELi1ELi512ELi32ELi32ELi64ELi1ELi1EEviiiPT_S1_S1_iiiE3Csh;
	add.s32 	%r16, %r117, %r7;
	add.s32 	%r17, %r16, %r8;
	add.s32 	%r18, %r13, %r103;
	mov.u32 	%r118, _ZZ9cuda_gemmIiLi128ELi2ELi1ELi512ELi32ELi32ELi64ELi1ELi1EEviiiPT_S1_S1_iiiE3Ash;
	add.s32 	%r19, %r118, %r107;
	shl.b32 	%r119, %r103, 4;
	add.s32 	%r20, %r19, %r119;
	add.s32 	%r21, %r14, %r8;
	add.s32 	%r120, %r2, 1;
	and.b32  	%r121, %r120, 15;
	or.b32  	%r122, %r110, %r121;
	shl.b32 	%r123, %r122, 2;
	add.s32 	%r22, %r118, %r123;
	add.s32 	%r124, %r2, 2;
	and.b32  	%r125, %r124, 15;
	or.b32  	%r126, %r110, %r125;
	shl.b32 	%r127, %r126, 2;
	add.s32 	%r23, %r118, %r127;
	add.s32 	%r128, %r2, 3;
	and.b32  	%r129, %r128, 15;
	or.b32  	%r130, %r110, %r129;
	shl.b32 	%r131, %r130, 2;
	add.s32 	%r24, %r118, %r131;
	add.s32 	%r132, %r2, 4;
	and.b32  	%r133, %r132, 15;
	or.b32  	%r134, %r110, %r133;
	shl.b32 	%r135, %r134, 2;
	add.s32 	%r25, %r118, %r135;
	add.s32 	%r136, %r2, 5;
	and.b32  	%r137, %r136, 15;
	or.b32  	%r138, %r110, %r137;
	shl.b32 	%r139, %r138, 2;
	add.s32 	%r26, %r118, %r139;
	add.s32 	%r140, %r2, 6;
	and.b32  	%r141, %r140, 15;
	or.b32  	%r142, %r110, %r141;
	shl.b32 	%r143, %r142, 2;
	add.s32 	%r27, %r118, %r143;
	add.s32 	%r144, %r2, 7;
	and.b32  	%r145, %r144, 15;
	or.b32  	%r146, %r110, %r145;
	shl.b32 	%r147, %r146, 2;
	add.s32 	%r28, %r118, %r147;
	xor.b32  	%r148, %r3, 8;
	add.s32 	%r149, %r2, 9;
	and.b32  	%r150, %r149, 15;
	or.b32  	%r151, %r110, %r150;
	shl.b32 	%r152, %r151, 2;
	add.s32 	%r29, %r118, %r152;
	add.s32 	%r153, %r2, 10;
	and.b32  	%r154, %r153, 15;
	or.b32  	%r155, %r110, %r154;
	shl.b32 	%r156, %r155, 2;
	add.s32 	%r30, %r118, %r156;
	add.s32 	%r157, %r2, 11;
	and.b32  	%r158, %r157, 15;
	or.b32  	%r159, %r110, %r158;
	shl.b32 	%r160, %r159, 2;
	add.s32 	%r31, %r118, %r160;
	add.s32 	%r161, %r2, 12;
	and.b32  	%r162, %r161, 15;
	or.b32  	%r163, %r110, %r162;
	shl.b32 	%r164, %r163, 2;
	add.s32 	%r32, %r118, %r164;
	add.s32 	%r165, %r2, 13;
	and.b32  	%r166, %r165, 15;
	or.b32  	%r167, %r110, %r166;
	shl.b32 	%r168, %r167, 2;
	add.s32 	%r33, %r118, %r168;
	add.s32 	%r169, %r2, 14;
	and.b32  	%r170, %r169, 15;
	or.b32  	%r171, %r110, %r170;
	shl.b32 	%r172, %r171, 2;
	add.s32 	%r34, %r118, %r172;
	add.s32 	%r173, %r2, -1;
	and.b32  	%r174, %r173, 15;
	or.b32  	%r175, %r110, %r174;
	shl.b32 	%r176, %r175, 2;
	add.s32 	%r35, %r118, %r176;
	mad.lo.s32 	%r36, %r3, -31, %r110;
	or.b32  	%r37, %r108, %r121;
	or.b32  	%r38, %r108, %r125;
	or.b32  	%r39, %r108, %r129;
	or.b32  	%r40, %r108, %r133;
	or.b32  	%r41, %r108, %r137;
	or.b32  	%r42, %r108, %r141;
	or.b32  	%r43, %r108, %r145;
	or.b32  	%r44, %r108, %r148;
	or.b32  	%r45, %r108, %r150;
	or.b32  	%r46, %r108, %r154;
	or.b32  	%r47, %r108, %r158;
	or.b32  	%r48, %r108, %r162;
	or.b32  	%r49, %r108, %r166;
	or.b32  	%r50, %r108, %r170;
	or.b32  	%r51, %r108, %r174;
	mad.lo.s32 	%r52, %r1, 12, %r16;
	add.s32 	%r53, %r52, %r119;
	cvta.to.global.u64 	%rd2, %rd5;
$L__BB411_2:
	setp.eq.s16 	%p4, %rs1, 2;
	mov.u32 	%r347, %r1;
	@%p4 bra 	$L__BB411_6;
	setp.eq.s16 	%p5, %rs1, 3;
	mov.b32 	%r177, 0;
	st.shared.u32 	[%r16], %r177;
	mov.u32 	%r347, %r13;
	@%p5 bra 	$L__BB411_6;
	setp.eq.s16 	%p6, %rs1, 0;
	mov.b32 	%r178, 0;
	st.shared.u32 	[%r17], %r178;
	mov.u32 	%r347, %r18;
	@%p6 bra 	$L__BB411_6;
	mov.u32 	%r179, %ntid.x;
	add.s32 	%r347, %r18, %r179;
	add.s32 	%r180, %r17, %r8;
	mov.b32 	%r181, 0;
	st.shared.u32 	[%r180], %r181;
$L__BB411_6:
	shl.b32 	%r182, %r347, 2;
	mov.u32 	%r183, _ZZ9cuda_gemmIiLi128ELi2ELi1ELi512ELi32ELi32ELi64ELi1ELi1EEviiiPT_S1_S1_iiiE3Csh;
	add.s32 	%r348, %r183, %r182;
$L__BB411_7:
	mov.b32 	%r184, 0;
	st.shared.u32 	[%r348], %r184;
	add.s32 	%r185, %r348, %r8;
	st.shared.u32 	[%r185], %r184;
	mov.u32 	%r186, %ntid.x;
	shl.b32 	%r187, %r186, 3;
	add.s32 	%r188, %r348, %r187;
	st.shared.u32 	[%r188], %r184;
	mad.lo.s32 	%r189, %r186, 12, %r348;
	st.shared.u32 	[%r189], %r184;
	add.s32 	%r347, %r347, %r8;
	shl.b32 	%r190, %r186, 4;
	add.s32 	%r348, %r348, %r190;
	setp.lt.u32 	%p7, %r347, 512;
	@%p7 bra 	$L__BB411_7;
	ld.param.u64 	%rd37, [_Z9cuda_gemmIiLi128ELi2ELi1ELi512ELi32ELi32ELi64ELi1ELi1EEviiiPT_S1_S1_iii_param_3];
	cvta.to.global.u64 	%rd3, %rd37;
	and.b32  	%r62, %r15, 3;
	setp.eq.s32 	%p8, %r62, 3;
	shl.b32 	%r63, %r346, 9;
	mov.u32 	%r350, %r7;
	@%p8 bra 	$L__BB411_12;
	setp.eq.s32 	%p9, %r62, 0;
	add.s32 	%r191, %r63, %r7;
	mul.wide.s32 	%rd7, %r191, 4;
	add.s64 	%rd8, %rd3, %rd7;
	ld.global.v4.u32 	{%r192, %r193, %r194, %r195}, [%rd8];
	st.shared.v4.u32 	[%r19], {%r192, %r193, %r194, %r195};
	mov.u32 	%r350, %r14;
	@%p9 bra 	$L__BB411_12;
	setp.eq.s32 	%p10, %r62, 1;
	add.s32 	%r196, %r63, %r14;
	mul.wide.s32 	%rd9, %r196, 4;
	add.s64 	%rd10, %rd3, %rd9;
	ld.global.v4.u32 	{%r197, %r198, %r199, %r200}, [%rd10];
	st.shared.v4.u32 	[%r20], {%r197, %r198, %r199, %r200};
	mov.u32 	%r350, %r21;
	@%p10 bra 	$L__BB411_12;
	add.s32 	%r350, %r21, %r8;
	add.s32 	%r201, %r63, %r21;
	mul.wide.s32 	%rd11, %r201, 4;
	add.s64 	%rd12, %rd3, %rd11;
	ld.global.v4.u32 	{%r202, %r203, %r204, %r205}, [%rd12];
	shl.b32 	%r206, %r8, 2;
	add.s32 	%r207, %r20, %r206;
	st.shared.v4.u32 	[%r207], {%r202, %r203, %r204, %r205};
$L__BB411_12:
	setp.lt.u32 	%p11, %r15, 3;
	@%p11 bra 	$L__BB411_14;
$L__BB411_13:
	add.s32 	%r208, %r63, %r350;
	mul.wide.s32 	%rd13, %r208, 4;
	add.s64 	%rd14, %rd3, %rd13;
	ld.global.v4.u32 	{%r209, %r210, %r211, %r212}, [%rd14];
	shl.b32 	%r213, %r350, 2;
	mov.u32 	%r214, _ZZ9cuda_gemmIiLi128ELi2ELi1ELi512ELi32ELi32ELi64ELi1ELi1EEviiiPT_S1_S1_iiiE3Ash;
	add.s32 	%r215, %r214, %r213;
	st.shared.v4.u32 	[%r215], {%r209, %r210, %r211, %r212};
	add.s32 	%r216, %r350, %r8;
	add.s32 	%r217, %r63, %r216;
	mul.wide.s32 	%rd15, %r217, 4;
	add.s64 	%rd16, %rd3, %rd15;
	ld.global.v4.u32 	{%r218, %r219, %r220, %r221}, [%rd16];
	shl.b32 	%r222, %r8, 2;
	add.s32 	%r223, %r215, %r222;
	st.shared.v4.u32 	[%r223], {%r218, %r219, %r220, %r221};
	add.s32 	%r224, %r216, %r8;
	add.s32 	%r225, %r63, %r224;
	mul.wide.s32 	%rd17, %r225, 4;
	add.s64 	%rd18, %rd3, %rd17;
	ld.global.v4.u32 	{%r226, %r227, %r228, %r229}, [%rd18];
	add.s32 	%r230, %r223, %r222;
	st.shared.v4.u32 	[%r230], {%r226, %r227, %r228, %r229};
	add.s32 	%r231, %r224, %r8;
	add.s32 	%r232, %r63, %r231;
	mul.wide.s32 	%rd19, %r232, 4;
	add.s64 	%rd20, %rd3, %rd19;
	ld.global.v4.u32 	{%r233, %r234, %r235, %r236}, [%rd20];
	add.s32 	%r237, %r230, %r222;
	st.shared.v4.u32 	[%r237], {%r233, %r234, %r235, %r236};
	add.s32 	%r350, %r231, %r8;
	setp.lt.u32 	%p12, %r350, 512;
	@%p12 bra 	$L__BB411_13;
$L__BB411_14:
	mov.b32 	%r352, 0;
	mov.pred 	%p41, -1;
$L__BB411_15:
	mov.pred 	%p1, %p41;
	shr.u32 	%r353, %r1, 4;
	add.s32 	%r70, %r9, %r352;
$L__BB411_16:
	shl.b32 	%r239, %r353, 5;
	add.s32 	%r240, %r70, %r239;
	mul.wide.u32 	%rd21, %r240, 4;
	add.s64 	%rd22, %rd2, %rd21;
	ld.global.u32 	%r241, [%rd22];
	shl.b32 	%r242, %r353, 2;
	add.s32 	%r243, %r10, %r242;
	st.shared.u32 	[%r243], %r241;
	add.s32 	%r353, %r353, %r11;
	setp.lt.u32 	%p14, %r353, 32;
	@%p14 bra 	$L__BB411_16;
	shr.u32 	%r354, %r1, 5;
	bar.sync 	0;
	shl.b32 	%r244, %r3, 5;
	shl.b32 	%r245, %r6, 4;
	or.b32  	%r246, %r244, %r245;
	or.b32  	%r247, %r246, %r3;
	shl.b32 	%r248, %r247, 2;
	mov.u32 	%r249, _ZZ9cuda_gemmIiLi128ELi2ELi1ELi512ELi32ELi32ELi64ELi1ELi1EEviiiPT_S1_S1_iiiE3Ash;
	add.s32 	%r250, %r249, %r248;
	ld.shared.u32 	%r74, [%r250];
	ld.shared.u32 	%r75, [%r22];
	ld.shared.u32 	%r76, [%r23];
	ld.shared.u32 	%r77, [%r24];
	ld.shared.u32 	%r78, [%r25];
	ld.shared.u32 	%r79, [%r26];
	ld.shared.u32 	%r80, [%r27];
	ld.shared.u32 	%r81, [%r28];
	xor.b32  	%r251, %r3, 8;
	or.b32  	%r252, %r246, %r251;
	shl.b32 	%r253, %r252, 2;
	add.s32 	%r254, %r249, %r253;
	ld.shared.u32 	%r82, [%r254];
	ld.shared.u32 	%r83, [%r29];
	ld.shared.u32 	%r84, [%r30];
	ld.shared.u32 	%r85, [%r31];
	ld.shared.u32 	%r86, [%r32];
	ld.shared.u32 	%r87, [%r33];
	ld.shared.u32 	%r88, [%r34];
	ld.shared.u32 	%r89, [%r35];
$L__BB411_18:
	setp.ne.s32 	%p15, %r6, 0;
	mad.lo.s32 	%r255, %r354, 132, %r12;
	ld.shared.u32 	%r256, [%r255];
	shfl.sync.idx.b32	%r257|%p16, %r256, %r36, 31, -1;
	mul.lo.s32 	%r258, %r257, %r74;
	shfl.sync.idx.b32	%r259|%p17, %r256, %r37, 31, -1;
	mad.lo.s32 	%r260, %r259, %r75, %r258;
	shfl.sync.idx.b32	%r261|%p18, %r256, %r38, 31, -1;
	mad.lo.s32 	%r262, %r261, %r76, %r260;
	shfl.sync.idx.b32	%r263|%p19, %r256, %r39, 31, -1;
	mad.lo.s32 	%r264, %r263, %r77, %r262;
	shfl.sync.idx.b32	%r265|%p20, %r256, %r40, 31, -1;
	mad.lo.s32 	%r266, %r265, %r78, %r264;
	shfl.sync.idx.b32	%r267|%p21, %r256, %r41, 31, -1;
	mad.lo.s32 	%r268, %r267, %r79, %r266;
	shfl.sync.idx.b32	%r269|%p22, %r256, %r42, 31, -1;
	mad.lo.s32 	%r270, %r269, %r80, %r268;
	shfl.sync.idx.b32	%r271|%p23, %r256, %r43, 31, -1;
	mad.lo.s32 	%r272, %r271, %r81, %r270;
	shfl.sync.idx.b32	%r273|%p24, %r256, %r44, 31, -1;
	mad.lo.s32 	%r274, %r273, %r82, %r272;
	shfl.sync.idx.b32	%r275|%p25, %r256, %r45, 31, -1;
	mad.lo.s32 	%r276, %r275, %r83, %r274;
	shfl.sync.idx.b32	%r277|%p26, %r256, %r46, 31, -1;
	mad.lo.s32 	%r278, %r277, %r84, %r276;
	shfl.sync.idx.b32	%r279|%p27, %r256, %r47, 31, -1;
	mad.lo.s32 	%r280, %r279, %r85, %r278;
	shfl.sync.idx.b32	%r281|%p28, %r256, %r48, 31, -1;
	mad.lo.s32 	%r282, %r281, %r86, %r280;
	shfl.sync.idx.b32	%r283|%p29, %r256, %r49, 31, -1;
	mad.lo.s32 	%r284, %r283, %r87, %r282;
	shfl.sync.idx.b32	%r285|%p30, %r256, %r50, 31, -1;
	mad.lo.s32 	%r286, %r285, %r88, %r284;
	shfl.sync.idx.b32	%r287|%p31, %r256, %r51, 31, -1;
	mad.lo.s32 	%r288, %r287, %r89, %r286;
	add.s32 	%r289, %r354, %r352;
	shl.b32 	%r290, %r289, 4;
	or.b32  	%r91, %r290, %r3;
	shfl.sync.down.b32	%r291|%p32, %r288, 1, 7711, -1;
	add.s32 	%r92, %r291, %r288;
	@%p15 bra 	$L__BB411_20;
	shl.b32 	%r292, %r91, 2;
	mov.u32 	%r293, _ZZ9cuda_gemmIiLi128ELi2ELi1ELi512ELi32ELi32ELi64ELi1ELi1EEviiiPT_S1_S1_iiiE3Csh;
	add.s32 	%r294, %r293, %r292;
	ld.shared.u32 	%r295, [%r294];
	add.s32 	%r296, %r295, %r92;
	st.shared.u32 	[%r294], %r296;
$L__BB411_20:
	add.s32 	%r93, %r354, 4;
	setp.lt.u32 	%p33, %r354, 12;
	mov.u32 	%r354, %r93;
	@%p33 bra 	$L__BB411_18;
	mov.b32 	%r352, 16;
	mov.pred 	%p41, 0;
	@%p1 bra 	$L__BB411_15;
	shl.b32 	%r94, %r346, 9;
	and.b32  	%r95, %r15, 3;
	setp.eq.s32 	%p35, %r95, 3;
	bar.sync 	0;
	mov.u32 	%r355, %r7;
	@%p35 bra 	$L__BB411_26;
	setp.eq.s32 	%p36, %r95, 0;
	add.s32 	%r298, %r94, %r7;
	mul.wide.s32 	%rd23, %r298, 4;
	add.s64 	%rd24, %rd1, %rd23;
	ld.shared.v4.u32 	{%r299, %r300, %r301, %r302}, [%r52];
	st.global.v4.u32 	[%rd24], {%r299, %r300, %r301, %r302};
	mov.u32 	%r355, %r14;
	@%p36 bra 	$L__BB411_26;
	setp.eq.s32 	%p37, %r95, 1;
	add.s32 	%r303, %r94, %r14;
	mul.wide.s32 	%rd25, %r303, 4;
	add.s64 	%rd26, %rd1, %rd25;
	ld.shared.v4.u32 	{%r304, %r305, %r306, %r307}, [%r53];
	st.global.v4.u32 	[%rd26], {%r304, %r305, %r306, %r307};
	mov.u32 	%r355, %r21;
	@%p37 bra 	$L__BB411_26;
	add.s32 	%r355, %r21, %r8;
	add.s32 	%r308, %r94, %r21;
	mul.wide.s32 	%rd27, %r308, 4;
	add.s64 	%rd28, %rd1, %rd27;
	shl.b32 	%r309, %r8, 2;
	add.s32 	%r310, %r53, %r309;
	ld.shared.v4.u32 	{%r311, %r312, %r313, %r314}, [%r310];
	st.global.v4.u32 	[%rd28], {%r311, %r312, %r313, %r314};
$L__BB411_26:
	setp.lt.u32 	%p38, %r15, 3;
	@%p38 bra 	$L__BB411_28;
$L__BB411_27:
	add.s32 	%r315, %r94, %r355;
	mul.wide.s32 	%rd29, %r315, 4;
	add.s64 	%rd30, %rd1, %rd29;
	shl.b32 	%r316, %r355, 2;
	mov.u32 	%r317, _ZZ9cuda_gemmIiLi128ELi2ELi1ELi512ELi32ELi32ELi64ELi1ELi1EEviiiPT_S1_S1_iiiE3Csh;
	add.s32 	%r318, %r317, %r316;
	ld.shared.v4.u32 	{%r319, %r320, %r321, %r322}, [%r318];
	st.global.v4.u32 	[%rd30], {%r319, %r320, %r321, %r322};
	add.s32 	%r323, %r355, %r8;
	add.s32 	%r324, %r94, %r323;
	mul.wide.s32 	%rd31, %r324, 4;
	add.s64 	%rd32, %rd1, %rd31;
	shl.b32 	%r325, %r8, 2;
	add.s32 	%r326, %r318, %r325;
	ld.shared.v4.u32 	{%r327, %r328, %r329, %r330}, [%r326];
	st.global.v4.u32 	[%rd32], {%r327, %r328, %r329, %r330};
	add.s32 	%r331, %r323, %r8;
	add.s32 	%r332, %r94, %r331;
	mul.wide.s32 	%rd33, %r332, 4;
	add.s64 	%rd34, %rd1, %rd33;
	add.s32 	%r333, %r326, %r325;
	ld.shared.v4.u32 	{%r334, %r335, %r336, %r337}, [%r333];
	st.global.v4.u32 	[%rd34], {%r334, %r335, %r336, %r337};
	add.s32 	%r338, %r331, %r8;
	add.s32 	%r339, %r94, %r338;
	mul.wide.s32 	%rd35, %r339, 4;
	add.s64 	%rd36, %rd1, %rd35;
	add.s32 	%r340, %r333, %r325;
	ld.shared.v4.u32 	{%r341, %r342, %r343, %r344}, [%r340];
	st.global.v4.u32 	[%rd36], {%r341, %r342, %r343, %r344};
	add.s32 	%r355, %r338, %r8;
	setp.lt.u32 	%p39, %r355, 512;
	@%p39 bra 	$L__BB411_27;
$L__BB411_28:
	add.s32 	%r346, %r346, %r5;
	shl.b32 	%r345, %r5, 1;
	setp.lt.u32 	%p40, %r346, %r345;
	@%p40 bra 	$L__BB411_2;
$L__BB411_29:
	ret;

}
	// .globl	_Z9cuda_gemmIiLi128ELi2ELi1ELi512ELi64ELi64ELi64ELi0ELi0EEviiiPT_S1_S1_iii
.visible .entry _Z9cuda_gemmIiLi128ELi2ELi1ELi512ELi64ELi64ELi64ELi0ELi0EEviiiPT_S1_S1_iii(
	.param .u32 _Z9cuda_gemmIiLi128ELi2ELi1ELi512ELi64ELi64ELi64ELi0ELi0EEviiiPT_S1_S1_iii_param_0,
	.param .u32 _Z9cuda_gemmIiLi128ELi2ELi1ELi512ELi64ELi64ELi64ELi0ELi0EEviiiPT_S1_S1_iii_param_1,
	.param .u32 _Z9cuda_gemmIiLi128ELi2ELi1ELi512ELi64ELi64ELi64ELi0ELi0EEviiiPT_S1_S1_iii_param_2,
	.param .u64 .ptr .align 1 _Z9cuda_gemmIiLi128ELi2ELi1ELi512ELi64ELi64ELi64ELi0ELi0EEviiiPT_S1_S1_iii_param_3,
	.param .u64 .ptr .align 1 _Z9cuda_gemmIiLi128ELi2ELi1ELi512ELi64ELi64ELi64ELi0ELi0EEviiiPT_S1_S1_iii_param_4,
	.param .u64 .ptr .align 1 _Z9cuda_gemmIiLi128ELi2ELi1ELi512ELi64ELi64ELi64ELi0ELi0EEviiiPT_S1_S1_iii_param_5,
	.param .u32 _Z9cuda_gemmIiLi128ELi2ELi1ELi512ELi64ELi64ELi64ELi0ELi0EEviiiPT_S1_S1_iii_param_6,
	.param .u32 _Z9cuda_gemmIiLi128ELi2ELi1ELi512ELi64ELi64ELi64ELi0ELi0EEviiiPT_S1_S1_iii_param_7,
	.param .u32 _Z9cuda_gemmIiLi128ELi2ELi1ELi512ELi64ELi64ELi64ELi0ELi0EEviiiPT_S1_S1_iii_param_8
)
.maxntid 128
{
	.reg .pred 	%p<92>;
	.reg .b16 	%rs<8>;
	.reg .b32 	%r<581>;
	.reg .b64 	%rd<28>;
	// demoted variable
	.shared .align 128 .b8 _ZZ9cuda_gemmIiLi128ELi2ELi1ELi512ELi64ELi64ELi64ELi0ELi0EEviiiPT_S1_S1_iiiE11kron_fac_sh[2112];
	// demoted variable
	.shared .align 128 .b8 _ZZ9cuda_gemmIiLi128ELi2ELi1ELi512ELi64ELi64ELi64ELi0ELi0EEviiiPT_S1_S1_iiiE3Ash[1024];
	// demoted variable
	.shared .align 128 .b8 _ZZ9cuda_gemmIiLi128ELi2ELi1ELi512ELi64ELi64ELi64ELi0ELi0EEviiiPT_S1_S1_iiiE3Csh[2048];
	ld.param.u32 	%r190, [_Z9cuda_gemmIiLi128ELi2ELi1ELi512ELi64ELi64ELi64ELi0ELi0EEviiiPT_S1_S1_iii_param_6];
	ld.param.u32 	%r191, [_Z9cuda_gemmIiLi128ELi2ELi1ELi512ELi64ELi64ELi64ELi0ELi0EEviiiPT_S1_S1_iii_param_7];
	mov.u32 	%r192, %tid.x;
	div.s32 	%r1, 512, %r191;
	min.s32 	%r193, %r1, 64;
	shl.b32 	%r2, %r193, 1;
	div.u32 	%r4, %r192, %r2;
	mul.lo.s32 	%r194, %r4, %r2;
	sub.s32 	%r195, %r192, %r194;
	shr.u32 	%r3, %r195, 1;
	mov.u32 	%r538, %ctaid.y;
	mov.u32 	%r196, %nctaid.y;
	shl.b32 	%r197, %r196, 1;
	setp.ge.u32 	%p2, %r538, %r197;
	@%p2 bra 	$L__BB412_97;
	ld.param.u64 	%rd26, [_Z9cuda_gemmIiLi128ELi2ELi1ELi512ELi64ELi64ELi64ELi0ELi0EEviiiPT_S1_S1_iii_param_4];
	ld.param.u64 	%rd25, [_Z9cuda_gemmIiLi128ELi2ELi1ELi512ELi64ELi64ELi64ELi0ELi0EEviiiPT_S1_S1_iii_param_3];
	and.b32  	%r6, %r192, 1;
	mov.u32 	%r199, %ntid.x;
	shl.b32 	%r200, %r192, 2;
	shl.b32 	%r7, %r199, 2;
	shr.u32 	%r8, %r192, 4;
	and.b32  	%r9, %r192, 15;
	mov.u32 	%r201, _ZZ9cuda_gemmIiLi128ELi2ELi1ELi512ELi64ELi64ELi64ELi0ELi0EEviiiPT_S1_S1_iiiE11kron_fac_sh;
	mad.lo.s32 	%r10, %r9, 132, %r201;
	shr.u32 	%r11, %r199, 4;
	and.b32  	%r12, %r3, 15;
	shl.b32 	%r202, %r192, 4;
	and.b32  	%r13, %r202, 16;
	min.s32 	%r14, %r190, 16;
	add.s32 	%r203, %r192, %r199;
	cvt.u16.u32 	%rs2, %r203;
	xor.b16  	%rs3, %rs2, 511;
	cvt.u16.u32 	%rs4, %r199;
	div.u16 	%rs5, %rs3, %rs4;
	add.s32 	%r204, %r200, %r7;
	max.u32 	%r205, %r204, 512;
	setp.lt.u32 	%p3, %r204, 512;
	selp.u32 	%r206, 1, 0, %p3;
	or.b32  	%r207, %r204, %r206;
	sub.s32 	%r208, %r205, %r207;
	div.u32 	%r209, %r208, %r7;
	add.s32 	%r15, %r209, %r206;
	and.b16  	%rs1, %rs5, 3;
	add.s32 	%r210, %r3, 1;
	and.b32  	%r16, %r210, 15;
	add.s32 	%r211, %r3, 2;
	and.b32  	%r17, %r211, 15;
	add.s32 	%r212, %r3, 3;
	and.b32  	%r18, %r212, 15;
	add.s32 	%r213, %r3, 4;
	and.b32  	%r19, %r213, 15;
	add.s32 	%r214, %r3, 5;
	and.b32  	%r20, %r214, 15;
	add.s32 	%r215, %r3, 6;
	and.b32  	%r21, %r215, 15;
	add.s32 	%r216, %r3, 7;
	and.b32  	%r22, %r216, 15;
	xor.b32  	%r23, %r12, 8;
	add.s32 	%r217, %r3, 9;
	and.b32  	%r24, %r217, 15;
	add.s32 	%r218, %r3, 10;
	and.b32  	%r25, %r218, 15;
	add.s32 	%r219, %r3, 11;
	and.b32  	%r26, %r219, 15;
	add.s32 	%r220, %r3, 12;
	and.b32  	%r27, %r220, 15;
	add.s32 	%r221, %r3, 13;
	and.b32  	%r28, %r221, 15;
	add.s32 	%r222, %r3, 14;
	and.b32  	%r29, %r222, 15;
	add.s32 	%r223, %r3, -1;
	and.b32  	%r30, %r223, 15;
	or.b32  	%r31, %r13, %r12;
	or.b32  	%r32, %r13, %r16;
	or.b32  	%r33, %r13, %r17;
	or.b32  	%r34, %r13, %r18;
	or.b32  	%r35, %r13, %r19;
	or.b32  	%r36, %r13, %r20;
	or.b32  	%r37, %r13, %r21;
	or.b32  	%r38, %r13, %r22;
	or.b32  	%r39, %r13, %r23;
	or.b32  	%r40, %r13, %r24;
	or.b32  	%r41, %r13, %r25;
	or.b32  	%r42, %r13, %r26;
	or.b32  	%r43, %r13, %r27;
	or.b32  	%r44, %r13, %r28;
	or.b32  	%r45, %r13, %r29;
	or.b32  	%r46, %r13, %r30;
	setp.lt.s32 	%p4, %r12, %r191;
	selp.b32 	%r224, 0, %r191, %p4;
	sub.s32 	%r47, %r12, %r224;
	add.s32 	%r225, %r12, 1;
	setp.lt.s32 	%p5, %r225, %r191;
	selp.b32 	%r226, 0, %r191, %p5;
	sub.s32 	%r48, %r225, %r226;
	add.s32 	%r227, %r12, 2;
	setp.lt.s32 	%p6, %r227, %r191;
	selp.b32 	%r228, 0, %r191, %p6;
	sub.s32 	%r49, %r227, %r228;
	add.s32 	%r229, %r12, 3;
	setp.lt.s32 	%p7, %r229, %r191;
	selp.b32 	%r230, 0, %r191, %p7;
	sub.s32 	%r50, %r229, %r230;
	add.s32 	%r231, %r12, 4;
	setp.lt.s32 	%p8, %r231, %r191;
	selp.b32 	%r232, 0, %r191, %p8;
	sub.s32 	%r51, %r231, %r232;
	add.s32 	%r233, %r12, 5;
	setp.lt.s32 	%p9, %r233, %r191;
	selp.b32 	%r234, 0, %r191, %p9;
	sub.s32 	%r52, %r233, %r234;
	add.s32 	%r235, %r12, 6;
	setp.lt.s32 	%p10, %r235, %r191;
	selp.b32 	%r236, 0, %r191, %p10;
	sub.s32 	%r53, %r235, %r236;
	add.s32 	%r237, %r12, 7;
	setp.lt.s32 	%p11, %r237, %r191;
	selp.b32 	%r238, 0, %r191, %p11;
	sub.s32 	%r54, %r237, %r238;
	add.s32 	%r239, %r12, 8;
	setp.lt.s32 	%p12, %r239, %r191;
	selp.b32 	%r240, 0, %r191, %p12;
	sub.s32 	%r55, %r239, %r240;
	add.s32 	%r241, %r12, 9;
	setp.lt.s32 	%p13, %r241, %r191;
	selp.b32 	%r242, 0, %r191, %p13;
	sub.s32 	%r56, %r241, %r242;
	add.s32 	%r243, %r12, 10;
	setp.lt.s32 	%p14, %r243, %r191;
	selp.b32 	%r244, 0, %r191, %p14;
	sub.s32 	%r57, %r243, %r244;
	add.s32 	%r245, %r12, 11;
	setp.lt.s32 	%p15, %r245, %r191;
	selp.b32 	%r246, 0, %r191, %p15;
	sub.s32 	%r58, %r245, %r246;
	add.s32 	%r247, %r12, 12;
	setp.lt.s32 	%p16, %r247, %r191;
	selp.b32 	%r248, 0, %r191, %p16;
	sub.s32 	%r59, %r247, %r248;
	add.s32 	%r249, %r12, 13;
	setp.lt.s32 	%p17, %r249, %r191;
	selp.b32 	%r250, 0, %r191, %p17;
	sub.s32 	%r60, %r249, %r250;
	add.s32 	%r251, %r12, 14;
	setp.lt.s32 	%p18, %r251, %r191;
	selp.b32 	%r252, 0, %r191, %p18;
	sub.s32 	%r61, %r251, %r252;
	add.s32 	%r253, %r12, 15;
	setp.lt.s32 	%p19, %r253, %r191;
	selp.b32 	%r254, 0, %r191, %p19;
	sub.s32 	%r62, %r253, %r254;
	cvt.u16.u32 	%rs6, %r2;
	div.s16 	%rs7, 128, %rs6;
	cvt.s32.s16 	%r63, %rs7;
	and.b32  	%r64, %r192, 31;
	cvta.to.global.u64 	%rd1, %rd26;
	cvta.to.global.u64 	%rd2, %rd25;
	shl.b32 	%r359, %r64, 2;
	shl.b32 	%r362, %r31, 2;
	shl.b32 	%r365, %r32, 2;
	shl.b32 	%r368, %r33, 2;
	shl.b32 	%r371, %r34, 2;
	shl.b32 	%r374, %r35, 2;
	shl.b32 	%r377, %r36, 2;
	shl.b32 	%r380, %r37, 2;
	shl.b32 	%r383, %r38, 2;
	shl.b32 	%r386, %r39, 2;
	shl.b32 	%r389, %r40, 2;
	shl.b32 	%r392, %r41, 2;
	shl.b32 	%r395, %r42, 2;
	shl.b32 	%r398, %r43, 2;
	shl.b32 	%r401, %r44, 2;
	shl.b32 	%r404, %r45, 2;
	shl.b32 	%r407, %r46, 2;
$L__BB412_2:
	mov.u32 	%r66, %tid.x;
	setp.eq.s16 	%p20, %rs1, 2;
	mov.u32 	%r539, %r66;
	@%p20 bra 	$L__BB412_6;
	mov.u32 	%r255, %ntid.x;
	add.s32 	%r539, %r66, %r255;
	setp.eq.s16 	%p21, %rs1, 3;
	shl.b32 	%r256, %r66, 2;
	mov.u32 	%r257, _ZZ9cuda_gemmIiLi128ELi2ELi1ELi512ELi64ELi64ELi64ELi0ELi0EEviiiPT_S1_S1_iiiE3Csh;
	add.s32 	%r258, %r257, %r256;
	mov.b32 	%r259, 0;
	st.shared.u32 	[%r258], %r259;
	@%p21 bra 	$L__BB412_6;
	add.s32 	%r261, %r66, %r255;
	add.s32 	%r539, %r261, %r255;
	setp.eq.s16 	%p22, %rs1, 0;
	add.s32 	%r265, %r258, %r7;
	mov.b32 	%r266, 0;
	st.shared.u32 	[%r265], %r266;
	@%p22 bra 	$L__BB412_6;
	add.s32 	%r539, %r539, %r255;
	mov.u32 	%r269, _ZZ9cuda_gemmIiLi128ELi2ELi1ELi512ELi64ELi64ELi64ELi0ELi0EEviiiPT_S1_S1_iiiE3Csh;
	add.s32 	%r270, %r269, %r256;
	add.s32 	%r271, %r270, %r7;
	add.s32 	%r272, %r271, %r7;
	mov.b32 	%r273, 0;
	st.shared.u32 	[%r272], %r273;
$L__BB412_6:
	shl.b32 	%r274, %r539, 2;
	mov.u32 	%r275, _ZZ9cuda_gemmIiLi128ELi2ELi1ELi512ELi64ELi64ELi64ELi0ELi0EEviiiPT_S1_S1_iiiE3Csh;
	add.s32 	%r540, %r275, %r274;
$L__BB412_7:
	mov.b32 	%r276, 0;
	st.shared.u32 	[%r540], %r276;
	add.s32 	%r277, %r540, %r7;
	st.shared.u32 	[%r277], %r276;
	mov.u32 	%r278, %ntid.x;
	shl.b32 	%r279, %r278, 3;
	add.s32 	%r280, %r540, %r279;
	st.shared.u32 	[%r280], %r276;
	mad.lo.s32 	%r281, %r278, 12, %r540;
	st.shared.u32 	[%r281], %r276;
	add.s32 	%r539, %r539, %r7;
	shl.b32 	%r282, %r278, 4;
	add.s32 	%r540, %r540, %r282;
	setp.lt.u32 	%p23, %r539, 512;
	@%p23 bra 	$L__BB412_7;
	mov.b32 	%r542, 0;
	mov.pred 	%p91, -1;
$L__BB412_9:
	mov.pred 	%p1, %p91;
	mov.u32 	%r284, %ctaid.z;
	shl.b32 	%r77, %r284, 6;
	mov.u32 	%r78, %tid.x;
	setp.gt.u32 	%p25, %r78, 63;
	@%p25 bra 	$L__BB412_12;
	ld.param.u32 	%r536, [_Z9cuda_gemmIiLi128ELi2ELi1ELi512ELi64ELi64ELi64ELi0ELi0EEviiiPT_S1_S1_iii_param_2];
	shl.b32 	%r543, %r78, 2;
	mov.u32 	%r285, %ctaid.x;
	shl.b32 	%r286, %r285, 9;
	add.s32 	%r287, %r77, %r286;
	mad.lo.s32 	%r288, %r538, %r536, %r287;
	add.s32 	%r80, %r288, %r542;
$L__BB412_11:
	shr.u32 	%r289, %r543, 5;
	and.b32  	%r290, %r543, 28;
	add.s32 	%r291, %r80, %r290;
	mad.lo.s32 	%r292, %r289, %r191, %r291;
	mul.wide.s32 	%rd7, %r292, 4;
	add.s64 	%rd8, %rd2, %rd7;
	ld.global.v4.u32 	{%r293, %r294, %r295, %r296}, [%rd8];
	shl.b32 	%r297, %r543, 2;
	mov.u32 	%r298, _ZZ9cuda_gemmIiLi128ELi2ELi1ELi512ELi64ELi64ELi64ELi0ELi0EEviiiPT_S1_S1_iiiE3Ash;
	add.s32 	%r299, %r298, %r297;
	st.shared.v4.u32 	[%r299], {%r293, %r294, %r295, %r296};
	add.s32 	%r543, %r543, %r7;
	setp.lt.u32 	%p26, %r543, 256;
	@%p26 bra 	$L__BB412_11;
$L__BB412_12:
	add.s32 	%r81, %r542, %r77;
	mov.b32 	%r544, 0;
$L__BB412_13:
	mov.u32 	%r84, %r544;
	add.s32 	%r85, %r84, %r9;
	mov.u32 	%r545, %r8;
$L__BB412_14:
	add.s32 	%r301, %r81, %r545;
	mad.lo.s32 	%r302, %r301, %r190, %r85;
	mul.wide.s32 	%rd9, %r302, 4;
	add.s64 	%rd10, %rd1, %rd9;
	ld.global.u32 	%r303, [%rd10];
	shl.b32 	%r304, %r545, 2;
	add.s32 	%r305, %r10, %r304;
	st.shared.u32 	[%r305], %r303;
	add.s32 	%r545, %r545, %r11;
	setp.lt.u32 	%p27, %r545, 32;
	@%p27 bra 	$L__BB412_14;
	setp.lt.s32 	%p28, %r1, 1;
	bar.sync 	0;
	@%p28 bra 	$L__BB412_88;
	mov.b32 	%r546, 0;
$L__BB412_17:
	setp.ge.s32 	%p29, %r4, %r14;
	add.s32 	%r89, %r546, %r3;
	shl.b32 	%r307, %r89, 5;
	or.b32  	%r308, %r307, %r13;
	add.s32 	%r309, %r308, %r12;
	shl.b32 	%r310, %r309, 2;
	mov.u32 	%r311, _ZZ9cuda_gemmIiLi128ELi2ELi1ELi512ELi64ELi64ELi64ELi0ELi0EEviiiPT_S1_S1_iiiE3Ash;
	add.s32 	%r312, %r311, %r310;
	ld.shared.u32 	%r90, [%r312];
	add.s32 	%r313, %r308, %r16;
	shl.b32 	%r314, %r313, 2;
	add.s32 	%r315, %r311, %r314;
	ld.shared.u32 	%r91, [%r315];
	add.s32 	%r316, %r308, %r17;
	shl.b32 	%r317, %r316, 2;
	add.s32 	%r318, %r311, %r317;
	ld.shared.u32 	%r92, [%r318];
	add.s32 	%r319, %r308, %r18;
	shl.b32 	%r320, %r319, 2;
	add.s32 	%r321, %r311, %r320;
	ld.shared.u32 	%r93, [%r321];
	add.s32 	%r322, %r308, %r19;
	shl.b32 	%r323, %r322, 2;
	add.s32 	%r324, %r311, %r323;
	ld.shared.u32 	%r94, [%r324];
	add.s32 	%r325, %r308, %r20;
	shl.b32 	%r326, %r325, 2;
	add.s32 	%r327, %r311, %r326;
	ld.shared.u32 	%r95, [%r327];
	add.s32 	%r328, %r308, %r21;
	shl.b32 	%r329, %r328, 2;
	add.s32 	%r330, %r311, %r329;
	ld.shared.u32 	%r96, [%r330];
	add.s32 	%r331, %r308, %r22;
	shl.b32 	%r332, %r331, 2;
	add.s32 	%r333, %r311, %r332;
	ld.shared.u32 	%r97, [%r333];
	add.s32 	%r334, %r308, %r23;
	shl.b32 	%r335, %r334, 2;
	add.s32 	%r336, %r311, %r335;
	ld.shared.u32 	%r98, [%r336];
	add.s32 	%r337, %r308, %r24;
	shl.b32 	%r338, %r337, 2;
	add.s32 	%r339, %r311, %r338;
	ld.shared.u32 	%r99, [%r339];
	add.s32 	%r340, %r308, %r25;
	shl.b32 	%r341, %r340, 2;
	add.s32 	%r342, %r311, %r341;
	ld.shared.u32 	%r100, [%r342];
	add.s32 	%r343, %r308, %r26;
	shl.b32 	%r344, %r343, 2;
	add.s32 	%r345, %r311, %r344;
	ld.shared.u32 	%r101, [%r345];
	add.s32 	%r346, %r308, %r27;
	shl.b32 	%r347, %r346, 2;
	add.s32 	%r348, %r311, %r347;
	ld.shared.u32 	%r102, [%r348];
	add.s32 	%r349, %r308, %r28;
	shl.b32 	%r350, %r349, 2;
	add.s32 	%r351, %r311, %r350;
	ld.shared.u32 	%r103, [%r351];
	add.s32 	%r352, %r308, %r29;
	shl.b32 	%r353, %r352, 2;
	add.s32 	%r354, %r311, %r353;
	ld.shared.u32 	%r104, [%r354];
	add.s32 	%r355, %r308, %r30;
	shl.b32 	%r356, %r355, 2;
	add.s32 	%r357, %r311, %r356;
	ld.shared.u32 	%r105, [%r357];
	@%p29 bra 	$L__BB412_87;
	mov.u32 	%r547, %r4;
$L__BB412_19:
	setp.gt.u32 	%p30, %r191, 64;
	mov.u32 	%r358, _ZZ9cuda_gemmIiLi128ELi2ELi1ELi512ELi64ELi64ELi64ELi0ELi0EEviiiPT_S1_S1_iiiE11kron_fac_sh;
	mad.lo.s32 	%r107, %r547, 132, %r358;
	add.s32 	%r360, %r107, %r359;
	ld.shared.u32 	%r108, [%r360];
	@%p30 bra 	$L__BB412_52;
	setp.eq.s32 	%p47, %r191, 0;
	mov.b32 	%r549, 0;
	@%p47 bra 	$L__BB412_22;
	shfl.sync.idx.b32	%r411|%p48, %r108, %r47, 31, -1;
	mul.lo.s32 	%r549, %r411, %r90;
$L__BB412_22:
	setp.lt.s32 	%p49, %r191, 2;
	@%p49 bra 	$L__BB412_24;
	shfl.sync.idx.b32	%r412|%p50, %r108, %r48, 31, -1;
	mad.lo.s32 	%r549, %r412, %r91, %r549;
$L__BB412_24:
	setp.lt.s32 	%p51, %r191, 3;
	@%p51 bra 	$L__BB412_26;
	shfl.sync.idx.b32	%r413|%p52, %r108, %r49, 31, -1;
	mad.lo.s32 	%r549, %r413, %r92, %r549;
$L__BB412_26:
	setp.lt.s32 	%p53, %r191, 4;
	@%p53 bra 	$L__BB412_28;
	shfl.sync.idx.b32	%r414|%p54, %r108, %r50, 31, -1;
	mad.lo.s32 	%r549, %r414, %r93, %r549;
$L__BB412_28:
	setp.lt.s32 	%p55, %r191, 5;
	@%p55 bra 	$L__BB412_30;
	shfl.sync.idx.b32	%r415|%p56, %r108, %r51, 31, -1;
	mad.lo.s32 	%r549, %r415, %r94, %r549;
$L__BB412_30:
	setp.lt.s32 	%p57, %r191, 6;
	@%p57 bra 	$L__BB412_32;
	shfl.sync.idx.b32	%r416|%p58, %r108, %r52, 31, -1;
	mad.lo.s32 	%r549, %r416, %r95, %r549;
$L__BB412_32:
	setp.lt.s32 	%p59, %r191, 7;
	@%p59 bra 	$L__BB412_34;
	shfl.sync.idx.b32	%r417|%p60, %r108, %r53, 31, -1;
	mad.lo.s32 	%r549, %r417, %r96, %r549;
$L__BB412_34:
	setp.lt.s32 	%p61, %r191, 8;
	@%p61 bra 	$L__BB412_36;
	shfl.sync.idx.b32	%r418|%p62, %r108, %r54, 31, -1;
	mad.lo.s32 	%r549, %r418, %r97, %r549;
$L__BB412_36:
	setp.lt.s32 	%p63, %r191, 9;
	@%p63 bra 	$L__BB412_38;
	shfl.sync.idx.b32	%r419|%p64, %r108, %r55, 31, -1;
	mad.lo.s32 	%r549, %r419, %r98, %r549;
$L__BB412_38:
	setp.lt.s32 	%p65, %r191, 10;
	@%p65 bra 	$L__BB412_40;
	shfl.sync.idx.b32	%r420|%p66, %r108, %r56, 31, -1;
	mad.lo.s32 	%r549, %r420, %r99, %r549;
$L__BB412_40:
	setp.lt.s32 	%p67, %r191, 11;
	@%p67 bra 	$L__BB412_42;
	shfl.sync.idx.b32	%r421|%p68, %r108, %r57, 31, -1;
	mad.lo.s32 	%r549, %r421, %r100, %r549;
$L__BB412_42:
	setp.lt.s32 	%p69, %r191, 12;
	@%p69 bra 	$L__BB412_44;
	shfl.sync.idx.b32	%r422|%p70, %r108, %r58, 31, -1;
	mad.lo.s32 	%r549, %r422, %r101, %r549;
$L__BB412_44:
	setp.lt.s32 	%p71, %r191, 13;
	@%p71 bra 	$L__BB412_46;
	shfl.sync.idx.b32	%r423|%p72, %r108, %r59, 31, -1;
	mad.lo.s32 	%r549, %r423, %r102, %r549;
$L__BB412_46:
	setp.lt.s32 	%p73, %r191, 14;
	@%p73 bra 	$L__BB412_48;
	shfl.sync.idx.b32	%r424|%p74, %r108, %r60, 31, -1;
	mad.lo.s32 	%r549, %r424, %r103, %r549;
$L__BB412_48:
	setp.lt.s32 	%p75, %r191, 15;
	@%p75 bra 	$L__BB412_50;
	shfl.sync.idx.b32	%r425|%p76, %r108, %r61, 31, -1;
	mad.lo.s32 	%r549, %r425, %r104, %r549;
$L__BB412_50:
	setp.lt.s32 	%p77, %r191, 16;
	@%p77 bra 	$L__BB412_84;
	shfl.sync.idx.b32	%r426|%p78, %r108, %r62, 31, -1;
	mad.lo.s32 	%r549, %r426, %r105, %r549;
	bra.uni 	$L__BB412_84;
$L__BB412_52:
	setp.lt.s32 	%p31, %r191, 1;
	mov.b32 	%r549, 0;
	@%p31 bra 	$L__BB412_54;
	add.s32 	%r363, %r107, %r362;
	ld.shared.u32 	%r364, [%r363];
	mul.lo.s32 	%r549, %r364, %r90;
$L__BB412_54:
	setp.lt.s32 	%p32, %r191, 2;
	@%p32 bra 	$L__BB412_56;
	add.s32 	%r366, %r107, %r365;
	ld.shared.u32 	%r367, [%r366];
	mad.lo.s32 	%r549, %r367, %r91, %r549;
$L__BB412_56:
	setp.lt.s32 	%p33, %r191, 3;
	@%p33 bra 	$L__BB412_58;
	add.s32 	%r369, %r107, %r368;
	ld.shared.u32 	%r370, [%r369];
	mad.lo.s32 	%r549, %r370, %r92, %r549;
$L__BB412_58:
	setp.lt.s32 	%p34, %r191, 4;
	@%p34 bra 	$L__BB412_60;
	add.s32 	%r372, %r107, %r371;
	ld.shared.u32 	%r373, [%r372];
	mad.lo.s32 	%r549, %r373, %r93, %r549;
$L__BB412_60:
	setp.lt.s32 	%p35, %r191, 5;
	@%p35 bra 	$L__BB412_62;
	add.s32 	%r375, %r107, %r374;
	ld.shared.u32 	%r376, [%r375];
	mad.lo.s32 	%r549, %r376, %r94, %r549;
$L__BB412_62:
	setp.lt.s32 	%p36, %r191, 6;
	@%p36 bra 	$L__BB412_64;
	add.s32 	%r378, %r107, %r377;
	ld.shared.u32 	%r379, [%r378];
	mad.lo.s32 	%r549, %r379, %r95, %r549;
$L__BB412_64:
	setp.lt.s32 	%p37, %r191, 7;
	@%p37 bra 	$L__BB412_66;
	add.s32 	%r381, %r107, %r380;
	ld.shared.u32 	%r382, [%r381];
	mad.lo.s32 	%r549, %r382, %r96, %r549;
$L__BB412_66:
	setp.lt.s32 	%p38, %r191, 8;
	@%p38 bra 	$L__BB412_68;
	add.s32 	%r384, %r107, %r383;
	ld.shared.u32 	%r385, [%r384];
	mad.lo.s32 	%r549, %r385, %r97, %r549;
$L__BB412_68:
	setp.lt.s32 	%p39, %r191, 9;
	@%p39 bra 	$L__BB412_70;
	add.s32 	%r387, %r107, %r386;
	ld.shared.u32 	%r388, [%r387];
	mad.lo.s32 	%r549, %r388, %r98, %r549;
$L__BB412_70:
	setp.lt.s32 	%p40, %r191, 10;
	@%p40 bra 	$L__BB412_72;
	add.s32 	%r390, %r107, %r389;
	ld.shared.u32 	%r391, [%r390];
	mad.lo.s32 	%r549, %r391, %r99, %r549;
$L__BB412_72:
	setp.lt.s32 	%p41, %r191, 11;
	@%p41 bra 	$L__BB412_74;
	add.s32 	%r393, %r107, %r392;
	ld.shared.u32 	%r394, [%r393];
	mad.lo.s32 	%r549, %r394, %r100, %r549;
$L__BB412_74:
	setp.lt.s32 	%p42, %r191, 12;
	@%p42 bra 	$L__BB412_76;
	add.s32 	%r396, %r107, %r395;
	ld.shared.u32 	%r397, [%r396];
	mad.lo.s32 	%r549, %r397, %r101, %r549;
$L__BB412_76:
	setp.lt.s32 	%p43, %r191, 13;
	@%p43 bra 	$L__BB412_78;
	add.s32 	%r399, %r107, %r398;
	ld.shared.u32 	%r400, [%r399];
	mad.lo.s32 	%r549, %r400, %r102, %r549;
$L__BB412_78:
	setp.lt.s32 	%p44, %r191, 14;
	@%p44 bra 	$L__BB412_80;
	add.s32 	%r402, %r107, %r401;
	ld.shared.u32 	%r403, [%r402];
	mad.lo.s32 	%r549, %r403, %r103, %r549;
$L__BB412_80:
	setp.lt.s32 	%p45, %r191, 15;
	@%p45 bra 	$L__BB412_82;
	add.s32 	%r405, %r107, %r404;
	ld.shared.u32 	%r406, [%r405];
	mad.lo.s32 	%r549, %r406, %r104, %r549;
$L__BB412_82:
	setp.lt.s32 	%p46, %r191, 16;
	@%p46 bra 	$L__BB412_84;
	add.s32 	%r408, %r107, %r407;
	ld.shared.u32 	%r409, [%r408];
	mad.lo.s32 	%r549, %r409, %r105, %r549;
$L__BB412_84:
	setp.ne.s32 	%p79, %r6, 0;
	add.s32 	%r427, %r547, %r84;
	mad.lo.s32 	%r172, %r427, %r1, %r89;
	shfl.sync.down.b32	%r428|%p80, %r549, 1, 7711, -1;
	add.s32 	%r173, %r428, %r549;
	@%p79 bra 	$L__BB412_86;
	shl.b32 	%r429, %r172, 2;
	mov.u32 	%r430, _ZZ9cuda_gemmIiLi128ELi2ELi1ELi512ELi64ELi64ELi64ELi0ELi0EEviiiPT_S1_S1_iiiE3Csh;
	add.s32 	%r431, %r430, %r429;
	ld.shared.u32 	%r432, [%r431];
	add.s32 	%r433, %r432, %r173;
	st.shared.u32 	[%r431], %r433;
$L__BB412_86:
	add.s32 	%r547, %r547, %r63;
	setp.lt.s32 	%p81, %r547, %r14;
	@%p81 bra 	$L__BB412_19;
$L__BB412_87:
	add.s32 	%r546, %r546, %r2;
	setp.lt.s32 	%p82, %r546, %r1;
	@%p82 bra 	$L__BB412_17;
$L__BB412_88:
	add.s32 	%r544, %r84, 16;
	setp.lt.u32 	%p83, %r84, 48;
	@%p83 bra 	$L__BB412_13;
	mov.b32 	%r542, 32;
	mov.pred 	%p91, 0;
	@%p1 bra 	$L__BB412_9;
	ld.param.u64 	%rd27, [_Z9cuda_gemmIiLi128ELi2ELi1ELi512ELi64ELi64ELi64ELi0ELi0EEviiiPT_S1_S1_iii_param_5];
	ld.param.u32 	%r537, [_Z9cuda_gemmIiLi128ELi2ELi1ELi512ELi64ELi64ELi64ELi0ELi0EEviiiPT_S1_S1_iii_param_2];
	ld.param.u32 	%r535, [_Z9cuda_gemmIiLi128ELi2ELi1ELi512ELi64ELi64ELi64ELi0ELi0EEviiiPT_S1_S1_iii_param_1];
	cvta.to.global.u64 	%rd3, %rd27;
	mov.u32 	%r177, %tid.x;
	shl.b32 	%r178, %r177, 2;
	and.b32  	%r435, %r15, 3;
	setp.eq.s32 	%p85, %r435, 3;
	bar.sync 	0;
	mov.u32 	%r436, %ctaid.x;
	mul.lo.s32 	%r437, %r1, %r436;
	mad.lo.s32 	%r179, %r538, %r535, %r437;
	div.s32 	%r180, %r537, %r191;
	mov.u32 	%r579, %r178;
	@%p85 bra 	$L__BB412_94;
	add.s32 	%r579, %r178, %r7;
	and.b32  	%r438, %r15, 3;
	setp.eq.s32 	%p86, %r438, 0;
	div.s32 	%r439, %r178, %r1;
	mad.lo.s32 	%r440, %r180, %r439, %r179;
	mul.lo.s32 	%r441, %r439, %r1;
	sub.s32 	%r442, %r178, %r441;
	add.s32 	%r443, %r440, %r442;
	mul.wide.s32 	%rd11, %r443, 4;
	add.s64 	%rd12, %rd3, %rd11;
	shl.b32 	%r444, %r177, 2;
	mov.u32 	%r445, _ZZ9cuda_gemmIiLi128ELi2ELi1ELi512ELi64ELi64ELi64ELi0ELi0EEviiiPT_S1_S1_iiiE3Csh;
	add.s32 	%r446, %r445, %r444;
	mad.lo.s32 	%r447, %r177, 12, %r446;
	ld.shared.v4.u32 	{%r448, %r449, %r450, %r451}, [%r447];
	st.global.v4.u32 	[%rd12], {%r448, %r449, %r450, %r451};
	@%p86 bra 	$L__BB412_94;
	add.s32 	%r452, %r178, %r7;
	add.s32 	%r579, %r452, %r7;
	and.b32  	%r453, %r15, 3;
	setp.eq.s32 	%p87, %r453, 1;
	div.s32 	%r454, %r452, %r1;
	mad.lo.s32 	%r455, %r180, %r454, %r179;
	mul.lo.s32 	%r456, %r454, %r1;
	sub.s32 	%r457, %r452, %r456;
	add.s32 	%r458, %r455, %r457;
	mul.wide.s32 	%rd13, %r458, 4;
	add.s64 	%rd14, %rd3, %rd13;
	shl.b32 	%r459, %r177, 2;
	mov.u32 	%r460, _ZZ9cuda_gemmIiLi128ELi2ELi1ELi512ELi64ELi64ELi64ELi0ELi0EEviiiPT_S1_S1_iiiE3Csh;
	add.s32 	%r461, %r460, %r459;
	mad.lo.s32 	%r462, %r177, 12, %r461;
	shl.b32 	%r463, %r7, 2;
	add.s32 	%r464, %r462, %r463;
	ld.shared.v4.u32 	{%r465, %r466, %r467, %r468}, [%r464];
	st.global.v4.u32 	[%rd14], {%r465, %r466, %r467, %r468};
	@%p87 bra 	$L__BB412_94;
	add.s32 	%r469, %r178, %r7;
	add.s32 	%r470, %r469, %r7;
	add.s32 	%r579, %r470, %r7;
	div.s32 	%r471, %r470, %r1;
	mad.lo.s32 	%r472, %r180, %r471, %r179;
	mul.lo.s32 	%r473, %r471, %r1;
	sub.s32 	%r474, %r470, %r473;
	add.s32 	%r475, %r472, %r474;
	mul.wide.s32 	%rd15, %r475, 4;
	add.s64 	%rd16, %rd3, %rd15;
	shl.b32 	%r476, %r177, 2;
	mov.u32 	%r477, _ZZ9cuda_gemmIiLi128ELi2ELi1ELi512ELi64ELi64ELi64ELi0ELi0EEviiiPT_S1_S1_iiiE3Csh;
	add.s32 	%r478, %r477, %r476;
	mad.lo.s32 	%r479, %r177, 12, %r478;
	shl.b32 	%r480, %r7, 2;
	add.s32 	%r481, %r479, %r480;
	add.s32 	%r482, %r481, %r480;
	ld.shared.v4.u32 	{%r483, %r484, %r485, %r486}, [%r482];
	st.global.v4.u32 	[%rd16], {%r483, %r484, %r485, %r486};
$L__BB412_94:
	setp.lt.u32 	%p88, %r15, 3;
	@%p88 bra 	$L__BB412_96;
$L__BB412_95:
	div.s32 	%r487, %r579, %r1;
	mad.lo.s32 	%r488, %r180, %r487, %r179;
	mul.lo.s32 	%r489, %r487, %r1;
	sub.s32 	%r490, %r579, %r489;
	add.s32 	%r491, %r488, %r490;
	mul.wide.s32 	%rd17, %r491, 4;
	add.s64 	%rd18, %rd3, %rd17;
	shl.b32 	%r492, %r579, 2;
	mov.u32 	%r493, _ZZ9cuda_gemmIiLi128ELi2ELi1ELi512ELi64ELi64ELi64ELi0ELi0EEviiiPT_S1_S1_iiiE3Csh;
	add.s32 	%r494, %r493, %r492;
	ld.shared.v4.u32 	{%r495, %r496, %r497, %r498}, [%r494];
	st.global.v4.u32 	[%rd18], {%r495, %r496, %r497, %r498};
	add.s32 	%r499, %r579, %r7;
	div.s32 	%r500, %r499, %r1;
	mad.lo.s32 	%r501, %r180, %r500, %r179;
	mul.lo.s32 	%r502, %r500, %r1;
	sub.s32 	%r503, %r499, %r502;
	add.s32 	%r504, %r501, %r503;
	mul.wide.s32 	%rd19, %r504, 4;
	add.s64 	%rd20, %rd3, %rd19;
	shl.b32 	%r505, %r7, 2;
	add.s32 	%r506, %r494, %r505;
	ld.shared.v4.u32 	{%r507, %r508, %r509, %r510}, [%r506];
	st.global.v4.u32 	[%rd20], {%r507, %r508, %r509, %r510};
	add.s32 	%r511, %r499, %r7;
	div.s32 	%r512, %r511, %r1;
	mad.lo.s32 	%r513, %r180, %r512, %r179;
	mul.lo.s32 	%r514, %r512, %r1;
	sub.s32 	%r515, %r511, %r514;
	add.s32 	%r516, %r513, %r515;
	mul.wide.s32 	%rd21, %r516, 4;
	add.s64 	%rd22, %rd3, %rd21;
	add.s32 	%r517, %r506, %r505;
	ld.shared.v4.u32 	{%r518, %r519, %r520, %r521}, [%r517];
	st.global.v4.u32 	[%rd22], {%r518, %r519, %r520, %r521};
	add.s32 	%r522, %r511, %r7;
	div.s32 	%r523, %r522, %r1;
	mad.lo.s32 	%r524, %r180, %r523, %r179;
	mul.lo.s32 	%r525, %r523, %r1;
	sub.s32 	%r526, %r522, %r525;
	add.s32 	%r527, %r524, %r526;
	mul.wide.s32 	%rd23, %r527, 4;
	add.s64 	%rd24, %rd3, %rd23;
	add.s32 	%r528, %r517, %r505;
	ld.shared.v4.u32 	{%r529, %r530, %r531, %r532}, [%r528];
	st.global.v4.u32 	[%rd24], {%r529, %r530, %r531, %r532};
	add.s32 	%r579, %r522, %r7;
	setp.lt.u32 	%p89, %r579, 512;
	@%p89 bra 	$L__BB412_95;
$L__BB412_96:
	mov.u32 	%r533, %nctaid.y;
	add.s32 	%r538, %r538, %r533;
	shl.b32 	%r534, %r533, 1;
	setp.lt.u32 	%p90, %r538, %r534;
	@%p90 bra 	$L__BB412_2;
$L__BB412_97:
	ret;

}
	// .globl	_Z9cuda_gemmIiLi128ELi2ELi1ELi512ELi64ELi64ELi64ELi0ELi1EEviiiPT_S1_S1_iii
.visible .entry _Z9cuda_gemmIiLi128ELi2ELi1ELi512ELi64ELi64ELi64ELi0ELi1EEviiiPT_S1_S1_iii(
	.param .u32 _Z9cuda_gemmIiLi128ELi2ELi1ELi512ELi64ELi64ELi64ELi0ELi1EEviiiPT_S1_S1_iii_param_0,
	.param .u32 _Z9cuda_gemmIiLi128ELi2ELi1ELi512ELi64ELi64ELi64ELi0ELi1EEviiiPT_S1_S1_iii_param_1,
	.param .u32 _Z9cuda_gemmIiLi128ELi2ELi1ELi512ELi64ELi64ELi64ELi0ELi1EEviiiPT_S1_S1_iii_param_2,
	.param .u64 .ptr .align 1 _Z9cuda_gemmIiLi128ELi2ELi1ELi512ELi64ELi64ELi64ELi0ELi1EEviiiPT_S1_S1_iii_param_3,
	.param .u64 .ptr .align 1 _Z9cuda_gemmIiLi128ELi2ELi1ELi512ELi64ELi64ELi64ELi0ELi1EEviiiPT_S1_S1_iii_param_4,
	.param .u64 .ptr .align 1 _Z9cuda_gemmIiLi128ELi2ELi1ELi512ELi64ELi64ELi64ELi0ELi1EEviiiPT_S1_S1_iii_param_5,
	.param .u32 _Z9cuda_gemmIiLi128ELi2ELi1ELi512ELi64ELi64ELi64ELi0ELi1EEviiiPT_S1_S1_iii_param_6,
	.param .u32 _Z9cuda_gemmIiLi128ELi2ELi1ELi512ELi64ELi64ELi64ELi0ELi1EEviiiPT_S1_S1_iii_param_7,
	.param .u32 _Z9cuda_gemmIiLi128ELi2ELi1ELi512ELi64ELi64ELi64ELi0ELi1EEviiiPT_S1_S1_iii_param_8
)
.maxntid 128
{
	.reg .pred 	%p<40>;
	.reg .b16 	%rs<6>;
	.reg .b32 	%r<315>;
	.reg .b64 	%rd<25>;
	// demoted variable
	.shared .align 128 .b8 _ZZ9cuda_gemmIiLi128ELi2ELi1ELi512ELi64ELi64ELi64ELi0ELi1EEviiiPT_S1_S1_iiiE11kron_fac_sh[2112];
	// demoted variable
	.shared .align 128 .b8 _ZZ9cuda_gemmIiLi128ELi2ELi1ELi512ELi64ELi64ELi64ELi0ELi1EEviiiPT_S1_S1_iiiE3Ash[1024];
	// demoted variable
	.shared .align 128 .b8 _ZZ9cuda_gemmIiLi128ELi2ELi1ELi512ELi64ELi64ELi64ELi0ELi1EEviiiPT_S1_S1_iiiE3Csh[2048];
	ld.param.u64 	%rd4, [_Z9cuda_gemmIiLi128ELi2ELi1ELi512ELi64ELi64ELi64ELi0ELi1EEviiiPT_S1_S1_iii_param_3];
	ld.param.u64 	%rd5, [_Z9cuda_gemmIiLi128ELi2ELi1ELi512ELi64ELi64ELi64ELi0ELi1EEviiiPT_S1_S1_iii_param_4];
	ld.param.u64 	%rd6, [_Z9cuda_gemmIiLi128ELi2ELi1ELi512ELi64ELi64ELi64ELi0ELi1EEviiiPT_S1_S1_iii_param_5];
	cvta.to.global.u64 	%rd1, %rd6;
	mov.u32 	%r1, %tid.x;
	mov.u32 	%r2, %ctaid.z;
	shr.u32 	%r99, %r1, 1;
	and.b32  	%r3, %r99, 7;
	shr.u32 	%r4, %r1, 4;
	mov.u32 	%r304, %ctaid.y;
	mov.u32 	%r6, %nctaid.y;
	shl.b32 	%r100, %r6, 1;
	setp.ge.u32 	%p2, %r304, %r100;
	@%p2 bra 	$L__BB413_28;
	ld.param.u32 	%r302, [_Z9cuda_gemmIiLi128ELi2ELi1ELi512ELi64ELi64ELi64ELi0ELi1EEviiiPT_S1_S1_iii_param_2];
	and.b32  	%r7, %r1, 1;
	mov.u32 	%r101, %ntid.x;
	shl.b32 	%r8, %r1, 2;
	shl.b32 	%r9, %r101, 2;
	and.b32  	%r10, %r1, 15;
	mov.u32 	%r102, _ZZ9cuda_gemmIiLi128ELi2ELi1ELi512ELi64ELi64ELi64ELi0ELi1EEviiiPT_S1_S1_iiiE11kron_fac_sh;
	mad.lo.s32 	%r11, %r10, 132, %r102;
	shr.u32 	%r12, %r101, 4;
	shl.b32 	%r103, %r1, 4;
	and.b32  	%r104, %r103, 16;
	shl.b32 	%r105, %r3, 5;
	or.b32  	%r106, %r105, %r104;
	and.b32  	%r107, %r8, 124;
	add.s32 	%r13, %r102, %r107;
	shr.s32 	%r108, %r302, 31;
	shr.u32 	%r109, %r108, 26;
	add.s32 	%r110, %r302, %r109;
	shr.s32 	%r14, %r110, 6;
	add.s32 	%r15, %r1, %r101;
	cvt.u16.u32 	%rs2, %r15;
	xor.b16  	%rs3, %rs2, 511;
	cvt.u16.u32 	%rs4, %r101;
	div.u16 	%rs5, %rs3, %rs4;
	add.s32 	%r16, %r8, %r9;
	max.u32 	%r111, %r16, 512;
	setp.lt.u32 	%p3, %r16, 512;
	selp.u32 	%r112, 1, 0, %p3;
	or.b32  	%r113, %r16, %r112;
	sub.s32 	%r114, %r111, %r113;
	div.u32 	%r115, %r114, %r9;
	add.s32 	%r17, %r115, %r112;
	and.b16  	%rs1, %rs5, 3;
	mov.u32 	%r116, _ZZ9cuda_gemmIiLi128ELi2ELi1ELi512ELi64ELi64ELi64ELi0ELi1EEviiiPT_S1_S1_iiiE3Csh;
	add.s32 	%r18, %r116, %r8;
	add.s32 	%r19, %r18, %r9;
	add.s32 	%r20, %r15, %r101;
	or.b32  	%r117, %r106, %r3;
	shl.b32 	%r118, %r117, 2;
	mov.u32 	%r119, _ZZ9cuda_gemmIiLi128ELi2ELi1ELi512ELi64ELi64ELi64ELi0ELi1EEviiiPT_S1_S1_iiiE3Ash;
	add.s32 	%r21, %r119, %r118;
	or.b32  	%r120, %r3, 8;
	or.b32  	%r121, %r106, %r120;
	shl.b32 	%r122, %r121, 2;
	add.s32 	%r22, %r119, %r122;
	add.s32 	%r123, %r3, 9;
	and.b32  	%r124, %r123, 15;
	or.b32  	%r125, %r106, %r124;
	shl.b32 	%r126, %r125, 2;
	add.s32 	%r23, %r119, %r126;
	add.s32 	%r127, %r3, 10;
	and.b32  	%r128, %r127, 15;
	or.b32  	%r129, %r106, %r128;
	shl.b32 	%r130, %r129, 2;
	add.s32 	%r24, %r119, %r130;
	add.s32 	%r131, %r3, 11;
	and.b32  	%r132, %r131, 15;
	or.b32  	%r133, %r106, %r132;
	shl.b32 	%r134, %r133, 2;
	add.s32 	%r25, %r119, %r134;
	add.s32 	%r135, %r3, 12;
	and.b32  	%r136, %r135, 15;
	or.b32  	%r137, %r106, %r136;
	shl.b32 	%r138, %r137, 2;
	add.s32 	%r26, %r119, %r138;
	add.s32 	%r139, %r3, 13;
	and.b32  	%r140, %r139, 15;
	or.b32  	%r141, %r106, %r140;
	shl.b32 	%r142, %r141, 2;
	add.s32 	%r27, %r119, %r142;
	add.s32 	%r143, %r3, 14;
	and.b32  	%r144, %r143, 15;
	or.b32  	%r145, %r106, %r144;
	shl.b32 	%r146, %r145, 2;
	add.s32 	%r28, %r119, %r146;
	add.s32 	%r147, %r3, -1;
	and.b32  	%r148, %r147, 15;
	or.b32  	%r149, %r106, %r148;
	shl.b32 	%r150, %r149, 2;
	add.s32 	%r29, %r119, %r150;
	mad.lo.s32 	%r30, %r3, -31, %r106;
	add.s32 	%r31, %r30, 1;
	add.s32 	%r32, %r30, 2;
	add.s32 	%r33, %r30, 3;
	add.s32 	%r34, %r30, 4;
	add.s32 	%r35, %r30, 5;
	add.s32 	%r36, %r30, 6;
	add.s32 	%r37, %r30, 7;
	or.b32  	%r38, %r104, %r120;
	or.b32  	%r39, %r104, %r124;
	or.b32  	%r40, %r104, %r128;
	or.b32  	%r41, %r104, %r132;
	or.b32  	%r42, %r104, %r136;
	or.b32  	%r43, %r104, %r140;
	or.b32  	%r44, %r104, %r144;
	or.b32  	%r45, %r104, %r148;
	mad.lo.s32 	%r46, %r1, 12, %r18;
	shl.b32 	%r48, %r101, 4;
	add.s32 	%r47, %r46, %r48;
	shl.b32 	%r49, %r101, 3;
	mul.lo.s32 	%r50, %r101, 12;
	cvta.to.global.u64 	%rd2, %rd5;
	cvta.to.global.u64 	%rd3, %rd4;
$L__BB413_2:
	setp.eq.s16 	%p4, %rs1, 2;
	mov.u32 	%r305, %r1;
	@%p4 bra 	$L__BB413_6;
	setp.eq.s16 	%p5, %rs1, 3;
	mov.b32 	%r151, 0;
	st.shared.u32 	[%r18], %r151;
	mov.u32 	%r305, %r15;
	@%p5 bra 	$L__BB413_6;
	setp.eq.s16 	%p6, %rs1, 0;
	mov.b32 	%r152, 0;
	st.shared.u32 	[%r19], %r152;
	mov.u32 	%r305, %r20;
	@%p6 bra 	$L__BB413_6;
	mov.u32 	%r153, %ntid.x;
	add.s32 	%r305, %r20, %r153;
	add.s32 	%r154, %r19, %r9;
	mov.b32 	%r155, 0;
	st.shared.u32 	[%r154], %r155;
$L__BB413_6:
	shl.b32 	%r156, %r305, 2;
	mov.u32 	%r157, _ZZ9cuda_gemmIiLi128ELi2ELi1ELi512ELi64ELi64ELi64ELi0ELi1EEviiiPT_S1_S1_iiiE3Csh;
	add.s32 	%r306, %r157, %r156;
$L__BB413_7:
	mov.b32 	%r158, 0;
	st.shared.u32 	[%r306], %r158;
	add.s32 	%r159, %r306, %r9;
	st.shared.u32 	[%r159], %r158;
	add.s32 	%r160, %r306, %r49;
	st.shared.u32 	[%r160], %r158;
	add.s32 	%r161, %r306, %r50;
	st.shared.u32 	[%r161], %r158;
	add.s32 	%r305, %r305, %r9;
	add.s32 	%r306, %r306, %r48;
	setp.lt.u32 	%p7, %r305, 512;
	@%p7 bra 	$L__BB413_7;
	mov.b32 	%r308, 0;
	mov.pred 	%p39, -1;
$L__BB413_9:
	mov.pred 	%p1, %p39;
	setp.gt.u32 	%p9, %r1, 63;
	@%p9 bra 	$L__BB413_12;
	ld.param.u32 	%r303, [_Z9cuda_gemmIiLi128ELi2ELi1ELi512ELi64ELi64ELi64ELi0ELi1EEviiiPT_S1_S1_iii_param_2];
	mov.u32 	%r163, %ctaid.x;
	shl.b32 	%r164, %r163, 9;
	mad.lo.s32 	%r165, %r304, %r303, %r164;
	add.s32 	%r60, %r165, %r308;
	mov.u32 	%r309, %r8;
$L__BB413_11:
	shr.u32 	%r166, %r309, 5;
	add.s32 	%r167, %r166, %r2;
	shl.b32 	%r168, %r167, 6;
	and.b32  	%r169, %r309, 28;
	add.s32 	%r170, %r60, %r169;
	add.s32 	%r171, %r170, %r168;
	mul.wide.s32 	%rd7, %r171, 4;
	add.s64 	%rd8, %rd3, %rd7;
	ld.global.v4.u32 	{%r172, %r173, %r174, %r175}, [%rd8];
	shl.b32 	%r176, %r309, 2;
	mov.u32 	%r177, _ZZ9cuda_gemmIiLi128ELi2ELi1ELi512ELi64ELi64ELi64ELi0ELi1EEviiiPT_S1_S1_iiiE3Ash;
	add.s32 	%r178, %r177, %r176;
	st.shared.v4.u32 	[%r178], {%r172, %r173, %r174, %r175};
	add.s32 	%r309, %r309, %r9;
	setp.lt.u32 	%p10, %r309, 256;
	@%p10 bra 	$L__BB413_11;
$L__BB413_12:
	shl.b32 	%r180, %r2, 6;
	add.s32 	%r61, %r308, %r180;
	mov.b32 	%r310, 0;
$L__BB413_13:
	add.s32 	%r65, %r10, %r310;
	mov.u32 	%r311, %r4;
$L__BB413_14:
	add.s32 	%r181, %r61, %r311;
	shl.b32 	%r182, %r181, 6;
	add.s32 	%r183, %r182, %r65;
	mul.wide.u32 	%rd9, %r183, 4;
	add.s64 	%rd10, %rd2, %rd9;
	ld.global.u32 	%r184, [%rd10];
	shl.b32 	%r185, %r311, 2;
	add.s32 	%r186, %r11, %r185;
	st.shared.u32 	[%r186], %r184;
	add.s32 	%r311, %r311, %r12;
	setp.lt.u32 	%p11, %r311, 32;
	@%p11 bra 	$L__BB413_14;
	bar.sync 	0;
	ld.shared.u32 	%r68, [%r21];
	ld.shared.u32 	%r69, [%r21+4];
	ld.shared.u32 	%r70, [%r21+8];
	ld.shared.u32 	%r71, [%r21+12];
	ld.shared.u32 	%r72, [%r21+16];
	ld.shared.u32 	%r73, [%r21+20];
	ld.shared.u32 	%r74, [%r21+24];
	ld.shared.u32 	%r75, [%r21+28];
	ld.shared.u32 	%r76, [%r22];
	ld.shared.u32 	%r77, [%r23];
	ld.shared.u32 	%r78, [%r24];
	ld.shared.u32 	%r79, [%r25];
	ld.shared.u32 	%r80, [%r26];
	ld.shared.u32 	%r81, [%r27];
	ld.shared.u32 	%r82, [%r28];
	ld.shared.u32 	%r83, [%r29];
	mov.u32 	%r312, %r4;
$L__BB413_16:
	setp.ne.s32 	%p12, %r7, 0;
	mad.lo.s32 	%r187, %r312, 132, %r13;
	ld.shared.u32 	%r188, [%r187];
	shfl.sync.idx.b32	%r189|%p13, %r188, %r30, 31, -1;
	mul.lo.s32 	%r190, %r189, %r68;
	shfl.sync.idx.b32	%r191|%p14, %r188, %r31, 31, -1;
	mad.lo.s32 	%r192, %r191, %r69, %r190;
	shfl.sync.idx.b32	%r193|%p15, %r188, %r32, 31, -1;
	mad.lo.s32 	%r194, %r193, %r70, %r192;
	shfl.sync.idx.b32	%r195|%p16, %r188, %r33, 31, -1;
	mad.lo.s32 	%r196, %r195, %r71, %r194;
	shfl.sync.idx.b32	%r197|%p17, %r188, %r34, 31, -1;
	mad.lo.s32 	%r198, %r197, %r72, %r196;
	shfl.sync.idx.b32	%r199|%p18, %r188, %r35, 31, -1;
	mad.lo.s32 	%r200, %r199, %r73, %r198;
	shfl.sync.idx.b32	%r201|%p19, %r188, %r36, 31, -1;
	mad.lo.s32 	%r202, %r201, %r74, %r200;
	shfl.sync.idx.b32	%r203|%p20, %r188, %r37, 31, -1;
	mad.lo.s32 	%r204, %r203, %r75, %r202;
	shfl.sync.idx.b32	%r205|%p21, %r188, %r38, 31, -1;
	mad.lo.s32 	%r206, %r205, %r76, %r204;
	shfl.sync.idx.b32	%r207|%p22, %r188, %r39, 31, -1;
	mad.lo.s32 	%r208, %r207, %r77, %r206;
	shfl.sync.idx.b32	%r209|%p23, %r188, %r40, 31, -1;
	mad.lo.s32 	%r210, %r209, %r78, %r208;
	shfl.sync.idx.b32	%r211|%p24, %r188, %r41, 31, -1;
	mad.lo.s32 	%r212, %r211, %r79, %r210;
	shfl.sync.idx.b32	%r213|%p25, %r188, %r42, 31, -1;
	mad.lo.s32 	%r214, %r213, %r80, %r212;
	shfl.sync.idx.b32	%r215|%p26, %r188, %r43, 31, -1;
	mad.lo.s32 	%r216, %r215, %r81, %r214;
	shfl.sync.idx.b32	%r217|%p27, %r188, %r44, 31, -1;
	mad.lo.s32 	%r218, %r217, %r82, %r216;
	shfl.sync.idx.b32	%r219|%p28, %r188, %r45, 31, -1;
	mad.lo.s32 	%r220, %r219, %r83, %r218;
	add.s32 	%r221, %r312, %r310;
	shl.b32 	%r222, %r221, 3;
	or.b32  	%r85, %r222, %r3;
	shfl.sync.down.b32	%r223|%p29, %r220, 1, 7711, -1;
	add.s32 	%r86, %r223, %r220;
	@%p12 bra 	$L__BB413_18;
	shl.b32 	%r224, %r85, 2;
	mov.u32 	%r225, _ZZ9cuda_gemmIiLi128ELi2ELi1ELi512ELi64ELi64ELi64ELi0ELi1EEviiiPT_S1_S1_iiiE3Csh;
	add.s32 	%r226, %r225, %r224;
	ld.shared.u32 	%r227, [%r226];
	add.s32 	%r228, %r227, %r86;
	st.shared.u32 	[%r226], %r228;
$L__BB413_18:
	add.s32 	%r87, %r312, 8;
	setp.lt.u32 	%p30, %r312, 8;
	mov.u32 	%r312, %r87;
	@%p30 bra 	$L__BB413_16;
	add.s32 	%r88, %r310, 16;
	setp.lt.u32 	%p31, %r310, 48;
	mov.u32 	%r310, %r88;
	@%p31 bra 	$L__BB413_13;
	mov.b32 	%r308, 32;
	mov.pred 	%p39, 0;
	@%p1 bra 	$L__BB413_9;
	ld.param.u32 	%r301, [_Z9cuda_gemmIiLi128ELi2ELi1ELi512ELi64ELi64ELi64ELi0ELi1EEviiiPT_S1_S1_iii_param_1];
	and.b32  	%r89, %r17, 3;
	setp.eq.s32 	%p33, %r89, 3;
	bar.sync 	0;
	mov.u32 	%r230, %ctaid.x;
	shl.b32 	%r231, %r230, 3;
	mad.lo.s32 	%r90, %r304, %r301, %r231;
	mov.u32 	%r313, %r8;
	@%p33 bra 	$L__BB413_25;
	setp.eq.s32 	%p34, %r89, 0;
	and.b32  	%r232, %r8, 4;
	shr.u32 	%r233, %r1, 1;
	mad.lo.s32 	%r234, %r233, %r14, %r232;
	add.s32 	%r235, %r90, %r234;
	mul.wide.s32 	%rd11, %r235, 4;
	add.s64 	%rd12, %rd1, %rd11;
	ld.shared.v4.u32 	{%r236, %r237, %r238, %r239}, [%r46];
	st.global.v4.u32 	[%rd12], {%r236, %r237, %r238, %r239};
	mov.u32 	%r313, %r16;
	@%p34 bra 	$L__BB413_25;
	add.s32 	%r313, %r16, %r9;
	setp.eq.s32 	%p35, %r89, 1;
	and.b32  	%r240, %r16, 4;
	shr.u32 	%r241, %r16, 3;
	mad.lo.s32 	%r242, %r241, %r14, %r240;
	add.s32 	%r243, %r90, %r242;
	mul.wide.s32 	%rd13, %r243, 4;
	add.s64 	%rd14, %rd1, %rd13;
	ld.shared.v4.u32 	{%r244, %r245, %r246, %r247}, [%r47];
	st.global.v4.u32 	[%rd14], {%r244, %r245, %r246, %r247};
	@%p35 bra 	$L__BB413_25;
	add.s32 	%r92, %r313, %r9;
	and.b32  	%r248, %r313, 4;
	shr.u32 	%r249, %r313, 3;
	mad.lo.s32 	%r250, %r249, %r14, %r248;
	add.s32 	%r251, %r90, %r250;
	mul.wide.s32 	%rd15, %r251, 4;
	add.s64 	%rd16, %rd1, %rd15;
	shl.b32 	%r252, %r9, 2;
	add.s32 	%r253, %r47, %r252;
	ld.shared.v4.u32 	{%r254, %r255, %r256, %r257}, [%r253];
	st.global.v4.u32 	[%rd16], {%r254, %r255, %r256, %r257};
	mov.u32 	%r313, %r92;
$L__BB413_25:
	setp.lt.u32 	%p36, %r17, 3;
	@%p36 bra 	$L__BB413_27;
$L__BB413_26:
	shr.u32 	%r258, %r313, 3;
	and.b32  	%r259, %r313, 4;
	add.s32 	%r260, %r90, %r259;
	mad.lo.s32 	%r261, %r258, %r14, %r260;
	mul.wide.s32 	%rd17, %r261, 4;
	add.s64 	%rd18, %rd1, %rd17;
	shl.b32 	%r262, %r313, 2;
	mov.u32 	%r263, _ZZ9cuda_gemmIiLi128ELi2ELi1ELi512ELi64ELi64ELi64ELi0ELi1EEviiiPT_S1_S1_iiiE3Csh;
	add.s32 	%r264, %r263, %r262;
	ld.shared.v4.u32 	{%r265, %r266, %r267, %r268}, [%r264];
	st.global.v4.u32 	[%rd18], {%r265, %r266, %r267, %r268};
	add.s32 	%r269, %r313, %r9;
	shr.u32 	%r270, %r269, 3;
	and.b32  	%r271, %r269, 4;
	add.s32 	%r272, %r90, %r271;
	mad.lo.s32 	%r273, %r270, %r14, %r272;
	mul.wide.s32 	%rd19, %r273, 4;
	add.s64 	%rd20, %rd1, %rd19;
	shl.b32 	%r274, %r9, 2;
	add.s32 	%r275, %r264, %r274;
	ld.shared.v4.u32 	{%r276, %r277, %r278, %r279}, [%r275];
	st.global.v4.u32 	[%rd20], {%r276, %r277, %r278, %r279};
	add.s32 	%r280, %r269, %r9;
	shr.u32 	%r281, %r280, 3;
	and.b32  	%r282, %r280, 4;
	add.s32 	%r283, %r90, %r282;
	mad.lo.s32 	%r284, %r281, %r14, %r283;
	mul.wide.s32 	%rd21, %r284, 4;
	add.s64 	%rd22, %rd1, %rd21;
	add.s32 	%r285, %r275, %r274;
	ld.shared.v4.u32 	{%r286, %r287, %r288, %r289}, [%r285];
	st.global.v4.u32 	[%rd22], {%r286, %r287, %r288, %r289};
	add.s32 	%r290, %r280, %r9;
	shr.u32 	%r291, %r290, 3;
	and.b32  	%r292, %r290, 4;
	add.s32 	%r293, %r90, %r292;
	mad.lo.s32 	%r294, %r291, %r14, %r293;
	mul.wide.s32 	%rd23, %r294, 4;
	add.s64 	%rd24, %rd1, %rd23;
	add.s32 	%r295, %r285, %r274;
	ld.shared.v4.u32 	{%r296, %r297, %r298, %r299}, [%r295];
	st.global.v4.u32 	[%rd24], {%r296, %r297, %r298, %r299};
	add.s32 	%r313, %r290, %r9;
	setp.lt.u32 	%p37, %r313, 512;
	@%p37 bra 	$L__BB413_26;
$L__BB413_27:
	add.s32 	%r304, %r304, %r6;
	shl.b32 	%r300, %r6, 1;
	setp.lt.u32 	%p38, %r304, %r300;
	@%p38 bra 	$L__BB413_2;
$L__BB413_28:
	ret;

}
	// .globl	_Z9cuda_gemmIiLi128ELi2ELi1ELi512ELi64ELi64ELi64ELi1ELi0EEviiiPT_S1_S1_iii
.visible .entry _Z9cuda_gemmIiLi128ELi2ELi1ELi512ELi64ELi64ELi64ELi1ELi0EEviiiPT_S1_S1_iii(
	.param .u32 _Z9cuda_gemmIiLi128ELi2ELi1ELi512ELi64ELi64ELi64ELi1ELi0EEviiiPT_S1_S1_iii_param_0,
	.param .u32 _Z9cuda_gemmIiLi128ELi2ELi1ELi512ELi64ELi64ELi64ELi1ELi0EEviiiPT_S1_S1_iii_param_1,
	.param .u32 _Z9cuda_gemmIiLi128ELi2ELi1ELi512ELi64ELi64ELi64ELi1ELi0EEviiiPT_S1_S1_iii_param_2,
	.param .u64 .ptr .align 1 _Z9cuda_gemmIiLi128ELi2ELi1ELi512ELi64ELi64ELi64ELi1ELi0EEviiiPT_S1_S1_iii_param_3,
	.param .u64 .ptr .align 1 _Z9cuda_gemmIiLi128ELi2ELi1ELi512ELi64ELi64ELi64ELi1ELi0EEviiiPT_S1_S1_iii_param_4,
	.param .u64 .ptr .align 1 _Z9cuda_gemmIiLi128ELi2ELi1ELi512ELi64ELi64ELi64ELi1ELi0EEviiiPT_S1_S1_iii_param_5,
	.param .u32 _Z9cuda_gemmIiLi128ELi2ELi1ELi512ELi64ELi64ELi64ELi1ELi0EEviiiPT_S1_S1_iii_param_6,
	.param .u32 _Z9cuda_gemmIiLi128ELi2ELi1ELi512ELi64ELi64ELi64ELi1ELi0EEviiiPT_S1_S1_iii_param_7,
	.param .u32 _Z9cuda_gemmIiLi128ELi2ELi1ELi512ELi64ELi64ELi64ELi1ELi0EEviiiPT_S1_S1_iii_param_8
)
.maxntid 128
{
	.reg .pred 	%p<92>;
	.reg .b16 	%rs<8>;
	.reg .b32 	%r<543>;
	.reg .b64 	%rd<28>;
	// demoted variable
	.shared .align 128 .b8 _ZZ9cuda_gemmIiLi128ELi2ELi1ELi512ELi64ELi64ELi64ELi1ELi0EEviiiPT_S1_S1_iiiE11kron_fac_sh[2112];
	// demoted variable
	.shared .align 128 .b8 _ZZ9cuda_gemmIiLi128ELi2ELi1ELi512ELi64ELi64ELi64ELi1ELi0EEviiiPT_S1_S1_iiiE3Ash[1024];
	// demoted variable
	.shared .align 128 .b8 _ZZ9cuda_gemmIiLi128ELi2ELi1ELi512ELi64ELi64ELi64ELi1ELi0EEviiiPT_S1_S1_iiiE3Csh[2048];
	ld.param.u32 	%r187, [_Z9cuda_gemmIiLi128ELi2ELi1ELi512ELi64ELi64ELi64ELi1ELi0EEviiiPT_S1_S1_iii_param_6];
	ld.param.u32 	%r188, [_Z9cuda_gemmIiLi128ELi2ELi1ELi512ELi64ELi64ELi64ELi1ELi0EEviiiPT_S1_S1_iii_param_7];
	mov.u32 	%r189, %tid.x;
	div.s32 	%r1, 512, %r188;
	min.s32 	%r190, %r1, 64;
	shl.b32 	%r2, %r190, 1;
	div.u32 	%r4, %r189, %r2;
	mul.lo.s32 	%r191, %r4, %r2;
	sub.s32 	%r192, %r189, %r191;
	shr.u32 	%r3, %r192, 1;
	mov.u32 	%r500, %ctaid.y;
	mov.u32 	%r193, %nctaid.y;
	shl.b32 	%r194, %r193, 1;
	setp.ge.u32 	%p2, %r500, %r194;
	@%p2 bra 	$L__BB414_97;
	ld.param.u64 	%rd26, [_Z9cuda_gemmIiLi128ELi2ELi1ELi512ELi64ELi64ELi64ELi1ELi0EEviiiPT_S1_S1_iii_param_4];
	ld.param.u64 	%rd25, [_Z9cuda_gemmIiLi128ELi2ELi1ELi512ELi64ELi64ELi64ELi1ELi0EEviiiPT_S1_S1_iii_param_3];
	and.b32  	%r6, %r189, 1;
	mov.u32 	%r196, %ntid.x;
	shl.b32 	%r197, %r189, 2;
	shl.b32 	%r7, %r196, 2;
	shr.u32 	%r8, %r189, 4;
	and.b32  	%r9, %r189, 15;
	mov.u32 	%r198, _ZZ9cuda_gemmIiLi128ELi2ELi1ELi512ELi64ELi64ELi64ELi1ELi0EEviiiPT_S1_S1_iiiE11kron_fac_sh;
	mad.lo.s32 	%r10, %r9, 132, %r198;
	shr.u32 	%r11, %r196, 4;
	and.b32  	%r12, %r3, 15;
	shl.b32 	%r199, %r189, 4;
	and.b32  	%r13, %r199, 16;
	min.s32 	%r14, %r187, 16;
	add.s32 	%r200, %r189, %r196;
	cvt.u16.u32 	%rs2, %r200;
	xor.b16  	%rs3, %rs2, 511;
	cvt.u16.u32 	%rs4, %r196;
	div.u16 	%rs5, %rs3, %rs4;
	add.s32 	%r201, %r197, %r7;
	max.u32 	%r202, %r201, 512;
	setp.lt.u32 	%p3, %r201, 512;
	selp.u32 	%r203, 1, 0, %p3;
	or.b32  	%r204, %r201, %r203;
	sub.s32 	%r205, %r202, %r204;
	div.u32 	%r206, %r205, %r7;
	add.s32 	%r15, %r206, %r203;
	and.b16  	%rs1, %rs5, 3;
	add.s32 	%r207, %r3, 1;
	and.b32  	%r16, %r207, 15;
	add.s32 	%r208, %r3, 2;
	and.b32  	%r17, %r208, 15;
	add.s32 	%r209, %r3, 3;
	and.b32  	%r18, %r209, 15;
	add.s32 	%r210, %r3, 4;
	and.b32  	%r19, %r210, 15;
	add.s32 	%r211, %r3, 5;
	and.b32  	%r20, %r211, 15;
	add.s32 	%r212, %r3, 6;
	and.b32  	%r21, %r212, 15;
	add.s32 	%r213, %r3, 7;
	and.b32  	%r22, %r213, 15;
	xor.b32  	%r23, %r12, 8;
	add.s32 	%r214, %r3, 9;
	and.b32  	%r24, %r214, 15;
	add.s32 	%r215, %r3, 10;
	and.b32  	%r25, %r215, 15;
	add.s32 	%r216, %r3, 11;
	and.b32  	%r26, %r216, 15;
	add.s32 	%r217, %r3, 12;
	and.b32  	%r27, %r217, 15;
	add.s32 	%r218, %r3, 13;
	and.b32  	%r28, %r218, 15;
	add.s32 	%r219, %r3, 14;
	and.b32  	%r29, %r219, 15;
	add.s32 	%r220, %r3, -1;
	and.b32  	%r30, %r220, 15;
	or.b32  	%r31, %r13, %r12;
	or.b32  	%r32, %r13, %r16;
	or.b32  	%r33, %r13, %r17;
	or.b32  	%r34, %r13, %r18;
	or.b32  	%r35, %r13, %r19;
	or.b32  	%r36, %r13, %r20;
	or.b32  	%r37, %r13, %r21;
	or.b32  	%r38, %r13, %r22;
	or.b32  	%r39, %r13, %r23;
	or.b32  	%r40, %r13, %r24;
	or.b32  	%r41, %r13, %r25;
	or.b32  	%r42, %r13, %r26;
	or.b32  	%r43, %r13, %r27;
	or.b32  	%r44, %r13, %r28;
	or.b32  	%r45, %r13, %r29;
	or.b32  	%r46, %r13, %r30;
	setp.lt.s32 	%p4, %r12, %r188;
	selp.b32 	%r221, 0, %r188, %p4;
	sub.s32 	%r47, %r12, %r221;
	add.s32 	%r222, %r12, 1;
	setp.lt.s32 	%p5, %r222, %r188;
	selp.b32 	%r223, 0, %r188, %p5;
	sub.s32 	%r48, %r222, %r223;
	add.s32 	%r224, %r12, 2;
	setp.lt.s32 	%p6, %r224, %r188;
	selp.b32 	%r225, 0, %r188, %p6;
	sub.s32 	%r49, %r224, %r225;
	add.s32 	%r226, %r12, 3;
	setp.lt.s32 	%p7, %r226, %r188;
	selp.b32 	%r227, 0, %r188, %p7;
	sub.s32 	%r50, %r226, %r227;
	add.s32 	%r228, %r12, 4;
	setp.lt.s32 	%p8, %r228, %r188;
	selp.b32 	%r229, 0, %r188, %p8;
	sub.s32 	%r51, %r228, %r229;
	add.s32 	%r230, %r12, 5;
	setp.lt.s32 	%p9, %r230, %r188;
	selp.b32 	%r231, 0, %r188, %p9;
	sub.s32 	%r52, %r230, %r231;
	add.s32 	%r232, %r12, 6;
	setp.lt.s32 	%p10, %r232, %r188;
	selp.b32 	%r233, 0, %r188, %p10;
	sub.s32 	%r53, %r232, %r233;
	add.s32 	%r234, %r12, 7;
	setp.lt.s32 	%p11, %r234, %r188;
	selp.b32 	%r235, 0, %r188, %p11;
	sub.s32 	%r54, %r234, %r235;
	add.s32 	%r236, %r12, 8;
	setp.lt.s32 	%p12, %r236, %r188;
	selp.b32 	%r237, 0, %r188, %p12;
	sub.s32 	%r55, %r236, %r237;
	add.s32 	%r238, %r12, 9;
	setp.lt.s32 	%p13, %r238, %r188;
	selp.b32 	%r239, 0, %r188, %p13;
	sub.s32 	%r56, %r238, %r239;
	add.s32 	%r240, %r12, 10;
	setp.lt.s32 	%p14, %r240, %r188;
	selp.b32 	%r241, 0, %r188, %p14;
	sub.s32 	%r57, %r240, %r241;
	add.s32 	%r242, %r12, 11;
	setp.lt.s32 	%p15, %r242, %r188;
	selp.b32 	%r243, 0, %r188, %p15;
	sub.s32 	%r58, %r242, %r243;
	add.s32 	%r244, %r12, 12;
	setp.lt.s32 	%p16, %r244, %r188;
	selp.b32 	%r245, 0, %r188, %p16;
	sub.s32 	%r59, %r244, %r245;
	add.s32 	%r246, %r12, 13;
	setp.lt.s32 	%p17, %r246, %r188;
	selp.b32 	%r247, 0, %r188, %p17;
	sub.s32 	%r60, %r246, %r247;
	add.s32 	%r248, %r12, 14;
	setp.lt.s32 	%p18, %r248, %r188;
	selp.b32 	%r249, 0, %r188, %p18;
	sub.s32 	%r61, %r248, %r249;
	add.s32 	%r250, %r12, 15;
	setp.lt.s32 	%p19, %r250, %r188;
	selp.b32 	%r251, 0, %r188, %p19;
	sub.s32 	%r62, %r250, %r251;
	cvt.u16.u32 	%rs6, %r2;
	div.s16 	%rs7, 128, %rs6;
	cvt.s32.s16 	%r63, %rs7;
	and.b32  	%r64, %r189, 31;
	cvta.to.global.u64 	%rd1, %rd26;
	cvta.to.global.u64 	%rd2, %rd25;
	shl.b32 	%r354, %r64, 2;
	shl.b32 	%r357, %r31, 2;
	shl.b32 	%r360, %r32, 2;
	shl.b32 	%r363, %r33, 2;
	shl.b32 	%r366, %r34, 2;
	shl.b32 	%r369, %r35, 2;
	shl.b32 	%r372, %r36, 2;
	shl.b32 	%r375, %r37, 2;
	shl.b32 	%r378, %r38, 2;
	shl.b32 	%r381, %r39, 2;
	shl.b32 	%r384, %r40, 2;
	shl.b32 	%r387, %r41, 2;
	shl.b32 	%r390, %r42, 2;
	shl.b32 	%r393, %r43, 2;
	shl.b32 	%r396, %r44, 2;
	shl.b32 	%r399, %r45, 2;
	shl.b32 	%r402, %r46, 2;
$L__BB414_2:
	mov.u32 	%r66, %tid.x;
	setp.eq.s16 	%p20, %rs1, 2;
	mov.u32 	%r501, %r66;
	@%p20 bra 	$L__BB414_6;
	mov.u32 	%r252, %ntid.x;
	add.s32 	%r501, %r66, %r252;
	setp.eq.s16 	%p21, %rs1, 3;
	shl.b32 	%r253, %r66, 2;
	mov.u32 	%r254, _ZZ9cuda_gemmIiLi128ELi2ELi1ELi512ELi64ELi64ELi64ELi1ELi0EEviiiPT_S1_S1_iiiE3Csh;
	add.s32 	%r255, %r254, %r253;
	mov.b32 	%r256, 0;
	st.shared.u32 	[%r255], %r256;
	@%p21 bra 	$L__BB414_6;
	add.s32 	%r258, %r66, %r252;
	add.s32 	%r501, %r258, %r252;
	setp.eq.s16 	%p22, %rs1, 0;
	add.s32 	%r262, %r255, %r7;
	mov.b32 	%r263, 0;
	st.shared.u32 	[%r262], %r263;
	@%p22 bra 	$L__BB414_6;
	add.s32 	%r501, %r501, %r252;
	mov.u32 	%r266, _ZZ9cuda_gemmIiLi128ELi2ELi1ELi512ELi64ELi64ELi64ELi1ELi0EEviiiPT_S1_S1_iiiE3Csh;
	add.s32 	%r267, %r266, %r253;
	add.s32 	%r268, %r267, %r7;
	add.s32 	%r269, %r268, %r7;
	mov.b32 	%r270, 0;
	st.shared.u32 	[%r269], %r270;
$L__BB414_6:
	shl.b32 	%r271, %r501, 2;
	mov.u32 	%r272, _ZZ9cuda_gemmIiLi128ELi2ELi1ELi512ELi64ELi64ELi64ELi1ELi0EEviiiPT_S1_S1_iiiE3Csh;
	add.s32 	%r502, %r272, %r271;
$L__BB414_7:
	mov.b32 	%r273, 0;
	st.shared.u32 	[%r502], %r273;
	add.s32 	%r274, %r502, %r7;
	st.shared.u32 	[%r274], %r273;
	mov.u32 	%r275, %ntid.x;
	shl.b32 	%r276, %r275, 3;
	add.s32 	%r277, %r502, %r276;
	st.shared.u32 	[%r277], %r273;
	mad.lo.s32 	%r278, %r275, 12, %r502;
	st.shared.u32 	[%r278], %r273;
	add.s32 	%r501, %r501, %r7;
	shl.b32 	%r279, %r275, 4;
	add.s32 	%r502, %r502, %r279;
	setp.lt.u32 	%p23, %r501, 512;
	@%p23 bra 	$L__BB414_7;
	mov.b32 	%r504, 0;
	mov.pred 	%p91, -1;
$L__BB414_9:
	mov.pred 	%p1, %p91;
	mov.u32 	%r281, %ctaid.z;
	shl.b32 	%r77, %r281, 6;
	mov.u32 	%r78, %tid.x;
	setp.gt.u32 	%p25, %r78, 63;
	@%p25 bra 	$L__BB414_12;
	shl.b32 	%r505, %r78, 2;
	shl.b32 	%r282, %r500, 9;
	add.s32 	%r283, %r282, %r77;
	add.s32 	%r80, %r283, %r504;
$L__BB414_11:
	shr.u32 	%r284, %r505, 5;
	and.b32  	%r285, %r505, 28;
	add.s32 	%r286, %r80, %r285;
	mad.lo.s32 	%r287, %r284, %r188, %r286;
	mul.wide.s32 	%rd7, %r287, 4;
	add.s64 	%rd8, %rd2, %rd7;
	ld.global.v4.u32 	{%r288, %r289, %r290, %r291}, [%rd8];
	shl.b32 	%r292, %r505, 2;
	mov.u32 	%r293, _ZZ9cuda_gemmIiLi128ELi2ELi1ELi512ELi64ELi64ELi64ELi1ELi0EEviiiPT_S1_S1_iiiE3Ash;
	add.s32 	%r294, %r293, %r292;
	st.shared.v4.u32 	[%r294], {%r288, %r289, %r290, %r291};
	add.s32 	%r505, %r505, %r7;
	setp.lt.u32 	%p26, %r505, 256;
	@%p26 bra 	$L__BB414_11;
$L__BB414_12:
	add.s32 	%r81, %r504, %r77;
	mov.b32 	%r506, 0;
$L__BB414_13:
	mov.u32 	%r84, %r506;
	add.s32 	%r85, %r84, %r9;
	mov.u32 	%r507, %r8;
$L__BB414_14:
	add.s32 	%r296, %r81, %r507;
	mad.lo.s32 	%r297, %r296, %r187, %r85;
	mul.wide.s32 	%rd9, %r297, 4;
	add.s64 	%rd10, %rd1, %rd9;
	ld.global.u32 	%r298, [%rd10];
	shl.b32 	%r299, %r507, 2;
	add.s32 	%r300, %r10, %r299;
	st.shared.u32 	[%r300], %r298;
	add.s32 	%r507, %r507, %r11;
	setp.lt.u32 	%p27, %r507, 32;
	@%p27 bra 	$L__BB414_14;
	setp.lt.s32 	%p28, %r1, 1;
	bar.sync 	0;
	@%p28 bra 	$L__BB414_88;
	mov.b32 	%r508, 0;
$L__BB414_17:
	setp.ge.s32 	%p29, %r4, %r14;
	add.s32 	%r89, %r508, %r3;
	shl.b32 	%r302, %r89, 5;
	or.b32  	%r303, %r302, %r13;
	add.s32 	%r304, %r303, %r12;
	shl.b32 	%r305, %r304, 2;
	mov.u32 	%r306, _ZZ9cuda_gemmIiLi128ELi2ELi1ELi512ELi64ELi64ELi64ELi1ELi0EEviiiPT_S1_S1_iiiE3Ash;
	add.s32 	%r307, %r306, %r305;
	ld.shared.u32 	%r90, [%r307];
	add.s32 	%r308, %r303, %r16;
	shl.b32 	%r309, %r308, 2;
	add.s32 	%r310, %r306, %r309;
	ld.shared.u32 	%r91, [%r310];
	add.s32 	%r311, %r303, %r17;
	shl.b32 	%r312, %r311, 2;
	add.s32 	%r313, %r306, %r312;
	ld.shared.u32 	%r92, [%r313];
	add.s32 	%r314, %r303, %r18;
	shl.b32 	%r315, %r314, 2;
	add.s32 	%r316, %r306, %r315;
	ld.shared.u32 	%r93, [%r316];
	add.s32 	%r317, %r303, %r19;
	shl.b32 	%r318, %r317, 2;
	add.s32 	%r319, %r306, %r318;
	ld.shared.u32 	%r94, [%r319];
	add.s32 	%r320, %r303, %r20;
	shl.b32 	%r321, %r320, 2;
	add.s32 	%r322, %r306, %r321;
	ld.shared.u32 	%r95, [%r322];
	add.s32 	%r323, %r303, %r21;
	shl.b32 	%r324, %r323, 2;
	add.s32 	%r325, %r306, %r324;
	ld.shared.u32 	%r96, [%r325];
	add.s32 	%r326, %r303, %r22;
	shl.b32 	%r327, %r326, 2;
	add.s32 	%r328, %r306, %r327;
	ld.shared.u32 	%r97, [%r328];
	add.s32 	%r329, %r303, %r23;
	shl.b32 	%r330, %r329, 2;
	add.s32 	%r331, %r306, %r330;
	ld.shared.u32 	%r98, [%r331];
	add.s32 	%r332, %r303, %r24;
	shl.b32 	%r333, %r332, 2;
	add.s32 	%r334, %r306, %r333;
	ld.shared.u32 	%r99, [%r334];
	add.s32 	%r335, %r303, %r25;
	shl.b32 	%r336, %r335, 2;
	add.s32 	%r337, %r306, %r336;
	ld.shared.u32 	%r100, [%r337];
	add.s32 	%r338, %r303, %r26;
	shl.b32 	%r339, %r338, 2;
	add.s32 	%r340, %r306, %r339;
	ld.shared.u32 	%r101, [%r340];
	add.s32 	%r341, %r303, %r27;
	shl.b32 	%r342, %r341, 2;
	add.s32 	%r343, %r306, %r342;
	ld.shared.u32 	%r102, [%r343];
	add.s32 	%r344, %r303, %r28;
	shl.b32 	%r345, %r344, 2;
	add.s32 	%r346, %r306, %r345;
	ld.shared.u32 	%r103, [%r346];
	add.s32 	%r347, %r303, %r29;
	shl.b32 	%r348, %r347, 2;
	add.s32 	%r349, %r306, %r348;
	ld.shared.u32 	%r104, [%r349];
	add.s32 	%r350, %r303, %r30;
	shl.b32 	%r351, %r350, 2;
	add.s32 	%r352, %r306, %r351;
	ld.shared.u32 	%r105, [%r352];
	@%p29 bra 	$L__BB414_87;
	mov.u32 	%r509, %r4;
$L__BB414_19:
	setp.gt.u32 	%p30, %r188, 64;
	mov.u32 	%r353, _ZZ9cuda_gemmIiLi128ELi2ELi1ELi512ELi64ELi64ELi64ELi1ELi0EEviiiPT_S1_S1_iiiE11kron_fac_sh;
	mad.lo.s32 	%r107, %r509, 132, %r353;
	add.s32 	%r355, %r107, %r354;
	ld.shared.u32 	%r108, [%r355];
	@%p30 bra 	$L__BB414_52;
	setp.eq.s32 	%p47, %r188, 0;
	mov.b32 	%r511, 0;
	@%p47 bra 	$L__BB414_22;
	shfl.sync.idx.b32	%r406|%p48, %r108, %r47, 31, -1;
	mul.lo.s32 	%r511, %r406, %r90;
$L__BB414_22:
	setp.lt.s32 	%p49, %r188, 2;
	@%p49 bra 	$L__BB414_24;
	shfl.sync.idx.b32	%r407|%p50, %r108, %r48, 31, -1;
	mad.lo.s32 	%r511, %r407, %r91, %r511;
$L__BB414_24:
	setp.lt.s32 	%p51, %r188, 3;
	@%p51 bra 	$L__BB414_26;
	shfl.sync.idx.b32	%r408|%p52, %r108, %r49, 31, -1;
	mad.lo.s32 	%r511, %r408, %r92, %r511;
$L__BB414_26:
	setp.lt.s32 	%p53, %r188, 4;
	@%p53 bra 	$L__BB414_28;
	shfl.sync.idx.b32	%r409|%p54, %r108, %r50, 31, -1;
	mad.lo.s32 	%r511, %r409, %r93, %r511;
$L__BB414_28:
	setp.lt.s32 	%p55, %r188, 5;
	@%p55 bra 	$L__BB414_30;
	shfl.sync.idx.b32	%r410|%p56, %r108, %r51, 31, -1;
	mad.lo.s32 	%r511, %r410, %r94, %r511;
$L__BB414_30:
	setp.lt.s32 	%p57, %r188, 6;
	@%p57 bra 	$L__BB414_32;
	shfl.sync.idx.b32	%r411|%p58, %r108, %r52, 31, -1;
	mad.lo.s32 	%r511, %r411, %r95, %r511;
$L__BB414_32:
	setp.lt.s32 	%p59, %r188, 7;
	@%p59 bra 	$L__BB414_34;
	shfl.sync.idx.b32	%r412|%p60, %r108, %r53, 31, -1;
	mad.lo.s32 	%r511, %r412, %r96, %r511;
$L__BB414_34:
	setp.lt.s32 	%p61, %r188, 8;
	@%p61 bra 	$L__BB414_36;
	shfl.sync.idx.b32	%r413|%p62, %r108, %r54, 31, -1;
	mad.lo.s32 	%r511, %r413, %r97, %r511;
$L__BB414_36:
	setp.lt.s32 	%p63, %r188, 9;
	@%p63 bra 	$L__BB414_38;
	shfl.sync.idx.b32	%r414|%p64, %r108, %r55, 31, -1;
	mad.lo.s32 	%r511, %r414, %r98, %r511;
$L__BB414_38:
	setp.lt.s32 	%p65, %r188, 10;
	@%p65 bra 	$L__BB414_40;
	shfl.sync.idx.b32	%r415|%p66, %r108, %r56, 31, -1;
	mad.lo.s32 	%r511, %r415, %r99, %r511;
$L__BB414_40:
	setp.lt.s32 	%p67, %r188, 11;
	@%p67 bra 	$L__BB414_42;
	shfl.sync.idx.b32	%r416|%p68, %r108, %r57, 31, -1;
	mad.lo.s32 	%r511, %r416, %r100, %r511;
$L__BB414_42:
	setp.lt.s32 	%p69, %r188, 12;
	@%p69 bra 	$L__BB414_44;
	shfl.sync.idx.b32	%r417|%p70, %r108, %r58, 31, -1;
	mad.lo.s32 	%r511, %r417, %r101, %r511;
$L__BB414_44:
	setp.lt.s32 	%p71, %r188, 13;
	@%p71 bra 	$L__BB414_46;
	shfl.sync.idx.b32	%r418|%p72, %r108, %r59, 31, -1;
	mad.lo.s32 	%r511, %r418, %r102, %r511;
$L__BB414_46:
	setp.lt.s32 	%p73, %r188, 14;
	@%p73 bra 	$L__BB414_48;
	shfl.sync.idx.b32	%r419|%p74, %r108, %r60, 31, -1;
	mad.lo.s32 	%r511, %r419, %r103, %r511;
$L__BB414_48:
	setp.lt.s32 	%p75, %r188, 15;
	@%p75 bra 	$L__BB414_50;
	shfl.sync.idx.b32	%r420|%p76, %r108, %r61, 31, -1;
	mad.lo.s32 	%r511, %r420, %r104, %r511;
$L__BB414_50:
	setp.lt.s32 	%p77, %r188, 16;
	@%p77 bra 	$L__BB414_84;
	shfl.sync.idx.b32	%r421|%p78, %r108, %r62, 31, -1;
	mad.lo.s32 	%r511, %r421, %r105, %r511;
	bra.uni 	$L__BB414_84;
$L__BB414_52:
	setp.lt.s32 	%p31, %r188, 1;
	mov.b32 	%r511, 0;
	@%p31 bra 	$L__BB414_54;
	add.s32 	%r358, %r107, %r357;
	ld.shared.u32 	%r359, [%r358];
	mul.lo.s32 	%r511, %r359, %r90;
$L__BB414_54:
	setp.lt.s32 	%p32, %r188, 2;
	@%p32 bra 	$L__BB414_56;
	add.s32 	%r361, %r107, %r360;
	ld.shared.u32 	%r362, [%r361];
	mad.lo.s32 	%r511, %r362, %r91, %r511;
$L__BB414_56:
	setp.lt.s32 	%p33, %r188, 3;
	@%p33 bra 	$L__BB414_58;
	add.s32 	%r364, %r107, %r363;
	ld.shared.u32 	%r365, [%r364];
	mad.lo.s32 	%r511, %r365, %r92, %r511;
$L__BB414_58:
	setp.lt.s32 	%p34, %r188, 4;
	@%p34 bra 	$L__BB414_60;
	add.s32 	%r367, %r107, %r366;
	ld.shared.u32 	%r368, [%r367];
	mad.lo.s32 	%r511, %r368, %r93, %r511;
$L__BB414_60:
	setp.lt.s32 	%p35, %r188, 5;
	@%p35 bra 	$L__BB414_62;
	add.s32 	%r370, %r107, %r369;
	ld.shared.u32 	%r371, [%r370];
	mad.lo.s32 	%r511, %r371, %r94, %r511;
$L__BB414_62:
	setp.lt.s32 	%p36, %r188, 6;
	@%p36 bra 	$L__BB414_64;
	add.s32 	%r373, %r107, %r372;
	ld.shared.u32 	%r374, [%r373];
	mad.lo.s32 	%r511, %r374, %r95, %r511;
$L__BB414_64:
	setp.lt.s32 	%p37, %r188, 7;
	@%p37 bra 	$L__BB414_66;
	add.s32 	%r376, %r107, %r375;
	ld.shared.u32 	%r377, [%r376];
	mad.lo.s32 	%r511, %r377, %r96, %r511;
$L__BB414_66:
	setp.lt.s32 	%p38, %r188, 8;
	@%p38 bra 	$L__BB414_68;
	add.s32 	%r379, %r107, %r378;
	ld.shared.u32 	%r380, [%r379];
	mad.lo.s32 	%r511, %r380, %r97, %r511;
$L__BB414_68:
	setp.lt.s32 	%p39, %r188, 9;
	@%p39 bra 	$L__BB414_70;
	add.s32 	%r382, %r107, %r381;
	ld.shared.u32 	%r383, [%r382];
	mad.lo.s32 	%r511, %r383, %r98, %r511;
$L__BB414_70:
	setp.lt.s32 	%p40, %r188, 10;
	@%p40 bra 	$L__BB414_72;
	add.s32 	%r385, %r107, %r384;
	ld.shared.u32 	%r386, [%r385];
	mad.lo.s32 	%r511, %r386, %r99, %r511;
$L__BB414_72:
	setp.lt.s32 	%p41, %r188, 11;
	@%p41 bra 	$L__BB414_74;
	add.s32 	%r388, %r107, %r387;
	ld.shared.u32 	%r389, [%r388];
	mad.lo.s32 	%r511, %r389, %r100, %r511;
$L__BB414_74:
	setp.lt.s32 	%p42, %r188, 12;
	@%p42 bra 	$L__BB414_76;
	add.s32 	%r391, %r107, %r390;
	ld.shared.u32 	%r392, [%r391];
	mad.lo.s32 	%r511, %r392, %r101, %r511;
$L__BB414_76:
	setp.lt.s32 	%p43, %r188, 13;
	@%p43 bra 	$L__BB414_78;
	add.s32 	%r394, %r107, %r393;
	ld.shared.u32 	%r395, [%r394];
	mad.lo.s32 	%r511, %r395, %r102, %r511;
$L__BB414_78:
	setp.lt.s32 	%p44, %r188, 14;
	@%p44 bra 	$L__BB414_80;
	add.s32 	%r397, %r107, %r396;
	ld.shared.u32 	%r398, [%r397];
	mad.lo.s32 	%r511, %r398, %r103, %r511;
$L__BB414_80:
	setp.lt.s32 	%p45, %r188, 15;
	@%p45 bra 	$L__BB414_82;
	add.s32 	%r400, %r107, %r399;
	ld.shared.u32 	%r401, [%r400];
	mad.lo.s32 	%r511, %r401, %r104, %r511;
$L__BB414_82:
	setp.lt.s32 	%p46, %r188, 16;
	@%p46 bra 	$L__BB414_84;
	add.s32 	%r403, %r107, %r402;
	ld.shared.u32 	%r404, [%r403];
	mad.lo.s32 	%r511, %r404, %r105, %r511;
$L__BB414_84:
	setp.ne.s32 	%p79, %r6, 0;
	add.s32 	%r422, %r509, %r84;
	mad.lo.s32 	%r172, %r422, %r1, %r89;
	shfl.sync.down.b32	%r423|%p80, %r511, 1, 7711, -1;
	add.s32 	%r173, %r423, %r511;
	@%p79 bra 	$L__BB414_86;
	shl.b32 	%r424, %r172, 2;
	mov.u32 	%r425, _ZZ9cuda_gemmIiLi128ELi2ELi1ELi512ELi64ELi64ELi64ELi1ELi0EEviiiPT_S1_S1_iiiE3Csh;
	add.s32 	%r426, %r425, %r424;
	ld.shared.u32 	%r427, [%r426];
	add.s32 	%r428, %r427, %r173;
	st.shared.u32 	[%r426], %r428;
$L__BB414_86:
	add.s32 	%r509, %r509, %r63;
	setp.lt.s32 	%p81, %r509, %r14;
	@%p81 bra 	$L__BB414_19;
$L__BB414_87:
	add.s32 	%r508, %r508, %r2;
	setp.lt.s32 	%p82, %r508, %r1;
	@%p82 bra 	$L__BB414_17;
$L__BB414_88:
	add.s32 	%r506, %r84, 16;
	setp.lt.u32 	%p83, %r84, 48;
	@%p83 bra 	$L__BB414_13;
	mov.b32 	%r504, 32;
	mov.pred 	%p91, 0;
	@%p1 bra 	$L__BB414_9;
	ld.param.u64 	%rd27, [_Z9cuda_gemmIiLi128ELi2ELi1ELi512ELi64ELi64ELi64ELi1ELi0EEviiiPT_S1_S1_iii_param_5];
	cvta.to.global.u64 	%rd3, %rd27;
	shl.b32 	%r177, %r500, 9;
	mov.u32 	%r178, %tid.x;
	shl.b32 	%r179, %r178, 2;
	and.b32  	%r430, %r15, 3;
	setp.eq.s32 	%p85, %r430, 3;
	bar.sync 	0;
	mov.u32 	%r541, %r179;
	@%p85 bra 	$L__BB414_94;
	add.s32 	%r541, %r179, %r7;
	and.b32  	%r431, %r15, 3;
	setp.eq.s32 	%p86, %r431, 0;
	add.s32 	%r432, %r177, %r179;
	mul.wide.s32 	%rd11, %r432, 4;
	add.s64 	%rd12, %rd3, %rd11;
	shl.b32 	%r433, %r178, 2;
	mov.u32 	%r434, _ZZ9cuda_gemmIiLi128ELi2ELi1ELi512ELi64ELi64ELi64ELi1ELi0EEviiiPT_S1_S1_iiiE3Csh;
	add.s32 	%r435, %r434, %r433;
	mad.lo.s32 	%r436, %r178, 12, %r435;
	ld.shared.v4.u32 	{%r437, %r438, %r439, %r440}, [%r436];
	st.global.v4.u32 	[%rd12], {%r437, %r438, %r439, %r440};
	@%p86 bra 	$L__BB414_94;
	add.s32 	%r441, %r179, %r7;
	add.s32 	%r541, %r441, %r7;
	and.b32  	%r442, %r15, 3;
	setp.eq.s32 	%p87, %r442, 1;
	add.s32 	%r443, %r177, %r441;
	mul.wide.s32 	%rd13, %r443, 4;
	add.s64 	%rd14, %rd3, %rd13;
	shl.b32 	%r444, %r178, 2;
	mov.u32 	%r445, _ZZ9cuda_gemmIiLi128ELi2ELi1ELi512ELi64ELi64ELi64ELi1ELi0EEviiiPT_S1_S1_iiiE3Csh;
	add.s32 	%r446, %r445, %r444;
	mad.lo.s32 	%r447, %r178, 12, %r446;
	shl.b32 	%r448, %r7, 2;
	add.s32 	%r449, %r447, %r448;
	ld.shared.v4.u32 	{%r450, %r451, %r452, %r453}, [%r449];
	st.global.v4.u32 	[%rd14], {%r450, %r451, %r452, %r453};
	@%p87 bra 	$L__BB414_94;
	add.s32 	%r454, %r179, %r7;
	add.s32 	%r455, %r454, %r7;
	add.s32 	%r541, %r455, %r7;
	add.s32 	%r456, %r177, %r455;
	mul.wide.s32 	%rd15, %r456, 4;
	add.s64 	%rd16, %rd3, %rd15;
	shl.b32 	%r457, %r178, 2;
	mov.u32 	%r458, _ZZ9cuda_gemmIiLi128ELi2ELi1ELi512ELi64ELi64ELi64ELi1ELi0EEviiiPT_S1_S1_iiiE3Csh;
	add.s32 	%r459, %r458, %r457;
	mad.lo.s32 	%r460, %r178, 12, %r459;
	shl.b32 	%r461, %r7, 2;
	add.s32 	%r462, %r460, %r461;
	add.s32 	%r463, %r462, %r461;
	ld.shared.v4.u32 	{%r464, %r465, %r466, %r467}, [%r463];
	st.global.v4.u32 	[%rd16], {%r464, %r465, %r466, %r467};
$L__BB414_94:
	setp.lt.u32 	%p88, %r15, 3;
	@%p88 bra 	$L__BB414_96;
$L__BB414_95:
	add.s32 	%r468, %r177, %r541;
	mul.wide.s32 	%rd17, %r468, 4;
	add.s64 	%rd18, %rd3, %rd17;
	shl.b32 	%r469, %r541, 2;
	mov.u32 	%r470, _ZZ9cuda_gemmIiLi128ELi2ELi1ELi512ELi64ELi64ELi64ELi1ELi0EEviiiPT_S1_S1_iiiE3Csh;
	add.s32 	%r471, %r470, %r469;
	ld.shared.v4.u32 	{%r472, %r473, %r474, %r475}, [%r471];
	st.global.v4.u32 	[%rd18], {%r472, %r473, %r474, %r475};
	add.s32 	%r476, %r541, %r7;
	add.s32 	%r477, %r177, %r476;
	mul.wide.s32 	%rd19, %r477, 4;
	add.s64 	%rd20, %rd3, %rd19;
	shl.b32 	%r478, %r7, 2;
	add.s32 	%r479, %r471, %r478;
	ld.shared.v4.u32 	{%r480, %r481, %r482, %r483}, [%r479];
	st.global.v4.u32 	[%rd20], {%r480, %r481, %r482, %r483};
	add.s32 	%r484, %r476, %r7;
	add.s32 	%r485, %r177, %r484;
	mul.wide.s32 	%rd21, %r485, 4;
	add.s64 	%rd22, %rd3, %rd21;
	add.s32 	%r486, %r479, %r478;
	ld.shared.v4.u32 	{%r487, %r488, %r489, %r490}, [%r486];
	st.global.v4.u32 	[%rd22], {%r487, %r488, %r489, %r490};
	add.s32 	%r491, %r484, %r7;
	add.s32 	%r492, %r177, %r491;
	mul.wide.s32 	%rd23, %r492, 4;
	add.s64 	%rd24, %rd3, %rd23;
	add.s32 	%r493, %r486, %r478;
	ld.shared.v4.u32 	{%r494, %r495, %r496, %r497}, [%r493];
	st.global.v4.u32 	[%rd24], {%r494, %r495, %r496, %r497};
	add.s32 	%r541, %r491, %r7;
	setp.lt.u32 	%p89, %r541, 512;
	@%p89 bra 	$L__BB414_95;
$L__BB414_96:
	mov.u32 	%r498, %nctaid.y;
	add.s32 	%r500, %r500, %r498;
	shl.b32 	%r499, %r498, 1;
	setp.lt.u32 	%p90, %r500, %r499;
	@%p90 bra 	$L__BB414_2;
$L__BB414_97:
	ret;

}
	// .globl	_Z9cuda_gemmIiLi128ELi2ELi1ELi512ELi64ELi64ELi64ELi1ELi1EEviiiPT_S1_S1_iii
.visible .entry _Z9cuda_gemmIiLi128ELi2ELi1ELi512ELi64ELi64ELi64ELi1ELi1EEviiiPT_S1_S1_iii(
	.param .u32 _Z9cuda_gemmIiLi128ELi2ELi1ELi512ELi64ELi64ELi64ELi1ELi1EEviiiPT_S1_S1_iii_param_0,
	.param .u32 _Z9cuda_gemmIiLi128ELi2ELi1ELi512ELi64ELi64ELi64ELi1ELi1EEviiiPT_S1_S1_iii_param_1,
	.param .u32 _Z9cuda_gemmIiLi128ELi2ELi1ELi512ELi64ELi64ELi64ELi1ELi1EEviiiPT_S1_S1_iii_param_2,
	.param .u64 .ptr .align 1 _Z9cuda_gemmIiLi128ELi2ELi1ELi512ELi64ELi64ELi64ELi1ELi1EEviiiPT_S1_S1_iii_param_3,
	.param .u64 .ptr .align 1 _Z9cuda_gemmIiLi128ELi2ELi1ELi512ELi64ELi64ELi64ELi1ELi1EEviiiPT_S1_S1_iii_param_4,
	.param .u64 .ptr .align 1 _Z9cuda_gemmIiLi128ELi2ELi1ELi512ELi64ELi64ELi64ELi1ELi1EEviiiPT_S1_S1_iii_param_5,
	.param .u32 _Z9cuda_gemmIiLi128ELi2ELi1ELi512ELi64ELi64ELi64ELi1ELi1EEviiiPT_S1_S1_iii_param_6,
	.param .u32 _Z9cuda_gemmIiLi128ELi2ELi1ELi512ELi64ELi64ELi64ELi1ELi1EEviiiPT_S1_S1_iii_param_7,
	.param .u32 _Z9cuda_gemmIiLi128ELi2ELi1ELi512ELi64ELi64ELi64ELi1ELi1EEviiiPT_S1_S1_iii_param_8
)
.maxntid 128
{
	.reg .pred 	%p<40>;
	.reg .b16 	%rs<6>;
	.reg .b32 	%r<282>;
	.reg .b64 	%rd<25>;
	// demoted variable
	.shared .align 128 .b8 _ZZ9cuda_gemmIiLi128ELi2ELi1ELi512ELi64ELi64ELi64ELi1ELi1EEviiiPT_S1_S1_iiiE11kron_fac_sh[2112];
	// demoted variable
	.shared .align 128 .b8 _ZZ9cuda_gemmIiLi128ELi2ELi1ELi512ELi64ELi64ELi64ELi1ELi1EEviiiPT_S1_S1_iiiE3Ash[1024];
	// demoted variable
	.shared .align 128 .b8 _ZZ9cuda_gemmIiLi128ELi2ELi1ELi512ELi64ELi64ELi64ELi1ELi1EEviiiPT_S1_S1_iiiE3Csh[2048];
	ld.param.u64 	%rd4, [_Z9cuda_gemmIiLi128ELi2ELi1ELi512ELi64ELi64ELi64ELi1ELi1EEviiiPT_S1_S1_iii_param_3];
	ld.param.u64 	%rd5, [_Z9cuda_gemmIiLi128ELi2ELi1ELi512ELi64ELi64ELi64ELi1ELi1EEviiiPT_S1_S1_iii_param_4];
	ld.param.u64 	%rd6, [_Z9cuda_gemmIiLi128ELi2ELi1ELi512ELi64ELi64ELi64ELi1ELi1EEviiiPT_S1_S1_iii_param_5];
	cvta.to.global.u64 	%rd1, %rd6;
	mov.u32 	%r1, %tid.x;
	mov.u32 	%r2, %ctaid.z;
	shr.u32 	%r96, %r1, 1;
	and.b32  	%r3, %r96, 7;
	shr.u32 	%r4, %r1, 4;
	mov.u32 	%r271, %ctaid.y;
	mov.u32 	%r6, %nctaid.y;
	shl.b32 	%r7, %r6, 1;
	setp.ge.u32 	%p2, %r271, %r7;
	@%p2 bra 	$L__BB415_28;
	and.b32  	%r8, %r1, 1;
	mov.u32 	%r97, %ntid.x;
	shl.b32 	%r9, %r1, 2;
	shl.b32 	%r10, %r97, 2;
	and.b32  	%r11, %r1, 15;
	mov.u32 	%r98, _ZZ9cuda_gemmIiLi128ELi2ELi1ELi512ELi64ELi64ELi64ELi1ELi1EEviiiPT_S1_S1_iiiE11kron_fac_sh;
	mad.lo.s32 	%r12, %r11, 132, %r98;
	shr.u32 	%r13, %r97, 4;
	shl.b32 	%r99, %r1, 4;
	and.b32  	%r100, %r99, 16;
	shl.b32 	%r101, %r3, 5;
	or.b32  	%r102, %r101, %r100;
	and.b32  	%r103, %r9, 124;
	add.s32 	%r14, %r98, %r103;
	add.s32 	%r15, %r1, %r97;
	cvt.u16.u32 	%rs2, %r15;
	xor.b16  	%rs3, %rs2, 511;
	cvt.u16.u32 	%rs4, %r97;
	div.u16 	%rs5, %rs3, %rs4;
	add.s32 	%r16, %r9, %r10;
	max.u32 	%r104, %r16, 512;
	setp.lt.u32 	%p3, %r16, 512;
	selp.u32 	%r105, 1, 0, %p3;
	or.b32  	%r106, %r16, %r105;
	sub.s32 	%r107, %r104, %r106;
	div.u32 	%r108, %r107, %r10;
	add.s32 	%r17, %r108, %r105;
	and.b16  	%rs1, %rs5, 3;
	mov.u32 	%r109, _ZZ9cuda_gemmIiLi128ELi2ELi1ELi512ELi64ELi64ELi64ELi1ELi1EEviiiPT_S1_S1_iiiE3Csh;
	add.s32 	%r18, %r109, %r9;
	add.s32 	%r19, %r18, %r10;
	add.s32 	%r20, %r15, %r97;
	or.b32  	%r110, %r102, %r3;
	shl.b32 	%r111, %r110, 2;
	mov.u32 	%r112, _ZZ9cuda_gemmIiLi128ELi2ELi1ELi512ELi64ELi64ELi64ELi1ELi1EEviiiPT_S1_S1_iiiE3Ash;
	add.s32 	%r21, %r112, %r111;
	or.b32  	%r113, %r3, 8;
	or.b32  	%r114, %r102, %r113;
	shl.b32 	%r115, %r114, 2;
	add.s32 	%r22, %r112, %r115;
	add.s32 	%r116, %r3, 9;
	and.b32  	%r117, %r116, 15;
	or.b32  	%r118, %r102, %r117;
	shl.b32 	%r119, %r118, 2;
	add.s32 	%r23, %r112, %r119;
	add.s32 	%r120, %r3, 10;
	and.b32  	%r121, %r120, 15;
	or.b32  	%r122, %r102, %r121;
	shl.b32 	%r123, %r122, 2;
	add.s32 	%r24, %r112, %r123;
	add.s32 	%r124, %r3, 11;
	and.b32  	%r125, %r124, 15;
	or.b32  	%r126, %r102, %r125;
	shl.b32 	%r127, %r126, 2;
	add.s32 	%r25, %r112, %r127;
	add.s32 	%r128, %r3, 12;
	and.b32  	%r129, %r128, 15;
	or.b32  	%r130, %r102, %r129;
	shl.b32 	%r131, %r130, 2;
	add.s32 	%r26, %r112, %r131;
	add.s32 	%r132, %r3, 13;
	and.b32  	%r133, %r132, 15;
	or.b32  	%r134, %r102, %r133;
	shl.b32 	%r135, %r134, 2;
	add.s32 	%r27, %r112, %r135;
	add.s32 	%r136, %r3, 14;
	and.b32  	%r137, %r136, 15;
	or.b32  	%r138, %r102, %r137;
	shl.b32 	%r139, %r138, 2;
	add.s32 	%r28, %r112, %r139;
	add.s32 	%r140, %r3, -1;
	and.b32  	%r141, %r140, 15;
	or.b32  	%r142, %r102, %r141;
	shl.b32 	%r143, %r142, 2;
	add.s32 	%r29, %r112, %r143;
	mad.lo.s32 	%r30, %r3, -31, %r102;
	add.s32 	%r31, %r30, 1;
	add.s32 	%r32, %r30, 2;
	add.s32 	%r33, %r30, 3;
	add.s32 	%r34, %r30, 4;
	add.s32 	%r35, %r30, 5;
	add.s32 	%r36, %r30, 6;
	add.s32 	%r37, %r30, 7;
	or.b32  	%r38, %r100, %r113;
	or.b32  	%r39, %r100, %r117;
	or.b32  	%r40, %r100, %r121;
	or.b32  	%r41, %r100, %r125;
	or.b32  	%r42, %r100, %r129;
	or.b32  	%r43, %r100, %r133;
	or.b32  	%r44, %r100, %r137;
	or.b32  	%r45, %r100, %r141;
	mad.lo.s32 	%r46, %r1, 12, %r18;
	shl.b32 	%r144, %r97, 4;
	add.s32 	%r47, %r46, %r144;
	add.s32 	%r48, %r16, %r10;
	shl.b32 	%r49, %r97, 3;
	mul.lo.s32 	%r50, %r97, 12;
	cvta.to.global.u64 	%rd2, %rd5;
	cvta.to.global.u64 	%rd3, %rd4;
$L__BB415_2:
	setp.eq.s16 	%p4, %rs1, 2;
	mov.u32 	%r272, %r1;
	@%p4 bra 	$L__BB415_6;
	setp.eq.s16 	%p5, %rs1, 3;
	mov.b32 	%r145, 0;
	st.shared.u32 	[%r18], %r145;
	mov.u32 	%r272, %r15;
	@%p5 bra 	$L__BB415_6;
	setp.eq.s16 	%p6, %rs1, 0;
	mov.b32 	%r146, 0;
	st.shared.u32 	[%r19], %r146;
	mov.u32 	%r272, %r20;
	@%p6 bra 	$L__BB415_6;
	mov.u32 	%r147, %ntid.x;
	add.s32 	%r272, %r20, %r147;
	add.s32 	%r148, %r19, %r10;
	mov.b32 	%r149, 0;
	st.shared.u32 	[%r148], %r149;
$L__BB415_6:
	shl.b32 	%r150, %r272, 2;
	mov.u32 	%r151, _ZZ9cuda_gemmIiLi128ELi2ELi1ELi512ELi64ELi64ELi64ELi1ELi1EEviiiPT_S1_S1_iiiE3Csh;
	add.s32 	%r273, %r151, %r150;
$L__BB415_7:
	mov.b32 	%r152, 0;
	st.shared.u32 	[%r273], %r152;
	add.s32 	%r153, %r273, %r10;
	st.shared.u32 	[%r153], %r152;
	add.s32 	%r154, %r273, %r49;
	st.shared.u32 	[%r154], %r152;
	add.s32 	%r155, %r273, %r50;
	st.shared.u32 	[%r155], %r152;
	add.s32 	%r272, %r272, %r10;
	mov.u32 	%r156, %ntid.x;
	shl.b32 	%r157, %r156, 4;
	add.s32 	%r273, %r273, %r157;
	setp.lt.u32 	%p7, %r272, 512;
	@%p7 bra 	$L__BB415_7;
	mov.b32 	%r275, 0;
	mov.pred 	%p39, -1;
$L__BB415_9:
	mov.pred 	%p1, %p39;
	setp.gt.u32 	%p9, %r1, 63;
	@%p9 bra 	$L__BB415_12;
	shl.b32 	%r159, %r271, 9;
	add.s32 	%r60, %r275, %r159;
	mov.u32 	%r276, %r9;
$L__BB415_11:
	shr.u32 	%r160, %r276, 5;
	add.s32 	%r161, %r160, %r2;
	shl.b32 	%r162, %r161, 6;
	and.b32  	%r163, %r276, 28;
	add.s32 	%r164, %r60, %r163;
	add.s32 	%r165, %r164, %r162;
	mul.wide.s32 	%rd7, %r165, 4;
	add.s64 	%rd8, %rd3, %rd7;
	ld.global.v4.u32 	{%r166, %r167, %r168, %r169}, [%rd8];
	shl.b32 	%r170, %r276, 2;
	mov.u32 	%r171, _ZZ9cuda_gemmIiLi128ELi2ELi1ELi512ELi64ELi64ELi64ELi1ELi1EEviiiPT_S1_S1_iiiE3Ash;
	add.s32 	%r172, %r171, %r170;
	st.shared.v4.u32 	[%r172], {%r166, %r167, %r168, %r169};
	add.s32 	%r276, %r276, %r10;
	setp.lt.u32 	%p10, %r276, 256;
	@%p10 bra 	$L__BB415_11;
$L__BB415_12:
	shl.b32 	%r174, %r2, 6;
	add.s32 	%r61, %r275, %r174;
	mov.b32 	%r277, 0;
$L__BB415_13:
	add.s32 	%r65, %r11, %r277;
	mov.u32 	%r278, %r4;
$L__BB415_14:
	add.s32 	%r175, %r61, %r278;
	shl.b32 	%r176, %r175, 6;
	add.s32 	%r177, %r176, %r65;
	mul.wide.u32 	%rd9, %r177, 4;
	add.s64 	%rd10, %rd2, %rd9;
	ld.global.u32 	%r178, [%rd10];
	shl.b32 	%r179, %r278, 2;
	add.s32 	%r180, %r12, %r179;
	st.shared.u32 	[%r180], %r178;
	add.s32 	%r278, %r278, %r13;
	setp.lt.u32 	%p11, %r278, 32;
	@%p11 bra 	$L__BB415_14;
	bar.sync 	0;
	ld.shared.u32 	%r68, [%r21];
	ld.shared.u32 	%r69, [%r21+4];
	ld.shared.u32 	%r70, [%r21+8];
	ld.shared.u32 	%r71, [%r21+12];
	ld.shared.u32 	%r72, [%r21+16];
	ld.shared.u32 	%r73, [%r21+20];
	ld.shared.u32 	%r74, [%r21+24];
	ld.shared.u32 	%r75, [%r21+28];
	ld.shared.u32 	%r76, [%r22];
	ld.shared.u32 	%r77, [%r23];
	ld.shared.u32 	%r78, [%r24];
	ld.shared.u32 	%r79, [%r25];
	ld.shared.u32 	%r80, [%r26];
	ld.shared.u32 	%r81, [%r27];
	ld.shared.u32 	%r82, [%r28];
	ld.shared.u32 	%r83, [%r29];
	mov.u32 	%r279, %r4;
$L__BB415_16:
	setp.ne.s32 	%p12, %r8, 0;
	mad.lo.s32 	%r181, %r279, 132, %r14;
	ld.shared.u32 	%r182, [%r181];
	shfl.sync.idx.b32	%r183|%p13, %r182, %r30, 31, -1;
	mul.lo.s32 	%r184, %r183, %r68;
	shfl.sync.idx.b32	%r185|%p14, %r182, %r31, 31, -1;
	mad.lo.s32 	%r186, %r185, %r69, %r184;
	shfl.sync.idx.b32	%r187|%p15, %r182, %r32, 31, -1;
	mad.lo.s32 	%r188, %r187, %r70, %r186;
	shfl.sync.idx.b32	%r189|%p16, %r182, %r33, 31, -1;
	mad.lo.s32 	%r190, %r189, %r71, %r188;
	shfl.sync.idx.b32	%r191|%p17, %r182, %r34, 31, -1;
	mad.lo.s32 	%r192, %r191, %r72, %r190;
	shfl.sync.idx.b32	%r193|%p18, %r182, %r35, 31, -1;
	mad.lo.s32 	%r194, %r193, %r73, %r192;
	shfl.sync.idx.b32	%r195|%p19, %r182, %r36, 31, -1;
	mad.lo.s32 	%r196, %r195, %r74, %r194;
	shfl.sync.idx.b32	%r197|%p20, %r182, %r37, 31, -1;
	mad.lo.s32 	%r198, %r197, %r75, %r196;
	shfl.sync.idx.b32	%r199|%p21, %r182, %r38, 31, -1;
	mad.lo.s32 	%r200, %r199, %r76, %r198;
	shfl.sync.idx.b32	%r201|%p22, %r182, %r39, 31, -1;
	mad.lo.s32 	%r202, %r201, %r77, %r200;
	shfl.sync.idx.b32	%r203|%p23, %r182, %r40, 31, -1;
	mad.lo.s32 	%r204, %r203, %r78, %r202;
	shfl.sync.idx.b32	%r205|%p24, %r182, %r41, 31, -1;
	mad.lo.s32 	%r206, %r205, %r79, %r204;
	shfl.sync.idx.b32	%r207|%p25, %r182, %r42, 31, -1;
	mad.lo.s32 	%r208, %r207, %r80, %r206;
	shfl.sync.idx.b32	%r209|%p26, %r182, %r43, 31, -1;
	mad.lo.s32 	%r210, %r209, %r81, %r208;
	shfl.sync.idx.b32	%r211|%p27, %r182, %r44, 31, -1;
	mad.lo.s32 	%r212, %r211, %r82, %r210;
	shfl.sync.idx.b32	%r213|%p28, %r182, %r45, 31, -1;
	mad.lo.s32 	%r214, %r213, %r83, %r212;
	add.s32 	%r215, %r279, %r277;
	shl.b32 	%r216, %r215, 3;
	or.b32  	%r85, %r216, %r3;
	shfl.sync.down.b32	%r217|%p29, %r214, 1, 7711, -1;
	add.s32 	%r86, %r217, %r214;
	@%p12 bra 	$L__BB415_18;
	shl.b32 	%r218, %r85, 2;
	mov.u32 	%r219, _ZZ9cuda_gemmIiLi128ELi2ELi1ELi512ELi64ELi64ELi64ELi1ELi1EEviiiPT_S1_S1_iiiE3Csh;
	add.s32 	%r220, %r219, %r218;
	ld.shared.u32 	%r221, [%r220];
	add.s32 	%r222, %r221, %r86;
	st.shared.u32 	[%r220], %r222;
$L__BB415_18:
	add.s32 	%r87, %r279, 8;
	setp.lt.u32 	%p30, %r279, 8;
	mov.u32 	%r279, %r87;
	@%p30 bra 	$L__BB415_16;
	add.s32 	%r88, %r277, 16;
	setp.lt.u32 	%p31, %r277, 48;
	mov.u32 	%r277, %r88;
	@%p31 bra 	$L__BB415_13;
	mov.b32 	%r275, 32;
	mov.pred 	%p39, 0;
	@%p1 bra 	$L__BB415_9;
	shl.b32 	%r89, %r271, 9;
	and.b32  	%r90, %r17, 3;
	setp.eq.s32 	%p33, %r90, 3;
	bar.sync 	0;
	mov.u32 	%r280, %r9;
	@%p33 bra 	$L__BB415_25;
	setp.eq.s32 	%p34, %r90, 0;
	add.s32 	%r224, %r89, %r9;
	mul.wide.s32 	%rd11, %r224, 4;
	add.s64 	%rd12, %rd1, %rd11;
	ld.shared.v4.u32 	{%r225, %r226, %r227, %r228}, [%r46];
	st.global.v4.u32 	[%rd12], {%r225, %r226, %r227, %r228};
	mov.u32 	%r280, %r16;
	@%p34 bra 	$L__BB415_25;
	setp.eq.s32 	%p35, %r90, 1;
	add.s32 	%r229, %r89, %r16;
	mul.wide.s32 	%rd13, %r229, 4;
	add.s64 	%rd14, %rd1, %rd13;
	ld.shared.v4.u32 	{%r230, %r231, %r232, %r233}, [%r47];
	st.global.v4.u32 	[%rd14], {%r230, %r231, %r232, %r233};
	mov.u32 	%r280, %r48;
	@%p35 bra 	$L__BB415_25;
	add.s32 	%r280, %r48, %r10;
	add.s32 	%r234, %r89, %r48;
	mul.wide.s32 	%rd15, %r234, 4;
	add.s64 	%rd16, %rd1, %rd15;
	shl.b32 	%r235, %r10, 2;
	add.s32 	%r236, %r47, %r235;
	ld.shared.v4.u32 	{%r237, %r238, %r239, %r240}, [%r236];
	st.global.v4.u32 	[%rd16], {%r237, %r238, %r239, %r240};
$L__BB415_25:
	setp.lt.u32 	%p36, %r17, 3;
	@%p36 bra 	$L__BB415_27;
$L__BB415_26:
	add.s32 	%r241, %r89, %r280;
	mul.wide.s32 	%rd17, %r241, 4;
	add.s64 	%rd18, %rd1, %rd17;
	shl.b32 	%r242, %r280, 2;
	mov.u32 	%r243, _ZZ9cuda_gemmIiLi128ELi2ELi1ELi512ELi64ELi64ELi64ELi1ELi1EEviiiPT_S1_S1_iiiE3Csh;
	add.s32 	%r244, %r243, %r242;
	ld.shared.v4.u32 	{%r245, %r246, %r247, %r248}, [%r244];
	st.global.v4.u32 	[%rd18], {%r245, %r246, %r247, %r248};
	add.s32 	%r249, %r280, %r10;
	add.s32 	%r250, %r89, %r249;
	mul.wide.s32 	%rd19, %r250, 4;
	add.s64 	%rd20, %rd1, %rd19;
	shl.b32 	%r251, %r10, 2;
	add.s32 	%r252, %r244, %r251;
	ld.shared.v4.u32 	{%r253, %r254, %r255, %r256}, [%r252];
	st.global.v4.u32 	[%rd20], {%r253, %r254, %r255, %r256};
	add.s32 	%r257, %r249, %r10;
	add.s32 	%r258, %r89, %r257;
	mul.wide.s32 	%rd21, %r258, 4;
	add.s64 	%rd22, %rd1, %rd21;
	add.s32 	%r259, %r252, %r251;
	ld.shared.v4.u32 	{%r260, %r261, %r262, %r263}, [%r259];
	st.global.v4.u32 	[%rd22], {%r260, %r261, %r262, %r263};
	add.s32 	%r264, %r257, %r10;
	add.s32 	%r265, %r89, %r264;
	mul.wide.s32 	%rd23, %r265, 4;
	add.s64 	%rd24, %rd1, %rd23;
	add.s32 	%r266, %r259, %r251;
	ld.shared.v4.u32 	{%r267, %r268, %r269, %r270}, [%r266];
	st.global.v4.u32 	[%rd24], {%r267, %r268, %r269, %r270};
	add.s32 	%r280, %r264, %r10;
	setp.lt.u32 	%p37, %r280, 512;
	@%p37 bra 	$L__BB415_26;
$L__BB415_27:
	add.s32 	%r271, %r271, %r6;
	setp.lt.u32 	%p38, %r271, %r7;
	@%p38 bra 	$L__BB415_2;
$L__BB415_28:
	ret;

}
	// .globl	_Z9cuda_gemmIiLi128ELi2ELi1ELi512ELi128ELi128ELi64ELi0ELi0EEviiiPT_S1_S1_iii
.visible .entry _Z9cuda_gemmIiLi128ELi2ELi1ELi512ELi128ELi128ELi64ELi0ELi0EEviiiPT_S1_S1_iii(
	.param .u32 _Z9cuda_gemmIiLi128ELi2ELi1ELi512ELi128ELi128ELi64ELi0ELi0EEviiiPT_S1_S1_iii_param_0,
	.param .u32 _Z9cuda_gemmIiLi128ELi2ELi1ELi512ELi128ELi128ELi64ELi0ELi0EEviiiPT_S1_S1_iii_param_1,
	.param .u32 _Z9cuda_gemmIiLi128ELi2ELi1ELi512ELi128ELi128ELi64ELi0ELi0EEviiiPT_S1_S1_iii_param_2,
	.param .u64 .ptr .align 1 _Z9cuda_gemmIiLi128ELi2ELi1ELi512ELi128ELi128ELi64ELi0ELi0EEviiiPT_S1_S1_iii_param_3,
	.param .u64 .ptr .align 1 _Z9cuda_gemmIiLi128ELi2ELi1ELi512ELi128ELi128ELi64ELi0ELi0EEviiiPT_S1_S1_iii_param_4,
	.param .u64 .ptr .align 1 _Z9cuda_gemmIiLi128ELi2ELi1ELi512ELi128ELi128ELi64ELi0ELi0EEviiiPT_S1_S1_iii_param_5,
	.param .u32 _Z9cuda_gemmIiLi128ELi2ELi1ELi512ELi128ELi128ELi64ELi0ELi0EEviiiPT_S1_S1_iii_param_6,
	.param .u32 _Z9cuda_gemmIiLi128ELi2ELi1ELi512ELi128ELi128ELi64ELi0ELi0EEviiiPT_S1_S1_iii_param_7,
	.param .u32 _Z9cuda_gemmIiLi128ELi2ELi1ELi512ELi128ELi128ELi64ELi0ELi0EEviiiPT_S1_S1_iii_param_8
)
.maxntid 128
{
	.reg .pred 	%p<92>;
	.reg .b16 	%rs<13>;
	.reg .b32 	%r<540>;
	.reg .b64 	%rd<26>;
	// demoted variable
	.shared .align 128 .b8 _ZZ9cuda_gemmIiLi128ELi2ELi1ELi512ELi128ELi128ELi64ELi0ELi0EEviiiPT_S1_S1_iiiE11kron_fac_sh[2112];
	// demoted variable
	.shared .align 128 .b8 _ZZ9cuda_gemmIiLi128ELi2ELi1ELi512ELi128ELi128ELi64ELi0ELi0EEviiiPT_S1_S1_iiiE3Ash[512];
	// demoted variable
	.shared .align 128 .b8 _ZZ9cuda_gemmIiLi128ELi2ELi1ELi512ELi128ELi128ELi64ELi0ELi0EEviiiPT_S1_S1_iiiE3Csh[1024];
	ld.param.u64 	%rd4, [_Z9cuda_gemmIiLi128ELi2ELi1ELi512ELi128ELi128ELi64ELi0ELi0EEviiiPT_S1_S1_iii_param_3];
	ld.param.u64 	%rd5, [_Z9cuda_gemmIiLi128ELi2ELi1ELi512ELi128ELi128ELi64ELi0ELi0EEviiiPT_S1_S1_iii_param_4];
	ld.param.u32 	%r192, [_Z9cuda_gemmIiLi128ELi2ELi1ELi512ELi128ELi128ELi64ELi0ELi0EEviiiPT_S1_S1_iii_param_6];
	ld.param.u32 	%r193, [_Z9cuda_gemmIiLi128ELi2ELi1ELi512ELi128ELi128ELi64ELi0ELi0EEviiiPT_S1_S1_iii_param_7];
	mov.u32 	%r1, %tid.x;
	div.s32 	%r2, 512, %r193;
	min.s32 	%r194, %r2, 64;
	shl.b32 	%r3, %r194, 1;
	div.u32 	%r5, %r1, %r3;
	mul.lo.s32 	%r195, %r5, %r3;
	sub.s32 	%r196, %r1, %r195;
	shr.u32 	%r4, %r196, 1;
	mov.u32 	%r497, %ctaid.y;
	mov.u32 	%r197, %nctaid.y;
	shl.b32 	%r198, %r197, 1;
	setp.ge.u32 	%p2, %r497, %r198;
	@%p2 bra 	$L__BB416_98;
	ld.param.u32 	%r494, [_Z9cuda_gemmIiLi128ELi2ELi1ELi512ELi128ELi128ELi64ELi0ELi0EEviiiPT_S1_S1_iii_param_2];
	and.b32  	%r7, %r1, 1;
	mov.u32 	%r199, %ctaid.x;
	shr.u32 	%r200, %r199, 1;
	and.b32  	%r201, %r199, 1;
	mov.u32 	%r202, %ntid.x;
	shl.b32 	%r8, %r202, 2;
	shl.b32 	%r203, %r199, 6;
	and.b32  	%r204, %r203, 64;
	and.b32  	%r205, %r1, 15;
	or.b32  	%r9, %r204, %r205;
	mov.u32 	%r206, _ZZ9cuda_gemmIiLi128ELi2ELi1ELi512ELi128ELi128ELi64ELi0ELi0EEviiiPT_S1_S1_iiiE11kron_fac_sh;
	mad.lo.s32 	%r10, %r205, 132, %r206;
	shr.u32 	%r11, %r202, 4;
	and.b32  	%r12, %r4, 15;
	shl.b32 	%r207, %r1, 4;
	and.b32  	%r13, %r207, 16;
	min.s32 	%r14, %r192, 16;
	shr.u32 	%r208, %r494, 31;
	add.s32 	%r209, %r494, %r208;
	shr.s32 	%r210, %r209, 1;
	mul.lo.s32 	%r211, %r210, %r201;
	mad.lo.s32 	%r15, %r2, %r200, %r211;
	add.s32 	%r212, %r1, %r202;
	cvt.u16.u32 	%rs3, %r212;
	not.b16 	%rs4, %rs3;
	and.b16  	%rs5, %rs4, 255;
	cvt.u16.u32 	%rs6, %r202;
	and.b16  	%rs7, %rs6, 255;
	div.u16 	%rs1, %rs5, %rs7;
	add.s32 	%r213, %r4, 1;
	and.b32  	%r16, %r213, 15;
	add.s32 	%r214, %r4, 2;
	and.b32  	%r17, %r214, 15;
	add.s32 	%r215, %r4, 3;
	and.b32  	%r18, %r215, 15;
	add.s32 	%r216, %r4, 4;
	and.b32  	%r19, %r216, 15;
	add.s32 	%r217, %r4, 5;
	and.b32  	%r20, %r217, 15;
	add.s32 	%r218, %r4, 6;
	and.b32  	%r21, %r218, 15;
	add.s32 	%r219, %r4, 7;
	and.b32  	%r22, %r219, 15;
	xor.b32  	%r23, %r12, 8;
	add.s32 	%r220, %r4, 9;
	and.b32  	%r24, %r220, 15;
	add.s32 	%r221, %r4, 10;
	and.b32  	%r25, %r221, 15;
	add.s32 	%r222, %r4, 11;
	and.b32  	%r26, %r222, 15;
	add.s32 	%r223, %r4, 12;
	and.b32  	%r27, %r223, 15;
	add.s32 	%r224, %r4, 13;
	and.b32  	%r28, %r224, 15;
	add.s32 	%r225, %r4, 14;
	and.b32  	%r29, %r225, 15;
	add.s32 	%r226, %r4, -1;
	and.b32  	%r30, %r226, 15;
	or.b32  	%r31, %r13, %r12;
	or.b32  	%r32, %r13, %r16;
	or.b32  	%r33, %r13, %r17;
	or.b32  	%r34, %r13, %r18;
	or.b32  	%r35, %r13, %r19;
	or.b32  	%r36, %r13, %r20;
	or.b32  	%r37, %r13, %r21;
	or.b32  	%r38, %r13, %r22;
	or.b32  	%r39, %r13, %r23;
	or.b32  	%r40, %r13, %r24;
	or.b32  	%r41, %r13, %r25;
	or.b32  	%r42, %r13, %r26;
	or.b32  	%r43, %r13, %r27;
	or.b32  	%r44, %r13, %r28;
	or.b32  	%r45, %r13, %r29;
	or.b32  	%r46, %r13, %r30;
	setp.lt.s32 	%p3, %r12, %r193;
	selp.b32 	%r227, 0, %r193, %p3;
	sub.s32 	%r47, %r12, %r227;
	add.s32 	%r228, %r12, 1;
	setp.lt.s32 	%p4, %r228, %r193;
	selp.b32 	%r229, 0, %r193, %p4;
	sub.s32 	%r48, %r228, %r229;
	add.s32 	%r230, %r12, 2;
	setp.lt.s32 	%p5, %r230, %r193;
	selp.b32 	%r231, 0, %r193, %p5;
	sub.s32 	%r49, %r230, %r231;
	add.s32 	%r232, %r12, 3;
	setp.lt.s32 	%p6, %r232, %r193;
	selp.b32 	%r233, 0, %r193, %p6;
	sub.s32 	%r50, %r232, %r233;
	add.s32 	%r234, %r12, 4;
	setp.lt.s32 	%p7, %r234, %r193;
	selp.b32 	%r235, 0, %r193, %p7;
	sub.s32 	%r51, %r234, %r235;
	add.s32 	%r236, %r12, 5;
	setp.lt.s32 	%p8, %r236, %r193;
	selp.b32 	%r237, 0, %r193, %p8;
	sub.s32 	%r52, %r236, %r237;
	add.s32 	%r238, %r12, 6;
	setp.lt.s32 	%p9, %r238, %r193;
	selp.b32 	%r239, 0, %r193, %p9;
	sub.s32 	%r53, %r238, %r239;
	add.s32 	%r240, %r12, 7;
	setp.lt.s32 	%p10, %r240, %r193;
	selp.b32 	%r241, 0, %r193, %p10;
	sub.s32 	%r54, %r240, %r241;
	add.s32 	%r242, %r12, 8;
	setp.lt.s32 	%p11, %r242, %r193;
	selp.b32 	%r243, 0, %r193, %p11;
	sub.s32 	%r55, %r242, %r243;
	add.s32 	%r244, %r12, 9;
	setp.lt.s32 	%p12, %r244, %r193;
	selp.b32 	%r245, 0, %r193, %p12;
	sub.s32 	%r56, %r244, %r245;
	add.s32 	%r246, %r12, 10;
	setp.lt.s32 	%p13, %r246, %r193;
	selp.b32 	%r247, 0, %r193, %p13;
	sub.s32 	%r57, %r246, %r247;
	add.s32 	%r248, %r12, 11;
	setp.lt.s32 	%p14, %r248, %r193;
	selp.b32 	%r249, 0, %r193, %p14;
	sub.s32 	%r58, %r248, %r249;
	add.s32 	%r250, %r12, 12;
	setp.lt.s32 	%p15, %r250, %r193;
	selp.b32 	%r251, 0, %r193, %p15;
	sub.s32 	%r59, %r250, %r251;
	add.s32 	%r252, %r12, 13;
	setp.lt.s32 	%p16, %r252, %r193;
	selp.b32 	%r253, 0, %r193, %p16;
	sub.s32 	%r60, %r252, %r253;
	add.s32 	%r254, %r12, 14;
	setp.lt.s32 	%p17, %r254, %r193;
	selp.b32 	%r255, 0, %r193, %p17;
	sub.s32 	%r61, %r254, %r255;
	add.s32 	%r256, %r12, 15;
	setp.lt.s32 	%p18, %r256, %r193;
	selp.b32 	%r257, 0, %r193, %p18;
	sub.s32 	%r62, %r256, %r257;
	cvt.u16.u32 	%rs8, %r3;
	div.s16 	%rs9, 128, %rs8;
	cvt.s32.s16 	%r63, %rs9;
	and.b32  	%r64, %r1, 31;
	cvta.to.global.u64 	%rd1, %rd5;
	cvta.to.global.u64 	%rd2, %rd4;
	and.b16  	%rs2, %rs1, 3;
	shl.b32 	%r350, %r64, 2;
	shl.b32 	%r353, %r31, 2;
	shl.b32 	%r356, %r32, 2;
	shl.b32 	%r359, %r33, 2;
	shl.b32 	%r362, %r34, 2;
	shl.b32 	%r365, %r35, 2;
	shl.b32 	%r368, %r36, 2;
	shl.b32 	%r371, %r37, 2;
	shl.b32 	%r374, %r38, 2;
	shl.b32 	%r377, %r39, 2;
	shl.b32 	%r380, %r40, 2;
	shl.b32 	%r383, %r41, 2;
	shl.b32 	%r386, %r42, 2;
	shl.b32 	%r389, %r43, 2;
	shl.b32 	%r392, %r44, 2;
	shl.b32 	%r395, %r45, 2;
	shl.b32 	%r398, %r46, 2;
$L__BB416_2:
	mov.u32 	%r66, %ntid.x;
	setp.eq.s16 	%p19, %rs2, 2;
	mov.u32 	%r498, %r1;
	@%p19 bra 	$L__BB416_6;
	add.s32 	%r498, %r1, %r66;
	setp.eq.s16 	%p20, %rs2, 3;
	shl.b32 	%r258, %r1, 2;
	mov.u32 	%r259, _ZZ9cuda_gemmIiLi128ELi2ELi1ELi512ELi128ELi128ELi64ELi0ELi0EEviiiPT_S1_S1_iiiE3Csh;
	add.s32 	%r68, %r259, %r258;
	mov.b32 	%r260, 0;
	st.shared.u32 	[%r68], %r260;
	@%p20 bra 	$L__BB416_6;
	add.s32 	%r261, %r1, %r66;
	add.s32 	%r498, %r261, %r66;
	setp.eq.s16 	%p21, %rs2, 0;
	add.s32 	%r70, %r68, %r8;
	mov.b32 	%r262, 0;
	st.shared.u32 	[%r70], %r262;
	@%p21 bra 	$L__BB416_6;
	add.s32 	%r498, %r498, %r66;
	add.s32 	%r263, %r70, %r8;
	mov.b32 	%r264, 0;
	st.shared.u32 	[%r263], %r264;
$L__BB416_6:
	setp.lt.u16 	%p22, %rs1, 2;
	@%p22 bra 	$L__BB416_9;
	shl.b32 	%r265, %r498, 2;
	mov.u32 	%r266, _ZZ9cuda_gemmIiLi128ELi2ELi1ELi512ELi128ELi128ELi64ELi0ELi0EEviiiPT_S1_S1_iiiE3Csh;
	add.s32 	%r499, %r266, %r265;
$L__BB416_8:
	mov.b32 	%r267, 0;
	st.shared.u32 	[%r499], %r267;
	add.s32 	%r268, %r499, %r8;
	st.shared.u32 	[%r268], %r267;
	shl.b32 	%r269, %r66, 3;
	add.s32 	%r270, %r499, %r269;
	st.shared.u32 	[%r270], %r267;
	mad.lo.s32 	%r271, %r66, 12, %r499;
	st.shared.u32 	[%r271], %r267;
	add.s32 	%r498, %r498, %r8;
	shl.b32 	%r272, %r66, 4;
	add.s32 	%r499, %r499, %r272;
	setp.lt.u32 	%p23, %r498, 256;
	@%p23 bra 	$L__BB416_8;
$L__BB416_9:
	mov.b32 	%r501, 0;
	mov.pred 	%p91, -1;
$L__BB416_10:
	mov.pred 	%p1, %p91;
	mov.u32 	%r274, %ctaid.z;
	shl.b32 	%r79, %r274, 6;
	setp.gt.u32 	%p25, %r1, 31;
	@%p25 bra 	$L__BB416_13;
	ld.param.u32 	%r495, [_Z9cuda_gemmIiLi128ELi2ELi1ELi512ELi128ELi128ELi64ELi0ELi0EEviiiPT_S1_S1_iii_param_2];
	shl.b32 	%r502, %r1, 2;
	mov.u32 	%r275, %ctaid.x;
	shl.b32 	%r276, %r275, 8;
	and.b32  	%r277, %r276, -512;
	add.s32 	%r278, %r277, %r79;
	mad.lo.s32 	%r279, %r497, %r495, %r278;
	add.s32 	%r81, %r279, %r501;
$L__BB416_12:
	shr.u32 	%r280, %r502, 5;
	and.b32  	%r281, %r502, 28;
	add.s32 	%r282, %r81, %r281;
	mad.lo.s32 	%r283, %r280, %r193, %r282;
	mul.wide.s32 	%rd7, %r283, 4;
	add.s64 	%rd8, %rd2, %rd7;
	ld.global.v4.u32 	{%r284, %r285, %r286, %r287}, [%rd8];
	shl.b32 	%r288, %r502, 2;
	mov.u32 	%r289, _ZZ9cuda_gemmIiLi128ELi2ELi1ELi512ELi128ELi128ELi64ELi0ELi0EEviiiPT_S1_S1_iiiE3Ash;
	add.s32 	%r290, %r289, %r288;
	st.shared.v4.u32 	[%r290], {%r284, %r285, %r286, %r287};
	add.s32 	%r502, %r502, %r8;
	setp.lt.u32 	%p26, %r502, 128;
	@%p26 bra 	$L__BB416_12;
$L__BB416_13:
	add.s32 	%r82, %r501, %r79;
	mov.b32 	%r503, 0;
$L__BB416_14:
	mov.u32 	%r85, %r503;
	shr.u32 	%r504, %r1, 4;
	add.s32 	%r87, %r9, %r85;
$L__BB416_15:
	add.s32 	%r292, %r82, %r504;
	mad.lo.s32 	%r293, %r292, %r192, %r87;
	mul.wide.s32 	%rd9, %r293, 4;
	add.s64 	%rd10, %rd1, %rd9;
	ld.global.u32 	%r294, [%rd10];
	shl.b32 	%r295, %r504, 2;
	add.s32 	%r296, %r10, %r295;
	st.shared.u32 	[%r296], %r294;
	add.s32 	%r504, %r504, %r11;
	setp.lt.u32 	%p27, %r504, 32;
	@%p27 bra 	$L__BB416_15;
	setp.lt.s32 	%p28, %r2, 1;
	bar.sync 	0;
	@%p28 bra 	$L__BB416_89;
	mov.b32 	%r505, 0;
$L__BB416_18:
	setp.ge.s32 	%p29, %r5, %r14;
	add.s32 	%r91, %r505, %r4;
	shl.b32 	%r298, %r91, 5;
	or.b32  	%r299, %r298, %r13;
	add.s32 	%r300, %r299, %r12;
	shl.b32 	%r301, %r300, 2;
	mov.u32 	%r302, _ZZ9cuda_gemmIiLi128ELi2ELi1ELi512ELi128ELi128ELi64ELi0ELi0EEviiiPT_S1_S1_iiiE3Ash;
	add.s32 	%r303, %r302, %r301;
	ld.shared.u32 	%r92, [%r303];
	add.s32 	%r304, %r299, %r16;
	shl.b32 	%r305, %r304, 2;
	add.s32 	%r306, %r302, %r305;
	ld.shared.u32 	%r93, [%r306];
	add.s32 	%r307, %r299, %r17;
	shl.b32 	%r308, %r307, 2;
	add.s32 	%r309, %r302, %r308;
	ld.shared.u32 	%r94, [%r309];
	add.s32 	%r310, %r299, %r18;
	shl.b32 	%r311, %r310, 2;
	add.s32 	%r312, %r302, %r311;
	ld.shared.u32 	%r95, [%r312];
	add.s32 	%r313, %r299, %r19;
	shl.b32 	%r314, %r313, 2;
	add.s32 	%r315, %r302, %r314;
	ld.shared.u32 	%r96, [%r315];
	add.s32 	%r316, %r299, %r20;
	shl.b32 	%r317, %r316, 2;
	add.s32 	%r318, %r302, %r317;
	ld.shared.u32 	%r97, [%r318];
	add.s32 	%r319, %r299, %r21;
	shl.b32 	%r320, %r319, 2;
	add.s32 	%r321, %r302, %r320;
	ld.shared.u32 	%r98, [%r321];
	add.s32 	%r322, %r299, %r22;
	shl.b32 	%r323, %r322, 2;
	add.s32 	%r324, %r302, %r323;
	ld.shared.u32 	%r99, [%r324];
	add.s32 	%r325, %r299, %r23;
	shl.b32 	%r326, %r325, 2;
	add.s32 	%r327, %r302, %r326;
	ld.shared.u32 	%r100, [%r327];
	add.s32 	%r328, %r299, %r24;
	shl.b32 	%r329, %r328, 2;
	add.s32 	%r330, %r302, %r329;
	ld.shared.u32 	%r101, [%r330];
	add.s32 	%r331, %r299, %r25;
	shl.b32 	%r332, %r331, 2;
	add.s32 	%r333, %r302, %r332;
	ld.shared.u32 	%r102, [%r333];
	add.s32 	%r334, %r299, %r26;
	shl.b32 	%r335, %r334, 2;
	add.s32 	%r336, %r302, %r335;
	ld.shared.u32 	%r103, [%r336];
	add.s32 	%r337, %r299, %r27;
	shl.b32 	%r338, %r337, 2;
	add.s32 	%r339, %r302, %r338;
	ld.shared.u32 	%r104, [%r339];
	add.s32 	%r340, %r299, %r28;
	shl.b32 	%r341, %r340, 2;
	add.s32 	%r342, %r302, %r341;
	ld.shared.u32 	%r105, [%r342];
	add.s32 	%r343, %r299, %r29;
	shl.b32 	%r344, %r343, 2;
	add.s32 	%r345, %r302, %r344;
	ld.shared.u32 	%r106, [%r345];
	add.s32 	%r346, %r299, %r30;
	shl.b32 	%r347, %r346, 2;
	add.s32 	%r348, %r302, %r347;
	ld.shared.u32 	%r107, [%r348];
	@%p29 bra 	$L__BB416_88;
	mov.u32 	%r506, %r5;
$L__BB416_20:
	setp.gt.u32 	%p30, %r193, 64;
	mov.u32 	%r349, _ZZ9cuda_gemmIiLi128ELi2ELi1ELi512ELi128ELi128ELi64ELi0ELi0EEviiiPT_S1_S1_iiiE11kron_fac_sh;
	mad.lo.s32 	%r109, %r506, 132, %r349;
	add.s32 	%r351, %r109, %r350;
	ld.shared.u32 	%r110, [%r351];
	@%p30 bra 	$L__BB416_53;
	setp.eq.s32 	%p47, %r193, 0;
	mov.b32 	%r508, 0;
	@%p47 bra 	$L__BB416_23;
	shfl.sync.idx.b32	%r402|%p48, %r110, %r47, 31, -1;
	mul.lo.s32 	%r508, %r402, %r92;
$L__BB416_23:
	setp.lt.s32 	%p49, %r193, 2;
	@%p49 bra 	$L__BB416_25;
	shfl.sync.idx.b32	%r403|%p50, %r110, %r48, 31, -1;
	mad.lo.s32 	%r508, %r403, %r93, %r508;
$L__BB416_25:
	setp.lt.s32 	%p51, %r193, 3;
	@%p51 bra 	$L__BB416_27;
	shfl.sync.idx.b32	%r404|%p52, %r110, %r49, 31, -1;
	mad.lo.s32 	%r508, %r404, %r94, %r508;
$L__BB416_27:
	setp.lt.s32 	%p53, %r193, 4;
	@%p53 bra 	$L__BB416_29;
	shfl.sync.idx.b32	%r405|%p54, %r110, %r50, 31, -1;
	mad.lo.s32 	%r508, %r405, %r95, %r508;
$L__BB416_29:
	setp.lt.s32 	%p55, %r193, 5;
	@%p55 bra 	$L__BB416_31;
	shfl.sync.idx.b32	%r406|%p56, %r110, %r51, 31, -1;
	mad.lo.s32 	%r508, %r406, %r96, %r508;
$L__BB416_31:
	setp.lt.s32 	%p57, %r193, 6;
	@%p57 bra 	$L__BB416_33;
	shfl.sync.idx.b32	%r407|%p58, %r110, %r52, 31, -1;
	mad.lo.s32 	%r508, %r407, %r97, %r508;
$L__BB416_33:
	setp.lt.s32 	%p59, %r193, 7;
	@%p59 bra 	$L__BB416_35;
	shfl.sync.idx.b32	%r408|%p60, %r110, %r53, 31, -1;
	mad.lo.s32 	%r508, %r408, %r98, %r508;
$L__BB416_35:
	setp.lt.s32 	%p61, %r193, 8;
	@%p61 bra 	$L__BB416_37;
	shfl.sync.idx.b32	%r409|%p62, %r110, %r54, 31, -1;
	mad.lo.s32 	%r508, %r409, %r99, %r508;
$L__BB416_37:
	setp.lt.s32 	%p63, %r193, 9;
	@%p63 bra 	$L__BB416_39;
	shfl.sync.idx.b32	%r410|%p64, %r110, %r55, 31, -1;
	mad.lo.s32 	%r508, %r410, %r100, %r508;
$L__BB416_39:
	setp.lt.s32 	%p65, %r193, 10;
	@%p65 bra 	$L__BB416_41;
	shfl.sync.idx.b32	%r411|%p66, %r110, %r56, 31, -1;
	mad.lo.s32 	%r508, %r411, %r101, %r508;
$L__BB416_41:
	setp.lt.s32 	%p67, %r193, 11;
	@%p67 bra 	$L__BB416_43;
	shfl.sync.idx.b32	%r412|%p68, %r110, %r57, 31, -1;
	mad.lo.s32 	%r508, %r412, %r102, %r508;
$L__BB416_43:
	setp.lt.s32 	%p69, %r193, 12;
	@%p69 bra 	$L__BB416_45;
	shfl.sync.idx.b32	%r413|%p70, %r110, %r58, 31, -1;
	mad.lo.s32 	%r508, %r413, %r103, %r508;
$L__BB416_45:
	setp.lt.s32 	%p71, %r193, 13;
	@%p71 bra 	$L__BB416_47;
	shfl.sync.idx.b32	%r414|%p72, %r110, %r59, 31, -1;
	mad.lo.s32 	%r508, %r414, %r104, %r508;
$L__BB416_47:
	setp.lt.s32 	%p73, %r193, 14;
	@%p73 bra 	$L__BB416_49;
	shfl.sync.idx.b32	%r415|%p74, %r110, %r60, 31, -1;
	mad.lo.s32 	%r508, %r415, %r105, %r508;
$L__BB416_49:
	setp.lt.s32 	%p75, %r193, 15;
	@%p75 bra 	$L__BB416_51;
	shfl.sync.idx.b32	%r416|%p76, %r110, %r61, 31, -1;
	mad.lo.s32 	%r508, %r416, %r106, %r508;
$L__BB416_51:
	setp.lt.s32 	%p77, %r193, 16;
	@%p77 bra 	$L__BB416_85;
	shfl.sync.idx.b32	%r417|%p78, %r110, %r62, 31, -1;
	mad.lo.s32 	%r508, %r417, %r107, %r508;
	bra.uni 	$L__BB416_85;
$L__BB416_53:
	setp.lt.s32 	%p31, %r193, 1;
	mov.b32 	%r508, 0;
	@%p31 bra 	$L__BB416_55;
	add.s32 	%r354, %r109, %r353;
	ld.shared.u32 	%r355, [%r354];
	mul.lo.s32 	%r508, %r355, %r92;
$L__BB416_55:
	setp.lt.s32 	%p32, %r193, 2;
	@%p32 bra 	$L__BB416_57;
	add.s32 	%r357, %r109, %r356;
	ld.shared.u32 	%r358, [%r357];
	mad.lo.s32 	%r508, %r358, %r93, %r508;
$L__BB416_57:
	setp.lt.s32 	%p33, %r193, 3;
	@%p33 bra 	$L__BB416_59;
	add.s32 	%r360, %r109, %r359;
	ld.shared.u32 	%r361, [%r360];
	mad.lo.s32 	%r508, %r361, %r94, %r508;
$L__BB416_59:
	setp.lt.s32 	%p34, %r193, 4;
	@%p34 bra 	$L__BB416_61;
	add.s32 	%r363, %r109, %r362;
	ld.shared.u32 	%r364, [%r363];
	mad.lo.s32 	%r508, %r364, %r95, %r508;
$L__BB416_61:
	setp.lt.s32 	%p35, %r193, 5;
	@%p35 bra 	$L__BB416_63;
	add.s32 	%r366, %r109, %r365;
	ld.shared.u32 	%r367, [%r366];
	mad.lo.s32 	%r508, %r367, %r96, %r508;
$L__BB416_63:
	setp.lt.s32 	%p36, %r193, 6;
	@%p36 bra 	$L__BB416_65;
	add.s32 	%r369, %r109, %r368;
	ld.shared.u32 	%r370, [%r369];
	mad.lo.s32 	%r508, %r370, %r97, %r508;
$L__BB416_65:
	setp.lt.s32 	%p37, %r193, 7;
	@%p37 bra 	$L__BB416_67;
	add.s32 	%r372, %r109, %r371;
	ld.shared.u32 	%r373, [%r372];
	mad.lo.s32 	%r508, %r373, %r98, %r508;
$L__BB416_67:
	setp.lt.s32 	%p38, %r193, 8;
	@%p38 bra 	$L__BB416_69;
	add.s32 	%r375, %r109, %r374;
	ld.shared.u32 	%r376, [%r375];
	mad.lo.s32 	%r508, %r376, %r99, %r508;
$L__BB416_69:
	setp.lt.s32 	%p39, %r193, 9;
	@%p39 bra 	$L__BB416_71;
	add.s32 	%r378, %r109, %r377;
	ld.shared.u32 	%r379, [%r378];
	mad.lo.s32 	%r508, %r379, %r100, %r508;
$L__BB416_71:
	setp.lt.s32 	%p40, %r193, 10;
	@%p40 bra 	$L__BB416_73;
	add.s32 	%r381, %r109, %r380;
	ld.shared.u32 	%r382, [%r381];
	mad.lo.s32 	%r508, %r382, %r101, %r508;
$L__BB416_73:
	setp.lt.s32 	%p41, %r193, 11;
	@%p41 bra 	$L__BB416_75;
	add.s32 	%r384, %r109, %r383;
	ld.shared.u32 	%r385, [%r384];
	mad.lo.s32 	%r508, %r385, %r102, %r508;
$L__BB416_75:
	setp.lt.s32 	%p42, %r193, 12;
	@%p42 bra 	$L__BB416_77;
	add.s32 	%r387, %r109, %r386;
	ld.shared.u32 	%r388, [%r387];
	mad.lo.s32 	%r508, %r388, %r103, %r508;
$L__BB416_77:
	setp.lt.s32 	%p43, %r193, 13;
	@%p43 bra 	$L__BB416_79;
	add.s32 	%r390, %r109, %r389;
	ld.shared.u32 	%r391, [%r390];
	mad.lo.s32 	%r508, %r391, %r104, %r508;
$L__BB416_79:
	setp.lt.s32 	%p44, %r193, 14;
	@%p44 bra 	$L__BB416_81;
	add.s32 	%r393, %r109, %r392;
	ld.shared.u32 	%r394, [%r393];
	mad.lo.s32 	%r508, %r394, %r105, %r508;
$L__BB416_81:
	setp.lt.s32 	%p45, %r193, 15;
	@%p45 bra 	$L__BB416_83;
	add.s32 	%r396, %r109, %r395;
	ld.shared.u32 	%r397, [%r396];
	mad.lo.s32 	%r508, %r397, %r106, %r508;
$L__BB416_83:
	setp.lt.s32 	%p46, %r193, 16;
	@%p46 bra 	$L__BB416_85;
	add.s32 	%r399, %r109, %r398;
	ld.shared.u32 	%r400, [%r399];
	mad.lo.s32 	%r508, %r400, %r107, %r508;
$L__BB416_85:
	setp.ne.s32 	%p79, %r7, 0;
	add.s32 	%r418, %r506, %r85;
	mad.lo.s32 	%r174, %r418, %r2, %r91;
	shfl.sync.down.b32	%r419|%p80, %r508, 1, 7711, -1;
	add.s32 	%r175, %r419, %r508;
	@%p79 bra 	$L__BB416_87;
	shl.b32 	%r420, %r174, 2;
	mov.u32 	%r421, _ZZ9cuda_gemmIiLi128ELi2ELi1ELi512ELi128ELi128ELi64ELi0ELi0EEviiiPT_S1_S1_iiiE3Csh;
	add.s32 	%r422, %r421, %r420;
	ld.shared.u32 	%r423, [%r422];
	add.s32 	%r424, %r423, %r175;
	st.shared.u32 	[%r422], %r424;
$L__BB416_87:
	add.s32 	%r506, %r506, %r63;
	setp.lt.s32 	%p81, %r506, %r14;
	@%p81 bra 	$L__BB416_20;
$L__BB416_88:
	add.s32 	%r505, %r505, %r3;
	setp.lt.s32 	%p82, %r505, %r2;
	@%p82 bra 	$L__BB416_18;
$L__BB416_89:
	add.s32 	%r503, %r85, 16;
	setp.lt.u32 	%p83, %r85, 48;
	@%p83 bra 	$L__BB416_14;
	mov.b32 	%r501, 32;
	mov.pred 	%p91, 0;
	@%p1 bra 	$L__BB416_10;
	ld.param.u64 	%rd25, [_Z9cuda_gemmIiLi128ELi2ELi1ELi512ELi128ELi128ELi64ELi0ELi0EEviiiPT_S1_S1_iii_param_5];
	ld.param.u32 	%r496, [_Z9cuda_gemmIiLi128ELi2ELi1ELi512ELi128ELi128ELi64ELi0ELi0EEviiiPT_S1_S1_iii_param_2];
	ld.param.u32 	%r493, [_Z9cuda_gemmIiLi128ELi2ELi1ELi512ELi128ELi128ELi64ELi0ELi0EEviiiPT_S1_S1_iii_param_1];
	cvta.to.global.u64 	%rd3, %rd25;
	bar.sync 	0;
	div.s32 	%r179, %r496, %r193;
	mad.lo.s32 	%r180, %r497, %r493, %r15;
	mov.u32 	%r538, %r1;
	@%p19 bra 	$L__BB416_95;
	mov.u32 	%r181, %ntid.x;
	add.s32 	%r538, %r1, %r181;
	setp.eq.s16 	%p86, %rs2, 3;
	div.s32 	%r426, %r1, %r2;
	mul.lo.s32 	%r427, %r426, %r2;
	sub.s32 	%r428, %r1, %r427;
	mad.lo.s32 	%r429, %r179, %r426, %r180;
	add.s32 	%r430, %r429, %r428;
	mul.wide.s32 	%rd11, %r430, 4;
	add.s64 	%rd12, %rd3, %rd11;
	shl.b32 	%r431, %r1, 2;
	mov.u32 	%r432, _ZZ9cuda_gemmIiLi128ELi2ELi1ELi512ELi128ELi128ELi64ELi0ELi0EEviiiPT_S1_S1_iiiE3Csh;
	add.s32 	%r183, %r432, %r431;
	ld.shared.u32 	%r433, [%r183];
	atom.global.add.u32 	%r434, [%rd12], %r433;
	@%p86 bra 	$L__BB416_95;
	add.s32 	%r435, %r1, %r181;
	add.s32 	%r184, %r435, %r181;
	setp.eq.s16 	%p87, %rs2, 0;
	div.s32 	%r436, %r538, %r2;
	mul.lo.s32 	%r437, %r436, %r2;
	sub.s32 	%r438, %r538, %r437;
	mad.lo.s32 	%r439, %r179, %r436, %r180;
	add.s32 	%r440, %r439, %r438;
	mul.wide.s32 	%rd13, %r440, 4;
	add.s64 	%rd14, %rd3, %rd13;
	add.s32 	%r441, %r183, %r8;
	ld.shared.u32 	%r442, [%r441];
	atom.global.add.u32 	%r443, [%rd14], %r442;
	mov.u32 	%r538, %r184;
	@%p87 bra 	$L__BB416_95;
	add.s32 	%r538, %r184, %r181;
	div.s32 	%r444, %r184, %r2;
	mul.lo.s32 	%r445, %r444, %r2;
	sub.s32 	%r446, %r184, %r445;
	mad.lo.s32 	%r447, %r179, %r444, %r180;
	add.s32 	%r448, %r447, %r446;
	mul.wide.s32 	%rd15, %r448, 4;
	add.s64 	%rd16, %rd3, %rd15;
	add.s32 	%r449, %r183, %r8;
	add.s32 	%r450, %r449, %r8;
	ld.shared.u32 	%r451, [%r450];
	atom.global.add.u32 	%r452, [%rd16], %r451;
$L__BB416_95:
	@%p22 bra 	$L__BB416_97;
$L__BB416_96:
	div.s32 	%r453, %r538, %r2;
	mul.lo.s32 	%r454, %r453, %r2;
	sub.s32 	%r455, %r538, %r454;
	mad.lo.s32 	%r456, %r179, %r453, %r180;
	add.s32 	%r457, %r456, %r455;
	mul.wide.s32 	%rd17, %r457, 4;
	add.s64 	%rd18, %rd3, %rd17;
	shl.b32 	%r458, %r538, 2;
	mov.u32 	%r459, _ZZ9cuda_gemmIiLi128ELi2ELi1ELi512ELi128ELi128ELi64ELi0ELi0EEviiiPT_S1_S1_iiiE3Csh;
	add.s32 	%r460, %r459, %r458;
	ld.shared.u32 	%r461, [%r460];
	atom.global.add.u32 	%r462, [%rd18], %r461;
	mov.u32 	%r463, %ntid.x;
	add.s32 	%r464, %r538, %r463;
	div.s32 	%r465, %r464, %r2;
	mul.lo.s32 	%r466, %r465, %r2;
	sub.s32 	%r467, %r464, %r466;
	mad.lo.s32 	%r468, %r179, %r465, %r180;
	add.s32 	%r469, %r468, %r467;
	mul.wide.s32 	%rd19, %r469, 4;
	add.s64 	%rd20, %rd3, %rd19;
	add.s32 	%r470, %r460, %r8;
	ld.shared.u32 	%r471, [%r470];
	atom.global.add.u32 	%r472, [%rd20], %r471;
	add.s32 	%r473, %r464, %r463;
	div.s32 	%r474, %r473, %r2;
	mul.lo.s32 	%r475, %r474, %r2;
	sub.s32 	%r476, %r473, %r475;
	mad.lo.s32 	%r477, %r179, %r474, %r180;
	add.s32 	%r478, %r477, %r476;
	mul.wide.s32 	%rd21, %r478, 4;
	add.s64 	%rd22, %rd3, %rd21;
	add.s32 	%r479, %r470, %r8;
	ld.shared.u32 	%r480, [%r479];
	atom.global.add.u32 	%r481, [%rd22], %r480;
	add.s32 	%r482, %r473, %r463;
	div.s32 	%r483, %r482, %r2;
	mul.lo.s32 	%r484, %r483, %r2;
	sub.s32 	%r485, %r482, %r484;
	mad.lo.s32 	%r486, %r179, %r483, %r180;
	add.s32 	%r487, %r486, %r485;
	mul.wide.s32 	%rd23, %r487, 4;
	add.s64 	%rd24, %rd3, %rd23;
	add.s32 	%r488, %r479, %r8;
	ld.shared.u32 	%r489, [%r488];
	atom.global.add.u32 	%r490, [%rd24], %r489;
	add.s32 	%r538, %r482, %r463;
	setp.lt.u32 	%p89, %r538, 256;
	@%p89 bra 	$L__BB416_96;
$L__BB416_97:
	mov.u32 	%r491, %nctaid.y;
	add.s32 	%r497, %r497, %r491;
	shl.b32 	%r492, %r491, 1;
	setp.lt.u32 	%p90, %r497, %r492;
	@%p90 bra 	$L__BB416_2;
$L__BB416_98:
	ret;

}
	// .globl	_Z9cuda_gemmIiLi128ELi2ELi1ELi512ELi128ELi128ELi64ELi0ELi1EEviiiPT_S1_S1_iii
.visible .entry _Z9cuda_gemmIiLi128ELi2ELi1ELi512ELi128ELi128ELi64ELi0ELi1EEviiiPT_S1_S1_iii(
	.param .u32 _Z9cuda_gemmIiLi128ELi2ELi1ELi512ELi128ELi128ELi64ELi0ELi1EEviiiPT_S1_S1_iii_param_0,
	.param .u32 _Z9cuda_gemmIiLi128ELi2ELi1ELi512ELi128ELi128ELi64ELi0ELi1EEviiiPT_S1_S1_iii_param_1,
	.param .u32 _Z9cuda_gemmIiLi128ELi2ELi1ELi512ELi128ELi128ELi64ELi0ELi1EEviiiPT_S1_S1_iii_param_2,
	.param .u64 .ptr .align 1 _Z9cuda_gemmIiLi128ELi2ELi1ELi512ELi128ELi128ELi64ELi0ELi1EEviiiPT_S1_S1_iii_param_3,
	.param .u64 .ptr .align 1 _Z9cuda_gemmIiLi128ELi2ELi1ELi512ELi128ELi128ELi64ELi0ELi1EEviiiPT_S1_S1_iii_param_4,
	.param .u64 .ptr .align 1 _Z9cuda_gemmIiLi128ELi2ELi1ELi512ELi128ELi128ELi64ELi0ELi1EEviiiPT_S1_S1_iii_param_5,
	.param .u32 _Z9cuda_gemmIiLi128ELi2ELi1ELi512ELi128ELi128ELi64ELi0ELi1EEviiiPT_S1_S1_iii_param_6,
	.param .u32 _Z9cuda_gemmIiLi128ELi2ELi1ELi512ELi128ELi128ELi64ELi0ELi1EEviiiPT_S1_S1_iii_param_7,
	.param .u32 _Z9cuda_gemmIiLi128ELi2ELi1ELi512ELi128ELi128ELi64ELi0ELi1EEviiiPT_S1_S1_iii_param_8
)
.maxntid 128
{
	.reg .pred 	%p<23>;
	.reg .b16 	%rs<8>;
	.reg .b32 	%r<264>;
	.reg .b64 	%rd<25>;
	// demoted variable
	.shared .align 128 .b8 _ZZ9cuda_gemmIiLi128ELi2ELi1ELi512ELi128ELi128ELi64ELi0ELi1EEviiiPT_S1_S1_iiiE11kron_fac_sh[2112];
	// demoted variable
	.shared .align 128 .b8 _ZZ9cuda_gemmIiLi128ELi2ELi1ELi512ELi128ELi128ELi64ELi0ELi1EEviiiPT_S1_S1_iiiE3Ash[512];
	// demoted variable
	.shared .align 128 .b8 _ZZ9cuda_gemmIiLi128ELi2ELi1ELi512ELi128ELi128ELi64ELi0ELi1EEviiiPT_S1_S1_iiiE3Csh[1024];
	ld.param.u32 	%r64, [_Z9cuda_gemmIiLi128ELi2ELi1ELi512ELi128ELi128ELi64ELi0ELi1EEviiiPT_S1_S1_iii_param_1];
	ld.param.u32 	%r65, [_Z9cuda_gemmIiLi128ELi2ELi1ELi512ELi128ELi128ELi64ELi0ELi1EEviiiPT_S1_S1_iii_param_2];
	ld.param.u64 	%rd4, [_Z9cuda_gemmIiLi128ELi2ELi1ELi512ELi128ELi128ELi64ELi0ELi1EEviiiPT_S1_S1_iii_param_3];
	ld.param.u64 	%rd5, [_Z9cuda_gemmIiLi128ELi2ELi1ELi512ELi128ELi128ELi64ELi0ELi1EEviiiPT_S1_S1_iii_param_4];
	ld.param.u64 	%rd6, [_Z9cuda_gemmIiLi128ELi2ELi1ELi512ELi128ELi128ELi64ELi0ELi1EEviiiPT_S1_S1_iii_param_5];
	cvta.to.global.u64 	%rd1, %rd6;
	mov.u32 	%r1, %tid.x;
	shr.u32 	%r66, %r1, 1;
	and.b32  	%r2, %r66, 3;
	shr.u32 	%r3, %r1, 3;
	mov.u32 	%r254, %ctaid.y;
	mov.u32 	%r5, %nctaid.y;
	shl.b32 	%r6, %r5, 1;
	setp.ge.u32 	%p2, %r254, %r6;
	@%p2 bra 	$L__BB417_28;
	and.b32  	%r7, %r1, 1;
	mov.u32 	%r67, %ctaid.x;
	shr.u32 	%r68, %r67, 1;
	and.b32  	%r69, %r67, 1;
	mov.u32 	%r70, %ctaid.z;
	mov.u32 	%r8, %ntid.x;
	shl.b32 	%r71, %r68, 9;
	shl.b32 	%r9, %r70, 6;
	add.s32 	%r10, %r71, %r9;
	shl.b32 	%r11, %r8, 2;
	shr.u32 	%r12, %r1, 4;
	shl.b32 	%r72, %r67, 6;
	and.b32  	%r73, %r72, 64;
	and.b32  	%r74, %r1, 15;
	or.b32  	%r13, %r73, %r74;
	mov.u32 	%r75, _ZZ9cuda_gemmIiLi128ELi2ELi1ELi512ELi128ELi128ELi64ELi0ELi1EEviiiPT_S1_S1_iiiE11kron_fac_sh;
	mad.lo.s32 	%r14, %r74, 132, %r75;
	shr.u32 	%r15, %r8, 4;
	shl.b32 	%r76, %r1, 4;
	and.b32  	%r77, %r76, 16;
	shl.b32 	%r78, %r2, 5;
	or.b32  	%r79, %r78, %r77;
	mad.lo.s32 	%r80, %r3, 132, %r75;
	shr.u32 	%r81, %r65, 31;
	add.s32 	%r82, %r65, %r81;
	shr.s32 	%r83, %r82, 1;
	shl.b32 	%r84, %r68, 2;
	shr.s32 	%r85, %r65, 31;
	shr.u32 	%r86, %r85, 25;
	add.s32 	%r87, %r65, %r86;
	shr.s32 	%r16, %r87, 7;
	mad.lo.s32 	%r17, %r83, %r69, %r84;
	add.s32 	%r18, %r1, %r8;
	cvt.u16.u32 	%rs3, %r18;
	not.b16 	%rs4, %rs3;
	and.b16  	%rs5, %rs4, 255;
	cvt.u16.u32 	%rs6, %r8;
	and.b16  	%rs7, %rs6, 255;
	div.u16 	%rs1, %rs5, %rs7;
	and.b16  	%rs2, %rs1, 3;
	shl.b32 	%r88, %r1, 2;
	mov.u32 	%r89, _ZZ9cuda_gemmIiLi128ELi2ELi1ELi512ELi128ELi128ELi64ELi0ELi1EEviiiPT_S1_S1_iiiE3Csh;
	add.s32 	%r19, %r89, %r88;
	add.s32 	%r20, %r19, %r11;
	add.s32 	%r21, %r18, %r8;
	add.s32 	%r22, %r20, %r11;
	or.b32  	%r90, %r79, %r2;
	shl.b32 	%r91, %r90, 2;
	mov.u32 	%r92, _ZZ9cuda_gemmIiLi128ELi2ELi1ELi512ELi128ELi128ELi64ELi0ELi1EEviiiPT_S1_S1_iiiE3Ash;
	add.s32 	%r23, %r92, %r91;
	or.b32  	%r93, %r2, 8;
	or.b32  	%r94, %r79, %r93;
	shl.b32 	%r95, %r94, 2;
	add.s32 	%r24, %r92, %r95;
	add.s32 	%r96, %r2, 13;
	and.b32  	%r97, %r96, 15;
	or.b32  	%r98, %r79, %r97;
	shl.b32 	%r99, %r98, 2;
	add.s32 	%r25, %r92, %r99;
	add.s32 	%r100, %r2, 14;
	and.b32  	%r101, %r100, 15;
	or.b32  	%r102, %r79, %r101;
	shl.b32 	%r103, %r102, 2;
	add.s32 	%r26, %r92, %r103;
	add.s32 	%r104, %r2, -1;
	and.b32  	%r105, %r104, 15;
	or.b32  	%r106, %r79, %r105;
	shl.b32 	%r107, %r106, 2;
	add.s32 	%r27, %r92, %r107;
	mad.lo.s32 	%r108, %r2, -31, %r79;
	shl.b32 	%r109, %r108, 2;
	add.s32 	%r28, %r80, %r109;
	or.b32  	%r110, %r77, %r93;
	shl.b32 	%r111, %r110, 2;
	add.s32 	%r29, %r80, %r111;
	or.b32  	%r112, %r77, %r97;
	shl.b32 	%r113, %r112, 2;
	add.s32 	%r30, %r80, %r113;
	or.b32  	%r114, %r77, %r101;
	shl.b32 	%r115, %r114, 2;
	add.s32 	%r31, %r80, %r115;
	or.b32  	%r116, %r77, %r105;
	shl.b32 	%r117, %r116, 2;
	add.s32 	%r32, %r80, %r117;
	shr.u32 	%r118, %r21, 2;
	and.b32  	%r119, %r21, 3;
	mad.lo.s32 	%r33, %r118, %r16, %r119;
	cvta.to.global.u64 	%rd2, %rd5;
	cvta.to.global.u64 	%rd3, %rd4;
$L__BB417_2:
	setp.eq.s16 	%p3, %rs2, 2;
	mov.u32 	%r255, %r1;
	@%p3 bra 	$L__BB417_6;
	setp.eq.s16 	%p4, %rs2, 3;
	mov.b32 	%r120, 0;
	st.shared.u32 	[%r19], %r120;
	mov.u32 	%r255, %r18;
	@%p4 bra 	$L__BB417_6;
	setp.eq.s16 	%p5, %rs2, 0;
	mov.b32 	%r121, 0;
	st.shared.u32 	[%r20], %r121;
	mov.u32 	%r255, %r21;
	@%p5 bra 	$L__BB417_6;
	add.s32 	%r255, %r21, %r8;
	mov.b32 	%r122, 0;
	st.shared.u32 	[%r22], %r122;
$L__BB417_6:
	setp.lt.u16 	%p6, %rs1, 2;
	@%p6 bra 	$L__BB417_9;
	shl.b32 	%r123, %r255, 2;
	mov.u32 	%r124, _ZZ9cuda_gemmIiLi128ELi2ELi1ELi512ELi128ELi128ELi64ELi0ELi1EEviiiPT_S1_S1_iiiE3Csh;
	add.s32 	%r256, %r124, %r123;
$L__BB417_8:
	mov.b32 	%r125, 0;
	st.shared.u32 	[%r256], %r125;
	add.s32 	%r126, %r256, %r11;
	st.shared.u32 	[%r126], %r125;
	shl.b32 	%r127, %r8, 3;
	add.s32 	%r128, %r256, %r127;
	st.shared.u32 	[%r128], %r125;
	mad.lo.s32 	%r129, %r8, 12, %r256;
	st.shared.u32 	[%r129], %r125;
	add.s32 	%r255, %r255, %r11;
	shl.b32 	%r130, %r8, 4;
	add.s32 	%r256, %r256, %r130;
	setp.lt.u32 	%p7, %r255, 256;
	@%p7 bra 	$L__BB417_8;
$L__BB417_9:
	mad.lo.s32 	%r42, %r254, %r65, %r10;
	mov.b32 	%r258, 0;
	mov.pred 	%p22, -1;
$L__BB417_10:
	mov.pred 	%p1, %p22;
	setp.gt.u32 	%p9, %r1, 31;
	@%p9 bra 	$L__BB417_13;
	shl.b32 	%r259, %r1, 2;
	add.s32 	%r45, %r42, %r258;
$L__BB417_12:
	shl.b32 	%r132, %r259, 2;
	and.b32  	%r133, %r132, 384;
	and.b32  	%r134, %r259, 28;
	add.s32 	%r135, %r45, %r134;
	add.s32 	%r136, %r135, %r133;
	mul.wide.s32 	%rd7, %r136, 4;
	add.s64 	%rd8, %rd3, %rd7;
	ld.global.v4.u32 	{%r137, %r138, %r139, %r140}, [%rd8];
	mov.u32 	%r141, _ZZ9cuda_gemmIiLi128ELi2ELi1ELi512ELi128ELi128ELi64ELi0ELi1EEviiiPT_S1_S1_iiiE3Ash;
	add.s32 	%r142, %r141, %r132;
	st.shared.v4.u32 	[%r142], {%r137, %r138, %r139, %r140};
	add.s32 	%r259, %r259, %r11;
	setp.lt.u32 	%p10, %r259, 128;
	@%p10 bra 	$L__BB417_12;
$L__BB417_13:
	add.s32 	%r46, %r258, %r9;
	mov.b32 	%r260, 0;
$L__BB417_14:
	mov.u32 	%r49, %r260;
	add.s32 	%r50, %r49, %r13;
	mov.u32 	%r261, %r12;
$L__BB417_15:
	add.s32 	%r144, %r46, %r261;
	shl.b32 	%r145, %r144, 7;
	add.s32 	%r146, %r145, %r50;
	mul.wide.u32 	%rd9, %r146, 4;
	add.s64 	%rd10, %rd2, %rd9;
	ld.global.u32 	%r147, [%rd10];
	shl.b32 	%r148, %r261, 2;
	add.s32 	%r149, %r14, %r148;
	st.shared.u32 	[%r149], %r147;
	add.s32 	%r261, %r261, %r15;
	setp.lt.u32 	%p11, %r261, 32;
	@%p11 bra 	$L__BB417_15;
	setp.ne.s32 	%p12, %r7, 0;
	bar.sync 	0;
	ld.shared.u32 	%r150, [%r23];
	ld.shared.u32 	%r151, [%r23+4];
	ld.shared.u32 	%r152, [%r23+8];
	ld.shared.u32 	%r153, [%r23+12];
	ld.shared.u32 	%r154, [%r23+16];
	ld.shared.u32 	%r155, [%r23+20];
	ld.shared.u32 	%r156, [%r23+24];
	ld.shared.u32 	%r157, [%r23+28];
	ld.shared.u32 	%r158, [%r24];
	ld.shared.u32 	%r159, [%r23+36];
	ld.shared.u32 	%r160, [%r23+40];
	ld.shared.u32 	%r161, [%r23+44];
	ld.shared.u32 	%r162, [%r23+48];
	ld.shared.u32 	%r163, [%r25];
	ld.shared.u32 	%r164, [%r26];
	ld.shared.u32 	%r165, [%r27];
	ld.shared.u32 	%r166, [%r28];
	mul.lo.s32 	%r167, %r166, %r150;
	ld.shared.u32 	%r168, [%r28+4];
	mad.lo.s32 	%r169, %r168, %r151, %r167;
	ld.shared.u32 	%r170, [%r28+8];
	mad.lo.s32 	%r171, %r170, %r152, %r169;
	ld.shared.u32 	%r172, [%r28+12];
	mad.lo.s32 	%r173, %r172, %r153, %r171;
	ld.shared.u32 	%r174, [%r28+16];
	mad.lo.s32 	%r175, %r174, %r154, %r173;
	ld.shared.u32 	%r176, [%r28+20];
	mad.lo.s32 	%r177, %r176, %r155, %r175;
	ld.shared.u32 	%r178, [%r28+24];
	mad.lo.s32 	%r179, %r178, %r156, %r177;
	ld.shared.u32 	%r180, [%r28+28];
	mad.lo.s32 	%r181, %r180, %r157, %r179;
	ld.shared.u32 	%r182, [%r29];
	mad.lo.s32 	%r183, %r182, %r158, %r181;
	ld.shared.u32 	%r184, [%r28+36];
	mad.lo.s32 	%r185, %r184, %r159, %r183;
	ld.shared.u32 	%r186, [%r28+40];
	mad.lo.s32 	%r187, %r186, %r160, %r185;
	ld.shared.u32 	%r188, [%r28+44];
	mad.lo.s32 	%r189, %r188, %r161, %r187;
	ld.shared.u32 	%r190, [%r28+48];
	mad.lo.s32 	%r191, %r190, %r162, %r189;
	ld.shared.u32 	%r192, [%r30];
	mad.lo.s32 	%r193, %r192, %r163, %r191;
	ld.shared.u32 	%r194, [%r31];
	mad.lo.s32 	%r195, %r194, %r164, %r193;
	ld.shared.u32 	%r196, [%r32];
	mad.lo.s32 	%r197, %r196, %r165, %r195;
	add.s32 	%r198, %r3, %r49;
	shl.b32 	%r199, %r198, 2;
	or.b32  	%r53, %r199, %r2;
	shfl.sync.down.b32	%r200|%p13, %r197, 1, 7711, -1;
	add.s32 	%r54, %r200, %r197;
	@%p12 bra 	$L__BB417_18;
	shl.b32 	%r201, %r53, 2;
	mov.u32 	%r202, _ZZ9cuda_gemmIiLi128ELi2ELi1ELi512ELi128ELi128ELi64ELi0ELi1EEviiiPT_S1_S1_iiiE3Csh;
	add.s32 	%r203, %r202, %r201;
	ld.shared.u32 	%r204, [%r203];
	add.s32 	%r205, %r204, %r54;
	st.shared.u32 	[%r203], %r205;
$L__BB417_18:
	add.s32 	%r260, %r49, 16;
	setp.lt.u32 	%p14, %r49, 48;
	@%p14 bra 	$L__BB417_14;
	mov.b32 	%r258, 32;
	mov.pred 	%p22, 0;
	@%p1 bra 	$L__BB417_10;
	setp.eq.s16 	%p16, %rs2, 2;
	bar.sync 	0;
	mad.lo.s32 	%r56, %r254, %r64, %r17;
	mov.u32 	%r262, %r1;
	@%p16 bra 	$L__BB417_24;
	setp.eq.s16 	%p17, %rs2, 3;
	and.b32  	%r207, %r1, 3;
	shr.u32 	%r208, %r1, 2;
	mad.lo.s32 	%r209, %r208, %r16, %r207;
	add.s32 	%r210, %r56, %r209;
	mul.wide.s32 	%rd11, %r210, 4;
	add.s64 	%rd12, %rd1, %rd11;
	ld.shared.u32 	%r211, [%r19];
	atom.global.add.u32 	%r212, [%rd12], %r211;
	mov.u32 	%r262, %r18;
	@%p17 bra 	$L__BB417_24;
	setp.eq.s16 	%p18, %rs2, 0;
	and.b32  	%r213, %r18, 3;
	shr.u32 	%r214, %r18, 2;
	mad.lo.s32 	%r215, %r214, %r16, %r213;
	add.s32 	%r216, %r56, %r215;
	mul.wide.s32 	%rd13, %r216, 4;
	add.s64 	%rd14, %rd1, %rd13;
	ld.shared.u32 	%r217, [%r20];
	atom.global.add.u32 	%r218, [%rd14], %r217;
	mov.u32 	%r262, %r21;
	@%p18 bra 	$L__BB417_24;
	add.s32 	%r262, %r21, %r8;
	add.s32 	%r219, %r56, %r33;
	mul.wide.s32 	%rd15, %r219, 4;
	add.s64 	%rd16, %rd1, %rd15;
	ld.shared.u32 	%r220, [%r22];
	atom.global.add.u32 	%r221, [%rd16], %r220;
$L__BB417_24:
	setp.lt.u16 	%p19, %rs1, 2;
	@%p19 bra 	$L__BB417_27;
	and.b32  	%r222, %r262, 3;
	add.s32 	%r223, %r8, %r262;
	and.b32  	%r224, %r223, 3;
	add.s32 	%r59, %r56, %r222;
	add.s32 	%r60, %r56, %r224;
$L__BB417_26:
	shr.u32 	%r225, %r262, 2;
	mad.lo.s32 	%r226, %r225, %r16, %r59;
	mul.wide.s32 	%rd17, %r226, 4;
	add.s64 	%rd18, %rd1, %rd17;
	shl.b32 	%r227, %r262, 2;
	mov.u32 	%r228, _ZZ9cuda_gemmIiLi128ELi2ELi1ELi512ELi128ELi128ELi64ELi0ELi1EEviiiPT_S1_S1_iiiE3Csh;
	add.s32 	%r229, %r228, %r227;
	ld.shared.u32 	%r230, [%r229];
	atom.global.add.u32 	%r231, [%rd18], %r230;
	add.s32 	%r232, %r262, %r8;
	shr.u32 	%r233, %r232, 2;
	mad.lo.s32 	%r234, %r233, %r16, %r60;
	mul.wide.s32 	%rd19, %r234, 4;
	add.s64 	%rd20, %rd1, %rd19;
	add.s32 	%r235, %r229, %r11;
	ld.shared.u32 	%r236, [%r235];
	atom.global.add.u32 	%r237, [%rd20], %r236;
	add.s32 	%r238, %r232, %r8;
	shr.u32 	%r239, %r238, 2;
	and.b32  	%r240, %r238, 3;
	add.s32 	%r241, %r56, %r240;
	mad.lo.s32 	%r242, %r239, %r16, %r241;
	mul.wide.s32 	%rd21, %r242, 4;
	add.s64 	%rd22, %rd1, %rd21;
	add.s32 	%r243, %r235, %r11;
	ld.shared.u32 	%r244, [%r243];
	atom.global.add.u32 	%r245, [%rd22], %r244;
	add.s32 	%r246, %r238, %r8;
	shr.u32 	%r247, %r246, 2;
	and.b32  	%r248, %r246, 3;
	add.s32 	%r249, %r56, %r248;
	mad.lo.s32 	%r250, %r247, %r16, %r249;
	mul.wide.s32 	%rd23, %r250, 4;
	add.s64 	%rd24, %rd1, %rd23;
	add.s32 	%r251, %r243, %r11;
	ld.shared.u32 	%r252, [%r251];
	atom.global.add.u32 	%r253, [%rd24], %r252;
	add.s32 	%r262, %r246, %r8;
	setp.lt.u32 	%p20, %r262, 256;
	@%p20 bra 	$L__BB417_26;
$L__BB417_27:
	add.s32 	%r254, %r254, %r5;
	setp.lt.u32 	%p21, %r254, %r6;
	@%p21 bra 	$L__BB417_2;
$L__BB417_28:
	ret;

}
	// .globl	_Z9cuda_gemmIiLi128ELi2ELi1ELi512ELi128ELi128ELi64ELi1ELi0EEviiiPT_S1_S1_iii
.visible .entry _Z9cuda_gemmIiLi128ELi2ELi1ELi512ELi128ELi128ELi64ELi1ELi0EEviiiPT_S1_S1_iii(
	.param .u32 _Z9cuda_gemmIiLi128ELi2ELi1ELi512ELi128ELi128ELi64ELi1ELi0EEviiiPT_S1_S1_iii_param_0,
	.param .u32 _Z9cuda_gemmIiLi128ELi2ELi1ELi512ELi128ELi128ELi64ELi1ELi0EEviiiPT_S1_S1_iii_param_1,
	.param .u32 _Z9cuda_gemmIiLi128ELi2ELi1ELi512ELi128ELi128ELi64ELi1ELi0EEviiiPT_S1_S1_iii_param_2,
	.param .u64 .ptr .align 1 _Z9cuda_gemmIiLi128ELi2ELi1ELi512ELi128ELi128ELi64ELi1ELi0EEviiiPT_S1_S1_iii_param_3,
	.param .u64 .ptr .align 1 _Z9cuda_gemmIiLi128ELi2ELi1ELi512ELi128ELi128ELi64ELi1ELi0EEviiiPT_S1_S1_iii_param_4,
	.param .u64 .ptr .align 1 _Z9cuda_gemmIiLi128ELi2ELi1ELi512ELi128ELi128ELi64ELi1ELi0EEviiiPT_S1_S1_iii_param_5,
	.param .u32 _Z9cuda_gemmIiLi128ELi2ELi1ELi512ELi128ELi128ELi64ELi1ELi0EEviiiPT_S1_S1_iii_param_6,
	.param .u32 _Z9cuda_gemmIiLi128ELi2ELi1ELi512ELi128ELi128ELi64ELi1ELi0EEviiiPT_S1_S1_iii_param_7,
	.param .u32 _Z9cuda_gemmIiLi128ELi2ELi1ELi512ELi128ELi128ELi64ELi1ELi0EEviiiPT_S1_S1_iii_param_8
)
.maxntid 128
{
	.reg .pred 	%p<92>;
	.reg .b16 	%rs<12>;
	.reg .b32 	%r<503>;
	.reg .b64 	%rd<26>;
	// demoted variable
	.shared .align 128 .b8 _ZZ9cuda_gemmIiLi128ELi2ELi1ELi512ELi128ELi128ELi64ELi1ELi0EEviiiPT_S1_S1_iiiE11kron_fac_sh[2112];
	// demoted variable
	.shared .align 128 .b8 _ZZ9cuda_gemmIiLi128ELi2ELi1ELi512ELi128ELi128ELi64ELi1ELi0EEviiiPT_S1_S1_iiiE3Ash[512];
	// demoted variable
	.shared .align 128 .b8 _ZZ9cuda_gemmIiLi128ELi2ELi1ELi512ELi128ELi128ELi64ELi1ELi0EEviiiPT_S1_S1_iiiE3Csh[1024];
	ld.param.u64 	%rd5, [_Z9cuda_gemmIiLi128ELi2ELi1ELi512ELi128ELi128ELi64ELi1ELi0EEviiiPT_S1_S1_iii_param_3];
	ld.param.u64 	%rd6, [_Z9cuda_gemmIiLi128ELi2ELi1ELi512ELi128ELi128ELi64ELi1ELi0EEviiiPT_S1_S1_iii_param_4];
	ld.param.u32 	%r185, [_Z9cuda_gemmIiLi128ELi2ELi1ELi512ELi128ELi128ELi64ELi1ELi0EEviiiPT_S1_S1_iii_param_6];
	ld.param.u32 	%r186, [_Z9cuda_gemmIiLi128ELi2ELi1ELi512ELi128ELi128ELi64ELi1ELi0EEviiiPT_S1_S1_iii_param_7];
	mov.u32 	%r1, %tid.x;
	div.s32 	%r2, 512, %r186;
	min.s32 	%r187, %r2, 64;
	shl.b32 	%r3, %r187, 1;
	div.u32 	%r5, %r1, %r3;
	mul.lo.s32 	%r188, %r5, %r3;
	sub.s32 	%r189, %r1, %r188;
	shr.u32 	%r4, %r189, 1;
	mov.u32 	%r460, %ctaid.y;
	mov.u32 	%r190, %nctaid.y;
	shl.b32 	%r191, %r190, 1;
	setp.ge.u32 	%p2, %r460, %r191;
	@%p2 bra 	$L__BB418_98;
	and.b32  	%r7, %r1, 1;
	mov.u32 	%r192, %ctaid.x;
	mov.u32 	%r193, %ntid.x;
	shl.b32 	%r8, %r193, 2;
	shr.u32 	%r9, %r1, 4;
	shl.b32 	%r194, %r192, 6;
	and.b32  	%r195, %r194, 64;
	and.b32  	%r196, %r1, 15;
	or.b32  	%r10, %r195, %r196;
	mov.u32 	%r197, _ZZ9cuda_gemmIiLi128ELi2ELi1ELi512ELi128ELi128ELi64ELi1ELi0EEviiiPT_S1_S1_iiiE11kron_fac_sh;
	mad.lo.s32 	%r11, %r196, 132, %r197;
	shr.u32 	%r12, %r193, 4;
	and.b32  	%r13, %r4, 15;
	shl.b32 	%r198, %r1, 4;
	and.b32  	%r14, %r198, 16;
	min.s32 	%r15, %r185, 16;
	add.s32 	%r199, %r1, %r193;
	cvt.u16.u32 	%rs4, %r199;
	not.b16 	%rs5, %rs4;
	and.b16  	%rs6, %rs5, 255;
	cvt.u16.u32 	%rs7, %r193;
	and.b16  	%rs8, %rs7, 255;
	div.u16 	%rs1, %rs6, %rs8;
	add.s32 	%r200, %r4, 1;
	and.b32  	%r16, %r200, 15;
	add.s32 	%r201, %r4, 2;
	and.b32  	%r17, %r201, 15;
	add.s32 	%r202, %r4, 3;
	and.b32  	%r18, %r202, 15;
	add.s32 	%r203, %r4, 4;
	and.b32  	%r19, %r203, 15;
	add.s32 	%r204, %r4, 5;
	and.b32  	%r20, %r204, 15;
	add.s32 	%r205, %r4, 6;
	and.b32  	%r21, %r205, 15;
	add.s32 	%r206, %r4, 7;
	and.b32  	%r22, %r206, 15;
	xor.b32  	%r23, %r13, 8;
	add.s32 	%r207, %r4, 9;
	and.b32  	%r24, %r207, 15;
	add.s32 	%r208, %r4, 10;
	and.b32  	%r25, %r208, 15;
	add.s32 	%r209, %r4, 11;
	and.b32  	%r26, %r209, 15;
	add.s32 	%r210, %r4, 12;
	and.b32  	%r27, %r210, 15;
	add.s32 	%r211, %r4, 13;
	and.b32  	%r28, %r211, 15;
	add.s32 	%r212, %r4, 14;
	and.b32  	%r29, %r212, 15;
	add.s32 	%r213, %r4, -1;
	and.b32  	%r30, %r213, 15;
	or.b32  	%r31, %r14, %r13;
	or.b32  	%r32, %r14, %r16;
	or.b32  	%r33, %r14, %r17;
	or.b32  	%r34, %r14, %r18;
	or.b32  	%r35, %r14, %r19;
	or.b32  	%r36, %r14, %r20;
	or.b32  	%r37, %r14, %r21;
	or.b32  	%r38, %r14, %r22;
	or.b32  	%r39, %r14, %r23;
	or.b32  	%r40, %r14, %r24;
	or.b32  	%r41, %r14, %r25;
	or.b32  	%r42, %r14, %r26;
	or.b32  	%r43, %r14, %r27;
	or.b32  	%r44, %r14, %r28;
	or.b32  	%r45, %r14, %r29;
	or.b32  	%r46, %r14, %r30;
	setp.lt.s32 	%p3, %r13, %r186;
	selp.b32 	%r214, 0, %r186, %p3;
	sub.s32 	%r47, %r13, %r214;
	add.s32 	%r215, %r13, 1;
	setp.lt.s32 	%p4, %r215, %r186;
	selp.b32 	%r216, 0, %r186, %p4;
	sub.s32 	%r48, %r215, %r216;
	add.s32 	%r217, %r13, 2;
	setp.lt.s32 	%p5, %r217, %r186;
	selp.b32 	%r218, 0, %r186, %p5;
	sub.s32 	%r49, %r217, %r218;
	add.s32 	%r219, %r13, 3;
	setp.lt.s32 	%p6, %r219, %r186;
	selp.b32 	%r220, 0, %r186, %p6;
	sub.s32 	%r50, %r219, %r220;
	add.s32 	%r221, %r13, 4;
	setp.lt.s32 	%p7, %r221, %r186;
	selp.b32 	%r222, 0, %r186, %p7;
	sub.s32 	%r51, %r221, %r222;
	add.s32 	%r223, %r13, 5;
	setp.lt.s32 	%p8, %r223, %r186;
	selp.b32 	%r224, 0, %r186, %p8;
	sub.s32 	%r52, %r223, %r224;
	add.s32 	%r225, %r13, 6;
	setp.lt.s32 	%p9, %r225, %r186;
	selp.b32 	%r226, 0, %r186, %p9;
	sub.s32 	%r53, %r225, %r226;
	add.s32 	%r227, %r13, 7;
	setp.lt.s32 	%p10, %r227, %r186;
	selp.b32 	%r228, 0, %r186, %p10;
	sub.s32 	%r54, %r227, %r228;
	add.s32 	%r229, %r13, 8;
	setp.lt.s32 	%p11, %r229, %r186;
	selp.b32 	%r230, 0, %r186, %p11;
	sub.s32 	%r55, %r229, %r230;
	add.s32 	%r231, %r13, 9;
	setp.lt.s32 	%p12, %r231, %r186;
	selp.b32 	%r232, 0, %r186, %p12;
	sub.s32 	%r56, %r231, %r232;
	add.s32 	%r233, %r13, 10;
	setp.lt.s32 	%p13, %r233, %r186;
	selp.b32 	%r234, 0, %r186, %p13;
	sub.s32 	%r57, %r233, %r234;
	add.s32 	%r235, %r13, 11;
	setp.lt.s32 	%p14, %r235, %r186;
	selp.b32 	%r236, 0, %r186, %p14;
	sub.s32 	%r58, %r235, %r236;
	add.s32 	%r237, %r13, 12;
	setp.lt.s32 	%p15, %r237, %r186;
	selp.b32 	%r238, 0, %r186, %p15;
	sub.s32 	%r59, %r237, %r238;
	add.s32 	%r239, %r13, 13;
	setp.lt.s32 	%p16, %r239, %r186;
	selp.b32 	%r240, 0, %r186, %p16;
	sub.s32 	%r60, %r239, %r240;
	add.s32 	%r241, %r13, 14;
	setp.lt.s32 	%p17, %r241, %r186;
	selp.b32 	%r242, 0, %r186, %p17;
	sub.s32 	%r61, %r241, %r242;
	add.s32 	%r243, %r13, 15;
	setp.lt.s32 	%p18, %r243, %r186;
	selp.b32 	%r244, 0, %r186, %p18;
	sub.s32 	%r62, %r243, %r244;
	cvt.u16.u32 	%rs9, %r3;
	div.s16 	%rs10, 128, %rs9;
	cvt.s32.s16 	%r63, %rs10;
	and.b32  	%r64, %r1, 31;
	cvta.to.global.u64 	%rd1, %rd6;
	cvta.to.global.u64 	%rd2, %rd5;
	and.b16  	%rs2, %rs1, 3;
	shl.b32 	%r341, %r64, 2;
	shl.b32 	%r344, %r31, 2;
	shl.b32 	%r347, %r32, 2;
	shl.b32 	%r350, %r33, 2;
	shl.b32 	%r353, %r34, 2;
	shl.b32 	%r356, %r35, 2;
	shl.b32 	%r359, %r36, 2;
	shl.b32 	%r362, %r37, 2;
	shl.b32 	%r365, %r38, 2;
	shl.b32 	%r368, %r39, 2;
	shl.b32 	%r371, %r40, 2;
	shl.b32 	%r374, %r41, 2;
	shl.b32 	%r377, %r42, 2;
	shl.b32 	%r380, %r43, 2;
	shl.b32 	%r383, %r44, 2;
	shl.b32 	%r386, %r45, 2;
	shl.b32 	%r389, %r46, 2;
	cvt.u64.u32 	%rd20, %r8;
$L__BB418_2:
	setp.eq.s16 	%p19, %rs2, 2;
	mov.u32 	%r461, %r1;
	@%p19 bra 	$L__BB418_6;
	mov.u32 	%r245, %ntid.x;
	add.s32 	%r461, %r1, %r245;
	setp.eq.s16 	%p20, %rs2, 3;
	shl.b32 	%r246, %r1, 2;
	mov.u32 	%r247, _ZZ9cuda_gemmIiLi128ELi2ELi1ELi512ELi128ELi128ELi64ELi1ELi0EEviiiPT_S1_S1_iiiE3Csh;
	add.s32 	%r248, %r247, %r246;
	mov.b32 	%r249, 0;
	st.shared.u32 	[%r248], %r249;
	@%p20 bra 	$L__BB418_6;
	add.s32 	%r461, %r461, %r245;
	setp.eq.s16 	%p21, %rs2, 0;
	add.s32 	%r68, %r248, %r8;
	mov.b32 	%r254, 0;
	st.shared.u32 	[%r68], %r254;
	@%p21 bra 	$L__BB418_6;
	add.s32 	%r461, %r461, %r245;
	add.s32 	%r256, %r68, %r8;
	mov.b32 	%r257, 0;
	st.shared.u32 	[%r256], %r257;
$L__BB418_6:
	setp.lt.u16 	%p22, %rs1, 2;
	@%p22 bra 	$L__BB418_9;
	shl.b32 	%r258, %r461, 2;
	mov.u32 	%r259, _ZZ9cuda_gemmIiLi128ELi2ELi1ELi512ELi128ELi128ELi64ELi1ELi0EEviiiPT_S1_S1_iiiE3Csh;
	add.s32 	%r462, %r259, %r258;
$L__BB418_8:
	mov.b32 	%r260, 0;
	st.shared.u32 	[%r462], %r260;
	add.s32 	%r261, %r462, %r8;
	st.shared.u32 	[%r261], %r260;
	mov.u32 	%r262, %ntid.x;
	shl.b32 	%r263, %r262, 3;
	add.s32 	%r264, %r462, %r263;
	st.shared.u32 	[%r264], %r260;
	mad.lo.s32 	%r265, %r262, 12, %r462;
	st.shared.u32 	[%r265], %r260;
	add.s32 	%r461, %r461, %r8;
	shl.b32 	%r266, %r262, 4;
	add.s32 	%r462, %r462, %r266;
	setp.lt.u32 	%p23, %r461, 256;
	@%p23 bra 	$L__BB418_8;
$L__BB418_9:
	mov.b32 	%r464, 0;
	mov.pred 	%p91, -1;
$L__BB418_10:
	mov.pred 	%p1, %p91;
	mov.u32 	%r268, %ctaid.z;
	shl.b32 	%r77, %r268, 6;
	setp.gt.u32 	%p25, %r1, 31;
	@%p25 bra 	$L__BB418_13;
	shl.b32 	%r465, %r1, 2;
	shl.b32 	%r269, %r460, 9;
	add.s32 	%r270, %r269, %r77;
	add.s32 	%r79, %r270, %r464;
$L__BB418_12:
	shr.u32 	%r271, %r465, 5;
	and.b32  	%r272, %r465, 28;
	add.s32 	%r273, %r79, %r272;
	mad.lo.s32 	%r274, %r271, %r186, %r273;
	mul.wide.s32 	%rd8, %r274, 4;
	add.s64 	%rd9, %rd2, %rd8;
	ld.global.v4.u32 	{%r275, %r276, %r277, %r278}, [%rd9];
	shl.b32 	%r279, %r465, 2;
	mov.u32 	%r280, _ZZ9cuda_gemmIiLi128ELi2ELi1ELi512ELi128ELi128ELi64ELi1ELi0EEviiiPT_S1_S1_iiiE3Ash;
	add.s32 	%r281, %r280, %r279;
	st.shared.v4.u32 	[%r281], {%r275, %r276, %r277, %r278};
	add.s32 	%r465, %r465, %r8;
	setp.lt.u32 	%p26, %r465, 128;
	@%p26 bra 	$L__BB418_12;
$L__BB418_13:
	add.s32 	%r80, %r464, %r77;
	mov.b32 	%r466, 0;
$L__BB418_14:
	mov.u32 	%r83, %r466;
	add.s32 	%r84, %r10, %r83;
	mov.u32 	%r467, %r9;
$L__BB418_15:
	add.s32 	%r283, %r80, %r467;
	mad.lo.s32 	%r284, %r283, %r185, %r84;
	mul.wide.s32 	%rd10, %r284, 4;
	add.s64 	%rd11, %rd1, %rd10;
	ld.global.u32 	%r285, [%rd11];
	shl.b32 	%r286, %r467, 2;
	add.s32 	%r287, %r11, %r286;
	st.shared.u32 	[%r287], %r285;
	add.s32 	%r467, %r467, %r12;
	setp.lt.u32 	%p27, %r467, 32;
	@%p27 bra 	$L__BB418_15;
	setp.lt.s32 	%p28, %r2, 1;
	bar.sync 	0;
	@%p28 bra 	$L__BB418_89;
	mov.b32 	%r468, 0;
$L__BB418_18:
	setp.ge.s32 	%p29, %r5, %r15;
	add.s32 	%r88, %r468, %r4;
	shl.b32 	%r289, %r88, 5;
	or.b32  	%r290, %r289, %r14;
	add.s32 	%r291, %r290, %r13;
	shl.b32 	%r292, %r291, 2;
	mov.u32 	%r293, _ZZ9cuda_gemmIiLi128ELi2ELi1ELi512ELi128ELi128ELi64ELi1ELi0EEviiiPT_S1_S1_iiiE3Ash;
	add.s32 	%r294, %r293, %r292;
	ld.shared.u32 	%r89, [%r294];
	add.s32 	%r295, %r290, %r16;
	shl.b32 	%r296, %r295, 2;
	add.s32 	%r297, %r293, %r296;
	ld.shared.u32 	%r90, [%r297];
	add.s32 	%r298, %r290, %r17;
	shl.b32 	%r299, %r298, 2;
	add.s32 	%r300, %r293, %r299;
	ld.shared.u32 	%r91, [%r300];
	add.s32 	%r301, %r290, %r18;
	shl.b32 	%r302, %r301, 2;
	add.s32 	%r303, %r293, %r302;
	ld.shared.u32 	%r92, [%r303];
	add.s32 	%r304, %r290, %r19;
	shl.b32 	%r305, %r304, 2;
	add.s32 	%r306, %r293, %r305;
	ld.shared.u32 	%r93, [%r306];
	add.s32 	%r307, %r290, %r20;
	shl.b32 	%r308, %r307, 2;
	add.s32 	%r309, %r293, %r308;
	ld.shared.u32 	%r94, [%r309];
	add.s32 	%r310, %r290, %r21;
	shl.b32 	%r311, %r310, 2;
	add.s32 	%r312, %r293, %r311;
	ld.shared.u32 	%r95, [%r312];
	add.s32 	%r313, %r290, %r22;
	shl.b32 	%r314, %r313, 2;
	add.s32 	%r315, %r293, %r314;
	ld.shared.u32 	%r96, [%r315];
	add.s32 	%r316, %r290, %r23;
	shl.b32 	%r317, %r316, 2;
	add.s32 	%r318, %r293, %r317;
	ld.shared.u32 	%r97, [%r318];
	add.s32 	%r319, %r290, %r24;
	shl.b32 	%r320, %r319, 2;
	add.s32 	%r321, %r293, %r320;
	ld.shared.u32 	%r98, [%r321];
	add.s32 	%r322, %r290, %r25;
	shl.b32 	%r323, %r322, 2;
	add.s32 	%r324, %r293, %r323;
	ld.shared.u32 	%r99, [%r324];
	add.s32 	%r325, %r290, %r26;
	shl.b32 	%r326, %r325, 2;
	add.s32 	%r327, %r293, %r326;
	ld.shared.u32 	%r100, [%r327];
	add.s32 	%r328, %r290, %r27;
	shl.b32 	%r329, %r328, 2;
	add.s32 	%r330, %r293, %r329;
	ld.shared.u32 	%r101, [%r330];
	add.s32 	%r331, %r290, %r28;
	shl.b32 	%r332, %r331, 2;
	add.s32 	%r333, %r293, %r332;
	ld.shared.u32 	%r102, [%r333];
	add.s32 	%r334, %r290, %r29;
	shl.b32 	%r335, %r334, 2;
	add.s32 	%r336, %r293, %r335;
	ld.shared.u32 	%r103, [%r336];
	add.s32 	%r337, %r290, %r30;
	shl.b32 	%r338, %r337, 2;
	add.s32 	%r339, %r293, %r338;
	ld.shared.u32 	%r104, [%r339];
	@%p29 bra 	$L__BB418_88;
	mov.u32 	%r469, %r5;
$L__BB418_20:
	setp.gt.u32 	%p30, %r186, 64;
	mov.u32 	%r340, _ZZ9cuda_gemmIiLi128ELi2ELi1ELi512ELi128ELi128ELi64ELi1ELi0EEviiiPT_S1_S1_iiiE11kron_fac_sh;
	mad.lo.s32 	%r106, %r469, 132, %r340;
	add.s32 	%r342, %r106, %r341;
	ld.shared.u32 	%r107, [%r342];
	@%p30 bra 	$L__BB418_53;
	setp.eq.s32 	%p47, %r186, 0;
	mov.b32 	%r471, 0;
	@%p47 bra 	$L__BB418_23;
	shfl.sync.idx.b32	%r393|%p48, %r107, %r47, 31, -1;
	mul.lo.s32 	%r471, %r393, %r89;
$L__BB418_23:
	setp.lt.s32 	%p49, %r186, 2;
	@%p49 bra 	$L__BB418_25;
	shfl.sync.idx.b32	%r394|%p50, %r107, %r48, 31, -1;
	mad.lo.s32 	%r471, %r394, %r90, %r471;
$L__BB418_25:
	setp.lt.s32 	%p51, %r186, 3;
	@%p51 bra 	$L__BB418_27;
	shfl.sync.idx.b32	%r395|%p52, %r107, %r49, 31, -1;
	mad.lo.s32 	%r471, %r395, %r91, %r471;
$L__BB418_27:
	setp.lt.s32 	%p53, %r186, 4;
	@%p53 bra 	$L__BB418_29;
	shfl.sync.idx.b32	%r396|%p54, %r107, %r50, 31, -1;
	mad.lo.s32 	%r471, %r396, %r92, %r471;
$L__BB418_29:
	setp.lt.s32 	%p55, %r186, 5;
	@%p55 bra 	$L__BB418_31;
	shfl.sync.idx.b32	%r397|%p56, %r107, %r51, 31, -1;
	mad.lo.s32 	%r471, %r397, %r93, %r471;
$L__BB418_31:
	setp.lt.s32 	%p57, %r186, 6;
	@%p57 bra 	$L__BB418_33;
	shfl.sync.idx.b32	%r398|%p58, %r107, %r52, 31, -1;
	mad.lo.s32 	%r471, %r398, %r94, %r471;
$L__BB418_33:
	setp.lt.s32 	%p59, %r186, 7;
	@%p59 bra 	$L__BB418_35;
	shfl.sync.idx.b32	%r399|%p60, %r107, %r53, 31, -1;
	mad.lo.s32 	%r471, %r399, %r95, %r471;
$L__BB418_35:
	setp.lt.s32 	%p61, %r186, 8;
	@%p61 bra 	$L__BB418_37;
	shfl.sync.idx.b32	%r400|%p62, %r107, %r54, 31, -1;
	mad.lo.s32 	%r471, %r400, %r96, %r471;
$L__BB418_37:
	setp.lt.s32 	%p63, %r186, 9;
	@%p63 bra 	$L__BB418_39;
	shfl.sync.idx.b32	%r401|%p64, %r107, %r55, 31, -1;
	mad.lo.s32 	%r471, %r401, %r97, %r471;
$L__BB418_39:
	setp.lt.s32 	%p65, %r186, 10;
	@%p65 bra 	$L__BB418_41;
	shfl.sync.idx.b32	%r402|%p66, %r107, %r56, 31, -1;
	mad.lo.s32 	%r471, %r402, %r98, %r471;
$L__BB418_41:
	setp.lt.s32 	%p67, %r186, 11;
	@%p67 bra 	$L__BB418_43;
	shfl.sync.idx.b32	%r403|%p68, %r107, %r57, 31, -1;
	mad.lo.s32 	%r471, %r403, %r99, %r471;
$L__BB418_43:
	setp.lt.s32 	%p69, %r186, 12;
	@%p69 bra 	$L__BB418_45;
	shfl.sync.idx.b32	%r404|%p70, %r107, %r58, 31, -1;
	mad.lo.s32 	%r471, %r404, %r100, %r471;
$L__BB418_45:
	setp.lt.s32 	%p71, %r186, 13;
	@%p71 bra 	$L__BB418_47;
	shfl.sync.idx.b32	%r405|%p72, %r107, %r59, 31, -1;
	mad.lo.s32 	%r471, %r405, %r101, %r471;
$L__BB418_47:
	setp.lt.s32 	%p73, %r186, 14;
	@%p73 bra 	$L__BB418_49;
	shfl.sync.idx.b32	%r406|%p74, %r107, %r60, 31, -1;
	mad.lo.s32 	%r471, %r406, %r102, %r471;
$L__BB418_49:
	setp.lt.s32 	%p75, %r186, 15;
	@%p75 bra 	$L__BB418_51;
	shfl.sync.idx.b32	%r407|%p76, %r107, %r61, 31, -1;
	mad.lo.s32 	%r471, %r407, %r103, %r471;
$L__BB418_51:
	setp.lt.s32 	%p77, %r186, 16;
	@%p77 bra 	$L__BB418_85;
	shfl.sync.idx.b32	%r408|%p78, %r107, %r62, 31, -1;
	mad.lo.s32 	%r471, %r408, %r104, %r471;
	bra.uni 	$L__BB418_85;
$L__BB418_53:
	setp.lt.s32 	%p31, %r186, 1;
	mov.b32 	%r471, 0;
	@%p31 bra 	$L__BB418_55;
	add.s32 	%r345, %r106, %r344;
	ld.shared.u32 	%r346, [%r345];
	mul.lo.s32 	%r471, %r346, %r89;
$L__BB418_55:
	setp.lt.s32 	%p32, %r186, 2;
	@%p32 bra 	$L__BB418_57;
	add.s32 	%r348, %r106, %r347;
	ld.shared.u32 	%r349, [%r348];
	mad.lo.s32 	%r471, %r349, %r90, %r471;
$L__BB418_57:
	setp.lt.s32 	%p33, %r186, 3;
	@%p33 bra 	$L__BB418_59;
	add.s32 	%r351, %r106, %r350;
	ld.shared.u32 	%r352, [%r351];
	mad.lo.s32 	%r471, %r352, %r91, %r471;
$L__BB418_59:
	setp.lt.s32 	%p34, %r186, 4;
	@%p34 bra 	$L__BB418_61;
	add.s32 	%r354, %r106, %r353;
	ld.shared.u32 	%r355, [%r354];
	mad.lo.s32 	%r471, %r355, %r92, %r471;
$L__BB418_61:
	setp.lt.s32 	%p35, %r186, 5;
	@%p35 bra 	$L__BB418_63;
	add.s32 	%r357, %r106, %r356;
	ld.shared.u32 	%r358, [%r357];
	mad.lo.s32 	%r471, %r358, %r93, %r471;
$L__BB418_63:
	setp.lt.s32 	%p36, %r186, 6;
	@%p36 bra 	$L__BB418_65;
	add.s32 	%r360, %r106, %r359;
	ld.shared.u32 	%r361, [%r360];
	mad.lo.s32 	%r471, %r361, %r94, %r471;
$L__BB418_65:
	setp.lt.s32 	%p37, %r186, 7;
	@%p37 bra 	$L__BB418_67;
	add.s32 	%r363, %r106, %r362;
	ld.shared.u32 	%r364, [%r363];
	mad.lo.s32 	%r471, %r364, %r95, %r471;
$L__BB418_67:
	setp.lt.s32 	%p38, %r186, 8;
	@%p38 bra 	$L__BB418_69;
	add.s32 	%r366, %r106, %r365;
	ld.shared.u32 	%r367, [%r366];
	mad.lo.s32 	%r471, %r367, %r96, %r471;
$L__BB418_69:
	setp.lt.s32 	%p39, %r186, 9;
	@%p39 bra 	$L__BB418_71;
	add.s32 	%r369, %r106, %r368;
	ld.shared.u32 	%r370, [%r369];
	mad.lo.s32 	%r471, %r370, %r97, %r471;
$L__BB418_71:
	setp.lt.s32 	%p40, %r186, 10;
	@%p40 bra 	$L__BB418_73;
	add.s32 	%r372, %r106, %r371;
	ld.shared.u32 	%r373, [%r372];
	mad.lo.s32 	%r471, %r373, %r98, %r471;
$L__BB418_73:
	setp.lt.s32 	%p41, %r186, 11;
	@%p41 bra 	$L__BB418_75;
	add.s32 	%r375, %r106, %r374;
	ld.shared.u32 	%r376, [%r375];
	mad.lo.s32 	%r471, %r376, %r99, %r471;
$L__BB418_75:
	setp.lt.s32 	%p42, %r186, 12;
	@%p42 bra 	$L__BB418_77;
	add.s32 	%r378, %r106, %r377;
	ld.shared.u32 	%r379, [%r378];
	mad.lo.s32 	%r471, %r379, %r100, %r471;
$L__BB418_77:
	setp.lt.s32 	%p43, %r186, 13;
	@%p43 bra 	$L__BB418_79;
	add.s32 	%r381, %r106, %r380;
	ld.shared.u32 	%r382, [%r381];
	mad.lo.s32 	%r471, %r382, %r101, %r471;
$L__BB418_79:
	setp.lt.s32 	%p44, %r186, 14;
	@%p44 bra 	$L__BB418_81;
	add.s32 	%r384, %r106, %r383;
	ld.shared.u32 	%r385, [%r384];
	mad.lo.s32 	%r471, %r385, %r102, %r471;
$L__BB418_81:
	setp.lt.s32 	%p45, %r186, 15;
	@%p45 bra 	$L__BB418_83;
	add.s32 	%r387, %r106, %r386;
	ld.shared.u32 	%r388, [%r387];
	mad.lo.s32 	%r471, %r388, %r103, %r471;
$L__BB418_83:
	setp.lt.s32 	%p46, %r186, 16;
	@%p46 bra 	$L__BB418_85;
	add.s32 	%r390, %r106, %r389;
	ld.shared.u32 	%r391, [%r390];
	mad.lo.s32 	%r471, %r391, %r104, %r471;
$L__BB418_85:
	setp.ne.s32 	%p79, %r7, 0;
	add.s32 	%r409, %r469, %r83;
	mad.lo.s32 	%r171, %r409, %r2, %r88;
	shfl.sync.down.b32	%r410|%p80, %r471, 1, 7711, -1;
	add.s32 	%r172, %r410, %r471;
	@%p79 bra 	$L__BB418_87;
	shl.b32 	%r411, %r171, 2;
	mov.u32 	%r412, _ZZ9cuda_gemmIiLi128ELi2ELi1ELi512ELi128ELi128ELi64ELi1ELi0EEviiiPT_S1_S1_iiiE3Csh;
	add.s32 	%r413, %r412, %r411;
	ld.shared.u32 	%r414, [%r413];
	add.s32 	%r415, %r414, %r172;
	st.shared.u32 	[%r413], %r415;
$L__BB418_87:
	add.s32 	%r469, %r469, %r63;
	setp.lt.s32 	%p81, %r469, %r15;
	@%p81 bra 	$L__BB418_20;
$L__BB418_88:
	add.s32 	%r468, %r468, %r3;
	setp.lt.s32 	%p82, %r468, %r2;
	@%p82 bra 	$L__BB418_18;
$L__BB418_89:
	add.s32 	%r466, %r83, 16;
	setp.lt.u32 	%p83, %r83, 48;
	@%p83 bra 	$L__BB418_14;
	mov.b32 	%r464, 32;
	mov.pred 	%p91, 0;
	@%p1 bra 	$L__BB418_10;
	setp.eq.s16 	%p85, %rs2, 2;
	bar.sync 	0;
	mov.u32 	%r417, %ctaid.x;
	shl.b32 	%r418, %r417, 8;
	and.b32  	%r419, %r418, 256;
	shl.b32 	%r420, %r460, 9;
	or.b32  	%r176, %r420, %r419;
	mov.u32 	%r501, %r1;
	@%p85 bra 	$L__BB418_95;
	ld.param.u64 	%rd24, [_Z9cuda_gemmIiLi128ELi2ELi1ELi512ELi128ELi128ELi64ELi1ELi0EEviiiPT_S1_S1_iii_param_5];
	mov.u32 	%r421, %ntid.x;
	add.s32 	%r501, %r1, %r421;
	setp.eq.s16 	%p86, %rs2, 3;
	add.s32 	%r422, %r176, %r1;
	cvta.to.global.u64 	%rd12, %rd24;
	mul.wide.s32 	%rd13, %r422, 4;
	add.s64 	%rd3, %rd12, %rd13;
	shl.b32 	%r423, %r1, 2;
	mov.u32 	%r424, _ZZ9cuda_gemmIiLi128ELi2ELi1ELi512ELi128ELi128ELi64ELi1ELi0EEviiiPT_S1_S1_iiiE3Csh;
	add.s32 	%r425, %r424, %r423;
	ld.shared.u32 	%r426, [%r425];
	atom.global.add.u32 	%r427, [%rd3], %r426;
	@%p86 bra 	$L__BB418_95;
	add.s32 	%r501, %r501, %r421;
	setp.eq.s16 	%p87, %rs2, 0;
	add.s64 	%rd4, %rd3, %rd20;
	add.s32 	%r179, %r425, %r8;
	ld.shared.u32 	%r432, [%r179];
	atom.global.add.u32 	%r433, [%rd4], %r432;
	@%p87 bra 	$L__BB418_95;
	add.s32 	%r501, %r501, %r421;
	cvt.u64.u32 	%rd15, %r8;
	add.s64 	%rd16, %rd4, %rd15;
	add.s32 	%r435, %r179, %r8;
	ld.shared.u32 	%r436, [%r435];
	atom.global.add.u32 	%r437, [%rd16], %r436;
$L__BB418_95:
	setp.lt.u16 	%p88, %rs1, 2;
	@%p88 bra 	$L__BB418_97;
$L__BB418_96:
	ld.param.u64 	%rd25, [_Z9cuda_gemmIiLi128ELi2ELi1ELi512ELi128ELi128ELi64ELi1ELi0EEviiiPT_S1_S1_iii_param_5];
	add.s32 	%r443, %r176, %r501;
	cvta.to.global.u64 	%rd17, %rd25;
	mul.wide.s32 	%rd18, %r443, 4;
	add.s64 	%rd19, %rd17, %rd18;
	shl.b32 	%r444, %r501, 2;
	mov.u32 	%r445, _ZZ9cuda_gemmIiLi128ELi2ELi1ELi512ELi128ELi128ELi64ELi1ELi0EEviiiPT_S1_S1_iiiE3Csh;
	add.s32 	%r446, %r445, %r444;
	ld.shared.u32 	%r447, [%r446];
	atom.global.add.u32 	%r448, [%rd19], %r447;
	add.s64 	%rd21, %rd19, %rd20;
	add.s32 	%r449, %r446, %r8;
	ld.shared.u32 	%r450, [%r449];
	atom.global.add.u32 	%r451, [%rd21], %r450;
	add.s64 	%rd22, %rd21, %rd20;
	add.s32 	%r452, %r449, %r8;
	ld.shared.u32 	%r453, [%r452];
	atom.global.add.u32 	%r454, [%rd22], %r453;
	add.s64 	%rd23, %rd22, %rd20;
	add.s32 	%r455, %r452, %r8;
	ld.shared.u32 	%r456, [%r455];
	atom.global.add.u32 	%r457, [%rd23], %r456;
	add.s32 	%r501, %r8, %r501;
	setp.lt.u32 	%p89, %r501, 256;
	@%p89 bra 	$L__BB418_96;
$L__BB418_97:
	mov.u32 	%r458, %nctaid.y;
	add.s32 	%r460, %r460, %r458;
	shl.b32 	%r459, %r458, 1;
	setp.lt.u32 	%p90, %r460, %r459;
	@%p90 bra 	$L__BB418_2;
$L__BB418_98:
	ret;

}
	// .globl	_Z9cuda_gemmIiLi128ELi2ELi1ELi512ELi128ELi128ELi64ELi1ELi1EEviiiPT_S1_S1_iii
.visible .entry _Z9cuda_gemmIiLi128ELi2ELi1ELi512ELi128ELi128ELi64ELi1ELi1EEviiiPT_S1_S1_iii(
	.param .u32 _Z9cuda_gemmIiLi128ELi2ELi1ELi512ELi128ELi128ELi64ELi1ELi1EEviiiPT_S1_S1_iii_param_0,
	.param .u32 _Z9cuda_gemmIiLi128ELi2ELi1ELi512ELi128ELi128ELi64ELi1ELi1EEviiiPT_S1_S1_iii_param_1,
	.param .u32 _Z9cuda_gemmIiLi128ELi2ELi1ELi512ELi128ELi128ELi64ELi1ELi1EEviiiPT_S1_S1_iii_param_2,
	.param .u64 .ptr .align 1 _Z9cuda_gemmIiLi128ELi2ELi1ELi512ELi128ELi128ELi64ELi1ELi1EEviiiPT_S1_S1_iii_param_3,
	.param .u64 .ptr .align 1 _Z9cuda_gemmIiLi128ELi2ELi1ELi512ELi128ELi128ELi64ELi1ELi1EEviiiPT_S1_S1_iii_param_4,
	.param .u64 .ptr .align 1 _Z9cuda_gemmIiLi128ELi2ELi1ELi512ELi128ELi128ELi64ELi1ELi1EEviiiPT_S1_S1_iii_param_5,
	.param .u32 _Z9cuda_gemmIiLi128ELi2ELi1ELi512ELi128ELi128ELi64ELi1ELi1EEviiiPT_S1_S1_iii_param_6,
	.param .u32 _Z9cuda_gemmIiLi128ELi2ELi1ELi512ELi128ELi128ELi64ELi1ELi1EEviiiPT_S1_S1_iii_param_7,
	.param .u32 _Z9cuda_gemmIiLi128ELi2ELi1ELi512ELi128ELi128ELi64ELi1ELi1EEviiiPT_S1_S1_iii_param_8
)
.maxntid 128
{
	.reg .pred 	%p<23>;
	.reg .b16 	%rs<9>;
	.reg .b32 	%r<224>;
	.reg .b64 	%rd<23>;
	// demoted variable
	.shared .align 128 .b8 _ZZ9cuda_gemmIiLi128ELi2ELi1ELi512ELi128ELi128ELi64ELi1ELi1EEviiiPT_S1_S1_iiiE11kron_fac_sh[2112];
	// demoted variable
	.shared .align 128 .b8 _ZZ9cuda_gemmIiLi128ELi2ELi1ELi512ELi128ELi128ELi64ELi1ELi1EEviiiPT_S1_S1_iiiE3Ash[512];
	// demoted variable
	.shared .align 128 .b8 _ZZ9cuda_gemmIiLi128ELi2ELi1ELi512ELi128ELi128ELi64ELi1ELi1EEviiiPT_S1_S1_iiiE3Csh[1024];
	ld.param.u64 	%rd6, [_Z9cuda_gemmIiLi128ELi2ELi1ELi512ELi128ELi128ELi64ELi1ELi1EEviiiPT_S1_S1_iii_param_3];
	ld.param.u64 	%rd7, [_Z9cuda_gemmIiLi128ELi2ELi1ELi512ELi128ELi128ELi64ELi1ELi1EEviiiPT_S1_S1_iii_param_4];
	ld.param.u64 	%rd8, [_Z9cuda_gemmIiLi128ELi2ELi1ELi512ELi128ELi128ELi64ELi1ELi1EEviiiPT_S1_S1_iii_param_5];
	cvta.to.global.u64 	%rd1, %rd8;
	mov.u32 	%r1, %tid.x;
	shr.u32 	%r55, %r1, 1;
	and.b32  	%r2, %r55, 3;
	shr.u32 	%r3, %r1, 3;
	mov.u32 	%r214, %ctaid.y;
	mov.u32 	%r5, %nctaid.y;
	shl.b32 	%r6, %r5, 1;
	setp.ge.u32 	%p2, %r214, %r6;
	@%p2 bra 	$L__BB419_27;
	and.b32  	%r7, %r1, 1;
	mov.u32 	%r56, %ctaid.x;
	mov.u32 	%r57, %ctaid.z;
	mov.u32 	%r58, %ntid.x;
	shl.b32 	%r8, %r57, 6;
	shl.b32 	%r9, %r58, 2;
	shr.u32 	%r10, %r1, 4;
	shl.b32 	%r59, %r56, 6;
	and.b32  	%r60, %r59, 64;
	and.b32  	%r61, %r1, 15;
	or.b32  	%r11, %r60, %r61;
	mov.u32 	%r62, _ZZ9cuda_gemmIiLi128ELi2ELi1ELi512ELi128ELi128ELi64ELi1ELi1EEviiiPT_S1_S1_iiiE11kron_fac_sh;
	mad.lo.s32 	%r12, %r61, 132, %r62;
	shr.u32 	%r13, %r58, 4;
	shl.b32 	%r63, %r1, 4;
	and.b32  	%r64, %r63, 16;
	shl.b32 	%r65, %r2, 5;
	or.b32  	%r66, %r65, %r64;
	mad.lo.s32 	%r67, %r3, 132, %r62;
	add.s32 	%r14, %r1, %r58;
	cvt.u16.u32 	%rs4, %r14;
	not.b16 	%rs5, %rs4;
	and.b16  	%rs6, %rs5, 255;
	cvt.u16.u32 	%rs7, %r58;
	and.b16  	%rs8, %rs7, 255;
	div.u16 	%rs1, %rs6, %rs8;
	shl.b32 	%r68, %r1, 2;
	mov.u32 	%r69, _ZZ9cuda_gemmIiLi128ELi2ELi1ELi512ELi128ELi128ELi64ELi1ELi1EEviiiPT_S1_S1_iiiE3Csh;
	add.s32 	%r15, %r69, %r68;
	add.s32 	%r16, %r15, %r9;
	add.s32 	%r17, %r14, %r58;
	add.s32 	%r18, %r17, %r58;
	or.b32  	%r70, %r66, %r2;
	shl.b32 	%r71, %r70, 2;
	mov.u32 	%r72, _ZZ9cuda_gemmIiLi128ELi2ELi1ELi512ELi128ELi128ELi64ELi1ELi1EEviiiPT_S1_S1_iiiE3Ash;
	add.s32 	%r19, %r72, %r71;
	or.b32  	%r73, %r2, 8;
	or.b32  	%r74, %r66, %r73;
	shl.b32 	%r75, %r74, 2;
	add.s32 	%r20, %r72, %r75;
	add.s32 	%r76, %r2, 13;
	and.b32  	%r77, %r76, 15;
	or.b32  	%r78, %r66, %r77;
	shl.b32 	%r79, %r78, 2;
	add.s32 	%r21, %r72, %r79;
	add.s32 	%r80, %r2, 14;
	and.b32  	%r81, %r80, 15;
	or.b32  	%r82, %r66, %r81;
	shl.b32 	%r83, %r82, 2;
	add.s32 	%r22, %r72, %r83;
	add.s32 	%r84, %r2, -1;
	and.b32  	%r85, %r84, 15;
	or.b32  	%r86, %r66, %r85;
	shl.b32 	%r87, %r86, 2;
	add.s32 	%r23, %r72, %r87;
	mad.lo.s32 	%r88, %r2, -31, %r66;
	shl.b32 	%r89, %r88, 2;
	add.s32 	%r24, %r67, %r89;
	or.b32  	%r90, %r64, %r73;
	shl.b32 	%r91, %r90, 2;
	add.s32 	%r25, %r67, %r91;
	or.b32  	%r92, %r64, %r77;
	shl.b32 	%r93, %r92, 2;
	add.s32 	%r26, %r67, %r93;
	or.b32  	%r94, %r64, %r81;
	shl.b32 	%r95, %r94, 2;
	add.s32 	%r27, %r67, %r95;
	or.b32  	%r96, %r64, %r85;
	shl.b32 	%r97, %r96, 2;
	add.s32 	%r28, %r67, %r97;
	cvta.to.global.u64 	%rd2, %rd7;
	cvta.to.global.u64 	%rd3, %rd6;
	and.b16  	%rs2, %rs1, 3;
	cvt.u64.u32 	%rd19, %r9;
$L__BB419_2:
	setp.eq.s16 	%p3, %rs2, 2;
	mov.u32 	%r215, %r1;
	@%p3 bra 	$L__BB419_6;
	setp.eq.s16 	%p4, %rs2, 3;
	mov.b32 	%r98, 0;
	st.shared.u32 	[%r15], %r98;
	mov.u32 	%r215, %r14;
	@%p4 bra 	$L__BB419_6;
	setp.eq.s16 	%p5, %rs2, 0;
	mov.b32 	%r99, 0;
	st.shared.u32 	[%r16], %r99;
	mov.u32 	%r215, %r17;
	@%p5 bra 	$L__BB419_6;
	add.s32 	%r100, %r16, %r9;
	mov.b32 	%r101, 0;
	st.shared.u32 	[%r100], %r101;
	mov.u32 	%r215, %r18;
$L__BB419_6:
	setp.lt.u16 	%p6, %rs1, 2;
	@%p6 bra 	$L__BB419_9;
	shl.b32 	%r102, %r215, 2;
	mov.u32 	%r103, _ZZ9cuda_gemmIiLi128ELi2ELi1ELi512ELi128ELi128ELi64ELi1ELi1EEviiiPT_S1_S1_iiiE3Csh;
	add.s32 	%r216, %r103, %r102;
$L__BB419_8:
	mov.b32 	%r104, 0;
	st.shared.u32 	[%r216], %r104;
	add.s32 	%r105, %r216, %r9;
	st.shared.u32 	[%r105], %r104;
	mov.u32 	%r106, %ntid.x;
	shl.b32 	%r107, %r106, 3;
	add.s32 	%r108, %r216, %r107;
	st.shared.u32 	[%r108], %r104;
	mad.lo.s32 	%r109, %r106, 12, %r216;
	st.shared.u32 	[%r109], %r104;
	add.s32 	%r215, %r215, %r9;
	shl.b32 	%r110, %r106, 4;
	add.s32 	%r216, %r216, %r110;
	setp.lt.u32 	%p7, %r215, 256;
	@%p7 bra 	$L__BB419_8;
$L__BB419_9:
	shl.b32 	%r36, %r214, 9;
	mov.b32 	%r218, 0;
	mov.pred 	%p22, -1;
$L__BB419_10:
	mov.pred 	%p1, %p22;
	setp.gt.u32 	%p9, %r1, 31;
	@%p9 bra 	$L__BB419_13;
	shl.b32 	%r219, %r1, 2;
	add.s32 	%r112, %r36, %r8;
	add.s32 	%r39, %r112, %r218;
$L__BB419_12:
	shl.b32 	%r113, %r219, 2;
	and.b32  	%r114, %r113, 384;
	and.b32  	%r115, %r219, 28;
	add.s32 	%r116, %r39, %r115;
	add.s32 	%r117, %r116, %r114;
	mul.wide.s32 	%rd9, %r117, 4;
	add.s64 	%rd10, %rd3, %rd9;
	ld.global.v4.u32 	{%r118, %r119, %r120, %r121}, [%rd10];
	mov.u32 	%r122, _ZZ9cuda_gemmIiLi128ELi2ELi1ELi512ELi128ELi128ELi64ELi1ELi1EEviiiPT_S1_S1_iiiE3Ash;
	add.s32 	%r123, %r122, %r113;
	st.shared.v4.u32 	[%r123], {%r118, %r119, %r120, %r121};
	add.s32 	%r219, %r219, %r9;
	setp.lt.u32 	%p10, %r219, 128;
	@%p10 bra 	$L__BB419_12;
$L__BB419_13:
	add.s32 	%r40, %r218, %r8;
	mov.b32 	%r220, 0;
$L__BB419_14:
	mov.u32 	%r43, %r220;
	add.s32 	%r44, %r43, %r11;
	mov.u32 	%r221, %r10;
$L__BB419_15:
	add.s32 	%r125, %r40, %r221;
	shl.b32 	%r126, %r125, 7;
	add.s32 	%r127, %r126, %r44;
	mul.wide.u32 	%rd11, %r127, 4;
	add.s64 	%rd12, %rd2, %rd11;
	ld.global.u32 	%r128, [%rd12];
	shl.b32 	%r129, %r221, 2;
	add.s32 	%r130, %r12, %r129;
	st.shared.u32 	[%r130], %r128;
	add.s32 	%r221, %r221, %r13;
	setp.lt.u32 	%p11, %r221, 32;
	@%p11 bra 	$L__BB419_15;
	setp.ne.s32 	%p12, %r7, 0;
	bar.sync 	0;
	ld.shared.u32 	%r131, [%r19];
	ld.shared.u32 	%r132, [%r19+4];
	ld.shared.u32 	%r133, [%r19+8];
	ld.shared.u32 	%r134, [%r19+12];
	ld.shared.u32 	%r135, [%r19+16];
	ld.shared.u32 	%r136, [%r19+20];
	ld.shared.u32 	%r137, [%r19+24];
	ld.shared.u32 	%r138, [%r19+28];
	ld.shared.u32 	%r139, [%r20];
	ld.shared.u32 	%r140, [%r19+36];
	ld.shared.u32 	%r141, [%r19+40];
	ld.shared.u32 	%r142, [%r19+44];
	ld.shared.u32 	%r143, [%r19+48];
	ld.shared.u32 	%r144, [%r21];
	ld.shared.u32 	%r145, [%r22];
	ld.shared.u32 	%r146, [%r23];
	ld.shared.u32 	%r147, [%r24];
	mul.lo.s32 	%r148, %r147, %r131;
	ld.shared.u32 	%r149, [%r24+4];
	mad.lo.s32 	%r150, %r149, %r132, %r148;
	ld.shared.u32 	%r151, [%r24+8];
	mad.lo.s32 	%r152, %r151, %r133, %r150;
	ld.shared.u32 	%r153, [%r24+12];
	mad.lo.s32 	%r154, %r153, %r134, %r152;
	ld.shared.u32 	%r155, [%r24+16];
	mad.lo.s32 	%r156, %r155, %r135, %r154;
	ld.shared.u32 	%r157, [%r24+20];
	mad.lo.s32 	%r158, %r157, %r136, %r156;
	ld.shared.u32 	%r159, [%r24+24];
	mad.lo.s32 	%r160, %r159, %r137, %r158;
	ld.shared.u32 	%r161, [%r24+28];
	mad.lo.s32 	%r162, %r161, %r138, %r160;
	ld.shared.u32 	%r163, [%r25];
	mad.lo.s32 	%r164, %r163, %r139, %r162;
	ld.shared.u32 	%r165, [%r24+36];
	mad.lo.s32 	%r166, %r165, %r140, %r164;
	ld.shared.u32 	%r167, [%r24+40];
	mad.lo.s32 	%r168, %r167, %r141, %r166;
	ld.shared.u32 	%r169, [%r24+44];
	mad.lo.s32 	%r170, %r169, %r142, %r168;
	ld.shared.u32 	%r171, [%r24+48];
	mad.lo.s32 	%r172, %r171, %r143, %r170;
	ld.shared.u32 	%r173, [%r26];
	mad.lo.s32 	%r174, %r173, %r144, %r172;
	ld.shared.u32 	%r175, [%r27];
	mad.lo.s32 	%r176, %r175, %r145, %r174;
	ld.shared.u32 	%r177, [%r28];
	mad.lo.s32 	%r178, %r177, %r146, %r176;
	add.s32 	%r179, %r3, %r43;
	shl.b32 	%r180, %r179, 2;
	or.b32  	%r47, %r180, %r2;
	shfl.sync.down.b32	%r181|%p13, %r178, 1, 7711, -1;
	add.s32 	%r48, %r181, %r178;
	@%p12 bra 	$L__BB419_18;
	shl.b32 	%r182, %r47, 2;
	mov.u32 	%r183, _ZZ9cuda_gemmIiLi128ELi2ELi1ELi512ELi128ELi128ELi64ELi1ELi1EEviiiPT_S1_S1_iiiE3Csh;
	add.s32 	%r184, %r183, %r182;
	ld.shared.u32 	%r185, [%r184];
	add.s32 	%r186, %r185, %r48;
	st.shared.u32 	[%r184], %r186;
$L__BB419_18:
	add.s32 	%r220, %r43, 16;
	setp.lt.u32 	%p14, %r43, 48;
	@%p14 bra 	$L__BB419_14;
	mov.b32 	%r218, 32;
	mov.pred 	%p22, 0;
	@%p1 bra 	$L__BB419_10;
	setp.eq.s16 	%p16, %rs2, 2;
	bar.sync 	0;
	mov.u32 	%r188, %ctaid.x;
	shl.b32 	%r189, %r188, 8;
	and.b32  	%r190, %r189, 256;
	add.s32 	%r50, %r36, %r190;
	mov.u32 	%r222, %r1;
	@%p16 bra 	$L__BB419_24;
	setp.eq.s16 	%p17, %rs2, 3;
	add.s32 	%r191, %r50, %r1;
	mul.wide.s32 	%rd13, %r191, 4;
	add.s64 	%rd4, %rd1, %rd13;
	ld.shared.u32 	%r192, [%r15];
	atom.global.add.u32 	%r193, [%rd4], %r192;
	mov.u32 	%r222, %r14;
	@%p17 bra 	$L__BB419_24;
	setp.eq.s16 	%p18, %rs2, 0;
	cvt.u64.u32 	%rd14, %r9;
	add.s64 	%rd5, %rd4, %rd14;
	ld.shared.u32 	%r194, [%r16];
	atom.global.add.u32 	%r195, [%rd5], %r194;
	mov.u32 	%r222, %r17;
	@%p18 bra 	$L__BB419_24;
	add.s64 	%rd16, %rd5, %rd14;
	add.s32 	%r196, %r16, %r9;
	ld.shared.u32 	%r197, [%r196];
	atom.global.add.u32 	%r198, [%rd16], %r197;
	mov.u32 	%r222, %r18;
$L__BB419_24:
	setp.lt.u16 	%p19, %rs1, 2;
	@%p19 bra 	$L__BB419_26;
$L__BB419_25:
	add.s32 	%r199, %r50, %r222;
	mul.wide.s32 	%rd17, %r199, 4;
	add.s64 	%rd18, %rd1, %rd17;
	shl.b32 	%r200, %r222, 2;
	mov.u32 	%r201, _ZZ9cuda_gemmIiLi128ELi2ELi1ELi512ELi128ELi128ELi64ELi1ELi1EEviiiPT_S1_S1_iiiE3Csh;
	add.s32 	%r202, %r201, %r200;
	ld.shared.u32 	%r203, [%r202];
	atom.global.add.u32 	%r204, [%rd18], %r203;
	add.s64 	%rd20, %rd18, %rd19;
	add.s32 	%r205, %r202, %r9;
	ld.shared.u32 	%r206, [%r205];
	atom.global.add.u32 	%r207, [%rd20], %r206;
	add.s64 	%rd21, %rd20, %rd19;
	add.s32 	%r208, %r205, %r9;
	ld.shared.u32 	%r209, [%r208];
	atom.global.add.u32 	%r210, [%rd21], %r209;
	add.s64 	%rd22, %rd21, %rd19;
	add.s32 	%r211, %r208, %r9;
	ld.shared.u32 	%r212, [%r211];
	atom.global.add.u32 	%r213, [%rd22], %r212;
	add.s32 	%r222, %r9, %r222;
	setp.lt.u32 	%p20, %r222, 256;
	@%p20 bra 	$L__BB419_25;
$L__BB419_26:
	add.s32 	%r214, %r214, %r5;
	setp.lt.u32 	%p21, %r214, %r6;
	@%p21 bra 	$L__BB419_2;
$L__BB419_27:
	ret;

}
	// .globl	_Z9cuda_gemmIiLi128ELi2ELi1ELi1024ELi2ELi2ELi64ELi0ELi0EEviiiPT_S1_S1_iii
.visible .entry _Z9cuda_gemmIiLi128ELi2ELi1ELi1024ELi2ELi2ELi64ELi0ELi0EEviiiPT_S1_S1_iii(
	.param .u32 _Z9cuda_gemmIiLi128ELi2ELi1ELi1024ELi2ELi2ELi64ELi0ELi0EEviiiPT_S1_S1_iii_param_0,
	.param .u32 _Z9cuda_gemmIiLi128ELi2ELi1ELi1024ELi2ELi2ELi64ELi0ELi0EEviiiPT_S1_S1_iii_param_1,
	.param .u32 _Z9cuda_gemmIiLi128ELi2ELi1ELi1024ELi2ELi2ELi64ELi0ELi0EEviiiPT_S1_S1_iii_param_2,
	.param .u64 .ptr .align 1 _Z9cuda_gemmIiLi128ELi2ELi1ELi1024ELi2ELi2ELi64ELi0ELi0EEviiiPT_S1_S1_iii_param_3,
	.param .u64 .ptr .align 1 _Z9cuda_gemmIiLi128ELi2ELi1ELi1024ELi2ELi2ELi64ELi0ELi0EEviiiPT_S1_S1_iii_param_4,
	.param .u64 .ptr .align 1 _Z9cuda_gemmIiLi128ELi2ELi1ELi1024ELi2ELi2ELi64ELi0ELi0EEviiiPT_S1_S1_iii_param_5,
	.param .u32 _Z9cuda_gemmIiLi128ELi2ELi1ELi1024ELi2ELi2ELi64ELi0ELi0EEviiiPT_S1_S1_iii_param_6,
	.param .u32 _Z9cuda_gemmIiLi128ELi2ELi1ELi1024ELi2ELi2ELi64ELi0ELi0EEviiiPT_S1_S1_iii_param_7,
	.param .u32 _Z9cuda_gemmIiLi128ELi2ELi1ELi1024ELi2ELi2ELi64ELi0ELi0EEviiiPT_S1_S1_iii_param_8
)
.maxntid 128
{
	.local .align 16 .b8 	__local_depot420[32];
	.reg .b64 	%SP;
	.reg .b64 	%SPL;
	.reg .pred 	%p<25>;
	.reg .b16 	%rs<8>;
	.reg .b32 	%r<279>;
	.reg .b64 	%rd<44>;
	// demoted variable
	.shared .align 128 .b8 _ZZ9cuda_gemmIiLi128ELi2ELi1ELi1024ELi2ELi2ELi64ELi0ELi0EEviiiPT_S1_S1_iiiE11kron_fac_sh[24];
	// demoted variable
	.shared .align 128 .b8 _ZZ9cuda_gemmIiLi128ELi2ELi1ELi1024ELi2ELi2ELi64ELi0ELi0EEviiiPT_S1_S1_iiiE3Ash[4096];
	mov.u64 	%SPL, __local_depot420;
	ld.param.u32 	%r105, [_Z9cuda_gemmIiLi128ELi2ELi1ELi1024ELi2ELi2ELi64ELi0ELi0EEviiiPT_S1_S1_iii_param_2];
	ld.param.u64 	%rd6, [_Z9cuda_gemmIiLi128ELi2ELi1ELi1024ELi2ELi2ELi64ELi0ELi0EEviiiPT_S1_S1_iii_param_3];
	ld.param.u64 	%rd4, [_Z9cuda_gemmIiLi128ELi2ELi1ELi1024ELi2ELi2ELi64ELi0ELi0EEviiiPT_S1_S1_iii_param_4];
	ld.param.u32 	%r106, [_Z9cuda_gemmIiLi128ELi2ELi1ELi1024ELi2ELi2ELi64ELi0ELi0EEviiiPT_S1_S1_iii_param_6];
	ld.param.u32 	%r107, [_Z9cuda_gemmIiLi128ELi2ELi1ELi1024ELi2ELi2ELi64ELi0ELi0EEviiiPT_S1_S1_iii_param_7];
	cvta.to.global.u64 	%rd1, %rd6;
	add.u64 	%rd2, %SPL, 0;
	mov.u32 	%r1, %tid.x;
	mul.lo.s32 	%r2, %r107, %r106;
	setp.ge.u32 	%p1, %r1, %r2;
	@%p1 bra 	$L__BB420_3;
	mov.u32 	%r3, %ntid.x;
	cvta.to.global.u64 	%rd3, %rd4;
	mov.u32 	%r248, %r1;
$L__BB420_2:
	mul.wide.u32 	%rd8, %r248, 4;
	add.s64 	%rd9, %rd3, %rd8;
	ld.global.u32 	%r108, [%rd9];
	rem.u32 	%r109, %r248, %r106;
	mov.u32 	%r110, _ZZ9cuda_gemmIiLi128ELi2ELi1ELi1024ELi2ELi2ELi64ELi0ELi0EEviiiPT_S1_S1_iiiE11kron_fac_sh;
	mad.lo.s32 	%r111, %r109, 12, %r110;
	div.u32 	%r112, %r248, %r107;
	shl.b32 	%r113, %r112, 2;
	add.s32 	%r114, %r111, %r113;
	st.shared.u32 	[%r114], %r108;
	add.s32 	%r248, %r248, %r3;
	setp.lt.u32 	%p2, %r248, %r2;
	@%p2 bra 	$L__BB420_2;
$L__BB420_3:
	div.s32 	%r6, 1024, %r107;
	min.s32 	%r7, %r6, 128;
	cvt.u16.u32 	%rs3, %r7;
	div.s16 	%rs1, 128, %rs3;
	div.s16 	%rs4, 2, %rs1;
	cvt.s32.s16 	%r8, %rs4;
	div.u32 	%r10, %r1, %r7;
	mul.lo.s32 	%r115, %r10, %r7;
	sub.s32 	%r9, %r1, %r115;
	mov.u32 	%r251, %ctaid.y;
	mov.u32 	%r12, %nctaid.y;
	shl.b32 	%r13, %r12, 1;
	setp.ge.u32 	%p3, %r251, %r13;
	@%p3 bra 	$L__BB420_31;
	mov.u32 	%r117, %ctaid.x;
	shl.b32 	%r14, %r1, 2;
	shl.b32 	%r15, %r117, 10;
	mov.u32 	%r118, %ntid.x;
	shl.b32 	%r16, %r118, 2;
	and.b32  	%r17, %r9, 1;
	min.s32 	%r18, %r106, 2;
	and.b32  	%r19, %r1, 1;
	shr.s32 	%r119, %r105, 31;
	shr.u32 	%r120, %r119, 22;
	add.s32 	%r121, %r105, %r120;
	shr.s32 	%r20, %r121, 10;
	mad.lo.s32 	%r21, %r6, %r117, %r1;
	add.s32 	%r22, %r14, %r16;
	cvt.u16.u32 	%rs5, %r22;
	sub.s16 	%rs6, 1023, %rs5;
	cvt.u16.u32 	%rs7, %r16;
	div.u16 	%rs2, %rs6, %rs7;
	cvt.u32.u16 	%r122, %rs2;
	and.b32  	%r23, %r122, 3;
	shl.b32 	%r123, %r1, 4;
	mov.u32 	%r124, _ZZ9cuda_gemmIiLi128ELi2ELi1ELi1024ELi2ELi2ELi64ELi0ELi0EEviiiPT_S1_S1_iiiE3Ash;
	add.s32 	%r24, %r124, %r123;
	shl.b32 	%r31, %r118, 4;
	add.s32 	%r25, %r24, %r31;
	add.s32 	%r26, %r22, %r16;
	xor.b32  	%r27, %r17, 1;
	setp.lt.s32 	%p4, %r17, %r107;
	selp.b32 	%r125, 0, %r107, %p4;
	sub.s32 	%r28, %r17, %r125;
	add.s32 	%r126, %r17, 1;
	setp.lt.s32 	%p5, %r126, %r107;
	selp.b32 	%r127, 0, %r107, %p5;
	sub.s32 	%r29, %r126, %r127;
	mad.lo.s32 	%r30, %r118, 12, %r15;
	shl.b32 	%r128, %r118, 3;
	add.s32 	%r32, %r15, %r128;
	mul.lo.s32 	%r33, %r118, 48;
	shl.b32 	%r34, %r118, 6;
	shl.b32 	%r35, %r118, 5;
	cvt.s32.s16 	%r36, %rs1;
	shl.b32 	%r187, %r19, 2;
$L__BB420_5:
	setp.eq.s32 	%p6, %r23, 2;
	mov.b32 	%r129, 0;
	st.local.v4.u32 	[%rd2], {%r129, %r129, %r129, %r129};
	st.local.v4.u32 	[%rd2+16], {%r129, %r129, %r129, %r129};
	mul.lo.s32 	%r40, %r251, %r105;
	add.s32 	%r41, %r40, %r15;
	mov.u32 	%r252, %r14;
	@%p6 bra 	$L__BB420_9;
	setp.eq.s32 	%p7, %r23, 3;
	add.s32 	%r130, %r41, %r14;
	mul.wide.s32 	%rd10, %r130, 4;
	add.s64 	%rd11, %rd1, %rd10;
	ld.global.v4.u32 	{%r131, %r132, %r133, %r134}, [%rd11];
	st.shared.v4.u32 	[%r24], {%r131, %r132, %r133, %r134};
	mov.u32 	%r252, %r22;
	@%p7 bra 	$L__BB420_9;
	setp.eq.s32 	%p8, %r23, 0;
	add.s32 	%r135, %r41, %r22;
	mul.wide.s32 	%rd12, %r135, 4;
	add.s64 	%rd13, %rd1, %rd12;
	ld.global.v4.u32 	{%r136, %r137, %r138, %r139}, [%rd13];
	st.shared.v4.u32 	[%r25], {%r136, %r137, %r138, %r139};
	mov.u32 	%r252, %r26;
	@%p8 bra 	$L__BB420_9;
	add.s32 	%r252, %r26, %r16;
	add.s32 	%r140, %r41, %r26;
	mul.wide.s32 	%rd14, %r140, 4;
	add.s64 	%rd15, %rd1, %rd14;
	ld.global.v4.u32 	{%r141, %r142, %r143, %r144}, [%rd15];
	shl.b32 	%r145, %r16, 2;
	add.s32 	%r146, %r25, %r145;
	st.shared.v4.u32 	[%r146], {%r141, %r142, %r143, %r144};
$L__BB420_9:
	setp.lt.u16 	%p9, %rs2, 2;
	@%p9 bra 	$L__BB420_12;
	add.s32 	%r147, %r30, %r252;
	add.s32 	%r257, %r147, %r40;
	add.s32 	%r148, %r32, %r252;
	add.s32 	%r256, %r148, %r40;
	add.s32 	%r149, %r15, %r252;
	add.s32 	%r253, %r149, %r40;
	add.s32 	%r255, %r253, %r16;
	shl.b32 	%r150, %r252, 2;
	mov.u32 	%r151, _ZZ9cuda_gemmIiLi128ELi2ELi1ELi1024ELi2ELi2ELi64ELi0ELi0EEviiiPT_S1_S1_iiiE3Ash;
	add.s32 	%r254, %r151, %r150;
$L__BB420_11:
	mul.wide.s32 	%rd16, %r257, 4;
	add.s64 	%rd17, %rd1, %rd16;
	mul.wide.s32 	%rd18, %r256, 4;
	add.s64 	%rd19, %rd1, %rd18;
	mul.wide.s32 	%rd20, %r255, 4;
	add.s64 	%rd21, %rd1, %rd20;
	mul.wide.s32 	%rd22, %r253, 4;
	add.s64 	%rd23, %rd1, %rd22;
	ld.global.v4.u32 	{%r152, %r153, %r154, %r155}, [%rd23];
	st.shared.v4.u32 	[%r254], {%r152, %r153, %r154, %r155};
	add.s32 	%r156, %r252, %r16;
	ld.global.v4.u32 	{%r157, %r158, %r159, %r160}, [%rd21];
	add.s32 	%r161, %r254, %r31;
	st.shared.v4.u32 	[%r161], {%r157, %r158, %r159, %r160};
	add.s32 	%r162, %r156, %r16;
	ld.global.v4.u32 	{%r163, %r164, %r165, %r166}, [%rd19];
	add.s32 	%r167, %r254, %r35;
	st.shared.v4.u32 	[%r167], {%r163, %r164, %r165, %r166};
	add.s32 	%r168, %r162, %r16;
	ld.global.v4.u32 	{%r169, %r170, %r171, %r172}, [%rd17];
	add.s32 	%r173, %r254, %r33;
	st.shared.v4.u32 	[%r173], {%r169, %r170, %r171, %r172};
	add.s32 	%r252, %r168, %r16;
	add.s32 	%r257, %r257, %r31;
	add.s32 	%r256, %r256, %r31;
	add.s32 	%r255, %r255, %r31;
	add.s32 	%r254, %r254, %r34;
	add.s32 	%r253, %r253, %r31;
	setp.lt.u32 	%p10, %r252, 1024;
	@%p10 bra 	$L__BB420_11;
$L__BB420_12:
	setp.lt.s32 	%p11, %r6, 1;
	bar.sync 	0;
	mov.b32 	%r259, 0;
	mov.u32 	%r260, %r259;
	mov.u32 	%r261, %r259;
	mov.u32 	%r262, %r259;
	mov.u32 	%r263, %r259;
	mov.u32 	%r264, %r259;
	mov.u32 	%r265, %r259;
	mov.u32 	%r266, %r259;
	@%p11 bra 	$L__BB420_30;
	mov.b32 	%r271, 0;
	mov.u32 	%r272, %r271;
$L__BB420_14:
	setp.gt.s32 	%p12, %r107, 0;
	add.s32 	%r176, %r272, %r9;
	mul.lo.s32 	%r76, %r176, %r107;
	@%p12 bra 	$L__BB420_15;
	bra.uni 	$L__BB420_16;
$L__BB420_15:
	add.s32 	%r177, %r17, %r76;
	shl.b32 	%r178, %r177, 2;
	mov.u32 	%r179, _ZZ9cuda_gemmIiLi128ELi2ELi1ELi1024ELi2ELi2ELi64ELi0ELi0EEviiiPT_S1_S1_iiiE3Ash;
	add.s32 	%r180, %r179, %r178;
	ld.shared.u32 	%r273, [%r180];
$L__BB420_16:
	setp.lt.s32 	%p13, %r107, 2;
	@%p13 bra 	$L__BB420_18;
	add.s32 	%r181, %r27, %r76;
	shl.b32 	%r182, %r181, 2;
	mov.u32 	%r183, _ZZ9cuda_gemmIiLi128ELi2ELi1ELi1024ELi2ELi2ELi64ELi0ELi0EEviiiPT_S1_S1_iiiE3Ash;
	add.s32 	%r184, %r183, %r182;
	ld.shared.u32 	%r269, [%r184];
$L__BB420_18:
	setp.lt.s32 	%p14, %r10, %r18;
	@%p14 bra 	$L__BB420_19;
	bra.uni 	$L__BB420_28;
$L__BB420_19:
	mul.lo.s32 	%r77, %r271, %r8;
	mov.b32 	%r275, 0;
	mov.u32 	%r276, %r10;
$L__BB420_20:
	setp.gt.u32 	%p15, %r107, 64;
	mov.u32 	%r186, _ZZ9cuda_gemmIiLi128ELi2ELi1ELi1024ELi2ELi2ELi64ELi0ELi0EEviiiPT_S1_S1_iiiE11kron_fac_sh;
	mad.lo.s32 	%r84, %r276, 12, %r186;
	add.s32 	%r188, %r84, %r187;
	ld.shared.u32 	%r85, [%r188];
	@%p15 bra 	$L__BB420_23;
	setp.lt.s32 	%p18, %r107, 2;
	shfl.sync.idx.b32	%r196|%p19, %r85, %r28, 7711, -1;
	mul.lo.s32 	%r278, %r196, %r273;
	@%p18 bra 	$L__BB420_27;
	shfl.sync.idx.b32	%r197|%p20, %r85, %r29, 7711, -1;
	mad.lo.s32 	%r278, %r197, %r269, %r278;
	bra.uni 	$L__BB420_27;
$L__BB420_23:
	setp.lt.s32 	%p16, %r107, 1;
	mov.b32 	%r278, 0;
	@%p16 bra 	$L__BB420_25;
	shl.b32 	%r190, %r17, 2;
	add.s32 	%r191, %r84, %r190;
	ld.shared.u32 	%r192, [%r191];
	mul.lo.s32 	%r278, %r192, %r273;
$L__BB420_25:
	setp.lt.s32 	%p17, %r107, 2;
	@%p17 bra 	$L__BB420_27;
	shl.b32 	%r193, %r27, 2;
	add.s32 	%r194, %r84, %r193;
	ld.shared.u32 	%r195, [%r194];
	mad.lo.s32 	%r278, %r195, %r269, %r278;
$L__BB420_27:
	add.s32 	%r198, %r275, %r77;
	mul.wide.s32 	%rd24, %r198, 4;
	add.s64 	%rd25, %rd2, %rd24;
	ld.local.u32 	%r199, [%rd25];
	add.s32 	%r200, %r199, %r278;
	st.local.u32 	[%rd25], %r200;
	add.s32 	%r276, %r276, %r36;
	add.s32 	%r275, %r275, 1;
	setp.lt.s32 	%p21, %r276, %r18;
	@%p21 bra 	$L__BB420_20;
$L__BB420_28:
	add.s32 	%r272, %r272, %r7;
	add.s32 	%r271, %r271, 1;
	setp.lt.s32 	%p22, %r272, %r6;
	@%p22 bra 	$L__BB420_14;
	ld.local.v4.u32 	{%r266, %r265, %r264, %r263}, [%rd2];
	ld.local.v4.u32 	{%r262, %r261, %r260, %r259}, [%rd2+16];
$L__BB420_30:
	ld.param.u64 	%rd43, [_Z9cuda_gemmIiLi128ELi2ELi1ELi1024ELi2ELi2ELi64ELi0ELi0EEviiiPT_S1_S1_iii_param_5];
	ld.param.u32 	%r247, [_Z9cuda_gemmIiLi128ELi2ELi1ELi1024ELi2ELi2ELi64ELi0ELi0EEviiiPT_S1_S1_iii_param_1];
	bar.sync 	0;
	shl.b32 	%r201, %r6, 7;
	div.s32 	%r202, %r201, %r7;
	mul.lo.s32 	%r203, %r20, %r202;
	mad.lo.s32 	%r204, %r251, %r247, %r21;
	cvta.to.global.u64 	%rd26, %rd43;
	mul.wide.s32 	%rd27, %r204, 4;
	add.s64 	%rd28, %rd26, %rd27;
	st.global.u32 	[%rd28], %r266;
	rem.s32 	%r205, 1, %r8;
	add.s32 	%r206, %r8, 1;
	setp.lt.u32 	%p23, %r206, 3;
	shl.b32 	%r207, %r8, 7;
	selp.b32 	%r208, %r207, 0, %p23;
	add.s32 	%r209, %r204, %r208;
	mad.lo.s32 	%r210, %r205, %r203, %r209;
	mul.wide.s32 	%rd29, %r210, 4;
	add.s64 	%rd30, %rd26, %rd29;
	st.global.u32 	[%rd30], %r265;
	div.s32 	%r211, 2, %r8;
	shl.b32 	%r212, %r211, 7;
	mul.lo.s32 	%r213, %r211, %r8;
	sub.s32 	%r214, 2, %r213;
	add.s32 	%r215, %r204, %r212;
	mad.lo.s32 	%r216, %r214, %r203, %r215;
	mul.wide.s32 	%rd31, %r216, 4;
	add.s64 	%rd32, %rd26, %rd31;
	st.global.u32 	[%rd32], %r264;
	div.s32 	%r217, 3, %r8;
	shl.b32 	%r218, %r217, 7;
	mul.lo.s32 	%r219, %r217, %r8;
	sub.s32 	%r220, 3, %r219;
	add.s32 	%r221, %r204, %r218;
	mad.lo.s32 	%r222, %r220, %r203, %r221;
	mul.wide.s32 	%rd33, %r222, 4;
	add.s64 	%rd34, %rd26, %rd33;
	st.global.u32 	[%rd34], %r263;
	div.s32 	%r223, 4, %r8;
	shl.b32 	%r224, %r223, 7;
	mul.lo.s32 	%r225, %r223, %r8;
	sub.s32 	%r226, 4, %r225;
	add.s32 	%r227, %r204, %r224;
	mad.lo.s32 	%r228, %r226, %r203, %r227;
	mul.wide.s32 	%rd35, %r228, 4;
	add.s64 	%rd36, %rd26, %rd35;
	st.global.u32 	[%rd36], %r262;
	div.s32 	%r229, 5, %r8;
	shl.b32 	%r230, %r229, 7;
	mul.lo.s32 	%r231, %r229, %r8;
	sub.s32 	%r232, 5, %r231;
	add.s32 	%r233, %r204, %r230;
	mad.lo.s32 	%r234, %r232, %r203, %r233;
	mul.wide.s32 	%rd37, %r234, 4;
	add.s64 	%rd38, %rd26, %rd37;
	st.global.u32 	[%rd38], %r261;
	div.s32 	%r235, 6, %r8;
	shl.b32 	%r236, %r235, 7;
	mul.lo.s32 	%r237, %r235, %r8;
	sub.s32 	%r238, 6, %r237;
	add.s32 	%r239, %r204, %r236;
	mad.lo.s32 	%r240, %r238, %r203, %r239;
	mul.wide.s32 	%rd39, %r240, 4;
	add.s64 	%rd40, %rd26, %rd39;
	st.global.u32 	[%rd40], %r260;
	div.s32 	%r241, 7, %r8;
	shl.b32 	%r242, %r241, 7;
	mul.lo.s32 	%r243, %r241, %r8;
	sub.s32 	%r244, 7, %r243;
	add.s32 	%r245, %r204, %r242;
	mad.lo.s32 	%r246, %r244, %r203, %r245;
	mul.wide.s32 	%rd41, %r246, 4;
	add.s64 	%rd42, %rd26, %rd41;
	st.global.u32 	[%rd42], %r259;
	add.s32 	%r251, %r251, %r12;
	setp.lt.u32 	%p24, %r251, %r13;
	@%p24 bra 	$L__BB420_5;
$L__BB420_31:
	ret;

}
	// .globl	_Z9cuda_gemmIiLi128ELi2ELi1ELi1024ELi2ELi2ELi64ELi0ELi1EEviiiPT_S1_S1_iii
.visible .entry _Z9cuda_gemmIiLi128ELi2ELi1ELi1024ELi2ELi2ELi64ELi0ELi1EEviiiPT_S1_S1_iii(
	.param .u32 _Z9cuda_gemmIiLi128ELi2ELi1ELi1024ELi2ELi2ELi64ELi0ELi1EEviiiPT_S1_S1_iii_param_0,
	.param .u32 _Z9cuda_gemmIiLi128ELi2ELi1ELi1024ELi2ELi2ELi64ELi0ELi1EEviiiPT_S1_S1_iii_param_1,
	.param .u32 _Z9cuda_gemmIiLi128ELi2ELi1ELi1024ELi2ELi2ELi64ELi0ELi1EEviiiPT_S1_S1_iii_param_2,
	.param .u64 .ptr .align 1 _Z9cuda_gemmIiLi128ELi2ELi1ELi1024ELi2ELi2ELi64ELi0ELi1EEviiiPT_S1_S1_iii_param_3,
	.param .u64 .ptr .align 1 _Z9cuda_gemmIiLi128ELi2ELi1ELi1024ELi2ELi2ELi64ELi0ELi1EEviiiPT_S1_S1_iii_param_4,
	.param .u64 .ptr .align 1 _Z9cuda_gemmIiLi128ELi2ELi1ELi1024ELi2ELi2ELi64ELi0ELi1EEviiiPT_S1_S1_iii_param_5,
	.param .u32 _Z9cuda_gemmIiLi128ELi2ELi1ELi1024ELi2ELi2ELi64ELi0ELi1EEviiiPT_S1_S1_iii_param_6,
	.param .u32 _Z9cuda_gemmIiLi128ELi2ELi1ELi1024ELi2ELi2ELi64ELi0ELi1EEviiiPT_S1_S1_iii_param_7,
	.param .u32 _Z9cuda_gemmIiLi128ELi2ELi1ELi1024ELi2ELi2ELi64ELi0ELi1EEviiiPT_S1_S1_iii_param_8
)
.maxntid 128
{
	.reg .pred 	%p<26>;
	.reg .b16 	%rs<5>;
	.reg .b32 	%r<175>;
	.reg .b64 	%rd<27>;
	// demoted variable
	.shared .align 128 .b8 _ZZ9cuda_gemmIiLi128ELi2ELi1ELi1024ELi2ELi2ELi64ELi0ELi1EEviiiPT_S1_S1_iiiE11kron_fac_sh[24];
	// demoted variable
	.shared .align 128 .b8 _ZZ9cuda_gemmIiLi128ELi2ELi1ELi1024ELi2ELi2ELi64ELi0ELi1EEviiiPT_S1_S1_iiiE3Ash[4096];
	ld.param.u32 	%r53, [_Z9cuda_gemmIiLi128ELi2ELi1ELi1024ELi2ELi2ELi64ELi0ELi1EEviiiPT_S1_S1_iii_param_1];
	ld.param.u32 	%r54, [_Z9cuda_gemmIiLi128ELi2ELi1ELi1024ELi2ELi2ELi64ELi0ELi1EEviiiPT_S1_S1_iii_param_2];
	ld.param.u64 	%rd6, [_Z9cuda_gemmIiLi128ELi2ELi1ELi1024ELi2ELi2ELi64ELi0ELi1EEviiiPT_S1_S1_iii_param_3];
	ld.param.u64 	%rd4, [_Z9cuda_gemmIiLi128ELi2ELi1ELi1024ELi2ELi2ELi64ELi0ELi1EEviiiPT_S1_S1_iii_param_4];
	ld.param.u64 	%rd5, [_Z9cuda_gemmIiLi128ELi2ELi1ELi1024ELi2ELi2ELi64ELi0ELi1EEviiiPT_S1_S1_iii_param_5];
	cvta.to.global.u64 	%rd1, %rd6;
	mov.u32 	%r1, %tid.x;
	setp.gt.u32 	%p1, %r1, 3;
	@%p1 bra 	$L__BB421_3;
	mov.u32 	%r2, %ntid.x;
	cvta.to.global.u64 	%rd2, %rd4;
	mov.u32 	%r57, _ZZ9cuda_gemmIiLi128ELi2ELi1ELi1024ELi2ELi2ELi64ELi0ELi1EEviiiPT_S1_S1_iiiE11kron_fac_sh;
	mov.u32 	%r166, %r1;
$L__BB421_2:
	mul.wide.u32 	%rd7, %r166, 4;
	add.s64 	%rd8, %rd2, %rd7;
	ld.global.u32 	%r55, [%rd8];
	and.b32  	%r56, %r166, 1;
	mad.lo.s32 	%r58, %r56, 12, %r57;
	shl.b32 	%r59, %r166, 1;
	and.b32  	%r60, %r59, -4;
	add.s32 	%r61, %r58, %r60;
	st.shared.u32 	[%r61], %r55;
	add.s32 	%r166, %r166, %r2;
	setp.lt.u32 	%p2, %r166, 4;
	@%p2 bra 	$L__BB421_2;
$L__BB421_3:
	mov.u32 	%r167, %ctaid.y;
	mov.u32 	%r6, %nctaid.y;
	shl.b32 	%r7, %r6, 1;
	setp.ge.u32 	%p3, %r167, %r7;
	@%p3 bra 	$L__BB421_13;
	cvta.to.global.u64 	%rd3, %rd5;
	mov.u32 	%r62, %ctaid.x;
	shl.b32 	%r8, %r1, 2;
	shl.b32 	%r9, %r62, 10;
	mov.u32 	%r63, %ntid.x;
	shl.b32 	%r10, %r63, 2;
	and.b32  	%r11, %r1, 1;
	and.b32  	%r64, %r8, 4;
	mov.u32 	%r65, _ZZ9cuda_gemmIiLi128ELi2ELi1ELi1024ELi2ELi2ELi64ELi0ELi1EEviiiPT_S1_S1_iiiE11kron_fac_sh;
	add.s32 	%r12, %r65, %r64;
	shl.b32 	%r66, %r62, 9;
	shr.s32 	%r67, %r54, 31;
	shr.u32 	%r68, %r67, 22;
	add.s32 	%r69, %r54, %r68;
	shr.s32 	%r70, %r69, 10;
	or.b32  	%r13, %r66, %r1;
	add.s32 	%r14, %r8, %r10;
	cvt.u16.u32 	%rs2, %r14;
	sub.s16 	%rs3, 1023, %rs2;
	cvt.u16.u32 	%rs4, %r10;
	div.u16 	%rs1, %rs3, %rs4;
	cvt.u32.u16 	%r71, %rs1;
	and.b32  	%r15, %r71, 3;
	shl.b32 	%r72, %r1, 4;
	mov.u32 	%r73, _ZZ9cuda_gemmIiLi128ELi2ELi1ELi1024ELi2ELi2ELi64ELi0ELi1EEviiiPT_S1_S1_iiiE3Ash;
	add.s32 	%r16, %r73, %r72;
	shl.b32 	%r25, %r63, 4;
	add.s32 	%r17, %r16, %r25;
	add.s32 	%r18, %r14, %r10;
	add.s32 	%r19, %r17, %r25;
	shl.b32 	%r74, %r1, 1;
	or.b32  	%r75, %r74, %r11;
	shl.b32 	%r76, %r75, 2;
	add.s32 	%r20, %r73, %r76;
	xor.b32  	%r21, %r11, 1;
	or.b32  	%r77, %r74, %r21;
	shl.b32 	%r78, %r77, 2;
	add.s32 	%r22, %r73, %r78;
	shl.b32 	%r23, %r70, 9;
	mad.lo.s32 	%r24, %r63, 12, %r9;
	shl.b32 	%r79, %r63, 3;
	add.s32 	%r26, %r9, %r79;
	mul.lo.s32 	%r27, %r63, 48;
	shl.b32 	%r28, %r63, 6;
	shl.b32 	%r29, %r63, 5;
$L__BB421_5:
	setp.eq.s32 	%p4, %r15, 2;
	mul.lo.s32 	%r31, %r167, %r54;
	add.s32 	%r32, %r31, %r9;
	mov.u32 	%r168, %r8;
	@%p4 bra 	$L__BB421_9;
	setp.eq.s32 	%p5, %r15, 3;
	add.s32 	%r80, %r32, %r8;
	mul.wide.s32 	%rd9, %r80, 4;
	add.s64 	%rd10, %rd1, %rd9;
	ld.global.v4.u32 	{%r81, %r82, %r83, %r84}, [%rd10];
	st.shared.v4.u32 	[%r16], {%r81, %r82, %r83, %r84};
	mov.u32 	%r168, %r14;
	@%p5 bra 	$L__BB421_9;
	setp.eq.s32 	%p6, %r15, 0;
	add.s32 	%r85, %r32, %r14;
	mul.wide.s32 	%rd11, %r85, 4;
	add.s64 	%rd12, %rd1, %rd11;
	ld.global.v4.u32 	{%r86, %r87, %r88, %r89}, [%rd12];
	st.shared.v4.u32 	[%r17], {%r86, %r87, %r88, %r89};
	mov.u32 	%r168, %r18;
	@%p6 bra 	$L__BB421_9;
	add.s32 	%r168, %r18, %r10;
	add.s32 	%r90, %r32, %r18;
	mul.wide.s32 	%rd13, %r90, 4;
	add.s64 	%rd14, %rd1, %rd13;
	ld.global.v4.u32 	{%r91, %r92, %r93, %r94}, [%rd14];
	st.shared.v4.u32 	[%r19], {%r91, %r92, %r93, %r94};
$L__BB421_9:
	setp.lt.u16 	%p7, %rs1, 2;
	@%p7 bra 	$L__BB421_12;
	add.s32 	%r95, %r24, %r168;
	add.s32 	%r173, %r95, %r31;
	add.s32 	%r96, %r26, %r168;
	add.s32 	%r172, %r96, %r31;
	add.s32 	%r97, %r9, %r168;
	add.s32 	%r169, %r97, %r31;
	add.s32 	%r171, %r169, %r10;
	shl.b32 	%r98, %r168, 2;
	mov.u32 	%r99, _ZZ9cuda_gemmIiLi128ELi2ELi1ELi1024ELi2ELi2ELi64ELi0ELi1EEviiiPT_S1_S1_iiiE3Ash;
	add.s32 	%r170, %r99, %r98;
$L__BB421_11:
	mul.wide.s32 	%rd15, %r173, 4;
	add.s64 	%rd16, %rd1, %rd15;
	mul.wide.s32 	%rd17, %r172, 4;
	add.s64 	%rd18, %rd1, %rd17;
	mul.wide.s32 	%rd19, %r171, 4;
	add.s64 	%rd20, %rd1, %rd19;
	mul.wide.s32 	%rd21, %r169, 4;
	add.s64 	%rd22, %rd1, %rd21;
	ld.global.v4.u32 	{%r100, %r101, %r102, %r103}, [%rd22];
	st.shared.v4.u32 	[%r170], {%r100, %r101, %r102, %r103};
	add.s32 	%r104, %r168, %r10;
	ld.global.v4.u32 	{%r105, %r106, %r107, %r108}, [%rd20];
	add.s32 	%r109, %r170, %r25;
	st.shared.v4.u32 	[%r109], {%r105, %r106, %r107, %r108};
	add.s32 	%r110, %r104, %r10;
	ld.global.v4.u32 	{%r111, %r112, %r113, %r114}, [%rd18];
	add.s32 	%r115, %r170, %r29;
	st.shared.v4.u32 	[%r115], {%r111, %r112, %r113, %r114};
	add.s32 	%r116, %r110, %r10;
	ld.global.v4.u32 	{%r117, %r118, %r119, %r120}, [%rd16];
	add.s32 	%r121, %r170, %r27;
	st.shared.v4.u32 	[%r121], {%r117, %r118, %r119, %r120};
	add.s32 	%r168, %r116, %r10;
	add.s32 	%r173, %r173, %r25;
	add.s32 	%r172, %r172, %r25;
	add.s32 	%r171, %r171, %r25;
	add.s32 	%r170, %r170, %r28;
	add.s32 	%r169, %r169, %r25;
	setp.lt.u32 	%p8, %r168, 1024;
	@%p8 bra 	$L__BB421_11;
$L__BB421_12:
	bar.sync 	0;
	ld.shared.u32 	%r122, [%r20];
	ld.shared.u32 	%r123, [%r22];
	ld.shared.u32 	%r124, [%r12];
	shfl.sync.idx.b32	%r125|%p9, %r124, %r11, 7711, -1;
	mul.lo.s32 	%r126, %r125, %r122;
	shfl.sync.idx.b32	%r127|%p10, %r124, %r21, 7711, -1;
	mad.lo.s32 	%r128, %r127, %r123, %r126;
	ld.shared.u32 	%r129, [%r12+12];
	shfl.sync.idx.b32	%r130|%p11, %r129, %r11, 7711, -1;
	mul.lo.s32 	%r131, %r130, %r122;
	shfl.sync.idx.b32	%r132|%p12, %r129, %r21, 7711, -1;
	mad.lo.s32 	%r133, %r132, %r123, %r131;
	ld.shared.u32 	%r134, [%r20+1024];
	ld.shared.u32 	%r135, [%r22+1024];
	shfl.sync.idx.b32	%r136|%p13, %r124, %r11, 7711, -1;
	mul.lo.s32 	%r137, %r136, %r134;
	shfl.sync.idx.b32	%r138|%p14, %r124, %r21, 7711, -1;
	mad.lo.s32 	%r139, %r138, %r135, %r137;
	shfl.sync.idx.b32	%r140|%p15, %r129, %r11, 7711, -1;
	mul.lo.s32 	%r141, %r140, %r134;
	shfl.sync.idx.b32	%r142|%p16, %r129, %r21, 7711, -1;
	mad.lo.s32 	%r143, %r142, %r135, %r141;
	ld.shared.u32 	%r144, [%r20+2048];
	ld.shared.u32 	%r145, [%r22+2048];
	shfl.sync.idx.b32	%r146|%p17, %r124, %r11, 7711, -1;
	mul.lo.s32 	%r147, %r146, %r144;
	shfl.sync.idx.b32	%r148|%p18, %r124, %r21, 7711, -1;
	mad.lo.s32 	%r149, %r148, %r145, %r147;
	shfl.sync.idx.b32	%r150|%p19, %r129, %r11, 7711, -1;
	mul.lo.s32 	%r151, %r150, %r144;
	shfl.sync.idx.b32	%r152|%p20, %r129, %r21, 7711, -1;
	mad.lo.s32 	%r153, %r152, %r145, %r151;
	ld.shared.u32 	%r154, [%r20+3072];
	ld.shared.u32 	%r155, [%r22+3072];
	shfl.sync.idx.b32	%r156|%p21, %r124, %r11, 7711, -1;
	mul.lo.s32 	%r157, %r156, %r154;
	shfl.sync.idx.b32	%r158|%p22, %r124, %r21, 7711, -1;
	mad.lo.s32 	%r159, %r158, %r155, %r157;
	shfl.sync.idx.b32	%r160|%p23, %r129, %r11, 7711, -1;
	mul.lo.s32 	%r161, %r160, %r154;
	shfl.sync.idx.b32	%r162|%p24, %r129, %r21, 7711, -1;
	mad.lo.s32 	%r163, %r162, %r155, %r161;
	bar.sync 	0;
	mad.lo.s32 	%r164, %r167, %r53, %r13;
	mul.wide.s32 	%rd23, %r164, 4;
	add.s64 	%rd24, %rd3, %rd23;
	st.global.u32 	[%rd24], %r128;
	add.s32 	%r165, %r164, %r23;
	mul.wide.s32 	%rd25, %r165, 4;
	add.s64 	%rd26, %rd3, %rd25;
	st.global.u32 	[%rd26], %r133;
	st.global.u32 	[%rd24+512], %r139;
	st.global.u32 	[%rd26+512], %r143;
	st.global.u32 	[%rd24+1024], %r149;
	st.global.u32 	[%rd26+1024], %r153;
	st.global.u32 	[%rd24+1536], %r159;
	st.global.u32 	[%rd26+1536], %r163;
	add.s32 	%r167, %r167, %r6;
	setp.lt.u32 	%p25, %r167, %r7;
	@%p25 bra 	$L__BB421_5;
$L__BB421_13:
	ret;

}
	// .globl	_Z9cuda_gemmIiLi128ELi2ELi1ELi1024ELi2ELi2ELi64ELi1ELi0EEviiiPT_S1_S1_iii
.visible .entry _Z9cuda_gemmIiLi128ELi2ELi1ELi1024ELi2ELi2ELi64ELi1ELi0EEviiiPT_S1_S1_iii(
	.param .u32 _Z9cuda_gemmIiLi128ELi2ELi1ELi1024ELi2ELi2ELi64ELi1ELi0EEviiiPT_S1_S1_iii_param_0,
	.param .u32 _Z9cuda_gemmIiLi128ELi2ELi1ELi1024ELi2ELi2ELi64ELi1ELi0EEviiiPT_S1_S1_iii_param_1,
	.param .u32 _Z9cuda_gemmIiLi128ELi2ELi1ELi1024ELi2ELi2ELi64ELi1ELi0EEviiiPT_S1_S1_iii_param_2,
	.param .u64 .ptr .align 1 _Z9cuda_gemmIiLi128ELi2ELi1ELi1024ELi2ELi2ELi64ELi1ELi0EEviiiPT_S1_S1_iii_param_3,
	.param .u64 .ptr .align 1 _Z9cuda_gemmIiLi128ELi2ELi1ELi1024ELi2ELi2ELi64ELi1ELi0EEviiiPT_S1_S1_iii_param_4,
	.param .u64 .ptr .align 1 _Z9cuda_gemmIiLi128ELi2ELi1ELi1024ELi2ELi2ELi64ELi1ELi0EEviiiPT_S1_S1_iii_param_5,
	.param .u32 _Z9cuda_gemmIiLi128ELi2ELi1ELi1024ELi2ELi2ELi64ELi1ELi0EEviiiPT_S1_S1_iii_param_6,
	.param .u32 _Z9cuda_gemmIiLi128ELi2ELi1ELi1024ELi2ELi2ELi64ELi1ELi0EEviiiPT_S1_S1_iii_param_7,
	.param .u32 _Z9cuda_gemmIiLi128ELi2ELi1ELi1024ELi2ELi2ELi64ELi1ELi0EEviiiPT_S1_S1_iii_param_8
)
.maxntid 128
{
	.local .align 16 .b8 	__local_depot422[32];
	.reg .b64 	%SP;
	.reg .b64 	%SPL;
	.reg .pred 	%p<25>;
	.reg .b16 	%rs<8>;
	.reg .b32 	%r<264>;
	.reg .b64 	%rd<43>;
	// demoted variable
	.shared .align 128 .b8 _ZZ9cuda_gemmIiLi128ELi2ELi1ELi1024ELi2ELi2ELi64ELi1ELi0EEviiiPT_S1_S1_iiiE11kron_fac_sh[24];
	// demoted variable
	.shared .align 128 .b8 _ZZ9cuda_gemmIiLi128ELi2ELi1ELi1024ELi2ELi2ELi64ELi1ELi0EEviiiPT_S1_S1_iiiE3Ash[4096];
	mov.u64 	%SPL, __local_depot422;
	ld.param.u64 	%rd7, [_Z9cuda_gemmIiLi128ELi2ELi1ELi1024ELi2ELi2ELi64ELi1ELi0EEviiiPT_S1_S1_iii_param_3];
	ld.param.u64 	%rd5, [_Z9cuda_gemmIiLi128ELi2ELi1ELi1024ELi2ELi2ELi64ELi1ELi0EEviiiPT_S1_S1_iii_param_4];
	ld.param.u64 	%rd6, [_Z9cuda_gemmIiLi128ELi2ELi1ELi1024ELi2ELi2ELi64ELi1ELi0EEviiiPT_S1_S1_iii_param_5];
	ld.param.u32 	%r100, [_Z9cuda_gemmIiLi128ELi2ELi1ELi1024ELi2ELi2ELi64ELi1ELi0EEviiiPT_S1_S1_iii_param_6];
	ld.param.u32 	%r101, [_Z9cuda_gemmIiLi128ELi2ELi1ELi1024ELi2ELi2ELi64ELi1ELi0EEviiiPT_S1_S1_iii_param_7];
	cvta.to.global.u64 	%rd1, %rd7;
	add.u64 	%rd2, %SPL, 0;
	mov.u32 	%r1, %tid.x;
	mul.lo.s32 	%r2, %r101, %r100;
	setp.ge.u32 	%p1, %r1, %r2;
	@%p1 bra 	$L__BB422_3;
	mov.u32 	%r3, %ntid.x;
	cvta.to.global.u64 	%rd3, %rd5;
	mov.u32 	%r104, _ZZ9cuda_gemmIiLi128ELi2ELi1ELi1024ELi2ELi2ELi64ELi1ELi0EEviiiPT_S1_S1_iiiE11kron_fac_sh;
	mov.u32 	%r233, %r1;
$L__BB422_2:
	mul.wide.u32 	%rd9, %r233, 4;
	add.s64 	%rd10, %rd3, %rd9;
	ld.global.u32 	%r102, [%rd10];
	rem.u32 	%r103, %r233, %r100;
	mad.lo.s32 	%r105, %r103, 12, %r104;
	div.u32 	%r106, %r233, %r101;
	shl.b32 	%r107, %r106, 2;
	add.s32 	%r108, %r105, %r107;
	st.shared.u32 	[%r108], %r102;
	add.s32 	%r233, %r233, %r3;
	setp.lt.u32 	%p2, %r233, %r2;
	@%p2 bra 	$L__BB422_2;
$L__BB422_3:
	div.s32 	%r6, 1024, %r101;
	min.s32 	%r7, %r6, 128;
	cvt.u16.u32 	%rs2, %r7;
	div.s16 	%rs3, 128, %rs2;
	cvt.s32.s16 	%r8, %rs3;
	div.s16 	%rs4, 2, %rs3;
	cvt.s32.s16 	%r9, %rs4;
	div.u32 	%r11, %r1, %r7;
	mul.lo.s32 	%r109, %r11, %r7;
	sub.s32 	%r10, %r1, %r109;
	mov.u32 	%r236, %ctaid.y;
	mov.u32 	%r13, %nctaid.y;
	shl.b32 	%r14, %r13, 1;
	setp.ge.u32 	%p3, %r236, %r14;
	@%p3 bra 	$L__BB422_31;
	cvta.to.global.u64 	%rd4, %rd6;
	shl.b32 	%r15, %r1, 2;
	mov.u32 	%r111, %ntid.x;
	shl.b32 	%r16, %r111, 2;
	and.b32  	%r17, %r10, 1;
	min.s32 	%r18, %r100, 2;
	and.b32  	%r19, %r1, 1;
	add.s32 	%r20, %r15, %r16;
	cvt.u16.u32 	%rs5, %r20;
	sub.s16 	%rs6, 1023, %rs5;
	cvt.u16.u32 	%rs7, %r16;
	div.u16 	%rs1, %rs6, %rs7;
	cvt.u32.u16 	%r112, %rs1;
	and.b32  	%r21, %r112, 3;
	shl.b32 	%r113, %r1, 4;
	mov.u32 	%r114, _ZZ9cuda_gemmIiLi128ELi2ELi1ELi1024ELi2ELi2ELi64ELi1ELi0EEviiiPT_S1_S1_iiiE3Ash;
	add.s32 	%r22, %r114, %r113;
	shl.b32 	%r29, %r111, 4;
	add.s32 	%r23, %r22, %r29;
	add.s32 	%r24, %r20, %r16;
	xor.b32  	%r25, %r17, 1;
	setp.lt.s32 	%p4, %r17, %r101;
	selp.b32 	%r115, 0, %r101, %p4;
	sub.s32 	%r26, %r17, %r115;
	add.s32 	%r116, %r17, 1;
	setp.lt.s32 	%p5, %r116, %r101;
	selp.b32 	%r117, 0, %r101, %p5;
	sub.s32 	%r27, %r116, %r117;
	mul.lo.s32 	%r28, %r111, 12;
	shl.b32 	%r30, %r111, 3;
	mul.lo.s32 	%r31, %r111, 48;
	shl.b32 	%r32, %r111, 6;
	shl.b32 	%r33, %r111, 5;
	shl.b32 	%r173, %r19, 2;
$L__BB422_5:
	setp.eq.s32 	%p6, %r21, 2;
	mov.b32 	%r118, 0;
	st.local.v4.u32 	[%rd2], {%r118, %r118, %r118, %r118};
	st.local.v4.u32 	[%rd2+16], {%r118, %r118, %r118, %r118};
	shl.b32 	%r37, %r236, 10;
	mov.u32 	%r237, %r15;
	@%p6 bra 	$L__BB422_9;
	setp.eq.s32 	%p7, %r21, 3;
	add.s32 	%r119, %r37, %r15;
	mul.wide.s32 	%rd11, %r119, 4;
	add.s64 	%rd12, %rd1, %rd11;
	ld.global.v4.u32 	{%r120, %r121, %r122, %r123}, [%rd12];
	st.shared.v4.u32 	[%r22], {%r120, %r121, %r122, %r123};
	mov.u32 	%r237, %r20;
	@%p7 bra 	$L__BB422_9;
	setp.eq.s32 	%p8, %r21, 0;
	add.s32 	%r124, %r37, %r20;
	mul.wide.s32 	%rd13, %r124, 4;
	add.s64 	%rd14, %rd1, %rd13;
	ld.global.v4.u32 	{%r125, %r126, %r127, %r128}, [%rd14];
	st.shared.v4.u32 	[%r23], {%r125, %r126, %r127, %r128};
	mov.u32 	%r237, %r24;
	@%p8 bra 	$L__BB422_9;
	add.s32 	%r237, %r24, %r16;
	add.s32 	%r129, %r37, %r24;
	mul.wide.s32 	%rd15, %r129, 4;
	add.s64 	%rd16, %rd1, %rd15;
	ld.global.v4.u32 	{%r130, %r131, %r132, %r133}, [%rd16];
	shl.b32 	%r134, %r16, 2;
	add.s32 	%r135, %r23, %r134;
	st.shared.v4.u32 	[%r135], {%r130, %r131, %r132, %r133};
$L__BB422_9:
	setp.lt.u16 	%p9, %rs1, 2;
	@%p9 bra 	$L__BB422_12;
	add.s32 	%r238, %r237, %r37;
	add.s32 	%r242, %r238, %r28;
	add.s32 	%r241, %r238, %r30;
	add.s32 	%r240, %r238, %r16;
	shl.b32 	%r136, %r237, 2;
	mov.u32 	%r137, _ZZ9cuda_gemmIiLi128ELi2ELi1ELi1024ELi2ELi2ELi64ELi1ELi0EEviiiPT_S1_S1_iiiE3Ash;
	add.s32 	%r239, %r137, %r136;
$L__BB422_11:
	mul.wide.s32 	%rd17, %r242, 4;
	add.s64 	%rd18, %rd1, %rd17;
	mul.wide.s32 	%rd19, %r241, 4;
	add.s64 	%rd20, %rd1, %rd19;
	mul.wide.s32 	%rd21, %r240, 4;
	add.s64 	%rd22, %rd1, %rd21;
	mul.wide.s32 	%rd23, %r238, 4;
	add.s64 	%rd24, %rd1, %rd23;
	ld.global.v4.u32 	{%r138, %r139, %r140, %r141}, [%rd24];
	st.shared.v4.u32 	[%r239], {%r138, %r139, %r140, %r141};
	add.s32 	%r142, %r237, %r16;
	ld.global.v4.u32 	{%r143, %r144, %r145, %r146}, [%rd22];
	add.s32 	%r147, %r239, %r29;
	st.shared.v4.u32 	[%r147], {%r143, %r144, %r145, %r146};
	add.s32 	%r148, %r142, %r16;
	ld.global.v4.u32 	{%r149, %r150, %r151, %r152}, [%rd20];
	add.s32 	%r153, %r239, %r33;
	st.shared.v4.u32 	[%r153], {%r149, %r150, %r151, %r152};
	add.s32 	%r154, %r148, %r16;
	ld.global.v4.u32 	{%r155, %r156, %r157, %r158}, [%rd18];
	add.s32 	%r159, %r239, %r31;
	st.shared.v4.u32 	[%r159], {%r155, %r156, %r157, %r158};
	add.s32 	%r237, %r154, %r16;
	add.s32 	%r242, %r242, %r29;
	add.s32 	%r241, %r241, %r29;
	add.s32 	%r240, %r240, %r29;
	add.s32 	%r239, %r239, %r32;
	add.s32 	%r238, %r238, %r29;
	setp.lt.u32 	%p10, %r237, 1024;
	@%p10 bra 	$L__BB422_11;
$L__BB422_12:
	setp.lt.s32 	%p11, %r6, 1;
	bar.sync 	0;
	mov.b32 	%r244, 0;
	mov.u32 	%r245, %r244;
	mov.u32 	%r246, %r244;
	mov.u32 	%r247, %r244;
	mov.u32 	%r248, %r244;
	mov.u32 	%r249, %r244;
	mov.u32 	%r250, %r244;
	mov.u32 	%r251, %r244;
	@%p11 bra 	$L__BB422_30;
	mov.b32 	%r256, 0;
	mov.u32 	%r257, %r256;
$L__BB422_14:
	setp.gt.s32 	%p12, %r101, 0;
	add.s32 	%r162, %r257, %r10;
	mul.lo.s32 	%r72, %r162, %r101;
	@%p12 bra 	$L__BB422_15;
	bra.uni 	$L__BB422_16;
$L__BB422_15:
	add.s32 	%r163, %r17, %r72;
	shl.b32 	%r164, %r163, 2;
	mov.u32 	%r165, _ZZ9cuda_gemmIiLi128ELi2ELi1ELi1024ELi2ELi2ELi64ELi1ELi0EEviiiPT_S1_S1_iiiE3Ash;
	add.s32 	%r166, %r165, %r164;
	ld.shared.u32 	%r258, [%r166];
$L__BB422_16:
	setp.lt.s32 	%p13, %r101, 2;
	@%p13 bra 	$L__BB422_18;
	add.s32 	%r167, %r25, %r72;
	shl.b32 	%r168, %r167, 2;
	mov.u32 	%r169, _ZZ9cuda_gemmIiLi128ELi2ELi1ELi1024ELi2ELi2ELi64ELi1ELi0EEviiiPT_S1_S1_iiiE3Ash;
	add.s32 	%r170, %r169, %r168;
	ld.shared.u32 	%r254, [%r170];
$L__BB422_18:
	setp.lt.s32 	%p14, %r11, %r18;
	@%p14 bra 	$L__BB422_19;
	bra.uni 	$L__BB422_28;
$L__BB422_19:
	mul.lo.s32 	%r73, %r256, %r9;
	mov.b32 	%r260, 0;
	mov.u32 	%r261, %r11;
$L__BB422_20:
	setp.gt.u32 	%p15, %r101, 64;
	mov.u32 	%r172, _ZZ9cuda_gemmIiLi128ELi2ELi1ELi1024ELi2ELi2ELi64ELi1ELi0EEviiiPT_S1_S1_iiiE11kron_fac_sh;
	mad.lo.s32 	%r80, %r261, 12, %r172;
	add.s32 	%r174, %r80, %r173;
	ld.shared.u32 	%r81, [%r174];
	@%p15 bra 	$L__BB422_23;
	setp.lt.s32 	%p18, %r101, 2;
	shfl.sync.idx.b32	%r182|%p19, %r81, %r26, 7711, -1;
	mul.lo.s32 	%r263, %r182, %r258;
	@%p18 bra 	$L__BB422_27;
	shfl.sync.idx.b32	%r183|%p20, %r81, %r27, 7711, -1;
	mad.lo.s32 	%r263, %r183, %r254, %r263;
	bra.uni 	$L__BB422_27;
$L__BB422_23:
	setp.lt.s32 	%p16, %r101, 1;
	mov.b32 	%r263, 0;
	@%p16 bra 	$L__BB422_25;
	shl.b32 	%r176, %r17, 2;
	add.s32 	%r177, %r80, %r176;
	ld.shared.u32 	%r178, [%r177];
	mul.lo.s32 	%r263, %r178, %r258;
$L__BB422_25:
	setp.lt.s32 	%p17, %r101, 2;
	@%p17 bra 	$L__BB422_27;
	shl.b32 	%r179, %r25, 2;
	add.s32 	%r180, %r80, %r179;
	ld.shared.u32 	%r181, [%r180];
	mad.lo.s32 	%r263, %r181, %r254, %r263;
$L__BB422_27:
	add.s32 	%r184, %r260, %r73;
	mul.wide.s32 	%rd25, %r184, 4;
	add.s64 	%rd26, %rd2, %rd25;
	ld.local.u32 	%r185, [%rd26];
	add.s32 	%r186, %r185, %r263;
	st.local.u32 	[%rd26], %r186;
	add.s32 	%r261, %r261, %r8;
	add.s32 	%r260, %r260, 1;
	setp.lt.s32 	%p21, %r261, %r18;
	@%p21 bra 	$L__BB422_20;
$L__BB422_28:
	add.s32 	%r257, %r257, %r7;
	add.s32 	%r256, %r256, 1;
	setp.lt.s32 	%p22, %r257, %r6;
	@%p22 bra 	$L__BB422_14;
	ld.local.v4.u32 	{%r251, %r250, %r249, %r248}, [%rd2];
	ld.local.v4.u32 	{%r247, %r246, %r245, %r244}, [%rd2+16];
$L__BB422_30:
	bar.sync 	0;
	mul.lo.s32 	%r187, %r7, %r6;
	mul.lo.s32 	%r188, %r187, %r8;
	div.s32 	%r189, %r188, %r7;
	add.s32 	%r190, %r37, %r1;
	mul.wide.s32 	%rd27, %r190, 4;
	add.s64 	%rd28, %rd4, %rd27;
	st.global.u32 	[%rd28], %r251;
	rem.s32 	%r191, 1, %r9;
	add.s32 	%r192, %r9, 1;
	setp.lt.u32 	%p23, %r192, 3;
	shl.b32 	%r193, %r9, 7;
	selp.b32 	%r194, %r193, 0, %p23;
	add.s32 	%r195, %r190, %r194;
	mad.lo.s32 	%r196, %r189, %r191, %r195;
	mul.wide.s32 	%rd29, %r196, 4;
	add.s64 	%rd30, %rd4, %rd29;
	st.global.u32 	[%rd30], %r250;
	div.s32 	%r197, 2, %r9;
	shl.b32 	%r198, %r197, 7;
	mul.lo.s32 	%r199, %r197, %r9;
	sub.s32 	%r200, 2, %r199;
	add.s32 	%r201, %r190, %r198;
	mad.lo.s32 	%r202, %r189, %r200, %r201;
	mul.wide.s32 	%rd31, %r202, 4;
	add.s64 	%rd32, %rd4, %rd31;
	st.global.u32 	[%rd32], %r249;
	div.s32 	%r203, 3, %r9;
	shl.b32 	%r204, %r203, 7;
	mul.lo.s32 	%r205, %r203, %r9;
	sub.s32 	%r206, 3, %r205;
	add.s32 	%r207, %r190, %r204;
	mad.lo.s32 	%r208, %r189, %r206, %r207;
	mul.wide.s32 	%rd33, %r208, 4;
	add.s64 	%rd34, %rd4, %rd33;
	st.global.u32 	[%rd34], %r248;
	div.s32 	%r209, 4, %r9;
	shl.b32 	%r210, %r209, 7;
	mul.lo.s32 	%r211, %r209, %r9;
	sub.s32 	%r212, 4, %r211;
	add.s32 	%r213, %r190, %r210;
	mad.lo.s32 	%r214, %r189, %r212, %r213;
	mul.wide.s32 	%rd35, %r214, 4;
	add.s64 	%rd36, %rd4, %rd35;
	st.global.u32 	[%rd36], %r247;
	div.s32 	%r215, 5, %r9;
	shl.b32 	%r216, %r215, 7;
	mul.lo.s32 	%r217, %r215, %r9;
	sub.s32 	%r218, 5, %r217;
	add.s32 	%r219, %r190, %r216;
	mad.lo.s32 	%r220, %r189, %r218, %r219;
	mul.wide.s32 	%rd37, %r220, 4;
	add.s64 	%rd38, %rd4, %rd37;
	st.global.u32 	[%rd38], %r246;
	div.s32 	%r221, 6, %r9;
	shl.b32 	%r222, %r221, 7;
	mul.lo.s32 	%r223, %r221, %r9;
	sub.s32 	%r224, 6, %r223;
	add.s32 	%r225, %r190, %r222;
	mad.lo.s32 	%r226, %r189, %r224, %r225;
	mul.wide.s32 	%rd39, %r226, 4;
	add.s64 	%rd40, %rd4, %rd39;
	st.global.u32 	[%rd40], %r245;
	div.s32 	%r227, 7, %r9;
	shl.b32 	%r228, %r227, 7;
	mul.lo.s32 	%r229, %r227, %r9;
	sub.s32 	%r230, 7, %r229;
	add.s32 	%r231, %r190, %r228;
	mad.lo.s32 	%r232, %r189, %r230, %r231;
	mul.wide.s32 	%rd41, %r232, 4;
	add.s64 	%rd42, %rd4, %rd41;
	st.global.u32 	[%rd42], %r244;
	add.s32 	%r236, %r236, %r13;
	setp.lt.u32 	%p24, %r236, %r14;
	@%p24 bra 	$L__BB422_5;
$L__BB422_31:
	ret;

}
	// .globl	_Z9cuda_gemmIiLi128ELi2ELi1ELi1024ELi2ELi2ELi64ELi1ELi1EEviiiPT_S1_S1_iii
.visible .entry _Z9cuda_gemmIiLi128ELi2ELi1ELi1024ELi2ELi2ELi64ELi1ELi1EEviiiPT_S1_S1_iii(
	.param .u32 _Z9cuda_gemmIiLi128ELi2ELi1ELi1024ELi2ELi2ELi64ELi1ELi1EEviiiPT_S1_S1_iii_param_0,
	.param .u32 _Z9cuda_gemmIiLi128ELi2ELi1ELi1024ELi2ELi2ELi64ELi1ELi1EEviiiPT_S1_S1_iii_param_1,
	.param .u32 _Z9cuda_gemmIiLi128ELi2ELi1ELi1024ELi2ELi2ELi64ELi1ELi1EEviiiPT_S1_S1_iii_param_2,
	.param .u64 .ptr .align 1 _Z9cuda_gemmIiLi128ELi2ELi1ELi1024ELi2ELi2ELi64ELi1ELi1EEviiiPT_S1_S1_iii_param_3,
	.param .u64 .ptr .align 1 _Z9cuda_gemmIiLi128ELi2ELi1ELi1024ELi2ELi2ELi64ELi1ELi1EEviiiPT_S1_S1_iii_param_4,
	.param .u64 .ptr .align 1 _Z9cuda_gemmIiLi128ELi2ELi1ELi1024ELi2ELi2ELi64ELi1ELi1EEviiiPT_S1_S1_iii_param_5,
	.param .u32 _Z9cuda_gemmIiLi128ELi2ELi1ELi1024ELi2ELi2ELi64ELi1ELi1EEviiiPT_S1_S1_iii_param_6,
	.param .u32 _Z9cuda_gemmIiLi128ELi2ELi1ELi1024ELi2ELi2ELi64ELi1ELi1EEviiiPT_S1_S1_iii_param_7,
	.param .u32 _Z9cuda_gemmIiLi128ELi2ELi1ELi1024ELi2ELi2ELi64ELi1ELi1EEviiiPT_S1_S1_iii_param_8
)
.maxntid 128
{
	.reg .pred 	%p<26>;
	.reg .b16 	%rs<5>;
	.reg .b32 	%r<160>;
	.reg .b64 	%rd<26>;
	// demoted variable
	.shared .align 128 .b8 _ZZ9cuda_gemmIiLi128ELi2ELi1ELi1024ELi2ELi2ELi64ELi1ELi1EEviiiPT_S1_S1_iiiE11kron_fac_sh[24];
	// demoted variable
	.shared .align 128 .b8 _ZZ9cuda_gemmIiLi128ELi2ELi1ELi1024ELi2ELi2ELi64ELi1ELi1EEviiiPT_S1_S1_iiiE3Ash[4096];
	ld.param.u64 	%rd5, [_Z9cuda_gemmIiLi128ELi2ELi1ELi1024ELi2ELi2ELi64ELi1ELi1EEviiiPT_S1_S1_iii_param_3];
	ld.param.u64 	%rd3, [_Z9cuda_gemmIiLi128ELi2ELi1ELi1024ELi2ELi2ELi64ELi1ELi1EEviiiPT_S1_S1_iii_param_4];
	cvta.to.global.u64 	%rd1, %rd5;
	mov.u32 	%r1, %tid.x;
	setp.gt.u32 	%p1, %r1, 3;
	@%p1 bra 	$L__BB423_3;
	mov.u32 	%r2, %ntid.x;
	cvta.to.global.u64 	%rd2, %rd3;
	mov.u32 	%r47, _ZZ9cuda_gemmIiLi128ELi2ELi1ELi1024ELi2ELi2ELi64ELi1ELi1EEviiiPT_S1_S1_iiiE11kron_fac_sh;
	mov.u32 	%r151, %r1;
$L__BB423_2:
	mul.wide.u32 	%rd6, %r151, 4;
	add.s64 	%rd7, %rd2, %rd6;
	ld.global.u32 	%r45, [%rd7];
	and.b32  	%r46, %r151, 1;
	mad.lo.s32 	%r48, %r46, 12, %r47;
	shl.b32 	%r49, %r151, 1;
	and.b32  	%r50, %r49, -4;
	add.s32 	%r51, %r48, %r50;
	st.shared.u32 	[%r51], %r45;
	add.s32 	%r151, %r151, %r2;
	setp.lt.u32 	%p2, %r151, 4;
	@%p2 bra 	$L__BB423_2;
$L__BB423_3:
	mov.u32 	%r152, %ctaid.y;
	mov.u32 	%r6, %nctaid.y;
	shl.b32 	%r7, %r6, 1;
	setp.ge.u32 	%p3, %r152, %r7;
	@%p3 bra 	$L__BB423_13;
	shl.b32 	%r8, %r1, 2;
	mov.u32 	%r52, %ntid.x;
	shl.b32 	%r9, %r52, 2;
	and.b32  	%r10, %r1, 1;
	add.s32 	%r11, %r8, %r9;
	cvt.u16.u32 	%rs2, %r11;
	sub.s16 	%rs3, 1023, %rs2;
	cvt.u16.u32 	%rs4, %r9;
	div.u16 	%rs1, %rs3, %rs4;
	cvt.u32.u16 	%r53, %rs1;
	and.b32  	%r12, %r53, 3;
	shl.b32 	%r54, %r1, 4;
	mov.u32 	%r55, _ZZ9cuda_gemmIiLi128ELi2ELi1ELi1024ELi2ELi2ELi64ELi1ELi1EEviiiPT_S1_S1_iiiE3Ash;
	add.s32 	%r13, %r55, %r54;
	shl.b32 	%r18, %r52, 4;
	add.s32 	%r14, %r13, %r18;
	add.s32 	%r15, %r11, %r9;
	xor.b32  	%r16, %r10, 1;
	mul.lo.s32 	%r17, %r52, 12;
	shl.b32 	%r19, %r52, 3;
	mul.lo.s32 	%r20, %r52, 48;
	shl.b32 	%r21, %r52, 6;
	shl.b32 	%r22, %r52, 5;
$L__BB423_5:
	setp.eq.s32 	%p4, %r12, 2;
	shl.b32 	%r24, %r152, 10;
	mov.u32 	%r153, %r8;
	@%p4 bra 	$L__BB423_9;
	setp.eq.s32 	%p5, %r12, 3;
	add.s32 	%r56, %r24, %r8;
	mul.wide.s32 	%rd8, %r56, 4;
	add.s64 	%rd9, %rd1, %rd8;
	ld.global.v4.u32 	{%r57, %r58, %r59, %r60}, [%rd9];
	st.shared.v4.u32 	[%r13], {%r57, %r58, %r59, %r60};
	mov.u32 	%r153, %r11;
	@%p5 bra 	$L__BB423_9;
	setp.eq.s32 	%p6, %r12, 0;
	add.s32 	%r61, %r24, %r11;
	mul.wide.s32 	%rd10, %r61, 4;
	add.s64 	%rd11, %rd1, %rd10;
	ld.global.v4.u32 	{%r62, %r63, %r64, %r65}, [%rd11];
	st.shared.v4.u32 	[%r14], {%r62, %r63, %r64, %r65};
	mov.u32 	%r153, %r15;
	@%p6 bra 	$L__BB423_9;
	add.s32 	%r153, %r15, %r9;
	add.s32 	%r66, %r24, %r15;
	mul.wide.s32 	%rd12, %r66, 4;
	add.s64 	%rd13, %rd1, %rd12;
	ld.global.v4.u32 	{%r67, %r68, %r69, %r70}, [%rd13];
	shl.b32 	%r71, %r9, 2;
	add.s32 	%r72, %r14, %r71;
	st.shared.v4.u32 	[%r72], {%r67, %r68, %r69, %r70};
$L__BB423_9:
	setp.lt.u16 	%p7, %rs1, 2;
	@%p7 bra 	$L__BB423_12;
	add.s32 	%r154, %r153, %r24;
	add.s32 	%r158, %r154, %r17;
	add.s32 	%r157, %r154, %r19;
	add.s32 	%r156, %r154, %r9;
	shl.b32 	%r73, %r153, 2;
	mov.u32 	%r74, _ZZ9cuda_gemmIiLi128ELi2ELi1ELi1024ELi2ELi2ELi64ELi1ELi1EEviiiPT_S1_S1_iiiE3Ash;
	add.s32 	%r155, %r74, %r73;
$L__BB423_11:
	mul.wide.s32 	%rd14, %r158, 4;
	add.s64 	%rd15, %rd1, %rd14;
	mul.wide.s32 	%rd16, %r157, 4;
	add.s64 	%rd17, %rd1, %rd16;
	mul.wide.s32 	%rd18, %r156, 4;
	add.s64 	%rd19, %rd1, %rd18;
	mul.wide.s32 	%rd20, %r154, 4;
	add.s64 	%rd21, %rd1, %rd20;
	ld.global.v4.u32 	{%r75, %r76, %r77, %r78}, [%rd21];
	st.shared.v4.u32 	[%r155], {%r75, %r76, %r77, %r78};
	add.s32 	%r79, %r153, %r9;
	ld.global.v4.u32 	{%r80, %r81, %r82, %r83}, [%rd19];
	add.s32 	%r84, %r155, %r18;
	st.shared.v4.u32 	[%r84], {%r80, %r81, %r82, %r83};
	add.s32 	%r85, %r79, %r9;
	ld.global.v4.u32 	{%r86, %r87, %r88, %r89}, [%rd17];
	add.s32 	%r90, %r155, %r22;
	st.shared.v4.u32 	[%r90], {%r86, %r87, %r88, %r89};
	add.s32 	%r91, %r85, %r9;
	ld.global.v4.u32 	{%r92, %r93, %r94, %r95}, [%rd15];
	add.s32 	%r96, %r155, %r20;
	st.shared.v4.u32 	[%r96], {%r92, %r93, %r94, %r95};
	add.s32 	%r153, %r91, %r9;
	add.s32 	%r158, %r158, %r18;
	add.s32 	%r157, %r157, %r18;
	add.s32 	%r156, %r156, %r18;
	add.s32 	%r155, %r155, %r21;
	add.s32 	%r154, %r154, %r18;
	setp.lt.u32 	%p8, %r153, 1024;
	@%p8 bra 	$L__BB423_11;
$L__BB423_12:
	ld.param.u64 	%rd25, [_Z9cuda_gemmIiLi128ELi2ELi1ELi1024ELi2ELi2ELi64ELi1ELi1EEviiiPT_S1_S1_iii_param_5];
	bar.sync 	0;
	shl.b32 	%r97, %r1, 1;
	or.b32  	%r98, %r97, %r10;
	shl.b32 	%r99, %r98, 2;
	mov.u32 	%r100, _ZZ9cuda_gemmIiLi128ELi2ELi1ELi1024ELi2ELi2ELi64ELi1ELi1EEviiiPT_S1_S1_iiiE3Ash;
	add.s32 	%r101, %r100, %r99;
	ld.shared.u32 	%r102, [%r101];
	or.b32  	%r103, %r97, %r16;
	shl.b32 	%r104, %r103, 2;
	add.s32 	%r105, %r100, %r104;
	ld.shared.u32 	%r106, [%r105];
	shl.b32 	%r107, %r10, 2;
	mov.u32 	%r108, _ZZ9cuda_gemmIiLi128ELi2ELi1ELi1024ELi2ELi2ELi64ELi1ELi1EEviiiPT_S1_S1_iiiE11kron_fac_sh;
	add.s32 	%r109, %r108, %r107;
	ld.shared.u32 	%r110, [%r109];
	shfl.sync.idx.b32	%r111|%p9, %r110, %r10, 7711, -1;
	mul.lo.s32 	%r112, %r111, %r102;
	shfl.sync.idx.b32	%r113|%p10, %r110, %r16, 7711, -1;
	mad.lo.s32 	%r114, %r113, %r106, %r112;
	ld.shared.u32 	%r115, [%r109+12];
	shfl.sync.idx.b32	%r116|%p11, %r115, %r10, 7711, -1;
	mul.lo.s32 	%r117, %r116, %r102;
	shfl.sync.idx.b32	%r118|%p12, %r115, %r16, 7711, -1;
	mad.lo.s32 	%r119, %r118, %r106, %r117;
	ld.shared.u32 	%r120, [%r101+1024];
	ld.shared.u32 	%r121, [%r105+1024];
	shfl.sync.idx.b32	%r122|%p13, %r110, %r10, 7711, -1;
	mul.lo.s32 	%r123, %r122, %r120;
	shfl.sync.idx.b32	%r124|%p14, %r110, %r16, 7711, -1;
	mad.lo.s32 	%r125, %r124, %r121, %r123;
	shfl.sync.idx.b32	%r126|%p15, %r115, %r10, 7711, -1;
	mul.lo.s32 	%r127, %r126, %r120;
	shfl.sync.idx.b32	%r128|%p16, %r115, %r16, 7711, -1;
	mad.lo.s32 	%r129, %r128, %r121, %r127;
	ld.shared.u32 	%r130, [%r101+2048];
	ld.shared.u32 	%r131, [%r105+2048];
	shfl.sync.idx.b32	%r132|%p17, %r110, %r10, 7711, -1;
	mul.lo.s32 	%r133, %r132, %r130;
	shfl.sync.idx.b32	%r134|%p18, %r110, %r16, 7711, -1;
	mad.lo.s32 	%r135, %r134, %r131, %r133;
	shfl.sync.idx.b32	%r136|%p19, %r115, %r10, 7711, -1;
	mul.lo.s32 	%r137, %r136, %r130;
	shfl.sync.idx.b32	%r138|%p20, %r115, %r16, 7711, -1;
	mad.lo.s32 	%r139, %r138, %r131, %r137;
	ld.shared.u32 	%r140, [%r101+3072];
	ld.shared.u32 	%r141, [%r105+3072];
	shfl.sync.idx.b32	%r142|%p21, %r110, %r10, 7711, -1;
	mul.lo.s32 	%r143, %r142, %r140;
	shfl.sync.idx.b32	%r144|%p22, %r110, %r16, 7711, -1;
	mad.lo.s32 	%r145, %r144, %r141, %r143;
	shfl.sync.idx.b32	%r146|%p23, %r115, %r10, 7711, -1;
	mul.lo.s32 	%r147, %r146, %r140;
	shfl.sync.idx.b32	%r148|%p24, %r115, %r16, 7711, -1;
	mad.lo.s32 	%r149, %r148, %r141, %r147;
	bar.sync 	0;
	add.s32 	%r150, %r24, %r1;
	cvta.to.global.u64 	%rd22, %rd25;
	mul.wide.s32 	%rd23, %r150, 4;
	add.s64 	%rd24, %rd22, %rd23;
	st.global.u32 	[%rd24], %r114;
	st.global.u32 	[%rd24+2048], %r119;
	st.global.u32 	[%rd24+512], %r125;
	st.global.u32 	[%rd24+2560], %r129;
	st.global.u32 	[%rd24+1024], %r135;
	st.global.u32 	[%rd24+3072], %r139;
	st.global.u32 	[%rd24+1536], %r145;
	st.global.u32 	[%rd24+3584], %r149;
	add.s32 	%r152, %r152, %r6;
	setp.lt.u32 	%p25, %r152, %r7;
	@%p25 bra 	$L__BB423_5;
$L__BB423_13:
	ret;

}
	// .globl	_Z9cuda_gemmIiLi128ELi2ELi1ELi1024ELi4ELi4ELi64ELi0ELi0EEviiiPT_S1_S1_iii
.visible .entry _Z9cuda_gemmIiLi128ELi2ELi1ELi1024ELi4ELi4ELi64ELi0ELi0EEviiiPT_S1_S1_iii(
	.param .u32 _Z9cuda_gemmIiLi128ELi2ELi1ELi1024ELi4ELi4ELi64ELi0ELi0EEviiiPT_S1_S1_iii_param_0,
	.param .u32 _Z9cuda_gemmIiLi128ELi2ELi1ELi1024ELi4ELi4ELi64ELi0ELi0EEviiiPT_S1_S1_iii_param_1,
	.param .u32 _Z9cuda_gemmIiLi128ELi2ELi1ELi1024ELi4ELi4ELi64ELi0ELi0EEviiiPT_S1_S1_iii_param_2,
	.param .u64 .ptr .align 1 _Z9cuda_gemmIiLi128ELi2ELi1ELi1024ELi4ELi4ELi64ELi0ELi0EEviiiPT_S1_S1_iii_param_3,
	.param .u64 .ptr .align 1 _Z9cuda_gemmIiLi128ELi2ELi1ELi1024ELi4ELi4ELi64ELi0ELi0EEviiiPT_S1_S1_iii_param_4,
	.param .u64 .ptr .align 1 _Z9cuda_gemmIiLi128ELi2ELi1ELi1024ELi4ELi4ELi64ELi0ELi0EEviiiPT_S1_S1_iii_param_5,
	.param .u32 _Z9cuda_gemmIiLi128ELi2ELi1ELi1024ELi4ELi4ELi64ELi0ELi0EEviiiPT_S1_S1_iii_param_6,
	.param .u32 _Z9cuda_gemmIiLi128ELi2ELi1ELi1024ELi4ELi4ELi64ELi0ELi0EEviiiPT_S1_S1_iii_param_7,
	.param .u32 _Z9cuda_gemmIiLi128ELi2ELi1ELi1024ELi4ELi4ELi64ELi0ELi0EEviiiPT_S1_S1_iii_param_8
)
.maxntid 128
{
	.local .align 16 .b8 	__local_depot424[32];
	.reg .b64 	%SP;
	.reg .b64 	%SPL;
	.reg .pred 	%p<35>;
	.reg .b16 	%rs<8>;
	.reg .b32 	%r<335>;
	.reg .b64 	%rd<43>;
	// demoted variable
	.shared .align 128 .b8 _ZZ9cuda_gemmIiLi128ELi2ELi1ELi1024ELi4ELi4ELi64ELi0ELi0EEviiiPT_S1_S1_iiiE11kron_fac_sh[80];
	// demoted variable
	.shared .align 128 .b8 _ZZ9cuda_gemmIiLi128ELi2ELi1ELi1024ELi4ELi4ELi64ELi0ELi0EEviiiPT_S1_S1_iiiE3Ash[4096];
	mov.u64 	%SPL, __local_depot424;
	ld.param.u32 	%r127, [_Z9cuda_gemmIiLi128ELi2ELi1ELi1024ELi4ELi4ELi64ELi0ELi0EEviiiPT_S1_S1_iii_param_2];
	ld.param.u64 	%rd7, [_Z9cuda_gemmIiLi128ELi2ELi1ELi1024ELi4ELi4ELi64ELi0ELi0EEviiiPT_S1_S1_iii_param_3];
	ld.param.u64 	%rd5, [_Z9cuda_gemmIiLi128ELi2ELi1ELi1024ELi4ELi4ELi64ELi0ELi0EEviiiPT_S1_S1_iii_param_4];
	ld.param.u64 	%rd6, [_Z9cuda_gemmIiLi128ELi2ELi1ELi1024ELi4ELi4ELi64ELi0ELi0EEviiiPT_S1_S1_iii_param_5];
	ld.param.u32 	%r128, [_Z9cuda_gemmIiLi128ELi2ELi1ELi1024ELi4ELi4ELi64ELi0ELi0EEviiiPT_S1_S1_iii_param_6];
	ld.param.u32 	%r129, [_Z9cuda_gemmIiLi128ELi2ELi1ELi1024ELi4ELi4ELi64ELi0ELi0EEviiiPT_S1_S1_iii_param_7];
	cvta.to.global.u64 	%rd1, %rd7;
	add.u64 	%rd2, %SPL, 0;
	mov.u32 	%r1, %tid.x;
	mul.lo.s32 	%r2, %r129, %r128;
	setp.ge.u32 	%p1, %r1, %r2;
	@%p1 bra 	$L__BB424_3;
	mov.u32 	%r3, %ntid.x;
	cvta.to.global.u64 	%rd3, %rd5;
	mov.u32 	%r292, %r1;
$L__BB424_2:
	mul.wide.u32 	%rd9, %r292, 4;
	add.s64 	%rd10, %rd3, %rd9;
	ld.global.u32 	%r130, [%rd10];
	rem.u32 	%r131, %r292, %r128;
	mov.u32 	%r132, _ZZ9cuda_gemmIiLi128ELi2ELi1ELi1024ELi4ELi4ELi64ELi0ELi0EEviiiPT_S1_S1_iiiE11kron_fac_sh;
	mad.lo.s32 	%r133, %r131, 20, %r132;
	div.u32 	%r134, %r292, %r129;
	shl.b32 	%r135, %r134, 2;
	add.s32 	%r136, %r133, %r135;
	st.shared.u32 	[%r136], %r130;
	add.s32 	%r292, %r292, %r3;
	setp.lt.u32 	%p2, %r292, %r2;
	@%p2 bra 	$L__BB424_2;
$L__BB424_3:
	div.s32 	%r6, 1024, %r129;
	min.s32 	%r7, %r6, 128;
	cvt.u16.u32 	%rs3, %r7;
	div.s16 	%rs1, 128, %rs3;
	div.s16 	%rs4, 4, %rs1;
	cvt.s32.s16 	%r8, %rs4;
	div.u32 	%r10, %r1, %r7;
	mul.lo.s32 	%r137, %r10, %r7;
	sub.s32 	%r9, %r1, %r137;
	mov.u32 	%r297, %ctaid.y;
	mov.u32 	%r12, %nctaid.y;
	shl.b32 	%r13, %r12, 1;
	setp.ge.u32 	%p3, %r297, %r13;
	@%p3 bra 	$L__BB424_43;
	cvta.to.global.u64 	%rd4, %rd6;
	mov.u32 	%r139, %ctaid.x;
	shl.b32 	%r14, %r1, 2;
	shl.b32 	%r15, %r139, 10;
	mov.u32 	%r140, %ntid.x;
	shl.b32 	%r16, %r140, 2;
	and.b32  	%r17, %r9, 3;
	min.s32 	%r18, %r128, 4;
	and.b32  	%r19, %r1, 3;
	shr.s32 	%r141, %r127, 31;
	shr.u32 	%r142, %r141, 22;
	add.s32 	%r143, %r127, %r142;
	shr.s32 	%r20, %r143, 10;
	mad.lo.s32 	%r21, %r6, %r139, %r1;
	add.s32 	%r22, %r14, %r16;
	cvt.u16.u32 	%rs5, %r22;
	sub.s16 	%rs6, 1023, %rs5;
	cvt.u16.u32 	%rs7, %r16;
	div.u16 	%rs2, %rs6, %rs7;
	cvt.u32.u16 	%r144, %rs2;
	and.b32  	%r23, %r144, 3;
	shl.b32 	%r145, %r1, 4;
	mov.u32 	%r146, _ZZ9cuda_gemmIiLi128ELi2ELi1ELi1024ELi4ELi4ELi64ELi0ELi0EEviiiPT_S1_S1_iiiE3Ash;
	add.s32 	%r24, %r146, %r145;
	shl.b32 	%r35, %r140, 4;
	add.s32 	%r25, %r24, %r35;
	add.s32 	%r26, %r22, %r16;
	add.s32 	%r147, %r9, 1;
	and.b32  	%r27, %r147, 3;
	xor.b32  	%r28, %r17, 2;
	add.s32 	%r148, %r9, -1;
	and.b32  	%r29, %r148, 3;
	setp.lt.s32 	%p4, %r17, %r129;
	selp.b32 	%r149, 0, %r129, %p4;
	sub.s32 	%r30, %r17, %r149;
	add.s32 	%r150, %r17, 1;
	setp.lt.s32 	%p5, %r150, %r129;
	selp.b32 	%r151, 0, %r129, %p5;
	sub.s32 	%r31, %r150, %r151;
	add.s32 	%r152, %r17, 2;
	setp.lt.s32 	%p6, %r152, %r129;
	selp.b32 	%r153, 0, %r129, %p6;
	sub.s32 	%r32, %r152, %r153;
	add.s32 	%r154, %r17, 3;
	setp.lt.s32 	%p7, %r154, %r129;
	selp.b32 	%r155, 0, %r129, %p7;
	sub.s32 	%r33, %r154, %r155;
	mad.lo.s32 	%r34, %r140, 12, %r15;
	shl.b32 	%r156, %r140, 3;
	add.s32 	%r36, %r15, %r156;
	mul.lo.s32 	%r37, %r140, 48;
	shl.b32 	%r38, %r140, 6;
	shl.b32 	%r39, %r140, 5;
	cvt.s32.s16 	%r40, %rs1;
	shl.b32 	%r223, %r19, 2;
$L__BB424_5:
	setp.eq.s32 	%p8, %r23, 2;
	mov.b32 	%r157, 0;
	st.local.v4.u32 	[%rd2], {%r157, %r157, %r157, %r157};
	st.local.v4.u32 	[%rd2+16], {%r157, %r157, %r157, %r157};
	mul.lo.s32 	%r46, %r297, %r127;
	add.s32 	%r47, %r46, %r15;
	mov.u32 	%r298, %r14;
	@%p8 bra 	$L__BB424_9;
	setp.eq.s32 	%p9, %r23, 3;
	add.s32 	%r158, %r47, %r14;
	mul.wide.s32 	%rd11, %r158, 4;
	add.s64 	%rd12, %rd1, %rd11;
	ld.global.v4.u32 	{%r159, %r160, %r161, %r162}, [%rd12];
	st.shared.v4.u32 	[%r24], {%r159, %r160, %r161, %r162};
	mov.u32 	%r298, %r22;
	@%p9 bra 	$L__BB424_9;
	setp.eq.s32 	%p10, %r23, 0;
	add.s32 	%r163, %r47, %r22;
	mul.wide.s32 	%rd13, %r163, 4;
	add.s64 	%rd14, %rd1, %rd13;
	ld.global.v4.u32 	{%r164, %r165, %r166, %r167}, [%rd14];
	st.shared.v4.u32 	[%r25], {%r164, %r165, %r166, %r167};
	mov.u32 	%r298, %r26;
	@%p10 bra 	$L__BB424_9;
	add.s32 	%r298, %r26, %r16;
	add.s32 	%r168, %r47, %r26;
	mul.wide.s32 	%rd15, %r168, 4;
	add.s64 	%rd16, %rd1, %rd15;
	ld.global.v4.u32 	{%r169, %r170, %r171, %r172}, [%rd16];
	shl.b32 	%r173, %r16, 2;
	add.s32 	%r174, %r25, %r173;
	st.shared.v4.u32 	[%r174], {%r169, %r170, %r171, %r172};
$L__BB424_9:
	setp.lt.u16 	%p11, %rs2, 2;
	@%p11 bra 	$L__BB424_12;
	add.s32 	%r175, %r34, %r298;
	add.s32 	%r303, %r175, %r46;
	add.s32 	%r176, %r36, %r298;
	add.s32 	%r302, %r176, %r46;
	add.s32 	%r177, %r15, %r298;
	add.s32 	%r299, %r177, %r46;
	add.s32 	%r301, %r299, %r16;
	shl.b32 	%r178, %r298, 2;
	mov.u32 	%r179, _ZZ9cuda_gemmIiLi128ELi2ELi1ELi1024ELi4ELi4ELi64ELi0ELi0EEviiiPT_S1_S1_iiiE3Ash;
	add.s32 	%r300, %r179, %r178;
$L__BB424_11:
	mul.wide.s32 	%rd17, %r303, 4;
	add.s64 	%rd18, %rd1, %rd17;
	mul.wide.s32 	%rd19, %r302, 4;
	add.s64 	%rd20, %rd1, %rd19;
	mul.wide.s32 	%rd21, %r301, 4;
	add.s64 	%rd22, %rd1, %rd21;
	mul.wide.s32 	%rd23, %r299, 4;
	add.s64 	%rd24, %rd1, %rd23;
	ld.global.v4.u32 	{%r180, %r181, %r182, %r183}, [%rd24];
	st.shared.v4.u32 	[%r300], {%r180, %r181, %r182, %r183};
	add.s32 	%r184, %r298, %r16;
	ld.global.v4.u32 	{%r185, %r186, %r187, %r188}, [%rd22];
	add.s32 	%r189, %r300, %r35;
	st.shared.v4.u32 	[%r189], {%r185, %r186, %r187, %r188};
	add.s32 	%r190, %r184, %r16;
	ld.global.v4.u32 	{%r191, %r192, %r193, %r194}, [%rd20];
	add.s32 	%r195, %r300, %r39;
	st.shared.v4.u32 	[%r195], {%r191, %r192, %r193, %r194};
	add.s32 	%r196, %r190, %r16;
	ld.global.v4.u32 	{%r197, %r198, %r199, %r200}, [%rd18];
	add.s32 	%r201, %r300, %r37;
	st.shared.v4.u32 	[%r201], {%r197, %r198, %r199, %r200};
	add.s32 	%r298, %r196, %r16;
	add.s32 	%r303, %r303, %r35;
	add.s32 	%r302, %r302, %r35;
	add.s32 	%r301, %r301, %r35;
	add.s32 	%r300, %r300, %r38;
	add.s32 	%r299, %r299, %r35;
	setp.lt.u32 	%p12, %r298, 1024;
	@%p12 bra 	$L__BB424_11;
$L__BB424_12:
	setp.lt.s32 	%p13, %r6, 1;
	bar.sync 	0;
	mov.b32 	%r305, 0;
	mov.u32 	%r306, %r305;
	mov.u32 	%r307, %r305;
	mov.u32 	%r308, %r305;
	mov.u32 	%r309, %r305;
	mov.u32 	%r310, %r305;
	mov.u32 	%r311, %r305;
	mov.u32 	%r312, %r305;
	@%p13 bra 	$L__BB424_42;
	mov.b32 	%r321, 0;
	mov.u32 	%r322, %r321;
$L__BB424_14:
	setp.gt.s32 	%p14, %r129, 0;
	add.s32 	%r204, %r322, %r9;
	mul.lo.s32 	%r86, %r204, %r129;
	@%p14 bra 	$L__BB424_15;
	bra.uni 	$L__BB424_16;
$L__BB424_15:
	add.s32 	%r205, %r17, %r86;
	shl.b32 	%r206, %r205, 2;
	mov.u32 	%r207, _ZZ9cuda_gemmIiLi128ELi2ELi1ELi1024ELi4ELi4ELi64ELi0ELi0EEviiiPT_S1_S1_iiiE3Ash;
	add.s32 	%r208, %r207, %r206;
	ld.shared.u32 	%r323, [%r208];
$L__BB424_16:
	setp.lt.s32 	%p15, %r129, 2;
	@%p15 bra 	$L__BB424_18;
	add.s32 	%r209, %r27, %r86;
	shl.b32 	%r210, %r209, 2;
	mov.u32 	%r211, _ZZ9cuda_gemmIiLi128ELi2ELi1ELi1024ELi4ELi4ELi64ELi0ELi0EEviiiPT_S1_S1_iiiE3Ash;
	add.s32 	%r212, %r211, %r210;
	ld.shared.u32 	%r319, [%r212];
$L__BB424_18:
	setp.lt.s32 	%p16, %r129, 3;
	@%p16 bra 	$L__BB424_20;
	add.s32 	%r213, %r28, %r86;
	shl.b32 	%r214, %r213, 2;
	mov.u32 	%r215, _ZZ9cuda_gemmIiLi128ELi2ELi1ELi1024ELi4ELi4ELi64ELi0ELi0EEviiiPT_S1_S1_iiiE3Ash;
	add.s32 	%r216, %r215, %r214;
	ld.shared.u32 	%r318, [%r216];
$L__BB424_20:
	setp.lt.s32 	%p17, %r129, 4;
	@%p17 bra 	$L__BB424_22;
	add.s32 	%r217, %r29, %r86;
	shl.b32 	%r218, %r217, 2;
	mov.u32 	%r219, _ZZ9cuda_gemmIiLi128ELi2ELi1ELi1024ELi4ELi4ELi64ELi0ELi0EEviiiPT_S1_S1_iiiE3Ash;
	add.s32 	%r220, %r219, %r218;
	ld.shared.u32 	%r317, [%r220];
$L__BB424_22:
	setp.lt.s32 	%p18, %r10, %r18;
	@%p18 bra 	$L__BB424_23;
	bra.uni 	$L__BB424_40;
$L__BB424_23:
	mul.lo.s32 	%r87, %r321, %r8;
	mov.b32 	%r327, 0;
	mov.u32 	%r328, %r10;
$L__BB424_24:
	setp.gt.u32 	%p19, %r129, 64;
	mov.u32 	%r222, _ZZ9cuda_gemmIiLi128ELi2ELi1ELi1024ELi4ELi4ELi64ELi0ELi0EEviiiPT_S1_S1_iiiE11kron_fac_sh;
	mad.lo.s32 	%r98, %r328, 20, %r222;
	add.s32 	%r224, %r98, %r223;
	ld.shared.u32 	%r99, [%r224];
	@%p19 bra 	$L__BB424_31;
	setp.lt.s32 	%p24, %r129, 2;
	shfl.sync.idx.b32	%r238|%p25, %r99, %r30, 7199, -1;
	mul.lo.s32 	%r334, %r238, %r323;
	@%p24 bra 	$L__BB424_27;
	shfl.sync.idx.b32	%r239|%p26, %r99, %r31, 7199, -1;
	mad.lo.s32 	%r334, %r239, %r319, %r334;
$L__BB424_27:
	setp.lt.s32 	%p27, %r129, 3;
	@%p27 bra 	$L__BB424_29;
	shfl.sync.idx.b32	%r240|%p28, %r99, %r32, 7199, -1;
	mad.lo.s32 	%r334, %r240, %r318, %r334;
$L__BB424_29:
	setp.lt.s32 	%p29, %r129, 4;
	@%p29 bra 	$L__BB424_39;
	shfl.sync.idx.b32	%r241|%p30, %r99, %r33, 7199, -1;
	mad.lo.s32 	%r334, %r241, %r317, %r334;
	bra.uni 	$L__BB424_39;
$L__BB424_31:
	setp.lt.s32 	%p20, %r129, 1;
	mov.b32 	%r334, 0;
	@%p20 bra 	$L__BB424_33;
	shl.b32 	%r226, %r17, 2;
	add.s32 	%r227, %r98, %r226;
	ld.shared.u32 	%r228, [%r227];
	mul.lo.s32 	%r334, %r228, %r323;
$L__BB424_33:
	setp.lt.s32 	%p21, %r129, 2;
	@%p21 bra 	$L__BB424_35;
	shl.b32 	%r229, %r27, 2;
	add.s32 	%r230, %r98, %r229;
	ld.shared.u32 	%r231, [%r230];
	mad.lo.s32 	%r334, %r231, %r319, %r334;
$L__BB424_35:
	setp.lt.s32 	%p22, %r129, 3;
	@%p22 bra 	$L__BB424_37;
	shl.b32 	%r232, %r28, 2;
	add.s32 	%r233, %r98, %r232;
	ld.shared.u32 	%r234, [%r233];
	mad.lo.s32 	%r334, %r234, %r318, %r334;
$L__BB424_37:
	setp.lt.s32 	%p23, %r129, 4;
	@%p23 bra 	$L__BB424_39;
	shl.b32 	%r235, %r29, 2;
	add.s32 	%r236, %r98, %r235;
	ld.shared.u32 	%r237, [%r236];
	mad.lo.s32 	%r334, %r237, %r317, %r334;
$L__BB424_39:
	add.s32 	%r242, %r327, %r87;
	mul.wide.s32 	%rd25, %r242, 4;
	add.s64 	%rd26, %rd2, %rd25;
	ld.local.u32 	%r243, [%rd26];
	add.s32 	%r244, %r243, %r334;
	st.local.u32 	[%rd26], %r244;
	add.s32 	%r328, %r328, %r40;
	add.s32 	%r327, %r327, 1;
	setp.lt.s32 	%p31, %r328, %r18;
	@%p31 bra 	$L__BB424_24;
$L__BB424_40:
	add.s32 	%r322, %r322, %r7;
	add.s32 	%r321, %r321, 1;
	setp.lt.s32 	%p32, %r322, %r6;
	@%p32 bra 	$L__BB424_14;
	ld.local.v4.u32 	{%r312, %r311, %r310, %r309}, [%rd2];
	ld.local.v4.u32 	{%r308, %r307, %r306, %r305}, [%rd2+16];
$L__BB424_42:
	ld.param.u32 	%r291, [_Z9cuda_gemmIiLi128ELi2ELi1ELi1024ELi4ELi4ELi64ELi0ELi0EEviiiPT_S1_S1_iii_param_1];
	bar.sync 	0;
	shl.b32 	%r245, %r6, 7;
	div.s32 	%r246, %r245, %r7;
	mul.lo.s32 	%r247, %r20, %r246;
	mad.lo.s32 	%r248, %r297, %r291, %r21;
	mul.wide.s32 	%rd27, %r248, 4;
	add.s64 	%rd28, %rd4, %rd27;
	st.global.u32 	[%rd28], %r312;
	rem.s32 	%r249, 1, %r8;
	add.s32 	%r250, %r8, 1;
	setp.lt.u32 	%p33, %r250, 3;
	shl.b32 	%r251, %r8, 7;
	selp.b32 	%r252, %r251, 0, %p33;
	add.s32 	%r253, %r248, %r252;
	mad.lo.s32 	%r254, %r249, %r247, %r253;
	mul.wide.s32 	%rd29, %r254, 4;
	add.s64 	%rd30, %rd4, %rd29;
	st.global.u32 	[%rd30], %r311;
	div.s32 	%r255, 2, %r8;
	shl.b32 	%r256, %r255, 7;
	mul.lo.s32 	%r257, %r255, %r8;
	sub.s32 	%r258, 2, %r257;
	add.s32 	%r259, %r248, %r256;
	mad.lo.s32 	%r260, %r258, %r247, %r259;
	mul.wide.s32 	%rd31, %r260, 4;
	add.s64 	%rd32, %rd4, %rd31;
	st.global.u32 	[%rd32], %r310;
	div.s32 	%r261, 3, %r8;
	shl.b32 	%r262, %r261, 7;
	mul.lo.s32 	%r263, %r261, %r8;
	sub.s32 	%r264, 3, %r263;
	add.s32 	%r265, %r248, %r262;
	mad.lo.s32 	%r266, %r264, %r247, %r265;
	mul.wide.s32 	%rd33, %r266, 4;
	add.s64 	%rd34, %rd4, %rd33;
	st.global.u32 	[%rd34], %r309;
	div.s32 	%r267, 4, %r8;
	shl.b32 	%r268, %r267, 7;
	mul.lo.s32 	%r269, %r267, %r8;
	sub.s32 	%r270, 4, %r269;
	add.s32 	%r271, %r248, %r268;
	mad.lo.s32 	%r272, %r270, %r247, %r271;
	mul.wide.s32 	%rd35, %r272, 4;
	add.s64 	%rd36, %rd4, %rd35;
	st.global.u32 	[%rd36], %r308;
	div.s32 	%r273, 5, %r8;
	shl.b32 	%r274, %r273, 7;
	mul.lo.s32 	%r275, %r273, %r8;
	sub.s32 	%r276, 5, %r275;
	add.s32 	%r277, %r248, %r274;
	mad.lo.s32 	%r278, %r276, %r247, %r277;
	mul.wide.s32 	%rd37, %r278, 4;
	add.s64 	%rd38, %rd4, %rd37;
	st.global.u32 	[%rd38], %r307;
	div.s32 	%r279, 6, %r8;
	shl.b32 	%r280, %r279, 7;
	mul.lo.s32 	%r281, %r279, %r8;
	sub.s32 	%r282, 6, %r281;
	add.s32 	%r283, %r248, %r280;
	mad.lo.s32 	%r284, %r282, %r247, %r283;
	mul.wide.s32 	%rd39, %r284, 4;
	add.s64 	%rd40, %rd4, %rd39;
	st.global.u32 	[%rd40], %r306;
	div.s32 	%r285, 7, %r8;
	shl.b32 	%r286, %r285, 7;
	mul.lo.s32 	%r287, %r285, %r8;
	sub.s32 	%r288, 7, %r287;
	add.s32 	%r289, %r248, %r286;
	mad.lo.s32 	%r290, %r288, %r247, %r289;
	mul.wide.s32 	%rd41, %r290, 4;
	add.s64 	%rd42, %rd4, %rd41;
	st.global.u32 	[%rd42], %r305;
	add.s32 	%r297, %r297, %r12;
	setp.lt.u32 	%p34, %r297, %r13;
	@%p34 bra 	$L__BB424_5;
$L__BB424_43:
	ret;

}
	// .globl	_Z9cuda_gemmIiLi128ELi2ELi1ELi1024ELi4ELi4ELi64ELi0ELi1EEviiiPT_S1_S1_iii
.visible .entry _Z9cuda_gemmIiLi128ELi2ELi1ELi1024ELi4ELi4ELi64ELi0ELi1EEviiiPT_S1_S1_iii(
	.param .u32 _Z9cuda_gemmIiLi128ELi2ELi1ELi1024ELi4ELi4ELi64ELi0ELi1EEviiiPT_S1_S1_iii_param_0,
	.param .u32 _Z9cuda_gemmIiLi128ELi2ELi1ELi1024ELi4ELi4ELi64ELi0ELi1EEviiiPT_S1_S1_iii_param_1,
	.param .u32 _Z9cuda_gemmIiLi128ELi2ELi1ELi1024ELi4ELi4ELi64ELi0ELi1EEviiiPT_S1_S1_iii_param_2,
	.param .u64 .ptr .align 1 _Z9cuda_gemmIiLi128ELi2ELi1ELi1024ELi4ELi4ELi64ELi0ELi1EEviiiPT_S1_S1_iii_param_3,
	.param .u64 .ptr .align 1 _Z9cuda_gemmIiLi128ELi2ELi1ELi1024ELi4ELi4ELi64ELi0ELi1EEviiiPT_S1_S1_iii_param_4,
	.param .u64 .ptr .align 1 _Z9cuda_gemmIiLi128ELi2ELi1ELi1024ELi4ELi4ELi64ELi0ELi1EEviiiPT_S1_S1_iii_param_5,
	.param .u32 _Z9cuda_gemmIiLi128ELi2ELi1ELi1024ELi4ELi4ELi64ELi0ELi1EEviiiPT_S1_S1_iii_param_6,
	.param .u32 _Z9cuda_gemmIiLi128ELi2ELi1ELi1024ELi4ELi4ELi64ELi0ELi1EEviiiPT_S1_S1_iii_param_7,
	.param .u32 _Z9cuda_gemmIiLi128ELi2ELi1ELi1024ELi4ELi4ELi64ELi0ELi1EEviiiPT_S1_S1_iii_param_8
)
.maxntid 128
{
	.reg .pred 	%p<42>;
	.reg .b16 	%rs<5>;
	.reg .b32 	%r<217>;
	.reg .b64 	%rd<31>;
	// demoted variable
	.shared .align 128 .b8 _ZZ9cuda_gemmIiLi128ELi2ELi1ELi1024ELi4ELi4ELi64ELi0ELi1EEviiiPT_S1_S1_iiiE11kron_fac_sh[80];
	// demoted variable
	.shared .align 128 .b8 _ZZ9cuda_gemmIiLi128ELi2ELi1ELi1024ELi4ELi4ELi64ELi0ELi1EEviiiPT_S1_S1_iiiE3Ash[4096];
	ld.param.u32 	%r53, [_Z9cuda_gemmIiLi128ELi2ELi1ELi1024ELi4ELi4ELi64ELi0ELi1EEviiiPT_S1_S1_iii_param_1];
	ld.param.u32 	%r54, [_Z9cuda_gemmIiLi128ELi2ELi1ELi1024ELi4ELi4ELi64ELi0ELi1EEviiiPT_S1_S1_iii_param_2];
	ld.param.u64 	%rd6, [_Z9cuda_gemmIiLi128ELi2ELi1ELi1024ELi4ELi4ELi64ELi0ELi1EEviiiPT_S1_S1_iii_param_3];
	ld.param.u64 	%rd4, [_Z9cuda_gemmIiLi128ELi2ELi1ELi1024ELi4ELi4ELi64ELi0ELi1EEviiiPT_S1_S1_iii_param_4];
	ld.param.u64 	%rd5, [_Z9cuda_gemmIiLi128ELi2ELi1ELi1024ELi4ELi4ELi64ELi0ELi1EEviiiPT_S1_S1_iii_param_5];
	cvta.to.global.u64 	%rd1, %rd6;
	mov.u32 	%r1, %tid.x;
	setp.gt.u32 	%p1, %r1, 15;
	@%p1 bra 	$L__BB425_3;
	mov.u32 	%r2, %ntid.x;
	cvta.to.global.u64 	%rd2, %rd4;
	mov.u32 	%r57, _ZZ9cuda_gemmIiLi128ELi2ELi1ELi1024ELi4ELi4ELi64ELi0ELi1EEviiiPT_S1_S1_iiiE11kron_fac_sh;
	mov.u32 	%r208, %r1;
$L__BB425_2:
	mul.wide.u32 	%rd7, %r208, 4;
	add.s64 	%rd8, %rd2, %rd7;
	ld.global.u32 	%r55, [%rd8];
	and.b32  	%r56, %r208, 3;
	mad.lo.s32 	%r58, %r56, 20, %r57;
	and.b32  	%r59, %r208, -4;
	add.s32 	%r60, %r58, %r59;
	st.shared.u32 	[%r60], %r55;
	add.s32 	%r208, %r208, %r2;
	setp.lt.u32 	%p2, %r208, 16;
	@%p2 bra 	$L__BB425_2;
$L__BB425_3:
	mov.u32 	%r209, %ctaid.y;
	mov.u32 	%r6, %nctaid.y;
	shl.b32 	%r7, %r6, 1;
	setp.ge.u32 	%p3, %r209, %r7;
	@%p3 bra 	$L__BB425_13;
	cvta.to.global.u64 	%rd3, %rd5;
	mov.u32 	%r61, %ctaid.x;
	shl.b32 	%r8, %r1, 2;
	shl.b32 	%r9, %r61, 10;
	mov.u32 	%r62, %ntid.x;
	shl.b32 	%r10, %r62, 2;
	and.b32  	%r11, %r1, 3;
	shl.b32 	%r63, %r61, 8;
	shr.s32 	%r64, %r54, 31;
	shr.u32 	%r65, %r64, 22;
	add.s32 	%r66, %r54, %r65;
	shr.s32 	%r12, %r66, 10;
	or.b32  	%r13, %r63, %r1;
	add.s32 	%r14, %r8, %r10;
	cvt.u16.u32 	%rs2, %r14;
	sub.s16 	%rs3, 1023, %rs2;
	cvt.u16.u32 	%rs4, %r10;
	div.u16 	%rs1, %rs3, %rs4;
	cvt.u32.u16 	%r67, %rs1;
	and.b32  	%r15, %r67, 3;
	shl.b32 	%r68, %r1, 4;
	mov.u32 	%r69, _ZZ9cuda_gemmIiLi128ELi2ELi1ELi1024ELi4ELi4ELi64ELi0ELi1EEviiiPT_S1_S1_iiiE3Ash;
	add.s32 	%r16, %r69, %r68;
	shl.b32 	%r25, %r62, 4;
	add.s32 	%r17, %r16, %r25;
	add.s32 	%r18, %r14, %r10;
	and.b32  	%r70, %r8, 12;
	add.s32 	%r19, %r16, %r70;
	add.s32 	%r71, %r1, 1;
	and.b32  	%r20, %r71, 3;
	xor.b32  	%r21, %r11, 2;
	xor.b32  	%r72, %r70, 8;
	add.s32 	%r22, %r16, %r72;
	add.s32 	%r73, %r1, -1;
	and.b32  	%r23, %r73, 3;
	mad.lo.s32 	%r24, %r62, 12, %r9;
	shl.b32 	%r74, %r62, 3;
	add.s32 	%r26, %r9, %r74;
	mul.lo.s32 	%r27, %r62, 48;
	shl.b32 	%r28, %r62, 6;
	shl.b32 	%r29, %r62, 5;
$L__BB425_5:
	setp.eq.s32 	%p4, %r15, 2;
	mul.lo.s32 	%r31, %r209, %r54;
	add.s32 	%r32, %r31, %r9;
	mov.u32 	%r210, %r8;
	@%p4 bra 	$L__BB425_9;
	setp.eq.s32 	%p5, %r15, 3;
	add.s32 	%r75, %r32, %r8;
	mul.wide.s32 	%rd9, %r75, 4;
	add.s64 	%rd10, %rd1, %rd9;
	ld.global.v4.u32 	{%r76, %r77, %r78, %r79}, [%rd10];
	st.shared.v4.u32 	[%r16], {%r76, %r77, %r78, %r79};
	mov.u32 	%r210, %r14;
	@%p5 bra 	$L__BB425_9;
	setp.eq.s32 	%p6, %r15, 0;
	add.s32 	%r80, %r32, %r14;
	mul.wide.s32 	%rd11, %r80, 4;
	add.s64 	%rd12, %rd1, %rd11;
	ld.global.v4.u32 	{%r81, %r82, %r83, %r84}, [%rd12];
	st.shared.v4.u32 	[%r17], {%r81, %r82, %r83, %r84};
	mov.u32 	%r210, %r18;
	@%p6 bra 	$L__BB425_9;
	add.s32 	%r210, %r18, %r10;
	add.s32 	%r85, %r32, %r18;
	mul.wide.s32 	%rd13, %r85, 4;
	add.s64 	%rd14, %rd1, %rd13;
	ld.global.v4.u32 	{%r86, %r87, %r88, %r89}, [%rd14];
	shl.b32 	%r90, %r10, 2;
	add.s32 	%r91, %r17, %r90;
	st.shared.v4.u32 	[%r91], {%r86, %r87, %r88, %r89};
$L__BB425_9:
	setp.lt.u16 	%p7, %rs1, 2;
	@%p7 bra 	$L__BB425_12;
	add.s32 	%r92, %r24, %r210;
	add.s32 	%r215, %r92, %r31;
	add.s32 	%r93, %r26, %r210;
	add.s32 	%r214, %r93, %r31;
	add.s32 	%r94, %r9, %r210;
	add.s32 	%r211, %r94, %r31;
	add.s32 	%r213, %r211, %r10;
	shl.b32 	%r95, %r210, 2;
	mov.u32 	%r96, _ZZ9cuda_gemmIiLi128ELi2ELi1ELi1024ELi4ELi4ELi64ELi0ELi1EEviiiPT_S1_S1_iiiE3Ash;
	add.s32 	%r212, %r96, %r95;
$L__BB425_11:
	mul.wide.s32 	%rd15, %r215, 4;
	add.s64 	%rd16, %rd1, %rd15;
	mul.wide.s32 	%rd17, %r214, 4;
	add.s64 	%rd18, %rd1, %rd17;
	mul.wide.s32 	%rd19, %r213, 4;
	add.s64 	%rd20, %rd1, %rd19;
	mul.wide.s32 	%rd21, %r211, 4;
	add.s64 	%rd22, %rd1, %rd21;
	ld.global.v4.u32 	{%r97, %r98, %r99, %r100}, [%rd22];
	st.shared.v4.u32 	[%r212], {%r97, %r98, %r99, %r100};
	add.s32 	%r101, %r210, %r10;
	ld.global.v4.u32 	{%r102, %r103, %r104, %r105}, [%rd20];
	add.s32 	%r106, %r212, %r25;
	st.shared.v4.u32 	[%r106], {%r102, %r103, %r104, %r105};
	add.s32 	%r107, %r101, %r10;
	ld.global.v4.u32 	{%r108, %r109, %r110, %r111}, [%rd18];
	add.s32 	%r112, %r212, %r29;
	st.shared.v4.u32 	[%r112], {%r108, %r109, %r110, %r111};
	add.s32 	%r113, %r107, %r10;
	ld.global.v4.u32 	{%r114, %r115, %r116, %r117}, [%rd16];
	add.s32 	%r118, %r212, %r27;
	st.shared.v4.u32 	[%r118], {%r114, %r115, %r116, %r117};
	add.s32 	%r210, %r113, %r10;
	add.s32 	%r215, %r215, %r25;
	add.s32 	%r214, %r214, %r25;
	add.s32 	%r213, %r213, %r25;
	add.s32 	%r212, %r212, %r28;
	add.s32 	%r211, %r211, %r25;
	setp.lt.u32 	%p8, %r210, 1024;
	@%p8 bra 	$L__BB425_11;
$L__BB425_12:
	bar.sync 	0;
	ld.shared.u32 	%r119, [%r19];
	shl.b32 	%r120, %r20, 2;
	add.s32 	%r121, %r16, %r120;
	ld.shared.u32 	%r122, [%r121];
	ld.shared.u32 	%r123, [%r22];
	shl.b32 	%r124, %r23, 2;
	add.s32 	%r125, %r16, %r124;
	ld.shared.u32 	%r126, [%r125];
	shl.b32 	%r127, %r11, 2;
	mov.u32 	%r128, _ZZ9cuda_gemmIiLi128ELi2ELi1ELi1024ELi4ELi4ELi64ELi0ELi1EEviiiPT_S1_S1_iiiE11kron_fac_sh;
	add.s32 	%r129, %r128, %r127;
	ld.shared.u32 	%r130, [%r129];
	shfl.sync.idx.b32	%r131|%p9, %r130, %r11, 7199, -1;
	mul.lo.s32 	%r132, %r131, %r119;
	shfl.sync.idx.b32	%r133|%p10, %r130, %r20, 7199, -1;
	mad.lo.s32 	%r134, %r133, %r122, %r132;
	shfl.sync.idx.b32	%r135|%p11, %r130, %r21, 7199, -1;
	mad.lo.s32 	%r136, %r135, %r123, %r134;
	shfl.sync.idx.b32	%r137|%p12, %r130, %r23, 7199, -1;
	mad.lo.s32 	%r138, %r137, %r126, %r136;
	ld.shared.u32 	%r139, [%r129+20];
	shfl.sync.idx.b32	%r140|%p13, %r139, %r11, 7199, -1;
	mul.lo.s32 	%r141, %r140, %r119;
	shfl.sync.idx.b32	%r142|%p14, %r139, %r20, 7199, -1;
	mad.lo.s32 	%r143, %r142, %r122, %r141;
	shfl.sync.idx.b32	%r144|%p15, %r139, %r21, 7199, -1;
	mad.lo.s32 	%r145, %r144, %r123, %r143;
	shfl.sync.idx.b32	%r146|%p16, %r139, %r23, 7199, -1;
	mad.lo.s32 	%r147, %r146, %r126, %r145;
	ld.shared.u32 	%r148, [%r129+40];
	shfl.sync.idx.b32	%r149|%p17, %r148, %r11, 7199, -1;
	mul.lo.s32 	%r150, %r149, %r119;
	shfl.sync.idx.b32	%r151|%p18, %r148, %r20, 7199, -1;
	mad.lo.s32 	%r152, %r151, %r122, %r150;
	shfl.sync.idx.b32	%r153|%p19, %r148, %r21, 7199, -1;
	mad.lo.s32 	%r154, %r153, %r123, %r152;
	shfl.sync.idx.b32	%r155|%p20, %r148, %r23, 7199, -1;
	mad.lo.s32 	%r156, %r155, %r126, %r154;
	ld.shared.u32 	%r157, [%r129+60];
	shfl.sync.idx.b32	%r158|%p21, %r157, %r11, 7199, -1;
	mul.lo.s32 	%r159, %r158, %r119;
	shfl.sync.idx.b32	%r160|%p22, %r157, %r20, 7199, -1;
	mad.lo.s32 	%r161, %r160, %r122, %r159;
	shfl.sync.idx.b32	%r162|%p23, %r157, %r21, 7199, -1;
	mad.lo.s32 	%r163, %r162, %r123, %r161;
	shfl.sync.idx.b32	%r164|%p24, %r157, %r23, 7199, -1;
	mad.lo.s32 	%r165, %r164, %r126, %r163;
	ld.shared.u32 	%r166, [%r19+2048];
	ld.shared.u32 	%r167, [%r121+2048];
	ld.shared.u32 	%r168, [%r22+2048];
	ld.shared.u32 	%r169, [%r125+2048];
	shfl.sync.idx.b32	%r170|%p25, %r130, %r11, 7199, -1;
	mul.lo.s32 	%r171, %r170, %r166;
	shfl.sync.idx.b32	%r172|%p26, %r130, %r20, 7199, -1;
	mad.lo.s32 	%r173, %r172, %r167, %r171;
	shfl.sync.idx.b32	%r174|%p27, %r130, %r21, 7199, -1;
	mad.lo.s32 	%r175, %r174, %r168, %r173;
	shfl.sync.idx.b32	%r176|%p28, %r130, %r23, 7199, -1;
	mad.lo.s32 	%r177, %r176, %r169, %r175;
	shfl.sync.idx.b32	%r178|%p29, %r139, %r11, 7199, -1;
	mul.lo.s32 	%r179, %r178, %r166;
	shfl.sync.idx.b32	%r180|%p30, %r139, %r20, 7199, -1;
	mad.lo.s32 	%r181, %r180, %r167, %r179;
	shfl.sync.idx.b32	%r182|%p31, %r139, %r21, 7199, -1;
	mad.lo.s32 	%r183, %r182, %r168, %r181;
	shfl.sync.idx.b32	%r184|%p32, %r139, %r23, 7199, -1;
	mad.lo.s32 	%r185, %r184, %r169, %r183;
	shfl.sync.idx.b32	%r186|%p33, %r148, %r11, 7199, -1;
	mul.lo.s32 	%r187, %r186, %r166;
	shfl.sync.idx.b32	%r188|%p34, %r148, %r20, 7199, -1;
	mad.lo.s32 	%r189, %r188, %r167, %r187;
	shfl.sync.idx.b32	%r190|%p35, %r148, %r21, 7199, -1;
	mad.lo.s32 	%r191, %r190, %r168, %r189;
	shfl.sync.idx.b32	%r192|%p36, %r148, %r23, 7199, -1;
	mad.lo.s32 	%r193, %r192, %r169, %r191;
	shfl.sync.idx.b32	%r194|%p37, %r157, %r11, 7199, -1;
	mul.lo.s32 	%r195, %r194, %r166;
	shfl.sync.idx.b32	%r196|%p38, %r157, %r20, 7199, -1;
	mad.lo.s32 	%r197, %r196, %r167, %r195;
	shfl.sync.idx.b32	%r198|%p39, %r157, %r21, 7199, -1;
	mad.lo.s32 	%r199, %r198, %r168, %r197;
	shfl.sync.idx.b32	%r200|%p40, %r157, %r23, 7199, -1;
	mad.lo.s32 	%r201, %r200, %r169, %r199;
	bar.sync 	0;
	mad.lo.s32 	%r202, %r209, %r53, %r13;
	mul.wide.s32 	%rd23, %r202, 4;
	add.s64 	%rd24, %rd3, %rd23;
	st.global.u32 	[%rd24], %r138;
	shl.b32 	%r203, %r12, 8;
	add.s32 	%r204, %r202, %r203;
	mul.wide.s32 	%rd25, %r204, 4;
	add.s64 	%rd26, %rd3, %rd25;
	st.global.u32 	[%rd26], %r147;
	shl.b32 	%r205, %r12, 9;
	add.s32 	%r206, %r205, %r202;
	mul.wide.s32 	%rd27, %r206, 4;
	add.s64 	%rd28, %rd3, %rd27;
	st.global.u32 	[%rd28], %r156;
	add.s32 	%r207, %r206, %r203;
	mul.wide.s32 	%rd29, %r207, 4;
	add.s64 	%rd30, %rd3, %rd29;
	st.global.u32 	[%rd30], %r165;
	st.global.u32 	[%rd24+512], %r177;
	st.global.u32 	[%rd26+512], %r185;
	st.global.u32 	[%rd28+512], %r193;
	st.global.u32 	[%rd30+512], %r201;
	add.s32 	%r209, %r209, %r6;
	setp.lt.u32 	%p41, %r209, %r7;
	@%p41 bra 	$L__BB425_5;
$L__BB425_13:
	ret;

}
	// .globl	_Z9cuda_gemmIiLi128ELi2ELi1ELi1024ELi4ELi4ELi64ELi1ELi0EEviiiPT_S1_S1_iii
.visible .entry _Z9cuda_gemmIiLi128ELi2ELi1ELi1024ELi4ELi4ELi64ELi1ELi0EEviiiPT_S1_S1_iii(
	.param .u32 _Z9cuda_gemmIiLi128ELi2ELi1ELi1024ELi4ELi4ELi64ELi1ELi0EEviiiPT_S1_S1_iii_param_0,
	.param .u32 _Z9cuda_gemmIiLi128ELi2ELi1ELi1024ELi4ELi4ELi64ELi1ELi0EEviiiPT_S1_S1_iii_param_1,
	.param .u32 _Z9cuda_gemmIiLi128ELi2ELi1ELi1024ELi4ELi4ELi64ELi1ELi0EEviiiPT_S1_S1_iii_param_2,
	.param .u64 .ptr .align 1 _Z9cuda_gemmIiLi128ELi2ELi1ELi1024ELi4ELi4ELi64ELi1ELi0EEviiiPT_S1_S1_iii_param_3,
	.param .u64 .ptr .align 1 _Z9cuda_gemmIiLi128ELi2ELi1ELi1024ELi4ELi4ELi64ELi1ELi0EEviiiPT_S1_S1_iii_param_4,
	.param .u64 .ptr .align 1 _Z9cuda_gemmIiLi128ELi2ELi1ELi1024ELi4ELi4ELi64ELi1ELi0EEviiiPT_S1_S1_iii_param_5,
	.param .u32 _Z9cuda_gemmIiLi128ELi2ELi1ELi1024ELi4ELi4ELi64ELi1ELi0EEviiiPT_S1_S1_iii_param_6,
	.param .u32 _Z9cuda_gemmIiLi128ELi2ELi1ELi1024ELi4ELi4ELi64ELi1ELi0EEviiiPT_S1_S1_iii_param_7,
	.param .u32 _Z9cuda_gemmIiLi128ELi2ELi1ELi1024ELi4ELi4ELi64ELi1ELi0EEviiiPT_S1_S1_iii_param_8
)
.maxntid 128
{
	.local .align 16 .b8 	__local_depot426[32];
	.reg .b64 	%SP;
	.reg .b64 	%SPL;
	.reg .pred 	%p<35>;
	.reg .b16 	%rs<8>;
	.reg .b32 	%r<320>;
	.reg .b64 	%rd<43>;
	// demoted variable
	.shared .align 128 .b8 _ZZ9cuda_gemmIiLi128ELi2ELi1ELi1024ELi4ELi4ELi64ELi1ELi0EEviiiPT_S1_S1_iiiE11kron_fac_sh[80];
	// demoted variable
	.shared .align 128 .b8 _ZZ9cuda_gemmIiLi128ELi2ELi1ELi1024ELi4ELi4ELi64ELi1ELi0EEviiiPT_S1_S1_iiiE3Ash[4096];
	mov.u64 	%SPL, __local_depot426;
	ld.param.u64 	%rd7, [_Z9cuda_gemmIiLi128ELi2ELi1ELi1024ELi4ELi4ELi64ELi1ELi0EEviiiPT_S1_S1_iii_param_3];
	ld.param.u64 	%rd5, [_Z9cuda_gemmIiLi128ELi2ELi1ELi1024ELi4ELi4ELi64ELi1ELi0EEviiiPT_S1_S1_iii_param_4];
	ld.param.u64 	%rd6, [_Z9cuda_gemmIiLi128ELi2ELi1ELi1024ELi4ELi4ELi64ELi1ELi0EEviiiPT_S1_S1_iii_param_5];
	ld.param.u32 	%r124, [_Z9cuda_gemmIiLi128ELi2ELi1ELi1024ELi4ELi4ELi64ELi1ELi0EEviiiPT_S1_S1_iii_param_6];
	ld.param.u32 	%r125, [_Z9cuda_gemmIiLi128ELi2ELi1ELi1024ELi4ELi4ELi64ELi1ELi0EEviiiPT_S1_S1_iii_param_7];
	cvta.to.global.u64 	%rd1, %rd7;
	add.u64 	%rd2, %SPL, 0;
	mov.u32 	%r1, %tid.x;
	mul.lo.s32 	%r2, %r125, %r124;
	setp.ge.u32 	%p1, %r1, %r2;
	@%p1 bra 	$L__BB426_3;
	mov.u32 	%r3, %ntid.x;
	cvta.to.global.u64 	%rd3, %rd5;
	mov.u32 	%r128, _ZZ9cuda_gemmIiLi128ELi2ELi1ELi1024ELi4ELi4ELi64ELi1ELi0EEviiiPT_S1_S1_iiiE11kron_fac_sh;
	mov.u32 	%r277, %r1;
$L__BB426_2:
	mul.wide.u32 	%rd9, %r277, 4;
	add.s64 	%rd10, %rd3, %rd9;
	ld.global.u32 	%r126, [%rd10];
	rem.u32 	%r127, %r277, %r124;
	mad.lo.s32 	%r129, %r127, 20, %r128;
	div.u32 	%r130, %r277, %r125;
	shl.b32 	%r131, %r130, 2;
	add.s32 	%r132, %r129, %r131;
	st.shared.u32 	[%r132], %r126;
	add.s32 	%r277, %r277, %r3;
	setp.lt.u32 	%p2, %r277, %r2;
	@%p2 bra 	$L__BB426_2;
$L__BB426_3:
	div.s32 	%r6, 1024, %r125;
	min.s32 	%r7, %r6, 128;
	cvt.u16.u32 	%rs2, %r7;
	div.s16 	%rs3, 128, %rs2;
	cvt.s32.s16 	%r8, %rs3;
	div.s16 	%rs4, 4, %rs3;
	cvt.s32.s16 	%r9, %rs4;
	div.u32 	%r11, %r1, %r7;
	mul.lo.s32 	%r133, %r11, %r7;
	sub.s32 	%r10, %r1, %r133;
	mov.u32 	%r282, %ctaid.y;
	mov.u32 	%r13, %nctaid.y;
	shl.b32 	%r14, %r13, 1;
	setp.ge.u32 	%p3, %r282, %r14;
	@%p3 bra 	$L__BB426_43;
	cvta.to.global.u64 	%rd4, %rd6;
	shl.b32 	%r15, %r1, 2;
	mov.u32 	%r135, %ntid.x;
	shl.b32 	%r16, %r135, 2;
	and.b32  	%r17, %r10, 3;
	min.s32 	%r18, %r124, 4;
	and.b32  	%r19, %r1, 3;
	mul.lo.s32 	%r136, %r7, %r6;
	mul.lo.s32 	%r20, %r136, %r8;
	add.s32 	%r21, %r15, %r16;
	cvt.u16.u32 	%rs5, %r21;
	sub.s16 	%rs6, 1023, %rs5;
	cvt.u16.u32 	%rs7, %r16;
	div.u16 	%rs1, %rs6, %rs7;
	cvt.u32.u16 	%r137, %rs1;
	and.b32  	%r22, %r137, 3;
	shl.b32 	%r138, %r1, 4;
	mov.u32 	%r139, _ZZ9cuda_gemmIiLi128ELi2ELi1ELi1024ELi4ELi4ELi64ELi1ELi0EEviiiPT_S1_S1_iiiE3Ash;
	add.s32 	%r23, %r139, %r138;
	shl.b32 	%r35, %r135, 4;
	add.s32 	%r24, %r23, %r35;
	add.s32 	%r25, %r21, %r16;
	add.s32 	%r140, %r10, 1;
	and.b32  	%r26, %r140, 3;
	xor.b32  	%r27, %r17, 2;
	add.s32 	%r141, %r10, -1;
	and.b32  	%r28, %r141, 3;
	setp.lt.s32 	%p4, %r17, %r125;
	selp.b32 	%r142, 0, %r125, %p4;
	sub.s32 	%r29, %r17, %r142;
	add.s32 	%r143, %r17, 1;
	setp.lt.s32 	%p5, %r143, %r125;
	selp.b32 	%r144, 0, %r125, %p5;
	sub.s32 	%r30, %r143, %r144;
	add.s32 	%r145, %r17, 2;
	setp.lt.s32 	%p6, %r145, %r125;
	selp.b32 	%r146, 0, %r125, %p6;
	sub.s32 	%r31, %r145, %r146;
	add.s32 	%r147, %r17, 3;
	setp.lt.s32 	%p7, %r147, %r125;
	selp.b32 	%r148, 0, %r125, %p7;
	sub.s32 	%r32, %r147, %r148;
	add.s32 	%r149, %r9, 1;
	setp.lt.u32 	%p8, %r149, 3;
	shl.b32 	%r150, %r9, 7;
	selp.b32 	%r33, %r150, 0, %p8;
	mul.lo.s32 	%r34, %r135, 12;
	shl.b32 	%r36, %r135, 3;
	mul.lo.s32 	%r37, %r135, 48;
	shl.b32 	%r38, %r135, 6;
	shl.b32 	%r39, %r135, 5;
	shl.b32 	%r214, %r19, 2;
	div.s32 	%r236, %r20, %r7;
$L__BB426_5:
	setp.eq.s32 	%p9, %r22, 2;
	mov.b32 	%r151, 0;
	st.local.v4.u32 	[%rd2], {%r151, %r151, %r151, %r151};
	st.local.v4.u32 	[%rd2+16], {%r151, %r151, %r151, %r151};
	shl.b32 	%r45, %r282, 10;
	mov.u32 	%r283, %r15;
	@%p9 bra 	$L__BB426_9;
	setp.eq.s32 	%p10, %r22, 3;
	add.s32 	%r152, %r45, %r15;
	mul.wide.s32 	%rd11, %r152, 4;
	add.s64 	%rd12, %rd1, %rd11;
	ld.global.v4.u32 	{%r153, %r154, %r155, %r156}, [%rd12];
	st.shared.v4.u32 	[%r23], {%r153, %r154, %r155, %r156};
	mov.u32 	%r283, %r21;
	@%p10 bra 	$L__BB426_9;
	setp.eq.s32 	%p11, %r22, 0;
	add.s32 	%r157, %r45, %r21;
	mul.wide.s32 	%rd13, %r157, 4;
	add.s64 	%rd14, %rd1, %rd13;
	ld.global.v4.u32 	{%r158, %r159, %r160, %r161}, [%rd14];
	st.shared.v4.u32 	[%r24], {%r158, %r159, %r160, %r161};
	mov.u32 	%r283, %r25;
	@%p11 bra 	$L__BB426_9;
	add.s32 	%r283, %r25, %r16;
	add.s32 	%r162, %r45, %r25;
	mul.wide.s32 	%rd15, %r162, 4;
	add.s64 	%rd16, %rd1, %rd15;
	ld.global.v4.u32 	{%r163, %r164, %r165, %r166}, [%rd16];
	shl.b32 	%r167, %r16, 2;
	add.s32 	%r168, %r24, %r167;
	st.shared.v4.u32 	[%r168], {%r163, %r164, %r165, %r166};
$L__BB426_9:
	setp.lt.u16 	%p12, %rs1, 2;
	@%p12 bra 	$L__BB426_12;
	add.s32 	%r284, %r283, %r45;
	add.s32 	%r288, %r284, %r34;
	add.s32 	%r287, %r284, %r36;
	add.s32 	%r286, %r284, %r16;
	shl.b32 	%r169, %r283, 2;
	mov.u32 	%r170, _ZZ9cuda_gemmIiLi128ELi2ELi1ELi1024ELi4ELi4ELi64ELi1ELi0EEviiiPT_S1_S1_iiiE3Ash;
	add.s32 	%r285, %r170, %r169;
$L__BB426_11:
	mul.wide.s32 	%rd17, %r288, 4;
	add.s64 	%rd18, %rd1, %rd17;
	mul.wide.s32 	%rd19, %r287, 4;
	add.s64 	%rd20, %rd1, %rd19;
	mul.wide.s32 	%rd21, %r286, 4;
	add.s64 	%rd22, %rd1, %rd21;
	mul.wide.s32 	%rd23, %r284, 4;
	add.s64 	%rd24, %rd1, %rd23;
	ld.global.v4.u32 	{%r171, %r172, %r173, %r174}, [%rd24];
	st.shared.v4.u32 	[%r285], {%r171, %r172, %r173, %r174};
	add.s32 	%r175, %r283, %r16;
	ld.global.v4.u32 	{%r176, %r177, %r178, %r179}, [%rd22];
	add.s32 	%r180, %r285, %r35;
	st.shared.v4.u32 	[%r180], {%r176, %r177, %r178, %r179};
	add.s32 	%r181, %r175, %r16;
	ld.global.v4.u32 	{%r182, %r183, %r184, %r185}, [%rd20];
	add.s32 	%r186, %r285, %r39;
	st.shared.v4.u32 	[%r186], {%r182, %r183, %r184, %r185};
	add.s32 	%r187, %r181, %r16;
	ld.global.v4.u32 	{%r188, %r189, %r190, %r191}, [%rd18];
	add.s32 	%r192, %r285, %r37;
	st.shared.v4.u32 	[%r192], {%r188, %r189, %r190, %r191};
	add.s32 	%r283, %r187, %r16;
	add.s32 	%r288, %r288, %r35;
	add.s32 	%r287, %r287, %r35;
	add.s32 	%r286, %r286, %r35;
	add.s32 	%r285, %r285, %r38;
	add.s32 	%r284, %r284, %r35;
	setp.lt.u32 	%p13, %r283, 1024;
	@%p13 bra 	$L__BB426_11;
$L__BB426_12:
	setp.lt.s32 	%p14, %r6, 1;
	bar.sync 	0;
	mov.b32 	%r290, 0;
	mov.u32 	%r291, %r290;
	mov.u32 	%r292, %r290;
	mov.u32 	%r293, %r290;
	mov.u32 	%r294, %r290;
	mov.u32 	%r295, %r290;
	mov.u32 	%r296, %r290;
	mov.u32 	%r297, %r290;
	@%p14 bra 	$L__BB426_42;
	mov.b32 	%r306, 0;
	mov.u32 	%r307, %r306;
$L__BB426_14:
	setp.gt.s32 	%p15, %r125, 0;
	add.s32 	%r195, %r307, %r10;
	mul.lo.s32 	%r84, %r195, %r125;
	@%p15 bra 	$L__BB426_15;
	bra.uni 	$L__BB426_16;
$L__BB426_15:
	add.s32 	%r196, %r17, %r84;
	shl.b32 	%r197, %r196, 2;
	mov.u32 	%r198, _ZZ9cuda_gemmIiLi128ELi2ELi1ELi1024ELi4ELi4ELi64ELi1ELi0EEviiiPT_S1_S1_iiiE3Ash;
	add.s32 	%r199, %r198, %r197;
	ld.shared.u32 	%r308, [%r199];
$L__BB426_16:
	setp.lt.s32 	%p16, %r125, 2;
	@%p16 bra 	$L__BB426_18;
	add.s32 	%r200, %r26, %r84;
	shl.b32 	%r201, %r200, 2;
	mov.u32 	%r202, _ZZ9cuda_gemmIiLi128ELi2ELi1ELi1024ELi4ELi4ELi64ELi1ELi0EEviiiPT_S1_S1_iiiE3Ash;
	add.s32 	%r203, %r202, %r201;
	ld.shared.u32 	%r304, [%r203];
$L__BB426_18:
	setp.lt.s32 	%p17, %r125, 3;
	@%p17 bra 	$L__BB426_20;
	add.s32 	%r204, %r27, %r84;
	shl.b32 	%r205, %r204, 2;
	mov.u32 	%r206, _ZZ9cuda_gemmIiLi128ELi2ELi1ELi1024ELi4ELi4ELi64ELi1ELi0EEviiiPT_S1_S1_iiiE3Ash;
	add.s32 	%r207, %r206, %r205;
	ld.shared.u32 	%r303, [%r207];
$L__BB426_20:
	setp.lt.s32 	%p18, %r125, 4;
	@%p18 bra 	$L__BB426_22;
	add.s32 	%r208, %r28, %r84;
	shl.b32 	%r209, %r208, 2;
	mov.u32 	%r210, _ZZ9cuda_gemmIiLi128ELi2ELi1ELi1024ELi4ELi4ELi64ELi1ELi0EEviiiPT_S1_S1_iiiE3Ash;
	add.s32 	%r211, %r210, %r209;
	ld.shared.u32 	%r302, [%r211];
$L__BB426_22:
	setp.lt.s32 	%p19, %r11, %r18;
	@%p19 bra 	$L__BB426_23;
	bra.uni 	$L__BB426_40;
$L__BB426_23:
	mul.lo.s32 	%r85, %r306, %r9;
	mov.b32 	%r312, 0;
	mov.u32 	%r313, %r11;
$L__BB426_24:
	setp.gt.u32 	%p20, %r125, 64;
	mov.u32 	%r213, _ZZ9cuda_gemmIiLi128ELi2ELi1ELi1024ELi4ELi4ELi64ELi1ELi0EEviiiPT_S1_S1_iiiE11kron_fac_sh;
	mad.lo.s32 	%r96, %r313, 20, %r213;
	add.s32 	%r215, %r96, %r214;
	ld.shared.u32 	%r97, [%r215];
	@%p20 bra 	$L__BB426_31;
	setp.lt.s32 	%p25, %r125, 2;
	shfl.sync.idx.b32	%r229|%p26, %r97, %r29, 7199, -1;
	mul.lo.s32 	%r319, %r229, %r308;
	@%p25 bra 	$L__BB426_27;
	shfl.sync.idx.b32	%r230|%p27, %r97, %r30, 7199, -1;
	mad.lo.s32 	%r319, %r230, %r304, %r319;
$L__BB426_27:
	setp.lt.s32 	%p28, %r125, 3;
	@%p28 bra 	$L__BB426_29;
	shfl.sync.idx.b32	%r231|%p29, %r97, %r31, 7199, -1;
	mad.lo.s32 	%r319, %r231, %r303, %r319;
$L__BB426_29:
	setp.lt.s32 	%p30, %r125, 4;
	@%p30 bra 	$L__BB426_39;
	shfl.sync.idx.b32	%r232|%p31, %r97, %r32, 7199, -1;
	mad.lo.s32 	%r319, %r232, %r302, %r319;
	bra.uni 	$L__BB426_39;
$L__BB426_31:
	setp.lt.s32 	%p21, %r125, 1;
	mov.b32 	%r319, 0;
	@%p21 bra 	$L__BB426_33;
	shl.b32 	%r217, %r17, 2;
	add.s32 	%r218, %r96, %r217;
	ld.shared.u32 	%r219, [%r218];
	mul.lo.s32 	%r319, %r219, %r308;
$L__BB426_33:
	setp.lt.s32 	%p22, %r125, 2;
	@%p22 bra 	$L__BB426_35;
	shl.b32 	%r220, %r26, 2;
	add.s32 	%r221, %r96, %r220;
	ld.shared.u32 	%r222, [%r221];
	mad.lo.s32 	%r319, %r222, %r304, %r319;
$L__BB426_35:
	setp.lt.s32 	%p23, %r125, 3;
	@%p23 bra 	$L__BB426_37;
	shl.b32 	%r223, %r27, 2;
	add.s32 	%r224, %r96, %r223;
	ld.shared.u32 	%r225, [%r224];
	mad.lo.s32 	%r319, %r225, %r303, %r319;
$L__BB426_37:
	setp.lt.s32 	%p24, %r125, 4;
	@%p24 bra 	$L__BB426_39;
	shl.b32 	%r226, %r28, 2;
	add.s32 	%r227, %r96, %r226;
	ld.shared.u32 	%r228, [%r227];
	mad.lo.s32 	%r319, %r228, %r302, %r319;
$L__BB426_39:
	add.s32 	%r233, %r312, %r85;
	mul.wide.s32 	%rd25, %r233, 4;
	add.s64 	%rd26, %rd2, %rd25;
	ld.local.u32 	%r234, [%rd26];
	add.s32 	%r235, %r234, %r319;
	st.local.u32 	[%rd26], %r235;
	add.s32 	%r313, %r313, %r8;
	add.s32 	%r312, %r312, 1;
	setp.lt.s32 	%p32, %r313, %r18;
	@%p32 bra 	$L__BB426_24;
$L__BB426_40:
	add.s32 	%r307, %r307, %r7;
	add.s32 	%r306, %r306, 1;
	setp.lt.s32 	%p33, %r307, %r6;
	@%p33 bra 	$L__BB426_14;
	ld.local.v4.u32 	{%r297, %r296, %r295, %r294}, [%rd2];
	ld.local.v4.u32 	{%r293, %r292, %r291, %r290}, [%rd2+16];
$L__BB426_42:
	bar.sync 	0;
	add.s32 	%r237, %r45, %r1;
	mul.wide.s32 	%rd27, %r237, 4;
	add.s64 	%rd28, %rd4, %rd27;
	st.global.u32 	[%rd28], %r297;
	rem.s32 	%r238, 1, %r9;
	add.s32 	%r239, %r237, %r33;
	mad.lo.s32 	%r240, %r236, %r238, %r239;
	mul.wide.s32 	%rd29, %r240, 4;
	add.s64 	%rd30, %rd4, %rd29;
	st.global.u32 	[%rd30], %r296;
	div.s32 	%r241, 2, %r9;
	shl.b32 	%r242, %r241, 7;
	mul.lo.s32 	%r243, %r241, %r9;
	sub.s32 	%r244, 2, %r243;
	add.s32 	%r245, %r237, %r242;
	mad.lo.s32 	%r246, %r236, %r244, %r245;
	mul.wide.s32 	%rd31, %r246, 4;
	add.s64 	%rd32, %rd4, %rd31;
	st.global.u32 	[%rd32], %r295;
	div.s32 	%r247, 3, %r9;
	shl.b32 	%r248, %r247, 7;
	mul.lo.s32 	%r249, %r247, %r9;
	sub.s32 	%r250, 3, %r249;
	add.s32 	%r251, %r237, %r248;
	mad.lo.s32 	%r252, %r236, %r250, %r251;
	mul.wide.s32 	%rd33, %r252, 4;
	add.s64 	%rd34, %rd4, %rd33;
	st.global.u32 	[%rd34], %r294;
	div.s32 	%r253, 4, %r9;
	shl.b32 	%r254, %r253, 7;
	mul.lo.s32 	%r255, %r253, %r9;
	sub.s32 	%r256, 4, %r255;
	add.s32 	%r257, %r237, %r254;
	mad.lo.s32 	%r258, %r236, %r256, %r257;
	mul.wide.s32 	%rd35, %r258, 4;
	add.s64 	%rd36, %rd4, %rd35;
	st.global.u32 	[%rd36], %r293;
	div.s32 	%r259, 5, %r9;
	shl.b32 	%r260, %r259, 7;
	mul.lo.s32 	%r261, %r259, %r9;
	sub.s32 	%r262, 5, %r261;
	add.s32 	%r263, %r237, %r260;
	mad.lo.s32 	%r264, %r236, %r262, %r263;
	mul.wide.s32 	%rd37, %r264, 4;
	add.s64 	%rd38, %rd4, %rd37;
	st.global.u32 	[%rd38], %r292;
	div.s32 	%r265, 6, %r9;
	shl.b32 	%r266, %r265, 7;
	mul.lo.s32 	%r267, %r265, %r9;
	sub.s32 	%r268, 6, %r267;
	add.s32 	%r269, %r237, %r266;
	mad.lo.s32 	%r270, %r236, %r268, %r269;
	mul.wide.s32 	%rd39, %r270, 4;
	add.s64 	%rd40, %rd4, %rd39;
	st.global.u32 	[%rd40], %r291;
	div.s32 	%r271, 7, %r9;
	shl.b32 	%r272, %r271, 7;
	mul.lo.s32 	%r273, %r271, %r9;
	sub.s32 	%r274, 7, %r273;
	add.s32 	%r275, %r237, %r272;
	mad.lo.s32 	%r276, %r236, %r274, %r275;
	mul.wide.s32 	%rd41, %r276, 4;
	add.s64 	%rd42, %rd4, %rd41;
	st.global.u32 	[%rd42], %r290;
	add.s32 	%r282, %r282, %r13;
	setp.lt.u32 	%p34, %r282, %r14;
	@%p34 bra 	$L__BB426_5;
$L__BB426_43:
	ret;

}
	// .globl	_Z9cuda_gemmIiLi128ELi2ELi1ELi1024ELi4ELi4ELi64ELi1ELi1EEviiiPT_S1_S1_iii
.visible .entry _Z9cuda_gemmIiLi128ELi2ELi1ELi1024ELi4ELi4ELi64ELi1ELi1EEviiiPT_S1_S1_iii(
	.param .u32 _Z9cuda_gemmIiLi128ELi2ELi1ELi1024ELi4ELi4ELi64ELi1ELi1EEviiiPT_S1_S1_iii_param_0,
	.param .u32 _Z9cuda_gemmIiLi128ELi2ELi1ELi1024ELi4ELi4ELi64ELi1ELi1EEviiiPT_S1_S1_iii_param_1,
	.param .u32 _Z9cuda_gemmIiLi128ELi2ELi1ELi1024ELi4ELi4ELi64ELi1ELi1EEviiiPT_S1_S1_iii_param_2,
	.param .u64 .ptr .align 1 _Z9cuda_gemmIiLi128ELi2ELi1ELi1024ELi4ELi4ELi64ELi1ELi1EEviiiPT_S1_S1_iii_param_3,
	.param .u64 .ptr .align 1 _Z9cuda_gemmIiLi128ELi2ELi1ELi1024ELi4ELi4ELi64ELi1ELi1EEviiiPT_S1_S1_iii_param_4,
	.param .u64 .ptr .align 1 _Z9cuda_gemmIiLi128ELi2ELi1ELi1024ELi4ELi4ELi64ELi1ELi1EEviiiPT_S1_S1_iii_param_5,
	.param .u32 _Z9cuda_gemmIiLi128ELi2ELi1ELi1024ELi4ELi4ELi64ELi1ELi1EEviiiPT_S1_S1_iii_param_6,
	.param .u32 _Z9cuda_gemmIiLi128ELi2ELi1ELi1024ELi4ELi4ELi64ELi1ELi1EEviiiPT_S1_S1_iii_param_7,
	.param .u32 _Z9cuda_gemmIiLi128ELi2ELi1ELi1024ELi4ELi4ELi64ELi1ELi1EEviiiPT_S1_S1_iii_param_8
)
.maxntid 128
{
	.reg .pred 	%p<42>;
	.reg .b16 	%rs<5>;
	.reg .b32 	%r<198>;
	.reg .b64 	%rd<25>;
	// demoted variable
	.shared .align 128 .b8 _ZZ9cuda_gemmIiLi128ELi2ELi1ELi1024ELi4ELi4ELi64ELi1ELi1EEviiiPT_S1_S1_iiiE11kron_fac_sh[80];
	// demoted variable
	.shared .align 128 .b8 _ZZ9cuda_gemmIiLi128ELi2ELi1ELi1024ELi4ELi4ELi64ELi1ELi1EEviiiPT_S1_S1_iiiE3Ash[4096];
	ld.param.u64 	%rd6, [_Z9cuda_gemmIiLi128ELi2ELi1ELi1024ELi4ELi4ELi64ELi1ELi1EEviiiPT_S1_S1_iii_param_3];
	ld.param.u64 	%rd4, [_Z9cuda_gemmIiLi128ELi2ELi1ELi1024ELi4ELi4ELi64ELi1ELi1EEviiiPT_S1_S1_iii_param_4];
	ld.param.u64 	%rd5, [_Z9cuda_gemmIiLi128ELi2ELi1ELi1024ELi4ELi4ELi64ELi1ELi1EEviiiPT_S1_S1_iii_param_5];
	cvta.to.global.u64 	%rd1, %rd6;
	mov.u32 	%r1, %tid.x;
	setp.gt.u32 	%p1, %r1, 15;
	@%p1 bra 	$L__BB427_3;
	mov.u32 	%r2, %ntid.x;
	cvta.to.global.u64 	%rd2, %rd4;
	mov.u32 	%r54, _ZZ9cuda_gemmIiLi128ELi2ELi1ELi1024ELi4ELi4ELi64ELi1ELi1EEviiiPT_S1_S1_iiiE11kron_fac_sh;
	mov.u32 	%r189, %r1;
$L__BB427_2:
	mul.wide.u32 	%rd7, %r189, 4;
	add.s64 	%rd8, %rd2, %rd7;
	ld.global.u32 	%r52, [%rd8];
	and.b32  	%r53, %r189, 3;
	mad.lo.s32 	%r55, %r53, 20, %r54;
	and.b32  	%r56, %r189, -4;
	add.s32 	%r57, %r55, %r56;
	st.shared.u32 	[%r57], %r52;
	add.s32 	%r189, %r189, %r2;
	setp.lt.u32 	%p2, %r189, 16;
	@%p2 bra 	$L__BB427_2;
$L__BB427_3:
	mov.u32 	%r190, %ctaid.y;
	mov.u32 	%r6, %nctaid.y;
	shl.b32 	%r7, %r6, 1;
	setp.ge.u32 	%p3, %r190, %r7;
	@%p3 bra 	$L__BB427_13;
	shl.b32 	%r8, %r1, 2;
	mov.u32 	%r58, %ntid.x;
	shl.b32 	%r9, %r58, 2;
	and.b32  	%r10, %r1, 3;
	and.b32  	%r59, %r8, 12;
	mov.u32 	%r60, _ZZ9cuda_gemmIiLi128ELi2ELi1ELi1024ELi4ELi4ELi64ELi1ELi1EEviiiPT_S1_S1_iiiE11kron_fac_sh;
	add.s32 	%r11, %r60, %r59;
	add.s32 	%r12, %r8, %r9;
	cvt.u16.u32 	%rs2, %r12;
	sub.s16 	%rs3, 1023, %rs2;
	cvt.u16.u32 	%rs4, %r9;
	div.u16 	%rs1, %rs3, %rs4;
	cvt.u32.u16 	%r61, %rs1;
	and.b32  	%r13, %r61, 3;
	shl.b32 	%r62, %r1, 4;
	mov.u32 	%r63, _ZZ9cuda_gemmIiLi128ELi2ELi1ELi1024ELi4ELi4ELi64ELi1ELi1EEviiiPT_S1_S1_iiiE3Ash;
	add.s32 	%r14, %r63, %r62;
	shl.b32 	%r25, %r58, 4;
	add.s32 	%r15, %r14, %r25;
	add.s32 	%r16, %r12, %r9;
	add.s32 	%r17, %r14, %r59;
	add.s32 	%r64, %r1, 1;
	and.b32  	%r18, %r64, 3;
	shl.b32 	%r65, %r64, 2;
	and.b32  	%r66, %r65, 12;
	add.s32 	%r19, %r14, %r66;
	xor.b32  	%r20, %r10, 2;
	xor.b32  	%r67, %r59, 8;
	add.s32 	%r21, %r14, %r67;
	add.s32 	%r68, %r1, -1;
	and.b32  	%r22, %r68, 3;
	shl.b32 	%r69, %r68, 2;
	and.b32  	%r70, %r69, 12;
	add.s32 	%r23, %r14, %r70;
	mul.lo.s32 	%r24, %r58, 12;
	shl.b32 	%r26, %r58, 3;
	mul.lo.s32 	%r27, %r58, 48;
	shl.b32 	%r28, %r58, 6;
	shl.b32 	%r29, %r58, 5;
	cvta.to.global.u64 	%rd3, %rd5;
$L__BB427_5:
	setp.eq.s32 	%p4, %r13, 2;
	shl.b32 	%r31, %r190, 10;
	mov.u32 	%r191, %r8;
	@%p4 bra 	$L__BB427_9;
	setp.eq.s32 	%p5, %r13, 3;
	add.s32 	%r71, %r31, %r8;
	mul.wide.s32 	%rd9, %r71, 4;
	add.s64 	%rd10, %rd1, %rd9;
	ld.global.v4.u32 	{%r72, %r73, %r74, %r75}, [%rd10];
	st.shared.v4.u32 	[%r14], {%r72, %r73, %r74, %r75};
	mov.u32 	%r191, %r12;
	@%p5 bra 	$L__BB427_9;
	setp.eq.s32 	%p6, %r13, 0;
	add.s32 	%r76, %r31, %r12;
	mul.wide.s32 	%rd11, %r76, 4;
	add.s64 	%rd12, %rd1, %rd11;
	ld.global.v4.u32 	{%r77, %r78, %r79, %r80}, [%rd12];
	st.shared.v4.u32 	[%r15], {%r77, %r78, %r79, %r80};
	mov.u32 	%r191, %r16;
	@%p6 bra 	$L__BB427_9;
	add.s32 	%r191, %r16, %r9;
	add.s32 	%r81, %r31, %r16;
	mul.wide.s32 	%rd13, %r81, 4;
	add.s64 	%rd14, %rd1, %rd13;
	ld.global.v4.u32 	{%r82, %r83, %r84, %r85}, [%rd14];
	shl.b32 	%r86, %r9, 2;
	add.s32 	%r87, %r15, %r86;
	st.shared.v4.u32 	[%r87], {%r82, %r83, %r84, %r85};
$L__BB427_9:
	setp.lt.u16 	%p7, %rs1, 2;
	@%p7 bra 	$L__BB427_12;
	add.s32 	%r192, %r191, %r31;
	add.s32 	%r196, %r192, %r24;
	add.s32 	%r195, %r192, %r26;
	add.s32 	%r194, %r192, %r9;
	shl.b32 	%r88, %r191, 2;
	mov.u32 	%r89, _ZZ9cuda_gemmIiLi128ELi2ELi1ELi1024ELi4ELi4ELi64ELi1ELi1EEviiiPT_S1_S1_iiiE3Ash;
	add.s32 	%r193, %r89, %r88;
$L__BB427_11:
	mul.wide.s32 	%rd15, %r196, 4;
	add.s64 	%rd16, %rd1, %rd15;
	mul.wide.s32 	%rd17, %r195, 4;
	add.s64 	%rd18, %rd1, %rd17;
	mul.wide.s32 	%rd19, %r194, 4;
	add.s64 	%rd20, %rd1, %rd19;
	mul.wide.s32 	%rd21, %r192, 4;
	add.s64 	%rd22, %rd1, %rd21;
	ld.global.v4.u32 	{%r90, %r91, %r92, %r93}, [%rd22];
	st.shared.v4.u32 	[%r193], {%r90, %r91, %r92, %r93};
	add.s32 	%r94, %r191, %r9;
	ld.global.v4.u32 	{%r95, %r96, %r97, %r98}, [%rd20];
	add.s32 	%r99, %r193, %r25;
	st.shared.v4.u32 	[%r99], {%r95, %r96, %r97, %r98};
	add.s32 	%r100, %r94, %r9;
	ld.global.v4.u32 	{%r101, %r102, %r103, %r104}, [%rd18];
	add.s32 	%r105, %r193, %r29;
	st.shared.v4.u32 	[%r105], {%r101, %r102, %r103, %r104};
	add.s32 	%r106, %r100, %r9;
	ld.global.v4.u32 	{%r107, %r108, %r109, %r110}, [%rd16];
	add.s32 	%r111, %r193, %r27;
	st.shared.v4.u32 	[%r111], {%r107, %r108, %r109, %r110};
	add.s32 	%r191, %r106, %r9;
	add.s32 	%r196, %r196, %r25;
	add.s32 	%r195, %r195, %r25;
	add.s32 	%r194, %r194, %r25;
	add.s32 	%r193, %r193, %r28;
	add.s32 	%r192, %r192, %r25;
	setp.lt.u32 	%p8, %r191, 1024;
	@%p8 bra 	$L__BB427_11;
$L__BB427_12:
	bar.sync 	0;
	ld.shared.u32 	%r112, [%r17];
	ld.shared.u32 	%r113, [%r19];
	ld.shared.u32 	%r114, [%r21];
	ld.shared.u32 	%r115, [%r23];
	ld.shared.u32 	%r116, [%r11];
	shfl.sync.idx.b32	%r117|%p9, %r116, %r10, 7199, -1;
	mul.lo.s32 	%r118, %r117, %r112;
	shfl.sync.idx.b32	%r119|%p10, %r116, %r18, 7199, -1;
	mad.lo.s32 	%r120, %r119, %r113, %r118;
	shfl.sync.idx.b32	%r121|%p11, %r116, %r20, 7199, -1;
	mad.lo.s32 	%r122, %r121, %r114, %r120;
	shfl.sync.idx.b32	%r123|%p12, %r116, %r22, 7199, -1;
	mad.lo.s32 	%r124, %r123, %r115, %r122;
	ld.shared.u32 	%r125, [%r11+20];
	shfl.sync.idx.b32	%r126|%p13, %r125, %r10, 7199, -1;
	mul.lo.s32 	%r127, %r126, %r112;
	shfl.sync.idx.b32	%r128|%p14, %r125, %r18, 7199, -1;
	mad.lo.s32 	%r129, %r128, %r113, %r127;
	shfl.sync.idx.b32	%r130|%p15, %r125, %r20, 7199, -1;
	mad.lo.s32 	%r131, %r130, %r114, %r129;
	shfl.sync.idx.b32	%r132|%p16, %r125, %r22, 7199, -1;
	mad.lo.s32 	%r133, %r132, %r115, %r131;
	ld.shared.u32 	%r134, [%r11+40];
	shfl.sync.idx.b32	%r135|%p17, %r134, %r10, 7199, -1;
	mul.lo.s32 	%r136, %r135, %r112;
	shfl.sync.idx.b32	%r137|%p18, %r134, %r18, 7199, -1;
	mad.lo.s32 	%r138, %r137, %r113, %r136;
	shfl.sync.idx.b32	%r139|%p19, %r134, %r20, 7199, -1;
	mad.lo.s32 	%r140, %r139, %r114, %r138;
	shfl.sync.idx.b32	%r141|%p20, %r134, %r22, 7199, -1;
	mad.lo.s32 	%r142, %r141, %r115, %r140;
	ld.shared.u32 	%r143, [%r11+60];
	shfl.sync.idx.b32	%r144|%p21, %r143, %r10, 7199, -1;
	mul.lo.s32 	%r145, %r144, %r112;
	shfl.sync.idx.b32	%r146|%p22, %r143, %r18, 7199, -1;
	mad.lo.s32 	%r147, %r146, %r113, %r145;
	shfl.sync.idx.b32	%r148|%p23, %r143, %r20, 7199, -1;
	mad.lo.s32 	%r149, %r148, %r114, %r147;
	shfl.sync.idx.b32	%r150|%p24, %r143, %r22, 7199, -1;
	mad.lo.s32 	%r151, %r150, %r115, %r149;
	ld.shared.u32 	%r152, [%r17+2048];
	ld.shared.u32 	%r153, [%r19+2048];
	ld.shared.u32 	%r154, [%r21+2048];
	ld.shared.u32 	%r155, [%r23+2048];
	shfl.sync.idx.b32	%r156|%p25, %r116, %r10, 7199, -1;
	mul.lo.s32 	%r157, %r156, %r152;
	shfl.sync.idx.b32	%r158|%p26, %r116, %r18, 7199, -1;
	mad.lo.s32 	%r159, %r158, %r153, %r157;
	shfl.sync.idx.b32	%r160|%p27, %r116, %r20, 7199, -1;
	mad.lo.s32 	%r161, %r160, %r154, %r159;
	shfl.sync.idx.b32	%r162|%p28, %r116, %r22, 7199, -1;
	mad.lo.s32 	%r163, %r162, %r155, %r161;
	shfl.sync.idx.b32	%r164|%p29, %r125, %r10, 7199, -1;
	mul.lo.s32 	%r165, %r164, %r152;
	shfl.sync.idx.b32	%r166|%p30, %r125, %r18, 7199, -1;
	mad.lo.s32 	%r167, %r166, %r153, %r165;
	shfl.sync.idx.b32	%r168|%p31, %r125, %r20, 7199, -1;
	mad.lo.s32 	%r169, %r168, %r154, %r167;
	shfl.sync.idx.b32	%r170|%p32, %r125, %r22, 7199, -1;
	mad.lo.s32 	%r171, %r170, %r155, %r169;
	shfl.sync.idx.b32	%r172|%p33, %r134, %r10, 7199, -1;
	mul.lo.s32 	%r173, %r172, %r152;
	shfl.sync.idx.b32	%r174|%p34, %r134, %r18, 7199, -1;
	mad.lo.s32 	%r175, %r174, %r153, %r173;
	shfl.sync.idx.b32	%r176|%p35, %r134, %r20, 7199, -1;
	mad.lo.s32 	%r177, %r176, %r154, %r175;
	shfl.sync.idx.b32	%r178|%p36, %r134, %r22, 7199, -1;
	mad.lo.s32 	%r179, %r178, %r155, %r177;
	shfl.sync.idx.b32	%r180|%p37, %r143, %r10, 7199, -1;
	mul.lo.s32 	%r181, %r180, %r152;
	shfl.sync.idx.b32	%r182|%p38, %r143, %r18, 7199, -1;
	mad.lo.s32 	%r183, %r182, %r153, %r181;
	shfl.sync.idx.b32	%r184|%p39, %r143, %r20, 7199, -1;
	mad.lo.s32 	%r185, %r184, %r154, %r183;
	shfl.sync.idx.b32	%r186|%p40, %r143, %r22, 7199, -1;
	mad.lo.s32 	%r187, %r186, %r155, %r185;
	bar.sync 	0;
	add.s32 	%r188, %r31, %r1;
	mul.wide.s32 	%rd23, %r188, 4;
	add.s64 	%rd24, %rd3, %rd23;
	st.global.u32 	[%rd24], %r124;
	st.global.u32 	[%rd24+1024], %r133;
	st.global.u32 	[%rd24+2048], %r142;
	st.global.u32 	[%rd24+3072], %r151;
	st.global.u32 	[%rd24+512], %r163;
	st.global.u32 	[%rd24+1536], %r171;
	st.global.u32 	[%rd24+2560], %r179;
	st.global.u32 	[%rd24+3584], %r187;
	add.s32 	%r190, %r190, %r6;
	setp.lt.u32 	%p41, %r190, %r7;
	@%p41 bra 	$L__BB427_5;
$L__BB427_13:
	ret;

}
	// .globl	_Z9cuda_gemmIiLi128ELi2ELi1ELi1024ELi8ELi8ELi64ELi0ELi0EEviiiPT_S1_S1_iii
.visible .entry _Z9cuda_gemmIiLi128ELi2ELi1ELi1024ELi8ELi8ELi64ELi0ELi0EEviiiPT_S1_S1_iii(
	.param .u32 _Z9cuda_gemmIiLi128ELi2ELi1ELi1024ELi8ELi8ELi64ELi0ELi0EEviiiPT_S1_S1_iii_param_0,
	.param .u32 _Z9cuda_gemmIiLi128ELi2ELi1ELi1024ELi8ELi8ELi64ELi0ELi0EEviiiPT_S1_S1_iii_param_1,
	.param .u32 _Z9cuda_gemmIiLi128ELi2ELi1ELi1024ELi8ELi8ELi64ELi0ELi0EEviiiPT_S1_S1_iii_param_2,
	.param .u64 .ptr .align 1 _Z9cuda_gemmIiLi128ELi2ELi1ELi1024ELi8ELi8ELi64ELi0ELi0EEviiiPT_S1_S1_iii_param_3,
	.param .u64 .ptr .align 1 _Z9cuda_gemmIiLi128ELi2ELi1ELi1024ELi8ELi8ELi64ELi0ELi0EEviiiPT_S1_S1_iii_param_4,
	.param .u64 .ptr .align 1 _Z9cuda_gemmIiLi128ELi2ELi1ELi1024ELi8ELi8ELi64ELi0ELi0EEviiiPT_S1_S1_iii_param_5,
	.param .u32 _Z9cuda_gemmIiLi128ELi2ELi1ELi1024ELi8ELi8ELi64ELi0ELi0EEviiiPT_S1_S1_iii_param_6,
	.param .u32 _Z9cuda_gemmIiLi128ELi2ELi1ELi1024ELi8ELi8ELi64ELi0ELi0EEviiiPT_S1_S1_iii_param_7,
	.param .u32 _Z9cuda_gemmIiLi128ELi2ELi1ELi1024ELi8ELi8ELi64ELi0ELi0EEviiiPT_S1_S1_iii_param_8
)
.maxntid 128
{
	.local .align 16 .b8 	__local_depot428[32];
	.reg .b64 	%SP;
	.reg .b64 	%SPL;
	.reg .pred 	%p<56>;
	.reg .b16 	%rs<8>;
	.reg .b32 	%r<450>;
	.reg .b64 	%rd<43>;
	// demoted variable
	.shared .align 128 .b8 _ZZ9cuda_gemmIiLi128ELi2ELi1ELi1024ELi8ELi8ELi64ELi0ELi0EEviiiPT_S1_S1_iiiE11kron_fac_sh[288];
	// demoted variable
	.shared .align 128 .b8 _ZZ9cuda_gemmIiLi128ELi2ELi1ELi1024ELi8ELi8ELi64ELi0ELi0EEviiiPT_S1_S1_iiiE3Ash[4096];
	mov.u64 	%SPL, __local_depot428;
	ld.param.u32 	%r174, [_Z9cuda_gemmIiLi128ELi2ELi1ELi1024ELi8ELi8ELi64ELi0ELi0EEviiiPT_S1_S1_iii_param_1];
	ld.param.u32 	%r175, [_Z9cuda_gemmIiLi128ELi2ELi1ELi1024ELi8ELi8ELi64ELi0ELi0EEviiiPT_S1_S1_iii_param_2];
	ld.param.u64 	%rd7, [_Z9cuda_gemmIiLi128ELi2ELi1ELi1024ELi8ELi8ELi64ELi0ELi0EEviiiPT_S1_S1_iii_param_3];
	ld.param.u64 	%rd5, [_Z9cuda_gemmIiLi128ELi2ELi1ELi1024ELi8ELi8ELi64ELi0ELi0EEviiiPT_S1_S1_iii_param_4];
	ld.param.u64 	%rd6, [_Z9cuda_gemmIiLi128ELi2ELi1ELi1024ELi8ELi8ELi64ELi0ELi0EEviiiPT_S1_S1_iii_param_5];
	ld.param.u32 	%r176, [_Z9cuda_gemmIiLi128ELi2ELi1ELi1024ELi8ELi8ELi64ELi0ELi0EEviiiPT_S1_S1_iii_param_6];
	ld.param.u32 	%r177, [_Z9cuda_gemmIiLi128ELi2ELi1ELi1024ELi8ELi8ELi64ELi0ELi0EEviiiPT_S1_S1_iii_param_7];
	cvta.to.global.u64 	%rd1, %rd7;
	add.u64 	%rd2, %SPL, 0;
	mov.u32 	%r1, %tid.x;
	mul.lo.s32 	%r2, %r177, %r176;
	setp.ge.u32 	%p1, %r1, %r2;
	@%p1 bra 	$L__BB428_3;
	mov.u32 	%r3, %ntid.x;
	cvta.to.global.u64 	%rd3, %rd5;
	mov.u32 	%r382, %r1;
$L__BB428_2:
	mul.wide.u32 	%rd9, %r382, 4;
	add.s64 	%rd10, %rd3, %rd9;
	ld.global.u32 	%r178, [%rd10];
	rem.u32 	%r179, %r382, %r176;
	mov.u32 	%r180, _ZZ9cuda_gemmIiLi128ELi2ELi1ELi1024ELi8ELi8ELi64ELi0ELi0EEviiiPT_S1_S1_iiiE11kron_fac_sh;
	mad.lo.s32 	%r181, %r179, 36, %r180;
	div.u32 	%r182, %r382, %r177;
	shl.b32 	%r183, %r182, 2;
	add.s32 	%r184, %r181, %r183;
	st.shared.u32 	[%r184], %r178;
	add.s32 	%r382, %r382, %r3;
	setp.lt.u32 	%p2, %r382, %r2;
	@%p2 bra 	$L__BB428_2;
$L__BB428_3:
	div.s32 	%r6, 1024, %r177;
	min.s32 	%r7, %r6, 128;
	cvt.u16.u32 	%rs3, %r7;
	div.s16 	%rs1, 128, %rs3;
	div.s16 	%rs4, 8, %rs1;
	cvt.s32.s16 	%r8, %rs4;
	div.u32 	%r10, %r1, %r7;
	mul.lo.s32 	%r185, %r10, %r7;
	sub.s32 	%r9, %r1, %r185;
	mov.u32 	%r391, %ctaid.y;
	mov.u32 	%r12, %nctaid.y;
	shl.b32 	%r13, %r12, 1;
	setp.ge.u32 	%p3, %r391, %r13;
	@%p3 bra 	$L__BB428_69;
	cvta.to.global.u64 	%rd4, %rd6;
	mov.u32 	%r187, %ctaid.x;
	shl.b32 	%r14, %r1, 2;
	shl.b32 	%r15, %r187, 10;
	mov.u32 	%r188, %ntid.x;
	shl.b32 	%r16, %r188, 2;
	and.b32  	%r17, %r9, 7;
	min.s32 	%r18, %r176, 8;
	and.b32  	%r19, %r1, 7;
	shr.s32 	%r189, %r175, 31;
	shr.u32 	%r190, %r189, 22;
	add.s32 	%r191, %r175, %r190;
	shr.s32 	%r20, %r191, 10;
	mad.lo.s32 	%r21, %r6, %r187, %r1;
	add.s32 	%r22, %r14, %r16;
	cvt.u16.u32 	%rs5, %r22;
	sub.s16 	%rs6, 1023, %rs5;
	cvt.u16.u32 	%rs7, %r16;
	div.u16 	%rs2, %rs6, %rs7;
	cvt.u32.u16 	%r192, %rs2;
	and.b32  	%r23, %r192, 3;
	shl.b32 	%r193, %r1, 4;
	mov.u32 	%r194, _ZZ9cuda_gemmIiLi128ELi2ELi1ELi1024ELi8ELi8ELi64ELi0ELi0EEviiiPT_S1_S1_iiiE3Ash;
	add.s32 	%r24, %r194, %r193;
	shl.b32 	%r45, %r188, 4;
	add.s32 	%r25, %r24, %r45;
	add.s32 	%r26, %r22, %r16;
	add.s32 	%r27, %r25, %r45;
	add.s32 	%r195, %r9, 1;
	and.b32  	%r28, %r195, 7;
	add.s32 	%r196, %r9, 2;
	and.b32  	%r29, %r196, 7;
	add.s32 	%r197, %r9, 3;
	and.b32  	%r30, %r197, 7;
	xor.b32  	%r31, %r17, 4;
	add.s32 	%r198, %r9, 5;
	and.b32  	%r32, %r198, 7;
	add.s32 	%r199, %r9, 6;
	and.b32  	%r33, %r199, 7;
	add.s32 	%r200, %r9, -1;
	and.b32  	%r34, %r200, 7;
	setp.lt.s32 	%p4, %r17, %r177;
	selp.b32 	%r201, 0, %r177, %p4;
	sub.s32 	%r35, %r17, %r201;
	add.s32 	%r202, %r17, 1;
	setp.lt.s32 	%p5, %r202, %r177;
	selp.b32 	%r203, 0, %r177, %p5;
	sub.s32 	%r36, %r202, %r203;
	add.s32 	%r204, %r17, 2;
	setp.lt.s32 	%p6, %r204, %r177;
	selp.b32 	%r205, 0, %r177, %p6;
	sub.s32 	%r37, %r204, %r205;
	add.s32 	%r206, %r17, 3;
	setp.lt.s32 	%p7, %r206, %r177;
	selp.b32 	%r207, 0, %r177, %p7;
	sub.s32 	%r38, %r206, %r207;
	add.s32 	%r208, %r17, 4;
	setp.lt.s32 	%p8, %r208, %r177;
	selp.b32 	%r209, 0, %r177, %p8;
	sub.s32 	%r39, %r208, %r209;
	add.s32 	%r210, %r17, 5;
	setp.lt.s32 	%p9, %r210, %r177;
	selp.b32 	%r211, 0, %r177, %p9;
	sub.s32 	%r40, %r210, %r211;
	add.s32 	%r212, %r17, 6;
	setp.lt.s32 	%p10, %r212, %r177;
	selp.b32 	%r213, 0, %r177, %p10;
	sub.s32 	%r41, %r212, %r213;
	add.s32 	%r214, %r17, 7;
	setp.lt.s32 	%p11, %r214, %r177;
	selp.b32 	%r215, 0, %r177, %p11;
	sub.s32 	%r42, %r214, %r215;
	add.s32 	%r216, %r8, 1;
	setp.lt.u32 	%p12, %r216, 3;
	shl.b32 	%r217, %r8, 7;
	selp.b32 	%r43, %r217, 0, %p12;
	mad.lo.s32 	%r44, %r188, 12, %r15;
	shl.b32 	%r218, %r188, 3;
	add.s32 	%r46, %r15, %r218;
	add.s32 	%r47, %r15, %r16;
	mul.lo.s32 	%r48, %r188, 48;
	shl.b32 	%r49, %r188, 6;
	shl.b32 	%r50, %r188, 5;
	cvt.s32.s16 	%r51, %rs1;
	shl.b32 	%r300, %r19, 2;
$L__BB428_5:
	setp.eq.s32 	%p13, %r23, 2;
	mov.b32 	%r219, 0;
	st.local.v4.u32 	[%rd2], {%r219, %r219, %r219, %r219};
	st.local.v4.u32 	[%rd2+16], {%r219, %r219, %r219, %r219};
	mul.lo.s32 	%r61, %r391, %r175;
	add.s32 	%r62, %r61, %r15;
	mov.u32 	%r392, %r14;
	@%p13 bra 	$L__BB428_9;
	setp.eq.s32 	%p14, %r23, 3;
	add.s32 	%r220, %r62, %r14;
	mul.wide.s32 	%rd11, %r220, 4;
	add.s64 	%rd12, %rd1, %rd11;
	ld.global.v4.u32 	{%r221, %r222, %r223, %r224}, [%rd12];
	st.shared.v4.u32 	[%r24], {%r221, %r222, %r223, %r224};
	mov.u32 	%r392, %r22;
	@%p14 bra 	$L__BB428_9;
	setp.eq.s32 	%p15, %r23, 0;
	add.s32 	%r225, %r62, %r22;
	mul.wide.s32 	%rd13, %r225, 4;
	add.s64 	%rd14, %rd1, %rd13;
	ld.global.v4.u32 	{%r226, %r227, %r228, %r229}, [%rd14];
	st.shared.v4.u32 	[%r25], {%r226, %r227, %r228, %r229};
	mov.u32 	%r392, %r26;
	@%p15 bra 	$L__BB428_9;
	add.s32 	%r392, %r26, %r16;
	add.s32 	%r230, %r62, %r26;
	mul.wide.s32 	%rd15, %r230, 4;
	add.s64 	%rd16, %rd1, %rd15;
	ld.global.v4.u32 	{%r231, %r232, %r233, %r234}, [%rd16];
	st.shared.v4.u32 	[%r27], {%r231, %r232, %r233, %r234};
$L__BB428_9:
	setp.lt.u16 	%p16, %rs2, 2;
	@%p16 bra 	$L__BB428_12;
	add.s32 	%r235, %r44, %r392;
	add.s32 	%r397, %r235, %r61;
	add.s32 	%r236, %r46, %r392;
	add.s32 	%r396, %r236, %r61;
	add.s32 	%r237, %r47, %r392;
	add.s32 	%r395, %r237, %r61;
	shl.b32 	%r238, %r392, 2;
	mov.u32 	%r239, _ZZ9cuda_gemmIiLi128ELi2ELi1ELi1024ELi8ELi8ELi64ELi0ELi0EEviiiPT_S1_S1_iiiE3Ash;
	add.s32 	%r394, %r239, %r238;
	add.s32 	%r240, %r15, %r392;
	add.s32 	%r393, %r240, %r61;
$L__BB428_11:
	mul.wide.s32 	%rd17, %r397, 4;
	add.s64 	%rd18, %rd1, %rd17;
	mul.wide.s32 	%rd19, %r396, 4;
	add.s64 	%rd20, %rd1, %rd19;
	mul.wide.s32 	%rd21, %r395, 4;
	add.s64 	%rd22, %rd1, %rd21;
	mul.wide.s32 	%rd23, %r393, 4;
	add.s64 	%rd24, %rd1, %rd23;
	ld.global.v4.u32 	{%r241, %r242, %r243, %r244}, [%rd24];
	st.shared.v4.u32 	[%r394], {%r241, %r242, %r243, %r244};
	add.s32 	%r245, %r392, %r16;
	ld.global.v4.u32 	{%r246, %r247, %r248, %r249}, [%rd22];
	add.s32 	%r250, %r394, %r45;
	st.shared.v4.u32 	[%r250], {%r246, %r247, %r248, %r249};
	add.s32 	%r251, %r245, %r16;
	ld.global.v4.u32 	{%r252, %r253, %r254, %r255}, [%rd20];
	add.s32 	%r256, %r394, %r50;
	st.shared.v4.u32 	[%r256], {%r252, %r253, %r254, %r255};
	add.s32 	%r257, %r251, %r16;
	ld.global.v4.u32 	{%r258, %r259, %r260, %r261}, [%rd18];
	add.s32 	%r262, %r394, %r48;
	st.shared.v4.u32 	[%r262], {%r258, %r259, %r260, %r261};
	add.s32 	%r392, %r257, %r16;
	add.s32 	%r397, %r397, %r45;
	add.s32 	%r396, %r396, %r45;
	add.s32 	%r395, %r395, %r45;
	add.s32 	%r394, %r394, %r49;
	add.s32 	%r393, %r393, %r45;
	setp.lt.u32 	%p17, %r392, 1024;
	@%p17 bra 	$L__BB428_11;
$L__BB428_12:
	setp.lt.s32 	%p18, %r6, 1;
	bar.sync 	0;
	mov.b32 	%r399, 0;
	mov.u32 	%r400, %r399;
	mov.u32 	%r401, %r399;
	mov.u32 	%r402, %r399;
	mov.u32 	%r403, %r399;
	mov.u32 	%r404, %r399;
	mov.u32 	%r405, %r399;
	mov.u32 	%r406, %r399;
	@%p18 bra 	$L__BB428_68;
	mov.b32 	%r423, 0;
	mov.u32 	%r424, %r423;
$L__BB428_14:
	setp.gt.s32 	%p19, %r177, 0;
	add.s32 	%r265, %r424, %r9;
	mul.lo.s32 	%r109, %r265, %r177;
	@%p19 bra 	$L__BB428_15;
	bra.uni 	$L__BB428_16;
$L__BB428_15:
	add.s32 	%r266, %r17, %r109;
	shl.b32 	%r267, %r266, 2;
	mov.u32 	%r268, _ZZ9cuda_gemmIiLi128ELi2ELi1ELi1024ELi8ELi8ELi64ELi0ELi0EEviiiPT_S1_S1_iiiE3Ash;
	add.s32 	%r269, %r268, %r267;
	ld.shared.u32 	%r425, [%r269];
$L__BB428_16:
	setp.lt.s32 	%p20, %r177, 2;
	@%p20 bra 	$L__BB428_18;
	add.s32 	%r270, %r28, %r109;
	shl.b32 	%r271, %r270, 2;
	mov.u32 	%r272, _ZZ9cuda_gemmIiLi128ELi2ELi1ELi1024ELi8ELi8ELi64ELi0ELi0EEviiiPT_S1_S1_iiiE3Ash;
	add.s32 	%r273, %r272, %r271;
	ld.shared.u32 	%r421, [%r273];
$L__BB428_18:
	setp.lt.s32 	%p21, %r177, 3;
	@%p21 bra 	$L__BB428_20;
	add.s32 	%r274, %r29, %r109;
	shl.b32 	%r275, %r274, 2;
	mov.u32 	%r276, _ZZ9cuda_gemmIiLi128ELi2ELi1ELi1024ELi8ELi8ELi64ELi0ELi0EEviiiPT_S1_S1_iiiE3Ash;
	add.s32 	%r277, %r276, %r275;
	ld.shared.u32 	%r420, [%r277];
$L__BB428_20:
	setp.lt.s32 	%p22, %r177, 4;
	@%p22 bra 	$L__BB428_22;
	add.s32 	%r278, %r30, %r109;
	shl.b32 	%r279, %r278, 2;
	mov.u32 	%r280, _ZZ9cuda_gemmIiLi128ELi2ELi1ELi1024ELi8ELi8ELi64ELi0ELi0EEviiiPT_S1_S1_iiiE3Ash;
	add.s32 	%r281, %r280, %r279;
	ld.shared.u32 	%r419, [%r281];
$L__BB428_22:
	setp.lt.s32 	%p23, %r177, 5;
	@%p23 bra 	$L__BB428_24;
	add.s32 	%r282, %r31, %r109;
	shl.b32 	%r283, %r282, 2;
	mov.u32 	%r284, _ZZ9cuda_gemmIiLi128ELi2ELi1ELi1024ELi8ELi8ELi64ELi0ELi0EEviiiPT_S1_S1_iiiE3Ash;
	add.s32 	%r285, %r284, %r283;
	ld.shared.u32 	%r418, [%r285];
$L__BB428_24:
	setp.lt.s32 	%p24, %r177, 6;
	@%p24 bra 	$L__BB428_26;
	add.s32 	%r286, %r32, %r109;
	shl.b32 	%r287, %r286, 2;
	mov.u32 	%r288, _ZZ9cuda_gemmIiLi128ELi2ELi1ELi1024ELi8ELi8ELi64ELi0ELi0EEviiiPT_S1_S1_iiiE3Ash;
	add.s32 	%r289, %r288, %r287;
	ld.shared.u32 	%r417, [%r289];
$L__BB428_26:
	setp.lt.s32 	%p25, %r177, 7;
	@%p25 bra 	$L__BB428_28;
	add.s32 	%r290, %r33, %r109;
	shl.b32 	%r291, %r290, 2;
	mov.u32 	%r292, _ZZ9cuda_gemmIiLi128ELi2ELi1ELi1024ELi8ELi8ELi64ELi0ELi0EEviiiPT_S1_S1_iiiE3Ash;
	add.s32 	%r293, %r292, %r291;
	ld.shared.u32 	%r416, [%r293];
$L__BB428_28:
	setp.lt.s32 	%p26, %r177, 8;
	@%p26 bra 	$L__BB428_30;
	add.s32 	%r294, %r34, %r109;
	shl.b32 	%r295, %r294, 2;
	mov.u32 	%r296, _ZZ9cuda_gemmIiLi128ELi2ELi1ELi1024ELi8ELi8ELi64ELi0ELi0EEviiiPT_S1_S1_iiiE3Ash;
	add.s32 	%r297, %r296, %r295;
	ld.shared.u32 	%r415, [%r297];
$L__BB428_30:
	setp.lt.s32 	%p27, %r10, %r18;
	@%p27 bra 	$L__BB428_31;
	bra.uni 	$L__BB428_66;
$L__BB428_31:
	mul.lo.s32 	%r110, %r423, %r8;
	mov.b32 	%r433, 0;
	mov.u32 	%r434, %r10;
$L__BB428_32:
	setp.gt.u32 	%p28, %r177, 64;
	mov.u32 	%r299, _ZZ9cuda_gemmIiLi128ELi2ELi1ELi1024ELi8ELi8ELi64ELi0ELi0EEviiiPT_S1_S1_iiiE11kron_fac_sh;
	mad.lo.s32 	%r129, %r434, 36, %r299;
	add.s32 	%r301, %r129, %r300;
	ld.shared.u32 	%r130, [%r301];
	@%p28 bra 	$L__BB428_49;
	setp.eq.s32 	%p37, %r177, 0;
	mov.b32 	%r436, 0;
	@%p37 bra 	$L__BB428_35;
	shfl.sync.idx.b32	%r328|%p38, %r130, %r35, 6175, -1;
	mul.lo.s32 	%r436, %r328, %r425;
$L__BB428_35:
	setp.lt.s32 	%p39, %r177, 2;
	@%p39 bra 	$L__BB428_37;
	shfl.sync.idx.b32	%r329|%p40, %r130, %r36, 6175, -1;
	mad.lo.s32 	%r436, %r329, %r421, %r436;
$L__BB428_37:
	setp.lt.s32 	%p41, %r177, 3;
	@%p41 bra 	$L__BB428_39;
	shfl.sync.idx.b32	%r330|%p42, %r130, %r37, 6175, -1;
	mad.lo.s32 	%r436, %r330, %r420, %r436;
$L__BB428_39:
	setp.lt.s32 	%p43, %r177, 4;
	@%p43 bra 	$L__BB428_41;
	shfl.sync.idx.b32	%r331|%p44, %r130, %r38, 6175, -1;
	mad.lo.s32 	%r436, %r331, %r419, %r436;
$L__BB428_41:
	setp.lt.s32 	%p45, %r177, 5;
	@%p45 bra 	$L__BB428_43;
	shfl.sync.idx.b32	%r332|%p46, %r130, %r39, 6175, -1;
	mad.lo.s32 	%r436, %r332, %r418, %r436;
$L__BB428_43:
	setp.lt.s32 	%p47, %r177, 6;
	@%p47 bra 	$L__BB428_45;
	shfl.sync.idx.b32	%r333|%p48, %r130, %r40, 6175, -1;
	mad.lo.s32 	%r436, %r333, %r417, %r436;
$L__BB428_45:
	setp.lt.s32 	%p49, %r177, 7;
	@%p49 bra 	$L__BB428_47;
	shfl.sync.idx.b32	%r334|%p50, %r130, %r41, 6175, -1;
	mad.lo.s32 	%r436, %r334, %r416, %r436;
$L__BB428_47:
	setp.lt.s32 	%p51, %r177, 8;
	@%p51 bra 	$L__BB428_65;
	shfl.sync.idx.b32	%r335|%p52, %r130, %r42, 6175, -1;
	mad.lo.s32 	%r436, %r335, %r415, %r436;
	bra.uni 	$L__BB428_65;
$L__BB428_49:
	setp.lt.s32 	%p29, %r177, 1;
	mov.b32 	%r436, 0;
	@%p29 bra 	$L__BB428_51;
	shl.b32 	%r303, %r17, 2;
	add.s32 	%r304, %r129, %r303;
	ld.shared.u32 	%r305, [%r304];
	mul.lo.s32 	%r436, %r305, %r425;
$L__BB428_51:
	@%p20 bra 	$L__BB428_53;
	shl.b32 	%r306, %r28, 2;
	add.s32 	%r307, %r129, %r306;
	ld.shared.u32 	%r308, [%r307];
	mad.lo.s32 	%r436, %r308, %r421, %r436;
$L__BB428_53:
	@%p21 bra 	$L__BB428_55;
	shl.b32 	%r309, %r29, 2;
	add.s32 	%r310, %r129, %r309;
	ld.shared.u32 	%r311, [%r310];
	mad.lo.s32 	%r436, %r311, %r420, %r436;
$L__BB428_55:
	@%p22 bra 	$L__BB428_57;
	shl.b32 	%r312, %r30, 2;
	add.s32 	%r313, %r129, %r312;
	ld.shared.u32 	%r314, [%r313];
	mad.lo.s32 	%r436, %r314, %r419, %r436;
$L__BB428_57:
	@%p23 bra 	$L__BB428_59;
	shl.b32 	%r315, %r31, 2;
	add.s32 	%r316, %r129, %r315;
	ld.shared.u32 	%r317, [%r316];
	mad.lo.s32 	%r436, %r317, %r418, %r436;
$L__BB428_59:
	@%p24 bra 	$L__BB428_61;
	shl.b32 	%r318, %r32, 2;
	add.s32 	%r319, %r129, %r318;
	ld.shared.u32 	%r320, [%r319];
	mad.lo.s32 	%r436, %r320, %r417, %r436;
$L__BB428_61:
	@%p25 bra 	$L__BB428_63;
	shl.b32 	%r321, %r33, 2;
	add.s32 	%r322, %r129, %r321;
	ld.shared.u32 	%r323, [%r322];
	mad.lo.s32 	%r436, %r323, %r416, %r436;
$L__BB428_63:
	setp.lt.s32 	%p36, %r177, 8;
	@%p36 bra 	$L__BB428_65;
	shl.b32 	%r324, %r34, 2;
	add.s32 	%r325, %r129, %r324;
	ld.shared.u32 	%r326, [%r325];
	mad.lo.s32 	%r436, %r326, %r415, %r436;
$L__BB428_65:
	add.s32 	%r336, %r433, %r110;
	mul.wide.s32 	%rd25, %r336, 4;
	add.s64 	%rd26, %rd2, %rd25;
	ld.local.u32 	%r337, [%rd26];
	add.s32 	%r338, %r337, %r436;
	st.local.u32 	[%rd26], %r338;
	add.s32 	%r434, %r434, %r51;
	add.s32 	%r433, %r433, 1;
	setp.lt.s32 	%p53, %r434, %r18;
	@%p53 bra 	$L__BB428_32;
$L__BB428_66:
	add.s32 	%r424, %r424, %r7;
	add.s32 	%r423, %r423, 1;
	setp.lt.s32 	%p54, %r424, %r6;
	@%p54 bra 	$L__BB428_14;
	ld.local.v4.u32 	{%r406, %r405, %r404, %r403}, [%rd2];
	ld.local.v4.u32 	{%r402, %r401, %r400, %r399}, [%rd2+16];
$L__BB428_68:
	bar.sync 	0;
	shl.b32 	%r339, %r6, 7;
	div.s32 	%r340, %r339, %r7;
	mul.lo.s32 	%r341, %r20, %r340;
	mad.lo.s32 	%r342, %r391, %r174, %r21;
	mul.wide.s32 	%rd27, %r342, 4;
	add.s64 	%rd28, %rd4, %rd27;
	st.global.u32 	[%rd28], %r406;
	rem.s32 	%r343, 1, %r8;
	add.s32 	%r344, %r342, %r43;
	mad.lo.s32 	%r345, %r343, %r341, %r344;
	mul.wide.s32 	%rd29, %r345, 4;
	add.s64 	%rd30, %rd4, %rd29;
	st.global.u32 	[%rd30], %r405;
	div.s32 	%r346, 2, %r8;
	shl.b32 	%r347, %r346, 7;
	mul.lo.s32 	%r348, %r346, %r8;
	sub.s32 	%r349, 2, %r348;
	add.s32 	%r350, %r342, %r347;
	mad.lo.s32 	%r351, %r349, %r341, %r350;
	mul.wide.s32 	%rd31, %r351, 4;
	add.s64 	%rd32, %rd4, %rd31;
	st.global.u32 	[%rd32], %r404;
	div.s32 	%r352, 3, %r8;
	shl.b32 	%r353, %r352, 7;
	mul.lo.s32 	%r354, %r352, %r8;
	sub.s32 	%r355, 3, %r354;
	add.s32 	%r356, %r342, %r353;
	mad.lo.s32 	%r357, %r355, %r341, %r356;
	mul.wide.s32 	%rd33, %r357, 4;
	add.s64 	%rd34, %rd4, %rd33;
	st.global.u32 	[%rd34], %r403;
	div.s32 	%r358, 4, %r8;
	shl.b32 	%r359, %r358, 7;
	mul.lo.s32 	%r360, %r358, %r8;
	sub.s32 	%r361, 4, %r360;
	add.s32 	%r362, %r342, %r359;
	mad.lo.s32 	%r363, %r361, %r341, %r362;
	mul.wide.s32 	%rd35, %r363, 4;
	add.s64 	%rd36, %rd4, %rd35;
	st.global.u32 	[%rd36], %r402;
	div.s32 	%r364, 5, %r8;
	shl.b32 	%r365, %r364, 7;
	mul.lo.s32 	%r366, %r364, %r8;
	sub.s32 	%r367, 5, %r366;
	add.s32 	%r368, %r342, %r365;
	mad.lo.s32 	%r369, %r367, %r341, %r368;
	mul.wide.s32 	%rd37, %r369, 4;
	add.s64 	%rd38, %rd4, %rd37;
	st.global.u32 	[%rd38], %r401;
	div.s32 	%r370, 6, %r8;
	shl.b32 	%r371, %r370, 7;
	mul.lo.s32 	%r372, %r370, %r8;
	sub.s32 	%r373, 6, %r372;
	add.s32 	%r374, %r342, %r371;
	mad.lo.s32 	%r375, %r373, %r341, %r374;
	mul.wide.s32 	%rd39, %r375, 4;
	add.s64 	%rd40, %rd4, %rd39;
	st.global.u32 	[%rd40], %r400;
	div.s32 	%r376, 7, %r8;
	shl.b32 	%r377, %r376, 7;
	mul.lo.s32 	%r378, %r376, %r8;
	sub.s32 	%r379, 7, %r378;
	add.s32 	%r380, %r342, %r377;
	mad.lo.s32 	%r381, %r379, %r341, %r380;
	mul.wide.s32 	%rd41, %r381, 4;
	add.s64 	%rd42, %rd4, %rd41;
	st.global.u32 	[%rd42], %r399;
	add.s32 	%r391, %r391, %r12;
	setp.lt.u32 	%p55, %r391, %r13;
	@%p55 bra 	$L__BB428_5;
$L__BB428_69:
	ret;

}
	// .globl	_Z9cuda_gemmIiLi128ELi2ELi1ELi1024ELi8ELi8ELi64ELi0ELi1EEviiiPT_S1_S1_iii
.visible .entry _Z9cuda_gemmIiLi128ELi2ELi1ELi1024ELi8ELi8ELi64ELi0ELi1EEviiiPT_S1_S1_iii(
	.param .u32 _Z9cuda_gemmIiLi128ELi2ELi1ELi1024ELi8ELi8ELi64ELi0ELi1EEviiiPT_S1_S1_iii_param_0,
	.param .u32 _Z9cuda_gemmIiLi128ELi2ELi1ELi1024ELi8ELi8ELi64ELi0ELi1EEviiiPT_S1_S1_iii_param_1,
	.param .u32 _Z9cuda_gemmIiLi128ELi2ELi1ELi1024ELi8ELi8ELi64ELi0ELi1EEviiiPT_S1_S1_iii_param_2,
	.param .u64 .ptr .align 1 _Z9cuda_gemmIiLi128ELi2ELi1ELi1024ELi8ELi8ELi64ELi0ELi1EEviiiPT_S1_S1_iii_param_3,
	.param .u64 .ptr .align 1 _Z9cuda_gemmIiLi128ELi2ELi1ELi1024ELi8ELi8ELi64ELi0ELi1EEviiiPT_S1_S1_iii_param_4,
	.param .u64 .ptr .align 1 _Z9cuda_gemmIiLi128ELi2ELi1ELi1024ELi8ELi8ELi64ELi0ELi1EEviiiPT_S1_S1_iii_param_5,
	.param .u32 _Z9cuda_gemmIiLi128ELi2ELi1ELi1024ELi8ELi8ELi64ELi0ELi1EEviiiPT_S1_S1_iii_param_6,
	.param .u32 _Z9cuda_gemmIiLi128ELi2ELi1ELi1024ELi8ELi8ELi64ELi0ELi1EEviiiPT_S1_S1_iii_param_7,
	.param .u32 _Z9cuda_gemmIiLi128ELi2ELi1ELi1024ELi8ELi8ELi64ELi0ELi1EEviiiPT_S1_S1_iii_param_8
)
.maxntid 128
{
	.reg .pred 	%p<78>;
	.reg .b16 	%rs<5>;
	.reg .b32 	%r<363>;
	.reg .b64 	%rd<48>;
	// demoted variable
	.shared .align 128 .b8 _ZZ9cuda_gemmIiLi128ELi2ELi1ELi1024ELi8ELi8ELi64ELi0ELi1EEviiiPT_S1_S1_iiiE11kron_fac_sh[288];
	// demoted variable
	.shared .align 128 .b8 _ZZ9cuda_gemmIiLi128ELi2ELi1ELi1024ELi8ELi8ELi64ELi0ELi1EEviiiPT_S1_S1_iiiE3Ash[4096];
	ld.param.u32 	%r70, [_Z9cuda_gemmIiLi128ELi2ELi1ELi1024ELi8ELi8ELi64ELi0ELi1EEviiiPT_S1_S1_iii_param_2];
	ld.param.u64 	%rd4, [_Z9cuda_gemmIiLi128ELi2ELi1ELi1024ELi8ELi8ELi64ELi0ELi1EEviiiPT_S1_S1_iii_param_3];
	ld.param.u64 	%rd5, [_Z9cuda_gemmIiLi128ELi2ELi1ELi1024ELi8ELi8ELi64ELi0ELi1EEviiiPT_S1_S1_iii_param_4];
	cvta.to.global.u64 	%rd1, %rd5;
	cvta.to.global.u64 	%rd2, %rd4;
	mov.u32 	%r1, %tid.x;
	setp.gt.u32 	%p1, %r1, 63;
	@%p1 bra 	$L__BB429_7;
	mov.u32 	%r2, %ntid.x;
	add.s32 	%r71, %r1, %r2;
	max.u32 	%r72, %r71, 64;
	setp.lt.u32 	%p2, %r71, 64;
	selp.u32 	%r73, 1, 0, %p2;
	add.s32 	%r74, %r71, %r73;
	sub.s32 	%r75, %r72, %r74;
	div.u32 	%r76, %r75, %r2;
	add.s32 	%r3, %r76, %r73;
	and.b32  	%r77, %r3, 3;
	setp.eq.s32 	%p3, %r77, 3;
	mov.u32 	%r353, %r1;
	@%p3 bra 	$L__BB429_4;
	add.s32 	%r79, %r3, 1;
	and.b32  	%r4, %r79, 3;
	mov.b32 	%r352, 0;
	mov.u32 	%r353, %r1;
$L__BB429_3:
	.pragma "nounroll";
	mul.wide.u32 	%rd6, %r353, 4;
	add.s64 	%rd7, %rd1, %rd6;
	ld.global.u32 	%r80, [%rd7];
	and.b32  	%r81, %r353, 7;
	mov.u32 	%r82, _ZZ9cuda_gemmIiLi128ELi2ELi1ELi1024ELi8ELi8ELi64ELi0ELi1EEviiiPT_S1_S1_iiiE11kron_fac_sh;
	mad.lo.s32 	%r83, %r81, 36, %r82;
	shr.u32 	%r84, %r353, 1;
	and.b32  	%r85, %r84, 2147483644;
	add.s32 	%r86, %r83, %r85;
	st.shared.u32 	[%r86], %r80;
	add.s32 	%r353, %r353, %r2;
	add.s32 	%r352, %r352, 1;
	setp.ne.s32 	%p4, %r352, %r4;
	@%p4 bra 	$L__BB429_3;
$L__BB429_4:
	setp.lt.u32 	%p5, %r3, 3;
	@%p5 bra 	$L__BB429_7;
	mov.u32 	%r89, _ZZ9cuda_gemmIiLi128ELi2ELi1ELi1024ELi8ELi8ELi64ELi0ELi1EEviiiPT_S1_S1_iiiE11kron_fac_sh;
$L__BB429_6:
	mul.wide.u32 	%rd8, %r353, 4;
	add.s64 	%rd9, %rd1, %rd8;
	ld.global.u32 	%r87, [%rd9];
	and.b32  	%r88, %r353, 7;
	mad.lo.s32 	%r90, %r88, 36, %r89;
	shr.u32 	%r91, %r353, 1;
	and.b32  	%r92, %r91, 2147483644;
	add.s32 	%r93, %r90, %r92;
	st.shared.u32 	[%r93], %r87;
	add.s32 	%r94, %r353, %r2;
	mul.wide.u32 	%rd10, %r94, 4;
	add.s64 	%rd11, %rd1, %rd10;
	ld.global.u32 	%r95, [%rd11];
	and.b32  	%r96, %r94, 7;
	mad.lo.s32 	%r97, %r96, 36, %r89;
	shr.u32 	%r98, %r94, 1;
	and.b32  	%r99, %r98, 2147483644;
	add.s32 	%r100, %r97, %r99;
	st.shared.u32 	[%r100], %r95;
	add.s32 	%r101, %r94, %r2;
	mul.wide.u32 	%rd12, %r101, 4;
	add.s64 	%rd13, %rd1, %rd12;
	ld.global.u32 	%r102, [%rd13];
	and.b32  	%r103, %r101, 7;
	mad.lo.s32 	%r104, %r103, 36, %r89;
	shr.u32 	%r105, %r101, 1;
	and.b32  	%r106, %r105, 2147483644;
	add.s32 	%r107, %r104, %r106;
	st.shared.u32 	[%r107], %r102;
	add.s32 	%r108, %r101, %r2;
	mul.wide.u32 	%rd14, %r108, 4;
	add.s64 	%rd15, %rd1, %rd14;
	ld.global.u32 	%r109, [%rd15];
	and.b32  	%r110, %r108, 7;
	mad.lo.s32 	%r111, %r110, 36, %r89;
	shr.u32 	%r112, %r108, 1;
	and.b32  	%r113, %r112, 2147483644;
	add.s32 	%r114, %r111, %r113;
	st.shared.u32 	[%r114], %r109;
	add.s32 	%r353, %r108, %r2;
	setp.lt.u32 	%p6, %r353, 64;
	@%p6 bra 	$L__BB429_6;
$L__BB429_7:
	mov.u32 	%r355, %ctaid.y;
	mov.u32 	%r13, %nctaid.y;
	shl.b32 	%r14, %r13, 1;
	setp.ge.u32 	%p7, %r355, %r14;
	@%p7 bra 	$L__BB429_17;
	mov.u32 	%r115, %ctaid.x;
	shl.b32 	%r15, %r1, 2;
	shl.b32 	%r16, %r115, 10;
	mov.u32 	%r116, %ntid.x;
	shl.b32 	%r17, %r116, 2;
	and.b32  	%r18, %r1, 7;
	shl.b32 	%r117, %r1, 3;
	shl.b32 	%r118, %r115, 7;
	shr.s32 	%r119, %r70, 31;
	shr.u32 	%r120, %r119, 22;
	add.s32 	%r121, %r70, %r120;
	shr.s32 	%r19, %r121, 10;
	or.b32  	%r20, %r118, %r1;
	add.s32 	%r21, %r15, %r17;
	cvt.u16.u32 	%rs2, %r21;
	sub.s16 	%rs3, 1023, %rs2;
	cvt.u16.u32 	%rs4, %r17;
	div.u16 	%rs1, %rs3, %rs4;
	cvt.u32.u16 	%r122, %rs1;
	and.b32  	%r22, %r122, 3;
	shl.b32 	%r123, %r1, 4;
	mov.u32 	%r124, _ZZ9cuda_gemmIiLi128ELi2ELi1ELi1024ELi8ELi8ELi64ELi0ELi1EEviiiPT_S1_S1_iiiE3Ash;
	add.s32 	%r23, %r124, %r123;
	shl.b32 	%r42, %r116, 4;
	add.s32 	%r24, %r23, %r42;
	add.s32 	%r25, %r21, %r17;
	or.b32  	%r125, %r117, %r18;
	shl.b32 	%r126, %r125, 2;
	add.s32 	%r26, %r124, %r126;
	add.s32 	%r127, %r1, 1;
	and.b32  	%r27, %r127, 7;
	or.b32  	%r128, %r117, %r27;
	shl.b32 	%r129, %r128, 2;
	add.s32 	%r28, %r124, %r129;
	add.s32 	%r130, %r1, 2;
	and.b32  	%r29, %r130, 7;
	or.b32  	%r131, %r117, %r29;
	shl.b32 	%r132, %r131, 2;
	add.s32 	%r30, %r124, %r132;
	add.s32 	%r133, %r1, 3;
	and.b32  	%r31, %r133, 7;
	or.b32  	%r134, %r117, %r31;
	shl.b32 	%r135, %r134, 2;
	add.s32 	%r32, %r124, %r135;
	xor.b32  	%r33, %r18, 4;
	or.b32  	%r136, %r117, %r33;
	shl.b32 	%r137, %r136, 2;
	add.s32 	%r34, %r124, %r137;
	add.s32 	%r138, %r1, 5;
	and.b32  	%r35, %r138, 7;
	or.b32  	%r139, %r117, %r35;
	shl.b32 	%r140, %r139, 2;
	add.s32 	%r36, %r124, %r140;
	add.s32 	%r141, %r1, 6;
	and.b32  	%r37, %r141, 7;
	or.b32  	%r142, %r117, %r37;
	shl.b32 	%r143, %r142, 2;
	add.s32 	%r38, %r124, %r143;
	add.s32 	%r144, %r1, -1;
	and.b32  	%r39, %r144, 7;
	or.b32  	%r145, %r117, %r39;
	shl.b32 	%r146, %r145, 2;
	add.s32 	%r40, %r124, %r146;
	mad.lo.s32 	%r41, %r116, 12, %r16;
	mul.lo.s32 	%r43, %r116, 48;
	shl.b32 	%r44, %r116, 6;
	shl.b32 	%r45, %r116, 5;
$L__BB429_9:
	setp.eq.s32 	%p8, %r22, 2;
	mul.lo.s32 	%r47, %r355, %r70;
	add.s32 	%r48, %r47, %r16;
	mov.u32 	%r356, %r15;
	@%p8 bra 	$L__BB429_13;
	setp.eq.s32 	%p9, %r22, 3;
	add.s32 	%r147, %r48, %r15;
	mul.wide.s32 	%rd16, %r147, 4;
	add.s64 	%rd17, %rd2, %rd16;
	ld.global.v4.u32 	{%r148, %r149, %r150, %r151}, [%rd17];
	st.shared.v4.u32 	[%r23], {%r148, %r149, %r150, %r151};
	mov.u32 	%r356, %r21;
	@%p9 bra 	$L__BB429_13;
	setp.eq.s32 	%p10, %r22, 0;
	add.s32 	%r152, %r48, %r21;
	mul.wide.s32 	%rd18, %r152, 4;
	add.s64 	%rd19, %rd2, %rd18;
	ld.global.v4.u32 	{%r153, %r154, %r155, %r156}, [%rd19];
	st.shared.v4.u32 	[%r24], {%r153, %r154, %r155, %r156};
	mov.u32 	%r356, %r25;
	@%p10 bra 	$L__BB429_13;
	add.s32 	%r356, %r25, %r17;
	add.s32 	%r157, %r48, %r25;
	mul.wide.s32 	%rd20, %r157, 4;
	add.s64 	%rd21, %rd2, %rd20;
	ld.global.v4.u32 	{%r158, %r159, %r160, %r161}, [%rd21];
	shl.b32 	%r162, %r17, 2;
	add.s32 	%r163, %r24, %r162;
	st.shared.v4.u32 	[%r163], {%r158, %r159, %r160, %r161};
$L__BB429_13:
	setp.lt.u16 	%p11, %rs1, 2;
	@%p11 bra 	$L__BB429_16;
	add.s32 	%r164, %r41, %r356;
	add.s32 	%r361, %r164, %r47;
	mov.u32 	%r165, %ntid.x;
	shl.b32 	%r166, %r165, 3;
	add.s32 	%r167, %r16, %r356;
	add.s32 	%r357, %r167, %r47;
	add.s32 	%r360, %r357, %r166;
	add.s32 	%r359, %r357, %r17;
	shl.b32 	%r168, %r356, 2;
	mov.u32 	%r169, _ZZ9cuda_gemmIiLi128ELi2ELi1ELi1024ELi8ELi8ELi64ELi0ELi1EEviiiPT_S1_S1_iiiE3Ash;
	add.s32 	%r358, %r169, %r168;
$L__BB429_15:
	mul.wide.s32 	%rd22, %r361, 4;
	add.s64 	%rd23, %rd2, %rd22;
	mul.wide.s32 	%rd24, %r360, 4;
	add.s64 	%rd25, %rd2, %rd24;
	mul.wide.s32 	%rd26, %r359, 4;
	add.s64 	%rd27, %rd2, %rd26;
	mul.wide.s32 	%rd28, %r357, 4;
	add.s64 	%rd29, %rd2, %rd28;
	ld.global.v4.u32 	{%r170, %r171, %r172, %r173}, [%rd29];
	st.shared.v4.u32 	[%r358], {%r170, %r171, %r172, %r173};
	add.s32 	%r174, %r356, %r17;
	ld.global.v4.u32 	{%r175, %r176, %r177, %r178}, [%rd27];
	add.s32 	%r179, %r358, %r42;
	st.shared.v4.u32 	[%r179], {%r175, %r176, %r177, %r178};
	add.s32 	%r180, %r174, %r17;
	ld.global.v4.u32 	{%r181, %r182, %r183, %r184}, [%rd25];
	add.s32 	%r185, %r358, %r45;
	st.shared.v4.u32 	[%r185], {%r181, %r182, %r183, %r184};
	add.s32 	%r186, %r180, %r17;
	ld.global.v4.u32 	{%r187, %r188, %r189, %r190}, [%rd23];
	add.s32 	%r191, %r358, %r43;
	st.shared.v4.u32 	[%r191], {%r187, %r188, %r189, %r190};
	add.s32 	%r356, %r186, %r17;
	add.s32 	%r361, %r361, %r42;
	add.s32 	%r360, %r360, %r42;
	add.s32 	%r359, %r359, %r42;
	add.s32 	%r358, %r358, %r44;
	add.s32 	%r357, %r357, %r42;
	setp.lt.u32 	%p12, %r356, 1024;
	@%p12 bra 	$L__BB429_15;
$L__BB429_16:
	ld.param.u64 	%rd47, [_Z9cuda_gemmIiLi128ELi2ELi1ELi1024ELi8ELi8ELi64ELi0ELi1EEviiiPT_S1_S1_iii_param_5];
	ld.param.u32 	%r350, [_Z9cuda_gemmIiLi128ELi2ELi1ELi1024ELi8ELi8ELi64ELi0ELi1EEviiiPT_S1_S1_iii_param_1];
	bar.sync 	0;
	ld.shared.u32 	%r192, [%r26];
	ld.shared.u32 	%r193, [%r28];
	ld.shared.u32 	%r194, [%r30];
	ld.shared.u32 	%r195, [%r32];
	ld.shared.u32 	%r196, [%r34];
	ld.shared.u32 	%r197, [%r36];
	ld.shared.u32 	%r198, [%r38];
	ld.shared.u32 	%r199, [%r40];
	shl.b32 	%r200, %r18, 2;
	mov.u32 	%r201, _ZZ9cuda_gemmIiLi128ELi2ELi1ELi1024ELi8ELi8ELi64ELi0ELi1EEviiiPT_S1_S1_iiiE11kron_fac_sh;
	add.s32 	%r202, %r201, %r200;
	ld.shared.u32 	%r203, [%r202];
	shfl.sync.idx.b32	%r204|%p13, %r203, %r18, 6175, -1;
	mul.lo.s32 	%r205, %r204, %r192;
	shfl.sync.idx.b32	%r206|%p14, %r203, %r27, 6175, -1;
	mad.lo.s32 	%r207, %r206, %r193, %r205;
	shfl.sync.idx.b32	%r208|%p15, %r203, %r29, 6175, -1;
	mad.lo.s32 	%r209, %r208, %r194, %r207;
	shfl.sync.idx.b32	%r210|%p16, %r203, %r31, 6175, -1;
	mad.lo.s32 	%r211, %r210, %r195, %r209;
	shfl.sync.idx.b32	%r212|%p17, %r203, %r33, 6175, -1;
	mad.lo.s32 	%r213, %r212, %r196, %r211;
	shfl.sync.idx.b32	%r214|%p18, %r203, %r35, 6175, -1;
	mad.lo.s32 	%r215, %r214, %r197, %r213;
	shfl.sync.idx.b32	%r216|%p19, %r203, %r37, 6175, -1;
	mad.lo.s32 	%r217, %r216, %r198, %r215;
	shfl.sync.idx.b32	%r218|%p20, %r203, %r39, 6175, -1;
	mad.lo.s32 	%r219, %r218, %r199, %r217;
	ld.shared.u32 	%r220, [%r202+36];
	shfl.sync.idx.b32	%r221|%p21, %r220, %r18, 6175, -1;
	mul.lo.s32 	%r222, %r221, %r192;
	shfl.sync.idx.b32	%r223|%p22, %r220, %r27, 6175, -1;
	mad.lo.s32 	%r224, %r223, %r193, %r222;
	shfl.sync.idx.b32	%r225|%p23, %r220, %r29, 6175, -1;
	mad.lo.s32 	%r226, %r225, %r194, %r224;
	shfl.sync.idx.b32	%r227|%p24, %r220, %r31, 6175, -1;
	mad.lo.s32 	%r228, %r227, %r195, %r226;
	shfl.sync.idx.b32	%r229|%p25, %r220, %r33, 6175, -1;
	mad.lo.s32 	%r230, %r229, %r196, %r228;
	shfl.sync.idx.b32	%r231|%p26, %r220, %r35, 6175, -1;
	mad.lo.s32 	%r232, %r231, %r197, %r230;
	shfl.sync.idx.b32	%r233|%p27, %r220, %r37, 6175, -1;
	mad.lo.s32 	%r234, %r233, %r198, %r232;
	shfl.sync.idx.b32	%r235|%p28, %r220, %r39, 6175, -1;
	mad.lo.s32 	%r236, %r235, %r199, %r234;
	ld.shared.u32 	%r237, [%r202+72];
	shfl.sync.idx.b32	%r238|%p29, %r237, %r18, 6175, -1;
	mul.lo.s32 	%r239, %r238, %r192;
	shfl.sync.idx.b32	%r240|%p30, %r237, %r27, 6175, -1;
	mad.lo.s32 	%r241, %r240, %r193, %r239;
	shfl.sync.idx.b32	%r242|%p31, %r237, %r29, 6175, -1;
	mad.lo.s32 	%r243, %r242, %r194, %r241;
	shfl.sync.idx.b32	%r244|%p32, %r237, %r31, 6175, -1;
	mad.lo.s32 	%r245, %r244, %r195, %r243;
	shfl.sync.idx.b32	%r246|%p33, %r237, %r33, 6175, -1;
	mad.lo.s32 	%r247, %r246, %r196, %r245;
	shfl.sync.idx.b32	%r248|%p34, %r237, %r35, 6175, -1;
	mad.lo.s32 	%r249, %r248, %r197, %r247;
	shfl.sync.idx.b32	%r250|%p35, %r237, %r37, 6175, -1;
	mad.lo.s32 	%r251, %r250, %r198, %r249;
	shfl.sync.idx.b32	%r252|%p36, %r237, %r39, 6175, -1;
	mad.lo.s32 	%r253, %r252, %r199, %r251;
	ld.shared.u32 	%r254, [%r202+108];
	shfl.sync.idx.b32	%r255|%p37, %r254, %r18, 6175, -1;
	mul.lo.s32 	%r256, %r255, %r192;
	shfl.sync.idx.b32	%r257|%p38, %r254, %r27, 6175, -1;
	mad.lo.s32 	%r258, %r257, %r193, %r256;
	shfl.sync.idx.b32	%r259|%p39, %r254, %r29, 6175, -1;
	mad.lo.s32 	%r260, %r259, %r194, %r258;
	shfl.sync.idx.b32	%r261|%p40, %r254, %r31, 6175, -1;
	mad.lo.s32 	%r262, %r261, %r195, %r260;
	shfl.sync.idx.b32	%r263|%p41, %r254, %r33, 6175, -1;
	mad.lo.s32 	%r264, %r263, %r196, %r262;
	shfl.sync.idx.b32	%r265|%p42, %r254, %r35, 6175, -1;
	mad.lo.s32 	%r266, %r265, %r197, %r264;
	shfl.sync.idx.b32	%r267|%p43, %r254, %r37, 6175, -1;
	mad.lo.s32 	%r268, %r267, %r198, %r266;
	shfl.sync.idx.b32	%r269|%p44, %r254, %r39, 6175, -1;
	mad.lo.s32 	%r270, %r269, %r199, %r268;
	ld.shared.u32 	%r271, [%r202+144];
	shfl.sync.idx.b32	%r272|%p45, %r271, %r18, 6175, -1;
	mul.lo.s32 	%r273, %r272, %r192;
	shfl.sync.idx.b32	%r274|%p46, %r271, %r27, 6175, -1;
	mad.lo.s32 	%r275, %r274, %r193, %r273;
	shfl.sync.idx.b32	%r276|%p47, %r271, %r29, 6175, -1;
	mad.lo.s32 	%r277, %r276, %r194, %r275;
	shfl.sync.idx.b32	%r278|%p48, %r271, %r31, 6175, -1;
	mad.lo.s32 	%r279, %r278, %r195, %r277;
	shfl.sync.idx.b32	%r280|%p49, %r271, %r33, 6175, -1;
	mad.lo.s32 	%r281, %r280, %r196, %r279;
	shfl.sync.idx.b32	%r282|%p50, %r271, %r35, 6175, -1;
	mad.lo.s32 	%r283, %r282, %r197, %r281;
	shfl.sync.idx.b32	%r284|%p51, %r271, %r37, 6175, -1;
	mad.lo.s32 	%r285, %r284, %r198, %r283;
	shfl.sync.idx.b32	%r286|%p52, %r271, %r39, 6175, -1;
	mad.lo.s32 	%r287, %r286, %r199, %r285;
	ld.shared.u32 	%r288, [%r202+180];
	shfl.sync.idx.b32	%r289|%p53, %r288, %r18, 6175, -1;
	mul.lo.s32 	%r290, %r289, %r192;
	shfl.sync.idx.b32	%r291|%p54, %r288, %r27, 6175, -1;
	mad.lo.s32 	%r292, %r291, %r193, %r290;
	shfl.sync.idx.b32	%r293|%p55, %r288, %r29, 6175, -1;
	mad.lo.s32 	%r294, %r293, %r194, %r292;
	shfl.sync.idx.b32	%r295|%p56, %r288, %r31, 6175, -1;
	mad.lo.s32 	%r296, %r295, %r195, %r294;
	shfl.sync.idx.b32	%r297|%p57, %r288, %r33, 6175, -1;
	mad.lo.s32 	%r298, %r297, %r196, %r296;
	shfl.sync.idx.b32	%r299|%p58, %r288, %r35, 6175, -1;
	mad.lo.s32 	%r300, %r299, %r197, %r298;
	shfl.sync.idx.b32	%r301|%p59, %r288, %r37, 6175, -1;
	mad.lo.s32 	%r302, %r301, %r198, %r300;
	shfl.sync.idx.b32	%r303|%p60, %r288, %r39, 6175, -1;
	mad.lo.s32 	%r304, %r303, %r199, %r302;
	ld.shared.u32 	%r305, [%r202+216];
	shfl.sync.idx.b32	%r306|%p61, %r305, %r18, 6175, -1;
	mul.lo.s32 	%r307, %r306, %r192;
	shfl.sync.idx.b32	%r308|%p62, %r305, %r27, 6175, -1;
	mad.lo.s32 	%r309, %r308, %r193, %r307;
	shfl.sync.idx.b32	%r310|%p63, %r305, %r29, 6175, -1;
	mad.lo.s32 	%r311, %r310, %r194, %r309;
	shfl.sync.idx.b32	%r312|%p64, %r305, %r31, 6175, -1;
	mad.lo.s32 	%r313, %r312, %r195, %r311;
	shfl.sync.idx.b32	%r314|%p65, %r305, %r33, 6175, -1;
	mad.lo.s32 	%r315, %r314, %r196, %r313;
	shfl.sync.idx.b32	%r316|%p66, %r305, %r35, 6175, -1;
	mad.lo.s32 	%r317, %r316, %r197, %r315;
	shfl.sync.idx.b32	%r318|%p67, %r305, %r37, 6175, -1;
	mad.lo.s32 	%r319, %r318, %r198, %r317;
	shfl.sync.idx.b32	%r320|%p68, %r305, %r39, 6175, -1;
	mad.lo.s32 	%r321, %r320, %r199, %r319;
	ld.shared.u32 	%r322, [%r202+252];
	shfl.sync.idx.b32	%r323|%p69, %r322, %r18, 6175, -1;
	mul.lo.s32 	%r324, %r323, %r192;
	shfl.sync.idx.b32	%r325|%p70, %r322, %r27, 6175, -1;
	mad.lo.s32 	%r326, %r325, %r193, %r324;
	shfl.sync.idx.b32	%r327|%p71, %r322, %r29, 6175, -1;
	mad.lo.s32 	%r328, %r327, %r194, %r326;
	shfl.sync.idx.b32	%r329|%p72, %r322, %r31, 6175, -1;
	mad.lo.s32 	%r330, %r329, %r195, %r328;
	shfl.sync.idx.b32	%r331|%p73, %r322, %r33, 6175, -1;
	mad.lo.s32 	%r332, %r331, %r196, %r330;
	shfl.sync.idx.b32	%r333|%p74, %r322, %r35, 6175, -1;
	mad.lo.s32 	%r334, %r333, %r197, %r332;
	shfl.sync.idx.b32	%r335|%p75, %r322, %r37, 6175, -1;
	mad.lo.s32 	%r336, %r335, %r198, %r334;
	shfl.sync.idx.b32	%r337|%p76, %r322, %r39, 6175, -1;
	mad.lo.s32 	%r338, %r337, %r199, %r336;
	bar.sync 	0;
	mad.lo.s32 	%r339, %r355, %r350, %r20;
	cvta.to.global.u64 	%rd30, %rd47;
	mul.wide.s32 	%rd31, %r339, 4;
	add.s64 	%rd32, %rd30, %rd31;
	st.global.u32 	[%rd32], %r219;
	shl.b32 	%r340, %r19, 7;
	add.s32 	%r341, %r339, %r340;
	mul.wide.s32 	%rd33, %r341, 4;
	add.s64 	%rd34, %rd30, %rd33;
	st.global.u32 	[%rd34], %r236;
	shl.b32 	%r342, %r19, 8;
	add.s32 	%r343, %r342, %r339;
	mul.wide.s32 	%rd35, %r343, 4;
	add.s64 	%rd36, %rd30, %rd35;
	st.global.u32 	[%rd36], %r253;
	add.s32 	%r344, %r343, %r340;
	mul.wide.s32 	%rd37, %r344, 4;
	add.s64 	%rd38, %rd30, %rd37;
	st.global.u32 	[%rd38], %r270;
	shl.b32 	%r345, %r19, 9;
	add.s32 	%r346, %r345, %r339;
	mul.wide.s32 	%rd39, %r346, 4;
	add.s64 	%rd40, %rd30, %rd39;
	st.global.u32 	[%rd40], %r287;
	add.s32 	%r347, %r346, %r340;
	mul.wide.s32 	%rd41, %r347, 4;
	add.s64 	%rd42, %rd30, %rd41;
	st.global.u32 	[%rd42], %r304;
	add.s32 	%r348, %r342, %r346;
	mul.wide.s32 	%rd43, %r348, 4;
	add.s64 	%rd44, %rd30, %rd43;
	st.global.u32 	[%rd44], %r321;
	add.s32 	%r349, %r348, %r340;
	mul.wide.s32 	%rd45, %r349, 4;
	add.s64 	%rd46, %rd30, %rd45;
	st.global.u32 	[%rd46], %r338;
	add.s32 	%r355, %r355, %r13;
	setp.lt.u32 	%p77, %r355, %r14;
	@%p77 bra 	$L__BB429_9;
$L__BB429_17:
	ret;

}
	// .globl	_Z9cuda_gemmIiLi128ELi2ELi1ELi1024ELi8ELi8ELi64ELi1ELi0EEviiiPT_S1_S1_iii
.visible .entry _Z9cuda_gemmIiLi128ELi2ELi1ELi1024ELi8ELi8ELi64ELi1ELi0EEviiiPT_S1_S1_iii(
	.param .u32 _Z9cuda_gemmIiLi128ELi2ELi1ELi1024ELi8ELi8ELi64ELi1ELi0EEviiiPT_S1_S1_iii_param_0,
	.param .u32 _Z9cuda_gemmIiLi128ELi2ELi1ELi1024ELi8ELi8ELi64ELi1ELi0EEviiiPT_S1_S1_iii_param_1,
	.param .u32 _Z9cuda_gemmIiLi128ELi2ELi1ELi1024ELi8ELi8ELi64ELi1ELi0EEviiiPT_S1_S1_iii_param_2,
	.param .u64 .ptr .align 1 _Z9cuda_gemmIiLi128ELi2ELi1ELi1024ELi8ELi8ELi64ELi1ELi0EEviiiPT_S1_S1_iii_param_3,
	.param .u64 .ptr .align 1 _Z9cuda_gemmIiLi128ELi2ELi1ELi1024ELi8ELi8ELi64ELi1ELi0EEviiiPT_S1_S1_iii_param_4,
	.param .u64 .ptr .align 1 _Z9cuda_gemmIiLi128ELi2ELi1ELi1024ELi8ELi8ELi64ELi1ELi0EEviiiPT_S1_S1_iii_param_5,
	.param .u32 _Z9cuda_gemmIiLi128ELi2ELi1ELi1024ELi8ELi8ELi64ELi1ELi0EEviiiPT_S1_S1_iii_param_6,
	.param .u32 _Z9cuda_gemmIiLi128ELi2ELi1ELi1024ELi8ELi8ELi64ELi1ELi0EEviiiPT_S1_S1_iii_param_7,
	.param .u32 _Z9cuda_gemmIiLi128ELi2ELi1ELi1024ELi8ELi8ELi64ELi1ELi0EEviiiPT_S1_S1_iii_param_8
)
.maxntid 128
{
	.local .align 16 .b8 	__local_depot430[32];
	.reg .b64 	%SP;
	.reg .b64 	%SPL;
	.reg .pred 	%p<56>;
	.reg .b16 	%rs<8>;
	.reg .b32 	%r<435>;
	.reg .b64 	%rd<44>;
	// demoted variable
	.shared .align 128 .b8 _ZZ9cuda_gemmIiLi128ELi2ELi1ELi1024ELi8ELi8ELi64ELi1ELi0EEviiiPT_S1_S1_iiiE11kron_fac_sh[288];
	// demoted variable
	.shared .align 128 .b8 _ZZ9cuda_gemmIiLi128ELi2ELi1ELi1024ELi8ELi8ELi64ELi1ELi0EEviiiPT_S1_S1_iiiE3Ash[4096];
	mov.u64 	%SPL, __local_depot430;
	ld.param.u64 	%rd6, [_Z9cuda_gemmIiLi128ELi2ELi1ELi1024ELi8ELi8ELi64ELi1ELi0EEviiiPT_S1_S1_iii_param_3];
	ld.param.u64 	%rd4, [_Z9cuda_gemmIiLi128ELi2ELi1ELi1024ELi8ELi8ELi64ELi1ELi0EEviiiPT_S1_S1_iii_param_4];
	ld.param.u32 	%r167, [_Z9cuda_gemmIiLi128ELi2ELi1ELi1024ELi8ELi8ELi64ELi1ELi0EEviiiPT_S1_S1_iii_param_6];
	ld.param.u32 	%r168, [_Z9cuda_gemmIiLi128ELi2ELi1ELi1024ELi8ELi8ELi64ELi1ELi0EEviiiPT_S1_S1_iii_param_7];
	cvta.to.global.u64 	%rd1, %rd6;
	add.u64 	%rd2, %SPL, 0;
	mov.u32 	%r1, %tid.x;
	mul.lo.s32 	%r2, %r168, %r167;
	setp.ge.u32 	%p1, %r1, %r2;
	@%p1 bra 	$L__BB430_3;
	mov.u32 	%r3, %ntid.x;
	cvta.to.global.u64 	%rd3, %rd4;
	mov.u32 	%r171, _ZZ9cuda_gemmIiLi128ELi2ELi1ELi1024ELi8ELi8ELi64ELi1ELi0EEviiiPT_S1_S1_iiiE11kron_fac_sh;
	mov.u32 	%r367, %r1;
$L__BB430_2:
	mul.wide.u32 	%rd8, %r367, 4;
	add.s64 	%rd9, %rd3, %rd8;
	ld.global.u32 	%r169, [%rd9];
	rem.u32 	%r170, %r367, %r167;
	mad.lo.s32 	%r172, %r170, 36, %r171;
	div.u32 	%r173, %r367, %r168;
	shl.b32 	%r174, %r173, 2;
	add.s32 	%r175, %r172, %r174;
	st.shared.u32 	[%r175], %r169;
	add.s32 	%r367, %r367, %r3;
	setp.lt.u32 	%p2, %r367, %r2;
	@%p2 bra 	$L__BB430_2;
$L__BB430_3:
	div.s32 	%r6, 1024, %r168;
	min.s32 	%r7, %r6, 128;
	cvt.u16.u32 	%rs2, %r7;
	div.s16 	%rs3, 128, %rs2;
	cvt.s32.s16 	%r8, %rs3;
	div.s16 	%rs4, 8, %rs3;
	cvt.s32.s16 	%r9, %rs4;
	div.u32 	%r11, %r1, %r7;
	mul.lo.s32 	%r176, %r11, %r7;
	sub.s32 	%r10, %r1, %r176;
	mov.u32 	%r376, %ctaid.y;
	mov.u32 	%r13, %nctaid.y;
	shl.b32 	%r14, %r13, 1;
	setp.ge.u32 	%p3, %r376, %r14;
	@%p3 bra 	$L__BB430_69;
	shl.b32 	%r15, %r1, 2;
	mov.u32 	%r178, %ntid.x;
	shl.b32 	%r16, %r178, 2;
	and.b32  	%r17, %r10, 7;
	min.s32 	%r18, %r167, 8;
	and.b32  	%r19, %r1, 7;
	add.s32 	%r20, %r15, %r16;
	cvt.u16.u32 	%rs5, %r20;
	sub.s16 	%rs6, 1023, %rs5;
	cvt.u16.u32 	%rs7, %r16;
	div.u16 	%rs1, %rs6, %rs7;
	cvt.u32.u16 	%r179, %rs1;
	and.b32  	%r21, %r179, 3;
	shl.b32 	%r180, %r1, 4;
	mov.u32 	%r181, _ZZ9cuda_gemmIiLi128ELi2ELi1ELi1024ELi8ELi8ELi64ELi1ELi0EEviiiPT_S1_S1_iiiE3Ash;
	add.s32 	%r22, %r181, %r180;
	shl.b32 	%r41, %r178, 4;
	add.s32 	%r23, %r22, %r41;
	add.s32 	%r24, %r20, %r16;
	add.s32 	%r182, %r10, 1;
	and.b32  	%r25, %r182, 7;
	add.s32 	%r183, %r10, 2;
	and.b32  	%r26, %r183, 7;
	add.s32 	%r184, %r10, 3;
	and.b32  	%r27, %r184, 7;
	xor.b32  	%r28, %r17, 4;
	add.s32 	%r185, %r10, 5;
	and.b32  	%r29, %r185, 7;
	add.s32 	%r186, %r10, 6;
	and.b32  	%r30, %r186, 7;
	add.s32 	%r187, %r10, -1;
	and.b32  	%r31, %r187, 7;
	setp.lt.s32 	%p4, %r17, %r168;
	selp.b32 	%r188, 0, %r168, %p4;
	sub.s32 	%r32, %r17, %r188;
	add.s32 	%r189, %r17, 1;
	setp.lt.s32 	%p5, %r189, %r168;
	selp.b32 	%r190, 0, %r168, %p5;
	sub.s32 	%r33, %r189, %r190;
	add.s32 	%r191, %r17, 2;
	setp.lt.s32 	%p6, %r191, %r168;
	selp.b32 	%r192, 0, %r168, %p6;
	sub.s32 	%r34, %r191, %r192;
	add.s32 	%r193, %r17, 3;
	setp.lt.s32 	%p7, %r193, %r168;
	selp.b32 	%r194, 0, %r168, %p7;
	sub.s32 	%r35, %r193, %r194;
	add.s32 	%r195, %r17, 4;
	setp.lt.s32 	%p8, %r195, %r168;
	selp.b32 	%r196, 0, %r168, %p8;
	sub.s32 	%r36, %r195, %r196;
	add.s32 	%r197, %r17, 5;
	setp.lt.s32 	%p9, %r197, %r168;
	selp.b32 	%r198, 0, %r168, %p9;
	sub.s32 	%r37, %r197, %r198;
	add.s32 	%r199, %r17, 6;
	setp.lt.s32 	%p10, %r199, %r168;
	selp.b32 	%r200, 0, %r168, %p10;
	sub.s32 	%r38, %r199, %r200;
	add.s32 	%r201, %r17, 7;
	setp.lt.s32 	%p11, %r201, %r168;
	selp.b32 	%r202, 0, %r168, %p11;
	sub.s32 	%r39, %r201, %r202;
	mul.lo.s32 	%r40, %r178, 12;
	shl.b32 	%r42, %r178, 3;
	mul.lo.s32 	%r43, %r178, 48;
	shl.b32 	%r44, %r178, 6;
	shl.b32 	%r45, %r178, 5;
	shl.b32 	%r282, %r19, 2;
$L__BB430_5:
	setp.eq.s32 	%p12, %r21, 2;
	mov.b32 	%r203, 0;
	st.local.v4.u32 	[%rd2], {%r203, %r203, %r203, %r203};
	st.local.v4.u32 	[%rd2+16], {%r203, %r203, %r203, %r203};
	shl.b32 	%r55, %r376, 10;
	mov.u32 	%r377, %r15;
	@%p12 bra 	$L__BB430_9;
	setp.eq.s32 	%p13, %r21, 3;
	add.s32 	%r204, %r55, %r15;
	mul.wide.s32 	%rd10, %r204, 4;
	add.s64 	%rd11, %rd1, %rd10;
	ld.global.v4.u32 	{%r205, %r206, %r207, %r208}, [%rd11];
	st.shared.v4.u32 	[%r22], {%r205, %r206, %r207, %r208};
	mov.u32 	%r377, %r20;
	@%p13 bra 	$L__BB430_9;
	setp.eq.s32 	%p14, %r21, 0;
	add.s32 	%r209, %r55, %r20;
	mul.wide.s32 	%rd12, %r209, 4;
	add.s64 	%rd13, %rd1, %rd12;
	ld.global.v4.u32 	{%r210, %r211, %r212, %r213}, [%rd13];
	st.shared.v4.u32 	[%r23], {%r210, %r211, %r212, %r213};
	mov.u32 	%r377, %r24;
	@%p14 bra 	$L__BB430_9;
	add.s32 	%r377, %r24, %r16;
	add.s32 	%r214, %r55, %r24;
	mul.wide.s32 	%rd14, %r214, 4;
	add.s64 	%rd15, %rd1, %rd14;
	ld.global.v4.u32 	{%r215, %r216, %r217, %r218}, [%rd15];
	shl.b32 	%r219, %r16, 2;
	add.s32 	%r220, %r23, %r219;
	st.shared.v4.u32 	[%r220], {%r215, %r216, %r217, %r218};
$L__BB430_9:
	setp.lt.u16 	%p15, %rs1, 2;
	@%p15 bra 	$L__BB430_12;
	add.s32 	%r378, %r377, %r55;
	add.s32 	%r382, %r378, %r40;
	add.s32 	%r381, %r378, %r42;
	add.s32 	%r380, %r378, %r16;
	shl.b32 	%r221, %r377, 2;
	mov.u32 	%r222, _ZZ9cuda_gemmIiLi128ELi2ELi1ELi1024ELi8ELi8ELi64ELi1ELi0EEviiiPT_S1_S1_iiiE3Ash;
	add.s32 	%r379, %r222, %r221;
$L__BB430_11:
	mul.wide.s32 	%rd16, %r382, 4;
	add.s64 	%rd17, %rd1, %rd16;
	mul.wide.s32 	%rd18, %r381, 4;
	add.s64 	%rd19, %rd1, %rd18;
	mul.wide.s32 	%rd20, %r380, 4;
	add.s64 	%rd21, %rd1, %rd20;
	mul.wide.s32 	%rd22, %r378, 4;
	add.s64 	%rd23, %rd1, %rd22;
	ld.global.v4.u32 	{%r223, %r224, %r225, %r226}, [%rd23];
	st.shared.v4.u32 	[%r379], {%r223, %r224, %r225, %r226};
	add.s32 	%r227, %r377, %r16;
	ld.global.v4.u32 	{%r228, %r229, %r230, %r231}, [%rd21];
	add.s32 	%r232, %r379, %r41;
	st.shared.v4.u32 	[%r232], {%r228, %r229, %r230, %r231};
	add.s32 	%r233, %r227, %r16;
	ld.global.v4.u32 	{%r234, %r235, %r236, %r237}, [%rd19];
	add.s32 	%r238, %r379, %r45;
	st.shared.v4.u32 	[%r238], {%r234, %r235, %r236, %r237};
	add.s32 	%r239, %r233, %r16;
	ld.global.v4.u32 	{%r240, %r241, %r242, %r243}, [%rd17];
	add.s32 	%r244, %r379, %r43;
	st.shared.v4.u32 	[%r244], {%r240, %r241, %r242, %r243};
	add.s32 	%r377, %r239, %r16;
	add.s32 	%r382, %r382, %r41;
	add.s32 	%r381, %r381, %r41;
	add.s32 	%r380, %r380, %r41;
	add.s32 	%r379, %r379, %r44;
	add.s32 	%r378, %r378, %r41;
	setp.lt.u32 	%p16, %r377, 1024;
	@%p16 bra 	$L__BB430_11;
$L__BB430_12:
	setp.lt.s32 	%p17, %r6, 1;
	bar.sync 	0;
	mov.b32 	%r384, 0;
	mov.u32 	%r385, %r384;
	mov.u32 	%r386, %r384;
	mov.u32 	%r387, %r384;
	mov.u32 	%r388, %r384;
	mov.u32 	%r389, %r384;
	mov.u32 	%r390, %r384;
	mov.u32 	%r391, %r384;
	@%p17 bra 	$L__BB430_68;
	mov.b32 	%r408, 0;
	mov.u32 	%r409, %r408;
$L__BB430_14:
	setp.gt.s32 	%p18, %r168, 0;
	add.s32 	%r247, %r409, %r10;
	mul.lo.s32 	%r102, %r247, %r168;
	@%p18 bra 	$L__BB430_15;
	bra.uni 	$L__BB430_16;
$L__BB430_15:
	add.s32 	%r248, %r17, %r102;
	shl.b32 	%r249, %r248, 2;
	mov.u32 	%r250, _ZZ9cuda_gemmIiLi128ELi2ELi1ELi1024ELi8ELi8ELi64ELi1ELi0EEviiiPT_S1_S1_iiiE3Ash;
	add.s32 	%r251, %r250, %r249;
	ld.shared.u32 	%r410, [%r251];
$L__BB430_16:
	setp.lt.s32 	%p19, %r168, 2;
	@%p19 bra 	$L__BB430_18;
	add.s32 	%r252, %r25, %r102;
	shl.b32 	%r253, %r252, 2;
	mov.u32 	%r254, _ZZ9cuda_gemmIiLi128ELi2ELi1ELi1024ELi8ELi8ELi64ELi1ELi0EEviiiPT_S1_S1_iiiE3Ash;
	add.s32 	%r255, %r254, %r253;
	ld.shared.u32 	%r406, [%r255];
$L__BB430_18:
	setp.lt.s32 	%p20, %r168, 3;
	@%p20 bra 	$L__BB430_20;
	add.s32 	%r256, %r26, %r102;
	shl.b32 	%r257, %r256, 2;
	mov.u32 	%r258, _ZZ9cuda_gemmIiLi128ELi2ELi1ELi1024ELi8ELi8ELi64ELi1ELi0EEviiiPT_S1_S1_iiiE3Ash;
	add.s32 	%r259, %r258, %r257;
	ld.shared.u32 	%r405, [%r259];
$L__BB430_20:
	setp.lt.s32 	%p21, %r168, 4;
	@%p21 bra 	$L__BB430_22;
	add.s32 	%r260, %r27, %r102;
	shl.b32 	%r261, %r260, 2;
	mov.u32 	%r262, _ZZ9cuda_gemmIiLi128ELi2ELi1ELi1024ELi8ELi8ELi64ELi1ELi0EEviiiPT_S1_S1_iiiE3Ash;
	add.s32 	%r263, %r262, %r261;
	ld.shared.u32 	%r404, [%r263];
$L__BB430_22:
	setp.lt.s32 	%p22, %r168, 5;
	@%p22 bra 	$L__BB430_24;
	add.s32 	%r264, %r28, %r102;
	shl.b32 	%r265, %r264, 2;
	mov.u32 	%r266, _ZZ9cuda_gemmIiLi128ELi2ELi1ELi1024ELi8ELi8ELi64ELi1ELi0EEviiiPT_S1_S1_iiiE3Ash;
	add.s32 	%r267, %r266, %r265;
	ld.shared.u32 	%r403, [%r267];
$L__BB430_24:
	setp.lt.s32 	%p23, %r168, 6;
	@%p23 bra 	$L__BB430_26;
	add.s32 	%r268, %r29, %r102;
	shl.b32 	%r269, %r268, 2;
	mov.u32 	%r270, _ZZ9cuda_gemmIiLi128ELi2ELi1ELi1024ELi8ELi8ELi64ELi1ELi0EEviiiPT_S1_S1_iiiE3Ash;
	add.s32 	%r271, %r270, %r269;
	ld.shared.u32 	%r402, [%r271];
$L__BB430_26:
	setp.lt.s32 	%p24, %r168, 7;
	@%p24 bra 	$L__BB430_28;
	add.s32 	%r272, %r30, %r102;
	shl.b32 	%r273, %r272, 2;
	mov.u32 	%r274, _ZZ9cuda_gemmIiLi128ELi2ELi1ELi1024ELi8ELi8ELi64ELi1ELi0EEviiiPT_S1_S1_iiiE3Ash;
	add.s32 	%r275, %r274, %r273;
	ld.shared.u32 	%r401, [%r275];
$L__BB430_28:
	setp.lt.s32 	%p25, %r168, 8;
	@%p25 bra 	$L__BB430_30;
	add.s32 	%r276, %r31, %r102;
	shl.b32 	%r277, %r276, 2;
	mov.u32 	%r278, _ZZ9cuda_gemmIiLi128ELi2ELi1ELi1024ELi8ELi8ELi64ELi1ELi0EEviiiPT_S1_S1_iiiE3Ash;
	add.s32 	%r279, %r278, %r277;
	ld.shared.u32 	%r400, [%r279];
$L__BB430_30:
	setp.lt.s32 	%p26, %r11, %r18;
	@%p26 bra 	$L__BB430_31;
	bra.uni 	$L__BB430_66;
$L__BB430_31:
	mul.lo.s32 	%r103, %r408, %r9;
	mov.b32 	%r418, 0;
	mov.u32 	%r419, %r11;
$L__BB430_32:
	setp.gt.u32 	%p27, %r168, 64;
	mov.u32 	%r281, _ZZ9cuda_gemmIiLi128ELi2ELi1ELi1024ELi8ELi8ELi64ELi1ELi0EEviiiPT_S1_S1_iiiE11kron_fac_sh;
	mad.lo.s32 	%r122, %r419, 36, %r281;
	add.s32 	%r283, %r122, %r282;
	ld.shared.u32 	%r123, [%r283];
	@%p27 bra 	$L__BB430_49;
	setp.eq.s32 	%p36, %r168, 0;
	mov.b32 	%r421, 0;
	@%p36 bra 	$L__BB430_35;
	shfl.sync.idx.b32	%r310|%p37, %r123, %r32, 6175, -1;
	mul.lo.s32 	%r421, %r310, %r410;
$L__BB430_35:
	setp.lt.s32 	%p38, %r168, 2;
	@%p38 bra 	$L__BB430_37;
	shfl.sync.idx.b32	%r311|%p39, %r123, %r33, 6175, -1;
	mad.lo.s32 	%r421, %r311, %r406, %r421;
$L__BB430_37:
	setp.lt.s32 	%p40, %r168, 3;
	@%p40 bra 	$L__BB430_39;
	shfl.sync.idx.b32	%r312|%p41, %r123, %r34, 6175, -1;
	mad.lo.s32 	%r421, %r312, %r405, %r421;
$L__BB430_39:
	setp.lt.s32 	%p42, %r168, 4;
	@%p42 bra 	$L__BB430_41;
	shfl.sync.idx.b32	%r313|%p43, %r123, %r35, 6175, -1;
	mad.lo.s32 	%r421, %r313, %r404, %r421;
$L__BB430_41:
	setp.lt.s32 	%p44, %r168, 5;
	@%p44 bra 	$L__BB430_43;
	shfl.sync.idx.b32	%r314|%p45, %r123, %r36, 6175, -1;
	mad.lo.s32 	%r421, %r314, %r403, %r421;
$L__BB430_43:
	setp.lt.s32 	%p46, %r168, 6;
	@%p46 bra 	$L__BB430_45;
	shfl.sync.idx.b32	%r315|%p47, %r123, %r37, 6175, -1;
	mad.lo.s32 	%r421, %r315, %r402, %r421;
$L__BB430_45:
	setp.lt.s32 	%p48, %r168, 7;
	@%p48 bra 	$L__BB430_47;
	shfl.sync.idx.b32	%r316|%p49, %r123, %r38, 6175, -1;
	mad.lo.s32 	%r421, %r316, %r401, %r421;
$L__BB430_47:
	setp.lt.s32 	%p50, %r168, 8;
	@%p50 bra 	$L__BB430_65;
	shfl.sync.idx.b32	%r317|%p51, %r123, %r39, 6175, -1;
	mad.lo.s32 	%r421, %r317, %r400, %r421;
	bra.uni 	$L__BB430_65;
$L__BB430_49:
	setp.lt.s32 	%p28, %r168, 1;
	mov.b32 	%r421, 0;
	@%p28 bra 	$L__BB430_51;
	shl.b32 	%r285, %r17, 2;
	add.s32 	%r286, %r122, %r285;
	ld.shared.u32 	%r287, [%r286];
	mul.lo.s32 	%r421, %r287, %r410;
$L__BB430_51:
	@%p19 bra 	$L__BB430_53;
	shl.b32 	%r288, %r25, 2;
	add.s32 	%r289, %r122, %r288;
	ld.shared.u32 	%r290, [%r289];
	mad.lo.s32 	%r421, %r290, %r406, %r421;
$L__BB430_53:
	@%p20 bra 	$L__BB430_55;
	shl.b32 	%r291, %r26, 2;
	add.s32 	%r292, %r122, %r291;
	ld.shared.u32 	%r293, [%r292];
	mad.lo.s32 	%r421, %r293, %r405, %r421;
$L__BB430_55:
	@%p21 bra 	$L__BB430_57;
	shl.b32 	%r294, %r27, 2;
	add.s32 	%r295, %r122, %r294;
	ld.shared.u32 	%r296, [%r295];
	mad.lo.s32 	%r421, %r296, %r404, %r421;
$L__BB430_57:
	@%p22 bra 	$L__BB430_59;
	shl.b32 	%r297, %r28, 2;
	add.s32 	%r298, %r122, %r297;
	ld.shared.u32 	%r299, [%r298];
	mad.lo.s32 	%r421, %r299, %r403, %r421;
$L__BB430_59:
	@%p23 bra 	$L__BB430_61;
	shl.b32 	%r300, %r29, 2;
	add.s32 	%r301, %r122, %r300;
	ld.shared.u32 	%r302, [%r301];
	mad.lo.s32 	%r421, %r302, %r402, %r421;
$L__BB430_61:
	@%p24 bra 	$L__BB430_63;
	shl.b32 	%r303, %r30, 2;
	add.s32 	%r304, %r122, %r303;
	ld.shared.u32 	%r305, [%r304];
	mad.lo.s32 	%r421, %r305, %r401, %r421;
$L__BB430_63:
	setp.lt.s32 	%p35, %r168, 8;
	@%p35 bra 	$L__BB430_65;
	shl.b32 	%r306, %r31, 2;
	add.s32 	%r307, %r122, %r306;
	ld.shared.u32 	%r308, [%r307];
	mad.lo.s32 	%r421, %r308, %r400, %r421;
$L__BB430_65:
	add.s32 	%r318, %r418, %r103;
	mul.wide.s32 	%rd24, %r318, 4;
	add.s64 	%rd25, %rd2, %rd24;
	ld.local.u32 	%r319, [%rd25];
	add.s32 	%r320, %r319, %r421;
	st.local.u32 	[%rd25], %r320;
	add.s32 	%r419, %r419, %r8;
	add.s32 	%r418, %r418, 1;
	setp.lt.s32 	%p52, %r419, %r18;
	@%p52 bra 	$L__BB430_32;
$L__BB430_66:
	add.s32 	%r409, %r409, %r7;
	add.s32 	%r408, %r408, 1;
	setp.lt.s32 	%p53, %r409, %r6;
	@%p53 bra 	$L__BB430_14;
	ld.local.v4.u32 	{%r391, %r390, %r389, %r388}, [%rd2];
	ld.local.v4.u32 	{%r387, %r386, %r385, %r384}, [%rd2+16];
$L__BB430_68:
	ld.param.u64 	%rd43, [_Z9cuda_gemmIiLi128ELi2ELi1ELi1024ELi8ELi8ELi64ELi1ELi0EEviiiPT_S1_S1_iii_param_5];
	bar.sync 	0;
	mul.lo.s32 	%r321, %r7, %r6;
	mul.lo.s32 	%r322, %r321, %r8;
	div.s32 	%r323, %r322, %r7;
	add.s32 	%r324, %r55, %r1;
	cvta.to.global.u64 	%rd26, %rd43;
	mul.wide.s32 	%rd27, %r324, 4;
	add.s64 	%rd28, %rd26, %rd27;
	st.global.u32 	[%rd28], %r391;
	rem.s32 	%r325, 1, %r9;
	add.s32 	%r326, %r9, 1;
	setp.lt.u32 	%p54, %r326, 3;
	shl.b32 	%r327, %r9, 7;
	selp.b32 	%r328, %r327, 0, %p54;
	add.s32 	%r329, %r324, %r328;
	mad.lo.s32 	%r330, %r323, %r325, %r329;
	mul.wide.s32 	%rd29, %r330, 4;
	add.s64 	%rd30, %rd26, %rd29;
	st.global.u32 	[%rd30], %r390;
	div.s32 	%r331, 2, %r9;
	shl.b32 	%r332, %r331, 7;
	mul.lo.s32 	%r333, %r331, %r9;
	sub.s32 	%r334, 2, %r333;
	add.s32 	%r335, %r324, %r332;
	mad.lo.s32 	%r336, %r323, %r334, %r335;
	mul.wide.s32 	%rd31, %r336, 4;
	add.s64 	%rd32, %rd26, %rd31;
	st.global.u32 	[%rd32], %r389;
	div.s32 	%r337, 3, %r9;
	shl.b32 	%r338, %r337, 7;
	mul.lo.s32 	%r339, %r337, %r9;
	sub.s32 	%r340, 3, %r339;
	add.s32 	%r341, %r324, %r338;
	mad.lo.s32 	%r342, %r323, %r340, %r341;
	mul.wide.s32 	%rd33, %r342, 4;
	add.s64 	%rd34, %rd26, %rd33;
	st.global.u32 	[%rd34], %r388;
	div.s32 	%r343, 4, %r9;
	shl.b32 	%r344, %r343, 7;
	mul.lo.s32 	%r345, %r343, %r9;
	sub.s32 	%r346, 4, %r345;
	add.s32 	%r347, %r324, %r344;
	mad.lo.s32 	%r348, %r323, %r346, %r347;
	mul.wide.s32 	%rd35, %r348, 4;
	add.s64 	%rd36, %rd26, %rd35;
	st.global.u32 	[%rd36], %r387;
	div.s32 	%r349, 5, %r9;
	shl.b32 	%r350, %r349, 7;
	mul.lo.s32 	%r351, %r349, %r9;
	sub.s32 	%r352, 5, %r351;
	add.s32 	%r353, %r324, %r350;
	mad.lo.s32 	%r354, %r323, %r352, %r353;
	mul.wide.s32 	%rd37, %r354, 4;
	add.s64 	%rd38, %rd26, %rd37;
	st.global.u32 	[%rd38], %r386;
	div.s32 	%r355, 6, %r9;
	shl.b32 	%r356, %r355, 7;
	mul.lo.s32 	%r357, %r355, %r9;
	sub.s32 	%r358, 6, %r357;
	add.s32 	%r359, %r324, %r356;
	mad.lo.s32 	%r360, %r323, %r358, %r359;
	mul.wide.s32 	%rd39, %r360, 4;
	add.s64 	%rd40, %rd26, %rd39;
	st.global.u32 	[%rd40], %r385;
	div.s32 	%r361, 7, %r9;
	shl.b32 	%r362, %r361, 7;
	mul.lo.s32 	%r363, %r361, %r9;
	sub.s32 	%r364, 7, %r363;
	add.s32 	%r365, %r324, %r362;
	mad.lo.s32 	%r366, %r323, %r364, %r365;
	mul.wide.s32 	%rd41, %r366, 4;
	add.s64 	%rd42, %rd26, %rd41;
	st.global.u32 	[%rd42], %r384;
	add.s32 	%r376, %r376, %r13;
	setp.lt.u32 	%p55, %r376, %r14;
	@%p55 bra 	$L__BB430_5;
$L__BB430_69:
	ret;

}
	// .globl	_Z9cuda_gemmIiLi128ELi2ELi1ELi1024ELi8ELi8ELi64ELi1ELi1EEviiiPT_S1_S1_iii
.visible .entry _Z9cuda_gemmIiLi128ELi2ELi1ELi1024ELi8ELi8ELi64ELi1ELi1EEviiiPT_S1_S1_iii(
	.param .u32 _Z9cuda_gemmIiLi128ELi2ELi1ELi1024ELi8ELi8ELi64ELi1ELi1EEviiiPT_S1_S1_iii_param_0,
	.param .u32 _Z9cuda_gemmIiLi128ELi2ELi1ELi1024ELi8ELi8ELi64ELi1ELi1EEviiiPT_S1_S1_iii_param_1,
	.param .u32 _Z9cuda_gemmIiLi128ELi2ELi1ELi1024ELi8ELi8ELi64ELi1ELi1EEviiiPT_S1_S1_iii_param_2,
	.param .u64 .ptr .align 1 _Z9cuda_gemmIiLi128ELi2ELi1ELi1024ELi8ELi8ELi64ELi1ELi1EEviiiPT_S1_S1_iii_param_3,
	.param .u64 .ptr .align 1 _Z9cuda_gemmIiLi128ELi2ELi1ELi1024ELi8ELi8ELi64ELi1ELi1EEviiiPT_S1_S1_iii_param_4,
	.param .u64 .ptr .align 1 _Z9cuda_gemmIiLi128ELi2ELi1ELi1024ELi8ELi8ELi64ELi1ELi1EEviiiPT_S1_S1_iii_param_5,
	.param .u32 _Z9cuda_gemmIiLi128ELi2ELi1ELi1024ELi8ELi8ELi64ELi1ELi1EEviiiPT_S1_S1_iii_param_6,
	.param .u32 _Z9cuda_gemmIiLi128ELi2ELi1ELi1024ELi8ELi8ELi64ELi1ELi1EEviiiPT_S1_S1_iii_param_7,
	.param .u32 _Z9cuda_gemmIiLi128ELi2ELi1ELi1024ELi8ELi8ELi64ELi1ELi1EEviiiPT_S1_S1_iii_param_8
)
.maxntid 128
{
	.reg .pred 	%p<78>;
	.reg .b16 	%rs<5>;
	.reg .b32 	%r<340>;
	.reg .b64 	%rd<33>;
	// demoted variable
	.shared .align 128 .b8 _ZZ9cuda_gemmIiLi128ELi2ELi1ELi1024ELi8ELi8ELi64ELi1ELi1EEviiiPT_S1_S1_iiiE11kron_fac_sh[288];
	// demoted variable
	.shared .align 128 .b8 _ZZ9cuda_gemmIiLi128ELi2ELi1ELi1024ELi8ELi8ELi64ELi1ELi1EEviiiPT_S1_S1_iiiE3Ash[4096];
	ld.param.u64 	%rd5, [_Z9cuda_gemmIiLi128ELi2ELi1ELi1024ELi8ELi8ELi64ELi1ELi1EEviiiPT_S1_S1_iii_param_3];
	ld.param.u64 	%rd6, [_Z9cuda_gemmIiLi128ELi2ELi1ELi1024ELi8ELi8ELi64ELi1ELi1EEviiiPT_S1_S1_iii_param_4];
	ld.param.u64 	%rd4, [_Z9cuda_gemmIiLi128ELi2ELi1ELi1024ELi8ELi8ELi64ELi1ELi1EEviiiPT_S1_S1_iii_param_5];
	cvta.to.global.u64 	%rd1, %rd6;
	cvta.to.global.u64 	%rd2, %rd5;
	mov.u32 	%r1, %tid.x;
	setp.gt.u32 	%p1, %r1, 63;
	@%p1 bra 	$L__BB431_7;
	mov.u32 	%r2, %ntid.x;
	add.s32 	%r65, %r1, %r2;
	max.u32 	%r66, %r65, 64;
	setp.lt.u32 	%p2, %r65, 64;
	selp.u32 	%r67, 1, 0, %p2;
	add.s32 	%r68, %r65, %r67;
	sub.s32 	%r69, %r66, %r68;
	div.u32 	%r70, %r69, %r2;
	add.s32 	%r3, %r70, %r67;
	and.b32  	%r71, %r3, 3;
	setp.eq.s32 	%p3, %r71, 3;
	mov.u32 	%r330, %r1;
	@%p3 bra 	$L__BB431_4;
	add.s32 	%r73, %r3, 1;
	and.b32  	%r4, %r73, 3;
	mov.b32 	%r329, 0;
	mov.u32 	%r330, %r1;
$L__BB431_3:
	.pragma "nounroll";
	mul.wide.u32 	%rd7, %r330, 4;
	add.s64 	%rd8, %rd1, %rd7;
	ld.global.u32 	%r74, [%rd8];
	and.b32  	%r75, %r330, 7;
	mov.u32 	%r76, _ZZ9cuda_gemmIiLi128ELi2ELi1ELi1024ELi8ELi8ELi64ELi1ELi1EEviiiPT_S1_S1_iiiE11kron_fac_sh;
	mad.lo.s32 	%r77, %r75, 36, %r76;
	shr.u32 	%r78, %r330, 1;
	and.b32  	%r79, %r78, 2147483644;
	add.s32 	%r80, %r77, %r79;
	st.shared.u32 	[%r80], %r74;
	add.s32 	%r330, %r330, %r2;
	add.s32 	%r329, %r329, 1;
	setp.ne.s32 	%p4, %r329, %r4;
	@%p4 bra 	$L__BB431_3;
$L__BB431_4:
	setp.lt.u32 	%p5, %r3, 3;
	@%p5 bra 	$L__BB431_7;
	mov.u32 	%r83, _ZZ9cuda_gemmIiLi128ELi2ELi1ELi1024ELi8ELi8ELi64ELi1ELi1EEviiiPT_S1_S1_iiiE11kron_fac_sh;
$L__BB431_6:
	mul.wide.u32 	%rd9, %r330, 4;
	add.s64 	%rd10, %rd1, %rd9;
	ld.global.u32 	%r81, [%rd10];
	and.b32  	%r82, %r330, 7;
	mad.lo.s32 	%r84, %r82, 36, %r83;
	shr.u32 	%r85, %r330, 1;
	and.b32  	%r86, %r85, 2147483644;
	add.s32 	%r87, %r84, %r86;
	st.shared.u32 	[%r87], %r81;
	add.s32 	%r88, %r330, %r2;
	mul.wide.u32 	%rd11, %r88, 4;
	add.s64 	%rd12, %rd1, %rd11;
	ld.global.u32 	%r89, [%rd12];
	and.b32  	%r90, %r88, 7;
	mad.lo.s32 	%r91, %r90, 36, %r83;
	shr.u32 	%r92, %r88, 1;
	and.b32  	%r93, %r92, 2147483644;
	add.s32 	%r94, %r91, %r93;
	st.shared.u32 	[%r94], %r89;
	add.s32 	%r95, %r88, %r2;
	mul.wide.u32 	%rd13, %r95, 4;
	add.s64 	%rd14, %rd1, %rd13;
	ld.global.u32 	%r96, [%rd14];
	and.b32  	%r97, %r95, 7;
	mad.lo.s32 	%r98, %r97, 36, %r83;
	shr.u32 	%r99, %r95, 1;
	and.b32  	%r100, %r99, 2147483644;
	add.s32 	%r101, %r98, %r100;
	st.shared.u32 	[%r101], %r96;
	add.s32 	%r102, %r95, %r2;
	mul.wide.u32 	%rd15, %r102, 4;
	add.s64 	%rd16, %rd1, %rd15;
	ld.global.u32 	%r103, [%rd16];
	and.b32  	%r104, %r102, 7;
	mad.lo.s32 	%r105, %r104, 36, %r83;
	shr.u32 	%r106, %r102, 1;
	and.b32  	%r107, %r106, 2147483644;
	add.s32 	%r108, %r105, %r107;
	st.shared.u32 	[%r108], %r103;
	add.s32 	%r330, %r102, %r2;
	setp.lt.u32 	%p6, %r330, 64;
	@%p6 bra 	$L__BB431_6;
$L__BB431_7:
	mov.u32 	%r332, %ctaid.y;
	mov.u32 	%r13, %nctaid.y;
	shl.b32 	%r14, %r13, 1;
	setp.ge.u32 	%p7, %r332, %r14;
	@%p7 bra 	$L__BB431_17;
	shl.b32 	%r15, %r1, 2;
	mov.u32 	%r109, %ntid.x;
	shl.b32 	%r16, %r109, 2;
	and.b32  	%r17, %r1, 7;
	shl.b32 	%r110, %r1, 3;
	add.s32 	%r18, %r15, %r16;
	cvt.u16.u32 	%rs2, %r18;
	sub.s16 	%rs3, 1023, %rs2;
	cvt.u16.u32 	%rs4, %r16;
	div.u16 	%rs1, %rs3, %rs4;
	cvt.u32.u16 	%r111, %rs1;
	and.b32  	%r19, %r111, 3;
	shl.b32 	%r112, %r1, 4;
	mov.u32 	%r113, _ZZ9cuda_gemmIiLi128ELi2ELi1ELi1024ELi8ELi8ELi64ELi1ELi1EEviiiPT_S1_S1_iiiE3Ash;
	add.s32 	%r20, %r113, %r112;
	shl.b32 	%r38, %r109, 4;
	add.s32 	%r21, %r20, %r38;
	add.s32 	%r22, %r18, %r16;
	or.b32  	%r114, %r110, %r17;
	shl.b32 	%r115, %r114, 2;
	add.s32 	%r23, %r113, %r115;
	add.s32 	%r116, %r1, 1;
	and.b32  	%r24, %r116, 7;
	or.b32  	%r117, %r110, %r24;
	shl.b32 	%r118, %r117, 2;
	add.s32 	%r25, %r113, %r118;
	add.s32 	%r119, %r1, 2;
	and.b32  	%r26, %r119, 7;
	or.b32  	%r120, %r110, %r26;
	shl.b32 	%r121, %r120, 2;
	add.s32 	%r27, %r113, %r121;
	add.s32 	%r122, %r1, 3;
	and.b32  	%r28, %r122, 7;
	or.b32  	%r123, %r110, %r28;
	shl.b32 	%r124, %r123, 2;
	add.s32 	%r29, %r113, %r124;
	xor.b32  	%r30, %r17, 4;
	or.b32  	%r125, %r110, %r30;
	shl.b32 	%r126, %r125, 2;
	add.s32 	%r31, %r113, %r126;
	add.s32 	%r127, %r1, 5;
	and.b32  	%r32, %r127, 7;
	add.s32 	%r128, %r1, 6;
	and.b32  	%r33, %r128, 7;
	or.b32  	%r129, %r110, %r33;
	shl.b32 	%r130, %r129, 2;
	add.s32 	%r34, %r113, %r130;
	add.s32 	%r131, %r1, -1;
	and.b32  	%r35, %r131, 7;
	or.b32  	%r132, %r110, %r35;
	shl.b32 	%r133, %r132, 2;
	add.s32 	%r36, %r113, %r133;
	mul.lo.s32 	%r37, %r109, 12;
	shl.b32 	%r39, %r109, 3;
	mul.lo.s32 	%r40, %r109, 48;
	shl.b32 	%r41, %r109, 6;
	shl.b32 	%r42, %r109, 5;
	cvta.to.global.u64 	%rd3, %rd4;
$L__BB431_9:
	setp.eq.s32 	%p8, %r19, 2;
	shl.b32 	%r44, %r332, 10;
	mov.u32 	%r333, %r15;
	@%p8 bra 	$L__BB431_13;
	setp.eq.s32 	%p9, %r19, 3;
	add.s32 	%r134, %r44, %r15;
	mul.wide.s32 	%rd17, %r134, 4;
	add.s64 	%rd18, %rd2, %rd17;
	ld.global.v4.u32 	{%r135, %r136, %r137, %r138}, [%rd18];
	st.shared.v4.u32 	[%r20], {%r135, %r136, %r137, %r138};
	mov.u32 	%r333, %r18;
	@%p9 bra 	$L__BB431_13;
	setp.eq.s32 	%p10, %r19, 0;
	add.s32 	%r139, %r44, %r18;
	mul.wide.s32 	%rd19, %r139, 4;
	add.s64 	%rd20, %rd2, %rd19;
	ld.global.v4.u32 	{%r140, %r141, %r142, %r143}, [%rd20];
	st.shared.v4.u32 	[%r21], {%r140, %r141, %r142, %r143};
	mov.u32 	%r333, %r22;
	@%p10 bra 	$L__BB431_13;
	add.s32 	%r333, %r22, %r16;
	add.s32 	%r144, %r44, %r22;
	mul.wide.s32 	%rd21, %r144, 4;
	add.s64 	%rd22, %rd2, %rd21;
	ld.global.v4.u32 	{%r145, %r146, %r147, %r148}, [%rd22];
	shl.b32 	%r149, %r16, 2;
	add.s32 	%r150, %r21, %r149;
	st.shared.v4.u32 	[%r150], {%r145, %r146, %r147, %r148};
$L__BB431_13:
	setp.lt.u16 	%p11, %rs1, 2;
	@%p11 bra 	$L__BB431_16;
	add.s32 	%r334, %r333, %r44;
	add.s32 	%r338, %r334, %r37;
	add.s32 	%r337, %r334, %r39;
	add.s32 	%r336, %r334, %r16;
	shl.b32 	%r151, %r333, 2;
	mov.u32 	%r152, _ZZ9cuda_gemmIiLi128ELi2ELi1ELi1024ELi8ELi8ELi64ELi1ELi1EEviiiPT_S1_S1_iiiE3Ash;
	add.s32 	%r335, %r152, %r151;
$L__BB431_15:
	mul.wide.s32 	%rd23, %r338, 4;
	add.s64 	%rd24, %rd2, %rd23;
	mul.wide.s32 	%rd25, %r337, 4;
	add.s64 	%rd26, %rd2, %rd25;
	mul.wide.s32 	%rd27, %r336, 4;
	add.s64 	%rd28, %rd2, %rd27;
	mul.wide.s32 	%rd29, %r334, 4;
	add.s64 	%rd30, %rd2, %rd29;
	ld.global.v4.u32 	{%r153, %r154, %r155, %r156}, [%rd30];
	st.shared.v4.u32 	[%r335], {%r153, %r154, %r155, %r156};
	add.s32 	%r157, %r333, %r16;
	ld.global.v4.u32 	{%r158, %r159, %r160, %r161}, [%rd28];
	add.s32 	%r162, %r335, %r38;
	st.shared.v4.u32 	[%r162], {%r158, %r159, %r160, %r161};
	add.s32 	%r163, %r157, %r16;
	ld.global.v4.u32 	{%r164, %r165, %r166, %r167}, [%rd26];
	add.s32 	%r168, %r335, %r42;
	st.shared.v4.u32 	[%r168], {%r164, %r165, %r166, %r167};
	add.s32 	%r169, %r163, %r16;
	ld.global.v4.u32 	{%r170, %r171, %r172, %r173}, [%rd24];
	add.s32 	%r174, %r335, %r40;
	st.shared.v4.u32 	[%r174], {%r170, %r171, %r172, %r173};
	add.s32 	%r333, %r169, %r16;
	add.s32 	%r338, %r338, %r38;
	add.s32 	%r337, %r337, %r38;
	add.s32 	%r336, %r336, %r38;
	add.s32 	%r335, %r335, %r41;
	add.s32 	%r334, %r334, %r38;
	setp.lt.u32 	%p12, %r333, 1024;
	@%p12 bra 	$L__BB431_15;
$L__BB431_16:
	bar.sync 	0;
	ld.shared.u32 	%r175, [%r23];
	ld.shared.u32 	%r176, [%r25];
	ld.shared.u32 	%r177, [%r27];
	ld.shared.u32 	%r178, [%r29];
	ld.shared.u32 	%r179, [%r31];
	shl.b32 	%r180, %r32, 2;
	shl.b32 	%r181, %r1, 5;
	or.b32  	%r182, %r181, %r180;
	mov.u32 	%r183, _ZZ9cuda_gemmIiLi128ELi2ELi1ELi1024ELi8ELi8ELi64ELi1ELi1EEviiiPT_S1_S1_iiiE3Ash;
	add.s32 	%r184, %r183, %r182;
	ld.shared.u32 	%r185, [%r184];
	ld.shared.u32 	%r186, [%r34];
	ld.shared.u32 	%r187, [%r36];
	shl.b32 	%r188, %r17, 2;
	mov.u32 	%r189, _ZZ9cuda_gemmIiLi128ELi2ELi1ELi1024ELi8ELi8ELi64ELi1ELi1EEviiiPT_S1_S1_iiiE11kron_fac_sh;
	add.s32 	%r190, %r189, %r188;
	ld.shared.u32 	%r191, [%r190];
	shfl.sync.idx.b32	%r192|%p13, %r191, %r17, 6175, -1;
	mul.lo.s32 	%r193, %r192, %r175;
	shfl.sync.idx.b32	%r194|%p14, %r191, %r24, 6175, -1;
	mad.lo.s32 	%r195, %r194, %r176, %r193;
	shfl.sync.idx.b32	%r196|%p15, %r191, %r26, 6175, -1;
	mad.lo.s32 	%r197, %r196, %r177, %r195;
	shfl.sync.idx.b32	%r198|%p16, %r191, %r28, 6175, -1;
	mad.lo.s32 	%r199, %r198, %r178, %r197;
	shfl.sync.idx.b32	%r200|%p17, %r191, %r30, 6175, -1;
	mad.lo.s32 	%r201, %r200, %r179, %r199;
	shfl.sync.idx.b32	%r202|%p18, %r191, %r32, 6175, -1;
	mad.lo.s32 	%r203, %r202, %r185, %r201;
	shfl.sync.idx.b32	%r204|%p19, %r191, %r33, 6175, -1;
	mad.lo.s32 	%r205, %r204, %r186, %r203;
	shfl.sync.idx.b32	%r206|%p20, %r191, %r35, 6175, -1;
	mad.lo.s32 	%r207, %r206, %r187, %r205;
	ld.shared.u32 	%r208, [%r190+36];
	shfl.sync.idx.b32	%r209|%p21, %r208, %r17, 6175, -1;
	mul.lo.s32 	%r210, %r209, %r175;
	shfl.sync.idx.b32	%r211|%p22, %r208, %r24, 6175, -1;
	mad.lo.s32 	%r212, %r211, %r176, %r210;
	shfl.sync.idx.b32	%r213|%p23, %r208, %r26, 6175, -1;
	mad.lo.s32 	%r214, %r213, %r177, %r212;
	shfl.sync.idx.b32	%r215|%p24, %r208, %r28, 6175, -1;
	mad.lo.s32 	%r216, %r215, %r178, %r214;
	shfl.sync.idx.b32	%r217|%p25, %r208, %r30, 6175, -1;
	mad.lo.s32 	%r218, %r217, %r179, %r216;
	shfl.sync.idx.b32	%r219|%p26, %r208, %r32, 6175, -1;
	mad.lo.s32 	%r220, %r219, %r185, %r218;
	shfl.sync.idx.b32	%r221|%p27, %r208, %r33, 6175, -1;
	mad.lo.s32 	%r222, %r221, %r186, %r220;
	shfl.sync.idx.b32	%r223|%p28, %r208, %r35, 6175, -1;
	mad.lo.s32 	%r224, %r223, %r187, %r222;
	ld.shared.u32 	%r225, [%r190+72];
	shfl.sync.idx.b32	%r226|%p29, %r225, %r17, 6175, -1;
	mul.lo.s32 	%r227, %r226, %r175;
	shfl.sync.idx.b32	%r228|%p30, %r225, %r24, 6175, -1;
	mad.lo.s32 	%r229, %r228, %r176, %r227;
	shfl.sync.idx.b32	%r230|%p31, %r225, %r26, 6175, -1;
	mad.lo.s32 	%r231, %r230, %r177, %r229;
	shfl.sync.idx.b32	%r232|%p32, %r225, %r28, 6175, -1;
	mad.lo.s32 	%r233, %r232, %r178, %r231;
	shfl.sync.idx.b32	%r234|%p33, %r225, %r30, 6175, -1;
	mad.lo.s32 	%r235, %r234, %r179, %r233;
	shfl.sync.idx.b32	%r236|%p34, %r225, %r32, 6175, -1;
	mad.lo.s32 	%r237, %r236, %r185, %r235;
	shfl.sync.idx.b32	%r238|%p35, %r225, %r33, 6175, -1;
	mad.lo.s32 	%r239, %r238, %r186, %r237;
	shfl.sync.idx.b32	%r240|%p36, %r225, %r35, 6175, -1;
	mad.lo.s32 	%r241, %r240, %r187, %r239;
	ld.shared.u32 	%r242, [%r190+108];
	shfl.sync.idx.b32	%r243|%p37, %r242, %r17, 6175, -1;
	mul.lo.s32 	%r244, %r243, %r175;
	shfl.sync.idx.b32	%r245|%p38, %r242, %r24, 6175, -1;
	mad.lo.s32 	%r246, %r245, %r176, %r244;
	shfl.sync.idx.b32	%r247|%p39, %r242, %r26, 6175, -1;
	mad.lo.s32 	%r248, %r247, %r177, %r246;
	shfl.sync.idx.b32	%r249|%p40, %r242, %r28, 6175, -1;
	mad.lo.s32 	%r250, %r249, %r178, %r248;
	shfl.sync.idx.b32	%r251|%p41, %r242, %r30, 6175, -1;
	mad.lo.s32 	%r252, %r251, %r179, %r250;
	shfl.sync.idx.b32	%r253|%p42, %r242, %r32, 6175, -1;
	mad.lo.s32 	%r254, %r253, %r185, %r252;
	shfl.sync.idx.b32	%r255|%p43, %r242, %r33, 6175, -1;
	mad.lo.s32 	%r256, %r255, %r186, %r254;
	shfl.sync.idx.b32	%r257|%p44, %r242, %r35, 6175, -1;
	mad.lo.s32 	%r258, %r257, %r187, %r256;
	ld.shared.u32 	%r259, [%r190+144];
	shfl.sync.idx.b32	%r260|%p45, %r259, %r17, 6175, -1;
	mul.lo.s32 	%r261, %r260, %r175;
	shfl.sync.idx.b32	%r262|%p46, %r259, %r24, 6175, -1;
	mad.lo.s32 	%r263, %r262, %r176, %r261;
	shfl.sync.idx.b32	%r264|%p47, %r259, %r26, 6175, -1;
	mad.lo.s32 	%r265, %r264, %r177, %r263;
	shfl.sync.idx.b32	%r266|%p48, %r259, %r28, 6175, -1;
	mad.lo.s32 	%r267, %r266, %r178, %r265;
	shfl.sync.idx.b32	%r268|%p49, %r259, %r30, 6175, -1;
	mad.lo.s32 	%r269, %r268, %r179, %r267;
	shfl.sync.idx.b32	%r270|%p50, %r259, %r32, 6175, -1;
	mad.lo.s32 	%r271, %r270, %r185, %r269;
	shfl.sync.idx.b32	%r272|%p51, %r259, %r33, 6175, -1;
	mad.lo.s32 	%r273, %r272, %r186, %r271;
	shfl.sync.idx.b32	%r274|%p52, %r259, %r35, 6175, -1;
	mad.lo.s32 	%r275, %r274, %r187, %r273;
	ld.shared.u32 	%r276, [%r190+180];
	shfl.sync.idx.b32	%r277|%p53, %r276, %r17, 6175, -1;
	mul.lo.s32 	%r278, %r277, %r175;
	shfl.sync.idx.b32	%r279|%p54, %r276, %r24, 6175, -1;
	mad.lo.s32 	%r280, %r279, %r176, %r278;
	shfl.sync.idx.b32	%r281|%p55, %r276, %r26, 6175, -1;
	mad.lo.s32 	%r282, %r281, %r177, %r280;
	shfl.sync.idx.b32	%r283|%p56, %r276, %r28, 6175, -1;
	mad.lo.s32 	%r284, %r283, %r178, %r282;
	shfl.sync.idx.b32	%r285|%p57, %r276, %r30, 6175, -1;
	mad.lo.s32 	%r286, %r285, %r179, %r284;
	shfl.sync.idx.b32	%r287|%p58, %r276, %r32, 6175, -1;
	mad.lo.s32 	%r288, %r287, %r185, %r286;
	shfl.sync.idx.b32	%r289|%p59, %r276, %r33, 6175, -1;
	mad.lo.s32 	%r290, %r289, %r186, %r288;
	shfl.sync.idx.b32	%r291|%p60, %r276, %r35, 6175, -1;
	mad.lo.s32 	%r292, %r291, %r187, %r290;
	ld.shared.u32 	%r293, [%r190+216];
	shfl.sync.idx.b32	%r294|%p61, %r293, %r17, 6175, -1;
	mul.lo.s32 	%r295, %r294, %r175;
	shfl.sync.idx.b32	%r296|%p62, %r293, %r24, 6175, -1;
	mad.lo.s32 	%r297, %r296, %r176, %r295;
	shfl.sync.idx.b32	%r298|%p63, %r293, %r26, 6175, -1;
	mad.lo.s32 	%r299, %r298, %r177, %r297;
	shfl.sync.idx.b32	%r300|%p64, %r293, %r28, 6175, -1;
	mad.lo.s32 	%r301, %r300, %r178, %r299;
	shfl.sync.idx.b32	%r302|%p65, %r293, %r30, 6175, -1;
	mad.lo.s32 	%r303, %r302, %r179, %r301;
	shfl.sync.idx.b32	%r304|%p66, %r293, %r32, 6175, -1;
	mad.lo.s32 	%r305, %r304, %r185, %r303;
	shfl.sync.idx.b32	%r306|%p67, %r293, %r33, 6175, -1;
	mad.lo.s32 	%r307, %r306, %r186, %r305;
	shfl.sync.idx.b32	%r308|%p68, %r293, %r35, 6175, -1;
	mad.lo.s32 	%r309, %r308, %r187, %r307;
	ld.shared.u32 	%r310, [%r190+252];
	shfl.sync.idx.b32	%r311|%p69, %r310, %r17, 6175, -1;
	mul.lo.s32 	%r312, %r311, %r175;
	shfl.sync.idx.b32	%r313|%p70, %r310, %r24, 6175, -1;
	mad.lo.s32 	%r314, %r313, %r176, %r312;
	shfl.sync.idx.b32	%r315|%p71, %r310, %r26, 6175, -1;
	mad.lo.s32 	%r316, %r315, %r177, %r314;
	shfl.sync.idx.b32	%r317|%p72, %r310, %r28, 6175, -1;
	mad.lo.s32 	%r318, %r317, %r178, %r316;
	shfl.sync.idx.b32	%r319|%p73, %r310, %r30, 6175, -1;
	mad.lo.s32 	%r320, %r319, %r179, %r318;
	shfl.sync.idx.b32	%r321|%p74, %r310, %r32, 6175, -1;
	mad.lo.s32 	%r322, %r321, %r185, %r320;
	shfl.sync.idx.b32	%r323|%p75, %r310, %r33, 6175, -1;
	mad.lo.s32 	%r324, %r323, %r186, %r322;
	shfl.sync.idx.b32	%r325|%p76, %r310, %r35, 6175, -1;
	mad.lo.s32 	%r326, %r325, %r187, %r324;
	bar.sync 	0;
	add.s32 	%r327, %r44, %r1;
	mul.wide.s32 	%rd31, %r327, 4;
	add.s64 	%rd32, %rd3, %rd31;
	st.global.u32 	[%rd32], %r207;
	st.global.u32 	[%rd32+512], %r224;
	st.global.u32 	[%rd32+1024], %r241;
	st.global.u32 	[%rd32+1536], %r258;
	st.global.u32 	[%rd32+2048], %r275;
	st.global.u32 	[%rd32+2560], %r292;
	st.global.u32 	[%rd32+3072], %r309;
	st.global.u32 	[%rd32+3584], %r326;
	add.s32 	%r332, %r332, %r13;
	setp.lt.u32 	%p77, %r332, %r14;
	@%p77 bra 	$L__BB431_9;
$L__BB431_17:
	ret;

}
	// .globl	_Z9cuda_gemmIiLi128ELi2ELi1ELi1024ELi16ELi16ELi64ELi0ELi0EEviiiPT_S1_S1_iii
.visible .entry _Z9cuda_gemmIiLi128ELi2ELi1ELi1024ELi16ELi16ELi64ELi0ELi0EEviiiPT_S1_S1_iii(
	.param .u32 _Z9cuda_gemmIiLi128ELi2ELi1ELi1024ELi16ELi16ELi64ELi0ELi0EEviiiPT_S1_S1_iii_param_0,
	.param .u32 _Z9cuda_gemmIiLi128ELi2ELi1ELi1024ELi16ELi16ELi64ELi0ELi0EEviiiPT_S1_S1_iii_param_1,
	.param .u32 _Z9cuda_gemmIiLi128ELi2ELi1ELi1024ELi16ELi16ELi64ELi0ELi0EEviiiPT_S1_S1_iii_param_2,
	.param .u64 .ptr .align 1 _Z9cuda_gemmIiLi128ELi2ELi1ELi1024ELi16ELi16ELi64ELi0ELi0EEviiiPT_S1_S1_iii_param_3,
	.param .u64 .ptr .align 1 _Z9cuda_gemmIiLi128ELi2ELi1ELi1024ELi16ELi16ELi64ELi0ELi0EEviiiPT_S1_S1_iii_param_4,
	.param .u64 .ptr .align 1 _Z9cuda_gemmIiLi128ELi2ELi1ELi1024ELi16ELi16ELi64ELi0ELi0EEviiiPT_S1_S1_iii_param_5,
	.param .u32 _Z9cuda_gemmIiLi128ELi2ELi1ELi1024ELi16ELi16ELi64ELi0ELi0EEviiiPT_S1_S1_iii_param_6,
	.param .u32 _Z9cuda_gemmIiLi128ELi2ELi1ELi1024ELi16ELi16ELi64ELi0ELi0EEviiiPT_S1_S1_iii_param_7,
	.param .u32 _Z9cuda_gemmIiLi128ELi2ELi1ELi1024ELi16ELi16ELi64ELi0ELi0EEviiiPT_S1_S1_iii_param_8
)
.maxntid 128
{
	.local .align 16 .b8 	__local_depot432[32];
	.reg .b64 	%SP;
	.reg .b64 	%SPL;
	.reg .pred 	%p<96>;
	.reg .b16 	%rs<8>;
	.reg .b32 	%r<671>;
	.reg .b64 	%rd<44>;
	// demoted variable
	.shared .align 128 .b8 _ZZ9cuda_gemmIiLi128ELi2ELi1ELi1024ELi16ELi16ELi64ELi0ELi0EEviiiPT_S1_S1_iiiE11kron_fac_sh[1088];
	// demoted variable
	.shared .align 128 .b8 _ZZ9cuda_gemmIiLi128ELi2ELi1ELi1024ELi16ELi16ELi64ELi0ELi0EEviiiPT_S1_S1_iiiE3Ash[4096];
	mov.u64 	%SPL, __local_depot432;
	ld.param.u32 	%r258, [_Z9cuda_gemmIiLi128ELi2ELi1ELi1024ELi16ELi16ELi64ELi0ELi0EEviiiPT_S1_S1_iii_param_2];
	ld.param.u64 	%rd6, [_Z9cuda_gemmIiLi128ELi2ELi1ELi1024ELi16ELi16ELi64ELi0ELi0EEviiiPT_S1_S1_iii_param_3];
	ld.param.u64 	%rd4, [_Z9cuda_gemmIiLi128ELi2ELi1ELi1024ELi16ELi16ELi64ELi0ELi0EEviiiPT_S1_S1_iii_param_4];
	ld.param.u32 	%r259, [_Z9cuda_gemmIiLi128ELi2ELi1ELi1024ELi16ELi16ELi64ELi0ELi0EEviiiPT_S1_S1_iii_param_6];
	ld.param.u32 	%r260, [_Z9cuda_gemmIiLi128ELi2ELi1ELi1024ELi16ELi16ELi64ELi0ELi0EEviiiPT_S1_S1_iii_param_7];
	cvta.to.global.u64 	%rd1, %rd6;
	add.u64 	%rd2, %SPL, 0;
	mov.u32 	%r1, %tid.x;
	mul.lo.s32 	%r2, %r260, %r259;
	setp.ge.u32 	%p1, %r1, %r2;
	@%p1 bra 	$L__BB432_3;
	mov.u32 	%r3, %ntid.x;
	cvta.to.global.u64 	%rd3, %rd4;
	mov.u32 	%r555, %r1;
$L__BB432_2:
	mul.wide.u32 	%rd8, %r555, 4;
	add.s64 	%rd9, %rd3, %rd8;
	ld.global.u32 	%r261, [%rd9];
	rem.u32 	%r262, %r555, %r259;
	mov.u32 	%r263, _ZZ9cuda_gemmIiLi128ELi2ELi1ELi1024ELi16ELi16ELi64ELi0ELi0EEviiiPT_S1_S1_iiiE11kron_fac_sh;
	mad.lo.s32 	%r264, %r262, 68, %r263;
	div.u32 	%r265, %r555, %r260;
	shl.b32 	%r266, %r265, 2;
	add.s32 	%r267, %r264, %r266;
	st.shared.u32 	[%r267], %r261;
	add.s32 	%r555, %r555, %r3;
	setp.lt.u32 	%p2, %r555, %r2;
	@%p2 bra 	$L__BB432_2;
$L__BB432_3:
	div.s32 	%r6, 1024, %r260;
	min.s32 	%r7, %r6, 128;
	cvt.u16.u32 	%rs3, %r7;
	div.s16 	%rs1, 128, %rs3;
	div.s16 	%rs4, 16, %rs1;
	cvt.s32.s16 	%r8, %rs4;
	div.u32 	%r10, %r1, %r7;
	mul.lo.s32 	%r268, %r10, %r7;
	sub.s32 	%r9, %r1, %r268;
	mov.u32 	%r572, %ctaid.y;
	mov.u32 	%r12, %nctaid.y;
	shl.b32 	%r13, %r12, 1;
	setp.ge.u32 	%p3, %r572, %r13;
	@%p3 bra 	$L__BB432_117;
	mov.u32 	%r270, %ctaid.x;
	shl.b32 	%r14, %r1, 2;
	shl.b32 	%r15, %r270, 10;
	mov.u32 	%r271, %ntid.x;
	shl.b32 	%r16, %r271, 2;
	and.b32  	%r17, %r9, 15;
	min.s32 	%r18, %r259, 16;
	and.b32  	%r19, %r1, 15;
	shr.s32 	%r272, %r258, 31;
	shr.u32 	%r273, %r272, 22;
	add.s32 	%r274, %r258, %r273;
	shr.s32 	%r20, %r274, 10;
	mad.lo.s32 	%r21, %r6, %r270, %r1;
	add.s32 	%r22, %r14, %r16;
	cvt.u16.u32 	%rs5, %r22;
	sub.s16 	%rs6, 1023, %rs5;
	cvt.u16.u32 	%rs7, %r16;
	div.u16 	%rs2, %rs6, %rs7;
	cvt.u32.u16 	%r275, %rs2;
	and.b32  	%r23, %r275, 3;
	shl.b32 	%r276, %r1, 4;
	mov.u32 	%r277, _ZZ9cuda_gemmIiLi128ELi2ELi1ELi1024ELi16ELi16ELi64ELi0ELi0EEviiiPT_S1_S1_iiiE3Ash;
	add.s32 	%r24, %r277, %r276;
	shl.b32 	%r58, %r271, 4;
	add.s32 	%r25, %r24, %r58;
	add.s32 	%r26, %r22, %r16;
	add.s32 	%r278, %r9, 1;
	and.b32  	%r27, %r278, 15;
	add.s32 	%r279, %r9, 2;
	and.b32  	%r28, %r279, 15;
	add.s32 	%r280, %r9, 3;
	and.b32  	%r29, %r280, 15;
	add.s32 	%r281, %r9, 4;
	and.b32  	%r30, %r281, 15;
	add.s32 	%r282, %r9, 5;
	and.b32  	%r31, %r282, 15;
	add.s32 	%r283, %r9, 6;
	and.b32  	%r32, %r283, 15;
	add.s32 	%r284, %r9, 7;
	and.b32  	%r33, %r284, 15;
	xor.b32  	%r34, %r17, 8;
	add.s32 	%r285, %r9, 9;
	and.b32  	%r35, %r285, 15;
	add.s32 	%r286, %r9, 10;
	and.b32  	%r36, %r286, 15;
	add.s32 	%r287, %r9, 11;
	and.b32  	%r37, %r287, 15;
	add.s32 	%r288, %r9, 12;
	and.b32  	%r38, %r288, 15;
	add.s32 	%r289, %r9, 13;
	and.b32  	%r39, %r289, 15;
	add.s32 	%r290, %r9, 14;
	and.b32  	%r40, %r290, 15;
	add.s32 	%r291, %r9, -1;
	and.b32  	%r41, %r291, 15;
	setp.lt.s32 	%p4, %r17, %r260;
	selp.b32 	%r292, 0, %r260, %p4;
	sub.s32 	%r42, %r17, %r292;
	add.s32 	%r293, %r17, 1;
	setp.lt.s32 	%p5, %r293, %r260;
	selp.b32 	%r294, 0, %r260, %p5;
	sub.s32 	%r43, %r293, %r294;
	add.s32 	%r295, %r17, 2;
	setp.lt.s32 	%p6, %r295, %r260;
	selp.b32 	%r296, 0, %r260, %p6;
	sub.s32 	%r44, %r295, %r296;
	add.s32 	%r297, %r17, 3;
	setp.lt.s32 	%p7, %r297, %r260;
	selp.b32 	%r298, 0, %r260, %p7;
	sub.s32 	%r45, %r297, %r298;
	add.s32 	%r299, %r17, 4;
	setp.lt.s32 	%p8, %r299, %r260;
	selp.b32 	%r300, 0, %r260, %p8;
	sub.s32 	%r46, %r299, %r300;
	add.s32 	%r301, %r17, 5;
	setp.lt.s32 	%p9, %r301, %r260;
	selp.b32 	%r302, 0, %r260, %p9;
	sub.s32 	%r47, %r301, %r302;
	add.s32 	%r303, %r17, 6;
	setp.lt.s32 	%p10, %r303, %r260;
	selp.b32 	%r304, 0, %r260, %p10;
	sub.s32 	%r48, %r303, %r304;
	add.s32 	%r305, %r17, 7;
	setp.lt.s32 	%p11, %r305, %r260;
	selp.b32 	%r306, 0, %r260, %p11;
	sub.s32 	%r49, %r305, %r306;
	add.s32 	%r307, %r17, 8;
	setp.lt.s32 	%p12, %r307, %r260;
	selp.b32 	%r308, 0, %r260, %p12;
	sub.s32 	%r50, %r307, %r308;
	add.s32 	%r309, %r17, 9;
	setp.lt.s32 	%p13, %r309, %r260;
	selp.b32 	%r310, 0, %r260, %p13;
	sub.s32 	%r51, %r309, %r310;
	add.s32 	%r311, %r17, 10;
	setp.lt.s32 	%p14, %r311, %r260;
	selp.b32 	%r312, 0, %r260, %p14;
	sub.s32 	%r52, %r311, %r312;
	add.s32 	%r313, %r17, 11;
	setp.lt.s32 	%p15, %r313, %r260;
	selp.b32 	%r314, 0, %r260, %p15;
	sub.s32 	%r53, %r313, %r314;
	add.s32 	%r315, %r17, 12;
	setp.lt.s32 	%p16, %r315, %r260;
	selp.b32 	%r316, 0, %r260, %p16;
	sub.s32 	%r54, %r315, %r316;
	add.s32 	%r317, %r17, 13;
	setp.lt.s32 	%p17, %r317, %r260;
	selp.b32 	%r318, 0, %r260, %p17;
	sub.s32 	%r55, %r317, %r318;
	add.s32 	%r319, %r17, 14;
	setp.lt.s32 	%p18, %r319, %r260;
	selp.b32 	%r320, 0, %r260, %p18;
	sub.s32 	%r56, %r319, %r320;
	add.s32 	%r321, %r17, 15;
	setp.lt.s32 	%p19, %r321, %r260;
	selp.b32 	%r322, 0, %r260, %p19;
	sub.s32 	%r57, %r321, %r322;
	mul.lo.s32 	%r59, %r271, 48;
	shl.b32 	%r60, %r271, 6;
	shl.b32 	%r61, %r271, 5;
	cvt.s32.s16 	%r62, %rs1;
	shl.b32 	%r437, %r19, 2;
$L__BB432_5:
	setp.eq.s32 	%p20, %r23, 2;
	mov.b32 	%r323, 0;
	st.local.v4.u32 	[%rd2], {%r323, %r323, %r323, %r323};
	st.local.v4.u32 	[%rd2+16], {%r323, %r323, %r323, %r323};
	mul.lo.s32 	%r80, %r572, %r258;
	add.s32 	%r81, %r80, %r15;
	mov.u32 	%r573, %r14;
	@%p20 bra 	$L__BB432_9;
	setp.eq.s32 	%p21, %r23, 3;
	add.s32 	%r324, %r81, %r14;
	mul.wide.s32 	%rd10, %r324, 4;
	add.s64 	%rd11, %rd1, %rd10;
	ld.global.v4.u32 	{%r325, %r326, %r327, %r328}, [%rd11];
	st.shared.v4.u32 	[%r24], {%r325, %r326, %r327, %r328};
	mov.u32 	%r573, %r22;
	@%p21 bra 	$L__BB432_9;
	setp.eq.s32 	%p22, %r23, 0;
	add.s32 	%r329, %r81, %r22;
	mul.wide.s32 	%rd12, %r329, 4;
	add.s64 	%rd13, %rd1, %rd12;
	ld.global.v4.u32 	{%r330, %r331, %r332, %r333}, [%rd13];
	st.shared.v4.u32 	[%r25], {%r330, %r331, %r332, %r333};
	mov.u32 	%r573, %r26;
	@%p22 bra 	$L__BB432_9;
	add.s32 	%r573, %r26, %r16;
	add.s32 	%r334, %r81, %r26;
	mul.wide.s32 	%rd14, %r334, 4;
	add.s64 	%rd15, %rd1, %rd14;
	ld.global.v4.u32 	{%r335, %r336, %r337, %r338}, [%rd15];
	shl.b32 	%r339, %r16, 2;
	add.s32 	%r340, %r25, %r339;
	st.shared.v4.u32 	[%r340], {%r335, %r336, %r337, %r338};
$L__BB432_9:
	setp.lt.u16 	%p23, %rs2, 2;
	@%p23 bra 	$L__BB432_12;
	mov.u32 	%r341, %ntid.x;
	add.s32 	%r342, %r15, %r573;
	add.s32 	%r574, %r342, %r80;
	mad.lo.s32 	%r578, %r341, 12, %r574;
	shl.b32 	%r343, %r341, 3;
	add.s32 	%r577, %r574, %r343;
	add.s32 	%r576, %r574, %r16;
	shl.b32 	%r344, %r573, 2;
	mov.u32 	%r345, _ZZ9cuda_gemmIiLi128ELi2ELi1ELi1024ELi16ELi16ELi64ELi0ELi0EEviiiPT_S1_S1_iiiE3Ash;
	add.s32 	%r575, %r345, %r344;
$L__BB432_11:
	mul.wide.s32 	%rd16, %r578, 4;
	add.s64 	%rd17, %rd1, %rd16;
	mul.wide.s32 	%rd18, %r577, 4;
	add.s64 	%rd19, %rd1, %rd18;
	mul.wide.s32 	%rd20, %r576, 4;
	add.s64 	%rd21, %rd1, %rd20;
	mul.wide.s32 	%rd22, %r574, 4;
	add.s64 	%rd23, %rd1, %rd22;
	ld.global.v4.u32 	{%r346, %r347, %r348, %r349}, [%rd23];
	st.shared.v4.u32 	[%r575], {%r346, %r347, %r348, %r349};
	add.s32 	%r350, %r573, %r16;
	ld.global.v4.u32 	{%r351, %r352, %r353, %r354}, [%rd21];
	add.s32 	%r355, %r575, %r58;
	st.shared.v4.u32 	[%r355], {%r351, %r352, %r353, %r354};
	add.s32 	%r356, %r350, %r16;
	ld.global.v4.u32 	{%r357, %r358, %r359, %r360}, [%rd19];
	add.s32 	%r361, %r575, %r61;
	st.shared.v4.u32 	[%r361], {%r357, %r358, %r359, %r360};
	add.s32 	%r362, %r356, %r16;
	ld.global.v4.u32 	{%r363, %r364, %r365, %r366}, [%rd17];
	add.s32 	%r367, %r575, %r59;
	st.shared.v4.u32 	[%r367], {%r363, %r364, %r365, %r366};
	add.s32 	%r573, %r362, %r16;
	add.s32 	%r578, %r578, %r58;
	add.s32 	%r577, %r577, %r58;
	add.s32 	%r576, %r576, %r58;
	add.s32 	%r575, %r575, %r60;
	add.s32 	%r574, %r574, %r58;
	setp.lt.u32 	%p24, %r573, 1024;
	@%p24 bra 	$L__BB432_11;
$L__BB432_12:
	setp.lt.s32 	%p25, %r6, 1;
	bar.sync 	0;
	mov.b32 	%r580, 0;
	mov.u32 	%r581, %r580;
	mov.u32 	%r582, %r580;
	mov.u32 	%r583, %r580;
	mov.u32 	%r584, %r580;
	mov.u32 	%r585, %r580;
	mov.u32 	%r586, %r580;
	mov.u32 	%r587, %r580;
	@%p25 bra 	$L__BB432_116;
	mov.b32 	%r620, 0;
	mov.u32 	%r621, %r620;
$L__BB432_14:
	setp.gt.s32 	%p26, %r260, 0;
	add.s32 	%r370, %r621, %r9;
	mul.lo.s32 	%r144, %r370, %r260;
	@%p26 bra 	$L__BB432_15;
	bra.uni 	$L__BB432_16;
$L__BB432_15:
	add.s32 	%r371, %r17, %r144;
	shl.b32 	%r372, %r371, 2;
	mov.u32 	%r373, _ZZ9cuda_gemmIiLi128ELi2ELi1ELi1024ELi16ELi16ELi64ELi0ELi0EEviiiPT_S1_S1_iiiE3Ash;
	add.s32 	%r374, %r373, %r372;
	ld.shared.u32 	%r622, [%r374];
$L__BB432_16:
	setp.lt.s32 	%p27, %r260, 2;
	@%p27 bra 	$L__BB432_18;
	add.s32 	%r375, %r27, %r144;
	shl.b32 	%r376, %r375, 2;
	mov.u32 	%r377, _ZZ9cuda_gemmIiLi128ELi2ELi1ELi1024ELi16ELi16ELi64ELi0ELi0EEviiiPT_S1_S1_iiiE3Ash;
	add.s32 	%r378, %r377, %r376;
	ld.shared.u32 	%r618, [%r378];
$L__BB432_18:
	setp.lt.s32 	%p28, %r260, 3;
	@%p28 bra 	$L__BB432_20;
	add.s32 	%r379, %r28, %r144;
	shl.b32 	%r380, %r379, 2;
	mov.u32 	%r381, _ZZ9cuda_gemmIiLi128ELi2ELi1ELi1024ELi16ELi16ELi64ELi0ELi0EEviiiPT_S1_S1_iiiE3Ash;
	add.s32 	%r382, %r381, %r380;
	ld.shared.u32 	%r617, [%r382];
$L__BB432_20:
	setp.lt.s32 	%p29, %r260, 4;
	@%p29 bra 	$L__BB432_22;
	add.s32 	%r383, %r29, %r144;
	shl.b32 	%r384, %r383, 2;
	mov.u32 	%r385, _ZZ9cuda_gemmIiLi128ELi2ELi1ELi1024ELi16ELi16ELi64ELi0ELi0EEviiiPT_S1_S1_iiiE3Ash;
	add.s32 	%r386, %r385, %r384;
	ld.shared.u32 	%r616, [%r386];
$L__BB432_22:
	setp.lt.s32 	%p30, %r260, 5;
	@%p30 bra 	$L__BB432_24;
	add.s32 	%r387, %r30, %r144;
	shl.b32 	%r388, %r387, 2;
	mov.u32 	%r389, _ZZ9cuda_gemmIiLi128ELi2ELi1ELi1024ELi16ELi16ELi64ELi0ELi0EEviiiPT_S1_S1_iiiE3Ash;
	add.s32 	%r390, %r389, %r388;
	ld.shared.u32 	%r615, [%r390];
$L__BB432_24:
	setp.lt.s32 	%p31, %r260, 6;
	@%p31 bra 	$L__BB432_26;
	add.s32 	%r391, %r31, %r144;
	shl.b32 	%r392, %r391, 2;
	mov.u32 	%r393, _ZZ9cuda_gemmIiLi128ELi2ELi1ELi1024ELi16ELi16ELi64ELi0ELi0EEviiiPT_S1_S1_iiiE3Ash;
	add.s32 	%r394, %r393, %r392;
	ld.shared.u32 	%r614, [%r394];
$L__BB432_26:
	setp.lt.s32 	%p32, %r260, 7;
	@%p32 bra 	$L__BB432_28;
	add.s32 	%r395, %r32, %r144;
	shl.b32 	%r396, %r395, 2;
	mov.u32 	%r397, _ZZ9cuda_gemmIiLi128ELi2ELi1ELi1024ELi16ELi16ELi64ELi0ELi0EEviiiPT_S1_S1_iiiE3Ash;
	add.s32 	%r398, %r397, %r396;
	ld.shared.u32 	%r613, [%r398];
$L__BB432_28:
	setp.lt.s32 	%p33, %r260, 8;
	@%p33 bra 	$L__BB432_30;
	add.s32 	%r399, %r33, %r144;
	shl.b32 	%r400, %r399, 2;
	mov.u32 	%r401, _ZZ9cuda_gemmIiLi128ELi2ELi1ELi1024ELi16ELi16ELi64ELi0ELi0EEviiiPT_S1_S1_iiiE3Ash;
	add.s32 	%r402, %r401, %r400;
	ld.shared.u32 	%r612, [%r402];
$L__BB432_30:
	setp.lt.s32 	%p34, %r260, 9;
	@%p34 bra 	$L__BB432_32;
	add.s32 	%r403, %r34, %r144;
	shl.b32 	%r404, %r403, 2;
	mov.u32 	%r405, _ZZ9cuda_gemmIiLi128ELi2ELi1ELi1024ELi16ELi16ELi64ELi0ELi0EEviiiPT_S1_S1_iiiE3Ash;
	add.s32 	%r406, %r405, %r404;
	ld.shared.u32 	%r611, [%r406];
$L__BB432_32:
	setp.lt.s32 	%p35, %r260, 10;
	@%p35 bra 	$L__BB432_34;
	add.s32 	%r407, %r35, %r144;
	shl.b32 	%r408, %r407, 2;
	mov.u32 	%r409, _ZZ9cuda_gemmIiLi128ELi2ELi1ELi1024ELi16ELi16ELi64ELi0ELi0EEviiiPT_S1_S1_iiiE3Ash;
	add.s32 	%r410, %r409, %r408;
	ld.shared.u32 	%r610, [%r410];
$L__BB432_34:
	setp.lt.s32 	%p36, %r260, 11;
	@%p36 bra 	$L__BB432_36;
	add.s32 	%r411, %r36, %r144;
	shl.b32 	%r412, %r411, 2;
	mov.u32 	%r413, _ZZ9cuda_gemmIiLi128ELi2ELi1ELi1024ELi16ELi16ELi64ELi0ELi0EEviiiPT_S1_S1_iiiE3Ash;
	add.s32 	%r414, %r413, %r412;
	ld.shared.u32 	%r609, [%r414];
$L__BB432_36:
	setp.lt.s32 	%p37, %r260, 12;
	@%p37 bra 	$L__BB432_38;
	add.s32 	%r415, %r37, %r144;
	shl.b32 	%r416, %r415, 2;
	mov.u32 	%r417, _ZZ9cuda_gemmIiLi128ELi2ELi1ELi1024ELi16ELi16ELi64ELi0ELi0EEviiiPT_S1_S1_iiiE3Ash;
	add.s32 	%r418, %r417, %r416;
	ld.shared.u32 	%r608, [%r418];
$L__BB432_38:
	setp.lt.s32 	%p38, %r260, 13;
	@%p38 bra 	$L__BB432_40;
	add.s32 	%r419, %r38, %r144;
	shl.b32 	%r420, %r419, 2;
	mov.u32 	%r421, _ZZ9cuda_gemmIiLi128ELi2ELi1ELi1024ELi16ELi16ELi64ELi0ELi0EEviiiPT_S1_S1_iiiE3Ash;
	add.s32 	%r422, %r421, %r420;
	ld.shared.u32 	%r607, [%r422];
$L__BB432_40:
	setp.lt.s32 	%p39, %r260, 14;
	@%p39 bra 	$L__BB432_42;
	add.s32 	%r423, %r39, %r144;
	shl.b32 	%r424, %r423, 2;
	mov.u32 	%r425, _ZZ9cuda_gemmIiLi128ELi2ELi1ELi1024ELi16ELi16ELi64ELi0ELi0EEviiiPT_S1_S1_iiiE3Ash;
	add.s32 	%r426, %r425, %r424;
	ld.shared.u32 	%r606, [%r426];
$L__BB432_42:
	setp.lt.s32 	%p40, %r260, 15;
	@%p40 bra 	$L__BB432_44;
	add.s32 	%r427, %r40, %r144;
	shl.b32 	%r428, %r427, 2;
	mov.u32 	%r429, _ZZ9cuda_gemmIiLi128ELi2ELi1ELi1024ELi16ELi16ELi64ELi0ELi0EEviiiPT_S1_S1_iiiE3Ash;
	add.s32 	%r430, %r429, %r428;
	ld.shared.u32 	%r605, [%r430];
$L__BB432_44:
	setp.lt.s32 	%p41, %r260, 16;
	@%p41 bra 	$L__BB432_46;
	add.s32 	%r431, %r41, %r144;
	shl.b32 	%r432, %r431, 2;
	mov.u32 	%r433, _ZZ9cuda_gemmIiLi128ELi2ELi1ELi1024ELi16ELi16ELi64ELi0ELi0EEviiiPT_S1_S1_iiiE3Ash;
	add.s32 	%r434, %r433, %r432;
	ld.shared.u32 	%r604, [%r434];
$L__BB432_46:
	setp.lt.s32 	%p42, %r10, %r18;
	@%p42 bra 	$L__BB432_47;
	bra.uni 	$L__BB432_114;
$L__BB432_47:
	mul.lo.s32 	%r145, %r620, %r8;
	mov.b32 	%r638, 0;
	mov.u32 	%r639, %r10;
$L__BB432_48:
	setp.gt.u32 	%p43, %r260, 64;
	mov.u32 	%r436, _ZZ9cuda_gemmIiLi128ELi2ELi1ELi1024ELi16ELi16ELi64ELi0ELi0EEviiiPT_S1_S1_iiiE11kron_fac_sh;
	mad.lo.s32 	%r180, %r639, 68, %r436;
	add.s32 	%r438, %r180, %r437;
	ld.shared.u32 	%r181, [%r438];
	@%p43 bra 	$L__BB432_81;
	setp.eq.s32 	%p60, %r260, 0;
	mov.b32 	%r641, 0;
	@%p60 bra 	$L__BB432_51;
	shfl.sync.idx.b32	%r489|%p61, %r181, %r42, 4127, -1;
	mul.lo.s32 	%r641, %r489, %r622;
$L__BB432_51:
	setp.lt.s32 	%p62, %r260, 2;
	@%p62 bra 	$L__BB432_53;
	shfl.sync.idx.b32	%r490|%p63, %r181, %r43, 4127, -1;
	mad.lo.s32 	%r641, %r490, %r618, %r641;
$L__BB432_53:
	setp.lt.s32 	%p64, %r260, 3;
	@%p64 bra 	$L__BB432_55;
	shfl.sync.idx.b32	%r491|%p65, %r181, %r44, 4127, -1;
	mad.lo.s32 	%r641, %r491, %r617, %r641;
$L__BB432_55:
	setp.lt.s32 	%p66, %r260, 4;
	@%p66 bra 	$L__BB432_57;
	shfl.sync.idx.b32	%r492|%p67, %r181, %r45, 4127, -1;
	mad.lo.s32 	%r641, %r492, %r616, %r641;
$L__BB432_57:
	setp.lt.s32 	%p68, %r260, 5;
	@%p68 bra 	$L__BB432_59;
	shfl.sync.idx.b32	%r493|%p69, %r181, %r46, 4127, -1;
	mad.lo.s32 	%r641, %r493, %r615, %r641;
$L__BB432_59:
	setp.lt.s32 	%p70, %r260, 6;
	@%p70 bra 	$L__BB432_61;
	shfl.sync.idx.b32	%r494|%p71, %r181, %r47, 4127, -1;
	mad.lo.s32 	%r641, %r494, %r614, %r641;
$L__BB432_61:
	setp.lt.s32 	%p72, %r260, 7;
	@%p72 bra 	$L__BB432_63;
	shfl.sync.idx.b32	%r495|%p73, %r181, %r48, 4127, -1;
	mad.lo.s32 	%r641, %r495, %r613, %r641;
$L__BB432_63:
	setp.lt.s32 	%p74, %r260, 8;
	@%p74 bra 	$L__BB432_65;
	shfl.sync.idx.b32	%r496|%p75, %r181, %r49, 4127, -1;
	mad.lo.s32 	%r641, %r496, %r612, %r641;
$L__BB432_65:
	setp.lt.s32 	%p76, %r260, 9;
	@%p76 bra 	$L__BB432_67;
	shfl.sync.idx.b32	%r497|%p77, %r181, %r50, 4127, -1;
	mad.lo.s32 	%r641, %r497, %r611, %r641;
$L__BB432_67:
	setp.lt.s32 	%p78, %r260, 10;
	@%p78 bra 	$L__BB432_69;
	shfl.sync.idx.b32	%r498|%p79, %r181, %r51, 4127, -1;
	mad.lo.s32 	%r641, %r498, %r610, %r641;
$L__BB432_69:
	setp.lt.s32 	%p80, %r260, 11;
	@%p80 bra 	$L__BB432_71;
	shfl.sync.idx.b32	%r499|%p81, %r181, %r52, 4127, -1;
	mad.lo.s32 	%r641, %r499, %r609, %r641;
$L__BB432_71:
	setp.lt.s32 	%p82, %r260, 12;
	@%p82 bra 	$L__BB432_73;
	shfl.sync.idx.b32	%r500|%p83, %r181, %r53, 4127, -1;
	mad.lo.s32 	%r641, %r500, %r608, %r641;
$L__BB432_73:
	setp.lt.s32 	%p84, %r260, 13;
	@%p84 bra 	$L__BB432_75;
	shfl.sync.idx.b32	%r501|%p85, %r181, %r54, 4127, -1;
	mad.lo.s32 	%r641, %r501, %r607, %r641;
$L__BB432_75:
	setp.lt.s32 	%p86, %r260, 14;
	@%p86 bra 	$L__BB432_77;
	shfl.sync.idx.b32	%r502|%p87, %r181, %r55, 4127, -1;
	mad.lo.s32 	%r641, %r502, %r606, %r641;
$L__BB432_77:
	setp.lt.s32 	%p88, %r260, 15;
	@%p88 bra 	$L__BB432_79;
	shfl.sync.idx.b32	%r503|%p89, %r181, %r56, 4127, -1;
	mad.lo.s32 	%r641, %r503, %r605, %r641;
$L__BB432_79:
	setp.lt.s32 	%p90, %r260, 16;
	@%p90 bra 	$L__BB432_113;
	shfl.sync.idx.b32	%r504|%p91, %r181, %r57, 4127, -1;
	mad.lo.s32 	%r641, %r504, %r604, %r641;
	bra.uni 	$L__BB432_113;
$L__BB432_81:
	setp.lt.s32 	%p44, %r260, 1;
	mov.b32 	%r641, 0;
	@%p44 bra 	$L__BB432_83;
	shl.b32 	%r440, %r17, 2;
	add.s32 	%r441, %r180, %r440;
	ld.shared.u32 	%r442, [%r441];
	mul.lo.s32 	%r641, %r442, %r622;
$L__BB432_83:
	@%p27 bra 	$L__BB432_85;
	shl.b32 	%r443, %r27, 2;
	add.s32 	%r444, %r180, %r443;
	ld.shared.u32 	%r445, [%r444];
	mad.lo.s32 	%r641, %r445, %r618, %r641;
$L__BB432_85:
	@%p28 bra 	$L__BB432_87;
	shl.b32 	%r446, %r28, 2;
	add.s32 	%r447, %r180, %r446;
	ld.shared.u32 	%r448, [%r447];
	mad.lo.s32 	%r641, %r448, %r617, %r641;
$L__BB432_87:
	@%p29 bra 	$L__BB432_89;
	shl.b32 	%r449, %r29, 2;
	add.s32 	%r450, %r180, %r449;
	ld.shared.u32 	%r451, [%r450];
	mad.lo.s32 	%r641, %r451, %r616, %r641;
$L__BB432_89:
	@%p30 bra 	$L__BB432_91;
	shl.b32 	%r452, %r30, 2;
	add.s32 	%r453, %r180, %r452;
	ld.shared.u32 	%r454, [%r453];
	mad.lo.s32 	%r641, %r454, %r615, %r641;
$L__BB432_91:
	@%p31 bra 	$L__BB432_93;
	shl.b32 	%r455, %r31, 2;
	add.s32 	%r456, %r180, %r455;
	ld.shared.u32 	%r457, [%r456];
	mad.lo.s32 	%r641, %r457, %r614, %r641;
$L__BB432_93:
	@%p32 bra 	$L__BB432_95;
	shl.b32 	%r458, %r32, 2;
	add.s32 	%r459, %r180, %r458;
	ld.shared.u32 	%r460, [%r459];
	mad.lo.s32 	%r641, %r460, %r613, %r641;
$L__BB432_95:
	setp.lt.s32 	%p51, %r260, 8;
	@%p51 bra 	$L__BB432_97;
	shl.b32 	%r461, %r33, 2;
	add.s32 	%r462, %r180, %r461;
	ld.shared.u32 	%r463, [%r462];
	mad.lo.s32 	%r641, %r463, %r612, %r641;
$L__BB432_97:
	setp.lt.s32 	%p52, %r260, 9;
	@%p52 bra 	$L__BB432_99;
	shl.b32 	%r464, %r34, 2;
	add.s32 	%r465, %r180, %r464;
	ld.shared.u32 	%r466, [%r465];
	mad.lo.s32 	%r641, %r466, %r611, %r641;
$L__BB432_99:
	setp.lt.s32 	%p53, %r260, 10;
	@%p53 bra 	$L__BB432_101;
	shl.b32 	%r467, %r35, 2;
	add.s32 	%r468, %r180, %r467;
	ld.shared.u32 	%r469, [%r468];
	mad.lo.s32 	%r641, %r469, %r610, %r641;
$L__BB432_101:
	setp.lt.s32 	%p54, %r260, 11;
	@%p54 bra 	$L__BB432_103;
	shl.b32 	%r470, %r36, 2;
	add.s32 	%r471, %r180, %r470;
	ld.shared.u32 	%r472, [%r471];
	mad.lo.s32 	%r641, %r472, %r609, %r641;
$L__BB432_103:
	setp.lt.s32 	%p55, %r260, 12;
	@%p55 bra 	$L__BB432_105;
	shl.b32 	%r473, %r37, 2;
	add.s32 	%r474, %r180, %r473;
	ld.shared.u32 	%r475, [%r474];
	mad.lo.s32 	%r641, %r475, %r608, %r641;
$L__BB432_105:
	setp.lt.s32 	%p56, %r260, 13;
	@%p56 bra 	$L__BB432_107;
	shl.b32 	%r476, %r38, 2;
	add.s32 	%r477, %r180, %r476;
	ld.shared.u32 	%r478, [%r477];
	mad.lo.s32 	%r641, %r478, %r607, %r641;
$L__BB432_107:
	setp.lt.s32 	%p57, %r260, 14;
	@%p57 bra 	$L__BB432_109;
	shl.b32 	%r479, %r39, 2;
	add.s32 	%r480, %r180, %r479;
	ld.shared.u32 	%r481, [%r480];
	mad.lo.s32 	%r641, %r481, %r606, %r641;
$L__BB432_109:
	setp.lt.s32 	%p58, %r260, 15;
	@%p58 bra 	$L__BB432_111;
	shl.b32 	%r482, %r40, 2;
	add.s32 	%r483, %r180, %r482;
	ld.shared.u32 	%r484, [%r483];
	mad.lo.s32 	%r641, %r484, %r605, %r641;
$L__BB432_111:
	setp.lt.s32 	%p59, %r260, 16;
	@%p59 bra 	$L__BB432_113;
	shl.b32 	%r485, %r41, 2;
	add.s32 	%r486, %r180, %r485;
	ld.shared.u32 	%r487, [%r486];
	mad.lo.s32 	%r641, %r487, %r604, %r641;
$L__BB432_113:
	add.s32 	%r505, %r638, %r145;
	mul.wide.s32 	%rd24, %r505, 4;
	add.s64 	%rd25, %rd2, %rd24;
	ld.local.u32 	%r506, [%rd25];
	add.s32 	%r507, %r506, %r641;
	st.local.u32 	[%rd25], %r507;
	add.s32 	%r639, %r639, %r62;
	add.s32 	%r638, %r638, 1;
	setp.lt.s32 	%p92, %r639, %r18;
	@%p92 bra 	$L__BB432_48;
$L__BB432_114:
	add.s32 	%r621, %r621, %r7;
	add.s32 	%r620, %r620, 1;
	setp.lt.s32 	%p93, %r621, %r6;
	@%p93 bra 	$L__BB432_14;
	ld.local.v4.u32 	{%r587, %r586, %r585, %r584}, [%rd2];
	ld.local.v4.u32 	{%r583, %r582, %r581, %r580}, [%rd2+16];
$L__BB432_116:
	ld.param.u64 	%rd43, [_Z9cuda_gemmIiLi128ELi2ELi1ELi1024ELi16ELi16ELi64ELi0ELi0EEviiiPT_S1_S1_iii_param_5];
	ld.param.u32 	%r554, [_Z9cuda_gemmIiLi128ELi2ELi1ELi1024ELi16ELi16ELi64ELi0ELi0EEviiiPT_S1_S1_iii_param_1];
	bar.sync 	0;
	shl.b32 	%r508, %r6, 7;
	div.s32 	%r509, %r508, %r7;
	mul.lo.s32 	%r510, %r20, %r509;
	mad.lo.s32 	%r511, %r572, %r554, %r21;
	cvta.to.global.u64 	%rd26, %rd43;
	mul.wide.s32 	%rd27, %r511, 4;
	add.s64 	%rd28, %rd26, %rd27;
	st.global.u32 	[%rd28], %r587;
	rem.s32 	%r512, 1, %r8;
	add.s32 	%r513, %r8, 1;
	setp.lt.u32 	%p94, %r513, 3;
	shl.b32 	%r514, %r8, 7;
	selp.b32 	%r515, %r514, 0, %p94;
	add.s32 	%r516, %r511, %r515;
	mad.lo.s32 	%r517, %r512, %r510, %r516;
	mul.wide.s32 	%rd29, %r517, 4;
	add.s64 	%rd30, %rd26, %rd29;
	st.global.u32 	[%rd30], %r586;
	div.s32 	%r518, 2, %r8;
	shl.b32 	%r519, %r518, 7;
	mul.lo.s32 	%r520, %r518, %r8;
	sub.s32 	%r521, 2, %r520;
	add.s32 	%r522, %r511, %r519;
	mad.lo.s32 	%r523, %r521, %r510, %r522;
	mul.wide.s32 	%rd31, %r523, 4;
	add.s64 	%rd32, %rd26, %rd31;
	st.global.u32 	[%rd32], %r585;
	div.s32 	%r524, 3, %r8;
	shl.b32 	%r525, %r524, 7;
	mul.lo.s32 	%r526, %r524, %r8;
	sub.s32 	%r527, 3, %r526;
	add.s32 	%r528, %r511, %r525;
	mad.lo.s32 	%r529, %r527, %r510, %r528;
	mul.wide.s32 	%rd33, %r529, 4;
	add.s64 	%rd34, %rd26, %rd33;
	st.global.u32 	[%rd34], %r584;
	div.s32 	%r530, 4, %r8;
	shl.b32 	%r531, %r530, 7;
	mul.lo.s32 	%r532, %r530, %r8;
	sub.s32 	%r533, 4, %r532;
	add.s32 	%r534, %r511, %r531;
	mad.lo.s32 	%r535, %r533, %r510, %r534;
	mul.wide.s32 	%rd35, %r535, 4;
	add.s64 	%rd36, %rd26, %rd35;
	st.global.u32 	[%rd36], %r583;
	div.s32 	%r536, 5, %r8;
	shl.b32 	%r537, %r536, 7;
	mul.lo.s32 	%r538, %r536, %r8;
	sub.s32 	%r539, 5, %r538;
	add.s32 	%r540, %r511, %r537;
	mad.lo.s32 	%r541, %r539, %r510, %r540;
	mul.wide.s32 	%rd37, %r541, 4;
	add.s64 	%rd38, %rd26, %rd37;
	st.global.u32 	[%rd38], %r582;
	div.s32 	%r542, 6, %r8;
	shl.b32 	%r543, %r542, 7;
	mul.lo.s32 	%r544, %r542, %r8;
	sub.s32 	%r545, 6, %r544;
	add.s32 	%r546, %r511, %r543;
	mad.lo.s32 	%r547, %r545, %r510, %r546;
	mul.wide.s32 	%rd39, %r547, 4;
	add.s64 	%rd40, %rd26, %rd39;
	st.global.u32 	[%rd40], %r581;
	div.s32 	%r548, 7, %r8;
	shl.b32 	%r549, %r548, 7;
	mul.lo.s32 	%r550, %r548, %r8;
	sub.s32 	%r551, 7, %r550;
	add.s32 	%r552, %r511, %r549;
	mad.lo.s32 	%r553, %r551, %r510, %r552;
	mul.wide.s32 	%rd41, %r553, 4;
	add.s64 	%rd42, %rd26, %rd41;
	st.global.u32 	[%rd42], %r580;
	add.s32 	%r572, %r572, %r12;
	setp.lt.u32 	%p95, %r572, %r13;
	@%p95 bra 	$L__BB432_5;
$L__BB432_117:
	ret;

}
	// .globl	_Z9cuda_gemmIiLi128ELi2ELi1ELi1024ELi16ELi16ELi64ELi0ELi1EEviiiPT_S1_S1_iii
.visible .entry _Z9cuda_gemmIiLi128ELi2ELi1ELi1024ELi16ELi16ELi64ELi0ELi1EEviiiPT_S1_S1_iii(
	.param .u32 _Z9cuda_gemmIiLi128ELi2ELi1ELi1024ELi16ELi16ELi64ELi0ELi1EEviiiPT_S1_S1_iii_param_0,
	.param .u32 _Z9cuda_gemmIiLi128ELi2ELi1ELi1024ELi16ELi16ELi64ELi0ELi1EEviiiPT_S1_S1_iii_param_1,
	.param .u32 _Z9cuda_gemmIiLi128ELi2ELi1ELi1024ELi16ELi16ELi64ELi0ELi1EEviiiPT_S1_S1_iii_param_2,
	.param .u64 .ptr .align 1 _Z9cuda_gemmIiLi128ELi2ELi1ELi1024ELi16ELi16ELi64ELi0ELi1EEviiiPT_S1_S1_iii_param_3,
	.param .u64 .ptr .align 1 _Z9cuda_gemmIiLi128ELi2ELi1ELi1024ELi16ELi16ELi64ELi0ELi1EEviiiPT_S1_S1_iii_param_4,
	.param .u64 .ptr .align 1 _Z9cuda_gemmIiLi128ELi2ELi1ELi1024ELi16ELi16ELi64ELi0ELi1EEviiiPT_S1_S1_iii_param_5,
	.param .u32 _Z9cuda_gemmIiLi128ELi2ELi1ELi1024ELi16ELi16ELi64ELi0ELi1EEviiiPT_S1_S1_iii_param_6,
	.param .u32 _Z9cuda_gemmIiLi128ELi2ELi1ELi1024ELi16ELi16ELi64ELi0ELi1EEviiiPT_S1_S1_iii_param_7,
	.param .u32 _Z9cuda_gemmIiLi128ELi2ELi1ELi1024ELi16ELi16ELi64ELi0ELi1EEviiiPT_S1_S1_iii_param_8
)
.maxntid 128
{
	.reg .pred 	%p<140>;
	.reg .b16 	%rs<12>;
	.reg .b32 	%r<531>;
	.reg .b64 	%rd<48>;
	// demoted variable
	.shared .align 128 .b8 _ZZ9cuda_gemmIiLi128ELi2ELi1ELi1024ELi16ELi16ELi64ELi0ELi1EEviiiPT_S1_S1_iiiE11kron_fac_sh[1088];
	// demoted variable
	.shared .align 128 .b8 _ZZ9cuda_gemmIiLi128ELi2ELi1ELi1024ELi16ELi16ELi64ELi0ELi1EEviiiPT_S1_S1_iiiE3Ash[4096];
	ld.param.u32 	%r85, [_Z9cuda_gemmIiLi128ELi2ELi1ELi1024ELi16ELi16ELi64ELi0ELi1EEviiiPT_S1_S1_iii_param_2];
	ld.param.u64 	%rd4, [_Z9cuda_gemmIiLi128ELi2ELi1ELi1024ELi16ELi16ELi64ELi0ELi1EEviiiPT_S1_S1_iii_param_3];
	ld.param.u64 	%rd5, [_Z9cuda_gemmIiLi128ELi2ELi1ELi1024ELi16ELi16ELi64ELi0ELi1EEviiiPT_S1_S1_iii_param_4];
	cvta.to.global.u64 	%rd1, %rd5;
	cvta.to.global.u64 	%rd2, %rd4;
	mov.u32 	%r1, %tid.x;
	mov.u32 	%r2, %ntid.x;
	add.s32 	%r86, %r1, %r2;
	cvt.u16.u32 	%rs4, %r86;
	not.b16 	%rs5, %rs4;
	and.b16  	%rs6, %rs5, 255;
	cvt.u16.u32 	%rs7, %r2;
	and.b16  	%rs8, %rs7, 255;
	div.u16 	%rs1, %rs6, %rs8;
	and.b16  	%rs2, %rs1, 3;
	setp.eq.s16 	%p1, %rs2, 2;
	mov.u32 	%r521, %r1;
	@%p1 bra 	$L__BB433_3;
	cvt.u32.u16 	%r3, %rs2;
	mov.b32 	%r520, 0;
	mov.u32 	%r90, _ZZ9cuda_gemmIiLi128ELi2ELi1ELi1024ELi16ELi16ELi64ELi0ELi1EEviiiPT_S1_S1_iiiE11kron_fac_sh;
	mov.u32 	%r521, %r1;
$L__BB433_2:
	.pragma "nounroll";
	mul.wide.u32 	%rd6, %r521, 4;
	add.s64 	%rd7, %rd1, %rd6;
	ld.global.u32 	%r88, [%rd7];
	and.b32  	%r89, %r521, 15;
	mad.lo.s32 	%r91, %r89, 68, %r90;
	shr.u32 	%r92, %r521, 2;
	and.b32  	%r93, %r92, 1073741820;
	add.s32 	%r94, %r91, %r93;
	st.shared.u32 	[%r94], %r88;
	add.s32 	%r521, %r521, %r2;
	add.s32 	%r520, %r520, 1;
	xor.b32  	%r95, %r520, %r3;
	setp.ne.s32 	%p2, %r95, 2;
	@%p2 bra 	$L__BB433_2;
$L__BB433_3:
	setp.lt.u16 	%p3, %rs1, 2;
	@%p3 bra 	$L__BB433_6;
	mov.u32 	%r98, _ZZ9cuda_gemmIiLi128ELi2ELi1ELi1024ELi16ELi16ELi64ELi0ELi1EEviiiPT_S1_S1_iiiE11kron_fac_sh;
$L__BB433_5:
	mul.wide.u32 	%rd8, %r521, 4;
	add.s64 	%rd9, %rd1, %rd8;
	ld.global.u32 	%r96, [%rd9];
	and.b32  	%r97, %r521, 15;
	mad.lo.s32 	%r99, %r97, 68, %r98;
	shr.u32 	%r100, %r521, 2;
	and.b32  	%r101, %r100, 1073741820;
	add.s32 	%r102, %r99, %r101;
	st.shared.u32 	[%r102], %r96;
	add.s32 	%r103, %r521, %r2;
	mul.wide.u32 	%rd10, %r103, 4;
	add.s64 	%rd11, %rd1, %rd10;
	ld.global.u32 	%r104, [%rd11];
	and.b32  	%r105, %r103, 15;
	mad.lo.s32 	%r106, %r105, 68, %r98;
	shr.u32 	%r107, %r103, 2;
	and.b32  	%r108, %r107, 1073741820;
	add.s32 	%r109, %r106, %r108;
	st.shared.u32 	[%r109], %r104;
	add.s32 	%r110, %r103, %r2;
	mul.wide.u32 	%rd12, %r110, 4;
	add.s64 	%rd13, %rd1, %rd12;
	ld.global.u32 	%r111, [%rd13];
	and.b32  	%r112, %r110, 15;
	mad.lo.s32 	%r113, %r112, 68, %r98;
	shr.u32 	%r114, %r110, 2;
	and.b32  	%r115, %r114, 1073741820;
	add.s32 	%r116, %r113, %r115;
	st.shared.u32 	[%r116], %r111;
	add.s32 	%r117, %r110, %r2;
	mul.wide.u32 	%rd14, %r117, 4;
	add.s64 	%rd15, %rd1, %rd14;
	ld.global.u32 	%r118, [%rd15];
	and.b32  	%r119, %r117, 15;
	mad.lo.s32 	%r120, %r119, 68, %r98;
	shr.u32 	%r121, %r117, 2;
	and.b32  	%r122, %r121, 1073741820;
	add.s32 	%r123, %r120, %r122;
	st.shared.u32 	[%r123], %r118;
	add.s32 	%r521, %r117, %r2;
	setp.lt.u32 	%p4, %r521, 256;
	@%p4 bra 	$L__BB433_5;
$L__BB433_6:
	mov.u32 	%r523, %ctaid.y;
	mov.u32 	%r12, %nctaid.y;
	shl.b32 	%r13, %r12, 1;
	setp.ge.u32 	%p5, %r523, %r13;
	@%p5 bra 	$L__BB433_16;
	shr.u32 	%r124, %r1, 6;
	mov.u32 	%r125, %ctaid.x;
	shl.b32 	%r14, %r1, 2;
	shl.b32 	%r15, %r125, 10;
	shl.b32 	%r16, %r2, 2;
	and.b32  	%r17, %r1, 15;
	shl.b32 	%r126, %r1, 4;
	and.b32  	%r127, %r126, 1008;
	and.b32  	%r128, %r14, 60;
	mov.u32 	%r129, _ZZ9cuda_gemmIiLi128ELi2ELi1ELi1024ELi16ELi16ELi64ELi0ELi1EEviiiPT_S1_S1_iiiE11kron_fac_sh;
	add.s32 	%r130, %r129, %r128;
	shl.b32 	%r131, %r125, 6;
	shr.s32 	%r132, %r85, 31;
	shr.u32 	%r133, %r132, 22;
	add.s32 	%r134, %r85, %r133;
	shr.s32 	%r18, %r134, 10;
	add.s32 	%r19, %r131, %r1;
	add.s32 	%r20, %r14, %r16;
	cvt.u16.u32 	%rs9, %r20;
	sub.s16 	%rs10, 1023, %rs9;
	cvt.u16.u32 	%rs11, %r16;
	div.u16 	%rs3, %rs10, %rs11;
	cvt.u32.u16 	%r135, %rs3;
	and.b32  	%r21, %r135, 3;
	mov.u32 	%r136, _ZZ9cuda_gemmIiLi128ELi2ELi1ELi1024ELi16ELi16ELi64ELi0ELi1EEviiiPT_S1_S1_iiiE3Ash;
	add.s32 	%r22, %r136, %r126;
	shl.b32 	%r57, %r2, 4;
	add.s32 	%r23, %r22, %r57;
	add.s32 	%r24, %r20, %r16;
	or.b32  	%r137, %r127, %r17;
	shl.b32 	%r138, %r137, 2;
	add.s32 	%r25, %r136, %r138;
	add.s32 	%r139, %r1, 1;
	and.b32  	%r26, %r139, 15;
	or.b32  	%r140, %r127, %r26;
	shl.b32 	%r141, %r140, 2;
	add.s32 	%r27, %r136, %r141;
	add.s32 	%r142, %r1, 2;
	and.b32  	%r28, %r142, 15;
	or.b32  	%r143, %r127, %r28;
	shl.b32 	%r144, %r143, 2;
	add.s32 	%r29, %r136, %r144;
	add.s32 	%r145, %r1, 3;
	and.b32  	%r30, %r145, 15;
	or.b32  	%r146, %r127, %r30;
	shl.b32 	%r147, %r146, 2;
	add.s32 	%r31, %r136, %r147;
	add.s32 	%r148, %r1, 4;
	and.b32  	%r32, %r148, 15;
	or.b32  	%r149, %r127, %r32;
	shl.b32 	%r150, %r149, 2;
	add.s32 	%r33, %r136, %r150;
	add.s32 	%r151, %r1, 5;
	and.b32  	%r34, %r151, 15;
	or.b32  	%r152, %r127, %r34;
	shl.b32 	%r153, %r152, 2;
	add.s32 	%r35, %r136, %r153;
	add.s32 	%r154, %r1, 6;
	and.b32  	%r36, %r154, 15;
	or.b32  	%r155, %r127, %r36;
	shl.b32 	%r156, %r155, 2;
	add.s32 	%r37, %r136, %r156;
	add.s32 	%r157, %r1, 7;
	and.b32  	%r38, %r157, 15;
	or.b32  	%r158, %r127, %r38;
	shl.b32 	%r159, %r158, 2;
	add.s32 	%r39, %r136, %r159;
	xor.b32  	%r40, %r17, 8;
	or.b32  	%r160, %r127, %r40;
	shl.b32 	%r161, %r160, 2;
	add.s32 	%r41, %r136, %r161;
	add.s32 	%r162, %r1, 9;
	and.b32  	%r42, %r162, 15;
	or.b32  	%r163, %r127, %r42;
	shl.b32 	%r164, %r163, 2;
	add.s32 	%r43, %r136, %r164;
	add.s32 	%r165, %r1, 10;
	and.b32  	%r44, %r165, 15;
	or.b32  	%r166, %r127, %r44;
	shl.b32 	%r167, %r166, 2;
	add.s32 	%r45, %r136, %r167;
	add.s32 	%r168, %r1, 11;
	and.b32  	%r46, %r168, 15;
	or.b32  	%r169, %r127, %r46;
	shl.b32 	%r170, %r169, 2;
	add.s32 	%r47, %r136, %r170;
	add.s32 	%r171, %r1, 12;
	and.b32  	%r48, %r171, 15;
	or.b32  	%r172, %r127, %r48;
	shl.b32 	%r173, %r172, 2;
	add.s32 	%r49, %r136, %r173;
	add.s32 	%r174, %r1, 13;
	and.b32  	%r50, %r174, 15;
	or.b32  	%r175, %r127, %r50;
	shl.b32 	%r176, %r175, 2;
	add.s32 	%r51, %r136, %r176;
	add.s32 	%r177, %r1, 14;
	and.b32  	%r52, %r177, 15;
	or.b32  	%r178, %r127, %r52;
	shl.b32 	%r179, %r178, 2;
	add.s32 	%r53, %r136, %r179;
	add.s32 	%r180, %r1, -1;
	and.b32  	%r54, %r180, 15;
	or.b32  	%r181, %r127, %r54;
	shl.b32 	%r182, %r181, 2;
	add.s32 	%r55, %r136, %r182;
	mad.lo.s32 	%r56, %r124, 68, %r130;
	mul.lo.s32 	%r58, %r2, 48;
	shl.b32 	%r59, %r2, 6;
	shl.b32 	%r60, %r2, 5;
$L__BB433_8:
	setp.eq.s32 	%p6, %r21, 2;
	mul.lo.s32 	%r62, %r523, %r85;
	add.s32 	%r63, %r62, %r15;
	mov.u32 	%r524, %r14;
	@%p6 bra 	$L__BB433_12;
	setp.eq.s32 	%p7, %r21, 3;
	add.s32 	%r183, %r63, %r14;
	mul.wide.s32 	%rd16, %r183, 4;
	add.s64 	%rd17, %rd2, %rd16;
	ld.global.v4.u32 	{%r184, %r185, %r186, %r187}, [%rd17];
	st.shared.v4.u32 	[%r22], {%r184, %r185, %r186, %r187};
	mov.u32 	%r524, %r20;
	@%p7 bra 	$L__BB433_12;
	setp.eq.s32 	%p8, %r21, 0;
	add.s32 	%r188, %r63, %r20;
	mul.wide.s32 	%rd18, %r188, 4;
	add.s64 	%rd19, %rd2, %rd18;
	ld.global.v4.u32 	{%r189, %r190, %r191, %r192}, [%rd19];
	st.shared.v4.u32 	[%r23], {%r189, %r190, %r191, %r192};
	mov.u32 	%r524, %r24;
	@%p8 bra 	$L__BB433_12;
	add.s32 	%r524, %r24, %r16;
	add.s32 	%r193, %r63, %r24;
	mul.wide.s32 	%rd20, %r193, 4;
	add.s64 	%rd21, %rd2, %rd20;
	ld.global.v4.u32 	{%r194, %r195, %r196, %r197}, [%rd21];
	shl.b32 	%r198, %r16, 2;
	add.s32 	%r199, %r23, %r198;
	st.shared.v4.u32 	[%r199], {%r194, %r195, %r196, %r197};
$L__BB433_12:
	setp.lt.u16 	%p9, %rs3, 2;
	@%p9 bra 	$L__BB433_15;
	mov.u32 	%r200, %ntid.x;
	add.s32 	%r201, %r15, %r524;
	add.s32 	%r525, %r201, %r62;
	mad.lo.s32 	%r529, %r200, 12, %r525;
	shl.b32 	%r202, %r200, 3;
	add.s32 	%r528, %r525, %r202;
	add.s32 	%r527, %r525, %r16;
	shl.b32 	%r203, %r524, 2;
	mov.u32 	%r204, _ZZ9cuda_gemmIiLi128ELi2ELi1ELi1024ELi16ELi16ELi64ELi0ELi1EEviiiPT_S1_S1_iiiE3Ash;
	add.s32 	%r526, %r204, %r203;
$L__BB433_14:
	mul.wide.s32 	%rd22, %r529, 4;
	add.s64 	%rd23, %rd2, %rd22;
	mul.wide.s32 	%rd24, %r528, 4;
	add.s64 	%rd25, %rd2, %rd24;
	mul.wide.s32 	%rd26, %r527, 4;
	add.s64 	%rd27, %rd2, %rd26;
	mul.wide.s32 	%rd28, %r525, 4;
	add.s64 	%rd29, %rd2, %rd28;
	ld.global.v4.u32 	{%r205, %r206, %r207, %r208}, [%rd29];
	st.shared.v4.u32 	[%r526], {%r205, %r206, %r207, %r208};
	add.s32 	%r209, %r524, %r16;
	ld.global.v4.u32 	{%r210, %r211, %r212, %r213}, [%rd27];
	add.s32 	%r214, %r526, %r57;
	st.shared.v4.u32 	[%r214], {%r210, %r211, %r212, %r213};
	add.s32 	%r215, %r209, %r16;
	ld.global.v4.u32 	{%r216, %r217, %r218, %r219}, [%rd25];
	add.s32 	%r220, %r526, %r60;
	st.shared.v4.u32 	[%r220], {%r216, %r217, %r218, %r219};
	add.s32 	%r221, %r215, %r16;
	ld.global.v4.u32 	{%r222, %r223, %r224, %r225}, [%rd23];
	add.s32 	%r226, %r526, %r58;
	st.shared.v4.u32 	[%r226], {%r222, %r223, %r224, %r225};
	add.s32 	%r524, %r221, %r16;
	add.s32 	%r529, %r529, %r57;
	add.s32 	%r528, %r528, %r57;
	add.s32 	%r527, %r527, %r57;
	add.s32 	%r526, %r526, %r59;
	add.s32 	%r525, %r525, %r57;
	setp.lt.u32 	%p10, %r524, 1024;
	@%p10 bra 	$L__BB433_14;
$L__BB433_15:
	ld.param.u64 	%rd47, [_Z9cuda_gemmIiLi128ELi2ELi1ELi1024ELi16ELi16ELi64ELi0ELi1EEviiiPT_S1_S1_iii_param_5];
	ld.param.u32 	%r518, [_Z9cuda_gemmIiLi128ELi2ELi1ELi1024ELi16ELi16ELi64ELi0ELi1EEviiiPT_S1_S1_iii_param_1];
	bar.sync 	0;
	ld.shared.u32 	%r227, [%r25];
	ld.shared.u32 	%r228, [%r27];
	ld.shared.u32 	%r229, [%r29];
	ld.shared.u32 	%r230, [%r31];
	ld.shared.u32 	%r231, [%r33];
	ld.shared.u32 	%r232, [%r35];
	ld.shared.u32 	%r233, [%r37];
	ld.shared.u32 	%r234, [%r39];
	ld.shared.u32 	%r235, [%r41];
	ld.shared.u32 	%r236, [%r43];
	ld.shared.u32 	%r237, [%r45];
	ld.shared.u32 	%r238, [%r47];
	ld.shared.u32 	%r239, [%r49];
	ld.shared.u32 	%r240, [%r51];
	ld.shared.u32 	%r241, [%r53];
	ld.shared.u32 	%r242, [%r55];
	ld.shared.u32 	%r243, [%r56];
	shfl.sync.idx.b32	%r244|%p11, %r243, %r17, 4127, -1;
	mul.lo.s32 	%r245, %r244, %r227;
	shfl.sync.idx.b32	%r246|%p12, %r243, %r26, 4127, -1;
	mad.lo.s32 	%r247, %r246, %r228, %r245;
	shfl.sync.idx.b32	%r248|%p13, %r243, %r28, 4127, -1;
	mad.lo.s32 	%r249, %r248, %r229, %r247;
	shfl.sync.idx.b32	%r250|%p14, %r243, %r30, 4127, -1;
	mad.lo.s32 	%r251, %r250, %r230, %r249;
	shfl.sync.idx.b32	%r252|%p15, %r243, %r32, 4127, -1;
	mad.lo.s32 	%r253, %r252, %r231, %r251;
	shfl.sync.idx.b32	%r254|%p16, %r243, %r34, 4127, -1;
	mad.lo.s32 	%r255, %r254, %r232, %r253;
	shfl.sync.idx.b32	%r256|%p17, %r243, %r36, 4127, -1;
	mad.lo.s32 	%r257, %r256, %r233, %r255;
	shfl.sync.idx.b32	%r258|%p18, %r243, %r38, 4127, -1;
	mad.lo.s32 	%r259, %r258, %r234, %r257;
	shfl.sync.idx.b32	%r260|%p19, %r243, %r40, 4127, -1;
	mad.lo.s32 	%r261, %r260, %r235, %r259;
	shfl.sync.idx.b32	%r262|%p20, %r243, %r42, 4127, -1;
	mad.lo.s32 	%r263, %r262, %r236, %r261;
	shfl.sync.idx.b32	%r264|%p21, %r243, %r44, 4127, -1;
	mad.lo.s32 	%r265, %r264, %r237, %r263;
	shfl.sync.idx.b32	%r266|%p22, %r243, %r46, 4127, -1;
	mad.lo.s32 	%r267, %r266, %r238, %r265;
	shfl.sync.idx.b32	%r268|%p23, %r243, %r48, 4127, -1;
	mad.lo.s32 	%r269, %r268, %r239, %r267;
	shfl.sync.idx.b32	%r270|%p24, %r243, %r50, 4127, -1;
	mad.lo.s32 	%r271, %r270, %r240, %r269;
	shfl.sync.idx.b32	%r272|%p25, %r243, %r52, 4127, -1;
	mad.lo.s32 	%r273, %r272, %r241, %r271;
	shfl.sync.idx.b32	%r274|%p26, %r243, %r54, 4127, -1;
	mad.lo.s32 	%r275, %r274, %r242, %r273;
	ld.shared.u32 	%r276, [%r56+136];
	shfl.sync.idx.b32	%r277|%p27, %r276, %r17, 4127, -1;
	mul.lo.s32 	%r278, %r277, %r227;
	shfl.sync.idx.b32	%r279|%p28, %r276, %r26, 4127, -1;
	mad.lo.s32 	%r280, %r279, %r228, %r278;
	shfl.sync.idx.b32	%r281|%p29, %r276, %r28, 4127, -1;
	mad.lo.s32 	%r282, %r281, %r229, %r280;
	shfl.sync.idx.b32	%r283|%p30, %r276, %r30, 4127, -1;
	mad.lo.s32 	%r284, %r283, %r230, %r282;
	shfl.sync.idx.b32	%r285|%p31, %r276, %r32, 4127, -1;
	mad.lo.s32 	%r286, %r285, %r231, %r284;
	shfl.sync.idx.b32	%r287|%p32, %r276, %r34, 4127, -1;
	mad.lo.s32 	%r288, %r287, %r232, %r286;
	shfl.sync.idx.b32	%r289|%p33, %r276, %r36, 4127, -1;
	mad.lo.s32 	%r290, %r289, %r233, %r288;
	shfl.sync.idx.b32	%r291|%p34, %r276, %r38, 4127, -1;
	mad.lo.s32 	%r292, %r291, %r234, %r290;
	shfl.sync.idx.b32	%r293|%p35, %r276, %r40, 4127, -1;
	mad.lo.s32 	%r294, %r293, %r235, %r292;
	shfl.sync.idx.b32	%r295|%p36, %r276, %r42, 4127, -1;
	mad.lo.s32 	%r296, %r295, %r236, %r294;
	shfl.sync.idx.b32	%r297|%p37, %r276, %r44, 4127, -1;
	mad.lo.s32 	%r298, %r297, %r237, %r296;
	shfl.sync.idx.b32	%r299|%p38, %r276, %r46, 4127, -1;
	mad.lo.s32 	%r300, %r299, %r238, %r298;
	shfl.sync.idx.b32	%r301|%p39, %r276, %r48, 4127, -1;
	mad.lo.s32 	%r302, %r301, %r239, %r300;
	shfl.sync.idx.b32	%r303|%p40, %r276, %r50, 4127, -1;
	mad.lo.s32 	%r304, %r303, %r240, %r302;
	shfl.sync.idx.b32	%r305|%p41, %r276, %r52, 4127, -1;
	mad.lo.s32 	%r306, %r305, %r241, %r304;
	shfl.sync.idx.b32	%r307|%p42, %r276, %r54, 4127, -1;
	mad.lo.s32 	%r308, %r307, %r242, %r306;
	ld.shared.u32 	%r309, [%r56+272];
	shfl.sync.idx.b32	%r310|%p43, %r309, %r17, 4127, -1;
	mul.lo.s32 	%r311, %r310, %r227;
	shfl.sync.idx.b32	%r312|%p44, %r309, %r26, 4127, -1;
	mad.lo.s32 	%r313, %r312, %r228, %r311;
	shfl.sync.idx.b32	%r314|%p45, %r309, %r28, 4127, -1;
	mad.lo.s32 	%r315, %r314, %r229, %r313;
	shfl.sync.idx.b32	%r316|%p46, %r309, %r30, 4127, -1;
	mad.lo.s32 	%r317, %r316, %r230, %r315;
	shfl.sync.idx.b32	%r318|%p47, %r309, %r32, 4127, -1;
	mad.lo.s32 	%r319, %r318, %r231, %r317;
	shfl.sync.idx.b32	%r320|%p48, %r309, %r34, 4127, -1;
	mad.lo.s32 	%r321, %r320, %r232, %r319;
	shfl.sync.idx.b32	%r322|%p49, %r309, %r36, 4127, -1;
	mad.lo.s32 	%r323, %r322, %r233, %r321;
	shfl.sync.idx.b32	%r324|%p50, %r309, %r38, 4127, -1;
	mad.lo.s32 	%r325, %r324, %r234, %r323;
	shfl.sync.idx.b32	%r326|%p51, %r309, %r40, 4127, -1;
	mad.lo.s32 	%r327, %r326, %r235, %r325;
	shfl.sync.idx.b32	%r328|%p52, %r309, %r42, 4127, -1;
	mad.lo.s32 	%r329, %r328, %r236, %r327;
	shfl.sync.idx.b32	%r330|%p53, %r309, %r44, 4127, -1;
	mad.lo.s32 	%r331, %r330, %r237, %r329;
	shfl.sync.idx.b32	%r332|%p54, %r309, %r46, 4127, -1;
	mad.lo.s32 	%r333, %r332, %r238, %r331;
	shfl.sync.idx.b32	%r334|%p55, %r309, %r48, 4127, -1;
	mad.lo.s32 	%r335, %r334, %r239, %r333;
	shfl.sync.idx.b32	%r336|%p56, %r309, %r50, 4127, -1;
	mad.lo.s32 	%r337, %r336, %r240, %r335;
	shfl.sync.idx.b32	%r338|%p57, %r309, %r52, 4127, -1;
	mad.lo.s32 	%r339, %r338, %r241, %r337;
	shfl.sync.idx.b32	%r340|%p58, %r309, %r54, 4127, -1;
	mad.lo.s32 	%r341, %r340, %r242, %r339;
	ld.shared.u32 	%r342, [%r56+408];
	shfl.sync.idx.b32	%r343|%p59, %r342, %r17, 4127, -1;
	mul.lo.s32 	%r344, %r343, %r227;
	shfl.sync.idx.b32	%r345|%p60, %r342, %r26, 4127, -1;
	mad.lo.s32 	%r346, %r345, %r228, %r344;
	shfl.sync.idx.b32	%r347|%p61, %r342, %r28, 4127, -1;
	mad.lo.s32 	%r348, %r347, %r229, %r346;
	shfl.sync.idx.b32	%r349|%p62, %r342, %r30, 4127, -1;
	mad.lo.s32 	%r350, %r349, %r230, %r348;
	shfl.sync.idx.b32	%r351|%p63, %r342, %r32, 4127, -1;
	mad.lo.s32 	%r352, %r351, %r231, %r350;
	shfl.sync.idx.b32	%r353|%p64, %r342, %r34, 4127, -1;
	mad.lo.s32 	%r354, %r353, %r232, %r352;
	shfl.sync.idx.b32	%r355|%p65, %r342, %r36, 4127, -1;
	mad.lo.s32 	%r356, %r355, %r233, %r354;
	shfl.sync.idx.b32	%r357|%p66, %r342, %r38, 4127, -1;
	mad.lo.s32 	%r358, %r357, %r234, %r356;
	shfl.sync.idx.b32	%r359|%p67, %r342, %r40, 4127, -1;
	mad.lo.s32 	%r360, %r359, %r235, %r358;
	shfl.sync.idx.b32	%r361|%p68, %r342, %r42, 4127, -1;
	mad.lo.s32 	%r362, %r361, %r236, %r360;
	shfl.sync.idx.b32	%r363|%p69, %r342, %r44, 4127, -1;
	mad.lo.s32 	%r364, %r363, %r237, %r362;
	shfl.sync.idx.b32	%r365|%p70, %r342, %r46, 4127, -1;
	mad.lo.s32 	%r366, %r365, %r238, %r364;
	shfl.sync.idx.b32	%r367|%p71, %r342, %r48, 4127, -1;
	mad.lo.s32 	%r368, %r367, %r239, %r366;
	shfl.sync.idx.b32	%r369|%p72, %r342, %r50, 4127, -1;
	mad.lo.s32 	%r370, %r369, %r240, %r368;
	shfl.sync.idx.b32	%r371|%p73, %r342, %r52, 4127, -1;
	mad.lo.s32 	%r372, %r371, %r241, %r370;
	shfl.sync.idx.b32	%r373|%p74, %r342, %r54, 4127, -1;
	mad.lo.s32 	%r374, %r373, %r242, %r372;
	ld.shared.u32 	%r375, [%r56+544];
	shfl.sync.idx.b32	%r376|%p75, %r375, %r17, 4127, -1;
	mul.lo.s32 	%r377, %r376, %r227;
	shfl.sync.idx.b32	%r378|%p76, %r375, %r26, 4127, -1;
	mad.lo.s32 	%r379, %r378, %r228, %r377;
	shfl.sync.idx.b32	%r380|%p77, %r375, %r28, 4127, -1;
	mad.lo.s32 	%r381, %r380, %r229, %r379;
	shfl.sync.idx.b32	%r382|%p78, %r375, %r30, 4127, -1;
	mad.lo.s32 	%r383, %r382, %r230, %r381;
	shfl.sync.idx.b32	%r384|%p79, %r375, %r32, 4127, -1;
	mad.lo.s32 	%r385, %r384, %r231, %r383;
	shfl.sync.idx.b32	%r386|%p80, %r375, %r34, 4127, -1;
	mad.lo.s32 	%r387, %r386, %r232, %r385;
	shfl.sync.idx.b32	%r388|%p81, %r375, %r36, 4127, -1;
	mad.lo.s32 	%r389, %r388, %r233, %r387;
	shfl.sync.idx.b32	%r390|%p82, %r375, %r38, 4127, -1;
	mad.lo.s32 	%r391, %r390, %r234, %r389;
	shfl.sync.idx.b32	%r392|%p83, %r375, %r40, 4127, -1;
	mad.lo.s32 	%r393, %r392, %r235, %r391;
	shfl.sync.idx.b32	%r394|%p84, %r375, %r42, 4127, -1;
	mad.lo.s32 	%r395, %r394, %r236, %r393;
	shfl.sync.idx.b32	%r396|%p85, %r375, %r44, 4127, -1;
	mad.lo.s32 	%r397, %r396, %r237, %r395;
	shfl.sync.idx.b32	%r398|%p86, %r375, %r46, 4127, -1;
	mad.lo.s32 	%r399, %r398, %r238, %r397;
	shfl.sync.idx.b32	%r400|%p87, %r375, %r48, 4127, -1;
	mad.lo.s32 	%r401, %r400, %r239, %r399;
	shfl.sync.idx.b32	%r402|%p88, %r375, %r50, 4127, -1;
	mad.lo.s32 	%r403, %r402, %r240, %r401;
	shfl.sync.idx.b32	%r404|%p89, %r375, %r52, 4127, -1;
	mad.lo.s32 	%r405, %r404, %r241, %r403;
	shfl.sync.idx.b32	%r406|%p90, %r375, %r54, 4127, -1;
	mad.lo.s32 	%r407, %r406, %r242, %r405;
	ld.shared.u32 	%r408, [%r56+680];
	shfl.sync.idx.b32	%r409|%p91, %r408, %r17, 4127, -1;
	mul.lo.s32 	%r410, %r409, %r227;
	shfl.sync.idx.b32	%r411|%p92, %r408, %r26, 4127, -1;
	mad.lo.s32 	%r412, %r411, %r228, %r410;
	shfl.sync.idx.b32	%r413|%p93, %r408, %r28, 4127, -1;
	mad.lo.s32 	%r414, %r413, %r229, %r412;
	shfl.sync.idx.b32	%r415|%p94, %r408, %r30, 4127, -1;
	mad.lo.s32 	%r416, %r415, %r230, %r414;
	shfl.sync.idx.b32	%r417|%p95, %r408, %r32, 4127, -1;
	mad.lo.s32 	%r418, %r417, %r231, %r416;
	shfl.sync.idx.b32	%r419|%p96, %r408, %r34, 4127, -1;
	mad.lo.s32 	%r420, %r419, %r232, %r418;
	shfl.sync.idx.b32	%r421|%p97, %r408, %r36, 4127, -1;
	mad.lo.s32 	%r422, %r421, %r233, %r420;
	shfl.sync.idx.b32	%r423|%p98, %r408, %r38, 4127, -1;
	mad.lo.s32 	%r424, %r423, %r234, %r422;
	shfl.sync.idx.b32	%r425|%p99, %r408, %r40, 4127, -1;
	mad.lo.s32 	%r426, %r425, %r235, %r424;
	shfl.sync.idx.b32	%r427|%p100, %r408, %r42, 4127, -1;
	mad.lo.s32 	%r428, %r427, %r236, %r426;
	shfl.sync.idx.b32	%r429|%p101, %r408, %r44, 4127, -1;
	mad.lo.s32 	%r430, %r429, %r237, %r428;
	shfl.sync.idx.b32	%r431|%p102, %r408, %r46, 4127, -1;
	mad.lo.s32 	%r432, %r431, %r238, %r430;
	shfl.sync.idx.b32	%r433|%p103, %r408, %r48, 4127, -1;
	mad.lo.s32 	%r434, %r433, %r239, %r432;
	shfl.sync.idx.b32	%r435|%p104, %r408, %r50, 4127, -1;
	mad.lo.s32 	%r436, %r435, %r240, %r434;
	shfl.sync.idx.b32	%r437|%p105, %r408, %r52, 4127, -1;
	mad.lo.s32 	%r438, %r437, %r241, %r436;
	shfl.sync.idx.b32	%r439|%p106, %r408, %r54, 4127, -1;
	mad.lo.s32 	%r440, %r439, %r242, %r438;
	ld.shared.u32 	%r441, [%r56+816];
	shfl.sync.idx.b32	%r442|%p107, %r441, %r17, 4127, -1;
	mul.lo.s32 	%r443, %r442, %r227;
	shfl.sync.idx.b32	%r444|%p108, %r441, %r26, 4127, -1;
	mad.lo.s32 	%r445, %r444, %r228, %r443;
	shfl.sync.idx.b32	%r446|%p109, %r441, %r28, 4127, -1;
	mad.lo.s32 	%r447, %r446, %r229, %r445;
	shfl.sync.idx.b32	%r448|%p110, %r441, %r30, 4127, -1;
	mad.lo.s32 	%r449, %r448, %r230, %r447;
	shfl.sync.idx.b32	%r450|%p111, %r441, %r32, 4127, -1;
	mad.lo.s32 	%r451, %r450, %r231, %r449;
	shfl.sync.idx.b32	%r452|%p112, %r441, %r34, 4127, -1;
	mad.lo.s32 	%r453, %r452, %r232, %r451;
	shfl.sync.idx.b32	%r454|%p113, %r441, %r36, 4127, -1;
	mad.lo.s32 	%r455, %r454, %r233, %r453;
	shfl.sync.idx.b32	%r456|%p114, %r441, %r38, 4127, -1;
	mad.lo.s32 	%r457, %r456, %r234, %r455;
	shfl.sync.idx.b32	%r458|%p115, %r441, %r40, 4127, -1;
	mad.lo.s32 	%r459, %r458, %r235, %r457;
	shfl.sync.idx.b32	%r460|%p116, %r441, %r42, 4127, -1;
	mad.lo.s32 	%r461, %r460, %r236, %r459;
	shfl.sync.idx.b32	%r462|%p117, %r441, %r44, 4127, -1;
	mad.lo.s32 	%r463, %r462, %r237, %r461;
	shfl.sync.idx.b32	%r464|%p118, %r441, %r46, 4127, -1;
	mad.lo.s32 	%r465, %r464, %r238, %r463;
	shfl.sync.idx.b32	%r466|%p119, %r441, %r48, 4127, -1;
	mad.lo.s32 	%r467, %r466, %r239, %r465;
	shfl.sync.idx.b32	%r468|%p120, %r441, %r50, 4127, -1;
	mad.lo.s32 	%r469, %r468, %r240, %r467;
	shfl.sync.idx.b32	%r470|%p121, %r441, %r52, 4127, -1;
	mad.lo.s32 	%r471, %r470, %r241, %r469;
	shfl.sync.idx.b32	%r472|%p122, %r441, %r54, 4127, -1;
	mad.lo.s32 	%r473, %r472, %r242, %r471;
	ld.shared.u32 	%r474, [%r56+952];
	shfl.sync.idx.b32	%r475|%p123, %r474, %r17, 4127, -1;
	mul.lo.s32 	%r476, %r475, %r227;
	shfl.sync.idx.b32	%r477|%p124, %r474, %r26, 4127, -1;
	mad.lo.s32 	%r478, %r477, %r228, %r476;
	shfl.sync.idx.b32	%r479|%p125, %r474, %r28, 4127, -1;
	mad.lo.s32 	%r480, %r479, %r229, %r478;
	shfl.sync.idx.b32	%r481|%p126, %r474, %r30, 4127, -1;
	mad.lo.s32 	%r482, %r481, %r230, %r480;
	shfl.sync.idx.b32	%r483|%p127, %r474, %r32, 4127, -1;
	mad.lo.s32 	%r484, %r483, %r231, %r482;
	shfl.sync.idx.b32	%r485|%p128, %r474, %r34, 4127, -1;
	mad.lo.s32 	%r486, %r485, %r232, %r484;
	shfl.sync.idx.b32	%r487|%p129, %r474, %r36, 4127, -1;
	mad.lo.s32 	%r488, %r487, %r233, %r486;
	shfl.sync.idx.b32	%r489|%p130, %r474, %r38, 4127, -1;
	mad.lo.s32 	%r490, %r489, %r234, %r488;
	shfl.sync.idx.b32	%r491|%p131, %r474, %r40, 4127, -1;
	mad.lo.s32 	%r492, %r491, %r235, %r490;
	shfl.sync.idx.b32	%r493|%p132, %r474, %r42, 4127, -1;
	mad.lo.s32 	%r494, %r493, %r236, %r492;
	shfl.sync.idx.b32	%r495|%p133, %r474, %r44, 4127, -1;
	mad.lo.s32 	%r496, %r495, %r237, %r494;
	shfl.sync.idx.b32	%r497|%p134, %r474, %r46, 4127, -1;
	mad.lo.s32 	%r498, %r497, %r238, %r496;
	shfl.sync.idx.b32	%r499|%p135, %r474, %r48, 4127, -1;
	mad.lo.s32 	%r500, %r499, %r239, %r498;
	shfl.sync.idx.b32	%r501|%p136, %r474, %r50, 4127, -1;
	mad.lo.s32 	%r502, %r501, %r240, %r500;
	shfl.sync.idx.b32	%r503|%p137, %r474, %r52, 4127, -1;
	mad.lo.s32 	%r504, %r503, %r241, %r502;
	shfl.sync.idx.b32	%r505|%p138, %r474, %r54, 4127, -1;
	mad.lo.s32 	%r506, %r505, %r242, %r504;
	bar.sync 	0;
	mad.lo.s32 	%r507, %r523, %r518, %r19;
	cvta.to.global.u64 	%rd30, %rd47;
	mul.wide.s32 	%rd31, %r507, 4;
	add.s64 	%rd32, %rd30, %rd31;
	st.global.u32 	[%rd32], %r275;
	shl.b32 	%r508, %r18, 7;
	add.s32 	%r509, %r507, %r508;
	mul.wide.s32 	%rd33, %r509, 4;
	add.s64 	%rd34, %rd30, %rd33;
	st.global.u32 	[%rd34], %r308;
	shl.b32 	%r510, %r18, 8;
	add.s32 	%r511, %r510, %r507;
	mul.wide.s32 	%rd35, %r511, 4;
	add.s64 	%rd36, %rd30, %rd35;
	st.global.u32 	[%rd36], %r341;
	add.s32 	%r512, %r511, %r508;
	mul.wide.s32 	%rd37, %r512, 4;
	add.s64 	%rd38, %rd30, %rd37;
	st.global.u32 	[%rd38], %r374;
	shl.b32 	%r513, %r18, 9;
	add.s32 	%r514, %r513, %r507;
	mul.wide.s32 	%rd39, %r514, 4;
	add.s64 	%rd40, %rd30, %rd39;
	st.global.u32 	[%rd40], %r407;
	add.s32 	%r515, %r514, %r508;
	mul.wide.s32 	%rd41, %r515, 4;
	add.s64 	%rd42, %rd30, %rd41;
	st.global.u32 	[%rd42], %r440;
	add.s32 	%r516, %r510, %r514;
	mul.wide.s32 	%rd43, %r516, 4;
	add.s64 	%rd44, %rd30, %rd43;
	st.global.u32 	[%rd44], %r473;
	add.s32 	%r517, %r516, %r508;
	mul.wide.s32 	%rd45, %r517, 4;
	add.s64 	%rd46, %rd30, %rd45;
	st.global.u32 	[%rd46], %r506;
	add.s32 	%r523, %r523, %r12;
	setp.lt.u32 	%p139, %r523, %r13;
	@%p139 bra 	$L__BB433_8;
$L__BB433_16:
	ret;

}
	// .globl	_Z9cuda_gemmIiLi128ELi2ELi1ELi1024ELi16ELi16ELi64ELi1ELi0EEviiiPT_S1_S1_iii
.visible .entry _Z9cuda_gemmIiLi128ELi2ELi1ELi1024ELi16ELi16ELi64ELi1ELi0EEviiiPT_S1_S1_iii(
	.param .u32 _Z9cuda_gemmIiLi128ELi2ELi1ELi1024ELi16ELi16ELi64ELi1ELi0EEviiiPT_S1_S1_iii_param_0,
	.param .u32 _Z9cuda_gemmIiLi128ELi2ELi1ELi1024ELi16ELi16ELi64ELi1ELi0EEviiiPT_S1_S1_iii_param_1,
	.param .u32 _Z9cuda_gemmIiLi128ELi2ELi1ELi1024ELi16ELi16ELi64ELi1ELi0EEviiiPT_S1_S1_iii_param_2,
	.param .u64 .ptr .align 1 _Z9cuda_gemmIiLi128ELi2ELi1ELi1024ELi16ELi16ELi64ELi1ELi0EEviiiPT_S1_S1_iii_param_3,
	.param .u64 .ptr .align 1 _Z9cuda_gemmIiLi128ELi2ELi1ELi1024ELi16ELi16ELi64ELi1ELi0EEviiiPT_S1_S1_iii_param_4,
	.param .u64 .ptr .align 1 _Z9cuda_gemmIiLi128ELi2ELi1ELi1024ELi16ELi16ELi64ELi1ELi0EEviiiPT_S1_S1_iii_param_5,
	.param .u32 _Z9cuda_gemmIiLi128ELi2ELi1ELi1024ELi16ELi16ELi64ELi1ELi0EEviiiPT_S1_S1_iii_param_6,
	.param .u32 _Z9cuda_gemmIiLi128ELi2ELi1ELi1024ELi16ELi16ELi64ELi1ELi0EEviiiPT_S1_S1_iii_param_7,
	.param .u32 _Z9cuda_gemmIiLi128ELi2ELi1ELi1024ELi16ELi16ELi64ELi1ELi0EEviiiPT_S1_S1_iii_param_8
)
.maxntid 128
{
	.local .align 16 .b8 	__local_depot434[32];
	.reg .b64 	%SP;
	.reg .b64 	%SPL;
	.reg .pred 	%p<96>;
	.reg .b16 	%rs<8>;
	.reg .b32 	%r<659>;
	.reg .b64 	%rd<44>;
	// demoted variable
	.shared .align 128 .b8 _ZZ9cuda_gemmIiLi128ELi2ELi1ELi1024ELi16ELi16ELi64ELi1ELi0EEviiiPT_S1_S1_iiiE11kron_fac_sh[1088];
	// demoted variable
	.shared .align 128 .b8 _ZZ9cuda_gemmIiLi128ELi2ELi1ELi1024ELi16ELi16ELi64ELi1ELi0EEviiiPT_S1_S1_iiiE3Ash[4096];
	mov.u64 	%SPL, __local_depot434;
	ld.param.u64 	%rd6, [_Z9cuda_gemmIiLi128ELi2ELi1ELi1024ELi16ELi16ELi64ELi1ELi0EEviiiPT_S1_S1_iii_param_3];
	ld.param.u64 	%rd4, [_Z9cuda_gemmIiLi128ELi2ELi1ELi1024ELi16ELi16ELi64ELi1ELi0EEviiiPT_S1_S1_iii_param_4];
	ld.param.u32 	%r255, [_Z9cuda_gemmIiLi128ELi2ELi1ELi1024ELi16ELi16ELi64ELi1ELi0EEviiiPT_S1_S1_iii_param_6];
	ld.param.u32 	%r256, [_Z9cuda_gemmIiLi128ELi2ELi1ELi1024ELi16ELi16ELi64ELi1ELi0EEviiiPT_S1_S1_iii_param_7];
	cvta.to.global.u64 	%rd1, %rd6;
	add.u64 	%rd2, %SPL, 0;
	mov.u32 	%r1, %tid.x;
	mul.lo.s32 	%r2, %r256, %r255;
	setp.ge.u32 	%p1, %r1, %r2;
	@%p1 bra 	$L__BB434_3;
	mov.u32 	%r3, %ntid.x;
	cvta.to.global.u64 	%rd3, %rd4;
	mov.u32 	%r259, _ZZ9cuda_gemmIiLi128ELi2ELi1ELi1024ELi16ELi16ELi64ELi1ELi0EEviiiPT_S1_S1_iiiE11kron_fac_sh;
	mov.u32 	%r543, %r1;
$L__BB434_2:
	mul.wide.u32 	%rd8, %r543, 4;
	add.s64 	%rd9, %rd3, %rd8;
	ld.global.u32 	%r257, [%rd9];
	rem.u32 	%r258, %r543, %r255;
	mad.lo.s32 	%r260, %r258, 68, %r259;
	div.u32 	%r261, %r543, %r256;
	shl.b32 	%r262, %r261, 2;
	add.s32 	%r263, %r260, %r262;
	st.shared.u32 	[%r263], %r257;
	add.s32 	%r543, %r543, %r3;
	setp.lt.u32 	%p2, %r543, %r2;
	@%p2 bra 	$L__BB434_2;
$L__BB434_3:
	div.s32 	%r6, 1024, %r256;
	min.s32 	%r7, %r6, 128;
	cvt.u16.u32 	%rs2, %r7;
	div.s16 	%rs3, 128, %rs2;
	cvt.s32.s16 	%r8, %rs3;
	div.s16 	%rs4, 16, %rs3;
	cvt.s32.s16 	%r9, %rs4;
	div.u32 	%r11, %r1, %r7;
	mul.lo.s32 	%r264, %r11, %r7;
	sub.s32 	%r10, %r1, %r264;
	mov.u32 	%r560, %ctaid.y;
	mov.u32 	%r13, %nctaid.y;
	shl.b32 	%r14, %r13, 1;
	setp.ge.u32 	%p3, %r560, %r14;
	@%p3 bra 	$L__BB434_117;
	shl.b32 	%r15, %r1, 2;
	mov.u32 	%r266, %ntid.x;
	shl.b32 	%r16, %r266, 2;
	and.b32  	%r17, %r10, 15;
	min.s32 	%r18, %r255, 16;
	and.b32  	%r19, %r1, 15;
	add.s32 	%r20, %r15, %r16;
	cvt.u16.u32 	%rs5, %r20;
	sub.s16 	%rs6, 1023, %rs5;
	cvt.u16.u32 	%rs7, %r16;
	div.u16 	%rs1, %rs6, %rs7;
	cvt.u32.u16 	%r267, %rs1;
	and.b32  	%r21, %r267, 3;
	shl.b32 	%r268, %r1, 4;
	mov.u32 	%r269, _ZZ9cuda_gemmIiLi128ELi2ELi1ELi1024ELi16ELi16ELi64ELi1ELi0EEviiiPT_S1_S1_iiiE3Ash;
	add.s32 	%r22, %r269, %r268;
	shl.b32 	%r57, %r266, 4;
	add.s32 	%r23, %r22, %r57;
	add.s32 	%r24, %r20, %r16;
	add.s32 	%r270, %r10, 1;
	and.b32  	%r25, %r270, 15;
	add.s32 	%r271, %r10, 2;
	and.b32  	%r26, %r271, 15;
	add.s32 	%r272, %r10, 3;
	and.b32  	%r27, %r272, 15;
	add.s32 	%r273, %r10, 4;
	and.b32  	%r28, %r273, 15;
	add.s32 	%r274, %r10, 5;
	and.b32  	%r29, %r274, 15;
	add.s32 	%r275, %r10, 6;
	and.b32  	%r30, %r275, 15;
	add.s32 	%r276, %r10, 7;
	and.b32  	%r31, %r276, 15;
	xor.b32  	%r32, %r17, 8;
	add.s32 	%r277, %r10, 9;
	and.b32  	%r33, %r277, 15;
	add.s32 	%r278, %r10, 10;
	and.b32  	%r34, %r278, 15;
	add.s32 	%r279, %r10, 11;
	and.b32  	%r35, %r279, 15;
	add.s32 	%r280, %r10, 12;
	and.b32  	%r36, %r280, 15;
	add.s32 	%r281, %r10, 13;
	and.b32  	%r37, %r281, 15;
	add.s32 	%r282, %r10, 14;
	and.b32  	%r38, %r282, 15;
	add.s32 	%r283, %r10, -1;
	and.b32  	%r39, %r283, 15;
	setp.lt.s32 	%p4, %r17, %r256;
	selp.b32 	%r284, 0, %r256, %p4;
	sub.s32 	%r40, %r17, %r284;
	add.s32 	%r285, %r17, 1;
	setp.lt.s32 	%p5, %r285, %r256;
	selp.b32 	%r286, 0, %r256, %p5;
	sub.s32 	%r41, %r285, %r286;
	add.s32 	%r287, %r17, 2;
	setp.lt.s32 	%p6, %r287, %r256;
	selp.b32 	%r288, 0, %r256, %p6;
	sub.s32 	%r42, %r287, %r288;
	add.s32 	%r289, %r17, 3;
	setp.lt.s32 	%p7, %r289, %r256;
	selp.b32 	%r290, 0, %r256, %p7;
	sub.s32 	%r43, %r289, %r290;
	add.s32 	%r291, %r17, 4;
	setp.lt.s32 	%p8, %r291, %r256;
	selp.b32 	%r292, 0, %r256, %p8;
	sub.s32 	%r44, %r291, %r292;
	add.s32 	%r293, %r17, 5;
	setp.lt.s32 	%p9, %r293, %r256;
	selp.b32 	%r294, 0, %r256, %p9;
	sub.s32 	%r45, %r293, %r294;
	add.s32 	%r295, %r17, 6;
	setp.lt.s32 	%p10, %r295, %r256;
	selp.b32 	%r296, 0, %r256, %p10;
	sub.s32 	%r46, %r295, %r296;
	add.s32 	%r297, %r17, 7;
	setp.lt.s32 	%p11, %r297, %r256;
	selp.b32 	%r298, 0, %r256, %p11;
	sub.s32 	%r47, %r297, %r298;
	add.s32 	%r299, %r17, 8;
	setp.lt.s32 	%p12, %r299, %r256;
	selp.b32 	%r300, 0, %r256, %p12;
	sub.s32 	%r48, %r299, %r300;
	add.s32 	%r301, %r17, 9;
	setp.lt.s32 	%p13, %r301, %r256;
	selp.b32 	%r302, 0, %r256, %p13;
	sub.s32 	%r49, %r301, %r302;
	add.s32 	%r303, %r17, 10;
	setp.lt.s32 	%p14, %r303, %r256;
	selp.b32 	%r304, 0, %r256, %p14;
	sub.s32 	%r50, %r303, %r304;
	add.s32 	%r305, %r17, 11;
	setp.lt.s32 	%p15, %r305, %r256;
	selp.b32 	%r306, 0, %r256, %p15;
	sub.s32 	%r51, %r305, %r306;
	add.s32 	%r307, %r17, 12;
	setp.lt.s32 	%p16, %r307, %r256;
	selp.b32 	%r308, 0, %r256, %p16;
	sub.s32 	%r52, %r307, %r308;
	add.s32 	%r309, %r17, 13;
	setp.lt.s32 	%p17, %r309, %r256;
	selp.b32 	%r310, 0, %r256, %p17;
	sub.s32 	%r53, %r309, %r310;
	add.s32 	%r311, %r17, 14;
	setp.lt.s32 	%p18, %r311, %r256;
	selp.b32 	%r312, 0, %r256, %p18;
	sub.s32 	%r54, %r311, %r312;
	add.s32 	%r313, %r17, 15;
	setp.lt.s32 	%p19, %r313, %r256;
	selp.b32 	%r314, 0, %r256, %p19;
	sub.s32 	%r55, %r313, %r314;
	mul.lo.s32 	%r56, %r266, 12;
	shl.b32 	%r58, %r266, 3;
	mul.lo.s32 	%r59, %r266, 48;
	shl.b32 	%r60, %r266, 6;
	shl.b32 	%r61, %r266, 5;
	shl.b32 	%r426, %r19, 2;
$L__BB434_5:
	setp.eq.s32 	%p20, %r21, 2;
	mov.b32 	%r315, 0;
	st.local.v4.u32 	[%rd2], {%r315, %r315, %r315, %r315};
	st.local.v4.u32 	[%rd2+16], {%r315, %r315, %r315, %r315};
	shl.b32 	%r79, %r560, 10;
	mov.u32 	%r561, %r15;
	@%p20 bra 	$L__BB434_9;
	setp.eq.s32 	%p21, %r21, 3;
	add.s32 	%r316, %r79, %r15;
	mul.wide.s32 	%rd10, %r316, 4;
	add.s64 	%rd11, %rd1, %rd10;
	ld.global.v4.u32 	{%r317, %r318, %r319, %r320}, [%rd11];
	st.shared.v4.u32 	[%r22], {%r317, %r318, %r319, %r320};
	mov.u32 	%r561, %r20;
	@%p21 bra 	$L__BB434_9;
	setp.eq.s32 	%p22, %r21, 0;
	add.s32 	%r321, %r79, %r20;
	mul.wide.s32 	%rd12, %r321, 4;
	add.s64 	%rd13, %rd1, %rd12;
	ld.global.v4.u32 	{%r322, %r323, %r324, %r325}, [%rd13];
	st.shared.v4.u32 	[%r23], {%r322, %r323, %r324, %r325};
	mov.u32 	%r561, %r24;
	@%p22 bra 	$L__BB434_9;
	add.s32 	%r561, %r24, %r16;
	add.s32 	%r326, %r79, %r24;
	mul.wide.s32 	%rd14, %r326, 4;
	add.s64 	%rd15, %rd1, %rd14;
	ld.global.v4.u32 	{%r327, %r328, %r329, %r330}, [%rd15];
	shl.b32 	%r331, %r16, 2;
	add.s32 	%r332, %r23, %r331;
	st.shared.v4.u32 	[%r332], {%r327, %r328, %r329, %r330};
$L__BB434_9:
	setp.lt.u16 	%p23, %rs1, 2;
	@%p23 bra 	$L__BB434_12;
	add.s32 	%r562, %r561, %r79;
	add.s32 	%r566, %r562, %r56;
	add.s32 	%r565, %r562, %r58;
	add.s32 	%r564, %r562, %r16;
	shl.b32 	%r333, %r561, 2;
	mov.u32 	%r334, _ZZ9cuda_gemmIiLi128ELi2ELi1ELi1024ELi16ELi16ELi64ELi1ELi0EEviiiPT_S1_S1_iiiE3Ash;
	add.s32 	%r563, %r334, %r333;
$L__BB434_11:
	mul.wide.s32 	%rd16, %r566, 4;
	add.s64 	%rd17, %rd1, %rd16;
	mul.wide.s32 	%rd18, %r565, 4;
	add.s64 	%rd19, %rd1, %rd18;
	mul.wide.s32 	%rd20, %r564, 4;
	add.s64 	%rd21, %rd1, %rd20;
	mul.wide.s32 	%rd22, %r562, 4;
	add.s64 	%rd23, %rd1, %rd22;
	ld.global.v4.u32 	{%r335, %r336, %r337, %r338}, [%rd23];
	st.shared.v4.u32 	[%r563], {%r335, %r336, %r337, %r338};
	add.s32 	%r339, %r561, %r16;
	ld.global.v4.u32 	{%r340, %r341, %r342, %r343}, [%rd21];
	add.s32 	%r344, %r563, %r57;
	st.shared.v4.u32 	[%r344], {%r340, %r341, %r342, %r343};
	add.s32 	%r345, %r339, %r16;
	ld.global.v4.u32 	{%r346, %r347, %r348, %r349}, [%rd19];
	add.s32 	%r350, %r563, %r61;
	st.shared.v4.u32 	[%r350], {%r346, %r347, %r348, %r349};
	add.s32 	%r351, %r345, %r16;
	ld.global.v4.u32 	{%r352, %r353, %r354, %r355}, [%rd17];
	add.s32 	%r356, %r563, %r59;
	st.shared.v4.u32 	[%r356], {%r352, %r353, %r354, %r355};
	add.s32 	%r561, %r351, %r16;
	add.s32 	%r566, %r566, %r57;
	add.s32 	%r565, %r565, %r57;
	add.s32 	%r564, %r564, %r57;
	add.s32 	%r563, %r563, %r60;
	add.s32 	%r562, %r562, %r57;
	setp.lt.u32 	%p24, %r561, 1024;
	@%p24 bra 	$L__BB434_11;
$L__BB434_12:
	setp.lt.s32 	%p25, %r6, 1;
	bar.sync 	0;
	mov.b32 	%r568, 0;
	mov.u32 	%r569, %r568;
	mov.u32 	%r570, %r568;
	mov.u32 	%r571, %r568;
	mov.u32 	%r572, %r568;
	mov.u32 	%r573, %r568;
	mov.u32 	%r574, %r568;
	mov.u32 	%r575, %r568;
	@%p25 bra 	$L__BB434_116;
	mov.b32 	%r608, 0;
	mov.u32 	%r609, %r608;
$L__BB434_14:
	setp.gt.s32 	%p26, %r256, 0;
	add.s32 	%r359, %r609, %r10;
	mul.lo.s32 	%r142, %r359, %r256;
	@%p26 bra 	$L__BB434_15;
	bra.uni 	$L__BB434_16;
$L__BB434_15:
	add.s32 	%r360, %r17, %r142;
	shl.b32 	%r361, %r360, 2;
	mov.u32 	%r362, _ZZ9cuda_gemmIiLi128ELi2ELi1ELi1024ELi16ELi16ELi64ELi1ELi0EEviiiPT_S1_S1_iiiE3Ash;
	add.s32 	%r363, %r362, %r361;
	ld.shared.u32 	%r610, [%r363];
$L__BB434_16:
	setp.lt.s32 	%p27, %r256, 2;
	@%p27 bra 	$L__BB434_18;
	add.s32 	%r364, %r25, %r142;
	shl.b32 	%r365, %r364, 2;
	mov.u32 	%r366, _ZZ9cuda_gemmIiLi128ELi2ELi1ELi1024ELi16ELi16ELi64ELi1ELi0EEviiiPT_S1_S1_iiiE3Ash;
	add.s32 	%r367, %r366, %r365;
	ld.shared.u32 	%r606, [%r367];
$L__BB434_18:
	setp.lt.s32 	%p28, %r256, 3;
	@%p28 bra 	$L__BB434_20;
	add.s32 	%r368, %r26, %r142;
	shl.b32 	%r369, %r368, 2;
	mov.u32 	%r370, _ZZ9cuda_gemmIiLi128ELi2ELi1ELi1024ELi16ELi16ELi64ELi1ELi0EEviiiPT_S1_S1_iiiE3Ash;
	add.s32 	%r371, %r370, %r369;
	ld.shared.u32 	%r605, [%r371];
$L__BB434_20:
	setp.lt.s32 	%p29, %r256, 4;
	@%p29 bra 	$L__BB434_22;
	add.s32 	%r372, %r27, %r142;
	shl.b32 	%r373, %r372, 2;
	mov.u32 	%r374, _ZZ9cuda_gemmIiLi128ELi2ELi1ELi1024ELi16ELi16ELi64ELi1ELi0EEviiiPT_S1_S1_iiiE3Ash;
	add.s32 	%r375, %r374, %r373;
	ld.shared.u32 	%r604, [%r375];
$L__BB434_22:
	setp.lt.s32 	%p30, %r256, 5;
	@%p30 bra 	$L__BB434_24;
	add.s32 	%r376, %r28, %r142;
	shl.b32 	%r377, %r376, 2;
	mov.u32 	%r378, _ZZ9cuda_gemmIiLi128ELi2ELi1ELi1024ELi16ELi16ELi64ELi1ELi0EEviiiPT_S1_S1_iiiE3Ash;
	add.s32 	%r379, %r378, %r377;
	ld.shared.u32 	%r603, [%r379];
$L__BB434_24:
	setp.lt.s32 	%p31, %r256, 6;
	@%p31 bra 	$L__BB434_26;
	add.s32 	%r380, %r29, %r142;
	shl.b32 	%r381, %r380, 2;
	mov.u32 	%r382, _ZZ9cuda_gemmIiLi128ELi2ELi1ELi1024ELi16ELi16ELi64ELi1ELi0EEviiiPT_S1_S1_iiiE3Ash;
	add.s32 	%r383, %r382, %r381;
	ld.shared.u32 	%r602, [%r383];
$L__BB434_26:
	setp.lt.s32 	%p32, %r256, 7;
	@%p32 bra 	$L__BB434_28;
	add.s32 	%r384, %r30, %r142;
	shl.b32 	%r385, %r384, 2;
	mov.u32 	%r386, _ZZ9cuda_gemmIiLi128ELi2ELi1ELi1024ELi16ELi16ELi64ELi1ELi0EEviiiPT_S1_S1_iiiE3Ash;
	add.s32 	%r387, %r386, %r385;
	ld.shared.u32 	%r601, [%r387];
$L__BB434_28:
	setp.lt.s32 	%p33, %r256, 8;
	@%p33 bra 	$L__BB434_30;
	add.s32 	%r388, %r31, %r142;
	shl.b32 	%r389, %r388, 2;
	mov.u32 	%r390, _ZZ9cuda_gemmIiLi128ELi2ELi1ELi1024ELi16ELi16ELi64ELi1ELi0EEviiiPT_S1_S1_iiiE3Ash;
	add.s32 	%r391, %r390, %r389;
	ld.shared.u32 	%r600, [%r391];
$L__BB434_30:
	setp.lt.s32 	%p34, %r256, 9;
	@%p34 bra 	$L__BB434_32;
	add.s32 	%r392, %r32, %r142;
	shl.b32 	%r393, %r392, 2;
	mov.u32 	%r394, _ZZ9cuda_gemmIiLi128ELi2ELi1ELi1024ELi16ELi16ELi64ELi1ELi0EEviiiPT_S1_S1_iiiE3Ash;
	add.s32 	%r395, %r394, %r393;
	ld.shared.u32 	%r599, [%r395];
$L__BB434_32:
	setp.lt.s32 	%p35, %r256, 10;
	@%p35 bra 	$L__BB434_34;
	add.s32 	%r396, %r33, %r142;
	shl.b32 	%r397, %r396, 2;
	mov.u32 	%r398, _ZZ9cuda_gemmIiLi128ELi2ELi1ELi1024ELi16ELi16ELi64ELi1ELi0EEviiiPT_S1_S1_iiiE3Ash;
	add.s32 	%r399, %r398, %r397;
	ld.shared.u32 	%r598, [%r399];
$L__BB434_34:
	setp.lt.s32 	%p36, %r256, 11;
	@%p36 bra 	$L__BB434_36;
	add.s32 	%r400, %r34, %r142;
	shl.b32 	%r401, %r400, 2;
	mov.u32 	%r402, _ZZ9cuda_gemmIiLi128ELi2ELi1ELi1024ELi16ELi16ELi64ELi1ELi0EEviiiPT_S1_S1_iiiE3Ash;
	add.s32 	%r403, %r402, %r401;
	ld.shared.u32 	%r597, [%r403];
$L__BB434_36:
	setp.lt.s32 	%p37, %r256, 12;
	@%p37 bra 	$L__BB434_38;
	add.s32 	%r404, %r35, %r142;
	shl.b32 	%r405, %r404, 2;
	mov.u32 	%r406, _ZZ9cuda_gemmIiLi128ELi2ELi1ELi1024ELi16ELi16ELi64ELi1ELi0EEviiiPT_S1_S1_iiiE3Ash;
	add.s32 	%r407, %r406, %r405;
	ld.shared.u32 	%r596, [%r407];
$L__BB434_38:
	setp.lt.s32 	%p38, %r256, 13;
	@%p38 bra 	$L__BB434_40;
	add.s32 	%r408, %r36, %r142;
	shl.b32 	%r409, %r408, 2;
	mov.u32 	%r410, _ZZ9cuda_gemmIiLi128ELi2ELi1ELi1024ELi16ELi16ELi64ELi1ELi0EEviiiPT_S1_S1_iiiE3Ash;
	add.s32 	%r411, %r410, %r409;
	ld.shared.u32 	%r595, [%r411];
$L__BB434_40:
	setp.lt.s32 	%p39, %r256, 14;
	@%p39 bra 	$L__BB434_42;
	add.s32 	%r412, %r37, %r142;
	shl.b32 	%r413, %r412, 2;
	mov.u32 	%r414, _ZZ9cuda_gemmIiLi128ELi2ELi1ELi1024ELi16ELi16ELi64ELi1ELi0EEviiiPT_S1_S1_iiiE3Ash;
	add.s32 	%r415, %r414, %r413;
	ld.shared.u32 	%r594, [%r415];
$L__BB434_42:
	setp.lt.s32 	%p40, %r256, 15;
	@%p40 bra 	$L__BB434_44;
	add.s32 	%r416, %r38, %r142;
	shl.b32 	%r417, %r416, 2;
	mov.u32 	%r418, _ZZ9cuda_gemmIiLi128ELi2ELi1ELi1024ELi16ELi16ELi64ELi1ELi0EEviiiPT_S1_S1_iiiE3Ash;
	add.s32 	%r419, %r418, %r417;
	ld.shared.u32 	%r593, [%r419];
$L__BB434_44:
	setp.lt.s32 	%p41, %r256, 16;
	@%p41 bra 	$L__BB434_46;
	add.s32 	%r420, %r39, %r142;
	shl.b32 	%r421, %r420, 2;
	mov.u32 	%r422, _ZZ9cuda_gemmIiLi128ELi2ELi1ELi1024ELi16ELi16ELi64ELi1ELi0EEviiiPT_S1_S1_iiiE3Ash;
	add.s32 	%r423, %r422, %r421;
	ld.shared.u32 	%r592, [%r423];
$L__BB434_46:
	setp.lt.s32 	%p42, %r11, %r18;
	@%p42 bra 	$L__BB434_47;
	bra.uni 	$L__BB434_114;
$L__BB434_47:
	mul.lo.s32 	%r143, %r608, %r9;
	mov.b32 	%r626, 0;
	mov.u32 	%r627, %r11;
$L__BB434_48:
	setp.gt.u32 	%p43, %r256, 64;
	mov.u32 	%r425, _ZZ9cuda_gemmIiLi128ELi2ELi1ELi1024ELi16ELi16ELi64ELi1ELi0EEviiiPT_S1_S1_iiiE11kron_fac_sh;
	mad.lo.s32 	%r178, %r627, 68, %r425;
	add.s32 	%r427, %r178, %r426;
	ld.shared.u32 	%r179, [%r427];
	@%p43 bra 	$L__BB434_81;
	setp.eq.s32 	%p60, %r256, 0;
	mov.b32 	%r629, 0;
	@%p60 bra 	$L__BB434_51;
	shfl.sync.idx.b32	%r478|%p61, %r179, %r40, 4127, -1;
	mul.lo.s32 	%r629, %r478, %r610;
$L__BB434_51:
	setp.lt.s32 	%p62, %r256, 2;
	@%p62 bra 	$L__BB434_53;
	shfl.sync.idx.b32	%r479|%p63, %r179, %r41, 4127, -1;
	mad.lo.s32 	%r629, %r479, %r606, %r629;
$L__BB434_53:
	setp.lt.s32 	%p64, %r256, 3;
	@%p64 bra 	$L__BB434_55;
	shfl.sync.idx.b32	%r480|%p65, %r179, %r42, 4127, -1;
	mad.lo.s32 	%r629, %r480, %r605, %r629;
$L__BB434_55:
	setp.lt.s32 	%p66, %r256, 4;
	@%p66 bra 	$L__BB434_57;
	shfl.sync.idx.b32	%r481|%p67, %r179, %r43, 4127, -1;
	mad.lo.s32 	%r629, %r481, %r604, %r629;
$L__BB434_57:
	setp.lt.s32 	%p68, %r256, 5;
	@%p68 bra 	$L__BB434_59;
	shfl.sync.idx.b32	%r482|%p69, %r179, %r44, 4127, -1;
	mad.lo.s32 	%r629, %r482, %r603, %r629;
$L__BB434_59:
	setp.lt.s32 	%p70, %r256, 6;
	@%p70 bra 	$L__BB434_61;
	shfl.sync.idx.b32	%r483|%p71, %r179, %r45, 4127, -1;
	mad.lo.s32 	%r629, %r483, %r602, %r629;
$L__BB434_61:
	setp.lt.s32 	%p72, %r256, 7;
	@%p72 bra 	$L__BB434_63;
	shfl.sync.idx.b32	%r484|%p73, %r179, %r46, 4127, -1;
	mad.lo.s32 	%r629, %r484, %r601, %r629;
$L__BB434_63:
	setp.lt.s32 	%p74, %r256, 8;
	@%p74 bra 	$L__BB434_65;
	shfl.sync.idx.b32	%r485|%p75, %r179, %r47, 4127, -1;
	mad.lo.s32 	%r629, %r485, %r600, %r629;
$L__BB434_65:
	setp.lt.s32 	%p76, %r256, 9;
	@%p76 bra 	$L__BB434_67;
	shfl.sync.idx.b32	%r486|%p77, %r179, %r48, 4127, -1;
	mad.lo.s32 	%r629, %r486, %r599, %r629;
$L__BB434_67:
	setp.lt.s32 	%p78, %r256, 10;
	@%p78 bra 	$L__BB434_69;
	shfl.sync.idx.b32	%r487|%p79, %r179, %r49, 4127, -1;
	mad.lo.s32 	%r629, %r487, %r598, %r629;
$L__BB434_69:
	setp.lt.s32 	%p80, %r256, 11;
	@%p80 bra 	$L__BB434_71;
	shfl.sync.idx.b32	%r488|%p81, %r179, %r50, 4127, -1;
	mad.lo.s32 	%r629, %r488, %r597, %r629;
$L__BB434_71:
	setp.lt.s32 	%p82, %r256, 12;
	@%p82 bra 	$L__BB434_73;
	shfl.sync.idx.b32	%r489|%p83, %r179, %r51, 4127, -1;
	mad.lo.s32 	%r629, %r489, %r596, %r629;
$L__BB434_73:
	setp.lt.s32 	%p84, %r256, 13;
	@%p84 bra 	$L__BB434_75;
	shfl.sync.idx.b32	%r490|%p85, %r179, %r52, 4127, -1;
	mad.lo.s32 	%r629, %r490, %r595, %r629;
$L__BB434_75:
	setp.lt.s32 	%p86, %r256, 14;
	@%p86 bra 	$L__BB434_77;
	shfl.sync.idx.b32	%r491|%p87, %r179, %r53, 4127, -1;
	mad.lo.s32 	%r629, %r491, %r594, %r629;
$L__BB434_77:
	setp.lt.s32 	%p88, %r256, 15;
	@%p88 bra 	$L__BB434_79;
	shfl.sync.idx.b32	%r492|%p89, %r179, %r54, 4127, -1;
	mad.lo.s32 	%r629, %r492, %r593, %r629;
$L__BB434_79:
	setp.lt.s32 	%p90, %r256, 16;
	@%p90 bra 	$L__BB434_113;
	shfl.sync.idx.b32	%r493|%p91, %r179, %r55, 4127, -1;
	mad.lo.s32 	%r629, %r493, %r592, %r629;
	bra.uni 	$L__BB434_113;
$L__BB434_81:
	setp.lt.s32 	%p44, %r256, 1;
	mov.b32 	%r629, 0;
	@%p44 bra 	$L__BB434_83;
	shl.b32 	%r429, %r17, 2;
	add.s32 	%r430, %r178, %r429;
	ld.shared.u32 	%r431, [%r430];
	mul.lo.s32 	%r629, %r431, %r610;
$L__BB434_83:
	@%p27 bra 	$L__BB434_85;
	shl.b32 	%r432, %r25, 2;
	add.s32 	%r433, %r178, %r432;
	ld.shared.u32 	%r434, [%r433];
	mad.lo.s32 	%r629, %r434, %r606, %r629;
$L__BB434_85:
	@%p28 bra 	$L__BB434_87;
	shl.b32 	%r435, %r26, 2;
	add.s32 	%r436, %r178, %r435;
	ld.shared.u32 	%r437, [%r436];
	mad.lo.s32 	%r629, %r437, %r605, %r629;
$L__BB434_87:
	@%p29 bra 	$L__BB434_89;
	shl.b32 	%r438, %r27, 2;
	add.s32 	%r439, %r178, %r438;
	ld.shared.u32 	%r440, [%r439];
	mad.lo.s32 	%r629, %r440, %r604, %r629;
$L__BB434_89:
	@%p30 bra 	$L__BB434_91;
	shl.b32 	%r441, %r28, 2;
	add.s32 	%r442, %r178, %r441;
	ld.shared.u32 	%r443, [%r442];
	mad.lo.s32 	%r629, %r443, %r603, %r629;
$L__BB434_91:
	@%p31 bra 	$L__BB434_93;
	shl.b32 	%r444, %r29, 2;
	add.s32 	%r445, %r178, %r444;
	ld.shared.u32 	%r446, [%r445];
	mad.lo.s32 	%r629, %r446, %r602, %r629;
$L__BB434_93:
	@%p32 bra 	$L__BB434_95;
	shl.b32 	%r447, %r30, 2;
	add.s32 	%r448, %r178, %r447;
	ld.shared.u32 	%r449, [%r448];
	mad.lo.s32 	%r629, %r449, %r601, %r629;
$L__BB434_95:
	setp.lt.s32 	%p51, %r256, 8;
	@%p51 bra 	$L__BB434_97;
	shl.b32 	%r450, %r31, 2;
	add.s32 	%r451, %r178, %r450;
	ld.shared.u32 	%r452, [%r451];
	mad.lo.s32 	%r629, %r452, %r600, %r629;
$L__BB434_97:
	setp.lt.s32 	%p52, %r256, 9;
	@%p52 bra 	$L__BB434_99;
	shl.b32 	%r453, %r32, 2;
	add.s32 	%r454, %r178, %r453;
	ld.shared.u32 	%r455, [%r454];
	mad.lo.s32 	%r629, %r455, %r599, %r629;
$L__BB434_99:
	setp.lt.s32 	%p53, %r256, 10;
	@%p53 bra 	$L__BB434_101;
	shl.b32 	%r456, %r33, 2;
	add.s32 	%r457, %r178, %r456;
	ld.shared.u32 	%r458, [%r457];
	mad.lo.s32 	%r629, %r458, %r598, %r629;
$L__BB434_101:
	setp.lt.s32 	%p54, %r256, 11;
	@%p54 bra 	$L__BB434_103;
	shl.b32 	%r459, %r34, 2;
	add.s32 	%r460, %r178, %r459;
	ld.shared.u32 	%r461, [%r460];
	mad.lo.s32 	%r629, %r461, %r597, %r629;
$L__BB434_103:
	setp.lt.s32 	%p55, %r256, 12;
	@%p55 bra 	$L__BB434_105;
	shl.b32 	%r462, %r35, 2;
	add.s32 	%r463, %r178, %r462;
	ld.shared.u32 	%r464, [%r463];
	mad.lo.s32 	%r629, %r464, %r596, %r629;
$L__BB434_105:
	setp.lt.s32 	%p56, %r256, 13;
	@%p56 bra 	$L__BB434_107;
	shl.b32 	%r465, %r36, 2;
	add.s32 	%r466, %r178, %r465;
	ld.shared.u32 	%r467, [%r466];
	mad.lo.s32 	%r629, %r467, %r595, %r629;
$L__BB434_107:
	setp.lt.s32 	%p57, %r256, 14;
	@%p57 bra 	$L__BB434_109;
	shl.b32 	%r468, %r37, 2;
	add.s32 	%r469, %r178, %r468;
	ld.shared.u32 	%r470, [%r469];
	mad.lo.s32 	%r629, %r470, %r594, %r629;
$L__BB434_109:
	setp.lt.s32 	%p58, %r256, 15;
	@%p58 bra 	$L__BB434_111;
	shl.b32 	%r471, %r38, 2;
	add.s32 	%r472, %r178, %r471;
	ld.shared.u32 	%r473, [%r472];
	mad.lo.s32 	%r629, %r473, %r593, %r629;
$L__BB434_111:
	setp.lt.s32 	%p59, %r256, 16;
	@%p59 bra 	$L__BB434_113;
	shl.b32 	%r474, %r39, 2;
	add.s32 	%r475, %r178, %r474;
	ld.shared.u32 	%r476, [%r475];
	mad.lo.s32 	%r629, %r476, %r592, %r629;
$L__BB434_113:
	add.s32 	%r494, %r626, %r143;
	mul.wide.s32 	%rd24, %r494, 4;
	add.s64 	%rd25, %rd2, %rd24;
	ld.local.u32 	%r495, [%rd25];
	add.s32 	%r496, %r495, %r629;
	st.local.u32 	[%rd25], %r496;
	add.s32 	%r627, %r627, %r8;
	add.s32 	%r626, %r626, 1;
	setp.lt.s32 	%p92, %r627, %r18;
	@%p92 bra 	$L__BB434_48;
$L__BB434_114:
	add.s32 	%r609, %r609, %r7;
	add.s32 	%r608, %r608, 1;
	setp.lt.s32 	%p93, %r609, %r6;
	@%p93 bra 	$L__BB434_14;
	ld.local.v4.u32 	{%r575, %r574, %r573, %r572}, [%rd2];
	ld.local.v4.u32 	{%r571, %r570, %r569, %r568}, [%rd2+16];
$L__BB434_116:
	ld.param.u64 	%rd43, [_Z9cuda_gemmIiLi128ELi2ELi1ELi1024ELi16ELi16ELi64ELi1ELi0EEviiiPT_S1_S1_iii_param_5];
	bar.sync 	0;
	mul.lo.s32 	%r497, %r7, %r6;
	mul.lo.s32 	%r498, %r497, %r8;
	div.s32 	%r499, %r498, %r7;
	add.s32 	%r500, %r79, %r1;
	cvta.to.global.u64 	%rd26, %rd43;
	mul.wide.s32 	%rd27, %r500, 4;
	add.s64 	%rd28, %rd26, %rd27;
	st.global.u32 	[%rd28], %r575;
	rem.s32 	%r501, 1, %r9;
	add.s32 	%r502, %r9, 1;
	setp.lt.u32 	%p94, %r502, 3;
	shl.b32 	%r503, %r9, 7;
	selp.b32 	%r504, %r503, 0, %p94;
	add.s32 	%r505, %r500, %r504;
	mad.lo.s32 	%r506, %r499, %r501, %r505;
	mul.wide.s32 	%rd29, %r506, 4;
	add.s64 	%rd30, %rd26, %rd29;
	st.global.u32 	[%rd30], %r574;
	div.s32 	%r507, 2, %r9;
	shl.b32 	%r508, %r507, 7;
	mul.lo.s32 	%r509, %r507, %r9;
	sub.s32 	%r510, 2, %r509;
	add.s32 	%r511, %r500, %r508;
	mad.lo.s32 	%r512, %r499, %r510, %r511;
	mul.wide.s32 	%rd31, %r512, 4;
	add.s64 	%rd32, %rd26, %rd31;
	st.global.u32 	[%rd32], %r573;
	div.s32 	%r513, 3, %r9;
	shl.b32 	%r514, %r513, 7;
	mul.lo.s32 	%r515, %r513, %r9;
	sub.s32 	%r516, 3, %r515;
	add.s32 	%r517, %r500, %r514;
	mad.lo.s32 	%r518, %r499, %r516, %r517;
	mul.wide.s32 	%rd33, %r518, 4;
	add.s64 	%rd34, %rd26, %rd33;
	st.global.u32 	[%rd34], %r572;
	div.s32 	%r519, 4, %r9;
	shl.b32 	%r520, %r519, 7;
	mul.lo.s32 	%r521, %r519, %r9;
	sub.s32 	%r522, 4, %r521;
	add.s32 	%r523, %r500, %r520;
	mad.lo.s32 	%r524, %r499, %r522, %r523;
	mul.wide.s32 	%rd35, %r524, 4;
	add.s64 	%rd36, %rd26, %rd35;
	st.global.u32 	[%rd36], %r571;
	div.s32 	%r525, 5, %r9;
	shl.b32 	%r526, %r525, 7;
	mul.lo.s32 	%r527, %r525, %r9;
	sub.s32 	%r528, 5, %r527;
	add.s32 	%r529, %r500, %r526;
	mad.lo.s32 	%r530, %r499, %r528, %r529;
	mul.wide.s32 	%rd37, %r530, 4;
	add.s64 	%rd38, %rd26, %rd37;
	st.global.u32 	[%rd38], %r570;
	div.s32 	%r531, 6, %r9;
	shl.b32 	%r532, %r531, 7;
	mul.lo.s32 	%r533, %r531, %r9;
	sub.s32 	%r534, 6, %r533;
	add.s32 	%r535, %r500, %r532;
	mad.lo.s32 	%r536, %r499, %r534, %r535;
	mul.wide.s32 	%rd39, %r536, 4;
	add.s64 	%rd40, %rd26, %rd39;
	st.global.u32 	[%rd40], %r569;
	div.s32 	%r537, 7, %r9;
	shl.b32 	%r538, %r537, 7;
	mul.lo.s32 	%r539, %r537, %r9;
	sub.s32 	%r540, 7, %r539;
	add.s32 	%r541, %r500, %r538;
	mad.lo.s32 	%r542, %r499, %r540, %r541;
	mul.wide.s32 	%rd41, %r542, 4;
	add.s64 	%rd42, %rd26, %rd41;
	st.global.u32 	[%rd42], %r568;
	add.s32 	%r560, %r560, %r13;
	setp.lt.u32 	%p95, %r560, %r14;
	@%p95 bra 	$L__BB434_5;
$L__BB434_117:
	ret;

}
	// .globl	_Z9cuda_gemmIiLi128ELi2ELi1ELi1024ELi16ELi16ELi64ELi1ELi1EEviiiPT_S1_S1_iii
.visible .entry _Z9cuda_gemmIiLi128ELi2ELi1ELi1024ELi16ELi16ELi64ELi1ELi1EEviiiPT_S1_S1_iii(
	.param .u32 _Z9cuda_gemmIiLi128ELi2ELi1ELi1024ELi16ELi16ELi64ELi1ELi1EEviiiPT_S1_S1_iii_param_0,
	.param .u32 _Z9cuda_gemmIiLi128ELi2ELi1ELi1024ELi16ELi16ELi64ELi1ELi1EEviiiPT_S1_S1_iii_param_1,
	.param .u32 _Z9cuda_gemmIiLi128ELi2ELi1ELi1024ELi16ELi16ELi64ELi1ELi1EEviiiPT_S1_S1_iii_param_2,
	.param .u64 .ptr .align 1 _Z9cuda_gemmIiLi128ELi2ELi1ELi1024ELi16ELi16ELi64ELi1ELi1EEviiiPT_S1_S1_iii_param_3,
	.param .u64 .ptr .align 1 _Z9cuda_gemmIiLi128ELi2ELi1ELi1024ELi16ELi16ELi64ELi1ELi1EEviiiPT_S1_S1_iii_param_4,
	.param .u64 .ptr .align 1 _Z9cuda_gemmIiLi128ELi2ELi1ELi1024ELi16ELi16ELi64ELi1ELi1EEviiiPT_S1_S1_iii_param_5,
	.param .u32 _Z9cuda_gemmIiLi128ELi2ELi1ELi1024ELi16ELi16ELi64ELi1ELi1EEviiiPT_S1_S1_iii_param_6,
	.param .u32 _Z9cuda_gemmIiLi128ELi2ELi1ELi1024ELi16ELi16ELi64ELi1ELi1EEviiiPT_S1_S1_iii_param_7,
	.param .u32 _Z9cuda_gemmIiLi128ELi2ELi1ELi1024ELi16ELi16ELi64ELi1ELi1EEviiiPT_S1_S1_iii_param_8
)
.maxntid 128
{
	.reg .pred 	%p<140>;
	.reg .b16 	%rs<12>;
	.reg .b32 	%r<511>;
	.reg .b64 	%rd<33>;
	// demoted variable
	.shared .align 128 .b8 _ZZ9cuda_gemmIiLi128ELi2ELi1ELi1024ELi16ELi16ELi64ELi1ELi1EEviiiPT_S1_S1_iiiE11kron_fac_sh[1088];
	// demoted variable
	.shared .align 128 .b8 _ZZ9cuda_gemmIiLi128ELi2ELi1ELi1024ELi16ELi16ELi64ELi1ELi1EEviiiPT_S1_S1_iiiE3Ash[4096];
	ld.param.u64 	%rd5, [_Z9cuda_gemmIiLi128ELi2ELi1ELi1024ELi16ELi16ELi64ELi1ELi1EEviiiPT_S1_S1_iii_param_3];
	ld.param.u64 	%rd6, [_Z9cuda_gemmIiLi128ELi2ELi1ELi1024ELi16ELi16ELi64ELi1ELi1EEviiiPT_S1_S1_iii_param_4];
	ld.param.u64 	%rd4, [_Z9cuda_gemmIiLi128ELi2ELi1ELi1024ELi16ELi16ELi64ELi1ELi1EEviiiPT_S1_S1_iii_param_5];
	cvta.to.global.u64 	%rd1, %rd6;
	cvta.to.global.u64 	%rd2, %rd5;
	mov.u32 	%r1, %tid.x;
	mov.u32 	%r2, %ntid.x;
	add.s32 	%r80, %r1, %r2;
	cvt.u16.u32 	%rs4, %r80;
	not.b16 	%rs5, %rs4;
	and.b16  	%rs6, %rs5, 255;
	cvt.u16.u32 	%rs7, %r2;
	and.b16  	%rs8, %rs7, 255;
	div.u16 	%rs1, %rs6, %rs8;
	and.b16  	%rs2, %rs1, 3;
	setp.eq.s16 	%p1, %rs2, 2;
	mov.u32 	%r501, %r1;
	@%p1 bra 	$L__BB435_3;
	cvt.u32.u16 	%r3, %rs2;
	mov.b32 	%r500, 0;
	mov.u32 	%r84, _ZZ9cuda_gemmIiLi128ELi2ELi1ELi1024ELi16ELi16ELi64ELi1ELi1EEviiiPT_S1_S1_iiiE11kron_fac_sh;
	mov.u32 	%r501, %r1;
$L__BB435_2:
	.pragma "nounroll";
	mul.wide.u32 	%rd7, %r501, 4;
	add.s64 	%rd8, %rd1, %rd7;
	ld.global.u32 	%r82, [%rd8];
	and.b32  	%r83, %r501, 15;
	mad.lo.s32 	%r85, %r83, 68, %r84;
	shr.u32 	%r86, %r501, 2;
	and.b32  	%r87, %r86, 1073741820;
	add.s32 	%r88, %r85, %r87;
	st.shared.u32 	[%r88], %r82;
	add.s32 	%r501, %r501, %r2;
	add.s32 	%r500, %r500, 1;
	xor.b32  	%r89, %r500, %r3;
	setp.ne.s32 	%p2, %r89, 2;
	@%p2 bra 	$L__BB435_2;
$L__BB435_3:
	setp.lt.u16 	%p3, %rs1, 2;
	@%p3 bra 	$L__BB435_6;
	mov.u32 	%r92, _ZZ9cuda_gemmIiLi128ELi2ELi1ELi1024ELi16ELi16ELi64ELi1ELi1EEviiiPT_S1_S1_iiiE11kron_fac_sh;
$L__BB435_5:
	mul.wide.u32 	%rd9, %r501, 4;
	add.s64 	%rd10, %rd1, %rd9;
	ld.global.u32 	%r90, [%rd10];
	and.b32  	%r91, %r501, 15;
	mad.lo.s32 	%r93, %r91, 68, %r92;
	shr.u32 	%r94, %r501, 2;
	and.b32  	%r95, %r94, 1073741820;
	add.s32 	%r96, %r93, %r95;
	st.shared.u32 	[%r96], %r90;
	add.s32 	%r97, %r501, %r2;
	mul.wide.u32 	%rd11, %r97, 4;
	add.s64 	%rd12, %rd1, %rd11;
	ld.global.u32 	%r98, [%rd12];
	and.b32  	%r99, %r97, 15;
	mad.lo.s32 	%r100, %r99, 68, %r92;
	shr.u32 	%r101, %r97, 2;
	and.b32  	%r102, %r101, 1073741820;
	add.s32 	%r103, %r100, %r102;
	st.shared.u32 	[%r103], %r98;
	add.s32 	%r104, %r97, %r2;
	mul.wide.u32 	%rd13, %r104, 4;
	add.s64 	%rd14, %rd1, %rd13;
	ld.global.u32 	%r105, [%rd14];
	and.b32  	%r106, %r104, 15;
	mad.lo.s32 	%r107, %r106, 68, %r92;
	shr.u32 	%r108, %r104, 2;
	and.b32  	%r109, %r108, 1073741820;
	add.s32 	%r110, %r107, %r109;
	st.shared.u32 	[%r110], %r105;
	add.s32 	%r111, %r104, %r2;
	mul.wide.u32 	%rd15, %r111, 4;
	add.s64 	%rd16, %rd1, %rd15;
	ld.global.u32 	%r112, [%rd16];
	and.b32  	%r113, %r111, 15;
	mad.lo.s32 	%r114, %r113, 68, %r92;
	shr.u32 	%r115, %r111, 2;
	and.b32  	%r116, %r115, 1073741820;
	add.s32 	%r117, %r114, %r116;
	st.shared.u32 	[%r117], %r112;
	add.s32 	%r501, %r111, %r2;
	setp.lt.u32 	%p4, %r501, 256;
	@%p4 bra 	$L__BB435_5;
$L__BB435_6:
	mov.u32 	%r503, %ctaid.y;
	mov.u32 	%r12, %nctaid.y;
	shl.b32 	%r13, %r12, 1;
	setp.ge.u32 	%p5, %r503, %r13;
	@%p5 bra 	$L__BB435_16;
	shr.u32 	%r118, %r1, 6;
	shl.b32 	%r14, %r1, 2;
	shl.b32 	%r15, %r2, 2;
	and.b32  	%r16, %r1, 15;
	shl.b32 	%r119, %r1, 4;
	and.b32  	%r120, %r119, 1008;
	and.b32  	%r121, %r14, 60;
	mov.u32 	%r122, _ZZ9cuda_gemmIiLi128ELi2ELi1ELi1024ELi16ELi16ELi64ELi1ELi1EEviiiPT_S1_S1_iiiE11kron_fac_sh;
	add.s32 	%r123, %r122, %r121;
	add.s32 	%r17, %r14, %r15;
	cvt.u16.u32 	%rs9, %r17;
	sub.s16 	%rs10, 1023, %rs9;
	cvt.u16.u32 	%rs11, %r15;
	div.u16 	%rs3, %rs10, %rs11;
	cvt.u32.u16 	%r124, %rs3;
	and.b32  	%r18, %r124, 3;
	mov.u32 	%r125, _ZZ9cuda_gemmIiLi128ELi2ELi1ELi1024ELi16ELi16ELi64ELi1ELi1EEviiiPT_S1_S1_iiiE3Ash;
	add.s32 	%r19, %r125, %r119;
	shl.b32 	%r53, %r2, 4;
	add.s32 	%r20, %r19, %r53;
	add.s32 	%r21, %r17, %r15;
	or.b32  	%r126, %r120, %r16;
	shl.b32 	%r127, %r126, 2;
	add.s32 	%r22, %r125, %r127;
	add.s32 	%r128, %r1, 1;
	and.b32  	%r23, %r128, 15;
	or.b32  	%r129, %r120, %r23;
	shl.b32 	%r130, %r129, 2;
	add.s32 	%r24, %r125, %r130;
	add.s32 	%r131, %r1, 2;
	and.b32  	%r25, %r131, 15;
	or.b32  	%r132, %r120, %r25;
	shl.b32 	%r133, %r132, 2;
	add.s32 	%r26, %r125, %r133;
	add.s32 	%r134, %r1, 3;
	and.b32  	%r27, %r134, 15;
	or.b32  	%r135, %r120, %r27;
	shl.b32 	%r136, %r135, 2;
	add.s32 	%r28, %r125, %r136;
	add.s32 	%r137, %r1, 4;
	and.b32  	%r29, %r137, 15;
	or.b32  	%r138, %r120, %r29;
	shl.b32 	%r139, %r138, 2;
	add.s32 	%r30, %r125, %r139;
	add.s32 	%r140, %r1, 5;
	and.b32  	%r31, %r140, 15;
	add.s32 	%r141, %r1, 6;
	and.b32  	%r32, %r141, 15;
	or.b32  	%r142, %r120, %r32;
	shl.b32 	%r143, %r142, 2;
	add.s32 	%r33, %r125, %r143;
	add.s32 	%r144, %r1, 7;
	and.b32  	%r34, %r144, 15;
	or.b32  	%r145, %r120, %r34;
	shl.b32 	%r146, %r145, 2;
	add.s32 	%r35, %r125, %r146;
	xor.b32  	%r36, %r16, 8;
	or.b32  	%r147, %r120, %r36;
	shl.b32 	%r148, %r147, 2;
	add.s32 	%r37, %r125, %r148;
	add.s32 	%r149, %r1, 9;
	and.b32  	%r38, %r149, 15;
	add.s32 	%r150, %r1, 10;
	and.b32  	%r39, %r150, 15;
	or.b32  	%r151, %r120, %r39;
	shl.b32 	%r152, %r151, 2;
	add.s32 	%r40, %r125, %r152;
	add.s32 	%r153, %r1, 11;
	and.b32  	%r41, %r153, 15;
	or.b32  	%r154, %r120, %r41;
	shl.b32 	%r155, %r154, 2;
	add.s32 	%r42, %r125, %r155;
	add.s32 	%r156, %r1, 12;
	and.b32  	%r43, %r156, 15;
	or.b32  	%r157, %r120, %r43;
	shl.b32 	%r158, %r157, 2;
	add.s32 	%r44, %r125, %r158;
	add.s32 	%r159, %r1, 13;
	and.b32  	%r45, %r159, 15;
	or.b32  	%r160, %r120, %r45;
	shl.b32 	%r161, %r160, 2;
	add.s32 	%r46, %r125, %r161;
	add.s32 	%r162, %r1, 14;
	and.b32  	%r47, %r162, 15;
	or.b32  	%r163, %r120, %r47;
	shl.b32 	%r164, %r163, 2;
	add.s32 	%r48, %r125, %r164;
	add.s32 	%r165, %r1, -1;
	and.b32  	%r49, %r165, 15;
	or.b32  	%r166, %r120, %r49;
	shl.b32 	%r167, %r166, 2;
	add.s32 	%r50, %r125, %r167;
	mad.lo.s32 	%r51, %r118, 68, %r123;
	mul.lo.s32 	%r52, %r2, 12;
	shl.b32 	%r54, %r2, 3;
	mul.lo.s32 	%r55, %r2, 48;
	shl.b32 	%r56, %r2, 6;
	shl.b32 	%r57, %r2, 5;
	cvta.to.global.u64 	%rd3, %rd4;
$L__BB435_8:
	setp.eq.s32 	%p6, %r18, 2;
	shl.b32 	%r59, %r503, 10;
	mov.u32 	%r504, %r14;
	@%p6 bra 	$L__BB435_12;
	setp.eq.s32 	%p7, %r18, 3;
	add.s32 	%r168, %r59, %r14;
	mul.wide.s32 	%rd17, %r168, 4;
	add.s64 	%rd18, %rd2, %rd17;
	ld.global.v4.u32 	{%r169, %r170, %r171, %r172}, [%rd18];
	st.shared.v4.u32 	[%r19], {%r169, %r170, %r171, %r172};
	mov.u32 	%r504, %r17;
	@%p7 bra 	$L__BB435_12;
	setp.eq.s32 	%p8, %r18, 0;
	add.s32 	%r173, %r59, %r17;
	mul.wide.s32 	%rd19, %r173, 4;
	add.s64 	%rd20, %rd2, %rd19;
	ld.global.v4.u32 	{%r174, %r175, %r176, %r177}, [%rd20];
	st.shared.v4.u32 	[%r20], {%r174, %r175, %r176, %r177};
	mov.u32 	%r504, %r21;
	@%p8 bra 	$L__BB435_12;
	add.s32 	%r504, %r21, %r15;
	add.s32 	%r178, %r59, %r21;
	mul.wide.s32 	%rd21, %r178, 4;
	add.s64 	%rd22, %rd2, %rd21;
	ld.global.v4.u32 	{%r179, %r180, %r181, %r182}, [%rd22];
	shl.b32 	%r183, %r15, 2;
	add.s32 	%r184, %r20, %r183;
	st.shared.v4.u32 	[%r184], {%r179, %r180, %r181, %r182};
$L__BB435_12:
	setp.lt.u16 	%p9, %rs3, 2;
	@%p9 bra 	$L__BB435_15;
	add.s32 	%r505, %r504, %r59;
	add.s32 	%r509, %r505, %r52;
	add.s32 	%r508, %r505, %r54;
	add.s32 	%r507, %r505, %r15;
	shl.b32 	%r185, %r504, 2;
	mov.u32 	%r186, _ZZ9cuda_gemmIiLi128ELi2ELi1ELi1024ELi16ELi16ELi64ELi1ELi1EEviiiPT_S1_S1_iiiE3Ash;
	add.s32 	%r506, %r186, %r185;
$L__BB435_14:
	mul.wide.s32 	%rd23, %r509, 4;
	add.s64 	%rd24, %rd2, %rd23;
	mul.wide.s32 	%rd25, %r508, 4;
	add.s64 	%rd26, %rd2, %rd25;
	mul.wide.s32 	%rd27, %r507, 4;
	add.s64 	%rd28, %rd2, %rd27;
	mul.wide.s32 	%rd29, %r505, 4;
	add.s64 	%rd30, %rd2, %rd29;
	ld.global.v4.u32 	{%r187, %r188, %r189, %r190}, [%rd30];
	st.shared.v4.u32 	[%r506], {%r187, %r188, %r189, %r190};
	add.s32 	%r191, %r504, %r15;
	ld.global.v4.u32 	{%r192, %r193, %r194, %r195}, [%rd28];
	add.s32 	%r196, %r506, %r53;
	st.shared.v4.u32 	[%r196], {%r192, %r193, %r194, %r195};
	add.s32 	%r197, %r191, %r15;
	ld.global.v4.u32 	{%r198, %r199, %r200, %r201}, [%rd26];
	add.s32 	%r202, %r506, %r57;
	st.shared.v4.u32 	[%r202], {%r198, %r199, %r200, %r201};
	add.s32 	%r203, %r197, %r15;
	ld.global.v4.u32 	{%r204, %r205, %r206, %r207}, [%rd24];
	add.s32 	%r208, %r506, %r55;
	st.shared.v4.u32 	[%r208], {%r204, %r205, %r206, %r207};
	add.s32 	%r504, %r203, %r15;
	add.s32 	%r509, %r509, %r53;
	add.s32 	%r508, %r508, %r53;
	add.s32 	%r507, %r507, %r53;
	add.s32 	%r506, %r506, %r56;
	add.s32 	%r505, %r505, %r53;
	setp.lt.u32 	%p10, %r504, 1024;
	@%p10 bra 	$L__BB435_14;
$L__BB435_15:
	bar.sync 	0;
	ld.shared.u32 	%r209, [%r22];
	ld.shared.u32 	%r210, [%r24];
	ld.shared.u32 	%r211, [%r26];
	ld.shared.u32 	%r212, [%r28];
	ld.shared.u32 	%r213, [%r30];
	shl.b32 	%r214, %r1, 4;
	and.b32  	%r215, %r214, 1008;
	or.b32  	%r216, %r215, %r31;
	shl.b32 	%r217, %r216, 2;
	mov.u32 	%r218, _ZZ9cuda_gemmIiLi128ELi2ELi1ELi1024ELi16ELi16ELi64ELi1ELi1EEviiiPT_S1_S1_iiiE3Ash;
	add.s32 	%r219, %r218, %r217;
	ld.shared.u32 	%r220, [%r219];
	ld.shared.u32 	%r221, [%r33];
	ld.shared.u32 	%r222, [%r35];
	ld.shared.u32 	%r223, [%r37];
	or.b32  	%r224, %r215, %r38;
	shl.b32 	%r225, %r224, 2;
	add.s32 	%r226, %r218, %r225;
	ld.shared.u32 	%r227, [%r226];
	ld.shared.u32 	%r228, [%r40];
	ld.shared.u32 	%r229, [%r42];
	ld.shared.u32 	%r230, [%r44];
	ld.shared.u32 	%r231, [%r46];
	ld.shared.u32 	%r232, [%r48];
	ld.shared.u32 	%r233, [%r50];
	ld.shared.u32 	%r234, [%r51];
	shfl.sync.idx.b32	%r235|%p11, %r234, %r16, 4127, -1;
	mul.lo.s32 	%r236, %r235, %r209;
	shfl.sync.idx.b32	%r237|%p12, %r234, %r23, 4127, -1;
	mad.lo.s32 	%r238, %r237, %r210, %r236;
	shfl.sync.idx.b32	%r239|%p13, %r234, %r25, 4127, -1;
	mad.lo.s32 	%r240, %r239, %r211, %r238;
	shfl.sync.idx.b32	%r241|%p14, %r234, %r27, 4127, -1;
	mad.lo.s32 	%r242, %r241, %r212, %r240;
	shfl.sync.idx.b32	%r243|%p15, %r234, %r29, 4127, -1;
	mad.lo.s32 	%r244, %r243, %r213, %r242;
	shfl.sync.idx.b32	%r245|%p16, %r234, %r31, 4127, -1;
	mad.lo.s32 	%r246, %r245, %r220, %r244;
	shfl.sync.idx.b32	%r247|%p17, %r234, %r32, 4127, -1;
	mad.lo.s32 	%r248, %r247, %r221, %r246;
	shfl.sync.idx.b32	%r249|%p18, %r234, %r34, 4127, -1;
	mad.lo.s32 	%r250, %r249, %r222, %r248;
	shfl.sync.idx.b32	%r251|%p19, %r234, %r36, 4127, -1;
	mad.lo.s32 	%r252, %r251, %r223, %r250;
	shfl.sync.idx.b32	%r253|%p20, %r234, %r38, 4127, -1;
	mad.lo.s32 	%r254, %r253, %r227, %r252;
	shfl.sync.idx.b32	%r255|%p21, %r234, %r39, 4127, -1;
	mad.lo.s32 	%r256, %r255, %r228, %r254;
	shfl.sync.idx.b32	%r257|%p22, %r234, %r41, 4127, -1;
	mad.lo.s32 	%r258, %r257, %r229, %r256;
	shfl.sync.idx.b32	%r259|%p23, %r234, %r43, 4127, -1;
	mad.lo.s32 	%r260, %r259, %r230, %r258;
	shfl.sync.idx.b32	%r261|%p24, %r234, %r45, 4127, -1;
	mad.lo.s32 	%r262, %r261, %r231, %r260;
	shfl.sync.idx.b32	%r263|%p25, %r234, %r47, 4127, -1;
	mad.lo.s32 	%r264, %r263, %r232, %r262;
	shfl.sync.idx.b32	%r265|%p26, %r234, %r49, 4127, -1;
	mad.lo.s32 	%r266, %r265, %r233, %r264;
	ld.shared.u32 	%r267, [%r51+136];
	shfl.sync.idx.b32	%r268|%p27, %r267, %r16, 4127, -1;
	mul.lo.s32 	%r269, %r268, %r209;
	shfl.sync.idx.b32	%r270|%p28, %r267, %r23, 4127, -1;
	mad.lo.s32 	%r271, %r270, %r210, %r269;
	shfl.sync.idx.b32	%r272|%p29, %r267, %r25, 4127, -1;
	mad.lo.s32 	%r273, %r272, %r211, %r271;
	shfl.sync.idx.b32	%r274|%p30, %r267, %r27, 4127, -1;
	mad.lo.s32 	%r275, %r274, %r212, %r273;
	shfl.sync.idx.b32	%r276|%p31, %r267, %r29, 4127, -1;
	mad.lo.s32 	%r277, %r276, %r213, %r275;
	shfl.sync.idx.b32	%r278|%p32, %r267, %r31, 4127, -1;
	mad.lo.s32 	%r279, %r278, %r220, %r277;
	shfl.sync.idx.b32	%r280|%p33, %r267, %r32, 4127, -1;
	mad.lo.s32 	%r281, %r280, %r221, %r279;
	shfl.sync.idx.b32	%r282|%p34, %r267, %r34, 4127, -1;
	mad.lo.s32 	%r283, %r282, %r222, %r281;
	shfl.sync.idx.b32	%r284|%p35, %r267, %r36, 4127, -1;
	mad.lo.s32 	%r285, %r284, %r223, %r283;
	shfl.sync.idx.b32	%r286|%p36, %r267, %r38, 4127, -1;
	mad.lo.s32 	%r287, %r286, %r227, %r285;
	shfl.sync.idx.b32	%r288|%p37, %r267, %r39, 4127, -1;
	mad.lo.s32 	%r289, %r288, %r228, %r287;
	shfl.sync.idx.b32	%r290|%p38, %r267, %r41, 4127, -1;
	mad.lo.s32 	%r291, %r290, %r229, %r289;
	shfl.sync.idx.b32	%r292|%p39, %r267, %r43, 4127, -1;
	mad.lo.s32 	%r293, %r292, %r230, %r291;
	shfl.sync.idx.b32	%r294|%p40, %r267, %r45, 4127, -1;
	mad.lo.s32 	%r295, %r294, %r231, %r293;
	shfl.sync.idx.b32	%r296|%p41, %r267, %r47, 4127, -1;
	mad.lo.s32 	%r297, %r296, %r232, %r295;
	shfl.sync.idx.b32	%r298|%p42, %r267, %r49, 4127, -1;
	mad.lo.s32 	%r299, %r298, %r233, %r297;
	ld.shared.u32 	%r300, [%r51+272];
	shfl.sync.idx.b32	%r301|%p43, %r300, %r16, 4127, -1;
	mul.lo.s32 	%r302, %r301, %r209;
	shfl.sync.idx.b32	%r303|%p44, %r300, %r23, 4127, -1;
	mad.lo.s32 	%r304, %r303, %r210, %r302;
	shfl.sync.idx.b32	%r305|%p45, %r300, %r25, 4127, -1;
	mad.lo.s32 	%r306, %r305, %r211, %r304;
	shfl.sync.idx.b32	%r307|%p46, %r300, %r27, 4127, -1;
	mad.lo.s32 	%r308, %r307, %r212, %r306;
	shfl.sync.idx.b32	%r309|%p47, %r300, %r29, 4127, -1;
	mad.lo.s32 	%r310, %r309, %r213, %r308;
	shfl.sync.idx.b32	%r311|%p48, %r300, %r31, 4127, -1;
	mad.lo.s32 	%r312, %r311, %r220, %r310;
	shfl.sync.idx.b32	%r313|%p49, %r300, %r32, 4127, -1;
	mad.lo.s32 	%r314, %r313, %r221, %r312;
	shfl.sync.idx.b32	%r315|%p50, %r300, %r34, 4127, -1;
	mad.lo.s32 	%r316, %r315, %r222, %r314;
	shfl.sync.idx.b32	%r317|%p51, %r300, %r36, 4127, -1;
	mad.lo.s32 	%r318, %r317, %r223, %r316;
	shfl.sync.idx.b32	%r319|%p52, %r300, %r38, 4127, -1;
	mad.lo.s32 	%r320, %r319, %r227, %r318;
	shfl.sync.idx.b32	%r321|%p53, %r300, %r39, 4127, -1;
	mad.lo.s32 	%r322, %r321, %r228, %r320;
	shfl.sync.idx.b32	%r323|%p54, %r300, %r41, 4127, -1;
	mad.lo.s32 	%r324, %r323, %r229, %r322;
	shfl.sync.idx.b32	%r325|%p55, %r300, %r43, 4127, -1;
	mad.lo.s32 	%r326, %r325, %r230, %r324;
	shfl.sync.idx.b32	%r327|%p56, %r300, %r45, 4127, -1;
	mad.lo.s32 	%r328, %r327, %r231, %r326;
	shfl.sync.idx.b32	%r329|%p57, %r300, %r47, 4127, -1;
	mad.lo.s32 	%r330, %r329, %r232, %r328;
	shfl.sync.idx.b32	%r331|%p58, %r300, %r49, 4127, -1;
	mad.lo.s32 	%r332, %r331, %r233, %r330;
	ld.shared.u32 	%r333, [%r51+408];
	shfl.sync.idx.b32	%r334|%p59, %r333, %r16, 4127, -1;
	mul.lo.s32 	%r335, %r334, %r209;
	shfl.sync.idx.b32	%r336|%p60, %r333, %r23, 4127, -1;
	mad.lo.s32 	%r337, %r336, %r210, %r335;
	shfl.sync.idx.b32	%r338|%p61, %r333, %r25, 4127, -1;
	mad.lo.s32 	%r339, %r338, %r211, %r337;
	shfl.sync.idx.b32	%r340|%p62, %r333, %r27, 4127, -1;
	mad.lo.s32 	%r341, %r340, %r212, %r339;
	shfl.sync.idx.b32	%r342|%p63, %r333, %r29, 4127, -1;
	mad.lo.s32 	%r343, %r342, %r213, %r341;
	shfl.sync.idx.b32	%r344|%p64, %r333, %r31, 4127, -1;
	mad.lo.s32 	%r345, %r344, %r220, %r343;
	shfl.sync.idx.b32	%r346|%p65, %r333, %r32, 4127, -1;
	mad.lo.s32 	%r347, %r346, %r221, %r345;
	shfl.sync.idx.b32	%r348|%p66, %r333, %r34, 4127, -1;
	mad.lo.s32 	%r349, %r348, %r222, %r347;
	shfl.sync.idx.b32	%r350|%p67, %r333, %r36, 4127, -1;
	mad.lo.s32 	%r351, %r350, %r223, %r349;
	shfl.sync.idx.b32	%r352|%p68, %r333, %r38, 4127, -1;
	mad.lo.s32 	%r353, %r352, %r227, %r351;
	shfl.sync.idx.b32	%r354|%p69, %r333, %r39, 4127, -1;
	mad.lo.s32 	%r355, %r354, %r228, %r353;
	shfl.sync.idx.b32	%r356|%p70, %r333, %r41, 4127, -1;
	mad.lo.s32 	%r357, %r356, %r229, %r355;
	shfl.sync.idx.b32	%r358|%p71, %r333, %r43, 4127, -1;
	mad.lo.s32 	%r359, %r358, %r230, %r357;
	shfl.sync.idx.b32	%r360|%p72, %r333, %r45, 4127, -1;
	mad.lo.s32 	%r361, %r360, %r231, %r359;
	shfl.sync.idx.b32	%r362|%p73, %r333, %r47, 4127, -1;
	mad.lo.s32 	%r363, %r362, %r232, %r361;
	shfl.sync.idx.b32	%r364|%p74, %r333, %r49, 4127, -1;
	mad.lo.s32 	%r365, %r364, %r233, %r363;
	ld.shared.u32 	%r366, [%r51+544];
	shfl.sync.idx.b32	%r367|%p75, %r366, %r16, 4127, -1;
	mul.lo.s32 	%r368, %r367, %r209;
	shfl.sync.idx.b32	%r369|%p76, %r366, %r23, 4127, -1;
	mad.lo.s32 	%r370, %r369, %r210, %r368;
	shfl.sync.idx.b32	%r371|%p77, %r366, %r25, 4127, -1;
	mad.lo.s32 	%r372, %r371, %r211, %r370;
	shfl.sync.idx.b32	%r373|%p78, %r366, %r27, 4127, -1;
	mad.lo.s32 	%r374, %r373, %r212, %r372;
	shfl.sync.idx.b32	%r375|%p79, %r366, %r29, 4127, -1;
	mad.lo.s32 	%r376, %r375, %r213, %r374;
	shfl.sync.idx.b32	%r377|%p80, %r366, %r31, 4127, -1;
	mad.lo.s32 	%r378, %r377, %r220, %r376;
	shfl.sync.idx.b32	%r379|%p81, %r366, %r32, 4127, -1;
	mad.lo.s32 	%r380, %r379, %r221, %r378;
	shfl.sync.idx.b32	%r381|%p82, %r366, %r34, 4127, -1;
	mad.lo.s32 	%r382, %r381, %r222, %r380;
	shfl.sync.idx.b32	%r383|%p83, %r366, %r36, 4127, -1;
	mad.lo.s32 	%r384, %r383, %r223, %r382;
	shfl.sync.idx.b32	%r385|%p84, %r366, %r38, 4127, -1;
	mad.lo.s32 	%r386, %r385, %r227, %r384;
	shfl.sync.idx.b32	%r387|%p85, %r366, %r39, 4127, -1;
	mad.lo.s32 	%r388, %r387, %r228, %r386;
	shfl.sync.idx.b32	%r389|%p86, %r366, %r41, 4127, -1;
	mad.lo.s32 	%r390, %r389, %r229, %r388;
	shfl.sync.idx.b32	%r391|%p87, %r366, %r43, 4127, -1;
	mad.lo.s32 	%r392, %r391, %r230, %r390;
	shfl.sync.idx.b32	%r393|%p88, %r366, %r45, 4127, -1;
	mad.lo.s32 	%r394, %r393, %r231, %r392;
	shfl.sync.idx.b32	%r395|%p89, %r366, %r47, 4127, -1;
	mad.lo.s32 	%r396, %r395, %r232, %r394;
	shfl.sync.idx.b32	%r397|%p90, %r366, %r49, 4127, -1;
	mad.lo.s32 	%r398, %r397, %r233, %r396;
	ld.shared.u32 	%r399, [%r51+680];
	shfl.sync.idx.b32	%r400|%p91, %r399, %r16, 4127, -1;
	mul.lo.s32 	%r401, %r400, %r209;
	shfl.sync.idx.b32	%r402|%p92, %r399, %r23, 4127, -1;
	mad.lo.s32 	%r403, %r402, %r210, %r401;
	shfl.sync.idx.b32	%r404|%p93, %r399, %r25, 4127, -1;
	mad.lo.s32 	%r405, %r404, %r211, %r403;
	shfl.sync.idx.b32	%r406|%p94, %r399, %r27, 4127, -1;
	mad.lo.s32 	%r407, %r406, %r212, %r405;
	shfl.sync.idx.b32	%r408|%p95, %r399, %r29, 4127, -1;
	mad.lo.s32 	%r409, %r408, %r213, %r407;
	shfl.sync.idx.b32	%r410|%p96, %r399, %r31, 4127, -1;
	mad.lo.s32 	%r411, %r410, %r220, %r409;
	shfl.sync.idx.b32	%r412|%p97, %r399, %r32, 4127, -1;
	mad.lo.s32 	%r413, %r412, %r221, %r411;
	shfl.sync.idx.b32	%r414|%p98, %r399, %r34, 4127, -1;
	mad.lo.s32 	%r415, %r414, %r222, %r413;
	shfl.sync.idx.b32	%r416|%p99, %r399, %r36, 4127, -1;
	mad.lo.s32 	%r417, %r416, %r223, %r415;
	shfl.sync.idx.b32	%r418|%p100, %r399, %r38, 4127, -1;
	mad.lo.s32 	%r419, %r418, %r227, %r417;
	shfl.sync.idx.b32	%r420|%p101, %r399, %r39, 4127, -1;
	mad.lo.s32 	%r421, %r420, %r228, %r419;
	shfl.sync.idx.b32	%r422|%p102, %r399, %r41, 4127, -1;
	mad.lo.s32 	%r423, %r422, %r229, %r421;
	shfl.sync.idx.b32	%r424|%p103, %r399, %r43, 4127, -1;
	mad.lo.s32 	%r425, %r424, %r230, %r423;
	shfl.sync.idx.b32	%r426|%p104, %r399, %r45, 4127, -1;
	mad.lo.s32 	%r427, %r426, %r231, %r425;
	shfl.sync.idx.b32	%r428|%p105, %r399, %r47, 4127, -1;
	mad.lo.s32 	%r429, %r428, %r232, %r427;
	shfl.sync.idx.b32	%r430|%p106, %r399, %r49, 4127, -1;
	mad.lo.s32 	%r431, %r430, %r233, %r429;
	ld.shared.u32 	%r432, [%r51+816];
	shfl.sync.idx.b32	%r433|%p107, %r432, %r16, 4127, -1;
	mul.lo.s32 	%r434, %r433, %r209;
	shfl.sync.idx.b32	%r435|%p108, %r432, %r23, 4127, -1;
	mad.lo.s32 	%r436, %r435, %r210, %r434;
	shfl.sync.idx.b32	%r437|%p109, %r432, %r25, 4127, -1;
	mad.lo.s32 	%r438, %r437, %r211, %r436;
	shfl.sync.idx.b32	%r439|%p110, %r432, %r27, 4127, -1;
	mad.lo.s32 	%r440, %r439, %r212, %r438;
	shfl.sync.idx.b32	%r441|%p111, %r432, %r29, 4127, -1;
	mad.lo.s32 	%r442, %r441, %r213, %r440;
	shfl.sync.idx.b32	%r443|%p112, %r432, %r31, 4127, -1;
	mad.lo.s32 	%r444, %r443, %r220, %r442;
	shfl.sync.idx.b32	%r445|%p113, %r432, %r32, 4127, -1;
	mad.lo.s32 	%r446, %r445, %r221, %r444;
	shfl.sync.idx.b32	%r447|%p114, %r432, %r34, 4127, -1;
	mad.lo.s32 	%r448, %r447, %r222, %r446;
	shfl.sync.idx.b32	%r449|%p115, %r432, %r36, 4127, -1;
	mad.lo.s32 	%r450, %r449, %r223, %r448;
	shfl.sync.idx.b32	%r451|%p116, %r432, %r38, 4127, -1;
	mad.lo.s32 	%r452, %r451, %r227, %r450;
	shfl.sync.idx.b32	%r453|%p117, %r432, %r39, 4127, -1;
	mad.lo.s32 	%r454, %r453, %r228, %r452;
	shfl.sync.idx.b32	%r455|%p118, %r432, %r41, 4127, -1;
	mad.lo.s32 	%r456, %r455, %r229, %r454;
	shfl.sync.idx.b32	%r457|%p119, %r432, %r43, 4127, -1;
	mad.lo.s32 	%r458, %r457, %r230, %r456;
	shfl.sync.idx.b32	%r459|%p120, %r432, %r45, 4127, -1;
	mad.lo.s32 	%r460, %r459, %r231, %r458;
	shfl.sync.idx.b32	%r461|%p121, %r432, %r47, 4127, -1;
	mad.lo.s32 	%r462, %r461, %r232, %r460;
	shfl.sync.idx.b32	%r463|%p122, %r432, %r49, 4127, -1;
	mad.lo.s32 	%r464, %r463, %r233, %r462;
	ld.shared.u32 	%r465, [%r51+952];
	shfl.sync.idx.b32	%r466|%p123, %r465, %r16, 4127, -1;
	mul.lo.s32 	%r467, %r466, %r209;
	shfl.sync.idx.b32	%r468|%p124, %r465, %r23, 4127, -1;
	mad.lo.s32 	%r469, %r468, %r210, %r467;
	shfl.sync.idx.b32	%r470|%p125, %r465, %r25, 4127, -1;
	mad.lo.s32 	%r471, %r470, %r211, %r469;
	shfl.sync.idx.b32	%r472|%p126, %r465, %r27, 4127, -1;
	mad.lo.s32 	%r473, %r472, %r212, %r471;
	shfl.sync.idx.b32	%r474|%p127, %r465, %r29, 4127, -1;
	mad.lo.s32 	%r475, %r474, %r213, %r473;
	shfl.sync.idx.b32	%r476|%p128, %r465, %r31, 4127, -1;
	mad.lo.s32 	%r477, %r476, %r220, %r475;
	shfl.sync.idx.b32	%r478|%p129, %r465, %r32, 4127, -1;
	mad.lo.s32 	%r479, %r478, %r221, %r477;
	shfl.sync.idx.b32	%r480|%p130, %r465, %r34, 4127, -1;
	mad.lo.s32 	%r481, %r480, %r222, %r479;
	shfl.sync.idx.b32	%r482|%p131, %r465, %r36, 4127, -1;
	mad.lo.s32 	%r483, %r482, %r223, %r481;
	shfl.sync.idx.b32	%r484|%p132, %r465, %r38, 4127, -1;
	mad.lo.s32 	%r485, %r484, %r227, %r483;
	shfl.sync.idx.b32	%r486|%p133, %r465, %r39, 4127, -1;
	mad.lo.s32 	%r487, %r486, %r228, %r485;
	shfl.sync.idx.b32	%r488|%p134, %r465, %r41, 4127, -1;
	mad.lo.s32 	%r489, %r488, %r229, %r487;
	shfl.sync.idx.b32	%r490|%p135, %r465, %r43, 4127, -1;
	mad.lo.s32 	%r491, %r490, %r230, %r489;
	shfl.sync.idx.b32	%r492|%p136, %r465, %r45, 4127, -1;
	mad.lo.s32 	%r493, %r492, %r231, %r491;
	shfl.sync.idx.b32	%r494|%p137, %r465, %r47, 4127, -1;
	mad.lo.s32 	%r495, %r494, %r232, %r493;
	shfl.sync.idx.b32	%r496|%p138, %r465, %r49, 4127, -1;
	mad.lo.s32 	%r497, %r496, %r233, %r495;
	bar.sync 	0;
	add.s32 	%r498, %r59, %r1;
	mul.wide.s32 	%rd31, %r498, 4;
	add.s64 	%rd32, %rd3, %rd31;
	st.global.u32 	[%rd32], %r266;
	st.global.u32 	[%rd32+512], %r299;
	st.global.u32 	[%rd32+1024], %r332;
	st.global.u32 	[%rd32+1536], %r365;
	st.global.u32 	[%rd32+2048], %r398;
	st.global.u32 	[%rd32+2560], %r431;
	st.global.u32 	[%rd32+3072], %r464;
	st.global.u32 	[%rd32+3584], %r497;
	add.s32 	%r503, %r503, %r12;
	setp.lt.u32 	%p139, %r503, %r13;
	@%p139 bra 	$L__BB435_8;
$L__BB435_16:
	ret;

}
	// .globl	_Z9cuda_gemmIiLi128ELi2ELi1ELi1024ELi32ELi32ELi64ELi0ELi0EEviiiPT_S1_S1_iii
.visible .entry _Z9cuda_gemmIiLi128ELi2ELi1ELi1024ELi32ELi32ELi64ELi0ELi0EEviiiPT_S1_S1_iii(
	.param .u32 _Z9cuda_gemmIiLi128ELi2ELi1ELi1024ELi32ELi32ELi64ELi0ELi0EEviiiPT_S1_S1_iii_param_0,
	.param .u32 _Z9cuda_gemmIiLi128ELi2ELi1ELi1024ELi32ELi32ELi64ELi0ELi0EEviiiPT_S1_S1_iii_param_1,
	.param .u32 _Z9cuda_gemmIiLi128ELi2ELi1ELi1024ELi32ELi32ELi64ELi0ELi0EEviiiPT_S1_S1_iii_param_2,
	.param .u64 .ptr .align 1 _Z9cuda_gemmIiLi128ELi2ELi1ELi1024ELi32ELi32ELi64ELi0ELi0EEviiiPT_S1_S1_iii_param_3,
	.param .u64 .ptr .align 1 _Z9cuda_gemmIiLi128ELi2ELi1ELi1024ELi32ELi32ELi64ELi0ELi0EEviiiPT_S1_S1_iii_param_4,
	.param .u64 .ptr .align 1 _Z9cuda_gemmIiLi128ELi2ELi1ELi1024ELi32ELi32ELi64ELi0ELi0EEviiiPT_S1_S1_iii_param_5,
	.param .u32 _Z9cuda_gemmIiLi128ELi2ELi1ELi1024ELi32ELi32ELi64ELi0ELi0EEviiiPT_S1_S1_iii_param_6,
	.param .u32 _Z9cuda_gemmIiLi128ELi2ELi1ELi1024ELi32ELi32ELi64ELi0ELi0EEviiiPT_S1_S1_iii_param_7,
	.param .u32 _Z9cuda_gemmIiLi128ELi2ELi1ELi1024ELi32ELi32ELi64ELi0ELi0EEviiiPT_S1_S1_iii_param_8
)
.maxntid 128
{
	.reg .pred 	%p<109>;
	.reg .b16 	%rs<12>;
	.reg .b32 	%r<749>;
	.reg .b64 	%rd<37>;
	// demoted variable
	.shared .align 128 .b8 _ZZ9cuda_gemmIiLi128ELi2ELi1ELi1024ELi32ELi32ELi64ELi0ELi0EEviiiPT_S1_S1_iiiE11kron_fac_sh[2112];
	// demoted variable
	.shared .align 128 .b8 _ZZ9cuda_gemmIiLi128ELi2ELi1ELi1024ELi32ELi32ELi64ELi0ELi0EEviiiPT_S1_S1_iiiE3Ash[4096];
	// demoted variable
	.shared .align 128 .b8 _ZZ9cuda_gemmIiLi128ELi2ELi1ELi1024ELi32ELi32ELi64ELi0ELi0EEviiiPT_S1_S1_iiiE3Csh[4096];
	ld.param.u32 	%r257, [_Z9cuda_gemmIiLi128ELi2ELi1ELi1024ELi32ELi32ELi64ELi0ELi0EEviiiPT_S1_S1_iii_param_2];
	ld.param.u64 	%rd5, [_Z9cuda_gemmIiLi128ELi2ELi1ELi1024ELi32ELi32ELi64ELi0ELi0EEviiiPT_S1_S1_iii_param_3];
	ld.param.u64 	%rd4, [_Z9cuda_gemmIiLi128ELi2ELi1ELi1024ELi32ELi32ELi64ELi0ELi0EEviiiPT_S1_S1_iii_param_4];
	ld.param.u64 	%rd6, [_Z9cuda_gemmIiLi128ELi2ELi1ELi1024ELi32ELi32ELi64ELi0ELi0EEviiiPT_S1_S1_iii_param_5];
	ld.param.u32 	%r258, [_Z9cuda_gemmIiLi128ELi2ELi1ELi1024ELi32ELi32ELi64ELi0ELi0EEviiiPT_S1_S1_iii_param_6];
	ld.param.u32 	%r259, [_Z9cuda_gemmIiLi128ELi2ELi1ELi1024ELi32ELi32ELi64ELi0ELi0EEviiiPT_S1_S1_iii_param_7];
	cvta.to.global.u64 	%rd1, %rd5;
	cvta.to.global.u64 	%rd2, %rd6;
	mov.u32 	%r1, %tid.x;
	div.s32 	%r2, 1024, %r259;
	min.s32 	%r260, %r2, 64;
	shl.b32 	%r3, %r260, 1;
	div.u32 	%r5, %r1, %r3;
	mul.lo.s32 	%r261, %r5, %r3;
	sub.s32 	%r262, %r1, %r261;
	shr.u32 	%r4, %r262, 1;
	mov.u32 	%r642, %ctaid.y;
	mov.u32 	%r7, %nctaid.y;
	shl.b32 	%r263, %r7, 1;
	setp.ge.u32 	%p2, %r642, %r263;
	@%p2 bra 	$L__BB436_130;
	and.b32  	%r8, %r1, 1;
	mov.u32 	%r265, %ctaid.z;
	mov.u32 	%r266, %ntid.x;
	shl.b32 	%r9, %r1, 2;
	shl.b32 	%r10, %r266, 2;
	and.b32  	%r11, %r1, 15;
	shl.b32 	%r12, %r265, 5;
	mov.u32 	%r267, _ZZ9cuda_gemmIiLi128ELi2ELi1ELi1024ELi32ELi32ELi64ELi0ELi0EEviiiPT_S1_S1_iiiE11kron_fac_sh;
	mad.lo.s32 	%r13, %r11, 132, %r267;
	shr.u32 	%r14, %r266, 4;
	and.b32  	%r268, %r4, 15;
	shl.b32 	%r269, %r1, 4;
	and.b32  	%r270, %r269, 16;
	min.s32 	%r15, %r258, 16;
	add.s32 	%r16, %r1, %r266;
	cvt.u16.u32 	%rs3, %r16;
	xor.b16  	%rs4, %rs3, 1023;
	cvt.u16.u32 	%rs5, %r266;
	div.u16 	%rs6, %rs4, %rs5;
	add.s32 	%r17, %r9, %r10;
	cvt.u16.u32 	%rs7, %r17;
	sub.s16 	%rs8, 1023, %rs7;
	cvt.u16.u32 	%rs9, %r10;
	div.u16 	%rs1, %rs8, %rs9;
	cvt.u32.u16 	%r271, %rs1;
	and.b16  	%rs2, %rs6, 3;
	mov.u32 	%r272, _ZZ9cuda_gemmIiLi128ELi2ELi1ELi1024ELi32ELi32ELi64ELi0ELi0EEviiiPT_S1_S1_iiiE3Csh;
	add.s32 	%r18, %r272, %r9;
	add.s32 	%r19, %r16, %r266;
	and.b32  	%r20, %r271, 3;
	mov.u32 	%r273, _ZZ9cuda_gemmIiLi128ELi2ELi1ELi1024ELi32ELi32ELi64ELi0ELi0EEviiiPT_S1_S1_iiiE3Ash;
	add.s32 	%r21, %r273, %r269;
	add.s32 	%r22, %r17, %r10;
	add.s32 	%r274, %r4, 1;
	xor.b32  	%r275, %r268, 8;
	or.b32  	%r23, %r270, %r268;
	and.b32  	%r276, %r274, 15;
	or.b32  	%r24, %r270, %r276;
	add.s32 	%r277, %r4, 2;
	and.b32  	%r278, %r277, 15;
	or.b32  	%r25, %r270, %r278;
	add.s32 	%r279, %r4, 3;
	and.b32  	%r280, %r279, 15;
	or.b32  	%r26, %r270, %r280;
	add.s32 	%r281, %r4, 4;
	and.b32  	%r282, %r281, 15;
	or.b32  	%r27, %r270, %r282;
	add.s32 	%r283, %r4, 5;
	and.b32  	%r284, %r283, 15;
	or.b32  	%r28, %r270, %r284;
	add.s32 	%r285, %r4, 6;
	and.b32  	%r286, %r285, 15;
	or.b32  	%r29, %r270, %r286;
	add.s32 	%r287, %r4, 7;
	and.b32  	%r288, %r287, 15;
	or.b32  	%r30, %r270, %r288;
	or.b32  	%r31, %r270, %r275;
	add.s32 	%r289, %r4, 9;
	and.b32  	%r290, %r289, 15;
	or.b32  	%r32, %r270, %r290;
	add.s32 	%r291, %r4, 10;
	and.b32  	%r292, %r291, 15;
	or.b32  	%r33, %r270, %r292;
	add.s32 	%r293, %r4, 11;
	and.b32  	%r294, %r293, 15;
	or.b32  	%r34, %r270, %r294;
	add.s32 	%r295, %r4, 12;
	and.b32  	%r296, %r295, 15;
	or.b32  	%r35, %r270, %r296;
	add.s32 	%r297, %r4, 13;
	and.b32  	%r298, %r297, 15;
	or.b32  	%r36, %r270, %r298;
	add.s32 	%r299, %r4, 14;
	and.b32  	%r300, %r299, 15;
	or.b32  	%r37, %r270, %r300;
	add.s32 	%r301, %r4, -1;
	and.b32  	%r302, %r301, 15;
	or.b32  	%r38, %r270, %r302;
	setp.lt.s32 	%p3, %r268, %r259;
	selp.b32 	%r303, 0, %r259, %p3;
	sub.s32 	%r39, %r268, %r303;
	add.s32 	%r304, %r268, 1;
	setp.lt.s32 	%p4, %r304, %r259;
	selp.b32 	%r305, 0, %r259, %p4;
	sub.s32 	%r40, %r304, %r305;
	add.s32 	%r306, %r268, 2;
	setp.lt.s32 	%p5, %r306, %r259;
	selp.b32 	%r307, 0, %r259, %p5;
	sub.s32 	%r41, %r306, %r307;
	add.s32 	%r308, %r268, 3;
	setp.lt.s32 	%p6, %r308, %r259;
	selp.b32 	%r309, 0, %r259, %p6;
	sub.s32 	%r42, %r308, %r309;
	add.s32 	%r310, %r268, 4;
	setp.lt.s32 	%p7, %r310, %r259;
	selp.b32 	%r311, 0, %r259, %p7;
	sub.s32 	%r43, %r310, %r311;
	add.s32 	%r312, %r268, 5;
	setp.lt.s32 	%p8, %r312, %r259;
	selp.b32 	%r313, 0, %r259, %p8;
	sub.s32 	%r44, %r312, %r313;
	add.s32 	%r314, %r268, 6;
	setp.lt.s32 	%p9, %r314, %r259;
	selp.b32 	%r315, 0, %r259, %p9;
	sub.s32 	%r45, %r314, %r315;
	add.s32 	%r316, %r268, 7;
	setp.lt.s32 	%p10, %r316, %r259;
	selp.b32 	%r317, 0, %r259, %p10;
	sub.s32 	%r46, %r316, %r317;
	add.s32 	%r318, %r268, 8;
	setp.lt.s32 	%p11, %r318, %r259;
	selp.b32 	%r319, 0, %r259, %p11;
	sub.s32 	%r47, %r318, %r319;
	add.s32 	%r320, %r268, 9;
	setp.lt.s32 	%p12, %r320, %r259;
	selp.b32 	%r321, 0, %r259, %p12;
	sub.s32 	%r48, %r320, %r321;
	add.s32 	%r322, %r268, 10;
	setp.lt.s32 	%p13, %r322, %r259;
	selp.b32 	%r323, 0, %r259, %p13;
	sub.s32 	%r49, %r322, %r323;
	add.s32 	%r324, %r268, 11;
	setp.lt.s32 	%p14, %r324, %r259;
	selp.b32 	%r325, 0, %r259, %p14;
	sub.s32 	%r50, %r324, %r325;
	add.s32 	%r326, %r268, 12;
	setp.lt.s32 	%p15, %r326, %r259;
	selp.b32 	%r327, 0, %r259, %p15;
	sub.s32 	%r51, %r326, %r327;
	add.s32 	%r328, %r268, 13;
	setp.lt.s32 	%p16, %r328, %r259;
	selp.b32 	%r329, 0, %r259, %p16;
	sub.s32 	%r52, %r328, %r329;
	add.s32 	%r330, %r268, 14;
	setp.lt.s32 	%p17, %r330, %r259;
	selp.b32 	%r331, 0, %r259, %p17;
	sub.s32 	%r53, %r330, %r331;
	add.s32 	%r332, %r268, 15;
	setp.lt.s32 	%p18, %r332, %r259;
	selp.b32 	%r333, 0, %r259, %p18;
	sub.s32 	%r54, %r332, %r333;
	mad.lo.s32 	%r55, %r1, 12, %r18;
	shl.b32 	%r57, %r266, 4;
	add.s32 	%r56, %r55, %r57;
	shl.b32 	%r58, %r266, 3;
	mul.lo.s32 	%r59, %r266, 12;
	cvt.u16.u32 	%rs10, %r3;
	div.s16 	%rs11, 128, %rs10;
	cvt.s32.s16 	%r60, %rs11;
	and.b32  	%r61, %r1, 31;
	cvta.to.global.u64 	%rd3, %rd4;
	shl.b32 	%r471, %r61, 2;
$L__BB436_2:
	setp.eq.s16 	%p19, %rs2, 2;
	mov.u32 	%r643, %r1;
	@%p19 bra 	$L__BB436_6;
	setp.eq.s16 	%p20, %rs2, 3;
	mov.b32 	%r334, 0;
	st.shared.u32 	[%r18], %r334;
	mov.u32 	%r643, %r16;
	@%p20 bra 	$L__BB436_6;
	setp.eq.s16 	%p21, %rs2, 0;
	add.s32 	%r335, %r18, %r10;
	mov.b32 	%r336, 0;
	st.shared.u32 	[%r335], %r336;
	mov.u32 	%r643, %r19;
	@%p21 bra 	$L__BB436_6;
	mov.u32 	%r337, %ntid.x;
	add.s32 	%r643, %r19, %r337;
	add.s32 	%r339, %r335, %r10;
	mov.b32 	%r340, 0;
	st.shared.u32 	[%r339], %r340;
$L__BB436_6:
	shl.b32 	%r341, %r643, 2;
	mov.u32 	%r342, _ZZ9cuda_gemmIiLi128ELi2ELi1ELi1024ELi32ELi32ELi64ELi0ELi0EEviiiPT_S1_S1_iiiE3Csh;
	add.s32 	%r644, %r342, %r341;
$L__BB436_7:
	mov.b32 	%r343, 0;
	st.shared.u32 	[%r644], %r343;
	add.s32 	%r344, %r644, %r10;
	st.shared.u32 	[%r344], %r343;
	add.s32 	%r345, %r644, %r58;
	st.shared.u32 	[%r345], %r343;
	add.s32 	%r346, %r644, %r59;
	st.shared.u32 	[%r346], %r343;
	add.s32 	%r643, %r643, %r10;
	add.s32 	%r644, %r644, %r57;
	setp.lt.u32 	%p22, %r643, 1024;
	@%p22 bra 	$L__BB436_7;
	setp.eq.s32 	%p23, %r20, 2;
	mov.u32 	%r347, %ctaid.x;
	shl.b32 	%r348, %r347, 10;
	mad.lo.s32 	%r86, %r642, %r257, %r348;
	mov.u32 	%r646, %r9;
	@%p23 bra 	$L__BB436_12;
	setp.eq.s32 	%p24, %r20, 3;
	add.s32 	%r349, %r86, %r9;
	mul.wide.s32 	%rd7, %r349, 4;
	add.s64 	%rd8, %rd1, %rd7;
	ld.global.v4.u32 	{%r350, %r351, %r352, %r353}, [%rd8];
	st.shared.v4.u32 	[%r21], {%r350, %r351, %r352, %r353};
	mov.u32 	%r646, %r17;
	@%p24 bra 	$L__BB436_12;
	setp.eq.s32 	%p25, %r20, 0;
	add.s32 	%r354, %r86, %r17;
	mul.wide.s32 	%rd9, %r354, 4;
	add.s64 	%rd10, %rd1, %rd9;
	ld.global.v4.u32 	{%r355, %r356, %r357, %r358}, [%rd10];
	shl.b32 	%r359, %r10, 2;
	add.s32 	%r360, %r21, %r359;
	st.shared.v4.u32 	[%r360], {%r355, %r356, %r357, %r358};
	mov.u32 	%r646, %r22;
	@%p25 bra 	$L__BB436_12;
	add.s32 	%r646, %r22, %r10;
	add.s32 	%r361, %r86, %r22;
	mul.wide.s32 	%rd11, %r361, 4;
	add.s64 	%rd12, %rd1, %rd11;
	ld.global.v4.u32 	{%r362, %r363, %r364, %r365}, [%rd12];
	shl.b32 	%r366, %r10, 2;
	add.s32 	%r367, %r21, %r366;
	add.s32 	%r368, %r367, %r366;
	st.shared.v4.u32 	[%r368], {%r362, %r363, %r364, %r365};
$L__BB436_12:
	setp.lt.u16 	%p26, %rs1, 2;
	@%p26 bra 	$L__BB436_14;
$L__BB436_13:
	add.s32 	%r369, %r86, %r646;
	mul.wide.s32 	%rd13, %r369, 4;
	add.s64 	%rd14, %rd1, %rd13;
	ld.global.v4.u32 	{%r370, %r371, %r372, %r373}, [%rd14];
	shl.b32 	%r374, %r646, 2;
	mov.u32 	%r375, _ZZ9cuda_gemmIiLi128ELi2ELi1ELi1024ELi32ELi32ELi64ELi0ELi0EEviiiPT_S1_S1_iiiE3Ash;
	add.s32 	%r376, %r375, %r374;
	st.shared.v4.u32 	[%r376], {%r370, %r371, %r372, %r373};
	add.s32 	%r377, %r646, %r10;
	add.s32 	%r378, %r86, %r377;
	mul.wide.s32 	%rd15, %r378, 4;
	add.s64 	%rd16, %rd1, %rd15;
	ld.global.v4.u32 	{%r379, %r380, %r381, %r382}, [%rd16];
	shl.b32 	%r383, %r10, 2;
	add.s32 	%r384, %r376, %r383;
	st.shared.v4.u32 	[%r384], {%r379, %r380, %r381, %r382};
	add.s32 	%r385, %r377, %r10;
	add.s32 	%r386, %r86, %r385;
	mul.wide.s32 	%rd17, %r386, 4;
	add.s64 	%rd18, %rd1, %rd17;
	ld.global.v4.u32 	{%r387, %r388, %r389, %r390}, [%rd18];
	add.s32 	%r391, %r384, %r383;
	st.shared.v4.u32 	[%r391], {%r387, %r388, %r389, %r390};
	add.s32 	%r392, %r385, %r10;
	add.s32 	%r393, %r86, %r392;
	mul.wide.s32 	%rd19, %r393, 4;
	add.s64 	%rd20, %rd1, %rd19;
	ld.global.v4.u32 	{%r394, %r395, %r396, %r397}, [%rd20];
	add.s32 	%r398, %r391, %r383;
	st.shared.v4.u32 	[%r398], {%r394, %r395, %r396, %r397};
	add.s32 	%r646, %r392, %r10;
	setp.lt.u32 	%p27, %r646, 1024;
	@%p27 bra 	$L__BB436_13;
$L__BB436_14:
	mov.b32 	%r664, 0;
	mov.pred 	%p108, -1;
$L__BB436_15:
	mov.pred 	%p1, %p108;
	shr.u32 	%r665, %r1, 4;
	add.s32 	%r109, %r664, %r11;
$L__BB436_16:
	add.s32 	%r400, %r12, %r665;
	mad.lo.s32 	%r401, %r400, %r258, %r109;
	mul.wide.s32 	%rd21, %r401, 4;
	add.s64 	%rd22, %rd3, %rd21;
	ld.global.u32 	%r402, [%rd22];
	shl.b32 	%r403, %r665, 2;
	add.s32 	%r404, %r13, %r403;
	st.shared.u32 	[%r404], %r402;
	add.s32 	%r665, %r665, %r14;
	setp.lt.u32 	%p29, %r665, 32;
	@%p29 bra 	$L__BB436_16;
	setp.lt.s32 	%p30, %r2, 1;
	bar.sync 	0;
	@%p30 bra 	$L__BB436_122;
	mov.b32 	%r682, 0;
$L__BB436_19:
	setp.lt.s32 	%p31, %r259, 1;
	add.s32 	%r129, %r682, %r4;
	mul.lo.s32 	%r130, %r129, %r259;
	@%p31 bra 	$L__BB436_21;
	add.s32 	%r406, %r23, %r130;
	shl.b32 	%r407, %r406, 2;
	mov.u32 	%r408, _ZZ9cuda_gemmIiLi128ELi2ELi1ELi1024ELi32ELi32ELi64ELi0ELi0EEviiiPT_S1_S1_iiiE3Ash;
	add.s32 	%r409, %r408, %r407;
	ld.shared.u32 	%r683, [%r409];
$L__BB436_21:
	setp.lt.s32 	%p32, %r259, 2;
	@%p32 bra 	$L__BB436_23;
	add.s32 	%r410, %r24, %r130;
	shl.b32 	%r411, %r410, 2;
	mov.u32 	%r412, _ZZ9cuda_gemmIiLi128ELi2ELi1ELi1024ELi32ELi32ELi64ELi0ELi0EEviiiPT_S1_S1_iiiE3Ash;
	add.s32 	%r413, %r412, %r411;
	ld.shared.u32 	%r684, [%r413];
$L__BB436_23:
	setp.lt.s32 	%p33, %r259, 3;
	@%p33 bra 	$L__BB436_25;
	add.s32 	%r414, %r25, %r130;
	shl.b32 	%r415, %r414, 2;
	mov.u32 	%r416, _ZZ9cuda_gemmIiLi128ELi2ELi1ELi1024ELi32ELi32ELi64ELi0ELi0EEviiiPT_S1_S1_iiiE3Ash;
	add.s32 	%r417, %r416, %r415;
	ld.shared.u32 	%r685, [%r417];
$L__BB436_25:
	setp.lt.s32 	%p34, %r259, 4;
	@%p34 bra 	$L__BB436_27;
	add.s32 	%r418, %r26, %r130;
	shl.b32 	%r419, %r418, 2;
	mov.u32 	%r420, _ZZ9cuda_gemmIiLi128ELi2ELi1ELi1024ELi32ELi32ELi64ELi0ELi0EEviiiPT_S1_S1_iiiE3Ash;
	add.s32 	%r421, %r420, %r419;
	ld.shared.u32 	%r686, [%r421];
$L__BB436_27:
	setp.lt.s32 	%p35, %r259, 5;
	@%p35 bra 	$L__BB436_29;
	add.s32 	%r422, %r27, %r130;
	shl.b32 	%r423, %r422, 2;
	mov.u32 	%r424, _ZZ9cuda_gemmIiLi128ELi2ELi1ELi1024ELi32ELi32ELi64ELi0ELi0EEviiiPT_S1_S1_iiiE3Ash;
	add.s32 	%r425, %r424, %r423;
	ld.shared.u32 	%r687, [%r425];
$L__BB436_29:
	setp.lt.s32 	%p36, %r259, 6;
	@%p36 bra 	$L__BB436_31;
	add.s32 	%r426, %r28, %r130;
	shl.b32 	%r427, %r426, 2;
	mov.u32 	%r428, _ZZ9cuda_gemmIiLi128ELi2ELi1ELi1024ELi32ELi32ELi64ELi0ELi0EEviiiPT_S1_S1_iiiE3Ash;
	add.s32 	%r429, %r428, %r427;
	ld.shared.u32 	%r688, [%r429];
$L__BB436_31:
	setp.lt.s32 	%p37, %r259, 7;
	@%p37 bra 	$L__BB436_33;
	add.s32 	%r430, %r29, %r130;
	shl.b32 	%r431, %r430, 2;
	mov.u32 	%r432, _ZZ9cuda_gemmIiLi128ELi2ELi1ELi1024ELi32ELi32ELi64ELi0ELi0EEviiiPT_S1_S1_iiiE3Ash;
	add.s32 	%r433, %r432, %r431;
	ld.shared.u32 	%r689, [%r433];
$L__BB436_33:
	setp.lt.s32 	%p38, %r259, 8;
	@%p38 bra 	$L__BB436_35;
	add.s32 	%r434, %r30, %r130;
	shl.b32 	%r435, %r434, 2;
	mov.u32 	%r436, _ZZ9cuda_gemmIiLi128ELi2ELi1ELi1024ELi32ELi32ELi64ELi0ELi0EEviiiPT_S1_S1_iiiE3Ash;
	add.s32 	%r437, %r436, %r435;
	ld.shared.u32 	%r690, [%r437];
$L__BB436_35:
	setp.lt.s32 	%p39, %r259, 9;
	@%p39 bra 	$L__BB436_37;
	add.s32 	%r438, %r31, %r130;
	shl.b32 	%r439, %r438, 2;
	mov.u32 	%r440, _ZZ9cuda_gemmIiLi128ELi2ELi1ELi1024ELi32ELi32ELi64ELi0ELi0EEviiiPT_S1_S1_iiiE3Ash;
	add.s32 	%r441, %r440, %r439;
	ld.shared.u32 	%r691, [%r441];
$L__BB436_37:
	setp.lt.s32 	%p40, %r259, 10;
	@%p40 bra 	$L__BB436_39;
	add.s32 	%r442, %r32, %r130;
	shl.b32 	%r443, %r442, 2;
	mov.u32 	%r444, _ZZ9cuda_gemmIiLi128ELi2ELi1ELi1024ELi32ELi32ELi64ELi0ELi0EEviiiPT_S1_S1_iiiE3Ash;
	add.s32 	%r445, %r444, %r443;
	ld.shared.u32 	%r692, [%r445];
$L__BB436_39:
	setp.lt.s32 	%p41, %r259, 11;
	@%p41 bra 	$L__BB436_41;
	add.s32 	%r446, %r33, %r130;
	shl.b32 	%r447, %r446, 2;
	mov.u32 	%r448, _ZZ9cuda_gemmIiLi128ELi2ELi1ELi1024ELi32ELi32ELi64ELi0ELi0EEviiiPT_S1_S1_iiiE3Ash;
	add.s32 	%r449, %r448, %r447;
	ld.shared.u32 	%r693, [%r449];
$L__BB436_41:
	setp.lt.s32 	%p42, %r259, 12;
	@%p42 bra 	$L__BB436_43;
	add.s32 	%r450, %r34, %r130;
	shl.b32 	%r451, %r450, 2;
	mov.u32 	%r452, _ZZ9cuda_gemmIiLi128ELi2ELi1ELi1024ELi32ELi32ELi64ELi0ELi0EEviiiPT_S1_S1_iiiE3Ash;
	add.s32 	%r453, %r452, %r451;
	ld.shared.u32 	%r694, [%r453];
$L__BB436_43:
	setp.lt.s32 	%p43, %r259, 13;
	@%p43 bra 	$L__BB436_45;
	add.s32 	%r454, %r35, %r130;
	shl.b32 	%r455, %r454, 2;
	mov.u32 	%r456, _ZZ9cuda_gemmIiLi128ELi2ELi1ELi1024ELi32ELi32ELi64ELi0ELi0EEviiiPT_S1_S1_iiiE3Ash;
	add.s32 	%r457, %r456, %r455;
	ld.shared.u32 	%r695, [%r457];
$L__BB436_45:
	setp.lt.s32 	%p44, %r259, 14;
	@%p44 bra 	$L__BB436_47;
	add.s32 	%r458, %r36, %r130;
	shl.b32 	%r459, %r458, 2;
	mov.u32 	%r460, _ZZ9cuda_gemmIiLi128ELi2ELi1ELi1024ELi32ELi32ELi64ELi0ELi0EEviiiPT_S1_S1_iiiE3Ash;
	add.s32 	%r461, %r460, %r459;
	ld.shared.u32 	%r696, [%r461];
$L__BB436_47:
	setp.lt.s32 	%p45, %r259, 15;
	@%p45 bra 	$L__BB436_49;
	add.s32 	%r462, %r37, %r130;
	shl.b32 	%r463, %r462, 2;
	mov.u32 	%r464, _ZZ9cuda_gemmIiLi128ELi2ELi1ELi1024ELi32ELi32ELi64ELi0ELi0EEviiiPT_S1_S1_iiiE3Ash;
	add.s32 	%r465, %r464, %r463;
	ld.shared.u32 	%r697, [%r465];
$L__BB436_49:
	setp.lt.s32 	%p46, %r259, 16;
	@%p46 bra 	$L__BB436_51;
	add.s32 	%r466, %r38, %r130;
	shl.b32 	%r467, %r466, 2;
	mov.u32 	%r468, _ZZ9cuda_gemmIiLi128ELi2ELi1ELi1024ELi32ELi32ELi64ELi0ELi0EEviiiPT_S1_S1_iiiE3Ash;
	add.s32 	%r469, %r468, %r467;
	ld.shared.u32 	%r698, [%r469];
$L__BB436_51:
	setp.ge.s32 	%p47, %r5, %r15;
	@%p47 bra 	$L__BB436_121;
	mov.u32 	%r699, %r5;
$L__BB436_53:
	setp.gt.u32 	%p48, %r259, 64;
	mov.u32 	%r470, _ZZ9cuda_gemmIiLi128ELi2ELi1ELi1024ELi32ELi32ELi64ELi0ELi0EEviiiPT_S1_S1_iiiE11kron_fac_sh;
	mad.lo.s32 	%r164, %r699, 132, %r470;
	add.s32 	%r472, %r164, %r471;
	ld.shared.u32 	%r165, [%r472];
	@%p48 bra 	$L__BB436_86;
	setp.eq.s32 	%p65, %r259, 0;
	mov.b32 	%r701, 0;
	@%p65 bra 	$L__BB436_56;
	shfl.sync.idx.b32	%r523|%p66, %r165, %r39, 31, -1;
	mul.lo.s32 	%r701, %r523, %r683;
$L__BB436_56:
	setp.lt.s32 	%p67, %r259, 2;
	@%p67 bra 	$L__BB436_58;
	shfl.sync.idx.b32	%r524|%p68, %r165, %r40, 31, -1;
	mad.lo.s32 	%r701, %r524, %r684, %r701;
$L__BB436_58:
	setp.lt.s32 	%p69, %r259, 3;
	@%p69 bra 	$L__BB436_60;
	shfl.sync.idx.b32	%r525|%p70, %r165, %r41, 31, -1;
	mad.lo.s32 	%r701, %r525, %r685, %r701;
$L__BB436_60:
	setp.lt.s32 	%p71, %r259, 4;
	@%p71 bra 	$L__BB436_62;
	shfl.sync.idx.b32	%r526|%p72, %r165, %r42, 31, -1;
	mad.lo.s32 	%r701, %r526, %r686, %r701;
$L__BB436_62:
	setp.lt.s32 	%p73, %r259, 5;
	@%p73 bra 	$L__BB436_64;
	shfl.sync.idx.b32	%r527|%p74, %r165, %r43, 31, -1;
	mad.lo.s32 	%r701, %r527, %r687, %r701;
$L__BB436_64:
	setp.lt.s32 	%p75, %r259, 6;
	@%p75 bra 	$L__BB436_66;
	shfl.sync.idx.b32	%r528|%p76, %r165, %r44, 31, -1;
	mad.lo.s32 	%r701, %r528, %r688, %r701;
$L__BB436_66:
	setp.lt.s32 	%p77, %r259, 7;
	@%p77 bra 	$L__BB436_68;
	shfl.sync.idx.b32	%r529|%p78, %r165, %r45, 31, -1;
	mad.lo.s32 	%r701, %r529, %r689, %r701;
$L__BB436_68:
	setp.lt.s32 	%p79, %r259, 8;
	@%p79 bra 	$L__BB436_70;
	shfl.sync.idx.b32	%r530|%p80, %r165, %r46, 31, -1;
	mad.lo.s32 	%r701, %r530, %r690, %r701;
$L__BB436_70:
	setp.lt.s32 	%p81, %r259, 9;
	@%p81 bra 	$L__BB436_72;
	shfl.sync.idx.b32	%r531|%p82, %r165, %r47, 31, -1;
	mad.lo.s32 	%r701, %r531, %r691, %r701;
$L__BB436_72:
	setp.lt.s32 	%p83, %r259, 10;
	@%p83 bra 	$L__BB436_74;
	shfl.sync.idx.b32	%r532|%p84, %r165, %r48, 31, -1;
	mad.lo.s32 	%r701, %r532, %r692, %r701;
$L__BB436_74:
	setp.lt.s32 	%p85, %r259, 11;
	@%p85 bra 	$L__BB436_76;
	shfl.sync.idx.b32	%r533|%p86, %r165, %r49, 31, -1;
	mad.lo.s32 	%r701, %r533, %r693, %r701;
$L__BB436_76:
	setp.lt.s32 	%p87, %r259, 12;
	@%p87 bra 	$L__BB436_78;
	shfl.sync.idx.b32	%r534|%p88, %r165, %r50, 31, -1;
	mad.lo.s32 	%r701, %r534, %r694, %r701;
$L__BB436_78:
	setp.lt.s32 	%p89, %r259, 13;
	@%p89 bra 	$L__BB436_80;
	shfl.sync.idx.b32	%r535|%p90, %r165, %r51, 31, -1;
	mad.lo.s32 	%r701, %r535, %r695, %r701;
$L__BB436_80:
	setp.lt.s32 	%p91, %r259, 14;
	@%p91 bra 	$L__BB436_82;
	shfl.sync.idx.b32	%r536|%p92, %r165, %r52, 31, -1;
	mad.lo.s32 	%r701, %r536, %r696, %r701;
$L__BB436_82:
	setp.lt.s32 	%p93, %r259, 15;
	@%p93 bra 	$L__BB436_84;
	shfl.sync.idx.b32	%r537|%p94, %r165, %r53, 31, -1;
	mad.lo.s32 	%r701, %r537, %r697, %r701;
$L__BB436_84:
	setp.lt.s32 	%p95, %r259, 16;
	@%p95 bra 	$L__BB436_118;
	shfl.sync.idx.b32	%r538|%p96, %r165, %r54, 31, -1;
	mad.lo.s32 	%r701, %r538, %r698, %r701;
	bra.uni 	$L__BB436_118;
$L__BB436_86:
	mov.b32 	%r701, 0;
	@%p31 bra 	$L__BB436_88;
	shl.b32 	%r474, %r23, 2;
	add.s32 	%r475, %r164, %r474;
	ld.shared.u32 	%r476, [%r475];
	mul.lo.s32 	%r701, %r476, %r683;
$L__BB436_88:
	@%p32 bra 	$L__BB436_90;
	shl.b32 	%r477, %r24, 2;
	add.s32 	%r478, %r164, %r477;
	ld.shared.u32 	%r479, [%r478];
	mad.lo.s32 	%r701, %r479, %r684, %r701;
$L__BB436_90:
	setp.lt.s32 	%p51, %r259, 3;
	@%p51 bra 	$L__BB436_92;
	shl.b32 	%r480, %r25, 2;
	add.s32 	%r481, %r164, %r480;
	ld.shared.u32 	%r482, [%r481];
	mad.lo.s32 	%r701, %r482, %r685, %r701;
$L__BB436_92:
	setp.lt.s32 	%p52, %r259, 4;
	@%p52 bra 	$L__BB436_94;
	shl.b32 	%r483, %r26, 2;
	add.s32 	%r484, %r164, %r483;
	ld.shared.u32 	%r485, [%r484];
	mad.lo.s32 	%r701, %r485, %r686, %r701;
$L__BB436_94:
	setp.lt.s32 	%p53, %r259, 5;
	@%p53 bra 	$L__BB436_96;
	shl.b32 	%r486, %r27, 2;
	add.s32 	%r487, %r164, %r486;
	ld.shared.u32 	%r488, [%r487];
	mad.lo.s32 	%r701, %r488, %r687, %r701;
$L__BB436_96:
	setp.lt.s32 	%p54, %r259, 6;
	@%p54 bra 	$L__BB436_98;
	shl.b32 	%r489, %r28, 2;
	add.s32 	%r490, %r164, %r489;
	ld.shared.u32 	%r491, [%r490];
	mad.lo.s32 	%r701, %r491, %r688, %r701;
$L__BB436_98:
	setp.lt.s32 	%p55, %r259, 7;
	@%p55 bra 	$L__BB436_100;
	shl.b32 	%r492, %r29, 2;
	add.s32 	%r493, %r164, %r492;
	ld.shared.u32 	%r494, [%r493];
	mad.lo.s32 	%r701, %r494, %r689, %r701;
$L__BB436_100:
	setp.lt.s32 	%p56, %r259, 8;
	@%p56 bra 	$L__BB436_102;
	shl.b32 	%r495, %r30, 2;
	add.s32 	%r496, %r164, %r495;
	ld.shared.u32 	%r497, [%r496];
	mad.lo.s32 	%r701, %r497, %r690, %r701;
$L__BB436_102:
	setp.lt.s32 	%p57, %r259, 9;
	@%p57 bra 	$L__BB436_104;
	shl.b32 	%r498, %r31, 2;
	add.s32 	%r499, %r164, %r498;
	ld.shared.u32 	%r500, [%r499];
	mad.lo.s32 	%r701, %r500, %r691, %r701;
$L__BB436_104:
	setp.lt.s32 	%p58, %r259, 10;
	@%p58 bra 	$L__BB436_106;
	shl.b32 	%r501, %r32, 2;
	add.s32 	%r502, %r164, %r501;
	ld.shared.u32 	%r503, [%r502];
	mad.lo.s32 	%r701, %r503, %r692, %r701;
$L__BB436_106:
	setp.lt.s32 	%p59, %r259, 11;
	@%p59 bra 	$L__BB436_108;
	shl.b32 	%r504, %r33, 2;
	add.s32 	%r505, %r164, %r504;
	ld.shared.u32 	%r506, [%r505];
	mad.lo.s32 	%r701, %r506, %r693, %r701;
$L__BB436_108:
	setp.lt.s32 	%p60, %r259, 12;
	@%p60 bra 	$L__BB436_110;
	shl.b32 	%r507, %r34, 2;
	add.s32 	%r508, %r164, %r507;
	ld.shared.u32 	%r509, [%r508];
	mad.lo.s32 	%r701, %r509, %r694, %r701;
$L__BB436_110:
	setp.lt.s32 	%p61, %r259, 13;
	@%p61 bra 	$L__BB436_112;
	shl.b32 	%r510, %r35, 2;
	add.s32 	%r511, %r164, %r510;
	ld.shared.u32 	%r512, [%r511];
	mad.lo.s32 	%r701, %r512, %r695, %r701;
$L__BB436_112:
	setp.lt.s32 	%p62, %r259, 14;
	@%p62 bra 	$L__BB436_114;
	shl.b32 	%r513, %r36, 2;
	add.s32 	%r514, %r164, %r513;
	ld.shared.u32 	%r515, [%r514];
	mad.lo.s32 	%r701, %r515, %r696, %r701;
$L__BB436_114:
	setp.lt.s32 	%p63, %r259, 15;
	@%p63 bra 	$L__BB436_116;
	shl.b32 	%r516, %r37, 2;
	add.s32 	%r517, %r164, %r516;
	ld.shared.u32 	%r518, [%r517];
	mad.lo.s32 	%r701, %r518, %r697, %r701;
$L__BB436_116:
	setp.lt.s32 	%p64, %r259, 16;
	@%p64 bra 	$L__BB436_118;
	shl.b32 	%r519, %r38, 2;
	add.s32 	%r520, %r164, %r519;
	ld.shared.u32 	%r521, [%r520];
	mad.lo.s32 	%r701, %r521, %r698, %r701;
$L__BB436_118:
	setp.ne.s32 	%p97, %r8, 0;
	add.s32 	%r539, %r699, %r664;
	mad.lo.s32 	%r229, %r539, %r2, %r129;
	shfl.sync.down.b32	%r540|%p98, %r701, 1, 7711, -1;
	add.s32 	%r230, %r540, %r701;
	@%p97 bra 	$L__BB436_120;
	shl.b32 	%r541, %r229, 2;
	mov.u32 	%r542, _ZZ9cuda_gemmIiLi128ELi2ELi1ELi1024ELi32ELi32ELi64ELi0ELi0EEviiiPT_S1_S1_iiiE3Csh;
	add.s32 	%r543, %r542, %r541;
	ld.shared.u32 	%r544, [%r543];
	add.s32 	%r545, %r544, %r230;
	st.shared.u32 	[%r543], %r545;
$L__BB436_120:
	add.s32 	%r699, %r699, %r60;
	setp.lt.s32 	%p99, %r699, %r15;
	@%p99 bra 	$L__BB436_53;
$L__BB436_121:
	add.s32 	%r682, %r682, %r3;
	setp.lt.s32 	%p100, %r682, %r2;
	@%p100 bra 	$L__BB436_19;
$L__BB436_122:
	mov.b32 	%r664, 16;
	mov.pred 	%p108, 0;
	@%p1 bra 	$L__BB436_15;
	ld.param.u32 	%r625, [_Z9cuda_gemmIiLi128ELi2ELi1ELi1024ELi32ELi32ELi64ELi0ELi0EEviiiPT_S1_S1_iii_param_1];
	bar.sync 	0;
	mov.u32 	%r547, %ctaid.x;
	mul.lo.s32 	%r548, %r2, %r547;
	mad.lo.s32 	%r249, %r642, %r625, %r548;
	div.s32 	%r250, %r257, %r259;
	mov.u32 	%r747, %r9;
	@%p23 bra 	$L__BB436_127;
	setp.eq.s32 	%p103, %r20, 3;
	div.s32 	%r549, %r9, %r2;
	mad.lo.s32 	%r550, %r250, %r549, %r249;
	mul.lo.s32 	%r551, %r549, %r2;
	sub.s32 	%r552, %r9, %r551;
	add.s32 	%r553, %r550, %r552;
	mul.wide.s32 	%rd23, %r553, 4;
	add.s64 	%rd24, %rd2, %rd23;
	ld.shared.v4.u32 	{%r554, %r555, %r556, %r557}, [%r55];
	st.global.v4.u32 	[%rd24], {%r554, %r555, %r556, %r557};
	mov.u32 	%r747, %r17;
	@%p103 bra 	$L__BB436_127;
	setp.eq.s32 	%p104, %r20, 0;
	div.s32 	%r558, %r17, %r2;
	mad.lo.s32 	%r559, %r250, %r558, %r249;
	mul.lo.s32 	%r560, %r558, %r2;
	sub.s32 	%r561, %r17, %r560;
	add.s32 	%r562, %r559, %r561;
	mul.wide.s32 	%rd25, %r562, 4;
	add.s64 	%rd26, %rd2, %rd25;
	ld.shared.v4.u32 	{%r563, %r564, %r565, %r566}, [%r56];
	st.global.v4.u32 	[%rd26], {%r563, %r564, %r565, %r566};
	mov.u32 	%r747, %r22;
	@%p104 bra 	$L__BB436_127;
	add.s32 	%r747, %r22, %r10;
	div.s32 	%r567, %r22, %r2;
	mad.lo.s32 	%r568, %r250, %r567, %r249;
	mul.lo.s32 	%r569, %r567, %r2;
	sub.s32 	%r570, %r22, %r569;
	add.s32 	%r571, %r568, %r570;
	mul.wide.s32 	%rd27, %r571, 4;
	add.s64 	%rd28, %rd2, %rd27;
	shl.b32 	%r572, %r10, 2;
	add.s32 	%r573, %r56, %r572;
	ld.shared.v4.u32 	{%r574, %r575, %r576, %r577}, [%r573];
	st.global.v4.u32 	[%rd28], {%r574, %r575, %r576, %r577};
$L__BB436_127:
	@%p26 bra 	$L__BB436_129;
$L__BB436_128:
	div.s32 	%r578, %r747, %r2;
	mad.lo.s32 	%r579, %r250, %r578, %r249;
	mul.lo.s32 	%r580, %r578, %r2;
	sub.s32 	%r581, %r747, %r580;
	add.s32 	%r582, %r579, %r581;
	mul.wide.s32 	%rd29, %r582, 4;
	add.s64 	%rd30, %rd2, %rd29;
	shl.b32 	%r583, %r747, 2;
	mov.u32 	%r584, _ZZ9cuda_gemmIiLi128ELi2ELi1ELi1024ELi32ELi32ELi64ELi0ELi0EEviiiPT_S1_S1_iiiE3Csh;
	add.s32 	%r585, %r584, %r583;
	ld.shared.v4.u32 	{%r586, %r587, %r588, %r589}, [%r585];
	st.global.v4.u32 	[%rd30], {%r586, %r587, %r588, %r589};
	add.s32 	%r590, %r747, %r10;
	div.s32 	%r591, %r590, %r2;
	mad.lo.s32 	%r592, %r250, %r591, %r249;
	mul.lo.s32 	%r593, %r591, %r2;
	sub.s32 	%r594, %r590, %r593;
	add.s32 	%r595, %r592, %r594;
	mul.wide.s32 	%rd31, %r595, 4;
	add.s64 	%rd32, %rd2, %rd31;
	shl.b32 	%r596, %r10, 2;
	add.s32 	%r597, %r585, %r596;
	ld.shared.v4.u32 	{%r598, %r599, %r600, %r601}, [%r597];
	st.global.v4.u32 	[%rd32], {%r598, %r599, %r600, %r601};
	add.s32 	%r602, %r590, %r10;
	div.s32 	%r603, %r602, %r2;
	mad.lo.s32 	%r604, %r250, %r603, %r249;
	mul.lo.s32 	%r605, %r603, %r2;
	sub.s32 	%r606, %r602, %r605;
	add.s32 	%r607, %r604, %r606;
	mul.wide.s32 	%rd33, %r607, 4;
	add.s64 	%rd34, %rd2, %rd33;
	add.s32 	%r608, %r597, %r596;
	ld.shared.v4.u32 	{%r609, %r610, %r611, %r612}, [%r608];
	st.global.v4.u32 	[%rd34], {%r609, %r610, %r611, %r612};
	add.s32 	%r613, %r602, %r10;
	div.s32 	%r614, %r613, %r2;
	mad.lo.s32 	%r615, %r250, %r614, %r249;
	mul.lo.s32 	%r616, %r614, %r2;
	sub.s32 	%r617, %r613, %r616;
	add.s32 	%r618, %r615, %r617;
	mul.wide.s32 	%rd35, %r618, 4;
	add.s64 	%rd36, %rd2, %rd35;
	add.s32 	%r619, %r608, %r596;
	ld.shared.v4.u32 	{%r620, %r621, %r622, %r623}, [%r619];
	st.global.v4.u32 	[%rd36], {%r620, %r621, %r622, %r623};
	add.s32 	%r747, %r613, %r10;
	setp.lt.u32 	%p106, %r747, 1024;
	@%p106 bra 	$L__BB436_128;
$L__BB436_129:
	add.s32 	%r642, %r642, %r7;
	shl.b32 	%r624, %r7, 1;
	setp.lt.u32 	%p107, %r642, %r624;
	@%p107 bra 	$L__BB436_2;
$L__BB436_130:
	ret;

}
	// .globl	_Z9cuda_gemmIiLi128ELi2ELi1ELi1024ELi32ELi32ELi64ELi0ELi1EEviiiPT_S1_S1_iii
.visible .entry _Z9cuda_gemmIiLi128ELi2ELi1ELi1024ELi32ELi32ELi64ELi0ELi1EEviiiPT_S1_S1_iii(
	.param .u32 _Z9cuda_gemmIiLi128ELi2ELi1ELi1024ELi32ELi32ELi64ELi0ELi1EEviiiPT_S1_S1_iii_param_0,
	.param .u32 _Z9cuda_gemmIiLi128ELi2ELi1ELi1024ELi32ELi32ELi64ELi0ELi1EEviiiPT_S1_S1_iii_param_1,
	.param .u32 _Z9cuda_gemmIiLi128ELi2ELi1ELi1024ELi32ELi32ELi64ELi0ELi1EEviiiPT_S1_S1_iii_param_2,
	.param .u64 .ptr .align 1 _Z9cuda_gemmIiLi128ELi2ELi1ELi1024ELi32ELi32ELi64ELi0ELi1EEviiiPT_S1_S1_iii_param_3,
	.param .u64 .ptr .align 1 _Z9cuda_gemmIiLi128ELi2ELi1ELi1024ELi32ELi32ELi64ELi0ELi1EEviiiPT_S1_S1_iii_param_4,
	.param .u64 .ptr .align 1 _Z9cuda_gemmIiLi128ELi2ELi1ELi1024ELi32ELi32ELi64ELi0ELi1EEviiiPT_S1_S1_iii_param_5,
	.param .u32 _Z9cuda_gemmIiLi128ELi2ELi1ELi1024ELi32ELi32ELi64ELi0ELi1EEviiiPT_S1_S1_iii_param_6,
	.param .u32 _Z9cuda_gemmIiLi128ELi2ELi1ELi1024ELi32ELi32ELi64ELi0ELi1EEviiiPT_S1_S1_iii_param_7,
	.param .u32 _Z9cuda_gemmIiLi128ELi2ELi1ELi1024ELi32ELi32ELi64ELi0ELi1EEviiiPT_S1_S1_iii_param_8
)
.maxntid 128
{
	.reg .pred 	%p<41>;
	.reg .b16 	%rs<10>;
	.reg .b32 	%r<374>;
	.reg .b64 	%rd<37>;
	// demoted variable
	.shared .align 128 .b8 _ZZ9cuda_gemmIiLi128ELi2ELi1ELi1024ELi32ELi32ELi64ELi0ELi1EEviiiPT_S1_S1_iiiE11kron_fac_sh[2112];
	// demoted variable
	.shared .align 128 .b8 _ZZ9cuda_gemmIiLi128ELi2ELi1ELi1024ELi32ELi32ELi64ELi0ELi1EEviiiPT_S1_S1_iiiE3Ash[4096];
	// demoted variable
	.shared .align 128 .b8 _ZZ9cuda_gemmIiLi128ELi2ELi1ELi1024ELi32ELi32ELi64ELi0ELi1EEviiiPT_S1_S1_iiiE3Csh[4096];
	ld.param.u32 	%r108, [_Z9cuda_gemmIiLi128ELi2ELi1ELi1024ELi32ELi32ELi64ELi0ELi1EEviiiPT_S1_S1_iii_param_1];
	ld.param.u32 	%r109, [_Z9cuda_gemmIiLi128ELi2ELi1ELi1024ELi32ELi32ELi64ELi0ELi1EEviiiPT_S1_S1_iii_param_2];
	ld.param.u64 	%rd5, [_Z9cuda_gemmIiLi128ELi2ELi1ELi1024ELi32ELi32ELi64ELi0ELi1EEviiiPT_S1_S1_iii_param_3];
	ld.param.u64 	%rd4, [_Z9cuda_gemmIiLi128ELi2ELi1ELi1024ELi32ELi32ELi64ELi0ELi1EEviiiPT_S1_S1_iii_param_4];
	ld.param.u64 	%rd6, [_Z9cuda_gemmIiLi128ELi2ELi1ELi1024ELi32ELi32ELi64ELi0ELi1EEviiiPT_S1_S1_iii_param_5];
	cvta.to.global.u64 	%rd1, %rd5;
	cvta.to.global.u64 	%rd2, %rd6;
	mov.u32 	%r1, %tid.x;
	shr.u32 	%r2, %r1, 1;
	and.b32  	%r3, %r2, 31;
	mov.u32 	%r363, %ctaid.y;
	mov.u32 	%r5, %nctaid.y;
	shl.b32 	%r6, %r5, 1;
	setp.ge.u32 	%p2, %r363, %r6;
	@%p2 bra 	$L__BB437_29;
	and.b32  	%r7, %r1, 1;
	mov.u32 	%r110, %ctaid.x;
	mov.u32 	%r111, %ctaid.z;
	mov.u32 	%r112, %ntid.x;
	shl.b32 	%r8, %r1, 2;
	shl.b32 	%r9, %r110, 10;
	shl.b32 	%r10, %r112, 2;
	shr.u32 	%r11, %r1, 4;
	and.b32  	%r113, %r1, 15;
	shl.b32 	%r114, %r111, 10;
	or.b32  	%r12, %r114, %r113;
	mov.u32 	%r115, _ZZ9cuda_gemmIiLi128ELi2ELi1ELi1024ELi32ELi32ELi64ELi0ELi1EEviiiPT_S1_S1_iiiE11kron_fac_sh;
	mad.lo.s32 	%r13, %r113, 132, %r115;
	shr.u32 	%r14, %r112, 4;
	shl.b32 	%r116, %r1, 4;
	and.b32  	%r117, %r116, 16;
	shl.b32 	%r118, %r3, 5;
	or.b32  	%r119, %r118, %r117;
	and.b32  	%r120, %r8, 124;
	add.s32 	%r15, %r115, %r120;
	shl.b32 	%r16, %r110, 5;
	shr.s32 	%r121, %r109, 31;
	shr.u32 	%r122, %r121, 27;
	add.s32 	%r123, %r109, %r122;
	shr.s32 	%r17, %r123, 5;
	add.s32 	%r18, %r1, %r112;
	cvt.u16.u32 	%rs3, %r18;
	xor.b16  	%rs4, %rs3, 1023;
	cvt.u16.u32 	%rs5, %r112;
	div.u16 	%rs6, %rs4, %rs5;
	add.s32 	%r19, %r8, %r10;
	cvt.u16.u32 	%rs7, %r19;
	sub.s16 	%rs8, 1023, %rs7;
	cvt.u16.u32 	%rs9, %r10;
	div.u16 	%rs1, %rs8, %rs9;
	cvt.u32.u16 	%r124, %rs1;
	and.b16  	%rs2, %rs6, 3;
	mov.u32 	%r125, _ZZ9cuda_gemmIiLi128ELi2ELi1ELi1024ELi32ELi32ELi64ELi0ELi1EEviiiPT_S1_S1_iiiE3Csh;
	add.s32 	%r20, %r125, %r8;
	add.s32 	%r21, %r20, %r10;
	add.s32 	%r22, %r18, %r112;
	add.s32 	%r23, %r22, %r112;
	and.b32  	%r24, %r124, 3;
	mov.u32 	%r126, _ZZ9cuda_gemmIiLi128ELi2ELi1ELi1024ELi32ELi32ELi64ELi0ELi1EEviiiPT_S1_S1_iiiE3Ash;
	add.s32 	%r25, %r126, %r116;
	shl.b32 	%r62, %r112, 4;
	add.s32 	%r26, %r25, %r62;
	add.s32 	%r27, %r19, %r10;
	and.b32  	%r127, %r2, 15;
	or.b32  	%r128, %r119, %r127;
	shl.b32 	%r129, %r128, 2;
	add.s32 	%r28, %r126, %r129;
	add.s32 	%r130, %r2, 1;
	and.b32  	%r131, %r130, 15;
	or.b32  	%r132, %r119, %r131;
	shl.b32 	%r133, %r132, 2;
	add.s32 	%r29, %r126, %r133;
	add.s32 	%r134, %r2, 2;
	and.b32  	%r135, %r134, 15;
	or.b32  	%r136, %r119, %r135;
	shl.b32 	%r137, %r136, 2;
	add.s32 	%r30, %r126, %r137;
	add.s32 	%r138, %r2, 3;
	and.b32  	%r139, %r138, 15;
	or.b32  	%r140, %r119, %r139;
	shl.b32 	%r141, %r140, 2;
	add.s32 	%r31, %r126, %r141;
	add.s32 	%r142, %r2, 4;
	and.b32  	%r143, %r142, 15;
	or.b32  	%r144, %r119, %r143;
	shl.b32 	%r145, %r144, 2;
	add.s32 	%r32, %r126, %r145;
	add.s32 	%r146, %r2, 5;
	and.b32  	%r147, %r146, 15;
	or.b32  	%r148, %r119, %r147;
	shl.b32 	%r149, %r148, 2;
	add.s32 	%r33, %r126, %r149;
	add.s32 	%r150, %r2, 6;
	and.b32  	%r151, %r150, 15;
	or.b32  	%r152, %r119, %r151;
	shl.b32 	%r153, %r152, 2;
	add.s32 	%r34, %r126, %r153;
	add.s32 	%r154, %r2, 7;
	and.b32  	%r155, %r154, 15;
	or.b32  	%r156, %r119, %r155;
	shl.b32 	%r157, %r156, 2;
	add.s32 	%r35, %r126, %r157;
	xor.b32  	%r158, %r127, 8;
	or.b32  	%r159, %r119, %r158;
	shl.b32 	%r160, %r159, 2;
	add.s32 	%r36, %r126, %r160;
	add.s32 	%r161, %r2, 9;
	and.b32  	%r162, %r161, 15;
	or.b32  	%r163, %r119, %r162;
	shl.b32 	%r164, %r163, 2;
	add.s32 	%r37, %r126, %r164;
	add.s32 	%r165, %r2, 10;
	and.b32  	%r166, %r165, 15;
	or.b32  	%r167, %r119, %r166;
	shl.b32 	%r168, %r167, 2;
	add.s32 	%r38, %r126, %r168;
	add.s32 	%r169, %r2, 11;
	and.b32  	%r170, %r169, 15;
	or.b32  	%r171, %r119, %r170;
	shl.b32 	%r172, %r171, 2;
	add.s32 	%r39, %r126, %r172;
	add.s32 	%r173, %r2, 12;
	and.b32  	%r174, %r173, 15;
	or.b32  	%r175, %r119, %r174;
	shl.b32 	%r176, %r175, 2;
	add.s32 	%r40, %r126, %r176;
	add.s32 	%r177, %r2, 13;
	and.b32  	%r178, %r177, 15;
	or.b32  	%r179, %r119, %r178;
	shl.b32 	%r180, %r179, 2;
	add.s32 	%r41, %r126, %r180;
	add.s32 	%r181, %r2, 14;
	and.b32  	%r182, %r181, 15;
	or.b32  	%r183, %r119, %r182;
	shl.b32 	%r184, %r183, 2;
	add.s32 	%r42, %r126, %r184;
	add.s32 	%r185, %r2, -1;
	and.b32  	%r186, %r185, 15;
	or.b32  	%r187, %r119, %r186;
	shl.b32 	%r188, %r187, 2;
	add.s32 	%r43, %r126, %r188;
	or.b32  	%r44, %r117, %r127;
	or.b32  	%r45, %r117, %r131;
	or.b32  	%r46, %r117, %r135;
	or.b32  	%r47, %r117, %r139;
	or.b32  	%r48, %r117, %r143;
	or.b32  	%r49, %r117, %r147;
	or.b32  	%r50, %r117, %r151;
	or.b32  	%r51, %r117, %r155;
	or.b32  	%r52, %r117, %r158;
	or.b32  	%r53, %r117, %r162;
	or.b32  	%r54, %r117, %r166;
	or.b32  	%r55, %r117, %r170;
	or.b32  	%r56, %r117, %r174;
	or.b32  	%r57, %r117, %r178;
	or.b32  	%r58, %r117, %r182;
	or.b32  	%r59, %r117, %r186;
	mad.lo.s32 	%r60, %r1, 12, %r20;
	add.s32 	%r61, %r60, %r62;
	shl.b32 	%r63, %r112, 3;
	mul.lo.s32 	%r64, %r112, 12;
	shr.u32 	%r65, %r1, 6;
	cvta.to.global.u64 	%rd3, %rd4;
$L__BB437_2:
	setp.eq.s16 	%p3, %rs2, 2;
	mov.u32 	%r364, %r1;
	@%p3 bra 	$L__BB437_6;
	setp.eq.s16 	%p4, %rs2, 3;
	mov.b32 	%r189, 0;
	st.shared.u32 	[%r20], %r189;
	mov.u32 	%r364, %r18;
	@%p4 bra 	$L__BB437_6;
	setp.eq.s16 	%p5, %rs2, 0;
	mov.b32 	%r190, 0;
	st.shared.u32 	[%r21], %r190;
	mov.u32 	%r364, %r22;
	@%p5 bra 	$L__BB437_6;
	add.s32 	%r191, %r21, %r10;
	mov.b32 	%r192, 0;
	st.shared.u32 	[%r191], %r192;
	mov.u32 	%r364, %r23;
$L__BB437_6:
	shl.b32 	%r193, %r364, 2;
	mov.u32 	%r194, _ZZ9cuda_gemmIiLi128ELi2ELi1ELi1024ELi32ELi32ELi64ELi0ELi1EEviiiPT_S1_S1_iiiE3Csh;
	add.s32 	%r365, %r194, %r193;
$L__BB437_7:
	mov.b32 	%r195, 0;
	st.shared.u32 	[%r365], %r195;
	add.s32 	%r196, %r365, %r10;
	st.shared.u32 	[%r196], %r195;
	add.s32 	%r197, %r365, %r63;
	st.shared.u32 	[%r197], %r195;
	add.s32 	%r198, %r365, %r64;
	st.shared.u32 	[%r198], %r195;
	add.s32 	%r364, %r364, %r10;
	add.s32 	%r365, %r365, %r62;
	setp.lt.u32 	%p6, %r364, 1024;
	@%p6 bra 	$L__BB437_7;
	setp.eq.s32 	%p7, %r24, 2;
	mad.lo.s32 	%r73, %r363, %r109, %r9;
	mov.u32 	%r367, %r8;
	@%p7 bra 	$L__BB437_12;
	setp.eq.s32 	%p8, %r24, 3;
	add.s32 	%r199, %r73, %r8;
	mul.wide.s32 	%rd7, %r199, 4;
	add.s64 	%rd8, %rd1, %rd7;
	ld.global.v4.u32 	{%r200, %r201, %r202, %r203}, [%rd8];
	st.shared.v4.u32 	[%r25], {%r200, %r201, %r202, %r203};
	mov.u32 	%r367, %r19;
	@%p8 bra 	$L__BB437_12;
	setp.eq.s32 	%p9, %r24, 0;
	add.s32 	%r204, %r73, %r19;
	mul.wide.s32 	%rd9, %r204, 4;
	add.s64 	%rd10, %rd1, %rd9;
	ld.global.v4.u32 	{%r205, %r206, %r207, %r208}, [%rd10];
	st.shared.v4.u32 	[%r26], {%r205, %r206, %r207, %r208};
	mov.u32 	%r367, %r27;
	@%p9 bra 	$L__BB437_12;
	add.s32 	%r367, %r27, %r10;
	add.s32 	%r209, %r73, %r27;
	mul.wide.s32 	%rd11, %r209, 4;
	add.s64 	%rd12, %rd1, %rd11;
	ld.global.v4.u32 	{%r210, %r211, %r212, %r213}, [%rd12];
	shl.b32 	%r214, %r10, 2;
	add.s32 	%r215, %r26, %r214;
	st.shared.v4.u32 	[%r215], {%r210, %r211, %r212, %r213};
$L__BB437_12:
	setp.lt.u16 	%p10, %rs1, 2;
	@%p10 bra 	$L__BB437_14;
$L__BB437_13:
	add.s32 	%r216, %r73, %r367;
	mul.wide.s32 	%rd13, %r216, 4;
	add.s64 	%rd14, %rd1, %rd13;
	ld.global.v4.u32 	{%r217, %r218, %r219, %r220}, [%rd14];
	shl.b32 	%r221, %r367, 2;
	mov.u32 	%r222, _ZZ9cuda_gemmIiLi128ELi2ELi1ELi1024ELi32ELi32ELi64ELi0ELi1EEviiiPT_S1_S1_iiiE3Ash;
	add.s32 	%r223, %r222, %r221;
	st.shared.v4.u32 	[%r223], {%r217, %r218, %r219, %r220};
	add.s32 	%r224, %r367, %r10;
	add.s32 	%r225, %r73, %r224;
	mul.wide.s32 	%rd15, %r225, 4;
	add.s64 	%rd16, %rd1, %rd15;
	ld.global.v4.u32 	{%r226, %r227, %r228, %r229}, [%rd16];
	shl.b32 	%r230, %r10, 2;
	add.s32 	%r231, %r223, %r230;
	st.shared.v4.u32 	[%r231], {%r226, %r227, %r228, %r229};
	add.s32 	%r232, %r224, %r10;
	add.s32 	%r233, %r73, %r232;
	mul.wide.s32 	%rd17, %r233, 4;
	add.s64 	%rd18, %rd1, %rd17;
	ld.global.v4.u32 	{%r234, %r235, %r236, %r237}, [%rd18];
	add.s32 	%r238, %r231, %r230;
	st.shared.v4.u32 	[%r238], {%r234, %r235, %r236, %r237};
	add.s32 	%r239, %r232, %r10;
	add.s32 	%r240, %r73, %r239;
	mul.wide.s32 	%rd19, %r240, 4;
	add.s64 	%rd20, %rd1, %rd19;
	ld.global.v4.u32 	{%r241, %r242, %r243, %r244}, [%rd20];
	add.s32 	%r245, %r238, %r230;
	st.shared.v4.u32 	[%r245], {%r241, %r242, %r243, %r244};
	add.s32 	%r367, %r239, %r10;
	setp.lt.u32 	%p11, %r367, 1024;
	@%p11 bra 	$L__BB437_13;
$L__BB437_14:
	mov.b32 	%r369, 0;
	mov.pred 	%p40, -1;
$L__BB437_15:
	mov.pred 	%p1, %p40;
	add.s32 	%r79, %r12, %r369;
	mov.u32 	%r370, %r11;
$L__BB437_16:
	shl.b32 	%r247, %r370, 5;
	add.s32 	%r248, %r79, %r247;
	mul.wide.u32 	%rd21, %r248, 4;
	add.s64 	%rd22, %rd3, %rd21;
	ld.global.u32 	%r249, [%rd22];
	shl.b32 	%r250, %r370, 2;
	add.s32 	%r251, %r13, %r250;
	st.shared.u32 	[%r251], %r249;
	add.s32 	%r370, %r370, %r14;
	setp.lt.u32 	%p13, %r370, 32;
	@%p13 bra 	$L__BB437_16;
	bar.sync 	0;
	ld.shared.u32 	%r82, [%r28];
	ld.shared.u32 	%r83, [%r29];
	ld.shared.u32 	%r84, [%r30];
	ld.shared.u32 	%r85, [%r31];
	ld.shared.u32 	%r86, [%r32];
	ld.shared.u32 	%r87, [%r33];
	ld.shared.u32 	%r88, [%r34];
	ld.shared.u32 	%r89, [%r35];
	ld.shared.u32 	%r90, [%r36];
	ld.shared.u32 	%r91, [%r37];
	ld.shared.u32 	%r92, [%r38];
	ld.shared.u32 	%r93, [%r39];
	ld.shared.u32 	%r94, [%r40];
	ld.shared.u32 	%r95, [%r41];
	ld.shared.u32 	%r96, [%r42];
	ld.shared.u32 	%r97, [%r43];
	mov.u32 	%r371, %r65;
$L__BB437_18:
	setp.ne.s32 	%p14, %r7, 0;
	mad.lo.s32 	%r252, %r371, 132, %r15;
	ld.shared.u32 	%r253, [%r252];
	shfl.sync.idx.b32	%r254|%p15, %r253, %r44, 31, -1;
	mul.lo.s32 	%r255, %r254, %r82;
	shfl.sync.idx.b32	%r256|%p16, %r253, %r45, 31, -1;
	mad.lo.s32 	%r257, %r256, %r83, %r255;
	shfl.sync.idx.b32	%r258|%p17, %r253, %r46, 31, -1;
	mad.lo.s32 	%r259, %r258, %r84, %r257;
	shfl.sync.idx.b32	%r260|%p18, %r253, %r47, 31, -1;
	mad.lo.s32 	%r261, %r260, %r85, %r259;
	shfl.sync.idx.b32	%r262|%p19, %r253, %r48, 31, -1;
	mad.lo.s32 	%r263, %r262, %r86, %r261;
	shfl.sync.idx.b32	%r264|%p20, %r253, %r49, 31, -1;
	mad.lo.s32 	%r265, %r264, %r87, %r263;
	shfl.sync.idx.b32	%r266|%p21, %r253, %r50, 31, -1;
	mad.lo.s32 	%r267, %r266, %r88, %r265;
	shfl.sync.idx.b32	%r268|%p22, %r253, %r51, 31, -1;
	mad.lo.s32 	%r269, %r268, %r89, %r267;
	shfl.sync.idx.b32	%r270|%p23, %r253, %r52, 31, -1;
	mad.lo.s32 	%r271, %r270, %r90, %r269;
	shfl.sync.idx.b32	%r272|%p24, %r253, %r53, 31, -1;
	mad.lo.s32 	%r273, %r272, %r91, %r271;
	shfl.sync.idx.b32	%r274|%p25, %r253, %r54, 31, -1;
	mad.lo.s32 	%r275, %r274, %r92, %r273;
	shfl.sync.idx.b32	%r276|%p26, %r253, %r55, 31, -1;
	mad.lo.s32 	%r277, %r276, %r93, %r275;
	shfl.sync.idx.b32	%r278|%p27, %r253, %r56, 31, -1;
	mad.lo.s32 	%r279, %r278, %r94, %r277;
	shfl.sync.idx.b32	%r280|%p28, %r253, %r57, 31, -1;
	mad.lo.s32 	%r281, %r280, %r95, %r279;
	shfl.sync.idx.b32	%r282|%p29, %r253, %r58, 31, -1;
	mad.lo.s32 	%r283, %r282, %r96, %r281;
	shfl.sync.idx.b32	%r284|%p30, %r253, %r59, 31, -1;
	mad.lo.s32 	%r285, %r284, %r97, %r283;
	add.s32 	%r286, %r371, %r369;
	shl.b32 	%r287, %r286, 5;
	or.b32  	%r99, %r287, %r3;
	shfl.sync.down.b32	%r288|%p31, %r285, 1, 7711, -1;
	add.s32 	%r100, %r288, %r285;
	@%p14 bra 	$L__BB437_20;
	shl.b32 	%r289, %r99, 2;
	mov.u32 	%r290, _ZZ9cuda_gemmIiLi128ELi2ELi1ELi1024ELi32ELi32ELi64ELi0ELi1EEviiiPT_S1_S1_iiiE3Csh;
	add.s32 	%r291, %r290, %r289;
	ld.shared.u32 	%r292, [%r291];
	add.s32 	%r293, %r292, %r100;
	st.shared.u32 	[%r291], %r293;
$L__BB437_20:
	add.s32 	%r101, %r371, 2;
	setp.lt.u32 	%p32, %r371, 14;
	mov.u32 	%r371, %r101;
	@%p32 bra 	$L__BB437_18;
	mov.b32 	%r369, 16;
	mov.pred 	%p40, 0;
	@%p1 bra 	$L__BB437_15;
	setp.eq.s32 	%p34, %r24, 2;
	bar.sync 	0;
	mad.lo.s32 	%r102, %r363, %r108, %r16;
	mov.u32 	%r372, %r8;
	@%p34 bra 	$L__BB437_26;
	setp.eq.s32 	%p35, %r24, 3;
	and.b32  	%r295, %r8, 28;
	shr.u32 	%r296, %r1, 3;
	mad.lo.s32 	%r297, %r296, %r17, %r295;
	add.s32 	%r298, %r102, %r297;
	mul.wide.s32 	%rd23, %r298, 4;
	add.s64 	%rd24, %rd2, %rd23;
	ld.shared.v4.u32 	{%r299, %r300, %r301, %r302}, [%r60];
	st.global.v4.u32 	[%rd24], {%r299, %r300, %r301, %r302};
	mov.u32 	%r372, %r19;
	@%p35 bra 	$L__BB437_26;
	setp.eq.s32 	%p36, %r24, 0;
	and.b32  	%r303, %r19, 28;
	shr.u32 	%r304, %r19, 5;
	mad.lo.s32 	%r305, %r304, %r17, %r303;
	add.s32 	%r306, %r102, %r305;
	mul.wide.s32 	%rd25, %r306, 4;
	add.s64 	%rd26, %rd2, %rd25;
	ld.shared.v4.u32 	{%r307, %r308, %r309, %r310}, [%r61];
	st.global.v4.u32 	[%rd26], {%r307, %r308, %r309, %r310};
	mov.u32 	%r372, %r27;
	@%p36 bra 	$L__BB437_26;
	add.s32 	%r372, %r27, %r10;
	and.b32  	%r311, %r27, 28;
	shr.u32 	%r312, %r27, 5;
	mad.lo.s32 	%r313, %r312, %r17, %r311;
	add.s32 	%r314, %r102, %r313;
	mul.wide.s32 	%rd27, %r314, 4;
	add.s64 	%rd28, %rd2, %rd27;
	shl.b32 	%r315, %r10, 2;
	add.s32 	%r316, %r61, %r315;
	ld.shared.v4.u32 	{%r317, %r318, %r319, %r320}, [%r316];
	st.global.v4.u32 	[%rd28], {%r317, %r318, %r319, %r320};
$L__BB437_26:
	setp.lt.u16 	%p37, %rs1, 2;
	@%p37 bra 	$L__BB437_28;
$L__BB437_27:
	shr.u32 	%r321, %r372, 5;
	and.b32  	%r322, %r372, 28;
	add.s32 	%r323, %r102, %r322;
	mad.lo.s32 	%r324, %r321, %r17, %r323;
	mul.wide.s32 	%rd29, %r324, 4;
	add.s64 	%rd30, %rd2, %rd29;
	shl.b32 	%r325, %r372, 2;
	mov.u32 	%r326, _ZZ9cuda_gemmIiLi128ELi2ELi1ELi1024ELi32ELi32ELi64ELi0ELi1EEviiiPT_S1_S1_iiiE3Csh;
	add.s32 	%r327, %r326, %r325;
	ld.shared.v4.u32 	{%r328, %r329, %r330, %r331}, [%r327];
	st.global.v4.u32 	[%rd30], {%r328, %r329, %r330, %r331};
	add.s32 	%r332, %r372, %r10;
	shr.u32 	%r333, %r332, 5;
	and.b32  	%r334, %r332, 28;
	add.s32 	%r335, %r102, %r334;
	mad.lo.s32 	%r336, %r333, %r17, %r335;
	mul.wide.s32 	%rd31, %r336, 4;
	add.s64 	%rd32, %rd2, %rd31;
	shl.b32 	%r337, %r10, 2;
	add.s32 	%r338, %r327, %r337;
	ld.shared.v4.u32 	{%r339, %r340, %r341, %r342}, [%r338];
	st.global.v4.u32 	[%rd32], {%r339, %r340, %r341, %r342};
	add.s32 	%r343, %r332, %r10;
	shr.u32 	%r344, %r343, 5;
	and.b32  	%r345, %r343, 28;
	add.s32 	%r346, %r102, %r345;
	mad.lo.s32 	%r347, %r344, %r17, %r346;
	mul.wide.s32 	%rd33, %r347, 4;
	add.s64 	%rd34, %rd2, %rd33;
	add.s32 	%r348, %r338, %r337;
	ld.shared.v4.u32 	{%r349, %r350, %r351, %r352}, [%r348];
	st.global.v4.u32 	[%rd34], {%r349, %r350, %r351, %r352};
	add.s32 	%r353, %r343, %r10;
	shr.u32 	%r354, %r353, 5;
	and.b32  	%r355, %r353, 28;
	add.s32 	%r356, %r102, %r355;
	mad.lo.s32 	%r357, %r354, %r17, %r356;
	mul.wide.s32 	%rd35, %r357, 4;
	add.s64 	%rd36, %rd2, %rd35;
	add.s32 	%r358, %r348, %r337;
	ld.shared.v4.u32 	{%r359, %r360, %r361, %r362}, [%r358];
	st.global.v4.u32 	[%rd36], {%r359, %r360, %r361, %r362};
	add.s32 	%r372, %r353, %r10;
	setp.lt.u32 	%p38, %r372, 1024;
	@%p38 bra 	$L__BB437_27;
$L__BB437_28:
	add.s32 	%r363, %r363, %r5;
	setp.lt.u32 	%p39, %r363, %r6;
	@%p39 bra 	$L__BB437_2;
$L__BB437_29:
	ret;

}
	// .globl	_Z9cuda_gemmIiLi128ELi2ELi1ELi1024ELi32ELi32ELi64ELi1ELi0EEviiiPT_S1_S1_iii
.visible .entry _Z9cuda_gemmIiLi128ELi2ELi1ELi1024ELi32ELi32ELi64ELi1ELi0EEviiiPT_S1_S1_iii(
	.param .u32 _Z9cuda_gemmIiLi128ELi2ELi1ELi1024ELi32ELi32ELi64ELi1ELi0EEviiiPT_S1_S1_iii_param_0,
	.param .u32 _Z9cuda_gemmIiLi128ELi2ELi1ELi1024ELi32ELi32ELi64ELi1ELi0EEviiiPT_S1_S1_iii_param_1,
	.param .u32 _Z9cuda_gemmIiLi128ELi2ELi1ELi1024ELi32ELi32ELi64ELi1ELi0EEviiiPT_S1_S1_iii_param_2,
	.param .u64 .ptr .align 1 _Z9cuda_gemmIiLi128ELi2ELi1ELi1024ELi32ELi32ELi64ELi1ELi0EEviiiPT_S1_S1_iii_param_3,
	.param .u64 .ptr .align 1 _Z9cuda_gemmIiLi128ELi2ELi1ELi1024ELi32ELi32ELi64ELi1ELi0EEviiiPT_S1_S1_iii_param_4,
	.param .u64 .ptr .align 1 _Z9cuda_gemmIiLi128ELi2ELi1ELi1024ELi32ELi32ELi64ELi1ELi0EEviiiPT_S1_S1_iii_param_5,
	.param .u32 _Z9cuda_gemmIiLi128ELi2ELi1ELi1024ELi32ELi32ELi64ELi1ELi0EEviiiPT_S1_S1_iii_param_6,
	.param .u32 _Z9cuda_gemmIiLi128ELi2ELi1ELi1024ELi32ELi32ELi64ELi1ELi0EEviiiPT_S1_S1_iii_param_7,
	.param .u32 _Z9cuda_gemmIiLi128ELi2ELi1ELi1024ELi32ELi32ELi64ELi1ELi0EEviiiPT_S1_S1_iii_param_8
)
.maxntid 128
{
	.reg .pred 	%p<109>;
	.reg .b16 	%rs<12>;
	.reg .b32 	%r<718>;
	.reg .b64 	%rd<37>;
	// demoted variable
	.shared .align 128 .b8 _ZZ9cuda_gemmIiLi128ELi2ELi1ELi1024ELi32ELi32ELi64ELi1ELi0EEviiiPT_S1_S1_iiiE11kron_fac_sh[2112];
	// demoted variable
	.shared .align 128 .b8 _ZZ9cuda_gemmIiLi128ELi2ELi1ELi1024ELi32ELi32ELi64ELi1ELi0EEviiiPT_S1_S1_iiiE3Ash[4096];
	// demoted variable
	.shared .align 128 .b8 _ZZ9cuda_gemmIiLi128ELi2ELi1ELi1024ELi32ELi32ELi64ELi1ELi0EEviiiPT_S1_S1_iiiE3Csh[4096];
	ld.param.u64 	%rd5, [_Z9cuda_gemmIiLi128ELi2ELi1ELi1024ELi32ELi32ELi64ELi1ELi0EEviiiPT_S1_S1_iii_param_3];
	ld.param.u64 	%rd4, [_Z9cuda_gemmIiLi128ELi2ELi1ELi1024ELi32ELi32ELi64ELi1ELi0EEviiiPT_S1_S1_iii_param_4];
	ld.param.u64 	%rd6, [_Z9cuda_gemmIiLi128ELi2ELi1ELi1024ELi32ELi32ELi64ELi1ELi0EEviiiPT_S1_S1_iii_param_5];
	ld.param.u32 	%r254, [_Z9cuda_gemmIiLi128ELi2ELi1ELi1024ELi32ELi32ELi64ELi1ELi0EEviiiPT_S1_S1_iii_param_6];
	ld.param.u32 	%r255, [_Z9cuda_gemmIiLi128ELi2ELi1ELi1024ELi32ELi32ELi64ELi1ELi0EEviiiPT_S1_S1_iii_param_7];
	cvta.to.global.u64 	%rd1, %rd5;
	cvta.to.global.u64 	%rd2, %rd6;
	mov.u32 	%r1, %tid.x;
	div.s32 	%r2, 1024, %r255;
	min.s32 	%r256, %r2, 64;
	shl.b32 	%r3, %r256, 1;
	div.u32 	%r5, %r1, %r3;
	mul.lo.s32 	%r257, %r5, %r3;
	sub.s32 	%r258, %r1, %r257;
	shr.u32 	%r4, %r258, 1;
	mov.u32 	%r611, %ctaid.y;
	mov.u32 	%r7, %nctaid.y;
	shl.b32 	%r259, %r7, 1;
	setp.ge.u32 	%p2, %r611, %r259;
	@%p2 bra 	$L__BB438_130;
	and.b32  	%r8, %r1, 1;
	mov.u32 	%r261, %ctaid.z;
	mov.u32 	%r262, %ntid.x;
	shl.b32 	%r9, %r1, 2;
	shl.b32 	%r10, %r262, 2;
	and.b32  	%r11, %r1, 15;
	shl.b32 	%r12, %r261, 5;
	mov.u32 	%r263, _ZZ9cuda_gemmIiLi128ELi2ELi1ELi1024ELi32ELi32ELi64ELi1ELi0EEviiiPT_S1_S1_iiiE11kron_fac_sh;
	mad.lo.s32 	%r13, %r11, 132, %r263;
	shr.u32 	%r14, %r262, 4;
	and.b32  	%r264, %r4, 15;
	shl.b32 	%r265, %r1, 4;
	and.b32  	%r266, %r265, 16;
	min.s32 	%r15, %r254, 16;
	add.s32 	%r16, %r1, %r262;
	cvt.u16.u32 	%rs3, %r16;
	xor.b16  	%rs4, %rs3, 1023;
	cvt.u16.u32 	%rs5, %r262;
	div.u16 	%rs6, %rs4, %rs5;
	add.s32 	%r17, %r9, %r10;
	cvt.u16.u32 	%rs7, %r17;
	sub.s16 	%rs8, 1023, %rs7;
	cvt.u16.u32 	%rs9, %r10;
	div.u16 	%rs1, %rs8, %rs9;
	cvt.u32.u16 	%r267, %rs1;
	and.b16  	%rs2, %rs6, 3;
	mov.u32 	%r268, _ZZ9cuda_gemmIiLi128ELi2ELi1ELi1024ELi32ELi32ELi64ELi1ELi0EEviiiPT_S1_S1_iiiE3Csh;
	add.s32 	%r18, %r268, %r9;
	add.s32 	%r19, %r18, %r10;
	add.s32 	%r20, %r16, %r262;
	and.b32  	%r21, %r267, 3;
	add.s32 	%r22, %r17, %r10;
	add.s32 	%r269, %r4, 1;
	xor.b32  	%r270, %r264, 8;
	or.b32  	%r23, %r266, %r264;
	and.b32  	%r271, %r269, 15;
	or.b32  	%r24, %r266, %r271;
	add.s32 	%r272, %r4, 2;
	and.b32  	%r273, %r272, 15;
	or.b32  	%r25, %r266, %r273;
	add.s32 	%r274, %r4, 3;
	and.b32  	%r275, %r274, 15;
	or.b32  	%r26, %r266, %r275;
	add.s32 	%r276, %r4, 4;
	and.b32  	%r277, %r276, 15;
	or.b32  	%r27, %r266, %r277;
	add.s32 	%r278, %r4, 5;
	and.b32  	%r279, %r278, 15;
	or.b32  	%r28, %r266, %r279;
	add.s32 	%r280, %r4, 6;
	and.b32  	%r281, %r280, 15;
	or.b32  	%r29, %r266, %r281;
	add.s32 	%r282, %r4, 7;
	and.b32  	%r283, %r282, 15;
	or.b32  	%r30, %r266, %r283;
	or.b32  	%r31, %r266, %r270;
	add.s32 	%r284, %r4, 9;
	and.b32  	%r285, %r284, 15;
	or.b32  	%r32, %r266, %r285;
	add.s32 	%r286, %r4, 10;
	and.b32  	%r287, %r286, 15;
	or.b32  	%r33, %r266, %r287;
	add.s32 	%r288, %r4, 11;
	and.b32  	%r289, %r288, 15;
	or.b32  	%r34, %r266, %r289;
	add.s32 	%r290, %r4, 12;
	and.b32  	%r291, %r290, 15;
	or.b32  	%r35, %r266, %r291;
	add.s32 	%r292, %r4, 13;
	and.b32  	%r293, %r292, 15;
	or.b32  	%r36, %r266, %r293;
	add.s32 	%r294, %r4, 14;
	and.b32  	%r295, %r294, 15;
	or.b32  	%r37, %r266, %r295;
	add.s32 	%r296, %r4, -1;
	and.b32  	%r297, %r296, 15;
	or.b32  	%r38, %r266, %r297;
	setp.lt.s32 	%p3, %r264, %r255;
	selp.b32 	%r298, 0, %r255, %p3;
	sub.s32 	%r39, %r264, %r298;
	add.s32 	%r299, %r264, 1;
	setp.lt.s32 	%p4, %r299, %r255;
	selp.b32 	%r300, 0, %r255, %p4;
	sub.s32 	%r40, %r299, %r300;
	add.s32 	%r301, %r264, 2;
	setp.lt.s32 	%p5, %r301, %r255;
	selp.b32 	%r302, 0, %r255, %p5;
	sub.s32 	%r41, %r301, %r302;
	add.s32 	%r303, %r264, 3;
	setp.lt.s32 	%p6, %r303, %r255;
	selp.b32 	%r304, 0, %r255, %p6;
	sub.s32 	%r42, %r303, %r304;
	add.s32 	%r305, %r264, 4;
	setp.lt.s32 	%p7, %r305, %r255;
	selp.b32 	%r306, 0, %r255, %p7;
	sub.s32 	%r43, %r305, %r306;
	add.s32 	%r307, %r264, 5;
	setp.lt.s32 	%p8, %r307, %r255;
	selp.b32 	%r308, 0, %r255, %p8;
	sub.s32 	%r44, %r307, %r308;
	add.s32 	%r309, %r264, 6;
	setp.lt.s32 	%p9, %r309, %r255;
	selp.b32 	%r310, 0, %r255, %p9;
	sub.s32 	%r45, %r309, %r310;
	add.s32 	%r311, %r264, 7;
	setp.lt.s32 	%p10, %r311, %r255;
	selp.b32 	%r312, 0, %r255, %p10;
	sub.s32 	%r46, %r311, %r312;
	add.s32 	%r313, %r264, 8;
	setp.lt.s32 	%p11, %r313, %r255;
	selp.b32 	%r314, 0, %r255, %p11;
	sub.s32 	%r47, %r313, %r314;
	add.s32 	%r315, %r264, 9;
	setp.lt.s32 	%p12, %r315, %r255;
	selp.b32 	%r316, 0, %r255, %p12;
	sub.s32 	%r48, %r315, %r316;
	add.s32 	%r317, %r264, 10;
	setp.lt.s32 	%p13, %r317, %r255;
	selp.b32 	%r318, 0, %r255, %p13;
	sub.s32 	%r49, %r317, %r318;
	add.s32 	%r319, %r264, 11;
	setp.lt.s32 	%p14, %r319, %r255;
	selp.b32 	%r320, 0, %r255, %p14;
	sub.s32 	%r50, %r319, %r320;
	add.s32 	%r321, %r264, 12;
	setp.lt.s32 	%p15, %r321, %r255;
	selp.b32 	%r322, 0, %r255, %p15;
	sub.s32 	%r51, %r321, %r322;
	add.s32 	%r323, %r264, 13;
	setp.lt.s32 	%p16, %r323, %r255;
	selp.b32 	%r324, 0, %r255, %p16;
	sub.s32 	%r52, %r323, %r324;
	add.s32 	%r325, %r264, 14;
	setp.lt.s32 	%p17, %r325, %r255;
	selp.b32 	%r326, 0, %r255, %p17;
	sub.s32 	%r53, %r325, %r326;
	add.s32 	%r327, %r264, 15;
	setp.lt.s32 	%p18, %r327, %r255;
	selp.b32 	%r328, 0, %r255, %p18;
	sub.s32 	%r54, %r327, %r328;
	mad.lo.s32 	%r55, %r1, 12, %r18;
	shl.b32 	%r57, %r262, 4;
	add.s32 	%r56, %r55, %r57;
	shl.b32 	%r58, %r262, 3;
	mul.lo.s32 	%r59, %r262, 12;
	cvt.u16.u32 	%rs10, %r3;
	div.s16 	%rs11, 128, %rs10;
	cvt.s32.s16 	%r60, %rs11;
	and.b32  	%r61, %r1, 31;
	cvta.to.global.u64 	%rd3, %rd4;
	shl.b32 	%r471, %r61, 2;
$L__BB438_2:
	setp.eq.s16 	%p19, %rs2, 2;
	mov.u32 	%r612, %r1;
	@%p19 bra 	$L__BB438_6;
	setp.eq.s16 	%p20, %rs2, 3;
	mov.b32 	%r329, 0;
	st.shared.u32 	[%r18], %r329;
	mov.u32 	%r612, %r16;
	@%p20 bra 	$L__BB438_6;
	setp.eq.s16 	%p21, %rs2, 0;
	mov.b32 	%r330, 0;
	st.shared.u32 	[%r19], %r330;
	mov.u32 	%r612, %r20;
	@%p21 bra 	$L__BB438_6;
	mov.u32 	%r331, %ntid.x;
	add.s32 	%r612, %r20, %r331;
	add.s32 	%r332, %r19, %r10;
	mov.b32 	%r333, 0;
	st.shared.u32 	[%r332], %r333;
$L__BB438_6:
	shl.b32 	%r334, %r612, 2;
	mov.u32 	%r335, _ZZ9cuda_gemmIiLi128ELi2ELi1ELi1024ELi32ELi32ELi64ELi1ELi0EEviiiPT_S1_S1_iiiE3Csh;
	add.s32 	%r613, %r335, %r334;
$L__BB438_7:
	mov.b32 	%r336, 0;
	st.shared.u32 	[%r613], %r336;
	add.s32 	%r337, %r613, %r10;
	st.shared.u32 	[%r337], %r336;
	add.s32 	%r338, %r613, %r58;
	st.shared.u32 	[%r338], %r336;
	add.s32 	%r339, %r613, %r59;
	st.shared.u32 	[%r339], %r336;
	add.s32 	%r612, %r612, %r10;
	add.s32 	%r613, %r613, %r57;
	setp.lt.u32 	%p22, %r612, 1024;
	@%p22 bra 	$L__BB438_7;
	setp.eq.s32 	%p23, %r21, 2;
	shl.b32 	%r86, %r611, 10;
	mov.u32 	%r615, %r9;
	@%p23 bra 	$L__BB438_12;
	setp.eq.s32 	%p24, %r21, 3;
	add.s32 	%r340, %r86, %r9;
	mul.wide.s32 	%rd7, %r340, 4;
	add.s64 	%rd8, %rd1, %rd7;
	ld.global.v4.u32 	{%r341, %r342, %r343, %r344}, [%rd8];
	shl.b32 	%r345, %r9, 2;
	mov.u32 	%r346, _ZZ9cuda_gemmIiLi128ELi2ELi1ELi1024ELi32ELi32ELi64ELi1ELi0EEviiiPT_S1_S1_iiiE3Ash;
	add.s32 	%r347, %r346, %r345;
	st.shared.v4.u32 	[%r347], {%r341, %r342, %r343, %r344};
	mov.u32 	%r615, %r17;
	@%p24 bra 	$L__BB438_12;
	setp.eq.s32 	%p25, %r21, 0;
	add.s32 	%r348, %r86, %r17;
	mul.wide.s32 	%rd9, %r348, 4;
	add.s64 	%rd10, %rd1, %rd9;
	ld.global.v4.u32 	{%r349, %r350, %r351, %r352}, [%rd10];
	shl.b32 	%r353, %r9, 2;
	mov.u32 	%r354, _ZZ9cuda_gemmIiLi128ELi2ELi1ELi1024ELi32ELi32ELi64ELi1ELi0EEviiiPT_S1_S1_iiiE3Ash;
	add.s32 	%r355, %r354, %r353;
	shl.b32 	%r356, %r10, 2;
	add.s32 	%r357, %r355, %r356;
	st.shared.v4.u32 	[%r357], {%r349, %r350, %r351, %r352};
	mov.u32 	%r615, %r22;
	@%p25 bra 	$L__BB438_12;
	add.s32 	%r615, %r22, %r10;
	add.s32 	%r358, %r86, %r22;
	mul.wide.s32 	%rd11, %r358, 4;
	add.s64 	%rd12, %rd1, %rd11;
	ld.global.v4.u32 	{%r359, %r360, %r361, %r362}, [%rd12];
	shl.b32 	%r363, %r9, 2;
	mov.u32 	%r364, _ZZ9cuda_gemmIiLi128ELi2ELi1ELi1024ELi32ELi32ELi64ELi1ELi0EEviiiPT_S1_S1_iiiE3Ash;
	add.s32 	%r365, %r364, %r363;
	shl.b32 	%r366, %r10, 2;
	add.s32 	%r367, %r365, %r366;
	add.s32 	%r368, %r367, %r366;
	st.shared.v4.u32 	[%r368], {%r359, %r360, %r361, %r362};
$L__BB438_12:
	setp.lt.u16 	%p26, %rs1, 2;
	@%p26 bra 	$L__BB438_14;
$L__BB438_13:
	add.s32 	%r369, %r86, %r615;
	mul.wide.s32 	%rd13, %r369, 4;
	add.s64 	%rd14, %rd1, %rd13;
	ld.global.v4.u32 	{%r370, %r371, %r372, %r373}, [%rd14];
	shl.b32 	%r374, %r615, 2;
	mov.u32 	%r375, _ZZ9cuda_gemmIiLi128ELi2ELi1ELi1024ELi32ELi32ELi64ELi1ELi0EEviiiPT_S1_S1_iiiE3Ash;
	add.s32 	%r376, %r375, %r374;
	st.shared.v4.u32 	[%r376], {%r370, %r371, %r372, %r373};
	add.s32 	%r377, %r615, %r10;
	add.s32 	%r378, %r86, %r377;
	mul.wide.s32 	%rd15, %r378, 4;
	add.s64 	%rd16, %rd1, %rd15;
	ld.global.v4.u32 	{%r379, %r380, %r381, %r382}, [%rd16];
	shl.b32 	%r383, %r10, 2;
	add.s32 	%r384, %r376, %r383;
	st.shared.v4.u32 	[%r384], {%r379, %r380, %r381, %r382};
	add.s32 	%r385, %r377, %r10;
	add.s32 	%r386, %r86, %r385;
	mul.wide.s32 	%rd17, %r386, 4;
	add.s64 	%rd18, %rd1, %rd17;
	ld.global.v4.u32 	{%r387, %r388, %r389, %r390}, [%rd18];
	add.s32 	%r391, %r384, %r383;
	st.shared.v4.u32 	[%r391], {%r387, %r388, %r389, %r390};
	add.s32 	%r392, %r385, %r10;
	add.s32 	%r393, %r86, %r392;
	mul.wide.s32 	%rd19, %r393, 4;
	add.s64 	%rd20, %rd1, %rd19;
	ld.global.v4.u32 	{%r394, %r395, %r396, %r397}, [%rd20];
	add.s32 	%r398, %r391, %r383;
	st.shared.v4.u32 	[%r398], {%r394, %r395, %r396, %r397};
	add.s32 	%r615, %r392, %r10;
	setp.lt.u32 	%p27, %r615, 1024;
	@%p27 bra 	$L__BB438_13;
$L__BB438_14:
	mov.b32 	%r633, 0;
	mov.pred 	%p108, -1;
$L__BB438_15:
	mov.pred 	%p1, %p108;
	shr.u32 	%r634, %r1, 4;
	add.s32 	%r109, %r633, %r11;
$L__BB438_16:
	add.s32 	%r400, %r12, %r634;
	mad.lo.s32 	%r401, %r400, %r254, %r109;
	mul.wide.s32 	%rd21, %r401, 4;
	add.s64 	%rd22, %rd3, %rd21;
	ld.global.u32 	%r402, [%rd22];
	shl.b32 	%r403, %r634, 2;
	add.s32 	%r404, %r13, %r403;
	st.shared.u32 	[%r404], %r402;
	add.s32 	%r634, %r634, %r14;
	setp.lt.u32 	%p29, %r634, 32;
	@%p29 bra 	$L__BB438_16;
	setp.lt.s32 	%p30, %r2, 1;
	bar.sync 	0;
	@%p30 bra 	$L__BB438_122;
	mov.b32 	%r651, 0;
$L__BB438_19:
	setp.lt.s32 	%p31, %r255, 1;
	add.s32 	%r129, %r651, %r4;
	mul.lo.s32 	%r130, %r129, %r255;
	@%p31 bra 	$L__BB438_21;
	add.s32 	%r406, %r23, %r130;
	shl.b32 	%r407, %r406, 2;
	mov.u32 	%r408, _ZZ9cuda_gemmIiLi128ELi2ELi1ELi1024ELi32ELi32ELi64ELi1ELi0EEviiiPT_S1_S1_iiiE3Ash;
	add.s32 	%r409, %r408, %r407;
	ld.shared.u32 	%r652, [%r409];
$L__BB438_21:
	setp.lt.s32 	%p32, %r255, 2;
	@%p32 bra 	$L__BB438_23;
	add.s32 	%r410, %r24, %r130;
	shl.b32 	%r411, %r410, 2;
	mov.u32 	%r412, _ZZ9cuda_gemmIiLi128ELi2ELi1ELi1024ELi32ELi32ELi64ELi1ELi0EEviiiPT_S1_S1_iiiE3Ash;
	add.s32 	%r413, %r412, %r411;
	ld.shared.u32 	%r653, [%r413];
$L__BB438_23:
	setp.lt.s32 	%p33, %r255, 3;
	@%p33 bra 	$L__BB438_25;
	add.s32 	%r414, %r25, %r130;
	shl.b32 	%r415, %r414, 2;
	mov.u32 	%r416, _ZZ9cuda_gemmIiLi128ELi2ELi1ELi1024ELi32ELi32ELi64ELi1ELi0EEviiiPT_S1_S1_iiiE3Ash;
	add.s32 	%r417, %r416, %r415;
	ld.shared.u32 	%r654, [%r417];
$L__BB438_25:
	setp.lt.s32 	%p34, %r255, 4;
	@%p34 bra 	$L__BB438_27;
	add.s32 	%r418, %r26, %r130;
	shl.b32 	%r419, %r418, 2;
	mov.u32 	%r420, _ZZ9cuda_gemmIiLi128ELi2ELi1ELi1024ELi32ELi32ELi64ELi1ELi0EEviiiPT_S1_S1_iiiE3Ash;
	add.s32 	%r421, %r420, %r419;
	ld.shared.u32 	%r655, [%r421];
$L__BB438_27:
	setp.lt.s32 	%p35, %r255, 5;
	@%p35 bra 	$L__BB438_29;
	add.s32 	%r422, %r27, %r130;
	shl.b32 	%r423, %r422, 2;
	mov.u32 	%r424, _ZZ9cuda_gemmIiLi128ELi2ELi1ELi1024ELi32ELi32ELi64ELi1ELi0EEviiiPT_S1_S1_iiiE3Ash;
	add.s32 	%r425, %r424, %r423;
	ld.shared.u32 	%r656, [%r425];
$L__BB438_29:
	setp.lt.s32 	%p36, %r255, 6;
	@%p36 bra 	$L__BB438_31;
	add.s32 	%r426, %r28, %r130;
	shl.b32 	%r427, %r426, 2;
	mov.u32 	%r428, _ZZ9cuda_gemmIiLi128ELi2ELi1ELi1024ELi32ELi32ELi64ELi1ELi0EEviiiPT_S1_S1_iiiE3Ash;
	add.s32 	%r429, %r428, %r427;
	ld.shared.u32 	%r657, [%r429];
$L__BB438_31:
	setp.lt.s32 	%p37, %r255, 7;
	@%p37 bra 	$L__BB438_33;
	add.s32 	%r430, %r29, %r130;
	shl.b32 	%r431, %r430, 2;
	mov.u32 	%r432, _ZZ9cuda_gemmIiLi128ELi2ELi1ELi1024ELi32ELi32ELi64ELi1ELi0EEviiiPT_S1_S1_iiiE3Ash;
	add.s32 	%r433, %r432, %r431;
	ld.shared.u32 	%r658, [%r433];
$L__BB438_33:
	setp.lt.s32 	%p38, %r255, 8;
	@%p38 bra 	$L__BB438_35;
	add.s32 	%r434, %r30, %r130;
	shl.b32 	%r435, %r434, 2;
	mov.u32 	%r436, _ZZ9cuda_gemmIiLi128ELi2ELi1ELi1024ELi32ELi32ELi64ELi1ELi0EEviiiPT_S1_S1_iiiE3Ash;
	add.s32 	%r437, %r436, %r435;
	ld.shared.u32 	%r659, [%r437];
$L__BB438_35:
	setp.lt.s32 	%p39, %r255, 9;
	@%p39 bra 	$L__BB438_37;
	add.s32 	%r438, %r31, %r130;
	shl.b32 	%r439, %r438, 2;
	mov.u32 	%r440, _ZZ9cuda_gemmIiLi128ELi2ELi1ELi1024ELi32ELi32ELi64ELi1ELi0EEviiiPT_S1_S1_iiiE3Ash;
	add.s32 	%r441, %r440, %r439;
	ld.shared.u32 	%r660, [%r441];
$L__BB438_37:
	setp.lt.s32 	%p40, %r255, 10;
	@%p40 bra 	$L__BB438_39;
	add.s32 	%r442, %r32, %r130;
	shl.b32 	%r443, %r442, 2;
	mov.u32 	%r444, _ZZ9cuda_gemmIiLi128ELi2ELi1ELi1024ELi32ELi32ELi64ELi1ELi0EEviiiPT_S1_S1_iiiE3Ash;
	add.s32 	%r445, %r444, %r443;
	ld.shared.u32 	%r661, [%r445];
$L__BB438_39:
	setp.lt.s32 	%p41, %r255, 11;
	@%p41 bra 	$L__BB438_41;
	add.s32 	%r446, %r33, %r130;
	shl.b32 	%r447, %r446, 2;
	mov.u32 	%r448, _ZZ9cuda_gemmIiLi128ELi2ELi1ELi1024ELi32ELi32ELi64ELi1ELi0EEviiiPT_S1_S1_iiiE3Ash;
	add.s32 	%r449, %r448, %r447;
	ld.shared.u32 	%r662, [%r449];
$L__BB438_41:
	setp.lt.s32 	%p42, %r255, 12;
	@%p42 bra 	$L__BB438_43;
	add.s32 	%r450, %r34, %r130;
	shl.b32 	%r451, %r450, 2;
	mov.u32 	%r452, _ZZ9cuda_gemmIiLi128ELi2ELi1ELi1024ELi32ELi32ELi64ELi1ELi0EEviiiPT_S1_S1_iiiE3Ash;
	add.s32 	%r453, %r452, %r451;
	ld.shared.u32 	%r663, [%r453];
$L__BB438_43:
	setp.lt.s32 	%p43, %r255, 13;
	@%p43 bra 	$L__BB438_45;
	add.s32 	%r454, %r35, %r130;
	shl.b32 	%r455, %r454, 2;
	mov.u32 	%r456, _ZZ9cuda_gemmIiLi128ELi2ELi1ELi1024ELi32ELi32ELi64ELi1ELi0EEviiiPT_S1_S1_iiiE3Ash;
	add.s32 	%r457, %r456, %r455;
	ld.shared.u32 	%r664, [%r457];
$L__BB438_45:
	setp.lt.s32 	%p44, %r255, 14;
	@%p44 bra 	$L__BB438_47;
	add.s32 	%r458, %r36, %r130;
	shl.b32 	%r459, %r458, 2;
	mov.u32 	%r460, _ZZ9cuda_gemmIiLi128ELi2ELi1ELi1024ELi32ELi32ELi64ELi1ELi0EEviiiPT_S1_S1_iiiE3Ash;
	add.s32 	%r461, %r460, %r459;
	ld.shared.u32 	%r665, [%r461];
$L__BB438_47:
	setp.lt.s32 	%p45, %r255, 15;
	@%p45 bra 	$L__BB438_49;
	add.s32 	%r462, %r37, %r130;
	shl.b32 	%r463, %r462, 2;
	mov.u32 	%r464, _ZZ9cuda_gemmIiLi128ELi2ELi1ELi1024ELi32ELi32ELi64ELi1ELi0EEviiiPT_S1_S1_iiiE3Ash;
	add.s32 	%r465, %r464, %r463;
	ld.shared.u32 	%r666, [%r465];
$L__BB438_49:
	setp.lt.s32 	%p46, %r255, 16;
	@%p46 bra 	$L__BB438_51;
	add.s32 	%r466, %r38, %r130;
	shl.b32 	%r467, %r466, 2;
	mov.u32 	%r468, _ZZ9cuda_gemmIiLi128ELi2ELi1ELi1024ELi32ELi32ELi64ELi1ELi0EEviiiPT_S1_S1_iiiE3Ash;
	add.s32 	%r469, %r468, %r467;
	ld.shared.u32 	%r667, [%r469];
$L__BB438_51:
	setp.ge.s32 	%p47, %r5, %r15;
	@%p47 bra 	$L__BB438_121;
	mov.u32 	%r668, %r5;
$L__BB438_53:
	setp.gt.u32 	%p48, %r255, 64;
	mov.u32 	%r470, _ZZ9cuda_gemmIiLi128ELi2ELi1ELi1024ELi32ELi32ELi64ELi1ELi0EEviiiPT_S1_S1_iiiE11kron_fac_sh;
	mad.lo.s32 	%r164, %r668, 132, %r470;
	add.s32 	%r472, %r164, %r471;
	ld.shared.u32 	%r165, [%r472];
	@%p48 bra 	$L__BB438_86;
	setp.eq.s32 	%p65, %r255, 0;
	mov.b32 	%r670, 0;
	@%p65 bra 	$L__BB438_56;
	shfl.sync.idx.b32	%r523|%p66, %r165, %r39, 31, -1;
	mul.lo.s32 	%r670, %r523, %r652;
$L__BB438_56:
	setp.lt.s32 	%p67, %r255, 2;
	@%p67 bra 	$L__BB438_58;
	shfl.sync.idx.b32	%r524|%p68, %r165, %r40, 31, -1;
	mad.lo.s32 	%r670, %r524, %r653, %r670;
$L__BB438_58:
	setp.lt.s32 	%p69, %r255, 3;
	@%p69 bra 	$L__BB438_60;
	shfl.sync.idx.b32	%r525|%p70, %r165, %r41, 31, -1;
	mad.lo.s32 	%r670, %r525, %r654, %r670;
$L__BB438_60:
	setp.lt.s32 	%p71, %r255, 4;
	@%p71 bra 	$L__BB438_62;
	shfl.sync.idx.b32	%r526|%p72, %r165, %r42, 31, -1;
	mad.lo.s32 	%r670, %r526, %r655, %r670;
$L__BB438_62:
	setp.lt.s32 	%p73, %r255, 5;
	@%p73 bra 	$L__BB438_64;
	shfl.sync.idx.b32	%r527|%p74, %r165, %r43, 31, -1;
	mad.lo.s32 	%r670, %r527, %r656, %r670;
$L__BB438_64:
	setp.lt.s32 	%p75, %r255, 6;
	@%p75 bra 	$L__BB438_66;
	shfl.sync.idx.b32	%r528|%p76, %r165, %r44, 31, -1;
	mad.lo.s32 	%r670, %r528, %r657, %r670;
$L__BB438_66:
	setp.lt.s32 	%p77, %r255, 7;
	@%p77 bra 	$L__BB438_68;
	shfl.sync.idx.b32	%r529|%p78, %r165, %r45, 31, -1;
	mad.lo.s32 	%r670, %r529, %r658, %r670;
$L__BB438_68:
	setp.lt.s32 	%p79, %r255, 8;
	@%p79 bra 	$L__BB438_70;
	shfl.sync.idx.b32	%r530|%p80, %r165, %r46, 31, -1;
	mad.lo.s32 	%r670, %r530, %r659, %r670;
$L__BB438_70:
	setp.lt.s32 	%p81, %r255, 9;
	@%p81 bra 	$L__BB438_72;
	shfl.sync.idx.b32	%r531|%p82, %r165, %r47, 31, -1;
	mad.lo.s32 	%r670, %r531, %r660, %r670;
$L__BB438_72:
	setp.lt.s32 	%p83, %r255, 10;
	@%p83 bra 	$L__BB438_74;
	shfl.sync.idx.b32	%r532|%p84, %r165, %r48, 31, -1;
	mad.lo.s32 	%r670, %r532, %r661, %r670;
$L__BB438_74:
	setp.lt.s32 	%p85, %r255, 11;
	@%p85 bra 	$L__BB438_76;
	shfl.sync.idx.b32	%r533|%p86, %r165, %r49, 31, -1;
	mad.lo.s32 	%r670, %r533, %r662, %r670;
$L__BB438_76:
	setp.lt.s32 	%p87, %r255, 12;
	@%p87 bra 	$L__BB438_78;
	shfl.sync.idx.b32	%r534|%p88, %r165, %r50, 31, -1;
	mad.lo.s32 	%r670, %r534, %r663, %r670;
$L__BB438_78:
	setp.lt.s32 	%p89, %r255, 13;
	@%p89 bra 	$L__BB438_80;
	shfl.sync.idx.b32	%r535|%p90, %r165, %r51, 31, -1;
	mad.lo.s32 	%r670, %r535, %r664, %r670;
$L__BB438_80:
	setp.lt.s32 	%p91, %r255, 14;
	@%p91 bra 	$L__BB438_82;
	shfl.sync.idx.b32	%r536|%p92, %r165, %r52, 31, -1;
	mad.lo.s32 	%r670, %r536, %r665, %r670;
$L__BB438_82:
	setp.lt.s32 	%p93, %r255, 15;
	@%p93 bra 	$L__BB438_84;
	shfl.sync.idx.b32	%r537|%p94, %r165, %r53, 31, -1;
	mad.lo.s32 	%r670, %r537, %r666, %r670;
$L__BB438_84:
	setp.lt.s32 	%p95, %r255, 16;
	@%p95 bra 	$L__BB438_118;
	shfl.sync.idx.b32	%r538|%p96, %r165, %r54, 31, -1;
	mad.lo.s32 	%r670, %r538, %r667, %r670;
	bra.uni 	$L__BB438_118;
$L__BB438_86:
	mov.b32 	%r670, 0;
	@%p31 bra 	$L__BB438_88;
	shl.b32 	%r474, %r23, 2;
	add.s32 	%r475, %r164, %r474;
	ld.shared.u32 	%r476, [%r475];
	mul.lo.s32 	%r670, %r476, %r652;
$L__BB438_88:
	@%p32 bra 	$L__BB438_90;
	shl.b32 	%r477, %r24, 2;
	add.s32 	%r478, %r164, %r477;
	ld.shared.u32 	%r479, [%r478];
	mad.lo.s32 	%r670, %r479, %r653, %r670;
$L__BB438_90:
	setp.lt.s32 	%p51, %r255, 3;
	@%p51 bra 	$L__BB438_92;
	shl.b32 	%r480, %r25, 2;
	add.s32 	%r481, %r164, %r480;
	ld.shared.u32 	%r482, [%r481];
	mad.lo.s32 	%r670, %r482, %r654, %r670;
$L__BB438_92:
	setp.lt.s32 	%p52, %r255, 4;
	@%p52 bra 	$L__BB438_94;
	shl.b32 	%r483, %r26, 2;
	add.s32 	%r484, %r164, %r483;
	ld.shared.u32 	%r485, [%r484];
	mad.lo.s32 	%r670, %r485, %r655, %r670;
$L__BB438_94:
	setp.lt.s32 	%p53, %r255, 5;
	@%p53 bra 	$L__BB438_96;
	shl.b32 	%r486, %r27, 2;
	add.s32 	%r487, %r164, %r486;
	ld.shared.u32 	%r488, [%r487];
	mad.lo.s32 	%r670, %r488, %r656, %r670;
$L__BB438_96:
	setp.lt.s32 	%p54, %r255, 6;
	@%p54 bra 	$L__BB438_98;
	shl.b32 	%r489, %r28, 2;
	add.s32 	%r490, %r164, %r489;
	ld.shared.u32 	%r491, [%r490];
	mad.lo.s32 	%r670, %r491, %r657, %r670;
$L__BB438_98:
	setp.lt.s32 	%p55, %r255, 7;
	@%p55 bra 	$L__BB438_100;
	shl.b32 	%r492, %r29, 2;
	add.s32 	%r493, %r164, %r492;
	ld.shared.u32 	%r494, [%r493];
	mad.lo.s32 	%r670, %r494, %r658, %r670;
$L__BB438_100:
	setp.lt.s32 	%p56, %r255, 8;
	@%p56 bra 	$L__BB438_102;
	shl.b32 	%r495, %r30, 2;
	add.s32 	%r496, %r164, %r495;
	ld.shared.u32 	%r497, [%r496];
	mad.lo.s32 	%r670, %r497, %r659, %r670;
$L__BB438_102:
	setp.lt.s32 	%p57, %r255, 9;
	@%p57 bra 	$L__BB438_104;
	shl.b32 	%r498, %r31, 2;
	add.s32 	%r499, %r164, %r498;
	ld.shared.u32 	%r500, [%r499];
	mad.lo.s32 	%r670, %r500, %r660, %r670;
$L__BB438_104:
	setp.lt.s32 	%p58, %r255, 10;
	@%p58 bra 	$L__BB438_106;
	shl.b32 	%r501, %r32, 2;
	add.s32 	%r502, %r164, %r501;
	ld.shared.u32 	%r503, [%r502];
	mad.lo.s32 	%r670, %r503, %r661, %r670;
$L__BB438_106:
	setp.lt.s32 	%p59, %r255, 11;
	@%p59 bra 	$L__BB438_108;
	shl.b32 	%r504, %r33, 2;
	add.s32 	%r505, %r164, %r504;
	ld.shared.u32 	%r506, [%r505];
	mad.lo.s32 	%r670, %r506, %r662, %r670;
$L__BB438_108:
	setp.lt.s32 	%p60, %r255, 12;
	@%p60 bra 	$L__BB438_110;
	shl.b32 	%r507, %r34, 2;
	add.s32 	%r508, %r164, %r507;
	ld.shared.u32 	%r509, [%r508];
	mad.lo.s32 	%r670, %r509, %r663, %r670;
$L__BB438_110:
	setp.lt.s32 	%p61, %r255, 13;
	@%p61 bra 	$L__BB438_112;
	shl.b32 	%r510, %r35, 2;
	add.s32 	%r511, %r164, %r510;
	ld.shared.u32 	%r512, [%r511];
	mad.lo.s32 	%r670, %r512, %r664, %r670;
$L__BB438_112:
	setp.lt.s32 	%p62, %r255, 14;
	@%p62 bra 	$L__BB438_114;
	shl.b32 	%r513, %r36, 2;
	add.s32 	%r514, %r164, %r513;
	ld.shared.u32 	%r515, [%r514];
	mad.lo.s32 	%r670, %r515, %r665, %r670;
$L__BB438_114:
	setp.lt.s32 	%p63, %r255, 15;
	@%p63 bra 	$L__BB438_116;
	shl.b32 	%r516, %r37, 2;
	add.s32 	%r517, %r164, %r516;
	ld.shared.u32 	%r518, [%r517];
	mad.lo.s32 	%r670, %r518, %r666, %r670;
$L__BB438_116:
	setp.lt.s32 	%p64, %r255, 16;
	@%p64 bra 	$L__BB438_118;
	shl.b32 	%r519, %r38, 2;
	add.s32 	%r520, %r164, %r519;
	ld.shared.u32 	%r521, [%r520];
	mad.lo.s32 	%r670, %r521, %r667, %r670;
$L__BB438_118:
	setp.ne.s32 	%p97, %r8, 0;
	add.s32 	%r539, %r668, %r633;
	mad.lo.s32 	%r229, %r539, %r2, %r129;
	shfl.sync.down.b32	%r540|%p98, %r670, 1, 7711, -1;
	add.s32 	%r230, %r540, %r670;
	@%p97 bra 	$L__BB438_120;
	shl.b32 	%r541, %r229, 2;
	mov.u32 	%r542, _ZZ9cuda_gemmIiLi128ELi2ELi1ELi1024ELi32ELi32ELi64ELi1ELi0EEviiiPT_S1_S1_iiiE3Csh;
	add.s32 	%r543, %r542, %r541;
	ld.shared.u32 	%r544, [%r543];
	add.s32 	%r545, %r544, %r230;
	st.shared.u32 	[%r543], %r545;
$L__BB438_120:
	add.s32 	%r668, %r668, %r60;
	setp.lt.s32 	%p99, %r668, %r15;
	@%p99 bra 	$L__BB438_53;
$L__BB438_121:
	add.s32 	%r651, %r651, %r3;
	setp.lt.s32 	%p100, %r651, %r2;
	@%p100 bra 	$L__BB438_19;
$L__BB438_122:
	mov.b32 	%r633, 16;
	mov.pred 	%p108, 0;
	@%p1 bra 	$L__BB438_15;
	bar.sync 	0;
	mov.u32 	%r716, %r9;
	@%p23 bra 	$L__BB438_127;
	setp.eq.s32 	%p103, %r21, 3;
	add.s32 	%r547, %r86, %r9;
	mul.wide.s32 	%rd23, %r547, 4;
	add.s64 	%rd24, %rd2, %rd23;
	ld.shared.v4.u32 	{%r548, %r549, %r550, %r551}, [%r55];
	st.global.v4.u32 	[%rd24], {%r548, %r549, %r550, %r551};
	mov.u32 	%r716, %r17;
	@%p103 bra 	$L__BB438_127;
	setp.eq.s32 	%p104, %r21, 0;
	add.s32 	%r552, %r86, %r17;
	mul.wide.s32 	%rd25, %r552, 4;
	add.s64 	%rd26, %rd2, %rd25;
	ld.shared.v4.u32 	{%r553, %r554, %r555, %r556}, [%r56];
	st.global.v4.u32 	[%rd26], {%r553, %r554, %r555, %r556};
	mov.u32 	%r716, %r22;
	@%p104 bra 	$L__BB438_127;
	add.s32 	%r716, %r22, %r10;
	add.s32 	%r557, %r86, %r22;
	mul.wide.s32 	%rd27, %r557, 4;
	add.s64 	%rd28, %rd2, %rd27;
	shl.b32 	%r558, %r10, 2;
	add.s32 	%r559, %r56, %r558;
	ld.shared.v4.u32 	{%r560, %r561, %r562, %r563}, [%r559];
	st.global.v4.u32 	[%rd28], {%r560, %r561, %r562, %r563};
$L__BB438_127:
	@%p26 bra 	$L__BB438_129;
$L__BB438_128:
	add.s32 	%r564, %r86, %r716;
	mul.wide.s32 	%rd29, %r564, 4;
	add.s64 	%rd30, %rd2, %rd29;
	shl.b32 	%r565, %r716, 2;
	mov.u32 	%r566, _ZZ9cuda_gemmIiLi128ELi2ELi1ELi1024ELi32ELi32ELi64ELi1ELi0EEviiiPT_S1_S1_iiiE3Csh;
	add.s32 	%r567, %r566, %r565;
	ld.shared.v4.u32 	{%r568, %r569, %r570, %r571}, [%r567];
	st.global.v4.u32 	[%rd30], {%r568, %r569, %r570, %r571};
	add.s32 	%r572, %r716, %r10;
	add.s32 	%r573, %r86, %r572;
	mul.wide.s32 	%rd31, %r573, 4;
	add.s64 	%rd32, %rd2, %rd31;
	shl.b32 	%r574, %r10, 2;
	add.s32 	%r575, %r567, %r574;
	ld.shared.v4.u32 	{%r576, %r577, %r578, %r579}, [%r575];
	st.global.v4.u32 	[%rd32], {%r576, %r577, %r578, %r579};
	add.s32 	%r580, %r572, %r10;
	add.s32 	%r581, %r86, %r580;
	mul.wide.s32 	%rd33, %r581, 4;
	add.s64 	%rd34, %rd2, %rd33;
	add.s32 	%r582, %r575, %r574;
	ld.shared.v4.u32 	{%r583, %r584, %r585, %r586}, [%r582];
	st.global.v4.u32 	[%rd34], {%r583, %r584, %r585, %r586};
	add.s32 	%r587, %r580, %r10;
	add.s32 	%r588, %r86, %r587;
	mul.wide.s32 	%rd35, %r588, 4;
	add.s64 	%rd36, %rd2, %rd35;
	add.s32 	%r589, %r582, %r574;
	ld.shared.v4.u32 	{%r590, %r591, %r592, %r593}, [%r589];
	st.global.v4.u32 	[%rd36], {%r590, %r591, %r592, %r593};
	add.s32 	%r716, %r587, %r10;
	setp.lt.u32 	%p106, %r716, 1024;
	@%p106 bra 	$L__BB438_128;
$L__BB438_129:
	add.s32 	%r611, %r611, %r7;
	shl.b32 	%r594, %r7, 1;
	setp.lt.u32 	%p107, %r611, %r594;
	@%p107 bra 	$L__BB438_2;
$L__BB438_130:
	ret;

}
	// .globl	_Z9cuda_gemmIiLi128ELi2ELi1ELi1024ELi32ELi32ELi64ELi1ELi1EEviiiPT_S1_S1_iii
.visible .entry _Z9cuda_gemmIiLi128ELi2ELi1ELi1024ELi32ELi32ELi64ELi1ELi1EEviiiPT_S1_S1_iii(
	.param .u32 _Z9cuda_gemmIiLi128ELi2ELi1ELi1024ELi32ELi32ELi64ELi1ELi1EEviiiPT_S1_S1_iii_param_0,
	.param .u32 _Z9cuda_gemmIiLi128ELi2ELi1ELi1024ELi32ELi32ELi64ELi1ELi1EEviiiPT_S1_S1_iii_param_1,
	.param .u32 _Z9cuda_gemmIiLi128ELi2ELi1ELi1024ELi32ELi32ELi64ELi1ELi1EEviiiPT_S1_S1_iii_param_2,
	.param .u64 .ptr .align 1 _Z9cuda_gemmIiLi128ELi2ELi1ELi1024ELi32ELi32ELi64ELi1ELi1EEviiiPT_S1_S1_iii_param_3,
	.param .u64 .ptr .align 1 _Z9cuda_gemmIiLi128ELi2ELi1ELi1024ELi32ELi32ELi64ELi1ELi1EEviiiPT_S1_S1_iii_param_4,
	.param .u64 .ptr .align 1 _Z9cuda_gemmIiLi128ELi2ELi1ELi1024ELi32ELi32ELi64ELi1ELi1EEviiiPT_S1_S1_iii_param_5,
	.param .u32 _Z9cuda_gemmIiLi128ELi2ELi1ELi1024ELi32ELi32ELi64ELi1ELi1EEviiiPT_S1_S1_iii_param_6,
	.param .u32 _Z9cuda_gemmIiLi128ELi2ELi1ELi1024ELi32ELi32ELi64ELi1ELi1EEviiiPT_S1_S1_iii_param_7,
	.param .u32 _Z9cuda_gemmIiLi128ELi2ELi1ELi1024ELi32ELi32ELi64ELi1ELi1EEviiiPT_S1_S1_iii_param_8
)
.maxntid 128
{
	.reg .pred 	%p<41>;
	.reg .b16 	%rs<10>;
	.reg .b32 	%r<349>;
	.reg .b64 	%rd<39>;
	// demoted variable
	.shared .align 128 .b8 _ZZ9cuda_gemmIiLi128ELi2ELi1ELi1024ELi32ELi32ELi64ELi1ELi1EEviiiPT_S1_S1_iiiE11kron_fac_sh[2112];
	// demoted variable
	.shared .align 128 .b8 _ZZ9cuda_gemmIiLi128ELi2ELi1ELi1024ELi32ELi32ELi64ELi1ELi1EEviiiPT_S1_S1_iiiE3Ash[4096];
	// demoted variable
	.shared .align 128 .b8 _ZZ9cuda_gemmIiLi128ELi2ELi1ELi1024ELi32ELi32ELi64ELi1ELi1EEviiiPT_S1_S1_iiiE3Csh[4096];
	ld.param.u64 	%rd5, [_Z9cuda_gemmIiLi128ELi2ELi1ELi1024ELi32ELi32ELi64ELi1ELi1EEviiiPT_S1_S1_iii_param_4];
	mov.u32 	%r1, %tid.x;
	shr.u32 	%r2, %r1, 1;
	and.b32  	%r3, %r2, 31;
	mov.u32 	%r338, %ctaid.y;
	mov.u32 	%r5, %nctaid.y;
	shl.b32 	%r102, %r5, 1;
	setp.ge.u32 	%p2, %r338, %r102;
	@%p2 bra 	$L__BB439_29;
	and.b32  	%r6, %r1, 1;
	mov.u32 	%r103, %ctaid.z;
	mov.u32 	%r104, %ntid.x;
	shl.b32 	%r7, %r1, 2;
	shl.b32 	%r8, %r104, 2;
	and.b32  	%r105, %r1, 15;
	shl.b32 	%r106, %r103, 10;
	or.b32  	%r9, %r106, %r105;
	mov.u32 	%r107, _ZZ9cuda_gemmIiLi128ELi2ELi1ELi1024ELi32ELi32ELi64ELi1ELi1EEviiiPT_S1_S1_iiiE11kron_fac_sh;
	mad.lo.s32 	%r10, %r105, 132, %r107;
	shr.u32 	%r11, %r104, 4;
	shl.b32 	%r108, %r1, 4;
	and.b32  	%r109, %r108, 16;
	shl.b32 	%r110, %r3, 5;
	or.b32  	%r111, %r110, %r109;
	and.b32  	%r112, %r7, 124;
	add.s32 	%r12, %r107, %r112;
	add.s32 	%r13, %r1, %r104;
	cvt.u16.u32 	%rs3, %r13;
	xor.b16  	%rs4, %rs3, 1023;
	cvt.u16.u32 	%rs5, %r104;
	div.u16 	%rs6, %rs4, %rs5;
	add.s32 	%r14, %r7, %r8;
	cvt.u16.u32 	%rs7, %r14;
	sub.s16 	%rs8, 1023, %rs7;
	cvt.u16.u32 	%rs9, %r8;
	div.u16 	%rs1, %rs8, %rs9;
	and.b16  	%rs2, %rs6, 3;
	mov.u32 	%r113, _ZZ9cuda_gemmIiLi128ELi2ELi1ELi1024ELi32ELi32ELi64ELi1ELi1EEviiiPT_S1_S1_iiiE3Csh;
	add.s32 	%r15, %r113, %r7;
	add.s32 	%r16, %r15, %r8;
	add.s32 	%r17, %r13, %r104;
	mov.u32 	%r114, _ZZ9cuda_gemmIiLi128ELi2ELi1ELi1024ELi32ELi32ELi64ELi1ELi1EEviiiPT_S1_S1_iiiE3Ash;
	add.s32 	%r18, %r114, %r108;
	shl.b32 	%r115, %r104, 4;
	add.s32 	%r19, %r18, %r115;
	add.s32 	%r20, %r14, %r8;
	and.b32  	%r116, %r2, 15;
	or.b32  	%r117, %r111, %r116;
	shl.b32 	%r118, %r117, 2;
	add.s32 	%r21, %r114, %r118;
	add.s32 	%r119, %r2, 1;
	and.b32  	%r120, %r119, 15;
	or.b32  	%r121, %r111, %r120;
	shl.b32 	%r122, %r121, 2;
	add.s32 	%r22, %r114, %r122;
	add.s32 	%r123, %r2, 2;
	and.b32  	%r124, %r123, 15;
	or.b32  	%r125, %r111, %r124;
	shl.b32 	%r126, %r125, 2;
	add.s32 	%r23, %r114, %r126;
	add.s32 	%r127, %r2, 3;
	and.b32  	%r128, %r127, 15;
	or.b32  	%r129, %r111, %r128;
	shl.b32 	%r130, %r129, 2;
	add.s32 	%r24, %r114, %r130;
	add.s32 	%r131, %r2, 4;
	and.b32  	%r132, %r131, 15;
	or.b32  	%r133, %r111, %r132;
	shl.b32 	%r134, %r133, 2;
	add.s32 	%r25, %r114, %r134;
	add.s32 	%r135, %r2, 5;
	and.b32  	%r136, %r135, 15;
	or.b32  	%r137, %r111, %r136;
	shl.b32 	%r138, %r137, 2;
	add.s32 	%r26, %r114, %r138;
	add.s32 	%r139, %r2, 6;
	and.b32  	%r140, %r139, 15;
	or.b32  	%r141, %r111, %r140;
	shl.b32 	%r142, %r141, 2;
	add.s32 	%r27, %r114, %r142;
	add.s32 	%r143, %r2, 7;
	and.b32  	%r144, %r143, 15;
	or.b32  	%r145, %r111, %r144;
	shl.b32 	%r146, %r145, 2;
	add.s32 	%r28, %r114, %r146;
	xor.b32  	%r147, %r116, 8;
	or.b32  	%r148, %r111, %r147;
	shl.b32 	%r149, %r148, 2;
	add.s32 	%r29, %r114, %r149;
	add.s32 	%r150, %r2, 9;
	and.b32  	%r151, %r150, 15;
	or.b32  	%r152, %r111, %r151;
	shl.b32 	%r153, %r152, 2;
	add.s32 	%r30, %r114, %r153;
	add.s32 	%r154, %r2, 10;
	and.b32  	%r155, %r154, 15;
	or.b32  	%r156, %r111, %r155;
	shl.b32 	%r157, %r156, 2;
	add.s32 	%r31, %r114, %r157;
	add.s32 	%r158, %r2, 11;
	and.b32  	%r159, %r158, 15;
	or.b32  	%r160, %r111, %r159;
	shl.b32 	%r161, %r160, 2;
	add.s32 	%r32, %r114, %r161;
	add.s32 	%r162, %r2, 12;
	and.b32  	%r163, %r162, 15;
	or.b32  	%r164, %r111, %r163;
	shl.b32 	%r165, %r164, 2;
	add.s32 	%r33, %r114, %r165;
	add.s32 	%r166, %r2, 13;
	and.b32  	%r167, %r166, 15;
	or.b32  	%r168, %r111, %r167;
	shl.b32 	%r169, %r168, 2;
	add.s32 	%r34, %r114, %r169;
	add.s32 	%r170, %r2, 14;
	and.b32  	%r171, %r170, 15;
	or.b32  	%r172, %r111, %r171;
	shl.b32 	%r173, %r172, 2;
	add.s32 	%r35, %r114, %r173;
	add.s32 	%r174, %r2, -1;
	and.b32  	%r175, %r174, 15;
	or.b32  	%r176, %r111, %r175;
	shl.b32 	%r177, %r176, 2;
	add.s32 	%r36, %r114, %r177;
	or.b32  	%r37, %r109, %r116;
	or.b32  	%r38, %r109, %r120;
	or.b32  	%r39, %r109, %r124;
	or.b32  	%r40, %r109, %r128;
	or.b32  	%r41, %r109, %r132;
	or.b32  	%r42, %r109, %r136;
	or.b32  	%r43, %r109, %r140;
	or.b32  	%r44, %r109, %r144;
	or.b32  	%r45, %r109, %r147;
	or.b32  	%r46, %r109, %r151;
	or.b32  	%r47, %r109, %r155;
	or.b32  	%r48, %r109, %r159;
	or.b32  	%r49, %r109, %r163;
	or.b32  	%r50, %r109, %r167;
	or.b32  	%r51, %r109, %r171;
	or.b32  	%r52, %r109, %r175;
	mad.lo.s32 	%r53, %r1, 12, %r15;
	add.s32 	%r54, %r53, %r115;
	cvta.to.global.u64 	%rd1, %rd5;
$L__BB439_2:
	setp.eq.s16 	%p3, %rs2, 2;
	mov.u32 	%r339, %r1;
	@%p3 bra 	$L__BB439_6;
	setp.eq.s16 	%p4, %rs2, 3;
	mov.b32 	%r178, 0;
	st.shared.u32 	[%r15], %r178;
	mov.u32 	%r339, %r13;
	@%p4 bra 	$L__BB439_6;
	setp.eq.s16 	%p5, %rs2, 0;
	mov.b32 	%r179, 0;
	st.shared.u32 	[%r16], %r179;
	mov.u32 	%r339, %r17;
	@%p5 bra 	$L__BB439_6;
	mov.u32 	%r180, %ntid.x;
	add.s32 	%r339, %r17, %r180;
	add.s32 	%r181, %r16, %r8;
	mov.b32 	%r182, 0;
	st.shared.u32 	[%r181], %r182;
$L__BB439_6:
	shl.b32 	%r183, %r339, 2;
	mov.u32 	%r184, _ZZ9cuda_gemmIiLi128ELi2ELi1ELi1024ELi32ELi32ELi64ELi1ELi1EEviiiPT_S1_S1_iiiE3Csh;
	add.s32 	%r340, %r184, %r183;
$L__BB439_7:
	mov.b32 	%r185, 0;
	st.shared.u32 	[%r340], %r185;
	add.s32 	%r186, %r340, %r8;
	st.shared.u32 	[%r186], %r185;
	mov.u32 	%r187, %ntid.x;
	shl.b32 	%r188, %r187, 3;
	add.s32 	%r189, %r340, %r188;
	st.shared.u32 	[%r189], %r185;
	mad.lo.s32 	%r190, %r187, 12, %r340;
	st.shared.u32 	[%r190], %r185;
	add.s32 	%r339, %r339, %r8;
	shl.b32 	%r191, %r187, 4;
	add.s32 	%r340, %r340, %r191;
	setp.lt.u32 	%p6, %r339, 1024;
	@%p6 bra 	$L__BB439_7;
	ld.param.u64 	%rd37, [_Z9cuda_gemmIiLi128ELi2ELi1ELi1024ELi32ELi32ELi64ELi1ELi1EEviiiPT_S1_S1_iii_param_3];
	cvta.to.global.u64 	%rd2, %rd37;
	cvt.u32.u16 	%r192, %rs1;
	and.b32  	%r63, %r192, 3;
	setp.eq.s32 	%p7, %r63, 2;
	shl.b32 	%r64, %r338, 10;
	mov.u32 	%r342, %r7;
	@%p7 bra 	$L__BB439_12;
	setp.eq.s32 	%p8, %r63, 3;
	add.s32 	%r193, %r64, %r7;
	mul.wide.s32 	%rd7, %r193, 4;
	add.s64 	%rd8, %rd2, %rd7;
	ld.global.v4.u32 	{%r194, %r195, %r196, %r197}, [%rd8];
	st.shared.v4.u32 	[%r18], {%r194, %r195, %r196, %r197};
	mov.u32 	%r342, %r14;
	@%p8 bra 	$L__BB439_12;
	setp.eq.s32 	%p9, %r63, 0;
	add.s32 	%r198, %r64, %r14;
	mul.wide.s32 	%rd9, %r198, 4;
	add.s64 	%rd10, %rd2, %rd9;
	ld.global.v4.u32 	{%r199, %r200, %r201, %r202}, [%rd10];
	st.shared.v4.u32 	[%r19], {%r199, %r200, %r201, %r202};
	mov.u32 	%r342, %r20;
	@%p9 bra 	$L__BB439_12;
	add.s32 	%r342, %r20, %r8;
	add.s32 	%r203, %r64, %r20;
	mul.wide.s32 	%rd11, %r203, 4;
	add.s64 	%rd12, %rd2, %rd11;
	ld.global.v4.u32 	{%r204, %r205, %r206, %r207}, [%rd12];
	shl.b32 	%r208, %r8, 2;
	add.s32 	%r209, %r19, %r208;
	st.shared.v4.u32 	[%r209], {%r204, %r205, %r206, %r207};
$L__BB439_12:
	setp.lt.u16 	%p10, %rs1, 2;
	@%p10 bra 	$L__BB439_14;
$L__BB439_13:
	add.s32 	%r210, %r64, %r342;
	mul.wide.s32 	%rd13, %r210, 4;
	add.s64 	%rd14, %rd2, %rd13;
	ld.global.v4.u32 	{%r211, %r212, %r213, %r214}, [%rd14];
	shl.b32 	%r215, %r342, 2;
	mov.u32 	%r216, _ZZ9cuda_gemmIiLi128ELi2ELi1ELi1024ELi32ELi32ELi64ELi1ELi1EEviiiPT_S1_S1_iiiE3Ash;
	add.s32 	%r217, %r216, %r215;
	st.shared.v4.u32 	[%r217], {%r211, %r212, %r213, %r214};
	add.s32 	%r218, %r342, %r8;
	add.s32 	%r219, %r64, %r218;
	mul.wide.s32 	%rd15, %r219, 4;
	add.s64 	%rd16, %rd2, %rd15;
	ld.global.v4.u32 	{%r220, %r221, %r222, %r223}, [%rd16];
	shl.b32 	%r224, %r8, 2;
	add.s32 	%r225, %r217, %r224;
	st.shared.v4.u32 	[%r225], {%r220, %r221, %r222, %r223};
	add.s32 	%r226, %r218, %r8;
	add.s32 	%r227, %r64, %r226;
	mul.wide.s32 	%rd17, %r227, 4;
	add.s64 	%rd18, %rd2, %rd17;
	ld.global.v4.u32 	{%r228, %r229, %r230, %r231}, [%rd18];
	add.s32 	%r232, %r225, %r224;
	st.shared.v4.u32 	[%r232], {%r228, %r229, %r230, %r231};
	add.s32 	%r233, %r226, %r8;
	add.s32 	%r234, %r64, %r233;
	mul.wide.s32 	%rd19, %r234, 4;
	add.s64 	%rd20, %rd2, %rd19;
	ld.global.v4.u32 	{%r235, %r236, %r237, %r238}, [%rd20];
	add.s32 	%r239, %r232, %r224;
	st.shared.v4.u32 	[%r239], {%r235, %r236, %r237, %r238};
	add.s32 	%r342, %r233, %r8;
	setp.lt.u32 	%p11, %r342, 1024;
	@%p11 bra 	$L__BB439_13;
$L__BB439_14:
	mov.b32 	%r344, 0;
	mov.pred 	%p40, -1;
$L__BB439_15:
	mov.pred 	%p1, %p40;
	shr.u32 	%r345, %r1, 4;
	add.s32 	%r71, %r9, %r344;
$L__BB439_16:
	shl.b32 	%r241, %r345, 5;
	add.s32 	%r242, %r71, %r241;
	mul.wide.u32 	%rd21, %r242, 4;
	add.s64 	%rd22, %rd1, %rd21;
	ld.global.u32 	%r243, [%rd22];
	shl.b32 	%r244, %r345, 2;
	add.s32 	%r245, %r10, %r244;
	st.shared.u32 	[%r245], %r243;
	add.s32 	%r345, %r345, %r11;
	setp.lt.u32 	%p13, %r345, 32;
	@%p13 bra 	$L__BB439_16;
	shr.u32 	%r346, %r1, 6;
	bar.sync 	0;
	ld.shared.u32 	%r75, [%r21];
	ld.shared.u32 	%r76, [%r22];
	ld.shared.u32 	%r77, [%r23];
	ld.shared.u32 	%r78, [%r24];
	ld.shared.u32 	%r79, [%r25];
	ld.shared.u32 	%r80, [%r26];
	ld.shared.u32 	%r81, [%r27];
	ld.shared.u32 	%r82, [%r28];
	ld.shared.u32 	%r83, [%r29];
	ld.shared.u32 	%r84, [%r30];
	ld.shared.u32 	%r85, [%r31];
	ld.shared.u32 	%r86, [%r32];
	ld.shared.u32 	%r87, [%r33];
	ld.shared.u32 	%r88, [%r34];
	ld.shared.u32 	%r89, [%r35];
	ld.shared.u32 	%r90, [%r36];
$L__BB439_18:
	setp.ne.s32 	%p14, %r6, 0;
	mad.lo.s32 	%r246, %r346, 132, %r12;
	ld.shared.u32 	%r247, [%r246];
	shfl.sync.idx.b32	%r248|%p15, %r247, %r37, 31, -1;
	mul.lo.s32 	%r249, %r248, %r75;
	shfl.sync.idx.b32	%r250|%p16, %r247, %r38, 31, -1;
	mad.lo.s32 	%r251, %r250, %r76, %r249;
	shfl.sync.idx.b32	%r252|%p17, %r247, %r39, 31, -1;
	mad.lo.s32 	%r253, %r252, %r77, %r251;
	shfl.sync.idx.b32	%r254|%p18, %r247, %r40, 31, -1;
	mad.lo.s32 	%r255, %r254, %r78, %r253;
	shfl.sync.idx.b32	%r256|%p19, %r247, %r41, 31, -1;
	mad.lo.s32 	%r257, %r256, %r79, %r255;
	shfl.sync.idx.b32	%r258|%p20, %r247, %r42, 31, -1;
	mad.lo.s32 	%r259, %r258, %r80, %r257;
	shfl.sync.idx.b32	%r260|%p21, %r247, %r43, 31, -1;
	mad.lo.s32 	%r261, %r260, %r81, %r259;
	shfl.sync.idx.b32	%r262|%p22, %r247, %r44, 31, -1;
	mad.lo.s32 	%r263, %r262, %r82, %r261;
	shfl.sync.idx.b32	%r264|%p23, %r247, %r45, 31, -1;
	mad.lo.s32 	%r265, %r264, %r83, %r263;
	shfl.sync.idx.b32	%r266|%p24, %r247, %r46, 31, -1;
	mad.lo.s32 	%r267, %r266, %r84, %r265;
	shfl.sync.idx.b32	%r268|%p25, %r247, %r47, 31, -1;
	mad.lo.s32 	%r269, %r268, %r85, %r267;
	shfl.sync.idx.b32	%r270|%p26, %r247, %r48, 31, -1;
	mad.lo.s32 	%r271, %r270, %r86, %r269;
	shfl.sync.idx.b32	%r272|%p27, %r247, %r49, 31, -1;
	mad.lo.s32 	%r273, %r272, %r87, %r271;
	shfl.sync.idx.b32	%r274|%p28, %r247, %r50, 31, -1;
	mad.lo.s32 	%r275, %r274, %r88, %r273;
	shfl.sync.idx.b32	%r276|%p29, %r247, %r51, 31, -1;
	mad.lo.s32 	%r277, %r276, %r89, %r275;
	shfl.sync.idx.b32	%r278|%p30, %r247, %r52, 31, -1;
	mad.lo.s32 	%r279, %r278, %r90, %r277;
	add.s32 	%r280, %r346, %r344;
	shl.b32 	%r281, %r280, 5;
	or.b32  	%r92, %r281, %r3;
	shfl.sync.down.b32	%r282|%p31, %r279, 1, 7711, -1;
	add.s32 	%r93, %r282, %r279;
	@%p14 bra 	$L__BB439_20;
	shl.b32 	%r283, %r92, 2;
	mov.u32 	%r284, _ZZ9cuda_gemmIiLi128ELi2ELi1ELi1024ELi32ELi32ELi64ELi1ELi1EEviiiPT_S1_S1_iiiE3Csh;
	add.s32 	%r285, %r284, %r283;
	ld.shared.u32 	%r286, [%r285];
	add.s32 	%r287, %r286, %r93;
	st.shared.u32 	[%r285], %r287;
$L__BB439_20:
	add.s32 	%r94, %r346, 2;
	setp.lt.u32 	%p32, %r346, 14;
	mov.u32 	%r346, %r94;
	@%p32 bra 	$L__BB439_18;
	mov.b32 	%r344, 16;
	mov.pred 	%p40, 0;
	@%p1 bra 	$L__BB439_15;
	ld.param.u64 	%rd38, [_Z9cuda_gemmIiLi128ELi2ELi1ELi1024ELi32ELi32ELi64ELi1ELi1EEviiiPT_S1_S1_iii_param_5];
	cvta.to.global.u64 	%rd3, %rd38;
	shl.b32 	%r95, %r338, 10;
	cvt.u32.u16 	%r289, %rs1;
	and.b32  	%r96, %r289, 3;
	setp.eq.s32 	%p34, %r96, 2;
	bar.sync 	0;
	mov.u32 	%r347, %r7;
	@%p34 bra 	$L__BB439_26;
	setp.eq.s32 	%p35, %r96, 3;
	add.s32 	%r290, %r95, %r7;
	mul.wide.s32 	%rd23, %r290, 4;
	add.s64 	%rd24, %rd3, %rd23;
	ld.shared.v4.u32 	{%r291, %r292, %r293, %r294}, [%r53];
	st.global.v4.u32 	[%rd24], {%r291, %r292, %r293, %r294};
	mov.u32 	%r347, %r14;
	@%p35 bra 	$L__BB439_26;
	setp.eq.s32 	%p36, %r96, 0;
	add.s32 	%r295, %r95, %r14;
	mul.wide.s32 	%rd25, %r295, 4;
	add.s64 	%rd26, %rd3, %rd25;
	ld.shared.v4.u32 	{%r296, %r297, %r298, %r299}, [%r54];
	st.global.v4.u32 	[%rd26], {%r296, %r297, %r298, %r299};
	mov.u32 	%r347, %r20;
	@%p36 bra 	$L__BB439_26;
	add.s32 	%r347, %r20, %r8;
	add.s32 	%r300, %r95, %r20;
	mul.wide.s32 	%rd27, %r300, 4;
	add.s64 	%rd28, %rd3, %rd27;
	shl.b32 	%r301, %r8, 2;
	add.s32 	%r302, %r54, %r301;
	ld.shared.v4.u32 	{%r303, %r304, %r305, %r306}, [%r302];
	st.global.v4.u32 	[%rd28], {%r303, %r304, %r305, %r306};
$L__BB439_26:
	setp.lt.u16 	%p37, %rs1, 2;
	@%p37 bra 	$L__BB439_28;
$L__BB439_27:
	add.s32 	%r307, %r95, %r347;
	mul.wide.s32 	%rd29, %r307, 4;
	add.s64 	%rd30, %rd3, %rd29;
	shl.b32 	%r308, %r347, 2;
	mov.u32 	%r309, _ZZ9cuda_gemmIiLi128ELi2ELi1ELi1024ELi32ELi32ELi64ELi1ELi1EEviiiPT_S1_S1_iiiE3Csh;
	add.s32 	%r310, %r309, %r308;
	ld.shared.v4.u32 	{%r311, %r312, %r313, %r314}, [%r310];
	st.global.v4.u32 	[%rd30], {%r311, %r312, %r313, %r314};
	add.s32 	%r315, %r347, %r8;
	add.s32 	%r316, %r95, %r315;
	mul.wide.s32 	%rd31, %r316, 4;
	add.s64 	%rd32, %rd3, %rd31;
	shl.b32 	%r317, %r8, 2;
	add.s32 	%r318, %r310, %r317;
	ld.shared.v4.u32 	{%r319, %r320, %r321, %r322}, [%r318];
	st.global.v4.u32 	[%rd32], {%r319, %r320, %r321, %r322};
	add.s32 	%r323, %r315, %r8;
	add.s32 	%r324, %r95, %r323;
	mul.wide.s32 	%rd33, %r324, 4;
	add.s64 	%rd34, %rd3, %rd33;
	add.s32 	%r325, %r318, %r317;
	ld.shared.v4.u32 	{%r326, %r327, %r328, %r329}, [%r325];
	st.global.v4.u32 	[%rd34], {%r326, %r327, %r328, %r329};
	add.s32 	%r330, %r323, %r8;
	add.s32 	%r331, %r95, %r330;
	mul.wide.s32 	%rd35, %r331, 4;
	add.s64 	%rd36, %rd3, %rd35;
	add.s32 	%r332, %r325, %r317;
	ld.shared.v4.u32 	{%r333, %r334, %r335, %r336}, [%r332];
	st.global.v4.u32 	[%rd36], {%r333, %r334, %r335, %r336};
	add.s32 	%r347, %r330, %r8;
	setp.lt.u32 	%p38, %r347, 1024;
	@%p38 bra 	$L__BB439_27;
$L__BB439_28:
	add.s32 	%r338, %r338, %r5;
	shl.b32 	%r337, %r5, 1;
	setp.lt.u32 	%p39, %r338, %r337;
	@%p39 bra 	$L__BB439_2;
$L__BB439_29:
	ret;

}
	// .globl	_Z9cuda_gemmIiLi128ELi2ELi1ELi1024ELi64ELi64ELi64ELi0ELi0EEviiiPT_S1_S1_iii
.visible .entry _Z9cuda_gemmIiLi128ELi2ELi1ELi1024ELi64ELi64ELi64ELi0ELi0EEviiiPT_S1_S1_iii(
	.param .u32 _Z9cuda_gemmIiLi128ELi2ELi1ELi1024ELi64ELi64ELi64ELi0ELi0EEviiiPT_S1_S1_iii_param_0,
	.param .u32 _Z9cuda_gemmIiLi128ELi2ELi1ELi1024ELi64ELi64ELi64ELi0ELi0EEviiiPT_S1_S1_iii_param_1,
	.param .u32 _Z9cuda_gemmIiLi128ELi2ELi1ELi1024ELi64ELi64ELi64ELi0ELi0EEviiiPT_S1_S1_iii_param_2,
	.param .u64 .ptr .align 1 _Z9cuda_gemmIiLi128ELi2ELi1ELi1024ELi64ELi64ELi64ELi0ELi0EEviiiPT_S1_S1_iii_param_3,
	.param .u64 .ptr .align 1 _Z9cuda_gemmIiLi128ELi2ELi1ELi1024ELi64ELi64ELi64ELi0ELi0EEviiiPT_S1_S1_iii_param_4,
	.param .u64 .ptr .align 1 _Z9cuda_gemmIiLi128ELi2ELi1ELi1024ELi64ELi64ELi64ELi0ELi0EEviiiPT_S1_S1_iii_param_5,
	.param .u32 _Z9cuda_gemmIiLi128ELi2ELi1ELi1024ELi64ELi64ELi64ELi0ELi0EEviiiPT_S1_S1_iii_param_6,
	.param .u32 _Z9cuda_gemmIiLi128ELi2ELi1ELi1024ELi64ELi64ELi64ELi0ELi0EEviiiPT_S1_S1_iii_param_7,
	.param .u32 _Z9cuda_gemmIiLi128ELi2ELi1ELi1024ELi64ELi64ELi64ELi0ELi0EEviiiPT_S1_S1_iii_param_8
)
.maxntid 128
{
	.reg .pred 	%p<90>;
	.reg .b16 	%rs<12>;
	.reg .b32 	%r<578>;
	.reg .b64 	%rd<28>;
	// demoted variable
	.shared .align 128 .b8 _ZZ9cuda_gemmIiLi128ELi2ELi1ELi1024ELi64ELi64ELi64ELi0ELi0EEviiiPT_S1_S1_iiiE11kron_fac_sh[2112];
	// demoted variable
	.shared .align 128 .b8 _ZZ9cuda_gemmIiLi128ELi2ELi1ELi1024ELi64ELi64ELi64ELi0ELi0EEviiiPT_S1_S1_iiiE3Ash[2048];
	// demoted variable
	.shared .align 128 .b8 _ZZ9cuda_gemmIiLi128ELi2ELi1ELi1024ELi64ELi64ELi64ELi0ELi0EEviiiPT_S1_S1_iiiE3Csh[4096];
	ld.param.u32 	%r188, [_Z9cuda_gemmIiLi128ELi2ELi1ELi1024ELi64ELi64ELi64ELi0ELi0EEviiiPT_S1_S1_iii_param_6];
	ld.param.u32 	%r189, [_Z9cuda_gemmIiLi128ELi2ELi1ELi1024ELi64ELi64ELi64ELi0ELi0EEviiiPT_S1_S1_iii_param_7];
	mov.u32 	%r190, %tid.x;
	div.s32 	%r1, 1024, %r189;
	min.s32 	%r191, %r1, 64;
	shl.b32 	%r2, %r191, 1;
	div.u32 	%r4, %r190, %r2;
	mul.lo.s32 	%r192, %r4, %r2;
	sub.s32 	%r193, %r190, %r192;
	shr.u32 	%r3, %r193, 1;
	mov.u32 	%r535, %ctaid.y;
	mov.u32 	%r194, %nctaid.y;
	shl.b32 	%r195, %r194, 1;
	setp.ge.u32 	%p2, %r535, %r195;
	@%p2 bra 	$L__BB440_96;
	ld.param.u64 	%rd26, [_Z9cuda_gemmIiLi128ELi2ELi1ELi1024ELi64ELi64ELi64ELi0ELi0EEviiiPT_S1_S1_iii_param_4];
	ld.param.u64 	%rd25, [_Z9cuda_gemmIiLi128ELi2ELi1ELi1024ELi64ELi64ELi64ELi0ELi0EEviiiPT_S1_S1_iii_param_3];
	and.b32  	%r6, %r190, 1;
	mov.u32 	%r197, %ntid.x;
	shl.b32 	%r198, %r190, 2;
	shl.b32 	%r7, %r197, 2;
	shr.u32 	%r8, %r190, 4;
	and.b32  	%r9, %r190, 15;
	mov.u32 	%r199, _ZZ9cuda_gemmIiLi128ELi2ELi1ELi1024ELi64ELi64ELi64ELi0ELi0EEviiiPT_S1_S1_iiiE11kron_fac_sh;
	mad.lo.s32 	%r10, %r9, 132, %r199;
	shr.u32 	%r11, %r197, 4;
	and.b32  	%r12, %r3, 15;
	shl.b32 	%r200, %r190, 4;
	and.b32  	%r13, %r200, 16;
	min.s32 	%r14, %r188, 16;
	add.s32 	%r201, %r190, %r197;
	cvt.u16.u32 	%rs3, %r201;
	xor.b16  	%rs4, %rs3, 1023;
	cvt.u16.u32 	%rs5, %r197;
	div.u16 	%rs6, %rs4, %rs5;
	add.s32 	%r202, %r198, %r7;
	cvt.u16.u32 	%rs7, %r202;
	sub.s16 	%rs8, 1023, %rs7;
	cvt.u16.u32 	%rs9, %r7;
	div.u16 	%rs1, %rs8, %rs9;
	and.b16  	%rs2, %rs6, 3;
	add.s32 	%r203, %r3, 1;
	and.b32  	%r15, %r203, 15;
	add.s32 	%r204, %r3, 2;
	and.b32  	%r16, %r204, 15;
	add.s32 	%r205, %r3, 3;
	and.b32  	%r17, %r205, 15;
	add.s32 	%r206, %r3, 4;
	and.b32  	%r18, %r206, 15;
	add.s32 	%r207, %r3, 5;
	and.b32  	%r19, %r207, 15;
	add.s32 	%r208, %r3, 6;
	and.b32  	%r20, %r208, 15;
	add.s32 	%r209, %r3, 7;
	and.b32  	%r21, %r209, 15;
	xor.b32  	%r22, %r12, 8;
	add.s32 	%r210, %r3, 9;
	and.b32  	%r23, %r210, 15;
	add.s32 	%r211, %r3, 10;
	and.b32  	%r24, %r211, 15;
	add.s32 	%r212, %r3, 11;
	and.b32  	%r25, %r212, 15;
	add.s32 	%r213, %r3, 12;
	and.b32  	%r26, %r213, 15;
	add.s32 	%r214, %r3, 13;
	and.b32  	%r27, %r214, 15;
	add.s32 	%r215, %r3, 14;
	and.b32  	%r28, %r215, 15;
	add.s32 	%r216, %r3, -1;
	and.b32  	%r29, %r216, 15;
	or.b32  	%r30, %r13, %r12;
	or.b32  	%r31, %r13, %r15;
	or.b32  	%r32, %r13, %r16;
	or.b32  	%r33, %r13, %r17;
	or.b32  	%r34, %r13, %r18;
	or.b32  	%r35, %r13, %r19;
	or.b32  	%r36, %r13, %r20;
	or.b32  	%r37, %r13, %r21;
	or.b32  	%r38, %r13, %r22;
	or.b32  	%r39, %r13, %r23;
	or.b32  	%r40, %r13, %r24;
	or.b32  	%r41, %r13, %r25;
	or.b32  	%r42, %r13, %r26;
	or.b32  	%r43, %r13, %r27;
	or.b32  	%r44, %r13, %r28;
	or.b32  	%r45, %r13, %r29;
	setp.lt.s32 	%p3, %r12, %r189;
	selp.b32 	%r217, 0, %r189, %p3;
	sub.s32 	%r46, %r12, %r217;
	add.s32 	%r218, %r12, 1;
	setp.lt.s32 	%p4, %r218, %r189;
	selp.b32 	%r219, 0, %r189, %p4;
	sub.s32 	%r47, %r218, %r219;
	add.s32 	%r220, %r12, 2;
	setp.lt.s32 	%p5, %r220, %r189;
	selp.b32 	%r221, 0, %r189, %p5;
	sub.s32 	%r48, %r220, %r221;
	add.s32 	%r222, %r12, 3;
	setp.lt.s32 	%p6, %r222, %r189;
	selp.b32 	%r223, 0, %r189, %p6;
	sub.s32 	%r49, %r222, %r223;
	add.s32 	%r224, %r12, 4;
	setp.lt.s32 	%p7, %r224, %r189;
	selp.b32 	%r225, 0, %r189, %p7;
	sub.s32 	%r50, %r224, %r225;
	add.s32 	%r226, %r12, 5;
	setp.lt.s32 	%p8, %r226, %r189;
	selp.b32 	%r227, 0, %r189, %p8;
	sub.s32 	%r51, %r226, %r227;
	add.s32 	%r228, %r12, 6;
	setp.lt.s32 	%p9, %r228, %r189;
	selp.b32 	%r229, 0, %r189, %p9;
	sub.s32 	%r52, %r228, %r229;
	add.s32 	%r230, %r12, 7;
	setp.lt.s32 	%p10, %r230, %r189;
	selp.b32 	%r231, 0, %r189, %p10;
	sub.s32 	%r53, %r230, %r231;
	add.s32 	%r232, %r12, 8;
	setp.lt.s32 	%p11, %r232, %r189;
	selp.b32 	%r233, 0, %r189, %p11;
	sub.s32 	%r54, %r232, %r233;
	add.s32 	%r234, %r12, 9;
	setp.lt.s32 	%p12, %r234, %r189;
	selp.b32 	%r235, 0, %r189, %p12;
	sub.s32 	%r55, %r234, %r235;
	add.s32 	%r236, %r12, 10;
	setp.lt.s32 	%p13, %r236, %r189;
	selp.b32 	%r237, 0, %r189, %p13;
	sub.s32 	%r56, %r236, %r237;
	add.s32 	%r238, %r12, 11;
	setp.lt.s32 	%p14, %r238, %r189;
	selp.b32 	%r239, 0, %r189, %p14;
	sub.s32 	%r57, %r238, %r239;
	add.s32 	%r240, %r12, 12;
	setp.lt.s32 	%p15, %r240, %r189;
	selp.b32 	%r241, 0, %r189, %p15;
	sub.s32 	%r58, %r240, %r241;
	add.s32 	%r242, %r12, 13;
	setp.lt.s32 	%p16, %r242, %r189;
	selp.b32 	%r243, 0, %r189, %p16;
	sub.s32 	%r59, %r242, %r243;
	add.s32 	%r244, %r12, 14;
	setp.lt.s32 	%p17, %r244, %r189;
	selp.b32 	%r245, 0, %r189, %p17;
	sub.s32 	%r60, %r244, %r245;
	add.s32 	%r246, %r12, 15;
	setp.lt.s32 	%p18, %r246, %r189;
	selp.b32 	%r247, 0, %r189, %p18;
	sub.s32 	%r61, %r246, %r247;
	cvt.u16.u32 	%rs10, %r2;
	div.s16 	%rs11, 128, %rs10;
	cvt.s32.s16 	%r62, %rs11;
	and.b32  	%r63, %r190, 31;
	cvta.to.global.u64 	%rd1, %rd26;
	cvta.to.global.u64 	%rd2, %rd25;
	shl.b32 	%r353, %r63, 2;
	shl.b32 	%r356, %r30, 2;
	shl.b32 	%r359, %r31, 2;
	shl.b32 	%r362, %r32, 2;
	shl.b32 	%r365, %r33, 2;
	shl.b32 	%r368, %r34, 2;
	shl.b32 	%r371, %r35, 2;
	shl.b32 	%r374, %r36, 2;
	shl.b32 	%r377, %r37, 2;
	shl.b32 	%r380, %r38, 2;
	shl.b32 	%r383, %r39, 2;
	shl.b32 	%r386, %r40, 2;
	shl.b32 	%r389, %r41, 2;
	shl.b32 	%r392, %r42, 2;
	shl.b32 	%r395, %r43, 2;
	shl.b32 	%r398, %r44, 2;
	shl.b32 	%r401, %r45, 2;
$L__BB440_2:
	mov.u32 	%r65, %tid.x;
	setp.eq.s16 	%p19, %rs2, 2;
	mov.u32 	%r536, %r65;
	@%p19 bra 	$L__BB440_6;
	mov.u32 	%r248, %ntid.x;
	add.s32 	%r536, %r65, %r248;
	setp.eq.s16 	%p20, %rs2, 3;
	shl.b32 	%r249, %r65, 2;
	mov.u32 	%r250, _ZZ9cuda_gemmIiLi128ELi2ELi1ELi1024ELi64ELi64ELi64ELi0ELi0EEviiiPT_S1_S1_iiiE3Csh;
	add.s32 	%r251, %r250, %r249;
	mov.b32 	%r252, 0;
	st.shared.u32 	[%r251], %r252;
	@%p20 bra 	$L__BB440_6;
	add.s32 	%r254, %r65, %r248;
	add.s32 	%r536, %r254, %r248;
	setp.eq.s16 	%p21, %rs2, 0;
	add.s32 	%r258, %r251, %r7;
	mov.b32 	%r259, 0;
	st.shared.u32 	[%r258], %r259;
	@%p21 bra 	$L__BB440_6;
	add.s32 	%r536, %r536, %r248;
	mov.u32 	%r262, _ZZ9cuda_gemmIiLi128ELi2ELi1ELi1024ELi64ELi64ELi64ELi0ELi0EEviiiPT_S1_S1_iiiE3Csh;
	add.s32 	%r263, %r262, %r249;
	add.s32 	%r264, %r263, %r7;
	add.s32 	%r265, %r264, %r7;
	mov.b32 	%r266, 0;
	st.shared.u32 	[%r265], %r266;
$L__BB440_6:
	shl.b32 	%r267, %r536, 2;
	mov.u32 	%r268, _ZZ9cuda_gemmIiLi128ELi2ELi1ELi1024ELi64ELi64ELi64ELi0ELi0EEviiiPT_S1_S1_iiiE3Csh;
	add.s32 	%r537, %r268, %r267;
$L__BB440_7:
	mov.b32 	%r269, 0;
	st.shared.u32 	[%r537], %r269;
	add.s32 	%r270, %r537, %r7;
	st.shared.u32 	[%r270], %r269;
	mov.u32 	%r271, %ntid.x;
	shl.b32 	%r272, %r271, 3;
	add.s32 	%r273, %r537, %r272;
	st.shared.u32 	[%r273], %r269;
	mad.lo.s32 	%r274, %r271, 12, %r537;
	st.shared.u32 	[%r274], %r269;
	add.s32 	%r536, %r536, %r7;
	shl.b32 	%r275, %r271, 4;
	add.s32 	%r537, %r537, %r275;
	setp.lt.u32 	%p22, %r536, 1024;
	@%p22 bra 	$L__BB440_7;
	mov.b32 	%r539, 0;
	mov.pred 	%p89, -1;
$L__BB440_9:
	mov.pred 	%p1, %p89;
	ld.param.u32 	%r533, [_Z9cuda_gemmIiLi128ELi2ELi1ELi1024ELi64ELi64ELi64ELi0ELi0EEviiiPT_S1_S1_iii_param_2];
	mov.u32 	%r277, %tid.x;
	shl.b32 	%r540, %r277, 2;
	mov.u32 	%r278, %ctaid.x;
	shl.b32 	%r279, %r278, 10;
	mov.u32 	%r280, %ctaid.z;
	shl.b32 	%r77, %r280, 6;
	add.s32 	%r281, %r77, %r279;
	mad.lo.s32 	%r282, %r535, %r533, %r281;
	add.s32 	%r78, %r282, %r539;
$L__BB440_10:
	shr.u32 	%r283, %r540, 5;
	and.b32  	%r284, %r540, 28;
	add.s32 	%r285, %r78, %r284;
	mad.lo.s32 	%r286, %r283, %r189, %r285;
	mul.wide.s32 	%rd7, %r286, 4;
	add.s64 	%rd8, %rd2, %rd7;
	ld.global.v4.u32 	{%r287, %r288, %r289, %r290}, [%rd8];
	shl.b32 	%r291, %r540, 2;
	mov.u32 	%r292, _ZZ9cuda_gemmIiLi128ELi2ELi1ELi1024ELi64ELi64ELi64ELi0ELi0EEviiiPT_S1_S1_iiiE3Ash;
	add.s32 	%r293, %r292, %r291;
	st.shared.v4.u32 	[%r293], {%r287, %r288, %r289, %r290};
	add.s32 	%r540, %r540, %r7;
	setp.lt.u32 	%p24, %r540, 512;
	@%p24 bra 	$L__BB440_10;
	add.s32 	%r81, %r539, %r77;
	mov.b32 	%r541, 0;
$L__BB440_12:
	mov.u32 	%r82, %r541;
	add.s32 	%r83, %r82, %r9;
	mov.u32 	%r542, %r8;
$L__BB440_13:
	add.s32 	%r295, %r81, %r542;
	mad.lo.s32 	%r296, %r295, %r188, %r83;
	mul.wide.s32 	%rd9, %r296, 4;
	add.s64 	%rd10, %rd1, %rd9;
	ld.global.u32 	%r297, [%rd10];
	shl.b32 	%r298, %r542, 2;
	add.s32 	%r299, %r10, %r298;
	st.shared.u32 	[%r299], %r297;
	add.s32 	%r542, %r542, %r11;
	setp.lt.u32 	%p25, %r542, 32;
	@%p25 bra 	$L__BB440_13;
	setp.lt.s32 	%p26, %r1, 1;
	bar.sync 	0;
	@%p26 bra 	$L__BB440_87;
	mov.b32 	%r543, 0;
$L__BB440_16:
	setp.ge.s32 	%p27, %r4, %r14;
	add.s32 	%r87, %r543, %r3;
	shl.b32 	%r301, %r87, 5;
	or.b32  	%r302, %r301, %r13;
	add.s32 	%r303, %r302, %r12;
	shl.b32 	%r304, %r303, 2;
	mov.u32 	%r305, _ZZ9cuda_gemmIiLi128ELi2ELi1ELi1024ELi64ELi64ELi64ELi0ELi0EEviiiPT_S1_S1_iiiE3Ash;
	add.s32 	%r306, %r305, %r304;
	ld.shared.u32 	%r88, [%r306];
	add.s32 	%r307, %r302, %r15;
	shl.b32 	%r308, %r307, 2;
	add.s32 	%r309, %r305, %r308;
	ld.shared.u32 	%r89, [%r309];
	add.s32 	%r310, %r302, %r16;
	shl.b32 	%r311, %r310, 2;
	add.s32 	%r312, %r305, %r311;
	ld.shared.u32 	%r90, [%r312];
	add.s32 	%r313, %r302, %r17;
	shl.b32 	%r314, %r313, 2;
	add.s32 	%r315, %r305, %r314;
	ld.shared.u32 	%r91, [%r315];
	add.s32 	%r316, %r302, %r18;
	shl.b32 	%r317, %r316, 2;
	add.s32 	%r318, %r305, %r317;
	ld.shared.u32 	%r92, [%r318];
	add.s32 	%r319, %r302, %r19;
	shl.b32 	%r320, %r319, 2;
	add.s32 	%r321, %r305, %r320;
	ld.shared.u32 	%r93, [%r321];
	add.s32 	%r322, %r302, %r20;
	shl.b32 	%r323, %r322, 2;
	add.s32 	%r324, %r305, %r323;
	ld.shared.u32 	%r94, [%r324];
	add.s32 	%r325, %r302, %r21;
	shl.b32 	%r326, %r325, 2;
	add.s32 	%r327, %r305, %r326;
	ld.shared.u32 	%r95, [%r327];
	add.s32 	%r328, %r302, %r22;
	shl.b32 	%r329, %r328, 2;
	add.s32 	%r330, %r305, %r329;
	ld.shared.u32 	%r96, [%r330];
	add.s32 	%r331, %r302, %r23;
	shl.b32 	%r332, %r331, 2;
	add.s32 	%r333, %r305, %r332;
	ld.shared.u32 	%r97, [%r333];
	add.s32 	%r334, %r302, %r24;
	shl.b32 	%r335, %r334, 2;
	add.s32 	%r336, %r305, %r335;
	ld.shared.u32 	%r98, [%r336];
	add.s32 	%r337, %r302, %r25;
	shl.b32 	%r338, %r337, 2;
	add.s32 	%r339, %r305, %r338;
	ld.shared.u32 	%r99, [%r339];
	add.s32 	%r340, %r302, %r26;
	shl.b32 	%r341, %r340, 2;
	add.s32 	%r342, %r305, %r341;
	ld.shared.u32 	%r100, [%r342];
	add.s32 	%r343, %r302, %r27;
	shl.b32 	%r344, %r343, 2;
	add.s32 	%r345, %r305, %r344;
	ld.shared.u32 	%r101, [%r345];
	add.s32 	%r346, %r302, %r28;
	shl.b32 	%r347, %r346, 2;
	add.s32 	%r348, %r305, %r347;
	ld.shared.u32 	%r102, [%r348];
	add.s32 	%r349, %r302, %r29;
	shl.b32 	%r350, %r349, 2;
	add.s32 	%r351, %r305, %r350;
	ld.shared.u32 	%r103, [%r351];
	@%p27 bra 	$L__BB440_86;
	mov.u32 	%r544, %r4;
$L__BB440_18:
	setp.gt.u32 	%p28, %r189, 64;
	mov.u32 	%r352, _ZZ9cuda_gemmIiLi128ELi2ELi1ELi1024ELi64ELi64ELi64ELi0ELi0EEviiiPT_S1_S1_iiiE11kron_fac_sh;
	mad.lo.s32 	%r105, %r544, 132, %r352;
	add.s32 	%r354, %r105, %r353;
	ld.shared.u32 	%r106, [%r354];
	@%p28 bra 	$L__BB440_51;
	setp.eq.s32 	%p45, %r189, 0;
	mov.b32 	%r546, 0;
	@%p45 bra 	$L__BB440_21;
	shfl.sync.idx.b32	%r405|%p46, %r106, %r46, 31, -1;
	mul.lo.s32 	%r546, %r405, %r88;
$L__BB440_21:
	setp.lt.s32 	%p47, %r189, 2;
	@%p47 bra 	$L__BB440_23;
	shfl.sync.idx.b32	%r406|%p48, %r106, %r47, 31, -1;
	mad.lo.s32 	%r546, %r406, %r89, %r546;
$L__BB440_23:
	setp.lt.s32 	%p49, %r189, 3;
	@%p49 bra 	$L__BB440_25;
	shfl.sync.idx.b32	%r407|%p50, %r106, %r48, 31, -1;
	mad.lo.s32 	%r546, %r407, %r90, %r546;
$L__BB440_25:
	setp.lt.s32 	%p51, %r189, 4;
	@%p51 bra 	$L__BB440_27;
	shfl.sync.idx.b32	%r408|%p52, %r106, %r49, 31, -1;
	mad.lo.s32 	%r546, %r408, %r91, %r546;
$L__BB440_27:
	setp.lt.s32 	%p53, %r189, 5;
	@%p53 bra 	$L__BB440_29;
	shfl.sync.idx.b32	%r409|%p54, %r106, %r50, 31, -1;
	mad.lo.s32 	%r546, %r409, %r92, %r546;
$L__BB440_29:
	setp.lt.s32 	%p55, %r189, 6;
	@%p55 bra 	$L__BB440_31;
	shfl.sync.idx.b32	%r410|%p56, %r106, %r51, 31, -1;
	mad.lo.s32 	%r546, %r410, %r93, %r546;
$L__BB440_31:
	setp.lt.s32 	%p57, %r189, 7;
	@%p57 bra 	$L__BB440_33;
	shfl.sync.idx.b32	%r411|%p58, %r106, %r52, 31, -1;
	mad.lo.s32 	%r546, %r411, %r94, %r546;
$L__BB440_33:
	setp.lt.s32 	%p59, %r189, 8;
	@%p59 bra 	$L__BB440_35;
	shfl.sync.idx.b32	%r412|%p60, %r106, %r53, 31, -1;
	mad.lo.s32 	%r546, %r412, %r95, %r546;
$L__BB440_35:
	setp.lt.s32 	%p61, %r189, 9;
	@%p61 bra 	$L__BB440_37;
	shfl.sync.idx.b32	%r413|%p62, %r106, %r54, 31, -1;
	mad.lo.s32 	%r546, %r413, %r96, %r546;
$L__BB440_37:
	setp.lt.s32 	%p63, %r189, 10;
	@%p63 bra 	$L__BB440_39;
	shfl.sync.idx.b32	%r414|%p64, %r106, %r55, 31, -1;
	mad.lo.s32 	%r546, %r414, %r97, %r546;
$L__BB440_39:
	setp.lt.s32 	%p65, %r189, 11;
	@%p65 bra 	$L__BB440_41;
	shfl.sync.idx.b32	%r415|%p66, %r106, %r56, 31, -1;
	mad.lo.s32 	%r546, %r415, %r98, %r546;
$L__BB440_41:
	setp.lt.s32 	%p67, %r189, 12;
	@%p67 bra 	$L__BB440_43;
	shfl.sync.idx.b32	%r416|%p68, %r106, %r57, 31, -1;
	mad.lo.s32 	%r546, %r416, %r99, %r546;
$L__BB440_43:
	setp.lt.s32 	%p69, %r189, 13;
	@%p69 bra 	$L__BB440_45;
	shfl.sync.idx.b32	%r417|%p70, %r106, %r58, 31, -1;
	mad.lo.s32 	%r546, %r417, %r100, %r546;
$L__BB440_45:
	setp.lt.s32 	%p71, %r189, 14;
	@%p71 bra 	$L__BB440_47;
	shfl.sync.idx.b32	%r418|%p72, %r106, %r59, 31, -1;
	mad.lo.s32 	%r546, %r418, %r101, %r546;
$L__BB440_47:
	setp.lt.s32 	%p73, %r189, 15;
	@%p73 bra 	$L__BB440_49;
	shfl.sync.idx.b32	%r419|%p74, %r106, %r60, 31, -1;
	mad.lo.s32 	%r546, %r419, %r102, %r546;
$L__BB440_49:
	setp.lt.s32 	%p75, %r189, 16;
	@%p75 bra 	$L__BB440_83;
	shfl.sync.idx.b32	%r420|%p76, %r106, %r61, 31, -1;
	mad.lo.s32 	%r546, %r420, %r103, %r546;
	bra.uni 	$L__BB440_83;
$L__BB440_51:
	setp.lt.s32 	%p29, %r189, 1;
	mov.b32 	%r546, 0;
	@%p29 bra 	$L__BB440_53;
	add.s32 	%r357, %r105, %r356;
	ld.shared.u32 	%r358, [%r357];
	mul.lo.s32 	%r546, %r358, %r88;
$L__BB440_53:
	setp.lt.s32 	%p30, %r189, 2;
	@%p30 bra 	$L__BB440_55;
	add.s32 	%r360, %r105, %r359;
	ld.shared.u32 	%r361, [%r360];
	mad.lo.s32 	%r546, %r361, %r89, %r546;
$L__BB440_55:
	setp.lt.s32 	%p31, %r189, 3;
	@%p31 bra 	$L__BB440_57;
	add.s32 	%r363, %r105, %r362;
	ld.shared.u32 	%r364, [%r363];
	mad.lo.s32 	%r546, %r364, %r90, %r546;
$L__BB440_57:
	setp.lt.s32 	%p32, %r189, 4;
	@%p32 bra 	$L__BB440_59;
	add.s32 	%r366, %r105, %r365;
	ld.shared.u32 	%r367, [%r366];
	mad.lo.s32 	%r546, %r367, %r91, %r546;
$L__BB440_59:
	setp.lt.s32 	%p33, %r189, 5;
	@%p33 bra 	$L__BB440_61;
	add.s32 	%r369, %r105, %r368;
	ld.shared.u32 	%r370, [%r369];
	mad.lo.s32 	%r546, %r370, %r92, %r546;
$L__BB440_61:
	setp.lt.s32 	%p34, %r189, 6;
	@%p34 bra 	$L__BB440_63;
	add.s32 	%r372, %r105, %r371;
	ld.shared.u32 	%r373, [%r372];
	mad.lo.s32 	%r546, %r373, %r93, %r546;
$L__BB440_63:
	setp.lt.s32 	%p35, %r189, 7;
	@%p35 bra 	$L__BB440_65;
	add.s32 	%r375, %r105, %r374;
	ld.shared.u32 	%r376, [%r375];
	mad.lo.s32 	%r546, %r376, %r94, %r546;
$L__BB440_65:
	setp.lt.s32 	%p36, %r189, 8;
	@%p36 bra 	$L__BB440_67;
	add.s32 	%r378, %r105, %r377;
	ld.shared.u32 	%r379, [%r378];
	mad.lo.s32 	%r546, %r379, %r95, %r546;
$L__BB440_67:
	setp.lt.s32 	%p37, %r189, 9;
	@%p37 bra 	$L__BB440_69;
	add.s32 	%r381, %r105, %r380;
	ld.shared.u32 	%r382, [%r381];
	mad.lo.s32 	%r546, %r382, %r96, %r546;
$L__BB440_69:
	setp.lt.s32 	%p38, %r189, 10;
	@%p38 bra 	$L__BB440_71;
	add.s32 	%r384, %r105, %r383;
	ld.shared.u32 	%r385, [%r384];
	mad.lo.s32 	%r546, %r385, %r97, %r546;
$L__BB440_71:
	setp.lt.s32 	%p39, %r189, 11;
	@%p39 bra 	$L__BB440_73;
	add.s32 	%r387, %r105, %r386;
	ld.shared.u32 	%r388, [%r387];
	mad.lo.s32 	%r546, %r388, %r98, %r546;
$L__BB440_73:
	setp.lt.s32 	%p40, %r189, 12;
	@%p40 bra 	$L__BB440_75;
	add.s32 	%r390, %r105, %r389;
	ld.shared.u32 	%r391, [%r390];
	mad.lo.s32 	%r546, %r391, %r99, %r546;
$L__BB440_75:
	setp.lt.s32 	%p41, %r189, 13;
	@%p41 bra 	$L__BB440_77;
	add.s32 	%r393, %r105, %r392;
	ld.shared.u32 	%r394, [%r393];
	mad.lo.s32 	%r546, %r394, %r100, %r546;
$L__BB440_77:
	setp.lt.s32 	%p42, %r189, 14;
	@%p42 bra 	$L__BB440_79;
	add.s32 	%r396, %r105, %r395;
	ld.shared.u32 	%r397, [%r396];
	mad.lo.s32 	%r546, %r397, %r101, %r546;
$L__BB440_79:
	setp.lt.s32 	%p43, %r189, 15;
	@%p43 bra 	$L__BB440_81;
	add.s32 	%r399, %r105, %r398;
	ld.shared.u32 	%r400, [%r399];
	mad.lo.s32 	%r546, %r400, %r102, %r546;
$L__BB440_81:
	setp.lt.s32 	%p44, %r189, 16;
	@%p44 bra 	$L__BB440_83;
	add.s32 	%r402, %r105, %r401;
	ld.shared.u32 	%r403, [%r402];
	mad.lo.s32 	%r546, %r403, %r103, %r546;
$L__BB440_83:
	setp.ne.s32 	%p77, %r6, 0;
	add.s32 	%r421, %r544, %r82;
	mad.lo.s32 	%r170, %r421, %r1, %r87;
	shfl.sync.down.b32	%r422|%p78, %r546, 1, 7711, -1;
	add.s32 	%r171, %r422, %r546;
	@%p77 bra 	$L__BB440_85;
	shl.b32 	%r423, %r170, 2;
	mov.u32 	%r424, _ZZ9cuda_gemmIiLi128ELi2ELi1ELi1024ELi64ELi64ELi64ELi0ELi0EEviiiPT_S1_S1_iiiE3Csh;
	add.s32 	%r425, %r424, %r423;
	ld.shared.u32 	%r426, [%r425];
	add.s32 	%r427, %r426, %r171;
	st.shared.u32 	[%r425], %r427;
$L__BB440_85:
	add.s32 	%r544, %r544, %r62;
	setp.lt.s32 	%p79, %r544, %r14;
	@%p79 bra 	$L__BB440_18;
$L__BB440_86:
	add.s32 	%r543, %r543, %r2;
	setp.lt.s32 	%p80, %r543, %r1;
	@%p80 bra 	$L__BB440_16;
$L__BB440_87:
	add.s32 	%r541, %r82, 16;
	setp.lt.u32 	%p81, %r82, 48;
	@%p81 bra 	$L__BB440_12;
	mov.b32 	%r539, 32;
	mov.pred 	%p89, 0;
	@%p1 bra 	$L__BB440_9;
	ld.param.u64 	%rd27, [_Z9cuda_gemmIiLi128ELi2ELi1ELi1024ELi64ELi64ELi64ELi0ELi0EEviiiPT_S1_S1_iii_param_5];
	ld.param.u32 	%r534, [_Z9cuda_gemmIiLi128ELi2ELi1ELi1024ELi64ELi64ELi64ELi0ELi0EEviiiPT_S1_S1_iii_param_2];
	ld.param.u32 	%r532, [_Z9cuda_gemmIiLi128ELi2ELi1ELi1024ELi64ELi64ELi64ELi0ELi0EEviiiPT_S1_S1_iii_param_1];
	cvta.to.global.u64 	%rd3, %rd27;
	mov.u32 	%r175, %tid.x;
	shl.b32 	%r176, %r175, 2;
	cvt.u32.u16 	%r429, %rs1;
	and.b32  	%r430, %r429, 3;
	setp.eq.s32 	%p83, %r430, 2;
	bar.sync 	0;
	mov.u32 	%r431, %ctaid.x;
	mul.lo.s32 	%r432, %r1, %r431;
	mad.lo.s32 	%r177, %r535, %r532, %r432;
	div.s32 	%r178, %r534, %r189;
	mov.u32 	%r576, %r176;
	@%p83 bra 	$L__BB440_93;
	add.s32 	%r576, %r176, %r7;
	cvt.u32.u16 	%r433, %rs1;
	and.b32  	%r434, %r433, 3;
	setp.eq.s32 	%p84, %r434, 3;
	div.s32 	%r435, %r176, %r1;
	mad.lo.s32 	%r436, %r178, %r435, %r177;
	mul.lo.s32 	%r437, %r435, %r1;
	sub.s32 	%r438, %r176, %r437;
	add.s32 	%r439, %r436, %r438;
	mul.wide.s32 	%rd11, %r439, 4;
	add.s64 	%rd12, %rd3, %rd11;
	shl.b32 	%r440, %r175, 2;
	mov.u32 	%r441, _ZZ9cuda_gemmIiLi128ELi2ELi1ELi1024ELi64ELi64ELi64ELi0ELi0EEviiiPT_S1_S1_iiiE3Csh;
	add.s32 	%r442, %r441, %r440;
	mad.lo.s32 	%r443, %r175, 12, %r442;
	ld.shared.v4.u32 	{%r444, %r445, %r446, %r447}, [%r443];
	st.global.v4.u32 	[%rd12], {%r444, %r445, %r446, %r447};
	@%p84 bra 	$L__BB440_93;
	add.s32 	%r448, %r176, %r7;
	add.s32 	%r576, %r448, %r7;
	cvt.u32.u16 	%r449, %rs1;
	and.b32  	%r450, %r449, 3;
	setp.eq.s32 	%p85, %r450, 0;
	div.s32 	%r451, %r448, %r1;
	mad.lo.s32 	%r452, %r178, %r451, %r177;
	mul.lo.s32 	%r453, %r451, %r1;
	sub.s32 	%r454, %r448, %r453;
	add.s32 	%r455, %r452, %r454;
	mul.wide.s32 	%rd13, %r455, 4;
	add.s64 	%rd14, %rd3, %rd13;
	shl.b32 	%r456, %r175, 2;
	mov.u32 	%r457, _ZZ9cuda_gemmIiLi128ELi2ELi1ELi1024ELi64ELi64ELi64ELi0ELi0EEviiiPT_S1_S1_iiiE3Csh;
	add.s32 	%r458, %r457, %r456;
	mad.lo.s32 	%r459, %r175, 12, %r458;
	shl.b32 	%r460, %r7, 2;
	add.s32 	%r461, %r459, %r460;
	ld.shared.v4.u32 	{%r462, %r463, %r464, %r465}, [%r461];
	st.global.v4.u32 	[%rd14], {%r462, %r463, %r464, %r465};
	@%p85 bra 	$L__BB440_93;
	add.s32 	%r466, %r176, %r7;
	add.s32 	%r467, %r466, %r7;
	add.s32 	%r576, %r467, %r7;
	div.s32 	%r468, %r467, %r1;
	mad.lo.s32 	%r469, %r178, %r468, %r177;
	mul.lo.s32 	%r470, %r468, %r1;
	sub.s32 	%r471, %r467, %r470;
	add.s32 	%r472, %r469, %r471;
	mul.wide.s32 	%rd15, %r472, 4;
	add.s64 	%rd16, %rd3, %rd15;
	shl.b32 	%r473, %r175, 2;
	mov.u32 	%r474, _ZZ9cuda_gemmIiLi128ELi2ELi1ELi1024ELi64ELi64ELi64ELi0ELi0EEviiiPT_S1_S1_iiiE3Csh;
	add.s32 	%r475, %r474, %r473;
	mad.lo.s32 	%r476, %r175, 12, %r475;
	shl.b32 	%r477, %r7, 2;
	add.s32 	%r478, %r476, %r477;
	add.s32 	%r479, %r478, %r477;
	ld.shared.v4.u32 	{%r480, %r481, %r482, %r483}, [%r479];
	st.global.v4.u32 	[%rd16], {%r480, %r481, %r482, %r483};
$L__BB440_93:
	setp.lt.u16 	%p86, %rs1, 2;
	@%p86 bra 	$L__BB440_95;
$L__BB440_94:
	div.s32 	%r484, %r576, %r1;
	mad.lo.s32 	%r485, %r178, %r484, %r177;
	mul.lo.s32 	%r486, %r484, %r1;
	sub.s32 	%r487, %r576, %r486;
	add.s32 	%r488, %r485, %r487;
	mul.wide.s32 	%rd17, %r488, 4;
	add.s64 	%rd18, %rd3, %rd17;
	shl.b32 	%r489, %r576, 2;
	mov.u32 	%r490, _ZZ9cuda_gemmIiLi128ELi2ELi1ELi1024ELi64ELi64ELi64ELi0ELi0EEviiiPT_S1_S1_iiiE3Csh;
	add.s32 	%r491, %r490, %r489;
	ld.shared.v4.u32 	{%r492, %r493, %r494, %r495}, [%r491];
	st.global.v4.u32 	[%rd18], {%r492, %r493, %r494, %r495};
	add.s32 	%r496, %r576, %r7;
	div.s32 	%r497, %r496, %r1;
	mad.lo.s32 	%r498, %r178, %r497, %r177;
	mul.lo.s32 	%r499, %r497, %r1;
	sub.s32 	%r500, %r496, %r499;
	add.s32 	%r501, %r498, %r500;
	mul.wide.s32 	%rd19, %r501, 4;
	add.s64 	%rd20, %rd3, %rd19;
	shl.b32 	%r502, %r7, 2;
	add.s32 	%r503, %r491, %r502;
	ld.shared.v4.u32 	{%r504, %r505, %r506, %r507}, [%r503];
	st.global.v4.u32 	[%rd20], {%r504, %r505, %r506, %r507};
	add.s32 	%r508, %r496, %r7;
	div.s32 	%r509, %r508, %r1;
	mad.lo.s32 	%r510, %r178, %r509, %r177;
	mul.lo.s32 	%r511, %r509, %r1;
	sub.s32 	%r512, %r508, %r511;
	add.s32 	%r513, %r510, %r512;
	mul.wide.s32 	%rd21, %r513, 4;
	add.s64 	%rd22, %rd3, %rd21;
	add.s32 	%r514, %r503, %r502;
	ld.shared.v4.u32 	{%r515, %r516, %r517, %r518}, [%r514];
	st.global.v4.u32 	[%rd22], {%r515, %r516, %r517, %r518};
	add.s32 	%r519, %r508, %r7;
	div.s32 	%r520, %r519, %r1;
	mad.lo.s32 	%r521, %r178, %r520, %r177;
	mul.lo.s32 	%r522, %r520, %r1;
	sub.s32 	%r523, %r519, %r522;
	add.s32 	%r524, %r521, %r523;
	mul.wide.s32 	%rd23, %r524, 4;
	add.s64 	%rd24, %rd3, %rd23;
	add.s32 	%r525, %r514, %r502;
	ld.shared.v4.u32 	{%r526, %r527, %r528, %r529}, [%r525];
	st.global.v4.u32 	[%rd24], {%r526, %r527, %r528, %r529};
	add.s32 	%r576, %r519, %r7;
	setp.lt.u32 	%p87, %r576, 1024;
	@%p87 bra 	$L__BB440_94;
$L__BB440_95:
	mov.u32 	%r530, %nctaid.y;
	add.s32 	%r535, %r535, %r530;
	shl.b32 	%r531, %r530, 1;
	setp.lt.u32 	%p88, %r535, %r531;
	@%p88 bra 	$L__BB440_2;
$L__BB440_96:
	ret;

}
	// .globl	_Z9cuda_gemmIiLi128ELi2ELi1ELi1024ELi64ELi64ELi64ELi0ELi1EEviiiPT_S1_S1_iii
.visible .entry _Z9cuda_gemmIiLi128ELi2ELi1ELi1024ELi64ELi64ELi64ELi0ELi1EEviiiPT_S1_S1_iii(
	.param .u32 _Z9cuda_gemmIiLi128ELi2ELi1ELi1024ELi64ELi64ELi64ELi0ELi1EEviiiPT_S1_S1_iii_param_0,
	.param .u32 _Z9cuda_gemmIiLi128ELi2ELi1ELi1024ELi64ELi64ELi64ELi0ELi1EEviiiPT_S1_S1_iii_param_1,
	.param .u32 _Z9cuda_gemmIiLi128ELi2ELi1ELi1024ELi64ELi64ELi64ELi0ELi1EEviiiPT_S1_S1_iii_param_2,
	.param .u64 .ptr .align 1 _Z9cuda_gemmIiLi128ELi2ELi1ELi1024ELi64ELi64ELi64ELi0ELi1EEviiiPT_S1_S1_iii_param_3,
	.param .u64 .ptr .align 1 _Z9cuda_gemmIiLi128ELi2ELi1ELi1024ELi64ELi64ELi64ELi0ELi1EEviiiPT_S1_S1_iii_param_4,
	.param .u64 .ptr .align 1 _Z9cuda_gemmIiLi128ELi2ELi1ELi1024ELi64ELi64ELi64ELi0ELi1EEviiiPT_S1_S1_iii_param_5,
	.param .u32 _Z9cuda_gemmIiLi128ELi2ELi1ELi1024ELi64ELi64ELi64ELi0ELi1EEviiiPT_S1_S1_iii_param_6,
	.param .u32 _Z9cuda_gemmIiLi128ELi2ELi1ELi1024ELi64ELi64ELi64ELi0ELi1EEviiiPT_S1_S1_iii_param_7,
	.param .u32 _Z9cuda_gemmIiLi128ELi2ELi1ELi1024ELi64ELi64ELi64ELi0ELi1EEviiiPT_S1_S1_iii_param_8
)
.maxntid 128
{
	.reg .pred 	%p<38>;
	.reg .b16 	%rs<10>;
	.reg .b32 	%r<341>;
	.reg .b64 	%rd<25>;
	// demoted variable
	.shared .align 128 .b8 _ZZ9cuda_gemmIiLi128ELi2ELi1ELi1024ELi64ELi64ELi64ELi0ELi1EEviiiPT_S1_S1_iiiE11kron_fac_sh[2112];
	// demoted variable
	.shared .align 128 .b8 _ZZ9cuda_gemmIiLi128ELi2ELi1ELi1024ELi64ELi64ELi64ELi0ELi1EEviiiPT_S1_S1_iiiE3Ash[2048];
	// demoted variable
	.shared .align 128 .b8 _ZZ9cuda_gemmIiLi128ELi2ELi1ELi1024ELi64ELi64ELi64ELi0ELi1EEviiiPT_S1_S1_iiiE3Csh[4096];
	ld.param.u32 	%r110, [_Z9cuda_gemmIiLi128ELi2ELi1ELi1024ELi64ELi64ELi64ELi0ELi1EEviiiPT_S1_S1_iii_param_2];
	ld.param.u64 	%rd4, [_Z9cuda_gemmIiLi128ELi2ELi1ELi1024ELi64ELi64ELi64ELi0ELi1EEviiiPT_S1_S1_iii_param_3];
	ld.param.u64 	%rd5, [_Z9cuda_gemmIiLi128ELi2ELi1ELi1024ELi64ELi64ELi64ELi0ELi1EEviiiPT_S1_S1_iii_param_4];
	ld.param.u64 	%rd6, [_Z9cuda_gemmIiLi128ELi2ELi1ELi1024ELi64ELi64ELi64ELi0ELi1EEviiiPT_S1_S1_iii_param_5];
	cvta.to.global.u64 	%rd1, %rd6;
	mov.u32 	%r1, %tid.x;
	mov.u32 	%r2, %ctaid.z;
	shr.u32 	%r3, %r1, 1;
	and.b32  	%r4, %r3, 15;
	mov.u32 	%r330, %ctaid.y;
	mov.u32 	%r6, %nctaid.y;
	shl.b32 	%r7, %r6, 1;
	setp.ge.u32 	%p2, %r330, %r7;
	@%p2 bra 	$L__BB441_27;
	and.b32  	%r8, %r1, 1;
	mov.u32 	%r111, %ctaid.x;
	mov.u32 	%r112, %ntid.x;
	shl.b32 	%r9, %r1, 2;
	shl.b32 	%r10, %r111, 10;
	shl.b32 	%r11, %r112, 2;
	shr.u32 	%r12, %r1, 4;
	and.b32  	%r13, %r1, 15;
	mov.u32 	%r113, _ZZ9cuda_gemmIiLi128ELi2ELi1ELi1024ELi64ELi64ELi64ELi0ELi1EEviiiPT_S1_S1_iiiE11kron_fac_sh;
	mad.lo.s32 	%r14, %r13, 132, %r113;
	shr.u32 	%r15, %r112, 4;
	shl.b32 	%r114, %r1, 4;
	and.b32  	%r115, %r114, 16;
	shl.b32 	%r116, %r4, 5;
	or.b32  	%r117, %r116, %r115;
	and.b32  	%r118, %r9, 124;
	add.s32 	%r16, %r113, %r118;
	shl.b32 	%r17, %r111, 4;
	shr.s32 	%r119, %r110, 31;
	shr.u32 	%r120, %r119, 26;
	add.s32 	%r121, %r110, %r120;
	shr.s32 	%r18, %r121, 6;
	add.s32 	%r19, %r1, %r112;
	cvt.u16.u32 	%rs3, %r19;
	xor.b16  	%rs4, %rs3, 1023;
	cvt.u16.u32 	%rs5, %r112;
	div.u16 	%rs6, %rs4, %rs5;
	add.s32 	%r20, %r9, %r11;
	cvt.u16.u32 	%rs7, %r20;
	sub.s16 	%rs8, 1023, %rs7;
	cvt.u16.u32 	%rs9, %r11;
	div.u16 	%rs1, %rs8, %rs9;
	cvt.u32.u16 	%r122, %rs1;
	and.b16  	%rs2, %rs6, 3;
	mov.u32 	%r123, _ZZ9cuda_gemmIiLi128ELi2ELi1ELi1024ELi64ELi64ELi64ELi0ELi1EEviiiPT_S1_S1_iiiE3Csh;
	add.s32 	%r21, %r123, %r9;
	add.s32 	%r22, %r21, %r11;
	add.s32 	%r23, %r19, %r112;
	add.s32 	%r24, %r23, %r112;
	or.b32  	%r124, %r117, %r4;
	shl.b32 	%r125, %r124, 2;
	mov.u32 	%r126, _ZZ9cuda_gemmIiLi128ELi2ELi1ELi1024ELi64ELi64ELi64ELi0ELi1EEviiiPT_S1_S1_iiiE3Ash;
	add.s32 	%r25, %r126, %r125;
	add.s32 	%r127, %r3, 1;
	and.b32  	%r128, %r127, 15;
	or.b32  	%r129, %r117, %r128;
	shl.b32 	%r130, %r129, 2;
	add.s32 	%r26, %r126, %r130;
	add.s32 	%r131, %r3, 2;
	and.b32  	%r132, %r131, 15;
	or.b32  	%r133, %r117, %r132;
	shl.b32 	%r134, %r133, 2;
	add.s32 	%r27, %r126, %r134;
	add.s32 	%r135, %r3, 3;
	and.b32  	%r136, %r135, 15;
	or.b32  	%r137, %r117, %r136;
	shl.b32 	%r138, %r137, 2;
	add.s32 	%r28, %r126, %r138;
	add.s32 	%r139, %r3, 4;
	and.b32  	%r140, %r139, 15;
	or.b32  	%r141, %r117, %r140;
	shl.b32 	%r142, %r141, 2;
	add.s32 	%r29, %r126, %r142;
	add.s32 	%r143, %r3, 5;
	and.b32  	%r144, %r143, 15;
	or.b32  	%r145, %r117, %r144;
	shl.b32 	%r146, %r145, 2;
	add.s32 	%r30, %r126, %r146;
	add.s32 	%r147, %r3, 6;
	and.b32  	%r148, %r147, 15;
	or.b32  	%r149, %r117, %r148;
	shl.b32 	%r150, %r149, 2;
	add.s32 	%r31, %r126, %r150;
	add.s32 	%r151, %r3, 7;
	and.b32  	%r152, %r151, 15;
	or.b32  	%r153, %r117, %r152;
	shl.b32 	%r154, %r153, 2;
	add.s32 	%r32, %r126, %r154;
	xor.b32  	%r155, %r4, 8;
	or.b32  	%r156, %r117, %r155;
	shl.b32 	%r157, %r156, 2;
	add.s32 	%r33, %r126, %r157;
	add.s32 	%r158, %r3, 9;
	and.b32  	%r159, %r158, 15;
	or.b32  	%r160, %r117, %r159;
	shl.b32 	%r161, %r160, 2;
	add.s32 	%r34, %r126, %r161;
	add.s32 	%r162, %r3, 10;
	and.b32  	%r163, %r162, 15;
	or.b32  	%r164, %r117, %r163;
	shl.b32 	%r165, %r164, 2;
	add.s32 	%r35, %r126, %r165;
	add.s32 	%r166, %r3, 11;
	and.b32  	%r167, %r166, 15;
	or.b32  	%r168, %r117, %r167;
	shl.b32 	%r169, %r168, 2;
	add.s32 	%r36, %r126, %r169;
	add.s32 	%r170, %r3, 12;
	and.b32  	%r171, %r170, 15;
	or.b32  	%r172, %r117, %r171;
	shl.b32 	%r173, %r172, 2;
	add.s32 	%r37, %r126, %r173;
	add.s32 	%r174, %r3, 13;
	and.b32  	%r175, %r174, 15;
	or.b32  	%r176, %r117, %r175;
	shl.b32 	%r177, %r176, 2;
	add.s32 	%r38, %r126, %r177;
	add.s32 	%r178, %r3, 14;
	and.b32  	%r179, %r178, 15;
	or.b32  	%r180, %r117, %r179;
	shl.b32 	%r181, %r180, 2;
	add.s32 	%r39, %r126, %r181;
	add.s32 	%r182, %r3, -1;
	and.b32  	%r183, %r182, 15;
	or.b32  	%r184, %r117, %r183;
	shl.b32 	%r185, %r184, 2;
	add.s32 	%r40, %r126, %r185;
	mad.lo.s32 	%r41, %r4, -31, %r117;
	or.b32  	%r42, %r115, %r128;
	or.b32  	%r43, %r115, %r132;
	or.b32  	%r44, %r115, %r136;
	or.b32  	%r45, %r115, %r140;
	or.b32  	%r46, %r115, %r144;
	or.b32  	%r47, %r115, %r148;
	or.b32  	%r48, %r115, %r152;
	or.b32  	%r49, %r115, %r155;
	or.b32  	%r50, %r115, %r159;
	or.b32  	%r51, %r115, %r163;
	or.b32  	%r52, %r115, %r167;
	or.b32  	%r53, %r115, %r171;
	or.b32  	%r54, %r115, %r175;
	or.b32  	%r55, %r115, %r179;
	or.b32  	%r56, %r115, %r183;
	and.b32  	%r57, %r122, 3;
	mad.lo.s32 	%r58, %r1, 12, %r21;
	shl.b32 	%r61, %r112, 4;
	add.s32 	%r59, %r58, %r61;
	add.s32 	%r60, %r20, %r11;
	shl.b32 	%r62, %r112, 3;
	mul.lo.s32 	%r63, %r112, 12;
	shr.u32 	%r64, %r1, 5;
	cvta.to.global.u64 	%rd2, %rd5;
	cvta.to.global.u64 	%rd3, %rd4;
$L__BB441_2:
	setp.eq.s16 	%p3, %rs2, 2;
	mov.u32 	%r331, %r1;
	@%p3 bra 	$L__BB441_6;
	setp.eq.s16 	%p4, %rs2, 3;
	mov.b32 	%r186, 0;
	st.shared.u32 	[%r21], %r186;
	mov.u32 	%r331, %r19;
	@%p4 bra 	$L__BB441_6;
	setp.eq.s16 	%p5, %rs2, 0;
	mov.b32 	%r187, 0;
	st.shared.u32 	[%r22], %r187;
	mov.u32 	%r331, %r23;
	@%p5 bra 	$L__BB441_6;
	add.s32 	%r188, %r22, %r11;
	mov.b32 	%r189, 0;
	st.shared.u32 	[%r188], %r189;
	mov.u32 	%r331, %r24;
$L__BB441_6:
	shl.b32 	%r190, %r331, 2;
	mov.u32 	%r191, _ZZ9cuda_gemmIiLi128ELi2ELi1ELi1024ELi64ELi64ELi64ELi0ELi1EEviiiPT_S1_S1_iiiE3Csh;
	add.s32 	%r332, %r191, %r190;
$L__BB441_7:
	mov.b32 	%r192, 0;
	st.shared.u32 	[%r332], %r192;
	add.s32 	%r193, %r332, %r11;
	st.shared.u32 	[%r193], %r192;
	add.s32 	%r194, %r332, %r62;
	st.shared.u32 	[%r194], %r192;
	add.s32 	%r195, %r332, %r63;
	st.shared.u32 	[%r195], %r192;
	add.s32 	%r331, %r331, %r11;
	add.s32 	%r332, %r332, %r61;
	setp.lt.u32 	%p6, %r331, 1024;
	@%p6 bra 	$L__BB441_7;
	mad.lo.s32 	%r72, %r330, %r110, %r10;
	mov.b32 	%r334, 0;
	mov.pred 	%p37, -1;
$L__BB441_9:
	mov.pred 	%p1, %p37;
	add.s32 	%r74, %r72, %r334;
	mov.u32 	%r335, %r9;
$L__BB441_10:
	shr.u32 	%r197, %r335, 5;
	add.s32 	%r198, %r197, %r2;
	shl.b32 	%r199, %r198, 6;
	and.b32  	%r200, %r335, 28;
	add.s32 	%r201, %r74, %r200;
	add.s32 	%r202, %r201, %r199;
	mul.wide.s32 	%rd7, %r202, 4;
	add.s64 	%rd8, %rd3, %rd7;
	ld.global.v4.u32 	{%r203, %r204, %r205, %r206}, [%rd8];
	shl.b32 	%r207, %r335, 2;
	mov.u32 	%r208, _ZZ9cuda_gemmIiLi128ELi2ELi1ELi1024ELi64ELi64ELi64ELi0ELi1EEviiiPT_S1_S1_iiiE3Ash;
	add.s32 	%r209, %r208, %r207;
	st.shared.v4.u32 	[%r209], {%r203, %r204, %r205, %r206};
	add.s32 	%r335, %r335, %r11;
	setp.lt.u32 	%p8, %r335, 512;
	@%p8 bra 	$L__BB441_10;
	shl.b32 	%r211, %r2, 6;
	add.s32 	%r77, %r334, %r211;
	mov.b32 	%r336, 0;
$L__BB441_12:
	add.s32 	%r79, %r13, %r336;
	mov.u32 	%r337, %r12;
$L__BB441_13:
	add.s32 	%r212, %r77, %r337;
	shl.b32 	%r213, %r212, 6;
	add.s32 	%r214, %r213, %r79;
	mul.wide.u32 	%rd9, %r214, 4;
	add.s64 	%rd10, %rd2, %rd9;
	ld.global.u32 	%r215, [%rd10];
	shl.b32 	%r216, %r337, 2;
	add.s32 	%r217, %r14, %r216;
	st.shared.u32 	[%r217], %r215;
	add.s32 	%r337, %r337, %r15;
	setp.lt.u32 	%p9, %r337, 32;
	@%p9 bra 	$L__BB441_13;
	bar.sync 	0;
	ld.shared.u32 	%r82, [%r25];
	ld.shared.u32 	%r83, [%r26];
	ld.shared.u32 	%r84, [%r27];
	ld.shared.u32 	%r85, [%r28];
	ld.shared.u32 	%r86, [%r29];
	ld.shared.u32 	%r87, [%r30];
	ld.shared.u32 	%r88, [%r31];
	ld.shared.u32 	%r89, [%r32];
	ld.shared.u32 	%r90, [%r33];
	ld.shared.u32 	%r91, [%r34];
	ld.shared.u32 	%r92, [%r35];
	ld.shared.u32 	%r93, [%r36];
	ld.shared.u32 	%r94, [%r37];
	ld.shared.u32 	%r95, [%r38];
	ld.shared.u32 	%r96, [%r39];
	ld.shared.u32 	%r97, [%r40];
	mov.u32 	%r338, %r64;
$L__BB441_15:
	setp.ne.s32 	%p10, %r8, 0;
	mad.lo.s32 	%r218, %r338, 132, %r16;
	ld.shared.u32 	%r219, [%r218];
	shfl.sync.idx.b32	%r220|%p11, %r219, %r41, 31, -1;
	mul.lo.s32 	%r221, %r220, %r82;
	shfl.sync.idx.b32	%r222|%p12, %r219, %r42, 31, -1;
	mad.lo.s32 	%r223, %r222, %r83, %r221;
	shfl.sync.idx.b32	%r224|%p13, %r219, %r43, 31, -1;
	mad.lo.s32 	%r225, %r224, %r84, %r223;
	shfl.sync.idx.b32	%r226|%p14, %r219, %r44, 31, -1;
	mad.lo.s32 	%r227, %r226, %r85, %r225;
	shfl.sync.idx.b32	%r228|%p15, %r219, %r45, 31, -1;
	mad.lo.s32 	%r229, %r228, %r86, %r227;
	shfl.sync.idx.b32	%r230|%p16, %r219, %r46, 31, -1;
	mad.lo.s32 	%r231, %r230, %r87, %r229;
	shfl.sync.idx.b32	%r232|%p17, %r219, %r47, 31, -1;
	mad.lo.s32 	%r233, %r232, %r88, %r231;
	shfl.sync.idx.b32	%r234|%p18, %r219, %r48, 31, -1;
	mad.lo.s32 	%r235, %r234, %r89, %r233;
	shfl.sync.idx.b32	%r236|%p19, %r219, %r49, 31, -1;
	mad.lo.s32 	%r237, %r236, %r90, %r235;
	shfl.sync.idx.b32	%r238|%p20, %r219, %r50, 31, -1;
	mad.lo.s32 	%r239, %r238, %r91, %r237;
	shfl.sync.idx.b32	%r240|%p21, %r219, %r51, 31, -1;
	mad.lo.s32 	%r241, %r240, %r92, %r239;
	shfl.sync.idx.b32	%r242|%p22, %r219, %r52, 31, -1;
	mad.lo.s32 	%r243, %r242, %r93, %r241;
	shfl.sync.idx.b32	%r244|%p23, %r219, %r53, 31, -1;
	mad.lo.s32 	%r245, %r244, %r94, %r243;
	shfl.sync.idx.b32	%r246|%p24, %r219, %r54, 31, -1;
	mad.lo.s32 	%r247, %r246, %r95, %r245;
	shfl.sync.idx.b32	%r248|%p25, %r219, %r55, 31, -1;
	mad.lo.s32 	%r249, %r248, %r96, %r247;
	shfl.sync.idx.b32	%r250|%p26, %r219, %r56, 31, -1;
	mad.lo.s32 	%r251, %r250, %r97, %r249;
	add.s32 	%r252, %r338, %r336;
	shl.b32 	%r253, %r252, 4;
	or.b32  	%r99, %r253, %r4;
	shfl.sync.down.b32	%r254|%p27, %r251, 1, 7711, -1;
	add.s32 	%r100, %r254, %r251;
	@%p10 bra 	$L__BB441_17;
	shl.b32 	%r255, %r99, 2;
	mov.u32 	%r256, _ZZ9cuda_gemmIiLi128ELi2ELi1ELi1024ELi64ELi64ELi64ELi0ELi1EEviiiPT_S1_S1_iiiE3Csh;
	add.s32 	%r257, %r256, %r255;
	ld.shared.u32 	%r258, [%r257];
	add.s32 	%r259, %r258, %r100;
	st.shared.u32 	[%r257], %r259;
$L__BB441_17:
	add.s32 	%r101, %r338, 4;
	setp.lt.u32 	%p28, %r338, 12;
	mov.u32 	%r338, %r101;
	@%p28 bra 	$L__BB441_15;
	add.s32 	%r102, %r336, 16;
	setp.lt.u32 	%p29, %r336, 48;
	mov.u32 	%r336, %r102;
	@%p29 bra 	$L__BB441_12;
	mov.b32 	%r334, 32;
	mov.pred 	%p37, 0;
	@%p1 bra 	$L__BB441_9;
	ld.param.u32 	%r329, [_Z9cuda_gemmIiLi128ELi2ELi1ELi1024ELi64ELi64ELi64ELi0ELi1EEviiiPT_S1_S1_iii_param_1];
	setp.eq.s32 	%p31, %r57, 2;
	bar.sync 	0;
	mad.lo.s32 	%r103, %r330, %r329, %r17;
	mov.u32 	%r339, %r9;
	@%p31 bra 	$L__BB441_24;
	setp.eq.s32 	%p32, %r57, 3;
	and.b32  	%r261, %r9, 12;
	shr.u32 	%r262, %r1, 2;
	mad.lo.s32 	%r263, %r262, %r18, %r261;
	add.s32 	%r264, %r103, %r263;
	mul.wide.s32 	%rd11, %r264, 4;
	add.s64 	%rd12, %rd1, %rd11;
	ld.shared.v4.u32 	{%r265, %r266, %r267, %r268}, [%r58];
	st.global.v4.u32 	[%rd12], {%r265, %r266, %r267, %r268};
	mov.u32 	%r339, %r20;
	@%p32 bra 	$L__BB441_24;
	setp.eq.s32 	%p33, %r57, 0;
	and.b32  	%r269, %r20, 12;
	shr.u32 	%r270, %r20, 4;
	mad.lo.s32 	%r271, %r270, %r18, %r269;
	add.s32 	%r272, %r103, %r271;
	mul.wide.s32 	%rd13, %r272, 4;
	add.s64 	%rd14, %rd1, %rd13;
	ld.shared.v4.u32 	{%r273, %r274, %r275, %r276}, [%r59];
	st.global.v4.u32 	[%rd14], {%r273, %r274, %r275, %r276};
	mov.u32 	%r339, %r60;
	@%p33 bra 	$L__BB441_24;
	add.s32 	%r339, %r60, %r11;
	and.b32  	%r277, %r60, 12;
	shr.u32 	%r278, %r60, 4;
	mad.lo.s32 	%r279, %r278, %r18, %r277;
	add.s32 	%r280, %r103, %r279;
	mul.wide.s32 	%rd15, %r280, 4;
	add.s64 	%rd16, %rd1, %rd15;
	shl.b32 	%r281, %r11, 2;
	add.s32 	%r282, %r59, %r281;
	ld.shared.v4.u32 	{%r283, %r284, %r285, %r286}, [%r282];
	st.global.v4.u32 	[%rd16], {%r283, %r284, %r285, %r286};
$L__BB441_24:
	setp.lt.u16 	%p34, %rs1, 2;
	@%p34 bra 	$L__BB441_26;
$L__BB441_25:
	shr.u32 	%r287, %r339, 4;
	and.b32  	%r288, %r339, 12;
	add.s32 	%r289, %r103, %r288;
	mad.lo.s32 	%r290, %r287, %r18, %r289;
	mul.wide.s32 	%rd17, %r290, 4;
	add.s64 	%rd18, %rd1, %rd17;
	shl.b32 	%r291, %r339, 2;
	mov.u32 	%r292, _ZZ9cuda_gemmIiLi128ELi2ELi1ELi1024ELi64ELi64ELi64ELi0ELi1EEviiiPT_S1_S1_iiiE3Csh;
	add.s32 	%r293, %r292, %r291;
	ld.shared.v4.u32 	{%r294, %r295, %r296, %r297}, [%r293];
	st.global.v4.u32 	[%rd18], {%r294, %r295, %r296, %r297};
	add.s32 	%r298, %r339, %r11;
	shr.u32 	%r299, %r298, 4;
	and.b32  	%r300, %r298, 12;
	add.s32 	%r301, %r103, %r300;
	mad.lo.s32 	%r302, %r299, %r18, %r301;
	mul.wide.s32 	%rd19, %r302, 4;
	add.s64 	%rd20, %rd1, %rd19;
	shl.b32 	%r303, %r11, 2;
	add.s32 	%r304, %r293, %r303;
	ld.shared.v4.u32 	{%r305, %r306, %r307, %r308}, [%r304];
	st.global.v4.u32 	[%rd20], {%r305, %r306, %r307, %r308};
	add.s32 	%r309, %r298, %r11;
	shr.u32 	%r310, %r309, 4;
	and.b32  	%r311, %r309, 12;
	add.s32 	%r312, %r103, %r311;
	mad.lo.s32 	%r313, %r310, %r18, %r312;
	mul.wide.s32 	%rd21, %r313, 4;
	add.s64 	%rd22, %rd1, %rd21;
	add.s32 	%r314, %r304, %r303;
	ld.shared.v4.u32 	{%r315, %r316, %r317, %r318}, [%r314];
	st.global.v4.u32 	[%rd22], {%r315, %r316, %r317, %r318};
	add.s32 	%r319, %r309, %r11;
	shr.u32 	%r320, %r319, 4;
	and.b32  	%r321, %r319, 12;
	add.s32 	%r322, %r103, %r321;
	mad.lo.s32 	%r323, %r320, %r18, %r322;
	mul.wide.s32 	%rd23, %r323, 4;
	add.s64 	%rd24, %rd1, %rd23;
	add.s32 	%r324, %r314, %r303;
	ld.shared.v4.u32 	{%r325, %r326, %r327, %r328}, [%r324];
	st.global.v4.u32 	[%rd24], {%r325, %r326, %r327, %r328};
	add.s32 	%r339, %r319, %r11;
	setp.lt.u32 	%p35, %r339, 1024;
	@%p35 bra 	$L__BB441_25;
$L__BB441_26:
	add.s32 	%r330, %r330, %r6;
	setp.lt.u32 	%p36, %r330, %r7;
	@%p36 bra 	$L__BB441_2;
$L__BB441_27:
	ret;

}
	// .globl	_Z9cuda_gemmIiLi128ELi2ELi1ELi1024ELi64ELi64ELi64ELi1ELi0EEviiiPT_S1_S1_iii
.visible .entry _Z9cuda_gemmIiLi128ELi2ELi1ELi1024ELi64ELi64ELi64ELi1ELi0EEviiiPT_S1_S1_iii(
	.param .u32 _Z9cuda_gemmIiLi128ELi2ELi1ELi1024ELi64ELi64ELi64ELi1ELi0EEviiiPT_S1_S1_iii_param_0,
	.param .u32 _Z9cuda_gemmIiLi128ELi2ELi1ELi1024ELi64ELi64ELi64ELi1ELi0EEviiiPT_S1_S1_iii_param_1,
	.param .u32 _Z9cuda_gemmIiLi128ELi2ELi1ELi1024ELi64ELi64ELi64ELi1ELi0EEviiiPT_S1_S1_iii_param_2,
	.param .u64 .ptr .align 1 _Z9cuda_gemmIiLi128ELi2ELi1ELi1024ELi64ELi64ELi64ELi1ELi0EEviiiPT_S1_S1_iii_param_3,
	.param .u64 .ptr .align 1 _Z9cuda_gemmIiLi128ELi2ELi1ELi1024ELi64ELi64ELi64ELi1ELi0EEviiiPT_S1_S1_iii_param_4,
	.param .u64 .ptr .align 1 _Z9cuda_gemmIiLi128ELi2ELi1ELi1024ELi64ELi64ELi64ELi1ELi0EEviiiPT_S1_S1_iii_param_5,
	.param .u32 _Z9cuda_gemmIiLi128ELi2ELi1ELi1024ELi64ELi64ELi64ELi1ELi0EEviiiPT_S1_S1_iii_param_6,
	.param .u32 _Z9cuda_gemmIiLi128ELi2ELi1ELi1024ELi64ELi64ELi64ELi1ELi0EEviiiPT_S1_S1_iii_param_7,
	.param .u32 _Z9cuda_gemmIiLi128ELi2ELi1ELi1024ELi64ELi64ELi64ELi1ELi0EEviiiPT_S1_S1_iii_param_8
)
.maxntid 128
{
	.reg .pred 	%p<90>;
	.reg .b16 	%rs<12>;
	.reg .b32 	%r<540>;
	.reg .b64 	%rd<28>;
	// demoted variable
	.shared .align 128 .b8 _ZZ9cuda_gemmIiLi128ELi2ELi1ELi1024ELi64ELi64ELi64ELi1ELi0EEviiiPT_S1_S1_iiiE11kron_fac_sh[2112];
	// demoted variable
	.shared .align 128 .b8 _ZZ9cuda_gemmIiLi128ELi2ELi1ELi1024ELi64ELi64ELi64ELi1ELi0EEviiiPT_S1_S1_iiiE3Ash[2048];
	// demoted variable
	.shared .align 128 .b8 _ZZ9cuda_gemmIiLi128ELi2ELi1ELi1024ELi64ELi64ELi64ELi1ELi0EEviiiPT_S1_S1_iiiE3Csh[4096];
	ld.param.u32 	%r185, [_Z9cuda_gemmIiLi128ELi2ELi1ELi1024ELi64ELi64ELi64ELi1ELi0EEviiiPT_S1_S1_iii_param_6];
	ld.param.u32 	%r186, [_Z9cuda_gemmIiLi128ELi2ELi1ELi1024ELi64ELi64ELi64ELi1ELi0EEviiiPT_S1_S1_iii_param_7];
	mov.u32 	%r187, %tid.x;
	div.s32 	%r1, 1024, %r186;
	min.s32 	%r188, %r1, 64;
	shl.b32 	%r2, %r188, 1;
	div.u32 	%r4, %r187, %r2;
	mul.lo.s32 	%r189, %r4, %r2;
	sub.s32 	%r190, %r187, %r189;
	shr.u32 	%r3, %r190, 1;
	mov.u32 	%r497, %ctaid.y;
	mov.u32 	%r191, %nctaid.y;
	shl.b32 	%r192, %r191, 1;
	setp.ge.u32 	%p2, %r497, %r192;
	@%p2 bra 	$L__BB442_96;
	ld.param.u64 	%rd26, [_Z9cuda_gemmIiLi128ELi2ELi1ELi1024ELi64ELi64ELi64ELi1ELi0EEviiiPT_S1_S1_iii_param_4];
	ld.param.u64 	%rd25, [_Z9cuda_gemmIiLi128ELi2ELi1ELi1024ELi64ELi64ELi64ELi1ELi0EEviiiPT_S1_S1_iii_param_3];
	and.b32  	%r6, %r187, 1;
	mov.u32 	%r194, %ntid.x;
	shl.b32 	%r195, %r187, 2;
	shl.b32 	%r7, %r194, 2;
	shr.u32 	%r8, %r187, 4;
	and.b32  	%r9, %r187, 15;
	mov.u32 	%r196, _ZZ9cuda_gemmIiLi128ELi2ELi1ELi1024ELi64ELi64ELi64ELi1ELi0EEviiiPT_S1_S1_iiiE11kron_fac_sh;
	mad.lo.s32 	%r10, %r9, 132, %r196;
	shr.u32 	%r11, %r194, 4;
	and.b32  	%r12, %r3, 15;
	shl.b32 	%r197, %r187, 4;
	and.b32  	%r13, %r197, 16;
	min.s32 	%r14, %r185, 16;
	add.s32 	%r198, %r187, %r194;
	cvt.u16.u32 	%rs3, %r198;
	xor.b16  	%rs4, %rs3, 1023;
	cvt.u16.u32 	%rs5, %r194;
	div.u16 	%rs6, %rs4, %rs5;
	add.s32 	%r199, %r195, %r7;
	cvt.u16.u32 	%rs7, %r199;
	sub.s16 	%rs8, 1023, %rs7;
	cvt.u16.u32 	%rs9, %r7;
	div.u16 	%rs1, %rs8, %rs9;
	and.b16  	%rs2, %rs6, 3;
	add.s32 	%r200, %r3, 1;
	and.b32  	%r15, %r200, 15;
	add.s32 	%r201, %r3, 2;
	and.b32  	%r16, %r201, 15;
	add.s32 	%r202, %r3, 3;
	and.b32  	%r17, %r202, 15;
	add.s32 	%r203, %r3, 4;
	and.b32  	%r18, %r203, 15;
	add.s32 	%r204, %r3, 5;
	and.b32  	%r19, %r204, 15;
	add.s32 	%r205, %r3, 6;
	and.b32  	%r20, %r205, 15;
	add.s32 	%r206, %r3, 7;
	and.b32  	%r21, %r206, 15;
	xor.b32  	%r22, %r12, 8;
	add.s32 	%r207, %r3, 9;
	and.b32  	%r23, %r207, 15;
	add.s32 	%r208, %r3, 10;
	and.b32  	%r24, %r208, 15;
	add.s32 	%r209, %r3, 11;
	and.b32  	%r25, %r209, 15;
	add.s32 	%r210, %r3, 12;
	and.b32  	%r26, %r210, 15;
	add.s32 	%r211, %r3, 13;
	and.b32  	%r27, %r211, 15;
	add.s32 	%r212, %r3, 14;
	and.b32  	%r28, %r212, 15;
	add.s32 	%r213, %r3, -1;
	and.b32  	%r29, %r213, 15;
	or.b32  	%r30, %r13, %r12;
	or.b32  	%r31, %r13, %r15;
	or.b32  	%r32, %r13, %r16;
	or.b32  	%r33, %r13, %r17;
	or.b32  	%r34, %r13, %r18;
	or.b32  	%r35, %r13, %r19;
	or.b32  	%r36, %r13, %r20;
	or.b32  	%r37, %r13, %r21;
	or.b32  	%r38, %r13, %r22;
	or.b32  	%r39, %r13, %r23;
	or.b32  	%r40, %r13, %r24;
	or.b32  	%r41, %r13, %r25;
	or.b32  	%r42, %r13, %r26;
	or.b32  	%r43, %r13, %r27;
	or.b32  	%r44, %r13, %r28;
	or.b32  	%r45, %r13, %r29;
	setp.lt.s32 	%p3, %r12, %r186;
	selp.b32 	%r214, 0, %r186, %p3;
	sub.s32 	%r46, %r12, %r214;
	add.s32 	%r215, %r12, 1;
	setp.lt.s32 	%p4, %r215, %r186;
	selp.b32 	%r216, 0, %r186, %p4;
	sub.s32 	%r47, %r215, %r216;
	add.s32 	%r217, %r12, 2;
	setp.lt.s32 	%p5, %r217, %r186;
	selp.b32 	%r218, 0, %r186, %p5;
	sub.s32 	%r48, %r217, %r218;
	add.s32 	%r219, %r12, 3;
	setp.lt.s32 	%p6, %r219, %r186;
	selp.b32 	%r220, 0, %r186, %p6;
	sub.s32 	%r49, %r219, %r220;
	add.s32 	%r221, %r12, 4;
	setp.lt.s32 	%p7, %r221, %r186;
	selp.b32 	%r222, 0, %r186, %p7;
	sub.s32 	%r50, %r221, %r222;
	add.s32 	%r223, %r12, 5;
	setp.lt.s32 	%p8, %r223, %r186;
	selp.b32 	%r224, 0, %r186, %p8;
	sub.s32 	%r51, %r223, %r224;
	add.s32 	%r225, %r12, 6;
	setp.lt.s32 	%p9, %r225, %r186;
	selp.b32 	%r226, 0, %r186, %p9;
	sub.s32 	%r52, %r225, %r226;
	add.s32 	%r227, %r12, 7;
	setp.lt.s32 	%p10, %r227, %r186;
	selp.b32 	%r228, 0, %r186, %p10;
	sub.s32 	%r53, %r227, %r228;
	add.s32 	%r229, %r12, 8;
	setp.lt.s32 	%p11, %r229, %r186;
	selp.b32 	%r230, 0, %r186, %p11;
	sub.s32 	%r54, %r229, %r230;
	add.s32 	%r231, %r12, 9;
	setp.lt.s32 	%p12, %r231, %r186;
	selp.b32 	%r232, 0, %r186, %p12;
	sub.s32 	%r55, %r231, %r232;
	add.s32 	%r233, %r12, 10;
	setp.lt.s32 	%p13, %r233, %r186;
	selp.b32 	%r234, 0, %r186, %p13;
	sub.s32 	%r56, %r233, %r234;
	add.s32 	%r235, %r12, 11;
	setp.lt.s32 	%p14, %r235, %r186;
	selp.b32 	%r236, 0, %r186, %p14;
	sub.s32 	%r57, %r235, %r236;
	add.s32 	%r237, %r12, 12;
	setp.lt.s32 	%p15, %r237, %r186;
	selp.b32 	%r238, 0, %r186, %p15;
	sub.s32 	%r58, %r237, %r238;
	add.s32 	%r239, %r12, 13;
	setp.lt.s32 	%p16, %r239, %r186;
	selp.b32 	%r240, 0, %r186, %p16;
	sub.s32 	%r59, %r239, %r240;
	add.s32 	%r241, %r12, 14;
	setp.lt.s32 	%p17, %r241, %r186;
	selp.b32 	%r242, 0, %r186, %p17;
	sub.s32 	%r60, %r241, %r242;
	add.s32 	%r243, %r12, 15;
	setp.lt.s32 	%p18, %r243, %r186;
	selp.b32 	%r244, 0, %r186, %p18;
	sub.s32 	%r61, %r243, %r244;
	cvt.u16.u32 	%rs10, %r2;
	div.s16 	%rs11, 128, %rs10;
	cvt.s32.s16 	%r62, %rs11;
	and.b32  	%r63, %r187, 31;
	cvta.to.global.u64 	%rd1, %rd26;
	cvta.to.global.u64 	%rd2, %rd25;
	shl.b32 	%r348, %r63, 2;
	shl.b32 	%r351, %r30, 2;
	shl.b32 	%r354, %r31, 2;
	shl.b32 	%r357, %r32, 2;
	shl.b32 	%r360, %r33, 2;
	shl.b32 	%r363, %r34, 2;
	shl.b32 	%r366, %r35, 2;
	shl.b32 	%r369, %r36, 2;
	shl.b32 	%r372, %r37, 2;
	shl.b32 	%r375, %r38, 2;
	shl.b32 	%r378, %r39, 2;
	shl.b32 	%r381, %r40, 2;
	shl.b32 	%r384, %r41, 2;
	shl.b32 	%r387, %r42, 2;
	shl.b32 	%r390, %r43, 2;
	shl.b32 	%r393, %r44, 2;
	shl.b32 	%r396, %r45, 2;
$L__BB442_2:
	mov.u32 	%r65, %tid.x;
	setp.eq.s16 	%p19, %rs2, 2;
	mov.u32 	%r498, %r65;
	@%p19 bra 	$L__BB442_6;
	mov.u32 	%r245, %ntid.x;
	add.s32 	%r498, %r65, %r245;
	setp.eq.s16 	%p20, %rs2, 3;
	shl.b32 	%r246, %r65, 2;
	mov.u32 	%r247, _ZZ9cuda_gemmIiLi128ELi2ELi1ELi1024ELi64ELi64ELi64ELi1ELi0EEviiiPT_S1_S1_iiiE3Csh;
	add.s32 	%r248, %r247, %r246;
	mov.b32 	%r249, 0;
	st.shared.u32 	[%r248], %r249;
	@%p20 bra 	$L__BB442_6;
	add.s32 	%r251, %r65, %r245;
	add.s32 	%r498, %r251, %r245;
	setp.eq.s16 	%p21, %rs2, 0;
	add.s32 	%r255, %r248, %r7;
	mov.b32 	%r256, 0;
	st.shared.u32 	[%r255], %r256;
	@%p21 bra 	$L__BB442_6;
	add.s32 	%r498, %r498, %r245;
	mov.u32 	%r259, _ZZ9cuda_gemmIiLi128ELi2ELi1ELi1024ELi64ELi64ELi64ELi1ELi0EEviiiPT_S1_S1_iiiE3Csh;
	add.s32 	%r260, %r259, %r246;
	add.s32 	%r261, %r260, %r7;
	add.s32 	%r262, %r261, %r7;
	mov.b32 	%r263, 0;
	st.shared.u32 	[%r262], %r263;
$L__BB442_6:
	shl.b32 	%r264, %r498, 2;
	mov.u32 	%r265, _ZZ9cuda_gemmIiLi128ELi2ELi1ELi1024ELi64ELi64ELi64ELi1ELi0EEviiiPT_S1_S1_iiiE3Csh;
	add.s32 	%r499, %r265, %r264;
$L__BB442_7:
	mov.b32 	%r266, 0;
	st.shared.u32 	[%r499], %r266;
	add.s32 	%r267, %r499, %r7;
	st.shared.u32 	[%r267], %r266;
	mov.u32 	%r268, %ntid.x;
	shl.b32 	%r269, %r268, 3;
	add.s32 	%r270, %r499, %r269;
	st.shared.u32 	[%r270], %r266;
	mad.lo.s32 	%r271, %r268, 12, %r499;
	st.shared.u32 	[%r271], %r266;
	add.s32 	%r498, %r498, %r7;
	shl.b32 	%r272, %r268, 4;
	add.s32 	%r499, %r499, %r272;
	setp.lt.u32 	%p22, %r498, 1024;
	@%p22 bra 	$L__BB442_7;
	mov.b32 	%r501, 0;
	mov.pred 	%p89, -1;
$L__BB442_9:
	mov.pred 	%p1, %p89;
	mov.u32 	%r274, %tid.x;
	shl.b32 	%r502, %r274, 2;
	shl.b32 	%r275, %r497, 10;
	mov.u32 	%r276, %ctaid.z;
	shl.b32 	%r77, %r276, 6;
	add.s32 	%r277, %r275, %r77;
	add.s32 	%r78, %r277, %r501;
$L__BB442_10:
	shr.u32 	%r278, %r502, 5;
	and.b32  	%r279, %r502, 28;
	add.s32 	%r280, %r78, %r279;
	mad.lo.s32 	%r281, %r278, %r186, %r280;
	mul.wide.s32 	%rd7, %r281, 4;
	add.s64 	%rd8, %rd2, %rd7;
	ld.global.v4.u32 	{%r282, %r283, %r284, %r285}, [%rd8];
	shl.b32 	%r286, %r502, 2;
	mov.u32 	%r287, _ZZ9cuda_gemmIiLi128ELi2ELi1ELi1024ELi64ELi64ELi64ELi1ELi0EEviiiPT_S1_S1_iiiE3Ash;
	add.s32 	%r288, %r287, %r286;
	st.shared.v4.u32 	[%r288], {%r282, %r283, %r284, %r285};
	add.s32 	%r502, %r502, %r7;
	setp.lt.u32 	%p24, %r502, 512;
	@%p24 bra 	$L__BB442_10;
	add.s32 	%r81, %r501, %r77;
	mov.b32 	%r503, 0;
$L__BB442_12:
	mov.u32 	%r82, %r503;
	add.s32 	%r83, %r82, %r9;
	mov.u32 	%r504, %r8;
$L__BB442_13:
	add.s32 	%r290, %r81, %r504;
	mad.lo.s32 	%r291, %r290, %r185, %r83;
	mul.wide.s32 	%rd9, %r291, 4;
	add.s64 	%rd10, %rd1, %rd9;
	ld.global.u32 	%r292, [%rd10];
	shl.b32 	%r293, %r504, 2;
	add.s32 	%r294, %r10, %r293;
	st.shared.u32 	[%r294], %r292;
	add.s32 	%r504, %r504, %r11;
	setp.lt.u32 	%p25, %r504, 32;
	@%p25 bra 	$L__BB442_13;
	setp.lt.s32 	%p26, %r1, 1;
	bar.sync 	0;
	@%p26 bra 	$L__BB442_87;
	mov.b32 	%r505, 0;
$L__BB442_16:
	setp.ge.s32 	%p27, %r4, %r14;
	add.s32 	%r87, %r505, %r3;
	shl.b32 	%r296, %r87, 5;
	or.b32  	%r297, %r296, %r13;
	add.s32 	%r298, %r297, %r12;
	shl.b32 	%r299, %r298, 2;
	mov.u32 	%r300, _ZZ9cuda_gemmIiLi128ELi2ELi1ELi1024ELi64ELi64ELi64ELi1ELi0EEviiiPT_S1_S1_iiiE3Ash;
	add.s32 	%r301, %r300, %r299;
	ld.shared.u32 	%r88, [%r301];
	add.s32 	%r302, %r297, %r15;
	shl.b32 	%r303, %r302, 2;
	add.s32 	%r304, %r300, %r303;
	ld.shared.u32 	%r89, [%r304];
	add.s32 	%r305, %r297, %r16;
	shl.b32 	%r306, %r305, 2;
	add.s32 	%r307, %r300, %r306;
	ld.shared.u32 	%r90, [%r307];
	add.s32 	%r308, %r297, %r17;
	shl.b32 	%r309, %r308, 2;
	add.s32 	%r310, %r300, %r309;
	ld.shared.u32 	%r91, [%r310];
	add.s32 	%r311, %r297, %r18;
	shl.b32 	%r312, %r311, 2;
	add.s32 	%r313, %r300, %r312;
	ld.shared.u32 	%r92, [%r313];
	add.s32 	%r314, %r297, %r19;
	shl.b32 	%r315, %r314, 2;
	add.s32 	%r316, %r300, %r315;
	ld.shared.u32 	%r93, [%r316];
	add.s32 	%r317, %r297, %r20;
	shl.b32 	%r318, %r317, 2;
	add.s32 	%r319, %r300, %r318;
	ld.shared.u32 	%r94, [%r319];
	add.s32 	%r320, %r297, %r21;
	shl.b32 	%r321, %r320, 2;
	add.s32 	%r322, %r300, %r321;
	ld.shared.u32 	%r95, [%r322];
	add.s32 	%r323, %r297, %r22;
	shl.b32 	%r324, %r323, 2;
	add.s32 	%r325, %r300, %r324;
	ld.shared.u32 	%r96, [%r325];
	add.s32 	%r326, %r297, %r23;
	shl.b32 	%r327, %r326, 2;
	add.s32 	%r328, %r300, %r327;
	ld.shared.u32 	%r97, [%r328];
	add.s32 	%r329, %r297, %r24;
	shl.b32 	%r330, %r329, 2;
	add.s32 	%r331, %r300, %r330;
	ld.shared.u32 	%r98, [%r331];
	add.s32 	%r332, %r297, %r25;
	shl.b32 	%r333, %r332, 2;
	add.s32 	%r334, %r300, %r333;
	ld.shared.u32 	%r99, [%r334];
	add.s32 	%r335, %r297, %r26;
	shl.b32 	%r336, %r335, 2;
	add.s32 	%r337, %r300, %r336;
	ld.shared.u32 	%r100, [%r337];
	add.s32 	%r338, %r297, %r27;
	shl.b32 	%r339, %r338, 2;
	add.s32 	%r340, %r300, %r339;
	ld.shared.u32 	%r101, [%r340];
	add.s32 	%r341, %r297, %r28;
	shl.b32 	%r342, %r341, 2;
	add.s32 	%r343, %r300, %r342;
	ld.shared.u32 	%r102, [%r343];
	add.s32 	%r344, %r297, %r29;
	shl.b32 	%r345, %r344, 2;
	add.s32 	%r346, %r300, %r345;
	ld.shared.u32 	%r103, [%r346];
	@%p27 bra 	$L__BB442_86;
	mov.u32 	%r506, %r4;
$L__BB442_18:
	setp.gt.u32 	%p28, %r186, 64;
	mov.u32 	%r347, _ZZ9cuda_gemmIiLi128ELi2ELi1ELi1024ELi64ELi64ELi64ELi1ELi0EEviiiPT_S1_S1_iiiE11kron_fac_sh;
	mad.lo.s32 	%r105, %r506, 132, %r347;
	add.s32 	%r349, %r105, %r348;
	ld.shared.u32 	%r106, [%r349];
	@%p28 bra 	$L__BB442_51;
	setp.eq.s32 	%p45, %r186, 0;
	mov.b32 	%r508, 0;
	@%p45 bra 	$L__BB442_21;
	shfl.sync.idx.b32	%r400|%p46, %r106, %r46, 31, -1;
	mul.lo.s32 	%r508, %r400, %r88;
$L__BB442_21:
	setp.lt.s32 	%p47, %r186, 2;
	@%p47 bra 	$L__BB442_23;
	shfl.sync.idx.b32	%r401|%p48, %r106, %r47, 31, -1;
	mad.lo.s32 	%r508, %r401, %r89, %r508;
$L__BB442_23:
	setp.lt.s32 	%p49, %r186, 3;
	@%p49 bra 	$L__BB442_25;
	shfl.sync.idx.b32	%r402|%p50, %r106, %r48, 31, -1;
	mad.lo.s32 	%r508, %r402, %r90, %r508;
$L__BB442_25:
	setp.lt.s32 	%p51, %r186, 4;
	@%p51 bra 	$L__BB442_27;
	shfl.sync.idx.b32	%r403|%p52, %r106, %r49, 31, -1;
	mad.lo.s32 	%r508, %r403, %r91, %r508;
$L__BB442_27:
	setp.lt.s32 	%p53, %r186, 5;
	@%p53 bra 	$L__BB442_29;
	shfl.sync.idx.b32	%r404|%p54, %r106, %r50, 31, -1;
	mad.lo.s32 	%r508, %r404, %r92, %r508;
$L__BB442_29:
	setp.lt.s32 	%p55, %r186, 6;
	@%p55 bra 	$L__BB442_31;
	shfl.sync.idx.b32	%r405|%p56, %r106, %r51, 31, -1;
	mad.lo.s32 	%r508, %r405, %r93, %r508;
$L__BB442_31:
	setp.lt.s32 	%p57, %r186, 7;
	@%p57 bra 	$L__BB442_33;
	shfl.sync.idx.b32	%r406|%p58, %r106, %r52, 31, -1;
	mad.lo.s32 	%r508, %r406, %r94, %r508;
$L__BB442_33:
	setp.lt.s32 	%p59, %r186, 8;
	@%p59 bra 	$L__BB442_35;
	shfl.sync.idx.b32	%r407|%p60, %r106, %r53, 31, -1;
	mad.lo.s32 	%r508, %r407, %r95, %r508;
$L__BB442_35:
	setp.lt.s32 	%p61, %r186, 9;
	@%p61 bra 	$L__BB442_37;
	shfl.sync.idx.b32	%r408|%p62, %r106, %r54, 31, -1;
	mad.lo.s32 	%r508, %r408, %r96, %r508;
$L__BB442_37:
	setp.lt.s32 	%p63, %r186, 10;
	@%p63 bra 	$L__BB442_39;
	shfl.sync.idx.b32	%r409|%p64, %r106, %r55, 31, -1;
	mad.lo.s32 	%r508, %r409, %r97, %r508;
$L__BB442_39:
	setp.lt.s32 	%p65, %r186, 11;
	@%p65 bra 	$L__BB442_41;
	shfl.sync.idx.b32	%r410|%p66, %r106, %r56, 31, -1;
	mad.lo.s32 	%r508, %r410, %r98, %r508;
$L__BB442_41:
	setp.lt.s32 	%p67, %r186, 12;
	@%p67 bra 	$L__BB442_43;
	shfl.sync.idx.b32	%r411|%p68, %r106, %r57, 31, -1;
	mad.lo.s32 	%r508, %r411, %r99, %r508;
$L__BB442_43:
	setp.lt.s32 	%p69, %r186, 13;
	@%p69 bra 	$L__BB442_45;
	shfl.sync.idx.b32	%r412|%p70, %r106, %r58, 31, -1;
	mad.lo.s32 	%r508, %r412, %r100, %r508;
$L__BB442_45:
	setp.lt.s32 	%p71, %r186, 14;
	@%p71 bra 	$L__BB442_47;
	shfl.sync.idx.b32	%r413|%p72, %r106, %r59, 31, -1;
	mad.lo.s32 	%r508, %r413, %r101, %r508;
$L__BB442_47:
	setp.lt.s32 	%p73, %r186, 15;
	@%p73 bra 	$L__BB442_49;
	shfl.sync.idx.b32	%r414|%p74, %r106, %r60, 31, -1;
	mad.lo.s32 	%r508, %r414, %r102, %r508;
$L__BB442_49:
	setp.lt.s32 	%p75, %r186, 16;
	@%p75 bra 	$L__BB442_83;
	shfl.sync.idx.b32	%r415|%p76, %r106, %r61, 31, -1;
	mad.lo.s32 	%r508, %r415, %r103, %r508;
	bra.uni 	$L__BB442_83;
$L__BB442_51:
	setp.lt.s32 	%p29, %r186, 1;
	mov.b32 	%r508, 0;
	@%p29 bra 	$L__BB442_53;
	add.s32 	%r352, %r105, %r351;
	ld.shared.u32 	%r353, [%r352];
	mul.lo.s32 	%r508, %r353, %r88;
$L__BB442_53:
	setp.lt.s32 	%p30, %r186, 2;
	@%p30 bra 	$L__BB442_55;
	add.s32 	%r355, %r105, %r354;
	ld.shared.u32 	%r356, [%r355];
	mad.lo.s32 	%r508, %r356, %r89, %r508;
$L__BB442_55:
	setp.lt.s32 	%p31, %r186, 3;
	@%p31 bra 	$L__BB442_57;
	add.s32 	%r358, %r105, %r357;
	ld.shared.u32 	%r359, [%r358];
	mad.lo.s32 	%r508, %r359, %r90, %r508;
$L__BB442_57:
	setp.lt.s32 	%p32, %r186, 4;
	@%p32 bra 	$L__BB442_59;
	add.s32 	%r361, %r105, %r360;
	ld.shared.u32 	%r362, [%r361];
	mad.lo.s32 	%r508, %r362, %r91, %r508;
$L__BB442_59:
	setp.lt.s32 	%p33, %r186, 5;
	@%p33 bra 	$L__BB442_61;
	add.s32 	%r364, %r105, %r363;
	ld.shared.u32 	%r365, [%r364];
	mad.lo.s32 	%r508, %r365, %r92, %r508;
$L__BB442_61:
	setp.lt.s32 	%p34, %r186, 6;
	@%p34 bra 	$L__BB442_63;
	add.s32 	%r367, %r105, %r366;
	ld.shared.u32 	%r368, [%r367];
	mad.lo.s32 	%r508, %r368, %r93, %r508;
$L__BB442_63:
	setp.lt.s32 	%p35, %r186, 7;
	@%p35 bra 	$L__BB442_65;
	add.s32 	%r370, %r105, %r369;
	ld.shared.u32 	%r371, [%r370];
	mad.lo.s32 	%r508, %r371, %r94, %r508;
$L__BB442_65:
	setp.lt.s32 	%p36, %r186, 8;
	@%p36 bra 	$L__BB442_67;
	add.s32 	%r373, %r105, %r372;
	ld.shared.u32 	%r374, [%r373];
	mad.lo.s32 	%r508, %r374, %r95, %r508;
$L__BB442_67:
	setp.lt.s32 	%p37, %r186, 9;
	@%p37 bra 	$L__BB442_69;
	add.s32 	%r376, %r105, %r375;
	ld.shared.u32 	%r377, [%r376];
	mad.lo.s32 	%r508, %r377, %r96, %r508;
$L__BB442_69:
	setp.lt.s32 	%p38, %r186, 10;
	@%p38 bra 	$L__BB442_71;
	add.s32 	%r379, %r105, %r378;
	ld.shared.u32 	%r380, [%r379];
	mad.lo.s32 	%r508, %r380, %r97, %r508;
$L__BB442_71:
	setp.lt.s32 	%p39, %r186, 11;
	@%p39 bra 	$L__BB442_73;
	add.s32 	%r382, %r105, %r381;
	ld.shared.u32 	%r383, [%r382];
	mad.lo.s32 	%r508, %r383, %r98, %r508;
$L__BB442_73:
	setp.lt.s32 	%p40, %r186, 12;
	@%p40 bra 	$L__BB442_75;
	add.s32 	%r385, %r105, %r384;
	ld.shared.u32 	%r386, [%r385];
	mad.lo.s32 	%r508, %r386, %r99, %r508;
$L__BB442_75:
	setp.lt.s32 	%p41, %r186, 13;
	@%p41 bra 	$L__BB442_77;
	add.s32 	%r388, %r105, %r387;
	ld.shared.u32 	%r389, [%r388];
	mad.lo.s32 	%r508, %r389, %r100, %r508;
$L__BB442_77:
	setp.lt.s32 	%p42, %r186, 14;
	@%p42 bra 	$L__BB442_79;
	add.s32 	%r391, %r105, %r390;
	ld.shared.u32 	%r392, [%r391];
	mad.lo.s32 	%r508, %r392, %r101, %r508;
$L__BB442_79:
	setp.lt.s32 	%p43, %r186, 15;
	@%p43 bra 	$L__BB442_81;
	add.s32 	%r394, %r105, %r393;
	ld.shared.u32 	%r395, [%r394];
	mad.lo.s32 	%r508, %r395, %r102, %r508;
$L__BB442_81:
	setp.lt.s32 	%p44, %r186, 16;
	@%p44 bra 	$L__BB442_83;
	add.s32 	%r397, %r105, %r396;
	ld.shared.u32 	%r398, [%r397];
	mad.lo.s32 	%r508, %r398, %r103, %r508;
$L__BB442_83:
	setp.ne.s32 	%p77, %r6, 0;
	add.s32 	%r416, %r506, %r82;
	mad.lo.s32 	%r170, %r416, %r1, %r87;
	shfl.sync.down.b32	%r417|%p78, %r508, 1, 7711, -1;
	add.s32 	%r171, %r417, %r508;
	@%p77 bra 	$L__BB442_85;
	shl.b32 	%r418, %r170, 2;
	mov.u32 	%r419, _ZZ9cuda_gemmIiLi128ELi2ELi1ELi1024ELi64ELi64ELi64ELi1ELi0EEviiiPT_S1_S1_iiiE3Csh;
	add.s32 	%r420, %r419, %r418;
	ld.shared.u32 	%r421, [%r420];
	add.s32 	%r422, %r421, %r171;
	st.shared.u32 	[%r420], %r422;
$L__BB442_85:
	add.s32 	%r506, %r506, %r62;
	setp.lt.s32 	%p79, %r506, %r14;
	@%p79 bra 	$L__BB442_18;
$L__BB442_86:
	add.s32 	%r505, %r505, %r2;
	setp.lt.s32 	%p80, %r505, %r1;
	@%p80 bra 	$L__BB442_16;
$L__BB442_87:
	add.s32 	%r503, %r82, 16;
	setp.lt.u32 	%p81, %r82, 48;
	@%p81 bra 	$L__BB442_12;
	mov.b32 	%r501, 32;
	mov.pred 	%p89, 0;
	@%p1 bra 	$L__BB442_9;
	ld.param.u64 	%rd27, [_Z9cuda_gemmIiLi128ELi2ELi1ELi1024ELi64ELi64ELi64ELi1ELi0EEviiiPT_S1_S1_iii_param_5];
	cvta.to.global.u64 	%rd3, %rd27;
	shl.b32 	%r175, %r497, 10;
	mov.u32 	%r176, %tid.x;
	shl.b32 	%r177, %r176, 2;
	cvt.u32.u16 	%r424, %rs1;
	and.b32  	%r425, %r424, 3;
	setp.eq.s32 	%p83, %r425, 2;
	bar.sync 	0;
	mov.u32 	%r538, %r177;
	@%p83 bra 	$L__BB442_93;
	add.s32 	%r538, %r177, %r7;
	cvt.u32.u16 	%r426, %rs1;
	and.b32  	%r427, %r426, 3;
	setp.eq.s32 	%p84, %r427, 3;
	add.s32 	%r428, %r175, %r177;
	mul.wide.s32 	%rd11, %r428, 4;
	add.s64 	%rd12, %rd3, %rd11;
	shl.b32 	%r429, %r176, 2;
	mov.u32 	%r430, _ZZ9cuda_gemmIiLi128ELi2ELi1ELi1024ELi64ELi64ELi64ELi1ELi0EEviiiPT_S1_S1_iiiE3Csh;
	add.s32 	%r431, %r430, %r429;
	mad.lo.s32 	%r432, %r176, 12, %r431;
	ld.shared.v4.u32 	{%r433, %r434, %r435, %r436}, [%r432];
	st.global.v4.u32 	[%rd12], {%r433, %r434, %r435, %r436};
	@%p84 bra 	$L__BB442_93;
	add.s32 	%r437, %r177, %r7;
	add.s32 	%r538, %r437, %r7;
	cvt.u32.u16 	%r438, %rs1;
	and.b32  	%r439, %r438, 3;
	setp.eq.s32 	%p85, %r439, 0;
	add.s32 	%r440, %r175, %r437;
	mul.wide.s32 	%rd13, %r440, 4;
	add.s64 	%rd14, %rd3, %rd13;
	shl.b32 	%r441, %r176, 2;
	mov.u32 	%r442, _ZZ9cuda_gemmIiLi128ELi2ELi1ELi1024ELi64ELi64ELi64ELi1ELi0EEviiiPT_S1_S1_iiiE3Csh;
	add.s32 	%r443, %r442, %r441;
	mad.lo.s32 	%r444, %r176, 12, %r443;
	shl.b32 	%r445, %r7, 2;
	add.s32 	%r446, %r444, %r445;
	ld.shared.v4.u32 	{%r447, %r448, %r449, %r450}, [%r446];
	st.global.v4.u32 	[%rd14], {%r447, %r448, %r449, %r450};
	@%p85 bra 	$L__BB442_93;
	add.s32 	%r451, %r177, %r7;
	add.s32 	%r452, %r451, %r7;
	add.s32 	%r538, %r452, %r7;
	add.s32 	%r453, %r175, %r452;
	mul.wide.s32 	%rd15, %r453, 4;
	add.s64 	%rd16, %rd3, %rd15;
	shl.b32 	%r454, %r176, 2;
	mov.u32 	%r455, _ZZ9cuda_gemmIiLi128ELi2ELi1ELi1024ELi64ELi64ELi64ELi1ELi0EEviiiPT_S1_S1_iiiE3Csh;
	add.s32 	%r456, %r455, %r454;
	mad.lo.s32 	%r457, %r176, 12, %r456;
	shl.b32 	%r458, %r7, 2;
	add.s32 	%r459, %r457, %r458;
	add.s32 	%r460, %r459, %r458;
	ld.shared.v4.u32 	{%r461, %r462, %r463, %r464}, [%r460];
	st.global.v4.u32 	[%rd16], {%r461, %r462, %r463, %r464};
$L__BB442_93:
	setp.lt.u16 	%p86, %rs1, 2;
	@%p86 bra 	$L__BB442_95;
$L__BB442_94:
	add.s32 	%r465, %r175, %r538;
	mul.wide.s32 	%rd17, %r465, 4;
	add.s64 	%rd18, %rd3, %rd17;
	shl.b32 	%r466, %r538, 2;
	mov.u32 	%r467, _ZZ9cuda_gemmIiLi128ELi2ELi1ELi1024ELi64ELi64ELi64ELi1ELi0EEviiiPT_S1_S1_iiiE3Csh;
	add.s32 	%r468, %r467, %r466;
	ld.shared.v4.u32 	{%r469, %r470, %r471, %r472}, [%r468];
	st.global.v4.u32 	[%rd18], {%r469, %r470, %r471, %r472};
	add.s32 	%r473, %r538, %r7;
	add.s32 	%r474, %r175, %r473;
	mul.wide.s32 	%rd19, %r474, 4;
	add.s64 	%rd20, %rd3, %rd19;
	shl.b32 	%r475, %r7, 2;
	add.s32 	%r476, %r468, %r475;
	ld.shared.v4.u32 	{%r477, %r478, %r479, %r480}, [%r476];
	st.global.v4.u32 	[%rd20], {%r477, %r478, %r479, %r480};
	add.s32 	%r481, %r473, %r7;
	add.s32 	%r482, %r175, %r481;
	mul.wide.s32 	%rd21, %r482, 4;
	add.s64 	%rd22, %rd3, %rd21;
	add.s32 	%r483, %r476, %r475;
	ld.shared.v4.u32 	{%r484, %r485, %r486, %r487}, [%r483];
	st.global.v4.u32 	[%rd22], {%r484, %r485, %r486, %r487};
	add.s32 	%r488, %r481, %r7;
	add.s32 	%r489, %r175, %r488;
	mul.wide.s32 	%rd23, %r489, 4;
	add.s64 	%rd24, %rd3, %rd23;
	add.s32 	%r490, %r483, %r475;
	ld.shared.v4.u32 	{%r491, %r492, %r493, %r494}, [%r490];
	st.global.v4.u32 	[%rd24], {%r491, %r492, %r493, %r494};
	add.s32 	%r538, %r488, %r7;
	setp.lt.u32 	%p87, %r538, 1024;
	@%p87 bra 	$L__BB442_94;
$L__BB442_95:
	mov.u32 	%r495, %nctaid.y;
	add.s32 	%r497, %r497, %r495;
	shl.b32 	%r496, %r495, 1;
	setp.lt.u32 	%p88, %r497, %r496;
	@%p88 bra 	$L__BB442_2;
$L__BB442_96:
	ret;

}
	// .globl	_Z9cuda_gemmIiLi128ELi2ELi1ELi1024ELi64ELi64ELi64ELi1ELi1EEviiiPT_S1_S1_iii
.visible .entry _Z9cuda_gemmIiLi128ELi2ELi1ELi1024ELi64ELi64ELi64ELi1ELi1EEviiiPT_S1_S1_iii(
	.param .u32 _Z9cuda_gemmIiLi128ELi2ELi1ELi1024ELi64ELi64ELi64ELi1ELi1EEviiiPT_S1_S1_iii_param_0,
	.param .u32 _Z9cuda_gemmIiLi128ELi2ELi1ELi1024ELi64ELi64ELi64ELi1ELi1EEviiiPT_S1_S1_iii_param_1,
	.param .u32 _Z9cuda_gemmIiLi128ELi2ELi1ELi1024ELi64ELi64ELi64ELi1ELi1EEviiiPT_S1_S1_iii_param_2,
	.param .u64 .ptr .align 1 _Z9cuda_gemmIiLi128ELi2ELi1ELi1024ELi64ELi64ELi64ELi1ELi1EEviiiPT_S1_S1_iii_param_3,
	.param .u64 .ptr .align 1 _Z9cuda_gemmIiLi128ELi2ELi1ELi1024ELi64ELi64ELi64ELi1ELi1EEviiiPT_S1_S1_iii_param_4,
	.param .u64 .ptr .align 1 _Z9cuda_gemmIiLi128ELi2ELi1ELi1024ELi64ELi64ELi64ELi1ELi1EEviiiPT_S1_S1_iii_param_5,
	.param .u32 _Z9cuda_gemmIiLi128ELi2ELi1ELi1024ELi64ELi64ELi64ELi1ELi1EEviiiPT_S1_S1_iii_param_6,
	.param .u32 _Z9cuda_gemmIiLi128ELi2ELi1ELi1024ELi64ELi64ELi64ELi1ELi1EEviiiPT_S1_S1_iii_param_7,
	.param .u32 _Z9cuda_gemmIiLi128ELi2ELi1ELi1024ELi64ELi64ELi64ELi1ELi1EEviiiPT_S1_S1_iii_param_8
)
.maxntid 128
{
	.reg .pred 	%p<38>;
	.reg .b16 	%rs<10>;
	.reg .b32 	%r<317>;
	.reg .b64 	%rd<26>;
	// demoted variable
	.shared .align 128 .b8 _ZZ9cuda_gemmIiLi128ELi2ELi1ELi1024ELi64ELi64ELi64ELi1ELi1EEviiiPT_S1_S1_iiiE11kron_fac_sh[2112];
	// demoted variable
	.shared .align 128 .b8 _ZZ9cuda_gemmIiLi128ELi2ELi1ELi1024ELi64ELi64ELi64ELi1ELi1EEviiiPT_S1_S1_iiiE3Ash[2048];
	// demoted variable
	.shared .align 128 .b8 _ZZ9cuda_gemmIiLi128ELi2ELi1ELi1024ELi64ELi64ELi64ELi1ELi1EEviiiPT_S1_S1_iiiE3Csh[4096];
	ld.param.u64 	%rd4, [_Z9cuda_gemmIiLi128ELi2ELi1ELi1024ELi64ELi64ELi64ELi1ELi1EEviiiPT_S1_S1_iii_param_3];
	ld.param.u64 	%rd5, [_Z9cuda_gemmIiLi128ELi2ELi1ELi1024ELi64ELi64ELi64ELi1ELi1EEviiiPT_S1_S1_iii_param_4];
	mov.u32 	%r1, %tid.x;
	mov.u32 	%r2, %ctaid.z;
	shr.u32 	%r3, %r1, 1;
	and.b32  	%r4, %r3, 15;
	mov.u32 	%r306, %ctaid.y;
	mov.u32 	%r6, %nctaid.y;
	shl.b32 	%r101, %r6, 1;
	setp.ge.u32 	%p2, %r306, %r101;
	@%p2 bra 	$L__BB443_27;
	and.b32  	%r7, %r1, 1;
	mov.u32 	%r102, %ntid.x;
	shl.b32 	%r8, %r1, 2;
	shl.b32 	%r9, %r102, 2;
	shr.u32 	%r10, %r1, 4;
	and.b32  	%r11, %r1, 15;
	mov.u32 	%r103, _ZZ9cuda_gemmIiLi128ELi2ELi1ELi1024ELi64ELi64ELi64ELi1ELi1EEviiiPT_S1_S1_iiiE11kron_fac_sh;
	mad.lo.s32 	%r12, %r11, 132, %r103;
	shr.u32 	%r13, %r102, 4;
	shl.b32 	%r104, %r1, 4;
	and.b32  	%r105, %r104, 16;
	shl.b32 	%r106, %r4, 5;
	or.b32  	%r107, %r106, %r105;
	and.b32  	%r108, %r8, 124;
	add.s32 	%r14, %r103, %r108;
	add.s32 	%r15, %r1, %r102;
	cvt.u16.u32 	%rs3, %r15;
	xor.b16  	%rs4, %rs3, 1023;
	cvt.u16.u32 	%rs5, %r102;
	div.u16 	%rs6, %rs4, %rs5;
	add.s32 	%r16, %r8, %r9;
	cvt.u16.u32 	%rs7, %r16;
	sub.s16 	%rs8, 1023, %rs7;
	cvt.u16.u32 	%rs9, %r9;
	div.u16 	%rs1, %rs8, %rs9;
	and.b16  	%rs2, %rs6, 3;
	mov.u32 	%r109, _ZZ9cuda_gemmIiLi128ELi2ELi1ELi1024ELi64ELi64ELi64ELi1ELi1EEviiiPT_S1_S1_iiiE3Csh;
	add.s32 	%r110, %r109, %r8;
	add.s32 	%r17, %r15, %r102;
	or.b32  	%r111, %r107, %r4;
	shl.b32 	%r112, %r111, 2;
	mov.u32 	%r113, _ZZ9cuda_gemmIiLi128ELi2ELi1ELi1024ELi64ELi64ELi64ELi1ELi1EEviiiPT_S1_S1_iiiE3Ash;
	add.s32 	%r18, %r113, %r112;
	add.s32 	%r114, %r3, 1;
	and.b32  	%r115, %r114, 15;
	or.b32  	%r116, %r107, %r115;
	shl.b32 	%r117, %r116, 2;
	add.s32 	%r19, %r113, %r117;
	add.s32 	%r118, %r3, 2;
	and.b32  	%r119, %r118, 15;
	or.b32  	%r120, %r107, %r119;
	shl.b32 	%r121, %r120, 2;
	add.s32 	%r20, %r113, %r121;
	add.s32 	%r122, %r3, 3;
	and.b32  	%r123, %r122, 15;
	or.b32  	%r124, %r107, %r123;
	shl.b32 	%r125, %r124, 2;
	add.s32 	%r21, %r113, %r125;
	add.s32 	%r126, %r3, 4;
	and.b32  	%r127, %r126, 15;
	or.b32  	%r128, %r107, %r127;
	shl.b32 	%r129, %r128, 2;
	add.s32 	%r22, %r113, %r129;
	add.s32 	%r130, %r3, 5;
	and.b32  	%r131, %r130, 15;
	or.b32  	%r132, %r107, %r131;
	shl.b32 	%r133, %r132, 2;
	add.s32 	%r23, %r113, %r133;
	add.s32 	%r134, %r3, 6;
	and.b32  	%r135, %r134, 15;
	or.b32  	%r136, %r107, %r135;
	shl.b32 	%r137, %r136, 2;
	add.s32 	%r24, %r113, %r137;
	add.s32 	%r138, %r3, 7;
	and.b32  	%r139, %r138, 15;
	or.b32  	%r140, %r107, %r139;
	shl.b32 	%r141, %r140, 2;
	add.s32 	%r25, %r113, %r141;
	xor.b32  	%r142, %r4, 8;
	or.b32  	%r143, %r107, %r142;
	shl.b32 	%r144, %r143, 2;
	add.s32 	%r26, %r113, %r144;
	add.s32 	%r145, %r3, 9;
	and.b32  	%r146, %r145, 15;
	or.b32  	%r147, %r107, %r146;
	shl.b32 	%r148, %r147, 2;
	add.s32 	%r27, %r113, %r148;
	add.s32 	%r149, %r3, 10;
	and.b32  	%r150, %r149, 15;
	or.b32  	%r151, %r107, %r150;
	shl.b32 	%r152, %r151, 2;
	add.s32 	%r28, %r113, %r152;
	add.s32 	%r153, %r3, 11;
	and.b32  	%r154, %r153, 15;
	or.b32  	%r155, %r107, %r154;
	shl.b32 	%r156, %r155, 2;
	add.s32 	%r29, %r113, %r156;
	add.s32 	%r157, %r3, 12;
	and.b32  	%r158, %r157, 15;
	or.b32  	%r159, %r107, %r158;
	shl.b32 	%r160, %r159, 2;
	add.s32 	%r30, %r113, %r160;
	add.s32 	%r161, %r3, 13;
	and.b32  	%r162, %r161, 15;
	or.b32  	%r163, %r107, %r162;
	shl.b32 	%r164, %r163, 2;
	add.s32 	%r31, %r113, %r164;
	add.s32 	%r165, %r3, 14;
	and.b32  	%r166, %r165, 15;
	or.b32  	%r167, %r107, %r166;
	shl.b32 	%r168, %r167, 2;
	add.s32 	%r32, %r113, %r168;
	add.s32 	%r169, %r3, -1;
	and.b32  	%r170, %r169, 15;
	or.b32  	%r171, %r107, %r170;
	shl.b32 	%r172, %r171, 2;
	add.s32 	%r33, %r113, %r172;
	mad.lo.s32 	%r34, %r4, -31, %r107;
	or.b32  	%r35, %r105, %r115;
	or.b32  	%r36, %r105, %r119;
	or.b32  	%r37, %r105, %r123;
	or.b32  	%r38, %r105, %r127;
	or.b32  	%r39, %r105, %r131;
	or.b32  	%r40, %r105, %r135;
	or.b32  	%r41, %r105, %r139;
	or.b32  	%r42, %r105, %r142;
	or.b32  	%r43, %r105, %r146;
	or.b32  	%r44, %r105, %r150;
	or.b32  	%r45, %r105, %r154;
	or.b32  	%r46, %r105, %r158;
	or.b32  	%r47, %r105, %r162;
	or.b32  	%r48, %r105, %r166;
	or.b32  	%r49, %r105, %r170;
	mad.lo.s32 	%r50, %r1, 12, %r110;
	add.s32 	%r51, %r16, %r9;
	shr.u32 	%r52, %r1, 5;
	cvta.to.global.u64 	%rd1, %rd5;
	cvta.to.global.u64 	%rd2, %rd4;
$L__BB443_2:
	setp.eq.s16 	%p3, %rs2, 2;
	mov.u32 	%r307, %r1;
	@%p3 bra 	$L__BB443_6;
	setp.eq.s16 	%p4, %rs2, 3;
	shl.b32 	%r173, %r1, 2;
	mov.u32 	%r174, _ZZ9cuda_gemmIiLi128ELi2ELi1ELi1024ELi64ELi64ELi64ELi1ELi1EEviiiPT_S1_S1_iiiE3Csh;
	add.s32 	%r54, %r174, %r173;
	mov.b32 	%r175, 0;
	st.shared.u32 	[%r54], %r175;
	mov.u32 	%r307, %r15;
	@%p4 bra 	$L__BB443_6;
	setp.eq.s16 	%p5, %rs2, 0;
	add.s32 	%r55, %r54, %r9;
	mov.b32 	%r176, 0;
	st.shared.u32 	[%r55], %r176;
	mov.u32 	%r307, %r17;
	@%p5 bra 	$L__BB443_6;
	mov.u32 	%r177, %ntid.x;
	add.s32 	%r307, %r17, %r177;
	add.s32 	%r178, %r55, %r9;
	mov.b32 	%r179, 0;
	st.shared.u32 	[%r178], %r179;
$L__BB443_6:
	shl.b32 	%r180, %r307, 2;
	mov.u32 	%r181, _ZZ9cuda_gemmIiLi128ELi2ELi1ELi1024ELi64ELi64ELi64ELi1ELi1EEviiiPT_S1_S1_iiiE3Csh;
	add.s32 	%r308, %r181, %r180;
$L__BB443_7:
	mov.b32 	%r182, 0;
	st.shared.u32 	[%r308], %r182;
	add.s32 	%r183, %r308, %r9;
	st.shared.u32 	[%r183], %r182;
	mov.u32 	%r184, %ntid.x;
	shl.b32 	%r185, %r184, 3;
	add.s32 	%r186, %r308, %r185;
	st.shared.u32 	[%r186], %r182;
	mad.lo.s32 	%r187, %r184, 12, %r308;
	st.shared.u32 	[%r187], %r182;
	add.s32 	%r307, %r307, %r9;
	shl.b32 	%r188, %r184, 4;
	add.s32 	%r308, %r308, %r188;
	setp.lt.u32 	%p6, %r307, 1024;
	@%p6 bra 	$L__BB443_7;
	mov.b32 	%r310, 0;
	mov.pred 	%p37, -1;
$L__BB443_9:
	mov.pred 	%p1, %p37;
	shl.b32 	%r190, %r306, 10;
	add.s32 	%r64, %r310, %r190;
	mov.u32 	%r311, %r8;
$L__BB443_10:
	shr.u32 	%r191, %r311, 5;
	add.s32 	%r192, %r191, %r2;
	shl.b32 	%r193, %r192, 6;
	and.b32  	%r194, %r311, 28;
	add.s32 	%r195, %r64, %r194;
	add.s32 	%r196, %r195, %r193;
	mul.wide.s32 	%rd7, %r196, 4;
	add.s64 	%rd8, %rd2, %rd7;
	ld.global.v4.u32 	{%r197, %r198, %r199, %r200}, [%rd8];
	shl.b32 	%r201, %r311, 2;
	mov.u32 	%r202, _ZZ9cuda_gemmIiLi128ELi2ELi1ELi1024ELi64ELi64ELi64ELi1ELi1EEviiiPT_S1_S1_iiiE3Ash;
	add.s32 	%r203, %r202, %r201;
	st.shared.v4.u32 	[%r203], {%r197, %r198, %r199, %r200};
	add.s32 	%r311, %r311, %r9;
	setp.lt.u32 	%p8, %r311, 512;
	@%p8 bra 	$L__BB443_10;
	shl.b32 	%r205, %r2, 6;
	add.s32 	%r67, %r310, %r205;
	mov.b32 	%r312, 0;
$L__BB443_12:
	add.s32 	%r69, %r11, %r312;
	mov.u32 	%r313, %r10;
$L__BB443_13:
	add.s32 	%r206, %r67, %r313;
	shl.b32 	%r207, %r206, 6;
	add.s32 	%r208, %r207, %r69;
	mul.wide.u32 	%rd9, %r208, 4;
	add.s64 	%rd10, %rd1, %rd9;
	ld.global.u32 	%r209, [%rd10];
	shl.b32 	%r210, %r313, 2;
	add.s32 	%r211, %r12, %r210;
	st.shared.u32 	[%r211], %r209;
	add.s32 	%r313, %r313, %r13;
	setp.lt.u32 	%p9, %r313, 32;
	@%p9 bra 	$L__BB443_13;
	bar.sync 	0;
	ld.shared.u32 	%r72, [%r18];
	ld.shared.u32 	%r73, [%r19];
	ld.shared.u32 	%r74, [%r20];
	ld.shared.u32 	%r75, [%r21];
	ld.shared.u32 	%r76, [%r22];
	ld.shared.u32 	%r77, [%r23];
	ld.shared.u32 	%r78, [%r24];
	ld.shared.u32 	%r79, [%r25];
	ld.shared.u32 	%r80, [%r26];
	ld.shared.u32 	%r81, [%r27];
	ld.shared.u32 	%r82, [%r28];
	ld.shared.u32 	%r83, [%r29];
	ld.shared.u32 	%r84, [%r30];
	ld.shared.u32 	%r85, [%r31];
	ld.shared.u32 	%r86, [%r32];
	ld.shared.u32 	%r87, [%r33];
	mov.u32 	%r314, %r52;
$L__BB443_15:
	setp.ne.s32 	%p10, %r7, 0;
	mad.lo.s32 	%r212, %r314, 132, %r14;
	ld.shared.u32 	%r213, [%r212];
	shfl.sync.idx.b32	%r214|%p11, %r213, %r34, 31, -1;
	mul.lo.s32 	%r215, %r214, %r72;
	shfl.sync.idx.b32	%r216|%p12, %r213, %r35, 31, -1;
	mad.lo.s32 	%r217, %r216, %r73, %r215;
	shfl.sync.idx.b32	%r218|%p13, %r213, %r36, 31, -1;
	mad.lo.s32 	%r219, %r218, %r74, %r217;
	shfl.sync.idx.b32	%r220|%p14, %r213, %r37, 31, -1;
	mad.lo.s32 	%r221, %r220, %r75, %r219;
	shfl.sync.idx.b32	%r222|%p15, %r213, %r38, 31, -1;
	mad.lo.s32 	%r223, %r222, %r76, %r221;
	shfl.sync.idx.b32	%r224|%p16, %r213, %r39, 31, -1;
	mad.lo.s32 	%r225, %r224, %r77, %r223;
	shfl.sync.idx.b32	%r226|%p17, %r213, %r40, 31, -1;
	mad.lo.s32 	%r227, %r226, %r78, %r225;
	shfl.sync.idx.b32	%r228|%p18, %r213, %r41, 31, -1;
	mad.lo.s32 	%r229, %r228, %r79, %r227;
	shfl.sync.idx.b32	%r230|%p19, %r213, %r42, 31, -1;
	mad.lo.s32 	%r231, %r230, %r80, %r229;
	shfl.sync.idx.b32	%r232|%p20, %r213, %r43, 31, -1;
	mad.lo.s32 	%r233, %r232, %r81, %r231;
	shfl.sync.idx.b32	%r234|%p21, %r213, %r44, 31, -1;
	mad.lo.s32 	%r235, %r234, %r82, %r233;
	shfl.sync.idx.b32	%r236|%p22, %r213, %r45, 31, -1;
	mad.lo.s32 	%r237, %r236, %r83, %r235;
	shfl.sync.idx.b32	%r238|%p23, %r213, %r46, 31, -1;
	mad.lo.s32 	%r239, %r238, %r84, %r237;
	shfl.sync.idx.b32	%r240|%p24, %r213, %r47, 31, -1;
	mad.lo.s32 	%r241, %r240, %r85, %r239;
	shfl.sync.idx.b32	%r242|%p25, %r213, %r48, 31, -1;
	mad.lo.s32 	%r243, %r242, %r86, %r241;
	shfl.sync.idx.b32	%r244|%p26, %r213, %r49, 31, -1;
	mad.lo.s32 	%r245, %r244, %r87, %r243;
	add.s32 	%r246, %r314, %r312;
	shl.b32 	%r247, %r246, 4;
	or.b32  	%r89, %r247, %r4;
	shfl.sync.down.b32	%r248|%p27, %r245, 1, 7711, -1;
	add.s32 	%r90, %r248, %r245;
	@%p10 bra 	$L__BB443_17;
	shl.b32 	%r249, %r89, 2;
	mov.u32 	%r250, _ZZ9cuda_gemmIiLi128ELi2ELi1ELi1024ELi64ELi64ELi64ELi1ELi1EEviiiPT_S1_S1_iiiE3Csh;
	add.s32 	%r251, %r250, %r249;
	ld.shared.u32 	%r252, [%r251];
	add.s32 	%r253, %r252, %r90;
	st.shared.u32 	[%r251], %r253;
$L__BB443_17:
	add.s32 	%r91, %r314, 4;
	setp.lt.u32 	%p28, %r314, 12;
	mov.u32 	%r314, %r91;
	@%p28 bra 	$L__BB443_15;
	add.s32 	%r92, %r312, 16;
	setp.lt.u32 	%p29, %r312, 48;
	mov.u32 	%r312, %r92;
	@%p29 bra 	$L__BB443_12;
	mov.b32 	%r310, 32;
	mov.pred 	%p37, 0;
	@%p1 bra 	$L__BB443_9;
	ld.param.u64 	%rd25, [_Z9cuda_gemmIiLi128ELi2ELi1ELi1024ELi64ELi64ELi64ELi1ELi1EEviiiPT_S1_S1_iii_param_5];
	cvta.to.global.u64 	%rd3, %rd25;
	cvt.u32.u16 	%r255, %rs1;
	and.b32  	%r93, %r255, 3;
	setp.eq.s32 	%p31, %r93, 2;
	bar.sync 	0;
	mov.u32 	%r315, %r8;
	@%p31 bra 	$L__BB443_24;
	setp.eq.s32 	%p32, %r93, 3;
	shl.b32 	%r94, %r306, 10;
	or.b32  	%r256, %r94, %r8;
	mul.wide.s32 	%rd11, %r256, 4;
	add.s64 	%rd12, %rd3, %rd11;
	ld.shared.v4.u32 	{%r257, %r258, %r259, %r260}, [%r50];
	st.global.v4.u32 	[%rd12], {%r257, %r258, %r259, %r260};
	mov.u32 	%r315, %r16;
	@%p32 bra 	$L__BB443_24;
	setp.eq.s32 	%p33, %r93, 0;
	add.s32 	%r261, %r94, %r16;
	mul.wide.s32 	%rd13, %r261, 4;
	add.s64 	%rd14, %rd3, %rd13;
	shl.b32 	%r262, %r9, 2;
	add.s32 	%r95, %r50, %r262;
	ld.shared.v4.u32 	{%r263, %r264, %r265, %r266}, [%r95];
	st.global.v4.u32 	[%rd14], {%r263, %r264, %r265, %r266};
	mov.u32 	%r315, %r51;
	@%p33 bra 	$L__BB443_24;
	add.s32 	%r315, %r51, %r9;
	add.s32 	%r267, %r94, %r51;
	mul.wide.s32 	%rd15, %r267, 4;
	add.s64 	%rd16, %rd3, %rd15;
	add.s32 	%r269, %r95, %r262;
	ld.shared.v4.u32 	{%r270, %r271, %r272, %r273}, [%r269];
	st.global.v4.u32 	[%rd16], {%r270, %r271, %r272, %r273};
$L__BB443_24:
	setp.lt.u16 	%p34, %rs1, 2;
	@%p34 bra 	$L__BB443_26;
$L__BB443_25:
	shl.b32 	%r274, %r306, 10;
	add.s32 	%r275, %r274, %r315;
	mul.wide.s32 	%rd17, %r275, 4;
	add.s64 	%rd18, %rd3, %rd17;
	shl.b32 	%r276, %r315, 2;
	mov.u32 	%r277, _ZZ9cuda_gemmIiLi128ELi2ELi1ELi1024ELi64ELi64ELi64ELi1ELi1EEviiiPT_S1_S1_iiiE3Csh;
	add.s32 	%r278, %r277, %r276;
	ld.shared.v4.u32 	{%r279, %r280, %r281, %r282}, [%r278];
	st.global.v4.u32 	[%rd18], {%r279, %r280, %r281, %r282};
	add.s32 	%r283, %r315, %r9;
	add.s32 	%r284, %r274, %r283;
	mul.wide.s32 	%rd19, %r284, 4;
	add.s64 	%rd20, %rd3, %rd19;
	shl.b32 	%r285, %r9, 2;
	add.s32 	%r286, %r278, %r285;
	ld.shared.v4.u32 	{%r287, %r288, %r289, %r290}, [%r286];
	st.global.v4.u32 	[%rd20], {%r287, %r288, %r289, %r290};
	add.s32 	%r291, %r283, %r9;
	add.s32 	%r292, %r274, %r291;
	mul.wide.s32 	%rd21, %r292, 4;
	add.s64 	%rd22, %rd3, %rd21;
	add.s32 	%r293, %r286, %r285;
	ld.shared.v4.u32 	{%r294, %r295, %r296, %r297}, [%r293];
	st.global.v4.u32 	[%rd22], {%r294, %r295, %r296, %r297};
	add.s32 	%r298, %r291, %r9;
	add.s32 	%r299, %r274, %r298;
	mul.wide.s32 	%rd23, %r299, 4;
	add.s64 	%rd24, %rd3, %rd23;
	add.s32 	%r300, %r293, %r285;
	ld.shared.v4.u32 	{%r301, %r302, %r303, %r304}, [%r300];
	st.global.v4.u32 	[%rd24], {%r301, %r302, %r303, %r304};
	add.s32 	%r315, %r298, %r9;
	setp.lt.u32 	%p35, %r315, 1024;
	@%p35 bra 	$L__BB443_25;
$L__BB443_26:
	add.s32 	%r306, %r306, %r6;
	shl.b32 	%r305, %r6, 1;
	setp.lt.u32 	%p36, %r306, %r305;
	@%p36 bra 	$L__BB443_2;
$L__BB443_27:
	ret;

}
	// .globl	_Z9cuda_gemmIiLi128ELi2ELi1ELi1024ELi128ELi128ELi64ELi0ELi0EEviiiPT_S1_S1_iii
.visible .entry _Z9cuda_gemmIiLi128ELi2ELi1ELi1024ELi128ELi128ELi64ELi0ELi0EEviiiPT_S1_S1_iii(
	.param .u32 _Z9cuda_gemmIiLi128ELi2ELi1ELi1024ELi128ELi128ELi64ELi0ELi0EEviiiPT_S1_S1_iii_param_0,
	.param .u32 _Z9cuda_gemmIiLi128ELi2ELi1ELi1024ELi128ELi128ELi64ELi0ELi0EEviiiPT_S1_S1_iii_param_1,
	.param .u32 _Z9cuda_gemmIiLi128ELi2ELi1ELi1024ELi128ELi128ELi64ELi0ELi0EEviiiPT_S1_S1_iii_param_2,
	.param .u64 .ptr .align 1 _Z9cuda_gemmIiLi128ELi2ELi1ELi1024ELi128ELi128ELi64ELi0ELi0EEviiiPT_S1_S1_iii_param_3,
	.param .u64 .ptr .align 1 _Z9cuda_gemmIiLi128ELi2ELi1ELi1024ELi128ELi128ELi64ELi0ELi0EEviiiPT_S1_S1_iii_param_4,
	.param .u64 .ptr .align 1 _Z9cuda_gemmIiLi128ELi2ELi1ELi1024ELi128ELi128ELi64ELi0ELi0EEviiiPT_S1_S1_iii_param_5,
	.param .u32 _Z9cuda_gemmIiLi128ELi2ELi1ELi1024ELi128ELi128ELi64ELi0ELi0EEviiiPT_S1_S1_iii_param_6,
	.param .u32 _Z9cuda_gemmIiLi128ELi2ELi1ELi1024ELi128ELi128ELi64ELi0ELi0EEviiiPT_S1_S1_iii_param_7,
	.param .u32 _Z9cuda_gemmIiLi128ELi2ELi1ELi1024ELi128ELi128ELi64ELi0ELi0EEviiiPT_S1_S1_iii_param_8
)
.maxntid 128
{
	.reg .pred 	%p<90>;
	.reg .b16 	%rs<8>;
	.reg .b32 	%r<539>;
	.reg .b64 	%rd<28>;
	// demoted variable
	.shared .align 128 .b8 _ZZ9cuda_gemmIiLi128ELi2ELi1ELi1024ELi128ELi128ELi64ELi0ELi0EEviiiPT_S1_S1_iiiE11kron_fac_sh[2112];
	// demoted variable
	.shared .align 128 .b8 _ZZ9cuda_gemmIiLi128ELi2ELi1ELi1024ELi128ELi128ELi64ELi0ELi0EEviiiPT_S1_S1_iiiE3Ash[1024];
	// demoted variable
	.shared .align 128 .b8 _ZZ9cuda_gemmIiLi128ELi2ELi1ELi1024ELi128ELi128ELi64ELi0ELi0EEviiiPT_S1_S1_iiiE3Csh[2048];
	ld.param.u64 	%rd4, [_Z9cuda_gemmIiLi128ELi2ELi1ELi1024ELi128ELi128ELi64ELi0ELi0EEviiiPT_S1_S1_iii_param_3];
	ld.param.u64 	%rd5, [_Z9cuda_gemmIiLi128ELi2ELi1ELi1024ELi128ELi128ELi64ELi0ELi0EEviiiPT_S1_S1_iii_param_4];
	ld.param.u32 	%r192, [_Z9cuda_gemmIiLi128ELi2ELi1ELi1024ELi128ELi128ELi64ELi0ELi0EEviiiPT_S1_S1_iii_param_6];
	ld.param.u32 	%r193, [_Z9cuda_gemmIiLi128ELi2ELi1ELi1024ELi128ELi128ELi64ELi0ELi0EEviiiPT_S1_S1_iii_param_7];
	mov.u32 	%r1, %tid.x;
	div.s32 	%r2, 1024, %r193;
	min.s32 	%r194, %r2, 64;
	shl.b32 	%r3, %r194, 1;
	div.u32 	%r5, %r1, %r3;
	mul.lo.s32 	%r195, %r5, %r3;
	sub.s32 	%r196, %r1, %r195;
	shr.u32 	%r4, %r196, 1;
	mov.u32 	%r496, %ctaid.y;
	mov.u32 	%r197, %nctaid.y;
	shl.b32 	%r198, %r197, 1;
	setp.ge.u32 	%p2, %r496, %r198;
	@%p2 bra 	$L__BB444_96;
	ld.param.u32 	%r493, [_Z9cuda_gemmIiLi128ELi2ELi1ELi1024ELi128ELi128ELi64ELi0ELi0EEviiiPT_S1_S1_iii_param_2];
	and.b32  	%r7, %r1, 1;
	mov.u32 	%r199, %ctaid.x;
	shr.u32 	%r200, %r199, 1;
	and.b32  	%r201, %r199, 1;
	mov.u32 	%r202, %ntid.x;
	shl.b32 	%r8, %r202, 2;
	shl.b32 	%r203, %r199, 6;
	and.b32  	%r204, %r203, 64;
	and.b32  	%r205, %r1, 15;
	or.b32  	%r9, %r204, %r205;
	mov.u32 	%r206, _ZZ9cuda_gemmIiLi128ELi2ELi1ELi1024ELi128ELi128ELi64ELi0ELi0EEviiiPT_S1_S1_iiiE11kron_fac_sh;
	mad.lo.s32 	%r10, %r205, 132, %r206;
	shr.u32 	%r11, %r202, 4;
	and.b32  	%r12, %r4, 15;
	shl.b32 	%r207, %r1, 4;
	and.b32  	%r13, %r207, 16;
	min.s32 	%r14, %r192, 16;
	shr.u32 	%r208, %r493, 31;
	add.s32 	%r209, %r493, %r208;
	shr.s32 	%r210, %r209, 1;
	mul.lo.s32 	%r211, %r210, %r201;
	mad.lo.s32 	%r15, %r2, %r200, %r211;
	add.s32 	%r212, %r1, %r202;
	cvt.u16.u32 	%rs2, %r212;
	xor.b16  	%rs3, %rs2, 511;
	cvt.u16.u32 	%rs4, %r202;
	div.u16 	%rs5, %rs3, %rs4;
	and.b16  	%rs1, %rs5, 3;
	add.s32 	%r213, %r4, 1;
	and.b32  	%r16, %r213, 15;
	add.s32 	%r214, %r4, 2;
	and.b32  	%r17, %r214, 15;
	add.s32 	%r215, %r4, 3;
	and.b32  	%r18, %r215, 15;
	add.s32 	%r216, %r4, 4;
	and.b32  	%r19, %r216, 15;
	add.s32 	%r217, %r4, 5;
	and.b32  	%r20, %r217, 15;
	add.s32 	%r218, %r4, 6;
	and.b32  	%r21, %r218, 15;
	add.s32 	%r219, %r4, 7;
	and.b32  	%r22, %r219, 15;
	xor.b32  	%r23, %r12, 8;
	add.s32 	%r220, %r4, 9;
	and.b32  	%r24, %r220, 15;
	add.s32 	%r221, %r4, 10;
	and.b32  	%r25, %r221, 15;
	add.s32 	%r222, %r4, 11;
	and.b32  	%r26, %r222, 15;
	add.s32 	%r223, %r4, 12;
	and.b32  	%r27, %r223, 15;
	add.s32 	%r224, %r4, 13;
	and.b32  	%r28, %r224, 15;
	add.s32 	%r225, %r4, 14;
	and.b32  	%r29, %r225, 15;
	add.s32 	%r226, %r4, -1;
	and.b32  	%r30, %r226, 15;
	or.b32  	%r31, %r13, %r12;
	or.b32  	%r32, %r13, %r16;
	or.b32  	%r33, %r13, %r17;
	or.b32  	%r34, %r13, %r18;
	or.b32  	%r35, %r13, %r19;
	or.b32  	%r36, %r13, %r20;
	or.b32  	%r37, %r13, %r21;
	or.b32  	%r38, %r13, %r22;
	or.b32  	%r39, %r13, %r23;
	or.b32  	%r40, %r13, %r24;
	or.b32  	%r41, %r13, %r25;
	or.b32  	%r42, %r13, %r26;
	or.b32  	%r43, %r13, %r27;
	or.b32  	%r44, %r13, %r28;
	or.b32  	%r45, %r13, %r29;
	or.b32  	%r46, %r13, %r30;
	setp.lt.s32 	%p3, %r12, %r193;
	selp.b32 	%r227, 0, %r193, %p3;
	sub.s32 	%r47, %r12, %r227;
	add.s32 	%r228, %r12, 1;
	setp.lt.s32 	%p4, %r228, %r193;
	selp.b32 	%r229, 0, %r193, %p4;
	sub.s32 	%r48, %r228, %r229;
	add.s32 	%r230, %r12, 2;
	setp.lt.s32 	%p5, %r230, %r193;
	selp.b32 	%r231, 0, %r193, %p5;
	sub.s32 	%r49, %r230, %r231;
	add.s32 	%r232, %r12, 3;
	setp.lt.s32 	%p6, %r232, %r193;
	selp.b32 	%r233, 0, %r193, %p6;
	sub.s32 	%r50, %r232, %r233;
	add.s32 	%r234, %r12, 4;
	setp.lt.s32 	%p7, %r234, %r193;
	selp.b32 	%r235, 0, %r193, %p7;
	sub.s32 	%r51, %r234, %r235;
	add.s32 	%r236, %r12, 5;
	setp.lt.s32 	%p8, %r236, %r193;
	selp.b32 	%r237, 0, %r193, %p8;
	sub.s32 	%r52, %r236, %r237;
	add.s32 	%r238, %r12, 6;
	setp.lt.s32 	%p9, %r238, %r193;
	selp.b32 	%r239, 0, %r193, %p9;
	sub.s32 	%r53, %r238, %r239;
	add.s32 	%r240, %r12, 7;
	setp.lt.s32 	%p10, %r240, %r193;
	selp.b32 	%r241, 0, %r193, %p10;
	sub.s32 	%r54, %r240, %r241;
	add.s32 	%r242, %r12, 8;
	setp.lt.s32 	%p11, %r242, %r193;
	selp.b32 	%r243, 0, %r193, %p11;
	sub.s32 	%r55, %r242, %r243;
	add.s32 	%r244, %r12, 9;
	setp.lt.s32 	%p12, %r244, %r193;
	selp.b32 	%r245, 0, %r193, %p12;
	sub.s32 	%r56, %r244, %r245;
	add.s32 	%r246, %r12, 10;
	setp.lt.s32 	%p13, %r246, %r193;
	selp.b32 	%r247, 0, %r193, %p13;
	sub.s32 	%r57, %r246, %r247;
	add.s32 	%r248, %r12, 11;
	setp.lt.s32 	%p14, %r248, %r193;
	selp.b32 	%r249, 0, %r193, %p14;
	sub.s32 	%r58, %r248, %r249;
	add.s32 	%r250, %r12, 12;
	setp.lt.s32 	%p15, %r250, %r193;
	selp.b32 	%r251, 0, %r193, %p15;
	sub.s32 	%r59, %r250, %r251;
	add.s32 	%r252, %r12, 13;
	setp.lt.s32 	%p16, %r252, %r193;
	selp.b32 	%r253, 0, %r193, %p16;
	sub.s32 	%r60, %r252, %r253;
	add.s32 	%r254, %r12, 14;
	setp.lt.s32 	%p17, %r254, %r193;
	selp.b32 	%r255, 0, %r193, %p17;
	sub.s32 	%r61, %r254, %r255;
	add.s32 	%r256, %r12, 15;
	setp.lt.s32 	%p18, %r256, %r193;
	selp.b32 	%r257, 0, %r193, %p18;
	sub.s32 	%r62, %r256, %r257;
	cvt.u16.u32 	%rs6, %r3;
	div.s16 	%rs7, 128, %rs6;
	cvt.s32.s16 	%r63, %rs7;
	and.b32  	%r64, %r1, 31;
	cvta.to.global.u64 	%rd1, %rd5;
	cvta.to.global.u64 	%rd2, %rd4;
	shl.b32 	%r350, %r64, 2;
	shl.b32 	%r353, %r31, 2;
	shl.b32 	%r356, %r32, 2;
	shl.b32 	%r359, %r33, 2;
	shl.b32 	%r362, %r34, 2;
	shl.b32 	%r365, %r35, 2;
	shl.b32 	%r368, %r36, 2;
	shl.b32 	%r371, %r37, 2;
	shl.b32 	%r374, %r38, 2;
	shl.b32 	%r377, %r39, 2;
	shl.b32 	%r380, %r40, 2;
	shl.b32 	%r383, %r41, 2;
	shl.b32 	%r386, %r42, 2;
	shl.b32 	%r389, %r43, 2;
	shl.b32 	%r392, %r44, 2;
	shl.b32 	%r395, %r45, 2;
	shl.b32 	%r398, %r46, 2;
$L__BB444_2:
	mov.u32 	%r66, %ntid.x;
	setp.eq.s16 	%p19, %rs1, 2;
	mov.u32 	%r497, %r1;
	@%p19 bra 	$L__BB444_6;
	add.s32 	%r497, %r1, %r66;
	setp.eq.s16 	%p20, %rs1, 3;
	shl.b32 	%r258, %r1, 2;
	mov.u32 	%r259, _ZZ9cuda_gemmIiLi128ELi2ELi1ELi1024ELi128ELi128ELi64ELi0ELi0EEviiiPT_S1_S1_iiiE3Csh;
	add.s32 	%r68, %r259, %r258;
	mov.b32 	%r260, 0;
	st.shared.u32 	[%r68], %r260;
	@%p20 bra 	$L__BB444_6;
	add.s32 	%r261, %r1, %r66;
	add.s32 	%r497, %r261, %r66;
	setp.eq.s16 	%p21, %rs1, 0;
	add.s32 	%r70, %r68, %r8;
	mov.b32 	%r262, 0;
	st.shared.u32 	[%r70], %r262;
	@%p21 bra 	$L__BB444_6;
	add.s32 	%r497, %r497, %r66;
	add.s32 	%r263, %r70, %r8;
	mov.b32 	%r264, 0;
	st.shared.u32 	[%r263], %r264;
$L__BB444_6:
	shl.b32 	%r265, %r497, 2;
	mov.u32 	%r266, _ZZ9cuda_gemmIiLi128ELi2ELi1ELi1024ELi128ELi128ELi64ELi0ELi0EEviiiPT_S1_S1_iiiE3Csh;
	add.s32 	%r498, %r266, %r265;
$L__BB444_7:
	mov.b32 	%r267, 0;
	st.shared.u32 	[%r498], %r267;
	add.s32 	%r268, %r498, %r8;
	st.shared.u32 	[%r268], %r267;
	shl.b32 	%r269, %r66, 3;
	add.s32 	%r270, %r498, %r269;
	st.shared.u32 	[%r270], %r267;
	mad.lo.s32 	%r271, %r66, 12, %r498;
	st.shared.u32 	[%r271], %r267;
	add.s32 	%r497, %r497, %r8;
	shl.b32 	%r272, %r66, 4;
	add.s32 	%r498, %r498, %r272;
	setp.lt.u32 	%p22, %r497, 512;
	@%p22 bra 	$L__BB444_7;
	mov.b32 	%r500, 0;
	mov.pred 	%p89, -1;
$L__BB444_9:
	mov.pred 	%p1, %p89;
	mov.u32 	%r274, %ctaid.z;
	shl.b32 	%r79, %r274, 6;
	setp.gt.u32 	%p24, %r1, 63;
	@%p24 bra 	$L__BB444_12;
	ld.param.u32 	%r494, [_Z9cuda_gemmIiLi128ELi2ELi1ELi1024ELi128ELi128ELi64ELi0ELi0EEviiiPT_S1_S1_iii_param_2];
	shl.b32 	%r501, %r1, 2;
	mov.u32 	%r275, %ctaid.x;
	shl.b32 	%r276, %r275, 9;
	and.b32  	%r277, %r276, -1024;
	add.s32 	%r278, %r277, %r79;
	mad.lo.s32 	%r279, %r496, %r494, %r278;
	add.s32 	%r81, %r279, %r500;
$L__BB444_11:
	shr.u32 	%r280, %r501, 5;
	and.b32  	%r281, %r501, 28;
	add.s32 	%r282, %r81, %r281;
	mad.lo.s32 	%r283, %r280, %r193, %r282;
	mul.wide.s32 	%rd7, %r283, 4;
	add.s64 	%rd8, %rd2, %rd7;
	ld.global.v4.u32 	{%r284, %r285, %r286, %r287}, [%rd8];
	shl.b32 	%r288, %r501, 2;
	mov.u32 	%r289, _ZZ9cuda_gemmIiLi128ELi2ELi1ELi1024ELi128ELi128ELi64ELi0ELi0EEviiiPT_S1_S1_iiiE3Ash;
	add.s32 	%r290, %r289, %r288;
	st.shared.v4.u32 	[%r290], {%r284, %r285, %r286, %r287};
	add.s32 	%r501, %r501, %r8;
	setp.lt.u32 	%p25, %r501, 256;
	@%p25 bra 	$L__BB444_11;
$L__BB444_12:
	add.s32 	%r82, %r500, %r79;
	mov.b32 	%r502, 0;
$L__BB444_13:
	mov.u32 	%r85, %r502;
	shr.u32 	%r503, %r1, 4;
	add.s32 	%r87, %r9, %r85;
$L__BB444_14:
	add.s32 	%r292, %r82, %r503;
	mad.lo.s32 	%r293, %r292, %r192, %r87;
	mul.wide.s32 	%rd9, %r293, 4;
	add.s64 	%rd10, %rd1, %rd9;
	ld.global.u32 	%r294, [%rd10];
	shl.b32 	%r295, %r503, 2;
	add.s32 	%r296, %r10, %r295;
	st.shared.u32 	[%r296], %r294;
	add.s32 	%r503, %r503, %r11;
	setp.lt.u32 	%p26, %r503, 32;
	@%p26 bra 	$L__BB444_14;
	setp.lt.s32 	%p27, %r2, 1;
	bar.sync 	0;
	@%p27 bra 	$L__BB444_88;
	mov.b32 	%r504, 0;
$L__BB444_17:
	setp.ge.s32 	%p28, %r5, %r14;
	add.s32 	%r91, %r504, %r4;
	shl.b32 	%r298, %r91, 5;
	or.b32  	%r299, %r298, %r13;
	add.s32 	%r300, %r299, %r12;
	shl.b32 	%r301, %r300, 2;
	mov.u32 	%r302, _ZZ9cuda_gemmIiLi128ELi2ELi1ELi1024ELi128ELi128ELi64ELi0ELi0EEviiiPT_S1_S1_iiiE3Ash;
	add.s32 	%r303, %r302, %r301;
	ld.shared.u32 	%r92, [%r303];
	add.s32 	%r304, %r299, %r16;
	shl.b32 	%r305, %r304, 2;
	add.s32 	%r306, %r302, %r305;
	ld.shared.u32 	%r93, [%r306];
	add.s32 	%r307, %r299, %r17;
	shl.b32 	%r308, %r307, 2;
	add.s32 	%r309, %r302, %r308;
	ld.shared.u32 	%r94, [%r309];
	add.s32 	%r310, %r299, %r18;
	shl.b32 	%r311, %r310, 2;
	add.s32 	%r312, %r302, %r311;
	ld.shared.u32 	%r95, [%r312];
	add.s32 	%r313, %r299, %r19;
	shl.b32 	%r314, %r313, 2;
	add.s32 	%r315, %r302, %r314;
	ld.shared.u32 	%r96, [%r315];
	add.s32 	%r316, %r299, %r20;
	shl.b32 	%r317, %r316, 2;
	add.s32 	%r318, %r302, %r317;
	ld.shared.u32 	%r97, [%r318];
	add.s32 	%r319, %r299, %r21;
	shl.b32 	%r320, %r319, 2;
	add.s32 	%r321, %r302, %r320;
	ld.shared.u32 	%r98, [%r321];
	add.s32 	%r322, %r299, %r22;
	shl.b32 	%r323, %r322, 2;
	add.s32 	%r324, %r302, %r323;
	ld.shared.u32 	%r99, [%r324];
	add.s32 	%r325, %r299, %r23;
	shl.b32 	%r326, %r325, 2;
	add.s32 	%r327, %r302, %r326;
	ld.shared.u32 	%r100, [%r327];
	add.s32 	%r328, %r299, %r24;
	shl.b32 	%r329, %r328, 2;
	add.s32 	%r330, %r302, %r329;
	ld.shared.u32 	%r101, [%r330];
	add.s32 	%r331, %r299, %r25;
	shl.b32 	%r332, %r331, 2;
	add.s32 	%r333, %r302, %r332;
	ld.shared.u32 	%r102, [%r333];
	add.s32 	%r334, %r299, %r26;
	shl.b32 	%r335, %r334, 2;
	add.s32 	%r336, %r302, %r335;
	ld.shared.u32 	%r103, [%r336];
	add.s32 	%r337, %r299, %r27;
	shl.b32 	%r338, %r337, 2;
	add.s32 	%r339, %r302, %r338;
	ld.shared.u32 	%r104, [%r339];
	add.s32 	%r340, %r299, %r28;
	shl.b32 	%r341, %r340, 2;
	add.s32 	%r342, %r302, %r341;
	ld.shared.u32 	%r105, [%r342];
	add.s32 	%r343, %r299, %r29;
	shl.b32 	%r344, %r343, 2;
	add.s32 	%r345, %r302, %r344;
	ld.shared.u32 	%r106, [%r345];
	add.s32 	%r346, %r299, %r30;
	shl.b32 	%r347, %r346, 2;
	add.s32 	%r348, %r302, %r347;
	ld.shared.u32 	%r107, [%r348];
	@%p28 bra 	$L__BB444_87;
	mov.u32 	%r505, %r5;
$L__BB444_19:
	setp.gt.u32 	%p29, %r193, 64;
	mov.u32 	%r349, _ZZ9cuda_gemmIiLi128ELi2ELi1ELi1024ELi128ELi128ELi64ELi0ELi0EEviiiPT_S1_S1_iiiE11kron_fac_sh;
	mad.lo.s32 	%r109, %r505, 132, %r349;
	add.s32 	%r351, %r109, %r350;
	ld.shared.u32 	%r110, [%r351];
	@%p29 bra 	$L__BB444_52;
	setp.eq.s32 	%p46, %r193, 0;
	mov.b32 	%r507, 0;
	@%p46 bra 	$L__BB444_22;
	shfl.sync.idx.b32	%r402|%p47, %r110, %r47, 31, -1;
	mul.lo.s32 	%r507, %r402, %r92;
$L__BB444_22:
	setp.lt.s32 	%p48, %r193, 2;
	@%p48 bra 	$L__BB444_24;
	shfl.sync.idx.b32	%r403|%p49, %r110, %r48, 31, -1;
	mad.lo.s32 	%r507, %r403, %r93, %r507;
$L__BB444_24:
	setp.lt.s32 	%p50, %r193, 3;
	@%p50 bra 	$L__BB444_26;
	shfl.sync.idx.b32	%r404|%p51, %r110, %r49, 31, -1;
	mad.lo.s32 	%r507, %r404, %r94, %r507;
$L__BB444_26:
	setp.lt.s32 	%p52, %r193, 4;
	@%p52 bra 	$L__BB444_28;
	shfl.sync.idx.b32	%r405|%p53, %r110, %r50, 31, -1;
	mad.lo.s32 	%r507, %r405, %r95, %r507;
$L__BB444_28:
	setp.lt.s32 	%p54, %r193, 5;
	@%p54 bra 	$L__BB444_30;
	shfl.sync.idx.b32	%r406|%p55, %r110, %r51, 31, -1;
	mad.lo.s32 	%r507, %r406, %r96, %r507;
$L__BB444_30:
	setp.lt.s32 	%p56, %r193, 6;
	@%p56 bra 	$L__BB444_32;
	shfl.sync.idx.b32	%r407|%p57, %r110, %r52, 31, -1;
	mad.lo.s32 	%r507, %r407, %r97, %r507;
$L__BB444_32:
	setp.lt.s32 	%p58, %r193, 7;
	@%p58 bra 	$L__BB444_34;
	shfl.sync.idx.b32	%r408|%p59, %r110, %r53, 31, -1;
	mad.lo.s32 	%r507, %r408, %r98, %r507;
$L__BB444_34:
	setp.lt.s32 	%p60, %r193, 8;
	@%p60 bra 	$L__BB444_36;
	shfl.sync.idx.b32	%r409|%p61, %r110, %r54, 31, -1;
	mad.lo.s32 	%r507, %r409, %r99, %r507;
$L__BB444_36:
	setp.lt.s32 	%p62, %r193, 9;
	@%p62 bra 	$L__BB444_38;
	shfl.sync.idx.b32	%r410|%p63, %r110, %r55, 31, -1;
	mad.lo.s32 	%r507, %r410, %r100, %r507;
$L__BB444_38:
	setp.lt.s32 	%p64, %r193, 10;
	@%p64 bra 	$L__BB444_40;
	shfl.sync.idx.b32	%r411|%p65, %r110, %r56, 31, -1;
	mad.lo.s32 	%r507, %r411, %r101, %r507;
$L__BB444_40:
	setp.lt.s32 	%p66, %r193, 11;
	@%p66 bra 	$L__BB444_42;
	shfl.sync.idx.b32	%r412|%p67, %r110, %r57, 31, -1;
	mad.lo.s32 	%r507, %r412, %r102, %r507;
$L__BB444_42:
	setp.lt.s32 	%p68, %r193, 12;
	@%p68 bra 	$L__BB444_44;
	shfl.sync.idx.b32	%r413|%p69, %r110, %r58, 31, -1;
	mad.lo.s32 	%r507, %r413, %r103, %r507;
$L__BB444_44:
	setp.lt.s32 	%p70, %r193, 13;
	@%p70 bra 	$L__BB444_46;
	shfl.sync.idx.b32	%r414|%p71, %r110, %r59, 31, -1;
	mad.lo.s32 	%r507, %r414, %r104, %r507;
$L__BB444_46:
	setp.lt.s32 	%p72, %r193, 14;
	@%p72 bra 	$L__BB444_48;
	shfl.sync.idx.b32	%r415|%p73, %r110, %r60, 31, -1;
	mad.lo.s32 	%r507, %r415, %r105, %r507;
$L__BB444_48:
	setp.lt.s32 	%p74, %r193, 15;
	@%p74 bra 	$L__BB444_50;
	shfl.sync.idx.b32	%r416|%p75, %r110, %r61, 31, -1;
	mad.lo.s32 	%r507, %r416, %r106, %r507;
$L__BB444_50:
	setp.lt.s32 	%p76, %r193, 16;
	@%p76 bra 	$L__BB444_84;
	shfl.sync.idx.b32	%r417|%p77, %r110, %r62, 31, -1;
	mad.lo.s32 	%r507, %r417, %r107, %r507;
	bra.uni 	$L__BB444_84;
$L__BB444_52:
	setp.lt.s32 	%p30, %r193, 1;
	mov.b32 	%r507, 0;
	@%p30 bra 	$L__BB444_54;
	add.s32 	%r354, %r109, %r353;
	ld.shared.u32 	%r355, [%r354];
	mul.lo.s32 	%r507, %r355, %r92;
$L__BB444_54:
	setp.lt.s32 	%p31, %r193, 2;
	@%p31 bra 	$L__BB444_56;
	add.s32 	%r357, %r109, %r356;
	ld.shared.u32 	%r358, [%r357];
	mad.lo.s32 	%r507, %r358, %r93, %r507;
$L__BB444_56:
	setp.lt.s32 	%p32, %r193, 3;
	@%p32 bra 	$L__BB444_58;
	add.s32 	%r360, %r109, %r359;
	ld.shared.u32 	%r361, [%r360];
	mad.lo.s32 	%r507, %r361, %r94, %r507;
$L__BB444_58:
	setp.lt.s32 	%p33, %r193, 4;
	@%p33 bra 	$L__BB444_60;
	add.s32 	%r363, %r109, %r362;
	ld.shared.u32 	%r364, [%r363];
	mad.lo.s32 	%r507, %r364, %r95, %r507;
$L__BB444_60:
	setp.lt.s32 	%p34, %r193, 5;
	@%p34 bra 	$L__BB444_62;
	add.s32 	%r366, %r109, %r365;
	ld.shared.u32 	%r367, [%r366];
	mad.lo.s32 	%r507, %r367, %r96, %r507;
$L__BB444_62:
	setp.lt.s32 	%p35, %r193, 6;
	@%p35 bra 	$L__BB444_64;
	add.s32 	%r369, %r109, %r368;
	ld.shared.u32 	%r370, [%r369];
	mad.lo.s32 	%r507, %r370, %r97, %r507;
$L__BB444_64:
	setp.lt.s32 	%p36, %r193, 7;
	@%p36 bra 	$L__BB444_66;
	add.s32 	%r372, %r109, %r371;
	ld.shared.u32 	%r373, [%r372];
	mad.lo.s32 	%r507, %r373, %r98, %r507;
$L__BB444_66:
	setp.lt.s32 	%p37, %r193, 8;
	@%p37 bra 	$L__BB444_68;
	add.s32 	%r375, %r109, %r374;
	ld.shared.u32 	%r376, [%r375];
	mad.lo.s32 	%r507, %r376, %r99, %r507;
$L__BB444_68:
	setp.lt.s32 	%p38, %r193, 9;
	@%p38 bra 	$L__BB444_70;
	add.s32 	%r378, %r109, %r377;
	ld.shared.u32 	%r379, [%r378];
	mad.lo.s32 	%r507, %r379, %r100, %r507;
$L__BB444_70:
	setp.lt.s32 	%p39, %r193, 10;
	@%p39 bra 	$L__BB444_72;
	add.s32 	%r381, %r109, %r380;
	ld.shared.u32 	%r382, [%r381];
	mad.lo.s32 	%r507, %r382, %r101, %r507;
$L__BB444_72:
	setp.lt.s32 	%p40, %r193, 11;
	@%p40 bra 	$L__BB444_74;
	add.s32 	%r384, %r109, %r383;
	ld.shared.u32 	%r385, [%r384];
	mad.lo.s32 	%r507, %r385, %r102, %r507;
$L__BB444_74:
	setp.lt.s32 	%p41, %r193, 12;
	@%p41 bra 	$L__BB444_76;
	add.s32 	%r387, %r109, %r386;
	ld.shared.u32 	%r388, [%r387];
	mad.lo.s32 	%r507, %r388, %r103, %r507;
$L__BB444_76:
	setp.lt.s32 	%p42, %r193, 13;
	@%p42 bra 	$L__BB444_78;
	add.s32 	%r390, %r109, %r389;
	ld.shared.u32 	%r391, [%r390];
	mad.lo.s32 	%r507, %r391, %r104, %r507;
$L__BB444_78:
	setp.lt.s32 	%p43, %r193, 14;
	@%p43 bra 	$L__BB444_80;
	add.s32 	%r393, %r109, %r392;
	ld.shared.u32 	%r394, [%r393];
	mad.lo.s32 	%r507, %r394, %r105, %r507;
$L__BB444_80:
	setp.lt.s32 	%p44, %r193, 15;
	@%p44 bra 	$L__BB444_82;
	add.s32 	%r396, %r109, %r395;
	ld.shared.u32 	%r397, [%r396];
	mad.lo.s32 	%r507, %r397, %r106, %r507;
$L__BB444_82:
	setp.lt.s32 	%p45, %r193, 16;
	@%p45 bra 	$L__BB444_84;
	add.s32 	%r399, %r109, %r398;
	ld.shared.u32 	%r400, [%r399];
	mad.lo.s32 	%r507, %r400, %r107, %r507;
$L__BB444_84:
	setp.ne.s32 	%p78, %r7, 0;
	add.s32 	%r418, %r505, %r85;
	mad.lo.s32 	%r174, %r418, %r2, %r91;
	shfl.sync.down.b32	%r419|%p79, %r507, 1, 7711, -1;
	add.s32 	%r175, %r419, %r507;
	@%p78 bra 	$L__BB444_86;
	shl.b32 	%r420, %r174, 2;
	mov.u32 	%r421, _ZZ9cuda_gemmIiLi128ELi2ELi1ELi1024ELi128ELi128ELi64ELi0ELi0EEviiiPT_S1_S1_iiiE3Csh;
	add.s32 	%r422, %r421, %r420;
	ld.shared.u32 	%r423, [%r422];
	add.s32 	%r424, %r423, %r175;
	st.shared.u32 	[%r422], %r424;
$L__BB444_86:
	add.s32 	%r505, %r505, %r63;
	setp.lt.s32 	%p80, %r505, %r14;
	@%p80 bra 	$L__BB444_19;
$L__BB444_87:
	add.s32 	%r504, %r504, %r3;
	setp.lt.s32 	%p81, %r504, %r2;
	@%p81 bra 	$L__BB444_17;
$L__BB444_88:
	add.s32 	%r502, %r85, 16;
	setp.lt.u32 	%p82, %r85, 48;
	@%p82 bra 	$L__BB444_13;
	mov.b32 	%r500, 32;
	mov.pred 	%p89, 0;
	@%p1 bra 	$L__BB444_9;
	ld.param.u32 	%r495, [_Z9cuda_gemmIiLi128ELi2ELi1ELi1024ELi128ELi128ELi64ELi0ELi0EEviiiPT_S1_S1_iii_param_2];
	ld.param.u32 	%r492, [_Z9cuda_gemmIiLi128ELi2ELi1ELi1024ELi128ELi128ELi64ELi0ELi0EEviiiPT_S1_S1_iii_param_1];
	mov.u32 	%r179, %ntid.x;
	bar.sync 	0;
	div.s32 	%r180, %r495, %r193;
	mad.lo.s32 	%r181, %r496, %r492, %r15;
	mov.u32 	%r537, %r1;
	@%p19 bra 	$L__BB444_94;
	ld.param.u64 	%rd26, [_Z9cuda_gemmIiLi128ELi2ELi1ELi1024ELi128ELi128ELi64ELi0ELi0EEviiiPT_S1_S1_iii_param_5];
	add.s32 	%r537, %r1, %r179;
	setp.eq.s16 	%p85, %rs1, 3;
	div.s32 	%r426, %r1, %r2;
	mul.lo.s32 	%r427, %r426, %r2;
	sub.s32 	%r428, %r1, %r427;
	mad.lo.s32 	%r429, %r180, %r426, %r181;
	add.s32 	%r430, %r429, %r428;
	cvta.to.global.u64 	%rd3, %rd26;
	mul.wide.s32 	%rd11, %r430, 4;
	add.s64 	%rd12, %rd3, %rd11;
	shl.b32 	%r431, %r1, 2;
	mov.u32 	%r432, _ZZ9cuda_gemmIiLi128ELi2ELi1ELi1024ELi128ELi128ELi64ELi0ELi0EEviiiPT_S1_S1_iiiE3Csh;
	add.s32 	%r183, %r432, %r431;
	ld.shared.u32 	%r433, [%r183];
	atom.global.add.u32 	%r434, [%rd12], %r433;
	@%p85 bra 	$L__BB444_94;
	add.s32 	%r435, %r1, %r179;
	add.s32 	%r184, %r435, %r179;
	setp.eq.s16 	%p86, %rs1, 0;
	div.s32 	%r436, %r537, %r2;
	mul.lo.s32 	%r437, %r436, %r2;
	sub.s32 	%r438, %r537, %r437;
	mad.lo.s32 	%r439, %r180, %r436, %r181;
	add.s32 	%r440, %r439, %r438;
	mul.wide.s32 	%rd13, %r440, 4;
	add.s64 	%rd14, %rd3, %rd13;
	add.s32 	%r441, %r183, %r8;
	ld.shared.u32 	%r442, [%r441];
	atom.global.add.u32 	%r443, [%rd14], %r442;
	mov.u32 	%r537, %r184;
	@%p86 bra 	$L__BB444_94;
	add.s32 	%r537, %r184, %r179;
	div.s32 	%r444, %r184, %r2;
	mul.lo.s32 	%r445, %r444, %r2;
	sub.s32 	%r446, %r184, %r445;
	mad.lo.s32 	%r447, %r180, %r444, %r181;
	add.s32 	%r448, %r447, %r446;
	mul.wide.s32 	%rd15, %r448, 4;
	add.s64 	%rd16, %rd3, %rd15;
	add.s32 	%r449, %r183, %r8;
	add.s32 	%r450, %r449, %r8;
	ld.shared.u32 	%r451, [%r450];
	atom.global.add.u32 	%r452, [%rd16], %r451;
$L__BB444_94:
	ld.param.u64 	%rd27, [_Z9cuda_gemmIiLi128ELi2ELi1ELi1024ELi128ELi128ELi64ELi0ELi0EEviiiPT_S1_S1_iii_param_5];
	div.s32 	%r453, %r537, %r2;
	mul.lo.s32 	%r454, %r453, %r2;
	sub.s32 	%r455, %r537, %r454;
	mad.lo.s32 	%r456, %r180, %r453, %r181;
	add.s32 	%r457, %r456, %r455;
	cvta.to.global.u64 	%rd17, %rd27;
	mul.wide.s32 	%rd18, %r457, 4;
	add.s64 	%rd19, %rd17, %rd18;
	shl.b32 	%r458, %r537, 2;
	mov.u32 	%r459, _ZZ9cuda_gemmIiLi128ELi2ELi1ELi1024ELi128ELi128ELi64ELi0ELi0EEviiiPT_S1_S1_iiiE3Csh;
	add.s32 	%r460, %r459, %r458;
	ld.shared.u32 	%r461, [%r460];
	atom.global.add.u32 	%r462, [%rd19], %r461;
	add.s32 	%r463, %r537, %r179;
	div.s32 	%r464, %r463, %r2;
	mul.lo.s32 	%r465, %r464, %r2;
	sub.s32 	%r466, %r463, %r465;
	mad.lo.s32 	%r467, %r180, %r464, %r181;
	add.s32 	%r468, %r467, %r466;
	mul.wide.s32 	%rd20, %r468, 4;
	add.s64 	%rd21, %rd17, %rd20;
	add.s32 	%r469, %r460, %r8;
	ld.shared.u32 	%r470, [%r469];
	atom.global.add.u32 	%r471, [%rd21], %r470;
	add.s32 	%r472, %r463, %r179;
	div.s32 	%r473, %r472, %r2;
	mul.lo.s32 	%r474, %r473, %r2;
	sub.s32 	%r475, %r472, %r474;
	mad.lo.s32 	%r476, %r180, %r473, %r181;
	add.s32 	%r477, %r476, %r475;
	mul.wide.s32 	%rd22, %r477, 4;
	add.s64 	%rd23, %rd17, %rd22;
	add.s32 	%r478, %r469, %r8;
	ld.shared.u32 	%r479, [%r478];
	atom.global.add.u32 	%r480, [%rd23], %r479;
	add.s32 	%r481, %r472, %r179;
	div.s32 	%r482, %r481, %r2;
	mul.lo.s32 	%r483, %r482, %r2;
	sub.s32 	%r484, %r481, %r483;
	mad.lo.s32 	%r485, %r180, %r482, %r181;
	add.s32 	%r486, %r485, %r484;
	mul.wide.s32 	%rd24, %r486, 4;
	add.s64 	%rd25, %rd17, %rd24;
	add.s32 	%r487, %r478, %r8;
	ld.shared.u32 	%r488, [%r487];
	atom.global.add.u32 	%r489, [%rd25], %r488;
	add.s32 	%r537, %r481, %r179;
	setp.lt.u32 	%p87, %r537, 512;
	@%p87 bra 	$L__BB444_94;
	mov.u32 	%r490, %nctaid.y;
	add.s32 	%r496, %r496, %r490;
	shl.b32 	%r491, %r490, 1;
	setp.lt.u32 	%p88, %r496, %r491;
	@%p88 bra 	$L__BB444_2;
$L__BB444_96:
	ret;

}
	// .globl	_Z9cuda_gemmIiLi128ELi2ELi1ELi1024ELi128ELi128ELi64ELi0ELi1EEviiiPT_S1_S1_iii
.visible .entry _Z9cuda_gemmIiLi128ELi2ELi1ELi1024ELi128ELi128ELi64ELi0ELi1EEviiiPT_S1_S1_iii(
	.param .u32 _Z9cuda_gemmIiLi128ELi2ELi1ELi1024ELi128ELi128ELi64ELi0ELi1EEviiiPT_S1_S1_iii_param_0,
	.param .u32 _Z9cuda_gemmIiLi128ELi2ELi1ELi1024ELi128ELi128ELi64ELi0ELi1EEviiiPT_S1_S1_iii_param_1,
	.param .u32 _Z9cuda_gemmIiLi128ELi2ELi1ELi1024ELi128ELi128ELi64ELi0ELi1EEviiiPT_S1_S1_iii_param_2,
	.param .u64 .ptr .align 1 _Z9cuda_gemmIiLi128ELi2ELi1ELi1024ELi128ELi128ELi64ELi0ELi1EEviiiPT_S1_S1_iii_param_3,
	.param .u64 .ptr .align 1 _Z9cuda_gemmIiLi128ELi2ELi1ELi1024ELi128ELi128ELi64ELi0ELi1EEviiiPT_S1_S1_iii_param_4,
	.param .u64 .ptr .align 1 _Z9cuda_gemmIiLi128ELi2ELi1ELi1024ELi128ELi128ELi64ELi0ELi1EEviiiPT_S1_S1_iii_param_5,
	.param .u32 _Z9cuda_gemmIiLi128ELi2ELi1ELi1024ELi128ELi128ELi64ELi0ELi1EEviiiPT_S1_S1_iii_param_6,
	.param .u32 _Z9cuda_gemmIiLi128ELi2ELi1ELi1024ELi128ELi128ELi64ELi0ELi1EEviiiPT_S1_S1_iii_param_7,
	.param .u32 _Z9cuda_gemmIiLi128ELi2ELi1ELi1024ELi128ELi128ELi64ELi0ELi1EEviiiPT_S1_S1_iii_param_8
)
.maxntid 128
{
	.reg .pred 	%p<22>;
	.reg .b16 	%rs<6>;
	.reg .b32 	%r<299>;
	.reg .b64 	%rd<25>;
	// demoted variable
	.shared .align 128 .b8 _ZZ9cuda_gemmIiLi128ELi2ELi1ELi1024ELi128ELi128ELi64ELi0ELi1EEviiiPT_S1_S1_iiiE11kron_fac_sh[2112];
	// demoted variable
	.shared .align 128 .b8 _ZZ9cuda_gemmIiLi128ELi2ELi1ELi1024ELi128ELi128ELi64ELi0ELi1EEviiiPT_S1_S1_iiiE3Ash[1024];
	// demoted variable
	.shared .align 128 .b8 _ZZ9cuda_gemmIiLi128ELi2ELi1ELi1024ELi128ELi128ELi64ELi0ELi1EEviiiPT_S1_S1_iiiE3Csh[2048];
	ld.param.u32 	%r85, [_Z9cuda_gemmIiLi128ELi2ELi1ELi1024ELi128ELi128ELi64ELi0ELi1EEviiiPT_S1_S1_iii_param_1];
	ld.param.u32 	%r86, [_Z9cuda_gemmIiLi128ELi2ELi1ELi1024ELi128ELi128ELi64ELi0ELi1EEviiiPT_S1_S1_iii_param_2];
	ld.param.u64 	%rd4, [_Z9cuda_gemmIiLi128ELi2ELi1ELi1024ELi128ELi128ELi64ELi0ELi1EEviiiPT_S1_S1_iii_param_3];
	ld.param.u64 	%rd5, [_Z9cuda_gemmIiLi128ELi2ELi1ELi1024ELi128ELi128ELi64ELi0ELi1EEviiiPT_S1_S1_iii_param_4];
	ld.param.u64 	%rd6, [_Z9cuda_gemmIiLi128ELi2ELi1ELi1024ELi128ELi128ELi64ELi0ELi1EEviiiPT_S1_S1_iii_param_5];
	cvta.to.global.u64 	%rd1, %rd6;
	mov.u32 	%r1, %tid.x;
	shr.u32 	%r87, %r1, 1;
	and.b32  	%r2, %r87, 7;
	shr.u32 	%r3, %r1, 4;
	mov.u32 	%r288, %ctaid.y;
	mov.u32 	%r5, %nctaid.y;
	shl.b32 	%r6, %r5, 1;
	setp.ge.u32 	%p2, %r288, %r6;
	@%p2 bra 	$L__BB445_27;
	and.b32  	%r7, %r1, 1;
	mov.u32 	%r88, %ctaid.x;
	shr.u32 	%r89, %r88, 1;
	and.b32  	%r90, %r88, 1;
	mov.u32 	%r91, %ctaid.z;
	mov.u32 	%r8, %ntid.x;
	shl.b32 	%r92, %r89, 10;
	shl.b32 	%r9, %r91, 6;
	add.s32 	%r10, %r92, %r9;
	shl.b32 	%r11, %r8, 2;
	shl.b32 	%r93, %r88, 6;
	and.b32  	%r94, %r93, 64;
	and.b32  	%r95, %r1, 15;
	or.b32  	%r12, %r94, %r95;
	mov.u32 	%r96, _ZZ9cuda_gemmIiLi128ELi2ELi1ELi1024ELi128ELi128ELi64ELi0ELi1EEviiiPT_S1_S1_iiiE11kron_fac_sh;
	mad.lo.s32 	%r13, %r95, 132, %r96;
	shr.u32 	%r14, %r8, 4;
	shl.b32 	%r97, %r1, 4;
	and.b32  	%r98, %r97, 16;
	shl.b32 	%r99, %r2, 5;
	or.b32  	%r100, %r99, %r98;
	shr.u32 	%r101, %r86, 31;
	add.s32 	%r102, %r86, %r101;
	shr.s32 	%r103, %r102, 1;
	shl.b32 	%r104, %r89, 3;
	shr.s32 	%r105, %r86, 31;
	shr.u32 	%r106, %r105, 25;
	add.s32 	%r107, %r86, %r106;
	shr.s32 	%r15, %r107, 7;
	mad.lo.s32 	%r16, %r103, %r90, %r104;
	add.s32 	%r17, %r1, %r8;
	cvt.u16.u32 	%rs2, %r17;
	xor.b16  	%rs3, %rs2, 511;
	cvt.u16.u32 	%rs4, %r8;
	div.u16 	%rs5, %rs3, %rs4;
	and.b16  	%rs1, %rs5, 3;
	shl.b32 	%r108, %r1, 2;
	mov.u32 	%r109, _ZZ9cuda_gemmIiLi128ELi2ELi1ELi1024ELi128ELi128ELi64ELi0ELi1EEviiiPT_S1_S1_iiiE3Csh;
	add.s32 	%r18, %r109, %r108;
	add.s32 	%r19, %r18, %r11;
	add.s32 	%r20, %r17, %r8;
	or.b32  	%r110, %r100, %r2;
	shl.b32 	%r111, %r110, 2;
	mov.u32 	%r112, _ZZ9cuda_gemmIiLi128ELi2ELi1ELi1024ELi128ELi128ELi64ELi0ELi1EEviiiPT_S1_S1_iiiE3Ash;
	add.s32 	%r21, %r112, %r111;
	or.b32  	%r113, %r2, 8;
	or.b32  	%r114, %r100, %r113;
	shl.b32 	%r115, %r114, 2;
	add.s32 	%r22, %r112, %r115;
	add.s32 	%r116, %r2, 9;
	and.b32  	%r117, %r116, 15;
	or.b32  	%r118, %r100, %r117;
	shl.b32 	%r119, %r118, 2;
	add.s32 	%r23, %r112, %r119;
	add.s32 	%r120, %r2, 10;
	and.b32  	%r121, %r120, 15;
	or.b32  	%r122, %r100, %r121;
	shl.b32 	%r123, %r122, 2;
	add.s32 	%r24, %r112, %r123;
	add.s32 	%r124, %r2, 11;
	and.b32  	%r125, %r124, 15;
	or.b32  	%r126, %r100, %r125;
	shl.b32 	%r127, %r126, 2;
	add.s32 	%r25, %r112, %r127;
	add.s32 	%r128, %r2, 12;
	and.b32  	%r129, %r128, 15;
	or.b32  	%r130, %r100, %r129;
	shl.b32 	%r131, %r130, 2;
	add.s32 	%r26, %r112, %r131;
	add.s32 	%r132, %r2, 13;
	and.b32  	%r133, %r132, 15;
	or.b32  	%r134, %r100, %r133;
	shl.b32 	%r135, %r134, 2;
	add.s32 	%r27, %r112, %r135;
	add.s32 	%r136, %r2, 14;
	and.b32  	%r137, %r136, 15;
	or.b32  	%r138, %r100, %r137;
	shl.b32 	%r139, %r138, 2;
	add.s32 	%r28, %r112, %r139;
	add.s32 	%r140, %r2, -1;
	and.b32  	%r141, %r140, 15;
	or.b32  	%r142, %r100, %r141;
	shl.b32 	%r143, %r142, 2;
	add.s32 	%r29, %r112, %r143;
	mad.lo.s32 	%r30, %r2, -31, %r100;
	or.b32  	%r31, %r98, %r113;
	or.b32  	%r32, %r98, %r117;
	or.b32  	%r33, %r98, %r121;
	or.b32  	%r34, %r98, %r125;
	or.b32  	%r35, %r98, %r129;
	or.b32  	%r36, %r98, %r133;
	or.b32  	%r37, %r98, %r137;
	or.b32  	%r38, %r98, %r141;
	cvta.to.global.u64 	%rd2, %rd5;
	cvta.to.global.u64 	%rd3, %rd4;
	shl.b32 	%r177, %r30, 2;
	shl.b32 	%r195, %r31, 2;
	shl.b32 	%r199, %r32, 2;
	shl.b32 	%r203, %r33, 2;
	shl.b32 	%r207, %r34, 2;
	shl.b32 	%r211, %r35, 2;
	shl.b32 	%r215, %r36, 2;
	shl.b32 	%r219, %r37, 2;
	shl.b32 	%r223, %r38, 2;
$L__BB445_2:
	setp.eq.s16 	%p3, %rs1, 2;
	mov.u32 	%r289, %r1;
	@%p3 bra 	$L__BB445_6;
	setp.eq.s16 	%p4, %rs1, 3;
	mov.b32 	%r144, 0;
	st.shared.u32 	[%r18], %r144;
	mov.u32 	%r289, %r17;
	@%p4 bra 	$L__BB445_6;
	setp.eq.s16 	%p5, %rs1, 0;
	mov.b32 	%r145, 0;
	st.shared.u32 	[%r19], %r145;
	mov.u32 	%r289, %r20;
	@%p5 bra 	$L__BB445_6;
	add.s32 	%r289, %r20, %r8;
	add.s32 	%r146, %r19, %r11;
	mov.b32 	%r147, 0;
	st.shared.u32 	[%r146], %r147;
$L__BB445_6:
	shl.b32 	%r148, %r289, 2;
	mov.u32 	%r149, _ZZ9cuda_gemmIiLi128ELi2ELi1ELi1024ELi128ELi128ELi64ELi0ELi1EEviiiPT_S1_S1_iiiE3Csh;
	add.s32 	%r290, %r149, %r148;
$L__BB445_7:
	mov.b32 	%r150, 0;
	st.shared.u32 	[%r290], %r150;
	add.s32 	%r151, %r290, %r11;
	st.shared.u32 	[%r151], %r150;
	shl.b32 	%r152, %r8, 3;
	add.s32 	%r153, %r290, %r152;
	st.shared.u32 	[%r153], %r150;
	mad.lo.s32 	%r154, %r8, 12, %r290;
	st.shared.u32 	[%r154], %r150;
	add.s32 	%r289, %r289, %r11;
	shl.b32 	%r155, %r8, 4;
	add.s32 	%r290, %r290, %r155;
	setp.lt.u32 	%p6, %r289, 512;
	@%p6 bra 	$L__BB445_7;
	mad.lo.s32 	%r47, %r288, %r86, %r10;
	mov.b32 	%r292, 0;
	mov.pred 	%p21, -1;
$L__BB445_9:
	mov.pred 	%p1, %p21;
	setp.gt.u32 	%p8, %r1, 63;
	@%p8 bra 	$L__BB445_12;
	shl.b32 	%r293, %r1, 2;
	add.s32 	%r50, %r47, %r292;
$L__BB445_11:
	shl.b32 	%r157, %r293, 2;
	and.b32  	%r158, %r157, 896;
	and.b32  	%r159, %r293, 28;
	add.s32 	%r160, %r50, %r159;
	add.s32 	%r161, %r160, %r158;
	mul.wide.s32 	%rd7, %r161, 4;
	add.s64 	%rd8, %rd3, %rd7;
	ld.global.v4.u32 	{%r162, %r163, %r164, %r165}, [%rd8];
	mov.u32 	%r166, _ZZ9cuda_gemmIiLi128ELi2ELi1ELi1024ELi128ELi128ELi64ELi0ELi1EEviiiPT_S1_S1_iiiE3Ash;
	add.s32 	%r167, %r166, %r157;
	st.shared.v4.u32 	[%r167], {%r162, %r163, %r164, %r165};
	add.s32 	%r293, %r293, %r11;
	setp.lt.u32 	%p9, %r293, 256;
	@%p9 bra 	$L__BB445_11;
$L__BB445_12:
	add.s32 	%r51, %r292, %r9;
	mov.b32 	%r294, 0;
$L__BB445_13:
	add.s32 	%r55, %r294, %r12;
	mov.u32 	%r295, %r3;
$L__BB445_14:
	add.s32 	%r169, %r51, %r295;
	shl.b32 	%r170, %r169, 7;
	add.s32 	%r171, %r170, %r55;
	mul.wide.u32 	%rd9, %r171, 4;
	add.s64 	%rd10, %rd2, %rd9;
	ld.global.u32 	%r172, [%rd10];
	shl.b32 	%r173, %r295, 2;
	add.s32 	%r174, %r13, %r173;
	st.shared.u32 	[%r174], %r172;
	add.s32 	%r295, %r295, %r14;
	setp.lt.u32 	%p10, %r295, 32;
	@%p10 bra 	$L__BB445_14;
	bar.sync 	0;
	ld.shared.u32 	%r58, [%r21];
	ld.shared.u32 	%r59, [%r21+4];
	ld.shared.u32 	%r60, [%r21+8];
	ld.shared.u32 	%r61, [%r21+12];
	ld.shared.u32 	%r62, [%r21+16];
	ld.shared.u32 	%r63, [%r21+20];
	ld.shared.u32 	%r64, [%r21+24];
	ld.shared.u32 	%r65, [%r21+28];
	ld.shared.u32 	%r66, [%r22];
	ld.shared.u32 	%r67, [%r23];
	ld.shared.u32 	%r68, [%r24];
	ld.shared.u32 	%r69, [%r25];
	ld.shared.u32 	%r70, [%r26];
	ld.shared.u32 	%r71, [%r27];
	ld.shared.u32 	%r72, [%r28];
	ld.shared.u32 	%r73, [%r29];
	mov.u32 	%r296, %r3;
$L__BB445_16:
	setp.ne.s32 	%p11, %r7, 0;
	mov.u32 	%r175, _ZZ9cuda_gemmIiLi128ELi2ELi1ELi1024ELi128ELi128ELi64ELi0ELi1EEviiiPT_S1_S1_iiiE11kron_fac_sh;
	mad.lo.s32 	%r176, %r296, 132, %r175;
	add.s32 	%r178, %r176, %r177;
	ld.shared.u32 	%r179, [%r178];
	mul.lo.s32 	%r180, %r179, %r58;
	ld.shared.u32 	%r181, [%r178+4];
	mad.lo.s32 	%r182, %r181, %r59, %r180;
	ld.shared.u32 	%r183, [%r178+8];
	mad.lo.s32 	%r184, %r183, %r60, %r182;
	ld.shared.u32 	%r185, [%r178+12];
	mad.lo.s32 	%r186, %r185, %r61, %r184;
	ld.shared.u32 	%r187, [%r178+16];
	mad.lo.s32 	%r188, %r187, %r62, %r186;
	ld.shared.u32 	%r189, [%r178+20];
	mad.lo.s32 	%r190, %r189, %r63, %r188;
	ld.shared.u32 	%r191, [%r178+24];
	mad.lo.s32 	%r192, %r191, %r64, %r190;
	ld.shared.u32 	%r193, [%r178+28];
	mad.lo.s32 	%r194, %r193, %r65, %r192;
	add.s32 	%r196, %r176, %r195;
	ld.shared.u32 	%r197, [%r196];
	mad.lo.s32 	%r198, %r197, %r66, %r194;
	add.s32 	%r200, %r176, %r199;
	ld.shared.u32 	%r201, [%r200];
	mad.lo.s32 	%r202, %r201, %r67, %r198;
	add.s32 	%r204, %r176, %r203;
	ld.shared.u32 	%r205, [%r204];
	mad.lo.s32 	%r206, %r205, %r68, %r202;
	add.s32 	%r208, %r176, %r207;
	ld.shared.u32 	%r209, [%r208];
	mad.lo.s32 	%r210, %r209, %r69, %r206;
	add.s32 	%r212, %r176, %r211;
	ld.shared.u32 	%r213, [%r212];
	mad.lo.s32 	%r214, %r213, %r70, %r210;
	add.s32 	%r216, %r176, %r215;
	ld.shared.u32 	%r217, [%r216];
	mad.lo.s32 	%r218, %r217, %r71, %r214;
	add.s32 	%r220, %r176, %r219;
	ld.shared.u32 	%r221, [%r220];
	mad.lo.s32 	%r222, %r221, %r72, %r218;
	add.s32 	%r224, %r176, %r223;
	ld.shared.u32 	%r225, [%r224];
	mad.lo.s32 	%r226, %r225, %r73, %r222;
	add.s32 	%r227, %r296, %r294;
	shl.b32 	%r228, %r227, 3;
	or.b32  	%r75, %r228, %r2;
	shfl.sync.down.b32	%r229|%p12, %r226, 1, 7711, -1;
	add.s32 	%r76, %r229, %r226;
	@%p11 bra 	$L__BB445_18;
	shl.b32 	%r230, %r75, 2;
	mov.u32 	%r231, _ZZ9cuda_gemmIiLi128ELi2ELi1ELi1024ELi128ELi128ELi64ELi0ELi1EEviiiPT_S1_S1_iiiE3Csh;
	add.s32 	%r232, %r231, %r230;
	ld.shared.u32 	%r233, [%r232];
	add.s32 	%r234, %r233, %r76;
	st.shared.u32 	[%r232], %r234;
$L__BB445_18:
	add.s32 	%r77, %r296, 8;
	setp.lt.u32 	%p13, %r296, 8;
	mov.u32 	%r296, %r77;
	@%p13 bra 	$L__BB445_16;
	add.s32 	%r78, %r294, 16;
	setp.lt.u32 	%p14, %r294, 48;
	mov.u32 	%r294, %r78;
	@%p14 bra 	$L__BB445_13;
	mov.b32 	%r292, 32;
	mov.pred 	%p21, 0;
	@%p1 bra 	$L__BB445_9;
	setp.eq.s16 	%p16, %rs1, 2;
	bar.sync 	0;
	mad.lo.s32 	%r79, %r288, %r85, %r16;
	mov.u32 	%r297, %r1;
	@%p16 bra 	$L__BB445_25;
	setp.eq.s16 	%p17, %rs1, 3;
	and.b32  	%r236, %r1, 7;
	shr.u32 	%r237, %r1, 3;
	mad.lo.s32 	%r238, %r237, %r15, %r236;
	add.s32 	%r239, %r79, %r238;
	mul.wide.s32 	%rd11, %r239, 4;
	add.s64 	%rd12, %rd1, %rd11;
	ld.shared.u32 	%r240, [%r18];
	atom.global.add.u32 	%r241, [%rd12], %r240;
	mov.u32 	%r297, %r17;
	@%p17 bra 	$L__BB445_25;
	setp.eq.s16 	%p18, %rs1, 0;
	and.b32  	%r242, %r17, 7;
	shr.u32 	%r243, %r17, 3;
	mad.lo.s32 	%r244, %r243, %r15, %r242;
	add.s32 	%r245, %r79, %r244;
	mul.wide.s32 	%rd13, %r245, 4;
	add.s64 	%rd14, %rd1, %rd13;
	ld.shared.u32 	%r246, [%r19];
	atom.global.add.u32 	%r247, [%rd14], %r246;
	mov.u32 	%r297, %r20;
	@%p18 bra 	$L__BB445_25;
	add.s32 	%r297, %r20, %r8;
	and.b32  	%r248, %r20, 7;
	shr.u32 	%r249, %r20, 3;
	mad.lo.s32 	%r250, %r249, %r15, %r248;
	add.s32 	%r251, %r79, %r250;
	mul.wide.s32 	%rd15, %r251, 4;
	add.s64 	%rd16, %rd1, %rd15;
	add.s32 	%r252, %r19, %r11;
	ld.shared.u32 	%r253, [%r252];
	atom.global.add.u32 	%r254, [%rd16], %r253;
$L__BB445_25:
	shr.u32 	%r255, %r297, 3;
	and.b32  	%r256, %r297, 7;
	add.s32 	%r257, %r79, %r256;
	mad.lo.s32 	%r258, %r255, %r15, %r257;
	mul.wide.s32 	%rd17, %r258, 4;
	add.s64 	%rd18, %rd1, %rd17;
	shl.b32 	%r259, %r297, 2;
	mov.u32 	%r260, _ZZ9cuda_gemmIiLi128ELi2ELi1ELi1024ELi128ELi128ELi64ELi0ELi1EEviiiPT_S1_S1_iiiE3Csh;
	add.s32 	%r261, %r260, %r259;
	ld.shared.u32 	%r262, [%r261];
	atom.global.add.u32 	%r263, [%rd18], %r262;
	add.s32 	%r264, %r297, %r8;
	shr.u32 	%r265, %r264, 3;
	and.b32  	%r266, %r264, 7;
	add.s32 	%r267, %r79, %r266;
	mad.lo.s32 	%r268, %r265, %r15, %r267;
	mul.wide.s32 	%rd19, %r268, 4;
	add.s64 	%rd20, %rd1, %rd19;
	add.s32 	%r269, %r261, %r11;
	ld.shared.u32 	%r270, [%r269];
	atom.global.add.u32 	%r271, [%rd20], %r270;
	add.s32 	%r272, %r264, %r8;
	shr.u32 	%r273, %r272, 3;
	and.b32  	%r274, %r272, 7;
	add.s32 	%r275, %r79, %r274;
	mad.lo.s32 	%r276, %r273, %r15, %r275;
	mul.wide.s32 	%rd21, %r276, 4;
	add.s64 	%rd22, %rd1, %rd21;
	add.s32 	%r277, %r269, %r11;
	ld.shared.u32 	%r278, [%r277];
	atom.global.add.u32 	%r279, [%rd22], %r278;
	add.s32 	%r280, %r272, %r8;
	shr.u32 	%r281, %r280, 3;
	and.b32  	%r282, %r280, 7;
	add.s32 	%r283, %r79, %r282;
	mad.lo.s32 	%r284, %r281, %r15, %r283;
	mul.wide.s32 	%rd23, %r284, 4;
	add.s64 	%rd24, %rd1, %rd23;
	add.s32 	%r285, %r277, %r11;
	ld.shared.u32 	%r286, [%r285];
	atom.global.add.u32 	%r287, [%rd24], %r286;
	add.s32 	%r297, %r280, %r8;
	setp.lt.u32 	%p19, %r297, 512;
	@%p19 bra 	$L__BB445_25;
	add.s32 	%r288, %r288, %r5;
	setp.lt.u32 	%p20, %r288, %r6;
	@%p20 bra 	$L__BB445_2;
$L__BB445_27:
	ret;

}
	// .globl	_Z9cuda_gemmIiLi128ELi2ELi1ELi1024ELi128ELi128ELi64ELi1ELi0EEviiiPT_S1_S1_iii
.visible .entry _Z9cuda_gemmIiLi128ELi2ELi1ELi1024ELi128ELi128ELi64ELi1ELi0EEviiiPT_S1_S1_iii(
	.param .u32 _Z9cuda_gemmIiLi128ELi2ELi1ELi1024ELi128ELi128ELi64ELi1ELi0EEviiiPT_S1_S1_iii_param_0,
	.param .u32 _Z9cuda_gemmIiLi128ELi2ELi1ELi1024ELi128ELi128ELi64ELi1ELi0EEviiiPT_S1_S1_iii_param_1,
	.param .u32 _Z9cuda_gemmIiLi128ELi2ELi1ELi1024ELi128ELi128ELi64ELi1ELi0EEviiiPT_S1_S1_iii_param_2,
	.param .u64 .ptr .align 1 _Z9cuda_gemmIiLi128ELi2ELi1ELi1024ELi128ELi128ELi64ELi1ELi0EEviiiPT_S1_S1_iii_param_3,
	.param .u64 .ptr .align 1 _Z9cuda_gemmIiLi128ELi2ELi1ELi1024ELi128ELi128ELi64ELi1ELi0EEviiiPT_S1_S1_iii_param_4,
	.param .u64 .ptr .align 1 _Z9cuda_gemmIiLi128ELi2ELi1ELi1024ELi128ELi128ELi64ELi1ELi0EEviiiPT_S1_S1_iii_param_5,
	.param .u32 _Z9cuda_gemmIiLi128ELi2ELi1ELi1024ELi128ELi128ELi64ELi1ELi0EEviiiPT_S1_S1_iii_param_6,
	.param .u32 _Z9cuda_gemmIiLi128ELi2ELi1ELi1024ELi128ELi128ELi64ELi1ELi0EEviiiPT_S1_S1_iii_param_7,
	.param .u32 _Z9cuda_gemmIiLi128ELi2ELi1ELi1024ELi128ELi128ELi64ELi1ELi0EEviiiPT_S1_S1_iii_param_8
)
.maxntid 128
{
	.reg .pred 	%p<90>;
	.reg .b16 	%rs<8>;
	.reg .b32 	%r<507>;
	.reg .b64 	%rd<24>;
	// demoted variable
	.shared .align 128 .b8 _ZZ9cuda_gemmIiLi128ELi2ELi1ELi1024ELi128ELi128ELi64ELi1ELi0EEviiiPT_S1_S1_iiiE11kron_fac_sh[2112];
	// demoted variable
	.shared .align 128 .b8 _ZZ9cuda_gemmIiLi128ELi2ELi1ELi1024ELi128ELi128ELi64ELi1ELi0EEviiiPT_S1_S1_iiiE3Ash[1024];
	// demoted variable
	.shared .align 128 .b8 _ZZ9cuda_gemmIiLi128ELi2ELi1ELi1024ELi128ELi128ELi64ELi1ELi0EEviiiPT_S1_S1_iiiE3Csh[2048];
	ld.param.u64 	%rd6, [_Z9cuda_gemmIiLi128ELi2ELi1ELi1024ELi128ELi128ELi64ELi1ELi0EEviiiPT_S1_S1_iii_param_3];
	ld.param.u64 	%rd7, [_Z9cuda_gemmIiLi128ELi2ELi1ELi1024ELi128ELi128ELi64ELi1ELi0EEviiiPT_S1_S1_iii_param_4];
	ld.param.u32 	%r184, [_Z9cuda_gemmIiLi128ELi2ELi1ELi1024ELi128ELi128ELi64ELi1ELi0EEviiiPT_S1_S1_iii_param_6];
	ld.param.u32 	%r185, [_Z9cuda_gemmIiLi128ELi2ELi1ELi1024ELi128ELi128ELi64ELi1ELi0EEviiiPT_S1_S1_iii_param_7];
	mov.u32 	%r1, %tid.x;
	div.s32 	%r2, 1024, %r185;
	min.s32 	%r186, %r2, 64;
	shl.b32 	%r3, %r186, 1;
	div.u32 	%r5, %r1, %r3;
	mul.lo.s32 	%r187, %r5, %r3;
	sub.s32 	%r188, %r1, %r187;
	shr.u32 	%r4, %r188, 1;
	mov.u32 	%r464, %ctaid.y;
	mov.u32 	%r189, %nctaid.y;
	shl.b32 	%r190, %r189, 1;
	setp.ge.u32 	%p2, %r464, %r190;
	@%p2 bra 	$L__BB446_96;
	and.b32  	%r7, %r1, 1;
	mov.u32 	%r191, %ctaid.x;
	mov.u32 	%r192, %ntid.x;
	shl.b32 	%r8, %r192, 2;
	shr.u32 	%r9, %r1, 4;
	shl.b32 	%r193, %r191, 6;
	and.b32  	%r194, %r193, 64;
	and.b32  	%r195, %r1, 15;
	or.b32  	%r10, %r194, %r195;
	mov.u32 	%r196, _ZZ9cuda_gemmIiLi128ELi2ELi1ELi1024ELi128ELi128ELi64ELi1ELi0EEviiiPT_S1_S1_iiiE11kron_fac_sh;
	mad.lo.s32 	%r11, %r195, 132, %r196;
	shr.u32 	%r12, %r192, 4;
	and.b32  	%r13, %r4, 15;
	shl.b32 	%r197, %r1, 4;
	and.b32  	%r14, %r197, 16;
	min.s32 	%r15, %r184, 16;
	add.s32 	%r198, %r1, %r192;
	cvt.u16.u32 	%rs2, %r198;
	xor.b16  	%rs3, %rs2, 511;
	cvt.u16.u32 	%rs4, %r192;
	div.u16 	%rs5, %rs3, %rs4;
	and.b16  	%rs1, %rs5, 3;
	add.s32 	%r199, %r4, 1;
	and.b32  	%r16, %r199, 15;
	add.s32 	%r200, %r4, 2;
	and.b32  	%r17, %r200, 15;
	add.s32 	%r201, %r4, 3;
	and.b32  	%r18, %r201, 15;
	add.s32 	%r202, %r4, 4;
	and.b32  	%r19, %r202, 15;
	add.s32 	%r203, %r4, 5;
	and.b32  	%r20, %r203, 15;
	add.s32 	%r204, %r4, 6;
	and.b32  	%r21, %r204, 15;
	add.s32 	%r205, %r4, 7;
	and.b32  	%r22, %r205, 15;
	xor.b32  	%r23, %r13, 8;
	add.s32 	%r206, %r4, 9;
	and.b32  	%r24, %r206, 15;
	add.s32 	%r207, %r4, 10;
	and.b32  	%r25, %r207, 15;
	add.s32 	%r208, %r4, 11;
	and.b32  	%r26, %r208, 15;
	add.s32 	%r209, %r4, 12;
	and.b32  	%r27, %r209, 15;
	add.s32 	%r210, %r4, 13;
	and.b32  	%r28, %r210, 15;
	add.s32 	%r211, %r4, 14;
	and.b32  	%r29, %r211, 15;
	add.s32 	%r212, %r4, -1;
	and.b32  	%r30, %r212, 15;
	or.b32  	%r31, %r14, %r13;
	or.b32  	%r32, %r14, %r16;
	or.b32  	%r33, %r14, %r17;
	or.b32  	%r34, %r14, %r18;
	or.b32  	%r35, %r14, %r19;
	or.b32  	%r36, %r14, %r20;
	or.b32  	%r37, %r14, %r21;
	or.b32  	%r38, %r14, %r22;
	or.b32  	%r39, %r14, %r23;
	or.b32  	%r40, %r14, %r24;
	or.b32  	%r41, %r14, %r25;
	or.b32  	%r42, %r14, %r26;
	or.b32  	%r43, %r14, %r27;
	or.b32  	%r44, %r14, %r28;
	or.b32  	%r45, %r14, %r29;
	or.b32  	%r46, %r14, %r30;
	setp.lt.s32 	%p3, %r13, %r185;
	selp.b32 	%r213, 0, %r185, %p3;
	sub.s32 	%r47, %r13, %r213;
	add.s32 	%r214, %r13, 1;
	setp.lt.s32 	%p4, %r214, %r185;
	selp.b32 	%r215, 0, %r185, %p4;
	sub.s32 	%r48, %r214, %r215;
	add.s32 	%r216, %r13, 2;
	setp.lt.s32 	%p5, %r216, %r185;
	selp.b32 	%r217, 0, %r185, %p5;
	sub.s32 	%r49, %r216, %r217;
	add.s32 	%r218, %r13, 3;
	setp.lt.s32 	%p6, %r218, %r185;
	selp.b32 	%r219, 0, %r185, %p6;
	sub.s32 	%r50, %r218, %r219;
	add.s32 	%r220, %r13, 4;
	setp.lt.s32 	%p7, %r220, %r185;
	selp.b32 	%r221, 0, %r185, %p7;
	sub.s32 	%r51, %r220, %r221;
	add.s32 	%r222, %r13, 5;
	setp.lt.s32 	%p8, %r222, %r185;
	selp.b32 	%r223, 0, %r185, %p8;
	sub.s32 	%r52, %r222, %r223;
	add.s32 	%r224, %r13, 6;
	setp.lt.s32 	%p9, %r224, %r185;
	selp.b32 	%r225, 0, %r185, %p9;
	sub.s32 	%r53, %r224, %r225;
	add.s32 	%r226, %r13, 7;
	setp.lt.s32 	%p10, %r226, %r185;
	selp.b32 	%r227, 0, %r185, %p10;
	sub.s32 	%r54, %r226, %r227;
	add.s32 	%r228, %r13, 8;
	setp.lt.s32 	%p11, %r228, %r185;
	selp.b32 	%r229, 0, %r185, %p11;
	sub.s32 	%r55, %r228, %r229;
	add.s32 	%r230, %r13, 9;
	setp.lt.s32 	%p12, %r230, %r185;
	selp.b32 	%r231, 0, %r185, %p12;
	sub.s32 	%r56, %r230, %r231;
	add.s32 	%r232, %r13, 10;
	setp.lt.s32 	%p13, %r232, %r185;
	selp.b32 	%r233, 0, %r185, %p13;
	sub.s32 	%r57, %r232, %r233;
	add.s32 	%r234, %r13, 11;
	setp.lt.s32 	%p14, %r234, %r185;
	selp.b32 	%r235, 0, %r185, %p14;
	sub.s32 	%r58, %r234, %r235;
	add.s32 	%r236, %r13, 12;
	setp.lt.s32 	%p15, %r236, %r185;
	selp.b32 	%r237, 0, %r185, %p15;
	sub.s32 	%r59, %r236, %r237;
	add.s32 	%r238, %r13, 13;
	setp.lt.s32 	%p16, %r238, %r185;
	selp.b32 	%r239, 0, %r185, %p16;
	sub.s32 	%r60, %r238, %r239;
	add.s32 	%r240, %r13, 14;
	setp.lt.s32 	%p17, %r240, %r185;
	selp.b32 	%r241, 0, %r185, %p17;
	sub.s32 	%r61, %r240, %r241;
	add.s32 	%r242, %r13, 15;
	setp.lt.s32 	%p18, %r242, %r185;
	selp.b32 	%r243, 0, %r185, %p18;
	sub.s32 	%r62, %r242, %r243;
	cvt.u16.u32 	%rs6, %r3;
	div.s16 	%rs7, 128, %rs6;
	cvt.s32.s16 	%r63, %rs7;
	and.b32  	%r64, %r1, 31;
	cvta.to.global.u64 	%rd1, %rd7;
	cvta.to.global.u64 	%rd2, %rd6;
	shl.b32 	%r340, %r64, 2;
	shl.b32 	%r343, %r31, 2;
	shl.b32 	%r346, %r32, 2;
	shl.b32 	%r349, %r33, 2;
	shl.b32 	%r352, %r34, 2;
	shl.b32 	%r355, %r35, 2;
	shl.b32 	%r358, %r36, 2;
	shl.b32 	%r361, %r37, 2;
	shl.b32 	%r364, %r38, 2;
	shl.b32 	%r367, %r39, 2;
	shl.b32 	%r370, %r40, 2;
	shl.b32 	%r373, %r41, 2;
	shl.b32 	%r376, %r42, 2;
	shl.b32 	%r379, %r43, 2;
	shl.b32 	%r382, %r44, 2;
	shl.b32 	%r385, %r45, 2;
	shl.b32 	%r388, %r46, 2;
	cvt.u64.u32 	%rd19, %r8;
$L__BB446_2:
	setp.eq.s16 	%p19, %rs1, 2;
	mov.u32 	%r465, %r1;
	@%p19 bra 	$L__BB446_6;
	mov.u32 	%r244, %ntid.x;
	add.s32 	%r465, %r1, %r244;
	setp.eq.s16 	%p20, %rs1, 3;
	shl.b32 	%r245, %r1, 2;
	mov.u32 	%r246, _ZZ9cuda_gemmIiLi128ELi2ELi1ELi1024ELi128ELi128ELi64ELi1ELi0EEviiiPT_S1_S1_iiiE3Csh;
	add.s32 	%r247, %r246, %r245;
	mov.b32 	%r248, 0;
	st.shared.u32 	[%r247], %r248;
	@%p20 bra 	$L__BB446_6;
	add.s32 	%r465, %r465, %r244;
	setp.eq.s16 	%p21, %rs1, 0;
	add.s32 	%r68, %r247, %r8;
	mov.b32 	%r253, 0;
	st.shared.u32 	[%r68], %r253;
	@%p21 bra 	$L__BB446_6;
	add.s32 	%r465, %r465, %r244;
	add.s32 	%r255, %r68, %r8;
	mov.b32 	%r256, 0;
	st.shared.u32 	[%r255], %r256;
$L__BB446_6:
	shl.b32 	%r257, %r465, 2;
	mov.u32 	%r258, _ZZ9cuda_gemmIiLi128ELi2ELi1ELi1024ELi128ELi128ELi64ELi1ELi0EEviiiPT_S1_S1_iiiE3Csh;
	add.s32 	%r466, %r258, %r257;
$L__BB446_7:
	mov.b32 	%r259, 0;
	st.shared.u32 	[%r466], %r259;
	add.s32 	%r260, %r466, %r8;
	st.shared.u32 	[%r260], %r259;
	mov.u32 	%r261, %ntid.x;
	shl.b32 	%r262, %r261, 3;
	add.s32 	%r263, %r466, %r262;
	st.shared.u32 	[%r263], %r259;
	mad.lo.s32 	%r264, %r261, 12, %r466;
	st.shared.u32 	[%r264], %r259;
	add.s32 	%r465, %r465, %r8;
	shl.b32 	%r265, %r261, 4;
	add.s32 	%r466, %r466, %r265;
	setp.lt.u32 	%p22, %r465, 512;
	@%p22 bra 	$L__BB446_7;
	mov.b32 	%r468, 0;
	mov.pred 	%p89, -1;
$L__BB446_9:
	mov.pred 	%p1, %p89;
	mov.u32 	%r267, %ctaid.z;
	shl.b32 	%r77, %r267, 6;
	setp.gt.u32 	%p24, %r1, 63;
	@%p24 bra 	$L__BB446_12;
	shl.b32 	%r469, %r1, 2;
	shl.b32 	%r268, %r464, 10;
	add.s32 	%r269, %r268, %r77;
	add.s32 	%r79, %r269, %r468;
$L__BB446_11:
	shr.u32 	%r270, %r469, 5;
	and.b32  	%r271, %r469, 28;
	add.s32 	%r272, %r79, %r271;
	mad.lo.s32 	%r273, %r270, %r185, %r272;
	mul.wide.s32 	%rd9, %r273, 4;
	add.s64 	%rd10, %rd2, %rd9;
	ld.global.v4.u32 	{%r274, %r275, %r276, %r277}, [%rd10];
	shl.b32 	%r278, %r469, 2;
	mov.u32 	%r279, _ZZ9cuda_gemmIiLi128ELi2ELi1ELi1024ELi128ELi128ELi64ELi1ELi0EEviiiPT_S1_S1_iiiE3Ash;
	add.s32 	%r280, %r279, %r278;
	st.shared.v4.u32 	[%r280], {%r274, %r275, %r276, %r277};
	add.s32 	%r469, %r469, %r8;
	setp.lt.u32 	%p25, %r469, 256;
	@%p25 bra 	$L__BB446_11;
$L__BB446_12:
	add.s32 	%r80, %r468, %r77;
	mov.b32 	%r470, 0;
$L__BB446_13:
	mov.u32 	%r83, %r470;
	add.s32 	%r84, %r10, %r83;
	mov.u32 	%r471, %r9;
$L__BB446_14:
	add.s32 	%r282, %r80, %r471;
	mad.lo.s32 	%r283, %r282, %r184, %r84;
	mul.wide.s32 	%rd11, %r283, 4;
	add.s64 	%rd12, %rd1, %rd11;
	ld.global.u32 	%r284, [%rd12];
	shl.b32 	%r285, %r471, 2;
	add.s32 	%r286, %r11, %r285;
	st.shared.u32 	[%r286], %r284;
	add.s32 	%r471, %r471, %r12;
	setp.lt.u32 	%p26, %r471, 32;
	@%p26 bra 	$L__BB446_14;
	setp.lt.s32 	%p27, %r2, 1;
	bar.sync 	0;
	@%p27 bra 	$L__BB446_88;
	mov.b32 	%r472, 0;
$L__BB446_17:
	setp.ge.s32 	%p28, %r5, %r15;
	add.s32 	%r88, %r472, %r4;
	shl.b32 	%r288, %r88, 5;
	or.b32  	%r289, %r288, %r14;
	add.s32 	%r290, %r289, %r13;
	shl.b32 	%r291, %r290, 2;
	mov.u32 	%r292, _ZZ9cuda_gemmIiLi128ELi2ELi1ELi1024ELi128ELi128ELi64ELi1ELi0EEviiiPT_S1_S1_iiiE3Ash;
	add.s32 	%r293, %r292, %r291;
	ld.shared.u32 	%r89, [%r293];
	add.s32 	%r294, %r289, %r16;
	shl.b32 	%r295, %r294, 2;
	add.s32 	%r296, %r292, %r295;
	ld.shared.u32 	%r90, [%r296];
	add.s32 	%r297, %r289, %r17;
	shl.b32 	%r298, %r297, 2;
	add.s32 	%r299, %r292, %r298;
	ld.shared.u32 	%r91, [%r299];
	add.s32 	%r300, %r289, %r18;
	shl.b32 	%r301, %r300, 2;
	add.s32 	%r302, %r292, %r301;
	ld.shared.u32 	%r92, [%r302];
	add.s32 	%r303, %r289, %r19;
	shl.b32 	%r304, %r303, 2;
	add.s32 	%r305, %r292, %r304;
	ld.shared.u32 	%r93, [%r305];
	add.s32 	%r306, %r289, %r20;
	shl.b32 	%r307, %r306, 2;
	add.s32 	%r308, %r292, %r307;
	ld.shared.u32 	%r94, [%r308];
	add.s32 	%r309, %r289, %r21;
	shl.b32 	%r310, %r309, 2;
	add.s32 	%r311, %r292, %r310;
	ld.shared.u32 	%r95, [%r311];
	add.s32 	%r312, %r289, %r22;
	shl.b32 	%r313, %r312, 2;
	add.s32 	%r314, %r292, %r313;
	ld.shared.u32 	%r96, [%r314];
	add.s32 	%r315, %r289, %r23;
	shl.b32 	%r316, %r315, 2;
	add.s32 	%r317, %r292, %r316;
	ld.shared.u32 	%r97, [%r317];
	add.s32 	%r318, %r289, %r24;
	shl.b32 	%r319, %r318, 2;
	add.s32 	%r320, %r292, %r319;
	ld.shared.u32 	%r98, [%r320];
	add.s32 	%r321, %r289, %r25;
	shl.b32 	%r322, %r321, 2;
	add.s32 	%r323, %r292, %r322;
	ld.shared.u32 	%r99, [%r323];
	add.s32 	%r324, %r289, %r26;
	shl.b32 	%r325, %r324, 2;
	add.s32 	%r326, %r292, %r325;
	ld.shared.u32 	%r100, [%r326];
	add.s32 	%r327, %r289, %r27;
	shl.b32 	%r328, %r327, 2;
	add.s32 	%r329, %r292, %r328;
	ld.shared.u32 	%r101, [%r329];
	add.s32 	%r330, %r289, %r28;
	shl.b32 	%r331, %r330, 2;
	add.s32 	%r332, %r292, %r331;
	ld.shared.u32 	%r102, [%r332];
	add.s32 	%r333, %r289, %r29;
	shl.b32 	%r334, %r333, 2;
	add.s32 	%r335, %r292, %r334;
	ld.shared.u32 	%r103, [%r335];
	add.s32 	%r336, %r289, %r30;
	shl.b32 	%r337, %r336, 2;
	add.s32 	%r338, %r292, %r337;
	ld.shared.u32 	%r104, [%r338];
	@%p28 bra 	$L__BB446_87;
	mov.u32 	%r473, %r5;
$L__BB446_19:
	setp.gt.u32 	%p29, %r185, 64;
	mov.u32 	%r339, _ZZ9cuda_gemmIiLi128ELi2ELi1ELi1024ELi128ELi128ELi64ELi1ELi0EEviiiPT_S1_S1_iiiE11kron_fac_sh;
	mad.lo.s32 	%r106, %r473, 132, %r339;
	add.s32 	%r341, %r106, %r340;
	ld.shared.u32 	%r107, [%r341];
	@%p29 bra 	$L__BB446_52;
	setp.eq.s32 	%p46, %r185, 0;
	mov.b32 	%r475, 0;
	@%p46 bra 	$L__BB446_22;
	shfl.sync.idx.b32	%r392|%p47, %r107, %r47, 31, -1;
	mul.lo.s32 	%r475, %r392, %r89;
$L__BB446_22:
	setp.lt.s32 	%p48, %r185, 2;
	@%p48 bra 	$L__BB446_24;
	shfl.sync.idx.b32	%r393|%p49, %r107, %r48, 31, -1;
	mad.lo.s32 	%r475, %r393, %r90, %r475;
$L__BB446_24:
	setp.lt.s32 	%p50, %r185, 3;
	@%p50 bra 	$L__BB446_26;
	shfl.sync.idx.b32	%r394|%p51, %r107, %r49, 31, -1;
	mad.lo.s32 	%r475, %r394, %r91, %r475;
$L__BB446_26:
	setp.lt.s32 	%p52, %r185, 4;
	@%p52 bra 	$L__BB446_28;
	shfl.sync.idx.b32	%r395|%p53, %r107, %r50, 31, -1;
	mad.lo.s32 	%r475, %r395, %r92, %r475;
$L__BB446_28:
	setp.lt.s32 	%p54, %r185, 5;
	@%p54 bra 	$L__BB446_30;
	shfl.sync.idx.b32	%r396|%p55, %r107, %r51, 31, -1;
	mad.lo.s32 	%r475, %r396, %r93, %r475;
$L__BB446_30:
	setp.lt.s32 	%p56, %r185, 6;
	@%p56 bra 	$L__BB446_32;
	shfl.sync.idx.b32	%r397|%p57, %r107, %r52, 31, -1;
	mad.lo.s32 	%r475, %r397, %r94, %r475;
$L__BB446_32:
	setp.lt.s32 	%p58, %r185, 7;
	@%p58 bra 	$L__BB446_34;
	shfl.sync.idx.b32	%r398|%p59, %r107, %r53, 31, -1;
	mad.lo.s32 	%r475, %r398, %r95, %r475;
$L__BB446_34:
	setp.lt.s32 	%p60, %r185, 8;
	@%p60 bra 	$L__BB446_36;
	shfl.sync.idx.b32	%r399|%p61, %r107, %r54, 31, -1;
	mad.lo.s32 	%r475, %r399, %r96, %r475;
$L__BB446_36:
	setp.lt.s32 	%p62, %r185, 9;
	@%p62 bra 	$L__BB446_38;
	shfl.sync.idx.b32	%r400|%p63, %r107, %r55, 31, -1;
	mad.lo.s32 	%r475, %r400, %r97, %r475;
$L__BB446_38:
	setp.lt.s32 	%p64, %r185, 10;
	@%p64 bra 	$L__BB446_40;
	shfl.sync.idx.b32	%r401|%p65, %r107, %r56, 31, -1;
	mad.lo.s32 	%r475, %r401, %r98, %r475;
$L__BB446_40:
	setp.lt.s32 	%p66, %r185, 11;
	@%p66 bra 	$L__BB446_42;
	shfl.sync.idx.b32	%r402|%p67, %r107, %r57, 31, -1;
	mad.lo.s32 	%r475, %r402, %r99, %r475;
$L__BB446_42:
	setp.lt.s32 	%p68, %r185, 12;
	@%p68 bra 	$L__BB446_44;
	shfl.sync.idx.b32	%r403|%p69, %r107, %r58, 31, -1;
	mad.lo.s32 	%r475, %r403, %r100, %r475;
$L__BB446_44:
	setp.lt.s32 	%p70, %r185, 13;
	@%p70 bra 	$L__BB446_46;
	shfl.sync.idx.b32	%r404|%p71, %r107, %r59, 31, -1;
	mad.lo.s32 	%r475, %r404, %r101, %r475;
$L__BB446_46:
	setp.lt.s32 	%p72, %r185, 14;
	@%p72 bra 	$L__BB446_48;
	shfl.sync.idx.b32	%r405|%p73, %r107, %r60, 31, -1;
	mad.lo.s32 	%r475, %r405, %r102, %r475;
$L__BB446_48:
	setp.lt.s32 	%p74, %r185, 15;
	@%p74 bra 	$L__BB446_50;
	shfl.sync.idx.b32	%r406|%p75, %r107, %r61, 31, -1;
	mad.lo.s32 	%r475, %r406, %r103, %r475;
$L__BB446_50:
	setp.lt.s32 	%p76, %r185, 16;
	@%p76 bra 	$L__BB446_84;
	shfl.sync.idx.b32	%r407|%p77, %r107, %r62, 31, -1;
	mad.lo.s32 	%r475, %r407, %r104, %r475;
	bra.uni 	$L__BB446_84;
$L__BB446_52:
	setp.lt.s32 	%p30, %r185, 1;
	mov.b32 	%r475, 0;
	@%p30 bra 	$L__BB446_54;
	add.s32 	%r344, %r106, %r343;
	ld.shared.u32 	%r345, [%r344];
	mul.lo.s32 	%r475, %r345, %r89;
$L__BB446_54:
	setp.lt.s32 	%p31, %r185, 2;
	@%p31 bra 	$L__BB446_56;
	add.s32 	%r347, %r106, %r346;
	ld.shared.u32 	%r348, [%r347];
	mad.lo.s32 	%r475, %r348, %r90, %r475;
$L__BB446_56:
	setp.lt.s32 	%p32, %r185, 3;
	@%p32 bra 	$L__BB446_58;
	add.s32 	%r350, %r106, %r349;
	ld.shared.u32 	%r351, [%r350];
	mad.lo.s32 	%r475, %r351, %r91, %r475;
$L__BB446_58:
	setp.lt.s32 	%p33, %r185, 4;
	@%p33 bra 	$L__BB446_60;
	add.s32 	%r353, %r106, %r352;
	ld.shared.u32 	%r354, [%r353];
	mad.lo.s32 	%r475, %r354, %r92, %r475;
$L__BB446_60:
	setp.lt.s32 	%p34, %r185, 5;
	@%p34 bra 	$L__BB446_62;
	add.s32 	%r356, %r106, %r355;
	ld.shared.u32 	%r357, [%r356];
	mad.lo.s32 	%r475, %r357, %r93, %r475;
$L__BB446_62:
	setp.lt.s32 	%p35, %r185, 6;
	@%p35 bra 	$L__BB446_64;
	add.s32 	%r359, %r106, %r358;
	ld.shared.u32 	%r360, [%r359];
	mad.lo.s32 	%r475, %r360, %r94, %r475;
$L__BB446_64:
	setp.lt.s32 	%p36, %r185, 7;
	@%p36 bra 	$L__BB446_66;
	add.s32 	%r362, %r106, %r361;
	ld.shared.u32 	%r363, [%r362];
	mad.lo.s32 	%r475, %r363, %r95, %r475;
$L__BB446_66:
	setp.lt.s32 	%p37, %r185, 8;
	@%p37 bra 	$L__BB446_68;
	add.s32 	%r365, %r106, %r364;
	ld.shared.u32 	%r366, [%r365];
	mad.lo.s32 	%r475, %r366, %r96, %r475;
$L__BB446_68:
	setp.lt.s32 	%p38, %r185, 9;
	@%p38 bra 	$L__BB446_70;
	add.s32 	%r368, %r106, %r367;
	ld.shared.u32 	%r369, [%r368];
	mad.lo.s32 	%r475, %r369, %r97, %r475;
$L__BB446_70:
	setp.lt.s32 	%p39, %r185, 10;
	@%p39 bra 	$L__BB446_72;
	add.s32 	%r371, %r106, %r370;
	ld.shared.u32 	%r372, [%r371];
	mad.lo.s32 	%r475, %r372, %r98, %r475;
$L__BB446_72:
	setp.lt.s32 	%p40, %r185, 11;
	@%p40 bra 	$L__BB446_74;
	add.s32 	%r374, %r106, %r373;
	ld.shared.u32 	%r375, [%r374];
	mad.lo.s32 	%r475, %r375, %r99, %r475;
$L__BB446_74:
	setp.lt.s32 	%p41, %r185, 12;
	@%p41 bra 	$L__BB446_76;
	add.s32 	%r377, %r106, %r376;
	ld.shared.u32 	%r378, [%r377];
	mad.lo.s32 	%r475, %r378, %r100, %r475;
$L__BB446_76:
	setp.lt.s32 	%p42, %r185, 13;
	@%p42 bra 	$L__BB446_78;
	add.s32 	%r380, %r106, %r379;
	ld.shared.u32 	%r381, [%r380];
	mad.lo.s32 	%r475, %r381, %r101, %r475;
$L__BB446_78:
	setp.lt.s32 	%p43, %r185, 14;
	@%p43 bra 	$L__BB446_80;
	add.s32 	%r383, %r106, %r382;
	ld.shared.u32 	%r384, [%r383];
	mad.lo.s32 	%r475, %r384, %r102, %r475;
$L__BB446_80:
	setp.lt.s32 	%p44, %r185, 15;
	@%p44 bra 	$L__BB446_82;
	add.s32 	%r386, %r106, %r385;
	ld.shared.u32 	%r387, [%r386];
	mad.lo.s32 	%r475, %r387, %r103, %r475;
$L__BB446_82:
	setp.lt.s32 	%p45, %r185, 16;
	@%p45 bra 	$L__BB446_84;
	add.s32 	%r389, %r106, %r388;
	ld.shared.u32 	%r390, [%r389];
	mad.lo.s32 	%r475, %r390, %r104, %r475;
$L__BB446_84:
	setp.ne.s32 	%p78, %r7, 0;
	add.s32 	%r408, %r473, %r83;
	mad.lo.s32 	%r171, %r408, %r2, %r88;
	shfl.sync.down.b32	%r409|%p79, %r475, 1, 7711, -1;
	add.s32 	%r172, %r409, %r475;
	@%p78 bra 	$L__BB446_86;
	shl.b32 	%r410, %r171, 2;
	mov.u32 	%r411, _ZZ9cuda_gemmIiLi128ELi2ELi1ELi1024ELi128ELi128ELi64ELi1ELi0EEviiiPT_S1_S1_iiiE3Csh;
	add.s32 	%r412, %r411, %r410;
	ld.shared.u32 	%r413, [%r412];
	add.s32 	%r414, %r413, %r172;
	st.shared.u32 	[%r412], %r414;
$L__BB446_86:
	add.s32 	%r473, %r473, %r63;
	setp.lt.s32 	%p80, %r473, %r15;
	@%p80 bra 	$L__BB446_19;
$L__BB446_87:
	add.s32 	%r472, %r472, %r3;
	setp.lt.s32 	%p81, %r472, %r2;
	@%p81 bra 	$L__BB446_17;
$L__BB446_88:
	add.s32 	%r470, %r83, 16;
	setp.lt.u32 	%p82, %r83, 48;
	@%p82 bra 	$L__BB446_13;
	mov.b32 	%r468, 32;
	mov.pred 	%p89, 0;
	@%p1 bra 	$L__BB446_9;
	ld.param.u64 	%rd23, [_Z9cuda_gemmIiLi128ELi2ELi1ELi1024ELi128ELi128ELi64ELi1ELi0EEviiiPT_S1_S1_iii_param_5];
	cvta.to.global.u64 	%rd3, %rd23;
	setp.eq.s16 	%p84, %rs1, 2;
	bar.sync 	0;
	mov.u32 	%r416, %ctaid.x;
	shl.b32 	%r417, %r416, 9;
	and.b32  	%r418, %r417, 512;
	shl.b32 	%r419, %r464, 10;
	or.b32  	%r176, %r419, %r418;
	mov.u32 	%r505, %r1;
	@%p84 bra 	$L__BB446_94;
	mov.u32 	%r420, %ntid.x;
	add.s32 	%r505, %r1, %r420;
	setp.eq.s16 	%p85, %rs1, 3;
	add.s32 	%r421, %r176, %r1;
	mul.wide.s32 	%rd13, %r421, 4;
	add.s64 	%rd4, %rd3, %rd13;
	shl.b32 	%r422, %r1, 2;
	mov.u32 	%r423, _ZZ9cuda_gemmIiLi128ELi2ELi1ELi1024ELi128ELi128ELi64ELi1ELi0EEviiiPT_S1_S1_iiiE3Csh;
	add.s32 	%r424, %r423, %r422;
	ld.shared.u32 	%r425, [%r424];
	atom.global.add.u32 	%r426, [%rd4], %r425;
	@%p85 bra 	$L__BB446_94;
	add.s32 	%r505, %r505, %r420;
	setp.eq.s16 	%p86, %rs1, 0;
	cvt.u64.u32 	%rd14, %r8;
	add.s64 	%rd5, %rd4, %rd14;
	add.s32 	%r431, %r424, %r8;
	ld.shared.u32 	%r432, [%r431];
	atom.global.add.u32 	%r433, [%rd5], %r432;
	@%p86 bra 	$L__BB446_94;
	add.s32 	%r505, %r505, %r420;
	add.s64 	%rd16, %rd5, %rd14;
	add.s32 	%r439, %r431, %r8;
	ld.shared.u32 	%r440, [%r439];
	atom.global.add.u32 	%r441, [%rd16], %r440;
$L__BB446_94:
	add.s32 	%r447, %r176, %r505;
	mul.wide.s32 	%rd17, %r447, 4;
	add.s64 	%rd18, %rd3, %rd17;
	shl.b32 	%r448, %r505, 2;
	mov.u32 	%r449, _ZZ9cuda_gemmIiLi128ELi2ELi1ELi1024ELi128ELi128ELi64ELi1ELi0EEviiiPT_S1_S1_iiiE3Csh;
	add.s32 	%r450, %r449, %r448;
	ld.shared.u32 	%r451, [%r450];
	atom.global.add.u32 	%r452, [%rd18], %r451;
	add.s64 	%rd20, %rd18, %rd19;
	add.s32 	%r453, %r450, %r8;
	ld.shared.u32 	%r454, [%r453];
	atom.global.add.u32 	%r455, [%rd20], %r454;
	add.s64 	%rd21, %rd20, %rd19;
	add.s32 	%r456, %r453, %r8;
	ld.shared.u32 	%r457, [%r456];
	atom.global.add.u32 	%r458, [%rd21], %r457;
	add.s64 	%rd22, %rd21, %rd19;
	add.s32 	%r459, %r456, %r8;
	ld.shared.u32 	%r460, [%r459];
	atom.global.add.u32 	%r461, [%rd22], %r460;
	add.s32 	%r505, %r8, %r505;
	setp.lt.u32 	%p87, %r505, 512;
	@%p87 bra 	$L__BB446_94;
	mov.u32 	%r462, %nctaid.y;
	add.s32 	%r464, %r464, %r462;
	shl.b32 	%r463, %r462, 1;
	setp.lt.u32 	%p88, %r464, %r463;
	@%p88 bra 	$L__BB446_2;
$L__BB446_96:
	ret;

}
	// .globl	_Z9cuda_gemmIiLi128ELi2ELi1ELi1024ELi128ELi128ELi64ELi1ELi1EEviiiPT_S1_S1_iii
.visible .entry _Z9cuda_gemmIiLi128ELi2ELi1ELi1024ELi128ELi128ELi64ELi1ELi1EEviiiPT_S1_S1_iii(
	.param .u32 _Z9cuda_gemmIiLi128ELi2ELi1ELi1024ELi128ELi128ELi64ELi1ELi1EEviiiPT_S1_S1_iii_param_0,
	.param .u32 _Z9cuda_gemmIiLi128ELi2ELi1ELi1024ELi128ELi128ELi64ELi1ELi1EEviiiPT_S1_S1_iii_param_1,
	.param .u32 _Z9cuda_gemmIiLi128ELi2ELi1ELi1024ELi128ELi128ELi64ELi1ELi1EEviiiPT_S1_S1_iii_param_2,
	.param .u64 .ptr .align 1 _Z9cuda_gemmIiLi128ELi2ELi1ELi1024ELi128ELi128ELi64ELi1ELi1EEviiiPT_S1_S1_iii_param_3,
	.param .u64 .ptr .align 1 _Z9cuda_gemmIiLi128ELi2ELi1ELi1024ELi128ELi128ELi64ELi1ELi1EEviiiPT_S1_S1_iii_param_4,
	.param .u64 .ptr .align 1 _Z9cuda_gemmIiLi128ELi2ELi1ELi1024ELi128ELi128ELi64ELi1ELi1EEviiiPT_S1_S1_iii_param_5,
	.param .u32 _Z9cuda_gemmIiLi128ELi2ELi1ELi1024ELi128ELi128ELi64ELi1ELi1EEviiiPT_S1_S1_iii_param_6,
	.param .u32 _Z9cuda_gemmIiLi128ELi2ELi1ELi1024ELi128ELi128ELi64ELi1ELi1EEviiiPT_S1_S1_iii_param_7,
	.param .u32 _Z9cuda_gemmIiLi128ELi2ELi1ELi1024ELi128ELi128ELi64ELi1ELi1EEviiiPT_S1_S1_iii_param_8
)
.maxntid 128
{
	.reg .pred 	%p<22>;
	.reg .b16 	%rs<6>;
	.reg .b32 	%r<257>;
	.reg .b64 	%rd<23>;
	// demoted variable
	.shared .align 128 .b8 _ZZ9cuda_gemmIiLi128ELi2ELi1ELi1024ELi128ELi128ELi64ELi1ELi1EEviiiPT_S1_S1_iiiE11kron_fac_sh[2112];
	// demoted variable
	.shared .align 128 .b8 _ZZ9cuda_gemmIiLi128ELi2ELi1ELi1024ELi128ELi128ELi64ELi1ELi1EEviiiPT_S1_S1_iiiE3Ash[1024];
	// demoted variable
	.shared .align 128 .b8 _ZZ9cuda_gemmIiLi128ELi2ELi1ELi1024ELi128ELi128ELi64ELi1ELi1EEviiiPT_S1_S1_iiiE3Csh[2048];
	ld.param.u64 	%rd6, [_Z9cuda_gemmIiLi128ELi2ELi1ELi1024ELi128ELi128ELi64ELi1ELi1EEviiiPT_S1_S1_iii_param_3];
	ld.param.u64 	%rd7, [_Z9cuda_gemmIiLi128ELi2ELi1ELi1024ELi128ELi128ELi64ELi1ELi1EEviiiPT_S1_S1_iii_param_4];
	ld.param.u64 	%rd8, [_Z9cuda_gemmIiLi128ELi2ELi1ELi1024ELi128ELi128ELi64ELi1ELi1EEviiiPT_S1_S1_iii_param_5];
	cvta.to.global.u64 	%rd1, %rd8;
	mov.u32 	%r1, %tid.x;
	shr.u32 	%r85, %r1, 1;
	and.b32  	%r2, %r85, 7;
	shr.u32 	%r3, %r1, 4;
	mov.u32 	%r246, %ctaid.y;
	mov.u32 	%r5, %nctaid.y;
	shl.b32 	%r6, %r5, 1;
	setp.ge.u32 	%p2, %r246, %r6;
	@%p2 bra 	$L__BB447_27;
	and.b32  	%r7, %r1, 1;
	mov.u32 	%r86, %ctaid.x;
	mov.u32 	%r87, %ctaid.z;
	mov.u32 	%r88, %ntid.x;
	shl.b32 	%r8, %r87, 6;
	shl.b32 	%r9, %r88, 2;
	shl.b32 	%r89, %r86, 6;
	and.b32  	%r90, %r89, 64;
	and.b32  	%r91, %r1, 15;
	or.b32  	%r10, %r90, %r91;
	mov.u32 	%r92, _ZZ9cuda_gemmIiLi128ELi2ELi1ELi1024ELi128ELi128ELi64ELi1ELi1EEviiiPT_S1_S1_iiiE11kron_fac_sh;
	mad.lo.s32 	%r11, %r91, 132, %r92;
	shr.u32 	%r12, %r88, 4;
	shl.b32 	%r93, %r1, 4;
	and.b32  	%r94, %r93, 16;
	shl.b32 	%r95, %r2, 5;
	or.b32  	%r96, %r95, %r94;
	shl.b32 	%r97, %r86, 9;
	and.b32  	%r13, %r97, 512;
	add.s32 	%r14, %r1, %r88;
	cvt.u16.u32 	%rs2, %r14;
	xor.b16  	%rs3, %rs2, 511;
	cvt.u16.u32 	%rs4, %r88;
	div.u16 	%rs5, %rs3, %rs4;
	and.b16  	%rs1, %rs5, 3;
	shl.b32 	%r98, %r1, 2;
	mov.u32 	%r99, _ZZ9cuda_gemmIiLi128ELi2ELi1ELi1024ELi128ELi128ELi64ELi1ELi1EEviiiPT_S1_S1_iiiE3Csh;
	add.s32 	%r15, %r99, %r98;
	add.s32 	%r16, %r15, %r9;
	add.s32 	%r17, %r14, %r88;
	add.s32 	%r18, %r16, %r9;
	add.s32 	%r19, %r17, %r88;
	or.b32  	%r100, %r96, %r2;
	shl.b32 	%r101, %r100, 2;
	mov.u32 	%r102, _ZZ9cuda_gemmIiLi128ELi2ELi1ELi1024ELi128ELi128ELi64ELi1ELi1EEviiiPT_S1_S1_iiiE3Ash;
	add.s32 	%r20, %r102, %r101;
	or.b32  	%r103, %r2, 8;
	or.b32  	%r104, %r96, %r103;
	shl.b32 	%r105, %r104, 2;
	add.s32 	%r21, %r102, %r105;
	add.s32 	%r106, %r2, 9;
	and.b32  	%r107, %r106, 15;
	or.b32  	%r108, %r96, %r107;
	shl.b32 	%r109, %r108, 2;
	add.s32 	%r22, %r102, %r109;
	add.s32 	%r110, %r2, 10;
	and.b32  	%r111, %r110, 15;
	or.b32  	%r112, %r96, %r111;
	shl.b32 	%r113, %r112, 2;
	add.s32 	%r23, %r102, %r113;
	add.s32 	%r114, %r2, 11;
	and.b32  	%r115, %r114, 15;
	or.b32  	%r116, %r96, %r115;
	shl.b32 	%r117, %r116, 2;
	add.s32 	%r24, %r102, %r117;
	add.s32 	%r118, %r2, 12;
	and.b32  	%r119, %r118, 15;
	or.b32  	%r120, %r96, %r119;
	shl.b32 	%r121, %r120, 2;
	add.s32 	%r25, %r102, %r121;
	add.s32 	%r122, %r2, 13;
	and.b32  	%r123, %r122, 15;
	or.b32  	%r124, %r96, %r123;
	shl.b32 	%r125, %r124, 2;
	add.s32 	%r26, %r102, %r125;
	add.s32 	%r126, %r2, 14;
	and.b32  	%r127, %r126, 15;
	or.b32  	%r128, %r96, %r127;
	shl.b32 	%r129, %r128, 2;
	add.s32 	%r27, %r102, %r129;
	add.s32 	%r130, %r2, -1;
	and.b32  	%r131, %r130, 15;
	or.b32  	%r132, %r96, %r131;
	shl.b32 	%r133, %r132, 2;
	add.s32 	%r28, %r102, %r133;
	mad.lo.s32 	%r29, %r2, -31, %r96;
	or.b32  	%r30, %r94, %r103;
	or.b32  	%r31, %r94, %r107;
	or.b32  	%r32, %r94, %r111;
	or.b32  	%r33, %r94, %r115;
	or.b32  	%r34, %r94, %r119;
	or.b32  	%r35, %r94, %r123;
	or.b32  	%r36, %r94, %r127;
	or.b32  	%r37, %r94, %r131;
	shl.b32 	%r38, %r88, 4;
	shl.b32 	%r39, %r88, 3;
	mul.lo.s32 	%r40, %r88, 12;
	cvta.to.global.u64 	%rd2, %rd7;
	cvta.to.global.u64 	%rd3, %rd6;
	shl.b32 	%r165, %r29, 2;
	shl.b32 	%r183, %r30, 2;
	shl.b32 	%r187, %r31, 2;
	shl.b32 	%r191, %r32, 2;
	shl.b32 	%r195, %r33, 2;
	shl.b32 	%r199, %r34, 2;
	shl.b32 	%r203, %r35, 2;
	shl.b32 	%r207, %r36, 2;
	shl.b32 	%r211, %r37, 2;
	cvt.u64.u32 	%rd19, %r9;
$L__BB447_2:
	setp.eq.s16 	%p3, %rs1, 2;
	mov.u32 	%r247, %r1;
	@%p3 bra 	$L__BB447_6;
	setp.eq.s16 	%p4, %rs1, 3;
	mov.b32 	%r134, 0;
	st.shared.u32 	[%r15], %r134;
	mov.u32 	%r247, %r14;
	@%p4 bra 	$L__BB447_6;
	setp.eq.s16 	%p5, %rs1, 0;
	mov.b32 	%r135, 0;
	st.shared.u32 	[%r16], %r135;
	mov.u32 	%r247, %r17;
	@%p5 bra 	$L__BB447_6;
	mov.b32 	%r136, 0;
	st.shared.u32 	[%r18], %r136;
	mov.u32 	%r247, %r19;
$L__BB447_6:
	shl.b32 	%r137, %r247, 2;
	mov.u32 	%r138, _ZZ9cuda_gemmIiLi128ELi2ELi1ELi1024ELi128ELi128ELi64ELi1ELi1EEviiiPT_S1_S1_iiiE3Csh;
	add.s32 	%r248, %r138, %r137;
$L__BB447_7:
	mov.b32 	%r139, 0;
	st.shared.u32 	[%r248], %r139;
	add.s32 	%r140, %r248, %r9;
	st.shared.u32 	[%r140], %r139;
	add.s32 	%r141, %r248, %r39;
	st.shared.u32 	[%r141], %r139;
	add.s32 	%r142, %r248, %r40;
	st.shared.u32 	[%r142], %r139;
	add.s32 	%r247, %r247, %r9;
	add.s32 	%r248, %r248, %r38;
	setp.lt.u32 	%p6, %r247, 512;
	@%p6 bra 	$L__BB447_7;
	shl.b32 	%r48, %r246, 10;
	mov.b32 	%r250, 0;
	mov.pred 	%p21, -1;
$L__BB447_9:
	mov.pred 	%p1, %p21;
	setp.gt.u32 	%p8, %r1, 63;
	@%p8 bra 	$L__BB447_12;
	shl.b32 	%r251, %r1, 2;
	add.s32 	%r144, %r48, %r8;
	add.s32 	%r51, %r144, %r250;
$L__BB447_11:
	shl.b32 	%r145, %r251, 2;
	and.b32  	%r146, %r145, 896;
	and.b32  	%r147, %r251, 28;
	add.s32 	%r148, %r51, %r147;
	add.s32 	%r149, %r148, %r146;
	mul.wide.s32 	%rd9, %r149, 4;
	add.s64 	%rd10, %rd3, %rd9;
	ld.global.v4.u32 	{%r150, %r151, %r152, %r153}, [%rd10];
	mov.u32 	%r154, _ZZ9cuda_gemmIiLi128ELi2ELi1ELi1024ELi128ELi128ELi64ELi1ELi1EEviiiPT_S1_S1_iiiE3Ash;
	add.s32 	%r155, %r154, %r145;
	st.shared.v4.u32 	[%r155], {%r150, %r151, %r152, %r153};
	add.s32 	%r251, %r251, %r9;
	setp.lt.u32 	%p9, %r251, 256;
	@%p9 bra 	$L__BB447_11;
$L__BB447_12:
	add.s32 	%r52, %r250, %r8;
	mov.b32 	%r252, 0;
$L__BB447_13:
	add.s32 	%r56, %r252, %r10;
	mov.u32 	%r253, %r3;
$L__BB447_14:
	add.s32 	%r157, %r52, %r253;
	shl.b32 	%r158, %r157, 7;
	add.s32 	%r159, %r158, %r56;
	mul.wide.u32 	%rd11, %r159, 4;
	add.s64 	%rd12, %rd2, %rd11;
	ld.global.u32 	%r160, [%rd12];
	shl.b32 	%r161, %r253, 2;
	add.s32 	%r162, %r11, %r161;
	st.shared.u32 	[%r162], %r160;
	add.s32 	%r253, %r253, %r12;
	setp.lt.u32 	%p10, %r253, 32;
	@%p10 bra 	$L__BB447_14;
	bar.sync 	0;
	ld.shared.u32 	%r59, [%r20];
	ld.shared.u32 	%r60, [%r20+4];
	ld.shared.u32 	%r61, [%r20+8];
	ld.shared.u32 	%r62, [%r20+12];
	ld.shared.u32 	%r63, [%r20+16];
	ld.shared.u32 	%r64, [%r20+20];
	ld.shared.u32 	%r65, [%r20+24];
	ld.shared.u32 	%r66, [%r20+28];
	ld.shared.u32 	%r67, [%r21];
	ld.shared.u32 	%r68, [%r22];
	ld.shared.u32 	%r69, [%r23];
	ld.shared.u32 	%r70, [%r24];
	ld.shared.u32 	%r71, [%r25];
	ld.shared.u32 	%r72, [%r26];
	ld.shared.u32 	%r73, [%r27];
	ld.shared.u32 	%r74, [%r28];
	mov.u32 	%r254, %r3;
$L__BB447_16:
	setp.ne.s32 	%p11, %r7, 0;
	mov.u32 	%r163, _ZZ9cuda_gemmIiLi128ELi2ELi1ELi1024ELi128ELi128ELi64ELi1ELi1EEviiiPT_S1_S1_iiiE11kron_fac_sh;
	mad.lo.s32 	%r164, %r254, 132, %r163;
	add.s32 	%r166, %r164, %r165;
	ld.shared.u32 	%r167, [%r166];
	mul.lo.s32 	%r168, %r167, %r59;
	ld.shared.u32 	%r169, [%r166+4];
	mad.lo.s32 	%r170, %r169, %r60, %r168;
	ld.shared.u32 	%r171, [%r166+8];
	mad.lo.s32 	%r172, %r171, %r61, %r170;
	ld.shared.u32 	%r173, [%r166+12];
	mad.lo.s32 	%r174, %r173, %r62, %r172;
	ld.shared.u32 	%r175, [%r166+16];
	mad.lo.s32 	%r176, %r175, %r63, %r174;
	ld.shared.u32 	%r177, [%r166+20];
	mad.lo.s32 	%r178, %r177, %r64, %r176;
	ld.shared.u32 	%r179, [%r166+24];
	mad.lo.s32 	%r180, %r179, %r65, %r178;
	ld.shared.u32 	%r181, [%r166+28];
	mad.lo.s32 	%r182, %r181, %r66, %r180;
	add.s32 	%r184, %r164, %r183;
	ld.shared.u32 	%r185, [%r184];
	mad.lo.s32 	%r186, %r185, %r67, %r182;
	add.s32 	%r188, %r164, %r187;
	ld.shared.u32 	%r189, [%r188];
	mad.lo.s32 	%r190, %r189, %r68, %r186;
	add.s32 	%r192, %r164, %r191;
	ld.shared.u32 	%r193, [%r192];
	mad.lo.s32 	%r194, %r193, %r69, %r190;
	add.s32 	%r196, %r164, %r195;
	ld.shared.u32 	%r197, [%r196];
	mad.lo.s32 	%r198, %r197, %r70, %r194;
	add.s32 	%r200, %r164, %r199;
	ld.shared.u32 	%r201, [%r200];
	mad.lo.s32 	%r202, %r201, %r71, %r198;
	add.s32 	%r204, %r164, %r203;
	ld.shared.u32 	%r205, [%r204];
	mad.lo.s32 	%r206, %r205, %r72, %r202;
	add.s32 	%r208, %r164, %r207;
	ld.shared.u32 	%r209, [%r208];
	mad.lo.s32 	%r210, %r209, %r73, %r206;
	add.s32 	%r212, %r164, %r211;
	ld.shared.u32 	%r213, [%r212];
	mad.lo.s32 	%r214, %r213, %r74, %r210;
	add.s32 	%r215, %r254, %r252;
	shl.b32 	%r216, %r215, 3;
	or.b32  	%r76, %r216, %r2;
	shfl.sync.down.b32	%r217|%p12, %r214, 1, 7711, -1;
	add.s32 	%r77, %r217, %r214;
	@%p11 bra 	$L__BB447_18;
	shl.b32 	%r218, %r76, 2;
	mov.u32 	%r219, _ZZ9cuda_gemmIiLi128ELi2ELi1ELi1024ELi128ELi128ELi64ELi1ELi1EEviiiPT_S1_S1_iiiE3Csh;
	add.s32 	%r220, %r219, %r218;
	ld.shared.u32 	%r221, [%r220];
	add.s32 	%r222, %r221, %r77;
	st.shared.u32 	[%r220], %r222;
$L__BB447_18:
	add.s32 	%r78, %r254, 8;
	setp.lt.u32 	%p13, %r254, 8;
	mov.u32 	%r254, %r78;
	@%p13 bra 	$L__BB447_16;
	add.s32 	%r79, %r252, 16;
	setp.lt.u32 	%p14, %r252, 48;
	mov.u32 	%r252, %r79;
	@%p14 bra 	$L__BB447_13;
	mov.b32 	%r250, 32;
	mov.pred 	%p21, 0;
	@%p1 bra 	$L__BB447_9;
	setp.eq.s16 	%p16, %rs1, 2;
	bar.sync 	0;
	add.s32 	%r80, %r48, %r13;
	mov.u32 	%r255, %r1;
	@%p16 bra 	$L__BB447_25;
	setp.eq.s16 	%p17, %rs1, 3;
	add.s32 	%r224, %r80, %r1;
	mul.wide.s32 	%rd13, %r224, 4;
	add.s64 	%rd4, %rd1, %rd13;
	ld.shared.u32 	%r225, [%r15];
	atom.global.add.u32 	%r226, [%rd4], %r225;
	mov.u32 	%r255, %r14;
	@%p17 bra 	$L__BB447_25;
	setp.eq.s16 	%p18, %rs1, 0;
	cvt.u64.u32 	%rd14, %r9;
	add.s64 	%rd5, %rd4, %rd14;
	ld.shared.u32 	%r227, [%r16];
	atom.global.add.u32 	%r228, [%rd5], %r227;
	mov.u32 	%r255, %r17;
	@%p18 bra 	$L__BB447_25;
	add.s64 	%rd16, %rd5, %rd14;
	ld.shared.u32 	%r229, [%r18];
	atom.global.add.u32 	%r230, [%rd16], %r229;
	mov.u32 	%r255, %r19;
$L__BB447_25:
	add.s32 	%r231, %r80, %r255;
	mul.wide.s32 	%rd17, %r231, 4;
	add.s64 	%rd18, %rd1, %rd17;
	shl.b32 	%r232, %r255, 2;
	mov.u32 	%r233, _ZZ9cuda_gemmIiLi128ELi2ELi1ELi1024ELi128ELi128ELi64ELi1ELi1EEviiiPT_S1_S1_iiiE3Csh;
	add.s32 	%r234, %r233, %r232;
	ld.shared.u32 	%r235, [%r234];
	atom.global.add.u32 	%r236, [%rd18], %r235;
	add.s64 	%rd20, %rd18, %rd19;
	add.s32 	%r237, %r234, %r9;
	ld.shared.u32 	%r238, [%r237];
	atom.global.add.u32 	%r239, [%rd20], %r238;
	add.s64 	%rd21, %rd20, %rd19;
	add.s32 	%r240, %r237, %r9;
	ld.shared.u32 	%r241, [%r240];
	atom.global.add.u32 	%r242, [%rd21], %r241;
	add.s64 	%rd22, %rd21, %rd19;
	add.s32 	%r243, %r240, %r9;
	ld.shared.u32 	%r244, [%r243];
	atom.global.add.u32 	%r245, [%rd22], %r244;
	add.s32 	%r255, %r9, %r255;
	setp.lt.u32 	%p19, %r255, 512;
	@%p19 bra 	$L__BB447_25;
	add.s32 	%r246, %r246, %r5;
	setp.lt.u32 	%p20, %r246, %r6;
	@%p20 bra 	$L__BB447_2;
$L__BB447_27:
	ret;

}
	// .globl	_Z9cuda_gemmIiLi128ELi2ELi1ELi2048ELi2ELi2ELi64ELi0ELi0EEviiiPT_S1_S1_iii
.visible .entry _Z9cuda_gemmIiLi128ELi2ELi1ELi2048ELi2ELi2ELi64ELi0ELi0EEviiiPT_S1_S1_iii(
	.param .u32 _Z9cuda_gemmIiLi128ELi2ELi1ELi2048ELi2ELi2ELi64ELi0ELi0EEviiiPT_S1_S1_iii_param_0,
	.param .u32 _Z9cuda_gemmIiLi128ELi2ELi1ELi2048ELi2ELi2ELi64ELi0ELi0EEviiiPT_S1_S1_iii_param_1,
	.param .u32 _Z9cuda_gemmIiLi128ELi2ELi1ELi2048ELi2ELi2ELi64ELi0ELi0EEviiiPT_S1_S1_iii_param_2,
	.param .u64 .ptr .align 1 _Z9cuda_gemmIiLi128ELi2ELi1ELi2048ELi2ELi2ELi64ELi0ELi0EEviiiPT_S1_S1_iii_param_3,
	.param .u64 .ptr .align 1 _Z9cuda_gemmIiLi128ELi2ELi1ELi2048ELi2ELi2ELi64ELi0ELi0EEviiiPT_S1_S1_iii_param_4,
	.param .u64 .ptr .align 1 _Z9cuda_gemmIiLi128ELi2ELi1ELi2048ELi2ELi2ELi64ELi0ELi0EEviiiPT_S1_S1_iii_param_5,
	.param .u32 _Z9cuda_gemmIiLi128ELi2ELi1ELi2048ELi2ELi2ELi64ELi0ELi0EEviiiPT_S1_S1_iii_param_6,
	.param .u32 _Z9cuda_gemmIiLi128ELi2ELi1ELi2048ELi2ELi2ELi64ELi0ELi0EEviiiPT_S1_S1_iii_param_7,
	.param .u32 _Z9cuda_gemmIiLi128ELi2ELi1ELi2048ELi2ELi2ELi64ELi0ELi0EEviiiPT_S1_S1_iii_param_8
)
.maxntid 128
{
	.local .align 16 .b8 	__local_depot448[64];
	.reg .b64 	%SP;
	.reg .b64 	%SPL;
	.reg .pred 	%p<24>;
	.reg .b16 	%rs<8>;
	.reg .b32 	%r<350>;
	.reg .b64 	%rd<59>;
	// demoted variable
	.shared .align 128 .b8 _ZZ9cuda_gemmIiLi128ELi2ELi1ELi2048ELi2ELi2ELi64ELi0ELi0EEviiiPT_S1_S1_iiiE11kron_fac_sh[24];
	// demoted variable
	.shared .align 128 .b8 _ZZ9cuda_gemmIiLi128ELi2ELi1ELi2048ELi2ELi2ELi64ELi0ELi0EEviiiPT_S1_S1_iiiE3Ash[8192];
	mov.u64 	%SPL, __local_depot448;
	ld.param.u32 	%r119, [_Z9cuda_gemmIiLi128ELi2ELi1ELi2048ELi2ELi2ELi64ELi0ELi0EEviiiPT_S1_S1_iii_param_1];
	ld.param.u32 	%r120, [_Z9cuda_gemmIiLi128ELi2ELi1ELi2048ELi2ELi2ELi64ELi0ELi0EEviiiPT_S1_S1_iii_param_2];
	ld.param.u64 	%rd7, [_Z9cuda_gemmIiLi128ELi2ELi1ELi2048ELi2ELi2ELi64ELi0ELi0EEviiiPT_S1_S1_iii_param_3];
	ld.param.u64 	%rd5, [_Z9cuda_gemmIiLi128ELi2ELi1ELi2048ELi2ELi2ELi64ELi0ELi0EEviiiPT_S1_S1_iii_param_4];
	ld.param.u64 	%rd6, [_Z9cuda_gemmIiLi128ELi2ELi1ELi2048ELi2ELi2ELi64ELi0ELi0EEviiiPT_S1_S1_iii_param_5];
	ld.param.u32 	%r121, [_Z9cuda_gemmIiLi128ELi2ELi1ELi2048ELi2ELi2ELi64ELi0ELi0EEviiiPT_S1_S1_iii_param_6];
	ld.param.u32 	%r122, [_Z9cuda_gemmIiLi128ELi2ELi1ELi2048ELi2ELi2ELi64ELi0ELi0EEviiiPT_S1_S1_iii_param_7];
	cvta.to.global.u64 	%rd1, %rd7;
	add.u64 	%rd2, %SPL, 0;
	mov.u32 	%r1, %tid.x;
	mul.lo.s32 	%r2, %r122, %r121;
	setp.ge.u32 	%p1, %r1, %r2;
	@%p1 bra 	$L__BB448_3;
	mov.u32 	%r3, %ntid.x;
	cvta.to.global.u64 	%rd3, %rd5;
	mov.u32 	%r311, %r1;
$L__BB448_2:
	mul.wide.u32 	%rd9, %r311, 4;
	add.s64 	%rd10, %rd3, %rd9;
	ld.global.u32 	%r123, [%rd10];
	rem.u32 	%r124, %r311, %r121;
	mov.u32 	%r125, _ZZ9cuda_gemmIiLi128ELi2ELi1ELi2048ELi2ELi2ELi64ELi0ELi0EEviiiPT_S1_S1_iiiE11kron_fac_sh;
	mad.lo.s32 	%r126, %r124, 12, %r125;
	div.u32 	%r127, %r311, %r122;
	shl.b32 	%r128, %r127, 2;
	add.s32 	%r129, %r126, %r128;
	st.shared.u32 	[%r129], %r123;
	add.s32 	%r311, %r311, %r3;
	setp.lt.u32 	%p2, %r311, %r2;
	@%p2 bra 	$L__BB448_2;
$L__BB448_3:
	div.s32 	%r6, 2048, %r122;
	min.s32 	%r7, %r6, 128;
	cvt.u16.u32 	%rs3, %r7;
	div.s16 	%rs1, 128, %rs3;
	div.s16 	%rs4, 2, %rs1;
	cvt.s32.s16 	%r8, %rs4;
	div.u32 	%r10, %r1, %r7;
	mul.lo.s32 	%r130, %r10, %r7;
	sub.s32 	%r9, %r1, %r130;
	mov.u32 	%r314, %ctaid.y;
	mov.u32 	%r12, %nctaid.y;
	shl.b32 	%r13, %r12, 1;
	setp.ge.u32 	%p3, %r314, %r13;
	@%p3 bra 	$L__BB448_30;
	cvta.to.global.u64 	%rd4, %rd6;
	mov.u32 	%r132, %ctaid.x;
	shl.b32 	%r14, %r1, 2;
	shl.b32 	%r15, %r132, 11;
	mov.u32 	%r133, %ntid.x;
	shl.b32 	%r16, %r133, 2;
	and.b32  	%r17, %r9, 1;
	min.s32 	%r18, %r121, 2;
	and.b32  	%r19, %r1, 1;
	shr.s32 	%r134, %r120, 31;
	shr.u32 	%r135, %r134, 21;
	add.s32 	%r136, %r120, %r135;
	shr.s32 	%r20, %r136, 11;
	mad.lo.s32 	%r21, %r6, %r132, %r1;
	xor.b32  	%r137, %r14, 2047;
	sub.s32 	%r138, %r137, %r16;
	cvt.u16.u32 	%rs5, %r138;
	cvt.u16.u32 	%rs6, %r16;
	div.u16 	%rs7, %rs5, %rs6;
	and.b16  	%rs2, %rs7, 3;
	shl.b32 	%r139, %r1, 4;
	mov.u32 	%r140, _ZZ9cuda_gemmIiLi128ELi2ELi1ELi2048ELi2ELi2ELi64ELi0ELi0EEviiiPT_S1_S1_iiiE3Ash;
	add.s32 	%r22, %r140, %r139;
	add.s32 	%r23, %r14, %r16;
	shl.b32 	%r30, %r133, 4;
	add.s32 	%r24, %r22, %r30;
	add.s32 	%r25, %r23, %r16;
	xor.b32  	%r26, %r17, 1;
	setp.lt.s32 	%p4, %r17, %r122;
	selp.b32 	%r141, 0, %r122, %p4;
	sub.s32 	%r27, %r17, %r141;
	add.s32 	%r142, %r17, 1;
	setp.lt.s32 	%p5, %r142, %r122;
	selp.b32 	%r143, 0, %r122, %p5;
	sub.s32 	%r28, %r142, %r143;
	mad.lo.s32 	%r29, %r133, 12, %r15;
	shl.b32 	%r144, %r133, 3;
	add.s32 	%r31, %r15, %r144;
	mul.lo.s32 	%r32, %r133, 48;
	shl.b32 	%r33, %r133, 6;
	shl.b32 	%r34, %r133, 5;
	cvt.s32.s16 	%r35, %rs1;
	shl.b32 	%r203, %r19, 2;
$L__BB448_5:
	setp.eq.s16 	%p6, %rs2, 2;
	mov.b32 	%r145, 0;
	st.local.v4.u32 	[%rd2], {%r145, %r145, %r145, %r145};
	st.local.v4.u32 	[%rd2+16], {%r145, %r145, %r145, %r145};
	st.local.v4.u32 	[%rd2+32], {%r145, %r145, %r145, %r145};
	st.local.v4.u32 	[%rd2+48], {%r145, %r145, %r145, %r145};
	mul.lo.s32 	%r39, %r314, %r120;
	add.s32 	%r40, %r39, %r15;
	mov.u32 	%r315, %r14;
	@%p6 bra 	$L__BB448_9;
	setp.eq.s16 	%p7, %rs2, 3;
	add.s32 	%r146, %r40, %r14;
	mul.wide.s32 	%rd11, %r146, 4;
	add.s64 	%rd12, %rd1, %rd11;
	ld.global.v4.u32 	{%r147, %r148, %r149, %r150}, [%rd12];
	st.shared.v4.u32 	[%r22], {%r147, %r148, %r149, %r150};
	mov.u32 	%r315, %r23;
	@%p7 bra 	$L__BB448_9;
	setp.eq.s16 	%p8, %rs2, 0;
	add.s32 	%r151, %r40, %r23;
	mul.wide.s32 	%rd13, %r151, 4;
	add.s64 	%rd14, %rd1, %rd13;
	ld.global.v4.u32 	{%r152, %r153, %r154, %r155}, [%rd14];
	st.shared.v4.u32 	[%r24], {%r152, %r153, %r154, %r155};
	mov.u32 	%r315, %r25;
	@%p8 bra 	$L__BB448_9;
	add.s32 	%r315, %r25, %r16;
	add.s32 	%r156, %r40, %r25;
	mul.wide.s32 	%rd15, %r156, 4;
	add.s64 	%rd16, %rd1, %rd15;
	ld.global.v4.u32 	{%r157, %r158, %r159, %r160}, [%rd16];
	shl.b32 	%r161, %r16, 2;
	add.s32 	%r162, %r24, %r161;
	st.shared.v4.u32 	[%r162], {%r157, %r158, %r159, %r160};
$L__BB448_9:
	add.s32 	%r163, %r29, %r315;
	add.s32 	%r320, %r163, %r39;
	add.s32 	%r164, %r31, %r315;
	add.s32 	%r319, %r164, %r39;
	add.s32 	%r165, %r15, %r315;
	add.s32 	%r316, %r165, %r39;
	add.s32 	%r318, %r316, %r16;
	shl.b32 	%r166, %r315, 2;
	mov.u32 	%r167, _ZZ9cuda_gemmIiLi128ELi2ELi1ELi2048ELi2ELi2ELi64ELi0ELi0EEviiiPT_S1_S1_iiiE3Ash;
	add.s32 	%r317, %r167, %r166;
$L__BB448_10:
	mul.wide.s32 	%rd17, %r320, 4;
	add.s64 	%rd18, %rd1, %rd17;
	mul.wide.s32 	%rd19, %r319, 4;
	add.s64 	%rd20, %rd1, %rd19;
	mul.wide.s32 	%rd21, %r318, 4;
	add.s64 	%rd22, %rd1, %rd21;
	mul.wide.s32 	%rd23, %r316, 4;
	add.s64 	%rd24, %rd1, %rd23;
	ld.global.v4.u32 	{%r168, %r169, %r170, %r171}, [%rd24];
	st.shared.v4.u32 	[%r317], {%r168, %r169, %r170, %r171};
	add.s32 	%r172, %r315, %r16;
	ld.global.v4.u32 	{%r173, %r174, %r175, %r176}, [%rd22];
	add.s32 	%r177, %r317, %r30;
	st.shared.v4.u32 	[%r177], {%r173, %r174, %r175, %r176};
	add.s32 	%r178, %r172, %r16;
	ld.global.v4.u32 	{%r179, %r180, %r181, %r182}, [%rd20];
	add.s32 	%r183, %r317, %r34;
	st.shared.v4.u32 	[%r183], {%r179, %r180, %r181, %r182};
	add.s32 	%r184, %r178, %r16;
	ld.global.v4.u32 	{%r185, %r186, %r187, %r188}, [%rd18];
	add.s32 	%r189, %r317, %r32;
	st.shared.v4.u32 	[%r189], {%r185, %r186, %r187, %r188};
	add.s32 	%r315, %r184, %r16;
	add.s32 	%r320, %r320, %r30;
	add.s32 	%r319, %r319, %r30;
	add.s32 	%r318, %r318, %r30;
	add.s32 	%r317, %r317, %r33;
	add.s32 	%r316, %r316, %r30;
	setp.lt.u32 	%p9, %r315, 2048;
	@%p9 bra 	$L__BB448_10;
	setp.lt.s32 	%p10, %r6, 1;
	bar.sync 	0;
	mov.b32 	%r322, 0;
	mov.u32 	%r323, %r322;
	mov.u32 	%r324, %r322;
	mov.u32 	%r325, %r322;
	mov.u32 	%r326, %r322;
	mov.u32 	%r327, %r322;
	mov.u32 	%r328, %r322;
	mov.u32 	%r329, %r322;
	mov.u32 	%r330, %r322;
	mov.u32 	%r331, %r322;
	mov.u32 	%r332, %r322;
	mov.u32 	%r333, %r322;
	mov.u32 	%r334, %r322;
	mov.u32 	%r335, %r322;
	mov.u32 	%r336, %r322;
	mov.u32 	%r337, %r322;
	@%p10 bra 	$L__BB448_29;
	mov.b32 	%r342, 0;
	mov.u32 	%r343, %r342;
$L__BB448_13:
	setp.gt.s32 	%p11, %r122, 0;
	add.s32 	%r192, %r343, %r9;
	mul.lo.s32 	%r83, %r192, %r122;
	@%p11 bra 	$L__BB448_14;
	bra.uni 	$L__BB448_15;
$L__BB448_14:
	add.s32 	%r193, %r17, %r83;
	shl.b32 	%r194, %r193, 2;
	mov.u32 	%r195, _ZZ9cuda_gemmIiLi128ELi2ELi1ELi2048ELi2ELi2ELi64ELi0ELi0EEviiiPT_S1_S1_iiiE3Ash;
	add.s32 	%r196, %r195, %r194;
	ld.shared.u32 	%r344, [%r196];
$L__BB448_15:
	setp.lt.s32 	%p12, %r122, 2;
	@%p12 bra 	$L__BB448_17;
	add.s32 	%r197, %r26, %r83;
	shl.b32 	%r198, %r197, 2;
	mov.u32 	%r199, _ZZ9cuda_gemmIiLi128ELi2ELi1ELi2048ELi2ELi2ELi64ELi0ELi0EEviiiPT_S1_S1_iiiE3Ash;
	add.s32 	%r200, %r199, %r198;
	ld.shared.u32 	%r340, [%r200];
$L__BB448_17:
	setp.lt.s32 	%p13, %r10, %r18;
	@%p13 bra 	$L__BB448_18;
	bra.uni 	$L__BB448_27;
$L__BB448_18:
	mul.lo.s32 	%r84, %r342, %r8;
	mov.b32 	%r346, 0;
	mov.u32 	%r347, %r10;
$L__BB448_19:
	setp.gt.u32 	%p14, %r122, 64;
	mov.u32 	%r202, _ZZ9cuda_gemmIiLi128ELi2ELi1ELi2048ELi2ELi2ELi64ELi0ELi0EEviiiPT_S1_S1_iiiE11kron_fac_sh;
	mad.lo.s32 	%r91, %r347, 12, %r202;
	add.s32 	%r204, %r91, %r203;
	ld.shared.u32 	%r92, [%r204];
	@%p14 bra 	$L__BB448_22;
	setp.lt.s32 	%p17, %r122, 2;
	shfl.sync.idx.b32	%r212|%p18, %r92, %r27, 7711, -1;
	mul.lo.s32 	%r349, %r212, %r344;
	@%p17 bra 	$L__BB448_26;
	shfl.sync.idx.b32	%r213|%p19, %r92, %r28, 7711, -1;
	mad.lo.s32 	%r349, %r213, %r340, %r349;
	bra.uni 	$L__BB448_26;
$L__BB448_22:
	setp.lt.s32 	%p15, %r122, 1;
	mov.b32 	%r349, 0;
	@%p15 bra 	$L__BB448_24;
	shl.b32 	%r206, %r17, 2;
	add.s32 	%r207, %r91, %r206;
	ld.shared.u32 	%r208, [%r207];
	mul.lo.s32 	%r349, %r208, %r344;
$L__BB448_24:
	setp.lt.s32 	%p16, %r122, 2;
	@%p16 bra 	$L__BB448_26;
	shl.b32 	%r209, %r26, 2;
	add.s32 	%r210, %r91, %r209;
	ld.shared.u32 	%r211, [%r210];
	mad.lo.s32 	%r349, %r211, %r340, %r349;
$L__BB448_26:
	add.s32 	%r214, %r346, %r84;
	mul.wide.s32 	%rd25, %r214, 4;
	add.s64 	%rd26, %rd2, %rd25;
	ld.local.u32 	%r215, [%rd26];
	add.s32 	%r216, %r215, %r349;
	st.local.u32 	[%rd26], %r216;
	add.s32 	%r347, %r347, %r35;
	add.s32 	%r346, %r346, 1;
	setp.lt.s32 	%p20, %r347, %r18;
	@%p20 bra 	$L__BB448_19;
$L__BB448_27:
	add.s32 	%r343, %r343, %r7;
	add.s32 	%r342, %r342, 1;
	setp.lt.s32 	%p21, %r343, %r6;
	@%p21 bra 	$L__BB448_13;
	ld.local.v4.u32 	{%r337, %r336, %r335, %r334}, [%rd2];
	ld.local.v4.u32 	{%r333, %r332, %r331, %r330}, [%rd2+16];
	ld.local.v4.u32 	{%r329, %r328, %r327, %r326}, [%rd2+32];
	ld.local.v4.u32 	{%r325, %r324, %r323, %r322}, [%rd2+48];
$L__BB448_29:
	bar.sync 	0;
	shl.b32 	%r217, %r6, 7;
	div.s32 	%r218, %r217, %r7;
	mul.lo.s32 	%r219, %r20, %r218;
	mad.lo.s32 	%r220, %r314, %r119, %r21;
	mul.wide.s32 	%rd27, %r220, 4;
	add.s64 	%rd28, %rd4, %rd27;
	st.global.u32 	[%rd28], %r337;
	rem.s32 	%r221, 1, %r8;
	add.s32 	%r222, %r8, 1;
	setp.lt.u32 	%p22, %r222, 3;
	shl.b32 	%r223, %r8, 7;
	selp.b32 	%r224, %r223, 0, %p22;
	add.s32 	%r225, %r220, %r224;
	mad.lo.s32 	%r226, %r221, %r219, %r225;
	mul.wide.s32 	%rd29, %r226, 4;
	add.s64 	%rd30, %rd4, %rd29;
	st.global.u32 	[%rd30], %r336;
	div.s32 	%r227, 2, %r8;
	shl.b32 	%r228, %r227, 7;
	mul.lo.s32 	%r229, %r227, %r8;
	sub.s32 	%r230, 2, %r229;
	add.s32 	%r231, %r220, %r228;
	mad.lo.s32 	%r232, %r230, %r219, %r231;
	mul.wide.s32 	%rd31, %r232, 4;
	add.s64 	%rd32, %rd4, %rd31;
	st.global.u32 	[%rd32], %r335;
	div.s32 	%r233, 3, %r8;
	shl.b32 	%r234, %r233, 7;
	mul.lo.s32 	%r235, %r233, %r8;
	sub.s32 	%r236, 3, %r235;
	add.s32 	%r237, %r220, %r234;
	mad.lo.s32 	%r238, %r236, %r219, %r237;
	mul.wide.s32 	%rd33, %r238, 4;
	add.s64 	%rd34, %rd4, %rd33;
	st.global.u32 	[%rd34], %r334;
	div.s32 	%r239, 4, %r8;
	shl.b32 	%r240, %r239, 7;
	mul.lo.s32 	%r241, %r239, %r8;
	sub.s32 	%r242, 4, %r241;
	add.s32 	%r243, %r220, %r240;
	mad.lo.s32 	%r244, %r242, %r219, %r243;
	mul.wide.s32 	%rd35, %r244, 4;
	add.s64 	%rd36, %rd4, %rd35;
	st.global.u32 	[%rd36], %r333;
	div.s32 	%r245, 5, %r8;
	shl.b32 	%r246, %r245, 7;
	mul.lo.s32 	%r247, %r245, %r8;
	sub.s32 	%r248, 5, %r247;
	add.s32 	%r249, %r220, %r246;
	mad.lo.s32 	%r250, %r248, %r219, %r249;
	mul.wide.s32 	%rd37, %r250, 4;
	add.s64 	%rd38, %rd4, %rd37;
	st.global.u32 	[%rd38], %r332;
	div.s32 	%r251, 6, %r8;
	shl.b32 	%r252, %r251, 7;
	mul.lo.s32 	%r253, %r251, %r8;
	sub.s32 	%r254, 6, %r253;
	add.s32 	%r255, %r220, %r252;
	mad.lo.s32 	%r256, %r254, %r219, %r255;
	mul.wide.s32 	%rd39, %r256, 4;
	add.s64 	%rd40, %rd4, %rd39;
	st.global.u32 	[%rd40], %r331;
	div.s32 	%r257, 7, %r8;
	shl.b32 	%r258, %r257, 7;
	mul.lo.s32 	%r259, %r257, %r8;
	sub.s32 	%r260, 7, %r259;
	add.s32 	%r261, %r220, %r258;
	mad.lo.s32 	%r262, %r260, %r219, %r261;
	mul.wide.s32 	%rd41, %r262, 4;
	add.s64 	%rd42, %rd4, %rd41;
	st.global.u32 	[%rd42], %r330;
	div.s32 	%r263, 8, %r8;
	shl.b32 	%r264, %r263, 7;
	mul.lo.s32 	%r265, %r263, %r8;
	sub.s32 	%r266, 8, %r265;
	add.s32 	%r267, %r220, %r264;
	mad.lo.s32 	%r268, %r266, %r219, %r267;
	mul.wide.s32 	%rd43, %r268, 4;
	add.s64 	%rd44, %rd4, %rd43;
	st.global.u32 	[%rd44], %r329;
	div.s32 	%r269, 9, %r8;
	shl.b32 	%r270, %r269, 7;
	mul.lo.s32 	%r271, %r269, %r8;
	sub.s32 	%r272, 9, %r271;
	add.s32 	%r273, %r220, %r270;
	mad.lo.s32 	%r274, %r272, %r219, %r273;
	mul.wide.s32 	%rd45, %r274, 4;
	add.s64 	%rd46, %rd4, %rd45;
	st.global.u32 	[%rd46], %r328;
	div.s32 	%r275, 10, %r8;
	shl.b32 	%r276, %r275, 7;
	mul.lo.s32 	%r277, %r275, %r8;
	sub.s32 	%r278, 10, %r277;
	add.s32 	%r279, %r220, %r276;
	mad.lo.s32 	%r280, %r278, %r219, %r279;
	mul.wide.s32 	%rd47, %r280, 4;
	add.s64 	%rd48, %rd4, %rd47;
	st.global.u32 	[%rd48], %r327;
	div.s32 	%r281, 11, %r8;
	shl.b32 	%r282, %r281, 7;
	mul.lo.s32 	%r283, %r281, %r8;
	sub.s32 	%r284, 11, %r283;
	add.s32 	%r285, %r220, %r282;
	mad.lo.s32 	%r286, %r284, %r219, %r285;
	mul.wide.s32 	%rd49, %r286, 4;
	add.s64 	%rd50, %rd4, %rd49;
	st.global.u32 	[%rd50], %r326;
	div.s32 	%r287, 12, %r8;
	shl.b32 	%r288, %r287, 7;
	mul.lo.s32 	%r289, %r287, %r8;
	sub.s32 	%r290, 12, %r289;
	add.s32 	%r291, %r220, %r288;
	mad.lo.s32 	%r292, %r290, %r219, %r291;
	mul.wide.s32 	%rd51, %r292, 4;
	add.s64 	%rd52, %rd4, %rd51;
	st.global.u32 	[%rd52], %r325;
	div.s32 	%r293, 13, %r8;
	shl.b32 	%r294, %r293, 7;
	mul.lo.s32 	%r295, %r293, %r8;
	sub.s32 	%r296, 13, %r295;
	add.s32 	%r297, %r220, %r294;
	mad.lo.s32 	%r298, %r296, %r219, %r297;
	mul.wide.s32 	%rd53, %r298, 4;
	add.s64 	%rd54, %rd4, %rd53;
	st.global.u32 	[%rd54], %r324;
	div.s32 	%r299, 14, %r8;
	shl.b32 	%r300, %r299, 7;
	mul.lo.s32 	%r301, %r299, %r8;
	sub.s32 	%r302, 14, %r301;
	add.s32 	%r303, %r220, %r300;
	mad.lo.s32 	%r304, %r302, %r219, %r303;
	mul.wide.s32 	%rd55, %r304, 4;
	add.s64 	%rd56, %rd4, %rd55;
	st.global.u32 	[%rd56], %r323;
	div.s32 	%r305, 15, %r8;
	shl.b32 	%r306, %r305, 7;
	mul.lo.s32 	%r307, %r305, %r8;
	sub.s32 	%r308, 15, %r307;
	add.s32 	%r309, %r220, %r306;
	mad.lo.s32 	%r310, %r308, %r219, %r309;
	mul.wide.s32 	%rd57, %r310, 4;
	add.s64 	%rd58, %rd4, %rd57;
	st.global.u32 	[%rd58], %r322;
	add.s32 	%r314, %r314, %r12;
	setp.lt.u32 	%p23, %r314, %r13;
	@%p23 bra 	$L__BB448_5;
$L__BB448_30:
	ret;

}
	// .globl	_Z9cuda_gemmIiLi128ELi2ELi1ELi2048ELi2ELi2ELi64ELi0ELi1EEviiiPT_S1_S1_iii
.visible .entry _Z9cuda_gemmIiLi128ELi2ELi1ELi2048ELi2ELi2ELi64ELi0ELi1EEviiiPT_S1_S1_iii(
	.param .u32 _Z9cuda_gemmIiLi128ELi2ELi1ELi2048ELi2ELi2ELi64ELi0ELi1EEviiiPT_S1_S1_iii_param_0,
	.param .u32 _Z9cuda_gemmIiLi128ELi2ELi1ELi2048ELi2ELi2ELi64ELi0ELi1EEviiiPT_S1_S1_iii_param_1,
	.param .u32 _Z9cuda_gemmIiLi128ELi2ELi1ELi2048ELi2ELi2ELi64ELi0ELi1EEviiiPT_S1_S1_iii_param_2,
	.param .u64 .ptr .align 1 _Z9cuda_gemmIiLi128ELi2ELi1ELi2048ELi2ELi2ELi64ELi0ELi1EEviiiPT_S1_S1_iii_param_3,
	.param .u64 .ptr .align 1 _Z9cuda_gemmIiLi128ELi2ELi1ELi2048ELi2ELi2ELi64ELi0ELi1EEviiiPT_S1_S1_iii_param_4,
	.param .u64 .ptr .align 1 _Z9cuda_gemmIiLi128ELi2ELi1ELi2048ELi2ELi2ELi64ELi0ELi1EEviiiPT_S1_S1_iii_param_5,
	.param .u32 _Z9cuda_gemmIiLi128ELi2ELi1ELi2048ELi2ELi2ELi64ELi0ELi1EEviiiPT_S1_S1_iii_param_6,
	.param .u32 _Z9cuda_gemmIiLi128ELi2ELi1ELi2048ELi2ELi2ELi64ELi0ELi1EEviiiPT_S1_S1_iii_param_7,
	.param .u32 _Z9cuda_gemmIiLi128ELi2ELi1ELi2048ELi2ELi2ELi64ELi0ELi1EEviiiPT_S1_S1_iii_param_8
)
.maxntid 128
{
	.reg .pred 	%p<41>;
	.reg .b16 	%rs<5>;
	.reg .b32 	%r<217>;
	.reg .b64 	%rd<28>;
	// demoted variable
	.shared .align 128 .b8 _ZZ9cuda_gemmIiLi128ELi2ELi1ELi2048ELi2ELi2ELi64ELi0ELi1EEviiiPT_S1_S1_iiiE11kron_fac_sh[24];
	// demoted variable
	.shared .align 128 .b8 _ZZ9cuda_gemmIiLi128ELi2ELi1ELi2048ELi2ELi2ELi64ELi0ELi1EEviiiPT_S1_S1_iiiE3Ash[8192];
	ld.param.u32 	%r51, [_Z9cuda_gemmIiLi128ELi2ELi1ELi2048ELi2ELi2ELi64ELi0ELi1EEviiiPT_S1_S1_iii_param_2];
	ld.param.u64 	%rd5, [_Z9cuda_gemmIiLi128ELi2ELi1ELi2048ELi2ELi2ELi64ELi0ELi1EEviiiPT_S1_S1_iii_param_3];
	ld.param.u64 	%rd3, [_Z9cuda_gemmIiLi128ELi2ELi1ELi2048ELi2ELi2ELi64ELi0ELi1EEviiiPT_S1_S1_iii_param_4];
	cvta.to.global.u64 	%rd1, %rd5;
	mov.u32 	%r1, %tid.x;
	setp.gt.u32 	%p1, %r1, 3;
	@%p1 bra 	$L__BB449_3;
	mov.u32 	%r2, %ntid.x;
	cvta.to.global.u64 	%rd2, %rd3;
	mov.u32 	%r54, _ZZ9cuda_gemmIiLi128ELi2ELi1ELi2048ELi2ELi2ELi64ELi0ELi1EEviiiPT_S1_S1_iiiE11kron_fac_sh;
	mov.u32 	%r208, %r1;
$L__BB449_2:
	mul.wide.u32 	%rd6, %r208, 4;
	add.s64 	%rd7, %rd2, %rd6;
	ld.global.u32 	%r52, [%rd7];
	and.b32  	%r53, %r208, 1;
	mad.lo.s32 	%r55, %r53, 12, %r54;
	shl.b32 	%r56, %r208, 1;
	and.b32  	%r57, %r56, -4;
	add.s32 	%r58, %r55, %r57;
	st.shared.u32 	[%r58], %r52;
	add.s32 	%r208, %r208, %r2;
	setp.lt.u32 	%p2, %r208, 4;
	@%p2 bra 	$L__BB449_2;
$L__BB449_3:
	mov.u32 	%r209, %ctaid.y;
	mov.u32 	%r6, %nctaid.y;
	shl.b32 	%r7, %r6, 1;
	setp.ge.u32 	%p3, %r209, %r7;
	@%p3 bra 	$L__BB449_12;
	mov.u32 	%r59, %ctaid.x;
	shl.b32 	%r8, %r1, 2;
	shl.b32 	%r9, %r59, 11;
	mov.u32 	%r60, %ntid.x;
	shl.b32 	%r10, %r60, 2;
	and.b32  	%r11, %r1, 1;
	shl.b32 	%r61, %r59, 10;
	shr.s32 	%r62, %r51, 31;
	shr.u32 	%r63, %r62, 21;
	add.s32 	%r64, %r51, %r63;
	shr.s32 	%r65, %r64, 11;
	or.b32  	%r12, %r61, %r1;
	xor.b32  	%r66, %r8, 2047;
	sub.s32 	%r67, %r66, %r10;
	cvt.u16.u32 	%rs2, %r67;
	cvt.u16.u32 	%rs3, %r10;
	div.u16 	%rs4, %rs2, %rs3;
	and.b16  	%rs1, %rs4, 3;
	shl.b32 	%r68, %r1, 4;
	mov.u32 	%r69, _ZZ9cuda_gemmIiLi128ELi2ELi1ELi2048ELi2ELi2ELi64ELi0ELi1EEviiiPT_S1_S1_iiiE3Ash;
	add.s32 	%r13, %r69, %r68;
	add.s32 	%r14, %r8, %r10;
	shl.b32 	%r22, %r60, 4;
	add.s32 	%r15, %r13, %r22;
	add.s32 	%r16, %r14, %r10;
	shl.b32 	%r70, %r1, 1;
	or.b32  	%r71, %r70, %r11;
	shl.b32 	%r72, %r71, 2;
	add.s32 	%r17, %r69, %r72;
	xor.b32  	%r18, %r11, 1;
	or.b32  	%r73, %r70, %r18;
	shl.b32 	%r74, %r73, 2;
	add.s32 	%r19, %r69, %r74;
	shl.b32 	%r20, %r65, 10;
	mad.lo.s32 	%r21, %r60, 12, %r9;
	shl.b32 	%r75, %r60, 3;
	add.s32 	%r23, %r9, %r75;
	mul.lo.s32 	%r24, %r60, 48;
	shl.b32 	%r25, %r60, 6;
	shl.b32 	%r26, %r60, 5;
$L__BB449_5:
	setp.eq.s16 	%p4, %rs1, 2;
	mul.lo.s32 	%r28, %r209, %r51;
	add.s32 	%r29, %r28, %r9;
	mov.u32 	%r210, %r8;
	@%p4 bra 	$L__BB449_9;
	setp.eq.s16 	%p5, %rs1, 3;
	add.s32 	%r76, %r29, %r8;
	mul.wide.s32 	%rd8, %r76, 4;
	add.s64 	%rd9, %rd1, %rd8;
	ld.global.v4.u32 	{%r77, %r78, %r79, %r80}, [%rd9];
	st.shared.v4.u32 	[%r13], {%r77, %r78, %r79, %r80};
	mov.u32 	%r210, %r14;
	@%p5 bra 	$L__BB449_9;
	setp.eq.s16 	%p6, %rs1, 0;
	add.s32 	%r81, %r29, %r14;
	mul.wide.s32 	%rd10, %r81, 4;
	add.s64 	%rd11, %rd1, %rd10;
	ld.global.v4.u32 	{%r82, %r83, %r84, %r85}, [%rd11];
	st.shared.v4.u32 	[%r15], {%r82, %r83, %r84, %r85};
	mov.u32 	%r210, %r16;
	@%p6 bra 	$L__BB449_9;
	add.s32 	%r210, %r16, %r10;
	add.s32 	%r86, %r29, %r16;
	mul.wide.s32 	%rd12, %r86, 4;
	add.s64 	%rd13, %rd1, %rd12;
	ld.global.v4.u32 	{%r87, %r88, %r89, %r90}, [%rd13];
	shl.b32 	%r91, %r10, 2;
	add.s32 	%r92, %r15, %r91;
	st.shared.v4.u32 	[%r92], {%r87, %r88, %r89, %r90};
$L__BB449_9:
	add.s32 	%r93, %r21, %r210;
	add.s32 	%r215, %r93, %r28;
	add.s32 	%r94, %r23, %r210;
	add.s32 	%r214, %r94, %r28;
	add.s32 	%r95, %r9, %r210;
	add.s32 	%r211, %r95, %r28;
	add.s32 	%r213, %r211, %r10;
	shl.b32 	%r96, %r210, 2;
	mov.u32 	%r97, _ZZ9cuda_gemmIiLi128ELi2ELi1ELi2048ELi2ELi2ELi64ELi0ELi1EEviiiPT_S1_S1_iiiE3Ash;
	add.s32 	%r212, %r97, %r96;
$L__BB449_10:
	mul.wide.s32 	%rd14, %r215, 4;
	add.s64 	%rd15, %rd1, %rd14;
	mul.wide.s32 	%rd16, %r214, 4;
	add.s64 	%rd17, %rd1, %rd16;
	mul.wide.s32 	%rd18, %r213, 4;
	add.s64 	%rd19, %rd1, %rd18;
	mul.wide.s32 	%rd20, %r211, 4;
	add.s64 	%rd21, %rd1, %rd20;
	ld.global.v4.u32 	{%r98, %r99, %r100, %r101}, [%rd21];
	st.shared.v4.u32 	[%r212], {%r98, %r99, %r100, %r101};
	add.s32 	%r102, %r210, %r10;
	ld.global.v4.u32 	{%r103, %r104, %r105, %r106}, [%rd19];
	add.s32 	%r107, %r212, %r22;
	st.shared.v4.u32 	[%r107], {%r103, %r104, %r105, %r106};
	add.s32 	%r108, %r102, %r10;
	ld.global.v4.u32 	{%r109, %r110, %r111, %r112}, [%rd17];
	add.s32 	%r113, %r212, %r26;
	st.shared.v4.u32 	[%r113], {%r109, %r110, %r111, %r112};
	add.s32 	%r114, %r108, %r10;
	ld.global.v4.u32 	{%r115, %r116, %r117, %r118}, [%rd15];
	add.s32 	%r119, %r212, %r24;
	st.shared.v4.u32 	[%r119], {%r115, %r116, %r117, %r118};
	add.s32 	%r210, %r114, %r10;
	add.s32 	%r215, %r215, %r22;
	add.s32 	%r214, %r214, %r22;
	add.s32 	%r213, %r213, %r22;
	add.s32 	%r212, %r212, %r25;
	add.s32 	%r211, %r211, %r22;
	setp.lt.u32 	%p7, %r210, 2048;
	@%p7 bra 	$L__BB449_10;
	ld.param.u64 	%rd27, [_Z9cuda_gemmIiLi128ELi2ELi1ELi2048ELi2ELi2ELi64ELi0ELi1EEviiiPT_S1_S1_iii_param_5];
	ld.param.u32 	%r207, [_Z9cuda_gemmIiLi128ELi2ELi1ELi2048ELi2ELi2ELi64ELi0ELi1EEviiiPT_S1_S1_iii_param_1];
	bar.sync 	0;
	ld.shared.u32 	%r120, [%r17];
	ld.shared.u32 	%r121, [%r19];
	shl.b32 	%r122, %r11, 2;
	mov.u32 	%r123, _ZZ9cuda_gemmIiLi128ELi2ELi1ELi2048ELi2ELi2ELi64ELi0ELi1EEviiiPT_S1_S1_iiiE11kron_fac_sh;
	add.s32 	%r124, %r123, %r122;
	ld.shared.u32 	%r125, [%r124];
	shfl.sync.idx.b32	%r126|%p8, %r125, %r11, 7711, -1;
	mul.lo.s32 	%r127, %r126, %r120;
	shfl.sync.idx.b32	%r128|%p9, %r125, %r18, 7711, -1;
	mad.lo.s32 	%r129, %r128, %r121, %r127;
	ld.shared.u32 	%r130, [%r124+12];
	shfl.sync.idx.b32	%r131|%p10, %r130, %r11, 7711, -1;
	mul.lo.s32 	%r132, %r131, %r120;
	shfl.sync.idx.b32	%r133|%p11, %r130, %r18, 7711, -1;
	mad.lo.s32 	%r134, %r133, %r121, %r132;
	ld.shared.u32 	%r135, [%r17+1024];
	ld.shared.u32 	%r136, [%r19+1024];
	shfl.sync.idx.b32	%r137|%p12, %r125, %r11, 7711, -1;
	mul.lo.s32 	%r138, %r137, %r135;
	shfl.sync.idx.b32	%r139|%p13, %r125, %r18, 7711, -1;
	mad.lo.s32 	%r140, %r139, %r136, %r138;
	shfl.sync.idx.b32	%r141|%p14, %r130, %r11, 7711, -1;
	mul.lo.s32 	%r142, %r141, %r135;
	shfl.sync.idx.b32	%r143|%p15, %r130, %r18, 7711, -1;
	mad.lo.s32 	%r144, %r143, %r136, %r142;
	ld.shared.u32 	%r145, [%r17+2048];
	ld.shared.u32 	%r146, [%r19+2048];
	shfl.sync.idx.b32	%r147|%p16, %r125, %r11, 7711, -1;
	mul.lo.s32 	%r148, %r147, %r145;
	shfl.sync.idx.b32	%r149|%p17, %r125, %r18, 7711, -1;
	mad.lo.s32 	%r150, %r149, %r146, %r148;
	shfl.sync.idx.b32	%r151|%p18, %r130, %r11, 7711, -1;
	mul.lo.s32 	%r152, %r151, %r145;
	shfl.sync.idx.b32	%r153|%p19, %r130, %r18, 7711, -1;
	mad.lo.s32 	%r154, %r153, %r146, %r152;
	ld.shared.u32 	%r155, [%r17+3072];
	ld.shared.u32 	%r156, [%r19+3072];
	shfl.sync.idx.b32	%r157|%p20, %r125, %r11, 7711, -1;
	mul.lo.s32 	%r158, %r157, %r155;
	shfl.sync.idx.b32	%r159|%p21, %r125, %r18, 7711, -1;
	mad.lo.s32 	%r160, %r159, %r156, %r158;
	shfl.sync.idx.b32	%r161|%p22, %r130, %r11, 7711, -1;
	mul.lo.s32 	%r162, %r161, %r155;
	shfl.sync.idx.b32	%r163|%p23, %r130, %r18, 7711, -1;
	mad.lo.s32 	%r164, %r163, %r156, %r162;
	ld.shared.u32 	%r165, [%r17+4096];
	ld.shared.u32 	%r166, [%r19+4096];
	shfl.sync.idx.b32	%r167|%p24, %r125, %r11, 7711, -1;
	mul.lo.s32 	%r168, %r167, %r165;
	shfl.sync.idx.b32	%r169|%p25, %r125, %r18, 7711, -1;
	mad.lo.s32 	%r170, %r169, %r166, %r168;
	shfl.sync.idx.b32	%r171|%p26, %r130, %r11, 7711, -1;
	mul.lo.s32 	%r172, %r171, %r165;
	shfl.sync.idx.b32	%r173|%p27, %r130, %r18, 7711, -1;
	mad.lo.s32 	%r174, %r173, %r166, %r172;
	ld.shared.u32 	%r175, [%r17+5120];
	ld.shared.u32 	%r176, [%r19+5120];
	shfl.sync.idx.b32	%r177|%p28, %r125, %r11, 7711, -1;
	mul.lo.s32 	%r178, %r177, %r175;
	shfl.sync.idx.b32	%r179|%p29, %r125, %r18, 7711, -1;
	mad.lo.s32 	%r180, %r179, %r176, %r178;
	shfl.sync.idx.b32	%r181|%p30, %r130, %r11, 7711, -1;
	mul.lo.s32 	%r182, %r181, %r175;
	shfl.sync.idx.b32	%r183|%p31, %r130, %r18, 7711, -1;
	mad.lo.s32 	%r184, %r183, %r176, %r182;
	ld.shared.u32 	%r185, [%r17+6144];
	ld.shared.u32 	%r186, [%r19+6144];
	shfl.sync.idx.b32	%r187|%p32, %r125, %r11, 7711, -1;
	mul.lo.s32 	%r188, %r187, %r185;
	shfl.sync.idx.b32	%r189|%p33, %r125, %r18, 7711, -1;
	mad.lo.s32 	%r190, %r189, %r186, %r188;
	shfl.sync.idx.b32	%r191|%p34, %r130, %r11, 7711, -1;
	mul.lo.s32 	%r192, %r191, %r185;
	shfl.sync.idx.b32	%r193|%p35, %r130, %r18, 7711, -1;
	mad.lo.s32 	%r194, %r193, %r186, %r192;
	ld.shared.u32 	%r195, [%r17+7168];
	ld.shared.u32 	%r196, [%r19+7168];
	shfl.sync.idx.b32	%r197|%p36, %r125, %r11, 7711, -1;
	mul.lo.s32 	%r198, %r197, %r195;
	shfl.sync.idx.b32	%r199|%p37, %r125, %r18, 7711, -1;
	mad.lo.s32 	%r200, %r199, %r196, %r198;
	shfl.sync.idx.b32	%r201|%p38, %r130, %r11, 7711, -1;
	mul.lo.s32 	%r202, %r201, %r195;
	shfl.sync.idx.b32	%r203|%p39, %r130, %r18, 7711, -1;
	mad.lo.s32 	%r204, %r203, %r196, %r202;
	bar.sync 	0;
	mad.lo.s32 	%r205, %r209, %r207, %r12;
	cvta.to.global.u64 	%rd22, %rd27;
	mul.wide.s32 	%rd23, %r205, 4;
	add.s64 	%rd24, %rd22, %rd23;
	st.global.u32 	[%rd24], %r129;
	add.s32 	%r206, %r205, %r20;
	mul.wide.s32 	%rd25, %r206, 4;
	add.s64 	%rd26, %rd22, %rd25;
	st.global.u32 	[%rd26], %r134;
	st.global.u32 	[%rd24+512], %r140;
	st.global.u32 	[%rd26+512], %r144;
	st.global.u32 	[%rd24+1024], %r150;
	st.global.u32 	[%rd26+1024], %r154;
	st.global.u32 	[%rd24+1536], %r160;
	st.global.u32 	[%rd26+1536], %r164;
	st.global.u32 	[%rd24+2048], %r170;
	st.global.u32 	[%rd26+2048], %r174;
	st.global.u32 	[%rd24+2560], %r180;
	st.global.u32 	[%rd26+2560], %r184;
	st.global.u32 	[%rd24+3072], %r190;
	st.global.u32 	[%rd26+3072], %r194;
	st.global.u32 	[%rd24+3584], %r200;
	st.global.u32 	[%rd26+3584], %r204;
	add.s32 	%r209, %r209, %r6;
	setp.lt.u32 	%p40, %r209, %r7;
	@%p40 bra 	$L__BB449_5;
$L__BB449_12:
	ret;

}
	// .globl	_Z9cuda_gemmIiLi128ELi2ELi1ELi2048ELi2ELi2ELi64ELi1ELi0EEviiiPT_S1_S1_iii
.visible .entry _Z9cuda_gemmIiLi128ELi2ELi1ELi2048ELi2ELi2ELi64ELi1ELi0EEviiiPT_S1_S1_iii(
	.param .u32 _Z9cuda_gemmIiLi128ELi2ELi1ELi2048ELi2ELi2ELi64ELi1ELi0EEviiiPT_S1_S1_iii_param_0,
	.param .u32 _Z9cuda_gemmIiLi128ELi2ELi1ELi2048ELi2ELi2ELi64ELi1ELi0EEviiiPT_S1_S1_iii_param_1,
	.param .u32 _Z9cuda_gemmIiLi128ELi2ELi1ELi2048ELi2ELi2ELi64ELi1ELi0EEviiiPT_S1_S1_iii_param_2,
	.param .u64 .ptr .align 1 _Z9cuda_gemmIiLi128ELi2ELi1ELi2048ELi2ELi2ELi64ELi1ELi0EEviiiPT_S1_S1_iii_param_3,
	.param .u64 .ptr .align 1 _Z9cuda_gemmIiLi128ELi2ELi1ELi2048ELi2ELi2ELi64ELi1ELi0EEviiiPT_S1_S1_iii_param_4,
	.param .u64 .ptr .align 1 _Z9cuda_gemmIiLi128ELi2ELi1ELi2048ELi2ELi2ELi64ELi1ELi0EEviiiPT_S1_S1_iii_param_5,
	.param .u32 _Z9cuda_gemmIiLi128ELi2ELi1ELi2048ELi2ELi2ELi64ELi1ELi0EEviiiPT_S1_S1_iii_param_6,
	.param .u32 _Z9cuda_gemmIiLi128ELi2ELi1ELi2048ELi2ELi2ELi64ELi1ELi0EEviiiPT_S1_S1_iii_param_7,
	.param .u32 _Z9cuda_gemmIiLi128ELi2ELi1ELi2048ELi2ELi2ELi64ELi1ELi0EEviiiPT_S1_S1_iii_param_8
)
.maxntid 128
{
	.local .align 16 .b8 	__local_depot450[64];
	.reg .b64 	%SP;
	.reg .b64 	%SPL;
	.reg .pred 	%p<24>;
	.reg .b16 	%rs<8>;
	.reg .b32 	%r<336>;
	.reg .b64 	%rd<60>;
	// demoted variable
	.shared .align 128 .b8 _ZZ9cuda_gemmIiLi128ELi2ELi1ELi2048ELi2ELi2ELi64ELi1ELi0EEviiiPT_S1_S1_iiiE11kron_fac_sh[24];
	// demoted variable
	.shared .align 128 .b8 _ZZ9cuda_gemmIiLi128ELi2ELi1ELi2048ELi2ELi2ELi64ELi1ELi0EEviiiPT_S1_S1_iiiE3Ash[8192];
	mov.u64 	%SPL, __local_depot450;
	ld.param.u64 	%rd6, [_Z9cuda_gemmIiLi128ELi2ELi1ELi2048ELi2ELi2ELi64ELi1ELi0EEviiiPT_S1_S1_iii_param_3];
	ld.param.u64 	%rd4, [_Z9cuda_gemmIiLi128ELi2ELi1ELi2048ELi2ELi2ELi64ELi1ELi0EEviiiPT_S1_S1_iii_param_4];
	ld.param.u32 	%r113, [_Z9cuda_gemmIiLi128ELi2ELi1ELi2048ELi2ELi2ELi64ELi1ELi0EEviiiPT_S1_S1_iii_param_6];
	ld.param.u32 	%r114, [_Z9cuda_gemmIiLi128ELi2ELi1ELi2048ELi2ELi2ELi64ELi1ELi0EEviiiPT_S1_S1_iii_param_7];
	cvta.to.global.u64 	%rd1, %rd6;
	add.u64 	%rd2, %SPL, 0;
	mov.u32 	%r1, %tid.x;
	mul.lo.s32 	%r2, %r114, %r113;
	setp.ge.u32 	%p1, %r1, %r2;
	@%p1 bra 	$L__BB450_3;
	mov.u32 	%r3, %ntid.x;
	cvta.to.global.u64 	%rd3, %rd4;
	mov.u32 	%r117, _ZZ9cuda_gemmIiLi128ELi2ELi1ELi2048ELi2ELi2ELi64ELi1ELi0EEviiiPT_S1_S1_iiiE11kron_fac_sh;
	mov.u32 	%r297, %r1;
$L__BB450_2:
	mul.wide.u32 	%rd8, %r297, 4;
	add.s64 	%rd9, %rd3, %rd8;
	ld.global.u32 	%r115, [%rd9];
	rem.u32 	%r116, %r297, %r113;
	mad.lo.s32 	%r118, %r116, 12, %r117;
	div.u32 	%r119, %r297, %r114;
	shl.b32 	%r120, %r119, 2;
	add.s32 	%r121, %r118, %r120;
	st.shared.u32 	[%r121], %r115;
	add.s32 	%r297, %r297, %r3;
	setp.lt.u32 	%p2, %r297, %r2;
	@%p2 bra 	$L__BB450_2;
$L__BB450_3:
	div.s32 	%r6, 2048, %r114;
	min.s32 	%r7, %r6, 128;
	cvt.u16.u32 	%rs2, %r7;
	div.s16 	%rs3, 128, %rs2;
	cvt.s32.s16 	%r8, %rs3;
	div.s16 	%rs4, 2, %rs3;
	cvt.s32.s16 	%r9, %rs4;
	div.u32 	%r11, %r1, %r7;
	mul.lo.s32 	%r122, %r11, %r7;
	sub.s32 	%r10, %r1, %r122;
	mov.u32 	%r300, %ctaid.y;
	mov.u32 	%r13, %nctaid.y;
	shl.b32 	%r14, %r13, 1;
	setp.ge.u32 	%p3, %r300, %r14;
	@%p3 bra 	$L__BB450_30;
	shl.b32 	%r15, %r1, 2;
	mov.u32 	%r124, %ntid.x;
	shl.b32 	%r16, %r124, 2;
	and.b32  	%r17, %r10, 1;
	min.s32 	%r18, %r113, 2;
	and.b32  	%r19, %r1, 1;
	xor.b32  	%r125, %r15, 2047;
	sub.s32 	%r126, %r125, %r16;
	cvt.u16.u32 	%rs5, %r126;
	cvt.u16.u32 	%rs6, %r16;
	div.u16 	%rs7, %rs5, %rs6;
	and.b16  	%rs1, %rs7, 3;
	shl.b32 	%r127, %r1, 4;
	mov.u32 	%r128, _ZZ9cuda_gemmIiLi128ELi2ELi1ELi2048ELi2ELi2ELi64ELi1ELi0EEviiiPT_S1_S1_iiiE3Ash;
	add.s32 	%r20, %r128, %r127;
	add.s32 	%r21, %r15, %r16;
	shl.b32 	%r27, %r124, 4;
	add.s32 	%r22, %r20, %r27;
	add.s32 	%r23, %r21, %r16;
	xor.b32  	%r24, %r17, 1;
	setp.lt.s32 	%p4, %r17, %r114;
	selp.b32 	%r129, 0, %r114, %p4;
	sub.s32 	%r25, %r17, %r129;
	add.s32 	%r130, %r17, 1;
	setp.lt.s32 	%p5, %r130, %r114;
	selp.b32 	%r131, 0, %r114, %p5;
	sub.s32 	%r26, %r130, %r131;
	mul.lo.s32 	%r28, %r124, 48;
	shl.b32 	%r29, %r124, 6;
	shl.b32 	%r30, %r124, 5;
	shl.b32 	%r189, %r19, 2;
$L__BB450_5:
	setp.eq.s16 	%p6, %rs1, 2;
	mov.b32 	%r132, 0;
	st.local.v4.u32 	[%rd2], {%r132, %r132, %r132, %r132};
	st.local.v4.u32 	[%rd2+16], {%r132, %r132, %r132, %r132};
	st.local.v4.u32 	[%rd2+32], {%r132, %r132, %r132, %r132};
	st.local.v4.u32 	[%rd2+48], {%r132, %r132, %r132, %r132};
	shl.b32 	%r34, %r300, 11;
	mov.u32 	%r301, %r15;
	@%p6 bra 	$L__BB450_9;
	setp.eq.s16 	%p7, %rs1, 3;
	add.s32 	%r133, %r34, %r15;
	mul.wide.s32 	%rd10, %r133, 4;
	add.s64 	%rd11, %rd1, %rd10;
	ld.global.v4.u32 	{%r134, %r135, %r136, %r137}, [%rd11];
	st.shared.v4.u32 	[%r20], {%r134, %r135, %r136, %r137};
	mov.u32 	%r301, %r21;
	@%p7 bra 	$L__BB450_9;
	setp.eq.s16 	%p8, %rs1, 0;
	add.s32 	%r138, %r34, %r21;
	mul.wide.s32 	%rd12, %r138, 4;
	add.s64 	%rd13, %rd1, %rd12;
	ld.global.v4.u32 	{%r139, %r140, %r141, %r142}, [%rd13];
	st.shared.v4.u32 	[%r22], {%r139, %r140, %r141, %r142};
	mov.u32 	%r301, %r23;
	@%p8 bra 	$L__BB450_9;
	add.s32 	%r301, %r23, %r16;
	add.s32 	%r143, %r34, %r23;
	mul.wide.s32 	%rd14, %r143, 4;
	add.s64 	%rd15, %rd1, %rd14;
	ld.global.v4.u32 	{%r144, %r145, %r146, %r147}, [%rd15];
	shl.b32 	%r148, %r16, 2;
	add.s32 	%r149, %r22, %r148;
	st.shared.v4.u32 	[%r149], {%r144, %r145, %r146, %r147};
$L__BB450_9:
	mov.u32 	%r150, %ntid.x;
	add.s32 	%r302, %r301, %r34;
	mad.lo.s32 	%r306, %r150, 12, %r302;
	shl.b32 	%r151, %r150, 3;
	add.s32 	%r305, %r302, %r151;
	add.s32 	%r304, %r302, %r16;
	shl.b32 	%r152, %r301, 2;
	mov.u32 	%r153, _ZZ9cuda_gemmIiLi128ELi2ELi1ELi2048ELi2ELi2ELi64ELi1ELi0EEviiiPT_S1_S1_iiiE3Ash;
	add.s32 	%r303, %r153, %r152;
$L__BB450_10:
	mul.wide.s32 	%rd16, %r306, 4;
	add.s64 	%rd17, %rd1, %rd16;
	mul.wide.s32 	%rd18, %r305, 4;
	add.s64 	%rd19, %rd1, %rd18;
	mul.wide.s32 	%rd20, %r304, 4;
	add.s64 	%rd21, %rd1, %rd20;
	mul.wide.s32 	%rd22, %r302, 4;
	add.s64 	%rd23, %rd1, %rd22;
	ld.global.v4.u32 	{%r154, %r155, %r156, %r157}, [%rd23];
	st.shared.v4.u32 	[%r303], {%r154, %r155, %r156, %r157};
	add.s32 	%r158, %r301, %r16;
	ld.global.v4.u32 	{%r159, %r160, %r161, %r162}, [%rd21];
	add.s32 	%r163, %r303, %r27;
	st.shared.v4.u32 	[%r163], {%r159, %r160, %r161, %r162};
	add.s32 	%r164, %r158, %r16;
	ld.global.v4.u32 	{%r165, %r166, %r167, %r168}, [%rd19];
	add.s32 	%r169, %r303, %r30;
	st.shared.v4.u32 	[%r169], {%r165, %r166, %r167, %r168};
	add.s32 	%r170, %r164, %r16;
	ld.global.v4.u32 	{%r171, %r172, %r173, %r174}, [%rd17];
	add.s32 	%r175, %r303, %r28;
	st.shared.v4.u32 	[%r175], {%r171, %r172, %r173, %r174};
	add.s32 	%r301, %r170, %r16;
	add.s32 	%r306, %r306, %r27;
	add.s32 	%r305, %r305, %r27;
	add.s32 	%r304, %r304, %r27;
	add.s32 	%r303, %r303, %r29;
	add.s32 	%r302, %r302, %r27;
	setp.lt.u32 	%p9, %r301, 2048;
	@%p9 bra 	$L__BB450_10;
	setp.lt.s32 	%p10, %r6, 1;
	bar.sync 	0;
	mov.b32 	%r308, 0;
	mov.u32 	%r309, %r308;
	mov.u32 	%r310, %r308;
	mov.u32 	%r311, %r308;
	mov.u32 	%r312, %r308;
	mov.u32 	%r313, %r308;
	mov.u32 	%r314, %r308;
	mov.u32 	%r315, %r308;
	mov.u32 	%r316, %r308;
	mov.u32 	%r317, %r308;
	mov.u32 	%r318, %r308;
	mov.u32 	%r319, %r308;
	mov.u32 	%r320, %r308;
	mov.u32 	%r321, %r308;
	mov.u32 	%r322, %r308;
	mov.u32 	%r323, %r308;
	@%p10 bra 	$L__BB450_29;
	mov.b32 	%r328, 0;
	mov.u32 	%r329, %r328;
$L__BB450_13:
	setp.gt.s32 	%p11, %r114, 0;
	add.s32 	%r178, %r329, %r10;
	mul.lo.s32 	%r77, %r178, %r114;
	@%p11 bra 	$L__BB450_14;
	bra.uni 	$L__BB450_15;
$L__BB450_14:
	add.s32 	%r179, %r17, %r77;
	shl.b32 	%r180, %r179, 2;
	add.s32 	%r182, %r153, %r180;
	ld.shared.u32 	%r330, [%r182];
$L__BB450_15:
	setp.lt.s32 	%p12, %r114, 2;
	@%p12 bra 	$L__BB450_17;
	add.s32 	%r183, %r24, %r77;
	shl.b32 	%r184, %r183, 2;
	add.s32 	%r186, %r153, %r184;
	ld.shared.u32 	%r326, [%r186];
$L__BB450_17:
	setp.lt.s32 	%p13, %r11, %r18;
	@%p13 bra 	$L__BB450_18;
	bra.uni 	$L__BB450_27;
$L__BB450_18:
	mul.lo.s32 	%r78, %r328, %r9;
	mov.b32 	%r332, 0;
	mov.u32 	%r333, %r11;
$L__BB450_19:
	setp.gt.u32 	%p14, %r114, 64;
	mov.u32 	%r188, _ZZ9cuda_gemmIiLi128ELi2ELi1ELi2048ELi2ELi2ELi64ELi1ELi0EEviiiPT_S1_S1_iiiE11kron_fac_sh;
	mad.lo.s32 	%r85, %r333, 12, %r188;
	add.s32 	%r190, %r85, %r189;
	ld.shared.u32 	%r86, [%r190];
	@%p14 bra 	$L__BB450_22;
	setp.lt.s32 	%p17, %r114, 2;
	shfl.sync.idx.b32	%r198|%p18, %r86, %r25, 7711, -1;
	mul.lo.s32 	%r335, %r198, %r330;
	@%p17 bra 	$L__BB450_26;
	shfl.sync.idx.b32	%r199|%p19, %r86, %r26, 7711, -1;
	mad.lo.s32 	%r335, %r199, %r326, %r335;
	bra.uni 	$L__BB450_26;
$L__BB450_22:
	setp.lt.s32 	%p15, %r114, 1;
	mov.b32 	%r335, 0;
	@%p15 bra 	$L__BB450_24;
	shl.b32 	%r192, %r17, 2;
	add.s32 	%r193, %r85, %r192;
	ld.shared.u32 	%r194, [%r193];
	mul.lo.s32 	%r335, %r194, %r330;
$L__BB450_24:
	setp.lt.s32 	%p16, %r114, 2;
	@%p16 bra 	$L__BB450_26;
	shl.b32 	%r195, %r24, 2;
	add.s32 	%r196, %r85, %r195;
	ld.shared.u32 	%r197, [%r196];
	mad.lo.s32 	%r335, %r197, %r326, %r335;
$L__BB450_26:
	add.s32 	%r200, %r332, %r78;
	mul.wide.s32 	%rd24, %r200, 4;
	add.s64 	%rd25, %rd2, %rd24;
	ld.local.u32 	%r201, [%rd25];
	add.s32 	%r202, %r201, %r335;
	st.local.u32 	[%rd25], %r202;
	add.s32 	%r333, %r333, %r8;
	add.s32 	%r332, %r332, 1;
	setp.lt.s32 	%p20, %r333, %r18;
	@%p20 bra 	$L__BB450_19;
$L__BB450_27:
	add.s32 	%r329, %r329, %r7;
	add.s32 	%r328, %r328, 1;
	setp.lt.s32 	%p21, %r329, %r6;
	@%p21 bra 	$L__BB450_13;
	ld.local.v4.u32 	{%r323, %r322, %r321, %r320}, [%rd2];
	ld.local.v4.u32 	{%r319, %r318, %r317, %r316}, [%rd2+16];
	ld.local.v4.u32 	{%r315, %r314, %r313, %r312}, [%rd2+32];
	ld.local.v4.u32 	{%r311, %r310, %r309, %r308}, [%rd2+48];
$L__BB450_29:
	ld.param.u64 	%rd59, [_Z9cuda_gemmIiLi128ELi2ELi1ELi2048ELi2ELi2ELi64ELi1ELi0EEviiiPT_S1_S1_iii_param_5];
	bar.sync 	0;
	mul.lo.s32 	%r203, %r7, %r6;
	mul.lo.s32 	%r204, %r203, %r8;
	div.s32 	%r205, %r204, %r7;
	add.s32 	%r206, %r34, %r1;
	cvta.to.global.u64 	%rd26, %rd59;
	mul.wide.s32 	%rd27, %r206, 4;
	add.s64 	%rd28, %rd26, %rd27;
	st.global.u32 	[%rd28], %r323;
	rem.s32 	%r207, 1, %r9;
	add.s32 	%r208, %r9, 1;
	setp.lt.u32 	%p22, %r208, 3;
	shl.b32 	%r209, %r9, 7;
	selp.b32 	%r210, %r209, 0, %p22;
	add.s32 	%r211, %r206, %r210;
	mad.lo.s32 	%r212, %r205, %r207, %r211;
	mul.wide.s32 	%rd29, %r212, 4;
	add.s64 	%rd30, %rd26, %rd29;
	st.global.u32 	[%rd30], %r322;
	div.s32 	%r213, 2, %r9;
	shl.b32 	%r214, %r213, 7;
	mul.lo.s32 	%r215, %r213, %r9;
	sub.s32 	%r216, 2, %r215;
	add.s32 	%r217, %r206, %r214;
	mad.lo.s32 	%r218, %r205, %r216, %r217;
	mul.wide.s32 	%rd31, %r218, 4;
	add.s64 	%rd32, %rd26, %rd31;
	st.global.u32 	[%rd32], %r321;
	div.s32 	%r219, 3, %r9;
	shl.b32 	%r220, %r219, 7;
	mul.lo.s32 	%r221, %r219, %r9;
	sub.s32 	%r222, 3, %r221;
	add.s32 	%r223, %r206, %r220;
	mad.lo.s32 	%r224, %r205, %r222, %r223;
	mul.wide.s32 	%rd33, %r224, 4;
	add.s64 	%rd34, %rd26, %rd33;
	st.global.u32 	[%rd34], %r320;
	div.s32 	%r225, 4, %r9;
	shl.b32 	%r226, %r225, 7;
	mul.lo.s32 	%r227, %r225, %r9;
	sub.s32 	%r228, 4, %r227;
	add.s32 	%r229, %r206, %r226;
	mad.lo.s32 	%r230, %r205, %r228, %r229;
	mul.wide.s32 	%rd35, %r230, 4;
	add.s64 	%rd36, %rd26, %rd35;
	st.global.u32 	[%rd36], %r319;
	div.s32 	%r231, 5, %r9;
	shl.b32 	%r232, %r231, 7;
	mul.lo.s32 	%r233, %r231, %r9;
	sub.s32 	%r234, 5, %r233;
	add.s32 	%r235, %r206, %r232;
	mad.lo.s32 	%r236, %r205, %r234, %r235;
	mul.wide.s32 	%rd37, %r236, 4;
	add.s64 	%rd38, %rd26, %rd37;
	st.global.u32 	[%rd38], %r318;
	div.s32 	%r237, 6, %r9;
	shl.b32 	%r238, %r237, 7;
	mul.lo.s32 	%r239, %r237, %r9;
	sub.s32 	%r240, 6, %r239;
	add.s32 	%r241, %r206, %r238;
	mad.lo.s32 	%r242, %r205, %r240, %r241;
	mul.wide.s32 	%rd39, %r242, 4;
	add.s64 	%rd40, %rd26, %rd39;
	st.global.u32 	[%rd40], %r317;
	div.s32 	%r243, 7, %r9;
	shl.b32 	%r244, %r243, 7;
	mul.lo.s32 	%r245, %r243, %r9;
	sub.s32 	%r246, 7, %r245;
	add.s32 	%r247, %r206, %r244;
	mad.lo.s32 	%r248, %r205, %r246, %r247;
	mul.wide.s32 	%rd41, %r248, 4;
	add.s64 	%rd42, %rd26, %rd41;
	st.global.u32 	[%rd42], %r316;
	div.s32 	%r249, 8, %r9;
	shl.b32 	%r250, %r249, 7;
	mul.lo.s32 	%r251, %r249, %r9;
	sub.s32 	%r252, 8, %r251;
	add.s32 	%r253, %r206, %r250;
	mad.lo.s32 	%r254, %r205, %r252, %r253;
	mul.wide.s32 	%rd43, %r254, 4;
	add.s64 	%rd44, %rd26, %rd43;
	st.global.u32 	[%rd44], %r315;
	div.s32 	%r255, 9, %r9;
	shl.b32 	%r256, %r255, 7;
	mul.lo.s32 	%r257, %r255, %r9;
	sub.s32 	%r258, 9, %r257;
	add.s32 	%r259, %r206, %r256;
	mad.lo.s32 	%r260, %r205, %r258, %r259;
	mul.wide.s32 	%rd45, %r260, 4;
	add.s64 	%rd46, %rd26, %rd45;
	st.global.u32 	[%rd46], %r314;
	div.s32 	%r261, 10, %r9;
	shl.b32 	%r262, %r261, 7;
	mul.lo.s32 	%r263, %r261, %r9;
	sub.s32 	%r264, 10, %r263;
	add.s32 	%r265, %r206, %r262;
	mad.lo.s32 	%r266, %r205, %r264, %r265;
	mul.wide.s32 	%rd47, %r266, 4;
	add.s64 	%rd48, %rd26, %rd47;
	st.global.u32 	[%rd48], %r313;
	div.s32 	%r267, 11, %r9;
	shl.b32 	%r268, %r267, 7;
	mul.lo.s32 	%r269, %r267, %r9;
	sub.s32 	%r270, 11, %r269;
	add.s32 	%r271, %r206, %r268;
	mad.lo.s32 	%r272, %r205, %r270, %r271;
	mul.wide.s32 	%rd49, %r272, 4;
	add.s64 	%rd50, %rd26, %rd49;
	st.global.u32 	[%rd50], %r312;
	div.s32 	%r273, 12, %r9;
	shl.b32 	%r274, %r273, 7;
	mul.lo.s32 	%r275, %r273, %r9;
	sub.s32 	%r276, 12, %r275;
	add.s32 	%r277, %r206, %r274;
	mad.lo.s32 	%r278, %r205, %r276, %r277;
	mul.wide.s32 	%rd51, %r278, 4;
	add.s64 	%rd52, %rd26, %rd51;
	st.global.u32 	[%rd52], %r311;
	div.s32 	%r279, 13, %r9;
	shl.b32 	%r280, %r279, 7;
	mul.lo.s32 	%r281, %r279, %r9;
	sub.s32 	%r282, 13, %r281;
	add.s32 	%r283, %r206, %r280;
	mad.lo.s32 	%r284, %r205, %r282, %r283;
	mul.wide.s32 	%rd53, %r284, 4;
	add.s64 	%rd54, %rd26, %rd53;
	st.global.u32 	[%rd54], %r310;
	div.s32 	%r285, 14, %r9;
	shl.b32 	%r286, %r285, 7;
	mul.lo.s32 	%r287, %r285, %r9;
	sub.s32 	%r288, 14, %r287;
	add.s32 	%r289, %r206, %r286;
	mad.lo.s32 	%r290, %r205, %r288, %r289;
	mul.wide.s32 	%rd55, %r290, 4;
	add.s64 	%rd56, %rd26, %rd55;
	st.global.u32 	[%rd56], %r309;
	div.s32 	%r291, 15, %r9;
	shl.b32 	%r292, %r291, 7;
	mul.lo.s32 	%r293, %r291, %r9;
	sub.s32 	%r294, 15, %r293;
	add.s32 	%r295, %r206, %r292;
	mad.lo.s32 	%r296, %r205, %r294, %r295;
	mul.wide.s32 	%rd57, %r296, 4;
	add.s64 	%rd58, %rd26, %rd57;
	st.global.u32 	[%rd58], %r308;
	add.s32 	%r300, %r300, %r13;
	setp.lt.u32 	%p23, %r300, %r14;
	@%p23 bra 	$L__BB450_5;
$L__BB450_30:
	ret;

}
	// .globl	_Z9cuda_gemmIiLi128ELi2ELi1ELi2048ELi2ELi2ELi64ELi1ELi1EEviiiPT_S1_S1_iii
.visible .entry _Z9cuda_gemmIiLi128ELi2ELi1ELi2048ELi2ELi2ELi64ELi1ELi1EEviiiPT_S1_S1_iii(
	.param .u32 _Z9cuda_gemmIiLi128ELi2ELi1ELi2048ELi2ELi2ELi64ELi1ELi1EEviiiPT_S1_S1_iii_param_0,
	.param .u32 _Z9cuda_gemmIiLi128ELi2ELi1ELi2048ELi2ELi2ELi64ELi1ELi1EEviiiPT_S1_S1_iii_param_1,
	.param .u32 _Z9cuda_gemmIiLi128ELi2ELi1ELi2048ELi2ELi2ELi64ELi1ELi1EEviiiPT_S1_S1_iii_param_2,
	.param .u64 .ptr .align 1 _Z9cuda_gemmIiLi128ELi2ELi1ELi2048ELi2ELi2ELi64ELi1ELi1EEviiiPT_S1_S1_iii_param_3,
	.param .u64 .ptr .align 1 _Z9cuda_gemmIiLi128ELi2ELi1ELi2048ELi2ELi2ELi64ELi1ELi1EEviiiPT_S1_S1_iii_param_4,
	.param .u64 .ptr .align 1 _Z9cuda_gemmIiLi128ELi2ELi1ELi2048ELi2ELi2ELi64ELi1ELi1EEviiiPT_S1_S1_iii_param_5,
	.param .u32 _Z9cuda_gemmIiLi128ELi2ELi1ELi2048ELi2ELi2ELi64ELi1ELi1EEviiiPT_S1_S1_iii_param_6,
	.param .u32 _Z9cuda_gemmIiLi128ELi2ELi1ELi2048ELi2ELi2ELi64ELi1ELi1EEviiiPT_S1_S1_iii_param_7,
	.param .u32 _Z9cuda_gemmIiLi128ELi2ELi1ELi2048ELi2ELi2ELi64ELi1ELi1EEviiiPT_S1_S1_iii_param_8
)
.maxntid 128
{
	.reg .pred 	%p<41>;
	.reg .b16 	%rs<5>;
	.reg .b32 	%r<200>;
	.reg .b64 	%rd<26>;
	// demoted variable
	.shared .align 128 .b8 _ZZ9cuda_gemmIiLi128ELi2ELi1ELi2048ELi2ELi2ELi64ELi1ELi1EEviiiPT_S1_S1_iiiE11kron_fac_sh[24];
	// demoted variable
	.shared .align 128 .b8 _ZZ9cuda_gemmIiLi128ELi2ELi1ELi2048ELi2ELi2ELi64ELi1ELi1EEviiiPT_S1_S1_iiiE3Ash[8192];
	ld.param.u64 	%rd5, [_Z9cuda_gemmIiLi128ELi2ELi1ELi2048ELi2ELi2ELi64ELi1ELi1EEviiiPT_S1_S1_iii_param_3];
	ld.param.u64 	%rd3, [_Z9cuda_gemmIiLi128ELi2ELi1ELi2048ELi2ELi2ELi64ELi1ELi1EEviiiPT_S1_S1_iii_param_4];
	cvta.to.global.u64 	%rd1, %rd5;
	mov.u32 	%r1, %tid.x;
	setp.gt.u32 	%p1, %r1, 3;
	@%p1 bra 	$L__BB451_3;
	mov.u32 	%r2, %ntid.x;
	cvta.to.global.u64 	%rd2, %rd3;
	mov.u32 	%r44, _ZZ9cuda_gemmIiLi128ELi2ELi1ELi2048ELi2ELi2ELi64ELi1ELi1EEviiiPT_S1_S1_iiiE11kron_fac_sh;
	mov.u32 	%r191, %r1;
$L__BB451_2:
	mul.wide.u32 	%rd6, %r191, 4;
	add.s64 	%rd7, %rd2, %rd6;
	ld.global.u32 	%r42, [%rd7];
	and.b32  	%r43, %r191, 1;
	mad.lo.s32 	%r45, %r43, 12, %r44;
	shl.b32 	%r46, %r191, 1;
	and.b32  	%r47, %r46, -4;
	add.s32 	%r48, %r45, %r47;
	st.shared.u32 	[%r48], %r42;
	add.s32 	%r191, %r191, %r2;
	setp.lt.u32 	%p2, %r191, 4;
	@%p2 bra 	$L__BB451_2;
$L__BB451_3:
	mov.u32 	%r192, %ctaid.y;
	mov.u32 	%r6, %nctaid.y;
	shl.b32 	%r7, %r6, 1;
	setp.ge.u32 	%p3, %r192, %r7;
	@%p3 bra 	$L__BB451_12;
	shl.b32 	%r8, %r1, 2;
	mov.u32 	%r49, %ntid.x;
	shl.b32 	%r9, %r49, 2;
	and.b32  	%r10, %r1, 1;
	xor.b32  	%r50, %r8, 2047;
	sub.s32 	%r51, %r50, %r9;
	cvt.u16.u32 	%rs2, %r51;
	cvt.u16.u32 	%rs3, %r9;
	div.u16 	%rs4, %rs2, %rs3;
	and.b16  	%rs1, %rs4, 3;
	shl.b32 	%r52, %r1, 4;
	mov.u32 	%r53, _ZZ9cuda_gemmIiLi128ELi2ELi1ELi2048ELi2ELi2ELi64ELi1ELi1EEviiiPT_S1_S1_iiiE3Ash;
	add.s32 	%r11, %r53, %r52;
	add.s32 	%r12, %r8, %r9;
	shl.b32 	%r16, %r49, 4;
	add.s32 	%r13, %r11, %r16;
	add.s32 	%r14, %r12, %r9;
	xor.b32  	%r15, %r10, 1;
	mul.lo.s32 	%r17, %r49, 48;
	shl.b32 	%r18, %r49, 6;
	shl.b32 	%r19, %r49, 5;
$L__BB451_5:
	setp.eq.s16 	%p4, %rs1, 2;
	shl.b32 	%r21, %r192, 11;
	mov.u32 	%r193, %r8;
	@%p4 bra 	$L__BB451_9;
	setp.eq.s16 	%p5, %rs1, 3;
	add.s32 	%r54, %r21, %r8;
	mul.wide.s32 	%rd8, %r54, 4;
	add.s64 	%rd9, %rd1, %rd8;
	ld.global.v4.u32 	{%r55, %r56, %r57, %r58}, [%rd9];
	st.shared.v4.u32 	[%r11], {%r55, %r56, %r57, %r58};
	mov.u32 	%r193, %r12;
	@%p5 bra 	$L__BB451_9;
	setp.eq.s16 	%p6, %rs1, 0;
	add.s32 	%r59, %r21, %r12;
	mul.wide.s32 	%rd10, %r59, 4;
	add.s64 	%rd11, %rd1, %rd10;
	ld.global.v4.u32 	{%r60, %r61, %r62, %r63}, [%rd11];
	st.shared.v4.u32 	[%r13], {%r60, %r61, %r62, %r63};
	mov.u32 	%r193, %r14;
	@%p6 bra 	$L__BB451_9;
	add.s32 	%r193, %r14, %r9;
	add.s32 	%r64, %r21, %r14;
	mul.wide.s32 	%rd12, %r64, 4;
	add.s64 	%rd13, %rd1, %rd12;
	ld.global.v4.u32 	{%r65, %r66, %r67, %r68}, [%rd13];
	shl.b32 	%r69, %r9, 2;
	add.s32 	%r70, %r13, %r69;
	st.shared.v4.u32 	[%r70], {%r65, %r66, %r67, %r68};
$L__BB451_9:
	mov.u32 	%r71, %ntid.x;
	add.s32 	%r194, %r193, %r21;
	mad.lo.s32 	%r198, %r71, 12, %r194;
	shl.b32 	%r72, %r71, 3;
	add.s32 	%r197, %r194, %r72;
	add.s32 	%r196, %r194, %r9;
	shl.b32 	%r73, %r193, 2;
	mov.u32 	%r74, _ZZ9cuda_gemmIiLi128ELi2ELi1ELi2048ELi2ELi2ELi64ELi1ELi1EEviiiPT_S1_S1_iiiE3Ash;
	add.s32 	%r195, %r74, %r73;
$L__BB451_10:
	mul.wide.s32 	%rd14, %r198, 4;
	add.s64 	%rd15, %rd1, %rd14;
	mul.wide.s32 	%rd16, %r197, 4;
	add.s64 	%rd17, %rd1, %rd16;
	mul.wide.s32 	%rd18, %r196, 4;
	add.s64 	%rd19, %rd1, %rd18;
	mul.wide.s32 	%rd20, %r194, 4;
	add.s64 	%rd21, %rd1, %rd20;
	ld.global.v4.u32 	{%r75, %r76, %r77, %r78}, [%rd21];
	st.shared.v4.u32 	[%r195], {%r75, %r76, %r77, %r78};
	add.s32 	%r79, %r193, %r9;
	ld.global.v4.u32 	{%r80, %r81, %r82, %r83}, [%rd19];
	add.s32 	%r84, %r195, %r16;
	st.shared.v4.u32 	[%r84], {%r80, %r81, %r82, %r83};
	add.s32 	%r85, %r79, %r9;
	ld.global.v4.u32 	{%r86, %r87, %r88, %r89}, [%rd17];
	add.s32 	%r90, %r195, %r19;
	st.shared.v4.u32 	[%r90], {%r86, %r87, %r88, %r89};
	add.s32 	%r91, %r85, %r9;
	ld.global.v4.u32 	{%r92, %r93, %r94, %r95}, [%rd15];
	add.s32 	%r96, %r195, %r17;
	st.shared.v4.u32 	[%r96], {%r92, %r93, %r94, %r95};
	add.s32 	%r193, %r91, %r9;
	add.s32 	%r198, %r198, %r16;
	add.s32 	%r197, %r197, %r16;
	add.s32 	%r196, %r196, %r16;
	add.s32 	%r195, %r195, %r18;
	add.s32 	%r194, %r194, %r16;
	setp.lt.u32 	%p7, %r193, 2048;
	@%p7 bra 	$L__BB451_10;
	ld.param.u64 	%rd25, [_Z9cuda_gemmIiLi128ELi2ELi1ELi2048ELi2ELi2ELi64ELi1ELi1EEviiiPT_S1_S1_iii_param_5];
	bar.sync 	0;
	shl.b32 	%r97, %r1, 1;
	or.b32  	%r98, %r97, %r10;
	shl.b32 	%r99, %r98, 2;
	mov.u32 	%r100, _ZZ9cuda_gemmIiLi128ELi2ELi1ELi2048ELi2ELi2ELi64ELi1ELi1EEviiiPT_S1_S1_iiiE3Ash;
	add.s32 	%r101, %r100, %r99;
	ld.shared.u32 	%r102, [%r101];
	or.b32  	%r103, %r97, %r15;
	shl.b32 	%r104, %r103, 2;
	add.s32 	%r105, %r100, %r104;
	ld.shared.u32 	%r106, [%r105];
	shl.b32 	%r107, %r10, 2;
	mov.u32 	%r108, _ZZ9cuda_gemmIiLi128ELi2ELi1ELi2048ELi2ELi2ELi64ELi1ELi1EEviiiPT_S1_S1_iiiE11kron_fac_sh;
	add.s32 	%r109, %r108, %r107;
	ld.shared.u32 	%r110, [%r109];
	shfl.sync.idx.b32	%r111|%p8, %r110, %r10, 7711, -1;
	mul.lo.s32 	%r112, %r111, %r102;
	shfl.sync.idx.b32	%r113|%p9, %r110, %r15, 7711, -1;
	mad.lo.s32 	%r114, %r113, %r106, %r112;
	ld.shared.u32 	%r115, [%r109+12];
	shfl.sync.idx.b32	%r116|%p10, %r115, %r10, 7711, -1;
	mul.lo.s32 	%r117, %r116, %r102;
	shfl.sync.idx.b32	%r118|%p11, %r115, %r15, 7711, -1;
	mad.lo.s32 	%r119, %r118, %r106, %r117;
	ld.shared.u32 	%r120, [%r101+1024];
	ld.shared.u32 	%r121, [%r105+1024];
	shfl.sync.idx.b32	%r122|%p12, %r110, %r10, 7711, -1;
	mul.lo.s32 	%r123, %r122, %r120;
	shfl.sync.idx.b32	%r124|%p13, %r110, %r15, 7711, -1;
	mad.lo.s32 	%r125, %r124, %r121, %r123;
	shfl.sync.idx.b32	%r126|%p14, %r115, %r10, 7711, -1;
	mul.lo.s32 	%r127, %r126, %r120;
	shfl.sync.idx.b32	%r128|%p15, %r115, %r15, 7711, -1;
	mad.lo.s32 	%r129, %r128, %r121, %r127;
	ld.shared.u32 	%r130, [%r101+2048];
	ld.shared.u32 	%r131, [%r105+2048];
	shfl.sync.idx.b32	%r132|%p16, %r110, %r10, 7711, -1;
	mul.lo.s32 	%r133, %r132, %r130;
	shfl.sync.idx.b32	%r134|%p17, %r110, %r15, 7711, -1;
	mad.lo.s32 	%r135, %r134, %r131, %r133;
	shfl.sync.idx.b32	%r136|%p18, %r115, %r10, 7711, -1;
	mul.lo.s32 	%r137, %r136, %r130;
	shfl.sync.idx.b32	%r138|%p19, %r115, %r15, 7711, -1;
	mad.lo.s32 	%r139, %r138, %r131, %r137;
	ld.shared.u32 	%r140, [%r101+3072];
	ld.shared.u32 	%r141, [%r105+3072];
	shfl.sync.idx.b32	%r142|%p20, %r110, %r10, 7711, -1;
	mul.lo.s32 	%r143, %r142, %r140;
	shfl.sync.idx.b32	%r144|%p21, %r110, %r15, 7711, -1;
	mad.lo.s32 	%r145, %r144, %r141, %r143;
	shfl.sync.idx.b32	%r146|%p22, %r115, %r10, 7711, -1;
	mul.lo.s32 	%r147, %r146, %r140;
	shfl.sync.idx.b32	%r148|%p23, %r115, %r15, 7711, -1;
	mad.lo.s32 	%r149, %r148, %r141, %r147;
	ld.shared.u32 	%r150, [%r101+4096];
	ld.shared.u32 	%r151, [%r105+4096];
	shfl.sync.idx.b32	%r152|%p24, %r110, %r10, 7711, -1;
	mul.lo.s32 	%r153, %r152, %r150;
	shfl.sync.idx.b32	%r154|%p25, %r110, %r15, 7711, -1;
	mad.lo.s32 	%r155, %r154, %r151, %r153;
	shfl.sync.idx.b32	%r156|%p26, %r115, %r10, 7711, -1;
	mul.lo.s32 	%r157, %r156, %r150;
	shfl.sync.idx.b32	%r158|%p27, %r115, %r15, 7711, -1;
	mad.lo.s32 	%r159, %r158, %r151, %r157;
	ld.shared.u32 	%r160, [%r101+5120];
	ld.shared.u32 	%r161, [%r105+5120];
	shfl.sync.idx.b32	%r162|%p28, %r110, %r10, 7711, -1;
	mul.lo.s32 	%r163, %r162, %r160;
	shfl.sync.idx.b32	%r164|%p29, %r110, %r15, 7711, -1;
	mad.lo.s32 	%r165, %r164, %r161, %r163;
	shfl.sync.idx.b32	%r166|%p30, %r115, %r10, 7711, -1;
	mul.lo.s32 	%r167, %r166, %r160;
	shfl.sync.idx.b32	%r168|%p31, %r115, %r15, 7711, -1;
	mad.lo.s32 	%r169, %r168, %r161, %r167;
	ld.shared.u32 	%r170, [%r101+6144];
	ld.shared.u32 	%r171, [%r105+6144];
	shfl.sync.idx.b32	%r172|%p32, %r110, %r10, 7711, -1;
	mul.lo.s32 	%r173, %r172, %r170;
	shfl.sync.idx.b32	%r174|%p33, %r110, %r15, 7711, -1;
	mad.lo.s32 	%r175, %r174, %r171, %r173;
	shfl.sync.idx.b32	%r176|%p34, %r115, %r10, 7711, -1;
	mul.lo.s32 	%r177, %r176, %r170;
	shfl.sync.idx.b32	%r178|%p35, %r115, %r15, 7711, -1;
	mad.lo.s32 	%r179, %r178, %r171, %r177;
	ld.shared.u32 	%r180, [%r101+7168];
	ld.shared.u32 	%r181, [%r105+7168];
	shfl.sync.idx.b32	%r182|%p36, %r110, %r10, 7711, -1;
	mul.lo.s32 	%r183, %r182, %r180;
	shfl.sync.idx.b32	%r184|%p37, %r110, %r15, 7711, -1;
	mad.lo.s32 	%r185, %r184, %r181, %r183;
	shfl.sync.idx.b32	%r186|%p38, %r115, %r10, 7711, -1;
	mul.lo.s32 	%r187, %r186, %r180;
	shfl.sync.idx.b32	%r188|%p39, %r115, %r15, 7711, -1;
	mad.lo.s32 	%r189, %r188, %r181, %r187;
	bar.sync 	0;
	add.s32 	%r190, %r21, %r1;
	cvta.to.global.u64 	%rd22, %rd25;
	mul.wide.s32 	%rd23, %r190, 4;
	add.s64 	%rd24, %rd22, %rd23;
	st.global.u32 	[%rd24], %r114;
	st.global.u32 	[%rd24+4096], %r119;
	st.global.u32 	[%rd24+512], %r125;
	st.global.u32 	[%rd24+4608], %r129;
	st.global.u32 	[%rd24+1024], %r135;
	st.global.u32 	[%rd24+5120], %r139;
	st.global.u32 	[%rd24+1536], %r145;
	st.global.u32 	[%rd24+5632], %r149;
	st.global.u32 	[%rd24+2048], %r155;
	st.global.u32 	[%rd24+6144], %r159;
	st.global.u32 	[%rd24+2560], %r165;
	st.global.u32 	[%rd24+6656], %r169;
	st.global.u32 	[%rd24+3072], %r175;
	st.global.u32 	[%rd24+7168], %r179;
	st.global.u32 	[%rd24+3584], %r185;
	st.global.u32 	[%rd24+7680], %r189;
	add.s32 	%r192, %r192, %r6;
	setp.lt.u32 	%p40, %r192, %r7;
	@%p40 bra 	$L__BB451_5;
$L__BB451_12:
	ret;

}
	// .globl	_Z9cuda_gemmIiLi128ELi2ELi1ELi2048ELi4ELi4ELi64ELi0ELi0EEviiiPT_S1_S1_iii
.visible .entry _Z9cuda_gemmIiLi128ELi2ELi1ELi2048ELi4ELi4ELi64ELi0ELi0EEviiiPT_S1_S1_iii(
	.param .u32 _Z9cuda_gemmIiLi128ELi2ELi1ELi2048ELi4ELi4ELi64ELi0ELi0EEviiiPT_S1_S1_iii_param_0,
	.param .u32 _Z9cuda_gemmIiLi128ELi2ELi1ELi2048ELi4ELi4ELi64ELi0ELi0EEviiiPT_S1_S1_iii_param_1,
	.param .u32 _Z9cuda_gemmIiLi128ELi2ELi1ELi2048ELi4ELi4ELi64ELi0ELi0EEviiiPT_S1_S1_iii_param_2,
	.param .u64 .ptr .align 1 _Z9cuda_gemmIiLi128ELi2ELi1ELi2048ELi4ELi4ELi64ELi0ELi0EEviiiPT_S1_S1_iii_param_3,
	.param .u64 .ptr .align 1 _Z9cuda_gemmIiLi128ELi2ELi1ELi2048ELi4ELi4ELi64ELi0ELi0EEviiiPT_S1_S1_iii_param_4,
	.param .u64 .ptr .align 1 _Z9cuda_gemmIiLi128ELi2ELi1ELi2048ELi4ELi4ELi64ELi0ELi0EEviiiPT_S1_S1_iii_param_5,
	.param .u32 _Z9cuda_gemmIiLi128ELi2ELi1ELi2048ELi4ELi4ELi64ELi0ELi0EEviiiPT_S1_S1_iii_param_6,
	.param .u32 _Z9cuda_gemmIiLi128ELi2ELi1ELi2048ELi4ELi4ELi64ELi0ELi0EEviiiPT_S1_S1_iii_param_7,
	.param .u32 _Z9cuda_gemmIiLi128ELi2ELi1ELi2048ELi4ELi4ELi64ELi0ELi0EEviiiPT_S1_S1_iii_param_8
)
.maxntid 128
{
	.local .align 16 .b8 	__local_depot452[64];
	.reg .b64 	%SP;
	.reg .b64 	%SPL;
	.reg .pred 	%p<34>;
	.reg .b16 	%rs<8>;
	.reg .b32 	%r<405>;
	.reg .b64 	%rd<59>;
	// demoted variable
	.shared .align 128 .b8 _ZZ9cuda_gemmIiLi128ELi2ELi1ELi2048ELi4ELi4ELi64ELi0ELi0EEviiiPT_S1_S1_iiiE11kron_fac_sh[80];
	// demoted variable
	.shared .align 128 .b8 _ZZ9cuda_gemmIiLi128ELi2ELi1ELi2048ELi4ELi4ELi64ELi0ELi0EEviiiPT_S1_S1_iiiE3Ash[8192];
	mov.u64 	%SPL, __local_depot452;
	ld.param.u32 	%r143, [_Z9cuda_gemmIiLi128ELi2ELi1ELi2048ELi4ELi4ELi64ELi0ELi0EEviiiPT_S1_S1_iii_param_1];
	ld.param.u32 	%r144, [_Z9cuda_gemmIiLi128ELi2ELi1ELi2048ELi4ELi4ELi64ELi0ELi0EEviiiPT_S1_S1_iii_param_2];
	ld.param.u64 	%rd7, [_Z9cuda_gemmIiLi128ELi2ELi1ELi2048ELi4ELi4ELi64ELi0ELi0EEviiiPT_S1_S1_iii_param_3];
	ld.param.u64 	%rd5, [_Z9cuda_gemmIiLi128ELi2ELi1ELi2048ELi4ELi4ELi64ELi0ELi0EEviiiPT_S1_S1_iii_param_4];
	ld.param.u64 	%rd6, [_Z9cuda_gemmIiLi128ELi2ELi1ELi2048ELi4ELi4ELi64ELi0ELi0EEviiiPT_S1_S1_iii_param_5];
	ld.param.u32 	%r145, [_Z9cuda_gemmIiLi128ELi2ELi1ELi2048ELi4ELi4ELi64ELi0ELi0EEviiiPT_S1_S1_iii_param_6];
	ld.param.u32 	%r146, [_Z9cuda_gemmIiLi128ELi2ELi1ELi2048ELi4ELi4ELi64ELi0ELi0EEviiiPT_S1_S1_iii_param_7];
	cvta.to.global.u64 	%rd1, %rd7;
	add.u64 	%rd2, %SPL, 0;
	mov.u32 	%r1, %tid.x;
	mul.lo.s32 	%r2, %r146, %r145;
	setp.ge.u32 	%p1, %r1, %r2;
	@%p1 bra 	$L__BB452_3;
	mov.u32 	%r3, %ntid.x;
	cvta.to.global.u64 	%rd3, %rd5;
	mov.u32 	%r354, %r1;
$L__BB452_2:
	mul.wide.u32 	%rd9, %r354, 4;
	add.s64 	%rd10, %rd3, %rd9;
	ld.global.u32 	%r147, [%rd10];
	rem.u32 	%r148, %r354, %r145;
	mov.u32 	%r149, _ZZ9cuda_gemmIiLi128ELi2ELi1ELi2048ELi4ELi4ELi64ELi0ELi0EEviiiPT_S1_S1_iiiE11kron_fac_sh;
	mad.lo.s32 	%r150, %r148, 20, %r149;
	div.u32 	%r151, %r354, %r146;
	shl.b32 	%r152, %r151, 2;
	add.s32 	%r153, %r150, %r152;
	st.shared.u32 	[%r153], %r147;
	add.s32 	%r354, %r354, %r3;
	setp.lt.u32 	%p2, %r354, %r2;
	@%p2 bra 	$L__BB452_2;
$L__BB452_3:
	div.s32 	%r6, 2048, %r146;
	min.s32 	%r7, %r6, 128;
	cvt.u16.u32 	%rs3, %r7;
	div.s16 	%rs1, 128, %rs3;
	div.s16 	%rs4, 4, %rs1;
	cvt.s32.s16 	%r8, %rs4;
	div.u32 	%r10, %r1, %r7;
	mul.lo.s32 	%r154, %r10, %r7;
	sub.s32 	%r9, %r1, %r154;
	mov.u32 	%r359, %ctaid.y;
	mov.u32 	%r12, %nctaid.y;
	shl.b32 	%r13, %r12, 1;
	setp.ge.u32 	%p3, %r359, %r13;
	@%p3 bra 	$L__BB452_42;
	cvta.to.global.u64 	%rd4, %rd6;
	mov.u32 	%r156, %ctaid.x;
	shl.b32 	%r14, %r1, 2;
	shl.b32 	%r15, %r156, 11;
	mov.u32 	%r157, %ntid.x;
	shl.b32 	%r16, %r157, 2;
	and.b32  	%r17, %r9, 3;
	min.s32 	%r18, %r145, 4;
	and.b32  	%r19, %r1, 3;
	shr.s32 	%r158, %r144, 31;
	shr.u32 	%r159, %r158, 21;
	add.s32 	%r160, %r144, %r159;
	shr.s32 	%r20, %r160, 11;
	mad.lo.s32 	%r21, %r6, %r156, %r1;
	xor.b32  	%r161, %r14, 2047;
	sub.s32 	%r162, %r161, %r16;
	cvt.u16.u32 	%rs5, %r162;
	cvt.u16.u32 	%rs6, %r16;
	div.u16 	%rs7, %rs5, %rs6;
	and.b16  	%rs2, %rs7, 3;
	shl.b32 	%r163, %r1, 4;
	mov.u32 	%r164, _ZZ9cuda_gemmIiLi128ELi2ELi1ELi2048ELi4ELi4ELi64ELi0ELi0EEviiiPT_S1_S1_iiiE3Ash;
	add.s32 	%r22, %r164, %r163;
	add.s32 	%r23, %r14, %r16;
	shl.b32 	%r36, %r157, 4;
	add.s32 	%r24, %r22, %r36;
	add.s32 	%r25, %r23, %r16;
	add.s32 	%r26, %r24, %r36;
	add.s32 	%r165, %r9, 1;
	and.b32  	%r27, %r165, 3;
	xor.b32  	%r28, %r17, 2;
	add.s32 	%r166, %r9, -1;
	and.b32  	%r29, %r166, 3;
	setp.lt.s32 	%p4, %r17, %r146;
	selp.b32 	%r167, 0, %r146, %p4;
	sub.s32 	%r30, %r17, %r167;
	add.s32 	%r168, %r17, 1;
	setp.lt.s32 	%p5, %r168, %r146;
	selp.b32 	%r169, 0, %r146, %p5;
	sub.s32 	%r31, %r168, %r169;
	add.s32 	%r170, %r17, 2;
	setp.lt.s32 	%p6, %r170, %r146;
	selp.b32 	%r171, 0, %r146, %p6;
	sub.s32 	%r32, %r170, %r171;
	add.s32 	%r172, %r17, 3;
	setp.lt.s32 	%p7, %r172, %r146;
	selp.b32 	%r173, 0, %r146, %p7;
	sub.s32 	%r33, %r172, %r173;
	add.s32 	%r174, %r8, 1;
	setp.lt.u32 	%p8, %r174, 3;
	shl.b32 	%r175, %r8, 7;
	selp.b32 	%r34, %r175, 0, %p8;
	mad.lo.s32 	%r35, %r157, 12, %r15;
	shl.b32 	%r176, %r157, 3;
	add.s32 	%r37, %r15, %r176;
	mul.lo.s32 	%r38, %r157, 48;
	shl.b32 	%r39, %r157, 6;
	shl.b32 	%r40, %r157, 5;
	cvt.s32.s16 	%r41, %rs1;
	shl.b32 	%r241, %r19, 2;
$L__BB452_5:
	setp.eq.s16 	%p9, %rs2, 2;
	mov.b32 	%r177, 0;
	st.local.v4.u32 	[%rd2], {%r177, %r177, %r177, %r177};
	st.local.v4.u32 	[%rd2+16], {%r177, %r177, %r177, %r177};
	st.local.v4.u32 	[%rd2+32], {%r177, %r177, %r177, %r177};
	st.local.v4.u32 	[%rd2+48], {%r177, %r177, %r177, %r177};
	mul.lo.s32 	%r47, %r359, %r144;
	add.s32 	%r48, %r47, %r15;
	mov.u32 	%r360, %r14;
	@%p9 bra 	$L__BB452_9;
	setp.eq.s16 	%p10, %rs2, 3;
	add.s32 	%r178, %r48, %r14;
	mul.wide.s32 	%rd11, %r178, 4;
	add.s64 	%rd12, %rd1, %rd11;
	ld.global.v4.u32 	{%r179, %r180, %r181, %r182}, [%rd12];
	st.shared.v4.u32 	[%r22], {%r179, %r180, %r181, %r182};
	mov.u32 	%r360, %r23;
	@%p10 bra 	$L__BB452_9;
	setp.eq.s16 	%p11, %rs2, 0;
	add.s32 	%r183, %r48, %r23;
	mul.wide.s32 	%rd13, %r183, 4;
	add.s64 	%rd14, %rd1, %rd13;
	ld.global.v4.u32 	{%r184, %r185, %r186, %r187}, [%rd14];
	st.shared.v4.u32 	[%r24], {%r184, %r185, %r186, %r187};
	mov.u32 	%r360, %r25;
	@%p11 bra 	$L__BB452_9;
	add.s32 	%r360, %r25, %r16;
	add.s32 	%r188, %r48, %r25;
	mul.wide.s32 	%rd15, %r188, 4;
	add.s64 	%rd16, %rd1, %rd15;
	ld.global.v4.u32 	{%r189, %r190, %r191, %r192}, [%rd16];
	st.shared.v4.u32 	[%r26], {%r189, %r190, %r191, %r192};
$L__BB452_9:
	add.s32 	%r193, %r35, %r360;
	add.s32 	%r365, %r193, %r47;
	add.s32 	%r194, %r37, %r360;
	add.s32 	%r364, %r194, %r47;
	add.s32 	%r195, %r15, %r360;
	add.s32 	%r361, %r195, %r47;
	add.s32 	%r363, %r361, %r16;
	shl.b32 	%r196, %r360, 2;
	mov.u32 	%r197, _ZZ9cuda_gemmIiLi128ELi2ELi1ELi2048ELi4ELi4ELi64ELi0ELi0EEviiiPT_S1_S1_iiiE3Ash;
	add.s32 	%r362, %r197, %r196;
$L__BB452_10:
	mul.wide.s32 	%rd17, %r365, 4;
	add.s64 	%rd18, %rd1, %rd17;
	mul.wide.s32 	%rd19, %r364, 4;
	add.s64 	%rd20, %rd1, %rd19;
	mul.wide.s32 	%rd21, %r363, 4;
	add.s64 	%rd22, %rd1, %rd21;
	mul.wide.s32 	%rd23, %r361, 4;
	add.s64 	%rd24, %rd1, %rd23;
	ld.global.v4.u32 	{%r198, %r199, %r200, %r201}, [%rd24];
	st.shared.v4.u32 	[%r362], {%r198, %r199, %r200, %r201};
	add.s32 	%r202, %r360, %r16;
	ld.global.v4.u32 	{%r203, %r204, %r205, %r206}, [%rd22];
	add.s32 	%r207, %r362, %r36;
	st.shared.v4.u32 	[%r207], {%r203, %r204, %r205, %r206};
	add.s32 	%r208, %r202, %r16;
	ld.global.v4.u32 	{%r209, %r210, %r211, %r212}, [%rd20];
	add.s32 	%r213, %r362, %r40;
	st.shared.v4.u32 	[%r213], {%r209, %r210, %r211, %r212};
	add.s32 	%r214, %r208, %r16;
	ld.global.v4.u32 	{%r215, %r216, %r217, %r218}, [%rd18];
	add.s32 	%r219, %r362, %r38;
	st.shared.v4.u32 	[%r219], {%r215, %r216, %r217, %r218};
	add.s32 	%r360, %r214, %r16;
	add.s32 	%r365, %r365, %r36;
	add.s32 	%r364, %r364, %r36;
	add.s32 	%r363, %r363, %r36;
	add.s32 	%r362, %r362, %r39;
	add.s32 	%r361, %r361, %r36;
	setp.lt.u32 	%p12, %r360, 2048;
	@%p12 bra 	$L__BB452_10;
	setp.lt.s32 	%p13, %r6, 1;
	bar.sync 	0;
	mov.b32 	%r367, 0;
	mov.u32 	%r368, %r367;
	mov.u32 	%r369, %r367;
	mov.u32 	%r370, %r367;
	mov.u32 	%r371, %r367;
	mov.u32 	%r372, %r367;
	mov.u32 	%r373, %r367;
	mov.u32 	%r374, %r367;
	mov.u32 	%r375, %r367;
	mov.u32 	%r376, %r367;
	mov.u32 	%r377, %r367;
	mov.u32 	%r378, %r367;
	mov.u32 	%r379, %r367;
	mov.u32 	%r380, %r367;
	mov.u32 	%r381, %r367;
	mov.u32 	%r382, %r367;
	@%p13 bra 	$L__BB452_41;
	mov.b32 	%r391, 0;
	mov.u32 	%r392, %r391;
$L__BB452_13:
	setp.gt.s32 	%p14, %r146, 0;
	add.s32 	%r222, %r392, %r9;
	mul.lo.s32 	%r95, %r222, %r146;
	@%p14 bra 	$L__BB452_14;
	bra.uni 	$L__BB452_15;
$L__BB452_14:
	add.s32 	%r223, %r17, %r95;
	shl.b32 	%r224, %r223, 2;
	mov.u32 	%r225, _ZZ9cuda_gemmIiLi128ELi2ELi1ELi2048ELi4ELi4ELi64ELi0ELi0EEviiiPT_S1_S1_iiiE3Ash;
	add.s32 	%r226, %r225, %r224;
	ld.shared.u32 	%r393, [%r226];
$L__BB452_15:
	setp.lt.s32 	%p15, %r146, 2;
	@%p15 bra 	$L__BB452_17;
	add.s32 	%r227, %r27, %r95;
	shl.b32 	%r228, %r227, 2;
	mov.u32 	%r229, _ZZ9cuda_gemmIiLi128ELi2ELi1ELi2048ELi4ELi4ELi64ELi0ELi0EEviiiPT_S1_S1_iiiE3Ash;
	add.s32 	%r230, %r229, %r228;
	ld.shared.u32 	%r389, [%r230];
$L__BB452_17:
	setp.lt.s32 	%p16, %r146, 3;
	@%p16 bra 	$L__BB452_19;
	add.s32 	%r231, %r28, %r95;
	shl.b32 	%r232, %r231, 2;
	mov.u32 	%r233, _ZZ9cuda_gemmIiLi128ELi2ELi1ELi2048ELi4ELi4ELi64ELi0ELi0EEviiiPT_S1_S1_iiiE3Ash;
	add.s32 	%r234, %r233, %r232;
	ld.shared.u32 	%r388, [%r234];
$L__BB452_19:
	setp.lt.s32 	%p17, %r146, 4;
	@%p17 bra 	$L__BB452_21;
	add.s32 	%r235, %r29, %r95;
	shl.b32 	%r236, %r235, 2;
	mov.u32 	%r237, _ZZ9cuda_gemmIiLi128ELi2ELi1ELi2048ELi4ELi4ELi64ELi0ELi0EEviiiPT_S1_S1_iiiE3Ash;
	add.s32 	%r238, %r237, %r236;
	ld.shared.u32 	%r387, [%r238];
$L__BB452_21:
	setp.lt.s32 	%p18, %r10, %r18;
	@%p18 bra 	$L__BB452_22;
	bra.uni 	$L__BB452_39;
$L__BB452_22:
	mul.lo.s32 	%r96, %r391, %r8;
	mov.b32 	%r397, 0;
	mov.u32 	%r398, %r10;
$L__BB452_23:
	setp.gt.u32 	%p19, %r146, 64;
	mov.u32 	%r240, _ZZ9cuda_gemmIiLi128ELi2ELi1ELi2048ELi4ELi4ELi64ELi0ELi0EEviiiPT_S1_S1_iiiE11kron_fac_sh;
	mad.lo.s32 	%r107, %r398, 20, %r240;
	add.s32 	%r242, %r107, %r241;
	ld.shared.u32 	%r108, [%r242];
	@%p19 bra 	$L__BB452_30;
	shfl.sync.idx.b32	%r256|%p25, %r108, %r30, 7199, -1;
	mul.lo.s32 	%r404, %r256, %r393;
	@%p15 bra 	$L__BB452_26;
	shfl.sync.idx.b32	%r257|%p26, %r108, %r31, 7199, -1;
	mad.lo.s32 	%r404, %r257, %r389, %r404;
$L__BB452_26:
	@%p16 bra 	$L__BB452_28;
	shfl.sync.idx.b32	%r258|%p28, %r108, %r32, 7199, -1;
	mad.lo.s32 	%r404, %r258, %r388, %r404;
$L__BB452_28:
	@%p17 bra 	$L__BB452_38;
	shfl.sync.idx.b32	%r259|%p30, %r108, %r33, 7199, -1;
	mad.lo.s32 	%r404, %r259, %r387, %r404;
	bra.uni 	$L__BB452_38;
$L__BB452_30:
	setp.lt.s32 	%p20, %r146, 1;
	mov.b32 	%r404, 0;
	@%p20 bra 	$L__BB452_32;
	shl.b32 	%r244, %r17, 2;
	add.s32 	%r245, %r107, %r244;
	ld.shared.u32 	%r246, [%r245];
	mul.lo.s32 	%r404, %r246, %r393;
$L__BB452_32:
	@%p15 bra 	$L__BB452_34;
	shl.b32 	%r247, %r27, 2;
	add.s32 	%r248, %r107, %r247;
	ld.shared.u32 	%r249, [%r248];
	mad.lo.s32 	%r404, %r249, %r389, %r404;
$L__BB452_34:
	@%p16 bra 	$L__BB452_36;
	shl.b32 	%r250, %r28, 2;
	add.s32 	%r251, %r107, %r250;
	ld.shared.u32 	%r252, [%r251];
	mad.lo.s32 	%r404, %r252, %r388, %r404;
$L__BB452_36:
	@%p17 bra 	$L__BB452_38;
	shl.b32 	%r253, %r29, 2;
	add.s32 	%r254, %r107, %r253;
	ld.shared.u32 	%r255, [%r254];
	mad.lo.s32 	%r404, %r255, %r387, %r404;
$L__BB452_38:
	add.s32 	%r260, %r397, %r96;
	mul.wide.s32 	%rd25, %r260, 4;
	add.s64 	%rd26, %rd2, %rd25;
	ld.local.u32 	%r261, [%rd26];
	add.s32 	%r262, %r261, %r404;
	st.local.u32 	[%rd26], %r262;
	add.s32 	%r398, %r398, %r41;
	add.s32 	%r397, %r397, 1;
	setp.lt.s32 	%p31, %r398, %r18;
	@%p31 bra 	$L__BB452_23;
$L__BB452_39:
	add.s32 	%r392, %r392, %r7;
	add.s32 	%r391, %r391, 1;
	setp.lt.s32 	%p32, %r392, %r6;
	@%p32 bra 	$L__BB452_13;
	ld.local.v4.u32 	{%r382, %r381, %r380, %r379}, [%rd2];
	ld.local.v4.u32 	{%r378, %r377, %r376, %r375}, [%rd2+16];
	ld.local.v4.u32 	{%r374, %r373, %r372, %r371}, [%rd2+32];
	ld.local.v4.u32 	{%r370, %r369, %r368, %r367}, [%rd2+48];
$L__BB452_41:
	bar.sync 	0;
	shl.b32 	%r263, %r6, 7;
	div.s32 	%r264, %r263, %r7;
	mul.lo.s32 	%r265, %r20, %r264;
	mad.lo.s32 	%r266, %r359, %r143, %r21;
	mul.wide.s32 	%rd27, %r266, 4;
	add.s64 	%rd28, %rd4, %rd27;
	st.global.u32 	[%rd28], %r382;
	rem.s32 	%r267, 1, %r8;
	add.s32 	%r268, %r266, %r34;
	mad.lo.s32 	%r269, %r267, %r265, %r268;
	mul.wide.s32 	%rd29, %r269, 4;
	add.s64 	%rd30, %rd4, %rd29;
	st.global.u32 	[%rd30], %r381;
	div.s32 	%r270, 2, %r8;
	shl.b32 	%r271, %r270, 7;
	mul.lo.s32 	%r272, %r270, %r8;
	sub.s32 	%r273, 2, %r272;
	add.s32 	%r274, %r266, %r271;
	mad.lo.s32 	%r275, %r273, %r265, %r274;
	mul.wide.s32 	%rd31, %r275, 4;
	add.s64 	%rd32, %rd4, %rd31;
	st.global.u32 	[%rd32], %r380;
	div.s32 	%r276, 3, %r8;
	shl.b32 	%r277, %r276, 7;
	mul.lo.s32 	%r278, %r276, %r8;
	sub.s32 	%r279, 3, %r278;
	add.s32 	%r280, %r266, %r277;
	mad.lo.s32 	%r281, %r279, %r265, %r280;
	mul.wide.s32 	%rd33, %r281, 4;
	add.s64 	%rd34, %rd4, %rd33;
	st.global.u32 	[%rd34], %r379;
	div.s32 	%r282, 4, %r8;
	shl.b32 	%r283, %r282, 7;
	mul.lo.s32 	%r284, %r282, %r8;
	sub.s32 	%r285, 4, %r284;
	add.s32 	%r286, %r266, %r283;
	mad.lo.s32 	%r287, %r285, %r265, %r286;
	mul.wide.s32 	%rd35, %r287, 4;
	add.s64 	%rd36, %rd4, %rd35;
	st.global.u32 	[%rd36], %r378;
	div.s32 	%r288, 5, %r8;
	shl.b32 	%r289, %r288, 7;
	mul.lo.s32 	%r290, %r288, %r8;
	sub.s32 	%r291, 5, %r290;
	add.s32 	%r292, %r266, %r289;
	mad.lo.s32 	%r293, %r291, %r265, %r292;
	mul.wide.s32 	%rd37, %r293, 4;
	add.s64 	%rd38, %rd4, %rd37;
	st.global.u32 	[%rd38], %r377;
	div.s32 	%r294, 6, %r8;
	shl.b32 	%r295, %r294, 7;
	mul.lo.s32 	%r296, %r294, %r8;
	sub.s32 	%r297, 6, %r296;
	add.s32 	%r298, %r266, %r295;
	mad.lo.s32 	%r299, %r297, %r265, %r298;
	mul.wide.s32 	%rd39, %r299, 4;
	add.s64 	%rd40, %rd4, %rd39;
	st.global.u32 	[%rd40], %r376;
	div.s32 	%r300, 7, %r8;
	shl.b32 	%r301, %r300, 7;
	mul.lo.s32 	%r302, %r300, %r8;
	sub.s32 	%r303, 7, %r302;
	add.s32 	%r304, %r266, %r301;
	mad.lo.s32 	%r305, %r303, %r265, %r304;
	mul.wide.s32 	%rd41, %r305, 4;
	add.s64 	%rd42, %rd4, %rd41;
	st.global.u32 	[%rd42], %r375;
	div.s32 	%r306, 8, %r8;
	shl.b32 	%r307, %r306, 7;
	mul.lo.s32 	%r308, %r306, %r8;
	sub.s32 	%r309, 8, %r308;
	add.s32 	%r310, %r266, %r307;
	mad.lo.s32 	%r311, %r309, %r265, %r310;
	mul.wide.s32 	%rd43, %r311, 4;
	add.s64 	%rd44, %rd4, %rd43;
	st.global.u32 	[%rd44], %r374;
	div.s32 	%r312, 9, %r8;
	shl.b32 	%r313, %r312, 7;
	mul.lo.s32 	%r314, %r312, %r8;
	sub.s32 	%r315, 9, %r314;
	add.s32 	%r316, %r266, %r313;
	mad.lo.s32 	%r317, %r315, %r265, %r316;
	mul.wide.s32 	%rd45, %r317, 4;
	add.s64 	%rd46, %rd4, %rd45;
	st.global.u32 	[%rd46], %r373;
	div.s32 	%r318, 10, %r8;
	shl.b32 	%r319, %r318, 7;
	mul.lo.s32 	%r320, %r318, %r8;
	sub.s32 	%r321, 10, %r320;
	add.s32 	%r322, %r266, %r319;
	mad.lo.s32 	%r323, %r321, %r265, %r322;
	mul.wide.s32 	%rd47, %r323, 4;
	add.s64 	%rd48, %rd4, %rd47;
	st.global.u32 	[%rd48], %r372;
	div.s32 	%r324, 11, %r8;
	shl.b32 	%r325, %r324, 7;
	mul.lo.s32 	%r326, %r324, %r8;
	sub.s32 	%r327, 11, %r326;
	add.s32 	%r328, %r266, %r325;
	mad.lo.s32 	%r329, %r327, %r265, %r328;
	mul.wide.s32 	%rd49, %r329, 4;
	add.s64 	%rd50, %rd4, %rd49;
	st.global.u32 	[%rd50], %r371;
	div.s32 	%r330, 12, %r8;
	shl.b32 	%r331, %r330, 7;
	mul.lo.s32 	%r332, %r330, %r8;
	sub.s32 	%r333, 12, %r332;
	add.s32 	%r334, %r266, %r331;
	mad.lo.s32 	%r335, %r333, %r265, %r334;
	mul.wide.s32 	%rd51, %r335, 4;
	add.s64 	%rd52, %rd4, %rd51;
	st.global.u32 	[%rd52], %r370;
	div.s32 	%r336, 13, %r8;
	shl.b32 	%r337, %r336, 7;
	mul.lo.s32 	%r338, %r336, %r8;
	sub.s32 	%r339, 13, %r338;
	add.s32 	%r340, %r266, %r337;
	mad.lo.s32 	%r341, %r339, %r265, %r340;
	mul.wide.s32 	%rd53, %r341, 4;
	add.s64 	%rd54, %rd4, %rd53;
	st.global.u32 	[%rd54], %r369;
	div.s32 	%r342, 14, %r8;
	shl.b32 	%r343, %r342, 7;
	mul.lo.s32 	%r344, %r342, %r8;
	sub.s32 	%r345, 14, %r344;
	add.s32 	%r346, %r266, %r343;
	mad.lo.s32 	%r347, %r345, %r265, %r346;
	mul.wide.s32 	%rd55, %r347, 4;
	add.s64 	%rd56, %rd4, %rd55;
	st.global.u32 	[%rd56], %r368;
	div.s32 	%r348, 15, %r8;
	shl.b32 	%r349, %r348, 7;
	mul.lo.s32 	%r350, %r348, %r8;
	sub.s32 	%r351, 15, %r350;
	add.s32 	%r352, %r266, %r349;
	mad.lo.s32 	%r353, %r351, %r265, %r352;
	mul.wide.s32 	%rd57, %r353, 4;
	add.s64 	%rd58, %rd4, %rd57;
	st.global.u32 	[%rd58], %r367;
	add.s32 	%r359, %r359, %r12;
	setp.lt.u32 	%p33, %r359, %r13;
	@%p33 bra 	$L__BB452_5;
$L__BB452_42:
	ret;

}
	// .globl	_Z9cuda_gemmIiLi128ELi2ELi1ELi2048ELi4ELi4ELi64ELi0ELi1EEviiiPT_S1_S1_iii
.visible .entry _Z9cuda_gemmIiLi128ELi2ELi1ELi2048ELi4ELi4ELi64ELi0ELi1EEviiiPT_S1_S1_iii(
	.param .u32 _Z9cuda_gemmIiLi128ELi2ELi1ELi2048ELi4ELi4ELi64ELi0ELi1EEviiiPT_S1_S1_iii_param_0,
	.param .u32 _Z9cuda_gemmIiLi128ELi2ELi1ELi2048ELi4ELi4ELi64ELi0ELi1EEviiiPT_S1_S1_iii_param_1,
	.param .u32 _Z9cuda_gemmIiLi128ELi2ELi1ELi2048ELi4ELi4ELi64ELi0ELi1EEviiiPT_S1_S1_iii_param_2,
	.param .u64 .ptr .align 1 _Z9cuda_gemmIiLi128ELi2ELi1ELi2048ELi4ELi4ELi64ELi0ELi1EEviiiPT_S1_S1_iii_param_3,
	.param .u64 .ptr .align 1 _Z9cuda_gemmIiLi128ELi2ELi1ELi2048ELi4ELi4ELi64ELi0ELi1EEviiiPT_S1_S1_iii_param_4,
	.param .u64 .ptr .align 1 _Z9cuda_gemmIiLi128ELi2ELi1ELi2048ELi4ELi4ELi64ELi0ELi1EEviiiPT_S1_S1_iii_param_5,
	.param .u32 _Z9cuda_gemmIiLi128ELi2ELi1ELi2048ELi4ELi4ELi64ELi0ELi1EEviiiPT_S1_S1_iii_param_6,
	.param .u32 _Z9cuda_gemmIiLi128ELi2ELi1ELi2048ELi4ELi4ELi64ELi0ELi1EEviiiPT_S1_S1_iii_param_7,
	.param .u32 _Z9cuda_gemmIiLi128ELi2ELi1ELi2048ELi4ELi4ELi64ELi0ELi1EEviiiPT_S1_S1_iii_param_8
)
.maxntid 128
{
	.reg .pred 	%p<73>;
	.reg .b16 	%rs<5>;
	.reg .b32 	%r<291>;
	.reg .b64 	%rd<31>;
	// demoted variable
	.shared .align 128 .b8 _ZZ9cuda_gemmIiLi128ELi2ELi1ELi2048ELi4ELi4ELi64ELi0ELi1EEviiiPT_S1_S1_iiiE11kron_fac_sh[80];
	// demoted variable
	.shared .align 128 .b8 _ZZ9cuda_gemmIiLi128ELi2ELi1ELi2048ELi4ELi4ELi64ELi0ELi1EEviiiPT_S1_S1_iiiE3Ash[8192];
	ld.param.u32 	%r54, [_Z9cuda_gemmIiLi128ELi2ELi1ELi2048ELi4ELi4ELi64ELi0ELi1EEviiiPT_S1_S1_iii_param_1];
	ld.param.u32 	%r55, [_Z9cuda_gemmIiLi128ELi2ELi1ELi2048ELi4ELi4ELi64ELi0ELi1EEviiiPT_S1_S1_iii_param_2];
	ld.param.u64 	%rd6, [_Z9cuda_gemmIiLi128ELi2ELi1ELi2048ELi4ELi4ELi64ELi0ELi1EEviiiPT_S1_S1_iii_param_3];
	ld.param.u64 	%rd4, [_Z9cuda_gemmIiLi128ELi2ELi1ELi2048ELi4ELi4ELi64ELi0ELi1EEviiiPT_S1_S1_iii_param_4];
	ld.param.u64 	%rd5, [_Z9cuda_gemmIiLi128ELi2ELi1ELi2048ELi4ELi4ELi64ELi0ELi1EEviiiPT_S1_S1_iii_param_5];
	cvta.to.global.u64 	%rd1, %rd6;
	mov.u32 	%r1, %tid.x;
	setp.gt.u32 	%p1, %r1, 15;
	@%p1 bra 	$L__BB453_3;
	mov.u32 	%r2, %ntid.x;
	cvta.to.global.u64 	%rd2, %rd4;
	mov.u32 	%r58, _ZZ9cuda_gemmIiLi128ELi2ELi1ELi2048ELi4ELi4ELi64ELi0ELi1EEviiiPT_S1_S1_iiiE11kron_fac_sh;
	mov.u32 	%r282, %r1;
$L__BB453_2:
	mul.wide.u32 	%rd7, %r282, 4;
	add.s64 	%rd8, %rd2, %rd7;
	ld.global.u32 	%r56, [%rd8];
	and.b32  	%r57, %r282, 3;
	mad.lo.s32 	%r59, %r57, 20, %r58;
	and.b32  	%r60, %r282, -4;
	add.s32 	%r61, %r59, %r60;
	st.shared.u32 	[%r61], %r56;
	add.s32 	%r282, %r282, %r2;
	setp.lt.u32 	%p2, %r282, 16;
	@%p2 bra 	$L__BB453_2;
$L__BB453_3:
	mov.u32 	%r283, %ctaid.y;
	mov.u32 	%r6, %nctaid.y;
	shl.b32 	%r7, %r6, 1;
	setp.ge.u32 	%p3, %r283, %r7;
	@%p3 bra 	$L__BB453_12;
	cvta.to.global.u64 	%rd3, %rd5;
	mov.u32 	%r62, %ctaid.x;
	shl.b32 	%r8, %r1, 2;
	shl.b32 	%r9, %r62, 11;
	mov.u32 	%r63, %ntid.x;
	shl.b32 	%r10, %r63, 2;
	and.b32  	%r11, %r1, 3;
	shl.b32 	%r64, %r62, 9;
	shr.s32 	%r65, %r55, 31;
	shr.u32 	%r66, %r65, 21;
	add.s32 	%r67, %r55, %r66;
	shr.s32 	%r12, %r67, 11;
	or.b32  	%r13, %r64, %r1;
	xor.b32  	%r68, %r8, 2047;
	sub.s32 	%r69, %r68, %r10;
	cvt.u16.u32 	%rs2, %r69;
	cvt.u16.u32 	%rs3, %r10;
	div.u16 	%rs4, %rs2, %rs3;
	and.b16  	%rs1, %rs4, 3;
	shl.b32 	%r70, %r1, 4;
	mov.u32 	%r71, _ZZ9cuda_gemmIiLi128ELi2ELi1ELi2048ELi4ELi4ELi64ELi0ELi1EEviiiPT_S1_S1_iiiE3Ash;
	add.s32 	%r14, %r71, %r70;
	add.s32 	%r15, %r8, %r10;
	shl.b32 	%r26, %r63, 4;
	add.s32 	%r16, %r14, %r26;
	add.s32 	%r17, %r15, %r10;
	and.b32  	%r72, %r8, 12;
	add.s32 	%r18, %r14, %r72;
	add.s32 	%r73, %r1, 1;
	and.b32  	%r19, %r73, 3;
	shl.b32 	%r74, %r73, 2;
	and.b32  	%r75, %r74, 12;
	add.s32 	%r20, %r14, %r75;
	xor.b32  	%r21, %r11, 2;
	xor.b32  	%r76, %r72, 8;
	add.s32 	%r22, %r14, %r76;
	add.s32 	%r77, %r1, -1;
	and.b32  	%r23, %r77, 3;
	shl.b32 	%r78, %r77, 2;
	and.b32  	%r79, %r78, 12;
	add.s32 	%r24, %r14, %r79;
	mad.lo.s32 	%r25, %r63, 12, %r9;
	shl.b32 	%r80, %r63, 3;
	add.s32 	%r27, %r9, %r80;
	mul.lo.s32 	%r28, %r63, 48;
	shl.b32 	%r29, %r63, 6;
	shl.b32 	%r30, %r63, 5;
$L__BB453_5:
	setp.eq.s16 	%p4, %rs1, 2;
	mul.lo.s32 	%r32, %r283, %r55;
	add.s32 	%r33, %r32, %r9;
	mov.u32 	%r284, %r8;
	@%p4 bra 	$L__BB453_9;
	setp.eq.s16 	%p5, %rs1, 3;
	add.s32 	%r81, %r33, %r8;
	mul.wide.s32 	%rd9, %r81, 4;
	add.s64 	%rd10, %rd1, %rd9;
	ld.global.v4.u32 	{%r82, %r83, %r84, %r85}, [%rd10];
	st.shared.v4.u32 	[%r14], {%r82, %r83, %r84, %r85};
	mov.u32 	%r284, %r15;
	@%p5 bra 	$L__BB453_9;
	setp.eq.s16 	%p6, %rs1, 0;
	add.s32 	%r86, %r33, %r15;
	mul.wide.s32 	%rd11, %r86, 4;
	add.s64 	%rd12, %rd1, %rd11;
	ld.global.v4.u32 	{%r87, %r88, %r89, %r90}, [%rd12];
	st.shared.v4.u32 	[%r16], {%r87, %r88, %r89, %r90};
	mov.u32 	%r284, %r17;
	@%p6 bra 	$L__BB453_9;
	add.s32 	%r284, %r17, %r10;
	add.s32 	%r91, %r33, %r17;
	mul.wide.s32 	%rd13, %r91, 4;
	add.s64 	%rd14, %rd1, %rd13;
	ld.global.v4.u32 	{%r92, %r93, %r94, %r95}, [%rd14];
	shl.b32 	%r96, %r10, 2;
	add.s32 	%r97, %r16, %r96;
	st.shared.v4.u32 	[%r97], {%r92, %r93, %r94, %r95};
$L__BB453_9:
	add.s32 	%r98, %r25, %r284;
	add.s32 	%r289, %r98, %r32;
	add.s32 	%r99, %r27, %r284;
	add.s32 	%r288, %r99, %r32;
	add.s32 	%r100, %r9, %r284;
	add.s32 	%r285, %r100, %r32;
	add.s32 	%r287, %r285, %r10;
	shl.b32 	%r101, %r284, 2;
	mov.u32 	%r102, _ZZ9cuda_gemmIiLi128ELi2ELi1ELi2048ELi4ELi4ELi64ELi0ELi1EEviiiPT_S1_S1_iiiE3Ash;
	add.s32 	%r286, %r102, %r101;
$L__BB453_10:
	mul.wide.s32 	%rd15, %r289, 4;
	add.s64 	%rd16, %rd1, %rd15;
	mul.wide.s32 	%rd17, %r288, 4;
	add.s64 	%rd18, %rd1, %rd17;
	mul.wide.s32 	%rd19, %r287, 4;
	add.s64 	%rd20, %rd1, %rd19;
	mul.wide.s32 	%rd21, %r285, 4;
	add.s64 	%rd22, %rd1, %rd21;
	ld.global.v4.u32 	{%r103, %r104, %r105, %r106}, [%rd22];
	st.shared.v4.u32 	[%r286], {%r103, %r104, %r105, %r106};
	add.s32 	%r107, %r284, %r10;
	ld.global.v4.u32 	{%r108, %r109, %r110, %r111}, [%rd20];
	add.s32 	%r112, %r286, %r26;
	st.shared.v4.u32 	[%r112], {%r108, %r109, %r110, %r111};
	add.s32 	%r113, %r107, %r10;
	ld.global.v4.u32 	{%r114, %r115, %r116, %r117}, [%rd18];
	add.s32 	%r118, %r286, %r30;
	st.shared.v4.u32 	[%r118], {%r114, %r115, %r116, %r117};
	add.s32 	%r119, %r113, %r10;
	ld.global.v4.u32 	{%r120, %r121, %r122, %r123}, [%rd16];
	add.s32 	%r124, %r286, %r28;
	st.shared.v4.u32 	[%r124], {%r120, %r121, %r122, %r123};
	add.s32 	%r284, %r119, %r10;
	add.s32 	%r289, %r289, %r26;
	add.s32 	%r288, %r288, %r26;
	add.s32 	%r287, %r287, %r26;
	add.s32 	%r286, %r286, %r29;
	add.s32 	%r285, %r285, %r26;
	setp.lt.u32 	%p7, %r284, 2048;
	@%p7 bra 	$L__BB453_10;
	bar.sync 	0;
	ld.shared.u32 	%r125, [%r18];
	ld.shared.u32 	%r126, [%r20];
	ld.shared.u32 	%r127, [%r22];
	ld.shared.u32 	%r128, [%r24];
	shl.b32 	%r129, %r11, 2;
	mov.u32 	%r130, _ZZ9cuda_gemmIiLi128ELi2ELi1ELi2048ELi4ELi4ELi64ELi0ELi1EEviiiPT_S1_S1_iiiE11kron_fac_sh;
	add.s32 	%r131, %r130, %r129;
	ld.shared.u32 	%r132, [%r131];
	shfl.sync.idx.b32	%r133|%p8, %r132, %r11, 7199, -1;
	mul.lo.s32 	%r134, %r133, %r125;
	shfl.sync.idx.b32	%r135|%p9, %r132, %r19, 7199, -1;
	mad.lo.s32 	%r136, %r135, %r126, %r134;
	shfl.sync.idx.b32	%r137|%p10, %r132, %r21, 7199, -1;
	mad.lo.s32 	%r138, %r137, %r127, %r136;
	shfl.sync.idx.b32	%r139|%p11, %r132, %r23, 7199, -1;
	mad.lo.s32 	%r140, %r139, %r128, %r138;
	ld.shared.u32 	%r141, [%r131+20];
	shfl.sync.idx.b32	%r142|%p12, %r141, %r11, 7199, -1;
	mul.lo.s32 	%r143, %r142, %r125;
	shfl.sync.idx.b32	%r144|%p13, %r141, %r19, 7199, -1;
	mad.lo.s32 	%r145, %r144, %r126, %r143;
	shfl.sync.idx.b32	%r146|%p14, %r141, %r21, 7199, -1;
	mad.lo.s32 	%r147, %r146, %r127, %r145;
	shfl.sync.idx.b32	%r148|%p15, %r141, %r23, 7199, -1;
	mad.lo.s32 	%r149, %r148, %r128, %r147;
	ld.shared.u32 	%r150, [%r131+40];
	shfl.sync.idx.b32	%r151|%p16, %r150, %r11, 7199, -1;
	mul.lo.s32 	%r152, %r151, %r125;
	shfl.sync.idx.b32	%r153|%p17, %r150, %r19, 7199, -1;
	mad.lo.s32 	%r154, %r153, %r126, %r152;
	shfl.sync.idx.b32	%r155|%p18, %r150, %r21, 7199, -1;
	mad.lo.s32 	%r156, %r155, %r127, %r154;
	shfl.sync.idx.b32	%r157|%p19, %r150, %r23, 7199, -1;
	mad.lo.s32 	%r158, %r157, %r128, %r156;
	ld.shared.u32 	%r159, [%r131+60];
	shfl.sync.idx.b32	%r160|%p20, %r159, %r11, 7199, -1;
	mul.lo.s32 	%r161, %r160, %r125;
	shfl.sync.idx.b32	%r162|%p21, %r159, %r19, 7199, -1;
	mad.lo.s32 	%r163, %r162, %r126, %r161;
	shfl.sync.idx.b32	%r164|%p22, %r159, %r21, 7199, -1;
	mad.lo.s32 	%r165, %r164, %r127, %r163;
	shfl.sync.idx.b32	%r166|%p23, %r159, %r23, 7199, -1;
	mad.lo.s32 	%r167, %r166, %r128, %r165;
	ld.shared.u32 	%r168, [%r18+2048];
	ld.shared.u32 	%r169, [%r20+2048];
	ld.shared.u32 	%r170, [%r22+2048];
	ld.shared.u32 	%r171, [%r24+2048];
	shfl.sync.idx.b32	%r172|%p24, %r132, %r11, 7199, -1;
	mul.lo.s32 	%r173, %r172, %r168;
	shfl.sync.idx.b32	%r174|%p25, %r132, %r19, 7199, -1;
	mad.lo.s32 	%r175, %r174, %r169, %r173;
	shfl.sync.idx.b32	%r176|%p26, %r132, %r21, 7199, -1;
	mad.lo.s32 	%r177, %r176, %r170, %r175;
	shfl.sync.idx.b32	%r178|%p27, %r132, %r23, 7199, -1;
	mad.lo.s32 	%r179, %r178, %r171, %r177;
	shfl.sync.idx.b32	%r180|%p28, %r141, %r11, 7199, -1;
	mul.lo.s32 	%r181, %r180, %r168;
	shfl.sync.idx.b32	%r182|%p29, %r141, %r19, 7199, -1;
	mad.lo.s32 	%r183, %r182, %r169, %r181;
	shfl.sync.idx.b32	%r184|%p30, %r141, %r21, 7199, -1;
	mad.lo.s32 	%r185, %r184, %r170, %r183;
	shfl.sync.idx.b32	%r186|%p31, %r141, %r23, 7199, -1;
	mad.lo.s32 	%r187, %r186, %r171, %r185;
	shfl.sync.idx.b32	%r188|%p32, %r150, %r11, 7199, -1;
	mul.lo.s32 	%r189, %r188, %r168;
	shfl.sync.idx.b32	%r190|%p33, %r150, %r19, 7199, -1;
	mad.lo.s32 	%r191, %r190, %r169, %r189;
	shfl.sync.idx.b32	%r192|%p34, %r150, %r21, 7199, -1;
	mad.lo.s32 	%r193, %r192, %r170, %r191;
	shfl.sync.idx.b32	%r194|%p35, %r150, %r23, 7199, -1;
	mad.lo.s32 	%r195, %r194, %r171, %r193;
	shfl.sync.idx.b32	%r196|%p36, %r159, %r11, 7199, -1;
	mul.lo.s32 	%r197, %r196, %r168;
	shfl.sync.idx.b32	%r198|%p37, %r159, %r19, 7199, -1;
	mad.lo.s32 	%r199, %r198, %r169, %r197;
	shfl.sync.idx.b32	%r200|%p38, %r159, %r21, 7199, -1;
	mad.lo.s32 	%r201, %r200, %r170, %r199;
	shfl.sync.idx.b32	%r202|%p39, %r159, %r23, 7199, -1;
	mad.lo.s32 	%r203, %r202, %r171, %r201;
	ld.shared.u32 	%r204, [%r18+4096];
	ld.shared.u32 	%r205, [%r20+4096];
	ld.shared.u32 	%r206, [%r22+4096];
	ld.shared.u32 	%r207, [%r24+4096];
	shfl.sync.idx.b32	%r208|%p40, %r132, %r11, 7199, -1;
	mul.lo.s32 	%r209, %r208, %r204;
	shfl.sync.idx.b32	%r210|%p41, %r132, %r19, 7199, -1;
	mad.lo.s32 	%r211, %r210, %r205, %r209;
	shfl.sync.idx.b32	%r212|%p42, %r132, %r21, 7199, -1;
	mad.lo.s32 	%r213, %r212, %r206, %r211;
	shfl.sync.idx.b32	%r214|%p43, %r132, %r23, 7199, -1;
	mad.lo.s32 	%r215, %r214, %r207, %r213;
	shfl.sync.idx.b32	%r216|%p44, %r141, %r11, 7199, -1;
	mul.lo.s32 	%r217, %r216, %r204;
	shfl.sync.idx.b32	%r218|%p45, %r141, %r19, 7199, -1;
	mad.lo.s32 	%r219, %r218, %r205, %r217;
	shfl.sync.idx.b32	%r220|%p46, %r141, %r21, 7199, -1;
	mad.lo.s32 	%r221, %r220, %r206, %r219;
	shfl.sync.idx.b32	%r222|%p47, %r141, %r23, 7199, -1;
	mad.lo.s32 	%r223, %r222, %r207, %r221;
	shfl.sync.idx.b32	%r224|%p48, %r150, %r11, 7199, -1;
	mul.lo.s32 	%r225, %r224, %r204;
	shfl.sync.idx.b32	%r226|%p49, %r150, %r19, 7199, -1;
	mad.lo.s32 	%r227, %r226, %r205, %r225;
	shfl.sync.idx.b32	%r228|%p50, %r150, %r21, 7199, -1;
	mad.lo.s32 	%r229, %r228, %r206, %r227;
	shfl.sync.idx.b32	%r230|%p51, %r150, %r23, 7199, -1;
	mad.lo.s32 	%r231, %r230, %r207, %r229;
	shfl.sync.idx.b32	%r232|%p52, %r159, %r11, 7199, -1;
	mul.lo.s32 	%r233, %r232, %r204;
	shfl.sync.idx.b32	%r234|%p53, %r159, %r19, 7199, -1;
	mad.lo.s32 	%r235, %r234, %r205, %r233;
	shfl.sync.idx.b32	%r236|%p54, %r159, %r21, 7199, -1;
	mad.lo.s32 	%r237, %r236, %r206, %r235;
	shfl.sync.idx.b32	%r238|%p55, %r159, %r23, 7199, -1;
	mad.lo.s32 	%r239, %r238, %r207, %r237;
	ld.shared.u32 	%r240, [%r18+6144];
	ld.shared.u32 	%r241, [%r20+6144];
	ld.shared.u32 	%r242, [%r22+6144];
	ld.shared.u32 	%r243, [%r24+6144];
	shfl.sync.idx.b32	%r244|%p56, %r132, %r11, 7199, -1;
	mul.lo.s32 	%r245, %r244, %r240;
	shfl.sync.idx.b32	%r246|%p57, %r132, %r19, 7199, -1;
	mad.lo.s32 	%r247, %r246, %r241, %r245;
	shfl.sync.idx.b32	%r248|%p58, %r132, %r21, 7199, -1;
	mad.lo.s32 	%r249, %r248, %r242, %r247;
	shfl.sync.idx.b32	%r250|%p59, %r132, %r23, 7199, -1;
	mad.lo.s32 	%r251, %r250, %r243, %r249;
	shfl.sync.idx.b32	%r252|%p60, %r141, %r11, 7199, -1;
	mul.lo.s32 	%r253, %r252, %r240;
	shfl.sync.idx.b32	%r254|%p61, %r141, %r19, 7199, -1;
	mad.lo.s32 	%r255, %r254, %r241, %r253;
	shfl.sync.idx.b32	%r256|%p62, %r141, %r21, 7199, -1;
	mad.lo.s32 	%r257, %r256, %r242, %r255;
	shfl.sync.idx.b32	%r258|%p63, %r141, %r23, 7199, -1;
	mad.lo.s32 	%r259, %r258, %r243, %r257;
	shfl.sync.idx.b32	%r260|%p64, %r150, %r11, 7199, -1;
	mul.lo.s32 	%r261, %r260, %r240;
	shfl.sync.idx.b32	%r262|%p65, %r150, %r19, 7199, -1;
	mad.lo.s32 	%r263, %r262, %r241, %r261;
	shfl.sync.idx.b32	%r264|%p66, %r150, %r21, 7199, -1;
	mad.lo.s32 	%r265, %r264, %r242, %r263;
	shfl.sync.idx.b32	%r266|%p67, %r150, %r23, 7199, -1;
	mad.lo.s32 	%r267, %r266, %r243, %r265;
	shfl.sync.idx.b32	%r268|%p68, %r159, %r11, 7199, -1;
	mul.lo.s32 	%r269, %r268, %r240;
	shfl.sync.idx.b32	%r270|%p69, %r159, %r19, 7199, -1;
	mad.lo.s32 	%r271, %r270, %r241, %r269;
	shfl.sync.idx.b32	%r272|%p70, %r159, %r21, 7199, -1;
	mad.lo.s32 	%r273, %r272, %r242, %r271;
	shfl.sync.idx.b32	%r274|%p71, %r159, %r23, 7199, -1;
	mad.lo.s32 	%r275, %r274, %r243, %r273;
	bar.sync 	0;
	mad.lo.s32 	%r276, %r283, %r54, %r13;
	mul.wide.s32 	%rd23, %r276, 4;
	add.s64 	%rd24, %rd3, %rd23;
	st.global.u32 	[%rd24], %r140;
	shl.b32 	%r277, %r12, 9;
	add.s32 	%r278, %r276, %r277;
	mul.wide.s32 	%rd25, %r278, 4;
	add.s64 	%rd26, %rd3, %rd25;
	st.global.u32 	[%rd26], %r149;
	shl.b32 	%r279, %r12, 10;
	add.s32 	%r280, %r279, %r276;
	mul.wide.s32 	%rd27, %r280, 4;
	add.s64 	%rd28, %rd3, %rd27;
	st.global.u32 	[%rd28], %r158;
	add.s32 	%r281, %r280, %r277;
	mul.wide.s32 	%rd29, %r281, 4;
	add.s64 	%rd30, %rd3, %rd29;
	st.global.u32 	[%rd30], %r167;
	st.global.u32 	[%rd24+512], %r179;
	st.global.u32 	[%rd26+512], %r187;
	st.global.u32 	[%rd28+512], %r195;
	st.global.u32 	[%rd30+512], %r203;
	st.global.u32 	[%rd24+1024], %r215;
	st.global.u32 	[%rd26+1024], %r223;
	st.global.u32 	[%rd28+1024], %r231;
	st.global.u32 	[%rd30+1024], %r239;
	st.global.u32 	[%rd24+1536], %r251;
	st.global.u32 	[%rd26+1536], %r259;
	st.global.u32 	[%rd28+1536], %r267;
	st.global.u32 	[%rd30+1536], %r275;
	add.s32 	%r283, %r283, %r6;
	setp.lt.u32 	%p72, %r283, %r7;
	@%p72 bra 	$L__BB453_5;
$L__BB453_12:
	ret;

}
	// .globl	_Z9cuda_gemmIiLi128ELi2ELi1ELi2048ELi4ELi4ELi64ELi1ELi0EEviiiPT_S1_S1_iii
.visible .entry _Z9cuda_gemmIiLi128ELi2ELi1ELi2048ELi4ELi4ELi64ELi1ELi0EEviiiPT_S1_S1_iii(
	.param .u32 _Z9cuda_gemmIiLi128ELi2ELi1ELi2048ELi4ELi4ELi64ELi1ELi0EEviiiPT_S1_S1_iii_param_0,
	.param .u32 _Z9cuda_gemmIiLi128ELi2ELi1ELi2048ELi4ELi4ELi64ELi1ELi0EEviiiPT_S1_S1_iii_param_1,
	.param .u32 _Z9cuda_gemmIiLi128ELi2ELi1ELi2048ELi4ELi4ELi64ELi1ELi0EEviiiPT_S1_S1_iii_param_2,
	.param .u64 .ptr .align 1 _Z9cuda_gemmIiLi128ELi2ELi1ELi2048ELi4ELi4ELi64ELi1ELi0EEviiiPT_S1_S1_iii_param_3,
	.param .u64 .ptr .align 1 _Z9cuda_gemmIiLi128ELi2ELi1ELi2048ELi4ELi4ELi64ELi1ELi0EEviiiPT_S1_S1_iii_param_4,
	.param .u64 .ptr .align 1 _Z9cuda_gemmIiLi128ELi2ELi1ELi2048ELi4ELi4ELi64ELi1ELi0EEviiiPT_S1_S1_iii_param_5,
	.param .u32 _Z9cuda_gemmIiLi128ELi2ELi1ELi2048ELi4ELi4ELi64ELi1ELi0EEviiiPT_S1_S1_iii_param_6,
	.param .u32 _Z9cuda_gemmIiLi128ELi2ELi1ELi2048ELi4ELi4ELi64ELi1ELi0EEviiiPT_S1_S1_iii_param_7,
	.param .u32 _Z9cuda_gemmIiLi128ELi2ELi1ELi2048ELi4ELi4ELi64ELi1ELi0EEviiiPT_S1_S1_iii_param_8
)
.maxntid 128
{
	.local .align 16 .b8 	__local_depot454[64];
	.reg .b64 	%SP;
	.reg .b64 	%SPL;
	.reg .pred 	%p<34>;
	.reg .b16 	%rs<8>;
	.reg .b32 	%r<392>;
	.reg .b64 	%rd<60>;
	// demoted variable
	.shared .align 128 .b8 _ZZ9cuda_gemmIiLi128ELi2ELi1ELi2048ELi4ELi4ELi64ELi1ELi0EEviiiPT_S1_S1_iiiE11kron_fac_sh[80];
	// demoted variable
	.shared .align 128 .b8 _ZZ9cuda_gemmIiLi128ELi2ELi1ELi2048ELi4ELi4ELi64ELi1ELi0EEviiiPT_S1_S1_iiiE3Ash[8192];
	mov.u64 	%SPL, __local_depot454;
	ld.param.u64 	%rd6, [_Z9cuda_gemmIiLi128ELi2ELi1ELi2048ELi4ELi4ELi64ELi1ELi0EEviiiPT_S1_S1_iii_param_3];
	ld.param.u64 	%rd4, [_Z9cuda_gemmIiLi128ELi2ELi1ELi2048ELi4ELi4ELi64ELi1ELi0EEviiiPT_S1_S1_iii_param_4];
	ld.param.u32 	%r137, [_Z9cuda_gemmIiLi128ELi2ELi1ELi2048ELi4ELi4ELi64ELi1ELi0EEviiiPT_S1_S1_iii_param_6];
	ld.param.u32 	%r138, [_Z9cuda_gemmIiLi128ELi2ELi1ELi2048ELi4ELi4ELi64ELi1ELi0EEviiiPT_S1_S1_iii_param_7];
	cvta.to.global.u64 	%rd1, %rd6;
	add.u64 	%rd2, %SPL, 0;
	mov.u32 	%r1, %tid.x;
	mul.lo.s32 	%r2, %r138, %r137;
	setp.ge.u32 	%p1, %r1, %r2;
	@%p1 bra 	$L__BB454_3;
	mov.u32 	%r3, %ntid.x;
	cvta.to.global.u64 	%rd3, %rd4;
	mov.u32 	%r141, _ZZ9cuda_gemmIiLi128ELi2ELi1ELi2048ELi4ELi4ELi64ELi1ELi0EEviiiPT_S1_S1_iiiE11kron_fac_sh;
	mov.u32 	%r341, %r1;
$L__BB454_2:
	mul.wide.u32 	%rd8, %r341, 4;
	add.s64 	%rd9, %rd3, %rd8;
	ld.global.u32 	%r139, [%rd9];
	rem.u32 	%r140, %r341, %r137;
	mad.lo.s32 	%r142, %r140, 20, %r141;
	div.u32 	%r143, %r341, %r138;
	shl.b32 	%r144, %r143, 2;
	add.s32 	%r145, %r142, %r144;
	st.shared.u32 	[%r145], %r139;
	add.s32 	%r341, %r341, %r3;
	setp.lt.u32 	%p2, %r341, %r2;
	@%p2 bra 	$L__BB454_2;
$L__BB454_3:
	div.s32 	%r6, 2048, %r138;
	min.s32 	%r7, %r6, 128;
	cvt.u16.u32 	%rs2, %r7;
	div.s16 	%rs3, 128, %rs2;
	cvt.s32.s16 	%r8, %rs3;
	div.s16 	%rs4, 4, %rs3;
	cvt.s32.s16 	%r9, %rs4;
	div.u32 	%r11, %r1, %r7;
	mul.lo.s32 	%r146, %r11, %r7;
	sub.s32 	%r10, %r1, %r146;
	mov.u32 	%r346, %ctaid.y;
	mov.u32 	%r13, %nctaid.y;
	shl.b32 	%r14, %r13, 1;
	setp.ge.u32 	%p3, %r346, %r14;
	@%p3 bra 	$L__BB454_42;
	shl.b32 	%r15, %r1, 2;
	mov.u32 	%r148, %ntid.x;
	shl.b32 	%r16, %r148, 2;
	and.b32  	%r17, %r10, 3;
	min.s32 	%r18, %r137, 4;
	and.b32  	%r19, %r1, 3;
	xor.b32  	%r149, %r15, 2047;
	sub.s32 	%r150, %r149, %r16;
	cvt.u16.u32 	%rs5, %r150;
	cvt.u16.u32 	%rs6, %r16;
	div.u16 	%rs7, %rs5, %rs6;
	and.b16  	%rs1, %rs7, 3;
	shl.b32 	%r151, %r1, 4;
	mov.u32 	%r152, _ZZ9cuda_gemmIiLi128ELi2ELi1ELi2048ELi4ELi4ELi64ELi1ELi0EEviiiPT_S1_S1_iiiE3Ash;
	add.s32 	%r20, %r152, %r151;
	add.s32 	%r21, %r15, %r16;
	shl.b32 	%r32, %r148, 4;
	add.s32 	%r22, %r20, %r32;
	add.s32 	%r23, %r21, %r16;
	add.s32 	%r153, %r10, 1;
	and.b32  	%r24, %r153, 3;
	xor.b32  	%r25, %r17, 2;
	add.s32 	%r154, %r10, -1;
	and.b32  	%r26, %r154, 3;
	setp.lt.s32 	%p4, %r17, %r138;
	selp.b32 	%r155, 0, %r138, %p4;
	sub.s32 	%r27, %r17, %r155;
	add.s32 	%r156, %r17, 1;
	setp.lt.s32 	%p5, %r156, %r138;
	selp.b32 	%r157, 0, %r138, %p5;
	sub.s32 	%r28, %r156, %r157;
	add.s32 	%r158, %r17, 2;
	setp.lt.s32 	%p6, %r158, %r138;
	selp.b32 	%r159, 0, %r138, %p6;
	sub.s32 	%r29, %r158, %r159;
	add.s32 	%r160, %r17, 3;
	setp.lt.s32 	%p7, %r160, %r138;
	selp.b32 	%r161, 0, %r138, %p7;
	sub.s32 	%r30, %r160, %r161;
	mul.lo.s32 	%r31, %r148, 12;
	shl.b32 	%r33, %r148, 3;
	mul.lo.s32 	%r34, %r148, 48;
	shl.b32 	%r35, %r148, 6;
	shl.b32 	%r36, %r148, 5;
	shl.b32 	%r225, %r19, 2;
$L__BB454_5:
	setp.eq.s16 	%p8, %rs1, 2;
	mov.b32 	%r162, 0;
	st.local.v4.u32 	[%rd2], {%r162, %r162, %r162, %r162};
	st.local.v4.u32 	[%rd2+16], {%r162, %r162, %r162, %r162};
	st.local.v4.u32 	[%rd2+32], {%r162, %r162, %r162, %r162};
	st.local.v4.u32 	[%rd2+48], {%r162, %r162, %r162, %r162};
	shl.b32 	%r42, %r346, 11;
	mov.u32 	%r347, %r15;
	@%p8 bra 	$L__BB454_9;
	setp.eq.s16 	%p9, %rs1, 3;
	add.s32 	%r163, %r42, %r15;
	mul.wide.s32 	%rd10, %r163, 4;
	add.s64 	%rd11, %rd1, %rd10;
	ld.global.v4.u32 	{%r164, %r165, %r166, %r167}, [%rd11];
	st.shared.v4.u32 	[%r20], {%r164, %r165, %r166, %r167};
	mov.u32 	%r347, %r21;
	@%p9 bra 	$L__BB454_9;
	setp.eq.s16 	%p10, %rs1, 0;
	add.s32 	%r168, %r42, %r21;
	mul.wide.s32 	%rd12, %r168, 4;
	add.s64 	%rd13, %rd1, %rd12;
	ld.global.v4.u32 	{%r169, %r170, %r171, %r172}, [%rd13];
	st.shared.v4.u32 	[%r22], {%r169, %r170, %r171, %r172};
	mov.u32 	%r347, %r23;
	@%p10 bra 	$L__BB454_9;
	add.s32 	%r347, %r23, %r16;
	add.s32 	%r173, %r42, %r23;
	mul.wide.s32 	%rd14, %r173, 4;
	add.s64 	%rd15, %rd1, %rd14;
	ld.global.v4.u32 	{%r174, %r175, %r176, %r177}, [%rd15];
	shl.b32 	%r178, %r16, 2;
	add.s32 	%r179, %r22, %r178;
	st.shared.v4.u32 	[%r179], {%r174, %r175, %r176, %r177};
$L__BB454_9:
	add.s32 	%r348, %r347, %r42;
	add.s32 	%r352, %r348, %r31;
	add.s32 	%r351, %r348, %r33;
	add.s32 	%r350, %r348, %r16;
	shl.b32 	%r180, %r347, 2;
	mov.u32 	%r181, _ZZ9cuda_gemmIiLi128ELi2ELi1ELi2048ELi4ELi4ELi64ELi1ELi0EEviiiPT_S1_S1_iiiE3Ash;
	add.s32 	%r349, %r181, %r180;
$L__BB454_10:
	mul.wide.s32 	%rd16, %r352, 4;
	add.s64 	%rd17, %rd1, %rd16;
	mul.wide.s32 	%rd18, %r351, 4;
	add.s64 	%rd19, %rd1, %rd18;
	mul.wide.s32 	%rd20, %r350, 4;
	add.s64 	%rd21, %rd1, %rd20;
	mul.wide.s32 	%rd22, %r348, 4;
	add.s64 	%rd23, %rd1, %rd22;
	ld.global.v4.u32 	{%r182, %r183, %r184, %r185}, [%rd23];
	st.shared.v4.u32 	[%r349], {%r182, %r183, %r184, %r185};
	add.s32 	%r186, %r347, %r16;
	ld.global.v4.u32 	{%r187, %r188, %r189, %r190}, [%rd21];
	add.s32 	%r191, %r349, %r32;
	st.shared.v4.u32 	[%r191], {%r187, %r188, %r189, %r190};
	add.s32 	%r192, %r186, %r16;
	ld.global.v4.u32 	{%r193, %r194, %r195, %r196}, [%rd19];
	add.s32 	%r197, %r349, %r36;
	st.shared.v4.u32 	[%r197], {%r193, %r194, %r195, %r196};
	add.s32 	%r198, %r192, %r16;
	ld.global.v4.u32 	{%r199, %r200, %r201, %r202}, [%rd17];
	add.s32 	%r203, %r349, %r34;
	st.shared.v4.u32 	[%r203], {%r199, %r200, %r201, %r202};
	add.s32 	%r347, %r198, %r16;
	add.s32 	%r352, %r352, %r32;
	add.s32 	%r351, %r351, %r32;
	add.s32 	%r350, %r350, %r32;
	add.s32 	%r349, %r349, %r35;
	add.s32 	%r348, %r348, %r32;
	setp.lt.u32 	%p11, %r347, 2048;
	@%p11 bra 	$L__BB454_10;
	setp.lt.s32 	%p12, %r6, 1;
	bar.sync 	0;
	mov.b32 	%r354, 0;
	mov.u32 	%r355, %r354;
	mov.u32 	%r356, %r354;
	mov.u32 	%r357, %r354;
	mov.u32 	%r358, %r354;
	mov.u32 	%r359, %r354;
	mov.u32 	%r360, %r354;
	mov.u32 	%r361, %r354;
	mov.u32 	%r362, %r354;
	mov.u32 	%r363, %r354;
	mov.u32 	%r364, %r354;
	mov.u32 	%r365, %r354;
	mov.u32 	%r366, %r354;
	mov.u32 	%r367, %r354;
	mov.u32 	%r368, %r354;
	mov.u32 	%r369, %r354;
	@%p12 bra 	$L__BB454_41;
	mov.b32 	%r378, 0;
	mov.u32 	%r379, %r378;
$L__BB454_13:
	setp.gt.s32 	%p13, %r138, 0;
	add.s32 	%r206, %r379, %r10;
	mul.lo.s32 	%r89, %r206, %r138;
	@%p13 bra 	$L__BB454_14;
	bra.uni 	$L__BB454_15;
$L__BB454_14:
	add.s32 	%r207, %r17, %r89;
	shl.b32 	%r208, %r207, 2;
	add.s32 	%r210, %r181, %r208;
	ld.shared.u32 	%r380, [%r210];
$L__BB454_15:
	setp.lt.s32 	%p14, %r138, 2;
	@%p14 bra 	$L__BB454_17;
	add.s32 	%r211, %r24, %r89;
	shl.b32 	%r212, %r211, 2;
	add.s32 	%r214, %r181, %r212;
	ld.shared.u32 	%r376, [%r214];
$L__BB454_17:
	setp.lt.s32 	%p15, %r138, 3;
	@%p15 bra 	$L__BB454_19;
	add.s32 	%r215, %r25, %r89;
	shl.b32 	%r216, %r215, 2;
	add.s32 	%r218, %r181, %r216;
	ld.shared.u32 	%r375, [%r218];
$L__BB454_19:
	setp.lt.s32 	%p16, %r138, 4;
	@%p16 bra 	$L__BB454_21;
	add.s32 	%r219, %r26, %r89;
	shl.b32 	%r220, %r219, 2;
	add.s32 	%r222, %r181, %r220;
	ld.shared.u32 	%r374, [%r222];
$L__BB454_21:
	setp.lt.s32 	%p17, %r11, %r18;
	@%p17 bra 	$L__BB454_22;
	bra.uni 	$L__BB454_39;
$L__BB454_22:
	mul.lo.s32 	%r90, %r378, %r9;
	mov.b32 	%r384, 0;
	mov.u32 	%r385, %r11;
$L__BB454_23:
	setp.gt.u32 	%p18, %r138, 64;
	mov.u32 	%r224, _ZZ9cuda_gemmIiLi128ELi2ELi1ELi2048ELi4ELi4ELi64ELi1ELi0EEviiiPT_S1_S1_iiiE11kron_fac_sh;
	mad.lo.s32 	%r101, %r385, 20, %r224;
	add.s32 	%r226, %r101, %r225;
	ld.shared.u32 	%r102, [%r226];
	@%p18 bra 	$L__BB454_30;
	setp.lt.s32 	%p23, %r138, 2;
	shfl.sync.idx.b32	%r240|%p24, %r102, %r27, 7199, -1;
	mul.lo.s32 	%r391, %r240, %r380;
	@%p23 bra 	$L__BB454_26;
	shfl.sync.idx.b32	%r241|%p25, %r102, %r28, 7199, -1;
	mad.lo.s32 	%r391, %r241, %r376, %r391;
$L__BB454_26:
	setp.lt.s32 	%p26, %r138, 3;
	@%p26 bra 	$L__BB454_28;
	shfl.sync.idx.b32	%r242|%p27, %r102, %r29, 7199, -1;
	mad.lo.s32 	%r391, %r242, %r375, %r391;
$L__BB454_28:
	setp.lt.s32 	%p28, %r138, 4;
	@%p28 bra 	$L__BB454_38;
	shfl.sync.idx.b32	%r243|%p29, %r102, %r30, 7199, -1;
	mad.lo.s32 	%r391, %r243, %r374, %r391;
	bra.uni 	$L__BB454_38;
$L__BB454_30:
	setp.lt.s32 	%p19, %r138, 1;
	mov.b32 	%r391, 0;
	@%p19 bra 	$L__BB454_32;
	shl.b32 	%r228, %r17, 2;
	add.s32 	%r229, %r101, %r228;
	ld.shared.u32 	%r230, [%r229];
	mul.lo.s32 	%r391, %r230, %r380;
$L__BB454_32:
	setp.lt.s32 	%p20, %r138, 2;
	@%p20 bra 	$L__BB454_34;
	shl.b32 	%r231, %r24, 2;
	add.s32 	%r232, %r101, %r231;
	ld.shared.u32 	%r233, [%r232];
	mad.lo.s32 	%r391, %r233, %r376, %r391;
$L__BB454_34:
	setp.lt.s32 	%p21, %r138, 3;
	@%p21 bra 	$L__BB454_36;
	shl.b32 	%r234, %r25, 2;
	add.s32 	%r235, %r101, %r234;
	ld.shared.u32 	%r236, [%r235];
	mad.lo.s32 	%r391, %r236, %r375, %r391;
$L__BB454_36:
	setp.lt.s32 	%p22, %r138, 4;
	@%p22 bra 	$L__BB454_38;
	shl.b32 	%r237, %r26, 2;
	add.s32 	%r238, %r101, %r237;
	ld.shared.u32 	%r239, [%r238];
	mad.lo.s32 	%r391, %r239, %r374, %r391;
$L__BB454_38:
	add.s32 	%r244, %r384, %r90;
	mul.wide.s32 	%rd24, %r244, 4;
	add.s64 	%rd25, %rd2, %rd24;
	ld.local.u32 	%r245, [%rd25];
	add.s32 	%r246, %r245, %r391;
	st.local.u32 	[%rd25], %r246;
	add.s32 	%r385, %r385, %r8;
	add.s32 	%r384, %r384, 1;
	setp.lt.s32 	%p30, %r385, %r18;
	@%p30 bra 	$L__BB454_23;
$L__BB454_39:
	add.s32 	%r379, %r379, %r7;
	add.s32 	%r378, %r378, 1;
	setp.lt.s32 	%p31, %r379, %r6;
	@%p31 bra 	$L__BB454_13;
	ld.local.v4.u32 	{%r369, %r368, %r367, %r366}, [%rd2];
	ld.local.v4.u32 	{%r365, %r364, %r363, %r362}, [%rd2+16];
	ld.local.v4.u32 	{%r361, %r360, %r359, %r358}, [%rd2+32];
	ld.local.v4.u32 	{%r357, %r356, %r355, %r354}, [%rd2+48];
$L__BB454_41:
	ld.param.u64 	%rd59, [_Z9cuda_gemmIiLi128ELi2ELi1ELi2048ELi4ELi4ELi64ELi1ELi0EEviiiPT_S1_S1_iii_param_5];
	bar.sync 	0;
	mul.lo.s32 	%r247, %r7, %r6;
	mul.lo.s32 	%r248, %r247, %r8;
	div.s32 	%r249, %r248, %r7;
	add.s32 	%r250, %r42, %r1;
	cvta.to.global.u64 	%rd26, %rd59;
	mul.wide.s32 	%rd27, %r250, 4;
	add.s64 	%rd28, %rd26, %rd27;
	st.global.u32 	[%rd28], %r369;
	rem.s32 	%r251, 1, %r9;
	add.s32 	%r252, %r9, 1;
	setp.lt.u32 	%p32, %r252, 3;
	shl.b32 	%r253, %r9, 7;
	selp.b32 	%r254, %r253, 0, %p32;
	add.s32 	%r255, %r250, %r254;
	mad.lo.s32 	%r256, %r249, %r251, %r255;
	mul.wide.s32 	%rd29, %r256, 4;
	add.s64 	%rd30, %rd26, %rd29;
	st.global.u32 	[%rd30], %r368;
	div.s32 	%r257, 2, %r9;
	shl.b32 	%r258, %r257, 7;
	mul.lo.s32 	%r259, %r257, %r9;
	sub.s32 	%r260, 2, %r259;
	add.s32 	%r261, %r250, %r258;
	mad.lo.s32 	%r262, %r249, %r260, %r261;
	mul.wide.s32 	%rd31, %r262, 4;
	add.s64 	%rd32, %rd26, %rd31;
	st.global.u32 	[%rd32], %r367;
	div.s32 	%r263, 3, %r9;
	shl.b32 	%r264, %r263, 7;
	mul.lo.s32 	%r265, %r263, %r9;
	sub.s32 	%r266, 3, %r265;
	add.s32 	%r267, %r250, %r264;
	mad.lo.s32 	%r268, %r249, %r266, %r267;
	mul.wide.s32 	%rd33, %r268, 4;
	add.s64 	%rd34, %rd26, %rd33;
	st.global.u32 	[%rd34], %r366;
	div.s32 	%r269, 4, %r9;
	shl.b32 	%r270, %r269, 7;
	mul.lo.s32 	%r271, %r269, %r9;
	sub.s32 	%r272, 4, %r271;
	add.s32 	%r273, %r250, %r270;
	mad.lo.s32 	%r274, %r249, %r272, %r273;
	mul.wide.s32 	%rd35, %r274, 4;
	add.s64 	%rd36, %rd26, %rd35;
	st.global.u32 	[%rd36], %r365;
	div.s32 	%r275, 5, %r9;
	shl.b32 	%r276, %r275, 7;
	mul.lo.s32 	%r277, %r275, %r9;
	sub.s32 	%r278, 5, %r277;
	add.s32 	%r279, %r250, %r276;
	mad.lo.s32 	%r280, %r249, %r278, %r279;
	mul.wide.s32 	%rd37, %r280, 4;
	add.s64 	%rd38, %rd26, %rd37;
	st.global.u32 	[%rd38], %r364;
	div.s32 	%r281, 6, %r9;
	shl.b32 	%r282, %r281, 7;
	mul.lo.s32 	%r283, %r281, %r9;
	sub.s32 	%r284, 6, %r283;
	add.s32 	%r285, %r250, %r282;
	mad.lo.s32 	%r286, %r249, %r284, %r285;
	mul.wide.s32 	%rd39, %r286, 4;
	add.s64 	%rd40, %rd26, %rd39;
	st.global.u32 	[%rd40], %r363;
	div.s32 	%r287, 7, %r9;
	shl.b32 	%r288, %r287, 7;
	mul.lo.s32 	%r289, %r287, %r9;
	sub.s32 	%r290, 7, %r289;
	add.s32 	%r291, %r250, %r288;
	mad.lo.s32 	%r292, %r249, %r290, %r291;
	mul.wide.s32 	%rd41, %r292, 4;
	add.s64 	%rd42, %rd26, %rd41;
	st.global.u32 	[%rd42], %r362;
	div.s32 	%r293, 8, %r9;
	shl.b32 	%r294, %r293, 7;
	mul.lo.s32 	%r295, %r293, %r9;
	sub.s32 	%r296, 8, %r295;
	add.s32 	%r297, %r250, %r294;
	mad.lo.s32 	%r298, %r249, %r296, %r297;
	mul.wide.s32 	%rd43, %r298, 4;
	add.s64 	%rd44, %rd26, %rd43;
	st.global.u32 	[%rd44], %r361;
	div.s32 	%r299, 9, %r9;
	shl.b32 	%r300, %r299, 7;
	mul.lo.s32 	%r301, %r299, %r9;
	sub.s32 	%r302, 9, %r301;
	add.s32 	%r303, %r250, %r300;
	mad.lo.s32 	%r304, %r249, %r302, %r303;
	mul.wide.s32 	%rd45, %r304, 4;
	add.s64 	%rd46, %rd26, %rd45;
	st.global.u32 	[%rd46], %r360;
	div.s32 	%r305, 10, %r9;
	shl.b32 	%r306, %r305, 7;
	mul.lo.s32 	%r307, %r305, %r9;
	sub.s32 	%r308, 10, %r307;
	add.s32 	%r309, %r250, %r306;
	mad.lo.s32 	%r310, %r249, %r308, %r309;
	mul.wide.s32 	%rd47, %r310, 4;
	add.s64 	%rd48, %rd26, %rd47;
	st.global.u32 	[%rd48], %r359;
	div.s32 	%r311, 11, %r9;
	shl.b32 	%r312, %r311, 7;
	mul.lo.s32 	%r313, %r311, %r9;
	sub.s32 	%r314, 11, %r313;
	add.s32 	%r315, %r250, %r312;
	mad.lo.s32 	%r316, %r249, %r314, %r315;
	mul.wide.s32 	%rd49, %r316, 4;
	add.s64 	%rd50, %rd26, %rd49;
	st.global.u32 	[%rd50], %r358;
	div.s32 	%r317, 12, %r9;
	shl.b32 	%r318, %r317, 7;
	mul.lo.s32 	%r319, %r317, %r9;
	sub.s32 	%r320, 12, %r319;
	add.s32 	%r321, %r250, %r318;
	mad.lo.s32 	%r322, %r249, %r320, %r321;
	mul.wide.s32 	%rd51, %r322, 4;
	add.s64 	%rd52, %rd26, %rd51;
	st.global.u32 	[%rd52], %r357;
	div.s32 	%r323, 13, %r9;
	shl.b32 	%r324, %r323, 7;
	mul.lo.s32 	%r325, %r323, %r9;
	sub.s32 	%r326, 13, %r325;
	add.s32 	%r327, %r250, %r324;
	mad.lo.s32 	%r328, %r249, %r326, %r327;
	mul.wide.s32 	%rd53, %r328, 4;
	add.s64 	%rd54, %rd26, %rd53;
	st.global.u32 	[%rd54], %r356;
	div.s32 	%r329, 14, %r9;
	shl.b32 	%r330, %r329, 7;
	mul.lo.s32 	%r331, %r329, %r9;
	sub.s32 	%r332, 14, %r331;
	add.s32 	%r333, %r250, %r330;
	mad.lo.s32 	%r334, %r249, %r332, %r333;
	mul.wide.s32 	%rd55, %r334, 4;
	add.s64 	%rd56, %rd26, %rd55;
	st.global.u32 	[%rd56], %r355;
	div.s32 	%r335, 15, %r9;
	shl.b32 	%r336, %r335, 7;
	mul.lo.s32 	%r337, %r335, %r9;
	sub.s32 	%r338, 15, %r337;
	add.s32 	%r339, %r250, %r336;
	mad.lo.s32 	%r340, %r249, %r338, %r339;
	mul.wide.s32 	%rd57, %r340, 4;
	add.s64 	%rd58, %rd26, %rd57;
	st.global.u32 	[%rd58], %r354;
	add.s32 	%r346, %r346, %r13;
	setp.lt.u32 	%p33, %r346, %r14;
	@%p33 bra 	$L__BB454_5;
$L__BB454_42:
	ret;

}
	// .globl	_Z9cuda_gemmIiLi128ELi2ELi1ELi2048ELi4ELi4ELi64ELi1ELi1EEviiiPT_S1_S1_iii
.visible .entry _Z9cuda_gemmIiLi128ELi2ELi1ELi2048ELi4ELi4ELi64ELi1ELi1EEviiiPT_S1_S1_iii(
	.param .u32 _Z9cuda_gemmIiLi128ELi2ELi1ELi2048ELi4ELi4ELi64ELi1ELi1EEviiiPT_S1_S1_iii_param_0,
	.param .u32 _Z9cuda_gemmIiLi128ELi2ELi1ELi2048ELi4ELi4ELi64ELi1ELi1EEviiiPT_S1_S1_iii_param_1,
	.param .u32 _Z9cuda_gemmIiLi128ELi2ELi1ELi2048ELi4ELi4ELi64ELi1ELi1EEviiiPT_S1_S1_iii_param_2,
	.param .u64 .ptr .align 1 _Z9cuda_gemmIiLi128ELi2ELi1ELi2048ELi4ELi4ELi64ELi1ELi1EEviiiPT_S1_S1_iii_param_3,
	.param .u64 .ptr .align 1 _Z9cuda_gemmIiLi128ELi2ELi1ELi2048ELi4ELi4ELi64ELi1ELi1EEviiiPT_S1_S1_iii_param_4,
	.param .u64 .ptr .align 1 _Z9cuda_gemmIiLi128ELi2ELi1ELi2048ELi4ELi4ELi64ELi1ELi1EEviiiPT_S1_S1_iii_param_5,
	.param .u32 _Z9cuda_gemmIiLi128ELi2ELi1ELi2048ELi4ELi4ELi64ELi1ELi1EEviiiPT_S1_S1_iii_param_6,
	.param .u32 _Z9cuda_gemmIiLi128ELi2ELi1ELi2048ELi4ELi4ELi64ELi1ELi1EEviiiPT_S1_S1_iii_param_7,
	.param .u32 _Z9cuda_gemmIiLi128ELi2ELi1ELi2048ELi4ELi4ELi64ELi1ELi1EEviiiPT_S1_S1_iii_param_8
)
.maxntid 128
{
	.reg .pred 	%p<73>;
	.reg .b16 	%rs<5>;
	.reg .b32 	%r<268>;
	.reg .b64 	%rd<26>;
	// demoted variable
	.shared .align 128 .b8 _ZZ9cuda_gemmIiLi128ELi2ELi1ELi2048ELi4ELi4ELi64ELi1ELi1EEviiiPT_S1_S1_iiiE11kron_fac_sh[80];
	// demoted variable
	.shared .align 128 .b8 _ZZ9cuda_gemmIiLi128ELi2ELi1ELi2048ELi4ELi4ELi64ELi1ELi1EEviiiPT_S1_S1_iiiE3Ash[8192];
	ld.param.u64 	%rd5, [_Z9cuda_gemmIiLi128ELi2ELi1ELi2048ELi4ELi4ELi64ELi1ELi1EEviiiPT_S1_S1_iii_param_3];
	ld.param.u64 	%rd3, [_Z9cuda_gemmIiLi128ELi2ELi1ELi2048ELi4ELi4ELi64ELi1ELi1EEviiiPT_S1_S1_iii_param_4];
	cvta.to.global.u64 	%rd1, %rd5;
	mov.u32 	%r1, %tid.x;
	setp.gt.u32 	%p1, %r1, 15;
	@%p1 bra 	$L__BB455_3;
	mov.u32 	%r2, %ntid.x;
	cvta.to.global.u64 	%rd2, %rd3;
	mov.u32 	%r48, _ZZ9cuda_gemmIiLi128ELi2ELi1ELi2048ELi4ELi4ELi64ELi1ELi1EEviiiPT_S1_S1_iiiE11kron_fac_sh;
	mov.u32 	%r259, %r1;
$L__BB455_2:
	mul.wide.u32 	%rd6, %r259, 4;
	add.s64 	%rd7, %rd2, %rd6;
	ld.global.u32 	%r46, [%rd7];
	and.b32  	%r47, %r259, 3;
	mad.lo.s32 	%r49, %r47, 20, %r48;
	and.b32  	%r50, %r259, -4;
	add.s32 	%r51, %r49, %r50;
	st.shared.u32 	[%r51], %r46;
	add.s32 	%r259, %r259, %r2;
	setp.lt.u32 	%p2, %r259, 16;
	@%p2 bra 	$L__BB455_2;
$L__BB455_3:
	mov.u32 	%r260, %ctaid.y;
	mov.u32 	%r6, %nctaid.y;
	shl.b32 	%r7, %r6, 1;
	setp.ge.u32 	%p3, %r260, %r7;
	@%p3 bra 	$L__BB455_12;
	shl.b32 	%r8, %r1, 2;
	mov.u32 	%r52, %ntid.x;
	shl.b32 	%r9, %r52, 2;
	and.b32  	%r10, %r1, 3;
	xor.b32  	%r53, %r8, 2047;
	sub.s32 	%r54, %r53, %r9;
	cvt.u16.u32 	%rs2, %r54;
	cvt.u16.u32 	%rs3, %r9;
	div.u16 	%rs4, %rs2, %rs3;
	and.b16  	%rs1, %rs4, 3;
	shl.b32 	%r55, %r1, 4;
	mov.u32 	%r56, _ZZ9cuda_gemmIiLi128ELi2ELi1ELi2048ELi4ELi4ELi64ELi1ELi1EEviiiPT_S1_S1_iiiE3Ash;
	add.s32 	%r11, %r56, %r55;
	add.s32 	%r12, %r8, %r9;
	shl.b32 	%r19, %r52, 4;
	add.s32 	%r13, %r11, %r19;
	add.s32 	%r14, %r12, %r9;
	add.s32 	%r57, %r1, 1;
	and.b32  	%r15, %r57, 3;
	xor.b32  	%r16, %r10, 2;
	add.s32 	%r58, %r1, -1;
	and.b32  	%r17, %r58, 3;
	mul.lo.s32 	%r18, %r52, 12;
	shl.b32 	%r20, %r52, 3;
	mul.lo.s32 	%r21, %r52, 48;
	shl.b32 	%r22, %r52, 6;
	shl.b32 	%r23, %r52, 5;
$L__BB455_5:
	setp.eq.s16 	%p4, %rs1, 2;
	shl.b32 	%r25, %r260, 11;
	mov.u32 	%r261, %r8;
	@%p4 bra 	$L__BB455_9;
	setp.eq.s16 	%p5, %rs1, 3;
	add.s32 	%r59, %r25, %r8;
	mul.wide.s32 	%rd8, %r59, 4;
	add.s64 	%rd9, %rd1, %rd8;
	ld.global.v4.u32 	{%r60, %r61, %r62, %r63}, [%rd9];
	st.shared.v4.u32 	[%r11], {%r60, %r61, %r62, %r63};
	mov.u32 	%r261, %r12;
	@%p5 bra 	$L__BB455_9;
	setp.eq.s16 	%p6, %rs1, 0;
	add.s32 	%r64, %r25, %r12;
	mul.wide.s32 	%rd10, %r64, 4;
	add.s64 	%rd11, %rd1, %rd10;
	ld.global.v4.u32 	{%r65, %r66, %r67, %r68}, [%rd11];
	st.shared.v4.u32 	[%r13], {%r65, %r66, %r67, %r68};
	mov.u32 	%r261, %r14;
	@%p6 bra 	$L__BB455_9;
	add.s32 	%r261, %r14, %r9;
	add.s32 	%r69, %r25, %r14;
	mul.wide.s32 	%rd12, %r69, 4;
	add.s64 	%rd13, %rd1, %rd12;
	ld.global.v4.u32 	{%r70, %r71, %r72, %r73}, [%rd13];
	shl.b32 	%r74, %r9, 2;
	add.s32 	%r75, %r13, %r74;
	st.shared.v4.u32 	[%r75], {%r70, %r71, %r72, %r73};
$L__BB455_9:
	add.s32 	%r262, %r261, %r25;
	add.s32 	%r266, %r262, %r18;
	add.s32 	%r265, %r262, %r20;
	add.s32 	%r264, %r262, %r9;
	shl.b32 	%r76, %r261, 2;
	mov.u32 	%r77, _ZZ9cuda_gemmIiLi128ELi2ELi1ELi2048ELi4ELi4ELi64ELi1ELi1EEviiiPT_S1_S1_iiiE3Ash;
	add.s32 	%r263, %r77, %r76;
$L__BB455_10:
	mul.wide.s32 	%rd14, %r266, 4;
	add.s64 	%rd15, %rd1, %rd14;
	mul.wide.s32 	%rd16, %r265, 4;
	add.s64 	%rd17, %rd1, %rd16;
	mul.wide.s32 	%rd18, %r264, 4;
	add.s64 	%rd19, %rd1, %rd18;
	mul.wide.s32 	%rd20, %r262, 4;
	add.s64 	%rd21, %rd1, %rd20;
	ld.global.v4.u32 	{%r78, %r79, %r80, %r81}, [%rd21];
	st.shared.v4.u32 	[%r263], {%r78, %r79, %r80, %r81};
	add.s32 	%r82, %r261, %r9;
	ld.global.v4.u32 	{%r83, %r84, %r85, %r86}, [%rd19];
	add.s32 	%r87, %r263, %r19;
	st.shared.v4.u32 	[%r87], {%r83, %r84, %r85, %r86};
	add.s32 	%r88, %r82, %r9;
	ld.global.v4.u32 	{%r89, %r90, %r91, %r92}, [%rd17];
	add.s32 	%r93, %r263, %r23;
	st.shared.v4.u32 	[%r93], {%r89, %r90, %r91, %r92};
	add.s32 	%r94, %r88, %r9;
	ld.global.v4.u32 	{%r95, %r96, %r97, %r98}, [%rd15];
	add.s32 	%r99, %r263, %r21;
	st.shared.v4.u32 	[%r99], {%r95, %r96, %r97, %r98};
	add.s32 	%r261, %r94, %r9;
	add.s32 	%r266, %r266, %r19;
	add.s32 	%r265, %r265, %r19;
	add.s32 	%r264, %r264, %r19;
	add.s32 	%r263, %r263, %r22;
	add.s32 	%r262, %r262, %r19;
	setp.lt.u32 	%p7, %r261, 2048;
	@%p7 bra 	$L__BB455_10;
	ld.param.u64 	%rd25, [_Z9cuda_gemmIiLi128ELi2ELi1ELi2048ELi4ELi4ELi64ELi1ELi1EEviiiPT_S1_S1_iii_param_5];
	bar.sync 	0;
	shl.b32 	%r100, %r10, 2;
	add.s32 	%r101, %r11, %r100;
	ld.shared.u32 	%r102, [%r101];
	shl.b32 	%r103, %r15, 2;
	add.s32 	%r104, %r11, %r103;
	ld.shared.u32 	%r105, [%r104];
	shl.b32 	%r106, %r16, 2;
	add.s32 	%r107, %r11, %r106;
	ld.shared.u32 	%r108, [%r107];
	shl.b32 	%r109, %r17, 2;
	add.s32 	%r110, %r11, %r109;
	ld.shared.u32 	%r111, [%r110];
	mov.u32 	%r112, _ZZ9cuda_gemmIiLi128ELi2ELi1ELi2048ELi4ELi4ELi64ELi1ELi1EEviiiPT_S1_S1_iiiE11kron_fac_sh;
	add.s32 	%r113, %r112, %r100;
	ld.shared.u32 	%r114, [%r113];
	shfl.sync.idx.b32	%r115|%p8, %r114, %r10, 7199, -1;
	mul.lo.s32 	%r116, %r115, %r102;
	shfl.sync.idx.b32	%r117|%p9, %r114, %r15, 7199, -1;
	mad.lo.s32 	%r118, %r117, %r105, %r116;
	shfl.sync.idx.b32	%r119|%p10, %r114, %r16, 7199, -1;
	mad.lo.s32 	%r120, %r119, %r108, %r118;
	shfl.sync.idx.b32	%r121|%p11, %r114, %r17, 7199, -1;
	mad.lo.s32 	%r122, %r121, %r111, %r120;
	ld.shared.u32 	%r123, [%r113+20];
	shfl.sync.idx.b32	%r124|%p12, %r123, %r10, 7199, -1;
	mul.lo.s32 	%r125, %r124, %r102;
	shfl.sync.idx.b32	%r126|%p13, %r123, %r15, 7199, -1;
	mad.lo.s32 	%r127, %r126, %r105, %r125;
	shfl.sync.idx.b32	%r128|%p14, %r123, %r16, 7199, -1;
	mad.lo.s32 	%r129, %r128, %r108, %r127;
	shfl.sync.idx.b32	%r130|%p15, %r123, %r17, 7199, -1;
	mad.lo.s32 	%r131, %r130, %r111, %r129;
	ld.shared.u32 	%r132, [%r113+40];
	shfl.sync.idx.b32	%r133|%p16, %r132, %r10, 7199, -1;
	mul.lo.s32 	%r134, %r133, %r102;
	shfl.sync.idx.b32	%r135|%p17, %r132, %r15, 7199, -1;
	mad.lo.s32 	%r136, %r135, %r105, %r134;
	shfl.sync.idx.b32	%r137|%p18, %r132, %r16, 7199, -1;
	mad.lo.s32 	%r138, %r137, %r108, %r136;
	shfl.sync.idx.b32	%r139|%p19, %r132, %r17, 7199, -1;
	mad.lo.s32 	%r140, %r139, %r111, %r138;
	ld.shared.u32 	%r141, [%r113+60];
	shfl.sync.idx.b32	%r142|%p20, %r141, %r10, 7199, -1;
	mul.lo.s32 	%r143, %r142, %r102;
	shfl.sync.idx.b32	%r144|%p21, %r141, %r15, 7199, -1;
	mad.lo.s32 	%r145, %r144, %r105, %r143;
	shfl.sync.idx.b32	%r146|%p22, %r141, %r16, 7199, -1;
	mad.lo.s32 	%r147, %r146, %r108, %r145;
	shfl.sync.idx.b32	%r148|%p23, %r141, %r17, 7199, -1;
	mad.lo.s32 	%r149, %r148, %r111, %r147;
	ld.shared.u32 	%r150, [%r101+2048];
	ld.shared.u32 	%r151, [%r104+2048];
	ld.shared.u32 	%r152, [%r107+2048];
	ld.shared.u32 	%r153, [%r110+2048];
	shfl.sync.idx.b32	%r154|%p24, %r114, %r10, 7199, -1;
	mul.lo.s32 	%r155, %r154, %r150;
	shfl.sync.idx.b32	%r156|%p25, %r114, %r15, 7199, -1;
	mad.lo.s32 	%r157, %r156, %r151, %r155;
	shfl.sync.idx.b32	%r158|%p26, %r114, %r16, 7199, -1;
	mad.lo.s32 	%r159, %r158, %r152, %r157;
	shfl.sync.idx.b32	%r160|%p27, %r114, %r17, 7199, -1;
	mad.lo.s32 	%r161, %r160, %r153, %r159;
	shfl.sync.idx.b32	%r162|%p28, %r123, %r10, 7199, -1;
	mul.lo.s32 	%r163, %r162, %r150;
	shfl.sync.idx.b32	%r164|%p29, %r123, %r15, 7199, -1;
	mad.lo.s32 	%r165, %r164, %r151, %r163;
	shfl.sync.idx.b32	%r166|%p30, %r123, %r16, 7199, -1;
	mad.lo.s32 	%r167, %r166, %r152, %r165;
	shfl.sync.idx.b32	%r168|%p31, %r123, %r17, 7199, -1;
	mad.lo.s32 	%r169, %r168, %r153, %r167;
	shfl.sync.idx.b32	%r170|%p32, %r132, %r10, 7199, -1;
	mul.lo.s32 	%r171, %r170, %r150;
	shfl.sync.idx.b32	%r172|%p33, %r132, %r15, 7199, -1;
	mad.lo.s32 	%r173, %r172, %r151, %r171;
	shfl.sync.idx.b32	%r174|%p34, %r132, %r16, 7199, -1;
	mad.lo.s32 	%r175, %r174, %r152, %r173;
	shfl.sync.idx.b32	%r176|%p35, %r132, %r17, 7199, -1;
	mad.lo.s32 	%r177, %r176, %r153, %r175;
	shfl.sync.idx.b32	%r178|%p36, %r141, %r10, 7199, -1;
	mul.lo.s32 	%r179, %r178, %r150;
	shfl.sync.idx.b32	%r180|%p37, %r141, %r15, 7199, -1;
	mad.lo.s32 	%r181, %r180, %r151, %r179;
	shfl.sync.idx.b32	%r182|%p38, %r141, %r16, 7199, -1;
	mad.lo.s32 	%r183, %r182, %r152, %r181;
	shfl.sync.idx.b32	%r184|%p39, %r141, %r17, 7199, -1;
	mad.lo.s32 	%r185, %r184, %r153, %r183;
	ld.shared.u32 	%r186, [%r101+4096];
	ld.shared.u32 	%r187, [%r104+4096];
	ld.shared.u32 	%r188, [%r107+4096];
	ld.shared.u32 	%r189, [%r110+4096];
	shfl.sync.idx.b32	%r190|%p40, %r114, %r10, 7199, -1;
	mul.lo.s32 	%r191, %r190, %r186;
	shfl.sync.idx.b32	%r192|%p41, %r114, %r15, 7199, -1;
	mad.lo.s32 	%r193, %r192, %r187, %r191;
	shfl.sync.idx.b32	%r194|%p42, %r114, %r16, 7199, -1;
	mad.lo.s32 	%r195, %r194, %r188, %r193;
	shfl.sync.idx.b32	%r196|%p43, %r114, %r17, 7199, -1;
	mad.lo.s32 	%r197, %r196, %r189, %r195;
	shfl.sync.idx.b32	%r198|%p44, %r123, %r10, 7199, -1;
	mul.lo.s32 	%r199, %r198, %r186;
	shfl.sync.idx.b32	%r200|%p45, %r123, %r15, 7199, -1;
	mad.lo.s32 	%r201, %r200, %r187, %r199;
	shfl.sync.idx.b32	%r202|%p46, %r123, %r16, 7199, -1;
	mad.lo.s32 	%r203, %r202, %r188, %r201;
	shfl.sync.idx.b32	%r204|%p47, %r123, %r17, 7199, -1;
	mad.lo.s32 	%r205, %r204, %r189, %r203;
	shfl.sync.idx.b32	%r206|%p48, %r132, %r10, 7199, -1;
	mul.lo.s32 	%r207, %r206, %r186;
	shfl.sync.idx.b32	%r208|%p49, %r132, %r15, 7199, -1;
	mad.lo.s32 	%r209, %r208, %r187, %r207;
	shfl.sync.idx.b32	%r210|%p50, %r132, %r16, 7199, -1;
	mad.lo.s32 	%r211, %r210, %r188, %r209;
	shfl.sync.idx.b32	%r212|%p51, %r132, %r17, 7199, -1;
	mad.lo.s32 	%r213, %r212, %r189, %r211;
	shfl.sync.idx.b32	%r214|%p52, %r141, %r10, 7199, -1;
	mul.lo.s32 	%r215, %r214, %r186;
	shfl.sync.idx.b32	%r216|%p53, %r141, %r15, 7199, -1;
	mad.lo.s32 	%r217, %r216, %r187, %r215;
	shfl.sync.idx.b32	%r218|%p54, %r141, %r16, 7199, -1;
	mad.lo.s32 	%r219, %r218, %r188, %r217;
	shfl.sync.idx.b32	%r220|%p55, %r141, %r17, 7199, -1;
	mad.lo.s32 	%r221, %r220, %r189, %r219;
	ld.shared.u32 	%r222, [%r101+6144];
	ld.shared.u32 	%r223, [%r104+6144];
	ld.shared.u32 	%r224, [%r107+6144];
	ld.shared.u32 	%r225, [%r110+6144];
	shfl.sync.idx.b32	%r226|%p56, %r114, %r10, 7199, -1;
	mul.lo.s32 	%r227, %r226, %r222;
	shfl.sync.idx.b32	%r228|%p57, %r114, %r15, 7199, -1;
	mad.lo.s32 	%r229, %r228, %r223, %r227;
	shfl.sync.idx.b32	%r230|%p58, %r114, %r16, 7199, -1;
	mad.lo.s32 	%r231, %r230, %r224, %r229;
	shfl.sync.idx.b32	%r232|%p59, %r114, %r17, 7199, -1;
	mad.lo.s32 	%r233, %r232, %r225, %r231;
	shfl.sync.idx.b32	%r234|%p60, %r123, %r10, 7199, -1;
	mul.lo.s32 	%r235, %r234, %r222;
	shfl.sync.idx.b32	%r236|%p61, %r123, %r15, 7199, -1;
	mad.lo.s32 	%r237, %r236, %r223, %r235;
	shfl.sync.idx.b32	%r238|%p62, %r123, %r16, 7199, -1;
	mad.lo.s32 	%r239, %r238, %r224, %r237;
	shfl.sync.idx.b32	%r240|%p63, %r123, %r17, 7199, -1;
	mad.lo.s32 	%r241, %r240, %r225, %r239;
	shfl.sync.idx.b32	%r242|%p64, %r132, %r10, 7199, -1;
	mul.lo.s32 	%r243, %r242, %r222;
	shfl.sync.idx.b32	%r244|%p65, %r132, %r15, 7199, -1;
	mad.lo.s32 	%r245, %r244, %r223, %r243;
	shfl.sync.idx.b32	%r246|%p66, %r132, %r16, 7199, -1;
	mad.lo.s32 	%r247, %r246, %r224, %r245;
	shfl.sync.idx.b32	%r248|%p67, %r132, %r17, 7199, -1;
	mad.lo.s32 	%r249, %r248, %r225, %r247;
	shfl.sync.idx.b32	%r250|%p68, %r141, %r10, 7199, -1;
	mul.lo.s32 	%r251, %r250, %r222;
	shfl.sync.idx.b32	%r252|%p69, %r141, %r15, 7199, -1;
	mad.lo.s32 	%r253, %r252, %r223, %r251;
	shfl.sync.idx.b32	%r254|%p70, %r141, %r16, 7199, -1;
	mad.lo.s32 	%r255, %r254, %r224, %r253;
	shfl.sync.idx.b32	%r256|%p71, %r141, %r17, 7199, -1;
	mad.lo.s32 	%r257, %r256, %r225, %r255;
	bar.sync 	0;
	add.s32 	%r258, %r25, %r1;
	cvta.to.global.u64 	%rd22, %rd25;
	mul.wide.s32 	%rd23, %r258, 4;
	add.s64 	%rd24, %rd22, %rd23;
	st.global.u32 	[%rd24], %r122;
	st.global.u32 	[%rd24+2048], %r131;
	st.global.u32 	[%rd24+4096], %r140;
	st.global.u32 	[%rd24+6144], %r149;
	st.global.u32 	[%rd24+512], %r161;
	st.global.u32 	[%rd24+2560], %r169;
	st.global.u32 	[%rd24+4608], %r177;
	st.global.u32 	[%rd24+6656], %r185;
	st.global.u32 	[%rd24+1024], %r197;
	st.global.u32 	[%rd24+3072], %r205;
	st.global.u32 	[%rd24+5120], %r213;
	st.global.u32 	[%rd24+7168], %r221;
	st.global.u32 	[%rd24+1536], %r233;
	st.global.u32 	[%rd24+3584], %r241;
	st.global.u32 	[%rd24+5632], %r249;
	st.global.u32 	[%rd24+7680], %r257;
	add.s32 	%r260, %r260, %r6;
	setp.lt.u32 	%p72, %r260, %r7;
	@%p72 bra 	$L__BB455_5;
$L__BB455_12:
	ret;

}
	// .globl	_Z9cuda_gemmIiLi128ELi2ELi1ELi2048ELi8ELi8ELi64ELi0ELi0EEviiiPT_S1_S1_iii
.visible .entry _Z9cuda_gemmIiLi128ELi2ELi1ELi2048ELi8ELi8ELi64ELi0ELi0EEviiiPT_S1_S1_iii(
	.param .u32 _Z9cuda_gemmIiLi128ELi2ELi1ELi2048ELi8ELi8ELi64ELi0ELi0EEviiiPT_S1_S1_iii_param_0,
	.param .u32 _Z9cuda_gemmIiLi128ELi2ELi1ELi2048ELi8ELi8ELi64ELi0ELi0EEviiiPT_S1_S1_iii_param_1,
	.param .u32 _Z9cuda_gemmIiLi128ELi2ELi1ELi2048ELi8ELi8ELi64ELi0ELi0EEviiiPT_S1_S1_iii_param_2,
	.param .u64 .ptr .align 1 _Z9cuda_gemmIiLi128ELi2ELi1ELi2048ELi8ELi8ELi64ELi0ELi0EEviiiPT_S1_S1_iii_param_3,
	.param .u64 .ptr .align 1 _Z9cuda_gemmIiLi128ELi2ELi1ELi2048ELi8ELi8ELi64ELi0ELi0EEviiiPT_S1_S1_iii_param_4,
	.param .u64 .ptr .align 1 _Z9cuda_gemmIiLi128ELi2ELi1ELi2048ELi8ELi8ELi64ELi0ELi0EEviiiPT_S1_S1_iii_param_5,
	.param .u32 _Z9cuda_gemmIiLi128ELi2ELi1ELi2048ELi8ELi8ELi64ELi0ELi0EEviiiPT_S1_S1_iii_param_6,
	.param .u32 _Z9cuda_gemmIiLi128ELi2ELi1ELi2048ELi8ELi8ELi64ELi0ELi0EEviiiPT_S1_S1_iii_param_7,
	.param .u32 _Z9cuda_gemmIiLi128ELi2ELi1ELi2048ELi8ELi8ELi64ELi0ELi0EEviiiPT_S1_S1_iii_param_8
)
.maxntid 128
{
	.local .align 16 .b8 	__local_depot456[64];
	.reg .b64 	%SP;
	.reg .b64 	%SPL;
	.reg .pred 	%p<55>;
	.reg .b16 	%rs<8>;
	.reg .b32 	%r<522>;
	.reg .b64 	%rd<60>;
	// demoted variable
	.shared .align 128 .b8 _ZZ9cuda_gemmIiLi128ELi2ELi1ELi2048ELi8ELi8ELi64ELi0ELi0EEviiiPT_S1_S1_iiiE11kron_fac_sh[288];
	// demoted variable
	.shared .align 128 .b8 _ZZ9cuda_gemmIiLi128ELi2ELi1ELi2048ELi8ELi8ELi64ELi0ELi0EEviiiPT_S1_S1_iiiE3Ash[8192];
	mov.u64 	%SPL, __local_depot456;
	ld.param.u32 	%r187, [_Z9cuda_gemmIiLi128ELi2ELi1ELi2048ELi8ELi8ELi64ELi0ELi0EEviiiPT_S1_S1_iii_param_2];
	ld.param.u64 	%rd6, [_Z9cuda_gemmIiLi128ELi2ELi1ELi2048ELi8ELi8ELi64ELi0ELi0EEviiiPT_S1_S1_iii_param_3];
	ld.param.u64 	%rd4, [_Z9cuda_gemmIiLi128ELi2ELi1ELi2048ELi8ELi8ELi64ELi0ELi0EEviiiPT_S1_S1_iii_param_4];
	ld.param.u32 	%r188, [_Z9cuda_gemmIiLi128ELi2ELi1ELi2048ELi8ELi8ELi64ELi0ELi0EEviiiPT_S1_S1_iii_param_6];
	ld.param.u32 	%r189, [_Z9cuda_gemmIiLi128ELi2ELi1ELi2048ELi8ELi8ELi64ELi0ELi0EEviiiPT_S1_S1_iii_param_7];
	cvta.to.global.u64 	%rd1, %rd6;
	add.u64 	%rd2, %SPL, 0;
	mov.u32 	%r1, %tid.x;
	mul.lo.s32 	%r2, %r189, %r188;
	setp.ge.u32 	%p1, %r1, %r2;
	@%p1 bra 	$L__BB456_3;
	mov.u32 	%r3, %ntid.x;
	cvta.to.global.u64 	%rd3, %rd4;
	mov.u32 	%r446, %r1;
$L__BB456_2:
	mul.wide.u32 	%rd8, %r446, 4;
	add.s64 	%rd9, %rd3, %rd8;
	ld.global.u32 	%r190, [%rd9];
	rem.u32 	%r191, %r446, %r188;
	mov.u32 	%r192, _ZZ9cuda_gemmIiLi128ELi2ELi1ELi2048ELi8ELi8ELi64ELi0ELi0EEviiiPT_S1_S1_iiiE11kron_fac_sh;
	mad.lo.s32 	%r193, %r191, 36, %r192;
	div.u32 	%r194, %r446, %r189;
	shl.b32 	%r195, %r194, 2;
	add.s32 	%r196, %r193, %r195;
	st.shared.u32 	[%r196], %r190;
	add.s32 	%r446, %r446, %r3;
	setp.lt.u32 	%p2, %r446, %r2;
	@%p2 bra 	$L__BB456_2;
$L__BB456_3:
	div.s32 	%r6, 2048, %r189;
	min.s32 	%r7, %r6, 128;
	cvt.u16.u32 	%rs3, %r7;
	div.s16 	%rs1, 128, %rs3;
	div.s16 	%rs4, 8, %rs1;
	cvt.s32.s16 	%r8, %rs4;
	div.u32 	%r10, %r1, %r7;
	mul.lo.s32 	%r197, %r10, %r7;
	sub.s32 	%r9, %r1, %r197;
	mov.u32 	%r455, %ctaid.y;
	mov.u32 	%r12, %nctaid.y;
	shl.b32 	%r13, %r12, 1;
	setp.ge.u32 	%p3, %r455, %r13;
	@%p3 bra 	$L__BB456_68;
	mov.u32 	%r199, %ctaid.x;
	shl.b32 	%r14, %r1, 2;
	shl.b32 	%r15, %r199, 11;
	mov.u32 	%r200, %ntid.x;
	shl.b32 	%r16, %r200, 2;
	and.b32  	%r17, %r9, 7;
	min.s32 	%r18, %r188, 8;
	and.b32  	%r19, %r1, 7;
	shr.s32 	%r201, %r187, 31;
	shr.u32 	%r202, %r201, 21;
	add.s32 	%r203, %r187, %r202;
	shr.s32 	%r20, %r203, 11;
	mad.lo.s32 	%r21, %r6, %r199, %r1;
	xor.b32  	%r204, %r14, 2047;
	sub.s32 	%r205, %r204, %r16;
	cvt.u16.u32 	%rs5, %r205;
	cvt.u16.u32 	%rs6, %r16;
	div.u16 	%rs7, %rs5, %rs6;
	and.b16  	%rs2, %rs7, 3;
	shl.b32 	%r206, %r1, 4;
	mov.u32 	%r207, _ZZ9cuda_gemmIiLi128ELi2ELi1ELi2048ELi8ELi8ELi64ELi0ELi0EEviiiPT_S1_S1_iiiE3Ash;
	add.s32 	%r22, %r207, %r206;
	add.s32 	%r23, %r14, %r16;
	shl.b32 	%r42, %r200, 4;
	add.s32 	%r24, %r22, %r42;
	add.s32 	%r25, %r23, %r16;
	add.s32 	%r208, %r9, 1;
	and.b32  	%r26, %r208, 7;
	add.s32 	%r209, %r9, 2;
	and.b32  	%r27, %r209, 7;
	add.s32 	%r210, %r9, 3;
	and.b32  	%r28, %r210, 7;
	xor.b32  	%r29, %r17, 4;
	add.s32 	%r211, %r9, 5;
	and.b32  	%r30, %r211, 7;
	add.s32 	%r212, %r9, 6;
	and.b32  	%r31, %r212, 7;
	add.s32 	%r213, %r9, -1;
	and.b32  	%r32, %r213, 7;
	setp.lt.s32 	%p4, %r17, %r189;
	selp.b32 	%r214, 0, %r189, %p4;
	sub.s32 	%r33, %r17, %r214;
	add.s32 	%r215, %r17, 1;
	setp.lt.s32 	%p5, %r215, %r189;
	selp.b32 	%r216, 0, %r189, %p5;
	sub.s32 	%r34, %r215, %r216;
	add.s32 	%r217, %r17, 2;
	setp.lt.s32 	%p6, %r217, %r189;
	selp.b32 	%r218, 0, %r189, %p6;
	sub.s32 	%r35, %r217, %r218;
	add.s32 	%r219, %r17, 3;
	setp.lt.s32 	%p7, %r219, %r189;
	selp.b32 	%r220, 0, %r189, %p7;
	sub.s32 	%r36, %r219, %r220;
	add.s32 	%r221, %r17, 4;
	setp.lt.s32 	%p8, %r221, %r189;
	selp.b32 	%r222, 0, %r189, %p8;
	sub.s32 	%r37, %r221, %r222;
	add.s32 	%r223, %r17, 5;
	setp.lt.s32 	%p9, %r223, %r189;
	selp.b32 	%r224, 0, %r189, %p9;
	sub.s32 	%r38, %r223, %r224;
	add.s32 	%r225, %r17, 6;
	setp.lt.s32 	%p10, %r225, %r189;
	selp.b32 	%r226, 0, %r189, %p10;
	sub.s32 	%r39, %r225, %r226;
	add.s32 	%r227, %r17, 7;
	setp.lt.s32 	%p11, %r227, %r189;
	selp.b32 	%r228, 0, %r189, %p11;
	sub.s32 	%r40, %r227, %r228;
	mad.lo.s32 	%r41, %r200, 12, %r15;
	shl.b32 	%r229, %r200, 3;
	add.s32 	%r43, %r15, %r229;
	mul.lo.s32 	%r44, %r200, 48;
	shl.b32 	%r45, %r200, 6;
	shl.b32 	%r46, %r200, 5;
	cvt.s32.s16 	%r47, %rs1;
	shl.b32 	%r312, %r19, 2;
$L__BB456_5:
	setp.eq.s16 	%p12, %rs2, 2;
	mov.b32 	%r230, 0;
	st.local.v4.u32 	[%rd2], {%r230, %r230, %r230, %r230};
	st.local.v4.u32 	[%rd2+16], {%r230, %r230, %r230, %r230};
	st.local.v4.u32 	[%rd2+32], {%r230, %r230, %r230, %r230};
	st.local.v4.u32 	[%rd2+48], {%r230, %r230, %r230, %r230};
	mul.lo.s32 	%r57, %r455, %r187;
	add.s32 	%r58, %r57, %r15;
	mov.u32 	%r456, %r14;
	@%p12 bra 	$L__BB456_9;
	setp.eq.s16 	%p13, %rs2, 3;
	add.s32 	%r231, %r58, %r14;
	mul.wide.s32 	%rd10, %r231, 4;
	add.s64 	%rd11, %rd1, %rd10;
	ld.global.v4.u32 	{%r232, %r233, %r234, %r235}, [%rd11];
	st.shared.v4.u32 	[%r22], {%r232, %r233, %r234, %r235};
	mov.u32 	%r456, %r23;
	@%p13 bra 	$L__BB456_9;
	setp.eq.s16 	%p14, %rs2, 0;
	add.s32 	%r236, %r58, %r23;
	mul.wide.s32 	%rd12, %r236, 4;
	add.s64 	%rd13, %rd1, %rd12;
	ld.global.v4.u32 	{%r237, %r238, %r239, %r240}, [%rd13];
	st.shared.v4.u32 	[%r24], {%r237, %r238, %r239, %r240};
	mov.u32 	%r456, %r25;
	@%p14 bra 	$L__BB456_9;
	add.s32 	%r456, %r25, %r16;
	add.s32 	%r241, %r58, %r25;
	mul.wide.s32 	%rd14, %r241, 4;
	add.s64 	%rd15, %rd1, %rd14;
	ld.global.v4.u32 	{%r242, %r243, %r244, %r245}, [%rd15];
	shl.b32 	%r246, %r16, 2;
	add.s32 	%r247, %r24, %r246;
	st.shared.v4.u32 	[%r247], {%r242, %r243, %r244, %r245};
$L__BB456_9:
	add.s32 	%r248, %r41, %r456;
	add.s32 	%r461, %r248, %r57;
	add.s32 	%r249, %r43, %r456;
	add.s32 	%r460, %r249, %r57;
	add.s32 	%r250, %r15, %r456;
	add.s32 	%r457, %r250, %r57;
	add.s32 	%r459, %r457, %r16;
	shl.b32 	%r251, %r456, 2;
	mov.u32 	%r252, _ZZ9cuda_gemmIiLi128ELi2ELi1ELi2048ELi8ELi8ELi64ELi0ELi0EEviiiPT_S1_S1_iiiE3Ash;
	add.s32 	%r458, %r252, %r251;
$L__BB456_10:
	mul.wide.s32 	%rd16, %r461, 4;
	add.s64 	%rd17, %rd1, %rd16;
	mul.wide.s32 	%rd18, %r460, 4;
	add.s64 	%rd19, %rd1, %rd18;
	mul.wide.s32 	%rd20, %r459, 4;
	add.s64 	%rd21, %rd1, %rd20;
	mul.wide.s32 	%rd22, %r457, 4;
	add.s64 	%rd23, %rd1, %rd22;
	ld.global.v4.u32 	{%r253, %r254, %r255, %r256}, [%rd23];
	st.shared.v4.u32 	[%r458], {%r253, %r254, %r255, %r256};
	add.s32 	%r257, %r456, %r16;
	ld.global.v4.u32 	{%r258, %r259, %r260, %r261}, [%rd21];
	add.s32 	%r262, %r458, %r42;
	st.shared.v4.u32 	[%r262], {%r258, %r259, %r260, %r261};
	add.s32 	%r263, %r257, %r16;
	ld.global.v4.u32 	{%r264, %r265, %r266, %r267}, [%rd19];
	add.s32 	%r268, %r458, %r46;
	st.shared.v4.u32 	[%r268], {%r264, %r265, %r266, %r267};
	add.s32 	%r269, %r263, %r16;
	ld.global.v4.u32 	{%r270, %r271, %r272, %r273}, [%rd17];
	add.s32 	%r274, %r458, %r44;
	st.shared.v4.u32 	[%r274], {%r270, %r271, %r272, %r273};
	add.s32 	%r456, %r269, %r16;
	add.s32 	%r461, %r461, %r42;
	add.s32 	%r460, %r460, %r42;
	add.s32 	%r459, %r459, %r42;
	add.s32 	%r458, %r458, %r45;
	add.s32 	%r457, %r457, %r42;
	setp.lt.u32 	%p15, %r456, 2048;
	@%p15 bra 	$L__BB456_10;
	setp.lt.s32 	%p16, %r6, 1;
	bar.sync 	0;
	mov.b32 	%r463, 0;
	mov.u32 	%r464, %r463;
	mov.u32 	%r465, %r463;
	mov.u32 	%r466, %r463;
	mov.u32 	%r467, %r463;
	mov.u32 	%r468, %r463;
	mov.u32 	%r469, %r463;
	mov.u32 	%r470, %r463;
	mov.u32 	%r471, %r463;
	mov.u32 	%r472, %r463;
	mov.u32 	%r473, %r463;
	mov.u32 	%r474, %r463;
	mov.u32 	%r475, %r463;
	mov.u32 	%r476, %r463;
	mov.u32 	%r477, %r463;
	mov.u32 	%r478, %r463;
	@%p16 bra 	$L__BB456_67;
	mov.b32 	%r495, 0;
	mov.u32 	%r496, %r495;
$L__BB456_13:
	setp.gt.s32 	%p17, %r189, 0;
	add.s32 	%r277, %r496, %r9;
	mul.lo.s32 	%r113, %r277, %r189;
	@%p17 bra 	$L__BB456_14;
	bra.uni 	$L__BB456_15;
$L__BB456_14:
	add.s32 	%r278, %r17, %r113;
	shl.b32 	%r279, %r278, 2;
	mov.u32 	%r280, _ZZ9cuda_gemmIiLi128ELi2ELi1ELi2048ELi8ELi8ELi64ELi0ELi0EEviiiPT_S1_S1_iiiE3Ash;
	add.s32 	%r281, %r280, %r279;
	ld.shared.u32 	%r497, [%r281];
$L__BB456_15:
	setp.lt.s32 	%p18, %r189, 2;
	@%p18 bra 	$L__BB456_17;
	add.s32 	%r282, %r26, %r113;
	shl.b32 	%r283, %r282, 2;
	mov.u32 	%r284, _ZZ9cuda_gemmIiLi128ELi2ELi1ELi2048ELi8ELi8ELi64ELi0ELi0EEviiiPT_S1_S1_iiiE3Ash;
	add.s32 	%r285, %r284, %r283;
	ld.shared.u32 	%r493, [%r285];
$L__BB456_17:
	setp.lt.s32 	%p19, %r189, 3;
	@%p19 bra 	$L__BB456_19;
	add.s32 	%r286, %r27, %r113;
	shl.b32 	%r287, %r286, 2;
	mov.u32 	%r288, _ZZ9cuda_gemmIiLi128ELi2ELi1ELi2048ELi8ELi8ELi64ELi0ELi0EEviiiPT_S1_S1_iiiE3Ash;
	add.s32 	%r289, %r288, %r287;
	ld.shared.u32 	%r492, [%r289];
$L__BB456_19:
	setp.lt.s32 	%p20, %r189, 4;
	@%p20 bra 	$L__BB456_21;
	add.s32 	%r290, %r28, %r113;
	shl.b32 	%r291, %r290, 2;
	mov.u32 	%r292, _ZZ9cuda_gemmIiLi128ELi2ELi1ELi2048ELi8ELi8ELi64ELi0ELi0EEviiiPT_S1_S1_iiiE3Ash;
	add.s32 	%r293, %r292, %r291;
	ld.shared.u32 	%r491, [%r293];
$L__BB456_21:
	setp.lt.s32 	%p21, %r189, 5;
	@%p21 bra 	$L__BB456_23;
	add.s32 	%r294, %r29, %r113;
	shl.b32 	%r295, %r294, 2;
	mov.u32 	%r296, _ZZ9cuda_gemmIiLi128ELi2ELi1ELi2048ELi8ELi8ELi64ELi0ELi0EEviiiPT_S1_S1_iiiE3Ash;
	add.s32 	%r297, %r296, %r295;
	ld.shared.u32 	%r490, [%r297];
$L__BB456_23:
	setp.lt.s32 	%p22, %r189, 6;
	@%p22 bra 	$L__BB456_25;
	add.s32 	%r298, %r30, %r113;
	shl.b32 	%r299, %r298, 2;
	mov.u32 	%r300, _ZZ9cuda_gemmIiLi128ELi2ELi1ELi2048ELi8ELi8ELi64ELi0ELi0EEviiiPT_S1_S1_iiiE3Ash;
	add.s32 	%r301, %r300, %r299;
	ld.shared.u32 	%r489, [%r301];
$L__BB456_25:
	setp.lt.s32 	%p23, %r189, 7;
	@%p23 bra 	$L__BB456_27;
	add.s32 	%r302, %r31, %r113;
	shl.b32 	%r303, %r302, 2;
	mov.u32 	%r304, _ZZ9cuda_gemmIiLi128ELi2ELi1ELi2048ELi8ELi8ELi64ELi0ELi0EEviiiPT_S1_S1_iiiE3Ash;
	add.s32 	%r305, %r304, %r303;
	ld.shared.u32 	%r488, [%r305];
$L__BB456_27:
	setp.lt.s32 	%p24, %r189, 8;
	@%p24 bra 	$L__BB456_29;
	add.s32 	%r306, %r32, %r113;
	shl.b32 	%r307, %r306, 2;
	mov.u32 	%r308, _ZZ9cuda_gemmIiLi128ELi2ELi1ELi2048ELi8ELi8ELi64ELi0ELi0EEviiiPT_S1_S1_iiiE3Ash;
	add.s32 	%r309, %r308, %r307;
	ld.shared.u32 	%r487, [%r309];
$L__BB456_29:
	setp.lt.s32 	%p25, %r10, %r18;
	@%p25 bra 	$L__BB456_30;
	bra.uni 	$L__BB456_65;
$L__BB456_30:
	mul.lo.s32 	%r114, %r495, %r8;
	mov.b32 	%r505, 0;
	mov.u32 	%r506, %r10;
$L__BB456_31:
	setp.gt.u32 	%p26, %r189, 64;
	mov.u32 	%r311, _ZZ9cuda_gemmIiLi128ELi2ELi1ELi2048ELi8ELi8ELi64ELi0ELi0EEviiiPT_S1_S1_iiiE11kron_fac_sh;
	mad.lo.s32 	%r133, %r506, 36, %r311;
	add.s32 	%r313, %r133, %r312;
	ld.shared.u32 	%r134, [%r313];
	@%p26 bra 	$L__BB456_48;
	setp.eq.s32 	%p35, %r189, 0;
	mov.b32 	%r508, 0;
	@%p35 bra 	$L__BB456_34;
	shfl.sync.idx.b32	%r340|%p36, %r134, %r33, 6175, -1;
	mul.lo.s32 	%r508, %r340, %r497;
$L__BB456_34:
	setp.lt.s32 	%p37, %r189, 2;
	@%p37 bra 	$L__BB456_36;
	shfl.sync.idx.b32	%r341|%p38, %r134, %r34, 6175, -1;
	mad.lo.s32 	%r508, %r341, %r493, %r508;
$L__BB456_36:
	setp.lt.s32 	%p39, %r189, 3;
	@%p39 bra 	$L__BB456_38;
	shfl.sync.idx.b32	%r342|%p40, %r134, %r35, 6175, -1;
	mad.lo.s32 	%r508, %r342, %r492, %r508;
$L__BB456_38:
	setp.lt.s32 	%p41, %r189, 4;
	@%p41 bra 	$L__BB456_40;
	shfl.sync.idx.b32	%r343|%p42, %r134, %r36, 6175, -1;
	mad.lo.s32 	%r508, %r343, %r491, %r508;
$L__BB456_40:
	setp.lt.s32 	%p43, %r189, 5;
	@%p43 bra 	$L__BB456_42;
	shfl.sync.idx.b32	%r344|%p44, %r134, %r37, 6175, -1;
	mad.lo.s32 	%r508, %r344, %r490, %r508;
$L__BB456_42:
	setp.lt.s32 	%p45, %r189, 6;
	@%p45 bra 	$L__BB456_44;
	shfl.sync.idx.b32	%r345|%p46, %r134, %r38, 6175, -1;
	mad.lo.s32 	%r508, %r345, %r489, %r508;
$L__BB456_44:
	setp.lt.s32 	%p47, %r189, 7;
	@%p47 bra 	$L__BB456_46;
	shfl.sync.idx.b32	%r346|%p48, %r134, %r39, 6175, -1;
	mad.lo.s32 	%r508, %r346, %r488, %r508;
$L__BB456_46:
	setp.lt.s32 	%p49, %r189, 8;
	@%p49 bra 	$L__BB456_64;
	shfl.sync.idx.b32	%r347|%p50, %r134, %r40, 6175, -1;
	mad.lo.s32 	%r508, %r347, %r487, %r508;
	bra.uni 	$L__BB456_64;
$L__BB456_48:
	setp.lt.s32 	%p27, %r189, 1;
	mov.b32 	%r508, 0;
	@%p27 bra 	$L__BB456_50;
	shl.b32 	%r315, %r17, 2;
	add.s32 	%r316, %r133, %r315;
	ld.shared.u32 	%r317, [%r316];
	mul.lo.s32 	%r508, %r317, %r497;
$L__BB456_50:
	@%p18 bra 	$L__BB456_52;
	shl.b32 	%r318, %r26, 2;
	add.s32 	%r319, %r133, %r318;
	ld.shared.u32 	%r320, [%r319];
	mad.lo.s32 	%r508, %r320, %r493, %r508;
$L__BB456_52:
	@%p19 bra 	$L__BB456_54;
	shl.b32 	%r321, %r27, 2;
	add.s32 	%r322, %r133, %r321;
	ld.shared.u32 	%r323, [%r322];
	mad.lo.s32 	%r508, %r323, %r492, %r508;
$L__BB456_54:
	@%p20 bra 	$L__BB456_56;
	shl.b32 	%r324, %r28, 2;
	add.s32 	%r325, %r133, %r324;
	ld.shared.u32 	%r326, [%r325];
	mad.lo.s32 	%r508, %r326, %r491, %r508;
$L__BB456_56:
	@%p21 bra 	$L__BB456_58;
	shl.b32 	%r327, %r29, 2;
	add.s32 	%r328, %r133, %r327;
	ld.shared.u32 	%r329, [%r328];
	mad.lo.s32 	%r508, %r329, %r490, %r508;
$L__BB456_58:
	@%p22 bra 	$L__BB456_60;
	shl.b32 	%r330, %r30, 2;
	add.s32 	%r331, %r133, %r330;
	ld.shared.u32 	%r332, [%r331];
	mad.lo.s32 	%r508, %r332, %r489, %r508;
$L__BB456_60:
	@%p23 bra 	$L__BB456_62;
	shl.b32 	%r333, %r31, 2;
	add.s32 	%r334, %r133, %r333;
	ld.shared.u32 	%r335, [%r334];
	mad.lo.s32 	%r508, %r335, %r488, %r508;
$L__BB456_62:
	setp.lt.s32 	%p34, %r189, 8;
	@%p34 bra 	$L__BB456_64;
	shl.b32 	%r336, %r32, 2;
	add.s32 	%r337, %r133, %r336;
	ld.shared.u32 	%r338, [%r337];
	mad.lo.s32 	%r508, %r338, %r487, %r508;
$L__BB456_64:
	add.s32 	%r348, %r505, %r114;
	mul.wide.s32 	%rd24, %r348, 4;
	add.s64 	%rd25, %rd2, %rd24;
	ld.local.u32 	%r349, [%rd25];
	add.s32 	%r350, %r349, %r508;
	st.local.u32 	[%rd25], %r350;
	add.s32 	%r506, %r506, %r47;
	add.s32 	%r505, %r505, 1;
	setp.lt.s32 	%p51, %r506, %r18;
	@%p51 bra 	$L__BB456_31;
$L__BB456_65:
	add.s32 	%r496, %r496, %r7;
	add.s32 	%r495, %r495, 1;
	setp.lt.s32 	%p52, %r496, %r6;
	@%p52 bra 	$L__BB456_13;
	ld.local.v4.u32 	{%r478, %r477, %r476, %r475}, [%rd2];
	ld.local.v4.u32 	{%r474, %r473, %r472, %r471}, [%rd2+16];
	ld.local.v4.u32 	{%r470, %r469, %r468, %r467}, [%rd2+32];
	ld.local.v4.u32 	{%r466, %r465, %r464, %r463}, [%rd2+48];
$L__BB456_67:
	ld.param.u64 	%rd59, [_Z9cuda_gemmIiLi128ELi2ELi1ELi2048ELi8ELi8ELi64ELi0ELi0EEviiiPT_S1_S1_iii_param_5];
	ld.param.u32 	%r445, [_Z9cuda_gemmIiLi128ELi2ELi1ELi2048ELi8ELi8ELi64ELi0ELi0EEviiiPT_S1_S1_iii_param_1];
	bar.sync 	0;
	shl.b32 	%r351, %r6, 7;
	div.s32 	%r352, %r351, %r7;
	mul.lo.s32 	%r353, %r20, %r352;
	mad.lo.s32 	%r354, %r455, %r445, %r21;
	cvta.to.global.u64 	%rd26, %rd59;
	mul.wide.s32 	%rd27, %r354, 4;
	add.s64 	%rd28, %rd26, %rd27;
	st.global.u32 	[%rd28], %r478;
	rem.s32 	%r355, 1, %r8;
	add.s32 	%r356, %r8, 1;
	setp.lt.u32 	%p53, %r356, 3;
	shl.b32 	%r357, %r8, 7;
	selp.b32 	%r358, %r357, 0, %p53;
	add.s32 	%r359, %r354, %r358;
	mad.lo.s32 	%r360, %r355, %r353, %r359;
	mul.wide.s32 	%rd29, %r360, 4;
	add.s64 	%rd30, %rd26, %rd29;
	st.global.u32 	[%rd30], %r477;
	div.s32 	%r361, 2, %r8;
	shl.b32 	%r362, %r361, 7;
	mul.lo.s32 	%r363, %r361, %r8;
	sub.s32 	%r364, 2, %r363;
	add.s32 	%r365, %r354, %r362;
	mad.lo.s32 	%r366, %r364, %r353, %r365;
	mul.wide.s32 	%rd31, %r366, 4;
	add.s64 	%rd32, %rd26, %rd31;
	st.global.u32 	[%rd32], %r476;
	div.s32 	%r367, 3, %r8;
	shl.b32 	%r368, %r367, 7;
	mul.lo.s32 	%r369, %r367, %r8;
	sub.s32 	%r370, 3, %r369;
	add.s32 	%r371, %r354, %r368;
	mad.lo.s32 	%r372, %r370, %r353, %r371;
	mul.wide.s32 	%rd33, %r372, 4;
	add.s64 	%rd34, %rd26, %rd33;
	st.global.u32 	[%rd34], %r475;
	div.s32 	%r373, 4, %r8;
	shl.b32 	%r374, %r373, 7;
	mul.lo.s32 	%r375, %r373, %r8;
	sub.s32 	%r376, 4, %r375;
	add.s32 	%r377, %r354, %r374;
	mad.lo.s32 	%r378, %r376, %r353, %r377;
	mul.wide.s32 	%rd35, %r378, 4;
	add.s64 	%rd36, %rd26, %rd35;
	st.global.u32 	[%rd36], %r474;
	div.s32 	%r379, 5, %r8;
	shl.b32 	%r380, %r379, 7;
	mul.lo.s32 	%r381, %r379, %r8;
	sub.s32 	%r382, 5, %r381;
	add.s32 	%r383, %r354, %r380;
	mad.lo.s32 	%r384, %r382, %r353, %r383;
	mul.wide.s32 	%rd37, %r384, 4;
	add.s64 	%rd38, %rd26, %rd37;
	st.global.u32 	[%rd38], %r473;
	div.s32 	%r385, 6, %r8;
	shl.b32 	%r386, %r385, 7;
	mul.lo.s32 	%r387, %r385, %r8;
	sub.s32 	%r388, 6, %r387;
	add.s32 	%r389, %r354, %r386;
	mad.lo.s32 	%r390, %r388, %r353, %r389;
	mul.wide.s32 	%rd39, %r390, 4;
	add.s64 	%rd40, %rd26, %rd39;
	st.global.u32 	[%rd40], %r472;
	div.s32 	%r391, 7, %r8;
	shl.b32 	%r392, %r391, 7;
	mul.lo.s32 	%r393, %r391, %r8;
	sub.s32 	%r394, 7, %r393;
	add.s32 	%r395, %r354, %r392;
	mad.lo.s32 	%r396, %r394, %r353, %r395;
	mul.wide.s32 	%rd41, %r396, 4;
	add.s64 	%rd42, %rd26, %rd41;
	st.global.u32 	[%rd42], %r471;
	div.s32 	%r397, 8, %r8;
	shl.b32 	%r398, %r397, 7;
	mul.lo.s32 	%r399, %r397, %r8;
	sub.s32 	%r400, 8, %r399;
	add.s32 	%r401, %r354, %r398;
	mad.lo.s32 	%r402, %r400, %r353, %r401;
	mul.wide.s32 	%rd43, %r402, 4;
	add.s64 	%rd44, %rd26, %rd43;
	st.global.u32 	[%rd44], %r470;
	div.s32 	%r403, 9, %r8;
	shl.b32 	%r404, %r403, 7;
	mul.lo.s32 	%r405, %r403, %r8;
	sub.s32 	%r406, 9, %r405;
	add.s32 	%r407, %r354, %r404;
	mad.lo.s32 	%r408, %r406, %r353, %r407;
	mul.wide.s32 	%rd45, %r408, 4;
	add.s64 	%rd46, %rd26, %rd45;
	st.global.u32 	[%rd46], %r469;
	div.s32 	%r409, 10, %r8;
	shl.b32 	%r410, %r409, 7;
	mul.lo.s32 	%r411, %r409, %r8;
	sub.s32 	%r412, 10, %r411;
	add.s32 	%r413, %r354, %r410;
	mad.lo.s32 	%r414, %r412, %r353, %r413;
	mul.wide.s32 	%rd47, %r414, 4;
	add.s64 	%rd48, %rd26, %rd47;
	st.global.u32 	[%rd48], %r468;
	div.s32 	%r415, 11, %r8;
	shl.b32 	%r416, %r415, 7;
	mul.lo.s32 	%r417, %r415, %r8;
	sub.s32 	%r418, 11, %r417;
	add.s32 	%r419, %r354, %r416;
	mad.lo.s32 	%r420, %r418, %r353, %r419;
	mul.wide.s32 	%rd49, %r420, 4;
	add.s64 	%rd50, %rd26, %rd49;
	st.global.u32 	[%rd50], %r467;
	div.s32 	%r421, 12, %r8;
	shl.b32 	%r422, %r421, 7;
	mul.lo.s32 	%r423, %r421, %r8;
	sub.s32 	%r424, 12, %r423;
	add.s32 	%r425, %r354, %r422;
	mad.lo.s32 	%r426, %r424, %r353, %r425;
	mul.wide.s32 	%rd51, %r426, 4;
	add.s64 	%rd52, %rd26, %rd51;
	st.global.u32 	[%rd52], %r466;
	div.s32 	%r427, 13, %r8;
	shl.b32 	%r428, %r427, 7;
	mul.lo.s32 	%r429, %r427, %r8;
	sub.s32 	%r430, 13, %r429;
	add.s32 	%r431, %r354, %r428;
	mad.lo.s32 	%r432, %r430, %r353, %r431;
	mul.wide.s32 	%rd53, %r432, 4;
	add.s64 	%rd54, %rd26, %rd53;
	st.global.u32 	[%rd54], %r465;
	div.s32 	%r433, 14, %r8;
	shl.b32 	%r434, %r433, 7;
	mul.lo.s32 	%r435, %r433, %r8;
	sub.s32 	%r436, 14, %r435;
	add.s32 	%r437, %r354, %r434;
	mad.lo.s32 	%r438, %r436, %r353, %r437;
	mul.wide.s32 	%rd55, %r438, 4;
	add.s64 	%rd56, %rd26, %rd55;
	st.global.u32 	[%rd56], %r464;
	div.s32 	%r439, 15, %r8;
	shl.b32 	%r440, %r439, 7;
	mul.lo.s32 	%r441, %r439, %r8;
	sub.s32 	%r442, 15, %r441;
	add.s32 	%r443, %r354, %r440;
	mad.lo.s32 	%r444, %r442, %r353, %r443;
	mul.wide.s32 	%rd57, %r444, 4;
	add.s64 	%rd58, %rd26, %rd57;
	st.global.u32 	[%rd58], %r463;
	add.s32 	%r455, %r455, %r12;
	setp.lt.u32 	%p54, %r455, %r13;
	@%p54 bra 	$L__BB456_5;
$L__BB456_68:
	ret;

}
	// .globl	_Z9cuda_gemmIiLi128ELi2ELi1ELi2048ELi8ELi8ELi64ELi0ELi1EEviiiPT_S1_S1_iii
.visible .entry _Z9cuda_gemmIiLi128ELi2ELi1ELi2048ELi8ELi8ELi64ELi0ELi1EEviiiPT_S1_S1_iii(
	.param .u32 _Z9cuda_gemmIiLi128ELi2ELi1ELi2048ELi8ELi8ELi64ELi0ELi1EEviiiPT_S1_S1_iii_param_0,
	.param .u32 _Z9cuda_gemmIiLi128ELi2ELi1ELi2048ELi8ELi8ELi64ELi0ELi1EEviiiPT_S1_S1_iii_param_1,
	.param .u32 _Z9cuda_gemmIiLi128ELi2ELi1ELi2048ELi8ELi8ELi64ELi0ELi1EEviiiPT_S1_S1_iii_param_2,
	.param .u64 .ptr .align 1 _Z9cuda_gemmIiLi128ELi2ELi1ELi2048ELi8ELi8ELi64ELi0ELi1EEviiiPT_S1_S1_iii_param_3,
	.param .u64 .ptr .align 1 _Z9cuda_gemmIiLi128ELi2ELi1ELi2048ELi8ELi8ELi64ELi0ELi1EEviiiPT_S1_S1_iii_param_4,
	.param .u64 .ptr .align 1 _Z9cuda_gemmIiLi128ELi2ELi1ELi2048ELi8ELi8ELi64ELi0ELi1EEviiiPT_S1_S1_iii_param_5,
	.param .u32 _Z9cuda_gemmIiLi128ELi2ELi1ELi2048ELi8ELi8ELi64ELi0ELi1EEviiiPT_S1_S1_iii_param_6,
	.param .u32 _Z9cuda_gemmIiLi128ELi2ELi1ELi2048ELi8ELi8ELi64ELi0ELi1EEviiiPT_S1_S1_iii_param_7,
	.param .u32 _Z9cuda_gemmIiLi128ELi2ELi1ELi2048ELi8ELi8ELi64ELi0ELi1EEviiiPT_S1_S1_iii_param_8
)
.maxntid 128
{
	.reg .pred 	%p<141>;
	.reg .b16 	%rs<5>;
	.reg .b32 	%r<499>;
	.reg .b64 	%rd<48>;
	// demoted variable
	.shared .align 128 .b8 _ZZ9cuda_gemmIiLi128ELi2ELi1ELi2048ELi8ELi8ELi64ELi0ELi1EEviiiPT_S1_S1_iiiE11kron_fac_sh[288];
	// demoted variable
	.shared .align 128 .b8 _ZZ9cuda_gemmIiLi128ELi2ELi1ELi2048ELi8ELi8ELi64ELi0ELi1EEviiiPT_S1_S1_iiiE3Ash[8192];
	ld.param.u32 	%r69, [_Z9cuda_gemmIiLi128ELi2ELi1ELi2048ELi8ELi8ELi64ELi0ELi1EEviiiPT_S1_S1_iii_param_2];
	ld.param.u64 	%rd4, [_Z9cuda_gemmIiLi128ELi2ELi1ELi2048ELi8ELi8ELi64ELi0ELi1EEviiiPT_S1_S1_iii_param_3];
	ld.param.u64 	%rd5, [_Z9cuda_gemmIiLi128ELi2ELi1ELi2048ELi8ELi8ELi64ELi0ELi1EEviiiPT_S1_S1_iii_param_4];
	cvta.to.global.u64 	%rd1, %rd5;
	cvta.to.global.u64 	%rd2, %rd4;
	mov.u32 	%r1, %tid.x;
	setp.gt.u32 	%p1, %r1, 63;
	@%p1 bra 	$L__BB457_7;
	mov.u32 	%r2, %ntid.x;
	add.s32 	%r70, %r1, %r2;
	max.u32 	%r71, %r70, 64;
	setp.lt.u32 	%p2, %r70, 64;
	selp.u32 	%r72, 1, 0, %p2;
	add.s32 	%r73, %r70, %r72;
	sub.s32 	%r74, %r71, %r73;
	div.u32 	%r75, %r74, %r2;
	add.s32 	%r3, %r75, %r72;
	and.b32  	%r76, %r3, 3;
	setp.eq.s32 	%p3, %r76, 3;
	mov.u32 	%r489, %r1;
	@%p3 bra 	$L__BB457_4;
	add.s32 	%r78, %r3, 1;
	and.b32  	%r4, %r78, 3;
	mov.b32 	%r488, 0;
	mov.u32 	%r489, %r1;
$L__BB457_3:
	.pragma "nounroll";
	mul.wide.u32 	%rd6, %r489, 4;
	add.s64 	%rd7, %rd1, %rd6;
	ld.global.u32 	%r79, [%rd7];
	and.b32  	%r80, %r489, 7;
	mov.u32 	%r81, _ZZ9cuda_gemmIiLi128ELi2ELi1ELi2048ELi8ELi8ELi64ELi0ELi1EEviiiPT_S1_S1_iiiE11kron_fac_sh;
	mad.lo.s32 	%r82, %r80, 36, %r81;
	shr.u32 	%r83, %r489, 1;
	and.b32  	%r84, %r83, 2147483644;
	add.s32 	%r85, %r82, %r84;
	st.shared.u32 	[%r85], %r79;
	add.s32 	%r489, %r489, %r2;
	add.s32 	%r488, %r488, 1;
	setp.ne.s32 	%p4, %r488, %r4;
	@%p4 bra 	$L__BB457_3;
$L__BB457_4:
	setp.lt.u32 	%p5, %r3, 3;
	@%p5 bra 	$L__BB457_7;
	mov.u32 	%r88, _ZZ9cuda_gemmIiLi128ELi2ELi1ELi2048ELi8ELi8ELi64ELi0ELi1EEviiiPT_S1_S1_iiiE11kron_fac_sh;
$L__BB457_6:
	mul.wide.u32 	%rd8, %r489, 4;
	add.s64 	%rd9, %rd1, %rd8;
	ld.global.u32 	%r86, [%rd9];
	and.b32  	%r87, %r489, 7;
	mad.lo.s32 	%r89, %r87, 36, %r88;
	shr.u32 	%r90, %r489, 1;
	and.b32  	%r91, %r90, 2147483644;
	add.s32 	%r92, %r89, %r91;
	st.shared.u32 	[%r92], %r86;
	add.s32 	%r93, %r489, %r2;
	mul.wide.u32 	%rd10, %r93, 4;
	add.s64 	%rd11, %rd1, %rd10;
	ld.global.u32 	%r94, [%rd11];
	and.b32  	%r95, %r93, 7;
	mad.lo.s32 	%r96, %r95, 36, %r88;
	shr.u32 	%r97, %r93, 1;
	and.b32  	%r98, %r97, 2147483644;
	add.s32 	%r99, %r96, %r98;
	st.shared.u32 	[%r99], %r94;
	add.s32 	%r100, %r93, %r2;
	mul.wide.u32 	%rd12, %r100, 4;
	add.s64 	%rd13, %rd1, %rd12;
	ld.global.u32 	%r101, [%rd13];
	and.b32  	%r102, %r100, 7;
	mad.lo.s32 	%r103, %r102, 36, %r88;
	shr.u32 	%r104, %r100, 1;
	and.b32  	%r105, %r104, 2147483644;
	add.s32 	%r106, %r103, %r105;
	st.shared.u32 	[%r106], %r101;
	add.s32 	%r107, %r100, %r2;
	mul.wide.u32 	%rd14, %r107, 4;
	add.s64 	%rd15, %rd1, %rd14;
	ld.global.u32 	%r108, [%rd15];
	and.b32  	%r109, %r107, 7;
	mad.lo.s32 	%r110, %r109, 36, %r88;
	shr.u32 	%r111, %r107, 1;
	and.b32  	%r112, %r111, 2147483644;
	add.s32 	%r113, %r110, %r112;
	st.shared.u32 	[%r113], %r108;
	add.s32 	%r489, %r107, %r2;
	setp.lt.u32 	%p6, %r489, 64;
	@%p6 bra 	$L__BB457_6;
$L__BB457_7:
	mov.u32 	%r491, %ctaid.y;
	mov.u32 	%r13, %nctaid.y;
	shl.b32 	%r14, %r13, 1;
	setp.ge.u32 	%p7, %r491, %r14;
	@%p7 bra 	$L__BB457_16;
	mov.u32 	%r114, %ctaid.x;
	shl.b32 	%r15, %r1, 2;
	shl.b32 	%r16, %r114, 11;
	mov.u32 	%r115, %ntid.x;
	shl.b32 	%r17, %r115, 2;
	and.b32  	%r18, %r1, 7;
	shl.b32 	%r116, %r114, 8;
	shr.s32 	%r117, %r69, 31;
	shr.u32 	%r118, %r117, 21;
	add.s32 	%r119, %r69, %r118;
	shr.s32 	%r19, %r119, 11;
	or.b32  	%r20, %r116, %r1;
	xor.b32  	%r120, %r15, 2047;
	sub.s32 	%r121, %r120, %r17;
	cvt.u16.u32 	%rs2, %r121;
	cvt.u16.u32 	%rs3, %r17;
	div.u16 	%rs4, %rs2, %rs3;
	and.b16  	%rs1, %rs4, 3;
	shl.b32 	%r122, %r1, 4;
	mov.u32 	%r123, _ZZ9cuda_gemmIiLi128ELi2ELi1ELi2048ELi8ELi8ELi64ELi0ELi1EEviiiPT_S1_S1_iiiE3Ash;
	add.s32 	%r21, %r123, %r122;
	add.s32 	%r22, %r15, %r17;
	shl.b32 	%r41, %r115, 4;
	add.s32 	%r23, %r21, %r41;
	add.s32 	%r24, %r22, %r17;
	shl.b32 	%r124, %r1, 3;
	or.b32  	%r125, %r124, %r18;
	shl.b32 	%r126, %r125, 2;
	add.s32 	%r25, %r123, %r126;
	add.s32 	%r127, %r1, 1;
	and.b32  	%r26, %r127, 7;
	or.b32  	%r128, %r124, %r26;
	shl.b32 	%r129, %r128, 2;
	add.s32 	%r27, %r123, %r129;
	add.s32 	%r130, %r1, 2;
	and.b32  	%r28, %r130, 7;
	or.b32  	%r131, %r124, %r28;
	shl.b32 	%r132, %r131, 2;
	add.s32 	%r29, %r123, %r132;
	add.s32 	%r133, %r1, 3;
	and.b32  	%r30, %r133, 7;
	or.b32  	%r134, %r124, %r30;
	shl.b32 	%r135, %r134, 2;
	add.s32 	%r31, %r123, %r135;
	xor.b32  	%r32, %r18, 4;
	or.b32  	%r136, %r124, %r32;
	shl.b32 	%r137, %r136, 2;
	add.s32 	%r33, %r123, %r137;
	add.s32 	%r138, %r1, 5;
	and.b32  	%r34, %r138, 7;
	or.b32  	%r139, %r124, %r34;
	shl.b32 	%r140, %r139, 2;
	add.s32 	%r35, %r123, %r140;
	add.s32 	%r141, %r1, 6;
	and.b32  	%r36, %r141, 7;
	or.b32  	%r142, %r124, %r36;
	shl.b32 	%r143, %r142, 2;
	add.s32 	%r37, %r123, %r143;
	add.s32 	%r144, %r1, -1;
	and.b32  	%r38, %r144, 7;
	or.b32  	%r145, %r124, %r38;
	shl.b32 	%r146, %r145, 2;
	add.s32 	%r39, %r123, %r146;
	mad.lo.s32 	%r40, %r115, 12, %r16;
	mul.lo.s32 	%r42, %r115, 48;
	shl.b32 	%r43, %r115, 6;
	shl.b32 	%r44, %r115, 5;
$L__BB457_9:
	setp.eq.s16 	%p8, %rs1, 2;
	mul.lo.s32 	%r46, %r491, %r69;
	add.s32 	%r47, %r46, %r16;
	mov.u32 	%r492, %r15;
	@%p8 bra 	$L__BB457_13;
	setp.eq.s16 	%p9, %rs1, 3;
	add.s32 	%r147, %r47, %r15;
	mul.wide.s32 	%rd16, %r147, 4;
	add.s64 	%rd17, %rd2, %rd16;
	ld.global.v4.u32 	{%r148, %r149, %r150, %r151}, [%rd17];
	st.shared.v4.u32 	[%r21], {%r148, %r149, %r150, %r151};
	mov.u32 	%r492, %r22;
	@%p9 bra 	$L__BB457_13;
	setp.eq.s16 	%p10, %rs1, 0;
	add.s32 	%r152, %r47, %r22;
	mul.wide.s32 	%rd18, %r152, 4;
	add.s64 	%rd19, %rd2, %rd18;
	ld.global.v4.u32 	{%r153, %r154, %r155, %r156}, [%rd19];
	st.shared.v4.u32 	[%r23], {%r153, %r154, %r155, %r156};
	mov.u32 	%r492, %r24;
	@%p10 bra 	$L__BB457_13;
	add.s32 	%r492, %r24, %r17;
	add.s32 	%r157, %r47, %r24;
	mul.wide.s32 	%rd20, %r157, 4;
	add.s64 	%rd21, %rd2, %rd20;
	ld.global.v4.u32 	{%r158, %r159, %r160, %r161}, [%rd21];
	shl.b32 	%r162, %r17, 2;
	add.s32 	%r163, %r23, %r162;
	st.shared.v4.u32 	[%r163], {%r158, %r159, %r160, %r161};
$L__BB457_13:
	add.s32 	%r164, %r40, %r492;
	add.s32 	%r497, %r164, %r46;
	mov.u32 	%r165, %ntid.x;
	shl.b32 	%r166, %r165, 3;
	add.s32 	%r167, %r16, %r492;
	add.s32 	%r493, %r167, %r46;
	add.s32 	%r496, %r493, %r166;
	add.s32 	%r495, %r493, %r17;
	shl.b32 	%r168, %r492, 2;
	mov.u32 	%r169, _ZZ9cuda_gemmIiLi128ELi2ELi1ELi2048ELi8ELi8ELi64ELi0ELi1EEviiiPT_S1_S1_iiiE3Ash;
	add.s32 	%r494, %r169, %r168;
$L__BB457_14:
	mul.wide.s32 	%rd22, %r497, 4;
	add.s64 	%rd23, %rd2, %rd22;
	mul.wide.s32 	%rd24, %r496, 4;
	add.s64 	%rd25, %rd2, %rd24;
	mul.wide.s32 	%rd26, %r495, 4;
	add.s64 	%rd27, %rd2, %rd26;
	mul.wide.s32 	%rd28, %r493, 4;
	add.s64 	%rd29, %rd2, %rd28;
	ld.global.v4.u32 	{%r170, %r171, %r172, %r173}, [%rd29];
	st.shared.v4.u32 	[%r494], {%r170, %r171, %r172, %r173};
	add.s32 	%r174, %r492, %r17;
	ld.global.v4.u32 	{%r175, %r176, %r177, %r178}, [%rd27];
	add.s32 	%r179, %r494, %r41;
	st.shared.v4.u32 	[%r179], {%r175, %r176, %r177, %r178};
	add.s32 	%r180, %r174, %r17;
	ld.global.v4.u32 	{%r181, %r182, %r183, %r184}, [%rd25];
	add.s32 	%r185, %r494, %r44;
	st.shared.v4.u32 	[%r185], {%r181, %r182, %r183, %r184};
	add.s32 	%r186, %r180, %r17;
	ld.global.v4.u32 	{%r187, %r188, %r189, %r190}, [%rd23];
	add.s32 	%r191, %r494, %r42;
	st.shared.v4.u32 	[%r191], {%r187, %r188, %r189, %r190};
	add.s32 	%r492, %r186, %r17;
	add.s32 	%r497, %r497, %r41;
	add.s32 	%r496, %r496, %r41;
	add.s32 	%r495, %r495, %r41;
	add.s32 	%r494, %r494, %r43;
	add.s32 	%r493, %r493, %r41;
	setp.lt.u32 	%p11, %r492, 2048;
	@%p11 bra 	$L__BB457_14;
	ld.param.u64 	%rd47, [_Z9cuda_gemmIiLi128ELi2ELi1ELi2048ELi8ELi8ELi64ELi0ELi1EEviiiPT_S1_S1_iii_param_5];
	ld.param.u32 	%r486, [_Z9cuda_gemmIiLi128ELi2ELi1ELi2048ELi8ELi8ELi64ELi0ELi1EEviiiPT_S1_S1_iii_param_1];
	bar.sync 	0;
	ld.shared.u32 	%r192, [%r25];
	ld.shared.u32 	%r193, [%r27];
	ld.shared.u32 	%r194, [%r29];
	ld.shared.u32 	%r195, [%r31];
	ld.shared.u32 	%r196, [%r33];
	ld.shared.u32 	%r197, [%r35];
	ld.shared.u32 	%r198, [%r37];
	ld.shared.u32 	%r199, [%r39];
	shl.b32 	%r200, %r18, 2;
	mov.u32 	%r201, _ZZ9cuda_gemmIiLi128ELi2ELi1ELi2048ELi8ELi8ELi64ELi0ELi1EEviiiPT_S1_S1_iiiE11kron_fac_sh;
	add.s32 	%r202, %r201, %r200;
	ld.shared.u32 	%r203, [%r202];
	shfl.sync.idx.b32	%r204|%p12, %r203, %r18, 6175, -1;
	mul.lo.s32 	%r205, %r204, %r192;
	shfl.sync.idx.b32	%r206|%p13, %r203, %r26, 6175, -1;
	mad.lo.s32 	%r207, %r206, %r193, %r205;
	shfl.sync.idx.b32	%r208|%p14, %r203, %r28, 6175, -1;
	mad.lo.s32 	%r209, %r208, %r194, %r207;
	shfl.sync.idx.b32	%r210|%p15, %r203, %r30, 6175, -1;
	mad.lo.s32 	%r211, %r210, %r195, %r209;
	shfl.sync.idx.b32	%r212|%p16, %r203, %r32, 6175, -1;
	mad.lo.s32 	%r213, %r212, %r196, %r211;
	shfl.sync.idx.b32	%r214|%p17, %r203, %r34, 6175, -1;
	mad.lo.s32 	%r215, %r214, %r197, %r213;
	shfl.sync.idx.b32	%r216|%p18, %r203, %r36, 6175, -1;
	mad.lo.s32 	%r217, %r216, %r198, %r215;
	shfl.sync.idx.b32	%r218|%p19, %r203, %r38, 6175, -1;
	mad.lo.s32 	%r219, %r218, %r199, %r217;
	ld.shared.u32 	%r220, [%r202+36];
	shfl.sync.idx.b32	%r221|%p20, %r220, %r18, 6175, -1;
	mul.lo.s32 	%r222, %r221, %r192;
	shfl.sync.idx.b32	%r223|%p21, %r220, %r26, 6175, -1;
	mad.lo.s32 	%r224, %r223, %r193, %r222;
	shfl.sync.idx.b32	%r225|%p22, %r220, %r28, 6175, -1;
	mad.lo.s32 	%r226, %r225, %r194, %r224;
	shfl.sync.idx.b32	%r227|%p23, %r220, %r30, 6175, -1;
	mad.lo.s32 	%r228, %r227, %r195, %r226;
	shfl.sync.idx.b32	%r229|%p24, %r220, %r32, 6175, -1;
	mad.lo.s32 	%r230, %r229, %r196, %r228;
	shfl.sync.idx.b32	%r231|%p25, %r220, %r34, 6175, -1;
	mad.lo.s32 	%r232, %r231, %r197, %r230;
	shfl.sync.idx.b32	%r233|%p26, %r220, %r36, 6175, -1;
	mad.lo.s32 	%r234, %r233, %r198, %r232;
	shfl.sync.idx.b32	%r235|%p27, %r220, %r38, 6175, -1;
	mad.lo.s32 	%r236, %r235, %r199, %r234;
	ld.shared.u32 	%r237, [%r202+72];
	shfl.sync.idx.b32	%r238|%p28, %r237, %r18, 6175, -1;
	mul.lo.s32 	%r239, %r238, %r192;
	shfl.sync.idx.b32	%r240|%p29, %r237, %r26, 6175, -1;
	mad.lo.s32 	%r241, %r240, %r193, %r239;
	shfl.sync.idx.b32	%r242|%p30, %r237, %r28, 6175, -1;
	mad.lo.s32 	%r243, %r242, %r194, %r241;
	shfl.sync.idx.b32	%r244|%p31, %r237, %r30, 6175, -1;
	mad.lo.s32 	%r245, %r244, %r195, %r243;
	shfl.sync.idx.b32	%r246|%p32, %r237, %r32, 6175, -1;
	mad.lo.s32 	%r247, %r246, %r196, %r245;
	shfl.sync.idx.b32	%r248|%p33, %r237, %r34, 6175, -1;
	mad.lo.s32 	%r249, %r248, %r197, %r247;
	shfl.sync.idx.b32	%r250|%p34, %r237, %r36, 6175, -1;
	mad.lo.s32 	%r251, %r250, %r198, %r249;
	shfl.sync.idx.b32	%r252|%p35, %r237, %r38, 6175, -1;
	mad.lo.s32 	%r253, %r252, %r199, %r251;
	ld.shared.u32 	%r254, [%r202+108];
	shfl.sync.idx.b32	%r255|%p36, %r254, %r18, 6175, -1;
	mul.lo.s32 	%r256, %r255, %r192;
	shfl.sync.idx.b32	%r257|%p37, %r254, %r26, 6175, -1;
	mad.lo.s32 	%r258, %r257, %r193, %r256;
	shfl.sync.idx.b32	%r259|%p38, %r254, %r28, 6175, -1;
	mad.lo.s32 	%r260, %r259, %r194, %r258;
	shfl.sync.idx.b32	%r261|%p39, %r254, %r30, 6175, -1;
	mad.lo.s32 	%r262, %r261, %r195, %r260;
	shfl.sync.idx.b32	%r263|%p40, %r254, %r32, 6175, -1;
	mad.lo.s32 	%r264, %r263, %r196, %r262;
	shfl.sync.idx.b32	%r265|%p41, %r254, %r34, 6175, -1;
	mad.lo.s32 	%r266, %r265, %r197, %r264;
	shfl.sync.idx.b32	%r267|%p42, %r254, %r36, 6175, -1;
	mad.lo.s32 	%r268, %r267, %r198, %r266;
	shfl.sync.idx.b32	%r269|%p43, %r254, %r38, 6175, -1;
	mad.lo.s32 	%r270, %r269, %r199, %r268;
	ld.shared.u32 	%r271, [%r202+144];
	shfl.sync.idx.b32	%r272|%p44, %r271, %r18, 6175, -1;
	mul.lo.s32 	%r273, %r272, %r192;
	shfl.sync.idx.b32	%r274|%p45, %r271, %r26, 6175, -1;
	mad.lo.s32 	%r275, %r274, %r193, %r273;
	shfl.sync.idx.b32	%r276|%p46, %r271, %r28, 6175, -1;
	mad.lo.s32 	%r277, %r276, %r194, %r275;
	shfl.sync.idx.b32	%r278|%p47, %r271, %r30, 6175, -1;
	mad.lo.s32 	%r279, %r278, %r195, %r277;
	shfl.sync.idx.b32	%r280|%p48, %r271, %r32, 6175, -1;
	mad.lo.s32 	%r281, %r280, %r196, %r279;
	shfl.sync.idx.b32	%r282|%p49, %r271, %r34, 6175, -1;
	mad.lo.s32 	%r283, %r282, %r197, %r281;
	shfl.sync.idx.b32	%r284|%p50, %r271, %r36, 6175, -1;
	mad.lo.s32 	%r285, %r284, %r198, %r283;
	shfl.sync.idx.b32	%r286|%p51, %r271, %r38, 6175, -1;
	mad.lo.s32 	%r287, %r286, %r199, %r285;
	ld.shared.u32 	%r288, [%r202+180];
	shfl.sync.idx.b32	%r289|%p52, %r288, %r18, 6175, -1;
	mul.lo.s32 	%r290, %r289, %r192;
	shfl.sync.idx.b32	%r291|%p53, %r288, %r26, 6175, -1;
	mad.lo.s32 	%r292, %r291, %r193, %r290;
	shfl.sync.idx.b32	%r293|%p54, %r288, %r28, 6175, -1;
	mad.lo.s32 	%r294, %r293, %r194, %r292;
	shfl.sync.idx.b32	%r295|%p55, %r288, %r30, 6175, -1;
	mad.lo.s32 	%r296, %r295, %r195, %r294;
	shfl.sync.idx.b32	%r297|%p56, %r288, %r32, 6175, -1;
	mad.lo.s32 	%r298, %r297, %r196, %r296;
	shfl.sync.idx.b32	%r299|%p57, %r288, %r34, 6175, -1;
	mad.lo.s32 	%r300, %r299, %r197, %r298;
	shfl.sync.idx.b32	%r301|%p58, %r288, %r36, 6175, -1;
	mad.lo.s32 	%r302, %r301, %r198, %r300;
	shfl.sync.idx.b32	%r303|%p59, %r288, %r38, 6175, -1;
	mad.lo.s32 	%r304, %r303, %r199, %r302;
	ld.shared.u32 	%r305, [%r202+216];
	shfl.sync.idx.b32	%r306|%p60, %r305, %r18, 6175, -1;
	mul.lo.s32 	%r307, %r306, %r192;
	shfl.sync.idx.b32	%r308|%p61, %r305, %r26, 6175, -1;
	mad.lo.s32 	%r309, %r308, %r193, %r307;
	shfl.sync.idx.b32	%r310|%p62, %r305, %r28, 6175, -1;
	mad.lo.s32 	%r311, %r310, %r194, %r309;
	shfl.sync.idx.b32	%r312|%p63, %r305, %r30, 6175, -1;
	mad.lo.s32 	%r313, %r312, %r195, %r311;
	shfl.sync.idx.b32	%r314|%p64, %r305, %r32, 6175, -1;
	mad.lo.s32 	%r315, %r314, %r196, %r313;
	shfl.sync.idx.b32	%r316|%p65, %r305, %r34, 6175, -1;
	mad.lo.s32 	%r317, %r316, %r197, %r315;
	shfl.sync.idx.b32	%r318|%p66, %r305, %r36, 6175, -1;
	mad.lo.s32 	%r319, %r318, %r198, %r317;
	shfl.sync.idx.b32	%r320|%p67, %r305, %r38, 6175, -1;
	mad.lo.s32 	%r321, %r320, %r199, %r319;
	ld.shared.u32 	%r322, [%r202+252];
	shfl.sync.idx.b32	%r323|%p68, %r322, %r18, 6175, -1;
	mul.lo.s32 	%r324, %r323, %r192;
	shfl.sync.idx.b32	%r325|%p69, %r322, %r26, 6175, -1;
	mad.lo.s32 	%r326, %r325, %r193, %r324;
	shfl.sync.idx.b32	%r327|%p70, %r322, %r28, 6175, -1;
	mad.lo.s32 	%r328, %r327, %r194, %r326;
	shfl.sync.idx.b32	%r329|%p71, %r322, %r30, 6175, -1;
	mad.lo.s32 	%r330, %r329, %r195, %r328;
	shfl.sync.idx.b32	%r331|%p72, %r322, %r32, 6175, -1;
	mad.lo.s32 	%r332, %r331, %r196, %r330;
	shfl.sync.idx.b32	%r333|%p73, %r322, %r34, 6175, -1;
	mad.lo.s32 	%r334, %r333, %r197, %r332;
	shfl.sync.idx.b32	%r335|%p74, %r322, %r36, 6175, -1;
	mad.lo.s32 	%r336, %r335, %r198, %r334;
	shfl.sync.idx.b32	%r337|%p75, %r322, %r38, 6175, -1;
	mad.lo.s32 	%r338, %r337, %r199, %r336;
	ld.shared.u32 	%r339, [%r25+4096];
	ld.shared.u32 	%r340, [%r27+4096];
	ld.shared.u32 	%r341, [%r29+4096];
	ld.shared.u32 	%r342, [%r31+4096];
	ld.shared.u32 	%r343, [%r33+4096];
	ld.shared.u32 	%r344, [%r35+4096];
	ld.shared.u32 	%r345, [%r37+4096];
	ld.shared.u32 	%r346, [%r39+4096];
	shfl.sync.idx.b32	%r347|%p76, %r203, %r18, 6175, -1;
	mul.lo.s32 	%r348, %r347, %r339;
	shfl.sync.idx.b32	%r349|%p77, %r203, %r26, 6175, -1;
	mad.lo.s32 	%r350, %r349, %r340, %r348;
	shfl.sync.idx.b32	%r351|%p78, %r203, %r28, 6175, -1;
	mad.lo.s32 	%r352, %r351, %r341, %r350;
	shfl.sync.idx.b32	%r353|%p79, %r203, %r30, 6175, -1;
	mad.lo.s32 	%r354, %r353, %r342, %r352;
	shfl.sync.idx.b32	%r355|%p80, %r203, %r32, 6175, -1;
	mad.lo.s32 	%r356, %r355, %r343, %r354;
	shfl.sync.idx.b32	%r357|%p81, %r203, %r34, 6175, -1;
	mad.lo.s32 	%r358, %r357, %r344, %r356;
	shfl.sync.idx.b32	%r359|%p82, %r203, %r36, 6175, -1;
	mad.lo.s32 	%r360, %r359, %r345, %r358;
	shfl.sync.idx.b32	%r361|%p83, %r203, %r38, 6175, -1;
	mad.lo.s32 	%r362, %r361, %r346, %r360;
	shfl.sync.idx.b32	%r363|%p84, %r220, %r18, 6175, -1;
	mul.lo.s32 	%r364, %r363, %r339;
	shfl.sync.idx.b32	%r365|%p85, %r220, %r26, 6175, -1;
	mad.lo.s32 	%r366, %r365, %r340, %r364;
	shfl.sync.idx.b32	%r367|%p86, %r220, %r28, 6175, -1;
	mad.lo.s32 	%r368, %r367, %r341, %r366;
	shfl.sync.idx.b32	%r369|%p87, %r220, %r30, 6175, -1;
	mad.lo.s32 	%r370, %r369, %r342, %r368;
	shfl.sync.idx.b32	%r371|%p88, %r220, %r32, 6175, -1;
	mad.lo.s32 	%r372, %r371, %r343, %r370;
	shfl.sync.idx.b32	%r373|%p89, %r220, %r34, 6175, -1;
	mad.lo.s32 	%r374, %r373, %r344, %r372;
	shfl.sync.idx.b32	%r375|%p90, %r220, %r36, 6175, -1;
	mad.lo.s32 	%r376, %r375, %r345, %r374;
	shfl.sync.idx.b32	%r377|%p91, %r220, %r38, 6175, -1;
	mad.lo.s32 	%r378, %r377, %r346, %r376;
	shfl.sync.idx.b32	%r379|%p92, %r237, %r18, 6175, -1;
	mul.lo.s32 	%r380, %r379, %r339;
	shfl.sync.idx.b32	%r381|%p93, %r237, %r26, 6175, -1;
	mad.lo.s32 	%r382, %r381, %r340, %r380;
	shfl.sync.idx.b32	%r383|%p94, %r237, %r28, 6175, -1;
	mad.lo.s32 	%r384, %r383, %r341, %r382;
	shfl.sync.idx.b32	%r385|%p95, %r237, %r30, 6175, -1;
	mad.lo.s32 	%r386, %r385, %r342, %r384;
	shfl.sync.idx.b32	%r387|%p96, %r237, %r32, 6175, -1;
	mad.lo.s32 	%r388, %r387, %r343, %r386;
	shfl.sync.idx.b32	%r389|%p97, %r237, %r34, 6175, -1;
	mad.lo.s32 	%r390, %r389, %r344, %r388;
	shfl.sync.idx.b32	%r391|%p98, %r237, %r36, 6175, -1;
	mad.lo.s32 	%r392, %r391, %r345, %r390;
	shfl.sync.idx.b32	%r393|%p99, %r237, %r38, 6175, -1;
	mad.lo.s32 	%r394, %r393, %r346, %r392;
	shfl.sync.idx.b32	%r395|%p100, %r254, %r18, 6175, -1;
	mul.lo.s32 	%r396, %r395, %r339;
	shfl.sync.idx.b32	%r397|%p101, %r254, %r26, 6175, -1;
	mad.lo.s32 	%r398, %r397, %r340, %r396;
	shfl.sync.idx.b32	%r399|%p102, %r254, %r28, 6175, -1;
	mad.lo.s32 	%r400, %r399, %r341, %r398;
	shfl.sync.idx.b32	%r401|%p103, %r254, %r30, 6175, -1;
	mad.lo.s32 	%r402, %r401, %r342, %r400;
	shfl.sync.idx.b32	%r403|%p104, %r254, %r32, 6175, -1;
	mad.lo.s32 	%r404, %r403, %r343, %r402;
	shfl.sync.idx.b32	%r405|%p105, %r254, %r34, 6175, -1;
	mad.lo.s32 	%r406, %r405, %r344, %r404;
	shfl.sync.idx.b32	%r407|%p106, %r254, %r36, 6175, -1;
	mad.lo.s32 	%r408, %r407, %r345, %r406;
	shfl.sync.idx.b32	%r409|%p107, %r254, %r38, 6175, -1;
	mad.lo.s32 	%r410, %r409, %r346, %r408;
	shfl.sync.idx.b32	%r411|%p108, %r271, %r18, 6175, -1;
	mul.lo.s32 	%r412, %r411, %r339;
	shfl.sync.idx.b32	%r413|%p109, %r271, %r26, 6175, -1;
	mad.lo.s32 	%r414, %r413, %r340, %r412;
	shfl.sync.idx.b32	%r415|%p110, %r271, %r28, 6175, -1;
	mad.lo.s32 	%r416, %r415, %r341, %r414;
	shfl.sync.idx.b32	%r417|%p111, %r271, %r30, 6175, -1;
	mad.lo.s32 	%r418, %r417, %r342, %r416;
	shfl.sync.idx.b32	%r419|%p112, %r271, %r32, 6175, -1;
	mad.lo.s32 	%r420, %r419, %r343, %r418;
	shfl.sync.idx.b32	%r421|%p113, %r271, %r34, 6175, -1;
	mad.lo.s32 	%r422, %r421, %r344, %r420;
	shfl.sync.idx.b32	%r423|%p114, %r271, %r36, 6175, -1;
	mad.lo.s32 	%r424, %r423, %r345, %r422;
	shfl.sync.idx.b32	%r425|%p115, %r271, %r38, 6175, -1;
	mad.lo.s32 	%r426, %r425, %r346, %r424;
	shfl.sync.idx.b32	%r427|%p116, %r288, %r18, 6175, -1;
	mul.lo.s32 	%r428, %r427, %r339;
	shfl.sync.idx.b32	%r429|%p117, %r288, %r26, 6175, -1;
	mad.lo.s32 	%r430, %r429, %r340, %r428;
	shfl.sync.idx.b32	%r431|%p118, %r288, %r28, 6175, -1;
	mad.lo.s32 	%r432, %r431, %r341, %r430;
	shfl.sync.idx.b32	%r433|%p119, %r288, %r30, 6175, -1;
	mad.lo.s32 	%r434, %r433, %r342, %r432;
	shfl.sync.idx.b32	%r435|%p120, %r288, %r32, 6175, -1;
	mad.lo.s32 	%r436, %r435, %r343, %r434;
	shfl.sync.idx.b32	%r437|%p121, %r288, %r34, 6175, -1;
	mad.lo.s32 	%r438, %r437, %r344, %r436;
	shfl.sync.idx.b32	%r439|%p122, %r288, %r36, 6175, -1;
	mad.lo.s32 	%r440, %r439, %r345, %r438;
	shfl.sync.idx.b32	%r441|%p123, %r288, %r38, 6175, -1;
	mad.lo.s32 	%r442, %r441, %r346, %r440;
	shfl.sync.idx.b32	%r443|%p124, %r305, %r18, 6175, -1;
	mul.lo.s32 	%r444, %r443, %r339;
	shfl.sync.idx.b32	%r445|%p125, %r305, %r26, 6175, -1;
	mad.lo.s32 	%r446, %r445, %r340, %r444;
	shfl.sync.idx.b32	%r447|%p126, %r305, %r28, 6175, -1;
	mad.lo.s32 	%r448, %r447, %r341, %r446;
	shfl.sync.idx.b32	%r449|%p127, %r305, %r30, 6175, -1;
	mad.lo.s32 	%r450, %r449, %r342, %r448;
	shfl.sync.idx.b32	%r451|%p128, %r305, %r32, 6175, -1;
	mad.lo.s32 	%r452, %r451, %r343, %r450;
	shfl.sync.idx.b32	%r453|%p129, %r305, %r34, 6175, -1;
	mad.lo.s32 	%r454, %r453, %r344, %r452;
	shfl.sync.idx.b32	%r455|%p130, %r305, %r36, 6175, -1;
	mad.lo.s32 	%r456, %r455, %r345, %r454;
	shfl.sync.idx.b32	%r457|%p131, %r305, %r38, 6175, -1;
	mad.lo.s32 	%r458, %r457, %r346, %r456;
	shfl.sync.idx.b32	%r459|%p132, %r322, %r18, 6175, -1;
	mul.lo.s32 	%r460, %r459, %r339;
	shfl.sync.idx.b32	%r461|%p133, %r322, %r26, 6175, -1;
	mad.lo.s32 	%r462, %r461, %r340, %r460;
	shfl.sync.idx.b32	%r463|%p134, %r322, %r28, 6175, -1;
	mad.lo.s32 	%r464, %r463, %r341, %r462;
	shfl.sync.idx.b32	%r465|%p135, %r322, %r30, 6175, -1;
	mad.lo.s32 	%r466, %r465, %r342, %r464;
	shfl.sync.idx.b32	%r467|%p136, %r322, %r32, 6175, -1;
	mad.lo.s32 	%r468, %r467, %r343, %r466;
	shfl.sync.idx.b32	%r469|%p137, %r322, %r34, 6175, -1;
	mad.lo.s32 	%r470, %r469, %r344, %r468;
	shfl.sync.idx.b32	%r471|%p138, %r322, %r36, 6175, -1;
	mad.lo.s32 	%r472, %r471, %r345, %r470;
	shfl.sync.idx.b32	%r473|%p139, %r322, %r38, 6175, -1;
	mad.lo.s32 	%r474, %r473, %r346, %r472;
	bar.sync 	0;
	mad.lo.s32 	%r475, %r491, %r486, %r20;
	cvta.to.global.u64 	%rd30, %rd47;
	mul.wide.s32 	%rd31, %r475, 4;
	add.s64 	%rd32, %rd30, %rd31;
	st.global.u32 	[%rd32], %r219;
	shl.b32 	%r476, %r19, 8;
	add.s32 	%r477, %r475, %r476;
	mul.wide.s32 	%rd33, %r477, 4;
	add.s64 	%rd34, %rd30, %rd33;
	st.global.u32 	[%rd34], %r236;
	shl.b32 	%r478, %r19, 9;
	add.s32 	%r479, %r478, %r475;
	mul.wide.s32 	%rd35, %r479, 4;
	add.s64 	%rd36, %rd30, %rd35;
	st.global.u32 	[%rd36], %r253;
	add.s32 	%r480, %r479, %r476;
	mul.wide.s32 	%rd37, %r480, 4;
	add.s64 	%rd38, %rd30, %rd37;
	st.global.u32 	[%rd38], %r270;
	shl.b32 	%r481, %r19, 10;
	add.s32 	%r482, %r481, %r475;
	mul.wide.s32 	%rd39, %r482, 4;
	add.s64 	%rd40, %rd30, %rd39;
	st.global.u32 	[%rd40], %r287;
	add.s32 	%r483, %r482, %r476;
	mul.wide.s32 	%rd41, %r483, 4;
	add.s64 	%rd42, %rd30, %rd41;
	st.global.u32 	[%rd42], %r304;
	add.s32 	%r484, %r478, %r482;
	mul.wide.s32 	%rd43, %r484, 4;
	add.s64 	%rd44, %rd30, %rd43;
	st.global.u32 	[%rd44], %r321;
	add.s32 	%r485, %r484, %r476;
	mul.wide.s32 	%rd45, %r485, 4;
	add.s64 	%rd46, %rd30, %rd45;
	st.global.u32 	[%rd46], %r338;
	st.global.u32 	[%rd32+512], %r362;
	st.global.u32 	[%rd34+512], %r378;
	st.global.u32 	[%rd36+512], %r394;
	st.global.u32 	[%rd38+512], %r410;
	st.global.u32 	[%rd40+512], %r426;
	st.global.u32 	[%rd42+512], %r442;
	st.global.u32 	[%rd44+512], %r458;
	st.global.u32 	[%rd46+512], %r474;
	add.s32 	%r491, %r491, %r13;
	setp.lt.u32 	%p140, %r491, %r14;
	@%p140 bra 	$L__BB457_9;
$L__BB457_16:
	ret;

}
	// .globl	_Z9cuda_gemmIiLi128ELi2ELi1ELi2048ELi8ELi8ELi64ELi1ELi0EEviiiPT_S1_S1_iii
.visible .entry _Z9cuda_gemmIiLi128ELi2ELi1ELi2048ELi8ELi8ELi64ELi1ELi0EEviiiPT_S1_S1_iii(
	.param .u32 _Z9cuda_gemmIiLi128ELi2ELi1ELi2048ELi8ELi8ELi64ELi1ELi0EEviiiPT_S1_S1_iii_param_0,
	.param .u32 _Z9cuda_gemmIiLi128ELi2ELi1ELi2048ELi8ELi8ELi64ELi1ELi0EEviiiPT_S1_S1_iii_param_1,
	.param .u32 _Z9cuda_gemmIiLi128ELi2ELi1ELi2048ELi8ELi8ELi64ELi1ELi0EEviiiPT_S1_S1_iii_param_2,
	.param .u64 .ptr .align 1 _Z9cuda_gemmIiLi128ELi2ELi1ELi2048ELi8ELi8ELi64ELi1ELi0EEviiiPT_S1_S1_iii_param_3,
	.param .u64 .ptr .align 1 _Z9cuda_gemmIiLi128ELi2ELi1ELi2048ELi8ELi8ELi64ELi1ELi0EEviiiPT_S1_S1_iii_param_4,
	.param .u64 .ptr .align 1 _Z9cuda_gemmIiLi128ELi2ELi1ELi2048ELi8ELi8ELi64ELi1ELi0EEviiiPT_S1_S1_iii_param_5,
	.param .u32 _Z9cuda_gemmIiLi128ELi2ELi1ELi2048ELi8ELi8ELi64ELi1ELi0EEviiiPT_S1_S1_iii_param_6,
	.param .u32 _Z9cuda_gemmIiLi128ELi2ELi1ELi2048ELi8ELi8ELi64ELi1ELi0EEviiiPT_S1_S1_iii_param_7,
	.param .u32 _Z9cuda_gemmIiLi128ELi2ELi1ELi2048ELi8ELi8ELi64ELi1ELi0EEviiiPT_S1_S1_iii_param_8
)
.maxntid 128
{
	.local .align 16 .b8 	__local_depot458[64];
	.reg .b64 	%SP;
	.reg .b64 	%SPL;
	.reg .pred 	%p<55>;
	.reg .b16 	%rs<8>;
	.reg .b32 	%r<507>;
	.reg .b64 	%rd<59>;
	// demoted variable
	.shared .align 128 .b8 _ZZ9cuda_gemmIiLi128ELi2ELi1ELi2048ELi8ELi8ELi64ELi1ELi0EEviiiPT_S1_S1_iiiE11kron_fac_sh[288];
	// demoted variable
	.shared .align 128 .b8 _ZZ9cuda_gemmIiLi128ELi2ELi1ELi2048ELi8ELi8ELi64ELi1ELi0EEviiiPT_S1_S1_iiiE3Ash[8192];
	mov.u64 	%SPL, __local_depot458;
	ld.param.u64 	%rd7, [_Z9cuda_gemmIiLi128ELi2ELi1ELi2048ELi8ELi8ELi64ELi1ELi0EEviiiPT_S1_S1_iii_param_3];
	ld.param.u64 	%rd5, [_Z9cuda_gemmIiLi128ELi2ELi1ELi2048ELi8ELi8ELi64ELi1ELi0EEviiiPT_S1_S1_iii_param_4];
	ld.param.u64 	%rd6, [_Z9cuda_gemmIiLi128ELi2ELi1ELi2048ELi8ELi8ELi64ELi1ELi0EEviiiPT_S1_S1_iii_param_5];
	ld.param.u32 	%r184, [_Z9cuda_gemmIiLi128ELi2ELi1ELi2048ELi8ELi8ELi64ELi1ELi0EEviiiPT_S1_S1_iii_param_6];
	ld.param.u32 	%r185, [_Z9cuda_gemmIiLi128ELi2ELi1ELi2048ELi8ELi8ELi64ELi1ELi0EEviiiPT_S1_S1_iii_param_7];
	cvta.to.global.u64 	%rd1, %rd7;
	add.u64 	%rd2, %SPL, 0;
	mov.u32 	%r1, %tid.x;
	mul.lo.s32 	%r2, %r185, %r184;
	setp.ge.u32 	%p1, %r1, %r2;
	@%p1 bra 	$L__BB458_3;
	mov.u32 	%r3, %ntid.x;
	cvta.to.global.u64 	%rd3, %rd5;
	mov.u32 	%r188, _ZZ9cuda_gemmIiLi128ELi2ELi1ELi2048ELi8ELi8ELi64ELi1ELi0EEviiiPT_S1_S1_iiiE11kron_fac_sh;
	mov.u32 	%r431, %r1;
$L__BB458_2:
	mul.wide.u32 	%rd9, %r431, 4;
	add.s64 	%rd10, %rd3, %rd9;
	ld.global.u32 	%r186, [%rd10];
	rem.u32 	%r187, %r431, %r184;
	mad.lo.s32 	%r189, %r187, 36, %r188;
	div.u32 	%r190, %r431, %r185;
	shl.b32 	%r191, %r190, 2;
	add.s32 	%r192, %r189, %r191;
	st.shared.u32 	[%r192], %r186;
	add.s32 	%r431, %r431, %r3;
	setp.lt.u32 	%p2, %r431, %r2;
	@%p2 bra 	$L__BB458_2;
$L__BB458_3:
	div.s32 	%r6, 2048, %r185;
	min.s32 	%r7, %r6, 128;
	cvt.u16.u32 	%rs2, %r7;
	div.s16 	%rs3, 128, %rs2;
	cvt.s32.s16 	%r8, %rs3;
	div.s16 	%rs4, 8, %rs3;
	cvt.s32.s16 	%r9, %rs4;
	div.u32 	%r11, %r1, %r7;
	mul.lo.s32 	%r193, %r11, %r7;
	sub.s32 	%r10, %r1, %r193;
	mov.u32 	%r440, %ctaid.y;
	mov.u32 	%r13, %nctaid.y;
	shl.b32 	%r14, %r13, 1;
	setp.ge.u32 	%p3, %r440, %r14;
	@%p3 bra 	$L__BB458_68;
	cvta.to.global.u64 	%rd4, %rd6;
	shl.b32 	%r15, %r1, 2;
	mov.u32 	%r195, %ntid.x;
	shl.b32 	%r16, %r195, 2;
	and.b32  	%r17, %r10, 7;
	min.s32 	%r18, %r184, 8;
	and.b32  	%r19, %r1, 7;
	mul.lo.s32 	%r196, %r7, %r6;
	mul.lo.s32 	%r20, %r196, %r8;
	xor.b32  	%r197, %r15, 2047;
	sub.s32 	%r198, %r197, %r16;
	cvt.u16.u32 	%rs5, %r198;
	cvt.u16.u32 	%rs6, %r16;
	div.u16 	%rs7, %rs5, %rs6;
	and.b16  	%rs1, %rs7, 3;
	shl.b32 	%r199, %r1, 4;
	mov.u32 	%r200, _ZZ9cuda_gemmIiLi128ELi2ELi1ELi2048ELi8ELi8ELi64ELi1ELi0EEviiiPT_S1_S1_iiiE3Ash;
	add.s32 	%r21, %r200, %r199;
	add.s32 	%r22, %r15, %r16;
	shl.b32 	%r42, %r195, 4;
	add.s32 	%r23, %r21, %r42;
	add.s32 	%r24, %r22, %r16;
	add.s32 	%r201, %r10, 1;
	and.b32  	%r25, %r201, 7;
	add.s32 	%r202, %r10, 2;
	and.b32  	%r26, %r202, 7;
	add.s32 	%r203, %r10, 3;
	and.b32  	%r27, %r203, 7;
	xor.b32  	%r28, %r17, 4;
	add.s32 	%r204, %r10, 5;
	and.b32  	%r29, %r204, 7;
	add.s32 	%r205, %r10, 6;
	and.b32  	%r30, %r205, 7;
	add.s32 	%r206, %r10, -1;
	and.b32  	%r31, %r206, 7;
	setp.lt.s32 	%p4, %r17, %r185;
	selp.b32 	%r207, 0, %r185, %p4;
	sub.s32 	%r32, %r17, %r207;
	add.s32 	%r208, %r17, 1;
	setp.lt.s32 	%p5, %r208, %r185;
	selp.b32 	%r209, 0, %r185, %p5;
	sub.s32 	%r33, %r208, %r209;
	add.s32 	%r210, %r17, 2;
	setp.lt.s32 	%p6, %r210, %r185;
	selp.b32 	%r211, 0, %r185, %p6;
	sub.s32 	%r34, %r210, %r211;
	add.s32 	%r212, %r17, 3;
	setp.lt.s32 	%p7, %r212, %r185;
	selp.b32 	%r213, 0, %r185, %p7;
	sub.s32 	%r35, %r212, %r213;
	add.s32 	%r214, %r17, 4;
	setp.lt.s32 	%p8, %r214, %r185;
	selp.b32 	%r215, 0, %r185, %p8;
	sub.s32 	%r36, %r214, %r215;
	add.s32 	%r216, %r17, 5;
	setp.lt.s32 	%p9, %r216, %r185;
	selp.b32 	%r217, 0, %r185, %p9;
	sub.s32 	%r37, %r216, %r217;
	add.s32 	%r218, %r17, 6;
	setp.lt.s32 	%p10, %r218, %r185;
	selp.b32 	%r219, 0, %r185, %p10;
	sub.s32 	%r38, %r218, %r219;
	add.s32 	%r220, %r17, 7;
	setp.lt.s32 	%p11, %r220, %r185;
	selp.b32 	%r221, 0, %r185, %p11;
	sub.s32 	%r39, %r220, %r221;
	add.s32 	%r222, %r9, 1;
	setp.lt.u32 	%p12, %r222, 3;
	shl.b32 	%r223, %r9, 7;
	selp.b32 	%r40, %r223, 0, %p12;
	mul.lo.s32 	%r41, %r195, 12;
	shl.b32 	%r43, %r195, 3;
	mul.lo.s32 	%r44, %r195, 48;
	shl.b32 	%r45, %r195, 6;
	shl.b32 	%r46, %r195, 5;
	shl.b32 	%r303, %r19, 2;
	div.s32 	%r342, %r20, %r7;
$L__BB458_5:
	setp.eq.s16 	%p13, %rs1, 2;
	mov.b32 	%r224, 0;
	st.local.v4.u32 	[%rd2], {%r224, %r224, %r224, %r224};
	st.local.v4.u32 	[%rd2+16], {%r224, %r224, %r224, %r224};
	st.local.v4.u32 	[%rd2+32], {%r224, %r224, %r224, %r224};
	st.local.v4.u32 	[%rd2+48], {%r224, %r224, %r224, %r224};
	shl.b32 	%r56, %r440, 11;
	mov.u32 	%r441, %r15;
	@%p13 bra 	$L__BB458_9;
	setp.eq.s16 	%p14, %rs1, 3;
	add.s32 	%r225, %r56, %r15;
	mul.wide.s32 	%rd11, %r225, 4;
	add.s64 	%rd12, %rd1, %rd11;
	ld.global.v4.u32 	{%r226, %r227, %r228, %r229}, [%rd12];
	st.shared.v4.u32 	[%r21], {%r226, %r227, %r228, %r229};
	mov.u32 	%r441, %r22;
	@%p14 bra 	$L__BB458_9;
	setp.eq.s16 	%p15, %rs1, 0;
	add.s32 	%r230, %r56, %r22;
	mul.wide.s32 	%rd13, %r230, 4;
	add.s64 	%rd14, %rd1, %rd13;
	ld.global.v4.u32 	{%r231, %r232, %r233, %r234}, [%rd14];
	st.shared.v4.u32 	[%r23], {%r231, %r232, %r233, %r234};
	mov.u32 	%r441, %r24;
	@%p15 bra 	$L__BB458_9;
	add.s32 	%r441, %r24, %r16;
	add.s32 	%r235, %r56, %r24;
	mul.wide.s32 	%rd15, %r235, 4;
	add.s64 	%rd16, %rd1, %rd15;
	ld.global.v4.u32 	{%r236, %r237, %r238, %r239}, [%rd16];
	shl.b32 	%r240, %r16, 2;
	add.s32 	%r241, %r23, %r240;
	st.shared.v4.u32 	[%r241], {%r236, %r237, %r238, %r239};
$L__BB458_9:
	add.s32 	%r442, %r441, %r56;
	add.s32 	%r446, %r442, %r41;
	add.s32 	%r445, %r442, %r43;
	add.s32 	%r444, %r442, %r16;
	shl.b32 	%r242, %r441, 2;
	mov.u32 	%r243, _ZZ9cuda_gemmIiLi128ELi2ELi1ELi2048ELi8ELi8ELi64ELi1ELi0EEviiiPT_S1_S1_iiiE3Ash;
	add.s32 	%r443, %r243, %r242;
$L__BB458_10:
	mul.wide.s32 	%rd17, %r446, 4;
	add.s64 	%rd18, %rd1, %rd17;
	mul.wide.s32 	%rd19, %r445, 4;
	add.s64 	%rd20, %rd1, %rd19;
	mul.wide.s32 	%rd21, %r444, 4;
	add.s64 	%rd22, %rd1, %rd21;
	mul.wide.s32 	%rd23, %r442, 4;
	add.s64 	%rd24, %rd1, %rd23;
	ld.global.v4.u32 	{%r244, %r245, %r246, %r247}, [%rd24];
	st.shared.v4.u32 	[%r443], {%r244, %r245, %r246, %r247};
	add.s32 	%r248, %r441, %r16;
	ld.global.v4.u32 	{%r249, %r250, %r251, %r252}, [%rd22];
	add.s32 	%r253, %r443, %r42;
	st.shared.v4.u32 	[%r253], {%r249, %r250, %r251, %r252};
	add.s32 	%r254, %r248, %r16;
	ld.global.v4.u32 	{%r255, %r256, %r257, %r258}, [%rd20];
	add.s32 	%r259, %r443, %r46;
	st.shared.v4.u32 	[%r259], {%r255, %r256, %r257, %r258};
	add.s32 	%r260, %r254, %r16;
	ld.global.v4.u32 	{%r261, %r262, %r263, %r264}, [%rd18];
	add.s32 	%r265, %r443, %r44;
	st.shared.v4.u32 	[%r265], {%r261, %r262, %r263, %r264};
	add.s32 	%r441, %r260, %r16;
	add.s32 	%r446, %r446, %r42;
	add.s32 	%r445, %r445, %r42;
	add.s32 	%r444, %r444, %r42;
	add.s32 	%r443, %r443, %r45;
	add.s32 	%r442, %r442, %r42;
	setp.lt.u32 	%p16, %r441, 2048;
	@%p16 bra 	$L__BB458_10;
	setp.lt.s32 	%p17, %r6, 1;
	bar.sync 	0;
	mov.b32 	%r448, 0;
	mov.u32 	%r449, %r448;
	mov.u32 	%r450, %r448;
	mov.u32 	%r451, %r448;
	mov.u32 	%r452, %r448;
	mov.u32 	%r453, %r448;
	mov.u32 	%r454, %r448;
	mov.u32 	%r455, %r448;
	mov.u32 	%r456, %r448;
	mov.u32 	%r457, %r448;
	mov.u32 	%r458, %r448;
	mov.u32 	%r459, %r448;
	mov.u32 	%r460, %r448;
	mov.u32 	%r461, %r448;
	mov.u32 	%r462, %r448;
	mov.u32 	%r463, %r448;
	@%p17 bra 	$L__BB458_67;
	mov.b32 	%r480, 0;
	mov.u32 	%r481, %r480;
$L__BB458_13:
	setp.gt.s32 	%p18, %r185, 0;
	add.s32 	%r268, %r481, %r10;
	mul.lo.s32 	%r111, %r268, %r185;
	@%p18 bra 	$L__BB458_14;
	bra.uni 	$L__BB458_15;
$L__BB458_14:
	add.s32 	%r269, %r17, %r111;
	shl.b32 	%r270, %r269, 2;
	mov.u32 	%r271, _ZZ9cuda_gemmIiLi128ELi2ELi1ELi2048ELi8ELi8ELi64ELi1ELi0EEviiiPT_S1_S1_iiiE3Ash;
	add.s32 	%r272, %r271, %r270;
	ld.shared.u32 	%r482, [%r272];
$L__BB458_15:
	setp.lt.s32 	%p19, %r185, 2;
	@%p19 bra 	$L__BB458_17;
	add.s32 	%r273, %r25, %r111;
	shl.b32 	%r274, %r273, 2;
	mov.u32 	%r275, _ZZ9cuda_gemmIiLi128ELi2ELi1ELi2048ELi8ELi8ELi64ELi1ELi0EEviiiPT_S1_S1_iiiE3Ash;
	add.s32 	%r276, %r275, %r274;
	ld.shared.u32 	%r478, [%r276];
$L__BB458_17:
	setp.lt.s32 	%p20, %r185, 3;
	@%p20 bra 	$L__BB458_19;
	add.s32 	%r277, %r26, %r111;
	shl.b32 	%r278, %r277, 2;
	mov.u32 	%r279, _ZZ9cuda_gemmIiLi128ELi2ELi1ELi2048ELi8ELi8ELi64ELi1ELi0EEviiiPT_S1_S1_iiiE3Ash;
	add.s32 	%r280, %r279, %r278;
	ld.shared.u32 	%r477, [%r280];
$L__BB458_19:
	setp.lt.s32 	%p21, %r185, 4;
	@%p21 bra 	$L__BB458_21;
	add.s32 	%r281, %r27, %r111;
	shl.b32 	%r282, %r281, 2;
	mov.u32 	%r283, _ZZ9cuda_gemmIiLi128ELi2ELi1ELi2048ELi8ELi8ELi64ELi1ELi0EEviiiPT_S1_S1_iiiE3Ash;
	add.s32 	%r284, %r283, %r282;
	ld.shared.u32 	%r476, [%r284];
$L__BB458_21:
	setp.lt.s32 	%p22, %r185, 5;
	@%p22 bra 	$L__BB458_23;
	add.s32 	%r285, %r28, %r111;
	shl.b32 	%r286, %r285, 2;
	mov.u32 	%r287, _ZZ9cuda_gemmIiLi128ELi2ELi1ELi2048ELi8ELi8ELi64ELi1ELi0EEviiiPT_S1_S1_iiiE3Ash;
	add.s32 	%r288, %r287, %r286;
	ld.shared.u32 	%r475, [%r288];
$L__BB458_23:
	setp.lt.s32 	%p23, %r185, 6;
	@%p23 bra 	$L__BB458_25;
	add.s32 	%r289, %r29, %r111;
	shl.b32 	%r290, %r289, 2;
	mov.u32 	%r291, _ZZ9cuda_gemmIiLi128ELi2ELi1ELi2048ELi8ELi8ELi64ELi1ELi0EEviiiPT_S1_S1_iiiE3Ash;
	add.s32 	%r292, %r291, %r290;
	ld.shared.u32 	%r474, [%r292];
$L__BB458_25:
	setp.lt.s32 	%p24, %r185, 7;
	@%p24 bra 	$L__BB458_27;
	add.s32 	%r293, %r30, %r111;
	shl.b32 	%r294, %r293, 2;
	mov.u32 	%r295, _ZZ9cuda_gemmIiLi128ELi2ELi1ELi2048ELi8ELi8ELi64ELi1ELi0EEviiiPT_S1_S1_iiiE3Ash;
	add.s32 	%r296, %r295, %r294;
	ld.shared.u32 	%r473, [%r296];
$L__BB458_27:
	setp.lt.s32 	%p25, %r185, 8;
	@%p25 bra 	$L__BB458_29;
	add.s32 	%r297, %r31, %r111;
	shl.b32 	%r298, %r297, 2;
	mov.u32 	%r299, _ZZ9cuda_gemmIiLi128ELi2ELi1ELi2048ELi8ELi8ELi64ELi1ELi0EEviiiPT_S1_S1_iiiE3Ash;
	add.s32 	%r300, %r299, %r298;
	ld.shared.u32 	%r472, [%r300];
$L__BB458_29:
	setp.lt.s32 	%p26, %r11, %r18;
	@%p26 bra 	$L__BB458_30;
	bra.uni 	$L__BB458_65;
$L__BB458_30:
	mul.lo.s32 	%r112, %r480, %r9;
	mov.b32 	%r490, 0;
	mov.u32 	%r491, %r11;
$L__BB458_31:
	setp.gt.u32 	%p27, %r185, 64;
	mov.u32 	%r302, _ZZ9cuda_gemmIiLi128ELi2ELi1ELi2048ELi8ELi8ELi64ELi1ELi0EEviiiPT_S1_S1_iiiE11kron_fac_sh;
	mad.lo.s32 	%r131, %r491, 36, %r302;
	add.s32 	%r304, %r131, %r303;
	ld.shared.u32 	%r132, [%r304];
	@%p27 bra 	$L__BB458_48;
	setp.eq.s32 	%p36, %r185, 0;
	mov.b32 	%r493, 0;
	@%p36 bra 	$L__BB458_34;
	shfl.sync.idx.b32	%r331|%p37, %r132, %r32, 6175, -1;
	mul.lo.s32 	%r493, %r331, %r482;
$L__BB458_34:
	setp.lt.s32 	%p38, %r185, 2;
	@%p38 bra 	$L__BB458_36;
	shfl.sync.idx.b32	%r332|%p39, %r132, %r33, 6175, -1;
	mad.lo.s32 	%r493, %r332, %r478, %r493;
$L__BB458_36:
	setp.lt.s32 	%p40, %r185, 3;
	@%p40 bra 	$L__BB458_38;
	shfl.sync.idx.b32	%r333|%p41, %r132, %r34, 6175, -1;
	mad.lo.s32 	%r493, %r333, %r477, %r493;
$L__BB458_38:
	setp.lt.s32 	%p42, %r185, 4;
	@%p42 bra 	$L__BB458_40;
	shfl.sync.idx.b32	%r334|%p43, %r132, %r35, 6175, -1;
	mad.lo.s32 	%r493, %r334, %r476, %r493;
$L__BB458_40:
	setp.lt.s32 	%p44, %r185, 5;
	@%p44 bra 	$L__BB458_42;
	shfl.sync.idx.b32	%r335|%p45, %r132, %r36, 6175, -1;
	mad.lo.s32 	%r493, %r335, %r475, %r493;
$L__BB458_42:
	setp.lt.s32 	%p46, %r185, 6;
	@%p46 bra 	$L__BB458_44;
	shfl.sync.idx.b32	%r336|%p47, %r132, %r37, 6175, -1;
	mad.lo.s32 	%r493, %r336, %r474, %r493;
$L__BB458_44:
	setp.lt.s32 	%p48, %r185, 7;
	@%p48 bra 	$L__BB458_46;
	shfl.sync.idx.b32	%r337|%p49, %r132, %r38, 6175, -1;
	mad.lo.s32 	%r493, %r337, %r473, %r493;
$L__BB458_46:
	setp.lt.s32 	%p50, %r185, 8;
	@%p50 bra 	$L__BB458_64;
	shfl.sync.idx.b32	%r338|%p51, %r132, %r39, 6175, -1;
	mad.lo.s32 	%r493, %r338, %r472, %r493;
	bra.uni 	$L__BB458_64;
$L__BB458_48:
	setp.lt.s32 	%p28, %r185, 1;
	mov.b32 	%r493, 0;
	@%p28 bra 	$L__BB458_50;
	shl.b32 	%r306, %r17, 2;
	add.s32 	%r307, %r131, %r306;
	ld.shared.u32 	%r308, [%r307];
	mul.lo.s32 	%r493, %r308, %r482;
$L__BB458_50:
	@%p19 bra 	$L__BB458_52;
	shl.b32 	%r309, %r25, 2;
	add.s32 	%r310, %r131, %r309;
	ld.shared.u32 	%r311, [%r310];
	mad.lo.s32 	%r493, %r311, %r478, %r493;
$L__BB458_52:
	@%p20 bra 	$L__BB458_54;
	shl.b32 	%r312, %r26, 2;
	add.s32 	%r313, %r131, %r312;
	ld.shared.u32 	%r314, [%r313];
	mad.lo.s32 	%r493, %r314, %r477, %r493;
$L__BB458_54:
	@%p21 bra 	$L__BB458_56;
	shl.b32 	%r315, %r27, 2;
	add.s32 	%r316, %r131, %r315;
	ld.shared.u32 	%r317, [%r316];
	mad.lo.s32 	%r493, %r317, %r476, %r493;
$L__BB458_56:
	@%p22 bra 	$L__BB458_58;
	shl.b32 	%r318, %r28, 2;
	add.s32 	%r319, %r131, %r318;
	ld.shared.u32 	%r320, [%r319];
	mad.lo.s32 	%r493, %r320, %r475, %r493;
$L__BB458_58:
	@%p23 bra 	$L__BB458_60;
	shl.b32 	%r321, %r29, 2;
	add.s32 	%r322, %r131, %r321;
	ld.shared.u32 	%r323, [%r322];
	mad.lo.s32 	%r493, %r323, %r474, %r493;
$L__BB458_60:
	@%p24 bra 	$L__BB458_62;
	shl.b32 	%r324, %r30, 2;
	add.s32 	%r325, %r131, %r324;
	ld.shared.u32 	%r326, [%r325];
	mad.lo.s32 	%r493, %r326, %r473, %r493;
$L__BB458_62:
	setp.lt.s32 	%p35, %r185, 8;
	@%p35 bra 	$L__BB458_64;
	shl.b32 	%r327, %r31, 2;
	add.s32 	%r328, %r131, %r327;
	ld.shared.u32 	%r329, [%r328];
	mad.lo.s32 	%r493, %r329, %r472, %r493;
$L__BB458_64:
	add.s32 	%r339, %r490, %r112;
	mul.wide.s32 	%rd25, %r339, 4;
	add.s64 	%rd26, %rd2, %rd25;
	ld.local.u32 	%r340, [%rd26];
	add.s32 	%r341, %r340, %r493;
	st.local.u32 	[%rd26], %r341;
	add.s32 	%r491, %r491, %r8;
	add.s32 	%r490, %r490, 1;
	setp.lt.s32 	%p52, %r491, %r18;
	@%p52 bra 	$L__BB458_31;
$L__BB458_65:
	add.s32 	%r481, %r481, %r7;
	add.s32 	%r480, %r480, 1;
	setp.lt.s32 	%p53, %r481, %r6;
	@%p53 bra 	$L__BB458_13;
	ld.local.v4.u32 	{%r463, %r462, %r461, %r460}, [%rd2];
	ld.local.v4.u32 	{%r459, %r458, %r457, %r456}, [%rd2+16];
	ld.local.v4.u32 	{%r455, %r454, %r453, %r452}, [%rd2+32];
	ld.local.v4.u32 	{%r451, %r450, %r449, %r448}, [%rd2+48];
$L__BB458_67:
	bar.sync 	0;
	add.s32 	%r343, %r56, %r1;
	mul.wide.s32 	%rd27, %r343, 4;
	add.s64 	%rd28, %rd4, %rd27;
	st.global.u32 	[%rd28], %r463;
	rem.s32 	%r344, 1, %r9;
	add.s32 	%r345, %r343, %r40;
	mad.lo.s32 	%r346, %r342, %r344, %r345;
	mul.wide.s32 	%rd29, %r346, 4;
	add.s64 	%rd30, %rd4, %rd29;
	st.global.u32 	[%rd30], %r462;
	div.s32 	%r347, 2, %r9;
	shl.b32 	%r348, %r347, 7;
	mul.lo.s32 	%r349, %r347, %r9;
	sub.s32 	%r350, 2, %r349;
	add.s32 	%r351, %r343, %r348;
	mad.lo.s32 	%r352, %r342, %r350, %r351;
	mul.wide.s32 	%rd31, %r352, 4;
	add.s64 	%rd32, %rd4, %rd31;
	st.global.u32 	[%rd32], %r461;
	div.s32 	%r353, 3, %r9;
	shl.b32 	%r354, %r353, 7;
	mul.lo.s32 	%r355, %r353, %r9;
	sub.s32 	%r356, 3, %r355;
	add.s32 	%r357, %r343, %r354;
	mad.lo.s32 	%r358, %r342, %r356, %r357;
	mul.wide.s32 	%rd33, %r358, 4;
	add.s64 	%rd34, %rd4, %rd33;
	st.global.u32 	[%rd34], %r460;
	div.s32 	%r359, 4, %r9;
	shl.b32 	%r360, %r359, 7;
	mul.lo.s32 	%r361, %r359, %r9;
	sub.s32 	%r362, 4, %r361;
	add.s32 	%r363, %r343, %r360;
	mad.lo.s32 	%r364, %r342, %r362, %r363;
	mul.wide.s32 	%rd35, %r364, 4;
	add.s64 	%rd36, %rd4, %rd35;
	st.global.u32 	[%rd36], %r459;
	div.s32 	%r365, 5, %r9;
	shl.b32 	%r366, %r365, 7;
	mul.lo.s32 	%r367, %r365, %r9;
	sub.s32 	%r368, 5, %r367;
	add.s32 	%r369, %r343, %r366;
	mad.lo.s32 	%r370, %r342, %r368, %r369;
	mul.wide.s32 	%rd37, %r370, 4;
	add.s64 	%rd38, %rd4, %rd37;
	st.global.u32 	[%rd38], %r458;
	div.s32 	%r371, 6, %r9;
	shl.b32 	%r372, %r371, 7;
	mul.lo.s32 	%r373, %r371, %r9;
	sub.s32 	%r374, 6, %r373;
	add.s32 	%r375, %r343, %r372;
	mad.lo.s32 	%r376, %r342, %r374, %r375;
	mul.wide.s32 	%rd39, %r376, 4;
	add.s64 	%rd40, %rd4, %rd39;
	st.global.u32 	[%rd40], %r457;
	div.s32 	%r377, 7, %r9;
	shl.b32 	%r378, %r377, 7;
	mul.lo.s32 	%r379, %r377, %r9;
	sub.s32 	%r380, 7, %r379;
	add.s32 	%r381, %r343, %r378;
	mad.lo.s32 	%r382, %r342, %r380, %r381;
	mul.wide.s32 	%rd41, %r382, 4;
	add.s64 	%rd42, %rd4, %rd41;
	st.global.u32 	[%rd42], %r456;
	div.s32 	%r383, 8, %r9;
	shl.b32 	%r384, %r383, 7;
	mul.lo.s32 	%r385, %r383, %r9;
	sub.s32 	%r386, 8, %r385;
	add.s32 	%r387, %r343, %r384;
	mad.lo.s32 	%r388, %r342, %r386, %r387;
	mul.wide.s32 	%rd43, %r388, 4;
	add.s64 	%rd44, %rd4, %rd43;
	st.global.u32 	[%rd44], %r455;
	div.s32 	%r389, 9, %r9;
	shl.b32 	%r390, %r389, 7;
	mul.lo.s32 	%r391, %r389, %r9;
	sub.s32 	%r392, 9, %r391;
	add.s32 	%r393, %r343, %r390;
	mad.lo.s32 	%r394, %r342, %r392, %r393;
	mul.wide.s32 	%rd45, %r394, 4;
	add.s64 	%rd46, %rd4, %rd45;
	st.global.u32 	[%rd46], %r454;
	div.s32 	%r395, 10, %r9;
	shl.b32 	%r396, %r395, 7;
	mul.lo.s32 	%r397, %r395, %r9;
	sub.s32 	%r398, 10, %r397;
	add.s32 	%r399, %r343, %r396;
	mad.lo.s32 	%r400, %r342, %r398, %r399;
	mul.wide.s32 	%rd47, %r400, 4;
	add.s64 	%rd48, %rd4, %rd47;
	st.global.u32 	[%rd48], %r453;
	div.s32 	%r401, 11, %r9;
	shl.b32 	%r402, %r401, 7;
	mul.lo.s32 	%r403, %r401, %r9;
	sub.s32 	%r404, 11, %r403;
	add.s32 	%r405, %r343, %r402;
	mad.lo.s32 	%r406, %r342, %r404, %r405;
	mul.wide.s32 	%rd49, %r406, 4;
	add.s64 	%rd50, %rd4, %rd49;
	st.global.u32 	[%rd50], %r452;
	div.s32 	%r407, 12, %r9;
	shl.b32 	%r408, %r407, 7;
	mul.lo.s32 	%r409, %r407, %r9;
	sub.s32 	%r410, 12, %r409;
	add.s32 	%r411, %r343, %r408;
	mad.lo.s32 	%r412, %r342, %r410, %r411;
	mul.wide.s32 	%rd51, %r412, 4;
	add.s64 	%rd52, %rd4, %rd51;
	st.global.u32 	[%rd52], %r451;
	div.s32 	%r413, 13, %r9;
	shl.b32 	%r414, %r413, 7;
	mul.lo.s32 	%r415, %r413, %r9;
	sub.s32 	%r416, 13, %r415;
	add.s32 	%r417, %r343, %r414;
	mad.lo.s32 	%r418, %r342, %r416, %r417;
	mul.wide.s32 	%rd53, %r418, 4;
	add.s64 	%rd54, %rd4, %rd53;
	st.global.u32 	[%rd54], %r450;
	div.s32 	%r419, 14, %r9;
	shl.b32 	%r420, %r419, 7;
	mul.lo.s32 	%r421, %r419, %r9;
	sub.s32 	%r422, 14, %r421;
	add.s32 	%r423, %r343, %r420;
	mad.lo.s32 	%r424, %r342, %r422, %r423;
	mul.wide.s32 	%rd55, %r424, 4;
	add.s64 	%rd56, %rd4, %rd55;
	st.global.u32 	[%rd56], %r449;
	div.s32 	%r425, 15, %r9;
	shl.b32 	%r426, %r425, 7;
	mul.lo.s32 	%r427, %r425, %r9;
	sub.s32 	%r428, 15, %r427;
	add.s32 	%r429, %r343, %r426;
	mad.lo.s32 	%r430, %r342, %r428, %r429;
	mul.wide.s32 	%rd57, %r430, 4;
	add.s64 	%rd58, %rd4, %rd57;
	st.global.u32 	[%rd58], %r448;
	add.s32 	%r440, %r440, %r13;
	setp.lt.u32 	%p54, %r440, %r14;
	@%p54 bra 	$L__BB458_5;
$L__BB458_68:
	ret;

}
	// .globl	_Z9cuda_gemmIiLi128ELi2ELi1ELi2048ELi8ELi8ELi64ELi1ELi1EEviiiPT_S1_S1_iii
.visible .entry _Z9cuda_gemmIiLi128ELi2ELi1ELi2048ELi8ELi8ELi64ELi1ELi1EEviiiPT_S1_S1_iii(
	.param .u32 _Z9cuda_gemmIiLi128ELi2ELi1ELi2048ELi8ELi8ELi64ELi1ELi1EEviiiPT_S1_S1_iii_param_0,
	.param .u32 _Z9cuda_gemmIiLi128ELi2ELi1ELi2048ELi8ELi8ELi64ELi1ELi1EEviiiPT_S1_S1_iii_param_1,
	.param .u32 _Z9cuda_gemmIiLi128ELi2ELi1ELi2048ELi8ELi8ELi64ELi1ELi1EEviiiPT_S1_S1_iii_param_2,
	.param .u64 .ptr .align 1 _Z9cuda_gemmIiLi128ELi2ELi1ELi2048ELi8ELi8ELi64ELi1ELi1EEviiiPT_S1_S1_iii_param_3,
	.param .u64 .ptr .align 1 _Z9cuda_gemmIiLi128ELi2ELi1ELi2048ELi8ELi8ELi64ELi1ELi1EEviiiPT_S1_S1_iii_param_4,
	.param .u64 .ptr .align 1 _Z9cuda_gemmIiLi128ELi2ELi1ELi2048ELi8ELi8ELi64ELi1ELi1EEviiiPT_S1_S1_iii_param_5,
	.param .u32 _Z9cuda_gemmIiLi128ELi2ELi1ELi2048ELi8ELi8ELi64ELi1ELi1EEviiiPT_S1_S1_iii_param_6,
	.param .u32 _Z9cuda_gemmIiLi128ELi2ELi1ELi2048ELi8ELi8ELi64ELi1ELi1EEviiiPT_S1_S1_iii_param_7,
	.param .u32 _Z9cuda_gemmIiLi128ELi2ELi1ELi2048ELi8ELi8ELi64ELi1ELi1EEviiiPT_S1_S1_iii_param_8
)
.maxntid 128
{
	.reg .pred 	%p<141>;
	.reg .b16 	%rs<5>;
	.reg .b32 	%r<476>;
	.reg .b64 	%rd<33>;
	// demoted variable
	.shared .align 128 .b8 _ZZ9cuda_gemmIiLi128ELi2ELi1ELi2048ELi8ELi8ELi64ELi1ELi1EEviiiPT_S1_S1_iiiE11kron_fac_sh[288];
	// demoted variable
	.shared .align 128 .b8 _ZZ9cuda_gemmIiLi128ELi2ELi1ELi2048ELi8ELi8ELi64ELi1ELi1EEviiiPT_S1_S1_iiiE3Ash[8192];
	ld.param.u64 	%rd5, [_Z9cuda_gemmIiLi128ELi2ELi1ELi2048ELi8ELi8ELi64ELi1ELi1EEviiiPT_S1_S1_iii_param_3];
	ld.param.u64 	%rd6, [_Z9cuda_gemmIiLi128ELi2ELi1ELi2048ELi8ELi8ELi64ELi1ELi1EEviiiPT_S1_S1_iii_param_4];
	ld.param.u64 	%rd4, [_Z9cuda_gemmIiLi128ELi2ELi1ELi2048ELi8ELi8ELi64ELi1ELi1EEviiiPT_S1_S1_iii_param_5];
	cvta.to.global.u64 	%rd1, %rd6;
	cvta.to.global.u64 	%rd2, %rd5;
	mov.u32 	%r1, %tid.x;
	setp.gt.u32 	%p1, %r1, 63;
	@%p1 bra 	$L__BB459_7;
	mov.u32 	%r2, %ntid.x;
	add.s32 	%r64, %r1, %r2;
	max.u32 	%r65, %r64, 64;
	setp.lt.u32 	%p2, %r64, 64;
	selp.u32 	%r66, 1, 0, %p2;
	add.s32 	%r67, %r64, %r66;
	sub.s32 	%r68, %r65, %r67;
	div.u32 	%r69, %r68, %r2;
	add.s32 	%r3, %r69, %r66;
	and.b32  	%r70, %r3, 3;
	setp.eq.s32 	%p3, %r70, 3;
	mov.u32 	%r466, %r1;
	@%p3 bra 	$L__BB459_4;
	add.s32 	%r72, %r3, 1;
	and.b32  	%r4, %r72, 3;
	mov.b32 	%r465, 0;
	mov.u32 	%r466, %r1;
$L__BB459_3:
	.pragma "nounroll";
	mul.wide.u32 	%rd7, %r466, 4;
	add.s64 	%rd8, %rd1, %rd7;
	ld.global.u32 	%r73, [%rd8];
	and.b32  	%r74, %r466, 7;
	mov.u32 	%r75, _ZZ9cuda_gemmIiLi128ELi2ELi1ELi2048ELi8ELi8ELi64ELi1ELi1EEviiiPT_S1_S1_iiiE11kron_fac_sh;
	mad.lo.s32 	%r76, %r74, 36, %r75;
	shr.u32 	%r77, %r466, 1;
	and.b32  	%r78, %r77, 2147483644;
	add.s32 	%r79, %r76, %r78;
	st.shared.u32 	[%r79], %r73;
	add.s32 	%r466, %r466, %r2;
	add.s32 	%r465, %r465, 1;
	setp.ne.s32 	%p4, %r465, %r4;
	@%p4 bra 	$L__BB459_3;
$L__BB459_4:
	setp.lt.u32 	%p5, %r3, 3;
	@%p5 bra 	$L__BB459_7;
	mov.u32 	%r82, _ZZ9cuda_gemmIiLi128ELi2ELi1ELi2048ELi8ELi8ELi64ELi1ELi1EEviiiPT_S1_S1_iiiE11kron_fac_sh;
$L__BB459_6:
	mul.wide.u32 	%rd9, %r466, 4;
	add.s64 	%rd10, %rd1, %rd9;
	ld.global.u32 	%r80, [%rd10];
	and.b32  	%r81, %r466, 7;
	mad.lo.s32 	%r83, %r81, 36, %r82;
	shr.u32 	%r84, %r466, 1;
	and.b32  	%r85, %r84, 2147483644;
	add.s32 	%r86, %r83, %r85;
	st.shared.u32 	[%r86], %r80;
	add.s32 	%r87, %r466, %r2;
	mul.wide.u32 	%rd11, %r87, 4;
	add.s64 	%rd12, %rd1, %rd11;
	ld.global.u32 	%r88, [%rd12];
	and.b32  	%r89, %r87, 7;
	mad.lo.s32 	%r90, %r89, 36, %r82;
	shr.u32 	%r91, %r87, 1;
	and.b32  	%r92, %r91, 2147483644;
	add.s32 	%r93, %r90, %r92;
	st.shared.u32 	[%r93], %r88;
	add.s32 	%r94, %r87, %r2;
	mul.wide.u32 	%rd13, %r94, 4;
	add.s64 	%rd14, %rd1, %rd13;
	ld.global.u32 	%r95, [%rd14];
	and.b32  	%r96, %r94, 7;
	mad.lo.s32 	%r97, %r96, 36, %r82;
	shr.u32 	%r98, %r94, 1;
	and.b32  	%r99, %r98, 2147483644;
	add.s32 	%r100, %r97, %r99;
	st.shared.u32 	[%r100], %r95;
	add.s32 	%r101, %r94, %r2;
	mul.wide.u32 	%rd15, %r101, 4;
	add.s64 	%rd16, %rd1, %rd15;
	ld.global.u32 	%r102, [%rd16];
	and.b32  	%r103, %r101, 7;
	mad.lo.s32 	%r104, %r103, 36, %r82;
	shr.u32 	%r105, %r101, 1;
	and.b32  	%r106, %r105, 2147483644;
	add.s32 	%r107, %r104, %r106;
	st.shared.u32 	[%r107], %r102;
	add.s32 	%r466, %r101, %r2;
	setp.lt.u32 	%p6, %r466, 64;
	@%p6 bra 	$L__BB459_6;
$L__BB459_7:
	mov.u32 	%r468, %ctaid.y;
	mov.u32 	%r13, %nctaid.y;
	shl.b32 	%r14, %r13, 1;
	setp.ge.u32 	%p7, %r468, %r14;
	@%p7 bra 	$L__BB459_16;
	shl.b32 	%r15, %r1, 2;
	mov.u32 	%r108, %ntid.x;
	shl.b32 	%r16, %r108, 2;
	and.b32  	%r17, %r1, 7;
	xor.b32  	%r109, %r15, 2047;
	sub.s32 	%r110, %r109, %r16;
	cvt.u16.u32 	%rs2, %r110;
	cvt.u16.u32 	%rs3, %r16;
	div.u16 	%rs4, %rs2, %rs3;
	and.b16  	%rs1, %rs4, 3;
	shl.b32 	%r111, %r1, 4;
	mov.u32 	%r112, _ZZ9cuda_gemmIiLi128ELi2ELi1ELi2048ELi8ELi8ELi64ELi1ELi1EEviiiPT_S1_S1_iiiE3Ash;
	add.s32 	%r18, %r112, %r111;
	add.s32 	%r19, %r15, %r16;
	shl.b32 	%r37, %r108, 4;
	add.s32 	%r20, %r18, %r37;
	add.s32 	%r21, %r19, %r16;
	shl.b32 	%r113, %r1, 3;
	or.b32  	%r114, %r113, %r17;
	shl.b32 	%r115, %r114, 2;
	add.s32 	%r22, %r112, %r115;
	add.s32 	%r116, %r1, 1;
	and.b32  	%r23, %r116, 7;
	or.b32  	%r117, %r113, %r23;
	shl.b32 	%r118, %r117, 2;
	add.s32 	%r24, %r112, %r118;
	add.s32 	%r119, %r1, 2;
	and.b32  	%r25, %r119, 7;
	or.b32  	%r120, %r113, %r25;
	shl.b32 	%r121, %r120, 2;
	add.s32 	%r26, %r112, %r121;
	add.s32 	%r122, %r1, 3;
	and.b32  	%r27, %r122, 7;
	or.b32  	%r123, %r113, %r27;
	shl.b32 	%r124, %r123, 2;
	add.s32 	%r28, %r112, %r124;
	xor.b32  	%r29, %r17, 4;
	or.b32  	%r125, %r113, %r29;
	shl.b32 	%r126, %r125, 2;
	add.s32 	%r30, %r112, %r126;
	add.s32 	%r127, %r1, 5;
	and.b32  	%r31, %r127, 7;
	add.s32 	%r128, %r1, 6;
	and.b32  	%r32, %r128, 7;
	or.b32  	%r129, %r113, %r32;
	shl.b32 	%r130, %r129, 2;
	add.s32 	%r33, %r112, %r130;
	add.s32 	%r131, %r1, -1;
	and.b32  	%r34, %r131, 7;
	or.b32  	%r132, %r113, %r34;
	shl.b32 	%r133, %r132, 2;
	add.s32 	%r35, %r112, %r133;
	mul.lo.s32 	%r36, %r108, 12;
	shl.b32 	%r38, %r108, 3;
	mul.lo.s32 	%r39, %r108, 48;
	shl.b32 	%r40, %r108, 6;
	shl.b32 	%r41, %r108, 5;
	cvta.to.global.u64 	%rd3, %rd4;
$L__BB459_9:
	setp.eq.s16 	%p8, %rs1, 2;
	shl.b32 	%r43, %r468, 11;
	mov.u32 	%r469, %r15;
	@%p8 bra 	$L__BB459_13;
	setp.eq.s16 	%p9, %rs1, 3;
	add.s32 	%r134, %r43, %r15;
	mul.wide.s32 	%rd17, %r134, 4;
	add.s64 	%rd18, %rd2, %rd17;
	ld.global.v4.u32 	{%r135, %r136, %r137, %r138}, [%rd18];
	st.shared.v4.u32 	[%r18], {%r135, %r136, %r137, %r138};
	mov.u32 	%r469, %r19;
	@%p9 bra 	$L__BB459_13;
	setp.eq.s16 	%p10, %rs1, 0;
	add.s32 	%r139, %r43, %r19;
	mul.wide.s32 	%rd19, %r139, 4;
	add.s64 	%rd20, %rd2, %rd19;
	ld.global.v4.u32 	{%r140, %r141, %r142, %r143}, [%rd20];
	st.shared.v4.u32 	[%r20], {%r140, %r141, %r142, %r143};
	mov.u32 	%r469, %r21;
	@%p10 bra 	$L__BB459_13;
	add.s32 	%r469, %r21, %r16;
	add.s32 	%r144, %r43, %r21;
	mul.wide.s32 	%rd21, %r144, 4;
	add.s64 	%rd22, %rd2, %rd21;
	ld.global.v4.u32 	{%r145, %r146, %r147, %r148}, [%rd22];
	shl.b32 	%r149, %r16, 2;
	add.s32 	%r150, %r20, %r149;
	st.shared.v4.u32 	[%r150], {%r145, %r146, %r147, %r148};
$L__BB459_13:
	add.s32 	%r470, %r469, %r43;
	add.s32 	%r474, %r470, %r36;
	add.s32 	%r473, %r470, %r38;
	add.s32 	%r472, %r470, %r16;
	shl.b32 	%r151, %r469, 2;
	mov.u32 	%r152, _ZZ9cuda_gemmIiLi128ELi2ELi1ELi2048ELi8ELi8ELi64ELi1ELi1EEviiiPT_S1_S1_iiiE3Ash;
	add.s32 	%r471, %r152, %r151;
$L__BB459_14:
	mul.wide.s32 	%rd23, %r474, 4;
	add.s64 	%rd24, %rd2, %rd23;
	mul.wide.s32 	%rd25, %r473, 4;
	add.s64 	%rd26, %rd2, %rd25;
	mul.wide.s32 	%rd27, %r472, 4;
	add.s64 	%rd28, %rd2, %rd27;
	mul.wide.s32 	%rd29, %r470, 4;
	add.s64 	%rd30, %rd2, %rd29;
	ld.global.v4.u32 	{%r153, %r154, %r155, %r156}, [%rd30];
	st.shared.v4.u32 	[%r471], {%r153, %r154, %r155, %r156};
	add.s32 	%r157, %r469, %r16;
	ld.global.v4.u32 	{%r158, %r159, %r160, %r161}, [%rd28];
	add.s32 	%r162, %r471, %r37;
	st.shared.v4.u32 	[%r162], {%r158, %r159, %r160, %r161};
	add.s32 	%r163, %r157, %r16;
	ld.global.v4.u32 	{%r164, %r165, %r166, %r167}, [%rd26];
	add.s32 	%r168, %r471, %r41;
	st.shared.v4.u32 	[%r168], {%r164, %r165, %r166, %r167};
	add.s32 	%r169, %r163, %r16;
	ld.global.v4.u32 	{%r170, %r171, %r172, %r173}, [%rd24];
	add.s32 	%r174, %r471, %r39;
	st.shared.v4.u32 	[%r174], {%r170, %r171, %r172, %r173};
	add.s32 	%r469, %r169, %r16;
	add.s32 	%r474, %r474, %r37;
	add.s32 	%r473, %r473, %r37;
	add.s32 	%r472, %r472, %r37;
	add.s32 	%r471, %r471, %r40;
	add.s32 	%r470, %r470, %r37;
	setp.lt.u32 	%p11, %r469, 2048;
	@%p11 bra 	$L__BB459_14;
	bar.sync 	0;
	ld.shared.u32 	%r175, [%r22];
	ld.shared.u32 	%r176, [%r24];
	ld.shared.u32 	%r177, [%r26];
	ld.shared.u32 	%r178, [%r28];
	ld.shared.u32 	%r179, [%r30];
	shl.b32 	%r180, %r31, 2;
	shl.b32 	%r181, %r1, 5;
	or.b32  	%r182, %r181, %r180;
	mov.u32 	%r183, _ZZ9cuda_gemmIiLi128ELi2ELi1ELi2048ELi8ELi8ELi64ELi1ELi1EEviiiPT_S1_S1_iiiE3Ash;
	add.s32 	%r184, %r183, %r182;
	ld.shared.u32 	%r185, [%r184];
	ld.shared.u32 	%r186, [%r33];
	ld.shared.u32 	%r187, [%r35];
	shl.b32 	%r188, %r17, 2;
	mov.u32 	%r189, _ZZ9cuda_gemmIiLi128ELi2ELi1ELi2048ELi8ELi8ELi64ELi1ELi1EEviiiPT_S1_S1_iiiE11kron_fac_sh;
	add.s32 	%r190, %r189, %r188;
	ld.shared.u32 	%r191, [%r190];
	shfl.sync.idx.b32	%r192|%p12, %r191, %r17, 6175, -1;
	mul.lo.s32 	%r193, %r192, %r175;
	shfl.sync.idx.b32	%r194|%p13, %r191, %r23, 6175, -1;
	mad.lo.s32 	%r195, %r194, %r176, %r193;
	shfl.sync.idx.b32	%r196|%p14, %r191, %r25, 6175, -1;
	mad.lo.s32 	%r197, %r196, %r177, %r195;
	shfl.sync.idx.b32	%r198|%p15, %r191, %r27, 6175, -1;
	mad.lo.s32 	%r199, %r198, %r178, %r197;
	shfl.sync.idx.b32	%r200|%p16, %r191, %r29, 6175, -1;
	mad.lo.s32 	%r201, %r200, %r179, %r199;
	shfl.sync.idx.b32	%r202|%p17, %r191, %r31, 6175, -1;
	mad.lo.s32 	%r203, %r202, %r185, %r201;
	shfl.sync.idx.b32	%r204|%p18, %r191, %r32, 6175, -1;
	mad.lo.s32 	%r205, %r204, %r186, %r203;
	shfl.sync.idx.b32	%r206|%p19, %r191, %r34, 6175, -1;
	mad.lo.s32 	%r207, %r206, %r187, %r205;
	ld.shared.u32 	%r208, [%r190+36];
	shfl.sync.idx.b32	%r209|%p20, %r208, %r17, 6175, -1;
	mul.lo.s32 	%r210, %r209, %r175;
	shfl.sync.idx.b32	%r211|%p21, %r208, %r23, 6175, -1;
	mad.lo.s32 	%r212, %r211, %r176, %r210;
	shfl.sync.idx.b32	%r213|%p22, %r208, %r25, 6175, -1;
	mad.lo.s32 	%r214, %r213, %r177, %r212;
	shfl.sync.idx.b32	%r215|%p23, %r208, %r27, 6175, -1;
	mad.lo.s32 	%r216, %r215, %r178, %r214;
	shfl.sync.idx.b32	%r217|%p24, %r208, %r29, 6175, -1;
	mad.lo.s32 	%r218, %r217, %r179, %r216;
	shfl.sync.idx.b32	%r219|%p25, %r208, %r31, 6175, -1;
	mad.lo.s32 	%r220, %r219, %r185, %r218;
	shfl.sync.idx.b32	%r221|%p26, %r208, %r32, 6175, -1;
	mad.lo.s32 	%r222, %r221, %r186, %r220;
	shfl.sync.idx.b32	%r223|%p27, %r208, %r34, 6175, -1;
	mad.lo.s32 	%r224, %r223, %r187, %r222;
	ld.shared.u32 	%r225, [%r190+72];
	shfl.sync.idx.b32	%r226|%p28, %r225, %r17, 6175, -1;
	mul.lo.s32 	%r227, %r226, %r175;
	shfl.sync.idx.b32	%r228|%p29, %r225, %r23, 6175, -1;
	mad.lo.s32 	%r229, %r228, %r176, %r227;
	shfl.sync.idx.b32	%r230|%p30, %r225, %r25, 6175, -1;
	mad.lo.s32 	%r231, %r230, %r177, %r229;
	shfl.sync.idx.b32	%r232|%p31, %r225, %r27, 6175, -1;
	mad.lo.s32 	%r233, %r232, %r178, %r231;
	shfl.sync.idx.b32	%r234|%p32, %r225, %r29, 6175, -1;
	mad.lo.s32 	%r235, %r234, %r179, %r233;
	shfl.sync.idx.b32	%r236|%p33, %r225, %r31, 6175, -1;
	mad.lo.s32 	%r237, %r236, %r185, %r235;
	shfl.sync.idx.b32	%r238|%p34, %r225, %r32, 6175, -1;
	mad.lo.s32 	%r239, %r238, %r186, %r237;
	shfl.sync.idx.b32	%r240|%p35, %r225, %r34, 6175, -1;
	mad.lo.s32 	%r241, %r240, %r187, %r239;
	ld.shared.u32 	%r242, [%r190+108];
	shfl.sync.idx.b32	%r243|%p36, %r242, %r17, 6175, -1;
	mul.lo.s32 	%r244, %r243, %r175;
	shfl.sync.idx.b32	%r245|%p37, %r242, %r23, 6175, -1;
	mad.lo.s32 	%r246, %r245, %r176, %r244;
	shfl.sync.idx.b32	%r247|%p38, %r242, %r25, 6175, -1;
	mad.lo.s32 	%r248, %r247, %r177, %r246;
	shfl.sync.idx.b32	%r249|%p39, %r242, %r27, 6175, -1;
	mad.lo.s32 	%r250, %r249, %r178, %r248;
	shfl.sync.idx.b32	%r251|%p40, %r242, %r29, 6175, -1;
	mad.lo.s32 	%r252, %r251, %r179, %r250;
	shfl.sync.idx.b32	%r253|%p41, %r242, %r31, 6175, -1;
	mad.lo.s32 	%r254, %r253, %r185, %r252;
	shfl.sync.idx.b32	%r255|%p42, %r242, %r32, 6175, -1;
	mad.lo.s32 	%r256, %r255, %r186, %r254;
	shfl.sync.idx.b32	%r257|%p43, %r242, %r34, 6175, -1;
	mad.lo.s32 	%r258, %r257, %r187, %r256;
	ld.shared.u32 	%r259, [%r190+144];
	shfl.sync.idx.b32	%r260|%p44, %r259, %r17, 6175, -1;
	mul.lo.s32 	%r261, %r260, %r175;
	shfl.sync.idx.b32	%r262|%p45, %r259, %r23, 6175, -1;
	mad.lo.s32 	%r263, %r262, %r176, %r261;
	shfl.sync.idx.b32	%r264|%p46, %r259, %r25, 6175, -1;
	mad.lo.s32 	%r265, %r264, %r177, %r263;
	shfl.sync.idx.b32	%r266|%p47, %r259, %r27, 6175, -1;
	mad.lo.s32 	%r267, %r266, %r178, %r265;
	shfl.sync.idx.b32	%r268|%p48, %r259, %r29, 6175, -1;
	mad.lo.s32 	%r269, %r268, %r179, %r267;
	shfl.sync.idx.b32	%r270|%p49, %r259, %r31, 6175, -1;
	mad.lo.s32 	%r271, %r270, %r185, %r269;
	shfl.sync.idx.b32	%r272|%p50, %r259, %r32, 6175, -1;
	mad.lo.s32 	%r273, %r272, %r186, %r271;
	shfl.sync.idx.b32	%r274|%p51, %r259, %r34, 6175, -1;
	mad.lo.s32 	%r275, %r274, %r187, %r273;
	ld.shared.u32 	%r276, [%r190+180];
	shfl.sync.idx.b32	%r277|%p52, %r276, %r17, 6175, -1;
	mul.lo.s32 	%r278, %r277, %r175;
	shfl.sync.idx.b32	%r279|%p53, %r276, %r23, 6175, -1;
	mad.lo.s32 	%r280, %r279, %r176, %r278;
	shfl.sync.idx.b32	%r281|%p54, %r276, %r25, 6175, -1;
	mad.lo.s32 	%r282, %r281, %r177, %r280;
	shfl.sync.idx.b32	%r283|%p55, %r276, %r27, 6175, -1;
	mad.lo.s32 	%r284, %r283, %r178, %r282;
	shfl.sync.idx.b32	%r285|%p56, %r276, %r29, 6175, -1;
	mad.lo.s32 	%r286, %r285, %r179, %r284;
	shfl.sync.idx.b32	%r287|%p57, %r276, %r31, 6175, -1;
	mad.lo.s32 	%r288, %r287, %r185, %r286;
	shfl.sync.idx.b32	%r289|%p58, %r276, %r32, 6175, -1;
	mad.lo.s32 	%r290, %r289, %r186, %r288;
	shfl.sync.idx.b32	%r291|%p59, %r276, %r34, 6175, -1;
	mad.lo.s32 	%r292, %r291, %r187, %r290;
	ld.shared.u32 	%r293, [%r190+216];
	shfl.sync.idx.b32	%r294|%p60, %r293, %r17, 6175, -1;
	mul.lo.s32 	%r295, %r294, %r175;
	shfl.sync.idx.b32	%r296|%p61, %r293, %r23, 6175, -1;
	mad.lo.s32 	%r297, %r296, %r176, %r295;
	shfl.sync.idx.b32	%r298|%p62, %r293, %r25, 6175, -1;
	mad.lo.s32 	%r299, %r298, %r177, %r297;
	shfl.sync.idx.b32	%r300|%p63, %r293, %r27, 6175, -1;
	mad.lo.s32 	%r301, %r300, %r178, %r299;
	shfl.sync.idx.b32	%r302|%p64, %r293, %r29, 6175, -1;
	mad.lo.s32 	%r303, %r302, %r179, %r301;
	shfl.sync.idx.b32	%r304|%p65, %r293, %r31, 6175, -1;
	mad.lo.s32 	%r305, %r304, %r185, %r303;
	shfl.sync.idx.b32	%r306|%p66, %r293, %r32, 6175, -1;
	mad.lo.s32 	%r307, %r306, %r186, %r305;
	shfl.sync.idx.b32	%r308|%p67, %r293, %r34, 6175, -1;
	mad.lo.s32 	%r309, %r308, %r187, %r307;
	ld.shared.u32 	%r310, [%r190+252];
	shfl.sync.idx.b32	%r311|%p68, %r310, %r17, 6175, -1;
	mul.lo.s32 	%r312, %r311, %r175;
	shfl.sync.idx.b32	%r313|%p69, %r310, %r23, 6175, -1;
	mad.lo.s32 	%r314, %r313, %r176, %r312;
	shfl.sync.idx.b32	%r315|%p70, %r310, %r25, 6175, -1;
	mad.lo.s32 	%r316, %r315, %r177, %r314;
	shfl.sync.idx.b32	%r317|%p71, %r310, %r27, 6175, -1;
	mad.lo.s32 	%r318, %r317, %r178, %r316;
	shfl.sync.idx.b32	%r319|%p72, %r310, %r29, 6175, -1;
	mad.lo.s32 	%r320, %r319, %r179, %r318;
	shfl.sync.idx.b32	%r321|%p73, %r310, %r31, 6175, -1;
	mad.lo.s32 	%r322, %r321, %r185, %r320;
	shfl.sync.idx.b32	%r323|%p74, %r310, %r32, 6175, -1;
	mad.lo.s32 	%r324, %r323, %r186, %r322;
	shfl.sync.idx.b32	%r325|%p75, %r310, %r34, 6175, -1;
	mad.lo.s32 	%r326, %r325, %r187, %r324;
	ld.shared.u32 	%r327, [%r22+4096];
	ld.shared.u32 	%r328, [%r24+4096];
	ld.shared.u32 	%r329, [%r26+4096];
	ld.shared.u32 	%r330, [%r28+4096];
	ld.shared.u32 	%r331, [%r30+4096];
	ld.shared.u32 	%r332, [%r184+4096];
	ld.shared.u32 	%r333, [%r33+4096];
	ld.shared.u32 	%r334, [%r35+4096];
	shfl.sync.idx.b32	%r335|%p76, %r191, %r17, 6175, -1;
	mul.lo.s32 	%r336, %r335, %r327;
	shfl.sync.idx.b32	%r337|%p77, %r191, %r23, 6175, -1;
	mad.lo.s32 	%r338, %r337, %r328, %r336;
	shfl.sync.idx.b32	%r339|%p78, %r191, %r25, 6175, -1;
	mad.lo.s32 	%r340, %r339, %r329, %r338;
	shfl.sync.idx.b32	%r341|%p79, %r191, %r27, 6175, -1;
	mad.lo.s32 	%r342, %r341, %r330, %r340;
	shfl.sync.idx.b32	%r343|%p80, %r191, %r29, 6175, -1;
	mad.lo.s32 	%r344, %r343, %r331, %r342;
	shfl.sync.idx.b32	%r345|%p81, %r191, %r31, 6175, -1;
	mad.lo.s32 	%r346, %r345, %r332, %r344;
	shfl.sync.idx.b32	%r347|%p82, %r191, %r32, 6175, -1;
	mad.lo.s32 	%r348, %r347, %r333, %r346;
	shfl.sync.idx.b32	%r349|%p83, %r191, %r34, 6175, -1;
	mad.lo.s32 	%r350, %r349, %r334, %r348;
	shfl.sync.idx.b32	%r351|%p84, %r208, %r17, 6175, -1;
	mul.lo.s32 	%r352, %r351, %r327;
	shfl.sync.idx.b32	%r353|%p85, %r208, %r23, 6175, -1;
	mad.lo.s32 	%r354, %r353, %r328, %r352;
	shfl.sync.idx.b32	%r355|%p86, %r208, %r25, 6175, -1;
	mad.lo.s32 	%r356, %r355, %r329, %r354;
	shfl.sync.idx.b32	%r357|%p87, %r208, %r27, 6175, -1;
	mad.lo.s32 	%r358, %r357, %r330, %r356;
	shfl.sync.idx.b32	%r359|%p88, %r208, %r29, 6175, -1;
	mad.lo.s32 	%r360, %r359, %r331, %r358;
	shfl.sync.idx.b32	%r361|%p89, %r208, %r31, 6175, -1;
	mad.lo.s32 	%r362, %r361, %r332, %r360;
	shfl.sync.idx.b32	%r363|%p90, %r208, %r32, 6175, -1;
	mad.lo.s32 	%r364, %r363, %r333, %r362;
	shfl.sync.idx.b32	%r365|%p91, %r208, %r34, 6175, -1;
	mad.lo.s32 	%r366, %r365, %r334, %r364;
	shfl.sync.idx.b32	%r367|%p92, %r225, %r17, 6175, -1;
	mul.lo.s32 	%r368, %r367, %r327;
	shfl.sync.idx.b32	%r369|%p93, %r225, %r23, 6175, -1;
	mad.lo.s32 	%r370, %r369, %r328, %r368;
	shfl.sync.idx.b32	%r371|%p94, %r225, %r25, 6175, -1;
	mad.lo.s32 	%r372, %r371, %r329, %r370;
	shfl.sync.idx.b32	%r373|%p95, %r225, %r27, 6175, -1;
	mad.lo.s32 	%r374, %r373, %r330, %r372;
	shfl.sync.idx.b32	%r375|%p96, %r225, %r29, 6175, -1;
	mad.lo.s32 	%r376, %r375, %r331, %r374;
	shfl.sync.idx.b32	%r377|%p97, %r225, %r31, 6175, -1;
	mad.lo.s32 	%r378, %r377, %r332, %r376;
	shfl.sync.idx.b32	%r379|%p98, %r225, %r32, 6175, -1;
	mad.lo.s32 	%r380, %r379, %r333, %r378;
	shfl.sync.idx.b32	%r381|%p99, %r225, %r34, 6175, -1;
	mad.lo.s32 	%r382, %r381, %r334, %r380;
	shfl.sync.idx.b32	%r383|%p100, %r242, %r17, 6175, -1;
	mul.lo.s32 	%r384, %r383, %r327;
	shfl.sync.idx.b32	%r385|%p101, %r242, %r23, 6175, -1;
	mad.lo.s32 	%r386, %r385, %r328, %r384;
	shfl.sync.idx.b32	%r387|%p102, %r242, %r25, 6175, -1;
	mad.lo.s32 	%r388, %r387, %r329, %r386;
	shfl.sync.idx.b32	%r389|%p103, %r242, %r27, 6175, -1;
	mad.lo.s32 	%r390, %r389, %r330, %r388;
	shfl.sync.idx.b32	%r391|%p104, %r242, %r29, 6175, -1;
	mad.lo.s32 	%r392, %r391, %r331, %r390;
	shfl.sync.idx.b32	%r393|%p105, %r242, %r31, 6175, -1;
	mad.lo.s32 	%r394, %r393, %r332, %r392;
	shfl.sync.idx.b32	%r395|%p106, %r242, %r32, 6175, -1;
	mad.lo.s32 	%r396, %r395, %r333, %r394;
	shfl.sync.idx.b32	%r397|%p107, %r242, %r34, 6175, -1;
	mad.lo.s32 	%r398, %r397, %r334, %r396;
	shfl.sync.idx.b32	%r399|%p108, %r259, %r17, 6175, -1;
	mul.lo.s32 	%r400, %r399, %r327;
	shfl.sync.idx.b32	%r401|%p109, %r259, %r23, 6175, -1;
	mad.lo.s32 	%r402, %r401, %r328, %r400;
	shfl.sync.idx.b32	%r403|%p110, %r259, %r25, 6175, -1;
	mad.lo.s32 	%r404, %r403, %r329, %r402;
	shfl.sync.idx.b32	%r405|%p111, %r259, %r27, 6175, -1;
	mad.lo.s32 	%r406, %r405, %r330, %r404;
	shfl.sync.idx.b32	%r407|%p112, %r259, %r29, 6175, -1;
	mad.lo.s32 	%r408, %r407, %r331, %r406;
	shfl.sync.idx.b32	%r409|%p113, %r259, %r31, 6175, -1;
	mad.lo.s32 	%r410, %r409, %r332, %r408;
	shfl.sync.idx.b32	%r411|%p114, %r259, %r32, 6175, -1;
	mad.lo.s32 	%r412, %r411, %r333, %r410;
	shfl.sync.idx.b32	%r413|%p115, %r259, %r34, 6175, -1;
	mad.lo.s32 	%r414, %r413, %r334, %r412;
	shfl.sync.idx.b32	%r415|%p116, %r276, %r17, 6175, -1;
	mul.lo.s32 	%r416, %r415, %r327;
	shfl.sync.idx.b32	%r417|%p117, %r276, %r23, 6175, -1;
	mad.lo.s32 	%r418, %r417, %r328, %r416;
	shfl.sync.idx.b32	%r419|%p118, %r276, %r25, 6175, -1;
	mad.lo.s32 	%r420, %r419, %r329, %r418;
	shfl.sync.idx.b32	%r421|%p119, %r276, %r27, 6175, -1;
	mad.lo.s32 	%r422, %r421, %r330, %r420;
	shfl.sync.idx.b32	%r423|%p120, %r276, %r29, 6175, -1;
	mad.lo.s32 	%r424, %r423, %r331, %r422;
	shfl.sync.idx.b32	%r425|%p121, %r276, %r31, 6175, -1;
	mad.lo.s32 	%r426, %r425, %r332, %r424;
	shfl.sync.idx.b32	%r427|%p122, %r276, %r32, 6175, -1;
	mad.lo.s32 	%r428, %r427, %r333, %r426;
	shfl.sync.idx.b32	%r429|%p123, %r276, %r34, 6175, -1;
	mad.lo.s32 	%r430, %r429, %r334, %r428;
	shfl.sync.idx.b32	%r431|%p124, %r293, %r17, 6175, -1;
	mul.lo.s32 	%r432, %r431, %r327;
	shfl.sync.idx.b32	%r433|%p125, %r293, %r23, 6175, -1;
	mad.lo.s32 	%r434, %r433, %r328, %r432;
	shfl.sync.idx.b32	%r435|%p126, %r293, %r25, 6175, -1;
	mad.lo.s32 	%r436, %r435, %r329, %r434;
	shfl.sync.idx.b32	%r437|%p127, %r293, %r27, 6175, -1;
	mad.lo.s32 	%r438, %r437, %r330, %r436;
	shfl.sync.idx.b32	%r439|%p128, %r293, %r29, 6175, -1;
	mad.lo.s32 	%r440, %r439, %r331, %r438;
	shfl.sync.idx.b32	%r441|%p129, %r293, %r31, 6175, -1;
	mad.lo.s32 	%r442, %r441, %r332, %r440;
	shfl.sync.idx.b32	%r443|%p130, %r293, %r32, 6175, -1;
	mad.lo.s32 	%r444, %r443, %r333, %r442;
	shfl.sync.idx.b32	%r445|%p131, %r293, %r34, 6175, -1;
	mad.lo.s32 	%r446, %r445, %r334, %r444;
	shfl.sync.idx.b32	%r447|%p132, %r310, %r17, 6175, -1;
	mul.lo.s32 	%r448, %r447, %r327;
	shfl.sync.idx.b32	%r449|%p133, %r310, %r23, 6175, -1;
	mad.lo.s32 	%r450, %r449, %r328, %r448;
	shfl.sync.idx.b32	%r451|%p134, %r310, %r25, 6175, -1;
	mad.lo.s32 	%r452, %r451, %r329, %r450;
	shfl.sync.idx.b32	%r453|%p135, %r310, %r27, 6175, -1;
	mad.lo.s32 	%r454, %r453, %r330, %r452;
	shfl.sync.idx.b32	%r455|%p136, %r310, %r29, 6175, -1;
	mad.lo.s32 	%r456, %r455, %r331, %r454;
	shfl.sync.idx.b32	%r457|%p137, %r310, %r31, 6175, -1;
	mad.lo.s32 	%r458, %r457, %r332, %r456;
	shfl.sync.idx.b32	%r459|%p138, %r310, %r32, 6175, -1;
	mad.lo.s32 	%r460, %r459, %r333, %r458;
	shfl.sync.idx.b32	%r461|%p139, %r310, %r34, 6175, -1;
	mad.lo.s32 	%r462, %r461, %r334, %r460;
	bar.sync 	0;
	add.s32 	%r463, %r43, %r1;
	mul.wide.s32 	%rd31, %r463, 4;
	add.s64 	%rd32, %rd3, %rd31;
	st.global.u32 	[%rd32], %r207;
	st.global.u32 	[%rd32+1024], %r224;
	st.global.u32 	[%rd32+2048], %r241;
	st.global.u32 	[%rd32+3072], %r258;
	st.global.u32 	[%rd32+4096], %r275;
	st.global.u32 	[%rd32+5120], %r292;
	st.global.u32 	[%rd32+6144], %r309;
	st.global.u32 	[%rd32+7168], %r326;
	st.global.u32 	[%rd32+512], %r350;
	st.global.u32 	[%rd32+1536], %r366;
	st.global.u32 	[%rd32+2560], %r382;
	st.global.u32 	[%rd32+3584], %r398;
	st.global.u32 	[%rd32+4608], %r414;
	st.global.u32 	[%rd32+5632], %r430;
	st.global.u32 	[%rd32+6656], %r446;
	st.global.u32 	[%rd32+7680], %r462;
	add.s32 	%r468, %r468, %r13;
	setp.lt.u32 	%p140, %r468, %r14;
	@%p140 bra 	$L__BB459_9;
$L__BB459_16:
	ret;

}
	// .globl	_Z9cuda_gemmIiLi128ELi2ELi1ELi2048ELi16ELi16ELi64ELi0ELi0EEviiiPT_S1_S1_iii
.visible .entry _Z9cuda_gemmIiLi128ELi2ELi1ELi2048ELi16ELi16ELi64ELi0ELi0EEviiiPT_S1_S1_iii(
	.param .u32 _Z9cuda_gemmIiLi128ELi2ELi1ELi2048ELi16ELi16ELi64ELi0ELi0EEviiiPT_S1_S1_iii_param_0,
	.param .u32 _Z9cuda_gemmIiLi128ELi2ELi1ELi2048ELi16ELi16ELi64ELi0ELi0EEviiiPT_S1_S1_iii_param_1,
	.param .u32 _Z9cuda_gemmIiLi128ELi2ELi1ELi2048ELi16ELi16ELi64ELi0ELi0EEviiiPT_S1_S1_iii_param_2,
	.param .u64 .ptr .align 1 _Z9cuda_gemmIiLi128ELi2ELi1ELi2048ELi16ELi16ELi64ELi0ELi0EEviiiPT_S1_S1_iii_param_3,
	.param .u64 .ptr .align 1 _Z9cuda_gemmIiLi128ELi2ELi1ELi2048ELi16ELi16ELi64ELi0ELi0EEviiiPT_S1_S1_iii_param_4,
	.param .u64 .ptr .align 1 _Z9cuda_gemmIiLi128ELi2ELi1ELi2048ELi16ELi16ELi64ELi0ELi0EEviiiPT_S1_S1_iii_param_5,
	.param .u32 _Z9cuda_gemmIiLi128ELi2ELi1ELi2048ELi16ELi16ELi64ELi0ELi0EEviiiPT_S1_S1_iii_param_6,
	.param .u32 _Z9cuda_gemmIiLi128ELi2ELi1ELi2048ELi16ELi16ELi64ELi0ELi0EEviiiPT_S1_S1_iii_param_7,
	.param .u32 _Z9cuda_gemmIiLi128ELi2ELi1ELi2048ELi16ELi16ELi64ELi0ELi0EEviiiPT_S1_S1_iii_param_8
)
.maxntid 128
{
	.local .align 16 .b8 	__local_depot460[64];
	.reg .b64 	%SP;
	.reg .b64 	%SPL;
	.reg .pred 	%p<95>;
	.reg .b16 	%rs<8>;
	.reg .b32 	%r<749>;
	.reg .b64 	%rd<60>;
	// demoted variable
	.shared .align 128 .b8 _ZZ9cuda_gemmIiLi128ELi2ELi1ELi2048ELi16ELi16ELi64ELi0ELi0EEviiiPT_S1_S1_iiiE11kron_fac_sh[1088];
	// demoted variable
	.shared .align 128 .b8 _ZZ9cuda_gemmIiLi128ELi2ELi1ELi2048ELi16ELi16ELi64ELi0ELi0EEviiiPT_S1_S1_iiiE3Ash[8192];
	mov.u64 	%SPL, __local_depot460;
	ld.param.u64 	%rd6, [_Z9cuda_gemmIiLi128ELi2ELi1ELi2048ELi16ELi16ELi64ELi0ELi0EEviiiPT_S1_S1_iii_param_3];
	ld.param.u64 	%rd4, [_Z9cuda_gemmIiLi128ELi2ELi1ELi2048ELi16ELi16ELi64ELi0ELi0EEviiiPT_S1_S1_iii_param_4];
	ld.param.u32 	%r272, [_Z9cuda_gemmIiLi128ELi2ELi1ELi2048ELi16ELi16ELi64ELi0ELi0EEviiiPT_S1_S1_iii_param_6];
	ld.param.u32 	%r273, [_Z9cuda_gemmIiLi128ELi2ELi1ELi2048ELi16ELi16ELi64ELi0ELi0EEviiiPT_S1_S1_iii_param_7];
	cvta.to.global.u64 	%rd1, %rd6;
	add.u64 	%rd2, %SPL, 0;
	mov.u32 	%r1, %tid.x;
	mul.lo.s32 	%r2, %r273, %r272;
	setp.ge.u32 	%p1, %r1, %r2;
	@%p1 bra 	$L__BB460_3;
	mov.u32 	%r3, %ntid.x;
	cvta.to.global.u64 	%rd3, %rd4;
	mov.u32 	%r276, _ZZ9cuda_gemmIiLi128ELi2ELi1ELi2048ELi16ELi16ELi64ELi0ELi0EEviiiPT_S1_S1_iiiE11kron_fac_sh;
	mov.u32 	%r625, %r1;
$L__BB460_2:
	mul.wide.u32 	%rd8, %r625, 4;
	add.s64 	%rd9, %rd3, %rd8;
	ld.global.u32 	%r274, [%rd9];
	rem.u32 	%r275, %r625, %r272;
	mad.lo.s32 	%r277, %r275, 68, %r276;
	div.u32 	%r278, %r625, %r273;
	shl.b32 	%r279, %r278, 2;
	add.s32 	%r280, %r277, %r279;
	st.shared.u32 	[%r280], %r274;
	add.s32 	%r625, %r625, %r3;
	setp.lt.u32 	%p2, %r625, %r2;
	@%p2 bra 	$L__BB460_2;
$L__BB460_3:
	div.s32 	%r6, 2048, %r273;
	min.s32 	%r7, %r6, 128;
	cvt.u16.u32 	%rs3, %r7;
	div.s16 	%rs1, 128, %rs3;
	div.s16 	%rs4, 16, %rs1;
	cvt.s32.s16 	%r8, %rs4;
	div.u32 	%r10, %r1, %r7;
	mul.lo.s32 	%r281, %r10, %r7;
	sub.s32 	%r9, %r1, %r281;
	mov.u32 	%r642, %ctaid.y;
	mov.u32 	%r12, %nctaid.y;
	shl.b32 	%r282, %r12, 1;
	setp.ge.u32 	%p3, %r642, %r282;
	@%p3 bra 	$L__BB460_116;
	ld.param.u32 	%r623, [_Z9cuda_gemmIiLi128ELi2ELi1ELi2048ELi16ELi16ELi64ELi0ELi0EEviiiPT_S1_S1_iii_param_2];
	mov.u32 	%r284, %ctaid.x;
	shl.b32 	%r13, %r1, 2;
	shl.b32 	%r14, %r284, 11;
	mov.u32 	%r285, %ntid.x;
	shl.b32 	%r15, %r285, 2;
	and.b32  	%r16, %r9, 15;
	min.s32 	%r17, %r272, 16;
	and.b32  	%r18, %r1, 15;
	shr.s32 	%r286, %r623, 31;
	shr.u32 	%r287, %r286, 21;
	add.s32 	%r288, %r623, %r287;
	shr.s32 	%r19, %r288, 11;
	xor.b32  	%r289, %r13, 2047;
	sub.s32 	%r290, %r289, %r15;
	cvt.u16.u32 	%rs5, %r290;
	cvt.u16.u32 	%rs6, %r15;
	div.u16 	%rs7, %rs5, %rs6;
	and.b16  	%rs2, %rs7, 3;
	add.s32 	%r20, %r13, %r15;
	add.s32 	%r21, %r20, %r15;
	add.s32 	%r291, %r9, 1;
	and.b32  	%r22, %r291, 15;
	add.s32 	%r292, %r9, 2;
	and.b32  	%r23, %r292, 15;
	add.s32 	%r293, %r9, 3;
	and.b32  	%r24, %r293, 15;
	add.s32 	%r294, %r9, 4;
	and.b32  	%r25, %r294, 15;
	add.s32 	%r295, %r9, 5;
	and.b32  	%r26, %r295, 15;
	add.s32 	%r296, %r9, 6;
	and.b32  	%r27, %r296, 15;
	add.s32 	%r297, %r9, 7;
	and.b32  	%r28, %r297, 15;
	xor.b32  	%r29, %r16, 8;
	add.s32 	%r298, %r9, 9;
	and.b32  	%r30, %r298, 15;
	add.s32 	%r299, %r9, 10;
	and.b32  	%r31, %r299, 15;
	add.s32 	%r300, %r9, 11;
	and.b32  	%r32, %r300, 15;
	add.s32 	%r301, %r9, 12;
	and.b32  	%r33, %r301, 15;
	add.s32 	%r302, %r9, 13;
	and.b32  	%r34, %r302, 15;
	add.s32 	%r303, %r9, 14;
	and.b32  	%r35, %r303, 15;
	add.s32 	%r304, %r9, -1;
	and.b32  	%r36, %r304, 15;
	setp.lt.s32 	%p4, %r16, %r273;
	selp.b32 	%r305, 0, %r273, %p4;
	sub.s32 	%r37, %r16, %r305;
	add.s32 	%r306, %r16, 1;
	setp.lt.s32 	%p5, %r306, %r273;
	selp.b32 	%r307, 0, %r273, %p5;
	sub.s32 	%r38, %r306, %r307;
	add.s32 	%r308, %r16, 2;
	setp.lt.s32 	%p6, %r308, %r273;
	selp.b32 	%r309, 0, %r273, %p6;
	sub.s32 	%r39, %r308, %r309;
	add.s32 	%r310, %r16, 3;
	setp.lt.s32 	%p7, %r310, %r273;
	selp.b32 	%r311, 0, %r273, %p7;
	sub.s32 	%r40, %r310, %r311;
	add.s32 	%r312, %r16, 4;
	setp.lt.s32 	%p8, %r312, %r273;
	selp.b32 	%r313, 0, %r273, %p8;
	sub.s32 	%r41, %r312, %r313;
	add.s32 	%r314, %r16, 5;
	setp.lt.s32 	%p9, %r314, %r273;
	selp.b32 	%r315, 0, %r273, %p9;
	sub.s32 	%r42, %r314, %r315;
	add.s32 	%r316, %r16, 6;
	setp.lt.s32 	%p10, %r316, %r273;
	selp.b32 	%r317, 0, %r273, %p10;
	sub.s32 	%r43, %r316, %r317;
	add.s32 	%r318, %r16, 7;
	setp.lt.s32 	%p11, %r318, %r273;
	selp.b32 	%r319, 0, %r273, %p11;
	sub.s32 	%r44, %r318, %r319;
	add.s32 	%r320, %r16, 8;
	setp.lt.s32 	%p12, %r320, %r273;
	selp.b32 	%r321, 0, %r273, %p12;
	sub.s32 	%r45, %r320, %r321;
	add.s32 	%r322, %r16, 9;
	setp.lt.s32 	%p13, %r322, %r273;
	selp.b32 	%r323, 0, %r273, %p13;
	sub.s32 	%r46, %r322, %r323;
	add.s32 	%r324, %r16, 10;
	setp.lt.s32 	%p14, %r324, %r273;
	selp.b32 	%r325, 0, %r273, %p14;
	sub.s32 	%r47, %r324, %r325;
	add.s32 	%r326, %r16, 11;
	setp.lt.s32 	%p15, %r326, %r273;
	selp.b32 	%r327, 0, %r273, %p15;
	sub.s32 	%r48, %r326, %r327;
	add.s32 	%r328, %r16, 12;
	setp.lt.s32 	%p16, %r328, %r273;
	selp.b32 	%r329, 0, %r273, %p16;
	sub.s32 	%r49, %r328, %r329;
	add.s32 	%r330, %r16, 13;
	setp.lt.s32 	%p17, %r330, %r273;
	selp.b32 	%r331, 0, %r273, %p17;
	sub.s32 	%r50, %r330, %r331;
	add.s32 	%r332, %r16, 14;
	setp.lt.s32 	%p18, %r332, %r273;
	selp.b32 	%r333, 0, %r273, %p18;
	sub.s32 	%r51, %r332, %r333;
	add.s32 	%r334, %r16, 15;
	setp.lt.s32 	%p19, %r334, %r273;
	selp.b32 	%r335, 0, %r273, %p19;
	sub.s32 	%r52, %r334, %r335;
	shl.b32 	%r53, %r285, 4;
	mul.lo.s32 	%r54, %r285, 48;
	shl.b32 	%r55, %r285, 6;
	shl.b32 	%r56, %r285, 5;
	cvt.s32.s16 	%r57, %rs1;
	shl.b32 	%r453, %r18, 2;
$L__BB460_5:
	ld.param.u32 	%r624, [_Z9cuda_gemmIiLi128ELi2ELi1ELi2048ELi16ELi16ELi64ELi0ELi0EEviiiPT_S1_S1_iii_param_2];
	setp.eq.s16 	%p20, %rs2, 2;
	mov.b32 	%r336, 0;
	st.local.v4.u32 	[%rd2], {%r336, %r336, %r336, %r336};
	st.local.v4.u32 	[%rd2+16], {%r336, %r336, %r336, %r336};
	st.local.v4.u32 	[%rd2+32], {%r336, %r336, %r336, %r336};
	st.local.v4.u32 	[%rd2+48], {%r336, %r336, %r336, %r336};
	mul.lo.s32 	%r75, %r642, %r624;
	add.s32 	%r76, %r75, %r14;
	mov.u32 	%r643, %r13;
	@%p20 bra 	$L__BB460_9;
	setp.eq.s16 	%p21, %rs2, 3;
	add.s32 	%r337, %r76, %r13;
	mul.wide.s32 	%rd10, %r337, 4;
	add.s64 	%rd11, %rd1, %rd10;
	ld.global.v4.u32 	{%r338, %r339, %r340, %r341}, [%rd11];
	shl.b32 	%r342, %r13, 2;
	mov.u32 	%r343, _ZZ9cuda_gemmIiLi128ELi2ELi1ELi2048ELi16ELi16ELi64ELi0ELi0EEviiiPT_S1_S1_iiiE3Ash;
	add.s32 	%r77, %r343, %r342;
	st.shared.v4.u32 	[%r77], {%r338, %r339, %r340, %r341};
	mov.u32 	%r643, %r20;
	@%p21 bra 	$L__BB460_9;
	setp.eq.s16 	%p22, %rs2, 0;
	add.s32 	%r344, %r76, %r20;
	mul.wide.s32 	%rd12, %r344, 4;
	add.s64 	%rd13, %rd1, %rd12;
	ld.global.v4.u32 	{%r345, %r346, %r347, %r348}, [%rd13];
	shl.b32 	%r349, %r15, 2;
	add.s32 	%r78, %r77, %r349;
	st.shared.v4.u32 	[%r78], {%r345, %r346, %r347, %r348};
	mov.u32 	%r643, %r21;
	@%p22 bra 	$L__BB460_9;
	add.s32 	%r643, %r21, %r15;
	add.s32 	%r350, %r76, %r21;
	mul.wide.s32 	%rd14, %r350, 4;
	add.s64 	%rd15, %rd1, %rd14;
	ld.global.v4.u32 	{%r351, %r352, %r353, %r354}, [%rd15];
	add.s32 	%r356, %r78, %r349;
	st.shared.v4.u32 	[%r356], {%r351, %r352, %r353, %r354};
$L__BB460_9:
	mov.u32 	%r357, %ntid.x;
	add.s32 	%r358, %r14, %r643;
	add.s32 	%r644, %r358, %r75;
	mad.lo.s32 	%r648, %r357, 12, %r644;
	shl.b32 	%r359, %r357, 3;
	add.s32 	%r647, %r644, %r359;
	add.s32 	%r646, %r644, %r15;
	shl.b32 	%r360, %r643, 2;
	mov.u32 	%r361, _ZZ9cuda_gemmIiLi128ELi2ELi1ELi2048ELi16ELi16ELi64ELi0ELi0EEviiiPT_S1_S1_iiiE3Ash;
	add.s32 	%r645, %r361, %r360;
$L__BB460_10:
	mul.wide.s32 	%rd16, %r648, 4;
	add.s64 	%rd17, %rd1, %rd16;
	mul.wide.s32 	%rd18, %r647, 4;
	add.s64 	%rd19, %rd1, %rd18;
	mul.wide.s32 	%rd20, %r646, 4;
	add.s64 	%rd21, %rd1, %rd20;
	mul.wide.s32 	%rd22, %r644, 4;
	add.s64 	%rd23, %rd1, %rd22;
	ld.global.v4.u32 	{%r362, %r363, %r364, %r365}, [%rd23];
	st.shared.v4.u32 	[%r645], {%r362, %r363, %r364, %r365};
	add.s32 	%r366, %r643, %r15;
	ld.global.v4.u32 	{%r367, %r368, %r369, %r370}, [%rd21];
	add.s32 	%r371, %r645, %r53;
	st.shared.v4.u32 	[%r371], {%r367, %r368, %r369, %r370};
	add.s32 	%r372, %r366, %r15;
	ld.global.v4.u32 	{%r373, %r374, %r375, %r376}, [%rd19];
	add.s32 	%r377, %r645, %r56;
	st.shared.v4.u32 	[%r377], {%r373, %r374, %r375, %r376};
	add.s32 	%r378, %r372, %r15;
	ld.global.v4.u32 	{%r379, %r380, %r381, %r382}, [%rd17];
	add.s32 	%r383, %r645, %r54;
	st.shared.v4.u32 	[%r383], {%r379, %r380, %r381, %r382};
	add.s32 	%r643, %r378, %r15;
	add.s32 	%r648, %r648, %r53;
	add.s32 	%r647, %r647, %r53;
	add.s32 	%r646, %r646, %r53;
	add.s32 	%r645, %r645, %r55;
	add.s32 	%r644, %r644, %r53;
	setp.lt.u32 	%p23, %r643, 2048;
	@%p23 bra 	$L__BB460_10;
	setp.lt.s32 	%p24, %r6, 1;
	bar.sync 	0;
	mov.b32 	%r650, 0;
	mov.u32 	%r651, %r650;
	mov.u32 	%r652, %r650;
	mov.u32 	%r653, %r650;
	mov.u32 	%r654, %r650;
	mov.u32 	%r655, %r650;
	mov.u32 	%r656, %r650;
	mov.u32 	%r657, %r650;
	mov.u32 	%r658, %r650;
	mov.u32 	%r659, %r650;
	mov.u32 	%r660, %r650;
	mov.u32 	%r661, %r650;
	mov.u32 	%r662, %r650;
	mov.u32 	%r663, %r650;
	mov.u32 	%r664, %r650;
	mov.u32 	%r665, %r650;
	@%p24 bra 	$L__BB460_115;
	mov.b32 	%r698, 0;
	mov.u32 	%r699, %r698;
$L__BB460_13:
	setp.gt.s32 	%p25, %r273, 0;
	add.s32 	%r386, %r699, %r9;
	mul.lo.s32 	%r149, %r386, %r273;
	@%p25 bra 	$L__BB460_14;
	bra.uni 	$L__BB460_15;
$L__BB460_14:
	add.s32 	%r387, %r16, %r149;
	shl.b32 	%r388, %r387, 2;
	add.s32 	%r390, %r361, %r388;
	ld.shared.u32 	%r700, [%r390];
$L__BB460_15:
	setp.lt.s32 	%p26, %r273, 2;
	@%p26 bra 	$L__BB460_17;
	add.s32 	%r391, %r22, %r149;
	shl.b32 	%r392, %r391, 2;
	add.s32 	%r394, %r361, %r392;
	ld.shared.u32 	%r696, [%r394];
$L__BB460_17:
	setp.lt.s32 	%p27, %r273, 3;
	@%p27 bra 	$L__BB460_19;
	add.s32 	%r395, %r23, %r149;
	shl.b32 	%r396, %r395, 2;
	add.s32 	%r398, %r361, %r396;
	ld.shared.u32 	%r695, [%r398];
$L__BB460_19:
	setp.lt.s32 	%p28, %r273, 4;
	@%p28 bra 	$L__BB460_21;
	add.s32 	%r399, %r24, %r149;
	shl.b32 	%r400, %r399, 2;
	add.s32 	%r402, %r361, %r400;
	ld.shared.u32 	%r694, [%r402];
$L__BB460_21:
	setp.lt.s32 	%p29, %r273, 5;
	@%p29 bra 	$L__BB460_23;
	add.s32 	%r403, %r25, %r149;
	shl.b32 	%r404, %r403, 2;
	add.s32 	%r406, %r361, %r404;
	ld.shared.u32 	%r693, [%r406];
$L__BB460_23:
	setp.lt.s32 	%p30, %r273, 6;
	@%p30 bra 	$L__BB460_25;
	add.s32 	%r407, %r26, %r149;
	shl.b32 	%r408, %r407, 2;
	add.s32 	%r410, %r361, %r408;
	ld.shared.u32 	%r692, [%r410];
$L__BB460_25:
	setp.lt.s32 	%p31, %r273, 7;
	@%p31 bra 	$L__BB460_27;
	add.s32 	%r411, %r27, %r149;
	shl.b32 	%r412, %r411, 2;
	add.s32 	%r414, %r361, %r412;
	ld.shared.u32 	%r691, [%r414];
$L__BB460_27:
	setp.lt.s32 	%p32, %r273, 8;
	@%p32 bra 	$L__BB460_29;
	add.s32 	%r415, %r28, %r149;
	shl.b32 	%r416, %r415, 2;
	add.s32 	%r418, %r361, %r416;
	ld.shared.u32 	%r690, [%r418];
$L__BB460_29:
	setp.lt.s32 	%p33, %r273, 9;
	@%p33 bra 	$L__BB460_31;
	add.s32 	%r419, %r29, %r149;
	shl.b32 	%r420, %r419, 2;
	add.s32 	%r422, %r361, %r420;
	ld.shared.u32 	%r689, [%r422];
$L__BB460_31:
	setp.lt.s32 	%p34, %r273, 10;
	@%p34 bra 	$L__BB460_33;
	add.s32 	%r423, %r30, %r149;
	shl.b32 	%r424, %r423, 2;
	add.s32 	%r426, %r361, %r424;
	ld.shared.u32 	%r688, [%r426];
$L__BB460_33:
	setp.lt.s32 	%p35, %r273, 11;
	@%p35 bra 	$L__BB460_35;
	add.s32 	%r427, %r31, %r149;
	shl.b32 	%r428, %r427, 2;
	add.s32 	%r430, %r361, %r428;
	ld.shared.u32 	%r687, [%r430];
$L__BB460_35:
	setp.lt.s32 	%p36, %r273, 12;
	@%p36 bra 	$L__BB460_37;
	add.s32 	%r431, %r32, %r149;
	shl.b32 	%r432, %r431, 2;
	add.s32 	%r434, %r361, %r432;
	ld.shared.u32 	%r686, [%r434];
$L__BB460_37:
	setp.lt.s32 	%p37, %r273, 13;
	@%p37 bra 	$L__BB460_39;
	add.s32 	%r435, %r33, %r149;
	shl.b32 	%r436, %r435, 2;
	add.s32 	%r438, %r361, %r436;
	ld.shared.u32 	%r685, [%r438];
$L__BB460_39:
	setp.lt.s32 	%p38, %r273, 14;
	@%p38 bra 	$L__BB460_41;
	add.s32 	%r439, %r34, %r149;
	shl.b32 	%r440, %r439, 2;
	add.s32 	%r442, %r361, %r440;
	ld.shared.u32 	%r684, [%r442];
$L__BB460_41:
	setp.lt.s32 	%p39, %r273, 15;
	@%p39 bra 	$L__BB460_43;
	add.s32 	%r443, %r35, %r149;
	shl.b32 	%r444, %r443, 2;
	add.s32 	%r446, %r361, %r444;
	ld.shared.u32 	%r683, [%r446];
$L__BB460_43:
	setp.lt.s32 	%p40, %r273, 16;
	@%p40 bra 	$L__BB460_45;
	add.s32 	%r447, %r36, %r149;
	shl.b32 	%r448, %r447, 2;
	add.s32 	%r450, %r361, %r448;
	ld.shared.u32 	%r682, [%r450];
$L__BB460_45:
	setp.lt.s32 	%p41, %r10, %r17;
	@%p41 bra 	$L__BB460_46;
	bra.uni 	$L__BB460_113;
$L__BB460_46:
	mul.lo.s32 	%r150, %r698, %r8;
	mov.b32 	%r716, 0;
	mov.u32 	%r717, %r10;
$L__BB460_47:
	setp.gt.u32 	%p42, %r273, 64;
	mov.u32 	%r452, _ZZ9cuda_gemmIiLi128ELi2ELi1ELi2048ELi16ELi16ELi64ELi0ELi0EEviiiPT_S1_S1_iiiE11kron_fac_sh;
	mad.lo.s32 	%r185, %r717, 68, %r452;
	add.s32 	%r454, %r185, %r453;
	ld.shared.u32 	%r186, [%r454];
	@%p42 bra 	$L__BB460_80;
	setp.eq.s32 	%p59, %r273, 0;
	mov.b32 	%r719, 0;
	@%p59 bra 	$L__BB460_50;
	shfl.sync.idx.b32	%r505|%p60, %r186, %r37, 4127, -1;
	mul.lo.s32 	%r719, %r505, %r700;
$L__BB460_50:
	setp.lt.s32 	%p61, %r273, 2;
	@%p61 bra 	$L__BB460_52;
	shfl.sync.idx.b32	%r506|%p62, %r186, %r38, 4127, -1;
	mad.lo.s32 	%r719, %r506, %r696, %r719;
$L__BB460_52:
	setp.lt.s32 	%p63, %r273, 3;
	@%p63 bra 	$L__BB460_54;
	shfl.sync.idx.b32	%r507|%p64, %r186, %r39, 4127, -1;
	mad.lo.s32 	%r719, %r507, %r695, %r719;
$L__BB460_54:
	setp.lt.s32 	%p65, %r273, 4;
	@%p65 bra 	$L__BB460_56;
	shfl.sync.idx.b32	%r508|%p66, %r186, %r40, 4127, -1;
	mad.lo.s32 	%r719, %r508, %r694, %r719;
$L__BB460_56:
	setp.lt.s32 	%p67, %r273, 5;
	@%p67 bra 	$L__BB460_58;
	shfl.sync.idx.b32	%r509|%p68, %r186, %r41, 4127, -1;
	mad.lo.s32 	%r719, %r509, %r693, %r719;
$L__BB460_58:
	setp.lt.s32 	%p69, %r273, 6;
	@%p69 bra 	$L__BB460_60;
	shfl.sync.idx.b32	%r510|%p70, %r186, %r42, 4127, -1;
	mad.lo.s32 	%r719, %r510, %r692, %r719;
$L__BB460_60:
	setp.lt.s32 	%p71, %r273, 7;
	@%p71 bra 	$L__BB460_62;
	shfl.sync.idx.b32	%r511|%p72, %r186, %r43, 4127, -1;
	mad.lo.s32 	%r719, %r511, %r691, %r719;
$L__BB460_62:
	setp.lt.s32 	%p73, %r273, 8;
	@%p73 bra 	$L__BB460_64;
	shfl.sync.idx.b32	%r512|%p74, %r186, %r44, 4127, -1;
	mad.lo.s32 	%r719, %r512, %r690, %r719;
$L__BB460_64:
	setp.lt.s32 	%p75, %r273, 9;
	@%p75 bra 	$L__BB460_66;
	shfl.sync.idx.b32	%r513|%p76, %r186, %r45, 4127, -1;
	mad.lo.s32 	%r719, %r513, %r689, %r719;
$L__BB460_66:
	setp.lt.s32 	%p77, %r273, 10;
	@%p77 bra 	$L__BB460_68;
	shfl.sync.idx.b32	%r514|%p78, %r186, %r46, 4127, -1;
	mad.lo.s32 	%r719, %r514, %r688, %r719;
$L__BB460_68:
	setp.lt.s32 	%p79, %r273, 11;
	@%p79 bra 	$L__BB460_70;
	shfl.sync.idx.b32	%r515|%p80, %r186, %r47, 4127, -1;
	mad.lo.s32 	%r719, %r515, %r687, %r719;
$L__BB460_70:
	setp.lt.s32 	%p81, %r273, 12;
	@%p81 bra 	$L__BB460_72;
	shfl.sync.idx.b32	%r516|%p82, %r186, %r48, 4127, -1;
	mad.lo.s32 	%r719, %r516, %r686, %r719;
$L__BB460_72:
	setp.lt.s32 	%p83, %r273, 13;
	@%p83 bra 	$L__BB460_74;
	shfl.sync.idx.b32	%r517|%p84, %r186, %r49, 4127, -1;
	mad.lo.s32 	%r719, %r517, %r685, %r719;
$L__BB460_74:
	setp.lt.s32 	%p85, %r273, 14;
	@%p85 bra 	$L__BB460_76;
	shfl.sync.idx.b32	%r518|%p86, %r186, %r50, 4127, -1;
	mad.lo.s32 	%r719, %r518, %r684, %r719;
$L__BB460_76:
	setp.lt.s32 	%p87, %r273, 15;
	@%p87 bra 	$L__BB460_78;
	shfl.sync.idx.b32	%r519|%p88, %r186, %r51, 4127, -1;
	mad.lo.s32 	%r719, %r519, %r683, %r719;
$L__BB460_78:
	setp.lt.s32 	%p89, %r273, 16;
	@%p89 bra 	$L__BB460_112;
	shfl.sync.idx.b32	%r520|%p90, %r186, %r52, 4127, -1;
	mad.lo.s32 	%r719, %r520, %r682, %r719;
	bra.uni 	$L__BB460_112;
$L__BB460_80:
	setp.lt.s32 	%p43, %r273, 1;
	mov.b32 	%r719, 0;
	@%p43 bra 	$L__BB460_82;
	shl.b32 	%r456, %r16, 2;
	add.s32 	%r457, %r185, %r456;
	ld.shared.u32 	%r458, [%r457];
	mul.lo.s32 	%r719, %r458, %r700;
$L__BB460_82:
	setp.lt.s32 	%p44, %r273, 2;
	@%p44 bra 	$L__BB460_84;
	shl.b32 	%r459, %r22, 2;
	add.s32 	%r460, %r185, %r459;
	ld.shared.u32 	%r461, [%r460];
	mad.lo.s32 	%r719, %r461, %r696, %r719;
$L__BB460_84:
	setp.lt.s32 	%p45, %r273, 3;
	@%p45 bra 	$L__BB460_86;
	shl.b32 	%r462, %r23, 2;
	add.s32 	%r463, %r185, %r462;
	ld.shared.u32 	%r464, [%r463];
	mad.lo.s32 	%r719, %r464, %r695, %r719;
$L__BB460_86:
	setp.lt.s32 	%p46, %r273, 4;
	@%p46 bra 	$L__BB460_88;
	shl.b32 	%r465, %r24, 2;
	add.s32 	%r466, %r185, %r465;
	ld.shared.u32 	%r467, [%r466];
	mad.lo.s32 	%r719, %r467, %r694, %r719;
$L__BB460_88:
	setp.lt.s32 	%p47, %r273, 5;
	@%p47 bra 	$L__BB460_90;
	shl.b32 	%r468, %r25, 2;
	add.s32 	%r469, %r185, %r468;
	ld.shared.u32 	%r470, [%r469];
	mad.lo.s32 	%r719, %r470, %r693, %r719;
$L__BB460_90:
	setp.lt.s32 	%p48, %r273, 6;
	@%p48 bra 	$L__BB460_92;
	shl.b32 	%r471, %r26, 2;
	add.s32 	%r472, %r185, %r471;
	ld.shared.u32 	%r473, [%r472];
	mad.lo.s32 	%r719, %r473, %r692, %r719;
$L__BB460_92:
	setp.lt.s32 	%p49, %r273, 7;
	@%p49 bra 	$L__BB460_94;
	shl.b32 	%r474, %r27, 2;
	add.s32 	%r475, %r185, %r474;
	ld.shared.u32 	%r476, [%r475];
	mad.lo.s32 	%r719, %r476, %r691, %r719;
$L__BB460_94:
	setp.lt.s32 	%p50, %r273, 8;
	@%p50 bra 	$L__BB460_96;
	shl.b32 	%r477, %r28, 2;
	add.s32 	%r478, %r185, %r477;
	ld.shared.u32 	%r479, [%r478];
	mad.lo.s32 	%r719, %r479, %r690, %r719;
$L__BB460_96:
	setp.lt.s32 	%p51, %r273, 9;
	@%p51 bra 	$L__BB460_98;
	shl.b32 	%r480, %r29, 2;
	add.s32 	%r481, %r185, %r480;
	ld.shared.u32 	%r482, [%r481];
	mad.lo.s32 	%r719, %r482, %r689, %r719;
$L__BB460_98:
	setp.lt.s32 	%p52, %r273, 10;
	@%p52 bra 	$L__BB460_100;
	shl.b32 	%r483, %r30, 2;
	add.s32 	%r484, %r185, %r483;
	ld.shared.u32 	%r485, [%r484];
	mad.lo.s32 	%r719, %r485, %r688, %r719;
$L__BB460_100:
	setp.lt.s32 	%p53, %r273, 11;
	@%p53 bra 	$L__BB460_102;
	shl.b32 	%r486, %r31, 2;
	add.s32 	%r487, %r185, %r486;
	ld.shared.u32 	%r488, [%r487];
	mad.lo.s32 	%r719, %r488, %r687, %r719;
$L__BB460_102:
	setp.lt.s32 	%p54, %r273, 12;
	@%p54 bra 	$L__BB460_104;
	shl.b32 	%r489, %r32, 2;
	add.s32 	%r490, %r185, %r489;
	ld.shared.u32 	%r491, [%r490];
	mad.lo.s32 	%r719, %r491, %r686, %r719;
$L__BB460_104:
	setp.lt.s32 	%p55, %r273, 13;
	@%p55 bra 	$L__BB460_106;
	shl.b32 	%r492, %r33, 2;
	add.s32 	%r493, %r185, %r492;
	ld.shared.u32 	%r494, [%r493];
	mad.lo.s32 	%r719, %r494, %r685, %r719;
$L__BB460_106:
	setp.lt.s32 	%p56, %r273, 14;
	@%p56 bra 	$L__BB460_108;
	shl.b32 	%r495, %r34, 2;
	add.s32 	%r496, %r185, %r495;
	ld.shared.u32 	%r497, [%r496];
	mad.lo.s32 	%r719, %r497, %r684, %r719;
$L__BB460_108:
	setp.lt.s32 	%p57, %r273, 15;
	@%p57 bra 	$L__BB460_110;
	shl.b32 	%r498, %r35, 2;
	add.s32 	%r499, %r185, %r498;
	ld.shared.u32 	%r500, [%r499];
	mad.lo.s32 	%r719, %r500, %r683, %r719;
$L__BB460_110:
	setp.lt.s32 	%p58, %r273, 16;
	@%p58 bra 	$L__BB460_112;
	shl.b32 	%r501, %r36, 2;
	add.s32 	%r502, %r185, %r501;
	ld.shared.u32 	%r503, [%r502];
	mad.lo.s32 	%r719, %r503, %r682, %r719;
$L__BB460_112:
	add.s32 	%r521, %r716, %r150;
	mul.wide.s32 	%rd24, %r521, 4;
	add.s64 	%rd25, %rd2, %rd24;
	ld.local.u32 	%r522, [%rd25];
	add.s32 	%r523, %r522, %r719;
	st.local.u32 	[%rd25], %r523;
	add.s32 	%r717, %r717, %r57;
	add.s32 	%r716, %r716, 1;
	setp.lt.s32 	%p91, %r717, %r17;
	@%p91 bra 	$L__BB460_47;
$L__BB460_113:
	add.s32 	%r699, %r699, %r7;
	add.s32 	%r698, %r698, 1;
	setp.lt.s32 	%p92, %r699, %r6;
	@%p92 bra 	$L__BB460_13;
	ld.local.v4.u32 	{%r665, %r664, %r663, %r662}, [%rd2];
	ld.local.v4.u32 	{%r661, %r660, %r659, %r658}, [%rd2+16];
	ld.local.v4.u32 	{%r657, %r656, %r655, %r654}, [%rd2+32];
	ld.local.v4.u32 	{%r653, %r652, %r651, %r650}, [%rd2+48];
$L__BB460_115:
	ld.param.u64 	%rd59, [_Z9cuda_gemmIiLi128ELi2ELi1ELi2048ELi16ELi16ELi64ELi0ELi0EEviiiPT_S1_S1_iii_param_5];
	ld.param.u32 	%r622, [_Z9cuda_gemmIiLi128ELi2ELi1ELi2048ELi16ELi16ELi64ELi0ELi0EEviiiPT_S1_S1_iii_param_1];
	bar.sync 	0;
	shl.b32 	%r524, %r6, 7;
	div.s32 	%r525, %r524, %r7;
	mul.lo.s32 	%r526, %r19, %r525;
	mov.u32 	%r527, %ctaid.x;
	mov.u32 	%r528, %tid.x;
	mad.lo.s32 	%r529, %r6, %r527, %r528;
	mad.lo.s32 	%r530, %r642, %r622, %r529;
	cvta.to.global.u64 	%rd26, %rd59;
	mul.wide.s32 	%rd27, %r530, 4;
	add.s64 	%rd28, %rd26, %rd27;
	st.global.u32 	[%rd28], %r665;
	rem.s32 	%r531, 1, %r8;
	add.s32 	%r532, %r8, 1;
	setp.lt.u32 	%p93, %r532, 3;
	shl.b32 	%r533, %r8, 7;
	selp.b32 	%r534, %r533, 0, %p93;
	add.s32 	%r535, %r530, %r534;
	mad.lo.s32 	%r536, %r531, %r526, %r535;
	mul.wide.s32 	%rd29, %r536, 4;
	add.s64 	%rd30, %rd26, %rd29;
	st.global.u32 	[%rd30], %r664;
	div.s32 	%r537, 2, %r8;
	shl.b32 	%r538, %r537, 7;
	mul.lo.s32 	%r539, %r537, %r8;
	sub.s32 	%r540, 2, %r539;
	add.s32 	%r541, %r530, %r538;
	mad.lo.s32 	%r542, %r540, %r526, %r541;
	mul.wide.s32 	%rd31, %r542, 4;
	add.s64 	%rd32, %rd26, %rd31;
	st.global.u32 	[%rd32], %r663;
	div.s32 	%r543, 3, %r8;
	shl.b32 	%r544, %r543, 7;
	mul.lo.s32 	%r545, %r543, %r8;
	sub.s32 	%r546, 3, %r545;
	add.s32 	%r547, %r530, %r544;
	mad.lo.s32 	%r548, %r546, %r526, %r547;
	mul.wide.s32 	%rd33, %r548, 4;
	add.s64 	%rd34, %rd26, %rd33;
	st.global.u32 	[%rd34], %r662;
	div.s32 	%r549, 4, %r8;
	shl.b32 	%r550, %r549, 7;
	mul.lo.s32 	%r551, %r549, %r8;
	sub.s32 	%r552, 4, %r551;
	add.s32 	%r553, %r530, %r550;
	mad.lo.s32 	%r554, %r552, %r526, %r553;
	mul.wide.s32 	%rd35, %r554, 4;
	add.s64 	%rd36, %rd26, %rd35;
	st.global.u32 	[%rd36], %r661;
	div.s32 	%r555, 5, %r8;
	shl.b32 	%r556, %r555, 7;
	mul.lo.s32 	%r557, %r555, %r8;
	sub.s32 	%r558, 5, %r557;
	add.s32 	%r559, %r530, %r556;
	mad.lo.s32 	%r560, %r558, %r526, %r559;
	mul.wide.s32 	%rd37, %r560, 4;
	add.s64 	%rd38, %rd26, %rd37;
	st.global.u32 	[%rd38], %r660;
	div.s32 	%r561, 6, %r8;
	shl.b32 	%r562, %r561, 7;
	mul.lo.s32 	%r563, %r561, %r8;
	sub.s32 	%r564, 6, %r563;
	add.s32 	%r565, %r530, %r562;
	mad.lo.s32 	%r566, %r564, %r526, %r565;
	mul.wide.s32 	%rd39, %r566, 4;
	add.s64 	%rd40, %rd26, %rd39;
	st.global.u32 	[%rd40], %r659;
	div.s32 	%r567, 7, %r8;
	shl.b32 	%r568, %r567, 7;
	mul.lo.s32 	%r569, %r567, %r8;
	sub.s32 	%r570, 7, %r569;
	add.s32 	%r571, %r530, %r568;
	mad.lo.s32 	%r572, %r570, %r526, %r571;
	mul.wide.s32 	%rd41, %r572, 4;
	add.s64 	%rd42, %rd26, %rd41;
	st.global.u32 	[%rd42], %r658;
	div.s32 	%r573, 8, %r8;
	shl.b32 	%r574, %r573, 7;
	mul.lo.s32 	%r575, %r573, %r8;
	sub.s32 	%r576, 8, %r575;
	add.s32 	%r577, %r530, %r574;
	mad.lo.s32 	%r578, %r576, %r526, %r577;
	mul.wide.s32 	%rd43, %r578, 4;
	add.s64 	%rd44, %rd26, %rd43;
	st.global.u32 	[%rd44], %r657;
	div.s32 	%r579, 9, %r8;
	shl.b32 	%r580, %r579, 7;
	mul.lo.s32 	%r581, %r579, %r8;
	sub.s32 	%r582, 9, %r581;
	add.s32 	%r583, %r530, %r580;
	mad.lo.s32 	%r584, %r582, %r526, %r583;
	mul.wide.s32 	%rd45, %r584, 4;
	add.s64 	%rd46, %rd26, %rd45;
	st.global.u32 	[%rd46], %r656;
	div.s32 	%r585, 10, %r8;
	shl.b32 	%r586, %r585, 7;
	mul.lo.s32 	%r587, %r585, %r8;
	sub.s32 	%r588, 10, %r587;
	add.s32 	%r589, %r530, %r586;
	mad.lo.s32 	%r590, %r588, %r526, %r589;
	mul.wide.s32 	%rd47, %r590, 4;
	add.s64 	%rd48, %rd26, %rd47;
	st.global.u32 	[%rd48], %r655;
	div.s32 	%r591, 11, %r8;
	shl.b32 	%r592, %r591, 7;
	mul.lo.s32 	%r593, %r591, %r8;
	sub.s32 	%r594, 11, %r593;
	add.s32 	%r595, %r530, %r592;
	mad.lo.s32 	%r596, %r594, %r526, %r595;
	mul.wide.s32 	%rd49, %r596, 4;
	add.s64 	%rd50, %rd26, %rd49;
	st.global.u32 	[%rd50], %r654;
	div.s32 	%r597, 12, %r8;
	shl.b32 	%r598, %r597, 7;
	mul.lo.s32 	%r599, %r597, %r8;
	sub.s32 	%r600, 12, %r599;
	add.s32 	%r601, %r530, %r598;
	mad.lo.s32 	%r602, %r600, %r526, %r601;
	mul.wide.s32 	%rd51, %r602, 4;
	add.s64 	%rd52, %rd26, %rd51;
	st.global.u32 	[%rd52], %r653;
	div.s32 	%r603, 13, %r8;
	shl.b32 	%r604, %r603, 7;
	mul.lo.s32 	%r605, %r603, %r8;
	sub.s32 	%r606, 13, %r605;
	add.s32 	%r607, %r530, %r604;
	mad.lo.s32 	%r608, %r606, %r526, %r607;
	mul.wide.s32 	%rd53, %r608, 4;
	add.s64 	%rd54, %rd26, %rd53;
	st.global.u32 	[%rd54], %r652;
	div.s32 	%r609, 14, %r8;
	shl.b32 	%r610, %r609, 7;
	mul.lo.s32 	%r611, %r609, %r8;
	sub.s32 	%r612, 14, %r611;
	add.s32 	%r613, %r530, %r610;
	mad.lo.s32 	%r614, %r612, %r526, %r613;
	mul.wide.s32 	%rd55, %r614, 4;
	add.s64 	%rd56, %rd26, %rd55;
	st.global.u32 	[%rd56], %r651;
	div.s32 	%r615, 15, %r8;
	shl.b32 	%r616, %r615, 7;
	mul.lo.s32 	%r617, %r615, %r8;
	sub.s32 	%r618, 15, %r617;
	add.s32 	%r619, %r530, %r616;
	mad.lo.s32 	%r620, %r618, %r526, %r619;
	mul.wide.s32 	%rd57, %r620, 4;
	add.s64 	%rd58, %rd26, %rd57;
	st.global.u32 	[%rd58], %r650;
	add.s32 	%r642, %r642, %r12;
	shl.b32 	%r621, %r12, 1;
	setp.lt.u32 	%p94, %r642, %r621;
	@%p94 bra 	$L__BB460_5;
$L__BB460_116:
	ret;

}
	// .globl	_Z9cuda_gemmIiLi128ELi2ELi1ELi2048ELi16ELi16ELi64ELi0ELi1EEviiiPT_S1_S1_iii
.visible .entry _Z9cuda_gemmIiLi128ELi2ELi1ELi2048ELi16ELi16ELi64ELi0ELi1EEviiiPT_S1_S1_iii(
	.param .u32 _Z9cuda_gemmIiLi128ELi2ELi1ELi2048ELi16ELi16ELi64ELi0ELi1EEviiiPT_S1_S1_iii_param_0,
	.param .u32 _Z9cuda_gemmIiLi128ELi2ELi1ELi2048ELi16ELi16ELi64ELi0ELi1EEviiiPT_S1_S1_iii_param_1,
	.param .u32 _Z9cuda_gemmIiLi128ELi2ELi1ELi2048ELi16ELi16ELi64ELi0ELi1EEviiiPT_S1_S1_iii_param_2,
	.param .u64 .ptr .align 1 _Z9cuda_gemmIiLi128ELi2ELi1ELi2048ELi16ELi16ELi64ELi0ELi1EEviiiPT_S1_S1_iii_param_3,
	.param .u64 .ptr .align 1 _Z9cuda_gemmIiLi128ELi2ELi1ELi2048ELi16ELi16ELi64ELi0ELi1EEviiiPT_S1_S1_iii_param_4,
	.param .u64 .ptr .align 1 _Z9cuda_gemmIiLi128ELi2ELi1ELi2048ELi16ELi16ELi64ELi0ELi1EEviiiPT_S1_S1_iii_param_5,
	.param .u32 _Z9cuda_gemmIiLi128ELi2ELi1ELi2048ELi16ELi16ELi64ELi0ELi1EEviiiPT_S1_S1_iii_param_6,
	.param .u32 _Z9cuda_gemmIiLi128ELi2ELi1ELi2048ELi16ELi16ELi64ELi0ELi1EEviiiPT_S1_S1_iii_param_7,
	.param .u32 _Z9cuda_gemmIiLi128ELi2ELi1ELi2048ELi16ELi16ELi64ELi0ELi1EEviiiPT_S1_S1_iii_param_8
)
.maxntid 128
{
	.reg .pred 	%p<267>;
	.reg .b16 	%rs<12>;
	.reg .b32 	%r<804>;
	.reg .b64 	%rd<64>;
	// demoted variable
	.shared .align 128 .b8 _ZZ9cuda_gemmIiLi128ELi2ELi1ELi2048ELi16ELi16ELi64ELi0ELi1EEviiiPT_S1_S1_iiiE11kron_fac_sh[1088];
	// demoted variable
	.shared .align 128 .b8 _ZZ9cuda_gemmIiLi128ELi2ELi1ELi2048ELi16ELi16ELi64ELi0ELi1EEviiiPT_S1_S1_iiiE3Ash[8192];
	ld.param.u32 	%r77, [_Z9cuda_gemmIiLi128ELi2ELi1ELi2048ELi16ELi16ELi64ELi0ELi1EEviiiPT_S1_S1_iii_param_2];
	ld.param.u64 	%rd4, [_Z9cuda_gemmIiLi128ELi2ELi1ELi2048ELi16ELi16ELi64ELi0ELi1EEviiiPT_S1_S1_iii_param_3];
	ld.param.u64 	%rd5, [_Z9cuda_gemmIiLi128ELi2ELi1ELi2048ELi16ELi16ELi64ELi0ELi1EEviiiPT_S1_S1_iii_param_4];
	cvta.to.global.u64 	%rd1, %rd5;
	cvta.to.global.u64 	%rd2, %rd4;
	mov.u32 	%r1, %tid.x;
	mov.u32 	%r2, %ntid.x;
	add.s32 	%r78, %r1, %r2;
	cvt.u16.u32 	%rs4, %r78;
	not.b16 	%rs5, %rs4;
	and.b16  	%rs6, %rs5, 255;
	cvt.u16.u32 	%rs7, %r2;
	and.b16  	%rs8, %rs7, 255;
	div.u16 	%rs1, %rs6, %rs8;
	and.b16  	%rs2, %rs1, 3;
	setp.eq.s16 	%p1, %rs2, 2;
	mov.u32 	%r794, %r1;
	@%p1 bra 	$L__BB461_3;
	cvt.u32.u16 	%r3, %rs2;
	mov.b32 	%r793, 0;
	mov.u32 	%r82, _ZZ9cuda_gemmIiLi128ELi2ELi1ELi2048ELi16ELi16ELi64ELi0ELi1EEviiiPT_S1_S1_iiiE11kron_fac_sh;
	mov.u32 	%r794, %r1;
$L__BB461_2:
	.pragma "nounroll";
	mul.wide.u32 	%rd6, %r794, 4;
	add.s64 	%rd7, %rd1, %rd6;
	ld.global.u32 	%r80, [%rd7];
	and.b32  	%r81, %r794, 15;
	mad.lo.s32 	%r83, %r81, 68, %r82;
	shr.u32 	%r84, %r794, 2;
	and.b32  	%r85, %r84, 1073741820;
	add.s32 	%r86, %r83, %r85;
	st.shared.u32 	[%r86], %r80;
	add.s32 	%r794, %r794, %r2;
	add.s32 	%r793, %r793, 1;
	xor.b32  	%r87, %r793, %r3;
	setp.ne.s32 	%p2, %r87, 2;
	@%p2 bra 	$L__BB461_2;
$L__BB461_3:
	setp.lt.u16 	%p3, %rs1, 2;
	@%p3 bra 	$L__BB461_6;
	mov.u32 	%r90, _ZZ9cuda_gemmIiLi128ELi2ELi1ELi2048ELi16ELi16ELi64ELi0ELi1EEviiiPT_S1_S1_iiiE11kron_fac_sh;
$L__BB461_5:
	mul.wide.u32 	%rd8, %r794, 4;
	add.s64 	%rd9, %rd1, %rd8;
	ld.global.u32 	%r88, [%rd9];
	and.b32  	%r89, %r794, 15;
	mad.lo.s32 	%r91, %r89, 68, %r90;
	shr.u32 	%r92, %r794, 2;
	and.b32  	%r93, %r92, 1073741820;
	add.s32 	%r94, %r91, %r93;
	st.shared.u32 	[%r94], %r88;
	add.s32 	%r95, %r794, %r2;
	mul.wide.u32 	%rd10, %r95, 4;
	add.s64 	%rd11, %rd1, %rd10;
	ld.global.u32 	%r96, [%rd11];
	and.b32  	%r97, %r95, 15;
	mad.lo.s32 	%r98, %r97, 68, %r90;
	shr.u32 	%r99, %r95, 2;
	and.b32  	%r100, %r99, 1073741820;
	add.s32 	%r101, %r98, %r100;
	st.shared.u32 	[%r101], %r96;
	add.s32 	%r102, %r95, %r2;
	mul.wide.u32 	%rd12, %r102, 4;
	add.s64 	%rd13, %rd1, %rd12;
	ld.global.u32 	%r103, [%rd13];
	and.b32  	%r104, %r102, 15;
	mad.lo.s32 	%r105, %r104, 68, %r90;
	shr.u32 	%r106, %r102, 2;
	and.b32  	%r107, %r106, 1073741820;
	add.s32 	%r108, %r105, %r107;
	st.shared.u32 	[%r108], %r103;
	add.s32 	%r109, %r102, %r2;
	mul.wide.u32 	%rd14, %r109, 4;
	add.s64 	%rd15, %rd1, %rd14;
	ld.global.u32 	%r110, [%rd15];
	and.b32  	%r111, %r109, 15;
	mad.lo.s32 	%r112, %r111, 68, %r90;
	shr.u32 	%r113, %r109, 2;
	and.b32  	%r114, %r113, 1073741820;
	add.s32 	%r115, %r112, %r114;
	st.shared.u32 	[%r115], %r110;
	add.s32 	%r794, %r109, %r2;
	setp.lt.u32 	%p4, %r794, 256;
	@%p4 bra 	$L__BB461_5;
$L__BB461_6:
	mov.u32 	%r796, %ctaid.y;
	mov.u32 	%r12, %nctaid.y;
	shl.b32 	%r13, %r12, 1;
	setp.ge.u32 	%p5, %r796, %r13;
	@%p5 bra 	$L__BB461_15;
	mov.u32 	%r116, %ctaid.x;
	shl.b32 	%r14, %r1, 2;
	shl.b32 	%r15, %r116, 11;
	shl.b32 	%r16, %r2, 2;
	and.b32  	%r17, %r1, 15;
	shl.b32 	%r117, %r1, 4;
	shl.b32 	%r118, %r116, 7;
	shr.s32 	%r119, %r77, 31;
	shr.u32 	%r120, %r119, 21;
	add.s32 	%r121, %r77, %r120;
	shr.s32 	%r18, %r121, 11;
	or.b32  	%r19, %r118, %r1;
	xor.b32  	%r122, %r14, 2047;
	sub.s32 	%r123, %r122, %r16;
	cvt.u16.u32 	%rs9, %r123;
	cvt.u16.u32 	%rs10, %r16;
	div.u16 	%rs11, %rs9, %rs10;
	and.b16  	%rs3, %rs11, 3;
	mov.u32 	%r124, _ZZ9cuda_gemmIiLi128ELi2ELi1ELi2048ELi16ELi16ELi64ELi0ELi1EEviiiPT_S1_S1_iiiE3Ash;
	add.s32 	%r20, %r124, %r117;
	add.s32 	%r21, %r14, %r16;
	shl.b32 	%r49, %r2, 4;
	add.s32 	%r22, %r20, %r49;
	add.s32 	%r23, %r21, %r16;
	or.b32  	%r125, %r117, %r17;
	shl.b32 	%r126, %r125, 2;
	add.s32 	%r24, %r124, %r126;
	add.s32 	%r127, %r1, 1;
	and.b32  	%r25, %r127, 15;
	or.b32  	%r128, %r117, %r25;
	shl.b32 	%r129, %r128, 2;
	add.s32 	%r26, %r124, %r129;
	add.s32 	%r130, %r1, 2;
	and.b32  	%r27, %r130, 15;
	or.b32  	%r131, %r117, %r27;
	shl.b32 	%r132, %r131, 2;
	add.s32 	%r28, %r124, %r132;
	add.s32 	%r133, %r1, 3;
	and.b32  	%r29, %r133, 15;
	or.b32  	%r134, %r117, %r29;
	shl.b32 	%r135, %r134, 2;
	add.s32 	%r30, %r124, %r135;
	add.s32 	%r136, %r1, 4;
	and.b32  	%r31, %r136, 15;
	or.b32  	%r137, %r117, %r31;
	shl.b32 	%r138, %r137, 2;
	add.s32 	%r32, %r124, %r138;
	add.s32 	%r139, %r1, 5;
	and.b32  	%r33, %r139, 15;
	add.s32 	%r140, %r1, 6;
	and.b32  	%r34, %r140, 15;
	add.s32 	%r141, %r1, 7;
	and.b32  	%r35, %r141, 15;
	xor.b32  	%r36, %r17, 8;
	add.s32 	%r142, %r1, 9;
	and.b32  	%r37, %r142, 15;
	add.s32 	%r143, %r1, 10;
	and.b32  	%r38, %r143, 15;
	add.s32 	%r144, %r1, 11;
	and.b32  	%r39, %r144, 15;
	or.b32  	%r145, %r117, %r39;
	shl.b32 	%r146, %r145, 2;
	add.s32 	%r40, %r124, %r146;
	add.s32 	%r147, %r1, 12;
	and.b32  	%r41, %r147, 15;
	or.b32  	%r148, %r117, %r41;
	shl.b32 	%r149, %r148, 2;
	add.s32 	%r42, %r124, %r149;
	add.s32 	%r150, %r1, 13;
	and.b32  	%r43, %r150, 15;
	or.b32  	%r151, %r117, %r43;
	shl.b32 	%r152, %r151, 2;
	add.s32 	%r44, %r124, %r152;
	add.s32 	%r153, %r1, 14;
	and.b32  	%r45, %r153, 15;
	or.b32  	%r154, %r117, %r45;
	shl.b32 	%r155, %r154, 2;
	add.s32 	%r46, %r124, %r155;
	add.s32 	%r156, %r1, -1;
	and.b32  	%r47, %r156, 15;
	or.b32  	%r157, %r117, %r47;
	shl.b32 	%r158, %r157, 2;
	add.s32 	%r48, %r124, %r158;
	mul.lo.s32 	%r50, %r2, 48;
	shl.b32 	%r51, %r2, 6;
	shl.b32 	%r52, %r2, 5;
$L__BB461_8:
	setp.eq.s16 	%p6, %rs3, 2;
	mul.lo.s32 	%r54, %r796, %r77;
	add.s32 	%r55, %r54, %r15;
	mov.u32 	%r797, %r14;
	@%p6 bra 	$L__BB461_12;
	setp.eq.s16 	%p7, %rs3, 3;
	add.s32 	%r159, %r55, %r14;
	mul.wide.s32 	%rd16, %r159, 4;
	add.s64 	%rd17, %rd2, %rd16;
	ld.global.v4.u32 	{%r160, %r161, %r162, %r163}, [%rd17];
	st.shared.v4.u32 	[%r20], {%r160, %r161, %r162, %r163};
	mov.u32 	%r797, %r21;
	@%p7 bra 	$L__BB461_12;
	setp.eq.s16 	%p8, %rs3, 0;
	add.s32 	%r164, %r55, %r21;
	mul.wide.s32 	%rd18, %r164, 4;
	add.s64 	%rd19, %rd2, %rd18;
	ld.global.v4.u32 	{%r165, %r166, %r167, %r168}, [%rd19];
	st.shared.v4.u32 	[%r22], {%r165, %r166, %r167, %r168};
	mov.u32 	%r797, %r23;
	@%p8 bra 	$L__BB461_12;
	add.s32 	%r797, %r23, %r16;
	add.s32 	%r169, %r55, %r23;
	mul.wide.s32 	%rd20, %r169, 4;
	add.s64 	%rd21, %rd2, %rd20;
	ld.global.v4.u32 	{%r170, %r171, %r172, %r173}, [%rd21];
	shl.b32 	%r174, %r16, 2;
	add.s32 	%r175, %r22, %r174;
	st.shared.v4.u32 	[%r175], {%r170, %r171, %r172, %r173};
$L__BB461_12:
	mov.u32 	%r176, %ntid.x;
	add.s32 	%r177, %r15, %r797;
	add.s32 	%r798, %r177, %r54;
	mad.lo.s32 	%r802, %r176, 12, %r798;
	shl.b32 	%r178, %r176, 3;
	add.s32 	%r801, %r798, %r178;
	add.s32 	%r800, %r798, %r16;
	shl.b32 	%r179, %r797, 2;
	mov.u32 	%r180, _ZZ9cuda_gemmIiLi128ELi2ELi1ELi2048ELi16ELi16ELi64ELi0ELi1EEviiiPT_S1_S1_iiiE3Ash;
	add.s32 	%r799, %r180, %r179;
$L__BB461_13:
	mul.wide.s32 	%rd22, %r802, 4;
	add.s64 	%rd23, %rd2, %rd22;
	mul.wide.s32 	%rd24, %r801, 4;
	add.s64 	%rd25, %rd2, %rd24;
	mul.wide.s32 	%rd26, %r800, 4;
	add.s64 	%rd27, %rd2, %rd26;
	mul.wide.s32 	%rd28, %r798, 4;
	add.s64 	%rd29, %rd2, %rd28;
	ld.global.v4.u32 	{%r181, %r182, %r183, %r184}, [%rd29];
	st.shared.v4.u32 	[%r799], {%r181, %r182, %r183, %r184};
	add.s32 	%r185, %r797, %r16;
	ld.global.v4.u32 	{%r186, %r187, %r188, %r189}, [%rd27];
	add.s32 	%r190, %r799, %r49;
	st.shared.v4.u32 	[%r190], {%r186, %r187, %r188, %r189};
	add.s32 	%r191, %r185, %r16;
	ld.global.v4.u32 	{%r192, %r193, %r194, %r195}, [%rd25];
	add.s32 	%r196, %r799, %r52;
	st.shared.v4.u32 	[%r196], {%r192, %r193, %r194, %r195};
	add.s32 	%r197, %r191, %r16;
	ld.global.v4.u32 	{%r198, %r199, %r200, %r201}, [%rd23];
	add.s32 	%r202, %r799, %r50;
	st.shared.v4.u32 	[%r202], {%r198, %r199, %r200, %r201};
	add.s32 	%r797, %r197, %r16;
	add.s32 	%r802, %r802, %r49;
	add.s32 	%r801, %r801, %r49;
	add.s32 	%r800, %r800, %r49;
	add.s32 	%r799, %r799, %r51;
	add.s32 	%r798, %r798, %r49;
	setp.lt.u32 	%p9, %r797, 2048;
	@%p9 bra 	$L__BB461_13;
	ld.param.u64 	%rd63, [_Z9cuda_gemmIiLi128ELi2ELi1ELi2048ELi16ELi16ELi64ELi0ELi1EEviiiPT_S1_S1_iii_param_5];
	ld.param.u32 	%r791, [_Z9cuda_gemmIiLi128ELi2ELi1ELi2048ELi16ELi16ELi64ELi0ELi1EEviiiPT_S1_S1_iii_param_1];
	bar.sync 	0;
	ld.shared.u32 	%r203, [%r24];
	ld.shared.u32 	%r204, [%r26];
	ld.shared.u32 	%r205, [%r28];
	ld.shared.u32 	%r206, [%r30];
	ld.shared.u32 	%r207, [%r32];
	mov.u32 	%r208, %tid.x;
	shl.b32 	%r209, %r208, 4;
	or.b32  	%r210, %r209, %r33;
	shl.b32 	%r211, %r210, 2;
	mov.u32 	%r212, _ZZ9cuda_gemmIiLi128ELi2ELi1ELi2048ELi16ELi16ELi64ELi0ELi1EEviiiPT_S1_S1_iiiE3Ash;
	add.s32 	%r213, %r212, %r211;
	ld.shared.u32 	%r214, [%r213];
	or.b32  	%r215, %r209, %r34;
	shl.b32 	%r216, %r215, 2;
	add.s32 	%r217, %r212, %r216;
	ld.shared.u32 	%r218, [%r217];
	or.b32  	%r219, %r209, %r35;
	shl.b32 	%r220, %r219, 2;
	add.s32 	%r221, %r212, %r220;
	ld.shared.u32 	%r222, [%r221];
	or.b32  	%r223, %r209, %r36;
	shl.b32 	%r224, %r223, 2;
	add.s32 	%r225, %r212, %r224;
	ld.shared.u32 	%r226, [%r225];
	or.b32  	%r227, %r209, %r37;
	shl.b32 	%r228, %r227, 2;
	add.s32 	%r229, %r212, %r228;
	ld.shared.u32 	%r230, [%r229];
	or.b32  	%r231, %r209, %r38;
	shl.b32 	%r232, %r231, 2;
	add.s32 	%r233, %r212, %r232;
	ld.shared.u32 	%r234, [%r233];
	ld.shared.u32 	%r235, [%r40];
	ld.shared.u32 	%r236, [%r42];
	ld.shared.u32 	%r237, [%r44];
	ld.shared.u32 	%r238, [%r46];
	ld.shared.u32 	%r239, [%r48];
	shl.b32 	%r240, %r17, 2;
	mov.u32 	%r241, _ZZ9cuda_gemmIiLi128ELi2ELi1ELi2048ELi16ELi16ELi64ELi0ELi1EEviiiPT_S1_S1_iiiE11kron_fac_sh;
	add.s32 	%r242, %r241, %r240;
	ld.shared.u32 	%r243, [%r242];
	shfl.sync.idx.b32	%r244|%p10, %r243, %r17, 4127, -1;
	mul.lo.s32 	%r245, %r244, %r203;
	shfl.sync.idx.b32	%r246|%p11, %r243, %r25, 4127, -1;
	mad.lo.s32 	%r247, %r246, %r204, %r245;
	shfl.sync.idx.b32	%r248|%p12, %r243, %r27, 4127, -1;
	mad.lo.s32 	%r249, %r248, %r205, %r247;
	shfl.sync.idx.b32	%r250|%p13, %r243, %r29, 4127, -1;
	mad.lo.s32 	%r251, %r250, %r206, %r249;
	shfl.sync.idx.b32	%r252|%p14, %r243, %r31, 4127, -1;
	mad.lo.s32 	%r253, %r252, %r207, %r251;
	shfl.sync.idx.b32	%r254|%p15, %r243, %r33, 4127, -1;
	mad.lo.s32 	%r255, %r254, %r214, %r253;
	shfl.sync.idx.b32	%r256|%p16, %r243, %r34, 4127, -1;
	mad.lo.s32 	%r257, %r256, %r218, %r255;
	shfl.sync.idx.b32	%r258|%p17, %r243, %r35, 4127, -1;
	mad.lo.s32 	%r259, %r258, %r222, %r257;
	shfl.sync.idx.b32	%r260|%p18, %r243, %r36, 4127, -1;
	mad.lo.s32 	%r261, %r260, %r226, %r259;
	shfl.sync.idx.b32	%r262|%p19, %r243, %r37, 4127, -1;
	mad.lo.s32 	%r263, %r262, %r230, %r261;
	shfl.sync.idx.b32	%r264|%p20, %r243, %r38, 4127, -1;
	mad.lo.s32 	%r265, %r264, %r234, %r263;
	shfl.sync.idx.b32	%r266|%p21, %r243, %r39, 4127, -1;
	mad.lo.s32 	%r267, %r266, %r235, %r265;
	shfl.sync.idx.b32	%r268|%p22, %r243, %r41, 4127, -1;
	mad.lo.s32 	%r269, %r268, %r236, %r267;
	shfl.sync.idx.b32	%r270|%p23, %r243, %r43, 4127, -1;
	mad.lo.s32 	%r271, %r270, %r237, %r269;
	shfl.sync.idx.b32	%r272|%p24, %r243, %r45, 4127, -1;
	mad.lo.s32 	%r273, %r272, %r238, %r271;
	shfl.sync.idx.b32	%r274|%p25, %r243, %r47, 4127, -1;
	mad.lo.s32 	%r275, %r274, %r239, %r273;
	ld.shared.u32 	%r276, [%r242+68];
	shfl.sync.idx.b32	%r277|%p26, %r276, %r17, 4127, -1;
	mul.lo.s32 	%r278, %r277, %r203;
	shfl.sync.idx.b32	%r279|%p27, %r276, %r25, 4127, -1;
	mad.lo.s32 	%r280, %r279, %r204, %r278;
	shfl.sync.idx.b32	%r281|%p28, %r276, %r27, 4127, -1;
	mad.lo.s32 	%r282, %r281, %r205, %r280;
	shfl.sync.idx.b32	%r283|%p29, %r276, %r29, 4127, -1;
	mad.lo.s32 	%r284, %r283, %r206, %r282;
	shfl.sync.idx.b32	%r285|%p30, %r276, %r31, 4127, -1;
	mad.lo.s32 	%r286, %r285, %r207, %r284;
	shfl.sync.idx.b32	%r287|%p31, %r276, %r33, 4127, -1;
	mad.lo.s32 	%r288, %r287, %r214, %r286;
	shfl.sync.idx.b32	%r289|%p32, %r276, %r34, 4127, -1;
	mad.lo.s32 	%r290, %r289, %r218, %r288;
	shfl.sync.idx.b32	%r291|%p33, %r276, %r35, 4127, -1;
	mad.lo.s32 	%r292, %r291, %r222, %r290;
	shfl.sync.idx.b32	%r293|%p34, %r276, %r36, 4127, -1;
	mad.lo.s32 	%r294, %r293, %r226, %r292;
	shfl.sync.idx.b32	%r295|%p35, %r276, %r37, 4127, -1;
	mad.lo.s32 	%r296, %r295, %r230, %r294;
	shfl.sync.idx.b32	%r297|%p36, %r276, %r38, 4127, -1;
	mad.lo.s32 	%r298, %r297, %r234, %r296;
	shfl.sync.idx.b32	%r299|%p37, %r276, %r39, 4127, -1;
	mad.lo.s32 	%r300, %r299, %r235, %r298;
	shfl.sync.idx.b32	%r301|%p38, %r276, %r41, 4127, -1;
	mad.lo.s32 	%r302, %r301, %r236, %r300;
	shfl.sync.idx.b32	%r303|%p39, %r276, %r43, 4127, -1;
	mad.lo.s32 	%r304, %r303, %r237, %r302;
	shfl.sync.idx.b32	%r305|%p40, %r276, %r45, 4127, -1;
	mad.lo.s32 	%r306, %r305, %r238, %r304;
	shfl.sync.idx.b32	%r307|%p41, %r276, %r47, 4127, -1;
	mad.lo.s32 	%r308, %r307, %r239, %r306;
	ld.shared.u32 	%r309, [%r242+136];
	shfl.sync.idx.b32	%r310|%p42, %r309, %r17, 4127, -1;
	mul.lo.s32 	%r311, %r310, %r203;
	shfl.sync.idx.b32	%r312|%p43, %r309, %r25, 4127, -1;
	mad.lo.s32 	%r313, %r312, %r204, %r311;
	shfl.sync.idx.b32	%r314|%p44, %r309, %r27, 4127, -1;
	mad.lo.s32 	%r315, %r314, %r205, %r313;
	shfl.sync.idx.b32	%r316|%p45, %r309, %r29, 4127, -1;
	mad.lo.s32 	%r317, %r316, %r206, %r315;
	shfl.sync.idx.b32	%r318|%p46, %r309, %r31, 4127, -1;
	mad.lo.s32 	%r319, %r318, %r207, %r317;
	shfl.sync.idx.b32	%r320|%p47, %r309, %r33, 4127, -1;
	mad.lo.s32 	%r321, %r320, %r214, %r319;
	shfl.sync.idx.b32	%r322|%p48, %r309, %r34, 4127, -1;
	mad.lo.s32 	%r323, %r322, %r218, %r321;
	shfl.sync.idx.b32	%r324|%p49, %r309, %r35, 4127, -1;
	mad.lo.s32 	%r325, %r324, %r222, %r323;
	shfl.sync.idx.b32	%r326|%p50, %r309, %r36, 4127, -1;
	mad.lo.s32 	%r327, %r326, %r226, %r325;
	shfl.sync.idx.b32	%r328|%p51, %r309, %r37, 4127, -1;
	mad.lo.s32 	%r329, %r328, %r230, %r327;
	shfl.sync.idx.b32	%r330|%p52, %r309, %r38, 4127, -1;
	mad.lo.s32 	%r331, %r330, %r234, %r329;
	shfl.sync.idx.b32	%r332|%p53, %r309, %r39, 4127, -1;
	mad.lo.s32 	%r333, %r332, %r235, %r331;
	shfl.sync.idx.b32	%r334|%p54, %r309, %r41, 4127, -1;
	mad.lo.s32 	%r335, %r334, %r236, %r333;
	shfl.sync.idx.b32	%r336|%p55, %r309, %r43, 4127, -1;
	mad.lo.s32 	%r337, %r336, %r237, %r335;
	shfl.sync.idx.b32	%r338|%p56, %r309, %r45, 4127, -1;
	mad.lo.s32 	%r339, %r338, %r238, %r337;
	shfl.sync.idx.b32	%r340|%p57, %r309, %r47, 4127, -1;
	mad.lo.s32 	%r341, %r340, %r239, %r339;
	ld.shared.u32 	%r342, [%r242+204];
	shfl.sync.idx.b32	%r343|%p58, %r342, %r17, 4127, -1;
	mul.lo.s32 	%r344, %r343, %r203;
	shfl.sync.idx.b32	%r345|%p59, %r342, %r25, 4127, -1;
	mad.lo.s32 	%r346, %r345, %r204, %r344;
	shfl.sync.idx.b32	%r347|%p60, %r342, %r27, 4127, -1;
	mad.lo.s32 	%r348, %r347, %r205, %r346;
	shfl.sync.idx.b32	%r349|%p61, %r342, %r29, 4127, -1;
	mad.lo.s32 	%r350, %r349, %r206, %r348;
	shfl.sync.idx.b32	%r351|%p62, %r342, %r31, 4127, -1;
	mad.lo.s32 	%r352, %r351, %r207, %r350;
	shfl.sync.idx.b32	%r353|%p63, %r342, %r33, 4127, -1;
	mad.lo.s32 	%r354, %r353, %r214, %r352;
	shfl.sync.idx.b32	%r355|%p64, %r342, %r34, 4127, -1;
	mad.lo.s32 	%r356, %r355, %r218, %r354;
	shfl.sync.idx.b32	%r357|%p65, %r342, %r35, 4127, -1;
	mad.lo.s32 	%r358, %r357, %r222, %r356;
	shfl.sync.idx.b32	%r359|%p66, %r342, %r36, 4127, -1;
	mad.lo.s32 	%r360, %r359, %r226, %r358;
	shfl.sync.idx.b32	%r361|%p67, %r342, %r37, 4127, -1;
	mad.lo.s32 	%r362, %r361, %r230, %r360;
	shfl.sync.idx.b32	%r363|%p68, %r342, %r38, 4127, -1;
	mad.lo.s32 	%r364, %r363, %r234, %r362;
	shfl.sync.idx.b32	%r365|%p69, %r342, %r39, 4127, -1;
	mad.lo.s32 	%r366, %r365, %r235, %r364;
	shfl.sync.idx.b32	%r367|%p70, %r342, %r41, 4127, -1;
	mad.lo.s32 	%r368, %r367, %r236, %r366;
	shfl.sync.idx.b32	%r369|%p71, %r342, %r43, 4127, -1;
	mad.lo.s32 	%r370, %r369, %r237, %r368;
	shfl.sync.idx.b32	%r371|%p72, %r342, %r45, 4127, -1;
	mad.lo.s32 	%r372, %r371, %r238, %r370;
	shfl.sync.idx.b32	%r373|%p73, %r342, %r47, 4127, -1;
	mad.lo.s32 	%r374, %r373, %r239, %r372;
	ld.shared.u32 	%r375, [%r242+272];
	shfl.sync.idx.b32	%r376|%p74, %r375, %r17, 4127, -1;
	mul.lo.s32 	%r377, %r376, %r203;
	shfl.sync.idx.b32	%r378|%p75, %r375, %r25, 4127, -1;
	mad.lo.s32 	%r379, %r378, %r204, %r377;
	shfl.sync.idx.b32	%r380|%p76, %r375, %r27, 4127, -1;
	mad.lo.s32 	%r381, %r380, %r205, %r379;
	shfl.sync.idx.b32	%r382|%p77, %r375, %r29, 4127, -1;
	mad.lo.s32 	%r383, %r382, %r206, %r381;
	shfl.sync.idx.b32	%r384|%p78, %r375, %r31, 4127, -1;
	mad.lo.s32 	%r385, %r384, %r207, %r383;
	shfl.sync.idx.b32	%r386|%p79, %r375, %r33, 4127, -1;
	mad.lo.s32 	%r387, %r386, %r214, %r385;
	shfl.sync.idx.b32	%r388|%p80, %r375, %r34, 4127, -1;
	mad.lo.s32 	%r389, %r388, %r218, %r387;
	shfl.sync.idx.b32	%r390|%p81, %r375, %r35, 4127, -1;
	mad.lo.s32 	%r391, %r390, %r222, %r389;
	shfl.sync.idx.b32	%r392|%p82, %r375, %r36, 4127, -1;
	mad.lo.s32 	%r393, %r392, %r226, %r391;
	shfl.sync.idx.b32	%r394|%p83, %r375, %r37, 4127, -1;
	mad.lo.s32 	%r395, %r394, %r230, %r393;
	shfl.sync.idx.b32	%r396|%p84, %r375, %r38, 4127, -1;
	mad.lo.s32 	%r397, %r396, %r234, %r395;
	shfl.sync.idx.b32	%r398|%p85, %r375, %r39, 4127, -1;
	mad.lo.s32 	%r399, %r398, %r235, %r397;
	shfl.sync.idx.b32	%r400|%p86, %r375, %r41, 4127, -1;
	mad.lo.s32 	%r401, %r400, %r236, %r399;
	shfl.sync.idx.b32	%r402|%p87, %r375, %r43, 4127, -1;
	mad.lo.s32 	%r403, %r402, %r237, %r401;
	shfl.sync.idx.b32	%r404|%p88, %r375, %r45, 4127, -1;
	mad.lo.s32 	%r405, %r404, %r238, %r403;
	shfl.sync.idx.b32	%r406|%p89, %r375, %r47, 4127, -1;
	mad.lo.s32 	%r407, %r406, %r239, %r405;
	ld.shared.u32 	%r408, [%r242+340];
	shfl.sync.idx.b32	%r409|%p90, %r408, %r17, 4127, -1;
	mul.lo.s32 	%r410, %r409, %r203;
	shfl.sync.idx.b32	%r411|%p91, %r408, %r25, 4127, -1;
	mad.lo.s32 	%r412, %r411, %r204, %r410;
	shfl.sync.idx.b32	%r413|%p92, %r408, %r27, 4127, -1;
	mad.lo.s32 	%r414, %r413, %r205, %r412;
	shfl.sync.idx.b32	%r415|%p93, %r408, %r29, 4127, -1;
	mad.lo.s32 	%r416, %r415, %r206, %r414;
	shfl.sync.idx.b32	%r417|%p94, %r408, %r31, 4127, -1;
	mad.lo.s32 	%r418, %r417, %r207, %r416;
	shfl.sync.idx.b32	%r419|%p95, %r408, %r33, 4127, -1;
	mad.lo.s32 	%r420, %r419, %r214, %r418;
	shfl.sync.idx.b32	%r421|%p96, %r408, %r34, 4127, -1;
	mad.lo.s32 	%r422, %r421, %r218, %r420;
	shfl.sync.idx.b32	%r423|%p97, %r408, %r35, 4127, -1;
	mad.lo.s32 	%r424, %r423, %r222, %r422;
	shfl.sync.idx.b32	%r425|%p98, %r408, %r36, 4127, -1;
	mad.lo.s32 	%r426, %r425, %r226, %r424;
	shfl.sync.idx.b32	%r427|%p99, %r408, %r37, 4127, -1;
	mad.lo.s32 	%r428, %r427, %r230, %r426;
	shfl.sync.idx.b32	%r429|%p100, %r408, %r38, 4127, -1;
	mad.lo.s32 	%r430, %r429, %r234, %r428;
	shfl.sync.idx.b32	%r431|%p101, %r408, %r39, 4127, -1;
	mad.lo.s32 	%r432, %r431, %r235, %r430;
	shfl.sync.idx.b32	%r433|%p102, %r408, %r41, 4127, -1;
	mad.lo.s32 	%r434, %r433, %r236, %r432;
	shfl.sync.idx.b32	%r435|%p103, %r408, %r43, 4127, -1;
	mad.lo.s32 	%r436, %r435, %r237, %r434;
	shfl.sync.idx.b32	%r437|%p104, %r408, %r45, 4127, -1;
	mad.lo.s32 	%r438, %r437, %r238, %r436;
	shfl.sync.idx.b32	%r439|%p105, %r408, %r47, 4127, -1;
	mad.lo.s32 	%r440, %r439, %r239, %r438;
	ld.shared.u32 	%r441, [%r242+408];
	shfl.sync.idx.b32	%r442|%p106, %r441, %r17, 4127, -1;
	mul.lo.s32 	%r443, %r442, %r203;
	shfl.sync.idx.b32	%r444|%p107, %r441, %r25, 4127, -1;
	mad.lo.s32 	%r445, %r444, %r204, %r443;
	shfl.sync.idx.b32	%r446|%p108, %r441, %r27, 4127, -1;
	mad.lo.s32 	%r447, %r446, %r205, %r445;
	shfl.sync.idx.b32	%r448|%p109, %r441, %r29, 4127, -1;
	mad.lo.s32 	%r449, %r448, %r206, %r447;
	shfl.sync.idx.b32	%r450|%p110, %r441, %r31, 4127, -1;
	mad.lo.s32 	%r451, %r450, %r207, %r449;
	shfl.sync.idx.b32	%r452|%p111, %r441, %r33, 4127, -1;
	mad.lo.s32 	%r453, %r452, %r214, %r451;
	shfl.sync.idx.b32	%r454|%p112, %r441, %r34, 4127, -1;
	mad.lo.s32 	%r455, %r454, %r218, %r453;
	shfl.sync.idx.b32	%r456|%p113, %r441, %r35, 4127, -1;
	mad.lo.s32 	%r457, %r456, %r222, %r455;
	shfl.sync.idx.b32	%r458|%p114, %r441, %r36, 4127, -1;
	mad.lo.s32 	%r459, %r458, %r226, %r457;
	shfl.sync.idx.b32	%r460|%p115, %r441, %r37, 4127, -1;
	mad.lo.s32 	%r461, %r460, %r230, %r459;
	shfl.sync.idx.b32	%r462|%p116, %r441, %r38, 4127, -1;
	mad.lo.s32 	%r463, %r462, %r234, %r461;
	shfl.sync.idx.b32	%r464|%p117, %r441, %r39, 4127, -1;
	mad.lo.s32 	%r465, %r464, %r235, %r463;
	shfl.sync.idx.b32	%r466|%p118, %r441, %r41, 4127, -1;
	mad.lo.s32 	%r467, %r466, %r236, %r465;
	shfl.sync.idx.b32	%r468|%p119, %r441, %r43, 4127, -1;
	mad.lo.s32 	%r469, %r468, %r237, %r467;
	shfl.sync.idx.b32	%r470|%p120, %r441, %r45, 4127, -1;
	mad.lo.s32 	%r471, %r470, %r238, %r469;
	shfl.sync.idx.b32	%r472|%p121, %r441, %r47, 4127, -1;
	mad.lo.s32 	%r473, %r472, %r239, %r471;
	ld.shared.u32 	%r474, [%r242+476];
	shfl.sync.idx.b32	%r475|%p122, %r474, %r17, 4127, -1;
	mul.lo.s32 	%r476, %r475, %r203;
	shfl.sync.idx.b32	%r477|%p123, %r474, %r25, 4127, -1;
	mad.lo.s32 	%r478, %r477, %r204, %r476;
	shfl.sync.idx.b32	%r479|%p124, %r474, %r27, 4127, -1;
	mad.lo.s32 	%r480, %r479, %r205, %r478;
	shfl.sync.idx.b32	%r481|%p125, %r474, %r29, 4127, -1;
	mad.lo.s32 	%r482, %r481, %r206, %r480;
	shfl.sync.idx.b32	%r483|%p126, %r474, %r31, 4127, -1;
	mad.lo.s32 	%r484, %r483, %r207, %r482;
	shfl.sync.idx.b32	%r485|%p127, %r474, %r33, 4127, -1;
	mad.lo.s32 	%r486, %r485, %r214, %r484;
	shfl.sync.idx.b32	%r487|%p128, %r474, %r34, 4127, -1;
	mad.lo.s32 	%r488, %r487, %r218, %r486;
	shfl.sync.idx.b32	%r489|%p129, %r474, %r35, 4127, -1;
	mad.lo.s32 	%r490, %r489, %r222, %r488;
	shfl.sync.idx.b32	%r491|%p130, %r474, %r36, 4127, -1;
	mad.lo.s32 	%r492, %r491, %r226, %r490;
	shfl.sync.idx.b32	%r493|%p131, %r474, %r37, 4127, -1;
	mad.lo.s32 	%r494, %r493, %r230, %r492;
	shfl.sync.idx.b32	%r495|%p132, %r474, %r38, 4127, -1;
	mad.lo.s32 	%r496, %r495, %r234, %r494;
	shfl.sync.idx.b32	%r497|%p133, %r474, %r39, 4127, -1;
	mad.lo.s32 	%r498, %r497, %r235, %r496;
	shfl.sync.idx.b32	%r499|%p134, %r474, %r41, 4127, -1;
	mad.lo.s32 	%r500, %r499, %r236, %r498;
	shfl.sync.idx.b32	%r501|%p135, %r474, %r43, 4127, -1;
	mad.lo.s32 	%r502, %r501, %r237, %r500;
	shfl.sync.idx.b32	%r503|%p136, %r474, %r45, 4127, -1;
	mad.lo.s32 	%r504, %r503, %r238, %r502;
	shfl.sync.idx.b32	%r505|%p137, %r474, %r47, 4127, -1;
	mad.lo.s32 	%r506, %r505, %r239, %r504;
	ld.shared.u32 	%r507, [%r242+544];
	shfl.sync.idx.b32	%r508|%p138, %r507, %r17, 4127, -1;
	mul.lo.s32 	%r509, %r508, %r203;
	shfl.sync.idx.b32	%r510|%p139, %r507, %r25, 4127, -1;
	mad.lo.s32 	%r511, %r510, %r204, %r509;
	shfl.sync.idx.b32	%r512|%p140, %r507, %r27, 4127, -1;
	mad.lo.s32 	%r513, %r512, %r205, %r511;
	shfl.sync.idx.b32	%r514|%p141, %r507, %r29, 4127, -1;
	mad.lo.s32 	%r515, %r514, %r206, %r513;
	shfl.sync.idx.b32	%r516|%p142, %r507, %r31, 4127, -1;
	mad.lo.s32 	%r517, %r516, %r207, %r515;
	shfl.sync.idx.b32	%r518|%p143, %r507, %r33, 4127, -1;
	mad.lo.s32 	%r519, %r518, %r214, %r517;
	shfl.sync.idx.b32	%r520|%p144, %r507, %r34, 4127, -1;
	mad.lo.s32 	%r521, %r520, %r218, %r519;
	shfl.sync.idx.b32	%r522|%p145, %r507, %r35, 4127, -1;
	mad.lo.s32 	%r523, %r522, %r222, %r521;
	shfl.sync.idx.b32	%r524|%p146, %r507, %r36, 4127, -1;
	mad.lo.s32 	%r525, %r524, %r226, %r523;
	shfl.sync.idx.b32	%r526|%p147, %r507, %r37, 4127, -1;
	mad.lo.s32 	%r527, %r526, %r230, %r525;
	shfl.sync.idx.b32	%r528|%p148, %r507, %r38, 4127, -1;
	mad.lo.s32 	%r529, %r528, %r234, %r527;
	shfl.sync.idx.b32	%r530|%p149, %r507, %r39, 4127, -1;
	mad.lo.s32 	%r531, %r530, %r235, %r529;
	shfl.sync.idx.b32	%r532|%p150, %r507, %r41, 4127, -1;
	mad.lo.s32 	%r533, %r532, %r236, %r531;
	shfl.sync.idx.b32	%r534|%p151, %r507, %r43, 4127, -1;
	mad.lo.s32 	%r535, %r534, %r237, %r533;
	shfl.sync.idx.b32	%r536|%p152, %r507, %r45, 4127, -1;
	mad.lo.s32 	%r537, %r536, %r238, %r535;
	shfl.sync.idx.b32	%r538|%p153, %r507, %r47, 4127, -1;
	mad.lo.s32 	%r539, %r538, %r239, %r537;
	ld.shared.u32 	%r540, [%r242+612];
	shfl.sync.idx.b32	%r541|%p154, %r540, %r17, 4127, -1;
	mul.lo.s32 	%r542, %r541, %r203;
	shfl.sync.idx.b32	%r543|%p155, %r540, %r25, 4127, -1;
	mad.lo.s32 	%r544, %r543, %r204, %r542;
	shfl.sync.idx.b32	%r545|%p156, %r540, %r27, 4127, -1;
	mad.lo.s32 	%r546, %r545, %r205, %r544;
	shfl.sync.idx.b32	%r547|%p157, %r540, %r29, 4127, -1;
	mad.lo.s32 	%r548, %r547, %r206, %r546;
	shfl.sync.idx.b32	%r549|%p158, %r540, %r31, 4127, -1;
	mad.lo.s32 	%r550, %r549, %r207, %r548;
	shfl.sync.idx.b32	%r551|%p159, %r540, %r33, 4127, -1;
	mad.lo.s32 	%r552, %r551, %r214, %r550;
	shfl.sync.idx.b32	%r553|%p160, %r540, %r34, 4127, -1;
	mad.lo.s32 	%r554, %r553, %r218, %r552;
	shfl.sync.idx.b32	%r555|%p161, %r540, %r35, 4127, -1;
	mad.lo.s32 	%r556, %r555, %r222, %r554;
	shfl.sync.idx.b32	%r557|%p162, %r540, %r36, 4127, -1;
	mad.lo.s32 	%r558, %r557, %r226, %r556;
	shfl.sync.idx.b32	%r559|%p163, %r540, %r37, 4127, -1;
	mad.lo.s32 	%r560, %r559, %r230, %r558;
	shfl.sync.idx.b32	%r561|%p164, %r540, %r38, 4127, -1;
	mad.lo.s32 	%r562, %r561, %r234, %r560;
	shfl.sync.idx.b32	%r563|%p165, %r540, %r39, 4127, -1;
	mad.lo.s32 	%r564, %r563, %r235, %r562;
	shfl.sync.idx.b32	%r565|%p166, %r540, %r41, 4127, -1;
	mad.lo.s32 	%r566, %r565, %r236, %r564;
	shfl.sync.idx.b32	%r567|%p167, %r540, %r43, 4127, -1;
	mad.lo.s32 	%r568, %r567, %r237, %r566;
	shfl.sync.idx.b32	%r569|%p168, %r540, %r45, 4127, -1;
	mad.lo.s32 	%r570, %r569, %r238, %r568;
	shfl.sync.idx.b32	%r571|%p169, %r540, %r47, 4127, -1;
	mad.lo.s32 	%r572, %r571, %r239, %r570;
	ld.shared.u32 	%r573, [%r242+680];
	shfl.sync.idx.b32	%r574|%p170, %r573, %r17, 4127, -1;
	mul.lo.s32 	%r575, %r574, %r203;
	shfl.sync.idx.b32	%r576|%p171, %r573, %r25, 4127, -1;
	mad.lo.s32 	%r577, %r576, %r204, %r575;
	shfl.sync.idx.b32	%r578|%p172, %r573, %r27, 4127, -1;
	mad.lo.s32 	%r579, %r578, %r205, %r577;
	shfl.sync.idx.b32	%r580|%p173, %r573, %r29, 4127, -1;
	mad.lo.s32 	%r581, %r580, %r206, %r579;
	shfl.sync.idx.b32	%r582|%p174, %r573, %r31, 4127, -1;
	mad.lo.s32 	%r583, %r582, %r207, %r581;
	shfl.sync.idx.b32	%r584|%p175, %r573, %r33, 4127, -1;
	mad.lo.s32 	%r585, %r584, %r214, %r583;
	shfl.sync.idx.b32	%r586|%p176, %r573, %r34, 4127, -1;
	mad.lo.s32 	%r587, %r586, %r218, %r585;
	shfl.sync.idx.b32	%r588|%p177, %r573, %r35, 4127, -1;
	mad.lo.s32 	%r589, %r588, %r222, %r587;
	shfl.sync.idx.b32	%r590|%p178, %r573, %r36, 4127, -1;
	mad.lo.s32 	%r591, %r590, %r226, %r589;
	shfl.sync.idx.b32	%r592|%p179, %r573, %r37, 4127, -1;
	mad.lo.s32 	%r593, %r592, %r230, %r591;
	shfl.sync.idx.b32	%r594|%p180, %r573, %r38, 4127, -1;
	mad.lo.s32 	%r595, %r594, %r234, %r593;
	shfl.sync.idx.b32	%r596|%p181, %r573, %r39, 4127, -1;
	mad.lo.s32 	%r597, %r596, %r235, %r595;
	shfl.sync.idx.b32	%r598|%p182, %r573, %r41, 4127, -1;
	mad.lo.s32 	%r599, %r598, %r236, %r597;
	shfl.sync.idx.b32	%r600|%p183, %r573, %r43, 4127, -1;
	mad.lo.s32 	%r601, %r600, %r237, %r599;
	shfl.sync.idx.b32	%r602|%p184, %r573, %r45, 4127, -1;
	mad.lo.s32 	%r603, %r602, %r238, %r601;
	shfl.sync.idx.b32	%r604|%p185, %r573, %r47, 4127, -1;
	mad.lo.s32 	%r605, %r604, %r239, %r603;
	ld.shared.u32 	%r606, [%r242+748];
	shfl.sync.idx.b32	%r607|%p186, %r606, %r17, 4127, -1;
	mul.lo.s32 	%r608, %r607, %r203;
	shfl.sync.idx.b32	%r609|%p187, %r606, %r25, 4127, -1;
	mad.lo.s32 	%r610, %r609, %r204, %r608;
	shfl.sync.idx.b32	%r611|%p188, %r606, %r27, 4127, -1;
	mad.lo.s32 	%r612, %r611, %r205, %r610;
	shfl.sync.idx.b32	%r613|%p189, %r606, %r29, 4127, -1;
	mad.lo.s32 	%r614, %r613, %r206, %r612;
	shfl.sync.idx.b32	%r615|%p190, %r606, %r31, 4127, -1;
	mad.lo.s32 	%r616, %r615, %r207, %r614;
	shfl.sync.idx.b32	%r617|%p191, %r606, %r33, 4127, -1;
	mad.lo.s32 	%r618, %r617, %r214, %r616;
	shfl.sync.idx.b32	%r619|%p192, %r606, %r34, 4127, -1;
	mad.lo.s32 	%r620, %r619, %r218, %r618;
	shfl.sync.idx.b32	%r621|%p193, %r606, %r35, 4127, -1;
	mad.lo.s32 	%r622, %r621, %r222, %r620;
	shfl.sync.idx.b32	%r623|%p194, %r606, %r36, 4127, -1;
	mad.lo.s32 	%r624, %r623, %r226, %r622;
	shfl.sync.idx.b32	%r625|%p195, %r606, %r37, 4127, -1;
	mad.lo.s32 	%r626, %r625, %r230, %r624;
	shfl.sync.idx.b32	%r627|%p196, %r606, %r38, 4127, -1;
	mad.lo.s32 	%r628, %r627, %r234, %r626;
	shfl.sync.idx.b32	%r629|%p197, %r606, %r39, 4127, -1;
	mad.lo.s32 	%r630, %r629, %r235, %r628;
	shfl.sync.idx.b32	%r631|%p198, %r606, %r41, 4127, -1;
	mad.lo.s32 	%r632, %r631, %r236, %r630;
	shfl.sync.idx.b32	%r633|%p199, %r606, %r43, 4127, -1;
	mad.lo.s32 	%r634, %r633, %r237, %r632;
	shfl.sync.idx.b32	%r635|%p200, %r606, %r45, 4127, -1;
	mad.lo.s32 	%r636, %r635, %r238, %r634;
	shfl.sync.idx.b32	%r637|%p201, %r606, %r47, 4127, -1;
	mad.lo.s32 	%r638, %r637, %r239, %r636;
	ld.shared.u32 	%r639, [%r242+816];
	shfl.sync.idx.b32	%r640|%p202, %r639, %r17, 4127, -1;
	mul.lo.s32 	%r641, %r640, %r203;
	shfl.sync.idx.b32	%r642|%p203, %r639, %r25, 4127, -1;
	mad.lo.s32 	%r643, %r642, %r204, %r641;
	shfl.sync.idx.b32	%r644|%p204, %r639, %r27, 4127, -1;
	mad.lo.s32 	%r645, %r644, %r205, %r643;
	shfl.sync.idx.b32	%r646|%p205, %r639, %r29, 4127, -1;
	mad.lo.s32 	%r647, %r646, %r206, %r645;
	shfl.sync.idx.b32	%r648|%p206, %r639, %r31, 4127, -1;
	mad.lo.s32 	%r649, %r648, %r207, %r647;
	shfl.sync.idx.b32	%r650|%p207, %r639, %r33, 4127, -1;
	mad.lo.s32 	%r651, %r650, %r214, %r649;
	shfl.sync.idx.b32	%r652|%p208, %r639, %r34, 4127, -1;
	mad.lo.s32 	%r653, %r652, %r218, %r651;
	shfl.sync.idx.b32	%r654|%p209, %r639, %r35, 4127, -1;
	mad.lo.s32 	%r655, %r654, %r222, %r653;
	shfl.sync.idx.b32	%r656|%p210, %r639, %r36, 4127, -1;
	mad.lo.s32 	%r657, %r656, %r226, %r655;
	shfl.sync.idx.b32	%r658|%p211, %r639, %r37, 4127, -1;
	mad.lo.s32 	%r659, %r658, %r230, %r657;
	shfl.sync.idx.b32	%r660|%p212, %r639, %r38, 4127, -1;
	mad.lo.s32 	%r661, %r660, %r234, %r659;
	shfl.sync.idx.b32	%r662|%p213, %r639, %r39, 4127, -1;
	mad.lo.s32 	%r663, %r662, %r235, %r661;
	shfl.sync.idx.b32	%r664|%p214, %r639, %r41, 4127, -1;
	mad.lo.s32 	%r665, %r664, %r236, %r663;
	shfl.sync.idx.b32	%r666|%p215, %r639, %r43, 4127, -1;
	mad.lo.s32 	%r667, %r666, %r237, %r665;
	shfl.sync.idx.b32	%r668|%p216, %r639, %r45, 4127, -1;
	mad.lo.s32 	%r669, %r668, %r238, %r667;
	shfl.sync.idx.b32	%r670|%p217, %r639, %r47, 4127, -1;
	mad.lo.s32 	%r671, %r670, %r239, %r669;
	ld.shared.u32 	%r672, [%r242+884];
	shfl.sync.idx.b32	%r673|%p218, %r672, %r17, 4127, -1;
	mul.lo.s32 	%r674, %r673, %r203;
	shfl.sync.idx.b32	%r675|%p219, %r672, %r25, 4127, -1;
	mad.lo.s32 	%r676, %r675, %r204, %r674;
	shfl.sync.idx.b32	%r677|%p220, %r672, %r27, 4127, -1;
	mad.lo.s32 	%r678, %r677, %r205, %r676;
	shfl.sync.idx.b32	%r679|%p221, %r672, %r29, 4127, -1;
	mad.lo.s32 	%r680, %r679, %r206, %r678;
	shfl.sync.idx.b32	%r681|%p222, %r672, %r31, 4127, -1;
	mad.lo.s32 	%r682, %r681, %r207, %r680;
	shfl.sync.idx.b32	%r683|%p223, %r672, %r33, 4127, -1;
	mad.lo.s32 	%r684, %r683, %r214, %r682;
	shfl.sync.idx.b32	%r685|%p224, %r672, %r34, 4127, -1;
	mad.lo.s32 	%r686, %r685, %r218, %r684;
	shfl.sync.idx.b32	%r687|%p225, %r672, %r35, 4127, -1;
	mad.lo.s32 	%r688, %r687, %r222, %r686;
	shfl.sync.idx.b32	%r689|%p226, %r672, %r36, 4127, -1;
	mad.lo.s32 	%r690, %r689, %r226, %r688;
	shfl.sync.idx.b32	%r691|%p227, %r672, %r37, 4127, -1;
	mad.lo.s32 	%r692, %r691, %r230, %r690;
	shfl.sync.idx.b32	%r693|%p228, %r672, %r38, 4127, -1;
	mad.lo.s32 	%r694, %r693, %r234, %r692;
	shfl.sync.idx.b32	%r695|%p229, %r672, %r39, 4127, -1;
	mad.lo.s32 	%r696, %r695, %r235, %r694;
	shfl.sync.idx.b32	%r697|%p230, %r672, %r41, 4127, -1;
	mad.lo.s32 	%r698, %r697, %r236, %r696;
	shfl.sync.idx.b32	%r699|%p231, %r672, %r43, 4127, -1;
	mad.lo.s32 	%r700, %r699, %r237, %r698;
	shfl.sync.idx.b32	%r701|%p232, %r672, %r45, 4127, -1;
	mad.lo.s32 	%r702, %r701, %r238, %r700;
	shfl.sync.idx.b32	%r703|%p233, %r672, %r47, 4127, -1;
	mad.lo.s32 	%r704, %r703, %r239, %r702;
	ld.shared.u32 	%r705, [%r242+952];
	shfl.sync.idx.b32	%r706|%p234, %r705, %r17, 4127, -1;
	mul.lo.s32 	%r707, %r706, %r203;
	shfl.sync.idx.b32	%r708|%p235, %r705, %r25, 4127, -1;
	mad.lo.s32 	%r709, %r708, %r204, %r707;
	shfl.sync.idx.b32	%r710|%p236, %r705, %r27, 4127, -1;
	mad.lo.s32 	%r711, %r710, %r205, %r709;
	shfl.sync.idx.b32	%r712|%p237, %r705, %r29, 4127, -1;
	mad.lo.s32 	%r713, %r712, %r206, %r711;
	shfl.sync.idx.b32	%r714|%p238, %r705, %r31, 4127, -1;
	mad.lo.s32 	%r715, %r714, %r207, %r713;
	shfl.sync.idx.b32	%r716|%p239, %r705, %r33, 4127, -1;
	mad.lo.s32 	%r717, %r716, %r214, %r715;
	shfl.sync.idx.b32	%r718|%p240, %r705, %r34, 4127, -1;
	mad.lo.s32 	%r719, %r718, %r218, %r717;
	shfl.sync.idx.b32	%r720|%p241, %r705, %r35, 4127, -1;
	mad.lo.s32 	%r721, %r720, %r222, %r719;
	shfl.sync.idx.b32	%r722|%p242, %r705, %r36, 4127, -1;
	mad.lo.s32 	%r723, %r722, %r226, %r721;
	shfl.sync.idx.b32	%r724|%p243, %r705, %r37, 4127, -1;
	mad.lo.s32 	%r725, %r724, %r230, %r723;
	shfl.sync.idx.b32	%r726|%p244, %r705, %r38, 4127, -1;
	mad.lo.s32 	%r727, %r726, %r234, %r725;
	shfl.sync.idx.b32	%r728|%p245, %r705, %r39, 4127, -1;
	mad.lo.s32 	%r729, %r728, %r235, %r727;
	shfl.sync.idx.b32	%r730|%p246, %r705, %r41, 4127, -1;
	mad.lo.s32 	%r731, %r730, %r236, %r729;
	shfl.sync.idx.b32	%r732|%p247, %r705, %r43, 4127, -1;
	mad.lo.s32 	%r733, %r732, %r237, %r731;
	shfl.sync.idx.b32	%r734|%p248, %r705, %r45, 4127, -1;
	mad.lo.s32 	%r735, %r734, %r238, %r733;
	shfl.sync.idx.b32	%r736|%p249, %r705, %r47, 4127, -1;
	mad.lo.s32 	%r737, %r736, %r239, %r735;
	ld.shared.u32 	%r738, [%r242+1020];
	shfl.sync.idx.b32	%r739|%p250, %r738, %r17, 4127, -1;
	mul.lo.s32 	%r740, %r739, %r203;
	shfl.sync.idx.b32	%r741|%p251, %r738, %r25, 4127, -1;
	mad.lo.s32 	%r742, %r741, %r204, %r740;
	shfl.sync.idx.b32	%r743|%p252, %r738, %r27, 4127, -1;
	mad.lo.s32 	%r744, %r743, %r205, %r742;
	shfl.sync.idx.b32	%r745|%p253, %r738, %r29, 4127, -1;
	mad.lo.s32 	%r746, %r745, %r206, %r744;
	shfl.sync.idx.b32	%r747|%p254, %r738, %r31, 4127, -1;
	mad.lo.s32 	%r748, %r747, %r207, %r746;
	shfl.sync.idx.b32	%r749|%p255, %r738, %r33, 4127, -1;
	mad.lo.s32 	%r750, %r749, %r214, %r748;
	shfl.sync.idx.b32	%r751|%p256, %r738, %r34, 4127, -1;
	mad.lo.s32 	%r752, %r751, %r218, %r750;
	shfl.sync.idx.b32	%r753|%p257, %r738, %r35, 4127, -1;
	mad.lo.s32 	%r754, %r753, %r222, %r752;
	shfl.sync.idx.b32	%r755|%p258, %r738, %r36, 4127, -1;
	mad.lo.s32 	%r756, %r755, %r226, %r754;
	shfl.sync.idx.b32	%r757|%p259, %r738, %r37, 4127, -1;
	mad.lo.s32 	%r758, %r757, %r230, %r756;
	shfl.sync.idx.b32	%r759|%p260, %r738, %r38, 4127, -1;
	mad.lo.s32 	%r760, %r759, %r234, %r758;
	shfl.sync.idx.b32	%r761|%p261, %r738, %r39, 4127, -1;
	mad.lo.s32 	%r762, %r761, %r235, %r760;
	shfl.sync.idx.b32	%r763|%p262, %r738, %r41, 4127, -1;
	mad.lo.s32 	%r764, %r763, %r236, %r762;
	shfl.sync.idx.b32	%r765|%p263, %r738, %r43, 4127, -1;
	mad.lo.s32 	%r766, %r765, %r237, %r764;
	shfl.sync.idx.b32	%r767|%p264, %r738, %r45, 4127, -1;
	mad.lo.s32 	%r768, %r767, %r238, %r766;
	shfl.sync.idx.b32	%r769|%p265, %r738, %r47, 4127, -1;
	mad.lo.s32 	%r770, %r769, %r239, %r768;
	bar.sync 	0;
	mad.lo.s32 	%r771, %r796, %r791, %r19;
	cvta.to.global.u64 	%rd30, %rd63;
	mul.wide.s32 	%rd31, %r771, 4;
	add.s64 	%rd32, %rd30, %rd31;
	st.global.u32 	[%rd32], %r275;
	shl.b32 	%r772, %r18, 7;
	add.s32 	%r773, %r771, %r772;
	mul.wide.s32 	%rd33, %r773, 4;
	add.s64 	%rd34, %rd30, %rd33;
	st.global.u32 	[%rd34], %r308;
	shl.b32 	%r774, %r18, 8;
	add.s32 	%r775, %r774, %r771;
	mul.wide.s32 	%rd35, %r775, 4;
	add.s64 	%rd36, %rd30, %rd35;
	st.global.u32 	[%rd36], %r341;
	add.s32 	%r776, %r775, %r772;
	mul.wide.s32 	%rd37, %r776, 4;
	add.s64 	%rd38, %rd30, %rd37;
	st.global.u32 	[%rd38], %r374;
	shl.b32 	%r777, %r18, 9;
	add.s32 	%r778, %r777, %r771;
	mul.wide.s32 	%rd39, %r778, 4;
	add.s64 	%rd40, %rd30, %rd39;
	st.global.u32 	[%rd40], %r407;
	add.s32 	%r779, %r778, %r772;
	mul.wide.s32 	%rd41, %r779, 4;
	add.s64 	%rd42, %rd30, %rd41;
	st.global.u32 	[%rd42], %r440;
	add.s32 	%r780, %r774, %r778;
	mul.wide.s32 	%rd43, %r780, 4;
	add.s64 	%rd44, %rd30, %rd43;
	st.global.u32 	[%rd44], %r473;
	add.s32 	%r781, %r780, %r772;
	mul.wide.s32 	%rd45, %r781, 4;
	add.s64 	%rd46, %rd30, %rd45;
	st.global.u32 	[%rd46], %r506;
	shl.b32 	%r782, %r18, 10;
	add.s32 	%r783, %r782, %r771;
	mul.wide.s32 	%rd47, %r783, 4;
	add.s64 	%rd48, %rd30, %rd47;
	st.global.u32 	[%rd48], %r539;
	add.s32 	%r784, %r783, %r772;
	mul.wide.s32 	%rd49, %r784, 4;
	add.s64 	%rd50, %rd30, %rd49;
	st.global.u32 	[%rd50], %r572;
	add.s32 	%r785, %r774, %r783;
	mul.wide.s32 	%rd51, %r785, 4;
	add.s64 	%rd52, %rd30, %rd51;
	st.global.u32 	[%rd52], %r605;
	add.s32 	%r786, %r785, %r772;
	mul.wide.s32 	%rd53, %r786, 4;
	add.s64 	%rd54, %rd30, %rd53;
	st.global.u32 	[%rd54], %r638;
	add.s32 	%r787, %r777, %r783;
	mul.wide.s32 	%rd55, %r787, 4;
	add.s64 	%rd56, %rd30, %rd55;
	st.global.u32 	[%rd56], %r671;
	add.s32 	%r788, %r787, %r772;
	mul.wide.s32 	%rd57, %r788, 4;
	add.s64 	%rd58, %rd30, %rd57;
	st.global.u32 	[%rd58], %r704;
	add.s32 	%r789, %r774, %r787;
	mul.wide.s32 	%rd59, %r789, 4;
	add.s64 	%rd60, %rd30, %rd59;
	st.global.u32 	[%rd60], %r737;
	add.s32 	%r790, %r789, %r772;
	mul.wide.s32 	%rd61, %r790, 4;
	add.s64 	%rd62, %rd30, %rd61;
	st.global.u32 	[%rd62], %r770;
	add.s32 	%r796, %r796, %r12;
	setp.lt.u32 	%p266, %r796, %r13;
	@%p266 bra 	$L__BB461_8;
$L__BB461_15:
	ret;

}
	// .globl	_Z9cuda_gemmIiLi128ELi2ELi1ELi2048ELi16ELi16ELi64ELi1ELi0EEviiiPT_S1_S1_iii
.visible .entry _Z9cuda_gemmIiLi128ELi2ELi1ELi2048ELi16ELi16ELi64ELi1ELi0EEviiiPT_S1_S1_iii(
	.param .u32 _Z9cuda_gemmIiLi128ELi2ELi1ELi2048ELi16ELi16ELi64ELi1ELi0EEviiiPT_S1_S1_iii_param_0,
	.param .u32 _Z9cuda_gemmIiLi128ELi2ELi1ELi2048ELi16ELi16ELi64ELi1ELi0EEviiiPT_S1_S1_iii_param_1,
	.param .u32 _Z9cuda_gemmIiLi128ELi2ELi1ELi2048ELi16ELi16ELi64ELi1ELi0EEviiiPT_S1_S1_iii_param_2,
	.param .u64 .ptr .align 1 _Z9cuda_gemmIiLi128ELi2ELi1ELi2048ELi16ELi16ELi64ELi1ELi0EEviiiPT_S1_S1_iii_param_3,
	.param .u64 .ptr .align 1 _Z9cuda_gemmIiLi128ELi2ELi1ELi2048ELi16ELi16ELi64ELi1ELi0EEviiiPT_S1_S1_iii_param_4,
	.param .u64 .ptr .align 1 _Z9cuda_gemmIiLi128ELi2ELi1ELi2048ELi16ELi16ELi64ELi1ELi0EEviiiPT_S1_S1_iii_param_5,
	.param .u32 _Z9cuda_gemmIiLi128ELi2ELi1ELi2048ELi16ELi16ELi64ELi1ELi0EEviiiPT_S1_S1_iii_param_6,
	.param .u32 _Z9cuda_gemmIiLi128ELi2ELi1ELi2048ELi16ELi16ELi64ELi1ELi0EEviiiPT_S1_S1_iii_param_7,
	.param .u32 _Z9cuda_gemmIiLi128ELi2ELi1ELi2048ELi16ELi16ELi64ELi1ELi0EEviiiPT_S1_S1_iii_param_8
)
.maxntid 128
{
	.local .align 16 .b8 	__local_depot462[64];
	.reg .b64 	%SP;
	.reg .b64 	%SPL;
	.reg .pred 	%p<95>;
	.reg .b16 	%rs<8>;
	.reg .b32 	%r<732>;
	.reg .b64 	%rd<60>;
	// demoted variable
	.shared .align 128 .b8 _ZZ9cuda_gemmIiLi128ELi2ELi1ELi2048ELi16ELi16ELi64ELi1ELi0EEviiiPT_S1_S1_iiiE11kron_fac_sh[1088];
	// demoted variable
	.shared .align 128 .b8 _ZZ9cuda_gemmIiLi128ELi2ELi1ELi2048ELi16ELi16ELi64ELi1ELi0EEviiiPT_S1_S1_iiiE3Ash[8192];
	mov.u64 	%SPL, __local_depot462;
	ld.param.u64 	%rd6, [_Z9cuda_gemmIiLi128ELi2ELi1ELi2048ELi16ELi16ELi64ELi1ELi0EEviiiPT_S1_S1_iii_param_3];
	ld.param.u64 	%rd4, [_Z9cuda_gemmIiLi128ELi2ELi1ELi2048ELi16ELi16ELi64ELi1ELi0EEviiiPT_S1_S1_iii_param_4];
	ld.param.u32 	%r268, [_Z9cuda_gemmIiLi128ELi2ELi1ELi2048ELi16ELi16ELi64ELi1ELi0EEviiiPT_S1_S1_iii_param_6];
	ld.param.u32 	%r269, [_Z9cuda_gemmIiLi128ELi2ELi1ELi2048ELi16ELi16ELi64ELi1ELi0EEviiiPT_S1_S1_iii_param_7];
	cvta.to.global.u64 	%rd1, %rd6;
	add.u64 	%rd2, %SPL, 0;
	mov.u32 	%r1, %tid.x;
	mul.lo.s32 	%r2, %r269, %r268;
	setp.ge.u32 	%p1, %r1, %r2;
	@%p1 bra 	$L__BB462_3;
	mov.u32 	%r3, %ntid.x;
	cvta.to.global.u64 	%rd3, %rd4;
	mov.u32 	%r272, _ZZ9cuda_gemmIiLi128ELi2ELi1ELi2048ELi16ELi16ELi64ELi1ELi0EEviiiPT_S1_S1_iiiE11kron_fac_sh;
	mov.u32 	%r608, %r1;
$L__BB462_2:
	mul.wide.u32 	%rd8, %r608, 4;
	add.s64 	%rd9, %rd3, %rd8;
	ld.global.u32 	%r270, [%rd9];
	rem.u32 	%r271, %r608, %r268;
	mad.lo.s32 	%r273, %r271, 68, %r272;
	div.u32 	%r274, %r608, %r269;
	shl.b32 	%r275, %r274, 2;
	add.s32 	%r276, %r273, %r275;
	st.shared.u32 	[%r276], %r270;
	add.s32 	%r608, %r608, %r3;
	setp.lt.u32 	%p2, %r608, %r2;
	@%p2 bra 	$L__BB462_2;
$L__BB462_3:
	div.s32 	%r6, 2048, %r269;
	min.s32 	%r7, %r6, 128;
	cvt.u16.u32 	%rs2, %r7;
	div.s16 	%rs3, 128, %rs2;
	cvt.s32.s16 	%r8, %rs3;
	div.s16 	%rs4, 16, %rs3;
	cvt.s32.s16 	%r9, %rs4;
	div.u32 	%r11, %r1, %r7;
	mul.lo.s32 	%r277, %r11, %r7;
	sub.s32 	%r10, %r1, %r277;
	mov.u32 	%r625, %ctaid.y;
	mov.u32 	%r13, %nctaid.y;
	shl.b32 	%r14, %r13, 1;
	setp.ge.u32 	%p3, %r625, %r14;
	@%p3 bra 	$L__BB462_116;
	shl.b32 	%r15, %r1, 2;
	mov.u32 	%r279, %ntid.x;
	shl.b32 	%r16, %r279, 2;
	and.b32  	%r17, %r10, 15;
	min.s32 	%r18, %r268, 16;
	and.b32  	%r19, %r1, 15;
	xor.b32  	%r280, %r15, 2047;
	sub.s32 	%r281, %r280, %r16;
	cvt.u16.u32 	%rs5, %r281;
	cvt.u16.u32 	%rs6, %r16;
	div.u16 	%rs7, %rs5, %rs6;
	and.b16  	%rs1, %rs7, 3;
	shl.b32 	%r282, %r1, 4;
	mov.u32 	%r283, _ZZ9cuda_gemmIiLi128ELi2ELi1ELi2048ELi16ELi16ELi64ELi1ELi0EEviiiPT_S1_S1_iiiE3Ash;
	add.s32 	%r20, %r283, %r282;
	add.s32 	%r21, %r15, %r16;
	shl.b32 	%r54, %r279, 4;
	add.s32 	%r22, %r20, %r54;
	add.s32 	%r23, %r21, %r16;
	add.s32 	%r284, %r10, 1;
	and.b32  	%r24, %r284, 15;
	add.s32 	%r285, %r10, 2;
	and.b32  	%r25, %r285, 15;
	add.s32 	%r286, %r10, 3;
	and.b32  	%r26, %r286, 15;
	add.s32 	%r287, %r10, 4;
	and.b32  	%r27, %r287, 15;
	add.s32 	%r288, %r10, 5;
	and.b32  	%r28, %r288, 15;
	add.s32 	%r289, %r10, 6;
	and.b32  	%r29, %r289, 15;
	add.s32 	%r290, %r10, 7;
	and.b32  	%r30, %r290, 15;
	add.s32 	%r291, %r10, 9;
	and.b32  	%r31, %r291, 15;
	add.s32 	%r292, %r10, 10;
	and.b32  	%r32, %r292, 15;
	add.s32 	%r293, %r10, 11;
	and.b32  	%r33, %r293, 15;
	add.s32 	%r294, %r10, 12;
	and.b32  	%r34, %r294, 15;
	add.s32 	%r295, %r10, 13;
	and.b32  	%r35, %r295, 15;
	add.s32 	%r296, %r10, 14;
	and.b32  	%r36, %r296, 15;
	add.s32 	%r297, %r10, -1;
	and.b32  	%r37, %r297, 15;
	setp.lt.s32 	%p4, %r17, %r269;
	selp.b32 	%r298, 0, %r269, %p4;
	sub.s32 	%r38, %r17, %r298;
	add.s32 	%r299, %r17, 1;
	setp.lt.s32 	%p5, %r299, %r269;
	selp.b32 	%r300, 0, %r269, %p5;
	sub.s32 	%r39, %r299, %r300;
	add.s32 	%r301, %r17, 2;
	setp.lt.s32 	%p6, %r301, %r269;
	selp.b32 	%r302, 0, %r269, %p6;
	sub.s32 	%r40, %r301, %r302;
	add.s32 	%r303, %r17, 3;
	setp.lt.s32 	%p7, %r303, %r269;
	selp.b32 	%r304, 0, %r269, %p7;
	sub.s32 	%r41, %r303, %r304;
	add.s32 	%r305, %r17, 4;
	setp.lt.s32 	%p8, %r305, %r269;
	selp.b32 	%r306, 0, %r269, %p8;
	sub.s32 	%r42, %r305, %r306;
	add.s32 	%r307, %r17, 5;
	setp.lt.s32 	%p9, %r307, %r269;
	selp.b32 	%r308, 0, %r269, %p9;
	sub.s32 	%r43, %r307, %r308;
	add.s32 	%r309, %r17, 6;
	setp.lt.s32 	%p10, %r309, %r269;
	selp.b32 	%r310, 0, %r269, %p10;
	sub.s32 	%r44, %r309, %r310;
	add.s32 	%r311, %r17, 7;
	setp.lt.s32 	%p11, %r311, %r269;
	selp.b32 	%r312, 0, %r269, %p11;
	sub.s32 	%r45, %r311, %r312;
	add.s32 	%r313, %r17, 8;
	setp.lt.s32 	%p12, %r313, %r269;
	selp.b32 	%r314, 0, %r269, %p12;
	sub.s32 	%r46, %r313, %r314;
	add.s32 	%r315, %r17, 9;
	setp.lt.s32 	%p13, %r315, %r269;
	selp.b32 	%r316, 0, %r269, %p13;
	sub.s32 	%r47, %r315, %r316;
	add.s32 	%r317, %r17, 10;
	setp.lt.s32 	%p14, %r317, %r269;
	selp.b32 	%r318, 0, %r269, %p14;
	sub.s32 	%r48, %r317, %r318;
	add.s32 	%r319, %r17, 11;
	setp.lt.s32 	%p15, %r319, %r269;
	selp.b32 	%r320, 0, %r269, %p15;
	sub.s32 	%r49, %r319, %r320;
	add.s32 	%r321, %r17, 12;
	setp.lt.s32 	%p16, %r321, %r269;
	selp.b32 	%r322, 0, %r269, %p16;
	sub.s32 	%r50, %r321, %r322;
	add.s32 	%r323, %r17, 13;
	setp.lt.s32 	%p17, %r323, %r269;
	selp.b32 	%r324, 0, %r269, %p17;
	sub.s32 	%r51, %r323, %r324;
	add.s32 	%r325, %r17, 14;
	setp.lt.s32 	%p18, %r325, %r269;
	selp.b32 	%r326, 0, %r269, %p18;
	sub.s32 	%r52, %r325, %r326;
	add.s32 	%r327, %r17, 15;
	setp.lt.s32 	%p19, %r327, %r269;
	selp.b32 	%r328, 0, %r269, %p19;
	sub.s32 	%r53, %r327, %r328;
	mul.lo.s32 	%r55, %r279, 48;
	shl.b32 	%r56, %r279, 6;
	shl.b32 	%r57, %r279, 5;
	shl.b32 	%r442, %r19, 2;
$L__BB462_5:
	setp.eq.s16 	%p20, %rs1, 2;
	mov.b32 	%r329, 0;
	st.local.v4.u32 	[%rd2], {%r329, %r329, %r329, %r329};
	st.local.v4.u32 	[%rd2+16], {%r329, %r329, %r329, %r329};
	st.local.v4.u32 	[%rd2+32], {%r329, %r329, %r329, %r329};
	st.local.v4.u32 	[%rd2+48], {%r329, %r329, %r329, %r329};
	shl.b32 	%r75, %r625, 11;
	mov.u32 	%r626, %r15;
	@%p20 bra 	$L__BB462_9;
	setp.eq.s16 	%p21, %rs1, 3;
	add.s32 	%r330, %r75, %r15;
	mul.wide.s32 	%rd10, %r330, 4;
	add.s64 	%rd11, %rd1, %rd10;
	ld.global.v4.u32 	{%r331, %r332, %r333, %r334}, [%rd11];
	st.shared.v4.u32 	[%r20], {%r331, %r332, %r333, %r334};
	mov.u32 	%r626, %r21;
	@%p21 bra 	$L__BB462_9;
	setp.eq.s16 	%p22, %rs1, 0;
	add.s32 	%r335, %r75, %r21;
	mul.wide.s32 	%rd12, %r335, 4;
	add.s64 	%rd13, %rd1, %rd12;
	ld.global.v4.u32 	{%r336, %r337, %r338, %r339}, [%rd13];
	st.shared.v4.u32 	[%r22], {%r336, %r337, %r338, %r339};
	mov.u32 	%r626, %r23;
	@%p22 bra 	$L__BB462_9;
	add.s32 	%r626, %r23, %r16;
	add.s32 	%r340, %r75, %r23;
	mul.wide.s32 	%rd14, %r340, 4;
	add.s64 	%rd15, %rd1, %rd14;
	ld.global.v4.u32 	{%r341, %r342, %r343, %r344}, [%rd15];
	shl.b32 	%r345, %r16, 2;
	add.s32 	%r346, %r22, %r345;
	st.shared.v4.u32 	[%r346], {%r341, %r342, %r343, %r344};
$L__BB462_9:
	mov.u32 	%r347, %ntid.x;
	add.s32 	%r627, %r626, %r75;
	mad.lo.s32 	%r631, %r347, 12, %r627;
	shl.b32 	%r348, %r347, 3;
	add.s32 	%r630, %r627, %r348;
	add.s32 	%r629, %r627, %r16;
	shl.b32 	%r349, %r626, 2;
	mov.u32 	%r350, _ZZ9cuda_gemmIiLi128ELi2ELi1ELi2048ELi16ELi16ELi64ELi1ELi0EEviiiPT_S1_S1_iiiE3Ash;
	add.s32 	%r628, %r350, %r349;
$L__BB462_10:
	mul.wide.s32 	%rd16, %r631, 4;
	add.s64 	%rd17, %rd1, %rd16;
	mul.wide.s32 	%rd18, %r630, 4;
	add.s64 	%rd19, %rd1, %rd18;
	mul.wide.s32 	%rd20, %r629, 4;
	add.s64 	%rd21, %rd1, %rd20;
	mul.wide.s32 	%rd22, %r627, 4;
	add.s64 	%rd23, %rd1, %rd22;
	ld.global.v4.u32 	{%r351, %r352, %r353, %r354}, [%rd23];
	st.shared.v4.u32 	[%r628], {%r351, %r352, %r353, %r354};
	add.s32 	%r355, %r626, %r16;
	ld.global.v4.u32 	{%r356, %r357, %r358, %r359}, [%rd21];
	add.s32 	%r360, %r628, %r54;
	st.shared.v4.u32 	[%r360], {%r356, %r357, %r358, %r359};
	add.s32 	%r361, %r355, %r16;
	ld.global.v4.u32 	{%r362, %r363, %r364, %r365}, [%rd19];
	add.s32 	%r366, %r628, %r57;
	st.shared.v4.u32 	[%r366], {%r362, %r363, %r364, %r365};
	add.s32 	%r367, %r361, %r16;
	ld.global.v4.u32 	{%r368, %r369, %r370, %r371}, [%rd17];
	add.s32 	%r372, %r628, %r55;
	st.shared.v4.u32 	[%r372], {%r368, %r369, %r370, %r371};
	add.s32 	%r626, %r367, %r16;
	add.s32 	%r631, %r631, %r54;
	add.s32 	%r630, %r630, %r54;
	add.s32 	%r629, %r629, %r54;
	add.s32 	%r628, %r628, %r56;
	add.s32 	%r627, %r627, %r54;
	setp.lt.u32 	%p23, %r626, 2048;
	@%p23 bra 	$L__BB462_10;
	setp.lt.s32 	%p24, %r6, 1;
	bar.sync 	0;
	mov.b32 	%r633, 0;
	mov.u32 	%r634, %r633;
	mov.u32 	%r635, %r633;
	mov.u32 	%r636, %r633;
	mov.u32 	%r637, %r633;
	mov.u32 	%r638, %r633;
	mov.u32 	%r639, %r633;
	mov.u32 	%r640, %r633;
	mov.u32 	%r641, %r633;
	mov.u32 	%r642, %r633;
	mov.u32 	%r643, %r633;
	mov.u32 	%r644, %r633;
	mov.u32 	%r645, %r633;
	mov.u32 	%r646, %r633;
	mov.u32 	%r647, %r633;
	mov.u32 	%r648, %r633;
	@%p24 bra 	$L__BB462_115;
	mov.b32 	%r681, 0;
	mov.u32 	%r682, %r681;
$L__BB462_13:
	setp.gt.s32 	%p25, %r269, 0;
	add.s32 	%r375, %r682, %r10;
	mul.lo.s32 	%r146, %r375, %r269;
	@%p25 bra 	$L__BB462_14;
	bra.uni 	$L__BB462_15;
$L__BB462_14:
	add.s32 	%r376, %r17, %r146;
	shl.b32 	%r377, %r376, 2;
	add.s32 	%r379, %r350, %r377;
	ld.shared.u32 	%r683, [%r379];
$L__BB462_15:
	setp.lt.s32 	%p26, %r269, 2;
	@%p26 bra 	$L__BB462_17;
	add.s32 	%r380, %r24, %r146;
	shl.b32 	%r381, %r380, 2;
	add.s32 	%r383, %r350, %r381;
	ld.shared.u32 	%r679, [%r383];
$L__BB462_17:
	setp.lt.s32 	%p27, %r269, 3;
	@%p27 bra 	$L__BB462_19;
	add.s32 	%r384, %r25, %r146;
	shl.b32 	%r385, %r384, 2;
	add.s32 	%r387, %r350, %r385;
	ld.shared.u32 	%r678, [%r387];
$L__BB462_19:
	setp.lt.s32 	%p28, %r269, 4;
	@%p28 bra 	$L__BB462_21;
	add.s32 	%r388, %r26, %r146;
	shl.b32 	%r389, %r388, 2;
	add.s32 	%r391, %r350, %r389;
	ld.shared.u32 	%r677, [%r391];
$L__BB462_21:
	setp.lt.s32 	%p29, %r269, 5;
	@%p29 bra 	$L__BB462_23;
	add.s32 	%r392, %r27, %r146;
	shl.b32 	%r393, %r392, 2;
	add.s32 	%r395, %r350, %r393;
	ld.shared.u32 	%r676, [%r395];
$L__BB462_23:
	setp.lt.s32 	%p30, %r269, 6;
	@%p30 bra 	$L__BB462_25;
	add.s32 	%r396, %r28, %r146;
	shl.b32 	%r397, %r396, 2;
	add.s32 	%r399, %r350, %r397;
	ld.shared.u32 	%r675, [%r399];
$L__BB462_25:
	setp.lt.s32 	%p31, %r269, 7;
	@%p31 bra 	$L__BB462_27;
	add.s32 	%r400, %r29, %r146;
	shl.b32 	%r401, %r400, 2;
	add.s32 	%r403, %r350, %r401;
	ld.shared.u32 	%r674, [%r403];
$L__BB462_27:
	setp.lt.s32 	%p32, %r269, 8;
	@%p32 bra 	$L__BB462_29;
	add.s32 	%r404, %r30, %r146;
	shl.b32 	%r405, %r404, 2;
	add.s32 	%r407, %r350, %r405;
	ld.shared.u32 	%r673, [%r407];
$L__BB462_29:
	xor.b32  	%r164, %r17, 8;
	setp.lt.s32 	%p33, %r269, 9;
	@%p33 bra 	$L__BB462_31;
	add.s32 	%r408, %r164, %r146;
	shl.b32 	%r409, %r408, 2;
	add.s32 	%r411, %r350, %r409;
	ld.shared.u32 	%r672, [%r411];
$L__BB462_31:
	setp.lt.s32 	%p34, %r269, 10;
	@%p34 bra 	$L__BB462_33;
	add.s32 	%r412, %r31, %r146;
	shl.b32 	%r413, %r412, 2;
	add.s32 	%r415, %r350, %r413;
	ld.shared.u32 	%r671, [%r415];
$L__BB462_33:
	setp.lt.s32 	%p35, %r269, 11;
	@%p35 bra 	$L__BB462_35;
	add.s32 	%r416, %r32, %r146;
	shl.b32 	%r417, %r416, 2;
	add.s32 	%r419, %r350, %r417;
	ld.shared.u32 	%r670, [%r419];
$L__BB462_35:
	setp.lt.s32 	%p36, %r269, 12;
	@%p36 bra 	$L__BB462_37;
	add.s32 	%r420, %r33, %r146;
	shl.b32 	%r421, %r420, 2;
	add.s32 	%r423, %r350, %r421;
	ld.shared.u32 	%r669, [%r423];
$L__BB462_37:
	setp.lt.s32 	%p37, %r269, 13;
	@%p37 bra 	$L__BB462_39;
	add.s32 	%r424, %r34, %r146;
	shl.b32 	%r425, %r424, 2;
	add.s32 	%r427, %r350, %r425;
	ld.shared.u32 	%r668, [%r427];
$L__BB462_39:
	setp.lt.s32 	%p38, %r269, 14;
	@%p38 bra 	$L__BB462_41;
	add.s32 	%r428, %r35, %r146;
	shl.b32 	%r429, %r428, 2;
	add.s32 	%r431, %r350, %r429;
	ld.shared.u32 	%r667, [%r431];
$L__BB462_41:
	setp.lt.s32 	%p39, %r269, 15;
	@%p39 bra 	$L__BB462_43;
	add.s32 	%r432, %r36, %r146;
	shl.b32 	%r433, %r432, 2;
	add.s32 	%r435, %r350, %r433;
	ld.shared.u32 	%r666, [%r435];
$L__BB462_43:
	setp.lt.s32 	%p40, %r269, 16;
	@%p40 bra 	$L__BB462_45;
	add.s32 	%r436, %r37, %r146;
	shl.b32 	%r437, %r436, 2;
	add.s32 	%r439, %r350, %r437;
	ld.shared.u32 	%r665, [%r439];
$L__BB462_45:
	setp.lt.s32 	%p41, %r11, %r18;
	@%p41 bra 	$L__BB462_46;
	bra.uni 	$L__BB462_113;
$L__BB462_46:
	mul.lo.s32 	%r147, %r681, %r9;
	mov.b32 	%r699, 0;
	mov.u32 	%r700, %r11;
$L__BB462_47:
	setp.gt.u32 	%p42, %r269, 64;
	mov.u32 	%r441, _ZZ9cuda_gemmIiLi128ELi2ELi1ELi2048ELi16ELi16ELi64ELi1ELi0EEviiiPT_S1_S1_iiiE11kron_fac_sh;
	mad.lo.s32 	%r183, %r700, 68, %r441;
	add.s32 	%r443, %r183, %r442;
	ld.shared.u32 	%r184, [%r443];
	@%p42 bra 	$L__BB462_80;
	setp.eq.s32 	%p59, %r269, 0;
	mov.b32 	%r702, 0;
	@%p59 bra 	$L__BB462_50;
	shfl.sync.idx.b32	%r494|%p60, %r184, %r38, 4127, -1;
	mul.lo.s32 	%r702, %r494, %r683;
$L__BB462_50:
	setp.lt.s32 	%p61, %r269, 2;
	@%p61 bra 	$L__BB462_52;
	shfl.sync.idx.b32	%r495|%p62, %r184, %r39, 4127, -1;
	mad.lo.s32 	%r702, %r495, %r679, %r702;
$L__BB462_52:
	setp.lt.s32 	%p63, %r269, 3;
	@%p63 bra 	$L__BB462_54;
	shfl.sync.idx.b32	%r496|%p64, %r184, %r40, 4127, -1;
	mad.lo.s32 	%r702, %r496, %r678, %r702;
$L__BB462_54:
	setp.lt.s32 	%p65, %r269, 4;
	@%p65 bra 	$L__BB462_56;
	shfl.sync.idx.b32	%r497|%p66, %r184, %r41, 4127, -1;
	mad.lo.s32 	%r702, %r497, %r677, %r702;
$L__BB462_56:
	setp.lt.s32 	%p67, %r269, 5;
	@%p67 bra 	$L__BB462_58;
	shfl.sync.idx.b32	%r498|%p68, %r184, %r42, 4127, -1;
	mad.lo.s32 	%r702, %r498, %r676, %r702;
$L__BB462_58:
	setp.lt.s32 	%p69, %r269, 6;
	@%p69 bra 	$L__BB462_60;
	shfl.sync.idx.b32	%r499|%p70, %r184, %r43, 4127, -1;
	mad.lo.s32 	%r702, %r499, %r675, %r702;
$L__BB462_60:
	setp.lt.s32 	%p71, %r269, 7;
	@%p71 bra 	$L__BB462_62;
	shfl.sync.idx.b32	%r500|%p72, %r184, %r44, 4127, -1;
	mad.lo.s32 	%r702, %r500, %r674, %r702;
$L__BB462_62:
	setp.lt.s32 	%p73, %r269, 8;
	@%p73 bra 	$L__BB462_64;
	shfl.sync.idx.b32	%r501|%p74, %r184, %r45, 4127, -1;
	mad.lo.s32 	%r702, %r501, %r673, %r702;
$L__BB462_64:
	setp.lt.s32 	%p75, %r269, 9;
	@%p75 bra 	$L__BB462_66;
	shfl.sync.idx.b32	%r502|%p76, %r184, %r46, 4127, -1;
	mad.lo.s32 	%r702, %r502, %r672, %r702;
$L__BB462_66:
	setp.lt.s32 	%p77, %r269, 10;
	@%p77 bra 	$L__BB462_68;
	shfl.sync.idx.b32	%r503|%p78, %r184, %r47, 4127, -1;
	mad.lo.s32 	%r702, %r503, %r671, %r702;
$L__BB462_68:
	setp.lt.s32 	%p79, %r269, 11;
	@%p79 bra 	$L__BB462_70;
	shfl.sync.idx.b32	%r504|%p80, %r184, %r48, 4127, -1;
	mad.lo.s32 	%r702, %r504, %r670, %r702;
$L__BB462_70:
	setp.lt.s32 	%p81, %r269, 12;
	@%p81 bra 	$L__BB462_72;
	shfl.sync.idx.b32	%r505|%p82, %r184, %r49, 4127, -1;
	mad.lo.s32 	%r702, %r505, %r669, %r702;
$L__BB462_72:
	setp.lt.s32 	%p83, %r269, 13;
	@%p83 bra 	$L__BB462_74;
	shfl.sync.idx.b32	%r506|%p84, %r184, %r50, 4127, -1;
	mad.lo.s32 	%r702, %r506, %r668, %r702;
$L__BB462_74:
	setp.lt.s32 	%p85, %r269, 14;
	@%p85 bra 	$L__BB462_76;
	shfl.sync.idx.b32	%r507|%p86, %r184, %r51, 4127, -1;
	mad.lo.s32 	%r702, %r507, %r667, %r702;
$L__BB462_76:
	setp.lt.s32 	%p87, %r269, 15;
	@%p87 bra 	$L__BB462_78;
	shfl.sync.idx.b32	%r508|%p88, %r184, %r52, 4127, -1;
	mad.lo.s32 	%r702, %r508, %r666, %r702;
$L__BB462_78:
	setp.lt.s32 	%p89, %r269, 16;
	@%p89 bra 	$L__BB462_112;
	shfl.sync.idx.b32	%r509|%p90, %r184, %r53, 4127, -1;
	mad.lo.s32 	%r702, %r509, %r665, %r702;
	bra.uni 	$L__BB462_112;
$L__BB462_80:
	setp.lt.s32 	%p43, %r269, 1;
	mov.b32 	%r702, 0;
	@%p43 bra 	$L__BB462_82;
	shl.b32 	%r445, %r17, 2;
	add.s32 	%r446, %r183, %r445;
	ld.shared.u32 	%r447, [%r446];
	mul.lo.s32 	%r702, %r447, %r683;
$L__BB462_82:
	@%p26 bra 	$L__BB462_84;
	shl.b32 	%r448, %r24, 2;
	add.s32 	%r449, %r183, %r448;
	ld.shared.u32 	%r450, [%r449];
	mad.lo.s32 	%r702, %r450, %r679, %r702;
$L__BB462_84:
	@%p27 bra 	$L__BB462_86;
	shl.b32 	%r451, %r25, 2;
	add.s32 	%r452, %r183, %r451;
	ld.shared.u32 	%r453, [%r452];
	mad.lo.s32 	%r702, %r453, %r678, %r702;
$L__BB462_86:
	@%p28 bra 	$L__BB462_88;
	shl.b32 	%r454, %r26, 2;
	add.s32 	%r455, %r183, %r454;
	ld.shared.u32 	%r456, [%r455];
	mad.lo.s32 	%r702, %r456, %r677, %r702;
$L__BB462_88:
	@%p29 bra 	$L__BB462_90;
	shl.b32 	%r457, %r27, 2;
	add.s32 	%r458, %r183, %r457;
	ld.shared.u32 	%r459, [%r458];
	mad.lo.s32 	%r702, %r459, %r676, %r702;
$L__BB462_90:
	@%p30 bra 	$L__BB462_92;
	shl.b32 	%r460, %r28, 2;
	add.s32 	%r461, %r183, %r460;
	ld.shared.u32 	%r462, [%r461];
	mad.lo.s32 	%r702, %r462, %r675, %r702;
$L__BB462_92:
	@%p31 bra 	$L__BB462_94;
	shl.b32 	%r463, %r29, 2;
	add.s32 	%r464, %r183, %r463;
	ld.shared.u32 	%r465, [%r464];
	mad.lo.s32 	%r702, %r465, %r674, %r702;
$L__BB462_94:
	setp.lt.s32 	%p50, %r269, 8;
	@%p50 bra 	$L__BB462_96;
	shl.b32 	%r466, %r30, 2;
	add.s32 	%r467, %r183, %r466;
	ld.shared.u32 	%r468, [%r467];
	mad.lo.s32 	%r702, %r468, %r673, %r702;
$L__BB462_96:
	setp.lt.s32 	%p51, %r269, 9;
	@%p51 bra 	$L__BB462_98;
	shl.b32 	%r469, %r164, 2;
	add.s32 	%r470, %r183, %r469;
	ld.shared.u32 	%r471, [%r470];
	mad.lo.s32 	%r702, %r471, %r672, %r702;
$L__BB462_98:
	setp.lt.s32 	%p52, %r269, 10;
	@%p52 bra 	$L__BB462_100;
	shl.b32 	%r472, %r31, 2;
	add.s32 	%r473, %r183, %r472;
	ld.shared.u32 	%r474, [%r473];
	mad.lo.s32 	%r702, %r474, %r671, %r702;
$L__BB462_100:
	setp.lt.s32 	%p53, %r269, 11;
	@%p53 bra 	$L__BB462_102;
	shl.b32 	%r475, %r32, 2;
	add.s32 	%r476, %r183, %r475;
	ld.shared.u32 	%r477, [%r476];
	mad.lo.s32 	%r702, %r477, %r670, %r702;
$L__BB462_102:
	setp.lt.s32 	%p54, %r269, 12;
	@%p54 bra 	$L__BB462_104;
	shl.b32 	%r478, %r33, 2;
	add.s32 	%r479, %r183, %r478;
	ld.shared.u32 	%r480, [%r479];
	mad.lo.s32 	%r702, %r480, %r669, %r702;
$L__BB462_104:
	setp.lt.s32 	%p55, %r269, 13;
	@%p55 bra 	$L__BB462_106;
	shl.b32 	%r481, %r34, 2;
	add.s32 	%r482, %r183, %r481;
	ld.shared.u32 	%r483, [%r482];
	mad.lo.s32 	%r702, %r483, %r668, %r702;
$L__BB462_106:
	setp.lt.s32 	%p56, %r269, 14;
	@%p56 bra 	$L__BB462_108;
	shl.b32 	%r484, %r35, 2;
	add.s32 	%r485, %r183, %r484;
	ld.shared.u32 	%r486, [%r485];
	mad.lo.s32 	%r702, %r486, %r667, %r702;
$L__BB462_108:
	setp.lt.s32 	%p57, %r269, 15;
	@%p57 bra 	$L__BB462_110;
	shl.b32 	%r487, %r36, 2;
	add.s32 	%r488, %r183, %r487;
	ld.shared.u32 	%r489, [%r488];
	mad.lo.s32 	%r702, %r489, %r666, %r702;
$L__BB462_110:
	setp.lt.s32 	%p58, %r269, 16;
	@%p58 bra 	$L__BB462_112;
	shl.b32 	%r490, %r37, 2;
	add.s32 	%r491, %r183, %r490;
	ld.shared.u32 	%r492, [%r491];
	mad.lo.s32 	%r702, %r492, %r665, %r702;
$L__BB462_112:
	add.s32 	%r510, %r699, %r147;
	mul.wide.s32 	%rd24, %r510, 4;
	add.s64 	%rd25, %rd2, %rd24;
	ld.local.u32 	%r511, [%rd25];
	add.s32 	%r512, %r511, %r702;
	st.local.u32 	[%rd25], %r512;
	add.s32 	%r700, %r700, %r8;
	add.s32 	%r699, %r699, 1;
	setp.lt.s32 	%p91, %r700, %r18;
	@%p91 bra 	$L__BB462_47;
$L__BB462_113:
	add.s32 	%r682, %r682, %r7;
	add.s32 	%r681, %r681, 1;
	setp.lt.s32 	%p92, %r682, %r6;
	@%p92 bra 	$L__BB462_13;
	ld.local.v4.u32 	{%r648, %r647, %r646, %r645}, [%rd2];
	ld.local.v4.u32 	{%r644, %r643, %r642, %r641}, [%rd2+16];
	ld.local.v4.u32 	{%r640, %r639, %r638, %r637}, [%rd2+32];
	ld.local.v4.u32 	{%r636, %r635, %r634, %r633}, [%rd2+48];
$L__BB462_115:
	ld.param.u64 	%rd59, [_Z9cuda_gemmIiLi128ELi2ELi1ELi2048ELi16ELi16ELi64ELi1ELi0EEviiiPT_S1_S1_iii_param_5];
	bar.sync 	0;
	mul.lo.s32 	%r513, %r7, %r6;
	mul.lo.s32 	%r514, %r513, %r8;
	div.s32 	%r515, %r514, %r7;
	shl.b32 	%r516, %r625, 11;
	or.b32  	%r517, %r516, %r1;
	cvta.to.global.u64 	%rd26, %rd59;
	mul.wide.s32 	%rd27, %r517, 4;
	add.s64 	%rd28, %rd26, %rd27;
	st.global.u32 	[%rd28], %r648;
	rem.s32 	%r518, 1, %r9;
	add.s32 	%r519, %r9, 1;
	setp.lt.u32 	%p93, %r519, 3;
	shl.b32 	%r520, %r9, 7;
	selp.b32 	%r521, %r520, 0, %p93;
	add.s32 	%r522, %r517, %r521;
	mad.lo.s32 	%r523, %r515, %r518, %r522;
	mul.wide.s32 	%rd29, %r523, 4;
	add.s64 	%rd30, %rd26, %rd29;
	st.global.u32 	[%rd30], %r647;
	div.s32 	%r524, 2, %r9;
	shl.b32 	%r525, %r524, 7;
	mul.lo.s32 	%r526, %r524, %r9;
	sub.s32 	%r527, 2, %r526;
	add.s32 	%r528, %r517, %r525;
	mad.lo.s32 	%r529, %r515, %r527, %r528;
	mul.wide.s32 	%rd31, %r529, 4;
	add.s64 	%rd32, %rd26, %rd31;
	st.global.u32 	[%rd32], %r646;
	div.s32 	%r530, 3, %r9;
	shl.b32 	%r531, %r530, 7;
	mul.lo.s32 	%r532, %r530, %r9;
	sub.s32 	%r533, 3, %r532;
	add.s32 	%r534, %r517, %r531;
	mad.lo.s32 	%r535, %r515, %r533, %r534;
	mul.wide.s32 	%rd33, %r535, 4;
	add.s64 	%rd34, %rd26, %rd33;
	st.global.u32 	[%rd34], %r645;
	div.s32 	%r536, 4, %r9;
	shl.b32 	%r537, %r536, 7;
	mul.lo.s32 	%r538, %r536, %r9;
	sub.s32 	%r539, 4, %r538;
	add.s32 	%r540, %r517, %r537;
	mad.lo.s32 	%r541, %r515, %r539, %r540;
	mul.wide.s32 	%rd35, %r541, 4;
	add.s64 	%rd36, %rd26, %rd35;
	st.global.u32 	[%rd36], %r644;
	div.s32 	%r542, 5, %r9;
	shl.b32 	%r543, %r542, 7;
	mul.lo.s32 	%r544, %r542, %r9;
	sub.s32 	%r545, 5, %r544;
	add.s32 	%r546, %r517, %r543;
	mad.lo.s32 	%r547, %r515, %r545, %r546;
	mul.wide.s32 	%rd37, %r547, 4;
	add.s64 	%rd38, %rd26, %rd37;
	st.global.u32 	[%rd38], %r643;
	div.s32 	%r548, 6, %r9;
	shl.b32 	%r549, %r548, 7;
	mul.lo.s32 	%r550, %r548, %r9;
	sub.s32 	%r551, 6, %r550;
	add.s32 	%r552, %r517, %r549;
	mad.lo.s32 	%r553, %r515, %r551, %r552;
	mul.wide.s32 	%rd39, %r553, 4;
	add.s64 	%rd40, %rd26, %rd39;
	st.global.u32 	[%rd40], %r642;
	div.s32 	%r554, 7, %r9;
	shl.b32 	%r555, %r554, 7;
	mul.lo.s32 	%r556, %r554, %r9;
	sub.s32 	%r557, 7, %r556;
	add.s32 	%r558, %r517, %r555;
	mad.lo.s32 	%r559, %r515, %r557, %r558;
	mul.wide.s32 	%rd41, %r559, 4;
	add.s64 	%rd42, %rd26, %rd41;
	st.global.u32 	[%rd42], %r641;
	div.s32 	%r560, 8, %r9;
	shl.b32 	%r561, %r560, 7;
	mul.lo.s32 	%r562, %r560, %r9;
	sub.s32 	%r563, 8, %r562;
	add.s32 	%r564, %r517, %r561;
	mad.lo.s32 	%r565, %r515, %r563, %r564;
	mul.wide.s32 	%rd43, %r565, 4;
	add.s64 	%rd44, %rd26, %rd43;
	st.global.u32 	[%rd44], %r640;
	div.s32 	%r566, 9, %r9;
	shl.b32 	%r567, %r566, 7;
	mul.lo.s32 	%r568, %r566, %r9;
	sub.s32 	%r569, 9, %r568;
	add.s32 	%r570, %r517, %r567;
	mad.lo.s32 	%r571, %r515, %r569, %r570;
	mul.wide.s32 	%rd45, %r571, 4;
	add.s64 	%rd46, %rd26, %rd45;
	st.global.u32 	[%rd46], %r639;
	div.s32 	%r572, 10, %r9;
	shl.b32 	%r573, %r572, 7;
	mul.lo.s32 	%r574, %r572, %r9;
	sub.s32 	%r575, 10, %r574;
	add.s32 	%r576, %r517, %r573;
	mad.lo.s32 	%r577, %r515, %r575, %r576;
	mul.wide.s32 	%rd47, %r577, 4;
	add.s64 	%rd48, %rd26, %rd47;
	st.global.u32 	[%rd48], %r638;
	div.s32 	%r578, 11, %r9;
	shl.b32 	%r579, %r578, 7;
	mul.lo.s32 	%r580, %r578, %r9;
	sub.s32 	%r581, 11, %r580;
	add.s32 	%r582, %r517, %r579;
	mad.lo.s32 	%r583, %r515, %r581, %r582;
	mul.wide.s32 	%rd49, %r583, 4;
	add.s64 	%rd50, %rd26, %rd49;
	st.global.u32 	[%rd50], %r637;
	div.s32 	%r584, 12, %r9;
	shl.b32 	%r585, %r584, 7;
	mul.lo.s32 	%r586, %r584, %r9;
	sub.s32 	%r587, 12, %r586;
	add.s32 	%r588, %r517, %r585;
	mad.lo.s32 	%r589, %r515, %r587, %r588;
	mul.wide.s32 	%rd51, %r589, 4;
	add.s64 	%rd52, %rd26, %rd51;
	st.global.u32 	[%rd52], %r636;
	div.s32 	%r590, 13, %r9;
	shl.b32 	%r591, %r590, 7;
	mul.lo.s32 	%r592, %r590, %r9;
	sub.s32 	%r593, 13, %r592;
	add.s32 	%r594, %r517, %r591;
	mad.lo.s32 	%r595, %r515, %r593, %r594;
	mul.wide.s32 	%rd53, %r595, 4;
	add.s64 	%rd54, %rd26, %rd53;
	st.global.u32 	[%rd54], %r635;
	div.s32 	%r596, 14, %r9;
	shl.b32 	%r597, %r596, 7;
	mul.lo.s32 	%r598, %r596, %r9;
	sub.s32 	%r599, 14, %r598;
	add.s32 	%r600, %r517, %r597;
	mad.lo.s32 	%r601, %r515, %r599, %r600;
	mul.wide.s32 	%rd55, %r601, 4;
	add.s64 	%rd56, %rd26, %rd55;
	st.global.u32 	[%rd56], %r634;
	div.s32 	%r602, 15, %r9;
	shl.b32 	%r603, %r602, 7;
	mul.lo.s32 	%r604, %r602, %r9;
	sub.s32 	%r605, 15, %r604;
	add.s32 	%r606, %r517, %r603;
	mad.lo.s32 	%r607, %r515, %r605, %r606;
	mul.wide.s32 	%rd57, %r607, 4;
	add.s64 	%rd58, %rd26, %rd57;
	st.global.u32 	[%rd58], %r633;
	add.s32 	%r625, %r625, %r13;
	setp.lt.u32 	%p94, %r625, %r14;
	@%p94 bra 	$L__BB462_5;
$L__BB462_116:
	ret;

}
	// .globl	_Z9cuda_gemmIiLi128ELi2ELi1ELi2048ELi16ELi16ELi64ELi1ELi1EEviiiPT_S1_S1_iii
.visible .entry _Z9cuda_gemmIiLi128ELi2ELi1ELi2048ELi16ELi16ELi64ELi1ELi1EEviiiPT_S1_S1_iii(
	.param .u32 _Z9cuda_gemmIiLi128ELi2ELi1ELi2048ELi16ELi16ELi64ELi1ELi1EEviiiPT_S1_S1_iii_param_0,
	.param .u32 _Z9cuda_gemmIiLi128ELi2ELi1ELi2048ELi16ELi16ELi64ELi1ELi1EEviiiPT_S1_S1_iii_param_1,
	.param .u32 _Z9cuda_gemmIiLi128ELi2ELi1ELi2048ELi16ELi16ELi64ELi1ELi1EEviiiPT_S1_S1_iii_param_2,
	.param .u64 .ptr .align 1 _Z9cuda_gemmIiLi128ELi2ELi1ELi2048ELi16ELi16ELi64ELi1ELi1EEviiiPT_S1_S1_iii_param_3,
	.param .u64 .ptr .align 1 _Z9cuda_gemmIiLi128ELi2ELi1ELi2048ELi16ELi16ELi64ELi1ELi1EEviiiPT_S1_S1_iii_param_4,
	.param .u64 .ptr .align 1 _Z9cuda_gemmIiLi128ELi2ELi1ELi2048ELi16ELi16ELi64ELi1ELi1EEviiiPT_S1_S1_iii_param_5,
	.param .u32 _Z9cuda_gemmIiLi128ELi2ELi1ELi2048ELi16ELi16ELi64ELi1ELi1EEviiiPT_S1_S1_iii_param_6,
	.param .u32 _Z9cuda_gemmIiLi128ELi2ELi1ELi2048ELi16ELi16ELi64ELi1ELi1EEviiiPT_S1_S1_iii_param_7,
	.param .u32 _Z9cuda_gemmIiLi128ELi2ELi1ELi2048ELi16ELi16ELi64ELi1ELi1EEviiiPT_S1_S1_iii_param_8
)
.maxntid 128
{
	.reg .pred 	%p<267>;
	.reg .b16 	%rs<12>;
	.reg .b32 	%r<771>;
	.reg .b64 	%rd<33>;
	// demoted variable
	.shared .align 128 .b8 _ZZ9cuda_gemmIiLi128ELi2ELi1ELi2048ELi16ELi16ELi64ELi1ELi1EEviiiPT_S1_S1_iiiE11kron_fac_sh[1088];
	// demoted variable
	.shared .align 128 .b8 _ZZ9cuda_gemmIiLi128ELi2ELi1ELi2048ELi16ELi16ELi64ELi1ELi1EEviiiPT_S1_S1_iiiE3Ash[8192];
	ld.param.u64 	%rd5, [_Z9cuda_gemmIiLi128ELi2ELi1ELi2048ELi16ELi16ELi64ELi1ELi1EEviiiPT_S1_S1_iii_param_3];
	ld.param.u64 	%rd6, [_Z9cuda_gemmIiLi128ELi2ELi1ELi2048ELi16ELi16ELi64ELi1ELi1EEviiiPT_S1_S1_iii_param_4];
	ld.param.u64 	%rd4, [_Z9cuda_gemmIiLi128ELi2ELi1ELi2048ELi16ELi16ELi64ELi1ELi1EEviiiPT_S1_S1_iii_param_5];
	cvta.to.global.u64 	%rd1, %rd6;
	cvta.to.global.u64 	%rd2, %rd5;
	mov.u32 	%r1, %tid.x;
	mov.u32 	%r2, %ntid.x;
	add.s32 	%r72, %r1, %r2;
	cvt.u16.u32 	%rs4, %r72;
	not.b16 	%rs5, %rs4;
	and.b16  	%rs6, %rs5, 255;
	cvt.u16.u32 	%rs7, %r2;
	and.b16  	%rs8, %rs7, 255;
	div.u16 	%rs1, %rs6, %rs8;
	and.b16  	%rs2, %rs1, 3;
	setp.eq.s16 	%p1, %rs2, 2;
	mov.u32 	%r761, %r1;
	@%p1 bra 	$L__BB463_3;
	cvt.u32.u16 	%r3, %rs2;
	mov.b32 	%r760, 0;
	mov.u32 	%r76, _ZZ9cuda_gemmIiLi128ELi2ELi1ELi2048ELi16ELi16ELi64ELi1ELi1EEviiiPT_S1_S1_iiiE11kron_fac_sh;
	mov.u32 	%r761, %r1;
$L__BB463_2:
	.pragma "nounroll";
	mul.wide.u32 	%rd7, %r761, 4;
	add.s64 	%rd8, %rd1, %rd7;
	ld.global.u32 	%r74, [%rd8];
	and.b32  	%r75, %r761, 15;
	mad.lo.s32 	%r77, %r75, 68, %r76;
	shr.u32 	%r78, %r761, 2;
	and.b32  	%r79, %r78, 1073741820;
	add.s32 	%r80, %r77, %r79;
	st.shared.u32 	[%r80], %r74;
	add.s32 	%r761, %r761, %r2;
	add.s32 	%r760, %r760, 1;
	xor.b32  	%r81, %r760, %r3;
	setp.ne.s32 	%p2, %r81, 2;
	@%p2 bra 	$L__BB463_2;
$L__BB463_3:
	setp.lt.u16 	%p3, %rs1, 2;
	@%p3 bra 	$L__BB463_6;
	mov.u32 	%r84, _ZZ9cuda_gemmIiLi128ELi2ELi1ELi2048ELi16ELi16ELi64ELi1ELi1EEviiiPT_S1_S1_iiiE11kron_fac_sh;
$L__BB463_5:
	mul.wide.u32 	%rd9, %r761, 4;
	add.s64 	%rd10, %rd1, %rd9;
	ld.global.u32 	%r82, [%rd10];
	and.b32  	%r83, %r761, 15;
	mad.lo.s32 	%r85, %r83, 68, %r84;
	shr.u32 	%r86, %r761, 2;
	and.b32  	%r87, %r86, 1073741820;
	add.s32 	%r88, %r85, %r87;
	st.shared.u32 	[%r88], %r82;
	add.s32 	%r89, %r761, %r2;
	mul.wide.u32 	%rd11, %r89, 4;
	add.s64 	%rd12, %rd1, %rd11;
	ld.global.u32 	%r90, [%rd12];
	and.b32  	%r91, %r89, 15;
	mad.lo.s32 	%r92, %r91, 68, %r84;
	shr.u32 	%r93, %r89, 2;
	and.b32  	%r94, %r93, 1073741820;
	add.s32 	%r95, %r92, %r94;
	st.shared.u32 	[%r95], %r90;
	add.s32 	%r96, %r89, %r2;
	mul.wide.u32 	%rd13, %r96, 4;
	add.s64 	%rd14, %rd1, %rd13;
	ld.global.u32 	%r97, [%rd14];
	and.b32  	%r98, %r96, 15;
	mad.lo.s32 	%r99, %r98, 68, %r84;
	shr.u32 	%r100, %r96, 2;
	and.b32  	%r101, %r100, 1073741820;
	add.s32 	%r102, %r99, %r101;
	st.shared.u32 	[%r102], %r97;
	add.s32 	%r103, %r96, %r2;
	mul.wide.u32 	%rd15, %r103, 4;
	add.s64 	%rd16, %rd1, %rd15;
	ld.global.u32 	%r104, [%rd16];
	and.b32  	%r105, %r103, 15;
	mad.lo.s32 	%r106, %r105, 68, %r84;
	shr.u32 	%r107, %r103, 2;
	and.b32  	%r108, %r107, 1073741820;
	add.s32 	%r109, %r106, %r108;
	st.shared.u32 	[%r109], %r104;
	add.s32 	%r761, %r103, %r2;
	setp.lt.u32 	%p4, %r761, 256;
	@%p4 bra 	$L__BB463_5;
$L__BB463_6:
	mov.u32 	%r763, %ctaid.y;
	mov.u32 	%r12, %nctaid.y;
	shl.b32 	%r13, %r12, 1;
	setp.ge.u32 	%p5, %r763, %r13;
	@%p5 bra 	$L__BB463_15;
	shl.b32 	%r14, %r1, 2;
	shl.b32 	%r15, %r2, 2;
	and.b32  	%r16, %r1, 15;
	shl.b32 	%r110, %r1, 4;
	xor.b32  	%r111, %r14, 2047;
	sub.s32 	%r112, %r111, %r15;
	cvt.u16.u32 	%rs9, %r112;
	cvt.u16.u32 	%rs10, %r15;
	div.u16 	%rs11, %rs9, %rs10;
	and.b16  	%rs3, %rs11, 3;
	mov.u32 	%r113, _ZZ9cuda_gemmIiLi128ELi2ELi1ELi2048ELi16ELi16ELi64ELi1ELi1EEviiiPT_S1_S1_iiiE3Ash;
	add.s32 	%r17, %r113, %r110;
	add.s32 	%r18, %r14, %r15;
	shl.b32 	%r45, %r2, 4;
	add.s32 	%r19, %r17, %r45;
	add.s32 	%r20, %r18, %r15;
	or.b32  	%r114, %r110, %r16;
	shl.b32 	%r115, %r114, 2;
	add.s32 	%r21, %r113, %r115;
	add.s32 	%r116, %r1, 1;
	and.b32  	%r22, %r116, 15;
	or.b32  	%r117, %r110, %r22;
	shl.b32 	%r118, %r117, 2;
	add.s32 	%r23, %r113, %r118;
	add.s32 	%r119, %r1, 2;
	and.b32  	%r24, %r119, 15;
	or.b32  	%r120, %r110, %r24;
	shl.b32 	%r121, %r120, 2;
	add.s32 	%r25, %r113, %r121;
	add.s32 	%r122, %r1, 3;
	and.b32  	%r26, %r122, 15;
	or.b32  	%r123, %r110, %r26;
	shl.b32 	%r124, %r123, 2;
	add.s32 	%r27, %r113, %r124;
	add.s32 	%r125, %r1, 4;
	and.b32  	%r28, %r125, 15;
	or.b32  	%r126, %r110, %r28;
	shl.b32 	%r127, %r126, 2;
	add.s32 	%r29, %r113, %r127;
	add.s32 	%r128, %r1, 5;
	and.b32  	%r30, %r128, 15;
	add.s32 	%r129, %r1, 6;
	and.b32  	%r31, %r129, 15;
	add.s32 	%r130, %r1, 7;
	and.b32  	%r32, %r130, 15;
	xor.b32  	%r33, %r16, 8;
	add.s32 	%r131, %r1, 9;
	and.b32  	%r34, %r131, 15;
	add.s32 	%r132, %r1, 10;
	and.b32  	%r35, %r132, 15;
	add.s32 	%r133, %r1, 11;
	and.b32  	%r36, %r133, 15;
	add.s32 	%r134, %r1, 12;
	and.b32  	%r37, %r134, 15;
	add.s32 	%r135, %r1, 13;
	and.b32  	%r38, %r135, 15;
	or.b32  	%r136, %r110, %r38;
	shl.b32 	%r137, %r136, 2;
	add.s32 	%r39, %r113, %r137;
	add.s32 	%r138, %r1, 14;
	and.b32  	%r40, %r138, 15;
	or.b32  	%r139, %r110, %r40;
	shl.b32 	%r140, %r139, 2;
	add.s32 	%r41, %r113, %r140;
	add.s32 	%r141, %r1, -1;
	and.b32  	%r42, %r141, 15;
	or.b32  	%r142, %r110, %r42;
	shl.b32 	%r143, %r142, 2;
	add.s32 	%r43, %r113, %r143;
	mul.lo.s32 	%r44, %r2, 12;
	shl.b32 	%r46, %r2, 3;
	mul.lo.s32 	%r47, %r2, 48;
	shl.b32 	%r48, %r2, 6;
	shl.b32 	%r49, %r2, 5;
	cvta.to.global.u64 	%rd3, %rd4;
$L__BB463_8:
	setp.eq.s16 	%p6, %rs3, 2;
	shl.b32 	%r51, %r763, 11;
	mov.u32 	%r764, %r14;
	@%p6 bra 	$L__BB463_12;
	setp.eq.s16 	%p7, %rs3, 3;
	add.s32 	%r144, %r51, %r14;
	mul.wide.s32 	%rd17, %r144, 4;
	add.s64 	%rd18, %rd2, %rd17;
	ld.global.v4.u32 	{%r145, %r146, %r147, %r148}, [%rd18];
	st.shared.v4.u32 	[%r17], {%r145, %r146, %r147, %r148};
	mov.u32 	%r764, %r18;
	@%p7 bra 	$L__BB463_12;
	setp.eq.s16 	%p8, %rs3, 0;
	add.s32 	%r149, %r51, %r18;
	mul.wide.s32 	%rd19, %r149, 4;
	add.s64 	%rd20, %rd2, %rd19;
	ld.global.v4.u32 	{%r150, %r151, %r152, %r153}, [%rd20];
	st.shared.v4.u32 	[%r19], {%r150, %r151, %r152, %r153};
	mov.u32 	%r764, %r20;
	@%p8 bra 	$L__BB463_12;
	add.s32 	%r764, %r20, %r15;
	add.s32 	%r154, %r51, %r20;
	mul.wide.s32 	%rd21, %r154, 4;
	add.s64 	%rd22, %rd2, %rd21;
	ld.global.v4.u32 	{%r155, %r156, %r157, %r158}, [%rd22];
	shl.b32 	%r159, %r15, 2;
	add.s32 	%r160, %r19, %r159;
	st.shared.v4.u32 	[%r160], {%r155, %r156, %r157, %r158};
$L__BB463_12:
	add.s32 	%r765, %r764, %r51;
	add.s32 	%r769, %r765, %r44;
	add.s32 	%r768, %r765, %r46;
	add.s32 	%r767, %r765, %r15;
	shl.b32 	%r161, %r764, 2;
	mov.u32 	%r162, _ZZ9cuda_gemmIiLi128ELi2ELi1ELi2048ELi16ELi16ELi64ELi1ELi1EEviiiPT_S1_S1_iiiE3Ash;
	add.s32 	%r766, %r162, %r161;
$L__BB463_13:
	mul.wide.s32 	%rd23, %r769, 4;
	add.s64 	%rd24, %rd2, %rd23;
	mul.wide.s32 	%rd25, %r768, 4;
	add.s64 	%rd26, %rd2, %rd25;
	mul.wide.s32 	%rd27, %r767, 4;
	add.s64 	%rd28, %rd2, %rd27;
	mul.wide.s32 	%rd29, %r765, 4;
	add.s64 	%rd30, %rd2, %rd29;
	ld.global.v4.u32 	{%r163, %r164, %r165, %r166}, [%rd30];
	st.shared.v4.u32 	[%r766], {%r163, %r164, %r165, %r166};
	add.s32 	%r167, %r764, %r15;
	ld.global.v4.u32 	{%r168, %r169, %r170, %r171}, [%rd28];
	add.s32 	%r172, %r766, %r45;
	st.shared.v4.u32 	[%r172], {%r168, %r169, %r170, %r171};
	add.s32 	%r173, %r167, %r15;
	ld.global.v4.u32 	{%r174, %r175, %r176, %r177}, [%rd26];
	add.s32 	%r178, %r766, %r49;
	st.shared.v4.u32 	[%r178], {%r174, %r175, %r176, %r177};
	add.s32 	%r179, %r173, %r15;
	ld.global.v4.u32 	{%r180, %r181, %r182, %r183}, [%rd24];
	add.s32 	%r184, %r766, %r47;
	st.shared.v4.u32 	[%r184], {%r180, %r181, %r182, %r183};
	add.s32 	%r764, %r179, %r15;
	add.s32 	%r769, %r769, %r45;
	add.s32 	%r768, %r768, %r45;
	add.s32 	%r767, %r767, %r45;
	add.s32 	%r766, %r766, %r48;
	add.s32 	%r765, %r765, %r45;
	setp.lt.u32 	%p9, %r764, 2048;
	@%p9 bra 	$L__BB463_13;
	bar.sync 	0;
	ld.shared.u32 	%r185, [%r21];
	ld.shared.u32 	%r186, [%r23];
	ld.shared.u32 	%r187, [%r25];
	ld.shared.u32 	%r188, [%r27];
	ld.shared.u32 	%r189, [%r29];
	shl.b32 	%r190, %r1, 4;
	or.b32  	%r191, %r190, %r30;
	shl.b32 	%r192, %r191, 2;
	mov.u32 	%r193, _ZZ9cuda_gemmIiLi128ELi2ELi1ELi2048ELi16ELi16ELi64ELi1ELi1EEviiiPT_S1_S1_iiiE3Ash;
	add.s32 	%r194, %r193, %r192;
	ld.shared.u32 	%r195, [%r194];
	or.b32  	%r196, %r190, %r31;
	shl.b32 	%r197, %r196, 2;
	add.s32 	%r198, %r193, %r197;
	ld.shared.u32 	%r199, [%r198];
	or.b32  	%r200, %r190, %r32;
	shl.b32 	%r201, %r200, 2;
	add.s32 	%r202, %r193, %r201;
	ld.shared.u32 	%r203, [%r202];
	or.b32  	%r204, %r190, %r33;
	shl.b32 	%r205, %r204, 2;
	add.s32 	%r206, %r193, %r205;
	ld.shared.u32 	%r207, [%r206];
	or.b32  	%r208, %r190, %r34;
	shl.b32 	%r209, %r208, 2;
	add.s32 	%r210, %r193, %r209;
	ld.shared.u32 	%r211, [%r210];
	or.b32  	%r212, %r190, %r35;
	shl.b32 	%r213, %r212, 2;
	add.s32 	%r214, %r193, %r213;
	ld.shared.u32 	%r215, [%r214];
	or.b32  	%r216, %r190, %r36;
	shl.b32 	%r217, %r216, 2;
	add.s32 	%r218, %r193, %r217;
	ld.shared.u32 	%r219, [%r218];
	or.b32  	%r220, %r190, %r37;
	shl.b32 	%r221, %r220, 2;
	add.s32 	%r222, %r193, %r221;
	ld.shared.u32 	%r223, [%r222];
	ld.shared.u32 	%r224, [%r39];
	ld.shared.u32 	%r225, [%r41];
	ld.shared.u32 	%r226, [%r43];
	shl.b32 	%r227, %r16, 2;
	mov.u32 	%r228, _ZZ9cuda_gemmIiLi128ELi2ELi1ELi2048ELi16ELi16ELi64ELi1ELi1EEviiiPT_S1_S1_iiiE11kron_fac_sh;
	add.s32 	%r229, %r228, %r227;
	ld.shared.u32 	%r230, [%r229];
	shfl.sync.idx.b32	%r231|%p10, %r230, %r16, 4127, -1;
	mul.lo.s32 	%r232, %r231, %r185;
	shfl.sync.idx.b32	%r233|%p11, %r230, %r22, 4127, -1;
	mad.lo.s32 	%r234, %r233, %r186, %r232;
	shfl.sync.idx.b32	%r235|%p12, %r230, %r24, 4127, -1;
	mad.lo.s32 	%r236, %r235, %r187, %r234;
	shfl.sync.idx.b32	%r237|%p13, %r230, %r26, 4127, -1;
	mad.lo.s32 	%r238, %r237, %r188, %r236;
	shfl.sync.idx.b32	%r239|%p14, %r230, %r28, 4127, -1;
	mad.lo.s32 	%r240, %r239, %r189, %r238;
	shfl.sync.idx.b32	%r241|%p15, %r230, %r30, 4127, -1;
	mad.lo.s32 	%r242, %r241, %r195, %r240;
	shfl.sync.idx.b32	%r243|%p16, %r230, %r31, 4127, -1;
	mad.lo.s32 	%r244, %r243, %r199, %r242;
	shfl.sync.idx.b32	%r245|%p17, %r230, %r32, 4127, -1;
	mad.lo.s32 	%r246, %r245, %r203, %r244;
	shfl.sync.idx.b32	%r247|%p18, %r230, %r33, 4127, -1;
	mad.lo.s32 	%r248, %r247, %r207, %r246;
	shfl.sync.idx.b32	%r249|%p19, %r230, %r34, 4127, -1;
	mad.lo.s32 	%r250, %r249, %r211, %r248;
	shfl.sync.idx.b32	%r251|%p20, %r230, %r35, 4127, -1;
	mad.lo.s32 	%r252, %r251, %r215, %r250;
	shfl.sync.idx.b32	%r253|%p21, %r230, %r36, 4127, -1;
	mad.lo.s32 	%r254, %r253, %r219, %r252;
	shfl.sync.idx.b32	%r255|%p22, %r230, %r37, 4127, -1;
	mad.lo.s32 	%r256, %r255, %r223, %r254;
	shfl.sync.idx.b32	%r257|%p23, %r230, %r38, 4127, -1;
	mad.lo.s32 	%r258, %r257, %r224, %r256;
	shfl.sync.idx.b32	%r259|%p24, %r230, %r40, 4127, -1;
	mad.lo.s32 	%r260, %r259, %r225, %r258;
	shfl.sync.idx.b32	%r261|%p25, %r230, %r42, 4127, -1;
	mad.lo.s32 	%r262, %r261, %r226, %r260;
	ld.shared.u32 	%r263, [%r229+68];
	shfl.sync.idx.b32	%r264|%p26, %r263, %r16, 4127, -1;
	mul.lo.s32 	%r265, %r264, %r185;
	shfl.sync.idx.b32	%r266|%p27, %r263, %r22, 4127, -1;
	mad.lo.s32 	%r267, %r266, %r186, %r265;
	shfl.sync.idx.b32	%r268|%p28, %r263, %r24, 4127, -1;
	mad.lo.s32 	%r269, %r268, %r187, %r267;
	shfl.sync.idx.b32	%r270|%p29, %r263, %r26, 4127, -1;
	mad.lo.s32 	%r271, %r270, %r188, %r269;
	shfl.sync.idx.b32	%r272|%p30, %r263, %r28, 4127, -1;
	mad.lo.s32 	%r273, %r272, %r189, %r271;
	shfl.sync.idx.b32	%r274|%p31, %r263, %r30, 4127, -1;
	mad.lo.s32 	%r275, %r274, %r195, %r273;
	shfl.sync.idx.b32	%r276|%p32, %r263, %r31, 4127, -1;
	mad.lo.s32 	%r277, %r276, %r199, %r275;
	shfl.sync.idx.b32	%r278|%p33, %r263, %r32, 4127, -1;
	mad.lo.s32 	%r279, %r278, %r203, %r277;
	shfl.sync.idx.b32	%r280|%p34, %r263, %r33, 4127, -1;
	mad.lo.s32 	%r281, %r280, %r207, %r279;
	shfl.sync.idx.b32	%r282|%p35, %r263, %r34, 4127, -1;
	mad.lo.s32 	%r283, %r282, %r211, %r281;
	shfl.sync.idx.b32	%r284|%p36, %r263, %r35, 4127, -1;
	mad.lo.s32 	%r285, %r284, %r215, %r283;
	shfl.sync.idx.b32	%r286|%p37, %r263, %r36, 4127, -1;
	mad.lo.s32 	%r287, %r286, %r219, %r285;
	shfl.sync.idx.b32	%r288|%p38, %r263, %r37, 4127, -1;
	mad.lo.s32 	%r289, %r288, %r223, %r287;
	shfl.sync.idx.b32	%r290|%p39, %r263, %r38, 4127, -1;
	mad.lo.s32 	%r291, %r290, %r224, %r289;
	shfl.sync.idx.b32	%r292|%p40, %r263, %r40, 4127, -1;
	mad.lo.s32 	%r293, %r292, %r225, %r291;
	shfl.sync.idx.b32	%r294|%p41, %r263, %r42, 4127, -1;
	mad.lo.s32 	%r295, %r294, %r226, %r293;
	ld.shared.u32 	%r296, [%r229+136];
	shfl.sync.idx.b32	%r297|%p42, %r296, %r16, 4127, -1;
	mul.lo.s32 	%r298, %r297, %r185;
	shfl.sync.idx.b32	%r299|%p43, %r296, %r22, 4127, -1;
	mad.lo.s32 	%r300, %r299, %r186, %r298;
	shfl.sync.idx.b32	%r301|%p44, %r296, %r24, 4127, -1;
	mad.lo.s32 	%r302, %r301, %r187, %r300;
	shfl.sync.idx.b32	%r303|%p45, %r296, %r26, 4127, -1;
	mad.lo.s32 	%r304, %r303, %r188, %r302;
	shfl.sync.idx.b32	%r305|%p46, %r296, %r28, 4127, -1;
	mad.lo.s32 	%r306, %r305, %r189, %r304;
	shfl.sync.idx.b32	%r307|%p47, %r296, %r30, 4127, -1;
	mad.lo.s32 	%r308, %r307, %r195, %r306;
	shfl.sync.idx.b32	%r309|%p48, %r296, %r31, 4127, -1;
	mad.lo.s32 	%r310, %r309, %r199, %r308;
	shfl.sync.idx.b32	%r311|%p49, %r296, %r32, 4127, -1;
	mad.lo.s32 	%r312, %r311, %r203, %r310;
	shfl.sync.idx.b32	%r313|%p50, %r296, %r33, 4127, -1;
	mad.lo.s32 	%r314, %r313, %r207, %r312;
	shfl.sync.idx.b32	%r315|%p51, %r296, %r34, 4127, -1;
	mad.lo.s32 	%r316, %r315, %r211, %r314;
	shfl.sync.idx.b32	%r317|%p52, %r296, %r35, 4127, -1;
	mad.lo.s32 	%r318, %r317, %r215, %r316;
	shfl.sync.idx.b32	%r319|%p53, %r296, %r36, 4127, -1;
	mad.lo.s32 	%r320, %r319, %r219, %r318;
	shfl.sync.idx.b32	%r321|%p54, %r296, %r37, 4127, -1;
	mad.lo.s32 	%r322, %r321, %r223, %r320;
	shfl.sync.idx.b32	%r323|%p55, %r296, %r38, 4127, -1;
	mad.lo.s32 	%r324, %r323, %r224, %r322;
	shfl.sync.idx.b32	%r325|%p56, %r296, %r40, 4127, -1;
	mad.lo.s32 	%r326, %r325, %r225, %r324;
	shfl.sync.idx.b32	%r327|%p57, %r296, %r42, 4127, -1;
	mad.lo.s32 	%r328, %r327, %r226, %r326;
	ld.shared.u32 	%r329, [%r229+204];
	shfl.sync.idx.b32	%r330|%p58, %r329, %r16, 4127, -1;
	mul.lo.s32 	%r331, %r330, %r185;
	shfl.sync.idx.b32	%r332|%p59, %r329, %r22, 4127, -1;
	mad.lo.s32 	%r333, %r332, %r186, %r331;
	shfl.sync.idx.b32	%r334|%p60, %r329, %r24, 4127, -1;
	mad.lo.s32 	%r335, %r334, %r187, %r333;
	shfl.sync.idx.b32	%r336|%p61, %r329, %r26, 4127, -1;
	mad.lo.s32 	%r337, %r336, %r188, %r335;
	shfl.sync.idx.b32	%r338|%p62, %r329, %r28, 4127, -1;
	mad.lo.s32 	%r339, %r338, %r189, %r337;
	shfl.sync.idx.b32	%r340|%p63, %r329, %r30, 4127, -1;
	mad.lo.s32 	%r341, %r340, %r195, %r339;
	shfl.sync.idx.b32	%r342|%p64, %r329, %r31, 4127, -1;
	mad.lo.s32 	%r343, %r342, %r199, %r341;
	shfl.sync.idx.b32	%r344|%p65, %r329, %r32, 4127, -1;
	mad.lo.s32 	%r345, %r344, %r203, %r343;
	shfl.sync.idx.b32	%r346|%p66, %r329, %r33, 4127, -1;
	mad.lo.s32 	%r347, %r346, %r207, %r345;
	shfl.sync.idx.b32	%r348|%p67, %r329, %r34, 4127, -1;
	mad.lo.s32 	%r349, %r348, %r211, %r347;
	shfl.sync.idx.b32	%r350|%p68, %r329, %r35, 4127, -1;
	mad.lo.s32 	%r351, %r350, %r215, %r349;
	shfl.sync.idx.b32	%r352|%p69, %r329, %r36, 4127, -1;
	mad.lo.s32 	%r353, %r352, %r219, %r351;
	shfl.sync.idx.b32	%r354|%p70, %r329, %r37, 4127, -1;
	mad.lo.s32 	%r355, %r354, %r223, %r353;
	shfl.sync.idx.b32	%r356|%p71, %r329, %r38, 4127, -1;
	mad.lo.s32 	%r357, %r356, %r224, %r355;
	shfl.sync.idx.b32	%r358|%p72, %r329, %r40, 4127, -1;
	mad.lo.s32 	%r359, %r358, %r225, %r357;
	shfl.sync.idx.b32	%r360|%p73, %r329, %r42, 4127, -1;
	mad.lo.s32 	%r361, %r360, %r226, %r359;
	ld.shared.u32 	%r362, [%r229+272];
	shfl.sync.idx.b32	%r363|%p74, %r362, %r16, 4127, -1;
	mul.lo.s32 	%r364, %r363, %r185;
	shfl.sync.idx.b32	%r365|%p75, %r362, %r22, 4127, -1;
	mad.lo.s32 	%r366, %r365, %r186, %r364;
	shfl.sync.idx.b32	%r367|%p76, %r362, %r24, 4127, -1;
	mad.lo.s32 	%r368, %r367, %r187, %r366;
	shfl.sync.idx.b32	%r369|%p77, %r362, %r26, 4127, -1;
	mad.lo.s32 	%r370, %r369, %r188, %r368;
	shfl.sync.idx.b32	%r371|%p78, %r362, %r28, 4127, -1;
	mad.lo.s32 	%r372, %r371, %r189, %r370;
	shfl.sync.idx.b32	%r373|%p79, %r362, %r30, 4127, -1;
	mad.lo.s32 	%r374, %r373, %r195, %r372;
	shfl.sync.idx.b32	%r375|%p80, %r362, %r31, 4127, -1;
	mad.lo.s32 	%r376, %r375, %r199, %r374;
	shfl.sync.idx.b32	%r377|%p81, %r362, %r32, 4127, -1;
	mad.lo.s32 	%r378, %r377, %r203, %r376;
	shfl.sync.idx.b32	%r379|%p82, %r362, %r33, 4127, -1;
	mad.lo.s32 	%r380, %r379, %r207, %r378;
	shfl.sync.idx.b32	%r381|%p83, %r362, %r34, 4127, -1;
	mad.lo.s32 	%r382, %r381, %r211, %r380;
	shfl.sync.idx.b32	%r383|%p84, %r362, %r35, 4127, -1;
	mad.lo.s32 	%r384, %r383, %r215, %r382;
	shfl.sync.idx.b32	%r385|%p85, %r362, %r36, 4127, -1;
	mad.lo.s32 	%r386, %r385, %r219, %r384;
	shfl.sync.idx.b32	%r387|%p86, %r362, %r37, 4127, -1;
	mad.lo.s32 	%r388, %r387, %r223, %r386;
	shfl.sync.idx.b32	%r389|%p87, %r362, %r38, 4127, -1;
	mad.lo.s32 	%r390, %r389, %r224, %r388;
	shfl.sync.idx.b32	%r391|%p88, %r362, %r40, 4127, -1;
	mad.lo.s32 	%r392, %r391, %r225, %r390;
	shfl.sync.idx.b32	%r393|%p89, %r362, %r42, 4127, -1;
	mad.lo.s32 	%r394, %r393, %r226, %r392;
	ld.shared.u32 	%r395, [%r229+340];
	shfl.sync.idx.b32	%r396|%p90, %r395, %r16, 4127, -1;
	mul.lo.s32 	%r397, %r396, %r185;
	shfl.sync.idx.b32	%r398|%p91, %r395, %r22, 4127, -1;
	mad.lo.s32 	%r399, %r398, %r186, %r397;
	shfl.sync.idx.b32	%r400|%p92, %r395, %r24, 4127, -1;
	mad.lo.s32 	%r401, %r400, %r187, %r399;
	shfl.sync.idx.b32	%r402|%p93, %r395, %r26, 4127, -1;
	mad.lo.s32 	%r403, %r402, %r188, %r401;
	shfl.sync.idx.b32	%r404|%p94, %r395, %r28, 4127, -1;
	mad.lo.s32 	%r405, %r404, %r189, %r403;
	shfl.sync.idx.b32	%r406|%p95, %r395, %r30, 4127, -1;
	mad.lo.s32 	%r407, %r406, %r195, %r405;
	shfl.sync.idx.b32	%r408|%p96, %r395, %r31, 4127, -1;
	mad.lo.s32 	%r409, %r408, %r199, %r407;
	shfl.sync.idx.b32	%r410|%p97, %r395, %r32, 4127, -1;
	mad.lo.s32 	%r411, %r410, %r203, %r409;
	shfl.sync.idx.b32	%r412|%p98, %r395, %r33, 4127, -1;
	mad.lo.s32 	%r413, %r412, %r207, %r411;
	shfl.sync.idx.b32	%r414|%p99, %r395, %r34, 4127, -1;
	mad.lo.s32 	%r415, %r414, %r211, %r413;
	shfl.sync.idx.b32	%r416|%p100, %r395, %r35, 4127, -1;
	mad.lo.s32 	%r417, %r416, %r215, %r415;
	shfl.sync.idx.b32	%r418|%p101, %r395, %r36, 4127, -1;
	mad.lo.s32 	%r419, %r418, %r219, %r417;
	shfl.sync.idx.b32	%r420|%p102, %r395, %r37, 4127, -1;
	mad.lo.s32 	%r421, %r420, %r223, %r419;
	shfl.sync.idx.b32	%r422|%p103, %r395, %r38, 4127, -1;
	mad.lo.s32 	%r423, %r422, %r224, %r421;
	shfl.sync.idx.b32	%r424|%p104, %r395, %r40, 4127, -1;
	mad.lo.s32 	%r425, %r424, %r225, %r423;
	shfl.sync.idx.b32	%r426|%p105, %r395, %r42, 4127, -1;
	mad.lo.s32 	%r427, %r426, %r226, %r425;
	ld.shared.u32 	%r428, [%r229+408];
	shfl.sync.idx.b32	%r429|%p106, %r428, %r16, 4127, -1;
	mul.lo.s32 	%r430, %r429, %r185;
	shfl.sync.idx.b32	%r431|%p107, %r428, %r22, 4127, -1;
	mad.lo.s32 	%r432, %r431, %r186, %r430;
	shfl.sync.idx.b32	%r433|%p108, %r428, %r24, 4127, -1;
	mad.lo.s32 	%r434, %r433, %r187, %r432;
	shfl.sync.idx.b32	%r435|%p109, %r428, %r26, 4127, -1;
	mad.lo.s32 	%r436, %r435, %r188, %r434;
	shfl.sync.idx.b32	%r437|%p110, %r428, %r28, 4127, -1;
	mad.lo.s32 	%r438, %r437, %r189, %r436;
	shfl.sync.idx.b32	%r439|%p111, %r428, %r30, 4127, -1;
	mad.lo.s32 	%r440, %r439, %r195, %r438;
	shfl.sync.idx.b32	%r441|%p112, %r428, %r31, 4127, -1;
	mad.lo.s32 	%r442, %r441, %r199, %r440;
	shfl.sync.idx.b32	%r443|%p113, %r428, %r32, 4127, -1;
	mad.lo.s32 	%r444, %r443, %r203, %r442;
	shfl.sync.idx.b32	%r445|%p114, %r428, %r33, 4127, -1;
	mad.lo.s32 	%r446, %r445, %r207, %r444;
	shfl.sync.idx.b32	%r447|%p115, %r428, %r34, 4127, -1;
	mad.lo.s32 	%r448, %r447, %r211, %r446;
	shfl.sync.idx.b32	%r449|%p116, %r428, %r35, 4127, -1;
	mad.lo.s32 	%r450, %r449, %r215, %r448;
	shfl.sync.idx.b32	%r451|%p117, %r428, %r36, 4127, -1;
	mad.lo.s32 	%r452, %r451, %r219, %r450;
	shfl.sync.idx.b32	%r453|%p118, %r428, %r37, 4127, -1;
	mad.lo.s32 	%r454, %r453, %r223, %r452;
	shfl.sync.idx.b32	%r455|%p119, %r428, %r38, 4127, -1;
	mad.lo.s32 	%r456, %r455, %r224, %r454;
	shfl.sync.idx.b32	%r457|%p120, %r428, %r40, 4127, -1;
	mad.lo.s32 	%r458, %r457, %r225, %r456;
	shfl.sync.idx.b32	%r459|%p121, %r428, %r42, 4127, -1;
	mad.lo.s32 	%r460, %r459, %r226, %r458;
	ld.shared.u32 	%r461, [%r229+476];
	shfl.sync.idx.b32	%r462|%p122, %r461, %r16, 4127, -1;
	mul.lo.s32 	%r463, %r462, %r185;
	shfl.sync.idx.b32	%r464|%p123, %r461, %r22, 4127, -1;
	mad.lo.s32 	%r465, %r464, %r186, %r463;
	shfl.sync.idx.b32	%r466|%p124, %r461, %r24, 4127, -1;
	mad.lo.s32 	%r467, %r466, %r187, %r465;
	shfl.sync.idx.b32	%r468|%p125, %r461, %r26, 4127, -1;
	mad.lo.s32 	%r469, %r468, %r188, %r467;
	shfl.sync.idx.b32	%r470|%p126, %r461, %r28, 4127, -1;
	mad.lo.s32 	%r471, %r470, %r189, %r469;
	shfl.sync.idx.b32	%r472|%p127, %r461, %r30, 4127, -1;
	mad.lo.s32 	%r473, %r472, %r195, %r471;
	shfl.sync.idx.b32	%r474|%p128, %r461, %r31, 4127, -1;
	mad.lo.s32 	%r475, %r474, %r199, %r473;
	shfl.sync.idx.b32	%r476|%p129, %r461, %r32, 4127, -1;
	mad.lo.s32 	%r477, %r476, %r203, %r475;
	shfl.sync.idx.b32	%r478|%p130, %r461, %r33, 4127, -1;
	mad.lo.s32 	%r479, %r478, %r207, %r477;
	shfl.sync.idx.b32	%r480|%p131, %r461, %r34, 4127, -1;
	mad.lo.s32 	%r481, %r480, %r211, %r479;
	shfl.sync.idx.b32	%r482|%p132, %r461, %r35, 4127, -1;
	mad.lo.s32 	%r483, %r482, %r215, %r481;
	shfl.sync.idx.b32	%r484|%p133, %r461, %r36, 4127, -1;
	mad.lo.s32 	%r485, %r484, %r219, %r483;
	shfl.sync.idx.b32	%r486|%p134, %r461, %r37, 4127, -1;
	mad.lo.s32 	%r487, %r486, %r223, %r485;
	shfl.sync.idx.b32	%r488|%p135, %r461, %r38, 4127, -1;
	mad.lo.s32 	%r489, %r488, %r224, %r487;
	shfl.sync.idx.b32	%r490|%p136, %r461, %r40, 4127, -1;
	mad.lo.s32 	%r491, %r490, %r225, %r489;
	shfl.sync.idx.b32	%r492|%p137, %r461, %r42, 4127, -1;
	mad.lo.s32 	%r493, %r492, %r226, %r491;
	ld.shared.u32 	%r494, [%r229+544];
	shfl.sync.idx.b32	%r495|%p138, %r494, %r16, 4127, -1;
	mul.lo.s32 	%r496, %r495, %r185;
	shfl.sync.idx.b32	%r497|%p139, %r494, %r22, 4127, -1;
	mad.lo.s32 	%r498, %r497, %r186, %r496;
	shfl.sync.idx.b32	%r499|%p140, %r494, %r24, 4127, -1;
	mad.lo.s32 	%r500, %r499, %r187, %r498;
	shfl.sync.idx.b32	%r501|%p141, %r494, %r26, 4127, -1;
	mad.lo.s32 	%r502, %r501, %r188, %r500;
	shfl.sync.idx.b32	%r503|%p142, %r494, %r28, 4127, -1;
	mad.lo.s32 	%r504, %r503, %r189, %r502;
	shfl.sync.idx.b32	%r505|%p143, %r494, %r30, 4127, -1;
	mad.lo.s32 	%r506, %r505, %r195, %r504;
	shfl.sync.idx.b32	%r507|%p144, %r494, %r31, 4127, -1;
	mad.lo.s32 	%r508, %r507, %r199, %r506;
	shfl.sync.idx.b32	%r509|%p145, %r494, %r32, 4127, -1;
	mad.lo.s32 	%r510, %r509, %r203, %r508;
	shfl.sync.idx.b32	%r511|%p146, %r494, %r33, 4127, -1;
	mad.lo.s32 	%r512, %r511, %r207, %r510;
	shfl.sync.idx.b32	%r513|%p147, %r494, %r34, 4127, -1;
	mad.lo.s32 	%r514, %r513, %r211, %r512;
	shfl.sync.idx.b32	%r515|%p148, %r494, %r35, 4127, -1;
	mad.lo.s32 	%r516, %r515, %r215, %r514;
	shfl.sync.idx.b32	%r517|%p149, %r494, %r36, 4127, -1;
	mad.lo.s32 	%r518, %r517, %r219, %r516;
	shfl.sync.idx.b32	%r519|%p150, %r494, %r37, 4127, -1;
	mad.lo.s32 	%r520, %r519, %r223, %r518;
	shfl.sync.idx.b32	%r521|%p151, %r494, %r38, 4127, -1;
	mad.lo.s32 	%r522, %r521, %r224, %r520;
	shfl.sync.idx.b32	%r523|%p152, %r494, %r40, 4127, -1;
	mad.lo.s32 	%r524, %r523, %r225, %r522;
	shfl.sync.idx.b32	%r525|%p153, %r494, %r42, 4127, -1;
	mad.lo.s32 	%r526, %r525, %r226, %r524;
	ld.shared.u32 	%r527, [%r229+612];
	shfl.sync.idx.b32	%r528|%p154, %r527, %r16, 4127, -1;
	mul.lo.s32 	%r529, %r528, %r185;
	shfl.sync.idx.b32	%r530|%p155, %r527, %r22, 4127, -1;
	mad.lo.s32 	%r531, %r530, %r186, %r529;
	shfl.sync.idx.b32	%r532|%p156, %r527, %r24, 4127, -1;
	mad.lo.s32 	%r533, %r532, %r187, %r531;
	shfl.sync.idx.b32	%r534|%p157, %r527, %r26, 4127, -1;
	mad.lo.s32 	%r535, %r534, %r188, %r533;
	shfl.sync.idx.b32	%r536|%p158, %r527, %r28, 4127, -1;
	mad.lo.s32 	%r537, %r536, %r189, %r535;
	shfl.sync.idx.b32	%r538|%p159, %r527, %r30, 4127, -1;
	mad.lo.s32 	%r539, %r538, %r195, %r537;
	shfl.sync.idx.b32	%r540|%p160, %r527, %r31, 4127, -1;
	mad.lo.s32 	%r541, %r540, %r199, %r539;
	shfl.sync.idx.b32	%r542|%p161, %r527, %r32, 4127, -1;
	mad.lo.s32 	%r543, %r542, %r203, %r541;
	shfl.sync.idx.b32	%r544|%p162, %r527, %r33, 4127, -1;
	mad.lo.s32 	%r545, %r544, %r207, %r543;
	shfl.sync.idx.b32	%r546|%p163, %r527, %r34, 4127, -1;
	mad.lo.s32 	%r547, %r546, %r211, %r545;
	shfl.sync.idx.b32	%r548|%p164, %r527, %r35, 4127, -1;
	mad.lo.s32 	%r549, %r548, %r215, %r547;
	shfl.sync.idx.b32	%r550|%p165, %r527, %r36, 4127, -1;
	mad.lo.s32 	%r551, %r550, %r219, %r549;
	shfl.sync.idx.b32	%r552|%p166, %r527, %r37, 4127, -1;
	mad.lo.s32 	%r553, %r552, %r223, %r551;
	shfl.sync.idx.b32	%r554|%p167, %r527, %r38, 4127, -1;
	mad.lo.s32 	%r555, %r554, %r224, %r553;
	shfl.sync.idx.b32	%r556|%p168, %r527, %r40, 4127, -1;
	mad.lo.s32 	%r557, %r556, %r225, %r555;
	shfl.sync.idx.b32	%r558|%p169, %r527, %r42, 4127, -1;
	mad.lo.s32 	%r559, %r558, %r226, %r557;
	ld.shared.u32 	%r560, [%r229+680];
	shfl.sync.idx.b32	%r561|%p170, %r560, %r16, 4127, -1;
	mul.lo.s32 	%r562, %r561, %r185;
	shfl.sync.idx.b32	%r563|%p171, %r560, %r22, 4127, -1;
	mad.lo.s32 	%r564, %r563, %r186, %r562;
	shfl.sync.idx.b32	%r565|%p172, %r560, %r24, 4127, -1;
	mad.lo.s32 	%r566, %r565, %r187, %r564;
	shfl.sync.idx.b32	%r567|%p173, %r560, %r26, 4127, -1;
	mad.lo.s32 	%r568, %r567, %r188, %r566;
	shfl.sync.idx.b32	%r569|%p174, %r560, %r28, 4127, -1;
	mad.lo.s32 	%r570, %r569, %r189, %r568;
	shfl.sync.idx.b32	%r571|%p175, %r560, %r30, 4127, -1;
	mad.lo.s32 	%r572, %r571, %r195, %r570;
	shfl.sync.idx.b32	%r573|%p176, %r560, %r31, 4127, -1;
	mad.lo.s32 	%r574, %r573, %r199, %r572;
	shfl.sync.idx.b32	%r575|%p177, %r560, %r32, 4127, -1;
	mad.lo.s32 	%r576, %r575, %r203, %r574;
	shfl.sync.idx.b32	%r577|%p178, %r560, %r33, 4127, -1;
	mad.lo.s32 	%r578, %r577, %r207, %r576;
	shfl.sync.idx.b32	%r579|%p179, %r560, %r34, 4127, -1;
	mad.lo.s32 	%r580, %r579, %r211, %r578;
	shfl.sync.idx.b32	%r581|%p180, %r560, %r35, 4127, -1;
	mad.lo.s32 	%r582, %r581, %r215, %r580;
	shfl.sync.idx.b32	%r583|%p181, %r560, %r36, 4127, -1;
	mad.lo.s32 	%r584, %r583, %r219, %r582;
	shfl.sync.idx.b32	%r585|%p182, %r560, %r37, 4127, -1;
	mad.lo.s32 	%r586, %r585, %r223, %r584;
	shfl.sync.idx.b32	%r587|%p183, %r560, %r38, 4127, -1;
	mad.lo.s32 	%r588, %r587, %r224, %r586;
	shfl.sync.idx.b32	%r589|%p184, %r560, %r40, 4127, -1;
	mad.lo.s32 	%r590, %r589, %r225, %r588;
	shfl.sync.idx.b32	%r591|%p185, %r560, %r42, 4127, -1;
	mad.lo.s32 	%r592, %r591, %r226, %r590;
	ld.shared.u32 	%r593, [%r229+748];
	shfl.sync.idx.b32	%r594|%p186, %r593, %r16, 4127, -1;
	mul.lo.s32 	%r595, %r594, %r185;
	shfl.sync.idx.b32	%r596|%p187, %r593, %r22, 4127, -1;
	mad.lo.s32 	%r597, %r596, %r186, %r595;
	shfl.sync.idx.b32	%r598|%p188, %r593, %r24, 4127, -1;
	mad.lo.s32 	%r599, %r598, %r187, %r597;
	shfl.sync.idx.b32	%r600|%p189, %r593, %r26, 4127, -1;
	mad.lo.s32 	%r601, %r600, %r188, %r599;
	shfl.sync.idx.b32	%r602|%p190, %r593, %r28, 4127, -1;
	mad.lo.s32 	%r603, %r602, %r189, %r601;
	shfl.sync.idx.b32	%r604|%p191, %r593, %r30, 4127, -1;
	mad.lo.s32 	%r605, %r604, %r195, %r603;
	shfl.sync.idx.b32	%r606|%p192, %r593, %r31, 4127, -1;
	mad.lo.s32 	%r607, %r606, %r199, %r605;
	shfl.sync.idx.b32	%r608|%p193, %r593, %r32, 4127, -1;
	mad.lo.s32 	%r609, %r608, %r203, %r607;
	shfl.sync.idx.b32	%r610|%p194, %r593, %r33, 4127, -1;
	mad.lo.s32 	%r611, %r610, %r207, %r609;
	shfl.sync.idx.b32	%r612|%p195, %r593, %r34, 4127, -1;
	mad.lo.s32 	%r613, %r612, %r211, %r611;
	shfl.sync.idx.b32	%r614|%p196, %r593, %r35, 4127, -1;
	mad.lo.s32 	%r615, %r614, %r215, %r613;
	shfl.sync.idx.b32	%r616|%p197, %r593, %r36, 4127, -1;
	mad.lo.s32 	%r617, %r616, %r219, %r615;
	shfl.sync.idx.b32	%r618|%p198, %r593, %r37, 4127, -1;
	mad.lo.s32 	%r619, %r618, %r223, %r617;
	shfl.sync.idx.b32	%r620|%p199, %r593, %r38, 4127, -1;
	mad.lo.s32 	%r621, %r620, %r224, %r619;
	shfl.sync.idx.b32	%r622|%p200, %r593, %r40, 4127, -1;
	mad.lo.s32 	%r623, %r622, %r225, %r621;
	shfl.sync.idx.b32	%r624|%p201, %r593, %r42, 4127, -1;
	mad.lo.s32 	%r625, %r624, %r226, %r623;
	ld.shared.u32 	%r626, [%r229+816];
	shfl.sync.idx.b32	%r627|%p202, %r626, %r16, 4127, -1;
	mul.lo.s32 	%r628, %r627, %r185;
	shfl.sync.idx.b32	%r629|%p203, %r626, %r22, 4127, -1;
	mad.lo.s32 	%r630, %r629, %r186, %r628;
	shfl.sync.idx.b32	%r631|%p204, %r626, %r24, 4127, -1;
	mad.lo.s32 	%r632, %r631, %r187, %r630;
	shfl.sync.idx.b32	%r633|%p205, %r626, %r26, 4127, -1;
	mad.lo.s32 	%r634, %r633, %r188, %r632;
	shfl.sync.idx.b32	%r635|%p206, %r626, %r28, 4127, -1;
	mad.lo.s32 	%r636, %r635, %r189, %r634;
	shfl.sync.idx.b32	%r637|%p207, %r626, %r30, 4127, -1;
	mad.lo.s32 	%r638, %r637, %r195, %r636;
	shfl.sync.idx.b32	%r639|%p208, %r626, %r31, 4127, -1;
	mad.lo.s32 	%r640, %r639, %r199, %r638;
	shfl.sync.idx.b32	%r641|%p209, %r626, %r32, 4127, -1;
	mad.lo.s32 	%r642, %r641, %r203, %r640;
	shfl.sync.idx.b32	%r643|%p210, %r626, %r33, 4127, -1;
	mad.lo.s32 	%r644, %r643, %r207, %r642;
	shfl.sync.idx.b32	%r645|%p211, %r626, %r34, 4127, -1;
	mad.lo.s32 	%r646, %r645, %r211, %r644;
	shfl.sync.idx.b32	%r647|%p212, %r626, %r35, 4127, -1;
	mad.lo.s32 	%r648, %r647, %r215, %r646;
	shfl.sync.idx.b32	%r649|%p213, %r626, %r36, 4127, -1;
	mad.lo.s32 	%r650, %r649, %r219, %r648;
	shfl.sync.idx.b32	%r651|%p214, %r626, %r37, 4127, -1;
	mad.lo.s32 	%r652, %r651, %r223, %r650;
	shfl.sync.idx.b32	%r653|%p215, %r626, %r38, 4127, -1;
	mad.lo.s32 	%r654, %r653, %r224, %r652;
	shfl.sync.idx.b32	%r655|%p216, %r626, %r40, 4127, -1;
	mad.lo.s32 	%r656, %r655, %r225, %r654;
	shfl.sync.idx.b32	%r657|%p217, %r626, %r42, 4127, -1;
	mad.lo.s32 	%r658, %r657, %r226, %r656;
	ld.shared.u32 	%r659, [%r229+884];
	shfl.sync.idx.b32	%r660|%p218, %r659, %r16, 4127, -1;
	mul.lo.s32 	%r661, %r660, %r185;
	shfl.sync.idx.b32	%r662|%p219, %r659, %r22, 4127, -1;
	mad.lo.s32 	%r663, %r662, %r186, %r661;
	shfl.sync.idx.b32	%r664|%p220, %r659, %r24, 4127, -1;
	mad.lo.s32 	%r665, %r664, %r187, %r663;
	shfl.sync.idx.b32	%r666|%p221, %r659, %r26, 4127, -1;
	mad.lo.s32 	%r667, %r666, %r188, %r665;
	shfl.sync.idx.b32	%r668|%p222, %r659, %r28, 4127, -1;
	mad.lo.s32 	%r669, %r668, %r189, %r667;
	shfl.sync.idx.b32	%r670|%p223, %r659, %r30, 4127, -1;
	mad.lo.s32 	%r671, %r670, %r195, %r669;
	shfl.sync.idx.b32	%r672|%p224, %r659, %r31, 4127, -1;
	mad.lo.s32 	%r673, %r672, %r199, %r671;
	shfl.sync.idx.b32	%r674|%p225, %r659, %r32, 4127, -1;
	mad.lo.s32 	%r675, %r674, %r203, %r673;
	shfl.sync.idx.b32	%r676|%p226, %r659, %r33, 4127, -1;
	mad.lo.s32 	%r677, %r676, %r207, %r675;
	shfl.sync.idx.b32	%r678|%p227, %r659, %r34, 4127, -1;
	mad.lo.s32 	%r679, %r678, %r211, %r677;
	shfl.sync.idx.b32	%r680|%p228, %r659, %r35, 4127, -1;
	mad.lo.s32 	%r681, %r680, %r215, %r679;
	shfl.sync.idx.b32	%r682|%p229, %r659, %r36, 4127, -1;
	mad.lo.s32 	%r683, %r682, %r219, %r681;
	shfl.sync.idx.b32	%r684|%p230, %r659, %r37, 4127, -1;
	mad.lo.s32 	%r685, %r684, %r223, %r683;
	shfl.sync.idx.b32	%r686|%p231, %r659, %r38, 4127, -1;
	mad.lo.s32 	%r687, %r686, %r224, %r685;
	shfl.sync.idx.b32	%r688|%p232, %r659, %r40, 4127, -1;
	mad.lo.s32 	%r689, %r688, %r225, %r687;
	shfl.sync.idx.b32	%r690|%p233, %r659, %r42, 4127, -1;
	mad.lo.s32 	%r691, %r690, %r226, %r689;
	ld.shared.u32 	%r692, [%r229+952];
	shfl.sync.idx.b32	%r693|%p234, %r692, %r16, 4127, -1;
	mul.lo.s32 	%r694, %r693, %r185;
	shfl.sync.idx.b32	%r695|%p235, %r692, %r22, 4127, -1;
	mad.lo.s32 	%r696, %r695, %r186, %r694;
	shfl.sync.idx.b32	%r697|%p236, %r692, %r24, 4127, -1;
	mad.lo.s32 	%r698, %r697, %r187, %r696;
	shfl.sync.idx.b32	%r699|%p237, %r692, %r26, 4127, -1;
	mad.lo.s32 	%r700, %r699, %r188, %r698;
	shfl.sync.idx.b32	%r701|%p238, %r692, %r28, 4127, -1;
	mad.lo.s32 	%r702, %r701, %r189, %r700;
	shfl.sync.idx.b32	%r703|%p239, %r692, %r30, 4127, -1;
	mad.lo.s32 	%r704, %r703, %r195, %r702;
	shfl.sync.idx.b32	%r705|%p240, %r692, %r31, 4127, -1;
	mad.lo.s32 	%r706, %r705, %r199, %r704;
	shfl.sync.idx.b32	%r707|%p241, %r692, %r32, 4127, -1;
	mad.lo.s32 	%r708, %r707, %r203, %r706;
	shfl.sync.idx.b32	%r709|%p242, %r692, %r33, 4127, -1;
	mad.lo.s32 	%r710, %r709, %r207, %r708;
	shfl.sync.idx.b32	%r711|%p243, %r692, %r34, 4127, -1;
	mad.lo.s32 	%r712, %r711, %r211, %r710;
	shfl.sync.idx.b32	%r713|%p244, %r692, %r35, 4127, -1;
	mad.lo.s32 	%r714, %r713, %r215, %r712;
	shfl.sync.idx.b32	%r715|%p245, %r692, %r36, 4127, -1;
	mad.lo.s32 	%r716, %r715, %r219, %r714;
	shfl.sync.idx.b32	%r717|%p246, %r692, %r37, 4127, -1;
	mad.lo.s32 	%r718, %r717, %r223, %r716;
	shfl.sync.idx.b32	%r719|%p247, %r692, %r38, 4127, -1;
	mad.lo.s32 	%r720, %r719, %r224, %r718;
	shfl.sync.idx.b32	%r721|%p248, %r692, %r40, 4127, -1;
	mad.lo.s32 	%r722, %r721, %r225, %r720;
	shfl.sync.idx.b32	%r723|%p249, %r692, %r42, 4127, -1;
	mad.lo.s32 	%r724, %r723, %r226, %r722;
	ld.shared.u32 	%r725, [%r229+1020];
	shfl.sync.idx.b32	%r726|%p250, %r725, %r16, 4127, -1;
	mul.lo.s32 	%r727, %r726, %r185;
	shfl.sync.idx.b32	%r728|%p251, %r725, %r22, 4127, -1;
	mad.lo.s32 	%r729, %r728, %r186, %r727;
	shfl.sync.idx.b32	%r730|%p252, %r725, %r24, 4127, -1;
	mad.lo.s32 	%r731, %r730, %r187, %r729;
	shfl.sync.idx.b32	%r732|%p253, %r725, %r26, 4127, -1;
	mad.lo.s32 	%r733, %r732, %r188, %r731;
	shfl.sync.idx.b32	%r734|%p254, %r725, %r28, 4127, -1;
	mad.lo.s32 	%r735, %r734, %r189, %r733;
	shfl.sync.idx.b32	%r736|%p255, %r725, %r30, 4127, -1;
	mad.lo.s32 	%r737, %r736, %r195, %r735;
	shfl.sync.idx.b32	%r738|%p256, %r725, %r31, 4127, -1;
	mad.lo.s32 	%r739, %r738, %r199, %r737;
	shfl.sync.idx.b32	%r740|%p257, %r725, %r32, 4127, -1;
	mad.lo.s32 	%r741, %r740, %r203, %r739;
	shfl.sync.idx.b32	%r742|%p258, %r725, %r33, 4127, -1;
	mad.lo.s32 	%r743, %r742, %r207, %r741;
	shfl.sync.idx.b32	%r744|%p259, %r725, %r34, 4127, -1;
	mad.lo.s32 	%r745, %r744, %r211, %r743;
	shfl.sync.idx.b32	%r746|%p260, %r725, %r35, 4127, -1;
	mad.lo.s32 	%r747, %r746, %r215, %r745;
	shfl.sync.idx.b32	%r748|%p261, %r725, %r36, 4127, -1;
	mad.lo.s32 	%r749, %r748, %r219, %r747;
	shfl.sync.idx.b32	%r750|%p262, %r725, %r37, 4127, -1;
	mad.lo.s32 	%r751, %r750, %r223, %r749;
	shfl.sync.idx.b32	%r752|%p263, %r725, %r38, 4127, -1;
	mad.lo.s32 	%r753, %r752, %r224, %r751;
	shfl.sync.idx.b32	%r754|%p264, %r725, %r40, 4127, -1;
	mad.lo.s32 	%r755, %r754, %r225, %r753;
	shfl.sync.idx.b32	%r756|%p265, %r725, %r42, 4127, -1;
	mad.lo.s32 	%r757, %r756, %r226, %r755;
	bar.sync 	0;
	add.s32 	%r758, %r51, %r1;
	mul.wide.s32 	%rd31, %r758, 4;
	add.s64 	%rd32, %rd3, %rd31;
	st.global.u32 	[%rd32], %r262;
	st.global.u32 	[%rd32+512], %r295;
	st.global.u32 	[%rd32+1024], %r328;
	st.global.u32 	[%rd32+1536], %r361;
	st.global.u32 	[%rd32+2048], %r394;
	st.global.u32 	[%rd32+2560], %r427;
	st.global.u32 	[%rd32+3072], %r460;
	st.global.u32 	[%rd32+3584], %r493;
	st.global.u32 	[%rd32+4096], %r526;
	st.global.u32 	[%rd32+4608], %r559;
	st.global.u32 	[%rd32+5120], %r592;
	st.global.u32 	[%rd32+5632], %r625;
	st.global.u32 	[%rd32+6144], %r658;
	st.global.u32 	[%rd32+6656], %r691;
	st.global.u32 	[%rd32+7168], %r724;
	st.global.u32 	[%rd32+7680], %r757;
	add.s32 	%r763, %r763, %r12;
	setp.lt.u32 	%p266, %r763, %r13;
	@%p266 bra 	$L__BB463_8;
$L__BB463_15:
	ret;

}
	// .globl	_Z9cuda_gemmIiLi128ELi2ELi1ELi2048ELi32ELi32ELi64ELi0ELi0EEviiiPT_S1_S1_iii
.visible .entry _Z9cuda_gemmIiLi128ELi2ELi1ELi2048ELi32ELi32ELi64ELi0ELi0EEviiiPT_S1_S1_iii(
	.param .u32 _Z9cuda_gemmIiLi128ELi2ELi1ELi2048ELi32ELi32ELi64ELi0ELi0EEviiiPT_S1_S1_iii_param_0,
	.param .u32 _Z9cuda_gemmIiLi128ELi2ELi1ELi2048ELi32ELi32ELi64ELi0ELi0EEviiiPT_S1_S1_iii_param_1,
	.param .u32 _Z9cuda_gemmIiLi128ELi2ELi1ELi2048ELi32ELi32ELi64ELi0ELi0EEviiiPT_S1_S1_iii_param_2,
	.param .u64 .ptr .align 1 _Z9cuda_gemmIiLi128ELi2ELi1ELi2048ELi32ELi32ELi64ELi0ELi0EEviiiPT_S1_S1_iii_param_3,
	.param .u64 .ptr .align 1 _Z9cuda_gemmIiLi128ELi2ELi1ELi2048ELi32ELi32ELi64ELi0ELi0EEviiiPT_S1_S1_iii_param_4,
	.param .u64 .ptr .align 1 _Z9cuda_gemmIiLi128ELi2ELi1ELi2048ELi32ELi32ELi64ELi0ELi0EEviiiPT_S1_S1_iii_param_5,
	.param .u32 _Z9cuda_gemmIiLi128ELi2ELi1ELi2048ELi32ELi32ELi64ELi0ELi0EEviiiPT_S1_S1_iii_param_6,
	.param .u32 _Z9cuda_gemmIiLi128ELi2ELi1ELi2048ELi32ELi32ELi64ELi0ELi0EEviiiPT_S1_S1_iii_param_7,
	.param .u32 _Z9cuda_gemmIiLi128ELi2ELi1ELi2048ELi32ELi32ELi64ELi0ELi0EEviiiPT_S1_S1_iii_param_8
)
.maxntid 128
{
	.reg .pred 	%p<107>;
	.reg .b16 	%rs<12>;
	.reg .b32 	%r<748>;
	.reg .b64 	%rd<37>;
	// demoted variable
	.shared .align 128 .b8 _ZZ9cuda_gemmIiLi128ELi2ELi1ELi2048ELi32ELi32ELi64ELi0ELi0EEviiiPT_S1_S1_iiiE11kron_fac_sh[2112];
	// demoted variable
	.shared .align 128 .b8 _ZZ9cuda_gemmIiLi128ELi2ELi1ELi2048ELi32ELi32ELi64ELi0ELi0EEviiiPT_S1_S1_iiiE3Ash[8192];
	// demoted variable
	.shared .align 128 .b8 _ZZ9cuda_gemmIiLi128ELi2ELi1ELi2048ELi32ELi32ELi64ELi0ELi0EEviiiPT_S1_S1_iiiE3Csh[8192];
	ld.param.u32 	%r257, [_Z9cuda_gemmIiLi128ELi2ELi1ELi2048ELi32ELi32ELi64ELi0ELi0EEviiiPT_S1_S1_iii_param_2];
	ld.param.u64 	%rd5, [_Z9cuda_gemmIiLi128ELi2ELi1ELi2048ELi32ELi32ELi64ELi0ELi0EEviiiPT_S1_S1_iii_param_3];
	ld.param.u64 	%rd4, [_Z9cuda_gemmIiLi128ELi2ELi1ELi2048ELi32ELi32ELi64ELi0ELi0EEviiiPT_S1_S1_iii_param_4];
	ld.param.u64 	%rd6, [_Z9cuda_gemmIiLi128ELi2ELi1ELi2048ELi32ELi32ELi64ELi0ELi0EEviiiPT_S1_S1_iii_param_5];
	ld.param.u32 	%r258, [_Z9cuda_gemmIiLi128ELi2ELi1ELi2048ELi32ELi32ELi64ELi0ELi0EEviiiPT_S1_S1_iii_param_6];
	ld.param.u32 	%r259, [_Z9cuda_gemmIiLi128ELi2ELi1ELi2048ELi32ELi32ELi64ELi0ELi0EEviiiPT_S1_S1_iii_param_7];
	cvta.to.global.u64 	%rd1, %rd5;
	cvta.to.global.u64 	%rd2, %rd6;
	mov.u32 	%r1, %tid.x;
	div.s32 	%r2, 2048, %r259;
	min.s32 	%r260, %r2, 64;
	shl.b32 	%r3, %r260, 1;
	div.u32 	%r5, %r1, %r3;
	mul.lo.s32 	%r261, %r5, %r3;
	sub.s32 	%r262, %r1, %r261;
	shr.u32 	%r4, %r262, 1;
	mov.u32 	%r641, %ctaid.y;
	mov.u32 	%r7, %nctaid.y;
	shl.b32 	%r263, %r7, 1;
	setp.ge.u32 	%p2, %r641, %r263;
	@%p2 bra 	$L__BB464_128;
	and.b32  	%r8, %r1, 1;
	mov.u32 	%r265, %ctaid.z;
	mov.u32 	%r266, %ntid.x;
	shl.b32 	%r9, %r1, 2;
	shl.b32 	%r10, %r266, 2;
	and.b32  	%r11, %r1, 15;
	shl.b32 	%r12, %r265, 5;
	mov.u32 	%r267, _ZZ9cuda_gemmIiLi128ELi2ELi1ELi2048ELi32ELi32ELi64ELi0ELi0EEviiiPT_S1_S1_iiiE11kron_fac_sh;
	mad.lo.s32 	%r13, %r11, 132, %r267;
	shr.u32 	%r14, %r266, 4;
	and.b32  	%r268, %r4, 15;
	shl.b32 	%r269, %r1, 4;
	and.b32  	%r270, %r269, 16;
	min.s32 	%r15, %r258, 16;
	add.s32 	%r16, %r1, %r266;
	cvt.u16.u32 	%rs3, %r16;
	xor.b16  	%rs4, %rs3, 2047;
	cvt.u16.u32 	%rs5, %r266;
	div.u16 	%rs6, %rs4, %rs5;
	xor.b32  	%r271, %r9, 2047;
	sub.s32 	%r272, %r271, %r10;
	cvt.u16.u32 	%rs7, %r272;
	cvt.u16.u32 	%rs8, %r10;
	div.u16 	%rs9, %rs7, %rs8;
	and.b16  	%rs1, %rs6, 3;
	mov.u32 	%r273, _ZZ9cuda_gemmIiLi128ELi2ELi1ELi2048ELi32ELi32ELi64ELi0ELi0EEviiiPT_S1_S1_iiiE3Csh;
	add.s32 	%r17, %r273, %r9;
	add.s32 	%r18, %r17, %r10;
	add.s32 	%r19, %r16, %r266;
	and.b16  	%rs2, %rs9, 3;
	mov.u32 	%r274, _ZZ9cuda_gemmIiLi128ELi2ELi1ELi2048ELi32ELi32ELi64ELi0ELi0EEviiiPT_S1_S1_iiiE3Ash;
	add.s32 	%r20, %r274, %r269;
	add.s32 	%r21, %r9, %r10;
	add.s32 	%r22, %r21, %r10;
	add.s32 	%r275, %r4, 1;
	xor.b32  	%r276, %r268, 8;
	or.b32  	%r23, %r270, %r268;
	and.b32  	%r277, %r275, 15;
	or.b32  	%r24, %r270, %r277;
	add.s32 	%r278, %r4, 2;
	and.b32  	%r279, %r278, 15;
	or.b32  	%r25, %r270, %r279;
	add.s32 	%r280, %r4, 3;
	and.b32  	%r281, %r280, 15;
	or.b32  	%r26, %r270, %r281;
	add.s32 	%r282, %r4, 4;
	and.b32  	%r283, %r282, 15;
	or.b32  	%r27, %r270, %r283;
	add.s32 	%r284, %r4, 5;
	and.b32  	%r285, %r284, 15;
	or.b32  	%r28, %r270, %r285;
	add.s32 	%r286, %r4, 6;
	and.b32  	%r287, %r286, 15;
	or.b32  	%r29, %r270, %r287;
	add.s32 	%r288, %r4, 7;
	and.b32  	%r289, %r288, 15;
	or.b32  	%r30, %r270, %r289;
	or.b32  	%r31, %r270, %r276;
	add.s32 	%r290, %r4, 9;
	and.b32  	%r291, %r290, 15;
	or.b32  	%r32, %r270, %r291;
	add.s32 	%r292, %r4, 10;
	and.b32  	%r293, %r292, 15;
	or.b32  	%r33, %r270, %r293;
	add.s32 	%r294, %r4, 11;
	and.b32  	%r295, %r294, 15;
	or.b32  	%r34, %r270, %r295;
	add.s32 	%r296, %r4, 12;
	and.b32  	%r297, %r296, 15;
	or.b32  	%r35, %r270, %r297;
	add.s32 	%r298, %r4, 13;
	and.b32  	%r299, %r298, 15;
	or.b32  	%r36, %r270, %r299;
	add.s32 	%r300, %r4, 14;
	and.b32  	%r301, %r300, 15;
	or.b32  	%r37, %r270, %r301;
	add.s32 	%r302, %r4, -1;
	and.b32  	%r303, %r302, 15;
	or.b32  	%r38, %r270, %r303;
	setp.lt.s32 	%p3, %r268, %r259;
	selp.b32 	%r304, 0, %r259, %p3;
	sub.s32 	%r39, %r268, %r304;
	add.s32 	%r305, %r268, 1;
	setp.lt.s32 	%p4, %r305, %r259;
	selp.b32 	%r306, 0, %r259, %p4;
	sub.s32 	%r40, %r305, %r306;
	add.s32 	%r307, %r268, 2;
	setp.lt.s32 	%p5, %r307, %r259;
	selp.b32 	%r308, 0, %r259, %p5;
	sub.s32 	%r41, %r307, %r308;
	add.s32 	%r309, %r268, 3;
	setp.lt.s32 	%p6, %r309, %r259;
	selp.b32 	%r310, 0, %r259, %p6;
	sub.s32 	%r42, %r309, %r310;
	add.s32 	%r311, %r268, 4;
	setp.lt.s32 	%p7, %r311, %r259;
	selp.b32 	%r312, 0, %r259, %p7;
	sub.s32 	%r43, %r311, %r312;
	add.s32 	%r313, %r268, 5;
	setp.lt.s32 	%p8, %r313, %r259;
	selp.b32 	%r314, 0, %r259, %p8;
	sub.s32 	%r44, %r313, %r314;
	add.s32 	%r315, %r268, 6;
	setp.lt.s32 	%p9, %r315, %r259;
	selp.b32 	%r316, 0, %r259, %p9;
	sub.s32 	%r45, %r315, %r316;
	add.s32 	%r317, %r268, 7;
	setp.lt.s32 	%p10, %r317, %r259;
	selp.b32 	%r318, 0, %r259, %p10;
	sub.s32 	%r46, %r317, %r318;
	add.s32 	%r319, %r268, 8;
	setp.lt.s32 	%p11, %r319, %r259;
	selp.b32 	%r320, 0, %r259, %p11;
	sub.s32 	%r47, %r319, %r320;
	add.s32 	%r321, %r268, 9;
	setp.lt.s32 	%p12, %r321, %r259;
	selp.b32 	%r322, 0, %r259, %p12;
	sub.s32 	%r48, %r321, %r322;
	add.s32 	%r323, %r268, 10;
	setp.lt.s32 	%p13, %r323, %r259;
	selp.b32 	%r324, 0, %r259, %p13;
	sub.s32 	%r49, %r323, %r324;
	add.s32 	%r325, %r268, 11;
	setp.lt.s32 	%p14, %r325, %r259;
	selp.b32 	%r326, 0, %r259, %p14;
	sub.s32 	%r50, %r325, %r326;
	add.s32 	%r327, %r268, 12;
	setp.lt.s32 	%p15, %r327, %r259;
	selp.b32 	%r328, 0, %r259, %p15;
	sub.s32 	%r51, %r327, %r328;
	add.s32 	%r329, %r268, 13;
	setp.lt.s32 	%p16, %r329, %r259;
	selp.b32 	%r330, 0, %r259, %p16;
	sub.s32 	%r52, %r329, %r330;
	add.s32 	%r331, %r268, 14;
	setp.lt.s32 	%p17, %r331, %r259;
	selp.b32 	%r332, 0, %r259, %p17;
	sub.s32 	%r53, %r331, %r332;
	add.s32 	%r333, %r268, 15;
	setp.lt.s32 	%p18, %r333, %r259;
	selp.b32 	%r334, 0, %r259, %p18;
	sub.s32 	%r54, %r333, %r334;
	mad.lo.s32 	%r55, %r1, 12, %r17;
	shl.b32 	%r57, %r266, 4;
	add.s32 	%r56, %r55, %r57;
	shl.b32 	%r58, %r266, 3;
	mul.lo.s32 	%r59, %r266, 12;
	cvt.u16.u32 	%rs10, %r3;
	div.s16 	%rs11, 128, %rs10;
	cvt.s32.s16 	%r60, %rs11;
	and.b32  	%r61, %r1, 31;
	cvta.to.global.u64 	%rd3, %rd4;
	shl.b32 	%r470, %r61, 2;
$L__BB464_2:
	setp.eq.s16 	%p19, %rs1, 2;
	mov.u32 	%r642, %r1;
	@%p19 bra 	$L__BB464_6;
	setp.eq.s16 	%p20, %rs1, 3;
	mov.b32 	%r335, 0;
	st.shared.u32 	[%r17], %r335;
	mov.u32 	%r642, %r16;
	@%p20 bra 	$L__BB464_6;
	setp.eq.s16 	%p21, %rs1, 0;
	mov.b32 	%r336, 0;
	st.shared.u32 	[%r18], %r336;
	mov.u32 	%r642, %r19;
	@%p21 bra 	$L__BB464_6;
	mov.u32 	%r337, %ntid.x;
	add.s32 	%r642, %r19, %r337;
	add.s32 	%r338, %r18, %r10;
	mov.b32 	%r339, 0;
	st.shared.u32 	[%r338], %r339;
$L__BB464_6:
	shl.b32 	%r340, %r642, 2;
	mov.u32 	%r341, _ZZ9cuda_gemmIiLi128ELi2ELi1ELi2048ELi32ELi32ELi64ELi0ELi0EEviiiPT_S1_S1_iiiE3Csh;
	add.s32 	%r643, %r341, %r340;
$L__BB464_7:
	mov.b32 	%r342, 0;
	st.shared.u32 	[%r643], %r342;
	add.s32 	%r343, %r643, %r10;
	st.shared.u32 	[%r343], %r342;
	add.s32 	%r344, %r643, %r58;
	st.shared.u32 	[%r344], %r342;
	add.s32 	%r345, %r643, %r59;
	st.shared.u32 	[%r345], %r342;
	add.s32 	%r642, %r642, %r10;
	add.s32 	%r643, %r643, %r57;
	setp.lt.u32 	%p22, %r642, 2048;
	@%p22 bra 	$L__BB464_7;
	setp.eq.s16 	%p23, %rs2, 2;
	mov.u32 	%r346, %ctaid.x;
	shl.b32 	%r347, %r346, 11;
	mad.lo.s32 	%r86, %r641, %r257, %r347;
	mov.u32 	%r645, %r9;
	@%p23 bra 	$L__BB464_12;
	setp.eq.s16 	%p24, %rs2, 3;
	add.s32 	%r348, %r86, %r9;
	mul.wide.s32 	%rd7, %r348, 4;
	add.s64 	%rd8, %rd1, %rd7;
	ld.global.v4.u32 	{%r349, %r350, %r351, %r352}, [%rd8];
	st.shared.v4.u32 	[%r20], {%r349, %r350, %r351, %r352};
	mov.u32 	%r645, %r21;
	@%p24 bra 	$L__BB464_12;
	setp.eq.s16 	%p25, %rs2, 0;
	add.s32 	%r353, %r86, %r21;
	mul.wide.s32 	%rd9, %r353, 4;
	add.s64 	%rd10, %rd1, %rd9;
	ld.global.v4.u32 	{%r354, %r355, %r356, %r357}, [%rd10];
	shl.b32 	%r358, %r10, 2;
	add.s32 	%r359, %r20, %r358;
	st.shared.v4.u32 	[%r359], {%r354, %r355, %r356, %r357};
	mov.u32 	%r645, %r22;
	@%p25 bra 	$L__BB464_12;
	add.s32 	%r645, %r22, %r10;
	add.s32 	%r360, %r86, %r22;
	mul.wide.s32 	%rd11, %r360, 4;
	add.s64 	%rd12, %rd1, %rd11;
	ld.global.v4.u32 	{%r361, %r362, %r363, %r364}, [%rd12];
	shl.b32 	%r365, %r10, 2;
	add.s32 	%r366, %r20, %r365;
	add.s32 	%r367, %r366, %r365;
	st.shared.v4.u32 	[%r367], {%r361, %r362, %r363, %r364};
$L__BB464_12:
	add.s32 	%r368, %r86, %r645;
	mul.wide.s32 	%rd13, %r368, 4;
	add.s64 	%rd14, %rd1, %rd13;
	ld.global.v4.u32 	{%r369, %r370, %r371, %r372}, [%rd14];
	shl.b32 	%r373, %r645, 2;
	mov.u32 	%r374, _ZZ9cuda_gemmIiLi128ELi2ELi1ELi2048ELi32ELi32ELi64ELi0ELi0EEviiiPT_S1_S1_iiiE3Ash;
	add.s32 	%r375, %r374, %r373;
	st.shared.v4.u32 	[%r375], {%r369, %r370, %r371, %r372};
	add.s32 	%r376, %r645, %r10;
	add.s32 	%r377, %r86, %r376;
	mul.wide.s32 	%rd15, %r377, 4;
	add.s64 	%rd16, %rd1, %rd15;
	ld.global.v4.u32 	{%r378, %r379, %r380, %r381}, [%rd16];
	shl.b32 	%r382, %r10, 2;
	add.s32 	%r383, %r375, %r382;
	st.shared.v4.u32 	[%r383], {%r378, %r379, %r380, %r381};
	add.s32 	%r384, %r376, %r10;
	add.s32 	%r385, %r86, %r384;
	mul.wide.s32 	%rd17, %r385, 4;
	add.s64 	%rd18, %rd1, %rd17;
	ld.global.v4.u32 	{%r386, %r387, %r388, %r389}, [%rd18];
	add.s32 	%r390, %r383, %r382;
	st.shared.v4.u32 	[%r390], {%r386, %r387, %r388, %r389};
	add.s32 	%r391, %r384, %r10;
	add.s32 	%r392, %r86, %r391;
	mul.wide.s32 	%rd19, %r392, 4;
	add.s64 	%rd20, %rd1, %rd19;
	ld.global.v4.u32 	{%r393, %r394, %r395, %r396}, [%rd20];
	add.s32 	%r397, %r390, %r382;
	st.shared.v4.u32 	[%r397], {%r393, %r394, %r395, %r396};
	add.s32 	%r645, %r391, %r10;
	setp.lt.u32 	%p26, %r645, 2048;
	@%p26 bra 	$L__BB464_12;
	mov.b32 	%r663, 0;
	mov.pred 	%p106, -1;
$L__BB464_14:
	mov.pred 	%p1, %p106;
	shr.u32 	%r664, %r1, 4;
	add.s32 	%r109, %r663, %r11;
$L__BB464_15:
	add.s32 	%r399, %r12, %r664;
	mad.lo.s32 	%r400, %r399, %r258, %r109;
	mul.wide.s32 	%rd21, %r400, 4;
	add.s64 	%rd22, %rd3, %rd21;
	ld.global.u32 	%r401, [%rd22];
	shl.b32 	%r402, %r664, 2;
	add.s32 	%r403, %r13, %r402;
	st.shared.u32 	[%r403], %r401;
	add.s32 	%r664, %r664, %r14;
	setp.lt.u32 	%p28, %r664, 32;
	@%p28 bra 	$L__BB464_15;
	setp.lt.s32 	%p29, %r2, 1;
	bar.sync 	0;
	@%p29 bra 	$L__BB464_121;
	mov.b32 	%r681, 0;
$L__BB464_18:
	setp.lt.s32 	%p30, %r259, 1;
	add.s32 	%r129, %r681, %r4;
	mul.lo.s32 	%r130, %r129, %r259;
	@%p30 bra 	$L__BB464_20;
	add.s32 	%r405, %r23, %r130;
	shl.b32 	%r406, %r405, 2;
	mov.u32 	%r407, _ZZ9cuda_gemmIiLi128ELi2ELi1ELi2048ELi32ELi32ELi64ELi0ELi0EEviiiPT_S1_S1_iiiE3Ash;
	add.s32 	%r408, %r407, %r406;
	ld.shared.u32 	%r682, [%r408];
$L__BB464_20:
	setp.lt.s32 	%p31, %r259, 2;
	@%p31 bra 	$L__BB464_22;
	add.s32 	%r409, %r24, %r130;
	shl.b32 	%r410, %r409, 2;
	mov.u32 	%r411, _ZZ9cuda_gemmIiLi128ELi2ELi1ELi2048ELi32ELi32ELi64ELi0ELi0EEviiiPT_S1_S1_iiiE3Ash;
	add.s32 	%r412, %r411, %r410;
	ld.shared.u32 	%r683, [%r412];
$L__BB464_22:
	setp.lt.s32 	%p32, %r259, 3;
	@%p32 bra 	$L__BB464_24;
	add.s32 	%r413, %r25, %r130;
	shl.b32 	%r414, %r413, 2;
	mov.u32 	%r415, _ZZ9cuda_gemmIiLi128ELi2ELi1ELi2048ELi32ELi32ELi64ELi0ELi0EEviiiPT_S1_S1_iiiE3Ash;
	add.s32 	%r416, %r415, %r414;
	ld.shared.u32 	%r684, [%r416];
$L__BB464_24:
	setp.lt.s32 	%p33, %r259, 4;
	@%p33 bra 	$L__BB464_26;
	add.s32 	%r417, %r26, %r130;
	shl.b32 	%r418, %r417, 2;
	mov.u32 	%r419, _ZZ9cuda_gemmIiLi128ELi2ELi1ELi2048ELi32ELi32ELi64ELi0ELi0EEviiiPT_S1_S1_iiiE3Ash;
	add.s32 	%r420, %r419, %r418;
	ld.shared.u32 	%r685, [%r420];
$L__BB464_26:
	setp.lt.s32 	%p34, %r259, 5;
	@%p34 bra 	$L__BB464_28;
	add.s32 	%r421, %r27, %r130;
	shl.b32 	%r422, %r421, 2;
	mov.u32 	%r423, _ZZ9cuda_gemmIiLi128ELi2ELi1ELi2048ELi32ELi32ELi64ELi0ELi0EEviiiPT_S1_S1_iiiE3Ash;
	add.s32 	%r424, %r423, %r422;
	ld.shared.u32 	%r686, [%r424];
$L__BB464_28:
	setp.lt.s32 	%p35, %r259, 6;
	@%p35 bra 	$L__BB464_30;
	add.s32 	%r425, %r28, %r130;
	shl.b32 	%r426, %r425, 2;
	mov.u32 	%r427, _ZZ9cuda_gemmIiLi128ELi2ELi1ELi2048ELi32ELi32ELi64ELi0ELi0EEviiiPT_S1_S1_iiiE3Ash;
	add.s32 	%r428, %r427, %r426;
	ld.shared.u32 	%r687, [%r428];
$L__BB464_30:
	setp.lt.s32 	%p36, %r259, 7;
	@%p36 bra 	$L__BB464_32;
	add.s32 	%r429, %r29, %r130;
	shl.b32 	%r430, %r429, 2;
	mov.u32 	%r431, _ZZ9cuda_gemmIiLi128ELi2ELi1ELi2048ELi32ELi32ELi64ELi0ELi0EEviiiPT_S1_S1_iiiE3Ash;
	add.s32 	%r432, %r431, %r430;
	ld.shared.u32 	%r688, [%r432];
$L__BB464_32:
	setp.lt.s32 	%p37, %r259, 8;
	@%p37 bra 	$L__BB464_34;
	add.s32 	%r433, %r30, %r130;
	shl.b32 	%r434, %r433, 2;
	mov.u32 	%r435, _ZZ9cuda_gemmIiLi128ELi2ELi1ELi2048ELi32ELi32ELi64ELi0ELi0EEviiiPT_S1_S1_iiiE3Ash;
	add.s32 	%r436, %r435, %r434;
	ld.shared.u32 	%r689, [%r436];
$L__BB464_34:
	setp.lt.s32 	%p38, %r259, 9;
	@%p38 bra 	$L__BB464_36;
	add.s32 	%r437, %r31, %r130;
	shl.b32 	%r438, %r437, 2;
	mov.u32 	%r439, _ZZ9cuda_gemmIiLi128ELi2ELi1ELi2048ELi32ELi32ELi64ELi0ELi0EEviiiPT_S1_S1_iiiE3Ash;
	add.s32 	%r440, %r439, %r438;
	ld.shared.u32 	%r690, [%r440];
$L__BB464_36:
	setp.lt.s32 	%p39, %r259, 10;
	@%p39 bra 	$L__BB464_38;
	add.s32 	%r441, %r32, %r130;
	shl.b32 	%r442, %r441, 2;
	mov.u32 	%r443, _ZZ9cuda_gemmIiLi128ELi2ELi1ELi2048ELi32ELi32ELi64ELi0ELi0EEviiiPT_S1_S1_iiiE3Ash;
	add.s32 	%r444, %r443, %r442;
	ld.shared.u32 	%r691, [%r444];
$L__BB464_38:
	setp.lt.s32 	%p40, %r259, 11;
	@%p40 bra 	$L__BB464_40;
	add.s32 	%r445, %r33, %r130;
	shl.b32 	%r446, %r445, 2;
	mov.u32 	%r447, _ZZ9cuda_gemmIiLi128ELi2ELi1ELi2048ELi32ELi32ELi64ELi0ELi0EEviiiPT_S1_S1_iiiE3Ash;
	add.s32 	%r448, %r447, %r446;
	ld.shared.u32 	%r692, [%r448];
$L__BB464_40:
	setp.lt.s32 	%p41, %r259, 12;
	@%p41 bra 	$L__BB464_42;
	add.s32 	%r449, %r34, %r130;
	shl.b32 	%r450, %r449, 2;
	mov.u32 	%r451, _ZZ9cuda_gemmIiLi128ELi2ELi1ELi2048ELi32ELi32ELi64ELi0ELi0EEviiiPT_S1_S1_iiiE3Ash;
	add.s32 	%r452, %r451, %r450;
	ld.shared.u32 	%r693, [%r452];
$L__BB464_42:
	setp.lt.s32 	%p42, %r259, 13;
	@%p42 bra 	$L__BB464_44;
	add.s32 	%r453, %r35, %r130;
	shl.b32 	%r454, %r453, 2;
	mov.u32 	%r455, _ZZ9cuda_gemmIiLi128ELi2ELi1ELi2048ELi32ELi32ELi64ELi0ELi0EEviiiPT_S1_S1_iiiE3Ash;
	add.s32 	%r456, %r455, %r454;
	ld.shared.u32 	%r694, [%r456];
$L__BB464_44:
	setp.lt.s32 	%p43, %r259, 14;
	@%p43 bra 	$L__BB464_46;
	add.s32 	%r457, %r36, %r130;
	shl.b32 	%r458, %r457, 2;
	mov.u32 	%r459, _ZZ9cuda_gemmIiLi128ELi2ELi1ELi2048ELi32ELi32ELi64ELi0ELi0EEviiiPT_S1_S1_iiiE3Ash;
	add.s32 	%r460, %r459, %r458;
	ld.shared.u32 	%r695, [%r460];
$L__BB464_46:
	setp.lt.s32 	%p44, %r259, 15;
	@%p44 bra 	$L__BB464_48;
	add.s32 	%r461, %r37, %r130;
	shl.b32 	%r462, %r461, 2;
	mov.u32 	%r463, _ZZ9cuda_gemmIiLi128ELi2ELi1ELi2048ELi32ELi32ELi64ELi0ELi0EEviiiPT_S1_S1_iiiE3Ash;
	add.s32 	%r464, %r463, %r462;
	ld.shared.u32 	%r696, [%r464];
$L__BB464_48:
	setp.lt.s32 	%p45, %r259, 16;
	@%p45 bra 	$L__BB464_50;
	add.s32 	%r465, %r38, %r130;
	shl.b32 	%r466, %r465, 2;
	mov.u32 	%r467, _ZZ9cuda_gemmIiLi128ELi2ELi1ELi2048ELi32ELi32ELi64ELi0ELi0EEviiiPT_S1_S1_iiiE3Ash;
	add.s32 	%r468, %r467, %r466;
	ld.shared.u32 	%r697, [%r468];
$L__BB464_50:
	setp.ge.s32 	%p46, %r5, %r15;
	@%p46 bra 	$L__BB464_120;
	mov.u32 	%r698, %r5;
$L__BB464_52:
	setp.gt.u32 	%p47, %r259, 64;
	mov.u32 	%r469, _ZZ9cuda_gemmIiLi128ELi2ELi1ELi2048ELi32ELi32ELi64ELi0ELi0EEviiiPT_S1_S1_iiiE11kron_fac_sh;
	mad.lo.s32 	%r164, %r698, 132, %r469;
	add.s32 	%r471, %r164, %r470;
	ld.shared.u32 	%r165, [%r471];
	@%p47 bra 	$L__BB464_85;
	setp.eq.s32 	%p64, %r259, 0;
	mov.b32 	%r700, 0;
	@%p64 bra 	$L__BB464_55;
	shfl.sync.idx.b32	%r522|%p65, %r165, %r39, 31, -1;
	mul.lo.s32 	%r700, %r522, %r682;
$L__BB464_55:
	setp.lt.s32 	%p66, %r259, 2;
	@%p66 bra 	$L__BB464_57;
	shfl.sync.idx.b32	%r523|%p67, %r165, %r40, 31, -1;
	mad.lo.s32 	%r700, %r523, %r683, %r700;
$L__BB464_57:
	setp.lt.s32 	%p68, %r259, 3;
	@%p68 bra 	$L__BB464_59;
	shfl.sync.idx.b32	%r524|%p69, %r165, %r41, 31, -1;
	mad.lo.s32 	%r700, %r524, %r684, %r700;
$L__BB464_59:
	setp.lt.s32 	%p70, %r259, 4;
	@%p70 bra 	$L__BB464_61;
	shfl.sync.idx.b32	%r525|%p71, %r165, %r42, 31, -1;
	mad.lo.s32 	%r700, %r525, %r685, %r700;
$L__BB464_61:
	setp.lt.s32 	%p72, %r259, 5;
	@%p72 bra 	$L__BB464_63;
	shfl.sync.idx.b32	%r526|%p73, %r165, %r43, 31, -1;
	mad.lo.s32 	%r700, %r526, %r686, %r700;
$L__BB464_63:
	setp.lt.s32 	%p74, %r259, 6;
	@%p74 bra 	$L__BB464_65;
	shfl.sync.idx.b32	%r527|%p75, %r165, %r44, 31, -1;
	mad.lo.s32 	%r700, %r527, %r687, %r700;
$L__BB464_65:
	setp.lt.s32 	%p76, %r259, 7;
	@%p76 bra 	$L__BB464_67;
	shfl.sync.idx.b32	%r528|%p77, %r165, %r45, 31, -1;
	mad.lo.s32 	%r700, %r528, %r688, %r700;
$L__BB464_67:
	setp.lt.s32 	%p78, %r259, 8;
	@%p78 bra 	$L__BB464_69;
	shfl.sync.idx.b32	%r529|%p79, %r165, %r46, 31, -1;
	mad.lo.s32 	%r700, %r529, %r689, %r700;
$L__BB464_69:
	setp.lt.s32 	%p80, %r259, 9;
	@%p80 bra 	$L__BB464_71;
	shfl.sync.idx.b32	%r530|%p81, %r165, %r47, 31, -1;
	mad.lo.s32 	%r700, %r530, %r690, %r700;
$L__BB464_71:
	setp.lt.s32 	%p82, %r259, 10;
	@%p82 bra 	$L__BB464_73;
	shfl.sync.idx.b32	%r531|%p83, %r165, %r48, 31, -1;
	mad.lo.s32 	%r700, %r531, %r691, %r700;
$L__BB464_73:
	setp.lt.s32 	%p84, %r259, 11;
	@%p84 bra 	$L__BB464_75;
	shfl.sync.idx.b32	%r532|%p85, %r165, %r49, 31, -1;
	mad.lo.s32 	%r700, %r532, %r692, %r700;
$L__BB464_75:
	setp.lt.s32 	%p86, %r259, 12;
	@%p86 bra 	$L__BB464_77;
	shfl.sync.idx.b32	%r533|%p87, %r165, %r50, 31, -1;
	mad.lo.s32 	%r700, %r533, %r693, %r700;
$L__BB464_77:
	setp.lt.s32 	%p88, %r259, 13;
	@%p88 bra 	$L__BB464_79;
	shfl.sync.idx.b32	%r534|%p89, %r165, %r51, 31, -1;
	mad.lo.s32 	%r700, %r534, %r694, %r700;
$L__BB464_79:
	setp.lt.s32 	%p90, %r259, 14;
	@%p90 bra 	$L__BB464_81;
	shfl.sync.idx.b32	%r535|%p91, %r165, %r52, 31, -1;
	mad.lo.s32 	%r700, %r535, %r695, %r700;
$L__BB464_81:
	setp.lt.s32 	%p92, %r259, 15;
	@%p92 bra 	$L__BB464_83;
	shfl.sync.idx.b32	%r536|%p93, %r165, %r53, 31, -1;
	mad.lo.s32 	%r700, %r536, %r696, %r700;
$L__BB464_83:
	setp.lt.s32 	%p94, %r259, 16;
	@%p94 bra 	$L__BB464_117;
	shfl.sync.idx.b32	%r537|%p95, %r165, %r54, 31, -1;
	mad.lo.s32 	%r700, %r537, %r697, %r700;
	bra.uni 	$L__BB464_117;
$L__BB464_85:
	mov.b32 	%r700, 0;
	@%p30 bra 	$L__BB464_87;
	shl.b32 	%r473, %r23, 2;
	add.s32 	%r474, %r164, %r473;
	ld.shared.u32 	%r475, [%r474];
	mul.lo.s32 	%r700, %r475, %r682;
$L__BB464_87:
	@%p31 bra 	$L__BB464_89;
	shl.b32 	%r476, %r24, 2;
	add.s32 	%r477, %r164, %r476;
	ld.shared.u32 	%r478, [%r477];
	mad.lo.s32 	%r700, %r478, %r683, %r700;
$L__BB464_89:
	@%p32 bra 	$L__BB464_91;
	shl.b32 	%r479, %r25, 2;
	add.s32 	%r480, %r164, %r479;
	ld.shared.u32 	%r481, [%r480];
	mad.lo.s32 	%r700, %r481, %r684, %r700;
$L__BB464_91:
	setp.lt.s32 	%p51, %r259, 4;
	@%p51 bra 	$L__BB464_93;
	shl.b32 	%r482, %r26, 2;
	add.s32 	%r483, %r164, %r482;
	ld.shared.u32 	%r484, [%r483];
	mad.lo.s32 	%r700, %r484, %r685, %r700;
$L__BB464_93:
	setp.lt.s32 	%p52, %r259, 5;
	@%p52 bra 	$L__BB464_95;
	shl.b32 	%r485, %r27, 2;
	add.s32 	%r486, %r164, %r485;
	ld.shared.u32 	%r487, [%r486];
	mad.lo.s32 	%r700, %r487, %r686, %r700;
$L__BB464_95:
	setp.lt.s32 	%p53, %r259, 6;
	@%p53 bra 	$L__BB464_97;
	shl.b32 	%r488, %r28, 2;
	add.s32 	%r489, %r164, %r488;
	ld.shared.u32 	%r490, [%r489];
	mad.lo.s32 	%r700, %r490, %r687, %r700;
$L__BB464_97:
	setp.lt.s32 	%p54, %r259, 7;
	@%p54 bra 	$L__BB464_99;
	shl.b32 	%r491, %r29, 2;
	add.s32 	%r492, %r164, %r491;
	ld.shared.u32 	%r493, [%r492];
	mad.lo.s32 	%r700, %r493, %r688, %r700;
$L__BB464_99:
	setp.lt.s32 	%p55, %r259, 8;
	@%p55 bra 	$L__BB464_101;
	shl.b32 	%r494, %r30, 2;
	add.s32 	%r495, %r164, %r494;
	ld.shared.u32 	%r496, [%r495];
	mad.lo.s32 	%r700, %r496, %r689, %r700;
$L__BB464_101:
	setp.lt.s32 	%p56, %r259, 9;
	@%p56 bra 	$L__BB464_103;
	shl.b32 	%r497, %r31, 2;
	add.s32 	%r498, %r164, %r497;
	ld.shared.u32 	%r499, [%r498];
	mad.lo.s32 	%r700, %r499, %r690, %r700;
$L__BB464_103:
	setp.lt.s32 	%p57, %r259, 10;
	@%p57 bra 	$L__BB464_105;
	shl.b32 	%r500, %r32, 2;
	add.s32 	%r501, %r164, %r500;
	ld.shared.u32 	%r502, [%r501];
	mad.lo.s32 	%r700, %r502, %r691, %r700;
$L__BB464_105:
	setp.lt.s32 	%p58, %r259, 11;
	@%p58 bra 	$L__BB464_107;
	shl.b32 	%r503, %r33, 2;
	add.s32 	%r504, %r164, %r503;
	ld.shared.u32 	%r505, [%r504];
	mad.lo.s32 	%r700, %r505, %r692, %r700;
$L__BB464_107:
	setp.lt.s32 	%p59, %r259, 12;
	@%p59 bra 	$L__BB464_109;
	shl.b32 	%r506, %r34, 2;
	add.s32 	%r507, %r164, %r506;
	ld.shared.u32 	%r508, [%r507];
	mad.lo.s32 	%r700, %r508, %r693, %r700;
$L__BB464_109:
	setp.lt.s32 	%p60, %r259, 13;
	@%p60 bra 	$L__BB464_111;
	shl.b32 	%r509, %r35, 2;
	add.s32 	%r510, %r164, %r509;
	ld.shared.u32 	%r511, [%r510];
	mad.lo.s32 	%r700, %r511, %r694, %r700;
$L__BB464_111:
	setp.lt.s32 	%p61, %r259, 14;
	@%p61 bra 	$L__BB464_113;
	shl.b32 	%r512, %r36, 2;
	add.s32 	%r513, %r164, %r512;
	ld.shared.u32 	%r514, [%r513];
	mad.lo.s32 	%r700, %r514, %r695, %r700;
$L__BB464_113:
	setp.lt.s32 	%p62, %r259, 15;
	@%p62 bra 	$L__BB464_115;
	shl.b32 	%r515, %r37, 2;
	add.s32 	%r516, %r164, %r515;
	ld.shared.u32 	%r517, [%r516];
	mad.lo.s32 	%r700, %r517, %r696, %r700;
$L__BB464_115:
	setp.lt.s32 	%p63, %r259, 16;
	@%p63 bra 	$L__BB464_117;
	shl.b32 	%r518, %r38, 2;
	add.s32 	%r519, %r164, %r518;
	ld.shared.u32 	%r520, [%r519];
	mad.lo.s32 	%r700, %r520, %r697, %r700;
$L__BB464_117:
	setp.ne.s32 	%p96, %r8, 0;
	add.s32 	%r538, %r698, %r663;
	mad.lo.s32 	%r229, %r538, %r2, %r129;
	shfl.sync.down.b32	%r539|%p97, %r700, 1, 7711, -1;
	add.s32 	%r230, %r539, %r700;
	@%p96 bra 	$L__BB464_119;
	shl.b32 	%r540, %r229, 2;
	mov.u32 	%r541, _ZZ9cuda_gemmIiLi128ELi2ELi1ELi2048ELi32ELi32ELi64ELi0ELi0EEviiiPT_S1_S1_iiiE3Csh;
	add.s32 	%r542, %r541, %r540;
	ld.shared.u32 	%r543, [%r542];
	add.s32 	%r544, %r543, %r230;
	st.shared.u32 	[%r542], %r544;
$L__BB464_119:
	add.s32 	%r698, %r698, %r60;
	setp.lt.s32 	%p98, %r698, %r15;
	@%p98 bra 	$L__BB464_52;
$L__BB464_120:
	add.s32 	%r681, %r681, %r3;
	setp.lt.s32 	%p99, %r681, %r2;
	@%p99 bra 	$L__BB464_18;
$L__BB464_121:
	mov.b32 	%r663, 16;
	mov.pred 	%p106, 0;
	@%p1 bra 	$L__BB464_14;
	ld.param.u32 	%r624, [_Z9cuda_gemmIiLi128ELi2ELi1ELi2048ELi32ELi32ELi64ELi0ELi0EEviiiPT_S1_S1_iii_param_1];
	bar.sync 	0;
	mov.u32 	%r546, %ctaid.x;
	mul.lo.s32 	%r547, %r2, %r546;
	mad.lo.s32 	%r249, %r641, %r624, %r547;
	div.s32 	%r250, %r257, %r259;
	mov.u32 	%r746, %r9;
	@%p23 bra 	$L__BB464_126;
	setp.eq.s16 	%p102, %rs2, 3;
	div.s32 	%r548, %r9, %r2;
	mad.lo.s32 	%r549, %r250, %r548, %r249;
	mul.lo.s32 	%r550, %r548, %r2;
	sub.s32 	%r551, %r9, %r550;
	add.s32 	%r552, %r549, %r551;
	mul.wide.s32 	%rd23, %r552, 4;
	add.s64 	%rd24, %rd2, %rd23;
	ld.shared.v4.u32 	{%r553, %r554, %r555, %r556}, [%r55];
	st.global.v4.u32 	[%rd24], {%r553, %r554, %r555, %r556};
	mov.u32 	%r746, %r21;
	@%p102 bra 	$L__BB464_126;
	setp.eq.s16 	%p103, %rs2, 0;
	div.s32 	%r557, %r21, %r2;
	mad.lo.s32 	%r558, %r250, %r557, %r249;
	mul.lo.s32 	%r559, %r557, %r2;
	sub.s32 	%r560, %r21, %r559;
	add.s32 	%r561, %r558, %r560;
	mul.wide.s32 	%rd25, %r561, 4;
	add.s64 	%rd26, %rd2, %rd25;
	ld.shared.v4.u32 	{%r562, %r563, %r564, %r565}, [%r56];
	st.global.v4.u32 	[%rd26], {%r562, %r563, %r564, %r565};
	mov.u32 	%r746, %r22;
	@%p103 bra 	$L__BB464_126;
	add.s32 	%r746, %r22, %r10;
	div.s32 	%r566, %r22, %r2;
	mad.lo.s32 	%r567, %r250, %r566, %r249;
	mul.lo.s32 	%r568, %r566, %r2;
	sub.s32 	%r569, %r22, %r568;
	add.s32 	%r570, %r567, %r569;
	mul.wide.s32 	%rd27, %r570, 4;
	add.s64 	%rd28, %rd2, %rd27;
	shl.b32 	%r571, %r10, 2;
	add.s32 	%r572, %r56, %r571;
	ld.shared.v4.u32 	{%r573, %r574, %r575, %r576}, [%r572];
	st.global.v4.u32 	[%rd28], {%r573, %r574, %r575, %r576};
$L__BB464_126:
	div.s32 	%r577, %r746, %r2;
	mad.lo.s32 	%r578, %r250, %r577, %r249;
	mul.lo.s32 	%r579, %r577, %r2;
	sub.s32 	%r580, %r746, %r579;
	add.s32 	%r581, %r578, %r580;
	mul.wide.s32 	%rd29, %r581, 4;
	add.s64 	%rd30, %rd2, %rd29;
	shl.b32 	%r582, %r746, 2;
	mov.u32 	%r583, _ZZ9cuda_gemmIiLi128ELi2ELi1ELi2048ELi32ELi32ELi64ELi0ELi0EEviiiPT_S1_S1_iiiE3Csh;
	add.s32 	%r584, %r583, %r582;
	ld.shared.v4.u32 	{%r585, %r586, %r587, %r588}, [%r584];
	st.global.v4.u32 	[%rd30], {%r585, %r586, %r587, %r588};
	add.s32 	%r589, %r746, %r10;
	div.s32 	%r590, %r589, %r2;
	mad.lo.s32 	%r591, %r250, %r590, %r249;
	mul.lo.s32 	%r592, %r590, %r2;
	sub.s32 	%r593, %r589, %r592;
	add.s32 	%r594, %r591, %r593;
	mul.wide.s32 	%rd31, %r594, 4;
	add.s64 	%rd32, %rd2, %rd31;
	shl.b32 	%r595, %r10, 2;
	add.s32 	%r596, %r584, %r595;
	ld.shared.v4.u32 	{%r597, %r598, %r599, %r600}, [%r596];
	st.global.v4.u32 	[%rd32], {%r597, %r598, %r599, %r600};
	add.s32 	%r601, %r589, %r10;
	div.s32 	%r602, %r601, %r2;
	mad.lo.s32 	%r603, %r250, %r602, %r249;
	mul.lo.s32 	%r604, %r602, %r2;
	sub.s32 	%r605, %r601, %r604;
	add.s32 	%r606, %r603, %r605;
	mul.wide.s32 	%rd33, %r606, 4;
	add.s64 	%rd34, %rd2, %rd33;
	add.s32 	%r607, %r596, %r595;
	ld.shared.v4.u32 	{%r608, %r609, %r610, %r611}, [%r607];
	st.global.v4.u32 	[%rd34], {%r608, %r609, %r610, %r611};
	add.s32 	%r612, %r601, %r10;
	div.s32 	%r613, %r612, %r2;
	mad.lo.s32 	%r614, %r250, %r613, %r249;
	mul.lo.s32 	%r615, %r613, %r2;
	sub.s32 	%r616, %r612, %r615;
	add.s32 	%r617, %r614, %r616;
	mul.wide.s32 	%rd35, %r617, 4;
	add.s64 	%rd36, %rd2, %rd35;
	add.s32 	%r618, %r607, %r595;
	ld.shared.v4.u32 	{%r619, %r620, %r621, %r622}, [%r618];
	st.global.v4.u32 	[%rd36], {%r619, %r620, %r621, %r622};
	add.s32 	%r746, %r612, %r10;
	setp.lt.u32 	%p104, %r746, 2048;
	@%p104 bra 	$L__BB464_126;
	add.s32 	%r641, %r641, %r7;
	shl.b32 	%r623, %r7, 1;
	setp.lt.u32 	%p105, %r641, %r623;
	@%p105 bra 	$L__BB464_2;
$L__BB464_128:
	ret;

}
	// .globl	_Z9cuda_gemmIiLi128ELi2ELi1ELi2048ELi32ELi32ELi64ELi0ELi1EEviiiPT_S1_S1_iii
.visible .entry _Z9cuda_gemmIiLi128ELi2ELi1ELi2048ELi32ELi32ELi64ELi0ELi1EEviiiPT_S1_S1_iii(
	.param .u32 _Z9cuda_gemmIiLi128ELi2ELi1ELi2048ELi32ELi32ELi64ELi0ELi1EEviiiPT_S1_S1_iii_param_0,
	.param .u32 _Z9cuda_gemmIiLi128ELi2ELi1ELi2048ELi32ELi32ELi64ELi0ELi1EEviiiPT_S1_S1_iii_param_1,
	.param .u32 _Z9cuda_gemmIiLi128ELi2ELi1ELi2048ELi32ELi32ELi64ELi0ELi1EEviiiPT_S1_S1_iii_param_2,
	.param .u64 .ptr .align 1 _Z9cuda_gemmIiLi128ELi2ELi1ELi2048ELi32ELi32ELi64ELi0ELi1EEviiiPT_S1_S1_iii_param_3,
	.param .u64 .ptr .align 1 _Z9cuda_gemmIiLi128ELi2ELi1ELi2048ELi32ELi32ELi64ELi0ELi1EEviiiPT_S1_S1_iii_param_4,
	.param .u64 .ptr .align 1 _Z9cuda_gemmIiLi128ELi2ELi1ELi2048ELi32ELi32ELi64ELi0ELi1EEviiiPT_S1_S1_iii_param_5,
	.param .u32 _Z9cuda_gemmIiLi128ELi2ELi1ELi2048ELi32ELi32ELi64ELi0ELi1EEviiiPT_S1_S1_iii_param_6,
	.param .u32 _Z9cuda_gemmIiLi128ELi2ELi1ELi2048ELi32ELi32ELi64ELi0ELi1EEviiiPT_S1_S1_iii_param_7,
	.param .u32 _Z9cuda_gemmIiLi128ELi2ELi1ELi2048ELi32ELi32ELi64ELi0ELi1EEviiiPT_S1_S1_iii_param_8
)
.maxntid 128
{
	.reg .pred 	%p<39>;
	.reg .b16 	%rs<10>;
	.reg .b32 	%r<372>;
	.reg .b64 	%rd<37>;
	// demoted variable
	.shared .align 128 .b8 _ZZ9cuda_gemmIiLi128ELi2ELi1ELi2048ELi32ELi32ELi64ELi0ELi1EEviiiPT_S1_S1_iiiE11kron_fac_sh[2112];
	// demoted variable
	.shared .align 128 .b8 _ZZ9cuda_gemmIiLi128ELi2ELi1ELi2048ELi32ELi32ELi64ELi0ELi1EEviiiPT_S1_S1_iiiE3Ash[8192];
	// demoted variable
	.shared .align 128 .b8 _ZZ9cuda_gemmIiLi128ELi2ELi1ELi2048ELi32ELi32ELi64ELi0ELi1EEviiiPT_S1_S1_iiiE3Csh[8192];
	ld.param.u32 	%r107, [_Z9cuda_gemmIiLi128ELi2ELi1ELi2048ELi32ELi32ELi64ELi0ELi1EEviiiPT_S1_S1_iii_param_1];
	ld.param.u32 	%r108, [_Z9cuda_gemmIiLi128ELi2ELi1ELi2048ELi32ELi32ELi64ELi0ELi1EEviiiPT_S1_S1_iii_param_2];
	ld.param.u64 	%rd5, [_Z9cuda_gemmIiLi128ELi2ELi1ELi2048ELi32ELi32ELi64ELi0ELi1EEviiiPT_S1_S1_iii_param_3];
	ld.param.u64 	%rd4, [_Z9cuda_gemmIiLi128ELi2ELi1ELi2048ELi32ELi32ELi64ELi0ELi1EEviiiPT_S1_S1_iii_param_4];
	ld.param.u64 	%rd6, [_Z9cuda_gemmIiLi128ELi2ELi1ELi2048ELi32ELi32ELi64ELi0ELi1EEviiiPT_S1_S1_iii_param_5];
	cvta.to.global.u64 	%rd1, %rd5;
	cvta.to.global.u64 	%rd2, %rd6;
	mov.u32 	%r1, %tid.x;
	shr.u32 	%r2, %r1, 1;
	mov.u32 	%r361, %ctaid.y;
	mov.u32 	%r4, %nctaid.y;
	shl.b32 	%r5, %r4, 1;
	setp.ge.u32 	%p2, %r361, %r5;
	@%p2 bra 	$L__BB465_27;
	and.b32  	%r6, %r1, 1;
	mov.u32 	%r109, %ctaid.x;
	mov.u32 	%r110, %ctaid.z;
	mov.u32 	%r111, %ntid.x;
	shl.b32 	%r7, %r1, 2;
	shl.b32 	%r8, %r109, 11;
	shl.b32 	%r9, %r111, 2;
	shr.u32 	%r10, %r1, 4;
	and.b32  	%r112, %r1, 15;
	shl.b32 	%r113, %r110, 10;
	or.b32  	%r11, %r113, %r112;
	mov.u32 	%r114, _ZZ9cuda_gemmIiLi128ELi2ELi1ELi2048ELi32ELi32ELi64ELi0ELi1EEviiiPT_S1_S1_iiiE11kron_fac_sh;
	mad.lo.s32 	%r12, %r112, 132, %r114;
	shr.u32 	%r13, %r111, 4;
	shl.b32 	%r115, %r1, 4;
	and.b32  	%r116, %r115, 16;
	shl.b32 	%r117, %r2, 5;
	or.b32  	%r118, %r117, %r116;
	and.b32  	%r119, %r7, 124;
	add.s32 	%r14, %r114, %r119;
	shl.b32 	%r15, %r109, 6;
	shr.s32 	%r120, %r108, 31;
	shr.u32 	%r121, %r120, 27;
	add.s32 	%r122, %r108, %r121;
	shr.s32 	%r16, %r122, 5;
	add.s32 	%r17, %r1, %r111;
	cvt.u16.u32 	%rs3, %r17;
	xor.b16  	%rs4, %rs3, 2047;
	cvt.u16.u32 	%rs5, %r111;
	div.u16 	%rs6, %rs4, %rs5;
	xor.b32  	%r123, %r7, 2047;
	sub.s32 	%r124, %r123, %r9;
	cvt.u16.u32 	%rs7, %r124;
	cvt.u16.u32 	%rs8, %r9;
	div.u16 	%rs9, %rs7, %rs8;
	and.b16  	%rs1, %rs6, 3;
	mov.u32 	%r125, _ZZ9cuda_gemmIiLi128ELi2ELi1ELi2048ELi32ELi32ELi64ELi0ELi1EEviiiPT_S1_S1_iiiE3Csh;
	add.s32 	%r18, %r125, %r7;
	add.s32 	%r19, %r18, %r9;
	add.s32 	%r20, %r17, %r111;
	add.s32 	%r21, %r20, %r111;
	and.b16  	%rs2, %rs9, 3;
	mov.u32 	%r126, _ZZ9cuda_gemmIiLi128ELi2ELi1ELi2048ELi32ELi32ELi64ELi0ELi1EEviiiPT_S1_S1_iiiE3Ash;
	add.s32 	%r22, %r126, %r115;
	add.s32 	%r23, %r7, %r9;
	shl.b32 	%r62, %r111, 4;
	add.s32 	%r24, %r22, %r62;
	add.s32 	%r25, %r23, %r9;
	and.b32  	%r127, %r2, 15;
	or.b32  	%r128, %r118, %r127;
	shl.b32 	%r129, %r128, 2;
	add.s32 	%r26, %r126, %r129;
	add.s32 	%r130, %r2, 1;
	and.b32  	%r131, %r130, 15;
	or.b32  	%r132, %r118, %r131;
	shl.b32 	%r133, %r132, 2;
	add.s32 	%r27, %r126, %r133;
	add.s32 	%r134, %r2, 2;
	and.b32  	%r135, %r134, 15;
	or.b32  	%r136, %r118, %r135;
	shl.b32 	%r137, %r136, 2;
	add.s32 	%r28, %r126, %r137;
	add.s32 	%r138, %r2, 3;
	and.b32  	%r139, %r138, 15;
	or.b32  	%r140, %r118, %r139;
	shl.b32 	%r141, %r140, 2;
	add.s32 	%r29, %r126, %r141;
	add.s32 	%r142, %r2, 4;
	and.b32  	%r143, %r142, 15;
	or.b32  	%r144, %r118, %r143;
	shl.b32 	%r145, %r144, 2;
	add.s32 	%r30, %r126, %r145;
	add.s32 	%r146, %r2, 5;
	and.b32  	%r147, %r146, 15;
	or.b32  	%r148, %r118, %r147;
	shl.b32 	%r149, %r148, 2;
	add.s32 	%r31, %r126, %r149;
	add.s32 	%r150, %r2, 6;
	and.b32  	%r151, %r150, 15;
	or.b32  	%r152, %r118, %r151;
	shl.b32 	%r153, %r152, 2;
	add.s32 	%r32, %r126, %r153;
	add.s32 	%r154, %r2, 7;
	and.b32  	%r155, %r154, 15;
	or.b32  	%r156, %r118, %r155;
	shl.b32 	%r157, %r156, 2;
	add.s32 	%r33, %r126, %r157;
	xor.b32  	%r158, %r127, 8;
	or.b32  	%r159, %r118, %r158;
	shl.b32 	%r160, %r159, 2;
	add.s32 	%r34, %r126, %r160;
	add.s32 	%r161, %r2, 9;
	and.b32  	%r162, %r161, 15;
	or.b32  	%r163, %r118, %r162;
	shl.b32 	%r164, %r163, 2;
	add.s32 	%r35, %r126, %r164;
	add.s32 	%r165, %r2, 10;
	and.b32  	%r166, %r165, 15;
	or.b32  	%r167, %r118, %r166;
	shl.b32 	%r168, %r167, 2;
	add.s32 	%r36, %r126, %r168;
	add.s32 	%r169, %r2, 11;
	and.b32  	%r170, %r169, 15;
	or.b32  	%r171, %r118, %r170;
	shl.b32 	%r172, %r171, 2;
	add.s32 	%r37, %r126, %r172;
	add.s32 	%r173, %r2, 12;
	and.b32  	%r174, %r173, 15;
	or.b32  	%r175, %r118, %r174;
	shl.b32 	%r176, %r175, 2;
	add.s32 	%r38, %r126, %r176;
	add.s32 	%r177, %r2, 13;
	and.b32  	%r178, %r177, 15;
	or.b32  	%r179, %r118, %r178;
	shl.b32 	%r180, %r179, 2;
	add.s32 	%r39, %r126, %r180;
	add.s32 	%r181, %r2, 14;
	and.b32  	%r182, %r181, 15;
	or.b32  	%r183, %r118, %r182;
	shl.b32 	%r184, %r183, 2;
	add.s32 	%r40, %r126, %r184;
	add.s32 	%r185, %r2, -1;
	and.b32  	%r186, %r185, 15;
	or.b32  	%r187, %r118, %r186;
	shl.b32 	%r188, %r187, 2;
	add.s32 	%r41, %r126, %r188;
	or.b32  	%r42, %r116, %r127;
	or.b32  	%r43, %r116, %r131;
	or.b32  	%r44, %r116, %r135;
	or.b32  	%r45, %r116, %r139;
	or.b32  	%r46, %r116, %r143;
	or.b32  	%r47, %r116, %r147;
	or.b32  	%r48, %r116, %r151;
	or.b32  	%r49, %r116, %r155;
	or.b32  	%r50, %r116, %r158;
	or.b32  	%r51, %r116, %r162;
	or.b32  	%r52, %r116, %r166;
	or.b32  	%r53, %r116, %r170;
	or.b32  	%r54, %r116, %r174;
	or.b32  	%r55, %r116, %r178;
	or.b32  	%r56, %r116, %r182;
	or.b32  	%r57, %r116, %r186;
	mad.lo.s32 	%r58, %r1, 12, %r18;
	shr.u32 	%r189, %r23, 6;
	and.b32  	%r190, %r23, 60;
	mad.lo.s32 	%r59, %r189, %r16, %r190;
	add.s32 	%r60, %r58, %r62;
	shr.u32 	%r191, %r25, 6;
	and.b32  	%r192, %r25, 60;
	mad.lo.s32 	%r61, %r191, %r16, %r192;
	shl.b32 	%r63, %r111, 3;
	mul.lo.s32 	%r64, %r111, 12;
	cvta.to.global.u64 	%rd3, %rd4;
$L__BB465_2:
	setp.eq.s16 	%p3, %rs1, 2;
	mov.u32 	%r362, %r1;
	@%p3 bra 	$L__BB465_6;
	setp.eq.s16 	%p4, %rs1, 3;
	mov.b32 	%r193, 0;
	st.shared.u32 	[%r18], %r193;
	mov.u32 	%r362, %r17;
	@%p4 bra 	$L__BB465_6;
	setp.eq.s16 	%p5, %rs1, 0;
	mov.b32 	%r194, 0;
	st.shared.u32 	[%r19], %r194;
	mov.u32 	%r362, %r20;
	@%p5 bra 	$L__BB465_6;
	add.s32 	%r195, %r19, %r9;
	mov.b32 	%r196, 0;
	st.shared.u32 	[%r195], %r196;
	mov.u32 	%r362, %r21;
$L__BB465_6:
	shl.b32 	%r197, %r362, 2;
	mov.u32 	%r198, _ZZ9cuda_gemmIiLi128ELi2ELi1ELi2048ELi32ELi32ELi64ELi0ELi1EEviiiPT_S1_S1_iiiE3Csh;
	add.s32 	%r363, %r198, %r197;
$L__BB465_7:
	mov.b32 	%r199, 0;
	st.shared.u32 	[%r363], %r199;
	add.s32 	%r200, %r363, %r9;
	st.shared.u32 	[%r200], %r199;
	add.s32 	%r201, %r363, %r63;
	st.shared.u32 	[%r201], %r199;
	add.s32 	%r202, %r363, %r64;
	st.shared.u32 	[%r202], %r199;
	add.s32 	%r362, %r362, %r9;
	add.s32 	%r363, %r363, %r62;
	setp.lt.u32 	%p6, %r362, 2048;
	@%p6 bra 	$L__BB465_7;
	setp.eq.s16 	%p7, %rs2, 2;
	mad.lo.s32 	%r72, %r361, %r108, %r8;
	mov.u32 	%r365, %r7;
	@%p7 bra 	$L__BB465_12;
	setp.eq.s16 	%p8, %rs2, 3;
	add.s32 	%r203, %r72, %r7;
	mul.wide.s32 	%rd7, %r203, 4;
	add.s64 	%rd8, %rd1, %rd7;
	ld.global.v4.u32 	{%r204, %r205, %r206, %r207}, [%rd8];
	st.shared.v4.u32 	[%r22], {%r204, %r205, %r206, %r207};
	mov.u32 	%r365, %r23;
	@%p8 bra 	$L__BB465_12;
	setp.eq.s16 	%p9, %rs2, 0;
	add.s32 	%r208, %r72, %r23;
	mul.wide.s32 	%rd9, %r208, 4;
	add.s64 	%rd10, %rd1, %rd9;
	ld.global.v4.u32 	{%r209, %r210, %r211, %r212}, [%rd10];
	st.shared.v4.u32 	[%r24], {%r209, %r210, %r211, %r212};
	mov.u32 	%r365, %r25;
	@%p9 bra 	$L__BB465_12;
	add.s32 	%r365, %r25, %r9;
	add.s32 	%r213, %r72, %r25;
	mul.wide.s32 	%rd11, %r213, 4;
	add.s64 	%rd12, %rd1, %rd11;
	ld.global.v4.u32 	{%r214, %r215, %r216, %r217}, [%rd12];
	shl.b32 	%r218, %r9, 2;
	add.s32 	%r219, %r24, %r218;
	st.shared.v4.u32 	[%r219], {%r214, %r215, %r216, %r217};
$L__BB465_12:
	add.s32 	%r220, %r72, %r365;
	mul.wide.s32 	%rd13, %r220, 4;
	add.s64 	%rd14, %rd1, %rd13;
	ld.global.v4.u32 	{%r221, %r222, %r223, %r224}, [%rd14];
	shl.b32 	%r225, %r365, 2;
	mov.u32 	%r226, _ZZ9cuda_gemmIiLi128ELi2ELi1ELi2048ELi32ELi32ELi64ELi0ELi1EEviiiPT_S1_S1_iiiE3Ash;
	add.s32 	%r227, %r226, %r225;
	st.shared.v4.u32 	[%r227], {%r221, %r222, %r223, %r224};
	add.s32 	%r228, %r365, %r9;
	add.s32 	%r229, %r72, %r228;
	mul.wide.s32 	%rd15, %r229, 4;
	add.s64 	%rd16, %rd1, %rd15;
	ld.global.v4.u32 	{%r230, %r231, %r232, %r233}, [%rd16];
	shl.b32 	%r234, %r9, 2;
	add.s32 	%r235, %r227, %r234;
	st.shared.v4.u32 	[%r235], {%r230, %r231, %r232, %r233};
	add.s32 	%r236, %r228, %r9;
	add.s32 	%r237, %r72, %r236;
	mul.wide.s32 	%rd17, %r237, 4;
	add.s64 	%rd18, %rd1, %rd17;
	ld.global.v4.u32 	{%r238, %r239, %r240, %r241}, [%rd18];
	add.s32 	%r242, %r235, %r234;
	st.shared.v4.u32 	[%r242], {%r238, %r239, %r240, %r241};
	add.s32 	%r243, %r236, %r9;
	add.s32 	%r244, %r72, %r243;
	mul.wide.s32 	%rd19, %r244, 4;
	add.s64 	%rd20, %rd1, %rd19;
	ld.global.v4.u32 	{%r245, %r246, %r247, %r248}, [%rd20];
	add.s32 	%r249, %r242, %r234;
	st.shared.v4.u32 	[%r249], {%r245, %r246, %r247, %r248};
	add.s32 	%r365, %r243, %r9;
	setp.lt.u32 	%p10, %r365, 2048;
	@%p10 bra 	$L__BB465_12;
	mov.b32 	%r367, 0;
	mov.pred 	%p38, -1;
$L__BB465_14:
	mov.pred 	%p1, %p38;
	add.s32 	%r78, %r11, %r367;
	mov.u32 	%r368, %r10;
$L__BB465_15:
	shl.b32 	%r251, %r368, 5;
	add.s32 	%r252, %r78, %r251;
	mul.wide.u32 	%rd21, %r252, 4;
	add.s64 	%rd22, %rd3, %rd21;
	ld.global.u32 	%r253, [%rd22];
	shl.b32 	%r254, %r368, 2;
	add.s32 	%r255, %r12, %r254;
	st.shared.u32 	[%r255], %r253;
	add.s32 	%r368, %r368, %r13;
	setp.lt.u32 	%p12, %r368, 32;
	@%p12 bra 	$L__BB465_15;
	bar.sync 	0;
	ld.shared.u32 	%r81, [%r26];
	ld.shared.u32 	%r82, [%r27];
	ld.shared.u32 	%r83, [%r28];
	ld.shared.u32 	%r84, [%r29];
	ld.shared.u32 	%r85, [%r30];
	ld.shared.u32 	%r86, [%r31];
	ld.shared.u32 	%r87, [%r32];
	ld.shared.u32 	%r88, [%r33];
	ld.shared.u32 	%r89, [%r34];
	ld.shared.u32 	%r90, [%r35];
	ld.shared.u32 	%r91, [%r36];
	ld.shared.u32 	%r92, [%r37];
	ld.shared.u32 	%r93, [%r38];
	ld.shared.u32 	%r94, [%r39];
	ld.shared.u32 	%r95, [%r40];
	ld.shared.u32 	%r96, [%r41];
	mov.b32 	%r369, 0;
$L__BB465_17:
	setp.ne.s32 	%p13, %r6, 0;
	mad.lo.s32 	%r257, %r369, 132, %r14;
	ld.shared.u32 	%r258, [%r257];
	shfl.sync.idx.b32	%r259|%p14, %r258, %r42, 31, -1;
	mul.lo.s32 	%r260, %r259, %r81;
	shfl.sync.idx.b32	%r261|%p15, %r258, %r43, 31, -1;
	mad.lo.s32 	%r262, %r261, %r82, %r260;
	shfl.sync.idx.b32	%r263|%p16, %r258, %r44, 31, -1;
	mad.lo.s32 	%r264, %r263, %r83, %r262;
	shfl.sync.idx.b32	%r265|%p17, %r258, %r45, 31, -1;
	mad.lo.s32 	%r266, %r265, %r84, %r264;
	shfl.sync.idx.b32	%r267|%p18, %r258, %r46, 31, -1;
	mad.lo.s32 	%r268, %r267, %r85, %r266;
	shfl.sync.idx.b32	%r269|%p19, %r258, %r47, 31, -1;
	mad.lo.s32 	%r270, %r269, %r86, %r268;
	shfl.sync.idx.b32	%r271|%p20, %r258, %r48, 31, -1;
	mad.lo.s32 	%r272, %r271, %r87, %r270;
	shfl.sync.idx.b32	%r273|%p21, %r258, %r49, 31, -1;
	mad.lo.s32 	%r274, %r273, %r88, %r272;
	shfl.sync.idx.b32	%r275|%p22, %r258, %r50, 31, -1;
	mad.lo.s32 	%r276, %r275, %r89, %r274;
	shfl.sync.idx.b32	%r277|%p23, %r258, %r51, 31, -1;
	mad.lo.s32 	%r278, %r277, %r90, %r276;
	shfl.sync.idx.b32	%r279|%p24, %r258, %r52, 31, -1;
	mad.lo.s32 	%r280, %r279, %r91, %r278;
	shfl.sync.idx.b32	%r281|%p25, %r258, %r53, 31, -1;
	mad.lo.s32 	%r282, %r281, %r92, %r280;
	shfl.sync.idx.b32	%r283|%p26, %r258, %r54, 31, -1;
	mad.lo.s32 	%r284, %r283, %r93, %r282;
	shfl.sync.idx.b32	%r285|%p27, %r258, %r55, 31, -1;
	mad.lo.s32 	%r286, %r285, %r94, %r284;
	shfl.sync.idx.b32	%r287|%p28, %r258, %r56, 31, -1;
	mad.lo.s32 	%r288, %r287, %r95, %r286;
	shfl.sync.idx.b32	%r289|%p29, %r258, %r57, 31, -1;
	mad.lo.s32 	%r290, %r289, %r96, %r288;
	add.s32 	%r291, %r369, %r367;
	shl.b32 	%r292, %r291, 6;
	or.b32  	%r98, %r292, %r2;
	shfl.sync.down.b32	%r293|%p30, %r290, 1, 7711, -1;
	add.s32 	%r99, %r293, %r290;
	@%p13 bra 	$L__BB465_19;
	shl.b32 	%r294, %r98, 2;
	mov.u32 	%r295, _ZZ9cuda_gemmIiLi128ELi2ELi1ELi2048ELi32ELi32ELi64ELi0ELi1EEviiiPT_S1_S1_iiiE3Csh;
	add.s32 	%r296, %r295, %r294;
	ld.shared.u32 	%r297, [%r296];
	add.s32 	%r298, %r297, %r99;
	st.shared.u32 	[%r296], %r298;
$L__BB465_19:
	add.s32 	%r369, %r369, 1;
	setp.ne.s32 	%p31, %r369, 16;
	@%p31 bra 	$L__BB465_17;
	mov.b32 	%r367, 16;
	mov.pred 	%p38, 0;
	@%p1 bra 	$L__BB465_14;
	setp.eq.s16 	%p33, %rs2, 2;
	bar.sync 	0;
	mad.lo.s32 	%r101, %r361, %r107, %r15;
	mov.u32 	%r370, %r7;
	@%p33 bra 	$L__BB465_25;
	setp.eq.s16 	%p34, %rs2, 3;
	and.b32  	%r300, %r7, 60;
	mad.lo.s32 	%r301, %r10, %r16, %r300;
	add.s32 	%r302, %r101, %r301;
	mul.wide.s32 	%rd23, %r302, 4;
	add.s64 	%rd24, %rd2, %rd23;
	ld.shared.v4.u32 	{%r303, %r304, %r305, %r306}, [%r58];
	st.global.v4.u32 	[%rd24], {%r303, %r304, %r305, %r306};
	mov.u32 	%r370, %r23;
	@%p34 bra 	$L__BB465_25;
	setp.eq.s16 	%p35, %rs2, 0;
	add.s32 	%r307, %r101, %r59;
	mul.wide.s32 	%rd25, %r307, 4;
	add.s64 	%rd26, %rd2, %rd25;
	ld.shared.v4.u32 	{%r308, %r309, %r310, %r311}, [%r60];
	st.global.v4.u32 	[%rd26], {%r308, %r309, %r310, %r311};
	mov.u32 	%r370, %r25;
	@%p35 bra 	$L__BB465_25;
	add.s32 	%r370, %r25, %r9;
	add.s32 	%r312, %r101, %r61;
	mul.wide.s32 	%rd27, %r312, 4;
	add.s64 	%rd28, %rd2, %rd27;
	shl.b32 	%r313, %r9, 2;
	add.s32 	%r314, %r60, %r313;
	ld.shared.v4.u32 	{%r315, %r316, %r317, %r318}, [%r314];
	st.global.v4.u32 	[%rd28], {%r315, %r316, %r317, %r318};
$L__BB465_25:
	shr.u32 	%r319, %r370, 6;
	and.b32  	%r320, %r370, 60;
	add.s32 	%r321, %r101, %r320;
	mad.lo.s32 	%r322, %r319, %r16, %r321;
	mul.wide.s32 	%rd29, %r322, 4;
	add.s64 	%rd30, %rd2, %rd29;
	shl.b32 	%r323, %r370, 2;
	mov.u32 	%r324, _ZZ9cuda_gemmIiLi128ELi2ELi1ELi2048ELi32ELi32ELi64ELi0ELi1EEviiiPT_S1_S1_iiiE3Csh;
	add.s32 	%r325, %r324, %r323;
	ld.shared.v4.u32 	{%r326, %r327, %r328, %r329}, [%r325];
	st.global.v4.u32 	[%rd30], {%r326, %r327, %r328, %r329};
	add.s32 	%r330, %r370, %r9;
	shr.u32 	%r331, %r330, 6;
	and.b32  	%r332, %r330, 60;
	add.s32 	%r333, %r101, %r332;
	mad.lo.s32 	%r334, %r331, %r16, %r333;
	mul.wide.s32 	%rd31, %r334, 4;
	add.s64 	%rd32, %rd2, %rd31;
	shl.b32 	%r335, %r9, 2;
	add.s32 	%r336, %r325, %r335;
	ld.shared.v4.u32 	{%r337, %r338, %r339, %r340}, [%r336];
	st.global.v4.u32 	[%rd32], {%r337, %r338, %r339, %r340};
	add.s32 	%r341, %r330, %r9;
	shr.u32 	%r342, %r341, 6;
	and.b32  	%r343, %r341, 60;
	add.s32 	%r344, %r101, %r343;
	mad.lo.s32 	%r345, %r342, %r16, %r344;
	mul.wide.s32 	%rd33, %r345, 4;
	add.s64 	%rd34, %rd2, %rd33;
	add.s32 	%r346, %r336, %r335;
	ld.shared.v4.u32 	{%r347, %r348, %r349, %r350}, [%r346];
	st.global.v4.u32 	[%rd34], {%r347, %r348, %r349, %r350};
	add.s32 	%r351, %r341, %r9;
	shr.u32 	%r352, %r351, 6;
	and.b32  	%r353, %r351, 60;
	add.s32 	%r354, %r101, %r353;
	mad.lo.s32 	%r355, %r352, %r16, %r354;
	mul.wide.s32 	%rd35, %r355, 4;
	add.s64 	%rd36, %rd2, %rd35;
	add.s32 	%r356, %r346, %r335;
	ld.shared.v4.u32 	{%r357, %r358, %r359, %r360}, [%r356];
	st.global.v4.u32 	[%rd36], {%r357, %r358, %r359, %r360};
	add.s32 	%r370, %r351, %r9;
	setp.lt.u32 	%p36, %r370, 2048;
	@%p36 bra 	$L__BB465_25;
	add.s32 	%r361, %r361, %r4;
	setp.lt.u32 	%p37, %r361, %r5;
	@%p37 bra 	$L__BB465_2;
$L__BB465_27:
	ret;

}
	// .globl	_Z9cuda_gemmIiLi128ELi2ELi1ELi2048ELi32ELi32ELi64ELi1ELi0EEviiiPT_S1_S1_iii
.visible .entry _Z9cuda_gemmIiLi128ELi2ELi1ELi2048ELi32ELi32ELi64ELi1ELi0EEviiiPT_S1_S1_iii(
	.param .u32 _Z9cuda_gemmIiLi128ELi2ELi1ELi2048ELi32ELi32ELi64ELi1ELi0EEviiiPT_S1_S1_iii_param_0,
	.param .u32 _Z9cuda_gemmIiLi128ELi2ELi1ELi2048ELi32ELi32ELi64ELi1ELi0EEviiiPT_S1_S1_iii_param_1,
	.param .u32 _Z9cuda_gemmIiLi128ELi2ELi1ELi2048ELi32ELi32ELi64ELi1ELi0EEviiiPT_S1_S1_iii_param_2,
	.param .u64 .ptr .align 1 _Z9cuda_gemmIiLi128ELi2ELi1ELi2048ELi32ELi32ELi64ELi1ELi0EEviiiPT_S1_S1_iii_param_3,
	.param .u64 .ptr .align 1 _Z9cuda_gemmIiLi128ELi2ELi1ELi2048ELi32ELi32ELi64ELi1ELi0EEviiiPT_S1_S1_iii_param_4,
	.param .u64 .ptr .align 1 _Z9cuda_gemmIiLi128ELi2ELi1ELi2048ELi32ELi32ELi64ELi1ELi0EEviiiPT_S1_S1_iii_param_5,
	.param .u32 _Z9cuda_gemmIiLi128ELi2ELi1ELi2048ELi32ELi32ELi64ELi1ELi0EEviiiPT_S1_S1_iii_param_6,
	.param .u32 _Z9cuda_gemmIiLi128ELi2ELi1ELi2048ELi32ELi32ELi64ELi1ELi0EEviiiPT_S1_S1_iii_param_7,
	.param .u32 _Z9cuda_gemmIiLi128ELi2ELi1ELi2048ELi32ELi32ELi64ELi1ELi0EEviiiPT_S1_S1_iii_param_8
)
.maxntid 128
{
	.reg .pred 	%p<107>;
	.reg .b16 	%rs<12>;
	.reg .b32 	%r<712>;
	.reg .b64 	%rd<37>;
	// demoted variable
	.shared .align 128 .b8 _ZZ9cuda_gemmIiLi128ELi2ELi1ELi2048ELi32ELi32ELi64ELi1ELi0EEviiiPT_S1_S1_iiiE11kron_fac_sh[2112];
	// demoted variable
	.shared .align 128 .b8 _ZZ9cuda_gemmIiLi128ELi2ELi1ELi2048ELi32ELi32ELi64ELi1ELi0EEviiiPT_S1_S1_iiiE3Ash[8192];
	// demoted variable
	.shared .align 128 .b8 _ZZ9cuda_gemmIiLi128ELi2ELi1ELi2048ELi32ELi32ELi64ELi1ELi0EEviiiPT_S1_S1_iiiE3Csh[8192];
	ld.param.u64 	%rd5, [_Z9cuda_gemmIiLi128ELi2ELi1ELi2048ELi32ELi32ELi64ELi1ELi0EEviiiPT_S1_S1_iii_param_3];
	ld.param.u64 	%rd4, [_Z9cuda_gemmIiLi128ELi2ELi1ELi2048ELi32ELi32ELi64ELi1ELi0EEviiiPT_S1_S1_iii_param_4];
	ld.param.u64 	%rd6, [_Z9cuda_gemmIiLi128ELi2ELi1ELi2048ELi32ELi32ELi64ELi1ELi0EEviiiPT_S1_S1_iii_param_5];
	ld.param.u32 	%r254, [_Z9cuda_gemmIiLi128ELi2ELi1ELi2048ELi32ELi32ELi64ELi1ELi0EEviiiPT_S1_S1_iii_param_6];
	ld.param.u32 	%r255, [_Z9cuda_gemmIiLi128ELi2ELi1ELi2048ELi32ELi32ELi64ELi1ELi0EEviiiPT_S1_S1_iii_param_7];
	cvta.to.global.u64 	%rd1, %rd5;
	cvta.to.global.u64 	%rd2, %rd6;
	mov.u32 	%r1, %tid.x;
	div.s32 	%r2, 2048, %r255;
	min.s32 	%r256, %r2, 64;
	shl.b32 	%r3, %r256, 1;
	div.u32 	%r5, %r1, %r3;
	mul.lo.s32 	%r257, %r5, %r3;
	sub.s32 	%r258, %r1, %r257;
	shr.u32 	%r4, %r258, 1;
	mov.u32 	%r605, %ctaid.y;
	mov.u32 	%r7, %nctaid.y;
	shl.b32 	%r259, %r7, 1;
	setp.ge.u32 	%p2, %r605, %r259;
	@%p2 bra 	$L__BB466_128;
	and.b32  	%r8, %r1, 1;
	mov.u32 	%r261, %ctaid.z;
	mov.u32 	%r262, %ntid.x;
	shl.b32 	%r9, %r1, 2;
	shl.b32 	%r10, %r262, 2;
	and.b32  	%r11, %r1, 15;
	shl.b32 	%r12, %r261, 5;
	mov.u32 	%r263, _ZZ9cuda_gemmIiLi128ELi2ELi1ELi2048ELi32ELi32ELi64ELi1ELi0EEviiiPT_S1_S1_iiiE11kron_fac_sh;
	mad.lo.s32 	%r13, %r11, 132, %r263;
	shr.u32 	%r14, %r262, 4;
	and.b32  	%r264, %r4, 15;
	shl.b32 	%r265, %r1, 4;
	and.b32  	%r266, %r265, 16;
	min.s32 	%r15, %r254, 16;
	add.s32 	%r16, %r1, %r262;
	cvt.u16.u32 	%rs3, %r16;
	xor.b16  	%rs4, %rs3, 2047;
	cvt.u16.u32 	%rs5, %r262;
	div.u16 	%rs6, %rs4, %rs5;
	xor.b32  	%r267, %r9, 2047;
	sub.s32 	%r268, %r267, %r10;
	cvt.u16.u32 	%rs7, %r268;
	cvt.u16.u32 	%rs8, %r10;
	div.u16 	%rs9, %rs7, %rs8;
	and.b16  	%rs1, %rs6, 3;
	mov.u32 	%r269, _ZZ9cuda_gemmIiLi128ELi2ELi1ELi2048ELi32ELi32ELi64ELi1ELi0EEviiiPT_S1_S1_iiiE3Csh;
	add.s32 	%r17, %r269, %r9;
	add.s32 	%r18, %r17, %r10;
	add.s32 	%r19, %r16, %r262;
	and.b16  	%rs2, %rs9, 3;
	mov.u32 	%r270, _ZZ9cuda_gemmIiLi128ELi2ELi1ELi2048ELi32ELi32ELi64ELi1ELi0EEviiiPT_S1_S1_iiiE3Ash;
	add.s32 	%r271, %r270, %r265;
	add.s32 	%r20, %r9, %r10;
	shl.b32 	%r57, %r262, 4;
	add.s32 	%r21, %r271, %r57;
	add.s32 	%r22, %r20, %r10;
	add.s32 	%r272, %r4, 1;
	xor.b32  	%r273, %r264, 8;
	or.b32  	%r23, %r266, %r264;
	and.b32  	%r274, %r272, 15;
	or.b32  	%r24, %r266, %r274;
	add.s32 	%r275, %r4, 2;
	and.b32  	%r276, %r275, 15;
	or.b32  	%r25, %r266, %r276;
	add.s32 	%r277, %r4, 3;
	and.b32  	%r278, %r277, 15;
	or.b32  	%r26, %r266, %r278;
	add.s32 	%r279, %r4, 4;
	and.b32  	%r280, %r279, 15;
	or.b32  	%r27, %r266, %r280;
	add.s32 	%r281, %r4, 5;
	and.b32  	%r282, %r281, 15;
	or.b32  	%r28, %r266, %r282;
	add.s32 	%r283, %r4, 6;
	and.b32  	%r284, %r283, 15;
	or.b32  	%r29, %r266, %r284;
	add.s32 	%r285, %r4, 7;
	and.b32  	%r286, %r285, 15;
	or.b32  	%r30, %r266, %r286;
	or.b32  	%r31, %r266, %r273;
	add.s32 	%r287, %r4, 9;
	and.b32  	%r288, %r287, 15;
	or.b32  	%r32, %r266, %r288;
	add.s32 	%r289, %r4, 10;
	and.b32  	%r290, %r289, 15;
	or.b32  	%r33, %r266, %r290;
	add.s32 	%r291, %r4, 11;
	and.b32  	%r292, %r291, 15;
	or.b32  	%r34, %r266, %r292;
	add.s32 	%r293, %r4, 12;
	and.b32  	%r294, %r293, 15;
	or.b32  	%r35, %r266, %r294;
	add.s32 	%r295, %r4, 13;
	and.b32  	%r296, %r295, 15;
	or.b32  	%r36, %r266, %r296;
	add.s32 	%r297, %r4, 14;
	and.b32  	%r298, %r297, 15;
	or.b32  	%r37, %r266, %r298;
	add.s32 	%r299, %r4, -1;
	and.b32  	%r300, %r299, 15;
	or.b32  	%r38, %r266, %r300;
	setp.lt.s32 	%p3, %r264, %r255;
	selp.b32 	%r301, 0, %r255, %p3;
	sub.s32 	%r39, %r264, %r301;
	add.s32 	%r302, %r264, 1;
	setp.lt.s32 	%p4, %r302, %r255;
	selp.b32 	%r303, 0, %r255, %p4;
	sub.s32 	%r40, %r302, %r303;
	add.s32 	%r304, %r264, 2;
	setp.lt.s32 	%p5, %r304, %r255;
	selp.b32 	%r305, 0, %r255, %p5;
	sub.s32 	%r41, %r304, %r305;
	add.s32 	%r306, %r264, 3;
	setp.lt.s32 	%p6, %r306, %r255;
	selp.b32 	%r307, 0, %r255, %p6;
	sub.s32 	%r42, %r306, %r307;
	add.s32 	%r308, %r264, 4;
	setp.lt.s32 	%p7, %r308, %r255;
	selp.b32 	%r309, 0, %r255, %p7;
	sub.s32 	%r43, %r308, %r309;
	add.s32 	%r310, %r264, 5;
	setp.lt.s32 	%p8, %r310, %r255;
	selp.b32 	%r311, 0, %r255, %p8;
	sub.s32 	%r44, %r310, %r311;
	add.s32 	%r312, %r264, 6;
	setp.lt.s32 	%p9, %r312, %r255;
	selp.b32 	%r313, 0, %r255, %p9;
	sub.s32 	%r45, %r312, %r313;
	add.s32 	%r314, %r264, 7;
	setp.lt.s32 	%p10, %r314, %r255;
	selp.b32 	%r315, 0, %r255, %p10;
	sub.s32 	%r46, %r314, %r315;
	add.s32 	%r316, %r264, 8;
	setp.lt.s32 	%p11, %r316, %r255;
	selp.b32 	%r317, 0, %r255, %p11;
	sub.s32 	%r47, %r316, %r317;
	add.s32 	%r318, %r264, 9;
	setp.lt.s32 	%p12, %r318, %r255;
	selp.b32 	%r319, 0, %r255, %p12;
	sub.s32 	%r48, %r318, %r319;
	add.s32 	%r320, %r264, 10;
	setp.lt.s32 	%p13, %r320, %r255;
	selp.b32 	%r321, 0, %r255, %p13;
	sub.s32 	%r49, %r320, %r321;
	add.s32 	%r322, %r264, 11;
	setp.lt.s32 	%p14, %r322, %r255;
	selp.b32 	%r323, 0, %r255, %p14;
	sub.s32 	%r50, %r322, %r323;
	add.s32 	%r324, %r264, 12;
	setp.lt.s32 	%p15, %r324, %r255;
	selp.b32 	%r325, 0, %r255, %p15;
	sub.s32 	%r51, %r324, %r325;
	add.s32 	%r326, %r264, 13;
	setp.lt.s32 	%p16, %r326, %r255;
	selp.b32 	%r327, 0, %r255, %p16;
	sub.s32 	%r52, %r326, %r327;
	add.s32 	%r328, %r264, 14;
	setp.lt.s32 	%p17, %r328, %r255;
	selp.b32 	%r329, 0, %r255, %p17;
	sub.s32 	%r53, %r328, %r329;
	add.s32 	%r330, %r264, 15;
	setp.lt.s32 	%p18, %r330, %r255;
	selp.b32 	%r331, 0, %r255, %p18;
	sub.s32 	%r54, %r330, %r331;
	mad.lo.s32 	%r55, %r1, 12, %r17;
	add.s32 	%r56, %r55, %r57;
	shl.b32 	%r58, %r262, 3;
	mul.lo.s32 	%r59, %r262, 12;
	cvt.u16.u32 	%rs10, %r3;
	div.s16 	%rs11, 128, %rs10;
	cvt.s32.s16 	%r60, %rs11;
	and.b32  	%r61, %r1, 31;
	cvta.to.global.u64 	%rd3, %rd4;
	shl.b32 	%r465, %r61, 2;
$L__BB466_2:
	setp.eq.s16 	%p19, %rs1, 2;
	mov.u32 	%r606, %r1;
	@%p19 bra 	$L__BB466_6;
	setp.eq.s16 	%p20, %rs1, 3;
	mov.b32 	%r332, 0;
	st.shared.u32 	[%r17], %r332;
	mov.u32 	%r606, %r16;
	@%p20 bra 	$L__BB466_6;
	setp.eq.s16 	%p21, %rs1, 0;
	mov.b32 	%r333, 0;
	st.shared.u32 	[%r18], %r333;
	mov.u32 	%r606, %r19;
	@%p21 bra 	$L__BB466_6;
	mov.u32 	%r334, %ntid.x;
	add.s32 	%r606, %r19, %r334;
	add.s32 	%r335, %r18, %r10;
	mov.b32 	%r336, 0;
	st.shared.u32 	[%r335], %r336;
$L__BB466_6:
	shl.b32 	%r337, %r606, 2;
	mov.u32 	%r338, _ZZ9cuda_gemmIiLi128ELi2ELi1ELi2048ELi32ELi32ELi64ELi1ELi0EEviiiPT_S1_S1_iiiE3Csh;
	add.s32 	%r607, %r338, %r337;
$L__BB466_7:
	mov.b32 	%r339, 0;
	st.shared.u32 	[%r607], %r339;
	add.s32 	%r340, %r607, %r10;
	st.shared.u32 	[%r340], %r339;
	add.s32 	%r341, %r607, %r58;
	st.shared.u32 	[%r341], %r339;
	add.s32 	%r342, %r607, %r59;
	st.shared.u32 	[%r342], %r339;
	add.s32 	%r606, %r606, %r10;
	add.s32 	%r607, %r607, %r57;
	setp.lt.u32 	%p22, %r606, 2048;
	@%p22 bra 	$L__BB466_7;
	setp.eq.s16 	%p23, %rs2, 2;
	shl.b32 	%r86, %r605, 11;
	mov.u32 	%r609, %r9;
	@%p23 bra 	$L__BB466_12;
	setp.eq.s16 	%p24, %rs2, 3;
	add.s32 	%r343, %r86, %r9;
	mul.wide.s32 	%rd7, %r343, 4;
	add.s64 	%rd8, %rd1, %rd7;
	ld.global.v4.u32 	{%r344, %r345, %r346, %r347}, [%rd8];
	shl.b32 	%r348, %r9, 2;
	mov.u32 	%r349, _ZZ9cuda_gemmIiLi128ELi2ELi1ELi2048ELi32ELi32ELi64ELi1ELi0EEviiiPT_S1_S1_iiiE3Ash;
	add.s32 	%r350, %r349, %r348;
	st.shared.v4.u32 	[%r350], {%r344, %r345, %r346, %r347};
	mov.u32 	%r609, %r20;
	@%p24 bra 	$L__BB466_12;
	setp.eq.s16 	%p25, %rs2, 0;
	add.s32 	%r351, %r86, %r20;
	mul.wide.s32 	%rd9, %r351, 4;
	add.s64 	%rd10, %rd1, %rd9;
	ld.global.v4.u32 	{%r352, %r353, %r354, %r355}, [%rd10];
	st.shared.v4.u32 	[%r21], {%r352, %r353, %r354, %r355};
	mov.u32 	%r609, %r22;
	@%p25 bra 	$L__BB466_12;
	add.s32 	%r609, %r22, %r10;
	add.s32 	%r356, %r86, %r22;
	mul.wide.s32 	%rd11, %r356, 4;
	add.s64 	%rd12, %rd1, %rd11;
	ld.global.v4.u32 	{%r357, %r358, %r359, %r360}, [%rd12];
	shl.b32 	%r361, %r10, 2;
	add.s32 	%r362, %r21, %r361;
	st.shared.v4.u32 	[%r362], {%r357, %r358, %r359, %r360};
$L__BB466_12:
	add.s32 	%r363, %r86, %r609;
	mul.wide.s32 	%rd13, %r363, 4;
	add.s64 	%rd14, %rd1, %rd13;
	ld.global.v4.u32 	{%r364, %r365, %r366, %r367}, [%rd14];
	shl.b32 	%r368, %r609, 2;
	mov.u32 	%r369, _ZZ9cuda_gemmIiLi128ELi2ELi1ELi2048ELi32ELi32ELi64ELi1ELi0EEviiiPT_S1_S1_iiiE3Ash;
	add.s32 	%r370, %r369, %r368;
	st.shared.v4.u32 	[%r370], {%r364, %r365, %r366, %r367};
	add.s32 	%r371, %r609, %r10;
	add.s32 	%r372, %r86, %r371;
	mul.wide.s32 	%rd15, %r372, 4;
	add.s64 	%rd16, %rd1, %rd15;
	ld.global.v4.u32 	{%r373, %r374, %r375, %r376}, [%rd16];
	shl.b32 	%r377, %r10, 2;
	add.s32 	%r378, %r370, %r377;
	st.shared.v4.u32 	[%r378], {%r373, %r374, %r375, %r376};
	add.s32 	%r379, %r371, %r10;
	add.s32 	%r380, %r86, %r379;
	mul.wide.s32 	%rd17, %r380, 4;
	add.s64 	%rd18, %rd1, %rd17;
	ld.global.v4.u32 	{%r381, %r382, %r383, %r384}, [%rd18];
	add.s32 	%r385, %r378, %r377;
	st.shared.v4.u32 	[%r385], {%r381, %r382, %r383, %r384};
	add.s32 	%r386, %r379, %r10;
	add.s32 	%r387, %r86, %r386;
	mul.wide.s32 	%rd19, %r387, 4;
	add.s64 	%rd20, %rd1, %rd19;
	ld.global.v4.u32 	{%r388, %r389, %r390, %r391}, [%rd20];
	add.s32 	%r392, %r385, %r377;
	st.shared.v4.u32 	[%r392], {%r388, %r389, %r390, %r391};
	add.s32 	%r609, %r386, %r10;
	setp.lt.u32 	%p26, %r609, 2048;
	@%p26 bra 	$L__BB466_12;
	mov.b32 	%r627, 0;
	mov.pred 	%p106, -1;
$L__BB466_14:
	mov.pred 	%p1, %p106;
	shr.u32 	%r628, %r1, 4;
	add.s32 	%r109, %r627, %r11;
$L__BB466_15:
	add.s32 	%r394, %r12, %r628;
	mad.lo.s32 	%r395, %r394, %r254, %r109;
	mul.wide.s32 	%rd21, %r395, 4;
	add.s64 	%rd22, %rd3, %rd21;
	ld.global.u32 	%r396, [%rd22];
	shl.b32 	%r397, %r628, 2;
	add.s32 	%r398, %r13, %r397;
	st.shared.u32 	[%r398], %r396;
	add.s32 	%r628, %r628, %r14;
	setp.lt.u32 	%p28, %r628, 32;
	@%p28 bra 	$L__BB466_15;
	setp.lt.s32 	%p29, %r2, 1;
	bar.sync 	0;
	@%p29 bra 	$L__BB466_121;
	mov.b32 	%r645, 0;
$L__BB466_18:
	setp.lt.s32 	%p30, %r255, 1;
	add.s32 	%r129, %r645, %r4;
	mul.lo.s32 	%r130, %r129, %r255;
	@%p30 bra 	$L__BB466_20;
	add.s32 	%r400, %r23, %r130;
	shl.b32 	%r401, %r400, 2;
	mov.u32 	%r402, _ZZ9cuda_gemmIiLi128ELi2ELi1ELi2048ELi32ELi32ELi64ELi1ELi0EEviiiPT_S1_S1_iiiE3Ash;
	add.s32 	%r403, %r402, %r401;
	ld.shared.u32 	%r646, [%r403];
$L__BB466_20:
	setp.lt.s32 	%p31, %r255, 2;
	@%p31 bra 	$L__BB466_22;
	add.s32 	%r404, %r24, %r130;
	shl.b32 	%r405, %r404, 2;
	mov.u32 	%r406, _ZZ9cuda_gemmIiLi128ELi2ELi1ELi2048ELi32ELi32ELi64ELi1ELi0EEviiiPT_S1_S1_iiiE3Ash;
	add.s32 	%r407, %r406, %r405;
	ld.shared.u32 	%r647, [%r407];
$L__BB466_22:
	setp.lt.s32 	%p32, %r255, 3;
	@%p32 bra 	$L__BB466_24;
	add.s32 	%r408, %r25, %r130;
	shl.b32 	%r409, %r408, 2;
	mov.u32 	%r410, _ZZ9cuda_gemmIiLi128ELi2ELi1ELi2048ELi32ELi32ELi64ELi1ELi0EEviiiPT_S1_S1_iiiE3Ash;
	add.s32 	%r411, %r410, %r409;
	ld.shared.u32 	%r648, [%r411];
$L__BB466_24:
	setp.lt.s32 	%p33, %r255, 4;
	@%p33 bra 	$L__BB466_26;
	add.s32 	%r412, %r26, %r130;
	shl.b32 	%r413, %r412, 2;
	mov.u32 	%r414, _ZZ9cuda_gemmIiLi128ELi2ELi1ELi2048ELi32ELi32ELi64ELi1ELi0EEviiiPT_S1_S1_iiiE3Ash;
	add.s32 	%r415, %r414, %r413;
	ld.shared.u32 	%r649, [%r415];
$L__BB466_26:
	setp.lt.s32 	%p34, %r255, 5;
	@%p34 bra 	$L__BB466_28;
	add.s32 	%r416, %r27, %r130;
	shl.b32 	%r417, %r416, 2;
	mov.u32 	%r418, _ZZ9cuda_gemmIiLi128ELi2ELi1ELi2048ELi32ELi32ELi64ELi1ELi0EEviiiPT_S1_S1_iiiE3Ash;
	add.s32 	%r419, %r418, %r417;
	ld.shared.u32 	%r650, [%r419];
$L__BB466_28:
	setp.lt.s32 	%p35, %r255, 6;
	@%p35 bra 	$L__BB466_30;
	add.s32 	%r420, %r28, %r130;
	shl.b32 	%r421, %r420, 2;
	mov.u32 	%r422, _ZZ9cuda_gemmIiLi128ELi2ELi1ELi2048ELi32ELi32ELi64ELi1ELi0EEviiiPT_S1_S1_iiiE3Ash;
	add.s32 	%r423, %r422, %r421;
	ld.shared.u32 	%r651, [%r423];
$L__BB466_30:
	setp.lt.s32 	%p36, %r255, 7;
	@%p36 bra 	$L__BB466_32;
	add.s32 	%r424, %r29, %r130;
	shl.b32 	%r425, %r424, 2;
	mov.u32 	%r426, _ZZ9cuda_gemmIiLi128ELi2ELi1ELi2048ELi32ELi32ELi64ELi1ELi0EEviiiPT_S1_S1_iiiE3Ash;
	add.s32 	%r427, %r426, %r425;
	ld.shared.u32 	%r652, [%r427];
$L__BB466_32:
	setp.lt.s32 	%p37, %r255, 8;
	@%p37 bra 	$L__BB466_34;
	add.s32 	%r428, %r30, %r130;
	shl.b32 	%r429, %r428, 2;
	mov.u32 	%r430, _ZZ9cuda_gemmIiLi128ELi2ELi1ELi2048ELi32ELi32ELi64ELi1ELi0EEviiiPT_S1_S1_iiiE3Ash;
	add.s32 	%r431, %r430, %r429;
	ld.shared.u32 	%r653, [%r431];
$L__BB466_34:
	setp.lt.s32 	%p38, %r255, 9;
	@%p38 bra 	$L__BB466_36;
	add.s32 	%r432, %r31, %r130;
	shl.b32 	%r433, %r432, 2;
	mov.u32 	%r434, _ZZ9cuda_gemmIiLi128ELi2ELi1ELi2048ELi32ELi32ELi64ELi1ELi0EEviiiPT_S1_S1_iiiE3Ash;
	add.s32 	%r435, %r434, %r433;
	ld.shared.u32 	%r654, [%r435];
$L__BB466_36:
	setp.lt.s32 	%p39, %r255, 10;
	@%p39 bra 	$L__BB466_38;
	add.s32 	%r436, %r32, %r130;
	shl.b32 	%r437, %r436, 2;
	mov.u32 	%r438, _ZZ9cuda_gemmIiLi128ELi2ELi1ELi2048ELi32ELi32ELi64ELi1ELi0EEviiiPT_S1_S1_iiiE3Ash;
	add.s32 	%r439, %r438, %r437;
	ld.shared.u32 	%r655, [%r439];
$L__BB466_38:
	setp.lt.s32 	%p40, %r255, 11;
	@%p40 bra 	$L__BB466_40;
	add.s32 	%r440, %r33, %r130;
	shl.b32 	%r441, %r440, 2;
	mov.u32 	%r442, _ZZ9cuda_gemmIiLi128ELi2ELi1ELi2048ELi32ELi32ELi64ELi1ELi0EEviiiPT_S1_S1_iiiE3Ash;
	add.s32 	%r443, %r442, %r441;
	ld.shared.u32 	%r656, [%r443];
$L__BB466_40:
	setp.lt.s32 	%p41, %r255, 12;
	@%p41 bra 	$L__BB466_42;
	add.s32 	%r444, %r34, %r130;
	shl.b32 	%r445, %r444, 2;
	mov.u32 	%r446, _ZZ9cuda_gemmIiLi128ELi2ELi1ELi2048ELi32ELi32ELi64ELi1ELi0EEviiiPT_S1_S1_iiiE3Ash;
	add.s32 	%r447, %r446, %r445;
	ld.shared.u32 	%r657, [%r447];
$L__BB466_42:
	setp.lt.s32 	%p42, %r255, 13;
	@%p42 bra 	$L__BB466_44;
	add.s32 	%r448, %r35, %r130;
	shl.b32 	%r449, %r448, 2;
	mov.u32 	%r450, _ZZ9cuda_gemmIiLi128ELi2ELi1ELi2048ELi32ELi32ELi64ELi1ELi0EEviiiPT_S1_S1_iiiE3Ash;
	add.s32 	%r451, %r450, %r449;
	ld.shared.u32 	%r658, [%r451];
$L__BB466_44:
	setp.lt.s32 	%p43, %r255, 14;
	@%p43 bra 	$L__BB466_46;
	add.s32 	%r452, %r36, %r130;
	shl.b32 	%r453, %r452, 2;
	mov.u32 	%r454, _ZZ9cuda_gemmIiLi128ELi2ELi1ELi2048ELi32ELi32ELi64ELi1ELi0EEviiiPT_S1_S1_iiiE3Ash;
	add.s32 	%r455, %r454, %r453;
	ld.shared.u32 	%r659, [%r455];
$L__BB466_46:
	setp.lt.s32 	%p44, %r255, 15;
	@%p44 bra 	$L__BB466_48;
	add.s32 	%r456, %r37, %r130;
	shl.b32 	%r457, %r456, 2;
	mov.u32 	%r458, _ZZ9cuda_gemmIiLi128ELi2ELi1ELi2048ELi32ELi32ELi64ELi1ELi0EEviiiPT_S1_S1_iiiE3Ash;
	add.s32 	%r459, %r458, %r457;
	ld.shared.u32 	%r660, [%r459];
$L__BB466_48:
	setp.lt.s32 	%p45, %r255, 16;
	@%p45 bra 	$L__BB466_50;
	add.s32 	%r460, %r38, %r130;
	shl.b32 	%r461, %r460, 2;
	mov.u32 	%r462, _ZZ9cuda_gemmIiLi128ELi2ELi1ELi2048ELi32ELi32ELi64ELi1ELi0EEviiiPT_S1_S1_iiiE3Ash;
	add.s32 	%r463, %r462, %r461;
	ld.shared.u32 	%r661, [%r463];
$L__BB466_50:
	setp.ge.s32 	%p46, %r5, %r15;
	@%p46 bra 	$L__BB466_120;
	mov.u32 	%r662, %r5;
$L__BB466_52:
	setp.gt.u32 	%p47, %r255, 64;
	mov.u32 	%r464, _ZZ9cuda_gemmIiLi128ELi2ELi1ELi2048ELi32ELi32ELi64ELi1ELi0EEviiiPT_S1_S1_iiiE11kron_fac_sh;
	mad.lo.s32 	%r164, %r662, 132, %r464;
	add.s32 	%r466, %r164, %r465;
	ld.shared.u32 	%r165, [%r466];
	@%p47 bra 	$L__BB466_85;
	setp.eq.s32 	%p64, %r255, 0;
	mov.b32 	%r664, 0;
	@%p64 bra 	$L__BB466_55;
	shfl.sync.idx.b32	%r517|%p65, %r165, %r39, 31, -1;
	mul.lo.s32 	%r664, %r517, %r646;
$L__BB466_55:
	setp.lt.s32 	%p66, %r255, 2;
	@%p66 bra 	$L__BB466_57;
	shfl.sync.idx.b32	%r518|%p67, %r165, %r40, 31, -1;
	mad.lo.s32 	%r664, %r518, %r647, %r664;
$L__BB466_57:
	setp.lt.s32 	%p68, %r255, 3;
	@%p68 bra 	$L__BB466_59;
	shfl.sync.idx.b32	%r519|%p69, %r165, %r41, 31, -1;
	mad.lo.s32 	%r664, %r519, %r648, %r664;
$L__BB466_59:
	setp.lt.s32 	%p70, %r255, 4;
	@%p70 bra 	$L__BB466_61;
	shfl.sync.idx.b32	%r520|%p71, %r165, %r42, 31, -1;
	mad.lo.s32 	%r664, %r520, %r649, %r664;
$L__BB466_61:
	setp.lt.s32 	%p72, %r255, 5;
	@%p72 bra 	$L__BB466_63;
	shfl.sync.idx.b32	%r521|%p73, %r165, %r43, 31, -1;
	mad.lo.s32 	%r664, %r521, %r650, %r664;
$L__BB466_63:
	setp.lt.s32 	%p74, %r255, 6;
	@%p74 bra 	$L__BB466_65;
	shfl.sync.idx.b32	%r522|%p75, %r165, %r44, 31, -1;
	mad.lo.s32 	%r664, %r522, %r651, %r664;
$L__BB466_65:
	setp.lt.s32 	%p76, %r255, 7;
	@%p76 bra 	$L__BB466_67;
	shfl.sync.idx.b32	%r523|%p77, %r165, %r45, 31, -1;
	mad.lo.s32 	%r664, %r523, %r652, %r664;
$L__BB466_67:
	setp.lt.s32 	%p78, %r255, 8;
	@%p78 bra 	$L__BB466_69;
	shfl.sync.idx.b32	%r524|%p79, %r165, %r46, 31, -1;
	mad.lo.s32 	%r664, %r524, %r653, %r664;
$L__BB466_69:
	setp.lt.s32 	%p80, %r255, 9;
	@%p80 bra 	$L__BB466_71;
	shfl.sync.idx.b32	%r525|%p81, %r165, %r47, 31, -1;
	mad.lo.s32 	%r664, %r525, %r654, %r664;
$L__BB466_71:
	setp.lt.s32 	%p82, %r255, 10;
	@%p82 bra 	$L__BB466_73;
	shfl.sync.idx.b32	%r526|%p83, %r165, %r48, 31, -1;
	mad.lo.s32 	%r664, %r526, %r655, %r664;
$L__BB466_73:
	setp.lt.s32 	%p84, %r255, 11;
	@%p84 bra 	$L__BB466_75;
	shfl.sync.idx.b32	%r527|%p85, %r165, %r49, 31, -1;
	mad.lo.s32 	%r664, %r527, %r656, %r664;
$L__BB466_75:
	setp.lt.s32 	%p86, %r255, 12;
	@%p86 bra 	$L__BB466_77;
	shfl.sync.idx.b32	%r528|%p87, %r165, %r50, 31, -1;
	mad.lo.s32 	%r664, %r528, %r657, %r664;
$L__BB466_77:
	setp.lt.s32 	%p88, %r255, 13;
	@%p88 bra 	$L__BB466_79;
	shfl.sync.idx.b32	%r529|%p89, %r165, %r51, 31, -1;
	mad.lo.s32 	%r664, %r529, %r658, %r664;
$L__BB466_79:
	setp.lt.s32 	%p90, %r255, 14;
	@%p90 bra 	$L__BB466_81;
	shfl.sync.idx.b32	%r530|%p91, %r165, %r52, 31, -1;
	mad.lo.s32 	%r664, %r530, %r659, %r664;
$L__BB466_81:
	setp.lt.s32 	%p92, %r255, 15;
	@%p92 bra 	$L__BB466_83;
	shfl.sync.idx.b32	%r531|%p93, %r165, %r53, 31, -1;
	mad.lo.s32 	%r664, %r531, %r660, %r664;
$L__BB466_83:
	setp.lt.s32 	%p94, %r255, 16;
	@%p94 bra 	$L__BB466_117;
	shfl.sync.idx.b32	%r532|%p95, %r165, %r54, 31, -1;
	mad.lo.s32 	%r664, %r532, %r661, %r664;
	bra.uni 	$L__BB466_117;
$L__BB466_85:
	mov.b32 	%r664, 0;
	@%p30 bra 	$L__BB466_87;
	shl.b32 	%r468, %r23, 2;
	add.s32 	%r469, %r164, %r468;
	ld.shared.u32 	%r470, [%r469];
	mul.lo.s32 	%r664, %r470, %r646;
$L__BB466_87:
	@%p31 bra 	$L__BB466_89;
	shl.b32 	%r471, %r24, 2;
	add.s32 	%r472, %r164, %r471;
	ld.shared.u32 	%r473, [%r472];
	mad.lo.s32 	%r664, %r473, %r647, %r664;
$L__BB466_89:
	@%p32 bra 	$L__BB466_91;
	shl.b32 	%r474, %r25, 2;
	add.s32 	%r475, %r164, %r474;
	ld.shared.u32 	%r476, [%r475];
	mad.lo.s32 	%r664, %r476, %r648, %r664;
$L__BB466_91:
	setp.lt.s32 	%p51, %r255, 4;
	@%p51 bra 	$L__BB466_93;
	shl.b32 	%r477, %r26, 2;
	add.s32 	%r478, %r164, %r477;
	ld.shared.u32 	%r479, [%r478];
	mad.lo.s32 	%r664, %r479, %r649, %r664;
$L__BB466_93:
	setp.lt.s32 	%p52, %r255, 5;
	@%p52 bra 	$L__BB466_95;
	shl.b32 	%r480, %r27, 2;
	add.s32 	%r481, %r164, %r480;
	ld.shared.u32 	%r482, [%r481];
	mad.lo.s32 	%r664, %r482, %r650, %r664;
$L__BB466_95:
	setp.lt.s32 	%p53, %r255, 6;
	@%p53 bra 	$L__BB466_97;
	shl.b32 	%r483, %r28, 2;
	add.s32 	%r484, %r164, %r483;
	ld.shared.u32 	%r485, [%r484];
	mad.lo.s32 	%r664, %r485, %r651, %r664;
$L__BB466_97:
	setp.lt.s32 	%p54, %r255, 7;
	@%p54 bra 	$L__BB466_99;
	shl.b32 	%r486, %r29, 2;
	add.s32 	%r487, %r164, %r486;
	ld.shared.u32 	%r488, [%r487];
	mad.lo.s32 	%r664, %r488, %r652, %r664;
$L__BB466_99:
	setp.lt.s32 	%p55, %r255, 8;
	@%p55 bra 	$L__BB466_101;
	shl.b32 	%r489, %r30, 2;
	add.s32 	%r490, %r164, %r489;
	ld.shared.u32 	%r491, [%r490];
	mad.lo.s32 	%r664, %r491, %r653, %r664;
$L__BB466_101:
	setp.lt.s32 	%p56, %r255, 9;
	@%p56 bra 	$L__BB466_103;
	shl.b32 	%r492, %r31, 2;
	add.s32 	%r493, %r164, %r492;
	ld.shared.u32 	%r494, [%r493];
	mad.lo.s32 	%r664, %r494, %r654, %r664;
$L__BB466_103:
	setp.lt.s32 	%p57, %r255, 10;
	@%p57 bra 	$L__BB466_105;
	shl.b32 	%r495, %r32, 2;
	add.s32 	%r496, %r164, %r495;
	ld.shared.u32 	%r497, [%r496];
	mad.lo.s32 	%r664, %r497, %r655, %r664;
$L__BB466_105:
	setp.lt.s32 	%p58, %r255, 11;
	@%p58 bra 	$L__BB466_107;
	shl.b32 	%r498, %r33, 2;
	add.s32 	%r499, %r164, %r498;
	ld.shared.u32 	%r500, [%r499];
	mad.lo.s32 	%r664, %r500, %r656, %r664;
$L__BB466_107:
	setp.lt.s32 	%p59, %r255, 12;
	@%p59 bra 	$L__BB466_109;
	shl.b32 	%r501, %r34, 2;
	add.s32 	%r502, %r164, %r501;
	ld.shared.u32 	%r503, [%r502];
	mad.lo.s32 	%r664, %r503, %r657, %r664;
$L__BB466_109:
	setp.lt.s32 	%p60, %r255, 13;
	@%p60 bra 	$L__BB466_111;
	shl.b32 	%r504, %r35, 2;
	add.s32 	%r505, %r164, %r504;
	ld.shared.u32 	%r506, [%r505];
	mad.lo.s32 	%r664, %r506, %r658, %r664;
$L__BB466_111:
	setp.lt.s32 	%p61, %r255, 14;
	@%p61 bra 	$L__BB466_113;
	shl.b32 	%r507, %r36, 2;
	add.s32 	%r508, %r164, %r507;
	ld.shared.u32 	%r509, [%r508];
	mad.lo.s32 	%r664, %r509, %r659, %r664;
$L__BB466_113:
	setp.lt.s32 	%p62, %r255, 15;
	@%p62 bra 	$L__BB466_115;
	shl.b32 	%r510, %r37, 2;
	add.s32 	%r511, %r164, %r510;
	ld.shared.u32 	%r512, [%r511];
	mad.lo.s32 	%r664, %r512, %r660, %r664;
$L__BB466_115:
	setp.lt.s32 	%p63, %r255, 16;
	@%p63 bra 	$L__BB466_117;
	shl.b32 	%r513, %r38, 2;
	add.s32 	%r514, %r164, %r513;
	ld.shared.u32 	%r515, [%r514];
	mad.lo.s32 	%r664, %r515, %r661, %r664;
$L__BB466_117:
	setp.ne.s32 	%p96, %r8, 0;
	add.s32 	%r533, %r662, %r627;
	mad.lo.s32 	%r229, %r533, %r2, %r129;
	shfl.sync.down.b32	%r534|%p97, %r664, 1, 7711, -1;
	add.s32 	%r230, %r534, %r664;
	@%p96 bra 	$L__BB466_119;
	shl.b32 	%r535, %r229, 2;
	mov.u32 	%r536, _ZZ9cuda_gemmIiLi128ELi2ELi1ELi2048ELi32ELi32ELi64ELi1ELi0EEviiiPT_S1_S1_iiiE3Csh;
	add.s32 	%r537, %r536, %r535;
	ld.shared.u32 	%r538, [%r537];
	add.s32 	%r539, %r538, %r230;
	st.shared.u32 	[%r537], %r539;
$L__BB466_119:
	add.s32 	%r662, %r662, %r60;
	setp.lt.s32 	%p98, %r662, %r15;
	@%p98 bra 	$L__BB466_52;
$L__BB466_120:
	add.s32 	%r645, %r645, %r3;
	setp.lt.s32 	%p99, %r645, %r2;
	@%p99 bra 	$L__BB466_18;
$L__BB466_121:
	mov.b32 	%r627, 16;
	mov.pred 	%p106, 0;
	@%p1 bra 	$L__BB466_14;
	bar.sync 	0;
	mov.u32 	%r710, %r9;
	@%p23 bra 	$L__BB466_126;
	setp.eq.s16 	%p102, %rs2, 3;
	add.s32 	%r541, %r86, %r9;
	mul.wide.s32 	%rd23, %r541, 4;
	add.s64 	%rd24, %rd2, %rd23;
	ld.shared.v4.u32 	{%r542, %r543, %r544, %r545}, [%r55];
	st.global.v4.u32 	[%rd24], {%r542, %r543, %r544, %r545};
	mov.u32 	%r710, %r20;
	@%p102 bra 	$L__BB466_126;
	setp.eq.s16 	%p103, %rs2, 0;
	add.s32 	%r546, %r86, %r20;
	mul.wide.s32 	%rd25, %r546, 4;
	add.s64 	%rd26, %rd2, %rd25;
	ld.shared.v4.u32 	{%r547, %r548, %r549, %r550}, [%r56];
	st.global.v4.u32 	[%rd26], {%r547, %r548, %r549, %r550};
	mov.u32 	%r710, %r22;
	@%p103 bra 	$L__BB466_126;
	add.s32 	%r710, %r22, %r10;
	add.s32 	%r551, %r86, %r22;
	mul.wide.s32 	%rd27, %r551, 4;
	add.s64 	%rd28, %rd2, %rd27;
	shl.b32 	%r552, %r10, 2;
	add.s32 	%r553, %r56, %r552;
	ld.shared.v4.u32 	{%r554, %r555, %r556, %r557}, [%r553];
	st.global.v4.u32 	[%rd28], {%r554, %r555, %r556, %r557};
$L__BB466_126:
	add.s32 	%r558, %r86, %r710;
	mul.wide.s32 	%rd29, %r558, 4;
	add.s64 	%rd30, %rd2, %rd29;
	shl.b32 	%r559, %r710, 2;
	mov.u32 	%r560, _ZZ9cuda_gemmIiLi128ELi2ELi1ELi2048ELi32ELi32ELi64ELi1ELi0EEviiiPT_S1_S1_iiiE3Csh;
	add.s32 	%r561, %r560, %r559;
	ld.shared.v4.u32 	{%r562, %r563, %r564, %r565}, [%r561];
	st.global.v4.u32 	[%rd30], {%r562, %r563, %r564, %r565};
	add.s32 	%r566, %r710, %r10;
	add.s32 	%r567, %r86, %r566;
	mul.wide.s32 	%rd31, %r567, 4;
	add.s64 	%rd32, %rd2, %rd31;
	shl.b32 	%r568, %r10, 2;
	add.s32 	%r569, %r561, %r568;
	ld.shared.v4.u32 	{%r570, %r571, %r572, %r573}, [%r569];
	st.global.v4.u32 	[%rd32], {%r570, %r571, %r572, %r573};
	add.s32 	%r574, %r566, %r10;
	add.s32 	%r575, %r86, %r574;
	mul.wide.s32 	%rd33, %r575, 4;
	add.s64 	%rd34, %rd2, %rd33;
	add.s32 	%r576, %r569, %r568;
	ld.shared.v4.u32 	{%r577, %r578, %r579, %r580}, [%r576];
	st.global.v4.u32 	[%rd34], {%r577, %r578, %r579, %r580};
	add.s32 	%r581, %r574, %r10;
	add.s32 	%r582, %r86, %r581;
	mul.wide.s32 	%rd35, %r582, 4;
	add.s64 	%rd36, %rd2, %rd35;
	add.s32 	%r583, %r576, %r568;
	ld.shared.v4.u32 	{%r584, %r585, %r586, %r587}, [%r583];
	st.global.v4.u32 	[%rd36], {%r584, %r585, %r586, %r587};
	add.s32 	%r710, %r581, %r10;
	setp.lt.u32 	%p104, %r710, 2048;
	@%p104 bra 	$L__BB466_126;
	add.s32 	%r605, %r605, %r7;
	shl.b32 	%r588, %r7, 1;
	setp.lt.u32 	%p105, %r605, %r588;
	@%p105 bra 	$L__BB466_2;
$L__BB466_128:
	ret;

}
	// .globl	_Z9cuda_gemmIiLi128ELi2ELi1ELi2048ELi32ELi32ELi64ELi1ELi1EEviiiPT_S1_S1_iii
.visible .entry _Z9cuda_gemmIiLi128ELi2ELi1ELi2048ELi32ELi32ELi64ELi1ELi1EEviiiPT_S1_S1_iii(
	.param .u32 _Z9cuda_gemmIiLi128ELi2ELi1ELi2048ELi32ELi32ELi64ELi1ELi1EEviiiPT_S1_S1_iii_param_0,
	.param .u32 _Z9cuda_gemmIiLi128ELi2ELi1ELi2048ELi32ELi32ELi64ELi1ELi1EEviiiPT_S1_S1_iii_param_1,
	.param .u32 _Z9cuda_gemmIiLi128ELi2ELi1ELi2048ELi32ELi32ELi64ELi1ELi1EEviiiPT_S1_S1_iii_param_2,
	.param .u64 .ptr .align 1 _Z9cuda_gemmIiLi128ELi2ELi1ELi2048ELi32ELi32ELi64ELi1ELi1EEviiiPT_S1_S1_iii_param_3,
	.param .u64 .ptr .align 1 _Z9cuda_gemmIiLi128ELi2ELi1ELi2048ELi32ELi32ELi64ELi1ELi1EEviiiPT_S1_S1_iii_param_4,
	.param .u64 .ptr .align 1 _Z9cuda_gemmIiLi128ELi2ELi1ELi2048ELi32ELi32ELi64ELi1ELi1EEviiiPT_S1_S1_iii_param_5,
	.param .u32 _Z9cuda_gemmIiLi128ELi2ELi1ELi2048ELi32ELi32ELi64ELi1ELi1EEviiiPT_S1_S1_iii_param_6,
	.param .u32 _Z9cuda_gemmIiLi128ELi2ELi1ELi2048ELi32ELi32ELi64ELi1ELi1EEviiiPT_S1_S1_iii_param_7,
	.param .u32 _Z9cuda_gemmIiLi128ELi2ELi1ELi2048ELi32ELi32ELi64ELi1ELi1EEviiiPT_S1_S1_iii_param_8
)
.maxntid 128
{
	.reg .pred 	%p<39>;
	.reg .b16 	%rs<10>;
	.reg .b32 	%r<355>;
	.reg .b64 	%rd<37>;
	// demoted variable
	.shared .align 128 .b8 _ZZ9cuda_gemmIiLi128ELi2ELi1ELi2048ELi32ELi32ELi64ELi1ELi1EEviiiPT_S1_S1_iiiE11kron_fac_sh[2112];
	// demoted variable
	.shared .align 128 .b8 _ZZ9cuda_gemmIiLi128ELi2ELi1ELi2048ELi32ELi32ELi64ELi1ELi1EEviiiPT_S1_S1_iiiE3Ash[8192];
	// demoted variable
	.shared .align 128 .b8 _ZZ9cuda_gemmIiLi128ELi2ELi1ELi2048ELi32ELi32ELi64ELi1ELi1EEviiiPT_S1_S1_iiiE3Csh[8192];
	ld.param.u64 	%rd5, [_Z9cuda_gemmIiLi128ELi2ELi1ELi2048ELi32ELi32ELi64ELi1ELi1EEviiiPT_S1_S1_iii_param_3];
	ld.param.u64 	%rd4, [_Z9cuda_gemmIiLi128ELi2ELi1ELi2048ELi32ELi32ELi64ELi1ELi1EEviiiPT_S1_S1_iii_param_4];
	ld.param.u64 	%rd6, [_Z9cuda_gemmIiLi128ELi2ELi1ELi2048ELi32ELi32ELi64ELi1ELi1EEviiiPT_S1_S1_iii_param_5];
	cvta.to.global.u64 	%rd1, %rd5;
	cvta.to.global.u64 	%rd2, %rd6;
	mov.u32 	%r1, %tid.x;
	shr.u32 	%r2, %r1, 1;
	mov.u32 	%r344, %ctaid.y;
	mov.u32 	%r4, %nctaid.y;
	shl.b32 	%r95, %r4, 1;
	setp.ge.u32 	%p2, %r344, %r95;
	@%p2 bra 	$L__BB467_27;
	and.b32  	%r5, %r1, 1;
	mov.u32 	%r96, %ctaid.z;
	mov.u32 	%r97, %ntid.x;
	shl.b32 	%r6, %r1, 2;
	shl.b32 	%r7, %r97, 2;
	and.b32  	%r98, %r1, 15;
	shl.b32 	%r99, %r96, 10;
	or.b32  	%r8, %r99, %r98;
	mov.u32 	%r100, _ZZ9cuda_gemmIiLi128ELi2ELi1ELi2048ELi32ELi32ELi64ELi1ELi1EEviiiPT_S1_S1_iiiE11kron_fac_sh;
	mad.lo.s32 	%r9, %r98, 132, %r100;
	shr.u32 	%r10, %r97, 4;
	shl.b32 	%r101, %r1, 4;
	and.b32  	%r102, %r101, 16;
	shl.b32 	%r103, %r2, 5;
	or.b32  	%r104, %r103, %r102;
	and.b32  	%r105, %r6, 124;
	add.s32 	%r11, %r100, %r105;
	add.s32 	%r12, %r1, %r97;
	cvt.u16.u32 	%rs3, %r12;
	xor.b16  	%rs4, %rs3, 2047;
	cvt.u16.u32 	%rs5, %r97;
	div.u16 	%rs6, %rs4, %rs5;
	xor.b32  	%r106, %r6, 2047;
	sub.s32 	%r107, %r106, %r7;
	cvt.u16.u32 	%rs7, %r107;
	cvt.u16.u32 	%rs8, %r7;
	div.u16 	%rs9, %rs7, %rs8;
	and.b16  	%rs1, %rs6, 3;
	mov.u32 	%r108, _ZZ9cuda_gemmIiLi128ELi2ELi1ELi2048ELi32ELi32ELi64ELi1ELi1EEviiiPT_S1_S1_iiiE3Csh;
	add.s32 	%r13, %r108, %r6;
	add.s32 	%r14, %r13, %r7;
	add.s32 	%r15, %r12, %r97;
	and.b16  	%rs2, %rs9, 3;
	mov.u32 	%r109, _ZZ9cuda_gemmIiLi128ELi2ELi1ELi2048ELi32ELi32ELi64ELi1ELi1EEviiiPT_S1_S1_iiiE3Ash;
	add.s32 	%r16, %r109, %r101;
	add.s32 	%r17, %r6, %r7;
	shl.b32 	%r110, %r97, 4;
	add.s32 	%r18, %r16, %r110;
	add.s32 	%r19, %r17, %r7;
	and.b32  	%r111, %r2, 15;
	add.s32 	%r112, %r2, 1;
	and.b32  	%r113, %r112, 15;
	add.s32 	%r114, %r2, 2;
	and.b32  	%r115, %r114, 15;
	add.s32 	%r116, %r2, 3;
	and.b32  	%r117, %r116, 15;
	or.b32  	%r118, %r104, %r117;
	shl.b32 	%r119, %r118, 2;
	add.s32 	%r20, %r109, %r119;
	add.s32 	%r120, %r2, 4;
	and.b32  	%r121, %r120, 15;
	or.b32  	%r122, %r104, %r121;
	shl.b32 	%r123, %r122, 2;
	add.s32 	%r21, %r109, %r123;
	add.s32 	%r124, %r2, 5;
	and.b32  	%r125, %r124, 15;
	or.b32  	%r126, %r104, %r125;
	shl.b32 	%r127, %r126, 2;
	add.s32 	%r22, %r109, %r127;
	add.s32 	%r128, %r2, 6;
	and.b32  	%r129, %r128, 15;
	or.b32  	%r130, %r104, %r129;
	shl.b32 	%r131, %r130, 2;
	add.s32 	%r23, %r109, %r131;
	add.s32 	%r132, %r2, 7;
	and.b32  	%r133, %r132, 15;
	or.b32  	%r134, %r104, %r133;
	shl.b32 	%r135, %r134, 2;
	add.s32 	%r24, %r109, %r135;
	xor.b32  	%r136, %r111, 8;
	or.b32  	%r137, %r104, %r136;
	shl.b32 	%r138, %r137, 2;
	add.s32 	%r25, %r109, %r138;
	add.s32 	%r139, %r2, 9;
	and.b32  	%r140, %r139, 15;
	or.b32  	%r141, %r104, %r140;
	shl.b32 	%r142, %r141, 2;
	add.s32 	%r26, %r109, %r142;
	add.s32 	%r143, %r2, 10;
	and.b32  	%r144, %r143, 15;
	or.b32  	%r145, %r104, %r144;
	shl.b32 	%r146, %r145, 2;
	add.s32 	%r27, %r109, %r146;
	add.s32 	%r147, %r2, 11;
	and.b32  	%r148, %r147, 15;
	or.b32  	%r149, %r104, %r148;
	shl.b32 	%r150, %r149, 2;
	add.s32 	%r28, %r109, %r150;
	add.s32 	%r151, %r2, 12;
	and.b32  	%r152, %r151, 15;
	or.b32  	%r153, %r104, %r152;
	shl.b32 	%r154, %r153, 2;
	add.s32 	%r29, %r109, %r154;
	add.s32 	%r155, %r2, 13;
	and.b32  	%r156, %r155, 15;
	or.b32  	%r157, %r104, %r156;
	shl.b32 	%r158, %r157, 2;
	add.s32 	%r30, %r109, %r158;
	add.s32 	%r159, %r2, 14;
	and.b32  	%r160, %r159, 15;
	or.b32  	%r161, %r104, %r160;
	shl.b32 	%r162, %r161, 2;
	add.s32 	%r31, %r109, %r162;
	add.s32 	%r163, %r2, -1;
	and.b32  	%r164, %r163, 15;
	or.b32  	%r165, %r104, %r164;
	shl.b32 	%r166, %r165, 2;
	add.s32 	%r32, %r109, %r166;
	or.b32  	%r33, %r102, %r111;
	or.b32  	%r34, %r102, %r113;
	or.b32  	%r35, %r102, %r115;
	or.b32  	%r36, %r102, %r117;
	or.b32  	%r37, %r102, %r121;
	or.b32  	%r38, %r102, %r125;
	or.b32  	%r39, %r102, %r129;
	or.b32  	%r40, %r102, %r133;
	or.b32  	%r41, %r102, %r136;
	or.b32  	%r42, %r102, %r140;
	or.b32  	%r43, %r102, %r144;
	or.b32  	%r44, %r102, %r148;
	or.b32  	%r45, %r102, %r152;
	or.b32  	%r46, %r102, %r156;
	or.b32  	%r47, %r102, %r160;
	or.b32  	%r48, %r102, %r164;
	mad.lo.s32 	%r49, %r1, 12, %r13;
	add.s32 	%r50, %r49, %r110;
	cvta.to.global.u64 	%rd3, %rd4;
$L__BB467_2:
	setp.eq.s16 	%p3, %rs1, 2;
	mov.u32 	%r345, %r1;
	@%p3 bra 	$L__BB467_6;
	setp.eq.s16 	%p4, %rs1, 3;
	mov.b32 	%r167, 0;
	st.shared.u32 	[%r13], %r167;
	mov.u32 	%r345, %r12;
	@%p4 bra 	$L__BB467_6;
	setp.eq.s16 	%p5, %rs1, 0;
	mov.b32 	%r168, 0;
	st.shared.u32 	[%r14], %r168;
	mov.u32 	%r345, %r15;
	@%p5 bra 	$L__BB467_6;
	mov.u32 	%r169, %ntid.x;
	add.s32 	%r345, %r15, %r169;
	add.s32 	%r170, %r14, %r7;
	mov.b32 	%r171, 0;
	st.shared.u32 	[%r170], %r171;
$L__BB467_6:
	shl.b32 	%r172, %r345, 2;
	mov.u32 	%r173, _ZZ9cuda_gemmIiLi128ELi2ELi1ELi2048ELi32ELi32ELi64ELi1ELi1EEviiiPT_S1_S1_iiiE3Csh;
	add.s32 	%r346, %r173, %r172;
$L__BB467_7:
	mov.b32 	%r174, 0;
	st.shared.u32 	[%r346], %r174;
	add.s32 	%r175, %r346, %r7;
	st.shared.u32 	[%r175], %r174;
	mov.u32 	%r176, %ntid.x;
	shl.b32 	%r177, %r176, 3;
	add.s32 	%r178, %r346, %r177;
	st.shared.u32 	[%r178], %r174;
	mad.lo.s32 	%r179, %r176, 12, %r346;
	st.shared.u32 	[%r179], %r174;
	add.s32 	%r345, %r345, %r7;
	shl.b32 	%r180, %r176, 4;
	add.s32 	%r346, %r346, %r180;
	setp.lt.u32 	%p6, %r345, 2048;
	@%p6 bra 	$L__BB467_7;
	setp.eq.s16 	%p7, %rs2, 2;
	shl.b32 	%r59, %r344, 11;
	mov.u32 	%r348, %r6;
	@%p7 bra 	$L__BB467_12;
	setp.eq.s16 	%p8, %rs2, 3;
	add.s32 	%r181, %r59, %r6;
	mul.wide.s32 	%rd7, %r181, 4;
	add.s64 	%rd8, %rd1, %rd7;
	ld.global.v4.u32 	{%r182, %r183, %r184, %r185}, [%rd8];
	st.shared.v4.u32 	[%r16], {%r182, %r183, %r184, %r185};
	mov.u32 	%r348, %r17;
	@%p8 bra 	$L__BB467_12;
	setp.eq.s16 	%p9, %rs2, 0;
	add.s32 	%r186, %r59, %r17;
	mul.wide.s32 	%rd9, %r186, 4;
	add.s64 	%rd10, %rd1, %rd9;
	ld.global.v4.u32 	{%r187, %r188, %r189, %r190}, [%rd10];
	st.shared.v4.u32 	[%r18], {%r187, %r188, %r189, %r190};
	mov.u32 	%r348, %r19;
	@%p9 bra 	$L__BB467_12;
	add.s32 	%r348, %r19, %r7;
	add.s32 	%r191, %r59, %r19;
	mul.wide.s32 	%rd11, %r191, 4;
	add.s64 	%rd12, %rd1, %rd11;
	ld.global.v4.u32 	{%r192, %r193, %r194, %r195}, [%rd12];
	shl.b32 	%r196, %r7, 2;
	add.s32 	%r197, %r18, %r196;
	st.shared.v4.u32 	[%r197], {%r192, %r193, %r194, %r195};
$L__BB467_12:
	add.s32 	%r198, %r59, %r348;
	mul.wide.s32 	%rd13, %r198, 4;
	add.s64 	%rd14, %rd1, %rd13;
	ld.global.v4.u32 	{%r199, %r200, %r201, %r202}, [%rd14];
	shl.b32 	%r203, %r348, 2;
	mov.u32 	%r204, _ZZ9cuda_gemmIiLi128ELi2ELi1ELi2048ELi32ELi32ELi64ELi1ELi1EEviiiPT_S1_S1_iiiE3Ash;
	add.s32 	%r205, %r204, %r203;
	st.shared.v4.u32 	[%r205], {%r199, %r200, %r201, %r202};
	add.s32 	%r206, %r348, %r7;
	add.s32 	%r207, %r59, %r206;
	mul.wide.s32 	%rd15, %r207, 4;
	add.s64 	%rd16, %rd1, %rd15;
	ld.global.v4.u32 	{%r208, %r209, %r210, %r211}, [%rd16];
	shl.b32 	%r212, %r7, 2;
	add.s32 	%r213, %r205, %r212;
	st.shared.v4.u32 	[%r213], {%r208, %r209, %r210, %r211};
	add.s32 	%r214, %r206, %r7;
	add.s32 	%r215, %r59, %r214;
	mul.wide.s32 	%rd17, %r215, 4;
	add.s64 	%rd18, %rd1, %rd17;
	ld.global.v4.u32 	{%r216, %r217, %r218, %r219}, [%rd18];
	add.s32 	%r220, %r213, %r212;
	st.shared.v4.u32 	[%r220], {%r216, %r217, %r218, %r219};
	add.s32 	%r221, %r214, %r7;
	add.s32 	%r222, %r59, %r221;
	mul.wide.s32 	%rd19, %r222, 4;
	add.s64 	%rd20, %rd1, %rd19;
	ld.global.v4.u32 	{%r223, %r224, %r225, %r226}, [%rd20];
	add.s32 	%r227, %r220, %r212;
	st.shared.v4.u32 	[%r227], {%r223, %r224, %r225, %r226};
	add.s32 	%r348, %r221, %r7;
	setp.lt.u32 	%p10, %r348, 2048;
	@%p10 bra 	$L__BB467_12;
	mov.b32 	%r350, 0;
	mov.pred 	%p38, -1;
$L__BB467_14:
	mov.pred 	%p1, %p38;
	shr.u32 	%r351, %r1, 4;
	add.s32 	%r66, %r8, %r350;
$L__BB467_15:
	shl.b32 	%r229, %r351, 5;
	add.s32 	%r230, %r66, %r229;
	mul.wide.u32 	%rd21, %r230, 4;
	add.s64 	%rd22, %rd3, %rd21;
	ld.global.u32 	%r231, [%rd22];
	shl.b32 	%r232, %r351, 2;
	add.s32 	%r233, %r9, %r232;
	st.shared.u32 	[%r233], %r231;
	add.s32 	%r351, %r351, %r10;
	setp.lt.u32 	%p12, %r351, 32;
	@%p12 bra 	$L__BB467_15;
	bar.sync 	0;
	shl.b32 	%r235, %r2, 5;
	shl.b32 	%r236, %r5, 4;
	or.b32  	%r237, %r235, %r236;
	and.b32  	%r238, %r2, 15;
	or.b32  	%r239, %r237, %r238;
	shl.b32 	%r240, %r239, 2;
	mov.u32 	%r241, _ZZ9cuda_gemmIiLi128ELi2ELi1ELi2048ELi32ELi32ELi64ELi1ELi1EEviiiPT_S1_S1_iiiE3Ash;
	add.s32 	%r242, %r241, %r240;
	ld.shared.u32 	%r69, [%r242];
	add.s32 	%r243, %r2, 1;
	and.b32  	%r244, %r243, 15;
	or.b32  	%r245, %r237, %r244;
	shl.b32 	%r246, %r245, 2;
	add.s32 	%r247, %r241, %r246;
	ld.shared.u32 	%r70, [%r247];
	add.s32 	%r248, %r2, 2;
	and.b32  	%r249, %r248, 15;
	or.b32  	%r250, %r237, %r249;
	shl.b32 	%r251, %r250, 2;
	add.s32 	%r252, %r241, %r251;
	ld.shared.u32 	%r71, [%r252];
	ld.shared.u32 	%r72, [%r20];
	ld.shared.u32 	%r73, [%r21];
	ld.shared.u32 	%r74, [%r22];
	ld.shared.u32 	%r75, [%r23];
	ld.shared.u32 	%r76, [%r24];
	ld.shared.u32 	%r77, [%r25];
	ld.shared.u32 	%r78, [%r26];
	ld.shared.u32 	%r79, [%r27];
	ld.shared.u32 	%r80, [%r28];
	ld.shared.u32 	%r81, [%r29];
	ld.shared.u32 	%r82, [%r30];
	ld.shared.u32 	%r83, [%r31];
	ld.shared.u32 	%r84, [%r32];
	mov.b32 	%r352, 0;
$L__BB467_17:
	setp.ne.s32 	%p13, %r5, 0;
	mad.lo.s32 	%r253, %r352, 132, %r11;
	ld.shared.u32 	%r254, [%r253];
	shfl.sync.idx.b32	%r255|%p14, %r254, %r33, 31, -1;
	mul.lo.s32 	%r256, %r255, %r69;
	shfl.sync.idx.b32	%r257|%p15, %r254, %r34, 31, -1;
	mad.lo.s32 	%r258, %r257, %r70, %r256;
	shfl.sync.idx.b32	%r259|%p16, %r254, %r35, 31, -1;
	mad.lo.s32 	%r260, %r259, %r71, %r258;
	shfl.sync.idx.b32	%r261|%p17, %r254, %r36, 31, -1;
	mad.lo.s32 	%r262, %r261, %r72, %r260;
	shfl.sync.idx.b32	%r263|%p18, %r254, %r37, 31, -1;
	mad.lo.s32 	%r264, %r263, %r73, %r262;
	shfl.sync.idx.b32	%r265|%p19, %r254, %r38, 31, -1;
	mad.lo.s32 	%r266, %r265, %r74, %r264;
	shfl.sync.idx.b32	%r267|%p20, %r254, %r39, 31, -1;
	mad.lo.s32 	%r268, %r267, %r75, %r266;
	shfl.sync.idx.b32	%r269|%p21, %r254, %r40, 31, -1;
	mad.lo.s32 	%r270, %r269, %r76, %r268;
	shfl.sync.idx.b32	%r271|%p22, %r254, %r41, 31, -1;
	mad.lo.s32 	%r272, %r271, %r77, %r270;
	shfl.sync.idx.b32	%r273|%p23, %r254, %r42, 31, -1;
	mad.lo.s32 	%r274, %r273, %r78, %r272;
	shfl.sync.idx.b32	%r275|%p24, %r254, %r43, 31, -1;
	mad.lo.s32 	%r276, %r275, %r79, %r274;
	shfl.sync.idx.b32	%r277|%p25, %r254, %r44, 31, -1;
	mad.lo.s32 	%r278, %r277, %r80, %r276;
	shfl.sync.idx.b32	%r279|%p26, %r254, %r45, 31, -1;
	mad.lo.s32 	%r280, %r279, %r81, %r278;
	shfl.sync.idx.b32	%r281|%p27, %r254, %r46, 31, -1;
	mad.lo.s32 	%r282, %r281, %r82, %r280;
	shfl.sync.idx.b32	%r283|%p28, %r254, %r47, 31, -1;
	mad.lo.s32 	%r284, %r283, %r83, %r282;
	shfl.sync.idx.b32	%r285|%p29, %r254, %r48, 31, -1;
	mad.lo.s32 	%r286, %r285, %r84, %r284;
	add.s32 	%r287, %r352, %r350;
	shl.b32 	%r288, %r287, 6;
	or.b32  	%r86, %r288, %r2;
	shfl.sync.down.b32	%r289|%p30, %r286, 1, 7711, -1;
	add.s32 	%r87, %r289, %r286;
	@%p13 bra 	$L__BB467_19;
	shl.b32 	%r290, %r86, 2;
	mov.u32 	%r291, _ZZ9cuda_gemmIiLi128ELi2ELi1ELi2048ELi32ELi32ELi64ELi1ELi1EEviiiPT_S1_S1_iiiE3Csh;
	add.s32 	%r292, %r291, %r290;
	ld.shared.u32 	%r293, [%r292];
	add.s32 	%r294, %r293, %r87;
	st.shared.u32 	[%r292], %r294;
$L__BB467_19:
	add.s32 	%r352, %r352, 1;
	setp.ne.s32 	%p31, %r352, 16;
	@%p31 bra 	$L__BB467_17;
	mov.b32 	%r350, 16;
	mov.pred 	%p38, 0;
	@%p1 bra 	$L__BB467_14;
	shl.b32 	%r89, %r344, 11;
	setp.eq.s16 	%p33, %rs2, 2;
	bar.sync 	0;
	mov.u32 	%r353, %r6;
	@%p33 bra 	$L__BB467_25;
	setp.eq.s16 	%p34, %rs2, 3;
	add.s32 	%r296, %r89, %r6;
	mul.wide.s32 	%rd23, %r296, 4;
	add.s64 	%rd24, %rd2, %rd23;
	ld.shared.v4.u32 	{%r297, %r298, %r299, %r300}, [%r49];
	st.global.v4.u32 	[%rd24], {%r297, %r298, %r299, %r300};
	mov.u32 	%r353, %r17;
	@%p34 bra 	$L__BB467_25;
	setp.eq.s16 	%p35, %rs2, 0;
	add.s32 	%r301, %r89, %r17;
	mul.wide.s32 	%rd25, %r301, 4;
	add.s64 	%rd26, %rd2, %rd25;
	ld.shared.v4.u32 	{%r302, %r303, %r304, %r305}, [%r50];
	st.global.v4.u32 	[%rd26], {%r302, %r303, %r304, %r305};
	mov.u32 	%r353, %r19;
	@%p35 bra 	$L__BB467_25;
	add.s32 	%r353, %r19, %r7;
	add.s32 	%r306, %r89, %r19;
	mul.wide.s32 	%rd27, %r306, 4;
	add.s64 	%rd28, %rd2, %rd27;
	shl.b32 	%r307, %r7, 2;
	add.s32 	%r308, %r50, %r307;
	ld.shared.v4.u32 	{%r309, %r310, %r311, %r312}, [%r308];
	st.global.v4.u32 	[%rd28], {%r309, %r310, %r311, %r312};
$L__BB467_25:
	add.s32 	%r313, %r89, %r353;
	mul.wide.s32 	%rd29, %r313, 4;
	add.s64 	%rd30, %rd2, %rd29;
	shl.b32 	%r314, %r353, 2;
	mov.u32 	%r315, _ZZ9cuda_gemmIiLi128ELi2ELi1ELi2048ELi32ELi32ELi64ELi1ELi1EEviiiPT_S1_S1_iiiE3Csh;
	add.s32 	%r316, %r315, %r314;
	ld.shared.v4.u32 	{%r317, %r318, %r319, %r320}, [%r316];
	st.global.v4.u32 	[%rd30], {%r317, %r318, %r319, %r320};
	add.s32 	%r321, %r353, %r7;
	add.s32 	%r322, %r89, %r321;
	mul.wide.s32 	%rd31, %r322, 4;
	add.s64 	%rd32, %rd2, %rd31;
	shl.b32 	%r323, %r7, 2;
	add.s32 	%r324, %r316, %r323;
	ld.shared.v4.u32 	{%r325, %r326, %r327, %r328}, [%r324];
	st.global.v4.u32 	[%rd32], {%r325, %r326, %r327, %r328};
	add.s32 	%r329, %r321, %r7;
	add.s32 	%r330, %r89, %r329;
	mul.wide.s32 	%rd33, %r330, 4;
	add.s64 	%rd34, %rd2, %rd33;
	add.s32 	%r331, %r324, %r323;
	ld.shared.v4.u32 	{%r332, %r333, %r334, %r335}, [%r331];
	st.global.v4.u32 	[%rd34], {%r332, %r333, %r334, %r335};
	add.s32 	%r336, %r329, %r7;
	add.s32 	%r337, %r89, %r336;
	mul.wide.s32 	%rd35, %r337, 4;
	add.s64 	%rd36, %rd2, %rd35;
	add.s32 	%r338, %r331, %r323;
	ld.shared.v4.u32 	{%r339, %r340, %r341, %r342}, [%r338];
	st.global.v4.u32 	[%rd36], {%r339, %r340, %r341, %r342};
	add.s32 	%r353, %r336, %r7;
	setp.lt.u32 	%p36, %r353, 2048;
	@%p36 bra 	$L__BB467_25;
	add.s32 	%r344, %r344, %r4;
	shl.b32 	%r343, %r4, 1;
	setp.lt.u32 	%p37, %r344, %r343;
	@%p37 bra 	$L__BB467_2;
$L__BB467_27:
	ret;

}
	// .globl	_Z9cuda_gemmIiLi128ELi2ELi1ELi2048ELi64ELi64ELi64ELi0ELi0EEviiiPT_S1_S1_iii
.visible .entry _Z9cuda_gemmIiLi128ELi2ELi1ELi2048ELi64ELi64ELi64ELi0ELi0EEviiiPT_S1_S1_iii(
	.param .u32 _Z9cuda_gemmIiLi128ELi2ELi1ELi2048ELi64ELi64ELi64ELi0ELi0EEviiiPT_S1_S1_iii_param_0,
	.param .u32 _Z9cuda_gemmIiLi128ELi2ELi1ELi2048ELi64ELi64ELi64ELi0ELi0EEviiiPT_S1_S1_iii_param_1,
	.param .u32 _Z9cuda_gemmIiLi128ELi2ELi1ELi2048ELi64ELi64ELi64ELi0ELi0EEviiiPT_S1_S1_iii_param_2,
	.param .u64 .ptr .align 1 _Z9cuda_gemmIiLi128ELi2ELi1ELi2048ELi64ELi64ELi64ELi0ELi0EEviiiPT_S1_S1_iii_param_3,
	.param .u64 .ptr .align 1 _Z9cuda_gemmIiLi128ELi2ELi1ELi2048ELi64ELi64ELi64ELi0ELi0EEviiiPT_S1_S1_iii_param_4,
	.param .u64 .ptr .align 1 _Z9cuda_gemmIiLi128ELi2ELi1ELi2048ELi64ELi64ELi64ELi0ELi0EEviiiPT_S1_S1_iii_param_5,
	.param .u32 _Z9cuda_gemmIiLi128ELi2ELi1ELi2048ELi64ELi64ELi64ELi0ELi0EEviiiPT_S1_S1_iii_param_6,
	.param .u32 _Z9cuda_gemmIiLi128ELi2ELi1ELi2048ELi64ELi64ELi64ELi0ELi0EEviiiPT_S1_S1_iii_param_7,
	.param .u32 _Z9cuda_gemmIiLi128ELi2ELi1ELi2048ELi64ELi64ELi64ELi0ELi0EEviiiPT_S1_S1_iii_param_8
)
.maxntid 128
{
	.reg .pred 	%p<89>;
	.reg .b16 	%rs<12>;
	.reg .b32 	%r<573>;
	.reg .b64 	%rd<28>;
	// demoted variable
	.shared .align 128 .b8 _ZZ9cuda_gemmIiLi128ELi2ELi1ELi2048ELi64ELi64ELi64ELi0ELi0EEviiiPT_S1_S1_iiiE11kron_fac_sh[2112];
	// demoted variable
	.shared .align 128 .b8 _ZZ9cuda_gemmIiLi128ELi2ELi1ELi2048ELi64ELi64ELi64ELi0ELi0EEviiiPT_S1_S1_iiiE3Ash[4096];
	// demoted variable
	.shared .align 128 .b8 _ZZ9cuda_gemmIiLi128ELi2ELi1ELi2048ELi64ELi64ELi64ELi0ELi0EEviiiPT_S1_S1_iiiE3Csh[8192];
	ld.param.u32 	%r188, [_Z9cuda_gemmIiLi128ELi2ELi1ELi2048ELi64ELi64ELi64ELi0ELi0EEviiiPT_S1_S1_iii_param_6];
	ld.param.u32 	%r189, [_Z9cuda_gemmIiLi128ELi2ELi1ELi2048ELi64ELi64ELi64ELi0ELi0EEviiiPT_S1_S1_iii_param_7];
	mov.u32 	%r190, %tid.x;
	div.s32 	%r1, 2048, %r189;
	min.s32 	%r191, %r1, 64;
	shl.b32 	%r2, %r191, 1;
	div.u32 	%r4, %r190, %r2;
	mul.lo.s32 	%r192, %r4, %r2;
	sub.s32 	%r193, %r190, %r192;
	shr.u32 	%r3, %r193, 1;
	mov.u32 	%r530, %ctaid.y;
	mov.u32 	%r194, %nctaid.y;
	shl.b32 	%r195, %r194, 1;
	setp.ge.u32 	%p2, %r530, %r195;
	@%p2 bra 	$L__BB468_95;
	ld.param.u64 	%rd26, [_Z9cuda_gemmIiLi128ELi2ELi1ELi2048ELi64ELi64ELi64ELi0ELi0EEviiiPT_S1_S1_iii_param_4];
	ld.param.u64 	%rd25, [_Z9cuda_gemmIiLi128ELi2ELi1ELi2048ELi64ELi64ELi64ELi0ELi0EEviiiPT_S1_S1_iii_param_3];
	and.b32  	%r6, %r190, 1;
	mov.u32 	%r197, %ntid.x;
	shl.b32 	%r198, %r190, 2;
	shl.b32 	%r7, %r197, 2;
	shr.u32 	%r8, %r190, 4;
	and.b32  	%r9, %r190, 15;
	mov.u32 	%r199, _ZZ9cuda_gemmIiLi128ELi2ELi1ELi2048ELi64ELi64ELi64ELi0ELi0EEviiiPT_S1_S1_iiiE11kron_fac_sh;
	mad.lo.s32 	%r10, %r9, 132, %r199;
	shr.u32 	%r11, %r197, 4;
	and.b32  	%r12, %r3, 15;
	shl.b32 	%r200, %r190, 4;
	and.b32  	%r13, %r200, 16;
	min.s32 	%r14, %r188, 16;
	add.s32 	%r201, %r190, %r197;
	cvt.u16.u32 	%rs3, %r201;
	xor.b16  	%rs4, %rs3, 2047;
	cvt.u16.u32 	%rs5, %r197;
	div.u16 	%rs6, %rs4, %rs5;
	xor.b32  	%r202, %r198, 2047;
	sub.s32 	%r203, %r202, %r7;
	cvt.u16.u32 	%rs7, %r203;
	cvt.u16.u32 	%rs8, %r7;
	div.u16 	%rs9, %rs7, %rs8;
	and.b16  	%rs1, %rs6, 3;
	add.s32 	%r204, %r3, 1;
	and.b32  	%r15, %r204, 15;
	add.s32 	%r205, %r3, 2;
	and.b32  	%r16, %r205, 15;
	add.s32 	%r206, %r3, 3;
	and.b32  	%r17, %r206, 15;
	add.s32 	%r207, %r3, 4;
	and.b32  	%r18, %r207, 15;
	add.s32 	%r208, %r3, 5;
	and.b32  	%r19, %r208, 15;
	add.s32 	%r209, %r3, 6;
	and.b32  	%r20, %r209, 15;
	add.s32 	%r210, %r3, 7;
	and.b32  	%r21, %r210, 15;
	xor.b32  	%r22, %r12, 8;
	add.s32 	%r211, %r3, 9;
	and.b32  	%r23, %r211, 15;
	add.s32 	%r212, %r3, 10;
	and.b32  	%r24, %r212, 15;
	add.s32 	%r213, %r3, 11;
	and.b32  	%r25, %r213, 15;
	add.s32 	%r214, %r3, 12;
	and.b32  	%r26, %r214, 15;
	add.s32 	%r215, %r3, 13;
	and.b32  	%r27, %r215, 15;
	add.s32 	%r216, %r3, 14;
	and.b32  	%r28, %r216, 15;
	add.s32 	%r217, %r3, -1;
	and.b32  	%r29, %r217, 15;
	or.b32  	%r30, %r13, %r12;
	or.b32  	%r31, %r13, %r15;
	or.b32  	%r32, %r13, %r16;
	or.b32  	%r33, %r13, %r17;
	or.b32  	%r34, %r13, %r18;
	or.b32  	%r35, %r13, %r19;
	or.b32  	%r36, %r13, %r20;
	or.b32  	%r37, %r13, %r21;
	or.b32  	%r38, %r13, %r22;
	or.b32  	%r39, %r13, %r23;
	or.b32  	%r40, %r13, %r24;
	or.b32  	%r41, %r13, %r25;
	or.b32  	%r42, %r13, %r26;
	or.b32  	%r43, %r13, %r27;
	or.b32  	%r44, %r13, %r28;
	or.b32  	%r45, %r13, %r29;
	setp.lt.s32 	%p3, %r12, %r189;
	selp.b32 	%r218, 0, %r189, %p3;
	sub.s32 	%r46, %r12, %r218;
	add.s32 	%r219, %r12, 1;
	setp.lt.s32 	%p4, %r219, %r189;
	selp.b32 	%r220, 0, %r189, %p4;
	sub.s32 	%r47, %r219, %r220;
	add.s32 	%r221, %r12, 2;
	setp.lt.s32 	%p5, %r221, %r189;
	selp.b32 	%r222, 0, %r189, %p5;
	sub.s32 	%r48, %r221, %r222;
	add.s32 	%r223, %r12, 3;
	setp.lt.s32 	%p6, %r223, %r189;
	selp.b32 	%r224, 0, %r189, %p6;
	sub.s32 	%r49, %r223, %r224;
	add.s32 	%r225, %r12, 4;
	setp.lt.s32 	%p7, %r225, %r189;
	selp.b32 	%r226, 0, %r189, %p7;
	sub.s32 	%r50, %r225, %r226;
	add.s32 	%r227, %r12, 5;
	setp.lt.s32 	%p8, %r227, %r189;
	selp.b32 	%r228, 0, %r189, %p8;
	sub.s32 	%r51, %r227, %r228;
	add.s32 	%r229, %r12, 6;
	setp.lt.s32 	%p9, %r229, %r189;
	selp.b32 	%r230, 0, %r189, %p9;
	sub.s32 	%r52, %r229, %r230;
	add.s32 	%r231, %r12, 7;
	setp.lt.s32 	%p10, %r231, %r189;
	selp.b32 	%r232, 0, %r189, %p10;
	sub.s32 	%r53, %r231, %r232;
	add.s32 	%r233, %r12, 8;
	setp.lt.s32 	%p11, %r233, %r189;
	selp.b32 	%r234, 0, %r189, %p11;
	sub.s32 	%r54, %r233, %r234;
	add.s32 	%r235, %r12, 9;
	setp.lt.s32 	%p12, %r235, %r189;
	selp.b32 	%r236, 0, %r189, %p12;
	sub.s32 	%r55, %r235, %r236;
	add.s32 	%r237, %r12, 10;
	setp.lt.s32 	%p13, %r237, %r189;
	selp.b32 	%r238, 0, %r189, %p13;
	sub.s32 	%r56, %r237, %r238;
	add.s32 	%r239, %r12, 11;
	setp.lt.s32 	%p14, %r239, %r189;
	selp.b32 	%r240, 0, %r189, %p14;
	sub.s32 	%r57, %r239, %r240;
	add.s32 	%r241, %r12, 12;
	setp.lt.s32 	%p15, %r241, %r189;
	selp.b32 	%r242, 0, %r189, %p15;
	sub.s32 	%r58, %r241, %r242;
	add.s32 	%r243, %r12, 13;
	setp.lt.s32 	%p16, %r243, %r189;
	selp.b32 	%r244, 0, %r189, %p16;
	sub.s32 	%r59, %r243, %r244;
	add.s32 	%r245, %r12, 14;
	setp.lt.s32 	%p17, %r245, %r189;
	selp.b32 	%r246, 0, %r189, %p17;
	sub.s32 	%r60, %r245, %r246;
	add.s32 	%r247, %r12, 15;
	setp.lt.s32 	%p18, %r247, %r189;
	selp.b32 	%r248, 0, %r189, %p18;
	sub.s32 	%r61, %r247, %r248;
	and.b16  	%rs2, %rs9, 3;
	cvt.u16.u32 	%rs10, %r2;
	div.s16 	%rs11, 128, %rs10;
	cvt.s32.s16 	%r62, %rs11;
	and.b32  	%r63, %r190, 31;
	cvta.to.global.u64 	%rd1, %rd26;
	cvta.to.global.u64 	%rd2, %rd25;
	shl.b32 	%r354, %r63, 2;
	shl.b32 	%r357, %r30, 2;
	shl.b32 	%r360, %r31, 2;
	shl.b32 	%r363, %r32, 2;
	shl.b32 	%r366, %r33, 2;
	shl.b32 	%r369, %r34, 2;
	shl.b32 	%r372, %r35, 2;
	shl.b32 	%r375, %r36, 2;
	shl.b32 	%r378, %r37, 2;
	shl.b32 	%r381, %r38, 2;
	shl.b32 	%r384, %r39, 2;
	shl.b32 	%r387, %r40, 2;
	shl.b32 	%r390, %r41, 2;
	shl.b32 	%r393, %r42, 2;
	shl.b32 	%r396, %r43, 2;
	shl.b32 	%r399, %r44, 2;
	shl.b32 	%r402, %r45, 2;
$L__BB468_2:
	mov.u32 	%r65, %tid.x;
	setp.eq.s16 	%p19, %rs1, 2;
	mov.u32 	%r531, %r65;
	@%p19 bra 	$L__BB468_6;
	mov.u32 	%r249, %ntid.x;
	add.s32 	%r531, %r65, %r249;
	setp.eq.s16 	%p20, %rs1, 3;
	shl.b32 	%r250, %r65, 2;
	mov.u32 	%r251, _ZZ9cuda_gemmIiLi128ELi2ELi1ELi2048ELi64ELi64ELi64ELi0ELi0EEviiiPT_S1_S1_iiiE3Csh;
	add.s32 	%r252, %r251, %r250;
	mov.b32 	%r253, 0;
	st.shared.u32 	[%r252], %r253;
	@%p20 bra 	$L__BB468_6;
	add.s32 	%r255, %r65, %r249;
	add.s32 	%r531, %r255, %r249;
	setp.eq.s16 	%p21, %rs1, 0;
	add.s32 	%r259, %r252, %r7;
	mov.b32 	%r260, 0;
	st.shared.u32 	[%r259], %r260;
	@%p21 bra 	$L__BB468_6;
	add.s32 	%r531, %r531, %r249;
	mov.u32 	%r263, _ZZ9cuda_gemmIiLi128ELi2ELi1ELi2048ELi64ELi64ELi64ELi0ELi0EEviiiPT_S1_S1_iiiE3Csh;
	add.s32 	%r264, %r263, %r250;
	add.s32 	%r265, %r264, %r7;
	add.s32 	%r266, %r265, %r7;
	mov.b32 	%r267, 0;
	st.shared.u32 	[%r266], %r267;
$L__BB468_6:
	shl.b32 	%r268, %r531, 2;
	mov.u32 	%r269, _ZZ9cuda_gemmIiLi128ELi2ELi1ELi2048ELi64ELi64ELi64ELi0ELi0EEviiiPT_S1_S1_iiiE3Csh;
	add.s32 	%r532, %r269, %r268;
$L__BB468_7:
	mov.b32 	%r270, 0;
	st.shared.u32 	[%r532], %r270;
	add.s32 	%r271, %r532, %r7;
	st.shared.u32 	[%r271], %r270;
	mov.u32 	%r272, %ntid.x;
	shl.b32 	%r273, %r272, 3;
	add.s32 	%r274, %r532, %r273;
	st.shared.u32 	[%r274], %r270;
	mad.lo.s32 	%r275, %r272, 12, %r532;
	st.shared.u32 	[%r275], %r270;
	add.s32 	%r531, %r531, %r7;
	shl.b32 	%r276, %r272, 4;
	add.s32 	%r532, %r532, %r276;
	setp.lt.u32 	%p22, %r531, 2048;
	@%p22 bra 	$L__BB468_7;
	mov.b32 	%r534, 0;
	mov.pred 	%p88, -1;
$L__BB468_9:
	mov.pred 	%p1, %p88;
	ld.param.u32 	%r528, [_Z9cuda_gemmIiLi128ELi2ELi1ELi2048ELi64ELi64ELi64ELi0ELi0EEviiiPT_S1_S1_iii_param_2];
	mov.u32 	%r278, %tid.x;
	shl.b32 	%r535, %r278, 2;
	mov.u32 	%r279, %ctaid.x;
	shl.b32 	%r280, %r279, 11;
	mov.u32 	%r281, %ctaid.z;
	shl.b32 	%r77, %r281, 6;
	add.s32 	%r282, %r77, %r280;
	mad.lo.s32 	%r283, %r530, %r528, %r282;
	add.s32 	%r78, %r283, %r534;
$L__BB468_10:
	shr.u32 	%r284, %r535, 5;
	and.b32  	%r285, %r535, 28;
	add.s32 	%r286, %r78, %r285;
	mad.lo.s32 	%r287, %r284, %r189, %r286;
	mul.wide.s32 	%rd7, %r287, 4;
	add.s64 	%rd8, %rd2, %rd7;
	ld.global.v4.u32 	{%r288, %r289, %r290, %r291}, [%rd8];
	shl.b32 	%r292, %r535, 2;
	mov.u32 	%r293, _ZZ9cuda_gemmIiLi128ELi2ELi1ELi2048ELi64ELi64ELi64ELi0ELi0EEviiiPT_S1_S1_iiiE3Ash;
	add.s32 	%r294, %r293, %r292;
	st.shared.v4.u32 	[%r294], {%r288, %r289, %r290, %r291};
	add.s32 	%r535, %r535, %r7;
	setp.lt.u32 	%p24, %r535, 1024;
	@%p24 bra 	$L__BB468_10;
	add.s32 	%r81, %r534, %r77;
	mov.b32 	%r536, 0;
$L__BB468_12:
	mov.u32 	%r82, %r536;
	add.s32 	%r83, %r82, %r9;
	mov.u32 	%r537, %r8;
$L__BB468_13:
	add.s32 	%r296, %r81, %r537;
	mad.lo.s32 	%r297, %r296, %r188, %r83;
	mul.wide.s32 	%rd9, %r297, 4;
	add.s64 	%rd10, %rd1, %rd9;
	ld.global.u32 	%r298, [%rd10];
	shl.b32 	%r299, %r537, 2;
	add.s32 	%r300, %r10, %r299;
	st.shared.u32 	[%r300], %r298;
	add.s32 	%r537, %r537, %r11;
	setp.lt.u32 	%p25, %r537, 32;
	@%p25 bra 	$L__BB468_13;
	setp.lt.s32 	%p26, %r1, 1;
	bar.sync 	0;
	@%p26 bra 	$L__BB468_87;
	mov.b32 	%r538, 0;
$L__BB468_16:
	setp.ge.s32 	%p27, %r4, %r14;
	add.s32 	%r87, %r538, %r3;
	shl.b32 	%r302, %r87, 5;
	or.b32  	%r303, %r302, %r13;
	add.s32 	%r304, %r303, %r12;
	shl.b32 	%r305, %r304, 2;
	mov.u32 	%r306, _ZZ9cuda_gemmIiLi128ELi2ELi1ELi2048ELi64ELi64ELi64ELi0ELi0EEviiiPT_S1_S1_iiiE3Ash;
	add.s32 	%r307, %r306, %r305;
	ld.shared.u32 	%r88, [%r307];
	add.s32 	%r308, %r303, %r15;
	shl.b32 	%r309, %r308, 2;
	add.s32 	%r310, %r306, %r309;
	ld.shared.u32 	%r89, [%r310];
	add.s32 	%r311, %r303, %r16;
	shl.b32 	%r312, %r311, 2;
	add.s32 	%r313, %r306, %r312;
	ld.shared.u32 	%r90, [%r313];
	add.s32 	%r314, %r303, %r17;
	shl.b32 	%r315, %r314, 2;
	add.s32 	%r316, %r306, %r315;
	ld.shared.u32 	%r91, [%r316];
	add.s32 	%r317, %r303, %r18;
	shl.b32 	%r318, %r317, 2;
	add.s32 	%r319, %r306, %r318;
	ld.shared.u32 	%r92, [%r319];
	add.s32 	%r320, %r303, %r19;
	shl.b32 	%r321, %r320, 2;
	add.s32 	%r322, %r306, %r321;
	ld.shared.u32 	%r93, [%r322];
	add.s32 	%r323, %r303, %r20;
	shl.b32 	%r324, %r323, 2;
	add.s32 	%r325, %r306, %r324;
	ld.shared.u32 	%r94, [%r325];
	add.s32 	%r326, %r303, %r21;
	shl.b32 	%r327, %r326, 2;
	add.s32 	%r328, %r306, %r327;
	ld.shared.u32 	%r95, [%r328];
	add.s32 	%r329, %r303, %r22;
	shl.b32 	%r330, %r329, 2;
	add.s32 	%r331, %r306, %r330;
	ld.shared.u32 	%r96, [%r331];
	add.s32 	%r332, %r303, %r23;
	shl.b32 	%r333, %r332, 2;
	add.s32 	%r334, %r306, %r333;
	ld.shared.u32 	%r97, [%r334];
	add.s32 	%r335, %r303, %r24;
	shl.b32 	%r336, %r335, 2;
	add.s32 	%r337, %r306, %r336;
	ld.shared.u32 	%r98, [%r337];
	add.s32 	%r338, %r303, %r25;
	shl.b32 	%r339, %r338, 2;
	add.s32 	%r340, %r306, %r339;
	ld.shared.u32 	%r99, [%r340];
	add.s32 	%r341, %r303, %r26;
	shl.b32 	%r342, %r341, 2;
	add.s32 	%r343, %r306, %r342;
	ld.shared.u32 	%r100, [%r343];
	add.s32 	%r344, %r303, %r27;
	shl.b32 	%r345, %r344, 2;
	add.s32 	%r346, %r306, %r345;
	ld.shared.u32 	%r101, [%r346];
	add.s32 	%r347, %r303, %r28;
	shl.b32 	%r348, %r347, 2;
	add.s32 	%r349, %r306, %r348;
	ld.shared.u32 	%r102, [%r349];
	add.s32 	%r350, %r303, %r29;
	shl.b32 	%r351, %r350, 2;
	add.s32 	%r352, %r306, %r351;
	ld.shared.u32 	%r103, [%r352];
	@%p27 bra 	$L__BB468_86;
	mov.u32 	%r539, %r4;
$L__BB468_18:
	setp.gt.u32 	%p28, %r189, 64;
	mov.u32 	%r353, _ZZ9cuda_gemmIiLi128ELi2ELi1ELi2048ELi64ELi64ELi64ELi0ELi0EEviiiPT_S1_S1_iiiE11kron_fac_sh;
	mad.lo.s32 	%r105, %r539, 132, %r353;
	add.s32 	%r355, %r105, %r354;
	ld.shared.u32 	%r106, [%r355];
	@%p28 bra 	$L__BB468_51;
	setp.eq.s32 	%p45, %r189, 0;
	mov.b32 	%r541, 0;
	@%p45 bra 	$L__BB468_21;
	shfl.sync.idx.b32	%r406|%p46, %r106, %r46, 31, -1;
	mul.lo.s32 	%r541, %r406, %r88;
$L__BB468_21:
	setp.lt.s32 	%p47, %r189, 2;
	@%p47 bra 	$L__BB468_23;
	shfl.sync.idx.b32	%r407|%p48, %r106, %r47, 31, -1;
	mad.lo.s32 	%r541, %r407, %r89, %r541;
$L__BB468_23:
	setp.lt.s32 	%p49, %r189, 3;
	@%p49 bra 	$L__BB468_25;
	shfl.sync.idx.b32	%r408|%p50, %r106, %r48, 31, -1;
	mad.lo.s32 	%r541, %r408, %r90, %r541;
$L__BB468_25:
	setp.lt.s32 	%p51, %r189, 4;
	@%p51 bra 	$L__BB468_27;
	shfl.sync.idx.b32	%r409|%p52, %r106, %r49, 31, -1;
	mad.lo.s32 	%r541, %r409, %r91, %r541;
$L__BB468_27:
	setp.lt.s32 	%p53, %r189, 5;
	@%p53 bra 	$L__BB468_29;
	shfl.sync.idx.b32	%r410|%p54, %r106, %r50, 31, -1;
	mad.lo.s32 	%r541, %r410, %r92, %r541;
$L__BB468_29:
	setp.lt.s32 	%p55, %r189, 6;
	@%p55 bra 	$L__BB468_31;
	shfl.sync.idx.b32	%r411|%p56, %r106, %r51, 31, -1;
	mad.lo.s32 	%r541, %r411, %r93, %r541;
$L__BB468_31:
	setp.lt.s32 	%p57, %r189, 7;
	@%p57 bra 	$L__BB468_33;
	shfl.sync.idx.b32	%r412|%p58, %r106, %r52, 31, -1;
	mad.lo.s32 	%r541, %r412, %r94, %r541;
$L__BB468_33:
	setp.lt.s32 	%p59, %r189, 8;
	@%p59 bra 	$L__BB468_35;
	shfl.sync.idx.b32	%r413|%p60, %r106, %r53, 31, -1;
	mad.lo.s32 	%r541, %r413, %r95, %r541;
$L__BB468_35:
	setp.lt.s32 	%p61, %r189, 9;
	@%p61 bra 	$L__BB468_37;
	shfl.sync.idx.b32	%r414|%p62, %r106, %r54, 31, -1;
	mad.lo.s32 	%r541, %r414, %r96, %r541;
$L__BB468_37:
	setp.lt.s32 	%p63, %r189, 10;
	@%p63 bra 	$L__BB468_39;
	shfl.sync.idx.b32	%r415|%p64, %r106, %r55, 31, -1;
	mad.lo.s32 	%r541, %r415, %r97, %r541;
$L__BB468_39:
	setp.lt.s32 	%p65, %r189, 11;
	@%p65 bra 	$L__BB468_41;
	shfl.sync.idx.b32	%r416|%p66, %r106, %r56, 31, -1;
	mad.lo.s32 	%r541, %r416, %r98, %r541;
$L__BB468_41:
	setp.lt.s32 	%p67, %r189, 12;
	@%p67 bra 	$L__BB468_43;
	shfl.sync.idx.b32	%r417|%p68, %r106, %r57, 31, -1;
	mad.lo.s32 	%r541, %r417, %r99, %r541;
$L__BB468_43:
	setp.lt.s32 	%p69, %r189, 13;
	@%p69 bra 	$L__BB468_45;
	shfl.sync.idx.b32	%r418|%p70, %r106, %r58, 31, -1;
	mad.lo.s32 	%r541, %r418, %r100, %r541;
$L__BB468_45:
	setp.lt.s32 	%p71, %r189, 14;
	@%p71 bra 	$L__BB468_47;
	shfl.sync.idx.b32	%r419|%p72, %r106, %r59, 31, -1;
	mad.lo.s32 	%r541, %r419, %r101, %r541;
$L__BB468_47:
	setp.lt.s32 	%p73, %r189, 15;
	@%p73 bra 	$L__BB468_49;
	shfl.sync.idx.b32	%r420|%p74, %r106, %r60, 31, -1;
	mad.lo.s32 	%r541, %r420, %r102, %r541;
$L__BB468_49:
	setp.lt.s32 	%p75, %r189, 16;
	@%p75 bra 	$L__BB468_83;
	shfl.sync.idx.b32	%r421|%p76, %r106, %r61, 31, -1;
	mad.lo.s32 	%r541, %r421, %r103, %r541;
	bra.uni 	$L__BB468_83;
$L__BB468_51:
	setp.lt.s32 	%p29, %r189, 1;
	mov.b32 	%r541, 0;
	@%p29 bra 	$L__BB468_53;
	add.s32 	%r358, %r105, %r357;
	ld.shared.u32 	%r359, [%r358];
	mul.lo.s32 	%r541, %r359, %r88;
$L__BB468_53:
	setp.lt.s32 	%p30, %r189, 2;
	@%p30 bra 	$L__BB468_55;
	add.s32 	%r361, %r105, %r360;
	ld.shared.u32 	%r362, [%r361];
	mad.lo.s32 	%r541, %r362, %r89, %r541;
$L__BB468_55:
	setp.lt.s32 	%p31, %r189, 3;
	@%p31 bra 	$L__BB468_57;
	add.s32 	%r364, %r105, %r363;
	ld.shared.u32 	%r365, [%r364];
	mad.lo.s32 	%r541, %r365, %r90, %r541;
$L__BB468_57:
	setp.lt.s32 	%p32, %r189, 4;
	@%p32 bra 	$L__BB468_59;
	add.s32 	%r367, %r105, %r366;
	ld.shared.u32 	%r368, [%r367];
	mad.lo.s32 	%r541, %r368, %r91, %r541;
$L__BB468_59:
	setp.lt.s32 	%p33, %r189, 5;
	@%p33 bra 	$L__BB468_61;
	add.s32 	%r370, %r105, %r369;
	ld.shared.u32 	%r371, [%r370];
	mad.lo.s32 	%r541, %r371, %r92, %r541;
$L__BB468_61:
	setp.lt.s32 	%p34, %r189, 6;
	@%p34 bra 	$L__BB468_63;
	add.s32 	%r373, %r105, %r372;
	ld.shared.u32 	%r374, [%r373];
	mad.lo.s32 	%r541, %r374, %r93, %r541;
$L__BB468_63:
	setp.lt.s32 	%p35, %r189, 7;
	@%p35 bra 	$L__BB468_65;
	add.s32 	%r376, %r105, %r375;
	ld.shared.u32 	%r377, [%r376];
	mad.lo.s32 	%r541, %r377, %r94, %r541;
$L__BB468_65:
	setp.lt.s32 	%p36, %r189, 8;
	@%p36 bra 	$L__BB468_67;
	add.s32 	%r379, %r105, %r378;
	ld.shared.u32 	%r380, [%r379];
	mad.lo.s32 	%r541, %r380, %r95, %r541;
$L__BB468_67:
	setp.lt.s32 	%p37, %r189, 9;
	@%p37 bra 	$L__BB468_69;
	add.s32 	%r382, %r105, %r381;
	ld.shared.u32 	%r383, [%r382];
	mad.lo.s32 	%r541, %r383, %r96, %r541;
$L__BB468_69:
	setp.lt.s32 	%p38, %r189, 10;
	@%p38 bra 	$L__BB468_71;
	add.s32 	%r385, %r105, %r384;
	ld.shared.u32 	%r386, [%r385];
	mad.lo.s32 	%r541, %r386, %r97, %r541;
$L__BB468_71:
	setp.lt.s32 	%p39, %r189, 11;
	@%p39 bra 	$L__BB468_73;
	add.s32 	%r388, %r105, %r387;
	ld.shared.u32 	%r389, [%r388];
	mad.lo.s32 	%r541, %r389, %r98, %r541;
$L__BB468_73:
	setp.lt.s32 	%p40, %r189, 12;
	@%p40 bra 	$L__BB468_75;
	add.s32 	%r391, %r105, %r390;
	ld.shared.u32 	%r392, [%r391];
	mad.lo.s32 	%r541, %r392, %r99, %r541;
$L__BB468_75:
	setp.lt.s32 	%p41, %r189, 13;
	@%p41 bra 	$L__BB468_77;
	add.s32 	%r394, %r105, %r393;
	ld.shared.u32 	%r395, [%r394];
	mad.lo.s32 	%r541, %r395, %r100, %r541;
$L__BB468_77:
	setp.lt.s32 	%p42, %r189, 14;
	@%p42 bra 	$L__BB468_79;
	add.s32 	%r397, %r105, %r396;
	ld.shared.u32 	%r398, [%r397];
	mad.lo.s32 	%r541, %r398, %r101, %r541;
$L__BB468_79:
	setp.lt.s32 	%p43, %r189, 15;
	@%p43 bra 	$L__BB468_81;
	add.s32 	%r400, %r105, %r399;
	ld.shared.u32 	%r401, [%r400];
	mad.lo.s32 	%r541, %r401, %r102, %r541;
$L__BB468_81:
	setp.lt.s32 	%p44, %r189, 16;
	@%p44 bra 	$L__BB468_83;
	add.s32 	%r403, %r105, %r402;
	ld.shared.u32 	%r404, [%r403];
	mad.lo.s32 	%r541, %r404, %r103, %r541;
$L__BB468_83:
	setp.ne.s32 	%p77, %r6, 0;
	add.s32 	%r422, %r539, %r82;
	mad.lo.s32 	%r170, %r422, %r1, %r87;
	shfl.sync.down.b32	%r423|%p78, %r541, 1, 7711, -1;
	add.s32 	%r171, %r423, %r541;
	@%p77 bra 	$L__BB468_85;
	shl.b32 	%r424, %r170, 2;
	mov.u32 	%r425, _ZZ9cuda_gemmIiLi128ELi2ELi1ELi2048ELi64ELi64ELi64ELi0ELi0EEviiiPT_S1_S1_iiiE3Csh;
	add.s32 	%r426, %r425, %r424;
	ld.shared.u32 	%r427, [%r426];
	add.s32 	%r428, %r427, %r171;
	st.shared.u32 	[%r426], %r428;
$L__BB468_85:
	add.s32 	%r539, %r539, %r62;
	setp.lt.s32 	%p79, %r539, %r14;
	@%p79 bra 	$L__BB468_18;
$L__BB468_86:
	add.s32 	%r538, %r538, %r2;
	setp.lt.s32 	%p80, %r538, %r1;
	@%p80 bra 	$L__BB468_16;
$L__BB468_87:
	add.s32 	%r536, %r82, 16;
	setp.lt.u32 	%p81, %r82, 48;
	@%p81 bra 	$L__BB468_12;
	mov.b32 	%r534, 32;
	mov.pred 	%p88, 0;
	@%p1 bra 	$L__BB468_9;
	ld.param.u64 	%rd27, [_Z9cuda_gemmIiLi128ELi2ELi1ELi2048ELi64ELi64ELi64ELi0ELi0EEviiiPT_S1_S1_iii_param_5];
	ld.param.u32 	%r529, [_Z9cuda_gemmIiLi128ELi2ELi1ELi2048ELi64ELi64ELi64ELi0ELi0EEviiiPT_S1_S1_iii_param_2];
	ld.param.u32 	%r527, [_Z9cuda_gemmIiLi128ELi2ELi1ELi2048ELi64ELi64ELi64ELi0ELi0EEviiiPT_S1_S1_iii_param_1];
	cvta.to.global.u64 	%rd3, %rd27;
	mov.u32 	%r175, %tid.x;
	shl.b32 	%r176, %r175, 2;
	setp.eq.s16 	%p83, %rs2, 2;
	bar.sync 	0;
	mov.u32 	%r430, %ctaid.x;
	mul.lo.s32 	%r431, %r1, %r430;
	mad.lo.s32 	%r177, %r530, %r527, %r431;
	div.s32 	%r178, %r529, %r189;
	mov.u32 	%r571, %r176;
	@%p83 bra 	$L__BB468_93;
	add.s32 	%r571, %r176, %r7;
	setp.eq.s16 	%p84, %rs2, 3;
	div.s32 	%r432, %r176, %r1;
	mad.lo.s32 	%r433, %r178, %r432, %r177;
	mul.lo.s32 	%r434, %r432, %r1;
	sub.s32 	%r435, %r176, %r434;
	add.s32 	%r436, %r433, %r435;
	mul.wide.s32 	%rd11, %r436, 4;
	add.s64 	%rd12, %rd3, %rd11;
	shl.b32 	%r437, %r175, 2;
	mov.u32 	%r438, _ZZ9cuda_gemmIiLi128ELi2ELi1ELi2048ELi64ELi64ELi64ELi0ELi0EEviiiPT_S1_S1_iiiE3Csh;
	add.s32 	%r439, %r438, %r437;
	mad.lo.s32 	%r440, %r175, 12, %r439;
	ld.shared.v4.u32 	{%r441, %r442, %r443, %r444}, [%r440];
	st.global.v4.u32 	[%rd12], {%r441, %r442, %r443, %r444};
	@%p84 bra 	$L__BB468_93;
	add.s32 	%r445, %r176, %r7;
	add.s32 	%r571, %r445, %r7;
	setp.eq.s16 	%p85, %rs2, 0;
	div.s32 	%r446, %r445, %r1;
	mad.lo.s32 	%r447, %r178, %r446, %r177;
	mul.lo.s32 	%r448, %r446, %r1;
	sub.s32 	%r449, %r445, %r448;
	add.s32 	%r450, %r447, %r449;
	mul.wide.s32 	%rd13, %r450, 4;
	add.s64 	%rd14, %rd3, %rd13;
	shl.b32 	%r451, %r175, 2;
	mov.u32 	%r452, _ZZ9cuda_gemmIiLi128ELi2ELi1ELi2048ELi64ELi64ELi64ELi0ELi0EEviiiPT_S1_S1_iiiE3Csh;
	add.s32 	%r453, %r452, %r451;
	mad.lo.s32 	%r454, %r175, 12, %r453;
	shl.b32 	%r455, %r7, 2;
	add.s32 	%r456, %r454, %r455;
	ld.shared.v4.u32 	{%r457, %r458, %r459, %r460}, [%r456];
	st.global.v4.u32 	[%rd14], {%r457, %r458, %r459, %r460};
	@%p85 bra 	$L__BB468_93;
	add.s32 	%r461, %r176, %r7;
	add.s32 	%r462, %r461, %r7;
	add.s32 	%r571, %r462, %r7;
	div.s32 	%r463, %r462, %r1;
	mad.lo.s32 	%r464, %r178, %r463, %r177;
	mul.lo.s32 	%r465, %r463, %r1;
	sub.s32 	%r466, %r462, %r465;
	add.s32 	%r467, %r464, %r466;
	mul.wide.s32 	%rd15, %r467, 4;
	add.s64 	%rd16, %rd3, %rd15;
	shl.b32 	%r468, %r175, 2;
	mov.u32 	%r469, _ZZ9cuda_gemmIiLi128ELi2ELi1ELi2048ELi64ELi64ELi64ELi0ELi0EEviiiPT_S1_S1_iiiE3Csh;
	add.s32 	%r470, %r469, %r468;
	mad.lo.s32 	%r471, %r175, 12, %r470;
	shl.b32 	%r472, %r7, 2;
	add.s32 	%r473, %r471, %r472;
	add.s32 	%r474, %r473, %r472;
	ld.shared.v4.u32 	{%r475, %r476, %r477, %r478}, [%r474];
	st.global.v4.u32 	[%rd16], {%r475, %r476, %r477, %r478};
$L__BB468_93:
	div.s32 	%r479, %r571, %r1;
	mad.lo.s32 	%r480, %r178, %r479, %r177;
	mul.lo.s32 	%r481, %r479, %r1;
	sub.s32 	%r482, %r571, %r481;
	add.s32 	%r483, %r480, %r482;
	mul.wide.s32 	%rd17, %r483, 4;
	add.s64 	%rd18, %rd3, %rd17;
	shl.b32 	%r484, %r571, 2;
	mov.u32 	%r485, _ZZ9cuda_gemmIiLi128ELi2ELi1ELi2048ELi64ELi64ELi64ELi0ELi0EEviiiPT_S1_S1_iiiE3Csh;
	add.s32 	%r486, %r485, %r484;
	ld.shared.v4.u32 	{%r487, %r488, %r489, %r490}, [%r486];
	st.global.v4.u32 	[%rd18], {%r487, %r488, %r489, %r490};
	add.s32 	%r491, %r571, %r7;
	div.s32 	%r492, %r491, %r1;
	mad.lo.s32 	%r493, %r178, %r492, %r177;
	mul.lo.s32 	%r494, %r492, %r1;
	sub.s32 	%r495, %r491, %r494;
	add.s32 	%r496, %r493, %r495;
	mul.wide.s32 	%rd19, %r496, 4;
	add.s64 	%rd20, %rd3, %rd19;
	shl.b32 	%r497, %r7, 2;
	add.s32 	%r498, %r486, %r497;
	ld.shared.v4.u32 	{%r499, %r500, %r501, %r502}, [%r498];
	st.global.v4.u32 	[%rd20], {%r499, %r500, %r501, %r502};
	add.s32 	%r503, %r491, %r7;
	div.s32 	%r504, %r503, %r1;
	mad.lo.s32 	%r505, %r178, %r504, %r177;
	mul.lo.s32 	%r506, %r504, %r1;
	sub.s32 	%r507, %r503, %r506;
	add.s32 	%r508, %r505, %r507;
	mul.wide.s32 	%rd21, %r508, 4;
	add.s64 	%rd22, %rd3, %rd21;
	add.s32 	%r509, %r498, %r497;
	ld.shared.v4.u32 	{%r510, %r511, %r512, %r513}, [%r509];
	st.global.v4.u32 	[%rd22], {%r510, %r511, %r512, %r513};
	add.s32 	%r514, %r503, %r7;
	div.s32 	%r515, %r514, %r1;
	mad.lo.s32 	%r516, %r178, %r515, %r177;
	mul.lo.s32 	%r517, %r515, %r1;
	sub.s32 	%r518, %r514, %r517;
	add.s32 	%r519, %r516, %r518;
	mul.wide.s32 	%rd23, %r519, 4;
	add.s64 	%rd24, %rd3, %rd23;
	add.s32 	%r520, %r509, %r497;
	ld.shared.v4.u32 	{%r521, %r522, %r523, %r524}, [%r520];
	st.global.v4.u32 	[%rd24], {%r521, %r522, %r523, %r524};
	add.s32 	%r571, %r514, %r7;
	setp.lt.u32 	%p86, %r571, 2048;
	@%p86 bra 	$L__BB468_93;
	mov.u32 	%r525, %nctaid.y;
	add.s32 	%r530, %r530, %r525;
	shl.b32 	%r526, %r525, 1;
	setp.lt.u32 	%p87, %r530, %r526;
	@%p87 bra 	$L__BB468_2;
$L__BB468_95:
	ret;

}
	// .globl	_Z9cuda_gemmIiLi128ELi2ELi1ELi2048ELi64ELi64ELi64ELi0ELi1EEviiiPT_S1_S1_iii
.visible .entry _Z9cuda_gemmIiLi128ELi2ELi1ELi2048ELi64ELi64ELi64ELi0ELi1EEviiiPT_S1_S1_iii(
	.param .u32 _Z9cuda_gemmIiLi128ELi2ELi1ELi2048ELi64ELi64ELi64ELi0ELi1EEviiiPT_S1_S1_iii_param_0,
	.param .u32 _Z9cuda_gemmIiLi128ELi2ELi1ELi2048ELi64ELi64ELi64ELi0ELi1EEviiiPT_S1_S1_iii_param_1,
	.param .u32 _Z9cuda_gemmIiLi128ELi2ELi1ELi2048ELi64ELi64ELi64ELi0ELi1EEviiiPT_S1_S1_iii_param_2,
	.param .u64 .ptr .align 1 _Z9cuda_gemmIiLi128ELi2ELi1ELi2048ELi64ELi64ELi64ELi0ELi1EEviiiPT_S1_S1_iii_param_3,
	.param .u64 .ptr .align 1 _Z9cuda_gemmIiLi128ELi2ELi1ELi2048ELi64ELi64ELi64ELi0ELi1EEviiiPT_S1_S1_iii_param_4,
	.param .u64 .ptr .align 1 _Z9cuda_gemmIiLi128ELi2ELi1ELi2048ELi64ELi64ELi64ELi0ELi1EEviiiPT_S1_S1_iii_param_5,
	.param .u32 _Z9cuda_gemmIiLi128ELi2ELi1ELi2048ELi64ELi64ELi64ELi0ELi1EEviiiPT_S1_S1_iii_param_6,
	.param .u32 _Z9cuda_gemmIiLi128ELi2ELi1ELi2048ELi64ELi64ELi64ELi0ELi1EEviiiPT_S1_S1_iii_param_7,
	.param .u32 _Z9cuda_gemmIiLi128ELi2ELi1ELi2048ELi64ELi64ELi64ELi0ELi1EEviiiPT_S1_S1_iii_param_8
)
.maxntid 128
{
	.reg .pred 	%p<37>;
	.reg .b16 	%rs<10>;
	.reg .b32 	%r<341>;
	.reg .b64 	%rd<25>;
	// demoted variable
	.shared .align 128 .b8 _ZZ9cuda_gemmIiLi128ELi2ELi1ELi2048ELi64ELi64ELi64ELi0ELi1EEviiiPT_S1_S1_iiiE11kron_fac_sh[2112];
	// demoted variable
	.shared .align 128 .b8 _ZZ9cuda_gemmIiLi128ELi2ELi1ELi2048ELi64ELi64ELi64ELi0ELi1EEviiiPT_S1_S1_iiiE3Ash[4096];
	// demoted variable
	.shared .align 128 .b8 _ZZ9cuda_gemmIiLi128ELi2ELi1ELi2048ELi64ELi64ELi64ELi0ELi1EEviiiPT_S1_S1_iiiE3Csh[8192];
	ld.param.u32 	%r108, [_Z9cuda_gemmIiLi128ELi2ELi1ELi2048ELi64ELi64ELi64ELi0ELi1EEviiiPT_S1_S1_iii_param_1];
	ld.param.u32 	%r109, [_Z9cuda_gemmIiLi128ELi2ELi1ELi2048ELi64ELi64ELi64ELi0ELi1EEviiiPT_S1_S1_iii_param_2];
	ld.param.u64 	%rd4, [_Z9cuda_gemmIiLi128ELi2ELi1ELi2048ELi64ELi64ELi64ELi0ELi1EEviiiPT_S1_S1_iii_param_3];
	ld.param.u64 	%rd5, [_Z9cuda_gemmIiLi128ELi2ELi1ELi2048ELi64ELi64ELi64ELi0ELi1EEviiiPT_S1_S1_iii_param_4];
	ld.param.u64 	%rd6, [_Z9cuda_gemmIiLi128ELi2ELi1ELi2048ELi64ELi64ELi64ELi0ELi1EEviiiPT_S1_S1_iii_param_5];
	cvta.to.global.u64 	%rd1, %rd6;
	mov.u32 	%r1, %tid.x;
	mov.u32 	%r2, %ctaid.z;
	shr.u32 	%r3, %r1, 1;
	and.b32  	%r4, %r3, 31;
	mov.u32 	%r330, %ctaid.y;
	mov.u32 	%r6, %nctaid.y;
	shl.b32 	%r7, %r6, 1;
	setp.ge.u32 	%p2, %r330, %r7;
	@%p2 bra 	$L__BB469_26;
	and.b32  	%r8, %r1, 1;
	mov.u32 	%r110, %ctaid.x;
	mov.u32 	%r111, %ntid.x;
	shl.b32 	%r9, %r1, 2;
	shl.b32 	%r10, %r110, 11;
	shl.b32 	%r11, %r111, 2;
	shr.u32 	%r12, %r1, 4;
	and.b32  	%r13, %r1, 15;
	mov.u32 	%r112, _ZZ9cuda_gemmIiLi128ELi2ELi1ELi2048ELi64ELi64ELi64ELi0ELi1EEviiiPT_S1_S1_iiiE11kron_fac_sh;
	mad.lo.s32 	%r14, %r13, 132, %r112;
	shr.u32 	%r15, %r111, 4;
	shl.b32 	%r113, %r1, 4;
	and.b32  	%r114, %r113, 16;
	shl.b32 	%r115, %r4, 5;
	or.b32  	%r116, %r115, %r114;
	and.b32  	%r117, %r9, 124;
	add.s32 	%r16, %r112, %r117;
	shl.b32 	%r17, %r110, 5;
	shr.s32 	%r118, %r109, 31;
	shr.u32 	%r119, %r118, 26;
	add.s32 	%r120, %r109, %r119;
	shr.s32 	%r18, %r120, 6;
	add.s32 	%r19, %r1, %r111;
	cvt.u16.u32 	%rs3, %r19;
	xor.b16  	%rs4, %rs3, 2047;
	cvt.u16.u32 	%rs5, %r111;
	div.u16 	%rs6, %rs4, %rs5;
	xor.b32  	%r121, %r9, 2047;
	sub.s32 	%r122, %r121, %r11;
	cvt.u16.u32 	%rs7, %r122;
	cvt.u16.u32 	%rs8, %r11;
	div.u16 	%rs9, %rs7, %rs8;
	and.b16  	%rs1, %rs6, 3;
	mov.u32 	%r123, _ZZ9cuda_gemmIiLi128ELi2ELi1ELi2048ELi64ELi64ELi64ELi0ELi1EEviiiPT_S1_S1_iiiE3Csh;
	add.s32 	%r20, %r123, %r9;
	add.s32 	%r21, %r20, %r11;
	add.s32 	%r22, %r19, %r111;
	add.s32 	%r23, %r22, %r111;
	and.b32  	%r124, %r3, 15;
	or.b32  	%r125, %r116, %r124;
	shl.b32 	%r126, %r125, 2;
	mov.u32 	%r127, _ZZ9cuda_gemmIiLi128ELi2ELi1ELi2048ELi64ELi64ELi64ELi0ELi1EEviiiPT_S1_S1_iiiE3Ash;
	add.s32 	%r24, %r127, %r126;
	add.s32 	%r128, %r3, 1;
	and.b32  	%r129, %r128, 15;
	or.b32  	%r130, %r116, %r129;
	shl.b32 	%r131, %r130, 2;
	add.s32 	%r25, %r127, %r131;
	add.s32 	%r132, %r3, 2;
	and.b32  	%r133, %r132, 15;
	or.b32  	%r134, %r116, %r133;
	shl.b32 	%r135, %r134, 2;
	add.s32 	%r26, %r127, %r135;
	add.s32 	%r136, %r3, 3;
	and.b32  	%r137, %r136, 15;
	or.b32  	%r138, %r116, %r137;
	shl.b32 	%r139, %r138, 2;
	add.s32 	%r27, %r127, %r139;
	add.s32 	%r140, %r3, 4;
	and.b32  	%r141, %r140, 15;
	or.b32  	%r142, %r116, %r141;
	shl.b32 	%r143, %r142, 2;
	add.s32 	%r28, %r127, %r143;
	add.s32 	%r144, %r3, 5;
	and.b32  	%r145, %r144, 15;
	or.b32  	%r146, %r116, %r145;
	shl.b32 	%r147, %r146, 2;
	add.s32 	%r29, %r127, %r147;
	add.s32 	%r148, %r3, 6;
	and.b32  	%r149, %r148, 15;
	or.b32  	%r150, %r116, %r149;
	shl.b32 	%r151, %r150, 2;
	add.s32 	%r30, %r127, %r151;
	add.s32 	%r152, %r3, 7;
	and.b32  	%r153, %r152, 15;
	or.b32  	%r154, %r116, %r153;
	shl.b32 	%r155, %r154, 2;
	add.s32 	%r31, %r127, %r155;
	xor.b32  	%r156, %r124, 8;
	or.b32  	%r157, %r116, %r156;
	shl.b32 	%r158, %r157, 2;
	add.s32 	%r32, %r127, %r158;
	add.s32 	%r159, %r3, 9;
	and.b32  	%r160, %r159, 15;
	or.b32  	%r161, %r116, %r160;
	shl.b32 	%r162, %r161, 2;
	add.s32 	%r33, %r127, %r162;
	add.s32 	%r163, %r3, 10;
	and.b32  	%r164, %r163, 15;
	or.b32  	%r165, %r116, %r164;
	shl.b32 	%r166, %r165, 2;
	add.s32 	%r34, %r127, %r166;
	add.s32 	%r167, %r3, 11;
	and.b32  	%r168, %r167, 15;
	or.b32  	%r169, %r116, %r168;
	shl.b32 	%r170, %r169, 2;
	add.s32 	%r35, %r127, %r170;
	add.s32 	%r171, %r3, 12;
	and.b32  	%r172, %r171, 15;
	or.b32  	%r173, %r116, %r172;
	shl.b32 	%r174, %r173, 2;
	add.s32 	%r36, %r127, %r174;
	add.s32 	%r175, %r3, 13;
	and.b32  	%r176, %r175, 15;
	or.b32  	%r177, %r116, %r176;
	shl.b32 	%r178, %r177, 2;
	add.s32 	%r37, %r127, %r178;
	add.s32 	%r179, %r3, 14;
	and.b32  	%r180, %r179, 15;
	or.b32  	%r181, %r116, %r180;
	shl.b32 	%r182, %r181, 2;
	add.s32 	%r38, %r127, %r182;
	add.s32 	%r183, %r3, -1;
	and.b32  	%r184, %r183, 15;
	or.b32  	%r185, %r116, %r184;
	shl.b32 	%r186, %r185, 2;
	add.s32 	%r39, %r127, %r186;
	or.b32  	%r40, %r114, %r124;
	or.b32  	%r41, %r114, %r129;
	or.b32  	%r42, %r114, %r133;
	or.b32  	%r43, %r114, %r137;
	or.b32  	%r44, %r114, %r141;
	or.b32  	%r45, %r114, %r145;
	or.b32  	%r46, %r114, %r149;
	or.b32  	%r47, %r114, %r153;
	or.b32  	%r48, %r114, %r156;
	or.b32  	%r49, %r114, %r160;
	or.b32  	%r50, %r114, %r164;
	or.b32  	%r51, %r114, %r168;
	or.b32  	%r52, %r114, %r172;
	or.b32  	%r53, %r114, %r176;
	or.b32  	%r54, %r114, %r180;
	or.b32  	%r55, %r114, %r184;
	and.b16  	%rs2, %rs9, 3;
	mad.lo.s32 	%r56, %r1, 12, %r20;
	add.s32 	%r57, %r9, %r11;
	shl.b32 	%r60, %r111, 4;
	add.s32 	%r58, %r56, %r60;
	add.s32 	%r59, %r57, %r11;
	shl.b32 	%r61, %r111, 3;
	mul.lo.s32 	%r62, %r111, 12;
	shr.u32 	%r63, %r1, 6;
	cvta.to.global.u64 	%rd2, %rd5;
	cvta.to.global.u64 	%rd3, %rd4;
$L__BB469_2:
	setp.eq.s16 	%p3, %rs1, 2;
	mov.u32 	%r331, %r1;
	@%p3 bra 	$L__BB469_6;
	setp.eq.s16 	%p4, %rs1, 3;
	mov.b32 	%r187, 0;
	st.shared.u32 	[%r20], %r187;
	mov.u32 	%r331, %r19;
	@%p4 bra 	$L__BB469_6;
	setp.eq.s16 	%p5, %rs1, 0;
	mov.b32 	%r188, 0;
	st.shared.u32 	[%r21], %r188;
	mov.u32 	%r331, %r22;
	@%p5 bra 	$L__BB469_6;
	add.s32 	%r189, %r21, %r11;
	mov.b32 	%r190, 0;
	st.shared.u32 	[%r189], %r190;
	mov.u32 	%r331, %r23;
$L__BB469_6:
	shl.b32 	%r191, %r331, 2;
	mov.u32 	%r192, _ZZ9cuda_gemmIiLi128ELi2ELi1ELi2048ELi64ELi64ELi64ELi0ELi1EEviiiPT_S1_S1_iiiE3Csh;
	add.s32 	%r332, %r192, %r191;
$L__BB469_7:
	mov.b32 	%r193, 0;
	st.shared.u32 	[%r332], %r193;
	add.s32 	%r194, %r332, %r11;
	st.shared.u32 	[%r194], %r193;
	add.s32 	%r195, %r332, %r61;
	st.shared.u32 	[%r195], %r193;
	add.s32 	%r196, %r332, %r62;
	st.shared.u32 	[%r196], %r193;
	add.s32 	%r331, %r331, %r11;
	add.s32 	%r332, %r332, %r60;
	setp.lt.u32 	%p6, %r331, 2048;
	@%p6 bra 	$L__BB469_7;
	mad.lo.s32 	%r71, %r330, %r109, %r10;
	mov.b32 	%r334, 0;
	mov.pred 	%p36, -1;
$L__BB469_9:
	mov.pred 	%p1, %p36;
	add.s32 	%r73, %r71, %r334;
	mov.u32 	%r335, %r9;
$L__BB469_10:
	shr.u32 	%r198, %r335, 5;
	add.s32 	%r199, %r198, %r2;
	shl.b32 	%r200, %r199, 6;
	and.b32  	%r201, %r335, 28;
	add.s32 	%r202, %r73, %r201;
	add.s32 	%r203, %r202, %r200;
	mul.wide.s32 	%rd7, %r203, 4;
	add.s64 	%rd8, %rd3, %rd7;
	ld.global.v4.u32 	{%r204, %r205, %r206, %r207}, [%rd8];
	shl.b32 	%r208, %r335, 2;
	mov.u32 	%r209, _ZZ9cuda_gemmIiLi128ELi2ELi1ELi2048ELi64ELi64ELi64ELi0ELi1EEviiiPT_S1_S1_iiiE3Ash;
	add.s32 	%r210, %r209, %r208;
	st.shared.v4.u32 	[%r210], {%r204, %r205, %r206, %r207};
	add.s32 	%r335, %r335, %r11;
	setp.lt.u32 	%p8, %r335, 1024;
	@%p8 bra 	$L__BB469_10;
	shl.b32 	%r212, %r2, 6;
	add.s32 	%r76, %r334, %r212;
	mov.b32 	%r336, 0;
$L__BB469_12:
	add.s32 	%r78, %r13, %r336;
	mov.u32 	%r337, %r12;
$L__BB469_13:
	add.s32 	%r213, %r76, %r337;
	shl.b32 	%r214, %r213, 6;
	add.s32 	%r215, %r214, %r78;
	mul.wide.u32 	%rd9, %r215, 4;
	add.s64 	%rd10, %rd2, %rd9;
	ld.global.u32 	%r216, [%rd10];
	shl.b32 	%r217, %r337, 2;
	add.s32 	%r218, %r14, %r217;
	st.shared.u32 	[%r218], %r216;
	add.s32 	%r337, %r337, %r15;
	setp.lt.u32 	%p9, %r337, 32;
	@%p9 bra 	$L__BB469_13;
	bar.sync 	0;
	ld.shared.u32 	%r81, [%r24];
	ld.shared.u32 	%r82, [%r25];
	ld.shared.u32 	%r83, [%r26];
	ld.shared.u32 	%r84, [%r27];
	ld.shared.u32 	%r85, [%r28];
	ld.shared.u32 	%r86, [%r29];
	ld.shared.u32 	%r87, [%r30];
	ld.shared.u32 	%r88, [%r31];
	ld.shared.u32 	%r89, [%r32];
	ld.shared.u32 	%r90, [%r33];
	ld.shared.u32 	%r91, [%r34];
	ld.shared.u32 	%r92, [%r35];
	ld.shared.u32 	%r93, [%r36];
	ld.shared.u32 	%r94, [%r37];
	ld.shared.u32 	%r95, [%r38];
	ld.shared.u32 	%r96, [%r39];
	mov.u32 	%r338, %r63;
$L__BB469_15:
	setp.ne.s32 	%p10, %r8, 0;
	mad.lo.s32 	%r219, %r338, 132, %r16;
	ld.shared.u32 	%r220, [%r219];
	shfl.sync.idx.b32	%r221|%p11, %r220, %r40, 31, -1;
	mul.lo.s32 	%r222, %r221, %r81;
	shfl.sync.idx.b32	%r223|%p12, %r220, %r41, 31, -1;
	mad.lo.s32 	%r224, %r223, %r82, %r222;
	shfl.sync.idx.b32	%r225|%p13, %r220, %r42, 31, -1;
	mad.lo.s32 	%r226, %r225, %r83, %r224;
	shfl.sync.idx.b32	%r227|%p14, %r220, %r43, 31, -1;
	mad.lo.s32 	%r228, %r227, %r84, %r226;
	shfl.sync.idx.b32	%r229|%p15, %r220, %r44, 31, -1;
	mad.lo.s32 	%r230, %r229, %r85, %r228;
	shfl.sync.idx.b32	%r231|%p16, %r220, %r45, 31, -1;
	mad.lo.s32 	%r232, %r231, %r86, %r230;
	shfl.sync.idx.b32	%r233|%p17, %r220, %r46, 31, -1;
	mad.lo.s32 	%r234, %r233, %r87, %r232;
	shfl.sync.idx.b32	%r235|%p18, %r220, %r47, 31, -1;
	mad.lo.s32 	%r236, %r235, %r88, %r234;
	shfl.sync.idx.b32	%r237|%p19, %r220, %r48, 31, -1;
	mad.lo.s32 	%r238, %r237, %r89, %r236;
	shfl.sync.idx.b32	%r239|%p20, %r220, %r49, 31, -1;
	mad.lo.s32 	%r240, %r239, %r90, %r238;
	shfl.sync.idx.b32	%r241|%p21, %r220, %r50, 31, -1;
	mad.lo.s32 	%r242, %r241, %r91, %r240;
	shfl.sync.idx.b32	%r243|%p22, %r220, %r51, 31, -1;
	mad.lo.s32 	%r244, %r243, %r92, %r242;
	shfl.sync.idx.b32	%r245|%p23, %r220, %r52, 31, -1;
	mad.lo.s32 	%r246, %r245, %r93, %r244;
	shfl.sync.idx.b32	%r247|%p24, %r220, %r53, 31, -1;
	mad.lo.s32 	%r248, %r247, %r94, %r246;
	shfl.sync.idx.b32	%r249|%p25, %r220, %r54, 31, -1;
	mad.lo.s32 	%r250, %r249, %r95, %r248;
	shfl.sync.idx.b32	%r251|%p26, %r220, %r55, 31, -1;
	mad.lo.s32 	%r252, %r251, %r96, %r250;
	add.s32 	%r253, %r338, %r336;
	shl.b32 	%r254, %r253, 5;
	or.b32  	%r98, %r254, %r4;
	shfl.sync.down.b32	%r255|%p27, %r252, 1, 7711, -1;
	add.s32 	%r99, %r255, %r252;
	@%p10 bra 	$L__BB469_17;
	shl.b32 	%r256, %r98, 2;
	mov.u32 	%r257, _ZZ9cuda_gemmIiLi128ELi2ELi1ELi2048ELi64ELi64ELi64ELi0ELi1EEviiiPT_S1_S1_iiiE3Csh;
	add.s32 	%r258, %r257, %r256;
	ld.shared.u32 	%r259, [%r258];
	add.s32 	%r260, %r259, %r99;
	st.shared.u32 	[%r258], %r260;
$L__BB469_17:
	add.s32 	%r100, %r338, 2;
	setp.lt.u32 	%p28, %r338, 14;
	mov.u32 	%r338, %r100;
	@%p28 bra 	$L__BB469_15;
	add.s32 	%r101, %r336, 16;
	setp.lt.u32 	%p29, %r336, 48;
	mov.u32 	%r336, %r101;
	@%p29 bra 	$L__BB469_12;
	mov.b32 	%r334, 32;
	mov.pred 	%p36, 0;
	@%p1 bra 	$L__BB469_9;
	setp.eq.s16 	%p31, %rs2, 2;
	bar.sync 	0;
	mad.lo.s32 	%r102, %r330, %r108, %r17;
	mov.u32 	%r339, %r9;
	@%p31 bra 	$L__BB469_24;
	setp.eq.s16 	%p32, %rs2, 3;
	and.b32  	%r262, %r9, 28;
	shr.u32 	%r263, %r1, 3;
	mad.lo.s32 	%r264, %r263, %r18, %r262;
	add.s32 	%r265, %r102, %r264;
	mul.wide.s32 	%rd11, %r265, 4;
	add.s64 	%rd12, %rd1, %rd11;
	ld.shared.v4.u32 	{%r266, %r267, %r268, %r269}, [%r56];
	st.global.v4.u32 	[%rd12], {%r266, %r267, %r268, %r269};
	mov.u32 	%r339, %r57;
	@%p32 bra 	$L__BB469_24;
	setp.eq.s16 	%p33, %rs2, 0;
	and.b32  	%r270, %r57, 28;
	shr.u32 	%r271, %r57, 5;
	mad.lo.s32 	%r272, %r271, %r18, %r270;
	add.s32 	%r273, %r102, %r272;
	mul.wide.s32 	%rd13, %r273, 4;
	add.s64 	%rd14, %rd1, %rd13;
	ld.shared.v4.u32 	{%r274, %r275, %r276, %r277}, [%r58];
	st.global.v4.u32 	[%rd14], {%r274, %r275, %r276, %r277};
	mov.u32 	%r339, %r59;
	@%p33 bra 	$L__BB469_24;
	add.s32 	%r339, %r59, %r11;
	and.b32  	%r278, %r59, 28;
	shr.u32 	%r279, %r59, 5;
	mad.lo.s32 	%r280, %r279, %r18, %r278;
	add.s32 	%r281, %r102, %r280;
	mul.wide.s32 	%rd15, %r281, 4;
	add.s64 	%rd16, %rd1, %rd15;
	shl.b32 	%r282, %r11, 2;
	add.s32 	%r283, %r58, %r282;
	ld.shared.v4.u32 	{%r284, %r285, %r286, %r287}, [%r283];
	st.global.v4.u32 	[%rd16], {%r284, %r285, %r286, %r287};
$L__BB469_24:
	shr.u32 	%r288, %r339, 5;
	and.b32  	%r289, %r339, 28;
	add.s32 	%r290, %r102, %r289;
	mad.lo.s32 	%r291, %r288, %r18, %r290;
	mul.wide.s32 	%rd17, %r291, 4;
	add.s64 	%rd18, %rd1, %rd17;
	shl.b32 	%r292, %r339, 2;
	mov.u32 	%r293, _ZZ9cuda_gemmIiLi128ELi2ELi1ELi2048ELi64ELi64ELi64ELi0ELi1EEviiiPT_S1_S1_iiiE3Csh;
	add.s32 	%r294, %r293, %r292;
	ld.shared.v4.u32 	{%r295, %r296, %r297, %r298}, [%r294];
	st.global.v4.u32 	[%rd18], {%r295, %r296, %r297, %r298};
	add.s32 	%r299, %r339, %r11;
	shr.u32 	%r300, %r299, 5;
	and.b32  	%r301, %r299, 28;
	add.s32 	%r302, %r102, %r301;
	mad.lo.s32 	%r303, %r300, %r18, %r302;
	mul.wide.s32 	%rd19, %r303, 4;
	add.s64 	%rd20, %rd1, %rd19;
	shl.b32 	%r304, %r11, 2;
	add.s32 	%r305, %r294, %r304;
	ld.shared.v4.u32 	{%r306, %r307, %r308, %r309}, [%r305];
	st.global.v4.u32 	[%rd20], {%r306, %r307, %r308, %r309};
	add.s32 	%r310, %r299, %r11;
	shr.u32 	%r311, %r310, 5;
	and.b32  	%r312, %r310, 28;
	add.s32 	%r313, %r102, %r312;
	mad.lo.s32 	%r314, %r311, %r18, %r313;
	mul.wide.s32 	%rd21, %r314, 4;
	add.s64 	%rd22, %rd1, %rd21;
	add.s32 	%r315, %r305, %r304;
	ld.shared.v4.u32 	{%r316, %r317, %r318, %r319}, [%r315];
	st.global.v4.u32 	[%rd22], {%r316, %r317, %r318, %r319};
	add.s32 	%r320, %r310, %r11;
	shr.u32 	%r321, %r320, 5;
	and.b32  	%r322, %r320, 28;
	add.s32 	%r323, %r102, %r322;
	mad.lo.s32 	%r324, %r321, %r18, %r323;
	mul.wide.s32 	%rd23, %r324, 4;
	add.s64 	%rd24, %rd1, %rd23;
	add.s32 	%r325, %r315, %r304;
	ld.shared.v4.u32 	{%r326, %r327, %r328, %r329}, [%r325];
	st.global.v4.u32 	[%rd24], {%r326, %r327, %r328, %r329};
	add.s32 	%r339, %r320, %r11;
	setp.lt.u32 	%p34, %r339, 2048;
	@%p34 bra 	$L__BB469_24;
	add.s32 	%r330, %r330, %r6;
	setp.lt.u32 	%p35, %r330, %r7;
	@%p35 bra 	$L__BB469_2;
$L__BB469_26:
	ret;

}
	// .globl	_Z9cuda_gemmIiLi128ELi2ELi1ELi2048ELi64ELi64ELi64ELi1ELi0EEviiiPT_S1_S1_iii
.visible .entry _Z9cuda_gemmIiLi128ELi2ELi1ELi2048ELi64ELi64ELi64ELi1ELi0EEviiiPT_S1_S1_iii(
	.param .u32 _Z9cuda_gemmIiLi128ELi2ELi1ELi2048ELi64ELi64ELi64ELi1ELi0EEviiiPT_S1_S1_iii_param_0,
	.param .u32 _Z9cuda_gemmIiLi128ELi2ELi1ELi2048ELi64ELi64ELi64ELi1ELi0EEviiiPT_S1_S1_iii_param_1,
	.param .u32 _Z9cuda_gemmIiLi128ELi2ELi1ELi2048ELi64ELi64ELi64ELi1ELi0EEviiiPT_S1_S1_iii_param_2,
	.param .u64 .ptr .align 1 _Z9cuda_gemmIiLi128ELi2ELi1ELi2048ELi64ELi64ELi64ELi1ELi0EEviiiPT_S1_S1_iii_param_3,
	.param .u64 .ptr .align 1 _Z9cuda_gemmIiLi128ELi2ELi1ELi2048ELi64ELi64ELi64ELi1ELi0EEviiiPT_S1_S1_iii_param_4,
	.param .u64 .ptr .align 1 _Z9cuda_gemmIiLi128ELi2ELi1ELi2048ELi64ELi64ELi64ELi1ELi0EEviiiPT_S1_S1_iii_param_5,
	.param .u32 _Z9cuda_gemmIiLi128ELi2ELi1ELi2048ELi64ELi64ELi64ELi1ELi0EEviiiPT_S1_S1_iii_param_6,
	.param .u32 _Z9cuda_gemmIiLi128ELi2ELi1ELi2048ELi64ELi64ELi64ELi1ELi0EEviiiPT_S1_S1_iii_param_7,
	.param .u32 _Z9cuda_gemmIiLi128ELi2ELi1ELi2048ELi64ELi64ELi64ELi1ELi0EEviiiPT_S1_S1_iii_param_8
)
.maxntid 128
{
	.reg .pred 	%p<89>;
	.reg .b16 	%rs<12>;
	.reg .b32 	%r<535>;
	.reg .b64 	%rd<28>;
	// demoted variable
	.shared .align 128 .b8 _ZZ9cuda_gemmIiLi128ELi2ELi1ELi2048ELi64ELi64ELi64ELi1ELi0EEviiiPT_S1_S1_iiiE11kron_fac_sh[2112];
	// demoted variable
	.shared .align 128 .b8 _ZZ9cuda_gemmIiLi128ELi2ELi1ELi2048ELi64ELi64ELi64ELi1ELi0EEviiiPT_S1_S1_iiiE3Ash[4096];
	// demoted variable
	.shared .align 128 .b8 _ZZ9cuda_gemmIiLi128ELi2ELi1ELi2048ELi64ELi64ELi64ELi1ELi0EEviiiPT_S1_S1_iiiE3Csh[8192];
	ld.param.u32 	%r185, [_Z9cuda_gemmIiLi128ELi2ELi1ELi2048ELi64ELi64ELi64ELi1ELi0EEviiiPT_S1_S1_iii_param_6];
	ld.param.u32 	%r186, [_Z9cuda_gemmIiLi128ELi2ELi1ELi2048ELi64ELi64ELi64ELi1ELi0EEviiiPT_S1_S1_iii_param_7];
	mov.u32 	%r187, %tid.x;
	div.s32 	%r1, 2048, %r186;
	min.s32 	%r188, %r1, 64;
	shl.b32 	%r2, %r188, 1;
	div.u32 	%r4, %r187, %r2;
	mul.lo.s32 	%r189, %r4, %r2;
	sub.s32 	%r190, %r187, %r189;
	shr.u32 	%r3, %r190, 1;
	mov.u32 	%r492, %ctaid.y;
	mov.u32 	%r191, %nctaid.y;
	shl.b32 	%r192, %r191, 1;
	setp.ge.u32 	%p2, %r492, %r192;
	@%p2 bra 	$L__BB470_95;
	ld.param.u64 	%rd26, [_Z9cuda_gemmIiLi128ELi2ELi1ELi2048ELi64ELi64ELi64ELi1ELi0EEviiiPT_S1_S1_iii_param_4];
	ld.param.u64 	%rd25, [_Z9cuda_gemmIiLi128ELi2ELi1ELi2048ELi64ELi64ELi64ELi1ELi0EEviiiPT_S1_S1_iii_param_3];
	and.b32  	%r6, %r187, 1;
	mov.u32 	%r194, %ntid.x;
	shl.b32 	%r195, %r187, 2;
	shl.b32 	%r7, %r194, 2;
	shr.u32 	%r8, %r187, 4;
	and.b32  	%r9, %r187, 15;
	mov.u32 	%r196, _ZZ9cuda_gemmIiLi128ELi2ELi1ELi2048ELi64ELi64ELi64ELi1ELi0EEviiiPT_S1_S1_iiiE11kron_fac_sh;
	mad.lo.s32 	%r10, %r9, 132, %r196;
	shr.u32 	%r11, %r194, 4;
	and.b32  	%r12, %r3, 15;
	shl.b32 	%r197, %r187, 4;
	and.b32  	%r13, %r197, 16;
	min.s32 	%r14, %r185, 16;
	add.s32 	%r198, %r187, %r194;
	cvt.u16.u32 	%rs3, %r198;
	xor.b16  	%rs4, %rs3, 2047;
	cvt.u16.u32 	%rs5, %r194;
	div.u16 	%rs6, %rs4, %rs5;
	xor.b32  	%r199, %r195, 2047;
	sub.s32 	%r200, %r199, %r7;
	cvt.u16.u32 	%rs7, %r200;
	cvt.u16.u32 	%rs8, %r7;
	div.u16 	%rs9, %rs7, %rs8;
	and.b16  	%rs1, %rs6, 3;
	add.s32 	%r201, %r3, 1;
	and.b32  	%r15, %r201, 15;
	add.s32 	%r202, %r3, 2;
	and.b32  	%r16, %r202, 15;
	add.s32 	%r203, %r3, 3;
	and.b32  	%r17, %r203, 15;
	add.s32 	%r204, %r3, 4;
	and.b32  	%r18, %r204, 15;
	add.s32 	%r205, %r3, 5;
	and.b32  	%r19, %r205, 15;
	add.s32 	%r206, %r3, 6;
	and.b32  	%r20, %r206, 15;
	add.s32 	%r207, %r3, 7;
	and.b32  	%r21, %r207, 15;
	xor.b32  	%r22, %r12, 8;
	add.s32 	%r208, %r3, 9;
	and.b32  	%r23, %r208, 15;
	add.s32 	%r209, %r3, 10;
	and.b32  	%r24, %r209, 15;
	add.s32 	%r210, %r3, 11;
	and.b32  	%r25, %r210, 15;
	add.s32 	%r211, %r3, 12;
	and.b32  	%r26, %r211, 15;
	add.s32 	%r212, %r3, 13;
	and.b32  	%r27, %r212, 15;
	add.s32 	%r213, %r3, 14;
	and.b32  	%r28, %r213, 15;
	add.s32 	%r214, %r3, -1;
	and.b32  	%r29, %r214, 15;
	or.b32  	%r30, %r13, %r12;
	or.b32  	%r31, %r13, %r15;
	or.b32  	%r32, %r13, %r16;
	or.b32  	%r33, %r13, %r17;
	or.b32  	%r34, %r13, %r18;
	or.b32  	%r35, %r13, %r19;
	or.b32  	%r36, %r13, %r20;
	or.b32  	%r37, %r13, %r21;
	or.b32  	%r38, %r13, %r22;
	or.b32  	%r39, %r13, %r23;
	or.b32  	%r40, %r13, %r24;
	or.b32  	%r41, %r13, %r25;
	or.b32  	%r42, %r13, %r26;
	or.b32  	%r43, %r13, %r27;
	or.b32  	%r44, %r13, %r28;
	or.b32  	%r45, %r13, %r29;
	setp.lt.s32 	%p3, %r12, %r186;
	selp.b32 	%r215, 0, %r186, %p3;
	sub.s32 	%r46, %r12, %r215;
	add.s32 	%r216, %r12, 1;
	setp.lt.s32 	%p4, %r216, %r186;
	selp.b32 	%r217, 0, %r186, %p4;
	sub.s32 	%r47, %r216, %r217;
	add.s32 	%r218, %r12, 2;
	setp.lt.s32 	%p5, %r218, %r186;
	selp.b32 	%r219, 0, %r186, %p5;
	sub.s32 	%r48, %r218, %r219;
	add.s32 	%r220, %r12, 3;
	setp.lt.s32 	%p6, %r220, %r186;
	selp.b32 	%r221, 0, %r186, %p6;
	sub.s32 	%r49, %r220, %r221;
	add.s32 	%r222, %r12, 4;
	setp.lt.s32 	%p7, %r222, %r186;
	selp.b32 	%r223, 0, %r186, %p7;
	sub.s32 	%r50, %r222, %r223;
	add.s32 	%r224, %r12, 5;
	setp.lt.s32 	%p8, %r224, %r186;
	selp.b32 	%r225, 0, %r186, %p8;
	sub.s32 	%r51, %r224, %r225;
	add.s32 	%r226, %r12, 6;
	setp.lt.s32 	%p9, %r226, %r186;
	selp.b32 	%r227, 0, %r186, %p9;
	sub.s32 	%r52, %r226, %r227;
	add.s32 	%r228, %r12, 7;
	setp.lt.s32 	%p10, %r228, %r186;
	selp.b32 	%r229, 0, %r186, %p10;
	sub.s32 	%r53, %r228, %r229;
	add.s32 	%r230, %r12, 8;
	setp.lt.s32 	%p11, %r230, %r186;
	selp.b32 	%r231, 0, %r186, %p11;
	sub.s32 	%r54, %r230, %r231;
	add.s32 	%r232, %r12, 9;
	setp.lt.s32 	%p12, %r232, %r186;
	selp.b32 	%r233, 0, %r186, %p12;
	sub.s32 	%r55, %r232, %r233;
	add.s32 	%r234, %r12, 10;
	setp.lt.s32 	%p13, %r234, %r186;
	selp.b32 	%r235, 0, %r186, %p13;
	sub.s32 	%r56, %r234, %r235;
	add.s32 	%r236, %r12, 11;
	setp.lt.s32 	%p14, %r236, %r186;
	selp.b32 	%r237, 0, %r186, %p14;
	sub.s32 	%r57, %r236, %r237;
	add.s32 	%r238, %r12, 12;
	setp.lt.s32 	%p15, %r238, %r186;
	selp.b32 	%r239, 0, %r186, %p15;
	sub.s32 	%r58, %r238, %r239;
	add.s32 	%r240, %r12, 13;
	setp.lt.s32 	%p16, %r240, %r186;
	selp.b32 	%r241, 0, %r186, %p16;
	sub.s32 	%r59, %r240, %r241;
	add.s32 	%r242, %r12, 14;
	setp.lt.s32 	%p17, %r242, %r186;
	selp.b32 	%r243, 0, %r186, %p17;
	sub.s32 	%r60, %r242, %r243;
	add.s32 	%r244, %r12, 15;
	setp.lt.s32 	%p18, %r244, %r186;
	selp.b32 	%r245, 0, %r186, %p18;
	sub.s32 	%r61, %r244, %r245;
	and.b16  	%rs2, %rs9, 3;
	cvt.u16.u32 	%rs10, %r2;
	div.s16 	%rs11, 128, %rs10;
	cvt.s32.s16 	%r62, %rs11;
	and.b32  	%r63, %r187, 31;
	cvta.to.global.u64 	%rd1, %rd26;
	cvta.to.global.u64 	%rd2, %rd25;
	shl.b32 	%r349, %r63, 2;
	shl.b32 	%r352, %r30, 2;
	shl.b32 	%r355, %r31, 2;
	shl.b32 	%r358, %r32, 2;
	shl.b32 	%r361, %r33, 2;
	shl.b32 	%r364, %r34, 2;
	shl.b32 	%r367, %r35, 2;
	shl.b32 	%r370, %r36, 2;
	shl.b32 	%r373, %r37, 2;
	shl.b32 	%r376, %r38, 2;
	shl.b32 	%r379, %r39, 2;
	shl.b32 	%r382, %r40, 2;
	shl.b32 	%r385, %r41, 2;
	shl.b32 	%r388, %r42, 2;
	shl.b32 	%r391, %r43, 2;
	shl.b32 	%r394, %r44, 2;
	shl.b32 	%r397, %r45, 2;
$L__BB470_2:
	mov.u32 	%r65, %tid.x;
	setp.eq.s16 	%p19, %rs1, 2;
	mov.u32 	%r493, %r65;
	@%p19 bra 	$L__BB470_6;
	mov.u32 	%r246, %ntid.x;
	add.s32 	%r493, %r65, %r246;
	setp.eq.s16 	%p20, %rs1, 3;
	shl.b32 	%r247, %r65, 2;
	mov.u32 	%r248, _ZZ9cuda_gemmIiLi128ELi2ELi1ELi2048ELi64ELi64ELi64ELi1ELi0EEviiiPT_S1_S1_iiiE3Csh;
	add.s32 	%r249, %r248, %r247;
	mov.b32 	%r250, 0;
	st.shared.u32 	[%r249], %r250;
	@%p20 bra 	$L__BB470_6;
	add.s32 	%r252, %r65, %r246;
	add.s32 	%r493, %r252, %r246;
	setp.eq.s16 	%p21, %rs1, 0;
	add.s32 	%r256, %r249, %r7;
	mov.b32 	%r257, 0;
	st.shared.u32 	[%r256], %r257;
	@%p21 bra 	$L__BB470_6;
	add.s32 	%r493, %r493, %r246;
	mov.u32 	%r260, _ZZ9cuda_gemmIiLi128ELi2ELi1ELi2048ELi64ELi64ELi64ELi1ELi0EEviiiPT_S1_S1_iiiE3Csh;
	add.s32 	%r261, %r260, %r247;
	add.s32 	%r262, %r261, %r7;
	add.s32 	%r263, %r262, %r7;
	mov.b32 	%r264, 0;
	st.shared.u32 	[%r263], %r264;
$L__BB470_6:
	shl.b32 	%r265, %r493, 2;
	mov.u32 	%r266, _ZZ9cuda_gemmIiLi128ELi2ELi1ELi2048ELi64ELi64ELi64ELi1ELi0EEviiiPT_S1_S1_iiiE3Csh;
	add.s32 	%r494, %r266, %r265;
$L__BB470_7:
	mov.b32 	%r267, 0;
	st.shared.u32 	[%r494], %r267;
	add.s32 	%r268, %r494, %r7;
	st.shared.u32 	[%r268], %r267;
	mov.u32 	%r269, %ntid.x;
	shl.b32 	%r270, %r269, 3;
	add.s32 	%r271, %r494, %r270;
	st.shared.u32 	[%r271], %r267;
	mad.lo.s32 	%r272, %r269, 12, %r494;
	st.shared.u32 	[%r272], %r267;
	add.s32 	%r493, %r493, %r7;
	shl.b32 	%r273, %r269, 4;
	add.s32 	%r494, %r494, %r273;
	setp.lt.u32 	%p22, %r493, 2048;
	@%p22 bra 	$L__BB470_7;
	mov.b32 	%r496, 0;
	mov.pred 	%p88, -1;
$L__BB470_9:
	mov.pred 	%p1, %p88;
	mov.u32 	%r275, %tid.x;
	shl.b32 	%r497, %r275, 2;
	shl.b32 	%r276, %r492, 11;
	mov.u32 	%r277, %ctaid.z;
	shl.b32 	%r77, %r277, 6;
	add.s32 	%r278, %r276, %r77;
	add.s32 	%r78, %r278, %r496;
$L__BB470_10:
	shr.u32 	%r279, %r497, 5;
	and.b32  	%r280, %r497, 28;
	add.s32 	%r281, %r78, %r280;
	mad.lo.s32 	%r282, %r279, %r186, %r281;
	mul.wide.s32 	%rd7, %r282, 4;
	add.s64 	%rd8, %rd2, %rd7;
	ld.global.v4.u32 	{%r283, %r284, %r285, %r286}, [%rd8];
	shl.b32 	%r287, %r497, 2;
	mov.u32 	%r288, _ZZ9cuda_gemmIiLi128ELi2ELi1ELi2048ELi64ELi64ELi64ELi1ELi0EEviiiPT_S1_S1_iiiE3Ash;
	add.s32 	%r289, %r288, %r287;
	st.shared.v4.u32 	[%r289], {%r283, %r284, %r285, %r286};
	add.s32 	%r497, %r497, %r7;
	setp.lt.u32 	%p24, %r497, 1024;
	@%p24 bra 	$L__BB470_10;
	add.s32 	%r81, %r496, %r77;
	mov.b32 	%r498, 0;
$L__BB470_12:
	mov.u32 	%r82, %r498;
	add.s32 	%r83, %r82, %r9;
	mov.u32 	%r499, %r8;
$L__BB470_13:
	add.s32 	%r291, %r81, %r499;
	mad.lo.s32 	%r292, %r291, %r185, %r83;
	mul.wide.s32 	%rd9, %r292, 4;
	add.s64 	%rd10, %rd1, %rd9;
	ld.global.u32 	%r293, [%rd10];
	shl.b32 	%r294, %r499, 2;
	add.s32 	%r295, %r10, %r294;
	st.shared.u32 	[%r295], %r293;
	add.s32 	%r499, %r499, %r11;
	setp.lt.u32 	%p25, %r499, 32;
	@%p25 bra 	$L__BB470_13;
	setp.lt.s32 	%p26, %r1, 1;
	bar.sync 	0;
	@%p26 bra 	$L__BB470_87;
	mov.b32 	%r500, 0;
$L__BB470_16:
	setp.ge.s32 	%p27, %r4, %r14;
	add.s32 	%r87, %r500, %r3;
	shl.b32 	%r297, %r87, 5;
	or.b32  	%r298, %r297, %r13;
	add.s32 	%r299, %r298, %r12;
	shl.b32 	%r300, %r299, 2;
	mov.u32 	%r301, _ZZ9cuda_gemmIiLi128ELi2ELi1ELi2048ELi64ELi64ELi64ELi1ELi0EEviiiPT_S1_S1_iiiE3Ash;
	add.s32 	%r302, %r301, %r300;
	ld.shared.u32 	%r88, [%r302];
	add.s32 	%r303, %r298, %r15;
	shl.b32 	%r304, %r303, 2;
	add.s32 	%r305, %r301, %r304;
	ld.shared.u32 	%r89, [%r305];
	add.s32 	%r306, %r298, %r16;
	shl.b32 	%r307, %r306, 2;
	add.s32 	%r308, %r301, %r307;
	ld.shared.u32 	%r90, [%r308];
	add.s32 	%r309, %r298, %r17;
	shl.b32 	%r310, %r309, 2;
	add.s32 	%r311, %r301, %r310;
	ld.shared.u32 	%r91, [%r311];
	add.s32 	%r312, %r298, %r18;
	shl.b32 	%r313, %r312, 2;
	add.s32 	%r314, %r301, %r313;
	ld.shared.u32 	%r92, [%r314];
	add.s32 	%r315, %r298, %r19;
	shl.b32 	%r316, %r315, 2;
	add.s32 	%r317, %r301, %r316;
	ld.shared.u32 	%r93, [%r317];
	add.s32 	%r318, %r298, %r20;
	shl.b32 	%r319, %r318, 2;
	add.s32 	%r320, %r301, %r319;
	ld.shared.u32 	%r94, [%r320];
	add.s32 	%r321, %r298, %r21;
	shl.b32 	%r322, %r321, 2;
	add.s32 	%r323, %r301, %r322;
	ld.shared.u32 	%r95, [%r323];
	add.s32 	%r324, %r298, %r22;
	shl.b32 	%r325, %r324, 2;
	add.s32 	%r326, %r301, %r325;
	ld.shared.u32 	%r96, [%r326];
	add.s32 	%r327, %r298, %r23;
	shl.b32 	%r328, %r327, 2;
	add.s32 	%r329, %r301, %r328;
	ld.shared.u32 	%r97, [%r329];
	add.s32 	%r330, %r298, %r24;
	shl.b32 	%r331, %r330, 2;
	add.s32 	%r332, %r301, %r331;
	ld.shared.u32 	%r98, [%r332];
	add.s32 	%r333, %r298, %r25;
	shl.b32 	%r334, %r333, 2;
	add.s32 	%r335, %r301, %r334;
	ld.shared.u32 	%r99, [%r335];
	add.s32 	%r336, %r298, %r26;
	shl.b32 	%r337, %r336, 2;
	add.s32 	%r338, %r301, %r337;
	ld.shared.u32 	%r100, [%r338];
	add.s32 	%r339, %r298, %r27;
	shl.b32 	%r340, %r339, 2;
	add.s32 	%r341, %r301, %r340;
	ld.shared.u32 	%r101, [%r341];
	add.s32 	%r342, %r298, %r28;
	shl.b32 	%r343, %r342, 2;
	add.s32 	%r344, %r301, %r343;
	ld.shared.u32 	%r102, [%r344];
	add.s32 	%r345, %r298, %r29;
	shl.b32 	%r346, %r345, 2;
	add.s32 	%r347, %r301, %r346;
	ld.shared.u32 	%r103, [%r347];
	@%p27 bra 	$L__BB470_86;
	mov.u32 	%r501, %r4;
$L__BB470_18:
	setp.gt.u32 	%p28, %r186, 64;
	mov.u32 	%r348, _ZZ9cuda_gemmIiLi128ELi2ELi1ELi2048ELi64ELi64ELi64ELi1ELi0EEviiiPT_S1_S1_iiiE11kron_fac_sh;
	mad.lo.s32 	%r105, %r501, 132, %r348;
	add.s32 	%r350, %r105, %r349;
	ld.shared.u32 	%r106, [%r350];
	@%p28 bra 	$L__BB470_51;
	setp.eq.s32 	%p45, %r186, 0;
	mov.b32 	%r503, 0;
	@%p45 bra 	$L__BB470_21;
	shfl.sync.idx.b32	%r401|%p46, %r106, %r46, 31, -1;
	mul.lo.s32 	%r503, %r401, %r88;
$L__BB470_21:
	setp.lt.s32 	%p47, %r186, 2;
	@%p47 bra 	$L__BB470_23;
	shfl.sync.idx.b32	%r402|%p48, %r106, %r47, 31, -1;
	mad.lo.s32 	%r503, %r402, %r89, %r503;
$L__BB470_23:
	setp.lt.s32 	%p49, %r186, 3;
	@%p49 bra 	$L__BB470_25;
	shfl.sync.idx.b32	%r403|%p50, %r106, %r48, 31, -1;
	mad.lo.s32 	%r503, %r403, %r90, %r503;
$L__BB470_25:
	setp.lt.s32 	%p51, %r186, 4;
	@%p51 bra 	$L__BB470_27;
	shfl.sync.idx.b32	%r404|%p52, %r106, %r49, 31, -1;
	mad.lo.s32 	%r503, %r404, %r91, %r503;
$L__BB470_27:
	setp.lt.s32 	%p53, %r186, 5;
	@%p53 bra 	$L__BB470_29;
	shfl.sync.idx.b32	%r405|%p54, %r106, %r50, 31, -1;
	mad.lo.s32 	%r503, %r405, %r92, %r503;
$L__BB470_29:
	setp.lt.s32 	%p55, %r186, 6;
	@%p55 bra 	$L__BB470_31;
	shfl.sync.idx.b32	%r406|%p56, %r106, %r51, 31, -1;
	mad.lo.s32 	%r503, %r406, %r93, %r503;
$L__BB470_31:
	setp.lt.s32 	%p57, %r186, 7;
	@%p57 bra 	$L__BB470_33;
	shfl.sync.idx.b32	%r407|%p58, %r106, %r52, 31, -1;
	mad.lo.s32 	%r503, %r407, %r94, %r503;
$L__BB470_33:
	setp.lt.s32 	%p59, %r186, 8;
	@%p59 bra 	$L__BB470_35;
	shfl.sync.idx.b32	%r408|%p60, %r106, %r53, 31, -1;
	mad.lo.s32 	%r503, %r408, %r95, %r503;
$L__BB470_35:
	setp.lt.s32 	%p61, %r186, 9;
	@%p61 bra 	$L__BB470_37;
	shfl.sync.idx.b32	%r409|%p62, %r106, %r54, 31, -1;
	mad.lo.s32 	%r503, %r409, %r96, %r503;
$L__BB470_37:
	setp.lt.s32 	%p63, %r186, 10;
	@%p63 bra 	$L__BB470_39;
	shfl.sync.idx.b32	%r410|%p64, %r106, %r55, 31, -1;
	mad.lo.s32 	%r503, %r410, %r97, %r503;
$L__BB470_39:
	setp.lt.s32 	%p65, %r186, 11;
	@%p65 bra 	$L__BB470_41;
	shfl.sync.idx.b32	%r411|%p66, %r106, %r56, 31, -1;
	mad.lo.s32 	%r503, %r411, %r98, %r503;
$L__BB470_41:
	setp.lt.s32 	%p67, %r186, 12;
	@%p67 bra 	$L__BB470_43;
	shfl.sync.idx.b32	%r412|%p68, %r106, %r57, 31, -1;
	mad.lo.s32 	%r503, %r412, %r99, %r503;
$L__BB470_43:
	setp.lt.s32 	%p69, %r186, 13;
	@%p69 bra 	$L__BB470_45;
	shfl.sync.idx.b32	%r413|%p70, %r106, %r58, 31, -1;
	mad.lo.s32 	%r503, %r413, %r100, %r503;
$L__BB470_45:
	setp.lt.s32 	%p71, %r186, 14;
	@%p71 bra 	$L__BB470_47;
	shfl.sync.idx.b32	%r414|%p72, %r106, %r59, 31, -1;
	mad.lo.s32 	%r503, %r414, %r101, %r503;
$L__BB470_47:
	setp.lt.s32 	%p73, %r186, 15;
	@%p73 bra 	$L__BB470_49;
	shfl.sync.idx.b32	%r415|%p74, %r106, %r60, 31, -1;
	mad.lo.s32 	%r503, %r415, %r102, %r503;
$L__BB470_49:
	setp.lt.s32 	%p75, %r186, 16;
	@%p75 bra 	$L__BB470_83;
	shfl.sync.idx.b32	%r416|%p76, %r106, %r61, 31, -1;
	mad.lo.s32 	%r503, %r416, %r103, %r503;
	bra.uni 	$L__BB470_83;
$L__BB470_51:
	setp.lt.s32 	%p29, %r186, 1;
	mov.b32 	%r503, 0;
	@%p29 bra 	$L__BB470_53;
	add.s32 	%r353, %r105, %r352;
	ld.shared.u32 	%r354, [%r353];
	mul.lo.s32 	%r503, %r354, %r88;
$L__BB470_53:
	setp.lt.s32 	%p30, %r186, 2;
	@%p30 bra 	$L__BB470_55;
	add.s32 	%r356, %r105, %r355;
	ld.shared.u32 	%r357, [%r356];
	mad.lo.s32 	%r503, %r357, %r89, %r503;
$L__BB470_55:
	setp.lt.s32 	%p31, %r186, 3;
	@%p31 bra 	$L__BB470_57;
	add.s32 	%r359, %r105, %r358;
	ld.shared.u32 	%r360, [%r359];
	mad.lo.s32 	%r503, %r360, %r90, %r503;
$L__BB470_57:
	setp.lt.s32 	%p32, %r186, 4;
	@%p32 bra 	$L__BB470_59;
	add.s32 	%r362, %r105, %r361;
	ld.shared.u32 	%r363, [%r362];
	mad.lo.s32 	%r503, %r363, %r91, %r503;
$L__BB470_59:
	setp.lt.s32 	%p33, %r186, 5;
	@%p33 bra 	$L__BB470_61;
	add.s32 	%r365, %r105, %r364;
	ld.shared.u32 	%r366, [%r365];
	mad.lo.s32 	%r503, %r366, %r92, %r503;
$L__BB470_61:
	setp.lt.s32 	%p34, %r186, 6;
	@%p34 bra 	$L__BB470_63;
	add.s32 	%r368, %r105, %r367;
	ld.shared.u32 	%r369, [%r368];
	mad.lo.s32 	%r503, %r369, %r93, %r503;
$L__BB470_63:
	setp.lt.s32 	%p35, %r186, 7;
	@%p35 bra 	$L__BB470_65;
	add.s32 	%r371, %r105, %r370;
	ld.shared.u32 	%r372, [%r371];
	mad.lo.s32 	%r503, %r372, %r94, %r503;
$L__BB470_65:
	setp.lt.s32 	%p36, %r186, 8;
	@%p36 bra 	$L__BB470_67;
	add.s32 	%r374, %r105, %r373;
	ld.shared.u32 	%r375, [%r374];
	mad.lo.s32 	%r503, %r375, %r95, %r503;
$L__BB470_67:
	setp.lt.s32 	%p37, %r186, 9;
	@%p37 bra 	$L__BB470_69;
	add.s32 	%r377, %r105, %r376;
	ld.shared.u32 	%r378, [%r377];
	mad.lo.s32 	%r503, %r378, %r96, %r503;
$L__BB470_69:
	setp.lt.s32 	%p38, %r186, 10;
	@%p38 bra 	$L__BB470_71;
	add.s32 	%r380, %r105, %r379;
	ld.shared.u32 	%r381, [%r380];
	mad.lo.s32 	%r503, %r381, %r97, %r503;
$L__BB470_71:
	setp.lt.s32 	%p39, %r186, 11;
	@%p39 bra 	$L__BB470_73;
	add.s32 	%r383, %r105, %r382;
	ld.shared.u32 	%r384, [%r383];
	mad.lo.s32 	%r503, %r384, %r98, %r503;
$L__BB470_73:
	setp.lt.s32 	%p40, %r186, 12;
	@%p40 bra 	$L__BB470_75;
	add.s32 	%r386, %r105, %r385;
	ld.shared.u32 	%r387, [%r386];
	mad.lo.s32 	%r503, %r387, %r99, %r503;
$L__BB470_75:
	setp.lt.s32 	%p41, %r186, 13;
	@%p41 bra 	$L__BB470_77;
	add.s32 	%r389, %r105, %r388;
	ld.shared.u32 	%r390, [%r389];
	mad.lo.s32 	%r503, %r390, %r100, %r503;
$L__BB470_77:
	setp.lt.s32 	%p42, %r186, 14;
	@%p42 bra 	$L__BB470_79;
	add.s32 	%r392, %r105, %r391;
	ld.shared.u32 	%r393, [%r392];
	mad.lo.s32 	%r503, %r393, %r101, %r503;
$L__BB470_79:
	setp.lt.s32 	%p43, %r186, 15;
	@%p43 bra 	$L__BB470_81;
	add.s32 	%r395, %r105, %r394;
	ld.shared.u32 	%r396, [%r395];
	mad.lo.s32 	%r503, %r396, %r102, %r503;
$L__BB470_81:
	setp.lt.s32 	%p44, %r186, 16;
	@%p44 bra 	$L__BB470_83;
	add.s32 	%r398, %r105, %r397;
	ld.shared.u32 	%r399, [%r398];
	mad.lo.s32 	%r503, %r399, %r103, %r503;
$L__BB470_83:
	setp.ne.s32 	%p77, %r6, 0;
	add.s32 	%r417, %r501, %r82;
	mad.lo.s32 	%r170, %r417, %r1, %r87;
	shfl.sync.down.b32	%r418|%p78, %r503, 1, 7711, -1;
	add.s32 	%r171, %r418, %r503;
	@%p77 bra 	$L__BB470_85;
	shl.b32 	%r419, %r170, 2;
	mov.u32 	%r420, _ZZ9cuda_gemmIiLi128ELi2ELi1ELi2048ELi64ELi64ELi64ELi1ELi0EEviiiPT_S1_S1_iiiE3Csh;
	add.s32 	%r421, %r420, %r419;
	ld.shared.u32 	%r422, [%r421];
	add.s32 	%r423, %r422, %r171;
	st.shared.u32 	[%r421], %r423;
$L__BB470_85:
	add.s32 	%r501, %r501, %r62;
	setp.lt.s32 	%p79, %r501, %r14;
	@%p79 bra 	$L__BB470_18;
$L__BB470_86:
	add.s32 	%r500, %r500, %r2;
	setp.lt.s32 	%p80, %r500, %r1;
	@%p80 bra 	$L__BB470_16;
$L__BB470_87:
	add.s32 	%r498, %r82, 16;
	setp.lt.u32 	%p81, %r82, 48;
	@%p81 bra 	$L__BB470_12;
	mov.b32 	%r496, 32;
	mov.pred 	%p88, 0;
	@%p1 bra 	$L__BB470_9;
	ld.param.u64 	%rd27, [_Z9cuda_gemmIiLi128ELi2ELi1ELi2048ELi64ELi64ELi64ELi1ELi0EEviiiPT_S1_S1_iii_param_5];
	cvta.to.global.u64 	%rd3, %rd27;
	shl.b32 	%r175, %r492, 11;
	mov.u32 	%r176, %tid.x;
	shl.b32 	%r177, %r176, 2;
	setp.eq.s16 	%p83, %rs2, 2;
	bar.sync 	0;
	mov.u32 	%r533, %r177;
	@%p83 bra 	$L__BB470_93;
	add.s32 	%r533, %r177, %r7;
	setp.eq.s16 	%p84, %rs2, 3;
	add.s32 	%r425, %r175, %r177;
	mul.wide.s32 	%rd11, %r425, 4;
	add.s64 	%rd12, %rd3, %rd11;
	shl.b32 	%r426, %r176, 2;
	mov.u32 	%r427, _ZZ9cuda_gemmIiLi128ELi2ELi1ELi2048ELi64ELi64ELi64ELi1ELi0EEviiiPT_S1_S1_iiiE3Csh;
	add.s32 	%r428, %r427, %r426;
	mad.lo.s32 	%r429, %r176, 12, %r428;
	ld.shared.v4.u32 	{%r430, %r431, %r432, %r433}, [%r429];
	st.global.v4.u32 	[%rd12], {%r430, %r431, %r432, %r433};
	@%p84 bra 	$L__BB470_93;
	add.s32 	%r434, %r177, %r7;
	add.s32 	%r533, %r434, %r7;
	setp.eq.s16 	%p85, %rs2, 0;
	add.s32 	%r435, %r175, %r434;
	mul.wide.s32 	%rd13, %r435, 4;
	add.s64 	%rd14, %rd3, %rd13;
	shl.b32 	%r436, %r176, 2;
	mov.u32 	%r437, _ZZ9cuda_gemmIiLi128ELi2ELi1ELi2048ELi64ELi64ELi64ELi1ELi0EEviiiPT_S1_S1_iiiE3Csh;
	add.s32 	%r438, %r437, %r436;
	mad.lo.s32 	%r439, %r176, 12, %r438;
	shl.b32 	%r440, %r7, 2;
	add.s32 	%r441, %r439, %r440;
	ld.shared.v4.u32 	{%r442, %r443, %r444, %r445}, [%r441];
	st.global.v4.u32 	[%rd14], {%r442, %r443, %r444, %r445};
	@%p85 bra 	$L__BB470_93;
	add.s32 	%r446, %r177, %r7;
	add.s32 	%r447, %r446, %r7;
	add.s32 	%r533, %r447, %r7;
	add.s32 	%r448, %r175, %r447;
	mul.wide.s32 	%rd15, %r448, 4;
	add.s64 	%rd16, %rd3, %rd15;
	shl.b32 	%r449, %r176, 2;
	mov.u32 	%r450, _ZZ9cuda_gemmIiLi128ELi2ELi1ELi2048ELi64ELi64ELi64ELi1ELi0EEviiiPT_S1_S1_iiiE3Csh;
	add.s32 	%r451, %r450, %r449;
	mad.lo.s32 	%r452, %r176, 12, %r451;
	shl.b32 	%r453, %r7, 2;
	add.s32 	%r454, %r452, %r453;
	add.s32 	%r455, %r454, %r453;
	ld.shared.v4.u32 	{%r456, %r457, %r458, %r459}, [%r455];
	st.global.v4.u32 	[%rd16], {%r456, %r457, %r458, %r459};
$L__BB470_93:
	add.s32 	%r460, %r175, %r533;
	mul.wide.s32 	%rd17, %r460, 4;
	add.s64 	%rd18, %rd3, %rd17;
	shl.b32 	%r461, %r533, 2;
	mov.u32 	%r462, _ZZ9cuda_gemmIiLi128ELi2ELi1ELi2048ELi64ELi64ELi64ELi1ELi0EEviiiPT_S1_S1_iiiE3Csh;
	add.s32 	%r463, %r462, %r461;
	ld.shared.v4.u32 	{%r464, %r465, %r466, %r467}, [%r463];
	st.global.v4.u32 	[%rd18], {%r464, %r465, %r466, %r467};
	add.s32 	%r468, %r533, %r7;
	add.s32 	%r469, %r175, %r468;
	mul.wide.s32 	%rd19, %r469, 4;
	add.s64 	%rd20, %rd3, %rd19;
	shl.b32 	%r470, %r7, 2;
	add.s32 	%r471, %r463, %r470;
	ld.shared.v4.u32 	{%r472, %r473, %r474, %r475}, [%r471];
	st.global.v4.u32 	[%rd20], {%r472, %r473, %r474, %r475};
	add.s32 	%r476, %r468, %r7;
	add.s32 	%r477, %r175, %r476;
	mul.wide.s32 	%rd21, %r477, 4;
	add.s64 	%rd22, %rd3, %rd21;
	add.s32 	%r478, %r471, %r470;
	ld.shared.v4.u32 	{%r479, %r480, %r481, %r482}, [%r478];
	st.global.v4.u32 	[%rd22], {%r479, %r480, %r481, %r482};
	add.s32 	%r483, %r476, %r7;
	add.s32 	%r484, %r175, %r483;
	mul.wide.s32 	%rd23, %r484, 4;
	add.s64 	%rd24, %rd3, %rd23;
	add.s32 	%r485, %r478, %r470;
	ld.shared.v4.u32 	{%r486, %r487, %r488, %r489}, [%r485];
	st.global.v4.u32 	[%rd24], {%r486, %r487, %r488, %r489};
	add.s32 	%r533, %r483, %r7;
	setp.lt.u32 	%p86, %r533, 2048;
	@%p86 bra 	$L__BB470_93;
	mov.u32 	%r490, %nctaid.y;
	add.s32 	%r492, %r492, %r490;
	shl.b32 	%r491, %r490, 1;
	setp.lt.u32 	%p87, %r492, %r491;
	@%p87 bra 	$L__BB470_2;
$L__BB470_95:
	ret;

}
	// .globl	_Z9cuda_gemmIiLi128ELi2ELi1ELi2048ELi64ELi64ELi64ELi1ELi1EEviiiPT_S1_S1_iii
.visible .entry _Z9cuda_gemmIiLi128ELi2ELi1ELi2048ELi64ELi64ELi64ELi1ELi1EEviiiPT_S1_S1_iii(
	.param .u32 _Z9cuda_gemmIiLi128ELi2ELi1ELi2048ELi64ELi64ELi64ELi1ELi1EEviiiPT_S1_S1_iii_param_0,
	.param .u32 _Z9cuda_gemmIiLi128ELi2ELi1ELi2048ELi64ELi64ELi64ELi1ELi1EEviiiPT_S1_S1_iii_param_1,
	.param .u32 _Z9cuda_gemmIiLi128ELi2ELi1ELi2048ELi64ELi64ELi64ELi1ELi1EEviiiPT_S1_S1_iii_param_2,
	.param .u64 .ptr .align 1 _Z9cuda_gemmIiLi128ELi2ELi1ELi2048ELi64ELi64ELi64ELi1ELi1EEviiiPT_S1_S1_iii_param_3,
	.param .u64 .ptr .align 1 _Z9cuda_gemmIiLi128ELi2ELi1ELi2048ELi64ELi64ELi64ELi1ELi1EEviiiPT_S1_S1_iii_param_4,
	.param .u64 .ptr .align 1 _Z9cuda_gemmIiLi128ELi2ELi1ELi2048ELi64ELi64ELi64ELi1ELi1EEviiiPT_S1_S1_iii_param_5,
	.param .u32 _Z9cuda_gemmIiLi128ELi2ELi1ELi2048ELi64ELi64ELi64ELi1ELi1EEviiiPT_S1_S1_iii_param_6,
	.param .u32 _Z9cuda_gemmIiLi128ELi2ELi1ELi2048ELi64ELi64ELi64ELi1ELi1EEviiiPT_S1_S1_iii_param_7,
	.param .u32 _Z9cuda_gemmIiLi128ELi2ELi1ELi2048ELi64ELi64ELi64ELi1ELi1EEviiiPT_S1_S1_iii_param_8
)
.maxntid 128
{
	.reg .pred 	%p<37>;
	.reg .b16 	%rs<10>;
	.reg .b32 	%r<319>;
	.reg .b64 	%rd<26>;
	// demoted variable
	.shared .align 128 .b8 _ZZ9cuda_gemmIiLi128ELi2ELi1ELi2048ELi64ELi64ELi64ELi1ELi1EEviiiPT_S1_S1_iiiE11kron_fac_sh[2112];
	// demoted variable
	.shared .align 128 .b8 _ZZ9cuda_gemmIiLi128ELi2ELi1ELi2048ELi64ELi64ELi64ELi1ELi1EEviiiPT_S1_S1_iiiE3Ash[4096];
	// demoted variable
	.shared .align 128 .b8 _ZZ9cuda_gemmIiLi128ELi2ELi1ELi2048ELi64ELi64ELi64ELi1ELi1EEviiiPT_S1_S1_iiiE3Csh[8192];
	ld.param.u64 	%rd4, [_Z9cuda_gemmIiLi128ELi2ELi1ELi2048ELi64ELi64ELi64ELi1ELi1EEviiiPT_S1_S1_iii_param_3];
	ld.param.u64 	%rd5, [_Z9cuda_gemmIiLi128ELi2ELi1ELi2048ELi64ELi64ELi64ELi1ELi1EEviiiPT_S1_S1_iii_param_4];
	mov.u32 	%r1, %tid.x;
	mov.u32 	%r2, %ctaid.z;
	shr.u32 	%r3, %r1, 1;
	and.b32  	%r4, %r3, 31;
	mov.u32 	%r308, %ctaid.y;
	mov.u32 	%r6, %nctaid.y;
	shl.b32 	%r100, %r6, 1;
	setp.ge.u32 	%p2, %r308, %r100;
	@%p2 bra 	$L__BB471_26;
	and.b32  	%r7, %r1, 1;
	mov.u32 	%r101, %ntid.x;
	shl.b32 	%r8, %r1, 2;
	shl.b32 	%r9, %r101, 2;
	shr.u32 	%r10, %r1, 4;
	and.b32  	%r11, %r1, 15;
	mov.u32 	%r102, _ZZ9cuda_gemmIiLi128ELi2ELi1ELi2048ELi64ELi64ELi64ELi1ELi1EEviiiPT_S1_S1_iiiE11kron_fac_sh;
	mad.lo.s32 	%r12, %r11, 132, %r102;
	shr.u32 	%r13, %r101, 4;
	shl.b32 	%r103, %r1, 4;
	and.b32  	%r104, %r103, 16;
	shl.b32 	%r105, %r4, 5;
	or.b32  	%r106, %r105, %r104;
	and.b32  	%r107, %r8, 124;
	add.s32 	%r14, %r102, %r107;
	add.s32 	%r15, %r1, %r101;
	cvt.u16.u32 	%rs3, %r15;
	xor.b16  	%rs4, %rs3, 2047;
	cvt.u16.u32 	%rs5, %r101;
	div.u16 	%rs6, %rs4, %rs5;
	xor.b32  	%r108, %r8, 2047;
	sub.s32 	%r109, %r108, %r9;
	cvt.u16.u32 	%rs7, %r109;
	cvt.u16.u32 	%rs8, %r9;
	div.u16 	%rs9, %rs7, %rs8;
	and.b16  	%rs1, %rs6, 3;
	add.s32 	%r16, %r15, %r101;
	and.b32  	%r110, %r3, 15;
	or.b32  	%r111, %r106, %r110;
	shl.b32 	%r112, %r111, 2;
	mov.u32 	%r113, _ZZ9cuda_gemmIiLi128ELi2ELi1ELi2048ELi64ELi64ELi64ELi1ELi1EEviiiPT_S1_S1_iiiE3Ash;
	add.s32 	%r17, %r113, %r112;
	add.s32 	%r114, %r3, 1;
	and.b32  	%r115, %r114, 15;
	or.b32  	%r116, %r106, %r115;
	shl.b32 	%r117, %r116, 2;
	add.s32 	%r18, %r113, %r117;
	add.s32 	%r118, %r3, 2;
	and.b32  	%r119, %r118, 15;
	or.b32  	%r120, %r106, %r119;
	shl.b32 	%r121, %r120, 2;
	add.s32 	%r19, %r113, %r121;
	add.s32 	%r122, %r3, 3;
	and.b32  	%r123, %r122, 15;
	or.b32  	%r124, %r106, %r123;
	shl.b32 	%r125, %r124, 2;
	add.s32 	%r20, %r113, %r125;
	add.s32 	%r126, %r3, 4;
	and.b32  	%r127, %r126, 15;
	or.b32  	%r128, %r106, %r127;
	shl.b32 	%r129, %r128, 2;
	add.s32 	%r21, %r113, %r129;
	add.s32 	%r130, %r3, 5;
	and.b32  	%r131, %r130, 15;
	or.b32  	%r132, %r106, %r131;
	shl.b32 	%r133, %r132, 2;
	add.s32 	%r22, %r113, %r133;
	add.s32 	%r134, %r3, 6;
	and.b32  	%r135, %r134, 15;
	or.b32  	%r136, %r106, %r135;
	shl.b32 	%r137, %r136, 2;
	add.s32 	%r23, %r113, %r137;
	add.s32 	%r138, %r3, 7;
	and.b32  	%r139, %r138, 15;
	or.b32  	%r140, %r106, %r139;
	shl.b32 	%r141, %r140, 2;
	add.s32 	%r24, %r113, %r141;
	xor.b32  	%r142, %r110, 8;
	or.b32  	%r143, %r106, %r142;
	shl.b32 	%r144, %r143, 2;
	add.s32 	%r25, %r113, %r144;
	add.s32 	%r145, %r3, 9;
	and.b32  	%r146, %r145, 15;
	or.b32  	%r147, %r106, %r146;
	shl.b32 	%r148, %r147, 2;
	add.s32 	%r26, %r113, %r148;
	add.s32 	%r149, %r3, 10;
	and.b32  	%r150, %r149, 15;
	or.b32  	%r151, %r106, %r150;
	shl.b32 	%r152, %r151, 2;
	add.s32 	%r27, %r113, %r152;
	add.s32 	%r153, %r3, 11;
	and.b32  	%r154, %r153, 15;
	or.b32  	%r155, %r106, %r154;
	shl.b32 	%r156, %r155, 2;
	add.s32 	%r28, %r113, %r156;
	add.s32 	%r157, %r3, 12;
	and.b32  	%r158, %r157, 15;
	or.b32  	%r159, %r106, %r158;
	shl.b32 	%r160, %r159, 2;
	add.s32 	%r29, %r113, %r160;
	add.s32 	%r161, %r3, 13;
	and.b32  	%r162, %r161, 15;
	or.b32  	%r163, %r106, %r162;
	shl.b32 	%r164, %r163, 2;
	add.s32 	%r30, %r113, %r164;
	add.s32 	%r165, %r3, 14;
	and.b32  	%r166, %r165, 15;
	or.b32  	%r167, %r106, %r166;
	shl.b32 	%r168, %r167, 2;
	add.s32 	%r31, %r113, %r168;
	add.s32 	%r169, %r3, -1;
	and.b32  	%r170, %r169, 15;
	or.b32  	%r171, %r106, %r170;
	shl.b32 	%r172, %r171, 2;
	add.s32 	%r32, %r113, %r172;
	or.b32  	%r33, %r104, %r110;
	or.b32  	%r34, %r104, %r115;
	or.b32  	%r35, %r104, %r119;
	or.b32  	%r36, %r104, %r123;
	or.b32  	%r37, %r104, %r127;
	or.b32  	%r38, %r104, %r131;
	or.b32  	%r39, %r104, %r135;
	or.b32  	%r40, %r104, %r139;
	or.b32  	%r41, %r104, %r142;
	or.b32  	%r42, %r104, %r146;
	or.b32  	%r43, %r104, %r150;
	or.b32  	%r44, %r104, %r154;
	or.b32  	%r45, %r104, %r158;
	or.b32  	%r46, %r104, %r162;
	or.b32  	%r47, %r104, %r166;
	or.b32  	%r48, %r104, %r170;
	and.b16  	%rs2, %rs9, 3;
	add.s32 	%r49, %r8, %r9;
	add.s32 	%r50, %r49, %r9;
	shr.u32 	%r51, %r1, 6;
	cvta.to.global.u64 	%rd1, %rd5;
	cvta.to.global.u64 	%rd2, %rd4;
$L__BB471_2:
	setp.eq.s16 	%p3, %rs1, 2;
	mov.u32 	%r309, %r1;
	@%p3 bra 	$L__BB471_6;
	setp.eq.s16 	%p4, %rs1, 3;
	shl.b32 	%r173, %r1, 2;
	mov.u32 	%r174, _ZZ9cuda_gemmIiLi128ELi2ELi1ELi2048ELi64ELi64ELi64ELi1ELi1EEviiiPT_S1_S1_iiiE3Csh;
	add.s32 	%r53, %r174, %r173;
	mov.b32 	%r175, 0;
	st.shared.u32 	[%r53], %r175;
	mov.u32 	%r309, %r15;
	@%p4 bra 	$L__BB471_6;
	setp.eq.s16 	%p5, %rs1, 0;
	add.s32 	%r54, %r53, %r9;
	mov.b32 	%r176, 0;
	st.shared.u32 	[%r54], %r176;
	mov.u32 	%r309, %r16;
	@%p5 bra 	$L__BB471_6;
	mov.u32 	%r177, %ntid.x;
	add.s32 	%r309, %r16, %r177;
	add.s32 	%r178, %r54, %r9;
	mov.b32 	%r179, 0;
	st.shared.u32 	[%r178], %r179;
$L__BB471_6:
	shl.b32 	%r180, %r309, 2;
	mov.u32 	%r181, _ZZ9cuda_gemmIiLi128ELi2ELi1ELi2048ELi64ELi64ELi64ELi1ELi1EEviiiPT_S1_S1_iiiE3Csh;
	add.s32 	%r310, %r181, %r180;
$L__BB471_7:
	mov.b32 	%r182, 0;
	st.shared.u32 	[%r310], %r182;
	add.s32 	%r183, %r310, %r9;
	st.shared.u32 	[%r183], %r182;
	mov.u32 	%r184, %ntid.x;
	shl.b32 	%r185, %r184, 3;
	add.s32 	%r186, %r310, %r185;
	st.shared.u32 	[%r186], %r182;
	mad.lo.s32 	%r187, %r184, 12, %r310;
	st.shared.u32 	[%r187], %r182;
	add.s32 	%r309, %r309, %r9;
	shl.b32 	%r188, %r184, 4;
	add.s32 	%r310, %r310, %r188;
	setp.lt.u32 	%p6, %r309, 2048;
	@%p6 bra 	$L__BB471_7;
	mov.b32 	%r312, 0;
	mov.pred 	%p36, -1;
$L__BB471_9:
	mov.pred 	%p1, %p36;
	shl.b32 	%r190, %r308, 11;
	add.s32 	%r63, %r312, %r190;
	mov.u32 	%r313, %r8;
$L__BB471_10:
	shr.u32 	%r191, %r313, 5;
	add.s32 	%r192, %r191, %r2;
	shl.b32 	%r193, %r192, 6;
	and.b32  	%r194, %r313, 28;
	add.s32 	%r195, %r63, %r194;
	add.s32 	%r196, %r195, %r193;
	mul.wide.s32 	%rd7, %r196, 4;
	add.s64 	%rd8, %rd2, %rd7;
	ld.global.v4.u32 	{%r197, %r198, %r199, %r200}, [%rd8];
	shl.b32 	%r201, %r313, 2;
	mov.u32 	%r202, _ZZ9cuda_gemmIiLi128ELi2ELi1ELi2048ELi64ELi64ELi64ELi1ELi1EEviiiPT_S1_S1_iiiE3Ash;
	add.s32 	%r203, %r202, %r201;
	st.shared.v4.u32 	[%r203], {%r197, %r198, %r199, %r200};
	add.s32 	%r313, %r313, %r9;
	setp.lt.u32 	%p8, %r313, 1024;
	@%p8 bra 	$L__BB471_10;
	shl.b32 	%r205, %r2, 6;
	add.s32 	%r66, %r312, %r205;
	mov.b32 	%r314, 0;
$L__BB471_12:
	add.s32 	%r68, %r11, %r314;
	mov.u32 	%r315, %r10;
$L__BB471_13:
	add.s32 	%r206, %r66, %r315;
	shl.b32 	%r207, %r206, 6;
	add.s32 	%r208, %r207, %r68;
	mul.wide.u32 	%rd9, %r208, 4;
	add.s64 	%rd10, %rd1, %rd9;
	ld.global.u32 	%r209, [%rd10];
	shl.b32 	%r210, %r315, 2;
	add.s32 	%r211, %r12, %r210;
	st.shared.u32 	[%r211], %r209;
	add.s32 	%r315, %r315, %r13;
	setp.lt.u32 	%p9, %r315, 32;
	@%p9 bra 	$L__BB471_13;
	bar.sync 	0;
	ld.shared.u32 	%r71, [%r17];
	ld.shared.u32 	%r72, [%r18];
	ld.shared.u32 	%r73, [%r19];
	ld.shared.u32 	%r74, [%r20];
	ld.shared.u32 	%r75, [%r21];
	ld.shared.u32 	%r76, [%r22];
	ld.shared.u32 	%r77, [%r23];
	ld.shared.u32 	%r78, [%r24];
	ld.shared.u32 	%r79, [%r25];
	ld.shared.u32 	%r80, [%r26];
	ld.shared.u32 	%r81, [%r27];
	ld.shared.u32 	%r82, [%r28];
	ld.shared.u32 	%r83, [%r29];
	ld.shared.u32 	%r84, [%r30];
	ld.shared.u32 	%r85, [%r31];
	ld.shared.u32 	%r86, [%r32];
	mov.u32 	%r316, %r51;
$L__BB471_15:
	setp.ne.s32 	%p10, %r7, 0;
	mad.lo.s32 	%r212, %r316, 132, %r14;
	ld.shared.u32 	%r213, [%r212];
	shfl.sync.idx.b32	%r214|%p11, %r213, %r33, 31, -1;
	mul.lo.s32 	%r215, %r214, %r71;
	shfl.sync.idx.b32	%r216|%p12, %r213, %r34, 31, -1;
	mad.lo.s32 	%r217, %r216, %r72, %r215;
	shfl.sync.idx.b32	%r218|%p13, %r213, %r35, 31, -1;
	mad.lo.s32 	%r219, %r218, %r73, %r217;
	shfl.sync.idx.b32	%r220|%p14, %r213, %r36, 31, -1;
	mad.lo.s32 	%r221, %r220, %r74, %r219;
	shfl.sync.idx.b32	%r222|%p15, %r213, %r37, 31, -1;
	mad.lo.s32 	%r223, %r222, %r75, %r221;
	shfl.sync.idx.b32	%r224|%p16, %r213, %r38, 31, -1;
	mad.lo.s32 	%r225, %r224, %r76, %r223;
	shfl.sync.idx.b32	%r226|%p17, %r213, %r39, 31, -1;
	mad.lo.s32 	%r227, %r226, %r77, %r225;
	shfl.sync.idx.b32	%r228|%p18, %r213, %r40, 31, -1;
	mad.lo.s32 	%r229, %r228, %r78, %r227;
	shfl.sync.idx.b32	%r230|%p19, %r213, %r41, 31, -1;
	mad.lo.s32 	%r231, %r230, %r79, %r229;
	shfl.sync.idx.b32	%r232|%p20, %r213, %r42, 31, -1;
	mad.lo.s32 	%r233, %r232, %r80, %r231;
	shfl.sync.idx.b32	%r234|%p21, %r213, %r43, 31, -1;
	mad.lo.s32 	%r235, %r234, %r81, %r233;
	shfl.sync.idx.b32	%r236|%p22, %r213, %r44, 31, -1;
	mad.lo.s32 	%r237, %r236, %r82, %r235;
	shfl.sync.idx.b32	%r238|%p23, %r213, %r45, 31, -1;
	mad.lo.s32 	%r239, %r238, %r83, %r237;
	shfl.sync.idx.b32	%r240|%p24, %r213, %r46, 31, -1;
	mad.lo.s32 	%r241, %r240, %r84, %r239;
	shfl.sync.idx.b32	%r242|%p25, %r213, %r47, 31, -1;
	mad.lo.s32 	%r243, %r242, %r85, %r241;
	shfl.sync.idx.b32	%r244|%p26, %r213, %r48, 31, -1;
	mad.lo.s32 	%r245, %r244, %r86, %r243;
	add.s32 	%r246, %r316, %r314;
	shl.b32 	%r247, %r246, 5;
	or.b32  	%r88, %r247, %r4;
	shfl.sync.down.b32	%r248|%p27, %r245, 1, 7711, -1;
	add.s32 	%r89, %r248, %r245;
	@%p10 bra 	$L__BB471_17;
	shl.b32 	%r249, %r88, 2;
	mov.u32 	%r250, _ZZ9cuda_gemmIiLi128ELi2ELi1ELi2048ELi64ELi64ELi64ELi1ELi1EEviiiPT_S1_S1_iiiE3Csh;
	add.s32 	%r251, %r250, %r249;
	ld.shared.u32 	%r252, [%r251];
	add.s32 	%r253, %r252, %r89;
	st.shared.u32 	[%r251], %r253;
$L__BB471_17:
	add.s32 	%r90, %r316, 2;
	setp.lt.u32 	%p28, %r316, 14;
	mov.u32 	%r316, %r90;
	@%p28 bra 	$L__BB471_15;
	add.s32 	%r91, %r314, 16;
	setp.lt.u32 	%p29, %r314, 48;
	mov.u32 	%r314, %r91;
	@%p29 bra 	$L__BB471_12;
	mov.b32 	%r312, 32;
	mov.pred 	%p36, 0;
	@%p1 bra 	$L__BB471_9;
	ld.param.u64 	%rd25, [_Z9cuda_gemmIiLi128ELi2ELi1ELi2048ELi64ELi64ELi64ELi1ELi1EEviiiPT_S1_S1_iii_param_5];
	cvta.to.global.u64 	%rd3, %rd25;
	setp.eq.s16 	%p31, %rs2, 2;
	bar.sync 	0;
	mov.u32 	%r317, %r8;
	@%p31 bra 	$L__BB471_24;
	setp.eq.s16 	%p32, %rs2, 3;
	shl.b32 	%r92, %r308, 11;
	or.b32  	%r255, %r92, %r8;
	mul.wide.s32 	%rd11, %r255, 4;
	add.s64 	%rd12, %rd3, %rd11;
	shl.b32 	%r256, %r1, 2;
	mov.u32 	%r257, _ZZ9cuda_gemmIiLi128ELi2ELi1ELi2048ELi64ELi64ELi64ELi1ELi1EEviiiPT_S1_S1_iiiE3Csh;
	add.s32 	%r258, %r257, %r256;
	mad.lo.s32 	%r93, %r1, 12, %r258;
	ld.shared.v4.u32 	{%r259, %r260, %r261, %r262}, [%r93];
	st.global.v4.u32 	[%rd12], {%r259, %r260, %r261, %r262};
	mov.u32 	%r317, %r49;
	@%p32 bra 	$L__BB471_24;
	setp.eq.s16 	%p33, %rs2, 0;
	add.s32 	%r263, %r92, %r49;
	mul.wide.s32 	%rd13, %r263, 4;
	add.s64 	%rd14, %rd3, %rd13;
	shl.b32 	%r264, %r9, 2;
	add.s32 	%r94, %r93, %r264;
	ld.shared.v4.u32 	{%r265, %r266, %r267, %r268}, [%r94];
	st.global.v4.u32 	[%rd14], {%r265, %r266, %r267, %r268};
	mov.u32 	%r317, %r50;
	@%p33 bra 	$L__BB471_24;
	add.s32 	%r317, %r50, %r9;
	add.s32 	%r269, %r92, %r50;
	mul.wide.s32 	%rd15, %r269, 4;
	add.s64 	%rd16, %rd3, %rd15;
	add.s32 	%r271, %r94, %r264;
	ld.shared.v4.u32 	{%r272, %r273, %r274, %r275}, [%r271];
	st.global.v4.u32 	[%rd16], {%r272, %r273, %r274, %r275};
$L__BB471_24:
	shl.b32 	%r276, %r308, 11;
	add.s32 	%r277, %r276, %r317;
	mul.wide.s32 	%rd17, %r277, 4;
	add.s64 	%rd18, %rd3, %rd17;
	shl.b32 	%r278, %r317, 2;
	mov.u32 	%r279, _ZZ9cuda_gemmIiLi128ELi2ELi1ELi2048ELi64ELi64ELi64ELi1ELi1EEviiiPT_S1_S1_iiiE3Csh;
	add.s32 	%r280, %r279, %r278;
	ld.shared.v4.u32 	{%r281, %r282, %r283, %r284}, [%r280];
	st.global.v4.u32 	[%rd18], {%r281, %r282, %r283, %r284};
	add.s32 	%r285, %r317, %r9;
	add.s32 	%r286, %r276, %r285;
	mul.wide.s32 	%rd19, %r286, 4;
	add.s64 	%rd20, %rd3, %rd19;
	shl.b32 	%r287, %r9, 2;
	add.s32 	%r288, %r280, %r287;
	ld.shared.v4.u32 	{%r289, %r290, %r291, %r292}, [%r288];
	st.global.v4.u32 	[%rd20], {%r289, %r290, %r291, %r292};
	add.s32 	%r293, %r285, %r9;
	add.s32 	%r294, %r276, %r293;
	mul.wide.s32 	%rd21, %r294, 4;
	add.s64 	%rd22, %rd3, %rd21;
	add.s32 	%r295, %r288, %r287;
	ld.shared.v4.u32 	{%r296, %r297, %r298, %r299}, [%r295];
	st.global.v4.u32 	[%rd22], {%r296, %r297, %r298, %r299};
	add.s32 	%r300, %r293, %r9;
	add.s32 	%r301, %r276, %r300;
	mul.wide.s32 	%rd23, %r301, 4;
	add.s64 	%rd24, %rd3, %rd23;
	add.s32 	%r302, %r295, %r287;
	ld.shared.v4.u32 	{%r303, %r304, %r305, %r306}, [%r302];
	st.global.v4.u32 	[%rd24], {%r303, %r304, %r305, %r306};
	add.s32 	%r317, %r300, %r9;
	setp.lt.u32 	%p34, %r317, 2048;
	@%p34 bra 	$L__BB471_24;
	add.s32 	%r308, %r308, %r6;
	shl.b32 	%r307, %r6, 1;
	setp.lt.u32 	%p35, %r308, %r307;
	@%p35 bra 	$L__BB471_2;
$L__BB471_26:
	ret;

}
	// .globl	_Z9cuda_gemmIiLi128ELi2ELi1ELi2048ELi128ELi128ELi64ELi0ELi0EEviiiPT_S1_S1_iii
.visible .entry _Z9cuda_gemmIiLi128ELi2ELi1ELi2048ELi128ELi128ELi64ELi0ELi0EEviiiPT_S1_S1_iii(
	.param .u32 _Z9cuda_gemmIiLi128ELi2ELi1ELi2048ELi128ELi128ELi64ELi0ELi0EEviiiPT_S1_S1_iii_param_0,
	.param .u32 _Z9cuda_gemmIiLi128ELi2ELi1ELi2048ELi128ELi128ELi64ELi0ELi0EEviiiPT_S1_S1_iii_param_1,
	.param .u32 _Z9cuda_gemmIiLi128ELi2ELi1ELi2048ELi128ELi128ELi64ELi0ELi0EEviiiPT_S1_S1_iii_param_2,
	.param .u64 .ptr .align 1 _Z9cuda_gemmIiLi128ELi2ELi1ELi2048ELi128ELi128ELi64ELi0ELi0EEviiiPT_S1_S1_iii_param_3,
	.param .u64 .ptr .align 1 _Z9cuda_gemmIiLi128ELi2ELi1ELi2048ELi128ELi128ELi64ELi0ELi0EEviiiPT_S1_S1_iii_param_4,
	.param .u64 .ptr .align 1 _Z9cuda_gemmIiLi128ELi2ELi1ELi2048ELi128ELi128ELi64ELi0ELi0EEviiiPT_S1_S1_iii_param_5,
	.param .u32 _Z9cuda_gemmIiLi128ELi2ELi1ELi2048ELi128ELi128ELi64ELi0ELi0EEviiiPT_S1_S1_iii_param_6,
	.param .u32 _Z9cuda_gemmIiLi128ELi2ELi1ELi2048ELi128ELi128ELi64ELi0ELi0EEviiiPT_S1_S1_iii_param_7,
	.param .u32 _Z9cuda_gemmIiLi128ELi2ELi1ELi2048ELi128ELi128ELi64ELi0ELi0EEviiiPT_S1_S1_iii_param_8
)
.maxntid 128
{
	.reg .pred 	%p<89>;
	.reg .b16 	%rs<8>;
	.reg .b32 	%r<543>;
	.reg .b64 	%rd<28>;
	// demoted variable
	.shared .align 128 .b8 _ZZ9cuda_gemmIiLi128ELi2ELi1ELi2048ELi128ELi128ELi64ELi0ELi0EEviiiPT_S1_S1_iiiE11kron_fac_sh[2112];
	// demoted variable
	.shared .align 128 .b8 _ZZ9cuda_gemmIiLi128ELi2ELi1ELi2048ELi128ELi128ELi64ELi0ELi0EEviiiPT_S1_S1_iiiE3Ash[2048];
	// demoted variable
	.shared .align 128 .b8 _ZZ9cuda_gemmIiLi128ELi2ELi1ELi2048ELi128ELi128ELi64ELi0ELi0EEviiiPT_S1_S1_iiiE3Csh[4096];
	ld.param.u64 	%rd4, [_Z9cuda_gemmIiLi128ELi2ELi1ELi2048ELi128ELi128ELi64ELi0ELi0EEviiiPT_S1_S1_iii_param_3];
	ld.param.u64 	%rd5, [_Z9cuda_gemmIiLi128ELi2ELi1ELi2048ELi128ELi128ELi64ELi0ELi0EEviiiPT_S1_S1_iii_param_4];
	ld.param.u32 	%r193, [_Z9cuda_gemmIiLi128ELi2ELi1ELi2048ELi128ELi128ELi64ELi0ELi0EEviiiPT_S1_S1_iii_param_6];
	ld.param.u32 	%r194, [_Z9cuda_gemmIiLi128ELi2ELi1ELi2048ELi128ELi128ELi64ELi0ELi0EEviiiPT_S1_S1_iii_param_7];
	mov.u32 	%r195, %tid.x;
	div.s32 	%r1, 2048, %r194;
	min.s32 	%r196, %r1, 64;
	shl.b32 	%r2, %r196, 1;
	div.u32 	%r4, %r195, %r2;
	mul.lo.s32 	%r197, %r4, %r2;
	sub.s32 	%r198, %r195, %r197;
	shr.u32 	%r3, %r198, 1;
	mov.u32 	%r500, %ctaid.y;
	mov.u32 	%r199, %nctaid.y;
	shl.b32 	%r200, %r199, 1;
	setp.ge.u32 	%p2, %r500, %r200;
	@%p2 bra 	$L__BB472_95;
	ld.param.u32 	%r497, [_Z9cuda_gemmIiLi128ELi2ELi1ELi2048ELi128ELi128ELi64ELi0ELi0EEviiiPT_S1_S1_iii_param_2];
	and.b32  	%r6, %r195, 1;
	mov.u32 	%r202, %ctaid.x;
	shr.u32 	%r203, %r202, 1;
	and.b32  	%r204, %r202, 1;
	mov.u32 	%r205, %ntid.x;
	shl.b32 	%r7, %r205, 2;
	shr.u32 	%r8, %r195, 4;
	shl.b32 	%r206, %r202, 6;
	and.b32  	%r207, %r206, 64;
	and.b32  	%r208, %r195, 15;
	or.b32  	%r9, %r207, %r208;
	mov.u32 	%r209, _ZZ9cuda_gemmIiLi128ELi2ELi1ELi2048ELi128ELi128ELi64ELi0ELi0EEviiiPT_S1_S1_iiiE11kron_fac_sh;
	mad.lo.s32 	%r10, %r208, 132, %r209;
	shr.u32 	%r11, %r205, 4;
	and.b32  	%r12, %r3, 15;
	shl.b32 	%r210, %r195, 4;
	and.b32  	%r13, %r210, 16;
	min.s32 	%r14, %r193, 16;
	shr.u32 	%r211, %r497, 31;
	add.s32 	%r212, %r497, %r211;
	shr.s32 	%r213, %r212, 1;
	mul.lo.s32 	%r214, %r213, %r204;
	mad.lo.s32 	%r15, %r1, %r203, %r214;
	add.s32 	%r215, %r195, %r205;
	cvt.u16.u32 	%rs2, %r215;
	xor.b16  	%rs3, %rs2, 1023;
	cvt.u16.u32 	%rs4, %r205;
	div.u16 	%rs5, %rs3, %rs4;
	and.b16  	%rs1, %rs5, 3;
	add.s32 	%r216, %r3, 1;
	and.b32  	%r16, %r216, 15;
	add.s32 	%r217, %r3, 2;
	and.b32  	%r17, %r217, 15;
	add.s32 	%r218, %r3, 3;
	and.b32  	%r18, %r218, 15;
	add.s32 	%r219, %r3, 4;
	and.b32  	%r19, %r219, 15;
	add.s32 	%r220, %r3, 5;
	and.b32  	%r20, %r220, 15;
	add.s32 	%r221, %r3, 6;
	and.b32  	%r21, %r221, 15;
	add.s32 	%r222, %r3, 7;
	and.b32  	%r22, %r222, 15;
	xor.b32  	%r23, %r12, 8;
	add.s32 	%r223, %r3, 9;
	and.b32  	%r24, %r223, 15;
	add.s32 	%r224, %r3, 10;
	and.b32  	%r25, %r224, 15;
	add.s32 	%r225, %r3, 11;
	and.b32  	%r26, %r225, 15;
	add.s32 	%r226, %r3, 12;
	and.b32  	%r27, %r226, 15;
	add.s32 	%r227, %r3, 13;
	and.b32  	%r28, %r227, 15;
	add.s32 	%r228, %r3, 14;
	and.b32  	%r29, %r228, 15;
	add.s32 	%r229, %r3, -1;
	and.b32  	%r30, %r229, 15;
	or.b32  	%r31, %r13, %r12;
	or.b32  	%r32, %r13, %r16;
	or.b32  	%r33, %r13, %r17;
	or.b32  	%r34, %r13, %r18;
	or.b32  	%r35, %r13, %r19;
	or.b32  	%r36, %r13, %r20;
	or.b32  	%r37, %r13, %r21;
	or.b32  	%r38, %r13, %r22;
	or.b32  	%r39, %r13, %r23;
	or.b32  	%r40, %r13, %r24;
	or.b32  	%r41, %r13, %r25;
	or.b32  	%r42, %r13, %r26;
	or.b32  	%r43, %r13, %r27;
	or.b32  	%r44, %r13, %r28;
	or.b32  	%r45, %r13, %r29;
	or.b32  	%r46, %r13, %r30;
	setp.lt.s32 	%p3, %r12, %r194;
	selp.b32 	%r230, 0, %r194, %p3;
	sub.s32 	%r47, %r12, %r230;
	add.s32 	%r231, %r12, 1;
	setp.lt.s32 	%p4, %r231, %r194;
	selp.b32 	%r232, 0, %r194, %p4;
	sub.s32 	%r48, %r231, %r232;
	add.s32 	%r233, %r12, 2;
	setp.lt.s32 	%p5, %r233, %r194;
	selp.b32 	%r234, 0, %r194, %p5;
	sub.s32 	%r49, %r233, %r234;
	add.s32 	%r235, %r12, 3;
	setp.lt.s32 	%p6, %r235, %r194;
	selp.b32 	%r236, 0, %r194, %p6;
	sub.s32 	%r50, %r235, %r236;
	add.s32 	%r237, %r12, 4;
	setp.lt.s32 	%p7, %r237, %r194;
	selp.b32 	%r238, 0, %r194, %p7;
	sub.s32 	%r51, %r237, %r238;
	add.s32 	%r239, %r12, 5;
	setp.lt.s32 	%p8, %r239, %r194;
	selp.b32 	%r240, 0, %r194, %p8;
	sub.s32 	%r52, %r239, %r240;
	add.s32 	%r241, %r12, 6;
	setp.lt.s32 	%p9, %r241, %r194;
	selp.b32 	%r242, 0, %r194, %p9;
	sub.s32 	%r53, %r241, %r242;
	add.s32 	%r243, %r12, 7;
	setp.lt.s32 	%p10, %r243, %r194;
	selp.b32 	%r244, 0, %r194, %p10;
	sub.s32 	%r54, %r243, %r244;
	add.s32 	%r245, %r12, 8;
	setp.lt.s32 	%p11, %r245, %r194;
	selp.b32 	%r246, 0, %r194, %p11;
	sub.s32 	%r55, %r245, %r246;
	add.s32 	%r247, %r12, 9;
	setp.lt.s32 	%p12, %r247, %r194;
	selp.b32 	%r248, 0, %r194, %p12;
	sub.s32 	%r56, %r247, %r248;
	add.s32 	%r249, %r12, 10;
	setp.lt.s32 	%p13, %r249, %r194;
	selp.b32 	%r250, 0, %r194, %p13;
	sub.s32 	%r57, %r249, %r250;
	add.s32 	%r251, %r12, 11;
	setp.lt.s32 	%p14, %r251, %r194;
	selp.b32 	%r252, 0, %r194, %p14;
	sub.s32 	%r58, %r251, %r252;
	add.s32 	%r253, %r12, 12;
	setp.lt.s32 	%p15, %r253, %r194;
	selp.b32 	%r254, 0, %r194, %p15;
	sub.s32 	%r59, %r253, %r254;
	add.s32 	%r255, %r12, 13;
	setp.lt.s32 	%p16, %r255, %r194;
	selp.b32 	%r256, 0, %r194, %p16;
	sub.s32 	%r60, %r255, %r256;
	add.s32 	%r257, %r12, 14;
	setp.lt.s32 	%p17, %r257, %r194;
	selp.b32 	%r258, 0, %r194, %p17;
	sub.s32 	%r61, %r257, %r258;
	add.s32 	%r259, %r12, 15;
	setp.lt.s32 	%p18, %r259, %r194;
	selp.b32 	%r260, 0, %r194, %p18;
	sub.s32 	%r62, %r259, %r260;
	cvt.u16.u32 	%rs6, %r2;
	div.s16 	%rs7, 128, %rs6;
	cvt.s32.s16 	%r63, %rs7;
	and.b32  	%r64, %r195, 31;
	cvta.to.global.u64 	%rd1, %rd5;
	cvta.to.global.u64 	%rd2, %rd4;
	shl.b32 	%r354, %r64, 2;
	shl.b32 	%r357, %r31, 2;
	shl.b32 	%r360, %r32, 2;
	shl.b32 	%r363, %r33, 2;
	shl.b32 	%r366, %r34, 2;
	shl.b32 	%r369, %r35, 2;
	shl.b32 	%r372, %r36, 2;
	shl.b32 	%r375, %r37, 2;
	shl.b32 	%r378, %r38, 2;
	shl.b32 	%r381, %r39, 2;
	shl.b32 	%r384, %r40, 2;
	shl.b32 	%r387, %r41, 2;
	shl.b32 	%r390, %r42, 2;
	shl.b32 	%r393, %r43, 2;
	shl.b32 	%r396, %r44, 2;
	shl.b32 	%r399, %r45, 2;
	shl.b32 	%r402, %r46, 2;
$L__BB472_2:
	mov.u32 	%r66, %ntid.x;
	mov.u32 	%r67, %tid.x;
	setp.eq.s16 	%p19, %rs1, 2;
	mov.u32 	%r501, %r67;
	@%p19 bra 	$L__BB472_6;
	add.s32 	%r501, %r67, %r66;
	setp.eq.s16 	%p20, %rs1, 3;
	shl.b32 	%r261, %r67, 2;
	mov.u32 	%r262, _ZZ9cuda_gemmIiLi128ELi2ELi1ELi2048ELi128ELi128ELi64ELi0ELi0EEviiiPT_S1_S1_iiiE3Csh;
	add.s32 	%r69, %r262, %r261;
	mov.b32 	%r263, 0;
	st.shared.u32 	[%r69], %r263;
	@%p20 bra 	$L__BB472_6;
	add.s32 	%r264, %r67, %r66;
	add.s32 	%r501, %r264, %r66;
	setp.eq.s16 	%p21, %rs1, 0;
	add.s32 	%r71, %r69, %r7;
	mov.b32 	%r265, 0;
	st.shared.u32 	[%r71], %r265;
	@%p21 bra 	$L__BB472_6;
	add.s32 	%r501, %r501, %r66;
	add.s32 	%r266, %r71, %r7;
	mov.b32 	%r267, 0;
	st.shared.u32 	[%r266], %r267;
$L__BB472_6:
	shl.b32 	%r268, %r501, 2;
	mov.u32 	%r269, _ZZ9cuda_gemmIiLi128ELi2ELi1ELi2048ELi128ELi128ELi64ELi0ELi0EEviiiPT_S1_S1_iiiE3Csh;
	add.s32 	%r502, %r269, %r268;
$L__BB472_7:
	mov.b32 	%r270, 0;
	st.shared.u32 	[%r502], %r270;
	add.s32 	%r271, %r502, %r7;
	st.shared.u32 	[%r271], %r270;
	shl.b32 	%r272, %r66, 3;
	add.s32 	%r273, %r502, %r272;
	st.shared.u32 	[%r273], %r270;
	mad.lo.s32 	%r274, %r66, 12, %r502;
	st.shared.u32 	[%r274], %r270;
	add.s32 	%r501, %r501, %r7;
	shl.b32 	%r275, %r66, 4;
	add.s32 	%r502, %r502, %r275;
	setp.lt.u32 	%p22, %r501, 1024;
	@%p22 bra 	$L__BB472_7;
	mov.b32 	%r504, 0;
	mov.pred 	%p88, -1;
$L__BB472_9:
	mov.pred 	%p1, %p88;
	ld.param.u32 	%r498, [_Z9cuda_gemmIiLi128ELi2ELi1ELi2048ELi128ELi128ELi64ELi0ELi0EEviiiPT_S1_S1_iii_param_2];
	mov.u32 	%r277, %tid.x;
	shl.b32 	%r505, %r277, 2;
	mov.u32 	%r278, %ctaid.x;
	shl.b32 	%r279, %r278, 10;
	and.b32  	%r280, %r279, -2048;
	mov.u32 	%r281, %ctaid.z;
	shl.b32 	%r81, %r281, 6;
	add.s32 	%r282, %r280, %r81;
	mad.lo.s32 	%r283, %r500, %r498, %r282;
	add.s32 	%r82, %r283, %r504;
$L__BB472_10:
	shr.u32 	%r284, %r505, 5;
	and.b32  	%r285, %r505, 28;
	add.s32 	%r286, %r82, %r285;
	mad.lo.s32 	%r287, %r284, %r194, %r286;
	mul.wide.s32 	%rd7, %r287, 4;
	add.s64 	%rd8, %rd2, %rd7;
	ld.global.v4.u32 	{%r288, %r289, %r290, %r291}, [%rd8];
	shl.b32 	%r292, %r505, 2;
	mov.u32 	%r293, _ZZ9cuda_gemmIiLi128ELi2ELi1ELi2048ELi128ELi128ELi64ELi0ELi0EEviiiPT_S1_S1_iiiE3Ash;
	add.s32 	%r294, %r293, %r292;
	st.shared.v4.u32 	[%r294], {%r288, %r289, %r290, %r291};
	add.s32 	%r505, %r505, %r7;
	setp.lt.u32 	%p24, %r505, 512;
	@%p24 bra 	$L__BB472_10;
	add.s32 	%r85, %r504, %r81;
	mov.b32 	%r506, 0;
$L__BB472_12:
	mov.u32 	%r86, %r506;
	add.s32 	%r87, %r9, %r86;
	mov.u32 	%r507, %r8;
$L__BB472_13:
	add.s32 	%r296, %r85, %r507;
	mad.lo.s32 	%r297, %r296, %r193, %r87;
	mul.wide.s32 	%rd9, %r297, 4;
	add.s64 	%rd10, %rd1, %rd9;
	ld.global.u32 	%r298, [%rd10];
	shl.b32 	%r299, %r507, 2;
	add.s32 	%r300, %r10, %r299;
	st.shared.u32 	[%r300], %r298;
	add.s32 	%r507, %r507, %r11;
	setp.lt.u32 	%p25, %r507, 32;
	@%p25 bra 	$L__BB472_13;
	setp.lt.s32 	%p26, %r1, 1;
	bar.sync 	0;
	@%p26 bra 	$L__BB472_87;
	mov.b32 	%r508, 0;
$L__BB472_16:
	setp.ge.s32 	%p27, %r4, %r14;
	add.s32 	%r91, %r508, %r3;
	shl.b32 	%r302, %r91, 5;
	or.b32  	%r303, %r302, %r13;
	add.s32 	%r304, %r303, %r12;
	shl.b32 	%r305, %r304, 2;
	mov.u32 	%r306, _ZZ9cuda_gemmIiLi128ELi2ELi1ELi2048ELi128ELi128ELi64ELi0ELi0EEviiiPT_S1_S1_iiiE3Ash;
	add.s32 	%r307, %r306, %r305;
	ld.shared.u32 	%r92, [%r307];
	add.s32 	%r308, %r303, %r16;
	shl.b32 	%r309, %r308, 2;
	add.s32 	%r310, %r306, %r309;
	ld.shared.u32 	%r93, [%r310];
	add.s32 	%r311, %r303, %r17;
	shl.b32 	%r312, %r311, 2;
	add.s32 	%r313, %r306, %r312;
	ld.shared.u32 	%r94, [%r313];
	add.s32 	%r314, %r303, %r18;
	shl.b32 	%r315, %r314, 2;
	add.s32 	%r316, %r306, %r315;
	ld.shared.u32 	%r95, [%r316];
	add.s32 	%r317, %r303, %r19;
	shl.b32 	%r318, %r317, 2;
	add.s32 	%r319, %r306, %r318;
	ld.shared.u32 	%r96, [%r319];
	add.s32 	%r320, %r303, %r20;
	shl.b32 	%r321, %r320, 2;
	add.s32 	%r322, %r306, %r321;
	ld.shared.u32 	%r97, [%r322];
	add.s32 	%r323, %r303, %r21;
	shl.b32 	%r324, %r323, 2;
	add.s32 	%r325, %r306, %r324;
	ld.shared.u32 	%r98, [%r325];
	add.s32 	%r326, %r303, %r22;
	shl.b32 	%r327, %r326, 2;
	add.s32 	%r328, %r306, %r327;
	ld.shared.u32 	%r99, [%r328];
	add.s32 	%r329, %r303, %r23;
	shl.b32 	%r330, %r329, 2;
	add.s32 	%r331, %r306, %r330;
	ld.shared.u32 	%r100, [%r331];
	add.s32 	%r332, %r303, %r24;
	shl.b32 	%r333, %r332, 2;
	add.s32 	%r334, %r306, %r333;
	ld.shared.u32 	%r101, [%r334];
	add.s32 	%r335, %r303, %r25;
	shl.b32 	%r336, %r335, 2;
	add.s32 	%r337, %r306, %r336;
	ld.shared.u32 	%r102, [%r337];
	add.s32 	%r338, %r303, %r26;
	shl.b32 	%r339, %r338, 2;
	add.s32 	%r340, %r306, %r339;
	ld.shared.u32 	%r103, [%r340];
	add.s32 	%r341, %r303, %r27;
	shl.b32 	%r342, %r341, 2;
	add.s32 	%r343, %r306, %r342;
	ld.shared.u32 	%r104, [%r343];
	add.s32 	%r344, %r303, %r28;
	shl.b32 	%r345, %r344, 2;
	add.s32 	%r346, %r306, %r345;
	ld.shared.u32 	%r105, [%r346];
	add.s32 	%r347, %r303, %r29;
	shl.b32 	%r348, %r347, 2;
	add.s32 	%r349, %r306, %r348;
	ld.shared.u32 	%r106, [%r349];
	add.s32 	%r350, %r303, %r30;
	shl.b32 	%r351, %r350, 2;
	add.s32 	%r352, %r306, %r351;
	ld.shared.u32 	%r107, [%r352];
	@%p27 bra 	$L__BB472_86;
	mov.u32 	%r509, %r4;
$L__BB472_18:
	setp.gt.u32 	%p28, %r194, 64;
	mov.u32 	%r353, _ZZ9cuda_gemmIiLi128ELi2ELi1ELi2048ELi128ELi128ELi64ELi0ELi0EEviiiPT_S1_S1_iiiE11kron_fac_sh;
	mad.lo.s32 	%r109, %r509, 132, %r353;
	add.s32 	%r355, %r109, %r354;
	ld.shared.u32 	%r110, [%r355];
	@%p28 bra 	$L__BB472_51;
	setp.eq.s32 	%p45, %r194, 0;
	mov.b32 	%r511, 0;
	@%p45 bra 	$L__BB472_21;
	shfl.sync.idx.b32	%r406|%p46, %r110, %r47, 31, -1;
	mul.lo.s32 	%r511, %r406, %r92;
$L__BB472_21:
	setp.lt.s32 	%p47, %r194, 2;
	@%p47 bra 	$L__BB472_23;
	shfl.sync.idx.b32	%r407|%p48, %r110, %r48, 31, -1;
	mad.lo.s32 	%r511, %r407, %r93, %r511;
$L__BB472_23:
	setp.lt.s32 	%p49, %r194, 3;
	@%p49 bra 	$L__BB472_25;
	shfl.sync.idx.b32	%r408|%p50, %r110, %r49, 31, -1;
	mad.lo.s32 	%r511, %r408, %r94, %r511;
$L__BB472_25:
	setp.lt.s32 	%p51, %r194, 4;
	@%p51 bra 	$L__BB472_27;
	shfl.sync.idx.b32	%r409|%p52, %r110, %r50, 31, -1;
	mad.lo.s32 	%r511, %r409, %r95, %r511;
$L__BB472_27:
	setp.lt.s32 	%p53, %r194, 5;
	@%p53 bra 	$L__BB472_29;
	shfl.sync.idx.b32	%r410|%p54, %r110, %r51, 31, -1;
	mad.lo.s32 	%r511, %r410, %r96, %r511;
$L__BB472_29:
	setp.lt.s32 	%p55, %r194, 6;
	@%p55 bra 	$L__BB472_31;
	shfl.sync.idx.b32	%r411|%p56, %r110, %r52, 31, -1;
	mad.lo.s32 	%r511, %r411, %r97, %r511;
$L__BB472_31:
	setp.lt.s32 	%p57, %r194, 7;
	@%p57 bra 	$L__BB472_33;
	shfl.sync.idx.b32	%r412|%p58, %r110, %r53, 31, -1;
	mad.lo.s32 	%r511, %r412, %r98, %r511;
$L__BB472_33:
	setp.lt.s32 	%p59, %r194, 8;
	@%p59 bra 	$L__BB472_35;
	shfl.sync.idx.b32	%r413|%p60, %r110, %r54, 31, -1;
	mad.lo.s32 	%r511, %r413, %r99, %r511;
$L__BB472_35:
	setp.lt.s32 	%p61, %r194, 9;
	@%p61 bra 	$L__BB472_37;
	shfl.sync.idx.b32	%r414|%p62, %r110, %r55, 31, -1;
	mad.lo.s32 	%r511, %r414, %r100, %r511;
$L__BB472_37:
	setp.lt.s32 	%p63, %r194, 10;
	@%p63 bra 	$L__BB472_39;
	shfl.sync.idx.b32	%r415|%p64, %r110, %r56, 31, -1;
	mad.lo.s32 	%r511, %r415, %r101, %r511;
$L__BB472_39:
	setp.lt.s32 	%p65, %r194, 11;
	@%p65 bra 	$L__BB472_41;
	shfl.sync.idx.b32	%r416|%p66, %r110, %r57, 31, -1;
	mad.lo.s32 	%r511, %r416, %r102, %r511;
$L__BB472_41:
	setp.lt.s32 	%p67, %r194, 12;
	@%p67 bra 	$L__BB472_43;
	shfl.sync.idx.b32	%r417|%p68, %r110, %r58, 31, -1;
	mad.lo.s32 	%r511, %r417, %r103, %r511;
$L__BB472_43:
	setp.lt.s32 	%p69, %r194, 13;
	@%p69 bra 	$L__BB472_45;
	shfl.sync.idx.b32	%r418|%p70, %r110, %r59, 31, -1;
	mad.lo.s32 	%r511, %r418, %r104, %r511;
$L__BB472_45:
	setp.lt.s32 	%p71, %r194, 14;
	@%p71 bra 	$L__BB472_47;
	shfl.sync.idx.b32	%r419|%p72, %r110, %r60, 31, -1;
	mad.lo.s32 	%r511, %r419, %r105, %r511;
$L__BB472_47:
	setp.lt.s32 	%p73, %r194, 15;
	@%p73 bra 	$L__BB472_49;
	shfl.sync.idx.b32	%r420|%p74, %r110, %r61, 31, -1;
	mad.lo.s32 	%r511, %r420, %r106, %r511;
$L__BB472_49:
	setp.lt.s32 	%p75, %r194, 16;
	@%p75 bra 	$L__BB472_83;
	shfl.sync.idx.b32	%r421|%p76, %r110, %r62, 31, -1;
	mad.lo.s32 	%r511, %r421, %r107, %r511;
	bra.uni 	$L__BB472_83;
$L__BB472_51:
	setp.lt.s32 	%p29, %r194, 1;
	mov.b32 	%r511, 0;
	@%p29 bra 	$L__BB472_53;
	add.s32 	%r358, %r109, %r357;
	ld.shared.u32 	%r359, [%r358];
	mul.lo.s32 	%r511, %r359, %r92;
$L__BB472_53:
	setp.lt.s32 	%p30, %r194, 2;
	@%p30 bra 	$L__BB472_55;
	add.s32 	%r361, %r109, %r360;
	ld.shared.u32 	%r362, [%r361];
	mad.lo.s32 	%r511, %r362, %r93, %r511;
$L__BB472_55:
	setp.lt.s32 	%p31, %r194, 3;
	@%p31 bra 	$L__BB472_57;
	add.s32 	%r364, %r109, %r363;
	ld.shared.u32 	%r365, [%r364];
	mad.lo.s32 	%r511, %r365, %r94, %r511;
$L__BB472_57:
	setp.lt.s32 	%p32, %r194, 4;
	@%p32 bra 	$L__BB472_59;
	add.s32 	%r367, %r109, %r366;
	ld.shared.u32 	%r368, [%r367];
	mad.lo.s32 	%r511, %r368, %r95, %r511;
$L__BB472_59:
	setp.lt.s32 	%p33, %r194, 5;
	@%p33 bra 	$L__BB472_61;
	add.s32 	%r370, %r109, %r369;
	ld.shared.u32 	%r371, [%r370];
	mad.lo.s32 	%r511, %r371, %r96, %r511;
$L__BB472_61:
	setp.lt.s32 	%p34, %r194, 6;
	@%p34 bra 	$L__BB472_63;
	add.s32 	%r373, %r109, %r372;
	ld.shared.u32 	%r374, [%r373];
	mad.lo.s32 	%r511, %r374, %r97, %r511;
$L__BB472_63:
	setp.lt.s32 	%p35, %r194, 7;
	@%p35 bra 	$L__BB472_65;
	add.s32 	%r376, %r109, %r375;
	ld.shared.u32 	%r377, [%r376];
	mad.lo.s32 	%r511, %r377, %r98, %r511;
$L__BB472_65:
	setp.lt.s32 	%p36, %r194, 8;
	@%p36 bra 	$L__BB472_67;
	add.s32 	%r379, %r109, %r378;
	ld.shared.u32 	%r380, [%r379];
	mad.lo.s32 	%r511, %r380, %r99, %r511;
$L__BB472_67:
	setp.lt.s32 	%p37, %r194, 9;
	@%p37 bra 	$L__BB472_69;
	add.s32 	%r382, %r109, %r381;
	ld.shared.u32 	%r383, [%r382];
	mad.lo.s32 	%r511, %r383, %r100, %r511;
$L__BB472_69:
	setp.lt.s32 	%p38, %r194, 10;
	@%p38 bra 	$L__BB472_71;
	add.s32 	%r385, %r109, %r384;
	ld.shared.u32 	%r386, [%r385];
	mad.lo.s32 	%r511, %r386, %r101, %r511;
$L__BB472_71:
	setp.lt.s32 	%p39, %r194, 11;
	@%p39 bra 	$L__BB472_73;
	add.s32 	%r388, %r109, %r387;
	ld.shared.u32 	%r389, [%r388];
	mad.lo.s32 	%r511, %r389, %r102, %r511;
$L__BB472_73:
	setp.lt.s32 	%p40, %r194, 12;
	@%p40 bra 	$L__BB472_75;
	add.s32 	%r391, %r109, %r390;
	ld.shared.u32 	%r392, [%r391];
	mad.lo.s32 	%r511, %r392, %r103, %r511;
$L__BB472_75:
	setp.lt.s32 	%p41, %r194, 13;
	@%p41 bra 	$L__BB472_77;
	add.s32 	%r394, %r109, %r393;
	ld.shared.u32 	%r395, [%r394];
	mad.lo.s32 	%r511, %r395, %r104, %r511;
$L__BB472_77:
	setp.lt.s32 	%p42, %r194, 14;
	@%p42 bra 	$L__BB472_79;
	add.s32 	%r397, %r109, %r396;
	ld.shared.u32 	%r398, [%r397];
	mad.lo.s32 	%r511, %r398, %r105, %r511;
$L__BB472_79:
	setp.lt.s32 	%p43, %r194, 15;
	@%p43 bra 	$L__BB472_81;
	add.s32 	%r400, %r109, %r399;
	ld.shared.u32 	%r401, [%r400];
	mad.lo.s32 	%r511, %r401, %r106, %r511;
$L__BB472_81:
	setp.lt.s32 	%p44, %r194, 16;
	@%p44 bra 	$L__BB472_83;
	add.s32 	%r403, %r109, %r402;
	ld.shared.u32 	%r404, [%r403];
	mad.lo.s32 	%r511, %r404, %r107, %r511;
$L__BB472_83:
	setp.ne.s32 	%p77, %r6, 0;
	add.s32 	%r422, %r509, %r86;
	mad.lo.s32 	%r174, %r422, %r1, %r91;
	shfl.sync.down.b32	%r423|%p78, %r511, 1, 7711, -1;
	add.s32 	%r175, %r423, %r511;
	@%p77 bra 	$L__BB472_85;
	shl.b32 	%r424, %r174, 2;
	mov.u32 	%r425, _ZZ9cuda_gemmIiLi128ELi2ELi1ELi2048ELi128ELi128ELi64ELi0ELi0EEviiiPT_S1_S1_iiiE3Csh;
	add.s32 	%r426, %r425, %r424;
	ld.shared.u32 	%r427, [%r426];
	add.s32 	%r428, %r427, %r175;
	st.shared.u32 	[%r426], %r428;
$L__BB472_85:
	add.s32 	%r509, %r509, %r63;
	setp.lt.s32 	%p79, %r509, %r14;
	@%p79 bra 	$L__BB472_18;
$L__BB472_86:
	add.s32 	%r508, %r508, %r2;
	setp.lt.s32 	%p80, %r508, %r1;
	@%p80 bra 	$L__BB472_16;
$L__BB472_87:
	add.s32 	%r506, %r86, 16;
	setp.lt.u32 	%p81, %r86, 48;
	@%p81 bra 	$L__BB472_12;
	mov.b32 	%r504, 32;
	mov.pred 	%p88, 0;
	@%p1 bra 	$L__BB472_9;
	ld.param.u32 	%r499, [_Z9cuda_gemmIiLi128ELi2ELi1ELi2048ELi128ELi128ELi64ELi0ELi0EEviiiPT_S1_S1_iii_param_2];
	ld.param.u32 	%r496, [_Z9cuda_gemmIiLi128ELi2ELi1ELi2048ELi128ELi128ELi64ELi0ELi0EEviiiPT_S1_S1_iii_param_1];
	mov.u32 	%r179, %ntid.x;
	mov.u32 	%r180, %tid.x;
	bar.sync 	0;
	div.s32 	%r181, %r499, %r194;
	mad.lo.s32 	%r182, %r500, %r496, %r15;
	mov.u32 	%r541, %r180;
	@%p19 bra 	$L__BB472_93;
	ld.param.u64 	%rd26, [_Z9cuda_gemmIiLi128ELi2ELi1ELi2048ELi128ELi128ELi64ELi0ELi0EEviiiPT_S1_S1_iii_param_5];
	add.s32 	%r541, %r180, %r179;
	setp.eq.s16 	%p84, %rs1, 3;
	div.s32 	%r430, %r180, %r1;
	mul.lo.s32 	%r431, %r430, %r1;
	sub.s32 	%r432, %r180, %r431;
	mad.lo.s32 	%r433, %r181, %r430, %r182;
	add.s32 	%r434, %r433, %r432;
	cvta.to.global.u64 	%rd3, %rd26;
	mul.wide.s32 	%rd11, %r434, 4;
	add.s64 	%rd12, %rd3, %rd11;
	shl.b32 	%r435, %r180, 2;
	mov.u32 	%r436, _ZZ9cuda_gemmIiLi128ELi2ELi1ELi2048ELi128ELi128ELi64ELi0ELi0EEviiiPT_S1_S1_iiiE3Csh;
	add.s32 	%r184, %r436, %r435;
	ld.shared.u32 	%r437, [%r184];
	atom.global.add.u32 	%r438, [%rd12], %r437;
	@%p84 bra 	$L__BB472_93;
	add.s32 	%r439, %r180, %r179;
	add.s32 	%r185, %r439, %r179;
	setp.eq.s16 	%p85, %rs1, 0;
	div.s32 	%r440, %r541, %r1;
	mul.lo.s32 	%r441, %r440, %r1;
	sub.s32 	%r442, %r541, %r441;
	mad.lo.s32 	%r443, %r181, %r440, %r182;
	add.s32 	%r444, %r443, %r442;
	mul.wide.s32 	%rd13, %r444, 4;
	add.s64 	%rd14, %rd3, %rd13;
	add.s32 	%r445, %r184, %r7;
	ld.shared.u32 	%r446, [%r445];
	atom.global.add.u32 	%r447, [%rd14], %r446;
	mov.u32 	%r541, %r185;
	@%p85 bra 	$L__BB472_93;
	add.s32 	%r541, %r185, %r179;
	div.s32 	%r448, %r185, %r1;
	mul.lo.s32 	%r449, %r448, %r1;
	sub.s32 	%r450, %r185, %r449;
	mad.lo.s32 	%r451, %r181, %r448, %r182;
	add.s32 	%r452, %r451, %r450;
	mul.wide.s32 	%rd15, %r452, 4;
	add.s64 	%rd16, %rd3, %rd15;
	add.s32 	%r453, %r184, %r7;
	add.s32 	%r454, %r453, %r7;
	ld.shared.u32 	%r455, [%r454];
	atom.global.add.u32 	%r456, [%rd16], %r455;
$L__BB472_93:
	ld.param.u64 	%rd27, [_Z9cuda_gemmIiLi128ELi2ELi1ELi2048ELi128ELi128ELi64ELi0ELi0EEviiiPT_S1_S1_iii_param_5];
	div.s32 	%r457, %r541, %r1;
	mul.lo.s32 	%r458, %r457, %r1;
	sub.s32 	%r459, %r541, %r458;
	mad.lo.s32 	%r460, %r181, %r457, %r182;
	add.s32 	%r461, %r460, %r459;
	cvta.to.global.u64 	%rd17, %rd27;
	mul.wide.s32 	%rd18, %r461, 4;
	add.s64 	%rd19, %rd17, %rd18;
	shl.b32 	%r462, %r541, 2;
	mov.u32 	%r463, _ZZ9cuda_gemmIiLi128ELi2ELi1ELi2048ELi128ELi128ELi64ELi0ELi0EEviiiPT_S1_S1_iiiE3Csh;
	add.s32 	%r464, %r463, %r462;
	ld.shared.u32 	%r465, [%r464];
	atom.global.add.u32 	%r466, [%rd19], %r465;
	add.s32 	%r467, %r541, %r179;
	div.s32 	%r468, %r467, %r1;
	mul.lo.s32 	%r469, %r468, %r1;
	sub.s32 	%r470, %r467, %r469;
	mad.lo.s32 	%r471, %r181, %r468, %r182;
	add.s32 	%r472, %r471, %r470;
	mul.wide.s32 	%rd20, %r472, 4;
	add.s64 	%rd21, %rd17, %rd20;
	add.s32 	%r473, %r464, %r7;
	ld.shared.u32 	%r474, [%r473];
	atom.global.add.u32 	%r475, [%rd21], %r474;
	add.s32 	%r476, %r467, %r179;
	div.s32 	%r477, %r476, %r1;
	mul.lo.s32 	%r478, %r477, %r1;
	sub.s32 	%r479, %r476, %r478;
	mad.lo.s32 	%r480, %r181, %r477, %r182;
	add.s32 	%r481, %r480, %r479;
	mul.wide.s32 	%rd22, %r481, 4;
	add.s64 	%rd23, %rd17, %rd22;
	add.s32 	%r482, %r473, %r7;
	ld.shared.u32 	%r483, [%r482];
	atom.global.add.u32 	%r484, [%rd23], %r483;
	add.s32 	%r485, %r476, %r179;
	div.s32 	%r486, %r485, %r1;
	mul.lo.s32 	%r487, %r486, %r1;
	sub.s32 	%r488, %r485, %r487;
	mad.lo.s32 	%r489, %r181, %r486, %r182;
	add.s32 	%r490, %r489, %r488;
	mul.wide.s32 	%rd24, %r490, 4;
	add.s64 	%rd25, %rd17, %rd24;
	add.s32 	%r491, %r482, %r7;
	ld.shared.u32 	%r492, [%r491];
	atom.global.add.u32 	%r493, [%rd25], %r492;
	add.s32 	%r541, %r485, %r179;
	setp.lt.u32 	%p86, %r541, 1024;
	@%p86 bra 	$L__BB472_93;
	mov.u32 	%r494, %nctaid.y;
	add.s32 	%r500, %r500, %r494;
	shl.b32 	%r495, %r494, 1;
	setp.lt.u32 	%p87, %r500, %r495;
	@%p87 bra 	$L__BB472_2;
$L__BB472_95:
	ret;

}
	// .globl	_Z9cuda_gemmIiLi128ELi2ELi1ELi2048ELi128ELi128ELi64ELi0ELi1EEviiiPT_S1_S1_iii
.visible .entry _Z9cuda_gemmIiLi128ELi2ELi1ELi2048ELi128ELi128ELi64ELi0ELi1EEviiiPT_S1_S1_iii(
	.param .u32 _Z9cuda_gemmIiLi128ELi2ELi1ELi2048ELi128ELi128ELi64ELi0ELi1EEviiiPT_S1_S1_iii_param_0,
	.param .u32 _Z9cuda_gemmIiLi128ELi2ELi1ELi2048ELi128ELi128ELi64ELi0ELi1EEviiiPT_S1_S1_iii_param_1,
	.param .u32 _Z9cuda_gemmIiLi128ELi2ELi1ELi2048ELi128ELi128ELi64ELi0ELi1EEviiiPT_S1_S1_iii_param_2,
	.param .u64 .ptr .align 1 _Z9cuda_gemmIiLi128ELi2ELi1ELi2048ELi128ELi128ELi64ELi0ELi1EEviiiPT_S1_S1_iii_param_3,
	.param .u64 .ptr .align 1 _Z9cuda_gemmIiLi128ELi2ELi1ELi2048ELi128ELi128ELi64ELi0ELi1EEviiiPT_S1_S1_iii_param_4,
	.param .u64 .ptr .align 1 _Z9cuda_gemmIiLi128ELi2ELi1ELi2048ELi128ELi128ELi64ELi0ELi1EEviiiPT_S1_S1_iii_param_5,
	.param .u32 _Z9cuda_gemmIiLi128ELi2ELi1ELi2048ELi128ELi128ELi64ELi0ELi1EEviiiPT_S1_S1_iii_param_6,
	.param .u32 _Z9cuda_gemmIiLi128ELi2ELi1ELi2048ELi128ELi128ELi64ELi0ELi1EEviiiPT_S1_S1_iii_param_7,
	.param .u32 _Z9cuda_gemmIiLi128ELi2ELi1ELi2048ELi128ELi128ELi64ELi0ELi1EEviiiPT_S1_S1_iii_param_8
)
.maxntid 128
{
	.reg .pred 	%p<21>;
	.reg .b16 	%rs<6>;
	.reg .b32 	%r<361>;
	.reg .b64 	%rd<26>;
	// demoted variable
	.shared .align 128 .b8 _ZZ9cuda_gemmIiLi128ELi2ELi1ELi2048ELi128ELi128ELi64ELi0ELi1EEviiiPT_S1_S1_iiiE11kron_fac_sh[2112];
	// demoted variable
	.shared .align 128 .b8 _ZZ9cuda_gemmIiLi128ELi2ELi1ELi2048ELi128ELi128ELi64ELi0ELi1EEviiiPT_S1_S1_iiiE3Ash[2048];
	// demoted variable
	.shared .align 128 .b8 _ZZ9cuda_gemmIiLi128ELi2ELi1ELi2048ELi128ELi128ELi64ELi0ELi1EEviiiPT_S1_S1_iiiE3Csh[4096];
	ld.param.u64 	%rd4, [_Z9cuda_gemmIiLi128ELi2ELi1ELi2048ELi128ELi128ELi64ELi0ELi1EEviiiPT_S1_S1_iii_param_3];
	ld.param.u64 	%rd5, [_Z9cuda_gemmIiLi128ELi2ELi1ELi2048ELi128ELi128ELi64ELi0ELi1EEviiiPT_S1_S1_iii_param_4];
	mov.u32 	%r1, %tid.x;
	shr.u32 	%r2, %r1, 1;
	and.b32  	%r3, %r2, 15;
	mov.u32 	%r350, %ctaid.y;
	mov.u32 	%r5, %nctaid.y;
	shl.b32 	%r100, %r5, 1;
	setp.ge.u32 	%p2, %r350, %r100;
	@%p2 bra 	$L__BB473_26;
	ld.param.u32 	%r348, [_Z9cuda_gemmIiLi128ELi2ELi1ELi2048ELi128ELi128ELi64ELi0ELi1EEviiiPT_S1_S1_iii_param_2];
	and.b32  	%r6, %r1, 1;
	mov.u32 	%r101, %ctaid.x;
	and.b32  	%r102, %r101, 1;
	mov.u32 	%r103, %ctaid.z;
	mov.u32 	%r7, %ntid.x;
	shl.b32 	%r8, %r103, 6;
	shl.b32 	%r9, %r7, 2;
	shr.u32 	%r10, %r1, 4;
	shl.b32 	%r104, %r101, 6;
	and.b32  	%r105, %r104, 64;
	and.b32  	%r106, %r1, 15;
	or.b32  	%r11, %r105, %r106;
	mov.u32 	%r107, _ZZ9cuda_gemmIiLi128ELi2ELi1ELi2048ELi128ELi128ELi64ELi0ELi1EEviiiPT_S1_S1_iiiE11kron_fac_sh;
	mad.lo.s32 	%r12, %r106, 132, %r107;
	shr.u32 	%r13, %r7, 4;
	shl.b32 	%r108, %r1, 4;
	and.b32  	%r109, %r108, 16;
	shl.b32 	%r110, %r3, 5;
	or.b32  	%r111, %r110, %r109;
	shr.u32 	%r112, %r348, 31;
	add.s32 	%r113, %r348, %r112;
	shr.s32 	%r114, %r113, 1;
	shl.b32 	%r115, %r101, 3;
	and.b32  	%r116, %r115, -16;
	shr.s32 	%r117, %r348, 31;
	shr.u32 	%r118, %r117, 25;
	add.s32 	%r119, %r348, %r118;
	shr.s32 	%r14, %r119, 7;
	mad.lo.s32 	%r15, %r114, %r102, %r116;
	add.s32 	%r16, %r1, %r7;
	cvt.u16.u32 	%rs2, %r16;
	xor.b16  	%rs3, %rs2, 1023;
	cvt.u16.u32 	%rs4, %r7;
	div.u16 	%rs5, %rs3, %rs4;
	and.b16  	%rs1, %rs5, 3;
	shl.b32 	%r120, %r1, 2;
	mov.u32 	%r121, _ZZ9cuda_gemmIiLi128ELi2ELi1ELi2048ELi128ELi128ELi64ELi0ELi1EEviiiPT_S1_S1_iiiE3Csh;
	add.s32 	%r17, %r121, %r120;
	add.s32 	%r18, %r17, %r9;
	add.s32 	%r19, %r16, %r7;
	or.b32  	%r122, %r111, %r3;
	shl.b32 	%r123, %r122, 2;
	mov.u32 	%r124, _ZZ9cuda_gemmIiLi128ELi2ELi1ELi2048ELi128ELi128ELi64ELi0ELi1EEviiiPT_S1_S1_iiiE3Ash;
	add.s32 	%r20, %r124, %r123;
	add.s32 	%r125, %r2, 1;
	and.b32  	%r126, %r125, 15;
	or.b32  	%r127, %r111, %r126;
	shl.b32 	%r128, %r127, 2;
	add.s32 	%r21, %r124, %r128;
	add.s32 	%r129, %r2, 2;
	and.b32  	%r130, %r129, 15;
	or.b32  	%r131, %r111, %r130;
	shl.b32 	%r132, %r131, 2;
	add.s32 	%r22, %r124, %r132;
	add.s32 	%r133, %r2, 3;
	and.b32  	%r134, %r133, 15;
	or.b32  	%r135, %r111, %r134;
	shl.b32 	%r136, %r135, 2;
	add.s32 	%r23, %r124, %r136;
	add.s32 	%r137, %r2, 4;
	and.b32  	%r138, %r137, 15;
	or.b32  	%r139, %r111, %r138;
	shl.b32 	%r140, %r139, 2;
	add.s32 	%r24, %r124, %r140;
	add.s32 	%r141, %r2, 5;
	and.b32  	%r142, %r141, 15;
	or.b32  	%r143, %r111, %r142;
	shl.b32 	%r144, %r143, 2;
	add.s32 	%r25, %r124, %r144;
	add.s32 	%r145, %r2, 6;
	and.b32  	%r146, %r145, 15;
	or.b32  	%r147, %r111, %r146;
	shl.b32 	%r148, %r147, 2;
	add.s32 	%r26, %r124, %r148;
	add.s32 	%r149, %r2, 7;
	and.b32  	%r150, %r149, 15;
	or.b32  	%r151, %r111, %r150;
	shl.b32 	%r152, %r151, 2;
	add.s32 	%r27, %r124, %r152;
	xor.b32  	%r153, %r3, 8;
	or.b32  	%r154, %r111, %r153;
	shl.b32 	%r155, %r154, 2;
	add.s32 	%r28, %r124, %r155;
	add.s32 	%r156, %r2, 9;
	and.b32  	%r157, %r156, 15;
	or.b32  	%r158, %r111, %r157;
	shl.b32 	%r159, %r158, 2;
	add.s32 	%r29, %r124, %r159;
	add.s32 	%r160, %r2, 10;
	and.b32  	%r161, %r160, 15;
	or.b32  	%r162, %r111, %r161;
	shl.b32 	%r163, %r162, 2;
	add.s32 	%r30, %r124, %r163;
	add.s32 	%r164, %r2, 11;
	and.b32  	%r165, %r164, 15;
	or.b32  	%r166, %r111, %r165;
	shl.b32 	%r167, %r166, 2;
	add.s32 	%r31, %r124, %r167;
	add.s32 	%r168, %r2, 12;
	and.b32  	%r169, %r168, 15;
	or.b32  	%r170, %r111, %r169;
	shl.b32 	%r171, %r170, 2;
	add.s32 	%r32, %r124, %r171;
	add.s32 	%r172, %r2, 13;
	and.b32  	%r173, %r172, 15;
	or.b32  	%r174, %r111, %r173;
	shl.b32 	%r175, %r174, 2;
	add.s32 	%r33, %r124, %r175;
	add.s32 	%r176, %r2, 14;
	and.b32  	%r177, %r176, 15;
	or.b32  	%r178, %r111, %r177;
	shl.b32 	%r179, %r178, 2;
	add.s32 	%r34, %r124, %r179;
	add.s32 	%r180, %r2, -1;
	and.b32  	%r181, %r180, 15;
	or.b32  	%r182, %r111, %r181;
	shl.b32 	%r183, %r182, 2;
	add.s32 	%r35, %r124, %r183;
	mad.lo.s32 	%r36, %r3, -31, %r111;
	or.b32  	%r37, %r109, %r126;
	or.b32  	%r38, %r109, %r130;
	or.b32  	%r39, %r109, %r134;
	or.b32  	%r40, %r109, %r138;
	or.b32  	%r41, %r109, %r142;
	or.b32  	%r42, %r109, %r146;
	or.b32  	%r43, %r109, %r150;
	or.b32  	%r44, %r109, %r153;
	or.b32  	%r45, %r109, %r157;
	or.b32  	%r46, %r109, %r161;
	or.b32  	%r47, %r109, %r165;
	or.b32  	%r48, %r109, %r169;
	or.b32  	%r49, %r109, %r173;
	or.b32  	%r50, %r109, %r177;
	or.b32  	%r51, %r109, %r181;
	shr.u32 	%r52, %r1, 5;
	cvta.to.global.u64 	%rd1, %rd5;
	cvta.to.global.u64 	%rd2, %rd4;
	shl.b32 	%r222, %r36, 2;
	shl.b32 	%r226, %r37, 2;
	shl.b32 	%r230, %r38, 2;
	shl.b32 	%r234, %r39, 2;
	shl.b32 	%r238, %r40, 2;
	shl.b32 	%r242, %r41, 2;
	shl.b32 	%r246, %r42, 2;
	shl.b32 	%r250, %r43, 2;
	shl.b32 	%r254, %r44, 2;
	shl.b32 	%r258, %r45, 2;
	shl.b32 	%r262, %r46, 2;
	shl.b32 	%r266, %r47, 2;
	shl.b32 	%r270, %r48, 2;
	shl.b32 	%r274, %r49, 2;
	shl.b32 	%r278, %r50, 2;
	shl.b32 	%r282, %r51, 2;
$L__BB473_2:
	setp.eq.s16 	%p3, %rs1, 2;
	mov.u32 	%r351, %r1;
	@%p3 bra 	$L__BB473_6;
	setp.eq.s16 	%p4, %rs1, 3;
	mov.b32 	%r184, 0;
	st.shared.u32 	[%r17], %r184;
	mov.u32 	%r351, %r16;
	@%p4 bra 	$L__BB473_6;
	setp.eq.s16 	%p5, %rs1, 0;
	mov.b32 	%r185, 0;
	st.shared.u32 	[%r18], %r185;
	mov.u32 	%r351, %r19;
	@%p5 bra 	$L__BB473_6;
	add.s32 	%r351, %r19, %r7;
	add.s32 	%r186, %r18, %r9;
	mov.b32 	%r187, 0;
	st.shared.u32 	[%r186], %r187;
$L__BB473_6:
	shl.b32 	%r188, %r351, 2;
	mov.u32 	%r189, _ZZ9cuda_gemmIiLi128ELi2ELi1ELi2048ELi128ELi128ELi64ELi0ELi1EEviiiPT_S1_S1_iiiE3Csh;
	add.s32 	%r352, %r189, %r188;
$L__BB473_7:
	mov.b32 	%r190, 0;
	st.shared.u32 	[%r352], %r190;
	add.s32 	%r191, %r352, %r9;
	st.shared.u32 	[%r191], %r190;
	shl.b32 	%r192, %r7, 3;
	add.s32 	%r193, %r352, %r192;
	st.shared.u32 	[%r193], %r190;
	mad.lo.s32 	%r194, %r7, 12, %r352;
	st.shared.u32 	[%r194], %r190;
	add.s32 	%r351, %r351, %r9;
	shl.b32 	%r195, %r7, 4;
	add.s32 	%r352, %r352, %r195;
	setp.lt.u32 	%p6, %r351, 1024;
	@%p6 bra 	$L__BB473_7;
	mov.b32 	%r354, 0;
	mov.pred 	%p20, -1;
$L__BB473_9:
	mov.pred 	%p1, %p20;
	ld.param.u32 	%r349, [_Z9cuda_gemmIiLi128ELi2ELi1ELi2048ELi128ELi128ELi64ELi0ELi1EEviiiPT_S1_S1_iii_param_2];
	shl.b32 	%r355, %r1, 2;
	mov.u32 	%r197, %ctaid.x;
	shl.b32 	%r198, %r197, 10;
	and.b32  	%r199, %r198, -2048;
	add.s32 	%r200, %r199, %r8;
	mad.lo.s32 	%r201, %r350, %r349, %r200;
	add.s32 	%r63, %r201, %r354;
$L__BB473_10:
	shl.b32 	%r202, %r355, 2;
	and.b32  	%r203, %r202, 1920;
	and.b32  	%r204, %r355, 28;
	add.s32 	%r205, %r63, %r204;
	add.s32 	%r206, %r205, %r203;
	mul.wide.s32 	%rd7, %r206, 4;
	add.s64 	%rd8, %rd2, %rd7;
	ld.global.v4.u32 	{%r207, %r208, %r209, %r210}, [%rd8];
	mov.u32 	%r211, _ZZ9cuda_gemmIiLi128ELi2ELi1ELi2048ELi128ELi128ELi64ELi0ELi1EEviiiPT_S1_S1_iiiE3Ash;
	add.s32 	%r212, %r211, %r202;
	st.shared.v4.u32 	[%r212], {%r207, %r208, %r209, %r210};
	add.s32 	%r355, %r355, %r9;
	setp.lt.u32 	%p8, %r355, 512;
	@%p8 bra 	$L__BB473_10;
	add.s32 	%r66, %r354, %r8;
	mov.b32 	%r356, 0;
$L__BB473_12:
	add.s32 	%r68, %r356, %r11;
	mov.u32 	%r357, %r10;
$L__BB473_13:
	add.s32 	%r214, %r66, %r357;
	shl.b32 	%r215, %r214, 7;
	add.s32 	%r216, %r215, %r68;
	mul.wide.u32 	%rd9, %r216, 4;
	add.s64 	%rd10, %rd1, %rd9;
	ld.global.u32 	%r217, [%rd10];
	shl.b32 	%r218, %r357, 2;
	add.s32 	%r219, %r12, %r218;
	st.shared.u32 	[%r219], %r217;
	add.s32 	%r357, %r357, %r13;
	setp.lt.u32 	%p9, %r357, 32;
	@%p9 bra 	$L__BB473_13;
	bar.sync 	0;
	ld.shared.u32 	%r71, [%r20];
	ld.shared.u32 	%r72, [%r21];
	ld.shared.u32 	%r73, [%r22];
	ld.shared.u32 	%r74, [%r23];
	ld.shared.u32 	%r75, [%r24];
	ld.shared.u32 	%r76, [%r25];
	ld.shared.u32 	%r77, [%r26];
	ld.shared.u32 	%r78, [%r27];
	ld.shared.u32 	%r79, [%r28];
	ld.shared.u32 	%r80, [%r29];
	ld.shared.u32 	%r81, [%r30];
	ld.shared.u32 	%r82, [%r31];
	ld.shared.u32 	%r83, [%r32];
	ld.shared.u32 	%r84, [%r33];
	ld.shared.u32 	%r85, [%r34];
	ld.shared.u32 	%r86, [%r35];
	mov.u32 	%r358, %r52;
$L__BB473_15:
	setp.ne.s32 	%p10, %r6, 0;
	mov.u32 	%r220, _ZZ9cuda_gemmIiLi128ELi2ELi1ELi2048ELi128ELi128ELi64ELi0ELi1EEviiiPT_S1_S1_iiiE11kron_fac_sh;
	mad.lo.s32 	%r221, %r358, 132, %r220;
	add.s32 	%r223, %r221, %r222;
	ld.shared.u32 	%r224, [%r223];
	mul.lo.s32 	%r225, %r224, %r71;
	add.s32 	%r227, %r221, %r226;
	ld.shared.u32 	%r228, [%r227];
	mad.lo.s32 	%r229, %r228, %r72, %r225;
	add.s32 	%r231, %r221, %r230;
	ld.shared.u32 	%r232, [%r231];
	mad.lo.s32 	%r233, %r232, %r73, %r229;
	add.s32 	%r235, %r221, %r234;
	ld.shared.u32 	%r236, [%r235];
	mad.lo.s32 	%r237, %r236, %r74, %r233;
	add.s32 	%r239, %r221, %r238;
	ld.shared.u32 	%r240, [%r239];
	mad.lo.s32 	%r241, %r240, %r75, %r237;
	add.s32 	%r243, %r221, %r242;
	ld.shared.u32 	%r244, [%r243];
	mad.lo.s32 	%r245, %r244, %r76, %r241;
	add.s32 	%r247, %r221, %r246;
	ld.shared.u32 	%r248, [%r247];
	mad.lo.s32 	%r249, %r248, %r77, %r245;
	add.s32 	%r251, %r221, %r250;
	ld.shared.u32 	%r252, [%r251];
	mad.lo.s32 	%r253, %r252, %r78, %r249;
	add.s32 	%r255, %r221, %r254;
	ld.shared.u32 	%r256, [%r255];
	mad.lo.s32 	%r257, %r256, %r79, %r253;
	add.s32 	%r259, %r221, %r258;
	ld.shared.u32 	%r260, [%r259];
	mad.lo.s32 	%r261, %r260, %r80, %r257;
	add.s32 	%r263, %r221, %r262;
	ld.shared.u32 	%r264, [%r263];
	mad.lo.s32 	%r265, %r264, %r81, %r261;
	add.s32 	%r267, %r221, %r266;
	ld.shared.u32 	%r268, [%r267];
	mad.lo.s32 	%r269, %r268, %r82, %r265;
	add.s32 	%r271, %r221, %r270;
	ld.shared.u32 	%r272, [%r271];
	mad.lo.s32 	%r273, %r272, %r83, %r269;
	add.s32 	%r275, %r221, %r274;
	ld.shared.u32 	%r276, [%r275];
	mad.lo.s32 	%r277, %r276, %r84, %r273;
	add.s32 	%r279, %r221, %r278;
	ld.shared.u32 	%r280, [%r279];
	mad.lo.s32 	%r281, %r280, %r85, %r277;
	add.s32 	%r283, %r221, %r282;
	ld.shared.u32 	%r284, [%r283];
	mad.lo.s32 	%r285, %r284, %r86, %r281;
	add.s32 	%r286, %r358, %r356;
	shl.b32 	%r287, %r286, 4;
	or.b32  	%r88, %r287, %r3;
	shfl.sync.down.b32	%r288|%p11, %r285, 1, 7711, -1;
	add.s32 	%r89, %r288, %r285;
	@%p10 bra 	$L__BB473_17;
	shl.b32 	%r289, %r88, 2;
	mov.u32 	%r290, _ZZ9cuda_gemmIiLi128ELi2ELi1ELi2048ELi128ELi128ELi64ELi0ELi1EEviiiPT_S1_S1_iiiE3Csh;
	add.s32 	%r291, %r290, %r289;
	ld.shared.u32 	%r292, [%r291];
	add.s32 	%r293, %r292, %r89;
	st.shared.u32 	[%r291], %r293;
$L__BB473_17:
	add.s32 	%r90, %r358, 4;
	setp.lt.u32 	%p12, %r358, 12;
	mov.u32 	%r358, %r90;
	@%p12 bra 	$L__BB473_15;
	add.s32 	%r91, %r356, 16;
	setp.lt.u32 	%p13, %r356, 48;
	mov.u32 	%r356, %r91;
	@%p13 bra 	$L__BB473_12;
	mov.b32 	%r354, 32;
	mov.pred 	%p20, 0;
	@%p1 bra 	$L__BB473_9;
	ld.param.u64 	%rd25, [_Z9cuda_gemmIiLi128ELi2ELi1ELi2048ELi128ELi128ELi64ELi0ELi1EEviiiPT_S1_S1_iii_param_5];
	ld.param.u32 	%r347, [_Z9cuda_gemmIiLi128ELi2ELi1ELi2048ELi128ELi128ELi64ELi0ELi1EEviiiPT_S1_S1_iii_param_1];
	cvta.to.global.u64 	%rd3, %rd25;
	setp.eq.s16 	%p15, %rs1, 2;
	bar.sync 	0;
	mad.lo.s32 	%r92, %r350, %r347, %r15;
	mov.u32 	%r359, %r1;
	@%p15 bra 	$L__BB473_24;
	setp.eq.s16 	%p16, %rs1, 3;
	and.b32  	%r295, %r1, 15;
	mad.lo.s32 	%r296, %r10, %r14, %r295;
	add.s32 	%r297, %r92, %r296;
	mul.wide.s32 	%rd11, %r297, 4;
	add.s64 	%rd12, %rd3, %rd11;
	ld.shared.u32 	%r298, [%r17];
	atom.global.add.u32 	%r299, [%rd12], %r298;
	mov.u32 	%r359, %r16;
	@%p16 bra 	$L__BB473_24;
	setp.eq.s16 	%p17, %rs1, 0;
	and.b32  	%r300, %r16, 15;
	shr.u32 	%r301, %r16, 4;
	mad.lo.s32 	%r302, %r301, %r14, %r300;
	add.s32 	%r303, %r92, %r302;
	mul.wide.s32 	%rd13, %r303, 4;
	add.s64 	%rd14, %rd3, %rd13;
	ld.shared.u32 	%r304, [%r18];
	atom.global.add.u32 	%r305, [%rd14], %r304;
	mov.u32 	%r359, %r19;
	@%p17 bra 	$L__BB473_24;
	add.s32 	%r359, %r19, %r7;
	and.b32  	%r306, %r19, 15;
	shr.u32 	%r307, %r19, 4;
	mad.lo.s32 	%r308, %r307, %r14, %r306;
	add.s32 	%r309, %r92, %r308;
	mul.wide.s32 	%rd15, %r309, 4;
	add.s64 	%rd16, %rd3, %rd15;
	add.s32 	%r310, %r18, %r9;
	ld.shared.u32 	%r311, [%r310];
	atom.global.add.u32 	%r312, [%rd16], %r311;
$L__BB473_24:
	shr.u32 	%r313, %r359, 4;
	and.b32  	%r314, %r359, 15;
	add.s32 	%r315, %r92, %r314;
	mad.lo.s32 	%r316, %r313, %r14, %r315;
	mul.wide.s32 	%rd17, %r316, 4;
	add.s64 	%rd18, %rd3, %rd17;
	shl.b32 	%r317, %r359, 2;
	mov.u32 	%r318, _ZZ9cuda_gemmIiLi128ELi2ELi1ELi2048ELi128ELi128ELi64ELi0ELi1EEviiiPT_S1_S1_iiiE3Csh;
	add.s32 	%r319, %r318, %r317;
	ld.shared.u32 	%r320, [%r319];
	atom.global.add.u32 	%r321, [%rd18], %r320;
	add.s32 	%r322, %r359, %r7;
	shr.u32 	%r323, %r322, 4;
	and.b32  	%r324, %r322, 15;
	add.s32 	%r325, %r92, %r324;
	mad.lo.s32 	%r326, %r323, %r14, %r325;
	mul.wide.s32 	%rd19, %r326, 4;
	add.s64 	%rd20, %rd3, %rd19;
	add.s32 	%r327, %r319, %r9;
	ld.shared.u32 	%r328, [%r327];
	atom.global.add.u32 	%r329, [%rd20], %r328;
	add.s32 	%r330, %r322, %r7;
	shr.u32 	%r331, %r330, 4;
	and.b32  	%r332, %r330, 15;
	add.s32 	%r333, %r92, %r332;
	mad.lo.s32 	%r334, %r331, %r14, %r333;
	mul.wide.s32 	%rd21, %r334, 4;
	add.s64 	%rd22, %rd3, %rd21;
	add.s32 	%r335, %r327, %r9;
	ld.shared.u32 	%r336, [%r335];
	atom.global.add.u32 	%r337, [%rd22], %r336;
	add.s32 	%r338, %r330, %r7;
	shr.u32 	%r339, %r338, 4;
	and.b32  	%r340, %r338, 15;
	add.s32 	%r341, %r92, %r340;
	mad.lo.s32 	%r342, %r339, %r14, %r341;
	mul.wide.s32 	%rd23, %r342, 4;
	add.s64 	%rd24, %rd3, %rd23;
	add.s32 	%r343, %r335, %r9;
	ld.shared.u32 	%r344, [%r343];
	atom.global.add.u32 	%r345, [%rd24], %r344;
	add.s32 	%r359, %r338, %r7;
	setp.lt.u32 	%p18, %r359, 1024;
	@%p18 bra 	$L__BB473_24;
	add.s32 	%r350, %r350, %r5;
	shl.b32 	%r346, %r5, 1;
	setp.lt.u32 	%p19, %r350, %r346;
	@%p19 bra 	$L__BB473_2;
$L__BB473_26:
	ret;

}
	// .globl	_Z9cuda_gemmIiLi128ELi2ELi1ELi2048ELi128ELi128ELi64ELi1ELi0EEviiiPT_S1_S1_iii
.visible .entry _Z9cuda_gemmIiLi128ELi2ELi1ELi2048ELi128ELi128ELi64ELi1ELi0EEviiiPT_S1_S1_iii(
	.param .u32 _Z9cuda_gemmIiLi128ELi2ELi1ELi2048ELi128ELi128ELi64ELi1ELi0EEviiiPT_S1_S1_iii_param_0,
	.param .u32 _Z9cuda_gemmIiLi128ELi2ELi1ELi2048ELi128ELi128ELi64ELi1ELi0EEviiiPT_S1_S1_iii_param_1,
	.param .u32 _Z9cuda_gemmIiLi128ELi2ELi1ELi2048ELi128ELi128ELi64ELi1ELi0EEviiiPT_S1_S1_iii_param_2,
	.param .u64 .ptr .align 1 _Z9cuda_gemmIiLi128ELi2ELi1ELi2048ELi128ELi128ELi64ELi1ELi0EEviiiPT_S1_S1_iii_param_3,
	.param .u64 .ptr .align 1 _Z9cuda_gemmIiLi128ELi2ELi1ELi2048ELi128ELi128ELi64ELi1ELi0EEviiiPT_S1_S1_iii_param_4,
	.param .u64 .ptr .align 1 _Z9cuda_gemmIiLi128ELi2ELi1ELi2048ELi128ELi128ELi64ELi1ELi0EEviiiPT_S1_S1_iii_param_5,
	.param .u32 _Z9cuda_gemmIiLi128ELi2ELi1ELi2048ELi128ELi128ELi64ELi1ELi0EEviiiPT_S1_S1_iii_param_6,
	.param .u32 _Z9cuda_gemmIiLi128ELi2ELi1ELi2048ELi128ELi128ELi64ELi1ELi0EEviiiPT_S1_S1_iii_param_7,
	.param .u32 _Z9cuda_gemmIiLi128ELi2ELi1ELi2048ELi128ELi128ELi64ELi1ELi0EEviiiPT_S1_S1_iii_param_8
)
.maxntid 128
{
	.reg .pred 	%p<89>;
	.reg .b16 	%rs<8>;
	.reg .b32 	%r<507>;
	.reg .b64 	%rd<24>;
	// demoted variable
	.shared .align 128 .b8 _ZZ9cuda_gemmIiLi128ELi2ELi1ELi2048ELi128ELi128ELi64ELi1ELi0EEviiiPT_S1_S1_iiiE11kron_fac_sh[2112];
	// demoted variable
	.shared .align 128 .b8 _ZZ9cuda_gemmIiLi128ELi2ELi1ELi2048ELi128ELi128ELi64ELi1ELi0EEviiiPT_S1_S1_iiiE3Ash[2048];
	// demoted variable
	.shared .align 128 .b8 _ZZ9cuda_gemmIiLi128ELi2ELi1ELi2048ELi128ELi128ELi64ELi1ELi0EEviiiPT_S1_S1_iiiE3Csh[4096];
	ld.param.u64 	%rd6, [_Z9cuda_gemmIiLi128ELi2ELi1ELi2048ELi128ELi128ELi64ELi1ELi0EEviiiPT_S1_S1_iii_param_3];
	ld.param.u64 	%rd7, [_Z9cuda_gemmIiLi128ELi2ELi1ELi2048ELi128ELi128ELi64ELi1ELi0EEviiiPT_S1_S1_iii_param_4];
	ld.param.u32 	%r184, [_Z9cuda_gemmIiLi128ELi2ELi1ELi2048ELi128ELi128ELi64ELi1ELi0EEviiiPT_S1_S1_iii_param_6];
	ld.param.u32 	%r185, [_Z9cuda_gemmIiLi128ELi2ELi1ELi2048ELi128ELi128ELi64ELi1ELi0EEviiiPT_S1_S1_iii_param_7];
	mov.u32 	%r1, %tid.x;
	div.s32 	%r2, 2048, %r185;
	min.s32 	%r186, %r2, 64;
	shl.b32 	%r3, %r186, 1;
	div.u32 	%r5, %r1, %r3;
	mul.lo.s32 	%r187, %r5, %r3;
	sub.s32 	%r188, %r1, %r187;
	shr.u32 	%r4, %r188, 1;
	mov.u32 	%r464, %ctaid.y;
	mov.u32 	%r189, %nctaid.y;
	shl.b32 	%r190, %r189, 1;
	setp.ge.u32 	%p2, %r464, %r190;
	@%p2 bra 	$L__BB474_95;
	and.b32  	%r7, %r1, 1;
	mov.u32 	%r191, %ctaid.x;
	mov.u32 	%r192, %ntid.x;
	shl.b32 	%r8, %r192, 2;
	shr.u32 	%r9, %r1, 4;
	shl.b32 	%r193, %r191, 6;
	and.b32  	%r194, %r193, 64;
	and.b32  	%r195, %r1, 15;
	or.b32  	%r10, %r194, %r195;
	mov.u32 	%r196, _ZZ9cuda_gemmIiLi128ELi2ELi1ELi2048ELi128ELi128ELi64ELi1ELi0EEviiiPT_S1_S1_iiiE11kron_fac_sh;
	mad.lo.s32 	%r11, %r195, 132, %r196;
	shr.u32 	%r12, %r192, 4;
	and.b32  	%r13, %r4, 15;
	shl.b32 	%r197, %r1, 4;
	and.b32  	%r14, %r197, 16;
	min.s32 	%r15, %r184, 16;
	add.s32 	%r198, %r1, %r192;
	cvt.u16.u32 	%rs2, %r198;
	xor.b16  	%rs3, %rs2, 1023;
	cvt.u16.u32 	%rs4, %r192;
	div.u16 	%rs5, %rs3, %rs4;
	and.b16  	%rs1, %rs5, 3;
	add.s32 	%r199, %r4, 1;
	and.b32  	%r16, %r199, 15;
	add.s32 	%r200, %r4, 2;
	and.b32  	%r17, %r200, 15;
	add.s32 	%r201, %r4, 3;
	and.b32  	%r18, %r201, 15;
	add.s32 	%r202, %r4, 4;
	and.b32  	%r19, %r202, 15;
	add.s32 	%r203, %r4, 5;
	and.b32  	%r20, %r203, 15;
	add.s32 	%r204, %r4, 6;
	and.b32  	%r21, %r204, 15;
	add.s32 	%r205, %r4, 7;
	and.b32  	%r22, %r205, 15;
	xor.b32  	%r23, %r13, 8;
	add.s32 	%r206, %r4, 9;
	and.b32  	%r24, %r206, 15;
	add.s32 	%r207, %r4, 10;
	and.b32  	%r25, %r207, 15;
	add.s32 	%r208, %r4, 11;
	and.b32  	%r26, %r208, 15;
	add.s32 	%r209, %r4, 12;
	and.b32  	%r27, %r209, 15;
	add.s32 	%r210, %r4, 13;
	and.b32  	%r28, %r210, 15;
	add.s32 	%r211, %r4, 14;
	and.b32  	%r29, %r211, 15;
	add.s32 	%r212, %r4, -1;
	and.b32  	%r30, %r212, 15;
	or.b32  	%r31, %r14, %r13;
	or.b32  	%r32, %r14, %r16;
	or.b32  	%r33, %r14, %r17;
	or.b32  	%r34, %r14, %r18;
	or.b32  	%r35, %r14, %r19;
	or.b32  	%r36, %r14, %r20;
	or.b32  	%r37, %r14, %r21;
	or.b32  	%r38, %r14, %r22;
	or.b32  	%r39, %r14, %r23;
	or.b32  	%r40, %r14, %r24;
	or.b32  	%r41, %r14, %r25;
	or.b32  	%r42, %r14, %r26;
	or.b32  	%r43, %r14, %r27;
	or.b32  	%r44, %r14, %r28;
	or.b32  	%r45, %r14, %r29;
	or.b32  	%r46, %r14, %r30;
	setp.lt.s32 	%p3, %r13, %r185;
	selp.b32 	%r213, 0, %r185, %p3;
	sub.s32 	%r47, %r13, %r213;
	add.s32 	%r214, %r13, 1;
	setp.lt.s32 	%p4, %r214, %r185;
	selp.b32 	%r215, 0, %r185, %p4;
	sub.s32 	%r48, %r214, %r215;
	add.s32 	%r216, %r13, 2;
	setp.lt.s32 	%p5, %r216, %r185;
	selp.b32 	%r217, 0, %r185, %p5;
	sub.s32 	%r49, %r216, %r217;
	add.s32 	%r218, %r13, 3;
	setp.lt.s32 	%p6, %r218, %r185;
	selp.b32 	%r219, 0, %r185, %p6;
	sub.s32 	%r50, %r218, %r219;
	add.s32 	%r220, %r13, 4;
	setp.lt.s32 	%p7, %r220, %r185;
	selp.b32 	%r221, 0, %r185, %p7;
	sub.s32 	%r51, %r220, %r221;
	add.s32 	%r222, %r13, 5;
	setp.lt.s32 	%p8, %r222, %r185;
	selp.b32 	%r223, 0, %r185, %p8;
	sub.s32 	%r52, %r222, %r223;
	add.s32 	%r224, %r13, 6;
	setp.lt.s32 	%p9, %r224, %r185;
	selp.b32 	%r225, 0, %r185, %p9;
	sub.s32 	%r53, %r224, %r225;
	add.s32 	%r226, %r13, 7;
	setp.lt.s32 	%p10, %r226, %r185;
	selp.b32 	%r227, 0, %r185, %p10;
	sub.s32 	%r54, %r226, %r227;
	add.s32 	%r228, %r13, 8;
	setp.lt.s32 	%p11, %r228, %r185;
	selp.b32 	%r229, 0, %r185, %p11;
	sub.s32 	%r55, %r228, %r229;
	add.s32 	%r230, %r13, 9;
	setp.lt.s32 	%p12, %r230, %r185;
	selp.b32 	%r231, 0, %r185, %p12;
	sub.s32 	%r56, %r230, %r231;
	add.s32 	%r232, %r13, 10;
	setp.lt.s32 	%p13, %r232, %r185;
	selp.b32 	%r233, 0, %r185, %p13;
	sub.s32 	%r57, %r232, %r233;
	add.s32 	%r234, %r13, 11;
	setp.lt.s32 	%p14, %r234, %r185;
	selp.b32 	%r235, 0, %r185, %p14;
	sub.s32 	%r58, %r234, %r235;
	add.s32 	%r236, %r13, 12;
	setp.lt.s32 	%p15, %r236, %r185;
	selp.b32 	%r237, 0, %r185, %p15;
	sub.s32 	%r59, %r236, %r237;
	add.s32 	%r238, %r13, 13;
	setp.lt.s32 	%p16, %r238, %r185;
	selp.b32 	%r239, 0, %r185, %p16;
	sub.s32 	%r60, %r238, %r239;
	add.s32 	%r240, %r13, 14;
	setp.lt.s32 	%p17, %r240, %r185;
	selp.b32 	%r241, 0, %r185, %p17;
	sub.s32 	%r61, %r240, %r241;
	add.s32 	%r242, %r13, 15;
	setp.lt.s32 	%p18, %r242, %r185;
	selp.b32 	%r243, 0, %r185, %p18;
	sub.s32 	%r62, %r242, %r243;
	cvt.u16.u32 	%rs6, %r3;
	div.s16 	%rs7, 128, %rs6;
	cvt.s32.s16 	%r63, %rs7;
	and.b32  	%r64, %r1, 31;
	cvta.to.global.u64 	%rd1, %rd7;
	cvta.to.global.u64 	%rd2, %rd6;
	shl.b32 	%r340, %r64, 2;
	shl.b32 	%r343, %r31, 2;
	shl.b32 	%r346, %r32, 2;
	shl.b32 	%r349, %r33, 2;
	shl.b32 	%r352, %r34, 2;
	shl.b32 	%r355, %r35, 2;
	shl.b32 	%r358, %r36, 2;
	shl.b32 	%r361, %r37, 2;
	shl.b32 	%r364, %r38, 2;
	shl.b32 	%r367, %r39, 2;
	shl.b32 	%r370, %r40, 2;
	shl.b32 	%r373, %r41, 2;
	shl.b32 	%r376, %r42, 2;
	shl.b32 	%r379, %r43, 2;
	shl.b32 	%r382, %r44, 2;
	shl.b32 	%r385, %r45, 2;
	shl.b32 	%r388, %r46, 2;
	cvt.u64.u32 	%rd19, %r8;
$L__BB474_2:
	setp.eq.s16 	%p19, %rs1, 2;
	mov.u32 	%r465, %r1;
	@%p19 bra 	$L__BB474_6;
	mov.u32 	%r244, %ntid.x;
	add.s32 	%r465, %r1, %r244;
	setp.eq.s16 	%p20, %rs1, 3;
	shl.b32 	%r245, %r1, 2;
	mov.u32 	%r246, _ZZ9cuda_gemmIiLi128ELi2ELi1ELi2048ELi128ELi128ELi64ELi1ELi0EEviiiPT_S1_S1_iiiE3Csh;
	add.s32 	%r247, %r246, %r245;
	mov.b32 	%r248, 0;
	st.shared.u32 	[%r247], %r248;
	@%p20 bra 	$L__BB474_6;
	add.s32 	%r465, %r465, %r244;
	setp.eq.s16 	%p21, %rs1, 0;
	add.s32 	%r68, %r247, %r8;
	mov.b32 	%r253, 0;
	st.shared.u32 	[%r68], %r253;
	@%p21 bra 	$L__BB474_6;
	add.s32 	%r465, %r465, %r244;
	add.s32 	%r255, %r68, %r8;
	mov.b32 	%r256, 0;
	st.shared.u32 	[%r255], %r256;
$L__BB474_6:
	shl.b32 	%r257, %r465, 2;
	mov.u32 	%r258, _ZZ9cuda_gemmIiLi128ELi2ELi1ELi2048ELi128ELi128ELi64ELi1ELi0EEviiiPT_S1_S1_iiiE3Csh;
	add.s32 	%r466, %r258, %r257;
$L__BB474_7:
	mov.b32 	%r259, 0;
	st.shared.u32 	[%r466], %r259;
	add.s32 	%r260, %r466, %r8;
	st.shared.u32 	[%r260], %r259;
	mov.u32 	%r261, %ntid.x;
	shl.b32 	%r262, %r261, 3;
	add.s32 	%r263, %r466, %r262;
	st.shared.u32 	[%r263], %r259;
	mad.lo.s32 	%r264, %r261, 12, %r466;
	st.shared.u32 	[%r264], %r259;
	add.s32 	%r465, %r465, %r8;
	shl.b32 	%r265, %r261, 4;
	add.s32 	%r466, %r466, %r265;
	setp.lt.u32 	%p22, %r465, 1024;
	@%p22 bra 	$L__BB474_7;
	mov.b32 	%r468, 0;
	mov.pred 	%p88, -1;
$L__BB474_9:
	mov.pred 	%p1, %p88;
	shl.b32 	%r469, %r1, 2;
	shl.b32 	%r267, %r464, 11;
	mov.u32 	%r268, %ctaid.z;
	shl.b32 	%r78, %r268, 6;
	add.s32 	%r269, %r267, %r78;
	add.s32 	%r79, %r269, %r468;
$L__BB474_10:
	shr.u32 	%r270, %r469, 5;
	and.b32  	%r271, %r469, 28;
	add.s32 	%r272, %r79, %r271;
	mad.lo.s32 	%r273, %r270, %r185, %r272;
	mul.wide.s32 	%rd9, %r273, 4;
	add.s64 	%rd10, %rd2, %rd9;
	ld.global.v4.u32 	{%r274, %r275, %r276, %r277}, [%rd10];
	shl.b32 	%r278, %r469, 2;
	mov.u32 	%r279, _ZZ9cuda_gemmIiLi128ELi2ELi1ELi2048ELi128ELi128ELi64ELi1ELi0EEviiiPT_S1_S1_iiiE3Ash;
	add.s32 	%r280, %r279, %r278;
	st.shared.v4.u32 	[%r280], {%r274, %r275, %r276, %r277};
	add.s32 	%r469, %r469, %r8;
	setp.lt.u32 	%p24, %r469, 512;
	@%p24 bra 	$L__BB474_10;
	add.s32 	%r82, %r468, %r78;
	mov.b32 	%r470, 0;
$L__BB474_12:
	mov.u32 	%r83, %r470;
	add.s32 	%r84, %r10, %r83;
	mov.u32 	%r471, %r9;
$L__BB474_13:
	add.s32 	%r282, %r82, %r471;
	mad.lo.s32 	%r283, %r282, %r184, %r84;
	mul.wide.s32 	%rd11, %r283, 4;
	add.s64 	%rd12, %rd1, %rd11;
	ld.global.u32 	%r284, [%rd12];
	shl.b32 	%r285, %r471, 2;
	add.s32 	%r286, %r11, %r285;
	st.shared.u32 	[%r286], %r284;
	add.s32 	%r471, %r471, %r12;
	setp.lt.u32 	%p25, %r471, 32;
	@%p25 bra 	$L__BB474_13;
	setp.lt.s32 	%p26, %r2, 1;
	bar.sync 	0;
	@%p26 bra 	$L__BB474_87;
	mov.b32 	%r472, 0;
$L__BB474_16:
	setp.ge.s32 	%p27, %r5, %r15;
	add.s32 	%r88, %r472, %r4;
	shl.b32 	%r288, %r88, 5;
	or.b32  	%r289, %r288, %r14;
	add.s32 	%r290, %r289, %r13;
	shl.b32 	%r291, %r290, 2;
	mov.u32 	%r292, _ZZ9cuda_gemmIiLi128ELi2ELi1ELi2048ELi128ELi128ELi64ELi1ELi0EEviiiPT_S1_S1_iiiE3Ash;
	add.s32 	%r293, %r292, %r291;
	ld.shared.u32 	%r89, [%r293];
	add.s32 	%r294, %r289, %r16;
	shl.b32 	%r295, %r294, 2;
	add.s32 	%r296, %r292, %r295;
	ld.shared.u32 	%r90, [%r296];
	add.s32 	%r297, %r289, %r17;
	shl.b32 	%r298, %r297, 2;
	add.s32 	%r299, %r292, %r298;
	ld.shared.u32 	%r91, [%r299];
	add.s32 	%r300, %r289, %r18;
	shl.b32 	%r301, %r300, 2;
	add.s32 	%r302, %r292, %r301;
	ld.shared.u32 	%r92, [%r302];
	add.s32 	%r303, %r289, %r19;
	shl.b32 	%r304, %r303, 2;
	add.s32 	%r305, %r292, %r304;
	ld.shared.u32 	%r93, [%r305];
	add.s32 	%r306, %r289, %r20;
	shl.b32 	%r307, %r306, 2;
	add.s32 	%r308, %r292, %r307;
	ld.shared.u32 	%r94, [%r308];
	add.s32 	%r309, %r289, %r21;
	shl.b32 	%r310, %r309, 2;
	add.s32 	%r311, %r292, %r310;
	ld.shared.u32 	%r95, [%r311];
	add.s32 	%r312, %r289, %r22;
	shl.b32 	%r313, %r312, 2;
	add.s32 	%r314, %r292, %r313;
	ld.shared.u32 	%r96, [%r314];
	add.s32 	%r315, %r289, %r23;
	shl.b32 	%r316, %r315, 2;
	add.s32 	%r317, %r292, %r316;
	ld.shared.u32 	%r97, [%r317];
	add.s32 	%r318, %r289, %r24;
	shl.b32 	%r319, %r318, 2;
	add.s32 	%r320, %r292, %r319;
	ld.shared.u32 	%r98, [%r320];
	add.s32 	%r321, %r289, %r25;
	shl.b32 	%r322, %r321, 2;
	add.s32 	%r323, %r292, %r322;
	ld.shared.u32 	%r99, [%r323];
	add.s32 	%r324, %r289, %r26;
	shl.b32 	%r325, %r324, 2;
	add.s32 	%r326, %r292, %r325;
	ld.shared.u32 	%r100, [%r326];
	add.s32 	%r327, %r289, %r27;
	shl.b32 	%r328, %r327, 2;
	add.s32 	%r329, %r292, %r328;
	ld.shared.u32 	%r101, [%r329];
	add.s32 	%r330, %r289, %r28;
	shl.b32 	%r331, %r330, 2;
	add.s32 	%r332, %r292, %r331;
	ld.shared.u32 	%r102, [%r332];
	add.s32 	%r333, %r289, %r29;
	shl.b32 	%r334, %r333, 2;
	add.s32 	%r335, %r292, %r334;
	ld.shared.u32 	%r103, [%r335];
	add.s32 	%r336, %r289, %r30;
	shl.b32 	%r337, %r336, 2;
	add.s32 	%r338, %r292, %r337;
	ld.shared.u32 	%r104, [%r338];
	@%p27 bra 	$L__BB474_86;
	mov.u32 	%r473, %r5;
$L__BB474_18:
	setp.gt.u32 	%p28, %r185, 64;
	mov.u32 	%r339, _ZZ9cuda_gemmIiLi128ELi2ELi1ELi2048ELi128ELi128ELi64ELi1ELi0EEviiiPT_S1_S1_iiiE11kron_fac_sh;
	mad.lo.s32 	%r106, %r473, 132, %r339;
	add.s32 	%r341, %r106, %r340;
	ld.shared.u32 	%r107, [%r341];
	@%p28 bra 	$L__BB474_51;
	setp.eq.s32 	%p45, %r185, 0;
	mov.b32 	%r475, 0;
	@%p45 bra 	$L__BB474_21;
	shfl.sync.idx.b32	%r392|%p46, %r107, %r47, 31, -1;
	mul.lo.s32 	%r475, %r392, %r89;
$L__BB474_21:
	setp.lt.s32 	%p47, %r185, 2;
	@%p47 bra 	$L__BB474_23;
	shfl.sync.idx.b32	%r393|%p48, %r107, %r48, 31, -1;
	mad.lo.s32 	%r475, %r393, %r90, %r475;
$L__BB474_23:
	setp.lt.s32 	%p49, %r185, 3;
	@%p49 bra 	$L__BB474_25;
	shfl.sync.idx.b32	%r394|%p50, %r107, %r49, 31, -1;
	mad.lo.s32 	%r475, %r394, %r91, %r475;
$L__BB474_25:
	setp.lt.s32 	%p51, %r185, 4;
	@%p51 bra 	$L__BB474_27;
	shfl.sync.idx.b32	%r395|%p52, %r107, %r50, 31, -1;
	mad.lo.s32 	%r475, %r395, %r92, %r475;
$L__BB474_27:
	setp.lt.s32 	%p53, %r185, 5;
	@%p53 bra 	$L__BB474_29;
	shfl.sync.idx.b32	%r396|%p54, %r107, %r51, 31, -1;
	mad.lo.s32 	%r475, %r396, %r93, %r475;
$L__BB474_29:
	setp.lt.s32 	%p55, %r185, 6;
	@%p55 bra 	$L__BB474_31;
	shfl.sync.idx.b32	%r397|%p56, %r107, %r52, 31, -1;
	mad.lo.s32 	%r475, %r397, %r94, %r475;
$L__BB474_31:
	setp.lt.s32 	%p57, %r185, 7;
	@%p57 bra 	$L__BB474_33;
	shfl.sync.idx.b32	%r398|%p58, %r107, %r53, 31, -1;
	mad.lo.s32 	%r475, %r398, %r95, %r475;
$L__BB474_33:
	setp.lt.s32 	%p59, %r185, 8;
	@%p59 bra 	$L__BB474_35;
	shfl.sync.idx.b32	%r399|%p60, %r107, %r54, 31, -1;
	mad.lo.s32 	%r475, %r399, %r96, %r475;
$L__BB474_35:
	setp.lt.s32 	%p61, %r185, 9;
	@%p61 bra 	$L__BB474_37;
	shfl.sync.idx.b32	%r400|%p62, %r107, %r55, 31, -1;
	mad.lo.s32 	%r475, %r400, %r97, %r475;
$L__BB474_37:
	setp.lt.s32 	%p63, %r185, 10;
	@%p63 bra 	$L__BB474_39;
	shfl.sync.idx.b32	%r401|%p64, %r107, %r56, 31, -1;
	mad.lo.s32 	%r475, %r401, %r98, %r475;
$L__BB474_39:
	setp.lt.s32 	%p65, %r185, 11;
	@%p65 bra 	$L__BB474_41;
	shfl.sync.idx.b32	%r402|%p66, %r107, %r57, 31, -1;
	mad.lo.s32 	%r475, %r402, %r99, %r475;
$L__BB474_41:
	setp.lt.s32 	%p67, %r185, 12;
	@%p67 bra 	$L__BB474_43;
	shfl.sync.idx.b32	%r403|%p68, %r107, %r58, 31, -1;
	mad.lo.s32 	%r475, %r403, %r100, %r475;
$L__BB474_43:
	setp.lt.s32 	%p69, %r185, 13;
	@%p69 bra 	$L__BB474_45;
	shfl.sync.idx.b32	%r404|%p70, %r107, %r59, 31, -1;
	mad.lo.s32 	%r475, %r404, %r101, %r475;
$L__BB474_45:
	setp.lt.s32 	%p71, %r185, 14;
	@%p71 bra 	$L__BB474_47;
	shfl.sync.idx.b32	%r405|%p72, %r107, %r60, 31, -1;
	mad.lo.s32 	%r475, %r405, %r102, %r475;
$L__BB474_47:
	setp.lt.s32 	%p73, %r185, 15;
	@%p73 bra 	$L__BB474_49;
	shfl.sync.idx.b32	%r406|%p74, %r107, %r61, 31, -1;
	mad.lo.s32 	%r475, %r406, %r103, %r475;
$L__BB474_49:
	setp.lt.s32 	%p75, %r185, 16;
	@%p75 bra 	$L__BB474_83;
	shfl.sync.idx.b32	%r407|%p76, %r107, %r62, 31, -1;
	mad.lo.s32 	%r475, %r407, %r104, %r475;
	bra.uni 	$L__BB474_83;
$L__BB474_51:
	setp.lt.s32 	%p29, %r185, 1;
	mov.b32 	%r475, 0;
	@%p29 bra 	$L__BB474_53;
	add.s32 	%r344, %r106, %r343;
	ld.shared.u32 	%r345, [%r344];
	mul.lo.s32 	%r475, %r345, %r89;
$L__BB474_53:
	setp.lt.s32 	%p30, %r185, 2;
	@%p30 bra 	$L__BB474_55;
	add.s32 	%r347, %r106, %r346;
	ld.shared.u32 	%r348, [%r347];
	mad.lo.s32 	%r475, %r348, %r90, %r475;
$L__BB474_55:
	setp.lt.s32 	%p31, %r185, 3;
	@%p31 bra 	$L__BB474_57;
	add.s32 	%r350, %r106, %r349;
	ld.shared.u32 	%r351, [%r350];
	mad.lo.s32 	%r475, %r351, %r91, %r475;
$L__BB474_57:
	setp.lt.s32 	%p32, %r185, 4;
	@%p32 bra 	$L__BB474_59;
	add.s32 	%r353, %r106, %r352;
	ld.shared.u32 	%r354, [%r353];
	mad.lo.s32 	%r475, %r354, %r92, %r475;
$L__BB474_59:
	setp.lt.s32 	%p33, %r185, 5;
	@%p33 bra 	$L__BB474_61;
	add.s32 	%r356, %r106, %r355;
	ld.shared.u32 	%r357, [%r356];
	mad.lo.s32 	%r475, %r357, %r93, %r475;
$L__BB474_61:
	setp.lt.s32 	%p34, %r185, 6;
	@%p34 bra 	$L__BB474_63;
	add.s32 	%r359, %r106, %r358;
	ld.shared.u32 	%r360, [%r359];
	mad.lo.s32 	%r475, %r360, %r94, %r475;
$L__BB474_63:
	setp.lt.s32 	%p35, %r185, 7;
	@%p35 bra 	$L__BB474_65;
	add.s32 	%r362, %r106, %r361;
	ld.shared.u32 	%r363, [%r362];
	mad.lo.s32 	%r475, %r363, %r95, %r475;
$L__BB474_65:
	setp.lt.s32 	%p36, %r185, 8;
	@%p36 bra 	$L__BB474_67;
	add.s32 	%r365, %r106, %r364;
	ld.shared.u32 	%r366, [%r365];
	mad.lo.s32 	%r475, %r366, %r96, %r475;
$L__BB474_67:
	setp.lt.s32 	%p37, %r185, 9;
	@%p37 bra 	$L__BB474_69;
	add.s32 	%r368, %r106, %r367;
	ld.shared.u32 	%r369, [%r368];
	mad.lo.s32 	%r475, %r369, %r97, %r475;
$L__BB474_69:
	setp.lt.s32 	%p38, %r185, 10;
	@%p38 bra 	$L__BB474_71;
	add.s32 	%r371, %r106, %r370;
	ld.shared.u32 	%r372, [%r371];
	mad.lo.s32 	%r475, %r372, %r98, %r475;
$L__BB474_71:
	setp.lt.s32 	%p39, %r185, 11;
	@%p39 bra 	$L__BB474_73;
	add.s32 	%r374, %r106, %r373;
	ld.shared.u32 	%r375, [%r374];
	mad.lo.s32 	%r475, %r375, %r99, %r475;
$L__BB474_73:
	setp.lt.s32 	%p40, %r185, 12;
	@%p40 bra 	$L__BB474_75;
	add.s32 	%r377, %r106, %r376;
	ld.shared.u32 	%r378, [%r377];
	mad.lo.s32 	%r475, %r378, %r100, %r475;
$L__BB474_75:
	setp.lt.s32 	%p41, %r185, 13;
	@%p41 bra 	$L__BB474_77;
	add.s32 	%r380, %r106, %r379;
	ld.shared.u32 	%r381, [%r380];
	mad.lo.s32 	%r475, %r381, %r101, %r475;
$L__BB474_77:
	setp.lt.s32 	%p42, %r185, 14;
	@%p42 bra 	$L__BB474_79;
	add.s32 	%r383, %r106, %r382;
	ld.shared.u32 	%r384, [%r383];
	mad.lo.s32 	%r475, %r384, %r102, %r475;
$L__BB474_79:
	setp.lt.s32 	%p43, %r185, 15;
	@%p43 bra 	$L__BB474_81;
	add.s32 	%r386, %r106, %r385;
	ld.shared.u32 	%r387, [%r386];
	mad.lo.s32 	%r475, %r387, %r103, %r475;
$L__BB474_81:
	setp.lt.s32 	%p44, %r185, 16;
	@%p44 bra 	$L__BB474_83;
	add.s32 	%r389, %r106, %r388;
	ld.shared.u32 	%r390, [%r389];
	mad.lo.s32 	%r475, %r390, %r104, %r475;
$L__BB474_83:
	setp.ne.s32 	%p77, %r7, 0;
	add.s32 	%r408, %r473, %r83;
	mad.lo.s32 	%r171, %r408, %r2, %r88;
	shfl.sync.down.b32	%r409|%p78, %r475, 1, 7711, -1;
	add.s32 	%r172, %r409, %r475;
	@%p77 bra 	$L__BB474_85;
	shl.b32 	%r410, %r171, 2;
	mov.u32 	%r411, _ZZ9cuda_gemmIiLi128ELi2ELi1ELi2048ELi128ELi128ELi64ELi1ELi0EEviiiPT_S1_S1_iiiE3Csh;
	add.s32 	%r412, %r411, %r410;
	ld.shared.u32 	%r413, [%r412];
	add.s32 	%r414, %r413, %r172;
	st.shared.u32 	[%r412], %r414;
$L__BB474_85:
	add.s32 	%r473, %r473, %r63;
	setp.lt.s32 	%p79, %r473, %r15;
	@%p79 bra 	$L__BB474_18;
$L__BB474_86:
	add.s32 	%r472, %r472, %r3;
	setp.lt.s32 	%p80, %r472, %r2;
	@%p80 bra 	$L__BB474_16;
$L__BB474_87:
	add.s32 	%r470, %r83, 16;
	setp.lt.u32 	%p81, %r83, 48;
	@%p81 bra 	$L__BB474_12;
	mov.b32 	%r468, 32;
	mov.pred 	%p88, 0;
	@%p1 bra 	$L__BB474_9;
	ld.param.u64 	%rd23, [_Z9cuda_gemmIiLi128ELi2ELi1ELi2048ELi128ELi128ELi64ELi1ELi0EEviiiPT_S1_S1_iii_param_5];
	cvta.to.global.u64 	%rd3, %rd23;
	setp.eq.s16 	%p83, %rs1, 2;
	bar.sync 	0;
	mov.u32 	%r416, %ctaid.x;
	shl.b32 	%r417, %r416, 10;
	and.b32  	%r418, %r417, 1024;
	shl.b32 	%r419, %r464, 11;
	or.b32  	%r176, %r419, %r418;
	mov.u32 	%r505, %r1;
	@%p83 bra 	$L__BB474_93;
	mov.u32 	%r420, %ntid.x;
	add.s32 	%r505, %r1, %r420;
	setp.eq.s16 	%p84, %rs1, 3;
	add.s32 	%r421, %r176, %r1;
	mul.wide.s32 	%rd13, %r421, 4;
	add.s64 	%rd4, %rd3, %rd13;
	shl.b32 	%r422, %r1, 2;
	mov.u32 	%r423, _ZZ9cuda_gemmIiLi128ELi2ELi1ELi2048ELi128ELi128ELi64ELi1ELi0EEviiiPT_S1_S1_iiiE3Csh;
	add.s32 	%r424, %r423, %r422;
	ld.shared.u32 	%r425, [%r424];
	atom.global.add.u32 	%r426, [%rd4], %r425;
	@%p84 bra 	$L__BB474_93;
	add.s32 	%r505, %r505, %r420;
	setp.eq.s16 	%p85, %rs1, 0;
	cvt.u64.u32 	%rd14, %r8;
	add.s64 	%rd5, %rd4, %rd14;
	add.s32 	%r431, %r424, %r8;
	ld.shared.u32 	%r432, [%r431];
	atom.global.add.u32 	%r433, [%rd5], %r432;
	@%p85 bra 	$L__BB474_93;
	add.s32 	%r505, %r505, %r420;
	add.s64 	%rd16, %rd5, %rd14;
	add.s32 	%r439, %r431, %r8;
	ld.shared.u32 	%r440, [%r439];
	atom.global.add.u32 	%r441, [%rd16], %r440;
$L__BB474_93:
	add.s32 	%r447, %r176, %r505;
	mul.wide.s32 	%rd17, %r447, 4;
	add.s64 	%rd18, %rd3, %rd17;
	shl.b32 	%r448, %r505, 2;
	mov.u32 	%r449, _ZZ9cuda_gemmIiLi128ELi2ELi1ELi2048ELi128ELi128ELi64ELi1ELi0EEviiiPT_S1_S1_iiiE3Csh;
	add.s32 	%r450, %r449, %r448;
	ld.shared.u32 	%r451, [%r450];
	atom.global.add.u32 	%r452, [%rd18], %r451;
	add.s64 	%rd20, %rd18, %rd19;
	add.s32 	%r453, %r450, %r8;
	ld.shared.u32 	%r454, [%r453];
	atom.global.add.u32 	%r455, [%rd20], %r454;
	add.s64 	%rd21, %rd20, %rd19;
	add.s32 	%r456, %r453, %r8;
	ld.shared.u32 	%r457, [%r456];
	atom.global.add.u32 	%r458, [%rd21], %r457;
	add.s64 	%rd22, %rd21, %rd19;
	add.s32 	%r459, %r456, %r8;
	ld.shared.u32 	%r460, [%r459];
	atom.global.add.u32 	%r461, [%rd22], %r460;
	add.s32 	%r505, %r8, %r505;
	setp.lt.u32 	%p86, %r505, 1024;
	@%p86 bra 	$L__BB474_93;
	mov.u32 	%r462, %nctaid.y;
	add.s32 	%r464, %r464, %r462;
	shl.b32 	%r463, %r462, 1;
	setp.lt.u32 	%p87, %r464, %r463;
	@%p87 bra 	$L__BB474_2;
$L__BB474_95:
	ret;

}
	// .globl	_Z9cuda_gemmIiLi128ELi2ELi1ELi2048ELi128ELi128ELi64ELi1ELi1EEviiiPT_S1_S1_iii
.visible .entry _Z9cuda_gemmIiLi128ELi2ELi1ELi2048ELi128ELi128ELi64ELi1ELi1EEviiiPT_S1_S1_iii(
	.param .u32 _Z9cuda_gemmIiLi128ELi2ELi1ELi2048ELi128ELi128ELi64ELi1ELi1EEviiiPT_S1_S1_iii_param_0,
	.param .u32 _Z9cuda_gemmIiLi128ELi2ELi1ELi2048ELi128ELi128ELi64ELi1ELi1EEviiiPT_S1_S1_iii_param_1,
	.param .u32 _Z9cuda_gemmIiLi128ELi2ELi1ELi2048ELi128ELi128ELi64ELi1ELi1EEviiiPT_S1_S1_iii_param_2,
	.param .u64 .ptr .align 1 _Z9cuda_gemmIiLi128ELi2ELi1ELi2048ELi128ELi128ELi64ELi1ELi1EEviiiPT_S1_S1_iii_param_3,
	.param .u64 .ptr .align 1 _Z9cuda_gemmIiLi128ELi2ELi1ELi2048ELi128ELi128ELi64ELi1ELi1EEviiiPT_S1_S1_iii_param_4,
	.param .u64 .ptr .align 1 _Z9cuda_gemmIiLi128ELi2ELi1ELi2048ELi128ELi128ELi64ELi1ELi1EEviiiPT_S1_S1_iii_param_5,
	.param .u32 _Z9cuda_gemmIiLi128ELi2ELi1ELi2048ELi128ELi128ELi64ELi1ELi1EEviiiPT_S1_S1_iii_param_6,
	.param .u32 _Z9cuda_gemmIiLi128ELi2ELi1ELi2048ELi128ELi128ELi64ELi1ELi1EEviiiPT_S1_S1_iii_param_7,
	.param .u32 _Z9cuda_gemmIiLi128ELi2ELi1ELi2048ELi128ELi128ELi64ELi1ELi1EEviiiPT_S1_S1_iii_param_8
)
.maxntid 128
{
	.reg .pred 	%p<21>;
	.reg .b16 	%rs<6>;
	.reg .b32 	%r<319>;
	.reg .b64 	%rd<23>;
	// demoted variable
	.shared .align 128 .b8 _ZZ9cuda_gemmIiLi128ELi2ELi1ELi2048ELi128ELi128ELi64ELi1ELi1EEviiiPT_S1_S1_iiiE11kron_fac_sh[2112];
	// demoted variable
	.shared .align 128 .b8 _ZZ9cuda_gemmIiLi128ELi2ELi1ELi2048ELi128ELi128ELi64ELi1ELi1EEviiiPT_S1_S1_iiiE3Ash[2048];
	// demoted variable
	.shared .align 128 .b8 _ZZ9cuda_gemmIiLi128ELi2ELi1ELi2048ELi128ELi128ELi64ELi1ELi1EEviiiPT_S1_S1_iiiE3Csh[4096];
	ld.param.u64 	%rd6, [_Z9cuda_gemmIiLi128ELi2ELi1ELi2048ELi128ELi128ELi64ELi1ELi1EEviiiPT_S1_S1_iii_param_3];
	ld.param.u64 	%rd7, [_Z9cuda_gemmIiLi128ELi2ELi1ELi2048ELi128ELi128ELi64ELi1ELi1EEviiiPT_S1_S1_iii_param_4];
	ld.param.u64 	%rd8, [_Z9cuda_gemmIiLi128ELi2ELi1ELi2048ELi128ELi128ELi64ELi1ELi1EEviiiPT_S1_S1_iii_param_5];
	cvta.to.global.u64 	%rd1, %rd8;
	mov.u32 	%r1, %tid.x;
	shr.u32 	%r2, %r1, 1;
	and.b32  	%r3, %r2, 15;
	mov.u32 	%r308, %ctaid.y;
	mov.u32 	%r5, %nctaid.y;
	shl.b32 	%r6, %r5, 1;
	setp.ge.u32 	%p2, %r308, %r6;
	@%p2 bra 	$L__BB475_26;
	and.b32  	%r7, %r1, 1;
	mov.u32 	%r97, %ctaid.x;
	mov.u32 	%r98, %ctaid.z;
	mov.u32 	%r99, %ntid.x;
	shl.b32 	%r8, %r98, 6;
	shl.b32 	%r9, %r99, 2;
	shr.u32 	%r10, %r1, 4;
	shl.b32 	%r100, %r97, 6;
	and.b32  	%r101, %r100, 64;
	and.b32  	%r102, %r1, 15;
	or.b32  	%r11, %r101, %r102;
	mov.u32 	%r103, _ZZ9cuda_gemmIiLi128ELi2ELi1ELi2048ELi128ELi128ELi64ELi1ELi1EEviiiPT_S1_S1_iiiE11kron_fac_sh;
	mad.lo.s32 	%r12, %r102, 132, %r103;
	shr.u32 	%r13, %r99, 4;
	shl.b32 	%r104, %r1, 4;
	and.b32  	%r105, %r104, 16;
	shl.b32 	%r106, %r3, 5;
	or.b32  	%r107, %r106, %r105;
	add.s32 	%r14, %r1, %r99;
	cvt.u16.u32 	%rs2, %r14;
	xor.b16  	%rs3, %rs2, 1023;
	cvt.u16.u32 	%rs4, %r99;
	div.u16 	%rs5, %rs3, %rs4;
	and.b16  	%rs1, %rs5, 3;
	shl.b32 	%r108, %r1, 2;
	mov.u32 	%r109, _ZZ9cuda_gemmIiLi128ELi2ELi1ELi2048ELi128ELi128ELi64ELi1ELi1EEviiiPT_S1_S1_iiiE3Csh;
	add.s32 	%r15, %r109, %r108;
	add.s32 	%r16, %r15, %r9;
	add.s32 	%r17, %r14, %r99;
	or.b32  	%r110, %r107, %r3;
	shl.b32 	%r111, %r110, 2;
	mov.u32 	%r112, _ZZ9cuda_gemmIiLi128ELi2ELi1ELi2048ELi128ELi128ELi64ELi1ELi1EEviiiPT_S1_S1_iiiE3Ash;
	add.s32 	%r18, %r112, %r111;
	add.s32 	%r113, %r2, 1;
	and.b32  	%r114, %r113, 15;
	or.b32  	%r115, %r107, %r114;
	shl.b32 	%r116, %r115, 2;
	add.s32 	%r19, %r112, %r116;
	add.s32 	%r117, %r2, 2;
	and.b32  	%r118, %r117, 15;
	or.b32  	%r119, %r107, %r118;
	shl.b32 	%r120, %r119, 2;
	add.s32 	%r20, %r112, %r120;
	add.s32 	%r121, %r2, 3;
	and.b32  	%r122, %r121, 15;
	or.b32  	%r123, %r107, %r122;
	shl.b32 	%r124, %r123, 2;
	add.s32 	%r21, %r112, %r124;
	add.s32 	%r125, %r2, 4;
	and.b32  	%r126, %r125, 15;
	or.b32  	%r127, %r107, %r126;
	shl.b32 	%r128, %r127, 2;
	add.s32 	%r22, %r112, %r128;
	add.s32 	%r129, %r2, 5;
	and.b32  	%r130, %r129, 15;
	or.b32  	%r131, %r107, %r130;
	shl.b32 	%r132, %r131, 2;
	add.s32 	%r23, %r112, %r132;
	add.s32 	%r133, %r2, 6;
	and.b32  	%r134, %r133, 15;
	or.b32  	%r135, %r107, %r134;
	shl.b32 	%r136, %r135, 2;
	add.s32 	%r24, %r112, %r136;
	add.s32 	%r137, %r2, 7;
	and.b32  	%r138, %r137, 15;
	or.b32  	%r139, %r107, %r138;
	shl.b32 	%r140, %r139, 2;
	add.s32 	%r25, %r112, %r140;
	xor.b32  	%r141, %r3, 8;
	or.b32  	%r142, %r107, %r141;
	shl.b32 	%r143, %r142, 2;
	add.s32 	%r26, %r112, %r143;
	add.s32 	%r144, %r2, 9;
	and.b32  	%r145, %r144, 15;
	or.b32  	%r146, %r107, %r145;
	shl.b32 	%r147, %r146, 2;
	add.s32 	%r27, %r112, %r147;
	add.s32 	%r148, %r2, 10;
	and.b32  	%r149, %r148, 15;
	or.b32  	%r150, %r107, %r149;
	shl.b32 	%r151, %r150, 2;
	add.s32 	%r28, %r112, %r151;
	add.s32 	%r152, %r2, 11;
	and.b32  	%r153, %r152, 15;
	or.b32  	%r154, %r107, %r153;
	shl.b32 	%r155, %r154, 2;
	add.s32 	%r29, %r112, %r155;
	add.s32 	%r156, %r2, 12;
	and.b32  	%r157, %r156, 15;
	or.b32  	%r158, %r107, %r157;
	shl.b32 	%r159, %r158, 2;
	add.s32 	%r30, %r112, %r159;
	add.s32 	%r160, %r2, 13;
	and.b32  	%r161, %r160, 15;
	or.b32  	%r162, %r107, %r161;
	shl.b32 	%r163, %r162, 2;
	add.s32 	%r31, %r112, %r163;
	add.s32 	%r164, %r2, 14;
	and.b32  	%r165, %r164, 15;
	or.b32  	%r166, %r107, %r165;
	shl.b32 	%r167, %r166, 2;
	add.s32 	%r32, %r112, %r167;
	add.s32 	%r168, %r2, -1;
	and.b32  	%r169, %r168, 15;
	or.b32  	%r170, %r107, %r169;
	shl.b32 	%r171, %r170, 2;
	add.s32 	%r33, %r112, %r171;
	mad.lo.s32 	%r34, %r3, -31, %r107;
	or.b32  	%r35, %r105, %r114;
	or.b32  	%r36, %r105, %r118;
	or.b32  	%r37, %r105, %r122;
	or.b32  	%r38, %r105, %r126;
	or.b32  	%r39, %r105, %r130;
	or.b32  	%r40, %r105, %r134;
	or.b32  	%r41, %r105, %r138;
	or.b32  	%r42, %r105, %r141;
	or.b32  	%r43, %r105, %r145;
	or.b32  	%r44, %r105, %r149;
	or.b32  	%r45, %r105, %r153;
	or.b32  	%r46, %r105, %r157;
	or.b32  	%r47, %r105, %r161;
	or.b32  	%r48, %r105, %r165;
	or.b32  	%r49, %r105, %r169;
	shr.u32 	%r50, %r1, 5;
	cvta.to.global.u64 	%rd2, %rd7;
	cvta.to.global.u64 	%rd3, %rd6;
	shl.b32 	%r208, %r34, 2;
	shl.b32 	%r212, %r35, 2;
	shl.b32 	%r216, %r36, 2;
	shl.b32 	%r220, %r37, 2;
	shl.b32 	%r224, %r38, 2;
	shl.b32 	%r228, %r39, 2;
	shl.b32 	%r232, %r40, 2;
	shl.b32 	%r236, %r41, 2;
	shl.b32 	%r240, %r42, 2;
	shl.b32 	%r244, %r43, 2;
	shl.b32 	%r248, %r44, 2;
	shl.b32 	%r252, %r45, 2;
	shl.b32 	%r256, %r46, 2;
	shl.b32 	%r260, %r47, 2;
	shl.b32 	%r264, %r48, 2;
	shl.b32 	%r268, %r49, 2;
	cvt.u64.u32 	%rd19, %r9;
$L__BB475_2:
	setp.eq.s16 	%p3, %rs1, 2;
	mov.u32 	%r309, %r1;
	@%p3 bra 	$L__BB475_6;
	setp.eq.s16 	%p4, %rs1, 3;
	mov.b32 	%r172, 0;
	st.shared.u32 	[%r15], %r172;
	mov.u32 	%r309, %r14;
	@%p4 bra 	$L__BB475_6;
	setp.eq.s16 	%p5, %rs1, 0;
	mov.b32 	%r173, 0;
	st.shared.u32 	[%r16], %r173;
	mov.u32 	%r309, %r17;
	@%p5 bra 	$L__BB475_6;
	mov.u32 	%r174, %ntid.x;
	add.s32 	%r309, %r17, %r174;
	add.s32 	%r175, %r16, %r9;
	mov.b32 	%r176, 0;
	st.shared.u32 	[%r175], %r176;
$L__BB475_6:
	shl.b32 	%r177, %r309, 2;
	mov.u32 	%r178, _ZZ9cuda_gemmIiLi128ELi2ELi1ELi2048ELi128ELi128ELi64ELi1ELi1EEviiiPT_S1_S1_iiiE3Csh;
	add.s32 	%r310, %r178, %r177;
$L__BB475_7:
	mov.b32 	%r179, 0;
	st.shared.u32 	[%r310], %r179;
	add.s32 	%r180, %r310, %r9;
	st.shared.u32 	[%r180], %r179;
	mov.u32 	%r181, %ntid.x;
	shl.b32 	%r182, %r181, 3;
	add.s32 	%r183, %r310, %r182;
	st.shared.u32 	[%r183], %r179;
	mad.lo.s32 	%r184, %r181, 12, %r310;
	st.shared.u32 	[%r184], %r179;
	add.s32 	%r309, %r309, %r9;
	shl.b32 	%r185, %r181, 4;
	add.s32 	%r310, %r310, %r185;
	setp.lt.u32 	%p6, %r309, 1024;
	@%p6 bra 	$L__BB475_7;
	shl.b32 	%r59, %r308, 11;
	mov.b32 	%r312, 0;
	mov.pred 	%p20, -1;
$L__BB475_9:
	mov.pred 	%p1, %p20;
	shl.b32 	%r313, %r1, 2;
	add.s32 	%r187, %r59, %r8;
	add.s32 	%r62, %r187, %r312;
$L__BB475_10:
	shl.b32 	%r188, %r313, 2;
	and.b32  	%r189, %r188, 1920;
	and.b32  	%r190, %r313, 28;
	add.s32 	%r191, %r62, %r190;
	add.s32 	%r192, %r191, %r189;
	mul.wide.s32 	%rd9, %r192, 4;
	add.s64 	%rd10, %rd3, %rd9;
	ld.global.v4.u32 	{%r193, %r194, %r195, %r196}, [%rd10];
	mov.u32 	%r197, _ZZ9cuda_gemmIiLi128ELi2ELi1ELi2048ELi128ELi128ELi64ELi1ELi1EEviiiPT_S1_S1_iiiE3Ash;
	add.s32 	%r198, %r197, %r188;
	st.shared.v4.u32 	[%r198], {%r193, %r194, %r195, %r196};
	add.s32 	%r313, %r313, %r9;
	setp.lt.u32 	%p8, %r313, 512;
	@%p8 bra 	$L__BB475_10;
	add.s32 	%r65, %r312, %r8;
	mov.b32 	%r314, 0;
$L__BB475_12:
	add.s32 	%r67, %r314, %r11;
	mov.u32 	%r315, %r10;
$L__BB475_13:
	add.s32 	%r200, %r65, %r315;
	shl.b32 	%r201, %r200, 7;
	add.s32 	%r202, %r201, %r67;
	mul.wide.u32 	%rd11, %r202, 4;
	add.s64 	%rd12, %rd2, %rd11;
	ld.global.u32 	%r203, [%rd12];
	shl.b32 	%r204, %r315, 2;
	add.s32 	%r205, %r12, %r204;
	st.shared.u32 	[%r205], %r203;
	add.s32 	%r315, %r315, %r13;
	setp.lt.u32 	%p9, %r315, 32;
	@%p9 bra 	$L__BB475_13;
	bar.sync 	0;
	ld.shared.u32 	%r70, [%r18];
	ld.shared.u32 	%r71, [%r19];
	ld.shared.u32 	%r72, [%r20];
	ld.shared.u32 	%r73, [%r21];
	ld.shared.u32 	%r74, [%r22];
	ld.shared.u32 	%r75, [%r23];
	ld.shared.u32 	%r76, [%r24];
	ld.shared.u32 	%r77, [%r25];
	ld.shared.u32 	%r78, [%r26];
	ld.shared.u32 	%r79, [%r27];
	ld.shared.u32 	%r80, [%r28];
	ld.shared.u32 	%r81, [%r29];
	ld.shared.u32 	%r82, [%r30];
	ld.shared.u32 	%r83, [%r31];
	ld.shared.u32 	%r84, [%r32];
	ld.shared.u32 	%r85, [%r33];
	mov.u32 	%r316, %r50;
$L__BB475_15:
	setp.ne.s32 	%p10, %r7, 0;
	mov.u32 	%r206, _ZZ9cuda_gemmIiLi128ELi2ELi1ELi2048ELi128ELi128ELi64ELi1ELi1EEviiiPT_S1_S1_iiiE11kron_fac_sh;
	mad.lo.s32 	%r207, %r316, 132, %r206;
	add.s32 	%r209, %r207, %r208;
	ld.shared.u32 	%r210, [%r209];
	mul.lo.s32 	%r211, %r210, %r70;
	add.s32 	%r213, %r207, %r212;
	ld.shared.u32 	%r214, [%r213];
	mad.lo.s32 	%r215, %r214, %r71, %r211;
	add.s32 	%r217, %r207, %r216;
	ld.shared.u32 	%r218, [%r217];
	mad.lo.s32 	%r219, %r218, %r72, %r215;
	add.s32 	%r221, %r207, %r220;
	ld.shared.u32 	%r222, [%r221];
	mad.lo.s32 	%r223, %r222, %r73, %r219;
	add.s32 	%r225, %r207, %r224;
	ld.shared.u32 	%r226, [%r225];
	mad.lo.s32 	%r227, %r226, %r74, %r223;
	add.s32 	%r229, %r207, %r228;
	ld.shared.u32 	%r230, [%r229];
	mad.lo.s32 	%r231, %r230, %r75, %r227;
	add.s32 	%r233, %r207, %r232;
	ld.shared.u32 	%r234, [%r233];
	mad.lo.s32 	%r235, %r234, %r76, %r231;
	add.s32 	%r237, %r207, %r236;
	ld.shared.u32 	%r238, [%r237];
	mad.lo.s32 	%r239, %r238, %r77, %r235;
	add.s32 	%r241, %r207, %r240;
	ld.shared.u32 	%r242, [%r241];
	mad.lo.s32 	%r243, %r242, %r78, %r239;
	add.s32 	%r245, %r207, %r244;
	ld.shared.u32 	%r246, [%r245];
	mad.lo.s32 	%r247, %r246, %r79, %r243;
	add.s32 	%r249, %r207, %r248;
	ld.shared.u32 	%r250, [%r249];
	mad.lo.s32 	%r251, %r250, %r80, %r247;
	add.s32 	%r253, %r207, %r252;
	ld.shared.u32 	%r254, [%r253];
	mad.lo.s32 	%r255, %r254, %r81, %r251;
	add.s32 	%r257, %r207, %r256;
	ld.shared.u32 	%r258, [%r257];
	mad.lo.s32 	%r259, %r258, %r82, %r255;
	add.s32 	%r261, %r207, %r260;
	ld.shared.u32 	%r262, [%r261];
	mad.lo.s32 	%r263, %r262, %r83, %r259;
	add.s32 	%r265, %r207, %r264;
	ld.shared.u32 	%r266, [%r265];
	mad.lo.s32 	%r267, %r266, %r84, %r263;
	add.s32 	%r269, %r207, %r268;
	ld.shared.u32 	%r270, [%r269];
	mad.lo.s32 	%r271, %r270, %r85, %r267;
	add.s32 	%r272, %r316, %r314;
	shl.b32 	%r273, %r272, 4;
	or.b32  	%r87, %r273, %r3;
	shfl.sync.down.b32	%r274|%p11, %r271, 1, 7711, -1;
	add.s32 	%r88, %r274, %r271;
	@%p10 bra 	$L__BB475_17;
	shl.b32 	%r275, %r87, 2;
	mov.u32 	%r276, _ZZ9cuda_gemmIiLi128ELi2ELi1ELi2048ELi128ELi128ELi64ELi1ELi1EEviiiPT_S1_S1_iiiE3Csh;
	add.s32 	%r277, %r276, %r275;
	ld.shared.u32 	%r278, [%r277];
	add.s32 	%r279, %r278, %r88;
	st.shared.u32 	[%r277], %r279;
$L__BB475_17:
	add.s32 	%r89, %r316, 4;
	setp.lt.u32 	%p12, %r316, 12;
	mov.u32 	%r316, %r89;
	@%p12 bra 	$L__BB475_15;
	add.s32 	%r90, %r314, 16;
	setp.lt.u32 	%p13, %r314, 48;
	mov.u32 	%r314, %r90;
	@%p13 bra 	$L__BB475_12;
	mov.b32 	%r312, 32;
	mov.pred 	%p20, 0;
	@%p1 bra 	$L__BB475_9;
	setp.eq.s16 	%p15, %rs1, 2;
	bar.sync 	0;
	mov.u32 	%r281, %ctaid.x;
	shl.b32 	%r282, %r281, 10;
	and.b32  	%r283, %r282, 1024;
	add.s32 	%r91, %r59, %r283;
	mov.u32 	%r317, %r1;
	@%p15 bra 	$L__BB475_24;
	setp.eq.s16 	%p16, %rs1, 3;
	add.s32 	%r284, %r91, %r1;
	mul.wide.s32 	%rd13, %r284, 4;
	add.s64 	%rd4, %rd1, %rd13;
	ld.shared.u32 	%r285, [%r15];
	atom.global.add.u32 	%r286, [%rd4], %r285;
	mov.u32 	%r317, %r14;
	@%p16 bra 	$L__BB475_24;
	setp.eq.s16 	%p17, %rs1, 0;
	cvt.u64.u32 	%rd14, %r9;
	add.s64 	%rd5, %rd4, %rd14;
	ld.shared.u32 	%r287, [%r16];
	atom.global.add.u32 	%r288, [%rd5], %r287;
	mov.u32 	%r317, %r17;
	@%p17 bra 	$L__BB475_24;
	mov.u32 	%r289, %ntid.x;
	add.s32 	%r317, %r17, %r289;
	add.s64 	%rd16, %rd5, %rd14;
	add.s32 	%r290, %r16, %r9;
	ld.shared.u32 	%r291, [%r290];
	atom.global.add.u32 	%r292, [%rd16], %r291;
$L__BB475_24:
	add.s32 	%r293, %r91, %r317;
	mul.wide.s32 	%rd17, %r293, 4;
	add.s64 	%rd18, %rd1, %rd17;
	shl.b32 	%r294, %r317, 2;
	mov.u32 	%r295, _ZZ9cuda_gemmIiLi128ELi2ELi1ELi2048ELi128ELi128ELi64ELi1ELi1EEviiiPT_S1_S1_iiiE3Csh;
	add.s32 	%r296, %r295, %r294;
	ld.shared.u32 	%r297, [%r296];
	atom.global.add.u32 	%r298, [%rd18], %r297;
	add.s64 	%rd20, %rd18, %rd19;
	add.s32 	%r299, %r296, %r9;
	ld.shared.u32 	%r300, [%r299];
	atom.global.add.u32 	%r301, [%rd20], %r300;
	add.s64 	%rd21, %rd20, %rd19;
	add.s32 	%r302, %r299, %r9;
	ld.shared.u32 	%r303, [%r302];
	atom.global.add.u32 	%r304, [%rd21], %r303;
	add.s64 	%rd22, %rd21, %rd19;
	add.s32 	%r305, %r302, %r9;
	ld.shared.u32 	%r306, [%r305];
	atom.global.add.u32 	%r307, [%rd22], %r306;
	add.s32 	%r317, %r9, %r317;
	setp.lt.u32 	%p18, %r317, 1024;
	@%p18 bra 	$L__BB475_24;
	add.s32 	%r308, %r308, %r5;
	setp.lt.u32 	%p19, %r308, %r6;
	@%p19 bra 	$L__BB475_2;
$L__BB475_26:
	ret;

}
	// .globl	_Z9cuda_gemmIiLi128ELi2ELi1ELi4096ELi2ELi2ELi64ELi0ELi0EEviiiPT_S1_S1_iii
.visible .entry _Z9cuda_gemmIiLi128ELi2ELi1ELi4096ELi2ELi2ELi64ELi0ELi0EEviiiPT_S1_S1_iii(
	.param .u32 _Z9cuda_gemmIiLi128ELi2ELi1ELi4096ELi2ELi2ELi64ELi0ELi0EEviiiPT_S1_S1_iii_param_0,
	.param .u32 _Z9cuda_gemmIiLi128ELi2ELi1ELi4096ELi2ELi2ELi64ELi0ELi0EEviiiPT_S1_S1_iii_param_1,
	.param .u32 _Z9cuda_gemmIiLi128ELi2ELi1ELi4096ELi2ELi2ELi64ELi0ELi0EEviiiPT_S1_S1_iii_param_2,
	.param .u64 .ptr .align 1 _Z9cuda_gemmIiLi128ELi2ELi1ELi4096ELi2ELi2ELi64ELi0ELi0EEviiiPT_S1_S1_iii_param_3,
	.param .u64 .ptr .align 1 _Z9cuda_gemmIiLi128ELi2ELi1ELi4096ELi2ELi2ELi64ELi0ELi0EEviiiPT_S1_S1_iii_param_4,
	.param .u64 .ptr .align 1 _Z9cuda_gemmIiLi128ELi2ELi1ELi4096ELi2ELi2ELi64ELi0ELi0EEviiiPT_S1_S1_iii_param_5,
	.param .u32 _Z9cuda_gemmIiLi128ELi2ELi1ELi4096ELi2ELi2ELi64ELi0ELi0EEviiiPT_S1_S1_iii_param_6,
	.param .u32 _Z9cuda_gemmIiLi128ELi2ELi1ELi4096ELi2ELi2ELi64ELi0ELi0EEviiiPT_S1_S1_iii_param_7,
	.param .u32 _Z9cuda_gemmIiLi128ELi2ELi1ELi4096ELi2ELi2ELi64ELi0ELi0EEviiiPT_S1_S1_iii_param_8
)
.maxntid 128
{
	.local .align 16 .b8 	__local_depot476[128];
	.reg .b64 	%SP;
	.reg .b64 	%SPL;
	.reg .pred 	%p<24>;
	.reg .b16 	%rs<8>;
	.reg .b32 	%r<494>;
	.reg .b64 	%rd<91>;
	// demoted variable
	.shared .align 128 .b8 _ZZ9cuda_gemmIiLi128ELi2ELi1ELi4096ELi2ELi2ELi64ELi0ELi0EEviiiPT_S1_S1_iiiE11kron_fac_sh[24];
	// demoted variable
	.shared .align 128 .b8 _ZZ9cuda_gemmIiLi128ELi2ELi1ELi4096ELi2ELi2ELi64ELi0ELi0EEviiiPT_S1_S1_iiiE3Ash[16384];
	mov.u64 	%SPL, __local_depot476;
	ld.param.u32 	%r151, [_Z9cuda_gemmIiLi128ELi2ELi1ELi4096ELi2ELi2ELi64ELi0ELi0EEviiiPT_S1_S1_iii_param_1];
	ld.param.u32 	%r152, [_Z9cuda_gemmIiLi128ELi2ELi1ELi4096ELi2ELi2ELi64ELi0ELi0EEviiiPT_S1_S1_iii_param_2];
	ld.param.u64 	%rd7, [_Z9cuda_gemmIiLi128ELi2ELi1ELi4096ELi2ELi2ELi64ELi0ELi0EEviiiPT_S1_S1_iii_param_3];
	ld.param.u64 	%rd5, [_Z9cuda_gemmIiLi128ELi2ELi1ELi4096ELi2ELi2ELi64ELi0ELi0EEviiiPT_S1_S1_iii_param_4];
	ld.param.u64 	%rd6, [_Z9cuda_gemmIiLi128ELi2ELi1ELi4096ELi2ELi2ELi64ELi0ELi0EEviiiPT_S1_S1_iii_param_5];
	ld.param.u32 	%r153, [_Z9cuda_gemmIiLi128ELi2ELi1ELi4096ELi2ELi2ELi64ELi0ELi0EEviiiPT_S1_S1_iii_param_6];
	ld.param.u32 	%r154, [_Z9cuda_gemmIiLi128ELi2ELi1ELi4096ELi2ELi2ELi64ELi0ELi0EEviiiPT_S1_S1_iii_param_7];
	cvta.to.global.u64 	%rd1, %rd7;
	add.u64 	%rd2, %SPL, 0;
	mov.u32 	%r1, %tid.x;
	mul.lo.s32 	%r2, %r154, %r153;
	setp.ge.u32 	%p1, %r1, %r2;
	@%p1 bra 	$L__BB476_3;
	mov.u32 	%r3, %ntid.x;
	cvta.to.global.u64 	%rd3, %rd5;
	mov.u32 	%r439, %r1;
$L__BB476_2:
	mul.wide.u32 	%rd9, %r439, 4;
	add.s64 	%rd10, %rd3, %rd9;
	ld.global.u32 	%r155, [%rd10];
	rem.u32 	%r156, %r439, %r153;
	mov.u32 	%r157, _ZZ9cuda_gemmIiLi128ELi2ELi1ELi4096ELi2ELi2ELi64ELi0ELi0EEviiiPT_S1_S1_iiiE11kron_fac_sh;
	mad.lo.s32 	%r158, %r156, 12, %r157;
	div.u32 	%r159, %r439, %r154;
	shl.b32 	%r160, %r159, 2;
	add.s32 	%r161, %r158, %r160;
	st.shared.u32 	[%r161], %r155;
	add.s32 	%r439, %r439, %r3;
	setp.lt.u32 	%p2, %r439, %r2;
	@%p2 bra 	$L__BB476_2;
$L__BB476_3:
	div.s32 	%r6, 4096, %r154;
	min.s32 	%r7, %r6, 128;
	cvt.u16.u32 	%rs3, %r7;
	div.s16 	%rs1, 128, %rs3;
	div.s16 	%rs4, 2, %rs1;
	cvt.s32.s16 	%r8, %rs4;
	div.u32 	%r10, %r1, %r7;
	mul.lo.s32 	%r162, %r10, %r7;
	sub.s32 	%r9, %r1, %r162;
	mov.u32 	%r442, %ctaid.y;
	mov.u32 	%r12, %nctaid.y;
	shl.b32 	%r13, %r12, 1;
	setp.ge.u32 	%p3, %r442, %r13;
	@%p3 bra 	$L__BB476_30;
	cvta.to.global.u64 	%rd4, %rd6;
	mov.u32 	%r164, %ctaid.x;
	shl.b32 	%r14, %r1, 2;
	shl.b32 	%r15, %r164, 12;
	mov.u32 	%r165, %ntid.x;
	shl.b32 	%r16, %r165, 2;
	and.b32  	%r17, %r9, 1;
	min.s32 	%r18, %r153, 2;
	and.b32  	%r19, %r1, 1;
	shr.s32 	%r166, %r152, 31;
	shr.u32 	%r167, %r166, 20;
	add.s32 	%r168, %r152, %r167;
	shr.s32 	%r20, %r168, 12;
	mad.lo.s32 	%r21, %r6, %r164, %r1;
	xor.b32  	%r169, %r14, 4095;
	sub.s32 	%r170, %r169, %r16;
	cvt.u16.u32 	%rs5, %r170;
	cvt.u16.u32 	%rs6, %r16;
	div.u16 	%rs7, %rs5, %rs6;
	and.b16  	%rs2, %rs7, 3;
	shl.b32 	%r171, %r1, 4;
	mov.u32 	%r172, _ZZ9cuda_gemmIiLi128ELi2ELi1ELi4096ELi2ELi2ELi64ELi0ELi0EEviiiPT_S1_S1_iiiE3Ash;
	add.s32 	%r22, %r172, %r171;
	add.s32 	%r23, %r14, %r16;
	shl.b32 	%r30, %r165, 4;
	add.s32 	%r24, %r22, %r30;
	add.s32 	%r25, %r23, %r16;
	xor.b32  	%r26, %r17, 1;
	setp.lt.s32 	%p4, %r17, %r154;
	selp.b32 	%r173, 0, %r154, %p4;
	sub.s32 	%r27, %r17, %r173;
	add.s32 	%r174, %r17, 1;
	setp.lt.s32 	%p5, %r174, %r154;
	selp.b32 	%r175, 0, %r154, %p5;
	sub.s32 	%r28, %r174, %r175;
	mad.lo.s32 	%r29, %r165, 12, %r15;
	shl.b32 	%r176, %r165, 3;
	add.s32 	%r31, %r15, %r176;
	mul.lo.s32 	%r32, %r165, 48;
	shl.b32 	%r33, %r165, 6;
	shl.b32 	%r34, %r165, 5;
	cvt.s32.s16 	%r35, %rs1;
	shl.b32 	%r235, %r19, 2;
$L__BB476_5:
	setp.eq.s16 	%p6, %rs2, 2;
	mov.b32 	%r177, 0;
	st.local.v4.u32 	[%rd2], {%r177, %r177, %r177, %r177};
	st.local.v4.u32 	[%rd2+16], {%r177, %r177, %r177, %r177};
	st.local.v4.u32 	[%rd2+32], {%r177, %r177, %r177, %r177};
	st.local.v4.u32 	[%rd2+48], {%r177, %r177, %r177, %r177};
	st.local.v4.u32 	[%rd2+64], {%r177, %r177, %r177, %r177};
	st.local.v4.u32 	[%rd2+80], {%r177, %r177, %r177, %r177};
	st.local.v4.u32 	[%rd2+96], {%r177, %r177, %r177, %r177};
	st.local.v4.u32 	[%rd2+112], {%r177, %r177, %r177, %r177};
	mul.lo.s32 	%r39, %r442, %r152;
	add.s32 	%r40, %r39, %r15;
	mov.u32 	%r443, %r14;
	@%p6 bra 	$L__BB476_9;
	setp.eq.s16 	%p7, %rs2, 3;
	add.s32 	%r178, %r40, %r14;
	mul.wide.s32 	%rd11, %r178, 4;
	add.s64 	%rd12, %rd1, %rd11;
	ld.global.v4.u32 	{%r179, %r180, %r181, %r182}, [%rd12];
	st.shared.v4.u32 	[%r22], {%r179, %r180, %r181, %r182};
	mov.u32 	%r443, %r23;
	@%p7 bra 	$L__BB476_9;
	setp.eq.s16 	%p8, %rs2, 0;
	add.s32 	%r183, %r40, %r23;
	mul.wide.s32 	%rd13, %r183, 4;
	add.s64 	%rd14, %rd1, %rd13;
	ld.global.v4.u32 	{%r184, %r185, %r186, %r187}, [%rd14];
	st.shared.v4.u32 	[%r24], {%r184, %r185, %r186, %r187};
	mov.u32 	%r443, %r25;
	@%p8 bra 	$L__BB476_9;
	add.s32 	%r443, %r25, %r16;
	add.s32 	%r188, %r40, %r25;
	mul.wide.s32 	%rd15, %r188, 4;
	add.s64 	%rd16, %rd1, %rd15;
	ld.global.v4.u32 	{%r189, %r190, %r191, %r192}, [%rd16];
	shl.b32 	%r193, %r16, 2;
	add.s32 	%r194, %r24, %r193;
	st.shared.v4.u32 	[%r194], {%r189, %r190, %r191, %r192};
$L__BB476_9:
	add.s32 	%r195, %r29, %r443;
	add.s32 	%r448, %r195, %r39;
	add.s32 	%r196, %r31, %r443;
	add.s32 	%r447, %r196, %r39;
	add.s32 	%r197, %r15, %r443;
	add.s32 	%r444, %r197, %r39;
	add.s32 	%r446, %r444, %r16;
	shl.b32 	%r198, %r443, 2;
	mov.u32 	%r199, _ZZ9cuda_gemmIiLi128ELi2ELi1ELi4096ELi2ELi2ELi64ELi0ELi0EEviiiPT_S1_S1_iiiE3Ash;
	add.s32 	%r445, %r199, %r198;
$L__BB476_10:
	mul.wide.s32 	%rd17, %r448, 4;
	add.s64 	%rd18, %rd1, %rd17;
	mul.wide.s32 	%rd19, %r447, 4;
	add.s64 	%rd20, %rd1, %rd19;
	mul.wide.s32 	%rd21, %r446, 4;
	add.s64 	%rd22, %rd1, %rd21;
	mul.wide.s32 	%rd23, %r444, 4;
	add.s64 	%rd24, %rd1, %rd23;
	ld.global.v4.u32 	{%r200, %r201, %r202, %r203}, [%rd24];
	st.shared.v4.u32 	[%r445], {%r200, %r201, %r202, %r203};
	add.s32 	%r204, %r443, %r16;
	ld.global.v4.u32 	{%r205, %r206, %r207, %r208}, [%rd22];
	add.s32 	%r209, %r445, %r30;
	st.shared.v4.u32 	[%r209], {%r205, %r206, %r207, %r208};
	add.s32 	%r210, %r204, %r16;
	ld.global.v4.u32 	{%r211, %r212, %r213, %r214}, [%rd20];
	add.s32 	%r215, %r445, %r34;
	st.shared.v4.u32 	[%r215], {%r211, %r212, %r213, %r214};
	add.s32 	%r216, %r210, %r16;
	ld.global.v4.u32 	{%r217, %r218, %r219, %r220}, [%rd18];
	add.s32 	%r221, %r445, %r32;
	st.shared.v4.u32 	[%r221], {%r217, %r218, %r219, %r220};
	add.s32 	%r443, %r216, %r16;
	add.s32 	%r448, %r448, %r30;
	add.s32 	%r447, %r447, %r30;
	add.s32 	%r446, %r446, %r30;
	add.s32 	%r445, %r445, %r33;
	add.s32 	%r444, %r444, %r30;
	setp.lt.u32 	%p9, %r443, 4096;
	@%p9 bra 	$L__BB476_10;
	setp.lt.s32 	%p10, %r6, 1;
	bar.sync 	0;
	mov.b32 	%r450, 0;
	mov.u32 	%r451, %r450;
	mov.u32 	%r452, %r450;
	mov.u32 	%r453, %r450;
	mov.u32 	%r454, %r450;
	mov.u32 	%r455, %r450;
	mov.u32 	%r456, %r450;
	mov.u32 	%r457, %r450;
	mov.u32 	%r458, %r450;
	mov.u32 	%r459, %r450;
	mov.u32 	%r460, %r450;
	mov.u32 	%r461, %r450;
	mov.u32 	%r462, %r450;
	mov.u32 	%r463, %r450;
	mov.u32 	%r464, %r450;
	mov.u32 	%r465, %r450;
	mov.u32 	%r466, %r450;
	mov.u32 	%r467, %r450;
	mov.u32 	%r468, %r450;
	mov.u32 	%r469, %r450;
	mov.u32 	%r470, %r450;
	mov.u32 	%r471, %r450;
	mov.u32 	%r472, %r450;
	mov.u32 	%r473, %r450;
	mov.u32 	%r474, %r450;
	mov.u32 	%r475, %r450;
	mov.u32 	%r476, %r450;
	mov.u32 	%r477, %r450;
	mov.u32 	%r478, %r450;
	mov.u32 	%r479, %r450;
	mov.u32 	%r480, %r450;
	mov.u32 	%r481, %r450;
	@%p10 bra 	$L__BB476_29;
	mov.b32 	%r486, 0;
	mov.u32 	%r487, %r486;
$L__BB476_13:
	setp.gt.s32 	%p11, %r154, 0;
	add.s32 	%r224, %r487, %r9;
	mul.lo.s32 	%r99, %r224, %r154;
	@%p11 bra 	$L__BB476_14;
	bra.uni 	$L__BB476_15;
$L__BB476_14:
	add.s32 	%r225, %r17, %r99;
	shl.b32 	%r226, %r225, 2;
	add.s32 	%r228, %r199, %r226;
	ld.shared.u32 	%r488, [%r228];
$L__BB476_15:
	setp.lt.s32 	%p12, %r154, 2;
	@%p12 bra 	$L__BB476_17;
	add.s32 	%r229, %r26, %r99;
	shl.b32 	%r230, %r229, 2;
	add.s32 	%r232, %r199, %r230;
	ld.shared.u32 	%r484, [%r232];
$L__BB476_17:
	setp.lt.s32 	%p13, %r10, %r18;
	@%p13 bra 	$L__BB476_18;
	bra.uni 	$L__BB476_27;
$L__BB476_18:
	mul.lo.s32 	%r100, %r486, %r8;
	mov.b32 	%r490, 0;
	mov.u32 	%r491, %r10;
$L__BB476_19:
	setp.gt.u32 	%p14, %r154, 64;
	mov.u32 	%r234, _ZZ9cuda_gemmIiLi128ELi2ELi1ELi4096ELi2ELi2ELi64ELi0ELi0EEviiiPT_S1_S1_iiiE11kron_fac_sh;
	mad.lo.s32 	%r107, %r491, 12, %r234;
	add.s32 	%r236, %r107, %r235;
	ld.shared.u32 	%r108, [%r236];
	@%p14 bra 	$L__BB476_22;
	setp.lt.s32 	%p17, %r154, 2;
	shfl.sync.idx.b32	%r244|%p18, %r108, %r27, 7711, -1;
	mul.lo.s32 	%r493, %r244, %r488;
	@%p17 bra 	$L__BB476_26;
	shfl.sync.idx.b32	%r245|%p19, %r108, %r28, 7711, -1;
	mad.lo.s32 	%r493, %r245, %r484, %r493;
	bra.uni 	$L__BB476_26;
$L__BB476_22:
	setp.lt.s32 	%p15, %r154, 1;
	mov.b32 	%r493, 0;
	@%p15 bra 	$L__BB476_24;
	shl.b32 	%r238, %r17, 2;
	add.s32 	%r239, %r107, %r238;
	ld.shared.u32 	%r240, [%r239];
	mul.lo.s32 	%r493, %r240, %r488;
$L__BB476_24:
	setp.lt.s32 	%p16, %r154, 2;
	@%p16 bra 	$L__BB476_26;
	shl.b32 	%r241, %r26, 2;
	add.s32 	%r242, %r107, %r241;
	ld.shared.u32 	%r243, [%r242];
	mad.lo.s32 	%r493, %r243, %r484, %r493;
$L__BB476_26:
	add.s32 	%r246, %r490, %r100;
	mul.wide.s32 	%rd25, %r246, 4;
	add.s64 	%rd26, %rd2, %rd25;
	ld.local.u32 	%r247, [%rd26];
	add.s32 	%r248, %r247, %r493;
	st.local.u32 	[%rd26], %r248;
	add.s32 	%r491, %r491, %r35;
	add.s32 	%r490, %r490, 1;
	setp.lt.s32 	%p20, %r491, %r18;
	@%p20 bra 	$L__BB476_19;
$L__BB476_27:
	add.s32 	%r487, %r487, %r7;
	add.s32 	%r486, %r486, 1;
	setp.lt.s32 	%p21, %r487, %r6;
	@%p21 bra 	$L__BB476_13;
	ld.local.v4.u32 	{%r481, %r480, %r479, %r478}, [%rd2];
	ld.local.v4.u32 	{%r477, %r476, %r475, %r474}, [%rd2+16];
	ld.local.v4.u32 	{%r473, %r472, %r471, %r470}, [%rd2+32];
	ld.local.v4.u32 	{%r469, %r468, %r467, %r466}, [%rd2+48];
	ld.local.v4.u32 	{%r465, %r464, %r463, %r462}, [%rd2+64];
	ld.local.v4.u32 	{%r461, %r460, %r459, %r458}, [%rd2+80];
	ld.local.v4.u32 	{%r457, %r456, %r455, %r454}, [%rd2+96];
	ld.local.v4.u32 	{%r453, %r452, %r451, %r450}, [%rd2+112];
$L__BB476_29:
	bar.sync 	0;
	shl.b32 	%r249, %r6, 7;
	div.s32 	%r250, %r249, %r7;
	mul.lo.s32 	%r251, %r20, %r250;
	mad.lo.s32 	%r252, %r442, %r151, %r21;
	mul.wide.s32 	%rd27, %r252, 4;
	add.s64 	%rd28, %rd4, %rd27;
	st.global.u32 	[%rd28], %r481;
	rem.s32 	%r253, 1, %r8;
	add.s32 	%r254, %r8, 1;
	setp.lt.u32 	%p22, %r254, 3;
	shl.b32 	%r255, %r8, 7;
	selp.b32 	%r256, %r255, 0, %p22;
	add.s32 	%r257, %r252, %r256;
	mad.lo.s32 	%r258, %r253, %r251, %r257;
	mul.wide.s32 	%rd29, %r258, 4;
	add.s64 	%rd30, %rd4, %rd29;
	st.global.u32 	[%rd30], %r480;
	div.s32 	%r259, 2, %r8;
	shl.b32 	%r260, %r259, 7;
	mul.lo.s32 	%r261, %r259, %r8;
	sub.s32 	%r262, 2, %r261;
	add.s32 	%r263, %r252, %r260;
	mad.lo.s32 	%r264, %r262, %r251, %r263;
	mul.wide.s32 	%rd31, %r264, 4;
	add.s64 	%rd32, %rd4, %rd31;
	st.global.u32 	[%rd32], %r479;
	div.s32 	%r265, 3, %r8;
	shl.b32 	%r266, %r265, 7;
	mul.lo.s32 	%r267, %r265, %r8;
	sub.s32 	%r268, 3, %r267;
	add.s32 	%r269, %r252, %r266;
	mad.lo.s32 	%r270, %r268, %r251, %r269;
	mul.wide.s32 	%rd33, %r270, 4;
	add.s64 	%rd34, %rd4, %rd33;
	st.global.u32 	[%rd34], %r478;
	div.s32 	%r271, 4, %r8;
	shl.b32 	%r272, %r271, 7;
	mul.lo.s32 	%r273, %r271, %r8;
	sub.s32 	%r274, 4, %r273;
	add.s32 	%r275, %r252, %r272;
	mad.lo.s32 	%r276, %r274, %r251, %r275;
	mul.wide.s32 	%rd35, %r276, 4;
	add.s64 	%rd36, %rd4, %rd35;
	st.global.u32 	[%rd36], %r477;
	div.s32 	%r277, 5, %r8;
	shl.b32 	%r278, %r277, 7;
	mul.lo.s32 	%r279, %r277, %r8;
	sub.s32 	%r280, 5, %r279;
	add.s32 	%r281, %r252, %r278;
	mad.lo.s32 	%r282, %r280, %r251, %r281;
	mul.wide.s32 	%rd37, %r282, 4;
	add.s64 	%rd38, %rd4, %rd37;
	st.global.u32 	[%rd38], %r476;
	div.s32 	%r283, 6, %r8;
	shl.b32 	%r284, %r283, 7;
	mul.lo.s32 	%r285, %r283, %r8;
	sub.s32 	%r286, 6, %r285;
	add.s32 	%r287, %r252, %r284;
	mad.lo.s32 	%r288, %r286, %r251, %r287;
	mul.wide.s32 	%rd39, %r288, 4;
	add.s64 	%rd40, %rd4, %rd39;
	st.global.u32 	[%rd40], %r475;
	div.s32 	%r289, 7, %r8;
	shl.b32 	%r290, %r289, 7;
	mul.lo.s32 	%r291, %r289, %r8;
	sub.s32 	%r292, 7, %r291;
	add.s32 	%r293, %r252, %r290;
	mad.lo.s32 	%r294, %r292, %r251, %r293;
	mul.wide.s32 	%rd41, %r294, 4;
	add.s64 	%rd42, %rd4, %rd41;
	st.global.u32 	[%rd42], %r474;
	div.s32 	%r295, 8, %r8;
	shl.b32 	%r296, %r295, 7;
	mul.lo.s32 	%r297, %r295, %r8;
	sub.s32 	%r298, 8, %r297;
	add.s32 	%r299, %r252, %r296;
	mad.lo.s32 	%r300, %r298, %r251, %r299;
	mul.wide.s32 	%rd43, %r300, 4;
	add.s64 	%rd44, %rd4, %rd43;
	st.global.u32 	[%rd44], %r473;
	div.s32 	%r301, 9, %r8;
	shl.b32 	%r302, %r301, 7;
	mul.lo.s32 	%r303, %r301, %r8;
	sub.s32 	%r304, 9, %r303;
	add.s32 	%r305, %r252, %r302;
	mad.lo.s32 	%r306, %r304, %r251, %r305;
	mul.wide.s32 	%rd45, %r306, 4;
	add.s64 	%rd46, %rd4, %rd45;
	st.global.u32 	[%rd46], %r472;
	div.s32 	%r307, 10, %r8;
	shl.b32 	%r308, %r307, 7;
	mul.lo.s32 	%r309, %r307, %r8;
	sub.s32 	%r310, 10, %r309;
	add.s32 	%r311, %r252, %r308;
	mad.lo.s32 	%r312, %r310, %r251, %r311;
	mul.wide.s32 	%rd47, %r312, 4;
	add.s64 	%rd48, %rd4, %rd47;
	st.global.u32 	[%rd48], %r471;
	div.s32 	%r313, 11, %r8;
	shl.b32 	%r314, %r313, 7;
	mul.lo.s32 	%r315, %r313, %r8;
	sub.s32 	%r316, 11, %r315;
	add.s32 	%r317, %r252, %r314;
	mad.lo.s32 	%r318, %r316, %r251, %r317;
	mul.wide.s32 	%rd49, %r318, 4;
	add.s64 	%rd50, %rd4, %rd49;
	st.global.u32 	[%rd50], %r470;
	div.s32 	%r319, 12, %r8;
	shl.b32 	%r320, %r319, 7;
	mul.lo.s32 	%r321, %r319, %r8;
	sub.s32 	%r322, 12, %r321;
	add.s32 	%r323, %r252, %r320;
	mad.lo.s32 	%r324, %r322, %r251, %r323;
	mul.wide.s32 	%rd51, %r324, 4;
	add.s64 	%rd52, %rd4, %rd51;
	st.global.u32 	[%rd52], %r469;
	div.s32 	%r325, 13, %r8;
	shl.b32 	%r326, %r325, 7;
	mul.lo.s32 	%r327, %r325, %r8;
	sub.s32 	%r328, 13, %r327;
	add.s32 	%r329, %r252, %r326;
	mad.lo.s32 	%r330, %r328, %r251, %r329;
	mul.wide.s32 	%rd53, %r330, 4;
	add.s64 	%rd54, %rd4, %rd53;
	st.global.u32 	[%rd54], %r468;
	div.s32 	%r331, 14, %r8;
	shl.b32 	%r332, %r331, 7;
	mul.lo.s32 	%r333, %r331, %r8;
	sub.s32 	%r334, 14, %r333;
	add.s32 	%r335, %r252, %r332;
	mad.lo.s32 	%r336, %r334, %r251, %r335;
	mul.wide.s32 	%rd55, %r336, 4;
	add.s64 	%rd56, %rd4, %rd55;
	st.global.u32 	[%rd56], %r467;
	div.s32 	%r337, 15, %r8;
	shl.b32 	%r338, %r337, 7;
	mul.lo.s32 	%r339, %r337, %r8;
	sub.s32 	%r340, 15, %r339;
	add.s32 	%r341, %r252, %r338;
	mad.lo.s32 	%r342, %r340, %r251, %r341;
	mul.wide.s32 	%rd57, %r342, 4;
	add.s64 	%rd58, %rd4, %rd57;
	st.global.u32 	[%rd58], %r466;
	div.s32 	%r343, 16, %r8;
	shl.b32 	%r344, %r343, 7;
	mul.lo.s32 	%r345, %r343, %r8;
	sub.s32 	%r346, 16, %r345;
	add.s32 	%r347, %r252, %r344;
	mad.lo.s32 	%r348, %r346, %r251, %r347;
	mul.wide.s32 	%rd59, %r348, 4;
	add.s64 	%rd60, %rd4, %rd59;
	st.global.u32 	[%rd60], %r465;
	div.s32 	%r349, 17, %r8;
	shl.b32 	%r350, %r349, 7;
	mul.lo.s32 	%r351, %r349, %r8;
	sub.s32 	%r352, 17, %r351;
	add.s32 	%r353, %r252, %r350;
	mad.lo.s32 	%r354, %r352, %r251, %r353;
	mul.wide.s32 	%rd61, %r354, 4;
	add.s64 	%rd62, %rd4, %rd61;
	st.global.u32 	[%rd62], %r464;
	div.s32 	%r355, 18, %r8;
	shl.b32 	%r356, %r355, 7;
	mul.lo.s32 	%r357, %r355, %r8;
	sub.s32 	%r358, 18, %r357;
	add.s32 	%r359, %r252, %r356;
	mad.lo.s32 	%r360, %r358, %r251, %r359;
	mul.wide.s32 	%rd63, %r360, 4;
	add.s64 	%rd64, %rd4, %rd63;
	st.global.u32 	[%rd64], %r463;
	div.s32 	%r361, 19, %r8;
	shl.b32 	%r362, %r361, 7;
	mul.lo.s32 	%r363, %r361, %r8;
	sub.s32 	%r364, 19, %r363;
	add.s32 	%r365, %r252, %r362;
	mad.lo.s32 	%r366, %r364, %r251, %r365;
	mul.wide.s32 	%rd65, %r366, 4;
	add.s64 	%rd66, %rd4, %rd65;
	st.global.u32 	[%rd66], %r462;
	div.s32 	%r367, 20, %r8;
	shl.b32 	%r368, %r367, 7;
	mul.lo.s32 	%r369, %r367, %r8;
	sub.s32 	%r370, 20, %r369;
	add.s32 	%r371, %r252, %r368;
	mad.lo.s32 	%r372, %r370, %r251, %r371;
	mul.wide.s32 	%rd67, %r372, 4;
	add.s64 	%rd68, %rd4, %rd67;
	st.global.u32 	[%rd68], %r461;
	div.s32 	%r373, 21, %r8;
	shl.b32 	%r374, %r373, 7;
	mul.lo.s32 	%r375, %r373, %r8;
	sub.s32 	%r376, 21, %r375;
	add.s32 	%r377, %r252, %r374;
	mad.lo.s32 	%r378, %r376, %r251, %r377;
	mul.wide.s32 	%rd69, %r378, 4;
	add.s64 	%rd70, %rd4, %rd69;
	st.global.u32 	[%rd70], %r460;
	div.s32 	%r379, 22, %r8;
	shl.b32 	%r380, %r379, 7;
	mul.lo.s32 	%r381, %r379, %r8;
	sub.s32 	%r382, 22, %r381;
	add.s32 	%r383, %r252, %r380;
	mad.lo.s32 	%r384, %r382, %r251, %r383;
	mul.wide.s32 	%rd71, %r384, 4;
	add.s64 	%rd72, %rd4, %rd71;
	st.global.u32 	[%rd72], %r459;
	div.s32 	%r385, 23, %r8;
	shl.b32 	%r386, %r385, 7;
	mul.lo.s32 	%r387, %r385, %r8;
	sub.s32 	%r388, 23, %r387;
	add.s32 	%r389, %r252, %r386;
	mad.lo.s32 	%r390, %r388, %r251, %r389;
	mul.wide.s32 	%rd73, %r390, 4;
	add.s64 	%rd74, %rd4, %rd73;
	st.global.u32 	[%rd74], %r458;
	div.s32 	%r391, 24, %r8;
	shl.b32 	%r392, %r391, 7;
	mul.lo.s32 	%r393, %r391, %r8;
	sub.s32 	%r394, 24, %r393;
	add.s32 	%r395, %r252, %r392;
	mad.lo.s32 	%r396, %r394, %r251, %r395;
	mul.wide.s32 	%rd75, %r396, 4;
	add.s64 	%rd76, %rd4, %rd75;
	st.global.u32 	[%rd76], %r457;
	div.s32 	%r397, 25, %r8;
	shl.b32 	%r398, %r397, 7;
	mul.lo.s32 	%r399, %r397, %r8;
	sub.s32 	%r400, 25, %r399;
	add.s32 	%r401, %r252, %r398;
	mad.lo.s32 	%r402, %r400, %r251, %r401;
	mul.wide.s32 	%rd77, %r402, 4;
	add.s64 	%rd78, %rd4, %rd77;
	st.global.u32 	[%rd78], %r456;
	div.s32 	%r403, 26, %r8;
	shl.b32 	%r404, %r403, 7;
	mul.lo.s32 	%r405, %r403, %r8;
	sub.s32 	%r406, 26, %r405;
	add.s32 	%r407, %r252, %r404;
	mad.lo.s32 	%r408, %r406, %r251, %r407;
	mul.wide.s32 	%rd79, %r408, 4;
	add.s64 	%rd80, %rd4, %rd79;
	st.global.u32 	[%rd80], %r455;
	div.s32 	%r409, 27, %r8;
	shl.b32 	%r410, %r409, 7;
	mul.lo.s32 	%r411, %r409, %r8;
	sub.s32 	%r412, 27, %r411;
	add.s32 	%r413, %r252, %r410;
	mad.lo.s32 	%r414, %r412, %r251, %r413;
	mul.wide.s32 	%rd81, %r414, 4;
	add.s64 	%rd82, %rd4, %rd81;
	st.global.u32 	[%rd82], %r454;
	div.s32 	%r415, 28, %r8;
	shl.b32 	%r416, %r415, 7;
	mul.lo.s32 	%r417, %r415, %r8;
	sub.s32 	%r418, 28, %r417;
	add.s32 	%r419, %r252, %r416;
	mad.lo.s32 	%r420, %r418, %r251, %r419;
	mul.wide.s32 	%rd83, %r420, 4;
	add.s64 	%rd84, %rd4, %rd83;
	st.global.u32 	[%rd84], %r453;
	div.s32 	%r421, 29, %r8;
	shl.b32 	%r422, %r421, 7;
	mul.lo.s32 	%r423, %r421, %r8;
	sub.s32 	%r424, 29, %r423;
	add.s32 	%r425, %r252, %r422;
	mad.lo.s32 	%r426, %r424, %r251, %r425;
	mul.wide.s32 	%rd85, %r426, 4;
	add.s64 	%rd86, %rd4, %rd85;
	st.global.u32 	[%rd86], %r452;
	div.s32 	%r427, 30, %r8;
	shl.b32 	%r428, %r427, 7;
	mul.lo.s32 	%r429, %r427, %r8;
	sub.s32 	%r430, 30, %r429;
	add.s32 	%r431, %r252, %r428;
	mad.lo.s32 	%r432, %r430, %r251, %r431;
	mul.wide.s32 	%rd87, %r432, 4;
	add.s64 	%rd88, %rd4, %rd87;
	st.global.u32 	[%rd88], %r451;
	div.s32 	%r433, 31, %r8;
	shl.b32 	%r434, %r433, 7;
	mul.lo.s32 	%r435, %r433, %r8;
	sub.s32 	%r436, 31, %r435;
	add.s32 	%r437, %r252, %r434;
	mad.lo.s32 	%r438, %r436, %r251, %r437;
	mul.wide.s32 	%rd89, %r438, 4;
	add.s64 	%rd90, %rd4, %rd89;
	st.global.u32 	[%rd90], %r450;
	add.s32 	%r442, %r442, %r12;
	setp.lt.u32 	%p23, %r442, %r13;
	@%p23 bra 	$L__BB476_5;
$L__BB476_30:
	ret;

}
	// .globl	_Z9cuda_gemmIiLi128ELi2ELi1ELi4096ELi2ELi2ELi64ELi0ELi1EEviiiPT_S1_S1_iii
.visible .entry _Z9cuda_gemmIiLi128ELi2ELi1ELi4096ELi2ELi2ELi64ELi0ELi1EEviiiPT_S1_S1_iii(
	.param .u32 _Z9cuda_gemmIiLi128ELi2ELi1ELi4096ELi2ELi2ELi64ELi0ELi1EEviiiPT_S1_S1_iii_param_0,
	.param .u32 _Z9cuda_gemmIiLi128ELi2ELi1ELi4096ELi2ELi2ELi64ELi0ELi1EEviiiPT_S1_S1_iii_param_1,
	.param .u32 _Z9cuda_gemmIiLi128ELi2ELi1ELi4096ELi2ELi2ELi64ELi0ELi1EEviiiPT_S1_S1_iii_param_2,
	.param .u64 .ptr .align 1 _Z9cuda_gemmIiLi128ELi2ELi1ELi4096ELi2ELi2ELi64ELi0ELi1EEviiiPT_S1_S1_iii_param_3,
	.param .u64 .ptr .align 1 _Z9cuda_gemmIiLi128ELi2ELi1ELi4096ELi2ELi2ELi64ELi0ELi1EEviiiPT_S1_S1_iii_param_4,
	.param .u64 .ptr .align 1 _Z9cuda_gemmIiLi128ELi2ELi1ELi4096ELi2ELi2ELi64ELi0ELi1EEviiiPT_S1_S1_iii_param_5,
	.param .u32 _Z9cuda_gemmIiLi128ELi2ELi1ELi4096ELi2ELi2ELi64ELi0ELi1EEviiiPT_S1_S1_iii_param_6,
	.param .u32 _Z9cuda_gemmIiLi128ELi2ELi1ELi4096ELi2ELi2ELi64ELi0ELi1EEviiiPT_S1_S1_iii_param_7,
	.param .u32 _Z9cuda_gemmIiLi128ELi2ELi1ELi4096ELi2ELi2ELi64ELi0ELi1EEviiiPT_S1_S1_iii_param_8
)
.maxntid 128
{
	.reg .pred 	%p<73>;
	.reg .b16 	%rs<5>;
	.reg .b32 	%r<297>;
	.reg .b64 	%rd<28>;
	// demoted variable
	.shared .align 128 .b8 _ZZ9cuda_gemmIiLi128ELi2ELi1ELi4096ELi2ELi2ELi64ELi0ELi1EEviiiPT_S1_S1_iiiE11kron_fac_sh[24];
	// demoted variable
	.shared .align 128 .b8 _ZZ9cuda_gemmIiLi128ELi2ELi1ELi4096ELi2ELi2ELi64ELi0ELi1EEviiiPT_S1_S1_iiiE3Ash[16384];
	ld.param.u32 	%r51, [_Z9cuda_gemmIiLi128ELi2ELi1ELi4096ELi2ELi2ELi64ELi0ELi1EEviiiPT_S1_S1_iii_param_2];
	ld.param.u64 	%rd5, [_Z9cuda_gemmIiLi128ELi2ELi1ELi4096ELi2ELi2ELi64ELi0ELi1EEviiiPT_S1_S1_iii_param_3];
	ld.param.u64 	%rd3, [_Z9cuda_gemmIiLi128ELi2ELi1ELi4096ELi2ELi2ELi64ELi0ELi1EEviiiPT_S1_S1_iii_param_4];
	cvta.to.global.u64 	%rd1, %rd5;
	mov.u32 	%r1, %tid.x;
	setp.gt.u32 	%p1, %r1, 3;
	@%p1 bra 	$L__BB477_3;
	mov.u32 	%r2, %ntid.x;
	cvta.to.global.u64 	%rd2, %rd3;
	mov.u32 	%r54, _ZZ9cuda_gemmIiLi128ELi2ELi1ELi4096ELi2ELi2ELi64ELi0ELi1EEviiiPT_S1_S1_iiiE11kron_fac_sh;
	mov.u32 	%r288, %r1;
$L__BB477_2:
	mul.wide.u32 	%rd6, %r288, 4;
	add.s64 	%rd7, %rd2, %rd6;
	ld.global.u32 	%r52, [%rd7];
	and.b32  	%r53, %r288, 1;
	mad.lo.s32 	%r55, %r53, 12, %r54;
	shl.b32 	%r56, %r288, 1;
	and.b32  	%r57, %r56, -4;
	add.s32 	%r58, %r55, %r57;
	st.shared.u32 	[%r58], %r52;
	add.s32 	%r288, %r288, %r2;
	setp.lt.u32 	%p2, %r288, 4;
	@%p2 bra 	$L__BB477_2;
$L__BB477_3:
	mov.u32 	%r289, %ctaid.y;
	mov.u32 	%r6, %nctaid.y;
	shl.b32 	%r7, %r6, 1;
	setp.ge.u32 	%p3, %r289, %r7;
	@%p3 bra 	$L__BB477_12;
	mov.u32 	%r59, %ctaid.x;
	shl.b32 	%r8, %r1, 2;
	shl.b32 	%r9, %r59, 12;
	mov.u32 	%r60, %ntid.x;
	shl.b32 	%r10, %r60, 2;
	and.b32  	%r11, %r1, 1;
	shl.b32 	%r61, %r59, 11;
	shr.s32 	%r62, %r51, 31;
	shr.u32 	%r63, %r62, 20;
	add.s32 	%r64, %r51, %r63;
	shr.s32 	%r65, %r64, 12;
	or.b32  	%r12, %r61, %r1;
	xor.b32  	%r66, %r8, 4095;
	sub.s32 	%r67, %r66, %r10;
	cvt.u16.u32 	%rs2, %r67;
	cvt.u16.u32 	%rs3, %r10;
	div.u16 	%rs4, %rs2, %rs3;
	and.b16  	%rs1, %rs4, 3;
	shl.b32 	%r68, %r1, 4;
	mov.u32 	%r69, _ZZ9cuda_gemmIiLi128ELi2ELi1ELi4096ELi2ELi2ELi64ELi0ELi1EEviiiPT_S1_S1_iiiE3Ash;
	add.s32 	%r13, %r69, %r68;
	add.s32 	%r14, %r8, %r10;
	shl.b32 	%r22, %r60, 4;
	add.s32 	%r15, %r13, %r22;
	add.s32 	%r16, %r14, %r10;
	shl.b32 	%r70, %r1, 1;
	or.b32  	%r71, %r70, %r11;
	shl.b32 	%r72, %r71, 2;
	add.s32 	%r17, %r69, %r72;
	xor.b32  	%r18, %r11, 1;
	or.b32  	%r73, %r70, %r18;
	shl.b32 	%r74, %r73, 2;
	add.s32 	%r19, %r69, %r74;
	shl.b32 	%r20, %r65, 11;
	mad.lo.s32 	%r21, %r60, 12, %r9;
	shl.b32 	%r75, %r60, 3;
	add.s32 	%r23, %r9, %r75;
	mul.lo.s32 	%r24, %r60, 48;
	shl.b32 	%r25, %r60, 6;
	shl.b32 	%r26, %r60, 5;
$L__BB477_5:
	setp.eq.s16 	%p4, %rs1, 2;
	mul.lo.s32 	%r28, %r289, %r51;
	add.s32 	%r29, %r28, %r9;
	mov.u32 	%r290, %r8;
	@%p4 bra 	$L__BB477_9;
	setp.eq.s16 	%p5, %rs1, 3;
	add.s32 	%r76, %r29, %r8;
	mul.wide.s32 	%rd8, %r76, 4;
	add.s64 	%rd9, %rd1, %rd8;
	ld.global.v4.u32 	{%r77, %r78, %r79, %r80}, [%rd9];
	st.shared.v4.u32 	[%r13], {%r77, %r78, %r79, %r80};
	mov.u32 	%r290, %r14;
	@%p5 bra 	$L__BB477_9;
	setp.eq.s16 	%p6, %rs1, 0;
	add.s32 	%r81, %r29, %r14;
	mul.wide.s32 	%rd10, %r81, 4;
	add.s64 	%rd11, %rd1, %rd10;
	ld.global.v4.u32 	{%r82, %r83, %r84, %r85}, [%rd11];
	st.shared.v4.u32 	[%r15], {%r82, %r83, %r84, %r85};
	mov.u32 	%r290, %r16;
	@%p6 bra 	$L__BB477_9;
	add.s32 	%r290, %r16, %r10;
	add.s32 	%r86, %r29, %r16;
	mul.wide.s32 	%rd12, %r86, 4;
	add.s64 	%rd13, %rd1, %rd12;
	ld.global.v4.u32 	{%r87, %r88, %r89, %r90}, [%rd13];
	shl.b32 	%r91, %r10, 2;
	add.s32 	%r92, %r15, %r91;
	st.shared.v4.u32 	[%r92], {%r87, %r88, %r89, %r90};
$L__BB477_9:
	add.s32 	%r93, %r21, %r290;
	add.s32 	%r295, %r93, %r28;
	add.s32 	%r94, %r23, %r290;
	add.s32 	%r294, %r94, %r28;
	add.s32 	%r95, %r9, %r290;
	add.s32 	%r291, %r95, %r28;
	add.s32 	%r293, %r291, %r10;
	shl.b32 	%r96, %r290, 2;
	mov.u32 	%r97, _ZZ9cuda_gemmIiLi128ELi2ELi1ELi4096ELi2ELi2ELi64ELi0ELi1EEviiiPT_S1_S1_iiiE3Ash;
	add.s32 	%r292, %r97, %r96;
$L__BB477_10:
	mul.wide.s32 	%rd14, %r295, 4;
	add.s64 	%rd15, %rd1, %rd14;
	mul.wide.s32 	%rd16, %r294, 4;
	add.s64 	%rd17, %rd1, %rd16;
	mul.wide.s32 	%rd18, %r293, 4;
	add.s64 	%rd19, %rd1, %rd18;
	mul.wide.s32 	%rd20, %r291, 4;
	add.s64 	%rd21, %rd1, %rd20;
	ld.global.v4.u32 	{%r98, %r99, %r100, %r101}, [%rd21];
	st.shared.v4.u32 	[%r292], {%r98, %r99, %r100, %r101};
	add.s32 	%r102, %r290, %r10;
	ld.global.v4.u32 	{%r103, %r104, %r105, %r106}, [%rd19];
	add.s32 	%r107, %r292, %r22;
	st.shared.v4.u32 	[%r107], {%r103, %r104, %r105, %r106};
	add.s32 	%r108, %r102, %r10;
	ld.global.v4.u32 	{%r109, %r110, %r111, %r112}, [%rd17];
	add.s32 	%r113, %r292, %r26;
	st.shared.v4.u32 	[%r113], {%r109, %r110, %r111, %r112};
	add.s32 	%r114, %r108, %r10;
	ld.global.v4.u32 	{%r115, %r116, %r117, %r118}, [%rd15];
	add.s32 	%r119, %r292, %r24;
	st.shared.v4.u32 	[%r119], {%r115, %r116, %r117, %r118};
	add.s32 	%r290, %r114, %r10;
	add.s32 	%r295, %r295, %r22;
	add.s32 	%r294, %r294, %r22;
	add.s32 	%r293, %r293, %r22;
	add.s32 	%r292, %r292, %r25;
	add.s32 	%r291, %r291, %r22;
	setp.lt.u32 	%p7, %r290, 4096;
	@%p7 bra 	$L__BB477_10;
	ld.param.u64 	%rd27, [_Z9cuda_gemmIiLi128ELi2ELi1ELi4096ELi2ELi2ELi64ELi0ELi1EEviiiPT_S1_S1_iii_param_5];
	ld.param.u32 	%r287, [_Z9cuda_gemmIiLi128ELi2ELi1ELi4096ELi2ELi2ELi64ELi0ELi1EEviiiPT_S1_S1_iii_param_1];
	bar.sync 	0;
	ld.shared.u32 	%r120, [%r17];
	ld.shared.u32 	%r121, [%r19];
	shl.b32 	%r122, %r11, 2;
	mov.u32 	%r123, _ZZ9cuda_gemmIiLi128ELi2ELi1ELi4096ELi2ELi2ELi64ELi0ELi1EEviiiPT_S1_S1_iiiE11kron_fac_sh;
	add.s32 	%r124, %r123, %r122;
	ld.shared.u32 	%r125, [%r124];
	shfl.sync.idx.b32	%r126|%p8, %r125, %r11, 7711, -1;
	mul.lo.s32 	%r127, %r126, %r120;
	shfl.sync.idx.b32	%r128|%p9, %r125, %r18, 7711, -1;
	mad.lo.s32 	%r129, %r128, %r121, %r127;
	ld.shared.u32 	%r130, [%r124+12];
	shfl.sync.idx.b32	%r131|%p10, %r130, %r11, 7711, -1;
	mul.lo.s32 	%r132, %r131, %r120;
	shfl.sync.idx.b32	%r133|%p11, %r130, %r18, 7711, -1;
	mad.lo.s32 	%r134, %r133, %r121, %r132;
	ld.shared.u32 	%r135, [%r17+1024];
	ld.shared.u32 	%r136, [%r19+1024];
	shfl.sync.idx.b32	%r137|%p12, %r125, %r11, 7711, -1;
	mul.lo.s32 	%r138, %r137, %r135;
	shfl.sync.idx.b32	%r139|%p13, %r125, %r18, 7711, -1;
	mad.lo.s32 	%r140, %r139, %r136, %r138;
	shfl.sync.idx.b32	%r141|%p14, %r130, %r11, 7711, -1;
	mul.lo.s32 	%r142, %r141, %r135;
	shfl.sync.idx.b32	%r143|%p15, %r130, %r18, 7711, -1;
	mad.lo.s32 	%r144, %r143, %r136, %r142;
	ld.shared.u32 	%r145, [%r17+2048];
	ld.shared.u32 	%r146, [%r19+2048];
	shfl.sync.idx.b32	%r147|%p16, %r125, %r11, 7711, -1;
	mul.lo.s32 	%r148, %r147, %r145;
	shfl.sync.idx.b32	%r149|%p17, %r125, %r18, 7711, -1;
	mad.lo.s32 	%r150, %r149, %r146, %r148;
	shfl.sync.idx.b32	%r151|%p18, %r130, %r11, 7711, -1;
	mul.lo.s32 	%r152, %r151, %r145;
	shfl.sync.idx.b32	%r153|%p19, %r130, %r18, 7711, -1;
	mad.lo.s32 	%r154, %r153, %r146, %r152;
	ld.shared.u32 	%r155, [%r17+3072];
	ld.shared.u32 	%r156, [%r19+3072];
	shfl.sync.idx.b32	%r157|%p20, %r125, %r11, 7711, -1;
	mul.lo.s32 	%r158, %r157, %r155;
	shfl.sync.idx.b32	%r159|%p21, %r125, %r18, 7711, -1;
	mad.lo.s32 	%r160, %r159, %r156, %r158;
	shfl.sync.idx.b32	%r161|%p22, %r130, %r11, 7711, -1;
	mul.lo.s32 	%r162, %r161, %r155;
	shfl.sync.idx.b32	%r163|%p23, %r130, %r18, 7711, -1;
	mad.lo.s32 	%r164, %r163, %r156, %r162;
	ld.shared.u32 	%r165, [%r17+4096];
	ld.shared.u32 	%r166, [%r19+4096];
	shfl.sync.idx.b32	%r167|%p24, %r125, %r11, 7711, -1;
	mul.lo.s32 	%r168, %r167, %r165;
	shfl.sync.idx.b32	%r169|%p25, %r125, %r18, 7711, -1;
	mad.lo.s32 	%r170, %r169, %r166, %r168;
	shfl.sync.idx.b32	%r171|%p26, %r130, %r11, 7711, -1;
	mul.lo.s32 	%r172, %r171, %r165;
	shfl.sync.idx.b32	%r173|%p27, %r130, %r18, 7711, -1;
	mad.lo.s32 	%r174, %r173, %r166, %r172;
	ld.shared.u32 	%r175, [%r17+5120];
	ld.shared.u32 	%r176, [%r19+5120];
	shfl.sync.idx.b32	%r177|%p28, %r125, %r11, 7711, -1;
	mul.lo.s32 	%r178, %r177, %r175;
	shfl.sync.idx.b32	%r179|%p29, %r125, %r18, 7711, -1;
	mad.lo.s32 	%r180, %r179, %r176, %r178;
	shfl.sync.idx.b32	%r181|%p30, %r130, %r11, 7711, -1;
	mul.lo.s32 	%r182, %r181, %r175;
	shfl.sync.idx.b32	%r183|%p31, %r130, %r18, 7711, -1;
	mad.lo.s32 	%r184, %r183, %r176, %r182;
	ld.shared.u32 	%r185, [%r17+6144];
	ld.shared.u32 	%r186, [%r19+6144];
	shfl.sync.idx.b32	%r187|%p32, %r125, %r11, 7711, -1;
	mul.lo.s32 	%r188, %r187, %r185;
	shfl.sync.idx.b32	%r189|%p33, %r125, %r18, 7711, -1;
	mad.lo.s32 	%r190, %r189, %r186, %r188;
	shfl.sync.idx.b32	%r191|%p34, %r130, %r11, 7711, -1;
	mul.lo.s32 	%r192, %r191, %r185;
	shfl.sync.idx.b32	%r193|%p35, %r130, %r18, 7711, -1;
	mad.lo.s32 	%r194, %r193, %r186, %r192;
	ld.shared.u32 	%r195, [%r17+7168];
	ld.shared.u32 	%r196, [%r19+7168];
	shfl.sync.idx.b32	%r197|%p36, %r125, %r11, 7711, -1;
	mul.lo.s32 	%r198, %r197, %r195;
	shfl.sync.idx.b32	%r199|%p37, %r125, %r18, 7711, -1;
	mad.lo.s32 	%r200, %r199, %r196, %r198;
	shfl.sync.idx.b32	%r201|%p38, %r130, %r11, 7711, -1;
	mul.lo.s32 	%r202, %r201, %r195;
	shfl.sync.idx.b32	%r203|%p39, %r130, %r18, 7711, -1;
	mad.lo.s32 	%r204, %r203, %r196, %r202;
	ld.shared.u32 	%r205, [%r17+8192];
	ld.shared.u32 	%r206, [%r19+8192];
	shfl.sync.idx.b32	%r207|%p40, %r125, %r11, 7711, -1;
	mul.lo.s32 	%r208, %r207, %r205;
	shfl.sync.idx.b32	%r209|%p41, %r125, %r18, 7711, -1;
	mad.lo.s32 	%r210, %r209, %r206, %r208;
	shfl.sync.idx.b32	%r211|%p42, %r130, %r11, 7711, -1;
	mul.lo.s32 	%r212, %r211, %r205;
	shfl.sync.idx.b32	%r213|%p43, %r130, %r18, 7711, -1;
	mad.lo.s32 	%r214, %r213, %r206, %r212;
	ld.shared.u32 	%r215, [%r17+9216];
	ld.shared.u32 	%r216, [%r19+9216];
	shfl.sync.idx.b32	%r217|%p44, %r125, %r11, 7711, -1;
	mul.lo.s32 	%r218, %r217, %r215;
	shfl.sync.idx.b32	%r219|%p45, %r125, %r18, 7711, -1;
	mad.lo.s32 	%r220, %r219, %r216, %r218;
	shfl.sync.idx.b32	%r221|%p46, %r130, %r11, 7711, -1;
	mul.lo.s32 	%r222, %r221, %r215;
	shfl.sync.idx.b32	%r223|%p47, %r130, %r18, 7711, -1;
	mad.lo.s32 	%r224, %r223, %r216, %r222;
	ld.shared.u32 	%r225, [%r17+10240];
	ld.shared.u32 	%r226, [%r19+10240];
	shfl.sync.idx.b32	%r227|%p48, %r125, %r11, 7711, -1;
	mul.lo.s32 	%r228, %r227, %r225;
	shfl.sync.idx.b32	%r229|%p49, %r125, %r18, 7711, -1;
	mad.lo.s32 	%r230, %r229, %r226, %r228;
	shfl.sync.idx.b32	%r231|%p50, %r130, %r11, 7711, -1;
	mul.lo.s32 	%r232, %r231, %r225;
	shfl.sync.idx.b32	%r233|%p51, %r130, %r18, 7711, -1;
	mad.lo.s32 	%r234, %r233, %r226, %r232;
	ld.shared.u32 	%r235, [%r17+11264];
	ld.shared.u32 	%r236, [%r19+11264];
	shfl.sync.idx.b32	%r237|%p52, %r125, %r11, 7711, -1;
	mul.lo.s32 	%r238, %r237, %r235;
	shfl.sync.idx.b32	%r239|%p53, %r125, %r18, 7711, -1;
	mad.lo.s32 	%r240, %r239, %r236, %r238;
	shfl.sync.idx.b32	%r241|%p54, %r130, %r11, 7711, -1;
	mul.lo.s32 	%r242, %r241, %r235;
	shfl.sync.idx.b32	%r243|%p55, %r130, %r18, 7711, -1;
	mad.lo.s32 	%r244, %r243, %r236, %r242;
	ld.shared.u32 	%r245, [%r17+12288];
	ld.shared.u32 	%r246, [%r19+12288];
	shfl.sync.idx.b32	%r247|%p56, %r125, %r11, 7711, -1;
	mul.lo.s32 	%r248, %r247, %r245;
	shfl.sync.idx.b32	%r249|%p57, %r125, %r18, 7711, -1;
	mad.lo.s32 	%r250, %r249, %r246, %r248;
	shfl.sync.idx.b32	%r251|%p58, %r130, %r11, 7711, -1;
	mul.lo.s32 	%r252, %r251, %r245;
	shfl.sync.idx.b32	%r253|%p59, %r130, %r18, 7711, -1;
	mad.lo.s32 	%r254, %r253, %r246, %r252;
	ld.shared.u32 	%r255, [%r17+13312];
	ld.shared.u32 	%r256, [%r19+13312];
	shfl.sync.idx.b32	%r257|%p60, %r125, %r11, 7711, -1;
	mul.lo.s32 	%r258, %r257, %r255;
	shfl.sync.idx.b32	%r259|%p61, %r125, %r18, 7711, -1;
	mad.lo.s32 	%r260, %r259, %r256, %r258;
	shfl.sync.idx.b32	%r261|%p62, %r130, %r11, 7711, -1;
	mul.lo.s32 	%r262, %r261, %r255;
	shfl.sync.idx.b32	%r263|%p63, %r130, %r18, 7711, -1;
	mad.lo.s32 	%r264, %r263, %r256, %r262;
	ld.shared.u32 	%r265, [%r17+14336];
	ld.shared.u32 	%r266, [%r19+14336];
	shfl.sync.idx.b32	%r267|%p64, %r125, %r11, 7711, -1;
	mul.lo.s32 	%r268, %r267, %r265;
	shfl.sync.idx.b32	%r269|%p65, %r125, %r18, 7711, -1;
	mad.lo.s32 	%r270, %r269, %r266, %r268;
	shfl.sync.idx.b32	%r271|%p66, %r130, %r11, 7711, -1;
	mul.lo.s32 	%r272, %r271, %r265;
	shfl.sync.idx.b32	%r273|%p67, %r130, %r18, 7711, -1;
	mad.lo.s32 	%r274, %r273, %r266, %r272;
	ld.shared.u32 	%r275, [%r17+15360];
	ld.shared.u32 	%r276, [%r19+15360];
	shfl.sync.idx.b32	%r277|%p68, %r125, %r11, 7711, -1;
	mul.lo.s32 	%r278, %r277, %r275;
	shfl.sync.idx.b32	%r279|%p69, %r125, %r18, 7711, -1;
	mad.lo.s32 	%r280, %r279, %r276, %r278;
	shfl.sync.idx.b32	%r281|%p70, %r130, %r11, 7711, -1;
	mul.lo.s32 	%r282, %r281, %r275;
	shfl.sync.idx.b32	%r283|%p71, %r130, %r18, 7711, -1;
	mad.lo.s32 	%r284, %r283, %r276, %r282;
	bar.sync 	0;
	mad.lo.s32 	%r285, %r289, %r287, %r12;
	cvta.to.global.u64 	%rd22, %rd27;
	mul.wide.s32 	%rd23, %r285, 4;
	add.s64 	%rd24, %rd22, %rd23;
	st.global.u32 	[%rd24], %r129;
	add.s32 	%r286, %r285, %r20;
	mul.wide.s32 	%rd25, %r286, 4;
	add.s64 	%rd26, %rd22, %rd25;
	st.global.u32 	[%rd26], %r134;
	st.global.u32 	[%rd24+512], %r140;
	st.global.u32 	[%rd26+512], %r144;
	st.global.u32 	[%rd24+1024], %r150;
	st.global.u32 	[%rd26+1024], %r154;
	st.global.u32 	[%rd24+1536], %r160;
	st.global.u32 	[%rd26+1536], %r164;
	st.global.u32 	[%rd24+2048], %r170;
	st.global.u32 	[%rd26+2048], %r174;
	st.global.u32 	[%rd24+2560], %r180;
	st.global.u32 	[%rd26+2560], %r184;
	st.global.u32 	[%rd24+3072], %r190;
	st.global.u32 	[%rd26+3072], %r194;
	st.global.u32 	[%rd24+3584], %r200;
	st.global.u32 	[%rd26+3584], %r204;
	st.global.u32 	[%rd24+4096], %r210;
	st.global.u32 	[%rd26+4096], %r214;
	st.global.u32 	[%rd24+4608], %r220;
	st.global.u32 	[%rd26+4608], %r224;
	st.global.u32 	[%rd24+5120], %r230;
	st.global.u32 	[%rd26+5120], %r234;
	st.global.u32 	[%rd24+5632], %r240;
	st.global.u32 	[%rd26+5632], %r244;
	st.global.u32 	[%rd24+6144], %r250;
	st.global.u32 	[%rd26+6144], %r254;
	st.global.u32 	[%rd24+6656], %r260;
	st.global.u32 	[%rd26+6656], %r264;
	st.global.u32 	[%rd24+7168], %r270;
	st.global.u32 	[%rd26+7168], %r274;
	st.global.u32 	[%rd24+7680], %r280;
	st.global.u32 	[%rd26+7680], %r284;
	add.s32 	%r289, %r289, %r6;
	setp.lt.u32 	%p72, %r289, %r7;
	@%p72 bra 	$L__BB477_5;
$L__BB477_12:
	ret;

}
	// .globl	_Z9cuda_gemmIiLi128ELi2ELi1ELi4096ELi2ELi2ELi64ELi1ELi0EEviiiPT_S1_S1_iii
.visible .entry _Z9cuda_gemmIiLi128ELi2ELi1ELi4096ELi2ELi2ELi64ELi1ELi0EEviiiPT_S1_S1_iii(
	.param .u32 _Z9cuda_gemmIiLi128ELi2ELi1ELi4096ELi2ELi2ELi64ELi1ELi0EEviiiPT_S1_S1_iii_param_0,
	.param .u32 _Z9cuda_gemmIiLi128ELi2ELi1ELi4096ELi2ELi2ELi64ELi1ELi0EEviiiPT_S1_S1_iii_param_1,
	.param .u32 _Z9cuda_gemmIiLi128ELi2ELi1ELi4096ELi2ELi2ELi64ELi1ELi0EEviiiPT_S1_S1_iii_param_2,
	.param .u64 .ptr .align 1 _Z9cuda_gemmIiLi128ELi2ELi1ELi4096ELi2ELi2ELi64ELi1ELi0EEviiiPT_S1_S1_iii_param_3,
	.param .u64 .ptr .align 1 _Z9cuda_gemmIiLi128ELi2ELi1ELi4096ELi2ELi2ELi64ELi1ELi0EEviiiPT_S1_S1_iii_param_4,
	.param .u64 .ptr .align 1 _Z9cuda_gemmIiLi128ELi2ELi1ELi4096ELi2ELi2ELi64ELi1ELi0EEviiiPT_S1_S1_iii_param_5,
	.param .u32 _Z9cuda_gemmIiLi128ELi2ELi1ELi4096ELi2ELi2ELi64ELi1ELi0EEviiiPT_S1_S1_iii_param_6,
	.param .u32 _Z9cuda_gemmIiLi128ELi2ELi1ELi4096ELi2ELi2ELi64ELi1ELi0EEviiiPT_S1_S1_iii_param_7,
	.param .u32 _Z9cuda_gemmIiLi128ELi2ELi1ELi4096ELi2ELi2ELi64ELi1ELi0EEviiiPT_S1_S1_iii_param_8
)
.maxntid 128
{
	.local .align 16 .b8 	__local_depot478[128];
	.reg .b64 	%SP;
	.reg .b64 	%SPL;
	.reg .pred 	%p<24>;
	.reg .b16 	%rs<8>;
	.reg .b32 	%r<480>;
	.reg .b64 	%rd<92>;
	// demoted variable
	.shared .align 128 .b8 _ZZ9cuda_gemmIiLi128ELi2ELi1ELi4096ELi2ELi2ELi64ELi1ELi0EEviiiPT_S1_S1_iiiE11kron_fac_sh[24];
	// demoted variable
	.shared .align 128 .b8 _ZZ9cuda_gemmIiLi128ELi2ELi1ELi4096ELi2ELi2ELi64ELi1ELi0EEviiiPT_S1_S1_iiiE3Ash[16384];
	mov.u64 	%SPL, __local_depot478;
	ld.param.u64 	%rd6, [_Z9cuda_gemmIiLi128ELi2ELi1ELi4096ELi2ELi2ELi64ELi1ELi0EEviiiPT_S1_S1_iii_param_3];
	ld.param.u64 	%rd4, [_Z9cuda_gemmIiLi128ELi2ELi1ELi4096ELi2ELi2ELi64ELi1ELi0EEviiiPT_S1_S1_iii_param_4];
	ld.param.u32 	%r145, [_Z9cuda_gemmIiLi128ELi2ELi1ELi4096ELi2ELi2ELi64ELi1ELi0EEviiiPT_S1_S1_iii_param_6];
	ld.param.u32 	%r146, [_Z9cuda_gemmIiLi128ELi2ELi1ELi4096ELi2ELi2ELi64ELi1ELi0EEviiiPT_S1_S1_iii_param_7];
	cvta.to.global.u64 	%rd1, %rd6;
	add.u64 	%rd2, %SPL, 0;
	mov.u32 	%r1, %tid.x;
	mul.lo.s32 	%r2, %r146, %r145;
	setp.ge.u32 	%p1, %r1, %r2;
	@%p1 bra 	$L__BB478_3;
	mov.u32 	%r3, %ntid.x;
	cvta.to.global.u64 	%rd3, %rd4;
	mov.u32 	%r149, _ZZ9cuda_gemmIiLi128ELi2ELi1ELi4096ELi2ELi2ELi64ELi1ELi0EEviiiPT_S1_S1_iiiE11kron_fac_sh;
	mov.u32 	%r425, %r1;
$L__BB478_2:
	mul.wide.u32 	%rd8, %r425, 4;
	add.s64 	%rd9, %rd3, %rd8;
	ld.global.u32 	%r147, [%rd9];
	rem.u32 	%r148, %r425, %r145;
	mad.lo.s32 	%r150, %r148, 12, %r149;
	div.u32 	%r151, %r425, %r146;
	shl.b32 	%r152, %r151, 2;
	add.s32 	%r153, %r150, %r152;
	st.shared.u32 	[%r153], %r147;
	add.s32 	%r425, %r425, %r3;
	setp.lt.u32 	%p2, %r425, %r2;
	@%p2 bra 	$L__BB478_2;
$L__BB478_3:
	div.s32 	%r6, 4096, %r146;
	min.s32 	%r7, %r6, 128;
	cvt.u16.u32 	%rs2, %r7;
	div.s16 	%rs3, 128, %rs2;
	cvt.s32.s16 	%r8, %rs3;
	div.s16 	%rs4, 2, %rs3;
	cvt.s32.s16 	%r9, %rs4;
	div.u32 	%r11, %r1, %r7;
	mul.lo.s32 	%r154, %r11, %r7;
	sub.s32 	%r10, %r1, %r154;
	mov.u32 	%r428, %ctaid.y;
	mov.u32 	%r13, %nctaid.y;
	shl.b32 	%r14, %r13, 1;
	setp.ge.u32 	%p3, %r428, %r14;
	@%p3 bra 	$L__BB478_30;
	shl.b32 	%r15, %r1, 2;
	mov.u32 	%r156, %ntid.x;
	shl.b32 	%r16, %r156, 2;
	and.b32  	%r17, %r10, 1;
	min.s32 	%r18, %r145, 2;
	and.b32  	%r19, %r1, 1;
	xor.b32  	%r157, %r15, 4095;
	sub.s32 	%r158, %r157, %r16;
	cvt.u16.u32 	%rs5, %r158;
	cvt.u16.u32 	%rs6, %r16;
	div.u16 	%rs7, %rs5, %rs6;
	and.b16  	%rs1, %rs7, 3;
	shl.b32 	%r159, %r1, 4;
	mov.u32 	%r160, _ZZ9cuda_gemmIiLi128ELi2ELi1ELi4096ELi2ELi2ELi64ELi1ELi0EEviiiPT_S1_S1_iiiE3Ash;
	add.s32 	%r20, %r160, %r159;
	add.s32 	%r21, %r15, %r16;
	shl.b32 	%r27, %r156, 4;
	add.s32 	%r22, %r20, %r27;
	add.s32 	%r23, %r21, %r16;
	xor.b32  	%r24, %r17, 1;
	setp.lt.s32 	%p4, %r17, %r146;
	selp.b32 	%r161, 0, %r146, %p4;
	sub.s32 	%r25, %r17, %r161;
	add.s32 	%r162, %r17, 1;
	setp.lt.s32 	%p5, %r162, %r146;
	selp.b32 	%r163, 0, %r146, %p5;
	sub.s32 	%r26, %r162, %r163;
	mul.lo.s32 	%r28, %r156, 48;
	shl.b32 	%r29, %r156, 6;
	shl.b32 	%r30, %r156, 5;
	shl.b32 	%r221, %r19, 2;
$L__BB478_5:
	setp.eq.s16 	%p6, %rs1, 2;
	mov.b32 	%r164, 0;
	st.local.v4.u32 	[%rd2], {%r164, %r164, %r164, %r164};
	st.local.v4.u32 	[%rd2+16], {%r164, %r164, %r164, %r164};
	st.local.v4.u32 	[%rd2+32], {%r164, %r164, %r164, %r164};
	st.local.v4.u32 	[%rd2+48], {%r164, %r164, %r164, %r164};
	st.local.v4.u32 	[%rd2+64], {%r164, %r164, %r164, %r164};
	st.local.v4.u32 	[%rd2+80], {%r164, %r164, %r164, %r164};
	st.local.v4.u32 	[%rd2+96], {%r164, %r164, %r164, %r164};
	st.local.v4.u32 	[%rd2+112], {%r164, %r164, %r164, %r164};
	shl.b32 	%r34, %r428, 12;
	mov.u32 	%r429, %r15;
	@%p6 bra 	$L__BB478_9;
	setp.eq.s16 	%p7, %rs1, 3;
	add.s32 	%r165, %r34, %r15;
	mul.wide.s32 	%rd10, %r165, 4;
	add.s64 	%rd11, %rd1, %rd10;
	ld.global.v4.u32 	{%r166, %r167, %r168, %r169}, [%rd11];
	st.shared.v4.u32 	[%r20], {%r166, %r167, %r168, %r169};
	mov.u32 	%r429, %r21;
	@%p7 bra 	$L__BB478_9;
	setp.eq.s16 	%p8, %rs1, 0;
	add.s32 	%r170, %r34, %r21;
	mul.wide.s32 	%rd12, %r170, 4;
	add.s64 	%rd13, %rd1, %rd12;
	ld.global.v4.u32 	{%r171, %r172, %r173, %r174}, [%rd13];
	st.shared.v4.u32 	[%r22], {%r171, %r172, %r173, %r174};
	mov.u32 	%r429, %r23;
	@%p8 bra 	$L__BB478_9;
	add.s32 	%r429, %r23, %r16;
	add.s32 	%r175, %r34, %r23;
	mul.wide.s32 	%rd14, %r175, 4;
	add.s64 	%rd15, %rd1, %rd14;
	ld.global.v4.u32 	{%r176, %r177, %r178, %r179}, [%rd15];
	shl.b32 	%r180, %r16, 2;
	add.s32 	%r181, %r22, %r180;
	st.shared.v4.u32 	[%r181], {%r176, %r177, %r178, %r179};
$L__BB478_9:
	mov.u32 	%r182, %ntid.x;
	add.s32 	%r430, %r429, %r34;
	mad.lo.s32 	%r434, %r182, 12, %r430;
	shl.b32 	%r183, %r182, 3;
	add.s32 	%r433, %r430, %r183;
	add.s32 	%r432, %r430, %r16;
	shl.b32 	%r184, %r429, 2;
	mov.u32 	%r185, _ZZ9cuda_gemmIiLi128ELi2ELi1ELi4096ELi2ELi2ELi64ELi1ELi0EEviiiPT_S1_S1_iiiE3Ash;
	add.s32 	%r431, %r185, %r184;
$L__BB478_10:
	mul.wide.s32 	%rd16, %r434, 4;
	add.s64 	%rd17, %rd1, %rd16;
	mul.wide.s32 	%rd18, %r433, 4;
	add.s64 	%rd19, %rd1, %rd18;
	mul.wide.s32 	%rd20, %r432, 4;
	add.s64 	%rd21, %rd1, %rd20;
	mul.wide.s32 	%rd22, %r430, 4;
	add.s64 	%rd23, %rd1, %rd22;
	ld.global.v4.u32 	{%r186, %r187, %r188, %r189}, [%rd23];
	st.shared.v4.u32 	[%r431], {%r186, %r187, %r188, %r189};
	add.s32 	%r190, %r429, %r16;
	ld.global.v4.u32 	{%r191, %r192, %r193, %r194}, [%rd21];
	add.s32 	%r195, %r431, %r27;
	st.shared.v4.u32 	[%r195], {%r191, %r192, %r193, %r194};
	add.s32 	%r196, %r190, %r16;
	ld.global.v4.u32 	{%r197, %r198, %r199, %r200}, [%rd19];
	add.s32 	%r201, %r431, %r30;
	st.shared.v4.u32 	[%r201], {%r197, %r198, %r199, %r200};
	add.s32 	%r202, %r196, %r16;
	ld.global.v4.u32 	{%r203, %r204, %r205, %r206}, [%rd17];
	add.s32 	%r207, %r431, %r28;
	st.shared.v4.u32 	[%r207], {%r203, %r204, %r205, %r206};
	add.s32 	%r429, %r202, %r16;
	add.s32 	%r434, %r434, %r27;
	add.s32 	%r433, %r433, %r27;
	add.s32 	%r432, %r432, %r27;
	add.s32 	%r431, %r431, %r29;
	add.s32 	%r430, %r430, %r27;
	setp.lt.u32 	%p9, %r429, 4096;
	@%p9 bra 	$L__BB478_10;
	setp.lt.s32 	%p10, %r6, 1;
	bar.sync 	0;
	mov.b32 	%r436, 0;
	mov.u32 	%r437, %r436;
	mov.u32 	%r438, %r436;
	mov.u32 	%r439, %r436;
	mov.u32 	%r440, %r436;
	mov.u32 	%r441, %r436;
	mov.u32 	%r442, %r436;
	mov.u32 	%r443, %r436;
	mov.u32 	%r444, %r436;
	mov.u32 	%r445, %r436;
	mov.u32 	%r446, %r436;
	mov.u32 	%r447, %r436;
	mov.u32 	%r448, %r436;
	mov.u32 	%r449, %r436;
	mov.u32 	%r450, %r436;
	mov.u32 	%r451, %r436;
	mov.u32 	%r452, %r436;
	mov.u32 	%r453, %r436;
	mov.u32 	%r454, %r436;
	mov.u32 	%r455, %r436;
	mov.u32 	%r456, %r436;
	mov.u32 	%r457, %r436;
	mov.u32 	%r458, %r436;
	mov.u32 	%r459, %r436;
	mov.u32 	%r460, %r436;
	mov.u32 	%r461, %r436;
	mov.u32 	%r462, %r436;
	mov.u32 	%r463, %r436;
	mov.u32 	%r464, %r436;
	mov.u32 	%r465, %r436;
	mov.u32 	%r466, %r436;
	mov.u32 	%r467, %r436;
	@%p10 bra 	$L__BB478_29;
	mov.b32 	%r472, 0;
	mov.u32 	%r473, %r472;
$L__BB478_13:
	setp.gt.s32 	%p11, %r146, 0;
	add.s32 	%r210, %r473, %r10;
	mul.lo.s32 	%r93, %r210, %r146;
	@%p11 bra 	$L__BB478_14;
	bra.uni 	$L__BB478_15;
$L__BB478_14:
	add.s32 	%r211, %r17, %r93;
	shl.b32 	%r212, %r211, 2;
	add.s32 	%r214, %r185, %r212;
	ld.shared.u32 	%r474, [%r214];
$L__BB478_15:
	setp.lt.s32 	%p12, %r146, 2;
	@%p12 bra 	$L__BB478_17;
	add.s32 	%r215, %r24, %r93;
	shl.b32 	%r216, %r215, 2;
	add.s32 	%r218, %r185, %r216;
	ld.shared.u32 	%r470, [%r218];
$L__BB478_17:
	setp.lt.s32 	%p13, %r11, %r18;
	@%p13 bra 	$L__BB478_18;
	bra.uni 	$L__BB478_27;
$L__BB478_18:
	mul.lo.s32 	%r94, %r472, %r9;
	mov.b32 	%r476, 0;
	mov.u32 	%r477, %r11;
$L__BB478_19:
	setp.gt.u32 	%p14, %r146, 64;
	mov.u32 	%r220, _ZZ9cuda_gemmIiLi128ELi2ELi1ELi4096ELi2ELi2ELi64ELi1ELi0EEviiiPT_S1_S1_iiiE11kron_fac_sh;
	mad.lo.s32 	%r101, %r477, 12, %r220;
	add.s32 	%r222, %r101, %r221;
	ld.shared.u32 	%r102, [%r222];
	@%p14 bra 	$L__BB478_22;
	setp.lt.s32 	%p17, %r146, 2;
	shfl.sync.idx.b32	%r230|%p18, %r102, %r25, 7711, -1;
	mul.lo.s32 	%r479, %r230, %r474;
	@%p17 bra 	$L__BB478_26;
	shfl.sync.idx.b32	%r231|%p19, %r102, %r26, 7711, -1;
	mad.lo.s32 	%r479, %r231, %r470, %r479;
	bra.uni 	$L__BB478_26;
$L__BB478_22:
	setp.lt.s32 	%p15, %r146, 1;
	mov.b32 	%r479, 0;
	@%p15 bra 	$L__BB478_24;
	shl.b32 	%r224, %r17, 2;
	add.s32 	%r225, %r101, %r224;
	ld.shared.u32 	%r226, [%r225];
	mul.lo.s32 	%r479, %r226, %r474;
$L__BB478_24:
	setp.lt.s32 	%p16, %r146, 2;
	@%p16 bra 	$L__BB478_26;
	shl.b32 	%r227, %r24, 2;
	add.s32 	%r228, %r101, %r227;
	ld.shared.u32 	%r229, [%r228];
	mad.lo.s32 	%r479, %r229, %r470, %r479;
$L__BB478_26:
	add.s32 	%r232, %r476, %r94;
	mul.wide.s32 	%rd24, %r232, 4;
	add.s64 	%rd25, %rd2, %rd24;
	ld.local.u32 	%r233, [%rd25];
	add.s32 	%r234, %r233, %r479;
	st.local.u32 	[%rd25], %r234;
	add.s32 	%r477, %r477, %r8;
	add.s32 	%r476, %r476, 1;
	setp.lt.s32 	%p20, %r477, %r18;
	@%p20 bra 	$L__BB478_19;
$L__BB478_27:
	add.s32 	%r473, %r473, %r7;
	add.s32 	%r472, %r472, 1;
	setp.lt.s32 	%p21, %r473, %r6;
	@%p21 bra 	$L__BB478_13;
	ld.local.v4.u32 	{%r467, %r466, %r465, %r464}, [%rd2];
	ld.local.v4.u32 	{%r463, %r462, %r461, %r460}, [%rd2+16];
	ld.local.v4.u32 	{%r459, %r458, %r457, %r456}, [%rd2+32];
	ld.local.v4.u32 	{%r455, %r454, %r453, %r452}, [%rd2+48];
	ld.local.v4.u32 	{%r451, %r450, %r449, %r448}, [%rd2+64];
	ld.local.v4.u32 	{%r447, %r446, %r445, %r444}, [%rd2+80];
	ld.local.v4.u32 	{%r443, %r442, %r441, %r440}, [%rd2+96];
	ld.local.v4.u32 	{%r439, %r438, %r437, %r436}, [%rd2+112];
$L__BB478_29:
	ld.param.u64 	%rd91, [_Z9cuda_gemmIiLi128ELi2ELi1ELi4096ELi2ELi2ELi64ELi1ELi0EEviiiPT_S1_S1_iii_param_5];
	bar.sync 	0;
	mul.lo.s32 	%r235, %r7, %r6;
	mul.lo.s32 	%r236, %r235, %r8;
	div.s32 	%r237, %r236, %r7;
	add.s32 	%r238, %r34, %r1;
	cvta.to.global.u64 	%rd26, %rd91;
	mul.wide.s32 	%rd27, %r238, 4;
	add.s64 	%rd28, %rd26, %rd27;
	st.global.u32 	[%rd28], %r467;
	rem.s32 	%r239, 1, %r9;
	add.s32 	%r240, %r9, 1;
	setp.lt.u32 	%p22, %r240, 3;
	shl.b32 	%r241, %r9, 7;
	selp.b32 	%r242, %r241, 0, %p22;
	add.s32 	%r243, %r238, %r242;
	mad.lo.s32 	%r244, %r237, %r239, %r243;
	mul.wide.s32 	%rd29, %r244, 4;
	add.s64 	%rd30, %rd26, %rd29;
	st.global.u32 	[%rd30], %r466;
	div.s32 	%r245, 2, %r9;
	shl.b32 	%r246, %r245, 7;
	mul.lo.s32 	%r247, %r245, %r9;
	sub.s32 	%r248, 2, %r247;
	add.s32 	%r249, %r238, %r246;
	mad.lo.s32 	%r250, %r237, %r248, %r249;
	mul.wide.s32 	%rd31, %r250, 4;
	add.s64 	%rd32, %rd26, %rd31;
	st.global.u32 	[%rd32], %r465;
	div.s32 	%r251, 3, %r9;
	shl.b32 	%r252, %r251, 7;
	mul.lo.s32 	%r253, %r251, %r9;
	sub.s32 	%r254, 3, %r253;
	add.s32 	%r255, %r238, %r252;
	mad.lo.s32 	%r256, %r237, %r254, %r255;
	mul.wide.s32 	%rd33, %r256, 4;
	add.s64 	%rd34, %rd26, %rd33;
	st.global.u32 	[%rd34], %r464;
	div.s32 	%r257, 4, %r9;
	shl.b32 	%r258, %r257, 7;
	mul.lo.s32 	%r259, %r257, %r9;
	sub.s32 	%r260, 4, %r259;
	add.s32 	%r261, %r238, %r258;
	mad.lo.s32 	%r262, %r237, %r260, %r261;
	mul.wide.s32 	%rd35, %r262, 4;
	add.s64 	%rd36, %rd26, %rd35;
	st.global.u32 	[%rd36], %r463;
	div.s32 	%r263, 5, %r9;
	shl.b32 	%r264, %r263, 7;
	mul.lo.s32 	%r265, %r263, %r9;
	sub.s32 	%r266, 5, %r265;
	add.s32 	%r267, %r238, %r264;
	mad.lo.s32 	%r268, %r237, %r266, %r267;
	mul.wide.s32 	%rd37, %r268, 4;
	add.s64 	%rd38, %rd26, %rd37;
	st.global.u32 	[%rd38], %r462;
	div.s32 	%r269, 6, %r9;
	shl.b32 	%r270, %r269, 7;
	mul.lo.s32 	%r271, %r269, %r9;
	sub.s32 	%r272, 6, %r271;
	add.s32 	%r273, %r238, %r270;
	mad.lo.s32 	%r274, %r237, %r272, %r273;
	mul.wide.s32 	%rd39, %r274, 4;
	add.s64 	%rd40, %rd26, %rd39;
	st.global.u32 	[%rd40], %r461;
	div.s32 	%r275, 7, %r9;
	shl.b32 	%r276, %r275, 7;
	mul.lo.s32 	%r277, %r275, %r9;
	sub.s32 	%r278, 7, %r277;
	add.s32 	%r279, %r238, %r276;
	mad.lo.s32 	%r280, %r237, %r278, %r279;
	mul.wide.s32 	%rd41, %r280, 4;
	add.s64 	%rd42, %rd26, %rd41;
	st.global.u32 	[%rd42], %r460;
	div.s32 	%r281, 8, %r9;
	shl.b32 	%r282, %r281, 7;
	mul.lo.s32 	%r283, %r281, %r9;
	sub.s32 	%r284, 8, %r283;
	add.s32 	%r285, %r238, %r282;
	mad.lo.s32 	%r286, %r237, %r284, %r285;
	mul.wide.s32 	%rd43, %r286, 4;
	add.s64 	%rd44, %rd26, %rd43;
	st.global.u32 	[%rd44], %r459;
	div.s32 	%r287, 9, %r9;
	shl.b32 	%r288, %r287, 7;
	mul.lo.s32 	%r289, %r287, %r9;
	sub.s32 	%r290, 9, %r289;
	add.s32 	%r291, %r238, %r288;
	mad.lo.s32 	%r292, %r237, %r290, %r291;
	mul.wide.s32 	%rd45, %r292, 4;
	add.s64 	%rd46, %rd26, %rd45;
	st.global.u32 	[%rd46], %r458;
	div.s32 	%r293, 10, %r9;
	shl.b32 	%r294, %r293, 7;
	mul.lo.s32 	%r295, %r293, %r9;
	sub.s32 	%r296, 10, %r295;
	add.s32 	%r297, %r238, %r294;
	mad.lo.s32 	%r298, %r237, %r296, %r297;
	mul.wide.s32 	%rd47, %r298, 4;
	add.s64 	%rd48, %rd26, %rd47;
	st.global.u32 	[%rd48], %r457;
	div.s32 	%r299, 11, %r9;
	shl.b32 	%r300, %r299, 7;
	mul.lo.s32 	%r301, %r299, %r9;
	sub.s32 	%r302, 11, %r301;
	add.s32 	%r303, %r238, %r300;
	mad.lo.s32 	%r304, %r237, %r302, %r303;
	mul.wide.s32 	%rd49, %r304, 4;
	add.s64 	%rd50, %rd26, %rd49;
	st.global.u32 	[%rd50], %r456;
	div.s32 	%r305, 12, %r9;
	shl.b32 	%r306, %r305, 7;
	mul.lo.s32 	%r307, %r305, %r9;
	sub.s32 	%r308, 12, %r307;
	add.s32 	%r309, %r238, %r306;
	mad.lo.s32 	%r310, %r237, %r308, %r309;
	mul.wide.s32 	%rd51, %r310, 4;
	add.s64 	%rd52, %rd26, %rd51;
	st.global.u32 	[%rd52], %r455;
	div.s32 	%r311, 13, %r9;
	shl.b32 	%r312, %r311, 7;
	mul.lo.s32 	%r313, %r311, %r9;
	sub.s32 	%r314, 13, %r313;
	add.s32 	%r315, %r238, %r312;
	mad.lo.s32 	%r316, %r237, %r314, %r315;
	mul.wide.s32 	%rd53, %r316, 4;
	add.s64 	%rd54, %rd26, %rd53;
	st.global.u32 	[%rd54], %r454;
	div.s32 	%r317, 14, %r9;
	shl.b32 	%r318, %r317, 7;
	mul.lo.s32 	%r319, %r317, %r9;
	sub.s32 	%r320, 14, %r319;
	add.s32 	%r321, %r238, %r318;
	mad.lo.s32 	%r322, %r237, %r320, %r321;
	mul.wide.s32 	%rd55, %r322, 4;
	add.s64 	%rd56, %rd26, %rd55;
	st.global.u32 	[%rd56], %r453;
	div.s32 	%r323, 15, %r9;
	shl.b32 	%r324, %r323, 7;
	mul.lo.s32 	%r325, %r323, %r9;
	sub.s32 	%r326, 15, %r325;
	add.s32 	%r327, %r238, %r324;
	mad.lo.s32 	%r328, %r237, %r326, %r327;
	mul.wide.s32 	%rd57, %r328, 4;
	add.s64 	%rd58, %rd26, %rd57;
	st.global.u32 	[%rd58], %r452;
	div.s32 	%r329, 16, %r9;
	shl.b32 	%r330, %r329, 7;
	mul.lo.s32 	%r331, %r329, %r9;
	sub.s32 	%r332, 16, %r331;
	add.s32 	%r333, %r238, %r330;
	mad.lo.s32 	%r334, %r237, %r332, %r333;
	mul.wide.s32 	%rd59, %r334, 4;
	add.s64 	%rd60, %rd26, %rd59;
	st.global.u32 	[%rd60], %r451;
	div.s32 	%r335, 17, %r9;
	shl.b32 	%r336, %r335, 7;
	mul.lo.s32 	%r337, %r335, %r9;
	sub.s32 	%r338, 17, %r337;
	add.s32 	%r339, %r238, %r336;
	mad.lo.s32 	%r340, %r237, %r338, %r339;
	mul.wide.s32 	%rd61, %r340, 4;
	add.s64 	%rd62, %rd26, %rd61;
	st.global.u32 	[%rd62], %r450;
	div.s32 	%r341, 18, %r9;
	shl.b32 	%r342, %r341, 7;
	mul.lo.s32 	%r343, %r341, %r9;
	sub.s32 	%r344, 18, %r343;
	add.s32 	%r345, %r238, %r342;
	mad.lo.s32 	%r346, %r237, %r344, %r345;
	mul.wide.s32 	%rd63, %r346, 4;
	add.s64 	%rd64, %rd26, %rd63;
	st.global.u32 	[%rd64], %r449;
	div.s32 	%r347, 19, %r9;
	shl.b32 	%r348, %r347, 7;
	mul.lo.s32 	%r349, %r347, %r9;
	sub.s32 	%r350, 19, %r349;
	add.s32 	%r351, %r238, %r348;
	mad.lo.s32 	%r352, %r237, %r350, %r351;
	mul.wide.s32 	%rd65, %r352, 4;
	add.s64 	%rd66, %rd26, %rd65;
	st.global.u32 	[%rd66], %r448;
	div.s32 	%r353, 20, %r9;
	shl.b32 	%r354, %r353, 7;
	mul.lo.s32 	%r355, %r353, %r9;
	sub.s32 	%r356, 20, %r355;
	add.s32 	%r357, %r238, %r354;
	mad.lo.s32 	%r358, %r237, %r356, %r357;
	mul.wide.s32 	%rd67, %r358, 4;
	add.s64 	%rd68, %rd26, %rd67;
	st.global.u32 	[%rd68], %r447;
	div.s32 	%r359, 21, %r9;
	shl.b32 	%r360, %r359, 7;
	mul.lo.s32 	%r361, %r359, %r9;
	sub.s32 	%r362, 21, %r361;
	add.s32 	%r363, %r238, %r360;
	mad.lo.s32 	%r364, %r237, %r362, %r363;
	mul.wide.s32 	%rd69, %r364, 4;
	add.s64 	%rd70, %rd26, %rd69;
	st.global.u32 	[%rd70], %r446;
	div.s32 	%r365, 22, %r9;
	shl.b32 	%r366, %r365, 7;
	mul.lo.s32 	%r367, %r365, %r9;
	sub.s32 	%r368, 22, %r367;
	add.s32 	%r369, %r238, %r366;
	mad.lo.s32 	%r370, %r237, %r368, %r369;
	mul.wide.s32 	%rd71, %r370, 4;
	add.s64 	%rd72, %rd26, %rd71;
	st.global.u32 	[%rd72], %r445;
	div.s32 	%r371, 23, %r9;
	shl.b32 	%r372, %r371, 7;
	mul.lo.s32 	%r373, %r371, %r9;
	sub.s32 	%r374, 23, %r373;
	add.s32 	%r375, %r238, %r372;
	mad.lo.s32 	%r376, %r237, %r374, %r375;
	mul.wide.s32 	%rd73, %r376, 4;
	add.s64 	%rd74, %rd26, %rd73;
	st.global.u32 	[%rd74], %r444;
	div.s32 	%r377, 24, %r9;
	shl.b32 	%r378, %r377, 7;
	mul.lo.s32 	%r379, %r377, %r9;
	sub.s32 	%r380, 24, %r379;
	add.s32 	%r381, %r238, %r378;
	mad.lo.s32 	%r382, %r237, %r380, %r381;
	mul.wide.s32 	%rd75, %r382, 4;
	add.s64 	%rd76, %rd26, %rd75;
	st.global.u32 	[%rd76], %r443;
	div.s32 	%r383, 25, %r9;
	shl.b32 	%r384, %r383, 7;
	mul.lo.s32 	%r385, %r383, %r9;
	sub.s32 	%r386, 25, %r385;
	add.s32 	%r387, %r238, %r384;
	mad.lo.s32 	%r388, %r237, %r386, %r387;
	mul.wide.s32 	%rd77, %r388, 4;
	add.s64 	%rd78, %rd26, %rd77;
	st.global.u32 	[%rd78], %r442;
	div.s32 	%r389, 26, %r9;
	shl.b32 	%r390, %r389, 7;
	mul.lo.s32 	%r391, %r389, %r9;
	sub.s32 	%r392, 26, %r391;
	add.s32 	%r393, %r238, %r390;
	mad.lo.s32 	%r394, %r237, %r392, %r393;
	mul.wide.s32 	%rd79, %r394, 4;
	add.s64 	%rd80, %rd26, %rd79;
	st.global.u32 	[%rd80], %r441;
	div.s32 	%r395, 27, %r9;
	shl.b32 	%r396, %r395, 7;
	mul.lo.s32 	%r397, %r395, %r9;
	sub.s32 	%r398, 27, %r397;
	add.s32 	%r399, %r238, %r396;
	mad.lo.s32 	%r400, %r237, %r398, %r399;
	mul.wide.s32 	%rd81, %r400, 4;
	add.s64 	%rd82, %rd26, %rd81;
	st.global.u32 	[%rd82], %r440;
	div.s32 	%r401, 28, %r9;
	shl.b32 	%r402, %r401, 7;
	mul.lo.s32 	%r403, %r401, %r9;
	sub.s32 	%r404, 28, %r403;
	add.s32 	%r405, %r238, %r402;
	mad.lo.s32 	%r406, %r237, %r404, %r405;
	mul.wide.s32 	%rd83, %r406, 4;
	add.s64 	%rd84, %rd26, %rd83;
	st.global.u32 	[%rd84], %r439;
	div.s32 	%r407, 29, %r9;
	shl.b32 	%r408, %r407, 7;
	mul.lo.s32 	%r409, %r407, %r9;
	sub.s32 	%r410, 29, %r409;
	add.s32 	%r411, %r238, %r408;
	mad.lo.s32 	%r412, %r237, %r410, %r411;
	mul.wide.s32 	%rd85, %r412, 4;
	add.s64 	%rd86, %rd26, %rd85;
	st.global.u32 	[%rd86], %r438;
	div.s32 	%r413, 30, %r9;
	shl.b32 	%r414, %r413, 7;
	mul.lo.s32 	%r415, %r413, %r9;
	sub.s32 	%r416, 30, %r415;
	add.s32 	%r417, %r238, %r414;
	mad.lo.s32 	%r418, %r237, %r416, %r417;
	mul.wide.s32 	%rd87, %r418, 4;
	add.s64 	%rd88, %rd26, %rd87;
	st.global.u32 	[%rd88], %r437;
	div.s32 	%r419, 31, %r9;
	shl.b32 	%r420, %r419, 7;
	mul.lo.s32 	%r421, %r419, %r9;
	sub.s32 	%r422, 31, %r421;
	add.s32 	%r423, %r238, %r420;
	mad.lo.s32 	%r424, %r237, %r422, %r423;
	mul.wide.s32 	%rd89, %r424, 4;
	add.s64 	%rd90, %rd26, %rd89;
	st.global.u32 	[%rd90], %r436;
	add.s32 	%r428, %r428, %r13;
	setp.lt.u32 	%p23, %r428, %r14;
	@%p23 bra 	$L__BB478_5;
$L__BB478_30:
	ret;

}
	// .globl	_Z9cuda_gemmIiLi128ELi2ELi1ELi4096ELi2ELi2ELi64ELi1ELi1EEviiiPT_S1_S1_iii
.visible .entry _Z9cuda_gemmIiLi128ELi2ELi1ELi4096ELi2ELi2ELi64ELi1ELi1EEviiiPT_S1_S1_iii(
	.param .u32 _Z9cuda_gemmIiLi128ELi2ELi1ELi4096ELi2ELi2ELi64ELi1ELi1EEviiiPT_S1_S1_iii_param_0,
	.param .u32 _Z9cuda_gemmIiLi128ELi2ELi1ELi4096ELi2ELi2ELi64ELi1ELi1EEviiiPT_S1_S1_iii_param_1,
	.param .u32 _Z9cuda_gemmIiLi128ELi2ELi1ELi4096ELi2ELi2ELi64ELi1ELi1EEviiiPT_S1_S1_iii_param_2,
	.param .u64 .ptr .align 1 _Z9cuda_gemmIiLi128ELi2ELi1ELi4096ELi2ELi2ELi64ELi1ELi1EEviiiPT_S1_S1_iii_param_3,
	.param .u64 .ptr .align 1 _Z9cuda_gemmIiLi128ELi2ELi1ELi4096ELi2ELi2ELi64ELi1ELi1EEviiiPT_S1_S1_iii_param_4,
	.param .u64 .ptr .align 1 _Z9cuda_gemmIiLi128ELi2ELi1ELi4096ELi2ELi2ELi64ELi1ELi1EEviiiPT_S1_S1_iii_param_5,
	.param .u32 _Z9cuda_gemmIiLi128ELi2ELi1ELi4096ELi2ELi2ELi64ELi1ELi1EEviiiPT_S1_S1_iii_param_6,
	.param .u32 _Z9cuda_gemmIiLi128ELi2ELi1ELi4096ELi2ELi2ELi64ELi1ELi1EEviiiPT_S1_S1_iii_param_7,
	.param .u32 _Z9cuda_gemmIiLi128ELi2ELi1ELi4096ELi2ELi2ELi64ELi1ELi1EEviiiPT_S1_S1_iii_param_8
)
.maxntid 128
{
	.reg .pred 	%p<73>;
	.reg .b16 	%rs<5>;
	.reg .b32 	%r<280>;
	.reg .b64 	%rd<26>;
	// demoted variable
	.shared .align 128 .b8 _ZZ9cuda_gemmIiLi128ELi2ELi1ELi4096ELi2ELi2ELi64ELi1ELi1EEviiiPT_S1_S1_iiiE11kron_fac_sh[24];
	// demoted variable
	.shared .align 128 .b8 _ZZ9cuda_gemmIiLi128ELi2ELi1ELi4096ELi2ELi2ELi64ELi1ELi1EEviiiPT_S1_S1_iiiE3Ash[16384];
	ld.param.u64 	%rd5, [_Z9cuda_gemmIiLi128ELi2ELi1ELi4096ELi2ELi2ELi64ELi1ELi1EEviiiPT_S1_S1_iii_param_3];
	ld.param.u64 	%rd3, [_Z9cuda_gemmIiLi128ELi2ELi1ELi4096ELi2ELi2ELi64ELi1ELi1EEviiiPT_S1_S1_iii_param_4];
	cvta.to.global.u64 	%rd1, %rd5;
	mov.u32 	%r1, %tid.x;
	setp.gt.u32 	%p1, %r1, 3;
	@%p1 bra 	$L__BB479_3;
	mov.u32 	%r2, %ntid.x;
	cvta.to.global.u64 	%rd2, %rd3;
	mov.u32 	%r44, _ZZ9cuda_gemmIiLi128ELi2ELi1ELi4096ELi2ELi2ELi64ELi1ELi1EEviiiPT_S1_S1_iiiE11kron_fac_sh;
	mov.u32 	%r271, %r1;
$L__BB479_2:
	mul.wide.u32 	%rd6, %r271, 4;
	add.s64 	%rd7, %rd2, %rd6;
	ld.global.u32 	%r42, [%rd7];
	and.b32  	%r43, %r271, 1;
	mad.lo.s32 	%r45, %r43, 12, %r44;
	shl.b32 	%r46, %r271, 1;
	and.b32  	%r47, %r46, -4;
	add.s32 	%r48, %r45, %r47;
	st.shared.u32 	[%r48], %r42;
	add.s32 	%r271, %r271, %r2;
	setp.lt.u32 	%p2, %r271, 4;
	@%p2 bra 	$L__BB479_2;
$L__BB479_3:
	mov.u32 	%r272, %ctaid.y;
	mov.u32 	%r6, %nctaid.y;
	shl.b32 	%r7, %r6, 1;
	setp.ge.u32 	%p3, %r272, %r7;
	@%p3 bra 	$L__BB479_12;
	shl.b32 	%r8, %r1, 2;
	mov.u32 	%r49, %ntid.x;
	shl.b32 	%r9, %r49, 2;
	and.b32  	%r10, %r1, 1;
	xor.b32  	%r50, %r8, 4095;
	sub.s32 	%r51, %r50, %r9;
	cvt.u16.u32 	%rs2, %r51;
	cvt.u16.u32 	%rs3, %r9;
	div.u16 	%rs4, %rs2, %rs3;
	and.b16  	%rs1, %rs4, 3;
	shl.b32 	%r52, %r1, 4;
	mov.u32 	%r53, _ZZ9cuda_gemmIiLi128ELi2ELi1ELi4096ELi2ELi2ELi64ELi1ELi1EEviiiPT_S1_S1_iiiE3Ash;
	add.s32 	%r11, %r53, %r52;
	add.s32 	%r12, %r8, %r9;
	shl.b32 	%r16, %r49, 4;
	add.s32 	%r13, %r11, %r16;
	add.s32 	%r14, %r12, %r9;
	xor.b32  	%r15, %r10, 1;
	mul.lo.s32 	%r17, %r49, 48;
	shl.b32 	%r18, %r49, 6;
	shl.b32 	%r19, %r49, 5;
$L__BB479_5:
	setp.eq.s16 	%p4, %rs1, 2;
	shl.b32 	%r21, %r272, 12;
	mov.u32 	%r273, %r8;
	@%p4 bra 	$L__BB479_9;
	setp.eq.s16 	%p5, %rs1, 3;
	add.s32 	%r54, %r21, %r8;
	mul.wide.s32 	%rd8, %r54, 4;
	add.s64 	%rd9, %rd1, %rd8;
	ld.global.v4.u32 	{%r55, %r56, %r57, %r58}, [%rd9];
	st.shared.v4.u32 	[%r11], {%r55, %r56, %r57, %r58};
	mov.u32 	%r273, %r12;
	@%p5 bra 	$L__BB479_9;
	setp.eq.s16 	%p6, %rs1, 0;
	add.s32 	%r59, %r21, %r12;
	mul.wide.s32 	%rd10, %r59, 4;
	add.s64 	%rd11, %rd1, %rd10;
	ld.global.v4.u32 	{%r60, %r61, %r62, %r63}, [%rd11];
	st.shared.v4.u32 	[%r13], {%r60, %r61, %r62, %r63};
	mov.u32 	%r273, %r14;
	@%p6 bra 	$L__BB479_9;
	add.s32 	%r273, %r14, %r9;
	add.s32 	%r64, %r21, %r14;
	mul.wide.s32 	%rd12, %r64, 4;
	add.s64 	%rd13, %rd1, %rd12;
	ld.global.v4.u32 	{%r65, %r66, %r67, %r68}, [%rd13];
	shl.b32 	%r69, %r9, 2;
	add.s32 	%r70, %r13, %r69;
	st.shared.v4.u32 	[%r70], {%r65, %r66, %r67, %r68};
$L__BB479_9:
	mov.u32 	%r71, %ntid.x;
	add.s32 	%r274, %r273, %r21;
	mad.lo.s32 	%r278, %r71, 12, %r274;
	shl.b32 	%r72, %r71, 3;
	add.s32 	%r277, %r274, %r72;
	add.s32 	%r276, %r274, %r9;
	shl.b32 	%r73, %r273, 2;
	mov.u32 	%r74, _ZZ9cuda_gemmIiLi128ELi2ELi1ELi4096ELi2ELi2ELi64ELi1ELi1EEviiiPT_S1_S1_iiiE3Ash;
	add.s32 	%r275, %r74, %r73;
$L__BB479_10:
	mul.wide.s32 	%rd14, %r278, 4;
	add.s64 	%rd15, %rd1, %rd14;
	mul.wide.s32 	%rd16, %r277, 4;
	add.s64 	%rd17, %rd1, %rd16;
	mul.wide.s32 	%rd18, %r276, 4;
	add.s64 	%rd19, %rd1, %rd18;
	mul.wide.s32 	%rd20, %r274, 4;
	add.s64 	%rd21, %rd1, %rd20;
	ld.global.v4.u32 	{%r75, %r76, %r77, %r78}, [%rd21];
	st.shared.v4.u32 	[%r275], {%r75, %r76, %r77, %r78};
	add.s32 	%r79, %r273, %r9;
	ld.global.v4.u32 	{%r80, %r81, %r82, %r83}, [%rd19];
	add.s32 	%r84, %r275, %r16;
	st.shared.v4.u32 	[%r84], {%r80, %r81, %r82, %r83};
	add.s32 	%r85, %r79, %r9;
	ld.global.v4.u32 	{%r86, %r87, %r88, %r89}, [%rd17];
	add.s32 	%r90, %r275, %r19;
	st.shared.v4.u32 	[%r90], {%r86, %r87, %r88, %r89};
	add.s32 	%r91, %r85, %r9;
	ld.global.v4.u32 	{%r92, %r93, %r94, %r95}, [%rd15];
	add.s32 	%r96, %r275, %r17;
	st.shared.v4.u32 	[%r96], {%r92, %r93, %r94, %r95};
	add.s32 	%r273, %r91, %r9;
	add.s32 	%r278, %r278, %r16;
	add.s32 	%r277, %r277, %r16;
	add.s32 	%r276, %r276, %r16;
	add.s32 	%r275, %r275, %r18;
	add.s32 	%r274, %r274, %r16;
	setp.lt.u32 	%p7, %r273, 4096;
	@%p7 bra 	$L__BB479_10;
	ld.param.u64 	%rd25, [_Z9cuda_gemmIiLi128ELi2ELi1ELi4096ELi2ELi2ELi64ELi1ELi1EEviiiPT_S1_S1_iii_param_5];
	bar.sync 	0;
	shl.b32 	%r97, %r1, 1;
	or.b32  	%r98, %r97, %r10;
	shl.b32 	%r99, %r98, 2;
	mov.u32 	%r100, _ZZ9cuda_gemmIiLi128ELi2ELi1ELi4096ELi2ELi2ELi64ELi1ELi1EEviiiPT_S1_S1_iiiE3Ash;
	add.s32 	%r101, %r100, %r99;
	ld.shared.u32 	%r102, [%r101];
	or.b32  	%r103, %r97, %r15;
	shl.b32 	%r104, %r103, 2;
	add.s32 	%r105, %r100, %r104;
	ld.shared.u32 	%r106, [%r105];
	shl.b32 	%r107, %r10, 2;
	mov.u32 	%r108, _ZZ9cuda_gemmIiLi128ELi2ELi1ELi4096ELi2ELi2ELi64ELi1ELi1EEviiiPT_S1_S1_iiiE11kron_fac_sh;
	add.s32 	%r109, %r108, %r107;
	ld.shared.u32 	%r110, [%r109];
	shfl.sync.idx.b32	%r111|%p8, %r110, %r10, 7711, -1;
	mul.lo.s32 	%r112, %r111, %r102;
	shfl.sync.idx.b32	%r113|%p9, %r110, %r15, 7711, -1;
	mad.lo.s32 	%r114, %r113, %r106, %r112;
	ld.shared.u32 	%r115, [%r109+12];
	shfl.sync.idx.b32	%r116|%p10, %r115, %r10, 7711, -1;
	mul.lo.s32 	%r117, %r116, %r102;
	shfl.sync.idx.b32	%r118|%p11, %r115, %r15, 7711, -1;
	mad.lo.s32 	%r119, %r118, %r106, %r117;
	ld.shared.u32 	%r120, [%r101+1024];
	ld.shared.u32 	%r121, [%r105+1024];
	shfl.sync.idx.b32	%r122|%p12, %r110, %r10, 7711, -1;
	mul.lo.s32 	%r123, %r122, %r120;
	shfl.sync.idx.b32	%r124|%p13, %r110, %r15, 7711, -1;
	mad.lo.s32 	%r125, %r124, %r121, %r123;
	shfl.sync.idx.b32	%r126|%p14, %r115, %r10, 7711, -1;
	mul.lo.s32 	%r127, %r126, %r120;
	shfl.sync.idx.b32	%r128|%p15, %r115, %r15, 7711, -1;
	mad.lo.s32 	%r129, %r128, %r121, %r127;
	ld.shared.u32 	%r130, [%r101+2048];
	ld.shared.u32 	%r131, [%r105+2048];
	shfl.sync.idx.b32	%r132|%p16, %r110, %r10, 7711, -1;
	mul.lo.s32 	%r133, %r132, %r130;
	shfl.sync.idx.b32	%r134|%p17, %r110, %r15, 7711, -1;
	mad.lo.s32 	%r135, %r134, %r131, %r133;
	shfl.sync.idx.b32	%r136|%p18, %r115, %r10, 7711, -1;
	mul.lo.s32 	%r137, %r136, %r130;
	shfl.sync.idx.b32	%r138|%p19, %r115, %r15, 7711, -1;
	mad.lo.s32 	%r139, %r138, %r131, %r137;
	ld.shared.u32 	%r140, [%r101+3072];
	ld.shared.u32 	%r141, [%r105+3072];
	shfl.sync.idx.b32	%r142|%p20, %r110, %r10, 7711, -1;
	mul.lo.s32 	%r143, %r142, %r140;
	shfl.sync.idx.b32	%r144|%p21, %r110, %r15, 7711, -1;
	mad.lo.s32 	%r145, %r144, %r141, %r143;
	shfl.sync.idx.b32	%r146|%p22, %r115, %r10, 7711, -1;
	mul.lo.s32 	%r147, %r146, %r140;
	shfl.sync.idx.b32	%r148|%p23, %r115, %r15, 7711, -1;
	mad.lo.s32 	%r149, %r148, %r141, %r147;
	ld.shared.u32 	%r150, [%r101+4096];
	ld.shared.u32 	%r151, [%r105+4096];
	shfl.sync.idx.b32	%r152|%p24, %r110, %r10, 7711, -1;
	mul.lo.s32 	%r153, %r152, %r150;
	shfl.sync.idx.b32	%r154|%p25, %r110, %r15, 7711, -1;
	mad.lo.s32 	%r155, %r154, %r151, %r153;
	shfl.sync.idx.b32	%r156|%p26, %r115, %r10, 7711, -1;
	mul.lo.s32 	%r157, %r156, %r150;
	shfl.sync.idx.b32	%r158|%p27, %r115, %r15, 7711, -1;
	mad.lo.s32 	%r159, %r158, %r151, %r157;
	ld.shared.u32 	%r160, [%r101+5120];
	ld.shared.u32 	%r161, [%r105+5120];
	shfl.sync.idx.b32	%r162|%p28, %r110, %r10, 7711, -1;
	mul.lo.s32 	%r163, %r162, %r160;
	shfl.sync.idx.b32	%r164|%p29, %r110, %r15, 7711, -1;
	mad.lo.s32 	%r165, %r164, %r161, %r163;
	shfl.sync.idx.b32	%r166|%p30, %r115, %r10, 7711, -1;
	mul.lo.s32 	%r167, %r166, %r160;
	shfl.sync.idx.b32	%r168|%p31, %r115, %r15, 7711, -1;
	mad.lo.s32 	%r169, %r168, %r161, %r167;
	ld.shared.u32 	%r170, [%r101+6144];
	ld.shared.u32 	%r171, [%r105+6144];
	shfl.sync.idx.b32	%r172|%p32, %r110, %r10, 7711, -1;
	mul.lo.s32 	%r173, %r172, %r170;
	shfl.sync.idx.b32	%r174|%p33, %r110, %r15, 7711, -1;
	mad.lo.s32 	%r175, %r174, %r171, %r173;
	shfl.sync.idx.b32	%r176|%p34, %r115, %r10, 7711, -1;
	mul.lo.s32 	%r177, %r176, %r170;
	shfl.sync.idx.b32	%r178|%p35, %r115, %r15, 7711, -1;
	mad.lo.s32 	%r179, %r178, %r171, %r177;
	ld.shared.u32 	%r180, [%r101+7168];
	ld.shared.u32 	%r181, [%r105+7168];
	shfl.sync.idx.b32	%r182|%p36, %r110, %r10, 7711, -1;
	mul.lo.s32 	%r183, %r182, %r180;
	shfl.sync.idx.b32	%r184|%p37, %r110, %r15, 7711, -1;
	mad.lo.s32 	%r185, %r184, %r181, %r183;
	shfl.sync.idx.b32	%r186|%p38, %r115, %r10, 7711, -1;
	mul.lo.s32 	%r187, %r186, %r180;
	shfl.sync.idx.b32	%r188|%p39, %r115, %r15, 7711, -1;
	mad.lo.s32 	%r189, %r188, %r181, %r187;
	ld.shared.u32 	%r190, [%r101+8192];
	ld.shared.u32 	%r191, [%r105+8192];
	shfl.sync.idx.b32	%r192|%p40, %r110, %r10, 7711, -1;
	mul.lo.s32 	%r193, %r192, %r190;
	shfl.sync.idx.b32	%r194|%p41, %r110, %r15, 7711, -1;
	mad.lo.s32 	%r195, %r194, %r191, %r193;
	shfl.sync.idx.b32	%r196|%p42, %r115, %r10, 7711, -1;
	mul.lo.s32 	%r197, %r196, %r190;
	shfl.sync.idx.b32	%r198|%p43, %r115, %r15, 7711, -1;
	mad.lo.s32 	%r199, %r198, %r191, %r197;
	ld.shared.u32 	%r200, [%r101+9216];
	ld.shared.u32 	%r201, [%r105+9216];
	shfl.sync.idx.b32	%r202|%p44, %r110, %r10, 7711, -1;
	mul.lo.s32 	%r203, %r202, %r200;
	shfl.sync.idx.b32	%r204|%p45, %r110, %r15, 7711, -1;
	mad.lo.s32 	%r205, %r204, %r201, %r203;
	shfl.sync.idx.b32	%r206|%p46, %r115, %r10, 7711, -1;
	mul.lo.s32 	%r207, %r206, %r200;
	shfl.sync.idx.b32	%r208|%p47, %r115, %r15, 7711, -1;
	mad.lo.s32 	%r209, %r208, %r201, %r207;
	ld.shared.u32 	%r210, [%r101+10240];
	ld.shared.u32 	%r211, [%r105+10240];
	shfl.sync.idx.b32	%r212|%p48, %r110, %r10, 7711, -1;
	mul.lo.s32 	%r213, %r212, %r210;
	shfl.sync.idx.b32	%r214|%p49, %r110, %r15, 7711, -1;
	mad.lo.s32 	%r215, %r214, %r211, %r213;
	shfl.sync.idx.b32	%r216|%p50, %r115, %r10, 7711, -1;
	mul.lo.s32 	%r217, %r216, %r210;
	shfl.sync.idx.b32	%r218|%p51, %r115, %r15, 7711, -1;
	mad.lo.s32 	%r219, %r218, %r211, %r217;
	ld.shared.u32 	%r220, [%r101+11264];
	ld.shared.u32 	%r221, [%r105+11264];
	shfl.sync.idx.b32	%r222|%p52, %r110, %r10, 7711, -1;
	mul.lo.s32 	%r223, %r222, %r220;
	shfl.sync.idx.b32	%r224|%p53, %r110, %r15, 7711, -1;
	mad.lo.s32 	%r225, %r224, %r221, %r223;
	shfl.sync.idx.b32	%r226|%p54, %r115, %r10, 7711, -1;
	mul.lo.s32 	%r227, %r226, %r220;
	shfl.sync.idx.b32	%r228|%p55, %r115, %r15, 7711, -1;
	mad.lo.s32 	%r229, %r228, %r221, %r227;
	ld.shared.u32 	%r230, [%r101+12288];
	ld.shared.u32 	%r231, [%r105+12288];
	shfl.sync.idx.b32	%r232|%p56, %r110, %r10, 7711, -1;
	mul.lo.s32 	%r233, %r232, %r230;
	shfl.sync.idx.b32	%r234|%p57, %r110, %r15, 7711, -1;
	mad.lo.s32 	%r235, %r234, %r231, %r233;
	shfl.sync.idx.b32	%r236|%p58, %r115, %r10, 7711, -1;
	mul.lo.s32 	%r237, %r236, %r230;
	shfl.sync.idx.b32	%r238|%p59, %r115, %r15, 7711, -1;
	mad.lo.s32 	%r239, %r238, %r231, %r237;
	ld.shared.u32 	%r240, [%r101+13312];
	ld.shared.u32 	%r241, [%r105+13312];
	shfl.sync.idx.b32	%r242|%p60, %r110, %r10, 7711, -1;
	mul.lo.s32 	%r243, %r242, %r240;
	shfl.sync.idx.b32	%r244|%p61, %r110, %r15, 7711, -1;
	mad.lo.s32 	%r245, %r244, %r241, %r243;
	shfl.sync.idx.b32	%r246|%p62, %r115, %r10, 7711, -1;
	mul.lo.s32 	%r247, %r246, %r240;
	shfl.sync.idx.b32	%r248|%p63, %r115, %r15, 7711, -1;
	mad.lo.s32 	%r249, %r248, %r241, %r247;
	ld.shared.u32 	%r250, [%r101+14336];
	ld.shared.u32 	%r251, [%r105+14336];
	shfl.sync.idx.b32	%r252|%p64, %r110, %r10, 7711, -1;
	mul.lo.s32 	%r253, %r252, %r250;
	shfl.sync.idx.b32	%r254|%p65, %r110, %r15, 7711, -1;
	mad.lo.s32 	%r255, %r254, %r251, %r253;
	shfl.sync.idx.b32	%r256|%p66, %r115, %r10, 7711, -1;
	mul.lo.s32 	%r257, %r256, %r250;
	shfl.sync.idx.b32	%r258|%p67, %r115, %r15, 7711, -1;
	mad.lo.s32 	%r259, %r258, %r251, %r257;
	ld.shared.u32 	%r260, [%r101+15360];
	ld.shared.u32 	%r261, [%r105+15360];
	shfl.sync.idx.b32	%r262|%p68, %r110, %r10, 7711, -1;
	mul.lo.s32 	%r263, %r262, %r260;
	shfl.sync.idx.b32	%r264|%p69, %r110, %r15, 7711, -1;
	mad.lo.s32 	%r265, %r264, %r261, %r263;
	shfl.sync.idx.b32	%r266|%p70, %r115, %r10, 7711, -1;
	mul.lo.s32 	%r267, %r266, %r260;
	shfl.sync.idx.b32	%r268|%p71, %r115, %r15, 7711, -1;
	mad.lo.s32 	%r269, %r268, %r261, %r267;
	bar.sync 	0;
	add.s32 	%r270, %r21, %r1;
	cvta.to.global.u64 	%rd22, %rd25;
	mul.wide.s32 	%rd23, %r270, 4;
	add.s64 	%rd24, %rd22, %rd23;
	st.global.u32 	[%rd24], %r114;
	st.global.u32 	[%rd24+8192], %r119;
	st.global.u32 	[%rd24+512], %r125;
	st.global.u32 	[%rd24+8704], %r129;
	st.global.u32 	[%rd24+1024], %r135;
	st.global.u32 	[%rd24+9216], %r139;
	st.global.u32 	[%rd24+1536], %r145;
	st.global.u32 	[%rd24+9728], %r149;
	st.global.u32 	[%rd24+2048], %r155;
	st.global.u32 	[%rd24+10240], %r159;
	st.global.u32 	[%rd24+2560], %r165;
	st.global.u32 	[%rd24+10752], %r169;
	st.global.u32 	[%rd24+3072], %r175;
	st.global.u32 	[%rd24+11264], %r179;
	st.global.u32 	[%rd24+3584], %r185;
	st.global.u32 	[%rd24+11776], %r189;
	st.global.u32 	[%rd24+4096], %r195;
	st.global.u32 	[%rd24+12288], %r199;
	st.global.u32 	[%rd24+4608], %r205;
	st.global.u32 	[%rd24+12800], %r209;
	st.global.u32 	[%rd24+5120], %r215;
	st.global.u32 	[%rd24+13312], %r219;
	st.global.u32 	[%rd24+5632], %r225;
	st.global.u32 	[%rd24+13824], %r229;
	st.global.u32 	[%rd24+6144], %r235;
	st.global.u32 	[%rd24+14336], %r239;
	st.global.u32 	[%rd24+6656], %r245;
	st.global.u32 	[%rd24+14848], %r249;
	st.global.u32 	[%rd24+7168], %r255;
	st.global.u32 	[%rd24+15360], %r259;
	st.global.u32 	[%rd24+7680], %r265;
	st.global.u32 	[%rd24+15872], %r269;
	add.s32 	%r272, %r272, %r6;
	setp.lt.u32 	%p72, %r272, %r7;
	@%p72 bra 	$L__BB479_5;
$L__BB479_12:
	ret;

}
	// .globl	_Z9cuda_gemmIiLi128ELi2ELi1ELi4096ELi4ELi4ELi64ELi0ELi0EEviiiPT_S1_S1_iii
.visible .entry _Z9cuda_gemmIiLi128ELi2ELi1ELi4096ELi4ELi4ELi64ELi0ELi0EEviiiPT_S1_S1_iii(
	.param .u32 _Z9cuda_gemmIiLi128ELi2ELi1ELi4096ELi4ELi4ELi64ELi0ELi0EEviiiPT_S1_S1_iii_param_0,
	.param .u32 _Z9cuda_gemmIiLi128ELi2ELi1ELi4096ELi4ELi4ELi64ELi0ELi0EEviiiPT_S1_S1_iii_param_1,
	.param .u32 _Z9cuda_gemmIiLi128ELi2ELi1ELi4096ELi4ELi4ELi64ELi0ELi0EEviiiPT_S1_S1_iii_param_2,
	.param .u64 .ptr .align 1 _Z9cuda_gemmIiLi128ELi2ELi1ELi4096ELi4ELi4ELi64ELi0ELi0EEviiiPT_S1_S1_iii_param_3,
	.param .u64 .ptr .align 1 _Z9cuda_gemmIiLi128ELi2ELi1ELi4096ELi4ELi4ELi64ELi0ELi0EEviiiPT_S1_S1_iii_param_4,
	.param .u64 .ptr .align 1 _Z9cuda_gemmIiLi128ELi2ELi1ELi4096ELi4ELi4ELi64ELi0ELi0EEviiiPT_S1_S1_iii_param_5,
	.param .u32 _Z9cuda_gemmIiLi128ELi2ELi1ELi4096ELi4ELi4ELi64ELi0ELi0EEviiiPT_S1_S1_iii_param_6,
	.param .u32 _Z9cuda_gemmIiLi128ELi2ELi1ELi4096ELi4ELi4ELi64ELi0ELi0EEviiiPT_S1_S1_iii_param_7,
	.param .u32 _Z9cuda_gemmIiLi128ELi2ELi1ELi4096ELi4ELi4ELi64ELi0ELi0EEviiiPT_S1_S1_iii_param_8
)
.maxntid 128
{
	.local .align 16 .b8 	__local_depot480[128];
	.reg .b64 	%SP;
	.reg .b64 	%SPL;
	.reg .pred 	%p<34>;
	.reg .b16 	%rs<8>;
	.reg .b32 	%r<550>;
	.reg .b64 	%rd<92>;
	// demoted variable
	.shared .align 128 .b8 _ZZ9cuda_gemmIiLi128ELi2ELi1ELi4096ELi4ELi4ELi64ELi0ELi0EEviiiPT_S1_S1_iiiE11kron_fac_sh[80];
	// demoted variable
	.shared .align 128 .b8 _ZZ9cuda_gemmIiLi128ELi2ELi1ELi4096ELi4ELi4ELi64ELi0ELi0EEviiiPT_S1_S1_iiiE3Ash[16384];
	mov.u64 	%SPL, __local_depot480;
	ld.param.u64 	%rd6, [_Z9cuda_gemmIiLi128ELi2ELi1ELi4096ELi4ELi4ELi64ELi0ELi0EEviiiPT_S1_S1_iii_param_3];
	ld.param.u64 	%rd4, [_Z9cuda_gemmIiLi128ELi2ELi1ELi4096ELi4ELi4ELi64ELi0ELi0EEviiiPT_S1_S1_iii_param_4];
	ld.param.u32 	%r173, [_Z9cuda_gemmIiLi128ELi2ELi1ELi4096ELi4ELi4ELi64ELi0ELi0EEviiiPT_S1_S1_iii_param_6];
	ld.param.u32 	%r174, [_Z9cuda_gemmIiLi128ELi2ELi1ELi4096ELi4ELi4ELi64ELi0ELi0EEviiiPT_S1_S1_iii_param_7];
	cvta.to.global.u64 	%rd1, %rd6;
	add.u64 	%rd2, %SPL, 0;
	mov.u32 	%r1, %tid.x;
	mul.lo.s32 	%r2, %r174, %r173;
	setp.ge.u32 	%p1, %r1, %r2;
	@%p1 bra 	$L__BB480_3;
	mov.u32 	%r3, %ntid.x;
	cvta.to.global.u64 	%rd3, %rd4;
	mov.u32 	%r177, _ZZ9cuda_gemmIiLi128ELi2ELi1ELi4096ELi4ELi4ELi64ELi0ELi0EEviiiPT_S1_S1_iiiE11kron_fac_sh;
	mov.u32 	%r483, %r1;
$L__BB480_2:
	mul.wide.u32 	%rd8, %r483, 4;
	add.s64 	%rd9, %rd3, %rd8;
	ld.global.u32 	%r175, [%rd9];
	rem.u32 	%r176, %r483, %r173;
	mad.lo.s32 	%r178, %r176, 20, %r177;
	div.u32 	%r179, %r483, %r174;
	shl.b32 	%r180, %r179, 2;
	add.s32 	%r181, %r178, %r180;
	st.shared.u32 	[%r181], %r175;
	add.s32 	%r483, %r483, %r3;
	setp.lt.u32 	%p2, %r483, %r2;
	@%p2 bra 	$L__BB480_2;
$L__BB480_3:
	div.s32 	%r6, 4096, %r174;
	min.s32 	%r7, %r6, 128;
	cvt.u16.u32 	%rs3, %r7;
	div.s16 	%rs1, 128, %rs3;
	div.s16 	%rs4, 4, %rs1;
	cvt.s32.s16 	%r8, %rs4;
	div.u32 	%r10, %r1, %r7;
	mul.lo.s32 	%r182, %r10, %r7;
	sub.s32 	%r9, %r1, %r182;
	mov.u32 	%r488, %ctaid.y;
	mov.u32 	%r12, %nctaid.y;
	shl.b32 	%r13, %r12, 1;
	setp.ge.u32 	%p3, %r488, %r13;
	@%p3 bra 	$L__BB480_42;
	ld.param.u32 	%r481, [_Z9cuda_gemmIiLi128ELi2ELi1ELi4096ELi4ELi4ELi64ELi0ELi0EEviiiPT_S1_S1_iii_param_2];
	mov.u32 	%r184, %ctaid.x;
	shl.b32 	%r14, %r1, 2;
	shl.b32 	%r15, %r184, 12;
	mov.u32 	%r185, %ntid.x;
	shl.b32 	%r16, %r185, 2;
	and.b32  	%r17, %r9, 3;
	min.s32 	%r18, %r173, 4;
	and.b32  	%r19, %r1, 3;
	shr.s32 	%r186, %r481, 31;
	shr.u32 	%r187, %r186, 20;
	add.s32 	%r188, %r481, %r187;
	shr.s32 	%r20, %r188, 12;
	mad.lo.s32 	%r21, %r6, %r184, %r1;
	xor.b32  	%r189, %r14, 4095;
	sub.s32 	%r190, %r189, %r16;
	cvt.u16.u32 	%rs5, %r190;
	cvt.u16.u32 	%rs6, %r16;
	div.u16 	%rs7, %rs5, %rs6;
	and.b16  	%rs2, %rs7, 3;
	shl.b32 	%r191, %r1, 4;
	mov.u32 	%r192, _ZZ9cuda_gemmIiLi128ELi2ELi1ELi4096ELi4ELi4ELi64ELi0ELi0EEviiiPT_S1_S1_iiiE3Ash;
	add.s32 	%r22, %r192, %r191;
	add.s32 	%r23, %r14, %r16;
	shl.b32 	%r33, %r185, 4;
	add.s32 	%r24, %r22, %r33;
	add.s32 	%r25, %r23, %r16;
	add.s32 	%r193, %r9, 1;
	and.b32  	%r26, %r193, 3;
	xor.b32  	%r27, %r17, 2;
	add.s32 	%r194, %r9, -1;
	and.b32  	%r28, %r194, 3;
	setp.lt.s32 	%p4, %r17, %r174;
	selp.b32 	%r195, 0, %r174, %p4;
	sub.s32 	%r29, %r17, %r195;
	add.s32 	%r196, %r17, 1;
	setp.lt.s32 	%p5, %r196, %r174;
	selp.b32 	%r197, 0, %r174, %p5;
	sub.s32 	%r30, %r196, %r197;
	add.s32 	%r198, %r17, 2;
	setp.lt.s32 	%p6, %r198, %r174;
	selp.b32 	%r199, 0, %r174, %p6;
	sub.s32 	%r31, %r198, %r199;
	add.s32 	%r200, %r17, 3;
	setp.lt.s32 	%p7, %r200, %r174;
	selp.b32 	%r201, 0, %r174, %p7;
	sub.s32 	%r32, %r200, %r201;
	mul.lo.s32 	%r34, %r185, 48;
	shl.b32 	%r35, %r185, 6;
	shl.b32 	%r36, %r185, 5;
	cvt.s32.s16 	%r37, %rs1;
	shl.b32 	%r268, %r19, 2;
$L__BB480_5:
	ld.param.u32 	%r482, [_Z9cuda_gemmIiLi128ELi2ELi1ELi4096ELi4ELi4ELi64ELi0ELi0EEviiiPT_S1_S1_iii_param_2];
	setp.eq.s16 	%p8, %rs2, 2;
	mov.b32 	%r202, 0;
	st.local.v4.u32 	[%rd2], {%r202, %r202, %r202, %r202};
	st.local.v4.u32 	[%rd2+16], {%r202, %r202, %r202, %r202};
	st.local.v4.u32 	[%rd2+32], {%r202, %r202, %r202, %r202};
	st.local.v4.u32 	[%rd2+48], {%r202, %r202, %r202, %r202};
	st.local.v4.u32 	[%rd2+64], {%r202, %r202, %r202, %r202};
	st.local.v4.u32 	[%rd2+80], {%r202, %r202, %r202, %r202};
	st.local.v4.u32 	[%rd2+96], {%r202, %r202, %r202, %r202};
	st.local.v4.u32 	[%rd2+112], {%r202, %r202, %r202, %r202};
	mul.lo.s32 	%r43, %r488, %r482;
	add.s32 	%r44, %r43, %r15;
	mov.u32 	%r489, %r14;
	@%p8 bra 	$L__BB480_9;
	setp.eq.s16 	%p9, %rs2, 3;
	add.s32 	%r203, %r44, %r14;
	mul.wide.s32 	%rd10, %r203, 4;
	add.s64 	%rd11, %rd1, %rd10;
	ld.global.v4.u32 	{%r204, %r205, %r206, %r207}, [%rd11];
	st.shared.v4.u32 	[%r22], {%r204, %r205, %r206, %r207};
	mov.u32 	%r489, %r23;
	@%p9 bra 	$L__BB480_9;
	setp.eq.s16 	%p10, %rs2, 0;
	add.s32 	%r208, %r44, %r23;
	mul.wide.s32 	%rd12, %r208, 4;
	add.s64 	%rd13, %rd1, %rd12;
	ld.global.v4.u32 	{%r209, %r210, %r211, %r212}, [%rd13];
	st.shared.v4.u32 	[%r24], {%r209, %r210, %r211, %r212};
	mov.u32 	%r489, %r25;
	@%p10 bra 	$L__BB480_9;
	add.s32 	%r489, %r25, %r16;
	add.s32 	%r213, %r44, %r25;
	mul.wide.s32 	%rd14, %r213, 4;
	add.s64 	%rd15, %rd1, %rd14;
	ld.global.v4.u32 	{%r214, %r215, %r216, %r217}, [%rd15];
	shl.b32 	%r218, %r16, 2;
	add.s32 	%r219, %r24, %r218;
	st.shared.v4.u32 	[%r219], {%r214, %r215, %r216, %r217};
$L__BB480_9:
	mov.u32 	%r220, %ntid.x;
	add.s32 	%r221, %r15, %r489;
	add.s32 	%r490, %r221, %r43;
	mad.lo.s32 	%r494, %r220, 12, %r490;
	shl.b32 	%r222, %r220, 3;
	add.s32 	%r493, %r490, %r222;
	add.s32 	%r492, %r490, %r16;
	shl.b32 	%r223, %r489, 2;
	mov.u32 	%r224, _ZZ9cuda_gemmIiLi128ELi2ELi1ELi4096ELi4ELi4ELi64ELi0ELi0EEviiiPT_S1_S1_iiiE3Ash;
	add.s32 	%r491, %r224, %r223;
$L__BB480_10:
	mul.wide.s32 	%rd16, %r494, 4;
	add.s64 	%rd17, %rd1, %rd16;
	mul.wide.s32 	%rd18, %r493, 4;
	add.s64 	%rd19, %rd1, %rd18;
	mul.wide.s32 	%rd20, %r492, 4;
	add.s64 	%rd21, %rd1, %rd20;
	mul.wide.s32 	%rd22, %r490, 4;
	add.s64 	%rd23, %rd1, %rd22;
	ld.global.v4.u32 	{%r225, %r226, %r227, %r228}, [%rd23];
	st.shared.v4.u32 	[%r491], {%r225, %r226, %r227, %r228};
	add.s32 	%r229, %r489, %r16;
	ld.global.v4.u32 	{%r230, %r231, %r232, %r233}, [%rd21];
	add.s32 	%r234, %r491, %r33;
	st.shared.v4.u32 	[%r234], {%r230, %r231, %r232, %r233};
	add.s32 	%r235, %r229, %r16;
	ld.global.v4.u32 	{%r236, %r237, %r238, %r239}, [%rd19];
	add.s32 	%r240, %r491, %r36;
	st.shared.v4.u32 	[%r240], {%r236, %r237, %r238, %r239};
	add.s32 	%r241, %r235, %r16;
	ld.global.v4.u32 	{%r242, %r243, %r244, %r245}, [%rd17];
	add.s32 	%r246, %r491, %r34;
	st.shared.v4.u32 	[%r246], {%r242, %r243, %r244, %r245};
	add.s32 	%r489, %r241, %r16;
	add.s32 	%r494, %r494, %r33;
	add.s32 	%r493, %r493, %r33;
	add.s32 	%r492, %r492, %r33;
	add.s32 	%r491, %r491, %r35;
	add.s32 	%r490, %r490, %r33;
	setp.lt.u32 	%p11, %r489, 4096;
	@%p11 bra 	$L__BB480_10;
	setp.lt.s32 	%p12, %r6, 1;
	bar.sync 	0;
	mov.b32 	%r496, 0;
	mov.u32 	%r497, %r496;
	mov.u32 	%r498, %r496;
	mov.u32 	%r499, %r496;
	mov.u32 	%r500, %r496;
	mov.u32 	%r501, %r496;
	mov.u32 	%r502, %r496;
	mov.u32 	%r503, %r496;
	mov.u32 	%r504, %r496;
	mov.u32 	%r505, %r496;
	mov.u32 	%r506, %r496;
	mov.u32 	%r507, %r496;
	mov.u32 	%r508, %r496;
	mov.u32 	%r509, %r496;
	mov.u32 	%r510, %r496;
	mov.u32 	%r511, %r496;
	mov.u32 	%r512, %r496;
	mov.u32 	%r513, %r496;
	mov.u32 	%r514, %r496;
	mov.u32 	%r515, %r496;
	mov.u32 	%r516, %r496;
	mov.u32 	%r517, %r496;
	mov.u32 	%r518, %r496;
	mov.u32 	%r519, %r496;
	mov.u32 	%r520, %r496;
	mov.u32 	%r521, %r496;
	mov.u32 	%r522, %r496;
	mov.u32 	%r523, %r496;
	mov.u32 	%r524, %r496;
	mov.u32 	%r525, %r496;
	mov.u32 	%r526, %r496;
	mov.u32 	%r527, %r496;
	@%p12 bra 	$L__BB480_41;
	mov.b32 	%r536, 0;
	mov.u32 	%r537, %r536;
$L__BB480_13:
	setp.gt.s32 	%p13, %r174, 0;
	add.s32 	%r249, %r537, %r9;
	mul.lo.s32 	%r107, %r249, %r174;
	@%p13 bra 	$L__BB480_14;
	bra.uni 	$L__BB480_15;
$L__BB480_14:
	add.s32 	%r250, %r17, %r107;
	shl.b32 	%r251, %r250, 2;
	add.s32 	%r253, %r224, %r251;
	ld.shared.u32 	%r538, [%r253];
$L__BB480_15:
	setp.lt.s32 	%p14, %r174, 2;
	@%p14 bra 	$L__BB480_17;
	add.s32 	%r254, %r26, %r107;
	shl.b32 	%r255, %r254, 2;
	add.s32 	%r257, %r224, %r255;
	ld.shared.u32 	%r534, [%r257];
$L__BB480_17:
	setp.lt.s32 	%p15, %r174, 3;
	@%p15 bra 	$L__BB480_19;
	add.s32 	%r258, %r27, %r107;
	shl.b32 	%r259, %r258, 2;
	add.s32 	%r261, %r224, %r259;
	ld.shared.u32 	%r533, [%r261];
$L__BB480_19:
	setp.lt.s32 	%p16, %r174, 4;
	@%p16 bra 	$L__BB480_21;
	add.s32 	%r262, %r28, %r107;
	shl.b32 	%r263, %r262, 2;
	add.s32 	%r265, %r224, %r263;
	ld.shared.u32 	%r532, [%r265];
$L__BB480_21:
	setp.lt.s32 	%p17, %r10, %r18;
	@%p17 bra 	$L__BB480_22;
	bra.uni 	$L__BB480_39;
$L__BB480_22:
	mul.lo.s32 	%r108, %r536, %r8;
	mov.b32 	%r542, 0;
	mov.u32 	%r543, %r10;
$L__BB480_23:
	setp.gt.u32 	%p18, %r174, 64;
	mov.u32 	%r267, _ZZ9cuda_gemmIiLi128ELi2ELi1ELi4096ELi4ELi4ELi64ELi0ELi0EEviiiPT_S1_S1_iiiE11kron_fac_sh;
	mad.lo.s32 	%r119, %r543, 20, %r267;
	add.s32 	%r269, %r119, %r268;
	ld.shared.u32 	%r120, [%r269];
	@%p18 bra 	$L__BB480_30;
	setp.lt.s32 	%p23, %r174, 2;
	shfl.sync.idx.b32	%r283|%p24, %r120, %r29, 7199, -1;
	mul.lo.s32 	%r549, %r283, %r538;
	@%p23 bra 	$L__BB480_26;
	shfl.sync.idx.b32	%r284|%p25, %r120, %r30, 7199, -1;
	mad.lo.s32 	%r549, %r284, %r534, %r549;
$L__BB480_26:
	setp.lt.s32 	%p26, %r174, 3;
	@%p26 bra 	$L__BB480_28;
	shfl.sync.idx.b32	%r285|%p27, %r120, %r31, 7199, -1;
	mad.lo.s32 	%r549, %r285, %r533, %r549;
$L__BB480_28:
	setp.lt.s32 	%p28, %r174, 4;
	@%p28 bra 	$L__BB480_38;
	shfl.sync.idx.b32	%r286|%p29, %r120, %r32, 7199, -1;
	mad.lo.s32 	%r549, %r286, %r532, %r549;
	bra.uni 	$L__BB480_38;
$L__BB480_30:
	setp.lt.s32 	%p19, %r174, 1;
	mov.b32 	%r549, 0;
	@%p19 bra 	$L__BB480_32;
	shl.b32 	%r271, %r17, 2;
	add.s32 	%r272, %r119, %r271;
	ld.shared.u32 	%r273, [%r272];
	mul.lo.s32 	%r549, %r273, %r538;
$L__BB480_32:
	setp.lt.s32 	%p20, %r174, 2;
	@%p20 bra 	$L__BB480_34;
	shl.b32 	%r274, %r26, 2;
	add.s32 	%r275, %r119, %r274;
	ld.shared.u32 	%r276, [%r275];
	mad.lo.s32 	%r549, %r276, %r534, %r549;
$L__BB480_34:
	setp.lt.s32 	%p21, %r174, 3;
	@%p21 bra 	$L__BB480_36;
	shl.b32 	%r277, %r27, 2;
	add.s32 	%r278, %r119, %r277;
	ld.shared.u32 	%r279, [%r278];
	mad.lo.s32 	%r549, %r279, %r533, %r549;
$L__BB480_36:
	setp.lt.s32 	%p22, %r174, 4;
	@%p22 bra 	$L__BB480_38;
	shl.b32 	%r280, %r28, 2;
	add.s32 	%r281, %r119, %r280;
	ld.shared.u32 	%r282, [%r281];
	mad.lo.s32 	%r549, %r282, %r532, %r549;
$L__BB480_38:
	add.s32 	%r287, %r542, %r108;
	mul.wide.s32 	%rd24, %r287, 4;
	add.s64 	%rd25, %rd2, %rd24;
	ld.local.u32 	%r288, [%rd25];
	add.s32 	%r289, %r288, %r549;
	st.local.u32 	[%rd25], %r289;
	add.s32 	%r543, %r543, %r37;
	add.s32 	%r542, %r542, 1;
	setp.lt.s32 	%p30, %r543, %r18;
	@%p30 bra 	$L__BB480_23;
$L__BB480_39:
	add.s32 	%r537, %r537, %r7;
	add.s32 	%r536, %r536, 1;
	setp.lt.s32 	%p31, %r537, %r6;
	@%p31 bra 	$L__BB480_13;
	ld.local.v4.u32 	{%r527, %r526, %r525, %r524}, [%rd2];
	ld.local.v4.u32 	{%r523, %r522, %r521, %r520}, [%rd2+16];
	ld.local.v4.u32 	{%r519, %r518, %r517, %r516}, [%rd2+32];
	ld.local.v4.u32 	{%r515, %r514, %r513, %r512}, [%rd2+48];
	ld.local.v4.u32 	{%r511, %r510, %r509, %r508}, [%rd2+64];
	ld.local.v4.u32 	{%r507, %r506, %r505, %r504}, [%rd2+80];
	ld.local.v4.u32 	{%r503, %r502, %r501, %r500}, [%rd2+96];
	ld.local.v4.u32 	{%r499, %r498, %r497, %r496}, [%rd2+112];
$L__BB480_41:
	ld.param.u64 	%rd91, [_Z9cuda_gemmIiLi128ELi2ELi1ELi4096ELi4ELi4ELi64ELi0ELi0EEviiiPT_S1_S1_iii_param_5];
	ld.param.u32 	%r480, [_Z9cuda_gemmIiLi128ELi2ELi1ELi4096ELi4ELi4ELi64ELi0ELi0EEviiiPT_S1_S1_iii_param_1];
	bar.sync 	0;
	shl.b32 	%r290, %r6, 7;
	div.s32 	%r291, %r290, %r7;
	mul.lo.s32 	%r292, %r20, %r291;
	mad.lo.s32 	%r293, %r488, %r480, %r21;
	cvta.to.global.u64 	%rd26, %rd91;
	mul.wide.s32 	%rd27, %r293, 4;
	add.s64 	%rd28, %rd26, %rd27;
	st.global.u32 	[%rd28], %r527;
	rem.s32 	%r294, 1, %r8;
	add.s32 	%r295, %r8, 1;
	setp.lt.u32 	%p32, %r295, 3;
	shl.b32 	%r296, %r8, 7;
	selp.b32 	%r297, %r296, 0, %p32;
	add.s32 	%r298, %r293, %r297;
	mad.lo.s32 	%r299, %r294, %r292, %r298;
	mul.wide.s32 	%rd29, %r299, 4;
	add.s64 	%rd30, %rd26, %rd29;
	st.global.u32 	[%rd30], %r526;
	div.s32 	%r300, 2, %r8;
	shl.b32 	%r301, %r300, 7;
	mul.lo.s32 	%r302, %r300, %r8;
	sub.s32 	%r303, 2, %r302;
	add.s32 	%r304, %r293, %r301;
	mad.lo.s32 	%r305, %r303, %r292, %r304;
	mul.wide.s32 	%rd31, %r305, 4;
	add.s64 	%rd32, %rd26, %rd31;
	st.global.u32 	[%rd32], %r525;
	div.s32 	%r306, 3, %r8;
	shl.b32 	%r307, %r306, 7;
	mul.lo.s32 	%r308, %r306, %r8;
	sub.s32 	%r309, 3, %r308;
	add.s32 	%r310, %r293, %r307;
	mad.lo.s32 	%r311, %r309, %r292, %r310;
	mul.wide.s32 	%rd33, %r311, 4;
	add.s64 	%rd34, %rd26, %rd33;
	st.global.u32 	[%rd34], %r524;
	div.s32 	%r312, 4, %r8;
	shl.b32 	%r313, %r312, 7;
	mul.lo.s32 	%r314, %r312, %r8;
	sub.s32 	%r315, 4, %r314;
	add.s32 	%r316, %r293, %r313;
	mad.lo.s32 	%r317, %r315, %r292, %r316;
	mul.wide.s32 	%rd35, %r317, 4;
	add.s64 	%rd36, %rd26, %rd35;
	st.global.u32 	[%rd36], %r523;
	div.s32 	%r318, 5, %r8;
	shl.b32 	%r319, %r318, 7;
	mul.lo.s32 	%r320, %r318, %r8;
	sub.s32 	%r321, 5, %r320;
	add.s32 	%r322, %r293, %r319;
	mad.lo.s32 	%r323, %r321, %r292, %r322;
	mul.wide.s32 	%rd37, %r323, 4;
	add.s64 	%rd38, %rd26, %rd37;
	st.global.u32 	[%rd38], %r522;
	div.s32 	%r324, 6, %r8;
	shl.b32 	%r325, %r324, 7;
	mul.lo.s32 	%r326, %r324, %r8;
	sub.s32 	%r327, 6, %r326;
	add.s32 	%r328, %r293, %r325;
	mad.lo.s32 	%r329, %r327, %r292, %r328;
	mul.wide.s32 	%rd39, %r329, 4;
	add.s64 	%rd40, %rd26, %rd39;
	st.global.u32 	[%rd40], %r521;
	div.s32 	%r330, 7, %r8;
	shl.b32 	%r331, %r330, 7;
	mul.lo.s32 	%r332, %r330, %r8;
	sub.s32 	%r333, 7, %r332;
	add.s32 	%r334, %r293, %r331;
	mad.lo.s32 	%r335, %r333, %r292, %r334;
	mul.wide.s32 	%rd41, %r335, 4;
	add.s64 	%rd42, %rd26, %rd41;
	st.global.u32 	[%rd42], %r520;
	div.s32 	%r336, 8, %r8;
	shl.b32 	%r337, %r336, 7;
	mul.lo.s32 	%r338, %r336, %r8;
	sub.s32 	%r339, 8, %r338;
	add.s32 	%r340, %r293, %r337;
	mad.lo.s32 	%r341, %r339, %r292, %r340;
	mul.wide.s32 	%rd43, %r341, 4;
	add.s64 	%rd44, %rd26, %rd43;
	st.global.u32 	[%rd44], %r519;
	div.s32 	%r342, 9, %r8;
	shl.b32 	%r343, %r342, 7;
	mul.lo.s32 	%r344, %r342, %r8;
	sub.s32 	%r345, 9, %r344;
	add.s32 	%r346, %r293, %r343;
	mad.lo.s32 	%r347, %r345, %r292, %r346;
	mul.wide.s32 	%rd45, %r347, 4;
	add.s64 	%rd46, %rd26, %rd45;
	st.global.u32 	[%rd46], %r518;
	div.s32 	%r348, 10, %r8;
	shl.b32 	%r349, %r348, 7;
	mul.lo.s32 	%r350, %r348, %r8;
	sub.s32 	%r351, 10, %r350;
	add.s32 	%r352, %r293, %r349;
	mad.lo.s32 	%r353, %r351, %r292, %r352;
	mul.wide.s32 	%rd47, %r353, 4;
	add.s64 	%rd48, %rd26, %rd47;
	st.global.u32 	[%rd48], %r517;
	div.s32 	%r354, 11, %r8;
	shl.b32 	%r355, %r354, 7;
	mul.lo.s32 	%r356, %r354, %r8;
	sub.s32 	%r357, 11, %r356;
	add.s32 	%r358, %r293, %r355;
	mad.lo.s32 	%r359, %r357, %r292, %r358;
	mul.wide.s32 	%rd49, %r359, 4;
	add.s64 	%rd50, %rd26, %rd49;
	st.global.u32 	[%rd50], %r516;
	div.s32 	%r360, 12, %r8;
	shl.b32 	%r361, %r360, 7;
	mul.lo.s32 	%r362, %r360, %r8;
	sub.s32 	%r363, 12, %r362;
	add.s32 	%r364, %r293, %r361;
	mad.lo.s32 	%r365, %r363, %r292, %r364;
	mul.wide.s32 	%rd51, %r365, 4;
	add.s64 	%rd52, %rd26, %rd51;
	st.global.u32 	[%rd52], %r515;
	div.s32 	%r366, 13, %r8;
	shl.b32 	%r367, %r366, 7;
	mul.lo.s32 	%r368, %r366, %r8;
	sub.s32 	%r369, 13, %r368;
	add.s32 	%r370, %r293, %r367;
	mad.lo.s32 	%r371, %r369, %r292, %r370;
	mul.wide.s32 	%rd53, %r371, 4;
	add.s64 	%rd54, %rd26, %rd53;
	st.global.u32 	[%rd54], %r514;
	div.s32 	%r372, 14, %r8;
	shl.b32 	%r373, %r372, 7;
	mul.lo.s32 	%r374, %r372, %r8;
	sub.s32 	%r375, 14, %r374;
	add.s32 	%r376, %r293, %r373;
	mad.lo.s32 	%r377, %r375, %r292, %r376;
	mul.wide.s32 	%rd55, %r377, 4;
	add.s64 	%rd56, %rd26, %rd55;
	st.global.u32 	[%rd56], %r513;
	div.s32 	%r378, 15, %r8;
	shl.b32 	%r379, %r378, 7;
	mul.lo.s32 	%r380, %r378, %r8;
	sub.s32 	%r381, 15, %r380;
	add.s32 	%r382, %r293, %r379;
	mad.lo.s32 	%r383, %r381, %r292, %r382;
	mul.wide.s32 	%rd57, %r383, 4;
	add.s64 	%rd58, %rd26, %rd57;
	st.global.u32 	[%rd58], %r512;
	div.s32 	%r384, 16, %r8;
	shl.b32 	%r385, %r384, 7;
	mul.lo.s32 	%r386, %r384, %r8;
	sub.s32 	%r387, 16, %r386;
	add.s32 	%r388, %r293, %r385;
	mad.lo.s32 	%r389, %r387, %r292, %r388;
	mul.wide.s32 	%rd59, %r389, 4;
	add.s64 	%rd60, %rd26, %rd59;
	st.global.u32 	[%rd60], %r511;
	div.s32 	%r390, 17, %r8;
	shl.b32 	%r391, %r390, 7;
	mul.lo.s32 	%r392, %r390, %r8;
	sub.s32 	%r393, 17, %r392;
	add.s32 	%r394, %r293, %r391;
	mad.lo.s32 	%r395, %r393, %r292, %r394;
	mul.wide.s32 	%rd61, %r395, 4;
	add.s64 	%rd62, %rd26, %rd61;
	st.global.u32 	[%rd62], %r510;
	div.s32 	%r396, 18, %r8;
	shl.b32 	%r397, %r396, 7;
	mul.lo.s32 	%r398, %r396, %r8;
	sub.s32 	%r399, 18, %r398;
	add.s32 	%r400, %r293, %r397;
	mad.lo.s32 	%r401, %r399, %r292, %r400;
	mul.wide.s32 	%rd63, %r401, 4;
	add.s64 	%rd64, %rd26, %rd63;
	st.global.u32 	[%rd64], %r509;
	div.s32 	%r402, 19, %r8;
	shl.b32 	%r403, %r402, 7;
	mul.lo.s32 	%r404, %r402, %r8;
	sub.s32 	%r405, 19, %r404;
	add.s32 	%r406, %r293, %r403;
	mad.lo.s32 	%r407, %r405, %r292, %r406;
	mul.wide.s32 	%rd65, %r407, 4;
	add.s64 	%rd66, %rd26, %rd65;
	st.global.u32 	[%rd66], %r508;
	div.s32 	%r408, 20, %r8;
	shl.b32 	%r409, %r408, 7;
	mul.lo.s32 	%r410, %r408, %r8;
	sub.s32 	%r411, 20, %r410;
	add.s32 	%r412, %r293, %r409;
	mad.lo.s32 	%r413, %r411, %r292, %r412;
	mul.wide.s32 	%rd67, %r413, 4;
	add.s64 	%rd68, %rd26, %rd67;
	st.global.u32 	[%rd68], %r507;
	div.s32 	%r414, 21, %r8;
	shl.b32 	%r415, %r414, 7;
	mul.lo.s32 	%r416, %r414, %r8;
	sub.s32 	%r417, 21, %r416;
	add.s32 	%r418, %r293, %r415;
	mad.lo.s32 	%r419, %r417, %r292, %r418;
	mul.wide.s32 	%rd69, %r419, 4;
	add.s64 	%rd70, %rd26, %rd69;
	st.global.u32 	[%rd70], %r506;
	div.s32 	%r420, 22, %r8;
	shl.b32 	%r421, %r420, 7;
	mul.lo.s32 	%r422, %r420, %r8;
	sub.s32 	%r423, 22, %r422;
	add.s32 	%r424, %r293, %r421;
	mad.lo.s32 	%r425, %r423, %r292, %r424;
	mul.wide.s32 	%rd71, %r425, 4;
	add.s64 	%rd72, %rd26, %rd71;
	st.global.u32 	[%rd72], %r505;
	div.s32 	%r426, 23, %r8;
	shl.b32 	%r427, %r426, 7;
	mul.lo.s32 	%r428, %r426, %r8;
	sub.s32 	%r429, 23, %r428;
	add.s32 	%r430, %r293, %r427;
	mad.lo.s32 	%r431, %r429, %r292, %r430;
	mul.wide.s32 	%rd73, %r431, 4;
	add.s64 	%rd74, %rd26, %rd73;
	st.global.u32 	[%rd74], %r504;
	div.s32 	%r432, 24, %r8;
	shl.b32 	%r433, %r432, 7;
	mul.lo.s32 	%r434, %r432, %r8;
	sub.s32 	%r435, 24, %r434;
	add.s32 	%r436, %r293, %r433;
	mad.lo.s32 	%r437, %r435, %r292, %r436;
	mul.wide.s32 	%rd75, %r437, 4;
	add.s64 	%rd76, %rd26, %rd75;
	st.global.u32 	[%rd76], %r503;
	div.s32 	%r438, 25, %r8;
	shl.b32 	%r439, %r438, 7;
	mul.lo.s32 	%r440, %r438, %r8;
	sub.s32 	%r441, 25, %r440;
	add.s32 	%r442, %r293, %r439;
	mad.lo.s32 	%r443, %r441, %r292, %r442;
	mul.wide.s32 	%rd77, %r443, 4;
	add.s64 	%rd78, %rd26, %rd77;
	st.global.u32 	[%rd78], %r502;
	div.s32 	%r444, 26, %r8;
	shl.b32 	%r445, %r444, 7;
	mul.lo.s32 	%r446, %r444, %r8;
	sub.s32 	%r447, 26, %r446;
	add.s32 	%r448, %r293, %r445;
	mad.lo.s32 	%r449, %r447, %r292, %r448;
	mul.wide.s32 	%rd79, %r449, 4;
	add.s64 	%rd80, %rd26, %rd79;
	st.global.u32 	[%rd80], %r501;
	div.s32 	%r450, 27, %r8;
	shl.b32 	%r451, %r450, 7;
	mul.lo.s32 	%r452, %r450, %r8;
	sub.s32 	%r453, 27, %r452;
	add.s32 	%r454, %r293, %r451;
	mad.lo.s32 	%r455, %r453, %r292, %r454;
	mul.wide.s32 	%rd81, %r455, 4;
	add.s64 	%rd82, %rd26, %rd81;
	st.global.u32 	[%rd82], %r500;
	div.s32 	%r456, 28, %r8;
	shl.b32 	%r457, %r456, 7;
	mul.lo.s32 	%r458, %r456, %r8;
	sub.s32 	%r459, 28, %r458;
	add.s32 	%r460, %r293, %r457;
	mad.lo.s32 	%r461, %r459, %r292, %r460;
	mul.wide.s32 	%rd83, %r461, 4;
	add.s64 	%rd84, %rd26, %rd83;
	st.global.u32 	[%rd84], %r499;
	div.s32 	%r462, 29, %r8;
	shl.b32 	%r463, %r462, 7;
	mul.lo.s32 	%r464, %r462, %r8;
	sub.s32 	%r465, 29, %r464;
	add.s32 	%r466, %r293, %r463;
	mad.lo.s32 	%r467, %r465, %r292, %r466;
	mul.wide.s32 	%rd85, %r467, 4;
	add.s64 	%rd86, %rd26, %rd85;
	st.global.u32 	[%rd86], %r498;
	div.s32 	%r468, 30, %r8;
	shl.b32 	%r469, %r468, 7;
	mul.lo.s32 	%r470, %r468, %r8;
	sub.s32 	%r471, 30, %r470;
	add.s32 	%r472, %r293, %r469;
	mad.lo.s32 	%r473, %r471, %r292, %r472;
	mul.wide.s32 	%rd87, %r473, 4;
	add.s64 	%rd88, %rd26, %rd87;
	st.global.u32 	[%rd88], %r497;
	div.s32 	%r474, 31, %r8;
	shl.b32 	%r475, %r474, 7;
	mul.lo.s32 	%r476, %r474, %r8;
	sub.s32 	%r477, 31, %r476;
	add.s32 	%r478, %r293, %r475;
	mad.lo.s32 	%r479, %r477, %r292, %r478;
	mul.wide.s32 	%rd89, %r479, 4;
	add.s64 	%rd90, %rd26, %rd89;
	st.global.u32 	[%rd90], %r496;
	add.s32 	%r488, %r488, %r12;
	setp.lt.u32 	%p33, %r488, %r13;
	@%p33 bra 	$L__BB480_5;
$L__BB480_42:
	ret;

}
	// .globl	_Z9cuda_gemmIiLi128ELi2ELi1ELi4096ELi4ELi4ELi64ELi0ELi1EEviiiPT_S1_S1_iii
.visible .entry _Z9cuda_gemmIiLi128ELi2ELi1ELi4096ELi4ELi4ELi64ELi0ELi1EEviiiPT_S1_S1_iii(
	.param .u32 _Z9cuda_gemmIiLi128ELi2ELi1ELi4096ELi4ELi4ELi64ELi0ELi1EEviiiPT_S1_S1_iii_param_0,
	.param .u32 _Z9cuda_gemmIiLi128ELi2ELi1ELi4096ELi4ELi4ELi64ELi0ELi1EEviiiPT_S1_S1_iii_param_1,
	.param .u32 _Z9cuda_gemmIiLi128ELi2ELi1ELi4096ELi4ELi4ELi64ELi0ELi1EEviiiPT_S1_S1_iii_param_2,
	.param .u64 .ptr .align 1 _Z9cuda_gemmIiLi128ELi2ELi1ELi4096ELi4ELi4ELi64ELi0ELi1EEviiiPT_S1_S1_iii_param_3,
	.param .u64 .ptr .align 1 _Z9cuda_gemmIiLi128ELi2ELi1ELi4096ELi4ELi4ELi64ELi0ELi1EEviiiPT_S1_S1_iii_param_4,
	.param .u64 .ptr .align 1 _Z9cuda_gemmIiLi128ELi2ELi1ELi4096ELi4ELi4ELi64ELi0ELi1EEviiiPT_S1_S1_iii_param_5,
	.param .u32 _Z9cuda_gemmIiLi128ELi2ELi1ELi4096ELi4ELi4ELi64ELi0ELi1EEviiiPT_S1_S1_iii_param_6,
	.param .u32 _Z9cuda_gemmIiLi128ELi2ELi1ELi4096ELi4ELi4ELi64ELi0ELi1EEviiiPT_S1_S1_iii_param_7,
	.param .u32 _Z9cuda_gemmIiLi128ELi2ELi1ELi4096ELi4ELi4ELi64ELi0ELi1EEviiiPT_S1_S1_iii_param_8
)
.maxntid 128
{
	.reg .pred 	%p<137>;
	.reg .b16 	%rs<5>;
	.reg .b32 	%r<435>;
	.reg .b64 	%rd<31>;
	// demoted variable
	.shared .align 128 .b8 _ZZ9cuda_gemmIiLi128ELi2ELi1ELi4096ELi4ELi4ELi64ELi0ELi1EEviiiPT_S1_S1_iiiE11kron_fac_sh[80];
	// demoted variable
	.shared .align 128 .b8 _ZZ9cuda_gemmIiLi128ELi2ELi1ELi4096ELi4ELi4ELi64ELi0ELi1EEviiiPT_S1_S1_iiiE3Ash[16384];
	ld.param.u32 	%r54, [_Z9cuda_gemmIiLi128ELi2ELi1ELi4096ELi4ELi4ELi64ELi0ELi1EEviiiPT_S1_S1_iii_param_1];
	ld.param.u32 	%r55, [_Z9cuda_gemmIiLi128ELi2ELi1ELi4096ELi4ELi4ELi64ELi0ELi1EEviiiPT_S1_S1_iii_param_2];
	ld.param.u64 	%rd6, [_Z9cuda_gemmIiLi128ELi2ELi1ELi4096ELi4ELi4ELi64ELi0ELi1EEviiiPT_S1_S1_iii_param_3];
	ld.param.u64 	%rd4, [_Z9cuda_gemmIiLi128ELi2ELi1ELi4096ELi4ELi4ELi64ELi0ELi1EEviiiPT_S1_S1_iii_param_4];
	ld.param.u64 	%rd5, [_Z9cuda_gemmIiLi128ELi2ELi1ELi4096ELi4ELi4ELi64ELi0ELi1EEviiiPT_S1_S1_iii_param_5];
	cvta.to.global.u64 	%rd1, %rd6;
	mov.u32 	%r1, %tid.x;
	setp.gt.u32 	%p1, %r1, 15;
	@%p1 bra 	$L__BB481_3;
	mov.u32 	%r2, %ntid.x;
	cvta.to.global.u64 	%rd2, %rd4;
	mov.u32 	%r58, _ZZ9cuda_gemmIiLi128ELi2ELi1ELi4096ELi4ELi4ELi64ELi0ELi1EEviiiPT_S1_S1_iiiE11kron_fac_sh;
	mov.u32 	%r426, %r1;
$L__BB481_2:
	mul.wide.u32 	%rd7, %r426, 4;
	add.s64 	%rd8, %rd2, %rd7;
	ld.global.u32 	%r56, [%rd8];
	and.b32  	%r57, %r426, 3;
	mad.lo.s32 	%r59, %r57, 20, %r58;
	and.b32  	%r60, %r426, -4;
	add.s32 	%r61, %r59, %r60;
	st.shared.u32 	[%r61], %r56;
	add.s32 	%r426, %r426, %r2;
	setp.lt.u32 	%p2, %r426, 16;
	@%p2 bra 	$L__BB481_2;
$L__BB481_3:
	mov.u32 	%r427, %ctaid.y;
	mov.u32 	%r6, %nctaid.y;
	shl.b32 	%r7, %r6, 1;
	setp.ge.u32 	%p3, %r427, %r7;
	@%p3 bra 	$L__BB481_12;
	cvta.to.global.u64 	%rd3, %rd5;
	mov.u32 	%r62, %ctaid.x;
	shl.b32 	%r8, %r1, 2;
	shl.b32 	%r9, %r62, 12;
	mov.u32 	%r63, %ntid.x;
	shl.b32 	%r10, %r63, 2;
	and.b32  	%r11, %r1, 3;
	shl.b32 	%r64, %r62, 10;
	shr.s32 	%r65, %r55, 31;
	shr.u32 	%r66, %r65, 20;
	add.s32 	%r67, %r55, %r66;
	shr.s32 	%r12, %r67, 12;
	or.b32  	%r13, %r64, %r1;
	xor.b32  	%r68, %r8, 4095;
	sub.s32 	%r69, %r68, %r10;
	cvt.u16.u32 	%rs2, %r69;
	cvt.u16.u32 	%rs3, %r10;
	div.u16 	%rs4, %rs2, %rs3;
	and.b16  	%rs1, %rs4, 3;
	shl.b32 	%r70, %r1, 4;
	mov.u32 	%r71, _ZZ9cuda_gemmIiLi128ELi2ELi1ELi4096ELi4ELi4ELi64ELi0ELi1EEviiiPT_S1_S1_iiiE3Ash;
	add.s32 	%r14, %r71, %r70;
	add.s32 	%r15, %r8, %r10;
	shl.b32 	%r26, %r63, 4;
	add.s32 	%r16, %r14, %r26;
	add.s32 	%r17, %r15, %r10;
	and.b32  	%r72, %r8, 12;
	add.s32 	%r18, %r14, %r72;
	add.s32 	%r73, %r1, 1;
	and.b32  	%r19, %r73, 3;
	shl.b32 	%r74, %r73, 2;
	and.b32  	%r75, %r74, 12;
	add.s32 	%r20, %r14, %r75;
	xor.b32  	%r21, %r11, 2;
	xor.b32  	%r76, %r72, 8;
	add.s32 	%r22, %r14, %r76;
	add.s32 	%r77, %r1, -1;
	and.b32  	%r23, %r77, 3;
	shl.b32 	%r78, %r77, 2;
	and.b32  	%r79, %r78, 12;
	add.s32 	%r24, %r14, %r79;
	mad.lo.s32 	%r25, %r63, 12, %r9;
	shl.b32 	%r80, %r63, 3;
	add.s32 	%r27, %r9, %r80;
	mul.lo.s32 	%r28, %r63, 48;
	shl.b32 	%r29, %r63, 6;
	shl.b32 	%r30, %r63, 5;
$L__BB481_5:
	setp.eq.s16 	%p4, %rs1, 2;
	mul.lo.s32 	%r32, %r427, %r55;
	add.s32 	%r33, %r32, %r9;
	mov.u32 	%r428, %r8;
	@%p4 bra 	$L__BB481_9;
	setp.eq.s16 	%p5, %rs1, 3;
	add.s32 	%r81, %r33, %r8;
	mul.wide.s32 	%rd9, %r81, 4;
	add.s64 	%rd10, %rd1, %rd9;
	ld.global.v4.u32 	{%r82, %r83, %r84, %r85}, [%rd10];
	st.shared.v4.u32 	[%r14], {%r82, %r83, %r84, %r85};
	mov.u32 	%r428, %r15;
	@%p5 bra 	$L__BB481_9;
	setp.eq.s16 	%p6, %rs1, 0;
	add.s32 	%r86, %r33, %r15;
	mul.wide.s32 	%rd11, %r86, 4;
	add.s64 	%rd12, %rd1, %rd11;
	ld.global.v4.u32 	{%r87, %r88, %r89, %r90}, [%rd12];
	st.shared.v4.u32 	[%r16], {%r87, %r88, %r89, %r90};
	mov.u32 	%r428, %r17;
	@%p6 bra 	$L__BB481_9;
	add.s32 	%r428, %r17, %r10;
	add.s32 	%r91, %r33, %r17;
	mul.wide.s32 	%rd13, %r91, 4;
	add.s64 	%rd14, %rd1, %rd13;
	ld.global.v4.u32 	{%r92, %r93, %r94, %r95}, [%rd14];
	shl.b32 	%r96, %r10, 2;
	add.s32 	%r97, %r16, %r96;
	st.shared.v4.u32 	[%r97], {%r92, %r93, %r94, %r95};
$L__BB481_9:
	add.s32 	%r98, %r25, %r428;
	add.s32 	%r433, %r98, %r32;
	add.s32 	%r99, %r27, %r428;
	add.s32 	%r432, %r99, %r32;
	add.s32 	%r100, %r9, %r428;
	add.s32 	%r429, %r100, %r32;
	add.s32 	%r431, %r429, %r10;
	shl.b32 	%r101, %r428, 2;
	mov.u32 	%r102, _ZZ9cuda_gemmIiLi128ELi2ELi1ELi4096ELi4ELi4ELi64ELi0ELi1EEviiiPT_S1_S1_iiiE3Ash;
	add.s32 	%r430, %r102, %r101;
$L__BB481_10:
	mul.wide.s32 	%rd15, %r433, 4;
	add.s64 	%rd16, %rd1, %rd15;
	mul.wide.s32 	%rd17, %r432, 4;
	add.s64 	%rd18, %rd1, %rd17;
	mul.wide.s32 	%rd19, %r431, 4;
	add.s64 	%rd20, %rd1, %rd19;
	mul.wide.s32 	%rd21, %r429, 4;
	add.s64 	%rd22, %rd1, %rd21;
	ld.global.v4.u32 	{%r103, %r104, %r105, %r106}, [%rd22];
	st.shared.v4.u32 	[%r430], {%r103, %r104, %r105, %r106};
	add.s32 	%r107, %r428, %r10;
	ld.global.v4.u32 	{%r108, %r109, %r110, %r111}, [%rd20];
	add.s32 	%r112, %r430, %r26;
	st.shared.v4.u32 	[%r112], {%r108, %r109, %r110, %r111};
	add.s32 	%r113, %r107, %r10;
	ld.global.v4.u32 	{%r114, %r115, %r116, %r117}, [%rd18];
	add.s32 	%r118, %r430, %r30;
	st.shared.v4.u32 	[%r118], {%r114, %r115, %r116, %r117};
	add.s32 	%r119, %r113, %r10;
	ld.global.v4.u32 	{%r120, %r121, %r122, %r123}, [%rd16];
	add.s32 	%r124, %r430, %r28;
	st.shared.v4.u32 	[%r124], {%r120, %r121, %r122, %r123};
	add.s32 	%r428, %r119, %r10;
	add.s32 	%r433, %r433, %r26;
	add.s32 	%r432, %r432, %r26;
	add.s32 	%r431, %r431, %r26;
	add.s32 	%r430, %r430, %r29;
	add.s32 	%r429, %r429, %r26;
	setp.lt.u32 	%p7, %r428, 4096;
	@%p7 bra 	$L__BB481_10;
	bar.sync 	0;
	ld.shared.u32 	%r125, [%r18];
	ld.shared.u32 	%r126, [%r20];
	ld.shared.u32 	%r127, [%r22];
	ld.shared.u32 	%r128, [%r24];
	shl.b32 	%r129, %r11, 2;
	mov.u32 	%r130, _ZZ9cuda_gemmIiLi128ELi2ELi1ELi4096ELi4ELi4ELi64ELi0ELi1EEviiiPT_S1_S1_iiiE11kron_fac_sh;
	add.s32 	%r131, %r130, %r129;
	ld.shared.u32 	%r132, [%r131];
	shfl.sync.idx.b32	%r133|%p8, %r132, %r11, 7199, -1;
	mul.lo.s32 	%r134, %r133, %r125;
	shfl.sync.idx.b32	%r135|%p9, %r132, %r19, 7199, -1;
	mad.lo.s32 	%r136, %r135, %r126, %r134;
	shfl.sync.idx.b32	%r137|%p10, %r132, %r21, 7199, -1;
	mad.lo.s32 	%r138, %r137, %r127, %r136;
	shfl.sync.idx.b32	%r139|%p11, %r132, %r23, 7199, -1;
	mad.lo.s32 	%r140, %r139, %r128, %r138;
	ld.shared.u32 	%r141, [%r131+20];
	shfl.sync.idx.b32	%r142|%p12, %r141, %r11, 7199, -1;
	mul.lo.s32 	%r143, %r142, %r125;
	shfl.sync.idx.b32	%r144|%p13, %r141, %r19, 7199, -1;
	mad.lo.s32 	%r145, %r144, %r126, %r143;
	shfl.sync.idx.b32	%r146|%p14, %r141, %r21, 7199, -1;
	mad.lo.s32 	%r147, %r146, %r127, %r145;
	shfl.sync.idx.b32	%r148|%p15, %r141, %r23, 7199, -1;
	mad.lo.s32 	%r149, %r148, %r128, %r147;
	ld.shared.u32 	%r150, [%r131+40];
	shfl.sync.idx.b32	%r151|%p16, %r150, %r11, 7199, -1;
	mul.lo.s32 	%r152, %r151, %r125;
	shfl.sync.idx.b32	%r153|%p17, %r150, %r19, 7199, -1;
	mad.lo.s32 	%r154, %r153, %r126, %r152;
	shfl.sync.idx.b32	%r155|%p18, %r150, %r21, 7199, -1;
	mad.lo.s32 	%r156, %r155, %r127, %r154;
	shfl.sync.idx.b32	%r157|%p19, %r150, %r23, 7199, -1;
	mad.lo.s32 	%r158, %r157, %r128, %r156;
	ld.shared.u32 	%r159, [%r131+60];
	shfl.sync.idx.b32	%r160|%p20, %r159, %r11, 7199, -1;
	mul.lo.s32 	%r161, %r160, %r125;
	shfl.sync.idx.b32	%r162|%p21, %r159, %r19, 7199, -1;
	mad.lo.s32 	%r163, %r162, %r126, %r161;
	shfl.sync.idx.b32	%r164|%p22, %r159, %r21, 7199, -1;
	mad.lo.s32 	%r165, %r164, %r127, %r163;
	shfl.sync.idx.b32	%r166|%p23, %r159, %r23, 7199, -1;
	mad.lo.s32 	%r167, %r166, %r128, %r165;
	ld.shared.u32 	%r168, [%r18+2048];
	ld.shared.u32 	%r169, [%r20+2048];
	ld.shared.u32 	%r170, [%r22+2048];
	ld.shared.u32 	%r171, [%r24+2048];
	shfl.sync.idx.b32	%r172|%p24, %r132, %r11, 7199, -1;
	mul.lo.s32 	%r173, %r172, %r168;
	shfl.sync.idx.b32	%r174|%p25, %r132, %r19, 7199, -1;
	mad.lo.s32 	%r175, %r174, %r169, %r173;
	shfl.sync.idx.b32	%r176|%p26, %r132, %r21, 7199, -1;
	mad.lo.s32 	%r177, %r176, %r170, %r175;
	shfl.sync.idx.b32	%r178|%p27, %r132, %r23, 7199, -1;
	mad.lo.s32 	%r179, %r178, %r171, %r177;
	shfl.sync.idx.b32	%r180|%p28, %r141, %r11, 7199, -1;
	mul.lo.s32 	%r181, %r180, %r168;
	shfl.sync.idx.b32	%r182|%p29, %r141, %r19, 7199, -1;
	mad.lo.s32 	%r183, %r182, %r169, %r181;
	shfl.sync.idx.b32	%r184|%p30, %r141, %r21, 7199, -1;
	mad.lo.s32 	%r185, %r184, %r170, %r183;
	shfl.sync.idx.b32	%r186|%p31, %r141, %r23, 7199, -1;
	mad.lo.s32 	%r187, %r186, %r171, %r185;
	shfl.sync.idx.b32	%r188|%p32, %r150, %r11, 7199, -1;
	mul.lo.s32 	%r189, %r188, %r168;
	shfl.sync.idx.b32	%r190|%p33, %r150, %r19, 7199, -1;
	mad.lo.s32 	%r191, %r190, %r169, %r189;
	shfl.sync.idx.b32	%r192|%p34, %r150, %r21, 7199, -1;
	mad.lo.s32 	%r193, %r192, %r170, %r191;
	shfl.sync.idx.b32	%r194|%p35, %r150, %r23, 7199, -1;
	mad.lo.s32 	%r195, %r194, %r171, %r193;
	shfl.sync.idx.b32	%r196|%p36, %r159, %r11, 7199, -1;
	mul.lo.s32 	%r197, %r196, %r168;
	shfl.sync.idx.b32	%r198|%p37, %r159, %r19, 7199, -1;
	mad.lo.s32 	%r199, %r198, %r169, %r197;
	shfl.sync.idx.b32	%r200|%p38, %r159, %r21, 7199, -1;
	mad.lo.s32 	%r201, %r200, %r170, %r199;
	shfl.sync.idx.b32	%r202|%p39, %r159, %r23, 7199, -1;
	mad.lo.s32 	%r203, %r202, %r171, %r201;
	ld.shared.u32 	%r204, [%r18+4096];
	ld.shared.u32 	%r205, [%r20+4096];
	ld.shared.u32 	%r206, [%r22+4096];
	ld.shared.u32 	%r207, [%r24+4096];
	shfl.sync.idx.b32	%r208|%p40, %r132, %r11, 7199, -1;
	mul.lo.s32 	%r209, %r208, %r204;
	shfl.sync.idx.b32	%r210|%p41, %r132, %r19, 7199, -1;
	mad.lo.s32 	%r211, %r210, %r205, %r209;
	shfl.sync.idx.b32	%r212|%p42, %r132, %r21, 7199, -1;
	mad.lo.s32 	%r213, %r212, %r206, %r211;
	shfl.sync.idx.b32	%r214|%p43, %r132, %r23, 7199, -1;
	mad.lo.s32 	%r215, %r214, %r207, %r213;
	shfl.sync.idx.b32	%r216|%p44, %r141, %r11, 7199, -1;
	mul.lo.s32 	%r217, %r216, %r204;
	shfl.sync.idx.b32	%r218|%p45, %r141, %r19, 7199, -1;
	mad.lo.s32 	%r219, %r218, %r205, %r217;
	shfl.sync.idx.b32	%r220|%p46, %r141, %r21, 7199, -1;
	mad.lo.s32 	%r221, %r220, %r206, %r219;
	shfl.sync.idx.b32	%r222|%p47, %r141, %r23, 7199, -1;
	mad.lo.s32 	%r223, %r222, %r207, %r221;
	shfl.sync.idx.b32	%r224|%p48, %r150, %r11, 7199, -1;
	mul.lo.s32 	%r225, %r224, %r204;
	shfl.sync.idx.b32	%r226|%p49, %r150, %r19, 7199, -1;
	mad.lo.s32 	%r227, %r226, %r205, %r225;
	shfl.sync.idx.b32	%r228|%p50, %r150, %r21, 7199, -1;
	mad.lo.s32 	%r229, %r228, %r206, %r227;
	shfl.sync.idx.b32	%r230|%p51, %r150, %r23, 7199, -1;
	mad.lo.s32 	%r231, %r230, %r207, %r229;
	shfl.sync.idx.b32	%r232|%p52, %r159, %r11, 7199, -1;
	mul.lo.s32 	%r233, %r232, %r204;
	shfl.sync.idx.b32	%r234|%p53, %r159, %r19, 7199, -1;
	mad.lo.s32 	%r235, %r234, %r205, %r233;
	shfl.sync.idx.b32	%r236|%p54, %r159, %r21, 7199, -1;
	mad.lo.s32 	%r237, %r236, %r206, %r235;
	shfl.sync.idx.b32	%r238|%p55, %r159, %r23, 7199, -1;
	mad.lo.s32 	%r239, %r238, %r207, %r237;
	ld.shared.u32 	%r240, [%r18+6144];
	ld.shared.u32 	%r241, [%r20+6144];
	ld.shared.u32 	%r242, [%r22+6144];
	ld.shared.u32 	%r243, [%r24+6144];
	shfl.sync.idx.b32	%r244|%p56, %r132, %r11, 7199, -1;
	mul.lo.s32 	%r245, %r244, %r240;
	shfl.sync.idx.b32	%r246|%p57, %r132, %r19, 7199, -1;
	mad.lo.s32 	%r247, %r246, %r241, %r245;
	shfl.sync.idx.b32	%r248|%p58, %r132, %r21, 7199, -1;
	mad.lo.s32 	%r249, %r248, %r242, %r247;
	shfl.sync.idx.b32	%r250|%p59, %r132, %r23, 7199, -1;
	mad.lo.s32 	%r251, %r250, %r243, %r249;
	shfl.sync.idx.b32	%r252|%p60, %r141, %r11, 7199, -1;
	mul.lo.s32 	%r253, %r252, %r240;
	shfl.sync.idx.b32	%r254|%p61, %r141, %r19, 7199, -1;
	mad.lo.s32 	%r255, %r254, %r241, %r253;
	shfl.sync.idx.b32	%r256|%p62, %r141, %r21, 7199, -1;
	mad.lo.s32 	%r257, %r256, %r242, %r255;
	shfl.sync.idx.b32	%r258|%p63, %r141, %r23, 7199, -1;
	mad.lo.s32 	%r259, %r258, %r243, %r257;
	shfl.sync.idx.b32	%r260|%p64, %r150, %r11, 7199, -1;
	mul.lo.s32 	%r261, %r260, %r240;
	shfl.sync.idx.b32	%r262|%p65, %r150, %r19, 7199, -1;
	mad.lo.s32 	%r263, %r262, %r241, %r261;
	shfl.sync.idx.b32	%r264|%p66, %r150, %r21, 7199, -1;
	mad.lo.s32 	%r265, %r264, %r242, %r263;
	shfl.sync.idx.b32	%r266|%p67, %r150, %r23, 7199, -1;
	mad.lo.s32 	%r267, %r266, %r243, %r265;
	shfl.sync.idx.b32	%r268|%p68, %r159, %r11, 7199, -1;
	mul.lo.s32 	%r269, %r268, %r240;
	shfl.sync.idx.b32	%r270|%p69, %r159, %r19, 7199, -1;
	mad.lo.s32 	%r271, %r270, %r241, %r269;
	shfl.sync.idx.b32	%r272|%p70, %r159, %r21, 7199, -1;
	mad.lo.s32 	%r273, %r272, %r242, %r271;
	shfl.sync.idx.b32	%r274|%p71, %r159, %r23, 7199, -1;
	mad.lo.s32 	%r275, %r274, %r243, %r273;
	ld.shared.u32 	%r276, [%r18+8192];
	ld.shared.u32 	%r277, [%r20+8192];
	ld.shared.u32 	%r278, [%r22+8192];
	ld.shared.u32 	%r279, [%r24+8192];
	shfl.sync.idx.b32	%r280|%p72, %r132, %r11, 7199, -1;
	mul.lo.s32 	%r281, %r280, %r276;
	shfl.sync.idx.b32	%r282|%p73, %r132, %r19, 7199, -1;
	mad.lo.s32 	%r283, %r282, %r277, %r281;
	shfl.sync.idx.b32	%r284|%p74, %r132, %r21, 7199, -1;
	mad.lo.s32 	%r285, %r284, %r278, %r283;
	shfl.sync.idx.b32	%r286|%p75, %r132, %r23, 7199, -1;
	mad.lo.s32 	%r287, %r286, %r279, %r285;
	shfl.sync.idx.b32	%r288|%p76, %r141, %r11, 7199, -1;
	mul.lo.s32 	%r289, %r288, %r276;
	shfl.sync.idx.b32	%r290|%p77, %r141, %r19, 7199, -1;
	mad.lo.s32 	%r291, %r290, %r277, %r289;
	shfl.sync.idx.b32	%r292|%p78, %r141, %r21, 7199, -1;
	mad.lo.s32 	%r293, %r292, %r278, %r291;
	shfl.sync.idx.b32	%r294|%p79, %r141, %r23, 7199, -1;
	mad.lo.s32 	%r295, %r294, %r279, %r293;
	shfl.sync.idx.b32	%r296|%p80, %r150, %r11, 7199, -1;
	mul.lo.s32 	%r297, %r296, %r276;
	shfl.sync.idx.b32	%r298|%p81, %r150, %r19, 7199, -1;
	mad.lo.s32 	%r299, %r298, %r277, %r297;
	shfl.sync.idx.b32	%r300|%p82, %r150, %r21, 7199, -1;
	mad.lo.s32 	%r301, %r300, %r278, %r299;
	shfl.sync.idx.b32	%r302|%p83, %r150, %r23, 7199, -1;
	mad.lo.s32 	%r303, %r302, %r279, %r301;
	shfl.sync.idx.b32	%r304|%p84, %r159, %r11, 7199, -1;
	mul.lo.s32 	%r305, %r304, %r276;
	shfl.sync.idx.b32	%r306|%p85, %r159, %r19, 7199, -1;
	mad.lo.s32 	%r307, %r306, %r277, %r305;
	shfl.sync.idx.b32	%r308|%p86, %r159, %r21, 7199, -1;
	mad.lo.s32 	%r309, %r308, %r278, %r307;
	shfl.sync.idx.b32	%r310|%p87, %r159, %r23, 7199, -1;
	mad.lo.s32 	%r311, %r310, %r279, %r309;
	ld.shared.u32 	%r312, [%r18+10240];
	ld.shared.u32 	%r313, [%r20+10240];
	ld.shared.u32 	%r314, [%r22+10240];
	ld.shared.u32 	%r315, [%r24+10240];
	shfl.sync.idx.b32	%r316|%p88, %r132, %r11, 7199, -1;
	mul.lo.s32 	%r317, %r316, %r312;
	shfl.sync.idx.b32	%r318|%p89, %r132, %r19, 7199, -1;
	mad.lo.s32 	%r319, %r318, %r313, %r317;
	shfl.sync.idx.b32	%r320|%p90, %r132, %r21, 7199, -1;
	mad.lo.s32 	%r321, %r320, %r314, %r319;
	shfl.sync.idx.b32	%r322|%p91, %r132, %r23, 7199, -1;
	mad.lo.s32 	%r323, %r322, %r315, %r321;
	shfl.sync.idx.b32	%r324|%p92, %r141, %r11, 7199, -1;
	mul.lo.s32 	%r325, %r324, %r312;
	shfl.sync.idx.b32	%r326|%p93, %r141, %r19, 7199, -1;
	mad.lo.s32 	%r327, %r326, %r313, %r325;
	shfl.sync.idx.b32	%r328|%p94, %r141, %r21, 7199, -1;
	mad.lo.s32 	%r329, %r328, %r314, %r327;
	shfl.sync.idx.b32	%r330|%p95, %r141, %r23, 7199, -1;
	mad.lo.s32 	%r331, %r330, %r315, %r329;
	shfl.sync.idx.b32	%r332|%p96, %r150, %r11, 7199, -1;
	mul.lo.s32 	%r333, %r332, %r312;
	shfl.sync.idx.b32	%r334|%p97, %r150, %r19, 7199, -1;
	mad.lo.s32 	%r335, %r334, %r313, %r333;
	shfl.sync.idx.b32	%r336|%p98, %r150, %r21, 7199, -1;
	mad.lo.s32 	%r337, %r336, %r314, %r335;
	shfl.sync.idx.b32	%r338|%p99, %r150, %r23, 7199, -1;
	mad.lo.s32 	%r339, %r338, %r315, %r337;
	shfl.sync.idx.b32	%r340|%p100, %r159, %r11, 7199, -1;
	mul.lo.s32 	%r341, %r340, %r312;
	shfl.sync.idx.b32	%r342|%p101, %r159, %r19, 7199, -1;
	mad.lo.s32 	%r343, %r342, %r313, %r341;
	shfl.sync.idx.b32	%r344|%p102, %r159, %r21, 7199, -1;
	mad.lo.s32 	%r345, %r344, %r314, %r343;
	shfl.sync.idx.b32	%r346|%p103, %r159, %r23, 7199, -1;
	mad.lo.s32 	%r347, %r346, %r315, %r345;
	ld.shared.u32 	%r348, [%r18+12288];
	ld.shared.u32 	%r349, [%r20+12288];
	ld.shared.u32 	%r350, [%r22+12288];
	ld.shared.u32 	%r351, [%r24+12288];
	shfl.sync.idx.b32	%r352|%p104, %r132, %r11, 7199, -1;
	mul.lo.s32 	%r353, %r352, %r348;
	shfl.sync.idx.b32	%r354|%p105, %r132, %r19, 7199, -1;
	mad.lo.s32 	%r355, %r354, %r349, %r353;
	shfl.sync.idx.b32	%r356|%p106, %r132, %r21, 7199, -1;
	mad.lo.s32 	%r357, %r356, %r350, %r355;
	shfl.sync.idx.b32	%r358|%p107, %r132, %r23, 7199, -1;
	mad.lo.s32 	%r359, %r358, %r351, %r357;
	shfl.sync.idx.b32	%r360|%p108, %r141, %r11, 7199, -1;
	mul.lo.s32 	%r361, %r360, %r348;
	shfl.sync.idx.b32	%r362|%p109, %r141, %r19, 7199, -1;
	mad.lo.s32 	%r363, %r362, %r349, %r361;
	shfl.sync.idx.b32	%r364|%p110, %r141, %r21, 7199, -1;
	mad.lo.s32 	%r365, %r364, %r350, %r363;
	shfl.sync.idx.b32	%r366|%p111, %r141, %r23, 7199, -1;
	mad.lo.s32 	%r367, %r366, %r351, %r365;
	shfl.sync.idx.b32	%r368|%p112, %r150, %r11, 7199, -1;
	mul.lo.s32 	%r369, %r368, %r348;
	shfl.sync.idx.b32	%r370|%p113, %r150, %r19, 7199, -1;
	mad.lo.s32 	%r371, %r370, %r349, %r369;
	shfl.sync.idx.b32	%r372|%p114, %r150, %r21, 7199, -1;
	mad.lo.s32 	%r373, %r372, %r350, %r371;
	shfl.sync.idx.b32	%r374|%p115, %r150, %r23, 7199, -1;
	mad.lo.s32 	%r375, %r374, %r351, %r373;
	shfl.sync.idx.b32	%r376|%p116, %r159, %r11, 7199, -1;
	mul.lo.s32 	%r377, %r376, %r348;
	shfl.sync.idx.b32	%r378|%p117, %r159, %r19, 7199, -1;
	mad.lo.s32 	%r379, %r378, %r349, %r377;
	shfl.sync.idx.b32	%r380|%p118, %r159, %r21, 7199, -1;
	mad.lo.s32 	%r381, %r380, %r350, %r379;
	shfl.sync.idx.b32	%r382|%p119, %r159, %r23, 7199, -1;
	mad.lo.s32 	%r383, %r382, %r351, %r381;
	ld.shared.u32 	%r384, [%r18+14336];
	ld.shared.u32 	%r385, [%r20+14336];
	ld.shared.u32 	%r386, [%r22+14336];
	ld.shared.u32 	%r387, [%r24+14336];
	shfl.sync.idx.b32	%r388|%p120, %r132, %r11, 7199, -1;
	mul.lo.s32 	%r389, %r388, %r384;
	shfl.sync.idx.b32	%r390|%p121, %r132, %r19, 7199, -1;
	mad.lo.s32 	%r391, %r390, %r385, %r389;
	shfl.sync.idx.b32	%r392|%p122, %r132, %r21, 7199, -1;
	mad.lo.s32 	%r393, %r392, %r386, %r391;
	shfl.sync.idx.b32	%r394|%p123, %r132, %r23, 7199, -1;
	mad.lo.s32 	%r395, %r394, %r387, %r393;
	shfl.sync.idx.b32	%r396|%p124, %r141, %r11, 7199, -1;
	mul.lo.s32 	%r397, %r396, %r384;
	shfl.sync.idx.b32	%r398|%p125, %r141, %r19, 7199, -1;
	mad.lo.s32 	%r399, %r398, %r385, %r397;
	shfl.sync.idx.b32	%r400|%p126, %r141, %r21, 7199, -1;
	mad.lo.s32 	%r401, %r400, %r386, %r399;
	shfl.sync.idx.b32	%r402|%p127, %r141, %r23, 7199, -1;
	mad.lo.s32 	%r403, %r402, %r387, %r401;
	shfl.sync.idx.b32	%r404|%p128, %r150, %r11, 7199, -1;
	mul.lo.s32 	%r405, %r404, %r384;
	shfl.sync.idx.b32	%r406|%p129, %r150, %r19, 7199, -1;
	mad.lo.s32 	%r407, %r406, %r385, %r405;
	shfl.sync.idx.b32	%r408|%p130, %r150, %r21, 7199, -1;
	mad.lo.s32 	%r409, %r408, %r386, %r407;
	shfl.sync.idx.b32	%r410|%p131, %r150, %r23, 7199, -1;
	mad.lo.s32 	%r411, %r410, %r387, %r409;
	shfl.sync.idx.b32	%r412|%p132, %r159, %r11, 7199, -1;
	mul.lo.s32 	%r413, %r412, %r384;
	shfl.sync.idx.b32	%r414|%p133, %r159, %r19, 7199, -1;
	mad.lo.s32 	%r415, %r414, %r385, %r413;
	shfl.sync.idx.b32	%r416|%p134, %r159, %r21, 7199, -1;
	mad.lo.s32 	%r417, %r416, %r386, %r415;
	shfl.sync.idx.b32	%r418|%p135, %r159, %r23, 7199, -1;
	mad.lo.s32 	%r419, %r418, %r387, %r417;
	bar.sync 	0;
	mad.lo.s32 	%r420, %r427, %r54, %r13;
	mul.wide.s32 	%rd23, %r420, 4;
	add.s64 	%rd24, %rd3, %rd23;
	st.global.u32 	[%rd24], %r140;
	shl.b32 	%r421, %r12, 10;
	add.s32 	%r422, %r420, %r421;
	mul.wide.s32 	%rd25, %r422, 4;
	add.s64 	%rd26, %rd3, %rd25;
	st.global.u32 	[%rd26], %r149;
	shl.b32 	%r423, %r12, 11;
	add.s32 	%r424, %r423, %r420;
	mul.wide.s32 	%rd27, %r424, 4;
	add.s64 	%rd28, %rd3, %rd27;
	st.global.u32 	[%rd28], %r158;
	add.s32 	%r425, %r424, %r421;
	mul.wide.s32 	%rd29, %r425, 4;
	add.s64 	%rd30, %rd3, %rd29;
	st.global.u32 	[%rd30], %r167;
	st.global.u32 	[%rd24+512], %r179;
	st.global.u32 	[%rd26+512], %r187;
	st.global.u32 	[%rd28+512], %r195;
	st.global.u32 	[%rd30+512], %r203;
	st.global.u32 	[%rd24+1024], %r215;
	st.global.u32 	[%rd26+1024], %r223;
	st.global.u32 	[%rd28+1024], %r231;
	st.global.u32 	[%rd30+1024], %r239;
	st.global.u32 	[%rd24+1536], %r251;
	st.global.u32 	[%rd26+1536], %r259;
	st.global.u32 	[%rd28+1536], %r267;
	st.global.u32 	[%rd30+1536], %r275;
	st.global.u32 	[%rd24+2048], %r287;
	st.global.u32 	[%rd26+2048], %r295;
	st.global.u32 	[%rd28+2048], %r303;
	st.global.u32 	[%rd30+2048], %r311;
	st.global.u32 	[%rd24+2560], %r323;
	st.global.u32 	[%rd26+2560], %r331;
	st.global.u32 	[%rd28+2560], %r339;
	st.global.u32 	[%rd30+2560], %r347;
	st.global.u32 	[%rd24+3072], %r359;
	st.global.u32 	[%rd26+3072], %r367;
	st.global.u32 	[%rd28+3072], %r375;
	st.global.u32 	[%rd30+3072], %r383;
	st.global.u32 	[%rd24+3584], %r395;
	st.global.u32 	[%rd26+3584], %r403;
	st.global.u32 	[%rd28+3584], %r411;
	st.global.u32 	[%rd30+3584], %r419;
	add.s32 	%r427, %r427, %r6;
	setp.lt.u32 	%p136, %r427, %r7;
	@%p136 bra 	$L__BB481_5;
$L__BB481_12:
	ret;

}
	// .globl	_Z9cuda_gemmIiLi128ELi2ELi1ELi4096ELi4ELi4ELi64ELi1ELi0EEviiiPT_S1_S1_iii
.visible .entry _Z9cuda_gemmIiLi128ELi2ELi1ELi4096ELi4ELi4ELi64ELi1ELi0EEviiiPT_S1_S1_iii(
	.param .u32 _Z9cuda_gemmIiLi128ELi2ELi1ELi4096ELi4ELi4ELi64ELi1ELi0EEviiiPT_S1_S1_iii_param_0,
	.param .u32 _Z9cuda_gemmIiLi128ELi2ELi1ELi4096ELi4ELi4ELi64ELi1ELi0EEviiiPT_S1_S1_iii_param_1,
	.param .u32 _Z9cuda_gemmIiLi128ELi2ELi1ELi4096ELi4ELi4ELi64ELi1ELi0EEviiiPT_S1_S1_iii_param_2,
	.param .u64 .ptr .align 1 _Z9cuda_gemmIiLi128ELi2ELi1ELi4096ELi4ELi4ELi64ELi1ELi0EEviiiPT_S1_S1_iii_param_3,
	.param .u64 .ptr .align 1 _Z9cuda_gemmIiLi128ELi2ELi1ELi4096ELi4ELi4ELi64ELi1ELi0EEviiiPT_S1_S1_iii_param_4,
	.param .u64 .ptr .align 1 _Z9cuda_gemmIiLi128ELi2ELi1ELi4096ELi4ELi4ELi64ELi1ELi0EEviiiPT_S1_S1_iii_param_5,
	.param .u32 _Z9cuda_gemmIiLi128ELi2ELi1ELi4096ELi4ELi4ELi64ELi1ELi0EEviiiPT_S1_S1_iii_param_6,
	.param .u32 _Z9cuda_gemmIiLi128ELi2ELi1ELi4096ELi4ELi4ELi64ELi1ELi0EEviiiPT_S1_S1_iii_param_7,
	.param .u32 _Z9cuda_gemmIiLi128ELi2ELi1ELi4096ELi4ELi4ELi64ELi1ELi0EEviiiPT_S1_S1_iii_param_8
)
.maxntid 128
{
	.local .align 16 .b8 	__local_depot482[128];
	.reg .b64 	%SP;
	.reg .b64 	%SPL;
	.reg .pred 	%p<34>;
	.reg .b16 	%rs<8>;
	.reg .b32 	%r<536>;
	.reg .b64 	%rd<92>;
	// demoted variable
	.shared .align 128 .b8 _ZZ9cuda_gemmIiLi128ELi2ELi1ELi4096ELi4ELi4ELi64ELi1ELi0EEviiiPT_S1_S1_iiiE11kron_fac_sh[80];
	// demoted variable
	.shared .align 128 .b8 _ZZ9cuda_gemmIiLi128ELi2ELi1ELi4096ELi4ELi4ELi64ELi1ELi0EEviiiPT_S1_S1_iiiE3Ash[16384];
	mov.u64 	%SPL, __local_depot482;
	ld.param.u64 	%rd6, [_Z9cuda_gemmIiLi128ELi2ELi1ELi4096ELi4ELi4ELi64ELi1ELi0EEviiiPT_S1_S1_iii_param_3];
	ld.param.u64 	%rd4, [_Z9cuda_gemmIiLi128ELi2ELi1ELi4096ELi4ELi4ELi64ELi1ELi0EEviiiPT_S1_S1_iii_param_4];
	ld.param.u32 	%r169, [_Z9cuda_gemmIiLi128ELi2ELi1ELi4096ELi4ELi4ELi64ELi1ELi0EEviiiPT_S1_S1_iii_param_6];
	ld.param.u32 	%r170, [_Z9cuda_gemmIiLi128ELi2ELi1ELi4096ELi4ELi4ELi64ELi1ELi0EEviiiPT_S1_S1_iii_param_7];
	cvta.to.global.u64 	%rd1, %rd6;
	add.u64 	%rd2, %SPL, 0;
	mov.u32 	%r1, %tid.x;
	mul.lo.s32 	%r2, %r170, %r169;
	setp.ge.u32 	%p1, %r1, %r2;
	@%p1 bra 	$L__BB482_3;
	mov.u32 	%r3, %ntid.x;
	cvta.to.global.u64 	%rd3, %rd4;
	mov.u32 	%r173, _ZZ9cuda_gemmIiLi128ELi2ELi1ELi4096ELi4ELi4ELi64ELi1ELi0EEviiiPT_S1_S1_iiiE11kron_fac_sh;
	mov.u32 	%r469, %r1;
$L__BB482_2:
	mul.wide.u32 	%rd8, %r469, 4;
	add.s64 	%rd9, %rd3, %rd8;
	ld.global.u32 	%r171, [%rd9];
	rem.u32 	%r172, %r469, %r169;
	mad.lo.s32 	%r174, %r172, 20, %r173;
	div.u32 	%r175, %r469, %r170;
	shl.b32 	%r176, %r175, 2;
	add.s32 	%r177, %r174, %r176;
	st.shared.u32 	[%r177], %r171;
	add.s32 	%r469, %r469, %r3;
	setp.lt.u32 	%p2, %r469, %r2;
	@%p2 bra 	$L__BB482_2;
$L__BB482_3:
	div.s32 	%r6, 4096, %r170;
	min.s32 	%r7, %r6, 128;
	cvt.u16.u32 	%rs2, %r7;
	div.s16 	%rs3, 128, %rs2;
	cvt.s32.s16 	%r8, %rs3;
	div.s16 	%rs4, 4, %rs3;
	cvt.s32.s16 	%r9, %rs4;
	div.u32 	%r11, %r1, %r7;
	mul.lo.s32 	%r178, %r11, %r7;
	sub.s32 	%r10, %r1, %r178;
	mov.u32 	%r474, %ctaid.y;
	mov.u32 	%r13, %nctaid.y;
	shl.b32 	%r14, %r13, 1;
	setp.ge.u32 	%p3, %r474, %r14;
	@%p3 bra 	$L__BB482_42;
	shl.b32 	%r15, %r1, 2;
	mov.u32 	%r180, %ntid.x;
	shl.b32 	%r16, %r180, 2;
	and.b32  	%r17, %r10, 3;
	min.s32 	%r18, %r169, 4;
	and.b32  	%r19, %r1, 3;
	xor.b32  	%r181, %r15, 4095;
	sub.s32 	%r182, %r181, %r16;
	cvt.u16.u32 	%rs5, %r182;
	cvt.u16.u32 	%rs6, %r16;
	div.u16 	%rs7, %rs5, %rs6;
	and.b16  	%rs1, %rs7, 3;
	shl.b32 	%r183, %r1, 4;
	mov.u32 	%r184, _ZZ9cuda_gemmIiLi128ELi2ELi1ELi4096ELi4ELi4ELi64ELi1ELi0EEviiiPT_S1_S1_iiiE3Ash;
	add.s32 	%r20, %r184, %r183;
	add.s32 	%r21, %r15, %r16;
	shl.b32 	%r32, %r180, 4;
	add.s32 	%r22, %r20, %r32;
	add.s32 	%r23, %r21, %r16;
	add.s32 	%r185, %r10, 1;
	and.b32  	%r24, %r185, 3;
	xor.b32  	%r25, %r17, 2;
	add.s32 	%r186, %r10, -1;
	and.b32  	%r26, %r186, 3;
	setp.lt.s32 	%p4, %r17, %r170;
	selp.b32 	%r187, 0, %r170, %p4;
	sub.s32 	%r27, %r17, %r187;
	add.s32 	%r188, %r17, 1;
	setp.lt.s32 	%p5, %r188, %r170;
	selp.b32 	%r189, 0, %r170, %p5;
	sub.s32 	%r28, %r188, %r189;
	add.s32 	%r190, %r17, 2;
	setp.lt.s32 	%p6, %r190, %r170;
	selp.b32 	%r191, 0, %r170, %p6;
	sub.s32 	%r29, %r190, %r191;
	add.s32 	%r192, %r17, 3;
	setp.lt.s32 	%p7, %r192, %r170;
	selp.b32 	%r193, 0, %r170, %p7;
	sub.s32 	%r30, %r192, %r193;
	mul.lo.s32 	%r31, %r180, 12;
	shl.b32 	%r33, %r180, 3;
	mul.lo.s32 	%r34, %r180, 48;
	shl.b32 	%r35, %r180, 6;
	shl.b32 	%r36, %r180, 5;
	shl.b32 	%r257, %r19, 2;
$L__BB482_5:
	setp.eq.s16 	%p8, %rs1, 2;
	mov.b32 	%r194, 0;
	st.local.v4.u32 	[%rd2], {%r194, %r194, %r194, %r194};
	st.local.v4.u32 	[%rd2+16], {%r194, %r194, %r194, %r194};
	st.local.v4.u32 	[%rd2+32], {%r194, %r194, %r194, %r194};
	st.local.v4.u32 	[%rd2+48], {%r194, %r194, %r194, %r194};
	st.local.v4.u32 	[%rd2+64], {%r194, %r194, %r194, %r194};
	st.local.v4.u32 	[%rd2+80], {%r194, %r194, %r194, %r194};
	st.local.v4.u32 	[%rd2+96], {%r194, %r194, %r194, %r194};
	st.local.v4.u32 	[%rd2+112], {%r194, %r194, %r194, %r194};
	shl.b32 	%r42, %r474, 12;
	mov.u32 	%r475, %r15;
	@%p8 bra 	$L__BB482_9;
	setp.eq.s16 	%p9, %rs1, 3;
	add.s32 	%r195, %r42, %r15;
	mul.wide.s32 	%rd10, %r195, 4;
	add.s64 	%rd11, %rd1, %rd10;
	ld.global.v4.u32 	{%r196, %r197, %r198, %r199}, [%rd11];
	st.shared.v4.u32 	[%r20], {%r196, %r197, %r198, %r199};
	mov.u32 	%r475, %r21;
	@%p9 bra 	$L__BB482_9;
	setp.eq.s16 	%p10, %rs1, 0;
	add.s32 	%r200, %r42, %r21;
	mul.wide.s32 	%rd12, %r200, 4;
	add.s64 	%rd13, %rd1, %rd12;
	ld.global.v4.u32 	{%r201, %r202, %r203, %r204}, [%rd13];
	st.shared.v4.u32 	[%r22], {%r201, %r202, %r203, %r204};
	mov.u32 	%r475, %r23;
	@%p10 bra 	$L__BB482_9;
	add.s32 	%r475, %r23, %r16;
	add.s32 	%r205, %r42, %r23;
	mul.wide.s32 	%rd14, %r205, 4;
	add.s64 	%rd15, %rd1, %rd14;
	ld.global.v4.u32 	{%r206, %r207, %r208, %r209}, [%rd15];
	shl.b32 	%r210, %r16, 2;
	add.s32 	%r211, %r22, %r210;
	st.shared.v4.u32 	[%r211], {%r206, %r207, %r208, %r209};
$L__BB482_9:
	add.s32 	%r476, %r475, %r42;
	add.s32 	%r480, %r476, %r31;
	add.s32 	%r479, %r476, %r33;
	add.s32 	%r478, %r476, %r16;
	shl.b32 	%r212, %r475, 2;
	mov.u32 	%r213, _ZZ9cuda_gemmIiLi128ELi2ELi1ELi4096ELi4ELi4ELi64ELi1ELi0EEviiiPT_S1_S1_iiiE3Ash;
	add.s32 	%r477, %r213, %r212;
$L__BB482_10:
	mul.wide.s32 	%rd16, %r480, 4;
	add.s64 	%rd17, %rd1, %rd16;
	mul.wide.s32 	%rd18, %r479, 4;
	add.s64 	%rd19, %rd1, %rd18;
	mul.wide.s32 	%rd20, %r478, 4;
	add.s64 	%rd21, %rd1, %rd20;
	mul.wide.s32 	%rd22, %r476, 4;
	add.s64 	%rd23, %rd1, %rd22;
	ld.global.v4.u32 	{%r214, %r215, %r216, %r217}, [%rd23];
	st.shared.v4.u32 	[%r477], {%r214, %r215, %r216, %r217};
	add.s32 	%r218, %r475, %r16;
	ld.global.v4.u32 	{%r219, %r220, %r221, %r222}, [%rd21];
	add.s32 	%r223, %r477, %r32;
	st.shared.v4.u32 	[%r223], {%r219, %r220, %r221, %r222};
	add.s32 	%r224, %r218, %r16;
	ld.global.v4.u32 	{%r225, %r226, %r227, %r228}, [%rd19];
	add.s32 	%r229, %r477, %r36;
	st.shared.v4.u32 	[%r229], {%r225, %r226, %r227, %r228};
	add.s32 	%r230, %r224, %r16;
	ld.global.v4.u32 	{%r231, %r232, %r233, %r234}, [%rd17];
	add.s32 	%r235, %r477, %r34;
	st.shared.v4.u32 	[%r235], {%r231, %r232, %r233, %r234};
	add.s32 	%r475, %r230, %r16;
	add.s32 	%r480, %r480, %r32;
	add.s32 	%r479, %r479, %r32;
	add.s32 	%r478, %r478, %r32;
	add.s32 	%r477, %r477, %r35;
	add.s32 	%r476, %r476, %r32;
	setp.lt.u32 	%p11, %r475, 4096;
	@%p11 bra 	$L__BB482_10;
	setp.lt.s32 	%p12, %r6, 1;
	bar.sync 	0;
	mov.b32 	%r482, 0;
	mov.u32 	%r483, %r482;
	mov.u32 	%r484, %r482;
	mov.u32 	%r485, %r482;
	mov.u32 	%r486, %r482;
	mov.u32 	%r487, %r482;
	mov.u32 	%r488, %r482;
	mov.u32 	%r489, %r482;
	mov.u32 	%r490, %r482;
	mov.u32 	%r491, %r482;
	mov.u32 	%r492, %r482;
	mov.u32 	%r493, %r482;
	mov.u32 	%r494, %r482;
	mov.u32 	%r495, %r482;
	mov.u32 	%r496, %r482;
	mov.u32 	%r497, %r482;
	mov.u32 	%r498, %r482;
	mov.u32 	%r499, %r482;
	mov.u32 	%r500, %r482;
	mov.u32 	%r501, %r482;
	mov.u32 	%r502, %r482;
	mov.u32 	%r503, %r482;
	mov.u32 	%r504, %r482;
	mov.u32 	%r505, %r482;
	mov.u32 	%r506, %r482;
	mov.u32 	%r507, %r482;
	mov.u32 	%r508, %r482;
	mov.u32 	%r509, %r482;
	mov.u32 	%r510, %r482;
	mov.u32 	%r511, %r482;
	mov.u32 	%r512, %r482;
	mov.u32 	%r513, %r482;
	@%p12 bra 	$L__BB482_41;
	mov.b32 	%r522, 0;
	mov.u32 	%r523, %r522;
$L__BB482_13:
	setp.gt.s32 	%p13, %r170, 0;
	add.s32 	%r238, %r523, %r10;
	mul.lo.s32 	%r105, %r238, %r170;
	@%p13 bra 	$L__BB482_14;
	bra.uni 	$L__BB482_15;
$L__BB482_14:
	add.s32 	%r239, %r17, %r105;
	shl.b32 	%r240, %r239, 2;
	add.s32 	%r242, %r213, %r240;
	ld.shared.u32 	%r524, [%r242];
$L__BB482_15:
	setp.lt.s32 	%p14, %r170, 2;
	@%p14 bra 	$L__BB482_17;
	add.s32 	%r243, %r24, %r105;
	shl.b32 	%r244, %r243, 2;
	add.s32 	%r246, %r213, %r244;
	ld.shared.u32 	%r520, [%r246];
$L__BB482_17:
	setp.lt.s32 	%p15, %r170, 3;
	@%p15 bra 	$L__BB482_19;
	add.s32 	%r247, %r25, %r105;
	shl.b32 	%r248, %r247, 2;
	add.s32 	%r250, %r213, %r248;
	ld.shared.u32 	%r519, [%r250];
$L__BB482_19:
	setp.lt.s32 	%p16, %r170, 4;
	@%p16 bra 	$L__BB482_21;
	add.s32 	%r251, %r26, %r105;
	shl.b32 	%r252, %r251, 2;
	add.s32 	%r254, %r213, %r252;
	ld.shared.u32 	%r518, [%r254];
$L__BB482_21:
	setp.lt.s32 	%p17, %r11, %r18;
	@%p17 bra 	$L__BB482_22;
	bra.uni 	$L__BB482_39;
$L__BB482_22:
	mul.lo.s32 	%r106, %r522, %r9;
	mov.b32 	%r528, 0;
	mov.u32 	%r529, %r11;
$L__BB482_23:
	setp.gt.u32 	%p18, %r170, 64;
	mov.u32 	%r256, _ZZ9cuda_gemmIiLi128ELi2ELi1ELi4096ELi4ELi4ELi64ELi1ELi0EEviiiPT_S1_S1_iiiE11kron_fac_sh;
	mad.lo.s32 	%r117, %r529, 20, %r256;
	add.s32 	%r258, %r117, %r257;
	ld.shared.u32 	%r118, [%r258];
	@%p18 bra 	$L__BB482_30;
	setp.lt.s32 	%p23, %r170, 2;
	shfl.sync.idx.b32	%r272|%p24, %r118, %r27, 7199, -1;
	mul.lo.s32 	%r535, %r272, %r524;
	@%p23 bra 	$L__BB482_26;
	shfl.sync.idx.b32	%r273|%p25, %r118, %r28, 7199, -1;
	mad.lo.s32 	%r535, %r273, %r520, %r535;
$L__BB482_26:
	setp.lt.s32 	%p26, %r170, 3;
	@%p26 bra 	$L__BB482_28;
	shfl.sync.idx.b32	%r274|%p27, %r118, %r29, 7199, -1;
	mad.lo.s32 	%r535, %r274, %r519, %r535;
$L__BB482_28:
	setp.lt.s32 	%p28, %r170, 4;
	@%p28 bra 	$L__BB482_38;
	shfl.sync.idx.b32	%r275|%p29, %r118, %r30, 7199, -1;
	mad.lo.s32 	%r535, %r275, %r518, %r535;
	bra.uni 	$L__BB482_38;
$L__BB482_30:
	setp.lt.s32 	%p19, %r170, 1;
	mov.b32 	%r535, 0;
	@%p19 bra 	$L__BB482_32;
	shl.b32 	%r260, %r17, 2;
	add.s32 	%r261, %r117, %r260;
	ld.shared.u32 	%r262, [%r261];
	mul.lo.s32 	%r535, %r262, %r524;
$L__BB482_32:
	setp.lt.s32 	%p20, %r170, 2;
	@%p20 bra 	$L__BB482_34;
	shl.b32 	%r263, %r24, 2;
	add.s32 	%r264, %r117, %r263;
	ld.shared.u32 	%r265, [%r264];
	mad.lo.s32 	%r535, %r265, %r520, %r535;
$L__BB482_34:
	setp.lt.s32 	%p21, %r170, 3;
	@%p21 bra 	$L__BB482_36;
	shl.b32 	%r266, %r25, 2;
	add.s32 	%r267, %r117, %r266;
	ld.shared.u32 	%r268, [%r267];
	mad.lo.s32 	%r535, %r268, %r519, %r535;
$L__BB482_36:
	setp.lt.s32 	%p22, %r170, 4;
	@%p22 bra 	$L__BB482_38;
	shl.b32 	%r269, %r26, 2;
	add.s32 	%r270, %r117, %r269;
	ld.shared.u32 	%r271, [%r270];
	mad.lo.s32 	%r535, %r271, %r518, %r535;
$L__BB482_38:
	add.s32 	%r276, %r528, %r106;
	mul.wide.s32 	%rd24, %r276, 4;
	add.s64 	%rd25, %rd2, %rd24;
	ld.local.u32 	%r277, [%rd25];
	add.s32 	%r278, %r277, %r535;
	st.local.u32 	[%rd25], %r278;
	add.s32 	%r529, %r529, %r8;
	add.s32 	%r528, %r528, 1;
	setp.lt.s32 	%p30, %r529, %r18;
	@%p30 bra 	$L__BB482_23;
$L__BB482_39:
	add.s32 	%r523, %r523, %r7;
	add.s32 	%r522, %r522, 1;
	setp.lt.s32 	%p31, %r523, %r6;
	@%p31 bra 	$L__BB482_13;
	ld.local.v4.u32 	{%r513, %r512, %r511, %r510}, [%rd2];
	ld.local.v4.u32 	{%r509, %r508, %r507, %r506}, [%rd2+16];
	ld.local.v4.u32 	{%r505, %r504, %r503, %r502}, [%rd2+32];
	ld.local.v4.u32 	{%r501, %r500, %r499, %r498}, [%rd2+48];
	ld.local.v4.u32 	{%r497, %r496, %r495, %r494}, [%rd2+64];
	ld.local.v4.u32 	{%r493, %r492, %r491, %r490}, [%rd2+80];
	ld.local.v4.u32 	{%r489, %r488, %r487, %r486}, [%rd2+96];
	ld.local.v4.u32 	{%r485, %r484, %r483, %r482}, [%rd2+112];
$L__BB482_41:
	ld.param.u64 	%rd91, [_Z9cuda_gemmIiLi128ELi2ELi1ELi4096ELi4ELi4ELi64ELi1ELi0EEviiiPT_S1_S1_iii_param_5];
	bar.sync 	0;
	mul.lo.s32 	%r279, %r7, %r6;
	mul.lo.s32 	%r280, %r279, %r8;
	div.s32 	%r281, %r280, %r7;
	add.s32 	%r282, %r42, %r1;
	cvta.to.global.u64 	%rd26, %rd91;
	mul.wide.s32 	%rd27, %r282, 4;
	add.s64 	%rd28, %rd26, %rd27;
	st.global.u32 	[%rd28], %r513;
	rem.s32 	%r283, 1, %r9;
	add.s32 	%r284, %r9, 1;
	setp.lt.u32 	%p32, %r284, 3;
	shl.b32 	%r285, %r9, 7;
	selp.b32 	%r286, %r285, 0, %p32;
	add.s32 	%r287, %r282, %r286;
	mad.lo.s32 	%r288, %r281, %r283, %r287;
	mul.wide.s32 	%rd29, %r288, 4;
	add.s64 	%rd30, %rd26, %rd29;
	st.global.u32 	[%rd30], %r512;
	div.s32 	%r289, 2, %r9;
	shl.b32 	%r290, %r289, 7;
	mul.lo.s32 	%r291, %r289, %r9;
	sub.s32 	%r292, 2, %r291;
	add.s32 	%r293, %r282, %r290;
	mad.lo.s32 	%r294, %r281, %r292, %r293;
	mul.wide.s32 	%rd31, %r294, 4;
	add.s64 	%rd32, %rd26, %rd31;
	st.global.u32 	[%rd32], %r511;
	div.s32 	%r295, 3, %r9;
	shl.b32 	%r296, %r295, 7;
	mul.lo.s32 	%r297, %r295, %r9;
	sub.s32 	%r298, 3, %r297;
	add.s32 	%r299, %r282, %r296;
	mad.lo.s32 	%r300, %r281, %r298, %r299;
	mul.wide.s32 	%rd33, %r300, 4;
	add.s64 	%rd34, %rd26, %rd33;
	st.global.u32 	[%rd34], %r510;
	div.s32 	%r301, 4, %r9;
	shl.b32 	%r302, %r301, 7;
	mul.lo.s32 	%r303, %r301, %r9;
	sub.s32 	%r304, 4, %r303;
	add.s32 	%r305, %r282, %r302;
	mad.lo.s32 	%r306, %r281, %r304, %r305;
	mul.wide.s32 	%rd35, %r306, 4;
	add.s64 	%rd36, %rd26, %rd35;
	st.global.u32 	[%rd36], %r509;
	div.s32 	%r307, 5, %r9;
	shl.b32 	%r308, %r307, 7;
	mul.lo.s32 	%r309, %r307, %r9;
	sub.s32 	%r310, 5, %r309;
	add.s32 	%r311, %r282, %r308;
	mad.lo.s32 	%r312, %r281, %r310, %r311;
	mul.wide.s32 	%rd37, %r312, 4;
	add.s64 	%rd38, %rd26, %rd37;
	st.global.u32 	[%rd38], %r508;
	div.s32 	%r313, 6, %r9;
	shl.b32 	%r314, %r313, 7;
	mul.lo.s32 	%r315, %r313, %r9;
	sub.s32 	%r316, 6, %r315;
	add.s32 	%r317, %r282, %r314;
	mad.lo.s32 	%r318, %r281, %r316, %r317;
	mul.wide.s32 	%rd39, %r318, 4;
	add.s64 	%rd40, %rd26, %rd39;
	st.global.u32 	[%rd40], %r507;
	div.s32 	%r319, 7, %r9;
	shl.b32 	%r320, %r319, 7;
	mul.lo.s32 	%r321, %r319, %r9;
	sub.s32 	%r322, 7, %r321;
	add.s32 	%r323, %r282, %r320;
	mad.lo.s32 	%r324, %r281, %r322, %r323;
	mul.wide.s32 	%rd41, %r324, 4;
	add.s64 	%rd42, %rd26, %rd41;
	st.global.u32 	[%rd42], %r506;
	div.s32 	%r325, 8, %r9;
	shl.b32 	%r326, %r325, 7;
	mul.lo.s32 	%r327, %r325, %r9;
	sub.s32 	%r328, 8, %r327;
	add.s32 	%r329, %r282, %r326;
	mad.lo.s32 	%r330, %r281, %r328, %r329;
	mul.wide.s32 	%rd43, %r330, 4;
	add.s64 	%rd44, %rd26, %rd43;
	st.global.u32 	[%rd44], %r505;
	div.s32 	%r331, 9, %r9;
	shl.b32 	%r332, %r331, 7;
	mul.lo.s32 	%r333, %r331, %r9;
	sub.s32 	%r334, 9, %r333;
	add.s32 	%r335, %r282, %r332;
	mad.lo.s32 	%r336, %r281, %r334, %r335;
	mul.wide.s32 	%rd45, %r336, 4;
	add.s64 	%rd46, %rd26, %rd45;
	st.global.u32 	[%rd46], %r504;
	div.s32 	%r337, 10, %r9;
	shl.b32 	%r338, %r337, 7;
	mul.lo.s32 	%r339, %r337, %r9;
	sub.s32 	%r340, 10, %r339;
	add.s32 	%r341, %r282, %r338;
	mad.lo.s32 	%r342, %r281, %r340, %r341;
	mul.wide.s32 	%rd47, %r342, 4;
	add.s64 	%rd48, %rd26, %rd47;
	st.global.u32 	[%rd48], %r503;
	div.s32 	%r343, 11, %r9;
	shl.b32 	%r344, %r343, 7;
	mul.lo.s32 	%r345, %r343, %r9;
	sub.s32 	%r346, 11, %r345;
	add.s32 	%r347, %r282, %r344;
	mad.lo.s32 	%r348, %r281, %r346, %r347;
	mul.wide.s32 	%rd49, %r348, 4;
	add.s64 	%rd50, %rd26, %rd49;
	st.global.u32 	[%rd50], %r502;
	div.s32 	%r349, 12, %r9;
	shl.b32 	%r350, %r349, 7;
	mul.lo.s32 	%r351, %r349, %r9;
	sub.s32 	%r352, 12, %r351;
	add.s32 	%r353, %r282, %r350;
	mad.lo.s32 	%r354, %r281, %r352, %r353;
	mul.wide.s32 	%rd51, %r354, 4;
	add.s64 	%rd52, %rd26, %rd51;
	st.global.u32 	[%rd52], %r501;
	div.s32 	%r355, 13, %r9;
	shl.b32 	%r356, %r355, 7;
	mul.lo.s32 	%r357, %r355, %r9;
	sub.s32 	%r358, 13, %r357;
	add.s32 	%r359, %r282, %r356;
	mad.lo.s32 	%r360, %r281, %r358, %r359;
	mul.wide.s32 	%rd53, %r360, 4;
	add.s64 	%rd54, %rd26, %rd53;
	st.global.u32 	[%rd54], %r500;
	div.s32 	%r361, 14, %r9;
	shl.b32 	%r362, %r361, 7;
	mul.lo.s32 	%r363, %r361, %r9;
	sub.s32 	%r364, 14, %r363;
	add.s32 	%r365, %r282, %r362;
	mad.lo.s32 	%r366, %r281, %r364, %r365;
	mul.wide.s32 	%rd55, %r366, 4;
	add.s64 	%rd56, %rd26, %rd55;
	st.global.u32 	[%rd56], %r499;
	div.s32 	%r367, 15, %r9;
	shl.b32 	%r368, %r367, 7;
	mul.lo.s32 	%r369, %r367, %r9;
	sub.s32 	%r370, 15, %r369;
	add.s32 	%r371, %r282, %r368;
	mad.lo.s32 	%r372, %r281, %r370, %r371;
	mul.wide.s32 	%rd57, %r372, 4;
	add.s64 	%rd58, %rd26, %rd57;
	st.global.u32 	[%rd58], %r498;
	div.s32 	%r373, 16, %r9;
	shl.b32 	%r374, %r373, 7;
	mul.lo.s32 	%r375, %r373, %r9;
	sub.s32 	%r376, 16, %r375;
	add.s32 	%r377, %r282, %r374;
	mad.lo.s32 	%r378, %r281, %r376, %r377;
	mul.wide.s32 	%rd59, %r378, 4;
	add.s64 	%rd60, %rd26, %rd59;
	st.global.u32 	[%rd60], %r497;
	div.s32 	%r379, 17, %r9;
	shl.b32 	%r380, %r379, 7;
	mul.lo.s32 	%r381, %r379, %r9;
	sub.s32 	%r382, 17, %r381;
	add.s32 	%r383, %r282, %r380;
	mad.lo.s32 	%r384, %r281, %r382, %r383;
	mul.wide.s32 	%rd61, %r384, 4;
	add.s64 	%rd62, %rd26, %rd61;
	st.global.u32 	[%rd62], %r496;
	div.s32 	%r385, 18, %r9;
	shl.b32 	%r386, %r385, 7;
	mul.lo.s32 	%r387, %r385, %r9;
	sub.s32 	%r388, 18, %r387;
	add.s32 	%r389, %r282, %r386;
	mad.lo.s32 	%r390, %r281, %r388, %r389;
	mul.wide.s32 	%rd63, %r390, 4;
	add.s64 	%rd64, %rd26, %rd63;
	st.global.u32 	[%rd64], %r495;
	div.s32 	%r391, 19, %r9;
	shl.b32 	%r392, %r391, 7;
	mul.lo.s32 	%r393, %r391, %r9;
	sub.s32 	%r394, 19, %r393;
	add.s32 	%r395, %r282, %r392;
	mad.lo.s32 	%r396, %r281, %r394, %r395;
	mul.wide.s32 	%rd65, %r396, 4;
	add.s64 	%rd66, %rd26, %rd65;
	st.global.u32 	[%rd66], %r494;
	div.s32 	%r397, 20, %r9;
	shl.b32 	%r398, %r397, 7;
	mul.lo.s32 	%r399, %r397, %r9;
	sub.s32 	%r400, 20, %r399;
	add.s32 	%r401, %r282, %r398;
	mad.lo.s32 	%r402, %r281, %r400, %r401;
	mul.wide.s32 	%rd67, %r402, 4;
	add.s64 	%rd68, %rd26, %rd67;
	st.global.u32 	[%rd68], %r493;
	div.s32 	%r403, 21, %r9;
	shl.b32 	%r404, %r403, 7;
	mul.lo.s32 	%r405, %r403, %r9;
	sub.s32 	%r406, 21, %r405;
	add.s32 	%r407, %r282, %r404;
	mad.lo.s32 	%r408, %r281, %r406, %r407;
	mul.wide.s32 	%rd69, %r408, 4;
	add.s64 	%rd70, %rd26, %rd69;
	st.global.u32 	[%rd70], %r492;
	div.s32 	%r409, 22, %r9;
	shl.b32 	%r410, %r409, 7;
	mul.lo.s32 	%r411, %r409, %r9;
	sub.s32 	%r412, 22, %r411;
	add.s32 	%r413, %r282, %r410;
	mad.lo.s32 	%r414, %r281, %r412, %r413;
	mul.wide.s32 	%rd71, %r414, 4;
	add.s64 	%rd72, %rd26, %rd71;
	st.global.u32 	[%rd72], %r491;
	div.s32 	%r415, 23, %r9;
	shl.b32 	%r416, %r415, 7;
	mul.lo.s32 	%r417, %r415, %r9;
	sub.s32 	%r418, 23, %r417;
	add.s32 	%r419, %r282, %r416;
	mad.lo.s32 	%r420, %r281, %r418, %r419;
	mul.wide.s32 	%rd73, %r420, 4;
	add.s64 	%rd74, %rd26, %rd73;
	st.global.u32 	[%rd74], %r490;
	div.s32 	%r421, 24, %r9;
	shl.b32 	%r422, %r421, 7;
	mul.lo.s32 	%r423, %r421, %r9;
	sub.s32 	%r424, 24, %r423;
	add.s32 	%r425, %r282, %r422;
	mad.lo.s32 	%r426, %r281, %r424, %r425;
	mul.wide.s32 	%rd75, %r426, 4;
	add.s64 	%rd76, %rd26, %rd75;
	st.global.u32 	[%rd76], %r489;
	div.s32 	%r427, 25, %r9;
	shl.b32 	%r428, %r427, 7;
	mul.lo.s32 	%r429, %r427, %r9;
	sub.s32 	%r430, 25, %r429;
	add.s32 	%r431, %r282, %r428;
	mad.lo.s32 	%r432, %r281, %r430, %r431;
	mul.wide.s32 	%rd77, %r432, 4;
	add.s64 	%rd78, %rd26, %rd77;
	st.global.u32 	[%rd78], %r488;
	div.s32 	%r433, 26, %r9;
	shl.b32 	%r434, %r433, 7;
	mul.lo.s32 	%r435, %r433, %r9;
	sub.s32 	%r436, 26, %r435;
	add.s32 	%r437, %r282, %r434;
	mad.lo.s32 	%r438, %r281, %r436, %r437;
	mul.wide.s32 	%rd79, %r438, 4;
	add.s64 	%rd80, %rd26, %rd79;
	st.global.u32 	[%rd80], %r487;
	div.s32 	%r439, 27, %r9;
	shl.b32 	%r440, %r439, 7;
	mul.lo.s32 	%r441, %r439, %r9;
	sub.s32 	%r442, 27, %r441;
	add.s32 	%r443, %r282, %r440;
	mad.lo.s32 	%r444, %r281, %r442, %r443;
	mul.wide.s32 	%rd81, %r444, 4;
	add.s64 	%rd82, %rd26, %rd81;
	st.global.u32 	[%rd82], %r486;
	div.s32 	%r445, 28, %r9;
	shl.b32 	%r446, %r445, 7;
	mul.lo.s32 	%r447, %r445, %r9;
	sub.s32 	%r448, 28, %r447;
	add.s32 	%r449, %r282, %r446;
	mad.lo.s32 	%r450, %r281, %r448, %r449;
	mul.wide.s32 	%rd83, %r450, 4;
	add.s64 	%rd84, %rd26, %rd83;
	st.global.u32 	[%rd84], %r485;
	div.s32 	%r451, 29, %r9;
	shl.b32 	%r452, %r451, 7;
	mul.lo.s32 	%r453, %r451, %r9;
	sub.s32 	%r454, 29, %r453;
	add.s32 	%r455, %r282, %r452;
	mad.lo.s32 	%r456, %r281, %r454, %r455;
	mul.wide.s32 	%rd85, %r456, 4;
	add.s64 	%rd86, %rd26, %rd85;
	st.global.u32 	[%rd86], %r484;
	div.s32 	%r457, 30, %r9;
	shl.b32 	%r458, %r457, 7;
	mul.lo.s32 	%r459, %r457, %r9;
	sub.s32 	%r460, 30, %r459;
	add.s32 	%r461, %r282, %r458;
	mad.lo.s32 	%r462, %r281, %r460, %r461;
	mul.wide.s32 	%rd87, %r462, 4;
	add.s64 	%rd88, %rd26, %rd87;
	st.global.u32 	[%rd88], %r483;
	div.s32 	%r463, 31, %r9;
	shl.b32 	%r464, %r463, 7;
	mul.lo.s32 	%r465, %r463, %r9;
	sub.s32 	%r466, 31, %r465;
	add.s32 	%r467, %r282, %r464;
	mad.lo.s32 	%r468, %r281, %r466, %r467;
	mul.wide.s32 	%rd89, %r468, 4;
	add.s64 	%rd90, %rd26, %rd89;
	st.global.u32 	[%rd90], %r482;
	add.s32 	%r474, %r474, %r13;
	setp.lt.u32 	%p33, %r474, %r14;
	@%p33 bra 	$L__BB482_5;
$L__BB482_42:
	ret;

}
	// .globl	_Z9cuda_gemmIiLi128ELi2ELi1ELi4096ELi4ELi4ELi64ELi1ELi1EEviiiPT_S1_S1_iii
.visible .entry _Z9cuda_gemmIiLi128ELi2ELi1ELi4096ELi4ELi4ELi64ELi1ELi1EEviiiPT_S1_S1_iii(
	.param .u32 _Z9cuda_gemmIiLi128ELi2ELi1ELi4096ELi4ELi4ELi64ELi1ELi1EEviiiPT_S1_S1_iii_param_0,
	.param .u32 _Z9cuda_gemmIiLi128ELi2ELi1ELi4096ELi4ELi4ELi64ELi1ELi1EEviiiPT_S1_S1_iii_param_1,
	.param .u32 _Z9cuda_gemmIiLi128ELi2ELi1ELi4096ELi4ELi4ELi64ELi1ELi1EEviiiPT_S1_S1_iii_param_2,
	.param .u64 .ptr .align 1 _Z9cuda_gemmIiLi128ELi2ELi1ELi4096ELi4ELi4ELi64ELi1ELi1EEviiiPT_S1_S1_iii_param_3,
	.param .u64 .ptr .align 1 _Z9cuda_gemmIiLi128ELi2ELi1ELi4096ELi4ELi4ELi64ELi1ELi1EEviiiPT_S1_S1_iii_param_4,
	.param .u64 .ptr .align 1 _Z9cuda_gemmIiLi128ELi2ELi1ELi4096ELi4ELi4ELi64ELi1ELi1EEviiiPT_S1_S1_iii_param_5,
	.param .u32 _Z9cuda_gemmIiLi128ELi2ELi1ELi4096ELi4ELi4ELi64ELi1ELi1EEviiiPT_S1_S1_iii_param_6,
	.param .u32 _Z9cuda_gemmIiLi128ELi2ELi1ELi4096ELi4ELi4ELi64ELi1ELi1EEviiiPT_S1_S1_iii_param_7,
	.param .u32 _Z9cuda_gemmIiLi128ELi2ELi1ELi4096ELi4ELi4ELi64ELi1ELi1EEviiiPT_S1_S1_iii_param_8
)
.maxntid 128
{
	.reg .pred 	%p<137>;
	.reg .b16 	%rs<5>;
	.reg .b32 	%r<412>;
	.reg .b64 	%rd<26>;
	// demoted variable
	.shared .align 128 .b8 _ZZ9cuda_gemmIiLi128ELi2ELi1ELi4096ELi4ELi4ELi64ELi1ELi1EEviiiPT_S1_S1_iiiE11kron_fac_sh[80];
	// demoted variable
	.shared .align 128 .b8 _ZZ9cuda_gemmIiLi128ELi2ELi1ELi4096ELi4ELi4ELi64ELi1ELi1EEviiiPT_S1_S1_iiiE3Ash[16384];
	ld.param.u64 	%rd5, [_Z9cuda_gemmIiLi128ELi2ELi1ELi4096ELi4ELi4ELi64ELi1ELi1EEviiiPT_S1_S1_iii_param_3];
	ld.param.u64 	%rd3, [_Z9cuda_gemmIiLi128ELi2ELi1ELi4096ELi4ELi4ELi64ELi1ELi1EEviiiPT_S1_S1_iii_param_4];
	cvta.to.global.u64 	%rd1, %rd5;
	mov.u32 	%r1, %tid.x;
	setp.gt.u32 	%p1, %r1, 15;
	@%p1 bra 	$L__BB483_3;
	mov.u32 	%r2, %ntid.x;
	cvta.to.global.u64 	%rd2, %rd3;
	mov.u32 	%r48, _ZZ9cuda_gemmIiLi128ELi2ELi1ELi4096ELi4ELi4ELi64ELi1ELi1EEviiiPT_S1_S1_iiiE11kron_fac_sh;
	mov.u32 	%r403, %r1;
$L__BB483_2:
	mul.wide.u32 	%rd6, %r403, 4;
	add.s64 	%rd7, %rd2, %rd6;
	ld.global.u32 	%r46, [%rd7];
	and.b32  	%r47, %r403, 3;
	mad.lo.s32 	%r49, %r47, 20, %r48;
	and.b32  	%r50, %r403, -4;
	add.s32 	%r51, %r49, %r50;
	st.shared.u32 	[%r51], %r46;
	add.s32 	%r403, %r403, %r2;
	setp.lt.u32 	%p2, %r403, 16;
	@%p2 bra 	$L__BB483_2;
$L__BB483_3:
	mov.u32 	%r404, %ctaid.y;
	mov.u32 	%r6, %nctaid.y;
	shl.b32 	%r7, %r6, 1;
	setp.ge.u32 	%p3, %r404, %r7;
	@%p3 bra 	$L__BB483_12;
	shl.b32 	%r8, %r1, 2;
	mov.u32 	%r52, %ntid.x;
	shl.b32 	%r9, %r52, 2;
	and.b32  	%r10, %r1, 3;
	xor.b32  	%r53, %r8, 4095;
	sub.s32 	%r54, %r53, %r9;
	cvt.u16.u32 	%rs2, %r54;
	cvt.u16.u32 	%rs3, %r9;
	div.u16 	%rs4, %rs2, %rs3;
	and.b16  	%rs1, %rs4, 3;
	shl.b32 	%r55, %r1, 4;
	mov.u32 	%r56, _ZZ9cuda_gemmIiLi128ELi2ELi1ELi4096ELi4ELi4ELi64ELi1ELi1EEviiiPT_S1_S1_iiiE3Ash;
	add.s32 	%r11, %r56, %r55;
	add.s32 	%r12, %r8, %r9;
	shl.b32 	%r19, %r52, 4;
	add.s32 	%r13, %r11, %r19;
	add.s32 	%r14, %r12, %r9;
	add.s32 	%r57, %r1, 1;
	and.b32  	%r15, %r57, 3;
	xor.b32  	%r16, %r10, 2;
	add.s32 	%r58, %r1, -1;
	and.b32  	%r17, %r58, 3;
	mul.lo.s32 	%r18, %r52, 12;
	shl.b32 	%r20, %r52, 3;
	mul.lo.s32 	%r21, %r52, 48;
	shl.b32 	%r22, %r52, 6;
	shl.b32 	%r23, %r52, 5;
$L__BB483_5:
	setp.eq.s16 	%p4, %rs1, 2;
	shl.b32 	%r25, %r404, 12;
	mov.u32 	%r405, %r8;
	@%p4 bra 	$L__BB483_9;
	setp.eq.s16 	%p5, %rs1, 3;
	add.s32 	%r59, %r25, %r8;
	mul.wide.s32 	%rd8, %r59, 4;
	add.s64 	%rd9, %rd1, %rd8;
	ld.global.v4.u32 	{%r60, %r61, %r62, %r63}, [%rd9];
	st.shared.v4.u32 	[%r11], {%r60, %r61, %r62, %r63};
	mov.u32 	%r405, %r12;
	@%p5 bra 	$L__BB483_9;
	setp.eq.s16 	%p6, %rs1, 0;
	add.s32 	%r64, %r25, %r12;
	mul.wide.s32 	%rd10, %r64, 4;
	add.s64 	%rd11, %rd1, %rd10;
	ld.global.v4.u32 	{%r65, %r66, %r67, %r68}, [%rd11];
	st.shared.v4.u32 	[%r13], {%r65, %r66, %r67, %r68};
	mov.u32 	%r405, %r14;
	@%p6 bra 	$L__BB483_9;
	add.s32 	%r405, %r14, %r9;
	add.s32 	%r69, %r25, %r14;
	mul.wide.s32 	%rd12, %r69, 4;
	add.s64 	%rd13, %rd1, %rd12;
	ld.global.v4.u32 	{%r70, %r71, %r72, %r73}, [%rd13];
	shl.b32 	%r74, %r9, 2;
	add.s32 	%r75, %r13, %r74;
	st.shared.v4.u32 	[%r75], {%r70, %r71, %r72, %r73};
$L__BB483_9:
	add.s32 	%r406, %r405, %r25;
	add.s32 	%r410, %r406, %r18;
	add.s32 	%r409, %r406, %r20;
	add.s32 	%r408, %r406, %r9;
	shl.b32 	%r76, %r405, 2;
	mov.u32 	%r77, _ZZ9cuda_gemmIiLi128ELi2ELi1ELi4096ELi4ELi4ELi64ELi1ELi1EEviiiPT_S1_S1_iiiE3Ash;
	add.s32 	%r407, %r77, %r76;
$L__BB483_10:
	mul.wide.s32 	%rd14, %r410, 4;
	add.s64 	%rd15, %rd1, %rd14;
	mul.wide.s32 	%rd16, %r409, 4;
	add.s64 	%rd17, %rd1, %rd16;
	mul.wide.s32 	%rd18, %r408, 4;
	add.s64 	%rd19, %rd1, %rd18;
	mul.wide.s32 	%rd20, %r406, 4;
	add.s64 	%rd21, %rd1, %rd20;
	ld.global.v4.u32 	{%r78, %r79, %r80, %r81}, [%rd21];
	st.shared.v4.u32 	[%r407], {%r78, %r79, %r80, %r81};
	add.s32 	%r82, %r405, %r9;
	ld.global.v4.u32 	{%r83, %r84, %r85, %r86}, [%rd19];
	add.s32 	%r87, %r407, %r19;
	st.shared.v4.u32 	[%r87], {%r83, %r84, %r85, %r86};
	add.s32 	%r88, %r82, %r9;
	ld.global.v4.u32 	{%r89, %r90, %r91, %r92}, [%rd17];
	add.s32 	%r93, %r407, %r23;
	st.shared.v4.u32 	[%r93], {%r89, %r90, %r91, %r92};
	add.s32 	%r94, %r88, %r9;
	ld.global.v4.u32 	{%r95, %r96, %r97, %r98}, [%rd15];
	add.s32 	%r99, %r407, %r21;
	st.shared.v4.u32 	[%r99], {%r95, %r96, %r97, %r98};
	add.s32 	%r405, %r94, %r9;
	add.s32 	%r410, %r410, %r19;
	add.s32 	%r409, %r409, %r19;
	add.s32 	%r408, %r408, %r19;
	add.s32 	%r407, %r407, %r22;
	add.s32 	%r406, %r406, %r19;
	setp.lt.u32 	%p7, %r405, 4096;
	@%p7 bra 	$L__BB483_10;
	ld.param.u64 	%rd25, [_Z9cuda_gemmIiLi128ELi2ELi1ELi4096ELi4ELi4ELi64ELi1ELi1EEviiiPT_S1_S1_iii_param_5];
	bar.sync 	0;
	shl.b32 	%r100, %r10, 2;
	add.s32 	%r101, %r11, %r100;
	ld.shared.u32 	%r102, [%r101];
	shl.b32 	%r103, %r15, 2;
	add.s32 	%r104, %r11, %r103;
	ld.shared.u32 	%r105, [%r104];
	shl.b32 	%r106, %r16, 2;
	add.s32 	%r107, %r11, %r106;
	ld.shared.u32 	%r108, [%r107];
	shl.b32 	%r109, %r17, 2;
	add.s32 	%r110, %r11, %r109;
	ld.shared.u32 	%r111, [%r110];
	mov.u32 	%r112, _ZZ9cuda_gemmIiLi128ELi2ELi1ELi4096ELi4ELi4ELi64ELi1ELi1EEviiiPT_S1_S1_iiiE11kron_fac_sh;
	add.s32 	%r113, %r112, %r100;
	ld.shared.u32 	%r114, [%r113];
	shfl.sync.idx.b32	%r115|%p8, %r114, %r10, 7199, -1;
	mul.lo.s32 	%r116, %r115, %r102;
	shfl.sync.idx.b32	%r117|%p9, %r114, %r15, 7199, -1;
	mad.lo.s32 	%r118, %r117, %r105, %r116;
	shfl.sync.idx.b32	%r119|%p10, %r114, %r16, 7199, -1;
	mad.lo.s32 	%r120, %r119, %r108, %r118;
	shfl.sync.idx.b32	%r121|%p11, %r114, %r17, 7199, -1;
	mad.lo.s32 	%r122, %r121, %r111, %r120;
	ld.shared.u32 	%r123, [%r113+20];
	shfl.sync.idx.b32	%r124|%p12, %r123, %r10, 7199, -1;
	mul.lo.s32 	%r125, %r124, %r102;
	shfl.sync.idx.b32	%r126|%p13, %r123, %r15, 7199, -1;
	mad.lo.s32 	%r127, %r126, %r105, %r125;
	shfl.sync.idx.b32	%r128|%p14, %r123, %r16, 7199, -1;
	mad.lo.s32 	%r129, %r128, %r108, %r127;
	shfl.sync.idx.b32	%r130|%p15, %r123, %r17, 7199, -1;
	mad.lo.s32 	%r131, %r130, %r111, %r129;
	ld.shared.u32 	%r132, [%r113+40];
	shfl.sync.idx.b32	%r133|%p16, %r132, %r10, 7199, -1;
	mul.lo.s32 	%r134, %r133, %r102;
	shfl.sync.idx.b32	%r135|%p17, %r132, %r15, 7199, -1;
	mad.lo.s32 	%r136, %r135, %r105, %r134;
	shfl.sync.idx.b32	%r137|%p18, %r132, %r16, 7199, -1;
	mad.lo.s32 	%r138, %r137, %r108, %r136;
	shfl.sync.idx.b32	%r139|%p19, %r132, %r17, 7199, -1;
	mad.lo.s32 	%r140, %r139, %r111, %r138;
	ld.shared.u32 	%r141, [%r113+60];
	shfl.sync.idx.b32	%r142|%p20, %r141, %r10, 7199, -1;
	mul.lo.s32 	%r143, %r142, %r102;
	shfl.sync.idx.b32	%r144|%p21, %r141, %r15, 7199, -1;
	mad.lo.s32 	%r145, %r144, %r105, %r143;
	shfl.sync.idx.b32	%r146|%p22, %r141, %r16, 7199, -1;
	mad.lo.s32 	%r147, %r146, %r108, %r145;
	shfl.sync.idx.b32	%r148|%p23, %r141, %r17, 7199, -1;
	mad.lo.s32 	%r149, %r148, %r111, %r147;
	ld.shared.u32 	%r150, [%r101+2048];
	ld.shared.u32 	%r151, [%r104+2048];
	ld.shared.u32 	%r152, [%r107+2048];
	ld.shared.u32 	%r153, [%r110+2048];
	shfl.sync.idx.b32	%r154|%p24, %r114, %r10, 7199, -1;
	mul.lo.s32 	%r155, %r154, %r150;
	shfl.sync.idx.b32	%r156|%p25, %r114, %r15, 7199, -1;
	mad.lo.s32 	%r157, %r156, %r151, %r155;
	shfl.sync.idx.b32	%r158|%p26, %r114, %r16, 7199, -1;
	mad.lo.s32 	%r159, %r158, %r152, %r157;
	shfl.sync.idx.b32	%r160|%p27, %r114, %r17, 7199, -1;
	mad.lo.s32 	%r161, %r160, %r153, %r159;
	shfl.sync.idx.b32	%r162|%p28, %r123, %r10, 7199, -1;
	mul.lo.s32 	%r163, %r162, %r150;
	shfl.sync.idx.b32	%r164|%p29, %r123, %r15, 7199, -1;
	mad.lo.s32 	%r165, %r164, %r151, %r163;
	shfl.sync.idx.b32	%r166|%p30, %r123, %r16, 7199, -1;
	mad.lo.s32 	%r167, %r166, %r152, %r165;
	shfl.sync.idx.b32	%r168|%p31, %r123, %r17, 7199, -1;
	mad.lo.s32 	%r169, %r168, %r153, %r167;
	shfl.sync.idx.b32	%r170|%p32, %r132, %r10, 7199, -1;
	mul.lo.s32 	%r171, %r170, %r150;
	shfl.sync.idx.b32	%r172|%p33, %r132, %r15, 7199, -1;
	mad.lo.s32 	%r173, %r172, %r151, %r171;
	shfl.sync.idx.b32	%r174|%p34, %r132, %r16, 7199, -1;
	mad.lo.s32 	%r175, %r174, %r152, %r173;
	shfl.sync.idx.b32	%r176|%p35, %r132, %r17, 7199, -1;
	mad.lo.s32 	%r177, %r176, %r153, %r175;
	shfl.sync.idx.b32	%r178|%p36, %r141, %r10, 7199, -1;
	mul.lo.s32 	%r179, %r178, %r150;
	shfl.sync.idx.b32	%r180|%p37, %r141, %r15, 7199, -1;
	mad.lo.s32 	%r181, %r180, %r151, %r179;
	shfl.sync.idx.b32	%r182|%p38, %r141, %r16, 7199, -1;
	mad.lo.s32 	%r183, %r182, %r152, %r181;
	shfl.sync.idx.b32	%r184|%p39, %r141, %r17, 7199, -1;
	mad.lo.s32 	%r185, %r184, %r153, %r183;
	ld.shared.u32 	%r186, [%r101+4096];
	ld.shared.u32 	%r187, [%r104+4096];
	ld.shared.u32 	%r188, [%r107+4096];
	ld.shared.u32 	%r189, [%r110+4096];
	shfl.sync.idx.b32	%r190|%p40, %r114, %r10, 7199, -1;
	mul.lo.s32 	%r191, %r190, %r186;
	shfl.sync.idx.b32	%r192|%p41, %r114, %r15, 7199, -1;
	mad.lo.s32 	%r193, %r192, %r187, %r191;
	shfl.sync.idx.b32	%r194|%p42, %r114, %r16, 7199, -1;
	mad.lo.s32 	%r195, %r194, %r188, %r193;
	shfl.sync.idx.b32	%r196|%p43, %r114, %r17, 7199, -1;
	mad.lo.s32 	%r197, %r196, %r189, %r195;
	shfl.sync.idx.b32	%r198|%p44, %r123, %r10, 7199, -1;
	mul.lo.s32 	%r199, %r198, %r186;
	shfl.sync.idx.b32	%r200|%p45, %r123, %r15, 7199, -1;
	mad.lo.s32 	%r201, %r200, %r187, %r199;
	shfl.sync.idx.b32	%r202|%p46, %r123, %r16, 7199, -1;
	mad.lo.s32 	%r203, %r202, %r188, %r201;
	shfl.sync.idx.b32	%r204|%p47, %r123, %r17, 7199, -1;
	mad.lo.s32 	%r205, %r204, %r189, %r203;
	shfl.sync.idx.b32	%r206|%p48, %r132, %r10, 7199, -1;
	mul.lo.s32 	%r207, %r206, %r186;
	shfl.sync.idx.b32	%r208|%p49, %r132, %r15, 7199, -1;
	mad.lo.s32 	%r209, %r208, %r187, %r207;
	shfl.sync.idx.b32	%r210|%p50, %r132, %r16, 7199, -1;
	mad.lo.s32 	%r211, %r210, %r188, %r209;
	shfl.sync.idx.b32	%r212|%p51, %r132, %r17, 7199, -1;
	mad.lo.s32 	%r213, %r212, %r189, %r211;
	shfl.sync.idx.b32	%r214|%p52, %r141, %r10, 7199, -1;
	mul.lo.s32 	%r215, %r214, %r186;
	shfl.sync.idx.b32	%r216|%p53, %r141, %r15, 7199, -1;
	mad.lo.s32 	%r217, %r216, %r187, %r215;
	shfl.sync.idx.b32	%r218|%p54, %r141, %r16, 7199, -1;
	mad.lo.s32 	%r219, %r218, %r188, %r217;
	shfl.sync.idx.b32	%r220|%p55, %r141, %r17, 7199, -1;
	mad.lo.s32 	%r221, %r220, %r189, %r219;
	ld.shared.u32 	%r222, [%r101+6144];
	ld.shared.u32 	%r223, [%r104+6144];
	ld.shared.u32 	%r224, [%r107+6144];
	ld.shared.u32 	%r225, [%r110+6144];
	shfl.sync.idx.b32	%r226|%p56, %r114, %r10, 7199, -1;
	mul.lo.s32 	%r227, %r226, %r222;
	shfl.sync.idx.b32	%r228|%p57, %r114, %r15, 7199, -1;
	mad.lo.s32 	%r229, %r228, %r223, %r227;
	shfl.sync.idx.b32	%r230|%p58, %r114, %r16, 7199, -1;
	mad.lo.s32 	%r231, %r230, %r224, %r229;
	shfl.sync.idx.b32	%r232|%p59, %r114, %r17, 7199, -1;
	mad.lo.s32 	%r233, %r232, %r225, %r231;
	shfl.sync.idx.b32	%r234|%p60, %r123, %r10, 7199, -1;
	mul.lo.s32 	%r235, %r234, %r222;
	shfl.sync.idx.b32	%r236|%p61, %r123, %r15, 7199, -1;
	mad.lo.s32 	%r237, %r236, %r223, %r235;
	shfl.sync.idx.b32	%r238|%p62, %r123, %r16, 7199, -1;
	mad.lo.s32 	%r239, %r238, %r224, %r237;
	shfl.sync.idx.b32	%r240|%p63, %r123, %r17, 7199, -1;
	mad.lo.s32 	%r241, %r240, %r225, %r239;
	shfl.sync.idx.b32	%r242|%p64, %r132, %r10, 7199, -1;
	mul.lo.s32 	%r243, %r242, %r222;
	shfl.sync.idx.b32	%r244|%p65, %r132, %r15, 7199, -1;
	mad.lo.s32 	%r245, %r244, %r223, %r243;
	shfl.sync.idx.b32	%r246|%p66, %r132, %r16, 7199, -1;
	mad.lo.s32 	%r247, %r246, %r224, %r245;
	shfl.sync.idx.b32	%r248|%p67, %r132, %r17, 7199, -1;
	mad.lo.s32 	%r249, %r248, %r225, %r247;
	shfl.sync.idx.b32	%r250|%p68, %r141, %r10, 7199, -1;
	mul.lo.s32 	%r251, %r250, %r222;
	shfl.sync.idx.b32	%r252|%p69, %r141, %r15, 7199, -1;
	mad.lo.s32 	%r253, %r252, %r223, %r251;
	shfl.sync.idx.b32	%r254|%p70, %r141, %r16, 7199, -1;
	mad.lo.s32 	%r255, %r254, %r224, %r253;
	shfl.sync.idx.b32	%r256|%p71, %r141, %r17, 7199, -1;
	mad.lo.s32 	%r257, %r256, %r225, %r255;
	ld.shared.u32 	%r258, [%r101+8192];
	ld.shared.u32 	%r259, [%r104+8192];
	ld.shared.u32 	%r260, [%r107+8192];
	ld.shared.u32 	%r261, [%r110+8192];
	shfl.sync.idx.b32	%r262|%p72, %r114, %r10, 7199, -1;
	mul.lo.s32 	%r263, %r262, %r258;
	shfl.sync.idx.b32	%r264|%p73, %r114, %r15, 7199, -1;
	mad.lo.s32 	%r265, %r264, %r259, %r263;
	shfl.sync.idx.b32	%r266|%p74, %r114, %r16, 7199, -1;
	mad.lo.s32 	%r267, %r266, %r260, %r265;
	shfl.sync.idx.b32	%r268|%p75, %r114, %r17, 7199, -1;
	mad.lo.s32 	%r269, %r268, %r261, %r267;
	shfl.sync.idx.b32	%r270|%p76, %r123, %r10, 7199, -1;
	mul.lo.s32 	%r271, %r270, %r258;
	shfl.sync.idx.b32	%r272|%p77, %r123, %r15, 7199, -1;
	mad.lo.s32 	%r273, %r272, %r259, %r271;
	shfl.sync.idx.b32	%r274|%p78, %r123, %r16, 7199, -1;
	mad.lo.s32 	%r275, %r274, %r260, %r273;
	shfl.sync.idx.b32	%r276|%p79, %r123, %r17, 7199, -1;
	mad.lo.s32 	%r277, %r276, %r261, %r275;
	shfl.sync.idx.b32	%r278|%p80, %r132, %r10, 7199, -1;
	mul.lo.s32 	%r279, %r278, %r258;
	shfl.sync.idx.b32	%r280|%p81, %r132, %r15, 7199, -1;
	mad.lo.s32 	%r281, %r280, %r259, %r279;
	shfl.sync.idx.b32	%r282|%p82, %r132, %r16, 7199, -1;
	mad.lo.s32 	%r283, %r282, %r260, %r281;
	shfl.sync.idx.b32	%r284|%p83, %r132, %r17, 7199, -1;
	mad.lo.s32 	%r285, %r284, %r261, %r283;
	shfl.sync.idx.b32	%r286|%p84, %r141, %r10, 7199, -1;
	mul.lo.s32 	%r287, %r286, %r258;
	shfl.sync.idx.b32	%r288|%p85, %r141, %r15, 7199, -1;
	mad.lo.s32 	%r289, %r288, %r259, %r287;
	shfl.sync.idx.b32	%r290|%p86, %r141, %r16, 7199, -1;
	mad.lo.s32 	%r291, %r290, %r260, %r289;
	shfl.sync.idx.b32	%r292|%p87, %r141, %r17, 7199, -1;
	mad.lo.s32 	%r293, %r292, %r261, %r291;
	ld.shared.u32 	%r294, [%r101+10240];
	ld.shared.u32 	%r295, [%r104+10240];
	ld.shared.u32 	%r296, [%r107+10240];
	ld.shared.u32 	%r297, [%r110+10240];
	shfl.sync.idx.b32	%r298|%p88, %r114, %r10, 7199, -1;
	mul.lo.s32 	%r299, %r298, %r294;
	shfl.sync.idx.b32	%r300|%p89, %r114, %r15, 7199, -1;
	mad.lo.s32 	%r301, %r300, %r295, %r299;
	shfl.sync.idx.b32	%r302|%p90, %r114, %r16, 7199, -1;
	mad.lo.s32 	%r303, %r302, %r296, %r301;
	shfl.sync.idx.b32	%r304|%p91, %r114, %r17, 7199, -1;
	mad.lo.s32 	%r305, %r304, %r297, %r303;
	shfl.sync.idx.b32	%r306|%p92, %r123, %r10, 7199, -1;
	mul.lo.s32 	%r307, %r306, %r294;
	shfl.sync.idx.b32	%r308|%p93, %r123, %r15, 7199, -1;
	mad.lo.s32 	%r309, %r308, %r295, %r307;
	shfl.sync.idx.b32	%r310|%p94, %r123, %r16, 7199, -1;
	mad.lo.s32 	%r311, %r310, %r296, %r309;
	shfl.sync.idx.b32	%r312|%p95, %r123, %r17, 7199, -1;
	mad.lo.s32 	%r313, %r312, %r297, %r311;
	shfl.sync.idx.b32	%r314|%p96, %r132, %r10, 7199, -1;
	mul.lo.s32 	%r315, %r314, %r294;
	shfl.sync.idx.b32	%r316|%p97, %r132, %r15, 7199, -1;
	mad.lo.s32 	%r317, %r316, %r295, %r315;
	shfl.sync.idx.b32	%r318|%p98, %r132, %r16, 7199, -1;
	mad.lo.s32 	%r319, %r318, %r296, %r317;
	shfl.sync.idx.b32	%r320|%p99, %r132, %r17, 7199, -1;
	mad.lo.s32 	%r321, %r320, %r297, %r319;
	shfl.sync.idx.b32	%r322|%p100, %r141, %r10, 7199, -1;
	mul.lo.s32 	%r323, %r322, %r294;
	shfl.sync.idx.b32	%r324|%p101, %r141, %r15, 7199, -1;
	mad.lo.s32 	%r325, %r324, %r295, %r323;
	shfl.sync.idx.b32	%r326|%p102, %r141, %r16, 7199, -1;
	mad.lo.s32 	%r327, %r326, %r296, %r325;
	shfl.sync.idx.b32	%r328|%p103, %r141, %r17, 7199, -1;
	mad.lo.s32 	%r329, %r328, %r297, %r327;
	ld.shared.u32 	%r330, [%r101+12288];
	ld.shared.u32 	%r331, [%r104+12288];
	ld.shared.u32 	%r332, [%r107+12288];
	ld.shared.u32 	%r333, [%r110+12288];
	shfl.sync.idx.b32	%r334|%p104, %r114, %r10, 7199, -1;
	mul.lo.s32 	%r335, %r334, %r330;
	shfl.sync.idx.b32	%r336|%p105, %r114, %r15, 7199, -1;
	mad.lo.s32 	%r337, %r336, %r331, %r335;
	shfl.sync.idx.b32	%r338|%p106, %r114, %r16, 7199, -1;
	mad.lo.s32 	%r339, %r338, %r332, %r337;
	shfl.sync.idx.b32	%r340|%p107, %r114, %r17, 7199, -1;
	mad.lo.s32 	%r341, %r340, %r333, %r339;
	shfl.sync.idx.b32	%r342|%p108, %r123, %r10, 7199, -1;
	mul.lo.s32 	%r343, %r342, %r330;
	shfl.sync.idx.b32	%r344|%p109, %r123, %r15, 7199, -1;
	mad.lo.s32 	%r345, %r344, %r331, %r343;
	shfl.sync.idx.b32	%r346|%p110, %r123, %r16, 7199, -1;
	mad.lo.s32 	%r347, %r346, %r332, %r345;
	shfl.sync.idx.b32	%r348|%p111, %r123, %r17, 7199, -1;
	mad.lo.s32 	%r349, %r348, %r333, %r347;
	shfl.sync.idx.b32	%r350|%p112, %r132, %r10, 7199, -1;
	mul.lo.s32 	%r351, %r350, %r330;
	shfl.sync.idx.b32	%r352|%p113, %r132, %r15, 7199, -1;
	mad.lo.s32 	%r353, %r352, %r331, %r351;
	shfl.sync.idx.b32	%r354|%p114, %r132, %r16, 7199, -1;
	mad.lo.s32 	%r355, %r354, %r332, %r353;
	shfl.sync.idx.b32	%r356|%p115, %r132, %r17, 7199, -1;
	mad.lo.s32 	%r357, %r356, %r333, %r355;
	shfl.sync.idx.b32	%r358|%p116, %r141, %r10, 7199, -1;
	mul.lo.s32 	%r359, %r358, %r330;
	shfl.sync.idx.b32	%r360|%p117, %r141, %r15, 7199, -1;
	mad.lo.s32 	%r361, %r360, %r331, %r359;
	shfl.sync.idx.b32	%r362|%p118, %r141, %r16, 7199, -1;
	mad.lo.s32 	%r363, %r362, %r332, %r361;
	shfl.sync.idx.b32	%r364|%p119, %r141, %r17, 7199, -1;
	mad.lo.s32 	%r365, %r364, %r333, %r363;
	ld.shared.u32 	%r366, [%r101+14336];
	ld.shared.u32 	%r367, [%r104+14336];
	ld.shared.u32 	%r368, [%r107+14336];
	ld.shared.u32 	%r369, [%r110+14336];
	shfl.sync.idx.b32	%r370|%p120, %r114, %r10, 7199, -1;
	mul.lo.s32 	%r371, %r370, %r366;
	shfl.sync.idx.b32	%r372|%p121, %r114, %r15, 7199, -1;
	mad.lo.s32 	%r373, %r372, %r367, %r371;
	shfl.sync.idx.b32	%r374|%p122, %r114, %r16, 7199, -1;
	mad.lo.s32 	%r375, %r374, %r368, %r373;
	shfl.sync.idx.b32	%r376|%p123, %r114, %r17, 7199, -1;
	mad.lo.s32 	%r377, %r376, %r369, %r375;
	shfl.sync.idx.b32	%r378|%p124, %r123, %r10, 7199, -1;
	mul.lo.s32 	%r379, %r378, %r366;
	shfl.sync.idx.b32	%r380|%p125, %r123, %r15, 7199, -1;
	mad.lo.s32 	%r381, %r380, %r367, %r379;
	shfl.sync.idx.b32	%r382|%p126, %r123, %r16, 7199, -1;
	mad.lo.s32 	%r383, %r382, %r368, %r381;
	shfl.sync.idx.b32	%r384|%p127, %r123, %r17, 7199, -1;
	mad.lo.s32 	%r385, %r384, %r369, %r383;
	shfl.sync.idx.b32	%r386|%p128, %r132, %r10, 7199, -1;
	mul.lo.s32 	%r387, %r386, %r366;
	shfl.sync.idx.b32	%r388|%p129, %r132, %r15, 7199, -1;
	mad.lo.s32 	%r389, %r388, %r367, %r387;
	shfl.sync.idx.b32	%r390|%p130, %r132, %r16, 7199, -1;
	mad.lo.s32 	%r391, %r390, %r368, %r389;
	shfl.sync.idx.b32	%r392|%p131, %r132, %r17, 7199, -1;
	mad.lo.s32 	%r393, %r392, %r369, %r391;
	shfl.sync.idx.b32	%r394|%p132, %r141, %r10, 7199, -1;
	mul.lo.s32 	%r395, %r394, %r366;
	shfl.sync.idx.b32	%r396|%p133, %r141, %r15, 7199, -1;
	mad.lo.s32 	%r397, %r396, %r367, %r395;
	shfl.sync.idx.b32	%r398|%p134, %r141, %r16, 7199, -1;
	mad.lo.s32 	%r399, %r398, %r368, %r397;
	shfl.sync.idx.b32	%r400|%p135, %r141, %r17, 7199, -1;
	mad.lo.s32 	%r401, %r400, %r369, %r399;
	bar.sync 	0;
	add.s32 	%r402, %r25, %r1;
	cvta.to.global.u64 	%rd22, %rd25;
	mul.wide.s32 	%rd23, %r402, 4;
	add.s64 	%rd24, %rd22, %rd23;
	st.global.u32 	[%rd24], %r122;
	st.global.u32 	[%rd24+4096], %r131;
	st.global.u32 	[%rd24+8192], %r140;
	st.global.u32 	[%rd24+12288], %r149;
	st.global.u32 	[%rd24+512], %r161;
	st.global.u32 	[%rd24+4608], %r169;
	st.global.u32 	[%rd24+8704], %r177;
	st.global.u32 	[%rd24+12800], %r185;
	st.global.u32 	[%rd24+1024], %r197;
	st.global.u32 	[%rd24+5120], %r205;
	st.global.u32 	[%rd24+9216], %r213;
	st.global.u32 	[%rd24+13312], %r221;
	st.global.u32 	[%rd24+1536], %r233;
	st.global.u32 	[%rd24+5632], %r241;
	st.global.u32 	[%rd24+9728], %r249;
	st.global.u32 	[%rd24+13824], %r257;
	st.global.u32 	[%rd24+2048], %r269;
	st.global.u32 	[%rd24+6144], %r277;
	st.global.u32 	[%rd24+10240], %r285;
	st.global.u32 	[%rd24+14336], %r293;
	st.global.u32 	[%rd24+2560], %r305;
	st.global.u32 	[%rd24+6656], %r313;
	st.global.u32 	[%rd24+10752], %r321;
	st.global.u32 	[%rd24+14848], %r329;
	st.global.u32 	[%rd24+3072], %r341;
	st.global.u32 	[%rd24+7168], %r349;
	st.global.u32 	[%rd24+11264], %r357;
	st.global.u32 	[%rd24+15360], %r365;
	st.global.u32 	[%rd24+3584], %r377;
	st.global.u32 	[%rd24+7680], %r385;
	st.global.u32 	[%rd24+11776], %r393;
	st.global.u32 	[%rd24+15872], %r401;
	add.s32 	%r404, %r404, %r6;
	setp.lt.u32 	%p136, %r404, %r7;
	@%p136 bra 	$L__BB483_5;
$L__BB483_12:
	ret;

}
	// .globl	_Z9cuda_gemmIiLi128ELi2ELi1ELi4096ELi8ELi8ELi64ELi0ELi0EEviiiPT_S1_S1_iii
.visible .entry _Z9cuda_gemmIiLi128ELi2ELi1ELi4096ELi8ELi8ELi64ELi0ELi0EEviiiPT_S1_S1_iii(
	.param .u32 _Z9cuda_gemmIiLi128ELi2ELi1ELi4096ELi8ELi8ELi64ELi0ELi0EEviiiPT_S1_S1_iii_param_0,
	.param .u32 _Z9cuda_gemmIiLi128ELi2ELi1ELi4096ELi8ELi8ELi64ELi0ELi0EEviiiPT_S1_S1_iii_param_1,
	.param .u32 _Z9cuda_gemmIiLi128ELi2ELi1ELi4096ELi8ELi8ELi64ELi0ELi0EEviiiPT_S1_S1_iii_param_2,
	.param .u64 .ptr .align 1 _Z9cuda_gemmIiLi128ELi2ELi1ELi4096ELi8ELi8ELi64ELi0ELi0EEviiiPT_S1_S1_iii_param_3,
	.param .u64 .ptr .align 1 _Z9cuda_gemmIiLi128ELi2ELi1ELi4096ELi8ELi8ELi64ELi0ELi0EEviiiPT_S1_S1_iii_param_4,
	.param .u64 .ptr .align 1 _Z9cuda_gemmIiLi128ELi2ELi1ELi4096ELi8ELi8ELi64ELi0ELi0EEviiiPT_S1_S1_iii_param_5,
	.param .u32 _Z9cuda_gemmIiLi128ELi2ELi1ELi4096ELi8ELi8ELi64ELi0ELi0EEviiiPT_S1_S1_iii_param_6,
	.param .u32 _Z9cuda_gemmIiLi128ELi2ELi1ELi4096ELi8ELi8ELi64ELi0ELi0EEviiiPT_S1_S1_iii_param_7,
	.param .u32 _Z9cuda_gemmIiLi128ELi2ELi1ELi4096ELi8ELi8ELi64ELi0ELi0EEviiiPT_S1_S1_iii_param_8
)
.maxntid 128
{
	.local .align 16 .b8 	__local_depot484[128];
	.reg .b64 	%SP;
	.reg .b64 	%SPL;
	.reg .pred 	%p<55>;
	.reg .b16 	%rs<8>;
	.reg .b32 	%r<666>;
	.reg .b64 	%rd<92>;
	// demoted variable
	.shared .align 128 .b8 _ZZ9cuda_gemmIiLi128ELi2ELi1ELi4096ELi8ELi8ELi64ELi0ELi0EEviiiPT_S1_S1_iiiE11kron_fac_sh[288];
	// demoted variable
	.shared .align 128 .b8 _ZZ9cuda_gemmIiLi128ELi2ELi1ELi4096ELi8ELi8ELi64ELi0ELi0EEviiiPT_S1_S1_iiiE3Ash[16384];
	mov.u64 	%SPL, __local_depot484;
	ld.param.u32 	%r219, [_Z9cuda_gemmIiLi128ELi2ELi1ELi4096ELi8ELi8ELi64ELi0ELi0EEviiiPT_S1_S1_iii_param_2];
	ld.param.u64 	%rd6, [_Z9cuda_gemmIiLi128ELi2ELi1ELi4096ELi8ELi8ELi64ELi0ELi0EEviiiPT_S1_S1_iii_param_3];
	ld.param.u64 	%rd4, [_Z9cuda_gemmIiLi128ELi2ELi1ELi4096ELi8ELi8ELi64ELi0ELi0EEviiiPT_S1_S1_iii_param_4];
	ld.param.u32 	%r220, [_Z9cuda_gemmIiLi128ELi2ELi1ELi4096ELi8ELi8ELi64ELi0ELi0EEviiiPT_S1_S1_iii_param_6];
	ld.param.u32 	%r221, [_Z9cuda_gemmIiLi128ELi2ELi1ELi4096ELi8ELi8ELi64ELi0ELi0EEviiiPT_S1_S1_iii_param_7];
	cvta.to.global.u64 	%rd1, %rd6;
	add.u64 	%rd2, %SPL, 0;
	mov.u32 	%r1, %tid.x;
	mul.lo.s32 	%r2, %r221, %r220;
	setp.ge.u32 	%p1, %r1, %r2;
	@%p1 bra 	$L__BB484_3;
	mov.u32 	%r3, %ntid.x;
	cvta.to.global.u64 	%rd3, %rd4;
	mov.u32 	%r574, %r1;
$L__BB484_2:
	mul.wide.u32 	%rd8, %r574, 4;
	add.s64 	%rd9, %rd3, %rd8;
	ld.global.u32 	%r222, [%rd9];
	rem.u32 	%r223, %r574, %r220;
	mov.u32 	%r224, _ZZ9cuda_gemmIiLi128ELi2ELi1ELi4096ELi8ELi8ELi64ELi0ELi0EEviiiPT_S1_S1_iiiE11kron_fac_sh;
	mad.lo.s32 	%r225, %r223, 36, %r224;
	div.u32 	%r226, %r574, %r221;
	shl.b32 	%r227, %r226, 2;
	add.s32 	%r228, %r225, %r227;
	st.shared.u32 	[%r228], %r222;
	add.s32 	%r574, %r574, %r3;
	setp.lt.u32 	%p2, %r574, %r2;
	@%p2 bra 	$L__BB484_2;
$L__BB484_3:
	div.s32 	%r6, 4096, %r221;
	min.s32 	%r7, %r6, 128;
	cvt.u16.u32 	%rs3, %r7;
	div.s16 	%rs1, 128, %rs3;
	div.s16 	%rs4, 8, %rs1;
	cvt.s32.s16 	%r8, %rs4;
	div.u32 	%r10, %r1, %r7;
	mul.lo.s32 	%r229, %r10, %r7;
	sub.s32 	%r9, %r1, %r229;
	mov.u32 	%r583, %ctaid.y;
	mov.u32 	%r12, %nctaid.y;
	shl.b32 	%r13, %r12, 1;
	setp.ge.u32 	%p3, %r583, %r13;
	@%p3 bra 	$L__BB484_68;
	mov.u32 	%r231, %ctaid.x;
	shl.b32 	%r14, %r1, 2;
	shl.b32 	%r15, %r231, 12;
	mov.u32 	%r232, %ntid.x;
	shl.b32 	%r16, %r232, 2;
	and.b32  	%r17, %r9, 7;
	min.s32 	%r18, %r220, 8;
	and.b32  	%r19, %r1, 7;
	shr.s32 	%r233, %r219, 31;
	shr.u32 	%r234, %r233, 20;
	add.s32 	%r235, %r219, %r234;
	shr.s32 	%r20, %r235, 12;
	mad.lo.s32 	%r21, %r6, %r231, %r1;
	xor.b32  	%r236, %r14, 4095;
	sub.s32 	%r237, %r236, %r16;
	cvt.u16.u32 	%rs5, %r237;
	cvt.u16.u32 	%rs6, %r16;
	div.u16 	%rs7, %rs5, %rs6;
	and.b16  	%rs2, %rs7, 3;
	shl.b32 	%r238, %r1, 4;
	mov.u32 	%r239, _ZZ9cuda_gemmIiLi128ELi2ELi1ELi4096ELi8ELi8ELi64ELi0ELi0EEviiiPT_S1_S1_iiiE3Ash;
	add.s32 	%r22, %r239, %r238;
	add.s32 	%r23, %r14, %r16;
	shl.b32 	%r42, %r232, 4;
	add.s32 	%r24, %r22, %r42;
	add.s32 	%r25, %r23, %r16;
	add.s32 	%r240, %r9, 1;
	and.b32  	%r26, %r240, 7;
	add.s32 	%r241, %r9, 2;
	and.b32  	%r27, %r241, 7;
	add.s32 	%r242, %r9, 3;
	and.b32  	%r28, %r242, 7;
	xor.b32  	%r29, %r17, 4;
	add.s32 	%r243, %r9, 5;
	and.b32  	%r30, %r243, 7;
	add.s32 	%r244, %r9, 6;
	and.b32  	%r31, %r244, 7;
	add.s32 	%r245, %r9, -1;
	and.b32  	%r32, %r245, 7;
	setp.lt.s32 	%p4, %r17, %r221;
	selp.b32 	%r246, 0, %r221, %p4;
	sub.s32 	%r33, %r17, %r246;
	add.s32 	%r247, %r17, 1;
	setp.lt.s32 	%p5, %r247, %r221;
	selp.b32 	%r248, 0, %r221, %p5;
	sub.s32 	%r34, %r247, %r248;
	add.s32 	%r249, %r17, 2;
	setp.lt.s32 	%p6, %r249, %r221;
	selp.b32 	%r250, 0, %r221, %p6;
	sub.s32 	%r35, %r249, %r250;
	add.s32 	%r251, %r17, 3;
	setp.lt.s32 	%p7, %r251, %r221;
	selp.b32 	%r252, 0, %r221, %p7;
	sub.s32 	%r36, %r251, %r252;
	add.s32 	%r253, %r17, 4;
	setp.lt.s32 	%p8, %r253, %r221;
	selp.b32 	%r254, 0, %r221, %p8;
	sub.s32 	%r37, %r253, %r254;
	add.s32 	%r255, %r17, 5;
	setp.lt.s32 	%p9, %r255, %r221;
	selp.b32 	%r256, 0, %r221, %p9;
	sub.s32 	%r38, %r255, %r256;
	add.s32 	%r257, %r17, 6;
	setp.lt.s32 	%p10, %r257, %r221;
	selp.b32 	%r258, 0, %r221, %p10;
	sub.s32 	%r39, %r257, %r258;
	add.s32 	%r259, %r17, 7;
	setp.lt.s32 	%p11, %r259, %r221;
	selp.b32 	%r260, 0, %r221, %p11;
	sub.s32 	%r40, %r259, %r260;
	mad.lo.s32 	%r41, %r232, 12, %r15;
	shl.b32 	%r261, %r232, 3;
	add.s32 	%r43, %r15, %r261;
	mul.lo.s32 	%r44, %r232, 48;
	shl.b32 	%r45, %r232, 6;
	shl.b32 	%r46, %r232, 5;
	cvt.s32.s16 	%r47, %rs1;
	shl.b32 	%r344, %r19, 2;
$L__BB484_5:
	setp.eq.s16 	%p12, %rs2, 2;
	mov.b32 	%r262, 0;
	st.local.v4.u32 	[%rd2], {%r262, %r262, %r262, %r262};
	st.local.v4.u32 	[%rd2+16], {%r262, %r262, %r262, %r262};
	st.local.v4.u32 	[%rd2+32], {%r262, %r262, %r262, %r262};
	st.local.v4.u32 	[%rd2+48], {%r262, %r262, %r262, %r262};
	st.local.v4.u32 	[%rd2+64], {%r262, %r262, %r262, %r262};
	st.local.v4.u32 	[%rd2+80], {%r262, %r262, %r262, %r262};
	st.local.v4.u32 	[%rd2+96], {%r262, %r262, %r262, %r262};
	st.local.v4.u32 	[%rd2+112], {%r262, %r262, %r262, %r262};
	mul.lo.s32 	%r57, %r583, %r219;
	add.s32 	%r58, %r57, %r15;
	mov.u32 	%r584, %r14;
	@%p12 bra 	$L__BB484_9;
	setp.eq.s16 	%p13, %rs2, 3;
	add.s32 	%r263, %r58, %r14;
	mul.wide.s32 	%rd10, %r263, 4;
	add.s64 	%rd11, %rd1, %rd10;
	ld.global.v4.u32 	{%r264, %r265, %r266, %r267}, [%rd11];
	st.shared.v4.u32 	[%r22], {%r264, %r265, %r266, %r267};
	mov.u32 	%r584, %r23;
	@%p13 bra 	$L__BB484_9;
	setp.eq.s16 	%p14, %rs2, 0;
	add.s32 	%r268, %r58, %r23;
	mul.wide.s32 	%rd12, %r268, 4;
	add.s64 	%rd13, %rd1, %rd12;
	ld.global.v4.u32 	{%r269, %r270, %r271, %r272}, [%rd13];
	st.shared.v4.u32 	[%r24], {%r269, %r270, %r271, %r272};
	mov.u32 	%r584, %r25;
	@%p14 bra 	$L__BB484_9;
	add.s32 	%r584, %r25, %r16;
	add.s32 	%r273, %r58, %r25;
	mul.wide.s32 	%rd14, %r273, 4;
	add.s64 	%rd15, %rd1, %rd14;
	ld.global.v4.u32 	{%r274, %r275, %r276, %r277}, [%rd15];
	shl.b32 	%r278, %r16, 2;
	add.s32 	%r279, %r24, %r278;
	st.shared.v4.u32 	[%r279], {%r274, %r275, %r276, %r277};
$L__BB484_9:
	add.s32 	%r280, %r41, %r584;
	add.s32 	%r589, %r280, %r57;
	add.s32 	%r281, %r43, %r584;
	add.s32 	%r588, %r281, %r57;
	add.s32 	%r282, %r15, %r584;
	add.s32 	%r585, %r282, %r57;
	add.s32 	%r587, %r585, %r16;
	shl.b32 	%r283, %r584, 2;
	mov.u32 	%r284, _ZZ9cuda_gemmIiLi128ELi2ELi1ELi4096ELi8ELi8ELi64ELi0ELi0EEviiiPT_S1_S1_iiiE3Ash;
	add.s32 	%r586, %r284, %r283;
$L__BB484_10:
	mul.wide.s32 	%rd16, %r589, 4;
	add.s64 	%rd17, %rd1, %rd16;
	mul.wide.s32 	%rd18, %r588, 4;
	add.s64 	%rd19, %rd1, %rd18;
	mul.wide.s32 	%rd20, %r587, 4;
	add.s64 	%rd21, %rd1, %rd20;
	mul.wide.s32 	%rd22, %r585, 4;
	add.s64 	%rd23, %rd1, %rd22;
	ld.global.v4.u32 	{%r285, %r286, %r287, %r288}, [%rd23];
	st.shared.v4.u32 	[%r586], {%r285, %r286, %r287, %r288};
	add.s32 	%r289, %r584, %r16;
	ld.global.v4.u32 	{%r290, %r291, %r292, %r293}, [%rd21];
	add.s32 	%r294, %r586, %r42;
	st.shared.v4.u32 	[%r294], {%r290, %r291, %r292, %r293};
	add.s32 	%r295, %r289, %r16;
	ld.global.v4.u32 	{%r296, %r297, %r298, %r299}, [%rd19];
	add.s32 	%r300, %r586, %r46;
	st.shared.v4.u32 	[%r300], {%r296, %r297, %r298, %r299};
	add.s32 	%r301, %r295, %r16;
	ld.global.v4.u32 	{%r302, %r303, %r304, %r305}, [%rd17];
	add.s32 	%r306, %r586, %r44;
	st.shared.v4.u32 	[%r306], {%r302, %r303, %r304, %r305};
	add.s32 	%r584, %r301, %r16;
	add.s32 	%r589, %r589, %r42;
	add.s32 	%r588, %r588, %r42;
	add.s32 	%r587, %r587, %r42;
	add.s32 	%r586, %r586, %r45;
	add.s32 	%r585, %r585, %r42;
	setp.lt.u32 	%p15, %r584, 4096;
	@%p15 bra 	$L__BB484_10;
	setp.lt.s32 	%p16, %r6, 1;
	bar.sync 	0;
	mov.b32 	%r591, 0;
	mov.u32 	%r592, %r591;
	mov.u32 	%r593, %r591;
	mov.u32 	%r594, %r591;
	mov.u32 	%r595, %r591;
	mov.u32 	%r596, %r591;
	mov.u32 	%r597, %r591;
	mov.u32 	%r598, %r591;
	mov.u32 	%r599, %r591;
	mov.u32 	%r600, %r591;
	mov.u32 	%r601, %r591;
	mov.u32 	%r602, %r591;
	mov.u32 	%r603, %r591;
	mov.u32 	%r604, %r591;
	mov.u32 	%r605, %r591;
	mov.u32 	%r606, %r591;
	mov.u32 	%r607, %r591;
	mov.u32 	%r608, %r591;
	mov.u32 	%r609, %r591;
	mov.u32 	%r610, %r591;
	mov.u32 	%r611, %r591;
	mov.u32 	%r612, %r591;
	mov.u32 	%r613, %r591;
	mov.u32 	%r614, %r591;
	mov.u32 	%r615, %r591;
	mov.u32 	%r616, %r591;
	mov.u32 	%r617, %r591;
	mov.u32 	%r618, %r591;
	mov.u32 	%r619, %r591;
	mov.u32 	%r620, %r591;
	mov.u32 	%r621, %r591;
	mov.u32 	%r622, %r591;
	@%p16 bra 	$L__BB484_67;
	mov.b32 	%r639, 0;
	mov.u32 	%r640, %r639;
$L__BB484_13:
	setp.gt.s32 	%p17, %r221, 0;
	add.s32 	%r309, %r640, %r9;
	mul.lo.s32 	%r129, %r309, %r221;
	@%p17 bra 	$L__BB484_14;
	bra.uni 	$L__BB484_15;
$L__BB484_14:
	add.s32 	%r310, %r17, %r129;
	shl.b32 	%r311, %r310, 2;
	add.s32 	%r313, %r284, %r311;
	ld.shared.u32 	%r641, [%r313];
$L__BB484_15:
	setp.lt.s32 	%p18, %r221, 2;
	@%p18 bra 	$L__BB484_17;
	add.s32 	%r314, %r26, %r129;
	shl.b32 	%r315, %r314, 2;
	add.s32 	%r317, %r284, %r315;
	ld.shared.u32 	%r637, [%r317];
$L__BB484_17:
	setp.lt.s32 	%p19, %r221, 3;
	@%p19 bra 	$L__BB484_19;
	add.s32 	%r318, %r27, %r129;
	shl.b32 	%r319, %r318, 2;
	add.s32 	%r321, %r284, %r319;
	ld.shared.u32 	%r636, [%r321];
$L__BB484_19:
	setp.lt.s32 	%p20, %r221, 4;
	@%p20 bra 	$L__BB484_21;
	add.s32 	%r322, %r28, %r129;
	shl.b32 	%r323, %r322, 2;
	add.s32 	%r325, %r284, %r323;
	ld.shared.u32 	%r635, [%r325];
$L__BB484_21:
	setp.lt.s32 	%p21, %r221, 5;
	@%p21 bra 	$L__BB484_23;
	add.s32 	%r326, %r29, %r129;
	shl.b32 	%r327, %r326, 2;
	add.s32 	%r329, %r284, %r327;
	ld.shared.u32 	%r634, [%r329];
$L__BB484_23:
	setp.lt.s32 	%p22, %r221, 6;
	@%p22 bra 	$L__BB484_25;
	add.s32 	%r330, %r30, %r129;
	shl.b32 	%r331, %r330, 2;
	add.s32 	%r333, %r284, %r331;
	ld.shared.u32 	%r633, [%r333];
$L__BB484_25:
	setp.lt.s32 	%p23, %r221, 7;
	@%p23 bra 	$L__BB484_27;
	add.s32 	%r334, %r31, %r129;
	shl.b32 	%r335, %r334, 2;
	add.s32 	%r337, %r284, %r335;
	ld.shared.u32 	%r632, [%r337];
$L__BB484_27:
	setp.lt.s32 	%p24, %r221, 8;
	@%p24 bra 	$L__BB484_29;
	add.s32 	%r338, %r32, %r129;
	shl.b32 	%r339, %r338, 2;
	add.s32 	%r341, %r284, %r339;
	ld.shared.u32 	%r631, [%r341];
$L__BB484_29:
	setp.lt.s32 	%p25, %r10, %r18;
	@%p25 bra 	$L__BB484_30;
	bra.uni 	$L__BB484_65;
$L__BB484_30:
	mul.lo.s32 	%r130, %r639, %r8;
	mov.b32 	%r649, 0;
	mov.u32 	%r650, %r10;
$L__BB484_31:
	setp.gt.u32 	%p26, %r221, 64;
	mov.u32 	%r343, _ZZ9cuda_gemmIiLi128ELi2ELi1ELi4096ELi8ELi8ELi64ELi0ELi0EEviiiPT_S1_S1_iiiE11kron_fac_sh;
	mad.lo.s32 	%r149, %r650, 36, %r343;
	add.s32 	%r345, %r149, %r344;
	ld.shared.u32 	%r150, [%r345];
	@%p26 bra 	$L__BB484_48;
	setp.eq.s32 	%p35, %r221, 0;
	mov.b32 	%r652, 0;
	@%p35 bra 	$L__BB484_34;
	shfl.sync.idx.b32	%r372|%p36, %r150, %r33, 6175, -1;
	mul.lo.s32 	%r652, %r372, %r641;
$L__BB484_34:
	setp.lt.s32 	%p37, %r221, 2;
	@%p37 bra 	$L__BB484_36;
	shfl.sync.idx.b32	%r373|%p38, %r150, %r34, 6175, -1;
	mad.lo.s32 	%r652, %r373, %r637, %r652;
$L__BB484_36:
	setp.lt.s32 	%p39, %r221, 3;
	@%p39 bra 	$L__BB484_38;
	shfl.sync.idx.b32	%r374|%p40, %r150, %r35, 6175, -1;
	mad.lo.s32 	%r652, %r374, %r636, %r652;
$L__BB484_38:
	setp.lt.s32 	%p41, %r221, 4;
	@%p41 bra 	$L__BB484_40;
	shfl.sync.idx.b32	%r375|%p42, %r150, %r36, 6175, -1;
	mad.lo.s32 	%r652, %r375, %r635, %r652;
$L__BB484_40:
	setp.lt.s32 	%p43, %r221, 5;
	@%p43 bra 	$L__BB484_42;
	shfl.sync.idx.b32	%r376|%p44, %r150, %r37, 6175, -1;
	mad.lo.s32 	%r652, %r376, %r634, %r652;
$L__BB484_42:
	setp.lt.s32 	%p45, %r221, 6;
	@%p45 bra 	$L__BB484_44;
	shfl.sync.idx.b32	%r377|%p46, %r150, %r38, 6175, -1;
	mad.lo.s32 	%r652, %r377, %r633, %r652;
$L__BB484_44:
	setp.lt.s32 	%p47, %r221, 7;
	@%p47 bra 	$L__BB484_46;
	shfl.sync.idx.b32	%r378|%p48, %r150, %r39, 6175, -1;
	mad.lo.s32 	%r652, %r378, %r632, %r652;
$L__BB484_46:
	setp.lt.s32 	%p49, %r221, 8;
	@%p49 bra 	$L__BB484_64;
	shfl.sync.idx.b32	%r379|%p50, %r150, %r40, 6175, -1;
	mad.lo.s32 	%r652, %r379, %r631, %r652;
	bra.uni 	$L__BB484_64;
$L__BB484_48:
	setp.lt.s32 	%p27, %r221, 1;
	mov.b32 	%r652, 0;
	@%p27 bra 	$L__BB484_50;
	shl.b32 	%r347, %r17, 2;
	add.s32 	%r348, %r149, %r347;
	ld.shared.u32 	%r349, [%r348];
	mul.lo.s32 	%r652, %r349, %r641;
$L__BB484_50:
	setp.lt.s32 	%p28, %r221, 2;
	@%p28 bra 	$L__BB484_52;
	shl.b32 	%r350, %r26, 2;
	add.s32 	%r351, %r149, %r350;
	ld.shared.u32 	%r352, [%r351];
	mad.lo.s32 	%r652, %r352, %r637, %r652;
$L__BB484_52:
	setp.lt.s32 	%p29, %r221, 3;
	@%p29 bra 	$L__BB484_54;
	shl.b32 	%r353, %r27, 2;
	add.s32 	%r354, %r149, %r353;
	ld.shared.u32 	%r355, [%r354];
	mad.lo.s32 	%r652, %r355, %r636, %r652;
$L__BB484_54:
	setp.lt.s32 	%p30, %r221, 4;
	@%p30 bra 	$L__BB484_56;
	shl.b32 	%r356, %r28, 2;
	add.s32 	%r357, %r149, %r356;
	ld.shared.u32 	%r358, [%r357];
	mad.lo.s32 	%r652, %r358, %r635, %r652;
$L__BB484_56:
	setp.lt.s32 	%p31, %r221, 5;
	@%p31 bra 	$L__BB484_58;
	shl.b32 	%r359, %r29, 2;
	add.s32 	%r360, %r149, %r359;
	ld.shared.u32 	%r361, [%r360];
	mad.lo.s32 	%r652, %r361, %r634, %r652;
$L__BB484_58:
	setp.lt.s32 	%p32, %r221, 6;
	@%p32 bra 	$L__BB484_60;
	shl.b32 	%r362, %r30, 2;
	add.s32 	%r363, %r149, %r362;
	ld.shared.u32 	%r364, [%r363];
	mad.lo.s32 	%r652, %r364, %r633, %r652;
$L__BB484_60:
	setp.lt.s32 	%p33, %r221, 7;
	@%p33 bra 	$L__BB484_62;
	shl.b32 	%r365, %r31, 2;
	add.s32 	%r366, %r149, %r365;
	ld.shared.u32 	%r367, [%r366];
	mad.lo.s32 	%r652, %r367, %r632, %r652;
$L__BB484_62:
	setp.lt.s32 	%p34, %r221, 8;
	@%p34 bra 	$L__BB484_64;
	shl.b32 	%r368, %r32, 2;
	add.s32 	%r369, %r149, %r368;
	ld.shared.u32 	%r370, [%r369];
	mad.lo.s32 	%r652, %r370, %r631, %r652;
$L__BB484_64:
	add.s32 	%r380, %r649, %r130;
	mul.wide.s32 	%rd24, %r380, 4;
	add.s64 	%rd25, %rd2, %rd24;
	ld.local.u32 	%r381, [%rd25];
	add.s32 	%r382, %r381, %r652;
	st.local.u32 	[%rd25], %r382;
	add.s32 	%r650, %r650, %r47;
	add.s32 	%r649, %r649, 1;
	setp.lt.s32 	%p51, %r650, %r18;
	@%p51 bra 	$L__BB484_31;
$L__BB484_65:
	add.s32 	%r640, %r640, %r7;
	add.s32 	%r639, %r639, 1;
	setp.lt.s32 	%p52, %r640, %r6;
	@%p52 bra 	$L__BB484_13;
	ld.local.v4.u32 	{%r622, %r621, %r620, %r619}, [%rd2];
	ld.local.v4.u32 	{%r618, %r617, %r616, %r615}, [%rd2+16];
	ld.local.v4.u32 	{%r614, %r613, %r612, %r611}, [%rd2+32];
	ld.local.v4.u32 	{%r610, %r609, %r608, %r607}, [%rd2+48];
	ld.local.v4.u32 	{%r606, %r605, %r604, %r603}, [%rd2+64];
	ld.local.v4.u32 	{%r602, %r601, %r600, %r599}, [%rd2+80];
	ld.local.v4.u32 	{%r598, %r597, %r596, %r595}, [%rd2+96];
	ld.local.v4.u32 	{%r594, %r593, %r592, %r591}, [%rd2+112];
$L__BB484_67:
	ld.param.u64 	%rd91, [_Z9cuda_gemmIiLi128ELi2ELi1ELi4096ELi8ELi8ELi64ELi0ELi0EEviiiPT_S1_S1_iii_param_5];
	ld.param.u32 	%r573, [_Z9cuda_gemmIiLi128ELi2ELi1ELi4096ELi8ELi8ELi64ELi0ELi0EEviiiPT_S1_S1_iii_param_1];
	bar.sync 	0;
	shl.b32 	%r383, %r6, 7;
	div.s32 	%r384, %r383, %r7;
	mul.lo.s32 	%r385, %r20, %r384;
	mad.lo.s32 	%r386, %r583, %r573, %r21;
	cvta.to.global.u64 	%rd26, %rd91;
	mul.wide.s32 	%rd27, %r386, 4;
	add.s64 	%rd28, %rd26, %rd27;
	st.global.u32 	[%rd28], %r622;
	rem.s32 	%r387, 1, %r8;
	add.s32 	%r388, %r8, 1;
	setp.lt.u32 	%p53, %r388, 3;
	shl.b32 	%r389, %r8, 7;
	selp.b32 	%r390, %r389, 0, %p53;
	add.s32 	%r391, %r386, %r390;
	mad.lo.s32 	%r392, %r387, %r385, %r391;
	mul.wide.s32 	%rd29, %r392, 4;
	add.s64 	%rd30, %rd26, %rd29;
	st.global.u32 	[%rd30], %r621;
	div.s32 	%r393, 2, %r8;
	shl.b32 	%r394, %r393, 7;
	mul.lo.s32 	%r395, %r393, %r8;
	sub.s32 	%r396, 2, %r395;
	add.s32 	%r397, %r386, %r394;
	mad.lo.s32 	%r398, %r396, %r385, %r397;
	mul.wide.s32 	%rd31, %r398, 4;
	add.s64 	%rd32, %rd26, %rd31;
	st.global.u32 	[%rd32], %r620;
	div.s32 	%r399, 3, %r8;
	shl.b32 	%r400, %r399, 7;
	mul.lo.s32 	%r401, %r399, %r8;
	sub.s32 	%r402, 3, %r401;
	add.s32 	%r403, %r386, %r400;
	mad.lo.s32 	%r404, %r402, %r385, %r403;
	mul.wide.s32 	%rd33, %r404, 4;
	add.s64 	%rd34, %rd26, %rd33;
	st.global.u32 	[%rd34], %r619;
	div.s32 	%r405, 4, %r8;
	shl.b32 	%r406, %r405, 7;
	mul.lo.s32 	%r407, %r405, %r8;
	sub.s32 	%r408, 4, %r407;
	add.s32 	%r409, %r386, %r406;
	mad.lo.s32 	%r410, %r408, %r385, %r409;
	mul.wide.s32 	%rd35, %r410, 4;
	add.s64 	%rd36, %rd26, %rd35;
	st.global.u32 	[%rd36], %r618;
	div.s32 	%r411, 5, %r8;
	shl.b32 	%r412, %r411, 7;
	mul.lo.s32 	%r413, %r411, %r8;
	sub.s32 	%r414, 5, %r413;
	add.s32 	%r415, %r386, %r412;
	mad.lo.s32 	%r416, %r414, %r385, %r415;
	mul.wide.s32 	%rd37, %r416, 4;
	add.s64 	%rd38, %rd26, %rd37;
	st.global.u32 	[%rd38], %r617;
	div.s32 	%r417, 6, %r8;
	shl.b32 	%r418, %r417, 7;
	mul.lo.s32 	%r419, %r417, %r8;
	sub.s32 	%r420, 6, %r419;
	add.s32 	%r421, %r386, %r418;
	mad.lo.s32 	%r422, %r420, %r385, %r421;
	mul.wide.s32 	%rd39, %r422, 4;
	add.s64 	%rd40, %rd26, %rd39;
	st.global.u32 	[%rd40], %r616;
	div.s32 	%r423, 7, %r8;
	shl.b32 	%r424, %r423, 7;
	mul.lo.s32 	%r425, %r423, %r8;
	sub.s32 	%r426, 7, %r425;
	add.s32 	%r427, %r386, %r424;
	mad.lo.s32 	%r428, %r426, %r385, %r427;
	mul.wide.s32 	%rd41, %r428, 4;
	add.s64 	%rd42, %rd26, %rd41;
	st.global.u32 	[%rd42], %r615;
	div.s32 	%r429, 8, %r8;
	shl.b32 	%r430, %r429, 7;
	mul.lo.s32 	%r431, %r429, %r8;
	sub.s32 	%r432, 8, %r431;
	add.s32 	%r433, %r386, %r430;
	mad.lo.s32 	%r434, %r432, %r385, %r433;
	mul.wide.s32 	%rd43, %r434, 4;
	add.s64 	%rd44, %rd26, %rd43;
	st.global.u32 	[%rd44], %r614;
	div.s32 	%r435, 9, %r8;
	shl.b32 	%r436, %r435, 7;
	mul.lo.s32 	%r437, %r435, %r8;
	sub.s32 	%r438, 9, %r437;
	add.s32 	%r439, %r386, %r436;
	mad.lo.s32 	%r440, %r438, %r385, %r439;
	mul.wide.s32 	%rd45, %r440, 4;
	add.s64 	%rd46, %rd26, %rd45;
	st.global.u32 	[%rd46], %r613;
	div.s32 	%r441, 10, %r8;
	shl.b32 	%r442, %r441, 7;
	mul.lo.s32 	%r443, %r441, %r8;
	sub.s32 	%r444, 10, %r443;
	add.s32 	%r445, %r386, %r442;
	mad.lo.s32 	%r446, %r444, %r385, %r445;
	mul.wide.s32 	%rd47, %r446, 4;
	add.s64 	%rd48, %rd26, %rd47;
	st.global.u32 	[%rd48], %r612;
	div.s32 	%r447, 11, %r8;
	shl.b32 	%r448, %r447, 7;
	mul.lo.s32 	%r449, %r447, %r8;
	sub.s32 	%r450, 11, %r449;
	add.s32 	%r451, %r386, %r448;
	mad.lo.s32 	%r452, %r450, %r385, %r451;
	mul.wide.s32 	%rd49, %r452, 4;
	add.s64 	%rd50, %rd26, %rd49;
	st.global.u32 	[%rd50], %r611;
	div.s32 	%r453, 12, %r8;
	shl.b32 	%r454, %r453, 7;
	mul.lo.s32 	%r455, %r453, %r8;
	sub.s32 	%r456, 12, %r455;
	add.s32 	%r457, %r386, %r454;
	mad.lo.s32 	%r458, %r456, %r385, %r457;
	mul.wide.s32 	%rd51, %r458, 4;
	add.s64 	%rd52, %rd26, %rd51;
	st.global.u32 	[%rd52], %r610;
	div.s32 	%r459, 13, %r8;
	shl.b32 	%r460, %r459, 7;
	mul.lo.s32 	%r461, %r459, %r8;
	sub.s32 	%r462, 13, %r461;
	add.s32 	%r463, %r386, %r460;
	mad.lo.s32 	%r464, %r462, %r385, %r463;
	mul.wide.s32 	%rd53, %r464, 4;
	add.s64 	%rd54, %rd26, %rd53;
	st.global.u32 	[%rd54], %r609;
	div.s32 	%r465, 14, %r8;
	shl.b32 	%r466, %r465, 7;
	mul.lo.s32 	%r467, %r465, %r8;
	sub.s32 	%r468, 14, %r467;
	add.s32 	%r469, %r386, %r466;
	mad.lo.s32 	%r470, %r468, %r385, %r469;
	mul.wide.s32 	%rd55, %r470, 4;
	add.s64 	%rd56, %rd26, %rd55;
	st.global.u32 	[%rd56], %r608;
	div.s32 	%r471, 15, %r8;
	shl.b32 	%r472, %r471, 7;
	mul.lo.s32 	%r473, %r471, %r8;
	sub.s32 	%r474, 15, %r473;
	add.s32 	%r475, %r386, %r472;
	mad.lo.s32 	%r476, %r474, %r385, %r475;
	mul.wide.s32 	%rd57, %r476, 4;
	add.s64 	%rd58, %rd26, %rd57;
	st.global.u32 	[%rd58], %r607;
	div.s32 	%r477, 16, %r8;
	shl.b32 	%r478, %r477, 7;
	mul.lo.s32 	%r479, %r477, %r8;
	sub.s32 	%r480, 16, %r479;
	add.s32 	%r481, %r386, %r478;
	mad.lo.s32 	%r482, %r480, %r385, %r481;
	mul.wide.s32 	%rd59, %r482, 4;
	add.s64 	%rd60, %rd26, %rd59;
	st.global.u32 	[%rd60], %r606;
	div.s32 	%r483, 17, %r8;
	shl.b32 	%r484, %r483, 7;
	mul.lo.s32 	%r485, %r483, %r8;
	sub.s32 	%r486, 17, %r485;
	add.s32 	%r487, %r386, %r484;
	mad.lo.s32 	%r488, %r486, %r385, %r487;
	mul.wide.s32 	%rd61, %r488, 4;
	add.s64 	%rd62, %rd26, %rd61;
	st.global.u32 	[%rd62], %r605;
	div.s32 	%r489, 18, %r8;
	shl.b32 	%r490, %r489, 7;
	mul.lo.s32 	%r491, %r489, %r8;
	sub.s32 	%r492, 18, %r491;
	add.s32 	%r493, %r386, %r490;
	mad.lo.s32 	%r494, %r492, %r385, %r493;
	mul.wide.s32 	%rd63, %r494, 4;
	add.s64 	%rd64, %rd26, %rd63;
	st.global.u32 	[%rd64], %r604;
	div.s32 	%r495, 19, %r8;
	shl.b32 	%r496, %r495, 7;
	mul.lo.s32 	%r497, %r495, %r8;
	sub.s32 	%r498, 19, %r497;
	add.s32 	%r499, %r386, %r496;
	mad.lo.s32 	%r500, %r498, %r385, %r499;
	mul.wide.s32 	%rd65, %r500, 4;
	add.s64 	%rd66, %rd26, %rd65;
	st.global.u32 	[%rd66], %r603;
	div.s32 	%r501, 20, %r8;
	shl.b32 	%r502, %r501, 7;
	mul.lo.s32 	%r503, %r501, %r8;
	sub.s32 	%r504, 20, %r503;
	add.s32 	%r505, %r386, %r502;
	mad.lo.s32 	%r506, %r504, %r385, %r505;
	mul.wide.s32 	%rd67, %r506, 4;
	add.s64 	%rd68, %rd26, %rd67;
	st.global.u32 	[%rd68], %r602;
	div.s32 	%r507, 21, %r8;
	shl.b32 	%r508, %r507, 7;
	mul.lo.s32 	%r509, %r507, %r8;
	sub.s32 	%r510, 21, %r509;
	add.s32 	%r511, %r386, %r508;
	mad.lo.s32 	%r512, %r510, %r385, %r511;
	mul.wide.s32 	%rd69, %r512, 4;
	add.s64 	%rd70, %rd26, %rd69;
	st.global.u32 	[%rd70], %r601;
	div.s32 	%r513, 22, %r8;
	shl.b32 	%r514, %r513, 7;
	mul.lo.s32 	%r515, %r513, %r8;
	sub.s32 	%r516, 22, %r515;
	add.s32 	%r517, %r386, %r514;
	mad.lo.s32 	%r518, %r516, %r385, %r517;
	mul.wide.s32 	%rd71, %r518, 4;
	add.s64 	%rd72, %rd26, %rd71;
	st.global.u32 	[%rd72], %r600;
	div.s32 	%r519, 23, %r8;
	shl.b32 	%r520, %r519, 7;
	mul.lo.s32 	%r521, %r519, %r8;
	sub.s32 	%r522, 23, %r521;
	add.s32 	%r523, %r386, %r520;
	mad.lo.s32 	%r524, %r522, %r385, %r523;
	mul.wide.s32 	%rd73, %r524, 4;
	add.s64 	%rd74, %rd26, %rd73;
	st.global.u32 	[%rd74], %r599;
	div.s32 	%r525, 24, %r8;
	shl.b32 	%r526, %r525, 7;
	mul.lo.s32 	%r527, %r525, %r8;
	sub.s32 	%r528, 24, %r527;
	add.s32 	%r529, %r386, %r526;
	mad.lo.s32 	%r530, %r528, %r385, %r529;
	mul.wide.s32 	%rd75, %r530, 4;
	add.s64 	%rd76, %rd26, %rd75;
	st.global.u32 	[%rd76], %r598;
	div.s32 	%r531, 25, %r8;
	shl.b32 	%r532, %r531, 7;
	mul.lo.s32 	%r533, %r531, %r8;
	sub.s32 	%r534, 25, %r533;
	add.s32 	%r535, %r386, %r532;
	mad.lo.s32 	%r536, %r534, %r385, %r535;
	mul.wide.s32 	%rd77, %r536, 4;
	add.s64 	%rd78, %rd26, %rd77;
	st.global.u32 	[%rd78], %r597;
	div.s32 	%r537, 26, %r8;
	shl.b32 	%r538, %r537, 7;
	mul.lo.s32 	%r539, %r537, %r8;
	sub.s32 	%r540, 26, %r539;
	add.s32 	%r541, %r386, %r538;
	mad.lo.s32 	%r542, %r540, %r385, %r541;
	mul.wide.s32 	%rd79, %r542, 4;
	add.s64 	%rd80, %rd26, %rd79;
	st.global.u32 	[%rd80], %r596;
	div.s32 	%r543, 27, %r8;
	shl.b32 	%r544, %r543, 7;
	mul.lo.s32 	%r545, %r543, %r8;
	sub.s32 	%r546, 27, %r545;
	add.s32 	%r547, %r386, %r544;
	mad.lo.s32 	%r548, %r546, %r385, %r547;
	mul.wide.s32 	%rd81, %r548, 4;
	add.s64 	%rd82, %rd26, %rd81;
	st.global.u32 	[%rd82], %r595;
	div.s32 	%r549, 28, %r8;
	shl.b32 	%r550, %r549, 7;
	mul.lo.s32 	%r551, %r549, %r8;
	sub.s32 	%r552, 28, %r551;
	add.s32 	%r553, %r386, %r550;
	mad.lo.s32 	%r554, %r552, %r385, %r553;
	mul.wide.s32 	%rd83, %r554, 4;
	add.s64 	%rd84, %rd26, %rd83;
	st.global.u32 	[%rd84], %r594;
	div.s32 	%r555, 29, %r8;
	shl.b32 	%r556, %r555, 7;
	mul.lo.s32 	%r557, %r555, %r8;
	sub.s32 	%r558, 29, %r557;
	add.s32 	%r559, %r386, %r556;
	mad.lo.s32 	%r560, %r558, %r385, %r559;
	mul.wide.s32 	%rd85, %r560, 4;
	add.s64 	%rd86, %rd26, %rd85;
	st.global.u32 	[%rd86], %r593;
	div.s32 	%r561, 30, %r8;
	shl.b32 	%r562, %r561, 7;
	mul.lo.s32 	%r563, %r561, %r8;
	sub.s32 	%r564, 30, %r563;
	add.s32 	%r565, %r386, %r562;
	mad.lo.s32 	%r566, %r564, %r385, %r565;
	mul.wide.s32 	%rd87, %r566, 4;
	add.s64 	%rd88, %rd26, %rd87;
	st.global.u32 	[%rd88], %r592;
	div.s32 	%r567, 31, %r8;
	shl.b32 	%r568, %r567, 7;
	mul.lo.s32 	%r569, %r567, %r8;
	sub.s32 	%r570, 31, %r569;
	add.s32 	%r571, %r386, %r568;
	mad.lo.s32 	%r572, %r570, %r385, %r571;
	mul.wide.s32 	%rd89, %r572, 4;
	add.s64 	%rd90, %rd26, %rd89;
	st.global.u32 	[%rd90], %r591;
	add.s32 	%r583, %r583, %r12;
	setp.lt.u32 	%p54, %r583, %r13;
	@%p54 bra 	$L__BB484_5;
$L__BB484_68:
	ret;

}
	// .globl	_Z9cuda_gemmIiLi128ELi2ELi1ELi4096ELi8ELi8ELi64ELi0ELi1EEviiiPT_S1_S1_iii
.visible .entry _Z9cuda_gemmIiLi128ELi2ELi1ELi4096ELi8ELi8ELi64ELi0ELi1EEviiiPT_S1_S1_iii(
	.param .u32 _Z9cuda_gemmIiLi128ELi2ELi1ELi4096ELi8ELi8ELi64ELi0ELi1EEviiiPT_S1_S1_iii_param_0,
	.param .u32 _Z9cuda_gemmIiLi128ELi2ELi1ELi4096ELi8ELi8ELi64ELi0ELi1EEviiiPT_S1_S1_iii_param_1,
	.param .u32 _Z9cuda_gemmIiLi128ELi2ELi1ELi4096ELi8ELi8ELi64ELi0ELi1EEviiiPT_S1_S1_iii_param_2,
	.param .u64 .ptr .align 1 _Z9cuda_gemmIiLi128ELi2ELi1ELi4096ELi8ELi8ELi64ELi0ELi1EEviiiPT_S1_S1_iii_param_3,
	.param .u64 .ptr .align 1 _Z9cuda_gemmIiLi128ELi2ELi1ELi4096ELi8ELi8ELi64ELi0ELi1EEviiiPT_S1_S1_iii_param_4,
	.param .u64 .ptr .align 1 _Z9cuda_gemmIiLi128ELi2ELi1ELi4096ELi8ELi8ELi64ELi0ELi1EEviiiPT_S1_S1_iii_param_5,
	.param .u32 _Z9cuda_gemmIiLi128ELi2ELi1ELi4096ELi8ELi8ELi64ELi0ELi1EEviiiPT_S1_S1_iii_param_6,
	.param .u32 _Z9cuda_gemmIiLi128ELi2ELi1ELi4096ELi8ELi8ELi64ELi0ELi1EEviiiPT_S1_S1_iii_param_7,
	.param .u32 _Z9cuda_gemmIiLi128ELi2ELi1ELi4096ELi8ELi8ELi64ELi0ELi1EEviiiPT_S1_S1_iii_param_8
)
.maxntid 128
{
	.reg .pred 	%p<269>;
	.reg .b16 	%rs<5>;
	.reg .b32 	%r<771>;
	.reg .b64 	%rd<48>;
	// demoted variable
	.shared .align 128 .b8 _ZZ9cuda_gemmIiLi128ELi2ELi1ELi4096ELi8ELi8ELi64ELi0ELi1EEviiiPT_S1_S1_iiiE11kron_fac_sh[288];
	// demoted variable
	.shared .align 128 .b8 _ZZ9cuda_gemmIiLi128ELi2ELi1ELi4096ELi8ELi8ELi64ELi0ELi1EEviiiPT_S1_S1_iiiE3Ash[16384];
	ld.param.u32 	%r69, [_Z9cuda_gemmIiLi128ELi2ELi1ELi4096ELi8ELi8ELi64ELi0ELi1EEviiiPT_S1_S1_iii_param_2];
	ld.param.u64 	%rd4, [_Z9cuda_gemmIiLi128ELi2ELi1ELi4096ELi8ELi8ELi64ELi0ELi1EEviiiPT_S1_S1_iii_param_3];
	ld.param.u64 	%rd5, [_Z9cuda_gemmIiLi128ELi2ELi1ELi4096ELi8ELi8ELi64ELi0ELi1EEviiiPT_S1_S1_iii_param_4];
	cvta.to.global.u64 	%rd1, %rd5;
	cvta.to.global.u64 	%rd2, %rd4;
	mov.u32 	%r1, %tid.x;
	setp.gt.u32 	%p1, %r1, 63;
	@%p1 bra 	$L__BB485_7;
	mov.u32 	%r2, %ntid.x;
	add.s32 	%r70, %r1, %r2;
	max.u32 	%r71, %r70, 64;
	setp.lt.u32 	%p2, %r70, 64;
	selp.u32 	%r72, 1, 0, %p2;
	add.s32 	%r73, %r70, %r72;
	sub.s32 	%r74, %r71, %r73;
	div.u32 	%r75, %r74, %r2;
	add.s32 	%r3, %r75, %r72;
	and.b32  	%r76, %r3, 3;
	setp.eq.s32 	%p3, %r76, 3;
	mov.u32 	%r761, %r1;
	@%p3 bra 	$L__BB485_4;
	add.s32 	%r78, %r3, 1;
	and.b32  	%r4, %r78, 3;
	mov.b32 	%r760, 0;
	mov.u32 	%r761, %r1;
$L__BB485_3:
	.pragma "nounroll";
	mul.wide.u32 	%rd6, %r761, 4;
	add.s64 	%rd7, %rd1, %rd6;
	ld.global.u32 	%r79, [%rd7];
	and.b32  	%r80, %r761, 7;
	mov.u32 	%r81, _ZZ9cuda_gemmIiLi128ELi2ELi1ELi4096ELi8ELi8ELi64ELi0ELi1EEviiiPT_S1_S1_iiiE11kron_fac_sh;
	mad.lo.s32 	%r82, %r80, 36, %r81;
	shr.u32 	%r83, %r761, 1;
	and.b32  	%r84, %r83, 2147483644;
	add.s32 	%r85, %r82, %r84;
	st.shared.u32 	[%r85], %r79;
	add.s32 	%r761, %r761, %r2;
	add.s32 	%r760, %r760, 1;
	setp.ne.s32 	%p4, %r760, %r4;
	@%p4 bra 	$L__BB485_3;
$L__BB485_4:
	setp.lt.u32 	%p5, %r3, 3;
	@%p5 bra 	$L__BB485_7;
	mov.u32 	%r88, _ZZ9cuda_gemmIiLi128ELi2ELi1ELi4096ELi8ELi8ELi64ELi0ELi1EEviiiPT_S1_S1_iiiE11kron_fac_sh;
$L__BB485_6:
	mul.wide.u32 	%rd8, %r761, 4;
	add.s64 	%rd9, %rd1, %rd8;
	ld.global.u32 	%r86, [%rd9];
	and.b32  	%r87, %r761, 7;
	mad.lo.s32 	%r89, %r87, 36, %r88;
	shr.u32 	%r90, %r761, 1;
	and.b32  	%r91, %r90, 2147483644;
	add.s32 	%r92, %r89, %r91;
	st.shared.u32 	[%r92], %r86;
	add.s32 	%r93, %r761, %r2;
	mul.wide.u32 	%rd10, %r93, 4;
	add.s64 	%rd11, %rd1, %rd10;
	ld.global.u32 	%r94, [%rd11];
	and.b32  	%r95, %r93, 7;
	mad.lo.s32 	%r96, %r95, 36, %r88;
	shr.u32 	%r97, %r93, 1;
	and.b32  	%r98, %r97, 2147483644;
	add.s32 	%r99, %r96, %r98;
	st.shared.u32 	[%r99], %r94;
	add.s32 	%r100, %r93, %r2;
	mul.wide.u32 	%rd12, %r100, 4;
	add.s64 	%rd13, %rd1, %rd12;
	ld.global.u32 	%r101, [%rd13];
	and.b32  	%r102, %r100, 7;
	mad.lo.s32 	%r103, %r102, 36, %r88;
	shr.u32 	%r104, %r100, 1;
	and.b32  	%r105, %r104, 2147483644;
	add.s32 	%r106, %r103, %r105;
	st.shared.u32 	[%r106], %r101;
	add.s32 	%r107, %r100, %r2;
	mul.wide.u32 	%rd14, %r107, 4;
	add.s64 	%rd15, %rd1, %rd14;
	ld.global.u32 	%r108, [%rd15];
	and.b32  	%r109, %r107, 7;
	mad.lo.s32 	%r110, %r109, 36, %r88;
	shr.u32 	%r111, %r107, 1;
	and.b32  	%r112, %r111, 2147483644;
	add.s32 	%r113, %r110, %r112;
	st.shared.u32 	[%r113], %r108;
	add.s32 	%r761, %r107, %r2;
	setp.lt.u32 	%p6, %r761, 64;
	@%p6 bra 	$L__BB485_6;
$L__BB485_7:
	mov.u32 	%r763, %ctaid.y;
	mov.u32 	%r13, %nctaid.y;
	shl.b32 	%r14, %r13, 1;
	setp.ge.u32 	%p7, %r763, %r14;
	@%p7 bra 	$L__BB485_16;
	mov.u32 	%r114, %ctaid.x;
	shl.b32 	%r15, %r1, 2;
	shl.b32 	%r16, %r114, 12;
	mov.u32 	%r115, %ntid.x;
	shl.b32 	%r17, %r115, 2;
	and.b32  	%r18, %r1, 7;
	shl.b32 	%r116, %r114, 9;
	shr.s32 	%r117, %r69, 31;
	shr.u32 	%r118, %r117, 20;
	add.s32 	%r119, %r69, %r118;
	shr.s32 	%r19, %r119, 12;
	or.b32  	%r20, %r116, %r1;
	xor.b32  	%r120, %r15, 4095;
	sub.s32 	%r121, %r120, %r17;
	cvt.u16.u32 	%rs2, %r121;
	cvt.u16.u32 	%rs3, %r17;
	div.u16 	%rs4, %rs2, %rs3;
	and.b16  	%rs1, %rs4, 3;
	shl.b32 	%r122, %r1, 4;
	mov.u32 	%r123, _ZZ9cuda_gemmIiLi128ELi2ELi1ELi4096ELi8ELi8ELi64ELi0ELi1EEviiiPT_S1_S1_iiiE3Ash;
	add.s32 	%r21, %r123, %r122;
	add.s32 	%r22, %r15, %r17;
	shl.b32 	%r41, %r115, 4;
	add.s32 	%r23, %r21, %r41;
	add.s32 	%r24, %r22, %r17;
	shl.b32 	%r124, %r1, 3;
	or.b32  	%r125, %r124, %r18;
	shl.b32 	%r126, %r125, 2;
	add.s32 	%r25, %r123, %r126;
	add.s32 	%r127, %r1, 1;
	and.b32  	%r26, %r127, 7;
	or.b32  	%r128, %r124, %r26;
	shl.b32 	%r129, %r128, 2;
	add.s32 	%r27, %r123, %r129;
	add.s32 	%r130, %r1, 2;
	and.b32  	%r28, %r130, 7;
	or.b32  	%r131, %r124, %r28;
	shl.b32 	%r132, %r131, 2;
	add.s32 	%r29, %r123, %r132;
	add.s32 	%r133, %r1, 3;
	and.b32  	%r30, %r133, 7;
	or.b32  	%r134, %r124, %r30;
	shl.b32 	%r135, %r134, 2;
	add.s32 	%r31, %r123, %r135;
	xor.b32  	%r32, %r18, 4;
	or.b32  	%r136, %r124, %r32;
	shl.b32 	%r137, %r136, 2;
	add.s32 	%r33, %r123, %r137;
	add.s32 	%r138, %r1, 5;
	and.b32  	%r34, %r138, 7;
	or.b32  	%r139, %r124, %r34;
	shl.b32 	%r140, %r139, 2;
	add.s32 	%r35, %r123, %r140;
	add.s32 	%r141, %r1, 6;
	and.b32  	%r36, %r141, 7;
	or.b32  	%r142, %r124, %r36;
	shl.b32 	%r143, %r142, 2;
	add.s32 	%r37, %r123, %r143;
	add.s32 	%r144, %r1, -1;
	and.b32  	%r38, %r144, 7;
	or.b32  	%r145, %r124, %r38;
	shl.b32 	%r146, %r145, 2;
	add.s32 	%r39, %r123, %r146;
	mad.lo.s32 	%r40, %r115, 12, %r16;
	mul.lo.s32 	%r42, %r115, 48;
	shl.b32 	%r43, %r115, 6;
	shl.b32 	%r44, %r115, 5;
$L__BB485_9:
	setp.eq.s16 	%p8, %rs1, 2;
	mul.lo.s32 	%r46, %r763, %r69;
	add.s32 	%r47, %r46, %r16;
	mov.u32 	%r764, %r15;
	@%p8 bra 	$L__BB485_13;
	setp.eq.s16 	%p9, %rs1, 3;
	add.s32 	%r147, %r47, %r15;
	mul.wide.s32 	%rd16, %r147, 4;
	add.s64 	%rd17, %rd2, %rd16;
	ld.global.v4.u32 	{%r148, %r149, %r150, %r151}, [%rd17];
	st.shared.v4.u32 	[%r21], {%r148, %r149, %r150, %r151};
	mov.u32 	%r764, %r22;
	@%p9 bra 	$L__BB485_13;
	setp.eq.s16 	%p10, %rs1, 0;
	add.s32 	%r152, %r47, %r22;
	mul.wide.s32 	%rd18, %r152, 4;
	add.s64 	%rd19, %rd2, %rd18;
	ld.global.v4.u32 	{%r153, %r154, %r155, %r156}, [%rd19];
	st.shared.v4.u32 	[%r23], {%r153, %r154, %r155, %r156};
	mov.u32 	%r764, %r24;
	@%p10 bra 	$L__BB485_13;
	add.s32 	%r764, %r24, %r17;
	add.s32 	%r157, %r47, %r24;
	mul.wide.s32 	%rd20, %r157, 4;
	add.s64 	%rd21, %rd2, %rd20;
	ld.global.v4.u32 	{%r158, %r159, %r160, %r161}, [%rd21];
	shl.b32 	%r162, %r17, 2;
	add.s32 	%r163, %r23, %r162;
	st.shared.v4.u32 	[%r163], {%r158, %r159, %r160, %r161};
$L__BB485_13:
	add.s32 	%r164, %r40, %r764;
	add.s32 	%r769, %r164, %r46;
	mov.u32 	%r165, %ntid.x;
	shl.b32 	%r166, %r165, 3;
	add.s32 	%r167, %r16, %r764;
	add.s32 	%r765, %r167, %r46;
	add.s32 	%r768, %r765, %r166;
	add.s32 	%r767, %r765, %r17;
	shl.b32 	%r168, %r764, 2;
	mov.u32 	%r169, _ZZ9cuda_gemmIiLi128ELi2ELi1ELi4096ELi8ELi8ELi64ELi0ELi1EEviiiPT_S1_S1_iiiE3Ash;
	add.s32 	%r766, %r169, %r168;
$L__BB485_14:
	mul.wide.s32 	%rd22, %r769, 4;
	add.s64 	%rd23, %rd2, %rd22;
	mul.wide.s32 	%rd24, %r768, 4;
	add.s64 	%rd25, %rd2, %rd24;
	mul.wide.s32 	%rd26, %r767, 4;
	add.s64 	%rd27, %rd2, %rd26;
	mul.wide.s32 	%rd28, %r765, 4;
	add.s64 	%rd29, %rd2, %rd28;
	ld.global.v4.u32 	{%r170, %r171, %r172, %r173}, [%rd29];
	st.shared.v4.u32 	[%r766], {%r170, %r171, %r172, %r173};
	add.s32 	%r174, %r764, %r17;
	ld.global.v4.u32 	{%r175, %r176, %r177, %r178}, [%rd27];
	add.s32 	%r179, %r766, %r41;
	st.shared.v4.u32 	[%r179], {%r175, %r176, %r177, %r178};
	add.s32 	%r180, %r174, %r17;
	ld.global.v4.u32 	{%r181, %r182, %r183, %r184}, [%rd25];
	add.s32 	%r185, %r766, %r44;
	st.shared.v4.u32 	[%r185], {%r181, %r182, %r183, %r184};
	add.s32 	%r186, %r180, %r17;
	ld.global.v4.u32 	{%r187, %r188, %r189, %r190}, [%rd23];
	add.s32 	%r191, %r766, %r42;
	st.shared.v4.u32 	[%r191], {%r187, %r188, %r189, %r190};
	add.s32 	%r764, %r186, %r17;
	add.s32 	%r769, %r769, %r41;
	add.s32 	%r768, %r768, %r41;
	add.s32 	%r767, %r767, %r41;
	add.s32 	%r766, %r766, %r43;
	add.s32 	%r765, %r765, %r41;
	setp.lt.u32 	%p11, %r764, 4096;
	@%p11 bra 	$L__BB485_14;
	ld.param.u64 	%rd47, [_Z9cuda_gemmIiLi128ELi2ELi1ELi4096ELi8ELi8ELi64ELi0ELi1EEviiiPT_S1_S1_iii_param_5];
	ld.param.u32 	%r758, [_Z9cuda_gemmIiLi128ELi2ELi1ELi4096ELi8ELi8ELi64ELi0ELi1EEviiiPT_S1_S1_iii_param_1];
	bar.sync 	0;
	ld.shared.u32 	%r192, [%r25];
	ld.shared.u32 	%r193, [%r27];
	ld.shared.u32 	%r194, [%r29];
	ld.shared.u32 	%r195, [%r31];
	ld.shared.u32 	%r196, [%r33];
	ld.shared.u32 	%r197, [%r35];
	ld.shared.u32 	%r198, [%r37];
	ld.shared.u32 	%r199, [%r39];
	shl.b32 	%r200, %r18, 2;
	mov.u32 	%r201, _ZZ9cuda_gemmIiLi128ELi2ELi1ELi4096ELi8ELi8ELi64ELi0ELi1EEviiiPT_S1_S1_iiiE11kron_fac_sh;
	add.s32 	%r202, %r201, %r200;
	ld.shared.u32 	%r203, [%r202];
	shfl.sync.idx.b32	%r204|%p12, %r203, %r18, 6175, -1;
	mul.lo.s32 	%r205, %r204, %r192;
	shfl.sync.idx.b32	%r206|%p13, %r203, %r26, 6175, -1;
	mad.lo.s32 	%r207, %r206, %r193, %r205;
	shfl.sync.idx.b32	%r208|%p14, %r203, %r28, 6175, -1;
	mad.lo.s32 	%r209, %r208, %r194, %r207;
	shfl.sync.idx.b32	%r210|%p15, %r203, %r30, 6175, -1;
	mad.lo.s32 	%r211, %r210, %r195, %r209;
	shfl.sync.idx.b32	%r212|%p16, %r203, %r32, 6175, -1;
	mad.lo.s32 	%r213, %r212, %r196, %r211;
	shfl.sync.idx.b32	%r214|%p17, %r203, %r34, 6175, -1;
	mad.lo.s32 	%r215, %r214, %r197, %r213;
	shfl.sync.idx.b32	%r216|%p18, %r203, %r36, 6175, -1;
	mad.lo.s32 	%r217, %r216, %r198, %r215;
	shfl.sync.idx.b32	%r218|%p19, %r203, %r38, 6175, -1;
	mad.lo.s32 	%r219, %r218, %r199, %r217;
	ld.shared.u32 	%r220, [%r202+36];
	shfl.sync.idx.b32	%r221|%p20, %r220, %r18, 6175, -1;
	mul.lo.s32 	%r222, %r221, %r192;
	shfl.sync.idx.b32	%r223|%p21, %r220, %r26, 6175, -1;
	mad.lo.s32 	%r224, %r223, %r193, %r222;
	shfl.sync.idx.b32	%r225|%p22, %r220, %r28, 6175, -1;
	mad.lo.s32 	%r226, %r225, %r194, %r224;
	shfl.sync.idx.b32	%r227|%p23, %r220, %r30, 6175, -1;
	mad.lo.s32 	%r228, %r227, %r195, %r226;
	shfl.sync.idx.b32	%r229|%p24, %r220, %r32, 6175, -1;
	mad.lo.s32 	%r230, %r229, %r196, %r228;
	shfl.sync.idx.b32	%r231|%p25, %r220, %r34, 6175, -1;
	mad.lo.s32 	%r232, %r231, %r197, %r230;
	shfl.sync.idx.b32	%r233|%p26, %r220, %r36, 6175, -1;
	mad.lo.s32 	%r234, %r233, %r198, %r232;
	shfl.sync.idx.b32	%r235|%p27, %r220, %r38, 6175, -1;
	mad.lo.s32 	%r236, %r235, %r199, %r234;
	ld.shared.u32 	%r237, [%r202+72];
	shfl.sync.idx.b32	%r238|%p28, %r237, %r18, 6175, -1;
	mul.lo.s32 	%r239, %r238, %r192;
	shfl.sync.idx.b32	%r240|%p29, %r237, %r26, 6175, -1;
	mad.lo.s32 	%r241, %r240, %r193, %r239;
	shfl.sync.idx.b32	%r242|%p30, %r237, %r28, 6175, -1;
	mad.lo.s32 	%r243, %r242, %r194, %r241;
	shfl.sync.idx.b32	%r244|%p31, %r237, %r30, 6175, -1;
	mad.lo.s32 	%r245, %r244, %r195, %r243;
	shfl.sync.idx.b32	%r246|%p32, %r237, %r32, 6175, -1;
	mad.lo.s32 	%r247, %r246, %r196, %r245;
	shfl.sync.idx.b32	%r248|%p33, %r237, %r34, 6175, -1;
	mad.lo.s32 	%r249, %r248, %r197, %r247;
	shfl.sync.idx.b32	%r250|%p34, %r237, %r36, 6175, -1;
	mad.lo.s32 	%r251, %r250, %r198, %r249;
	shfl.sync.idx.b32	%r252|%p35, %r237, %r38, 6175, -1;
	mad.lo.s32 	%r253, %r252, %r199, %r251;
	ld.shared.u32 	%r254, [%r202+108];
	shfl.sync.idx.b32	%r255|%p36, %r254, %r18, 6175, -1;
	mul.lo.s32 	%r256, %r255, %r192;
	shfl.sync.idx.b32	%r257|%p37, %r254, %r26, 6175, -1;
	mad.lo.s32 	%r258, %r257, %r193, %r256;
	shfl.sync.idx.b32	%r259|%p38, %r254, %r28, 6175, -1;
	mad.lo.s32 	%r260, %r259, %r194, %r258;
	shfl.sync.idx.b32	%r261|%p39, %r254, %r30, 6175, -1;
	mad.lo.s32 	%r262, %r261, %r195, %r260;
	shfl.sync.idx.b32	%r263|%p40, %r254, %r32, 6175, -1;
	mad.lo.s32 	%r264, %r263, %r196, %r262;
	shfl.sync.idx.b32	%r265|%p41, %r254, %r34, 6175, -1;
	mad.lo.s32 	%r266, %r265, %r197, %r264;
	shfl.sync.idx.b32	%r267|%p42, %r254, %r36, 6175, -1;
	mad.lo.s32 	%r268, %r267, %r198, %r266;
	shfl.sync.idx.b32	%r269|%p43, %r254, %r38, 6175, -1;
	mad.lo.s32 	%r270, %r269, %r199, %r268;
	ld.shared.u32 	%r271, [%r202+144];
	shfl.sync.idx.b32	%r272|%p44, %r271, %r18, 6175, -1;
	mul.lo.s32 	%r273, %r272, %r192;
	shfl.sync.idx.b32	%r274|%p45, %r271, %r26, 6175, -1;
	mad.lo.s32 	%r275, %r274, %r193, %r273;
	shfl.sync.idx.b32	%r276|%p46, %r271, %r28, 6175, -1;
	mad.lo.s32 	%r277, %r276, %r194, %r275;
	shfl.sync.idx.b32	%r278|%p47, %r271, %r30, 6175, -1;
	mad.lo.s32 	%r279, %r278, %r195, %r277;
	shfl.sync.idx.b32	%r280|%p48, %r271, %r32, 6175, -1;
	mad.lo.s32 	%r281, %r280, %r196, %r279;
	shfl.sync.idx.b32	%r282|%p49, %r271, %r34, 6175, -1;
	mad.lo.s32 	%r283, %r282, %r197, %r281;
	shfl.sync.idx.b32	%r284|%p50, %r271, %r36, 6175, -1;
	mad.lo.s32 	%r285, %r284, %r198, %r283;
	shfl.sync.idx.b32	%r286|%p51, %r271, %r38, 6175, -1;
	mad.lo.s32 	%r287, %r286, %r199, %r285;
	ld.shared.u32 	%r288, [%r202+180];
	shfl.sync.idx.b32	%r289|%p52, %r288, %r18, 6175, -1;
	mul.lo.s32 	%r290, %r289, %r192;
	shfl.sync.idx.b32	%r291|%p53, %r288, %r26, 6175, -1;
	mad.lo.s32 	%r292, %r291, %r193, %r290;
	shfl.sync.idx.b32	%r293|%p54, %r288, %r28, 6175, -1;
	mad.lo.s32 	%r294, %r293, %r194, %r292;
	shfl.sync.idx.b32	%r295|%p55, %r288, %r30, 6175, -1;
	mad.lo.s32 	%r296, %r295, %r195, %r294;
	shfl.sync.idx.b32	%r297|%p56, %r288, %r32, 6175, -1;
	mad.lo.s32 	%r298, %r297, %r196, %r296;
	shfl.sync.idx.b32	%r299|%p57, %r288, %r34, 6175, -1;
	mad.lo.s32 	%r300, %r299, %r197, %r298;
	shfl.sync.idx.b32	%r301|%p58, %r288, %r36, 6175, -1;
	mad.lo.s32 	%r302, %r301, %r198, %r300;
	shfl.sync.idx.b32	%r303|%p59, %r288, %r38, 6175, -1;
	mad.lo.s32 	%r304, %r303, %r199, %r302;
	ld.shared.u32 	%r305, [%r202+216];
	shfl.sync.idx.b32	%r306|%p60, %r305, %r18, 6175, -1;
	mul.lo.s32 	%r307, %r306, %r192;
	shfl.sync.idx.b32	%r308|%p61, %r305, %r26, 6175, -1;
	mad.lo.s32 	%r309, %r308, %r193, %r307;
	shfl.sync.idx.b32	%r310|%p62, %r305, %r28, 6175, -1;
	mad.lo.s32 	%r311, %r310, %r194, %r309;
	shfl.sync.idx.b32	%r312|%p63, %r305, %r30, 6175, -1;
	mad.lo.s32 	%r313, %r312, %r195, %r311;
	shfl.sync.idx.b32	%r314|%p64, %r305, %r32, 6175, -1;
	mad.lo.s32 	%r315, %r314, %r196, %r313;
	shfl.sync.idx.b32	%r316|%p65, %r305, %r34, 6175, -1;
	mad.lo.s32 	%r317, %r316, %r197, %r315;
	shfl.sync.idx.b32	%r318|%p66, %r305, %r36, 6175, -1;
	mad.lo.s32 	%r319, %r318, %r198, %r317;
	shfl.sync.idx.b32	%r320|%p67, %r305, %r38, 6175, -1;
	mad.lo.s32 	%r321, %r320, %r199, %r319;
	ld.shared.u32 	%r322, [%r202+252];
	shfl.sync.idx.b32	%r323|%p68, %r322, %r18, 6175, -1;
	mul.lo.s32 	%r324, %r323, %r192;
	shfl.sync.idx.b32	%r325|%p69, %r322, %r26, 6175, -1;
	mad.lo.s32 	%r326, %r325, %r193, %r324;
	shfl.sync.idx.b32	%r327|%p70, %r322, %r28, 6175, -1;
	mad.lo.s32 	%r328, %r327, %r194, %r326;
	shfl.sync.idx.b32	%r329|%p71, %r322, %r30, 6175, -1;
	mad.lo.s32 	%r330, %r329, %r195, %r328;
	shfl.sync.idx.b32	%r331|%p72, %r322, %r32, 6175, -1;
	mad.lo.s32 	%r332, %r331, %r196, %r330;
	shfl.sync.idx.b32	%r333|%p73, %r322, %r34, 6175, -1;
	mad.lo.s32 	%r334, %r333, %r197, %r332;
	shfl.sync.idx.b32	%r335|%p74, %r322, %r36, 6175, -1;
	mad.lo.s32 	%r336, %r335, %r198, %r334;
	shfl.sync.idx.b32	%r337|%p75, %r322, %r38, 6175, -1;
	mad.lo.s32 	%r338, %r337, %r199, %r336;
	ld.shared.u32 	%r339, [%r25+4096];
	ld.shared.u32 	%r340, [%r27+4096];
	ld.shared.u32 	%r341, [%r29+4096];
	ld.shared.u32 	%r342, [%r31+4096];
	ld.shared.u32 	%r343, [%r33+4096];
	ld.shared.u32 	%r344, [%r35+4096];
	ld.shared.u32 	%r345, [%r37+4096];
	ld.shared.u32 	%r346, [%r39+4096];
	shfl.sync.idx.b32	%r347|%p76, %r203, %r18, 6175, -1;
	mul.lo.s32 	%r348, %r347, %r339;
	shfl.sync.idx.b32	%r349|%p77, %r203, %r26, 6175, -1;
	mad.lo.s32 	%r350, %r349, %r340, %r348;
	shfl.sync.idx.b32	%r351|%p78, %r203, %r28, 6175, -1;
	mad.lo.s32 	%r352, %r351, %r341, %r350;
	shfl.sync.idx.b32	%r353|%p79, %r203, %r30, 6175, -1;
	mad.lo.s32 	%r354, %r353, %r342, %r352;
	shfl.sync.idx.b32	%r355|%p80, %r203, %r32, 6175, -1;
	mad.lo.s32 	%r356, %r355, %r343, %r354;
	shfl.sync.idx.b32	%r357|%p81, %r203, %r34, 6175, -1;
	mad.lo.s32 	%r358, %r357, %r344, %r356;
	shfl.sync.idx.b32	%r359|%p82, %r203, %r36, 6175, -1;
	mad.lo.s32 	%r360, %r359, %r345, %r358;
	shfl.sync.idx.b32	%r361|%p83, %r203, %r38, 6175, -1;
	mad.lo.s32 	%r362, %r361, %r346, %r360;
	shfl.sync.idx.b32	%r363|%p84, %r220, %r18, 6175, -1;
	mul.lo.s32 	%r364, %r363, %r339;
	shfl.sync.idx.b32	%r365|%p85, %r220, %r26, 6175, -1;
	mad.lo.s32 	%r366, %r365, %r340, %r364;
	shfl.sync.idx.b32	%r367|%p86, %r220, %r28, 6175, -1;
	mad.lo.s32 	%r368, %r367, %r341, %r366;
	shfl.sync.idx.b32	%r369|%p87, %r220, %r30, 6175, -1;
	mad.lo.s32 	%r370, %r369, %r342, %r368;
	shfl.sync.idx.b32	%r371|%p88, %r220, %r32, 6175, -1;
	mad.lo.s32 	%r372, %r371, %r343, %r370;
	shfl.sync.idx.b32	%r373|%p89, %r220, %r34, 6175, -1;
	mad.lo.s32 	%r374, %r373, %r344, %r372;
	shfl.sync.idx.b32	%r375|%p90, %r220, %r36, 6175, -1;
	mad.lo.s32 	%r376, %r375, %r345, %r374;
	shfl.sync.idx.b32	%r377|%p91, %r220, %r38, 6175, -1;
	mad.lo.s32 	%r378, %r377, %r346, %r376;
	shfl.sync.idx.b32	%r379|%p92, %r237, %r18, 6175, -1;
	mul.lo.s32 	%r380, %r379, %r339;
	shfl.sync.idx.b32	%r381|%p93, %r237, %r26, 6175, -1;
	mad.lo.s32 	%r382, %r381, %r340, %r380;
	shfl.sync.idx.b32	%r383|%p94, %r237, %r28, 6175, -1;
	mad.lo.s32 	%r384, %r383, %r341, %r382;
	shfl.sync.idx.b32	%r385|%p95, %r237, %r30, 6175, -1;
	mad.lo.s32 	%r386, %r385, %r342, %r384;
	shfl.sync.idx.b32	%r387|%p96, %r237, %r32, 6175, -1;
	mad.lo.s32 	%r388, %r387, %r343, %r386;
	shfl.sync.idx.b32	%r389|%p97, %r237, %r34, 6175, -1;
	mad.lo.s32 	%r390, %r389, %r344, %r388;
	shfl.sync.idx.b32	%r391|%p98, %r237, %r36, 6175, -1;
	mad.lo.s32 	%r392, %r391, %r345, %r390;
	shfl.sync.idx.b32	%r393|%p99, %r237, %r38, 6175, -1;
	mad.lo.s32 	%r394, %r393, %r346, %r392;
	shfl.sync.idx.b32	%r395|%p100, %r254, %r18, 6175, -1;
	mul.lo.s32 	%r396, %r395, %r339;
	shfl.sync.idx.b32	%r397|%p101, %r254, %r26, 6175, -1;
	mad.lo.s32 	%r398, %r397, %r340, %r396;
	shfl.sync.idx.b32	%r399|%p102, %r254, %r28, 6175, -1;
	mad.lo.s32 	%r400, %r399, %r341, %r398;
	shfl.sync.idx.b32	%r401|%p103, %r254, %r30, 6175, -1;
	mad.lo.s32 	%r402, %r401, %r342, %r400;
	shfl.sync.idx.b32	%r403|%p104, %r254, %r32, 6175, -1;
	mad.lo.s32 	%r404, %r403, %r343, %r402;
	shfl.sync.idx.b32	%r405|%p105, %r254, %r34, 6175, -1;
	mad.lo.s32 	%r406, %r405, %r344, %r404;
	shfl.sync.idx.b32	%r407|%p106, %r254, %r36, 6175, -1;
	mad.lo.s32 	%r408, %r407, %r345, %r406;
	shfl.sync.idx.b32	%r409|%p107, %r254, %r38, 6175, -1;
	mad.lo.s32 	%r410, %r409, %r346, %r408;
	shfl.sync.idx.b32	%r411|%p108, %r271, %r18, 6175, -1;
	mul.lo.s32 	%r412, %r411, %r339;
	shfl.sync.idx.b32	%r413|%p109, %r271, %r26, 6175, -1;
	mad.lo.s32 	%r414, %r413, %r340, %r412;
	shfl.sync.idx.b32	%r415|%p110, %r271, %r28, 6175, -1;
	mad.lo.s32 	%r416, %r415, %r341, %r414;
	shfl.sync.idx.b32	%r417|%p111, %r271, %r30, 6175, -1;
	mad.lo.s32 	%r418, %r417, %r342, %r416;
	shfl.sync.idx.b32	%r419|%p112, %r271, %r32, 6175, -1;
	mad.lo.s32 	%r420, %r419, %r343, %r418;
	shfl.sync.idx.b32	%r421|%p113, %r271, %r34, 6175, -1;
	mad.lo.s32 	%r422, %r421, %r344, %r420;
	shfl.sync.idx.b32	%r423|%p114, %r271, %r36, 6175, -1;
	mad.lo.s32 	%r424, %r423, %r345, %r422;
	shfl.sync.idx.b32	%r425|%p115, %r271, %r38, 6175, -1;
	mad.lo.s32 	%r426, %r425, %r346, %r424;
	shfl.sync.idx.b32	%r427|%p116, %r288, %r18, 6175, -1;
	mul.lo.s32 	%r428, %r427, %r339;
	shfl.sync.idx.b32	%r429|%p117, %r288, %r26, 6175, -1;
	mad.lo.s32 	%r430, %r429, %r340, %r428;
	shfl.sync.idx.b32	%r431|%p118, %r288, %r28, 6175, -1;
	mad.lo.s32 	%r432, %r431, %r341, %r430;
	shfl.sync.idx.b32	%r433|%p119, %r288, %r30, 6175, -1;
	mad.lo.s32 	%r434, %r433, %r342, %r432;
	shfl.sync.idx.b32	%r435|%p120, %r288, %r32, 6175, -1;
	mad.lo.s32 	%r436, %r435, %r343, %r434;
	shfl.sync.idx.b32	%r437|%p121, %r288, %r34, 6175, -1;
	mad.lo.s32 	%r438, %r437, %r344, %r436;
	shfl.sync.idx.b32	%r439|%p122, %r288, %r36, 6175, -1;
	mad.lo.s32 	%r440, %r439, %r345, %r438;
	shfl.sync.idx.b32	%r441|%p123, %r288, %r38, 6175, -1;
	mad.lo.s32 	%r442, %r441, %r346, %r440;
	shfl.sync.idx.b32	%r443|%p124, %r305, %r18, 6175, -1;
	mul.lo.s32 	%r444, %r443, %r339;
	shfl.sync.idx.b32	%r445|%p125, %r305, %r26, 6175, -1;
	mad.lo.s32 	%r446, %r445, %r340, %r444;
	shfl.sync.idx.b32	%r447|%p126, %r305, %r28, 6175, -1;
	mad.lo.s32 	%r448, %r447, %r341, %r446;
	shfl.sync.idx.b32	%r449|%p127, %r305, %r30, 6175, -1;
	mad.lo.s32 	%r450, %r449, %r342, %r448;
	shfl.sync.idx.b32	%r451|%p128, %r305, %r32, 6175, -1;
	mad.lo.s32 	%r452, %r451, %r343, %r450;
	shfl.sync.idx.b32	%r453|%p129, %r305, %r34, 6175, -1;
	mad.lo.s32 	%r454, %r453, %r344, %r452;
	shfl.sync.idx.b32	%r455|%p130, %r305, %r36, 6175, -1;
	mad.lo.s32 	%r456, %r455, %r345, %r454;
	shfl.sync.idx.b32	%r457|%p131, %r305, %r38, 6175, -1;
	mad.lo.s32 	%r458, %r457, %r346, %r456;
	shfl.sync.idx.b32	%r459|%p132, %r322, %r18, 6175, -1;
	mul.lo.s32 	%r460, %r459, %r339;
	shfl.sync.idx.b32	%r461|%p133, %r322, %r26, 6175, -1;
	mad.lo.s32 	%r462, %r461, %r340, %r460;
	shfl.sync.idx.b32	%r463|%p134, %r322, %r28, 6175, -1;
	mad.lo.s32 	%r464, %r463, %r341, %r462;
	shfl.sync.idx.b32	%r465|%p135, %r322, %r30, 6175, -1;
	mad.lo.s32 	%r466, %r465, %r342, %r464;
	shfl.sync.idx.b32	%r467|%p136, %r322, %r32, 6175, -1;
	mad.lo.s32 	%r468, %r467, %r343, %r466;
	shfl.sync.idx.b32	%r469|%p137, %r322, %r34, 6175, -1;
	mad.lo.s32 	%r470, %r469, %r344, %r468;
	shfl.sync.idx.b32	%r471|%p138, %r322, %r36, 6175, -1;
	mad.lo.s32 	%r472, %r471, %r345, %r470;
	shfl.sync.idx.b32	%r473|%p139, %r322, %r38, 6175, -1;
	mad.lo.s32 	%r474, %r473, %r346, %r472;
	ld.shared.u32 	%r475, [%r25+8192];
	ld.shared.u32 	%r476, [%r27+8192];
	ld.shared.u32 	%r477, [%r29+8192];
	ld.shared.u32 	%r478, [%r31+8192];
	ld.shared.u32 	%r479, [%r33+8192];
	ld.shared.u32 	%r480, [%r35+8192];
	ld.shared.u32 	%r481, [%r37+8192];
	ld.shared.u32 	%r482, [%r39+8192];
	shfl.sync.idx.b32	%r483|%p140, %r203, %r18, 6175, -1;
	mul.lo.s32 	%r484, %r483, %r475;
	shfl.sync.idx.b32	%r485|%p141, %r203, %r26, 6175, -1;
	mad.lo.s32 	%r486, %r485, %r476, %r484;
	shfl.sync.idx.b32	%r487|%p142, %r203, %r28, 6175, -1;
	mad.lo.s32 	%r488, %r487, %r477, %r486;
	shfl.sync.idx.b32	%r489|%p143, %r203, %r30, 6175, -1;
	mad.lo.s32 	%r490, %r489, %r478, %r488;
	shfl.sync.idx.b32	%r491|%p144, %r203, %r32, 6175, -1;
	mad.lo.s32 	%r492, %r491, %r479, %r490;
	shfl.sync.idx.b32	%r493|%p145, %r203, %r34, 6175, -1;
	mad.lo.s32 	%r494, %r493, %r480, %r492;
	shfl.sync.idx.b32	%r495|%p146, %r203, %r36, 6175, -1;
	mad.lo.s32 	%r496, %r495, %r481, %r494;
	shfl.sync.idx.b32	%r497|%p147, %r203, %r38, 6175, -1;
	mad.lo.s32 	%r498, %r497, %r482, %r496;
	shfl.sync.idx.b32	%r499|%p148, %r220, %r18, 6175, -1;
	mul.lo.s32 	%r500, %r499, %r475;
	shfl.sync.idx.b32	%r501|%p149, %r220, %r26, 6175, -1;
	mad.lo.s32 	%r502, %r501, %r476, %r500;
	shfl.sync.idx.b32	%r503|%p150, %r220, %r28, 6175, -1;
	mad.lo.s32 	%r504, %r503, %r477, %r502;
	shfl.sync.idx.b32	%r505|%p151, %r220, %r30, 6175, -1;
	mad.lo.s32 	%r506, %r505, %r478, %r504;
	shfl.sync.idx.b32	%r507|%p152, %r220, %r32, 6175, -1;
	mad.lo.s32 	%r508, %r507, %r479, %r506;
	shfl.sync.idx.b32	%r509|%p153, %r220, %r34, 6175, -1;
	mad.lo.s32 	%r510, %r509, %r480, %r508;
	shfl.sync.idx.b32	%r511|%p154, %r220, %r36, 6175, -1;
	mad.lo.s32 	%r512, %r511, %r481, %r510;
	shfl.sync.idx.b32	%r513|%p155, %r220, %r38, 6175, -1;
	mad.lo.s32 	%r514, %r513, %r482, %r512;
	shfl.sync.idx.b32	%r515|%p156, %r237, %r18, 6175, -1;
	mul.lo.s32 	%r516, %r515, %r475;
	shfl.sync.idx.b32	%r517|%p157, %r237, %r26, 6175, -1;
	mad.lo.s32 	%r518, %r517, %r476, %r516;
	shfl.sync.idx.b32	%r519|%p158, %r237, %r28, 6175, -1;
	mad.lo.s32 	%r520, %r519, %r477, %r518;
	shfl.sync.idx.b32	%r521|%p159, %r237, %r30, 6175, -1;
	mad.lo.s32 	%r522, %r521, %r478, %r520;
	shfl.sync.idx.b32	%r523|%p160, %r237, %r32, 6175, -1;
	mad.lo.s32 	%r524, %r523, %r479, %r522;
	shfl.sync.idx.b32	%r525|%p161, %r237, %r34, 6175, -1;
	mad.lo.s32 	%r526, %r525, %r480, %r524;
	shfl.sync.idx.b32	%r527|%p162, %r237, %r36, 6175, -1;
	mad.lo.s32 	%r528, %r527, %r481, %r526;
	shfl.sync.idx.b32	%r529|%p163, %r237, %r38, 6175, -1;
	mad.lo.s32 	%r530, %r529, %r482, %r528;
	shfl.sync.idx.b32	%r531|%p164, %r254, %r18, 6175, -1;
	mul.lo.s32 	%r532, %r531, %r475;
	shfl.sync.idx.b32	%r533|%p165, %r254, %r26, 6175, -1;
	mad.lo.s32 	%r534, %r533, %r476, %r532;
	shfl.sync.idx.b32	%r535|%p166, %r254, %r28, 6175, -1;
	mad.lo.s32 	%r536, %r535, %r477, %r534;
	shfl.sync.idx.b32	%r537|%p167, %r254, %r30, 6175, -1;
	mad.lo.s32 	%r538, %r537, %r478, %r536;
	shfl.sync.idx.b32	%r539|%p168, %r254, %r32, 6175, -1;
	mad.lo.s32 	%r540, %r539, %r479, %r538;
	shfl.sync.idx.b32	%r541|%p169, %r254, %r34, 6175, -1;
	mad.lo.s32 	%r542, %r541, %r480, %r540;
	shfl.sync.idx.b32	%r543|%p170, %r254, %r36, 6175, -1;
	mad.lo.s32 	%r544, %r543, %r481, %r542;
	shfl.sync.idx.b32	%r545|%p171, %r254, %r38, 6175, -1;
	mad.lo.s32 	%r546, %r545, %r482, %r544;
	shfl.sync.idx.b32	%r547|%p172, %r271, %r18, 6175, -1;
	mul.lo.s32 	%r548, %r547, %r475;
	shfl.sync.idx.b32	%r549|%p173, %r271, %r26, 6175, -1;
	mad.lo.s32 	%r550, %r549, %r476, %r548;
	shfl.sync.idx.b32	%r551|%p174, %r271, %r28, 6175, -1;
	mad.lo.s32 	%r552, %r551, %r477, %r550;
	shfl.sync.idx.b32	%r553|%p175, %r271, %r30, 6175, -1;
	mad.lo.s32 	%r554, %r553, %r478, %r552;
	shfl.sync.idx.b32	%r555|%p176, %r271, %r32, 6175, -1;
	mad.lo.s32 	%r556, %r555, %r479, %r554;
	shfl.sync.idx.b32	%r557|%p177, %r271, %r34, 6175, -1;
	mad.lo.s32 	%r558, %r557, %r480, %r556;
	shfl.sync.idx.b32	%r559|%p178, %r271, %r36, 6175, -1;
	mad.lo.s32 	%r560, %r559, %r481, %r558;
	shfl.sync.idx.b32	%r561|%p179, %r271, %r38, 6175, -1;
	mad.lo.s32 	%r562, %r561, %r482, %r560;
	shfl.sync.idx.b32	%r563|%p180, %r288, %r18, 6175, -1;
	mul.lo.s32 	%r564, %r563, %r475;
	shfl.sync.idx.b32	%r565|%p181, %r288, %r26, 6175, -1;
	mad.lo.s32 	%r566, %r565, %r476, %r564;
	shfl.sync.idx.b32	%r567|%p182, %r288, %r28, 6175, -1;
	mad.lo.s32 	%r568, %r567, %r477, %r566;
	shfl.sync.idx.b32	%r569|%p183, %r288, %r30, 6175, -1;
	mad.lo.s32 	%r570, %r569, %r478, %r568;
	shfl.sync.idx.b32	%r571|%p184, %r288, %r32, 6175, -1;
	mad.lo.s32 	%r572, %r571, %r479, %r570;
	shfl.sync.idx.b32	%r573|%p185, %r288, %r34, 6175, -1;
	mad.lo.s32 	%r574, %r573, %r480, %r572;
	shfl.sync.idx.b32	%r575|%p186, %r288, %r36, 6175, -1;
	mad.lo.s32 	%r576, %r575, %r481, %r574;
	shfl.sync.idx.b32	%r577|%p187, %r288, %r38, 6175, -1;
	mad.lo.s32 	%r578, %r577, %r482, %r576;
	shfl.sync.idx.b32	%r579|%p188, %r305, %r18, 6175, -1;
	mul.lo.s32 	%r580, %r579, %r475;
	shfl.sync.idx.b32	%r581|%p189, %r305, %r26, 6175, -1;
	mad.lo.s32 	%r582, %r581, %r476, %r580;
	shfl.sync.idx.b32	%r583|%p190, %r305, %r28, 6175, -1;
	mad.lo.s32 	%r584, %r583, %r477, %r582;
	shfl.sync.idx.b32	%r585|%p191, %r305, %r30, 6175, -1;
	mad.lo.s32 	%r586, %r585, %r478, %r584;
	shfl.sync.idx.b32	%r587|%p192, %r305, %r32, 6175, -1;
	mad.lo.s32 	%r588, %r587, %r479, %r586;
	shfl.sync.idx.b32	%r589|%p193, %r305, %r34, 6175, -1;
	mad.lo.s32 	%r590, %r589, %r480, %r588;
	shfl.sync.idx.b32	%r591|%p194, %r305, %r36, 6175, -1;
	mad.lo.s32 	%r592, %r591, %r481, %r590;
	shfl.sync.idx.b32	%r593|%p195, %r305, %r38, 6175, -1;
	mad.lo.s32 	%r594, %r593, %r482, %r592;
	shfl.sync.idx.b32	%r595|%p196, %r322, %r18, 6175, -1;
	mul.lo.s32 	%r596, %r595, %r475;
	shfl.sync.idx.b32	%r597|%p197, %r322, %r26, 6175, -1;
	mad.lo.s32 	%r598, %r597, %r476, %r596;
	shfl.sync.idx.b32	%r599|%p198, %r322, %r28, 6175, -1;
	mad.lo.s32 	%r600, %r599, %r477, %r598;
	shfl.sync.idx.b32	%r601|%p199, %r322, %r30, 6175, -1;
	mad.lo.s32 	%r602, %r601, %r478, %r600;
	shfl.sync.idx.b32	%r603|%p200, %r322, %r32, 6175, -1;
	mad.lo.s32 	%r604, %r603, %r479, %r602;
	shfl.sync.idx.b32	%r605|%p201, %r322, %r34, 6175, -1;
	mad.lo.s32 	%r606, %r605, %r480, %r604;
	shfl.sync.idx.b32	%r607|%p202, %r322, %r36, 6175, -1;
	mad.lo.s32 	%r608, %r607, %r481, %r606;
	shfl.sync.idx.b32	%r609|%p203, %r322, %r38, 6175, -1;
	mad.lo.s32 	%r610, %r609, %r482, %r608;
	ld.shared.u32 	%r611, [%r25+12288];
	ld.shared.u32 	%r612, [%r27+12288];
	ld.shared.u32 	%r613, [%r29+12288];
	ld.shared.u32 	%r614, [%r31+12288];
	ld.shared.u32 	%r615, [%r33+12288];
	ld.shared.u32 	%r616, [%r35+12288];
	ld.shared.u32 	%r617, [%r37+12288];
	ld.shared.u32 	%r618, [%r39+12288];
	shfl.sync.idx.b32	%r619|%p204, %r203, %r18, 6175, -1;
	mul.lo.s32 	%r620, %r619, %r611;
	shfl.sync.idx.b32	%r621|%p205, %r203, %r26, 6175, -1;
	mad.lo.s32 	%r622, %r621, %r612, %r620;
	shfl.sync.idx.b32	%r623|%p206, %r203, %r28, 6175, -1;
	mad.lo.s32 	%r624, %r623, %r613, %r622;
	shfl.sync.idx.b32	%r625|%p207, %r203, %r30, 6175, -1;
	mad.lo.s32 	%r626, %r625, %r614, %r624;
	shfl.sync.idx.b32	%r627|%p208, %r203, %r32, 6175, -1;
	mad.lo.s32 	%r628, %r627, %r615, %r626;
	shfl.sync.idx.b32	%r629|%p209, %r203, %r34, 6175, -1;
	mad.lo.s32 	%r630, %r629, %r616, %r628;
	shfl.sync.idx.b32	%r631|%p210, %r203, %r36, 6175, -1;
	mad.lo.s32 	%r632, %r631, %r617, %r630;
	shfl.sync.idx.b32	%r633|%p211, %r203, %r38, 6175, -1;
	mad.lo.s32 	%r634, %r633, %r618, %r632;
	shfl.sync.idx.b32	%r635|%p212, %r220, %r18, 6175, -1;
	mul.lo.s32 	%r636, %r635, %r611;
	shfl.sync.idx.b32	%r637|%p213, %r220, %r26, 6175, -1;
	mad.lo.s32 	%r638, %r637, %r612, %r636;
	shfl.sync.idx.b32	%r639|%p214, %r220, %r28, 6175, -1;
	mad.lo.s32 	%r640, %r639, %r613, %r638;
	shfl.sync.idx.b32	%r641|%p215, %r220, %r30, 6175, -1;
	mad.lo.s32 	%r642, %r641, %r614, %r640;
	shfl.sync.idx.b32	%r643|%p216, %r220, %r32, 6175, -1;
	mad.lo.s32 	%r644, %r643, %r615, %r642;
	shfl.sync.idx.b32	%r645|%p217, %r220, %r34, 6175, -1;
	mad.lo.s32 	%r646, %r645, %r616, %r644;
	shfl.sync.idx.b32	%r647|%p218, %r220, %r36, 6175, -1;
	mad.lo.s32 	%r648, %r647, %r617, %r646;
	shfl.sync.idx.b32	%r649|%p219, %r220, %r38, 6175, -1;
	mad.lo.s32 	%r650, %r649, %r618, %r648;
	shfl.sync.idx.b32	%r651|%p220, %r237, %r18, 6175, -1;
	mul.lo.s32 	%r652, %r651, %r611;
	shfl.sync.idx.b32	%r653|%p221, %r237, %r26, 6175, -1;
	mad.lo.s32 	%r654, %r653, %r612, %r652;
	shfl.sync.idx.b32	%r655|%p222, %r237, %r28, 6175, -1;
	mad.lo.s32 	%r656, %r655, %r613, %r654;
	shfl.sync.idx.b32	%r657|%p223, %r237, %r30, 6175, -1;
	mad.lo.s32 	%r658, %r657, %r614, %r656;
	shfl.sync.idx.b32	%r659|%p224, %r237, %r32, 6175, -1;
	mad.lo.s32 	%r660, %r659, %r615, %r658;
	shfl.sync.idx.b32	%r661|%p225, %r237, %r34, 6175, -1;
	mad.lo.s32 	%r662, %r661, %r616, %r660;
	shfl.sync.idx.b32	%r663|%p226, %r237, %r36, 6175, -1;
	mad.lo.s32 	%r664, %r663, %r617, %r662;
	shfl.sync.idx.b32	%r665|%p227, %r237, %r38, 6175, -1;
	mad.lo.s32 	%r666, %r665, %r618, %r664;
	shfl.sync.idx.b32	%r667|%p228, %r254, %r18, 6175, -1;
	mul.lo.s32 	%r668, %r667, %r611;
	shfl.sync.idx.b32	%r669|%p229, %r254, %r26, 6175, -1;
	mad.lo.s32 	%r670, %r669, %r612, %r668;
	shfl.sync.idx.b32	%r671|%p230, %r254, %r28, 6175, -1;
	mad.lo.s32 	%r672, %r671, %r613, %r670;
	shfl.sync.idx.b32	%r673|%p231, %r254, %r30, 6175, -1;
	mad.lo.s32 	%r674, %r673, %r614, %r672;
	shfl.sync.idx.b32	%r675|%p232, %r254, %r32, 6175, -1;
	mad.lo.s32 	%r676, %r675, %r615, %r674;
	shfl.sync.idx.b32	%r677|%p233, %r254, %r34, 6175, -1;
	mad.lo.s32 	%r678, %r677, %r616, %r676;
	shfl.sync.idx.b32	%r679|%p234, %r254, %r36, 6175, -1;
	mad.lo.s32 	%r680, %r679, %r617, %r678;
	shfl.sync.idx.b32	%r681|%p235, %r254, %r38, 6175, -1;
	mad.lo.s32 	%r682, %r681, %r618, %r680;
	shfl.sync.idx.b32	%r683|%p236, %r271, %r18, 6175, -1;
	mul.lo.s32 	%r684, %r683, %r611;
	shfl.sync.idx.b32	%r685|%p237, %r271, %r26, 6175, -1;
	mad.lo.s32 	%r686, %r685, %r612, %r684;
	shfl.sync.idx.b32	%r687|%p238, %r271, %r28, 6175, -1;
	mad.lo.s32 	%r688, %r687, %r613, %r686;
	shfl.sync.idx.b32	%r689|%p239, %r271, %r30, 6175, -1;
	mad.lo.s32 	%r690, %r689, %r614, %r688;
	shfl.sync.idx.b32	%r691|%p240, %r271, %r32, 6175, -1;
	mad.lo.s32 	%r692, %r691, %r615, %r690;
	shfl.sync.idx.b32	%r693|%p241, %r271, %r34, 6175, -1;
	mad.lo.s32 	%r694, %r693, %r616, %r692;
	shfl.sync.idx.b32	%r695|%p242, %r271, %r36, 6175, -1;
	mad.lo.s32 	%r696, %r695, %r617, %r694;
	shfl.sync.idx.b32	%r697|%p243, %r271, %r38, 6175, -1;
	mad.lo.s32 	%r698, %r697, %r618, %r696;
	shfl.sync.idx.b32	%r699|%p244, %r288, %r18, 6175, -1;
	mul.lo.s32 	%r700, %r699, %r611;
	shfl.sync.idx.b32	%r701|%p245, %r288, %r26, 6175, -1;
	mad.lo.s32 	%r702, %r701, %r612, %r700;
	shfl.sync.idx.b32	%r703|%p246, %r288, %r28, 6175, -1;
	mad.lo.s32 	%r704, %r703, %r613, %r702;
	shfl.sync.idx.b32	%r705|%p247, %r288, %r30, 6175, -1;
	mad.lo.s32 	%r706, %r705, %r614, %r704;
	shfl.sync.idx.b32	%r707|%p248, %r288, %r32, 6175, -1;
	mad.lo.s32 	%r708, %r707, %r615, %r706;
	shfl.sync.idx.b32	%r709|%p249, %r288, %r34, 6175, -1;
	mad.lo.s32 	%r710, %r709, %r616, %r708;
	shfl.sync.idx.b32	%r711|%p250, %r288, %r36, 6175, -1;
	mad.lo.s32 	%r712, %r711, %r617, %r710;
	shfl.sync.idx.b32	%r713|%p251, %r288, %r38, 6175, -1;
	mad.lo.s32 	%r714, %r713, %r618, %r712;
	shfl.sync.idx.b32	%r715|%p252, %r305, %r18, 6175, -1;
	mul.lo.s32 	%r716, %r715, %r611;
	shfl.sync.idx.b32	%r717|%p253, %r305, %r26, 6175, -1;
	mad.lo.s32 	%r718, %r717, %r612, %r716;
	shfl.sync.idx.b32	%r719|%p254, %r305, %r28, 6175, -1;
	mad.lo.s32 	%r720, %r719, %r613, %r718;
	shfl.sync.idx.b32	%r721|%p255, %r305, %r30, 6175, -1;
	mad.lo.s32 	%r722, %r721, %r614, %r720;
	shfl.sync.idx.b32	%r723|%p256, %r305, %r32, 6175, -1;
	mad.lo.s32 	%r724, %r723, %r615, %r722;
	shfl.sync.idx.b32	%r725|%p257, %r305, %r34, 6175, -1;
	mad.lo.s32 	%r726, %r725, %r616, %r724;
	shfl.sync.idx.b32	%r727|%p258, %r305, %r36, 6175, -1;
	mad.lo.s32 	%r728, %r727, %r617, %r726;
	shfl.sync.idx.b32	%r729|%p259, %r305, %r38, 6175, -1;
	mad.lo.s32 	%r730, %r729, %r618, %r728;
	shfl.sync.idx.b32	%r731|%p260, %r322, %r18, 6175, -1;
	mul.lo.s32 	%r732, %r731, %r611;
	shfl.sync.idx.b32	%r733|%p261, %r322, %r26, 6175, -1;
	mad.lo.s32 	%r734, %r733, %r612, %r732;
	shfl.sync.idx.b32	%r735|%p262, %r322, %r28, 6175, -1;
	mad.lo.s32 	%r736, %r735, %r613, %r734;
	shfl.sync.idx.b32	%r737|%p263, %r322, %r30, 6175, -1;
	mad.lo.s32 	%r738, %r737, %r614, %r736;
	shfl.sync.idx.b32	%r739|%p264, %r322, %r32, 6175, -1;
	mad.lo.s32 	%r740, %r739, %r615, %r738;
	shfl.sync.idx.b32	%r741|%p265, %r322, %r34, 6175, -1;
	mad.lo.s32 	%r742, %r741, %r616, %r740;
	shfl.sync.idx.b32	%r743|%p266, %r322, %r36, 6175, -1;
	mad.lo.s32 	%r744, %r743, %r617, %r742;
	shfl.sync.idx.b32	%r745|%p267, %r322, %r38, 6175, -1;
	mad.lo.s32 	%r746, %r745, %r618, %r744;
	bar.sync 	0;
	mad.lo.s32 	%r747, %r763, %r758, %r20;
	cvta.to.global.u64 	%rd30, %rd47;
	mul.wide.s32 	%rd31, %r747, 4;
	add.s64 	%rd32, %rd30, %rd31;
	st.global.u32 	[%rd32], %r219;
	shl.b32 	%r748, %r19, 9;
	add.s32 	%r749, %r747, %r748;
	mul.wide.s32 	%rd33, %r749, 4;
	add.s64 	%rd34, %rd30, %rd33;
	st.global.u32 	[%rd34], %r236;
	shl.b32 	%r750, %r19, 10;
	add.s32 	%r751, %r750, %r747;
	mul.wide.s32 	%rd35, %r751, 4;
	add.s64 	%rd36, %rd30, %rd35;
	st.global.u32 	[%rd36], %r253;
	add.s32 	%r752, %r751, %r748;
	mul.wide.s32 	%rd37, %r752, 4;
	add.s64 	%rd38, %rd30, %rd37;
	st.global.u32 	[%rd38], %r270;
	shl.b32 	%r753, %r19, 11;
	add.s32 	%r754, %r753, %r747;
	mul.wide.s32 	%rd39, %r754, 4;
	add.s64 	%rd40, %rd30, %rd39;
	st.global.u32 	[%rd40], %r287;
	add.s32 	%r755, %r754, %r748;
	mul.wide.s32 	%rd41, %r755, 4;
	add.s64 	%rd42, %rd30, %rd41;
	st.global.u32 	[%rd42], %r304;
	add.s32 	%r756, %r750, %r754;
	mul.wide.s32 	%rd43, %r756, 4;
	add.s64 	%rd44, %rd30, %rd43;
	st.global.u32 	[%rd44], %r321;
	add.s32 	%r757, %r756, %r748;
	mul.wide.s32 	%rd45, %r757, 4;
	add.s64 	%rd46, %rd30, %rd45;
	st.global.u32 	[%rd46], %r338;
	st.global.u32 	[%rd32+512], %r362;
	st.global.u32 	[%rd34+512], %r378;
	st.global.u32 	[%rd36+512], %r394;
	st.global.u32 	[%rd38+512], %r410;
	st.global.u32 	[%rd40+512], %r426;
	st.global.u32 	[%rd42+512], %r442;
	st.global.u32 	[%rd44+512], %r458;
	st.global.u32 	[%rd46+512], %r474;
	st.global.u32 	[%rd32+1024], %r498;
	st.global.u32 	[%rd34+1024], %r514;
	st.global.u32 	[%rd36+1024], %r530;
	st.global.u32 	[%rd38+1024], %r546;
	st.global.u32 	[%rd40+1024], %r562;
	st.global.u32 	[%rd42+1024], %r578;
	st.global.u32 	[%rd44+1024], %r594;
	st.global.u32 	[%rd46+1024], %r610;
	st.global.u32 	[%rd32+1536], %r634;
	st.global.u32 	[%rd34+1536], %r650;
	st.global.u32 	[%rd36+1536], %r666;
	st.global.u32 	[%rd38+1536], %r682;
	st.global.u32 	[%rd40+1536], %r698;
	st.global.u32 	[%rd42+1536], %r714;
	st.global.u32 	[%rd44+1536], %r730;
	st.global.u32 	[%rd46+1536], %r746;
	add.s32 	%r763, %r763, %r13;
	setp.lt.u32 	%p268, %r763, %r14;
	@%p268 bra 	$L__BB485_9;
$L__BB485_16:
	ret;

}
	// .globl	_Z9cuda_gemmIiLi128ELi2ELi1ELi4096ELi8ELi8ELi64ELi1ELi0EEviiiPT_S1_S1_iii
.visible .entry _Z9cuda_gemmIiLi128ELi2ELi1ELi4096ELi8ELi8ELi64ELi1ELi0EEviiiPT_S1_S1_iii(
	.param .u32 _Z9cuda_gemmIiLi128ELi2ELi1ELi4096ELi8ELi8ELi64ELi1ELi0EEviiiPT_S1_S1_iii_param_0,
	.param .u32 _Z9cuda_gemmIiLi128ELi2ELi1ELi4096ELi8ELi8ELi64ELi1ELi0EEviiiPT_S1_S1_iii_param_1,
	.param .u32 _Z9cuda_gemmIiLi128ELi2ELi1ELi4096ELi8ELi8ELi64ELi1ELi0EEviiiPT_S1_S1_iii_param_2,
	.param .u64 .ptr .align 1 _Z9cuda_gemmIiLi128ELi2ELi1ELi4096ELi8ELi8ELi64ELi1ELi0EEviiiPT_S1_S1_iii_param_3,
	.param .u64 .ptr .align 1 _Z9cuda_gemmIiLi128ELi2ELi1ELi4096ELi8ELi8ELi64ELi1ELi0EEviiiPT_S1_S1_iii_param_4,
	.param .u64 .ptr .align 1 _Z9cuda_gemmIiLi128ELi2ELi1ELi4096ELi8ELi8ELi64ELi1ELi0EEviiiPT_S1_S1_iii_param_5,
	.param .u32 _Z9cuda_gemmIiLi128ELi2ELi1ELi4096ELi8ELi8ELi64ELi1ELi0EEviiiPT_S1_S1_iii_param_6,
	.param .u32 _Z9cuda_gemmIiLi128ELi2ELi1ELi4096ELi8ELi8ELi64ELi1ELi0EEviiiPT_S1_S1_iii_param_7,
	.param .u32 _Z9cuda_gemmIiLi128ELi2ELi1ELi4096ELi8ELi8ELi64ELi1ELi0EEviiiPT_S1_S1_iii_param_8
)
.maxntid 128
{
	.local .align 16 .b8 	__local_depot486[128];
	.reg .b64 	%SP;
	.reg .b64 	%SPL;
	.reg .pred 	%p<55>;
	.reg .b16 	%rs<8>;
	.reg .b32 	%r<651>;
	.reg .b64 	%rd<91>;
	// demoted variable
	.shared .align 128 .b8 _ZZ9cuda_gemmIiLi128ELi2ELi1ELi4096ELi8ELi8ELi64ELi1ELi0EEviiiPT_S1_S1_iiiE11kron_fac_sh[288];
	// demoted variable
	.shared .align 128 .b8 _ZZ9cuda_gemmIiLi128ELi2ELi1ELi4096ELi8ELi8ELi64ELi1ELi0EEviiiPT_S1_S1_iiiE3Ash[16384];
	mov.u64 	%SPL, __local_depot486;
	ld.param.u64 	%rd7, [_Z9cuda_gemmIiLi128ELi2ELi1ELi4096ELi8ELi8ELi64ELi1ELi0EEviiiPT_S1_S1_iii_param_3];
	ld.param.u64 	%rd5, [_Z9cuda_gemmIiLi128ELi2ELi1ELi4096ELi8ELi8ELi64ELi1ELi0EEviiiPT_S1_S1_iii_param_4];
	ld.param.u64 	%rd6, [_Z9cuda_gemmIiLi128ELi2ELi1ELi4096ELi8ELi8ELi64ELi1ELi0EEviiiPT_S1_S1_iii_param_5];
	ld.param.u32 	%r216, [_Z9cuda_gemmIiLi128ELi2ELi1ELi4096ELi8ELi8ELi64ELi1ELi0EEviiiPT_S1_S1_iii_param_6];
	ld.param.u32 	%r217, [_Z9cuda_gemmIiLi128ELi2ELi1ELi4096ELi8ELi8ELi64ELi1ELi0EEviiiPT_S1_S1_iii_param_7];
	cvta.to.global.u64 	%rd1, %rd7;
	add.u64 	%rd2, %SPL, 0;
	mov.u32 	%r1, %tid.x;
	mul.lo.s32 	%r2, %r217, %r216;
	setp.ge.u32 	%p1, %r1, %r2;
	@%p1 bra 	$L__BB486_3;
	mov.u32 	%r3, %ntid.x;
	cvta.to.global.u64 	%rd3, %rd5;
	mov.u32 	%r220, _ZZ9cuda_gemmIiLi128ELi2ELi1ELi4096ELi8ELi8ELi64ELi1ELi0EEviiiPT_S1_S1_iiiE11kron_fac_sh;
	mov.u32 	%r559, %r1;
$L__BB486_2:
	mul.wide.u32 	%rd9, %r559, 4;
	add.s64 	%rd10, %rd3, %rd9;
	ld.global.u32 	%r218, [%rd10];
	rem.u32 	%r219, %r559, %r216;
	mad.lo.s32 	%r221, %r219, 36, %r220;
	div.u32 	%r222, %r559, %r217;
	shl.b32 	%r223, %r222, 2;
	add.s32 	%r224, %r221, %r223;
	st.shared.u32 	[%r224], %r218;
	add.s32 	%r559, %r559, %r3;
	setp.lt.u32 	%p2, %r559, %r2;
	@%p2 bra 	$L__BB486_2;
$L__BB486_3:
	div.s32 	%r6, 4096, %r217;
	min.s32 	%r7, %r6, 128;
	cvt.u16.u32 	%rs2, %r7;
	div.s16 	%rs3, 128, %rs2;
	cvt.s32.s16 	%r8, %rs3;
	div.s16 	%rs4, 8, %rs3;
	cvt.s32.s16 	%r9, %rs4;
	div.u32 	%r11, %r1, %r7;
	mul.lo.s32 	%r225, %r11, %r7;
	sub.s32 	%r10, %r1, %r225;
	mov.u32 	%r568, %ctaid.y;
	mov.u32 	%r13, %nctaid.y;
	shl.b32 	%r14, %r13, 1;
	setp.ge.u32 	%p3, %r568, %r14;
	@%p3 bra 	$L__BB486_68;
	cvta.to.global.u64 	%rd4, %rd6;
	shl.b32 	%r15, %r1, 2;
	mov.u32 	%r227, %ntid.x;
	shl.b32 	%r16, %r227, 2;
	and.b32  	%r17, %r10, 7;
	min.s32 	%r18, %r216, 8;
	and.b32  	%r19, %r1, 7;
	mul.lo.s32 	%r228, %r7, %r6;
	mul.lo.s32 	%r20, %r228, %r8;
	xor.b32  	%r229, %r15, 4095;
	sub.s32 	%r230, %r229, %r16;
	cvt.u16.u32 	%rs5, %r230;
	cvt.u16.u32 	%rs6, %r16;
	div.u16 	%rs7, %rs5, %rs6;
	and.b16  	%rs1, %rs7, 3;
	shl.b32 	%r231, %r1, 4;
	mov.u32 	%r232, _ZZ9cuda_gemmIiLi128ELi2ELi1ELi4096ELi8ELi8ELi64ELi1ELi0EEviiiPT_S1_S1_iiiE3Ash;
	add.s32 	%r21, %r232, %r231;
	add.s32 	%r22, %r15, %r16;
	shl.b32 	%r42, %r227, 4;
	add.s32 	%r23, %r21, %r42;
	add.s32 	%r24, %r22, %r16;
	add.s32 	%r233, %r10, 1;
	and.b32  	%r25, %r233, 7;
	add.s32 	%r234, %r10, 2;
	and.b32  	%r26, %r234, 7;
	add.s32 	%r235, %r10, 3;
	and.b32  	%r27, %r235, 7;
	xor.b32  	%r28, %r17, 4;
	add.s32 	%r236, %r10, 5;
	and.b32  	%r29, %r236, 7;
	add.s32 	%r237, %r10, 6;
	and.b32  	%r30, %r237, 7;
	add.s32 	%r238, %r10, -1;
	and.b32  	%r31, %r238, 7;
	setp.lt.s32 	%p4, %r17, %r217;
	selp.b32 	%r239, 0, %r217, %p4;
	sub.s32 	%r32, %r17, %r239;
	add.s32 	%r240, %r17, 1;
	setp.lt.s32 	%p5, %r240, %r217;
	selp.b32 	%r241, 0, %r217, %p5;
	sub.s32 	%r33, %r240, %r241;
	add.s32 	%r242, %r17, 2;
	setp.lt.s32 	%p6, %r242, %r217;
	selp.b32 	%r243, 0, %r217, %p6;
	sub.s32 	%r34, %r242, %r243;
	add.s32 	%r244, %r17, 3;
	setp.lt.s32 	%p7, %r244, %r217;
	selp.b32 	%r245, 0, %r217, %p7;
	sub.s32 	%r35, %r244, %r245;
	add.s32 	%r246, %r17, 4;
	setp.lt.s32 	%p8, %r246, %r217;
	selp.b32 	%r247, 0, %r217, %p8;
	sub.s32 	%r36, %r246, %r247;
	add.s32 	%r248, %r17, 5;
	setp.lt.s32 	%p9, %r248, %r217;
	selp.b32 	%r249, 0, %r217, %p9;
	sub.s32 	%r37, %r248, %r249;
	add.s32 	%r250, %r17, 6;
	setp.lt.s32 	%p10, %r250, %r217;
	selp.b32 	%r251, 0, %r217, %p10;
	sub.s32 	%r38, %r250, %r251;
	add.s32 	%r252, %r17, 7;
	setp.lt.s32 	%p11, %r252, %r217;
	selp.b32 	%r253, 0, %r217, %p11;
	sub.s32 	%r39, %r252, %r253;
	add.s32 	%r254, %r9, 1;
	setp.lt.u32 	%p12, %r254, 3;
	shl.b32 	%r255, %r9, 7;
	selp.b32 	%r40, %r255, 0, %p12;
	mul.lo.s32 	%r41, %r227, 12;
	shl.b32 	%r43, %r227, 3;
	mul.lo.s32 	%r44, %r227, 48;
	shl.b32 	%r45, %r227, 6;
	shl.b32 	%r46, %r227, 5;
	shl.b32 	%r335, %r19, 2;
	div.s32 	%r374, %r20, %r7;
$L__BB486_5:
	setp.eq.s16 	%p13, %rs1, 2;
	mov.b32 	%r256, 0;
	st.local.v4.u32 	[%rd2], {%r256, %r256, %r256, %r256};
	st.local.v4.u32 	[%rd2+16], {%r256, %r256, %r256, %r256};
	st.local.v4.u32 	[%rd2+32], {%r256, %r256, %r256, %r256};
	st.local.v4.u32 	[%rd2+48], {%r256, %r256, %r256, %r256};
	st.local.v4.u32 	[%rd2+64], {%r256, %r256, %r256, %r256};
	st.local.v4.u32 	[%rd2+80], {%r256, %r256, %r256, %r256};
	st.local.v4.u32 	[%rd2+96], {%r256, %r256, %r256, %r256};
	st.local.v4.u32 	[%rd2+112], {%r256, %r256, %r256, %r256};
	shl.b32 	%r56, %r568, 12;
	mov.u32 	%r569, %r15;
	@%p13 bra 	$L__BB486_9;
	setp.eq.s16 	%p14, %rs1, 3;
	add.s32 	%r257, %r56, %r15;
	mul.wide.s32 	%rd11, %r257, 4;
	add.s64 	%rd12, %rd1, %rd11;
	ld.global.v4.u32 	{%r258, %r259, %r260, %r261}, [%rd12];
	st.shared.v4.u32 	[%r21], {%r258, %r259, %r260, %r261};
	mov.u32 	%r569, %r22;
	@%p14 bra 	$L__BB486_9;
	setp.eq.s16 	%p15, %rs1, 0;
	add.s32 	%r262, %r56, %r22;
	mul.wide.s32 	%rd13, %r262, 4;
	add.s64 	%rd14, %rd1, %rd13;
	ld.global.v4.u32 	{%r263, %r264, %r265, %r266}, [%rd14];
	st.shared.v4.u32 	[%r23], {%r263, %r264, %r265, %r266};
	mov.u32 	%r569, %r24;
	@%p15 bra 	$L__BB486_9;
	add.s32 	%r569, %r24, %r16;
	add.s32 	%r267, %r56, %r24;
	mul.wide.s32 	%rd15, %r267, 4;
	add.s64 	%rd16, %rd1, %rd15;
	ld.global.v4.u32 	{%r268, %r269, %r270, %r271}, [%rd16];
	shl.b32 	%r272, %r16, 2;
	add.s32 	%r273, %r23, %r272;
	st.shared.v4.u32 	[%r273], {%r268, %r269, %r270, %r271};
$L__BB486_9:
	add.s32 	%r570, %r569, %r56;
	add.s32 	%r574, %r570, %r41;
	add.s32 	%r573, %r570, %r43;
	add.s32 	%r572, %r570, %r16;
	shl.b32 	%r274, %r569, 2;
	mov.u32 	%r275, _ZZ9cuda_gemmIiLi128ELi2ELi1ELi4096ELi8ELi8ELi64ELi1ELi0EEviiiPT_S1_S1_iiiE3Ash;
	add.s32 	%r571, %r275, %r274;
$L__BB486_10:
	mul.wide.s32 	%rd17, %r574, 4;
	add.s64 	%rd18, %rd1, %rd17;
	mul.wide.s32 	%rd19, %r573, 4;
	add.s64 	%rd20, %rd1, %rd19;
	mul.wide.s32 	%rd21, %r572, 4;
	add.s64 	%rd22, %rd1, %rd21;
	mul.wide.s32 	%rd23, %r570, 4;
	add.s64 	%rd24, %rd1, %rd23;
	ld.global.v4.u32 	{%r276, %r277, %r278, %r279}, [%rd24];
	st.shared.v4.u32 	[%r571], {%r276, %r277, %r278, %r279};
	add.s32 	%r280, %r569, %r16;
	ld.global.v4.u32 	{%r281, %r282, %r283, %r284}, [%rd22];
	add.s32 	%r285, %r571, %r42;
	st.shared.v4.u32 	[%r285], {%r281, %r282, %r283, %r284};
	add.s32 	%r286, %r280, %r16;
	ld.global.v4.u32 	{%r287, %r288, %r289, %r290}, [%rd20];
	add.s32 	%r291, %r571, %r46;
	st.shared.v4.u32 	[%r291], {%r287, %r288, %r289, %r290};
	add.s32 	%r292, %r286, %r16;
	ld.global.v4.u32 	{%r293, %r294, %r295, %r296}, [%rd18];
	add.s32 	%r297, %r571, %r44;
	st.shared.v4.u32 	[%r297], {%r293, %r294, %r295, %r296};
	add.s32 	%r569, %r292, %r16;
	add.s32 	%r574, %r574, %r42;
	add.s32 	%r573, %r573, %r42;
	add.s32 	%r572, %r572, %r42;
	add.s32 	%r571, %r571, %r45;
	add.s32 	%r570, %r570, %r42;
	setp.lt.u32 	%p16, %r569, 4096;
	@%p16 bra 	$L__BB486_10;
	setp.lt.s32 	%p17, %r6, 1;
	bar.sync 	0;
	mov.b32 	%r576, 0;
	mov.u32 	%r577, %r576;
	mov.u32 	%r578, %r576;
	mov.u32 	%r579, %r576;
	mov.u32 	%r580, %r576;
	mov.u32 	%r581, %r576;
	mov.u32 	%r582, %r576;
	mov.u32 	%r583, %r576;
	mov.u32 	%r584, %r576;
	mov.u32 	%r585, %r576;
	mov.u32 	%r586, %r576;
	mov.u32 	%r587, %r576;
	mov.u32 	%r588, %r576;
	mov.u32 	%r589, %r576;
	mov.u32 	%r590, %r576;
	mov.u32 	%r591, %r576;
	mov.u32 	%r592, %r576;
	mov.u32 	%r593, %r576;
	mov.u32 	%r594, %r576;
	mov.u32 	%r595, %r576;
	mov.u32 	%r596, %r576;
	mov.u32 	%r597, %r576;
	mov.u32 	%r598, %r576;
	mov.u32 	%r599, %r576;
	mov.u32 	%r600, %r576;
	mov.u32 	%r601, %r576;
	mov.u32 	%r602, %r576;
	mov.u32 	%r603, %r576;
	mov.u32 	%r604, %r576;
	mov.u32 	%r605, %r576;
	mov.u32 	%r606, %r576;
	mov.u32 	%r607, %r576;
	@%p17 bra 	$L__BB486_67;
	mov.b32 	%r624, 0;
	mov.u32 	%r625, %r624;
$L__BB486_13:
	setp.gt.s32 	%p18, %r217, 0;
	add.s32 	%r300, %r625, %r10;
	mul.lo.s32 	%r127, %r300, %r217;
	@%p18 bra 	$L__BB486_14;
	bra.uni 	$L__BB486_15;
$L__BB486_14:
	add.s32 	%r301, %r17, %r127;
	shl.b32 	%r302, %r301, 2;
	add.s32 	%r304, %r275, %r302;
	ld.shared.u32 	%r626, [%r304];
$L__BB486_15:
	setp.lt.s32 	%p19, %r217, 2;
	@%p19 bra 	$L__BB486_17;
	add.s32 	%r305, %r25, %r127;
	shl.b32 	%r306, %r305, 2;
	add.s32 	%r308, %r275, %r306;
	ld.shared.u32 	%r622, [%r308];
$L__BB486_17:
	setp.lt.s32 	%p20, %r217, 3;
	@%p20 bra 	$L__BB486_19;
	add.s32 	%r309, %r26, %r127;
	shl.b32 	%r310, %r309, 2;
	add.s32 	%r312, %r275, %r310;
	ld.shared.u32 	%r621, [%r312];
$L__BB486_19:
	setp.lt.s32 	%p21, %r217, 4;
	@%p21 bra 	$L__BB486_21;
	add.s32 	%r313, %r27, %r127;
	shl.b32 	%r314, %r313, 2;
	add.s32 	%r316, %r275, %r314;
	ld.shared.u32 	%r620, [%r316];
$L__BB486_21:
	setp.lt.s32 	%p22, %r217, 5;
	@%p22 bra 	$L__BB486_23;
	add.s32 	%r317, %r28, %r127;
	shl.b32 	%r318, %r317, 2;
	add.s32 	%r320, %r275, %r318;
	ld.shared.u32 	%r619, [%r320];
$L__BB486_23:
	setp.lt.s32 	%p23, %r217, 6;
	@%p23 bra 	$L__BB486_25;
	add.s32 	%r321, %r29, %r127;
	shl.b32 	%r322, %r321, 2;
	add.s32 	%r324, %r275, %r322;
	ld.shared.u32 	%r618, [%r324];
$L__BB486_25:
	setp.lt.s32 	%p24, %r217, 7;
	@%p24 bra 	$L__BB486_27;
	add.s32 	%r325, %r30, %r127;
	shl.b32 	%r326, %r325, 2;
	add.s32 	%r328, %r275, %r326;
	ld.shared.u32 	%r617, [%r328];
$L__BB486_27:
	setp.lt.s32 	%p25, %r217, 8;
	@%p25 bra 	$L__BB486_29;
	add.s32 	%r329, %r31, %r127;
	shl.b32 	%r330, %r329, 2;
	add.s32 	%r332, %r275, %r330;
	ld.shared.u32 	%r616, [%r332];
$L__BB486_29:
	setp.lt.s32 	%p26, %r11, %r18;
	@%p26 bra 	$L__BB486_30;
	bra.uni 	$L__BB486_65;
$L__BB486_30:
	mul.lo.s32 	%r128, %r624, %r9;
	mov.b32 	%r634, 0;
	mov.u32 	%r635, %r11;
$L__BB486_31:
	setp.gt.u32 	%p27, %r217, 64;
	mov.u32 	%r334, _ZZ9cuda_gemmIiLi128ELi2ELi1ELi4096ELi8ELi8ELi64ELi1ELi0EEviiiPT_S1_S1_iiiE11kron_fac_sh;
	mad.lo.s32 	%r147, %r635, 36, %r334;
	add.s32 	%r336, %r147, %r335;
	ld.shared.u32 	%r148, [%r336];
	@%p27 bra 	$L__BB486_48;
	setp.eq.s32 	%p36, %r217, 0;
	mov.b32 	%r637, 0;
	@%p36 bra 	$L__BB486_34;
	shfl.sync.idx.b32	%r363|%p37, %r148, %r32, 6175, -1;
	mul.lo.s32 	%r637, %r363, %r626;
$L__BB486_34:
	setp.lt.s32 	%p38, %r217, 2;
	@%p38 bra 	$L__BB486_36;
	shfl.sync.idx.b32	%r364|%p39, %r148, %r33, 6175, -1;
	mad.lo.s32 	%r637, %r364, %r622, %r637;
$L__BB486_36:
	setp.lt.s32 	%p40, %r217, 3;
	@%p40 bra 	$L__BB486_38;
	shfl.sync.idx.b32	%r365|%p41, %r148, %r34, 6175, -1;
	mad.lo.s32 	%r637, %r365, %r621, %r637;
$L__BB486_38:
	setp.lt.s32 	%p42, %r217, 4;
	@%p42 bra 	$L__BB486_40;
	shfl.sync.idx.b32	%r366|%p43, %r148, %r35, 6175, -1;
	mad.lo.s32 	%r637, %r366, %r620, %r637;
$L__BB486_40:
	setp.lt.s32 	%p44, %r217, 5;
	@%p44 bra 	$L__BB486_42;
	shfl.sync.idx.b32	%r367|%p45, %r148, %r36, 6175, -1;
	mad.lo.s32 	%r637, %r367, %r619, %r637;
$L__BB486_42:
	setp.lt.s32 	%p46, %r217, 6;
	@%p46 bra 	$L__BB486_44;
	shfl.sync.idx.b32	%r368|%p47, %r148, %r37, 6175, -1;
	mad.lo.s32 	%r637, %r368, %r618, %r637;
$L__BB486_44:
	setp.lt.s32 	%p48, %r217, 7;
	@%p48 bra 	$L__BB486_46;
	shfl.sync.idx.b32	%r369|%p49, %r148, %r38, 6175, -1;
	mad.lo.s32 	%r637, %r369, %r617, %r637;
$L__BB486_46:
	setp.lt.s32 	%p50, %r217, 8;
	@%p50 bra 	$L__BB486_64;
	shfl.sync.idx.b32	%r370|%p51, %r148, %r39, 6175, -1;
	mad.lo.s32 	%r637, %r370, %r616, %r637;
	bra.uni 	$L__BB486_64;
$L__BB486_48:
	setp.lt.s32 	%p28, %r217, 1;
	mov.b32 	%r637, 0;
	@%p28 bra 	$L__BB486_50;
	shl.b32 	%r338, %r17, 2;
	add.s32 	%r339, %r147, %r338;
	ld.shared.u32 	%r340, [%r339];
	mul.lo.s32 	%r637, %r340, %r626;
$L__BB486_50:
	setp.lt.s32 	%p29, %r217, 2;
	@%p29 bra 	$L__BB486_52;
	shl.b32 	%r341, %r25, 2;
	add.s32 	%r342, %r147, %r341;
	ld.shared.u32 	%r343, [%r342];
	mad.lo.s32 	%r637, %r343, %r622, %r637;
$L__BB486_52:
	setp.lt.s32 	%p30, %r217, 3;
	@%p30 bra 	$L__BB486_54;
	shl.b32 	%r344, %r26, 2;
	add.s32 	%r345, %r147, %r344;
	ld.shared.u32 	%r346, [%r345];
	mad.lo.s32 	%r637, %r346, %r621, %r637;
$L__BB486_54:
	setp.lt.s32 	%p31, %r217, 4;
	@%p31 bra 	$L__BB486_56;
	shl.b32 	%r347, %r27, 2;
	add.s32 	%r348, %r147, %r347;
	ld.shared.u32 	%r349, [%r348];
	mad.lo.s32 	%r637, %r349, %r620, %r637;
$L__BB486_56:
	setp.lt.s32 	%p32, %r217, 5;
	@%p32 bra 	$L__BB486_58;
	shl.b32 	%r350, %r28, 2;
	add.s32 	%r351, %r147, %r350;
	ld.shared.u32 	%r352, [%r351];
	mad.lo.s32 	%r637, %r352, %r619, %r637;
$L__BB486_58:
	setp.lt.s32 	%p33, %r217, 6;
	@%p33 bra 	$L__BB486_60;
	shl.b32 	%r353, %r29, 2;
	add.s32 	%r354, %r147, %r353;
	ld.shared.u32 	%r355, [%r354];
	mad.lo.s32 	%r637, %r355, %r618, %r637;
$L__BB486_60:
	setp.lt.s32 	%p34, %r217, 7;
	@%p34 bra 	$L__BB486_62;
	shl.b32 	%r356, %r30, 2;
	add.s32 	%r357, %r147, %r356;
	ld.shared.u32 	%r358, [%r357];
	mad.lo.s32 	%r637, %r358, %r617, %r637;
$L__BB486_62:
	setp.lt.s32 	%p35, %r217, 8;
	@%p35 bra 	$L__BB486_64;
	shl.b32 	%r359, %r31, 2;
	add.s32 	%r360, %r147, %r359;
	ld.shared.u32 	%r361, [%r360];
	mad.lo.s32 	%r637, %r361, %r616, %r637;
$L__BB486_64:
	add.s32 	%r371, %r634, %r128;
	mul.wide.s32 	%rd25, %r371, 4;
	add.s64 	%rd26, %rd2, %rd25;
	ld.local.u32 	%r372, [%rd26];
	add.s32 	%r373, %r372, %r637;
	st.local.u32 	[%rd26], %r373;
	add.s32 	%r635, %r635, %r8;
	add.s32 	%r634, %r634, 1;
	setp.lt.s32 	%p52, %r635, %r18;
	@%p52 bra 	$L__BB486_31;
$L__BB486_65:
	add.s32 	%r625, %r625, %r7;
	add.s32 	%r624, %r624, 1;
	setp.lt.s32 	%p53, %r625, %r6;
	@%p53 bra 	$L__BB486_13;
	ld.local.v4.u32 	{%r607, %r606, %r605, %r604}, [%rd2];
	ld.local.v4.u32 	{%r603, %r602, %r601, %r600}, [%rd2+16];
	ld.local.v4.u32 	{%r599, %r598, %r597, %r596}, [%rd2+32];
	ld.local.v4.u32 	{%r595, %r594, %r593, %r592}, [%rd2+48];
	ld.local.v4.u32 	{%r591, %r590, %r589, %r588}, [%rd2+64];
	ld.local.v4.u32 	{%r587, %r586, %r585, %r584}, [%rd2+80];
	ld.local.v4.u32 	{%r583, %r582, %r581, %r580}, [%rd2+96];
	ld.local.v4.u32 	{%r579, %r578, %r577, %r576}, [%rd2+112];
$L__BB486_67:
	bar.sync 	0;
	add.s32 	%r375, %r56, %r1;
	mul.wide.s32 	%rd27, %r375, 4;
	add.s64 	%rd28, %rd4, %rd27;
	st.global.u32 	[%rd28], %r607;
	rem.s32 	%r376, 1, %r9;
	add.s32 	%r377, %r375, %r40;
	mad.lo.s32 	%r378, %r374, %r376, %r377;
	mul.wide.s32 	%rd29, %r378, 4;
	add.s64 	%rd30, %rd4, %rd29;
	st.global.u32 	[%rd30], %r606;
	div.s32 	%r379, 2, %r9;
	shl.b32 	%r380, %r379, 7;
	mul.lo.s32 	%r381, %r379, %r9;
	sub.s32 	%r382, 2, %r381;
	add.s32 	%r383, %r375, %r380;
	mad.lo.s32 	%r384, %r374, %r382, %r383;
	mul.wide.s32 	%rd31, %r384, 4;
	add.s64 	%rd32, %rd4, %rd31;
	st.global.u32 	[%rd32], %r605;
	div.s32 	%r385, 3, %r9;
	shl.b32 	%r386, %r385, 7;
	mul.lo.s32 	%r387, %r385, %r9;
	sub.s32 	%r388, 3, %r387;
	add.s32 	%r389, %r375, %r386;
	mad.lo.s32 	%r390, %r374, %r388, %r389;
	mul.wide.s32 	%rd33, %r390, 4;
	add.s64 	%rd34, %rd4, %rd33;
	st.global.u32 	[%rd34], %r604;
	div.s32 	%r391, 4, %r9;
	shl.b32 	%r392, %r391, 7;
	mul.lo.s32 	%r393, %r391, %r9;
	sub.s32 	%r394, 4, %r393;
	add.s32 	%r395, %r375, %r392;
	mad.lo.s32 	%r396, %r374, %r394, %r395;
	mul.wide.s32 	%rd35, %r396, 4;
	add.s64 	%rd36, %rd4, %rd35;
	st.global.u32 	[%rd36], %r603;
	div.s32 	%r397, 5, %r9;
	shl.b32 	%r398, %r397, 7;
	mul.lo.s32 	%r399, %r397, %r9;
	sub.s32 	%r400, 5, %r399;
	add.s32 	%r401, %r375, %r398;
	mad.lo.s32 	%r402, %r374, %r400, %r401;
	mul.wide.s32 	%rd37, %r402, 4;
	add.s64 	%rd38, %rd4, %rd37;
	st.global.u32 	[%rd38], %r602;
	div.s32 	%r403, 6, %r9;
	shl.b32 	%r404, %r403, 7;
	mul.lo.s32 	%r405, %r403, %r9;
	sub.s32 	%r406, 6, %r405;
	add.s32 	%r407, %r375, %r404;
	mad.lo.s32 	%r408, %r374, %r406, %r407;
	mul.wide.s32 	%rd39, %r408, 4;
	add.s64 	%rd40, %rd4, %rd39;
	st.global.u32 	[%rd40], %r601;
	div.s32 	%r409, 7, %r9;
	shl.b32 	%r410, %r409, 7;
	mul.lo.s32 	%r411, %r409, %r9;
	sub.s32 	%r412, 7, %r411;
	add.s32 	%r413, %r375, %r410;
	mad.lo.s32 	%r414, %r374, %r412, %r413;
	mul.wide.s32 	%rd41, %r414, 4;
	add.s64 	%rd42, %rd4, %rd41;
	st.global.u32 	[%rd42], %r600;
	div.s32 	%r415, 8, %r9;
	shl.b32 	%r416, %r415, 7;
	mul.lo.s32 	%r417, %r415, %r9;
	sub.s32 	%r418, 8, %r417;
	add.s32 	%r419, %r375, %r416;
	mad.lo.s32 	%r420, %r374, %r418, %r419;
	mul.wide.s32 	%rd43, %r420, 4;
	add.s64 	%rd44, %rd4, %rd43;
	st.global.u32 	[%rd44], %r599;
	div.s32 	%r421, 9, %r9;
	shl.b32 	%r422, %r421, 7;
	mul.lo.s32 	%r423, %r421, %r9;
	sub.s32 	%r424, 9, %r423;
	add.s32 	%r425, %r375, %r422;
	mad.lo.s32 	%r426, %r374, %r424, %r425;
	mul.wide.s32 	%rd45, %r426, 4;
	add.s64 	%rd46, %rd4, %rd45;
	st.global.u32 	[%rd46], %r598;
	div.s32 	%r427, 10, %r9;
	shl.b32 	%r428, %r427, 7;
	mul.lo.s32 	%r429, %r427, %r9;
	sub.s32 	%r430, 10, %r429;
	add.s32 	%r431, %r375, %r428;
	mad.lo.s32 	%r432, %r374, %r430, %r431;
	mul.wide.s32 	%rd47, %r432, 4;
	add.s64 	%rd48, %rd4, %rd47;
	st.global.u32 	[%rd48], %r597;
	div.s32 	%r433, 11, %r9;
	shl.b32 	%r434, %r433, 7;
	mul.lo.s32 	%r435, %r433, %r9;
	sub.s32 	%r436, 11, %r435;
	add.s32 	%r437, %r375, %r434;
	mad.lo.s32 	%r438, %r374, %r436, %r437;
	mul.wide.s32 	%rd49, %r438, 4;
	add.s64 	%rd50, %rd4, %rd49;
	st.global.u32 	[%rd50], %r596;
	div.s32 	%r439, 12, %r9;
	shl.b32 	%r440, %r439, 7;
	mul.lo.s32 	%r441, %r439, %r9;
	sub.s32 	%r442, 12, %r441;
	add.s32 	%r443, %r375, %r440;
	mad.lo.s32 	%r444, %r374, %r442, %r443;
	mul.wide.s32 	%rd51, %r444, 4;
	add.s64 	%rd52, %rd4, %rd51;
	st.global.u32 	[%rd52], %r595;
	div.s32 	%r445, 13, %r9;
	shl.b32 	%r446, %r445, 7;
	mul.lo.s32 	%r447, %r445, %r9;
	sub.s32 	%r448, 13, %r447;
	add.s32 	%r449, %r375, %r446;
	mad.lo.s32 	%r450, %r374, %r448, %r449;
	mul.wide.s32 	%rd53, %r450, 4;
	add.s64 	%rd54, %rd4, %rd53;
	st.global.u32 	[%rd54], %r594;
	div.s32 	%r451, 14, %r9;
	shl.b32 	%r452, %r451, 7;
	mul.lo.s32 	%r453, %r451, %r9;
	sub.s32 	%r454, 14, %r453;
	add.s32 	%r455, %r375, %r452;
	mad.lo.s32 	%r456, %r374, %r454, %r455;
	mul.wide.s32 	%rd55, %r456, 4;
	add.s64 	%rd56, %rd4, %rd55;
	st.global.u32 	[%rd56], %r593;
	div.s32 	%r457, 15, %r9;
	shl.b32 	%r458, %r457, 7;
	mul.lo.s32 	%r459, %r457, %r9;
	sub.s32 	%r460, 15, %r459;
	add.s32 	%r461, %r375, %r458;
	mad.lo.s32 	%r462, %r374, %r460, %r461;
	mul.wide.s32 	%rd57, %r462, 4;
	add.s64 	%rd58, %rd4, %rd57;
	st.global.u32 	[%rd58], %r592;
	div.s32 	%r463, 16, %r9;
	shl.b32 	%r464, %r463, 7;
	mul.lo.s32 	%r465, %r463, %r9;
	sub.s32 	%r466, 16, %r465;
	add.s32 	%r467, %r375, %r464;
	mad.lo.s32 	%r468, %r374, %r466, %r467;
	mul.wide.s32 	%rd59, %r468, 4;
	add.s64 	%rd60, %rd4, %rd59;
	st.global.u32 	[%rd60], %r591;
	div.s32 	%r469, 17, %r9;
	shl.b32 	%r470, %r469, 7;
	mul.lo.s32 	%r471, %r469, %r9;
	sub.s32 	%r472, 17, %r471;
	add.s32 	%r473, %r375, %r470;
	mad.lo.s32 	%r474, %r374, %r472, %r473;
	mul.wide.s32 	%rd61, %r474, 4;
	add.s64 	%rd62, %rd4, %rd61;
	st.global.u32 	[%rd62], %r590;
	div.s32 	%r475, 18, %r9;
	shl.b32 	%r476, %r475, 7;
	mul.lo.s32 	%r477, %r475, %r9;
	sub.s32 	%r478, 18, %r477;
	add.s32 	%r479, %r375, %r476;
	mad.lo.s32 	%r480, %r374, %r478, %r479;
	mul.wide.s32 	%rd63, %r480, 4;
	add.s64 	%rd64, %rd4, %rd63;
	st.global.u32 	[%rd64], %r589;
	div.s32 	%r481, 19, %r9;
	shl.b32 	%r482, %r481, 7;
	mul.lo.s32 	%r483, %r481, %r9;
	sub.s32 	%r484, 19, %r483;
	add.s32 	%r485, %r375, %r482;
	mad.lo.s32 	%r486, %r374, %r484, %r485;
	mul.wide.s32 	%rd65, %r486, 4;
	add.s64 	%rd66, %rd4, %rd65;
	st.global.u32 	[%rd66], %r588;
	div.s32 	%r487, 20, %r9;
	shl.b32 	%r488, %r487, 7;
	mul.lo.s32 	%r489, %r487, %r9;
	sub.s32 	%r490, 20, %r489;
	add.s32 	%r491, %r375, %r488;
	mad.lo.s32 	%r492, %r374, %r490, %r491;
	mul.wide.s32 	%rd67, %r492, 4;
	add.s64 	%rd68, %rd4, %rd67;
	st.global.u32 	[%rd68], %r587;
	div.s32 	%r493, 21, %r9;
	shl.b32 	%r494, %r493, 7;
	mul.lo.s32 	%r495, %r493, %r9;
	sub.s32 	%r496, 21, %r495;
	add.s32 	%r497, %r375, %r494;
	mad.lo.s32 	%r498, %r374, %r496, %r497;
	mul.wide.s32 	%rd69, %r498, 4;
	add.s64 	%rd70, %rd4, %rd69;
	st.global.u32 	[%rd70], %r586;
	div.s32 	%r499, 22, %r9;
	shl.b32 	%r500, %r499, 7;
	mul.lo.s32 	%r501, %r499, %r9;
	sub.s32 	%r502, 22, %r501;
	add.s32 	%r503, %r375, %r500;
	mad.lo.s32 	%r504, %r374, %r502, %r503;
	mul.wide.s32 	%rd71, %r504, 4;
	add.s64 	%rd72, %rd4, %rd71;
	st.global.u32 	[%rd72], %r585;
	div.s32 	%r505, 23, %r9;
	shl.b32 	%r506, %r505, 7;
	mul.lo.s32 	%r507, %r505, %r9;
	sub.s32 	%r508, 23, %r507;
	add.s32 	%r509, %r375, %r506;
	mad.lo.s32 	%r510, %r374, %r508, %r509;
	mul.wide.s32 	%rd73, %r510, 4;
	add.s64 	%rd74, %rd4, %rd73;
	st.global.u32 	[%rd74], %r584;
	div.s32 	%r511, 24, %r9;
	shl.b32 	%r512, %r511, 7;
	mul.lo.s32 	%r513, %r511, %r9;
	sub.s32 	%r514, 24, %r513;
	add.s32 	%r515, %r375, %r512;
	mad.lo.s32 	%r516, %r374, %r514, %r515;
	mul.wide.s32 	%rd75, %r516, 4;
	add.s64 	%rd76, %rd4, %rd75;
	st.global.u32 	[%rd76], %r583;
	div.s32 	%r517, 25, %r9;
	shl.b32 	%r518, %r517, 7;
	mul.lo.s32 	%r519, %r517, %r9;
	sub.s32 	%r520, 25, %r519;
	add.s32 	%r521, %r375, %r518;
	mad.lo.s32 	%r522, %r374, %r520, %r521;
	mul.wide.s32 	%rd77, %r522, 4;
	add.s64 	%rd78, %rd4, %rd77;
	st.global.u32 	[%rd78], %r582;
	div.s32 	%r523, 26, %r9;
	shl.b32 	%r524, %r523, 7;
	mul.lo.s32 	%r525, %r523, %r9;
	sub.s32 	%r526, 26, %r525;
	add.s32 	%r527, %r375, %r524;
	mad.lo.s32 	%r528, %r374, %r526, %r527;
	mul.wide.s32 	%rd79, %r528, 4;
	add.s64 	%rd80, %rd4, %rd79;
	st.global.u32 	[%rd80], %r581;
	div.s32 	%r529, 27, %r9;
	shl.b32 	%r530, %r529, 7;
	mul.lo.s32 	%r531, %r529, %r9;
	sub.s32 	%r532, 27, %r531;
	add.s32 	%r533, %r375, %r530;
	mad.lo.s32 	%r534, %r374, %r532, %r533;
	mul.wide.s32 	%rd81, %r534, 4;
	add.s64 	%rd82, %rd4, %rd81;
	st.global.u32 	[%rd82], %r580;
	div.s32 	%r535, 28, %r9;
	shl.b32 	%r536, %r535, 7;
	mul.lo.s32 	%r537, %r535, %r9;
	sub.s32 	%r538, 28, %r537;
	add.s32 	%r539, %r375, %r536;
	mad.lo.s32 	%r540, %r374, %r538, %r539;
	mul.wide.s32 	%rd83, %r540, 4;
	add.s64 	%rd84, %rd4, %rd83;
	st.global.u32 	[%rd84], %r579;
	div.s32 	%r541, 29, %r9;
	shl.b32 	%r542, %r541, 7;
	mul.lo.s32 	%r543, %r541, %r9;
	sub.s32 	%r544, 29, %r543;
	add.s32 	%r545, %r375, %r542;
	mad.lo.s32 	%r546, %r374, %r544, %r545;
	mul.wide.s32 	%rd85, %r546, 4;
	add.s64 	%rd86, %rd4, %rd85;
	st.global.u32 	[%rd86], %r578;
	div.s32 	%r547, 30, %r9;
	shl.b32 	%r548, %r547, 7;
	mul.lo.s32 	%r549, %r547, %r9;
	sub.s32 	%r550, 30, %r549;
	add.s32 	%r551, %r375, %r548;
	mad.lo.s32 	%r552, %r374, %r550, %r551;
	mul.wide.s32 	%rd87, %r552, 4;
	add.s64 	%rd88, %rd4, %rd87;
	st.global.u32 	[%rd88], %r577;
	div.s32 	%r553, 31, %r9;
	shl.b32 	%r554, %r553, 7;
	mul.lo.s32 	%r555, %r553, %r9;
	sub.s32 	%r556, 31, %r555;
	add.s32 	%r557, %r375, %r554;
	mad.lo.s32 	%r558, %r374, %r556, %r557;
	mul.wide.s32 	%rd89, %r558, 4;
	add.s64 	%rd90, %rd4, %rd89;
	st.global.u32 	[%rd90], %r576;
	add.s32 	%r568, %r568, %r13;
	setp.lt.u32 	%p54, %r568, %r14;
	@%p54 bra 	$L__BB486_5;
$L__BB486_68:
	ret;

}
	// .globl	_Z9cuda_gemmIiLi128ELi2ELi1ELi4096ELi8ELi8ELi64ELi1ELi1EEviiiPT_S1_S1_iii
.visible .entry _Z9cuda_gemmIiLi128ELi2ELi1ELi4096ELi8ELi8ELi64ELi1ELi1EEviiiPT_S1_S1_iii(
	.param .u32 _Z9cuda_gemmIiLi128ELi2ELi1ELi4096ELi8ELi8ELi64ELi1ELi1EEviiiPT_S1_S1_iii_param_0,
	.param .u32 _Z9cuda_gemmIiLi128ELi2ELi1ELi4096ELi8ELi8ELi64ELi1ELi1EEviiiPT_S1_S1_iii_param_1,
	.param .u32 _Z9cuda_gemmIiLi128ELi2ELi1ELi4096ELi8ELi8ELi64ELi1ELi1EEviiiPT_S1_S1_iii_param_2,
	.param .u64 .ptr .align 1 _Z9cuda_gemmIiLi128ELi2ELi1ELi4096ELi8ELi8ELi64ELi1ELi1EEviiiPT_S1_S1_iii_param_3,
	.param .u64 .ptr .align 1 _Z9cuda_gemmIiLi128ELi2ELi1ELi4096ELi8ELi8ELi64ELi1ELi1EEviiiPT_S1_S1_iii_param_4,
	.param .u64 .ptr .align 1 _Z9cuda_gemmIiLi128ELi2ELi1ELi4096ELi8ELi8ELi64ELi1ELi1EEviiiPT_S1_S1_iii_param_5,
	.param .u32 _Z9cuda_gemmIiLi128ELi2ELi1ELi4096ELi8ELi8ELi64ELi1ELi1EEviiiPT_S1_S1_iii_param_6,
	.param .u32 _Z9cuda_gemmIiLi128ELi2ELi1ELi4096ELi8ELi8ELi64ELi1ELi1EEviiiPT_S1_S1_iii_param_7,
	.param .u32 _Z9cuda_gemmIiLi128ELi2ELi1ELi4096ELi8ELi8ELi64ELi1ELi1EEviiiPT_S1_S1_iii_param_8
)
.maxntid 128
{
	.reg .pred 	%p<269>;
	.reg .b16 	%rs<5>;
	.reg .b32 	%r<748>;
	.reg .b64 	%rd<33>;
	// demoted variable
	.shared .align 128 .b8 _ZZ9cuda_gemmIiLi128ELi2ELi1ELi4096ELi8ELi8ELi64ELi1ELi1EEviiiPT_S1_S1_iiiE11kron_fac_sh[288];
	// demoted variable
	.shared .align 128 .b8 _ZZ9cuda_gemmIiLi128ELi2ELi1ELi4096ELi8ELi8ELi64ELi1ELi1EEviiiPT_S1_S1_iiiE3Ash[16384];
	ld.param.u64 	%rd5, [_Z9cuda_gemmIiLi128ELi2ELi1ELi4096ELi8ELi8ELi64ELi1ELi1EEviiiPT_S1_S1_iii_param_3];
	ld.param.u64 	%rd6, [_Z9cuda_gemmIiLi128ELi2ELi1ELi4096ELi8ELi8ELi64ELi1ELi1EEviiiPT_S1_S1_iii_param_4];
	ld.param.u64 	%rd4, [_Z9cuda_gemmIiLi128ELi2ELi1ELi4096ELi8ELi8ELi64ELi1ELi1EEviiiPT_S1_S1_iii_param_5];
	cvta.to.global.u64 	%rd1, %rd6;
	cvta.to.global.u64 	%rd2, %rd5;
	mov.u32 	%r1, %tid.x;
	setp.gt.u32 	%p1, %r1, 63;
	@%p1 bra 	$L__BB487_7;
	mov.u32 	%r2, %ntid.x;
	add.s32 	%r64, %r1, %r2;
	max.u32 	%r65, %r64, 64;
	setp.lt.u32 	%p2, %r64, 64;
	selp.u32 	%r66, 1, 0, %p2;
	add.s32 	%r67, %r64, %r66;
	sub.s32 	%r68, %r65, %r67;
	div.u32 	%r69, %r68, %r2;
	add.s32 	%r3, %r69, %r66;
	and.b32  	%r70, %r3, 3;
	setp.eq.s32 	%p3, %r70, 3;
	mov.u32 	%r738, %r1;
	@%p3 bra 	$L__BB487_4;
	add.s32 	%r72, %r3, 1;
	and.b32  	%r4, %r72, 3;
	mov.b32 	%r737, 0;
	mov.u32 	%r738, %r1;
$L__BB487_3:
	.pragma "nounroll";
	mul.wide.u32 	%rd7, %r738, 4;
	add.s64 	%rd8, %rd1, %rd7;
	ld.global.u32 	%r73, [%rd8];
	and.b32  	%r74, %r738, 7;
	mov.u32 	%r75, _ZZ9cuda_gemmIiLi128ELi2ELi1ELi4096ELi8ELi8ELi64ELi1ELi1EEviiiPT_S1_S1_iiiE11kron_fac_sh;
	mad.lo.s32 	%r76, %r74, 36, %r75;
	shr.u32 	%r77, %r738, 1;
	and.b32  	%r78, %r77, 2147483644;
	add.s32 	%r79, %r76, %r78;
	st.shared.u32 	[%r79], %r73;
	add.s32 	%r738, %r738, %r2;
	add.s32 	%r737, %r737, 1;
	setp.ne.s32 	%p4, %r737, %r4;
	@%p4 bra 	$L__BB487_3;
$L__BB487_4:
	setp.lt.u32 	%p5, %r3, 3;
	@%p5 bra 	$L__BB487_7;
	mov.u32 	%r82, _ZZ9cuda_gemmIiLi128ELi2ELi1ELi4096ELi8ELi8ELi64ELi1ELi1EEviiiPT_S1_S1_iiiE11kron_fac_sh;
$L__BB487_6:
	mul.wide.u32 	%rd9, %r738, 4;
	add.s64 	%rd10, %rd1, %rd9;
	ld.global.u32 	%r80, [%rd10];
	and.b32  	%r81, %r738, 7;
	mad.lo.s32 	%r83, %r81, 36, %r82;
	shr.u32 	%r84, %r738, 1;
	and.b32  	%r85, %r84, 2147483644;
	add.s32 	%r86, %r83, %r85;
	st.shared.u32 	[%r86], %r80;
	add.s32 	%r87, %r738, %r2;
	mul.wide.u32 	%rd11, %r87, 4;
	add.s64 	%rd12, %rd1, %rd11;
	ld.global.u32 	%r88, [%rd12];
	and.b32  	%r89, %r87, 7;
	mad.lo.s32 	%r90, %r89, 36, %r82;
	shr.u32 	%r91, %r87, 1;
	and.b32  	%r92, %r91, 2147483644;
	add.s32 	%r93, %r90, %r92;
	st.shared.u32 	[%r93], %r88;
	add.s32 	%r94, %r87, %r2;
	mul.wide.u32 	%rd13, %r94, 4;
	add.s64 	%rd14, %rd1, %rd13;
	ld.global.u32 	%r95, [%rd14];
	and.b32  	%r96, %r94, 7;
	mad.lo.s32 	%r97, %r96, 36, %r82;
	shr.u32 	%r98, %r94, 1;
	and.b32  	%r99, %r98, 2147483644;
	add.s32 	%r100, %r97, %r99;
	st.shared.u32 	[%r100], %r95;
	add.s32 	%r101, %r94, %r2;
	mul.wide.u32 	%rd15, %r101, 4;
	add.s64 	%rd16, %rd1, %rd15;
	ld.global.u32 	%r102, [%rd16];
	and.b32  	%r103, %r101, 7;
	mad.lo.s32 	%r104, %r103, 36, %r82;
	shr.u32 	%r105, %r101, 1;
	and.b32  	%r106, %r105, 2147483644;
	add.s32 	%r107, %r104, %r106;
	st.shared.u32 	[%r107], %r102;
	add.s32 	%r738, %r101, %r2;
	setp.lt.u32 	%p6, %r738, 64;
	@%p6 bra 	$L__BB487_6;
$L__BB487_7:
	mov.u32 	%r740, %ctaid.y;
	mov.u32 	%r13, %nctaid.y;
	shl.b32 	%r14, %r13, 1;
	setp.ge.u32 	%p7, %r740, %r14;
	@%p7 bra 	$L__BB487_16;
	shl.b32 	%r15, %r1, 2;
	mov.u32 	%r108, %ntid.x;
	shl.b32 	%r16, %r108, 2;
	and.b32  	%r17, %r1, 7;
	xor.b32  	%r109, %r15, 4095;
	sub.s32 	%r110, %r109, %r16;
	cvt.u16.u32 	%rs2, %r110;
	cvt.u16.u32 	%rs3, %r16;
	div.u16 	%rs4, %rs2, %rs3;
	and.b16  	%rs1, %rs4, 3;
	shl.b32 	%r111, %r1, 4;
	mov.u32 	%r112, _ZZ9cuda_gemmIiLi128ELi2ELi1ELi4096ELi8ELi8ELi64ELi1ELi1EEviiiPT_S1_S1_iiiE3Ash;
	add.s32 	%r18, %r112, %r111;
	add.s32 	%r19, %r15, %r16;
	shl.b32 	%r37, %r108, 4;
	add.s32 	%r20, %r18, %r37;
	add.s32 	%r21, %r19, %r16;
	shl.b32 	%r113, %r1, 3;
	or.b32  	%r114, %r113, %r17;
	shl.b32 	%r115, %r114, 2;
	add.s32 	%r22, %r112, %r115;
	add.s32 	%r116, %r1, 1;
	and.b32  	%r23, %r116, 7;
	or.b32  	%r117, %r113, %r23;
	shl.b32 	%r118, %r117, 2;
	add.s32 	%r24, %r112, %r118;
	add.s32 	%r119, %r1, 2;
	and.b32  	%r25, %r119, 7;
	or.b32  	%r120, %r113, %r25;
	shl.b32 	%r121, %r120, 2;
	add.s32 	%r26, %r112, %r121;
	add.s32 	%r122, %r1, 3;
	and.b32  	%r27, %r122, 7;
	or.b32  	%r123, %r113, %r27;
	shl.b32 	%r124, %r123, 2;
	add.s32 	%r28, %r112, %r124;
	xor.b32  	%r29, %r17, 4;
	or.b32  	%r125, %r113, %r29;
	shl.b32 	%r126, %r125, 2;
	add.s32 	%r30, %r112, %r126;
	add.s32 	%r127, %r1, 5;
	and.b32  	%r31, %r127, 7;
	add.s32 	%r128, %r1, 6;
	and.b32  	%r32, %r128, 7;
	or.b32  	%r129, %r113, %r32;
	shl.b32 	%r130, %r129, 2;
	add.s32 	%r33, %r112, %r130;
	add.s32 	%r131, %r1, -1;
	and.b32  	%r34, %r131, 7;
	or.b32  	%r132, %r113, %r34;
	shl.b32 	%r133, %r132, 2;
	add.s32 	%r35, %r112, %r133;
	mul.lo.s32 	%r36, %r108, 12;
	shl.b32 	%r38, %r108, 3;
	mul.lo.s32 	%r39, %r108, 48;
	shl.b32 	%r40, %r108, 6;
	shl.b32 	%r41, %r108, 5;
	cvta.to.global.u64 	%rd3, %rd4;
$L__BB487_9:
	setp.eq.s16 	%p8, %rs1, 2;
	shl.b32 	%r43, %r740, 12;
	mov.u32 	%r741, %r15;
	@%p8 bra 	$L__BB487_13;
	setp.eq.s16 	%p9, %rs1, 3;
	add.s32 	%r134, %r43, %r15;
	mul.wide.s32 	%rd17, %r134, 4;
	add.s64 	%rd18, %rd2, %rd17;
	ld.global.v4.u32 	{%r135, %r136, %r137, %r138}, [%rd18];
	st.shared.v4.u32 	[%r18], {%r135, %r136, %r137, %r138};
	mov.u32 	%r741, %r19;
	@%p9 bra 	$L__BB487_13;
	setp.eq.s16 	%p10, %rs1, 0;
	add.s32 	%r139, %r43, %r19;
	mul.wide.s32 	%rd19, %r139, 4;
	add.s64 	%rd20, %rd2, %rd19;
	ld.global.v4.u32 	{%r140, %r141, %r142, %r143}, [%rd20];
	st.shared.v4.u32 	[%r20], {%r140, %r141, %r142, %r143};
	mov.u32 	%r741, %r21;
	@%p10 bra 	$L__BB487_13;
	add.s32 	%r741, %r21, %r16;
	add.s32 	%r144, %r43, %r21;
	mul.wide.s32 	%rd21, %r144, 4;
	add.s64 	%rd22, %rd2, %rd21;
	ld.global.v4.u32 	{%r145, %r146, %r147, %r148}, [%rd22];
	shl.b32 	%r149, %r16, 2;
	add.s32 	%r150, %r20, %r149;
	st.shared.v4.u32 	[%r150], {%r145, %r146, %r147, %r148};
$L__BB487_13:
	add.s32 	%r742, %r741, %r43;
	add.s32 	%r746, %r742, %r36;
	add.s32 	%r745, %r742, %r38;
	add.s32 	%r744, %r742, %r16;
	shl.b32 	%r151, %r741, 2;
	mov.u32 	%r152, _ZZ9cuda_gemmIiLi128ELi2ELi1ELi4096ELi8ELi8ELi64ELi1ELi1EEviiiPT_S1_S1_iiiE3Ash;
	add.s32 	%r743, %r152, %r151;
$L__BB487_14:
	mul.wide.s32 	%rd23, %r746, 4;
	add.s64 	%rd24, %rd2, %rd23;
	mul.wide.s32 	%rd25, %r745, 4;
	add.s64 	%rd26, %rd2, %rd25;
	mul.wide.s32 	%rd27, %r744, 4;
	add.s64 	%rd28, %rd2, %rd27;
	mul.wide.s32 	%rd29, %r742, 4;
	add.s64 	%rd30, %rd2, %rd29;
	ld.global.v4.u32 	{%r153, %r154, %r155, %r156}, [%rd30];
	st.shared.v4.u32 	[%r743], {%r153, %r154, %r155, %r156};
	add.s32 	%r157, %r741, %r16;
	ld.global.v4.u32 	{%r158, %r159, %r160, %r161}, [%rd28];
	add.s32 	%r162, %r743, %r37;
	st.shared.v4.u32 	[%r162], {%r158, %r159, %r160, %r161};
	add.s32 	%r163, %r157, %r16;
	ld.global.v4.u32 	{%r164, %r165, %r166, %r167}, [%rd26];
	add.s32 	%r168, %r743, %r41;
	st.shared.v4.u32 	[%r168], {%r164, %r165, %r166, %r167};
	add.s32 	%r169, %r163, %r16;
	ld.global.v4.u32 	{%r170, %r171, %r172, %r173}, [%rd24];
	add.s32 	%r174, %r743, %r39;
	st.shared.v4.u32 	[%r174], {%r170, %r171, %r172, %r173};
	add.s32 	%r741, %r169, %r16;
	add.s32 	%r746, %r746, %r37;
	add.s32 	%r745, %r745, %r37;
	add.s32 	%r744, %r744, %r37;
	add.s32 	%r743, %r743, %r40;
	add.s32 	%r742, %r742, %r37;
	setp.lt.u32 	%p11, %r741, 4096;
	@%p11 bra 	$L__BB487_14;
	bar.sync 	0;
	ld.shared.u32 	%r175, [%r22];
	ld.shared.u32 	%r176, [%r24];
	ld.shared.u32 	%r177, [%r26];
	ld.shared.u32 	%r178, [%r28];
	ld.shared.u32 	%r179, [%r30];
	shl.b32 	%r180, %r31, 2;
	shl.b32 	%r181, %r1, 5;
	or.b32  	%r182, %r181, %r180;
	mov.u32 	%r183, _ZZ9cuda_gemmIiLi128ELi2ELi1ELi4096ELi8ELi8ELi64ELi1ELi1EEviiiPT_S1_S1_iiiE3Ash;
	add.s32 	%r184, %r183, %r182;
	ld.shared.u32 	%r185, [%r184];
	ld.shared.u32 	%r186, [%r33];
	ld.shared.u32 	%r187, [%r35];
	shl.b32 	%r188, %r17, 2;
	mov.u32 	%r189, _ZZ9cuda_gemmIiLi128ELi2ELi1ELi4096ELi8ELi8ELi64ELi1ELi1EEviiiPT_S1_S1_iiiE11kron_fac_sh;
	add.s32 	%r190, %r189, %r188;
	ld.shared.u32 	%r191, [%r190];
	shfl.sync.idx.b32	%r192|%p12, %r191, %r17, 6175, -1;
	mul.lo.s32 	%r193, %r192, %r175;
	shfl.sync.idx.b32	%r194|%p13, %r191, %r23, 6175, -1;
	mad.lo.s32 	%r195, %r194, %r176, %r193;
	shfl.sync.idx.b32	%r196|%p14, %r191, %r25, 6175, -1;
	mad.lo.s32 	%r197, %r196, %r177, %r195;
	shfl.sync.idx.b32	%r198|%p15, %r191, %r27, 6175, -1;
	mad.lo.s32 	%r199, %r198, %r178, %r197;
	shfl.sync.idx.b32	%r200|%p16, %r191, %r29, 6175, -1;
	mad.lo.s32 	%r201, %r200, %r179, %r199;
	shfl.sync.idx.b32	%r202|%p17, %r191, %r31, 6175, -1;
	mad.lo.s32 	%r203, %r202, %r185, %r201;
	shfl.sync.idx.b32	%r204|%p18, %r191, %r32, 6175, -1;
	mad.lo.s32 	%r205, %r204, %r186, %r203;
	shfl.sync.idx.b32	%r206|%p19, %r191, %r34, 6175, -1;
	mad.lo.s32 	%r207, %r206, %r187, %r205;
	ld.shared.u32 	%r208, [%r190+36];
	shfl.sync.idx.b32	%r209|%p20, %r208, %r17, 6175, -1;
	mul.lo.s32 	%r210, %r209, %r175;
	shfl.sync.idx.b32	%r211|%p21, %r208, %r23, 6175, -1;
	mad.lo.s32 	%r212, %r211, %r176, %r210;
	shfl.sync.idx.b32	%r213|%p22, %r208, %r25, 6175, -1;
	mad.lo.s32 	%r214, %r213, %r177, %r212;
	shfl.sync.idx.b32	%r215|%p23, %r208, %r27, 6175, -1;
	mad.lo.s32 	%r216, %r215, %r178, %r214;
	shfl.sync.idx.b32	%r217|%p24, %r208, %r29, 6175, -1;
	mad.lo.s32 	%r218, %r217, %r179, %r216;
	shfl.sync.idx.b32	%r219|%p25, %r208, %r31, 6175, -1;
	mad.lo.s32 	%r220, %r219, %r185, %r218;
	shfl.sync.idx.b32	%r221|%p26, %r208, %r32, 6175, -1;
	mad.lo.s32 	%r222, %r221, %r186, %r220;
	shfl.sync.idx.b32	%r223|%p27, %r208, %r34, 6175, -1;
	mad.lo.s32 	%r224, %r223, %r187, %r222;
	ld.shared.u32 	%r225, [%r190+72];
	shfl.sync.idx.b32	%r226|%p28, %r225, %r17, 6175, -1;
	mul.lo.s32 	%r227, %r226, %r175;
	shfl.sync.idx.b32	%r228|%p29, %r225, %r23, 6175, -1;
	mad.lo.s32 	%r229, %r228, %r176, %r227;
	shfl.sync.idx.b32	%r230|%p30, %r225, %r25, 6175, -1;
	mad.lo.s32 	%r231, %r230, %r177, %r229;
	shfl.sync.idx.b32	%r232|%p31, %r225, %r27, 6175, -1;
	mad.lo.s32 	%r233, %r232, %r178, %r231;
	shfl.sync.idx.b32	%r234|%p32, %r225, %r29, 6175, -1;
	mad.lo.s32 	%r235, %r234, %r179, %r233;
	shfl.sync.idx.b32	%r236|%p33, %r225, %r31, 6175, -1;
	mad.lo.s32 	%r237, %r236, %r185, %r235;
	shfl.sync.idx.b32	%r238|%p34, %r225, %r32, 6175, -1;
	mad.lo.s32 	%r239, %r238, %r186, %r237;
	shfl.sync.idx.b32	%r240|%p35, %r225, %r34, 6175, -1;
	mad.lo.s32 	%r241, %r240, %r187, %r239;
	ld.shared.u32 	%r242, [%r190+108];
	shfl.sync.idx.b32	%r243|%p36, %r242, %r17, 6175, -1;
	mul.lo.s32 	%r244, %r243, %r175;
	shfl.sync.idx.b32	%r245|%p37, %r242, %r23, 6175, -1;
	mad.lo.s32 	%r246, %r245, %r176, %r244;
	shfl.sync.idx.b32	%r247|%p38, %r242, %r25, 6175, -1;
	mad.lo.s32 	%r248, %r247, %r177, %r246;
	shfl.sync.idx.b32	%r249|%p39, %r242, %r27, 6175, -1;
	mad.lo.s32 	%r250, %r249, %r178, %r248;
	shfl.sync.idx.b32	%r251|%p40, %r242, %r29, 6175, -1;
	mad.lo.s32 	%r252, %r251, %r179, %r250;
	shfl.sync.idx.b32	%r253|%p41, %r242, %r31, 6175, -1;
	mad.lo.s32 	%r254, %r253, %r185, %r252;
	shfl.sync.idx.b32	%r255|%p42, %r242, %r32, 6175, -1;
	mad.lo.s32 	%r256, %r255, %r186, %r254;
	shfl.sync.idx.b32	%r257|%p43, %r242, %r34, 6175, -1;
	mad.lo.s32 	%r258, %r257, %r187, %r256;
	ld.shared.u32 	%r259, [%r190+144];
	shfl.sync.idx.b32	%r260|%p44, %r259, %r17, 6175, -1;
	mul.lo.s32 	%r261, %r260, %r175;
	shfl.sync.idx.b32	%r262|%p45, %r259, %r23, 6175, -1;
	mad.lo.s32 	%r263, %r262, %r176, %r261;
	shfl.sync.idx.b32	%r264|%p46, %r259, %r25, 6175, -1;
	mad.lo.s32 	%r265, %r264, %r177, %r263;
	shfl.sync.idx.b32	%r266|%p47, %r259, %r27, 6175, -1;
	mad.lo.s32 	%r267, %r266, %r178, %r265;
	shfl.sync.idx.b32	%r268|%p48, %r259, %r29, 6175, -1;
	mad.lo.s32 	%r269, %r268, %r179, %r267;
	shfl.sync.idx.b32	%r270|%p49, %r259, %r31, 6175, -1;
	mad.lo.s32 	%r271, %r270, %r185, %r269;
	shfl.sync.idx.b32	%r272|%p50, %r259, %r32, 6175, -1;
	mad.lo.s32 	%r273, %r272, %r186, %r271;
	shfl.sync.idx.b32	%r274|%p51, %r259, %r34, 6175, -1;
	mad.lo.s32 	%r275, %r274, %r187, %r273;
	ld.shared.u32 	%r276, [%r190+180];
	shfl.sync.idx.b32	%r277|%p52, %r276, %r17, 6175, -1;
	mul.lo.s32 	%r278, %r277, %r175;
	shfl.sync.idx.b32	%r279|%p53, %r276, %r23, 6175, -1;
	mad.lo.s32 	%r280, %r279, %r176, %r278;
	shfl.sync.idx.b32	%r281|%p54, %r276, %r25, 6175, -1;
	mad.lo.s32 	%r282, %r281, %r177, %r280;
	shfl.sync.idx.b32	%r283|%p55, %r276, %r27, 6175, -1;
	mad.lo.s32 	%r284, %r283, %r178, %r282;
	shfl.sync.idx.b32	%r285|%p56, %r276, %r29, 6175, -1;
	mad.lo.s32 	%r286, %r285, %r179, %r284;
	shfl.sync.idx.b32	%r287|%p57, %r276, %r31, 6175, -1;
	mad.lo.s32 	%r288, %r287, %r185, %r286;
	shfl.sync.idx.b32	%r289|%p58, %r276, %r32, 6175, -1;
	mad.lo.s32 	%r290, %r289, %r186, %r288;
	shfl.sync.idx.b32	%r291|%p59, %r276, %r34, 6175, -1;
	mad.lo.s32 	%r292, %r291, %r187, %r290;
	ld.shared.u32 	%r293, [%r190+216];
	shfl.sync.idx.b32	%r294|%p60, %r293, %r17, 6175, -1;
	mul.lo.s32 	%r295, %r294, %r175;
	shfl.sync.idx.b32	%r296|%p61, %r293, %r23, 6175, -1;
	mad.lo.s32 	%r297, %r296, %r176, %r295;
	shfl.sync.idx.b32	%r298|%p62, %r293, %r25, 6175, -1;
	mad.lo.s32 	%r299, %r298, %r177, %r297;
	shfl.sync.idx.b32	%r300|%p63, %r293, %r27, 6175, -1;
	mad.lo.s32 	%r301, %r300, %r178, %r299;
	shfl.sync.idx.b32	%r302|%p64, %r293, %r29, 6175, -1;
	mad.lo.s32 	%r303, %r302, %r179, %r301;
	shfl.sync.idx.b32	%r304|%p65, %r293, %r31, 6175, -1;
	mad.lo.s32 	%r305, %r304, %r185, %r303;
	shfl.sync.idx.b32	%r306|%p66, %r293, %r32, 6175, -1;
	mad.lo.s32 	%r307, %r306, %r186, %r305;
	shfl.sync.idx.b32	%r308|%p67, %r293, %r34, 6175, -1;
	mad.lo.s32 	%r309, %r308, %r187, %r307;
	ld.shared.u32 	%r310, [%r190+252];
	shfl.sync.idx.b32	%r311|%p68, %r310, %r17, 6175, -1;
	mul.lo.s32 	%r312, %r311, %r175;
	shfl.sync.idx.b32	%r313|%p69, %r310, %r23, 6175, -1;
	mad.lo.s32 	%r314, %r313, %r176, %r312;
	shfl.sync.idx.b32	%r315|%p70, %r310, %r25, 6175, -1;
	mad.lo.s32 	%r316, %r315, %r177, %r314;
	shfl.sync.idx.b32	%r317|%p71, %r310, %r27, 6175, -1;
	mad.lo.s32 	%r318, %r317, %r178, %r316;
	shfl.sync.idx.b32	%r319|%p72, %r310, %r29, 6175, -1;
	mad.lo.s32 	%r320, %r319, %r179, %r318;
	shfl.sync.idx.b32	%r321|%p73, %r310, %r31, 6175, -1;
	mad.lo.s32 	%r322, %r321, %r185, %r320;
	shfl.sync.idx.b32	%r323|%p74, %r310, %r32, 6175, -1;
	mad.lo.s32 	%r324, %r323, %r186, %r322;
	shfl.sync.idx.b32	%r325|%p75, %r310, %r34, 6175, -1;
	mad.lo.s32 	%r326, %r325, %r187, %r324;
	ld.shared.u32 	%r327, [%r22+4096];
	ld.shared.u32 	%r328, [%r24+4096];
	ld.shared.u32 	%r329, [%r26+4096];
	ld.shared.u32 	%r330, [%r28+4096];
	ld.shared.u32 	%r331, [%r30+4096];
	ld.shared.u32 	%r332, [%r184+4096];
	ld.shared.u32 	%r333, [%r33+4096];
	ld.shared.u32 	%r334, [%r35+4096];
	shfl.sync.idx.b32	%r335|%p76, %r191, %r17, 6175, -1;
	mul.lo.s32 	%r336, %r335, %r327;
	shfl.sync.idx.b32	%r337|%p77, %r191, %r23, 6175, -1;
	mad.lo.s32 	%r338, %r337, %r328, %r336;
	shfl.sync.idx.b32	%r339|%p78, %r191, %r25, 6175, -1;
	mad.lo.s32 	%r340, %r339, %r329, %r338;
	shfl.sync.idx.b32	%r341|%p79, %r191, %r27, 6175, -1;
	mad.lo.s32 	%r342, %r341, %r330, %r340;
	shfl.sync.idx.b32	%r343|%p80, %r191, %r29, 6175, -1;
	mad.lo.s32 	%r344, %r343, %r331, %r342;
	shfl.sync.idx.b32	%r345|%p81, %r191, %r31, 6175, -1;
	mad.lo.s32 	%r346, %r345, %r332, %r344;
	shfl.sync.idx.b32	%r347|%p82, %r191, %r32, 6175, -1;
	mad.lo.s32 	%r348, %r347, %r333, %r346;
	shfl.sync.idx.b32	%r349|%p83, %r191, %r34, 6175, -1;
	mad.lo.s32 	%r350, %r349, %r334, %r348;
	shfl.sync.idx.b32	%r351|%p84, %r208, %r17, 6175, -1;
	mul.lo.s32 	%r352, %r351, %r327;
	shfl.sync.idx.b32	%r353|%p85, %r208, %r23, 6175, -1;
	mad.lo.s32 	%r354, %r353, %r328, %r352;
	shfl.sync.idx.b32	%r355|%p86, %r208, %r25, 6175, -1;
	mad.lo.s32 	%r356, %r355, %r329, %r354;
	shfl.sync.idx.b32	%r357|%p87, %r208, %r27, 6175, -1;
	mad.lo.s32 	%r358, %r357, %r330, %r356;
	shfl.sync.idx.b32	%r359|%p88, %r208, %r29, 6175, -1;
	mad.lo.s32 	%r360, %r359, %r331, %r358;
	shfl.sync.idx.b32	%r361|%p89, %r208, %r31, 6175, -1;
	mad.lo.s32 	%r362, %r361, %r332, %r360;
	shfl.sync.idx.b32	%r363|%p90, %r208, %r32, 6175, -1;
	mad.lo.s32 	%r364, %r363, %r333, %r362;
	shfl.sync.idx.b32	%r365|%p91, %r208, %r34, 6175, -1;
	mad.lo.s32 	%r366, %r365, %r334, %r364;
	shfl.sync.idx.b32	%r367|%p92, %r225, %r17, 6175, -1;
	mul.lo.s32 	%r368, %r367, %r327;
	shfl.sync.idx.b32	%r369|%p93, %r225, %r23, 6175, -1;
	mad.lo.s32 	%r370, %r369, %r328, %r368;
	shfl.sync.idx.b32	%r371|%p94, %r225, %r25, 6175, -1;
	mad.lo.s32 	%r372, %r371, %r329, %r370;
	shfl.sync.idx.b32	%r373|%p95, %r225, %r27, 6175, -1;
	mad.lo.s32 	%r374, %r373, %r330, %r372;
	shfl.sync.idx.b32	%r375|%p96, %r225, %r29, 6175, -1;
	mad.lo.s32 	%r376, %r375, %r331, %r374;
	shfl.sync.idx.b32	%r377|%p97, %r225, %r31, 6175, -1;
	mad.lo.s32 	%r378, %r377, %r332, %r376;
	shfl.sync.idx.b32	%r379|%p98, %r225, %r32, 6175, -1;
	mad.lo.s32 	%r380, %r379, %r333, %r378;
	shfl.sync.idx.b32	%r381|%p99, %r225, %r34, 6175, -1;
	mad.lo.s32 	%r382, %r381, %r334, %r380;
	shfl.sync.idx.b32	%r383|%p100, %r242, %r17, 6175, -1;
	mul.lo.s32 	%r384, %r383, %r327;
	shfl.sync.idx.b32	%r385|%p101, %r242, %r23, 6175, -1;
	mad.lo.s32 	%r386, %r385, %r328, %r384;
	shfl.sync.idx.b32	%r387|%p102, %r242, %r25, 6175, -1;
	mad.lo.s32 	%r388, %r387, %r329, %r386;
	shfl.sync.idx.b32	%r389|%p103, %r242, %r27, 6175, -1;
	mad.lo.s32 	%r390, %r389, %r330, %r388;
	shfl.sync.idx.b32	%r391|%p104, %r242, %r29, 6175, -1;
	mad.lo.s32 	%r392, %r391, %r331, %r390;
	shfl.sync.idx.b32	%r393|%p105, %r242, %r31, 6175, -1;
	mad.lo.s32 	%r394, %r393, %r332, %r392;
	shfl.sync.idx.b32	%r395|%p106, %r242, %r32, 6175, -1;
	mad.lo.s32 	%r396, %r395, %r333, %r394;
	shfl.sync.idx.b32	%r397|%p107, %r242, %r34, 6175, -1;
	mad.lo.s32 	%r398, %r397, %r334, %r396;
	shfl.sync.idx.b32	%r399|%p108, %r259, %r17, 6175, -1;
	mul.lo.s32 	%r400, %r399, %r327;
	shfl.sync.idx.b32	%r401|%p109, %r259, %r23, 6175, -1;
	mad.lo.s32 	%r402, %r401, %r328, %r400;
	shfl.sync.idx.b32	%r403|%p110, %r259, %r25, 6175, -1;
	mad.lo.s32 	%r404, %r403, %r329, %r402;
	shfl.sync.idx.b32	%r405|%p111, %r259, %r27, 6175, -1;
	mad.lo.s32 	%r406, %r405, %r330, %r404;
	shfl.sync.idx.b32	%r407|%p112, %r259, %r29, 6175, -1;
	mad.lo.s32 	%r408, %r407, %r331, %r406;
	shfl.sync.idx.b32	%r409|%p113, %r259, %r31, 6175, -1;
	mad.lo.s32 	%r410, %r409, %r332, %r408;
	shfl.sync.idx.b32	%r411|%p114, %r259, %r32, 6175, -1;
	mad.lo.s32 	%r412, %r411, %r333, %r410;
	shfl.sync.idx.b32	%r413|%p115, %r259, %r34, 6175, -1;
	mad.lo.s32 	%r414, %r413, %r334, %r412;
	shfl.sync.idx.b32	%r415|%p116, %r276, %r17, 6175, -1;
	mul.lo.s32 	%r416, %r415, %r327;
	shfl.sync.idx.b32	%r417|%p117, %r276, %r23, 6175, -1;
	mad.lo.s32 	%r418, %r417, %r328, %r416;
	shfl.sync.idx.b32	%r419|%p118, %r276, %r25, 6175, -1;
	mad.lo.s32 	%r420, %r419, %r329, %r418;
	shfl.sync.idx.b32	%r421|%p119, %r276, %r27, 6175, -1;
	mad.lo.s32 	%r422, %r421, %r330, %r420;
	shfl.sync.idx.b32	%r423|%p120, %r276, %r29, 6175, -1;
	mad.lo.s32 	%r424, %r423, %r331, %r422;
	shfl.sync.idx.b32	%r425|%p121, %r276, %r31, 6175, -1;
	mad.lo.s32 	%r426, %r425, %r332, %r424;
	shfl.sync.idx.b32	%r427|%p122, %r276, %r32, 6175, -1;
	mad.lo.s32 	%r428, %r427, %r333, %r426;
	shfl.sync.idx.b32	%r429|%p123, %r276, %r34, 6175, -1;
	mad.lo.s32 	%r430, %r429, %r334, %r428;
	shfl.sync.idx.b32	%r431|%p124, %r293, %r17, 6175, -1;
	mul.lo.s32 	%r432, %r431, %r327;
	shfl.sync.idx.b32	%r433|%p125, %r293, %r23, 6175, -1;
	mad.lo.s32 	%r434, %r433, %r328, %r432;
	shfl.sync.idx.b32	%r435|%p126, %r293, %r25, 6175, -1;
	mad.lo.s32 	%r436, %r435, %r329, %r434;
	shfl.sync.idx.b32	%r437|%p127, %r293, %r27, 6175, -1;
	mad.lo.s32 	%r438, %r437, %r330, %r436;
	shfl.sync.idx.b32	%r439|%p128, %r293, %r29, 6175, -1;
	mad.lo.s32 	%r440, %r439, %r331, %r438;
	shfl.sync.idx.b32	%r441|%p129, %r293, %r31, 6175, -1;
	mad.lo.s32 	%r442, %r441, %r332, %r440;
	shfl.sync.idx.b32	%r443|%p130, %r293, %r32, 6175, -1;
	mad.lo.s32 	%r444, %r443, %r333, %r442;
	shfl.sync.idx.b32	%r445|%p131, %r293, %r34, 6175, -1;
	mad.lo.s32 	%r446, %r445, %r334, %r444;
	shfl.sync.idx.b32	%r447|%p132, %r310, %r17, 6175, -1;
	mul.lo.s32 	%r448, %r447, %r327;
	shfl.sync.idx.b32	%r449|%p133, %r310, %r23, 6175, -1;
	mad.lo.s32 	%r450, %r449, %r328, %r448;
	shfl.sync.idx.b32	%r451|%p134, %r310, %r25, 6175, -1;
	mad.lo.s32 	%r452, %r451, %r329, %r450;
	shfl.sync.idx.b32	%r453|%p135, %r310, %r27, 6175, -1;
	mad.lo.s32 	%r454, %r453, %r330, %r452;
	shfl.sync.idx.b32	%r455|%p136, %r310, %r29, 6175, -1;
	mad.lo.s32 	%r456, %r455, %r331, %r454;
	shfl.sync.idx.b32	%r457|%p137, %r310, %r31, 6175, -1;
	mad.lo.s32 	%r458, %r457, %r332, %r456;
	shfl.sync.idx.b32	%r459|%p138, %r310, %r32, 6175, -1;
	mad.lo.s32 	%r460, %r459, %r333, %r458;
	shfl.sync.idx.b32	%r461|%p139, %r310, %r34, 6175, -1;
	mad.lo.s32 	%r462, %r461, %r334, %r460;
	ld.shared.u32 	%r463, [%r22+8192];
	ld.shared.u32 	%r464, [%r24+8192];
	ld.shared.u32 	%r465, [%r26+8192];
	ld.shared.u32 	%r466, [%r28+8192];
	ld.shared.u32 	%r467, [%r30+8192];
	ld.shared.u32 	%r468, [%r184+8192];
	ld.shared.u32 	%r469, [%r33+8192];
	ld.shared.u32 	%r470, [%r35+8192];
	shfl.sync.idx.b32	%r471|%p140, %r191, %r17, 6175, -1;
	mul.lo.s32 	%r472, %r471, %r463;
	shfl.sync.idx.b32	%r473|%p141, %r191, %r23, 6175, -1;
	mad.lo.s32 	%r474, %r473, %r464, %r472;
	shfl.sync.idx.b32	%r475|%p142, %r191, %r25, 6175, -1;
	mad.lo.s32 	%r476, %r475, %r465, %r474;
	shfl.sync.idx.b32	%r477|%p143, %r191, %r27, 6175, -1;
	mad.lo.s32 	%r478, %r477, %r466, %r476;
	shfl.sync.idx.b32	%r479|%p144, %r191, %r29, 6175, -1;
	mad.lo.s32 	%r480, %r479, %r467, %r478;
	shfl.sync.idx.b32	%r481|%p145, %r191, %r31, 6175, -1;
	mad.lo.s32 	%r482, %r481, %r468, %r480;
	shfl.sync.idx.b32	%r483|%p146, %r191, %r32, 6175, -1;
	mad.lo.s32 	%r484, %r483, %r469, %r482;
	shfl.sync.idx.b32	%r485|%p147, %r191, %r34, 6175, -1;
	mad.lo.s32 	%r486, %r485, %r470, %r484;
	shfl.sync.idx.b32	%r487|%p148, %r208, %r17, 6175, -1;
	mul.lo.s32 	%r488, %r487, %r463;
	shfl.sync.idx.b32	%r489|%p149, %r208, %r23, 6175, -1;
	mad.lo.s32 	%r490, %r489, %r464, %r488;
	shfl.sync.idx.b32	%r491|%p150, %r208, %r25, 6175, -1;
	mad.lo.s32 	%r492, %r491, %r465, %r490;
	shfl.sync.idx.b32	%r493|%p151, %r208, %r27, 6175, -1;
	mad.lo.s32 	%r494, %r493, %r466, %r492;
	shfl.sync.idx.b32	%r495|%p152, %r208, %r29, 6175, -1;
	mad.lo.s32 	%r496, %r495, %r467, %r494;
	shfl.sync.idx.b32	%r497|%p153, %r208, %r31, 6175, -1;
	mad.lo.s32 	%r498, %r497, %r468, %r496;
	shfl.sync.idx.b32	%r499|%p154, %r208, %r32, 6175, -1;
	mad.lo.s32 	%r500, %r499, %r469, %r498;
	shfl.sync.idx.b32	%r501|%p155, %r208, %r34, 6175, -1;
	mad.lo.s32 	%r502, %r501, %r470, %r500;
	shfl.sync.idx.b32	%r503|%p156, %r225, %r17, 6175, -1;
	mul.lo.s32 	%r504, %r503, %r463;
	shfl.sync.idx.b32	%r505|%p157, %r225, %r23, 6175, -1;
	mad.lo.s32 	%r506, %r505, %r464, %r504;
	shfl.sync.idx.b32	%r507|%p158, %r225, %r25, 6175, -1;
	mad.lo.s32 	%r508, %r507, %r465, %r506;
	shfl.sync.idx.b32	%r509|%p159, %r225, %r27, 6175, -1;
	mad.lo.s32 	%r510, %r509, %r466, %r508;
	shfl.sync.idx.b32	%r511|%p160, %r225, %r29, 6175, -1;
	mad.lo.s32 	%r512, %r511, %r467, %r510;
	shfl.sync.idx.b32	%r513|%p161, %r225, %r31, 6175, -1;
	mad.lo.s32 	%r514, %r513, %r468, %r512;
	shfl.sync.idx.b32	%r515|%p162, %r225, %r32, 6175, -1;
	mad.lo.s32 	%r516, %r515, %r469, %r514;
	shfl.sync.idx.b32	%r517|%p163, %r225, %r34, 6175, -1;
	mad.lo.s32 	%r518, %r517, %r470, %r516;
	shfl.sync.idx.b32	%r519|%p164, %r242, %r17, 6175, -1;
	mul.lo.s32 	%r520, %r519, %r463;
	shfl.sync.idx.b32	%r521|%p165, %r242, %r23, 6175, -1;
	mad.lo.s32 	%r522, %r521, %r464, %r520;
	shfl.sync.idx.b32	%r523|%p166, %r242, %r25, 6175, -1;
	mad.lo.s32 	%r524, %r523, %r465, %r522;
	shfl.sync.idx.b32	%r525|%p167, %r242, %r27, 6175, -1;
	mad.lo.s32 	%r526, %r525, %r466, %r524;
	shfl.sync.idx.b32	%r527|%p168, %r242, %r29, 6175, -1;
	mad.lo.s32 	%r528, %r527, %r467, %r526;
	shfl.sync.idx.b32	%r529|%p169, %r242, %r31, 6175, -1;
	mad.lo.s32 	%r530, %r529, %r468, %r528;
	shfl.sync.idx.b32	%r531|%p170, %r242, %r32, 6175, -1;
	mad.lo.s32 	%r532, %r531, %r469, %r530;
	shfl.sync.idx.b32	%r533|%p171, %r242, %r34, 6175, -1;
	mad.lo.s32 	%r534, %r533, %r470, %r532;
	shfl.sync.idx.b32	%r535|%p172, %r259, %r17, 6175, -1;
	mul.lo.s32 	%r536, %r535, %r463;
	shfl.sync.idx.b32	%r537|%p173, %r259, %r23, 6175, -1;
	mad.lo.s32 	%r538, %r537, %r464, %r536;
	shfl.sync.idx.b32	%r539|%p174, %r259, %r25, 6175, -1;
	mad.lo.s32 	%r540, %r539, %r465, %r538;
	shfl.sync.idx.b32	%r541|%p175, %r259, %r27, 6175, -1;
	mad.lo.s32 	%r542, %r541, %r466, %r540;
	shfl.sync.idx.b32	%r543|%p176, %r259, %r29, 6175, -1;
	mad.lo.s32 	%r544, %r543, %r467, %r542;
	shfl.sync.idx.b32	%r545|%p177, %r259, %r31, 6175, -1;
	mad.lo.s32 	%r546, %r545, %r468, %r544;
	shfl.sync.idx.b32	%r547|%p178, %r259, %r32, 6175, -1;
	mad.lo.s32 	%r548, %r547, %r469, %r546;
	shfl.sync.idx.b32	%r549|%p179, %r259, %r34, 6175, -1;
	mad.lo.s32 	%r550, %r549, %r470, %r548;
	shfl.sync.idx.b32	%r551|%p180, %r276, %r17, 6175, -1;
	mul.lo.s32 	%r552, %r551, %r463;
	shfl.sync.idx.b32	%r553|%p181, %r276, %r23, 6175, -1;
	mad.lo.s32 	%r554, %r553, %r464, %r552;
	shfl.sync.idx.b32	%r555|%p182, %r276, %r25, 6175, -1;
	mad.lo.s32 	%r556, %r555, %r465, %r554;
	shfl.sync.idx.b32	%r557|%p183, %r276, %r27, 6175, -1;
	mad.lo.s32 	%r558, %r557, %r466, %r556;
	shfl.sync.idx.b32	%r559|%p184, %r276, %r29, 6175, -1;
	mad.lo.s32 	%r560, %r559, %r467, %r558;
	shfl.sync.idx.b32	%r561|%p185, %r276, %r31, 6175, -1;
	mad.lo.s32 	%r562, %r561, %r468, %r560;
	shfl.sync.idx.b32	%r563|%p186, %r276, %r32, 6175, -1;
	mad.lo.s32 	%r564, %r563, %r469, %r562;
	shfl.sync.idx.b32	%r565|%p187, %r276, %r34, 6175, -1;
	mad.lo.s32 	%r566, %r565, %r470, %r564;
	shfl.sync.idx.b32	%r567|%p188, %r293, %r17, 6175, -1;
	mul.lo.s32 	%r568, %r567, %r463;
	shfl.sync.idx.b32	%r569|%p189, %r293, %r23, 6175, -1;
	mad.lo.s32 	%r570, %r569, %r464, %r568;
	shfl.sync.idx.b32	%r571|%p190, %r293, %r25, 6175, -1;
	mad.lo.s32 	%r572, %r571, %r465, %r570;
	shfl.sync.idx.b32	%r573|%p191, %r293, %r27, 6175, -1;
	mad.lo.s32 	%r574, %r573, %r466, %r572;
	shfl.sync.idx.b32	%r575|%p192, %r293, %r29, 6175, -1;
	mad.lo.s32 	%r576, %r575, %r467, %r574;
	shfl.sync.idx.b32	%r577|%p193, %r293, %r31, 6175, -1;
	mad.lo.s32 	%r578, %r577, %r468, %r576;
	shfl.sync.idx.b32	%r579|%p194, %r293, %r32, 6175, -1;
	mad.lo.s32 	%r580, %r579, %r469, %r578;
	shfl.sync.idx.b32	%r581|%p195, %r293, %r34, 6175, -1;
	mad.lo.s32 	%r582, %r581, %r470, %r580;
	shfl.sync.idx.b32	%r583|%p196, %r310, %r17, 6175, -1;
	mul.lo.s32 	%r584, %r583, %r463;
	shfl.sync.idx.b32	%r585|%p197, %r310, %r23, 6175, -1;
	mad.lo.s32 	%r586, %r585, %r464, %r584;
	shfl.sync.idx.b32	%r587|%p198, %r310, %r25, 6175, -1;
	mad.lo.s32 	%r588, %r587, %r465, %r586;
	shfl.sync.idx.b32	%r589|%p199, %r310, %r27, 6175, -1;
	mad.lo.s32 	%r590, %r589, %r466, %r588;
	shfl.sync.idx.b32	%r591|%p200, %r310, %r29, 6175, -1;
	mad.lo.s32 	%r592, %r591, %r467, %r590;
	shfl.sync.idx.b32	%r593|%p201, %r310, %r31, 6175, -1;
	mad.lo.s32 	%r594, %r593, %r468, %r592;
	shfl.sync.idx.b32	%r595|%p202, %r310, %r32, 6175, -1;
	mad.lo.s32 	%r596, %r595, %r469, %r594;
	shfl.sync.idx.b32	%r597|%p203, %r310, %r34, 6175, -1;
	mad.lo.s32 	%r598, %r597, %r470, %r596;
	ld.shared.u32 	%r599, [%r22+12288];
	ld.shared.u32 	%r600, [%r24+12288];
	ld.shared.u32 	%r601, [%r26+12288];
	ld.shared.u32 	%r602, [%r28+12288];
	ld.shared.u32 	%r603, [%r30+12288];
	ld.shared.u32 	%r604, [%r184+12288];
	ld.shared.u32 	%r605, [%r33+12288];
	ld.shared.u32 	%r606, [%r35+12288];
	shfl.sync.idx.b32	%r607|%p204, %r191, %r17, 6175, -1;
	mul.lo.s32 	%r608, %r607, %r599;
	shfl.sync.idx.b32	%r609|%p205, %r191, %r23, 6175, -1;
	mad.lo.s32 	%r610, %r609, %r600, %r608;
	shfl.sync.idx.b32	%r611|%p206, %r191, %r25, 6175, -1;
	mad.lo.s32 	%r612, %r611, %r601, %r610;
	shfl.sync.idx.b32	%r613|%p207, %r191, %r27, 6175, -1;
	mad.lo.s32 	%r614, %r613, %r602, %r612;
	shfl.sync.idx.b32	%r615|%p208, %r191, %r29, 6175, -1;
	mad.lo.s32 	%r616, %r615, %r603, %r614;
	shfl.sync.idx.b32	%r617|%p209, %r191, %r31, 6175, -1;
	mad.lo.s32 	%r618, %r617, %r604, %r616;
	shfl.sync.idx.b32	%r619|%p210, %r191, %r32, 6175, -1;
	mad.lo.s32 	%r620, %r619, %r605, %r618;
	shfl.sync.idx.b32	%r621|%p211, %r191, %r34, 6175, -1;
	mad.lo.s32 	%r622, %r621, %r606, %r620;
	shfl.sync.idx.b32	%r623|%p212, %r208, %r17, 6175, -1;
	mul.lo.s32 	%r624, %r623, %r599;
	shfl.sync.idx.b32	%r625|%p213, %r208, %r23, 6175, -1;
	mad.lo.s32 	%r626, %r625, %r600, %r624;
	shfl.sync.idx.b32	%r627|%p214, %r208, %r25, 6175, -1;
	mad.lo.s32 	%r628, %r627, %r601, %r626;
	shfl.sync.idx.b32	%r629|%p215, %r208, %r27, 6175, -1;
	mad.lo.s32 	%r630, %r629, %r602, %r628;
	shfl.sync.idx.b32	%r631|%p216, %r208, %r29, 6175, -1;
	mad.lo.s32 	%r632, %r631, %r603, %r630;
	shfl.sync.idx.b32	%r633|%p217, %r208, %r31, 6175, -1;
	mad.lo.s32 	%r634, %r633, %r604, %r632;
	shfl.sync.idx.b32	%r635|%p218, %r208, %r32, 6175, -1;
	mad.lo.s32 	%r636, %r635, %r605, %r634;
	shfl.sync.idx.b32	%r637|%p219, %r208, %r34, 6175, -1;
	mad.lo.s32 	%r638, %r637, %r606, %r636;
	shfl.sync.idx.b32	%r639|%p220, %r225, %r17, 6175, -1;
	mul.lo.s32 	%r640, %r639, %r599;
	shfl.sync.idx.b32	%r641|%p221, %r225, %r23, 6175, -1;
	mad.lo.s32 	%r642, %r641, %r600, %r640;
	shfl.sync.idx.b32	%r643|%p222, %r225, %r25, 6175, -1;
	mad.lo.s32 	%r644, %r643, %r601, %r642;
	shfl.sync.idx.b32	%r645|%p223, %r225, %r27, 6175, -1;
	mad.lo.s32 	%r646, %r645, %r602, %r644;
	shfl.sync.idx.b32	%r647|%p224, %r225, %r29, 6175, -1;
	mad.lo.s32 	%r648, %r647, %r603, %r646;
	shfl.sync.idx.b32	%r649|%p225, %r225, %r31, 6175, -1;
	mad.lo.s32 	%r650, %r649, %r604, %r648;
	shfl.sync.idx.b32	%r651|%p226, %r225, %r32, 6175, -1;
	mad.lo.s32 	%r652, %r651, %r605, %r650;
	shfl.sync.idx.b32	%r653|%p227, %r225, %r34, 6175, -1;
	mad.lo.s32 	%r654, %r653, %r606, %r652;
	shfl.sync.idx.b32	%r655|%p228, %r242, %r17, 6175, -1;
	mul.lo.s32 	%r656, %r655, %r599;
	shfl.sync.idx.b32	%r657|%p229, %r242, %r23, 6175, -1;
	mad.lo.s32 	%r658, %r657, %r600, %r656;
	shfl.sync.idx.b32	%r659|%p230, %r242, %r25, 6175, -1;
	mad.lo.s32 	%r660, %r659, %r601, %r658;
	shfl.sync.idx.b32	%r661|%p231, %r242, %r27, 6175, -1;
	mad.lo.s32 	%r662, %r661, %r602, %r660;
	shfl.sync.idx.b32	%r663|%p232, %r242, %r29, 6175, -1;
	mad.lo.s32 	%r664, %r663, %r603, %r662;
	shfl.sync.idx.b32	%r665|%p233, %r242, %r31, 6175, -1;
	mad.lo.s32 	%r666, %r665, %r604, %r664;
	shfl.sync.idx.b32	%r667|%p234, %r242, %r32, 6175, -1;
	mad.lo.s32 	%r668, %r667, %r605, %r666;
	shfl.sync.idx.b32	%r669|%p235, %r242, %r34, 6175, -1;
	mad.lo.s32 	%r670, %r669, %r606, %r668;
	shfl.sync.idx.b32	%r671|%p236, %r259, %r17, 6175, -1;
	mul.lo.s32 	%r672, %r671, %r599;
	shfl.sync.idx.b32	%r673|%p237, %r259, %r23, 6175, -1;
	mad.lo.s32 	%r674, %r673, %r600, %r672;
	shfl.sync.idx.b32	%r675|%p238, %r259, %r25, 6175, -1;
	mad.lo.s32 	%r676, %r675, %r601, %r674;
	shfl.sync.idx.b32	%r677|%p239, %r259, %r27, 6175, -1;
	mad.lo.s32 	%r678, %r677, %r602, %r676;
	shfl.sync.idx.b32	%r679|%p240, %r259, %r29, 6175, -1;
	mad.lo.s32 	%r680, %r679, %r603, %r678;
	shfl.sync.idx.b32	%r681|%p241, %r259, %r31, 6175, -1;
	mad.lo.s32 	%r682, %r681, %r604, %r680;
	shfl.sync.idx.b32	%r683|%p242, %r259, %r32, 6175, -1;
	mad.lo.s32 	%r684, %r683, %r605, %r682;
	shfl.sync.idx.b32	%r685|%p243, %r259, %r34, 6175, -1;
	mad.lo.s32 	%r686, %r685, %r606, %r684;
	shfl.sync.idx.b32	%r687|%p244, %r276, %r17, 6175, -1;
	mul.lo.s32 	%r688, %r687, %r599;
	shfl.sync.idx.b32	%r689|%p245, %r276, %r23, 6175, -1;
	mad.lo.s32 	%r690, %r689, %r600, %r688;
	shfl.sync.idx.b32	%r691|%p246, %r276, %r25, 6175, -1;
	mad.lo.s32 	%r692, %r691, %r601, %r690;
	shfl.sync.idx.b32	%r693|%p247, %r276, %r27, 6175, -1;
	mad.lo.s32 	%r694, %r693, %r602, %r692;
	shfl.sync.idx.b32	%r695|%p248, %r276, %r29, 6175, -1;
	mad.lo.s32 	%r696, %r695, %r603, %r694;
	shfl.sync.idx.b32	%r697|%p249, %r276, %r31, 6175, -1;
	mad.lo.s32 	%r698, %r697, %r604, %r696;
	shfl.sync.idx.b32	%r699|%p250, %r276, %r32, 6175, -1;
	mad.lo.s32 	%r700, %r699, %r605, %r698;
	shfl.sync.idx.b32	%r701|%p251, %r276, %r34, 6175, -1;
	mad.lo.s32 	%r702, %r701, %r606, %r700;
	shfl.sync.idx.b32	%r703|%p252, %r293, %r17, 6175, -1;
	mul.lo.s32 	%r704, %r703, %r599;
	shfl.sync.idx.b32	%r705|%p253, %r293, %r23, 6175, -1;
	mad.lo.s32 	%r706, %r705, %r600, %r704;
	shfl.sync.idx.b32	%r707|%p254, %r293, %r25, 6175, -1;
	mad.lo.s32 	%r708, %r707, %r601, %r706;
	shfl.sync.idx.b32	%r709|%p255, %r293, %r27, 6175, -1;
	mad.lo.s32 	%r710, %r709, %r602, %r708;
	shfl.sync.idx.b32	%r711|%p256, %r293, %r29, 6175, -1;
	mad.lo.s32 	%r712, %r711, %r603, %r710;
	shfl.sync.idx.b32	%r713|%p257, %r293, %r31, 6175, -1;
	mad.lo.s32 	%r714, %r713, %r604, %r712;
	shfl.sync.idx.b32	%r715|%p258, %r293, %r32, 6175, -1;
	mad.lo.s32 	%r716, %r715, %r605, %r714;
	shfl.sync.idx.b32	%r717|%p259, %r293, %r34, 6175, -1;
	mad.lo.s32 	%r718, %r717, %r606, %r716;
	shfl.sync.idx.b32	%r719|%p260, %r310, %r17, 6175, -1;
	mul.lo.s32 	%r720, %r719, %r599;
	shfl.sync.idx.b32	%r721|%p261, %r310, %r23, 6175, -1;
	mad.lo.s32 	%r722, %r721, %r600, %r720;
	shfl.sync.idx.b32	%r723|%p262, %r310, %r25, 6175, -1;
	mad.lo.s32 	%r724, %r723, %r601, %r722;
	shfl.sync.idx.b32	%r725|%p263, %r310, %r27, 6175, -1;
	mad.lo.s32 	%r726, %r725, %r602, %r724;
	shfl.sync.idx.b32	%r727|%p264, %r310, %r29, 6175, -1;
	mad.lo.s32 	%r728, %r727, %r603, %r726;
	shfl.sync.idx.b32	%r729|%p265, %r310, %r31, 6175, -1;
	mad.lo.s32 	%r730, %r729, %r604, %r728;
	shfl.sync.idx.b32	%r731|%p266, %r310, %r32, 6175, -1;
	mad.lo.s32 	%r732, %r731, %r605, %r730;
	shfl.sync.idx.b32	%r733|%p267, %r310, %r34, 6175, -1;
	mad.lo.s32 	%r734, %r733, %r606, %r732;
	bar.sync 	0;
	add.s32 	%r735, %r43, %r1;
	mul.wide.s32 	%rd31, %r735, 4;
	add.s64 	%rd32, %rd3, %rd31;
	st.global.u32 	[%rd32], %r207;
	st.global.u32 	[%rd32+2048], %r224;
	st.global.u32 	[%rd32+4096], %r241;
	st.global.u32 	[%rd32+6144], %r258;
	st.global.u32 	[%rd32+8192], %r275;
	st.global.u32 	[%rd32+10240], %r292;
	st.global.u32 	[%rd32+12288], %r309;
	st.global.u32 	[%rd32+14336], %r326;
	st.global.u32 	[%rd32+512], %r350;
	st.global.u32 	[%rd32+2560], %r366;
	st.global.u32 	[%rd32+4608], %r382;
	st.global.u32 	[%rd32+6656], %r398;
	st.global.u32 	[%rd32+8704], %r414;
	st.global.u32 	[%rd32+10752], %r430;
	st.global.u32 	[%rd32+12800], %r446;
	st.global.u32 	[%rd32+14848], %r462;
	st.global.u32 	[%rd32+1024], %r486;
	st.global.u32 	[%rd32+3072], %r502;
	st.global.u32 	[%rd32+5120], %r518;
	st.global.u32 	[%rd32+7168], %r534;
	st.global.u32 	[%rd32+9216], %r550;
	st.global.u32 	[%rd32+11264], %r566;
	st.global.u32 	[%rd32+13312], %r582;
	st.global.u32 	[%rd32+15360], %r598;
	st.global.u32 	[%rd32+1536], %r622;
	st.global.u32 	[%rd32+3584], %r638;
	st.global.u32 	[%rd32+5632], %r654;
	st.global.u32 	[%rd32+7680], %r670;
	st.global.u32 	[%rd32+9728], %r686;
	st.global.u32 	[%rd32+11776], %r702;
	st.global.u32 	[%rd32+13824], %r718;
	st.global.u32 	[%rd32+15872], %r734;
	add.s32 	%r740, %r740, %r13;
	setp.lt.u32 	%p268, %r740, %r14;
	@%p268 bra 	$L__BB487_9;
$L__BB487_16:
	ret;

}
	// .globl	_Z9cuda_gemmIiLi128ELi2ELi1ELi4096ELi16ELi16ELi64ELi0ELi0EEviiiPT_S1_S1_iii
.visible .entry _Z9cuda_gemmIiLi128ELi2ELi1ELi4096ELi16ELi16ELi64ELi0ELi0EEviiiPT_S1_S1_iii(
	.param .u32 _Z9cuda_gemmIiLi128ELi2ELi1ELi4096ELi16ELi16ELi64ELi0ELi0EEviiiPT_S1_S1_iii_param_0,
	.param .u32 _Z9cuda_gemmIiLi128ELi2ELi1ELi4096ELi16ELi16ELi64ELi0ELi0EEviiiPT_S1_S1_iii_param_1,
	.param .u32 _Z9cuda_gemmIiLi128ELi2ELi1ELi4096ELi16ELi16ELi64ELi0ELi0EEviiiPT_S1_S1_iii_param_2,
	.param .u64 .ptr .align 1 _Z9cuda_gemmIiLi128ELi2ELi1ELi4096ELi16ELi16ELi64ELi0ELi0EEviiiPT_S1_S1_iii_param_3,
	.param .u64 .ptr .align 1 _Z9cuda_gemmIiLi128ELi2ELi1ELi4096ELi16ELi16ELi64ELi0ELi0EEviiiPT_S1_S1_iii_param_4,
	.param .u64 .ptr .align 1 _Z9cuda_gemmIiLi128ELi2ELi1ELi4096ELi16ELi16ELi64ELi0ELi0EEviiiPT_S1_S1_iii_param_5,
	.param .u32 _Z9cuda_gemmIiLi128ELi2ELi1ELi4096ELi16ELi16ELi64ELi0ELi0EEviiiPT_S1_S1_iii_param_6,
	.param .u32 _Z9cuda_gemmIiLi128ELi2ELi1ELi4096ELi16ELi16ELi64ELi0ELi0EEviiiPT_S1_S1_iii_param_7,
	.param .u32 _Z9cuda_gemmIiLi128ELi2ELi1ELi4096ELi16ELi16ELi64ELi0ELi0EEviiiPT_S1_S1_iii_param_8
)
.maxntid 128
{
	.local .align 16 .b8 	__local_depot488[128];
	.reg .b64 	%SP;
	.reg .b64 	%SPL;
	.reg .pred 	%p<95>;
	.reg .b16 	%rs<8>;
	.reg .b32 	%r<894>;
	.reg .b64 	%rd<92>;
	// demoted variable
	.shared .align 128 .b8 _ZZ9cuda_gemmIiLi128ELi2ELi1ELi4096ELi16ELi16ELi64ELi0ELi0EEviiiPT_S1_S1_iiiE11kron_fac_sh[1088];
	// demoted variable
	.shared .align 128 .b8 _ZZ9cuda_gemmIiLi128ELi2ELi1ELi4096ELi16ELi16ELi64ELi0ELi0EEviiiPT_S1_S1_iiiE3Ash[16384];
	mov.u64 	%SPL, __local_depot488;
	ld.param.u64 	%rd6, [_Z9cuda_gemmIiLi128ELi2ELi1ELi4096ELi16ELi16ELi64ELi0ELi0EEviiiPT_S1_S1_iii_param_3];
	ld.param.u64 	%rd4, [_Z9cuda_gemmIiLi128ELi2ELi1ELi4096ELi16ELi16ELi64ELi0ELi0EEviiiPT_S1_S1_iii_param_4];
	ld.param.u32 	%r303, [_Z9cuda_gemmIiLi128ELi2ELi1ELi4096ELi16ELi16ELi64ELi0ELi0EEviiiPT_S1_S1_iii_param_6];
	ld.param.u32 	%r304, [_Z9cuda_gemmIiLi128ELi2ELi1ELi4096ELi16ELi16ELi64ELi0ELi0EEviiiPT_S1_S1_iii_param_7];
	cvta.to.global.u64 	%rd1, %rd6;
	add.u64 	%rd2, %SPL, 0;
	mov.u32 	%r1, %tid.x;
	mul.lo.s32 	%r2, %r304, %r303;
	setp.ge.u32 	%p1, %r1, %r2;
	@%p1 bra 	$L__BB488_3;
	mov.u32 	%r3, %ntid.x;
	cvta.to.global.u64 	%rd3, %rd4;
	mov.u32 	%r307, _ZZ9cuda_gemmIiLi128ELi2ELi1ELi4096ELi16ELi16ELi64ELi0ELi0EEviiiPT_S1_S1_iiiE11kron_fac_sh;
	mov.u32 	%r754, %r1;
$L__BB488_2:
	mul.wide.u32 	%rd8, %r754, 4;
	add.s64 	%rd9, %rd3, %rd8;
	ld.global.u32 	%r305, [%rd9];
	rem.u32 	%r306, %r754, %r303;
	mad.lo.s32 	%r308, %r306, 68, %r307;
	div.u32 	%r309, %r754, %r304;
	shl.b32 	%r310, %r309, 2;
	add.s32 	%r311, %r308, %r310;
	st.shared.u32 	[%r311], %r305;
	add.s32 	%r754, %r754, %r3;
	setp.lt.u32 	%p2, %r754, %r2;
	@%p2 bra 	$L__BB488_2;
$L__BB488_3:
	div.s32 	%r6, 4096, %r304;
	min.s32 	%r7, %r6, 128;
	cvt.u16.u32 	%rs3, %r7;
	div.s16 	%rs1, 128, %rs3;
	div.s16 	%rs4, 16, %rs1;
	cvt.s32.s16 	%r8, %rs4;
	div.u32 	%r10, %r1, %r7;
	mul.lo.s32 	%r312, %r10, %r7;
	sub.s32 	%r9, %r1, %r312;
	mov.u32 	%r771, %ctaid.y;
	mov.u32 	%r313, %nctaid.y;
	shl.b32 	%r314, %r313, 1;
	setp.ge.u32 	%p3, %r771, %r314;
	@%p3 bra 	$L__BB488_116;
	ld.param.u32 	%r752, [_Z9cuda_gemmIiLi128ELi2ELi1ELi4096ELi16ELi16ELi64ELi0ELi0EEviiiPT_S1_S1_iii_param_2];
	mov.u32 	%r316, %ctaid.x;
	shl.b32 	%r12, %r1, 2;
	shl.b32 	%r13, %r316, 12;
	mov.u32 	%r317, %ntid.x;
	shl.b32 	%r14, %r317, 2;
	and.b32  	%r15, %r9, 15;
	min.s32 	%r16, %r303, 16;
	and.b32  	%r17, %r1, 15;
	shr.s32 	%r318, %r752, 31;
	shr.u32 	%r319, %r318, 20;
	add.s32 	%r320, %r752, %r319;
	shr.s32 	%r18, %r320, 12;
	xor.b32  	%r321, %r12, 4095;
	sub.s32 	%r322, %r321, %r14;
	cvt.u16.u32 	%rs5, %r322;
	cvt.u16.u32 	%rs6, %r14;
	div.u16 	%rs7, %rs5, %rs6;
	and.b16  	%rs2, %rs7, 3;
	add.s32 	%r323, %r9, 1;
	and.b32  	%r19, %r323, 15;
	add.s32 	%r324, %r9, 2;
	and.b32  	%r20, %r324, 15;
	setp.lt.s32 	%p4, %r15, %r304;
	selp.b32 	%r325, 0, %r304, %p4;
	sub.s32 	%r21, %r15, %r325;
	add.s32 	%r326, %r15, 1;
	setp.lt.s32 	%p5, %r326, %r304;
	selp.b32 	%r327, 0, %r304, %p5;
	sub.s32 	%r22, %r326, %r327;
	add.s32 	%r328, %r15, 2;
	setp.lt.s32 	%p6, %r328, %r304;
	selp.b32 	%r329, 0, %r304, %p6;
	sub.s32 	%r23, %r328, %r329;
	add.s32 	%r330, %r15, 3;
	setp.lt.s32 	%p7, %r330, %r304;
	selp.b32 	%r331, 0, %r304, %p7;
	sub.s32 	%r24, %r330, %r331;
	add.s32 	%r332, %r15, 4;
	setp.lt.s32 	%p8, %r332, %r304;
	selp.b32 	%r333, 0, %r304, %p8;
	sub.s32 	%r25, %r332, %r333;
	add.s32 	%r334, %r15, 5;
	setp.lt.s32 	%p9, %r334, %r304;
	selp.b32 	%r335, 0, %r304, %p9;
	sub.s32 	%r26, %r334, %r335;
	add.s32 	%r336, %r15, 6;
	setp.lt.s32 	%p10, %r336, %r304;
	selp.b32 	%r337, 0, %r304, %p10;
	sub.s32 	%r27, %r336, %r337;
	add.s32 	%r338, %r15, 7;
	setp.lt.s32 	%p11, %r338, %r304;
	selp.b32 	%r339, 0, %r304, %p11;
	sub.s32 	%r28, %r338, %r339;
	add.s32 	%r340, %r15, 8;
	setp.lt.s32 	%p12, %r340, %r304;
	selp.b32 	%r341, 0, %r304, %p12;
	sub.s32 	%r29, %r340, %r341;
	add.s32 	%r342, %r15, 9;
	setp.lt.s32 	%p13, %r342, %r304;
	selp.b32 	%r343, 0, %r304, %p13;
	sub.s32 	%r30, %r342, %r343;
	add.s32 	%r344, %r15, 10;
	setp.lt.s32 	%p14, %r344, %r304;
	selp.b32 	%r345, 0, %r304, %p14;
	sub.s32 	%r31, %r344, %r345;
	add.s32 	%r346, %r15, 11;
	setp.lt.s32 	%p15, %r346, %r304;
	selp.b32 	%r347, 0, %r304, %p15;
	sub.s32 	%r32, %r346, %r347;
	add.s32 	%r348, %r15, 12;
	setp.lt.s32 	%p16, %r348, %r304;
	selp.b32 	%r349, 0, %r304, %p16;
	sub.s32 	%r33, %r348, %r349;
	add.s32 	%r350, %r15, 13;
	setp.lt.s32 	%p17, %r350, %r304;
	selp.b32 	%r351, 0, %r304, %p17;
	sub.s32 	%r34, %r350, %r351;
	add.s32 	%r352, %r15, 14;
	setp.lt.s32 	%p18, %r352, %r304;
	selp.b32 	%r353, 0, %r304, %p18;
	sub.s32 	%r35, %r352, %r353;
	add.s32 	%r354, %r15, 15;
	setp.lt.s32 	%p19, %r354, %r304;
	selp.b32 	%r355, 0, %r304, %p19;
	sub.s32 	%r36, %r354, %r355;
	shl.b32 	%r37, %r317, 4;
	mul.lo.s32 	%r38, %r317, 48;
	shl.b32 	%r39, %r317, 6;
	shl.b32 	%r40, %r317, 5;
	cvt.s32.s16 	%r41, %rs1;
	shl.b32 	%r485, %r17, 2;
$L__BB488_5:
	ld.param.u32 	%r753, [_Z9cuda_gemmIiLi128ELi2ELi1ELi4096ELi16ELi16ELi64ELi0ELi0EEviiiPT_S1_S1_iii_param_2];
	setp.eq.s16 	%p20, %rs2, 2;
	mov.b32 	%r356, 0;
	st.local.v4.u32 	[%rd2], {%r356, %r356, %r356, %r356};
	st.local.v4.u32 	[%rd2+16], {%r356, %r356, %r356, %r356};
	st.local.v4.u32 	[%rd2+32], {%r356, %r356, %r356, %r356};
	st.local.v4.u32 	[%rd2+48], {%r356, %r356, %r356, %r356};
	st.local.v4.u32 	[%rd2+64], {%r356, %r356, %r356, %r356};
	st.local.v4.u32 	[%rd2+80], {%r356, %r356, %r356, %r356};
	st.local.v4.u32 	[%rd2+96], {%r356, %r356, %r356, %r356};
	st.local.v4.u32 	[%rd2+112], {%r356, %r356, %r356, %r356};
	mul.lo.s32 	%r59, %r771, %r753;
	add.s32 	%r60, %r59, %r13;
	mov.u32 	%r772, %r12;
	@%p20 bra 	$L__BB488_9;
	add.s32 	%r772, %r12, %r14;
	setp.eq.s16 	%p21, %rs2, 3;
	add.s32 	%r357, %r60, %r12;
	mul.wide.s32 	%rd10, %r357, 4;
	add.s64 	%rd11, %rd1, %rd10;
	ld.global.v4.u32 	{%r358, %r359, %r360, %r361}, [%rd11];
	shl.b32 	%r362, %r12, 2;
	mov.u32 	%r363, _ZZ9cuda_gemmIiLi128ELi2ELi1ELi4096ELi16ELi16ELi64ELi0ELi0EEviiiPT_S1_S1_iiiE3Ash;
	add.s32 	%r62, %r363, %r362;
	st.shared.v4.u32 	[%r62], {%r358, %r359, %r360, %r361};
	@%p21 bra 	$L__BB488_9;
	add.s32 	%r63, %r772, %r14;
	setp.eq.s16 	%p22, %rs2, 0;
	add.s32 	%r364, %r60, %r772;
	mul.wide.s32 	%rd12, %r364, 4;
	add.s64 	%rd13, %rd1, %rd12;
	ld.global.v4.u32 	{%r365, %r366, %r367, %r368}, [%rd13];
	shl.b32 	%r369, %r14, 2;
	add.s32 	%r64, %r62, %r369;
	st.shared.v4.u32 	[%r64], {%r365, %r366, %r367, %r368};
	mov.u32 	%r772, %r63;
	@%p22 bra 	$L__BB488_9;
	add.s32 	%r772, %r63, %r14;
	add.s32 	%r370, %r60, %r63;
	mul.wide.s32 	%rd14, %r370, 4;
	add.s64 	%rd15, %rd1, %rd14;
	ld.global.v4.u32 	{%r371, %r372, %r373, %r374}, [%rd15];
	add.s32 	%r376, %r64, %r369;
	st.shared.v4.u32 	[%r376], {%r371, %r372, %r373, %r374};
$L__BB488_9:
	mov.u32 	%r377, %ntid.x;
	add.s32 	%r378, %r13, %r772;
	add.s32 	%r773, %r378, %r59;
	mad.lo.s32 	%r777, %r377, 12, %r773;
	shl.b32 	%r379, %r377, 3;
	add.s32 	%r776, %r773, %r379;
	add.s32 	%r775, %r773, %r14;
	shl.b32 	%r380, %r772, 2;
	mov.u32 	%r381, _ZZ9cuda_gemmIiLi128ELi2ELi1ELi4096ELi16ELi16ELi64ELi0ELi0EEviiiPT_S1_S1_iiiE3Ash;
	add.s32 	%r774, %r381, %r380;
$L__BB488_10:
	mul.wide.s32 	%rd16, %r777, 4;
	add.s64 	%rd17, %rd1, %rd16;
	mul.wide.s32 	%rd18, %r776, 4;
	add.s64 	%rd19, %rd1, %rd18;
	mul.wide.s32 	%rd20, %r775, 4;
	add.s64 	%rd21, %rd1, %rd20;
	mul.wide.s32 	%rd22, %r773, 4;
	add.s64 	%rd23, %rd1, %rd22;
	ld.global.v4.u32 	{%r382, %r383, %r384, %r385}, [%rd23];
	st.shared.v4.u32 	[%r774], {%r382, %r383, %r384, %r385};
	add.s32 	%r386, %r772, %r14;
	ld.global.v4.u32 	{%r387, %r388, %r389, %r390}, [%rd21];
	add.s32 	%r391, %r774, %r37;
	st.shared.v4.u32 	[%r391], {%r387, %r388, %r389, %r390};
	add.s32 	%r392, %r386, %r14;
	ld.global.v4.u32 	{%r393, %r394, %r395, %r396}, [%rd19];
	add.s32 	%r397, %r774, %r40;
	st.shared.v4.u32 	[%r397], {%r393, %r394, %r395, %r396};
	add.s32 	%r398, %r392, %r14;
	ld.global.v4.u32 	{%r399, %r400, %r401, %r402}, [%rd17];
	add.s32 	%r403, %r774, %r38;
	st.shared.v4.u32 	[%r403], {%r399, %r400, %r401, %r402};
	add.s32 	%r772, %r398, %r14;
	add.s32 	%r777, %r777, %r37;
	add.s32 	%r776, %r776, %r37;
	add.s32 	%r775, %r775, %r37;
	add.s32 	%r774, %r774, %r39;
	add.s32 	%r773, %r773, %r37;
	setp.lt.u32 	%p23, %r772, 4096;
	@%p23 bra 	$L__BB488_10;
	setp.lt.s32 	%p24, %r6, 1;
	bar.sync 	0;
	mov.b32 	%r779, 0;
	mov.u32 	%r780, %r779;
	mov.u32 	%r781, %r779;
	mov.u32 	%r782, %r779;
	mov.u32 	%r783, %r779;
	mov.u32 	%r784, %r779;
	mov.u32 	%r785, %r779;
	mov.u32 	%r786, %r779;
	mov.u32 	%r787, %r779;
	mov.u32 	%r788, %r779;
	mov.u32 	%r789, %r779;
	mov.u32 	%r790, %r779;
	mov.u32 	%r791, %r779;
	mov.u32 	%r792, %r779;
	mov.u32 	%r793, %r779;
	mov.u32 	%r794, %r779;
	mov.u32 	%r795, %r779;
	mov.u32 	%r796, %r779;
	mov.u32 	%r797, %r779;
	mov.u32 	%r798, %r779;
	mov.u32 	%r799, %r779;
	mov.u32 	%r800, %r779;
	mov.u32 	%r801, %r779;
	mov.u32 	%r802, %r779;
	mov.u32 	%r803, %r779;
	mov.u32 	%r804, %r779;
	mov.u32 	%r805, %r779;
	mov.u32 	%r806, %r779;
	mov.u32 	%r807, %r779;
	mov.u32 	%r808, %r779;
	mov.u32 	%r809, %r779;
	mov.u32 	%r810, %r779;
	@%p24 bra 	$L__BB488_115;
	mov.b32 	%r843, 0;
	mov.u32 	%r844, %r843;
$L__BB488_13:
	setp.gt.s32 	%p25, %r304, 0;
	add.s32 	%r406, %r844, %r9;
	mul.lo.s32 	%r151, %r406, %r304;
	@%p25 bra 	$L__BB488_14;
	bra.uni 	$L__BB488_15;
$L__BB488_14:
	add.s32 	%r407, %r15, %r151;
	shl.b32 	%r408, %r407, 2;
	add.s32 	%r410, %r381, %r408;
	ld.shared.u32 	%r845, [%r410];
$L__BB488_15:
	setp.lt.s32 	%p26, %r304, 2;
	@%p26 bra 	$L__BB488_17;
	add.s32 	%r411, %r19, %r151;
	shl.b32 	%r412, %r411, 2;
	add.s32 	%r414, %r381, %r412;
	ld.shared.u32 	%r841, [%r414];
$L__BB488_17:
	setp.lt.s32 	%p27, %r304, 3;
	@%p27 bra 	$L__BB488_19;
	add.s32 	%r415, %r20, %r151;
	shl.b32 	%r416, %r415, 2;
	add.s32 	%r418, %r381, %r416;
	ld.shared.u32 	%r840, [%r418];
$L__BB488_19:
	add.s32 	%r419, %r9, 3;
	and.b32  	%r159, %r419, 15;
	setp.lt.s32 	%p28, %r304, 4;
	@%p28 bra 	$L__BB488_21;
	add.s32 	%r420, %r159, %r151;
	shl.b32 	%r421, %r420, 2;
	add.s32 	%r423, %r381, %r421;
	ld.shared.u32 	%r839, [%r423];
$L__BB488_21:
	add.s32 	%r424, %r9, 4;
	and.b32  	%r162, %r424, 15;
	setp.lt.s32 	%p29, %r304, 5;
	@%p29 bra 	$L__BB488_23;
	add.s32 	%r425, %r162, %r151;
	shl.b32 	%r426, %r425, 2;
	add.s32 	%r428, %r381, %r426;
	ld.shared.u32 	%r838, [%r428];
$L__BB488_23:
	add.s32 	%r429, %r9, 5;
	and.b32  	%r165, %r429, 15;
	setp.lt.s32 	%p30, %r304, 6;
	@%p30 bra 	$L__BB488_25;
	add.s32 	%r430, %r165, %r151;
	shl.b32 	%r431, %r430, 2;
	add.s32 	%r433, %r381, %r431;
	ld.shared.u32 	%r837, [%r433];
$L__BB488_25:
	add.s32 	%r434, %r9, 6;
	and.b32  	%r168, %r434, 15;
	setp.lt.s32 	%p31, %r304, 7;
	@%p31 bra 	$L__BB488_27;
	add.s32 	%r435, %r168, %r151;
	shl.b32 	%r436, %r435, 2;
	add.s32 	%r438, %r381, %r436;
	ld.shared.u32 	%r836, [%r438];
$L__BB488_27:
	add.s32 	%r439, %r9, 7;
	and.b32  	%r171, %r439, 15;
	setp.lt.s32 	%p32, %r304, 8;
	@%p32 bra 	$L__BB488_29;
	add.s32 	%r440, %r171, %r151;
	shl.b32 	%r441, %r440, 2;
	add.s32 	%r443, %r381, %r441;
	ld.shared.u32 	%r835, [%r443];
$L__BB488_29:
	xor.b32  	%r174, %r15, 8;
	setp.lt.s32 	%p33, %r304, 9;
	@%p33 bra 	$L__BB488_31;
	add.s32 	%r444, %r174, %r151;
	shl.b32 	%r445, %r444, 2;
	add.s32 	%r447, %r381, %r445;
	ld.shared.u32 	%r834, [%r447];
$L__BB488_31:
	add.s32 	%r448, %r9, 9;
	and.b32  	%r177, %r448, 15;
	setp.lt.s32 	%p34, %r304, 10;
	@%p34 bra 	$L__BB488_33;
	add.s32 	%r449, %r177, %r151;
	shl.b32 	%r450, %r449, 2;
	add.s32 	%r452, %r381, %r450;
	ld.shared.u32 	%r833, [%r452];
$L__BB488_33:
	add.s32 	%r453, %r9, 10;
	and.b32  	%r180, %r453, 15;
	setp.lt.s32 	%p35, %r304, 11;
	@%p35 bra 	$L__BB488_35;
	add.s32 	%r454, %r180, %r151;
	shl.b32 	%r455, %r454, 2;
	add.s32 	%r457, %r381, %r455;
	ld.shared.u32 	%r832, [%r457];
$L__BB488_35:
	add.s32 	%r458, %r9, 11;
	and.b32  	%r183, %r458, 15;
	setp.lt.s32 	%p36, %r304, 12;
	@%p36 bra 	$L__BB488_37;
	add.s32 	%r459, %r183, %r151;
	shl.b32 	%r460, %r459, 2;
	add.s32 	%r462, %r381, %r460;
	ld.shared.u32 	%r831, [%r462];
$L__BB488_37:
	add.s32 	%r463, %r9, 12;
	and.b32  	%r186, %r463, 15;
	setp.lt.s32 	%p37, %r304, 13;
	@%p37 bra 	$L__BB488_39;
	add.s32 	%r464, %r186, %r151;
	shl.b32 	%r465, %r464, 2;
	add.s32 	%r467, %r381, %r465;
	ld.shared.u32 	%r830, [%r467];
$L__BB488_39:
	add.s32 	%r468, %r9, 13;
	and.b32  	%r189, %r468, 15;
	setp.lt.s32 	%p38, %r304, 14;
	@%p38 bra 	$L__BB488_41;
	add.s32 	%r469, %r189, %r151;
	shl.b32 	%r470, %r469, 2;
	add.s32 	%r472, %r381, %r470;
	ld.shared.u32 	%r829, [%r472];
$L__BB488_41:
	add.s32 	%r473, %r9, 14;
	and.b32  	%r192, %r473, 15;
	setp.lt.s32 	%p39, %r304, 15;
	@%p39 bra 	$L__BB488_43;
	add.s32 	%r474, %r192, %r151;
	shl.b32 	%r475, %r474, 2;
	add.s32 	%r477, %r381, %r475;
	ld.shared.u32 	%r828, [%r477];
$L__BB488_43:
	add.s32 	%r478, %r9, -1;
	and.b32  	%r195, %r478, 15;
	setp.lt.s32 	%p40, %r304, 16;
	@%p40 bra 	$L__BB488_45;
	add.s32 	%r479, %r195, %r151;
	shl.b32 	%r480, %r479, 2;
	add.s32 	%r482, %r381, %r480;
	ld.shared.u32 	%r827, [%r482];
$L__BB488_45:
	setp.lt.s32 	%p41, %r10, %r16;
	@%p41 bra 	$L__BB488_46;
	bra.uni 	$L__BB488_113;
$L__BB488_46:
	mul.lo.s32 	%r152, %r843, %r8;
	mov.b32 	%r861, 0;
	mov.u32 	%r862, %r10;
$L__BB488_47:
	setp.gt.u32 	%p42, %r304, 64;
	mov.u32 	%r484, _ZZ9cuda_gemmIiLi128ELi2ELi1ELi4096ELi16ELi16ELi64ELi0ELi0EEviiiPT_S1_S1_iiiE11kron_fac_sh;
	mad.lo.s32 	%r200, %r862, 68, %r484;
	add.s32 	%r486, %r200, %r485;
	ld.shared.u32 	%r201, [%r486];
	@%p42 bra 	$L__BB488_80;
	setp.eq.s32 	%p59, %r304, 0;
	mov.b32 	%r864, 0;
	@%p59 bra 	$L__BB488_50;
	shfl.sync.idx.b32	%r537|%p60, %r201, %r21, 4127, -1;
	mul.lo.s32 	%r864, %r537, %r845;
$L__BB488_50:
	setp.lt.s32 	%p61, %r304, 2;
	@%p61 bra 	$L__BB488_52;
	shfl.sync.idx.b32	%r538|%p62, %r201, %r22, 4127, -1;
	mad.lo.s32 	%r864, %r538, %r841, %r864;
$L__BB488_52:
	setp.lt.s32 	%p63, %r304, 3;
	@%p63 bra 	$L__BB488_54;
	shfl.sync.idx.b32	%r539|%p64, %r201, %r23, 4127, -1;
	mad.lo.s32 	%r864, %r539, %r840, %r864;
$L__BB488_54:
	setp.lt.s32 	%p65, %r304, 4;
	@%p65 bra 	$L__BB488_56;
	shfl.sync.idx.b32	%r540|%p66, %r201, %r24, 4127, -1;
	mad.lo.s32 	%r864, %r540, %r839, %r864;
$L__BB488_56:
	setp.lt.s32 	%p67, %r304, 5;
	@%p67 bra 	$L__BB488_58;
	shfl.sync.idx.b32	%r541|%p68, %r201, %r25, 4127, -1;
	mad.lo.s32 	%r864, %r541, %r838, %r864;
$L__BB488_58:
	setp.lt.s32 	%p69, %r304, 6;
	@%p69 bra 	$L__BB488_60;
	shfl.sync.idx.b32	%r542|%p70, %r201, %r26, 4127, -1;
	mad.lo.s32 	%r864, %r542, %r837, %r864;
$L__BB488_60:
	setp.lt.s32 	%p71, %r304, 7;
	@%p71 bra 	$L__BB488_62;
	shfl.sync.idx.b32	%r543|%p72, %r201, %r27, 4127, -1;
	mad.lo.s32 	%r864, %r543, %r836, %r864;
$L__BB488_62:
	setp.lt.s32 	%p73, %r304, 8;
	@%p73 bra 	$L__BB488_64;
	shfl.sync.idx.b32	%r544|%p74, %r201, %r28, 4127, -1;
	mad.lo.s32 	%r864, %r544, %r835, %r864;
$L__BB488_64:
	setp.lt.s32 	%p75, %r304, 9;
	@%p75 bra 	$L__BB488_66;
	shfl.sync.idx.b32	%r545|%p76, %r201, %r29, 4127, -1;
	mad.lo.s32 	%r864, %r545, %r834, %r864;
$L__BB488_66:
	setp.lt.s32 	%p77, %r304, 10;
	@%p77 bra 	$L__BB488_68;
	shfl.sync.idx.b32	%r546|%p78, %r201, %r30, 4127, -1;
	mad.lo.s32 	%r864, %r546, %r833, %r864;
$L__BB488_68:
	setp.lt.s32 	%p79, %r304, 11;
	@%p79 bra 	$L__BB488_70;
	shfl.sync.idx.b32	%r547|%p80, %r201, %r31, 4127, -1;
	mad.lo.s32 	%r864, %r547, %r832, %r864;
$L__BB488_70:
	setp.lt.s32 	%p81, %r304, 12;
	@%p81 bra 	$L__BB488_72;
	shfl.sync.idx.b32	%r548|%p82, %r201, %r32, 4127, -1;
	mad.lo.s32 	%r864, %r548, %r831, %r864;
$L__BB488_72:
	setp.lt.s32 	%p83, %r304, 13;
	@%p83 bra 	$L__BB488_74;
	shfl.sync.idx.b32	%r549|%p84, %r201, %r33, 4127, -1;
	mad.lo.s32 	%r864, %r549, %r830, %r864;
$L__BB488_74:
	setp.lt.s32 	%p85, %r304, 14;
	@%p85 bra 	$L__BB488_76;
	shfl.sync.idx.b32	%r550|%p86, %r201, %r34, 4127, -1;
	mad.lo.s32 	%r864, %r550, %r829, %r864;
$L__BB488_76:
	setp.lt.s32 	%p87, %r304, 15;
	@%p87 bra 	$L__BB488_78;
	shfl.sync.idx.b32	%r551|%p88, %r201, %r35, 4127, -1;
	mad.lo.s32 	%r864, %r551, %r828, %r864;
$L__BB488_78:
	setp.lt.s32 	%p89, %r304, 16;
	@%p89 bra 	$L__BB488_112;
	shfl.sync.idx.b32	%r552|%p90, %r201, %r36, 4127, -1;
	mad.lo.s32 	%r864, %r552, %r827, %r864;
	bra.uni 	$L__BB488_112;
$L__BB488_80:
	setp.lt.s32 	%p43, %r304, 1;
	mov.b32 	%r864, 0;
	@%p43 bra 	$L__BB488_82;
	shl.b32 	%r488, %r15, 2;
	add.s32 	%r489, %r200, %r488;
	ld.shared.u32 	%r490, [%r489];
	mul.lo.s32 	%r864, %r490, %r845;
$L__BB488_82:
	setp.lt.s32 	%p44, %r304, 2;
	@%p44 bra 	$L__BB488_84;
	shl.b32 	%r491, %r19, 2;
	add.s32 	%r492, %r200, %r491;
	ld.shared.u32 	%r493, [%r492];
	mad.lo.s32 	%r864, %r493, %r841, %r864;
$L__BB488_84:
	setp.lt.s32 	%p45, %r304, 3;
	@%p45 bra 	$L__BB488_86;
	shl.b32 	%r494, %r20, 2;
	add.s32 	%r495, %r200, %r494;
	ld.shared.u32 	%r496, [%r495];
	mad.lo.s32 	%r864, %r496, %r840, %r864;
$L__BB488_86:
	setp.lt.s32 	%p46, %r304, 4;
	@%p46 bra 	$L__BB488_88;
	shl.b32 	%r497, %r159, 2;
	add.s32 	%r498, %r200, %r497;
	ld.shared.u32 	%r499, [%r498];
	mad.lo.s32 	%r864, %r499, %r839, %r864;
$L__BB488_88:
	setp.lt.s32 	%p47, %r304, 5;
	@%p47 bra 	$L__BB488_90;
	shl.b32 	%r500, %r162, 2;
	add.s32 	%r501, %r200, %r500;
	ld.shared.u32 	%r502, [%r501];
	mad.lo.s32 	%r864, %r502, %r838, %r864;
$L__BB488_90:
	setp.lt.s32 	%p48, %r304, 6;
	@%p48 bra 	$L__BB488_92;
	shl.b32 	%r503, %r165, 2;
	add.s32 	%r504, %r200, %r503;
	ld.shared.u32 	%r505, [%r504];
	mad.lo.s32 	%r864, %r505, %r837, %r864;
$L__BB488_92:
	setp.lt.s32 	%p49, %r304, 7;
	@%p49 bra 	$L__BB488_94;
	shl.b32 	%r506, %r168, 2;
	add.s32 	%r507, %r200, %r506;
	ld.shared.u32 	%r508, [%r507];
	mad.lo.s32 	%r864, %r508, %r836, %r864;
$L__BB488_94:
	setp.lt.s32 	%p50, %r304, 8;
	@%p50 bra 	$L__BB488_96;
	shl.b32 	%r509, %r171, 2;
	add.s32 	%r510, %r200, %r509;
	ld.shared.u32 	%r511, [%r510];
	mad.lo.s32 	%r864, %r511, %r835, %r864;
$L__BB488_96:
	setp.lt.s32 	%p51, %r304, 9;
	@%p51 bra 	$L__BB488_98;
	shl.b32 	%r512, %r174, 2;
	add.s32 	%r513, %r200, %r512;
	ld.shared.u32 	%r514, [%r513];
	mad.lo.s32 	%r864, %r514, %r834, %r864;
$L__BB488_98:
	setp.lt.s32 	%p52, %r304, 10;
	@%p52 bra 	$L__BB488_100;
	shl.b32 	%r515, %r177, 2;
	add.s32 	%r516, %r200, %r515;
	ld.shared.u32 	%r517, [%r516];
	mad.lo.s32 	%r864, %r517, %r833, %r864;
$L__BB488_100:
	setp.lt.s32 	%p53, %r304, 11;
	@%p53 bra 	$L__BB488_102;
	shl.b32 	%r518, %r180, 2;
	add.s32 	%r519, %r200, %r518;
	ld.shared.u32 	%r520, [%r519];
	mad.lo.s32 	%r864, %r520, %r832, %r864;
$L__BB488_102:
	setp.lt.s32 	%p54, %r304, 12;
	@%p54 bra 	$L__BB488_104;
	shl.b32 	%r521, %r183, 2;
	add.s32 	%r522, %r200, %r521;
	ld.shared.u32 	%r523, [%r522];
	mad.lo.s32 	%r864, %r523, %r831, %r864;
$L__BB488_104:
	setp.lt.s32 	%p55, %r304, 13;
	@%p55 bra 	$L__BB488_106;
	shl.b32 	%r524, %r186, 2;
	add.s32 	%r525, %r200, %r524;
	ld.shared.u32 	%r526, [%r525];
	mad.lo.s32 	%r864, %r526, %r830, %r864;
$L__BB488_106:
	setp.lt.s32 	%p56, %r304, 14;
	@%p56 bra 	$L__BB488_108;
	shl.b32 	%r527, %r189, 2;
	add.s32 	%r528, %r200, %r527;
	ld.shared.u32 	%r529, [%r528];
	mad.lo.s32 	%r864, %r529, %r829, %r864;
$L__BB488_108:
	setp.lt.s32 	%p57, %r304, 15;
	@%p57 bra 	$L__BB488_110;
	shl.b32 	%r530, %r192, 2;
	add.s32 	%r531, %r200, %r530;
	ld.shared.u32 	%r532, [%r531];
	mad.lo.s32 	%r864, %r532, %r828, %r864;
$L__BB488_110:
	setp.lt.s32 	%p58, %r304, 16;
	@%p58 bra 	$L__BB488_112;
	shl.b32 	%r533, %r195, 2;
	add.s32 	%r534, %r200, %r533;
	ld.shared.u32 	%r535, [%r534];
	mad.lo.s32 	%r864, %r535, %r827, %r864;
$L__BB488_112:
	add.s32 	%r553, %r861, %r152;
	mul.wide.s32 	%rd24, %r553, 4;
	add.s64 	%rd25, %rd2, %rd24;
	ld.local.u32 	%r554, [%rd25];
	add.s32 	%r555, %r554, %r864;
	st.local.u32 	[%rd25], %r555;
	add.s32 	%r862, %r862, %r41;
	add.s32 	%r861, %r861, 1;
	setp.lt.s32 	%p91, %r862, %r16;
	@%p91 bra 	$L__BB488_47;
$L__BB488_113:
	add.s32 	%r844, %r844, %r7;
	add.s32 	%r843, %r843, 1;
	setp.lt.s32 	%p92, %r844, %r6;
	@%p92 bra 	$L__BB488_13;
	ld.local.v4.u32 	{%r810, %r809, %r808, %r807}, [%rd2];
	ld.local.v4.u32 	{%r806, %r805, %r804, %r803}, [%rd2+16];
	ld.local.v4.u32 	{%r802, %r801, %r800, %r799}, [%rd2+32];
	ld.local.v4.u32 	{%r798, %r797, %r796, %r795}, [%rd2+48];
	ld.local.v4.u32 	{%r794, %r793, %r792, %r791}, [%rd2+64];
	ld.local.v4.u32 	{%r790, %r789, %r788, %r787}, [%rd2+80];
	ld.local.v4.u32 	{%r786, %r785, %r784, %r783}, [%rd2+96];
	ld.local.v4.u32 	{%r782, %r781, %r780, %r779}, [%rd2+112];
$L__BB488_115:
	ld.param.u64 	%rd91, [_Z9cuda_gemmIiLi128ELi2ELi1ELi4096ELi16ELi16ELi64ELi0ELi0EEviiiPT_S1_S1_iii_param_5];
	ld.param.u32 	%r751, [_Z9cuda_gemmIiLi128ELi2ELi1ELi4096ELi16ELi16ELi64ELi0ELi0EEviiiPT_S1_S1_iii_param_1];
	bar.sync 	0;
	shl.b32 	%r556, %r6, 7;
	div.s32 	%r557, %r556, %r7;
	mul.lo.s32 	%r558, %r18, %r557;
	mov.u32 	%r559, %ctaid.x;
	mov.u32 	%r560, %tid.x;
	mad.lo.s32 	%r561, %r6, %r559, %r560;
	mad.lo.s32 	%r562, %r771, %r751, %r561;
	cvta.to.global.u64 	%rd26, %rd91;
	mul.wide.s32 	%rd27, %r562, 4;
	add.s64 	%rd28, %rd26, %rd27;
	st.global.u32 	[%rd28], %r810;
	rem.s32 	%r563, 1, %r8;
	add.s32 	%r564, %r8, 1;
	setp.lt.u32 	%p93, %r564, 3;
	shl.b32 	%r565, %r8, 7;
	selp.b32 	%r566, %r565, 0, %p93;
	add.s32 	%r567, %r562, %r566;
	mad.lo.s32 	%r568, %r563, %r558, %r567;
	mul.wide.s32 	%rd29, %r568, 4;
	add.s64 	%rd30, %rd26, %rd29;
	st.global.u32 	[%rd30], %r809;
	div.s32 	%r569, 2, %r8;
	shl.b32 	%r570, %r569, 7;
	mul.lo.s32 	%r571, %r569, %r8;
	sub.s32 	%r572, 2, %r571;
	add.s32 	%r573, %r562, %r570;
	mad.lo.s32 	%r574, %r572, %r558, %r573;
	mul.wide.s32 	%rd31, %r574, 4;
	add.s64 	%rd32, %rd26, %rd31;
	st.global.u32 	[%rd32], %r808;
	div.s32 	%r575, 3, %r8;
	shl.b32 	%r576, %r575, 7;
	mul.lo.s32 	%r577, %r575, %r8;
	sub.s32 	%r578, 3, %r577;
	add.s32 	%r579, %r562, %r576;
	mad.lo.s32 	%r580, %r578, %r558, %r579;
	mul.wide.s32 	%rd33, %r580, 4;
	add.s64 	%rd34, %rd26, %rd33;
	st.global.u32 	[%rd34], %r807;
	div.s32 	%r581, 4, %r8;
	shl.b32 	%r582, %r581, 7;
	mul.lo.s32 	%r583, %r581, %r8;
	sub.s32 	%r584, 4, %r583;
	add.s32 	%r585, %r562, %r582;
	mad.lo.s32 	%r586, %r584, %r558, %r585;
	mul.wide.s32 	%rd35, %r586, 4;
	add.s64 	%rd36, %rd26, %rd35;
	st.global.u32 	[%rd36], %r806;
	div.s32 	%r587, 5, %r8;
	shl.b32 	%r588, %r587, 7;
	mul.lo.s32 	%r589, %r587, %r8;
	sub.s32 	%r590, 5, %r589;
	add.s32 	%r591, %r562, %r588;
	mad.lo.s32 	%r592, %r590, %r558, %r591;
	mul.wide.s32 	%rd37, %r592, 4;
	add.s64 	%rd38, %rd26, %rd37;
	st.global.u32 	[%rd38], %r805;
	div.s32 	%r593, 6, %r8;
	shl.b32 	%r594, %r593, 7;
	mul.lo.s32 	%r595, %r593, %r8;
	sub.s32 	%r596, 6, %r595;
	add.s32 	%r597, %r562, %r594;
	mad.lo.s32 	%r598, %r596, %r558, %r597;
	mul.wide.s32 	%rd39, %r598, 4;
	add.s64 	%rd40, %rd26, %rd39;
	st.global.u32 	[%rd40], %r804;
	div.s32 	%r599, 7, %r8;
	shl.b32 	%r600, %r599, 7;
	mul.lo.s32 	%r601, %r599, %r8;
	sub.s32 	%r602, 7, %r601;
	add.s32 	%r603, %r562, %r600;
	mad.lo.s32 	%r604, %r602, %r558, %r603;
	mul.wide.s32 	%rd41, %r604, 4;
	add.s64 	%rd42, %rd26, %rd41;
	st.global.u32 	[%rd42], %r803;
	div.s32 	%r605, 8, %r8;
	shl.b32 	%r606, %r605, 7;
	mul.lo.s32 	%r607, %r605, %r8;
	sub.s32 	%r608, 8, %r607;
	add.s32 	%r609, %r562, %r606;
	mad.lo.s32 	%r610, %r608, %r558, %r609;
	mul.wide.s32 	%rd43, %r610, 4;
	add.s64 	%rd44, %rd26, %rd43;
	st.global.u32 	[%rd44], %r802;
	div.s32 	%r611, 9, %r8;
	shl.b32 	%r612, %r611, 7;
	mul.lo.s32 	%r613, %r611, %r8;
	sub.s32 	%r614, 9, %r613;
	add.s32 	%r615, %r562, %r612;
	mad.lo.s32 	%r616, %r614, %r558, %r615;
	mul.wide.s32 	%rd45, %r616, 4;
	add.s64 	%rd46, %rd26, %rd45;
	st.global.u32 	[%rd46], %r801;
	div.s32 	%r617, 10, %r8;
	shl.b32 	%r618, %r617, 7;
	mul.lo.s32 	%r619, %r617, %r8;
	sub.s32 	%r620, 10, %r619;
	add.s32 	%r621, %r562, %r618;
	mad.lo.s32 	%r622, %r620, %r558, %r621;
	mul.wide.s32 	%rd47, %r622, 4;
	add.s64 	%rd48, %rd26, %rd47;
	st.global.u32 	[%rd48], %r800;
	div.s32 	%r623, 11, %r8;
	shl.b32 	%r624, %r623, 7;
	mul.lo.s32 	%r625, %r623, %r8;
	sub.s32 	%r626, 11, %r625;
	add.s32 	%r627, %r562, %r624;
	mad.lo.s32 	%r628, %r626, %r558, %r627;
	mul.wide.s32 	%rd49, %r628, 4;
	add.s64 	%rd50, %rd26, %rd49;
	st.global.u32 	[%rd50], %r799;
	div.s32 	%r629, 12, %r8;
	shl.b32 	%r630, %r629, 7;
	mul.lo.s32 	%r631, %r629, %r8;
	sub.s32 	%r632, 12, %r631;
	add.s32 	%r633, %r562, %r630;
	mad.lo.s32 	%r634, %r632, %r558, %r633;
	mul.wide.s32 	%rd51, %r634, 4;
	add.s64 	%rd52, %rd26, %rd51;
	st.global.u32 	[%rd52], %r798;
	div.s32 	%r635, 13, %r8;
	shl.b32 	%r636, %r635, 7;
	mul.lo.s32 	%r637, %r635, %r8;
	sub.s32 	%r638, 13, %r637;
	add.s32 	%r639, %r562, %r636;
	mad.lo.s32 	%r640, %r638, %r558, %r639;
	mul.wide.s32 	%rd53, %r640, 4;
	add.s64 	%rd54, %rd26, %rd53;
	st.global.u32 	[%rd54], %r797;
	div.s32 	%r641, 14, %r8;
	shl.b32 	%r642, %r641, 7;
	mul.lo.s32 	%r643, %r641, %r8;
	sub.s32 	%r644, 14, %r643;
	add.s32 	%r645, %r562, %r642;
	mad.lo.s32 	%r646, %r644, %r558, %r645;
	mul.wide.s32 	%rd55, %r646, 4;
	add.s64 	%rd56, %rd26, %rd55;
	st.global.u32 	[%rd56], %r796;
	div.s32 	%r647, 15, %r8;
	shl.b32 	%r648, %r647, 7;
	mul.lo.s32 	%r649, %r647, %r8;
	sub.s32 	%r650, 15, %r649;
	add.s32 	%r651, %r562, %r648;
	mad.lo.s32 	%r652, %r650, %r558, %r651;
	mul.wide.s32 	%rd57, %r652, 4;
	add.s64 	%rd58, %rd26, %rd57;
	st.global.u32 	[%rd58], %r795;
	div.s32 	%r653, 16, %r8;
	shl.b32 	%r654, %r653, 7;
	mul.lo.s32 	%r655, %r653, %r8;
	sub.s32 	%r656, 16, %r655;
	add.s32 	%r657, %r562, %r654;
	mad.lo.s32 	%r658, %r656, %r558, %r657;
	mul.wide.s32 	%rd59, %r658, 4;
	add.s64 	%rd60, %rd26, %rd59;
	st.global.u32 	[%rd60], %r794;
	div.s32 	%r659, 17, %r8;
	shl.b32 	%r660, %r659, 7;
	mul.lo.s32 	%r661, %r659, %r8;
	sub.s32 	%r662, 17, %r661;
	add.s32 	%r663, %r562, %r660;
	mad.lo.s32 	%r664, %r662, %r558, %r663;
	mul.wide.s32 	%rd61, %r664, 4;
	add.s64 	%rd62, %rd26, %rd61;
	st.global.u32 	[%rd62], %r793;
	div.s32 	%r665, 18, %r8;
	shl.b32 	%r666, %r665, 7;
	mul.lo.s32 	%r667, %r665, %r8;
	sub.s32 	%r668, 18, %r667;
	add.s32 	%r669, %r562, %r666;
	mad.lo.s32 	%r670, %r668, %r558, %r669;
	mul.wide.s32 	%rd63, %r670, 4;
	add.s64 	%rd64, %rd26, %rd63;
	st.global.u32 	[%rd64], %r792;
	div.s32 	%r671, 19, %r8;
	shl.b32 	%r672, %r671, 7;
	mul.lo.s32 	%r673, %r671, %r8;
	sub.s32 	%r674, 19, %r673;
	add.s32 	%r675, %r562, %r672;
	mad.lo.s32 	%r676, %r674, %r558, %r675;
	mul.wide.s32 	%rd65, %r676, 4;
	add.s64 	%rd66, %rd26, %rd65;
	st.global.u32 	[%rd66], %r791;
	div.s32 	%r677, 20, %r8;
	shl.b32 	%r678, %r677, 7;
	mul.lo.s32 	%r679, %r677, %r8;
	sub.s32 	%r680, 20, %r679;
	add.s32 	%r681, %r562, %r678;
	mad.lo.s32 	%r682, %r680, %r558, %r681;
	mul.wide.s32 	%rd67, %r682, 4;
	add.s64 	%rd68, %rd26, %rd67;
	st.global.u32 	[%rd68], %r790;
	div.s32 	%r683, 21, %r8;
	shl.b32 	%r684, %r683, 7;
	mul.lo.s32 	%r685, %r683, %r8;
	sub.s32 	%r686, 21, %r685;
	add.s32 	%r687, %r562, %r684;
	mad.lo.s32 	%r688, %r686, %r558, %r687;
	mul.wide.s32 	%rd69, %r688, 4;
	add.s64 	%rd70, %rd26, %rd69;
	st.global.u32 	[%rd70], %r789;
	div.s32 	%r689, 22, %r8;
	shl.b32 	%r690, %r689, 7;
	mul.lo.s32 	%r691, %r689, %r8;
	sub.s32 	%r692, 22, %r691;
	add.s32 	%r693, %r562, %r690;
	mad.lo.s32 	%r694, %r692, %r558, %r693;
	mul.wide.s32 	%rd71, %r694, 4;
	add.s64 	%rd72, %rd26, %rd71;
	st.global.u32 	[%rd72], %r788;
	div.s32 	%r695, 23, %r8;
	shl.b32 	%r696, %r695, 7;
	mul.lo.s32 	%r697, %r695, %r8;
	sub.s32 	%r698, 23, %r697;
	add.s32 	%r699, %r562, %r696;
	mad.lo.s32 	%r700, %r698, %r558, %r699;
	mul.wide.s32 	%rd73, %r700, 4;
	add.s64 	%rd74, %rd26, %rd73;
	st.global.u32 	[%rd74], %r787;
	div.s32 	%r701, 24, %r8;
	shl.b32 	%r702, %r701, 7;
	mul.lo.s32 	%r703, %r701, %r8;
	sub.s32 	%r704, 24, %r703;
	add.s32 	%r705, %r562, %r702;
	mad.lo.s32 	%r706, %r704, %r558, %r705;
	mul.wide.s32 	%rd75, %r706, 4;
	add.s64 	%rd76, %rd26, %rd75;
	st.global.u32 	[%rd76], %r786;
	div.s32 	%r707, 25, %r8;
	shl.b32 	%r708, %r707, 7;
	mul.lo.s32 	%r709, %r707, %r8;
	sub.s32 	%r710, 25, %r709;
	add.s32 	%r711, %r562, %r708;
	mad.lo.s32 	%r712, %r710, %r558, %r711;
	mul.wide.s32 	%rd77, %r712, 4;
	add.s64 	%rd78, %rd26, %rd77;
	st.global.u32 	[%rd78], %r785;
	div.s32 	%r713, 26, %r8;
	shl.b32 	%r714, %r713, 7;
	mul.lo.s32 	%r715, %r713, %r8;
	sub.s32 	%r716, 26, %r715;
	add.s32 	%r717, %r562, %r714;
	mad.lo.s32 	%r718, %r716, %r558, %r717;
	mul.wide.s32 	%rd79, %r718, 4;
	add.s64 	%rd80, %rd26, %rd79;
	st.global.u32 	[%rd80], %r784;
	div.s32 	%r719, 27, %r8;
	shl.b32 	%r720, %r719, 7;
	mul.lo.s32 	%r721, %r719, %r8;
	sub.s32 	%r722, 27, %r721;
	add.s32 	%r723, %r562, %r720;
	mad.lo.s32 	%r724, %r722, %r558, %r723;
	mul.wide.s32 	%rd81, %r724, 4;
	add.s64 	%rd82, %rd26, %rd81;
	st.global.u32 	[%rd82], %r783;
	div.s32 	%r725, 28, %r8;
	shl.b32 	%r726, %r725, 7;
	mul.lo.s32 	%r727, %r725, %r8;
	sub.s32 	%r728, 28, %r727;
	add.s32 	%r729, %r562, %r726;
	mad.lo.s32 	%r730, %r728, %r558, %r729;
	mul.wide.s32 	%rd83, %r730, 4;
	add.s64 	%rd84, %rd26, %rd83;
	st.global.u32 	[%rd84], %r782;
	div.s32 	%r731, 29, %r8;
	shl.b32 	%r732, %r731, 7;
	mul.lo.s32 	%r733, %r731, %r8;
	sub.s32 	%r734, 29, %r733;
	add.s32 	%r735, %r562, %r732;
	mad.lo.s32 	%r736, %r734, %r558, %r735;
	mul.wide.s32 	%rd85, %r736, 4;
	add.s64 	%rd86, %rd26, %rd85;
	st.global.u32 	[%rd86], %r781;
	div.s32 	%r737, 30, %r8;
	shl.b32 	%r738, %r737, 7;
	mul.lo.s32 	%r739, %r737, %r8;
	sub.s32 	%r740, 30, %r739;
	add.s32 	%r741, %r562, %r738;
	mad.lo.s32 	%r742, %r740, %r558, %r741;
	mul.wide.s32 	%rd87, %r742, 4;
	add.s64 	%rd88, %rd26, %rd87;
	st.global.u32 	[%rd88], %r780;
	div.s32 	%r743, 31, %r8;
	shl.b32 	%r744, %r743, 7;
	mul.lo.s32 	%r745, %r743, %r8;
	sub.s32 	%r746, 31, %r745;
	add.s32 	%r747, %r562, %r744;
	mad.lo.s32 	%r748, %r746, %r558, %r747;
	mul.wide.s32 	%rd89, %r748, 4;
	add.s64 	%rd90, %rd26, %rd89;
	st.global.u32 	[%rd90], %r779;
	mov.u32 	%r749, %nctaid.y;
	add.s32 	%r771, %r771, %r749;
	shl.b32 	%r750, %r749, 1;
	setp.lt.u32 	%p94, %r771, %r750;
	@%p94 bra 	$L__BB488_5;
$L__BB488_116:
	ret;

}
	// .globl	_Z9cuda_gemmIiLi128ELi2ELi1ELi4096ELi16ELi16ELi64ELi0ELi1EEviiiPT_S1_S1_iii
.visible .entry _Z9cuda_gemmIiLi128ELi2ELi1ELi4096ELi16ELi16ELi64ELi0ELi1EEviiiPT_S1_S1_iii(
	.param .u32 _Z9cuda_gemmIiLi128ELi2ELi1ELi4096ELi16ELi16ELi64ELi0ELi1EEviiiPT_S1_S1_iii_param_0,
	.param .u32 _Z9cuda_gemmIiLi128ELi2ELi1ELi4096ELi16ELi16ELi64ELi0ELi1EEviiiPT_S1_S1_iii_param_1,
	.param .u32 _Z9cuda_gemmIiLi128ELi2ELi1ELi4096ELi16ELi16ELi64ELi0ELi1EEviiiPT_S1_S1_iii_param_2,
	.param .u64 .ptr .align 1 _Z9cuda_gemmIiLi128ELi2ELi1ELi4096ELi16ELi16ELi64ELi0ELi1EEviiiPT_S1_S1_iii_param_3,
	.param .u64 .ptr .align 1 _Z9cuda_gemmIiLi128ELi2ELi1ELi4096ELi16ELi16ELi64ELi0ELi1EEviiiPT_S1_S1_iii_param_4,
	.param .u64 .ptr .align 1 _Z9cuda_gemmIiLi128ELi2ELi1ELi4096ELi16ELi16ELi64ELi0ELi1EEviiiPT_S1_S1_iii_param_5,
	.param .u32 _Z9cuda_gemmIiLi128ELi2ELi1ELi4096ELi16ELi16ELi64ELi0ELi1EEviiiPT_S1_S1_iii_param_6,
	.param .u32 _Z9cuda_gemmIiLi128ELi2ELi1ELi4096ELi16ELi16ELi64ELi0ELi1EEviiiPT_S1_S1_iii_param_7,
	.param .u32 _Z9cuda_gemmIiLi128ELi2ELi1ELi4096ELi16ELi16ELi64ELi0ELi1EEviiiPT_S1_S1_iii_param_8
)
.maxntid 128
{
	.local .align 16 .b8 	__local_depot489[128];
	.reg .b64 	%SP;
	.reg .b64 	%SPL;
	.reg .pred 	%p<271>;
	.reg .b16 	%rs<12>;
	.reg .b32 	%r<880>;
	.reg .b64 	%rd<68>;
	// demoted variable
	.shared .align 128 .b8 _ZZ9cuda_gemmIiLi128ELi2ELi1ELi4096ELi16ELi16ELi64ELi0ELi1EEviiiPT_S1_S1_iiiE11kron_fac_sh[1088];
	// demoted variable
	.shared .align 128 .b8 _ZZ9cuda_gemmIiLi128ELi2ELi1ELi4096ELi16ELi16ELi64ELi0ELi1EEviiiPT_S1_S1_iiiE3Ash[16384];
	mov.u64 	%SPL, __local_depot489;
	ld.param.u32 	%r73, [_Z9cuda_gemmIiLi128ELi2ELi1ELi4096ELi16ELi16ELi64ELi0ELi1EEviiiPT_S1_S1_iii_param_2];
	ld.param.u64 	%rd5, [_Z9cuda_gemmIiLi128ELi2ELi1ELi4096ELi16ELi16ELi64ELi0ELi1EEviiiPT_S1_S1_iii_param_3];
	ld.param.u64 	%rd6, [_Z9cuda_gemmIiLi128ELi2ELi1ELi4096ELi16ELi16ELi64ELi0ELi1EEviiiPT_S1_S1_iii_param_4];
	cvta.to.global.u64 	%rd1, %rd6;
	cvta.to.global.u64 	%rd2, %rd5;
	add.u64 	%rd3, %SPL, 0;
	mov.u32 	%r1, %tid.x;
	mov.u32 	%r2, %ntid.x;
	add.s32 	%r74, %r1, %r2;
	cvt.u16.u32 	%rs4, %r74;
	not.b16 	%rs5, %rs4;
	and.b16  	%rs6, %rs5, 255;
	cvt.u16.u32 	%rs7, %r2;
	and.b16  	%rs8, %rs7, 255;
	div.u16 	%rs1, %rs6, %rs8;
	and.b16  	%rs2, %rs1, 3;
	setp.eq.s16 	%p2, %rs2, 2;
	mov.u32 	%r868, %r1;
	@%p2 bra 	$L__BB489_3;
	cvt.u32.u16 	%r3, %rs2;
	mov.b32 	%r867, 0;
	mov.u32 	%r78, _ZZ9cuda_gemmIiLi128ELi2ELi1ELi4096ELi16ELi16ELi64ELi0ELi1EEviiiPT_S1_S1_iiiE11kron_fac_sh;
	mov.u32 	%r868, %r1;
$L__BB489_2:
	.pragma "nounroll";
	mul.wide.u32 	%rd8, %r868, 4;
	add.s64 	%rd9, %rd1, %rd8;
	ld.global.u32 	%r76, [%rd9];
	and.b32  	%r77, %r868, 15;
	mad.lo.s32 	%r79, %r77, 68, %r78;
	shr.u32 	%r80, %r868, 2;
	and.b32  	%r81, %r80, 1073741820;
	add.s32 	%r82, %r79, %r81;
	st.shared.u32 	[%r82], %r76;
	add.s32 	%r868, %r868, %r2;
	add.s32 	%r867, %r867, 1;
	xor.b32  	%r83, %r867, %r3;
	setp.ne.s32 	%p3, %r83, 2;
	@%p3 bra 	$L__BB489_2;
$L__BB489_3:
	setp.lt.u16 	%p4, %rs1, 2;
	@%p4 bra 	$L__BB489_6;
	mov.u32 	%r86, _ZZ9cuda_gemmIiLi128ELi2ELi1ELi4096ELi16ELi16ELi64ELi0ELi1EEviiiPT_S1_S1_iiiE11kron_fac_sh;
$L__BB489_5:
	mul.wide.u32 	%rd10, %r868, 4;
	add.s64 	%rd11, %rd1, %rd10;
	ld.global.u32 	%r84, [%rd11];
	and.b32  	%r85, %r868, 15;
	mad.lo.s32 	%r87, %r85, 68, %r86;
	shr.u32 	%r88, %r868, 2;
	and.b32  	%r89, %r88, 1073741820;
	add.s32 	%r90, %r87, %r89;
	st.shared.u32 	[%r90], %r84;
	add.s32 	%r91, %r868, %r2;
	mul.wide.u32 	%rd12, %r91, 4;
	add.s64 	%rd13, %rd1, %rd12;
	ld.global.u32 	%r92, [%rd13];
	and.b32  	%r93, %r91, 15;
	mad.lo.s32 	%r94, %r93, 68, %r86;
	shr.u32 	%r95, %r91, 2;
	and.b32  	%r96, %r95, 1073741820;
	add.s32 	%r97, %r94, %r96;
	st.shared.u32 	[%r97], %r92;
	add.s32 	%r98, %r91, %r2;
	mul.wide.u32 	%rd14, %r98, 4;
	add.s64 	%rd15, %rd1, %rd14;
	ld.global.u32 	%r99, [%rd15];
	and.b32  	%r100, %r98, 15;
	mad.lo.s32 	%r101, %r100, 68, %r86;
	shr.u32 	%r102, %r98, 2;
	and.b32  	%r103, %r102, 1073741820;
	add.s32 	%r104, %r101, %r103;
	st.shared.u32 	[%r104], %r99;
	add.s32 	%r105, %r98, %r2;
	mul.wide.u32 	%rd16, %r105, 4;
	add.s64 	%rd17, %rd1, %rd16;
	ld.global.u32 	%r106, [%rd17];
	and.b32  	%r107, %r105, 15;
	mad.lo.s32 	%r108, %r107, 68, %r86;
	shr.u32 	%r109, %r105, 2;
	and.b32  	%r110, %r109, 1073741820;
	add.s32 	%r111, %r108, %r110;
	st.shared.u32 	[%r111], %r106;
	add.s32 	%r868, %r105, %r2;
	setp.lt.u32 	%p5, %r868, 256;
	@%p5 bra 	$L__BB489_5;
$L__BB489_6:
	mov.u32 	%r870, %ctaid.y;
	mov.u32 	%r12, %nctaid.y;
	shl.b32 	%r13, %r12, 1;
	setp.ge.u32 	%p6, %r870, %r13;
	@%p6 bra 	$L__BB489_17;
	mov.u32 	%r112, %ctaid.x;
	shl.b32 	%r14, %r1, 2;
	shl.b32 	%r15, %r112, 12;
	shl.b32 	%r16, %r2, 2;
	and.b32  	%r17, %r1, 15;
	and.b32  	%r113, %r14, 60;
	mov.u32 	%r114, _ZZ9cuda_gemmIiLi128ELi2ELi1ELi4096ELi16ELi16ELi64ELi0ELi1EEviiiPT_S1_S1_iiiE11kron_fac_sh;
	add.s32 	%r18, %r114, %r113;
	shl.b32 	%r115, %r112, 8;
	shr.s32 	%r116, %r73, 31;
	shr.u32 	%r117, %r116, 20;
	add.s32 	%r118, %r73, %r117;
	shr.s32 	%r19, %r118, 12;
	or.b32  	%r20, %r115, %r1;
	xor.b32  	%r119, %r14, 4095;
	sub.s32 	%r120, %r119, %r16;
	cvt.u16.u32 	%rs9, %r120;
	cvt.u16.u32 	%rs10, %r16;
	div.u16 	%rs11, %rs9, %rs10;
	and.b16  	%rs3, %rs11, 3;
	shl.b32 	%r121, %r1, 4;
	mov.u32 	%r122, _ZZ9cuda_gemmIiLi128ELi2ELi1ELi4096ELi16ELi16ELi64ELi0ELi1EEviiiPT_S1_S1_iiiE3Ash;
	add.s32 	%r21, %r122, %r121;
	add.s32 	%r22, %r14, %r16;
	shl.b32 	%r40, %r2, 4;
	add.s32 	%r23, %r21, %r40;
	add.s32 	%r24, %r22, %r16;
	add.s32 	%r123, %r1, 1;
	and.b32  	%r25, %r123, 15;
	add.s32 	%r124, %r1, 2;
	and.b32  	%r26, %r124, 15;
	add.s32 	%r125, %r1, 3;
	and.b32  	%r27, %r125, 15;
	add.s32 	%r126, %r1, 4;
	and.b32  	%r28, %r126, 15;
	add.s32 	%r127, %r1, 5;
	and.b32  	%r29, %r127, 15;
	add.s32 	%r128, %r1, 6;
	and.b32  	%r30, %r128, 15;
	add.s32 	%r129, %r1, 7;
	and.b32  	%r31, %r129, 15;
	add.s32 	%r130, %r1, 9;
	and.b32  	%r32, %r130, 15;
	add.s32 	%r131, %r1, 10;
	and.b32  	%r33, %r131, 15;
	add.s32 	%r132, %r1, 11;
	and.b32  	%r34, %r132, 15;
	add.s32 	%r133, %r1, 12;
	and.b32  	%r35, %r133, 15;
	add.s32 	%r134, %r1, 13;
	and.b32  	%r36, %r134, 15;
	add.s32 	%r135, %r1, 14;
	and.b32  	%r37, %r135, 15;
	add.s32 	%r136, %r1, -1;
	and.b32  	%r38, %r136, 15;
	mad.lo.s32 	%r39, %r2, 12, %r15;
	shl.b32 	%r137, %r2, 3;
	add.s32 	%r41, %r15, %r137;
	mul.lo.s32 	%r42, %r2, 48;
	shl.b32 	%r43, %r2, 6;
	shl.b32 	%r44, %r2, 5;
$L__BB489_8:
	setp.eq.s16 	%p7, %rs3, 2;
	mov.b32 	%r138, 0;
	st.local.v4.u32 	[%rd3], {%r138, %r138, %r138, %r138};
	st.local.v4.u32 	[%rd3+16], {%r138, %r138, %r138, %r138};
	st.local.v4.u32 	[%rd3+32], {%r138, %r138, %r138, %r138};
	st.local.v4.u32 	[%rd3+48], {%r138, %r138, %r138, %r138};
	st.local.v4.u32 	[%rd3+64], {%r138, %r138, %r138, %r138};
	st.local.v4.u32 	[%rd3+80], {%r138, %r138, %r138, %r138};
	st.local.v4.u32 	[%rd3+96], {%r138, %r138, %r138, %r138};
	st.local.v4.u32 	[%rd3+112], {%r138, %r138, %r138, %r138};
	mul.lo.s32 	%r46, %r870, %r73;
	add.s32 	%r47, %r46, %r15;
	mov.u32 	%r871, %r14;
	@%p7 bra 	$L__BB489_12;
	setp.eq.s16 	%p8, %rs3, 3;
	add.s32 	%r139, %r47, %r14;
	mul.wide.s32 	%rd18, %r139, 4;
	add.s64 	%rd19, %rd2, %rd18;
	ld.global.v4.u32 	{%r140, %r141, %r142, %r143}, [%rd19];
	st.shared.v4.u32 	[%r21], {%r140, %r141, %r142, %r143};
	mov.u32 	%r871, %r22;
	@%p8 bra 	$L__BB489_12;
	setp.eq.s16 	%p9, %rs3, 0;
	add.s32 	%r144, %r47, %r22;
	mul.wide.s32 	%rd20, %r144, 4;
	add.s64 	%rd21, %rd2, %rd20;
	ld.global.v4.u32 	{%r145, %r146, %r147, %r148}, [%rd21];
	st.shared.v4.u32 	[%r23], {%r145, %r146, %r147, %r148};
	mov.u32 	%r871, %r24;
	@%p9 bra 	$L__BB489_12;
	add.s32 	%r871, %r24, %r16;
	add.s32 	%r149, %r47, %r24;
	mul.wide.s32 	%rd22, %r149, 4;
	add.s64 	%rd23, %rd2, %rd22;
	ld.global.v4.u32 	{%r150, %r151, %r152, %r153}, [%rd23];
	shl.b32 	%r154, %r16, 2;
	add.s32 	%r155, %r23, %r154;
	st.shared.v4.u32 	[%r155], {%r150, %r151, %r152, %r153};
$L__BB489_12:
	add.s32 	%r156, %r39, %r871;
	add.s32 	%r876, %r156, %r46;
	add.s32 	%r157, %r41, %r871;
	add.s32 	%r875, %r157, %r46;
	add.s32 	%r158, %r15, %r871;
	add.s32 	%r872, %r158, %r46;
	add.s32 	%r874, %r872, %r16;
	shl.b32 	%r159, %r871, 2;
	mov.u32 	%r160, _ZZ9cuda_gemmIiLi128ELi2ELi1ELi4096ELi16ELi16ELi64ELi0ELi1EEviiiPT_S1_S1_iiiE3Ash;
	add.s32 	%r873, %r160, %r159;
$L__BB489_13:
	mul.wide.s32 	%rd24, %r876, 4;
	add.s64 	%rd25, %rd2, %rd24;
	mul.wide.s32 	%rd26, %r875, 4;
	add.s64 	%rd27, %rd2, %rd26;
	mul.wide.s32 	%rd28, %r874, 4;
	add.s64 	%rd29, %rd2, %rd28;
	mul.wide.s32 	%rd30, %r872, 4;
	add.s64 	%rd31, %rd2, %rd30;
	ld.global.v4.u32 	{%r161, %r162, %r163, %r164}, [%rd31];
	st.shared.v4.u32 	[%r873], {%r161, %r162, %r163, %r164};
	add.s32 	%r165, %r871, %r16;
	ld.global.v4.u32 	{%r166, %r167, %r168, %r169}, [%rd29];
	add.s32 	%r170, %r873, %r40;
	st.shared.v4.u32 	[%r170], {%r166, %r167, %r168, %r169};
	add.s32 	%r171, %r165, %r16;
	ld.global.v4.u32 	{%r172, %r173, %r174, %r175}, [%rd27];
	add.s32 	%r176, %r873, %r44;
	st.shared.v4.u32 	[%r176], {%r172, %r173, %r174, %r175};
	add.s32 	%r177, %r171, %r16;
	ld.global.v4.u32 	{%r178, %r179, %r180, %r181}, [%rd25];
	add.s32 	%r182, %r873, %r42;
	st.shared.v4.u32 	[%r182], {%r178, %r179, %r180, %r181};
	add.s32 	%r871, %r177, %r16;
	add.s32 	%r876, %r876, %r40;
	add.s32 	%r875, %r875, %r40;
	add.s32 	%r874, %r874, %r40;
	add.s32 	%r873, %r873, %r43;
	add.s32 	%r872, %r872, %r40;
	setp.lt.u32 	%p10, %r871, 4096;
	@%p10 bra 	$L__BB489_13;
	bar.sync 	0;
	ld.shared.u32 	%r67, [%r18];
	mov.pred 	%p270, -1;
	mov.b32 	%r878, 0;
	mov.u32 	%r879, %r878;
$L__BB489_15:
	mov.pred 	%p1, %p270;
	add.s32 	%r185, %r879, %r1;
	shl.b32 	%r186, %r185, 4;
	or.b32  	%r187, %r186, %r17;
	shl.b32 	%r188, %r187, 2;
	mov.u32 	%r189, _ZZ9cuda_gemmIiLi128ELi2ELi1ELi4096ELi16ELi16ELi64ELi0ELi1EEviiiPT_S1_S1_iiiE3Ash;
	add.s32 	%r190, %r189, %r188;
	ld.shared.u32 	%r191, [%r190];
	or.b32  	%r192, %r186, %r25;
	shl.b32 	%r193, %r192, 2;
	add.s32 	%r194, %r189, %r193;
	ld.shared.u32 	%r195, [%r194];
	or.b32  	%r196, %r186, %r26;
	shl.b32 	%r197, %r196, 2;
	add.s32 	%r198, %r189, %r197;
	ld.shared.u32 	%r199, [%r198];
	or.b32  	%r200, %r186, %r27;
	shl.b32 	%r201, %r200, 2;
	add.s32 	%r202, %r189, %r201;
	ld.shared.u32 	%r203, [%r202];
	or.b32  	%r204, %r186, %r28;
	shl.b32 	%r205, %r204, 2;
	add.s32 	%r206, %r189, %r205;
	ld.shared.u32 	%r207, [%r206];
	or.b32  	%r208, %r186, %r29;
	shl.b32 	%r209, %r208, 2;
	add.s32 	%r210, %r189, %r209;
	ld.shared.u32 	%r211, [%r210];
	or.b32  	%r212, %r186, %r30;
	shl.b32 	%r213, %r212, 2;
	add.s32 	%r214, %r189, %r213;
	ld.shared.u32 	%r215, [%r214];
	or.b32  	%r216, %r186, %r31;
	shl.b32 	%r217, %r216, 2;
	add.s32 	%r218, %r189, %r217;
	ld.shared.u32 	%r219, [%r218];
	xor.b32  	%r220, %r17, 8;
	or.b32  	%r221, %r186, %r220;
	shl.b32 	%r222, %r221, 2;
	add.s32 	%r223, %r189, %r222;
	ld.shared.u32 	%r224, [%r223];
	or.b32  	%r225, %r186, %r32;
	shl.b32 	%r226, %r225, 2;
	add.s32 	%r227, %r189, %r226;
	ld.shared.u32 	%r228, [%r227];
	or.b32  	%r229, %r186, %r33;
	shl.b32 	%r230, %r229, 2;
	add.s32 	%r231, %r189, %r230;
	ld.shared.u32 	%r232, [%r231];
	or.b32  	%r233, %r186, %r34;
	shl.b32 	%r234, %r233, 2;
	add.s32 	%r235, %r189, %r234;
	ld.shared.u32 	%r236, [%r235];
	or.b32  	%r237, %r186, %r35;
	shl.b32 	%r238, %r237, 2;
	add.s32 	%r239, %r189, %r238;
	ld.shared.u32 	%r240, [%r239];
	or.b32  	%r241, %r186, %r36;
	shl.b32 	%r242, %r241, 2;
	add.s32 	%r243, %r189, %r242;
	ld.shared.u32 	%r244, [%r243];
	or.b32  	%r245, %r186, %r37;
	shl.b32 	%r246, %r245, 2;
	add.s32 	%r247, %r189, %r246;
	ld.shared.u32 	%r248, [%r247];
	or.b32  	%r249, %r186, %r38;
	shl.b32 	%r250, %r249, 2;
	add.s32 	%r251, %r189, %r250;
	ld.shared.u32 	%r252, [%r251];
	shl.b32 	%r253, %r878, 4;
	shfl.sync.idx.b32	%r254|%p13, %r67, %r17, 4127, -1;
	mul.lo.s32 	%r255, %r254, %r191;
	shfl.sync.idx.b32	%r256|%p14, %r67, %r25, 4127, -1;
	mad.lo.s32 	%r257, %r256, %r195, %r255;
	shfl.sync.idx.b32	%r258|%p15, %r67, %r26, 4127, -1;
	mad.lo.s32 	%r259, %r258, %r199, %r257;
	shfl.sync.idx.b32	%r260|%p16, %r67, %r27, 4127, -1;
	mad.lo.s32 	%r261, %r260, %r203, %r259;
	shfl.sync.idx.b32	%r262|%p17, %r67, %r28, 4127, -1;
	mad.lo.s32 	%r263, %r262, %r207, %r261;
	shfl.sync.idx.b32	%r264|%p18, %r67, %r29, 4127, -1;
	mad.lo.s32 	%r265, %r264, %r211, %r263;
	shfl.sync.idx.b32	%r266|%p19, %r67, %r30, 4127, -1;
	mad.lo.s32 	%r267, %r266, %r215, %r265;
	shfl.sync.idx.b32	%r268|%p20, %r67, %r31, 4127, -1;
	mad.lo.s32 	%r269, %r268, %r219, %r267;
	shfl.sync.idx.b32	%r270|%p21, %r67, %r220, 4127, -1;
	mad.lo.s32 	%r271, %r270, %r224, %r269;
	shfl.sync.idx.b32	%r272|%p22, %r67, %r32, 4127, -1;
	mad.lo.s32 	%r273, %r272, %r228, %r271;
	shfl.sync.idx.b32	%r274|%p23, %r67, %r33, 4127, -1;
	mad.lo.s32 	%r275, %r274, %r232, %r273;
	shfl.sync.idx.b32	%r276|%p24, %r67, %r34, 4127, -1;
	mad.lo.s32 	%r277, %r276, %r236, %r275;
	shfl.sync.idx.b32	%r278|%p25, %r67, %r35, 4127, -1;
	mad.lo.s32 	%r279, %r278, %r240, %r277;
	shfl.sync.idx.b32	%r280|%p26, %r67, %r36, 4127, -1;
	mad.lo.s32 	%r281, %r280, %r244, %r279;
	shfl.sync.idx.b32	%r282|%p27, %r67, %r37, 4127, -1;
	mad.lo.s32 	%r283, %r282, %r248, %r281;
	shfl.sync.idx.b32	%r284|%p28, %r67, %r38, 4127, -1;
	mad.lo.s32 	%r285, %r284, %r252, %r283;
	mul.wide.u32 	%rd32, %r253, 4;
	add.s64 	%rd33, %rd3, %rd32;
	ld.local.u32 	%r286, [%rd33];
	add.s32 	%r287, %r286, %r285;
	st.local.u32 	[%rd33], %r287;
	ld.shared.u32 	%r288, [%r18+68];
	shfl.sync.idx.b32	%r289|%p29, %r288, %r17, 4127, -1;
	mul.lo.s32 	%r290, %r289, %r191;
	shfl.sync.idx.b32	%r291|%p30, %r288, %r25, 4127, -1;
	mad.lo.s32 	%r292, %r291, %r195, %r290;
	shfl.sync.idx.b32	%r293|%p31, %r288, %r26, 4127, -1;
	mad.lo.s32 	%r294, %r293, %r199, %r292;
	shfl.sync.idx.b32	%r295|%p32, %r288, %r27, 4127, -1;
	mad.lo.s32 	%r296, %r295, %r203, %r294;
	shfl.sync.idx.b32	%r297|%p33, %r288, %r28, 4127, -1;
	mad.lo.s32 	%r298, %r297, %r207, %r296;
	shfl.sync.idx.b32	%r299|%p34, %r288, %r29, 4127, -1;
	mad.lo.s32 	%r300, %r299, %r211, %r298;
	shfl.sync.idx.b32	%r301|%p35, %r288, %r30, 4127, -1;
	mad.lo.s32 	%r302, %r301, %r215, %r300;
	shfl.sync.idx.b32	%r303|%p36, %r288, %r31, 4127, -1;
	mad.lo.s32 	%r304, %r303, %r219, %r302;
	shfl.sync.idx.b32	%r305|%p37, %r288, %r220, 4127, -1;
	mad.lo.s32 	%r306, %r305, %r224, %r304;
	shfl.sync.idx.b32	%r307|%p38, %r288, %r32, 4127, -1;
	mad.lo.s32 	%r308, %r307, %r228, %r306;
	shfl.sync.idx.b32	%r309|%p39, %r288, %r33, 4127, -1;
	mad.lo.s32 	%r310, %r309, %r232, %r308;
	shfl.sync.idx.b32	%r311|%p40, %r288, %r34, 4127, -1;
	mad.lo.s32 	%r312, %r311, %r236, %r310;
	shfl.sync.idx.b32	%r313|%p41, %r288, %r35, 4127, -1;
	mad.lo.s32 	%r314, %r313, %r240, %r312;
	shfl.sync.idx.b32	%r315|%p42, %r288, %r36, 4127, -1;
	mad.lo.s32 	%r316, %r315, %r244, %r314;
	shfl.sync.idx.b32	%r317|%p43, %r288, %r37, 4127, -1;
	mad.lo.s32 	%r318, %r317, %r248, %r316;
	shfl.sync.idx.b32	%r319|%p44, %r288, %r38, 4127, -1;
	mad.lo.s32 	%r320, %r319, %r252, %r318;
	ld.local.u32 	%r321, [%rd33+4];
	add.s32 	%r322, %r321, %r320;
	st.local.u32 	[%rd33+4], %r322;
	ld.shared.u32 	%r323, [%r18+136];
	shfl.sync.idx.b32	%r324|%p45, %r323, %r17, 4127, -1;
	mul.lo.s32 	%r325, %r324, %r191;
	shfl.sync.idx.b32	%r326|%p46, %r323, %r25, 4127, -1;
	mad.lo.s32 	%r327, %r326, %r195, %r325;
	shfl.sync.idx.b32	%r328|%p47, %r323, %r26, 4127, -1;
	mad.lo.s32 	%r329, %r328, %r199, %r327;
	shfl.sync.idx.b32	%r330|%p48, %r323, %r27, 4127, -1;
	mad.lo.s32 	%r331, %r330, %r203, %r329;
	shfl.sync.idx.b32	%r332|%p49, %r323, %r28, 4127, -1;
	mad.lo.s32 	%r333, %r332, %r207, %r331;
	shfl.sync.idx.b32	%r334|%p50, %r323, %r29, 4127, -1;
	mad.lo.s32 	%r335, %r334, %r211, %r333;
	shfl.sync.idx.b32	%r336|%p51, %r323, %r30, 4127, -1;
	mad.lo.s32 	%r337, %r336, %r215, %r335;
	shfl.sync.idx.b32	%r338|%p52, %r323, %r31, 4127, -1;
	mad.lo.s32 	%r339, %r338, %r219, %r337;
	shfl.sync.idx.b32	%r340|%p53, %r323, %r220, 4127, -1;
	mad.lo.s32 	%r341, %r340, %r224, %r339;
	shfl.sync.idx.b32	%r342|%p54, %r323, %r32, 4127, -1;
	mad.lo.s32 	%r343, %r342, %r228, %r341;
	shfl.sync.idx.b32	%r344|%p55, %r323, %r33, 4127, -1;
	mad.lo.s32 	%r345, %r344, %r232, %r343;
	shfl.sync.idx.b32	%r346|%p56, %r323, %r34, 4127, -1;
	mad.lo.s32 	%r347, %r346, %r236, %r345;
	shfl.sync.idx.b32	%r348|%p57, %r323, %r35, 4127, -1;
	mad.lo.s32 	%r349, %r348, %r240, %r347;
	shfl.sync.idx.b32	%r350|%p58, %r323, %r36, 4127, -1;
	mad.lo.s32 	%r351, %r350, %r244, %r349;
	shfl.sync.idx.b32	%r352|%p59, %r323, %r37, 4127, -1;
	mad.lo.s32 	%r353, %r352, %r248, %r351;
	shfl.sync.idx.b32	%r354|%p60, %r323, %r38, 4127, -1;
	mad.lo.s32 	%r355, %r354, %r252, %r353;
	ld.local.u32 	%r356, [%rd33+8];
	add.s32 	%r357, %r356, %r355;
	st.local.u32 	[%rd33+8], %r357;
	ld.shared.u32 	%r358, [%r18+204];
	shfl.sync.idx.b32	%r359|%p61, %r358, %r17, 4127, -1;
	mul.lo.s32 	%r360, %r359, %r191;
	shfl.sync.idx.b32	%r361|%p62, %r358, %r25, 4127, -1;
	mad.lo.s32 	%r362, %r361, %r195, %r360;
	shfl.sync.idx.b32	%r363|%p63, %r358, %r26, 4127, -1;
	mad.lo.s32 	%r364, %r363, %r199, %r362;
	shfl.sync.idx.b32	%r365|%p64, %r358, %r27, 4127, -1;
	mad.lo.s32 	%r366, %r365, %r203, %r364;
	shfl.sync.idx.b32	%r367|%p65, %r358, %r28, 4127, -1;
	mad.lo.s32 	%r368, %r367, %r207, %r366;
	shfl.sync.idx.b32	%r369|%p66, %r358, %r29, 4127, -1;
	mad.lo.s32 	%r370, %r369, %r211, %r368;
	shfl.sync.idx.b32	%r371|%p67, %r358, %r30, 4127, -1;
	mad.lo.s32 	%r372, %r371, %r215, %r370;
	shfl.sync.idx.b32	%r373|%p68, %r358, %r31, 4127, -1;
	mad.lo.s32 	%r374, %r373, %r219, %r372;
	shfl.sync.idx.b32	%r375|%p69, %r358, %r220, 4127, -1;
	mad.lo.s32 	%r376, %r375, %r224, %r374;
	shfl.sync.idx.b32	%r377|%p70, %r358, %r32, 4127, -1;
	mad.lo.s32 	%r378, %r377, %r228, %r376;
	shfl.sync.idx.b32	%r379|%p71, %r358, %r33, 4127, -1;
	mad.lo.s32 	%r380, %r379, %r232, %r378;
	shfl.sync.idx.b32	%r381|%p72, %r358, %r34, 4127, -1;
	mad.lo.s32 	%r382, %r381, %r236, %r380;
	shfl.sync.idx.b32	%r383|%p73, %r358, %r35, 4127, -1;
	mad.lo.s32 	%r384, %r383, %r240, %r382;
	shfl.sync.idx.b32	%r385|%p74, %r358, %r36, 4127, -1;
	mad.lo.s32 	%r386, %r385, %r244, %r384;
	shfl.sync.idx.b32	%r387|%p75, %r358, %r37, 4127, -1;
	mad.lo.s32 	%r388, %r387, %r248, %r386;
	shfl.sync.idx.b32	%r389|%p76, %r358, %r38, 4127, -1;
	mad.lo.s32 	%r390, %r389, %r252, %r388;
	ld.local.u32 	%r391, [%rd33+12];
	add.s32 	%r392, %r391, %r390;
	st.local.u32 	[%rd33+12], %r392;
	ld.shared.u32 	%r393, [%r18+272];
	shfl.sync.idx.b32	%r394|%p77, %r393, %r17, 4127, -1;
	mul.lo.s32 	%r395, %r394, %r191;
	shfl.sync.idx.b32	%r396|%p78, %r393, %r25, 4127, -1;
	mad.lo.s32 	%r397, %r396, %r195, %r395;
	shfl.sync.idx.b32	%r398|%p79, %r393, %r26, 4127, -1;
	mad.lo.s32 	%r399, %r398, %r199, %r397;
	shfl.sync.idx.b32	%r400|%p80, %r393, %r27, 4127, -1;
	mad.lo.s32 	%r401, %r400, %r203, %r399;
	shfl.sync.idx.b32	%r402|%p81, %r393, %r28, 4127, -1;
	mad.lo.s32 	%r403, %r402, %r207, %r401;
	shfl.sync.idx.b32	%r404|%p82, %r393, %r29, 4127, -1;
	mad.lo.s32 	%r405, %r404, %r211, %r403;
	shfl.sync.idx.b32	%r406|%p83, %r393, %r30, 4127, -1;
	mad.lo.s32 	%r407, %r406, %r215, %r405;
	shfl.sync.idx.b32	%r408|%p84, %r393, %r31, 4127, -1;
	mad.lo.s32 	%r409, %r408, %r219, %r407;
	shfl.sync.idx.b32	%r410|%p85, %r393, %r220, 4127, -1;
	mad.lo.s32 	%r411, %r410, %r224, %r409;
	shfl.sync.idx.b32	%r412|%p86, %r393, %r32, 4127, -1;
	mad.lo.s32 	%r413, %r412, %r228, %r411;
	shfl.sync.idx.b32	%r414|%p87, %r393, %r33, 4127, -1;
	mad.lo.s32 	%r415, %r414, %r232, %r413;
	shfl.sync.idx.b32	%r416|%p88, %r393, %r34, 4127, -1;
	mad.lo.s32 	%r417, %r416, %r236, %r415;
	shfl.sync.idx.b32	%r418|%p89, %r393, %r35, 4127, -1;
	mad.lo.s32 	%r419, %r418, %r240, %r417;
	shfl.sync.idx.b32	%r420|%p90, %r393, %r36, 4127, -1;
	mad.lo.s32 	%r421, %r420, %r244, %r419;
	shfl.sync.idx.b32	%r422|%p91, %r393, %r37, 4127, -1;
	mad.lo.s32 	%r423, %r422, %r248, %r421;
	shfl.sync.idx.b32	%r424|%p92, %r393, %r38, 4127, -1;
	mad.lo.s32 	%r425, %r424, %r252, %r423;
	ld.local.u32 	%r426, [%rd33+16];
	add.s32 	%r427, %r426, %r425;
	st.local.u32 	[%rd33+16], %r427;
	ld.shared.u32 	%r428, [%r18+340];
	shfl.sync.idx.b32	%r429|%p93, %r428, %r17, 4127, -1;
	mul.lo.s32 	%r430, %r429, %r191;
	shfl.sync.idx.b32	%r431|%p94, %r428, %r25, 4127, -1;
	mad.lo.s32 	%r432, %r431, %r195, %r430;
	shfl.sync.idx.b32	%r433|%p95, %r428, %r26, 4127, -1;
	mad.lo.s32 	%r434, %r433, %r199, %r432;
	shfl.sync.idx.b32	%r435|%p96, %r428, %r27, 4127, -1;
	mad.lo.s32 	%r436, %r435, %r203, %r434;
	shfl.sync.idx.b32	%r437|%p97, %r428, %r28, 4127, -1;
	mad.lo.s32 	%r438, %r437, %r207, %r436;
	shfl.sync.idx.b32	%r439|%p98, %r428, %r29, 4127, -1;
	mad.lo.s32 	%r440, %r439, %r211, %r438;
	shfl.sync.idx.b32	%r441|%p99, %r428, %r30, 4127, -1;
	mad.lo.s32 	%r442, %r441, %r215, %r440;
	shfl.sync.idx.b32	%r443|%p100, %r428, %r31, 4127, -1;
	mad.lo.s32 	%r444, %r443, %r219, %r442;
	shfl.sync.idx.b32	%r445|%p101, %r428, %r220, 4127, -1;
	mad.lo.s32 	%r446, %r445, %r224, %r444;
	shfl.sync.idx.b32	%r447|%p102, %r428, %r32, 4127, -1;
	mad.lo.s32 	%r448, %r447, %r228, %r446;
	shfl.sync.idx.b32	%r449|%p103, %r428, %r33, 4127, -1;
	mad.lo.s32 	%r450, %r449, %r232, %r448;
	shfl.sync.idx.b32	%r451|%p104, %r428, %r34, 4127, -1;
	mad.lo.s32 	%r452, %r451, %r236, %r450;
	shfl.sync.idx.b32	%r453|%p105, %r428, %r35, 4127, -1;
	mad.lo.s32 	%r454, %r453, %r240, %r452;
	shfl.sync.idx.b32	%r455|%p106, %r428, %r36, 4127, -1;
	mad.lo.s32 	%r456, %r455, %r244, %r454;
	shfl.sync.idx.b32	%r457|%p107, %r428, %r37, 4127, -1;
	mad.lo.s32 	%r458, %r457, %r248, %r456;
	shfl.sync.idx.b32	%r459|%p108, %r428, %r38, 4127, -1;
	mad.lo.s32 	%r460, %r459, %r252, %r458;
	ld.local.u32 	%r461, [%rd33+20];
	add.s32 	%r462, %r461, %r460;
	st.local.u32 	[%rd33+20], %r462;
	ld.shared.u32 	%r463, [%r18+408];
	shfl.sync.idx.b32	%r464|%p109, %r463, %r17, 4127, -1;
	mul.lo.s32 	%r465, %r464, %r191;
	shfl.sync.idx.b32	%r466|%p110, %r463, %r25, 4127, -1;
	mad.lo.s32 	%r467, %r466, %r195, %r465;
	shfl.sync.idx.b32	%r468|%p111, %r463, %r26, 4127, -1;
	mad.lo.s32 	%r469, %r468, %r199, %r467;
	shfl.sync.idx.b32	%r470|%p112, %r463, %r27, 4127, -1;
	mad.lo.s32 	%r471, %r470, %r203, %r469;
	shfl.sync.idx.b32	%r472|%p113, %r463, %r28, 4127, -1;
	mad.lo.s32 	%r473, %r472, %r207, %r471;
	shfl.sync.idx.b32	%r474|%p114, %r463, %r29, 4127, -1;
	mad.lo.s32 	%r475, %r474, %r211, %r473;
	shfl.sync.idx.b32	%r476|%p115, %r463, %r30, 4127, -1;
	mad.lo.s32 	%r477, %r476, %r215, %r475;
	shfl.sync.idx.b32	%r478|%p116, %r463, %r31, 4127, -1;
	mad.lo.s32 	%r479, %r478, %r219, %r477;
	shfl.sync.idx.b32	%r480|%p117, %r463, %r220, 4127, -1;
	mad.lo.s32 	%r481, %r480, %r224, %r479;
	shfl.sync.idx.b32	%r482|%p118, %r463, %r32, 4127, -1;
	mad.lo.s32 	%r483, %r482, %r228, %r481;
	shfl.sync.idx.b32	%r484|%p119, %r463, %r33, 4127, -1;
	mad.lo.s32 	%r485, %r484, %r232, %r483;
	shfl.sync.idx.b32	%r486|%p120, %r463, %r34, 4127, -1;
	mad.lo.s32 	%r487, %r486, %r236, %r485;
	shfl.sync.idx.b32	%r488|%p121, %r463, %r35, 4127, -1;
	mad.lo.s32 	%r489, %r488, %r240, %r487;
	shfl.sync.idx.b32	%r490|%p122, %r463, %r36, 4127, -1;
	mad.lo.s32 	%r491, %r490, %r244, %r489;
	shfl.sync.idx.b32	%r492|%p123, %r463, %r37, 4127, -1;
	mad.lo.s32 	%r493, %r492, %r248, %r491;
	shfl.sync.idx.b32	%r494|%p124, %r463, %r38, 4127, -1;
	mad.lo.s32 	%r495, %r494, %r252, %r493;
	ld.local.u32 	%r496, [%rd33+24];
	add.s32 	%r497, %r496, %r495;
	st.local.u32 	[%rd33+24], %r497;
	ld.shared.u32 	%r498, [%r18+476];
	shfl.sync.idx.b32	%r499|%p125, %r498, %r17, 4127, -1;
	mul.lo.s32 	%r500, %r499, %r191;
	shfl.sync.idx.b32	%r501|%p126, %r498, %r25, 4127, -1;
	mad.lo.s32 	%r502, %r501, %r195, %r500;
	shfl.sync.idx.b32	%r503|%p127, %r498, %r26, 4127, -1;
	mad.lo.s32 	%r504, %r503, %r199, %r502;
	shfl.sync.idx.b32	%r505|%p128, %r498, %r27, 4127, -1;
	mad.lo.s32 	%r506, %r505, %r203, %r504;
	shfl.sync.idx.b32	%r507|%p129, %r498, %r28, 4127, -1;
	mad.lo.s32 	%r508, %r507, %r207, %r506;
	shfl.sync.idx.b32	%r509|%p130, %r498, %r29, 4127, -1;
	mad.lo.s32 	%r510, %r509, %r211, %r508;
	shfl.sync.idx.b32	%r511|%p131, %r498, %r30, 4127, -1;
	mad.lo.s32 	%r512, %r511, %r215, %r510;
	shfl.sync.idx.b32	%r513|%p132, %r498, %r31, 4127, -1;
	mad.lo.s32 	%r514, %r513, %r219, %r512;
	shfl.sync.idx.b32	%r515|%p133, %r498, %r220, 4127, -1;
	mad.lo.s32 	%r516, %r515, %r224, %r514;
	shfl.sync.idx.b32	%r517|%p134, %r498, %r32, 4127, -1;
	mad.lo.s32 	%r518, %r517, %r228, %r516;
	shfl.sync.idx.b32	%r519|%p135, %r498, %r33, 4127, -1;
	mad.lo.s32 	%r520, %r519, %r232, %r518;
	shfl.sync.idx.b32	%r521|%p136, %r498, %r34, 4127, -1;
	mad.lo.s32 	%r522, %r521, %r236, %r520;
	shfl.sync.idx.b32	%r523|%p137, %r498, %r35, 4127, -1;
	mad.lo.s32 	%r524, %r523, %r240, %r522;
	shfl.sync.idx.b32	%r525|%p138, %r498, %r36, 4127, -1;
	mad.lo.s32 	%r526, %r525, %r244, %r524;
	shfl.sync.idx.b32	%r527|%p139, %r498, %r37, 4127, -1;
	mad.lo.s32 	%r528, %r527, %r248, %r526;
	shfl.sync.idx.b32	%r529|%p140, %r498, %r38, 4127, -1;
	mad.lo.s32 	%r530, %r529, %r252, %r528;
	ld.local.u32 	%r531, [%rd33+28];
	add.s32 	%r532, %r531, %r530;
	st.local.u32 	[%rd33+28], %r532;
	ld.shared.u32 	%r533, [%r18+544];
	shfl.sync.idx.b32	%r534|%p141, %r533, %r17, 4127, -1;
	mul.lo.s32 	%r535, %r534, %r191;
	shfl.sync.idx.b32	%r536|%p142, %r533, %r25, 4127, -1;
	mad.lo.s32 	%r537, %r536, %r195, %r535;
	shfl.sync.idx.b32	%r538|%p143, %r533, %r26, 4127, -1;
	mad.lo.s32 	%r539, %r538, %r199, %r537;
	shfl.sync.idx.b32	%r540|%p144, %r533, %r27, 4127, -1;
	mad.lo.s32 	%r541, %r540, %r203, %r539;
	shfl.sync.idx.b32	%r542|%p145, %r533, %r28, 4127, -1;
	mad.lo.s32 	%r543, %r542, %r207, %r541;
	shfl.sync.idx.b32	%r544|%p146, %r533, %r29, 4127, -1;
	mad.lo.s32 	%r545, %r544, %r211, %r543;
	shfl.sync.idx.b32	%r546|%p147, %r533, %r30, 4127, -1;
	mad.lo.s32 	%r547, %r546, %r215, %r545;
	shfl.sync.idx.b32	%r548|%p148, %r533, %r31, 4127, -1;
	mad.lo.s32 	%r549, %r548, %r219, %r547;
	shfl.sync.idx.b32	%r550|%p149, %r533, %r220, 4127, -1;
	mad.lo.s32 	%r551, %r550, %r224, %r549;
	shfl.sync.idx.b32	%r552|%p150, %r533, %r32, 4127, -1;
	mad.lo.s32 	%r553, %r552, %r228, %r551;
	shfl.sync.idx.b32	%r554|%p151, %r533, %r33, 4127, -1;
	mad.lo.s32 	%r555, %r554, %r232, %r553;
	shfl.sync.idx.b32	%r556|%p152, %r533, %r34, 4127, -1;
	mad.lo.s32 	%r557, %r556, %r236, %r555;
	shfl.sync.idx.b32	%r558|%p153, %r533, %r35, 4127, -1;
	mad.lo.s32 	%r559, %r558, %r240, %r557;
	shfl.sync.idx.b32	%r560|%p154, %r533, %r36, 4127, -1;
	mad.lo.s32 	%r561, %r560, %r244, %r559;
	shfl.sync.idx.b32	%r562|%p155, %r533, %r37, 4127, -1;
	mad.lo.s32 	%r563, %r562, %r248, %r561;
	shfl.sync.idx.b32	%r564|%p156, %r533, %r38, 4127, -1;
	mad.lo.s32 	%r565, %r564, %r252, %r563;
	ld.local.u32 	%r566, [%rd33+32];
	add.s32 	%r567, %r566, %r565;
	st.local.u32 	[%rd33+32], %r567;
	ld.shared.u32 	%r568, [%r18+612];
	shfl.sync.idx.b32	%r569|%p157, %r568, %r17, 4127, -1;
	mul.lo.s32 	%r570, %r569, %r191;
	shfl.sync.idx.b32	%r571|%p158, %r568, %r25, 4127, -1;
	mad.lo.s32 	%r572, %r571, %r195, %r570;
	shfl.sync.idx.b32	%r573|%p159, %r568, %r26, 4127, -1;
	mad.lo.s32 	%r574, %r573, %r199, %r572;
	shfl.sync.idx.b32	%r575|%p160, %r568, %r27, 4127, -1;
	mad.lo.s32 	%r576, %r575, %r203, %r574;
	shfl.sync.idx.b32	%r577|%p161, %r568, %r28, 4127, -1;
	mad.lo.s32 	%r578, %r577, %r207, %r576;
	shfl.sync.idx.b32	%r579|%p162, %r568, %r29, 4127, -1;
	mad.lo.s32 	%r580, %r579, %r211, %r578;
	shfl.sync.idx.b32	%r581|%p163, %r568, %r30, 4127, -1;
	mad.lo.s32 	%r582, %r581, %r215, %r580;
	shfl.sync.idx.b32	%r583|%p164, %r568, %r31, 4127, -1;
	mad.lo.s32 	%r584, %r583, %r219, %r582;
	shfl.sync.idx.b32	%r585|%p165, %r568, %r220, 4127, -1;
	mad.lo.s32 	%r586, %r585, %r224, %r584;
	shfl.sync.idx.b32	%r587|%p166, %r568, %r32, 4127, -1;
	mad.lo.s32 	%r588, %r587, %r228, %r586;
	shfl.sync.idx.b32	%r589|%p167, %r568, %r33, 4127, -1;
	mad.lo.s32 	%r590, %r589, %r232, %r588;
	shfl.sync.idx.b32	%r591|%p168, %r568, %r34, 4127, -1;
	mad.lo.s32 	%r592, %r591, %r236, %r590;
	shfl.sync.idx.b32	%r593|%p169, %r568, %r35, 4127, -1;
	mad.lo.s32 	%r594, %r593, %r240, %r592;
	shfl.sync.idx.b32	%r595|%p170, %r568, %r36, 4127, -1;
	mad.lo.s32 	%r596, %r595, %r244, %r594;
	shfl.sync.idx.b32	%r597|%p171, %r568, %r37, 4127, -1;
	mad.lo.s32 	%r598, %r597, %r248, %r596;
	shfl.sync.idx.b32	%r599|%p172, %r568, %r38, 4127, -1;
	mad.lo.s32 	%r600, %r599, %r252, %r598;
	ld.local.u32 	%r601, [%rd33+36];
	add.s32 	%r602, %r601, %r600;
	st.local.u32 	[%rd33+36], %r602;
	ld.shared.u32 	%r603, [%r18+680];
	shfl.sync.idx.b32	%r604|%p173, %r603, %r17, 4127, -1;
	mul.lo.s32 	%r605, %r604, %r191;
	shfl.sync.idx.b32	%r606|%p174, %r603, %r25, 4127, -1;
	mad.lo.s32 	%r607, %r606, %r195, %r605;
	shfl.sync.idx.b32	%r608|%p175, %r603, %r26, 4127, -1;
	mad.lo.s32 	%r609, %r608, %r199, %r607;
	shfl.sync.idx.b32	%r610|%p176, %r603, %r27, 4127, -1;
	mad.lo.s32 	%r611, %r610, %r203, %r609;
	shfl.sync.idx.b32	%r612|%p177, %r603, %r28, 4127, -1;
	mad.lo.s32 	%r613, %r612, %r207, %r611;
	shfl.sync.idx.b32	%r614|%p178, %r603, %r29, 4127, -1;
	mad.lo.s32 	%r615, %r614, %r211, %r613;
	shfl.sync.idx.b32	%r616|%p179, %r603, %r30, 4127, -1;
	mad.lo.s32 	%r617, %r616, %r215, %r615;
	shfl.sync.idx.b32	%r618|%p180, %r603, %r31, 4127, -1;
	mad.lo.s32 	%r619, %r618, %r219, %r617;
	shfl.sync.idx.b32	%r620|%p181, %r603, %r220, 4127, -1;
	mad.lo.s32 	%r621, %r620, %r224, %r619;
	shfl.sync.idx.b32	%r622|%p182, %r603, %r32, 4127, -1;
	mad.lo.s32 	%r623, %r622, %r228, %r621;
	shfl.sync.idx.b32	%r624|%p183, %r603, %r33, 4127, -1;
	mad.lo.s32 	%r625, %r624, %r232, %r623;
	shfl.sync.idx.b32	%r626|%p184, %r603, %r34, 4127, -1;
	mad.lo.s32 	%r627, %r626, %r236, %r625;
	shfl.sync.idx.b32	%r628|%p185, %r603, %r35, 4127, -1;
	mad.lo.s32 	%r629, %r628, %r240, %r627;
	shfl.sync.idx.b32	%r630|%p186, %r603, %r36, 4127, -1;
	mad.lo.s32 	%r631, %r630, %r244, %r629;
	shfl.sync.idx.b32	%r632|%p187, %r603, %r37, 4127, -1;
	mad.lo.s32 	%r633, %r632, %r248, %r631;
	shfl.sync.idx.b32	%r634|%p188, %r603, %r38, 4127, -1;
	mad.lo.s32 	%r635, %r634, %r252, %r633;
	ld.local.u32 	%r636, [%rd33+40];
	add.s32 	%r637, %r636, %r635;
	st.local.u32 	[%rd33+40], %r637;
	ld.shared.u32 	%r638, [%r18+748];
	shfl.sync.idx.b32	%r639|%p189, %r638, %r17, 4127, -1;
	mul.lo.s32 	%r640, %r639, %r191;
	shfl.sync.idx.b32	%r641|%p190, %r638, %r25, 4127, -1;
	mad.lo.s32 	%r642, %r641, %r195, %r640;
	shfl.sync.idx.b32	%r643|%p191, %r638, %r26, 4127, -1;
	mad.lo.s32 	%r644, %r643, %r199, %r642;
	shfl.sync.idx.b32	%r645|%p192, %r638, %r27, 4127, -1;
	mad.lo.s32 	%r646, %r645, %r203, %r644;
	shfl.sync.idx.b32	%r647|%p193, %r638, %r28, 4127, -1;
	mad.lo.s32 	%r648, %r647, %r207, %r646;
	shfl.sync.idx.b32	%r649|%p194, %r638, %r29, 4127, -1;
	mad.lo.s32 	%r650, %r649, %r211, %r648;
	shfl.sync.idx.b32	%r651|%p195, %r638, %r30, 4127, -1;
	mad.lo.s32 	%r652, %r651, %r215, %r650;
	shfl.sync.idx.b32	%r653|%p196, %r638, %r31, 4127, -1;
	mad.lo.s32 	%r654, %r653, %r219, %r652;
	shfl.sync.idx.b32	%r655|%p197, %r638, %r220, 4127, -1;
	mad.lo.s32 	%r656, %r655, %r224, %r654;
	shfl.sync.idx.b32	%r657|%p198, %r638, %r32, 4127, -1;
	mad.lo.s32 	%r658, %r657, %r228, %r656;
	shfl.sync.idx.b32	%r659|%p199, %r638, %r33, 4127, -1;
	mad.lo.s32 	%r660, %r659, %r232, %r658;
	shfl.sync.idx.b32	%r661|%p200, %r638, %r34, 4127, -1;
	mad.lo.s32 	%r662, %r661, %r236, %r660;
	shfl.sync.idx.b32	%r663|%p201, %r638, %r35, 4127, -1;
	mad.lo.s32 	%r664, %r663, %r240, %r662;
	shfl.sync.idx.b32	%r665|%p202, %r638, %r36, 4127, -1;
	mad.lo.s32 	%r666, %r665, %r244, %r664;
	shfl.sync.idx.b32	%r667|%p203, %r638, %r37, 4127, -1;
	mad.lo.s32 	%r668, %r667, %r248, %r666;
	shfl.sync.idx.b32	%r669|%p204, %r638, %r38, 4127, -1;
	mad.lo.s32 	%r670, %r669, %r252, %r668;
	ld.local.u32 	%r671, [%rd33+44];
	add.s32 	%r672, %r671, %r670;
	st.local.u32 	[%rd33+44], %r672;
	ld.shared.u32 	%r673, [%r18+816];
	shfl.sync.idx.b32	%r674|%p205, %r673, %r17, 4127, -1;
	mul.lo.s32 	%r675, %r674, %r191;
	shfl.sync.idx.b32	%r676|%p206, %r673, %r25, 4127, -1;
	mad.lo.s32 	%r677, %r676, %r195, %r675;
	shfl.sync.idx.b32	%r678|%p207, %r673, %r26, 4127, -1;
	mad.lo.s32 	%r679, %r678, %r199, %r677;
	shfl.sync.idx.b32	%r680|%p208, %r673, %r27, 4127, -1;
	mad.lo.s32 	%r681, %r680, %r203, %r679;
	shfl.sync.idx.b32	%r682|%p209, %r673, %r28, 4127, -1;
	mad.lo.s32 	%r683, %r682, %r207, %r681;
	shfl.sync.idx.b32	%r684|%p210, %r673, %r29, 4127, -1;
	mad.lo.s32 	%r685, %r684, %r211, %r683;
	shfl.sync.idx.b32	%r686|%p211, %r673, %r30, 4127, -1;
	mad.lo.s32 	%r687, %r686, %r215, %r685;
	shfl.sync.idx.b32	%r688|%p212, %r673, %r31, 4127, -1;
	mad.lo.s32 	%r689, %r688, %r219, %r687;
	shfl.sync.idx.b32	%r690|%p213, %r673, %r220, 4127, -1;
	mad.lo.s32 	%r691, %r690, %r224, %r689;
	shfl.sync.idx.b32	%r692|%p214, %r673, %r32, 4127, -1;
	mad.lo.s32 	%r693, %r692, %r228, %r691;
	shfl.sync.idx.b32	%r694|%p215, %r673, %r33, 4127, -1;
	mad.lo.s32 	%r695, %r694, %r232, %r693;
	shfl.sync.idx.b32	%r696|%p216, %r673, %r34, 4127, -1;
	mad.lo.s32 	%r697, %r696, %r236, %r695;
	shfl.sync.idx.b32	%r698|%p217, %r673, %r35, 4127, -1;
	mad.lo.s32 	%r699, %r698, %r240, %r697;
	shfl.sync.idx.b32	%r700|%p218, %r673, %r36, 4127, -1;
	mad.lo.s32 	%r701, %r700, %r244, %r699;
	shfl.sync.idx.b32	%r702|%p219, %r673, %r37, 4127, -1;
	mad.lo.s32 	%r703, %r702, %r248, %r701;
	shfl.sync.idx.b32	%r704|%p220, %r673, %r38, 4127, -1;
	mad.lo.s32 	%r705, %r704, %r252, %r703;
	ld.local.u32 	%r706, [%rd33+48];
	add.s32 	%r707, %r706, %r705;
	st.local.u32 	[%rd33+48], %r707;
	ld.shared.u32 	%r708, [%r18+884];
	shfl.sync.idx.b32	%r709|%p221, %r708, %r17, 4127, -1;
	mul.lo.s32 	%r710, %r709, %r191;
	shfl.sync.idx.b32	%r711|%p222, %r708, %r25, 4127, -1;
	mad.lo.s32 	%r712, %r711, %r195, %r710;
	shfl.sync.idx.b32	%r713|%p223, %r708, %r26, 4127, -1;
	mad.lo.s32 	%r714, %r713, %r199, %r712;
	shfl.sync.idx.b32	%r715|%p224, %r708, %r27, 4127, -1;
	mad.lo.s32 	%r716, %r715, %r203, %r714;
	shfl.sync.idx.b32	%r717|%p225, %r708, %r28, 4127, -1;
	mad.lo.s32 	%r718, %r717, %r207, %r716;
	shfl.sync.idx.b32	%r719|%p226, %r708, %r29, 4127, -1;
	mad.lo.s32 	%r720, %r719, %r211, %r718;
	shfl.sync.idx.b32	%r721|%p227, %r708, %r30, 4127, -1;
	mad.lo.s32 	%r722, %r721, %r215, %r720;
	shfl.sync.idx.b32	%r723|%p228, %r708, %r31, 4127, -1;
	mad.lo.s32 	%r724, %r723, %r219, %r722;
	shfl.sync.idx.b32	%r725|%p229, %r708, %r220, 4127, -1;
	mad.lo.s32 	%r726, %r725, %r224, %r724;
	shfl.sync.idx.b32	%r727|%p230, %r708, %r32, 4127, -1;
	mad.lo.s32 	%r728, %r727, %r228, %r726;
	shfl.sync.idx.b32	%r729|%p231, %r708, %r33, 4127, -1;
	mad.lo.s32 	%r730, %r729, %r232, %r728;
	shfl.sync.idx.b32	%r731|%p232, %r708, %r34, 4127, -1;
	mad.lo.s32 	%r732, %r731, %r236, %r730;
	shfl.sync.idx.b32	%r733|%p233, %r708, %r35, 4127, -1;
	mad.lo.s32 	%r734, %r733, %r240, %r732;
	shfl.sync.idx.b32	%r735|%p234, %r708, %r36, 4127, -1;
	mad.lo.s32 	%r736, %r735, %r244, %r734;
	shfl.sync.idx.b32	%r737|%p235, %r708, %r37, 4127, -1;
	mad.lo.s32 	%r738, %r737, %r248, %r736;
	shfl.sync.idx.b32	%r739|%p236, %r708, %r38, 4127, -1;
	mad.lo.s32 	%r740, %r739, %r252, %r738;
	ld.local.u32 	%r741, [%rd33+52];
	add.s32 	%r742, %r741, %r740;
	st.local.u32 	[%rd33+52], %r742;
	ld.shared.u32 	%r743, [%r18+952];
	shfl.sync.idx.b32	%r744|%p237, %r743, %r17, 4127, -1;
	mul.lo.s32 	%r745, %r744, %r191;
	shfl.sync.idx.b32	%r746|%p238, %r743, %r25, 4127, -1;
	mad.lo.s32 	%r747, %r746, %r195, %r745;
	shfl.sync.idx.b32	%r748|%p239, %r743, %r26, 4127, -1;
	mad.lo.s32 	%r749, %r748, %r199, %r747;
	shfl.sync.idx.b32	%r750|%p240, %r743, %r27, 4127, -1;
	mad.lo.s32 	%r751, %r750, %r203, %r749;
	shfl.sync.idx.b32	%r752|%p241, %r743, %r28, 4127, -1;
	mad.lo.s32 	%r753, %r752, %r207, %r751;
	shfl.sync.idx.b32	%r754|%p242, %r743, %r29, 4127, -1;
	mad.lo.s32 	%r755, %r754, %r211, %r753;
	shfl.sync.idx.b32	%r756|%p243, %r743, %r30, 4127, -1;
	mad.lo.s32 	%r757, %r756, %r215, %r755;
	shfl.sync.idx.b32	%r758|%p244, %r743, %r31, 4127, -1;
	mad.lo.s32 	%r759, %r758, %r219, %r757;
	shfl.sync.idx.b32	%r760|%p245, %r743, %r220, 4127, -1;
	mad.lo.s32 	%r761, %r760, %r224, %r759;
	shfl.sync.idx.b32	%r762|%p246, %r743, %r32, 4127, -1;
	mad.lo.s32 	%r763, %r762, %r228, %r761;
	shfl.sync.idx.b32	%r764|%p247, %r743, %r33, 4127, -1;
	mad.lo.s32 	%r765, %r764, %r232, %r763;
	shfl.sync.idx.b32	%r766|%p248, %r743, %r34, 4127, -1;
	mad.lo.s32 	%r767, %r766, %r236, %r765;
	shfl.sync.idx.b32	%r768|%p249, %r743, %r35, 4127, -1;
	mad.lo.s32 	%r769, %r768, %r240, %r767;
	shfl.sync.idx.b32	%r770|%p250, %r743, %r36, 4127, -1;
	mad.lo.s32 	%r771, %r770, %r244, %r769;
	shfl.sync.idx.b32	%r772|%p251, %r743, %r37, 4127, -1;
	mad.lo.s32 	%r773, %r772, %r248, %r771;
	shfl.sync.idx.b32	%r774|%p252, %r743, %r38, 4127, -1;
	mad.lo.s32 	%r775, %r774, %r252, %r773;
	ld.local.u32 	%r776, [%rd33+56];
	add.s32 	%r777, %r776, %r775;
	st.local.u32 	[%rd33+56], %r777;
	ld.shared.u32 	%r778, [%r18+1020];
	shfl.sync.idx.b32	%r779|%p253, %r778, %r17, 4127, -1;
	mul.lo.s32 	%r780, %r779, %r191;
	shfl.sync.idx.b32	%r781|%p254, %r778, %r25, 4127, -1;
	mad.lo.s32 	%r782, %r781, %r195, %r780;
	shfl.sync.idx.b32	%r783|%p255, %r778, %r26, 4127, -1;
	mad.lo.s32 	%r784, %r783, %r199, %r782;
	shfl.sync.idx.b32	%r785|%p256, %r778, %r27, 4127, -1;
	mad.lo.s32 	%r786, %r785, %r203, %r784;
	shfl.sync.idx.b32	%r787|%p257, %r778, %r28, 4127, -1;
	mad.lo.s32 	%r788, %r787, %r207, %r786;
	shfl.sync.idx.b32	%r789|%p258, %r778, %r29, 4127, -1;
	mad.lo.s32 	%r790, %r789, %r211, %r788;
	shfl.sync.idx.b32	%r791|%p259, %r778, %r30, 4127, -1;
	mad.lo.s32 	%r792, %r791, %r215, %r790;
	shfl.sync.idx.b32	%r793|%p260, %r778, %r31, 4127, -1;
	mad.lo.s32 	%r794, %r793, %r219, %r792;
	shfl.sync.idx.b32	%r795|%p261, %r778, %r220, 4127, -1;
	mad.lo.s32 	%r796, %r795, %r224, %r794;
	shfl.sync.idx.b32	%r797|%p262, %r778, %r32, 4127, -1;
	mad.lo.s32 	%r798, %r797, %r228, %r796;
	shfl.sync.idx.b32	%r799|%p263, %r778, %r33, 4127, -1;
	mad.lo.s32 	%r800, %r799, %r232, %r798;
	shfl.sync.idx.b32	%r801|%p264, %r778, %r34, 4127, -1;
	mad.lo.s32 	%r802, %r801, %r236, %r800;
	shfl.sync.idx.b32	%r803|%p265, %r778, %r35, 4127, -1;
	mad.lo.s32 	%r804, %r803, %r240, %r802;
	shfl.sync.idx.b32	%r805|%p266, %r778, %r36, 4127, -1;
	mad.lo.s32 	%r806, %r805, %r244, %r804;
	shfl.sync.idx.b32	%r807|%p267, %r778, %r37, 4127, -1;
	mad.lo.s32 	%r808, %r807, %r248, %r806;
	shfl.sync.idx.b32	%r809|%p268, %r778, %r38, 4127, -1;
	mad.lo.s32 	%r810, %r809, %r252, %r808;
	ld.local.u32 	%r811, [%rd33+60];
	add.s32 	%r812, %r811, %r810;
	st.local.u32 	[%rd33+60], %r812;
	add.s32 	%r878, %r878, 1;
	mov.b32 	%r879, 128;
	mov.pred 	%p270, 0;
	@%p1 bra 	$L__BB489_15;
	ld.param.u64 	%rd67, [_Z9cuda_gemmIiLi128ELi2ELi1ELi4096ELi16ELi16ELi64ELi0ELi1EEviiiPT_S1_S1_iii_param_5];
	ld.param.u32 	%r865, [_Z9cuda_gemmIiLi128ELi2ELi1ELi4096ELi16ELi16ELi64ELi0ELi1EEviiiPT_S1_S1_iii_param_1];
	bar.sync 	0;
	mad.lo.s32 	%r813, %r870, %r865, %r20;
	ld.local.v4.u32 	{%r814, %r815, %r816, %r817}, [%rd3];
	cvta.to.global.u64 	%rd34, %rd67;
	mul.wide.s32 	%rd35, %r813, 4;
	add.s64 	%rd36, %rd34, %rd35;
	st.global.u32 	[%rd36], %r814;
	shl.b32 	%r818, %r19, 8;
	add.s32 	%r819, %r813, %r818;
	mul.wide.s32 	%rd37, %r819, 4;
	add.s64 	%rd38, %rd34, %rd37;
	st.global.u32 	[%rd38], %r815;
	shl.b32 	%r820, %r19, 9;
	add.s32 	%r821, %r820, %r813;
	mul.wide.s32 	%rd39, %r821, 4;
	add.s64 	%rd40, %rd34, %rd39;
	st.global.u32 	[%rd40], %r816;
	add.s32 	%r822, %r821, %r818;
	mul.wide.s32 	%rd41, %r822, 4;
	add.s64 	%rd42, %rd34, %rd41;
	st.global.u32 	[%rd42], %r817;
	shl.b32 	%r823, %r19, 10;
	add.s32 	%r824, %r823, %r813;
	ld.local.v4.u32 	{%r825, %r826, %r827, %r828}, [%rd3+16];
	mul.wide.s32 	%rd43, %r824, 4;
	add.s64 	%rd44, %rd34, %rd43;
	st.global.u32 	[%rd44], %r825;
	add.s32 	%r829, %r824, %r818;
	mul.wide.s32 	%rd45, %r829, 4;
	add.s64 	%rd46, %rd34, %rd45;
	st.global.u32 	[%rd46], %r826;
	add.s32 	%r830, %r820, %r824;
	mul.wide.s32 	%rd47, %r830, 4;
	add.s64 	%rd48, %rd34, %rd47;
	st.global.u32 	[%rd48], %r827;
	add.s32 	%r831, %r830, %r818;
	mul.wide.s32 	%rd49, %r831, 4;
	add.s64 	%rd50, %rd34, %rd49;
	st.global.u32 	[%rd50], %r828;
	shl.b32 	%r832, %r19, 11;
	add.s32 	%r833, %r832, %r813;
	ld.local.v4.u32 	{%r834, %r835, %r836, %r837}, [%rd3+32];
	mul.wide.s32 	%rd51, %r833, 4;
	add.s64 	%rd52, %rd34, %rd51;
	st.global.u32 	[%rd52], %r834;
	add.s32 	%r838, %r833, %r818;
	mul.wide.s32 	%rd53, %r838, 4;
	add.s64 	%rd54, %rd34, %rd53;
	st.global.u32 	[%rd54], %r835;
	add.s32 	%r839, %r820, %r833;
	mul.wide.s32 	%rd55, %r839, 4;
	add.s64 	%rd56, %rd34, %rd55;
	st.global.u32 	[%rd56], %r836;
	add.s32 	%r840, %r839, %r818;
	mul.wide.s32 	%rd57, %r840, 4;
	add.s64 	%rd58, %rd34, %rd57;
	st.global.u32 	[%rd58], %r837;
	add.s32 	%r841, %r823, %r833;
	ld.local.v4.u32 	{%r842, %r843, %r844, %r845}, [%rd3+48];
	mul.wide.s32 	%rd59, %r841, 4;
	add.s64 	%rd60, %rd34, %rd59;
	st.global.u32 	[%rd60], %r842;
	add.s32 	%r846, %r841, %r818;
	mul.wide.s32 	%rd61, %r846, 4;
	add.s64 	%rd62, %rd34, %rd61;
	st.global.u32 	[%rd62], %r843;
	add.s32 	%r847, %r820, %r841;
	mul.wide.s32 	%rd63, %r847, 4;
	add.s64 	%rd64, %rd34, %rd63;
	st.global.u32 	[%rd64], %r844;
	add.s32 	%r848, %r847, %r818;
	mul.wide.s32 	%rd65, %r848, 4;
	add.s64 	%rd66, %rd34, %rd65;
	st.global.u32 	[%rd66], %r845;
	ld.local.v4.u32 	{%r849, %r850, %r851, %r852}, [%rd3+64];
	st.global.u32 	[%rd36+512], %r849;
	st.global.u32 	[%rd38+512], %r850;
	st.global.u32 	[%rd40+512], %r851;
	st.global.u32 	[%rd42+512], %r852;
	ld.local.v4.u32 	{%r853, %r854, %r855, %r856}, [%rd3+80];
	st.global.u32 	[%rd44+512], %r853;
	st.global.u32 	[%rd46+512], %r854;
	st.global.u32 	[%rd48+512], %r855;
	st.global.u32 	[%rd50+512], %r856;
	ld.local.v4.u32 	{%r857, %r858, %r859, %r860}, [%rd3+96];
	st.global.u32 	[%rd52+512], %r857;
	st.global.u32 	[%rd54+512], %r858;
	st.global.u32 	[%rd56+512], %r859;
	st.global.u32 	[%rd58+512], %r860;
	ld.local.v4.u32 	{%r861, %r862, %r863, %r864}, [%rd3+112];
	st.global.u32 	[%rd60+512], %r861;
	st.global.u32 	[%rd62+512], %r862;
	st.global.u32 	[%rd64+512], %r863;
	st.global.u32 	[%rd66+512], %r864;
	add.s32 	%r870, %r870, %r12;
	setp.lt.u32 	%p269, %r870, %r13;
	@%p269 bra 	$L__BB489_8;
$L__BB489_17:
	ret;

}
	// .globl	_Z9cuda_gemmIiLi128ELi2ELi1ELi4096ELi16ELi16ELi64ELi1ELi0EEviiiPT_S1_S1_iii
.visible .entry _Z9cuda_gemmIiLi128ELi2ELi1ELi4096ELi16ELi16ELi64ELi1ELi0EEviiiPT_S1_S1_iii(
	.param .u32 _Z9cuda_gemmIiLi128ELi2ELi1ELi4096ELi16ELi16ELi64ELi1ELi0EEviiiPT_S1_S1_iii_param_0,
	.param .u32 _Z9cuda_gemmIiLi128ELi2ELi1ELi4096ELi16ELi16ELi64ELi1ELi0EEviiiPT_S1_S1_iii_param_1,
	.param .u32 _Z9cuda_gemmIiLi128ELi2ELi1ELi4096ELi16ELi16ELi64ELi1ELi0EEviiiPT_S1_S1_iii_param_2,
	.param .u64 .ptr .align 1 _Z9cuda_gemmIiLi128ELi2ELi1ELi4096ELi16ELi16ELi64ELi1ELi0EEviiiPT_S1_S1_iii_param_3,
	.param .u64 .ptr .align 1 _Z9cuda_gemmIiLi128ELi2ELi1ELi4096ELi16ELi16ELi64ELi1ELi0EEviiiPT_S1_S1_iii_param_4,
	.param .u64 .ptr .align 1 _Z9cuda_gemmIiLi128ELi2ELi1ELi4096ELi16ELi16ELi64ELi1ELi0EEviiiPT_S1_S1_iii_param_5,
	.param .u32 _Z9cuda_gemmIiLi128ELi2ELi1ELi4096ELi16ELi16ELi64ELi1ELi0EEviiiPT_S1_S1_iii_param_6,
	.param .u32 _Z9cuda_gemmIiLi128ELi2ELi1ELi4096ELi16ELi16ELi64ELi1ELi0EEviiiPT_S1_S1_iii_param_7,
	.param .u32 _Z9cuda_gemmIiLi128ELi2ELi1ELi4096ELi16ELi16ELi64ELi1ELi0EEviiiPT_S1_S1_iii_param_8
)
.maxntid 128
{
	.local .align 16 .b8 	__local_depot490[128];
	.reg .b64 	%SP;
	.reg .b64 	%SPL;
	.reg .pred 	%p<95>;
	.reg .b16 	%rs<8>;
	.reg .b32 	%r<877>;
	.reg .b64 	%rd<92>;
	// demoted variable
	.shared .align 128 .b8 _ZZ9cuda_gemmIiLi128ELi2ELi1ELi4096ELi16ELi16ELi64ELi1ELi0EEviiiPT_S1_S1_iiiE11kron_fac_sh[1088];
	// demoted variable
	.shared .align 128 .b8 _ZZ9cuda_gemmIiLi128ELi2ELi1ELi4096ELi16ELi16ELi64ELi1ELi0EEviiiPT_S1_S1_iiiE3Ash[16384];
	mov.u64 	%SPL, __local_depot490;
	ld.param.u64 	%rd6, [_Z9cuda_gemmIiLi128ELi2ELi1ELi4096ELi16ELi16ELi64ELi1ELi0EEviiiPT_S1_S1_iii_param_3];
	ld.param.u64 	%rd4, [_Z9cuda_gemmIiLi128ELi2ELi1ELi4096ELi16ELi16ELi64ELi1ELi0EEviiiPT_S1_S1_iii_param_4];
	ld.param.u32 	%r298, [_Z9cuda_gemmIiLi128ELi2ELi1ELi4096ELi16ELi16ELi64ELi1ELi0EEviiiPT_S1_S1_iii_param_6];
	ld.param.u32 	%r299, [_Z9cuda_gemmIiLi128ELi2ELi1ELi4096ELi16ELi16ELi64ELi1ELi0EEviiiPT_S1_S1_iii_param_7];
	cvta.to.global.u64 	%rd1, %rd6;
	add.u64 	%rd2, %SPL, 0;
	mov.u32 	%r1, %tid.x;
	mul.lo.s32 	%r2, %r299, %r298;
	setp.ge.u32 	%p1, %r1, %r2;
	@%p1 bra 	$L__BB490_3;
	mov.u32 	%r3, %ntid.x;
	cvta.to.global.u64 	%rd3, %rd4;
	mov.u32 	%r302, _ZZ9cuda_gemmIiLi128ELi2ELi1ELi4096ELi16ELi16ELi64ELi1ELi0EEviiiPT_S1_S1_iiiE11kron_fac_sh;
	mov.u32 	%r737, %r1;
$L__BB490_2:
	mul.wide.u32 	%rd8, %r737, 4;
	add.s64 	%rd9, %rd3, %rd8;
	ld.global.u32 	%r300, [%rd9];
	rem.u32 	%r301, %r737, %r298;
	mad.lo.s32 	%r303, %r301, 68, %r302;
	div.u32 	%r304, %r737, %r299;
	shl.b32 	%r305, %r304, 2;
	add.s32 	%r306, %r303, %r305;
	st.shared.u32 	[%r306], %r300;
	add.s32 	%r737, %r737, %r3;
	setp.lt.u32 	%p2, %r737, %r2;
	@%p2 bra 	$L__BB490_2;
$L__BB490_3:
	div.s32 	%r6, 4096, %r299;
	min.s32 	%r7, %r6, 128;
	cvt.u16.u32 	%rs2, %r7;
	div.s16 	%rs3, 128, %rs2;
	cvt.s32.s16 	%r8, %rs3;
	div.s16 	%rs4, 16, %rs3;
	cvt.s32.s16 	%r9, %rs4;
	div.u32 	%r11, %r1, %r7;
	mul.lo.s32 	%r307, %r11, %r7;
	sub.s32 	%r10, %r1, %r307;
	mov.u32 	%r754, %ctaid.y;
	mov.u32 	%r13, %nctaid.y;
	shl.b32 	%r14, %r13, 1;
	setp.ge.u32 	%p3, %r754, %r14;
	@%p3 bra 	$L__BB490_116;
	shl.b32 	%r15, %r1, 2;
	mov.u32 	%r309, %ntid.x;
	shl.b32 	%r16, %r309, 2;
	and.b32  	%r17, %r10, 15;
	min.s32 	%r18, %r298, 16;
	and.b32  	%r19, %r1, 15;
	xor.b32  	%r310, %r15, 4095;
	sub.s32 	%r311, %r310, %r16;
	cvt.u16.u32 	%rs5, %r311;
	cvt.u16.u32 	%rs6, %r16;
	div.u16 	%rs7, %rs5, %rs6;
	and.b16  	%rs1, %rs7, 3;
	shl.b32 	%r312, %r1, 4;
	mov.u32 	%r313, _ZZ9cuda_gemmIiLi128ELi2ELi1ELi4096ELi16ELi16ELi64ELi1ELi0EEviiiPT_S1_S1_iiiE3Ash;
	add.s32 	%r20, %r313, %r312;
	add.s32 	%r21, %r15, %r16;
	shl.b32 	%r40, %r309, 4;
	add.s32 	%r22, %r20, %r40;
	add.s32 	%r23, %r21, %r16;
	setp.lt.s32 	%p4, %r17, %r299;
	selp.b32 	%r314, 0, %r299, %p4;
	sub.s32 	%r24, %r17, %r314;
	add.s32 	%r315, %r17, 1;
	setp.lt.s32 	%p5, %r315, %r299;
	selp.b32 	%r316, 0, %r299, %p5;
	sub.s32 	%r25, %r315, %r316;
	add.s32 	%r317, %r17, 2;
	setp.lt.s32 	%p6, %r317, %r299;
	selp.b32 	%r318, 0, %r299, %p6;
	sub.s32 	%r26, %r317, %r318;
	add.s32 	%r319, %r17, 3;
	setp.lt.s32 	%p7, %r319, %r299;
	selp.b32 	%r320, 0, %r299, %p7;
	sub.s32 	%r27, %r319, %r320;
	add.s32 	%r321, %r17, 4;
	setp.lt.s32 	%p8, %r321, %r299;
	selp.b32 	%r322, 0, %r299, %p8;
	sub.s32 	%r28, %r321, %r322;
	add.s32 	%r323, %r17, 5;
	setp.lt.s32 	%p9, %r323, %r299;
	selp.b32 	%r324, 0, %r299, %p9;
	sub.s32 	%r29, %r323, %r324;
	add.s32 	%r325, %r17, 6;
	setp.lt.s32 	%p10, %r325, %r299;
	selp.b32 	%r326, 0, %r299, %p10;
	sub.s32 	%r30, %r325, %r326;
	add.s32 	%r327, %r17, 7;
	setp.lt.s32 	%p11, %r327, %r299;
	selp.b32 	%r328, 0, %r299, %p11;
	sub.s32 	%r31, %r327, %r328;
	add.s32 	%r329, %r17, 8;
	setp.lt.s32 	%p12, %r329, %r299;
	selp.b32 	%r330, 0, %r299, %p12;
	sub.s32 	%r32, %r329, %r330;
	add.s32 	%r331, %r17, 9;
	setp.lt.s32 	%p13, %r331, %r299;
	selp.b32 	%r332, 0, %r299, %p13;
	sub.s32 	%r33, %r331, %r332;
	add.s32 	%r333, %r17, 10;
	setp.lt.s32 	%p14, %r333, %r299;
	selp.b32 	%r334, 0, %r299, %p14;
	sub.s32 	%r34, %r333, %r334;
	add.s32 	%r335, %r17, 11;
	setp.lt.s32 	%p15, %r335, %r299;
	selp.b32 	%r336, 0, %r299, %p15;
	sub.s32 	%r35, %r335, %r336;
	add.s32 	%r337, %r17, 12;
	setp.lt.s32 	%p16, %r337, %r299;
	selp.b32 	%r338, 0, %r299, %p16;
	sub.s32 	%r36, %r337, %r338;
	add.s32 	%r339, %r17, 13;
	setp.lt.s32 	%p17, %r339, %r299;
	selp.b32 	%r340, 0, %r299, %p17;
	sub.s32 	%r37, %r339, %r340;
	add.s32 	%r341, %r17, 14;
	setp.lt.s32 	%p18, %r341, %r299;
	selp.b32 	%r342, 0, %r299, %p18;
	sub.s32 	%r38, %r341, %r342;
	add.s32 	%r343, %r17, 15;
	setp.lt.s32 	%p19, %r343, %r299;
	selp.b32 	%r344, 0, %r299, %p19;
	sub.s32 	%r39, %r343, %r344;
	mul.lo.s32 	%r41, %r309, 48;
	shl.b32 	%r475, %r19, 2;
$L__BB490_5:
	setp.eq.s16 	%p20, %rs1, 2;
	mov.b32 	%r345, 0;
	st.local.v4.u32 	[%rd2], {%r345, %r345, %r345, %r345};
	st.local.v4.u32 	[%rd2+16], {%r345, %r345, %r345, %r345};
	st.local.v4.u32 	[%rd2+32], {%r345, %r345, %r345, %r345};
	st.local.v4.u32 	[%rd2+48], {%r345, %r345, %r345, %r345};
	st.local.v4.u32 	[%rd2+64], {%r345, %r345, %r345, %r345};
	st.local.v4.u32 	[%rd2+80], {%r345, %r345, %r345, %r345};
	st.local.v4.u32 	[%rd2+96], {%r345, %r345, %r345, %r345};
	st.local.v4.u32 	[%rd2+112], {%r345, %r345, %r345, %r345};
	shl.b32 	%r59, %r754, 12;
	mov.u32 	%r755, %r15;
	@%p20 bra 	$L__BB490_9;
	setp.eq.s16 	%p21, %rs1, 3;
	add.s32 	%r346, %r59, %r15;
	mul.wide.s32 	%rd10, %r346, 4;
	add.s64 	%rd11, %rd1, %rd10;
	ld.global.v4.u32 	{%r347, %r348, %r349, %r350}, [%rd11];
	st.shared.v4.u32 	[%r20], {%r347, %r348, %r349, %r350};
	mov.u32 	%r755, %r21;
	@%p21 bra 	$L__BB490_9;
	setp.eq.s16 	%p22, %rs1, 0;
	add.s32 	%r351, %r59, %r21;
	mul.wide.s32 	%rd12, %r351, 4;
	add.s64 	%rd13, %rd1, %rd12;
	ld.global.v4.u32 	{%r352, %r353, %r354, %r355}, [%rd13];
	st.shared.v4.u32 	[%r22], {%r352, %r353, %r354, %r355};
	mov.u32 	%r755, %r23;
	@%p22 bra 	$L__BB490_9;
	add.s32 	%r755, %r23, %r16;
	add.s32 	%r356, %r59, %r23;
	mul.wide.s32 	%rd14, %r356, 4;
	add.s64 	%rd15, %rd1, %rd14;
	ld.global.v4.u32 	{%r357, %r358, %r359, %r360}, [%rd15];
	shl.b32 	%r361, %r16, 2;
	add.s32 	%r362, %r22, %r361;
	st.shared.v4.u32 	[%r362], {%r357, %r358, %r359, %r360};
$L__BB490_9:
	mov.u32 	%r363, %ntid.x;
	add.s32 	%r756, %r755, %r59;
	mad.lo.s32 	%r760, %r363, 12, %r756;
	shl.b32 	%r364, %r363, 3;
	add.s32 	%r759, %r756, %r364;
	add.s32 	%r758, %r756, %r16;
	shl.b32 	%r365, %r755, 2;
	mov.u32 	%r366, _ZZ9cuda_gemmIiLi128ELi2ELi1ELi4096ELi16ELi16ELi64ELi1ELi0EEviiiPT_S1_S1_iiiE3Ash;
	add.s32 	%r757, %r366, %r365;
$L__BB490_10:
	mul.wide.s32 	%rd16, %r760, 4;
	add.s64 	%rd17, %rd1, %rd16;
	mul.wide.s32 	%rd18, %r759, 4;
	add.s64 	%rd19, %rd1, %rd18;
	mul.wide.s32 	%rd20, %r758, 4;
	add.s64 	%rd21, %rd1, %rd20;
	mul.wide.s32 	%rd22, %r756, 4;
	add.s64 	%rd23, %rd1, %rd22;
	ld.global.v4.u32 	{%r367, %r368, %r369, %r370}, [%rd23];
	st.shared.v4.u32 	[%r757], {%r367, %r368, %r369, %r370};
	add.s32 	%r371, %r755, %r16;
	ld.global.v4.u32 	{%r372, %r373, %r374, %r375}, [%rd21];
	add.s32 	%r376, %r757, %r40;
	st.shared.v4.u32 	[%r376], {%r372, %r373, %r374, %r375};
	add.s32 	%r377, %r371, %r16;
	ld.global.v4.u32 	{%r378, %r379, %r380, %r381}, [%rd19];
	shl.b32 	%r383, %r363, 5;
	add.s32 	%r384, %r757, %r383;
	st.shared.v4.u32 	[%r384], {%r378, %r379, %r380, %r381};
	add.s32 	%r385, %r377, %r16;
	ld.global.v4.u32 	{%r386, %r387, %r388, %r389}, [%rd17];
	add.s32 	%r390, %r757, %r41;
	st.shared.v4.u32 	[%r390], {%r386, %r387, %r388, %r389};
	add.s32 	%r755, %r385, %r16;
	add.s32 	%r760, %r760, %r40;
	add.s32 	%r759, %r759, %r40;
	add.s32 	%r758, %r758, %r40;
	shl.b32 	%r391, %r363, 6;
	add.s32 	%r757, %r757, %r391;
	add.s32 	%r756, %r756, %r40;
	setp.lt.u32 	%p23, %r755, 4096;
	@%p23 bra 	$L__BB490_10;
	setp.lt.s32 	%p24, %r6, 1;
	bar.sync 	0;
	mov.b32 	%r762, 0;
	mov.u32 	%r763, %r762;
	mov.u32 	%r764, %r762;
	mov.u32 	%r765, %r762;
	mov.u32 	%r766, %r762;
	mov.u32 	%r767, %r762;
	mov.u32 	%r768, %r762;
	mov.u32 	%r769, %r762;
	mov.u32 	%r770, %r762;
	mov.u32 	%r771, %r762;
	mov.u32 	%r772, %r762;
	mov.u32 	%r773, %r762;
	mov.u32 	%r774, %r762;
	mov.u32 	%r775, %r762;
	mov.u32 	%r776, %r762;
	mov.u32 	%r777, %r762;
	mov.u32 	%r778, %r762;
	mov.u32 	%r779, %r762;
	mov.u32 	%r780, %r762;
	mov.u32 	%r781, %r762;
	mov.u32 	%r782, %r762;
	mov.u32 	%r783, %r762;
	mov.u32 	%r784, %r762;
	mov.u32 	%r785, %r762;
	mov.u32 	%r786, %r762;
	mov.u32 	%r787, %r762;
	mov.u32 	%r788, %r762;
	mov.u32 	%r789, %r762;
	mov.u32 	%r790, %r762;
	mov.u32 	%r791, %r762;
	mov.u32 	%r792, %r762;
	mov.u32 	%r793, %r762;
	@%p24 bra 	$L__BB490_115;
	mov.b32 	%r826, 0;
	mov.u32 	%r827, %r826;
$L__BB490_13:
	setp.gt.s32 	%p25, %r299, 0;
	add.s32 	%r394, %r827, %r10;
	mul.lo.s32 	%r146, %r394, %r299;
	@%p25 bra 	$L__BB490_14;
	bra.uni 	$L__BB490_15;
$L__BB490_14:
	add.s32 	%r395, %r17, %r146;
	shl.b32 	%r396, %r395, 2;
	add.s32 	%r398, %r366, %r396;
	ld.shared.u32 	%r828, [%r398];
$L__BB490_15:
	add.s32 	%r399, %r10, 1;
	and.b32  	%r150, %r399, 15;
	setp.lt.s32 	%p26, %r299, 2;
	@%p26 bra 	$L__BB490_17;
	add.s32 	%r400, %r150, %r146;
	shl.b32 	%r401, %r400, 2;
	add.s32 	%r403, %r366, %r401;
	ld.shared.u32 	%r824, [%r403];
$L__BB490_17:
	add.s32 	%r404, %r10, 2;
	and.b32  	%r153, %r404, 15;
	setp.lt.s32 	%p27, %r299, 3;
	@%p27 bra 	$L__BB490_19;
	add.s32 	%r405, %r153, %r146;
	shl.b32 	%r406, %r405, 2;
	add.s32 	%r408, %r366, %r406;
	ld.shared.u32 	%r823, [%r408];
$L__BB490_19:
	add.s32 	%r409, %r10, 3;
	and.b32  	%r156, %r409, 15;
	setp.lt.s32 	%p28, %r299, 4;
	@%p28 bra 	$L__BB490_21;
	add.s32 	%r410, %r156, %r146;
	shl.b32 	%r411, %r410, 2;
	add.s32 	%r413, %r366, %r411;
	ld.shared.u32 	%r822, [%r413];
$L__BB490_21:
	add.s32 	%r414, %r10, 4;
	and.b32  	%r159, %r414, 15;
	setp.lt.s32 	%p29, %r299, 5;
	@%p29 bra 	$L__BB490_23;
	add.s32 	%r415, %r159, %r146;
	shl.b32 	%r416, %r415, 2;
	add.s32 	%r418, %r366, %r416;
	ld.shared.u32 	%r821, [%r418];
$L__BB490_23:
	add.s32 	%r419, %r10, 5;
	and.b32  	%r162, %r419, 15;
	setp.lt.s32 	%p30, %r299, 6;
	@%p30 bra 	$L__BB490_25;
	add.s32 	%r420, %r162, %r146;
	shl.b32 	%r421, %r420, 2;
	add.s32 	%r423, %r366, %r421;
	ld.shared.u32 	%r820, [%r423];
$L__BB490_25:
	add.s32 	%r424, %r10, 6;
	and.b32  	%r165, %r424, 15;
	setp.lt.s32 	%p31, %r299, 7;
	@%p31 bra 	$L__BB490_27;
	add.s32 	%r425, %r165, %r146;
	shl.b32 	%r426, %r425, 2;
	add.s32 	%r428, %r366, %r426;
	ld.shared.u32 	%r819, [%r428];
$L__BB490_27:
	add.s32 	%r429, %r10, 7;
	and.b32  	%r168, %r429, 15;
	setp.lt.s32 	%p32, %r299, 8;
	@%p32 bra 	$L__BB490_29;
	add.s32 	%r430, %r168, %r146;
	shl.b32 	%r431, %r430, 2;
	add.s32 	%r433, %r366, %r431;
	ld.shared.u32 	%r818, [%r433];
$L__BB490_29:
	xor.b32  	%r171, %r17, 8;
	setp.lt.s32 	%p33, %r299, 9;
	@%p33 bra 	$L__BB490_31;
	add.s32 	%r434, %r171, %r146;
	shl.b32 	%r435, %r434, 2;
	add.s32 	%r437, %r366, %r435;
	ld.shared.u32 	%r817, [%r437];
$L__BB490_31:
	add.s32 	%r438, %r10, 9;
	and.b32  	%r174, %r438, 15;
	setp.lt.s32 	%p34, %r299, 10;
	@%p34 bra 	$L__BB490_33;
	add.s32 	%r439, %r174, %r146;
	shl.b32 	%r440, %r439, 2;
	add.s32 	%r442, %r366, %r440;
	ld.shared.u32 	%r816, [%r442];
$L__BB490_33:
	add.s32 	%r443, %r10, 10;
	and.b32  	%r177, %r443, 15;
	setp.lt.s32 	%p35, %r299, 11;
	@%p35 bra 	$L__BB490_35;
	add.s32 	%r444, %r177, %r146;
	shl.b32 	%r445, %r444, 2;
	add.s32 	%r447, %r366, %r445;
	ld.shared.u32 	%r815, [%r447];
$L__BB490_35:
	add.s32 	%r448, %r10, 11;
	and.b32  	%r180, %r448, 15;
	setp.lt.s32 	%p36, %r299, 12;
	@%p36 bra 	$L__BB490_37;
	add.s32 	%r449, %r180, %r146;
	shl.b32 	%r450, %r449, 2;
	add.s32 	%r452, %r366, %r450;
	ld.shared.u32 	%r814, [%r452];
$L__BB490_37:
	add.s32 	%r453, %r10, 12;
	and.b32  	%r183, %r453, 15;
	setp.lt.s32 	%p37, %r299, 13;
	@%p37 bra 	$L__BB490_39;
	add.s32 	%r454, %r183, %r146;
	shl.b32 	%r455, %r454, 2;
	add.s32 	%r457, %r366, %r455;
	ld.shared.u32 	%r813, [%r457];
$L__BB490_39:
	add.s32 	%r458, %r10, 13;
	and.b32  	%r186, %r458, 15;
	setp.lt.s32 	%p38, %r299, 14;
	@%p38 bra 	$L__BB490_41;
	add.s32 	%r459, %r186, %r146;
	shl.b32 	%r460, %r459, 2;
	add.s32 	%r462, %r366, %r460;
	ld.shared.u32 	%r812, [%r462];
$L__BB490_41:
	add.s32 	%r463, %r10, 14;
	and.b32  	%r189, %r463, 15;
	setp.lt.s32 	%p39, %r299, 15;
	@%p39 bra 	$L__BB490_43;
	add.s32 	%r464, %r189, %r146;
	shl.b32 	%r465, %r464, 2;
	add.s32 	%r467, %r366, %r465;
	ld.shared.u32 	%r811, [%r467];
$L__BB490_43:
	add.s32 	%r468, %r10, -1;
	and.b32  	%r192, %r468, 15;
	setp.lt.s32 	%p40, %r299, 16;
	@%p40 bra 	$L__BB490_45;
	add.s32 	%r469, %r192, %r146;
	shl.b32 	%r470, %r469, 2;
	add.s32 	%r472, %r366, %r470;
	ld.shared.u32 	%r810, [%r472];
$L__BB490_45:
	setp.lt.s32 	%p41, %r11, %r18;
	@%p41 bra 	$L__BB490_46;
	bra.uni 	$L__BB490_113;
$L__BB490_46:
	mul.lo.s32 	%r147, %r826, %r9;
	mov.b32 	%r844, 0;
	mov.u32 	%r845, %r11;
$L__BB490_47:
	setp.gt.u32 	%p42, %r299, 64;
	mov.u32 	%r474, _ZZ9cuda_gemmIiLi128ELi2ELi1ELi4096ELi16ELi16ELi64ELi1ELi0EEviiiPT_S1_S1_iiiE11kron_fac_sh;
	mad.lo.s32 	%r197, %r845, 68, %r474;
	add.s32 	%r476, %r197, %r475;
	ld.shared.u32 	%r198, [%r476];
	@%p42 bra 	$L__BB490_80;
	setp.eq.s32 	%p59, %r299, 0;
	mov.b32 	%r847, 0;
	@%p59 bra 	$L__BB490_50;
	shfl.sync.idx.b32	%r527|%p60, %r198, %r24, 4127, -1;
	mul.lo.s32 	%r847, %r527, %r828;
$L__BB490_50:
	setp.lt.s32 	%p61, %r299, 2;
	@%p61 bra 	$L__BB490_52;
	shfl.sync.idx.b32	%r528|%p62, %r198, %r25, 4127, -1;
	mad.lo.s32 	%r847, %r528, %r824, %r847;
$L__BB490_52:
	setp.lt.s32 	%p63, %r299, 3;
	@%p63 bra 	$L__BB490_54;
	shfl.sync.idx.b32	%r529|%p64, %r198, %r26, 4127, -1;
	mad.lo.s32 	%r847, %r529, %r823, %r847;
$L__BB490_54:
	setp.lt.s32 	%p65, %r299, 4;
	@%p65 bra 	$L__BB490_56;
	shfl.sync.idx.b32	%r530|%p66, %r198, %r27, 4127, -1;
	mad.lo.s32 	%r847, %r530, %r822, %r847;
$L__BB490_56:
	setp.lt.s32 	%p67, %r299, 5;
	@%p67 bra 	$L__BB490_58;
	shfl.sync.idx.b32	%r531|%p68, %r198, %r28, 4127, -1;
	mad.lo.s32 	%r847, %r531, %r821, %r847;
$L__BB490_58:
	setp.lt.s32 	%p69, %r299, 6;
	@%p69 bra 	$L__BB490_60;
	shfl.sync.idx.b32	%r532|%p70, %r198, %r29, 4127, -1;
	mad.lo.s32 	%r847, %r532, %r820, %r847;
$L__BB490_60:
	setp.lt.s32 	%p71, %r299, 7;
	@%p71 bra 	$L__BB490_62;
	shfl.sync.idx.b32	%r533|%p72, %r198, %r30, 4127, -1;
	mad.lo.s32 	%r847, %r533, %r819, %r847;
$L__BB490_62:
	setp.lt.s32 	%p73, %r299, 8;
	@%p73 bra 	$L__BB490_64;
	shfl.sync.idx.b32	%r534|%p74, %r198, %r31, 4127, -1;
	mad.lo.s32 	%r847, %r534, %r818, %r847;
$L__BB490_64:
	setp.lt.s32 	%p75, %r299, 9;
	@%p75 bra 	$L__BB490_66;
	shfl.sync.idx.b32	%r535|%p76, %r198, %r32, 4127, -1;
	mad.lo.s32 	%r847, %r535, %r817, %r847;
$L__BB490_66:
	setp.lt.s32 	%p77, %r299, 10;
	@%p77 bra 	$L__BB490_68;
	shfl.sync.idx.b32	%r536|%p78, %r198, %r33, 4127, -1;
	mad.lo.s32 	%r847, %r536, %r816, %r847;
$L__BB490_68:
	setp.lt.s32 	%p79, %r299, 11;
	@%p79 bra 	$L__BB490_70;
	shfl.sync.idx.b32	%r537|%p80, %r198, %r34, 4127, -1;
	mad.lo.s32 	%r847, %r537, %r815, %r847;
$L__BB490_70:
	setp.lt.s32 	%p81, %r299, 12;
	@%p81 bra 	$L__BB490_72;
	shfl.sync.idx.b32	%r538|%p82, %r198, %r35, 4127, -1;
	mad.lo.s32 	%r847, %r538, %r814, %r847;
$L__BB490_72:
	setp.lt.s32 	%p83, %r299, 13;
	@%p83 bra 	$L__BB490_74;
	shfl.sync.idx.b32	%r539|%p84, %r198, %r36, 4127, -1;
	mad.lo.s32 	%r847, %r539, %r813, %r847;
$L__BB490_74:
	setp.lt.s32 	%p85, %r299, 14;
	@%p85 bra 	$L__BB490_76;
	shfl.sync.idx.b32	%r540|%p86, %r198, %r37, 4127, -1;
	mad.lo.s32 	%r847, %r540, %r812, %r847;
$L__BB490_76:
	setp.lt.s32 	%p87, %r299, 15;
	@%p87 bra 	$L__BB490_78;
	shfl.sync.idx.b32	%r541|%p88, %r198, %r38, 4127, -1;
	mad.lo.s32 	%r847, %r541, %r811, %r847;
$L__BB490_78:
	setp.lt.s32 	%p89, %r299, 16;
	@%p89 bra 	$L__BB490_112;
	shfl.sync.idx.b32	%r542|%p90, %r198, %r39, 4127, -1;
	mad.lo.s32 	%r847, %r542, %r810, %r847;
	bra.uni 	$L__BB490_112;
$L__BB490_80:
	setp.lt.s32 	%p43, %r299, 1;
	mov.b32 	%r847, 0;
	@%p43 bra 	$L__BB490_82;
	shl.b32 	%r478, %r17, 2;
	add.s32 	%r479, %r197, %r478;
	ld.shared.u32 	%r480, [%r479];
	mul.lo.s32 	%r847, %r480, %r828;
$L__BB490_82:
	setp.lt.s32 	%p44, %r299, 2;
	@%p44 bra 	$L__BB490_84;
	shl.b32 	%r481, %r150, 2;
	add.s32 	%r482, %r197, %r481;
	ld.shared.u32 	%r483, [%r482];
	mad.lo.s32 	%r847, %r483, %r824, %r847;
$L__BB490_84:
	setp.lt.s32 	%p45, %r299, 3;
	@%p45 bra 	$L__BB490_86;
	shl.b32 	%r484, %r153, 2;
	add.s32 	%r485, %r197, %r484;
	ld.shared.u32 	%r486, [%r485];
	mad.lo.s32 	%r847, %r486, %r823, %r847;
$L__BB490_86:
	setp.lt.s32 	%p46, %r299, 4;
	@%p46 bra 	$L__BB490_88;
	shl.b32 	%r487, %r156, 2;
	add.s32 	%r488, %r197, %r487;
	ld.shared.u32 	%r489, [%r488];
	mad.lo.s32 	%r847, %r489, %r822, %r847;
$L__BB490_88:
	setp.lt.s32 	%p47, %r299, 5;
	@%p47 bra 	$L__BB490_90;
	shl.b32 	%r490, %r159, 2;
	add.s32 	%r491, %r197, %r490;
	ld.shared.u32 	%r492, [%r491];
	mad.lo.s32 	%r847, %r492, %r821, %r847;
$L__BB490_90:
	setp.lt.s32 	%p48, %r299, 6;
	@%p48 bra 	$L__BB490_92;
	shl.b32 	%r493, %r162, 2;
	add.s32 	%r494, %r197, %r493;
	ld.shared.u32 	%r495, [%r494];
	mad.lo.s32 	%r847, %r495, %r820, %r847;
$L__BB490_92:
	setp.lt.s32 	%p49, %r299, 7;
	@%p49 bra 	$L__BB490_94;
	shl.b32 	%r496, %r165, 2;
	add.s32 	%r497, %r197, %r496;
	ld.shared.u32 	%r498, [%r497];
	mad.lo.s32 	%r847, %r498, %r819, %r847;
$L__BB490_94:
	setp.lt.s32 	%p50, %r299, 8;
	@%p50 bra 	$L__BB490_96;
	shl.b32 	%r499, %r168, 2;
	add.s32 	%r500, %r197, %r499;
	ld.shared.u32 	%r501, [%r500];
	mad.lo.s32 	%r847, %r501, %r818, %r847;
$L__BB490_96:
	setp.lt.s32 	%p51, %r299, 9;
	@%p51 bra 	$L__BB490_98;
	shl.b32 	%r502, %r171, 2;
	add.s32 	%r503, %r197, %r502;
	ld.shared.u32 	%r504, [%r503];
	mad.lo.s32 	%r847, %r504, %r817, %r847;
$L__BB490_98:
	setp.lt.s32 	%p52, %r299, 10;
	@%p52 bra 	$L__BB490_100;
	shl.b32 	%r505, %r174, 2;
	add.s32 	%r506, %r197, %r505;
	ld.shared.u32 	%r507, [%r506];
	mad.lo.s32 	%r847, %r507, %r816, %r847;
$L__BB490_100:
	setp.lt.s32 	%p53, %r299, 11;
	@%p53 bra 	$L__BB490_102;
	shl.b32 	%r508, %r177, 2;
	add.s32 	%r509, %r197, %r508;
	ld.shared.u32 	%r510, [%r509];
	mad.lo.s32 	%r847, %r510, %r815, %r847;
$L__BB490_102:
	setp.lt.s32 	%p54, %r299, 12;
	@%p54 bra 	$L__BB490_104;
	shl.b32 	%r511, %r180, 2;
	add.s32 	%r512, %r197, %r511;
	ld.shared.u32 	%r513, [%r512];
	mad.lo.s32 	%r847, %r513, %r814, %r847;
$L__BB490_104:
	setp.lt.s32 	%p55, %r299, 13;
	@%p55 bra 	$L__BB490_106;
	shl.b32 	%r514, %r183, 2;
	add.s32 	%r515, %r197, %r514;
	ld.shared.u32 	%r516, [%r515];
	mad.lo.s32 	%r847, %r516, %r813, %r847;
$L__BB490_106:
	setp.lt.s32 	%p56, %r299, 14;
	@%p56 bra 	$L__BB490_108;
	shl.b32 	%r517, %r186, 2;
	add.s32 	%r518, %r197, %r517;
	ld.shared.u32 	%r519, [%r518];
	mad.lo.s32 	%r847, %r519, %r812, %r847;
$L__BB490_108:
	setp.lt.s32 	%p57, %r299, 15;
	@%p57 bra 	$L__BB490_110;
	shl.b32 	%r520, %r189, 2;
	add.s32 	%r521, %r197, %r520;
	ld.shared.u32 	%r522, [%r521];
	mad.lo.s32 	%r847, %r522, %r811, %r847;
$L__BB490_110:
	setp.lt.s32 	%p58, %r299, 16;
	@%p58 bra 	$L__BB490_112;
	shl.b32 	%r523, %r192, 2;
	add.s32 	%r524, %r197, %r523;
	ld.shared.u32 	%r525, [%r524];
	mad.lo.s32 	%r847, %r525, %r810, %r847;
$L__BB490_112:
	add.s32 	%r543, %r844, %r147;
	mul.wide.s32 	%rd24, %r543, 4;
	add.s64 	%rd25, %rd2, %rd24;
	ld.local.u32 	%r544, [%rd25];
	add.s32 	%r545, %r544, %r847;
	st.local.u32 	[%rd25], %r545;
	add.s32 	%r845, %r845, %r8;
	add.s32 	%r844, %r844, 1;
	setp.lt.s32 	%p91, %r845, %r18;
	@%p91 bra 	$L__BB490_47;
$L__BB490_113:
	add.s32 	%r827, %r827, %r7;
	add.s32 	%r826, %r826, 1;
	setp.lt.s32 	%p92, %r827, %r6;
	@%p92 bra 	$L__BB490_13;
	ld.local.v4.u32 	{%r793, %r792, %r791, %r790}, [%rd2];
	ld.local.v4.u32 	{%r789, %r788, %r787, %r786}, [%rd2+16];
	ld.local.v4.u32 	{%r785, %r784, %r783, %r782}, [%rd2+32];
	ld.local.v4.u32 	{%r781, %r780, %r779, %r778}, [%rd2+48];
	ld.local.v4.u32 	{%r777, %r776, %r775, %r774}, [%rd2+64];
	ld.local.v4.u32 	{%r773, %r772, %r771, %r770}, [%rd2+80];
	ld.local.v4.u32 	{%r769, %r768, %r767, %r766}, [%rd2+96];
	ld.local.v4.u32 	{%r765, %r764, %r763, %r762}, [%rd2+112];
$L__BB490_115:
	ld.param.u64 	%rd91, [_Z9cuda_gemmIiLi128ELi2ELi1ELi4096ELi16ELi16ELi64ELi1ELi0EEviiiPT_S1_S1_iii_param_5];
	bar.sync 	0;
	mul.lo.s32 	%r546, %r7, %r6;
	mul.lo.s32 	%r547, %r546, %r8;
	div.s32 	%r548, %r547, %r7;
	shl.b32 	%r549, %r754, 12;
	or.b32  	%r550, %r549, %r1;
	cvta.to.global.u64 	%rd26, %rd91;
	mul.wide.s32 	%rd27, %r550, 4;
	add.s64 	%rd28, %rd26, %rd27;
	st.global.u32 	[%rd28], %r793;
	rem.s32 	%r551, 1, %r9;
	add.s32 	%r552, %r9, 1;
	setp.lt.u32 	%p93, %r552, 3;
	shl.b32 	%r553, %r9, 7;
	selp.b32 	%r554, %r553, 0, %p93;
	add.s32 	%r555, %r550, %r554;
	mad.lo.s32 	%r556, %r548, %r551, %r555;
	mul.wide.s32 	%rd29, %r556, 4;
	add.s64 	%rd30, %rd26, %rd29;
	st.global.u32 	[%rd30], %r792;
	div.s32 	%r557, 2, %r9;
	shl.b32 	%r558, %r557, 7;
	mul.lo.s32 	%r559, %r557, %r9;
	sub.s32 	%r560, 2, %r559;
	add.s32 	%r561, %r550, %r558;
	mad.lo.s32 	%r562, %r548, %r560, %r561;
	mul.wide.s32 	%rd31, %r562, 4;
	add.s64 	%rd32, %rd26, %rd31;
	st.global.u32 	[%rd32], %r791;
	div.s32 	%r563, 3, %r9;
	shl.b32 	%r564, %r563, 7;
	mul.lo.s32 	%r565, %r563, %r9;
	sub.s32 	%r566, 3, %r565;
	add.s32 	%r567, %r550, %r564;
	mad.lo.s32 	%r568, %r548, %r566, %r567;
	mul.wide.s32 	%rd33, %r568, 4;
	add.s64 	%rd34, %rd26, %rd33;
	st.global.u32 	[%rd34], %r790;
	div.s32 	%r569, 4, %r9;
	shl.b32 	%r570, %r569, 7;
	mul.lo.s32 	%r571, %r569, %r9;
	sub.s32 	%r572, 4, %r571;
	add.s32 	%r573, %r550, %r570;
	mad.lo.s32 	%r574, %r548, %r572, %r573;
	mul.wide.s32 	%rd35, %r574, 4;
	add.s64 	%rd36, %rd26, %rd35;
	st.global.u32 	[%rd36], %r789;
	div.s32 	%r575, 5, %r9;
	shl.b32 	%r576, %r575, 7;
	mul.lo.s32 	%r577, %r575, %r9;
	sub.s32 	%r578, 5, %r577;
	add.s32 	%r579, %r550, %r576;
	mad.lo.s32 	%r580, %r548, %r578, %r579;
	mul.wide.s32 	%rd37, %r580, 4;
	add.s64 	%rd38, %rd26, %rd37;
	st.global.u32 	[%rd38], %r788;
	div.s32 	%r581, 6, %r9;
	shl.b32 	%r582, %r581, 7;
	mul.lo.s32 	%r583, %r581, %r9;
	sub.s32 	%r584, 6, %r583;
	add.s32 	%r585, %r550, %r582;
	mad.lo.s32 	%r586, %r548, %r584, %r585;
	mul.wide.s32 	%rd39, %r586, 4;
	add.s64 	%rd40, %rd26, %rd39;
	st.global.u32 	[%rd40], %r787;
	div.s32 	%r587, 7, %r9;
	shl.b32 	%r588, %r587, 7;
	mul.lo.s32 	%r589, %r587, %r9;
	sub.s32 	%r590, 7, %r589;
	add.s32 	%r591, %r550, %r588;
	mad.lo.s32 	%r592, %r548, %r590, %r591;
	mul.wide.s32 	%rd41, %r592, 4;
	add.s64 	%rd42, %rd26, %rd41;
	st.global.u32 	[%rd42], %r786;
	div.s32 	%r593, 8, %r9;
	shl.b32 	%r594, %r593, 7;
	mul.lo.s32 	%r595, %r593, %r9;
	sub.s32 	%r596, 8, %r595;
	add.s32 	%r597, %r550, %r594;
	mad.lo.s32 	%r598, %r548, %r596, %r597;
	mul.wide.s32 	%rd43, %r598, 4;
	add.s64 	%rd44, %rd26, %rd43;
	st.global.u32 	[%rd44], %r785;
	div.s32 	%r599, 9, %r9;
	shl.b32 	%r600, %r599, 7;
	mul.lo.s32 	%r601, %r599, %r9;
	sub.s32 	%r602, 9, %r601;
	add.s32 	%r603, %r550, %r600;
	mad.lo.s32 	%r604, %r548, %r602, %r603;
	mul.wide.s32 	%rd45, %r604, 4;
	add.s64 	%rd46, %rd26, %rd45;
	st.global.u32 	[%rd46], %r784;
	div.s32 	%r605, 10, %r9;
	shl.b32 	%r606, %r605, 7;
	mul.lo.s32 	%r607, %r605, %r9;
	sub.s32 	%r608, 10, %r607;
	add.s32 	%r609, %r550, %r606;
	mad.lo.s32 	%r610, %r548, %r608, %r609;
	mul.wide.s32 	%rd47, %r610, 4;
	add.s64 	%rd48, %rd26, %rd47;
	st.global.u32 	[%rd48], %r783;
	div.s32 	%r611, 11, %r9;
	shl.b32 	%r612, %r611, 7;
	mul.lo.s32 	%r613, %r611, %r9;
	sub.s32 	%r614, 11, %r613;
	add.s32 	%r615, %r550, %r612;
	mad.lo.s32 	%r616, %r548, %r614, %r615;
	mul.wide.s32 	%rd49, %r616, 4;
	add.s64 	%rd50, %rd26, %rd49;
	st.global.u32 	[%rd50], %r782;
	div.s32 	%r617, 12, %r9;
	shl.b32 	%r618, %r617, 7;
	mul.lo.s32 	%r619, %r617, %r9;
	sub.s32 	%r620, 12, %r619;
	add.s32 	%r621, %r550, %r618;
	mad.lo.s32 	%r622, %r548, %r620, %r621;
	mul.wide.s32 	%rd51, %r622, 4;
	add.s64 	%rd52, %rd26, %rd51;
	st.global.u32 	[%rd52], %r781;
	div.s32 	%r623, 13, %r9;
	shl.b32 	%r624, %r623, 7;
	mul.lo.s32 	%r625, %r623, %r9;
	sub.s32 	%r626, 13, %r625;
	add.s32 	%r627, %r550, %r624;
	mad.lo.s32 	%r628, %r548, %r626, %r627;
	mul.wide.s32 	%rd53, %r628, 4;
	add.s64 	%rd54, %rd26, %rd53;
	st.global.u32 	[%rd54], %r780;
	div.s32 	%r629, 14, %r9;
	shl.b32 	%r630, %r629, 7;
	mul.lo.s32 	%r631, %r629, %r9;
	sub.s32 	%r632, 14, %r631;
	add.s32 	%r633, %r550, %r630;
	mad.lo.s32 	%r634, %r548, %r632, %r633;
	mul.wide.s32 	%rd55, %r634, 4;
	add.s64 	%rd56, %rd26, %rd55;
	st.global.u32 	[%rd56], %r779;
	div.s32 	%r635, 15, %r9;
	shl.b32 	%r636, %r635, 7;
	mul.lo.s32 	%r637, %r635, %r9;
	sub.s32 	%r638, 15, %r637;
	add.s32 	%r639, %r550, %r636;
	mad.lo.s32 	%r640, %r548, %r638, %r639;
	mul.wide.s32 	%rd57, %r640, 4;
	add.s64 	%rd58, %rd26, %rd57;
	st.global.u32 	[%rd58], %r778;
	div.s32 	%r641, 16, %r9;
	shl.b32 	%r642, %r641, 7;
	mul.lo.s32 	%r643, %r641, %r9;
	sub.s32 	%r644, 16, %r643;
	add.s32 	%r645, %r550, %r642;
	mad.lo.s32 	%r646, %r548, %r644, %r645;
	mul.wide.s32 	%rd59, %r646, 4;
	add.s64 	%rd60, %rd26, %rd59;
	st.global.u32 	[%rd60], %r777;
	div.s32 	%r647, 17, %r9;
	shl.b32 	%r648, %r647, 7;
	mul.lo.s32 	%r649, %r647, %r9;
	sub.s32 	%r650, 17, %r649;
	add.s32 	%r651, %r550, %r648;
	mad.lo.s32 	%r652, %r548, %r650, %r651;
	mul.wide.s32 	%rd61, %r652, 4;
	add.s64 	%rd62, %rd26, %rd61;
	st.global.u32 	[%rd62], %r776;
	div.s32 	%r653, 18, %r9;
	shl.b32 	%r654, %r653, 7;
	mul.lo.s32 	%r655, %r653, %r9;
	sub.s32 	%r656, 18, %r655;
	add.s32 	%r657, %r550, %r654;
	mad.lo.s32 	%r658, %r548, %r656, %r657;
	mul.wide.s32 	%rd63, %r658, 4;
	add.s64 	%rd64, %rd26, %rd63;
	st.global.u32 	[%rd64], %r775;
	div.s32 	%r659, 19, %r9;
	shl.b32 	%r660, %r659, 7;
	mul.lo.s32 	%r661, %r659, %r9;
	sub.s32 	%r662, 19, %r661;
	add.s32 	%r663, %r550, %r660;
	mad.lo.s32 	%r664, %r548, %r662, %r663;
	mul.wide.s32 	%rd65, %r664, 4;
	add.s64 	%rd66, %rd26, %rd65;
	st.global.u32 	[%rd66], %r774;
	div.s32 	%r665, 20, %r9;
	shl.b32 	%r666, %r665, 7;
	mul.lo.s32 	%r667, %r665, %r9;
	sub.s32 	%r668, 20, %r667;
	add.s32 	%r669, %r550, %r666;
	mad.lo.s32 	%r670, %r548, %r668, %r669;
	mul.wide.s32 	%rd67, %r670, 4;
	add.s64 	%rd68, %rd26, %rd67;
	st.global.u32 	[%rd68], %r773;
	div.s32 	%r671, 21, %r9;
	shl.b32 	%r672, %r671, 7;
	mul.lo.s32 	%r673, %r671, %r9;
	sub.s32 	%r674, 21, %r673;
	add.s32 	%r675, %r550, %r672;
	mad.lo.s32 	%r676, %r548, %r674, %r675;
	mul.wide.s32 	%rd69, %r676, 4;
	add.s64 	%rd70, %rd26, %rd69;
	st.global.u32 	[%rd70], %r772;
	div.s32 	%r677, 22, %r9;
	shl.b32 	%r678, %r677, 7;
	mul.lo.s32 	%r679, %r677, %r9;
	sub.s32 	%r680, 22, %r679;
	add.s32 	%r681, %r550, %r678;
	mad.lo.s32 	%r682, %r548, %r680, %r681;
	mul.wide.s32 	%rd71, %r682, 4;
	add.s64 	%rd72, %rd26, %rd71;
	st.global.u32 	[%rd72], %r771;
	div.s32 	%r683, 23, %r9;
	shl.b32 	%r684, %r683, 7;
	mul.lo.s32 	%r685, %r683, %r9;
	sub.s32 	%r686, 23, %r685;
	add.s32 	%r687, %r550, %r684;
	mad.lo.s32 	%r688, %r548, %r686, %r687;
	mul.wide.s32 	%rd73, %r688, 4;
	add.s64 	%rd74, %rd26, %rd73;
	st.global.u32 	[%rd74], %r770;
	div.s32 	%r689, 24, %r9;
	shl.b32 	%r690, %r689, 7;
	mul.lo.s32 	%r691, %r689, %r9;
	sub.s32 	%r692, 24, %r691;
	add.s32 	%r693, %r550, %r690;
	mad.lo.s32 	%r694, %r548, %r692, %r693;
	mul.wide.s32 	%rd75, %r694, 4;
	add.s64 	%rd76, %rd26, %rd75;
	st.global.u32 	[%rd76], %r769;
	div.s32 	%r695, 25, %r9;
	shl.b32 	%r696, %r695, 7;
	mul.lo.s32 	%r697, %r695, %r9;
	sub.s32 	%r698, 25, %r697;
	add.s32 	%r699, %r550, %r696;
	mad.lo.s32 	%r700, %r548, %r698, %r699;
	mul.wide.s32 	%rd77, %r700, 4;
	add.s64 	%rd78, %rd26, %rd77;
	st.global.u32 	[%rd78], %r768;
	div.s32 	%r701, 26, %r9;
	shl.b32 	%r702, %r701, 7;
	mul.lo.s32 	%r703, %r701, %r9;
	sub.s32 	%r704, 26, %r703;
	add.s32 	%r705, %r550, %r702;
	mad.lo.s32 	%r706, %r548, %r704, %r705;
	mul.wide.s32 	%rd79, %r706, 4;
	add.s64 	%rd80, %rd26, %rd79;
	st.global.u32 	[%rd80], %r767;
	div.s32 	%r707, 27, %r9;
	shl.b32 	%r708, %r707, 7;
	mul.lo.s32 	%r709, %r707, %r9;
	sub.s32 	%r710, 27, %r709;
	add.s32 	%r711, %r550, %r708;
	mad.lo.s32 	%r712, %r548, %r710, %r711;
	mul.wide.s32 	%rd81, %r712, 4;
	add.s64 	%rd82, %rd26, %rd81;
	st.global.u32 	[%rd82], %r766;
	div.s32 	%r713, 28, %r9;
	shl.b32 	%r714, %r713, 7;
	mul.lo.s32 	%r715, %r713, %r9;
	sub.s32 	%r716, 28, %r715;
	add.s32 	%r717, %r550, %r714;
	mad.lo.s32 	%r718, %r548, %r716, %r717;
	mul.wide.s32 	%rd83, %r718, 4;
	add.s64 	%rd84, %rd26, %rd83;
	st.global.u32 	[%rd84], %r765;
	div.s32 	%r719, 29, %r9;
	shl.b32 	%r720, %r719, 7;
	mul.lo.s32 	%r721, %r719, %r9;
	sub.s32 	%r722, 29, %r721;
	add.s32 	%r723, %r550, %r720;
	mad.lo.s32 	%r724, %r548, %r722, %r723;
	mul.wide.s32 	%rd85, %r724, 4;
	add.s64 	%rd86, %rd26, %rd85;
	st.global.u32 	[%rd86], %r764;
	div.s32 	%r725, 30, %r9;
	shl.b32 	%r726, %r725, 7;
	mul.lo.s32 	%r727, %r725, %r9;
	sub.s32 	%r728, 30, %r727;
	add.s32 	%r729, %r550, %r726;
	mad.lo.s32 	%r730, %r548, %r728, %r729;
	mul.wide.s32 	%rd87, %r730, 4;
	add.s64 	%rd88, %rd26, %rd87;
	st.global.u32 	[%rd88], %r763;
	div.s32 	%r731, 31, %r9;
	shl.b32 	%r732, %r731, 7;
	mul.lo.s32 	%r733, %r731, %r9;
	sub.s32 	%r734, 31, %r733;
	add.s32 	%r735, %r550, %r732;
	mad.lo.s32 	%r736, %r548, %r734, %r735;
	mul.wide.s32 	%rd89, %r736, 4;
	add.s64 	%rd90, %rd26, %rd89;
	st.global.u32 	[%rd90], %r762;
	add.s32 	%r754, %r754, %r13;
	setp.lt.u32 	%p94, %r754, %r14;
	@%p94 bra 	$L__BB490_5;
$L__BB490_116:
	ret;

}
	// .globl	_Z9cuda_gemmIiLi128ELi2ELi1ELi4096ELi16ELi16ELi64ELi1ELi1EEviiiPT_S1_S1_iii
.visible .entry _Z9cuda_gemmIiLi128ELi2ELi1ELi4096ELi16ELi16ELi64ELi1ELi1EEviiiPT_S1_S1_iii(
	.param .u32 _Z9cuda_gemmIiLi128ELi2ELi1ELi4096ELi16ELi16ELi64ELi1ELi1EEviiiPT_S1_S1_iii_param_0,
	.param .u32 _Z9cuda_gemmIiLi128ELi2ELi1ELi4096ELi16ELi16ELi64ELi1ELi1EEviiiPT_S1_S1_iii_param_1,
	.param .u32 _Z9cuda_gemmIiLi128ELi2ELi1ELi4096ELi16ELi16ELi64ELi1ELi1EEviiiPT_S1_S1_iii_param_2,
	.param .u64 .ptr .align 1 _Z9cuda_gemmIiLi128ELi2ELi1ELi4096ELi16ELi16ELi64ELi1ELi1EEviiiPT_S1_S1_iii_param_3,
	.param .u64 .ptr .align 1 _Z9cuda_gemmIiLi128ELi2ELi1ELi4096ELi16ELi16ELi64ELi1ELi1EEviiiPT_S1_S1_iii_param_4,
	.param .u64 .ptr .align 1 _Z9cuda_gemmIiLi128ELi2ELi1ELi4096ELi16ELi16ELi64ELi1ELi1EEviiiPT_S1_S1_iii_param_5,
	.param .u32 _Z9cuda_gemmIiLi128ELi2ELi1ELi4096ELi16ELi16ELi64ELi1ELi1EEviiiPT_S1_S1_iii_param_6,
	.param .u32 _Z9cuda_gemmIiLi128ELi2ELi1ELi4096ELi16ELi16ELi64ELi1ELi1EEviiiPT_S1_S1_iii_param_7,
	.param .u32 _Z9cuda_gemmIiLi128ELi2ELi1ELi4096ELi16ELi16ELi64ELi1ELi1EEviiiPT_S1_S1_iii_param_8
)
.maxntid 128
{
	.local .align 16 .b8 	__local_depot491[128];
	.reg .b64 	%SP;
	.reg .b64 	%SPL;
	.reg .pred 	%p<271>;
	.reg .b16 	%rs<12>;
	.reg .b32 	%r<845>;
	.reg .b64 	%rd<38>;
	// demoted variable
	.shared .align 128 .b8 _ZZ9cuda_gemmIiLi128ELi2ELi1ELi4096ELi16ELi16ELi64ELi1ELi1EEviiiPT_S1_S1_iiiE11kron_fac_sh[1088];
	// demoted variable
	.shared .align 128 .b8 _ZZ9cuda_gemmIiLi128ELi2ELi1ELi4096ELi16ELi16ELi64ELi1ELi1EEviiiPT_S1_S1_iiiE3Ash[16384];
	mov.u64 	%SPL, __local_depot491;
	ld.param.u64 	%rd5, [_Z9cuda_gemmIiLi128ELi2ELi1ELi4096ELi16ELi16ELi64ELi1ELi1EEviiiPT_S1_S1_iii_param_3];
	ld.param.u64 	%rd6, [_Z9cuda_gemmIiLi128ELi2ELi1ELi4096ELi16ELi16ELi64ELi1ELi1EEviiiPT_S1_S1_iii_param_4];
	cvta.to.global.u64 	%rd1, %rd6;
	cvta.to.global.u64 	%rd2, %rd5;
	add.u64 	%rd3, %SPL, 0;
	mov.u32 	%r1, %tid.x;
	mov.u32 	%r2, %ntid.x;
	add.s32 	%r68, %r1, %r2;
	cvt.u16.u32 	%rs4, %r68;
	not.b16 	%rs5, %rs4;
	and.b16  	%rs6, %rs5, 255;
	cvt.u16.u32 	%rs7, %r2;
	and.b16  	%rs8, %rs7, 255;
	div.u16 	%rs1, %rs6, %rs8;
	and.b16  	%rs2, %rs1, 3;
	setp.eq.s16 	%p2, %rs2, 2;
	mov.u32 	%r833, %r1;
	@%p2 bra 	$L__BB491_3;
	cvt.u32.u16 	%r3, %rs2;
	mov.b32 	%r832, 0;
	mov.u32 	%r72, _ZZ9cuda_gemmIiLi128ELi2ELi1ELi4096ELi16ELi16ELi64ELi1ELi1EEviiiPT_S1_S1_iiiE11kron_fac_sh;
	mov.u32 	%r833, %r1;
$L__BB491_2:
	.pragma "nounroll";
	mul.wide.u32 	%rd8, %r833, 4;
	add.s64 	%rd9, %rd1, %rd8;
	ld.global.u32 	%r70, [%rd9];
	and.b32  	%r71, %r833, 15;
	mad.lo.s32 	%r73, %r71, 68, %r72;
	shr.u32 	%r74, %r833, 2;
	and.b32  	%r75, %r74, 1073741820;
	add.s32 	%r76, %r73, %r75;
	st.shared.u32 	[%r76], %r70;
	add.s32 	%r833, %r833, %r2;
	add.s32 	%r832, %r832, 1;
	xor.b32  	%r77, %r832, %r3;
	setp.ne.s32 	%p3, %r77, 2;
	@%p3 bra 	$L__BB491_2;
$L__BB491_3:
	setp.lt.u16 	%p4, %rs1, 2;
	@%p4 bra 	$L__BB491_6;
	mov.u32 	%r80, _ZZ9cuda_gemmIiLi128ELi2ELi1ELi4096ELi16ELi16ELi64ELi1ELi1EEviiiPT_S1_S1_iiiE11kron_fac_sh;
$L__BB491_5:
	mul.wide.u32 	%rd10, %r833, 4;
	add.s64 	%rd11, %rd1, %rd10;
	ld.global.u32 	%r78, [%rd11];
	and.b32  	%r79, %r833, 15;
	mad.lo.s32 	%r81, %r79, 68, %r80;
	shr.u32 	%r82, %r833, 2;
	and.b32  	%r83, %r82, 1073741820;
	add.s32 	%r84, %r81, %r83;
	st.shared.u32 	[%r84], %r78;
	add.s32 	%r85, %r833, %r2;
	mul.wide.u32 	%rd12, %r85, 4;
	add.s64 	%rd13, %rd1, %rd12;
	ld.global.u32 	%r86, [%rd13];
	and.b32  	%r87, %r85, 15;
	mad.lo.s32 	%r88, %r87, 68, %r80;
	shr.u32 	%r89, %r85, 2;
	and.b32  	%r90, %r89, 1073741820;
	add.s32 	%r91, %r88, %r90;
	st.shared.u32 	[%r91], %r86;
	add.s32 	%r92, %r85, %r2;
	mul.wide.u32 	%rd14, %r92, 4;
	add.s64 	%rd15, %rd1, %rd14;
	ld.global.u32 	%r93, [%rd15];
	and.b32  	%r94, %r92, 15;
	mad.lo.s32 	%r95, %r94, 68, %r80;
	shr.u32 	%r96, %r92, 2;
	and.b32  	%r97, %r96, 1073741820;
	add.s32 	%r98, %r95, %r97;
	st.shared.u32 	[%r98], %r93;
	add.s32 	%r99, %r92, %r2;
	mul.wide.u32 	%rd16, %r99, 4;
	add.s64 	%rd17, %rd1, %rd16;
	ld.global.u32 	%r100, [%rd17];
	and.b32  	%r101, %r99, 15;
	mad.lo.s32 	%r102, %r101, 68, %r80;
	shr.u32 	%r103, %r99, 2;
	and.b32  	%r104, %r103, 1073741820;
	add.s32 	%r105, %r102, %r104;
	st.shared.u32 	[%r105], %r100;
	add.s32 	%r833, %r99, %r2;
	setp.lt.u32 	%p5, %r833, 256;
	@%p5 bra 	$L__BB491_5;
$L__BB491_6:
	mov.u32 	%r835, %ctaid.y;
	mov.u32 	%r12, %nctaid.y;
	shl.b32 	%r13, %r12, 1;
	setp.ge.u32 	%p6, %r835, %r13;
	@%p6 bra 	$L__BB491_17;
	shl.b32 	%r14, %r1, 2;
	shl.b32 	%r15, %r2, 2;
	and.b32  	%r16, %r1, 15;
	and.b32  	%r106, %r14, 60;
	mov.u32 	%r107, _ZZ9cuda_gemmIiLi128ELi2ELi1ELi4096ELi16ELi16ELi64ELi1ELi1EEviiiPT_S1_S1_iiiE11kron_fac_sh;
	add.s32 	%r17, %r107, %r106;
	xor.b32  	%r108, %r14, 4095;
	sub.s32 	%r109, %r108, %r15;
	cvt.u16.u32 	%rs9, %r109;
	cvt.u16.u32 	%rs10, %r15;
	div.u16 	%rs11, %rs9, %rs10;
	and.b16  	%rs3, %rs11, 3;
	shl.b32 	%r110, %r1, 4;
	mov.u32 	%r111, _ZZ9cuda_gemmIiLi128ELi2ELi1ELi4096ELi16ELi16ELi64ELi1ELi1EEviiiPT_S1_S1_iiiE3Ash;
	add.s32 	%r18, %r111, %r110;
	add.s32 	%r19, %r14, %r15;
	shl.b32 	%r37, %r2, 4;
	add.s32 	%r20, %r18, %r37;
	add.s32 	%r21, %r19, %r15;
	add.s32 	%r112, %r1, 1;
	and.b32  	%r22, %r112, 15;
	add.s32 	%r113, %r1, 2;
	and.b32  	%r23, %r113, 15;
	add.s32 	%r114, %r1, 3;
	and.b32  	%r24, %r114, 15;
	add.s32 	%r115, %r1, 4;
	and.b32  	%r25, %r115, 15;
	add.s32 	%r116, %r1, 5;
	and.b32  	%r26, %r116, 15;
	add.s32 	%r117, %r1, 6;
	and.b32  	%r27, %r117, 15;
	add.s32 	%r118, %r1, 7;
	and.b32  	%r28, %r118, 15;
	add.s32 	%r119, %r1, 9;
	and.b32  	%r29, %r119, 15;
	add.s32 	%r120, %r1, 10;
	and.b32  	%r30, %r120, 15;
	add.s32 	%r121, %r1, 11;
	and.b32  	%r31, %r121, 15;
	add.s32 	%r122, %r1, 12;
	and.b32  	%r32, %r122, 15;
	add.s32 	%r123, %r1, 13;
	and.b32  	%r33, %r123, 15;
	add.s32 	%r124, %r1, 14;
	and.b32  	%r34, %r124, 15;
	add.s32 	%r125, %r1, -1;
	and.b32  	%r35, %r125, 15;
	mul.lo.s32 	%r36, %r2, 12;
	shl.b32 	%r38, %r2, 3;
	mul.lo.s32 	%r39, %r2, 48;
	shl.b32 	%r40, %r2, 6;
	shl.b32 	%r41, %r2, 5;
$L__BB491_8:
	setp.eq.s16 	%p7, %rs3, 2;
	mov.b32 	%r126, 0;
	st.local.v4.u32 	[%rd3], {%r126, %r126, %r126, %r126};
	st.local.v4.u32 	[%rd3+16], {%r126, %r126, %r126, %r126};
	st.local.v4.u32 	[%rd3+32], {%r126, %r126, %r126, %r126};
	st.local.v4.u32 	[%rd3+48], {%r126, %r126, %r126, %r126};
	st.local.v4.u32 	[%rd3+64], {%r126, %r126, %r126, %r126};
	st.local.v4.u32 	[%rd3+80], {%r126, %r126, %r126, %r126};
	st.local.v4.u32 	[%rd3+96], {%r126, %r126, %r126, %r126};
	st.local.v4.u32 	[%rd3+112], {%r126, %r126, %r126, %r126};
	shl.b32 	%r43, %r835, 12;
	mov.u32 	%r836, %r14;
	@%p7 bra 	$L__BB491_12;
	setp.eq.s16 	%p8, %rs3, 3;
	add.s32 	%r127, %r43, %r14;
	mul.wide.s32 	%rd18, %r127, 4;
	add.s64 	%rd19, %rd2, %rd18;
	ld.global.v4.u32 	{%r128, %r129, %r130, %r131}, [%rd19];
	st.shared.v4.u32 	[%r18], {%r128, %r129, %r130, %r131};
	mov.u32 	%r836, %r19;
	@%p8 bra 	$L__BB491_12;
	setp.eq.s16 	%p9, %rs3, 0;
	add.s32 	%r132, %r43, %r19;
	mul.wide.s32 	%rd20, %r132, 4;
	add.s64 	%rd21, %rd2, %rd20;
	ld.global.v4.u32 	{%r133, %r134, %r135, %r136}, [%rd21];
	st.shared.v4.u32 	[%r20], {%r133, %r134, %r135, %r136};
	mov.u32 	%r836, %r21;
	@%p9 bra 	$L__BB491_12;
	add.s32 	%r836, %r21, %r15;
	add.s32 	%r137, %r43, %r21;
	mul.wide.s32 	%rd22, %r137, 4;
	add.s64 	%rd23, %rd2, %rd22;
	ld.global.v4.u32 	{%r138, %r139, %r140, %r141}, [%rd23];
	shl.b32 	%r142, %r15, 2;
	add.s32 	%r143, %r20, %r142;
	st.shared.v4.u32 	[%r143], {%r138, %r139, %r140, %r141};
$L__BB491_12:
	add.s32 	%r837, %r836, %r43;
	add.s32 	%r841, %r837, %r36;
	add.s32 	%r840, %r837, %r38;
	add.s32 	%r839, %r837, %r15;
	shl.b32 	%r144, %r836, 2;
	mov.u32 	%r145, _ZZ9cuda_gemmIiLi128ELi2ELi1ELi4096ELi16ELi16ELi64ELi1ELi1EEviiiPT_S1_S1_iiiE3Ash;
	add.s32 	%r838, %r145, %r144;
$L__BB491_13:
	mul.wide.s32 	%rd24, %r841, 4;
	add.s64 	%rd25, %rd2, %rd24;
	mul.wide.s32 	%rd26, %r840, 4;
	add.s64 	%rd27, %rd2, %rd26;
	mul.wide.s32 	%rd28, %r839, 4;
	add.s64 	%rd29, %rd2, %rd28;
	mul.wide.s32 	%rd30, %r837, 4;
	add.s64 	%rd31, %rd2, %rd30;
	ld.global.v4.u32 	{%r146, %r147, %r148, %r149}, [%rd31];
	st.shared.v4.u32 	[%r838], {%r146, %r147, %r148, %r149};
	add.s32 	%r150, %r836, %r15;
	ld.global.v4.u32 	{%r151, %r152, %r153, %r154}, [%rd29];
	add.s32 	%r155, %r838, %r37;
	st.shared.v4.u32 	[%r155], {%r151, %r152, %r153, %r154};
	add.s32 	%r156, %r150, %r15;
	ld.global.v4.u32 	{%r157, %r158, %r159, %r160}, [%rd27];
	add.s32 	%r161, %r838, %r41;
	st.shared.v4.u32 	[%r161], {%r157, %r158, %r159, %r160};
	add.s32 	%r162, %r156, %r15;
	ld.global.v4.u32 	{%r163, %r164, %r165, %r166}, [%rd25];
	add.s32 	%r167, %r838, %r39;
	st.shared.v4.u32 	[%r167], {%r163, %r164, %r165, %r166};
	add.s32 	%r836, %r162, %r15;
	add.s32 	%r841, %r841, %r37;
	add.s32 	%r840, %r840, %r37;
	add.s32 	%r839, %r839, %r37;
	add.s32 	%r838, %r838, %r40;
	add.s32 	%r837, %r837, %r37;
	setp.lt.u32 	%p10, %r836, 4096;
	@%p10 bra 	$L__BB491_13;
	bar.sync 	0;
	ld.shared.u32 	%r63, [%r17];
	mov.pred 	%p270, -1;
	mov.b32 	%r843, 0;
	mov.u32 	%r844, %r843;
$L__BB491_15:
	mov.pred 	%p1, %p270;
	add.s32 	%r170, %r844, %r1;
	shl.b32 	%r171, %r170, 4;
	or.b32  	%r172, %r171, %r16;
	shl.b32 	%r173, %r172, 2;
	mov.u32 	%r174, _ZZ9cuda_gemmIiLi128ELi2ELi1ELi4096ELi16ELi16ELi64ELi1ELi1EEviiiPT_S1_S1_iiiE3Ash;
	add.s32 	%r175, %r174, %r173;
	ld.shared.u32 	%r176, [%r175];
	or.b32  	%r177, %r171, %r22;
	shl.b32 	%r178, %r177, 2;
	add.s32 	%r179, %r174, %r178;
	ld.shared.u32 	%r180, [%r179];
	or.b32  	%r181, %r171, %r23;
	shl.b32 	%r182, %r181, 2;
	add.s32 	%r183, %r174, %r182;
	ld.shared.u32 	%r184, [%r183];
	or.b32  	%r185, %r171, %r24;
	shl.b32 	%r186, %r185, 2;
	add.s32 	%r187, %r174, %r186;
	ld.shared.u32 	%r188, [%r187];
	or.b32  	%r189, %r171, %r25;
	shl.b32 	%r190, %r189, 2;
	add.s32 	%r191, %r174, %r190;
	ld.shared.u32 	%r192, [%r191];
	or.b32  	%r193, %r171, %r26;
	shl.b32 	%r194, %r193, 2;
	add.s32 	%r195, %r174, %r194;
	ld.shared.u32 	%r196, [%r195];
	or.b32  	%r197, %r171, %r27;
	shl.b32 	%r198, %r197, 2;
	add.s32 	%r199, %r174, %r198;
	ld.shared.u32 	%r200, [%r199];
	or.b32  	%r201, %r171, %r28;
	shl.b32 	%r202, %r201, 2;
	add.s32 	%r203, %r174, %r202;
	ld.shared.u32 	%r204, [%r203];
	xor.b32  	%r205, %r16, 8;
	or.b32  	%r206, %r171, %r205;
	shl.b32 	%r207, %r206, 2;
	add.s32 	%r208, %r174, %r207;
	ld.shared.u32 	%r209, [%r208];
	or.b32  	%r210, %r171, %r29;
	shl.b32 	%r211, %r210, 2;
	add.s32 	%r212, %r174, %r211;
	ld.shared.u32 	%r213, [%r212];
	or.b32  	%r214, %r171, %r30;
	shl.b32 	%r215, %r214, 2;
	add.s32 	%r216, %r174, %r215;
	ld.shared.u32 	%r217, [%r216];
	or.b32  	%r218, %r171, %r31;
	shl.b32 	%r219, %r218, 2;
	add.s32 	%r220, %r174, %r219;
	ld.shared.u32 	%r221, [%r220];
	or.b32  	%r222, %r171, %r32;
	shl.b32 	%r223, %r222, 2;
	add.s32 	%r224, %r174, %r223;
	ld.shared.u32 	%r225, [%r224];
	or.b32  	%r226, %r171, %r33;
	shl.b32 	%r227, %r226, 2;
	add.s32 	%r228, %r174, %r227;
	ld.shared.u32 	%r229, [%r228];
	or.b32  	%r230, %r171, %r34;
	shl.b32 	%r231, %r230, 2;
	add.s32 	%r232, %r174, %r231;
	ld.shared.u32 	%r233, [%r232];
	or.b32  	%r234, %r171, %r35;
	shl.b32 	%r235, %r234, 2;
	add.s32 	%r236, %r174, %r235;
	ld.shared.u32 	%r237, [%r236];
	shl.b32 	%r238, %r843, 4;
	shfl.sync.idx.b32	%r239|%p13, %r63, %r16, 4127, -1;
	mul.lo.s32 	%r240, %r239, %r176;
	shfl.sync.idx.b32	%r241|%p14, %r63, %r22, 4127, -1;
	mad.lo.s32 	%r242, %r241, %r180, %r240;
	shfl.sync.idx.b32	%r243|%p15, %r63, %r23, 4127, -1;
	mad.lo.s32 	%r244, %r243, %r184, %r242;
	shfl.sync.idx.b32	%r245|%p16, %r63, %r24, 4127, -1;
	mad.lo.s32 	%r246, %r245, %r188, %r244;
	shfl.sync.idx.b32	%r247|%p17, %r63, %r25, 4127, -1;
	mad.lo.s32 	%r248, %r247, %r192, %r246;
	shfl.sync.idx.b32	%r249|%p18, %r63, %r26, 4127, -1;
	mad.lo.s32 	%r250, %r249, %r196, %r248;
	shfl.sync.idx.b32	%r251|%p19, %r63, %r27, 4127, -1;
	mad.lo.s32 	%r252, %r251, %r200, %r250;
	shfl.sync.idx.b32	%r253|%p20, %r63, %r28, 4127, -1;
	mad.lo.s32 	%r254, %r253, %r204, %r252;
	shfl.sync.idx.b32	%r255|%p21, %r63, %r205, 4127, -1;
	mad.lo.s32 	%r256, %r255, %r209, %r254;
	shfl.sync.idx.b32	%r257|%p22, %r63, %r29, 4127, -1;
	mad.lo.s32 	%r258, %r257, %r213, %r256;
	shfl.sync.idx.b32	%r259|%p23, %r63, %r30, 4127, -1;
	mad.lo.s32 	%r260, %r259, %r217, %r258;
	shfl.sync.idx.b32	%r261|%p24, %r63, %r31, 4127, -1;
	mad.lo.s32 	%r262, %r261, %r221, %r260;
	shfl.sync.idx.b32	%r263|%p25, %r63, %r32, 4127, -1;
	mad.lo.s32 	%r264, %r263, %r225, %r262;
	shfl.sync.idx.b32	%r265|%p26, %r63, %r33, 4127, -1;
	mad.lo.s32 	%r266, %r265, %r229, %r264;
	shfl.sync.idx.b32	%r267|%p27, %r63, %r34, 4127, -1;
	mad.lo.s32 	%r268, %r267, %r233, %r266;
	shfl.sync.idx.b32	%r269|%p28, %r63, %r35, 4127, -1;
	mad.lo.s32 	%r270, %r269, %r237, %r268;
	mul.wide.u32 	%rd32, %r238, 4;
	add.s64 	%rd33, %rd3, %rd32;
	ld.local.u32 	%r271, [%rd33];
	add.s32 	%r272, %r271, %r270;
	st.local.u32 	[%rd33], %r272;
	ld.shared.u32 	%r273, [%r17+68];
	shfl.sync.idx.b32	%r274|%p29, %r273, %r16, 4127, -1;
	mul.lo.s32 	%r275, %r274, %r176;
	shfl.sync.idx.b32	%r276|%p30, %r273, %r22, 4127, -1;
	mad.lo.s32 	%r277, %r276, %r180, %r275;
	shfl.sync.idx.b32	%r278|%p31, %r273, %r23, 4127, -1;
	mad.lo.s32 	%r279, %r278, %r184, %r277;
	shfl.sync.idx.b32	%r280|%p32, %r273, %r24, 4127, -1;
	mad.lo.s32 	%r281, %r280, %r188, %r279;
	shfl.sync.idx.b32	%r282|%p33, %r273, %r25, 4127, -1;
	mad.lo.s32 	%r283, %r282, %r192, %r281;
	shfl.sync.idx.b32	%r284|%p34, %r273, %r26, 4127, -1;
	mad.lo.s32 	%r285, %r284, %r196, %r283;
	shfl.sync.idx.b32	%r286|%p35, %r273, %r27, 4127, -1;
	mad.lo.s32 	%r287, %r286, %r200, %r285;
	shfl.sync.idx.b32	%r288|%p36, %r273, %r28, 4127, -1;
	mad.lo.s32 	%r289, %r288, %r204, %r287;
	shfl.sync.idx.b32	%r290|%p37, %r273, %r205, 4127, -1;
	mad.lo.s32 	%r291, %r290, %r209, %r289;
	shfl.sync.idx.b32	%r292|%p38, %r273, %r29, 4127, -1;
	mad.lo.s32 	%r293, %r292, %r213, %r291;
	shfl.sync.idx.b32	%r294|%p39, %r273, %r30, 4127, -1;
	mad.lo.s32 	%r295, %r294, %r217, %r293;
	shfl.sync.idx.b32	%r296|%p40, %r273, %r31, 4127, -1;
	mad.lo.s32 	%r297, %r296, %r221, %r295;
	shfl.sync.idx.b32	%r298|%p41, %r273, %r32, 4127, -1;
	mad.lo.s32 	%r299, %r298, %r225, %r297;
	shfl.sync.idx.b32	%r300|%p42, %r273, %r33, 4127, -1;
	mad.lo.s32 	%r301, %r300, %r229, %r299;
	shfl.sync.idx.b32	%r302|%p43, %r273, %r34, 4127, -1;
	mad.lo.s32 	%r303, %r302, %r233, %r301;
	shfl.sync.idx.b32	%r304|%p44, %r273, %r35, 4127, -1;
	mad.lo.s32 	%r305, %r304, %r237, %r303;
	ld.local.u32 	%r306, [%rd33+4];
	add.s32 	%r307, %r306, %r305;
	st.local.u32 	[%rd33+4], %r307;
	ld.shared.u32 	%r308, [%r17+136];
	shfl.sync.idx.b32	%r309|%p45, %r308, %r16, 4127, -1;
	mul.lo.s32 	%r310, %r309, %r176;
	shfl.sync.idx.b32	%r311|%p46, %r308, %r22, 4127, -1;
	mad.lo.s32 	%r312, %r311, %r180, %r310;
	shfl.sync.idx.b32	%r313|%p47, %r308, %r23, 4127, -1;
	mad.lo.s32 	%r314, %r313, %r184, %r312;
	shfl.sync.idx.b32	%r315|%p48, %r308, %r24, 4127, -1;
	mad.lo.s32 	%r316, %r315, %r188, %r314;
	shfl.sync.idx.b32	%r317|%p49, %r308, %r25, 4127, -1;
	mad.lo.s32 	%r318, %r317, %r192, %r316;
	shfl.sync.idx.b32	%r319|%p50, %r308, %r26, 4127, -1;
	mad.lo.s32 	%r320, %r319, %r196, %r318;
	shfl.sync.idx.b32	%r321|%p51, %r308, %r27, 4127, -1;
	mad.lo.s32 	%r322, %r321, %r200, %r320;
	shfl.sync.idx.b32	%r323|%p52, %r308, %r28, 4127, -1;
	mad.lo.s32 	%r324, %r323, %r204, %r322;
	shfl.sync.idx.b32	%r325|%p53, %r308, %r205, 4127, -1;
	mad.lo.s32 	%r326, %r325, %r209, %r324;
	shfl.sync.idx.b32	%r327|%p54, %r308, %r29, 4127, -1;
	mad.lo.s32 	%r328, %r327, %r213, %r326;
	shfl.sync.idx.b32	%r329|%p55, %r308, %r30, 4127, -1;
	mad.lo.s32 	%r330, %r329, %r217, %r328;
	shfl.sync.idx.b32	%r331|%p56, %r308, %r31, 4127, -1;
	mad.lo.s32 	%r332, %r331, %r221, %r330;
	shfl.sync.idx.b32	%r333|%p57, %r308, %r32, 4127, -1;
	mad.lo.s32 	%r334, %r333, %r225, %r332;
	shfl.sync.idx.b32	%r335|%p58, %r308, %r33, 4127, -1;
	mad.lo.s32 	%r336, %r335, %r229, %r334;
	shfl.sync.idx.b32	%r337|%p59, %r308, %r34, 4127, -1;
	mad.lo.s32 	%r338, %r337, %r233, %r336;
	shfl.sync.idx.b32	%r339|%p60, %r308, %r35, 4127, -1;
	mad.lo.s32 	%r340, %r339, %r237, %r338;
	ld.local.u32 	%r341, [%rd33+8];
	add.s32 	%r342, %r341, %r340;
	st.local.u32 	[%rd33+8], %r342;
	ld.shared.u32 	%r343, [%r17+204];
	shfl.sync.idx.b32	%r344|%p61, %r343, %r16, 4127, -1;
	mul.lo.s32 	%r345, %r344, %r176;
	shfl.sync.idx.b32	%r346|%p62, %r343, %r22, 4127, -1;
	mad.lo.s32 	%r347, %r346, %r180, %r345;
	shfl.sync.idx.b32	%r348|%p63, %r343, %r23, 4127, -1;
	mad.lo.s32 	%r349, %r348, %r184, %r347;
	shfl.sync.idx.b32	%r350|%p64, %r343, %r24, 4127, -1;
	mad.lo.s32 	%r351, %r350, %r188, %r349;
	shfl.sync.idx.b32	%r352|%p65, %r343, %r25, 4127, -1;
	mad.lo.s32 	%r353, %r352, %r192, %r351;
	shfl.sync.idx.b32	%r354|%p66, %r343, %r26, 4127, -1;
	mad.lo.s32 	%r355, %r354, %r196, %r353;
	shfl.sync.idx.b32	%r356|%p67, %r343, %r27, 4127, -1;
	mad.lo.s32 	%r357, %r356, %r200, %r355;
	shfl.sync.idx.b32	%r358|%p68, %r343, %r28, 4127, -1;
	mad.lo.s32 	%r359, %r358, %r204, %r357;
	shfl.sync.idx.b32	%r360|%p69, %r343, %r205, 4127, -1;
	mad.lo.s32 	%r361, %r360, %r209, %r359;
	shfl.sync.idx.b32	%r362|%p70, %r343, %r29, 4127, -1;
	mad.lo.s32 	%r363, %r362, %r213, %r361;
	shfl.sync.idx.b32	%r364|%p71, %r343, %r30, 4127, -1;
	mad.lo.s32 	%r365, %r364, %r217, %r363;
	shfl.sync.idx.b32	%r366|%p72, %r343, %r31, 4127, -1;
	mad.lo.s32 	%r367, %r366, %r221, %r365;
	shfl.sync.idx.b32	%r368|%p73, %r343, %r32, 4127, -1;
	mad.lo.s32 	%r369, %r368, %r225, %r367;
	shfl.sync.idx.b32	%r370|%p74, %r343, %r33, 4127, -1;
	mad.lo.s32 	%r371, %r370, %r229, %r369;
	shfl.sync.idx.b32	%r372|%p75, %r343, %r34, 4127, -1;
	mad.lo.s32 	%r373, %r372, %r233, %r371;
	shfl.sync.idx.b32	%r374|%p76, %r343, %r35, 4127, -1;
	mad.lo.s32 	%r375, %r374, %r237, %r373;
	ld.local.u32 	%r376, [%rd33+12];
	add.s32 	%r377, %r376, %r375;
	st.local.u32 	[%rd33+12], %r377;
	ld.shared.u32 	%r378, [%r17+272];
	shfl.sync.idx.b32	%r379|%p77, %r378, %r16, 4127, -1;
	mul.lo.s32 	%r380, %r379, %r176;
	shfl.sync.idx.b32	%r381|%p78, %r378, %r22, 4127, -1;
	mad.lo.s32 	%r382, %r381, %r180, %r380;
	shfl.sync.idx.b32	%r383|%p79, %r378, %r23, 4127, -1;
	mad.lo.s32 	%r384, %r383, %r184, %r382;
	shfl.sync.idx.b32	%r385|%p80, %r378, %r24, 4127, -1;
	mad.lo.s32 	%r386, %r385, %r188, %r384;
	shfl.sync.idx.b32	%r387|%p81, %r378, %r25, 4127, -1;
	mad.lo.s32 	%r388, %r387, %r192, %r386;
	shfl.sync.idx.b32	%r389|%p82, %r378, %r26, 4127, -1;
	mad.lo.s32 	%r390, %r389, %r196, %r388;
	shfl.sync.idx.b32	%r391|%p83, %r378, %r27, 4127, -1;
	mad.lo.s32 	%r392, %r391, %r200, %r390;
	shfl.sync.idx.b32	%r393|%p84, %r378, %r28, 4127, -1;
	mad.lo.s32 	%r394, %r393, %r204, %r392;
	shfl.sync.idx.b32	%r395|%p85, %r378, %r205, 4127, -1;
	mad.lo.s32 	%r396, %r395, %r209, %r394;
	shfl.sync.idx.b32	%r397|%p86, %r378, %r29, 4127, -1;
	mad.lo.s32 	%r398, %r397, %r213, %r396;
	shfl.sync.idx.b32	%r399|%p87, %r378, %r30, 4127, -1;
	mad.lo.s32 	%r400, %r399, %r217, %r398;
	shfl.sync.idx.b32	%r401|%p88, %r378, %r31, 4127, -1;
	mad.lo.s32 	%r402, %r401, %r221, %r400;
	shfl.sync.idx.b32	%r403|%p89, %r378, %r32, 4127, -1;
	mad.lo.s32 	%r404, %r403, %r225, %r402;
	shfl.sync.idx.b32	%r405|%p90, %r378, %r33, 4127, -1;
	mad.lo.s32 	%r406, %r405, %r229, %r404;
	shfl.sync.idx.b32	%r407|%p91, %r378, %r34, 4127, -1;
	mad.lo.s32 	%r408, %r407, %r233, %r406;
	shfl.sync.idx.b32	%r409|%p92, %r378, %r35, 4127, -1;
	mad.lo.s32 	%r410, %r409, %r237, %r408;
	ld.local.u32 	%r411, [%rd33+16];
	add.s32 	%r412, %r411, %r410;
	st.local.u32 	[%rd33+16], %r412;
	ld.shared.u32 	%r413, [%r17+340];
	shfl.sync.idx.b32	%r414|%p93, %r413, %r16, 4127, -1;
	mul.lo.s32 	%r415, %r414, %r176;
	shfl.sync.idx.b32	%r416|%p94, %r413, %r22, 4127, -1;
	mad.lo.s32 	%r417, %r416, %r180, %r415;
	shfl.sync.idx.b32	%r418|%p95, %r413, %r23, 4127, -1;
	mad.lo.s32 	%r419, %r418, %r184, %r417;
	shfl.sync.idx.b32	%r420|%p96, %r413, %r24, 4127, -1;
	mad.lo.s32 	%r421, %r420, %r188, %r419;
	shfl.sync.idx.b32	%r422|%p97, %r413, %r25, 4127, -1;
	mad.lo.s32 	%r423, %r422, %r192, %r421;
	shfl.sync.idx.b32	%r424|%p98, %r413, %r26, 4127, -1;
	mad.lo.s32 	%r425, %r424, %r196, %r423;
	shfl.sync.idx.b32	%r426|%p99, %r413, %r27, 4127, -1;
	mad.lo.s32 	%r427, %r426, %r200, %r425;
	shfl.sync.idx.b32	%r428|%p100, %r413, %r28, 4127, -1;
	mad.lo.s32 	%r429, %r428, %r204, %r427;
	shfl.sync.idx.b32	%r430|%p101, %r413, %r205, 4127, -1;
	mad.lo.s32 	%r431, %r430, %r209, %r429;
	shfl.sync.idx.b32	%r432|%p102, %r413, %r29, 4127, -1;
	mad.lo.s32 	%r433, %r432, %r213, %r431;
	shfl.sync.idx.b32	%r434|%p103, %r413, %r30, 4127, -1;
	mad.lo.s32 	%r435, %r434, %r217, %r433;
	shfl.sync.idx.b32	%r436|%p104, %r413, %r31, 4127, -1;
	mad.lo.s32 	%r437, %r436, %r221, %r435;
	shfl.sync.idx.b32	%r438|%p105, %r413, %r32, 4127, -1;
	mad.lo.s32 	%r439, %r438, %r225, %r437;
	shfl.sync.idx.b32	%r440|%p106, %r413, %r33, 4127, -1;
	mad.lo.s32 	%r441, %r440, %r229, %r439;
	shfl.sync.idx.b32	%r442|%p107, %r413, %r34, 4127, -1;
	mad.lo.s32 	%r443, %r442, %r233, %r441;
	shfl.sync.idx.b32	%r444|%p108, %r413, %r35, 4127, -1;
	mad.lo.s32 	%r445, %r444, %r237, %r443;
	ld.local.u32 	%r446, [%rd33+20];
	add.s32 	%r447, %r446, %r445;
	st.local.u32 	[%rd33+20], %r447;
	ld.shared.u32 	%r448, [%r17+408];
	shfl.sync.idx.b32	%r449|%p109, %r448, %r16, 4127, -1;
	mul.lo.s32 	%r450, %r449, %r176;
	shfl.sync.idx.b32	%r451|%p110, %r448, %r22, 4127, -1;
	mad.lo.s32 	%r452, %r451, %r180, %r450;
	shfl.sync.idx.b32	%r453|%p111, %r448, %r23, 4127, -1;
	mad.lo.s32 	%r454, %r453, %r184, %r452;
	shfl.sync.idx.b32	%r455|%p112, %r448, %r24, 4127, -1;
	mad.lo.s32 	%r456, %r455, %r188, %r454;
	shfl.sync.idx.b32	%r457|%p113, %r448, %r25, 4127, -1;
	mad.lo.s32 	%r458, %r457, %r192, %r456;
	shfl.sync.idx.b32	%r459|%p114, %r448, %r26, 4127, -1;
	mad.lo.s32 	%r460, %r459, %r196, %r458;
	shfl.sync.idx.b32	%r461|%p115, %r448, %r27, 4127, -1;
	mad.lo.s32 	%r462, %r461, %r200, %r460;
	shfl.sync.idx.b32	%r463|%p116, %r448, %r28, 4127, -1;
	mad.lo.s32 	%r464, %r463, %r204, %r462;
	shfl.sync.idx.b32	%r465|%p117, %r448, %r205, 4127, -1;
	mad.lo.s32 	%r466, %r465, %r209, %r464;
	shfl.sync.idx.b32	%r467|%p118, %r448, %r29, 4127, -1;
	mad.lo.s32 	%r468, %r467, %r213, %r466;
	shfl.sync.idx.b32	%r469|%p119, %r448, %r30, 4127, -1;
	mad.lo.s32 	%r470, %r469, %r217, %r468;
	shfl.sync.idx.b32	%r471|%p120, %r448, %r31, 4127, -1;
	mad.lo.s32 	%r472, %r471, %r221, %r470;
	shfl.sync.idx.b32	%r473|%p121, %r448, %r32, 4127, -1;
	mad.lo.s32 	%r474, %r473, %r225, %r472;
	shfl.sync.idx.b32	%r475|%p122, %r448, %r33, 4127, -1;
	mad.lo.s32 	%r476, %r475, %r229, %r474;
	shfl.sync.idx.b32	%r477|%p123, %r448, %r34, 4127, -1;
	mad.lo.s32 	%r478, %r477, %r233, %r476;
	shfl.sync.idx.b32	%r479|%p124, %r448, %r35, 4127, -1;
	mad.lo.s32 	%r480, %r479, %r237, %r478;
	ld.local.u32 	%r481, [%rd33+24];
	add.s32 	%r482, %r481, %r480;
	st.local.u32 	[%rd33+24], %r482;
	ld.shared.u32 	%r483, [%r17+476];
	shfl.sync.idx.b32	%r484|%p125, %r483, %r16, 4127, -1;
	mul.lo.s32 	%r485, %r484, %r176;
	shfl.sync.idx.b32	%r486|%p126, %r483, %r22, 4127, -1;
	mad.lo.s32 	%r487, %r486, %r180, %r485;
	shfl.sync.idx.b32	%r488|%p127, %r483, %r23, 4127, -1;
	mad.lo.s32 	%r489, %r488, %r184, %r487;
	shfl.sync.idx.b32	%r490|%p128, %r483, %r24, 4127, -1;
	mad.lo.s32 	%r491, %r490, %r188, %r489;
	shfl.sync.idx.b32	%r492|%p129, %r483, %r25, 4127, -1;
	mad.lo.s32 	%r493, %r492, %r192, %r491;
	shfl.sync.idx.b32	%r494|%p130, %r483, %r26, 4127, -1;
	mad.lo.s32 	%r495, %r494, %r196, %r493;
	shfl.sync.idx.b32	%r496|%p131, %r483, %r27, 4127, -1;
	mad.lo.s32 	%r497, %r496, %r200, %r495;
	shfl.sync.idx.b32	%r498|%p132, %r483, %r28, 4127, -1;
	mad.lo.s32 	%r499, %r498, %r204, %r497;
	shfl.sync.idx.b32	%r500|%p133, %r483, %r205, 4127, -1;
	mad.lo.s32 	%r501, %r500, %r209, %r499;
	shfl.sync.idx.b32	%r502|%p134, %r483, %r29, 4127, -1;
	mad.lo.s32 	%r503, %r502, %r213, %r501;
	shfl.sync.idx.b32	%r504|%p135, %r483, %r30, 4127, -1;
	mad.lo.s32 	%r505, %r504, %r217, %r503;
	shfl.sync.idx.b32	%r506|%p136, %r483, %r31, 4127, -1;
	mad.lo.s32 	%r507, %r506, %r221, %r505;
	shfl.sync.idx.b32	%r508|%p137, %r483, %r32, 4127, -1;
	mad.lo.s32 	%r509, %r508, %r225, %r507;
	shfl.sync.idx.b32	%r510|%p138, %r483, %r33, 4127, -1;
	mad.lo.s32 	%r511, %r510, %r229, %r509;
	shfl.sync.idx.b32	%r512|%p139, %r483, %r34, 4127, -1;
	mad.lo.s32 	%r513, %r512, %r233, %r511;
	shfl.sync.idx.b32	%r514|%p140, %r483, %r35, 4127, -1;
	mad.lo.s32 	%r515, %r514, %r237, %r513;
	ld.local.u32 	%r516, [%rd33+28];
	add.s32 	%r517, %r516, %r515;
	st.local.u32 	[%rd33+28], %r517;
	ld.shared.u32 	%r518, [%r17+544];
	shfl.sync.idx.b32	%r519|%p141, %r518, %r16, 4127, -1;
	mul.lo.s32 	%r520, %r519, %r176;
	shfl.sync.idx.b32	%r521|%p142, %r518, %r22, 4127, -1;
	mad.lo.s32 	%r522, %r521, %r180, %r520;
	shfl.sync.idx.b32	%r523|%p143, %r518, %r23, 4127, -1;
	mad.lo.s32 	%r524, %r523, %r184, %r522;
	shfl.sync.idx.b32	%r525|%p144, %r518, %r24, 4127, -1;
	mad.lo.s32 	%r526, %r525, %r188, %r524;
	shfl.sync.idx.b32	%r527|%p145, %r518, %r25, 4127, -1;
	mad.lo.s32 	%r528, %r527, %r192, %r526;
	shfl.sync.idx.b32	%r529|%p146, %r518, %r26, 4127, -1;
	mad.lo.s32 	%r530, %r529, %r196, %r528;
	shfl.sync.idx.b32	%r531|%p147, %r518, %r27, 4127, -1;
	mad.lo.s32 	%r532, %r531, %r200, %r530;
	shfl.sync.idx.b32	%r533|%p148, %r518, %r28, 4127, -1;
	mad.lo.s32 	%r534, %r533, %r204, %r532;
	shfl.sync.idx.b32	%r535|%p149, %r518, %r205, 4127, -1;
	mad.lo.s32 	%r536, %r535, %r209, %r534;
	shfl.sync.idx.b32	%r537|%p150, %r518, %r29, 4127, -1;
	mad.lo.s32 	%r538, %r537, %r213, %r536;
	shfl.sync.idx.b32	%r539|%p151, %r518, %r30, 4127, -1;
	mad.lo.s32 	%r540, %r539, %r217, %r538;
	shfl.sync.idx.b32	%r541|%p152, %r518, %r31, 4127, -1;
	mad.lo.s32 	%r542, %r541, %r221, %r540;
	shfl.sync.idx.b32	%r543|%p153, %r518, %r32, 4127, -1;
	mad.lo.s32 	%r544, %r543, %r225, %r542;
	shfl.sync.idx.b32	%r545|%p154, %r518, %r33, 4127, -1;
	mad.lo.s32 	%r546, %r545, %r229, %r544;
	shfl.sync.idx.b32	%r547|%p155, %r518, %r34, 4127, -1;
	mad.lo.s32 	%r548, %r547, %r233, %r546;
	shfl.sync.idx.b32	%r549|%p156, %r518, %r35, 4127, -1;
	mad.lo.s32 	%r550, %r549, %r237, %r548;
	ld.local.u32 	%r551, [%rd33+32];
	add.s32 	%r552, %r551, %r550;
	st.local.u32 	[%rd33+32], %r552;
	ld.shared.u32 	%r553, [%r17+612];
	shfl.sync.idx.b32	%r554|%p157, %r553, %r16, 4127, -1;
	mul.lo.s32 	%r555, %r554, %r176;
	shfl.sync.idx.b32	%r556|%p158, %r553, %r22, 4127, -1;
	mad.lo.s32 	%r557, %r556, %r180, %r555;
	shfl.sync.idx.b32	%r558|%p159, %r553, %r23, 4127, -1;
	mad.lo.s32 	%r559, %r558, %r184, %r557;
	shfl.sync.idx.b32	%r560|%p160, %r553, %r24, 4127, -1;
	mad.lo.s32 	%r561, %r560, %r188, %r559;
	shfl.sync.idx.b32	%r562|%p161, %r553, %r25, 4127, -1;
	mad.lo.s32 	%r563, %r562, %r192, %r561;
	shfl.sync.idx.b32	%r564|%p162, %r553, %r26, 4127, -1;
	mad.lo.s32 	%r565, %r564, %r196, %r563;
	shfl.sync.idx.b32	%r566|%p163, %r553, %r27, 4127, -1;
	mad.lo.s32 	%r567, %r566, %r200, %r565;
	shfl.sync.idx.b32	%r568|%p164, %r553, %r28, 4127, -1;
	mad.lo.s32 	%r569, %r568, %r204, %r567;
	shfl.sync.idx.b32	%r570|%p165, %r553, %r205, 4127, -1;
	mad.lo.s32 	%r571, %r570, %r209, %r569;
	shfl.sync.idx.b32	%r572|%p166, %r553, %r29, 4127, -1;
	mad.lo.s32 	%r573, %r572, %r213, %r571;
	shfl.sync.idx.b32	%r574|%p167, %r553, %r30, 4127, -1;
	mad.lo.s32 	%r575, %r574, %r217, %r573;
	shfl.sync.idx.b32	%r576|%p168, %r553, %r31, 4127, -1;
	mad.lo.s32 	%r577, %r576, %r221, %r575;
	shfl.sync.idx.b32	%r578|%p169, %r553, %r32, 4127, -1;
	mad.lo.s32 	%r579, %r578, %r225, %r577;
	shfl.sync.idx.b32	%r580|%p170, %r553, %r33, 4127, -1;
	mad.lo.s32 	%r581, %r580, %r229, %r579;
	shfl.sync.idx.b32	%r582|%p171, %r553, %r34, 4127, -1;
	mad.lo.s32 	%r583, %r582, %r233, %r581;
	shfl.sync.idx.b32	%r584|%p172, %r553, %r35, 4127, -1;
	mad.lo.s32 	%r585, %r584, %r237, %r583;
	ld.local.u32 	%r586, [%rd33+36];
	add.s32 	%r587, %r586, %r585;
	st.local.u32 	[%rd33+36], %r587;
	ld.shared.u32 	%r588, [%r17+680];
	shfl.sync.idx.b32	%r589|%p173, %r588, %r16, 4127, -1;
	mul.lo.s32 	%r590, %r589, %r176;
	shfl.sync.idx.b32	%r591|%p174, %r588, %r22, 4127, -1;
	mad.lo.s32 	%r592, %r591, %r180, %r590;
	shfl.sync.idx.b32	%r593|%p175, %r588, %r23, 4127, -1;
	mad.lo.s32 	%r594, %r593, %r184, %r592;
	shfl.sync.idx.b32	%r595|%p176, %r588, %r24, 4127, -1;
	mad.lo.s32 	%r596, %r595, %r188, %r594;
	shfl.sync.idx.b32	%r597|%p177, %r588, %r25, 4127, -1;
	mad.lo.s32 	%r598, %r597, %r192, %r596;
	shfl.sync.idx.b32	%r599|%p178, %r588, %r26, 4127, -1;
	mad.lo.s32 	%r600, %r599, %r196, %r598;
	shfl.sync.idx.b32	%r601|%p179, %r588, %r27, 4127, -1;
	mad.lo.s32 	%r602, %r601, %r200, %r600;
	shfl.sync.idx.b32	%r603|%p180, %r588, %r28, 4127, -1;
	mad.lo.s32 	%r604, %r603, %r204, %r602;
	shfl.sync.idx.b32	%r605|%p181, %r588, %r205, 4127, -1;
	mad.lo.s32 	%r606, %r605, %r209, %r604;
	shfl.sync.idx.b32	%r607|%p182, %r588, %r29, 4127, -1;
	mad.lo.s32 	%r608, %r607, %r213, %r606;
	shfl.sync.idx.b32	%r609|%p183, %r588, %r30, 4127, -1;
	mad.lo.s32 	%r610, %r609, %r217, %r608;
	shfl.sync.idx.b32	%r611|%p184, %r588, %r31, 4127, -1;
	mad.lo.s32 	%r612, %r611, %r221, %r610;
	shfl.sync.idx.b32	%r613|%p185, %r588, %r32, 4127, -1;
	mad.lo.s32 	%r614, %r613, %r225, %r612;
	shfl.sync.idx.b32	%r615|%p186, %r588, %r33, 4127, -1;
	mad.lo.s32 	%r616, %r615, %r229, %r614;
	shfl.sync.idx.b32	%r617|%p187, %r588, %r34, 4127, -1;
	mad.lo.s32 	%r618, %r617, %r233, %r616;
	shfl.sync.idx.b32	%r619|%p188, %r588, %r35, 4127, -1;
	mad.lo.s32 	%r620, %r619, %r237, %r618;
	ld.local.u32 	%r621, [%rd33+40];
	add.s32 	%r622, %r621, %r620;
	st.local.u32 	[%rd33+40], %r622;
	ld.shared.u32 	%r623, [%r17+748];
	shfl.sync.idx.b32	%r624|%p189, %r623, %r16, 4127, -1;
	mul.lo.s32 	%r625, %r624, %r176;
	shfl.sync.idx.b32	%r626|%p190, %r623, %r22, 4127, -1;
	mad.lo.s32 	%r627, %r626, %r180, %r625;
	shfl.sync.idx.b32	%r628|%p191, %r623, %r23, 4127, -1;
	mad.lo.s32 	%r629, %r628, %r184, %r627;
	shfl.sync.idx.b32	%r630|%p192, %r623, %r24, 4127, -1;
	mad.lo.s32 	%r631, %r630, %r188, %r629;
	shfl.sync.idx.b32	%r632|%p193, %r623, %r25, 4127, -1;
	mad.lo.s32 	%r633, %r632, %r192, %r631;
	shfl.sync.idx.b32	%r634|%p194, %r623, %r26, 4127, -1;
	mad.lo.s32 	%r635, %r634, %r196, %r633;
	shfl.sync.idx.b32	%r636|%p195, %r623, %r27, 4127, -1;
	mad.lo.s32 	%r637, %r636, %r200, %r635;
	shfl.sync.idx.b32	%r638|%p196, %r623, %r28, 4127, -1;
	mad.lo.s32 	%r639, %r638, %r204, %r637;
	shfl.sync.idx.b32	%r640|%p197, %r623, %r205, 4127, -1;
	mad.lo.s32 	%r641, %r640, %r209, %r639;
	shfl.sync.idx.b32	%r642|%p198, %r623, %r29, 4127, -1;
	mad.lo.s32 	%r643, %r642, %r213, %r641;
	shfl.sync.idx.b32	%r644|%p199, %r623, %r30, 4127, -1;
	mad.lo.s32 	%r645, %r644, %r217, %r643;
	shfl.sync.idx.b32	%r646|%p200, %r623, %r31, 4127, -1;
	mad.lo.s32 	%r647, %r646, %r221, %r645;
	shfl.sync.idx.b32	%r648|%p201, %r623, %r32, 4127, -1;
	mad.lo.s32 	%r649, %r648, %r225, %r647;
	shfl.sync.idx.b32	%r650|%p202, %r623, %r33, 4127, -1;
	mad.lo.s32 	%r651, %r650, %r229, %r649;
	shfl.sync.idx.b32	%r652|%p203, %r623, %r34, 4127, -1;
	mad.lo.s32 	%r653, %r652, %r233, %r651;
	shfl.sync.idx.b32	%r654|%p204, %r623, %r35, 4127, -1;
	mad.lo.s32 	%r655, %r654, %r237, %r653;
	ld.local.u32 	%r656, [%rd33+44];
	add.s32 	%r657, %r656, %r655;
	st.local.u32 	[%rd33+44], %r657;
	ld.shared.u32 	%r658, [%r17+816];
	shfl.sync.idx.b32	%r659|%p205, %r658, %r16, 4127, -1;
	mul.lo.s32 	%r660, %r659, %r176;
	shfl.sync.idx.b32	%r661|%p206, %r658, %r22, 4127, -1;
	mad.lo.s32 	%r662, %r661, %r180, %r660;
	shfl.sync.idx.b32	%r663|%p207, %r658, %r23, 4127, -1;
	mad.lo.s32 	%r664, %r663, %r184, %r662;
	shfl.sync.idx.b32	%r665|%p208, %r658, %r24, 4127, -1;
	mad.lo.s32 	%r666, %r665, %r188, %r664;
	shfl.sync.idx.b32	%r667|%p209, %r658, %r25, 4127, -1;
	mad.lo.s32 	%r668, %r667, %r192, %r666;
	shfl.sync.idx.b32	%r669|%p210, %r658, %r26, 4127, -1;
	mad.lo.s32 	%r670, %r669, %r196, %r668;
	shfl.sync.idx.b32	%r671|%p211, %r658, %r27, 4127, -1;
	mad.lo.s32 	%r672, %r671, %r200, %r670;
	shfl.sync.idx.b32	%r673|%p212, %r658, %r28, 4127, -1;
	mad.lo.s32 	%r674, %r673, %r204, %r672;
	shfl.sync.idx.b32	%r675|%p213, %r658, %r205, 4127, -1;
	mad.lo.s32 	%r676, %r675, %r209, %r674;
	shfl.sync.idx.b32	%r677|%p214, %r658, %r29, 4127, -1;
	mad.lo.s32 	%r678, %r677, %r213, %r676;
	shfl.sync.idx.b32	%r679|%p215, %r658, %r30, 4127, -1;
	mad.lo.s32 	%r680, %r679, %r217, %r678;
	shfl.sync.idx.b32	%r681|%p216, %r658, %r31, 4127, -1;
	mad.lo.s32 	%r682, %r681, %r221, %r680;
	shfl.sync.idx.b32	%r683|%p217, %r658, %r32, 4127, -1;
	mad.lo.s32 	%r684, %r683, %r225, %r682;
	shfl.sync.idx.b32	%r685|%p218, %r658, %r33, 4127, -1;
	mad.lo.s32 	%r686, %r685, %r229, %r684;
	shfl.sync.idx.b32	%r687|%p219, %r658, %r34, 4127, -1;
	mad.lo.s32 	%r688, %r687, %r233, %r686;
	shfl.sync.idx.b32	%r689|%p220, %r658, %r35, 4127, -1;
	mad.lo.s32 	%r690, %r689, %r237, %r688;
	ld.local.u32 	%r691, [%rd33+48];
	add.s32 	%r692, %r691, %r690;
	st.local.u32 	[%rd33+48], %r692;
	ld.shared.u32 	%r693, [%r17+884];
	shfl.sync.idx.b32	%r694|%p221, %r693, %r16, 4127, -1;
	mul.lo.s32 	%r695, %r694, %r176;
	shfl.sync.idx.b32	%r696|%p222, %r693, %r22, 4127, -1;
	mad.lo.s32 	%r697, %r696, %r180, %r695;
	shfl.sync.idx.b32	%r698|%p223, %r693, %r23, 4127, -1;
	mad.lo.s32 	%r699, %r698, %r184, %r697;
	shfl.sync.idx.b32	%r700|%p224, %r693, %r24, 4127, -1;
	mad.lo.s32 	%r701, %r700, %r188, %r699;
	shfl.sync.idx.b32	%r702|%p225, %r693, %r25, 4127, -1;
	mad.lo.s32 	%r703, %r702, %r192, %r701;
	shfl.sync.idx.b32	%r704|%p226, %r693, %r26, 4127, -1;
	mad.lo.s32 	%r705, %r704, %r196, %r703;
	shfl.sync.idx.b32	%r706|%p227, %r693, %r27, 4127, -1;
	mad.lo.s32 	%r707, %r706, %r200, %r705;
	shfl.sync.idx.b32	%r708|%p228, %r693, %r28, 4127, -1;
	mad.lo.s32 	%r709, %r708, %r204, %r707;
	shfl.sync.idx.b32	%r710|%p229, %r693, %r205, 4127, -1;
	mad.lo.s32 	%r711, %r710, %r209, %r709;
	shfl.sync.idx.b32	%r712|%p230, %r693, %r29, 4127, -1;
	mad.lo.s32 	%r713, %r712, %r213, %r711;
	shfl.sync.idx.b32	%r714|%p231, %r693, %r30, 4127, -1;
	mad.lo.s32 	%r715, %r714, %r217, %r713;
	shfl.sync.idx.b32	%r716|%p232, %r693, %r31, 4127, -1;
	mad.lo.s32 	%r717, %r716, %r221, %r715;
	shfl.sync.idx.b32	%r718|%p233, %r693, %r32, 4127, -1;
	mad.lo.s32 	%r719, %r718, %r225, %r717;
	shfl.sync.idx.b32	%r720|%p234, %r693, %r33, 4127, -1;
	mad.lo.s32 	%r721, %r720, %r229, %r719;
	shfl.sync.idx.b32	%r722|%p235, %r693, %r34, 4127, -1;
	mad.lo.s32 	%r723, %r722, %r233, %r721;
	shfl.sync.idx.b32	%r724|%p236, %r693, %r35, 4127, -1;
	mad.lo.s32 	%r725, %r724, %r237, %r723;
	ld.local.u32 	%r726, [%rd33+52];
	add.s32 	%r727, %r726, %r725;
	st.local.u32 	[%rd33+52], %r727;
	ld.shared.u32 	%r728, [%r17+952];
	shfl.sync.idx.b32	%r729|%p237, %r728, %r16, 4127, -1;
	mul.lo.s32 	%r730, %r729, %r176;
	shfl.sync.idx.b32	%r731|%p238, %r728, %r22, 4127, -1;
	mad.lo.s32 	%r732, %r731, %r180, %r730;
	shfl.sync.idx.b32	%r733|%p239, %r728, %r23, 4127, -1;
	mad.lo.s32 	%r734, %r733, %r184, %r732;
	shfl.sync.idx.b32	%r735|%p240, %r728, %r24, 4127, -1;
	mad.lo.s32 	%r736, %r735, %r188, %r734;
	shfl.sync.idx.b32	%r737|%p241, %r728, %r25, 4127, -1;
	mad.lo.s32 	%r738, %r737, %r192, %r736;
	shfl.sync.idx.b32	%r739|%p242, %r728, %r26, 4127, -1;
	mad.lo.s32 	%r740, %r739, %r196, %r738;
	shfl.sync.idx.b32	%r741|%p243, %r728, %r27, 4127, -1;
	mad.lo.s32 	%r742, %r741, %r200, %r740;
	shfl.sync.idx.b32	%r743|%p244, %r728, %r28, 4127, -1;
	mad.lo.s32 	%r744, %r743, %r204, %r742;
	shfl.sync.idx.b32	%r745|%p245, %r728, %r205, 4127, -1;
	mad.lo.s32 	%r746, %r745, %r209, %r744;
	shfl.sync.idx.b32	%r747|%p246, %r728, %r29, 4127, -1;
	mad.lo.s32 	%r748, %r747, %r213, %r746;
	shfl.sync.idx.b32	%r749|%p247, %r728, %r30, 4127, -1;
	mad.lo.s32 	%r750, %r749, %r217, %r748;
	shfl.sync.idx.b32	%r751|%p248, %r728, %r31, 4127, -1;
	mad.lo.s32 	%r752, %r751, %r221, %r750;
	shfl.sync.idx.b32	%r753|%p249, %r728, %r32, 4127, -1;
	mad.lo.s32 	%r754, %r753, %r225, %r752;
	shfl.sync.idx.b32	%r755|%p250, %r728, %r33, 4127, -1;
	mad.lo.s32 	%r756, %r755, %r229, %r754;
	shfl.sync.idx.b32	%r757|%p251, %r728, %r34, 4127, -1;
	mad.lo.s32 	%r758, %r757, %r233, %r756;
	shfl.sync.idx.b32	%r759|%p252, %r728, %r35, 4127, -1;
	mad.lo.s32 	%r760, %r759, %r237, %r758;
	ld.local.u32 	%r761, [%rd33+56];
	add.s32 	%r762, %r761, %r760;
	st.local.u32 	[%rd33+56], %r762;
	ld.shared.u32 	%r763, [%r17+1020];
	shfl.sync.idx.b32	%r764|%p253, %r763, %r16, 4127, -1;
	mul.lo.s32 	%r765, %r764, %r176;
	shfl.sync.idx.b32	%r766|%p254, %r763, %r22, 4127, -1;
	mad.lo.s32 	%r767, %r766, %r180, %r765;
	shfl.sync.idx.b32	%r768|%p255, %r763, %r23, 4127, -1;
	mad.lo.s32 	%r769, %r768, %r184, %r767;
	shfl.sync.idx.b32	%r770|%p256, %r763, %r24, 4127, -1;
	mad.lo.s32 	%r771, %r770, %r188, %r769;
	shfl.sync.idx.b32	%r772|%p257, %r763, %r25, 4127, -1;
	mad.lo.s32 	%r773, %r772, %r192, %r771;
	shfl.sync.idx.b32	%r774|%p258, %r763, %r26, 4127, -1;
	mad.lo.s32 	%r775, %r774, %r196, %r773;
	shfl.sync.idx.b32	%r776|%p259, %r763, %r27, 4127, -1;
	mad.lo.s32 	%r777, %r776, %r200, %r775;
	shfl.sync.idx.b32	%r778|%p260, %r763, %r28, 4127, -1;
	mad.lo.s32 	%r779, %r778, %r204, %r777;
	shfl.sync.idx.b32	%r780|%p261, %r763, %r205, 4127, -1;
	mad.lo.s32 	%r781, %r780, %r209, %r779;
	shfl.sync.idx.b32	%r782|%p262, %r763, %r29, 4127, -1;
	mad.lo.s32 	%r783, %r782, %r213, %r781;
	shfl.sync.idx.b32	%r784|%p263, %r763, %r30, 4127, -1;
	mad.lo.s32 	%r785, %r784, %r217, %r783;
	shfl.sync.idx.b32	%r786|%p264, %r763, %r31, 4127, -1;
	mad.lo.s32 	%r787, %r786, %r221, %r785;
	shfl.sync.idx.b32	%r788|%p265, %r763, %r32, 4127, -1;
	mad.lo.s32 	%r789, %r788, %r225, %r787;
	shfl.sync.idx.b32	%r790|%p266, %r763, %r33, 4127, -1;
	mad.lo.s32 	%r791, %r790, %r229, %r789;
	shfl.sync.idx.b32	%r792|%p267, %r763, %r34, 4127, -1;
	mad.lo.s32 	%r793, %r792, %r233, %r791;
	shfl.sync.idx.b32	%r794|%p268, %r763, %r35, 4127, -1;
	mad.lo.s32 	%r795, %r794, %r237, %r793;
	ld.local.u32 	%r796, [%rd33+60];
	add.s32 	%r797, %r796, %r795;
	st.local.u32 	[%rd33+60], %r797;
	add.s32 	%r843, %r843, 1;
	mov.b32 	%r844, 128;
	mov.pred 	%p270, 0;
	@%p1 bra 	$L__BB491_15;
	ld.param.u64 	%rd37, [_Z9cuda_gemmIiLi128ELi2ELi1ELi4096ELi16ELi16ELi64ELi1ELi1EEviiiPT_S1_S1_iii_param_5];
	bar.sync 	0;
	add.s32 	%r798, %r43, %r1;
	ld.local.v4.u32 	{%r799, %r800, %r801, %r802}, [%rd3];
	cvta.to.global.u64 	%rd34, %rd37;
	mul.wide.s32 	%rd35, %r798, 4;
	add.s64 	%rd36, %rd34, %rd35;
	st.global.u32 	[%rd36], %r799;
	st.global.u32 	[%rd36+1024], %r800;
	st.global.u32 	[%rd36+2048], %r801;
	st.global.u32 	[%rd36+3072], %r802;
	ld.local.v4.u32 	{%r803, %r804, %r805, %r806}, [%rd3+16];
	st.global.u32 	[%rd36+4096], %r803;
	st.global.u32 	[%rd36+5120], %r804;
	st.global.u32 	[%rd36+6144], %r805;
	st.global.u32 	[%rd36+7168], %r806;
	ld.local.v4.u32 	{%r807, %r808, %r809, %r810}, [%rd3+32];
	st.global.u32 	[%rd36+8192], %r807;
	st.global.u32 	[%rd36+9216], %r808;
	st.global.u32 	[%rd36+10240], %r809;
	st.global.u32 	[%rd36+11264], %r810;
	ld.local.v4.u32 	{%r811, %r812, %r813, %r814}, [%rd3+48];
	st.global.u32 	[%rd36+12288], %r811;
	st.global.u32 	[%rd36+13312], %r812;
	st.global.u32 	[%rd36+14336], %r813;
	st.global.u32 	[%rd36+15360], %r814;
	ld.local.v4.u32 	{%r815, %r816, %r817, %r818}, [%rd3+64];
	st.global.u32 	[%rd36+512], %r815;
	st.global.u32 	[%rd36+1536], %r816;
	st.global.u32 	[%rd36+2560], %r817;
	st.global.u32 	[%rd36+3584], %r818;
	ld.local.v4.u32 	{%r819, %r820, %r821, %r822}, [%rd3+80];
	st.global.u32 	[%rd36+4608], %r819;
	st.global.u32 	[%rd36+5632], %r820;
	st.global.u32 	[%rd36+6656], %r821;
	st.global.u32 	[%rd36+7680], %r822;
	ld.local.v4.u32 	{%r823, %r824, %r825, %r826}, [%rd3+96];
	st.global.u32 	[%rd36+8704], %r823;
	st.global.u32 	[%rd36+9728], %r824;
	st.global.u32 	[%rd36+10752], %r825;
	st.global.u32 	[%rd36+11776], %r826;
	ld.local.v4.u32 	{%r827, %r828, %r829, %r830}, [%rd3+112];
	st.global.u32 	[%rd36+12800], %r827;
	st.global.u32 	[%rd36+13824], %r828;
	st.global.u32 	[%rd36+14848], %r829;
	st.global.u32 	[%rd36+15872], %r830;
	add.s32 	%r835, %r835, %r12;
	setp.lt.u32 	%p269, %r835, %r13;
	@%p269 bra 	$L__BB491_8;
$L__BB491_17:
	ret;

}
	// .globl	_Z9cuda_gemmIiLi128ELi2ELi1ELi4096ELi32ELi32ELi64ELi0ELi0EEviiiPT_S1_S1_iii
.visible .entry _Z9cuda_gemmIiLi128ELi2ELi1ELi4096ELi32ELi32ELi64ELi0ELi0EEviiiPT_S1_S1_iii(
	.param .u32 _Z9cuda_gemmIiLi128ELi2ELi1ELi4096ELi32ELi32ELi64ELi0ELi0EEviiiPT_S1_S1_iii_param_0,
	.param .u32 _Z9cuda_gemmIiLi128ELi2ELi1ELi4096ELi32ELi32ELi64ELi0ELi0EEviiiPT_S1_S1_iii_param_1,
	.param .u32 _Z9cuda_gemmIiLi128ELi2ELi1ELi4096ELi32ELi32ELi64ELi0ELi0EEviiiPT_S1_S1_iii_param_2,
	.param .u64 .ptr .align 1 _Z9cuda_gemmIiLi128ELi2ELi1ELi4096ELi32ELi32ELi64ELi0ELi0EEviiiPT_S1_S1_iii_param_3,
	.param .u64 .ptr .align 1 _Z9cuda_gemmIiLi128ELi2ELi1ELi4096ELi32ELi32ELi64ELi0ELi0EEviiiPT_S1_S1_iii_param_4,
	.param .u64 .ptr .align 1 _Z9cuda_gemmIiLi128ELi2ELi1ELi4096ELi32ELi32ELi64ELi0ELi0EEviiiPT_S1_S1_iii_param_5,
	.param .u32 _Z9cuda_gemmIiLi128ELi2ELi1ELi4096ELi32ELi32ELi64ELi0ELi0EEviiiPT_S1_S1_iii_param_6,
	.param .u32 _Z9cuda_gemmIiLi128ELi2ELi1ELi4096ELi32ELi32ELi64ELi0ELi0EEviiiPT_S1_S1_iii_param_7,
	.param .u32 _Z9cuda_gemmIiLi128ELi2ELi1ELi4096ELi32ELi32ELi64ELi0ELi0EEviiiPT_S1_S1_iii_param_8
)
.maxntid 128
{
	.reg .pred 	%p<107>;
	.reg .b16 	%rs<12>;
	.reg .b32 	%r<748>;
	.reg .b64 	%rd<37>;
	// demoted variable
	.shared .align 128 .b8 _ZZ9cuda_gemmIiLi128ELi2ELi1ELi4096ELi32ELi32ELi64ELi0ELi0EEviiiPT_S1_S1_iiiE11kron_fac_sh[2112];
	// demoted variable
	.shared .align 128 .b8 _ZZ9cuda_gemmIiLi128ELi2ELi1ELi4096ELi32ELi32ELi64ELi0ELi0EEviiiPT_S1_S1_iiiE3Ash[16384];
	// demoted variable
	.shared .align 128 .b8 _ZZ9cuda_gemmIiLi128ELi2ELi1ELi4096ELi32ELi32ELi64ELi0ELi0EEviiiPT_S1_S1_iiiE3Csh[16384];
	ld.param.u32 	%r257, [_Z9cuda_gemmIiLi128ELi2ELi1ELi4096ELi32ELi32ELi64ELi0ELi0EEviiiPT_S1_S1_iii_param_2];
	ld.param.u64 	%rd5, [_Z9cuda_gemmIiLi128ELi2ELi1ELi4096ELi32ELi32ELi64ELi0ELi0EEviiiPT_S1_S1_iii_param_3];
	ld.param.u64 	%rd4, [_Z9cuda_gemmIiLi128ELi2ELi1ELi4096ELi32ELi32ELi64ELi0ELi0EEviiiPT_S1_S1_iii_param_4];
	ld.param.u64 	%rd6, [_Z9cuda_gemmIiLi128ELi2ELi1ELi4096ELi32ELi32ELi64ELi0ELi0EEviiiPT_S1_S1_iii_param_5];
	ld.param.u32 	%r258, [_Z9cuda_gemmIiLi128ELi2ELi1ELi4096ELi32ELi32ELi64ELi0ELi0EEviiiPT_S1_S1_iii_param_6];
	ld.param.u32 	%r259, [_Z9cuda_gemmIiLi128ELi2ELi1ELi4096ELi32ELi32ELi64ELi0ELi0EEviiiPT_S1_S1_iii_param_7];
	cvta.to.global.u64 	%rd1, %rd5;
	cvta.to.global.u64 	%rd2, %rd6;
	mov.u32 	%r1, %tid.x;
	div.s32 	%r2, 4096, %r259;
	min.s32 	%r260, %r2, 64;
	shl.b32 	%r3, %r260, 1;
	div.u32 	%r5, %r1, %r3;
	mul.lo.s32 	%r261, %r5, %r3;
	sub.s32 	%r262, %r1, %r261;
	shr.u32 	%r4, %r262, 1;
	mov.u32 	%r641, %ctaid.y;
	mov.u32 	%r7, %nctaid.y;
	shl.b32 	%r263, %r7, 1;
	setp.ge.u32 	%p2, %r641, %r263;
	@%p2 bra 	$L__BB492_128;
	and.b32  	%r8, %r1, 1;
	mov.u32 	%r265, %ctaid.z;
	mov.u32 	%r266, %ntid.x;
	shl.b32 	%r9, %r1, 2;
	shl.b32 	%r10, %r266, 2;
	and.b32  	%r11, %r1, 15;
	shl.b32 	%r12, %r265, 5;
	mov.u32 	%r267, _ZZ9cuda_gemmIiLi128ELi2ELi1ELi4096ELi32ELi32ELi64ELi0ELi0EEviiiPT_S1_S1_iiiE11kron_fac_sh;
	mad.lo.s32 	%r13, %r11, 132, %r267;
	shr.u32 	%r14, %r266, 4;
	and.b32  	%r268, %r4, 15;
	shl.b32 	%r269, %r1, 4;
	and.b32  	%r270, %r269, 16;
	min.s32 	%r15, %r258, 16;
	add.s32 	%r16, %r1, %r266;
	cvt.u16.u32 	%rs3, %r16;
	xor.b16  	%rs4, %rs3, 4095;
	cvt.u16.u32 	%rs5, %r266;
	div.u16 	%rs6, %rs4, %rs5;
	xor.b32  	%r271, %r9, 4095;
	sub.s32 	%r272, %r271, %r10;
	cvt.u16.u32 	%rs7, %r272;
	cvt.u16.u32 	%rs8, %r10;
	div.u16 	%rs9, %rs7, %rs8;
	and.b16  	%rs1, %rs6, 3;
	mov.u32 	%r273, _ZZ9cuda_gemmIiLi128ELi2ELi1ELi4096ELi32ELi32ELi64ELi0ELi0EEviiiPT_S1_S1_iiiE3Csh;
	add.s32 	%r17, %r273, %r9;
	add.s32 	%r18, %r17, %r10;
	add.s32 	%r19, %r16, %r266;
	and.b16  	%rs2, %rs9, 3;
	mov.u32 	%r274, _ZZ9cuda_gemmIiLi128ELi2ELi1ELi4096ELi32ELi32ELi64ELi0ELi0EEviiiPT_S1_S1_iiiE3Ash;
	add.s32 	%r20, %r274, %r269;
	add.s32 	%r21, %r9, %r10;
	add.s32 	%r22, %r21, %r10;
	add.s32 	%r275, %r4, 1;
	xor.b32  	%r276, %r268, 8;
	or.b32  	%r23, %r270, %r268;
	and.b32  	%r277, %r275, 15;
	or.b32  	%r24, %r270, %r277;
	add.s32 	%r278, %r4, 2;
	and.b32  	%r279, %r278, 15;
	or.b32  	%r25, %r270, %r279;
	add.s32 	%r280, %r4, 3;
	and.b32  	%r281, %r280, 15;
	or.b32  	%r26, %r270, %r281;
	add.s32 	%r282, %r4, 4;
	and.b32  	%r283, %r282, 15;
	or.b32  	%r27, %r270, %r283;
	add.s32 	%r284, %r4, 5;
	and.b32  	%r285, %r284, 15;
	or.b32  	%r28, %r270, %r285;
	add.s32 	%r286, %r4, 6;
	and.b32  	%r287, %r286, 15;
	or.b32  	%r29, %r270, %r287;
	add.s32 	%r288, %r4, 7;
	and.b32  	%r289, %r288, 15;
	or.b32  	%r30, %r270, %r289;
	or.b32  	%r31, %r270, %r276;
	add.s32 	%r290, %r4, 9;
	and.b32  	%r291, %r290, 15;
	or.b32  	%r32, %r270, %r291;
	add.s32 	%r292, %r4, 10;
	and.b32  	%r293, %r292, 15;
	or.b32  	%r33, %r270, %r293;
	add.s32 	%r294, %r4, 11;
	and.b32  	%r295, %r294, 15;
	or.b32  	%r34, %r270, %r295;
	add.s32 	%r296, %r4, 12;
	and.b32  	%r297, %r296, 15;
	or.b32  	%r35, %r270, %r297;
	add.s32 	%r298, %r4, 13;
	and.b32  	%r299, %r298, 15;
	or.b32  	%r36, %r270, %r299;
	add.s32 	%r300, %r4, 14;
	and.b32  	%r301, %r300, 15;
	or.b32  	%r37, %r270, %r301;
	add.s32 	%r302, %r4, -1;
	and.b32  	%r303, %r302, 15;
	or.b32  	%r38, %r270, %r303;
	setp.lt.s32 	%p3, %r268, %r259;
	selp.b32 	%r304, 0, %r259, %p3;
	sub.s32 	%r39, %r268, %r304;
	add.s32 	%r305, %r268, 1;
	setp.lt.s32 	%p4, %r305, %r259;
	selp.b32 	%r306, 0, %r259, %p4;
	sub.s32 	%r40, %r305, %r306;
	add.s32 	%r307, %r268, 2;
	setp.lt.s32 	%p5, %r307, %r259;
	selp.b32 	%r308, 0, %r259, %p5;
	sub.s32 	%r41, %r307, %r308;
	add.s32 	%r309, %r268, 3;
	setp.lt.s32 	%p6, %r309, %r259;
	selp.b32 	%r310, 0, %r259, %p6;
	sub.s32 	%r42, %r309, %r310;
	add.s32 	%r311, %r268, 4;
	setp.lt.s32 	%p7, %r311, %r259;
	selp.b32 	%r312, 0, %r259, %p7;
	sub.s32 	%r43, %r311, %r312;
	add.s32 	%r313, %r268, 5;
	setp.lt.s32 	%p8, %r313, %r259;
	selp.b32 	%r314, 0, %r259, %p8;
	sub.s32 	%r44, %r313, %r314;
	add.s32 	%r315, %r268, 6;
	setp.lt.s32 	%p9, %r315, %r259;
	selp.b32 	%r316, 0, %r259, %p9;
	sub.s32 	%r45, %r315, %r316;
	add.s32 	%r317, %r268, 7;
	setp.lt.s32 	%p10, %r317, %r259;
	selp.b32 	%r318, 0, %r259, %p10;
	sub.s32 	%r46, %r317, %r318;
	add.s32 	%r319, %r268, 8;
	setp.lt.s32 	%p11, %r319, %r259;
	selp.b32 	%r320, 0, %r259, %p11;
	sub.s32 	%r47, %r319, %r320;
	add.s32 	%r321, %r268, 9;
	setp.lt.s32 	%p12, %r321, %r259;
	selp.b32 	%r322, 0, %r259, %p12;
	sub.s32 	%r48, %r321, %r322;
	add.s32 	%r323, %r268, 10;
	setp.lt.s32 	%p13, %r323, %r259;
	selp.b32 	%r324, 0, %r259, %p13;
	sub.s32 	%r49, %r323, %r324;
	add.s32 	%r325, %r268, 11;
	setp.lt.s32 	%p14, %r325, %r259;
	selp.b32 	%r326, 0, %r259, %p14;
	sub.s32 	%r50, %r325, %r326;
	add.s32 	%r327, %r268, 12;
	setp.lt.s32 	%p15, %r327, %r259;
	selp.b32 	%r328, 0, %r259, %p15;
	sub.s32 	%r51, %r327, %r328;
	add.s32 	%r329, %r268, 13;
	setp.lt.s32 	%p16, %r329, %r259;
	selp.b32 	%r330, 0, %r259, %p16;
	sub.s32 	%r52, %r329, %r330;
	add.s32 	%r331, %r268, 14;
	setp.lt.s32 	%p17, %r331, %r259;
	selp.b32 	%r332, 0, %r259, %p17;
	sub.s32 	%r53, %r331, %r332;
	add.s32 	%r333, %r268, 15;
	setp.lt.s32 	%p18, %r333, %r259;
	selp.b32 	%r334, 0, %r259, %p18;
	sub.s32 	%r54, %r333, %r334;
	mad.lo.s32 	%r55, %r1, 12, %r17;
	shl.b32 	%r57, %r266, 4;
	add.s32 	%r56, %r55, %r57;
	shl.b32 	%r58, %r266, 3;
	mul.lo.s32 	%r59, %r266, 12;
	cvt.u16.u32 	%rs10, %r3;
	div.s16 	%rs11, 128, %rs10;
	cvt.s32.s16 	%r60, %rs11;
	and.b32  	%r61, %r1, 31;
	cvta.to.global.u64 	%rd3, %rd4;
	shl.b32 	%r470, %r61, 2;
$L__BB492_2:
	setp.eq.s16 	%p19, %rs1, 2;
	mov.u32 	%r642, %r1;
	@%p19 bra 	$L__BB492_6;
	setp.eq.s16 	%p20, %rs1, 3;
	mov.b32 	%r335, 0;
	st.shared.u32 	[%r17], %r335;
	mov.u32 	%r642, %r16;
	@%p20 bra 	$L__BB492_6;
	setp.eq.s16 	%p21, %rs1, 0;
	mov.b32 	%r336, 0;
	st.shared.u32 	[%r18], %r336;
	mov.u32 	%r642, %r19;
	@%p21 bra 	$L__BB492_6;
	mov.u32 	%r337, %ntid.x;
	add.s32 	%r642, %r19, %r337;
	add.s32 	%r338, %r18, %r10;
	mov.b32 	%r339, 0;
	st.shared.u32 	[%r338], %r339;
$L__BB492_6:
	shl.b32 	%r340, %r642, 2;
	mov.u32 	%r341, _ZZ9cuda_gemmIiLi128ELi2ELi1ELi4096ELi32ELi32ELi64ELi0ELi0EEviiiPT_S1_S1_iiiE3Csh;
	add.s32 	%r643, %r341, %r340;
$L__BB492_7:
	mov.b32 	%r342, 0;
	st.shared.u32 	[%r643], %r342;
	add.s32 	%r343, %r643, %r10;
	st.shared.u32 	[%r343], %r342;
	add.s32 	%r344, %r643, %r58;
	st.shared.u32 	[%r344], %r342;
	add.s32 	%r345, %r643, %r59;
	st.shared.u32 	[%r345], %r342;
	add.s32 	%r642, %r642, %r10;
	add.s32 	%r643, %r643, %r57;
	setp.lt.u32 	%p22, %r642, 4096;
	@%p22 bra 	$L__BB492_7;
	setp.eq.s16 	%p23, %rs2, 2;
	mov.u32 	%r346, %ctaid.x;
	shl.b32 	%r347, %r346, 12;
	mad.lo.s32 	%r86, %r641, %r257, %r347;
	mov.u32 	%r645, %r9;
	@%p23 bra 	$L__BB492_12;
	setp.eq.s16 	%p24, %rs2, 3;
	add.s32 	%r348, %r86, %r9;
	mul.wide.s32 	%rd7, %r348, 4;
	add.s64 	%rd8, %rd1, %rd7;
	ld.global.v4.u32 	{%r349, %r350, %r351, %r352}, [%rd8];
	st.shared.v4.u32 	[%r20], {%r349, %r350, %r351, %r352};
	mov.u32 	%r645, %r21;
	@%p24 bra 	$L__BB492_12;
	setp.eq.s16 	%p25, %rs2, 0;
	add.s32 	%r353, %r86, %r21;
	mul.wide.s32 	%rd9, %r353, 4;
	add.s64 	%rd10, %rd1, %rd9;
	ld.global.v4.u32 	{%r354, %r355, %r356, %r357}, [%rd10];
	shl.b32 	%r358, %r10, 2;
	add.s32 	%r359, %r20, %r358;
	st.shared.v4.u32 	[%r359], {%r354, %r355, %r356, %r357};
	mov.u32 	%r645, %r22;
	@%p25 bra 	$L__BB492_12;
	add.s32 	%r645, %r22, %r10;
	add.s32 	%r360, %r86, %r22;
	mul.wide.s32 	%rd11, %r360, 4;
	add.s64 	%rd12, %rd1, %rd11;
	ld.global.v4.u32 	{%r361, %r362, %r363, %r364}, [%rd12];
	shl.b32 	%r365, %r10, 2;
	add.s32 	%r366, %r20, %r365;
	add.s32 	%r367, %r366, %r365;
	st.shared.v4.u32 	[%r367], {%r361, %r362, %r363, %r364};
$L__BB492_12:
	add.s32 	%r368, %r86, %r645;
	mul.wide.s32 	%rd13, %r368, 4;
	add.s64 	%rd14, %rd1, %rd13;
	ld.global.v4.u32 	{%r369, %r370, %r371, %r372}, [%rd14];
	shl.b32 	%r373, %r645, 2;
	mov.u32 	%r374, _ZZ9cuda_gemmIiLi128ELi2ELi1ELi4096ELi32ELi32ELi64ELi0ELi0EEviiiPT_S1_S1_iiiE3Ash;
	add.s32 	%r375, %r374, %r373;
	st.shared.v4.u32 	[%r375], {%r369, %r370, %r371, %r372};
	add.s32 	%r376, %r645, %r10;
	add.s32 	%r377, %r86, %r376;
	mul.wide.s32 	%rd15, %r377, 4;
	add.s64 	%rd16, %rd1, %rd15;
	ld.global.v4.u32 	{%r378, %r379, %r380, %r381}, [%rd16];
	shl.b32 	%r382, %r10, 2;
	add.s32 	%r383, %r375, %r382;
	st.shared.v4.u32 	[%r383], {%r378, %r379, %r380, %r381};
	add.s32 	%r384, %r376, %r10;
	add.s32 	%r385, %r86, %r384;
	mul.wide.s32 	%rd17, %r385, 4;
	add.s64 	%rd18, %rd1, %rd17;
	ld.global.v4.u32 	{%r386, %r387, %r388, %r389}, [%rd18];
	add.s32 	%r390, %r383, %r382;
	st.shared.v4.u32 	[%r390], {%r386, %r387, %r388, %r389};
	add.s32 	%r391, %r384, %r10;
	add.s32 	%r392, %r86, %r391;
	mul.wide.s32 	%rd19, %r392, 4;
	add.s64 	%rd20, %rd1, %rd19;
	ld.global.v4.u32 	{%r393, %r394, %r395, %r396}, [%rd20];
	add.s32 	%r397, %r390, %r382;
	st.shared.v4.u32 	[%r397], {%r393, %r394, %r395, %r396};
	add.s32 	%r645, %r391, %r10;
	setp.lt.u32 	%p26, %r645, 4096;
	@%p26 bra 	$L__BB492_12;
	mov.b32 	%r663, 0;
	mov.pred 	%p106, -1;
$L__BB492_14:
	mov.pred 	%p1, %p106;
	shr.u32 	%r664, %r1, 4;
	add.s32 	%r109, %r663, %r11;
$L__BB492_15:
	add.s32 	%r399, %r12, %r664;
	mad.lo.s32 	%r400, %r399, %r258, %r109;
	mul.wide.s32 	%rd21, %r400, 4;
	add.s64 	%rd22, %rd3, %rd21;
	ld.global.u32 	%r401, [%rd22];
	shl.b32 	%r402, %r664, 2;
	add.s32 	%r403, %r13, %r402;
	st.shared.u32 	[%r403], %r401;
	add.s32 	%r664, %r664, %r14;
	setp.lt.u32 	%p28, %r664, 32;
	@%p28 bra 	$L__BB492_15;
	setp.lt.s32 	%p29, %r2, 1;
	bar.sync 	0;
	@%p29 bra 	$L__BB492_121;
	mov.b32 	%r681, 0;
$L__BB492_18:
	setp.lt.s32 	%p30, %r259, 1;
	add.s32 	%r129, %r681, %r4;
	mul.lo.s32 	%r130, %r129, %r259;
	@%p30 bra 	$L__BB492_20;
	add.s32 	%r405, %r23, %r130;
	shl.b32 	%r406, %r405, 2;
	mov.u32 	%r407, _ZZ9cuda_gemmIiLi128ELi2ELi1ELi4096ELi32ELi32ELi64ELi0ELi0EEviiiPT_S1_S1_iiiE3Ash;
	add.s32 	%r408, %r407, %r406;
	ld.shared.u32 	%r682, [%r408];
$L__BB492_20:
	setp.lt.s32 	%p31, %r259, 2;
	@%p31 bra 	$L__BB492_22;
	add.s32 	%r409, %r24, %r130;
	shl.b32 	%r410, %r409, 2;
	mov.u32 	%r411, _ZZ9cuda_gemmIiLi128ELi2ELi1ELi4096ELi32ELi32ELi64ELi0ELi0EEviiiPT_S1_S1_iiiE3Ash;
	add.s32 	%r412, %r411, %r410;
	ld.shared.u32 	%r683, [%r412];
$L__BB492_22:
	setp.lt.s32 	%p32, %r259, 3;
	@%p32 bra 	$L__BB492_24;
	add.s32 	%r413, %r25, %r130;
	shl.b32 	%r414, %r413, 2;
	mov.u32 	%r415, _ZZ9cuda_gemmIiLi128ELi2ELi1ELi4096ELi32ELi32ELi64ELi0ELi0EEviiiPT_S1_S1_iiiE3Ash;
	add.s32 	%r416, %r415, %r414;
	ld.shared.u32 	%r684, [%r416];
$L__BB492_24:
	setp.lt.s32 	%p33, %r259, 4;
	@%p33 bra 	$L__BB492_26;
	add.s32 	%r417, %r26, %r130;
	shl.b32 	%r418, %r417, 2;
	mov.u32 	%r419, _ZZ9cuda_gemmIiLi128ELi2ELi1ELi4096ELi32ELi32ELi64ELi0ELi0EEviiiPT_S1_S1_iiiE3Ash;
	add.s32 	%r420, %r419, %r418;
	ld.shared.u32 	%r685, [%r420];
$L__BB492_26:
	setp.lt.s32 	%p34, %r259, 5;
	@%p34 bra 	$L__BB492_28;
	add.s32 	%r421, %r27, %r130;
	shl.b32 	%r422, %r421, 2;
	mov.u32 	%r423, _ZZ9cuda_gemmIiLi128ELi2ELi1ELi4096ELi32ELi32ELi64ELi0ELi0EEviiiPT_S1_S1_iiiE3Ash;
	add.s32 	%r424, %r423, %r422;
	ld.shared.u32 	%r686, [%r424];
$L__BB492_28:
	setp.lt.s32 	%p35, %r259, 6;
	@%p35 bra 	$L__BB492_30;
	add.s32 	%r425, %r28, %r130;
	shl.b32 	%r426, %r425, 2;
	mov.u32 	%r427, _ZZ9cuda_gemmIiLi128ELi2ELi1ELi4096ELi32ELi32ELi64ELi0ELi0EEviiiPT_S1_S1_iiiE3Ash;
	add.s32 	%r428, %r427, %r426;
	ld.shared.u32 	%r687, [%r428];
$L__BB492_30:
	setp.lt.s32 	%p36, %r259, 7;
	@%p36 bra 	$L__BB492_32;
	add.s32 	%r429, %r29, %r130;
	shl.b32 	%r430, %r429, 2;
	mov.u32 	%r431, _ZZ9cuda_gemmIiLi128ELi2ELi1ELi4096ELi32ELi32ELi64ELi0ELi0EEviiiPT_S1_S1_iiiE3Ash;
	add.s32 	%r432, %r431, %r430;
	ld.shared.u32 	%r688, [%r432];
$L__BB492_32:
	setp.lt.s32 	%p37, %r259, 8;
	@%p37 bra 	$L__BB492_34;
	add.s32 	%r433, %r30, %r130;
	shl.b32 	%r434, %r433, 2;
	mov.u32 	%r435, _ZZ9cuda_gemmIiLi128ELi2ELi1ELi4096ELi32ELi32ELi64ELi0ELi0EEviiiPT_S1_S1_iiiE3Ash;
	add.s32 	%r436, %r435, %r434;
	ld.shared.u32 	%r689, [%r436];
$L__BB492_34:
	setp.lt.s32 	%p38, %r259, 9;
	@%p38 bra 	$L__BB492_36;
	add.s32 	%r437, %r31, %r130;
	shl.b32 	%r438, %r437, 2;
	mov.u32 	%r439, _ZZ9cuda_gemmIiLi128ELi2ELi1ELi4096ELi32ELi32ELi64ELi0ELi0EEviiiPT_S1_S1_iiiE3Ash;
	add.s32 	%r440, %r439, %r438;
	ld.shared.u32 	%r690, [%r440];
$L__BB492_36:
	setp.lt.s32 	%p39, %r259, 10;
	@%p39 bra 	$L__BB492_38;
	add.s32 	%r441, %r32, %r130;
	shl.b32 	%r442, %r441, 2;
	mov.u32 	%r443, _ZZ9cuda_gemmIiLi128ELi2ELi1ELi4096ELi32ELi32ELi64ELi0ELi0EEviiiPT_S1_S1_iiiE3Ash;
	add.s32 	%r444, %r443, %r442;
	ld.shared.u32 	%r691, [%r444];
$L__BB492_38:
	setp.lt.s32 	%p40, %r259, 11;
	@%p40 bra 	$L__BB492_40;
	add.s32 	%r445, %r33, %r130;
	shl.b32 	%r446, %r445, 2;
	mov.u32 	%r447, _ZZ9cuda_gemmIiLi128ELi2ELi1ELi4096ELi32ELi32ELi64ELi0ELi0EEviiiPT_S1_S1_iiiE3Ash;
	add.s32 	%r448, %r447, %r446;
	ld.shared.u32 	%r692, [%r448];
$L__BB492_40:
	setp.lt.s32 	%p41, %r259, 12;
	@%p41 bra 	$L__BB492_42;
	add.s32 	%r449, %r34, %r130;
	shl.b32 	%r450, %r449, 2;
	mov.u32 	%r451, _ZZ9cuda_gemmIiLi128ELi2ELi1ELi4096ELi32ELi32ELi64ELi0ELi0EEviiiPT_S1_S1_iiiE3Ash;
	add.s32 	%r452, %r451, %r450;
	ld.shared.u32 	%r693, [%r452];
$L__BB492_42:
	setp.lt.s32 	%p42, %r259, 13;
	@%p42 bra 	$L__BB492_44;
	add.s32 	%r453, %r35, %r130;
	shl.b32 	%r454, %r453, 2;
	mov.u32 	%r455, _ZZ9cuda_gemmIiLi128ELi2ELi1ELi4096ELi32ELi32ELi64ELi0ELi0EEviiiPT_S1_S1_iiiE3Ash;
	add.s32 	%r456, %r455, %r454;
	ld.shared.u32 	%r694, [%r456];
$L__BB492_44:
	setp.lt.s32 	%p43, %r259, 14;
	@%p43 bra 	$L__BB492_46;
	add.s32 	%r457, %r36, %r130;
	shl.b32 	%r458, %r457, 2;
	mov.u32 	%r459, _ZZ9cuda_gemmIiLi128ELi2ELi1ELi4096ELi32ELi32ELi64ELi0ELi0EEviiiPT_S1_S1_iiiE3Ash;
	add.s32 	%r460, %r459, %r458;
	ld.shared.u32 	%r695, [%r460];
$L__BB492_46:
	setp.lt.s32 	%p44, %r259, 15;
	@%p44 bra 	$L__BB492_48;
	add.s32 	%r461, %r37, %r130;
	shl.b32 	%r462, %r461, 2;
	mov.u32 	%r463, _ZZ9cuda_gemmIiLi128ELi2ELi1ELi4096ELi32ELi32ELi64ELi0ELi0EEviiiPT_S1_S1_iiiE3Ash;
	add.s32 	%r464, %r463, %r462;
	ld.shared.u32 	%r696, [%r464];
$L__BB492_48:
	setp.lt.s32 	%p45, %r259, 16;
	@%p45 bra 	$L__BB492_50;
	add.s32 	%r465, %r38, %r130;
	shl.b32 	%r466, %r465, 2;
	mov.u32 	%r467, _ZZ9cuda_gemmIiLi128ELi2ELi1ELi4096ELi32ELi32ELi64ELi0ELi0EEviiiPT_S1_S1_iiiE3Ash;
	add.s32 	%r468, %r467, %r466;
	ld.shared.u32 	%r697, [%r468];
$L__BB492_50:
	setp.ge.s32 	%p46, %r5, %r15;
	@%p46 bra 	$L__BB492_120;
	mov.u32 	%r698, %r5;
$L__BB492_52:
	setp.gt.u32 	%p47, %r259, 64;
	mov.u32 	%r469, _ZZ9cuda_gemmIiLi128ELi2ELi1ELi4096ELi32ELi32ELi64ELi0ELi0EEviiiPT_S1_S1_iiiE11kron_fac_sh;
	mad.lo.s32 	%r164, %r698, 132, %r469;
	add.s32 	%r471, %r164, %r470;
	ld.shared.u32 	%r165, [%r471];
	@%p47 bra 	$L__BB492_85;
	setp.eq.s32 	%p64, %r259, 0;
	mov.b32 	%r700, 0;
	@%p64 bra 	$L__BB492_55;
	shfl.sync.idx.b32	%r522|%p65, %r165, %r39, 31, -1;
	mul.lo.s32 	%r700, %r522, %r682;
$L__BB492_55:
	setp.lt.s32 	%p66, %r259, 2;
	@%p66 bra 	$L__BB492_57;
	shfl.sync.idx.b32	%r523|%p67, %r165, %r40, 31, -1;
	mad.lo.s32 	%r700, %r523, %r683, %r700;
$L__BB492_57:
	setp.lt.s32 	%p68, %r259, 3;
	@%p68 bra 	$L__BB492_59;
	shfl.sync.idx.b32	%r524|%p69, %r165, %r41, 31, -1;
	mad.lo.s32 	%r700, %r524, %r684, %r700;
$L__BB492_59:
	setp.lt.s32 	%p70, %r259, 4;
	@%p70 bra 	$L__BB492_61;
	shfl.sync.idx.b32	%r525|%p71, %r165, %r42, 31, -1;
	mad.lo.s32 	%r700, %r525, %r685, %r700;
$L__BB492_61:
	setp.lt.s32 	%p72, %r259, 5;
	@%p72 bra 	$L__BB492_63;
	shfl.sync.idx.b32	%r526|%p73, %r165, %r43, 31, -1;
	mad.lo.s32 	%r700, %r526, %r686, %r700;
$L__BB492_63:
	setp.lt.s32 	%p74, %r259, 6;
	@%p74 bra 	$L__BB492_65;
	shfl.sync.idx.b32	%r527|%p75, %r165, %r44, 31, -1;
	mad.lo.s32 	%r700, %r527, %r687, %r700;
$L__BB492_65:
	setp.lt.s32 	%p76, %r259, 7;
	@%p76 bra 	$L__BB492_67;
	shfl.sync.idx.b32	%r528|%p77, %r165, %r45, 31, -1;
	mad.lo.s32 	%r700, %r528, %r688, %r700;
$L__BB492_67:
	setp.lt.s32 	%p78, %r259, 8;
	@%p78 bra 	$L__BB492_69;
	shfl.sync.idx.b32	%r529|%p79, %r165, %r46, 31, -1;
	mad.lo.s32 	%r700, %r529, %r689, %r700;
$L__BB492_69:
	setp.lt.s32 	%p80, %r259, 9;
	@%p80 bra 	$L__BB492_71;
	shfl.sync.idx.b32	%r530|%p81, %r165, %r47, 31, -1;
	mad.lo.s32 	%r700, %r530, %r690, %r700;
$L__BB492_71:
	setp.lt.s32 	%p82, %r259, 10;
	@%p82 bra 	$L__BB492_73;
	shfl.sync.idx.b32	%r531|%p83, %r165, %r48, 31, -1;
	mad.lo.s32 	%r700, %r531, %r691, %r700;
$L__BB492_73:
	setp.lt.s32 	%p84, %r259, 11;
	@%p84 bra 	$L__BB492_75;
	shfl.sync.idx.b32	%r532|%p85, %r165, %r49, 31, -1;
	mad.lo.s32 	%r700, %r532, %r692, %r700;
$L__BB492_75:
	setp.lt.s32 	%p86, %r259, 12;
	@%p86 bra 	$L__BB492_77;
	shfl.sync.idx.b32	%r533|%p87, %r165, %r50, 31, -1;
	mad.lo.s32 	%r700, %r533, %r693, %r700;
$L__BB492_77:
	setp.lt.s32 	%p88, %r259, 13;
	@%p88 bra 	$L__BB492_79;
	shfl.sync.idx.b32	%r534|%p89, %r165, %r51, 31, -1;
	mad.lo.s32 	%r700, %r534, %r694, %r700;
$L__BB492_79:
	setp.lt.s32 	%p90, %r259, 14;
	@%p90 bra 	$L__BB492_81;
	shfl.sync.idx.b32	%r535|%p91, %r165, %r52, 31, -1;
	mad.lo.s32 	%r700, %r535, %r695, %r700;
$L__BB492_81:
	setp.lt.s32 	%p92, %r259, 15;
	@%p92 bra 	$L__BB492_83;
	shfl.sync.idx.b32	%r536|%p93, %r165, %r53, 31, -1;
	mad.lo.s32 	%r700, %r536, %r696, %r700;
$L__BB492_83:
	setp.lt.s32 	%p94, %r259, 16;
	@%p94 bra 	$L__BB492_117;
	shfl.sync.idx.b32	%r537|%p95, %r165, %r54, 31, -1;
	mad.lo.s32 	%r700, %r537, %r697, %r700;
	bra.uni 	$L__BB492_117;
$L__BB492_85:
	mov.b32 	%r700, 0;
	@%p30 bra 	$L__BB492_87;
	shl.b32 	%r473, %r23, 2;
	add.s32 	%r474, %r164, %r473;
	ld.shared.u32 	%r475, [%r474];
	mul.lo.s32 	%r700, %r475, %r682;
$L__BB492_87:
	@%p31 bra 	$L__BB492_89;
	shl.b32 	%r476, %r24, 2;
	add.s32 	%r477, %r164, %r476;
	ld.shared.u32 	%r478, [%r477];
	mad.lo.s32 	%r700, %r478, %r683, %r700;
$L__BB492_89:
	@%p32 bra 	$L__BB492_91;
	shl.b32 	%r479, %r25, 2;
	add.s32 	%r480, %r164, %r479;
	ld.shared.u32 	%r481, [%r480];
	mad.lo.s32 	%r700, %r481, %r684, %r700;
$L__BB492_91:
	setp.lt.s32 	%p51, %r259, 4;
	@%p51 bra 	$L__BB492_93;
	shl.b32 	%r482, %r26, 2;
	add.s32 	%r483, %r164, %r482;
	ld.shared.u32 	%r484, [%r483];
	mad.lo.s32 	%r700, %r484, %r685, %r700;
$L__BB492_93:
	setp.lt.s32 	%p52, %r259, 5;
	@%p52 bra 	$L__BB492_95;
	shl.b32 	%r485, %r27, 2;
	add.s32 	%r486, %r164, %r485;
	ld.shared.u32 	%r487, [%r486];
	mad.lo.s32 	%r700, %r487, %r686, %r700;
$L__BB492_95:
	setp.lt.s32 	%p53, %r259, 6;
	@%p53 bra 	$L__BB492_97;
	shl.b32 	%r488, %r28, 2;
	add.s32 	%r489, %r164, %r488;
	ld.shared.u32 	%r490, [%r489];
	mad.lo.s32 	%r700, %r490, %r687, %r700;
$L__BB492_97:
	setp.lt.s32 	%p54, %r259, 7;
	@%p54 bra 	$L__BB492_99;
	shl.b32 	%r491, %r29, 2;
	add.s32 	%r492, %r164, %r491;
	ld.shared.u32 	%r493, [%r492];
	mad.lo.s32 	%r700, %r493, %r688, %r700;
$L__BB492_99:
	setp.lt.s32 	%p55, %r259, 8;
	@%p55 bra 	$L__BB492_101;
	shl.b32 	%r494, %r30, 2;
	add.s32 	%r495, %r164, %r494;
	ld.shared.u32 	%r496, [%r495];
	mad.lo.s32 	%r700, %r496, %r689, %r700;
$L__BB492_101:
	setp.lt.s32 	%p56, %r259, 9;
	@%p56 bra 	$L__BB492_103;
	shl.b32 	%r497, %r31, 2;
	add.s32 	%r498, %r164, %r497;
	ld.shared.u32 	%r499, [%r498];
	mad.lo.s32 	%r700, %r499, %r690, %r700;
$L__BB492_103:
	setp.lt.s32 	%p57, %r259, 10;
	@%p57 bra 	$L__BB492_105;
	shl.b32 	%r500, %r32, 2;
	add.s32 	%r501, %r164, %r500;
	ld.shared.u32 	%r502, [%r501];
	mad.lo.s32 	%r700, %r502, %r691, %r700;
$L__BB492_105:
	setp.lt.s32 	%p58, %r259, 11;
	@%p58 bra 	$L__BB492_107;
	shl.b32 	%r503, %r33, 2;
	add.s32 	%r504, %r164, %r503;
	ld.shared.u32 	%r505, [%r504];
	mad.lo.s32 	%r700, %r505, %r692, %r700;
$L__BB492_107:
	setp.lt.s32 	%p59, %r259, 12;
	@%p59 bra 	$L__BB492_109;
	shl.b32 	%r506, %r34, 2;
	add.s32 	%r507, %r164, %r506;
	ld.shared.u32 	%r508, [%r507];
	mad.lo.s32 	%r700, %r508, %r693, %r700;
$L__BB492_109:
	setp.lt.s32 	%p60, %r259, 13;
	@%p60 bra 	$L__BB492_111;
	shl.b32 	%r509, %r35, 2;
	add.s32 	%r510, %r164, %r509;
	ld.shared.u32 	%r511, [%r510];
	mad.lo.s32 	%r700, %r511, %r694, %r700;
$L__BB492_111:
	setp.lt.s32 	%p61, %r259, 14;
	@%p61 bra 	$L__BB492_113;
	shl.b32 	%r512, %r36, 2;
	add.s32 	%r513, %r164, %r512;
	ld.shared.u32 	%r514, [%r513];
	mad.lo.s32 	%r700, %r514, %r695, %r700;
$L__BB492_113:
	setp.lt.s32 	%p62, %r259, 15;
	@%p62 bra 	$L__BB492_115;
	shl.b32 	%r515, %r37, 2;
	add.s32 	%r516, %r164, %r515;
	ld.shared.u32 	%r517, [%r516];
	mad.lo.s32 	%r700, %r517, %r696, %r700;
$L__BB492_115:
	setp.lt.s32 	%p63, %r259, 16;
	@%p63 bra 	$L__BB492_117;
	shl.b32 	%r518, %r38, 2;
	add.s32 	%r519, %r164, %r518;
	ld.shared.u32 	%r520, [%r519];
	mad.lo.s32 	%r700, %r520, %r697, %r700;
$L__BB492_117:
	setp.ne.s32 	%p96, %r8, 0;
	add.s32 	%r538, %r698, %r663;
	mad.lo.s32 	%r229, %r538, %r2, %r129;
	shfl.sync.down.b32	%r539|%p97, %r700, 1, 7711, -1;
	add.s32 	%r230, %r539, %r700;
	@%p96 bra 	$L__BB492_119;
	shl.b32 	%r540, %r229, 2;
	mov.u32 	%r541, _ZZ9cuda_gemmIiLi128ELi2ELi1ELi4096ELi32ELi32ELi64ELi0ELi0EEviiiPT_S1_S1_iiiE3Csh;
	add.s32 	%r542, %r541, %r540;
	ld.shared.u32 	%r543, [%r542];
	add.s32 	%r544, %r543, %r230;
	st.shared.u32 	[%r542], %r544;
$L__BB492_119:
	add.s32 	%r698, %r698, %r60;
	setp.lt.s32 	%p98, %r698, %r15;
	@%p98 bra 	$L__BB492_52;
$L__BB492_120:
	add.s32 	%r681, %r681, %r3;
	setp.lt.s32 	%p99, %r681, %r2;
	@%p99 bra 	$L__BB492_18;
$L__BB492_121:
	mov.b32 	%r663, 16;
	mov.pred 	%p106, 0;
	@%p1 bra 	$L__BB492_14;
	ld.param.u32 	%r624, [_Z9cuda_gemmIiLi128ELi2ELi1ELi4096ELi32ELi32ELi64ELi0ELi0EEviiiPT_S1_S1_iii_param_1];
	bar.sync 	0;
	mov.u32 	%r546, %ctaid.x;
	mul.lo.s32 	%r547, %r2, %r546;
	mad.lo.s32 	%r249, %r641, %r624, %r547;
	div.s32 	%r250, %r257, %r259;
	mov.u32 	%r746, %r9;
	@%p23 bra 	$L__BB492_126;
	setp.eq.s16 	%p102, %rs2, 3;
	div.s32 	%r548, %r9, %r2;
	mad.lo.s32 	%r549, %r250, %r548, %r249;
	mul.lo.s32 	%r550, %r548, %r2;
	sub.s32 	%r551, %r9, %r550;
	add.s32 	%r552, %r549, %r551;
	mul.wide.s32 	%rd23, %r552, 4;
	add.s64 	%rd24, %rd2, %rd23;
	ld.shared.v4.u32 	{%r553, %r554, %r555, %r556}, [%r55];
	st.global.v4.u32 	[%rd24], {%r553, %r554, %r555, %r556};
	mov.u32 	%r746, %r21;
	@%p102 bra 	$L__BB492_126;
	setp.eq.s16 	%p103, %rs2, 0;
	div.s32 	%r557, %r21, %r2;
	mad.lo.s32 	%r558, %r250, %r557, %r249;
	mul.lo.s32 	%r559, %r557, %r2;
	sub.s32 	%r560, %r21, %r559;
	add.s32 	%r561, %r558, %r560;
	mul.wide.s32 	%rd25, %r561, 4;
	add.s64 	%rd26, %rd2, %rd25;
	ld.shared.v4.u32 	{%r562, %r563, %r564, %r565}, [%r56];
	st.global.v4.u32 	[%rd26], {%r562, %r563, %r564, %r565};
	mov.u32 	%r746, %r22;
	@%p103 bra 	$L__BB492_126;
	add.s32 	%r746, %r22, %r10;
	div.s32 	%r566, %r22, %r2;
	mad.lo.s32 	%r567, %r250, %r566, %r249;
	mul.lo.s32 	%r568, %r566, %r2;
	sub.s32 	%r569, %r22, %r568;
	add.s32 	%r570, %r567, %r569;
	mul.wide.s32 	%rd27, %r570, 4;
	add.s64 	%rd28, %rd2, %rd27;
	shl.b32 	%r571, %r10, 2;
	add.s32 	%r572, %r56, %r571;
	ld.shared.v4.u32 	{%r573, %r574, %r575, %r576}, [%r572];
	st.global.v4.u32 	[%rd28], {%r573, %r574, %r575, %r576};
$L__BB492_126:
	div.s32 	%r577, %r746, %r2;
	mad.lo.s32 	%r578, %r250, %r577, %r249;
	mul.lo.s32 	%r579, %r577, %r2;
	sub.s32 	%r580, %r746, %r579;
	add.s32 	%r581, %r578, %r580;
	mul.wide.s32 	%rd29, %r581, 4;
	add.s64 	%rd30, %rd2, %rd29;
	shl.b32 	%r582, %r746, 2;
	mov.u32 	%r583, _ZZ9cuda_gemmIiLi128ELi2ELi1ELi4096ELi32ELi32ELi64ELi0ELi0EEviiiPT_S1_S1_iiiE3Csh;
	add.s32 	%r584, %r583, %r582;
	ld.shared.v4.u32 	{%r585, %r586, %r587, %r588}, [%r584];
	st.global.v4.u32 	[%rd30], {%r585, %r586, %r587, %r588};
	add.s32 	%r589, %r746, %r10;
	div.s32 	%r590, %r589, %r2;
	mad.lo.s32 	%r591, %r250, %r590, %r249;
	mul.lo.s32 	%r592, %r590, %r2;
	sub.s32 	%r593, %r589, %r592;
	add.s32 	%r594, %r591, %r593;
	mul.wide.s32 	%rd31, %r594, 4;
	add.s64 	%rd32, %rd2, %rd31;
	shl.b32 	%r595, %r10, 2;
	add.s32 	%r596, %r584, %r595;
	ld.shared.v4.u32 	{%r597, %r598, %r599, %r600}, [%r596];
	st.global.v4.u32 	[%rd32], {%r597, %r598, %r599, %r600};
	add.s32 	%r601, %r589, %r10;
	div.s32 	%r602, %r601, %r2;
	mad.lo.s32 	%r603, %r250, %r602, %r249;
	mul.lo.s32 	%r604, %r602, %r2;
	sub.s32 	%r605, %r601, %r604;
	add.s32 	%r606, %r603, %r605;
	mul.wide.s32 	%rd33, %r606, 4;
	add.s64 	%rd34, %rd2, %rd33;
	add.s32 	%r607, %r596, %r595;
	ld.shared.v4.u32 	{%r608, %r609, %r610, %r611}, [%r607];
	st.global.v4.u32 	[%rd34], {%r608, %r609, %r610, %r611};
	add.s32 	%r612, %r601, %r10;
	div.s32 	%r613, %r612, %r2;
	mad.lo.s32 	%r614, %r250, %r613, %r249;
	mul.lo.s32 	%r615, %r613, %r2;
	sub.s32 	%r616, %r612, %r615;
	add.s32 	%r617, %r614, %r616;
	mul.wide.s32 	%rd35, %r617, 4;
	add.s64 	%rd36, %rd2, %rd35;
	add.s32 	%r618, %r607, %r595;
	ld.shared.v4.u32 	{%r619, %r620, %r621, %r622}, [%r618];
	st.global.v4.u32 	[%rd36], {%r619, %r620, %r621, %r622};
	add.s32 	%r746, %r612, %r10;
	setp.lt.u32 	%p104, %r746, 4096;
	@%p104 bra 	$L__BB492_126;
	add.s32 	%r641, %r641, %r7;
	shl.b32 	%r623, %r7, 1;
	setp.lt.u32 	%p105, %r641, %r623;
	@%p105 bra 	$L__BB492_2;
$L__BB492_128:
	ret;

}
	// .globl	_Z9cuda_gemmIiLi128ELi2ELi1ELi4096ELi32ELi32ELi64ELi0ELi1EEviiiPT_S1_S1_iii
.visible .entry _Z9cuda_gemmIiLi128ELi2ELi1ELi4096ELi32ELi32ELi64ELi0ELi1EEviiiPT_S1_S1_iii(
	.param .u32 _Z9cuda_gemmIiLi128ELi2ELi1ELi4096ELi32ELi32ELi64ELi0ELi1EEviiiPT_S1_S1_iii_param_0,
	.param .u32 _Z9cuda_gemmIiLi128ELi2ELi1ELi4096ELi32ELi32ELi64ELi0ELi1EEviiiPT_S1_S1_iii_param_1,
	.param .u32 _Z9cuda_gemmIiLi128ELi2ELi1ELi4096ELi32ELi32ELi64ELi0ELi1EEviiiPT_S1_S1_iii_param_2,
	.param .u64 .ptr .align 1 _Z9cuda_gemmIiLi128ELi2ELi1ELi4096ELi32ELi32ELi64ELi0ELi1EEviiiPT_S1_S1_iii_param_3,
	.param .u64 .ptr .align 1 _Z9cuda_gemmIiLi128ELi2ELi1ELi4096ELi32ELi32ELi64ELi0ELi1EEviiiPT_S1_S1_iii_param_4,
	.param .u64 .ptr .align 1 _Z9cuda_gemmIiLi128ELi2ELi1ELi4096ELi32ELi32ELi64ELi0ELi1EEviiiPT_S1_S1_iii_param_5,
	.param .u32 _Z9cuda_gemmIiLi128ELi2ELi1ELi4096ELi32ELi32ELi64ELi0ELi1EEviiiPT_S1_S1_iii_param_6,
	.param .u32 _Z9cuda_gemmIiLi128ELi2ELi1ELi4096ELi32ELi32ELi64ELi0ELi1EEviiiPT_S1_S1_iii_param_7,
	.param .u32 _Z9cuda_gemmIiLi128ELi2ELi1ELi4096ELi32ELi32ELi64ELi0ELi1EEviiiPT_S1_S1_iii_param_8
)
.maxntid 128
{
	.reg .pred 	%p<39>;
	.reg .b16 	%rs<10>;
	.reg .b32 	%r<373>;
	.reg .b64 	%rd<37>;
	// demoted variable
	.shared .align 128 .b8 _ZZ9cuda_gemmIiLi128ELi2ELi1ELi4096ELi32ELi32ELi64ELi0ELi1EEviiiPT_S1_S1_iiiE11kron_fac_sh[2112];
	// demoted variable
	.shared .align 128 .b8 _ZZ9cuda_gemmIiLi128ELi2ELi1ELi4096ELi32ELi32ELi64ELi0ELi1EEviiiPT_S1_S1_iiiE3Ash[16384];
	// demoted variable
	.shared .align 128 .b8 _ZZ9cuda_gemmIiLi128ELi2ELi1ELi4096ELi32ELi32ELi64ELi0ELi1EEviiiPT_S1_S1_iiiE3Csh[16384];
	ld.param.u32 	%r107, [_Z9cuda_gemmIiLi128ELi2ELi1ELi4096ELi32ELi32ELi64ELi0ELi1EEviiiPT_S1_S1_iii_param_1];
	ld.param.u32 	%r108, [_Z9cuda_gemmIiLi128ELi2ELi1ELi4096ELi32ELi32ELi64ELi0ELi1EEviiiPT_S1_S1_iii_param_2];
	ld.param.u64 	%rd5, [_Z9cuda_gemmIiLi128ELi2ELi1ELi4096ELi32ELi32ELi64ELi0ELi1EEviiiPT_S1_S1_iii_param_3];
	ld.param.u64 	%rd4, [_Z9cuda_gemmIiLi128ELi2ELi1ELi4096ELi32ELi32ELi64ELi0ELi1EEviiiPT_S1_S1_iii_param_4];
	ld.param.u64 	%rd6, [_Z9cuda_gemmIiLi128ELi2ELi1ELi4096ELi32ELi32ELi64ELi0ELi1EEviiiPT_S1_S1_iii_param_5];
	cvta.to.global.u64 	%rd1, %rd5;
	cvta.to.global.u64 	%rd2, %rd6;
	mov.u32 	%r1, %tid.x;
	shr.u32 	%r2, %r1, 1;
	mov.u32 	%r362, %ctaid.y;
	mov.u32 	%r4, %nctaid.y;
	shl.b32 	%r5, %r4, 1;
	setp.ge.u32 	%p2, %r362, %r5;
	@%p2 bra 	$L__BB493_27;
	and.b32  	%r6, %r1, 1;
	mov.u32 	%r109, %ctaid.x;
	mov.u32 	%r110, %ctaid.z;
	mov.u32 	%r111, %ntid.x;
	shl.b32 	%r7, %r1, 2;
	shl.b32 	%r8, %r109, 12;
	shl.b32 	%r9, %r111, 2;
	shr.u32 	%r10, %r1, 4;
	and.b32  	%r112, %r1, 15;
	shl.b32 	%r113, %r110, 10;
	or.b32  	%r11, %r113, %r112;
	mov.u32 	%r114, _ZZ9cuda_gemmIiLi128ELi2ELi1ELi4096ELi32ELi32ELi64ELi0ELi1EEviiiPT_S1_S1_iiiE11kron_fac_sh;
	mad.lo.s32 	%r12, %r112, 132, %r114;
	shr.u32 	%r13, %r111, 4;
	shl.b32 	%r115, %r1, 4;
	and.b32  	%r116, %r115, 16;
	shl.b32 	%r117, %r2, 5;
	or.b32  	%r118, %r117, %r116;
	and.b32  	%r119, %r7, 124;
	add.s32 	%r14, %r114, %r119;
	shl.b32 	%r15, %r109, 7;
	shr.s32 	%r120, %r108, 31;
	shr.u32 	%r121, %r120, 27;
	add.s32 	%r122, %r108, %r121;
	shr.s32 	%r16, %r122, 5;
	add.s32 	%r17, %r1, %r111;
	cvt.u16.u32 	%rs3, %r17;
	xor.b16  	%rs4, %rs3, 4095;
	cvt.u16.u32 	%rs5, %r111;
	div.u16 	%rs6, %rs4, %rs5;
	xor.b32  	%r123, %r7, 4095;
	sub.s32 	%r124, %r123, %r9;
	cvt.u16.u32 	%rs7, %r124;
	cvt.u16.u32 	%rs8, %r9;
	div.u16 	%rs9, %rs7, %rs8;
	and.b16  	%rs1, %rs6, 3;
	mov.u32 	%r125, _ZZ9cuda_gemmIiLi128ELi2ELi1ELi4096ELi32ELi32ELi64ELi0ELi1EEviiiPT_S1_S1_iiiE3Csh;
	add.s32 	%r18, %r125, %r7;
	add.s32 	%r19, %r18, %r9;
	add.s32 	%r20, %r17, %r111;
	add.s32 	%r21, %r20, %r111;
	and.b16  	%rs2, %rs9, 3;
	mov.u32 	%r126, _ZZ9cuda_gemmIiLi128ELi2ELi1ELi4096ELi32ELi32ELi64ELi0ELi1EEviiiPT_S1_S1_iiiE3Ash;
	add.s32 	%r22, %r126, %r115;
	add.s32 	%r23, %r7, %r9;
	shl.b32 	%r62, %r111, 4;
	add.s32 	%r24, %r22, %r62;
	add.s32 	%r25, %r23, %r9;
	and.b32  	%r127, %r2, 15;
	or.b32  	%r128, %r118, %r127;
	shl.b32 	%r129, %r128, 2;
	add.s32 	%r26, %r126, %r129;
	add.s32 	%r130, %r2, 1;
	and.b32  	%r131, %r130, 15;
	or.b32  	%r132, %r118, %r131;
	shl.b32 	%r133, %r132, 2;
	add.s32 	%r27, %r126, %r133;
	add.s32 	%r134, %r2, 2;
	and.b32  	%r135, %r134, 15;
	or.b32  	%r136, %r118, %r135;
	shl.b32 	%r137, %r136, 2;
	add.s32 	%r28, %r126, %r137;
	add.s32 	%r138, %r2, 3;
	and.b32  	%r139, %r138, 15;
	or.b32  	%r140, %r118, %r139;
	shl.b32 	%r141, %r140, 2;
	add.s32 	%r29, %r126, %r141;
	add.s32 	%r142, %r2, 4;
	and.b32  	%r143, %r142, 15;
	or.b32  	%r144, %r118, %r143;
	shl.b32 	%r145, %r144, 2;
	add.s32 	%r30, %r126, %r145;
	add.s32 	%r146, %r2, 5;
	and.b32  	%r147, %r146, 15;
	or.b32  	%r148, %r118, %r147;
	shl.b32 	%r149, %r148, 2;
	add.s32 	%r31, %r126, %r149;
	add.s32 	%r150, %r2, 6;
	and.b32  	%r151, %r150, 15;
	or.b32  	%r152, %r118, %r151;
	shl.b32 	%r153, %r152, 2;
	add.s32 	%r32, %r126, %r153;
	add.s32 	%r154, %r2, 7;
	and.b32  	%r155, %r154, 15;
	or.b32  	%r156, %r118, %r155;
	shl.b32 	%r157, %r156, 2;
	add.s32 	%r33, %r126, %r157;
	xor.b32  	%r158, %r127, 8;
	or.b32  	%r159, %r118, %r158;
	shl.b32 	%r160, %r159, 2;
	add.s32 	%r34, %r126, %r160;
	add.s32 	%r161, %r2, 9;
	and.b32  	%r162, %r161, 15;
	or.b32  	%r163, %r118, %r162;
	shl.b32 	%r164, %r163, 2;
	add.s32 	%r35, %r126, %r164;
	add.s32 	%r165, %r2, 10;
	and.b32  	%r166, %r165, 15;
	or.b32  	%r167, %r118, %r166;
	shl.b32 	%r168, %r167, 2;
	add.s32 	%r36, %r126, %r168;
	add.s32 	%r169, %r2, 11;
	and.b32  	%r170, %r169, 15;
	or.b32  	%r171, %r118, %r170;
	shl.b32 	%r172, %r171, 2;
	add.s32 	%r37, %r126, %r172;
	add.s32 	%r173, %r2, 12;
	and.b32  	%r174, %r173, 15;
	or.b32  	%r175, %r118, %r174;
	shl.b32 	%r176, %r175, 2;
	add.s32 	%r38, %r126, %r176;
	add.s32 	%r177, %r2, 13;
	and.b32  	%r178, %r177, 15;
	or.b32  	%r179, %r118, %r178;
	shl.b32 	%r180, %r179, 2;
	add.s32 	%r39, %r126, %r180;
	add.s32 	%r181, %r2, 14;
	and.b32  	%r182, %r181, 15;
	or.b32  	%r183, %r118, %r182;
	shl.b32 	%r184, %r183, 2;
	add.s32 	%r40, %r126, %r184;
	add.s32 	%r185, %r2, -1;
	and.b32  	%r186, %r185, 15;
	or.b32  	%r187, %r118, %r186;
	shl.b32 	%r188, %r187, 2;
	add.s32 	%r41, %r126, %r188;
	or.b32  	%r42, %r116, %r127;
	or.b32  	%r43, %r116, %r131;
	or.b32  	%r44, %r116, %r135;
	or.b32  	%r45, %r116, %r139;
	or.b32  	%r46, %r116, %r143;
	or.b32  	%r47, %r116, %r147;
	or.b32  	%r48, %r116, %r151;
	or.b32  	%r49, %r116, %r155;
	or.b32  	%r50, %r116, %r158;
	or.b32  	%r51, %r116, %r162;
	or.b32  	%r52, %r116, %r166;
	or.b32  	%r53, %r116, %r170;
	or.b32  	%r54, %r116, %r174;
	or.b32  	%r55, %r116, %r178;
	or.b32  	%r56, %r116, %r182;
	or.b32  	%r57, %r116, %r186;
	mad.lo.s32 	%r58, %r1, 12, %r18;
	shr.u32 	%r189, %r23, 7;
	and.b32  	%r190, %r23, 124;
	mad.lo.s32 	%r59, %r189, %r16, %r190;
	add.s32 	%r60, %r58, %r62;
	shr.u32 	%r191, %r25, 7;
	and.b32  	%r192, %r25, 124;
	mad.lo.s32 	%r61, %r191, %r16, %r192;
	shl.b32 	%r63, %r111, 3;
	mul.lo.s32 	%r64, %r111, 12;
	cvta.to.global.u64 	%rd3, %rd4;
$L__BB493_2:
	setp.eq.s16 	%p3, %rs1, 2;
	mov.u32 	%r363, %r1;
	@%p3 bra 	$L__BB493_6;
	setp.eq.s16 	%p4, %rs1, 3;
	mov.b32 	%r193, 0;
	st.shared.u32 	[%r18], %r193;
	mov.u32 	%r363, %r17;
	@%p4 bra 	$L__BB493_6;
	setp.eq.s16 	%p5, %rs1, 0;
	mov.b32 	%r194, 0;
	st.shared.u32 	[%r19], %r194;
	mov.u32 	%r363, %r20;
	@%p5 bra 	$L__BB493_6;
	add.s32 	%r195, %r19, %r9;
	mov.b32 	%r196, 0;
	st.shared.u32 	[%r195], %r196;
	mov.u32 	%r363, %r21;
$L__BB493_6:
	shl.b32 	%r197, %r363, 2;
	mov.u32 	%r198, _ZZ9cuda_gemmIiLi128ELi2ELi1ELi4096ELi32ELi32ELi64ELi0ELi1EEviiiPT_S1_S1_iiiE3Csh;
	add.s32 	%r364, %r198, %r197;
$L__BB493_7:
	mov.b32 	%r199, 0;
	st.shared.u32 	[%r364], %r199;
	add.s32 	%r200, %r364, %r9;
	st.shared.u32 	[%r200], %r199;
	add.s32 	%r201, %r364, %r63;
	st.shared.u32 	[%r201], %r199;
	add.s32 	%r202, %r364, %r64;
	st.shared.u32 	[%r202], %r199;
	add.s32 	%r363, %r363, %r9;
	add.s32 	%r364, %r364, %r62;
	setp.lt.u32 	%p6, %r363, 4096;
	@%p6 bra 	$L__BB493_7;
	setp.eq.s16 	%p7, %rs2, 2;
	mad.lo.s32 	%r72, %r362, %r108, %r8;
	mov.u32 	%r366, %r7;
	@%p7 bra 	$L__BB493_12;
	setp.eq.s16 	%p8, %rs2, 3;
	add.s32 	%r203, %r72, %r7;
	mul.wide.s32 	%rd7, %r203, 4;
	add.s64 	%rd8, %rd1, %rd7;
	ld.global.v4.u32 	{%r204, %r205, %r206, %r207}, [%rd8];
	st.shared.v4.u32 	[%r22], {%r204, %r205, %r206, %r207};
	mov.u32 	%r366, %r23;
	@%p8 bra 	$L__BB493_12;
	setp.eq.s16 	%p9, %rs2, 0;
	add.s32 	%r208, %r72, %r23;
	mul.wide.s32 	%rd9, %r208, 4;
	add.s64 	%rd10, %rd1, %rd9;
	ld.global.v4.u32 	{%r209, %r210, %r211, %r212}, [%rd10];
	st.shared.v4.u32 	[%r24], {%r209, %r210, %r211, %r212};
	mov.u32 	%r366, %r25;
	@%p9 bra 	$L__BB493_12;
	add.s32 	%r366, %r25, %r9;
	add.s32 	%r213, %r72, %r25;
	mul.wide.s32 	%rd11, %r213, 4;
	add.s64 	%rd12, %rd1, %rd11;
	ld.global.v4.u32 	{%r214, %r215, %r216, %r217}, [%rd12];
	shl.b32 	%r218, %r9, 2;
	add.s32 	%r219, %r24, %r218;
	st.shared.v4.u32 	[%r219], {%r214, %r215, %r216, %r217};
$L__BB493_12:
	add.s32 	%r220, %r72, %r366;
	mul.wide.s32 	%rd13, %r220, 4;
	add.s64 	%rd14, %rd1, %rd13;
	ld.global.v4.u32 	{%r221, %r222, %r223, %r224}, [%rd14];
	shl.b32 	%r225, %r366, 2;
	mov.u32 	%r226, _ZZ9cuda_gemmIiLi128ELi2ELi1ELi4096ELi32ELi32ELi64ELi0ELi1EEviiiPT_S1_S1_iiiE3Ash;
	add.s32 	%r227, %r226, %r225;
	st.shared.v4.u32 	[%r227], {%r221, %r222, %r223, %r224};
	add.s32 	%r228, %r366, %r9;
	add.s32 	%r229, %r72, %r228;
	mul.wide.s32 	%rd15, %r229, 4;
	add.s64 	%rd16, %rd1, %rd15;
	ld.global.v4.u32 	{%r230, %r231, %r232, %r233}, [%rd16];
	shl.b32 	%r234, %r9, 2;
	add.s32 	%r235, %r227, %r234;
	st.shared.v4.u32 	[%r235], {%r230, %r231, %r232, %r233};
	add.s32 	%r236, %r228, %r9;
	add.s32 	%r237, %r72, %r236;
	mul.wide.s32 	%rd17, %r237, 4;
	add.s64 	%rd18, %rd1, %rd17;
	ld.global.v4.u32 	{%r238, %r239, %r240, %r241}, [%rd18];
	add.s32 	%r242, %r235, %r234;
	st.shared.v4.u32 	[%r242], {%r238, %r239, %r240, %r241};
	add.s32 	%r243, %r236, %r9;
	add.s32 	%r244, %r72, %r243;
	mul.wide.s32 	%rd19, %r244, 4;
	add.s64 	%rd20, %rd1, %rd19;
	ld.global.v4.u32 	{%r245, %r246, %r247, %r248}, [%rd20];
	add.s32 	%r249, %r242, %r234;
	st.shared.v4.u32 	[%r249], {%r245, %r246, %r247, %r248};
	add.s32 	%r366, %r243, %r9;
	setp.lt.u32 	%p10, %r366, 4096;
	@%p10 bra 	$L__BB493_12;
	mov.b32 	%r368, 0;
	mov.pred 	%p38, -1;
$L__BB493_14:
	mov.pred 	%p1, %p38;
	add.s32 	%r78, %r11, %r368;
	mov.u32 	%r369, %r10;
$L__BB493_15:
	shl.b32 	%r251, %r369, 5;
	add.s32 	%r252, %r78, %r251;
	mul.wide.u32 	%rd21, %r252, 4;
	add.s64 	%rd22, %rd3, %rd21;
	ld.global.u32 	%r253, [%rd22];
	shl.b32 	%r254, %r369, 2;
	add.s32 	%r255, %r12, %r254;
	st.shared.u32 	[%r255], %r253;
	add.s32 	%r369, %r369, %r13;
	setp.lt.u32 	%p12, %r369, 32;
	@%p12 bra 	$L__BB493_15;
	bar.sync 	0;
	ld.shared.u32 	%r81, [%r26];
	ld.shared.u32 	%r82, [%r27];
	ld.shared.u32 	%r83, [%r28];
	ld.shared.u32 	%r84, [%r29];
	ld.shared.u32 	%r85, [%r30];
	ld.shared.u32 	%r86, [%r31];
	ld.shared.u32 	%r87, [%r32];
	ld.shared.u32 	%r88, [%r33];
	ld.shared.u32 	%r89, [%r34];
	ld.shared.u32 	%r90, [%r35];
	ld.shared.u32 	%r91, [%r36];
	ld.shared.u32 	%r92, [%r37];
	ld.shared.u32 	%r93, [%r38];
	ld.shared.u32 	%r94, [%r39];
	ld.shared.u32 	%r95, [%r40];
	ld.shared.u32 	%r96, [%r41];
	mov.b32 	%r370, 0;
$L__BB493_17:
	setp.ne.s32 	%p13, %r6, 0;
	mad.lo.s32 	%r257, %r370, 132, %r14;
	ld.shared.u32 	%r258, [%r257];
	shfl.sync.idx.b32	%r259|%p14, %r258, %r42, 31, -1;
	mul.lo.s32 	%r260, %r259, %r81;
	shfl.sync.idx.b32	%r261|%p15, %r258, %r43, 31, -1;
	mad.lo.s32 	%r262, %r261, %r82, %r260;
	shfl.sync.idx.b32	%r263|%p16, %r258, %r44, 31, -1;
	mad.lo.s32 	%r264, %r263, %r83, %r262;
	shfl.sync.idx.b32	%r265|%p17, %r258, %r45, 31, -1;
	mad.lo.s32 	%r266, %r265, %r84, %r264;
	shfl.sync.idx.b32	%r267|%p18, %r258, %r46, 31, -1;
	mad.lo.s32 	%r268, %r267, %r85, %r266;
	shfl.sync.idx.b32	%r269|%p19, %r258, %r47, 31, -1;
	mad.lo.s32 	%r270, %r269, %r86, %r268;
	shfl.sync.idx.b32	%r271|%p20, %r258, %r48, 31, -1;
	mad.lo.s32 	%r272, %r271, %r87, %r270;
	shfl.sync.idx.b32	%r273|%p21, %r258, %r49, 31, -1;
	mad.lo.s32 	%r274, %r273, %r88, %r272;
	shfl.sync.idx.b32	%r275|%p22, %r258, %r50, 31, -1;
	mad.lo.s32 	%r276, %r275, %r89, %r274;
	shfl.sync.idx.b32	%r277|%p23, %r258, %r51, 31, -1;
	mad.lo.s32 	%r278, %r277, %r90, %r276;
	shfl.sync.idx.b32	%r279|%p24, %r258, %r52, 31, -1;
	mad.lo.s32 	%r280, %r279, %r91, %r278;
	shfl.sync.idx.b32	%r281|%p25, %r258, %r53, 31, -1;
	mad.lo.s32 	%r282, %r281, %r92, %r280;
	shfl.sync.idx.b32	%r283|%p26, %r258, %r54, 31, -1;
	mad.lo.s32 	%r284, %r283, %r93, %r282;
	shfl.sync.idx.b32	%r285|%p27, %r258, %r55, 31, -1;
	mad.lo.s32 	%r286, %r285, %r94, %r284;
	shfl.sync.idx.b32	%r287|%p28, %r258, %r56, 31, -1;
	mad.lo.s32 	%r288, %r287, %r95, %r286;
	shfl.sync.idx.b32	%r289|%p29, %r258, %r57, 31, -1;
	mad.lo.s32 	%r290, %r289, %r96, %r288;
	add.s32 	%r291, %r370, %r368;
	shl.b32 	%r292, %r291, 7;
	or.b32  	%r98, %r292, %r2;
	shfl.sync.down.b32	%r293|%p30, %r290, 1, 7711, -1;
	add.s32 	%r99, %r293, %r290;
	@%p13 bra 	$L__BB493_19;
	shl.b32 	%r294, %r98, 2;
	mov.u32 	%r295, _ZZ9cuda_gemmIiLi128ELi2ELi1ELi4096ELi32ELi32ELi64ELi0ELi1EEviiiPT_S1_S1_iiiE3Csh;
	add.s32 	%r296, %r295, %r294;
	ld.shared.u32 	%r297, [%r296];
	add.s32 	%r298, %r297, %r99;
	st.shared.u32 	[%r296], %r298;
$L__BB493_19:
	add.s32 	%r370, %r370, 1;
	setp.ne.s32 	%p31, %r370, 16;
	@%p31 bra 	$L__BB493_17;
	mov.b32 	%r368, 16;
	mov.pred 	%p38, 0;
	@%p1 bra 	$L__BB493_14;
	setp.eq.s16 	%p33, %rs2, 2;
	bar.sync 	0;
	mad.lo.s32 	%r101, %r362, %r107, %r15;
	mov.u32 	%r371, %r7;
	@%p33 bra 	$L__BB493_25;
	setp.eq.s16 	%p34, %rs2, 3;
	and.b32  	%r300, %r7, 124;
	shr.u32 	%r301, %r1, 5;
	mad.lo.s32 	%r302, %r301, %r16, %r300;
	add.s32 	%r303, %r101, %r302;
	mul.wide.s32 	%rd23, %r303, 4;
	add.s64 	%rd24, %rd2, %rd23;
	ld.shared.v4.u32 	{%r304, %r305, %r306, %r307}, [%r58];
	st.global.v4.u32 	[%rd24], {%r304, %r305, %r306, %r307};
	mov.u32 	%r371, %r23;
	@%p34 bra 	$L__BB493_25;
	setp.eq.s16 	%p35, %rs2, 0;
	add.s32 	%r308, %r101, %r59;
	mul.wide.s32 	%rd25, %r308, 4;
	add.s64 	%rd26, %rd2, %rd25;
	ld.shared.v4.u32 	{%r309, %r310, %r311, %r312}, [%r60];
	st.global.v4.u32 	[%rd26], {%r309, %r310, %r311, %r312};
	mov.u32 	%r371, %r25;
	@%p35 bra 	$L__BB493_25;
	add.s32 	%r371, %r25, %r9;
	add.s32 	%r313, %r101, %r61;
	mul.wide.s32 	%rd27, %r313, 4;
	add.s64 	%rd28, %rd2, %rd27;
	shl.b32 	%r314, %r9, 2;
	add.s32 	%r315, %r60, %r314;
	ld.shared.v4.u32 	{%r316, %r317, %r318, %r319}, [%r315];
	st.global.v4.u32 	[%rd28], {%r316, %r317, %r318, %r319};
$L__BB493_25:
	shr.u32 	%r320, %r371, 7;
	and.b32  	%r321, %r371, 124;
	add.s32 	%r322, %r101, %r321;
	mad.lo.s32 	%r323, %r320, %r16, %r322;
	mul.wide.s32 	%rd29, %r323, 4;
	add.s64 	%rd30, %rd2, %rd29;
	shl.b32 	%r324, %r371, 2;
	mov.u32 	%r325, _ZZ9cuda_gemmIiLi128ELi2ELi1ELi4096ELi32ELi32ELi64ELi0ELi1EEviiiPT_S1_S1_iiiE3Csh;
	add.s32 	%r326, %r325, %r324;
	ld.shared.v4.u32 	{%r327, %r328, %r329, %r330}, [%r326];
	st.global.v4.u32 	[%rd30], {%r327, %r328, %r329, %r330};
	add.s32 	%r331, %r371, %r9;
	shr.u32 	%r332, %r331, 7;
	and.b32  	%r333, %r331, 124;
	add.s32 	%r334, %r101, %r333;
	mad.lo.s32 	%r335, %r332, %r16, %r334;
	mul.wide.s32 	%rd31, %r335, 4;
	add.s64 	%rd32, %rd2, %rd31;
	shl.b32 	%r336, %r9, 2;
	add.s32 	%r337, %r326, %r336;
	ld.shared.v4.u32 	{%r338, %r339, %r340, %r341}, [%r337];
	st.global.v4.u32 	[%rd32], {%r338, %r339, %r340, %r341};
	add.s32 	%r342, %r331, %r9;
	shr.u32 	%r343, %r342, 7;
	and.b32  	%r344, %r342, 124;
	add.s32 	%r345, %r101, %r344;
	mad.lo.s32 	%r346, %r343, %r16, %r345;
	mul.wide.s32 	%rd33, %r346, 4;
	add.s64 	%rd34, %rd2, %rd33;
	add.s32 	%r347, %r337, %r336;
	ld.shared.v4.u32 	{%r348, %r349, %r350, %r351}, [%r347];
	st.global.v4.u32 	[%rd34], {%r348, %r349, %r350, %r351};
	add.s32 	%r352, %r342, %r9;
	shr.u32 	%r353, %r352, 7;
	and.b32  	%r354, %r352, 124;
	add.s32 	%r355, %r101, %r354;
	mad.lo.s32 	%r356, %r353, %r16, %r355;
	mul.wide.s32 	%rd35, %r356, 4;
	add.s64 	%rd36, %rd2, %rd35;
	add.s32 	%r357, %r347, %r336;
	ld.shared.v4.u32 	{%r358, %r359, %r360, %r361}, [%r357];
	st.global.v4.u32 	[%rd36], {%r358, %r359, %r360, %r361};
	add.s32 	%r371, %r352, %r9;
	setp.lt.u32 	%p36, %r371, 4096;
	@%p36 bra 	$L__BB493_25;
	add.s32 	%r362, %r362, %r4;
	setp.lt.u32 	%p37, %r362, %r5;
	@%p37 bra 	$L__BB493_2;
$L__BB493_27:
	ret;

}
	// .globl	_Z9cuda_gemmIiLi128ELi2ELi1ELi4096ELi32ELi32ELi64ELi1ELi0EEviiiPT_S1_S1_iii
.visible .entry _Z9cuda_gemmIiLi128ELi2ELi1ELi4096ELi32ELi32ELi64ELi1ELi0EEviiiPT_S1_S1_iii(
	.param .u32 _Z9cuda_gemmIiLi128ELi2ELi1ELi4096ELi32ELi32ELi64ELi1ELi0EEviiiPT_S1_S1_iii_param_0,
	.param .u32 _Z9cuda_gemmIiLi128ELi2ELi1ELi4096ELi32ELi32ELi64ELi1ELi0EEviiiPT_S1_S1_iii_param_1,
	.param .u32 _Z9cuda_gemmIiLi128ELi2ELi1ELi4096ELi32ELi32ELi64ELi1ELi0EEviiiPT_S1_S1_iii_param_2,
	.param .u64 .ptr .align 1 _Z9cuda_gemmIiLi128ELi2ELi1ELi4096ELi32ELi32ELi64ELi1ELi0EEviiiPT_S1_S1_iii_param_3,
	.param .u64 .ptr .align 1 _Z9cuda_gemmIiLi128ELi2ELi1ELi4096ELi32ELi32ELi64ELi1ELi0EEviiiPT_S1_S1_iii_param_4,
	.param .u64 .ptr .align 1 _Z9cuda_gemmIiLi128ELi2ELi1ELi4096ELi32ELi32ELi64ELi1ELi0EEviiiPT_S1_S1_iii_param_5,
	.param .u32 _Z9cuda_gemmIiLi128ELi2ELi1ELi4096ELi32ELi32ELi64ELi1ELi0EEviiiPT_S1_S1_iii_param_6,
	.param .u32 _Z9cuda_gemmIiLi128ELi2ELi1ELi4096ELi32ELi32ELi64ELi1ELi0EEviiiPT_S1_S1_iii_param_7,
	.param .u32 _Z9cuda_gemmIiLi128ELi2ELi1ELi4096ELi32ELi32ELi64ELi1ELi0EEviiiPT_S1_S1_iii_param_8
)
.maxntid 128
{
	.reg .pred 	%p<107>;
	.reg .b16 	%rs<12>;
	.reg .b32 	%r<712>;
	.reg .b64 	%rd<37>;
	// demoted variable
	.shared .align 128 .b8 _ZZ9cuda_gemmIiLi128ELi2ELi1ELi4096ELi32ELi32ELi64ELi1ELi0EEviiiPT_S1_S1_iiiE11kron_fac_sh[2112];
	// demoted variable
	.shared .align 128 .b8 _ZZ9cuda_gemmIiLi128ELi2ELi1ELi4096ELi32ELi32ELi64ELi1ELi0EEviiiPT_S1_S1_iiiE3Ash[16384];
	// demoted variable
	.shared .align 128 .b8 _ZZ9cuda_gemmIiLi128ELi2ELi1ELi4096ELi32ELi32ELi64ELi1ELi0EEviiiPT_S1_S1_iiiE3Csh[16384];
	ld.param.u64 	%rd5, [_Z9cuda_gemmIiLi128ELi2ELi1ELi4096ELi32ELi32ELi64ELi1ELi0EEviiiPT_S1_S1_iii_param_3];
	ld.param.u64 	%rd4, [_Z9cuda_gemmIiLi128ELi2ELi1ELi4096ELi32ELi32ELi64ELi1ELi0EEviiiPT_S1_S1_iii_param_4];
	ld.param.u64 	%rd6, [_Z9cuda_gemmIiLi128ELi2ELi1ELi4096ELi32ELi32ELi64ELi1ELi0EEviiiPT_S1_S1_iii_param_5];
	ld.param.u32 	%r254, [_Z9cuda_gemmIiLi128ELi2ELi1ELi4096ELi32ELi32ELi64ELi1ELi0EEviiiPT_S1_S1_iii_param_6];
	ld.param.u32 	%r255, [_Z9cuda_gemmIiLi128ELi2ELi1ELi4096ELi32ELi32ELi64ELi1ELi0EEviiiPT_S1_S1_iii_param_7];
	cvta.to.global.u64 	%rd1, %rd5;
	cvta.to.global.u64 	%rd2, %rd6;
	mov.u32 	%r1, %tid.x;
	div.s32 	%r2, 4096, %r255;
	min.s32 	%r256, %r2, 64;
	shl.b32 	%r3, %r256, 1;
	div.u32 	%r5, %r1, %r3;
	mul.lo.s32 	%r257, %r5, %r3;
	sub.s32 	%r258, %r1, %r257;
	shr.u32 	%r4, %r258, 1;
	mov.u32 	%r605, %ctaid.y;
	mov.u32 	%r7, %nctaid.y;
	shl.b32 	%r259, %r7, 1;
	setp.ge.u32 	%p2, %r605, %r259;
	@%p2 bra 	$L__BB494_128;
	and.b32  	%r8, %r1, 1;
	mov.u32 	%r261, %ctaid.z;
	mov.u32 	%r262, %ntid.x;
	shl.b32 	%r9, %r1, 2;
	shl.b32 	%r10, %r262, 2;
	and.b32  	%r11, %r1, 15;
	shl.b32 	%r12, %r261, 5;
	mov.u32 	%r263, _ZZ9cuda_gemmIiLi128ELi2ELi1ELi4096ELi32ELi32ELi64ELi1ELi0EEviiiPT_S1_S1_iiiE11kron_fac_sh;
	mad.lo.s32 	%r13, %r11, 132, %r263;
	shr.u32 	%r14, %r262, 4;
	and.b32  	%r264, %r4, 15;
	shl.b32 	%r265, %r1, 4;
	and.b32  	%r266, %r265, 16;
	min.s32 	%r15, %r254, 16;
	add.s32 	%r16, %r1, %r262;
	cvt.u16.u32 	%rs3, %r16;
	xor.b16  	%rs4, %rs3, 4095;
	cvt.u16.u32 	%rs5, %r262;
	div.u16 	%rs6, %rs4, %rs5;
	xor.b32  	%r267, %r9, 4095;
	sub.s32 	%r268, %r267, %r10;
	cvt.u16.u32 	%rs7, %r268;
	cvt.u16.u32 	%rs8, %r10;
	div.u16 	%rs9, %rs7, %rs8;
	and.b16  	%rs1, %rs6, 3;
	mov.u32 	%r269, _ZZ9cuda_gemmIiLi128ELi2ELi1ELi4096ELi32ELi32ELi64ELi1ELi0EEviiiPT_S1_S1_iiiE3Csh;
	add.s32 	%r17, %r269, %r9;
	add.s32 	%r18, %r17, %r10;
	add.s32 	%r19, %r16, %r262;
	and.b16  	%rs2, %rs9, 3;
	mov.u32 	%r270, _ZZ9cuda_gemmIiLi128ELi2ELi1ELi4096ELi32ELi32ELi64ELi1ELi0EEviiiPT_S1_S1_iiiE3Ash;
	add.s32 	%r271, %r270, %r265;
	add.s32 	%r20, %r9, %r10;
	shl.b32 	%r57, %r262, 4;
	add.s32 	%r21, %r271, %r57;
	add.s32 	%r22, %r20, %r10;
	add.s32 	%r272, %r4, 1;
	xor.b32  	%r273, %r264, 8;
	or.b32  	%r23, %r266, %r264;
	and.b32  	%r274, %r272, 15;
	or.b32  	%r24, %r266, %r274;
	add.s32 	%r275, %r4, 2;
	and.b32  	%r276, %r275, 15;
	or.b32  	%r25, %r266, %r276;
	add.s32 	%r277, %r4, 3;
	and.b32  	%r278, %r277, 15;
	or.b32  	%r26, %r266, %r278;
	add.s32 	%r279, %r4, 4;
	and.b32  	%r280, %r279, 15;
	or.b32  	%r27, %r266, %r280;
	add.s32 	%r281, %r4, 5;
	and.b32  	%r282, %r281, 15;
	or.b32  	%r28, %r266, %r282;
	add.s32 	%r283, %r4, 6;
	and.b32  	%r284, %r283, 15;
	or.b32  	%r29, %r266, %r284;
	add.s32 	%r285, %r4, 7;
	and.b32  	%r286, %r285, 15;
	or.b32  	%r30, %r266, %r286;
	or.b32  	%r31, %r266, %r273;
	add.s32 	%r287, %r4, 9;
	and.b32  	%r288, %r287, 15;
	or.b32  	%r32, %r266, %r288;
	add.s32 	%r289, %r4, 10;
	and.b32  	%r290, %r289, 15;
	or.b32  	%r33, %r266, %r290;
	add.s32 	%r291, %r4, 11;
	and.b32  	%r292, %r291, 15;
	or.b32  	%r34, %r266, %r292;
	add.s32 	%r293, %r4, 12;
	and.b32  	%r294, %r293, 15;
	or.b32  	%r35, %r266, %r294;
	add.s32 	%r295, %r4, 13;
	and.b32  	%r296, %r295, 15;
	or.b32  	%r36, %r266, %r296;
	add.s32 	%r297, %r4, 14;
	and.b32  	%r298, %r297, 15;
	or.b32  	%r37, %r266, %r298;
	add.s32 	%r299, %r4, -1;
	and.b32  	%r300, %r299, 15;
	or.b32  	%r38, %r266, %r300;
	setp.lt.s32 	%p3, %r264, %r255;
	selp.b32 	%r301, 0, %r255, %p3;
	sub.s32 	%r39, %r264, %r301;
	add.s32 	%r302, %r264, 1;
	setp.lt.s32 	%p4, %r302, %r255;
	selp.b32 	%r303, 0, %r255, %p4;
	sub.s32 	%r40, %r302, %r303;
	add.s32 	%r304, %r264, 2;
	setp.lt.s32 	%p5, %r304, %r255;
	selp.b32 	%r305, 0, %r255, %p5;
	sub.s32 	%r41, %r304, %r305;
	add.s32 	%r306, %r264, 3;
	setp.lt.s32 	%p6, %r306, %r255;
	selp.b32 	%r307, 0, %r255, %p6;
	sub.s32 	%r42, %r306, %r307;
	add.s32 	%r308, %r264, 4;
	setp.lt.s32 	%p7, %r308, %r255;
	selp.b32 	%r309, 0, %r255, %p7;
	sub.s32 	%r43, %r308, %r309;
	add.s32 	%r310, %r264, 5;
	setp.lt.s32 	%p8, %r310, %r255;
	selp.b32 	%r311, 0, %r255, %p8;
	sub.s32 	%r44, %r310, %r311;
	add.s32 	%r312, %r264, 6;
	setp.lt.s32 	%p9, %r312, %r255;
	selp.b32 	%r313, 0, %r255, %p9;
	sub.s32 	%r45, %r312, %r313;
	add.s32 	%r314, %r264, 7;
	setp.lt.s32 	%p10, %r314, %r255;
	selp.b32 	%r315, 0, %r255, %p10;
	sub.s32 	%r46, %r314, %r315;
	add.s32 	%r316, %r264, 8;
	setp.lt.s32 	%p11, %r316, %r255;
	selp.b32 	%r317, 0, %r255, %p11;
	sub.s32 	%r47, %r316, %r317;
	add.s32 	%r318, %r264, 9;
	setp.lt.s32 	%p12, %r318, %r255;
	selp.b32 	%r319, 0, %r255, %p12;
	sub.s32 	%r48, %r318, %r319;
	add.s32 	%r320, %r264, 10;
	setp.lt.s32 	%p13, %r320, %r255;
	selp.b32 	%r321, 0, %r255, %p13;
	sub.s32 	%r49, %r320, %r321;
	add.s32 	%r322, %r264, 11;
	setp.lt.s32 	%p14, %r322, %r255;
	selp.b32 	%r323, 0, %r255, %p14;
	sub.s32 	%r50, %r322, %r323;
	add.s32 	%r324, %r264, 12;
	setp.lt.s32 	%p15, %r324, %r255;
	selp.b32 	%r325, 0, %r255, %p15;
	sub.s32 	%r51, %r324, %r325;
	add.s32 	%r326, %r264, 13;
	setp.lt.s32 	%p16, %r326, %r255;
	selp.b32 	%r327, 0, %r255, %p16;
	sub.s32 	%r52, %r326, %r327;
	add.s32 	%r328, %r264, 14;
	setp.lt.s32 	%p17, %r328, %r255;
	selp.b32 	%r329, 0, %r255, %p17;
	sub.s32 	%r53, %r328, %r329;
	add.s32 	%r330, %r264, 15;
	setp.lt.s32 	%p18, %r330, %r255;
	selp.b32 	%r331, 0, %r255, %p18;
	sub.s32 	%r54, %r330, %r331;
	mad.lo.s32 	%r55, %r1, 12, %r17;
	add.s32 	%r56, %r55, %r57;
	shl.b32 	%r58, %r262, 3;
	mul.lo.s32 	%r59, %r262, 12;
	cvt.u16.u32 	%rs10, %r3;
	div.s16 	%rs11, 128, %rs10;
	cvt.s32.s16 	%r60, %rs11;
	and.b32  	%r61, %r1, 31;
	cvta.to.global.u64 	%rd3, %rd4;
	shl.b32 	%r465, %r61, 2;
$L__BB494_2:
	setp.eq.s16 	%p19, %rs1, 2;
	mov.u32 	%r606, %r1;
	@%p19 bra 	$L__BB494_6;
	setp.eq.s16 	%p20, %rs1, 3;
	mov.b32 	%r332, 0;
	st.shared.u32 	[%r17], %r332;
	mov.u32 	%r606, %r16;
	@%p20 bra 	$L__BB494_6;
	setp.eq.s16 	%p21, %rs1, 0;
	mov.b32 	%r333, 0;
	st.shared.u32 	[%r18], %r333;
	mov.u32 	%r606, %r19;
	@%p21 bra 	$L__BB494_6;
	mov.u32 	%r334, %ntid.x;
	add.s32 	%r606, %r19, %r334;
	add.s32 	%r335, %r18, %r10;
	mov.b32 	%r336, 0;
	st.shared.u32 	[%r335], %r336;
$L__BB494_6:
	shl.b32 	%r337, %r606, 2;
	mov.u32 	%r338, _ZZ9cuda_gemmIiLi128ELi2ELi1ELi4096ELi32ELi32ELi64ELi1ELi0EEviiiPT_S1_S1_iiiE3Csh;
	add.s32 	%r607, %r338, %r337;
$L__BB494_7:
	mov.b32 	%r339, 0;
	st.shared.u32 	[%r607], %r339;
	add.s32 	%r340, %r607, %r10;
	st.shared.u32 	[%r340], %r339;
	add.s32 	%r341, %r607, %r58;
	st.shared.u32 	[%r341], %r339;
	add.s32 	%r342, %r607, %r59;
	st.shared.u32 	[%r342], %r339;
	add.s32 	%r606, %r606, %r10;
	add.s32 	%r607, %r607, %r57;
	setp.lt.u32 	%p22, %r606, 4096;
	@%p22 bra 	$L__BB494_7;
	setp.eq.s16 	%p23, %rs2, 2;
	shl.b32 	%r86, %r605, 12;
	mov.u32 	%r609, %r9;
	@%p23 bra 	$L__BB494_12;
	setp.eq.s16 	%p24, %rs2, 3;
	add.s32 	%r343, %r86, %r9;
	mul.wide.s32 	%rd7, %r343, 4;
	add.s64 	%rd8, %rd1, %rd7;
	ld.global.v4.u32 	{%r344, %r345, %r346, %r347}, [%rd8];
	shl.b32 	%r348, %r9, 2;
	mov.u32 	%r349, _ZZ9cuda_gemmIiLi128ELi2ELi1ELi4096ELi32ELi32ELi64ELi1ELi0EEviiiPT_S1_S1_iiiE3Ash;
	add.s32 	%r350, %r349, %r348;
	st.shared.v4.u32 	[%r350], {%r344, %r345, %r346, %r347};
	mov.u32 	%r609, %r20;
	@%p24 bra 	$L__BB494_12;
	setp.eq.s16 	%p25, %rs2, 0;
	add.s32 	%r351, %r86, %r20;
	mul.wide.s32 	%rd9, %r351, 4;
	add.s64 	%rd10, %rd1, %rd9;
	ld.global.v4.u32 	{%r352, %r353, %r354, %r355}, [%rd10];
	st.shared.v4.u32 	[%r21], {%r352, %r353, %r354, %r355};
	mov.u32 	%r609, %r22;
	@%p25 bra 	$L__BB494_12;
	add.s32 	%r609, %r22, %r10;
	add.s32 	%r356, %r86, %r22;
	mul.wide.s32 	%rd11, %r356, 4;
	add.s64 	%rd12, %rd1, %rd11;
	ld.global.v4.u32 	{%r357, %r358, %r359, %r360}, [%rd12];
	shl.b32 	%r361, %r10, 2;
	add.s32 	%r362, %r21, %r361;
	st.shared.v4.u32 	[%r362], {%r357, %r358, %r359, %r360};
$L__BB494_12:
	add.s32 	%r363, %r86, %r609;
	mul.wide.s32 	%rd13, %r363, 4;
	add.s64 	%rd14, %rd1, %rd13;
	ld.global.v4.u32 	{%r364, %r365, %r366, %r367}, [%rd14];
	shl.b32 	%r368, %r609, 2;
	mov.u32 	%r369, _ZZ9cuda_gemmIiLi128ELi2ELi1ELi4096ELi32ELi32ELi64ELi1ELi0EEviiiPT_S1_S1_iiiE3Ash;
	add.s32 	%r370, %r369, %r368;
	st.shared.v4.u32 	[%r370], {%r364, %r365, %r366, %r367};
	add.s32 	%r371, %r609, %r10;
	add.s32 	%r372, %r86, %r371;
	mul.wide.s32 	%rd15, %r372, 4;
	add.s64 	%rd16, %rd1, %rd15;
	ld.global.v4.u32 	{%r373, %r374, %r375, %r376}, [%rd16];
	shl.b32 	%r377, %r10, 2;
	add.s32 	%r378, %r370, %r377;
	st.shared.v4.u32 	[%r378], {%r373, %r374, %r375, %r376};
	add.s32 	%r379, %r371, %r10;
	add.s32 	%r380, %r86, %r379;
	mul.wide.s32 	%rd17, %r380, 4;
	add.s64 	%rd18, %rd1, %rd17;
	ld.global.v4.u32 	{%r381, %r382, %r383, %r384}, [%rd18];
	add.s32 	%r385, %r378, %r377;
	st.shared.v4.u32 	[%r385], {%r381, %r382, %r383, %r384};
	add.s32 	%r386, %r379, %r10;
	add.s32 	%r387, %r86, %r386;
	mul.wide.s32 	%rd19, %r387, 4;
	add.s64 	%rd20, %rd1, %rd19;
	ld.global.v4.u32 	{%r388, %r389, %r390, %r391}, [%rd20];
	add.s32 	%r392, %r385, %r377;
	st.shared.v4.u32 	[%r392], {%r388, %r389, %r390, %r391};
	add.s32 	%r609, %r386, %r10;
	setp.lt.u32 	%p26, %r609, 4096;
	@%p26 bra 	$L__BB494_12;
	mov.b32 	%r627, 0;
	mov.pred 	%p106, -1;
$L__BB494_14:
	mov.pred 	%p1, %p106;
	shr.u32 	%r628, %r1, 4;
	add.s32 	%r109, %r627, %r11;
$L__BB494_15:
	add.s32 	%r394, %r12, %r628;
	mad.lo.s32 	%r395, %r394, %r254, %r109;
	mul.wide.s32 	%rd21, %r395, 4;
	add.s64 	%rd22, %rd3, %rd21;
	ld.global.u32 	%r396, [%rd22];
	shl.b32 	%r397, %r628, 2;
	add.s32 	%r398, %r13, %r397;
	st.shared.u32 	[%r398], %r396;
	add.s32 	%r628, %r628, %r14;
	setp.lt.u32 	%p28, %r628, 32;
	@%p28 bra 	$L__BB494_15;
	setp.lt.s32 	%p29, %r2, 1;
	bar.sync 	0;
	@%p29 bra 	$L__BB494_121;
	mov.b32 	%r645, 0;
$L__BB494_18:
	setp.lt.s32 	%p30, %r255, 1;
	add.s32 	%r129, %r645, %r4;
	mul.lo.s32 	%r130, %r129, %r255;
	@%p30 bra 	$L__BB494_20;
	add.s32 	%r400, %r23, %r130;
	shl.b32 	%r401, %r400, 2;
	mov.u32 	%r402, _ZZ9cuda_gemmIiLi128ELi2ELi1ELi4096ELi32ELi32ELi64ELi1ELi0EEviiiPT_S1_S1_iiiE3Ash;
	add.s32 	%r403, %r402, %r401;
	ld.shared.u32 	%r646, [%r403];
$L__BB494_20:
	setp.lt.s32 	%p31, %r255, 2;
	@%p31 bra 	$L__BB494_22;
	add.s32 	%r404, %r24, %r130;
	shl.b32 	%r405, %r404, 2;
	mov.u32 	%r406, _ZZ9cuda_gemmIiLi128ELi2ELi1ELi4096ELi32ELi32ELi64ELi1ELi0EEviiiPT_S1_S1_iiiE3Ash;
	add.s32 	%r407, %r406, %r405;
	ld.shared.u32 	%r647, [%r407];
$L__BB494_22:
	setp.lt.s32 	%p32, %r255, 3;
	@%p32 bra 	$L__BB494_24;
	add.s32 	%r408, %r25, %r130;
	shl.b32 	%r409, %r408, 2;
	mov.u32 	%r410, _ZZ9cuda_gemmIiLi128ELi2ELi1ELi4096ELi32ELi32ELi64ELi1ELi0EEviiiPT_S1_S1_iiiE3Ash;
	add.s32 	%r411, %r410, %r409;
	ld.shared.u32 	%r648, [%r411];
$L__BB494_24:
	setp.lt.s32 	%p33, %r255, 4;
	@%p33 bra 	$L__BB494_26;
	add.s32 	%r412, %r26, %r130;
	shl.b32 	%r413, %r412, 2;
	mov.u32 	%r414, _ZZ9cuda_gemmIiLi128ELi2ELi1ELi4096ELi32ELi32ELi64ELi1ELi0EEviiiPT_S1_S1_iiiE3Ash;
	add.s32 	%r415, %r414, %r413;
	ld.shared.u32 	%r649, [%r415];
$L__BB494_26:
	setp.lt.s32 	%p34, %r255, 5;
	@%p34 bra 	$L__BB494_28;
	add.s32 	%r416, %r27, %r130;
	shl.b32 	%r417, %r416, 2;
	mov.u32 	%r418, _ZZ9cuda_gemmIiLi128ELi2ELi1ELi4096ELi32ELi32ELi64ELi1ELi0EEviiiPT_S1_S1_iiiE3Ash;
	add.s32 	%r419, %r418, %r417;
	ld.shared.u32 	%r650, [%r419];
$L__BB494_28:
	setp.lt.s32 	%p35, %r255, 6;
	@%p35 bra 	$L__BB494_30;
	add.s32 	%r420, %r28, %r130;
	shl.b32 	%r421, %r420, 2;
	mov.u32 	%r422, _ZZ9cuda_gemmIiLi128ELi2ELi1ELi4096ELi32ELi32ELi64ELi1ELi0EEviiiPT_S1_S1_iiiE3Ash;
	add.s32 	%r423, %r422, %r421;
	ld.shared.u32 	%r651, [%r423];
$L__BB494_30:
	setp.lt.s32 	%p36, %r255, 7;
	@%p36 bra 	$L__BB494_32;
	add.s32 	%r424, %r29, %r130;
	shl.b32 	%r425, %r424, 2;
	mov.u32 	%r426, _ZZ9cuda_gemmIiLi128ELi2ELi1ELi4096ELi32ELi32ELi64ELi1ELi0EEviiiPT_S1_S1_iiiE3Ash;
	add.s32 	%r427, %r426, %r425;
	ld.shared.u32 	%r652, [%r427];
$L__BB494_32:
	setp.lt.s32 	%p37, %r255, 8;
	@%p37 bra 	$L__BB494_34;
	add.s32 	%r428, %r30, %r130;
	shl.b32 	%r429, %r428, 2;
	mov.u32 	%r430, _ZZ9cuda_gemmIiLi128ELi2ELi1ELi4096ELi32ELi32ELi64ELi1ELi0EEviiiPT_S1_S1_iiiE3Ash;
	add.s32 	%r431, %r430, %r429;
	ld.shared.u32 	%r653, [%r431];
$L__BB494_34:
	setp.lt.s32 	%p38, %r255, 9;
	@%p38 bra 	$L__BB494_36;
	add.s32 	%r432, %r31, %r130;
	shl.b32 	%r433, %r432, 2;
	mov.u32 	%r434, _ZZ9cuda_gemmIiLi128ELi2ELi1ELi4096ELi32ELi32ELi64ELi1ELi0EEviiiPT_S1_S1_iiiE3Ash;
	add.s32 	%r435, %r434, %r433;
	ld.shared.u32 	%r654, [%r435];
$L__BB494_36:
	setp.lt.s32 	%p39, %r255, 10;
	@%p39 bra 	$L__BB494_38;
	add.s32 	%r436, %r32, %r130;
	shl.b32 	%r437, %r436, 2;
	mov.u32 	%r438, _ZZ9cuda_gemmIiLi128ELi2ELi1ELi4096ELi32ELi32ELi64ELi1ELi0EEviiiPT_S1_S1_iiiE3Ash;
	add.s32 	%r439, %r438, %r437;
	ld.shared.u32 	%r655, [%r439];
$L__BB494_38:
	setp.lt.s32 	%p40, %r255, 11;
	@%p40 bra 	$L__BB494_40;
	add.s32 	%r440, %r33, %r130;
	shl.b32 	%r441, %r440, 2;
	mov.u32 	%r442, _ZZ9cuda_gemmIiLi128ELi2ELi1ELi4096ELi32ELi32ELi64ELi1ELi0EEviiiPT_S1_S1_iiiE3Ash;
	add.s32 	%r443, %r442, %r441;
	ld.shared.u32 	%r656, [%r443];
$L__BB494_40:
	setp.lt.s32 	%p41, %r255, 12;
	@%p41 bra 	$L__BB494_42;
	add.s32 	%r444, %r34, %r130;
	shl.b32 	%r445, %r444, 2;
	mov.u32 	%r446, _ZZ9cuda_gemmIiLi128ELi2ELi1ELi4096ELi32ELi32ELi64ELi1ELi0EEviiiPT_S1_S1_iiiE3Ash;
	add.s32 	%r447, %r446, %r445;
	ld.shared.u32 	%r657, [%r447];
$L__BB494_42:
	setp.lt.s32 	%p42, %r255, 13;
	@%p42 bra 	$L__BB494_44;
	add.s32 	%r448, %r35, %r130;
	shl.b32 	%r449, %r448, 2;
	mov.u32 	%r450, _ZZ9cuda_gemmIiLi128ELi2ELi1ELi4096ELi32ELi32ELi64ELi1ELi0EEviiiPT_S1_S1_iiiE3Ash;
	add.s32 	%r451, %r450, %r449;
	ld.shared.u32 	%r658, [%r451];
$L__BB494_44:
	setp.lt.s32 	%p43, %r255, 14;
	@%p43 bra 	$L__BB494_46;
	add.s32 	%r452, %r36, %r130;
	shl.b32 	%r453, %r452, 2;
	mov.u32 	%r454, _ZZ9cuda_gemmIiLi128ELi2ELi1ELi4096ELi32ELi32ELi64ELi1ELi0EEviiiPT_S1_S1_iiiE3Ash;
	add.s32 	%r455, %r454, %r453;
	ld.shared.u32 	%r659, [%r455];
$L__BB494_46:
	setp.lt.s32 	%p44, %r255, 15;
	@%p44 bra 	$L__BB494_48;
	add.s32 	%r456, %r37, %r130;
	shl.b32 	%r457, %r456, 2;
	mov.u32 	%r458, _ZZ9cuda_gemmIiLi128ELi2ELi1ELi4096ELi32ELi32ELi64ELi1ELi0EEviiiPT_S1_S1_iiiE3Ash;
	add.s32 	%r459, %r458, %r457;
	ld.shared.u32 	%r660, [%r459];
$L__BB494_48:
	setp.lt.s32 	%p45, %r255, 16;
	@%p45 bra 	$L__BB494_50;
	add.s32 	%r460, %r38, %r130;
	shl.b32 	%r461, %r460, 2;
	mov.u32 	%r462, _ZZ9cuda_gemmIiLi128ELi2ELi1ELi4096ELi32ELi32ELi64ELi1ELi0EEviiiPT_S1_S1_iiiE3Ash;
	add.s32 	%r463, %r462, %r461;
	ld.shared.u32 	%r661, [%r463];
$L__BB494_50:
	setp.ge.s32 	%p46, %r5, %r15;
	@%p46 bra 	$L__BB494_120;
	mov.u32 	%r662, %r5;
$L__BB494_52:
	setp.gt.u32 	%p47, %r255, 64;
	mov.u32 	%r464, _ZZ9cuda_gemmIiLi128ELi2ELi1ELi4096ELi32ELi32ELi64ELi1ELi0EEviiiPT_S1_S1_iiiE11kron_fac_sh;
	mad.lo.s32 	%r164, %r662, 132, %r464;
	add.s32 	%r466, %r164, %r465;
	ld.shared.u32 	%r165, [%r466];
	@%p47 bra 	$L__BB494_85;
	setp.eq.s32 	%p64, %r255, 0;
	mov.b32 	%r664, 0;
	@%p64 bra 	$L__BB494_55;
	shfl.sync.idx.b32	%r517|%p65, %r165, %r39, 31, -1;
	mul.lo.s32 	%r664, %r517, %r646;
$L__BB494_55:
	setp.lt.s32 	%p66, %r255, 2;
	@%p66 bra 	$L__BB494_57;
	shfl.sync.idx.b32	%r518|%p67, %r165, %r40, 31, -1;
	mad.lo.s32 	%r664, %r518, %r647, %r664;
$L__BB494_57:
	setp.lt.s32 	%p68, %r255, 3;
	@%p68 bra 	$L__BB494_59;
	shfl.sync.idx.b32	%r519|%p69, %r165, %r41, 31, -1;
	mad.lo.s32 	%r664, %r519, %r648, %r664;
$L__BB494_59:
	setp.lt.s32 	%p70, %r255, 4;
	@%p70 bra 	$L__BB494_61;
	shfl.sync.idx.b32	%r520|%p71, %r165, %r42, 31, -1;
	mad.lo.s32 	%r664, %r520, %r649, %r664;
$L__BB494_61:
	setp.lt.s32 	%p72, %r255, 5;
	@%p72 bra 	$L__BB494_63;
	shfl.sync.idx.b32	%r521|%p73, %r165, %r43, 31, -1;
	mad.lo.s32 	%r664, %r521, %r650, %r664;
$L__BB494_63:
	setp.lt.s32 	%p74, %r255, 6;
	@%p74 bra 	$L__BB494_65;
	shfl.sync.idx.b32	%r522|%p75, %r165, %r44, 31, -1;
	mad.lo.s32 	%r664, %r522, %r651, %r664;
$L__BB494_65:
	setp.lt.s32 	%p76, %r255, 7;
	@%p76 bra 	$L__BB494_67;
	shfl.sync.idx.b32	%r523|%p77, %r165, %r45, 31, -1;
	mad.lo.s32 	%r664, %r523, %r652, %r664;
$L__BB494_67:
	setp.lt.s32 	%p78, %r255, 8;
	@%p78 bra 	$L__BB494_69;
	shfl.sync.idx.b32	%r524|%p79, %r165, %r46, 31, -1;
	mad.lo.s32 	%r664, %r524, %r653, %r664;
$L__BB494_69:
	setp.lt.s32 	%p80, %r255, 9;
	@%p80 bra 	$L__BB494_71;
	shfl.sync.idx.b32	%r525|%p81, %r165, %r47, 31, -1;
	mad.lo.s32 	%r664, %r525, %r654, %r664;
$L__BB494_71:
	setp.lt.s32 	%p82, %r255, 10;
	@%p82 bra 	$L__BB494_73;
	shfl.sync.idx.b32	%r526|%p83, %r165, %r48, 31, -1;
	mad.lo.s32 	%r664, %r526, %r655, %r664;
$L__BB494_73:
	setp.lt.s32 	%p84, %r255, 11;
	@%p84 bra 	$L__BB494_75;
	shfl.sync.idx.b32	%r527|%p85, %r165, %r49, 31, -1;
	mad.lo.s32 	%r664, %r527, %r656, %r664;
$L__BB494_75:
	setp.lt.s32 	%p86, %r255, 12;
	@%p86 bra 	$L__BB494_77;
	shfl.sync.idx.b32	%r528|%p87, %r165, %r50, 31, -1;
	mad.lo.s32 	%r664, %r528, %r657, %r664;
$L__BB494_77:
	setp.lt.s32 	%p88, %r255, 13;
	@%p88 bra 	$L__BB494_79;
	shfl.sync.idx.b32	%r529|%p89, %r165, %r51, 31, -1;
	mad.lo.s32 	%r664, %r529, %r658, %r664;
$L__BB494_79:
	setp.lt.s32 	%p90, %r255, 14;
	@%p90 bra 	$L__BB494_81;
	shfl.sync.idx.b32	%r530|%p91, %r165, %r52, 31, -1;
	mad.lo.s32 	%r664, %r530, %r659, %r664;
$L__BB494_81:
	setp.lt.s32 	%p92, %r255, 15;
	@%p92 bra 	$L__BB494_83;
	shfl.sync.idx.b32	%r531|%p93, %r165, %r53, 31, -1;
	mad.lo.s32 	%r664, %r531, %r660, %r664;
$L__BB494_83:
	setp.lt.s32 	%p94, %r255, 16;
	@%p94 bra 	$L__BB494_117;
	shfl.sync.idx.b32	%r532|%p95, %r165, %r54, 31, -1;
	mad.lo.s32 	%r664, %r532, %r661, %r664;
	bra.uni 	$L__BB494_117;
$L__BB494_85:
	mov.b32 	%r664, 0;
	@%p30 bra 	$L__BB494_87;
	shl.b32 	%r468, %r23, 2;
	add.s32 	%r469, %r164, %r468;
	ld.shared.u32 	%r470, [%r469];
	mul.lo.s32 	%r664, %r470, %r646;
$L__BB494_87:
	@%p31 bra 	$L__BB494_89;
	shl.b32 	%r471, %r24, 2;
	add.s32 	%r472, %r164, %r471;
	ld.shared.u32 	%r473, [%r472];
	mad.lo.s32 	%r664, %r473, %r647, %r664;
$L__BB494_89:
	@%p32 bra 	$L__BB494_91;
	shl.b32 	%r474, %r25, 2;
	add.s32 	%r475, %r164, %r474;
	ld.shared.u32 	%r476, [%r475];
	mad.lo.s32 	%r664, %r476, %r648, %r664;
$L__BB494_91:
	setp.lt.s32 	%p51, %r255, 4;
	@%p51 bra 	$L__BB494_93;
	shl.b32 	%r477, %r26, 2;
	add.s32 	%r478, %r164, %r477;
	ld.shared.u32 	%r479, [%r478];
	mad.lo.s32 	%r664, %r479, %r649, %r664;
$L__BB494_93:
	setp.lt.s32 	%p52, %r255, 5;
	@%p52 bra 	$L__BB494_95;
	shl.b32 	%r480, %r27, 2;
	add.s32 	%r481, %r164, %r480;
	ld.shared.u32 	%r482, [%r481];
	mad.lo.s32 	%r664, %r482, %r650, %r664;
$L__BB494_95:
	setp.lt.s32 	%p53, %r255, 6;
	@%p53 bra 	$L__BB494_97;
	shl.b32 	%r483, %r28, 2;
	add.s32 	%r484, %r164, %r483;
	ld.shared.u32 	%r485, [%r484];
	mad.lo.s32 	%r664, %r485, %r651, %r664;
$L__BB494_97:
	setp.lt.s32 	%p54, %r255, 7;
	@%p54 bra 	$L__BB494_99;
	shl.b32 	%r486, %r29, 2;
	add.s32 	%r487, %r164, %r486;
	ld.shared.u32 	%r488, [%r487];
	mad.lo.s32 	%r664, %r488, %r652, %r664;
$L__BB494_99:
	setp.lt.s32 	%p55, %r255, 8;
	@%p55 bra 	$L__BB494_101;
	shl.b32 	%r489, %r30, 2;
	add.s32 	%r490, %r164, %r489;
	ld.shared.u32 	%r491, [%r490];
	mad.lo.s32 	%r664, %r491, %r653, %r664;
$L__BB494_101:
	setp.lt.s32 	%p56, %r255, 9;
	@%p56 bra 	$L__BB494_103;
	shl.b32 	%r492, %r31, 2;
	add.s32 	%r493, %r164, %r492;
	ld.shared.u32 	%r494, [%r493];
	mad.lo.s32 	%r664, %r494, %r654, %r664;
$L__BB494_103:
	setp.lt.s32 	%p57, %r255, 10;
	@%p57 bra 	$L__BB494_105;
	shl.b32 	%r495, %r32, 2;
	add.s32 	%r496, %r164, %r495;
	ld.shared.u32 	%r497, [%r496];
	mad.lo.s32 	%r664, %r497, %r655, %r664;
$L__BB494_105:
	setp.lt.s32 	%p58, %r255, 11;
	@%p58 bra 	$L__BB494_107;
	shl.b32 	%r498, %r33, 2;
	add.s32 	%r499, %r164, %r498;
	ld.shared.u32 	%r500, [%r499];
	mad.lo.s32 	%r664, %r500, %r656, %r664;
$L__BB494_107:
	setp.lt.s32 	%p59, %r255, 12;
	@%p59 bra 	$L__BB494_109;
	shl.b32 	%r501, %r34, 2;
	add.s32 	%r502, %r164, %r501;
	ld.shared.u32 	%r503, [%r502];
	mad.lo.s32 	%r664, %r503, %r657, %r664;
$L__BB494_109:
	setp.lt.s32 	%p60, %r255, 13;
	@%p60 bra 	$L__BB494_111;
	shl.b32 	%r504, %r35, 2;
	add.s32 	%r505, %r164, %r504;
	ld.shared.u32 	%r506, [%r505];
	mad.lo.s32 	%r664, %r506, %r658, %r664;
$L__BB494_111:
	setp.lt.s32 	%p61, %r255, 14;
	@%p61 bra 	$L__BB494_113;
	shl.b32 	%r507, %r36, 2;
	add.s32 	%r508, %r164, %r507;
	ld.shared.u32 	%r509, [%r508];
	mad.lo.s32 	%r664, %r509, %r659, %r664;
$L__BB494_113:
	setp.lt.s32 	%p62, %r255, 15;
	@%p62 bra 	$L__BB494_115;
	shl.b32 	%r510, %r37, 2;
	add.s32 	%r511, %r164, %r510;
	ld.shared.u32 	%r512, [%r511];
	mad.lo.s32 	%r664, %r512, %r660, %r664;
$L__BB494_115:
	setp.lt.s32 	%p63, %r255, 16;
	@%p63 bra 	$L__BB494_117;
	shl.b32 	%r513, %r38, 2;
	add.s32 	%r514, %r164, %r513;
	ld.shared.u32 	%r515, [%r514];
	mad.lo.s32 	%r664, %r515, %r661, %r664;
$L__BB494_117:
	setp.ne.s32 	%p96, %r8, 0;
	add.s32 	%r533, %r662, %r627;
	mad.lo.s32 	%r229, %r533, %r2, %r129;
	shfl.sync.down.b32	%r534|%p97, %r664, 1, 7711, -1;
	add.s32 	%r230, %r534, %r664;
	@%p96 bra 	$L__BB494_119;
	shl.b32 	%r535, %r229, 2;
	mov.u32 	%r536, _ZZ9cuda_gemmIiLi128ELi2ELi1ELi4096ELi32ELi32ELi64ELi1ELi0EEviiiPT_S1_S1_iiiE3Csh;
	add.s32 	%r537, %r536, %r535;
	ld.shared.u32 	%r538, [%r537];
	add.s32 	%r539, %r538, %r230;
	st.shared.u32 	[%r537], %r539;
$L__BB494_119:
	add.s32 	%r662, %r662, %r60;
	setp.lt.s32 	%p98, %r662, %r15;
	@%p98 bra 	$L__BB494_52;
$L__BB494_120:
	add.s32 	%r645, %r645, %r3;
	setp.lt.s32 	%p99, %r645, %r2;
	@%p99 bra 	$L__BB494_18;
$L__BB494_121:
	mov.b32 	%r627, 16;
	mov.pred 	%p106, 0;
	@%p1 bra 	$L__BB494_14;
	bar.sync 	0;
	mov.u32 	%r710, %r9;
	@%p23 bra 	$L__BB494_126;
	setp.eq.s16 	%p102, %rs2, 3;
	add.s32 	%r541, %r86, %r9;
	mul.wide.s32 	%rd23, %r541, 4;
	add.s64 	%rd24, %rd2, %rd23;
	ld.shared.v4.u32 	{%r542, %r543, %r544, %r545}, [%r55];
	st.global.v4.u32 	[%rd24], {%r542, %r543, %r544, %r545};
	mov.u32 	%r710, %r20;
	@%p102 bra 	$L__BB494_126;
	setp.eq.s16 	%p103, %rs2, 0;
	add.s32 	%r546, %r86, %r20;
	mul.wide.s32 	%rd25, %r546, 4;
	add.s64 	%rd26, %rd2, %rd25;
	ld.shared.v4.u32 	{%r547, %r548, %r549, %r550}, [%r56];
	st.global.v4.u32 	[%rd26], {%r547, %r548, %r549, %r550};
	mov.u32 	%r710, %r22;
	@%p103 bra 	$L__BB494_126;
	add.s32 	%r710, %r22, %r10;
	add.s32 	%r551, %r86, %r22;
	mul.wide.s32 	%rd27, %r551, 4;
	add.s64 	%rd28, %rd2, %rd27;
	shl.b32 	%r552, %r10, 2;
	add.s32 	%r553, %r56, %r552;
	ld.shared.v4.u32 	{%r554, %r555, %r556, %r557}, [%r553];
	st.global.v4.u32 	[%rd28], {%r554, %r555, %r556, %r557};
$L__BB494_126:
	add.s32 	%r558, %r86, %r710;
	mul.wide.s32 	%rd29, %r558, 4;
	add.s64 	%rd30, %rd2, %rd29;
	shl.b32 	%r559, %r710, 2;
	mov.u32 	%r560, _ZZ9cuda_gemmIiLi128ELi2ELi1ELi4096ELi32ELi32ELi64ELi1ELi0EEviiiPT_S1_S1_iiiE3Csh;
	add.s32 	%r561, %r560, %r559;
	ld.shared.v4.u32 	{%r562, %r563, %r564, %r565}, [%r561];
	st.global.v4.u32 	[%rd30], {%r562, %r563, %r564, %r565};
	add.s32 	%r566, %r710, %r10;
	add.s32 	%r567, %r86, %r566;
	mul.wide.s32 	%rd31, %r567, 4;
	add.s64 	%rd32, %rd2, %rd31;
	shl.b32 	%r568, %r10, 2;
	add.s32 	%r569, %r561, %r568;
	ld.shared.v4.u32 	{%r570, %r571, %r572, %r573}, [%r569];
	st.global.v4.u32 	[%rd32], {%r570, %r571, %r572, %r573};
	add.s32 	%r574, %r566, %r10;
	add.s32 	%r575, %r86, %r574;
	mul.wide.s32 	%rd33, %r575, 4;
	add.s64 	%rd34, %rd2, %rd33;
	add.s32 	%r576, %r569, %r568;
	ld.shared.v4.u32 	{%r577, %r578, %r579, %r580}, [%r576];
	st.global.v4.u32 	[%rd34], {%r577, %r578, %r579, %r580};
	add.s32 	%r581, %r574, %r10;
	add.s32 	%r582, %r86, %r581;
	mul.wide.s32 	%rd35, %r582, 4;
	add.s64 	%rd36, %rd2, %rd35;
	add.s32 	%r583, %r576, %r568;
	ld.shared.v4.u32 	{%r584, %r585, %r586, %r587}, [%r583];
	st.global.v4.u32 	[%rd36], {%r584, %r585, %r586, %r587};
	add.s32 	%r710, %r581, %r10;
	setp.lt.u32 	%p104, %r710, 4096;
	@%p104 bra 	$L__BB494_126;
	add.s32 	%r605, %r605, %r7;
	shl.b32 	%r588, %r7, 1;
	setp.lt.u32 	%p105, %r605, %r588;
	@%p105 bra 	$L__BB494_2;
$L__BB494_128:
	ret;

}
	// .globl	_Z9cuda_gemmIiLi128ELi2ELi1ELi4096ELi32ELi32ELi64ELi1ELi1EEviiiPT_S1_S1_iii
.visible .entry _Z9cuda_gemmIiLi128ELi2ELi1ELi4096ELi32ELi32ELi64ELi1ELi1EEviiiPT_S1_S1_iii(
	.param .u32 _Z9cuda_gemmIiLi128ELi2ELi1ELi4096ELi32ELi32ELi64ELi1ELi1EEviiiPT_S1_S1_iii_param_0,
	.param .u32 _Z9cuda_gemmIiLi128ELi2ELi1ELi4096ELi32ELi32ELi64ELi1ELi1EEviiiPT_S1_S1_iii_param_1,
	.param .u32 _Z9cuda_gemmIiLi128ELi2ELi1ELi4096ELi32ELi32ELi64ELi1ELi1EEviiiPT_S1_S1_iii_param_2,
	.param .u64 .ptr .align 1 _Z9cuda_gemmIiLi128ELi2ELi1ELi4096ELi32ELi32ELi64ELi1ELi1EEviiiPT_S1_S1_iii_param_3,
	.param .u64 .ptr .align 1 _Z9cuda_gemmIiLi128ELi2ELi1ELi4096ELi32ELi32ELi64ELi1ELi1EEviiiPT_S1_S1_iii_param_4,
	.param .u64 .ptr .align 1 _Z9cuda_gemmIiLi128ELi2ELi1ELi4096ELi32ELi32ELi64ELi1ELi1EEviiiPT_S1_S1_iii_param_5,
	.param .u32 _Z9cuda_gemmIiLi128ELi2ELi1ELi4096ELi32ELi32ELi64ELi1ELi1EEviiiPT_S1_S1_iii_param_6,
	.param .u32 _Z9cuda_gemmIiLi128ELi2ELi1ELi4096ELi32ELi32ELi64ELi1ELi1EEviiiPT_S1_S1_iii_param_7,
	.param .u32 _Z9cuda_gemmIiLi128ELi2ELi1ELi4096ELi32ELi32ELi64ELi1ELi1EEviiiPT_S1_S1_iii_param_8
)
.maxntid 128
{
	.reg .pred 	%p<39>;
	.reg .b16 	%rs<10>;
	.reg .b32 	%r<355>;
	.reg .b64 	%rd<37>;
	// demoted variable
	.shared .align 128 .b8 _ZZ9cuda_gemmIiLi128ELi2ELi1ELi4096ELi32ELi32ELi64ELi1ELi1EEviiiPT_S1_S1_iiiE11kron_fac_sh[2112];
	// demoted variable
	.shared .align 128 .b8 _ZZ9cuda_gemmIiLi128ELi2ELi1ELi4096ELi32ELi32ELi64ELi1ELi1EEviiiPT_S1_S1_iiiE3Ash[16384];
	// demoted variable
	.shared .align 128 .b8 _ZZ9cuda_gemmIiLi128ELi2ELi1ELi4096ELi32ELi32ELi64ELi1ELi1EEviiiPT_S1_S1_iiiE3Csh[16384];
	ld.param.u64 	%rd5, [_Z9cuda_gemmIiLi128ELi2ELi1ELi4096ELi32ELi32ELi64ELi1ELi1EEviiiPT_S1_S1_iii_param_3];
	ld.param.u64 	%rd4, [_Z9cuda_gemmIiLi128ELi2ELi1ELi4096ELi32ELi32ELi64ELi1ELi1EEviiiPT_S1_S1_iii_param_4];
	ld.param.u64 	%rd6, [_Z9cuda_gemmIiLi128ELi2ELi1ELi4096ELi32ELi32ELi64ELi1ELi1EEviiiPT_S1_S1_iii_param_5];
	cvta.to.global.u64 	%rd1, %rd5;
	cvta.to.global.u64 	%rd2, %rd6;
	mov.u32 	%r1, %tid.x;
	shr.u32 	%r2, %r1, 1;
	mov.u32 	%r344, %ctaid.y;
	mov.u32 	%r4, %nctaid.y;
	shl.b32 	%r95, %r4, 1;
	setp.ge.u32 	%p2, %r344, %r95;
	@%p2 bra 	$L__BB495_27;
	and.b32  	%r5, %r1, 1;
	mov.u32 	%r96, %ctaid.z;
	mov.u32 	%r97, %ntid.x;
	shl.b32 	%r6, %r1, 2;
	shl.b32 	%r7, %r97, 2;
	and.b32  	%r98, %r1, 15;
	shl.b32 	%r99, %r96, 10;
	or.b32  	%r8, %r99, %r98;
	mov.u32 	%r100, _ZZ9cuda_gemmIiLi128ELi2ELi1ELi4096ELi32ELi32ELi64ELi1ELi1EEviiiPT_S1_S1_iiiE11kron_fac_sh;
	mad.lo.s32 	%r9, %r98, 132, %r100;
	shr.u32 	%r10, %r97, 4;
	shl.b32 	%r101, %r1, 4;
	and.b32  	%r102, %r101, 16;
	shl.b32 	%r103, %r2, 5;
	or.b32  	%r104, %r103, %r102;
	and.b32  	%r105, %r6, 124;
	add.s32 	%r11, %r100, %r105;
	add.s32 	%r12, %r1, %r97;
	cvt.u16.u32 	%rs3, %r12;
	xor.b16  	%rs4, %rs3, 4095;
	cvt.u16.u32 	%rs5, %r97;
	div.u16 	%rs6, %rs4, %rs5;
	xor.b32  	%r106, %r6, 4095;
	sub.s32 	%r107, %r106, %r7;
	cvt.u16.u32 	%rs7, %r107;
	cvt.u16.u32 	%rs8, %r7;
	div.u16 	%rs9, %rs7, %rs8;
	and.b16  	%rs1, %rs6, 3;
	mov.u32 	%r108, _ZZ9cuda_gemmIiLi128ELi2ELi1ELi4096ELi32ELi32ELi64ELi1ELi1EEviiiPT_S1_S1_iiiE3Csh;
	add.s32 	%r13, %r108, %r6;
	add.s32 	%r14, %r13, %r7;
	add.s32 	%r15, %r12, %r97;
	and.b16  	%rs2, %rs9, 3;
	mov.u32 	%r109, _ZZ9cuda_gemmIiLi128ELi2ELi1ELi4096ELi32ELi32ELi64ELi1ELi1EEviiiPT_S1_S1_iiiE3Ash;
	add.s32 	%r16, %r109, %r101;
	add.s32 	%r17, %r6, %r7;
	shl.b32 	%r110, %r97, 4;
	add.s32 	%r18, %r16, %r110;
	add.s32 	%r19, %r17, %r7;
	and.b32  	%r111, %r2, 15;
	add.s32 	%r112, %r2, 1;
	and.b32  	%r113, %r112, 15;
	add.s32 	%r114, %r2, 2;
	and.b32  	%r115, %r114, 15;
	add.s32 	%r116, %r2, 3;
	and.b32  	%r117, %r116, 15;
	or.b32  	%r118, %r104, %r117;
	shl.b32 	%r119, %r118, 2;
	add.s32 	%r20, %r109, %r119;
	add.s32 	%r120, %r2, 4;
	and.b32  	%r121, %r120, 15;
	or.b32  	%r122, %r104, %r121;
	shl.b32 	%r123, %r122, 2;
	add.s32 	%r21, %r109, %r123;
	add.s32 	%r124, %r2, 5;
	and.b32  	%r125, %r124, 15;
	or.b32  	%r126, %r104, %r125;
	shl.b32 	%r127, %r126, 2;
	add.s32 	%r22, %r109, %r127;
	add.s32 	%r128, %r2, 6;
	and.b32  	%r129, %r128, 15;
	or.b32  	%r130, %r104, %r129;
	shl.b32 	%r131, %r130, 2;
	add.s32 	%r23, %r109, %r131;
	add.s32 	%r132, %r2, 7;
	and.b32  	%r133, %r132, 15;
	or.b32  	%r134, %r104, %r133;
	shl.b32 	%r135, %r134, 2;
	add.s32 	%r24, %r109, %r135;
	xor.b32  	%r136, %r111, 8;
	or.b32  	%r137, %r104, %r136;
	shl.b32 	%r138, %r137, 2;
	add.s32 	%r25, %r109, %r138;
	add.s32 	%r139, %r2, 9;
	and.b32  	%r140, %r139, 15;
	or.b32  	%r141, %r104, %r140;
	shl.b32 	%r142, %r141, 2;
	add.s32 	%r26, %r109, %r142;
	add.s32 	%r143, %r2, 10;
	and.b32  	%r144, %r143, 15;
	or.b32  	%r145, %r104, %r144;
	shl.b32 	%r146, %r145, 2;
	add.s32 	%r27, %r109, %r146;
	add.s32 	%r147, %r2, 11;
	and.b32  	%r148, %r147, 15;
	or.b32  	%r149, %r104, %r148;
	shl.b32 	%r150, %r149, 2;
	add.s32 	%r28, %r109, %r150;
	add.s32 	%r151, %r2, 12;
	and.b32  	%r152, %r151, 15;
	or.b32  	%r153, %r104, %r152;
	shl.b32 	%r154, %r153, 2;
	add.s32 	%r29, %r109, %r154;
	add.s32 	%r155, %r2, 13;
	and.b32  	%r156, %r155, 15;
	or.b32  	%r157, %r104, %r156;
	shl.b32 	%r158, %r157, 2;
	add.s32 	%r30, %r109, %r158;
	add.s32 	%r159, %r2, 14;
	and.b32  	%r160, %r159, 15;
	or.b32  	%r161, %r104, %r160;
	shl.b32 	%r162, %r161, 2;
	add.s32 	%r31, %r109, %r162;
	add.s32 	%r163, %r2, -1;
	and.b32  	%r164, %r163, 15;
	or.b32  	%r165, %r104, %r164;
	shl.b32 	%r166, %r165, 2;
	add.s32 	%r32, %r109, %r166;
	or.b32  	%r33, %r102, %r111;
	or.b32  	%r34, %r102, %r113;
	or.b32  	%r35, %r102, %r115;
	or.b32  	%r36, %r102, %r117;
	or.b32  	%r37, %r102, %r121;
	or.b32  	%r38, %r102, %r125;
	or.b32  	%r39, %r102, %r129;
	or.b32  	%r40, %r102, %r133;
	or.b32  	%r41, %r102, %r136;
	or.b32  	%r42, %r102, %r140;
	or.b32  	%r43, %r102, %r144;
	or.b32  	%r44, %r102, %r148;
	or.b32  	%r45, %r102, %r152;
	or.b32  	%r46, %r102, %r156;
	or.b32  	%r47, %r102, %r160;
	or.b32  	%r48, %r102, %r164;
	mad.lo.s32 	%r49, %r1, 12, %r13;
	add.s32 	%r50, %r49, %r110;
	cvta.to.global.u64 	%rd3, %rd4;
$L__BB495_2:
	setp.eq.s16 	%p3, %rs1, 2;
	mov.u32 	%r345, %r1;
	@%p3 bra 	$L__BB495_6;
	setp.eq.s16 	%p4, %rs1, 3;
	mov.b32 	%r167, 0;
	st.shared.u32 	[%r13], %r167;
	mov.u32 	%r345, %r12;
	@%p4 bra 	$L__BB495_6;
	setp.eq.s16 	%p5, %rs1, 0;
	mov.b32 	%r168, 0;
	st.shared.u32 	[%r14], %r168;
	mov.u32 	%r345, %r15;
	@%p5 bra 	$L__BB495_6;
	mov.u32 	%r169, %ntid.x;
	add.s32 	%r345, %r15, %r169;
	add.s32 	%r170, %r14, %r7;
	mov.b32 	%r171, 0;
	st.shared.u32 	[%r170], %r171;
$L__BB495_6:
	shl.b32 	%r172, %r345, 2;
	mov.u32 	%r173, _ZZ9cuda_gemmIiLi128ELi2ELi1ELi4096ELi32ELi32ELi64ELi1ELi1EEviiiPT_S1_S1_iiiE3Csh;
	add.s32 	%r346, %r173, %r172;
$L__BB495_7:
	mov.b32 	%r174, 0;
	st.shared.u32 	[%r346], %r174;
	add.s32 	%r175, %r346, %r7;
	st.shared.u32 	[%r175], %r174;
	mov.u32 	%r176, %ntid.x;
	shl.b32 	%r177, %r176, 3;
	add.s32 	%r178, %r346, %r177;
	st.shared.u32 	[%r178], %r174;
	mad.lo.s32 	%r179, %r176, 12, %r346;
	st.shared.u32 	[%r179], %r174;
	add.s32 	%r345, %r345, %r7;
	shl.b32 	%r180, %r176, 4;
	add.s32 	%r346, %r346, %r180;
	setp.lt.u32 	%p6, %r345, 4096;
	@%p6 bra 	$L__BB495_7;
	setp.eq.s16 	%p7, %rs2, 2;
	shl.b32 	%r59, %r344, 12;
	mov.u32 	%r348, %r6;
	@%p7 bra 	$L__BB495_12;
	setp.eq.s16 	%p8, %rs2, 3;
	add.s32 	%r181, %r59, %r6;
	mul.wide.s32 	%rd7, %r181, 4;
	add.s64 	%rd8, %rd1, %rd7;
	ld.global.v4.u32 	{%r182, %r183, %r184, %r185}, [%rd8];
	st.shared.v4.u32 	[%r16], {%r182, %r183, %r184, %r185};
	mov.u32 	%r348, %r17;
	@%p8 bra 	$L__BB495_12;
	setp.eq.s16 	%p9, %rs2, 0;
	add.s32 	%r186, %r59, %r17;
	mul.wide.s32 	%rd9, %r186, 4;
	add.s64 	%rd10, %rd1, %rd9;
	ld.global.v4.u32 	{%r187, %r188, %r189, %r190}, [%rd10];
	st.shared.v4.u32 	[%r18], {%r187, %r188, %r189, %r190};
	mov.u32 	%r348, %r19;
	@%p9 bra 	$L__BB495_12;
	add.s32 	%r348, %r19, %r7;
	add.s32 	%r191, %r59, %r19;
	mul.wide.s32 	%rd11, %r191, 4;
	add.s64 	%rd12, %rd1, %rd11;
	ld.global.v4.u32 	{%r192, %r193, %r194, %r195}, [%rd12];
	shl.b32 	%r196, %r7, 2;
	add.s32 	%r197, %r18, %r196;
	st.shared.v4.u32 	[%r197], {%r192, %r193, %r194, %r195};
$L__BB495_12:
	add.s32 	%r198, %r59, %r348;
	mul.wide.s32 	%rd13, %r198, 4;
	add.s64 	%rd14, %rd1, %rd13;
	ld.global.v4.u32 	{%r199, %r200, %r201, %r202}, [%rd14];
	shl.b32 	%r203, %r348, 2;
	mov.u32 	%r204, _ZZ9cuda_gemmIiLi128ELi2ELi1ELi4096ELi32ELi32ELi64ELi1ELi1EEviiiPT_S1_S1_iiiE3Ash;
	add.s32 	%r205, %r204, %r203;
	st.shared.v4.u32 	[%r205], {%r199, %r200, %r201, %r202};
	add.s32 	%r206, %r348, %r7;
	add.s32 	%r207, %r59, %r206;
	mul.wide.s32 	%rd15, %r207, 4;
	add.s64 	%rd16, %rd1, %rd15;
	ld.global.v4.u32 	{%r208, %r209, %r210, %r211}, [%rd16];
	shl.b32 	%r212, %r7, 2;
	add.s32 	%r213, %r205, %r212;
	st.shared.v4.u32 	[%r213], {%r208, %r209, %r210, %r211};
	add.s32 	%r214, %r206, %r7;
	add.s32 	%r215, %r59, %r214;
	mul.wide.s32 	%rd17, %r215, 4;
	add.s64 	%rd18, %rd1, %rd17;
	ld.global.v4.u32 	{%r216, %r217, %r218, %r219}, [%rd18];
	add.s32 	%r220, %r213, %r212;
	st.shared.v4.u32 	[%r220], {%r216, %r217, %r218, %r219};
	add.s32 	%r221, %r214, %r7;
	add.s32 	%r222, %r59, %r221;
	mul.wide.s32 	%rd19, %r222, 4;
	add.s64 	%rd20, %rd1, %rd19;
	ld.global.v4.u32 	{%r223, %r224, %r225, %r226}, [%rd20];
	add.s32 	%r227, %r220, %r212;
	st.shared.v4.u32 	[%r227], {%r223, %r224, %r225, %r226};
	add.s32 	%r348, %r221, %r7;
	setp.lt.u32 	%p10, %r348, 4096;
	@%p10 bra 	$L__BB495_12;
	mov.b32 	%r350, 0;
	mov.pred 	%p38, -1;
$L__BB495_14:
	mov.pred 	%p1, %p38;
	shr.u32 	%r351, %r1, 4;
	add.s32 	%r66, %r8, %r350;
$L__BB495_15:
	shl.b32 	%r229, %r351, 5;
	add.s32 	%r230, %r66, %r229;
	mul.wide.u32 	%rd21, %r230, 4;
	add.s64 	%rd22, %rd3, %rd21;
	ld.global.u32 	%r231, [%rd22];
	shl.b32 	%r232, %r351, 2;
	add.s32 	%r233, %r9, %r232;
	st.shared.u32 	[%r233], %r231;
	add.s32 	%r351, %r351, %r10;
	setp.lt.u32 	%p12, %r351, 32;
	@%p12 bra 	$L__BB495_15;
	bar.sync 	0;
	shl.b32 	%r235, %r2, 5;
	shl.b32 	%r236, %r5, 4;
	or.b32  	%r237, %r235, %r236;
	and.b32  	%r238, %r2, 15;
	or.b32  	%r239, %r237, %r238;
	shl.b32 	%r240, %r239, 2;
	mov.u32 	%r241, _ZZ9cuda_gemmIiLi128ELi2ELi1ELi4096ELi32ELi32ELi64ELi1ELi1EEviiiPT_S1_S1_iiiE3Ash;
	add.s32 	%r242, %r241, %r240;
	ld.shared.u32 	%r69, [%r242];
	add.s32 	%r243, %r2, 1;
	and.b32  	%r244, %r243, 15;
	or.b32  	%r245, %r237, %r244;
	shl.b32 	%r246, %r245, 2;
	add.s32 	%r247, %r241, %r246;
	ld.shared.u32 	%r70, [%r247];
	add.s32 	%r248, %r2, 2;
	and.b32  	%r249, %r248, 15;
	or.b32  	%r250, %r237, %r249;
	shl.b32 	%r251, %r250, 2;
	add.s32 	%r252, %r241, %r251;
	ld.shared.u32 	%r71, [%r252];
	ld.shared.u32 	%r72, [%r20];
	ld.shared.u32 	%r73, [%r21];
	ld.shared.u32 	%r74, [%r22];
	ld.shared.u32 	%r75, [%r23];
	ld.shared.u32 	%r76, [%r24];
	ld.shared.u32 	%r77, [%r25];
	ld.shared.u32 	%r78, [%r26];
	ld.shared.u32 	%r79, [%r27];
	ld.shared.u32 	%r80, [%r28];
	ld.shared.u32 	%r81, [%r29];
	ld.shared.u32 	%r82, [%r30];
	ld.shared.u32 	%r83, [%r31];
	ld.shared.u32 	%r84, [%r32];
	mov.b32 	%r352, 0;
$L__BB495_17:
	setp.ne.s32 	%p13, %r5, 0;
	mad.lo.s32 	%r253, %r352, 132, %r11;
	ld.shared.u32 	%r254, [%r253];
	shfl.sync.idx.b32	%r255|%p14, %r254, %r33, 31, -1;
	mul.lo.s32 	%r256, %r255, %r69;
	shfl.sync.idx.b32	%r257|%p15, %r254, %r34, 31, -1;
	mad.lo.s32 	%r258, %r257, %r70, %r256;
	shfl.sync.idx.b32	%r259|%p16, %r254, %r35, 31, -1;
	mad.lo.s32 	%r260, %r259, %r71, %r258;
	shfl.sync.idx.b32	%r261|%p17, %r254, %r36, 31, -1;
	mad.lo.s32 	%r262, %r261, %r72, %r260;
	shfl.sync.idx.b32	%r263|%p18, %r254, %r37, 31, -1;
	mad.lo.s32 	%r264, %r263, %r73, %r262;
	shfl.sync.idx.b32	%r265|%p19, %r254, %r38, 31, -1;
	mad.lo.s32 	%r266, %r265, %r74, %r264;
	shfl.sync.idx.b32	%r267|%p20, %r254, %r39, 31, -1;
	mad.lo.s32 	%r268, %r267, %r75, %r266;
	shfl.sync.idx.b32	%r269|%p21, %r254, %r40, 31, -1;
	mad.lo.s32 	%r270, %r269, %r76, %r268;
	shfl.sync.idx.b32	%r271|%p22, %r254, %r41, 31, -1;
	mad.lo.s32 	%r272, %r271, %r77, %r270;
	shfl.sync.idx.b32	%r273|%p23, %r254, %r42, 31, -1;
	mad.lo.s32 	%r274, %r273, %r78, %r272;
	shfl.sync.idx.b32	%r275|%p24, %r254, %r43, 31, -1;
	mad.lo.s32 	%r276, %r275, %r79, %r274;
	shfl.sync.idx.b32	%r277|%p25, %r254, %r44, 31, -1;
	mad.lo.s32 	%r278, %r277, %r80, %r276;
	shfl.sync.idx.b32	%r279|%p26, %r254, %r45, 31, -1;
	mad.lo.s32 	%r280, %r279, %r81, %r278;
	shfl.sync.idx.b32	%r281|%p27, %r254, %r46, 31, -1;
	mad.lo.s32 	%r282, %r281, %r82, %r280;
	shfl.sync.idx.b32	%r283|%p28, %r254, %r47, 31, -1;
	mad.lo.s32 	%r284, %r283, %r83, %r282;
	shfl.sync.idx.b32	%r285|%p29, %r254, %r48, 31, -1;
	mad.lo.s32 	%r286, %r285, %r84, %r284;
	add.s32 	%r287, %r352, %r350;
	shl.b32 	%r288, %r287, 7;
	or.b32  	%r86, %r288, %r2;
	shfl.sync.down.b32	%r289|%p30, %r286, 1, 7711, -1;
	add.s32 	%r87, %r289, %r286;
	@%p13 bra 	$L__BB495_19;
	shl.b32 	%r290, %r86, 2;
	mov.u32 	%r291, _ZZ9cuda_gemmIiLi128ELi2ELi1ELi4096ELi32ELi32ELi64ELi1ELi1EEviiiPT_S1_S1_iiiE3Csh;
	add.s32 	%r292, %r291, %r290;
	ld.shared.u32 	%r293, [%r292];
	add.s32 	%r294, %r293, %r87;
	st.shared.u32 	[%r292], %r294;
$L__BB495_19:
	add.s32 	%r352, %r352, 1;
	setp.ne.s32 	%p31, %r352, 16;
	@%p31 bra 	$L__BB495_17;
	mov.b32 	%r350, 16;
	mov.pred 	%p38, 0;
	@%p1 bra 	$L__BB495_14;
	shl.b32 	%r89, %r344, 12;
	setp.eq.s16 	%p33, %rs2, 2;
	bar.sync 	0;
	mov.u32 	%r353, %r6;
	@%p33 bra 	$L__BB495_25;
	setp.eq.s16 	%p34, %rs2, 3;
	add.s32 	%r296, %r89, %r6;
	mul.wide.s32 	%rd23, %r296, 4;
	add.s64 	%rd24, %rd2, %rd23;
	ld.shared.v4.u32 	{%r297, %r298, %r299, %r300}, [%r49];
	st.global.v4.u32 	[%rd24], {%r297, %r298, %r299, %r300};
	mov.u32 	%r353, %r17;
	@%p34 bra 	$L__BB495_25;
	setp.eq.s16 	%p35, %rs2, 0;
	add.s32 	%r301, %r89, %r17;
	mul.wide.s32 	%rd25, %r301, 4;
	add.s64 	%rd26, %rd2, %rd25;
	ld.shared.v4.u32 	{%r302, %r303, %r304, %r305}, [%r50];
	st.global.v4.u32 	[%rd26], {%r302, %r303, %r304, %r305};
	mov.u32 	%r353, %r19;
	@%p35 bra 	$L__BB495_25;
	add.s32 	%r353, %r19, %r7;
	add.s32 	%r306, %r89, %r19;
	mul.wide.s32 	%rd27, %r306, 4;
	add.s64 	%rd28, %rd2, %rd27;
	shl.b32 	%r307, %r7, 2;
	add.s32 	%r308, %r50, %r307;
	ld.shared.v4.u32 	{%r309, %r310, %r311, %r312}, [%r308];
	st.global.v4.u32 	[%rd28], {%r309, %r310, %r311, %r312};
$L__BB495_25:
	add.s32 	%r313, %r89, %r353;
	mul.wide.s32 	%rd29, %r313, 4;
	add.s64 	%rd30, %rd2, %rd29;
	shl.b32 	%r314, %r353, 2;
	mov.u32 	%r315, _ZZ9cuda_gemmIiLi128ELi2ELi1ELi4096ELi32ELi32ELi64ELi1ELi1EEviiiPT_S1_S1_iiiE3Csh;
	add.s32 	%r316, %r315, %r314;
	ld.shared.v4.u32 	{%r317, %r318, %r319, %r320}, [%r316];
	st.global.v4.u32 	[%rd30], {%r317, %r318, %r319, %r320};
	add.s32 	%r321, %r353, %r7;
	add.s32 	%r322, %r89, %r321;
	mul.wide.s32 	%rd31, %r322, 4;
	add.s64 	%rd32, %rd2, %rd31;
	shl.b32 	%r323, %r7, 2;
	add.s32 	%r324, %r316, %r323;
	ld.shared.v4.u32 	{%r325, %r326, %r327, %r328}, [%r324];
	st.global.v4.u32 	[%rd32], {%r325, %r326, %r327, %r328};
	add.s32 	%r329, %r321, %r7;
	add.s32 	%r330, %r89, %r329;
	mul.wide.s32 	%rd33, %r330, 4;
	add.s64 	%rd34, %rd2, %rd33;
	add.s32 	%r331, %r324, %r323;
	ld.shared.v4.u32 	{%r332, %r333, %r334, %r335}, [%r331];
	st.global.v4.u32 	[%rd34], {%r332, %r333, %r334, %r335};
	add.s32 	%r336, %r329, %r7;
	add.s32 	%r337, %r89, %r336;
	mul.wide.s32 	%rd35, %r337, 4;
	add.s64 	%rd36, %rd2, %rd35;
	add.s32 	%r338, %r331, %r323;
	ld.shared.v4.u32 	{%r339, %r340, %r341, %r342}, [%r338];
	st.global.v4.u32 	[%rd36], {%r339, %r340, %r341, %r342};
	add.s32 	%r353, %r336, %r7;
	setp.lt.u32 	%p36, %r353, 4096;
	@%p36 bra 	$L__BB495_25;
	add.s32 	%r344, %r344, %r4;
	shl.b32 	%r343, %r4, 1;
	setp.lt.u32 	%p37, %r344, %r343;
	@%p37 bra 	$L__BB495_2;
$L__BB495_27:
	ret;

}
	// .globl	_Z9cuda_gemmIiLi128ELi2ELi1ELi4096ELi64ELi64ELi64ELi0ELi0EEviiiPT_S1_S1_iii
.visible .entry _Z9cuda_gemmIiLi128ELi2ELi1ELi4096ELi64ELi64ELi64ELi0ELi0EEviiiPT_S1_S1_iii(
	.param .u32 _Z9cuda_gemmIiLi128ELi2ELi1ELi4096ELi64ELi64ELi64ELi0ELi0EEviiiPT_S1_S1_iii_param_0,
	.param .u32 _Z9cuda_gemmIiLi128ELi2ELi1ELi4096ELi64ELi64ELi64ELi0ELi0EEviiiPT_S1_S1_iii_param_1,
	.param .u32 _Z9cuda_gemmIiLi128ELi2ELi1ELi4096ELi64ELi64ELi64ELi0ELi0EEviiiPT_S1_S1_iii_param_2,
	.param .u64 .ptr .align 1 _Z9cuda_gemmIiLi128ELi2ELi1ELi4096ELi64ELi64ELi64ELi0ELi0EEviiiPT_S1_S1_iii_param_3,
	.param .u64 .ptr .align 1 _Z9cuda_gemmIiLi128ELi2ELi1ELi4096ELi64ELi64ELi64ELi0ELi0EEviiiPT_S1_S1_iii_param_4,
	.param .u64 .ptr .align 1 _Z9cuda_gemmIiLi128ELi2ELi1ELi4096ELi64ELi64ELi64ELi0ELi0EEviiiPT_S1_S1_iii_param_5,
	.param .u32 _Z9cuda_gemmIiLi128ELi2ELi1ELi4096ELi64ELi64ELi64ELi0ELi0EEviiiPT_S1_S1_iii_param_6,
	.param .u32 _Z9cuda_gemmIiLi128ELi2ELi1ELi4096ELi64ELi64ELi64ELi0ELi0EEviiiPT_S1_S1_iii_param_7,
	.param .u32 _Z9cuda_gemmIiLi128ELi2ELi1ELi4096ELi64ELi64ELi64ELi0ELi0EEviiiPT_S1_S1_iii_param_8
)
.maxntid 128
{
	.reg .pred 	%p<89>;
	.reg .b16 	%rs<12>;
	.reg .b32 	%r<573>;
	.reg .b64 	%rd<28>;
	// demoted variable
	.shared .align 128 .b8 _ZZ9cuda_gemmIiLi128ELi2ELi1ELi4096ELi64ELi64ELi64ELi0ELi0EEviiiPT_S1_S1_iiiE11kron_fac_sh[2112];
	// demoted variable
	.shared .align 128 .b8 _ZZ9cuda_gemmIiLi128ELi2ELi1ELi4096ELi64ELi64ELi64ELi0ELi0EEviiiPT_S1_S1_iiiE3Ash[8192];
	// demoted variable
	.shared .align 128 .b8 _ZZ9cuda_gemmIiLi128ELi2ELi1ELi4096ELi64ELi64ELi64ELi0ELi0EEviiiPT_S1_S1_iiiE3Csh[16384];
	ld.param.u32 	%r188, [_Z9cuda_gemmIiLi128ELi2ELi1ELi4096ELi64ELi64ELi64ELi0ELi0EEviiiPT_S1_S1_iii_param_6];
	ld.param.u32 	%r189, [_Z9cuda_gemmIiLi128ELi2ELi1ELi4096ELi64ELi64ELi64ELi0ELi0EEviiiPT_S1_S1_iii_param_7];
	mov.u32 	%r190, %tid.x;
	div.s32 	%r1, 4096, %r189;
	min.s32 	%r191, %r1, 64;
	shl.b32 	%r2, %r191, 1;
	div.u32 	%r4, %r190, %r2;
	mul.lo.s32 	%r192, %r4, %r2;
	sub.s32 	%r193, %r190, %r192;
	shr.u32 	%r3, %r193, 1;
	mov.u32 	%r530, %ctaid.y;
	mov.u32 	%r194, %nctaid.y;
	shl.b32 	%r195, %r194, 1;
	setp.ge.u32 	%p2, %r530, %r195;
	@%p2 bra 	$L__BB496_95;
	ld.param.u64 	%rd26, [_Z9cuda_gemmIiLi128ELi2ELi1ELi4096ELi64ELi64ELi64ELi0ELi0EEviiiPT_S1_S1_iii_param_4];
	ld.param.u64 	%rd25, [_Z9cuda_gemmIiLi128ELi2ELi1ELi4096ELi64ELi64ELi64ELi0ELi0EEviiiPT_S1_S1_iii_param_3];
	and.b32  	%r6, %r190, 1;
	mov.u32 	%r197, %ntid.x;
	shl.b32 	%r198, %r190, 2;
	shl.b32 	%r7, %r197, 2;
	shr.u32 	%r8, %r190, 4;
	and.b32  	%r9, %r190, 15;
	mov.u32 	%r199, _ZZ9cuda_gemmIiLi128ELi2ELi1ELi4096ELi64ELi64ELi64ELi0ELi0EEviiiPT_S1_S1_iiiE11kron_fac_sh;
	mad.lo.s32 	%r10, %r9, 132, %r199;
	shr.u32 	%r11, %r197, 4;
	and.b32  	%r12, %r3, 15;
	shl.b32 	%r200, %r190, 4;
	and.b32  	%r13, %r200, 16;
	min.s32 	%r14, %r188, 16;
	add.s32 	%r201, %r190, %r197;
	cvt.u16.u32 	%rs3, %r201;
	xor.b16  	%rs4, %rs3, 4095;
	cvt.u16.u32 	%rs5, %r197;
	div.u16 	%rs6, %rs4, %rs5;
	xor.b32  	%r202, %r198, 4095;
	sub.s32 	%r203, %r202, %r7;
	cvt.u16.u32 	%rs7, %r203;
	cvt.u16.u32 	%rs8, %r7;
	div.u16 	%rs9, %rs7, %rs8;
	and.b16  	%rs1, %rs6, 3;
	add.s32 	%r204, %r3, 1;
	and.b32  	%r15, %r204, 15;
	add.s32 	%r205, %r3, 2;
	and.b32  	%r16, %r205, 15;
	add.s32 	%r206, %r3, 3;
	and.b32  	%r17, %r206, 15;
	add.s32 	%r207, %r3, 4;
	and.b32  	%r18, %r207, 15;
	add.s32 	%r208, %r3, 5;
	and.b32  	%r19, %r208, 15;
	add.s32 	%r209, %r3, 6;
	and.b32  	%r20, %r209, 15;
	add.s32 	%r210, %r3, 7;
	and.b32  	%r21, %r210, 15;
	xor.b32  	%r22, %r12, 8;
	add.s32 	%r211, %r3, 9;
	and.b32  	%r23, %r211, 15;
	add.s32 	%r212, %r3, 10;
	and.b32  	%r24, %r212, 15;
	add.s32 	%r213, %r3, 11;
	and.b32  	%r25, %r213, 15;
	add.s32 	%r214, %r3, 12;
	and.b32  	%r26, %r214, 15;
	add.s32 	%r215, %r3, 13;
	and.b32  	%r27, %r215, 15;
	add.s32 	%r216, %r3, 14;
	and.b32  	%r28, %r216, 15;
	add.s32 	%r217, %r3, -1;
	and.b32  	%r29, %r217, 15;
	or.b32  	%r30, %r13, %r12;
	or.b32  	%r31, %r13, %r15;
	or.b32  	%r32, %r13, %r16;
	or.b32  	%r33, %r13, %r17;
	or.b32  	%r34, %r13, %r18;
	or.b32  	%r35, %r13, %r19;
	or.b32  	%r36, %r13, %r20;
	or.b32  	%r37, %r13, %r21;
	or.b32  	%r38, %r13, %r22;
	or.b32  	%r39, %r13, %r23;
	or.b32  	%r40, %r13, %r24;
	or.b32  	%r41, %r13, %r25;
	or.b32  	%r42, %r13, %r26;
	or.b32  	%r43, %r13, %r27;
	or.b32  	%r44, %r13, %r28;
	or.b32  	%r45, %r13, %r29;
	setp.lt.s32 	%p3, %r12, %r189;
	selp.b32 	%r218, 0, %r189, %p3;
	sub.s32 	%r46, %r12, %r218;
	add.s32 	%r219, %r12, 1;
	setp.lt.s32 	%p4, %r219, %r189;
	selp.b32 	%r220, 0, %r189, %p4;
	sub.s32 	%r47, %r219, %r220;
	add.s32 	%r221, %r12, 2;
	setp.lt.s32 	%p5, %r221, %r189;
	selp.b32 	%r222, 0, %r189, %p5;
	sub.s32 	%r48, %r221, %r222;
	add.s32 	%r223, %r12, 3;
	setp.lt.s32 	%p6, %r223, %r189;
	selp.b32 	%r224, 0, %r189, %p6;
	sub.s32 	%r49, %r223, %r224;
	add.s32 	%r225, %r12, 4;
	setp.lt.s32 	%p7, %r225, %r189;
	selp.b32 	%r226, 0, %r189, %p7;
	sub.s32 	%r50, %r225, %r226;
	add.s32 	%r227, %r12, 5;
	setp.lt.s32 	%p8, %r227, %r189;
	selp.b32 	%r228, 0, %r189, %p8;
	sub.s32 	%r51, %r227, %r228;
	add.s32 	%r229, %r12, 6;
	setp.lt.s32 	%p9, %r229, %r189;
	selp.b32 	%r230, 0, %r189, %p9;
	sub.s32 	%r52, %r229, %r230;
	add.s32 	%r231, %r12, 7;
	setp.lt.s32 	%p10, %r231, %r189;
	selp.b32 	%r232, 0, %r189, %p10;
	sub.s32 	%r53, %r231, %r232;
	add.s32 	%r233, %r12, 8;
	setp.lt.s32 	%p11, %r233, %r189;
	selp.b32 	%r234, 0, %r189, %p11;
	sub.s32 	%r54, %r233, %r234;
	add.s32 	%r235, %r12, 9;
	setp.lt.s32 	%p12, %r235, %r189;
	selp.b32 	%r236, 0, %r189, %p12;
	sub.s32 	%r55, %r235, %r236;
	add.s32 	%r237, %r12, 10;
	setp.lt.s32 	%p13, %r237, %r189;
	selp.b32 	%r238, 0, %r189, %p13;
	sub.s32 	%r56, %r237, %r238;
	add.s32 	%r239, %r12, 11;
	setp.lt.s32 	%p14, %r239, %r189;
	selp.b32 	%r240, 0, %r189, %p14;
	sub.s32 	%r57, %r239, %r240;
	add.s32 	%r241, %r12, 12;
	setp.lt.s32 	%p15, %r241, %r189;
	selp.b32 	%r242, 0, %r189, %p15;
	sub.s32 	%r58, %r241, %r242;
	add.s32 	%r243, %r12, 13;
	setp.lt.s32 	%p16, %r243, %r189;
	selp.b32 	%r244, 0, %r189, %p16;
	sub.s32 	%r59, %r243, %r244;
	add.s32 	%r245, %r12, 14;
	setp.lt.s32 	%p17, %r245, %r189;
	selp.b32 	%r246, 0, %r189, %p17;
	sub.s32 	%r60, %r245, %r246;
	add.s32 	%r247, %r12, 15;
	setp.lt.s32 	%p18, %r247, %r189;
	selp.b32 	%r248, 0, %r189, %p18;
	sub.s32 	%r61, %r247, %r248;
	and.b16  	%rs2, %rs9, 3;
	cvt.u16.u32 	%rs10, %r2;
	div.s16 	%rs11, 128, %rs10;
	cvt.s32.s16 	%r62, %rs11;
	and.b32  	%r63, %r190, 31;
	cvta.to.global.u64 	%rd1, %rd26;
	cvta.to.global.u64 	%rd2, %rd25;
	shl.b32 	%r354, %r63, 2;
	shl.b32 	%r357, %r30, 2;
	shl.b32 	%r360, %r31, 2;
	shl.b32 	%r363, %r32, 2;
	shl.b32 	%r366, %r33, 2;
	shl.b32 	%r369, %r34, 2;
	shl.b32 	%r372, %r35, 2;
	shl.b32 	%r375, %r36, 2;
	shl.b32 	%r378, %r37, 2;
	shl.b32 	%r381, %r38, 2;
	shl.b32 	%r384, %r39, 2;
	shl.b32 	%r387, %r40, 2;
	shl.b32 	%r390, %r41, 2;
	shl.b32 	%r393, %r42, 2;
	shl.b32 	%r396, %r43, 2;
	shl.b32 	%r399, %r44, 2;
	shl.b32 	%r402, %r45, 2;
$L__BB496_2:
	mov.u32 	%r65, %tid.x;
	setp.eq.s16 	%p19, %rs1, 2;
	mov.u32 	%r531, %r65;
	@%p19 bra 	$L__BB496_6;
	mov.u32 	%r249, %ntid.x;
	add.s32 	%r531, %r65, %r249;
	setp.eq.s16 	%p20, %rs1, 3;
	shl.b32 	%r250, %r65, 2;
	mov.u32 	%r251, _ZZ9cuda_gemmIiLi128ELi2ELi1ELi4096ELi64ELi64ELi64ELi0ELi0EEviiiPT_S1_S1_iiiE3Csh;
	add.s32 	%r252, %r251, %r250;
	mov.b32 	%r253, 0;
	st.shared.u32 	[%r252], %r253;
	@%p20 bra 	$L__BB496_6;
	add.s32 	%r255, %r65, %r249;
	add.s32 	%r531, %r255, %r249;
	setp.eq.s16 	%p21, %rs1, 0;
	add.s32 	%r259, %r252, %r7;
	mov.b32 	%r260, 0;
	st.shared.u32 	[%r259], %r260;
	@%p21 bra 	$L__BB496_6;
	add.s32 	%r531, %r531, %r249;
	mov.u32 	%r263, _ZZ9cuda_gemmIiLi128ELi2ELi1ELi4096ELi64ELi64ELi64ELi0ELi0EEviiiPT_S1_S1_iiiE3Csh;
	add.s32 	%r264, %r263, %r250;
	add.s32 	%r265, %r264, %r7;
	add.s32 	%r266, %r265, %r7;
	mov.b32 	%r267, 0;
	st.shared.u32 	[%r266], %r267;
$L__BB496_6:
	shl.b32 	%r268, %r531, 2;
	mov.u32 	%r269, _ZZ9cuda_gemmIiLi128ELi2ELi1ELi4096ELi64ELi64ELi64ELi0ELi0EEviiiPT_S1_S1_iiiE3Csh;
	add.s32 	%r532, %r269, %r268;
$L__BB496_7:
	mov.b32 	%r270, 0;
	st.shared.u32 	[%r532], %r270;
	add.s32 	%r271, %r532, %r7;
	st.shared.u32 	[%r271], %r270;
	mov.u32 	%r272, %ntid.x;
	shl.b32 	%r273, %r272, 3;
	add.s32 	%r274, %r532, %r273;
	st.shared.u32 	[%r274], %r270;
	mad.lo.s32 	%r275, %r272, 12, %r532;
	st.shared.u32 	[%r275], %r270;
	add.s32 	%r531, %r531, %r7;
	shl.b32 	%r276, %r272, 4;
	add.s32 	%r532, %r532, %r276;
	setp.lt.u32 	%p22, %r531, 4096;
	@%p22 bra 	$L__BB496_7;
	mov.b32 	%r534, 0;
	mov.pred 	%p88, -1;
$L__BB496_9:
	mov.pred 	%p1, %p88;
	ld.param.u32 	%r528, [_Z9cuda_gemmIiLi128ELi2ELi1ELi4096ELi64ELi64ELi64ELi0ELi0EEviiiPT_S1_S1_iii_param_2];
	mov.u32 	%r278, %tid.x;
	shl.b32 	%r535, %r278, 2;
	mov.u32 	%r279, %ctaid.x;
	shl.b32 	%r280, %r279, 12;
	mov.u32 	%r281, %ctaid.z;
	shl.b32 	%r77, %r281, 6;
	add.s32 	%r282, %r77, %r280;
	mad.lo.s32 	%r283, %r530, %r528, %r282;
	add.s32 	%r78, %r283, %r534;
$L__BB496_10:
	shr.u32 	%r284, %r535, 5;
	and.b32  	%r285, %r535, 28;
	add.s32 	%r286, %r78, %r285;
	mad.lo.s32 	%r287, %r284, %r189, %r286;
	mul.wide.s32 	%rd7, %r287, 4;
	add.s64 	%rd8, %rd2, %rd7;
	ld.global.v4.u32 	{%r288, %r289, %r290, %r291}, [%rd8];
	shl.b32 	%r292, %r535, 2;
	mov.u32 	%r293, _ZZ9cuda_gemmIiLi128ELi2ELi1ELi4096ELi64ELi64ELi64ELi0ELi0EEviiiPT_S1_S1_iiiE3Ash;
	add.s32 	%r294, %r293, %r292;
	st.shared.v4.u32 	[%r294], {%r288, %r289, %r290, %r291};
	add.s32 	%r535, %r535, %r7;
	setp.lt.u32 	%p24, %r535, 2048;
	@%p24 bra 	$L__BB496_10;
	add.s32 	%r81, %r534, %r77;
	mov.b32 	%r536, 0;
$L__BB496_12:
	mov.u32 	%r82, %r536;
	add.s32 	%r83, %r82, %r9;
	mov.u32 	%r537, %r8;
$L__BB496_13:
	add.s32 	%r296, %r81, %r537;
	mad.lo.s32 	%r297, %r296, %r188, %r83;
	mul.wide.s32 	%rd9, %r297, 4;
	add.s64 	%rd10, %rd1, %rd9;
	ld.global.u32 	%r298, [%rd10];
	shl.b32 	%r299, %r537, 2;
	add.s32 	%r300, %r10, %r299;
	st.shared.u32 	[%r300], %r298;
	add.s32 	%r537, %r537, %r11;
	setp.lt.u32 	%p25, %r537, 32;
	@%p25 bra 	$L__BB496_13;
	setp.lt.s32 	%p26, %r1, 1;
	bar.sync 	0;
	@%p26 bra 	$L__BB496_87;
	mov.b32 	%r538, 0;
$L__BB496_16:
	setp.ge.s32 	%p27, %r4, %r14;
	add.s32 	%r87, %r538, %r3;
	shl.b32 	%r302, %r87, 5;
	or.b32  	%r303, %r302, %r13;
	add.s32 	%r304, %r303, %r12;
	shl.b32 	%r305, %r304, 2;
	mov.u32 	%r306, _ZZ9cuda_gemmIiLi128ELi2ELi1ELi4096ELi64ELi64ELi64ELi0ELi0EEviiiPT_S1_S1_iiiE3Ash;
	add.s32 	%r307, %r306, %r305;
	ld.shared.u32 	%r88, [%r307];
	add.s32 	%r308, %r303, %r15;
	shl.b32 	%r309, %r308, 2;
	add.s32 	%r310, %r306, %r309;
	ld.shared.u32 	%r89, [%r310];
	add.s32 	%r311, %r303, %r16;
	shl.b32 	%r312, %r311, 2;
	add.s32 	%r313, %r306, %r312;
	ld.shared.u32 	%r90, [%r313];
	add.s32 	%r314, %r303, %r17;
	shl.b32 	%r315, %r314, 2;
	add.s32 	%r316, %r306, %r315;
	ld.shared.u32 	%r91, [%r316];
	add.s32 	%r317, %r303, %r18;
	shl.b32 	%r318, %r317, 2;
	add.s32 	%r319, %r306, %r318;
	ld.shared.u32 	%r92, [%r319];
	add.s32 	%r320, %r303, %r19;
	shl.b32 	%r321, %r320, 2;
	add.s32 	%r322, %r306, %r321;
	ld.shared.u32 	%r93, [%r322];
	add.s32 	%r323, %r303, %r20;
	shl.b32 	%r324, %r323, 2;
	add.s32 	%r325, %r306, %r324;
	ld.shared.u32 	%r94, [%r325];
	add.s32 	%r326, %r303, %r21;
	shl.b32 	%r327, %r326, 2;
	add.s32 	%r328, %r306, %r327;
	ld.shared.u32 	%r95, [%r328];
	add.s32 	%r329, %r303, %r22;
	shl.b32 	%r330, %r329, 2;
	add.s32 	%r331, %r306, %r330;
	ld.shared.u32 	%r96, [%r331];
	add.s32 	%r332, %r303, %r23;
	shl.b32 	%r333, %r332, 2;
	add.s32 	%r334, %r306, %r333;
	ld.shared.u32 	%r97, [%r334];
	add.s32 	%r335, %r303, %r24;
	shl.b32 	%r336, %r335, 2;
	add.s32 	%r337, %r306, %r336;
	ld.shared.u32 	%r98, [%r337];
	add.s32 	%r338, %r303, %r25;
	shl.b32 	%r339, %r338, 2;
	add.s32 	%r340, %r306, %r339;
	ld.shared.u32 	%r99, [%r340];
	add.s32 	%r341, %r303, %r26;
	shl.b32 	%r342, %r341, 2;
	add.s32 	%r343, %r306, %r342;
	ld.shared.u32 	%r100, [%r343];
	add.s32 	%r344, %r303, %r27;
	shl.b32 	%r345, %r344, 2;
	add.s32 	%r346, %r306, %r345;
	ld.shared.u32 	%r101, [%r346];
	add.s32 	%r347, %r303, %r28;
	shl.b32 	%r348, %r347, 2;
	add.s32 	%r349, %r306, %r348;
	ld.shared.u32 	%r102, [%r349];
	add.s32 	%r350, %r303, %r29;
	shl.b32 	%r351, %r350, 2;
	add.s32 	%r352, %r306, %r351;
	ld.shared.u32 	%r103, [%r352];
	@%p27 bra 	$L__BB496_86;
	mov.u32 	%r539, %r4;
$L__BB496_18:
	setp.gt.u32 	%p28, %r189, 64;
	mov.u32 	%r353, _ZZ9cuda_gemmIiLi128ELi2ELi1ELi4096ELi64ELi64ELi64ELi0ELi0EEviiiPT_S1_S1_iiiE11kron_fac_sh;
	mad.lo.s32 	%r105, %r539, 132, %r353;
	add.s32 	%r355, %r105, %r354;
	ld.shared.u32 	%r106, [%r355];
	@%p28 bra 	$L__BB496_51;
	setp.eq.s32 	%p45, %r189, 0;
	mov.b32 	%r541, 0;
	@%p45 bra 	$L__BB496_21;
	shfl.sync.idx.b32	%r406|%p46, %r106, %r46, 31, -1;
	mul.lo.s32 	%r541, %r406, %r88;
$L__BB496_21:
	setp.lt.s32 	%p47, %r189, 2;
	@%p47 bra 	$L__BB496_23;
	shfl.sync.idx.b32	%r407|%p48, %r106, %r47, 31, -1;
	mad.lo.s32 	%r541, %r407, %r89, %r541;
$L__BB496_23:
	setp.lt.s32 	%p49, %r189, 3;
	@%p49 bra 	$L__BB496_25;
	shfl.sync.idx.b32	%r408|%p50, %r106, %r48, 31, -1;
	mad.lo.s32 	%r541, %r408, %r90, %r541;
$L__BB496_25:
	setp.lt.s32 	%p51, %r189, 4;
	@%p51 bra 	$L__BB496_27;
	shfl.sync.idx.b32	%r409|%p52, %r106, %r49, 31, -1;
	mad.lo.s32 	%r541, %r409, %r91, %r541;
$L__BB496_27:
	setp.lt.s32 	%p53, %r189, 5;
	@%p53 bra 	$L__BB496_29;
	shfl.sync.idx.b32	%r410|%p54, %r106, %r50, 31, -1;
	mad.lo.s32 	%r541, %r410, %r92, %r541;
$L__BB496_29:
	setp.lt.s32 	%p55, %r189, 6;
	@%p55 bra 	$L__BB496_31;
	shfl.sync.idx.b32	%r411|%p56, %r106, %r51, 31, -1;
	mad.lo.s32 	%r541, %r411, %r93, %r541;
$L__BB496_31:
	setp.lt.s32 	%p57, %r189, 7;
	@%p57 bra 	$L__BB496_33;
	shfl.sync.idx.b32	%r412|%p58, %r106, %r52, 31, -1;
	mad.lo.s32 	%r541, %r412, %r94, %r541;
$L__BB496_33:
	setp.lt.s32 	%p59, %r189, 8;
	@%p59 bra 	$L__BB496_35;
	shfl.sync.idx.b32	%r413|%p60, %r106, %r53, 31, -1;
	mad.lo.s32 	%r541, %r413, %r95, %r541;
$L__BB496_35:
	setp.lt.s32 	%p61, %r189, 9;
	@%p61 bra 	$L__BB496_37;
	shfl.sync.idx.b32	%r414|%p62, %r106, %r54, 31, -1;
	mad.lo.s32 	%r541, %r414, %r96, %r541;
$L__BB496_37:
	setp.lt.s32 	%p63, %r189, 10;
	@%p63 bra 	$L__BB496_39;
	shfl.sync.idx.b32	%r415|%p64, %r106, %r55, 31, -1;
	mad.lo.s32 	%r541, %r415, %r97, %r541;
$L__BB496_39:
	setp.lt.s32 	%p65, %r189, 11;
	@%p65 bra 	$L__BB496_41;
	shfl.sync.idx.b32	%r416|%p66, %r106, %r56, 31, -1;
	mad.lo.s32 	%r541, %r416, %r98, %r541;
$L__BB496_41:
	setp.lt.s32 	%p67, %r189, 12;
	@%p67 bra 	$L__BB496_43;
	shfl.sync.idx.b32	%r417|%p68, %r106, %r57, 31, -1;
	mad.lo.s32 	%r541, %r417, %r99, %r541;
$L__BB496_43:
	setp.lt.s32 	%p69, %r189, 13;
	@%p69 bra 	$L__BB496_45;
	shfl.sync.idx.b32	%r418|%p70, %r106, %r58, 31, -1;
	mad.lo.s32 	%r541, %r418, %r100, %r541;
$L__BB496_45:
	setp.lt.s32 	%p71, %r189, 14;
	@%p71 bra 	$L__BB496_47;
	shfl.sync.idx.b32	%r419|%p72, %r106, %r59, 31, -1;
	mad.lo.s32 	%r541, %r419, %r101, %r541;
$L__BB496_47:
	setp.lt.s32 	%p73, %r189, 15;
	@%p73 bra 	$L__BB496_49;
	shfl.sync.idx.b32	%r420|%p74, %r106, %r60, 31, -1;
	mad.lo.s32 	%r541, %r420, %r102, %r541;
$L__BB496_49:
	setp.lt.s32 	%p75, %r189, 16;
	@%p75 bra 	$L__BB496_83;
	shfl.sync.idx.b32	%r421|%p76, %r106, %r61, 31, -1;
	mad.lo.s32 	%r541, %r421, %r103, %r541;
	bra.uni 	$L__BB496_83;
$L__BB496_51:
	setp.lt.s32 	%p29, %r189, 1;
	mov.b32 	%r541, 0;
	@%p29 bra 	$L__BB496_53;
	add.s32 	%r358, %r105, %r357;
	ld.shared.u32 	%r359, [%r358];
	mul.lo.s32 	%r541, %r359, %r88;
$L__BB496_53:
	setp.lt.s32 	%p30, %r189, 2;
	@%p30 bra 	$L__BB496_55;
	add.s32 	%r361, %r105, %r360;
	ld.shared.u32 	%r362, [%r361];
	mad.lo.s32 	%r541, %r362, %r89, %r541;
$L__BB496_55:
	setp.lt.s32 	%p31, %r189, 3;
	@%p31 bra 	$L__BB496_57;
	add.s32 	%r364, %r105, %r363;
	ld.shared.u32 	%r365, [%r364];
	mad.lo.s32 	%r541, %r365, %r90, %r541;
$L__BB496_57:
	setp.lt.s32 	%p32, %r189, 4;
	@%p32 bra 	$L__BB496_59;
	add.s32 	%r367, %r105, %r366;
	ld.shared.u32 	%r368, [%r367];
	mad.lo.s32 	%r541, %r368, %r91, %r541;
$L__BB496_59:
	setp.lt.s32 	%p33, %r189, 5;
	@%p33 bra 	$L__BB496_61;
	add.s32 	%r370, %r105, %r369;
	ld.shared.u32 	%r371, [%r370];
	mad.lo.s32 	%r541, %r371, %r92, %r541;
$L__BB496_61:
	setp.lt.s32 	%p34, %r189, 6;
	@%p34 bra 	$L__BB496_63;
	add.s32 	%r373, %r105, %r372;
	ld.shared.u32 	%r374, [%r373];
	mad.lo.s32 	%r541, %r374, %r93, %r541;
$L__BB496_63:
	setp.lt.s32 	%p35, %r189, 7;
	@%p35 bra 	$L__BB496_65;
	add.s32 	%r376, %r105, %r375;
	ld.shared.u32 	%r377, [%r376];
	mad.lo.s32 	%r541, %r377, %r94, %r541;
$L__BB496_65:
	setp.lt.s32 	%p36, %r189, 8;
	@%p36 bra 	$L__BB496_67;
	add.s32 	%r379, %r105, %r378;
	ld.shared.u32 	%r380, [%r379];
	mad.lo.s32 	%r541, %r380, %r95, %r541;
$L__BB496_67:
	setp.lt.s32 	%p37, %r189, 9;
	@%p37 bra 	$L__BB496_69;
	add.s32 	%r382, %r105, %r381;
	ld.shared.u32 	%r383, [%r382];
	mad.lo.s32 	%r541, %r383, %r96, %r541;
$L__BB496_69:
	setp.lt.s32 	%p38, %r189, 10;
	@%p38 bra 	$L__BB496_71;
	add.s32 	%r385, %r105, %r384;
	ld.shared.u32 	%r386, [%r385];
	mad.lo.s32 	%r541, %r386, %r97, %r541;
$L__BB496_71:
	setp.lt.s32 	%p39, %r189, 11;
	@%p39 bra 	$L__BB496_73;
	add.s32 	%r388, %r105, %r387;
	ld.shared.u32 	%r389, [%r388];
	mad.lo.s32 	%r541, %r389, %r98, %r541;
$L__BB496_73:
	setp.lt.s32 	%p40, %r189, 12;
	@%p40 bra 	$L__BB496_75;
	add.s32 	%r391, %r105, %r390;
	ld.shared.u32 	%r392, [%r391];
	mad.lo.s32 	%r541, %r392, %r99, %r541;
$L__BB496_75:
	setp.lt.s32 	%p41, %r189, 13;
	@%p41 bra 	$L__BB496_77;
	add.s32 	%r394, %r105, %r393;
	ld.shared.u32 	%r395, [%r394];
	mad.lo.s32 	%r541, %r395, %r100, %r541;
$L__BB496_77:
	setp.lt.s32 	%p42, %r189, 14;
	@%p42 bra 	$L__BB496_79;
	add.s32 	%r397, %r105, %r396;
	ld.shared.u32 	%r398, [%r397];
	mad.lo.s32 	%r541, %r398, %r101, %r541;
$L__BB496_79:
	setp.lt.s32 	%p43, %r189, 15;
	@%p43 bra 	$L__BB496_81;
	add.s32 	%r400, %r105, %r399;
	ld.shared.u32 	%r401, [%r400];
	mad.lo.s32 	%r541, %r401, %r102, %r541;
$L__BB496_81:
	setp.lt.s32 	%p44, %r189, 16;
	@%p44 bra 	$L__BB496_83;
	add.s32 	%r403, %r105, %r402;
	ld.shared.u32 	%r404, [%r403];
	mad.lo.s32 	%r541, %r404, %r103, %r541;
$L__BB496_83:
	setp.ne.s32 	%p77, %r6, 0;
	add.s32 	%r422, %r539, %r82;
	mad.lo.s32 	%r170, %r422, %r1, %r87;
	shfl.sync.down.b32	%r423|%p78, %r541, 1, 7711, -1;
	add.s32 	%r171, %r423, %r541;
	@%p77 bra 	$L__BB496_85;
	shl.b32 	%r424, %r170, 2;
	mov.u32 	%r425, _ZZ9cuda_gemmIiLi128ELi2ELi1ELi4096ELi64ELi64ELi64ELi0ELi0EEviiiPT_S1_S1_iiiE3Csh;
	add.s32 	%r426, %r425, %r424;
	ld.shared.u32 	%r427, [%r426];
	add.s32 	%r428, %r427, %r171;
	st.shared.u32 	[%r426], %r428;
$L__BB496_85:
	add.s32 	%r539, %r539, %r62;
	setp.lt.s32 	%p79, %r539, %r14;
	@%p79 bra 	$L__BB496_18;
$L__BB496_86:
	add.s32 	%r538, %r538, %r2;
	setp.lt.s32 	%p80, %r538, %r1;
	@%p80 bra 	$L__BB496_16;
$L__BB496_87:
	add.s32 	%r536, %r82, 16;
	setp.lt.u32 	%p81, %r82, 48;
	@%p81 bra 	$L__BB496_12;
	mov.b32 	%r534, 32;
	mov.pred 	%p88, 0;
	@%p1 bra 	$L__BB496_9;
	ld.param.u64 	%rd27, [_Z9cuda_gemmIiLi128ELi2ELi1ELi4096ELi64ELi64ELi64ELi0ELi0EEviiiPT_S1_S1_iii_param_5];
	ld.param.u32 	%r529, [_Z9cuda_gemmIiLi128ELi2ELi1ELi4096ELi64ELi64ELi64ELi0ELi0EEviiiPT_S1_S1_iii_param_2];
	ld.param.u32 	%r527, [_Z9cuda_gemmIiLi128ELi2ELi1ELi4096ELi64ELi64ELi64ELi0ELi0EEviiiPT_S1_S1_iii_param_1];
	cvta.to.global.u64 	%rd3, %rd27;
	mov.u32 	%r175, %tid.x;
	shl.b32 	%r176, %r175, 2;
	setp.eq.s16 	%p83, %rs2, 2;
	bar.sync 	0;
	mov.u32 	%r430, %ctaid.x;
	mul.lo.s32 	%r431, %r1, %r430;
	mad.lo.s32 	%r177, %r530, %r527, %r431;
	div.s32 	%r178, %r529, %r189;
	mov.u32 	%r571, %r176;
	@%p83 bra 	$L__BB496_93;
	add.s32 	%r571, %r176, %r7;
	setp.eq.s16 	%p84, %rs2, 3;
	div.s32 	%r432, %r176, %r1;
	mad.lo.s32 	%r433, %r178, %r432, %r177;
	mul.lo.s32 	%r434, %r432, %r1;
	sub.s32 	%r435, %r176, %r434;
	add.s32 	%r436, %r433, %r435;
	mul.wide.s32 	%rd11, %r436, 4;
	add.s64 	%rd12, %rd3, %rd11;
	shl.b32 	%r437, %r175, 2;
	mov.u32 	%r438, _ZZ9cuda_gemmIiLi128ELi2ELi1ELi4096ELi64ELi64ELi64ELi0ELi0EEviiiPT_S1_S1_iiiE3Csh;
	add.s32 	%r439, %r438, %r437;
	mad.lo.s32 	%r440, %r175, 12, %r439;
	ld.shared.v4.u32 	{%r441, %r442, %r443, %r444}, [%r440];
	st.global.v4.u32 	[%rd12], {%r441, %r442, %r443, %r444};
	@%p84 bra 	$L__BB496_93;
	add.s32 	%r445, %r176, %r7;
	add.s32 	%r571, %r445, %r7;
	setp.eq.s16 	%p85, %rs2, 0;
	div.s32 	%r446, %r445, %r1;
	mad.lo.s32 	%r447, %r178, %r446, %r177;
	mul.lo.s32 	%r448, %r446, %r1;
	sub.s32 	%r449, %r445, %r448;
	add.s32 	%r450, %r447, %r449;
	mul.wide.s32 	%rd13, %r450, 4;
	add.s64 	%rd14, %rd3, %rd13;
	shl.b32 	%r451, %r175, 2;
	mov.u32 	%r452, _ZZ9cuda_gemmIiLi128ELi2ELi1ELi4096ELi64ELi64ELi64ELi0ELi0EEviiiPT_S1_S1_iiiE3Csh;
	add.s32 	%r453, %r452, %r451;
	mad.lo.s32 	%r454, %r175, 12, %r453;
	shl.b32 	%r455, %r7, 2;
	add.s32 	%r456, %r454, %r455;
	ld.shared.v4.u32 	{%r457, %r458, %r459, %r460}, [%r456];
	st.global.v4.u32 	[%rd14], {%r457, %r458, %r459, %r460};
	@%p85 bra 	$L__BB496_93;
	add.s32 	%r461, %r176, %r7;
	add.s32 	%r462, %r461, %r7;
	add.s32 	%r571, %r462, %r7;
	div.s32 	%r463, %r462, %r1;
	mad.lo.s32 	%r464, %r178, %r463, %r177;
	mul.lo.s32 	%r465, %r463, %r1;
	sub.s32 	%r466, %r462, %r465;
	add.s32 	%r467, %r464, %r466;
	mul.wide.s32 	%rd15, %r467, 4;
	add.s64 	%rd16, %rd3, %rd15;
	shl.b32 	%r468, %r175, 2;
	mov.u32 	%r469, _ZZ9cuda_gemmIiLi128ELi2ELi1ELi4096ELi64ELi64ELi64ELi0ELi0EEviiiPT_S1_S1_iiiE3Csh;
	add.s32 	%r470, %r469, %r468;
	mad.lo.s32 	%r471, %r175, 12, %r470;
	shl.b32 	%r472, %r7, 2;
	add.s32 	%r473, %r471, %r472;
	add.s32 	%r474, %r473, %r472;
	ld.shared.v4.u32 	{%r475, %r476, %r477, %r478}, [%r474];
	st.global.v4.u32 	[%rd16], {%r475, %r476, %r477, %r478};
$L__BB496_93:
	div.s32 	%r479, %r571, %r1;
	mad.lo.s32 	%r480, %r178, %r479, %r177;
	mul.lo.s32 	%r481, %r479, %r1;
	sub.s32 	%r482, %r571, %r481;
	add.s32 	%r483, %r480, %r482;
	mul.wide.s32 	%rd17, %r483, 4;
	add.s64 	%rd18, %rd3, %rd17;
	shl.b32 	%r484, %r571, 2;
	mov.u32 	%r485, _ZZ9cuda_gemmIiLi128ELi2ELi1ELi4096ELi64ELi64ELi64ELi0ELi0EEviiiPT_S1_S1_iiiE3Csh;
	add.s32 	%r486, %r485, %r484;
	ld.shared.v4.u32 	{%r487, %r488, %r489, %r490}, [%r486];
	st.global.v4.u32 	[%rd18], {%r487, %r488, %r489, %r490};
	add.s32 	%r491, %r571, %r7;
	div.s32 	%r492, %r491, %r1;
	mad.lo.s32 	%r493, %r178, %r492, %r177;
	mul.lo.s32 	%r494, %r492, %r1;
	sub.s32 	%r495, %r491, %r494;
	add.s32 	%r496, %r493, %r495;
	mul.wide.s32 	%rd19, %r496, 4;
	add.s64 	%rd20, %rd3, %rd19;
	shl.b32 	%r497, %r7, 2;
	add.s32 	%r498, %r486, %r497;
	ld.shared.v4.u32 	{%r499, %r500, %r501, %r502}, [%r498];
	st.global.v4.u32 	[%rd20], {%r499, %r500, %r501, %r502};
	add.s32 	%r503, %r491, %r7;
	div.s32 	%r504, %r503, %r1;
	mad.lo.s32 	%r505, %r178, %r504, %r177;
	mul.lo.s32 	%r506, %r504, %r1;
	sub.s32 	%r507, %r503, %r506;
	add.s32 	%r508, %r505, %r507;
	mul.wide.s32 	%rd21, %r508, 4;
	add.s64 	%rd22, %rd3, %rd21;
	add.s32 	%r509, %r498, %r497;
	ld.shared.v4.u32 	{%r510, %r511, %r512, %r513}, [%r509];
	st.global.v4.u32 	[%rd22], {%r510, %r511, %r512, %r513};
	add.s32 	%r514, %r503, %r7;
	div.s32 	%r515, %r514, %r1;
	mad.lo.s32 	%r516, %r178, %r515, %r177;
	mul.lo.s32 	%r517, %r515, %r1;
	sub.s32 	%r518, %r514, %r517;
	add.s32 	%r519, %r516, %r518;
	mul.wide.s32 	%rd23, %r519, 4;
	add.s64 	%rd24, %rd3, %rd23;
	add.s32 	%r520, %r509, %r497;
	ld.shared.v4.u32 	{%r521, %r522, %r523, %r524}, [%r520];
	st.global.v4.u32 	[%rd24], {%r521, %r522, %r523, %r524};
	add.s32 	%r571, %r514, %r7;
	setp.lt.u32 	%p86, %r571, 4096;
	@%p86 bra 	$L__BB496_93;
	mov.u32 	%r525, %nctaid.y;
	add.s32 	%r530, %r530, %r525;
	shl.b32 	%r526, %r525, 1;
	setp.lt.u32 	%p87, %r530, %r526;
	@%p87 bra 	$L__BB496_2;
$L__BB496_95:
	ret;

}
	// .globl	_Z9cuda_gemmIiLi128ELi2ELi1ELi4096ELi64ELi64ELi64ELi0ELi1EEviiiPT_S1_S1_iii
.visible .entry _Z9cuda_gemmIiLi128ELi2ELi1ELi4096ELi64ELi64ELi64ELi0ELi1EEviiiPT_S1_S1_iii(
	.param .u32 _Z9cuda_gemmIiLi128ELi2ELi1ELi4096ELi64ELi64ELi64ELi0ELi1EEviiiPT_S1_S1_iii_param_0,
	.param .u32 _Z9cuda_gemmIiLi128ELi2ELi1ELi4096ELi64ELi64ELi64ELi0ELi1EEviiiPT_S1_S1_iii_param_1,
	.param .u32 _Z9cuda_gemmIiLi128ELi2ELi1ELi4096ELi64ELi64ELi64ELi0ELi1EEviiiPT_S1_S1_iii_param_2,
	.param .u64 .ptr .align 1 _Z9cuda_gemmIiLi128ELi2ELi1ELi4096ELi64ELi64ELi64ELi0ELi1EEviiiPT_S1_S1_iii_param_3,
	.param .u64 .ptr .align 1 _Z9cuda_gemmIiLi128ELi2ELi1ELi4096ELi64ELi64ELi64ELi0ELi1EEviiiPT_S1_S1_iii_param_4,
	.param .u64 .ptr .align 1 _Z9cuda_gemmIiLi128ELi2ELi1ELi4096ELi64ELi64ELi64ELi0ELi1EEviiiPT_S1_S1_iii_param_5,
	.param .u32 _Z9cuda_gemmIiLi128ELi2ELi1ELi4096ELi64ELi64ELi64ELi0ELi1EEviiiPT_S1_S1_iii_param_6,
	.param .u32 _Z9cuda_gemmIiLi128ELi2ELi1ELi4096ELi64ELi64ELi64ELi0ELi1EEviiiPT_S1_S1_iii_param_7,
	.param .u32 _Z9cuda_gemmIiLi128ELi2ELi1ELi4096ELi64ELi64ELi64ELi0ELi1EEviiiPT_S1_S1_iii_param_8
)
.maxntid 128
{
	.reg .pred 	%p<37>;
	.reg .b16 	%rs<10>;
	.reg .b32 	%r<339>;
	.reg .b64 	%rd<25>;
	// demoted variable
	.shared .align 128 .b8 _ZZ9cuda_gemmIiLi128ELi2ELi1ELi4096ELi64ELi64ELi64ELi0ELi1EEviiiPT_S1_S1_iiiE11kron_fac_sh[2112];
	// demoted variable
	.shared .align 128 .b8 _ZZ9cuda_gemmIiLi128ELi2ELi1ELi4096ELi64ELi64ELi64ELi0ELi1EEviiiPT_S1_S1_iiiE3Ash[8192];
	// demoted variable
	.shared .align 128 .b8 _ZZ9cuda_gemmIiLi128ELi2ELi1ELi4096ELi64ELi64ELi64ELi0ELi1EEviiiPT_S1_S1_iiiE3Csh[16384];
	ld.param.u32 	%r107, [_Z9cuda_gemmIiLi128ELi2ELi1ELi4096ELi64ELi64ELi64ELi0ELi1EEviiiPT_S1_S1_iii_param_1];
	ld.param.u32 	%r108, [_Z9cuda_gemmIiLi128ELi2ELi1ELi4096ELi64ELi64ELi64ELi0ELi1EEviiiPT_S1_S1_iii_param_2];
	ld.param.u64 	%rd4, [_Z9cuda_gemmIiLi128ELi2ELi1ELi4096ELi64ELi64ELi64ELi0ELi1EEviiiPT_S1_S1_iii_param_3];
	ld.param.u64 	%rd5, [_Z9cuda_gemmIiLi128ELi2ELi1ELi4096ELi64ELi64ELi64ELi0ELi1EEviiiPT_S1_S1_iii_param_4];
	ld.param.u64 	%rd6, [_Z9cuda_gemmIiLi128ELi2ELi1ELi4096ELi64ELi64ELi64ELi0ELi1EEviiiPT_S1_S1_iii_param_5];
	cvta.to.global.u64 	%rd1, %rd6;
	mov.u32 	%r1, %tid.x;
	mov.u32 	%r2, %ctaid.z;
	shr.u32 	%r3, %r1, 1;
	mov.u32 	%r328, %ctaid.y;
	mov.u32 	%r5, %nctaid.y;
	shl.b32 	%r6, %r5, 1;
	setp.ge.u32 	%p2, %r328, %r6;
	@%p2 bra 	$L__BB497_26;
	and.b32  	%r7, %r1, 1;
	mov.u32 	%r109, %ctaid.x;
	mov.u32 	%r110, %ntid.x;
	shl.b32 	%r8, %r1, 2;
	shl.b32 	%r9, %r109, 12;
	shl.b32 	%r10, %r110, 2;
	shr.u32 	%r11, %r1, 4;
	and.b32  	%r12, %r1, 15;
	shl.b32 	%r13, %r2, 6;
	mov.u32 	%r111, _ZZ9cuda_gemmIiLi128ELi2ELi1ELi4096ELi64ELi64ELi64ELi0ELi1EEviiiPT_S1_S1_iiiE11kron_fac_sh;
	mad.lo.s32 	%r14, %r12, 132, %r111;
	shr.u32 	%r15, %r110, 4;
	shl.b32 	%r112, %r1, 4;
	and.b32  	%r113, %r112, 16;
	shl.b32 	%r114, %r3, 5;
	or.b32  	%r115, %r114, %r113;
	and.b32  	%r116, %r8, 124;
	add.s32 	%r16, %r111, %r116;
	shl.b32 	%r17, %r109, 6;
	shr.s32 	%r117, %r108, 31;
	shr.u32 	%r118, %r117, 26;
	add.s32 	%r119, %r108, %r118;
	shr.s32 	%r18, %r119, 6;
	add.s32 	%r19, %r1, %r110;
	cvt.u16.u32 	%rs3, %r19;
	xor.b16  	%rs4, %rs3, 4095;
	cvt.u16.u32 	%rs5, %r110;
	div.u16 	%rs6, %rs4, %rs5;
	xor.b32  	%r120, %r8, 4095;
	sub.s32 	%r121, %r120, %r10;
	cvt.u16.u32 	%rs7, %r121;
	cvt.u16.u32 	%rs8, %r10;
	div.u16 	%rs9, %rs7, %rs8;
	and.b16  	%rs1, %rs6, 3;
	mov.u32 	%r122, _ZZ9cuda_gemmIiLi128ELi2ELi1ELi4096ELi64ELi64ELi64ELi0ELi1EEviiiPT_S1_S1_iiiE3Csh;
	add.s32 	%r20, %r122, %r8;
	add.s32 	%r21, %r20, %r10;
	add.s32 	%r22, %r19, %r110;
	add.s32 	%r23, %r22, %r110;
	and.b32  	%r123, %r3, 15;
	or.b32  	%r124, %r115, %r123;
	shl.b32 	%r125, %r124, 2;
	mov.u32 	%r126, _ZZ9cuda_gemmIiLi128ELi2ELi1ELi4096ELi64ELi64ELi64ELi0ELi1EEviiiPT_S1_S1_iiiE3Ash;
	add.s32 	%r24, %r126, %r125;
	add.s32 	%r127, %r3, 1;
	and.b32  	%r128, %r127, 15;
	or.b32  	%r129, %r115, %r128;
	shl.b32 	%r130, %r129, 2;
	add.s32 	%r25, %r126, %r130;
	add.s32 	%r131, %r3, 2;
	and.b32  	%r132, %r131, 15;
	or.b32  	%r133, %r115, %r132;
	shl.b32 	%r134, %r133, 2;
	add.s32 	%r26, %r126, %r134;
	add.s32 	%r135, %r3, 3;
	and.b32  	%r136, %r135, 15;
	or.b32  	%r137, %r115, %r136;
	shl.b32 	%r138, %r137, 2;
	add.s32 	%r27, %r126, %r138;
	add.s32 	%r139, %r3, 4;
	and.b32  	%r140, %r139, 15;
	or.b32  	%r141, %r115, %r140;
	shl.b32 	%r142, %r141, 2;
	add.s32 	%r28, %r126, %r142;
	add.s32 	%r143, %r3, 5;
	and.b32  	%r144, %r143, 15;
	or.b32  	%r145, %r115, %r144;
	shl.b32 	%r146, %r145, 2;
	add.s32 	%r29, %r126, %r146;
	add.s32 	%r147, %r3, 6;
	and.b32  	%r148, %r147, 15;
	or.b32  	%r149, %r115, %r148;
	shl.b32 	%r150, %r149, 2;
	add.s32 	%r30, %r126, %r150;
	add.s32 	%r151, %r3, 7;
	and.b32  	%r152, %r151, 15;
	or.b32  	%r153, %r115, %r152;
	shl.b32 	%r154, %r153, 2;
	add.s32 	%r31, %r126, %r154;
	xor.b32  	%r155, %r123, 8;
	or.b32  	%r156, %r115, %r155;
	shl.b32 	%r157, %r156, 2;
	add.s32 	%r32, %r126, %r157;
	add.s32 	%r158, %r3, 9;
	and.b32  	%r159, %r158, 15;
	or.b32  	%r160, %r115, %r159;
	shl.b32 	%r161, %r160, 2;
	add.s32 	%r33, %r126, %r161;
	add.s32 	%r162, %r3, 10;
	and.b32  	%r163, %r162, 15;
	or.b32  	%r164, %r115, %r163;
	shl.b32 	%r165, %r164, 2;
	add.s32 	%r34, %r126, %r165;
	add.s32 	%r166, %r3, 11;
	and.b32  	%r167, %r166, 15;
	or.b32  	%r168, %r115, %r167;
	shl.b32 	%r169, %r168, 2;
	add.s32 	%r35, %r126, %r169;
	add.s32 	%r170, %r3, 12;
	and.b32  	%r171, %r170, 15;
	or.b32  	%r172, %r115, %r171;
	shl.b32 	%r173, %r172, 2;
	add.s32 	%r36, %r126, %r173;
	add.s32 	%r174, %r3, 13;
	and.b32  	%r175, %r174, 15;
	or.b32  	%r176, %r115, %r175;
	shl.b32 	%r177, %r176, 2;
	add.s32 	%r37, %r126, %r177;
	add.s32 	%r178, %r3, 14;
	and.b32  	%r179, %r178, 15;
	or.b32  	%r180, %r115, %r179;
	shl.b32 	%r181, %r180, 2;
	add.s32 	%r38, %r126, %r181;
	add.s32 	%r182, %r3, -1;
	and.b32  	%r183, %r182, 15;
	or.b32  	%r184, %r115, %r183;
	shl.b32 	%r185, %r184, 2;
	add.s32 	%r39, %r126, %r185;
	or.b32  	%r40, %r113, %r123;
	or.b32  	%r41, %r113, %r128;
	or.b32  	%r42, %r113, %r132;
	or.b32  	%r43, %r113, %r136;
	or.b32  	%r44, %r113, %r140;
	or.b32  	%r45, %r113, %r144;
	or.b32  	%r46, %r113, %r148;
	or.b32  	%r47, %r113, %r152;
	or.b32  	%r48, %r113, %r155;
	or.b32  	%r49, %r113, %r159;
	or.b32  	%r50, %r113, %r163;
	or.b32  	%r51, %r113, %r167;
	or.b32  	%r52, %r113, %r171;
	or.b32  	%r53, %r113, %r175;
	or.b32  	%r54, %r113, %r179;
	or.b32  	%r55, %r113, %r183;
	and.b16  	%rs2, %rs9, 3;
	mad.lo.s32 	%r56, %r1, 12, %r20;
	add.s32 	%r57, %r8, %r10;
	shl.b32 	%r60, %r110, 4;
	add.s32 	%r58, %r56, %r60;
	add.s32 	%r59, %r57, %r10;
	shl.b32 	%r61, %r110, 3;
	mul.lo.s32 	%r62, %r110, 12;
	cvta.to.global.u64 	%rd2, %rd5;
	cvta.to.global.u64 	%rd3, %rd4;
$L__BB497_2:
	setp.eq.s16 	%p3, %rs1, 2;
	mov.u32 	%r329, %r1;
	@%p3 bra 	$L__BB497_6;
	setp.eq.s16 	%p4, %rs1, 3;
	mov.b32 	%r186, 0;
	st.shared.u32 	[%r20], %r186;
	mov.u32 	%r329, %r19;
	@%p4 bra 	$L__BB497_6;
	setp.eq.s16 	%p5, %rs1, 0;
	mov.b32 	%r187, 0;
	st.shared.u32 	[%r21], %r187;
	mov.u32 	%r329, %r22;
	@%p5 bra 	$L__BB497_6;
	add.s32 	%r188, %r21, %r10;
	mov.b32 	%r189, 0;
	st.shared.u32 	[%r188], %r189;
	mov.u32 	%r329, %r23;
$L__BB497_6:
	shl.b32 	%r190, %r329, 2;
	mov.u32 	%r191, _ZZ9cuda_gemmIiLi128ELi2ELi1ELi4096ELi64ELi64ELi64ELi0ELi1EEviiiPT_S1_S1_iiiE3Csh;
	add.s32 	%r330, %r191, %r190;
$L__BB497_7:
	mov.b32 	%r192, 0;
	st.shared.u32 	[%r330], %r192;
	add.s32 	%r193, %r330, %r10;
	st.shared.u32 	[%r193], %r192;
	add.s32 	%r194, %r330, %r61;
	st.shared.u32 	[%r194], %r192;
	add.s32 	%r195, %r330, %r62;
	st.shared.u32 	[%r195], %r192;
	add.s32 	%r329, %r329, %r10;
	add.s32 	%r330, %r330, %r60;
	setp.lt.u32 	%p6, %r329, 4096;
	@%p6 bra 	$L__BB497_7;
	mad.lo.s32 	%r70, %r328, %r108, %r9;
	mov.b32 	%r332, 0;
	mov.pred 	%p36, -1;
$L__BB497_9:
	mov.pred 	%p1, %p36;
	add.s32 	%r72, %r70, %r332;
	mov.u32 	%r333, %r8;
$L__BB497_10:
	shr.u32 	%r197, %r333, 5;
	add.s32 	%r198, %r197, %r2;
	shl.b32 	%r199, %r198, 6;
	and.b32  	%r200, %r333, 28;
	add.s32 	%r201, %r72, %r200;
	add.s32 	%r202, %r201, %r199;
	mul.wide.s32 	%rd7, %r202, 4;
	add.s64 	%rd8, %rd3, %rd7;
	ld.global.v4.u32 	{%r203, %r204, %r205, %r206}, [%rd8];
	shl.b32 	%r207, %r333, 2;
	mov.u32 	%r208, _ZZ9cuda_gemmIiLi128ELi2ELi1ELi4096ELi64ELi64ELi64ELi0ELi1EEviiiPT_S1_S1_iiiE3Ash;
	add.s32 	%r209, %r208, %r207;
	st.shared.v4.u32 	[%r209], {%r203, %r204, %r205, %r206};
	add.s32 	%r333, %r333, %r10;
	setp.lt.u32 	%p8, %r333, 2048;
	@%p8 bra 	$L__BB497_10;
	add.s32 	%r75, %r332, %r13;
	mov.b32 	%r334, 0;
$L__BB497_12:
	add.s32 	%r77, %r12, %r334;
	mov.u32 	%r335, %r11;
$L__BB497_13:
	add.s32 	%r211, %r75, %r335;
	shl.b32 	%r212, %r211, 6;
	add.s32 	%r213, %r212, %r77;
	mul.wide.u32 	%rd9, %r213, 4;
	add.s64 	%rd10, %rd2, %rd9;
	ld.global.u32 	%r214, [%rd10];
	shl.b32 	%r215, %r335, 2;
	add.s32 	%r216, %r14, %r215;
	st.shared.u32 	[%r216], %r214;
	add.s32 	%r335, %r335, %r15;
	setp.lt.u32 	%p9, %r335, 32;
	@%p9 bra 	$L__BB497_13;
	bar.sync 	0;
	ld.shared.u32 	%r80, [%r24];
	ld.shared.u32 	%r81, [%r25];
	ld.shared.u32 	%r82, [%r26];
	ld.shared.u32 	%r83, [%r27];
	ld.shared.u32 	%r84, [%r28];
	ld.shared.u32 	%r85, [%r29];
	ld.shared.u32 	%r86, [%r30];
	ld.shared.u32 	%r87, [%r31];
	ld.shared.u32 	%r88, [%r32];
	ld.shared.u32 	%r89, [%r33];
	ld.shared.u32 	%r90, [%r34];
	ld.shared.u32 	%r91, [%r35];
	ld.shared.u32 	%r92, [%r36];
	ld.shared.u32 	%r93, [%r37];
	ld.shared.u32 	%r94, [%r38];
	ld.shared.u32 	%r95, [%r39];
	mov.b32 	%r336, 0;
$L__BB497_15:
	setp.ne.s32 	%p10, %r7, 0;
	mad.lo.s32 	%r218, %r336, 132, %r16;
	ld.shared.u32 	%r219, [%r218];
	shfl.sync.idx.b32	%r220|%p11, %r219, %r40, 31, -1;
	mul.lo.s32 	%r221, %r220, %r80;
	shfl.sync.idx.b32	%r222|%p12, %r219, %r41, 31, -1;
	mad.lo.s32 	%r223, %r222, %r81, %r221;
	shfl.sync.idx.b32	%r224|%p13, %r219, %r42, 31, -1;
	mad.lo.s32 	%r225, %r224, %r82, %r223;
	shfl.sync.idx.b32	%r226|%p14, %r219, %r43, 31, -1;
	mad.lo.s32 	%r227, %r226, %r83, %r225;
	shfl.sync.idx.b32	%r228|%p15, %r219, %r44, 31, -1;
	mad.lo.s32 	%r229, %r228, %r84, %r227;
	shfl.sync.idx.b32	%r230|%p16, %r219, %r45, 31, -1;
	mad.lo.s32 	%r231, %r230, %r85, %r229;
	shfl.sync.idx.b32	%r232|%p17, %r219, %r46, 31, -1;
	mad.lo.s32 	%r233, %r232, %r86, %r231;
	shfl.sync.idx.b32	%r234|%p18, %r219, %r47, 31, -1;
	mad.lo.s32 	%r235, %r234, %r87, %r233;
	shfl.sync.idx.b32	%r236|%p19, %r219, %r48, 31, -1;
	mad.lo.s32 	%r237, %r236, %r88, %r235;
	shfl.sync.idx.b32	%r238|%p20, %r219, %r49, 31, -1;
	mad.lo.s32 	%r239, %r238, %r89, %r237;
	shfl.sync.idx.b32	%r240|%p21, %r219, %r50, 31, -1;
	mad.lo.s32 	%r241, %r240, %r90, %r239;
	shfl.sync.idx.b32	%r242|%p22, %r219, %r51, 31, -1;
	mad.lo.s32 	%r243, %r242, %r91, %r241;
	shfl.sync.idx.b32	%r244|%p23, %r219, %r52, 31, -1;
	mad.lo.s32 	%r245, %r244, %r92, %r243;
	shfl.sync.idx.b32	%r246|%p24, %r219, %r53, 31, -1;
	mad.lo.s32 	%r247, %r246, %r93, %r245;
	shfl.sync.idx.b32	%r248|%p25, %r219, %r54, 31, -1;
	mad.lo.s32 	%r249, %r248, %r94, %r247;
	shfl.sync.idx.b32	%r250|%p26, %r219, %r55, 31, -1;
	mad.lo.s32 	%r251, %r250, %r95, %r249;
	add.s32 	%r252, %r336, %r334;
	shl.b32 	%r253, %r252, 6;
	or.b32  	%r97, %r253, %r3;
	shfl.sync.down.b32	%r254|%p27, %r251, 1, 7711, -1;
	add.s32 	%r98, %r254, %r251;
	@%p10 bra 	$L__BB497_17;
	shl.b32 	%r255, %r97, 2;
	mov.u32 	%r256, _ZZ9cuda_gemmIiLi128ELi2ELi1ELi4096ELi64ELi64ELi64ELi0ELi1EEviiiPT_S1_S1_iiiE3Csh;
	add.s32 	%r257, %r256, %r255;
	ld.shared.u32 	%r258, [%r257];
	add.s32 	%r259, %r258, %r98;
	st.shared.u32 	[%r257], %r259;
$L__BB497_17:
	add.s32 	%r336, %r336, 1;
	setp.ne.s32 	%p28, %r336, 16;
	@%p28 bra 	$L__BB497_15;
	add.s32 	%r100, %r334, 16;
	setp.lt.u32 	%p29, %r334, 48;
	mov.u32 	%r334, %r100;
	@%p29 bra 	$L__BB497_12;
	mov.b32 	%r332, 32;
	mov.pred 	%p36, 0;
	@%p1 bra 	$L__BB497_9;
	setp.eq.s16 	%p31, %rs2, 2;
	bar.sync 	0;
	mad.lo.s32 	%r101, %r328, %r107, %r17;
	mov.u32 	%r337, %r8;
	@%p31 bra 	$L__BB497_24;
	setp.eq.s16 	%p32, %rs2, 3;
	and.b32  	%r261, %r8, 60;
	mad.lo.s32 	%r262, %r11, %r18, %r261;
	add.s32 	%r263, %r101, %r262;
	mul.wide.s32 	%rd11, %r263, 4;
	add.s64 	%rd12, %rd1, %rd11;
	ld.shared.v4.u32 	{%r264, %r265, %r266, %r267}, [%r56];
	st.global.v4.u32 	[%rd12], {%r264, %r265, %r266, %r267};
	mov.u32 	%r337, %r57;
	@%p32 bra 	$L__BB497_24;
	setp.eq.s16 	%p33, %rs2, 0;
	and.b32  	%r268, %r57, 60;
	shr.u32 	%r269, %r57, 6;
	mad.lo.s32 	%r270, %r269, %r18, %r268;
	add.s32 	%r271, %r101, %r270;
	mul.wide.s32 	%rd13, %r271, 4;
	add.s64 	%rd14, %rd1, %rd13;
	ld.shared.v4.u32 	{%r272, %r273, %r274, %r275}, [%r58];
	st.global.v4.u32 	[%rd14], {%r272, %r273, %r274, %r275};
	mov.u32 	%r337, %r59;
	@%p33 bra 	$L__BB497_24;
	add.s32 	%r337, %r59, %r10;
	and.b32  	%r276, %r59, 60;
	shr.u32 	%r277, %r59, 6;
	mad.lo.s32 	%r278, %r277, %r18, %r276;
	add.s32 	%r279, %r101, %r278;
	mul.wide.s32 	%rd15, %r279, 4;
	add.s64 	%rd16, %rd1, %rd15;
	shl.b32 	%r280, %r10, 2;
	add.s32 	%r281, %r58, %r280;
	ld.shared.v4.u32 	{%r282, %r283, %r284, %r285}, [%r281];
	st.global.v4.u32 	[%rd16], {%r282, %r283, %r284, %r285};
$L__BB497_24:
	shr.u32 	%r286, %r337, 6;
	and.b32  	%r287, %r337, 60;
	add.s32 	%r288, %r101, %r287;
	mad.lo.s32 	%r289, %r286, %r18, %r288;
	mul.wide.s32 	%rd17, %r289, 4;
	add.s64 	%rd18, %rd1, %rd17;
	shl.b32 	%r290, %r337, 2;
	mov.u32 	%r291, _ZZ9cuda_gemmIiLi128ELi2ELi1ELi4096ELi64ELi64ELi64ELi0ELi1EEviiiPT_S1_S1_iiiE3Csh;
	add.s32 	%r292, %r291, %r290;
	ld.shared.v4.u32 	{%r293, %r294, %r295, %r296}, [%r292];
	st.global.v4.u32 	[%rd18], {%r293, %r294, %r295, %r296};
	add.s32 	%r297, %r337, %r10;
	shr.u32 	%r298, %r297, 6;
	and.b32  	%r299, %r297, 60;
	add.s32 	%r300, %r101, %r299;
	mad.lo.s32 	%r301, %r298, %r18, %r300;
	mul.wide.s32 	%rd19, %r301, 4;
	add.s64 	%rd20, %rd1, %rd19;
	shl.b32 	%r302, %r10, 2;
	add.s32 	%r303, %r292, %r302;
	ld.shared.v4.u32 	{%r304, %r305, %r306, %r307}, [%r303];
	st.global.v4.u32 	[%rd20], {%r304, %r305, %r306, %r307};
	add.s32 	%r308, %r297, %r10;
	shr.u32 	%r309, %r308, 6;
	and.b32  	%r310, %r308, 60;
	add.s32 	%r311, %r101, %r310;
	mad.lo.s32 	%r312, %r309, %r18, %r311;
	mul.wide.s32 	%rd21, %r312, 4;
	add.s64 	%rd22, %rd1, %rd21;
	add.s32 	%r313, %r303, %r302;
	ld.shared.v4.u32 	{%r314, %r315, %r316, %r317}, [%r313];
	st.global.v4.u32 	[%rd22], {%r314, %r315, %r316, %r317};
	add.s32 	%r318, %r308, %r10;
	shr.u32 	%r319, %r318, 6;
	and.b32  	%r320, %r318, 60;
	add.s32 	%r321, %r101, %r320;
	mad.lo.s32 	%r322, %r319, %r18, %r321;
	mul.wide.s32 	%rd23, %r322, 4;
	add.s64 	%rd24, %rd1, %rd23;
	add.s32 	%r323, %r313, %r302;
	ld.shared.v4.u32 	{%r324, %r325, %r326, %r327}, [%r323];
	st.global.v4.u32 	[%rd24], {%r324, %r325, %r326, %r327};
	add.s32 	%r337, %r318, %r10;
	setp.lt.u32 	%p34, %r337, 4096;
	@%p34 bra 	$L__BB497_24;
	add.s32 	%r328, %r328, %r5;
	setp.lt.u32 	%p35, %r328, %r6;
	@%p35 bra 	$L__BB497_2;
$L__BB497_26:
	ret;

}
	// .globl	_Z9cuda_gemmIiLi128ELi2ELi1ELi4096ELi64ELi64ELi64ELi1ELi0EEviiiPT_S1_S1_iii
.visible .entry _Z9cuda_gemmIiLi128ELi2ELi1ELi4096ELi64ELi64ELi64ELi1ELi0EEviiiPT_S1_S1_iii(
	.param .u32 _Z9cuda_gemmIiLi128ELi2ELi1ELi4096ELi64ELi64ELi64ELi1ELi0EEviiiPT_S1_S1_iii_param_0,
	.param .u32 _Z9cuda_gemmIiLi128ELi2ELi1ELi4096ELi64ELi64ELi64ELi1ELi0EEviiiPT_S1_S1_iii_param_1,
	.param .u32 _Z9cuda_gemmIiLi128ELi2ELi1ELi4096ELi64ELi64ELi64ELi1ELi0EEviiiPT_S1_S1_iii_param_2,
	.param .u64 .ptr .align 1 _Z9cuda_gemmIiLi128ELi2ELi1ELi4096ELi64ELi64ELi64ELi1ELi0EEviiiPT_S1_S1_iii_param_3,
	.param .u64 .ptr .align 1 _Z9cuda_gemmIiLi128ELi2ELi1ELi4096ELi64ELi64ELi64ELi1ELi0EEviiiPT_S1_S1_iii_param_4,
	.param .u64 .ptr .align 1 _Z9cuda_gemmIiLi128ELi2ELi1ELi4096ELi64ELi64ELi64ELi1ELi0EEviiiPT_S1_S1_iii_param_5,
	.param .u32 _Z9cuda_gemmIiLi128ELi2ELi1ELi4096ELi64ELi64ELi64ELi1ELi0EEviiiPT_S1_S1_iii_param_6,
	.param .u32 _Z9cuda_gemmIiLi128ELi2ELi1ELi4096ELi64ELi64ELi64ELi1ELi0EEviiiPT_S1_S1_iii_param_7,
	.param .u32 _Z9cuda_gemmIiLi128ELi2ELi1ELi4096ELi64ELi64ELi64ELi1ELi0EEviiiPT_S1_S1_iii_param_8
)
.maxntid 128
{
	.reg .pred 	%p<89>;
	.reg .b16 	%rs<12>;
	.reg .b32 	%r<535>;
	.reg .b64 	%rd<28>;
	// demoted variable
	.shared .align 128 .b8 _ZZ9cuda_gemmIiLi128ELi2ELi1ELi4096ELi64ELi64ELi64ELi1ELi0EEviiiPT_S1_S1_iiiE11kron_fac_sh[2112];
	// demoted variable
	.shared .align 128 .b8 _ZZ9cuda_gemmIiLi128ELi2ELi1ELi4096ELi64ELi64ELi64ELi1ELi0EEviiiPT_S1_S1_iiiE3Ash[8192];
	// demoted variable
	.shared .align 128 .b8 _ZZ9cuda_gemmIiLi128ELi2ELi1ELi4096ELi64ELi64ELi64ELi1ELi0EEviiiPT_S1_S1_iiiE3Csh[16384];
	ld.param.u32 	%r185, [_Z9cuda_gemmIiLi128ELi2ELi1ELi4096ELi64ELi64ELi64ELi1ELi0EEviiiPT_S1_S1_iii_param_6];
	ld.param.u32 	%r186, [_Z9cuda_gemmIiLi128ELi2ELi1ELi4096ELi64ELi64ELi64ELi1ELi0EEviiiPT_S1_S1_iii_param_7];
	mov.u32 	%r187, %tid.x;
	div.s32 	%r1, 4096, %r186;
	min.s32 	%r188, %r1, 64;
	shl.b32 	%r2, %r188, 1;
	div.u32 	%r4, %r187, %r2;
	mul.lo.s32 	%r189, %r4, %r2;
	sub.s32 	%r190, %r187, %r189;
	shr.u32 	%r3, %r190, 1;
	mov.u32 	%r492, %ctaid.y;
	mov.u32 	%r191, %nctaid.y;
	shl.b32 	%r192, %r191, 1;
	setp.ge.u32 	%p2, %r492, %r192;
	@%p2 bra 	$L__BB498_95;
	ld.param.u64 	%rd26, [_Z9cuda_gemmIiLi128ELi2ELi1ELi4096ELi64ELi64ELi64ELi1ELi0EEviiiPT_S1_S1_iii_param_4];
	ld.param.u64 	%rd25, [_Z9cuda_gemmIiLi128ELi2ELi1ELi4096ELi64ELi64ELi64ELi1ELi0EEviiiPT_S1_S1_iii_param_3];
	and.b32  	%r6, %r187, 1;
	mov.u32 	%r194, %ntid.x;
	shl.b32 	%r195, %r187, 2;
	shl.b32 	%r7, %r194, 2;
	shr.u32 	%r8, %r187, 4;
	and.b32  	%r9, %r187, 15;
	mov.u32 	%r196, _ZZ9cuda_gemmIiLi128ELi2ELi1ELi4096ELi64ELi64ELi64ELi1ELi0EEviiiPT_S1_S1_iiiE11kron_fac_sh;
	mad.lo.s32 	%r10, %r9, 132, %r196;
	shr.u32 	%r11, %r194, 4;
	and.b32  	%r12, %r3, 15;
	shl.b32 	%r197, %r187, 4;
	and.b32  	%r13, %r197, 16;
	min.s32 	%r14, %r185, 16;
	add.s32 	%r198, %r187, %r194;
	cvt.u16.u32 	%rs3, %r198;
	xor.b16  	%rs4, %rs3, 4095;
	cvt.u16.u32 	%rs5, %r194;
	div.u16 	%rs6, %rs4, %rs5;
	xor.b32  	%r199, %r195, 4095;
	sub.s32 	%r200, %r199, %r7;
	cvt.u16.u32 	%rs7, %r200;
	cvt.u16.u32 	%rs8, %r7;
	div.u16 	%rs9, %rs7, %rs8;
	and.b16  	%rs1, %rs6, 3;
	add.s32 	%r201, %r3, 1;
	and.b32  	%r15, %r201, 15;
	add.s32 	%r202, %r3, 2;
	and.b32  	%r16, %r202, 15;
	add.s32 	%r203, %r3, 3;
	and.b32  	%r17, %r203, 15;
	add.s32 	%r204, %r3, 4;
	and.b32  	%r18, %r204, 15;
	add.s32 	%r205, %r3, 5;
	and.b32  	%r19, %r205, 15;
	add.s32 	%r206, %r3, 6;
	and.b32  	%r20, %r206, 15;
	add.s32 	%r207, %r3, 7;
	and.b32  	%r21, %r207, 15;
	xor.b32  	%r22, %r12, 8;
	add.s32 	%r208, %r3, 9;
	and.b32  	%r23, %r208, 15;
	add.s32 	%r209, %r3, 10;
	and.b32  	%r24, %r209, 15;
	add.s32 	%r210, %r3, 11;
	and.b32  	%r25, %r210, 15;
	add.s32 	%r211, %r3, 12;
	and.b32  	%r26, %r211, 15;
	add.s32 	%r212, %r3, 13;
	and.b32  	%r27, %r212, 15;
	add.s32 	%r213, %r3, 14;
	and.b32  	%r28, %r213, 15;
	add.s32 	%r214, %r3, -1;
	and.b32  	%r29, %r214, 15;
	or.b32  	%r30, %r13, %r12;
	or.b32  	%r31, %r13, %r15;
	or.b32  	%r32, %r13, %r16;
	or.b32  	%r33, %r13, %r17;
	or.b32  	%r34, %r13, %r18;
	or.b32  	%r35, %r13, %r19;
	or.b32  	%r36, %r13, %r20;
	or.b32  	%r37, %r13, %r21;
	or.b32  	%r38, %r13, %r22;
	or.b32  	%r39, %r13, %r23;
	or.b32  	%r40, %r13, %r24;
	or.b32  	%r41, %r13, %r25;
	or.b32  	%r42, %r13, %r26;
	or.b32  	%r43, %r13, %r27;
	or.b32  	%r44, %r13, %r28;
	or.b32  	%r45, %r13, %r29;
	setp.lt.s32 	%p3, %r12, %r186;
	selp.b32 	%r215, 0, %r186, %p3;
	sub.s32 	%r46, %r12, %r215;
	add.s32 	%r216, %r12, 1;
	setp.lt.s32 	%p4, %r216, %r186;
	selp.b32 	%r217, 0, %r186, %p4;
	sub.s32 	%r47, %r216, %r217;
	add.s32 	%r218, %r12, 2;
	setp.lt.s32 	%p5, %r218, %r186;
	selp.b32 	%r219, 0, %r186, %p5;
	sub.s32 	%r48, %r218, %r219;
	add.s32 	%r220, %r12, 3;
	setp.lt.s32 	%p6, %r220, %r186;
	selp.b32 	%r221, 0, %r186, %p6;
	sub.s32 	%r49, %r220, %r221;
	add.s32 	%r222, %r12, 4;
	setp.lt.s32 	%p7, %r222, %r186;
	selp.b32 	%r223, 0, %r186, %p7;
	sub.s32 	%r50, %r222, %r223;
	add.s32 	%r224, %r12, 5;
	setp.lt.s32 	%p8, %r224, %r186;
	selp.b32 	%r225, 0, %r186, %p8;
	sub.s32 	%r51, %r224, %r225;
	add.s32 	%r226, %r12, 6;
	setp.lt.s32 	%p9, %r226, %r186;
	selp.b32 	%r227, 0, %r186, %p9;
	sub.s32 	%r52, %r226, %r227;
	add.s32 	%r228, %r12, 7;
	setp.lt.s32 	%p10, %r228, %r186;
	selp.b32 	%r229, 0, %r186, %p10;
	sub.s32 	%r53, %r228, %r229;
	add.s32 	%r230, %r12, 8;
	setp.lt.s32 	%p11, %r230, %r186;
	selp.b32 	%r231, 0, %r186, %p11;
	sub.s32 	%r54, %r230, %r231;
	add.s32 	%r232, %r12, 9;
	setp.lt.s32 	%p12, %r232, %r186;
	selp.b32 	%r233, 0, %r186, %p12;
	sub.s32 	%r55, %r232, %r233;
	add.s32 	%r234, %r12, 10;
	setp.lt.s32 	%p13, %r234, %r186;
	selp.b32 	%r235, 0, %r186, %p13;
	sub.s32 	%r56, %r234, %r235;
	add.s32 	%r236, %r12, 11;
	setp.lt.s32 	%p14, %r236, %r186;
	selp.b32 	%r237, 0, %r186, %p14;
	sub.s32 	%r57, %r236, %r237;
	add.s32 	%r238, %r12, 12;
	setp.lt.s32 	%p15, %r238, %r186;
	selp.b32 	%r239, 0, %r186, %p15;
	sub.s32 	%r58, %r238, %r239;
	add.s32 	%r240, %r12, 13;
	setp.lt.s32 	%p16, %r240, %r186;
	selp.b32 	%r241, 0, %r186, %p16;
	sub.s32 	%r59, %r240, %r241;
	add.s32 	%r242, %r12, 14;
	setp.lt.s32 	%p17, %r242, %r186;
	selp.b32 	%r243, 0, %r186, %p17;
	sub.s32 	%r60, %r242, %r243;
	add.s32 	%r244, %r12, 15;
	setp.lt.s32 	%p18, %r244, %r186;
	selp.b32 	%r245, 0, %r186, %p18;
	sub.s32 	%r61, %r244, %r245;
	and.b16  	%rs2, %rs9, 3;
	cvt.u16.u32 	%rs10, %r2;
	div.s16 	%rs11, 128, %rs10;
	cvt.s32.s16 	%r62, %rs11;
	and.b32  	%r63, %r187, 31;
	cvta.to.global.u64 	%rd1, %rd26;
	cvta.to.global.u64 	%rd2, %rd25;
	shl.b32 	%r349, %r63, 2;
	shl.b32 	%r352, %r30, 2;
	shl.b32 	%r355, %r31, 2;
	shl.b32 	%r358, %r32, 2;
	shl.b32 	%r361, %r33, 2;
	shl.b32 	%r364, %r34, 2;
	shl.b32 	%r367, %r35, 2;
	shl.b32 	%r370, %r36, 2;
	shl.b32 	%r373, %r37, 2;
	shl.b32 	%r376, %r38, 2;
	shl.b32 	%r379, %r39, 2;
	shl.b32 	%r382, %r40, 2;
	shl.b32 	%r385, %r41, 2;
	shl.b32 	%r388, %r42, 2;
	shl.b32 	%r391, %r43, 2;
	shl.b32 	%r394, %r44, 2;
	shl.b32 	%r397, %r45, 2;
$L__BB498_2:
	mov.u32 	%r65, %tid.x;
	setp.eq.s16 	%p19, %rs1, 2;
	mov.u32 	%r493, %r65;
	@%p19 bra 	$L__BB498_6;
	mov.u32 	%r246, %ntid.x;
	add.s32 	%r493, %r65, %r246;
	setp.eq.s16 	%p20, %rs1, 3;
	shl.b32 	%r247, %r65, 2;
	mov.u32 	%r248, _ZZ9cuda_gemmIiLi128ELi2ELi1ELi4096ELi64ELi64ELi64ELi1ELi0EEviiiPT_S1_S1_iiiE3Csh;
	add.s32 	%r249, %r248, %r247;
	mov.b32 	%r250, 0;
	st.shared.u32 	[%r249], %r250;
	@%p20 bra 	$L__BB498_6;
	add.s32 	%r252, %r65, %r246;
	add.s32 	%r493, %r252, %r246;
	setp.eq.s16 	%p21, %rs1, 0;
	add.s32 	%r256, %r249, %r7;
	mov.b32 	%r257, 0;
	st.shared.u32 	[%r256], %r257;
	@%p21 bra 	$L__BB498_6;
	add.s32 	%r493, %r493, %r246;
	mov.u32 	%r260, _ZZ9cuda_gemmIiLi128ELi2ELi1ELi4096ELi64ELi64ELi64ELi1ELi0EEviiiPT_S1_S1_iiiE3Csh;
	add.s32 	%r261, %r260, %r247;
	add.s32 	%r262, %r261, %r7;
	add.s32 	%r263, %r262, %r7;
	mov.b32 	%r264, 0;
	st.shared.u32 	[%r263], %r264;
$L__BB498_6:
	shl.b32 	%r265, %r493, 2;
	mov.u32 	%r266, _ZZ9cuda_gemmIiLi128ELi2ELi1ELi4096ELi64ELi64ELi64ELi1ELi0EEviiiPT_S1_S1_iiiE3Csh;
	add.s32 	%r494, %r266, %r265;
$L__BB498_7:
	mov.b32 	%r267, 0;
	st.shared.u32 	[%r494], %r267;
	add.s32 	%r268, %r494, %r7;
	st.shared.u32 	[%r268], %r267;
	mov.u32 	%r269, %ntid.x;
	shl.b32 	%r270, %r269, 3;
	add.s32 	%r271, %r494, %r270;
	st.shared.u32 	[%r271], %r267;
	mad.lo.s32 	%r272, %r269, 12, %r494;
	st.shared.u32 	[%r272], %r267;
	add.s32 	%r493, %r493, %r7;
	shl.b32 	%r273, %r269, 4;
	add.s32 	%r494, %r494, %r273;
	setp.lt.u32 	%p22, %r493, 4096;
	@%p22 bra 	$L__BB498_7;
	mov.b32 	%r496, 0;
	mov.pred 	%p88, -1;
$L__BB498_9:
	mov.pred 	%p1, %p88;
	mov.u32 	%r275, %tid.x;
	shl.b32 	%r497, %r275, 2;
	shl.b32 	%r276, %r492, 12;
	mov.u32 	%r277, %ctaid.z;
	shl.b32 	%r77, %r277, 6;
	add.s32 	%r278, %r276, %r77;
	add.s32 	%r78, %r278, %r496;
$L__BB498_10:
	shr.u32 	%r279, %r497, 5;
	and.b32  	%r280, %r497, 28;
	add.s32 	%r281, %r78, %r280;
	mad.lo.s32 	%r282, %r279, %r186, %r281;
	mul.wide.s32 	%rd7, %r282, 4;
	add.s64 	%rd8, %rd2, %rd7;
	ld.global.v4.u32 	{%r283, %r284, %r285, %r286}, [%rd8];
	shl.b32 	%r287, %r497, 2;
	mov.u32 	%r288, _ZZ9cuda_gemmIiLi128ELi2ELi1ELi4096ELi64ELi64ELi64ELi1ELi0EEviiiPT_S1_S1_iiiE3Ash;
	add.s32 	%r289, %r288, %r287;
	st.shared.v4.u32 	[%r289], {%r283, %r284, %r285, %r286};
	add.s32 	%r497, %r497, %r7;
	setp.lt.u32 	%p24, %r497, 2048;
	@%p24 bra 	$L__BB498_10;
	add.s32 	%r81, %r496, %r77;
	mov.b32 	%r498, 0;
$L__BB498_12:
	mov.u32 	%r82, %r498;
	add.s32 	%r83, %r82, %r9;
	mov.u32 	%r499, %r8;
$L__BB498_13:
	add.s32 	%r291, %r81, %r499;
	mad.lo.s32 	%r292, %r291, %r185, %r83;
	mul.wide.s32 	%rd9, %r292, 4;
	add.s64 	%rd10, %rd1, %rd9;
	ld.global.u32 	%r293, [%rd10];
	shl.b32 	%r294, %r499, 2;
	add.s32 	%r295, %r10, %r294;
	st.shared.u32 	[%r295], %r293;
	add.s32 	%r499, %r499, %r11;
	setp.lt.u32 	%p25, %r499, 32;
	@%p25 bra 	$L__BB498_13;
	setp.lt.s32 	%p26, %r1, 1;
	bar.sync 	0;
	@%p26 bra 	$L__BB498_87;
	mov.b32 	%r500, 0;
$L__BB498_16:
	setp.ge.s32 	%p27, %r4, %r14;
	add.s32 	%r87, %r500, %r3;
	shl.b32 	%r297, %r87, 5;
	or.b32  	%r298, %r297, %r13;
	add.s32 	%r299, %r298, %r12;
	shl.b32 	%r300, %r299, 2;
	mov.u32 	%r301, _ZZ9cuda_gemmIiLi128ELi2ELi1ELi4096ELi64ELi64ELi64ELi1ELi0EEviiiPT_S1_S1_iiiE3Ash;
	add.s32 	%r302, %r301, %r300;
	ld.shared.u32 	%r88, [%r302];
	add.s32 	%r303, %r298, %r15;
	shl.b32 	%r304, %r303, 2;
	add.s32 	%r305, %r301, %r304;
	ld.shared.u32 	%r89, [%r305];
	add.s32 	%r306, %r298, %r16;
	shl.b32 	%r307, %r306, 2;
	add.s32 	%r308, %r301, %r307;
	ld.shared.u32 	%r90, [%r308];
	add.s32 	%r309, %r298, %r17;
	shl.b32 	%r310, %r309, 2;
	add.s32 	%r311, %r301, %r310;
	ld.shared.u32 	%r91, [%r311];
	add.s32 	%r312, %r298, %r18;
	shl.b32 	%r313, %r312, 2;
	add.s32 	%r314, %r301, %r313;
	ld.shared.u32 	%r92, [%r314];
	add.s32 	%r315, %r298, %r19;
	shl.b32 	%r316, %r315, 2;
	add.s32 	%r317, %r301, %r316;
	ld.shared.u32 	%r93, [%r317];
	add.s32 	%r318, %r298, %r20;
	shl.b32 	%r319, %r318, 2;
	add.s32 	%r320, %r301, %r319;
	ld.shared.u32 	%r94, [%r320];
	add.s32 	%r321, %r298, %r21;
	shl.b32 	%r322, %r321, 2;
	add.s32 	%r323, %r301, %r322;
	ld.shared.u32 	%r95, [%r323];
	add.s32 	%r324, %r298, %r22;
	shl.b32 	%r325, %r324, 2;
	add.s32 	%r326, %r301, %r325;
	ld.shared.u32 	%r96, [%r326];
	add.s32 	%r327, %r298, %r23;
	shl.b32 	%r328, %r327, 2;
	add.s32 	%r329, %r301, %r328;
	ld.shared.u32 	%r97, [%r329];
	add.s32 	%r330, %r298, %r24;
	shl.b32 	%r331, %r330, 2;
	add.s32 	%r332, %r301, %r331;
	ld.shared.u32 	%r98, [%r332];
	add.s32 	%r333, %r298, %r25;
	shl.b32 	%r334, %r333, 2;
	add.s32 	%r335, %r301, %r334;
	ld.shared.u32 	%r99, [%r335];
	add.s32 	%r336, %r298, %r26;
	shl.b32 	%r337, %r336, 2;
	add.s32 	%r338, %r301, %r337;
	ld.shared.u32 	%r100, [%r338];
	add.s32 	%r339, %r298, %r27;
	shl.b32 	%r340, %r339, 2;
	add.s32 	%r341, %r301, %r340;
	ld.shared.u32 	%r101, [%r341];
	add.s32 	%r342, %r298, %r28;
	shl.b32 	%r343, %r342, 2;
	add.s32 	%r344, %r301, %r343;
	ld.shared.u32 	%r102, [%r344];
	add.s32 	%r345, %r298, %r29;
	shl.b32 	%r346, %r345, 2;
	add.s32 	%r347, %r301, %r346;
	ld.shared.u32 	%r103, [%r347];
	@%p27 bra 	$L__BB498_86;
	mov.u32 	%r501, %r4;
$L__BB498_18:
	setp.gt.u32 	%p28, %r186, 64;
	mov.u32 	%r348, _ZZ9cuda_gemmIiLi128ELi2ELi1ELi4096ELi64ELi64ELi64ELi1ELi0EEviiiPT_S1_S1_iiiE11kron_fac_sh;
	mad.lo.s32 	%r105, %r501, 132, %r348;
	add.s32 	%r350, %r105, %r349;
	ld.shared.u32 	%r106, [%r350];
	@%p28 bra 	$L__BB498_51;
	setp.eq.s32 	%p45, %r186, 0;
	mov.b32 	%r503, 0;
	@%p45 bra 	$L__BB498_21;
	shfl.sync.idx.b32	%r401|%p46, %r106, %r46, 31, -1;
	mul.lo.s32 	%r503, %r401, %r88;
$L__BB498_21:
	setp.lt.s32 	%p47, %r186, 2;
	@%p47 bra 	$L__BB498_23;
	shfl.sync.idx.b32	%r402|%p48, %r106, %r47, 31, -1;
	mad.lo.s32 	%r503, %r402, %r89, %r503;
$L__BB498_23:
	setp.lt.s32 	%p49, %r186, 3;
	@%p49 bra 	$L__BB498_25;
	shfl.sync.idx.b32	%r403|%p50, %r106, %r48, 31, -1;
	mad.lo.s32 	%r503, %r403, %r90, %r503;
$L__BB498_25:
	setp.lt.s32 	%p51, %r186, 4;
	@%p51 bra 	$L__BB498_27;
	shfl.sync.idx.b32	%r404|%p52, %r106, %r49, 31, -1;
	mad.lo.s32 	%r503, %r404, %r91, %r503;
$L__BB498_27:
	setp.lt.s32 	%p53, %r186, 5;
	@%p53 bra 	$L__BB498_29;
	shfl.sync.idx.b32	%r405|%p54, %r106, %r50, 31, -1;
	mad.lo.s32 	%r503, %r405, %r92, %r503;
$L__BB498_29:
	setp.lt.s32 	%p55, %r186, 6;
	@%p55 bra 	$L__BB498_31;
	shfl.sync.idx.b32	%r406|%p56, %r106, %r51, 31, -1;
	mad.lo.s32 	%r503, %r406, %r93, %r503;
$L__BB498_31:
	setp.lt.s32 	%p57, %r186, 7;
	@%p57 bra 	$L__BB498_33;
	shfl.sync.idx.b32	%r407|%p58, %r106, %r52, 31, -1;
	mad.lo.s32 	%r503, %r407, %r94, %r503;
$L__BB498_33:
	setp.lt.s32 	%p59, %r186, 8;
	@%p59 bra 	$L__BB498_35;
	shfl.sync.idx.b32	%r408|%p60, %r106, %r53, 31, -1;
	mad.lo.s32 	%r503, %r408, %r95, %r503;
$L__BB498_35:
	setp.lt.s32 	%p61, %r186, 9;
	@%p61 bra 	$L__BB498_37;
	shfl.sync.idx.b32	%r409|%p62, %r106, %r54, 31, -1;
	mad.lo.s32 	%r503, %r409, %r96, %r503;
$L__BB498_37:
	setp.lt.s32 	%p63, %r186, 10;
	@%p63 bra 	$L__BB498_39;
	shfl.sync.idx.b32	%r410|%p64, %r106, %r55, 31, -1;
	mad.lo.s32 	%r503, %r410, %r97, %r503;
$L__BB498_39:
	setp.lt.s32 	%p65, %r186, 11;
	@%p65 bra 	$L__BB498_41;
	shfl.sync.idx.b32	%r411|%p66, %r106, %r56, 31, -1;
	mad.lo.s32 	%r503, %r411, %r98, %r503;
$L__BB498_41:
	setp.lt.s32 	%p67, %r186, 12;
	@%p67 bra 	$L__BB498_43;
	shfl.sync.idx.b32	%r412|%p68, %r106, %r57, 31, -1;
	mad.lo.s32 	%r503, %r412, %r99, %r503;
$L__BB498_43:
	setp.lt.s32 	%p69, %r186, 13;
	@%p69 bra 	$L__BB498_45;
	shfl.sync.idx.b32	%r413|%p70, %r106, %r58, 31, -1;
	mad.lo.s32 	%r503, %r413, %r100, %r503;
$L__BB498_45:
	setp.lt.s32 	%p71, %r186, 14;
	@%p71 bra 	$L__BB498_47;
	shfl.sync.idx.b32	%r414|%p72, %r106, %r59, 31, -1;
	mad.lo.s32 	%r503, %r414, %r101, %r503;
$L__BB498_47:
	setp.lt.s32 	%p73, %r186, 15;
	@%p73 bra 	$L__BB498_49;
	shfl.sync.idx.b32	%r415|%p74, %r106, %r60, 31, -1;
	mad.lo.s32 	%r503, %r415, %r102, %r503;
$L__BB498_49:
	setp.lt.s32 	%p75, %r186, 16;
	@%p75 bra 	$L__BB498_83;
	shfl.sync.idx.b32	%r416|%p76, %r106, %r61, 31, -1;
	mad.lo.s32 	%r503, %r416, %r103, %r503;
	bra.uni 	$L__BB498_83;
$L__BB498_51:
	setp.lt.s32 	%p29, %r186, 1;
	mov.b32 	%r503, 0;
	@%p29 bra 	$L__BB498_53;
	add.s32 	%r353, %r105, %r352;
	ld.shared.u32 	%r354, [%r353];
	mul.lo.s32 	%r503, %r354, %r88;
$L__BB498_53:
	setp.lt.s32 	%p30, %r186, 2;
	@%p30 bra 	$L__BB498_55;
	add.s32 	%r356, %r105, %r355;
	ld.shared.u32 	%r357, [%r356];
	mad.lo.s32 	%r503, %r357, %r89, %r503;
$L__BB498_55:
	setp.lt.s32 	%p31, %r186, 3;
	@%p31 bra 	$L__BB498_57;
	add.s32 	%r359, %r105, %r358;
	ld.shared.u32 	%r360, [%r359];
	mad.lo.s32 	%r503, %r360, %r90, %r503;
$L__BB498_57:
	setp.lt.s32 	%p32, %r186, 4;
	@%p32 bra 	$L__BB498_59;
	add.s32 	%r362, %r105, %r361;
	ld.shared.u32 	%r363, [%r362];
	mad.lo.s32 	%r503, %r363, %r91, %r503;
$L__BB498_59:
	setp.lt.s32 	%p33, %r186, 5;
	@%p33 bra 	$L__BB498_61;
	add.s32 	%r365, %r105, %r364;
	ld.shared.u32 	%r366, [%r365];
	mad.lo.s32 	%r503, %r366, %r92, %r503;
$L__BB498_61:
	setp.lt.s32 	%p34, %r186, 6;
	@%p34 bra 	$L__BB498_63;
	add.s32 	%r368, %r105, %r367;
	ld.shared.u32 	%r369, [%r368];
	mad.lo.s32 	%r503, %r369, %r93, %r503;
$L__BB498_63:
	setp.lt.s32 	%p35, %r186, 7;
	@%p35 bra 	$L__BB498_65;
	add.s32 	%r371, %r105, %r370;
	ld.shared.u32 	%r372, [%r371];
	mad.lo.s32 	%r503, %r372, %r94, %r503;
$L__BB498_65:
	setp.lt.s32 	%p36, %r186, 8;
	@%p36 bra 	$L__BB498_67;
	add.s32 	%r374, %r105, %r373;
	ld.shared.u32 	%r375, [%r374];
	mad.lo.s32 	%r503, %r375, %r95, %r503;
$L__BB498_67:
	setp.lt.s32 	%p37, %r186, 9;
	@%p37 bra 	$L__BB498_69;
	add.s32 	%r377, %r105, %r376;
	ld.shared.u32 	%r378, [%r377];
	mad.lo.s32 	%r503, %r378, %r96, %r503;
$L__BB498_69:
	setp.lt.s32 	%p38, %r186, 10;
	@%p38 bra 	$L__BB498_71;
	add.s32 	%r380, %r105, %r379;
	ld.shared.u32 	%r381, [%r380];
	mad.lo.s32 	%r503, %r381, %r97, %r503;
$L__BB498_71:
	setp.lt.s32 	%p39, %r186, 11;
	@%p39 bra 	$L__BB498_73;
	add.s32 	%r383, %r105, %r382;
	ld.shared.u32 	%r384, [%r383];
	mad.lo.s32 	%r503, %r384, %r98, %r503;
$L__BB498_73:
	setp.lt.s32 	%p40, %r186, 12;
	@%p40 bra 	$L__BB498_75;
	add.s32 	%r386, %r105, %r385;
	ld.shared.u32 	%r387, [%r386];
	mad.lo.s32 	%r503, %r387, %r99, %r503;
$L__BB498_75:
	setp.lt.s32 	%p41, %r186, 13;
	@%p41 bra 	$L__BB498_77;
	add.s32 	%r389, %r105, %r388;
	ld.shared.u32 	%r390, [%r389];
	mad.lo.s32 	%r503, %r390, %r100, %r503;
$L__BB498_77:
	setp.lt.s32 	%p42, %r186, 14;
	@%p42 bra 	$L__BB498_79;
	add.s32 	%r392, %r105, %r391;
	ld.shared.u32 	%r393, [%r392];
	mad.lo.s32 	%r503, %r393, %r101, %r503;
$L__BB498_79:
	setp.lt.s32 	%p43, %r186, 15;
	@%p43 bra 	$L__BB498_81;
	add.s32 	%r395, %r105, %r394;
	ld.shared.u32 	%r396, [%r395];
	mad.lo.s32 	%r503, %r396, %r102, %r503;
$L__BB498_81:
	setp.lt.s32 	%p44, %r186, 16;
	@%p44 bra 	$L__BB498_83;
	add.s32 	%r398, %r105, %r397;
	ld.shared.u32 	%r399, [%r398];
	mad.lo.s32 	%r503, %r399, %r103, %r503;
$L__BB498_83:
	setp.ne.s32 	%p77, %r6, 0;
	add.s32 	%r417, %r501, %r82;
	mad.lo.s32 	%r170, %r417, %r1, %r87;
	shfl.sync.down.b32	%r418|%p78, %r503, 1, 7711, -1;
	add.s32 	%r171, %r418, %r503;
	@%p77 bra 	$L__BB498_85;
	shl.b32 	%r419, %r170, 2;
	mov.u32 	%r420, _ZZ9cuda_gemmIiLi128ELi2ELi1ELi4096ELi64ELi64ELi64ELi1ELi0EEviiiPT_S1_S1_iiiE3Csh;
	add.s32 	%r421, %r420, %r419;
	ld.shared.u32 	%r422, [%r421];
	add.s32 	%r423, %r422, %r171;
	st.shared.u32 	[%r421], %r423;
$L__BB498_85:
	add.s32 	%r501, %r501, %r62;
	setp.lt.s32 	%p79, %r501, %r14;
	@%p79 bra 	$L__BB498_18;
$L__BB498_86:
	add.s32 	%r500, %r500, %r2;
	setp.lt.s32 	%p80, %r500, %r1;
	@%p80 bra 	$L__BB498_16;
$L__BB498_87:
	add.s32 	%r498, %r82, 16;
	setp.lt.u32 	%p81, %r82, 48;
	@%p81 bra 	$L__BB498_12;
	mov.b32 	%r496, 32;
	mov.pred 	%p88, 0;
	@%p1 bra 	$L__BB498_9;
	ld.param.u64 	%rd27, [_Z9cuda_gemmIiLi128ELi2ELi1ELi4096ELi64ELi64ELi64ELi1ELi0EEviiiPT_S1_S1_iii_param_5];
	cvta.to.global.u64 	%rd3, %rd27;
	shl.b32 	%r175, %r492, 12;
	mov.u32 	%r176, %tid.x;
	shl.b32 	%r177, %r176, 2;
	setp.eq.s16 	%p83, %rs2, 2;
	bar.sync 	0;
	mov.u32 	%r533, %r177;
	@%p83 bra 	$L__BB498_93;
	add.s32 	%r533, %r177, %r7;
	setp.eq.s16 	%p84, %rs2, 3;
	add.s32 	%r425, %r175, %r177;
	mul.wide.s32 	%rd11, %r425, 4;
	add.s64 	%rd12, %rd3, %rd11;
	shl.b32 	%r426, %r176, 2;
	mov.u32 	%r427, _ZZ9cuda_gemmIiLi128ELi2ELi1ELi4096ELi64ELi64ELi64ELi1ELi0EEviiiPT_S1_S1_iiiE3Csh;
	add.s32 	%r428, %r427, %r426;
	mad.lo.s32 	%r429, %r176, 12, %r428;
	ld.shared.v4.u32 	{%r430, %r431, %r432, %r433}, [%r429];
	st.global.v4.u32 	[%rd12], {%r430, %r431, %r432, %r433};
	@%p84 bra 	$L__BB498_93;
	add.s32 	%r434, %r177, %r7;
	add.s32 	%r533, %r434, %r7;
	setp.eq.s16 	%p85, %rs2, 0;
	add.s32 	%r435, %r175, %r434;
	mul.wide.s32 	%rd13, %r435, 4;
	add.s64 	%rd14, %rd3, %rd13;
	shl.b32 	%r436, %r176, 2;
	mov.u32 	%r437, _ZZ9cuda_gemmIiLi128ELi2ELi1ELi4096ELi64ELi64ELi64ELi1ELi0EEviiiPT_S1_S1_iiiE3Csh;
	add.s32 	%r438, %r437, %r436;
	mad.lo.s32 	%r439, %r176, 12, %r438;
	shl.b32 	%r440, %r7, 2;
	add.s32 	%r441, %r439, %r440;
	ld.shared.v4.u32 	{%r442, %r443, %r444, %r445}, [%r441];
	st.global.v4.u32 	[%rd14], {%r442, %r443, %r444, %r445};
	@%p85 bra 	$L__BB498_93;
	add.s32 	%r446, %r177, %r7;
	add.s32 	%r447, %r446, %r7;
	add.s32 	%r533, %r447, %r7;
	add.s32 	%r448, %r175, %r447;
	mul.wide.s32 	%rd15, %r448, 4;
	add.s64 	%rd16, %rd3, %rd15;
	shl.b32 	%r449, %r176, 2;
	mov.u32 	%r450, _ZZ9cuda_gemmIiLi128ELi2ELi1ELi4096ELi64ELi64ELi64ELi1ELi0EEviiiPT_S1_S1_iiiE3Csh;
	add.s32 	%r451, %r450, %r449;
	mad.lo.s32 	%r452, %r176, 12, %r451;
	shl.b32 	%r453, %r7, 2;
	add.s32 	%r454, %r452, %r453;
	add.s32 	%r455, %r454, %r453;
	ld.shared.v4.u32 	{%r456, %r457, %r458, %r459}, [%r455];
	st.global.v4.u32 	[%rd16], {%r456, %r457, %r458, %r459};
$L__BB498_93:
	add.s32 	%r460, %r175, %r533;
	mul.wide.s32 	%rd17, %r460, 4;
	add.s64 	%rd18, %rd3, %rd17;
	shl.b32 	%r461, %r533, 2;
	mov.u32 	%r462, _ZZ9cuda_gemmIiLi128ELi2ELi1ELi4096ELi64ELi64ELi64ELi1ELi0EEviiiPT_S1_S1_iiiE3Csh;
	add.s32 	%r463, %r462, %r461;
	ld.shared.v4.u32 	{%r464, %r465, %r466, %r467}, [%r463];
	st.global.v4.u32 	[%rd18], {%r464, %r465, %r466, %r467};
	add.s32 	%r468, %r533, %r7;
	add.s32 	%r469, %r175, %r468;
	mul.wide.s32 	%rd19, %r469, 4;
	add.s64 	%rd20, %rd3, %rd19;
	shl.b32 	%r470, %r7, 2;
	add.s32 	%r471, %r463, %r470;
	ld.shared.v4.u32 	{%r472, %r473, %r474, %r475}, [%r471];
	st.global.v4.u32 	[%rd20], {%r472, %r473, %r474, %r475};
	add.s32 	%r476, %r468, %r7;
	add.s32 	%r477, %r175, %r476;
	mul.wide.s32 	%rd21, %r477, 4;
	add.s64 	%rd22, %rd3, %rd21;
	add.s32 	%r478, %r471, %r470;
	ld.shared.v4.u32 	{%r479, %r480, %r481, %r482}, [%r478];
	st.global.v4.u32 	[%rd22], {%r479, %r480, %r481, %r482};
	add.s32 	%r483, %r476, %r7;
	add.s32 	%r484, %r175, %r483;
	mul.wide.s32 	%rd23, %r484, 4;
	add.s64 	%rd24, %rd3, %rd23;
	add.s32 	%r485, %r478, %r470;
	ld.shared.v4.u32 	{%r486, %r487, %r488, %r489}, [%r485];
	st.global.v4.u32 	[%rd24], {%r486, %r487, %r488, %r489};
	add.s32 	%r533, %r483, %r7;
	setp.lt.u32 	%p86, %r533, 4096;
	@%p86 bra 	$L__BB498_93;
	mov.u32 	%r490, %nctaid.y;
	add.s32 	%r492, %r492, %r490;
	shl.b32 	%r491, %r490, 1;
	setp.lt.u32 	%p87, %r492, %r491;
	@%p87 bra 	$L__BB498_2;
$L__BB498_95:
	ret;

}
	// .globl	_Z9cuda_gemmIiLi128ELi2ELi1ELi4096ELi64ELi64ELi64ELi1ELi1EEviiiPT_S1_S1_iii
.visible .entry _Z9cuda_gemmIiLi128ELi2ELi1ELi4096ELi64ELi64ELi64ELi1ELi1EEviiiPT_S1_S1_iii(
	.param .u32 _Z9cuda_gemmIiLi128ELi2ELi1ELi4096ELi64ELi64ELi64ELi1ELi1EEviiiPT_S1_S1_iii_param_0,
	.param .u32 _Z9cuda_gemmIiLi128ELi2ELi1ELi4096ELi64ELi64ELi64ELi1ELi1EEviiiPT_S1_S1_iii_param_1,
	.param .u32 _Z9cuda_gemmIiLi128ELi2ELi1ELi4096ELi64ELi64ELi64ELi1ELi1EEviiiPT_S1_S1_iii_param_2,
	.param .u64 .ptr .align 1 _Z9cuda_gemmIiLi128ELi2ELi1ELi4096ELi64ELi64ELi64ELi1ELi1EEviiiPT_S1_S1_iii_param_3,
	.param .u64 .ptr .align 1 _Z9cuda_gemmIiLi128ELi2ELi1ELi4096ELi64ELi64ELi64ELi1ELi1EEviiiPT_S1_S1_iii_param_4,
	.param .u64 .ptr .align 1 _Z9cuda_gemmIiLi128ELi2ELi1ELi4096ELi64ELi64ELi64ELi1ELi1EEviiiPT_S1_S1_iii_param_5,
	.param .u32 _Z9cuda_gemmIiLi128ELi2ELi1ELi4096ELi64ELi64ELi64ELi1ELi1EEviiiPT_S1_S1_iii_param_6,
	.param .u32 _Z9cuda_gemmIiLi128ELi2ELi1ELi4096ELi64ELi64ELi64ELi1ELi1EEviiiPT_S1_S1_iii_param_7,
	.param .u32 _Z9cuda_gemmIiLi128ELi2ELi1ELi4096ELi64ELi64ELi64ELi1ELi1EEviiiPT_S1_S1_iii_param_8
)
.maxntid 128
{
	.reg .pred 	%p<37>;
	.reg .b16 	%rs<10>;
	.reg .b32 	%r<317>;
	.reg .b64 	%rd<25>;
	// demoted variable
	.shared .align 128 .b8 _ZZ9cuda_gemmIiLi128ELi2ELi1ELi4096ELi64ELi64ELi64ELi1ELi1EEviiiPT_S1_S1_iiiE11kron_fac_sh[2112];
	// demoted variable
	.shared .align 128 .b8 _ZZ9cuda_gemmIiLi128ELi2ELi1ELi4096ELi64ELi64ELi64ELi1ELi1EEviiiPT_S1_S1_iiiE3Ash[8192];
	// demoted variable
	.shared .align 128 .b8 _ZZ9cuda_gemmIiLi128ELi2ELi1ELi4096ELi64ELi64ELi64ELi1ELi1EEviiiPT_S1_S1_iiiE3Csh[16384];
	ld.param.u64 	%rd4, [_Z9cuda_gemmIiLi128ELi2ELi1ELi4096ELi64ELi64ELi64ELi1ELi1EEviiiPT_S1_S1_iii_param_3];
	ld.param.u64 	%rd5, [_Z9cuda_gemmIiLi128ELi2ELi1ELi4096ELi64ELi64ELi64ELi1ELi1EEviiiPT_S1_S1_iii_param_4];
	ld.param.u64 	%rd6, [_Z9cuda_gemmIiLi128ELi2ELi1ELi4096ELi64ELi64ELi64ELi1ELi1EEviiiPT_S1_S1_iii_param_5];
	cvta.to.global.u64 	%rd1, %rd6;
	mov.u32 	%r1, %tid.x;
	mov.u32 	%r2, %ctaid.z;
	shr.u32 	%r3, %r1, 1;
	mov.u32 	%r306, %ctaid.y;
	mov.u32 	%r5, %nctaid.y;
	shl.b32 	%r98, %r5, 1;
	setp.ge.u32 	%p2, %r306, %r98;
	@%p2 bra 	$L__BB499_26;
	and.b32  	%r6, %r1, 1;
	mov.u32 	%r99, %ntid.x;
	shl.b32 	%r7, %r1, 2;
	shl.b32 	%r8, %r99, 2;
	shr.u32 	%r9, %r1, 4;
	and.b32  	%r10, %r1, 15;
	mov.u32 	%r100, _ZZ9cuda_gemmIiLi128ELi2ELi1ELi4096ELi64ELi64ELi64ELi1ELi1EEviiiPT_S1_S1_iiiE11kron_fac_sh;
	mad.lo.s32 	%r11, %r10, 132, %r100;
	shr.u32 	%r12, %r99, 4;
	shl.b32 	%r101, %r1, 4;
	and.b32  	%r102, %r101, 16;
	shl.b32 	%r103, %r3, 5;
	or.b32  	%r104, %r103, %r102;
	and.b32  	%r105, %r7, 124;
	add.s32 	%r13, %r100, %r105;
	add.s32 	%r14, %r1, %r99;
	cvt.u16.u32 	%rs3, %r14;
	xor.b16  	%rs4, %rs3, 4095;
	cvt.u16.u32 	%rs5, %r99;
	div.u16 	%rs6, %rs4, %rs5;
	xor.b32  	%r106, %r7, 4095;
	sub.s32 	%r107, %r106, %r8;
	cvt.u16.u32 	%rs7, %r107;
	cvt.u16.u32 	%rs8, %r8;
	div.u16 	%rs9, %rs7, %rs8;
	and.b16  	%rs1, %rs6, 3;
	add.s32 	%r15, %r14, %r99;
	and.b32  	%r108, %r3, 15;
	or.b32  	%r109, %r104, %r108;
	shl.b32 	%r110, %r109, 2;
	mov.u32 	%r111, _ZZ9cuda_gemmIiLi128ELi2ELi1ELi4096ELi64ELi64ELi64ELi1ELi1EEviiiPT_S1_S1_iiiE3Ash;
	add.s32 	%r16, %r111, %r110;
	add.s32 	%r112, %r3, 1;
	and.b32  	%r113, %r112, 15;
	or.b32  	%r114, %r104, %r113;
	shl.b32 	%r115, %r114, 2;
	add.s32 	%r17, %r111, %r115;
	add.s32 	%r116, %r3, 2;
	and.b32  	%r117, %r116, 15;
	or.b32  	%r118, %r104, %r117;
	shl.b32 	%r119, %r118, 2;
	add.s32 	%r18, %r111, %r119;
	add.s32 	%r120, %r3, 3;
	and.b32  	%r121, %r120, 15;
	or.b32  	%r122, %r104, %r121;
	shl.b32 	%r123, %r122, 2;
	add.s32 	%r19, %r111, %r123;
	add.s32 	%r124, %r3, 4;
	and.b32  	%r125, %r124, 15;
	or.b32  	%r126, %r104, %r125;
	shl.b32 	%r127, %r126, 2;
	add.s32 	%r20, %r111, %r127;
	add.s32 	%r128, %r3, 5;
	and.b32  	%r129, %r128, 15;
	or.b32  	%r130, %r104, %r129;
	shl.b32 	%r131, %r130, 2;
	add.s32 	%r21, %r111, %r131;
	add.s32 	%r132, %r3, 6;
	and.b32  	%r133, %r132, 15;
	or.b32  	%r134, %r104, %r133;
	shl.b32 	%r135, %r134, 2;
	add.s32 	%r22, %r111, %r135;
	add.s32 	%r136, %r3, 7;
	and.b32  	%r137, %r136, 15;
	or.b32  	%r138, %r104, %r137;
	shl.b32 	%r139, %r138, 2;
	add.s32 	%r23, %r111, %r139;
	xor.b32  	%r140, %r108, 8;
	or.b32  	%r141, %r104, %r140;
	shl.b32 	%r142, %r141, 2;
	add.s32 	%r24, %r111, %r142;
	add.s32 	%r143, %r3, 9;
	and.b32  	%r144, %r143, 15;
	or.b32  	%r145, %r104, %r144;
	shl.b32 	%r146, %r145, 2;
	add.s32 	%r25, %r111, %r146;
	add.s32 	%r147, %r3, 10;
	and.b32  	%r148, %r147, 15;
	or.b32  	%r149, %r104, %r148;
	shl.b32 	%r150, %r149, 2;
	add.s32 	%r26, %r111, %r150;
	add.s32 	%r151, %r3, 11;
	and.b32  	%r152, %r151, 15;
	or.b32  	%r153, %r104, %r152;
	shl.b32 	%r154, %r153, 2;
	add.s32 	%r27, %r111, %r154;
	add.s32 	%r155, %r3, 12;
	and.b32  	%r156, %r155, 15;
	or.b32  	%r157, %r104, %r156;
	shl.b32 	%r158, %r157, 2;
	add.s32 	%r28, %r111, %r158;
	add.s32 	%r159, %r3, 13;
	and.b32  	%r160, %r159, 15;
	or.b32  	%r161, %r104, %r160;
	shl.b32 	%r162, %r161, 2;
	add.s32 	%r29, %r111, %r162;
	add.s32 	%r163, %r3, 14;
	and.b32  	%r164, %r163, 15;
	or.b32  	%r165, %r104, %r164;
	shl.b32 	%r166, %r165, 2;
	add.s32 	%r30, %r111, %r166;
	add.s32 	%r167, %r3, -1;
	and.b32  	%r168, %r167, 15;
	or.b32  	%r169, %r104, %r168;
	shl.b32 	%r170, %r169, 2;
	add.s32 	%r31, %r111, %r170;
	or.b32  	%r32, %r102, %r108;
	or.b32  	%r33, %r102, %r113;
	or.b32  	%r34, %r102, %r117;
	or.b32  	%r35, %r102, %r121;
	or.b32  	%r36, %r102, %r125;
	or.b32  	%r37, %r102, %r129;
	or.b32  	%r38, %r102, %r133;
	or.b32  	%r39, %r102, %r137;
	or.b32  	%r40, %r102, %r140;
	or.b32  	%r41, %r102, %r144;
	or.b32  	%r42, %r102, %r148;
	or.b32  	%r43, %r102, %r152;
	or.b32  	%r44, %r102, %r156;
	or.b32  	%r45, %r102, %r160;
	or.b32  	%r46, %r102, %r164;
	or.b32  	%r47, %r102, %r168;
	and.b16  	%rs2, %rs9, 3;
	add.s32 	%r48, %r7, %r8;
	add.s32 	%r49, %r48, %r8;
	cvta.to.global.u64 	%rd2, %rd5;
	cvta.to.global.u64 	%rd3, %rd4;
$L__BB499_2:
	setp.eq.s16 	%p3, %rs1, 2;
	mov.u32 	%r307, %r1;
	@%p3 bra 	$L__BB499_6;
	setp.eq.s16 	%p4, %rs1, 3;
	shl.b32 	%r171, %r1, 2;
	mov.u32 	%r172, _ZZ9cuda_gemmIiLi128ELi2ELi1ELi4096ELi64ELi64ELi64ELi1ELi1EEviiiPT_S1_S1_iiiE3Csh;
	add.s32 	%r51, %r172, %r171;
	mov.b32 	%r173, 0;
	st.shared.u32 	[%r51], %r173;
	mov.u32 	%r307, %r14;
	@%p4 bra 	$L__BB499_6;
	setp.eq.s16 	%p5, %rs1, 0;
	add.s32 	%r52, %r51, %r8;
	mov.b32 	%r174, 0;
	st.shared.u32 	[%r52], %r174;
	mov.u32 	%r307, %r15;
	@%p5 bra 	$L__BB499_6;
	mov.u32 	%r175, %ntid.x;
	add.s32 	%r307, %r15, %r175;
	add.s32 	%r176, %r52, %r8;
	mov.b32 	%r177, 0;
	st.shared.u32 	[%r176], %r177;
$L__BB499_6:
	shl.b32 	%r178, %r307, 2;
	mov.u32 	%r179, _ZZ9cuda_gemmIiLi128ELi2ELi1ELi4096ELi64ELi64ELi64ELi1ELi1EEviiiPT_S1_S1_iiiE3Csh;
	add.s32 	%r308, %r179, %r178;
$L__BB499_7:
	mov.b32 	%r180, 0;
	st.shared.u32 	[%r308], %r180;
	add.s32 	%r181, %r308, %r8;
	st.shared.u32 	[%r181], %r180;
	mov.u32 	%r182, %ntid.x;
	shl.b32 	%r183, %r182, 3;
	add.s32 	%r184, %r308, %r183;
	st.shared.u32 	[%r184], %r180;
	mad.lo.s32 	%r185, %r182, 12, %r308;
	st.shared.u32 	[%r185], %r180;
	add.s32 	%r307, %r307, %r8;
	shl.b32 	%r186, %r182, 4;
	add.s32 	%r308, %r308, %r186;
	setp.lt.u32 	%p6, %r307, 4096;
	@%p6 bra 	$L__BB499_7;
	mov.b32 	%r310, 0;
	mov.pred 	%p36, -1;
$L__BB499_9:
	mov.pred 	%p1, %p36;
	shl.b32 	%r188, %r306, 12;
	add.s32 	%r61, %r310, %r188;
	mov.u32 	%r311, %r7;
$L__BB499_10:
	shr.u32 	%r189, %r311, 5;
	add.s32 	%r190, %r189, %r2;
	shl.b32 	%r191, %r190, 6;
	and.b32  	%r192, %r311, 28;
	add.s32 	%r193, %r61, %r192;
	add.s32 	%r194, %r193, %r191;
	mul.wide.s32 	%rd7, %r194, 4;
	add.s64 	%rd8, %rd3, %rd7;
	ld.global.v4.u32 	{%r195, %r196, %r197, %r198}, [%rd8];
	shl.b32 	%r199, %r311, 2;
	mov.u32 	%r200, _ZZ9cuda_gemmIiLi128ELi2ELi1ELi4096ELi64ELi64ELi64ELi1ELi1EEviiiPT_S1_S1_iiiE3Ash;
	add.s32 	%r201, %r200, %r199;
	st.shared.v4.u32 	[%r201], {%r195, %r196, %r197, %r198};
	add.s32 	%r311, %r311, %r8;
	setp.lt.u32 	%p8, %r311, 2048;
	@%p8 bra 	$L__BB499_10;
	shl.b32 	%r203, %r2, 6;
	add.s32 	%r64, %r310, %r203;
	mov.b32 	%r312, 0;
$L__BB499_12:
	add.s32 	%r66, %r10, %r312;
	mov.u32 	%r313, %r9;
$L__BB499_13:
	add.s32 	%r204, %r64, %r313;
	shl.b32 	%r205, %r204, 6;
	add.s32 	%r206, %r205, %r66;
	mul.wide.u32 	%rd9, %r206, 4;
	add.s64 	%rd10, %rd2, %rd9;
	ld.global.u32 	%r207, [%rd10];
	shl.b32 	%r208, %r313, 2;
	add.s32 	%r209, %r11, %r208;
	st.shared.u32 	[%r209], %r207;
	add.s32 	%r313, %r313, %r12;
	setp.lt.u32 	%p9, %r313, 32;
	@%p9 bra 	$L__BB499_13;
	bar.sync 	0;
	ld.shared.u32 	%r69, [%r16];
	ld.shared.u32 	%r70, [%r17];
	ld.shared.u32 	%r71, [%r18];
	ld.shared.u32 	%r72, [%r19];
	ld.shared.u32 	%r73, [%r20];
	ld.shared.u32 	%r74, [%r21];
	ld.shared.u32 	%r75, [%r22];
	ld.shared.u32 	%r76, [%r23];
	ld.shared.u32 	%r77, [%r24];
	ld.shared.u32 	%r78, [%r25];
	ld.shared.u32 	%r79, [%r26];
	ld.shared.u32 	%r80, [%r27];
	ld.shared.u32 	%r81, [%r28];
	ld.shared.u32 	%r82, [%r29];
	ld.shared.u32 	%r83, [%r30];
	ld.shared.u32 	%r84, [%r31];
	mov.b32 	%r314, 0;
$L__BB499_15:
	setp.ne.s32 	%p10, %r6, 0;
	mad.lo.s32 	%r211, %r314, 132, %r13;
	ld.shared.u32 	%r212, [%r211];
	shfl.sync.idx.b32	%r213|%p11, %r212, %r32, 31, -1;
	mul.lo.s32 	%r214, %r213, %r69;
	shfl.sync.idx.b32	%r215|%p12, %r212, %r33, 31, -1;
	mad.lo.s32 	%r216, %r215, %r70, %r214;
	shfl.sync.idx.b32	%r217|%p13, %r212, %r34, 31, -1;
	mad.lo.s32 	%r218, %r217, %r71, %r216;
	shfl.sync.idx.b32	%r219|%p14, %r212, %r35, 31, -1;
	mad.lo.s32 	%r220, %r219, %r72, %r218;
	shfl.sync.idx.b32	%r221|%p15, %r212, %r36, 31, -1;
	mad.lo.s32 	%r222, %r221, %r73, %r220;
	shfl.sync.idx.b32	%r223|%p16, %r212, %r37, 31, -1;
	mad.lo.s32 	%r224, %r223, %r74, %r222;
	shfl.sync.idx.b32	%r225|%p17, %r212, %r38, 31, -1;
	mad.lo.s32 	%r226, %r225, %r75, %r224;
	shfl.sync.idx.b32	%r227|%p18, %r212, %r39, 31, -1;
	mad.lo.s32 	%r228, %r227, %r76, %r226;
	shfl.sync.idx.b32	%r229|%p19, %r212, %r40, 31, -1;
	mad.lo.s32 	%r230, %r229, %r77, %r228;
	shfl.sync.idx.b32	%r231|%p20, %r212, %r41, 31, -1;
	mad.lo.s32 	%r232, %r231, %r78, %r230;
	shfl.sync.idx.b32	%r233|%p21, %r212, %r42, 31, -1;
	mad.lo.s32 	%r234, %r233, %r79, %r232;
	shfl.sync.idx.b32	%r235|%p22, %r212, %r43, 31, -1;
	mad.lo.s32 	%r236, %r235, %r80, %r234;
	shfl.sync.idx.b32	%r237|%p23, %r212, %r44, 31, -1;
	mad.lo.s32 	%r238, %r237, %r81, %r236;
	shfl.sync.idx.b32	%r239|%p24, %r212, %r45, 31, -1;
	mad.lo.s32 	%r240, %r239, %r82, %r238;
	shfl.sync.idx.b32	%r241|%p25, %r212, %r46, 31, -1;
	mad.lo.s32 	%r242, %r241, %r83, %r240;
	shfl.sync.idx.b32	%r243|%p26, %r212, %r47, 31, -1;
	mad.lo.s32 	%r244, %r243, %r84, %r242;
	add.s32 	%r245, %r314, %r312;
	shl.b32 	%r246, %r245, 6;
	or.b32  	%r86, %r246, %r3;
	shfl.sync.down.b32	%r247|%p27, %r244, 1, 7711, -1;
	add.s32 	%r87, %r247, %r244;
	@%p10 bra 	$L__BB499_17;
	shl.b32 	%r248, %r86, 2;
	mov.u32 	%r249, _ZZ9cuda_gemmIiLi128ELi2ELi1ELi4096ELi64ELi64ELi64ELi1ELi1EEviiiPT_S1_S1_iiiE3Csh;
	add.s32 	%r250, %r249, %r248;
	ld.shared.u32 	%r251, [%r250];
	add.s32 	%r252, %r251, %r87;
	st.shared.u32 	[%r250], %r252;
$L__BB499_17:
	add.s32 	%r314, %r314, 1;
	setp.ne.s32 	%p28, %r314, 16;
	@%p28 bra 	$L__BB499_15;
	add.s32 	%r89, %r312, 16;
	setp.lt.u32 	%p29, %r312, 48;
	mov.u32 	%r312, %r89;
	@%p29 bra 	$L__BB499_12;
	mov.b32 	%r310, 32;
	mov.pred 	%p36, 0;
	@%p1 bra 	$L__BB499_9;
	shl.b32 	%r90, %r306, 12;
	setp.eq.s16 	%p31, %rs2, 2;
	bar.sync 	0;
	mov.u32 	%r315, %r7;
	@%p31 bra 	$L__BB499_24;
	setp.eq.s16 	%p32, %rs2, 3;
	add.s32 	%r254, %r90, %r7;
	mul.wide.s32 	%rd11, %r254, 4;
	add.s64 	%rd12, %rd1, %rd11;
	shl.b32 	%r255, %r1, 2;
	mov.u32 	%r256, _ZZ9cuda_gemmIiLi128ELi2ELi1ELi4096ELi64ELi64ELi64ELi1ELi1EEviiiPT_S1_S1_iiiE3Csh;
	add.s32 	%r257, %r256, %r255;
	mad.lo.s32 	%r91, %r1, 12, %r257;
	ld.shared.v4.u32 	{%r258, %r259, %r260, %r261}, [%r91];
	st.global.v4.u32 	[%rd12], {%r258, %r259, %r260, %r261};
	mov.u32 	%r315, %r48;
	@%p32 bra 	$L__BB499_24;
	setp.eq.s16 	%p33, %rs2, 0;
	add.s32 	%r262, %r90, %r48;
	mul.wide.s32 	%rd13, %r262, 4;
	add.s64 	%rd14, %rd1, %rd13;
	shl.b32 	%r263, %r8, 2;
	add.s32 	%r92, %r91, %r263;
	ld.shared.v4.u32 	{%r264, %r265, %r266, %r267}, [%r92];
	st.global.v4.u32 	[%rd14], {%r264, %r265, %r266, %r267};
	mov.u32 	%r315, %r49;
	@%p33 bra 	$L__BB499_24;
	add.s32 	%r315, %r49, %r8;
	add.s32 	%r268, %r90, %r49;
	mul.wide.s32 	%rd15, %r268, 4;
	add.s64 	%rd16, %rd1, %rd15;
	add.s32 	%r270, %r92, %r263;
	ld.shared.v4.u32 	{%r271, %r272, %r273, %r274}, [%r270];
	st.global.v4.u32 	[%rd16], {%r271, %r272, %r273, %r274};
$L__BB499_24:
	add.s32 	%r275, %r90, %r315;
	mul.wide.s32 	%rd17, %r275, 4;
	add.s64 	%rd18, %rd1, %rd17;
	shl.b32 	%r276, %r315, 2;
	mov.u32 	%r277, _ZZ9cuda_gemmIiLi128ELi2ELi1ELi4096ELi64ELi64ELi64ELi1ELi1EEviiiPT_S1_S1_iiiE3Csh;
	add.s32 	%r278, %r277, %r276;
	ld.shared.v4.u32 	{%r279, %r280, %r281, %r282}, [%r278];
	st.global.v4.u32 	[%rd18], {%r279, %r280, %r281, %r282};
	add.s32 	%r283, %r315, %r8;
	add.s32 	%r284, %r90, %r283;
	mul.wide.s32 	%rd19, %r284, 4;
	add.s64 	%rd20, %rd1, %rd19;
	shl.b32 	%r285, %r8, 2;
	add.s32 	%r286, %r278, %r285;
	ld.shared.v4.u32 	{%r287, %r288, %r289, %r290}, [%r286];
	st.global.v4.u32 	[%rd20], {%r287, %r288, %r289, %r290};
	add.s32 	%r291, %r283, %r8;
	add.s32 	%r292, %r90, %r291;
	mul.wide.s32 	%rd21, %r292, 4;
	add.s64 	%rd22, %rd1, %rd21;
	add.s32 	%r293, %r286, %r285;
	ld.shared.v4.u32 	{%r294, %r295, %r296, %r297}, [%r293];
	st.global.v4.u32 	[%rd22], {%r294, %r295, %r296, %r297};
	add.s32 	%r298, %r291, %r8;
	add.s32 	%r299, %r90, %r298;
	mul.wide.s32 	%rd23, %r299, 4;
	add.s64 	%rd24, %rd1, %rd23;
	add.s32 	%r300, %r293, %r285;
	ld.shared.v4.u32 	{%r301, %r302, %r303, %r304}, [%r300];
	st.global.v4.u32 	[%rd24], {%r301, %r302, %r303, %r304};
	add.s32 	%r315, %r298, %r8;
	setp.lt.u32 	%p34, %r315, 4096;
	@%p34 bra 	$L__BB499_24;
	add.s32 	%r306, %r306, %r5;
	shl.b32 	%r305, %r5, 1;
	setp.lt.u32 	%p35, %r306, %r305;
	@%p35 bra 	$L__BB499_2;
$L__BB499_26:
	ret;

}
	// .globl	_Z9cuda_gemmIiLi128ELi2ELi1ELi4096ELi128ELi128ELi64ELi0ELi0EEviiiPT_S1_S1_iii
.visible .entry _Z9cuda_gemmIiLi128ELi2ELi1ELi4096ELi128ELi128ELi64ELi0ELi0EEviiiPT_S1_S1_iii(
	.param .u32 _Z9cuda_gemmIiLi128ELi2ELi1ELi4096ELi128ELi128ELi64ELi0ELi0EEviiiPT_S1_S1_iii_param_0,
	.param .u32 _Z9cuda_gemmIiLi128ELi2ELi1ELi4096ELi128ELi128ELi64ELi0ELi0EEviiiPT_S1_S1_iii_param_1,
	.param .u32 _Z9cuda_gemmIiLi128ELi2ELi1ELi4096ELi128ELi128ELi64ELi0ELi0EEviiiPT_S1_S1_iii_param_2,
	.param .u64 .ptr .align 1 _Z9cuda_gemmIiLi128ELi2ELi1ELi4096ELi128ELi128ELi64ELi0ELi0EEviiiPT_S1_S1_iii_param_3,
	.param .u64 .ptr .align 1 _Z9cuda_gemmIiLi128ELi2ELi1ELi4096ELi128ELi128ELi64ELi0ELi0EEviiiPT_S1_S1_iii_param_4,
	.param .u64 .ptr .align 1 _Z9cuda_gemmIiLi128ELi2ELi1ELi4096ELi128ELi128ELi64ELi0ELi0EEviiiPT_S1_S1_iii_param_5,
	.param .u32 _Z9cuda_gemmIiLi128ELi2ELi1ELi4096ELi128ELi128ELi64ELi0ELi0EEviiiPT_S1_S1_iii_param_6,
	.param .u32 _Z9cuda_gemmIiLi128ELi2ELi1ELi4096ELi128ELi128ELi64ELi0ELi0EEviiiPT_S1_S1_iii_param_7,
	.param .u32 _Z9cuda_gemmIiLi128ELi2ELi1ELi4096ELi128ELi128ELi64ELi0ELi0EEviiiPT_S1_S1_iii_param_8
)
.maxntid 128
{
	.reg .pred 	%p<89>;
	.reg .b16 	%rs<8>;
	.reg .b32 	%r<543>;
	.reg .b64 	%rd<28>;
	// demoted variable
	.shared .align 128 .b8 _ZZ9cuda_gemmIiLi128ELi2ELi1ELi4096ELi128ELi128ELi64ELi0ELi0EEviiiPT_S1_S1_iiiE11kron_fac_sh[2112];
	// demoted variable
	.shared .align 128 .b8 _ZZ9cuda_gemmIiLi128ELi2ELi1ELi4096ELi128ELi128ELi64ELi0ELi0EEviiiPT_S1_S1_iiiE3Ash[4096];
	// demoted variable
	.shared .align 128 .b8 _ZZ9cuda_gemmIiLi128ELi2ELi1ELi4096ELi128ELi128ELi64ELi0ELi0EEviiiPT_S1_S1_iiiE3Csh[8192];
	ld.param.u64 	%rd4, [_Z9cuda_gemmIiLi128ELi2ELi1ELi4096ELi128ELi128ELi64ELi0ELi0EEviiiPT_S1_S1_iii_param_3];
	ld.param.u64 	%rd5, [_Z9cuda_gemmIiLi128ELi2ELi1ELi4096ELi128ELi128ELi64ELi0ELi0EEviiiPT_S1_S1_iii_param_4];
	ld.param.u32 	%r193, [_Z9cuda_gemmIiLi128ELi2ELi1ELi4096ELi128ELi128ELi64ELi0ELi0EEviiiPT_S1_S1_iii_param_6];
	ld.param.u32 	%r194, [_Z9cuda_gemmIiLi128ELi2ELi1ELi4096ELi128ELi128ELi64ELi0ELi0EEviiiPT_S1_S1_iii_param_7];
	mov.u32 	%r195, %tid.x;
	div.s32 	%r1, 4096, %r194;
	min.s32 	%r196, %r1, 64;
	shl.b32 	%r2, %r196, 1;
	div.u32 	%r4, %r195, %r2;
	mul.lo.s32 	%r197, %r4, %r2;
	sub.s32 	%r198, %r195, %r197;
	shr.u32 	%r3, %r198, 1;
	mov.u32 	%r500, %ctaid.y;
	mov.u32 	%r199, %nctaid.y;
	shl.b32 	%r200, %r199, 1;
	setp.ge.u32 	%p2, %r500, %r200;
	@%p2 bra 	$L__BB500_95;
	ld.param.u32 	%r497, [_Z9cuda_gemmIiLi128ELi2ELi1ELi4096ELi128ELi128ELi64ELi0ELi0EEviiiPT_S1_S1_iii_param_2];
	and.b32  	%r6, %r195, 1;
	mov.u32 	%r202, %ctaid.x;
	shr.u32 	%r203, %r202, 1;
	and.b32  	%r204, %r202, 1;
	mov.u32 	%r205, %ntid.x;
	shl.b32 	%r7, %r205, 2;
	shr.u32 	%r8, %r195, 4;
	shl.b32 	%r206, %r202, 6;
	and.b32  	%r207, %r206, 64;
	and.b32  	%r208, %r195, 15;
	or.b32  	%r9, %r207, %r208;
	mov.u32 	%r209, _ZZ9cuda_gemmIiLi128ELi2ELi1ELi4096ELi128ELi128ELi64ELi0ELi0EEviiiPT_S1_S1_iiiE11kron_fac_sh;
	mad.lo.s32 	%r10, %r208, 132, %r209;
	shr.u32 	%r11, %r205, 4;
	and.b32  	%r12, %r3, 15;
	shl.b32 	%r210, %r195, 4;
	and.b32  	%r13, %r210, 16;
	min.s32 	%r14, %r193, 16;
	shr.u32 	%r211, %r497, 31;
	add.s32 	%r212, %r497, %r211;
	shr.s32 	%r213, %r212, 1;
	mul.lo.s32 	%r214, %r213, %r204;
	mad.lo.s32 	%r15, %r1, %r203, %r214;
	add.s32 	%r215, %r195, %r205;
	cvt.u16.u32 	%rs2, %r215;
	xor.b16  	%rs3, %rs2, 2047;
	cvt.u16.u32 	%rs4, %r205;
	div.u16 	%rs5, %rs3, %rs4;
	and.b16  	%rs1, %rs5, 3;
	add.s32 	%r216, %r3, 1;
	and.b32  	%r16, %r216, 15;
	add.s32 	%r217, %r3, 2;
	and.b32  	%r17, %r217, 15;
	add.s32 	%r218, %r3, 3;
	and.b32  	%r18, %r218, 15;
	add.s32 	%r219, %r3, 4;
	and.b32  	%r19, %r219, 15;
	add.s32 	%r220, %r3, 5;
	and.b32  	%r20, %r220, 15;
	add.s32 	%r221, %r3, 6;
	and.b32  	%r21, %r221, 15;
	add.s32 	%r222, %r3, 7;
	and.b32  	%r22, %r222, 15;
	xor.b32  	%r23, %r12, 8;
	add.s32 	%r223, %r3, 9;
	and.b32  	%r24, %r223, 15;
	add.s32 	%r224, %r3, 10;
	and.b32  	%r25, %r224, 15;
	add.s32 	%r225, %r3, 11;
	and.b32  	%r26, %r225, 15;
	add.s32 	%r226, %r3, 12;
	and.b32  	%r27, %r226, 15;
	add.s32 	%r227, %r3, 13;
	and.b32  	%r28, %r227, 15;
	add.s32 	%r228, %r3, 14;
	and.b32  	%r29, %r228, 15;
	add.s32 	%r229, %r3, -1;
	and.b32  	%r30, %r229, 15;
	or.b32  	%r31, %r13, %r12;
	or.b32  	%r32, %r13, %r16;
	or.b32  	%r33, %r13, %r17;
	or.b32  	%r34, %r13, %r18;
	or.b32  	%r35, %r13, %r19;
	or.b32  	%r36, %r13, %r20;
	or.b32  	%r37, %r13, %r21;
	or.b32  	%r38, %r13, %r22;
	or.b32  	%r39, %r13, %r23;
	or.b32  	%r40, %r13, %r24;
	or.b32  	%r41, %r13, %r25;
	or.b32  	%r42, %r13, %r26;
	or.b32  	%r43, %r13, %r27;
	or.b32  	%r44, %r13, %r28;
	or.b32  	%r45, %r13, %r29;
	or.b32  	%r46, %r13, %r30;
	setp.lt.s32 	%p3, %r12, %r194;
	selp.b32 	%r230, 0, %r194, %p3;
	sub.s32 	%r47, %r12, %r230;
	add.s32 	%r231, %r12, 1;
	setp.lt.s32 	%p4, %r231, %r194;
	selp.b32 	%r232, 0, %r194, %p4;
	sub.s32 	%r48, %r231, %r232;
	add.s32 	%r233, %r12, 2;
	setp.lt.s32 	%p5, %r233, %r194;
	selp.b32 	%r234, 0, %r194, %p5;
	sub.s32 	%r49, %r233, %r234;
	add.s32 	%r235, %r12, 3;
	setp.lt.s32 	%p6, %r235, %r194;
	selp.b32 	%r236, 0, %r194, %p6;
	sub.s32 	%r50, %r235, %r236;
	add.s32 	%r237, %r12, 4;
	setp.lt.s32 	%p7, %r237, %r194;
	selp.b32 	%r238, 0, %r194, %p7;
	sub.s32 	%r51, %r237, %r238;
	add.s32 	%r239, %r12, 5;
	setp.lt.s32 	%p8, %r239, %r194;
	selp.b32 	%r240, 0, %r194, %p8;
	sub.s32 	%r52, %r239, %r240;
	add.s32 	%r241, %r12, 6;
	setp.lt.s32 	%p9, %r241, %r194;
	selp.b32 	%r242, 0, %r194, %p9;
	sub.s32 	%r53, %r241, %r242;
	add.s32 	%r243, %r12, 7;
	setp.lt.s32 	%p10, %r243, %r194;
	selp.b32 	%r244, 0, %r194, %p10;
	sub.s32 	%r54, %r243, %r244;
	add.s32 	%r245, %r12, 8;
	setp.lt.s32 	%p11, %r245, %r194;
	selp.b32 	%r246, 0, %r194, %p11;
	sub.s32 	%r55, %r245, %r246;
	add.s32 	%r247, %r12, 9;
	setp.lt.s32 	%p12, %r247, %r194;
	selp.b32 	%r248, 0, %r194, %p12;
	sub.s32 	%r56, %r247, %r248;
	add.s32 	%r249, %r12, 10;
	setp.lt.s32 	%p13, %r249, %r194;
	selp.b32 	%r250, 0, %r194, %p13;
	sub.s32 	%r57, %r249, %r250;
	add.s32 	%r251, %r12, 11;
	setp.lt.s32 	%p14, %r251, %r194;
	selp.b32 	%r252, 0, %r194, %p14;
	sub.s32 	%r58, %r251, %r252;
	add.s32 	%r253, %r12, 12;
	setp.lt.s32 	%p15, %r253, %r194;
	selp.b32 	%r254, 0, %r194, %p15;
	sub.s32 	%r59, %r253, %r254;
	add.s32 	%r255, %r12, 13;
	setp.lt.s32 	%p16, %r255, %r194;
	selp.b32 	%r256, 0, %r194, %p16;
	sub.s32 	%r60, %r255, %r256;
	add.s32 	%r257, %r12, 14;
	setp.lt.s32 	%p17, %r257, %r194;
	selp.b32 	%r258, 0, %r194, %p17;
	sub.s32 	%r61, %r257, %r258;
	add.s32 	%r259, %r12, 15;
	setp.lt.s32 	%p18, %r259, %r194;
	selp.b32 	%r260, 0, %r194, %p18;
	sub.s32 	%r62, %r259, %r260;
	cvt.u16.u32 	%rs6, %r2;
	div.s16 	%rs7, 128, %rs6;
	cvt.s32.s16 	%r63, %rs7;
	and.b32  	%r64, %r195, 31;
	cvta.to.global.u64 	%rd1, %rd5;
	cvta.to.global.u64 	%rd2, %rd4;
	shl.b32 	%r354, %r64, 2;
	shl.b32 	%r357, %r31, 2;
	shl.b32 	%r360, %r32, 2;
	shl.b32 	%r363, %r33, 2;
	shl.b32 	%r366, %r34, 2;
	shl.b32 	%r369, %r35, 2;
	shl.b32 	%r372, %r36, 2;
	shl.b32 	%r375, %r37, 2;
	shl.b32 	%r378, %r38, 2;
	shl.b32 	%r381, %r39, 2;
	shl.b32 	%r384, %r40, 2;
	shl.b32 	%r387, %r41, 2;
	shl.b32 	%r390, %r42, 2;
	shl.b32 	%r393, %r43, 2;
	shl.b32 	%r396, %r44, 2;
	shl.b32 	%r399, %r45, 2;
	shl.b32 	%r402, %r46, 2;
$L__BB500_2:
	mov.u32 	%r66, %ntid.x;
	mov.u32 	%r67, %tid.x;
	setp.eq.s16 	%p19, %rs1, 2;
	mov.u32 	%r501, %r67;
	@%p19 bra 	$L__BB500_6;
	add.s32 	%r501, %r67, %r66;
	setp.eq.s16 	%p20, %rs1, 3;
	shl.b32 	%r261, %r67, 2;
	mov.u32 	%r262, _ZZ9cuda_gemmIiLi128ELi2ELi1ELi4096ELi128ELi128ELi64ELi0ELi0EEviiiPT_S1_S1_iiiE3Csh;
	add.s32 	%r69, %r262, %r261;
	mov.b32 	%r263, 0;
	st.shared.u32 	[%r69], %r263;
	@%p20 bra 	$L__BB500_6;
	add.s32 	%r264, %r67, %r66;
	add.s32 	%r501, %r264, %r66;
	setp.eq.s16 	%p21, %rs1, 0;
	add.s32 	%r71, %r69, %r7;
	mov.b32 	%r265, 0;
	st.shared.u32 	[%r71], %r265;
	@%p21 bra 	$L__BB500_6;
	add.s32 	%r501, %r501, %r66;
	add.s32 	%r266, %r71, %r7;
	mov.b32 	%r267, 0;
	st.shared.u32 	[%r266], %r267;
$L__BB500_6:
	shl.b32 	%r268, %r501, 2;
	mov.u32 	%r269, _ZZ9cuda_gemmIiLi128ELi2ELi1ELi4096ELi128ELi128ELi64ELi0ELi0EEviiiPT_S1_S1_iiiE3Csh;
	add.s32 	%r502, %r269, %r268;
$L__BB500_7:
	mov.b32 	%r270, 0;
	st.shared.u32 	[%r502], %r270;
	add.s32 	%r271, %r502, %r7;
	st.shared.u32 	[%r271], %r270;
	shl.b32 	%r272, %r66, 3;
	add.s32 	%r273, %r502, %r272;
	st.shared.u32 	[%r273], %r270;
	mad.lo.s32 	%r274, %r66, 12, %r502;
	st.shared.u32 	[%r274], %r270;
	add.s32 	%r501, %r501, %r7;
	shl.b32 	%r275, %r66, 4;
	add.s32 	%r502, %r502, %r275;
	setp.lt.u32 	%p22, %r501, 2048;
	@%p22 bra 	$L__BB500_7;
	mov.b32 	%r504, 0;
	mov.pred 	%p88, -1;
$L__BB500_9:
	mov.pred 	%p1, %p88;
	ld.param.u32 	%r498, [_Z9cuda_gemmIiLi128ELi2ELi1ELi4096ELi128ELi128ELi64ELi0ELi0EEviiiPT_S1_S1_iii_param_2];
	mov.u32 	%r277, %tid.x;
	shl.b32 	%r505, %r277, 2;
	mov.u32 	%r278, %ctaid.x;
	shl.b32 	%r279, %r278, 11;
	and.b32  	%r280, %r279, -4096;
	mov.u32 	%r281, %ctaid.z;
	shl.b32 	%r81, %r281, 6;
	add.s32 	%r282, %r280, %r81;
	mad.lo.s32 	%r283, %r500, %r498, %r282;
	add.s32 	%r82, %r283, %r504;
$L__BB500_10:
	shr.u32 	%r284, %r505, 5;
	and.b32  	%r285, %r505, 28;
	add.s32 	%r286, %r82, %r285;
	mad.lo.s32 	%r287, %r284, %r194, %r286;
	mul.wide.s32 	%rd7, %r287, 4;
	add.s64 	%rd8, %rd2, %rd7;
	ld.global.v4.u32 	{%r288, %r289, %r290, %r291}, [%rd8];
	shl.b32 	%r292, %r505, 2;
	mov.u32 	%r293, _ZZ9cuda_gemmIiLi128ELi2ELi1ELi4096ELi128ELi128ELi64ELi0ELi0EEviiiPT_S1_S1_iiiE3Ash;
	add.s32 	%r294, %r293, %r292;
	st.shared.v4.u32 	[%r294], {%r288, %r289, %r290, %r291};
	add.s32 	%r505, %r505, %r7;
	setp.lt.u32 	%p24, %r505, 1024;
	@%p24 bra 	$L__BB500_10;
	add.s32 	%r85, %r504, %r81;
	mov.b32 	%r506, 0;
$L__BB500_12:
	mov.u32 	%r86, %r506;
	add.s32 	%r87, %r9, %r86;
	mov.u32 	%r507, %r8;
$L__BB500_13:
	add.s32 	%r296, %r85, %r507;
	mad.lo.s32 	%r297, %r296, %r193, %r87;
	mul.wide.s32 	%rd9, %r297, 4;
	add.s64 	%rd10, %rd1, %rd9;
	ld.global.u32 	%r298, [%rd10];
	shl.b32 	%r299, %r507, 2;
	add.s32 	%r300, %r10, %r299;
	st.shared.u32 	[%r300], %r298;
	add.s32 	%r507, %r507, %r11;
	setp.lt.u32 	%p25, %r507, 32;
	@%p25 bra 	$L__BB500_13;
	setp.lt.s32 	%p26, %r1, 1;
	bar.sync 	0;
	@%p26 bra 	$L__BB500_87;
	mov.b32 	%r508, 0;
$L__BB500_16:
	setp.ge.s32 	%p27, %r4, %r14;
	add.s32 	%r91, %r508, %r3;
	shl.b32 	%r302, %r91, 5;
	or.b32  	%r303, %r302, %r13;
	add.s32 	%r304, %r303, %r12;
	shl.b32 	%r305, %r304, 2;
	mov.u32 	%r306, _ZZ9cuda_gemmIiLi128ELi2ELi1ELi4096ELi128ELi128ELi64ELi0ELi0EEviiiPT_S1_S1_iiiE3Ash;
	add.s32 	%r307, %r306, %r305;
	ld.shared.u32 	%r92, [%r307];
	add.s32 	%r308, %r303, %r16;
	shl.b32 	%r309, %r308, 2;
	add.s32 	%r310, %r306, %r309;
	ld.shared.u32 	%r93, [%r310];
	add.s32 	%r311, %r303, %r17;
	shl.b32 	%r312, %r311, 2;
	add.s32 	%r313, %r306, %r312;
	ld.shared.u32 	%r94, [%r313];
	add.s32 	%r314, %r303, %r18;
	shl.b32 	%r315, %r314, 2;
	add.s32 	%r316, %r306, %r315;
	ld.shared.u32 	%r95, [%r316];
	add.s32 	%r317, %r303, %r19;
	shl.b32 	%r318, %r317, 2;
	add.s32 	%r319, %r306, %r318;
	ld.shared.u32 	%r96, [%r319];
	add.s32 	%r320, %r303, %r20;
	shl.b32 	%r321, %r320, 2;
	add.s32 	%r322, %r306, %r321;
	ld.shared.u32 	%r97, [%r322];
	add.s32 	%r323, %r303, %r21;
	shl.b32 	%r324, %r323, 2;
	add.s32 	%r325, %r306, %r324;
	ld.shared.u32 	%r98, [%r325];
	add.s32 	%r326, %r303, %r22;
	shl.b32 	%r327, %r326, 2;
	add.s32 	%r328, %r306, %r327;
	ld.shared.u32 	%r99, [%r328];
	add.s32 	%r329, %r303, %r23;
	shl.b32 	%r330, %r329, 2;
	add.s32 	%r331, %r306, %r330;
	ld.shared.u32 	%r100, [%r331];
	add.s32 	%r332, %r303, %r24;
	shl.b32 	%r333, %r332, 2;
	add.s32 	%r334, %r306, %r333;
	ld.shared.u32 	%r101, [%r334];
	add.s32 	%r335, %r303, %r25;
	shl.b32 	%r336, %r335, 2;
	add.s32 	%r337, %r306, %r336;
	ld.shared.u32 	%r102, [%r337];
	add.s32 	%r338, %r303, %r26;
	shl.b32 	%r339, %r338, 2;
	add.s32 	%r340, %r306, %r339;
	ld.shared.u32 	%r103, [%r340];
	add.s32 	%r341, %r303, %r27;
	shl.b32 	%r342, %r341, 2;
	add.s32 	%r343, %r306, %r342;
	ld.shared.u32 	%r104, [%r343];
	add.s32 	%r344, %r303, %r28;
	shl.b32 	%r345, %r344, 2;
	add.s32 	%r346, %r306, %r345;
	ld.shared.u32 	%r105, [%r346];
	add.s32 	%r347, %r303, %r29;
	shl.b32 	%r348, %r347, 2;
	add.s32 	%r349, %r306, %r348;
	ld.shared.u32 	%r106, [%r349];
	add.s32 	%r350, %r303, %r30;
	shl.b32 	%r351, %r350, 2;
	add.s32 	%r352, %r306, %r351;
	ld.shared.u32 	%r107, [%r352];
	@%p27 bra 	$L__BB500_86;
	mov.u32 	%r509, %r4;
$L__BB500_18:
	setp.gt.u32 	%p28, %r194, 64;
	mov.u32 	%r353, _ZZ9cuda_gemmIiLi128ELi2ELi1ELi4096ELi128ELi128ELi64ELi0ELi0EEviiiPT_S1_S1_iiiE11kron_fac_sh;
	mad.lo.s32 	%r109, %r509, 132, %r353;
	add.s32 	%r355, %r109, %r354;
	ld.shared.u32 	%r110, [%r355];
	@%p28 bra 	$L__BB500_51;
	setp.eq.s32 	%p45, %r194, 0;
	mov.b32 	%r511, 0;
	@%p45 bra 	$L__BB500_21;
	shfl.sync.idx.b32	%r406|%p46, %r110, %r47, 31, -1;
	mul.lo.s32 	%r511, %r406, %r92;
$L__BB500_21:
	setp.lt.s32 	%p47, %r194, 2;
	@%p47 bra 	$L__BB500_23;
	shfl.sync.idx.b32	%r407|%p48, %r110, %r48, 31, -1;
	mad.lo.s32 	%r511, %r407, %r93, %r511;
$L__BB500_23:
	setp.lt.s32 	%p49, %r194, 3;
	@%p49 bra 	$L__BB500_25;
	shfl.sync.idx.b32	%r408|%p50, %r110, %r49, 31, -1;
	mad.lo.s32 	%r511, %r408, %r94, %r511;
$L__BB500_25:
	setp.lt.s32 	%p51, %r194, 4;
	@%p51 bra 	$L__BB500_27;
	shfl.sync.idx.b32	%r409|%p52, %r110, %r50, 31, -1;
	mad.lo.s32 	%r511, %r409, %r95, %r511;
$L__BB500_27:
	setp.lt.s32 	%p53, %r194, 5;
	@%p53 bra 	$L__BB500_29;
	shfl.sync.idx.b32	%r410|%p54, %r110, %r51, 31, -1;
	mad.lo.s32 	%r511, %r410, %r96, %r511;
$L__BB500_29:
	setp.lt.s32 	%p55, %r194, 6;
	@%p55 bra 	$L__BB500_31;
	shfl.sync.idx.b32	%r411|%p56, %r110, %r52, 31, -1;
	mad.lo.s32 	%r511, %r411, %r97, %r511;
$L__BB500_31:
	setp.lt.s32 	%p57, %r194, 7;
	@%p57 bra 	$L__BB500_33;
	shfl.sync.idx.b32	%r412|%p58, %r110, %r53, 31, -1;
	mad.lo.s32 	%r511, %r412, %r98, %r511;
$L__BB500_33:
	setp.lt.s32 	%p59, %r194, 8;
	@%p59 bra 	$L__BB500_35;
	shfl.sync.idx.b32	%r413|%p60, %r110, %r54, 31, -1;
	mad.lo.s32 	%r511, %r413, %r99, %r511;
$L__BB500_35:
	setp.lt.s32 	%p61, %r194, 9;
	@%p61 bra 	$L__BB500_37;
	shfl.sync.idx.b32	%r414|%p62, %r110, %r55, 31, -1;
	mad.lo.s32 	%r511, %r414, %r100, %r511;
$L__BB500_37:
	setp.lt.s32 	%p63, %r194, 10;
	@%p63 bra 	$L__BB500_39;
	shfl.sync.idx.b32	%r415|%p64, %r110, %r56, 31, -1;
	mad.lo.s32 	%r511, %r415, %r101, %r511;
$L__BB500_39:
	setp.lt.s32 	%p65, %r194, 11;
	@%p65 bra 	$L__BB500_41;
	shfl.sync.idx.b32	%r416|%p66, %r110, %r57, 31, -1;
	mad.lo.s32 	%r511, %r416, %r102, %r511;
$L__BB500_41:
	setp.lt.s32 	%p67, %r194, 12;
	@%p67 bra 	$L__BB500_43;
	shfl.sync.idx.b32	%r417|%p68, %r110, %r58, 31, -1;
	mad.lo.s32 	%r511, %r417, %r103, %r511;
$L__BB500_43:
	setp.lt.s32 	%p69, %r194, 13;
	@%p69 bra 	$L__BB500_45;
	shfl.sync.idx.b32	%r418|%p70, %r110, %r59, 31, -1;
	mad.lo.s32 	%r511, %r418, %r104, %r511;
$L__BB500_45:
	setp.lt.s32 	%p71, %r194, 14;
	@%p71 bra 	$L__BB500_47;
	shfl.sync.idx.b32	%r419|%p72, %r110, %r60, 31, -1;
	mad.lo.s32 	%r511, %r419, %r105, %r511;
$L__BB500_47:
	setp.lt.s32 	%p73, %r194, 15;
	@%p73 bra 	$L__BB500_49;
	shfl.sync.idx.b32	%r420|%p74, %r110, %r61, 31, -1;
	mad.lo.s32 	%r511, %r420, %r106, %r511;
$L__BB500_49:
	setp.lt.s32 	%p75, %r194, 16;
	@%p75 bra 	$L__BB500_83;
	shfl.sync.idx.b32	%r421|%p76, %r110, %r62, 31, -1;
	mad.lo.s32 	%r511, %r421, %r107, %r511;
	bra.uni 	$L__BB500_83;
$L__BB500_51:
	setp.lt.s32 	%p29, %r194, 1;
	mov.b32 	%r511, 0;
	@%p29 bra 	$L__BB500_53;
	add.s32 	%r358, %r109, %r357;
	ld.shared.u32 	%r359, [%r358];
	mul.lo.s32 	%r511, %r359, %r92;
$L__BB500_53:
	setp.lt.s32 	%p30, %r194, 2;
	@%p30 bra 	$L__BB500_55;
	add.s32 	%r361, %r109, %r360;
	ld.shared.u32 	%r362, [%r361];
	mad.lo.s32 	%r511, %r362, %r93, %r511;
$L__BB500_55:
	setp.lt.s32 	%p31, %r194, 3;
	@%p31 bra 	$L__BB500_57;
	add.s32 	%r364, %r109, %r363;
	ld.shared.u32 	%r365, [%r364];
	mad.lo.s32 	%r511, %r365, %r94, %r511;
$L__BB500_57:
	setp.lt.s32 	%p32, %r194, 4;
	@%p32 bra 	$L__BB500_59;
	add.s32 	%r367, %r109, %r366;
	ld.shared.u32 	%r368, [%r367];
	mad.lo.s32 	%r511, %r368, %r95, %r511;
$L__BB500_59:
	setp.lt.s32 	%p33, %r194, 5;
	@%p33 bra 	$L__BB500_61;
	add.s32 	%r370, %r109, %r369;
	ld.shared.u32 	%r371, [%r370];
	mad.lo.s32 	%r511, %r371, %r96, %r511;
$L__BB500_61:
	setp.lt.s32 	%p34, %r194, 6;
	@%p34 bra 	$L__BB500_63;
	add.s32 	%r373, %r109, %r372;
	ld.shared.u32 	%r374, [%r373];
	mad.lo.s32 	%r511, %r374, %r97, %r511;
$L__BB500_63:
	setp.lt.s32 	%p35, %r194, 7;
	@%p35 bra 	$L__BB500_65;
	add.s32 	%r376, %r109, %r375;
	ld.shared.u32 	%r377, [%r376];
	mad.lo.s32 	%r511, %r377, %r98, %r511;
$L__BB500_65:
	setp.lt.s32 	%p36, %r194, 8;
	@%p36 bra 	$L__BB500_67;
	add.s32 	%r379, %r109, %r378;
	ld.shared.u32 	%r380, [%r379];
	mad.lo.s32 	%r511, %r380, %r99, %r511;
$L__BB500_67:
	setp.lt.s32 	%p37, %r194, 9;
	@%p37 bra 	$L__BB500_69;
	add.s32 	%r382, %r109, %r381;
	ld.shared.u32 	%r383, [%r382];
	mad.lo.s32 	%r511, %r383, %r100, %r511;
$L__BB500_69:
	setp.lt.s32 	%p38, %r194, 10;
	@%p38 bra 	$L__BB500_71;
	add.s32 	%r385, %r109, %r384;
	ld.shared.u32 	%r386, [%r385];
	mad.lo.s32 	%r511, %r386, %r101, %r511;
$L__BB500_71:
	setp.lt.s32 	%p39, %r194, 11;
	@%p39 bra 	$L__BB500_73;
	add.s32 	%r388, %r109, %r387;
	ld.shared.u32 	%r389, [%r388];
	mad.lo.s32 	%r511, %r389, %r102, %r511;
$L__BB500_73:
	setp.lt.s32 	%p40, %r194, 12;
	@%p40 bra 	$L__BB500_75;
	add.s32 	%r391, %r109, %r390;
	ld.shared.u32 	%r392, [%r391];
	mad.lo.s32 	%r511, %r392, %r103, %r511;
$L__BB500_75:
	setp.lt.s32 	%p41, %r194, 13;
	@%p41 bra 	$L__BB500_77;
	add.s32 	%r394, %r109, %r393;
	ld.shared.u32 	%r395, [%r394];
	mad.lo.s32 	%r511, %r395, %r104, %r511;
$L__BB500_77:
	setp.lt.s32 	%p42, %r194, 14;
	@%p42 bra 	$L__BB500_79;
	add.s32 	%r397, %r109, %r396;
	ld.shared.u32 	%r398, [%r397];
	mad.lo.s32 	%r511, %r398, %r105, %r511;
$L__BB500_79:
	setp.lt.s32 	%p43, %r194, 15;
	@%p43 bra 	$L__BB500_81;
	add.s32 	%r400, %r109, %r399;
	ld.shared.u32 	%r401, [%r400];
	mad.lo.s32 	%r511, %r401, %r106, %r511;
$L__BB500_81:
	setp.lt.s32 	%p44, %r194, 16;
	@%p44 bra 	$L__BB500_83;
	add.s32 	%r403, %r109, %r402;
	ld.shared.u32 	%r404, [%r403];
	mad.lo.s32 	%r511, %r404, %r107, %r511;
$L__BB500_83:
	setp.ne.s32 	%p77, %r6, 0;
	add.s32 	%r422, %r509, %r86;
	mad.lo.s32 	%r174, %r422, %r1, %r91;
	shfl.sync.down.b32	%r423|%p78, %r511, 1, 7711, -1;
	add.s32 	%r175, %r423, %r511;
	@%p77 bra 	$L__BB500_85;
	shl.b32 	%r424, %r174, 2;
	mov.u32 	%r425, _ZZ9cuda_gemmIiLi128ELi2ELi1ELi4096ELi128ELi128ELi64ELi0ELi0EEviiiPT_S1_S1_iiiE3Csh;
	add.s32 	%r426, %r425, %r424;
	ld.shared.u32 	%r427, [%r426];
	add.s32 	%r428, %r427, %r175;
	st.shared.u32 	[%r426], %r428;
$L__BB500_85:
	add.s32 	%r509, %r509, %r63;
	setp.lt.s32 	%p79, %r509, %r14;
	@%p79 bra 	$L__BB500_18;
$L__BB500_86:
	add.s32 	%r508, %r508, %r2;
	setp.lt.s32 	%p80, %r508, %r1;
	@%p80 bra 	$L__BB500_16;
$L__BB500_87:
	add.s32 	%r506, %r86, 16;
	setp.lt.u32 	%p81, %r86, 48;
	@%p81 bra 	$L__BB500_12;
	mov.b32 	%r504, 32;
	mov.pred 	%p88, 0;
	@%p1 bra 	$L__BB500_9;
	ld.param.u32 	%r499, [_Z9cuda_gemmIiLi128ELi2ELi1ELi4096ELi128ELi128ELi64ELi0ELi0EEviiiPT_S1_S1_iii_param_2];
	ld.param.u32 	%r496, [_Z9cuda_gemmIiLi128ELi2ELi1ELi4096ELi128ELi128ELi64ELi0ELi0EEviiiPT_S1_S1_iii_param_1];
	mov.u32 	%r179, %ntid.x;
	mov.u32 	%r180, %tid.x;
	bar.sync 	0;
	div.s32 	%r181, %r499, %r194;
	mad.lo.s32 	%r182, %r500, %r496, %r15;
	mov.u32 	%r541, %r180;
	@%p19 bra 	$L__BB500_93;
	ld.param.u64 	%rd26, [_Z9cuda_gemmIiLi128ELi2ELi1ELi4096ELi128ELi128ELi64ELi0ELi0EEviiiPT_S1_S1_iii_param_5];
	add.s32 	%r541, %r180, %r179;
	setp.eq.s16 	%p84, %rs1, 3;
	div.s32 	%r430, %r180, %r1;
	mul.lo.s32 	%r431, %r430, %r1;
	sub.s32 	%r432, %r180, %r431;
	mad.lo.s32 	%r433, %r181, %r430, %r182;
	add.s32 	%r434, %r433, %r432;
	cvta.to.global.u64 	%rd3, %rd26;
	mul.wide.s32 	%rd11, %r434, 4;
	add.s64 	%rd12, %rd3, %rd11;
	shl.b32 	%r435, %r180, 2;
	mov.u32 	%r436, _ZZ9cuda_gemmIiLi128ELi2ELi1ELi4096ELi128ELi128ELi64ELi0ELi0EEviiiPT_S1_S1_iiiE3Csh;
	add.s32 	%r184, %r436, %r435;
	ld.shared.u32 	%r437, [%r184];
	atom.global.add.u32 	%r438, [%rd12], %r437;
	@%p84 bra 	$L__BB500_93;
	add.s32 	%r439, %r180, %r179;
	add.s32 	%r185, %r439, %r179;
	setp.eq.s16 	%p85, %rs1, 0;
	div.s32 	%r440, %r541, %r1;
	mul.lo.s32 	%r441, %r440, %r1;
	sub.s32 	%r442, %r541, %r441;
	mad.lo.s32 	%r443, %r181, %r440, %r182;
	add.s32 	%r444, %r443, %r442;
	mul.wide.s32 	%rd13, %r444, 4;
	add.s64 	%rd14, %rd3, %rd13;
	add.s32 	%r445, %r184, %r7;
	ld.shared.u32 	%r446, [%r445];
	atom.global.add.u32 	%r447, [%rd14], %r446;
	mov.u32 	%r541, %r185;
	@%p85 bra 	$L__BB500_93;
	add.s32 	%r541, %r185, %r179;
	div.s32 	%r448, %r185, %r1;
	mul.lo.s32 	%r449, %r448, %r1;
	sub.s32 	%r450, %r185, %r449;
	mad.lo.s32 	%r451, %r181, %r448, %r182;
	add.s32 	%r452, %r451, %r450;
	mul.wide.s32 	%rd15, %r452, 4;
	add.s64 	%rd16, %rd3, %rd15;
	add.s32 	%r453, %r184, %r7;
	add.s32 	%r454, %r453, %r7;
	ld.shared.u32 	%r455, [%r454];
	atom.global.add.u32 	%r456, [%rd16], %r455;
$L__BB500_93:
	ld.param.u64 	%rd27, [_Z9cuda_gemmIiLi128ELi2ELi1ELi4096ELi128ELi128ELi64ELi0ELi0EEviiiPT_S1_S1_iii_param_5];
	div.s32 	%r457, %r541, %r1;
	mul.lo.s32 	%r458, %r457, %r1;
	sub.s32 	%r459, %r541, %r458;
	mad.lo.s32 	%r460, %r181, %r457, %r182;
	add.s32 	%r461, %r460, %r459;
	cvta.to.global.u64 	%rd17, %rd27;
	mul.wide.s32 	%rd18, %r461, 4;
	add.s64 	%rd19, %rd17, %rd18;
	shl.b32 	%r462, %r541, 2;
	mov.u32 	%r463, _ZZ9cuda_gemmIiLi128ELi2ELi1ELi4096ELi128ELi128ELi64ELi0ELi0EEviiiPT_S1_S1_iiiE3Csh;
	add.s32 	%r464, %r463, %r462;
	ld.shared.u32 	%r465, [%r464];
	atom.global.add.u32 	%r466, [%rd19], %r465;
	add.s32 	%r467, %r541, %r179;
	div.s32 	%r468, %r467, %r1;
	mul.lo.s32 	%r469, %r468, %r1;
	sub.s32 	%r470, %r467, %r469;
	mad.lo.s32 	%r471, %r181, %r468, %r182;
	add.s32 	%r472, %r471, %r470;
	mul.wide.s32 	%rd20, %r472, 4;
	add.s64 	%rd21, %rd17, %rd20;
	add.s32 	%r473, %r464, %r7;
	ld.shared.u32 	%r474, [%r473];
	atom.global.add.u32 	%r475, [%rd21], %r474;
	add.s32 	%r476, %r467, %r179;
	div.s32 	%r477, %r476, %r1;
	mul.lo.s32 	%r478, %r477, %r1;
	sub.s32 	%r479, %r476, %r478;
	mad.lo.s32 	%r480, %r181, %r477, %r182;
	add.s32 	%r481, %r480, %r479;
	mul.wide.s32 	%rd22, %r481, 4;
	add.s64 	%rd23, %rd17, %rd22;
	add.s32 	%r482, %r473, %r7;
	ld.shared.u32 	%r483, [%r482];
	atom.global.add.u32 	%r484, [%rd23], %r483;
	add.s32 	%r485, %r476, %r179;
	div.s32 	%r486, %r485, %r1;
	mul.lo.s32 	%r487, %r486, %r1;
	sub.s32 	%r488, %r485, %r487;
	mad.lo.s32 	%r489, %r181, %r486, %r182;
	add.s32 	%r490, %r489, %r488;
	mul.wide.s32 	%rd24, %r490, 4;
	add.s64 	%rd25, %rd17, %rd24;
	add.s32 	%r491, %r482, %r7;
	ld.shared.u32 	%r492, [%r491];
	atom.global.add.u32 	%r493, [%rd25], %r492;
	add.s32 	%r541, %r485, %r179;
	setp.lt.u32 	%p86, %r541, 2048;
	@%p86 bra 	$L__BB500_93;
	mov.u32 	%r494, %nctaid.y;
	add.s32 	%r500, %r500, %r494;
	shl.b32 	%r495, %r494, 1;
	setp.lt.u32 	%p87, %r500, %r495;
	@%p87 bra 	$L__BB500_2;
$L__BB500_95:
	ret;

}
	// .globl	_Z9cuda_gemmIiLi128ELi2ELi1ELi4096ELi128ELi128ELi64ELi0ELi1EEviiiPT_S1_S1_iii
.visible .entry _Z9cuda_gemmIiLi128ELi2ELi1ELi4096ELi128ELi128ELi64ELi0ELi1EEviiiPT_S1_S1_iii(
	.param .u32 _Z9cuda_gemmIiLi128ELi2ELi1ELi4096ELi128ELi128ELi64ELi0ELi1EEviiiPT_S1_S1_iii_param_0,
	.param .u32 _Z9cuda_gemmIiLi128ELi2ELi1ELi4096ELi128ELi128ELi64ELi0ELi1EEviiiPT_S1_S1_iii_param_1,
	.param .u32 _Z9cuda_gemmIiLi128ELi2ELi1ELi4096ELi128ELi128ELi64ELi0ELi1EEviiiPT_S1_S1_iii_param_2,
	.param .u64 .ptr .align 1 _Z9cuda_gemmIiLi128ELi2ELi1ELi4096ELi128ELi128ELi64ELi0ELi1EEviiiPT_S1_S1_iii_param_3,
	.param .u64 .ptr .align 1 _Z9cuda_gemmIiLi128ELi2ELi1ELi4096ELi128ELi128ELi64ELi0ELi1EEviiiPT_S1_S1_iii_param_4,
	.param .u64 .ptr .align 1 _Z9cuda_gemmIiLi128ELi2ELi1ELi4096ELi128ELi128ELi64ELi0ELi1EEviiiPT_S1_S1_iii_param_5,
	.param .u32 _Z9cuda_gemmIiLi128ELi2ELi1ELi4096ELi128ELi128ELi64ELi0ELi1EEviiiPT_S1_S1_iii_param_6,
	.param .u32 _Z9cuda_gemmIiLi128ELi2ELi1ELi4096ELi128ELi128ELi64ELi0ELi1EEviiiPT_S1_S1_iii_param_7,
	.param .u32 _Z9cuda_gemmIiLi128ELi2ELi1ELi4096ELi128ELi128ELi64ELi0ELi1EEviiiPT_S1_S1_iii_param_8
)
.maxntid 128
{
	.reg .pred 	%p<21>;
	.reg .b16 	%rs<6>;
	.reg .b32 	%r<363>;
	.reg .b64 	%rd<26>;
	// demoted variable
	.shared .align 128 .b8 _ZZ9cuda_gemmIiLi128ELi2ELi1ELi4096ELi128ELi128ELi64ELi0ELi1EEviiiPT_S1_S1_iiiE11kron_fac_sh[2112];
	// demoted variable
	.shared .align 128 .b8 _ZZ9cuda_gemmIiLi128ELi2ELi1ELi4096ELi128ELi128ELi64ELi0ELi1EEviiiPT_S1_S1_iiiE3Ash[4096];
	// demoted variable
	.shared .align 128 .b8 _ZZ9cuda_gemmIiLi128ELi2ELi1ELi4096ELi128ELi128ELi64ELi0ELi1EEviiiPT_S1_S1_iiiE3Csh[8192];
	ld.param.u64 	%rd4, [_Z9cuda_gemmIiLi128ELi2ELi1ELi4096ELi128ELi128ELi64ELi0ELi1EEviiiPT_S1_S1_iii_param_3];
	ld.param.u64 	%rd5, [_Z9cuda_gemmIiLi128ELi2ELi1ELi4096ELi128ELi128ELi64ELi0ELi1EEviiiPT_S1_S1_iii_param_4];
	mov.u32 	%r1, %tid.x;
	shr.u32 	%r2, %r1, 1;
	and.b32  	%r3, %r2, 31;
	mov.u32 	%r352, %ctaid.y;
	mov.u32 	%r5, %nctaid.y;
	shl.b32 	%r100, %r5, 1;
	setp.ge.u32 	%p2, %r352, %r100;
	@%p2 bra 	$L__BB501_26;
	ld.param.u32 	%r350, [_Z9cuda_gemmIiLi128ELi2ELi1ELi4096ELi128ELi128ELi64ELi0ELi1EEviiiPT_S1_S1_iii_param_2];
	and.b32  	%r6, %r1, 1;
	mov.u32 	%r101, %ctaid.x;
	and.b32  	%r102, %r101, 1;
	mov.u32 	%r103, %ctaid.z;
	mov.u32 	%r7, %ntid.x;
	shl.b32 	%r8, %r103, 6;
	shl.b32 	%r9, %r7, 2;
	shr.u32 	%r10, %r1, 4;
	shl.b32 	%r104, %r101, 6;
	and.b32  	%r105, %r104, 64;
	and.b32  	%r106, %r1, 15;
	or.b32  	%r11, %r105, %r106;
	mov.u32 	%r107, _ZZ9cuda_gemmIiLi128ELi2ELi1ELi4096ELi128ELi128ELi64ELi0ELi1EEviiiPT_S1_S1_iiiE11kron_fac_sh;
	mad.lo.s32 	%r12, %r106, 132, %r107;
	shr.u32 	%r13, %r7, 4;
	shl.b32 	%r108, %r1, 4;
	and.b32  	%r109, %r108, 16;
	shl.b32 	%r110, %r3, 5;
	or.b32  	%r111, %r110, %r109;
	shr.u32 	%r112, %r350, 31;
	add.s32 	%r113, %r350, %r112;
	shr.s32 	%r114, %r113, 1;
	shl.b32 	%r115, %r101, 4;
	and.b32  	%r116, %r115, -32;
	shr.s32 	%r117, %r350, 31;
	shr.u32 	%r118, %r117, 25;
	add.s32 	%r119, %r350, %r118;
	shr.s32 	%r14, %r119, 7;
	mad.lo.s32 	%r15, %r114, %r102, %r116;
	add.s32 	%r16, %r1, %r7;
	cvt.u16.u32 	%rs2, %r16;
	xor.b16  	%rs3, %rs2, 2047;
	cvt.u16.u32 	%rs4, %r7;
	div.u16 	%rs5, %rs3, %rs4;
	and.b16  	%rs1, %rs5, 3;
	shl.b32 	%r120, %r1, 2;
	mov.u32 	%r121, _ZZ9cuda_gemmIiLi128ELi2ELi1ELi4096ELi128ELi128ELi64ELi0ELi1EEviiiPT_S1_S1_iiiE3Csh;
	add.s32 	%r17, %r121, %r120;
	add.s32 	%r18, %r17, %r9;
	add.s32 	%r19, %r16, %r7;
	and.b32  	%r122, %r2, 15;
	or.b32  	%r123, %r111, %r122;
	shl.b32 	%r124, %r123, 2;
	mov.u32 	%r125, _ZZ9cuda_gemmIiLi128ELi2ELi1ELi4096ELi128ELi128ELi64ELi0ELi1EEviiiPT_S1_S1_iiiE3Ash;
	add.s32 	%r20, %r125, %r124;
	add.s32 	%r126, %r2, 1;
	and.b32  	%r127, %r126, 15;
	or.b32  	%r128, %r111, %r127;
	shl.b32 	%r129, %r128, 2;
	add.s32 	%r21, %r125, %r129;
	add.s32 	%r130, %r2, 2;
	and.b32  	%r131, %r130, 15;
	or.b32  	%r132, %r111, %r131;
	shl.b32 	%r133, %r132, 2;
	add.s32 	%r22, %r125, %r133;
	add.s32 	%r134, %r2, 3;
	and.b32  	%r135, %r134, 15;
	or.b32  	%r136, %r111, %r135;
	shl.b32 	%r137, %r136, 2;
	add.s32 	%r23, %r125, %r137;
	add.s32 	%r138, %r2, 4;
	and.b32  	%r139, %r138, 15;
	or.b32  	%r140, %r111, %r139;
	shl.b32 	%r141, %r140, 2;
	add.s32 	%r24, %r125, %r141;
	add.s32 	%r142, %r2, 5;
	and.b32  	%r143, %r142, 15;
	or.b32  	%r144, %r111, %r143;
	shl.b32 	%r145, %r144, 2;
	add.s32 	%r25, %r125, %r145;
	add.s32 	%r146, %r2, 6;
	and.b32  	%r147, %r146, 15;
	or.b32  	%r148, %r111, %r147;
	shl.b32 	%r149, %r148, 2;
	add.s32 	%r26, %r125, %r149;
	add.s32 	%r150, %r2, 7;
	and.b32  	%r151, %r150, 15;
	or.b32  	%r152, %r111, %r151;
	shl.b32 	%r153, %r152, 2;
	add.s32 	%r27, %r125, %r153;
	xor.b32  	%r154, %r122, 8;
	or.b32  	%r155, %r111, %r154;
	shl.b32 	%r156, %r155, 2;
	add.s32 	%r28, %r125, %r156;
	add.s32 	%r157, %r2, 9;
	and.b32  	%r158, %r157, 15;
	or.b32  	%r159, %r111, %r158;
	shl.b32 	%r160, %r159, 2;
	add.s32 	%r29, %r125, %r160;
	add.s32 	%r161, %r2, 10;
	and.b32  	%r162, %r161, 15;
	or.b32  	%r163, %r111, %r162;
	shl.b32 	%r164, %r163, 2;
	add.s32 	%r30, %r125, %r164;
	add.s32 	%r165, %r2, 11;
	and.b32  	%r166, %r165, 15;
	or.b32  	%r167, %r111, %r166;
	shl.b32 	%r168, %r167, 2;
	add.s32 	%r31, %r125, %r168;
	add.s32 	%r169, %r2, 12;
	and.b32  	%r170, %r169, 15;
	or.b32  	%r171, %r111, %r170;
	shl.b32 	%r172, %r171, 2;
	add.s32 	%r32, %r125, %r172;
	add.s32 	%r173, %r2, 13;
	and.b32  	%r174, %r173, 15;
	or.b32  	%r175, %r111, %r174;
	shl.b32 	%r176, %r175, 2;
	add.s32 	%r33, %r125, %r176;
	add.s32 	%r177, %r2, 14;
	and.b32  	%r178, %r177, 15;
	or.b32  	%r179, %r111, %r178;
	shl.b32 	%r180, %r179, 2;
	add.s32 	%r34, %r125, %r180;
	add.s32 	%r181, %r2, -1;
	and.b32  	%r182, %r181, 15;
	or.b32  	%r183, %r111, %r182;
	shl.b32 	%r184, %r183, 2;
	add.s32 	%r35, %r125, %r184;
	or.b32  	%r36, %r109, %r122;
	or.b32  	%r37, %r109, %r127;
	or.b32  	%r38, %r109, %r131;
	or.b32  	%r39, %r109, %r135;
	or.b32  	%r40, %r109, %r139;
	or.b32  	%r41, %r109, %r143;
	or.b32  	%r42, %r109, %r147;
	or.b32  	%r43, %r109, %r151;
	or.b32  	%r44, %r109, %r154;
	or.b32  	%r45, %r109, %r158;
	or.b32  	%r46, %r109, %r162;
	or.b32  	%r47, %r109, %r166;
	or.b32  	%r48, %r109, %r170;
	or.b32  	%r49, %r109, %r174;
	or.b32  	%r50, %r109, %r178;
	or.b32  	%r51, %r109, %r182;
	shr.u32 	%r52, %r1, 6;
	cvta.to.global.u64 	%rd1, %rd5;
	cvta.to.global.u64 	%rd2, %rd4;
	shl.b32 	%r223, %r36, 2;
	shl.b32 	%r227, %r37, 2;
	shl.b32 	%r231, %r38, 2;
	shl.b32 	%r235, %r39, 2;
	shl.b32 	%r239, %r40, 2;
	shl.b32 	%r243, %r41, 2;
	shl.b32 	%r247, %r42, 2;
	shl.b32 	%r251, %r43, 2;
	shl.b32 	%r255, %r44, 2;
	shl.b32 	%r259, %r45, 2;
	shl.b32 	%r263, %r46, 2;
	shl.b32 	%r267, %r47, 2;
	shl.b32 	%r271, %r48, 2;
	shl.b32 	%r275, %r49, 2;
	shl.b32 	%r279, %r50, 2;
	shl.b32 	%r283, %r51, 2;
$L__BB501_2:
	setp.eq.s16 	%p3, %rs1, 2;
	mov.u32 	%r353, %r1;
	@%p3 bra 	$L__BB501_6;
	setp.eq.s16 	%p4, %rs1, 3;
	mov.b32 	%r185, 0;
	st.shared.u32 	[%r17], %r185;
	mov.u32 	%r353, %r16;
	@%p4 bra 	$L__BB501_6;
	setp.eq.s16 	%p5, %rs1, 0;
	mov.b32 	%r186, 0;
	st.shared.u32 	[%r18], %r186;
	mov.u32 	%r353, %r19;
	@%p5 bra 	$L__BB501_6;
	add.s32 	%r353, %r19, %r7;
	add.s32 	%r187, %r18, %r9;
	mov.b32 	%r188, 0;
	st.shared.u32 	[%r187], %r188;
$L__BB501_6:
	shl.b32 	%r189, %r353, 2;
	mov.u32 	%r190, _ZZ9cuda_gemmIiLi128ELi2ELi1ELi4096ELi128ELi128ELi64ELi0ELi1EEviiiPT_S1_S1_iiiE3Csh;
	add.s32 	%r354, %r190, %r189;
$L__BB501_7:
	mov.b32 	%r191, 0;
	st.shared.u32 	[%r354], %r191;
	add.s32 	%r192, %r354, %r9;
	st.shared.u32 	[%r192], %r191;
	shl.b32 	%r193, %r7, 3;
	add.s32 	%r194, %r354, %r193;
	st.shared.u32 	[%r194], %r191;
	mad.lo.s32 	%r195, %r7, 12, %r354;
	st.shared.u32 	[%r195], %r191;
	add.s32 	%r353, %r353, %r9;
	shl.b32 	%r196, %r7, 4;
	add.s32 	%r354, %r354, %r196;
	setp.lt.u32 	%p6, %r353, 2048;
	@%p6 bra 	$L__BB501_7;
	mov.b32 	%r356, 0;
	mov.pred 	%p20, -1;
$L__BB501_9:
	mov.pred 	%p1, %p20;
	ld.param.u32 	%r351, [_Z9cuda_gemmIiLi128ELi2ELi1ELi4096ELi128ELi128ELi64ELi0ELi1EEviiiPT_S1_S1_iii_param_2];
	shl.b32 	%r357, %r1, 2;
	mov.u32 	%r198, %ctaid.x;
	shl.b32 	%r199, %r198, 11;
	and.b32  	%r200, %r199, -4096;
	add.s32 	%r201, %r200, %r8;
	mad.lo.s32 	%r202, %r352, %r351, %r201;
	add.s32 	%r63, %r202, %r356;
$L__BB501_10:
	shl.b32 	%r203, %r357, 2;
	and.b32  	%r204, %r203, 3968;
	and.b32  	%r205, %r357, 28;
	add.s32 	%r206, %r63, %r205;
	add.s32 	%r207, %r206, %r204;
	mul.wide.s32 	%rd7, %r207, 4;
	add.s64 	%rd8, %rd2, %rd7;
	ld.global.v4.u32 	{%r208, %r209, %r210, %r211}, [%rd8];
	mov.u32 	%r212, _ZZ9cuda_gemmIiLi128ELi2ELi1ELi4096ELi128ELi128ELi64ELi0ELi1EEviiiPT_S1_S1_iiiE3Ash;
	add.s32 	%r213, %r212, %r203;
	st.shared.v4.u32 	[%r213], {%r208, %r209, %r210, %r211};
	add.s32 	%r357, %r357, %r9;
	setp.lt.u32 	%p8, %r357, 1024;
	@%p8 bra 	$L__BB501_10;
	add.s32 	%r66, %r356, %r8;
	mov.b32 	%r358, 0;
$L__BB501_12:
	add.s32 	%r68, %r358, %r11;
	mov.u32 	%r359, %r10;
$L__BB501_13:
	add.s32 	%r215, %r66, %r359;
	shl.b32 	%r216, %r215, 7;
	add.s32 	%r217, %r216, %r68;
	mul.wide.u32 	%rd9, %r217, 4;
	add.s64 	%rd10, %rd1, %rd9;
	ld.global.u32 	%r218, [%rd10];
	shl.b32 	%r219, %r359, 2;
	add.s32 	%r220, %r12, %r219;
	st.shared.u32 	[%r220], %r218;
	add.s32 	%r359, %r359, %r13;
	setp.lt.u32 	%p9, %r359, 32;
	@%p9 bra 	$L__BB501_13;
	bar.sync 	0;
	ld.shared.u32 	%r71, [%r20];
	ld.shared.u32 	%r72, [%r21];
	ld.shared.u32 	%r73, [%r22];
	ld.shared.u32 	%r74, [%r23];
	ld.shared.u32 	%r75, [%r24];
	ld.shared.u32 	%r76, [%r25];
	ld.shared.u32 	%r77, [%r26];
	ld.shared.u32 	%r78, [%r27];
	ld.shared.u32 	%r79, [%r28];
	ld.shared.u32 	%r80, [%r29];
	ld.shared.u32 	%r81, [%r30];
	ld.shared.u32 	%r82, [%r31];
	ld.shared.u32 	%r83, [%r32];
	ld.shared.u32 	%r84, [%r33];
	ld.shared.u32 	%r85, [%r34];
	ld.shared.u32 	%r86, [%r35];
	mov.u32 	%r360, %r52;
$L__BB501_15:
	setp.ne.s32 	%p10, %r6, 0;
	mov.u32 	%r221, _ZZ9cuda_gemmIiLi128ELi2ELi1ELi4096ELi128ELi128ELi64ELi0ELi1EEviiiPT_S1_S1_iiiE11kron_fac_sh;
	mad.lo.s32 	%r222, %r360, 132, %r221;
	add.s32 	%r224, %r222, %r223;
	ld.shared.u32 	%r225, [%r224];
	mul.lo.s32 	%r226, %r225, %r71;
	add.s32 	%r228, %r222, %r227;
	ld.shared.u32 	%r229, [%r228];
	mad.lo.s32 	%r230, %r229, %r72, %r226;
	add.s32 	%r232, %r222, %r231;
	ld.shared.u32 	%r233, [%r232];
	mad.lo.s32 	%r234, %r233, %r73, %r230;
	add.s32 	%r236, %r222, %r235;
	ld.shared.u32 	%r237, [%r236];
	mad.lo.s32 	%r238, %r237, %r74, %r234;
	add.s32 	%r240, %r222, %r239;
	ld.shared.u32 	%r241, [%r240];
	mad.lo.s32 	%r242, %r241, %r75, %r238;
	add.s32 	%r244, %r222, %r243;
	ld.shared.u32 	%r245, [%r244];
	mad.lo.s32 	%r246, %r245, %r76, %r242;
	add.s32 	%r248, %r222, %r247;
	ld.shared.u32 	%r249, [%r248];
	mad.lo.s32 	%r250, %r249, %r77, %r246;
	add.s32 	%r252, %r222, %r251;
	ld.shared.u32 	%r253, [%r252];
	mad.lo.s32 	%r254, %r253, %r78, %r250;
	add.s32 	%r256, %r222, %r255;
	ld.shared.u32 	%r257, [%r256];
	mad.lo.s32 	%r258, %r257, %r79, %r254;
	add.s32 	%r260, %r222, %r259;
	ld.shared.u32 	%r261, [%r260];
	mad.lo.s32 	%r262, %r261, %r80, %r258;
	add.s32 	%r264, %r222, %r263;
	ld.shared.u32 	%r265, [%r264];
	mad.lo.s32 	%r266, %r265, %r81, %r262;
	add.s32 	%r268, %r222, %r267;
	ld.shared.u32 	%r269, [%r268];
	mad.lo.s32 	%r270, %r269, %r82, %r266;
	add.s32 	%r272, %r222, %r271;
	ld.shared.u32 	%r273, [%r272];
	mad.lo.s32 	%r274, %r273, %r83, %r270;
	add.s32 	%r276, %r222, %r275;
	ld.shared.u32 	%r277, [%r276];
	mad.lo.s32 	%r278, %r277, %r84, %r274;
	add.s32 	%r280, %r222, %r279;
	ld.shared.u32 	%r281, [%r280];
	mad.lo.s32 	%r282, %r281, %r85, %r278;
	add.s32 	%r284, %r222, %r283;
	ld.shared.u32 	%r285, [%r284];
	mad.lo.s32 	%r286, %r285, %r86, %r282;
	add.s32 	%r287, %r360, %r358;
	shl.b32 	%r288, %r287, 5;
	or.b32  	%r88, %r288, %r3;
	shfl.sync.down.b32	%r289|%p11, %r286, 1, 7711, -1;
	add.s32 	%r89, %r289, %r286;
	@%p10 bra 	$L__BB501_17;
	shl.b32 	%r290, %r88, 2;
	mov.u32 	%r291, _ZZ9cuda_gemmIiLi128ELi2ELi1ELi4096ELi128ELi128ELi64ELi0ELi1EEviiiPT_S1_S1_iiiE3Csh;
	add.s32 	%r292, %r291, %r290;
	ld.shared.u32 	%r293, [%r292];
	add.s32 	%r294, %r293, %r89;
	st.shared.u32 	[%r292], %r294;
$L__BB501_17:
	add.s32 	%r90, %r360, 2;
	setp.lt.u32 	%p12, %r360, 14;
	mov.u32 	%r360, %r90;
	@%p12 bra 	$L__BB501_15;
	add.s32 	%r91, %r358, 16;
	setp.lt.u32 	%p13, %r358, 48;
	mov.u32 	%r358, %r91;
	@%p13 bra 	$L__BB501_12;
	mov.b32 	%r356, 32;
	mov.pred 	%p20, 0;
	@%p1 bra 	$L__BB501_9;
	ld.param.u64 	%rd25, [_Z9cuda_gemmIiLi128ELi2ELi1ELi4096ELi128ELi128ELi64ELi0ELi1EEviiiPT_S1_S1_iii_param_5];
	ld.param.u32 	%r349, [_Z9cuda_gemmIiLi128ELi2ELi1ELi4096ELi128ELi128ELi64ELi0ELi1EEviiiPT_S1_S1_iii_param_1];
	cvta.to.global.u64 	%rd3, %rd25;
	setp.eq.s16 	%p15, %rs1, 2;
	bar.sync 	0;
	mad.lo.s32 	%r92, %r352, %r349, %r15;
	mov.u32 	%r361, %r1;
	@%p15 bra 	$L__BB501_24;
	setp.eq.s16 	%p16, %rs1, 3;
	and.b32  	%r296, %r1, 31;
	shr.u32 	%r297, %r1, 5;
	mad.lo.s32 	%r298, %r297, %r14, %r296;
	add.s32 	%r299, %r92, %r298;
	mul.wide.s32 	%rd11, %r299, 4;
	add.s64 	%rd12, %rd3, %rd11;
	ld.shared.u32 	%r300, [%r17];
	atom.global.add.u32 	%r301, [%rd12], %r300;
	mov.u32 	%r361, %r16;
	@%p16 bra 	$L__BB501_24;
	setp.eq.s16 	%p17, %rs1, 0;
	and.b32  	%r302, %r16, 31;
	shr.u32 	%r303, %r16, 5;
	mad.lo.s32 	%r304, %r303, %r14, %r302;
	add.s32 	%r305, %r92, %r304;
	mul.wide.s32 	%rd13, %r305, 4;
	add.s64 	%rd14, %rd3, %rd13;
	ld.shared.u32 	%r306, [%r18];
	atom.global.add.u32 	%r307, [%rd14], %r306;
	mov.u32 	%r361, %r19;
	@%p17 bra 	$L__BB501_24;
	add.s32 	%r361, %r19, %r7;
	and.b32  	%r308, %r19, 31;
	shr.u32 	%r309, %r19, 5;
	mad.lo.s32 	%r310, %r309, %r14, %r308;
	add.s32 	%r311, %r92, %r310;
	mul.wide.s32 	%rd15, %r311, 4;
	add.s64 	%rd16, %rd3, %rd15;
	add.s32 	%r312, %r18, %r9;
	ld.shared.u32 	%r313, [%r312];
	atom.global.add.u32 	%r314, [%rd16], %r313;
$L__BB501_24:
	shr.u32 	%r315, %r361, 5;
	and.b32  	%r316, %r361, 31;
	add.s32 	%r317, %r92, %r316;
	mad.lo.s32 	%r318, %r315, %r14, %r317;
	mul.wide.s32 	%rd17, %r318, 4;
	add.s64 	%rd18, %rd3, %rd17;
	shl.b32 	%r319, %r361, 2;
	mov.u32 	%r320, _ZZ9cuda_gemmIiLi128ELi2ELi1ELi4096ELi128ELi128ELi64ELi0ELi1EEviiiPT_S1_S1_iiiE3Csh;
	add.s32 	%r321, %r320, %r319;
	ld.shared.u32 	%r322, [%r321];
	atom.global.add.u32 	%r323, [%rd18], %r322;
	add.s32 	%r324, %r361, %r7;
	shr.u32 	%r325, %r324, 5;
	and.b32  	%r326, %r324, 31;
	add.s32 	%r327, %r92, %r326;
	mad.lo.s32 	%r328, %r325, %r14, %r327;
	mul.wide.s32 	%rd19, %r328, 4;
	add.s64 	%rd20, %rd3, %rd19;
	add.s32 	%r329, %r321, %r9;
	ld.shared.u32 	%r330, [%r329];
	atom.global.add.u32 	%r331, [%rd20], %r330;
	add.s32 	%r332, %r324, %r7;
	shr.u32 	%r333, %r332, 5;
	and.b32  	%r334, %r332, 31;
	add.s32 	%r335, %r92, %r334;
	mad.lo.s32 	%r336, %r333, %r14, %r335;
	mul.wide.s32 	%rd21, %r336, 4;
	add.s64 	%rd22, %rd3, %rd21;
	add.s32 	%r337, %r329, %r9;
	ld.shared.u32 	%r338, [%r337];
	atom.global.add.u32 	%r339, [%rd22], %r338;
	add.s32 	%r340, %r332, %r7;
	shr.u32 	%r341, %r340, 5;
	and.b32  	%r342, %r340, 31;
	add.s32 	%r343, %r92, %r342;
	mad.lo.s32 	%r344, %r341, %r14, %r343;
	mul.wide.s32 	%rd23, %r344, 4;
	add.s64 	%rd24, %rd3, %rd23;
	add.s32 	%r345, %r337, %r9;
	ld.shared.u32 	%r346, [%r345];
	atom.global.add.u32 	%r347, [%rd24], %r346;
	add.s32 	%r361, %r340, %r7;
	setp.lt.u32 	%p18, %r361, 2048;
	@%p18 bra 	$L__BB501_24;
	add.s32 	%r352, %r352, %r5;
	shl.b32 	%r348, %r5, 1;
	setp.lt.u32 	%p19, %r352, %r348;
	@%p19 bra 	$L__BB501_2;
$L__BB501_26:
	ret;

}
	// .globl	_Z9cuda_gemmIiLi128ELi2ELi1ELi4096ELi128ELi128ELi64ELi1ELi0EEviiiPT_S1_S1_iii
.visible .entry _Z9cuda_gemmIiLi128ELi2ELi1ELi4096ELi128ELi128ELi64ELi1ELi0EEviiiPT_S1_S1_iii(
	.param .u32 _Z9cuda_gemmIiLi128ELi2ELi1ELi4096ELi128ELi128ELi64ELi1ELi0EEviiiPT_S1_S1_iii_param_0,
	.param .u32 _Z9cuda_gemmIiLi128ELi2ELi1ELi4096ELi128ELi128ELi64ELi1ELi0EEviiiPT_S1_S1_iii_param_1,
	.param .u32 _Z9cuda_gemmIiLi128ELi2ELi1ELi4096ELi128ELi128ELi64ELi1ELi0EEviiiPT_S1_S1_iii_param_2,
	.param .u64 .ptr .align 1 _Z9cuda_gemmIiLi128ELi2ELi1ELi4096ELi128ELi128ELi64ELi1ELi0EEviiiPT_S1_S1_iii_param_3,
	.param .u64 .ptr .align 1 _Z9cuda_gemmIiLi128ELi2ELi1ELi4096ELi128ELi128ELi64ELi1ELi0EEviiiPT_S1_S1_iii_param_4,
	.param .u64 .ptr .align 1 _Z9cuda_gemmIiLi128ELi2ELi1ELi4096ELi128ELi128ELi64ELi1ELi0EEviiiPT_S1_S1_iii_param_5,
	.param .u32 _Z9cuda_gemmIiLi128ELi2ELi1ELi4096ELi128ELi128ELi64ELi1ELi0EEviiiPT_S1_S1_iii_param_6,
	.param .u32 _Z9cuda_gemmIiLi128ELi2ELi1ELi4096ELi128ELi128ELi64ELi1ELi0EEviiiPT_S1_S1_iii_param_7,
	.param .u32 _Z9cuda_gemmIiLi128ELi2ELi1ELi4096ELi128ELi128ELi64ELi1ELi0EEviiiPT_S1_S1_iii_param_8
)
.maxntid 128
{
	.reg .pred 	%p<89>;
	.reg .b16 	%rs<8>;
	.reg .b32 	%r<507>;
	.reg .b64 	%rd<24>;
	// demoted variable
	.shared .align 128 .b8 _ZZ9cuda_gemmIiLi128ELi2ELi1ELi4096ELi128ELi128ELi64ELi1ELi0EEviiiPT_S1_S1_iiiE11kron_fac_sh[2112];
	// demoted variable
	.shared .align 128 .b8 _ZZ9cuda_gemmIiLi128ELi2ELi1ELi4096ELi128ELi128ELi64ELi1ELi0EEviiiPT_S1_S1_iiiE3Ash[4096];
	// demoted variable
	.shared .align 128 .b8 _ZZ9cuda_gemmIiLi128ELi2ELi1ELi4096ELi128ELi128ELi64ELi1ELi0EEviiiPT_S1_S1_iiiE3Csh[8192];
	ld.param.u64 	%rd6, [_Z9cuda_gemmIiLi128ELi2ELi1ELi4096ELi128ELi128ELi64ELi1ELi0EEviiiPT_S1_S1_iii_param_3];
	ld.param.u64 	%rd7, [_Z9cuda_gemmIiLi128ELi2ELi1ELi4096ELi128ELi128ELi64ELi1ELi0EEviiiPT_S1_S1_iii_param_4];
	ld.param.u32 	%r184, [_Z9cuda_gemmIiLi128ELi2ELi1ELi4096ELi128ELi128ELi64ELi1ELi0EEviiiPT_S1_S1_iii_param_6];
	ld.param.u32 	%r185, [_Z9cuda_gemmIiLi128ELi2ELi1ELi4096ELi128ELi128ELi64ELi1ELi0EEviiiPT_S1_S1_iii_param_7];
	mov.u32 	%r1, %tid.x;
	div.s32 	%r2, 4096, %r185;
	min.s32 	%r186, %r2, 64;
	shl.b32 	%r3, %r186, 1;
	div.u32 	%r5, %r1, %r3;
	mul.lo.s32 	%r187, %r5, %r3;
	sub.s32 	%r188, %r1, %r187;
	shr.u32 	%r4, %r188, 1;
	mov.u32 	%r464, %ctaid.y;
	mov.u32 	%r189, %nctaid.y;
	shl.b32 	%r190, %r189, 1;
	setp.ge.u32 	%p2, %r464, %r190;
	@%p2 bra 	$L__BB502_95;
	and.b32  	%r7, %r1, 1;
	mov.u32 	%r191, %ctaid.x;
	mov.u32 	%r192, %ntid.x;
	shl.b32 	%r8, %r192, 2;
	shr.u32 	%r9, %r1, 4;
	shl.b32 	%r193, %r191, 6;
	and.b32  	%r194, %r193, 64;
	and.b32  	%r195, %r1, 15;
	or.b32  	%r10, %r194, %r195;
	mov.u32 	%r196, _ZZ9cuda_gemmIiLi128ELi2ELi1ELi4096ELi128ELi128ELi64ELi1ELi0EEviiiPT_S1_S1_iiiE11kron_fac_sh;
	mad.lo.s32 	%r11, %r195, 132, %r196;
	shr.u32 	%r12, %r192, 4;
	and.b32  	%r13, %r4, 15;
	shl.b32 	%r197, %r1, 4;
	and.b32  	%r14, %r197, 16;
	min.s32 	%r15, %r184, 16;
	add.s32 	%r198, %r1, %r192;
	cvt.u16.u32 	%rs2, %r198;
	xor.b16  	%rs3, %rs2, 2047;
	cvt.u16.u32 	%rs4, %r192;
	div.u16 	%rs5, %rs3, %rs4;
	and.b16  	%rs1, %rs5, 3;
	add.s32 	%r199, %r4, 1;
	and.b32  	%r16, %r199, 15;
	add.s32 	%r200, %r4, 2;
	and.b32  	%r17, %r200, 15;
	add.s32 	%r201, %r4, 3;
	and.b32  	%r18, %r201, 15;
	add.s32 	%r202, %r4, 4;
	and.b32  	%r19, %r202, 15;
	add.s32 	%r203, %r4, 5;
	and.b32  	%r20, %r203, 15;
	add.s32 	%r204, %r4, 6;
	and.b32  	%r21, %r204, 15;
	add.s32 	%r205, %r4, 7;
	and.b32  	%r22, %r205, 15;
	xor.b32  	%r23, %r13, 8;
	add.s32 	%r206, %r4, 9;
	and.b32  	%r24, %r206, 15;
	add.s32 	%r207, %r4, 10;
	and.b32  	%r25, %r207, 15;
	add.s32 	%r208, %r4, 11;
	and.b32  	%r26, %r208, 15;
	add.s32 	%r209, %r4, 12;
	and.b32  	%r27, %r209, 15;
	add.s32 	%r210, %r4, 13;
	and.b32  	%r28, %r210, 15;
	add.s32 	%r211, %r4, 14;
	and.b32  	%r29, %r211, 15;
	add.s32 	%r212, %r4, -1;
	and.b32  	%r30, %r212, 15;
	or.b32  	%r31, %r14, %r13;
	or.b32  	%r32, %r14, %r16;
	or.b32  	%r33, %r14, %r17;
	or.b32  	%r34, %r14, %r18;
	or.b32  	%r35, %r14, %r19;
	or.b32  	%r36, %r14, %r20;
	or.b32  	%r37, %r14, %r21;
	or.b32  	%r38, %r14, %r22;
	or.b32  	%r39, %r14, %r23;
	or.b32  	%r40, %r14, %r24;
	or.b32  	%r41, %r14, %r25;
	or.b32  	%r42, %r14, %r26;
	or.b32  	%r43, %r14, %r27;
	or.b32  	%r44, %r14, %r28;
	or.b32  	%r45, %r14, %r29;
	or.b32  	%r46, %r14, %r30;
	setp.lt.s32 	%p3, %r13, %r185;
	selp.b32 	%r213, 0, %r185, %p3;
	sub.s32 	%r47, %r13, %r213;
	add.s32 	%r214, %r13, 1;
	setp.lt.s32 	%p4, %r214, %r185;
	selp.b32 	%r215, 0, %r185, %p4;
	sub.s32 	%r48, %r214, %r215;
	add.s32 	%r216, %r13, 2;
	setp.lt.s32 	%p5, %r216, %r185;
	selp.b32 	%r217, 0, %r185, %p5;
	sub.s32 	%r49, %r216, %r217;
	add.s32 	%r218, %r13, 3;
	setp.lt.s32 	%p6, %r218, %r185;
	selp.b32 	%r219, 0, %r185, %p6;
	sub.s32 	%r50, %r218, %r219;
	add.s32 	%r220, %r13, 4;
	setp.lt.s32 	%p7, %r220, %r185;
	selp.b32 	%r221, 0, %r185, %p7;
	sub.s32 	%r51, %r220, %r221;
	add.s32 	%r222, %r13, 5;
	setp.lt.s32 	%p8, %r222, %r185;
	selp.b32 	%r223, 0, %r185, %p8;
	sub.s32 	%r52, %r222, %r223;
	add.s32 	%r224, %r13, 6;
	setp.lt.s32 	%p9, %r224, %r185;
	selp.b32 	%r225, 0, %r185, %p9;
	sub.s32 	%r53, %r224, %r225;
	add.s32 	%r226, %r13, 7;
	setp.lt.s32 	%p10, %r226, %r185;
	selp.b32 	%r227, 0, %r185, %p10;
	sub.s32 	%r54, %r226, %r227;
	add.s32 	%r228, %r13, 8;
	setp.lt.s32 	%p11, %r228, %r185;
	selp.b32 	%r229, 0, %r185, %p11;
	sub.s32 	%r55, %r228, %r229;
	add.s32 	%r230, %r13, 9;
	setp.lt.s32 	%p12, %r230, %r185;
	selp.b32 	%r231, 0, %r185, %p12;
	sub.s32 	%r56, %r230, %r231;
	add.s32 	%r232, %r13, 10;
	setp.lt.s32 	%p13, %r232, %r185;
	selp.b32 	%r233, 0, %r185, %p13;
	sub.s32 	%r57, %r232, %r233;
	add.s32 	%r234, %r13, 11;
	setp.lt.s32 	%p14, %r234, %r185;
	selp.b32 	%r235, 0, %r185, %p14;
	sub.s32 	%r58, %r234, %r235;
	add.s32 	%r236, %r13, 12;
	setp.lt.s32 	%p15, %r236, %r185;
	selp.b32 	%r237, 0, %r185, %p15;
	sub.s32 	%r59, %r236, %r237;
	add.s32 	%r238, %r13, 13;
	setp.lt.s32 	%p16, %r238, %r185;
	selp.b32 	%r239, 0, %r185, %p16;
	sub.s32 	%r60, %r238, %r239;
	add.s32 	%r240, %r13, 14;
	setp.lt.s32 	%p17, %r240, %r185;
	selp.b32 	%r241, 0, %r185, %p17;
	sub.s32 	%r61, %r240, %r241;
	add.s32 	%r242, %r13, 15;
	setp.lt.s32 	%p18, %r242, %r185;
	selp.b32 	%r243, 0, %r185, %p18;
	sub.s32 	%r62, %r242, %r243;
	cvt.u16.u32 	%rs6, %r3;
	div.s16 	%rs7, 128, %rs6;
	cvt.s32.s16 	%r63, %rs7;
	and.b32  	%r64, %r1, 31;
	cvta.to.global.u64 	%rd1, %rd7;
	cvta.to.global.u64 	%rd2, %rd6;
	shl.b32 	%r340, %r64, 2;
	shl.b32 	%r343, %r31, 2;
	shl.b32 	%r346, %r32, 2;
	shl.b32 	%r349, %r33, 2;
	shl.b32 	%r352, %r34, 2;
	shl.b32 	%r355, %r35, 2;
	shl.b32 	%r358, %r36, 2;
	shl.b32 	%r361, %r37, 2;
	shl.b32 	%r364, %r38, 2;
	shl.b32 	%r367, %r39, 2;
	shl.b32 	%r370, %r40, 2;
	shl.b32 	%r373, %r41, 2;
	shl.b32 	%r376, %r42, 2;
	shl.b32 	%r379, %r43, 2;
	shl.b32 	%r382, %r44, 2;
	shl.b32 	%r385, %r45, 2;
	shl.b32 	%r388, %r46, 2;
	cvt.u64.u32 	%rd19, %r8;
$L__BB502_2:
	setp.eq.s16 	%p19, %rs1, 2;
	mov.u32 	%r465, %r1;
	@%p19 bra 	$L__BB502_6;
	mov.u32 	%r244, %ntid.x;
	add.s32 	%r465, %r1, %r244;
	setp.eq.s16 	%p20, %rs1, 3;
	shl.b32 	%r245, %r1, 2;
	mov.u32 	%r246, _ZZ9cuda_gemmIiLi128ELi2ELi1ELi4096ELi128ELi128ELi64ELi1ELi0EEviiiPT_S1_S1_iiiE3Csh;
	add.s32 	%r247, %r246, %r245;
	mov.b32 	%r248, 0;
	st.shared.u32 	[%r247], %r248;
	@%p20 bra 	$L__BB502_6;
	add.s32 	%r465, %r465, %r244;
	setp.eq.s16 	%p21, %rs1, 0;
	add.s32 	%r68, %r247, %r8;
	mov.b32 	%r253, 0;
	st.shared.u32 	[%r68], %r253;
	@%p21 bra 	$L__BB502_6;
	add.s32 	%r465, %r465, %r244;
	add.s32 	%r255, %r68, %r8;
	mov.b32 	%r256, 0;
	st.shared.u32 	[%r255], %r256;
$L__BB502_6:
	shl.b32 	%r257, %r465, 2;
	mov.u32 	%r258, _ZZ9cuda_gemmIiLi128ELi2ELi1ELi4096ELi128ELi128ELi64ELi1ELi0EEviiiPT_S1_S1_iiiE3Csh;
	add.s32 	%r466, %r258, %r257;
$L__BB502_7:
	mov.b32 	%r259, 0;
	st.shared.u32 	[%r466], %r259;
	add.s32 	%r260, %r466, %r8;
	st.shared.u32 	[%r260], %r259;
	mov.u32 	%r261, %ntid.x;
	shl.b32 	%r262, %r261, 3;
	add.s32 	%r263, %r466, %r262;
	st.shared.u32 	[%r263], %r259;
	mad.lo.s32 	%r264, %r261, 12, %r466;
	st.shared.u32 	[%r264], %r259;
	add.s32 	%r465, %r465, %r8;
	shl.b32 	%r265, %r261, 4;
	add.s32 	%r466, %r466, %r265;
	setp.lt.u32 	%p22, %r465, 2048;
	@%p22 bra 	$L__BB502_7;
	mov.b32 	%r468, 0;
	mov.pred 	%p88, -1;
$L__BB502_9:
	mov.pred 	%p1, %p88;
	shl.b32 	%r469, %r1, 2;
	shl.b32 	%r267, %r464, 12;
	mov.u32 	%r268, %ctaid.z;
	shl.b32 	%r78, %r268, 6;
	add.s32 	%r269, %r267, %r78;
	add.s32 	%r79, %r269, %r468;
$L__BB502_10:
	shr.u32 	%r270, %r469, 5;
	and.b32  	%r271, %r469, 28;
	add.s32 	%r272, %r79, %r271;
	mad.lo.s32 	%r273, %r270, %r185, %r272;
	mul.wide.s32 	%rd9, %r273, 4;
	add.s64 	%rd10, %rd2, %rd9;
	ld.global.v4.u32 	{%r274, %r275, %r276, %r277}, [%rd10];
	shl.b32 	%r278, %r469, 2;
	mov.u32 	%r279, _ZZ9cuda_gemmIiLi128ELi2ELi1ELi4096ELi128ELi128ELi64ELi1ELi0EEviiiPT_S1_S1_iiiE3Ash;
	add.s32 	%r280, %r279, %r278;
	st.shared.v4.u32 	[%r280], {%r274, %r275, %r276, %r277};
	add.s32 	%r469, %r469, %r8;
	setp.lt.u32 	%p24, %r469, 1024;
	@%p24 bra 	$L__BB502_10;
	add.s32 	%r82, %r468, %r78;
	mov.b32 	%r470, 0;
$L__BB502_12:
	mov.u32 	%r83, %r470;
	add.s32 	%r84, %r10, %r83;
	mov.u32 	%r471, %r9;
$L__BB502_13:
	add.s32 	%r282, %r82, %r471;
	mad.lo.s32 	%r283, %r282, %r184, %r84;
	mul.wide.s32 	%rd11, %r283, 4;
	add.s64 	%rd12, %rd1, %rd11;
	ld.global.u32 	%r284, [%rd12];
	shl.b32 	%r285, %r471, 2;
	add.s32 	%r286, %r11, %r285;
	st.shared.u32 	[%r286], %r284;
	add.s32 	%r471, %r471, %r12;
	setp.lt.u32 	%p25, %r471, 32;
	@%p25 bra 	$L__BB502_13;
	setp.lt.s32 	%p26, %r2, 1;
	bar.sync 	0;
	@%p26 bra 	$L__BB502_87;
	mov.b32 	%r472, 0;
$L__BB502_16:
	setp.ge.s32 	%p27, %r5, %r15;
	add.s32 	%r88, %r472, %r4;
	shl.b32 	%r288, %r88, 5;
	or.b32  	%r289, %r288, %r14;
	add.s32 	%r290, %r289, %r13;
	shl.b32 	%r291, %r290, 2;
	mov.u32 	%r292, _ZZ9cuda_gemmIiLi128ELi2ELi1ELi4096ELi128ELi128ELi64ELi1ELi0EEviiiPT_S1_S1_iiiE3Ash;
	add.s32 	%r293, %r292, %r291;
	ld.shared.u32 	%r89, [%r293];
	add.s32 	%r294, %r289, %r16;
	shl.b32 	%r295, %r294, 2;
	add.s32 	%r296, %r292, %r295;
	ld.shared.u32 	%r90, [%r296];
	add.s32 	%r297, %r289, %r17;
	shl.b32 	%r298, %r297, 2;
	add.s32 	%r299, %r292, %r298;
	ld.shared.u32 	%r91, [%r299];
	add.s32 	%r300, %r289, %r18;
	shl.b32 	%r301, %r300, 2;
	add.s32 	%r302, %r292, %r301;
	ld.shared.u32 	%r92, [%r302];
	add.s32 	%r303, %r289, %r19;
	shl.b32 	%r304, %r303, 2;
	add.s32 	%r305, %r292, %r304;
	ld.shared.u32 	%r93, [%r305];
	add.s32 	%r306, %r289, %r20;
	shl.b32 	%r307, %r306, 2;
	add.s32 	%r308, %r292, %r307;
	ld.shared.u32 	%r94, [%r308];
	add.s32 	%r309, %r289, %r21;
	shl.b32 	%r310, %r309, 2;
	add.s32 	%r311, %r292, %r310;
	ld.shared.u32 	%r95, [%r311];
	add.s32 	%r312, %r289, %r22;
	shl.b32 	%r313, %r312, 2;
	add.s32 	%r314, %r292, %r313;
	ld.shared.u32 	%r96, [%r314];
	add.s32 	%r315, %r289, %r23;
	shl.b32 	%r316, %r315, 2;
	add.s32 	%r317, %r292, %r316;
	ld.shared.u32 	%r97, [%r317];
	add.s32 	%r318, %r289, %r24;
	shl.b32 	%r319, %r318, 2;
	add.s32 	%r320, %r292, %r319;
	ld.shared.u32 	%r98, [%r320];
	add.s32 	%r321, %r289, %r25;
	shl.b32 	%r322, %r321, 2;
	add.s32 	%r323, %r292, %r322;
	ld.shared.u32 	%r99, [%r323];
	add.s32 	%r324, %r289, %r26;
	shl.b32 	%r325, %r324, 2;
	add.s32 	%r326, %r292, %r325;
	ld.shared.u32 	%r100, [%r326];
	add.s32 	%r327, %r289, %r27;
	shl.b32 	%r328, %r327, 2;
	add.s32 	%r329, %r292, %r328;
	ld.shared.u32 	%r101, [%r329];
	add.s32 	%r330, %r289, %r28;
	shl.b32 	%r331, %r330, 2;
	add.s32 	%r332, %r292, %r331;
	ld.shared.u32 	%r102, [%r332];
	add.s32 	%r333, %r289, %r29;
	shl.b32 	%r334, %r333, 2;
	add.s32 	%r335, %r292, %r334;
	ld.shared.u32 	%r103, [%r335];
	add.s32 	%r336, %r289, %r30;
	shl.b32 	%r337, %r336, 2;
	add.s32 	%r338, %r292, %r337;
	ld.shared.u32 	%r104, [%r338];
	@%p27 bra 	$L__BB502_86;
	mov.u32 	%r473, %r5;
$L__BB502_18:
	setp.gt.u32 	%p28, %r185, 64;
	mov.u32 	%r339, _ZZ9cuda_gemmIiLi128ELi2ELi1ELi4096ELi128ELi128ELi64ELi1ELi0EEviiiPT_S1_S1_iiiE11kron_fac_sh;
	mad.lo.s32 	%r106, %r473, 132, %r339;
	add.s32 	%r341, %r106, %r340;
	ld.shared.u32 	%r107, [%r341];
	@%p28 bra 	$L__BB502_51;
	setp.eq.s32 	%p45, %r185, 0;
	mov.b32 	%r475, 0;
	@%p45 bra 	$L__BB502_21;
	shfl.sync.idx.b32	%r392|%p46, %r107, %r47, 31, -1;
	mul.lo.s32 	%r475, %r392, %r89;
$L__BB502_21:
	setp.lt.s32 	%p47, %r185, 2;
	@%p47 bra 	$L__BB502_23;
	shfl.sync.idx.b32	%r393|%p48, %r107, %r48, 31, -1;
	mad.lo.s32 	%r475, %r393, %r90, %r475;
$L__BB502_23:
	setp.lt.s32 	%p49, %r185, 3;
	@%p49 bra 	$L__BB502_25;
	shfl.sync.idx.b32	%r394|%p50, %r107, %r49, 31, -1;
	mad.lo.s32 	%r475, %r394, %r91, %r475;
$L__BB502_25:
	setp.lt.s32 	%p51, %r185, 4;
	@%p51 bra 	$L__BB502_27;
	shfl.sync.idx.b32	%r395|%p52, %r107, %r50, 31, -1;
	mad.lo.s32 	%r475, %r395, %r92, %r475;
$L__BB502_27:
	setp.lt.s32 	%p53, %r185, 5;
	@%p53 bra 	$L__BB502_29;
	shfl.sync.idx.b32	%r396|%p54, %r107, %r51, 31, -1;
	mad.lo.s32 	%r475, %r396, %r93, %r475;
$L__BB502_29:
	setp.lt.s32 	%p55, %r185, 6;
	@%p55 bra 	$L__BB502_31;
	shfl.sync.idx.b32	%r397|%p56, %r107, %r52, 31, -1;
	mad.lo.s32 	%r475, %r397, %r94, %r475;
$L__BB502_31:
	setp.lt.s32 	%p57, %r185, 7;
	@%p57 bra 	$L__BB502_33;
	shfl.sync.idx.b32	%r398|%p58, %r107, %r53, 31, -1;
	mad.lo.s32 	%r475, %r398, %r95, %r475;
$L__BB502_33:
	setp.lt.s32 	%p59, %r185, 8;
	@%p59 bra 	$L__BB502_35;
	shfl.sync.idx.b32	%r399|%p60, %r107, %r54, 31, -1;
	mad.lo.s32 	%r475, %r399, %r96, %r475;
$L__BB502_35:
	setp.lt.s32 	%p61, %r185, 9;
	@%p61 bra 	$L__BB502_37;
	shfl.sync.idx.b32	%r400|%p62, %r107, %r55, 31, -1;
	mad.lo.s32 	%r475, %r400, %r97, %r475;
$L__BB502_37:
	setp.lt.s32 	%p63, %r185, 10;
	@%p63 bra 	$L__BB502_39;
	shfl.sync.idx.b32	%r401|%p64, %r107, %r56, 31, -1;
	mad.lo.s32 	%r475, %r401, %r98, %r475;
$L__BB502_39:
	setp.lt.s32 	%p65, %r185, 11;
	@%p65 bra 	$L__BB502_41;
	shfl.sync.idx.b32	%r402|%p66, %r107, %r57, 31, -1;
	mad.lo.s32 	%r475, %r402, %r99, %r475;
$L__BB502_41:
	setp.lt.s32 	%p67, %r185, 12;
	@%p67 bra 	$L__BB502_43;
	shfl.sync.idx.b32	%r403|%p68, %r107, %r58, 31, -1;
	mad.lo.s32 	%r475, %r403, %r100, %r475;
$L__BB502_43:
	setp.lt.s32 	%p69, %r185, 13;
	@%p69 bra 	$L__BB502_45;
	shfl.sync.idx.b32	%r404|%p70, %r107, %r59, 31, -1;
	mad.lo.s32 	%r475, %r404, %r101, %r475;
$L__BB502_45:
	setp.lt.s32 	%p71, %r185, 14;
	@%p71 bra 	$L__BB502_47;
	shfl.sync.idx.b32	%r405|%p72, %r107, %r60, 31, -1;
	mad.lo.s32 	%r475, %r405, %r102, %r475;
$L__BB502_47:
	setp.lt.s32 	%p73, %r185, 15;
	@%p73 bra 	$L__BB502_49;
	shfl.sync.idx.b32	%r406|%p74, %r107, %r61, 31, -1;
	mad.lo.s32 	%r475, %r406, %r103, %r475;
$L__BB502_49:
	setp.lt.s32 	%p75, %r185, 16;
	@%p75 bra 	$L__BB502_83;
	shfl.sync.idx.b32	%r407|%p76, %r107, %r62, 31, -1;
	mad.lo.s32 	%r475, %r407, %r104, %r475;
	bra.uni 	$L__BB502_83;
$L__BB502_51:
	setp.lt.s32 	%p29, %r185, 1;
	mov.b32 	%r475, 0;
	@%p29 bra 	$L__BB502_53;
	add.s32 	%r344, %r106, %r343;
	ld.shared.u32 	%r345, [%r344];
	mul.lo.s32 	%r475, %r345, %r89;
$L__BB502_53:
	setp.lt.s32 	%p30, %r185, 2;
	@%p30 bra 	$L__BB502_55;
	add.s32 	%r347, %r106, %r346;
	ld.shared.u32 	%r348, [%r347];
	mad.lo.s32 	%r475, %r348, %r90, %r475;
$L__BB502_55:
	setp.lt.s32 	%p31, %r185, 3;
	@%p31 bra 	$L__BB502_57;
	add.s32 	%r350, %r106, %r349;
	ld.shared.u32 	%r351, [%r350];
	mad.lo.s32 	%r475, %r351, %r91, %r475;
$L__BB502_57:
	setp.lt.s32 	%p32, %r185, 4;
	@%p32 bra 	$L__BB502_59;
	add.s32 	%r353, %r106, %r352;
	ld.shared.u32 	%r354, [%r353];
	mad.lo.s32 	%r475, %r354, %r92, %r475;
$L__BB502_59:
	setp.lt.s32 	%p33, %r185, 5;
	@%p33 bra 	$L__BB502_61;
	add.s32 	%r356, %r106, %r355;
	ld.shared.u32 	%r357, [%r356];
	mad.lo.s32 	%r475, %r357, %r93, %r475;
$L__BB502_61:
	setp.lt.s32 	%p34, %r185, 6;
	@%p34 bra 	$L__BB502_63;
	add.s32 	%r359, %r106, %r358;
	ld.shared.u32 	%r360, [%r359];
	mad.lo.s32 	%r475, %r360, %r94, %r475;
$L__BB502_63:
	setp.lt.s32 	%p35, %r185, 7;
	@%p35 bra 	$L__BB502_65;
	add.s32 	%r362, %r106, %r361;
	ld.shared.u32 	%r363, [%r362];
	mad.lo.s32 	%r475, %r363, %r95, %r475;
$L__BB502_65:
	setp.lt.s32 	%p36, %r185, 8;
	@%p36 bra 	$L__BB502_67;
	add.s32 	%r365, %r106, %r364;
	ld.shared.u32 	%r366, [%r365];
	mad.lo.s32 	%r475, %r366, %r96, %r475;
$L__BB502_67:
	setp.lt.s32 	%p37, %r185, 9;
	@%p37 bra 	$L__BB502_69;
	add.s32 	%r368, %r106, %r367;
	ld.shared.u32 	%r369, [%r368];
	mad.lo.s32 	%r475, %r369, %r97, %r475;
$L__BB502_69:
	setp.lt.s32 	%p38, %r185, 10;
	@%p38 bra 	$L__BB502_71;
	add.s32 	%r371, %r106, %r370;
	ld.shared.u32 	%r372, [%r371];
	mad.lo.s32 	%r475, %r372, %r98, %r475;
$L__BB502_71:
	setp.lt.s32 	%p39, %r185, 11;
	@%p39 bra 	$L__BB502_73;
	add.s32 	%r374, %r106, %r373;
	ld.shared.u32 	%r375, [%r374];
	mad.lo.s32 	%r475, %r375, %r99, %r475;
$L__BB502_73:
	setp.lt.s32 	%p40, %r185, 12;
	@%p40 bra 	$L__BB502_75;
	add.s32 	%r377, %r106, %r376;
	ld.shared.u32 	%r378, [%r377];
	mad.lo.s32 	%r475, %r378, %r100, %r475;
$L__BB502_75:
	setp.lt.s32 	%p41, %r185, 13;
	@%p41 bra 	$L__BB502_77;
	add.s32 	%r380, %r106, %r379;
	ld.shared.u32 	%r381, [%r380];
	mad.lo.s32 	%r475, %r381, %r101, %r475;
$L__BB502_77:
	setp.lt.s32 	%p42, %r185, 14;
	@%p42 bra 	$L__BB502_79;
	add.s32 	%r383, %r106, %r382;
	ld.shared.u32 	%r384, [%r383];
	mad.lo.s32 	%r475, %r384, %r102, %r475;
$L__BB502_79:
	setp.lt.s32 	%p43, %r185, 15;
	@%p43 bra 	$L__BB502_81;
	add.s32 	%r386, %r106, %r385;
	ld.shared.u32 	%r387, [%r386];
	mad.lo.s32 	%r475, %r387, %r103, %r475;
$L__BB502_81:
	setp.lt.s32 	%p44, %r185, 16;
	@%p44 bra 	$L__BB502_83;
	add.s32 	%r389, %r106, %r388;
	ld.shared.u32 	%r390, [%r389];
	mad.lo.s32 	%r475, %r390, %r104, %r475;
$L__BB502_83:
	setp.ne.s32 	%p77, %r7, 0;
	add.s32 	%r408, %r473, %r83;
	mad.lo.s32 	%r171, %r408, %r2, %r88;
	shfl.sync.down.b32	%r409|%p78, %r475, 1, 7711, -1;
	add.s32 	%r172, %r409, %r475;
	@%p77 bra 	$L__BB502_85;
	shl.b32 	%r410, %r171, 2;
	mov.u32 	%r411, _ZZ9cuda_gemmIiLi128ELi2ELi1ELi4096ELi128ELi128ELi64ELi1ELi0EEviiiPT_S1_S1_iiiE3Csh;
	add.s32 	%r412, %r411, %r410;
	ld.shared.u32 	%r413, [%r412];
	add.s32 	%r414, %r413, %r172;
	st.shared.u32 	[%r412], %r414;
$L__BB502_85:
	add.s32 	%r473, %r473, %r63;
	setp.lt.s32 	%p79, %r473, %r15;
	@%p79 bra 	$L__BB502_18;
$L__BB502_86:
	add.s32 	%r472, %r472, %r3;
	setp.lt.s32 	%p80, %r472, %r2;
	@%p80 bra 	$L__BB502_16;
$L__BB502_87:
	add.s32 	%r470, %r83, 16;
	setp.lt.u32 	%p81, %r83, 48;
	@%p81 bra 	$L__BB502_12;
	mov.b32 	%r468, 32;
	mov.pred 	%p88, 0;
	@%p1 bra 	$L__BB502_9;
	ld.param.u64 	%rd23, [_Z9cuda_gemmIiLi128ELi2ELi1ELi4096ELi128ELi128ELi64ELi1ELi0EEviiiPT_S1_S1_iii_param_5];
	cvta.to.global.u64 	%rd3, %rd23;
	setp.eq.s16 	%p83, %rs1, 2;
	bar.sync 	0;
	mov.u32 	%r416, %ctaid.x;
	shl.b32 	%r417, %r416, 11;
	and.b32  	%r418, %r417, 2048;
	shl.b32 	%r419, %r464, 12;
	or.b32  	%r176, %r419, %r418;
	mov.u32 	%r505, %r1;
	@%p83 bra 	$L__BB502_93;
	mov.u32 	%r420, %ntid.x;
	add.s32 	%r505, %r1, %r420;
	setp.eq.s16 	%p84, %rs1, 3;
	add.s32 	%r421, %r176, %r1;
	mul.wide.s32 	%rd13, %r421, 4;
	add.s64 	%rd4, %rd3, %rd13;
	shl.b32 	%r422, %r1, 2;
	mov.u32 	%r423, _ZZ9cuda_gemmIiLi128ELi2ELi1ELi4096ELi128ELi128ELi64ELi1ELi0EEviiiPT_S1_S1_iiiE3Csh;
	add.s32 	%r424, %r423, %r422;
	ld.shared.u32 	%r425, [%r424];
	atom.global.add.u32 	%r426, [%rd4], %r425;
	@%p84 bra 	$L__BB502_93;
	add.s32 	%r505, %r505, %r420;
	setp.eq.s16 	%p85, %rs1, 0;
	cvt.u64.u32 	%rd14, %r8;
	add.s64 	%rd5, %rd4, %rd14;
	add.s32 	%r431, %r424, %r8;
	ld.shared.u32 	%r432, [%r431];
	atom.global.add.u32 	%r433, [%rd5], %r432;
	@%p85 bra 	$L__BB502_93;
	add.s32 	%r505, %r505, %r420;
	add.s64 	%rd16, %rd5, %rd14;
	add.s32 	%r439, %r431, %r8;
	ld.shared.u32 	%r440, [%r439];
	atom.global.add.u32 	%r441, [%rd16], %r440;
$L__BB502_93:
	add.s32 	%r447, %r176, %r505;
	mul.wide.s32 	%rd17, %r447, 4;
	add.s64 	%rd18, %rd3, %rd17;
	shl.b32 	%r448, %r505, 2;
	mov.u32 	%r449, _ZZ9cuda_gemmIiLi128ELi2ELi1ELi4096ELi128ELi128ELi64ELi1ELi0EEviiiPT_S1_S1_iiiE3Csh;
	add.s32 	%r450, %r449, %r448;
	ld.shared.u32 	%r451, [%r450];
	atom.global.add.u32 	%r452, [%rd18], %r451;
	add.s64 	%rd20, %rd18, %rd19;
	add.s32 	%r453, %r450, %r8;
	ld.shared.u32 	%r454, [%r453];
	atom.global.add.u32 	%r455, [%rd20], %r454;
	add.s64 	%rd21, %rd20, %rd19;
	add.s32 	%r456, %r453, %r8;
	ld.shared.u32 	%r457, [%r456];
	atom.global.add.u32 	%r458, [%rd21], %r457;
	add.s64 	%rd22, %rd21, %rd19;
	add.s32 	%r459, %r456, %r8;
	ld.shared.u32 	%r460, [%r459];
	atom.global.add.u32 	%r461, [%rd22], %r460;
	add.s32 	%r505, %r8, %r505;
	setp.lt.u32 	%p86, %r505, 2048;
	@%p86 bra 	$L__BB502_93;
	mov.u32 	%r462, %nctaid.y;
	add.s32 	%r464, %r464, %r462;
	shl.b32 	%r463, %r462, 1;
	setp.lt.u32 	%p87, %r464, %r463;
	@%p87 bra 	$L__BB502_2;
$L__BB502_95:
	ret;

}
	// .globl	_Z9cuda_gemmIiLi128ELi2ELi1ELi4096ELi128ELi128ELi64ELi1ELi1EEviiiPT_S1_S1_iii
.visible .entry _Z9cuda_gemmIiLi128ELi2ELi1ELi4096ELi128ELi128ELi64ELi1ELi1EEviiiPT_S1_S1_iii(
	.param .u32 _Z9cuda_gemmIiLi128ELi2ELi1ELi4096ELi128ELi128ELi64ELi1ELi1EEviiiPT_S1_S1_iii_param_0,
	.param .u32 _Z9cuda_gemmIiLi128ELi2ELi1ELi4096ELi128ELi128ELi64ELi1ELi1EEviiiPT_S1_S1_iii_param_1,
	.param .u32 _Z9cuda_gemmIiLi128ELi2ELi1ELi4096ELi128ELi128ELi64ELi1ELi1EEviiiPT_S1_S1_iii_param_2,
	.param .u64 .ptr .align 1 _Z9cuda_gemmIiLi128ELi2ELi1ELi4096ELi128ELi128ELi64ELi1ELi1EEviiiPT_S1_S1_iii_param_3,
	.param .u64 .ptr .align 1 _Z9cuda_gemmIiLi128ELi2ELi1ELi4096ELi128ELi128ELi64ELi1ELi1EEviiiPT_S1_S1_iii_param_4,
	.param .u64 .ptr .align 1 _Z9cuda_gemmIiLi128ELi2ELi1ELi4096ELi128ELi128ELi64ELi1ELi1EEviiiPT_S1_S1_iii_param_5,
	.param .u32 _Z9cuda_gemmIiLi128ELi2ELi1ELi4096ELi128ELi128ELi64ELi1ELi1EEviiiPT_S1_S1_iii_param_6,
	.param .u32 _Z9cuda_gemmIiLi128ELi2ELi1ELi4096ELi128ELi128ELi64ELi1ELi1EEviiiPT_S1_S1_iii_param_7,
	.param .u32 _Z9cuda_gemmIiLi128ELi2ELi1ELi4096ELi128ELi128ELi64ELi1ELi1EEviiiPT_S1_S1_iii_param_8
)
.maxntid 128
{
	.reg .pred 	%p<21>;
	.reg .b16 	%rs<6>;
	.reg .b32 	%r<320>;
	.reg .b64 	%rd<23>;
	// demoted variable
	.shared .align 128 .b8 _ZZ9cuda_gemmIiLi128ELi2ELi1ELi4096ELi128ELi128ELi64ELi1ELi1EEviiiPT_S1_S1_iiiE11kron_fac_sh[2112];
	// demoted variable
	.shared .align 128 .b8 _ZZ9cuda_gemmIiLi128ELi2ELi1ELi4096ELi128ELi128ELi64ELi1ELi1EEviiiPT_S1_S1_iiiE3Ash[4096];
	// demoted variable
	.shared .align 128 .b8 _ZZ9cuda_gemmIiLi128ELi2ELi1ELi4096ELi128ELi128ELi64ELi1ELi1EEviiiPT_S1_S1_iiiE3Csh[8192];
	ld.param.u64 	%rd6, [_Z9cuda_gemmIiLi128ELi2ELi1ELi4096ELi128ELi128ELi64ELi1ELi1EEviiiPT_S1_S1_iii_param_3];
	ld.param.u64 	%rd7, [_Z9cuda_gemmIiLi128ELi2ELi1ELi4096ELi128ELi128ELi64ELi1ELi1EEviiiPT_S1_S1_iii_param_4];
	ld.param.u64 	%rd8, [_Z9cuda_gemmIiLi128ELi2ELi1ELi4096ELi128ELi128ELi64ELi1ELi1EEviiiPT_S1_S1_iii_param_5];
	cvta.to.global.u64 	%rd1, %rd8;
	mov.u32 	%r1, %tid.x;
	shr.u32 	%r2, %r1, 1;
	and.b32  	%r3, %r2, 31;
	mov.u32 	%r309, %ctaid.y;
	mov.u32 	%r5, %nctaid.y;
	shl.b32 	%r6, %r5, 1;
	setp.ge.u32 	%p2, %r309, %r6;
	@%p2 bra 	$L__BB503_26;
	and.b32  	%r7, %r1, 1;
	mov.u32 	%r97, %ctaid.x;
	mov.u32 	%r98, %ctaid.z;
	mov.u32 	%r99, %ntid.x;
	shl.b32 	%r8, %r98, 6;
	shl.b32 	%r9, %r99, 2;
	shr.u32 	%r10, %r1, 4;
	shl.b32 	%r100, %r97, 6;
	and.b32  	%r101, %r100, 64;
	and.b32  	%r102, %r1, 15;
	or.b32  	%r11, %r101, %r102;
	mov.u32 	%r103, _ZZ9cuda_gemmIiLi128ELi2ELi1ELi4096ELi128ELi128ELi64ELi1ELi1EEviiiPT_S1_S1_iiiE11kron_fac_sh;
	mad.lo.s32 	%r12, %r102, 132, %r103;
	shr.u32 	%r13, %r99, 4;
	shl.b32 	%r104, %r1, 4;
	and.b32  	%r105, %r104, 16;
	shl.b32 	%r106, %r3, 5;
	or.b32  	%r107, %r106, %r105;
	add.s32 	%r14, %r1, %r99;
	cvt.u16.u32 	%rs2, %r14;
	xor.b16  	%rs3, %rs2, 2047;
	cvt.u16.u32 	%rs4, %r99;
	div.u16 	%rs5, %rs3, %rs4;
	and.b16  	%rs1, %rs5, 3;
	shl.b32 	%r108, %r1, 2;
	mov.u32 	%r109, _ZZ9cuda_gemmIiLi128ELi2ELi1ELi4096ELi128ELi128ELi64ELi1ELi1EEviiiPT_S1_S1_iiiE3Csh;
	add.s32 	%r15, %r109, %r108;
	add.s32 	%r16, %r15, %r9;
	add.s32 	%r17, %r14, %r99;
	and.b32  	%r110, %r2, 15;
	or.b32  	%r111, %r107, %r110;
	shl.b32 	%r112, %r111, 2;
	mov.u32 	%r113, _ZZ9cuda_gemmIiLi128ELi2ELi1ELi4096ELi128ELi128ELi64ELi1ELi1EEviiiPT_S1_S1_iiiE3Ash;
	add.s32 	%r18, %r113, %r112;
	add.s32 	%r114, %r2, 1;
	and.b32  	%r115, %r114, 15;
	or.b32  	%r116, %r107, %r115;
	shl.b32 	%r117, %r116, 2;
	add.s32 	%r19, %r113, %r117;
	add.s32 	%r118, %r2, 2;
	and.b32  	%r119, %r118, 15;
	or.b32  	%r120, %r107, %r119;
	shl.b32 	%r121, %r120, 2;
	add.s32 	%r20, %r113, %r121;
	add.s32 	%r122, %r2, 3;
	and.b32  	%r123, %r122, 15;
	or.b32  	%r124, %r107, %r123;
	shl.b32 	%r125, %r124, 2;
	add.s32 	%r21, %r113, %r125;
	add.s32 	%r126, %r2, 4;
	and.b32  	%r127, %r126, 15;
	or.b32  	%r128, %r107, %r127;
	shl.b32 	%r129, %r128, 2;
	add.s32 	%r22, %r113, %r129;
	add.s32 	%r130, %r2, 5;
	and.b32  	%r131, %r130, 15;
	or.b32  	%r132, %r107, %r131;
	shl.b32 	%r133, %r132, 2;
	add.s32 	%r23, %r113, %r133;
	add.s32 	%r134, %r2, 6;
	and.b32  	%r135, %r134, 15;
	or.b32  	%r136, %r107, %r135;
	shl.b32 	%r137, %r136, 2;
	add.s32 	%r24, %r113, %r137;
	add.s32 	%r138, %r2, 7;
	and.b32  	%r139, %r138, 15;
	or.b32  	%r140, %r107, %r139;
	shl.b32 	%r141, %r140, 2;
	add.s32 	%r25, %r113, %r141;
	xor.b32  	%r142, %r110, 8;
	or.b32  	%r143, %r107, %r142;
	shl.b32 	%r144, %r143, 2;
	add.s32 	%r26, %r113, %r144;
	add.s32 	%r145, %r2, 9;
	and.b32  	%r146, %r145, 15;
	or.b32  	%r147, %r107, %r146;
	shl.b32 	%r148, %r147, 2;
	add.s32 	%r27, %r113, %r148;
	add.s32 	%r149, %r2, 10;
	and.b32  	%r150, %r149, 15;
	or.b32  	%r151, %r107, %r150;
	shl.b32 	%r152, %r151, 2;
	add.s32 	%r28, %r113, %r152;
	add.s32 	%r153, %r2, 11;
	and.b32  	%r154, %r153, 15;
	or.b32  	%r155, %r107, %r154;
	shl.b32 	%r156, %r155, 2;
	add.s32 	%r29, %r113, %r156;
	add.s32 	%r157, %r2, 12;
	and.b32  	%r158, %r157, 15;
	or.b32  	%r159, %r107, %r158;
	shl.b32 	%r160, %r159, 2;
	add.s32 	%r30, %r113, %r160;
	add.s32 	%r161, %r2, 13;
	and.b32  	%r162, %r161, 15;
	or.b32  	%r163, %r107, %r162;
	shl.b32 	%r164, %r163, 2;
	add.s32 	%r31, %r113, %r164;
	add.s32 	%r165, %r2, 14;
	and.b32  	%r166, %r165, 15;
	or.b32  	%r167, %r107, %r166;
	shl.b32 	%r168, %r167, 2;
	add.s32 	%r32, %r113, %r168;
	add.s32 	%r169, %r2, -1;
	and.b32  	%r170, %r169, 15;
	or.b32  	%r171, %r107, %r170;
	shl.b32 	%r172, %r171, 2;
	add.s32 	%r33, %r113, %r172;
	or.b32  	%r34, %r105, %r110;
	or.b32  	%r35, %r105, %r115;
	or.b32  	%r36, %r105, %r119;
	or.b32  	%r37, %r105, %r123;
	or.b32  	%r38, %r105, %r127;
	or.b32  	%r39, %r105, %r131;
	or.b32  	%r40, %r105, %r135;
	or.b32  	%r41, %r105, %r139;
	or.b32  	%r42, %r105, %r142;
	or.b32  	%r43, %r105, %r146;
	or.b32  	%r44, %r105, %r150;
	or.b32  	%r45, %r105, %r154;
	or.b32  	%r46, %r105, %r158;
	or.b32  	%r47, %r105, %r162;
	or.b32  	%r48, %r105, %r166;
	or.b32  	%r49, %r105, %r170;
	shr.u32 	%r50, %r1, 6;
	cvta.to.global.u64 	%rd2, %rd7;
	cvta.to.global.u64 	%rd3, %rd6;
	shl.b32 	%r209, %r34, 2;
	shl.b32 	%r213, %r35, 2;
	shl.b32 	%r217, %r36, 2;
	shl.b32 	%r221, %r37, 2;
	shl.b32 	%r225, %r38, 2;
	shl.b32 	%r229, %r39, 2;
	shl.b32 	%r233, %r40, 2;
	shl.b32 	%r237, %r41, 2;
	shl.b32 	%r241, %r42, 2;
	shl.b32 	%r245, %r43, 2;
	shl.b32 	%r249, %r44, 2;
	shl.b32 	%r253, %r45, 2;
	shl.b32 	%r257, %r46, 2;
	shl.b32 	%r261, %r47, 2;
	shl.b32 	%r265, %r48, 2;
	shl.b32 	%r269, %r49, 2;
	cvt.u64.u32 	%rd19, %r9;
$L__BB503_2:
	setp.eq.s16 	%p3, %rs1, 2;
	mov.u32 	%r310, %r1;
	@%p3 bra 	$L__BB503_6;
	setp.eq.s16 	%p4, %rs1, 3;
	mov.b32 	%r173, 0;
	st.shared.u32 	[%r15], %r173;
	mov.u32 	%r310, %r14;
	@%p4 bra 	$L__BB503_6;
	setp.eq.s16 	%p5, %rs1, 0;
	mov.b32 	%r174, 0;
	st.shared.u32 	[%r16], %r174;
	mov.u32 	%r310, %r17;
	@%p5 bra 	$L__BB503_6;
	mov.u32 	%r175, %ntid.x;
	add.s32 	%r310, %r17, %r175;
	add.s32 	%r176, %r16, %r9;
	mov.b32 	%r177, 0;
	st.shared.u32 	[%r176], %r177;
$L__BB503_6:
	shl.b32 	%r178, %r310, 2;
	mov.u32 	%r179, _ZZ9cuda_gemmIiLi128ELi2ELi1ELi4096ELi128ELi128ELi64ELi1ELi1EEviiiPT_S1_S1_iiiE3Csh;
	add.s32 	%r311, %r179, %r178;
$L__BB503_7:
	mov.b32 	%r180, 0;
	st.shared.u32 	[%r311], %r180;
	add.s32 	%r181, %r311, %r9;
	st.shared.u32 	[%r181], %r180;
	mov.u32 	%r182, %ntid.x;
	shl.b32 	%r183, %r182, 3;
	add.s32 	%r184, %r311, %r183;
	st.shared.u32 	[%r184], %r180;
	mad.lo.s32 	%r185, %r182, 12, %r311;
	st.shared.u32 	[%r185], %r180;
	add.s32 	%r310, %r310, %r9;
	shl.b32 	%r186, %r182, 4;
	add.s32 	%r311, %r311, %r186;
	setp.lt.u32 	%p6, %r310, 2048;
	@%p6 bra 	$L__BB503_7;
	shl.b32 	%r59, %r309, 12;
	mov.b32 	%r313, 0;
	mov.pred 	%p20, -1;
$L__BB503_9:
	mov.pred 	%p1, %p20;
	shl.b32 	%r314, %r1, 2;
	add.s32 	%r188, %r59, %r8;
	add.s32 	%r62, %r188, %r313;
$L__BB503_10:
	shl.b32 	%r189, %r314, 2;
	and.b32  	%r190, %r189, 3968;
	and.b32  	%r191, %r314, 28;
	add.s32 	%r192, %r62, %r191;
	add.s32 	%r193, %r192, %r190;
	mul.wide.s32 	%rd9, %r193, 4;
	add.s64 	%rd10, %rd3, %rd9;
	ld.global.v4.u32 	{%r194, %r195, %r196, %r197}, [%rd10];
	mov.u32 	%r198, _ZZ9cuda_gemmIiLi128ELi2ELi1ELi4096ELi128ELi128ELi64ELi1ELi1EEviiiPT_S1_S1_iiiE3Ash;
	add.s32 	%r199, %r198, %r189;
	st.shared.v4.u32 	[%r199], {%r194, %r195, %r196, %r197};
	add.s32 	%r314, %r314, %r9;
	setp.lt.u32 	%p8, %r314, 1024;
	@%p8 bra 	$L__BB503_10;
	add.s32 	%r65, %r313, %r8;
	mov.b32 	%r315, 0;
$L__BB503_12:
	add.s32 	%r67, %r315, %r11;
	mov.u32 	%r316, %r10;
$L__BB503_13:
	add.s32 	%r201, %r65, %r316;
	shl.b32 	%r202, %r201, 7;
	add.s32 	%r203, %r202, %r67;
	mul.wide.u32 	%rd11, %r203, 4;
	add.s64 	%rd12, %rd2, %rd11;
	ld.global.u32 	%r204, [%rd12];
	shl.b32 	%r205, %r316, 2;
	add.s32 	%r206, %r12, %r205;
	st.shared.u32 	[%r206], %r204;
	add.s32 	%r316, %r316, %r13;
	setp.lt.u32 	%p9, %r316, 32;
	@%p9 bra 	$L__BB503_13;
	bar.sync 	0;
	ld.shared.u32 	%r70, [%r18];
	ld.shared.u32 	%r71, [%r19];
	ld.shared.u32 	%r72, [%r20];
	ld.shared.u32 	%r73, [%r21];
	ld.shared.u32 	%r74, [%r22];
	ld.shared.u32 	%r75, [%r23];
	ld.shared.u32 	%r76, [%r24];
	ld.shared.u32 	%r77, [%r25];
	ld.shared.u32 	%r78, [%r26];
	ld.shared.u32 	%r79, [%r27];
	ld.shared.u32 	%r80, [%r28];
	ld.shared.u32 	%r81, [%r29];
	ld.shared.u32 	%r82, [%r30];
	ld.shared.u32 	%r83, [%r31];
	ld.shared.u32 	%r84, [%r32];
	ld.shared.u32 	%r85, [%r33];
	mov.u32 	%r317, %r50;
$L__BB503_15:
	setp.ne.s32 	%p10, %r7, 0;
	mov.u32 	%r207, _ZZ9cuda_gemmIiLi128ELi2ELi1ELi4096ELi128ELi128ELi64ELi1ELi1EEviiiPT_S1_S1_iiiE11kron_fac_sh;
	mad.lo.s32 	%r208, %r317, 132, %r207;
	add.s32 	%r210, %r208, %r209;
	ld.shared.u32 	%r211, [%r210];
	mul.lo.s32 	%r212, %r211, %r70;
	add.s32 	%r214, %r208, %r213;
	ld.shared.u32 	%r215, [%r214];
	mad.lo.s32 	%r216, %r215, %r71, %r212;
	add.s32 	%r218, %r208, %r217;
	ld.shared.u32 	%r219, [%r218];
	mad.lo.s32 	%r220, %r219, %r72, %r216;
	add.s32 	%r222, %r208, %r221;
	ld.shared.u32 	%r223, [%r222];
	mad.lo.s32 	%r224, %r223, %r73, %r220;
	add.s32 	%r226, %r208, %r225;
	ld.shared.u32 	%r227, [%r226];
	mad.lo.s32 	%r228, %r227, %r74, %r224;
	add.s32 	%r230, %r208, %r229;
	ld.shared.u32 	%r231, [%r230];
	mad.lo.s32 	%r232, %r231, %r75, %r228;
	add.s32 	%r234, %r208, %r233;
	ld.shared.u32 	%r235, [%r234];
	mad.lo.s32 	%r236, %r235, %r76, %r232;
	add.s32 	%r238, %r208, %r237;
	ld.shared.u32 	%r239, [%r238];
	mad.lo.s32 	%r240, %r239, %r77, %r236;
	add.s32 	%r242, %r208, %r241;
	ld.shared.u32 	%r243, [%r242];
	mad.lo.s32 	%r244, %r243, %r78, %r240;
	add.s32 	%r246, %r208, %r245;
	ld.shared.u32 	%r247, [%r246];
	mad.lo.s32 	%r248, %r247, %r79, %r244;
	add.s32 	%r250, %r208, %r249;
	ld.shared.u32 	%r251, [%r250];
	mad.lo.s32 	%r252, %r251, %r80, %r248;
	add.s32 	%r254, %r208, %r253;
	ld.shared.u32 	%r255, [%r254];
	mad.lo.s32 	%r256, %r255, %r81, %r252;
	add.s32 	%r258, %r208, %r257;
	ld.shared.u32 	%r259, [%r258];
	mad.lo.s32 	%r260, %r259, %r82, %r256;
	add.s32 	%r262, %r208, %r261;
	ld.shared.u32 	%r263, [%r262];
	mad.lo.s32 	%r264, %r263, %r83, %r260;
	add.s32 	%r266, %r208, %r265;
	ld.shared.u32 	%r267, [%r266];
	mad.lo.s32 	%r268, %r267, %r84, %r264;
	add.s32 	%r270, %r208, %r269;
	ld.shared.u32 	%r271, [%r270];
	mad.lo.s32 	%r272, %r271, %r85, %r268;
	add.s32 	%r273, %r317, %r315;
	shl.b32 	%r274, %r273, 5;
	or.b32  	%r87, %r274, %r3;
	shfl.sync.down.b32	%r275|%p11, %r272, 1, 7711, -1;
	add.s32 	%r88, %r275, %r272;
	@%p10 bra 	$L__BB503_17;
	shl.b32 	%r276, %r87, 2;
	mov.u32 	%r277, _ZZ9cuda_gemmIiLi128ELi2ELi1ELi4096ELi128ELi128ELi64ELi1ELi1EEviiiPT_S1_S1_iiiE3Csh;
	add.s32 	%r278, %r277, %r276;
	ld.shared.u32 	%r279, [%r278];
	add.s32 	%r280, %r279, %r88;
	st.shared.u32 	[%r278], %r280;
$L__BB503_17:
	add.s32 	%r89, %r317, 2;
	setp.lt.u32 	%p12, %r317, 14;
	mov.u32 	%r317, %r89;
	@%p12 bra 	$L__BB503_15;
	add.s32 	%r90, %r315, 16;
	setp.lt.u32 	%p13, %r315, 48;
	mov.u32 	%r315, %r90;
	@%p13 bra 	$L__BB503_12;
	mov.b32 	%r313, 32;
	mov.pred 	%p20, 0;
	@%p1 bra 	$L__BB503_9;
	setp.eq.s16 	%p15, %rs1, 2;
	bar.sync 	0;
	mov.u32 	%r282, %ctaid.x;
	shl.b32 	%r283, %r282, 11;
	and.b32  	%r284, %r283, 2048;
	add.s32 	%r91, %r59, %r284;
	mov.u32 	%r318, %r1;
	@%p15 bra 	$L__BB503_24;
	setp.eq.s16 	%p16, %rs1, 3;
	add.s32 	%r285, %r91, %r1;
	mul.wide.s32 	%rd13, %r285, 4;
	add.s64 	%rd4, %rd1, %rd13;
	ld.shared.u32 	%r286, [%r15];
	atom.global.add.u32 	%r287, [%rd4], %r286;
	mov.u32 	%r318, %r14;
	@%p16 bra 	$L__BB503_24;
	setp.eq.s16 	%p17, %rs1, 0;
	cvt.u64.u32 	%rd14, %r9;
	add.s64 	%rd5, %rd4, %rd14;
	ld.shared.u32 	%r288, [%r16];
	atom.global.add.u32 	%r289, [%rd5], %r288;
	mov.u32 	%r318, %r17;
	@%p17 bra 	$L__BB503_24;
	mov.u32 	%r290, %ntid.x;
	add.s32 	%r318, %r17, %r290;
	add.s64 	%rd16, %rd5, %rd14;
	add.s32 	%r291, %r16, %r9;
	ld.shared.u32 	%r292, [%r291];
	atom.global.add.u32 	%r293, [%rd16], %r292;
$L__BB503_24:
	add.s32 	%r294, %r91, %r318;
	mul.wide.s32 	%rd17, %r294, 4;
	add.s64 	%rd18, %rd1, %rd17;
	shl.b32 	%r295, %r318, 2;
	mov.u32 	%r296, _ZZ9cuda_gemmIiLi128ELi2ELi1ELi4096ELi128ELi128ELi64ELi1ELi1EEviiiPT_S1_S1_iiiE3Csh;
	add.s32 	%r297, %r296, %r295;
	ld.shared.u32 	%r298, [%r297];
	atom.global.add.u32 	%r299, [%rd18], %r298;
	add.s64 	%rd20, %rd18, %rd19;
	add.s32 	%r300, %r297, %r9;
	ld.shared.u32 	%r301, [%r300];
	atom.global.add.u32 	%r302, [%rd20], %r301;
	add.s64 	%rd21, %rd20, %rd19;
	add.s32 	%r303, %r300, %r9;
	ld.shared.u32 	%r304, [%r303];
	atom.global.add.u32 	%r305, [%rd21], %r304;
	add.s64 	%rd22, %rd21, %rd19;
	add.s32 	%r306, %r303, %r9;
	ld.shared.u32 	%r307, [%r306];
	atom.global.add.u32 	%r308, [%rd22], %r307;
	add.s32 	%r318, %r9, %r318;
	setp.lt.u32 	%p18, %r318, 2048;
	@%p18 bra 	$L__BB503_24;
	add.s32 	%r309, %r309, %r5;
	setp.lt.u32 	%p19, %r309, %r6;
	@%p19 bra 	$L__BB503_2;
$L__BB503_26:
	ret;

}
	// .globl	_Z9cuda_gemmIiLi128ELi4ELi1ELi16ELi2ELi2ELi64ELi0ELi0EEviiiPT_S1_S1_iii
.visible .entry _Z9cuda_gemmIiLi128ELi4ELi1ELi16ELi2ELi2ELi64ELi0ELi0EEviiiPT_S1_S1_iii(
	.param .u32 _Z9cuda_gemmIiLi128ELi4ELi1ELi16ELi2ELi2ELi64ELi0ELi0EEviiiPT_S1_S1_iii_param_0,
	.param .u32 _Z9cuda_gemmIiLi128ELi4ELi1ELi16ELi2ELi2ELi64ELi0ELi0EEviiiPT_S1_S1_iii_param_1,
	.param .u32 _Z9cuda_gemmIiLi128ELi4ELi1ELi16ELi2ELi2ELi64ELi0ELi0EEviiiPT_S1_S1_iii_param_2,
	.param .u64 .ptr .align 1 _Z9cuda_gemmIiLi128ELi4ELi1ELi16ELi2ELi2ELi64ELi0ELi0EEviiiPT_S1_S1_iii_param_3,
	.param .u64 .ptr .align 1 _Z9cuda_gemmIiLi128ELi4ELi1ELi16ELi2ELi2ELi64ELi0ELi0EEviiiPT_S1_S1_iii_param_4,
	.param .u64 .ptr .align 1 _Z9cuda_gemmIiLi128ELi4ELi1ELi16ELi2ELi2ELi64ELi0ELi0EEviiiPT_S1_S1_iii_param_5,
	.param .u32 _Z9cuda_gemmIiLi128ELi4ELi1ELi16ELi2ELi2ELi64ELi0ELi0EEviiiPT_S1_S1_iii_param_6,
	.param .u32 _Z9cuda_gemmIiLi128ELi4ELi1ELi16ELi2ELi2ELi64ELi0ELi0EEviiiPT_S1_S1_iii_param_7,
	.param .u32 _Z9cuda_gemmIiLi128ELi4ELi1ELi16ELi2ELi2ELi64ELi0ELi0EEviiiPT_S1_S1_iii_param_8
)
.maxntid 128
{
	.reg .pred 	%p<35>;
	.reg .b16 	%rs<3>;
	.reg .b32 	%r<191>;
	.reg .b64 	%rd<15>;
	// demoted variable
	.shared .align 128 .b8 _ZZ9cuda_gemmIiLi128ELi4ELi1ELi16ELi2ELi2ELi64ELi0ELi0EEviiiPT_S1_S1_iiiE11kron_fac_sh[24];
	// demoted variable
	.shared .align 128 .b8 _ZZ9cuda_gemmIiLi128ELi4ELi1ELi16ELi2ELi2ELi64ELi0ELi0EEviiiPT_S1_S1_iiiE3Ash[64];
	ld.param.u64 	%rd4, [_Z9cuda_gemmIiLi128ELi4ELi1ELi16ELi2ELi2ELi64ELi0ELi0EEviiiPT_S1_S1_iii_param_4];
	ld.param.u32 	%r81, [_Z9cuda_gemmIiLi128ELi4ELi1ELi16ELi2ELi2ELi64ELi0ELi0EEviiiPT_S1_S1_iii_param_6];
	ld.param.u32 	%r82, [_Z9cuda_gemmIiLi128ELi4ELi1ELi16ELi2ELi2ELi64ELi0ELi0EEviiiPT_S1_S1_iii_param_7];
	mov.u32 	%r1, %tid.x;
	mul.lo.s32 	%r2, %r82, %r81;
	setp.ge.u32 	%p1, %r1, %r2;
	@%p1 bra 	$L__BB504_3;
	mov.u32 	%r3, %ntid.x;
	cvta.to.global.u64 	%rd1, %rd4;
	mov.u32 	%r85, _ZZ9cuda_gemmIiLi128ELi4ELi1ELi16ELi2ELi2ELi64ELi0ELi0EEviiiPT_S1_S1_iiiE11kron_fac_sh;
	mov.u32 	%r167, %r1;
$L__BB504_2:
	mul.wide.u32 	%rd6, %r167, 4;
	add.s64 	%rd7, %rd1, %rd6;
	ld.global.u32 	%r83, [%rd7];
	rem.u32 	%r84, %r167, %r81;
	mad.lo.s32 	%r86, %r84, 12, %r85;
	div.u32 	%r87, %r167, %r82;
	shl.b32 	%r88, %r87, 2;
	add.s32 	%r89, %r86, %r88;
	st.shared.u32 	[%r89], %r83;
	add.s32 	%r167, %r167, %r3;
	setp.lt.u32 	%p2, %r167, %r2;
	@%p2 bra 	$L__BB504_2;
$L__BB504_3:
	div.s32 	%r6, 16, %r82;
	cvt.u16.u32 	%rs1, %r6;
	div.s16 	%rs2, 128, %rs1;
	cvt.s32.s16 	%r7, %rs2;
	div.u32 	%r8, %r1, %r6;
	mov.u32 	%r170, %ctaid.y;
	mov.u32 	%r10, %nctaid.y;
	shl.b32 	%r11, %r10, 2;
	setp.ge.u32 	%p3, %r170, %r11;
	@%p3 bra 	$L__BB504_41;
	ld.param.u64 	%rd13, [_Z9cuda_gemmIiLi128ELi4ELi1ELi16ELi2ELi2ELi64ELi0ELi0EEviiiPT_S1_S1_iii_param_3];
	rem.u32 	%r91, %r1, %r6;
	shl.b32 	%r12, %r1, 2;
	mov.u32 	%r92, %ntid.x;
	shl.b32 	%r13, %r92, 2;
	and.b32  	%r14, %r91, 1;
	mul.lo.s32 	%r93, %r91, %r82;
	min.s32 	%r15, %r81, 2;
	add.s32 	%r94, %r8, %r7;
	add.s32 	%r95, %r14, %r93;
	shl.b32 	%r96, %r95, 2;
	mov.u32 	%r97, _ZZ9cuda_gemmIiLi128ELi4ELi1ELi16ELi2ELi2ELi64ELi0ELi0EEviiiPT_S1_S1_iiiE3Ash;
	add.s32 	%r16, %r97, %r96;
	xor.b32  	%r17, %r14, 1;
	add.s32 	%r98, %r17, %r93;
	shl.b32 	%r99, %r98, 2;
	add.s32 	%r18, %r97, %r99;
	max.s32 	%r100, %r15, %r94;
	setp.lt.s32 	%p4, %r94, %r15;
	selp.u32 	%r19, 1, 0, %p4;
	add.s32 	%r101, %r94, %r19;
	sub.s32 	%r20, %r100, %r101;
	setp.lt.s32 	%p5, %r14, %r82;
	selp.b32 	%r102, 0, %r82, %p5;
	sub.s32 	%r21, %r14, %r102;
	add.s32 	%r103, %r14, 1;
	setp.lt.s32 	%p6, %r103, %r82;
	selp.b32 	%r104, 0, %r82, %p6;
	sub.s32 	%r22, %r103, %r104;
	shl.b32 	%r23, %r92, 4;
	cvta.to.global.u64 	%rd2, %rd13;
	div.u32 	%r118, %r20, %r7;
	add.s32 	%r35, %r118, %r19;
$L__BB504_5:
	setp.gt.u32 	%p7, %r1, 3;
	@%p7 bra 	$L__BB504_8;
	ld.param.u32 	%r166, [_Z9cuda_gemmIiLi128ELi4ELi1ELi16ELi2ELi2ELi64ELi0ELi0EEviiiPT_S1_S1_iii_param_2];
	shl.b32 	%r105, %r1, 4;
	mov.u32 	%r106, _ZZ9cuda_gemmIiLi128ELi4ELi1ELi16ELi2ELi2ELi64ELi0ELi0EEviiiPT_S1_S1_iiiE3Ash;
	add.s32 	%r172, %r106, %r105;
	mov.u32 	%r107, %ctaid.x;
	shl.b32 	%r108, %r107, 4;
	add.s32 	%r109, %r108, %r12;
	mad.lo.s32 	%r171, %r170, %r166, %r109;
	mov.u32 	%r173, %r12;
$L__BB504_7:
	mul.wide.s32 	%rd8, %r171, 4;
	add.s64 	%rd9, %rd2, %rd8;
	ld.global.v4.u32 	{%r110, %r111, %r112, %r113}, [%rd9];
	st.shared.v4.u32 	[%r172], {%r110, %r111, %r112, %r113};
	add.s32 	%r173, %r173, %r13;
	add.s32 	%r172, %r172, %r23;
	add.s32 	%r171, %r171, %r13;
	setp.lt.u32 	%p8, %r173, 16;
	@%p8 bra 	$L__BB504_7;
$L__BB504_8:
	setp.gt.s32 	%p9, %r6, 0;
	bar.sync 	0;
	mov.b32 	%r190, 0;
	@%p9 bra 	$L__BB504_9;
	bra.uni 	$L__BB504_40;
$L__BB504_9:
	setp.lt.s32 	%p10, %r82, 1;
	@%p10 bra 	$L__BB504_11;
	ld.shared.u32 	%r189, [%r16];
$L__BB504_11:
	setp.lt.s32 	%p11, %r82, 2;
	@%p11 bra 	$L__BB504_13;
	ld.shared.u32 	%r188, [%r18];
$L__BB504_13:
	setp.lt.s32 	%p12, %r8, %r15;
	@%p12 bra 	$L__BB504_14;
	bra.uni 	$L__BB504_40;
$L__BB504_14:
	setp.eq.s32 	%p13, %r35, 0;
	mov.b32 	%r190, 0;
	mov.u32 	%r184, %r8;
	@%p13 bra 	$L__BB504_31;
	mov.b32 	%r190, 0;
	mov.u32 	%r184, %r8;
	mov.u32 	%r178, %r190;
$L__BB504_16:
	setp.gt.u32 	%p14, %r82, 64;
	mov.u32 	%r120, _ZZ9cuda_gemmIiLi128ELi4ELi1ELi16ELi2ELi2ELi64ELi0ELi0EEviiiPT_S1_S1_iiiE11kron_fac_sh;
	mad.lo.s32 	%r43, %r184, 12, %r120;
	shl.b32 	%r121, %r1, 2;
	and.b32  	%r122, %r121, 4;
	add.s32 	%r123, %r43, %r122;
	ld.shared.u32 	%r44, [%r123];
	@%p14 bra 	$L__BB504_19;
	shfl.sync.idx.b32	%r131|%p17, %r44, %r21, 7711, -1;
	mul.lo.s32 	%r180, %r131, %r189;
	setp.lt.s32 	%p18, %r82, 2;
	@%p18 bra 	$L__BB504_23;
	shfl.sync.idx.b32	%r132|%p19, %r44, %r22, 7711, -1;
	mad.lo.s32 	%r180, %r132, %r188, %r180;
	bra.uni 	$L__BB504_23;
$L__BB504_19:
	setp.lt.s32 	%p15, %r82, 1;
	mov.b32 	%r180, 0;
	@%p15 bra 	$L__BB504_21;
	shl.b32 	%r125, %r14, 2;
	add.s32 	%r126, %r43, %r125;
	ld.shared.u32 	%r127, [%r126];
	mul.lo.s32 	%r180, %r127, %r189;
$L__BB504_21:
	setp.lt.s32 	%p16, %r82, 2;
	@%p16 bra 	$L__BB504_23;
	shl.b32 	%r128, %r17, 2;
	add.s32 	%r129, %r43, %r128;
	ld.shared.u32 	%r130, [%r129];
	mad.lo.s32 	%r180, %r130, %r188, %r180;
$L__BB504_23:
	setp.lt.u32 	%p20, %r82, 65;
	add.s32 	%r51, %r180, %r190;
	mad.lo.s32 	%r52, %r7, 12, %r43;
	add.s32 	%r135, %r52, %r122;
	ld.shared.u32 	%r53, [%r135];
	@%p20 bra 	$L__BB504_28;
	setp.lt.s32 	%p21, %r82, 1;
	mov.b32 	%r182, 0;
	@%p21 bra 	$L__BB504_26;
	shl.b32 	%r137, %r14, 2;
	add.s32 	%r138, %r52, %r137;
	ld.shared.u32 	%r139, [%r138];
	mul.lo.s32 	%r182, %r139, %r189;
$L__BB504_26:
	setp.lt.s32 	%p22, %r82, 2;
	@%p22 bra 	$L__BB504_30;
	shl.b32 	%r140, %r17, 2;
	add.s32 	%r141, %r52, %r140;
	ld.shared.u32 	%r142, [%r141];
	mad.lo.s32 	%r182, %r142, %r188, %r182;
	bra.uni 	$L__BB504_30;
$L__BB504_28:
	shfl.sync.idx.b32	%r143|%p23, %r53, %r21, 7711, -1;
	mul.lo.s32 	%r182, %r143, %r189;
	setp.lt.s32 	%p24, %r82, 2;
	@%p24 bra 	$L__BB504_30;
	shfl.sync.idx.b32	%r144|%p25, %r53, %r22, 7711, -1;
	mad.lo.s32 	%r182, %r144, %r188, %r182;
$L__BB504_30:
	add.s32 	%r190, %r182, %r51;
	shl.b32 	%r145, %r7, 1;
	add.s32 	%r184, %r184, %r145;
	add.s32 	%r178, %r178, 2;
	add.s32 	%r146, %r35, 1;
	and.b32  	%r147, %r146, -2;
	setp.ne.s32 	%p26, %r178, %r147;
	@%p26 bra 	$L__BB504_16;
$L__BB504_31:
	and.b32  	%r148, %r35, 1;
	setp.eq.b32 	%p27, %r148, 1;
	@%p27 bra 	$L__BB504_40;
	setp.lt.u32 	%p28, %r82, 65;
	mov.u32 	%r149, _ZZ9cuda_gemmIiLi128ELi4ELi1ELi16ELi2ELi2ELi64ELi0ELi0EEviiiPT_S1_S1_iiiE11kron_fac_sh;
	mad.lo.s32 	%r66, %r184, 12, %r149;
	shl.b32 	%r150, %r1, 2;
	and.b32  	%r151, %r150, 4;
	add.s32 	%r152, %r66, %r151;
	ld.shared.u32 	%r67, [%r152];
	@%p28 bra 	$L__BB504_37;
	setp.lt.s32 	%p29, %r82, 1;
	mov.b32 	%r187, 0;
	@%p29 bra 	$L__BB504_35;
	shl.b32 	%r154, %r14, 2;
	add.s32 	%r155, %r66, %r154;
	ld.shared.u32 	%r156, [%r155];
	mul.lo.s32 	%r187, %r156, %r189;
$L__BB504_35:
	setp.lt.s32 	%p30, %r82, 2;
	@%p30 bra 	$L__BB504_39;
	shl.b32 	%r157, %r17, 2;
	add.s32 	%r158, %r66, %r157;
	ld.shared.u32 	%r159, [%r158];
	mad.lo.s32 	%r187, %r159, %r188, %r187;
	bra.uni 	$L__BB504_39;
$L__BB504_37:
	shfl.sync.idx.b32	%r160|%p31, %r67, %r21, 7711, -1;
	mul.lo.s32 	%r187, %r160, %r189;
	setp.lt.s32 	%p32, %r82, 2;
	@%p32 bra 	$L__BB504_39;
	shfl.sync.idx.b32	%r161|%p33, %r67, %r22, 7711, -1;
	mad.lo.s32 	%r187, %r161, %r188, %r187;
$L__BB504_39:
	add.s32 	%r190, %r187, %r190;
$L__BB504_40:
	ld.param.u64 	%rd14, [_Z9cuda_gemmIiLi128ELi4ELi1ELi16ELi2ELi2ELi64ELi0ELi0EEviiiPT_S1_S1_iii_param_5];
	ld.param.u32 	%r165, [_Z9cuda_gemmIiLi128ELi4ELi1ELi16ELi2ELi2ELi64ELi0ELi0EEviiiPT_S1_S1_iii_param_1];
	bar.sync 	0;
	mov.u32 	%r162, %ctaid.x;
	mad.lo.s32 	%r163, %r6, %r162, %r1;
	mad.lo.s32 	%r164, %r170, %r165, %r163;
	cvta.to.global.u64 	%rd10, %rd14;
	mul.wide.s32 	%rd11, %r164, 4;
	add.s64 	%rd12, %rd10, %rd11;
	st.global.u32 	[%rd12], %r190;
	add.s32 	%r170, %r170, %r10;
	setp.lt.u32 	%p34, %r170, %r11;
	@%p34 bra 	$L__BB504_5;
$L__BB504_41:
	ret;

}
	// .globl	_Z9cuda_gemmIiLi128ELi4ELi1ELi16ELi2ELi2ELi64ELi0ELi1EEviiiPT_S1_S1_iii
.visible .entry _Z9cuda_gemmIiLi128ELi4ELi1ELi16ELi2ELi2ELi64ELi0ELi1EEviiiPT_S1_S1_iii(
	.param .u32 _Z9cuda_gemmIiLi128ELi4ELi1ELi16ELi2ELi2ELi64ELi0ELi1EEviiiPT_S1_S1_iii_param_0,
	.param .u32 _Z9cuda_gemmIiLi128ELi4ELi1ELi16ELi2ELi2ELi64ELi0ELi1EEviiiPT_S1_S1_iii_param_1,
	.param .u32 _Z9cuda_gemmIiLi128ELi4ELi1ELi16ELi2ELi2ELi64ELi0ELi1EEviiiPT_S1_S1_iii_param_2,
	.param .u64 .ptr .align 1 _Z9cuda_gemmIiLi128ELi4ELi1ELi16ELi2ELi2ELi64ELi0ELi1EEviiiPT_S1_S1_iii_param_3,
	.param .u64 .ptr .align 1 _Z9cuda_gemmIiLi128ELi4ELi1ELi16ELi2ELi2ELi64ELi0ELi1EEviiiPT_S1_S1_iii_param_4,
	.param .u64 .ptr .align 1 _Z9cuda_gemmIiLi128ELi4ELi1ELi16ELi2ELi2ELi64ELi0ELi1EEviiiPT_S1_S1_iii_param_5,
	.param .u32 _Z9cuda_gemmIiLi128ELi4ELi1ELi16ELi2ELi2ELi64ELi0ELi1EEviiiPT_S1_S1_iii_param_6,
	.param .u32 _Z9cuda_gemmIiLi128ELi4ELi1ELi16ELi2ELi2ELi64ELi0ELi1EEviiiPT_S1_S1_iii_param_7,
	.param .u32 _Z9cuda_gemmIiLi128ELi4ELi1ELi16ELi2ELi2ELi64ELi0ELi1EEviiiPT_S1_S1_iii_param_8
)
.maxntid 128
{
	.reg .pred 	%p<9>;
	.reg .b32 	%r<52>;
	.reg .b64 	%rd<13>;
	// demoted variable
	.shared .align 128 .b8 _ZZ9cuda_gemmIiLi128ELi4ELi1ELi16ELi2ELi2ELi64ELi0ELi1EEviiiPT_S1_S1_iiiE11kron_fac_sh[24];
	// demoted variable
	.shared .align 128 .b8 _ZZ9cuda_gemmIiLi128ELi4ELi1ELi16ELi2ELi2ELi64ELi0ELi1EEviiiPT_S1_S1_iiiE3Ash[64];
	ld.param.u32 	%r17, [_Z9cuda_gemmIiLi128ELi4ELi1ELi16ELi2ELi2ELi64ELi0ELi1EEviiiPT_S1_S1_iii_param_2];
	ld.param.u64 	%rd6, [_Z9cuda_gemmIiLi128ELi4ELi1ELi16ELi2ELi2ELi64ELi0ELi1EEviiiPT_S1_S1_iii_param_3];
	ld.param.u64 	%rd7, [_Z9cuda_gemmIiLi128ELi4ELi1ELi16ELi2ELi2ELi64ELi0ELi1EEviiiPT_S1_S1_iii_param_4];
	mov.u32 	%r1, %tid.x;
	setp.gt.u32 	%p1, %r1, 3;
	@%p1 bra 	$L__BB505_3;
	mov.u32 	%r2, %ntid.x;
	mul.wide.u32 	%rd8, %r1, 4;
	cvta.to.global.u64 	%rd9, %rd7;
	add.s64 	%rd12, %rd9, %rd8;
	mul.wide.u32 	%rd2, %r2, 4;
	mov.u32 	%r20, _ZZ9cuda_gemmIiLi128ELi4ELi1ELi16ELi2ELi2ELi64ELi0ELi1EEviiiPT_S1_S1_iiiE11kron_fac_sh;
	mov.u32 	%r48, %r1;
$L__BB505_2:
	ld.global.u32 	%r18, [%rd12];
	and.b32  	%r19, %r48, 1;
	mad.lo.s32 	%r21, %r19, 12, %r20;
	shl.b32 	%r22, %r48, 1;
	and.b32  	%r23, %r22, -4;
	add.s32 	%r24, %r21, %r23;
	st.shared.u32 	[%r24], %r18;
	add.s32 	%r48, %r48, %r2;
	add.s64 	%rd12, %rd12, %rd2;
	setp.lt.u32 	%p2, %r48, 4;
	@%p2 bra 	$L__BB505_2;
$L__BB505_3:
	mov.u32 	%r5, %ctaid.y;
	mov.u32 	%r25, %nctaid.y;
	shl.b32 	%r26, %r25, 2;
	setp.ge.u32 	%p3, %r5, %r26;
	@%p3 bra 	$L__BB505_10;
	setp.gt.u32 	%p4, %r1, 3;
	@%p4 bra 	$L__BB505_7;
	shl.b32 	%r51, %r1, 2;
	mov.u32 	%r27, %ctaid.x;
	shl.b32 	%r28, %r27, 4;
	mov.u32 	%r29, %ntid.x;
	shl.b32 	%r7, %r29, 2;
	shl.b32 	%r30, %r1, 4;
	mov.u32 	%r31, _ZZ9cuda_gemmIiLi128ELi4ELi1ELi16ELi2ELi2ELi64ELi0ELi1EEviiiPT_S1_S1_iiiE3Ash;
	add.s32 	%r50, %r31, %r30;
	shl.b32 	%r9, %r29, 4;
	mad.lo.s32 	%r32, %r17, %r5, %r28;
	add.s32 	%r49, %r32, %r51;
	cvta.to.global.u64 	%rd5, %rd6;
$L__BB505_6:
	mul.wide.s32 	%rd10, %r49, 4;
	add.s64 	%rd11, %rd5, %rd10;
	ld.global.v4.u32 	{%r33, %r34, %r35, %r36}, [%rd11];
	st.shared.v4.u32 	[%r50], {%r33, %r34, %r35, %r36};
	add.s32 	%r51, %r51, %r7;
	add.s32 	%r50, %r50, %r9;
	add.s32 	%r49, %r49, %r7;
	setp.lt.u32 	%p5, %r51, 16;
	@%p5 bra 	$L__BB505_6;
$L__BB505_7:
	bar.sync 	0;
	setp.gt.u32 	%p6, %r1, 15;
	@%p6 bra 	$L__BB505_9;
	and.b32  	%r37, %r1, 1;
	shr.u32 	%r38, %r1, 3;
	mov.u32 	%r39, _ZZ9cuda_gemmIiLi128ELi4ELi1ELi16ELi2ELi2ELi64ELi0ELi1EEviiiPT_S1_S1_iiiE11kron_fac_sh;
	mad.lo.s32 	%r40, %r38, 12, %r39;
	shl.b32 	%r41, %r1, 2;
	and.b32  	%r42, %r41, 4;
	add.s32 	%r43, %r40, %r42;
	ld.shared.u32 	%r44, [%r43];
	shfl.sync.idx.b32	%r45|%p7, %r44, %r37, 7711, -1;
	xor.b32  	%r46, %r37, 1;
	shfl.sync.idx.b32	%r47|%p8, %r44, %r46, 7711, -1;
$L__BB505_9:
	bar.sync 	0;
$L__BB505_10:
	ret;

}
	// .globl	_Z9cuda_gemmIiLi128ELi4ELi1ELi16ELi2ELi2ELi64ELi1ELi0EEviiiPT_S1_S1_iii
.visible .entry _Z9cuda_gemmIiLi128ELi4ELi1ELi16ELi2ELi2ELi64ELi1ELi0EEviiiPT_S1_S1_iii(
	.param .u32 _Z9cuda_gemmIiLi128ELi4ELi1ELi16ELi2ELi2ELi64ELi1ELi0EEviiiPT_S1_S1_iii_param_0,
	.param .u32 _Z9cuda_gemmIiLi128ELi4ELi1ELi16ELi2ELi2ELi64ELi1ELi0EEviiiPT_S1_S1_iii_param_1,
	.param .u32 _Z9cuda_gemmIiLi128ELi4ELi1ELi16ELi2ELi2ELi64ELi1ELi0EEviiiPT_S1_S1_iii_param_2,
	.param .u64 .ptr .align 1 _Z9cuda_gemmIiLi128ELi4ELi1ELi16ELi2ELi2ELi64ELi1ELi0EEviiiPT_S1_S1_iii_param_3,
	.param .u64 .ptr .align 1 _Z9cuda_gemmIiLi128ELi4ELi1ELi16ELi2ELi2ELi64ELi1ELi0EEviiiPT_S1_S1_iii_param_4,
	.param .u64 .ptr .align 1 _Z9cuda_gemmIiLi128ELi4ELi1ELi16ELi2ELi2ELi64ELi1ELi0EEviiiPT_S1_S1_iii_param_5,
	.param .u32 _Z9cuda_gemmIiLi128ELi4ELi1ELi16ELi2ELi2ELi64ELi1ELi0EEviiiPT_S1_S1_iii_param_6,
	.param .u32 _Z9cuda_gemmIiLi128ELi4ELi1ELi16ELi2ELi2ELi64ELi1ELi0EEviiiPT_S1_S1_iii_param_7,
	.param .u32 _Z9cuda_gemmIiLi128ELi4ELi1ELi16ELi2ELi2ELi64ELi1ELi0EEviiiPT_S1_S1_iii_param_8
)
.maxntid 128
{
	.reg .pred 	%p<35>;
	.reg .b16 	%rs<3>;
	.reg .b32 	%r<182>;
	.reg .b64 	%rd<14>;
	// demoted variable
	.shared .align 128 .b8 _ZZ9cuda_gemmIiLi128ELi4ELi1ELi16ELi2ELi2ELi64ELi1ELi0EEviiiPT_S1_S1_iiiE11kron_fac_sh[24];
	// demoted variable
	.shared .align 128 .b8 _ZZ9cuda_gemmIiLi128ELi4ELi1ELi16ELi2ELi2ELi64ELi1ELi0EEviiiPT_S1_S1_iiiE3Ash[64];
	ld.param.u64 	%rd3, [_Z9cuda_gemmIiLi128ELi4ELi1ELi16ELi2ELi2ELi64ELi1ELi0EEviiiPT_S1_S1_iii_param_3];
	ld.param.u64 	%rd4, [_Z9cuda_gemmIiLi128ELi4ELi1ELi16ELi2ELi2ELi64ELi1ELi0EEviiiPT_S1_S1_iii_param_4];
	ld.param.u32 	%r80, [_Z9cuda_gemmIiLi128ELi4ELi1ELi16ELi2ELi2ELi64ELi1ELi0EEviiiPT_S1_S1_iii_param_6];
	ld.param.u32 	%r81, [_Z9cuda_gemmIiLi128ELi4ELi1ELi16ELi2ELi2ELi64ELi1ELi0EEviiiPT_S1_S1_iii_param_7];
	mov.u32 	%r1, %tid.x;
	mul.lo.s32 	%r2, %r81, %r80;
	setp.ge.u32 	%p1, %r1, %r2;
	@%p1 bra 	$L__BB506_3;
	mov.u32 	%r3, %ntid.x;
	cvta.to.global.u64 	%rd1, %rd4;
	mov.u32 	%r84, _ZZ9cuda_gemmIiLi128ELi4ELi1ELi16ELi2ELi2ELi64ELi1ELi0EEviiiPT_S1_S1_iiiE11kron_fac_sh;
	mov.u32 	%r158, %r1;
$L__BB506_2:
	mul.wide.u32 	%rd6, %r158, 4;
	add.s64 	%rd7, %rd1, %rd6;
	ld.global.u32 	%r82, [%rd7];
	rem.u32 	%r83, %r158, %r80;
	mad.lo.s32 	%r85, %r83, 12, %r84;
	div.u32 	%r86, %r158, %r81;
	shl.b32 	%r87, %r86, 2;
	add.s32 	%r88, %r85, %r87;
	st.shared.u32 	[%r88], %r82;
	add.s32 	%r158, %r158, %r3;
	setp.lt.u32 	%p2, %r158, %r2;
	@%p2 bra 	$L__BB506_2;
$L__BB506_3:
	div.s32 	%r6, 16, %r81;
	cvt.u16.u32 	%rs1, %r6;
	div.s16 	%rs2, 128, %rs1;
	cvt.s32.s16 	%r7, %rs2;
	div.u32 	%r8, %r1, %r6;
	mov.u32 	%r161, %ctaid.y;
	mov.u32 	%r10, %nctaid.y;
	shl.b32 	%r11, %r10, 2;
	setp.ge.u32 	%p3, %r161, %r11;
	@%p3 bra 	$L__BB506_41;
	rem.u32 	%r90, %r1, %r6;
	mov.u32 	%r91, %ntid.x;
	shl.b32 	%r12, %r91, 2;
	and.b32  	%r13, %r90, 1;
	mul.lo.s32 	%r92, %r90, %r81;
	min.s32 	%r14, %r80, 2;
	and.b32  	%r15, %r1, 1;
	add.s32 	%r93, %r8, %r7;
	add.s32 	%r94, %r13, %r92;
	shl.b32 	%r95, %r94, 2;
	mov.u32 	%r96, _ZZ9cuda_gemmIiLi128ELi4ELi1ELi16ELi2ELi2ELi64ELi1ELi0EEviiiPT_S1_S1_iiiE3Ash;
	add.s32 	%r16, %r96, %r95;
	xor.b32  	%r17, %r13, 1;
	add.s32 	%r97, %r17, %r92;
	shl.b32 	%r98, %r97, 2;
	add.s32 	%r18, %r96, %r98;
	max.s32 	%r99, %r14, %r93;
	setp.lt.s32 	%p4, %r93, %r14;
	selp.u32 	%r19, 1, 0, %p4;
	add.s32 	%r100, %r93, %r19;
	sub.s32 	%r20, %r99, %r100;
	setp.lt.s32 	%p5, %r13, %r81;
	selp.b32 	%r101, 0, %r81, %p5;
	sub.s32 	%r21, %r13, %r101;
	add.s32 	%r102, %r13, 1;
	setp.lt.s32 	%p6, %r102, %r81;
	selp.b32 	%r103, 0, %r81, %p6;
	sub.s32 	%r22, %r102, %r103;
	shl.b32 	%r23, %r91, 4;
	cvta.to.global.u64 	%rd2, %rd3;
	div.u32 	%r115, %r20, %r7;
	add.s32 	%r36, %r115, %r19;
$L__BB506_5:
	setp.gt.u32 	%p7, %r1, 3;
	@%p7 bra 	$L__BB506_8;
	shl.b32 	%r104, %r1, 4;
	mov.u32 	%r105, _ZZ9cuda_gemmIiLi128ELi4ELi1ELi16ELi2ELi2ELi64ELi1ELi0EEviiiPT_S1_S1_iiiE3Ash;
	add.s32 	%r163, %r105, %r104;
	shl.b32 	%r106, %r161, 4;
	shl.b32 	%r164, %r1, 2;
	add.s32 	%r162, %r164, %r106;
$L__BB506_7:
	mul.wide.s32 	%rd8, %r162, 4;
	add.s64 	%rd9, %rd2, %rd8;
	ld.global.v4.u32 	{%r107, %r108, %r109, %r110}, [%rd9];
	st.shared.v4.u32 	[%r163], {%r107, %r108, %r109, %r110};
	add.s32 	%r164, %r164, %r12;
	add.s32 	%r163, %r163, %r23;
	add.s32 	%r162, %r162, %r12;
	setp.lt.u32 	%p8, %r164, 16;
	@%p8 bra 	$L__BB506_7;
$L__BB506_8:
	setp.gt.s32 	%p9, %r6, 0;
	bar.sync 	0;
	mov.b32 	%r181, 0;
	@%p9 bra 	$L__BB506_9;
	bra.uni 	$L__BB506_40;
$L__BB506_9:
	setp.lt.s32 	%p10, %r81, 1;
	@%p10 bra 	$L__BB506_11;
	ld.shared.u32 	%r180, [%r16];
$L__BB506_11:
	setp.lt.s32 	%p11, %r81, 2;
	@%p11 bra 	$L__BB506_13;
	ld.shared.u32 	%r179, [%r18];
$L__BB506_13:
	setp.lt.s32 	%p12, %r8, %r14;
	@%p12 bra 	$L__BB506_14;
	bra.uni 	$L__BB506_40;
$L__BB506_14:
	setp.eq.s32 	%p13, %r36, 0;
	mov.b32 	%r181, 0;
	mov.u32 	%r175, %r8;
	@%p13 bra 	$L__BB506_31;
	mov.b32 	%r181, 0;
	mov.u32 	%r175, %r8;
	mov.u32 	%r169, %r181;
$L__BB506_16:
	setp.gt.u32 	%p14, %r81, 64;
	mov.u32 	%r117, _ZZ9cuda_gemmIiLi128ELi4ELi1ELi16ELi2ELi2ELi64ELi1ELi0EEviiiPT_S1_S1_iiiE11kron_fac_sh;
	mad.lo.s32 	%r44, %r175, 12, %r117;
	shl.b32 	%r118, %r15, 2;
	add.s32 	%r119, %r44, %r118;
	ld.shared.u32 	%r45, [%r119];
	@%p14 bra 	$L__BB506_19;
	shfl.sync.idx.b32	%r127|%p17, %r45, %r21, 7711, -1;
	mul.lo.s32 	%r171, %r127, %r180;
	setp.lt.s32 	%p18, %r81, 2;
	@%p18 bra 	$L__BB506_23;
	shfl.sync.idx.b32	%r128|%p19, %r45, %r22, 7711, -1;
	mad.lo.s32 	%r171, %r128, %r179, %r171;
	bra.uni 	$L__BB506_23;
$L__BB506_19:
	setp.lt.s32 	%p15, %r81, 1;
	mov.b32 	%r171, 0;
	@%p15 bra 	$L__BB506_21;
	shl.b32 	%r121, %r13, 2;
	add.s32 	%r122, %r44, %r121;
	ld.shared.u32 	%r123, [%r122];
	mul.lo.s32 	%r171, %r123, %r180;
$L__BB506_21:
	setp.lt.s32 	%p16, %r81, 2;
	@%p16 bra 	$L__BB506_23;
	shl.b32 	%r124, %r17, 2;
	add.s32 	%r125, %r44, %r124;
	ld.shared.u32 	%r126, [%r125];
	mad.lo.s32 	%r171, %r126, %r179, %r171;
$L__BB506_23:
	setp.lt.u32 	%p20, %r81, 65;
	add.s32 	%r52, %r171, %r181;
	mad.lo.s32 	%r53, %r7, 12, %r44;
	add.s32 	%r130, %r53, %r118;
	ld.shared.u32 	%r54, [%r130];
	@%p20 bra 	$L__BB506_28;
	setp.lt.s32 	%p21, %r81, 1;
	mov.b32 	%r173, 0;
	@%p21 bra 	$L__BB506_26;
	shl.b32 	%r132, %r13, 2;
	add.s32 	%r133, %r53, %r132;
	ld.shared.u32 	%r134, [%r133];
	mul.lo.s32 	%r173, %r134, %r180;
$L__BB506_26:
	setp.lt.s32 	%p22, %r81, 2;
	@%p22 bra 	$L__BB506_30;
	shl.b32 	%r135, %r17, 2;
	add.s32 	%r136, %r53, %r135;
	ld.shared.u32 	%r137, [%r136];
	mad.lo.s32 	%r173, %r137, %r179, %r173;
	bra.uni 	$L__BB506_30;
$L__BB506_28:
	shfl.sync.idx.b32	%r138|%p23, %r54, %r21, 7711, -1;
	mul.lo.s32 	%r173, %r138, %r180;
	setp.lt.s32 	%p24, %r81, 2;
	@%p24 bra 	$L__BB506_30;
	shfl.sync.idx.b32	%r139|%p25, %r54, %r22, 7711, -1;
	mad.lo.s32 	%r173, %r139, %r179, %r173;
$L__BB506_30:
	add.s32 	%r181, %r173, %r52;
	shl.b32 	%r140, %r7, 1;
	add.s32 	%r175, %r175, %r140;
	add.s32 	%r169, %r169, 2;
	add.s32 	%r141, %r36, 1;
	and.b32  	%r142, %r141, -2;
	setp.ne.s32 	%p26, %r169, %r142;
	@%p26 bra 	$L__BB506_16;
$L__BB506_31:
	and.b32  	%r143, %r36, 1;
	setp.eq.b32 	%p27, %r143, 1;
	@%p27 bra 	$L__BB506_40;
	setp.lt.u32 	%p28, %r81, 65;
	mov.u32 	%r144, _ZZ9cuda_gemmIiLi128ELi4ELi1ELi16ELi2ELi2ELi64ELi1ELi0EEviiiPT_S1_S1_iiiE11kron_fac_sh;
	mad.lo.s32 	%r67, %r175, 12, %r144;
	shl.b32 	%r145, %r15, 2;
	add.s32 	%r146, %r67, %r145;
	ld.shared.u32 	%r68, [%r146];
	@%p28 bra 	$L__BB506_37;
	setp.lt.s32 	%p29, %r81, 1;
	mov.b32 	%r178, 0;
	@%p29 bra 	$L__BB506_35;
	shl.b32 	%r148, %r13, 2;
	add.s32 	%r149, %r67, %r148;
	ld.shared.u32 	%r150, [%r149];
	mul.lo.s32 	%r178, %r150, %r180;
$L__BB506_35:
	setp.lt.s32 	%p30, %r81, 2;
	@%p30 bra 	$L__BB506_39;
	shl.b32 	%r151, %r17, 2;
	add.s32 	%r152, %r67, %r151;
	ld.shared.u32 	%r153, [%r152];
	mad.lo.s32 	%r178, %r153, %r179, %r178;
	bra.uni 	$L__BB506_39;
$L__BB506_37:
	shfl.sync.idx.b32	%r154|%p31, %r68, %r21, 7711, -1;
	mul.lo.s32 	%r178, %r154, %r180;
	setp.lt.s32 	%p32, %r81, 2;
	@%p32 bra 	$L__BB506_39;
	shfl.sync.idx.b32	%r155|%p33, %r68, %r22, 7711, -1;
	mad.lo.s32 	%r178, %r155, %r179, %r178;
$L__BB506_39:
	add.s32 	%r181, %r178, %r181;
$L__BB506_40:
	ld.param.u64 	%rd13, [_Z9cuda_gemmIiLi128ELi4ELi1ELi16ELi2ELi2ELi64ELi1ELi0EEviiiPT_S1_S1_iii_param_5];
	bar.sync 	0;
	shl.b32 	%r156, %r161, 4;
	add.s32 	%r157, %r156, %r1;
	cvta.to.global.u64 	%rd10, %rd13;
	mul.wide.s32 	%rd11, %r157, 4;
	add.s64 	%rd12, %rd10, %rd11;
	st.global.u32 	[%rd12], %r181;
	add.s32 	%r161, %r161, %r10;
	setp.lt.u32 	%p34, %r161, %r11;
	@%p34 bra 	$L__BB506_5;
$L__BB506_41:
	ret;

}
	// .globl	_Z9cuda_gemmIiLi128ELi4ELi1ELi16ELi2ELi2ELi64ELi1ELi1EEviiiPT_S1_S1_iii
.visible .entry _Z9cuda_gemmIiLi128ELi4ELi1ELi16ELi2ELi2ELi64ELi1ELi1EEviiiPT_S1_S1_iii(
	.param .u32 _Z9cuda_gemmIiLi128ELi4ELi1ELi16ELi2ELi2ELi64ELi1ELi1EEviiiPT_S1_S1_iii_param_0,
	.param .u32 _Z9cuda_gemmIiLi128ELi4ELi1ELi16ELi2ELi2ELi64ELi1ELi1EEviiiPT_S1_S1_iii_param_1,
	.param .u32 _Z9cuda_gemmIiLi128ELi4ELi1ELi16ELi2ELi2ELi64ELi1ELi1EEviiiPT_S1_S1_iii_param_2,
	.param .u64 .ptr .align 1 _Z9cuda_gemmIiLi128ELi4ELi1ELi16ELi2ELi2ELi64ELi1ELi1EEviiiPT_S1_S1_iii_param_3,
	.param .u64 .ptr .align 1 _Z9cuda_gemmIiLi128ELi4ELi1ELi16ELi2ELi2ELi64ELi1ELi1EEviiiPT_S1_S1_iii_param_4,
	.param .u64 .ptr .align 1 _Z9cuda_gemmIiLi128ELi4ELi1ELi16ELi2ELi2ELi64ELi1ELi1EEviiiPT_S1_S1_iii_param_5,
	.param .u32 _Z9cuda_gemmIiLi128ELi4ELi1ELi16ELi2ELi2ELi64ELi1ELi1EEviiiPT_S1_S1_iii_param_6,
	.param .u32 _Z9cuda_gemmIiLi128ELi4ELi1ELi16ELi2ELi2ELi64ELi1ELi1EEviiiPT_S1_S1_iii_param_7,
	.param .u32 _Z9cuda_gemmIiLi128ELi4ELi1ELi16ELi2ELi2ELi64ELi1ELi1EEviiiPT_S1_S1_iii_param_8
)
.maxntid 128
{
	.reg .pred 	%p<9>;
	.reg .b32 	%r<46>;
	.reg .b64 	%rd<17>;
	// demoted variable
	.shared .align 128 .b8 _ZZ9cuda_gemmIiLi128ELi4ELi1ELi16ELi2ELi2ELi64ELi1ELi1EEviiiPT_S1_S1_iiiE11kron_fac_sh[24];
	// demoted variable
	.shared .align 128 .b8 _ZZ9cuda_gemmIiLi128ELi4ELi1ELi16ELi2ELi2ELi64ELi1ELi1EEviiiPT_S1_S1_iiiE3Ash[64];
	ld.param.u64 	%rd9, [_Z9cuda_gemmIiLi128ELi4ELi1ELi16ELi2ELi2ELi64ELi1ELi1EEviiiPT_S1_S1_iii_param_3];
	ld.param.u64 	%rd10, [_Z9cuda_gemmIiLi128ELi4ELi1ELi16ELi2ELi2ELi64ELi1ELi1EEviiiPT_S1_S1_iii_param_4];
	mov.u32 	%r1, %tid.x;
	setp.gt.u32 	%p1, %r1, 3;
	@%p1 bra 	$L__BB507_3;
	mov.u32 	%r2, %ntid.x;
	mul.wide.u32 	%rd11, %r1, 4;
	cvta.to.global.u64 	%rd12, %rd10;
	add.s64 	%rd15, %rd12, %rd11;
	mul.wide.u32 	%rd2, %r2, 4;
	mov.u32 	%r16, _ZZ9cuda_gemmIiLi128ELi4ELi1ELi16ELi2ELi2ELi64ELi1ELi1EEviiiPT_S1_S1_iiiE11kron_fac_sh;
	mov.u32 	%r43, %r1;
$L__BB507_2:
	ld.global.u32 	%r14, [%rd15];
	and.b32  	%r15, %r43, 1;
	mad.lo.s32 	%r17, %r15, 12, %r16;
	shl.b32 	%r18, %r43, 1;
	and.b32  	%r19, %r18, -4;
	add.s32 	%r20, %r17, %r19;
	st.shared.u32 	[%r20], %r14;
	add.s32 	%r43, %r43, %r2;
	add.s64 	%rd15, %rd15, %rd2;
	setp.lt.u32 	%p2, %r43, 4;
	@%p2 bra 	$L__BB507_2;
$L__BB507_3:
	mov.u32 	%r5, %ctaid.y;
	mov.u32 	%r21, %nctaid.y;
	shl.b32 	%r22, %r21, 2;
	setp.ge.u32 	%p3, %r5, %r22;
	@%p3 bra 	$L__BB507_10;
	setp.gt.u32 	%p4, %r1, 3;
	@%p4 bra 	$L__BB507_7;
	shl.b32 	%r45, %r1, 2;
	shl.b32 	%r23, %r5, 4;
	mov.u32 	%r24, %ntid.x;
	shl.b32 	%r7, %r24, 2;
	shl.b32 	%r25, %r1, 4;
	mov.u32 	%r26, _ZZ9cuda_gemmIiLi128ELi4ELi1ELi16ELi2ELi2ELi64ELi1ELi1EEviiiPT_S1_S1_iiiE3Ash;
	add.s32 	%r44, %r26, %r25;
	shl.b32 	%r9, %r24, 4;
	add.s32 	%r27, %r23, %r45;
	mul.wide.u32 	%rd13, %r27, 4;
	cvta.to.global.u64 	%rd14, %rd9;
	add.s64 	%rd16, %rd14, %rd13;
	mul.wide.u32 	%rd6, %r24, 16;
$L__BB507_6:
	ld.global.v4.u32 	{%r28, %r29, %r30, %r31}, [%rd16];
	st.shared.v4.u32 	[%r44], {%r28, %r29, %r30, %r31};
	add.s32 	%r45, %r45, %r7;
	add.s32 	%r44, %r44, %r9;
	add.s64 	%rd16, %rd16, %rd6;
	setp.lt.u32 	%p5, %r45, 16;
	@%p5 bra 	$L__BB507_6;
$L__BB507_7:
	bar.sync 	0;
	setp.gt.u32 	%p6, %r1, 15;
	@%p6 bra 	$L__BB507_9;
	and.b32  	%r32, %r1, 1;
	shr.u32 	%r33, %r1, 3;
	mov.u32 	%r34, _ZZ9cuda_gemmIiLi128ELi4ELi1ELi16ELi2ELi2ELi64ELi1ELi1EEviiiPT_S1_S1_iiiE11kron_fac_sh;
	mad.lo.s32 	%r35, %r33, 12, %r34;
	shl.b32 	%r36, %r1, 2;
	and.b32  	%r37, %r36, 4;
	add.s32 	%r38, %r35, %r37;
	ld.shared.u32 	%r39, [%r38];
	shfl.sync.idx.b32	%r40|%p7, %r39, %r32, 7711, -1;
	xor.b32  	%r41, %r32, 1;
	shfl.sync.idx.b32	%r42|%p8, %r39, %r41, 7711, -1;
$L__BB507_9:
	bar.sync 	0;
$L__BB507_10:
	ret;

}
	// .globl	_Z9cuda_gemmIiLi128ELi4ELi1ELi16ELi4ELi4ELi64ELi0ELi0EEviiiPT_S1_S1_iii
.visible .entry _Z9cuda_gemmIiLi128ELi4ELi1ELi16ELi4ELi4ELi64ELi0ELi0EEviiiPT_S1_S1_iii(
	.param .u32 _Z9cuda_gemmIiLi128ELi4ELi1ELi16ELi4ELi4ELi64ELi0ELi0EEviiiPT_S1_S1_iii_param_0,
	.param .u32 _Z9cuda_gemmIiLi128ELi4ELi1ELi16ELi4ELi4ELi64ELi0ELi0EEviiiPT_S1_S1_iii_param_1,
	.param .u32 _Z9cuda_gemmIiLi128ELi4ELi1ELi16ELi4ELi4ELi64ELi0ELi0EEviiiPT_S1_S1_iii_param_2,
	.param .u64 .ptr .align 1 _Z9cuda_gemmIiLi128ELi4ELi1ELi16ELi4ELi4ELi64ELi0ELi0EEviiiPT_S1_S1_iii_param_3,
	.param .u64 .ptr .align 1 _Z9cuda_gemmIiLi128ELi4ELi1ELi16ELi4ELi4ELi64ELi0ELi0EEviiiPT_S1_S1_iii_param_4,
	.param .u64 .ptr .align 1 _Z9cuda_gemmIiLi128ELi4ELi1ELi16ELi4ELi4ELi64ELi0ELi0EEviiiPT_S1_S1_iii_param_5,
	.param .u32 _Z9cuda_gemmIiLi128ELi4ELi1ELi16ELi4ELi4ELi64ELi0ELi0EEviiiPT_S1_S1_iii_param_6,
	.param .u32 _Z9cuda_gemmIiLi128ELi4ELi1ELi16ELi4ELi4ELi64ELi0ELi0EEviiiPT_S1_S1_iii_param_7,
	.param .u32 _Z9cuda_gemmIiLi128ELi4ELi1ELi16ELi4ELi4ELi64ELi0ELi0EEviiiPT_S1_S1_iii_param_8
)
.maxntid 128
{
	.reg .pred 	%p<30>;
	.reg .b16 	%rs<3>;
	.reg .b32 	%r<171>;
	.reg .b64 	%rd<14>;
	// demoted variable
	.shared .align 128 .b8 _ZZ9cuda_gemmIiLi128ELi4ELi1ELi16ELi4ELi4ELi64ELi0ELi0EEviiiPT_S1_S1_iiiE11kron_fac_sh[80];
	// demoted variable
	.shared .align 128 .b8 _ZZ9cuda_gemmIiLi128ELi4ELi1ELi16ELi4ELi4ELi64ELi0ELi0EEviiiPT_S1_S1_iiiE3Ash[64];
	ld.param.u64 	%rd3, [_Z9cuda_gemmIiLi128ELi4ELi1ELi16ELi4ELi4ELi64ELi0ELi0EEviiiPT_S1_S1_iii_param_3];
	ld.param.u64 	%rd4, [_Z9cuda_gemmIiLi128ELi4ELi1ELi16ELi4ELi4ELi64ELi0ELi0EEviiiPT_S1_S1_iii_param_4];
	ld.param.u32 	%r79, [_Z9cuda_gemmIiLi128ELi4ELi1ELi16ELi4ELi4ELi64ELi0ELi0EEviiiPT_S1_S1_iii_param_6];
	ld.param.u32 	%r80, [_Z9cuda_gemmIiLi128ELi4ELi1ELi16ELi4ELi4ELi64ELi0ELi0EEviiiPT_S1_S1_iii_param_7];
	mov.u32 	%r1, %tid.x;
	mul.lo.s32 	%r2, %r80, %r79;
	setp.ge.u32 	%p1, %r1, %r2;
	@%p1 bra 	$L__BB508_3;
	mov.u32 	%r3, %ntid.x;
	cvta.to.global.u64 	%rd1, %rd4;
	mov.u32 	%r83, _ZZ9cuda_gemmIiLi128ELi4ELi1ELi16ELi4ELi4ELi64ELi0ELi0EEviiiPT_S1_S1_iiiE11kron_fac_sh;
	mov.u32 	%r145, %r1;
$L__BB508_2:
	mul.wide.u32 	%rd6, %r145, 4;
	add.s64 	%rd7, %rd1, %rd6;
	ld.global.u32 	%r81, [%rd7];
	rem.u32 	%r82, %r145, %r79;
	mad.lo.s32 	%r84, %r82, 20, %r83;
	div.u32 	%r85, %r145, %r80;
	shl.b32 	%r86, %r85, 2;
	add.s32 	%r87, %r84, %r86;
	st.shared.u32 	[%r87], %r81;
	add.s32 	%r145, %r145, %r3;
	setp.lt.u32 	%p2, %r145, %r2;
	@%p2 bra 	$L__BB508_2;
$L__BB508_3:
	div.s32 	%r6, 16, %r80;
	div.u32 	%r7, %r1, %r6;
	mov.u32 	%r150, %ctaid.y;
	mov.u32 	%r9, %nctaid.y;
	shl.b32 	%r10, %r9, 2;
	setp.ge.u32 	%p3, %r150, %r10;
	@%p3 bra 	$L__BB508_36;
	rem.u32 	%r89, %r1, %r6;
	mov.u32 	%r90, %ctaid.x;
	shl.b32 	%r11, %r1, 2;
	shl.b32 	%r91, %r90, 4;
	mov.u32 	%r92, %ntid.x;
	shl.b32 	%r12, %r92, 2;
	and.b32  	%r13, %r89, 3;
	mul.lo.s32 	%r93, %r89, %r80;
	min.s32 	%r14, %r79, 4;
	mad.lo.s32 	%r15, %r6, %r90, %r1;
	add.s32 	%r94, %r13, %r93;
	shl.b32 	%r95, %r94, 2;
	mov.u32 	%r96, _ZZ9cuda_gemmIiLi128ELi4ELi1ELi16ELi4ELi4ELi64ELi0ELi0EEviiiPT_S1_S1_iiiE3Ash;
	add.s32 	%r16, %r96, %r95;
	add.s32 	%r97, %r89, 1;
	and.b32  	%r17, %r97, 3;
	add.s32 	%r98, %r17, %r93;
	shl.b32 	%r99, %r98, 2;
	add.s32 	%r18, %r96, %r99;
	xor.b32  	%r19, %r13, 2;
	add.s32 	%r100, %r19, %r93;
	shl.b32 	%r101, %r100, 2;
	add.s32 	%r20, %r96, %r101;
	add.s32 	%r102, %r89, -1;
	and.b32  	%r21, %r102, 3;
	add.s32 	%r103, %r21, %r93;
	shl.b32 	%r104, %r103, 2;
	add.s32 	%r22, %r96, %r104;
	setp.lt.s32 	%p4, %r13, %r80;
	selp.b32 	%r105, 0, %r80, %p4;
	sub.s32 	%r23, %r13, %r105;
	add.s32 	%r106, %r13, 1;
	setp.lt.s32 	%p5, %r106, %r80;
	selp.b32 	%r107, 0, %r80, %p5;
	sub.s32 	%r24, %r106, %r107;
	add.s32 	%r108, %r13, 2;
	setp.lt.s32 	%p6, %r108, %r80;
	selp.b32 	%r109, 0, %r80, %p6;
	sub.s32 	%r25, %r108, %r109;
	add.s32 	%r110, %r13, 3;
	setp.lt.s32 	%p7, %r110, %r80;
	selp.b32 	%r111, 0, %r80, %p7;
	sub.s32 	%r26, %r110, %r111;
	shl.b32 	%r27, %r92, 4;
	add.s32 	%r28, %r91, %r11;
	cvta.to.global.u64 	%rd2, %rd3;
	cvt.u16.u32 	%rs1, %r6;
	div.s16 	%rs2, 128, %rs1;
	cvt.s32.s16 	%r29, %rs2;
$L__BB508_5:
	setp.gt.u32 	%p8, %r1, 3;
	@%p8 bra 	$L__BB508_8;
	ld.param.u32 	%r144, [_Z9cuda_gemmIiLi128ELi4ELi1ELi16ELi4ELi4ELi64ELi0ELi0EEviiiPT_S1_S1_iii_param_2];
	shl.b32 	%r112, %r1, 4;
	mov.u32 	%r113, _ZZ9cuda_gemmIiLi128ELi4ELi1ELi16ELi4ELi4ELi64ELi0ELi0EEviiiPT_S1_S1_iiiE3Ash;
	add.s32 	%r152, %r113, %r112;
	mad.lo.s32 	%r151, %r150, %r144, %r28;
	mov.u32 	%r153, %r11;
$L__BB508_7:
	mul.wide.s32 	%rd8, %r151, 4;
	add.s64 	%rd9, %rd2, %rd8;
	ld.global.v4.u32 	{%r114, %r115, %r116, %r117}, [%rd9];
	st.shared.v4.u32 	[%r152], {%r114, %r115, %r116, %r117};
	add.s32 	%r153, %r153, %r12;
	add.s32 	%r152, %r152, %r27;
	add.s32 	%r151, %r151, %r12;
	setp.lt.u32 	%p9, %r153, 16;
	@%p9 bra 	$L__BB508_7;
$L__BB508_8:
	setp.lt.s32 	%p10, %r6, 1;
	bar.sync 	0;
	mov.b32 	%r170, 0;
	@%p10 bra 	$L__BB508_35;
	setp.lt.s32 	%p11, %r80, 1;
	@%p11 bra 	$L__BB508_11;
	ld.shared.u32 	%r149, [%r16];
$L__BB508_11:
	setp.lt.s32 	%p12, %r80, 2;
	@%p12 bra 	$L__BB508_13;
	ld.shared.u32 	%r148, [%r18];
$L__BB508_13:
	setp.lt.s32 	%p13, %r80, 3;
	@%p13 bra 	$L__BB508_15;
	ld.shared.u32 	%r147, [%r20];
$L__BB508_15:
	setp.lt.s32 	%p14, %r80, 4;
	@%p14 bra 	$L__BB508_17;
	ld.shared.u32 	%r146, [%r22];
$L__BB508_17:
	setp.ge.s32 	%p15, %r7, %r14;
	@%p15 bra 	$L__BB508_35;
	mov.b32 	%r170, 0;
	mov.u32 	%r158, %r7;
$L__BB508_19:
	setp.gt.u32 	%p16, %r80, 64;
	mov.u32 	%r121, _ZZ9cuda_gemmIiLi128ELi4ELi1ELi16ELi4ELi4ELi64ELi0ELi0EEviiiPT_S1_S1_iiiE11kron_fac_sh;
	mad.lo.s32 	%r53, %r158, 20, %r121;
	shl.b32 	%r122, %r1, 2;
	and.b32  	%r123, %r122, 12;
	add.s32 	%r124, %r53, %r123;
	ld.shared.u32 	%r54, [%r124];
	@%p16 bra 	$L__BB508_26;
	shfl.sync.idx.b32	%r138|%p22, %r54, %r23, 7199, -1;
	mul.lo.s32 	%r165, %r138, %r149;
	@%p12 bra 	$L__BB508_22;
	shfl.sync.idx.b32	%r139|%p23, %r54, %r24, 7199, -1;
	mad.lo.s32 	%r165, %r139, %r148, %r165;
$L__BB508_22:
	@%p13 bra 	$L__BB508_24;
	shfl.sync.idx.b32	%r140|%p25, %r54, %r25, 7199, -1;
	mad.lo.s32 	%r165, %r140, %r147, %r165;
$L__BB508_24:
	@%p14 bra 	$L__BB508_34;
	shfl.sync.idx.b32	%r141|%p27, %r54, %r26, 7199, -1;
	mad.lo.s32 	%r165, %r141, %r146, %r165;
	bra.uni 	$L__BB508_34;
$L__BB508_26:
	mov.b32 	%r165, 0;
	@%p11 bra 	$L__BB508_28;
	shl.b32 	%r126, %r13, 2;
	add.s32 	%r127, %r53, %r126;
	ld.shared.u32 	%r128, [%r127];
	mul.lo.s32 	%r165, %r128, %r149;
$L__BB508_28:
	@%p12 bra 	$L__BB508_30;
	shl.b32 	%r129, %r17, 2;
	add.s32 	%r130, %r53, %r129;
	ld.shared.u32 	%r131, [%r130];
	mad.lo.s32 	%r165, %r131, %r148, %r165;
$L__BB508_30:
	@%p13 bra 	$L__BB508_32;
	shl.b32 	%r132, %r19, 2;
	add.s32 	%r133, %r53, %r132;
	ld.shared.u32 	%r134, [%r133];
	mad.lo.s32 	%r165, %r134, %r147, %r165;
$L__BB508_32:
	@%p14 bra 	$L__BB508_34;
	shl.b32 	%r135, %r21, 2;
	add.s32 	%r136, %r53, %r135;
	ld.shared.u32 	%r137, [%r136];
	mad.lo.s32 	%r165, %r137, %r146, %r165;
$L__BB508_34:
	add.s32 	%r170, %r165, %r170;
	add.s32 	%r158, %r158, %r29;
	setp.lt.s32 	%p28, %r158, %r14;
	@%p28 bra 	$L__BB508_19;
$L__BB508_35:
	ld.param.u64 	%rd13, [_Z9cuda_gemmIiLi128ELi4ELi1ELi16ELi4ELi4ELi64ELi0ELi0EEviiiPT_S1_S1_iii_param_5];
	ld.param.u32 	%r143, [_Z9cuda_gemmIiLi128ELi4ELi1ELi16ELi4ELi4ELi64ELi0ELi0EEviiiPT_S1_S1_iii_param_1];
	bar.sync 	0;
	mad.lo.s32 	%r142, %r150, %r143, %r15;
	cvta.to.global.u64 	%rd10, %rd13;
	mul.wide.s32 	%rd11, %r142, 4;
	add.s64 	%rd12, %rd10, %rd11;
	st.global.u32 	[%rd12], %r170;
	add.s32 	%r150, %r150, %r9;
	setp.lt.u32 	%p29, %r150, %r10;
	@%p29 bra 	$L__BB508_5;
$L__BB508_36:
	ret;

}
	// .globl	_Z9cuda_gemmIiLi128ELi4ELi1ELi16ELi4ELi4ELi64ELi0ELi1EEviiiPT_S1_S1_iii
.visible .entry _Z9cuda_gemmIiLi128ELi4ELi1ELi16ELi4ELi4ELi64ELi0ELi1EEviiiPT_S1_S1_iii(
	.param .u32 _Z9cuda_gemmIiLi128ELi4ELi1ELi16ELi4ELi4ELi64ELi0ELi1EEviiiPT_S1_S1_iii_param_0,
	.param .u32 _Z9cuda_gemmIiLi128ELi4ELi1ELi16ELi4ELi4ELi64ELi0ELi1EEviiiPT_S1_S1_iii_param_1,
	.param .u32 _Z9cuda_gemmIiLi128ELi4ELi1ELi16ELi4ELi4ELi64ELi0ELi1EEviiiPT_S1_S1_iii_param_2,
	.param .u64 .ptr .align 1 _Z9cuda_gemmIiLi128ELi4ELi1ELi16ELi4ELi4ELi64ELi0ELi1EEviiiPT_S1_S1_iii_param_3,
	.param .u64 .ptr .align 1 _Z9cuda_gemmIiLi128ELi4ELi1ELi16ELi4ELi4ELi64ELi0ELi1EEviiiPT_S1_S1_iii_param_4,
	.param .u64 .ptr .align 1 _Z9cuda_gemmIiLi128ELi4ELi1ELi16ELi4ELi4ELi64ELi0ELi1EEviiiPT_S1_S1_iii_param_5,
	.param .u32 _Z9cuda_gemmIiLi128ELi4ELi1ELi16ELi4ELi4ELi64ELi0ELi1EEviiiPT_S1_S1_iii_param_6,
	.param .u32 _Z9cuda_gemmIiLi128ELi4ELi1ELi16ELi4ELi4ELi64ELi0ELi1EEviiiPT_S1_S1_iii_param_7,
	.param .u32 _Z9cuda_gemmIiLi128ELi4ELi1ELi16ELi4ELi4ELi64ELi0ELi1EEviiiPT_S1_S1_iii_param_8
)
.maxntid 128
{
	.reg .pred 	%p<11>;
	.reg .b32 	%r<57>;
	.reg .b64 	%rd<13>;
	// demoted variable
	.shared .align 128 .b8 _ZZ9cuda_gemmIiLi128ELi4ELi1ELi16ELi4ELi4ELi64ELi0ELi1EEviiiPT_S1_S1_iiiE11kron_fac_sh[80];
	// demoted variable
	.shared .align 128 .b8 _ZZ9cuda_gemmIiLi128ELi4ELi1ELi16ELi4ELi4ELi64ELi0ELi1EEviiiPT_S1_S1_iiiE3Ash[64];
	ld.param.u32 	%r17, [_Z9cuda_gemmIiLi128ELi4ELi1ELi16ELi4ELi4ELi64ELi0ELi1EEviiiPT_S1_S1_iii_param_2];
	ld.param.u64 	%rd6, [_Z9cuda_gemmIiLi128ELi4ELi1ELi16ELi4ELi4ELi64ELi0ELi1EEviiiPT_S1_S1_iii_param_3];
	ld.param.u64 	%rd7, [_Z9cuda_gemmIiLi128ELi4ELi1ELi16ELi4ELi4ELi64ELi0ELi1EEviiiPT_S1_S1_iii_param_4];
	mov.u32 	%r1, %tid.x;
	setp.gt.u32 	%p1, %r1, 15;
	@%p1 bra 	$L__BB509_3;
	mov.u32 	%r2, %ntid.x;
	mul.wide.u32 	%rd8, %r1, 4;
	cvta.to.global.u64 	%rd9, %rd7;
	add.s64 	%rd12, %rd9, %rd8;
	mul.wide.u32 	%rd2, %r2, 4;
	mov.u32 	%r20, _ZZ9cuda_gemmIiLi128ELi4ELi1ELi16ELi4ELi4ELi64ELi0ELi1EEviiiPT_S1_S1_iiiE11kron_fac_sh;
	mov.u32 	%r53, %r1;
$L__BB509_2:
	ld.global.u32 	%r18, [%rd12];
	and.b32  	%r19, %r53, 3;
	mad.lo.s32 	%r21, %r19, 20, %r20;
	and.b32  	%r22, %r53, -4;
	add.s32 	%r23, %r21, %r22;
	st.shared.u32 	[%r23], %r18;
	add.s32 	%r53, %r53, %r2;
	add.s64 	%rd12, %rd12, %rd2;
	setp.lt.u32 	%p2, %r53, 16;
	@%p2 bra 	$L__BB509_2;
$L__BB509_3:
	mov.u32 	%r5, %ctaid.y;
	mov.u32 	%r24, %nctaid.y;
	shl.b32 	%r25, %r24, 2;
	setp.ge.u32 	%p3, %r5, %r25;
	@%p3 bra 	$L__BB509_10;
	setp.gt.u32 	%p4, %r1, 3;
	@%p4 bra 	$L__BB509_7;
	shl.b32 	%r56, %r1, 2;
	mov.u32 	%r26, %ctaid.x;
	shl.b32 	%r27, %r26, 4;
	mov.u32 	%r28, %ntid.x;
	shl.b32 	%r7, %r28, 2;
	shl.b32 	%r29, %r1, 4;
	mov.u32 	%r30, _ZZ9cuda_gemmIiLi128ELi4ELi1ELi16ELi4ELi4ELi64ELi0ELi1EEviiiPT_S1_S1_iiiE3Ash;
	add.s32 	%r55, %r30, %r29;
	shl.b32 	%r9, %r28, 4;
	mad.lo.s32 	%r31, %r17, %r5, %r27;
	add.s32 	%r54, %r31, %r56;
	cvta.to.global.u64 	%rd5, %rd6;
$L__BB509_6:
	mul.wide.s32 	%rd10, %r54, 4;
	add.s64 	%rd11, %rd5, %rd10;
	ld.global.v4.u32 	{%r32, %r33, %r34, %r35}, [%rd11];
	st.shared.v4.u32 	[%r55], {%r32, %r33, %r34, %r35};
	add.s32 	%r56, %r56, %r7;
	add.s32 	%r55, %r55, %r9;
	add.s32 	%r54, %r54, %r7;
	setp.lt.u32 	%p5, %r56, 16;
	@%p5 bra 	$L__BB509_6;
$L__BB509_7:
	setp.gt.u32 	%p6, %r1, 15;
	bar.sync 	0;
	@%p6 bra 	$L__BB509_9;
	and.b32  	%r36, %r1, 3;
	shr.u32 	%r37, %r1, 2;
	mov.u32 	%r38, _ZZ9cuda_gemmIiLi128ELi4ELi1ELi16ELi4ELi4ELi64ELi0ELi1EEviiiPT_S1_S1_iiiE11kron_fac_sh;
	mad.lo.s32 	%r39, %r37, 20, %r38;
	shl.b32 	%r40, %r1, 2;
	and.b32  	%r41, %r40, 12;
	add.s32 	%r42, %r39, %r41;
	ld.shared.u32 	%r43, [%r42];
	shfl.sync.idx.b32	%r44|%p7, %r43, %r36, 7199, -1;
	add.s32 	%r45, %r1, 1;
	and.b32  	%r46, %r45, 3;
	shfl.sync.idx.b32	%r47|%p8, %r43, %r46, 7199, -1;
	xor.b32  	%r48, %r36, 2;
	shfl.sync.idx.b32	%r49|%p9, %r43, %r48, 7199, -1;
	add.s32 	%r50, %r1, -1;
	and.b32  	%r51, %r50, 3;
	shfl.sync.idx.b32	%r52|%p10, %r43, %r51, 7199, -1;
$L__BB509_9:
	bar.sync 	0;
$L__BB509_10:
	ret;

}
	// .globl	_Z9cuda_gemmIiLi128ELi4ELi1ELi16ELi4ELi4ELi64ELi1ELi0EEviiiPT_S1_S1_iii
.visible .entry _Z9cuda_gemmIiLi128ELi4ELi1ELi16ELi4ELi4ELi64ELi1ELi0EEviiiPT_S1_S1_iii(
	.param .u32 _Z9cuda_gemmIiLi128ELi4ELi1ELi16ELi4ELi4ELi64ELi1ELi0EEviiiPT_S1_S1_iii_param_0,
	.param .u32 _Z9cuda_gemmIiLi128ELi4ELi1ELi16ELi4ELi4ELi64ELi1ELi0EEviiiPT_S1_S1_iii_param_1,
	.param .u32 _Z9cuda_gemmIiLi128ELi4ELi1ELi16ELi4ELi4ELi64ELi1ELi0EEviiiPT_S1_S1_iii_param_2,
	.param .u64 .ptr .align 1 _Z9cuda_gemmIiLi128ELi4ELi1ELi16ELi4ELi4ELi64ELi1ELi0EEviiiPT_S1_S1_iii_param_3,
	.param .u64 .ptr .align 1 _Z9cuda_gemmIiLi128ELi4ELi1ELi16ELi4ELi4ELi64ELi1ELi0EEviiiPT_S1_S1_iii_param_4,
	.param .u64 .ptr .align 1 _Z9cuda_gemmIiLi128ELi4ELi1ELi16ELi4ELi4ELi64ELi1ELi0EEviiiPT_S1_S1_iii_param_5,
	.param .u32 _Z9cuda_gemmIiLi128ELi4ELi1ELi16ELi4ELi4ELi64ELi1ELi0EEviiiPT_S1_S1_iii_param_6,
	.param .u32 _Z9cuda_gemmIiLi128ELi4ELi1ELi16ELi4ELi4ELi64ELi1ELi0EEviiiPT_S1_S1_iii_param_7,
	.param .u32 _Z9cuda_gemmIiLi128ELi4ELi1ELi16ELi4ELi4ELi64ELi1ELi0EEviiiPT_S1_S1_iii_param_8
)
.maxntid 128
{
	.reg .pred 	%p<30>;
	.reg .b16 	%rs<3>;
	.reg .b32 	%r<167>;
	.reg .b64 	%rd<15>;
	// demoted variable
	.shared .align 128 .b8 _ZZ9cuda_gemmIiLi128ELi4ELi1ELi16ELi4ELi4ELi64ELi1ELi0EEviiiPT_S1_S1_iiiE11kron_fac_sh[80];
	// demoted variable
	.shared .align 128 .b8 _ZZ9cuda_gemmIiLi128ELi4ELi1ELi16ELi4ELi4ELi64ELi1ELi0EEviiiPT_S1_S1_iiiE3Ash[64];
	ld.param.u64 	%rd3, [_Z9cuda_gemmIiLi128ELi4ELi1ELi16ELi4ELi4ELi64ELi1ELi0EEviiiPT_S1_S1_iii_param_4];
	ld.param.u32 	%r73, [_Z9cuda_gemmIiLi128ELi4ELi1ELi16ELi4ELi4ELi64ELi1ELi0EEviiiPT_S1_S1_iii_param_6];
	ld.param.u32 	%r74, [_Z9cuda_gemmIiLi128ELi4ELi1ELi16ELi4ELi4ELi64ELi1ELi0EEviiiPT_S1_S1_iii_param_7];
	mov.u32 	%r1, %tid.x;
	mul.lo.s32 	%r2, %r74, %r73;
	setp.ge.u32 	%p1, %r1, %r2;
	@%p1 bra 	$L__BB510_3;
	mov.u32 	%r3, %ntid.x;
	cvta.to.global.u64 	%rd1, %rd3;
	mov.u32 	%r77, _ZZ9cuda_gemmIiLi128ELi4ELi1ELi16ELi4ELi4ELi64ELi1ELi0EEviiiPT_S1_S1_iiiE11kron_fac_sh;
	mov.u32 	%r141, %r1;
$L__BB510_2:
	mul.wide.u32 	%rd5, %r141, 4;
	add.s64 	%rd6, %rd1, %rd5;
	ld.global.u32 	%r75, [%rd6];
	rem.u32 	%r76, %r141, %r73;
	mad.lo.s32 	%r78, %r76, 20, %r77;
	div.u32 	%r79, %r141, %r74;
	shl.b32 	%r80, %r79, 2;
	add.s32 	%r81, %r78, %r80;
	st.shared.u32 	[%r81], %r75;
	add.s32 	%r141, %r141, %r3;
	setp.lt.u32 	%p2, %r141, %r2;
	@%p2 bra 	$L__BB510_2;
$L__BB510_3:
	div.s32 	%r6, 16, %r74;
	div.u32 	%r7, %r1, %r6;
	mov.u32 	%r146, %ctaid.y;
	mov.u32 	%r9, %nctaid.y;
	shl.b32 	%r82, %r9, 2;
	setp.ge.u32 	%p3, %r146, %r82;
	@%p3 bra 	$L__BB510_36;
	rem.u32 	%r84, %r1, %r6;
	mov.u32 	%r85, %ntid.x;
	and.b32  	%r10, %r84, 3;
	mul.lo.s32 	%r86, %r84, %r74;
	min.s32 	%r11, %r73, 4;
	add.s32 	%r87, %r10, %r86;
	shl.b32 	%r88, %r87, 2;
	mov.u32 	%r89, _ZZ9cuda_gemmIiLi128ELi4ELi1ELi16ELi4ELi4ELi64ELi1ELi0EEviiiPT_S1_S1_iiiE3Ash;
	add.s32 	%r12, %r89, %r88;
	add.s32 	%r90, %r84, 1;
	and.b32  	%r13, %r90, 3;
	add.s32 	%r91, %r13, %r86;
	shl.b32 	%r92, %r91, 2;
	add.s32 	%r14, %r89, %r92;
	xor.b32  	%r15, %r10, 2;
	add.s32 	%r93, %r15, %r86;
	shl.b32 	%r94, %r93, 2;
	add.s32 	%r16, %r89, %r94;
	add.s32 	%r95, %r84, -1;
	and.b32  	%r17, %r95, 3;
	add.s32 	%r96, %r17, %r86;
	shl.b32 	%r97, %r96, 2;
	add.s32 	%r18, %r89, %r97;
	setp.lt.s32 	%p4, %r10, %r74;
	selp.b32 	%r98, 0, %r74, %p4;
	sub.s32 	%r19, %r10, %r98;
	add.s32 	%r99, %r10, 1;
	setp.lt.s32 	%p5, %r99, %r74;
	selp.b32 	%r100, 0, %r74, %p5;
	sub.s32 	%r20, %r99, %r100;
	add.s32 	%r101, %r10, 2;
	setp.lt.s32 	%p6, %r101, %r74;
	selp.b32 	%r102, 0, %r74, %p6;
	sub.s32 	%r21, %r101, %r102;
	add.s32 	%r103, %r10, 3;
	setp.lt.s32 	%p7, %r103, %r74;
	selp.b32 	%r104, 0, %r74, %p7;
	sub.s32 	%r22, %r103, %r104;
	shl.b32 	%r23, %r85, 4;
	cvt.u16.u32 	%rs1, %r6;
	div.s16 	%rs2, 128, %rs1;
	cvt.s32.s16 	%r24, %rs2;
$L__BB510_5:
	setp.gt.u32 	%p8, %r1, 3;
	@%p8 bra 	$L__BB510_8;
	shl.b32 	%r105, %r1, 4;
	mov.u32 	%r106, _ZZ9cuda_gemmIiLi128ELi4ELi1ELi16ELi4ELi4ELi64ELi1ELi0EEviiiPT_S1_S1_iiiE3Ash;
	add.s32 	%r148, %r106, %r105;
	shl.b32 	%r107, %r146, 4;
	shl.b32 	%r149, %r1, 2;
	add.s32 	%r147, %r149, %r107;
$L__BB510_7:
	ld.param.u64 	%rd13, [_Z9cuda_gemmIiLi128ELi4ELi1ELi16ELi4ELi4ELi64ELi1ELi0EEviiiPT_S1_S1_iii_param_3];
	mul.wide.s32 	%rd7, %r147, 4;
	cvta.to.global.u64 	%rd8, %rd13;
	add.s64 	%rd9, %rd8, %rd7;
	ld.global.v4.u32 	{%r108, %r109, %r110, %r111}, [%rd9];
	st.shared.v4.u32 	[%r148], {%r108, %r109, %r110, %r111};
	mov.u32 	%r112, %ntid.x;
	shl.b32 	%r113, %r112, 2;
	add.s32 	%r149, %r149, %r113;
	add.s32 	%r148, %r148, %r23;
	add.s32 	%r147, %r147, %r113;
	setp.lt.u32 	%p9, %r149, 16;
	@%p9 bra 	$L__BB510_7;
$L__BB510_8:
	setp.lt.s32 	%p10, %r6, 1;
	bar.sync 	0;
	mov.b32 	%r166, 0;
	@%p10 bra 	$L__BB510_35;
	setp.lt.s32 	%p11, %r74, 1;
	@%p11 bra 	$L__BB510_11;
	ld.shared.u32 	%r145, [%r12];
$L__BB510_11:
	setp.lt.s32 	%p12, %r74, 2;
	@%p12 bra 	$L__BB510_13;
	ld.shared.u32 	%r144, [%r14];
$L__BB510_13:
	setp.lt.s32 	%p13, %r74, 3;
	@%p13 bra 	$L__BB510_15;
	ld.shared.u32 	%r143, [%r16];
$L__BB510_15:
	setp.lt.s32 	%p14, %r74, 4;
	@%p14 bra 	$L__BB510_17;
	ld.shared.u32 	%r142, [%r18];
$L__BB510_17:
	setp.ge.s32 	%p15, %r7, %r11;
	@%p15 bra 	$L__BB510_35;
	mov.b32 	%r166, 0;
	mov.u32 	%r154, %r7;
$L__BB510_19:
	setp.gt.u32 	%p16, %r74, 64;
	mov.u32 	%r117, _ZZ9cuda_gemmIiLi128ELi4ELi1ELi16ELi4ELi4ELi64ELi1ELi0EEviiiPT_S1_S1_iiiE11kron_fac_sh;
	mad.lo.s32 	%r49, %r154, 20, %r117;
	shl.b32 	%r118, %r1, 2;
	and.b32  	%r119, %r118, 12;
	add.s32 	%r120, %r49, %r119;
	ld.shared.u32 	%r50, [%r120];
	@%p16 bra 	$L__BB510_26;
	shfl.sync.idx.b32	%r134|%p22, %r50, %r19, 7199, -1;
	mul.lo.s32 	%r161, %r134, %r145;
	@%p12 bra 	$L__BB510_22;
	shfl.sync.idx.b32	%r135|%p23, %r50, %r20, 7199, -1;
	mad.lo.s32 	%r161, %r135, %r144, %r161;
$L__BB510_22:
	@%p13 bra 	$L__BB510_24;
	shfl.sync.idx.b32	%r136|%p25, %r50, %r21, 7199, -1;
	mad.lo.s32 	%r161, %r136, %r143, %r161;
$L__BB510_24:
	@%p14 bra 	$L__BB510_34;
	shfl.sync.idx.b32	%r137|%p27, %r50, %r22, 7199, -1;
	mad.lo.s32 	%r161, %r137, %r142, %r161;
	bra.uni 	$L__BB510_34;
$L__BB510_26:
	mov.b32 	%r161, 0;
	@%p11 bra 	$L__BB510_28;
	shl.b32 	%r122, %r10, 2;
	add.s32 	%r123, %r49, %r122;
	ld.shared.u32 	%r124, [%r123];
	mul.lo.s32 	%r161, %r124, %r145;
$L__BB510_28:
	@%p12 bra 	$L__BB510_30;
	shl.b32 	%r125, %r13, 2;
	add.s32 	%r126, %r49, %r125;
	ld.shared.u32 	%r127, [%r126];
	mad.lo.s32 	%r161, %r127, %r144, %r161;
$L__BB510_30:
	@%p13 bra 	$L__BB510_32;
	shl.b32 	%r128, %r15, 2;
	add.s32 	%r129, %r49, %r128;
	ld.shared.u32 	%r130, [%r129];
	mad.lo.s32 	%r161, %r130, %r143, %r161;
$L__BB510_32:
	@%p14 bra 	$L__BB510_34;
	shl.b32 	%r131, %r17, 2;
	add.s32 	%r132, %r49, %r131;
	ld.shared.u32 	%r133, [%r132];
	mad.lo.s32 	%r161, %r133, %r142, %r161;
$L__BB510_34:
	add.s32 	%r166, %r161, %r166;
	add.s32 	%r154, %r154, %r24;
	setp.lt.s32 	%p28, %r154, %r11;
	@%p28 bra 	$L__BB510_19;
$L__BB510_35:
	ld.param.u64 	%rd14, [_Z9cuda_gemmIiLi128ELi4ELi1ELi16ELi4ELi4ELi64ELi1ELi0EEviiiPT_S1_S1_iii_param_5];
	bar.sync 	0;
	shl.b32 	%r138, %r146, 4;
	add.s32 	%r139, %r138, %r1;
	cvta.to.global.u64 	%rd10, %rd14;
	mul.wide.s32 	%rd11, %r139, 4;
	add.s64 	%rd12, %rd10, %rd11;
	st.global.u32 	[%rd12], %r166;
	add.s32 	%r146, %r146, %r9;
	shl.b32 	%r140, %r9, 2;
	setp.lt.u32 	%p29, %r146, %r140;
	@%p29 bra 	$L__BB510_5;
$L__BB510_36:
	ret;

}
	// .globl	_Z9cuda_gemmIiLi128ELi4ELi1ELi16ELi4ELi4ELi64ELi1ELi1EEviiiPT_S1_S1_iii
.visible .entry _Z9cuda_gemmIiLi128ELi4ELi1ELi16ELi4ELi4ELi64ELi1ELi1EEviiiPT_S1_S1_iii(
	.param .u32 _Z9cuda_gemmIiLi128ELi4ELi1ELi16ELi4ELi4ELi64ELi1ELi1EEviiiPT_S1_S1_iii_param_0,
	.param .u32 _Z9cuda_gemmIiLi128ELi4ELi1ELi16ELi4ELi4ELi64ELi1ELi1EEviiiPT_S1_S1_iii_param_1,
	.param .u32 _Z9cuda_gemmIiLi128ELi4ELi1ELi16ELi4ELi4ELi64ELi1ELi1EEviiiPT_S1_S1_iii_param_2,
	.param .u64 .ptr .align 1 _Z9cuda_gemmIiLi128ELi4ELi1ELi16ELi4ELi4ELi64ELi1ELi1EEviiiPT_S1_S1_iii_param_3,
	.param .u64 .ptr .align 1 _Z9cuda_gemmIiLi128ELi4ELi1ELi16ELi4ELi4ELi64ELi1ELi1EEviiiPT_S1_S1_iii_param_4,
	.param .u64 .ptr .align 1 _Z9cuda_gemmIiLi128ELi4ELi1ELi16ELi4ELi4ELi64ELi1ELi1EEviiiPT_S1_S1_iii_param_5,
	.param .u32 _Z9cuda_gemmIiLi128ELi4ELi1ELi16ELi4ELi4ELi64ELi1ELi1EEviiiPT_S1_S1_iii_param_6,
	.param .u32 _Z9cuda_gemmIiLi128ELi4ELi1ELi16ELi4ELi4ELi64ELi1ELi1EEviiiPT_S1_S1_iii_param_7,
	.param .u32 _Z9cuda_gemmIiLi128ELi4ELi1ELi16ELi4ELi4ELi64ELi1ELi1EEviiiPT_S1_S1_iii_param_8
)
.maxntid 128
{
	.reg .pred 	%p<11>;
	.reg .b32 	%r<51>;
	.reg .b64 	%rd<17>;
	// demoted variable
	.shared .align 128 .b8 _ZZ9cuda_gemmIiLi128ELi4ELi1ELi16ELi4ELi4ELi64ELi1ELi1EEviiiPT_S1_S1_iiiE11kron_fac_sh[80];
	// demoted variable
	.shared .align 128 .b8 _ZZ9cuda_gemmIiLi128ELi4ELi1ELi16ELi4ELi4ELi64ELi1ELi1EEviiiPT_S1_S1_iiiE3Ash[64];
	ld.param.u64 	%rd9, [_Z9cuda_gemmIiLi128ELi4ELi1ELi16ELi4ELi4ELi64ELi1ELi1EEviiiPT_S1_S1_iii_param_3];
	ld.param.u64 	%rd10, [_Z9cuda_gemmIiLi128ELi4ELi1ELi16ELi4ELi4ELi64ELi1ELi1EEviiiPT_S1_S1_iii_param_4];
	mov.u32 	%r1, %tid.x;
	setp.gt.u32 	%p1, %r1, 15;
	@%p1 bra 	$L__BB511_3;
	mov.u32 	%r2, %ntid.x;
	mul.wide.u32 	%rd11, %r1, 4;
	cvta.to.global.u64 	%rd12, %rd10;
	add.s64 	%rd15, %rd12, %rd11;
	mul.wide.u32 	%rd2, %r2, 4;
	mov.u32 	%r16, _ZZ9cuda_gemmIiLi128ELi4ELi1ELi16ELi4ELi4ELi64ELi1ELi1EEviiiPT_S1_S1_iiiE11kron_fac_sh;
	mov.u32 	%r48, %r1;
$L__BB511_2:
	ld.global.u32 	%r14, [%rd15];
	and.b32  	%r15, %r48, 3;
	mad.lo.s32 	%r17, %r15, 20, %r16;
	and.b32  	%r18, %r48, -4;
	add.s32 	%r19, %r17, %r18;
	st.shared.u32 	[%r19], %r14;
	add.s32 	%r48, %r48, %r2;
	add.s64 	%rd15, %rd15, %rd2;
	setp.lt.u32 	%p2, %r48, 16;
	@%p2 bra 	$L__BB511_2;
$L__BB511_3:
	mov.u32 	%r5, %ctaid.y;
	mov.u32 	%r20, %nctaid.y;
	shl.b32 	%r21, %r20, 2;
	setp.ge.u32 	%p3, %r5, %r21;
	@%p3 bra 	$L__BB511_10;
	setp.gt.u32 	%p4, %r1, 3;
	@%p4 bra 	$L__BB511_7;
	shl.b32 	%r50, %r1, 2;
	shl.b32 	%r22, %r5, 4;
	mov.u32 	%r23, %ntid.x;
	shl.b32 	%r7, %r23, 2;
	shl.b32 	%r24, %r1, 4;
	mov.u32 	%r25, _ZZ9cuda_gemmIiLi128ELi4ELi1ELi16ELi4ELi4ELi64ELi1ELi1EEviiiPT_S1_S1_iiiE3Ash;
	add.s32 	%r49, %r25, %r24;
	shl.b32 	%r9, %r23, 4;
	add.s32 	%r26, %r22, %r50;
	mul.wide.u32 	%rd13, %r26, 4;
	cvta.to.global.u64 	%rd14, %rd9;
	add.s64 	%rd16, %rd14, %rd13;
	mul.wide.u32 	%rd6, %r23, 16;
$L__BB511_6:
	ld.global.v4.u32 	{%r27, %r28, %r29, %r30}, [%rd16];
	st.shared.v4.u32 	[%r49], {%r27, %r28, %r29, %r30};
	add.s32 	%r50, %r50, %r7;
	add.s32 	%r49, %r49, %r9;
	add.s64 	%rd16, %rd16, %rd6;
	setp.lt.u32 	%p5, %r50, 16;
	@%p5 bra 	$L__BB511_6;
$L__BB511_7:
	setp.gt.u32 	%p6, %r1, 15;
	bar.sync 	0;
	@%p6 bra 	$L__BB511_9;
	and.b32  	%r31, %r1, 3;
	shr.u32 	%r32, %r1, 2;
	mov.u32 	%r33, _ZZ9cuda_gemmIiLi128ELi4ELi1ELi16ELi4ELi4ELi64ELi1ELi1EEviiiPT_S1_S1_iiiE11kron_fac_sh;
	mad.lo.s32 	%r34, %r32, 20, %r33;
	shl.b32 	%r35, %r1, 2;
	and.b32  	%r36, %r35, 12;
	add.s32 	%r37, %r34, %r36;
	ld.shared.u32 	%r38, [%r37];
	shfl.sync.idx.b32	%r39|%p7, %r38, %r31, 7199, -1;
	add.s32 	%r40, %r1, 1;
	and.b32  	%r41, %r40, 3;
	shfl.sync.idx.b32	%r42|%p8, %r38, %r41, 7199, -1;
	xor.b32  	%r43, %r31, 2;
	shfl.sync.idx.b32	%r44|%p9, %r38, %r43, 7199, -1;
	add.s32 	%r45, %r1, -1;
	and.b32  	%r46, %r45, 3;
	shfl.sync.idx.b32	%r47|%p10, %r38, %r46, 7199, -1;
$L__BB511_9:
	bar.sync 	0;
$L__BB511_10:
	ret;

}
	// .globl	_Z9cuda_gemmIiLi128ELi4ELi1ELi16ELi8ELi8ELi64ELi0ELi0EEviiiPT_S1_S1_iii
.visible .entry _Z9cuda_gemmIiLi128ELi4ELi1ELi16ELi8ELi8ELi64ELi0ELi0EEviiiPT_S1_S1_iii(
	.param .u32 _Z9cuda_gemmIiLi128ELi4ELi1ELi16ELi8ELi8ELi64ELi0ELi0EEviiiPT_S1_S1_iii_param_0,
	.param .u32 _Z9cuda_gemmIiLi128ELi4ELi1ELi16ELi8ELi8ELi64ELi0ELi0EEviiiPT_S1_S1_iii_param_1,
	.param .u32 _Z9cuda_gemmIiLi128ELi4ELi1ELi16ELi8ELi8ELi64ELi0ELi0EEviiiPT_S1_S1_iii_param_2,
	.param .u64 .ptr .align 1 _Z9cuda_gemmIiLi128ELi4ELi1ELi16ELi8ELi8ELi64ELi0ELi0EEviiiPT_S1_S1_iii_param_3,
	.param .u64 .ptr .align 1 _Z9cuda_gemmIiLi128ELi4ELi1ELi16ELi8ELi8ELi64ELi0ELi0EEviiiPT_S1_S1_iii_param_4,
	.param .u64 .ptr .align 1 _Z9cuda_gemmIiLi128ELi4ELi1ELi16ELi8ELi8ELi64ELi0ELi0EEviiiPT_S1_S1_iii_param_5,
	.param .u32 _Z9cuda_gemmIiLi128ELi4ELi1ELi16ELi8ELi8ELi64ELi0ELi0EEviiiPT_S1_S1_iii_param_6,
	.param .u32 _Z9cuda_gemmIiLi128ELi4ELi1ELi16ELi8ELi8ELi64ELi0ELi0EEviiiPT_S1_S1_iii_param_7,
	.param .u32 _Z9cuda_gemmIiLi128ELi4ELi1ELi16ELi8ELi8ELi64ELi0ELi0EEviiiPT_S1_S1_iii_param_8
)
.maxntid 128
{
	.reg .pred 	%p<51>;
	.reg .b16 	%rs<3>;
	.reg .b32 	%r<274>;
	.reg .b64 	%rd<14>;
	// demoted variable
	.shared .align 128 .b8 _ZZ9cuda_gemmIiLi128ELi4ELi1ELi16ELi8ELi8ELi64ELi0ELi0EEviiiPT_S1_S1_iiiE11kron_fac_sh[288];
	// demoted variable
	.shared .align 128 .b8 _ZZ9cuda_gemmIiLi128ELi4ELi1ELi16ELi8ELi8ELi64ELi0ELi0EEviiiPT_S1_S1_iiiE3Ash[64];
	ld.param.u64 	%rd3, [_Z9cuda_gemmIiLi128ELi4ELi1ELi16ELi8ELi8ELi64ELi0ELi0EEviiiPT_S1_S1_iii_param_3];
	ld.param.u64 	%rd4, [_Z9cuda_gemmIiLi128ELi4ELi1ELi16ELi8ELi8ELi64ELi0ELi0EEviiiPT_S1_S1_iii_param_4];
	ld.param.u32 	%r124, [_Z9cuda_gemmIiLi128ELi4ELi1ELi16ELi8ELi8ELi64ELi0ELi0EEviiiPT_S1_S1_iii_param_6];
	ld.param.u32 	%r125, [_Z9cuda_gemmIiLi128ELi4ELi1ELi16ELi8ELi8ELi64ELi0ELi0EEviiiPT_S1_S1_iii_param_7];
	mov.u32 	%r1, %tid.x;
	mul.lo.s32 	%r2, %r125, %r124;
	setp.ge.u32 	%p1, %r1, %r2;
	@%p1 bra 	$L__BB512_3;
	mov.u32 	%r3, %ntid.x;
	cvta.to.global.u64 	%rd1, %rd4;
	mov.u32 	%r128, _ZZ9cuda_gemmIiLi128ELi4ELi1ELi16ELi8ELi8ELi64ELi0ELi0EEviiiPT_S1_S1_iiiE11kron_fac_sh;
	mov.u32 	%r227, %r1;
$L__BB512_2:
	mul.wide.u32 	%rd6, %r227, 4;
	add.s64 	%rd7, %rd1, %rd6;
	ld.global.u32 	%r126, [%rd7];
	rem.u32 	%r127, %r227, %r124;
	mad.lo.s32 	%r129, %r127, 36, %r128;
	div.u32 	%r130, %r227, %r125;
	shl.b32 	%r131, %r130, 2;
	add.s32 	%r132, %r129, %r131;
	st.shared.u32 	[%r132], %r126;
	add.s32 	%r227, %r227, %r3;
	setp.lt.u32 	%p2, %r227, %r2;
	@%p2 bra 	$L__BB512_2;
$L__BB512_3:
	div.s32 	%r6, 16, %r125;
	div.u32 	%r7, %r1, %r6;
	mov.u32 	%r236, %ctaid.y;
	mov.u32 	%r9, %nctaid.y;
	shl.b32 	%r10, %r9, 2;
	setp.ge.u32 	%p3, %r236, %r10;
	@%p3 bra 	$L__BB512_62;
	rem.u32 	%r134, %r1, %r6;
	mov.u32 	%r135, %ctaid.x;
	shl.b32 	%r11, %r1, 2;
	shl.b32 	%r136, %r135, 4;
	mov.u32 	%r137, %ntid.x;
	shl.b32 	%r12, %r137, 2;
	and.b32  	%r13, %r134, 7;
	mul.lo.s32 	%r138, %r134, %r125;
	min.s32 	%r14, %r124, 8;
	mad.lo.s32 	%r15, %r6, %r135, %r1;
	add.s32 	%r139, %r13, %r138;
	shl.b32 	%r140, %r139, 2;
	mov.u32 	%r141, _ZZ9cuda_gemmIiLi128ELi4ELi1ELi16ELi8ELi8ELi64ELi0ELi0EEviiiPT_S1_S1_iiiE3Ash;
	add.s32 	%r16, %r141, %r140;
	add.s32 	%r142, %r134, 1;
	and.b32  	%r17, %r142, 7;
	add.s32 	%r143, %r17, %r138;
	shl.b32 	%r144, %r143, 2;
	add.s32 	%r18, %r141, %r144;
	add.s32 	%r145, %r134, 2;
	and.b32  	%r19, %r145, 7;
	add.s32 	%r146, %r19, %r138;
	shl.b32 	%r147, %r146, 2;
	add.s32 	%r20, %r141, %r147;
	add.s32 	%r148, %r134, 3;
	and.b32  	%r21, %r148, 7;
	add.s32 	%r149, %r21, %r138;
	shl.b32 	%r150, %r149, 2;
	add.s32 	%r22, %r141, %r150;
	xor.b32  	%r23, %r13, 4;
	add.s32 	%r151, %r23, %r138;
	shl.b32 	%r152, %r151, 2;
	add.s32 	%r24, %r141, %r152;
	add.s32 	%r153, %r134, 5;
	and.b32  	%r25, %r153, 7;
	add.s32 	%r154, %r25, %r138;
	shl.b32 	%r155, %r154, 2;
	add.s32 	%r26, %r141, %r155;
	add.s32 	%r156, %r134, 6;
	and.b32  	%r27, %r156, 7;
	add.s32 	%r157, %r27, %r138;
	shl.b32 	%r158, %r157, 2;
	add.s32 	%r28, %r141, %r158;
	add.s32 	%r159, %r134, -1;
	and.b32  	%r29, %r159, 7;
	add.s32 	%r160, %r29, %r138;
	shl.b32 	%r161, %r160, 2;
	add.s32 	%r30, %r141, %r161;
	setp.lt.s32 	%p4, %r13, %r125;
	selp.b32 	%r162, 0, %r125, %p4;
	sub.s32 	%r31, %r13, %r162;
	add.s32 	%r163, %r13, 1;
	setp.lt.s32 	%p5, %r163, %r125;
	selp.b32 	%r164, 0, %r125, %p5;
	sub.s32 	%r32, %r163, %r164;
	add.s32 	%r165, %r13, 2;
	setp.lt.s32 	%p6, %r165, %r125;
	selp.b32 	%r166, 0, %r125, %p6;
	sub.s32 	%r33, %r165, %r166;
	add.s32 	%r167, %r13, 3;
	setp.lt.s32 	%p7, %r167, %r125;
	selp.b32 	%r168, 0, %r125, %p7;
	sub.s32 	%r34, %r167, %r168;
	add.s32 	%r169, %r13, 4;
	setp.lt.s32 	%p8, %r169, %r125;
	selp.b32 	%r170, 0, %r125, %p8;
	sub.s32 	%r35, %r169, %r170;
	add.s32 	%r171, %r13, 5;
	setp.lt.s32 	%p9, %r171, %r125;
	selp.b32 	%r172, 0, %r125, %p9;
	sub.s32 	%r36, %r171, %r172;
	add.s32 	%r173, %r13, 6;
	setp.lt.s32 	%p10, %r173, %r125;
	selp.b32 	%r174, 0, %r125, %p10;
	sub.s32 	%r37, %r173, %r174;
	add.s32 	%r175, %r13, 7;
	setp.lt.s32 	%p11, %r175, %r125;
	selp.b32 	%r176, 0, %r125, %p11;
	sub.s32 	%r38, %r175, %r176;
	shl.b32 	%r39, %r137, 4;
	add.s32 	%r40, %r136, %r11;
	cvta.to.global.u64 	%rd2, %rd3;
	cvt.u16.u32 	%rs1, %r6;
	div.s16 	%rs2, 128, %rs1;
	cvt.s32.s16 	%r41, %rs2;
$L__BB512_5:
	setp.gt.u32 	%p12, %r1, 3;
	@%p12 bra 	$L__BB512_8;
	ld.param.u32 	%r226, [_Z9cuda_gemmIiLi128ELi4ELi1ELi16ELi8ELi8ELi64ELi0ELi0EEviiiPT_S1_S1_iii_param_2];
	shl.b32 	%r177, %r1, 4;
	mov.u32 	%r178, _ZZ9cuda_gemmIiLi128ELi4ELi1ELi16ELi8ELi8ELi64ELi0ELi0EEviiiPT_S1_S1_iiiE3Ash;
	add.s32 	%r238, %r178, %r177;
	mad.lo.s32 	%r237, %r236, %r226, %r40;
	mov.u32 	%r239, %r11;
$L__BB512_7:
	mul.wide.s32 	%rd8, %r237, 4;
	add.s64 	%rd9, %rd2, %rd8;
	ld.global.v4.u32 	{%r179, %r180, %r181, %r182}, [%rd9];
	st.shared.v4.u32 	[%r238], {%r179, %r180, %r181, %r182};
	add.s32 	%r239, %r239, %r12;
	add.s32 	%r238, %r238, %r39;
	add.s32 	%r237, %r237, %r12;
	setp.lt.u32 	%p13, %r239, 16;
	@%p13 bra 	$L__BB512_7;
$L__BB512_8:
	setp.lt.s32 	%p14, %r6, 1;
	bar.sync 	0;
	mov.b32 	%r273, 0;
	@%p14 bra 	$L__BB512_61;
	setp.lt.s32 	%p15, %r125, 1;
	@%p15 bra 	$L__BB512_11;
	ld.shared.u32 	%r235, [%r16];
$L__BB512_11:
	setp.lt.s32 	%p16, %r125, 2;
	@%p16 bra 	$L__BB512_13;
	ld.shared.u32 	%r234, [%r18];
$L__BB512_13:
	setp.lt.s32 	%p17, %r125, 3;
	@%p17 bra 	$L__BB512_15;
	ld.shared.u32 	%r233, [%r20];
$L__BB512_15:
	setp.lt.s32 	%p18, %r125, 4;
	@%p18 bra 	$L__BB512_17;
	ld.shared.u32 	%r232, [%r22];
$L__BB512_17:
	setp.lt.s32 	%p19, %r125, 5;
	@%p19 bra 	$L__BB512_19;
	ld.shared.u32 	%r231, [%r24];
$L__BB512_19:
	setp.lt.s32 	%p20, %r125, 6;
	@%p20 bra 	$L__BB512_21;
	ld.shared.u32 	%r230, [%r26];
$L__BB512_21:
	setp.lt.s32 	%p21, %r125, 7;
	@%p21 bra 	$L__BB512_23;
	ld.shared.u32 	%r229, [%r28];
$L__BB512_23:
	setp.lt.s32 	%p22, %r125, 8;
	@%p22 bra 	$L__BB512_25;
	ld.shared.u32 	%r228, [%r30];
$L__BB512_25:
	setp.ge.s32 	%p23, %r7, %r14;
	@%p23 bra 	$L__BB512_61;
	mov.b32 	%r273, 0;
	mov.u32 	%r248, %r7;
$L__BB512_27:
	setp.gt.u32 	%p24, %r125, 64;
	mov.u32 	%r186, _ZZ9cuda_gemmIiLi128ELi4ELi1ELi16ELi8ELi8ELi64ELi0ELi0EEviiiPT_S1_S1_iiiE11kron_fac_sh;
	mad.lo.s32 	%r77, %r248, 36, %r186;
	shl.b32 	%r187, %r1, 2;
	and.b32  	%r188, %r187, 28;
	add.s32 	%r189, %r77, %r188;
	ld.shared.u32 	%r78, [%r189];
	@%p24 bra 	$L__BB512_44;
	setp.eq.s32 	%p33, %r125, 0;
	mov.b32 	%r251, 0;
	@%p33 bra 	$L__BB512_30;
	shfl.sync.idx.b32	%r216|%p34, %r78, %r31, 6175, -1;
	mul.lo.s32 	%r251, %r216, %r235;
$L__BB512_30:
	setp.lt.s32 	%p35, %r125, 2;
	@%p35 bra 	$L__BB512_32;
	shfl.sync.idx.b32	%r217|%p36, %r78, %r32, 6175, -1;
	mad.lo.s32 	%r251, %r217, %r234, %r251;
$L__BB512_32:
	setp.lt.s32 	%p37, %r125, 3;
	@%p37 bra 	$L__BB512_34;
	shfl.sync.idx.b32	%r218|%p38, %r78, %r33, 6175, -1;
	mad.lo.s32 	%r251, %r218, %r233, %r251;
$L__BB512_34:
	setp.lt.s32 	%p39, %r125, 4;
	@%p39 bra 	$L__BB512_36;
	shfl.sync.idx.b32	%r219|%p40, %r78, %r34, 6175, -1;
	mad.lo.s32 	%r251, %r219, %r232, %r251;
$L__BB512_36:
	setp.lt.s32 	%p41, %r125, 5;
	@%p41 bra 	$L__BB512_38;
	shfl.sync.idx.b32	%r220|%p42, %r78, %r35, 6175, -1;
	mad.lo.s32 	%r251, %r220, %r231, %r251;
$L__BB512_38:
	setp.lt.s32 	%p43, %r125, 6;
	@%p43 bra 	$L__BB512_40;
	shfl.sync.idx.b32	%r221|%p44, %r78, %r36, 6175, -1;
	mad.lo.s32 	%r251, %r221, %r230, %r251;
$L__BB512_40:
	setp.lt.s32 	%p45, %r125, 7;
	@%p45 bra 	$L__BB512_42;
	shfl.sync.idx.b32	%r222|%p46, %r78, %r37, 6175, -1;
	mad.lo.s32 	%r251, %r222, %r229, %r251;
$L__BB512_42:
	setp.lt.s32 	%p47, %r125, 8;
	@%p47 bra 	$L__BB512_60;
	shfl.sync.idx.b32	%r223|%p48, %r78, %r38, 6175, -1;
	mad.lo.s32 	%r251, %r223, %r228, %r251;
	bra.uni 	$L__BB512_60;
$L__BB512_44:
	mov.b32 	%r251, 0;
	@%p15 bra 	$L__BB512_46;
	shl.b32 	%r191, %r13, 2;
	add.s32 	%r192, %r77, %r191;
	ld.shared.u32 	%r193, [%r192];
	mul.lo.s32 	%r251, %r193, %r235;
$L__BB512_46:
	@%p16 bra 	$L__BB512_48;
	shl.b32 	%r194, %r17, 2;
	add.s32 	%r195, %r77, %r194;
	ld.shared.u32 	%r196, [%r195];
	mad.lo.s32 	%r251, %r196, %r234, %r251;
$L__BB512_48:
	@%p17 bra 	$L__BB512_50;
	shl.b32 	%r197, %r19, 2;
	add.s32 	%r198, %r77, %r197;
	ld.shared.u32 	%r199, [%r198];
	mad.lo.s32 	%r251, %r199, %r233, %r251;
$L__BB512_50:
	@%p18 bra 	$L__BB512_52;
	shl.b32 	%r200, %r21, 2;
	add.s32 	%r201, %r77, %r200;
	ld.shared.u32 	%r202, [%r201];
	mad.lo.s32 	%r251, %r202, %r232, %r251;
$L__BB512_52:
	@%p19 bra 	$L__BB512_54;
	shl.b32 	%r203, %r23, 2;
	add.s32 	%r204, %r77, %r203;
	ld.shared.u32 	%r205, [%r204];
	mad.lo.s32 	%r251, %r205, %r231, %r251;
$L__BB512_54:
	@%p20 bra 	$L__BB512_56;
	shl.b32 	%r206, %r25, 2;
	add.s32 	%r207, %r77, %r206;
	ld.shared.u32 	%r208, [%r207];
	mad.lo.s32 	%r251, %r208, %r230, %r251;
$L__BB512_56:
	setp.lt.s32 	%p31, %r125, 7;
	@%p31 bra 	$L__BB512_58;
	shl.b32 	%r209, %r27, 2;
	add.s32 	%r210, %r77, %r209;
	ld.shared.u32 	%r211, [%r210];
	mad.lo.s32 	%r251, %r211, %r229, %r251;
$L__BB512_58:
	setp.lt.s32 	%p32, %r125, 8;
	@%p32 bra 	$L__BB512_60;
	shl.b32 	%r212, %r29, 2;
	add.s32 	%r213, %r77, %r212;
	ld.shared.u32 	%r214, [%r213];
	mad.lo.s32 	%r251, %r214, %r228, %r251;
$L__BB512_60:
	add.s32 	%r273, %r251, %r273;
	add.s32 	%r248, %r248, %r41;
	setp.lt.s32 	%p49, %r248, %r14;
	@%p49 bra 	$L__BB512_27;
$L__BB512_61:
	ld.param.u64 	%rd13, [_Z9cuda_gemmIiLi128ELi4ELi1ELi16ELi8ELi8ELi64ELi0ELi0EEviiiPT_S1_S1_iii_param_5];
	ld.param.u32 	%r225, [_Z9cuda_gemmIiLi128ELi4ELi1ELi16ELi8ELi8ELi64ELi0ELi0EEviiiPT_S1_S1_iii_param_1];
	bar.sync 	0;
	mad.lo.s32 	%r224, %r236, %r225, %r15;
	cvta.to.global.u64 	%rd10, %rd13;
	mul.wide.s32 	%rd11, %r224, 4;
	add.s64 	%rd12, %rd10, %rd11;
	st.global.u32 	[%rd12], %r273;
	add.s32 	%r236, %r236, %r9;
	setp.lt.u32 	%p50, %r236, %r10;
	@%p50 bra 	$L__BB512_5;
$L__BB512_62:
	ret;

}
	// .globl	_Z9cuda_gemmIiLi128ELi4ELi1ELi16ELi8ELi8ELi64ELi0ELi1EEviiiPT_S1_S1_iii
.visible .entry _Z9cuda_gemmIiLi128ELi4ELi1ELi16ELi8ELi8ELi64ELi0ELi1EEviiiPT_S1_S1_iii(
	.param .u32 _Z9cuda_gemmIiLi128ELi4ELi1ELi16ELi8ELi8ELi64ELi0ELi1EEviiiPT_S1_S1_iii_param_0,
	.param .u32 _Z9cuda_gemmIiLi128ELi4ELi1ELi16ELi8ELi8ELi64ELi0ELi1EEviiiPT_S1_S1_iii_param_1,
	.param .u32 _Z9cuda_gemmIiLi128ELi4ELi1ELi16ELi8ELi8ELi64ELi0ELi1EEviiiPT_S1_S1_iii_param_2,
	.param .u64 .ptr .align 1 _Z9cuda_gemmIiLi128ELi4ELi1ELi16ELi8ELi8ELi64ELi0ELi1EEviiiPT_S1_S1_iii_param_3,
	.param .u64 .ptr .align 1 _Z9cuda_gemmIiLi128ELi4ELi1ELi16ELi8ELi8ELi64ELi0ELi1EEviiiPT_S1_S1_iii_param_4,
	.param .u64 .ptr .align 1 _Z9cuda_gemmIiLi128ELi4ELi1ELi16ELi8ELi8ELi64ELi0ELi1EEviiiPT_S1_S1_iii_param_5,
	.param .u32 _Z9cuda_gemmIiLi128ELi4ELi1ELi16ELi8ELi8ELi64ELi0ELi1EEviiiPT_S1_S1_iii_param_6,
	.param .u32 _Z9cuda_gemmIiLi128ELi4ELi1ELi16ELi8ELi8ELi64ELi0ELi1EEviiiPT_S1_S1_iii_param_7,
	.param .u32 _Z9cuda_gemmIiLi128ELi4ELi1ELi16ELi8ELi8ELi64ELi0ELi1EEviiiPT_S1_S1_iii_param_8
)
.maxntid 128
{
	.reg .pred 	%p<19>;
	.reg .b32 	%r<126>;
	.reg .b64 	%rd<21>;
	// demoted variable
	.shared .align 128 .b8 _ZZ9cuda_gemmIiLi128ELi4ELi1ELi16ELi8ELi8ELi64ELi0ELi1EEviiiPT_S1_S1_iiiE11kron_fac_sh[288];
	// demoted variable
	.shared .align 128 .b8 _ZZ9cuda_gemmIiLi128ELi4ELi1ELi16ELi8ELi8ELi64ELi0ELi1EEviiiPT_S1_S1_iiiE3Ash[64];
	ld.param.u32 	%r34, [_Z9cuda_gemmIiLi128ELi4ELi1ELi16ELi8ELi8ELi64ELi0ELi1EEviiiPT_S1_S1_iii_param_2];
	ld.param.u64 	%rd7, [_Z9cuda_gemmIiLi128ELi4ELi1ELi16ELi8ELi8ELi64ELi0ELi1EEviiiPT_S1_S1_iii_param_3];
	ld.param.u64 	%rd8, [_Z9cuda_gemmIiLi128ELi4ELi1ELi16ELi8ELi8ELi64ELi0ELi1EEviiiPT_S1_S1_iii_param_4];
	cvta.to.global.u64 	%rd1, %rd8;
	mov.u32 	%r1, %tid.x;
	setp.gt.u32 	%p1, %r1, 63;
	@%p1 bra 	$L__BB513_7;
	mov.u32 	%r2, %ntid.x;
	add.s32 	%r35, %r1, %r2;
	max.u32 	%r36, %r35, 64;
	setp.lt.u32 	%p2, %r35, 64;
	selp.u32 	%r37, 1, 0, %p2;
	add.s32 	%r38, %r35, %r37;
	sub.s32 	%r39, %r36, %r38;
	div.u32 	%r40, %r39, %r2;
	add.s32 	%r3, %r40, %r37;
	and.b32  	%r41, %r3, 3;
	setp.eq.s32 	%p3, %r41, 3;
	mov.u32 	%r118, %r1;
	@%p3 bra 	$L__BB513_4;
	mul.wide.u32 	%rd9, %r1, 4;
	add.s64 	%rd20, %rd1, %rd9;
	mul.wide.u32 	%rd3, %r2, 4;
	add.s32 	%r42, %r3, 1;
	and.b32  	%r43, %r42, 3;
	neg.s32 	%r116, %r43;
	mov.u32 	%r118, %r1;
$L__BB513_3:
	.pragma "nounroll";
	ld.global.u32 	%r44, [%rd20];
	and.b32  	%r45, %r118, 7;
	mov.u32 	%r46, _ZZ9cuda_gemmIiLi128ELi4ELi1ELi16ELi8ELi8ELi64ELi0ELi1EEviiiPT_S1_S1_iiiE11kron_fac_sh;
	mad.lo.s32 	%r47, %r45, 36, %r46;
	shr.u32 	%r48, %r118, 1;
	and.b32  	%r49, %r48, 2147483644;
	add.s32 	%r50, %r47, %r49;
	st.shared.u32 	[%r50], %r44;
	add.s32 	%r118, %r118, %r2;
	add.s64 	%rd20, %rd20, %rd3;
	add.s32 	%r116, %r116, 1;
	setp.ne.s32 	%p4, %r116, 0;
	@%p4 bra 	$L__BB513_3;
$L__BB513_4:
	setp.lt.u32 	%p5, %r3, 3;
	@%p5 bra 	$L__BB513_7;
	shl.b32 	%r51, %r2, 1;
	add.s32 	%r121, %r118, %r51;
	shl.b32 	%r11, %r2, 2;
	mad.lo.s32 	%r120, %r2, 3, %r118;
	add.s32 	%r119, %r2, %r118;
$L__BB513_6:
	mul.wide.u32 	%rd10, %r118, 4;
	add.s64 	%rd11, %rd1, %rd10;
	ld.global.u32 	%r52, [%rd11];
	and.b32  	%r53, %r118, 7;
	mov.u32 	%r54, _ZZ9cuda_gemmIiLi128ELi4ELi1ELi16ELi8ELi8ELi64ELi0ELi1EEviiiPT_S1_S1_iiiE11kron_fac_sh;
	mad.lo.s32 	%r55, %r53, 36, %r54;
	shr.u32 	%r56, %r118, 1;
	and.b32  	%r57, %r56, 2147483644;
	add.s32 	%r58, %r55, %r57;
	st.shared.u32 	[%r58], %r52;
	add.s32 	%r59, %r118, %r2;
	mul.wide.u32 	%rd12, %r119, 4;
	add.s64 	%rd13, %rd1, %rd12;
	ld.global.u32 	%r60, [%rd13];
	and.b32  	%r61, %r119, 7;
	mad.lo.s32 	%r62, %r61, 36, %r54;
	shr.u32 	%r63, %r119, 1;
	and.b32  	%r64, %r63, 2147483644;
	add.s32 	%r65, %r62, %r64;
	st.shared.u32 	[%r65], %r60;
	add.s32 	%r66, %r59, %r2;
	mul.wide.u32 	%rd14, %r121, 4;
	add.s64 	%rd15, %rd1, %rd14;
	ld.global.u32 	%r67, [%rd15];
	and.b32  	%r68, %r121, 7;
	mad.lo.s32 	%r69, %r68, 36, %r54;
	shr.u32 	%r70, %r121, 1;
	and.b32  	%r71, %r70, 2147483644;
	add.s32 	%r72, %r69, %r71;
	st.shared.u32 	[%r72], %r67;
	add.s32 	%r73, %r66, %r2;
	mul.wide.u32 	%rd16, %r120, 4;
	add.s64 	%rd17, %rd1, %rd16;
	ld.global.u32 	%r74, [%rd17];
	and.b32  	%r75, %r120, 7;
	mad.lo.s32 	%r76, %r75, 36, %r54;
	shr.u32 	%r77, %r120, 1;
	and.b32  	%r78, %r77, 2147483644;
	add.s32 	%r79, %r76, %r78;
	st.shared.u32 	[%r79], %r74;
	add.s32 	%r118, %r73, %r2;
	add.s32 	%r121, %r121, %r11;
	add.s32 	%r120, %r120, %r11;
	add.s32 	%r119, %r119, %r11;
	setp.lt.u32 	%p6, %r118, 64;
	@%p6 bra 	$L__BB513_6;
$L__BB513_7:
	mov.u32 	%r22, %ctaid.y;
	mov.u32 	%r80, %nctaid.y;
	shl.b32 	%r81, %r80, 2;
	setp.ge.u32 	%p7, %r22, %r81;
	@%p7 bra 	$L__BB513_14;
	setp.gt.u32 	%p8, %r1, 3;
	@%p8 bra 	$L__BB513_11;
	shl.b32 	%r125, %r1, 2;
	mov.u32 	%r82, %ctaid.x;
	shl.b32 	%r83, %r82, 4;
	mov.u32 	%r84, %ntid.x;
	shl.b32 	%r24, %r84, 2;
	shl.b32 	%r85, %r1, 4;
	mov.u32 	%r86, _ZZ9cuda_gemmIiLi128ELi4ELi1ELi16ELi8ELi8ELi64ELi0ELi1EEviiiPT_S1_S1_iiiE3Ash;
	add.s32 	%r124, %r86, %r85;
	shl.b32 	%r26, %r84, 4;
	mad.lo.s32 	%r87, %r34, %r22, %r83;
	add.s32 	%r123, %r87, %r125;
	cvta.to.global.u64 	%rd6, %rd7;
$L__BB513_10:
	mul.wide.s32 	%rd18, %r123, 4;
	add.s64 	%rd19, %rd6, %rd18;
	ld.global.v4.u32 	{%r88, %r89, %r90, %r91}, [%rd19];
	st.shared.v4.u32 	[%r124], {%r88, %r89, %r90, %r91};
	add.s32 	%r125, %r125, %r24;
	add.s32 	%r124, %r124, %r26;
	add.s32 	%r123, %r123, %r24;
	setp.lt.u32 	%p9, %r125, 16;
	@%p9 bra 	$L__BB513_10;
$L__BB513_11:
	bar.sync 	0;
	setp.gt.u32 	%p10, %r1, 15;
	@%p10 bra 	$L__BB513_13;
	and.b32  	%r92, %r1, 1;
	shr.u32 	%r93, %r1, 1;
	mov.u32 	%r94, _ZZ9cuda_gemmIiLi128ELi4ELi1ELi16ELi8ELi8ELi64ELi0ELi1EEviiiPT_S1_S1_iiiE11kron_fac_sh;
	mad.lo.s32 	%r95, %r93, 36, %r94;
	shl.b32 	%r96, %r1, 2;
	and.b32  	%r97, %r96, 28;
	add.s32 	%r98, %r95, %r97;
	ld.shared.u32 	%r99, [%r98];
	shfl.sync.idx.b32	%r100|%p11, %r99, %r92, 6175, -1;
	add.s32 	%r101, %r92, 1;
	shfl.sync.idx.b32	%r102|%p12, %r99, %r101, 6175, -1;
	or.b32  	%r103, %r92, 2;
	shfl.sync.idx.b32	%r104|%p13, %r99, %r103, 6175, -1;
	add.s32 	%r105, %r92, 3;
	shfl.sync.idx.b32	%r106|%p14, %r99, %r105, 6175, -1;
	or.b32  	%r107, %r92, 4;
	shfl.sync.idx.b32	%r108|%p15, %r99, %r107, 6175, -1;
	add.s32 	%r109, %r92, 5;
	shfl.sync.idx.b32	%r110|%p16, %r99, %r109, 6175, -1;
	or.b32  	%r111, %r92, 6;
	shfl.sync.idx.b32	%r112|%p17, %r99, %r111, 6175, -1;
	add.s32 	%r113, %r92, -1;
	and.b32  	%r114, %r113, 7;
	shfl.sync.idx.b32	%r115|%p18, %r99, %r114, 6175, -1;
$L__BB513_13:
	bar.sync 	0;
$L__BB513_14:
	ret;

}
	// .globl	_Z9cuda_gemmIiLi128ELi4ELi1ELi16ELi8ELi8ELi64ELi1ELi0EEviiiPT_S1_S1_iii
.visible .entry _Z9cuda_gemmIiLi128ELi4ELi1ELi16ELi8ELi8ELi64ELi1ELi0EEviiiPT_S1_S1_iii(
	.param .u32 _Z9cuda_gemmIiLi128ELi4ELi1ELi16ELi8ELi8ELi64ELi1ELi0EEviiiPT_S1_S1_iii_param_0,
	.param .u32 _Z9cuda_gemmIiLi128ELi4ELi1ELi16ELi8ELi8ELi64ELi1ELi0EEviiiPT_S1_S1_iii_param_1,
	.param .u32 _Z9cuda_gemmIiLi128ELi4ELi1ELi16ELi8ELi8ELi64ELi1ELi0EEviiiPT_S1_S1_iii_param_2,
	.param .u64 .ptr .align 1 _Z9cuda_gemmIiLi128ELi4ELi1ELi16ELi8ELi8ELi64ELi1ELi0EEviiiPT_S1_S1_iii_param_3,
	.param .u64 .ptr .align 1 _Z9cuda_gemmIiLi128ELi4ELi1ELi16ELi8ELi8ELi64ELi1ELi0EEviiiPT_S1_S1_iii_param_4,
	.param .u64 .ptr .align 1 _Z9cuda_gemmIiLi128ELi4ELi1ELi16ELi8ELi8ELi64ELi1ELi0EEviiiPT_S1_S1_iii_param_5,
	.param .u32 _Z9cuda_gemmIiLi128ELi4ELi1ELi16ELi8ELi8ELi64ELi1ELi0EEviiiPT_S1_S1_iii_param_6,
	.param .u32 _Z9cuda_gemmIiLi128ELi4ELi1ELi16ELi8ELi8ELi64ELi1ELi0EEviiiPT_S1_S1_iii_param_7,
	.param .u32 _Z9cuda_gemmIiLi128ELi4ELi1ELi16ELi8ELi8ELi64ELi1ELi0EEviiiPT_S1_S1_iii_param_8
)
.maxntid 128
{
	.reg .pred 	%p<51>;
	.reg .b16 	%rs<3>;
	.reg .b32 	%r<270>;
	.reg .b64 	%rd<15>;
	// demoted variable
	.shared .align 128 .b8 _ZZ9cuda_gemmIiLi128ELi4ELi1ELi16ELi8ELi8ELi64ELi1ELi0EEviiiPT_S1_S1_iiiE11kron_fac_sh[288];
	// demoted variable
	.shared .align 128 .b8 _ZZ9cuda_gemmIiLi128ELi4ELi1ELi16ELi8ELi8ELi64ELi1ELi0EEviiiPT_S1_S1_iiiE3Ash[64];
	ld.param.u64 	%rd3, [_Z9cuda_gemmIiLi128ELi4ELi1ELi16ELi8ELi8ELi64ELi1ELi0EEviiiPT_S1_S1_iii_param_4];
	ld.param.u32 	%r118, [_Z9cuda_gemmIiLi128ELi4ELi1ELi16ELi8ELi8ELi64ELi1ELi0EEviiiPT_S1_S1_iii_param_6];
	ld.param.u32 	%r119, [_Z9cuda_gemmIiLi128ELi4ELi1ELi16ELi8ELi8ELi64ELi1ELi0EEviiiPT_S1_S1_iii_param_7];
	mov.u32 	%r1, %tid.x;
	mul.lo.s32 	%r2, %r119, %r118;
	setp.ge.u32 	%p1, %r1, %r2;
	@%p1 bra 	$L__BB514_3;
	mov.u32 	%r3, %ntid.x;
	cvta.to.global.u64 	%rd1, %rd3;
	mov.u32 	%r122, _ZZ9cuda_gemmIiLi128ELi4ELi1ELi16ELi8ELi8ELi64ELi1ELi0EEviiiPT_S1_S1_iiiE11kron_fac_sh;
	mov.u32 	%r223, %r1;
$L__BB514_2:
	mul.wide.u32 	%rd5, %r223, 4;
	add.s64 	%rd6, %rd1, %rd5;
	ld.global.u32 	%r120, [%rd6];
	rem.u32 	%r121, %r223, %r118;
	mad.lo.s32 	%r123, %r121, 36, %r122;
	div.u32 	%r124, %r223, %r119;
	shl.b32 	%r125, %r124, 2;
	add.s32 	%r126, %r123, %r125;
	st.shared.u32 	[%r126], %r120;
	add.s32 	%r223, %r223, %r3;
	setp.lt.u32 	%p2, %r223, %r2;
	@%p2 bra 	$L__BB514_2;
$L__BB514_3:
	div.s32 	%r6, 16, %r119;
	div.u32 	%r7, %r1, %r6;
	mov.u32 	%r232, %ctaid.y;
	mov.u32 	%r9, %nctaid.y;
	shl.b32 	%r127, %r9, 2;
	setp.ge.u32 	%p3, %r232, %r127;
	@%p3 bra 	$L__BB514_62;
	rem.u32 	%r129, %r1, %r6;
	mov.u32 	%r130, %ntid.x;
	shl.b32 	%r10, %r130, 2;
	and.b32  	%r11, %r129, 7;
	mul.lo.s32 	%r131, %r129, %r119;
	min.s32 	%r12, %r118, 8;
	add.s32 	%r132, %r11, %r131;
	shl.b32 	%r133, %r132, 2;
	mov.u32 	%r134, _ZZ9cuda_gemmIiLi128ELi4ELi1ELi16ELi8ELi8ELi64ELi1ELi0EEviiiPT_S1_S1_iiiE3Ash;
	add.s32 	%r13, %r134, %r133;
	add.s32 	%r135, %r129, 1;
	and.b32  	%r14, %r135, 7;
	add.s32 	%r136, %r14, %r131;
	shl.b32 	%r137, %r136, 2;
	add.s32 	%r15, %r134, %r137;
	add.s32 	%r138, %r129, 2;
	and.b32  	%r16, %r138, 7;
	add.s32 	%r139, %r16, %r131;
	shl.b32 	%r140, %r139, 2;
	add.s32 	%r17, %r134, %r140;
	add.s32 	%r141, %r129, 3;
	and.b32  	%r18, %r141, 7;
	add.s32 	%r142, %r18, %r131;
	shl.b32 	%r143, %r142, 2;
	add.s32 	%r19, %r134, %r143;
	xor.b32  	%r144, %r11, 4;
	add.s32 	%r145, %r144, %r131;
	shl.b32 	%r146, %r145, 2;
	add.s32 	%r20, %r134, %r146;
	add.s32 	%r147, %r129, 5;
	and.b32  	%r21, %r147, 7;
	add.s32 	%r148, %r21, %r131;
	shl.b32 	%r149, %r148, 2;
	add.s32 	%r22, %r134, %r149;
	add.s32 	%r150, %r129, 6;
	and.b32  	%r23, %r150, 7;
	add.s32 	%r151, %r23, %r131;
	shl.b32 	%r152, %r151, 2;
	add.s32 	%r24, %r134, %r152;
	add.s32 	%r153, %r129, -1;
	and.b32  	%r25, %r153, 7;
	add.s32 	%r154, %r25, %r131;
	shl.b32 	%r155, %r154, 2;
	add.s32 	%r26, %r134, %r155;
	setp.lt.s32 	%p4, %r11, %r119;
	selp.b32 	%r156, 0, %r119, %p4;
	sub.s32 	%r27, %r11, %r156;
	add.s32 	%r157, %r11, 1;
	setp.lt.s32 	%p5, %r157, %r119;
	selp.b32 	%r158, 0, %r119, %p5;
	sub.s32 	%r28, %r157, %r158;
	add.s32 	%r159, %r11, 2;
	setp.lt.s32 	%p6, %r159, %r119;
	selp.b32 	%r160, 0, %r119, %p6;
	sub.s32 	%r29, %r159, %r160;
	add.s32 	%r161, %r11, 3;
	setp.lt.s32 	%p7, %r161, %r119;
	selp.b32 	%r162, 0, %r119, %p7;
	sub.s32 	%r30, %r161, %r162;
	add.s32 	%r163, %r11, 4;
	setp.lt.s32 	%p8, %r163, %r119;
	selp.b32 	%r164, 0, %r119, %p8;
	sub.s32 	%r31, %r163, %r164;
	add.s32 	%r165, %r11, 5;
	setp.lt.s32 	%p9, %r165, %r119;
	selp.b32 	%r166, 0, %r119, %p9;
	sub.s32 	%r32, %r165, %r166;
	add.s32 	%r167, %r11, 6;
	setp.lt.s32 	%p10, %r167, %r119;
	selp.b32 	%r168, 0, %r119, %p10;
	sub.s32 	%r33, %r167, %r168;
	add.s32 	%r169, %r11, 7;
	setp.lt.s32 	%p11, %r169, %r119;
	selp.b32 	%r170, 0, %r119, %p11;
	sub.s32 	%r34, %r169, %r170;
	shl.b32 	%r35, %r130, 4;
	cvt.u16.u32 	%rs1, %r6;
	div.s16 	%rs2, 128, %rs1;
	cvt.s32.s16 	%r36, %rs2;
$L__BB514_5:
	setp.gt.u32 	%p12, %r1, 3;
	@%p12 bra 	$L__BB514_8;
	shl.b32 	%r171, %r1, 4;
	mov.u32 	%r172, _ZZ9cuda_gemmIiLi128ELi4ELi1ELi16ELi8ELi8ELi64ELi1ELi0EEviiiPT_S1_S1_iiiE3Ash;
	add.s32 	%r234, %r172, %r171;
	shl.b32 	%r173, %r232, 4;
	shl.b32 	%r235, %r1, 2;
	add.s32 	%r233, %r235, %r173;
$L__BB514_7:
	ld.param.u64 	%rd13, [_Z9cuda_gemmIiLi128ELi4ELi1ELi16ELi8ELi8ELi64ELi1ELi0EEviiiPT_S1_S1_iii_param_3];
	mul.wide.s32 	%rd7, %r233, 4;
	cvta.to.global.u64 	%rd8, %rd13;
	add.s64 	%rd9, %rd8, %rd7;
	ld.global.v4.u32 	{%r174, %r175, %r176, %r177}, [%rd9];
	st.shared.v4.u32 	[%r234], {%r174, %r175, %r176, %r177};
	add.s32 	%r235, %r235, %r10;
	add.s32 	%r234, %r234, %r35;
	add.s32 	%r233, %r233, %r10;
	setp.lt.u32 	%p13, %r235, 16;
	@%p13 bra 	$L__BB514_7;
$L__BB514_8:
	setp.lt.s32 	%p14, %r6, 1;
	bar.sync 	0;
	mov.b32 	%r269, 0;
	@%p14 bra 	$L__BB514_61;
	setp.lt.s32 	%p15, %r119, 1;
	@%p15 bra 	$L__BB514_11;
	ld.shared.u32 	%r231, [%r13];
$L__BB514_11:
	setp.lt.s32 	%p16, %r119, 2;
	@%p16 bra 	$L__BB514_13;
	ld.shared.u32 	%r230, [%r15];
$L__BB514_13:
	setp.lt.s32 	%p17, %r119, 3;
	@%p17 bra 	$L__BB514_15;
	ld.shared.u32 	%r229, [%r17];
$L__BB514_15:
	setp.lt.s32 	%p18, %r119, 4;
	@%p18 bra 	$L__BB514_17;
	ld.shared.u32 	%r228, [%r19];
$L__BB514_17:
	setp.lt.s32 	%p19, %r119, 5;
	@%p19 bra 	$L__BB514_19;
	ld.shared.u32 	%r227, [%r20];
$L__BB514_19:
	setp.lt.s32 	%p20, %r119, 6;
	@%p20 bra 	$L__BB514_21;
	ld.shared.u32 	%r226, [%r22];
$L__BB514_21:
	setp.lt.s32 	%p21, %r119, 7;
	@%p21 bra 	$L__BB514_23;
	ld.shared.u32 	%r225, [%r24];
$L__BB514_23:
	setp.lt.s32 	%p22, %r119, 8;
	@%p22 bra 	$L__BB514_25;
	ld.shared.u32 	%r224, [%r26];
$L__BB514_25:
	setp.ge.s32 	%p23, %r7, %r12;
	@%p23 bra 	$L__BB514_61;
	mov.b32 	%r269, 0;
	mov.u32 	%r244, %r7;
$L__BB514_27:
	setp.gt.u32 	%p24, %r119, 64;
	mov.u32 	%r181, _ZZ9cuda_gemmIiLi128ELi4ELi1ELi16ELi8ELi8ELi64ELi1ELi0EEviiiPT_S1_S1_iiiE11kron_fac_sh;
	mad.lo.s32 	%r73, %r244, 36, %r181;
	shl.b32 	%r182, %r1, 2;
	and.b32  	%r183, %r182, 28;
	add.s32 	%r184, %r73, %r183;
	ld.shared.u32 	%r74, [%r184];
	@%p24 bra 	$L__BB514_44;
	setp.eq.s32 	%p33, %r119, 0;
	mov.b32 	%r247, 0;
	@%p33 bra 	$L__BB514_30;
	shfl.sync.idx.b32	%r212|%p34, %r74, %r27, 6175, -1;
	mul.lo.s32 	%r247, %r212, %r231;
$L__BB514_30:
	setp.lt.s32 	%p35, %r119, 2;
	@%p35 bra 	$L__BB514_32;
	shfl.sync.idx.b32	%r213|%p36, %r74, %r28, 6175, -1;
	mad.lo.s32 	%r247, %r213, %r230, %r247;
$L__BB514_32:
	setp.lt.s32 	%p37, %r119, 3;
	@%p37 bra 	$L__BB514_34;
	shfl.sync.idx.b32	%r214|%p38, %r74, %r29, 6175, -1;
	mad.lo.s32 	%r247, %r214, %r229, %r247;
$L__BB514_34:
	setp.lt.s32 	%p39, %r119, 4;
	@%p39 bra 	$L__BB514_36;
	shfl.sync.idx.b32	%r215|%p40, %r74, %r30, 6175, -1;
	mad.lo.s32 	%r247, %r215, %r228, %r247;
$L__BB514_36:
	setp.lt.s32 	%p41, %r119, 5;
	@%p41 bra 	$L__BB514_38;
	shfl.sync.idx.b32	%r216|%p42, %r74, %r31, 6175, -1;
	mad.lo.s32 	%r247, %r216, %r227, %r247;
$L__BB514_38:
	setp.lt.s32 	%p43, %r119, 6;
	@%p43 bra 	$L__BB514_40;
	shfl.sync.idx.b32	%r217|%p44, %r74, %r32, 6175, -1;
	mad.lo.s32 	%r247, %r217, %r226, %r247;
$L__BB514_40:
	setp.lt.s32 	%p45, %r119, 7;
	@%p45 bra 	$L__BB514_42;
	shfl.sync.idx.b32	%r218|%p46, %r74, %r33, 6175, -1;
	mad.lo.s32 	%r247, %r218, %r225, %r247;
$L__BB514_42:
	setp.lt.s32 	%p47, %r119, 8;
	@%p47 bra 	$L__BB514_60;
	shfl.sync.idx.b32	%r219|%p48, %r74, %r34, 6175, -1;
	mad.lo.s32 	%r247, %r219, %r224, %r247;
	bra.uni 	$L__BB514_60;
$L__BB514_44:
	mov.b32 	%r247, 0;
	@%p15 bra 	$L__BB514_46;
	shl.b32 	%r186, %r11, 2;
	add.s32 	%r187, %r73, %r186;
	ld.shared.u32 	%r188, [%r187];
	mul.lo.s32 	%r247, %r188, %r231;
$L__BB514_46:
	@%p16 bra 	$L__BB514_48;
	shl.b32 	%r189, %r14, 2;
	add.s32 	%r190, %r73, %r189;
	ld.shared.u32 	%r191, [%r190];
	mad.lo.s32 	%r247, %r191, %r230, %r247;
$L__BB514_48:
	@%p17 bra 	$L__BB514_50;
	shl.b32 	%r192, %r16, 2;
	add.s32 	%r193, %r73, %r192;
	ld.shared.u32 	%r194, [%r193];
	mad.lo.s32 	%r247, %r194, %r229, %r247;
$L__BB514_50:
	@%p18 bra 	$L__BB514_52;
	shl.b32 	%r195, %r18, 2;
	add.s32 	%r196, %r73, %r195;
	ld.shared.u32 	%r197, [%r196];
	mad.lo.s32 	%r247, %r197, %r228, %r247;
$L__BB514_52:
	@%p19 bra 	$L__BB514_54;
	shl.b32 	%r198, %r11, 2;
	xor.b32  	%r199, %r198, 16;
	add.s32 	%r200, %r73, %r199;
	ld.shared.u32 	%r201, [%r200];
	mad.lo.s32 	%r247, %r201, %r227, %r247;
$L__BB514_54:
	@%p20 bra 	$L__BB514_56;
	shl.b32 	%r202, %r21, 2;
	add.s32 	%r203, %r73, %r202;
	ld.shared.u32 	%r204, [%r203];
	mad.lo.s32 	%r247, %r204, %r226, %r247;
$L__BB514_56:
	setp.lt.s32 	%p31, %r119, 7;
	@%p31 bra 	$L__BB514_58;
	shl.b32 	%r205, %r23, 2;
	add.s32 	%r206, %r73, %r205;
	ld.shared.u32 	%r207, [%r206];
	mad.lo.s32 	%r247, %r207, %r225, %r247;
$L__BB514_58:
	setp.lt.s32 	%p32, %r119, 8;
	@%p32 bra 	$L__BB514_60;
	shl.b32 	%r208, %r25, 2;
	add.s32 	%r209, %r73, %r208;
	ld.shared.u32 	%r210, [%r209];
	mad.lo.s32 	%r247, %r210, %r224, %r247;
$L__BB514_60:
	add.s32 	%r269, %r247, %r269;
	add.s32 	%r244, %r244, %r36;
	setp.lt.s32 	%p49, %r244, %r12;
	@%p49 bra 	$L__BB514_27;
$L__BB514_61:
	ld.param.u64 	%rd14, [_Z9cuda_gemmIiLi128ELi4ELi1ELi16ELi8ELi8ELi64ELi1ELi0EEviiiPT_S1_S1_iii_param_5];
	bar.sync 	0;
	shl.b32 	%r220, %r232, 4;
	add.s32 	%r221, %r220, %r1;
	cvta.to.global.u64 	%rd10, %rd14;
	mul.wide.s32 	%rd11, %r221, 4;
	add.s64 	%rd12, %rd10, %rd11;
	st.global.u32 	[%rd12], %r269;
	add.s32 	%r232, %r232, %r9;
	shl.b32 	%r222, %r9, 2;
	setp.lt.u32 	%p50, %r232, %r222;
	@%p50 bra 	$L__BB514_5;
$L__BB514_62:
	ret;

}
	// .globl	_Z9cuda_gemmIiLi128ELi4ELi1ELi16ELi8ELi8ELi64ELi1ELi1EEviiiPT_S1_S1_iii
.visible .entry _Z9cuda_gemmIiLi128ELi4ELi1ELi16ELi8ELi8ELi64ELi1ELi1EEviiiPT_S1_S1_iii(
	.param .u32 _Z9cuda_gemmIiLi128ELi4ELi1ELi16ELi8ELi8ELi64ELi1ELi1EEviiiPT_S1_S1_iii_param_0,
	.param .u32 _Z9cuda_gemmIiLi128ELi4ELi1ELi16ELi8ELi8ELi64ELi1ELi1EEviiiPT_S1_S1_iii_param_1,
	.param .u32 _Z9cuda_gemmIiLi128ELi4ELi1ELi16ELi8ELi8ELi64ELi1ELi1EEviiiPT_S1_S1_iii_param_2,
	.param .u64 .ptr .align 1 _Z9cuda_gemmIiLi128ELi4ELi1ELi16ELi8ELi8ELi64ELi1ELi1EEviiiPT_S1_S1_iii_param_3,
	.param .u64 .ptr .align 1 _Z9cuda_gemmIiLi128ELi4ELi1ELi16ELi8ELi8ELi64ELi1ELi1EEviiiPT_S1_S1_iii_param_4,
	.param .u64 .ptr .align 1 _Z9cuda_gemmIiLi128ELi4ELi1ELi16ELi8ELi8ELi64ELi1ELi1EEviiiPT_S1_S1_iii_param_5,
	.param .u32 _Z9cuda_gemmIiLi128ELi4ELi1ELi16ELi8ELi8ELi64ELi1ELi1EEviiiPT_S1_S1_iii_param_6,
	.param .u32 _Z9cuda_gemmIiLi128ELi4ELi1ELi16ELi8ELi8ELi64ELi1ELi1EEviiiPT_S1_S1_iii_param_7,
	.param .u32 _Z9cuda_gemmIiLi128ELi4ELi1ELi16ELi8ELi8ELi64ELi1ELi1EEviiiPT_S1_S1_iii_param_8
)
.maxntid 128
{
	.reg .pred 	%p<19>;
	.reg .b32 	%r<120>;
	.reg .b64 	%rd<25>;
	// demoted variable
	.shared .align 128 .b8 _ZZ9cuda_gemmIiLi128ELi4ELi1ELi16ELi8ELi8ELi64ELi1ELi1EEviiiPT_S1_S1_iiiE11kron_fac_sh[288];
	// demoted variable
	.shared .align 128 .b8 _ZZ9cuda_gemmIiLi128ELi4ELi1ELi16ELi8ELi8ELi64ELi1ELi1EEviiiPT_S1_S1_iiiE3Ash[64];
	ld.param.u64 	%rd10, [_Z9cuda_gemmIiLi128ELi4ELi1ELi16ELi8ELi8ELi64ELi1ELi1EEviiiPT_S1_S1_iii_param_3];
	ld.param.u64 	%rd11, [_Z9cuda_gemmIiLi128ELi4ELi1ELi16ELi8ELi8ELi64ELi1ELi1EEviiiPT_S1_S1_iii_param_4];
	cvta.to.global.u64 	%rd1, %rd11;
	mov.u32 	%r1, %tid.x;
	setp.gt.u32 	%p1, %r1, 63;
	@%p1 bra 	$L__BB515_7;
	mov.u32 	%r2, %ntid.x;
	add.s32 	%r31, %r1, %r2;
	max.u32 	%r32, %r31, 64;
	setp.lt.u32 	%p2, %r31, 64;
	selp.u32 	%r33, 1, 0, %p2;
	add.s32 	%r34, %r31, %r33;
	sub.s32 	%r35, %r32, %r34;
	div.u32 	%r36, %r35, %r2;
	add.s32 	%r3, %r36, %r33;
	and.b32  	%r37, %r3, 3;
	setp.eq.s32 	%p3, %r37, 3;
	mov.u32 	%r113, %r1;
	@%p3 bra 	$L__BB515_4;
	mul.wide.u32 	%rd12, %r1, 4;
	add.s64 	%rd23, %rd1, %rd12;
	mul.wide.u32 	%rd3, %r2, 4;
	add.s32 	%r38, %r3, 1;
	and.b32  	%r39, %r38, 3;
	neg.s32 	%r111, %r39;
	mov.u32 	%r113, %r1;
$L__BB515_3:
	.pragma "nounroll";
	ld.global.u32 	%r40, [%rd23];
	and.b32  	%r41, %r113, 7;
	mov.u32 	%r42, _ZZ9cuda_gemmIiLi128ELi4ELi1ELi16ELi8ELi8ELi64ELi1ELi1EEviiiPT_S1_S1_iiiE11kron_fac_sh;
	mad.lo.s32 	%r43, %r41, 36, %r42;
	shr.u32 	%r44, %r113, 1;
	and.b32  	%r45, %r44, 2147483644;
	add.s32 	%r46, %r43, %r45;
	st.shared.u32 	[%r46], %r40;
	add.s32 	%r113, %r113, %r2;
	add.s64 	%rd23, %rd23, %rd3;
	add.s32 	%r111, %r111, 1;
	setp.ne.s32 	%p4, %r111, 0;
	@%p4 bra 	$L__BB515_3;
$L__BB515_4:
	setp.lt.u32 	%p5, %r3, 3;
	@%p5 bra 	$L__BB515_7;
	shl.b32 	%r47, %r2, 1;
	add.s32 	%r116, %r113, %r47;
	shl.b32 	%r11, %r2, 2;
	mad.lo.s32 	%r115, %r2, 3, %r113;
	add.s32 	%r114, %r2, %r113;
$L__BB515_6:
	mul.wide.u32 	%rd13, %r113, 4;
	add.s64 	%rd14, %rd1, %rd13;
	ld.global.u32 	%r48, [%rd14];
	and.b32  	%r49, %r113, 7;
	mov.u32 	%r50, _ZZ9cuda_gemmIiLi128ELi4ELi1ELi16ELi8ELi8ELi64ELi1ELi1EEviiiPT_S1_S1_iiiE11kron_fac_sh;
	mad.lo.s32 	%r51, %r49, 36, %r50;
	shr.u32 	%r52, %r113, 1;
	and.b32  	%r53, %r52, 2147483644;
	add.s32 	%r54, %r51, %r53;
	st.shared.u32 	[%r54], %r48;
	add.s32 	%r55, %r113, %r2;
	mul.wide.u32 	%rd15, %r114, 4;
	add.s64 	%rd16, %rd1, %rd15;
	ld.global.u32 	%r56, [%rd16];
	and.b32  	%r57, %r114, 7;
	mad.lo.s32 	%r58, %r57, 36, %r50;
	shr.u32 	%r59, %r114, 1;
	and.b32  	%r60, %r59, 2147483644;
	add.s32 	%r61, %r58, %r60;
	st.shared.u32 	[%r61], %r56;
	add.s32 	%r62, %r55, %r2;
	mul.wide.u32 	%rd17, %r116, 4;
	add.s64 	%rd18, %rd1, %rd17;
	ld.global.u32 	%r63, [%rd18];
	and.b32  	%r64, %r116, 7;
	mad.lo.s32 	%r65, %r64, 36, %r50;
	shr.u32 	%r66, %r116, 1;
	and.b32  	%r67, %r66, 2147483644;
	add.s32 	%r68, %r65, %r67;
	st.shared.u32 	[%r68], %r63;
	add.s32 	%r69, %r62, %r2;
	mul.wide.u32 	%rd19, %r115, 4;
	add.s64 	%rd20, %rd1, %rd19;
	ld.global.u32 	%r70, [%rd20];
	and.b32  	%r71, %r115, 7;
	mad.lo.s32 	%r72, %r71, 36, %r50;
	shr.u32 	%r73, %r115, 1;
	and.b32  	%r74, %r73, 2147483644;
	add.s32 	%r75, %r72, %r74;
	st.shared.u32 	[%r75], %r70;
	add.s32 	%r113, %r69, %r2;
	add.s32 	%r116, %r116, %r11;
	add.s32 	%r115, %r115, %r11;
	add.s32 	%r114, %r114, %r11;
	setp.lt.u32 	%p6, %r113, 64;
	@%p6 bra 	$L__BB515_6;
$L__BB515_7:
	mov.u32 	%r22, %ctaid.y;
	mov.u32 	%r76, %nctaid.y;
	shl.b32 	%r77, %r76, 2;
	setp.ge.u32 	%p7, %r22, %r77;
	@%p7 bra 	$L__BB515_14;
	setp.gt.u32 	%p8, %r1, 3;
	@%p8 bra 	$L__BB515_11;
	shl.b32 	%r119, %r1, 2;
	shl.b32 	%r78, %r22, 4;
	mov.u32 	%r79, %ntid.x;
	shl.b32 	%r24, %r79, 2;
	shl.b32 	%r80, %r1, 4;
	mov.u32 	%r81, _ZZ9cuda_gemmIiLi128ELi4ELi1ELi16ELi8ELi8ELi64ELi1ELi1EEviiiPT_S1_S1_iiiE3Ash;
	add.s32 	%r118, %r81, %r80;
	shl.b32 	%r26, %r79, 4;
	add.s32 	%r82, %r78, %r119;
	mul.wide.u32 	%rd21, %r82, 4;
	cvta.to.global.u64 	%rd22, %rd10;
	add.s64 	%rd24, %rd22, %rd21;
	mul.wide.u32 	%rd7, %r79, 16;
$L__BB515_10:
	ld.global.v4.u32 	{%r83, %r84, %r85, %r86}, [%rd24];
	st.shared.v4.u32 	[%r118], {%r83, %r84, %r85, %r86};
	add.s32 	%r119, %r119, %r24;
	add.s32 	%r118, %r118, %r26;
	add.s64 	%rd24, %rd24, %rd7;
	setp.lt.u32 	%p9, %r119, 16;
	@%p9 bra 	$L__BB515_10;
$L__BB515_11:
	bar.sync 	0;
	setp.gt.u32 	%p10, %r1, 15;
	@%p10 bra 	$L__BB515_13;
	and.b32  	%r87, %r1, 1;
	shr.u32 	%r88, %r1, 1;
	mov.u32 	%r89, _ZZ9cuda_gemmIiLi128ELi4ELi1ELi16ELi8ELi8ELi64ELi1ELi1EEviiiPT_S1_S1_iiiE11kron_fac_sh;
	mad.lo.s32 	%r90, %r88, 36, %r89;
	shl.b32 	%r91, %r1, 2;
	and.b32  	%r92, %r91, 28;
	add.s32 	%r93, %r90, %r92;
	ld.shared.u32 	%r94, [%r93];
	shfl.sync.idx.b32	%r95|%p11, %r94, %r87, 6175, -1;
	add.s32 	%r96, %r87, 1;
	shfl.sync.idx.b32	%r97|%p12, %r94, %r96, 6175, -1;
	or.b32  	%r98, %r87, 2;
	shfl.sync.idx.b32	%r99|%p13, %r94, %r98, 6175, -1;
	add.s32 	%r100, %r87, 3;
	shfl.sync.idx.b32	%r101|%p14, %r94, %r100, 6175, -1;
	or.b32  	%r102, %r87, 4;
	shfl.sync.idx.b32	%r103|%p15, %r94, %r102, 6175, -1;
	add.s32 	%r104, %r87, 5;
	shfl.sync.idx.b32	%r105|%p16, %r94, %r104, 6175, -1;
	or.b32  	%r106, %r87, 6;
	shfl.sync.idx.b32	%r107|%p17, %r94, %r106, 6175, -1;
	add.s32 	%r108, %r87, -1;
	and.b32  	%r109, %r108, 7;
	shfl.sync.idx.b32	%r110|%p18, %r94, %r109, 6175, -1;
$L__BB515_13:
	bar.sync 	0;
$L__BB515_14:
	ret;

}
	// .globl	_Z9cuda_gemmIiLi128ELi4ELi1ELi16ELi16ELi16ELi64ELi0ELi0EEviiiPT_S1_S1_iii
.visible .entry _Z9cuda_gemmIiLi128ELi4ELi1ELi16ELi16ELi16ELi64ELi0ELi0EEviiiPT_S1_S1_iii(
	.param .u32 _Z9cuda_gemmIiLi128ELi4ELi1ELi16ELi16ELi16ELi64ELi0ELi0EEviiiPT_S1_S1_iii_param_0,
	.param .u32 _Z9cuda_gemmIiLi128ELi4ELi1ELi16ELi16ELi16ELi64ELi0ELi0EEviiiPT_S1_S1_iii_param_1,
	.param .u32 _Z9cuda_gemmIiLi128ELi4ELi1ELi16ELi16ELi16ELi64ELi0ELi0EEviiiPT_S1_S1_iii_param_2,
	.param .u64 .ptr .align 1 _Z9cuda_gemmIiLi128ELi4ELi1ELi16ELi16ELi16ELi64ELi0ELi0EEviiiPT_S1_S1_iii_param_3,
	.param .u64 .ptr .align 1 _Z9cuda_gemmIiLi128ELi4ELi1ELi16ELi16ELi16ELi64ELi0ELi0EEviiiPT_S1_S1_iii_param_4,
	.param .u64 .ptr .align 1 _Z9cuda_gemmIiLi128ELi4ELi1ELi16ELi16ELi16ELi64ELi0ELi0EEviiiPT_S1_S1_iii_param_5,
	.param .u32 _Z9cuda_gemmIiLi128ELi4ELi1ELi16ELi16ELi16ELi64ELi0ELi0EEviiiPT_S1_S1_iii_param_6,
	.param .u32 _Z9cuda_gemmIiLi128ELi4ELi1ELi16ELi16ELi16ELi64ELi0ELi0EEviiiPT_S1_S1_iii_param_7,
	.param .u32 _Z9cuda_gemmIiLi128ELi4ELi1ELi16ELi16ELi16ELi64ELi0ELi0EEviiiPT_S1_S1_iii_param_8
)
.maxntid 128
{
	.reg .pred 	%p<91>;
	.reg .b16 	%rs<3>;
	.reg .b32 	%r<477>;
	.reg .b64 	%rd<15>;
	// demoted variable
	.shared .align 128 .b8 _ZZ9cuda_gemmIiLi128ELi4ELi1ELi16ELi16ELi16ELi64ELi0ELi0EEviiiPT_S1_S1_iiiE11kron_fac_sh[1088];
	// demoted variable
	.shared .align 128 .b8 _ZZ9cuda_gemmIiLi128ELi4ELi1ELi16ELi16ELi16ELi64ELi0ELi0EEviiiPT_S1_S1_iiiE3Ash[64];
	ld.param.u64 	%rd3, [_Z9cuda_gemmIiLi128ELi4ELi1ELi16ELi16ELi16ELi64ELi0ELi0EEviiiPT_S1_S1_iii_param_4];
	ld.param.u32 	%r208, [_Z9cuda_gemmIiLi128ELi4ELi1ELi16ELi16ELi16ELi64ELi0ELi0EEviiiPT_S1_S1_iii_param_6];
	ld.param.u32 	%r209, [_Z9cuda_gemmIiLi128ELi4ELi1ELi16ELi16ELi16ELi64ELi0ELi0EEviiiPT_S1_S1_iii_param_7];
	mov.u32 	%r1, %tid.x;
	mul.lo.s32 	%r2, %r209, %r208;
	setp.ge.u32 	%p1, %r1, %r2;
	@%p1 bra 	$L__BB516_3;
	mov.u32 	%r3, %ntid.x;
	cvta.to.global.u64 	%rd1, %rd3;
	mov.u32 	%r212, _ZZ9cuda_gemmIiLi128ELi4ELi1ELi16ELi16ELi16ELi64ELi0ELi0EEviiiPT_S1_S1_iiiE11kron_fac_sh;
	mov.u32 	%r390, %r1;
$L__BB516_2:
	mul.wide.u32 	%rd5, %r390, 4;
	add.s64 	%rd6, %rd1, %rd5;
	ld.global.u32 	%r210, [%rd6];
	rem.u32 	%r211, %r390, %r208;
	mad.lo.s32 	%r213, %r211, 68, %r212;
	div.u32 	%r214, %r390, %r209;
	shl.b32 	%r215, %r214, 2;
	add.s32 	%r216, %r213, %r215;
	st.shared.u32 	[%r216], %r210;
	add.s32 	%r390, %r390, %r3;
	setp.lt.u32 	%p2, %r390, %r2;
	@%p2 bra 	$L__BB516_2;
$L__BB516_3:
	div.s32 	%r6, 16, %r209;
	div.u32 	%r7, %r1, %r6;
	mov.u32 	%r407, %ctaid.y;
	mov.u32 	%r9, %nctaid.y;
	shl.b32 	%r217, %r9, 2;
	setp.ge.u32 	%p3, %r407, %r217;
	@%p3 bra 	$L__BB516_110;
	rem.u32 	%r219, %r1, %r6;
	mov.u32 	%r220, %ntid.x;
	shl.b32 	%r10, %r220, 2;
	and.b32  	%r11, %r219, 15;
	mul.lo.s32 	%r221, %r219, %r209;
	min.s32 	%r12, %r208, 16;
	add.s32 	%r222, %r11, %r221;
	shl.b32 	%r223, %r222, 2;
	mov.u32 	%r224, _ZZ9cuda_gemmIiLi128ELi4ELi1ELi16ELi16ELi16ELi64ELi0ELi0EEviiiPT_S1_S1_iiiE3Ash;
	add.s32 	%r13, %r224, %r223;
	add.s32 	%r225, %r219, 1;
	and.b32  	%r14, %r225, 15;
	add.s32 	%r226, %r14, %r221;
	shl.b32 	%r227, %r226, 2;
	add.s32 	%r15, %r224, %r227;
	add.s32 	%r228, %r219, 2;
	and.b32  	%r16, %r228, 15;
	add.s32 	%r229, %r16, %r221;
	shl.b32 	%r230, %r229, 2;
	add.s32 	%r17, %r224, %r230;
	add.s32 	%r231, %r219, 3;
	and.b32  	%r18, %r231, 15;
	add.s32 	%r232, %r18, %r221;
	shl.b32 	%r233, %r232, 2;
	add.s32 	%r19, %r224, %r233;
	add.s32 	%r234, %r219, 4;
	and.b32  	%r20, %r234, 15;
	add.s32 	%r235, %r20, %r221;
	shl.b32 	%r236, %r235, 2;
	add.s32 	%r21, %r224, %r236;
	add.s32 	%r237, %r219, 5;
	and.b32  	%r22, %r237, 15;
	add.s32 	%r238, %r22, %r221;
	shl.b32 	%r239, %r238, 2;
	add.s32 	%r23, %r224, %r239;
	add.s32 	%r240, %r219, 6;
	and.b32  	%r24, %r240, 15;
	add.s32 	%r241, %r24, %r221;
	shl.b32 	%r242, %r241, 2;
	add.s32 	%r25, %r224, %r242;
	add.s32 	%r243, %r219, 7;
	and.b32  	%r26, %r243, 15;
	add.s32 	%r244, %r26, %r221;
	shl.b32 	%r245, %r244, 2;
	add.s32 	%r27, %r224, %r245;
	xor.b32  	%r246, %r11, 8;
	add.s32 	%r247, %r246, %r221;
	shl.b32 	%r248, %r247, 2;
	add.s32 	%r28, %r224, %r248;
	add.s32 	%r249, %r219, 9;
	and.b32  	%r29, %r249, 15;
	add.s32 	%r250, %r29, %r221;
	shl.b32 	%r251, %r250, 2;
	add.s32 	%r30, %r224, %r251;
	add.s32 	%r252, %r219, 10;
	and.b32  	%r31, %r252, 15;
	add.s32 	%r253, %r31, %r221;
	shl.b32 	%r254, %r253, 2;
	add.s32 	%r32, %r224, %r254;
	add.s32 	%r255, %r219, 11;
	and.b32  	%r33, %r255, 15;
	add.s32 	%r256, %r33, %r221;
	shl.b32 	%r257, %r256, 2;
	add.s32 	%r34, %r224, %r257;
	add.s32 	%r258, %r219, 12;
	and.b32  	%r35, %r258, 15;
	add.s32 	%r259, %r35, %r221;
	shl.b32 	%r260, %r259, 2;
	add.s32 	%r36, %r224, %r260;
	add.s32 	%r261, %r219, 13;
	and.b32  	%r37, %r261, 15;
	add.s32 	%r262, %r37, %r221;
	shl.b32 	%r263, %r262, 2;
	add.s32 	%r38, %r224, %r263;
	add.s32 	%r264, %r219, 14;
	and.b32  	%r39, %r264, 15;
	add.s32 	%r265, %r39, %r221;
	shl.b32 	%r266, %r265, 2;
	add.s32 	%r40, %r224, %r266;
	add.s32 	%r267, %r219, -1;
	and.b32  	%r41, %r267, 15;
	add.s32 	%r268, %r41, %r221;
	shl.b32 	%r269, %r268, 2;
	add.s32 	%r42, %r224, %r269;
	setp.lt.s32 	%p4, %r11, %r209;
	selp.b32 	%r270, 0, %r209, %p4;
	sub.s32 	%r43, %r11, %r270;
	add.s32 	%r271, %r11, 1;
	setp.lt.s32 	%p5, %r271, %r209;
	selp.b32 	%r272, 0, %r209, %p5;
	sub.s32 	%r44, %r271, %r272;
	add.s32 	%r273, %r11, 2;
	setp.lt.s32 	%p6, %r273, %r209;
	selp.b32 	%r274, 0, %r209, %p6;
	sub.s32 	%r45, %r273, %r274;
	add.s32 	%r275, %r11, 3;
	setp.lt.s32 	%p7, %r275, %r209;
	selp.b32 	%r276, 0, %r209, %p7;
	sub.s32 	%r46, %r275, %r276;
	add.s32 	%r277, %r11, 4;
	setp.lt.s32 	%p8, %r277, %r209;
	selp.b32 	%r278, 0, %r209, %p8;
	sub.s32 	%r47, %r277, %r278;
	add.s32 	%r279, %r11, 5;
	setp.lt.s32 	%p9, %r279, %r209;
	selp.b32 	%r280, 0, %r209, %p9;
	sub.s32 	%r48, %r279, %r280;
	add.s32 	%r281, %r11, 6;
	setp.lt.s32 	%p10, %r281, %r209;
	selp.b32 	%r282, 0, %r209, %p10;
	sub.s32 	%r49, %r281, %r282;
	add.s32 	%r283, %r11, 7;
	setp.lt.s32 	%p11, %r283, %r209;
	selp.b32 	%r284, 0, %r209, %p11;
	sub.s32 	%r50, %r283, %r284;
	add.s32 	%r285, %r11, 8;
	setp.lt.s32 	%p12, %r285, %r209;
	selp.b32 	%r286, 0, %r209, %p12;
	sub.s32 	%r51, %r285, %r286;
	add.s32 	%r287, %r11, 9;
	setp.lt.s32 	%p13, %r287, %r209;
	selp.b32 	%r288, 0, %r209, %p13;
	sub.s32 	%r52, %r287, %r288;
	add.s32 	%r289, %r11, 10;
	setp.lt.s32 	%p14, %r289, %r209;
	selp.b32 	%r290, 0, %r209, %p14;
	sub.s32 	%r53, %r289, %r290;
	add.s32 	%r291, %r11, 11;
	setp.lt.s32 	%p15, %r291, %r209;
	selp.b32 	%r292, 0, %r209, %p15;
	sub.s32 	%r54, %r291, %r292;
	add.s32 	%r293, %r11, 12;
	setp.lt.s32 	%p16, %r293, %r209;
	selp.b32 	%r294, 0, %r209, %p16;
	sub.s32 	%r55, %r293, %r294;
	add.s32 	%r295, %r11, 13;
	setp.lt.s32 	%p17, %r295, %r209;
	selp.b32 	%r296, 0, %r209, %p17;
	sub.s32 	%r56, %r295, %r296;
	add.s32 	%r297, %r11, 14;
	setp.lt.s32 	%p18, %r297, %r209;
	selp.b32 	%r298, 0, %r209, %p18;
	sub.s32 	%r57, %r297, %r298;
	add.s32 	%r299, %r11, 15;
	setp.lt.s32 	%p19, %r299, %r209;
	selp.b32 	%r300, 0, %r209, %p19;
	sub.s32 	%r58, %r299, %r300;
	shl.b32 	%r59, %r220, 4;
	cvt.u16.u32 	%rs1, %r6;
	div.s16 	%rs2, 128, %rs1;
	cvt.s32.s16 	%r60, %rs2;
$L__BB516_5:
	setp.gt.u32 	%p20, %r1, 3;
	@%p20 bra 	$L__BB516_8;
	ld.param.u32 	%r389, [_Z9cuda_gemmIiLi128ELi4ELi1ELi16ELi16ELi16ELi64ELi0ELi0EEviiiPT_S1_S1_iii_param_2];
	shl.b32 	%r410, %r1, 2;
	shl.b32 	%r301, %r1, 4;
	mov.u32 	%r302, _ZZ9cuda_gemmIiLi128ELi4ELi1ELi16ELi16ELi16ELi64ELi0ELi0EEviiiPT_S1_S1_iiiE3Ash;
	add.s32 	%r409, %r302, %r301;
	mov.u32 	%r303, %ctaid.x;
	shl.b32 	%r304, %r303, 4;
	add.s32 	%r305, %r304, %r410;
	mad.lo.s32 	%r408, %r407, %r389, %r305;
$L__BB516_7:
	ld.param.u64 	%rd13, [_Z9cuda_gemmIiLi128ELi4ELi1ELi16ELi16ELi16ELi64ELi0ELi0EEviiiPT_S1_S1_iii_param_3];
	mul.wide.s32 	%rd7, %r408, 4;
	cvta.to.global.u64 	%rd8, %rd13;
	add.s64 	%rd9, %rd8, %rd7;
	ld.global.v4.u32 	{%r306, %r307, %r308, %r309}, [%rd9];
	st.shared.v4.u32 	[%r409], {%r306, %r307, %r308, %r309};
	add.s32 	%r410, %r410, %r10;
	add.s32 	%r409, %r409, %r59;
	add.s32 	%r408, %r408, %r10;
	setp.lt.u32 	%p21, %r410, 16;
	@%p21 bra 	$L__BB516_7;
$L__BB516_8:
	setp.lt.s32 	%p22, %r6, 1;
	bar.sync 	0;
	mov.b32 	%r476, 0;
	@%p22 bra 	$L__BB516_109;
	setp.lt.s32 	%p23, %r209, 1;
	@%p23 bra 	$L__BB516_11;
	ld.shared.u32 	%r406, [%r13];
$L__BB516_11:
	setp.lt.s32 	%p24, %r209, 2;
	@%p24 bra 	$L__BB516_13;
	ld.shared.u32 	%r405, [%r15];
$L__BB516_13:
	setp.lt.s32 	%p25, %r209, 3;
	@%p25 bra 	$L__BB516_15;
	ld.shared.u32 	%r404, [%r17];
$L__BB516_15:
	setp.lt.s32 	%p26, %r209, 4;
	@%p26 bra 	$L__BB516_17;
	ld.shared.u32 	%r403, [%r19];
$L__BB516_17:
	setp.lt.s32 	%p27, %r209, 5;
	@%p27 bra 	$L__BB516_19;
	ld.shared.u32 	%r402, [%r21];
$L__BB516_19:
	setp.lt.s32 	%p28, %r209, 6;
	@%p28 bra 	$L__BB516_21;
	ld.shared.u32 	%r401, [%r23];
$L__BB516_21:
	setp.lt.s32 	%p29, %r209, 7;
	@%p29 bra 	$L__BB516_23;
	ld.shared.u32 	%r400, [%r25];
$L__BB516_23:
	setp.lt.s32 	%p30, %r209, 8;
	@%p30 bra 	$L__BB516_25;
	ld.shared.u32 	%r399, [%r27];
$L__BB516_25:
	setp.lt.s32 	%p31, %r209, 9;
	@%p31 bra 	$L__BB516_27;
	ld.shared.u32 	%r398, [%r28];
$L__BB516_27:
	setp.lt.s32 	%p32, %r209, 10;
	@%p32 bra 	$L__BB516_29;
	ld.shared.u32 	%r397, [%r30];
$L__BB516_29:
	setp.lt.s32 	%p33, %r209, 11;
	@%p33 bra 	$L__BB516_31;
	ld.shared.u32 	%r396, [%r32];
$L__BB516_31:
	setp.lt.s32 	%p34, %r209, 12;
	@%p34 bra 	$L__BB516_33;
	ld.shared.u32 	%r395, [%r34];
$L__BB516_33:
	setp.lt.s32 	%p35, %r209, 13;
	@%p35 bra 	$L__BB516_35;
	ld.shared.u32 	%r394, [%r36];
$L__BB516_35:
	setp.lt.s32 	%p36, %r209, 14;
	@%p36 bra 	$L__BB516_37;
	ld.shared.u32 	%r393, [%r38];
$L__BB516_37:
	setp.lt.s32 	%p37, %r209, 15;
	@%p37 bra 	$L__BB516_39;
	ld.shared.u32 	%r392, [%r40];
$L__BB516_39:
	setp.lt.s32 	%p38, %r209, 16;
	@%p38 bra 	$L__BB516_41;
	ld.shared.u32 	%r391, [%r42];
$L__BB516_41:
	setp.ge.s32 	%p39, %r7, %r12;
	@%p39 bra 	$L__BB516_109;
	mov.b32 	%r476, 0;
	mov.u32 	%r427, %r7;
$L__BB516_43:
	setp.gt.u32 	%p40, %r209, 64;
	mov.u32 	%r313, _ZZ9cuda_gemmIiLi128ELi4ELi1ELi16ELi16ELi16ELi64ELi0ELi0EEviiiPT_S1_S1_iiiE11kron_fac_sh;
	mad.lo.s32 	%r121, %r427, 68, %r313;
	shl.b32 	%r314, %r1, 2;
	and.b32  	%r315, %r314, 60;
	add.s32 	%r316, %r121, %r315;
	ld.shared.u32 	%r122, [%r316];
	@%p40 bra 	$L__BB516_76;
	setp.eq.s32 	%p57, %r209, 0;
	mov.b32 	%r430, 0;
	@%p57 bra 	$L__BB516_46;
	shfl.sync.idx.b32	%r368|%p58, %r122, %r43, 4127, -1;
	mul.lo.s32 	%r430, %r368, %r406;
$L__BB516_46:
	setp.lt.s32 	%p59, %r209, 2;
	@%p59 bra 	$L__BB516_48;
	shfl.sync.idx.b32	%r369|%p60, %r122, %r44, 4127, -1;
	mad.lo.s32 	%r430, %r369, %r405, %r430;
$L__BB516_48:
	setp.lt.s32 	%p61, %r209, 3;
	@%p61 bra 	$L__BB516_50;
	shfl.sync.idx.b32	%r370|%p62, %r122, %r45, 4127, -1;
	mad.lo.s32 	%r430, %r370, %r404, %r430;
$L__BB516_50:
	setp.lt.s32 	%p63, %r209, 4;
	@%p63 bra 	$L__BB516_52;
	shfl.sync.idx.b32	%r371|%p64, %r122, %r46, 4127, -1;
	mad.lo.s32 	%r430, %r371, %r403, %r430;
$L__BB516_52:
	setp.lt.s32 	%p65, %r209, 5;
	@%p65 bra 	$L__BB516_54;
	shfl.sync.idx.b32	%r372|%p66, %r122, %r47, 4127, -1;
	mad.lo.s32 	%r430, %r372, %r402, %r430;
$L__BB516_54:
	setp.lt.s32 	%p67, %r209, 6;
	@%p67 bra 	$L__BB516_56;
	shfl.sync.idx.b32	%r373|%p68, %r122, %r48, 4127, -1;
	mad.lo.s32 	%r430, %r373, %r401, %r430;
$L__BB516_56:
	setp.lt.s32 	%p69, %r209, 7;
	@%p69 bra 	$L__BB516_58;
	shfl.sync.idx.b32	%r374|%p70, %r122, %r49, 4127, -1;
	mad.lo.s32 	%r430, %r374, %r400, %r430;
$L__BB516_58:
	setp.lt.s32 	%p71, %r209, 8;
	@%p71 bra 	$L__BB516_60;
	shfl.sync.idx.b32	%r375|%p72, %r122, %r50, 4127, -1;
	mad.lo.s32 	%r430, %r375, %r399, %r430;
$L__BB516_60:
	setp.lt.s32 	%p73, %r209, 9;
	@%p73 bra 	$L__BB516_62;
	shfl.sync.idx.b32	%r376|%p74, %r122, %r51, 4127, -1;
	mad.lo.s32 	%r430, %r376, %r398, %r430;
$L__BB516_62:
	setp.lt.s32 	%p75, %r209, 10;
	@%p75 bra 	$L__BB516_64;
	shfl.sync.idx.b32	%r377|%p76, %r122, %r52, 4127, -1;
	mad.lo.s32 	%r430, %r377, %r397, %r430;
$L__BB516_64:
	setp.lt.s32 	%p77, %r209, 11;
	@%p77 bra 	$L__BB516_66;
	shfl.sync.idx.b32	%r378|%p78, %r122, %r53, 4127, -1;
	mad.lo.s32 	%r430, %r378, %r396, %r430;
$L__BB516_66:
	setp.lt.s32 	%p79, %r209, 12;
	@%p79 bra 	$L__BB516_68;
	shfl.sync.idx.b32	%r379|%p80, %r122, %r54, 4127, -1;
	mad.lo.s32 	%r430, %r379, %r395, %r430;
$L__BB516_68:
	setp.lt.s32 	%p81, %r209, 13;
	@%p81 bra 	$L__BB516_70;
	shfl.sync.idx.b32	%r380|%p82, %r122, %r55, 4127, -1;
	mad.lo.s32 	%r430, %r380, %r394, %r430;
$L__BB516_70:
	setp.lt.s32 	%p83, %r209, 14;
	@%p83 bra 	$L__BB516_72;
	shfl.sync.idx.b32	%r381|%p84, %r122, %r56, 4127, -1;
	mad.lo.s32 	%r430, %r381, %r393, %r430;
$L__BB516_72:
	setp.lt.s32 	%p85, %r209, 15;
	@%p85 bra 	$L__BB516_74;
	shfl.sync.idx.b32	%r382|%p86, %r122, %r57, 4127, -1;
	mad.lo.s32 	%r430, %r382, %r392, %r430;
$L__BB516_74:
	setp.lt.s32 	%p87, %r209, 16;
	@%p87 bra 	$L__BB516_108;
	shfl.sync.idx.b32	%r383|%p88, %r122, %r58, 4127, -1;
	mad.lo.s32 	%r430, %r383, %r391, %r430;
	bra.uni 	$L__BB516_108;
$L__BB516_76:
	mov.b32 	%r430, 0;
	@%p23 bra 	$L__BB516_78;
	shl.b32 	%r318, %r11, 2;
	add.s32 	%r319, %r121, %r318;
	ld.shared.u32 	%r320, [%r319];
	mul.lo.s32 	%r430, %r320, %r406;
$L__BB516_78:
	@%p24 bra 	$L__BB516_80;
	shl.b32 	%r321, %r14, 2;
	add.s32 	%r322, %r121, %r321;
	ld.shared.u32 	%r323, [%r322];
	mad.lo.s32 	%r430, %r323, %r405, %r430;
$L__BB516_80:
	@%p25 bra 	$L__BB516_82;
	shl.b32 	%r324, %r16, 2;
	add.s32 	%r325, %r121, %r324;
	ld.shared.u32 	%r326, [%r325];
	mad.lo.s32 	%r430, %r326, %r404, %r430;
$L__BB516_82:
	@%p26 bra 	$L__BB516_84;
	shl.b32 	%r327, %r18, 2;
	add.s32 	%r328, %r121, %r327;
	ld.shared.u32 	%r329, [%r328];
	mad.lo.s32 	%r430, %r329, %r403, %r430;
$L__BB516_84:
	@%p27 bra 	$L__BB516_86;
	shl.b32 	%r330, %r20, 2;
	add.s32 	%r331, %r121, %r330;
	ld.shared.u32 	%r332, [%r331];
	mad.lo.s32 	%r430, %r332, %r402, %r430;
$L__BB516_86:
	@%p28 bra 	$L__BB516_88;
	shl.b32 	%r333, %r22, 2;
	add.s32 	%r334, %r121, %r333;
	ld.shared.u32 	%r335, [%r334];
	mad.lo.s32 	%r430, %r335, %r401, %r430;
$L__BB516_88:
	setp.lt.s32 	%p47, %r209, 7;
	@%p47 bra 	$L__BB516_90;
	shl.b32 	%r336, %r24, 2;
	add.s32 	%r337, %r121, %r336;
	ld.shared.u32 	%r338, [%r337];
	mad.lo.s32 	%r430, %r338, %r400, %r430;
$L__BB516_90:
	setp.lt.s32 	%p48, %r209, 8;
	@%p48 bra 	$L__BB516_92;
	shl.b32 	%r339, %r26, 2;
	add.s32 	%r340, %r121, %r339;
	ld.shared.u32 	%r341, [%r340];
	mad.lo.s32 	%r430, %r341, %r399, %r430;
$L__BB516_92:
	setp.lt.s32 	%p49, %r209, 9;
	@%p49 bra 	$L__BB516_94;
	shl.b32 	%r342, %r11, 2;
	xor.b32  	%r343, %r342, 32;
	add.s32 	%r344, %r121, %r343;
	ld.shared.u32 	%r345, [%r344];
	mad.lo.s32 	%r430, %r345, %r398, %r430;
$L__BB516_94:
	setp.lt.s32 	%p50, %r209, 10;
	@%p50 bra 	$L__BB516_96;
	shl.b32 	%r346, %r29, 2;
	add.s32 	%r347, %r121, %r346;
	ld.shared.u32 	%r348, [%r347];
	mad.lo.s32 	%r430, %r348, %r397, %r430;
$L__BB516_96:
	setp.lt.s32 	%p51, %r209, 11;
	@%p51 bra 	$L__BB516_98;
	shl.b32 	%r349, %r31, 2;
	add.s32 	%r350, %r121, %r349;
	ld.shared.u32 	%r351, [%r350];
	mad.lo.s32 	%r430, %r351, %r396, %r430;
$L__BB516_98:
	setp.lt.s32 	%p52, %r209, 12;
	@%p52 bra 	$L__BB516_100;
	shl.b32 	%r352, %r33, 2;
	add.s32 	%r353, %r121, %r352;
	ld.shared.u32 	%r354, [%r353];
	mad.lo.s32 	%r430, %r354, %r395, %r430;
$L__BB516_100:
	setp.lt.s32 	%p53, %r209, 13;
	@%p53 bra 	$L__BB516_102;
	shl.b32 	%r355, %r35, 2;
	add.s32 	%r356, %r121, %r355;
	ld.shared.u32 	%r357, [%r356];
	mad.lo.s32 	%r430, %r357, %r394, %r430;
$L__BB516_102:
	setp.lt.s32 	%p54, %r209, 14;
	@%p54 bra 	$L__BB516_104;
	shl.b32 	%r358, %r37, 2;
	add.s32 	%r359, %r121, %r358;
	ld.shared.u32 	%r360, [%r359];
	mad.lo.s32 	%r430, %r360, %r393, %r430;
$L__BB516_104:
	setp.lt.s32 	%p55, %r209, 15;
	@%p55 bra 	$L__BB516_106;
	shl.b32 	%r361, %r39, 2;
	add.s32 	%r362, %r121, %r361;
	ld.shared.u32 	%r363, [%r362];
	mad.lo.s32 	%r430, %r363, %r392, %r430;
$L__BB516_106:
	setp.lt.s32 	%p56, %r209, 16;
	@%p56 bra 	$L__BB516_108;
	shl.b32 	%r364, %r41, 2;
	add.s32 	%r365, %r121, %r364;
	ld.shared.u32 	%r366, [%r365];
	mad.lo.s32 	%r430, %r366, %r391, %r430;
$L__BB516_108:
	add.s32 	%r476, %r430, %r476;
	add.s32 	%r427, %r427, %r60;
	setp.lt.s32 	%p89, %r427, %r12;
	@%p89 bra 	$L__BB516_43;
$L__BB516_109:
	ld.param.u64 	%rd14, [_Z9cuda_gemmIiLi128ELi4ELi1ELi16ELi16ELi16ELi64ELi0ELi0EEviiiPT_S1_S1_iii_param_5];
	ld.param.u32 	%r388, [_Z9cuda_gemmIiLi128ELi4ELi1ELi16ELi16ELi16ELi64ELi0ELi0EEviiiPT_S1_S1_iii_param_1];
	bar.sync 	0;
	mov.u32 	%r384, %ctaid.x;
	mad.lo.s32 	%r385, %r6, %r384, %r1;
	mad.lo.s32 	%r386, %r407, %r388, %r385;
	cvta.to.global.u64 	%rd10, %rd14;
	mul.wide.s32 	%rd11, %r386, 4;
	add.s64 	%rd12, %rd10, %rd11;
	st.global.u32 	[%rd12], %r476;
	add.s32 	%r407, %r407, %r9;
	shl.b32 	%r387, %r9, 2;
	setp.lt.u32 	%p90, %r407, %r387;
	@%p90 bra 	$L__BB516_5;
$L__BB516_110:
	ret;

}
	// .globl	_Z9cuda_gemmIiLi128ELi4ELi1ELi16ELi16ELi16ELi64ELi0ELi1EEviiiPT_S1_S1_iii
.visible .entry _Z9cuda_gemmIiLi128ELi4ELi1ELi16ELi16ELi16ELi64ELi0ELi1EEviiiPT_S1_S1_iii(
	.param .u32 _Z9cuda_gemmIiLi128ELi4ELi1ELi16ELi16ELi16ELi64ELi0ELi1EEviiiPT_S1_S1_iii_param_0,
	.param .u32 _Z9cuda_gemmIiLi128ELi4ELi1ELi16ELi16ELi16ELi64ELi0ELi1EEviiiPT_S1_S1_iii_param_1,
	.param .u32 _Z9cuda_gemmIiLi128ELi4ELi1ELi16ELi16ELi16ELi64ELi0ELi1EEviiiPT_S1_S1_iii_param_2,
	.param .u64 .ptr .align 1 _Z9cuda_gemmIiLi128ELi4ELi1ELi16ELi16ELi16ELi64ELi0ELi1EEviiiPT_S1_S1_iii_param_3,
	.param .u64 .ptr .align 1 _Z9cuda_gemmIiLi128ELi4ELi1ELi16ELi16ELi16ELi64ELi0ELi1EEviiiPT_S1_S1_iii_param_4,
	.param .u64 .ptr .align 1 _Z9cuda_gemmIiLi128ELi4ELi1ELi16ELi16ELi16ELi64ELi0ELi1EEviiiPT_S1_S1_iii_param_5,
	.param .u32 _Z9cuda_gemmIiLi128ELi4ELi1ELi16ELi16ELi16ELi64ELi0ELi1EEviiiPT_S1_S1_iii_param_6,
	.param .u32 _Z9cuda_gemmIiLi128ELi4ELi1ELi16ELi16ELi16ELi64ELi0ELi1EEviiiPT_S1_S1_iii_param_7,
	.param .u32 _Z9cuda_gemmIiLi128ELi4ELi1ELi16ELi16ELi16ELi64ELi0ELi1EEviiiPT_S1_S1_iii_param_8
)
.maxntid 128
{
	.reg .pred 	%p<25>;
	.reg .b16 	%rs<8>;
	.reg .b32 	%r<115>;
	.reg .b64 	%rd<17>;
	// demoted variable
	.shared .align 128 .b8 _ZZ9cuda_gemmIiLi128ELi4ELi1ELi16ELi16ELi16ELi64ELi0ELi1EEviiiPT_S1_S1_iiiE11kron_fac_sh[1088];
	// demoted variable
	.shared .align 128 .b8 _ZZ9cuda_gemmIiLi128ELi4ELi1ELi16ELi16ELi16ELi64ELi0ELi1EEviiiPT_S1_S1_iiiE3Ash[64];
	ld.param.u32 	%r33, [_Z9cuda_gemmIiLi128ELi4ELi1ELi16ELi16ELi16ELi64ELi0ELi1EEviiiPT_S1_S1_iii_param_2];
	ld.param.u64 	%rd3, [_Z9cuda_gemmIiLi128ELi4ELi1ELi16ELi16ELi16ELi64ELi0ELi1EEviiiPT_S1_S1_iii_param_3];
	ld.param.u64 	%rd4, [_Z9cuda_gemmIiLi128ELi4ELi1ELi16ELi16ELi16ELi64ELi0ELi1EEviiiPT_S1_S1_iii_param_4];
	cvta.to.global.u64 	%rd1, %rd4;
	mov.u32 	%r1, %tid.x;
	mov.u32 	%r2, %ntid.x;
	add.s32 	%r34, %r1, %r2;
	cvt.u16.u32 	%rs3, %r34;
	not.b16 	%rs4, %rs3;
	and.b16  	%rs5, %rs4, 255;
	cvt.u16.u32 	%rs6, %r2;
	and.b16  	%rs7, %rs6, 255;
	div.u16 	%rs1, %rs5, %rs7;
	and.b16  	%rs2, %rs1, 3;
	setp.eq.s16 	%p1, %rs2, 2;
	mov.u32 	%r107, %r1;
	@%p1 bra 	$L__BB517_3;
	cvt.u32.u16 	%r3, %rs2;
	mov.b32 	%r106, 0;
	mov.u32 	%r38, _ZZ9cuda_gemmIiLi128ELi4ELi1ELi16ELi16ELi16ELi64ELi0ELi1EEviiiPT_S1_S1_iiiE11kron_fac_sh;
	mov.u32 	%r107, %r1;
$L__BB517_2:
	.pragma "nounroll";
	mul.wide.u32 	%rd5, %r107, 4;
	add.s64 	%rd6, %rd1, %rd5;
	ld.global.u32 	%r36, [%rd6];
	and.b32  	%r37, %r107, 15;
	mad.lo.s32 	%r39, %r37, 68, %r38;
	shr.u32 	%r40, %r107, 2;
	and.b32  	%r41, %r40, 1073741820;
	add.s32 	%r42, %r39, %r41;
	st.shared.u32 	[%r42], %r36;
	add.s32 	%r107, %r107, %r2;
	add.s32 	%r106, %r106, 1;
	xor.b32  	%r43, %r106, %r3;
	setp.ne.s32 	%p2, %r43, 2;
	@%p2 bra 	$L__BB517_2;
$L__BB517_3:
	setp.lt.u16 	%p3, %rs1, 2;
	@%p3 bra 	$L__BB517_6;
	shl.b32 	%r44, %r2, 1;
	add.s32 	%r110, %r107, %r44;
	shl.b32 	%r10, %r2, 2;
	mad.lo.s32 	%r109, %r2, 3, %r107;
	add.s32 	%r108, %r2, %r107;
$L__BB517_5:
	mul.wide.u32 	%rd7, %r107, 4;
	add.s64 	%rd8, %rd1, %rd7;
	ld.global.u32 	%r45, [%rd8];
	and.b32  	%r46, %r107, 15;
	mov.u32 	%r47, _ZZ9cuda_gemmIiLi128ELi4ELi1ELi16ELi16ELi16ELi64ELi0ELi1EEviiiPT_S1_S1_iiiE11kron_fac_sh;
	mad.lo.s32 	%r48, %r46, 68, %r47;
	shr.u32 	%r49, %r107, 2;
	and.b32  	%r50, %r49, 1073741820;
	add.s32 	%r51, %r48, %r50;
	st.shared.u32 	[%r51], %r45;
	add.s32 	%r52, %r107, %r2;
	mul.wide.u32 	%rd9, %r108, 4;
	add.s64 	%rd10, %rd1, %rd9;
	ld.global.u32 	%r53, [%rd10];
	and.b32  	%r54, %r108, 15;
	mad.lo.s32 	%r55, %r54, 68, %r47;
	shr.u32 	%r56, %r108, 2;
	and.b32  	%r57, %r56, 1073741820;
	add.s32 	%r58, %r55, %r57;
	st.shared.u32 	[%r58], %r53;
	add.s32 	%r59, %r52, %r2;
	mul.wide.u32 	%rd11, %r110, 4;
	add.s64 	%rd12, %rd1, %rd11;
	ld.global.u32 	%r60, [%rd12];
	and.b32  	%r61, %r110, 15;
	mad.lo.s32 	%r62, %r61, 68, %r47;
	shr.u32 	%r63, %r110, 2;
	and.b32  	%r64, %r63, 1073741820;
	add.s32 	%r65, %r62, %r64;
	st.shared.u32 	[%r65], %r60;
	add.s32 	%r66, %r59, %r2;
	mul.wide.u32 	%rd13, %r109, 4;
	add.s64 	%rd14, %rd1, %rd13;
	ld.global.u32 	%r67, [%rd14];
	and.b32  	%r68, %r109, 15;
	mad.lo.s32 	%r69, %r68, 68, %r47;
	shr.u32 	%r70, %r109, 2;
	and.b32  	%r71, %r70, 1073741820;
	add.s32 	%r72, %r69, %r71;
	st.shared.u32 	[%r72], %r67;
	add.s32 	%r107, %r66, %r2;
	add.s32 	%r110, %r110, %r10;
	add.s32 	%r109, %r109, %r10;
	add.s32 	%r108, %r108, %r10;
	setp.lt.u32 	%p4, %r107, 256;
	@%p4 bra 	$L__BB517_5;
$L__BB517_6:
	mov.u32 	%r21, %ctaid.y;
	mov.u32 	%r73, %nctaid.y;
	shl.b32 	%r74, %r73, 2;
	setp.ge.u32 	%p5, %r21, %r74;
	@%p5 bra 	$L__BB517_13;
	setp.gt.u32 	%p6, %r1, 3;
	@%p6 bra 	$L__BB517_10;
	shl.b32 	%r114, %r1, 2;
	mov.u32 	%r75, %ctaid.x;
	shl.b32 	%r76, %r75, 4;
	shl.b32 	%r23, %r2, 2;
	shl.b32 	%r77, %r1, 4;
	mov.u32 	%r78, _ZZ9cuda_gemmIiLi128ELi4ELi1ELi16ELi16ELi16ELi64ELi0ELi1EEviiiPT_S1_S1_iiiE3Ash;
	add.s32 	%r113, %r78, %r77;
	shl.b32 	%r25, %r2, 4;
	mad.lo.s32 	%r79, %r33, %r21, %r76;
	add.s32 	%r112, %r79, %r114;
	cvta.to.global.u64 	%rd2, %rd3;
$L__BB517_9:
	mul.wide.s32 	%rd15, %r112, 4;
	add.s64 	%rd16, %rd2, %rd15;
	ld.global.v4.u32 	{%r80, %r81, %r82, %r83}, [%rd16];
	st.shared.v4.u32 	[%r113], {%r80, %r81, %r82, %r83};
	add.s32 	%r114, %r114, %r23;
	add.s32 	%r113, %r113, %r25;
	add.s32 	%r112, %r112, %r23;
	setp.lt.u32 	%p7, %r114, 16;
	@%p7 bra 	$L__BB517_9;
$L__BB517_10:
	bar.sync 	0;
	setp.gt.u32 	%p8, %r1, 15;
	@%p8 bra 	$L__BB517_12;
	mov.u32 	%r84, _ZZ9cuda_gemmIiLi128ELi4ELi1ELi16ELi16ELi16ELi64ELi0ELi1EEviiiPT_S1_S1_iiiE11kron_fac_sh;
	mad.lo.s32 	%r85, %r1, 68, %r84;
	shl.b32 	%r86, %r1, 2;
	add.s32 	%r87, %r85, %r86;
	ld.shared.u32 	%r88, [%r87];
	shfl.sync.idx.b32	%r89|%p9, %r88, 0, 4127, -1;
	shfl.sync.idx.b32	%r90|%p10, %r88, 1, 4127, -1;
	shfl.sync.idx.b32	%r91|%p11, %r88, 2, 4127, -1;
	shfl.sync.idx.b32	%r92|%p12, %r88, 3, 4127, -1;
	shfl.sync.idx.b32	%r93|%p13, %r88, 4, 4127, -1;
	shfl.sync.idx.b32	%r94|%p14, %r88, 5, 4127, -1;
	shfl.sync.idx.b32	%r95|%p15, %r88, 6, 4127, -1;
	shfl.sync.idx.b32	%r96|%p16, %r88, 7, 4127, -1;
	shfl.sync.idx.b32	%r97|%p17, %r88, 8, 4127, -1;
	shfl.sync.idx.b32	%r98|%p18, %r88, 9, 4127, -1;
	shfl.sync.idx.b32	%r99|%p19, %r88, 10, 4127, -1;
	shfl.sync.idx.b32	%r100|%p20, %r88, 11, 4127, -1;
	shfl.sync.idx.b32	%r101|%p21, %r88, 12, 4127, -1;
	shfl.sync.idx.b32	%r102|%p22, %r88, 13, 4127, -1;
	shfl.sync.idx.b32	%r103|%p23, %r88, 14, 4127, -1;
	shfl.sync.idx.b32	%r104|%p24, %r88, 15, 4127, -1;
$L__BB517_12:
	bar.sync 	0;
$L__BB517_13:
	ret;

}
	// .globl	_Z9cuda_gemmIiLi128ELi4ELi1ELi16ELi16ELi16ELi64ELi1ELi0EEviiiPT_S1_S1_iii
.visible .entry _Z9cuda_gemmIiLi128ELi4ELi1ELi16ELi16ELi16ELi64ELi1ELi0EEviiiPT_S1_S1_iii(
	.param .u32 _Z9cuda_gemmIiLi128ELi4ELi1ELi16ELi16ELi16ELi64ELi1ELi0EEviiiPT_S1_S1_iii_param_0,
	.param .u32 _Z9cuda_gemmIiLi128ELi4ELi1ELi16ELi16ELi16ELi64ELi1ELi0EEviiiPT_S1_S1_iii_param_1,
	.param .u32 _Z9cuda_gemmIiLi128ELi4ELi1ELi16ELi16ELi16ELi64ELi1ELi0EEviiiPT_S1_S1_iii_param_2,
	.param .u64 .ptr .align 1 _Z9cuda_gemmIiLi128ELi4ELi1ELi16ELi16ELi16ELi64ELi1ELi0EEviiiPT_S1_S1_iii_param_3,
	.param .u64 .ptr .align 1 _Z9cuda_gemmIiLi128ELi4ELi1ELi16ELi16ELi16ELi64ELi1ELi0EEviiiPT_S1_S1_iii_param_4,
	.param .u64 .ptr .align 1 _Z9cuda_gemmIiLi128ELi4ELi1ELi16ELi16ELi16ELi64ELi1ELi0EEviiiPT_S1_S1_iii_param_5,
	.param .u32 _Z9cuda_gemmIiLi128ELi4ELi1ELi16ELi16ELi16ELi64ELi1ELi0EEviiiPT_S1_S1_iii_param_6,
	.param .u32 _Z9cuda_gemmIiLi128ELi4ELi1ELi16ELi16ELi16ELi64ELi1ELi0EEviiiPT_S1_S1_iii_param_7,
	.param .u32 _Z9cuda_gemmIiLi128ELi4ELi1ELi16ELi16ELi16ELi64ELi1ELi0EEviiiPT_S1_S1_iii_param_8
)
.maxntid 128
{
	.reg .pred 	%p<91>;
	.reg .b16 	%rs<3>;
	.reg .b32 	%r<470>;
	.reg .b64 	%rd<15>;
	// demoted variable
	.shared .align 128 .b8 _ZZ9cuda_gemmIiLi128ELi4ELi1ELi16ELi16ELi16ELi64ELi1ELi0EEviiiPT_S1_S1_iiiE11kron_fac_sh[1088];
	// demoted variable
	.shared .align 128 .b8 _ZZ9cuda_gemmIiLi128ELi4ELi1ELi16ELi16ELi16ELi64ELi1ELi0EEviiiPT_S1_S1_iiiE3Ash[64];
	ld.param.u64 	%rd3, [_Z9cuda_gemmIiLi128ELi4ELi1ELi16ELi16ELi16ELi64ELi1ELi0EEviiiPT_S1_S1_iii_param_4];
	ld.param.u32 	%r206, [_Z9cuda_gemmIiLi128ELi4ELi1ELi16ELi16ELi16ELi64ELi1ELi0EEviiiPT_S1_S1_iii_param_6];
	ld.param.u32 	%r207, [_Z9cuda_gemmIiLi128ELi4ELi1ELi16ELi16ELi16ELi64ELi1ELi0EEviiiPT_S1_S1_iii_param_7];
	mov.u32 	%r1, %tid.x;
	mul.lo.s32 	%r2, %r207, %r206;
	setp.ge.u32 	%p1, %r1, %r2;
	@%p1 bra 	$L__BB518_3;
	mov.u32 	%r3, %ntid.x;
	cvta.to.global.u64 	%rd1, %rd3;
	mov.u32 	%r210, _ZZ9cuda_gemmIiLi128ELi4ELi1ELi16ELi16ELi16ELi64ELi1ELi0EEviiiPT_S1_S1_iiiE11kron_fac_sh;
	mov.u32 	%r383, %r1;
$L__BB518_2:
	mul.wide.u32 	%rd5, %r383, 4;
	add.s64 	%rd6, %rd1, %rd5;
	ld.global.u32 	%r208, [%rd6];
	rem.u32 	%r209, %r383, %r206;
	mad.lo.s32 	%r211, %r209, 68, %r210;
	div.u32 	%r212, %r383, %r207;
	shl.b32 	%r213, %r212, 2;
	add.s32 	%r214, %r211, %r213;
	st.shared.u32 	[%r214], %r208;
	add.s32 	%r383, %r383, %r3;
	setp.lt.u32 	%p2, %r383, %r2;
	@%p2 bra 	$L__BB518_2;
$L__BB518_3:
	div.s32 	%r6, 16, %r207;
	div.u32 	%r7, %r1, %r6;
	mov.u32 	%r400, %ctaid.y;
	mov.u32 	%r9, %nctaid.y;
	shl.b32 	%r215, %r9, 2;
	setp.ge.u32 	%p3, %r400, %r215;
	@%p3 bra 	$L__BB518_110;
	rem.u32 	%r217, %r1, %r6;
	mov.u32 	%r218, %ntid.x;
	shl.b32 	%r10, %r218, 2;
	and.b32  	%r11, %r217, 15;
	mul.lo.s32 	%r219, %r217, %r207;
	min.s32 	%r12, %r206, 16;
	add.s32 	%r220, %r11, %r219;
	shl.b32 	%r221, %r220, 2;
	mov.u32 	%r222, _ZZ9cuda_gemmIiLi128ELi4ELi1ELi16ELi16ELi16ELi64ELi1ELi0EEviiiPT_S1_S1_iiiE3Ash;
	add.s32 	%r13, %r222, %r221;
	add.s32 	%r223, %r217, 1;
	and.b32  	%r14, %r223, 15;
	add.s32 	%r224, %r14, %r219;
	shl.b32 	%r225, %r224, 2;
	add.s32 	%r15, %r222, %r225;
	add.s32 	%r226, %r217, 2;
	and.b32  	%r16, %r226, 15;
	add.s32 	%r227, %r16, %r219;
	shl.b32 	%r228, %r227, 2;
	add.s32 	%r17, %r222, %r228;
	add.s32 	%r229, %r217, 3;
	and.b32  	%r18, %r229, 15;
	add.s32 	%r230, %r18, %r219;
	shl.b32 	%r231, %r230, 2;
	add.s32 	%r19, %r222, %r231;
	add.s32 	%r232, %r217, 4;
	and.b32  	%r20, %r232, 15;
	add.s32 	%r233, %r20, %r219;
	shl.b32 	%r234, %r233, 2;
	add.s32 	%r21, %r222, %r234;
	add.s32 	%r235, %r217, 5;
	and.b32  	%r22, %r235, 15;
	add.s32 	%r236, %r22, %r219;
	shl.b32 	%r237, %r236, 2;
	add.s32 	%r23, %r222, %r237;
	add.s32 	%r238, %r217, 6;
	and.b32  	%r24, %r238, 15;
	add.s32 	%r239, %r24, %r219;
	shl.b32 	%r240, %r239, 2;
	add.s32 	%r25, %r222, %r240;
	add.s32 	%r241, %r217, 7;
	and.b32  	%r26, %r241, 15;
	add.s32 	%r242, %r26, %r219;
	shl.b32 	%r243, %r242, 2;
	add.s32 	%r27, %r222, %r243;
	xor.b32  	%r244, %r11, 8;
	add.s32 	%r245, %r244, %r219;
	shl.b32 	%r246, %r245, 2;
	add.s32 	%r28, %r222, %r246;
	add.s32 	%r247, %r217, 9;
	and.b32  	%r29, %r247, 15;
	add.s32 	%r248, %r29, %r219;
	shl.b32 	%r249, %r248, 2;
	add.s32 	%r30, %r222, %r249;
	add.s32 	%r250, %r217, 10;
	and.b32  	%r31, %r250, 15;
	add.s32 	%r251, %r31, %r219;
	shl.b32 	%r252, %r251, 2;
	add.s32 	%r32, %r222, %r252;
	add.s32 	%r253, %r217, 11;
	and.b32  	%r33, %r253, 15;
	add.s32 	%r254, %r33, %r219;
	shl.b32 	%r255, %r254, 2;
	add.s32 	%r34, %r222, %r255;
	add.s32 	%r256, %r217, 12;
	and.b32  	%r35, %r256, 15;
	add.s32 	%r257, %r35, %r219;
	shl.b32 	%r258, %r257, 2;
	add.s32 	%r36, %r222, %r258;
	add.s32 	%r259, %r217, 13;
	and.b32  	%r37, %r259, 15;
	add.s32 	%r260, %r37, %r219;
	shl.b32 	%r261, %r260, 2;
	add.s32 	%r38, %r222, %r261;
	add.s32 	%r262, %r217, 14;
	and.b32  	%r39, %r262, 15;
	add.s32 	%r263, %r39, %r219;
	shl.b32 	%r264, %r263, 2;
	add.s32 	%r40, %r222, %r264;
	add.s32 	%r265, %r217, -1;
	and.b32  	%r41, %r265, 15;
	add.s32 	%r266, %r41, %r219;
	shl.b32 	%r267, %r266, 2;
	add.s32 	%r42, %r222, %r267;
	setp.lt.s32 	%p4, %r11, %r207;
	selp.b32 	%r268, 0, %r207, %p4;
	sub.s32 	%r43, %r11, %r268;
	add.s32 	%r269, %r11, 1;
	setp.lt.s32 	%p5, %r269, %r207;
	selp.b32 	%r270, 0, %r207, %p5;
	sub.s32 	%r44, %r269, %r270;
	add.s32 	%r271, %r11, 2;
	setp.lt.s32 	%p6, %r271, %r207;
	selp.b32 	%r272, 0, %r207, %p6;
	sub.s32 	%r45, %r271, %r272;
	add.s32 	%r273, %r11, 3;
	setp.lt.s32 	%p7, %r273, %r207;
	selp.b32 	%r274, 0, %r207, %p7;
	sub.s32 	%r46, %r273, %r274;
	add.s32 	%r275, %r11, 4;
	setp.lt.s32 	%p8, %r275, %r207;
	selp.b32 	%r276, 0, %r207, %p8;
	sub.s32 	%r47, %r275, %r276;
	add.s32 	%r277, %r11, 5;
	setp.lt.s32 	%p9, %r277, %r207;
	selp.b32 	%r278, 0, %r207, %p9;
	sub.s32 	%r48, %r277, %r278;
	add.s32 	%r279, %r11, 6;
	setp.lt.s32 	%p10, %r279, %r207;
	selp.b32 	%r280, 0, %r207, %p10;
	sub.s32 	%r49, %r279, %r280;
	add.s32 	%r281, %r11, 7;
	setp.lt.s32 	%p11, %r281, %r207;
	selp.b32 	%r282, 0, %r207, %p11;
	sub.s32 	%r50, %r281, %r282;
	add.s32 	%r283, %r11, 8;
	setp.lt.s32 	%p12, %r283, %r207;
	selp.b32 	%r284, 0, %r207, %p12;
	sub.s32 	%r51, %r283, %r284;
	add.s32 	%r285, %r11, 9;
	setp.lt.s32 	%p13, %r285, %r207;
	selp.b32 	%r286, 0, %r207, %p13;
	sub.s32 	%r52, %r285, %r286;
	add.s32 	%r287, %r11, 10;
	setp.lt.s32 	%p14, %r287, %r207;
	selp.b32 	%r288, 0, %r207, %p14;
	sub.s32 	%r53, %r287, %r288;
	add.s32 	%r289, %r11, 11;
	setp.lt.s32 	%p15, %r289, %r207;
	selp.b32 	%r290, 0, %r207, %p15;
	sub.s32 	%r54, %r289, %r290;
	add.s32 	%r291, %r11, 12;
	setp.lt.s32 	%p16, %r291, %r207;
	selp.b32 	%r292, 0, %r207, %p16;
	sub.s32 	%r55, %r291, %r292;
	add.s32 	%r293, %r11, 13;
	setp.lt.s32 	%p17, %r293, %r207;
	selp.b32 	%r294, 0, %r207, %p17;
	sub.s32 	%r56, %r293, %r294;
	add.s32 	%r295, %r11, 14;
	setp.lt.s32 	%p18, %r295, %r207;
	selp.b32 	%r296, 0, %r207, %p18;
	sub.s32 	%r57, %r295, %r296;
	add.s32 	%r297, %r11, 15;
	setp.lt.s32 	%p19, %r297, %r207;
	selp.b32 	%r298, 0, %r207, %p19;
	sub.s32 	%r58, %r297, %r298;
	shl.b32 	%r59, %r218, 4;
	cvt.u16.u32 	%rs1, %r6;
	div.s16 	%rs2, 128, %rs1;
	cvt.s32.s16 	%r60, %rs2;
$L__BB518_5:
	setp.gt.u32 	%p20, %r1, 3;
	@%p20 bra 	$L__BB518_8;
	shl.b32 	%r299, %r1, 4;
	mov.u32 	%r300, _ZZ9cuda_gemmIiLi128ELi4ELi1ELi16ELi16ELi16ELi64ELi1ELi0EEviiiPT_S1_S1_iiiE3Ash;
	add.s32 	%r402, %r300, %r299;
	shl.b32 	%r301, %r400, 4;
	shl.b32 	%r403, %r1, 2;
	add.s32 	%r401, %r403, %r301;
$L__BB518_7:
	ld.param.u64 	%rd13, [_Z9cuda_gemmIiLi128ELi4ELi1ELi16ELi16ELi16ELi64ELi1ELi0EEviiiPT_S1_S1_iii_param_3];
	mul.wide.s32 	%rd7, %r401, 4;
	cvta.to.global.u64 	%rd8, %rd13;
	add.s64 	%rd9, %rd8, %rd7;
	ld.global.v4.u32 	{%r302, %r303, %r304, %r305}, [%rd9];
	st.shared.v4.u32 	[%r402], {%r302, %r303, %r304, %r305};
	add.s32 	%r403, %r403, %r10;
	add.s32 	%r402, %r402, %r59;
	add.s32 	%r401, %r401, %r10;
	setp.lt.u32 	%p21, %r403, 16;
	@%p21 bra 	$L__BB518_7;
$L__BB518_8:
	setp.lt.s32 	%p22, %r6, 1;
	bar.sync 	0;
	mov.b32 	%r469, 0;
	@%p22 bra 	$L__BB518_109;
	setp.lt.s32 	%p23, %r207, 1;
	@%p23 bra 	$L__BB518_11;
	ld.shared.u32 	%r399, [%r13];
$L__BB518_11:
	setp.lt.s32 	%p24, %r207, 2;
	@%p24 bra 	$L__BB518_13;
	ld.shared.u32 	%r398, [%r15];
$L__BB518_13:
	setp.lt.s32 	%p25, %r207, 3;
	@%p25 bra 	$L__BB518_15;
	ld.shared.u32 	%r397, [%r17];
$L__BB518_15:
	setp.lt.s32 	%p26, %r207, 4;
	@%p26 bra 	$L__BB518_17;
	ld.shared.u32 	%r396, [%r19];
$L__BB518_17:
	setp.lt.s32 	%p27, %r207, 5;
	@%p27 bra 	$L__BB518_19;
	ld.shared.u32 	%r395, [%r21];
$L__BB518_19:
	setp.lt.s32 	%p28, %r207, 6;
	@%p28 bra 	$L__BB518_21;
	ld.shared.u32 	%r394, [%r23];
$L__BB518_21:
	setp.lt.s32 	%p29, %r207, 7;
	@%p29 bra 	$L__BB518_23;
	ld.shared.u32 	%r393, [%r25];
$L__BB518_23:
	setp.lt.s32 	%p30, %r207, 8;
	@%p30 bra 	$L__BB518_25;
	ld.shared.u32 	%r392, [%r27];
$L__BB518_25:
	setp.lt.s32 	%p31, %r207, 9;
	@%p31 bra 	$L__BB518_27;
	ld.shared.u32 	%r391, [%r28];
$L__BB518_27:
	setp.lt.s32 	%p32, %r207, 10;
	@%p32 bra 	$L__BB518_29;
	ld.shared.u32 	%r390, [%r30];
$L__BB518_29:
	setp.lt.s32 	%p33, %r207, 11;
	@%p33 bra 	$L__BB518_31;
	ld.shared.u32 	%r389, [%r32];
$L__BB518_31:
	setp.lt.s32 	%p34, %r207, 12;
	@%p34 bra 	$L__BB518_33;
	ld.shared.u32 	%r388, [%r34];
$L__BB518_33:
	setp.lt.s32 	%p35, %r207, 13;
	@%p35 bra 	$L__BB518_35;
	ld.shared.u32 	%r387, [%r36];
$L__BB518_35:
	setp.lt.s32 	%p36, %r207, 14;
	@%p36 bra 	$L__BB518_37;
	ld.shared.u32 	%r386, [%r38];
$L__BB518_37:
	setp.lt.s32 	%p37, %r207, 15;
	@%p37 bra 	$L__BB518_39;
	ld.shared.u32 	%r385, [%r40];
$L__BB518_39:
	setp.lt.s32 	%p38, %r207, 16;
	@%p38 bra 	$L__BB518_41;
	ld.shared.u32 	%r384, [%r42];
$L__BB518_41:
	setp.ge.s32 	%p39, %r7, %r12;
	@%p39 bra 	$L__BB518_109;
	mov.b32 	%r469, 0;
	mov.u32 	%r420, %r7;
$L__BB518_43:
	setp.gt.u32 	%p40, %r207, 64;
	mov.u32 	%r309, _ZZ9cuda_gemmIiLi128ELi4ELi1ELi16ELi16ELi16ELi64ELi1ELi0EEviiiPT_S1_S1_iiiE11kron_fac_sh;
	mad.lo.s32 	%r121, %r420, 68, %r309;
	shl.b32 	%r310, %r1, 2;
	and.b32  	%r311, %r310, 60;
	add.s32 	%r312, %r121, %r311;
	ld.shared.u32 	%r122, [%r312];
	@%p40 bra 	$L__BB518_76;
	setp.eq.s32 	%p57, %r207, 0;
	mov.b32 	%r423, 0;
	@%p57 bra 	$L__BB518_46;
	shfl.sync.idx.b32	%r364|%p58, %r122, %r43, 4127, -1;
	mul.lo.s32 	%r423, %r364, %r399;
$L__BB518_46:
	setp.lt.s32 	%p59, %r207, 2;
	@%p59 bra 	$L__BB518_48;
	shfl.sync.idx.b32	%r365|%p60, %r122, %r44, 4127, -1;
	mad.lo.s32 	%r423, %r365, %r398, %r423;
$L__BB518_48:
	setp.lt.s32 	%p61, %r207, 3;
	@%p61 bra 	$L__BB518_50;
	shfl.sync.idx.b32	%r366|%p62, %r122, %r45, 4127, -1;
	mad.lo.s32 	%r423, %r366, %r397, %r423;
$L__BB518_50:
	setp.lt.s32 	%p63, %r207, 4;
	@%p63 bra 	$L__BB518_52;
	shfl.sync.idx.b32	%r367|%p64, %r122, %r46, 4127, -1;
	mad.lo.s32 	%r423, %r367, %r396, %r423;
$L__BB518_52:
	setp.lt.s32 	%p65, %r207, 5;
	@%p65 bra 	$L__BB518_54;
	shfl.sync.idx.b32	%r368|%p66, %r122, %r47, 4127, -1;
	mad.lo.s32 	%r423, %r368, %r395, %r423;
$L__BB518_54:
	setp.lt.s32 	%p67, %r207, 6;
	@%p67 bra 	$L__BB518_56;
	shfl.sync.idx.b32	%r369|%p68, %r122, %r48, 4127, -1;
	mad.lo.s32 	%r423, %r369, %r394, %r423;
$L__BB518_56:
	setp.lt.s32 	%p69, %r207, 7;
	@%p69 bra 	$L__BB518_58;
	shfl.sync.idx.b32	%r370|%p70, %r122, %r49, 4127, -1;
	mad.lo.s32 	%r423, %r370, %r393, %r423;
$L__BB518_58:
	setp.lt.s32 	%p71, %r207, 8;
	@%p71 bra 	$L__BB518_60;
	shfl.sync.idx.b32	%r371|%p72, %r122, %r50, 4127, -1;
	mad.lo.s32 	%r423, %r371, %r392, %r423;
$L__BB518_60:
	setp.lt.s32 	%p73, %r207, 9;
	@%p73 bra 	$L__BB518_62;
	shfl.sync.idx.b32	%r372|%p74, %r122, %r51, 4127, -1;
	mad.lo.s32 	%r423, %r372, %r391, %r423;
$L__BB518_62:
	setp.lt.s32 	%p75, %r207, 10;
	@%p75 bra 	$L__BB518_64;
	shfl.sync.idx.b32	%r373|%p76, %r122, %r52, 4127, -1;
	mad.lo.s32 	%r423, %r373, %r390, %r423;
$L__BB518_64:
	setp.lt.s32 	%p77, %r207, 11;
	@%p77 bra 	$L__BB518_66;
	shfl.sync.idx.b32	%r374|%p78, %r122, %r53, 4127, -1;
	mad.lo.s32 	%r423, %r374, %r389, %r423;
$L__BB518_66:
	setp.lt.s32 	%p79, %r207, 12;
	@%p79 bra 	$L__BB518_68;
	shfl.sync.idx.b32	%r375|%p80, %r122, %r54, 4127, -1;
	mad.lo.s32 	%r423, %r375, %r388, %r423;
$L__BB518_68:
	setp.lt.s32 	%p81, %r207, 13;
	@%p81 bra 	$L__BB518_70;
	shfl.sync.idx.b32	%r376|%p82, %r122, %r55, 4127, -1;
	mad.lo.s32 	%r423, %r376, %r387, %r423;
$L__BB518_70:
	setp.lt.s32 	%p83, %r207, 14;
	@%p83 bra 	$L__BB518_72;
	shfl.sync.idx.b32	%r377|%p84, %r122, %r56, 4127, -1;
	mad.lo.s32 	%r423, %r377, %r386, %r423;
$L__BB518_72:
	setp.lt.s32 	%p85, %r207, 15;
	@%p85 bra 	$L__BB518_74;
	shfl.sync.idx.b32	%r378|%p86, %r122, %r57, 4127, -1;
	mad.lo.s32 	%r423, %r378, %r385, %r423;
$L__BB518_74:
	setp.lt.s32 	%p87, %r207, 16;
	@%p87 bra 	$L__BB518_108;
	shfl.sync.idx.b32	%r379|%p88, %r122, %r58, 4127, -1;
	mad.lo.s32 	%r423, %r379, %r384, %r423;
	bra.uni 	$L__BB518_108;
$L__BB518_76:
	mov.b32 	%r423, 0;
	@%p23 bra 	$L__BB518_78;
	shl.b32 	%r314, %r11, 2;
	add.s32 	%r315, %r121, %r314;
	ld.shared.u32 	%r316, [%r315];
	mul.lo.s32 	%r423, %r316, %r399;
$L__BB518_78:
	@%p24 bra 	$L__BB518_80;
	shl.b32 	%r317, %r14, 2;
	add.s32 	%r318, %r121, %r317;
	ld.shared.u32 	%r319, [%r318];
	mad.lo.s32 	%r423, %r319, %r398, %r423;
$L__BB518_80:
	@%p25 bra 	$L__BB518_82;
	shl.b32 	%r320, %r16, 2;
	add.s32 	%r321, %r121, %r320;
	ld.shared.u32 	%r322, [%r321];
	mad.lo.s32 	%r423, %r322, %r397, %r423;
$L__BB518_82:
	@%p26 bra 	$L__BB518_84;
	shl.b32 	%r323, %r18, 2;
	add.s32 	%r324, %r121, %r323;
	ld.shared.u32 	%r325, [%r324];
	mad.lo.s32 	%r423, %r325, %r396, %r423;
$L__BB518_84:
	@%p27 bra 	$L__BB518_86;
	shl.b32 	%r326, %r20, 2;
	add.s32 	%r327, %r121, %r326;
	ld.shared.u32 	%r328, [%r327];
	mad.lo.s32 	%r423, %r328, %r395, %r423;
$L__BB518_86:
	@%p28 bra 	$L__BB518_88;
	shl.b32 	%r329, %r22, 2;
	add.s32 	%r330, %r121, %r329;
	ld.shared.u32 	%r331, [%r330];
	mad.lo.s32 	%r423, %r331, %r394, %r423;
$L__BB518_88:
	setp.lt.s32 	%p47, %r207, 7;
	@%p47 bra 	$L__BB518_90;
	shl.b32 	%r332, %r24, 2;
	add.s32 	%r333, %r121, %r332;
	ld.shared.u32 	%r334, [%r333];
	mad.lo.s32 	%r423, %r334, %r393, %r423;
$L__BB518_90:
	setp.lt.s32 	%p48, %r207, 8;
	@%p48 bra 	$L__BB518_92;
	shl.b32 	%r335, %r26, 2;
	add.s32 	%r336, %r121, %r335;
	ld.shared.u32 	%r337, [%r336];
	mad.lo.s32 	%r423, %r337, %r392, %r423;
$L__BB518_92:
	setp.lt.s32 	%p49, %r207, 9;
	@%p49 bra 	$L__BB518_94;
	shl.b32 	%r338, %r11, 2;
	xor.b32  	%r339, %r338, 32;
	add.s32 	%r340, %r121, %r339;
	ld.shared.u32 	%r341, [%r340];
	mad.lo.s32 	%r423, %r341, %r391, %r423;
$L__BB518_94:
	setp.lt.s32 	%p50, %r207, 10;
	@%p50 bra 	$L__BB518_96;
	shl.b32 	%r342, %r29, 2;
	add.s32 	%r343, %r121, %r342;
	ld.shared.u32 	%r344, [%r343];
	mad.lo.s32 	%r423, %r344, %r390, %r423;
$L__BB518_96:
	setp.lt.s32 	%p51, %r207, 11;
	@%p51 bra 	$L__BB518_98;
	shl.b32 	%r345, %r31, 2;
	add.s32 	%r346, %r121, %r345;
	ld.shared.u32 	%r347, [%r346];
	mad.lo.s32 	%r423, %r347, %r389, %r423;
$L__BB518_98:
	setp.lt.s32 	%p52, %r207, 12;
	@%p52 bra 	$L__BB518_100;
	shl.b32 	%r348, %r33, 2;
	add.s32 	%r349, %r121, %r348;
	ld.shared.u32 	%r350, [%r349];
	mad.lo.s32 	%r423, %r350, %r388, %r423;
$L__BB518_100:
	setp.lt.s32 	%p53, %r207, 13;
	@%p53 bra 	$L__BB518_102;
	shl.b32 	%r351, %r35, 2;
	add.s32 	%r352, %r121, %r351;
	ld.shared.u32 	%r353, [%r352];
	mad.lo.s32 	%r423, %r353, %r387, %r423;
$L__BB518_102:
	setp.lt.s32 	%p54, %r207, 14;
	@%p54 bra 	$L__BB518_104;
	shl.b32 	%r354, %r37, 2;
	add.s32 	%r355, %r121, %r354;
	ld.shared.u32 	%r356, [%r355];
	mad.lo.s32 	%r423, %r356, %r386, %r423;
$L__BB518_104:
	setp.lt.s32 	%p55, %r207, 15;
	@%p55 bra 	$L__BB518_106;
	shl.b32 	%r357, %r39, 2;
	add.s32 	%r358, %r121, %r357;
	ld.shared.u32 	%r359, [%r358];
	mad.lo.s32 	%r423, %r359, %r385, %r423;
$L__BB518_106:
	setp.lt.s32 	%p56, %r207, 16;
	@%p56 bra 	$L__BB518_108;
	shl.b32 	%r360, %r41, 2;
	add.s32 	%r361, %r121, %r360;
	ld.shared.u32 	%r362, [%r361];
	mad.lo.s32 	%r423, %r362, %r384, %r423;
$L__BB518_108:
	add.s32 	%r469, %r423, %r469;
	add.s32 	%r420, %r420, %r60;
	setp.lt.s32 	%p89, %r420, %r12;
	@%p89 bra 	$L__BB518_43;
$L__BB518_109:
	ld.param.u64 	%rd14, [_Z9cuda_gemmIiLi128ELi4ELi1ELi16ELi16ELi16ELi64ELi1ELi0EEviiiPT_S1_S1_iii_param_5];
	bar.sync 	0;
	shl.b32 	%r380, %r400, 4;
	add.s32 	%r381, %r380, %r1;
	cvta.to.global.u64 	%rd10, %rd14;
	mul.wide.s32 	%rd11, %r381, 4;
	add.s64 	%rd12, %rd10, %rd11;
	st.global.u32 	[%rd12], %r469;
	add.s32 	%r400, %r400, %r9;
	shl.b32 	%r382, %r9, 2;
	setp.lt.u32 	%p90, %r400, %r382;
	@%p90 bra 	$L__BB518_5;
$L__BB518_110:
	ret;

}
	// .globl	_Z9cuda_gemmIiLi128ELi4ELi1ELi16ELi16ELi16ELi64ELi1ELi1EEviiiPT_S1_S1_iii
.visible .entry _Z9cuda_gemmIiLi128ELi4ELi1ELi16ELi16ELi16ELi64ELi1ELi1EEviiiPT_S1_S1_iii(
	.param .u32 _Z9cuda_gemmIiLi128ELi4ELi1ELi16ELi16ELi16ELi64ELi1ELi1EEviiiPT_S1_S1_iii_param_0,
	.param .u32 _Z9cuda_gemmIiLi128ELi4ELi1ELi16ELi16ELi16ELi64ELi1ELi1EEviiiPT_S1_S1_iii_param_1,
	.param .u32 _Z9cuda_gemmIiLi128ELi4ELi1ELi16ELi16ELi16ELi64ELi1ELi1EEviiiPT_S1_S1_iii_param_2,
	.param .u64 .ptr .align 1 _Z9cuda_gemmIiLi128ELi4ELi1ELi16ELi16ELi16ELi64ELi1ELi1EEviiiPT_S1_S1_iii_param_3,
	.param .u64 .ptr .align 1 _Z9cuda_gemmIiLi128ELi4ELi1ELi16ELi16ELi16ELi64ELi1ELi1EEviiiPT_S1_S1_iii_param_4,
	.param .u64 .ptr .align 1 _Z9cuda_gemmIiLi128ELi4ELi1ELi16ELi16ELi16ELi64ELi1ELi1EEviiiPT_S1_S1_iii_param_5,
	.param .u32 _Z9cuda_gemmIiLi128ELi4ELi1ELi16ELi16ELi16ELi64ELi1ELi1EEviiiPT_S1_S1_iii_param_6,
	.param .u32 _Z9cuda_gemmIiLi128ELi4ELi1ELi16ELi16ELi16ELi64ELi1ELi1EEviiiPT_S1_S1_iii_param_7,
	.param .u32 _Z9cuda_gemmIiLi128ELi4ELi1ELi16ELi16ELi16ELi64ELi1ELi1EEviiiPT_S1_S1_iii_param_8
)
.maxntid 128
{
	.reg .pred 	%p<25>;
	.reg .b16 	%rs<8>;
	.reg .b32 	%r<109>;
	.reg .b64 	%rd<21>;
	// demoted variable
	.shared .align 128 .b8 _ZZ9cuda_gemmIiLi128ELi4ELi1ELi16ELi16ELi16ELi64ELi1ELi1EEviiiPT_S1_S1_iiiE11kron_fac_sh[1088];
	// demoted variable
	.shared .align 128 .b8 _ZZ9cuda_gemmIiLi128ELi4ELi1ELi16ELi16ELi16ELi64ELi1ELi1EEviiiPT_S1_S1_iiiE3Ash[64];
	ld.param.u64 	%rd6, [_Z9cuda_gemmIiLi128ELi4ELi1ELi16ELi16ELi16ELi64ELi1ELi1EEviiiPT_S1_S1_iii_param_3];
	ld.param.u64 	%rd7, [_Z9cuda_gemmIiLi128ELi4ELi1ELi16ELi16ELi16ELi64ELi1ELi1EEviiiPT_S1_S1_iii_param_4];
	cvta.to.global.u64 	%rd1, %rd7;
	mov.u32 	%r1, %tid.x;
	mov.u32 	%r2, %ntid.x;
	add.s32 	%r30, %r1, %r2;
	cvt.u16.u32 	%rs3, %r30;
	not.b16 	%rs4, %rs3;
	and.b16  	%rs5, %rs4, 255;
	cvt.u16.u32 	%rs6, %r2;
	and.b16  	%rs7, %rs6, 255;
	div.u16 	%rs1, %rs5, %rs7;
	and.b16  	%rs2, %rs1, 3;
	setp.eq.s16 	%p1, %rs2, 2;
	mov.u32 	%r102, %r1;
	@%p1 bra 	$L__BB519_3;
	cvt.u32.u16 	%r3, %rs2;
	mov.b32 	%r101, 0;
	mov.u32 	%r34, _ZZ9cuda_gemmIiLi128ELi4ELi1ELi16ELi16ELi16ELi64ELi1ELi1EEviiiPT_S1_S1_iiiE11kron_fac_sh;
	mov.u32 	%r102, %r1;
$L__BB519_2:
	.pragma "nounroll";
	mul.wide.u32 	%rd8, %r102, 4;
	add.s64 	%rd9, %rd1, %rd8;
	ld.global.u32 	%r32, [%rd9];
	and.b32  	%r33, %r102, 15;
	mad.lo.s32 	%r35, %r33, 68, %r34;
	shr.u32 	%r36, %r102, 2;
	and.b32  	%r37, %r36, 1073741820;
	add.s32 	%r38, %r35, %r37;
	st.shared.u32 	[%r38], %r32;
	add.s32 	%r102, %r102, %r2;
	add.s32 	%r101, %r101, 1;
	xor.b32  	%r39, %r101, %r3;
	setp.ne.s32 	%p2, %r39, 2;
	@%p2 bra 	$L__BB519_2;
$L__BB519_3:
	setp.lt.u16 	%p3, %rs1, 2;
	@%p3 bra 	$L__BB519_6;
	shl.b32 	%r40, %r2, 1;
	add.s32 	%r105, %r102, %r40;
	shl.b32 	%r10, %r2, 2;
	mad.lo.s32 	%r104, %r2, 3, %r102;
	add.s32 	%r103, %r2, %r102;
$L__BB519_5:
	mul.wide.u32 	%rd10, %r102, 4;
	add.s64 	%rd11, %rd1, %rd10;
	ld.global.u32 	%r41, [%rd11];
	and.b32  	%r42, %r102, 15;
	mov.u32 	%r43, _ZZ9cuda_gemmIiLi128ELi4ELi1ELi16ELi16ELi16ELi64ELi1ELi1EEviiiPT_S1_S1_iiiE11kron_fac_sh;
	mad.lo.s32 	%r44, %r42, 68, %r43;
	shr.u32 	%r45, %r102, 2;
	and.b32  	%r46, %r45, 1073741820;
	add.s32 	%r47, %r44, %r46;
	st.shared.u32 	[%r47], %r41;
	add.s32 	%r48, %r102, %r2;
	mul.wide.u32 	%rd12, %r103, 4;
	add.s64 	%rd13, %rd1, %rd12;
	ld.global.u32 	%r49, [%rd13];
	and.b32  	%r50, %r103, 15;
	mad.lo.s32 	%r51, %r50, 68, %r43;
	shr.u32 	%r52, %r103, 2;
	and.b32  	%r53, %r52, 1073741820;
	add.s32 	%r54, %r51, %r53;
	st.shared.u32 	[%r54], %r49;
	add.s32 	%r55, %r48, %r2;
	mul.wide.u32 	%rd14, %r105, 4;
	add.s64 	%rd15, %rd1, %rd14;
	ld.global.u32 	%r56, [%rd15];
	and.b32  	%r57, %r105, 15;
	mad.lo.s32 	%r58, %r57, 68, %r43;
	shr.u32 	%r59, %r105, 2;
	and.b32  	%r60, %r59, 1073741820;
	add.s32 	%r61, %r58, %r60;
	st.shared.u32 	[%r61], %r56;
	add.s32 	%r62, %r55, %r2;
	mul.wide.u32 	%rd16, %r104, 4;
	add.s64 	%rd17, %rd1, %rd16;
	ld.global.u32 	%r63, [%rd17];
	and.b32  	%r64, %r104, 15;
	mad.lo.s32 	%r65, %r64, 68, %r43;
	shr.u32 	%r66, %r104, 2;
	and.b32  	%r67, %r66, 1073741820;
	add.s32 	%r68, %r65, %r67;
	st.shared.u32 	[%r68], %r63;
	add.s32 	%r102, %r62, %r2;
	add.s32 	%r105, %r105, %r10;
	add.s32 	%r104, %r104, %r10;
	add.s32 	%r103, %r103, %r10;
	setp.lt.u32 	%p4, %r102, 256;
	@%p4 bra 	$L__BB519_5;
$L__BB519_6:
	mov.u32 	%r21, %ctaid.y;
	mov.u32 	%r69, %nctaid.y;
	shl.b32 	%r70, %r69, 2;
	setp.ge.u32 	%p5, %r21, %r70;
	@%p5 bra 	$L__BB519_13;
	setp.gt.u32 	%p6, %r1, 3;
	@%p6 bra 	$L__BB519_10;
	shl.b32 	%r108, %r1, 2;
	shl.b32 	%r71, %r21, 4;
	shl.b32 	%r23, %r2, 2;
	shl.b32 	%r72, %r1, 4;
	mov.u32 	%r73, _ZZ9cuda_gemmIiLi128ELi4ELi1ELi16ELi16ELi16ELi64ELi1ELi1EEviiiPT_S1_S1_iiiE3Ash;
	add.s32 	%r107, %r73, %r72;
	shl.b32 	%r25, %r2, 4;
	add.s32 	%r74, %r71, %r108;
	mul.wide.u32 	%rd18, %r74, 4;
	cvta.to.global.u64 	%rd19, %rd6;
	add.s64 	%rd20, %rd19, %rd18;
	mul.wide.u32 	%rd3, %r2, 16;
$L__BB519_9:
	ld.global.v4.u32 	{%r75, %r76, %r77, %r78}, [%rd20];
	st.shared.v4.u32 	[%r107], {%r75, %r76, %r77, %r78};
	add.s32 	%r108, %r108, %r23;
	add.s32 	%r107, %r107, %r25;
	add.s64 	%rd20, %rd20, %rd3;
	setp.lt.u32 	%p7, %r108, 16;
	@%p7 bra 	$L__BB519_9;
$L__BB519_10:
	bar.sync 	0;
	setp.gt.u32 	%p8, %r1, 15;
	@%p8 bra 	$L__BB519_12;
	mov.u32 	%r79, _ZZ9cuda_gemmIiLi128ELi4ELi1ELi16ELi16ELi16ELi64ELi1ELi1EEviiiPT_S1_S1_iiiE11kron_fac_sh;
	mad.lo.s32 	%r80, %r1, 68, %r79;
	shl.b32 	%r81, %r1, 2;
	add.s32 	%r82, %r80, %r81;
	ld.shared.u32 	%r83, [%r82];
	shfl.sync.idx.b32	%r84|%p9, %r83, 0, 4127, -1;
	shfl.sync.idx.b32	%r85|%p10, %r83, 1, 4127, -1;
	shfl.sync.idx.b32	%r86|%p11, %r83, 2, 4127, -1;
	shfl.sync.idx.b32	%r87|%p12, %r83, 3, 4127, -1;
	shfl.sync.idx.b32	%r88|%p13, %r83, 4, 4127, -1;
	shfl.sync.idx.b32	%r89|%p14, %r83, 5, 4127, -1;
	shfl.sync.idx.b32	%r90|%p15, %r83, 6, 4127, -1;
	shfl.sync.idx.b32	%r91|%p16, %r83, 7, 4127, -1;
	shfl.sync.idx.b32	%r92|%p17, %r83, 8, 4127, -1;
	shfl.sync.idx.b32	%r93|%p18, %r83, 9, 4127, -1;
	shfl.sync.idx.b32	%r94|%p19, %r83, 10, 4127, -1;
	shfl.sync.idx.b32	%r95|%p20, %r83, 11, 4127, -1;
	shfl.sync.idx.b32	%r96|%p21, %r83, 12, 4127, -1;
	shfl.sync.idx.b32	%r97|%p22, %r83, 13, 4127, -1;
	shfl.sync.idx.b32	%r98|%p23, %r83, 14, 4127, -1;
	shfl.sync.idx.b32	%r99|%p24, %r83, 15, 4127, -1;
$L__BB519_12:
	bar.sync 	0;
$L__BB519_13:
	ret;

}
	// .globl	_Z9cuda_gemmIiLi128ELi4ELi1ELi16ELi32ELi32ELi64ELi0ELi0EEviiiPT_S1_S1_iii
.visible .entry _Z9cuda_gemmIiLi128ELi4ELi1ELi16ELi32ELi32ELi64ELi0ELi0EEviiiPT_S1_S1_iii(
	.param .u32 _Z9cuda_gemmIiLi128ELi4ELi1ELi16ELi32ELi32ELi64ELi0ELi0EEviiiPT_S1_S1_iii_param_0,
	.param .u32 _Z9cuda_gemmIiLi128ELi4ELi1ELi16ELi32ELi32ELi64ELi0ELi0EEviiiPT_S1_S1_iii_param_1,
	.param .u32 _Z9cuda_gemmIiLi128ELi4ELi1ELi16ELi32ELi32ELi64ELi0ELi0EEviiiPT_S1_S1_iii_param_2,
	.param .u64 .ptr .align 1 _Z9cuda_gemmIiLi128ELi4ELi1ELi16ELi32ELi32ELi64ELi0ELi0EEviiiPT_S1_S1_iii_param_3,
	.param .u64 .ptr .align 1 _Z9cuda_gemmIiLi128ELi4ELi1ELi16ELi32ELi32ELi64ELi0ELi0EEviiiPT_S1_S1_iii_param_4,
	.param .u64 .ptr .align 1 _Z9cuda_gemmIiLi128ELi4ELi1ELi16ELi32ELi32ELi64ELi0ELi0EEviiiPT_S1_S1_iii_param_5,
	.param .u32 _Z9cuda_gemmIiLi128ELi4ELi1ELi16ELi32ELi32ELi64ELi0ELi0EEviiiPT_S1_S1_iii_param_6,
	.param .u32 _Z9cuda_gemmIiLi128ELi4ELi1ELi16ELi32ELi32ELi64ELi0ELi0EEviiiPT_S1_S1_iii_param_7,
	.param .u32 _Z9cuda_gemmIiLi128ELi4ELi1ELi16ELi32ELi32ELi64ELi0ELi0EEviiiPT_S1_S1_iii_param_8
)
.maxntid 128
{
	.reg .pred 	%p<106>;
	.reg .b16 	%rs<3>;
	.reg .b32 	%r<633>;
	.reg .b64 	%rd<13>;
	// demoted variable
	.shared .align 128 .b8 _ZZ9cuda_gemmIiLi128ELi4ELi1ELi16ELi32ELi32ELi64ELi0ELi0EEviiiPT_S1_S1_iiiE11kron_fac_sh[2112];
	// demoted variable
	.shared .align 128 .b8 _ZZ9cuda_gemmIiLi128ELi4ELi1ELi16ELi32ELi32ELi64ELi0ELi0EEviiiPT_S1_S1_iiiE3Ash[64];
	// demoted variable
	.shared .align 128 .b8 _ZZ9cuda_gemmIiLi128ELi4ELi1ELi16ELi32ELi32ELi64ELi0ELi0EEviiiPT_S1_S1_iiiE3Csh[64];
	ld.param.u32 	%r253, [_Z9cuda_gemmIiLi128ELi4ELi1ELi16ELi32ELi32ELi64ELi0ELi0EEviiiPT_S1_S1_iii_param_1];
	ld.param.u32 	%r254, [_Z9cuda_gemmIiLi128ELi4ELi1ELi16ELi32ELi32ELi64ELi0ELi0EEviiiPT_S1_S1_iii_param_2];
	ld.param.u64 	%rd4, [_Z9cuda_gemmIiLi128ELi4ELi1ELi16ELi32ELi32ELi64ELi0ELi0EEviiiPT_S1_S1_iii_param_3];
	ld.param.u64 	%rd5, [_Z9cuda_gemmIiLi128ELi4ELi1ELi16ELi32ELi32ELi64ELi0ELi0EEviiiPT_S1_S1_iii_param_4];
	ld.param.u64 	%rd6, [_Z9cuda_gemmIiLi128ELi4ELi1ELi16ELi32ELi32ELi64ELi0ELi0EEviiiPT_S1_S1_iii_param_5];
	ld.param.u32 	%r255, [_Z9cuda_gemmIiLi128ELi4ELi1ELi16ELi32ELi32ELi64ELi0ELi0EEviiiPT_S1_S1_iii_param_6];
	ld.param.u32 	%r256, [_Z9cuda_gemmIiLi128ELi4ELi1ELi16ELi32ELi32ELi64ELi0ELi0EEviiiPT_S1_S1_iii_param_7];
	mov.u32 	%r1, %tid.x;
	div.s32 	%r2, 16, %r256;
	shl.b32 	%r3, %r2, 1;
	div.u32 	%r5, %r1, %r3;
	mul.lo.s32 	%r257, %r5, %r3;
	sub.s32 	%r258, %r1, %r257;
	shr.u32 	%r4, %r258, 1;
	mov.u32 	%r528, %ctaid.y;
	mov.u32 	%r7, %nctaid.y;
	shl.b32 	%r8, %r7, 2;
	setp.ge.u32 	%p2, %r528, %r8;
	@%p2 bra 	$L__BB520_126;
	and.b32  	%r9, %r1, 1;
	mov.u32 	%r260, %ctaid.x;
	mov.u32 	%r261, %ctaid.z;
	mov.u32 	%r262, %ntid.x;
	shl.b32 	%r10, %r260, 4;
	shl.b32 	%r11, %r262, 2;
	shr.u32 	%r12, %r1, 4;
	and.b32  	%r13, %r1, 15;
	shl.b32 	%r14, %r261, 5;
	mov.u32 	%r263, _ZZ9cuda_gemmIiLi128ELi4ELi1ELi16ELi32ELi32ELi64ELi0ELi0EEviiiPT_S1_S1_iiiE11kron_fac_sh;
	mad.lo.s32 	%r15, %r13, 132, %r263;
	shr.u32 	%r16, %r262, 4;
	and.b32  	%r264, %r4, 15;
	shl.b32 	%r265, %r1, 4;
	and.b32  	%r266, %r265, 16;
	min.s32 	%r17, %r255, 16;
	mul.lo.s32 	%r18, %r2, %r260;
	add.s32 	%r19, %r1, %r262;
	max.u32 	%r267, %r19, 16;
	setp.lt.u32 	%p3, %r19, 16;
	selp.u32 	%r268, 1, 0, %p3;
	add.s32 	%r269, %r19, %r268;
	sub.s32 	%r270, %r267, %r269;
	div.u32 	%r271, %r270, %r262;
	add.s32 	%r20, %r271, %r268;
	and.b32  	%r21, %r20, 3;
	shl.b32 	%r272, %r1, 2;
	mov.u32 	%r273, _ZZ9cuda_gemmIiLi128ELi4ELi1ELi16ELi32ELi32ELi64ELi0ELi0EEviiiPT_S1_S1_iiiE3Csh;
	add.s32 	%r22, %r273, %r272;
	add.s32 	%r23, %r22, %r11;
	add.s32 	%r24, %r19, %r262;
	add.s32 	%r25, %r24, %r262;
	add.s32 	%r274, %r4, 1;
	xor.b32  	%r275, %r264, 8;
	or.b32  	%r26, %r266, %r264;
	and.b32  	%r276, %r274, 15;
	or.b32  	%r27, %r266, %r276;
	add.s32 	%r277, %r4, 2;
	and.b32  	%r278, %r277, 15;
	or.b32  	%r28, %r266, %r278;
	add.s32 	%r279, %r4, 3;
	and.b32  	%r280, %r279, 15;
	or.b32  	%r29, %r266, %r280;
	add.s32 	%r281, %r4, 4;
	and.b32  	%r282, %r281, 15;
	or.b32  	%r30, %r266, %r282;
	add.s32 	%r283, %r4, 5;
	and.b32  	%r284, %r283, 15;
	or.b32  	%r31, %r266, %r284;
	add.s32 	%r285, %r4, 6;
	and.b32  	%r286, %r285, 15;
	or.b32  	%r32, %r266, %r286;
	add.s32 	%r287, %r4, 7;
	and.b32  	%r288, %r287, 15;
	or.b32  	%r33, %r266, %r288;
	or.b32  	%r34, %r266, %r275;
	add.s32 	%r289, %r4, 9;
	and.b32  	%r290, %r289, 15;
	or.b32  	%r35, %r266, %r290;
	add.s32 	%r291, %r4, 10;
	and.b32  	%r292, %r291, 15;
	or.b32  	%r36, %r266, %r292;
	add.s32 	%r293, %r4, 11;
	and.b32  	%r294, %r293, 15;
	or.b32  	%r37, %r266, %r294;
	add.s32 	%r295, %r4, 12;
	and.b32  	%r296, %r295, 15;
	or.b32  	%r38, %r266, %r296;
	add.s32 	%r297, %r4, 13;
	and.b32  	%r298, %r297, 15;
	or.b32  	%r39, %r266, %r298;
	add.s32 	%r299, %r4, 14;
	and.b32  	%r300, %r299, 15;
	or.b32  	%r40, %r266, %r300;
	add.s32 	%r301, %r4, -1;
	and.b32  	%r302, %r301, 15;
	or.b32  	%r41, %r266, %r302;
	setp.lt.s32 	%p4, %r264, %r256;
	selp.b32 	%r303, 0, %r256, %p4;
	sub.s32 	%r42, %r264, %r303;
	add.s32 	%r304, %r264, 1;
	setp.lt.s32 	%p5, %r304, %r256;
	selp.b32 	%r305, 0, %r256, %p5;
	sub.s32 	%r43, %r304, %r305;
	add.s32 	%r306, %r264, 2;
	setp.lt.s32 	%p6, %r306, %r256;
	selp.b32 	%r307, 0, %r256, %p6;
	sub.s32 	%r44, %r306, %r307;
	add.s32 	%r308, %r264, 3;
	setp.lt.s32 	%p7, %r308, %r256;
	selp.b32 	%r309, 0, %r256, %p7;
	sub.s32 	%r45, %r308, %r309;
	add.s32 	%r310, %r264, 4;
	setp.lt.s32 	%p8, %r310, %r256;
	selp.b32 	%r311, 0, %r256, %p8;
	sub.s32 	%r46, %r310, %r311;
	add.s32 	%r312, %r264, 5;
	setp.lt.s32 	%p9, %r312, %r256;
	selp.b32 	%r313, 0, %r256, %p9;
	sub.s32 	%r47, %r312, %r313;
	add.s32 	%r314, %r264, 6;
	setp.lt.s32 	%p10, %r314, %r256;
	selp.b32 	%r315, 0, %r256, %p10;
	sub.s32 	%r48, %r314, %r315;
	add.s32 	%r316, %r264, 7;
	setp.lt.s32 	%p11, %r316, %r256;
	selp.b32 	%r317, 0, %r256, %p11;
	sub.s32 	%r49, %r316, %r317;
	add.s32 	%r318, %r264, 8;
	setp.lt.s32 	%p12, %r318, %r256;
	selp.b32 	%r319, 0, %r256, %p12;
	sub.s32 	%r50, %r318, %r319;
	add.s32 	%r320, %r264, 9;
	setp.lt.s32 	%p13, %r320, %r256;
	selp.b32 	%r321, 0, %r256, %p13;
	sub.s32 	%r51, %r320, %r321;
	add.s32 	%r322, %r264, 10;
	setp.lt.s32 	%p14, %r322, %r256;
	selp.b32 	%r323, 0, %r256, %p14;
	sub.s32 	%r52, %r322, %r323;
	add.s32 	%r324, %r264, 11;
	setp.lt.s32 	%p15, %r324, %r256;
	selp.b32 	%r325, 0, %r256, %p15;
	sub.s32 	%r53, %r324, %r325;
	add.s32 	%r326, %r264, 12;
	setp.lt.s32 	%p16, %r326, %r256;
	selp.b32 	%r327, 0, %r256, %p16;
	sub.s32 	%r54, %r326, %r327;
	add.s32 	%r328, %r264, 13;
	setp.lt.s32 	%p17, %r328, %r256;
	selp.b32 	%r329, 0, %r256, %p17;
	sub.s32 	%r55, %r328, %r329;
	add.s32 	%r330, %r264, 14;
	setp.lt.s32 	%p18, %r330, %r256;
	selp.b32 	%r331, 0, %r256, %p18;
	sub.s32 	%r56, %r330, %r331;
	add.s32 	%r332, %r264, 15;
	setp.lt.s32 	%p19, %r332, %r256;
	selp.b32 	%r333, 0, %r256, %p19;
	sub.s32 	%r57, %r332, %r333;
	shl.b32 	%r58, %r262, 4;
	shl.b32 	%r59, %r262, 3;
	mul.lo.s32 	%r60, %r262, 12;
	cvt.u16.u32 	%rs1, %r3;
	div.s16 	%rs2, 128, %rs1;
	cvt.s32.s16 	%r61, %rs2;
	and.b32  	%r62, %r1, 31;
	cvta.to.global.u64 	%rd1, %rd6;
	cvta.to.global.u64 	%rd2, %rd5;
	cvta.to.global.u64 	%rd3, %rd4;
	shl.b32 	%r424, %r62, 2;
$L__BB520_2:
	setp.gt.u32 	%p20, %r1, 15;
	@%p20 bra 	$L__BB520_10;
	setp.eq.s32 	%p21, %r21, 3;
	mov.u32 	%r529, %r1;
	@%p21 bra 	$L__BB520_7;
	setp.eq.s32 	%p22, %r21, 0;
	mov.b32 	%r334, 0;
	st.shared.u32 	[%r22], %r334;
	mov.u32 	%r529, %r19;
	@%p22 bra 	$L__BB520_7;
	setp.eq.s32 	%p23, %r21, 1;
	mov.b32 	%r335, 0;
	st.shared.u32 	[%r23], %r335;
	mov.u32 	%r529, %r24;
	@%p23 bra 	$L__BB520_7;
	add.s32 	%r336, %r23, %r11;
	mov.b32 	%r337, 0;
	st.shared.u32 	[%r336], %r337;
	mov.u32 	%r529, %r25;
$L__BB520_7:
	setp.lt.u32 	%p24, %r20, 3;
	@%p24 bra 	$L__BB520_10;
	shl.b32 	%r338, %r529, 2;
	mov.u32 	%r339, _ZZ9cuda_gemmIiLi128ELi4ELi1ELi16ELi32ELi32ELi64ELi0ELi0EEviiiPT_S1_S1_iiiE3Csh;
	add.s32 	%r530, %r339, %r338;
$L__BB520_9:
	mov.b32 	%r340, 0;
	st.shared.u32 	[%r530], %r340;
	add.s32 	%r341, %r530, %r11;
	st.shared.u32 	[%r341], %r340;
	add.s32 	%r342, %r530, %r59;
	st.shared.u32 	[%r342], %r340;
	add.s32 	%r343, %r530, %r60;
	st.shared.u32 	[%r343], %r340;
	add.s32 	%r529, %r529, %r11;
	add.s32 	%r530, %r530, %r58;
	setp.lt.u32 	%p25, %r529, 16;
	@%p25 bra 	$L__BB520_9;
$L__BB520_10:
	setp.gt.u32 	%p26, %r1, 3;
	@%p26 bra 	$L__BB520_13;
	shl.b32 	%r532, %r1, 2;
	mad.lo.s32 	%r87, %r528, %r254, %r10;
$L__BB520_12:
	add.s32 	%r344, %r87, %r532;
	mul.wide.s32 	%rd7, %r344, 4;
	add.s64 	%rd8, %rd3, %rd7;
	ld.global.v4.u32 	{%r345, %r346, %r347, %r348}, [%rd8];
	shl.b32 	%r349, %r532, 2;
	mov.u32 	%r350, _ZZ9cuda_gemmIiLi128ELi4ELi1ELi16ELi32ELi32ELi64ELi0ELi0EEviiiPT_S1_S1_iiiE3Ash;
	add.s32 	%r351, %r350, %r349;
	st.shared.v4.u32 	[%r351], {%r345, %r346, %r347, %r348};
	add.s32 	%r532, %r532, %r11;
	setp.lt.u32 	%p27, %r532, 16;
	@%p27 bra 	$L__BB520_12;
$L__BB520_13:
	mov.b32 	%r549, 0;
	mov.pred 	%p105, -1;
$L__BB520_14:
	mov.pred 	%p1, %p105;
	add.s32 	%r107, %r549, %r13;
	mov.u32 	%r550, %r12;
$L__BB520_15:
	add.s32 	%r353, %r14, %r550;
	mad.lo.s32 	%r354, %r353, %r255, %r107;
	mul.wide.s32 	%rd9, %r354, 4;
	add.s64 	%rd10, %rd2, %rd9;
	ld.global.u32 	%r355, [%rd10];
	shl.b32 	%r356, %r550, 2;
	add.s32 	%r357, %r15, %r356;
	st.shared.u32 	[%r357], %r355;
	add.s32 	%r550, %r550, %r16;
	setp.lt.u32 	%p29, %r550, 32;
	@%p29 bra 	$L__BB520_15;
	setp.lt.s32 	%p30, %r2, 1;
	bar.sync 	0;
	@%p30 bra 	$L__BB520_121;
	mov.b32 	%r567, 0;
$L__BB520_18:
	setp.lt.s32 	%p31, %r256, 1;
	add.s32 	%r127, %r567, %r4;
	mul.lo.s32 	%r128, %r127, %r256;
	@%p31 bra 	$L__BB520_20;
	add.s32 	%r359, %r26, %r128;
	shl.b32 	%r360, %r359, 2;
	mov.u32 	%r361, _ZZ9cuda_gemmIiLi128ELi4ELi1ELi16ELi32ELi32ELi64ELi0ELi0EEviiiPT_S1_S1_iiiE3Ash;
	add.s32 	%r362, %r361, %r360;
	ld.shared.u32 	%r568, [%r362];
$L__BB520_20:
	setp.lt.s32 	%p32, %r256, 2;
	@%p32 bra 	$L__BB520_22;
	add.s32 	%r363, %r27, %r128;
	shl.b32 	%r364, %r363, 2;
	mov.u32 	%r365, _ZZ9cuda_gemmIiLi128ELi4ELi1ELi16ELi32ELi32ELi64ELi0ELi0EEviiiPT_S1_S1_iiiE3Ash;
	add.s32 	%r366, %r365, %r364;
	ld.shared.u32 	%r569, [%r366];
$L__BB520_22:
	setp.lt.s32 	%p33, %r256, 3;
	@%p33 bra 	$L__BB520_24;
	add.s32 	%r367, %r28, %r128;
	shl.b32 	%r368, %r367, 2;
	mov.u32 	%r369, _ZZ9cuda_gemmIiLi128ELi4ELi1ELi16ELi32ELi32ELi64ELi0ELi0EEviiiPT_S1_S1_iiiE3Ash;
	add.s32 	%r370, %r369, %r368;
	ld.shared.u32 	%r570, [%r370];
$L__BB520_24:
	setp.lt.s32 	%p34, %r256, 4;
	@%p34 bra 	$L__BB520_26;
	add.s32 	%r371, %r29, %r128;
	shl.b32 	%r372, %r371, 2;
	mov.u32 	%r373, _ZZ9cuda_gemmIiLi128ELi4ELi1ELi16ELi32ELi32ELi64ELi0ELi0EEviiiPT_S1_S1_iiiE3Ash;
	add.s32 	%r374, %r373, %r372;
	ld.shared.u32 	%r571, [%r374];
$L__BB520_26:
	setp.lt.s32 	%p35, %r256, 5;
	@%p35 bra 	$L__BB520_28;
	add.s32 	%r375, %r30, %r128;
	shl.b32 	%r376, %r375, 2;
	mov.u32 	%r377, _ZZ9cuda_gemmIiLi128ELi4ELi1ELi16ELi32ELi32ELi64ELi0ELi0EEviiiPT_S1_S1_iiiE3Ash;
	add.s32 	%r378, %r377, %r376;
	ld.shared.u32 	%r572, [%r378];
$L__BB520_28:
	setp.lt.s32 	%p36, %r256, 6;
	@%p36 bra 	$L__BB520_30;
	add.s32 	%r379, %r31, %r128;
	shl.b32 	%r380, %r379, 2;
	mov.u32 	%r381, _ZZ9cuda_gemmIiLi128ELi4ELi1ELi16ELi32ELi32ELi64ELi0ELi0EEviiiPT_S1_S1_iiiE3Ash;
	add.s32 	%r382, %r381, %r380;
	ld.shared.u32 	%r573, [%r382];
$L__BB520_30:
	setp.lt.s32 	%p37, %r256, 7;
	@%p37 bra 	$L__BB520_32;
	add.s32 	%r383, %r32, %r128;
	shl.b32 	%r384, %r383, 2;
	mov.u32 	%r385, _ZZ9cuda_gemmIiLi128ELi4ELi1ELi16ELi32ELi32ELi64ELi0ELi0EEviiiPT_S1_S1_iiiE3Ash;
	add.s32 	%r386, %r385, %r384;
	ld.shared.u32 	%r574, [%r386];
$L__BB520_32:
	setp.lt.s32 	%p38, %r256, 8;
	@%p38 bra 	$L__BB520_34;
	add.s32 	%r387, %r33, %r128;
	shl.b32 	%r388, %r387, 2;
	mov.u32 	%r389, _ZZ9cuda_gemmIiLi128ELi4ELi1ELi16ELi32ELi32ELi64ELi0ELi0EEviiiPT_S1_S1_iiiE3Ash;
	add.s32 	%r390, %r389, %r388;
	ld.shared.u32 	%r575, [%r390];
$L__BB520_34:
	setp.lt.s32 	%p39, %r256, 9;
	@%p39 bra 	$L__BB520_36;
	add.s32 	%r391, %r34, %r128;
	shl.b32 	%r392, %r391, 2;
	mov.u32 	%r393, _ZZ9cuda_gemmIiLi128ELi4ELi1ELi16ELi32ELi32ELi64ELi0ELi0EEviiiPT_S1_S1_iiiE3Ash;
	add.s32 	%r394, %r393, %r392;
	ld.shared.u32 	%r576, [%r394];
$L__BB520_36:
	setp.lt.s32 	%p40, %r256, 10;
	@%p40 bra 	$L__BB520_38;
	add.s32 	%r395, %r35, %r128;
	shl.b32 	%r396, %r395, 2;
	mov.u32 	%r397, _ZZ9cuda_gemmIiLi128ELi4ELi1ELi16ELi32ELi32ELi64ELi0ELi0EEviiiPT_S1_S1_iiiE3Ash;
	add.s32 	%r398, %r397, %r396;
	ld.shared.u32 	%r577, [%r398];
$L__BB520_38:
	setp.lt.s32 	%p41, %r256, 11;
	@%p41 bra 	$L__BB520_40;
	add.s32 	%r399, %r36, %r128;
	shl.b32 	%r400, %r399, 2;
	mov.u32 	%r401, _ZZ9cuda_gemmIiLi128ELi4ELi1ELi16ELi32ELi32ELi64ELi0ELi0EEviiiPT_S1_S1_iiiE3Ash;
	add.s32 	%r402, %r401, %r400;
	ld.shared.u32 	%r578, [%r402];
$L__BB520_40:
	setp.lt.s32 	%p42, %r256, 12;
	@%p42 bra 	$L__BB520_42;
	add.s32 	%r403, %r37, %r128;
	shl.b32 	%r404, %r403, 2;
	mov.u32 	%r405, _ZZ9cuda_gemmIiLi128ELi4ELi1ELi16ELi32ELi32ELi64ELi0ELi0EEviiiPT_S1_S1_iiiE3Ash;
	add.s32 	%r406, %r405, %r404;
	ld.shared.u32 	%r579, [%r406];
$L__BB520_42:
	setp.lt.s32 	%p43, %r256, 13;
	@%p43 bra 	$L__BB520_44;
	add.s32 	%r407, %r38, %r128;
	shl.b32 	%r408, %r407, 2;
	mov.u32 	%r409, _ZZ9cuda_gemmIiLi128ELi4ELi1ELi16ELi32ELi32ELi64ELi0ELi0EEviiiPT_S1_S1_iiiE3Ash;
	add.s32 	%r410, %r409, %r408;
	ld.shared.u32 	%r580, [%r410];
$L__BB520_44:
	setp.lt.s32 	%p44, %r256, 14;
	@%p44 bra 	$L__BB520_46;
	add.s32 	%r411, %r39, %r128;
	shl.b32 	%r412, %r411, 2;
	mov.u32 	%r413, _ZZ9cuda_gemmIiLi128ELi4ELi1ELi16ELi32ELi32ELi64ELi0ELi0EEviiiPT_S1_S1_iiiE3Ash;
	add.s32 	%r414, %r413, %r412;
	ld.shared.u32 	%r581, [%r414];
$L__BB520_46:
	setp.lt.s32 	%p45, %r256, 15;
	@%p45 bra 	$L__BB520_48;
	add.s32 	%r415, %r40, %r128;
	shl.b32 	%r416, %r415, 2;
	mov.u32 	%r417, _ZZ9cuda_gemmIiLi128ELi4ELi1ELi16ELi32ELi32ELi64ELi0ELi0EEviiiPT_S1_S1_iiiE3Ash;
	add.s32 	%r418, %r417, %r416;
	ld.shared.u32 	%r582, [%r418];
$L__BB520_48:
	setp.lt.s32 	%p46, %r256, 16;
	@%p46 bra 	$L__BB520_50;
	add.s32 	%r419, %r41, %r128;
	shl.b32 	%r420, %r419, 2;
	mov.u32 	%r421, _ZZ9cuda_gemmIiLi128ELi4ELi1ELi16ELi32ELi32ELi64ELi0ELi0EEviiiPT_S1_S1_iiiE3Ash;
	add.s32 	%r422, %r421, %r420;
	ld.shared.u32 	%r583, [%r422];
$L__BB520_50:
	setp.ge.s32 	%p47, %r5, %r17;
	@%p47 bra 	$L__BB520_120;
	mov.u32 	%r584, %r5;
$L__BB520_52:
	setp.gt.u32 	%p48, %r256, 64;
	mov.u32 	%r423, _ZZ9cuda_gemmIiLi128ELi4ELi1ELi16ELi32ELi32ELi64ELi0ELi0EEviiiPT_S1_S1_iiiE11kron_fac_sh;
	mad.lo.s32 	%r162, %r584, 132, %r423;
	add.s32 	%r425, %r162, %r424;
	ld.shared.u32 	%r163, [%r425];
	@%p48 bra 	$L__BB520_85;
	setp.eq.s32 	%p65, %r256, 0;
	mov.b32 	%r586, 0;
	@%p65 bra 	$L__BB520_55;
	shfl.sync.idx.b32	%r476|%p66, %r163, %r42, 31, -1;
	mul.lo.s32 	%r586, %r476, %r568;
$L__BB520_55:
	setp.lt.s32 	%p67, %r256, 2;
	@%p67 bra 	$L__BB520_57;
	shfl.sync.idx.b32	%r477|%p68, %r163, %r43, 31, -1;
	mad.lo.s32 	%r586, %r477, %r569, %r586;
$L__BB520_57:
	setp.lt.s32 	%p69, %r256, 3;
	@%p69 bra 	$L__BB520_59;
	shfl.sync.idx.b32	%r478|%p70, %r163, %r44, 31, -1;
	mad.lo.s32 	%r586, %r478, %r570, %r586;
$L__BB520_59:
	setp.lt.s32 	%p71, %r256, 4;
	@%p71 bra 	$L__BB520_61;
	shfl.sync.idx.b32	%r479|%p72, %r163, %r45, 31, -1;
	mad.lo.s32 	%r586, %r479, %r571, %r586;
$L__BB520_61:
	setp.lt.s32 	%p73, %r256, 5;
	@%p73 bra 	$L__BB520_63;
	shfl.sync.idx.b32	%r480|%p74, %r163, %r46, 31, -1;
	mad.lo.s32 	%r586, %r480, %r572, %r586;
$L__BB520_63:
	setp.lt.s32 	%p75, %r256, 6;
	@%p75 bra 	$L__BB520_65;
	shfl.sync.idx.b32	%r481|%p76, %r163, %r47, 31, -1;
	mad.lo.s32 	%r586, %r481, %r573, %r586;
$L__BB520_65:
	setp.lt.s32 	%p77, %r256, 7;
	@%p77 bra 	$L__BB520_67;
	shfl.sync.idx.b32	%r482|%p78, %r163, %r48, 31, -1;
	mad.lo.s32 	%r586, %r482, %r574, %r586;
$L__BB520_67:
	setp.lt.s32 	%p79, %r256, 8;
	@%p79 bra 	$L__BB520_69;
	shfl.sync.idx.b32	%r483|%p80, %r163, %r49, 31, -1;
	mad.lo.s32 	%r586, %r483, %r575, %r586;
$L__BB520_69:
	setp.lt.s32 	%p81, %r256, 9;
	@%p81 bra 	$L__BB520_71;
	shfl.sync.idx.b32	%r484|%p82, %r163, %r50, 31, -1;
	mad.lo.s32 	%r586, %r484, %r576, %r586;
$L__BB520_71:
	setp.lt.s32 	%p83, %r256, 10;
	@%p83 bra 	$L__BB520_73;
	shfl.sync.idx.b32	%r485|%p84, %r163, %r51, 31, -1;
	mad.lo.s32 	%r586, %r485, %r577, %r586;
$L__BB520_73:
	setp.lt.s32 	%p85, %r256, 11;
	@%p85 bra 	$L__BB520_75;
	shfl.sync.idx.b32	%r486|%p86, %r163, %r52, 31, -1;
	mad.lo.s32 	%r586, %r486, %r578, %r586;
$L__BB520_75:
	setp.lt.s32 	%p87, %r256, 12;
	@%p87 bra 	$L__BB520_77;
	shfl.sync.idx.b32	%r487|%p88, %r163, %r53, 31, -1;
	mad.lo.s32 	%r586, %r487, %r579, %r586;
$L__BB520_77:
	setp.lt.s32 	%p89, %r256, 13;
	@%p89 bra 	$L__BB520_79;
	shfl.sync.idx.b32	%r488|%p90, %r163, %r54, 31, -1;
	mad.lo.s32 	%r586, %r488, %r580, %r586;
$L__BB520_79:
	setp.lt.s32 	%p91, %r256, 14;
	@%p91 bra 	$L__BB520_81;
	shfl.sync.idx.b32	%r489|%p92, %r163, %r55, 31, -1;
	mad.lo.s32 	%r586, %r489, %r581, %r586;
$L__BB520_81:
	setp.lt.s32 	%p93, %r256, 15;
	@%p93 bra 	$L__BB520_83;
	shfl.sync.idx.b32	%r490|%p94, %r163, %r56, 31, -1;
	mad.lo.s32 	%r586, %r490, %r582, %r586;
$L__BB520_83:
	setp.lt.s32 	%p95, %r256, 16;
	@%p95 bra 	$L__BB520_117;
	shfl.sync.idx.b32	%r491|%p96, %r163, %r57, 31, -1;
	mad.lo.s32 	%r586, %r491, %r583, %r586;
	bra.uni 	$L__BB520_117;
$L__BB520_85:
	mov.b32 	%r586, 0;
	@%p31 bra 	$L__BB520_87;
	shl.b32 	%r427, %r26, 2;
	add.s32 	%r428, %r162, %r427;
	ld.shared.u32 	%r429, [%r428];
	mul.lo.s32 	%r586, %r429, %r568;
$L__BB520_87:
	@%p32 bra 	$L__BB520_89;
	shl.b32 	%r430, %r27, 2;
	add.s32 	%r431, %r162, %r430;
	ld.shared.u32 	%r432, [%r431];
	mad.lo.s32 	%r586, %r432, %r569, %r586;
$L__BB520_89:
	@%p33 bra 	$L__BB520_91;
	shl.b32 	%r433, %r28, 2;
	add.s32 	%r434, %r162, %r433;
	ld.shared.u32 	%r435, [%r434];
	mad.lo.s32 	%r586, %r435, %r570, %r586;
$L__BB520_91:
	setp.lt.s32 	%p52, %r256, 4;
	@%p52 bra 	$L__BB520_93;
	shl.b32 	%r436, %r29, 2;
	add.s32 	%r437, %r162, %r436;
	ld.shared.u32 	%r438, [%r437];
	mad.lo.s32 	%r586, %r438, %r571, %r586;
$L__BB520_93:
	setp.lt.s32 	%p53, %r256, 5;
	@%p53 bra 	$L__BB520_95;
	shl.b32 	%r439, %r30, 2;
	add.s32 	%r440, %r162, %r439;
	ld.shared.u32 	%r441, [%r440];
	mad.lo.s32 	%r586, %r441, %r572, %r586;
$L__BB520_95:
	setp.lt.s32 	%p54, %r256, 6;
	@%p54 bra 	$L__BB520_97;
	shl.b32 	%r442, %r31, 2;
	add.s32 	%r443, %r162, %r442;
	ld.shared.u32 	%r444, [%r443];
	mad.lo.s32 	%r586, %r444, %r573, %r586;
$L__BB520_97:
	setp.lt.s32 	%p55, %r256, 7;
	@%p55 bra 	$L__BB520_99;
	shl.b32 	%r445, %r32, 2;
	add.s32 	%r446, %r162, %r445;
	ld.shared.u32 	%r447, [%r446];
	mad.lo.s32 	%r586, %r447, %r574, %r586;
$L__BB520_99:
	setp.lt.s32 	%p56, %r256, 8;
	@%p56 bra 	$L__BB520_101;
	shl.b32 	%r448, %r33, 2;
	add.s32 	%r449, %r162, %r448;
	ld.shared.u32 	%r450, [%r449];
	mad.lo.s32 	%r586, %r450, %r575, %r586;
$L__BB520_101:
	setp.lt.s32 	%p57, %r256, 9;
	@%p57 bra 	$L__BB520_103;
	shl.b32 	%r451, %r34, 2;
	add.s32 	%r452, %r162, %r451;
	ld.shared.u32 	%r453, [%r452];
	mad.lo.s32 	%r586, %r453, %r576, %r586;
$L__BB520_103:
	setp.lt.s32 	%p58, %r256, 10;
	@%p58 bra 	$L__BB520_105;
	shl.b32 	%r454, %r35, 2;
	add.s32 	%r455, %r162, %r454;
	ld.shared.u32 	%r456, [%r455];
	mad.lo.s32 	%r586, %r456, %r577, %r586;
$L__BB520_105:
	setp.lt.s32 	%p59, %r256, 11;
	@%p59 bra 	$L__BB520_107;
	shl.b32 	%r457, %r36, 2;
	add.s32 	%r458, %r162, %r457;
	ld.shared.u32 	%r459, [%r458];
	mad.lo.s32 	%r586, %r459, %r578, %r586;
$L__BB520_107:
	setp.lt.s32 	%p60, %r256, 12;
	@%p60 bra 	$L__BB520_109;
	shl.b32 	%r460, %r37, 2;
	add.s32 	%r461, %r162, %r460;
	ld.shared.u32 	%r462, [%r461];
	mad.lo.s32 	%r586, %r462, %r579, %r586;
$L__BB520_109:
	setp.lt.s32 	%p61, %r256, 13;
	@%p61 bra 	$L__BB520_111;
	shl.b32 	%r463, %r38, 2;
	add.s32 	%r464, %r162, %r463;
	ld.shared.u32 	%r465, [%r464];
	mad.lo.s32 	%r586, %r465, %r580, %r586;
$L__BB520_111:
	setp.lt.s32 	%p62, %r256, 14;
	@%p62 bra 	$L__BB520_113;
	shl.b32 	%r466, %r39, 2;
	add.s32 	%r467, %r162, %r466;
	ld.shared.u32 	%r468, [%r467];
	mad.lo.s32 	%r586, %r468, %r581, %r586;
$L__BB520_113:
	setp.lt.s32 	%p63, %r256, 15;
	@%p63 bra 	$L__BB520_115;
	shl.b32 	%r469, %r40, 2;
	add.s32 	%r470, %r162, %r469;
	ld.shared.u32 	%r471, [%r470];
	mad.lo.s32 	%r586, %r471, %r582, %r586;
$L__BB520_115:
	setp.lt.s32 	%p64, %r256, 16;
	@%p64 bra 	$L__BB520_117;
	shl.b32 	%r472, %r41, 2;
	add.s32 	%r473, %r162, %r472;
	ld.shared.u32 	%r474, [%r473];
	mad.lo.s32 	%r586, %r474, %r583, %r586;
$L__BB520_117:
	setp.ne.s32 	%p97, %r9, 0;
	add.s32 	%r492, %r584, %r549;
	mad.lo.s32 	%r227, %r492, %r2, %r127;
	shfl.sync.down.b32	%r493|%p98, %r586, 1, 7711, -1;
	add.s32 	%r228, %r493, %r586;
	@%p97 bra 	$L__BB520_119;
	shl.b32 	%r494, %r227, 2;
	mov.u32 	%r495, _ZZ9cuda_gemmIiLi128ELi4ELi1ELi16ELi32ELi32ELi64ELi0ELi0EEviiiPT_S1_S1_iiiE3Csh;
	add.s32 	%r496, %r495, %r494;
	ld.shared.u32 	%r497, [%r496];
	add.s32 	%r498, %r497, %r228;
	st.shared.u32 	[%r496], %r498;
$L__BB520_119:
	add.s32 	%r584, %r584, %r61;
	setp.lt.s32 	%p99, %r584, %r17;
	@%p99 bra 	$L__BB520_52;
$L__BB520_120:
	add.s32 	%r567, %r567, %r3;
	setp.lt.s32 	%p100, %r567, %r2;
	@%p100 bra 	$L__BB520_18;
$L__BB520_121:
	mov.b32 	%r549, 16;
	mov.pred 	%p105, 0;
	@%p1 bra 	$L__BB520_14;
	bar.sync 	0;
	@%p26 bra 	$L__BB520_125;
	shl.b32 	%r632, %r1, 2;
	mad.lo.s32 	%r248, %r528, %r253, %r18;
	div.s32 	%r249, %r254, %r256;
$L__BB520_124:
	div.s32 	%r500, %r632, %r2;
	mad.lo.s32 	%r501, %r249, %r500, %r248;
	mul.lo.s32 	%r502, %r500, %r2;
	sub.s32 	%r503, %r632, %r502;
	add.s32 	%r504, %r501, %r503;
	mul.wide.s32 	%rd11, %r504, 4;
	add.s64 	%rd12, %rd1, %rd11;
	shl.b32 	%r505, %r632, 2;
	mov.u32 	%r506, _ZZ9cuda_gemmIiLi128ELi4ELi1ELi16ELi32ELi32ELi64ELi0ELi0EEviiiPT_S1_S1_iiiE3Csh;
	add.s32 	%r507, %r506, %r505;
	ld.shared.v4.u32 	{%r508, %r509, %r510, %r511}, [%r507];
	st.global.v4.u32 	[%rd12], {%r508, %r509, %r510, %r511};
	add.s32 	%r632, %r632, %r11;
	setp.lt.u32 	%p103, %r632, 16;
	@%p103 bra 	$L__BB520_124;
$L__BB520_125:
	add.s32 	%r528, %r528, %r7;
	setp.lt.u32 	%p104, %r528, %r8;
	@%p104 bra 	$L__BB520_2;
$L__BB520_126:
	ret;

}
	// .globl	_Z9cuda_gemmIiLi128ELi4ELi1ELi16ELi32ELi32ELi64ELi0ELi1EEviiiPT_S1_S1_iii
.visible .entry _Z9cuda_gemmIiLi128ELi4ELi1ELi16ELi32ELi32ELi64ELi0ELi1EEviiiPT_S1_S1_iii(
	.param .u32 _Z9cuda_gemmIiLi128ELi4ELi1ELi16ELi32ELi32ELi64ELi0ELi1EEviiiPT_S1_S1_iii_param_0,
	.param .u32 _Z9cuda_gemmIiLi128ELi4ELi1ELi16ELi32ELi32ELi64ELi0ELi1EEviiiPT_S1_S1_iii_param_1,
	.param .u32 _Z9cuda_gemmIiLi128ELi4ELi1ELi16ELi32ELi32ELi64ELi0ELi1EEviiiPT_S1_S1_iii_param_2,
	.param .u64 .ptr .align 1 _Z9cuda_gemmIiLi128ELi4ELi1ELi16ELi32ELi32ELi64ELi0ELi1EEviiiPT_S1_S1_iii_param_3,
	.param .u64 .ptr .align 1 _Z9cuda_gemmIiLi128ELi4ELi1ELi16ELi32ELi32ELi64ELi0ELi1EEviiiPT_S1_S1_iii_param_4,
	.param .u64 .ptr .align 1 _Z9cuda_gemmIiLi128ELi4ELi1ELi16ELi32ELi32ELi64ELi0ELi1EEviiiPT_S1_S1_iii_param_5,
	.param .u32 _Z9cuda_gemmIiLi128ELi4ELi1ELi16ELi32ELi32ELi64ELi0ELi1EEviiiPT_S1_S1_iii_param_6,
	.param .u32 _Z9cuda_gemmIiLi128ELi4ELi1ELi16ELi32ELi32ELi64ELi0ELi1EEviiiPT_S1_S1_iii_param_7,
	.param .u32 _Z9cuda_gemmIiLi128ELi4ELi1ELi16ELi32ELi32ELi64ELi0ELi1EEviiiPT_S1_S1_iii_param_8
)
.maxntid 128
{
	.reg .pred 	%p<3>;
	.reg .b32 	%r<7>;

	mov.u32 	%r6, %ctaid.y;
	mov.u32 	%r2, %nctaid.y;
	shl.b32 	%r3, %r2, 2;
	setp.ge.u32 	%p1, %r6, %r3;
	@%p1 bra 	$L__BB521_2;
$L__BB521_1:
	bar.sync 	0;
	bar.sync 	0;
	bar.sync 	0;
	add.s32 	%r6, %r6, %r2;
	setp.lt.u32 	%p2, %r6, %r3;
	@%p2 bra 	$L__BB521_1;
$L__BB521_2:
	ret;

}
	// .globl	_Z9cuda_gemmIiLi128ELi4ELi1ELi16ELi32ELi32ELi64ELi1ELi0EEviiiPT_S1_S1_iii
.visible .entry _Z9cuda_gemmIiLi128ELi4ELi1ELi16ELi32ELi32ELi64ELi1ELi0EEviiiPT_S1_S1_iii(
	.param .u32 _Z9cuda_gemmIiLi128ELi4ELi1ELi16ELi32ELi32ELi64ELi1ELi0EEviiiPT_S1_S1_iii_param_0,
	.param .u32 _Z9cuda_gemmIiLi128ELi4ELi1ELi16ELi32ELi32ELi64ELi1ELi0EEviiiPT_S1_S1_iii_param_1,
	.param .u32 _Z9cuda_gemmIiLi128ELi4ELi1ELi16ELi32ELi32ELi64ELi1ELi0EEviiiPT_S1_S1_iii_param_2,
	.param .u64 .ptr .align 1 _Z9cuda_gemmIiLi128ELi4ELi1ELi16ELi32ELi32ELi64ELi1ELi0EEviiiPT_S1_S1_iii_param_3,
	.param .u64 .ptr .align 1 _Z9cuda_gemmIiLi128ELi4ELi1ELi16ELi32ELi32ELi64ELi1ELi0EEviiiPT_S1_S1_iii_param_4,
	.param .u64 .ptr .align 1 _Z9cuda_gemmIiLi128ELi4ELi1ELi16ELi32ELi32ELi64ELi1ELi0EEviiiPT_S1_S1_iii_param_5,
	.param .u32 _Z9cuda_gemmIiLi128ELi4ELi1ELi16ELi32ELi32ELi64ELi1ELi0EEviiiPT_S1_S1_iii_param_6,
	.param .u32 _Z9cuda_gemmIiLi128ELi4ELi1ELi16ELi32ELi32ELi64ELi1ELi0EEviiiPT_S1_S1_iii_param_7,
	.param .u32 _Z9cuda_gemmIiLi128ELi4ELi1ELi16ELi32ELi32ELi64ELi1ELi0EEviiiPT_S1_S1_iii_param_8
)
.maxntid 128
{
	.reg .pred 	%p<106>;
	.reg .b16 	%rs<3>;
	.reg .b32 	%r<634>;
	.reg .b64 	%rd<15>;
	// demoted variable
	.shared .align 128 .b8 _ZZ9cuda_gemmIiLi128ELi4ELi1ELi16ELi32ELi32ELi64ELi1ELi0EEviiiPT_S1_S1_iiiE11kron_fac_sh[2112];
	// demoted variable
	.shared .align 128 .b8 _ZZ9cuda_gemmIiLi128ELi4ELi1ELi16ELi32ELi32ELi64ELi1ELi0EEviiiPT_S1_S1_iiiE3Ash[64];
	// demoted variable
	.shared .align 128 .b8 _ZZ9cuda_gemmIiLi128ELi4ELi1ELi16ELi32ELi32ELi64ELi1ELi0EEviiiPT_S1_S1_iiiE3Csh[64];
	ld.param.u64 	%rd3, [_Z9cuda_gemmIiLi128ELi4ELi1ELi16ELi32ELi32ELi64ELi1ELi0EEviiiPT_S1_S1_iii_param_4];
	ld.param.u32 	%r241, [_Z9cuda_gemmIiLi128ELi4ELi1ELi16ELi32ELi32ELi64ELi1ELi0EEviiiPT_S1_S1_iii_param_6];
	ld.param.u32 	%r242, [_Z9cuda_gemmIiLi128ELi4ELi1ELi16ELi32ELi32ELi64ELi1ELi0EEviiiPT_S1_S1_iii_param_7];
	mov.u32 	%r1, %tid.x;
	div.s32 	%r2, 16, %r242;
	shl.b32 	%r3, %r2, 1;
	div.u32 	%r5, %r1, %r3;
	mul.lo.s32 	%r243, %r5, %r3;
	sub.s32 	%r244, %r1, %r243;
	shr.u32 	%r4, %r244, 1;
	mov.u32 	%r529, %ctaid.y;
	mov.u32 	%r7, %nctaid.y;
	shl.b32 	%r245, %r7, 2;
	setp.ge.u32 	%p2, %r529, %r245;
	@%p2 bra 	$L__BB522_126;
	and.b32  	%r8, %r1, 1;
	mov.u32 	%r247, %ctaid.z;
	mov.u32 	%r248, %ntid.x;
	shl.b32 	%r9, %r248, 2;
	and.b32  	%r10, %r1, 15;
	shl.b32 	%r11, %r247, 5;
	mov.u32 	%r249, _ZZ9cuda_gemmIiLi128ELi4ELi1ELi16ELi32ELi32ELi64ELi1ELi0EEviiiPT_S1_S1_iiiE11kron_fac_sh;
	mad.lo.s32 	%r12, %r10, 132, %r249;
	shr.u32 	%r13, %r248, 4;
	and.b32  	%r250, %r4, 15;
	shl.b32 	%r251, %r1, 4;
	and.b32  	%r252, %r251, 16;
	min.s32 	%r14, %r241, 16;
	add.s32 	%r15, %r1, %r248;
	max.u32 	%r253, %r15, 16;
	setp.lt.u32 	%p3, %r15, 16;
	selp.u32 	%r254, 1, 0, %p3;
	add.s32 	%r255, %r15, %r254;
	sub.s32 	%r256, %r253, %r255;
	div.u32 	%r257, %r256, %r248;
	add.s32 	%r16, %r257, %r254;
	add.s32 	%r17, %r15, %r248;
	add.s32 	%r258, %r4, 1;
	xor.b32  	%r259, %r250, 8;
	or.b32  	%r18, %r252, %r250;
	and.b32  	%r260, %r258, 15;
	or.b32  	%r19, %r252, %r260;
	add.s32 	%r261, %r4, 2;
	and.b32  	%r262, %r261, 15;
	or.b32  	%r20, %r252, %r262;
	add.s32 	%r263, %r4, 3;
	and.b32  	%r264, %r263, 15;
	or.b32  	%r21, %r252, %r264;
	add.s32 	%r265, %r4, 4;
	and.b32  	%r266, %r265, 15;
	or.b32  	%r22, %r252, %r266;
	add.s32 	%r267, %r4, 5;
	and.b32  	%r268, %r267, 15;
	or.b32  	%r23, %r252, %r268;
	add.s32 	%r269, %r4, 6;
	and.b32  	%r270, %r269, 15;
	or.b32  	%r24, %r252, %r270;
	add.s32 	%r271, %r4, 7;
	and.b32  	%r272, %r271, 15;
	or.b32  	%r25, %r252, %r272;
	or.b32  	%r26, %r252, %r259;
	add.s32 	%r273, %r4, 9;
	and.b32  	%r274, %r273, 15;
	or.b32  	%r27, %r252, %r274;
	add.s32 	%r275, %r4, 10;
	and.b32  	%r276, %r275, 15;
	or.b32  	%r28, %r252, %r276;
	add.s32 	%r277, %r4, 11;
	and.b32  	%r278, %r277, 15;
	or.b32  	%r29, %r252, %r278;
	add.s32 	%r279, %r4, 12;
	and.b32  	%r280, %r279, 15;
	or.b32  	%r30, %r252, %r280;
	add.s32 	%r281, %r4, 13;
	and.b32  	%r282, %r281, 15;
	or.b32  	%r31, %r252, %r282;
	add.s32 	%r283, %r4, 14;
	and.b32  	%r284, %r283, 15;
	or.b32  	%r32, %r252, %r284;
	add.s32 	%r285, %r4, -1;
	and.b32  	%r286, %r285, 15;
	or.b32  	%r33, %r252, %r286;
	setp.lt.s32 	%p4, %r250, %r242;
	selp.b32 	%r287, 0, %r242, %p4;
	sub.s32 	%r34, %r250, %r287;
	add.s32 	%r288, %r250, 1;
	setp.lt.s32 	%p5, %r288, %r242;
	selp.b32 	%r289, 0, %r242, %p5;
	sub.s32 	%r35, %r288, %r289;
	add.s32 	%r290, %r250, 2;
	setp.lt.s32 	%p6, %r290, %r242;
	selp.b32 	%r291, 0, %r242, %p6;
	sub.s32 	%r36, %r290, %r291;
	add.s32 	%r292, %r250, 3;
	setp.lt.s32 	%p7, %r292, %r242;
	selp.b32 	%r293, 0, %r242, %p7;
	sub.s32 	%r37, %r292, %r293;
	add.s32 	%r294, %r250, 4;
	setp.lt.s32 	%p8, %r294, %r242;
	selp.b32 	%r295, 0, %r242, %p8;
	sub.s32 	%r38, %r294, %r295;
	add.s32 	%r296, %r250, 5;
	setp.lt.s32 	%p9, %r296, %r242;
	selp.b32 	%r297, 0, %r242, %p9;
	sub.s32 	%r39, %r296, %r297;
	add.s32 	%r298, %r250, 6;
	setp.lt.s32 	%p10, %r298, %r242;
	selp.b32 	%r299, 0, %r242, %p10;
	sub.s32 	%r40, %r298, %r299;
	add.s32 	%r300, %r250, 7;
	setp.lt.s32 	%p11, %r300, %r242;
	selp.b32 	%r301, 0, %r242, %p11;
	sub.s32 	%r41, %r300, %r301;
	add.s32 	%r302, %r250, 8;
	setp.lt.s32 	%p12, %r302, %r242;
	selp.b32 	%r303, 0, %r242, %p12;
	sub.s32 	%r42, %r302, %r303;
	add.s32 	%r304, %r250, 9;
	setp.lt.s32 	%p13, %r304, %r242;
	selp.b32 	%r305, 0, %r242, %p13;
	sub.s32 	%r43, %r304, %r305;
	add.s32 	%r306, %r250, 10;
	setp.lt.s32 	%p14, %r306, %r242;
	selp.b32 	%r307, 0, %r242, %p14;
	sub.s32 	%r44, %r306, %r307;
	add.s32 	%r308, %r250, 11;
	setp.lt.s32 	%p15, %r308, %r242;
	selp.b32 	%r309, 0, %r242, %p15;
	sub.s32 	%r45, %r308, %r309;
	add.s32 	%r310, %r250, 12;
	setp.lt.s32 	%p16, %r310, %r242;
	selp.b32 	%r311, 0, %r242, %p16;
	sub.s32 	%r46, %r310, %r311;
	add.s32 	%r312, %r250, 13;
	setp.lt.s32 	%p17, %r312, %r242;
	selp.b32 	%r313, 0, %r242, %p17;
	sub.s32 	%r47, %r312, %r313;
	add.s32 	%r314, %r250, 14;
	setp.lt.s32 	%p18, %r314, %r242;
	selp.b32 	%r315, 0, %r242, %p18;
	sub.s32 	%r48, %r314, %r315;
	add.s32 	%r316, %r250, 15;
	setp.lt.s32 	%p19, %r316, %r242;
	selp.b32 	%r317, 0, %r242, %p19;
	sub.s32 	%r49, %r316, %r317;
	cvt.u16.u32 	%rs1, %r3;
	div.s16 	%rs2, 128, %rs1;
	cvt.s32.s16 	%r50, %rs2;
	and.b32  	%r51, %r1, 31;
	cvta.to.global.u64 	%rd1, %rd3;
	shl.b32 	%r427, %r51, 2;
$L__BB522_2:
	setp.gt.u32 	%p20, %r1, 15;
	@%p20 bra 	$L__BB522_10;
	and.b32  	%r318, %r16, 3;
	setp.eq.s32 	%p21, %r318, 3;
	mov.u32 	%r530, %r1;
	@%p21 bra 	$L__BB522_7;
	and.b32  	%r319, %r16, 3;
	setp.eq.s32 	%p22, %r319, 0;
	shl.b32 	%r320, %r1, 2;
	mov.u32 	%r321, _ZZ9cuda_gemmIiLi128ELi4ELi1ELi16ELi32ELi32ELi64ELi1ELi0EEviiiPT_S1_S1_iiiE3Csh;
	add.s32 	%r322, %r321, %r320;
	mov.b32 	%r323, 0;
	st.shared.u32 	[%r322], %r323;
	mov.u32 	%r530, %r15;
	@%p22 bra 	$L__BB522_7;
	and.b32  	%r324, %r16, 3;
	setp.eq.s32 	%p23, %r324, 1;
	shl.b32 	%r325, %r1, 2;
	mov.u32 	%r326, _ZZ9cuda_gemmIiLi128ELi4ELi1ELi16ELi32ELi32ELi64ELi1ELi0EEviiiPT_S1_S1_iiiE3Csh;
	add.s32 	%r327, %r326, %r325;
	add.s32 	%r328, %r327, %r9;
	mov.b32 	%r329, 0;
	st.shared.u32 	[%r328], %r329;
	mov.u32 	%r530, %r17;
	@%p23 bra 	$L__BB522_7;
	mov.u32 	%r330, %ntid.x;
	add.s32 	%r530, %r17, %r330;
	shl.b32 	%r331, %r1, 2;
	mov.u32 	%r332, _ZZ9cuda_gemmIiLi128ELi4ELi1ELi16ELi32ELi32ELi64ELi1ELi0EEviiiPT_S1_S1_iiiE3Csh;
	add.s32 	%r333, %r332, %r331;
	add.s32 	%r334, %r333, %r9;
	add.s32 	%r335, %r334, %r9;
	mov.b32 	%r336, 0;
	st.shared.u32 	[%r335], %r336;
$L__BB522_7:
	setp.lt.u32 	%p24, %r16, 3;
	@%p24 bra 	$L__BB522_10;
	shl.b32 	%r337, %r530, 2;
	mov.u32 	%r338, _ZZ9cuda_gemmIiLi128ELi4ELi1ELi16ELi32ELi32ELi64ELi1ELi0EEviiiPT_S1_S1_iiiE3Csh;
	add.s32 	%r531, %r338, %r337;
$L__BB522_9:
	mov.b32 	%r339, 0;
	st.shared.u32 	[%r531], %r339;
	add.s32 	%r340, %r531, %r9;
	st.shared.u32 	[%r340], %r339;
	mov.u32 	%r341, %ntid.x;
	shl.b32 	%r342, %r341, 3;
	add.s32 	%r343, %r531, %r342;
	st.shared.u32 	[%r343], %r339;
	mad.lo.s32 	%r344, %r341, 12, %r531;
	st.shared.u32 	[%r344], %r339;
	add.s32 	%r530, %r530, %r9;
	shl.b32 	%r345, %r341, 4;
	add.s32 	%r531, %r531, %r345;
	setp.lt.u32 	%p25, %r530, 16;
	@%p25 bra 	$L__BB522_9;
$L__BB522_10:
	setp.gt.u32 	%p26, %r1, 3;
	@%p26 bra 	$L__BB522_13;
	shl.b32 	%r533, %r1, 2;
$L__BB522_12:
	ld.param.u64 	%rd13, [_Z9cuda_gemmIiLi128ELi4ELi1ELi16ELi32ELi32ELi64ELi1ELi0EEviiiPT_S1_S1_iii_param_3];
	shl.b32 	%r346, %r529, 4;
	add.s32 	%r347, %r346, %r533;
	cvta.to.global.u64 	%rd5, %rd13;
	mul.wide.s32 	%rd6, %r347, 4;
	add.s64 	%rd7, %rd5, %rd6;
	ld.global.v4.u32 	{%r348, %r349, %r350, %r351}, [%rd7];
	shl.b32 	%r352, %r533, 2;
	mov.u32 	%r353, _ZZ9cuda_gemmIiLi128ELi4ELi1ELi16ELi32ELi32ELi64ELi1ELi0EEviiiPT_S1_S1_iiiE3Ash;
	add.s32 	%r354, %r353, %r352;
	st.shared.v4.u32 	[%r354], {%r348, %r349, %r350, %r351};
	add.s32 	%r533, %r533, %r9;
	setp.lt.u32 	%p27, %r533, 16;
	@%p27 bra 	$L__BB522_12;
$L__BB522_13:
	mov.b32 	%r550, 0;
	mov.pred 	%p105, -1;
$L__BB522_14:
	mov.pred 	%p1, %p105;
	shr.u32 	%r551, %r1, 4;
	add.s32 	%r97, %r550, %r10;
$L__BB522_15:
	add.s32 	%r356, %r11, %r551;
	mad.lo.s32 	%r357, %r356, %r241, %r97;
	mul.wide.s32 	%rd8, %r357, 4;
	add.s64 	%rd9, %rd1, %rd8;
	ld.global.u32 	%r358, [%rd9];
	shl.b32 	%r359, %r551, 2;
	add.s32 	%r360, %r12, %r359;
	st.shared.u32 	[%r360], %r358;
	add.s32 	%r551, %r551, %r13;
	setp.lt.u32 	%p29, %r551, 32;
	@%p29 bra 	$L__BB522_15;
	setp.lt.s32 	%p30, %r2, 1;
	bar.sync 	0;
	@%p30 bra 	$L__BB522_121;
	mov.b32 	%r568, 0;
$L__BB522_18:
	setp.lt.s32 	%p31, %r242, 1;
	add.s32 	%r117, %r568, %r4;
	mul.lo.s32 	%r118, %r117, %r242;
	@%p31 bra 	$L__BB522_20;
	add.s32 	%r362, %r18, %r118;
	shl.b32 	%r363, %r362, 2;
	mov.u32 	%r364, _ZZ9cuda_gemmIiLi128ELi4ELi1ELi16ELi32ELi32ELi64ELi1ELi0EEviiiPT_S1_S1_iiiE3Ash;
	add.s32 	%r365, %r364, %r363;
	ld.shared.u32 	%r569, [%r365];
$L__BB522_20:
	setp.lt.s32 	%p32, %r242, 2;
	@%p32 bra 	$L__BB522_22;
	add.s32 	%r366, %r19, %r118;
	shl.b32 	%r367, %r366, 2;
	mov.u32 	%r368, _ZZ9cuda_gemmIiLi128ELi4ELi1ELi16ELi32ELi32ELi64ELi1ELi0EEviiiPT_S1_S1_iiiE3Ash;
	add.s32 	%r369, %r368, %r367;
	ld.shared.u32 	%r570, [%r369];
$L__BB522_22:
	setp.lt.s32 	%p33, %r242, 3;
	@%p33 bra 	$L__BB522_24;
	add.s32 	%r370, %r20, %r118;
	shl.b32 	%r371, %r370, 2;
	mov.u32 	%r372, _ZZ9cuda_gemmIiLi128ELi4ELi1ELi16ELi32ELi32ELi64ELi1ELi0EEviiiPT_S1_S1_iiiE3Ash;
	add.s32 	%r373, %r372, %r371;
	ld.shared.u32 	%r571, [%r373];
$L__BB522_24:
	setp.lt.s32 	%p34, %r242, 4;
	@%p34 bra 	$L__BB522_26;
	add.s32 	%r374, %r21, %r118;
	shl.b32 	%r375, %r374, 2;
	mov.u32 	%r376, _ZZ9cuda_gemmIiLi128ELi4ELi1ELi16ELi32ELi32ELi64ELi1ELi0EEviiiPT_S1_S1_iiiE3Ash;
	add.s32 	%r377, %r376, %r375;
	ld.shared.u32 	%r572, [%r377];
$L__BB522_26:
	setp.lt.s32 	%p35, %r242, 5;
	@%p35 bra 	$L__BB522_28;
	add.s32 	%r378, %r22, %r118;
	shl.b32 	%r379, %r378, 2;
	mov.u32 	%r380, _ZZ9cuda_gemmIiLi128ELi4ELi1ELi16ELi32ELi32ELi64ELi1ELi0EEviiiPT_S1_S1_iiiE3Ash;
	add.s32 	%r381, %r380, %r379;
	ld.shared.u32 	%r573, [%r381];
$L__BB522_28:
	setp.lt.s32 	%p36, %r242, 6;
	@%p36 bra 	$L__BB522_30;
	add.s32 	%r382, %r23, %r118;
	shl.b32 	%r383, %r382, 2;
	mov.u32 	%r384, _ZZ9cuda_gemmIiLi128ELi4ELi1ELi16ELi32ELi32ELi64ELi1ELi0EEviiiPT_S1_S1_iiiE3Ash;
	add.s32 	%r385, %r384, %r383;
	ld.shared.u32 	%r574, [%r385];
$L__BB522_30:
	setp.lt.s32 	%p37, %r242, 7;
	@%p37 bra 	$L__BB522_32;
	add.s32 	%r386, %r24, %r118;
	shl.b32 	%r387, %r386, 2;
	mov.u32 	%r388, _ZZ9cuda_gemmIiLi128ELi4ELi1ELi16ELi32ELi32ELi64ELi1ELi0EEviiiPT_S1_S1_iiiE3Ash;
	add.s32 	%r389, %r388, %r387;
	ld.shared.u32 	%r575, [%r389];
$L__BB522_32:
	setp.lt.s32 	%p38, %r242, 8;
	@%p38 bra 	$L__BB522_34;
	add.s32 	%r390, %r25, %r118;
	shl.b32 	%r391, %r390, 2;
	mov.u32 	%r392, _ZZ9cuda_gemmIiLi128ELi4ELi1ELi16ELi32ELi32ELi64ELi1ELi0EEviiiPT_S1_S1_iiiE3Ash;
	add.s32 	%r393, %r392, %r391;
	ld.shared.u32 	%r576, [%r393];
$L__BB522_34:
	setp.lt.s32 	%p39, %r242, 9;
	@%p39 bra 	$L__BB522_36;
	add.s32 	%r394, %r26, %r118;
	shl.b32 	%r395, %r394, 2;
	mov.u32 	%r396, _ZZ9cuda_gemmIiLi128ELi4ELi1ELi16ELi32ELi32ELi64ELi1ELi0EEviiiPT_S1_S1_iiiE3Ash;
	add.s32 	%r397, %r396, %r395;
	ld.shared.u32 	%r577, [%r397];
$L__BB522_36:
	setp.lt.s32 	%p40, %r242, 10;
	@%p40 bra 	$L__BB522_38;
	add.s32 	%r398, %r27, %r118;
	shl.b32 	%r399, %r398, 2;
	mov.u32 	%r400, _ZZ9cuda_gemmIiLi128ELi4ELi1ELi16ELi32ELi32ELi64ELi1ELi0EEviiiPT_S1_S1_iiiE3Ash;
	add.s32 	%r401, %r400, %r399;
	ld.shared.u32 	%r578, [%r401];
$L__BB522_38:
	setp.lt.s32 	%p41, %r242, 11;
	@%p41 bra 	$L__BB522_40;
	add.s32 	%r402, %r28, %r118;
	shl.b32 	%r403, %r402, 2;
	mov.u32 	%r404, _ZZ9cuda_gemmIiLi128ELi4ELi1ELi16ELi32ELi32ELi64ELi1ELi0EEviiiPT_S1_S1_iiiE3Ash;
	add.s32 	%r405, %r404, %r403;
	ld.shared.u32 	%r579, [%r405];
$L__BB522_40:
	setp.lt.s32 	%p42, %r242, 12;
	@%p42 bra 	$L__BB522_42;
	add.s32 	%r406, %r29, %r118;
	shl.b32 	%r407, %r406, 2;
	mov.u32 	%r408, _ZZ9cuda_gemmIiLi128ELi4ELi1ELi16ELi32ELi32ELi64ELi1ELi0EEviiiPT_S1_S1_iiiE3Ash;
	add.s32 	%r409, %r408, %r407;
	ld.shared.u32 	%r580, [%r409];
$L__BB522_42:
	setp.lt.s32 	%p43, %r242, 13;
	@%p43 bra 	$L__BB522_44;
	add.s32 	%r410, %r30, %r118;
	shl.b32 	%r411, %r410, 2;
	mov.u32 	%r412, _ZZ9cuda_gemmIiLi128ELi4ELi1ELi16ELi32ELi32ELi64ELi1ELi0EEviiiPT_S1_S1_iiiE3Ash;
	add.s32 	%r413, %r412, %r411;
	ld.shared.u32 	%r581, [%r413];
$L__BB522_44:
	setp.lt.s32 	%p44, %r242, 14;
	@%p44 bra 	$L__BB522_46;
	add.s32 	%r414, %r31, %r118;
	shl.b32 	%r415, %r414, 2;
	mov.u32 	%r416, _ZZ9cuda_gemmIiLi128ELi4ELi1ELi16ELi32ELi32ELi64ELi1ELi0EEviiiPT_S1_S1_iiiE3Ash;
	add.s32 	%r417, %r416, %r415;
	ld.shared.u32 	%r582, [%r417];
$L__BB522_46:
	setp.lt.s32 	%p45, %r242, 15;
	@%p45 bra 	$L__BB522_48;
	add.s32 	%r418, %r32, %r118;
	shl.b32 	%r419, %r418, 2;
	mov.u32 	%r420, _ZZ9cuda_gemmIiLi128ELi4ELi1ELi16ELi32ELi32ELi64ELi1ELi0EEviiiPT_S1_S1_iiiE3Ash;
	add.s32 	%r421, %r420, %r419;
	ld.shared.u32 	%r583, [%r421];
$L__BB522_48:
	setp.lt.s32 	%p46, %r242, 16;
	@%p46 bra 	$L__BB522_50;
	add.s32 	%r422, %r33, %r118;
	shl.b32 	%r423, %r422, 2;
	mov.u32 	%r424, _ZZ9cuda_gemmIiLi128ELi4ELi1ELi16ELi32ELi32ELi64ELi1ELi0EEviiiPT_S1_S1_iiiE3Ash;
	add.s32 	%r425, %r424, %r423;
	ld.shared.u32 	%r584, [%r425];
$L__BB522_50:
	setp.ge.s32 	%p47, %r5, %r14;
	@%p47 bra 	$L__BB522_120;
	mov.u32 	%r585, %r5;
$L__BB522_52:
	setp.gt.u32 	%p48, %r242, 64;
	mov.u32 	%r426, _ZZ9cuda_gemmIiLi128ELi4ELi1ELi16ELi32ELi32ELi64ELi1ELi0EEviiiPT_S1_S1_iiiE11kron_fac_sh;
	mad.lo.s32 	%r152, %r585, 132, %r426;
	add.s32 	%r428, %r152, %r427;
	ld.shared.u32 	%r153, [%r428];
	@%p48 bra 	$L__BB522_85;
	setp.eq.s32 	%p65, %r242, 0;
	mov.b32 	%r587, 0;
	@%p65 bra 	$L__BB522_55;
	shfl.sync.idx.b32	%r479|%p66, %r153, %r34, 31, -1;
	mul.lo.s32 	%r587, %r479, %r569;
$L__BB522_55:
	setp.lt.s32 	%p67, %r242, 2;
	@%p67 bra 	$L__BB522_57;
	shfl.sync.idx.b32	%r480|%p68, %r153, %r35, 31, -1;
	mad.lo.s32 	%r587, %r480, %r570, %r587;
$L__BB522_57:
	setp.lt.s32 	%p69, %r242, 3;
	@%p69 bra 	$L__BB522_59;
	shfl.sync.idx.b32	%r481|%p70, %r153, %r36, 31, -1;
	mad.lo.s32 	%r587, %r481, %r571, %r587;
$L__BB522_59:
	setp.lt.s32 	%p71, %r242, 4;
	@%p71 bra 	$L__BB522_61;
	shfl.sync.idx.b32	%r482|%p72, %r153, %r37, 31, -1;
	mad.lo.s32 	%r587, %r482, %r572, %r587;
$L__BB522_61:
	setp.lt.s32 	%p73, %r242, 5;
	@%p73 bra 	$L__BB522_63;
	shfl.sync.idx.b32	%r483|%p74, %r153, %r38, 31, -1;
	mad.lo.s32 	%r587, %r483, %r573, %r587;
$L__BB522_63:
	setp.lt.s32 	%p75, %r242, 6;
	@%p75 bra 	$L__BB522_65;
	shfl.sync.idx.b32	%r484|%p76, %r153, %r39, 31, -1;
	mad.lo.s32 	%r587, %r484, %r574, %r587;
$L__BB522_65:
	setp.lt.s32 	%p77, %r242, 7;
	@%p77 bra 	$L__BB522_67;
	shfl.sync.idx.b32	%r485|%p78, %r153, %r40, 31, -1;
	mad.lo.s32 	%r587, %r485, %r575, %r587;
$L__BB522_67:
	setp.lt.s32 	%p79, %r242, 8;
	@%p79 bra 	$L__BB522_69;
	shfl.sync.idx.b32	%r486|%p80, %r153, %r41, 31, -1;
	mad.lo.s32 	%r587, %r486, %r576, %r587;
$L__BB522_69:
	setp.lt.s32 	%p81, %r242, 9;
	@%p81 bra 	$L__BB522_71;
	shfl.sync.idx.b32	%r487|%p82, %r153, %r42, 31, -1;
	mad.lo.s32 	%r587, %r487, %r577, %r587;
$L__BB522_71:
	setp.lt.s32 	%p83, %r242, 10;
	@%p83 bra 	$L__BB522_73;
	shfl.sync.idx.b32	%r488|%p84, %r153, %r43, 31, -1;
	mad.lo.s32 	%r587, %r488, %r578, %r587;
$L__BB522_73:
	setp.lt.s32 	%p85, %r242, 11;
	@%p85 bra 	$L__BB522_75;
	shfl.sync.idx.b32	%r489|%p86, %r153, %r44, 31, -1;
	mad.lo.s32 	%r587, %r489, %r579, %r587;
$L__BB522_75:
	setp.lt.s32 	%p87, %r242, 12;
	@%p87 bra 	$L__BB522_77;
	shfl.sync.idx.b32	%r490|%p88, %r153, %r45, 31, -1;
	mad.lo.s32 	%r587, %r490, %r580, %r587;
$L__BB522_77:
	setp.lt.s32 	%p89, %r242, 13;
	@%p89 bra 	$L__BB522_79;
	shfl.sync.idx.b32	%r491|%p90, %r153, %r46, 31, -1;
	mad.lo.s32 	%r587, %r491, %r581, %r587;
$L__BB522_79:
	setp.lt.s32 	%p91, %r242, 14;
	@%p91 bra 	$L__BB522_81;
	shfl.sync.idx.b32	%r492|%p92, %r153, %r47, 31, -1;
	mad.lo.s32 	%r587, %r492, %r582, %r587;
$L__BB522_81:
	setp.lt.s32 	%p93, %r242, 15;
	@%p93 bra 	$L__BB522_83;
	shfl.sync.idx.b32	%r493|%p94, %r153, %r48, 31, -1;
	mad.lo.s32 	%r587, %r493, %r583, %r587;
$L__BB522_83:
	setp.lt.s32 	%p95, %r242, 16;
	@%p95 bra 	$L__BB522_117;
	shfl.sync.idx.b32	%r494|%p96, %r153, %r49, 31, -1;
	mad.lo.s32 	%r587, %r494, %r584, %r587;
	bra.uni 	$L__BB522_117;
$L__BB522_85:
	mov.b32 	%r587, 0;
	@%p31 bra 	$L__BB522_87;
	shl.b32 	%r430, %r18, 2;
	add.s32 	%r431, %r152, %r430;
	ld.shared.u32 	%r432, [%r431];
	mul.lo.s32 	%r587, %r432, %r569;
$L__BB522_87:
	@%p32 bra 	$L__BB522_89;
	shl.b32 	%r433, %r19, 2;
	add.s32 	%r434, %r152, %r433;
	ld.shared.u32 	%r435, [%r434];
	mad.lo.s32 	%r587, %r435, %r570, %r587;
$L__BB522_89:
	@%p33 bra 	$L__BB522_91;
	shl.b32 	%r436, %r20, 2;
	add.s32 	%r437, %r152, %r436;
	ld.shared.u32 	%r438, [%r437];
	mad.lo.s32 	%r587, %r438, %r571, %r587;
$L__BB522_91:
	setp.lt.s32 	%p52, %r242, 4;
	@%p52 bra 	$L__BB522_93;
	shl.b32 	%r439, %r21, 2;
	add.s32 	%r440, %r152, %r439;
	ld.shared.u32 	%r441, [%r440];
	mad.lo.s32 	%r587, %r441, %r572, %r587;
$L__BB522_93:
	setp.lt.s32 	%p53, %r242, 5;
	@%p53 bra 	$L__BB522_95;
	shl.b32 	%r442, %r22, 2;
	add.s32 	%r443, %r152, %r442;
	ld.shared.u32 	%r444, [%r443];
	mad.lo.s32 	%r587, %r444, %r573, %r587;
$L__BB522_95:
	setp.lt.s32 	%p54, %r242, 6;
	@%p54 bra 	$L__BB522_97;
	shl.b32 	%r445, %r23, 2;
	add.s32 	%r446, %r152, %r445;
	ld.shared.u32 	%r447, [%r446];
	mad.lo.s32 	%r587, %r447, %r574, %r587;
$L__BB522_97:
	setp.lt.s32 	%p55, %r242, 7;
	@%p55 bra 	$L__BB522_99;
	shl.b32 	%r448, %r24, 2;
	add.s32 	%r449, %r152, %r448;
	ld.shared.u32 	%r450, [%r449];
	mad.lo.s32 	%r587, %r450, %r575, %r587;
$L__BB522_99:
	setp.lt.s32 	%p56, %r242, 8;
	@%p56 bra 	$L__BB522_101;
	shl.b32 	%r451, %r25, 2;
	add.s32 	%r452, %r152, %r451;
	ld.shared.u32 	%r453, [%r452];
	mad.lo.s32 	%r587, %r453, %r576, %r587;
$L__BB522_101:
	setp.lt.s32 	%p57, %r242, 9;
	@%p57 bra 	$L__BB522_103;
	shl.b32 	%r454, %r26, 2;
	add.s32 	%r455, %r152, %r454;
	ld.shared.u32 	%r456, [%r455];
	mad.lo.s32 	%r587, %r456, %r577, %r587;
$L__BB522_103:
	setp.lt.s32 	%p58, %r242, 10;
	@%p58 bra 	$L__BB522_105;
	shl.b32 	%r457, %r27, 2;
	add.s32 	%r458, %r152, %r457;
	ld.shared.u32 	%r459, [%r458];
	mad.lo.s32 	%r587, %r459, %r578, %r587;
$L__BB522_105:
	setp.lt.s32 	%p59, %r242, 11;
	@%p59 bra 	$L__BB522_107;
	shl.b32 	%r460, %r28, 2;
	add.s32 	%r461, %r152, %r460;
	ld.shared.u32 	%r462, [%r461];
	mad.lo.s32 	%r587, %r462, %r579, %r587;
$L__BB522_107:
	setp.lt.s32 	%p60, %r242, 12;
	@%p60 bra 	$L__BB522_109;
	shl.b32 	%r463, %r29, 2;
	add.s32 	%r464, %r152, %r463;
	ld.shared.u32 	%r465, [%r464];
	mad.lo.s32 	%r587, %r465, %r580, %r587;
$L__BB522_109:
	setp.lt.s32 	%p61, %r242, 13;
	@%p61 bra 	$L__BB522_111;
	shl.b32 	%r466, %r30, 2;
	add.s32 	%r467, %r152, %r466;
	ld.shared.u32 	%r468, [%r467];
	mad.lo.s32 	%r587, %r468, %r581, %r587;
$L__BB522_111:
	setp.lt.s32 	%p62, %r242, 14;
	@%p62 bra 	$L__BB522_113;
	shl.b32 	%r469, %r31, 2;
	add.s32 	%r470, %r152, %r469;
	ld.shared.u32 	%r471, [%r470];
	mad.lo.s32 	%r587, %r471, %r582, %r587;
$L__BB522_113:
	setp.lt.s32 	%p63, %r242, 15;
	@%p63 bra 	$L__BB522_115;
	shl.b32 	%r472, %r32, 2;
	add.s32 	%r473, %r152, %r472;
	ld.shared.u32 	%r474, [%r473];
	mad.lo.s32 	%r587, %r474, %r583, %r587;
$L__BB522_115:
	setp.lt.s32 	%p64, %r242, 16;
	@%p64 bra 	$L__BB522_117;
	shl.b32 	%r475, %r33, 2;
	add.s32 	%r476, %r152, %r475;
	ld.shared.u32 	%r477, [%r476];
	mad.lo.s32 	%r587, %r477, %r584, %r587;
$L__BB522_117:
	setp.ne.s32 	%p97, %r8, 0;
	add.s32 	%r495, %r585, %r550;
	mad.lo.s32 	%r217, %r495, %r2, %r117;
	shfl.sync.down.b32	%r496|%p98, %r587, 1, 7711, -1;
	add.s32 	%r218, %r496, %r587;
	@%p97 bra 	$L__BB522_119;
	shl.b32 	%r497, %r217, 2;
	mov.u32 	%r498, _ZZ9cuda_gemmIiLi128ELi4ELi1ELi16ELi32ELi32ELi64ELi1ELi0EEviiiPT_S1_S1_iiiE3Csh;
	add.s32 	%r499, %r498, %r497;
	ld.shared.u32 	%r500, [%r499];
	add.s32 	%r501, %r500, %r218;
	st.shared.u32 	[%r499], %r501;
$L__BB522_119:
	add.s32 	%r585, %r585, %r50;
	setp.lt.s32 	%p99, %r585, %r14;
	@%p99 bra 	$L__BB522_52;
$L__BB522_120:
	add.s32 	%r568, %r568, %r3;
	setp.lt.s32 	%p100, %r568, %r2;
	@%p100 bra 	$L__BB522_18;
$L__BB522_121:
	mov.b32 	%r550, 16;
	mov.pred 	%p105, 0;
	@%p1 bra 	$L__BB522_14;
	bar.sync 	0;
	@%p26 bra 	$L__BB522_125;
	shl.b32 	%r633, %r1, 2;
$L__BB522_124:
	ld.param.u64 	%rd14, [_Z9cuda_gemmIiLi128ELi4ELi1ELi16ELi32ELi32ELi64ELi1ELi0EEviiiPT_S1_S1_iii_param_5];
	shl.b32 	%r503, %r529, 4;
	add.s32 	%r504, %r503, %r633;
	cvta.to.global.u64 	%rd10, %rd14;
	mul.wide.s32 	%rd11, %r504, 4;
	add.s64 	%rd12, %rd10, %rd11;
	shl.b32 	%r505, %r633, 2;
	mov.u32 	%r506, _ZZ9cuda_gemmIiLi128ELi4ELi1ELi16ELi32ELi32ELi64ELi1ELi0EEviiiPT_S1_S1_iiiE3Csh;
	add.s32 	%r507, %r506, %r505;
	ld.shared.v4.u32 	{%r508, %r509, %r510, %r511}, [%r507];
	st.global.v4.u32 	[%rd12], {%r508, %r509, %r510, %r511};
	add.s32 	%r633, %r633, %r9;
	setp.lt.u32 	%p103, %r633, 16;
	@%p103 bra 	$L__BB522_124;
$L__BB522_125:
	add.s32 	%r529, %r529, %r7;
	shl.b32 	%r512, %r7, 2;
	setp.lt.u32 	%p104, %r529, %r512;
	@%p104 bra 	$L__BB522_2;
$L__BB522_126:
	ret;

}
	// .globl	_Z9cuda_gemmIiLi128ELi4ELi1ELi16ELi32ELi32ELi64ELi1ELi1EEviiiPT_S1_S1_iii
.visible .entry _Z9cuda_gemmIiLi128ELi4ELi1ELi16ELi32ELi32ELi64ELi1ELi1EEviiiPT_S1_S1_iii(
	.param .u32 _Z9cuda_gemmIiLi128ELi4ELi1ELi16ELi32ELi32ELi64ELi1ELi1EEviiiPT_S1_S1_iii_param_0,
	.param .u32 _Z9cuda_gemmIiLi128ELi4ELi1ELi16ELi32ELi32ELi64ELi1ELi1EEviiiPT_S1_S1_iii_param_1,
	.param .u32 _Z9cuda_gemmIiLi128ELi4ELi1ELi16ELi32ELi32ELi64ELi1ELi1EEviiiPT_S1_S1_iii_param_2,
	.param .u64 .ptr .align 1 _Z9cuda_gemmIiLi128ELi4ELi1ELi16ELi32ELi32ELi64ELi1ELi1EEviiiPT_S1_S1_iii_param_3,
	.param .u64 .ptr .align 1 _Z9cuda_gemmIiLi128ELi4ELi1ELi16ELi32ELi32ELi64ELi1ELi1EEviiiPT_S1_S1_iii_param_4,
	.param .u64 .ptr .align 1 _Z9cuda_gemmIiLi128ELi4ELi1ELi16ELi32ELi32ELi64ELi1ELi1EEviiiPT_S1_S1_iii_param_5,
	.param .u32 _Z9cuda_gemmIiLi128ELi4ELi1ELi16ELi32ELi32ELi64ELi1ELi1EEviiiPT_S1_S1_iii_param_6,
	.param .u32 _Z9cuda_gemmIiLi128ELi4ELi1ELi16ELi32ELi32ELi64ELi1ELi1EEviiiPT_S1_S1_iii_param_7,
	.param .u32 _Z9cuda_gemmIiLi128ELi4ELi1ELi16ELi32ELi32ELi64ELi1ELi1EEviiiPT_S1_S1_iii_param_8
)
.maxntid 128
{
	.reg .pred 	%p<12>;
	.reg .b32 	%r<58>;
	.reg .b64 	%rd<5>;
	// demoted variable
	.shared .align 128 .b8 _ZZ9cuda_gemmIiLi128ELi4ELi1ELi16ELi32ELi32ELi64ELi1ELi1EEviiiPT_S1_S1_iiiE3Csh[64];
	ld.param.u64 	%rd2, [_Z9cuda_gemmIiLi128ELi4ELi1ELi16ELi32ELi32ELi64ELi1ELi1EEviiiPT_S1_S1_iii_param_5];
	mov.u32 	%r53, %ctaid.y;
	mov.u32 	%r2, %nctaid.y;
	shl.b32 	%r3, %r2, 2;
	setp.ge.u32 	%p1, %r53, %r3;
	@%p1 bra 	$L__BB523_14;
	mov.u32 	%r4, %tid.x;
	mov.u32 	%r29, %ntid.x;
	shl.b32 	%r5, %r4, 2;
	shl.b32 	%r6, %r29, 2;
	add.s32 	%r7, %r4, %r29;
	max.u32 	%r30, %r7, 16;
	setp.lt.u32 	%p2, %r7, 16;
	selp.u32 	%r31, 1, 0, %p2;
	add.s32 	%r32, %r7, %r31;
	sub.s32 	%r33, %r30, %r32;
	div.u32 	%r34, %r33, %r29;
	add.s32 	%r8, %r34, %r31;
	and.b32  	%r9, %r8, 3;
	mov.u32 	%r35, _ZZ9cuda_gemmIiLi128ELi4ELi1ELi16ELi32ELi32ELi64ELi1ELi1EEviiiPT_S1_S1_iiiE3Csh;
	add.s32 	%r10, %r35, %r5;
	add.s32 	%r11, %r10, %r6;
	add.s32 	%r12, %r7, %r29;
	add.s32 	%r13, %r11, %r6;
	add.s32 	%r14, %r12, %r29;
	shl.b32 	%r15, %r29, 4;
	shl.b32 	%r16, %r29, 3;
	mul.lo.s32 	%r17, %r29, 12;
	cvta.to.global.u64 	%rd1, %rd2;
$L__BB523_2:
	setp.gt.u32 	%p3, %r4, 15;
	@%p3 bra 	$L__BB523_10;
	setp.eq.s32 	%p4, %r9, 3;
	mov.u32 	%r54, %r4;
	@%p4 bra 	$L__BB523_7;
	setp.eq.s32 	%p5, %r9, 0;
	mov.b32 	%r36, 0;
	st.shared.u32 	[%r10], %r36;
	mov.u32 	%r54, %r7;
	@%p5 bra 	$L__BB523_7;
	setp.eq.s32 	%p6, %r9, 1;
	mov.b32 	%r37, 0;
	st.shared.u32 	[%r11], %r37;
	mov.u32 	%r54, %r12;
	@%p6 bra 	$L__BB523_7;
	mov.b32 	%r38, 0;
	st.shared.u32 	[%r13], %r38;
	mov.u32 	%r54, %r14;
$L__BB523_7:
	setp.lt.u32 	%p7, %r8, 3;
	@%p7 bra 	$L__BB523_10;
	shl.b32 	%r39, %r54, 2;
	add.s32 	%r55, %r35, %r39;
$L__BB523_9:
	mov.b32 	%r41, 0;
	st.shared.u32 	[%r55], %r41;
	add.s32 	%r42, %r55, %r6;
	st.shared.u32 	[%r42], %r41;
	add.s32 	%r43, %r55, %r16;
	st.shared.u32 	[%r43], %r41;
	add.s32 	%r44, %r55, %r17;
	st.shared.u32 	[%r44], %r41;
	add.s32 	%r54, %r54, %r6;
	add.s32 	%r55, %r55, %r15;
	setp.lt.u32 	%p8, %r54, 16;
	@%p8 bra 	$L__BB523_9;
$L__BB523_10:
	setp.gt.u32 	%p9, %r4, 3;
	bar.sync 	0;
	bar.sync 	0;
	bar.sync 	0;
	@%p9 bra 	$L__BB523_13;
	shl.b32 	%r25, %r53, 4;
	mov.u32 	%r57, %r5;
$L__BB523_12:
	add.s32 	%r45, %r25, %r57;
	mul.wide.s32 	%rd3, %r45, 4;
	add.s64 	%rd4, %rd1, %rd3;
	shl.b32 	%r46, %r57, 2;
	add.s32 	%r48, %r35, %r46;
	ld.shared.v4.u32 	{%r49, %r50, %r51, %r52}, [%r48];
	st.global.v4.u32 	[%rd4], {%r49, %r50, %r51, %r52};
	add.s32 	%r57, %r57, %r6;
	setp.lt.u32 	%p10, %r57, 16;
	@%p10 bra 	$L__BB523_12;
$L__BB523_13:
	add.s32 	%r53, %r53, %r2;
	setp.lt.u32 	%p11, %r53, %r3;
	@%p11 bra 	$L__BB523_2;
$L__BB523_14:
	ret;

}
	// .globl	_Z9cuda_gemmIiLi128ELi4ELi1ELi16ELi64ELi64ELi64ELi0ELi0EEviiiPT_S1_S1_iii
.visible .entry _Z9cuda_gemmIiLi128ELi4ELi1ELi16ELi64ELi64ELi64ELi0ELi0EEviiiPT_S1_S1_iii(
	.param .u32 _Z9cuda_gemmIiLi128ELi4ELi1ELi16ELi64ELi64ELi64ELi0ELi0EEviiiPT_S1_S1_iii_param_0,
	.param .u32 _Z9cuda_gemmIiLi128ELi4ELi1ELi16ELi64ELi64ELi64ELi0ELi0EEviiiPT_S1_S1_iii_param_1,
	.param .u32 _Z9cuda_gemmIiLi128ELi4ELi1ELi16ELi64ELi64ELi64ELi0ELi0EEviiiPT_S1_S1_iii_param_2,
	.param .u64 .ptr .align 1 _Z9cuda_gemmIiLi128ELi4ELi1ELi16ELi64ELi64ELi64ELi0ELi0EEviiiPT_S1_S1_iii_param_3,
	.param .u64 .ptr .align 1 _Z9cuda_gemmIiLi128ELi4ELi1ELi16ELi64ELi64ELi64ELi0ELi0EEviiiPT_S1_S1_iii_param_4,
	.param .u64 .ptr .align 1 _Z9cuda_gemmIiLi128ELi4ELi1ELi16ELi64ELi64ELi64ELi0ELi0EEviiiPT_S1_S1_iii_param_5,
	.param .u32 _Z9cuda_gemmIiLi128ELi4ELi1ELi16ELi64ELi64ELi64ELi0ELi0EEviiiPT_S1_S1_iii_param_6,
	.param .u32 _Z9cuda_gemmIiLi128ELi4ELi1ELi16ELi64ELi64ELi64ELi0ELi0EEviiiPT_S1_S1_iii_param_7,
	.param .u32 _Z9cuda_gemmIiLi128ELi4ELi1ELi16ELi64ELi64ELi64ELi0ELi0EEviiiPT_S1_S1_iii_param_8
)
.maxntid 128
{
	.reg .pred 	%p<91>;
	.reg .b16 	%rs<3>;
	.reg .b32 	%r<481>;
	.reg .b64 	%rd<16>;
	// demoted variable
	.shared .align 128 .b8 _ZZ9cuda_gemmIiLi128ELi4ELi1ELi16ELi64ELi64ELi64ELi0ELi0EEviiiPT_S1_S1_iiiE11kron_fac_sh[2112];
	// demoted variable
	.shared .align 128 .b8 _ZZ9cuda_gemmIiLi128ELi4ELi1ELi16ELi64ELi64ELi64ELi0ELi0EEviiiPT_S1_S1_iiiE3Ash[32];
	// demoted variable
	.shared .align 128 .b8 _ZZ9cuda_gemmIiLi128ELi4ELi1ELi16ELi64ELi64ELi64ELi0ELi0EEviiiPT_S1_S1_iiiE3Csh[64];
	ld.param.u32 	%r185, [_Z9cuda_gemmIiLi128ELi4ELi1ELi16ELi64ELi64ELi64ELi0ELi0EEviiiPT_S1_S1_iii_param_6];
	ld.param.u32 	%r186, [_Z9cuda_gemmIiLi128ELi4ELi1ELi16ELi64ELi64ELi64ELi0ELi0EEviiiPT_S1_S1_iii_param_7];
	mov.u32 	%r1, %tid.x;
	div.s32 	%r2, 16, %r186;
	shl.b32 	%r3, %r2, 1;
	div.u32 	%r5, %r1, %r3;
	mul.lo.s32 	%r187, %r5, %r3;
	sub.s32 	%r188, %r1, %r187;
	shr.u32 	%r4, %r188, 1;
	mov.u32 	%r439, %ctaid.y;
	mov.u32 	%r189, %nctaid.y;
	shl.b32 	%r190, %r189, 2;
	setp.ge.u32 	%p2, %r439, %r190;
	@%p2 bra 	$L__BB524_96;
	ld.param.u64 	%rd14, [_Z9cuda_gemmIiLi128ELi4ELi1ELi16ELi64ELi64ELi64ELi0ELi0EEviiiPT_S1_S1_iii_param_4];
	ld.param.u64 	%rd13, [_Z9cuda_gemmIiLi128ELi4ELi1ELi16ELi64ELi64ELi64ELi0ELi0EEviiiPT_S1_S1_iii_param_3];
	and.b32  	%r7, %r1, 1;
	mov.u32 	%r191, %ntid.x;
	shl.b32 	%r8, %r191, 2;
	shr.u32 	%r9, %r1, 4;
	and.b32  	%r10, %r1, 15;
	mov.u32 	%r192, _ZZ9cuda_gemmIiLi128ELi4ELi1ELi16ELi64ELi64ELi64ELi0ELi0EEviiiPT_S1_S1_iiiE11kron_fac_sh;
	mad.lo.s32 	%r11, %r10, 132, %r192;
	shr.u32 	%r12, %r191, 4;
	and.b32  	%r13, %r4, 15;
	shl.b32 	%r193, %r1, 4;
	and.b32  	%r14, %r193, 16;
	min.s32 	%r15, %r185, 16;
	add.s32 	%r194, %r1, %r191;
	max.u32 	%r195, %r194, 16;
	setp.lt.u32 	%p3, %r194, 16;
	selp.u32 	%r196, 1, 0, %p3;
	add.s32 	%r197, %r194, %r196;
	sub.s32 	%r198, %r195, %r197;
	div.u32 	%r199, %r198, %r191;
	add.s32 	%r16, %r199, %r196;
	add.s32 	%r200, %r4, 1;
	and.b32  	%r17, %r200, 15;
	add.s32 	%r201, %r4, 2;
	and.b32  	%r18, %r201, 15;
	add.s32 	%r202, %r4, 3;
	and.b32  	%r19, %r202, 15;
	add.s32 	%r203, %r4, 4;
	and.b32  	%r20, %r203, 15;
	add.s32 	%r204, %r4, 5;
	and.b32  	%r21, %r204, 15;
	add.s32 	%r205, %r4, 6;
	and.b32  	%r22, %r205, 15;
	add.s32 	%r206, %r4, 7;
	and.b32  	%r23, %r206, 15;
	xor.b32  	%r24, %r13, 8;
	add.s32 	%r207, %r4, 9;
	and.b32  	%r25, %r207, 15;
	add.s32 	%r208, %r4, 10;
	and.b32  	%r26, %r208, 15;
	add.s32 	%r209, %r4, 11;
	and.b32  	%r27, %r209, 15;
	add.s32 	%r210, %r4, 12;
	and.b32  	%r28, %r210, 15;
	add.s32 	%r211, %r4, 13;
	and.b32  	%r29, %r211, 15;
	add.s32 	%r212, %r4, 14;
	and.b32  	%r30, %r212, 15;
	add.s32 	%r213, %r4, -1;
	and.b32  	%r31, %r213, 15;
	or.b32  	%r32, %r14, %r13;
	or.b32  	%r33, %r14, %r17;
	or.b32  	%r34, %r14, %r18;
	or.b32  	%r35, %r14, %r19;
	or.b32  	%r36, %r14, %r20;
	or.b32  	%r37, %r14, %r21;
	or.b32  	%r38, %r14, %r22;
	or.b32  	%r39, %r14, %r23;
	or.b32  	%r40, %r14, %r24;
	or.b32  	%r41, %r14, %r25;
	or.b32  	%r42, %r14, %r26;
	or.b32  	%r43, %r14, %r27;
	or.b32  	%r44, %r14, %r28;
	or.b32  	%r45, %r14, %r29;
	or.b32  	%r46, %r14, %r30;
	or.b32  	%r47, %r14, %r31;
	setp.lt.s32 	%p4, %r13, %r186;
	selp.b32 	%r214, 0, %r186, %p4;
	sub.s32 	%r48, %r13, %r214;
	add.s32 	%r215, %r13, 1;
	setp.lt.s32 	%p5, %r215, %r186;
	selp.b32 	%r216, 0, %r186, %p5;
	sub.s32 	%r49, %r215, %r216;
	add.s32 	%r217, %r13, 2;
	setp.lt.s32 	%p6, %r217, %r186;
	selp.b32 	%r218, 0, %r186, %p6;
	sub.s32 	%r50, %r217, %r218;
	add.s32 	%r219, %r13, 3;
	setp.lt.s32 	%p7, %r219, %r186;
	selp.b32 	%r220, 0, %r186, %p7;
	sub.s32 	%r51, %r219, %r220;
	add.s32 	%r221, %r13, 4;
	setp.lt.s32 	%p8, %r221, %r186;
	selp.b32 	%r222, 0, %r186, %p8;
	sub.s32 	%r52, %r221, %r222;
	add.s32 	%r223, %r13, 5;
	setp.lt.s32 	%p9, %r223, %r186;
	selp.b32 	%r224, 0, %r186, %p9;
	sub.s32 	%r53, %r223, %r224;
	add.s32 	%r225, %r13, 6;
	setp.lt.s32 	%p10, %r225, %r186;
	selp.b32 	%r226, 0, %r186, %p10;
	sub.s32 	%r54, %r225, %r226;
	add.s32 	%r227, %r13, 7;
	setp.lt.s32 	%p11, %r227, %r186;
	selp.b32 	%r228, 0, %r186, %p11;
	sub.s32 	%r55, %r227, %r228;
	add.s32 	%r229, %r13, 8;
	setp.lt.s32 	%p12, %r229, %r186;
	selp.b32 	%r230, 0, %r186, %p12;
	sub.s32 	%r56, %r229, %r230;
	add.s32 	%r231, %r13, 9;
	setp.lt.s32 	%p13, %r231, %r186;
	selp.b32 	%r232, 0, %r186, %p13;
	sub.s32 	%r57, %r231, %r232;
	add.s32 	%r233, %r13, 10;
	setp.lt.s32 	%p14, %r233, %r186;
	selp.b32 	%r234, 0, %r186, %p14;
	sub.s32 	%r58, %r233, %r234;
	add.s32 	%r235, %r13, 11;
	setp.lt.s32 	%p15, %r235, %r186;
	selp.b32 	%r236, 0, %r186, %p15;
	sub.s32 	%r59, %r235, %r236;
	add.s32 	%r237, %r13, 12;
	setp.lt.s32 	%p16, %r237, %r186;
	selp.b32 	%r238, 0, %r186, %p16;
	sub.s32 	%r60, %r237, %r238;
	add.s32 	%r239, %r13, 13;
	setp.lt.s32 	%p17, %r239, %r186;
	selp.b32 	%r240, 0, %r186, %p17;
	sub.s32 	%r61, %r239, %r240;
	add.s32 	%r241, %r13, 14;
	setp.lt.s32 	%p18, %r241, %r186;
	selp.b32 	%r242, 0, %r186, %p18;
	sub.s32 	%r62, %r241, %r242;
	add.s32 	%r243, %r13, 15;
	setp.lt.s32 	%p19, %r243, %r186;
	selp.b32 	%r244, 0, %r186, %p19;
	sub.s32 	%r63, %r243, %r244;
	cvt.u16.u32 	%rs1, %r3;
	div.s16 	%rs2, 128, %rs1;
	cvt.s32.s16 	%r64, %rs2;
	and.b32  	%r65, %r1, 31;
	cvta.to.global.u64 	%rd1, %rd14;
	cvta.to.global.u64 	%rd2, %rd13;
	shl.b32 	%r344, %r65, 2;
	shl.b32 	%r347, %r32, 2;
	shl.b32 	%r350, %r33, 2;
	shl.b32 	%r353, %r34, 2;
	shl.b32 	%r356, %r35, 2;
	shl.b32 	%r359, %r36, 2;
	shl.b32 	%r362, %r37, 2;
	shl.b32 	%r365, %r38, 2;
	shl.b32 	%r368, %r39, 2;
	shl.b32 	%r371, %r40, 2;
	shl.b32 	%r374, %r41, 2;
	shl.b32 	%r377, %r42, 2;
	shl.b32 	%r380, %r43, 2;
	shl.b32 	%r383, %r44, 2;
	shl.b32 	%r386, %r45, 2;
	shl.b32 	%r389, %r46, 2;
	shl.b32 	%r392, %r47, 2;
$L__BB524_2:
	setp.gt.u32 	%p20, %r1, 15;
	@%p20 bra 	$L__BB524_10;
	and.b32  	%r245, %r16, 3;
	setp.eq.s32 	%p21, %r245, 3;
	mov.u32 	%r440, %r1;
	@%p21 bra 	$L__BB524_7;
	mov.u32 	%r246, %ntid.x;
	add.s32 	%r440, %r1, %r246;
	setp.eq.s32 	%p22, %r245, 0;
	shl.b32 	%r248, %r1, 2;
	mov.u32 	%r249, _ZZ9cuda_gemmIiLi128ELi4ELi1ELi16ELi64ELi64ELi64ELi0ELi0EEviiiPT_S1_S1_iiiE3Csh;
	add.s32 	%r250, %r249, %r248;
	mov.b32 	%r251, 0;
	st.shared.u32 	[%r250], %r251;
	@%p22 bra 	$L__BB524_7;
	add.s32 	%r253, %r1, %r246;
	add.s32 	%r440, %r253, %r246;
	setp.eq.s32 	%p23, %r245, 1;
	add.s32 	%r69, %r250, %r8;
	mov.b32 	%r258, 0;
	st.shared.u32 	[%r69], %r258;
	@%p23 bra 	$L__BB524_7;
	add.s32 	%r440, %r440, %r246;
	add.s32 	%r260, %r69, %r8;
	mov.b32 	%r261, 0;
	st.shared.u32 	[%r260], %r261;
$L__BB524_7:
	setp.lt.u32 	%p24, %r16, 3;
	@%p24 bra 	$L__BB524_10;
	shl.b32 	%r262, %r440, 2;
	mov.u32 	%r263, _ZZ9cuda_gemmIiLi128ELi4ELi1ELi16ELi64ELi64ELi64ELi0ELi0EEviiiPT_S1_S1_iiiE3Csh;
	add.s32 	%r441, %r263, %r262;
$L__BB524_9:
	mov.b32 	%r264, 0;
	st.shared.u32 	[%r441], %r264;
	add.s32 	%r265, %r441, %r8;
	st.shared.u32 	[%r265], %r264;
	mov.u32 	%r266, %ntid.x;
	shl.b32 	%r267, %r266, 3;
	add.s32 	%r268, %r441, %r267;
	st.shared.u32 	[%r268], %r264;
	mad.lo.s32 	%r269, %r266, 12, %r441;
	st.shared.u32 	[%r269], %r264;
	add.s32 	%r440, %r440, %r8;
	shl.b32 	%r270, %r266, 4;
	add.s32 	%r441, %r441, %r270;
	setp.lt.u32 	%p25, %r440, 16;
	@%p25 bra 	$L__BB524_9;
$L__BB524_10:
	mov.b32 	%r443, 0;
	mov.pred 	%p90, -1;
$L__BB524_11:
	mov.pred 	%p1, %p90;
	mov.u32 	%r272, %ctaid.z;
	shl.b32 	%r78, %r272, 6;
	setp.gt.u32 	%p27, %r1, 1;
	@%p27 bra 	$L__BB524_14;
	ld.param.u32 	%r437, [_Z9cuda_gemmIiLi128ELi4ELi1ELi16ELi64ELi64ELi64ELi0ELi0EEviiiPT_S1_S1_iii_param_2];
	shl.b32 	%r444, %r1, 2;
	mov.u32 	%r273, %ctaid.x;
	shl.b32 	%r274, %r273, 4;
	add.s32 	%r275, %r78, %r274;
	mad.lo.s32 	%r276, %r439, %r437, %r275;
	add.s32 	%r80, %r276, %r443;
$L__BB524_13:
	add.s32 	%r277, %r80, %r444;
	mul.wide.s32 	%rd6, %r277, 4;
	add.s64 	%rd7, %rd2, %rd6;
	ld.global.v4.u32 	{%r278, %r279, %r280, %r281}, [%rd7];
	shl.b32 	%r282, %r444, 2;
	mov.u32 	%r283, _ZZ9cuda_gemmIiLi128ELi4ELi1ELi16ELi64ELi64ELi64ELi0ELi0EEviiiPT_S1_S1_iiiE3Ash;
	add.s32 	%r284, %r283, %r282;
	st.shared.v4.u32 	[%r284], {%r278, %r279, %r280, %r281};
	add.s32 	%r444, %r444, %r8;
	setp.lt.u32 	%p28, %r444, 8;
	@%p28 bra 	$L__BB524_13;
$L__BB524_14:
	add.s32 	%r81, %r443, %r78;
	mov.b32 	%r445, 0;
$L__BB524_15:
	mov.u32 	%r84, %r445;
	add.s32 	%r85, %r84, %r10;
	mov.u32 	%r446, %r9;
$L__BB524_16:
	add.s32 	%r286, %r81, %r446;
	mad.lo.s32 	%r287, %r286, %r185, %r85;
	mul.wide.s32 	%rd8, %r287, 4;
	add.s64 	%rd9, %rd1, %rd8;
	ld.global.u32 	%r288, [%rd9];
	shl.b32 	%r289, %r446, 2;
	add.s32 	%r290, %r11, %r289;
	st.shared.u32 	[%r290], %r288;
	add.s32 	%r446, %r446, %r12;
	setp.lt.u32 	%p29, %r446, 32;
	@%p29 bra 	$L__BB524_16;
	setp.lt.s32 	%p30, %r2, 1;
	bar.sync 	0;
	@%p30 bra 	$L__BB524_90;
	mov.b32 	%r447, 0;
$L__BB524_19:
	setp.ge.s32 	%p31, %r5, %r15;
	add.s32 	%r89, %r447, %r4;
	shl.b32 	%r292, %r89, 5;
	or.b32  	%r293, %r292, %r14;
	add.s32 	%r294, %r293, %r13;
	shl.b32 	%r295, %r294, 2;
	mov.u32 	%r296, _ZZ9cuda_gemmIiLi128ELi4ELi1ELi16ELi64ELi64ELi64ELi0ELi0EEviiiPT_S1_S1_iiiE3Ash;
	add.s32 	%r297, %r296, %r295;
	ld.shared.u32 	%r90, [%r297];
	add.s32 	%r298, %r293, %r17;
	shl.b32 	%r299, %r298, 2;
	add.s32 	%r300, %r296, %r299;
	ld.shared.u32 	%r91, [%r300];
	add.s32 	%r301, %r293, %r18;
	shl.b32 	%r302, %r301, 2;
	add.s32 	%r303, %r296, %r302;
	ld.shared.u32 	%r92, [%r303];
	add.s32 	%r304, %r293, %r19;
	shl.b32 	%r305, %r304, 2;
	add.s32 	%r306, %r296, %r305;
	ld.shared.u32 	%r93, [%r306];
	add.s32 	%r307, %r293, %r20;
	shl.b32 	%r308, %r307, 2;
	add.s32 	%r309, %r296, %r308;
	ld.shared.u32 	%r94, [%r309];
	add.s32 	%r310, %r293, %r21;
	shl.b32 	%r311, %r310, 2;
	add.s32 	%r312, %r296, %r311;
	ld.shared.u32 	%r95, [%r312];
	add.s32 	%r313, %r293, %r22;
	shl.b32 	%r314, %r313, 2;
	add.s32 	%r315, %r296, %r314;
	ld.shared.u32 	%r96, [%r315];
	add.s32 	%r316, %r293, %r23;
	shl.b32 	%r317, %r316, 2;
	add.s32 	%r318, %r296, %r317;
	ld.shared.u32 	%r97, [%r318];
	add.s32 	%r319, %r293, %r24;
	shl.b32 	%r320, %r319, 2;
	add.s32 	%r321, %r296, %r320;
	ld.shared.u32 	%r98, [%r321];
	add.s32 	%r322, %r293, %r25;
	shl.b32 	%r323, %r322, 2;
	add.s32 	%r324, %r296, %r323;
	ld.shared.u32 	%r99, [%r324];
	add.s32 	%r325, %r293, %r26;
	shl.b32 	%r326, %r325, 2;
	add.s32 	%r327, %r296, %r326;
	ld.shared.u32 	%r100, [%r327];
	add.s32 	%r328, %r293, %r27;
	shl.b32 	%r329, %r328, 2;
	add.s32 	%r330, %r296, %r329;
	ld.shared.u32 	%r101, [%r330];
	add.s32 	%r331, %r293, %r28;
	shl.b32 	%r332, %r331, 2;
	add.s32 	%r333, %r296, %r332;
	ld.shared.u32 	%r102, [%r333];
	add.s32 	%r334, %r293, %r29;
	shl.b32 	%r335, %r334, 2;
	add.s32 	%r336, %r296, %r335;
	ld.shared.u32 	%r103, [%r336];
	add.s32 	%r337, %r293, %r30;
	shl.b32 	%r338, %r337, 2;
	add.s32 	%r339, %r296, %r338;
	ld.shared.u32 	%r104, [%r339];
	add.s32 	%r340, %r293, %r31;
	shl.b32 	%r341, %r340, 2;
	add.s32 	%r342, %r296, %r341;
	ld.shared.u32 	%r105, [%r342];
	@%p31 bra 	$L__BB524_89;
	mov.u32 	%r448, %r5;
$L__BB524_21:
	setp.gt.u32 	%p32, %r186, 64;
	mov.u32 	%r343, _ZZ9cuda_gemmIiLi128ELi4ELi1ELi16ELi64ELi64ELi64ELi0ELi0EEviiiPT_S1_S1_iiiE11kron_fac_sh;
	mad.lo.s32 	%r107, %r448, 132, %r343;
	add.s32 	%r345, %r107, %r344;
	ld.shared.u32 	%r108, [%r345];
	@%p32 bra 	$L__BB524_54;
	setp.eq.s32 	%p49, %r186, 0;
	mov.b32 	%r450, 0;
	@%p49 bra 	$L__BB524_24;
	shfl.sync.idx.b32	%r396|%p50, %r108, %r48, 31, -1;
	mul.lo.s32 	%r450, %r396, %r90;
$L__BB524_24:
	setp.lt.s32 	%p51, %r186, 2;
	@%p51 bra 	$L__BB524_26;
	shfl.sync.idx.b32	%r397|%p52, %r108, %r49, 31, -1;
	mad.lo.s32 	%r450, %r397, %r91, %r450;
$L__BB524_26:
	setp.lt.s32 	%p53, %r186, 3;
	@%p53 bra 	$L__BB524_28;
	shfl.sync.idx.b32	%r398|%p54, %r108, %r50, 31, -1;
	mad.lo.s32 	%r450, %r398, %r92, %r450;
$L__BB524_28:
	setp.lt.s32 	%p55, %r186, 4;
	@%p55 bra 	$L__BB524_30;
	shfl.sync.idx.b32	%r399|%p56, %r108, %r51, 31, -1;
	mad.lo.s32 	%r450, %r399, %r93, %r450;
$L__BB524_30:
	setp.lt.s32 	%p57, %r186, 5;
	@%p57 bra 	$L__BB524_32;
	shfl.sync.idx.b32	%r400|%p58, %r108, %r52, 31, -1;
	mad.lo.s32 	%r450, %r400, %r94, %r450;
$L__BB524_32:
	setp.lt.s32 	%p59, %r186, 6;
	@%p59 bra 	$L__BB524_34;
	shfl.sync.idx.b32	%r401|%p60, %r108, %r53, 31, -1;
	mad.lo.s32 	%r450, %r401, %r95, %r450;
$L__BB524_34:
	setp.lt.s32 	%p61, %r186, 7;
	@%p61 bra 	$L__BB524_36;
	shfl.sync.idx.b32	%r402|%p62, %r108, %r54, 31, -1;
	mad.lo.s32 	%r450, %r402, %r96, %r450;
$L__BB524_36:
	setp.lt.s32 	%p63, %r186, 8;
	@%p63 bra 	$L__BB524_38;
	shfl.sync.idx.b32	%r403|%p64, %r108, %r55, 31, -1;
	mad.lo.s32 	%r450, %r403, %r97, %r450;
$L__BB524_38:
	setp.lt.s32 	%p65, %r186, 9;
	@%p65 bra 	$L__BB524_40;
	shfl.sync.idx.b32	%r404|%p66, %r108, %r56, 31, -1;
	mad.lo.s32 	%r450, %r404, %r98, %r450;
$L__BB524_40:
	setp.lt.s32 	%p67, %r186, 10;
	@%p67 bra 	$L__BB524_42;
	shfl.sync.idx.b32	%r405|%p68, %r108, %r57, 31, -1;
	mad.lo.s32 	%r450, %r405, %r99, %r450;
$L__BB524_42:
	setp.lt.s32 	%p69, %r186, 11;
	@%p69 bra 	$L__BB524_44;
	shfl.sync.idx.b32	%r406|%p70, %r108, %r58, 31, -1;
	mad.lo.s32 	%r450, %r406, %r100, %r450;
$L__BB524_44:
	setp.lt.s32 	%p71, %r186, 12;
	@%p71 bra 	$L__BB524_46;
	shfl.sync.idx.b32	%r407|%p72, %r108, %r59, 31, -1;
	mad.lo.s32 	%r450, %r407, %r101, %r450;
$L__BB524_46:
	setp.lt.s32 	%p73, %r186, 13;
	@%p73 bra 	$L__BB524_48;
	shfl.sync.idx.b32	%r408|%p74, %r108, %r60, 31, -1;
	mad.lo.s32 	%r450, %r408, %r102, %r450;
$L__BB524_48:
	setp.lt.s32 	%p75, %r186, 14;
	@%p75 bra 	$L__BB524_50;
	shfl.sync.idx.b32	%r409|%p76, %r108, %r61, 31, -1;
	mad.lo.s32 	%r450, %r409, %r103, %r450;
$L__BB524_50:
	setp.lt.s32 	%p77, %r186, 15;
	@%p77 bra 	$L__BB524_52;
	shfl.sync.idx.b32	%r410|%p78, %r108, %r62, 31, -1;
	mad.lo.s32 	%r450, %r410, %r104, %r450;
$L__BB524_52:
	setp.lt.s32 	%p79, %r186, 16;
	@%p79 bra 	$L__BB524_86;
	shfl.sync.idx.b32	%r411|%p80, %r108, %r63, 31, -1;
	mad.lo.s32 	%r450, %r411, %r105, %r450;
	bra.uni 	$L__BB524_86;
$L__BB524_54:
	setp.lt.s32 	%p33, %r186, 1;
	mov.b32 	%r450, 0;
	@%p33 bra 	$L__BB524_56;
	add.s32 	%r348, %r107, %r347;
	ld.shared.u32 	%r349, [%r348];
	mul.lo.s32 	%r450, %r349, %r90;
$L__BB524_56:
	setp.lt.s32 	%p34, %r186, 2;
	@%p34 bra 	$L__BB524_58;
	add.s32 	%r351, %r107, %r350;
	ld.shared.u32 	%r352, [%r351];
	mad.lo.s32 	%r450, %r352, %r91, %r450;
$L__BB524_58:
	setp.lt.s32 	%p35, %r186, 3;
	@%p35 bra 	$L__BB524_60;
	add.s32 	%r354, %r107, %r353;
	ld.shared.u32 	%r355, [%r354];
	mad.lo.s32 	%r450, %r355, %r92, %r450;
$L__BB524_60:
	setp.lt.s32 	%p36, %r186, 4;
	@%p36 bra 	$L__BB524_62;
	add.s32 	%r357, %r107, %r356;
	ld.shared.u32 	%r358, [%r357];
	mad.lo.s32 	%r450, %r358, %r93, %r450;
$L__BB524_62:
	setp.lt.s32 	%p37, %r186, 5;
	@%p37 bra 	$L__BB524_64;
	add.s32 	%r360, %r107, %r359;
	ld.shared.u32 	%r361, [%r360];
	mad.lo.s32 	%r450, %r361, %r94, %r450;
$L__BB524_64:
	setp.lt.s32 	%p38, %r186, 6;
	@%p38 bra 	$L__BB524_66;
	add.s32 	%r363, %r107, %r362;
	ld.shared.u32 	%r364, [%r363];
	mad.lo.s32 	%r450, %r364, %r95, %r450;
$L__BB524_66:
	setp.lt.s32 	%p39, %r186, 7;
	@%p39 bra 	$L__BB524_68;
	add.s32 	%r366, %r107, %r365;
	ld.shared.u32 	%r367, [%r366];
	mad.lo.s32 	%r450, %r367, %r96, %r450;
$L__BB524_68:
	setp.lt.s32 	%p40, %r186, 8;
	@%p40 bra 	$L__BB524_70;
	add.s32 	%r369, %r107, %r368;
	ld.shared.u32 	%r370, [%r369];
	mad.lo.s32 	%r450, %r370, %r97, %r450;
$L__BB524_70:
	setp.lt.s32 	%p41, %r186, 9;
	@%p41 bra 	$L__BB524_72;
	add.s32 	%r372, %r107, %r371;
	ld.shared.u32 	%r373, [%r372];
	mad.lo.s32 	%r450, %r373, %r98, %r450;
$L__BB524_72:
	setp.lt.s32 	%p42, %r186, 10;
	@%p42 bra 	$L__BB524_74;
	add.s32 	%r375, %r107, %r374;
	ld.shared.u32 	%r376, [%r375];
	mad.lo.s32 	%r450, %r376, %r99, %r450;
$L__BB524_74:
	setp.lt.s32 	%p43, %r186, 11;
	@%p43 bra 	$L__BB524_76;
	add.s32 	%r378, %r107, %r377;
	ld.shared.u32 	%r379, [%r378];
	mad.lo.s32 	%r450, %r379, %r100, %r450;
$L__BB524_76:
	setp.lt.s32 	%p44, %r186, 12;
	@%p44 bra 	$L__BB524_78;
	add.s32 	%r381, %r107, %r380;
	ld.shared.u32 	%r382, [%r381];
	mad.lo.s32 	%r450, %r382, %r101, %r450;
$L__BB524_78:
	setp.lt.s32 	%p45, %r186, 13;
	@%p45 bra 	$L__BB524_80;
	add.s32 	%r384, %r107, %r383;
	ld.shared.u32 	%r385, [%r384];
	mad.lo.s32 	%r450, %r385, %r102, %r450;
$L__BB524_80:
	setp.lt.s32 	%p46, %r186, 14;
	@%p46 bra 	$L__BB524_82;
	add.s32 	%r387, %r107, %r386;
	ld.shared.u32 	%r388, [%r387];
	mad.lo.s32 	%r450, %r388, %r103, %r450;
$L__BB524_82:
	setp.lt.s32 	%p47, %r186, 15;
	@%p47 bra 	$L__BB524_84;
	add.s32 	%r390, %r107, %r389;
	ld.shared.u32 	%r391, [%r390];
	mad.lo.s32 	%r450, %r391, %r104, %r450;
$L__BB524_84:
	setp.lt.s32 	%p48, %r186, 16;
	@%p48 bra 	$L__BB524_86;
	add.s32 	%r393, %r107, %r392;
	ld.shared.u32 	%r394, [%r393];
	mad.lo.s32 	%r450, %r394, %r105, %r450;
$L__BB524_86:
	setp.ne.s32 	%p81, %r7, 0;
	add.s32 	%r412, %r448, %r84;
	mad.lo.s32 	%r172, %r412, %r2, %r89;
	shfl.sync.down.b32	%r413|%p82, %r450, 1, 7711, -1;
	add.s32 	%r173, %r413, %r450;
	@%p81 bra 	$L__BB524_88;
	shl.b32 	%r414, %r172, 2;
	mov.u32 	%r415, _ZZ9cuda_gemmIiLi128ELi4ELi1ELi16ELi64ELi64ELi64ELi0ELi0EEviiiPT_S1_S1_iiiE3Csh;
	add.s32 	%r416, %r415, %r414;
	ld.shared.u32 	%r417, [%r416];
	add.s32 	%r418, %r417, %r173;
	st.shared.u32 	[%r416], %r418;
$L__BB524_88:
	add.s32 	%r448, %r448, %r64;
	setp.lt.s32 	%p83, %r448, %r15;
	@%p83 bra 	$L__BB524_21;
$L__BB524_89:
	add.s32 	%r447, %r447, %r3;
	setp.lt.s32 	%p84, %r447, %r2;
	@%p84 bra 	$L__BB524_19;
$L__BB524_90:
	add.s32 	%r445, %r84, 16;
	setp.lt.u32 	%p85, %r84, 48;
	@%p85 bra 	$L__BB524_15;
	mov.b32 	%r443, 32;
	mov.pred 	%p90, 0;
	@%p1 bra 	$L__BB524_11;
	setp.gt.u32 	%p87, %r1, 3;
	bar.sync 	0;
	@%p87 bra 	$L__BB524_95;
	ld.param.u32 	%r438, [_Z9cuda_gemmIiLi128ELi4ELi1ELi16ELi64ELi64ELi64ELi0ELi0EEviiiPT_S1_S1_iii_param_2];
	ld.param.u32 	%r436, [_Z9cuda_gemmIiLi128ELi4ELi1ELi16ELi64ELi64ELi64ELi0ELi0EEviiiPT_S1_S1_iii_param_1];
	shl.b32 	%r480, %r1, 2;
	mov.u32 	%r420, %ctaid.x;
	mul.lo.s32 	%r421, %r2, %r420;
	mad.lo.s32 	%r178, %r439, %r436, %r421;
	div.s32 	%r179, %r438, %r186;
$L__BB524_94:
	ld.param.u64 	%rd15, [_Z9cuda_gemmIiLi128ELi4ELi1ELi16ELi64ELi64ELi64ELi0ELi0EEviiiPT_S1_S1_iii_param_5];
	div.s32 	%r422, %r480, %r2;
	mad.lo.s32 	%r423, %r179, %r422, %r178;
	mul.lo.s32 	%r424, %r422, %r2;
	sub.s32 	%r425, %r480, %r424;
	add.s32 	%r426, %r423, %r425;
	cvta.to.global.u64 	%rd10, %rd15;
	mul.wide.s32 	%rd11, %r426, 4;
	add.s64 	%rd12, %rd10, %rd11;
	shl.b32 	%r427, %r480, 2;
	mov.u32 	%r428, _ZZ9cuda_gemmIiLi128ELi4ELi1ELi16ELi64ELi64ELi64ELi0ELi0EEviiiPT_S1_S1_iiiE3Csh;
	add.s32 	%r429, %r428, %r427;
	ld.shared.v4.u32 	{%r430, %r431, %r432, %r433}, [%r429];
	st.global.v4.u32 	[%rd12], {%r430, %r431, %r432, %r433};
	add.s32 	%r480, %r480, %r8;
	setp.lt.u32 	%p88, %r480, 16;
	@%p88 bra 	$L__BB524_94;
$L__BB524_95:
	mov.u32 	%r434, %nctaid.y;
	add.s32 	%r439, %r439, %r434;
	shl.b32 	%r435, %r434, 2;
	setp.lt.u32 	%p89, %r439, %r435;
	@%p89 bra 	$L__BB524_2;
$L__BB524_96:
	ret;

}
	// .globl	_Z9cuda_gemmIiLi128ELi4ELi1ELi16ELi64ELi64ELi64ELi0ELi1EEviiiPT_S1_S1_iii
.visible .entry _Z9cuda_gemmIiLi128ELi4ELi1ELi16ELi64ELi64ELi64ELi0ELi1EEviiiPT_S1_S1_iii(
	.param .u32 _Z9cuda_gemmIiLi128ELi4ELi1ELi16ELi64ELi64ELi64ELi0ELi1EEviiiPT_S1_S1_iii_param_0,
	.param .u32 _Z9cuda_gemmIiLi128ELi4ELi1ELi16ELi64ELi64ELi64ELi0ELi1EEviiiPT_S1_S1_iii_param_1,
	.param .u32 _Z9cuda_gemmIiLi128ELi4ELi1ELi16ELi64ELi64ELi64ELi0ELi1EEviiiPT_S1_S1_iii_param_2,
	.param .u64 .ptr .align 1 _Z9cuda_gemmIiLi128ELi4ELi1ELi16ELi64ELi64ELi64ELi0ELi1EEviiiPT_S1_S1_iii_param_3,
	.param .u64 .ptr .align 1 _Z9cuda_gemmIiLi128ELi4ELi1ELi16ELi64ELi64ELi64ELi0ELi1EEviiiPT_S1_S1_iii_param_4,
	.param .u64 .ptr .align 1 _Z9cuda_gemmIiLi128ELi4ELi1ELi16ELi64ELi64ELi64ELi0ELi1EEviiiPT_S1_S1_iii_param_5,
	.param .u32 _Z9cuda_gemmIiLi128ELi4ELi1ELi16ELi64ELi64ELi64ELi0ELi1EEviiiPT_S1_S1_iii_param_6,
	.param .u32 _Z9cuda_gemmIiLi128ELi4ELi1ELi16ELi64ELi64ELi64ELi0ELi1EEviiiPT_S1_S1_iii_param_7,
	.param .u32 _Z9cuda_gemmIiLi128ELi4ELi1ELi16ELi64ELi64ELi64ELi0ELi1EEviiiPT_S1_S1_iii_param_8
)
.maxntid 128
{
	.reg .pred 	%p<3>;
	.reg .b32 	%r<7>;

	mov.u32 	%r6, %ctaid.y;
	mov.u32 	%r2, %nctaid.y;
	shl.b32 	%r3, %r2, 2;
	setp.ge.u32 	%p1, %r6, %r3;
	@%p1 bra 	$L__BB525_2;
$L__BB525_1:
	bar.sync 	0;
	bar.sync 	0;
	bar.sync 	0;
	bar.sync 	0;
	bar.sync 	0;
	bar.sync 	0;
	bar.sync 	0;
	bar.sync 	0;
	bar.sync 	0;
	add.s32 	%r6, %r6, %r2;
	setp.lt.u32 	%p2, %r6, %r3;
	@%p2 bra 	$L__BB525_1;
$L__BB525_2:
	ret;

}
	// .globl	_Z9cuda_gemmIiLi128ELi4ELi1ELi16ELi64ELi64ELi64ELi1ELi0EEviiiPT_S1_S1_iii
.visible .entry _Z9cuda_gemmIiLi128ELi4ELi1ELi16ELi64ELi64ELi64ELi1ELi0EEviiiPT_S1_S1_iii(
	.param .u32 _Z9cuda_gemmIiLi128ELi4ELi1ELi16ELi64ELi64ELi64ELi1ELi0EEviiiPT_S1_S1_iii_param_0,
	.param .u32 _Z9cuda_gemmIiLi128ELi4ELi1ELi16ELi64ELi64ELi64ELi1ELi0EEviiiPT_S1_S1_iii_param_1,
	.param .u32 _Z9cuda_gemmIiLi128ELi4ELi1ELi16ELi64ELi64ELi64ELi1ELi0EEviiiPT_S1_S1_iii_param_2,
	.param .u64 .ptr .align 1 _Z9cuda_gemmIiLi128ELi4ELi1ELi16ELi64ELi64ELi64ELi1ELi0EEviiiPT_S1_S1_iii_param_3,
	.param .u64 .ptr .align 1 _Z9cuda_gemmIiLi128ELi4ELi1ELi16ELi64ELi64ELi64ELi1ELi0EEviiiPT_S1_S1_iii_param_4,
	.param .u64 .ptr .align 1 _Z9cuda_gemmIiLi128ELi4ELi1ELi16ELi64ELi64ELi64ELi1ELi0EEviiiPT_S1_S1_iii_param_5,
	.param .u32 _Z9cuda_gemmIiLi128ELi4ELi1ELi16ELi64ELi64ELi64ELi1ELi0EEviiiPT_S1_S1_iii_param_6,
	.param .u32 _Z9cuda_gemmIiLi128ELi4ELi1ELi16ELi64ELi64ELi64ELi1ELi0EEviiiPT_S1_S1_iii_param_7,
	.param .u32 _Z9cuda_gemmIiLi128ELi4ELi1ELi16ELi64ELi64ELi64ELi1ELi0EEviiiPT_S1_S1_iii_param_8
)
.maxntid 128
{
	.reg .pred 	%p<91>;
	.reg .b16 	%rs<3>;
	.reg .b32 	%r<464>;
	.reg .b64 	%rd<14>;
	// demoted variable
	.shared .align 128 .b8 _ZZ9cuda_gemmIiLi128ELi4ELi1ELi16ELi64ELi64ELi64ELi1ELi0EEviiiPT_S1_S1_iiiE11kron_fac_sh[2112];
	// demoted variable
	.shared .align 128 .b8 _ZZ9cuda_gemmIiLi128ELi4ELi1ELi16ELi64ELi64ELi64ELi1ELi0EEviiiPT_S1_S1_iiiE3Ash[32];
	// demoted variable
	.shared .align 128 .b8 _ZZ9cuda_gemmIiLi128ELi4ELi1ELi16ELi64ELi64ELi64ELi1ELi0EEviiiPT_S1_S1_iiiE3Csh[64];
	ld.param.u64 	%rd3, [_Z9cuda_gemmIiLi128ELi4ELi1ELi16ELi64ELi64ELi64ELi1ELi0EEviiiPT_S1_S1_iii_param_3];
	ld.param.u64 	%rd4, [_Z9cuda_gemmIiLi128ELi4ELi1ELi16ELi64ELi64ELi64ELi1ELi0EEviiiPT_S1_S1_iii_param_4];
	ld.param.u32 	%r182, [_Z9cuda_gemmIiLi128ELi4ELi1ELi16ELi64ELi64ELi64ELi1ELi0EEviiiPT_S1_S1_iii_param_6];
	ld.param.u32 	%r183, [_Z9cuda_gemmIiLi128ELi4ELi1ELi16ELi64ELi64ELi64ELi1ELi0EEviiiPT_S1_S1_iii_param_7];
	mov.u32 	%r1, %tid.x;
	div.s32 	%r2, 16, %r183;
	shl.b32 	%r3, %r2, 1;
	div.u32 	%r5, %r1, %r3;
	mul.lo.s32 	%r184, %r5, %r3;
	sub.s32 	%r185, %r1, %r184;
	shr.u32 	%r4, %r185, 1;
	mov.u32 	%r422, %ctaid.y;
	mov.u32 	%r186, %nctaid.y;
	shl.b32 	%r187, %r186, 2;
	setp.ge.u32 	%p2, %r422, %r187;
	@%p2 bra 	$L__BB526_96;
	and.b32  	%r7, %r1, 1;
	mov.u32 	%r188, %ntid.x;
	shl.b32 	%r8, %r188, 2;
	shr.u32 	%r9, %r1, 4;
	and.b32  	%r10, %r1, 15;
	mov.u32 	%r189, _ZZ9cuda_gemmIiLi128ELi4ELi1ELi16ELi64ELi64ELi64ELi1ELi0EEviiiPT_S1_S1_iiiE11kron_fac_sh;
	mad.lo.s32 	%r11, %r10, 132, %r189;
	shr.u32 	%r12, %r188, 4;
	and.b32  	%r13, %r4, 15;
	shl.b32 	%r190, %r1, 4;
	and.b32  	%r14, %r190, 16;
	min.s32 	%r15, %r182, 16;
	add.s32 	%r191, %r1, %r188;
	max.u32 	%r192, %r191, 16;
	setp.lt.u32 	%p3, %r191, 16;
	selp.u32 	%r193, 1, 0, %p3;
	add.s32 	%r194, %r191, %r193;
	sub.s32 	%r195, %r192, %r194;
	div.u32 	%r196, %r195, %r188;
	add.s32 	%r16, %r196, %r193;
	add.s32 	%r197, %r4, 1;
	and.b32  	%r17, %r197, 15;
	add.s32 	%r198, %r4, 2;
	and.b32  	%r18, %r198, 15;
	add.s32 	%r199, %r4, 3;
	and.b32  	%r19, %r199, 15;
	add.s32 	%r200, %r4, 4;
	and.b32  	%r20, %r200, 15;
	add.s32 	%r201, %r4, 5;
	and.b32  	%r21, %r201, 15;
	add.s32 	%r202, %r4, 6;
	and.b32  	%r22, %r202, 15;
	add.s32 	%r203, %r4, 7;
	and.b32  	%r23, %r203, 15;
	xor.b32  	%r24, %r13, 8;
	add.s32 	%r204, %r4, 9;
	and.b32  	%r25, %r204, 15;
	add.s32 	%r205, %r4, 10;
	and.b32  	%r26, %r205, 15;
	add.s32 	%r206, %r4, 11;
	and.b32  	%r27, %r206, 15;
	add.s32 	%r207, %r4, 12;
	and.b32  	%r28, %r207, 15;
	add.s32 	%r208, %r4, 13;
	and.b32  	%r29, %r208, 15;
	add.s32 	%r209, %r4, 14;
	and.b32  	%r30, %r209, 15;
	add.s32 	%r210, %r4, -1;
	and.b32  	%r31, %r210, 15;
	or.b32  	%r32, %r14, %r13;
	or.b32  	%r33, %r14, %r17;
	or.b32  	%r34, %r14, %r18;
	or.b32  	%r35, %r14, %r19;
	or.b32  	%r36, %r14, %r20;
	or.b32  	%r37, %r14, %r21;
	or.b32  	%r38, %r14, %r22;
	or.b32  	%r39, %r14, %r23;
	or.b32  	%r40, %r14, %r24;
	or.b32  	%r41, %r14, %r25;
	or.b32  	%r42, %r14, %r26;
	or.b32  	%r43, %r14, %r27;
	or.b32  	%r44, %r14, %r28;
	or.b32  	%r45, %r14, %r29;
	or.b32  	%r46, %r14, %r30;
	or.b32  	%r47, %r14, %r31;
	setp.lt.s32 	%p4, %r13, %r183;
	selp.b32 	%r211, 0, %r183, %p4;
	sub.s32 	%r48, %r13, %r211;
	add.s32 	%r212, %r13, 1;
	setp.lt.s32 	%p5, %r212, %r183;
	selp.b32 	%r213, 0, %r183, %p5;
	sub.s32 	%r49, %r212, %r213;
	add.s32 	%r214, %r13, 2;
	setp.lt.s32 	%p6, %r214, %r183;
	selp.b32 	%r215, 0, %r183, %p6;
	sub.s32 	%r50, %r214, %r215;
	add.s32 	%r216, %r13, 3;
	setp.lt.s32 	%p7, %r216, %r183;
	selp.b32 	%r217, 0, %r183, %p7;
	sub.s32 	%r51, %r216, %r217;
	add.s32 	%r218, %r13, 4;
	setp.lt.s32 	%p8, %r218, %r183;
	selp.b32 	%r219, 0, %r183, %p8;
	sub.s32 	%r52, %r218, %r219;
	add.s32 	%r220, %r13, 5;
	setp.lt.s32 	%p9, %r220, %r183;
	selp.b32 	%r221, 0, %r183, %p9;
	sub.s32 	%r53, %r220, %r221;
	add.s32 	%r222, %r13, 6;
	setp.lt.s32 	%p10, %r222, %r183;
	selp.b32 	%r223, 0, %r183, %p10;
	sub.s32 	%r54, %r222, %r223;
	add.s32 	%r224, %r13, 7;
	setp.lt.s32 	%p11, %r224, %r183;
	selp.b32 	%r225, 0, %r183, %p11;
	sub.s32 	%r55, %r224, %r225;
	add.s32 	%r226, %r13, 8;
	setp.lt.s32 	%p12, %r226, %r183;
	selp.b32 	%r227, 0, %r183, %p12;
	sub.s32 	%r56, %r226, %r227;
	add.s32 	%r228, %r13, 9;
	setp.lt.s32 	%p13, %r228, %r183;
	selp.b32 	%r229, 0, %r183, %p13;
	sub.s32 	%r57, %r228, %r229;
	add.s32 	%r230, %r13, 10;
	setp.lt.s32 	%p14, %r230, %r183;
	selp.b32 	%r231, 0, %r183, %p14;
	sub.s32 	%r58, %r230, %r231;
	add.s32 	%r232, %r13, 11;
	setp.lt.s32 	%p15, %r232, %r183;
	selp.b32 	%r233, 0, %r183, %p15;
	sub.s32 	%r59, %r232, %r233;
	add.s32 	%r234, %r13, 12;
	setp.lt.s32 	%p16, %r234, %r183;
	selp.b32 	%r235, 0, %r183, %p16;
	sub.s32 	%r60, %r234, %r235;
	add.s32 	%r236, %r13, 13;
	setp.lt.s32 	%p17, %r236, %r183;
	selp.b32 	%r237, 0, %r183, %p17;
	sub.s32 	%r61, %r236, %r237;
	add.s32 	%r238, %r13, 14;
	setp.lt.s32 	%p18, %r238, %r183;
	selp.b32 	%r239, 0, %r183, %p18;
	sub.s32 	%r62, %r238, %r239;
	add.s32 	%r240, %r13, 15;
	setp.lt.s32 	%p19, %r240, %r183;
	selp.b32 	%r241, 0, %r183, %p19;
	sub.s32 	%r63, %r240, %r241;
	cvt.u16.u32 	%rs1, %r3;
	div.s16 	%rs2, 128, %rs1;
	cvt.s32.s16 	%r64, %rs2;
	and.b32  	%r65, %r1, 31;
	cvta.to.global.u64 	%rd1, %rd4;
	cvta.to.global.u64 	%rd2, %rd3;
	shl.b32 	%r335, %r65, 2;
	shl.b32 	%r338, %r32, 2;
	shl.b32 	%r341, %r33, 2;
	shl.b32 	%r344, %r34, 2;
	shl.b32 	%r347, %r35, 2;
	shl.b32 	%r350, %r36, 2;
	shl.b32 	%r353, %r37, 2;
	shl.b32 	%r356, %r38, 2;
	shl.b32 	%r359, %r39, 2;
	shl.b32 	%r362, %r40, 2;
	shl.b32 	%r365, %r41, 2;
	shl.b32 	%r368, %r42, 2;
	shl.b32 	%r371, %r43, 2;
	shl.b32 	%r374, %r44, 2;
	shl.b32 	%r377, %r45, 2;
	shl.b32 	%r380, %r46, 2;
	shl.b32 	%r383, %r47, 2;
$L__BB526_2:
	setp.gt.u32 	%p20, %r1, 15;
	@%p20 bra 	$L__BB526_10;
	and.b32  	%r67, %r16, 3;
	setp.eq.s32 	%p21, %r67, 3;
	mov.u32 	%r423, %r1;
	@%p21 bra 	$L__BB526_7;
	mov.u32 	%r242, %ntid.x;
	add.s32 	%r423, %r1, %r242;
	setp.eq.s32 	%p22, %r67, 0;
	shl.b32 	%r243, %r1, 2;
	mov.u32 	%r244, _ZZ9cuda_gemmIiLi128ELi4ELi1ELi16ELi64ELi64ELi64ELi1ELi0EEviiiPT_S1_S1_iiiE3Csh;
	add.s32 	%r245, %r244, %r243;
	mov.b32 	%r246, 0;
	st.shared.u32 	[%r245], %r246;
	@%p22 bra 	$L__BB526_7;
	add.s32 	%r423, %r423, %r242;
	setp.eq.s32 	%p23, %r67, 1;
	add.s32 	%r70, %r245, %r8;
	mov.b32 	%r251, 0;
	st.shared.u32 	[%r70], %r251;
	@%p23 bra 	$L__BB526_7;
	add.s32 	%r423, %r423, %r242;
	add.s32 	%r253, %r70, %r8;
	mov.b32 	%r254, 0;
	st.shared.u32 	[%r253], %r254;
$L__BB526_7:
	setp.lt.u32 	%p24, %r16, 3;
	@%p24 bra 	$L__BB526_10;
	shl.b32 	%r255, %r423, 2;
	mov.u32 	%r256, _ZZ9cuda_gemmIiLi128ELi4ELi1ELi16ELi64ELi64ELi64ELi1ELi0EEviiiPT_S1_S1_iiiE3Csh;
	add.s32 	%r424, %r256, %r255;
$L__BB526_9:
	mov.b32 	%r257, 0;
	st.shared.u32 	[%r424], %r257;
	add.s32 	%r258, %r424, %r8;
	st.shared.u32 	[%r258], %r257;
	mov.u32 	%r259, %ntid.x;
	shl.b32 	%r260, %r259, 3;
	add.s32 	%r261, %r424, %r260;
	st.shared.u32 	[%r261], %r257;
	mad.lo.s32 	%r262, %r259, 12, %r424;
	st.shared.u32 	[%r262], %r257;
	add.s32 	%r423, %r423, %r8;
	shl.b32 	%r263, %r259, 4;
	add.s32 	%r424, %r424, %r263;
	setp.lt.u32 	%p25, %r423, 16;
	@%p25 bra 	$L__BB526_9;
$L__BB526_10:
	mov.b32 	%r426, 0;
	mov.pred 	%p90, -1;
$L__BB526_11:
	mov.pred 	%p1, %p90;
	mov.u32 	%r265, %ctaid.z;
	shl.b32 	%r79, %r265, 6;
	setp.gt.u32 	%p27, %r1, 1;
	@%p27 bra 	$L__BB526_14;
	shl.b32 	%r427, %r1, 2;
	shl.b32 	%r266, %r422, 4;
	add.s32 	%r267, %r266, %r79;
	add.s32 	%r81, %r267, %r426;
$L__BB526_13:
	add.s32 	%r268, %r81, %r427;
	mul.wide.s32 	%rd6, %r268, 4;
	add.s64 	%rd7, %rd2, %rd6;
	ld.global.v4.u32 	{%r269, %r270, %r271, %r272}, [%rd7];
	shl.b32 	%r273, %r427, 2;
	mov.u32 	%r274, _ZZ9cuda_gemmIiLi128ELi4ELi1ELi16ELi64ELi64ELi64ELi1ELi0EEviiiPT_S1_S1_iiiE3Ash;
	add.s32 	%r275, %r274, %r273;
	st.shared.v4.u32 	[%r275], {%r269, %r270, %r271, %r272};
	add.s32 	%r427, %r427, %r8;
	setp.lt.u32 	%p28, %r427, 8;
	@%p28 bra 	$L__BB526_13;
$L__BB526_14:
	add.s32 	%r82, %r426, %r79;
	mov.b32 	%r428, 0;
$L__BB526_15:
	mov.u32 	%r85, %r428;
	add.s32 	%r86, %r85, %r10;
	mov.u32 	%r429, %r9;
$L__BB526_16:
	add.s32 	%r277, %r82, %r429;
	mad.lo.s32 	%r278, %r277, %r182, %r86;
	mul.wide.s32 	%rd8, %r278, 4;
	add.s64 	%rd9, %rd1, %rd8;
	ld.global.u32 	%r279, [%rd9];
	shl.b32 	%r280, %r429, 2;
	add.s32 	%r281, %r11, %r280;
	st.shared.u32 	[%r281], %r279;
	add.s32 	%r429, %r429, %r12;
	setp.lt.u32 	%p29, %r429, 32;
	@%p29 bra 	$L__BB526_16;
	setp.lt.s32 	%p30, %r2, 1;
	bar.sync 	0;
	@%p30 bra 	$L__BB526_90;
	mov.b32 	%r430, 0;
$L__BB526_19:
	setp.ge.s32 	%p31, %r5, %r15;
	add.s32 	%r90, %r430, %r4;
	shl.b32 	%r283, %r90, 5;
	or.b32  	%r284, %r283, %r14;
	add.s32 	%r285, %r284, %r13;
	shl.b32 	%r286, %r285, 2;
	mov.u32 	%r287, _ZZ9cuda_gemmIiLi128ELi4ELi1ELi16ELi64ELi64ELi64ELi1ELi0EEviiiPT_S1_S1_iiiE3Ash;
	add.s32 	%r288, %r287, %r286;
	ld.shared.u32 	%r91, [%r288];
	add.s32 	%r289, %r284, %r17;
	shl.b32 	%r290, %r289, 2;
	add.s32 	%r291, %r287, %r290;
	ld.shared.u32 	%r92, [%r291];
	add.s32 	%r292, %r284, %r18;
	shl.b32 	%r293, %r292, 2;
	add.s32 	%r294, %r287, %r293;
	ld.shared.u32 	%r93, [%r294];
	add.s32 	%r295, %r284, %r19;
	shl.b32 	%r296, %r295, 2;
	add.s32 	%r297, %r287, %r296;
	ld.shared.u32 	%r94, [%r297];
	add.s32 	%r298, %r284, %r20;
	shl.b32 	%r299, %r298, 2;
	add.s32 	%r300, %r287, %r299;
	ld.shared.u32 	%r95, [%r300];
	add.s32 	%r301, %r284, %r21;
	shl.b32 	%r302, %r301, 2;
	add.s32 	%r303, %r287, %r302;
	ld.shared.u32 	%r96, [%r303];
	add.s32 	%r304, %r284, %r22;
	shl.b32 	%r305, %r304, 2;
	add.s32 	%r306, %r287, %r305;
	ld.shared.u32 	%r97, [%r306];
	add.s32 	%r307, %r284, %r23;
	shl.b32 	%r308, %r307, 2;
	add.s32 	%r309, %r287, %r308;
	ld.shared.u32 	%r98, [%r309];
	add.s32 	%r310, %r284, %r24;
	shl.b32 	%r311, %r310, 2;
	add.s32 	%r312, %r287, %r311;
	ld.shared.u32 	%r99, [%r312];
	add.s32 	%r313, %r284, %r25;
	shl.b32 	%r314, %r313, 2;
	add.s32 	%r315, %r287, %r314;
	ld.shared.u32 	%r100, [%r315];
	add.s32 	%r316, %r284, %r26;
	shl.b32 	%r317, %r316, 2;
	add.s32 	%r318, %r287, %r317;
	ld.shared.u32 	%r101, [%r318];
	add.s32 	%r319, %r284, %r27;
	shl.b32 	%r320, %r319, 2;
	add.s32 	%r321, %r287, %r320;
	ld.shared.u32 	%r102, [%r321];
	add.s32 	%r322, %r284, %r28;
	shl.b32 	%r323, %r322, 2;
	add.s32 	%r324, %r287, %r323;
	ld.shared.u32 	%r103, [%r324];
	add.s32 	%r325, %r284, %r29;
	shl.b32 	%r326, %r325, 2;
	add.s32 	%r327, %r287, %r326;
	ld.shared.u32 	%r104, [%r327];
	add.s32 	%r328, %r284, %r30;
	shl.b32 	%r329, %r328, 2;
	add.s32 	%r330, %r287, %r329;
	ld.shared.u32 	%r105, [%r330];
	add.s32 	%r331, %r284, %r31;
	shl.b32 	%r332, %r331, 2;
	add.s32 	%r333, %r287, %r332;
	ld.shared.u32 	%r106, [%r333];
	@%p31 bra 	$L__BB526_89;
	mov.u32 	%r431, %r5;
$L__BB526_21:
	setp.gt.u32 	%p32, %r183, 64;
	mov.u32 	%r334, _ZZ9cuda_gemmIiLi128ELi4ELi1ELi16ELi64ELi64ELi64ELi1ELi0EEviiiPT_S1_S1_iiiE11kron_fac_sh;
	mad.lo.s32 	%r108, %r431, 132, %r334;
	add.s32 	%r336, %r108, %r335;
	ld.shared.u32 	%r109, [%r336];
	@%p32 bra 	$L__BB526_54;
	setp.eq.s32 	%p49, %r183, 0;
	mov.b32 	%r433, 0;
	@%p49 bra 	$L__BB526_24;
	shfl.sync.idx.b32	%r387|%p50, %r109, %r48, 31, -1;
	mul.lo.s32 	%r433, %r387, %r91;
$L__BB526_24:
	setp.lt.s32 	%p51, %r183, 2;
	@%p51 bra 	$L__BB526_26;
	shfl.sync.idx.b32	%r388|%p52, %r109, %r49, 31, -1;
	mad.lo.s32 	%r433, %r388, %r92, %r433;
$L__BB526_26:
	setp.lt.s32 	%p53, %r183, 3;
	@%p53 bra 	$L__BB526_28;
	shfl.sync.idx.b32	%r389|%p54, %r109, %r50, 31, -1;
	mad.lo.s32 	%r433, %r389, %r93, %r433;
$L__BB526_28:
	setp.lt.s32 	%p55, %r183, 4;
	@%p55 bra 	$L__BB526_30;
	shfl.sync.idx.b32	%r390|%p56, %r109, %r51, 31, -1;
	mad.lo.s32 	%r433, %r390, %r94, %r433;
$L__BB526_30:
	setp.lt.s32 	%p57, %r183, 5;
	@%p57 bra 	$L__BB526_32;
	shfl.sync.idx.b32	%r391|%p58, %r109, %r52, 31, -1;
	mad.lo.s32 	%r433, %r391, %r95, %r433;
$L__BB526_32:
	setp.lt.s32 	%p59, %r183, 6;
	@%p59 bra 	$L__BB526_34;
	shfl.sync.idx.b32	%r392|%p60, %r109, %r53, 31, -1;
	mad.lo.s32 	%r433, %r392, %r96, %r433;
$L__BB526_34:
	setp.lt.s32 	%p61, %r183, 7;
	@%p61 bra 	$L__BB526_36;
	shfl.sync.idx.b32	%r393|%p62, %r109, %r54, 31, -1;
	mad.lo.s32 	%r433, %r393, %r97, %r433;
$L__BB526_36:
	setp.lt.s32 	%p63, %r183, 8;
	@%p63 bra 	$L__BB526_38;
	shfl.sync.idx.b32	%r394|%p64, %r109, %r55, 31, -1;
	mad.lo.s32 	%r433, %r394, %r98, %r433;
$L__BB526_38:
	setp.lt.s32 	%p65, %r183, 9;
	@%p65 bra 	$L__BB526_40;
	shfl.sync.idx.b32	%r395|%p66, %r109, %r56, 31, -1;
	mad.lo.s32 	%r433, %r395, %r99, %r433;
$L__BB526_40:
	setp.lt.s32 	%p67, %r183, 10;
	@%p67 bra 	$L__BB526_42;
	shfl.sync.idx.b32	%r396|%p68, %r109, %r57, 31, -1;
	mad.lo.s32 	%r433, %r396, %r100, %r433;
$L__BB526_42:
	setp.lt.s32 	%p69, %r183, 11;
	@%p69 bra 	$L__BB526_44;
	shfl.sync.idx.b32	%r397|%p70, %r109, %r58, 31, -1;
	mad.lo.s32 	%r433, %r397, %r101, %r433;
$L__BB526_44:
	setp.lt.s32 	%p71, %r183, 12;
	@%p71 bra 	$L__BB526_46;
	shfl.sync.idx.b32	%r398|%p72, %r109, %r59, 31, -1;
	mad.lo.s32 	%r433, %r398, %r102, %r433;
$L__BB526_46:
	setp.lt.s32 	%p73, %r183, 13;
	@%p73 bra 	$L__BB526_48;
	shfl.sync.idx.b32	%r399|%p74, %r109, %r60, 31, -1;
	mad.lo.s32 	%r433, %r399, %r103, %r433;
$L__BB526_48:
	setp.lt.s32 	%p75, %r183, 14;
	@%p75 bra 	$L__BB526_50;
	shfl.sync.idx.b32	%r400|%p76, %r109, %r61, 31, -1;
	mad.lo.s32 	%r433, %r400, %r104, %r433;
$L__BB526_50:
	setp.lt.s32 	%p77, %r183, 15;
	@%p77 bra 	$L__BB526_52;
	shfl.sync.idx.b32	%r401|%p78, %r109, %r62, 31, -1;
	mad.lo.s32 	%r433, %r401, %r105, %r433;
$L__BB526_52:
	setp.lt.s32 	%p79, %r183, 16;
	@%p79 bra 	$L__BB526_86;
	shfl.sync.idx.b32	%r402|%p80, %r109, %r63, 31, -1;
	mad.lo.s32 	%r433, %r402, %r106, %r433;
	bra.uni 	$L__BB526_86;
$L__BB526_54:
	setp.lt.s32 	%p33, %r183, 1;
	mov.b32 	%r433, 0;
	@%p33 bra 	$L__BB526_56;
	add.s32 	%r339, %r108, %r338;
	ld.shared.u32 	%r340, [%r339];
	mul.lo.s32 	%r433, %r340, %r91;
$L__BB526_56:
	setp.lt.s32 	%p34, %r183, 2;
	@%p34 bra 	$L__BB526_58;
	add.s32 	%r342, %r108, %r341;
	ld.shared.u32 	%r343, [%r342];
	mad.lo.s32 	%r433, %r343, %r92, %r433;
$L__BB526_58:
	setp.lt.s32 	%p35, %r183, 3;
	@%p35 bra 	$L__BB526_60;
	add.s32 	%r345, %r108, %r344;
	ld.shared.u32 	%r346, [%r345];
	mad.lo.s32 	%r433, %r346, %r93, %r433;
$L__BB526_60:
	setp.lt.s32 	%p36, %r183, 4;
	@%p36 bra 	$L__BB526_62;
	add.s32 	%r348, %r108, %r347;
	ld.shared.u32 	%r349, [%r348];
	mad.lo.s32 	%r433, %r349, %r94, %r433;
$L__BB526_62:
	setp.lt.s32 	%p37, %r183, 5;
	@%p37 bra 	$L__BB526_64;
	add.s32 	%r351, %r108, %r350;
	ld.shared.u32 	%r352, [%r351];
	mad.lo.s32 	%r433, %r352, %r95, %r433;
$L__BB526_64:
	setp.lt.s32 	%p38, %r183, 6;
	@%p38 bra 	$L__BB526_66;
	add.s32 	%r354, %r108, %r353;
	ld.shared.u32 	%r355, [%r354];
	mad.lo.s32 	%r433, %r355, %r96, %r433;
$L__BB526_66:
	setp.lt.s32 	%p39, %r183, 7;
	@%p39 bra 	$L__BB526_68;
	add.s32 	%r357, %r108, %r356;
	ld.shared.u32 	%r358, [%r357];
	mad.lo.s32 	%r433, %r358, %r97, %r433;
$L__BB526_68:
	setp.lt.s32 	%p40, %r183, 8;
	@%p40 bra 	$L__BB526_70;
	add.s32 	%r360, %r108, %r359;
	ld.shared.u32 	%r361, [%r360];
	mad.lo.s32 	%r433, %r361, %r98, %r433;
$L__BB526_70:
	setp.lt.s32 	%p41, %r183, 9;
	@%p41 bra 	$L__BB526_72;
	add.s32 	%r363, %r108, %r362;
	ld.shared.u32 	%r364, [%r363];
	mad.lo.s32 	%r433, %r364, %r99, %r433;
$L__BB526_72:
	setp.lt.s32 	%p42, %r183, 10;
	@%p42 bra 	$L__BB526_74;
	add.s32 	%r366, %r108, %r365;
	ld.shared.u32 	%r367, [%r366];
	mad.lo.s32 	%r433, %r367, %r100, %r433;
$L__BB526_74:
	setp.lt.s32 	%p43, %r183, 11;
	@%p43 bra 	$L__BB526_76;
	add.s32 	%r369, %r108, %r368;
	ld.shared.u32 	%r370, [%r369];
	mad.lo.s32 	%r433, %r370, %r101, %r433;
$L__BB526_76:
	setp.lt.s32 	%p44, %r183, 12;
	@%p44 bra 	$L__BB526_78;
	add.s32 	%r372, %r108, %r371;
	ld.shared.u32 	%r373, [%r372];
	mad.lo.s32 	%r433, %r373, %r102, %r433;
$L__BB526_78:
	setp.lt.s32 	%p45, %r183, 13;
	@%p45 bra 	$L__BB526_80;
	add.s32 	%r375, %r108, %r374;
	ld.shared.u32 	%r376, [%r375];
	mad.lo.s32 	%r433, %r376, %r103, %r433;
$L__BB526_80:
	setp.lt.s32 	%p46, %r183, 14;
	@%p46 bra 	$L__BB526_82;
	add.s32 	%r378, %r108, %r377;
	ld.shared.u32 	%r379, [%r378];
	mad.lo.s32 	%r433, %r379, %r104, %r433;
$L__BB526_82:
	setp.lt.s32 	%p47, %r183, 15;
	@%p47 bra 	$L__BB526_84;
	add.s32 	%r381, %r108, %r380;
	ld.shared.u32 	%r382, [%r381];
	mad.lo.s32 	%r433, %r382, %r105, %r433;
$L__BB526_84:
	setp.lt.s32 	%p48, %r183, 16;
	@%p48 bra 	$L__BB526_86;
	add.s32 	%r384, %r108, %r383;
	ld.shared.u32 	%r385, [%r384];
	mad.lo.s32 	%r433, %r385, %r106, %r433;
$L__BB526_86:
	setp.ne.s32 	%p81, %r7, 0;
	add.s32 	%r403, %r431, %r85;
	mad.lo.s32 	%r173, %r403, %r2, %r90;
	shfl.sync.down.b32	%r404|%p82, %r433, 1, 7711, -1;
	add.s32 	%r174, %r404, %r433;
	@%p81 bra 	$L__BB526_88;
	shl.b32 	%r405, %r173, 2;
	mov.u32 	%r406, _ZZ9cuda_gemmIiLi128ELi4ELi1ELi16ELi64ELi64ELi64ELi1ELi0EEviiiPT_S1_S1_iiiE3Csh;
	add.s32 	%r407, %r406, %r405;
	ld.shared.u32 	%r408, [%r407];
	add.s32 	%r409, %r408, %r174;
	st.shared.u32 	[%r407], %r409;
$L__BB526_88:
	add.s32 	%r431, %r431, %r64;
	setp.lt.s32 	%p83, %r431, %r15;
	@%p83 bra 	$L__BB526_21;
$L__BB526_89:
	add.s32 	%r430, %r430, %r3;
	setp.lt.s32 	%p84, %r430, %r2;
	@%p84 bra 	$L__BB526_19;
$L__BB526_90:
	add.s32 	%r428, %r85, 16;
	setp.lt.u32 	%p85, %r85, 48;
	@%p85 bra 	$L__BB526_15;
	mov.b32 	%r426, 32;
	mov.pred 	%p90, 0;
	@%p1 bra 	$L__BB526_11;
	setp.gt.u32 	%p87, %r1, 3;
	bar.sync 	0;
	@%p87 bra 	$L__BB526_95;
	shl.b32 	%r463, %r1, 2;
$L__BB526_94:
	ld.param.u64 	%rd13, [_Z9cuda_gemmIiLi128ELi4ELi1ELi16ELi64ELi64ELi64ELi1ELi0EEviiiPT_S1_S1_iii_param_5];
	shl.b32 	%r411, %r422, 4;
	add.s32 	%r412, %r411, %r463;
	cvta.to.global.u64 	%rd10, %rd13;
	mul.wide.s32 	%rd11, %r412, 4;
	add.s64 	%rd12, %rd10, %rd11;
	shl.b32 	%r413, %r463, 2;
	mov.u32 	%r414, _ZZ9cuda_gemmIiLi128ELi4ELi1ELi16ELi64ELi64ELi64ELi1ELi0EEviiiPT_S1_S1_iiiE3Csh;
	add.s32 	%r415, %r414, %r413;
	ld.shared.v4.u32 	{%r416, %r417, %r418, %r419}, [%r415];
	st.global.v4.u32 	[%rd12], {%r416, %r417, %r418, %r419};
	add.s32 	%r463, %r463, %r8;
	setp.lt.u32 	%p88, %r463, 16;
	@%p88 bra 	$L__BB526_94;
$L__BB526_95:
	mov.u32 	%r420, %nctaid.y;
	add.s32 	%r422, %r422, %r420;
	shl.b32 	%r421, %r420, 2;
	setp.lt.u32 	%p89, %r422, %r421;
	@%p89 bra 	$L__BB526_2;
$L__BB526_96:
	ret;

}
	// .globl	_Z9cuda_gemmIiLi128ELi4ELi1ELi16ELi64ELi64ELi64ELi1ELi1EEviiiPT_S1_S1_iii
.visible .entry _Z9cuda_gemmIiLi128ELi4ELi1ELi16ELi64ELi64ELi64ELi1ELi1EEviiiPT_S1_S1_iii(
	.param .u32 _Z9cuda_gemmIiLi128ELi4ELi1ELi16ELi64ELi64ELi64ELi1ELi1EEviiiPT_S1_S1_iii_param_0,
	.param .u32 _Z9cuda_gemmIiLi128ELi4ELi1ELi16ELi64ELi64ELi64ELi1ELi1EEviiiPT_S1_S1_iii_param_1,
	.param .u32 _Z9cuda_gemmIiLi128ELi4ELi1ELi16ELi64ELi64ELi64ELi1ELi1EEviiiPT_S1_S1_iii_param_2,
	.param .u64 .ptr .align 1 _Z9cuda_gemmIiLi128ELi4ELi1ELi16ELi64ELi64ELi64ELi1ELi1EEviiiPT_S1_S1_iii_param_3,
	.param .u64 .ptr .align 1 _Z9cuda_gemmIiLi128ELi4ELi1ELi16ELi64ELi64ELi64ELi1ELi1EEviiiPT_S1_S1_iii_param_4,
	.param .u64 .ptr .align 1 _Z9cuda_gemmIiLi128ELi4ELi1ELi16ELi64ELi64ELi64ELi1ELi1EEviiiPT_S1_S1_iii_param_5,
	.param .u32 _Z9cuda_gemmIiLi128ELi4ELi1ELi16ELi64ELi64ELi64ELi1ELi1EEviiiPT_S1_S1_iii_param_6,
	.param .u32 _Z9cuda_gemmIiLi128ELi4ELi1ELi16ELi64ELi64ELi64ELi1ELi1EEviiiPT_S1_S1_iii_param_7,
	.param .u32 _Z9cuda_gemmIiLi128ELi4ELi1ELi16ELi64ELi64ELi64ELi1ELi1EEviiiPT_S1_S1_iii_param_8
)
.maxntid 128
{
	.reg .pred 	%p<12>;
	.reg .b32 	%r<58>;
	.reg .b64 	%rd<5>;
	// demoted variable
	.shared .align 128 .b8 _ZZ9cuda_gemmIiLi128ELi4ELi1ELi16ELi64ELi64ELi64ELi1ELi1EEviiiPT_S1_S1_iiiE3Csh[64];
	ld.param.u64 	%rd2, [_Z9cuda_gemmIiLi128ELi4ELi1ELi16ELi64ELi64ELi64ELi1ELi1EEviiiPT_S1_S1_iii_param_5];
	mov.u32 	%r53, %ctaid.y;
	mov.u32 	%r2, %nctaid.y;
	shl.b32 	%r3, %r2, 2;
	setp.ge.u32 	%p1, %r53, %r3;
	@%p1 bra 	$L__BB527_14;
	mov.u32 	%r4, %tid.x;
	mov.u32 	%r29, %ntid.x;
	shl.b32 	%r5, %r4, 2;
	shl.b32 	%r6, %r29, 2;
	add.s32 	%r7, %r4, %r29;
	max.u32 	%r30, %r7, 16;
	setp.lt.u32 	%p2, %r7, 16;
	selp.u32 	%r31, 1, 0, %p2;
	add.s32 	%r32, %r7, %r31;
	sub.s32 	%r33, %r30, %r32;
	div.u32 	%r34, %r33, %r29;
	add.s32 	%r8, %r34, %r31;
	and.b32  	%r9, %r8, 3;
	mov.u32 	%r35, _ZZ9cuda_gemmIiLi128ELi4ELi1ELi16ELi64ELi64ELi64ELi1ELi1EEviiiPT_S1_S1_iiiE3Csh;
	add.s32 	%r10, %r35, %r5;
	add.s32 	%r11, %r10, %r6;
	add.s32 	%r12, %r7, %r29;
	add.s32 	%r13, %r11, %r6;
	add.s32 	%r14, %r12, %r29;
	shl.b32 	%r15, %r29, 4;
	shl.b32 	%r16, %r29, 3;
	mul.lo.s32 	%r17, %r29, 12;
	cvta.to.global.u64 	%rd1, %rd2;
$L__BB527_2:
	setp.gt.u32 	%p3, %r4, 15;
	@%p3 bra 	$L__BB527_10;
	setp.eq.s32 	%p4, %r9, 3;
	mov.u32 	%r54, %r4;
	@%p4 bra 	$L__BB527_7;
	setp.eq.s32 	%p5, %r9, 0;
	mov.b32 	%r36, 0;
	st.shared.u32 	[%r10], %r36;
	mov.u32 	%r54, %r7;
	@%p5 bra 	$L__BB527_7;
	setp.eq.s32 	%p6, %r9, 1;
	mov.b32 	%r37, 0;
	st.shared.u32 	[%r11], %r37;
	mov.u32 	%r54, %r12;
	@%p6 bra 	$L__BB527_7;
	mov.b32 	%r38, 0;
	st.shared.u32 	[%r13], %r38;
	mov.u32 	%r54, %r14;
$L__BB527_7:
	setp.lt.u32 	%p7, %r8, 3;
	@%p7 bra 	$L__BB527_10;
	shl.b32 	%r39, %r54, 2;
	add.s32 	%r55, %r35, %r39;
$L__BB527_9:
	mov.b32 	%r41, 0;
	st.shared.u32 	[%r55], %r41;
	add.s32 	%r42, %r55, %r6;
	st.shared.u32 	[%r42], %r41;
	add.s32 	%r43, %r55, %r16;
	st.shared.u32 	[%r43], %r41;
	add.s32 	%r44, %r55, %r17;
	st.shared.u32 	[%r44], %r41;
	add.s32 	%r54, %r54, %r6;
	add.s32 	%r55, %r55, %r15;
	setp.lt.u32 	%p8, %r54, 16;
	@%p8 bra 	$L__BB527_9;
$L__BB527_10:
	setp.gt.u32 	%p9, %r4, 3;
	bar.sync 	0;
	bar.sync 	0;
	bar.sync 	0;
	bar.sync 	0;
	bar.sync 	0;
	bar.sync 	0;
	bar.sync 	0;
	bar.sync 	0;
	bar.sync 	0;
	@%p9 bra 	$L__BB527_13;
	shl.b32 	%r25, %r53, 4;
	mov.u32 	%r57, %r5;
$L__BB527_12:
	add.s32 	%r45, %r25, %r57;
	mul.wide.s32 	%rd3, %r45, 4;
	add.s64 	%rd4, %rd1, %rd3;
	shl.b32 	%r46, %r57, 2;
	add.s32 	%r48, %r35, %r46;
	ld.shared.v4.u32 	{%r49, %r50, %r51, %r52}, [%r48];
	st.global.v4.u32 	[%rd4], {%r49, %r50, %r51, %r52};
	add.s32 	%r57, %r57, %r6;
	setp.lt.u32 	%p10, %r57, 16;
	@%p10 bra 	$L__BB527_12;
$L__BB527_13:
	add.s32 	%r53, %r53, %r2;
	setp.lt.u32 	%p11, %r53, %r3;
	@%p11 bra 	$L__BB527_2;
$L__BB527_14:
	ret;

}
	// .globl	_Z9cuda_gemmIiLi128ELi4ELi1ELi16ELi128ELi128ELi64ELi0ELi0EEviiiPT_S1_S1_iii
.visible .entry _Z9cuda_gemmIiLi128ELi4ELi1ELi16ELi128ELi128ELi64ELi0ELi0EEviiiPT_S1_S1_iii(
	.param .u32 _Z9cuda_gemmIiLi128ELi4ELi1ELi16ELi128ELi128ELi64ELi0ELi0EEviiiPT_S1_S1_iii_param_0,
	.param .u32 _Z9cuda_gemmIiLi128ELi4ELi1ELi16ELi128ELi128ELi64ELi0ELi0EEviiiPT_S1_S1_iii_param_1,
	.param .u32 _Z9cuda_gemmIiLi128ELi4ELi1ELi16ELi128ELi128ELi64ELi0ELi0EEviiiPT_S1_S1_iii_param_2,
	.param .u64 .ptr .align 1 _Z9cuda_gemmIiLi128ELi4ELi1ELi16ELi128ELi128ELi64ELi0ELi0EEviiiPT_S1_S1_iii_param_3,
	.param .u64 .ptr .align 1 _Z9cuda_gemmIiLi128ELi4ELi1ELi16ELi128ELi128ELi64ELi0ELi0EEviiiPT_S1_S1_iii_param_4,
	.param .u64 .ptr .align 1 _Z9cuda_gemmIiLi128ELi4ELi1ELi16ELi128ELi128ELi64ELi0ELi0EEviiiPT_S1_S1_iii_param_5,
	.param .u32 _Z9cuda_gemmIiLi128ELi4ELi1ELi16ELi128ELi128ELi64ELi0ELi0EEviiiPT_S1_S1_iii_param_6,
	.param .u32 _Z9cuda_gemmIiLi128ELi4ELi1ELi16ELi128ELi128ELi64ELi0ELi0EEviiiPT_S1_S1_iii_param_7,
	.param .u32 _Z9cuda_gemmIiLi128ELi4ELi1ELi16ELi128ELi128ELi64ELi0ELi0EEviiiPT_S1_S1_iii_param_8
)
.maxntid 128
{
	.reg .pred 	%p<94>;
	.reg .b16 	%rs<3>;
	.reg .b32 	%r<538>;
	.reg .b64 	%rd<27>;
	// demoted variable
	.shared .align 128 .b8 _ZZ9cuda_gemmIiLi128ELi4ELi1ELi16ELi128ELi128ELi64ELi0ELi0EEviiiPT_S1_S1_iiiE11kron_fac_sh[2112];
	// demoted variable
	.shared .align 128 .b8 _ZZ9cuda_gemmIiLi128ELi4ELi1ELi16ELi128ELi128ELi64ELi0ELi0EEviiiPT_S1_S1_iiiE3Ash[16];
	// demoted variable
	.shared .align 128 .b8 _ZZ9cuda_gemmIiLi128ELi4ELi1ELi16ELi128ELi128ELi64ELi0ELi0EEviiiPT_S1_S1_iiiE3Csh[32];
	ld.param.u64 	%rd4, [_Z9cuda_gemmIiLi128ELi4ELi1ELi16ELi128ELi128ELi64ELi0ELi0EEviiiPT_S1_S1_iii_param_4];
	ld.param.u32 	%r192, [_Z9cuda_gemmIiLi128ELi4ELi1ELi16ELi128ELi128ELi64ELi0ELi0EEviiiPT_S1_S1_iii_param_6];
	ld.param.u32 	%r193, [_Z9cuda_gemmIiLi128ELi4ELi1ELi16ELi128ELi128ELi64ELi0ELi0EEviiiPT_S1_S1_iii_param_7];
	mov.u32 	%r1, %tid.x;
	div.s32 	%r2, 16, %r193;
	shl.b32 	%r3, %r2, 1;
	div.u32 	%r5, %r1, %r3;
	mul.lo.s32 	%r194, %r5, %r3;
	sub.s32 	%r195, %r1, %r194;
	shr.u32 	%r4, %r195, 1;
	mov.u32 	%r496, %ctaid.y;
	mov.u32 	%r196, %nctaid.y;
	shl.b32 	%r197, %r196, 2;
	setp.ge.u32 	%p2, %r496, %r197;
	@%p2 bra 	$L__BB528_99;
	ld.param.u32 	%r493, [_Z9cuda_gemmIiLi128ELi4ELi1ELi16ELi128ELi128ELi64ELi0ELi0EEviiiPT_S1_S1_iii_param_2];
	and.b32  	%r7, %r1, 1;
	mov.u32 	%r198, %ctaid.x;
	shr.u32 	%r199, %r198, 1;
	and.b32  	%r200, %r198, 1;
	mov.u32 	%r201, %ctaid.z;
	mov.u32 	%r202, %ntid.x;
	shl.b32 	%r8, %r201, 6;
	shr.u32 	%r9, %r1, 4;
	shl.b32 	%r203, %r198, 6;
	and.b32  	%r204, %r203, 64;
	and.b32  	%r205, %r1, 15;
	or.b32  	%r10, %r204, %r205;
	mov.u32 	%r206, _ZZ9cuda_gemmIiLi128ELi4ELi1ELi16ELi128ELi128ELi64ELi0ELi0EEviiiPT_S1_S1_iiiE11kron_fac_sh;
	mad.lo.s32 	%r11, %r205, 132, %r206;
	shr.u32 	%r12, %r202, 4;
	and.b32  	%r13, %r4, 15;
	shl.b32 	%r207, %r1, 4;
	and.b32  	%r14, %r207, 16;
	min.s32 	%r15, %r192, 16;
	shr.u32 	%r208, %r493, 31;
	add.s32 	%r209, %r493, %r208;
	shr.s32 	%r210, %r209, 1;
	mul.lo.s32 	%r211, %r210, %r200;
	mad.lo.s32 	%r16, %r2, %r199, %r211;
	add.s32 	%r212, %r1, %r202;
	max.u32 	%r213, %r212, 8;
	setp.lt.u32 	%p3, %r212, 8;
	selp.u32 	%r214, 1, 0, %p3;
	add.s32 	%r215, %r212, %r214;
	sub.s32 	%r216, %r213, %r215;
	div.u32 	%r217, %r216, %r202;
	add.s32 	%r17, %r217, %r214;
	add.s32 	%r218, %r4, 1;
	and.b32  	%r18, %r218, 15;
	add.s32 	%r219, %r4, 2;
	and.b32  	%r19, %r219, 15;
	add.s32 	%r220, %r4, 3;
	and.b32  	%r20, %r220, 15;
	add.s32 	%r221, %r4, 4;
	and.b32  	%r21, %r221, 15;
	add.s32 	%r222, %r4, 5;
	and.b32  	%r22, %r222, 15;
	add.s32 	%r223, %r4, 6;
	and.b32  	%r23, %r223, 15;
	add.s32 	%r224, %r4, 7;
	and.b32  	%r24, %r224, 15;
	xor.b32  	%r25, %r13, 8;
	add.s32 	%r225, %r4, 9;
	and.b32  	%r26, %r225, 15;
	add.s32 	%r226, %r4, 10;
	and.b32  	%r27, %r226, 15;
	add.s32 	%r227, %r4, 11;
	and.b32  	%r28, %r227, 15;
	add.s32 	%r228, %r4, 12;
	and.b32  	%r29, %r228, 15;
	add.s32 	%r229, %r4, 13;
	and.b32  	%r30, %r229, 15;
	add.s32 	%r230, %r4, 14;
	and.b32  	%r31, %r230, 15;
	add.s32 	%r231, %r4, -1;
	and.b32  	%r32, %r231, 15;
	or.b32  	%r33, %r14, %r13;
	or.b32  	%r34, %r14, %r18;
	or.b32  	%r35, %r14, %r19;
	or.b32  	%r36, %r14, %r20;
	or.b32  	%r37, %r14, %r21;
	or.b32  	%r38, %r14, %r22;
	or.b32  	%r39, %r14, %r23;
	or.b32  	%r40, %r14, %r24;
	or.b32  	%r41, %r14, %r25;
	or.b32  	%r42, %r14, %r26;
	or.b32  	%r43, %r14, %r27;
	or.b32  	%r44, %r14, %r28;
	or.b32  	%r45, %r14, %r29;
	or.b32  	%r46, %r14, %r30;
	or.b32  	%r47, %r14, %r31;
	or.b32  	%r48, %r14, %r32;
	setp.lt.s32 	%p4, %r13, %r193;
	selp.b32 	%r232, 0, %r193, %p4;
	sub.s32 	%r49, %r13, %r232;
	add.s32 	%r233, %r13, 1;
	setp.lt.s32 	%p5, %r233, %r193;
	selp.b32 	%r234, 0, %r193, %p5;
	sub.s32 	%r50, %r233, %r234;
	add.s32 	%r235, %r13, 2;
	setp.lt.s32 	%p6, %r235, %r193;
	selp.b32 	%r236, 0, %r193, %p6;
	sub.s32 	%r51, %r235, %r236;
	add.s32 	%r237, %r13, 3;
	setp.lt.s32 	%p7, %r237, %r193;
	selp.b32 	%r238, 0, %r193, %p7;
	sub.s32 	%r52, %r237, %r238;
	add.s32 	%r239, %r13, 4;
	setp.lt.s32 	%p8, %r239, %r193;
	selp.b32 	%r240, 0, %r193, %p8;
	sub.s32 	%r53, %r239, %r240;
	add.s32 	%r241, %r13, 5;
	setp.lt.s32 	%p9, %r241, %r193;
	selp.b32 	%r242, 0, %r193, %p9;
	sub.s32 	%r54, %r241, %r242;
	add.s32 	%r243, %r13, 6;
	setp.lt.s32 	%p10, %r243, %r193;
	selp.b32 	%r244, 0, %r193, %p10;
	sub.s32 	%r55, %r243, %r244;
	add.s32 	%r245, %r13, 7;
	setp.lt.s32 	%p11, %r245, %r193;
	selp.b32 	%r246, 0, %r193, %p11;
	sub.s32 	%r56, %r245, %r246;
	add.s32 	%r247, %r13, 8;
	setp.lt.s32 	%p12, %r247, %r193;
	selp.b32 	%r248, 0, %r193, %p12;
	sub.s32 	%r57, %r247, %r248;
	add.s32 	%r249, %r13, 9;
	setp.lt.s32 	%p13, %r249, %r193;
	selp.b32 	%r250, 0, %r193, %p13;
	sub.s32 	%r58, %r249, %r250;
	add.s32 	%r251, %r13, 10;
	setp.lt.s32 	%p14, %r251, %r193;
	selp.b32 	%r252, 0, %r193, %p14;
	sub.s32 	%r59, %r251, %r252;
	add.s32 	%r253, %r13, 11;
	setp.lt.s32 	%p15, %r253, %r193;
	selp.b32 	%r254, 0, %r193, %p15;
	sub.s32 	%r60, %r253, %r254;
	add.s32 	%r255, %r13, 12;
	setp.lt.s32 	%p16, %r255, %r193;
	selp.b32 	%r256, 0, %r193, %p16;
	sub.s32 	%r61, %r255, %r256;
	add.s32 	%r257, %r13, 13;
	setp.lt.s32 	%p17, %r257, %r193;
	selp.b32 	%r258, 0, %r193, %p17;
	sub.s32 	%r62, %r257, %r258;
	add.s32 	%r259, %r13, 14;
	setp.lt.s32 	%p18, %r259, %r193;
	selp.b32 	%r260, 0, %r193, %p18;
	sub.s32 	%r63, %r259, %r260;
	add.s32 	%r261, %r13, 15;
	setp.lt.s32 	%p19, %r261, %r193;
	selp.b32 	%r262, 0, %r193, %p19;
	sub.s32 	%r64, %r261, %r262;
	cvt.u16.u32 	%rs1, %r3;
	div.s16 	%rs2, 128, %rs1;
	cvt.s32.s16 	%r65, %rs2;
	and.b32  	%r66, %r1, 31;
	cvta.to.global.u64 	%rd1, %rd4;
	shl.b32 	%r348, %r66, 2;
	shl.b32 	%r351, %r33, 2;
	shl.b32 	%r354, %r34, 2;
	shl.b32 	%r357, %r35, 2;
	shl.b32 	%r360, %r36, 2;
	shl.b32 	%r363, %r37, 2;
	shl.b32 	%r366, %r38, 2;
	shl.b32 	%r369, %r39, 2;
	shl.b32 	%r372, %r40, 2;
	shl.b32 	%r375, %r41, 2;
	shl.b32 	%r378, %r42, 2;
	shl.b32 	%r381, %r43, 2;
	shl.b32 	%r384, %r44, 2;
	shl.b32 	%r387, %r45, 2;
	shl.b32 	%r390, %r46, 2;
	shl.b32 	%r393, %r47, 2;
	shl.b32 	%r396, %r48, 2;
$L__BB528_2:
	setp.gt.u32 	%p20, %r1, 7;
	@%p20 bra 	$L__BB528_10;
	mov.u32 	%r68, %ntid.x;
	shl.b32 	%r69, %r68, 2;
	and.b32  	%r70, %r17, 3;
	setp.eq.s32 	%p21, %r70, 3;
	mov.u32 	%r497, %r1;
	@%p21 bra 	$L__BB528_7;
	add.s32 	%r497, %r1, %r68;
	setp.eq.s32 	%p22, %r70, 0;
	shl.b32 	%r263, %r1, 2;
	mov.u32 	%r264, _ZZ9cuda_gemmIiLi128ELi4ELi1ELi16ELi128ELi128ELi64ELi0ELi0EEviiiPT_S1_S1_iiiE3Csh;
	add.s32 	%r72, %r264, %r263;
	mov.b32 	%r265, 0;
	st.shared.u32 	[%r72], %r265;
	@%p22 bra 	$L__BB528_7;
	add.s32 	%r266, %r1, %r68;
	add.s32 	%r497, %r266, %r68;
	setp.eq.s32 	%p23, %r70, 1;
	add.s32 	%r74, %r72, %r69;
	mov.b32 	%r267, 0;
	st.shared.u32 	[%r74], %r267;
	@%p23 bra 	$L__BB528_7;
	add.s32 	%r497, %r497, %r68;
	add.s32 	%r268, %r74, %r69;
	mov.b32 	%r269, 0;
	st.shared.u32 	[%r268], %r269;
$L__BB528_7:
	setp.lt.u32 	%p24, %r17, 3;
	@%p24 bra 	$L__BB528_10;
	shl.b32 	%r270, %r497, 2;
	mov.u32 	%r271, _ZZ9cuda_gemmIiLi128ELi4ELi1ELi16ELi128ELi128ELi64ELi0ELi0EEviiiPT_S1_S1_iiiE3Csh;
	add.s32 	%r498, %r271, %r270;
$L__BB528_9:
	mov.b32 	%r272, 0;
	st.shared.u32 	[%r498], %r272;
	add.s32 	%r273, %r498, %r69;
	st.shared.u32 	[%r273], %r272;
	shl.b32 	%r274, %r68, 3;
	add.s32 	%r275, %r498, %r274;
	st.shared.u32 	[%r275], %r272;
	mad.lo.s32 	%r276, %r68, 12, %r498;
	st.shared.u32 	[%r276], %r272;
	add.s32 	%r497, %r497, %r69;
	shl.b32 	%r277, %r68, 4;
	add.s32 	%r498, %r498, %r277;
	setp.lt.u32 	%p25, %r497, 8;
	@%p25 bra 	$L__BB528_9;
$L__BB528_10:
	mov.b32 	%r500, 0;
	mov.pred 	%p93, -1;
$L__BB528_11:
	mov.pred 	%p1, %p93;
	setp.ne.s32 	%p27, %r1, 0;
	@%p27 bra 	$L__BB528_13;
	ld.param.u64 	%rd25, [_Z9cuda_gemmIiLi128ELi4ELi1ELi16ELi128ELi128ELi64ELi0ELi0EEviiiPT_S1_S1_iii_param_3];
	ld.param.u32 	%r494, [_Z9cuda_gemmIiLi128ELi4ELi1ELi16ELi128ELi128ELi64ELi0ELi0EEviiiPT_S1_S1_iii_param_2];
	mov.u32 	%r279, %ctaid.x;
	shl.b32 	%r280, %r279, 3;
	and.b32  	%r281, %r280, -16;
	add.s32 	%r282, %r281, %r8;
	mad.lo.s32 	%r283, %r496, %r494, %r282;
	add.s32 	%r284, %r283, %r500;
	cvta.to.global.u64 	%rd6, %rd25;
	mul.wide.s32 	%rd7, %r284, 4;
	add.s64 	%rd8, %rd6, %rd7;
	ld.global.v4.u32 	{%r285, %r286, %r287, %r288}, [%rd8];
	st.shared.v4.u32 	[_ZZ9cuda_gemmIiLi128ELi4ELi1ELi16ELi128ELi128ELi64ELi0ELi0EEviiiPT_S1_S1_iiiE3Ash], {%r285, %r286, %r287, %r288};
$L__BB528_13:
	add.s32 	%r83, %r500, %r8;
	mov.b32 	%r501, 0;
$L__BB528_14:
	mov.u32 	%r84, %r501;
	add.s32 	%r85, %r10, %r84;
	mov.u32 	%r502, %r9;
$L__BB528_15:
	add.s32 	%r290, %r83, %r502;
	mad.lo.s32 	%r291, %r290, %r192, %r85;
	mul.wide.s32 	%rd9, %r291, 4;
	add.s64 	%rd10, %rd1, %rd9;
	ld.global.u32 	%r292, [%rd10];
	shl.b32 	%r293, %r502, 2;
	add.s32 	%r294, %r11, %r293;
	st.shared.u32 	[%r294], %r292;
	add.s32 	%r502, %r502, %r12;
	setp.lt.u32 	%p28, %r502, 32;
	@%p28 bra 	$L__BB528_15;
	setp.lt.s32 	%p29, %r2, 1;
	bar.sync 	0;
	@%p29 bra 	$L__BB528_89;
	mov.b32 	%r503, 0;
$L__BB528_18:
	setp.ge.s32 	%p30, %r5, %r15;
	add.s32 	%r89, %r503, %r4;
	shl.b32 	%r296, %r89, 5;
	or.b32  	%r297, %r296, %r14;
	add.s32 	%r298, %r297, %r13;
	shl.b32 	%r299, %r298, 2;
	mov.u32 	%r300, _ZZ9cuda_gemmIiLi128ELi4ELi1ELi16ELi128ELi128ELi64ELi0ELi0EEviiiPT_S1_S1_iiiE3Ash;
	add.s32 	%r301, %r300, %r299;
	ld.shared.u32 	%r90, [%r301];
	add.s32 	%r302, %r297, %r18;
	shl.b32 	%r303, %r302, 2;
	add.s32 	%r304, %r300, %r303;
	ld.shared.u32 	%r91, [%r304];
	add.s32 	%r305, %r297, %r19;
	shl.b32 	%r306, %r305, 2;
	add.s32 	%r307, %r300, %r306;
	ld.shared.u32 	%r92, [%r307];
	add.s32 	%r308, %r297, %r20;
	shl.b32 	%r309, %r308, 2;
	add.s32 	%r310, %r300, %r309;
	ld.shared.u32 	%r93, [%r310];
	add.s32 	%r311, %r297, %r21;
	shl.b32 	%r312, %r311, 2;
	add.s32 	%r313, %r300, %r312;
	ld.shared.u32 	%r94, [%r313];
	add.s32 	%r314, %r297, %r22;
	shl.b32 	%r315, %r314, 2;
	add.s32 	%r316, %r300, %r315;
	ld.shared.u32 	%r95, [%r316];
	add.s32 	%r317, %r297, %r23;
	shl.b32 	%r318, %r317, 2;
	add.s32 	%r319, %r300, %r318;
	ld.shared.u32 	%r96, [%r319];
	add.s32 	%r320, %r297, %r24;
	shl.b32 	%r321, %r320, 2;
	add.s32 	%r322, %r300, %r321;
	ld.shared.u32 	%r97, [%r322];
	add.s32 	%r323, %r297, %r25;
	shl.b32 	%r324, %r323, 2;
	add.s32 	%r325, %r300, %r324;
	ld.shared.u32 	%r98, [%r325];
	add.s32 	%r326, %r297, %r26;
	shl.b32 	%r327, %r326, 2;
	add.s32 	%r328, %r300, %r327;
	ld.shared.u32 	%r99, [%r328];
	add.s32 	%r329, %r297, %r27;
	shl.b32 	%r330, %r329, 2;
	add.s32 	%r331, %r300, %r330;
	ld.shared.u32 	%r100, [%r331];
	add.s32 	%r332, %r297, %r28;
	shl.b32 	%r333, %r332, 2;
	add.s32 	%r334, %r300, %r333;
	ld.shared.u32 	%r101, [%r334];
	add.s32 	%r335, %r297, %r29;
	shl.b32 	%r336, %r335, 2;
	add.s32 	%r337, %r300, %r336;
	ld.shared.u32 	%r102, [%r337];
	add.s32 	%r338, %r297, %r30;
	shl.b32 	%r339, %r338, 2;
	add.s32 	%r340, %r300, %r339;
	ld.shared.u32 	%r103, [%r340];
	add.s32 	%r341, %r297, %r31;
	shl.b32 	%r342, %r341, 2;
	add.s32 	%r343, %r300, %r342;
	ld.shared.u32 	%r104, [%r343];
	add.s32 	%r344, %r297, %r32;
	shl.b32 	%r345, %r344, 2;
	add.s32 	%r346, %r300, %r345;
	ld.shared.u32 	%r105, [%r346];
	@%p30 bra 	$L__BB528_88;
	mov.u32 	%r504, %r5;
$L__BB528_20:
	setp.gt.u32 	%p31, %r193, 64;
	mov.u32 	%r347, _ZZ9cuda_gemmIiLi128ELi4ELi1ELi16ELi128ELi128ELi64ELi0ELi0EEviiiPT_S1_S1_iiiE11kron_fac_sh;
	mad.lo.s32 	%r107, %r504, 132, %r347;
	add.s32 	%r349, %r107, %r348;
	ld.shared.u32 	%r108, [%r349];
	@%p31 bra 	$L__BB528_53;
	setp.eq.s32 	%p48, %r193, 0;
	mov.b32 	%r506, 0;
	@%p48 bra 	$L__BB528_23;
	shfl.sync.idx.b32	%r400|%p49, %r108, %r49, 31, -1;
	mul.lo.s32 	%r506, %r400, %r90;
$L__BB528_23:
	setp.lt.s32 	%p50, %r193, 2;
	@%p50 bra 	$L__BB528_25;
	shfl.sync.idx.b32	%r401|%p51, %r108, %r50, 31, -1;
	mad.lo.s32 	%r506, %r401, %r91, %r506;
$L__BB528_25:
	setp.lt.s32 	%p52, %r193, 3;
	@%p52 bra 	$L__BB528_27;
	shfl.sync.idx.b32	%r402|%p53, %r108, %r51, 31, -1;
	mad.lo.s32 	%r506, %r402, %r92, %r506;
$L__BB528_27:
	setp.lt.s32 	%p54, %r193, 4;
	@%p54 bra 	$L__BB528_29;
	shfl.sync.idx.b32	%r403|%p55, %r108, %r52, 31, -1;
	mad.lo.s32 	%r506, %r403, %r93, %r506;
$L__BB528_29:
	setp.lt.s32 	%p56, %r193, 5;
	@%p56 bra 	$L__BB528_31;
	shfl.sync.idx.b32	%r404|%p57, %r108, %r53, 31, -1;
	mad.lo.s32 	%r506, %r404, %r94, %r506;
$L__BB528_31:
	setp.lt.s32 	%p58, %r193, 6;
	@%p58 bra 	$L__BB528_33;
	shfl.sync.idx.b32	%r405|%p59, %r108, %r54, 31, -1;
	mad.lo.s32 	%r506, %r405, %r95, %r506;
$L__BB528_33:
	setp.lt.s32 	%p60, %r193, 7;
	@%p60 bra 	$L__BB528_35;
	shfl.sync.idx.b32	%r406|%p61, %r108, %r55, 31, -1;
	mad.lo.s32 	%r506, %r406, %r96, %r506;
$L__BB528_35:
	setp.lt.s32 	%p62, %r193, 8;
	@%p62 bra 	$L__BB528_37;
	shfl.sync.idx.b32	%r407|%p63, %r108, %r56, 31, -1;
	mad.lo.s32 	%r506, %r407, %r97, %r506;
$L__BB528_37:
	setp.lt.s32 	%p64, %r193, 9;
	@%p64 bra 	$L__BB528_39;
	shfl.sync.idx.b32	%r408|%p65, %r108, %r57, 31, -1;
	mad.lo.s32 	%r506, %r408, %r98, %r506;
$L__BB528_39:
	setp.lt.s32 	%p66, %r193, 10;
	@%p66 bra 	$L__BB528_41;
	shfl.sync.idx.b32	%r409|%p67, %r108, %r58, 31, -1;
	mad.lo.s32 	%r506, %r409, %r99, %r506;
$L__BB528_41:
	setp.lt.s32 	%p68, %r193, 11;
	@%p68 bra 	$L__BB528_43;
	shfl.sync.idx.b32	%r410|%p69, %r108, %r59, 31, -1;
	mad.lo.s32 	%r506, %r410, %r100, %r506;
$L__BB528_43:
	setp.lt.s32 	%p70, %r193, 12;
	@%p70 bra 	$L__BB528_45;
	shfl.sync.idx.b32	%r411|%p71, %r108, %r60, 31, -1;
	mad.lo.s32 	%r506, %r411, %r101, %r506;
$L__BB528_45:
	setp.lt.s32 	%p72, %r193, 13;
	@%p72 bra 	$L__BB528_47;
	shfl.sync.idx.b32	%r412|%p73, %r108, %r61, 31, -1;
	mad.lo.s32 	%r506, %r412, %r102, %r506;
$L__BB528_47:
	setp.lt.s32 	%p74, %r193, 14;
	@%p74 bra 	$L__BB528_49;
	shfl.sync.idx.b32	%r413|%p75, %r108, %r62, 31, -1;
	mad.lo.s32 	%r506, %r413, %r103, %r506;
$L__BB528_49:
	setp.lt.s32 	%p76, %r193, 15;
	@%p76 bra 	$L__BB528_51;
	shfl.sync.idx.b32	%r414|%p77, %r108, %r63, 31, -1;
	mad.lo.s32 	%r506, %r414, %r104, %r506;
$L__BB528_51:
	setp.lt.s32 	%p78, %r193, 16;
	@%p78 bra 	$L__BB528_85;
	shfl.sync.idx.b32	%r415|%p79, %r108, %r64, 31, -1;
	mad.lo.s32 	%r506, %r415, %r105, %r506;
	bra.uni 	$L__BB528_85;
$L__BB528_53:
	setp.lt.s32 	%p32, %r193, 1;
	mov.b32 	%r506, 0;
	@%p32 bra 	$L__BB528_55;
	add.s32 	%r352, %r107, %r351;
	ld.shared.u32 	%r353, [%r352];
	mul.lo.s32 	%r506, %r353, %r90;
$L__BB528_55:
	setp.lt.s32 	%p33, %r193, 2;
	@%p33 bra 	$L__BB528_57;
	add.s32 	%r355, %r107, %r354;
	ld.shared.u32 	%r356, [%r355];
	mad.lo.s32 	%r506, %r356, %r91, %r506;
$L__BB528_57:
	setp.lt.s32 	%p34, %r193, 3;
	@%p34 bra 	$L__BB528_59;
	add.s32 	%r358, %r107, %r357;
	ld.shared.u32 	%r359, [%r358];
	mad.lo.s32 	%r506, %r359, %r92, %r506;
$L__BB528_59:
	setp.lt.s32 	%p35, %r193, 4;
	@%p35 bra 	$L__BB528_61;
	add.s32 	%r361, %r107, %r360;
	ld.shared.u32 	%r362, [%r361];
	mad.lo.s32 	%r506, %r362, %r93, %r506;
$L__BB528_61:
	setp.lt.s32 	%p36, %r193, 5;
	@%p36 bra 	$L__BB528_63;
	add.s32 	%r364, %r107, %r363;
	ld.shared.u32 	%r365, [%r364];
	mad.lo.s32 	%r506, %r365, %r94, %r506;
$L__BB528_63:
	setp.lt.s32 	%p37, %r193, 6;
	@%p37 bra 	$L__BB528_65;
	add.s32 	%r367, %r107, %r366;
	ld.shared.u32 	%r368, [%r367];
	mad.lo.s32 	%r506, %r368, %r95, %r506;
$L__BB528_65:
	setp.lt.s32 	%p38, %r193, 7;
	@%p38 bra 	$L__BB528_67;
	add.s32 	%r370, %r107, %r369;
	ld.shared.u32 	%r371, [%r370];
	mad.lo.s32 	%r506, %r371, %r96, %r506;
$L__BB528_67:
	setp.lt.s32 	%p39, %r193, 8;
	@%p39 bra 	$L__BB528_69;
	add.s32 	%r373, %r107, %r372;
	ld.shared.u32 	%r374, [%r373];
	mad.lo.s32 	%r506, %r374, %r97, %r506;
$L__BB528_69:
	setp.lt.s32 	%p40, %r193, 9;
	@%p40 bra 	$L__BB528_71;
	add.s32 	%r376, %r107, %r375;
	ld.shared.u32 	%r377, [%r376];
	mad.lo.s32 	%r506, %r377, %r98, %r506;
$L__BB528_71:
	setp.lt.s32 	%p41, %r193, 10;
	@%p41 bra 	$L__BB528_73;
	add.s32 	%r379, %r107, %r378;
	ld.shared.u32 	%r380, [%r379];
	mad.lo.s32 	%r506, %r380, %r99, %r506;
$L__BB528_73:
	setp.lt.s32 	%p42, %r193, 11;
	@%p42 bra 	$L__BB528_75;
	add.s32 	%r382, %r107, %r381;
	ld.shared.u32 	%r383, [%r382];
	mad.lo.s32 	%r506, %r383, %r100, %r506;
$L__BB528_75:
	setp.lt.s32 	%p43, %r193, 12;
	@%p43 bra 	$L__BB528_77;
	add.s32 	%r385, %r107, %r384;
	ld.shared.u32 	%r386, [%r385];
	mad.lo.s32 	%r506, %r386, %r101, %r506;
$L__BB528_77:
	setp.lt.s32 	%p44, %r193, 13;
	@%p44 bra 	$L__BB528_79;
	add.s32 	%r388, %r107, %r387;
	ld.shared.u32 	%r389, [%r388];
	mad.lo.s32 	%r506, %r389, %r102, %r506;
$L__BB528_79:
	setp.lt.s32 	%p45, %r193, 14;
	@%p45 bra 	$L__BB528_81;
	add.s32 	%r391, %r107, %r390;
	ld.shared.u32 	%r392, [%r391];
	mad.lo.s32 	%r506, %r392, %r103, %r506;
$L__BB528_81:
	setp.lt.s32 	%p46, %r193, 15;
	@%p46 bra 	$L__BB528_83;
	add.s32 	%r394, %r107, %r393;
	ld.shared.u32 	%r395, [%r394];
	mad.lo.s32 	%r506, %r395, %r104, %r506;
$L__BB528_83:
	setp.lt.s32 	%p47, %r193, 16;
	@%p47 bra 	$L__BB528_85;
	add.s32 	%r397, %r107, %r396;
	ld.shared.u32 	%r398, [%r397];
	mad.lo.s32 	%r506, %r398, %r105, %r506;
$L__BB528_85:
	setp.ne.s32 	%p80, %r7, 0;
	add.s32 	%r416, %r504, %r84;
	mad.lo.s32 	%r172, %r416, %r2, %r89;
	shfl.sync.down.b32	%r417|%p81, %r506, 1, 7711, -1;
	add.s32 	%r173, %r417, %r506;
	@%p80 bra 	$L__BB528_87;
	shl.b32 	%r418, %r172, 2;
	mov.u32 	%r419, _ZZ9cuda_gemmIiLi128ELi4ELi1ELi16ELi128ELi128ELi64ELi0ELi0EEviiiPT_S1_S1_iiiE3Csh;
	add.s32 	%r420, %r419, %r418;
	ld.shared.u32 	%r421, [%r420];
	add.s32 	%r422, %r421, %r173;
	st.shared.u32 	[%r420], %r422;
$L__BB528_87:
	add.s32 	%r504, %r504, %r65;
	setp.lt.s32 	%p82, %r504, %r15;
	@%p82 bra 	$L__BB528_20;
$L__BB528_88:
	add.s32 	%r503, %r503, %r3;
	setp.lt.s32 	%p83, %r503, %r2;
	@%p83 bra 	$L__BB528_18;
$L__BB528_89:
	add.s32 	%r501, %r84, 16;
	setp.lt.u32 	%p84, %r84, 48;
	@%p84 bra 	$L__BB528_14;
	mov.b32 	%r500, 32;
	mov.pred 	%p93, 0;
	@%p1 bra 	$L__BB528_11;
	bar.sync 	0;
	@%p20 bra 	$L__BB528_98;
	ld.param.u64 	%rd26, [_Z9cuda_gemmIiLi128ELi4ELi1ELi16ELi128ELi128ELi64ELi0ELi0EEviiiPT_S1_S1_iii_param_5];
	ld.param.u32 	%r495, [_Z9cuda_gemmIiLi128ELi4ELi1ELi16ELi128ELi128ELi64ELi0ELi0EEviiiPT_S1_S1_iii_param_2];
	ld.param.u32 	%r492, [_Z9cuda_gemmIiLi128ELi4ELi1ELi16ELi128ELi128ELi64ELi0ELi0EEviiiPT_S1_S1_iii_param_1];
	cvta.to.global.u64 	%rd2, %rd26;
	mov.u32 	%r177, %ntid.x;
	and.b32  	%r424, %r17, 3;
	setp.eq.s32 	%p87, %r424, 3;
	div.s32 	%r178, %r495, %r193;
	mad.lo.s32 	%r179, %r496, %r492, %r16;
	mov.u32 	%r536, %r1;
	@%p87 bra 	$L__BB528_96;
	add.s32 	%r536, %r1, %r177;
	and.b32  	%r425, %r17, 3;
	setp.eq.s32 	%p88, %r425, 0;
	div.s32 	%r426, %r1, %r2;
	mul.lo.s32 	%r427, %r426, %r2;
	sub.s32 	%r428, %r1, %r427;
	mad.lo.s32 	%r429, %r178, %r426, %r179;
	add.s32 	%r430, %r429, %r428;
	mul.wide.s32 	%rd11, %r430, 4;
	add.s64 	%rd12, %rd2, %rd11;
	shl.b32 	%r431, %r1, 2;
	mov.u32 	%r432, _ZZ9cuda_gemmIiLi128ELi4ELi1ELi16ELi128ELi128ELi64ELi0ELi0EEviiiPT_S1_S1_iiiE3Csh;
	add.s32 	%r181, %r432, %r431;
	ld.shared.u32 	%r433, [%r181];
	atom.global.add.u32 	%r434, [%rd12], %r433;
	@%p88 bra 	$L__BB528_96;
	add.s32 	%r435, %r1, %r177;
	add.s32 	%r182, %r435, %r177;
	and.b32  	%r436, %r17, 3;
	setp.eq.s32 	%p89, %r436, 1;
	div.s32 	%r437, %r536, %r2;
	mul.lo.s32 	%r438, %r437, %r2;
	sub.s32 	%r439, %r536, %r438;
	mad.lo.s32 	%r440, %r178, %r437, %r179;
	add.s32 	%r441, %r440, %r439;
	mul.wide.s32 	%rd13, %r441, 4;
	add.s64 	%rd14, %rd2, %rd13;
	shl.b32 	%r183, %r177, 2;
	add.s32 	%r184, %r181, %r183;
	ld.shared.u32 	%r442, [%r184];
	atom.global.add.u32 	%r443, [%rd14], %r442;
	mov.u32 	%r536, %r182;
	@%p89 bra 	$L__BB528_96;
	add.s32 	%r536, %r182, %r177;
	div.s32 	%r444, %r182, %r2;
	mul.lo.s32 	%r445, %r444, %r2;
	sub.s32 	%r446, %r182, %r445;
	mad.lo.s32 	%r447, %r178, %r444, %r179;
	add.s32 	%r448, %r447, %r446;
	mul.wide.s32 	%rd15, %r448, 4;
	add.s64 	%rd16, %rd2, %rd15;
	add.s32 	%r449, %r184, %r183;
	ld.shared.u32 	%r450, [%r449];
	atom.global.add.u32 	%r451, [%rd16], %r450;
$L__BB528_96:
	setp.lt.u32 	%p90, %r17, 3;
	@%p90 bra 	$L__BB528_98;
$L__BB528_97:
	div.s32 	%r452, %r536, %r2;
	mul.lo.s32 	%r453, %r452, %r2;
	sub.s32 	%r454, %r536, %r453;
	mad.lo.s32 	%r455, %r178, %r452, %r179;
	add.s32 	%r456, %r455, %r454;
	mul.wide.s32 	%rd17, %r456, 4;
	add.s64 	%rd18, %rd2, %rd17;
	shl.b32 	%r457, %r536, 2;
	mov.u32 	%r458, _ZZ9cuda_gemmIiLi128ELi4ELi1ELi16ELi128ELi128ELi64ELi0ELi0EEviiiPT_S1_S1_iiiE3Csh;
	add.s32 	%r459, %r458, %r457;
	ld.shared.u32 	%r460, [%r459];
	atom.global.add.u32 	%r461, [%rd18], %r460;
	add.s32 	%r462, %r536, %r177;
	div.s32 	%r463, %r462, %r2;
	mul.lo.s32 	%r464, %r463, %r2;
	sub.s32 	%r465, %r462, %r464;
	mad.lo.s32 	%r466, %r178, %r463, %r179;
	add.s32 	%r467, %r466, %r465;
	mul.wide.s32 	%rd19, %r467, 4;
	add.s64 	%rd20, %rd2, %rd19;
	shl.b32 	%r468, %r177, 2;
	add.s32 	%r469, %r459, %r468;
	ld.shared.u32 	%r470, [%r469];
	atom.global.add.u32 	%r471, [%rd20], %r470;
	add.s32 	%r472, %r462, %r177;
	div.s32 	%r473, %r472, %r2;
	mul.lo.s32 	%r474, %r473, %r2;
	sub.s32 	%r475, %r472, %r474;
	mad.lo.s32 	%r476, %r178, %r473, %r179;
	add.s32 	%r477, %r476, %r475;
	mul.wide.s32 	%rd21, %r477, 4;
	add.s64 	%rd22, %rd2, %rd21;
	add.s32 	%r478, %r469, %r468;
	ld.shared.u32 	%r479, [%r478];
	atom.global.add.u32 	%r480, [%rd22], %r479;
	add.s32 	%r481, %r472, %r177;
	div.s32 	%r482, %r481, %r2;
	mul.lo.s32 	%r483, %r482, %r2;
	sub.s32 	%r484, %r481, %r483;
	mad.lo.s32 	%r485, %r178, %r482, %r179;
	add.s32 	%r486, %r485, %r484;
	mul.wide.s32 	%rd23, %r486, 4;
	add.s64 	%rd24, %rd2, %rd23;
	add.s32 	%r487, %r478, %r468;
	ld.shared.u32 	%r488, [%r487];
	atom.global.add.u32 	%r489, [%rd24], %r488;
	add.s32 	%r536, %r481, %r177;
	setp.lt.u32 	%p91, %r536, 8;
	@%p91 bra 	$L__BB528_97;
$L__BB528_98:
	mov.u32 	%r490, %nctaid.y;
	add.s32 	%r496, %r496, %r490;
	shl.b32 	%r491, %r490, 2;
	setp.lt.u32 	%p92, %r496, %r491;
	@%p92 bra 	$L__BB528_2;
$L__BB528_99:
	ret;

}
	// .globl	_Z9cuda_gemmIiLi128ELi4ELi1ELi16ELi128ELi128ELi64ELi0ELi1EEviiiPT_S1_S1_iii
.visible .entry _Z9cuda_gemmIiLi128ELi4ELi1ELi16ELi128ELi128ELi64ELi0ELi1EEviiiPT_S1_S1_iii(
	.param .u32 _Z9cuda_gemmIiLi128ELi4ELi1ELi16ELi128ELi128ELi64ELi0ELi1EEviiiPT_S1_S1_iii_param_0,
	.param .u32 _Z9cuda_gemmIiLi128ELi4ELi1ELi16ELi128ELi128ELi64ELi0ELi1EEviiiPT_S1_S1_iii_param_1,
	.param .u32 _Z9cuda_gemmIiLi128ELi4ELi1ELi16ELi128ELi128ELi64ELi0ELi1EEviiiPT_S1_S1_iii_param_2,
	.param .u64 .ptr .align 1 _Z9cuda_gemmIiLi128ELi4ELi1ELi16ELi128ELi128ELi64ELi0ELi1EEviiiPT_S1_S1_iii_param_3,
	.param .u64 .ptr .align 1 _Z9cuda_gemmIiLi128ELi4ELi1ELi16ELi128ELi128ELi64ELi0ELi1EEviiiPT_S1_S1_iii_param_4,
	.param .u64 .ptr .align 1 _Z9cuda_gemmIiLi128ELi4ELi1ELi16ELi128ELi128ELi64ELi0ELi1EEviiiPT_S1_S1_iii_param_5,
	.param .u32 _Z9cuda_gemmIiLi128ELi4ELi1ELi16ELi128ELi128ELi64ELi0ELi1EEviiiPT_S1_S1_iii_param_6,
	.param .u32 _Z9cuda_gemmIiLi128ELi4ELi1ELi16ELi128ELi128ELi64ELi0ELi1EEviiiPT_S1_S1_iii_param_7,
	.param .u32 _Z9cuda_gemmIiLi128ELi4ELi1ELi16ELi128ELi128ELi64ELi0ELi1EEviiiPT_S1_S1_iii_param_8
)
.maxntid 128
{
	.reg .pred 	%p<16>;
	.reg .b32 	%r<71>;
	.reg .b64 	%rd<8>;
	// demoted variable
	.shared .align 128 .b8 _ZZ9cuda_gemmIiLi128ELi4ELi1ELi16ELi128ELi128ELi64ELi0ELi1EEviiiPT_S1_S1_iiiE3Csh[32];
	mov.u32 	%r65, %ctaid.y;
	mov.u32 	%r2, %nctaid.y;
	shl.b32 	%r3, %r2, 2;
	setp.ge.u32 	%p1, %r65, %r3;
	@%p1 bra 	$L__BB529_18;
	mov.u32 	%r4, %tid.x;
	mov.u32 	%r28, %ntid.x;
	add.s32 	%r5, %r4, %r28;
	max.u32 	%r29, %r5, 8;
	setp.lt.u32 	%p2, %r5, 8;
	selp.u32 	%r30, 1, 0, %p2;
	add.s32 	%r31, %r5, %r30;
	sub.s32 	%r32, %r29, %r31;
	div.u32 	%r33, %r32, %r28;
	add.s32 	%r6, %r33, %r30;
	and.b32  	%r7, %r6, 3;
	shl.b32 	%r34, %r4, 2;
	mov.u32 	%r35, _ZZ9cuda_gemmIiLi128ELi4ELi1ELi16ELi128ELi128ELi64ELi0ELi1EEviiiPT_S1_S1_iiiE3Csh;
	add.s32 	%r8, %r35, %r34;
	shl.b32 	%r9, %r28, 2;
	add.s32 	%r10, %r8, %r9;
	add.s32 	%r11, %r5, %r28;
	add.s32 	%r12, %r10, %r9;
	add.s32 	%r13, %r11, %r28;
	shl.b32 	%r14, %r28, 4;
	shl.b32 	%r15, %r28, 3;
	mul.lo.s32 	%r16, %r28, 12;
$L__BB529_2:
	setp.gt.u32 	%p3, %r4, 7;
	@%p3 bra 	$L__BB529_10;
	setp.eq.s32 	%p4, %r7, 3;
	mov.u32 	%r66, %r4;
	@%p4 bra 	$L__BB529_7;
	setp.eq.s32 	%p5, %r7, 0;
	mov.b32 	%r36, 0;
	st.shared.u32 	[%r8], %r36;
	mov.u32 	%r66, %r5;
	@%p5 bra 	$L__BB529_7;
	setp.eq.s32 	%p6, %r7, 1;
	mov.b32 	%r37, 0;
	st.shared.u32 	[%r10], %r37;
	mov.u32 	%r66, %r11;
	@%p6 bra 	$L__BB529_7;
	mov.b32 	%r38, 0;
	st.shared.u32 	[%r12], %r38;
	mov.u32 	%r66, %r13;
$L__BB529_7:
	setp.lt.u32 	%p7, %r6, 3;
	@%p7 bra 	$L__BB529_10;
	shl.b32 	%r39, %r66, 2;
	add.s32 	%r67, %r35, %r39;
$L__BB529_9:
	mov.b32 	%r41, 0;
	st.shared.u32 	[%r67], %r41;
	add.s32 	%r42, %r67, %r9;
	st.shared.u32 	[%r42], %r41;
	add.s32 	%r43, %r67, %r15;
	st.shared.u32 	[%r43], %r41;
	add.s32 	%r44, %r67, %r16;
	st.shared.u32 	[%r44], %r41;
	add.s32 	%r66, %r66, %r9;
	add.s32 	%r67, %r67, %r14;
	setp.lt.u32 	%p8, %r66, 8;
	@%p8 bra 	$L__BB529_9;
$L__BB529_10:
	setp.gt.u32 	%p9, %r4, 7;
	bar.sync 	0;
	bar.sync 	0;
	bar.sync 	0;
	bar.sync 	0;
	bar.sync 	0;
	bar.sync 	0;
	bar.sync 	0;
	bar.sync 	0;
	bar.sync 	0;
	@%p9 bra 	$L__BB529_17;
	setp.eq.s32 	%p10, %r7, 3;
	mov.u32 	%r69, %r4;
	@%p10 bra 	$L__BB529_15;
	setp.eq.s32 	%p11, %r7, 0;
	ld.shared.u32 	%r45, [%r8];
	atom.add.u32 	%r46, [%rd1], %r45;
	mov.u32 	%r69, %r5;
	@%p11 bra 	$L__BB529_15;
	setp.eq.s32 	%p12, %r7, 1;
	ld.shared.u32 	%r47, [%r10];
	atom.add.u32 	%r48, [%rd2], %r47;
	mov.u32 	%r69, %r11;
	@%p12 bra 	$L__BB529_15;
	ld.shared.u32 	%r49, [%r12];
	atom.add.u32 	%r50, [%rd3], %r49;
	mov.u32 	%r69, %r13;
$L__BB529_15:
	setp.lt.u32 	%p13, %r6, 3;
	@%p13 bra 	$L__BB529_17;
$L__BB529_16:
	shl.b32 	%r51, %r69, 2;
	add.s32 	%r53, %r35, %r51;
	ld.shared.u32 	%r54, [%r53];
	atom.add.u32 	%r55, [%rd4], %r54;
	add.s32 	%r56, %r53, %r9;
	ld.shared.u32 	%r57, [%r56];
	atom.add.u32 	%r58, [%rd5], %r57;
	add.s32 	%r59, %r56, %r9;
	ld.shared.u32 	%r60, [%r59];
	atom.add.u32 	%r61, [%rd6], %r60;
	add.s32 	%r62, %r59, %r9;
	ld.shared.u32 	%r63, [%r62];
	atom.add.u32 	%r64, [%rd7], %r63;
	add.s32 	%r69, %r9, %r69;
	setp.lt.u32 	%p14, %r69, 8;
	@%p14 bra 	$L__BB529_16;
$L__BB529_17:
	add.s32 	%r65, %r65, %r2;
	setp.lt.u32 	%p15, %r65, %r3;
	@%p15 bra 	$L__BB529_2;
$L__BB529_18:
	ret;

}
	// .globl	_Z9cuda_gemmIiLi128ELi4ELi1ELi16ELi128ELi128ELi64ELi1ELi0EEviiiPT_S1_S1_iii
.visible .entry _Z9cuda_gemmIiLi128ELi4ELi1ELi16ELi128ELi128ELi64ELi1ELi0EEviiiPT_S1_S1_iii(
	.param .u32 _Z9cuda_gemmIiLi128ELi4ELi1ELi16ELi128ELi128ELi64ELi1ELi0EEviiiPT_S1_S1_iii_param_0,
	.param .u32 _Z9cuda_gemmIiLi128ELi4ELi1ELi16ELi128ELi128ELi64ELi1ELi0EEviiiPT_S1_S1_iii_param_1,
	.param .u32 _Z9cuda_gemmIiLi128ELi4ELi1ELi16ELi128ELi128ELi64ELi1ELi0EEviiiPT_S1_S1_iii_param_2,
	.param .u64 .ptr .align 1 _Z9cuda_gemmIiLi128ELi4ELi1ELi16ELi128ELi128ELi64ELi1ELi0EEviiiPT_S1_S1_iii_param_3,
	.param .u64 .ptr .align 1 _Z9cuda_gemmIiLi128ELi4ELi1ELi16ELi128ELi128ELi64ELi1ELi0EEviiiPT_S1_S1_iii_param_4,
	.param .u64 .ptr .align 1 _Z9cuda_gemmIiLi128ELi4ELi1ELi16ELi128ELi128ELi64ELi1ELi0EEviiiPT_S1_S1_iii_param_5,
	.param .u32 _Z9cuda_gemmIiLi128ELi4ELi1ELi16ELi128ELi128ELi64ELi1ELi0EEviiiPT_S1_S1_iii_param_6,
	.param .u32 _Z9cuda_gemmIiLi128ELi4ELi1ELi16ELi128ELi128ELi64ELi1ELi0EEviiiPT_S1_S1_iii_param_7,
	.param .u32 _Z9cuda_gemmIiLi128ELi4ELi1ELi16ELi128ELi128ELi64ELi1ELi0EEviiiPT_S1_S1_iii_param_8
)
.maxntid 128
{
	.reg .pred 	%p<94>;
	.reg .b16 	%rs<3>;
	.reg .b32 	%r<495>;
	.reg .b64 	%rd<27>;
	// demoted variable
	.shared .align 128 .b8 _ZZ9cuda_gemmIiLi128ELi4ELi1ELi16ELi128ELi128ELi64ELi1ELi0EEviiiPT_S1_S1_iiiE11kron_fac_sh[2112];
	// demoted variable
	.shared .align 128 .b8 _ZZ9cuda_gemmIiLi128ELi4ELi1ELi16ELi128ELi128ELi64ELi1ELi0EEviiiPT_S1_S1_iiiE3Ash[16];
	// demoted variable
	.shared .align 128 .b8 _ZZ9cuda_gemmIiLi128ELi4ELi1ELi16ELi128ELi128ELi64ELi1ELi0EEviiiPT_S1_S1_iiiE3Csh[32];
	ld.param.u64 	%rd5, [_Z9cuda_gemmIiLi128ELi4ELi1ELi16ELi128ELi128ELi64ELi1ELi0EEviiiPT_S1_S1_iii_param_4];
	ld.param.u32 	%r183, [_Z9cuda_gemmIiLi128ELi4ELi1ELi16ELi128ELi128ELi64ELi1ELi0EEviiiPT_S1_S1_iii_param_6];
	ld.param.u32 	%r184, [_Z9cuda_gemmIiLi128ELi4ELi1ELi16ELi128ELi128ELi64ELi1ELi0EEviiiPT_S1_S1_iii_param_7];
	mov.u32 	%r1, %tid.x;
	div.s32 	%r2, 16, %r184;
	shl.b32 	%r3, %r2, 1;
	div.u32 	%r5, %r1, %r3;
	mul.lo.s32 	%r185, %r5, %r3;
	sub.s32 	%r186, %r1, %r185;
	shr.u32 	%r4, %r186, 1;
	mov.u32 	%r453, %ctaid.y;
	mov.u32 	%r187, %nctaid.y;
	shl.b32 	%r188, %r187, 2;
	setp.ge.u32 	%p2, %r453, %r188;
	@%p2 bra 	$L__BB530_99;
	and.b32  	%r7, %r1, 1;
	mov.u32 	%r189, %ctaid.x;
	mov.u32 	%r190, %ctaid.z;
	mov.u32 	%r191, %ntid.x;
	shl.b32 	%r8, %r190, 6;
	shr.u32 	%r9, %r1, 4;
	shl.b32 	%r192, %r189, 6;
	and.b32  	%r193, %r192, 64;
	and.b32  	%r194, %r1, 15;
	or.b32  	%r10, %r193, %r194;
	mov.u32 	%r195, _ZZ9cuda_gemmIiLi128ELi4ELi1ELi16ELi128ELi128ELi64ELi1ELi0EEviiiPT_S1_S1_iiiE11kron_fac_sh;
	mad.lo.s32 	%r11, %r194, 132, %r195;
	shr.u32 	%r12, %r191, 4;
	and.b32  	%r13, %r4, 15;
	shl.b32 	%r196, %r1, 4;
	and.b32  	%r14, %r196, 16;
	min.s32 	%r15, %r183, 16;
	add.s32 	%r16, %r1, %r191;
	max.u32 	%r197, %r16, 8;
	setp.lt.u32 	%p3, %r16, 8;
	selp.u32 	%r198, 1, 0, %p3;
	add.s32 	%r199, %r16, %r198;
	sub.s32 	%r200, %r197, %r199;
	div.u32 	%r201, %r200, %r191;
	add.s32 	%r17, %r201, %r198;
	shl.b32 	%r18, %r191, 2;
	add.s32 	%r202, %r4, 1;
	and.b32  	%r19, %r202, 15;
	add.s32 	%r203, %r4, 2;
	and.b32  	%r20, %r203, 15;
	add.s32 	%r204, %r4, 3;
	and.b32  	%r21, %r204, 15;
	add.s32 	%r205, %r4, 4;
	and.b32  	%r22, %r205, 15;
	add.s32 	%r206, %r4, 5;
	and.b32  	%r23, %r206, 15;
	add.s32 	%r207, %r4, 6;
	and.b32  	%r24, %r207, 15;
	add.s32 	%r208, %r4, 7;
	and.b32  	%r25, %r208, 15;
	xor.b32  	%r26, %r13, 8;
	add.s32 	%r209, %r4, 9;
	and.b32  	%r27, %r209, 15;
	add.s32 	%r210, %r4, 10;
	and.b32  	%r28, %r210, 15;
	add.s32 	%r211, %r4, 11;
	and.b32  	%r29, %r211, 15;
	add.s32 	%r212, %r4, 12;
	and.b32  	%r30, %r212, 15;
	add.s32 	%r213, %r4, 13;
	and.b32  	%r31, %r213, 15;
	add.s32 	%r214, %r4, 14;
	and.b32  	%r32, %r214, 15;
	add.s32 	%r215, %r4, -1;
	and.b32  	%r33, %r215, 15;
	or.b32  	%r34, %r14, %r13;
	or.b32  	%r35, %r14, %r19;
	or.b32  	%r36, %r14, %r20;
	or.b32  	%r37, %r14, %r21;
	or.b32  	%r38, %r14, %r22;
	or.b32  	%r39, %r14, %r23;
	or.b32  	%r40, %r14, %r24;
	or.b32  	%r41, %r14, %r25;
	or.b32  	%r42, %r14, %r26;
	or.b32  	%r43, %r14, %r27;
	or.b32  	%r44, %r14, %r28;
	or.b32  	%r45, %r14, %r29;
	or.b32  	%r46, %r14, %r30;
	or.b32  	%r47, %r14, %r31;
	or.b32  	%r48, %r14, %r32;
	or.b32  	%r49, %r14, %r33;
	setp.lt.s32 	%p4, %r13, %r184;
	selp.b32 	%r216, 0, %r184, %p4;
	sub.s32 	%r50, %r13, %r216;
	add.s32 	%r217, %r13, 1;
	setp.lt.s32 	%p5, %r217, %r184;
	selp.b32 	%r218, 0, %r184, %p5;
	sub.s32 	%r51, %r217, %r218;
	add.s32 	%r219, %r13, 2;
	setp.lt.s32 	%p6, %r219, %r184;
	selp.b32 	%r220, 0, %r184, %p6;
	sub.s32 	%r52, %r219, %r220;
	add.s32 	%r221, %r13, 3;
	setp.lt.s32 	%p7, %r221, %r184;
	selp.b32 	%r222, 0, %r184, %p7;
	sub.s32 	%r53, %r221, %r222;
	add.s32 	%r223, %r13, 4;
	setp.lt.s32 	%p8, %r223, %r184;
	selp.b32 	%r224, 0, %r184, %p8;
	sub.s32 	%r54, %r223, %r224;
	add.s32 	%r225, %r13, 5;
	setp.lt.s32 	%p9, %r225, %r184;
	selp.b32 	%r226, 0, %r184, %p9;
	sub.s32 	%r55, %r225, %r226;
	add.s32 	%r227, %r13, 6;
	setp.lt.s32 	%p10, %r227, %r184;
	selp.b32 	%r228, 0, %r184, %p10;
	sub.s32 	%r56, %r227, %r228;
	add.s32 	%r229, %r13, 7;
	setp.lt.s32 	%p11, %r229, %r184;
	selp.b32 	%r230, 0, %r184, %p11;
	sub.s32 	%r57, %r229, %r230;
	add.s32 	%r231, %r13, 8;
	setp.lt.s32 	%p12, %r231, %r184;
	selp.b32 	%r232, 0, %r184, %p12;
	sub.s32 	%r58, %r231, %r232;
	add.s32 	%r233, %r13, 9;
	setp.lt.s32 	%p13, %r233, %r184;
	selp.b32 	%r234, 0, %r184, %p13;
	sub.s32 	%r59, %r233, %r234;
	add.s32 	%r235, %r13, 10;
	setp.lt.s32 	%p14, %r235, %r184;
	selp.b32 	%r236, 0, %r184, %p14;
	sub.s32 	%r60, %r235, %r236;
	add.s32 	%r237, %r13, 11;
	setp.lt.s32 	%p15, %r237, %r184;
	selp.b32 	%r238, 0, %r184, %p15;
	sub.s32 	%r61, %r237, %r238;
	add.s32 	%r239, %r13, 12;
	setp.lt.s32 	%p16, %r239, %r184;
	selp.b32 	%r240, 0, %r184, %p16;
	sub.s32 	%r62, %r239, %r240;
	add.s32 	%r241, %r13, 13;
	setp.lt.s32 	%p17, %r241, %r184;
	selp.b32 	%r242, 0, %r184, %p17;
	sub.s32 	%r63, %r241, %r242;
	add.s32 	%r243, %r13, 14;
	setp.lt.s32 	%p18, %r243, %r184;
	selp.b32 	%r244, 0, %r184, %p18;
	sub.s32 	%r64, %r243, %r244;
	add.s32 	%r245, %r13, 15;
	setp.lt.s32 	%p19, %r245, %r184;
	selp.b32 	%r246, 0, %r184, %p19;
	sub.s32 	%r65, %r245, %r246;
	cvt.u16.u32 	%rs1, %r3;
	div.s16 	%rs2, 128, %rs1;
	cvt.s32.s16 	%r66, %rs2;
	and.b32  	%r67, %r1, 31;
	cvta.to.global.u64 	%rd1, %rd5;
	shl.b32 	%r335, %r67, 2;
	shl.b32 	%r338, %r34, 2;
	shl.b32 	%r341, %r35, 2;
	shl.b32 	%r344, %r36, 2;
	shl.b32 	%r347, %r37, 2;
	shl.b32 	%r350, %r38, 2;
	shl.b32 	%r353, %r39, 2;
	shl.b32 	%r356, %r40, 2;
	shl.b32 	%r359, %r41, 2;
	shl.b32 	%r362, %r42, 2;
	shl.b32 	%r365, %r43, 2;
	shl.b32 	%r368, %r44, 2;
	shl.b32 	%r371, %r45, 2;
	shl.b32 	%r374, %r46, 2;
	shl.b32 	%r377, %r47, 2;
	shl.b32 	%r380, %r48, 2;
	shl.b32 	%r383, %r49, 2;
	cvt.u64.u32 	%rd20, %r18;
$L__BB530_2:
	setp.gt.u32 	%p20, %r1, 7;
	@%p20 bra 	$L__BB530_10;
	and.b32  	%r69, %r17, 3;
	setp.eq.s32 	%p21, %r69, 3;
	mov.u32 	%r454, %r1;
	@%p21 bra 	$L__BB530_7;
	setp.eq.s32 	%p22, %r69, 0;
	shl.b32 	%r247, %r1, 2;
	mov.u32 	%r248, _ZZ9cuda_gemmIiLi128ELi4ELi1ELi16ELi128ELi128ELi64ELi1ELi0EEviiiPT_S1_S1_iiiE3Csh;
	add.s32 	%r249, %r248, %r247;
	mov.b32 	%r250, 0;
	st.shared.u32 	[%r249], %r250;
	mov.u32 	%r454, %r16;
	@%p22 bra 	$L__BB530_7;
	mov.u32 	%r251, %ntid.x;
	add.s32 	%r454, %r16, %r251;
	setp.eq.s32 	%p23, %r69, 1;
	add.s32 	%r71, %r249, %r18;
	mov.b32 	%r255, 0;
	st.shared.u32 	[%r71], %r255;
	@%p23 bra 	$L__BB530_7;
	add.s32 	%r454, %r454, %r251;
	add.s32 	%r257, %r71, %r18;
	mov.b32 	%r258, 0;
	st.shared.u32 	[%r257], %r258;
$L__BB530_7:
	setp.lt.u32 	%p24, %r17, 3;
	@%p24 bra 	$L__BB530_10;
	shl.b32 	%r259, %r454, 2;
	mov.u32 	%r260, _ZZ9cuda_gemmIiLi128ELi4ELi1ELi16ELi128ELi128ELi64ELi1ELi0EEviiiPT_S1_S1_iiiE3Csh;
	add.s32 	%r455, %r260, %r259;
$L__BB530_9:
	mov.b32 	%r261, 0;
	st.shared.u32 	[%r455], %r261;
	add.s32 	%r262, %r455, %r18;
	st.shared.u32 	[%r262], %r261;
	mov.u32 	%r263, %ntid.x;
	shl.b32 	%r264, %r263, 3;
	add.s32 	%r265, %r455, %r264;
	st.shared.u32 	[%r265], %r261;
	mad.lo.s32 	%r266, %r263, 12, %r455;
	st.shared.u32 	[%r266], %r261;
	add.s32 	%r454, %r454, %r18;
	shl.b32 	%r267, %r263, 4;
	add.s32 	%r455, %r455, %r267;
	setp.lt.u32 	%p25, %r454, 8;
	@%p25 bra 	$L__BB530_9;
$L__BB530_10:
	mov.b32 	%r457, 0;
	mov.pred 	%p93, -1;
$L__BB530_11:
	mov.pred 	%p1, %p93;
	setp.ne.s32 	%p27, %r1, 0;
	@%p27 bra 	$L__BB530_13;
	ld.param.u64 	%rd24, [_Z9cuda_gemmIiLi128ELi4ELi1ELi16ELi128ELi128ELi64ELi1ELi0EEviiiPT_S1_S1_iii_param_3];
	shl.b32 	%r269, %r453, 4;
	add.s32 	%r270, %r269, %r8;
	add.s32 	%r271, %r270, %r457;
	cvta.to.global.u64 	%rd7, %rd24;
	mul.wide.s32 	%rd8, %r271, 4;
	add.s64 	%rd9, %rd7, %rd8;
	ld.global.v4.u32 	{%r272, %r273, %r274, %r275}, [%rd9];
	st.shared.v4.u32 	[_ZZ9cuda_gemmIiLi128ELi4ELi1ELi16ELi128ELi128ELi64ELi1ELi0EEviiiPT_S1_S1_iiiE3Ash], {%r272, %r273, %r274, %r275};
$L__BB530_13:
	add.s32 	%r80, %r457, %r8;
	mov.b32 	%r458, 0;
$L__BB530_14:
	mov.u32 	%r81, %r458;
	add.s32 	%r82, %r10, %r81;
	mov.u32 	%r459, %r9;
$L__BB530_15:
	add.s32 	%r277, %r80, %r459;
	mad.lo.s32 	%r278, %r277, %r183, %r82;
	mul.wide.s32 	%rd10, %r278, 4;
	add.s64 	%rd11, %rd1, %rd10;
	ld.global.u32 	%r279, [%rd11];
	shl.b32 	%r280, %r459, 2;
	add.s32 	%r281, %r11, %r280;
	st.shared.u32 	[%r281], %r279;
	add.s32 	%r459, %r459, %r12;
	setp.lt.u32 	%p28, %r459, 32;
	@%p28 bra 	$L__BB530_15;
	setp.lt.s32 	%p29, %r2, 1;
	bar.sync 	0;
	@%p29 bra 	$L__BB530_89;
	mov.b32 	%r460, 0;
$L__BB530_18:
	setp.ge.s32 	%p30, %r5, %r15;
	add.s32 	%r86, %r460, %r4;
	shl.b32 	%r283, %r86, 5;
	or.b32  	%r284, %r283, %r14;
	add.s32 	%r285, %r284, %r13;
	shl.b32 	%r286, %r285, 2;
	mov.u32 	%r287, _ZZ9cuda_gemmIiLi128ELi4ELi1ELi16ELi128ELi128ELi64ELi1ELi0EEviiiPT_S1_S1_iiiE3Ash;
	add.s32 	%r288, %r287, %r286;
	ld.shared.u32 	%r87, [%r288];
	add.s32 	%r289, %r284, %r19;
	shl.b32 	%r290, %r289, 2;
	add.s32 	%r291, %r287, %r290;
	ld.shared.u32 	%r88, [%r291];
	add.s32 	%r292, %r284, %r20;
	shl.b32 	%r293, %r292, 2;
	add.s32 	%r294, %r287, %r293;
	ld.shared.u32 	%r89, [%r294];
	add.s32 	%r295, %r284, %r21;
	shl.b32 	%r296, %r295, 2;
	add.s32 	%r297, %r287, %r296;
	ld.shared.u32 	%r90, [%r297];
	add.s32 	%r298, %r284, %r22;
	shl.b32 	%r299, %r298, 2;
	add.s32 	%r300, %r287, %r299;
	ld.shared.u32 	%r91, [%r300];
	add.s32 	%r301, %r284, %r23;
	shl.b32 	%r302, %r301, 2;
	add.s32 	%r303, %r287, %r302;
	ld.shared.u32 	%r92, [%r303];
	add.s32 	%r304, %r284, %r24;
	shl.b32 	%r305, %r304, 2;
	add.s32 	%r306, %r287, %r305;
	ld.shared.u32 	%r93, [%r306];
	add.s32 	%r307, %r284, %r25;
	shl.b32 	%r308, %r307, 2;
	add.s32 	%r309, %r287, %r308;
	ld.shared.u32 	%r94, [%r309];
	add.s32 	%r310, %r284, %r26;
	shl.b32 	%r311, %r310, 2;
	add.s32 	%r312, %r287, %r311;
	ld.shared.u32 	%r95, [%r312];
	add.s32 	%r313, %r284, %r27;
	shl.b32 	%r314, %r313, 2;
	add.s32 	%r315, %r287, %r314;
	ld.shared.u32 	%r96, [%r315];
	add.s32 	%r316, %r284, %r28;
	shl.b32 	%r317, %r316, 2;
	add.s32 	%r318, %r287, %r317;
	ld.shared.u32 	%r97, [%r318];
	add.s32 	%r319, %r284, %r29;
	shl.b32 	%r320, %r319, 2;
	add.s32 	%r321, %r287, %r320;
	ld.shared.u32 	%r98, [%r321];
	add.s32 	%r322, %r284, %r30;
	shl.b32 	%r323, %r322, 2;
	add.s32 	%r324, %r287, %r323;
	ld.shared.u32 	%r99, [%r324];
	add.s32 	%r325, %r284, %r31;
	shl.b32 	%r326, %r325, 2;
	add.s32 	%r327, %r287, %r326;
	ld.shared.u32 	%r100, [%r327];
	add.s32 	%r328, %r284, %r32;
	shl.b32 	%r329, %r328, 2;
	add.s32 	%r330, %r287, %r329;
	ld.shared.u32 	%r101, [%r330];
	add.s32 	%r331, %r284, %r33;
	shl.b32 	%r332, %r331, 2;
	add.s32 	%r333, %r287, %r332;
	ld.shared.u32 	%r102, [%r333];
	@%p30 bra 	$L__BB530_88;
	mov.u32 	%r461, %r5;
$L__BB530_20:
	setp.gt.u32 	%p31, %r184, 64;
	mov.u32 	%r334, _ZZ9cuda_gemmIiLi128ELi4ELi1ELi16ELi128ELi128ELi64ELi1ELi0EEviiiPT_S1_S1_iiiE11kron_fac_sh;
	mad.lo.s32 	%r104, %r461, 132, %r334;
	add.s32 	%r336, %r104, %r335;
	ld.shared.u32 	%r105, [%r336];
	@%p31 bra 	$L__BB530_53;
	setp.eq.s32 	%p48, %r184, 0;
	mov.b32 	%r463, 0;
	@%p48 bra 	$L__BB530_23;
	shfl.sync.idx.b32	%r387|%p49, %r105, %r50, 31, -1;
	mul.lo.s32 	%r463, %r387, %r87;
$L__BB530_23:
	setp.lt.s32 	%p50, %r184, 2;
	@%p50 bra 	$L__BB530_25;
	shfl.sync.idx.b32	%r388|%p51, %r105, %r51, 31, -1;
	mad.lo.s32 	%r463, %r388, %r88, %r463;
$L__BB530_25:
	setp.lt.s32 	%p52, %r184, 3;
	@%p52 bra 	$L__BB530_27;
	shfl.sync.idx.b32	%r389|%p53, %r105, %r52, 31, -1;
	mad.lo.s32 	%r463, %r389, %r89, %r463;
$L__BB530_27:
	setp.lt.s32 	%p54, %r184, 4;
	@%p54 bra 	$L__BB530_29;
	shfl.sync.idx.b32	%r390|%p55, %r105, %r53, 31, -1;
	mad.lo.s32 	%r463, %r390, %r90, %r463;
$L__BB530_29:
	setp.lt.s32 	%p56, %r184, 5;
	@%p56 bra 	$L__BB530_31;
	shfl.sync.idx.b32	%r391|%p57, %r105, %r54, 31, -1;
	mad.lo.s32 	%r463, %r391, %r91, %r463;
$L__BB530_31:
	setp.lt.s32 	%p58, %r184, 6;
	@%p58 bra 	$L__BB530_33;
	shfl.sync.idx.b32	%r392|%p59, %r105, %r55, 31, -1;
	mad.lo.s32 	%r463, %r392, %r92, %r463;
$L__BB530_33:
	setp.lt.s32 	%p60, %r184, 7;
	@%p60 bra 	$L__BB530_35;
	shfl.sync.idx.b32	%r393|%p61, %r105, %r56, 31, -1;
	mad.lo.s32 	%r463, %r393, %r93, %r463;
$L__BB530_35:
	setp.lt.s32 	%p62, %r184, 8;
	@%p62 bra 	$L__BB530_37;
	shfl.sync.idx.b32	%r394|%p63, %r105, %r57, 31, -1;
	mad.lo.s32 	%r463, %r394, %r94, %r463;
$L__BB530_37:
	setp.lt.s32 	%p64, %r184, 9;
	@%p64 bra 	$L__BB530_39;
	shfl.sync.idx.b32	%r395|%p65, %r105, %r58, 31, -1;
	mad.lo.s32 	%r463, %r395, %r95, %r463;
$L__BB530_39:
	setp.lt.s32 	%p66, %r184, 10;
	@%p66 bra 	$L__BB530_41;
	shfl.sync.idx.b32	%r396|%p67, %r105, %r59, 31, -1;
	mad.lo.s32 	%r463, %r396, %r96, %r463;
$L__BB530_41:
	setp.lt.s32 	%p68, %r184, 11;
	@%p68 bra 	$L__BB530_43;
	shfl.sync.idx.b32	%r397|%p69, %r105, %r60, 31, -1;
	mad.lo.s32 	%r463, %r397, %r97, %r463;
$L__BB530_43:
	setp.lt.s32 	%p70, %r184, 12;
	@%p70 bra 	$L__BB530_45;
	shfl.sync.idx.b32	%r398|%p71, %r105, %r61, 31, -1;
	mad.lo.s32 	%r463, %r398, %r98, %r463;
$L__BB530_45:
	setp.lt.s32 	%p72, %r184, 13;
	@%p72 bra 	$L__BB530_47;
	shfl.sync.idx.b32	%r399|%p73, %r105, %r62, 31, -1;
	mad.lo.s32 	%r463, %r399, %r99, %r463;
$L__BB530_47:
	setp.lt.s32 	%p74, %r184, 14;
	@%p74 bra 	$L__BB530_49;
	shfl.sync.idx.b32	%r400|%p75, %r105, %r63, 31, -1;
	mad.lo.s32 	%r463, %r400, %r100, %r463;
$L__BB530_49:
	setp.lt.s32 	%p76, %r184, 15;
	@%p76 bra 	$L__BB530_51;
	shfl.sync.idx.b32	%r401|%p77, %r105, %r64, 31, -1;
	mad.lo.s32 	%r463, %r401, %r101, %r463;
$L__BB530_51:
	setp.lt.s32 	%p78, %r184, 16;
	@%p78 bra 	$L__BB530_85;
	shfl.sync.idx.b32	%r402|%p79, %r105, %r65, 31, -1;
	mad.lo.s32 	%r463, %r402, %r102, %r463;
	bra.uni 	$L__BB530_85;
$L__BB530_53:
	setp.lt.s32 	%p32, %r184, 1;
	mov.b32 	%r463, 0;
	@%p32 bra 	$L__BB530_55;
	add.s32 	%r339, %r104, %r338;
	ld.shared.u32 	%r340, [%r339];
	mul.lo.s32 	%r463, %r340, %r87;
$L__BB530_55:
	setp.lt.s32 	%p33, %r184, 2;
	@%p33 bra 	$L__BB530_57;
	add.s32 	%r342, %r104, %r341;
	ld.shared.u32 	%r343, [%r342];
	mad.lo.s32 	%r463, %r343, %r88, %r463;
$L__BB530_57:
	setp.lt.s32 	%p34, %r184, 3;
	@%p34 bra 	$L__BB530_59;
	add.s32 	%r345, %r104, %r344;
	ld.shared.u32 	%r346, [%r345];
	mad.lo.s32 	%r463, %r346, %r89, %r463;
$L__BB530_59:
	setp.lt.s32 	%p35, %r184, 4;
	@%p35 bra 	$L__BB530_61;
	add.s32 	%r348, %r104, %r347;
	ld.shared.u32 	%r349, [%r348];
	mad.lo.s32 	%r463, %r349, %r90, %r463;
$L__BB530_61:
	setp.lt.s32 	%p36, %r184, 5;
	@%p36 bra 	$L__BB530_63;
	add.s32 	%r351, %r104, %r350;
	ld.shared.u32 	%r352, [%r351];
	mad.lo.s32 	%r463, %r352, %r91, %r463;
$L__BB530_63:
	setp.lt.s32 	%p37, %r184, 6;
	@%p37 bra 	$L__BB530_65;
	add.s32 	%r354, %r104, %r353;
	ld.shared.u32 	%r355, [%r354];
	mad.lo.s32 	%r463, %r355, %r92, %r463;
$L__BB530_65:
	setp.lt.s32 	%p38, %r184, 7;
	@%p38 bra 	$L__BB530_67;
	add.s32 	%r357, %r104, %r356;
	ld.shared.u32 	%r358, [%r357];
	mad.lo.s32 	%r463, %r358, %r93, %r463;
$L__BB530_67:
	setp.lt.s32 	%p39, %r184, 8;
	@%p39 bra 	$L__BB530_69;
	add.s32 	%r360, %r104, %r359;
	ld.shared.u32 	%r361, [%r360];
	mad.lo.s32 	%r463, %r361, %r94, %r463;
$L__BB530_69:
	setp.lt.s32 	%p40, %r184, 9;
	@%p40 bra 	$L__BB530_71;
	add.s32 	%r363, %r104, %r362;
	ld.shared.u32 	%r364, [%r363];
	mad.lo.s32 	%r463, %r364, %r95, %r463;
$L__BB530_71:
	setp.lt.s32 	%p41, %r184, 10;
	@%p41 bra 	$L__BB530_73;
	add.s32 	%r366, %r104, %r365;
	ld.shared.u32 	%r367, [%r366];
	mad.lo.s32 	%r463, %r367, %r96, %r463;
$L__BB530_73:
	setp.lt.s32 	%p42, %r184, 11;
	@%p42 bra 	$L__BB530_75;
	add.s32 	%r369, %r104, %r368;
	ld.shared.u32 	%r370, [%r369];
	mad.lo.s32 	%r463, %r370, %r97, %r463;
$L__BB530_75:
	setp.lt.s32 	%p43, %r184, 12;
	@%p43 bra 	$L__BB530_77;
	add.s32 	%r372, %r104, %r371;
	ld.shared.u32 	%r373, [%r372];
	mad.lo.s32 	%r463, %r373, %r98, %r463;
$L__BB530_77:
	setp.lt.s32 	%p44, %r184, 13;
	@%p44 bra 	$L__BB530_79;
	add.s32 	%r375, %r104, %r374;
	ld.shared.u32 	%r376, [%r375];
	mad.lo.s32 	%r463, %r376, %r99, %r463;
$L__BB530_79:
	setp.lt.s32 	%p45, %r184, 14;
	@%p45 bra 	$L__BB530_81;
	add.s32 	%r378, %r104, %r377;
	ld.shared.u32 	%r379, [%r378];
	mad.lo.s32 	%r463, %r379, %r100, %r463;
$L__BB530_81:
	setp.lt.s32 	%p46, %r184, 15;
	@%p46 bra 	$L__BB530_83;
	add.s32 	%r381, %r104, %r380;
	ld.shared.u32 	%r382, [%r381];
	mad.lo.s32 	%r463, %r382, %r101, %r463;
$L__BB530_83:
	setp.lt.s32 	%p47, %r184, 16;
	@%p47 bra 	$L__BB530_85;
	add.s32 	%r384, %r104, %r383;
	ld.shared.u32 	%r385, [%r384];
	mad.lo.s32 	%r463, %r385, %r102, %r463;
$L__BB530_85:
	setp.ne.s32 	%p80, %r7, 0;
	add.s32 	%r403, %r461, %r81;
	mad.lo.s32 	%r169, %r403, %r2, %r86;
	shfl.sync.down.b32	%r404|%p81, %r463, 1, 7711, -1;
	add.s32 	%r170, %r404, %r463;
	@%p80 bra 	$L__BB530_87;
	shl.b32 	%r405, %r169, 2;
	mov.u32 	%r406, _ZZ9cuda_gemmIiLi128ELi4ELi1ELi16ELi128ELi128ELi64ELi1ELi0EEviiiPT_S1_S1_iiiE3Csh;
	add.s32 	%r407, %r406, %r405;
	ld.shared.u32 	%r408, [%r407];
	add.s32 	%r409, %r408, %r170;
	st.shared.u32 	[%r407], %r409;
$L__BB530_87:
	add.s32 	%r461, %r461, %r66;
	setp.lt.s32 	%p82, %r461, %r15;
	@%p82 bra 	$L__BB530_20;
$L__BB530_88:
	add.s32 	%r460, %r460, %r3;
	setp.lt.s32 	%p83, %r460, %r2;
	@%p83 bra 	$L__BB530_18;
$L__BB530_89:
	add.s32 	%r458, %r81, 16;
	setp.lt.u32 	%p84, %r81, 48;
	@%p84 bra 	$L__BB530_14;
	mov.b32 	%r457, 32;
	mov.pred 	%p93, 0;
	@%p1 bra 	$L__BB530_11;
	setp.gt.u32 	%p86, %r1, 7;
	bar.sync 	0;
	@%p86 bra 	$L__BB530_98;
	and.b32  	%r174, %r17, 3;
	setp.eq.s32 	%p87, %r174, 3;
	mov.u32 	%r411, %ctaid.x;
	shl.b32 	%r412, %r411, 3;
	and.b32  	%r413, %r412, 8;
	shl.b32 	%r414, %r453, 4;
	or.b32  	%r175, %r414, %r413;
	mov.u32 	%r493, %r1;
	@%p87 bra 	$L__BB530_96;
	ld.param.u64 	%rd25, [_Z9cuda_gemmIiLi128ELi4ELi1ELi16ELi128ELi128ELi64ELi1ELi0EEviiiPT_S1_S1_iii_param_5];
	setp.eq.s32 	%p88, %r174, 0;
	add.s32 	%r415, %r175, %r1;
	cvta.to.global.u64 	%rd12, %rd25;
	mul.wide.s32 	%rd13, %r415, 4;
	add.s64 	%rd2, %rd12, %rd13;
	shl.b32 	%r416, %r1, 2;
	mov.u32 	%r417, _ZZ9cuda_gemmIiLi128ELi4ELi1ELi16ELi128ELi128ELi64ELi1ELi0EEviiiPT_S1_S1_iiiE3Csh;
	add.s32 	%r418, %r417, %r416;
	ld.shared.u32 	%r419, [%r418];
	atom.global.add.u32 	%r420, [%rd2], %r419;
	mov.u32 	%r493, %r16;
	@%p88 bra 	$L__BB530_96;
	mov.u32 	%r421, %ntid.x;
	add.s32 	%r493, %r16, %r421;
	setp.eq.s32 	%p89, %r174, 1;
	add.s64 	%rd3, %rd2, %rd20;
	add.s32 	%r177, %r418, %r18;
	ld.shared.u32 	%r425, [%r177];
	atom.global.add.u32 	%r426, [%rd3], %r425;
	@%p89 bra 	$L__BB530_96;
	add.s32 	%r493, %r493, %r421;
	cvt.u64.u32 	%rd15, %r18;
	add.s64 	%rd16, %rd3, %rd15;
	add.s32 	%r428, %r177, %r18;
	ld.shared.u32 	%r429, [%r428];
	atom.global.add.u32 	%r430, [%rd16], %r429;
$L__BB530_96:
	setp.lt.u32 	%p90, %r17, 3;
	@%p90 bra 	$L__BB530_98;
$L__BB530_97:
	ld.param.u64 	%rd26, [_Z9cuda_gemmIiLi128ELi4ELi1ELi16ELi128ELi128ELi64ELi1ELi0EEviiiPT_S1_S1_iii_param_5];
	add.s32 	%r436, %r175, %r493;
	cvta.to.global.u64 	%rd17, %rd26;
	mul.wide.s32 	%rd18, %r436, 4;
	add.s64 	%rd19, %rd17, %rd18;
	shl.b32 	%r437, %r493, 2;
	mov.u32 	%r438, _ZZ9cuda_gemmIiLi128ELi4ELi1ELi16ELi128ELi128ELi64ELi1ELi0EEviiiPT_S1_S1_iiiE3Csh;
	add.s32 	%r439, %r438, %r437;
	ld.shared.u32 	%r440, [%r439];
	atom.global.add.u32 	%r441, [%rd19], %r440;
	add.s64 	%rd21, %rd19, %rd20;
	add.s32 	%r442, %r439, %r18;
	ld.shared.u32 	%r443, [%r442];
	atom.global.add.u32 	%r444, [%rd21], %r443;
	add.s64 	%rd22, %rd21, %rd20;
	add.s32 	%r445, %r442, %r18;
	ld.shared.u32 	%r446, [%r445];
	atom.global.add.u32 	%r447, [%rd22], %r446;
	add.s64 	%rd23, %rd22, %rd20;
	add.s32 	%r448, %r445, %r18;
	ld.shared.u32 	%r449, [%r448];
	atom.global.add.u32 	%r450, [%rd23], %r449;
	add.s32 	%r493, %r18, %r493;
	setp.lt.u32 	%p91, %r493, 8;
	@%p91 bra 	$L__BB530_97;
$L__BB530_98:
	mov.u32 	%r451, %nctaid.y;
	add.s32 	%r453, %r453, %r451;
	shl.b32 	%r452, %r451, 2;
	setp.lt.u32 	%p92, %r453, %r452;
	@%p92 bra 	$L__BB530_2;
$L__BB530_99:
	ret;

}
	// .globl	_Z9cuda_gemmIiLi128ELi4ELi1ELi16ELi128ELi128ELi64ELi1ELi1EEviiiPT_S1_S1_iii
.visible .entry _Z9cuda_gemmIiLi128ELi4ELi1ELi16ELi128ELi128ELi64ELi1ELi1EEviiiPT_S1_S1_iii(
	.param .u32 _Z9cuda_gemmIiLi128ELi4ELi1ELi16ELi128ELi128ELi64ELi1ELi1EEviiiPT_S1_S1_iii_param_0,
	.param .u32 _Z9cuda_gemmIiLi128ELi4ELi1ELi16ELi128ELi128ELi64ELi1ELi1EEviiiPT_S1_S1_iii_param_1,
	.param .u32 _Z9cuda_gemmIiLi128ELi4ELi1ELi16ELi128ELi128ELi64ELi1ELi1EEviiiPT_S1_S1_iii_param_2,
	.param .u64 .ptr .align 1 _Z9cuda_gemmIiLi128ELi4ELi1ELi16ELi128ELi128ELi64ELi1ELi1EEviiiPT_S1_S1_iii_param_3,
	.param .u64 .ptr .align 1 _Z9cuda_gemmIiLi128ELi4ELi1ELi16ELi128ELi128ELi64ELi1ELi1EEviiiPT_S1_S1_iii_param_4,
	.param .u64 .ptr .align 1 _Z9cuda_gemmIiLi128ELi4ELi1ELi16ELi128ELi128ELi64ELi1ELi1EEviiiPT_S1_S1_iii_param_5,
	.param .u32 _Z9cuda_gemmIiLi128ELi4ELi1ELi16ELi128ELi128ELi64ELi1ELi1EEviiiPT_S1_S1_iii_param_6,
	.param .u32 _Z9cuda_gemmIiLi128ELi4ELi1ELi16ELi128ELi128ELi64ELi1ELi1EEviiiPT_S1_S1_iii_param_7,
	.param .u32 _Z9cuda_gemmIiLi128ELi4ELi1ELi16ELi128ELi128ELi64ELi1ELi1EEviiiPT_S1_S1_iii_param_8
)
.maxntid 128
{
	.reg .pred 	%p<16>;
	.reg .b32 	%r<78>;
	.reg .b64 	%rd<15>;
	// demoted variable
	.shared .align 128 .b8 _ZZ9cuda_gemmIiLi128ELi4ELi1ELi16ELi128ELi128ELi64ELi1ELi1EEviiiPT_S1_S1_iiiE3Csh[32];
	ld.param.u64 	%rd4, [_Z9cuda_gemmIiLi128ELi4ELi1ELi16ELi128ELi128ELi64ELi1ELi1EEviiiPT_S1_S1_iii_param_5];
	cvta.to.global.u64 	%rd1, %rd4;
	mov.u32 	%r72, %ctaid.y;
	mov.u32 	%r2, %nctaid.y;
	shl.b32 	%r3, %r2, 2;
	setp.ge.u32 	%p1, %r72, %r3;
	@%p1 bra 	$L__BB531_18;
	mov.u32 	%r30, %ctaid.x;
	mov.u32 	%r4, %tid.x;
	mov.u32 	%r31, %ntid.x;
	shl.b32 	%r32, %r30, 3;
	and.b32  	%r5, %r32, 8;
	add.s32 	%r6, %r4, %r31;
	max.u32 	%r33, %r6, 8;
	setp.lt.u32 	%p2, %r6, 8;
	selp.u32 	%r34, 1, 0, %p2;
	add.s32 	%r35, %r6, %r34;
	sub.s32 	%r36, %r33, %r35;
	div.u32 	%r37, %r36, %r31;
	add.s32 	%r7, %r37, %r34;
	and.b32  	%r8, %r7, 3;
	shl.b32 	%r38, %r4, 2;
	mov.u32 	%r39, _ZZ9cuda_gemmIiLi128ELi4ELi1ELi16ELi128ELi128ELi64ELi1ELi1EEviiiPT_S1_S1_iiiE3Csh;
	add.s32 	%r9, %r39, %r38;
	shl.b32 	%r10, %r31, 2;
	add.s32 	%r11, %r9, %r10;
	add.s32 	%r12, %r6, %r31;
	add.s32 	%r13, %r11, %r10;
	add.s32 	%r14, %r12, %r31;
	shl.b32 	%r15, %r31, 4;
	shl.b32 	%r16, %r31, 3;
	mul.lo.s32 	%r17, %r31, 12;
	cvt.u64.u32 	%rd11, %r10;
$L__BB531_2:
	setp.gt.u32 	%p3, %r4, 7;
	@%p3 bra 	$L__BB531_10;
	setp.eq.s32 	%p4, %r8, 3;
	mov.u32 	%r73, %r4;
	@%p4 bra 	$L__BB531_7;
	setp.eq.s32 	%p5, %r8, 0;
	mov.b32 	%r40, 0;
	st.shared.u32 	[%r9], %r40;
	mov.u32 	%r73, %r6;
	@%p5 bra 	$L__BB531_7;
	setp.eq.s32 	%p6, %r8, 1;
	mov.b32 	%r41, 0;
	st.shared.u32 	[%r11], %r41;
	mov.u32 	%r73, %r12;
	@%p6 bra 	$L__BB531_7;
	mov.b32 	%r42, 0;
	st.shared.u32 	[%r13], %r42;
	mov.u32 	%r73, %r14;
$L__BB531_7:
	setp.lt.u32 	%p7, %r7, 3;
	@%p7 bra 	$L__BB531_10;
	shl.b32 	%r43, %r73, 2;
	add.s32 	%r74, %r39, %r43;
$L__BB531_9:
	mov.b32 	%r45, 0;
	st.shared.u32 	[%r74], %r45;
	add.s32 	%r46, %r74, %r10;
	st.shared.u32 	[%r46], %r45;
	add.s32 	%r47, %r74, %r16;
	st.shared.u32 	[%r47], %r45;
	add.s32 	%r48, %r74, %r17;
	st.shared.u32 	[%r48], %r45;
	add.s32 	%r73, %r73, %r10;
	add.s32 	%r74, %r74, %r15;
	setp.lt.u32 	%p8, %r73, 8;
	@%p8 bra 	$L__BB531_9;
$L__BB531_10:
	setp.gt.u32 	%p9, %r4, 7;
	bar.sync 	0;
	bar.sync 	0;
	bar.sync 	0;
	bar.sync 	0;
	bar.sync 	0;
	bar.sync 	0;
	bar.sync 	0;
	bar.sync 	0;
	bar.sync 	0;
	@%p9 bra 	$L__BB531_17;
	setp.eq.s32 	%p10, %r8, 3;
	shl.b32 	%r49, %r72, 4;
	or.b32  	%r25, %r49, %r5;
	mov.u32 	%r76, %r4;
	@%p10 bra 	$L__BB531_15;
	setp.eq.s32 	%p11, %r8, 0;
	add.s32 	%r50, %r25, %r4;
	mul.wide.s32 	%rd5, %r50, 4;
	add.s64 	%rd2, %rd1, %rd5;
	ld.shared.u32 	%r51, [%r9];
	atom.global.add.u32 	%r52, [%rd2], %r51;
	mov.u32 	%r76, %r6;
	@%p11 bra 	$L__BB531_15;
	setp.eq.s32 	%p12, %r8, 1;
	add.s64 	%rd3, %rd2, %rd11;
	ld.shared.u32 	%r53, [%r11];
	atom.global.add.u32 	%r54, [%rd3], %r53;
	mov.u32 	%r76, %r12;
	@%p12 bra 	$L__BB531_15;
	add.s64 	%rd8, %rd3, %rd11;
	ld.shared.u32 	%r55, [%r13];
	atom.global.add.u32 	%r56, [%rd8], %r55;
	mov.u32 	%r76, %r14;
$L__BB531_15:
	setp.lt.u32 	%p13, %r7, 3;
	@%p13 bra 	$L__BB531_17;
$L__BB531_16:
	add.s32 	%r57, %r25, %r76;
	mul.wide.s32 	%rd9, %r57, 4;
	add.s64 	%rd10, %rd1, %rd9;
	shl.b32 	%r58, %r76, 2;
	add.s32 	%r60, %r39, %r58;
	ld.shared.u32 	%r61, [%r60];
	atom.global.add.u32 	%r62, [%rd10], %r61;
	add.s64 	%rd12, %rd10, %rd11;
	add.s32 	%r63, %r60, %r10;
	ld.shared.u32 	%r64, [%r63];
	atom.global.add.u32 	%r65, [%rd12], %r64;
	add.s64 	%rd13, %rd12, %rd11;
	add.s32 	%r66, %r63, %r10;
	ld.shared.u32 	%r67, [%r66];
	atom.global.add.u32 	%r68, [%rd13], %r67;
	add.s64 	%rd14, %rd13, %rd11;
	add.s32 	%r69, %r66, %r10;
	ld.shared.u32 	%r70, [%r69];
	atom.global.add.u32 	%r71, [%rd14], %r70;
	add.s32 	%r76, %r10, %r76;
	setp.lt.u32 	%p14, %r76, 8;
	@%p14 bra 	$L__BB531_16;
$L__BB531_17:
	add.s32 	%r72, %r72, %r2;
	setp.lt.u32 	%p15, %r72, %r3;
	@%p15 bra 	$L__BB531_2;
$L__BB531_18:
	ret;

}
	// .globl	_Z9cuda_gemmIiLi128ELi4ELi1ELi32ELi2ELi2ELi64ELi0ELi0EEviiiPT_S1_S1_iii
.visible .entry _Z9cuda_gemmIiLi128ELi4ELi1ELi32ELi2ELi2ELi64ELi0ELi0EEviiiPT_S1_S1_iii(
	.param .u32 _Z9cuda_gemmIiLi128ELi4ELi1ELi32ELi2ELi2ELi64ELi0ELi0EEviiiPT_S1_S1_iii_param_0,
	.param .u32 _Z9cuda_gemmIiLi128ELi4ELi1ELi32ELi2ELi2ELi64ELi0ELi0EEviiiPT_S1_S1_iii_param_1,
	.param .u32 _Z9cuda_gemmIiLi128ELi4ELi1ELi32ELi2ELi2ELi64ELi0ELi0EEviiiPT_S1_S1_iii_param_2,
	.param .u64 .ptr .align 1 _Z9cuda_gemmIiLi128ELi4ELi1ELi32ELi2ELi2ELi64ELi0ELi0EEviiiPT_S1_S1_iii_param_3,
	.param .u64 .ptr .align 1 _Z9cuda_gemmIiLi128ELi4ELi1ELi32ELi2ELi2ELi64ELi0ELi0EEviiiPT_S1_S1_iii_param_4,
	.param .u64 .ptr .align 1 _Z9cuda_gemmIiLi128ELi4ELi1ELi32ELi2ELi2ELi64ELi0ELi0EEviiiPT_S1_S1_iii_param_5,
	.param .u32 _Z9cuda_gemmIiLi128ELi4ELi1ELi32ELi2ELi2ELi64ELi0ELi0EEviiiPT_S1_S1_iii_param_6,
	.param .u32 _Z9cuda_gemmIiLi128ELi4ELi1ELi32ELi2ELi2ELi64ELi0ELi0EEviiiPT_S1_S1_iii_param_7,
	.param .u32 _Z9cuda_gemmIiLi128ELi4ELi1ELi32ELi2ELi2ELi64ELi0ELi0EEviiiPT_S1_S1_iii_param_8
)
.maxntid 128
{
	.reg .pred 	%p<40>;
	.reg .b16 	%rs<3>;
	.reg .b32 	%r<260>;
	.reg .b64 	%rd<25>;
	// demoted variable
	.shared .align 128 .b8 _ZZ9cuda_gemmIiLi128ELi4ELi1ELi32ELi2ELi2ELi64ELi0ELi0EEviiiPT_S1_S1_iiiE11kron_fac_sh[24];
	// demoted variable
	.shared .align 128 .b8 _ZZ9cuda_gemmIiLi128ELi4ELi1ELi32ELi2ELi2ELi64ELi0ELi0EEviiiPT_S1_S1_iiiE3Ash[128];
	ld.param.u64 	%rd6, [_Z9cuda_gemmIiLi128ELi4ELi1ELi32ELi2ELi2ELi64ELi0ELi0EEviiiPT_S1_S1_iii_param_3];
	ld.param.u64 	%rd4, [_Z9cuda_gemmIiLi128ELi4ELi1ELi32ELi2ELi2ELi64ELi0ELi0EEviiiPT_S1_S1_iii_param_4];
	ld.param.u64 	%rd5, [_Z9cuda_gemmIiLi128ELi4ELi1ELi32ELi2ELi2ELi64ELi0ELi0EEviiiPT_S1_S1_iii_param_5];
	ld.param.u32 	%r109, [_Z9cuda_gemmIiLi128ELi4ELi1ELi32ELi2ELi2ELi64ELi0ELi0EEviiiPT_S1_S1_iii_param_6];
	ld.param.u32 	%r110, [_Z9cuda_gemmIiLi128ELi4ELi1ELi32ELi2ELi2ELi64ELi0ELi0EEviiiPT_S1_S1_iii_param_7];
	cvta.to.global.u64 	%rd1, %rd6;
	mov.u32 	%r1, %tid.x;
	mul.lo.s32 	%r2, %r110, %r109;
	setp.ge.u32 	%p1, %r1, %r2;
	@%p1 bra 	$L__BB532_3;
	mov.u32 	%r3, %ntid.x;
	cvta.to.global.u64 	%rd2, %rd4;
	mov.u32 	%r113, _ZZ9cuda_gemmIiLi128ELi4ELi1ELi32ELi2ELi2ELi64ELi0ELi0EEviiiPT_S1_S1_iiiE11kron_fac_sh;
	mov.u32 	%r232, %r1;
$L__BB532_2:
	mul.wide.u32 	%rd7, %r232, 4;
	add.s64 	%rd8, %rd2, %rd7;
	ld.global.u32 	%r111, [%rd8];
	rem.u32 	%r112, %r232, %r109;
	mad.lo.s32 	%r114, %r112, 12, %r113;
	div.u32 	%r115, %r232, %r110;
	shl.b32 	%r116, %r115, 2;
	add.s32 	%r117, %r114, %r116;
	st.shared.u32 	[%r117], %r111;
	add.s32 	%r232, %r232, %r3;
	setp.lt.u32 	%p2, %r232, %r2;
	@%p2 bra 	$L__BB532_2;
$L__BB532_3:
	div.s32 	%r6, 32, %r110;
	cvt.u16.u32 	%rs1, %r6;
	div.s16 	%rs2, 128, %rs1;
	cvt.s32.s16 	%r7, %rs2;
	div.u32 	%r8, %r1, %r6;
	mov.u32 	%r235, %ctaid.y;
	mov.u32 	%r10, %nctaid.y;
	shl.b32 	%r11, %r10, 2;
	setp.ge.u32 	%p3, %r235, %r11;
	@%p3 bra 	$L__BB532_46;
	rem.u32 	%r119, %r1, %r6;
	mov.u32 	%r120, %ctaid.x;
	shl.b32 	%r12, %r1, 2;
	shl.b32 	%r13, %r120, 5;
	mov.u32 	%r121, %ntid.x;
	shl.b32 	%r14, %r121, 2;
	and.b32  	%r15, %r119, 1;
	mul.lo.s32 	%r122, %r119, %r110;
	min.s32 	%r16, %r109, 2;
	and.b32  	%r17, %r1, 1;
	mad.lo.s32 	%r18, %r6, %r120, %r1;
	add.s32 	%r19, %r12, %r14;
	max.u32 	%r123, %r19, 32;
	setp.lt.u32 	%p4, %r19, 32;
	selp.u32 	%r124, 1, 0, %p4;
	or.b32  	%r125, %r19, %r124;
	sub.s32 	%r126, %r123, %r125;
	div.u32 	%r127, %r126, %r14;
	add.s32 	%r20, %r127, %r124;
	add.s32 	%r128, %r8, %r7;
	and.b32  	%r21, %r20, 3;
	shl.b32 	%r129, %r1, 4;
	mov.u32 	%r130, _ZZ9cuda_gemmIiLi128ELi4ELi1ELi32ELi2ELi2ELi64ELi0ELi0EEviiiPT_S1_S1_iiiE3Ash;
	add.s32 	%r22, %r130, %r129;
	shl.b32 	%r33, %r121, 4;
	add.s32 	%r23, %r22, %r33;
	add.s32 	%r24, %r19, %r14;
	add.s32 	%r131, %r15, %r122;
	shl.b32 	%r132, %r131, 2;
	add.s32 	%r25, %r130, %r132;
	xor.b32  	%r26, %r15, 1;
	add.s32 	%r133, %r26, %r122;
	shl.b32 	%r134, %r133, 2;
	add.s32 	%r27, %r130, %r134;
	max.s32 	%r135, %r16, %r128;
	setp.lt.s32 	%p5, %r128, %r16;
	selp.u32 	%r28, 1, 0, %p5;
	add.s32 	%r136, %r128, %r28;
	sub.s32 	%r29, %r135, %r136;
	setp.lt.s32 	%p6, %r15, %r110;
	selp.b32 	%r137, 0, %r110, %p6;
	sub.s32 	%r30, %r15, %r137;
	add.s32 	%r138, %r15, 1;
	setp.lt.s32 	%p7, %r138, %r110;
	selp.b32 	%r139, 0, %r110, %p7;
	sub.s32 	%r31, %r138, %r139;
	mad.lo.s32 	%r32, %r121, 12, %r13;
	shl.b32 	%r140, %r121, 3;
	add.s32 	%r34, %r13, %r140;
	mul.lo.s32 	%r35, %r121, 48;
	shl.b32 	%r36, %r121, 6;
	shl.b32 	%r37, %r121, 5;
	cvta.to.global.u64 	%rd3, %rd5;
	div.u32 	%r189, %r29, %r7;
	add.s32 	%r62, %r189, %r28;
$L__BB532_5:
	setp.gt.u32 	%p8, %r1, 7;
	@%p8 bra 	$L__BB532_13;
	ld.param.u32 	%r231, [_Z9cuda_gemmIiLi128ELi4ELi1ELi32ELi2ELi2ELi64ELi0ELi0EEviiiPT_S1_S1_iii_param_2];
	setp.eq.s32 	%p9, %r21, 3;
	mul.lo.s32 	%r41, %r235, %r231;
	add.s32 	%r42, %r41, %r13;
	mov.u32 	%r236, %r12;
	@%p9 bra 	$L__BB532_10;
	setp.eq.s32 	%p10, %r21, 0;
	add.s32 	%r141, %r42, %r12;
	mul.wide.s32 	%rd9, %r141, 4;
	add.s64 	%rd10, %rd1, %rd9;
	ld.global.v4.u32 	{%r142, %r143, %r144, %r145}, [%rd10];
	st.shared.v4.u32 	[%r22], {%r142, %r143, %r144, %r145};
	mov.u32 	%r236, %r19;
	@%p10 bra 	$L__BB532_10;
	setp.eq.s32 	%p11, %r21, 1;
	add.s32 	%r146, %r42, %r19;
	mul.wide.s32 	%rd11, %r146, 4;
	add.s64 	%rd12, %rd1, %rd11;
	ld.global.v4.u32 	{%r147, %r148, %r149, %r150}, [%rd12];
	st.shared.v4.u32 	[%r23], {%r147, %r148, %r149, %r150};
	mov.u32 	%r236, %r24;
	@%p11 bra 	$L__BB532_10;
	add.s32 	%r236, %r24, %r14;
	add.s32 	%r151, %r42, %r24;
	mul.wide.s32 	%rd13, %r151, 4;
	add.s64 	%rd14, %rd1, %rd13;
	ld.global.v4.u32 	{%r152, %r153, %r154, %r155}, [%rd14];
	shl.b32 	%r156, %r14, 2;
	add.s32 	%r157, %r23, %r156;
	st.shared.v4.u32 	[%r157], {%r152, %r153, %r154, %r155};
$L__BB532_10:
	setp.lt.u32 	%p12, %r20, 3;
	@%p12 bra 	$L__BB532_13;
	add.s32 	%r158, %r32, %r236;
	add.s32 	%r241, %r158, %r41;
	add.s32 	%r159, %r34, %r236;
	add.s32 	%r240, %r159, %r41;
	add.s32 	%r160, %r13, %r236;
	add.s32 	%r237, %r160, %r41;
	add.s32 	%r239, %r237, %r14;
	shl.b32 	%r161, %r236, 2;
	mov.u32 	%r162, _ZZ9cuda_gemmIiLi128ELi4ELi1ELi32ELi2ELi2ELi64ELi0ELi0EEviiiPT_S1_S1_iiiE3Ash;
	add.s32 	%r238, %r162, %r161;
$L__BB532_12:
	mul.wide.s32 	%rd15, %r241, 4;
	add.s64 	%rd16, %rd1, %rd15;
	mul.wide.s32 	%rd17, %r240, 4;
	add.s64 	%rd18, %rd1, %rd17;
	mul.wide.s32 	%rd19, %r239, 4;
	add.s64 	%rd20, %rd1, %rd19;
	mul.wide.s32 	%rd21, %r237, 4;
	add.s64 	%rd22, %rd1, %rd21;
	ld.global.v4.u32 	{%r163, %r164, %r165, %r166}, [%rd22];
	st.shared.v4.u32 	[%r238], {%r163, %r164, %r165, %r166};
	add.s32 	%r167, %r236, %r14;
	ld.global.v4.u32 	{%r168, %r169, %r170, %r171}, [%rd20];
	add.s32 	%r172, %r238, %r33;
	st.shared.v4.u32 	[%r172], {%r168, %r169, %r170, %r171};
	add.s32 	%r173, %r167, %r14;
	ld.global.v4.u32 	{%r174, %r175, %r176, %r177}, [%rd18];
	add.s32 	%r178, %r238, %r37;
	st.shared.v4.u32 	[%r178], {%r174, %r175, %r176, %r177};
	add.s32 	%r179, %r173, %r14;
	ld.global.v4.u32 	{%r180, %r181, %r182, %r183}, [%rd16];
	add.s32 	%r184, %r238, %r35;
	st.shared.v4.u32 	[%r184], {%r180, %r181, %r182, %r183};
	add.s32 	%r236, %r179, %r14;
	add.s32 	%r241, %r241, %r33;
	add.s32 	%r240, %r240, %r33;
	add.s32 	%r239, %r239, %r33;
	add.s32 	%r238, %r238, %r36;
	add.s32 	%r237, %r237, %r33;
	setp.lt.u32 	%p13, %r236, 32;
	@%p13 bra 	$L__BB532_12;
$L__BB532_13:
	setp.gt.s32 	%p14, %r6, 0;
	bar.sync 	0;
	mov.b32 	%r259, 0;
	@%p14 bra 	$L__BB532_14;
	bra.uni 	$L__BB532_45;
$L__BB532_14:
	setp.lt.s32 	%p15, %r110, 1;
	@%p15 bra 	$L__BB532_16;
	ld.shared.u32 	%r258, [%r25];
$L__BB532_16:
	setp.lt.s32 	%p16, %r110, 2;
	@%p16 bra 	$L__BB532_18;
	ld.shared.u32 	%r257, [%r27];
$L__BB532_18:
	setp.lt.s32 	%p17, %r8, %r16;
	@%p17 bra 	$L__BB532_19;
	bra.uni 	$L__BB532_45;
$L__BB532_19:
	setp.eq.s32 	%p18, %r62, 0;
	mov.b32 	%r259, 0;
	mov.u32 	%r253, %r8;
	@%p18 bra 	$L__BB532_36;
	add.s32 	%r191, %r62, 1;
	and.b32  	%r63, %r191, -2;
	mov.b32 	%r259, 0;
	mov.u32 	%r253, %r8;
	mov.u32 	%r247, %r259;
$L__BB532_21:
	setp.gt.u32 	%p19, %r110, 64;
	mov.u32 	%r192, _ZZ9cuda_gemmIiLi128ELi4ELi1ELi32ELi2ELi2ELi64ELi0ELi0EEviiiPT_S1_S1_iiiE11kron_fac_sh;
	mad.lo.s32 	%r71, %r253, 12, %r192;
	shl.b32 	%r193, %r17, 2;
	add.s32 	%r194, %r71, %r193;
	ld.shared.u32 	%r72, [%r194];
	@%p19 bra 	$L__BB532_24;
	shfl.sync.idx.b32	%r202|%p22, %r72, %r30, 7711, -1;
	mul.lo.s32 	%r249, %r202, %r258;
	@%p16 bra 	$L__BB532_28;
	shfl.sync.idx.b32	%r203|%p24, %r72, %r31, 7711, -1;
	mad.lo.s32 	%r249, %r203, %r257, %r249;
	bra.uni 	$L__BB532_28;
$L__BB532_24:
	mov.b32 	%r249, 0;
	@%p15 bra 	$L__BB532_26;
	shl.b32 	%r196, %r15, 2;
	add.s32 	%r197, %r71, %r196;
	ld.shared.u32 	%r198, [%r197];
	mul.lo.s32 	%r249, %r198, %r258;
$L__BB532_26:
	@%p16 bra 	$L__BB532_28;
	shl.b32 	%r199, %r26, 2;
	add.s32 	%r200, %r71, %r199;
	ld.shared.u32 	%r201, [%r200];
	mad.lo.s32 	%r249, %r201, %r257, %r249;
$L__BB532_28:
	setp.lt.u32 	%p25, %r110, 65;
	add.s32 	%r79, %r249, %r259;
	mad.lo.s32 	%r80, %r7, 12, %r71;
	add.s32 	%r205, %r80, %r193;
	ld.shared.u32 	%r81, [%r205];
	@%p25 bra 	$L__BB532_33;
	mov.b32 	%r251, 0;
	@%p15 bra 	$L__BB532_31;
	shl.b32 	%r207, %r15, 2;
	add.s32 	%r208, %r80, %r207;
	ld.shared.u32 	%r209, [%r208];
	mul.lo.s32 	%r251, %r209, %r258;
$L__BB532_31:
	@%p16 bra 	$L__BB532_35;
	shl.b32 	%r210, %r26, 2;
	add.s32 	%r211, %r80, %r210;
	ld.shared.u32 	%r212, [%r211];
	mad.lo.s32 	%r251, %r212, %r257, %r251;
	bra.uni 	$L__BB532_35;
$L__BB532_33:
	shfl.sync.idx.b32	%r213|%p28, %r81, %r30, 7711, -1;
	mul.lo.s32 	%r251, %r213, %r258;
	@%p16 bra 	$L__BB532_35;
	shfl.sync.idx.b32	%r214|%p30, %r81, %r31, 7711, -1;
	mad.lo.s32 	%r251, %r214, %r257, %r251;
$L__BB532_35:
	add.s32 	%r259, %r251, %r79;
	shl.b32 	%r215, %r7, 1;
	add.s32 	%r253, %r253, %r215;
	add.s32 	%r247, %r247, 2;
	setp.ne.s32 	%p31, %r247, %r63;
	@%p31 bra 	$L__BB532_21;
$L__BB532_36:
	and.b32  	%r216, %r62, 1;
	setp.eq.b32 	%p32, %r216, 1;
	@%p32 bra 	$L__BB532_45;
	setp.lt.u32 	%p33, %r110, 65;
	mov.u32 	%r217, _ZZ9cuda_gemmIiLi128ELi4ELi1ELi32ELi2ELi2ELi64ELi0ELi0EEviiiPT_S1_S1_iiiE11kron_fac_sh;
	mad.lo.s32 	%r94, %r253, 12, %r217;
	shl.b32 	%r218, %r17, 2;
	add.s32 	%r219, %r94, %r218;
	ld.shared.u32 	%r95, [%r219];
	@%p33 bra 	$L__BB532_42;
	mov.b32 	%r256, 0;
	@%p15 bra 	$L__BB532_40;
	shl.b32 	%r221, %r15, 2;
	add.s32 	%r222, %r94, %r221;
	ld.shared.u32 	%r223, [%r222];
	mul.lo.s32 	%r256, %r223, %r258;
$L__BB532_40:
	@%p16 bra 	$L__BB532_44;
	shl.b32 	%r224, %r26, 2;
	add.s32 	%r225, %r94, %r224;
	ld.shared.u32 	%r226, [%r225];
	mad.lo.s32 	%r256, %r226, %r257, %r256;
	bra.uni 	$L__BB532_44;
$L__BB532_42:
	shfl.sync.idx.b32	%r227|%p36, %r95, %r30, 7711, -1;
	mul.lo.s32 	%r256, %r227, %r258;
	@%p16 bra 	$L__BB532_44;
	shfl.sync.idx.b32	%r228|%p38, %r95, %r31, 7711, -1;
	mad.lo.s32 	%r256, %r228, %r257, %r256;
$L__BB532_44:
	add.s32 	%r259, %r256, %r259;
$L__BB532_45:
	ld.param.u32 	%r230, [_Z9cuda_gemmIiLi128ELi4ELi1ELi32ELi2ELi2ELi64ELi0ELi0EEviiiPT_S1_S1_iii_param_1];
	bar.sync 	0;
	mad.lo.s32 	%r229, %r235, %r230, %r18;
	mul.wide.s32 	%rd23, %r229, 4;
	add.s64 	%rd24, %rd3, %rd23;
	st.global.u32 	[%rd24], %r259;
	add.s32 	%r235, %r235, %r10;
	setp.lt.u32 	%p39, %r235, %r11;
	@%p39 bra 	$L__BB532_5;
$L__BB532_46:
	ret;

}
	// .globl	_Z9cuda_gemmIiLi128ELi4ELi1ELi32ELi2ELi2ELi64ELi0ELi1EEviiiPT_S1_S1_iii
.visible .entry _Z9cuda_gemmIiLi128ELi4ELi1ELi32ELi2ELi2ELi64ELi0ELi1EEviiiPT_S1_S1_iii(
	.param .u32 _Z9cuda_gemmIiLi128ELi4ELi1ELi32ELi2ELi2ELi64ELi0ELi1EEviiiPT_S1_S1_iii_param_0,
	.param .u32 _Z9cuda_gemmIiLi128ELi4ELi1ELi32ELi2ELi2ELi64ELi0ELi1EEviiiPT_S1_S1_iii_param_1,
	.param .u32 _Z9cuda_gemmIiLi128ELi4ELi1ELi32ELi2ELi2ELi64ELi0ELi1EEviiiPT_S1_S1_iii_param_2,
	.param .u64 .ptr .align 1 _Z9cuda_gemmIiLi128ELi4ELi1ELi32ELi2ELi2ELi64ELi0ELi1EEviiiPT_S1_S1_iii_param_3,
	.param .u64 .ptr .align 1 _Z9cuda_gemmIiLi128ELi4ELi1ELi32ELi2ELi2ELi64ELi0ELi1EEviiiPT_S1_S1_iii_param_4,
	.param .u64 .ptr .align 1 _Z9cuda_gemmIiLi128ELi4ELi1ELi32ELi2ELi2ELi64ELi0ELi1EEviiiPT_S1_S1_iii_param_5,
	.param .u32 _Z9cuda_gemmIiLi128ELi4ELi1ELi32ELi2ELi2ELi64ELi0ELi1EEviiiPT_S1_S1_iii_param_6,
	.param .u32 _Z9cuda_gemmIiLi128ELi4ELi1ELi32ELi2ELi2ELi64ELi0ELi1EEviiiPT_S1_S1_iii_param_7,
	.param .u32 _Z9cuda_gemmIiLi128ELi4ELi1ELi32ELi2ELi2ELi64ELi0ELi1EEviiiPT_S1_S1_iii_param_8
)
.maxntid 128
{
	.reg .pred 	%p<9>;
	.reg .b32 	%r<52>;
	.reg .b64 	%rd<13>;
	// demoted variable
	.shared .align 128 .b8 _ZZ9cuda_gemmIiLi128ELi4ELi1ELi32ELi2ELi2ELi64ELi0ELi1EEviiiPT_S1_S1_iiiE11kron_fac_sh[24];
	// demoted variable
	.shared .align 128 .b8 _ZZ9cuda_gemmIiLi128ELi4ELi1ELi32ELi2ELi2ELi64ELi0ELi1EEviiiPT_S1_S1_iiiE3Ash[128];
	ld.param.u32 	%r17, [_Z9cuda_gemmIiLi128ELi4ELi1ELi32ELi2ELi2ELi64ELi0ELi1EEviiiPT_S1_S1_iii_param_2];
	ld.param.u64 	%rd6, [_Z9cuda_gemmIiLi128ELi4ELi1ELi32ELi2ELi2ELi64ELi0ELi1EEviiiPT_S1_S1_iii_param_3];
	ld.param.u64 	%rd7, [_Z9cuda_gemmIiLi128ELi4ELi1ELi32ELi2ELi2ELi64ELi0ELi1EEviiiPT_S1_S1_iii_param_4];
	mov.u32 	%r1, %tid.x;
	setp.gt.u32 	%p1, %r1, 3;
	@%p1 bra 	$L__BB533_3;
	mov.u32 	%r2, %ntid.x;
	mul.wide.u32 	%rd8, %r1, 4;
	cvta.to.global.u64 	%rd9, %rd7;
	add.s64 	%rd12, %rd9, %rd8;
	mul.wide.u32 	%rd2, %r2, 4;
	mov.u32 	%r20, _ZZ9cuda_gemmIiLi128ELi4ELi1ELi32ELi2ELi2ELi64ELi0ELi1EEviiiPT_S1_S1_iiiE11kron_fac_sh;
	mov.u32 	%r48, %r1;
$L__BB533_2:
	ld.global.u32 	%r18, [%rd12];
	and.b32  	%r19, %r48, 1;
	mad.lo.s32 	%r21, %r19, 12, %r20;
	shl.b32 	%r22, %r48, 1;
	and.b32  	%r23, %r22, -4;
	add.s32 	%r24, %r21, %r23;
	st.shared.u32 	[%r24], %r18;
	add.s32 	%r48, %r48, %r2;
	add.s64 	%rd12, %rd12, %rd2;
	setp.lt.u32 	%p2, %r48, 4;
	@%p2 bra 	$L__BB533_2;
$L__BB533_3:
	mov.u32 	%r5, %ctaid.y;
	mov.u32 	%r25, %nctaid.y;
	shl.b32 	%r26, %r25, 2;
	setp.ge.u32 	%p3, %r5, %r26;
	@%p3 bra 	$L__BB533_10;
	setp.gt.u32 	%p4, %r1, 7;
	@%p4 bra 	$L__BB533_7;
	shl.b32 	%r51, %r1, 2;
	mov.u32 	%r27, %ctaid.x;
	shl.b32 	%r28, %r27, 5;
	mov.u32 	%r29, %ntid.x;
	shl.b32 	%r7, %r29, 2;
	shl.b32 	%r30, %r1, 4;
	mov.u32 	%r31, _ZZ9cuda_gemmIiLi128ELi4ELi1ELi32ELi2ELi2ELi64ELi0ELi1EEviiiPT_S1_S1_iiiE3Ash;
	add.s32 	%r50, %r31, %r30;
	shl.b32 	%r9, %r29, 4;
	mad.lo.s32 	%r32, %r17, %r5, %r28;
	add.s32 	%r49, %r32, %r51;
	cvta.to.global.u64 	%rd5, %rd6;
$L__BB533_6:
	mul.wide.s32 	%rd10, %r49, 4;
	add.s64 	%rd11, %rd5, %rd10;
	ld.global.v4.u32 	{%r33, %r34, %r35, %r36}, [%rd11];
	st.shared.v4.u32 	[%r50], {%r33, %r34, %r35, %r36};
	add.s32 	%r51, %r51, %r7;
	add.s32 	%r50, %r50, %r9;
	add.s32 	%r49, %r49, %r7;
	setp.lt.u32 	%p5, %r51, 32;
	@%p5 bra 	$L__BB533_6;
$L__BB533_7:
	bar.sync 	0;
	setp.gt.u32 	%p6, %r1, 31;
	@%p6 bra 	$L__BB533_9;
	and.b32  	%r37, %r1, 1;
	shr.u32 	%r38, %r1, 4;
	mov.u32 	%r39, _ZZ9cuda_gemmIiLi128ELi4ELi1ELi32ELi2ELi2ELi64ELi0ELi1EEviiiPT_S1_S1_iiiE11kron_fac_sh;
	mad.lo.s32 	%r40, %r38, 12, %r39;
	shl.b32 	%r41, %r1, 2;
	and.b32  	%r42, %r41, 4;
	add.s32 	%r43, %r40, %r42;
	ld.shared.u32 	%r44, [%r43];
	shfl.sync.idx.b32	%r45|%p7, %r44, %r37, 7711, -1;
	xor.b32  	%r46, %r37, 1;
	shfl.sync.idx.b32	%r47|%p8, %r44, %r46, 7711, -1;
$L__BB533_9:
	bar.sync 	0;
$L__BB533_10:
	ret;

}
	// .globl	_Z9cuda_gemmIiLi128ELi4ELi1ELi32ELi2ELi2ELi64ELi1ELi0EEviiiPT_S1_S1_iii
.visible .entry _Z9cuda_gemmIiLi128ELi4ELi1ELi32ELi2ELi2ELi64ELi1ELi0EEviiiPT_S1_S1_iii(
	.param .u32 _Z9cuda_gemmIiLi128ELi4ELi1ELi32ELi2ELi2ELi64ELi1ELi0EEviiiPT_S1_S1_iii_param_0,
	.param .u32 _Z9cuda_gemmIiLi128ELi4ELi1ELi32ELi2ELi2ELi64ELi1ELi0EEviiiPT_S1_S1_iii_param_1,
	.param .u32 _Z9cuda_gemmIiLi128ELi4ELi1ELi32ELi2ELi2ELi64ELi1ELi0EEviiiPT_S1_S1_iii_param_2,
	.param .u64 .ptr .align 1 _Z9cuda_gemmIiLi128ELi4ELi1ELi32ELi2ELi2ELi64ELi1ELi0EEviiiPT_S1_S1_iii_param_3,
	.param .u64 .ptr .align 1 _Z9cuda_gemmIiLi128ELi4ELi1ELi32ELi2ELi2ELi64ELi1ELi0EEviiiPT_S1_S1_iii_param_4,
	.param .u64 .ptr .align 1 _Z9cuda_gemmIiLi128ELi4ELi1ELi32ELi2ELi2ELi64ELi1ELi0EEviiiPT_S1_S1_iii_param_5,
	.param .u32 _Z9cuda_gemmIiLi128ELi4ELi1ELi32ELi2ELi2ELi64ELi1ELi0EEviiiPT_S1_S1_iii_param_6,
	.param .u32 _Z9cuda_gemmIiLi128ELi4ELi1ELi32ELi2ELi2ELi64ELi1ELi0EEviiiPT_S1_S1_iii_param_7,
	.param .u32 _Z9cuda_gemmIiLi128ELi4ELi1ELi32ELi2ELi2ELi64ELi1ELi0EEviiiPT_S1_S1_iii_param_8
)
.maxntid 128
{
	.reg .pred 	%p<40>;
	.reg .b16 	%rs<3>;
	.reg .b32 	%r<250>;
	.reg .b64 	%rd<26>;
	// demoted variable
	.shared .align 128 .b8 _ZZ9cuda_gemmIiLi128ELi4ELi1ELi32ELi2ELi2ELi64ELi1ELi0EEviiiPT_S1_S1_iiiE11kron_fac_sh[24];
	// demoted variable
	.shared .align 128 .b8 _ZZ9cuda_gemmIiLi128ELi4ELi1ELi32ELi2ELi2ELi64ELi1ELi0EEviiiPT_S1_S1_iiiE3Ash[128];
	ld.param.u64 	%rd5, [_Z9cuda_gemmIiLi128ELi4ELi1ELi32ELi2ELi2ELi64ELi1ELi0EEviiiPT_S1_S1_iii_param_3];
	ld.param.u64 	%rd3, [_Z9cuda_gemmIiLi128ELi4ELi1ELi32ELi2ELi2ELi64ELi1ELi0EEviiiPT_S1_S1_iii_param_4];
	ld.param.u32 	%r100, [_Z9cuda_gemmIiLi128ELi4ELi1ELi32ELi2ELi2ELi64ELi1ELi0EEviiiPT_S1_S1_iii_param_6];
	ld.param.u32 	%r101, [_Z9cuda_gemmIiLi128ELi4ELi1ELi32ELi2ELi2ELi64ELi1ELi0EEviiiPT_S1_S1_iii_param_7];
	cvta.to.global.u64 	%rd1, %rd5;
	mov.u32 	%r1, %tid.x;
	mul.lo.s32 	%r2, %r101, %r100;
	setp.ge.u32 	%p1, %r1, %r2;
	@%p1 bra 	$L__BB534_3;
	mov.u32 	%r3, %ntid.x;
	cvta.to.global.u64 	%rd2, %rd3;
	mov.u32 	%r104, _ZZ9cuda_gemmIiLi128ELi4ELi1ELi32ELi2ELi2ELi64ELi1ELi0EEviiiPT_S1_S1_iiiE11kron_fac_sh;
	mov.u32 	%r222, %r1;
$L__BB534_2:
	mul.wide.u32 	%rd6, %r222, 4;
	add.s64 	%rd7, %rd2, %rd6;
	ld.global.u32 	%r102, [%rd7];
	rem.u32 	%r103, %r222, %r100;
	mad.lo.s32 	%r105, %r103, 12, %r104;
	div.u32 	%r106, %r222, %r101;
	shl.b32 	%r107, %r106, 2;
	add.s32 	%r108, %r105, %r107;
	st.shared.u32 	[%r108], %r102;
	add.s32 	%r222, %r222, %r3;
	setp.lt.u32 	%p2, %r222, %r2;
	@%p2 bra 	$L__BB534_2;
$L__BB534_3:
	div.s32 	%r6, 32, %r101;
	cvt.u16.u32 	%rs1, %r6;
	div.s16 	%rs2, 128, %rs1;
	cvt.s32.s16 	%r7, %rs2;
	div.u32 	%r8, %r1, %r6;
	mov.u32 	%r225, %ctaid.y;
	mov.u32 	%r10, %nctaid.y;
	shl.b32 	%r11, %r10, 2;
	setp.ge.u32 	%p3, %r225, %r11;
	@%p3 bra 	$L__BB534_46;
	rem.u32 	%r110, %r1, %r6;
	shl.b32 	%r12, %r1, 2;
	mov.u32 	%r111, %ntid.x;
	shl.b32 	%r13, %r111, 2;
	and.b32  	%r14, %r110, 1;
	mul.lo.s32 	%r112, %r110, %r101;
	min.s32 	%r15, %r100, 2;
	and.b32  	%r16, %r1, 1;
	add.s32 	%r17, %r12, %r13;
	max.u32 	%r113, %r17, 32;
	setp.lt.u32 	%p4, %r17, 32;
	selp.u32 	%r114, 1, 0, %p4;
	or.b32  	%r115, %r17, %r114;
	sub.s32 	%r116, %r113, %r115;
	div.u32 	%r117, %r116, %r13;
	add.s32 	%r18, %r117, %r114;
	add.s32 	%r118, %r8, %r7;
	shl.b32 	%r119, %r1, 4;
	mov.u32 	%r120, _ZZ9cuda_gemmIiLi128ELi4ELi1ELi32ELi2ELi2ELi64ELi1ELi0EEviiiPT_S1_S1_iiiE3Ash;
	add.s32 	%r19, %r120, %r119;
	shl.b32 	%r29, %r111, 4;
	add.s32 	%r20, %r19, %r29;
	add.s32 	%r21, %r17, %r13;
	add.s32 	%r121, %r14, %r112;
	shl.b32 	%r122, %r121, 2;
	add.s32 	%r22, %r120, %r122;
	xor.b32  	%r23, %r14, 1;
	add.s32 	%r123, %r23, %r112;
	shl.b32 	%r124, %r123, 2;
	add.s32 	%r24, %r120, %r124;
	max.s32 	%r125, %r15, %r118;
	setp.lt.s32 	%p5, %r118, %r15;
	selp.u32 	%r25, 1, 0, %p5;
	add.s32 	%r126, %r118, %r25;
	sub.s32 	%r26, %r125, %r126;
	setp.lt.s32 	%p6, %r14, %r101;
	selp.b32 	%r127, 0, %r101, %p6;
	sub.s32 	%r27, %r14, %r127;
	add.s32 	%r128, %r14, 1;
	setp.lt.s32 	%p7, %r128, %r101;
	selp.b32 	%r129, 0, %r101, %p7;
	sub.s32 	%r28, %r128, %r129;
	mul.lo.s32 	%r30, %r111, 48;
	shl.b32 	%r31, %r111, 5;
	div.u32 	%r179, %r26, %r7;
	add.s32 	%r56, %r179, %r25;
$L__BB534_5:
	setp.gt.u32 	%p8, %r1, 7;
	@%p8 bra 	$L__BB534_13;
	and.b32  	%r35, %r18, 3;
	setp.eq.s32 	%p9, %r35, 3;
	shl.b32 	%r36, %r225, 5;
	mov.u32 	%r226, %r12;
	@%p9 bra 	$L__BB534_10;
	setp.eq.s32 	%p10, %r35, 0;
	add.s32 	%r130, %r36, %r12;
	mul.wide.s32 	%rd8, %r130, 4;
	add.s64 	%rd9, %rd1, %rd8;
	ld.global.v4.u32 	{%r131, %r132, %r133, %r134}, [%rd9];
	st.shared.v4.u32 	[%r19], {%r131, %r132, %r133, %r134};
	mov.u32 	%r226, %r17;
	@%p10 bra 	$L__BB534_10;
	setp.eq.s32 	%p11, %r35, 1;
	add.s32 	%r135, %r36, %r17;
	mul.wide.s32 	%rd10, %r135, 4;
	add.s64 	%rd11, %rd1, %rd10;
	ld.global.v4.u32 	{%r136, %r137, %r138, %r139}, [%rd11];
	st.shared.v4.u32 	[%r20], {%r136, %r137, %r138, %r139};
	mov.u32 	%r226, %r21;
	@%p11 bra 	$L__BB534_10;
	add.s32 	%r226, %r21, %r13;
	add.s32 	%r140, %r36, %r21;
	mul.wide.s32 	%rd12, %r140, 4;
	add.s64 	%rd13, %rd1, %rd12;
	ld.global.v4.u32 	{%r141, %r142, %r143, %r144}, [%rd13];
	shl.b32 	%r145, %r13, 2;
	add.s32 	%r146, %r20, %r145;
	st.shared.v4.u32 	[%r146], {%r141, %r142, %r143, %r144};
$L__BB534_10:
	setp.lt.u32 	%p12, %r18, 3;
	@%p12 bra 	$L__BB534_13;
	mov.u32 	%r147, %ntid.x;
	add.s32 	%r227, %r226, %r36;
	mad.lo.s32 	%r231, %r147, 12, %r227;
	shl.b32 	%r148, %r147, 3;
	add.s32 	%r230, %r227, %r148;
	add.s32 	%r229, %r227, %r13;
	shl.b32 	%r149, %r226, 2;
	mov.u32 	%r150, _ZZ9cuda_gemmIiLi128ELi4ELi1ELi32ELi2ELi2ELi64ELi1ELi0EEviiiPT_S1_S1_iiiE3Ash;
	add.s32 	%r228, %r150, %r149;
$L__BB534_12:
	mul.wide.s32 	%rd14, %r231, 4;
	add.s64 	%rd15, %rd1, %rd14;
	mul.wide.s32 	%rd16, %r230, 4;
	add.s64 	%rd17, %rd1, %rd16;
	mul.wide.s32 	%rd18, %r229, 4;
	add.s64 	%rd19, %rd1, %rd18;
	mul.wide.s32 	%rd20, %r227, 4;
	add.s64 	%rd21, %rd1, %rd20;
	ld.global.v4.u32 	{%r151, %r152, %r153, %r154}, [%rd21];
	st.shared.v4.u32 	[%r228], {%r151, %r152, %r153, %r154};
	add.s32 	%r155, %r226, %r13;
	ld.global.v4.u32 	{%r156, %r157, %r158, %r159}, [%rd19];
	add.s32 	%r160, %r228, %r29;
	st.shared.v4.u32 	[%r160], {%r156, %r157, %r158, %r159};
	add.s32 	%r161, %r155, %r13;
	ld.global.v4.u32 	{%r162, %r163, %r164, %r165}, [%rd17];
	add.s32 	%r166, %r228, %r31;
	st.shared.v4.u32 	[%r166], {%r162, %r163, %r164, %r165};
	add.s32 	%r167, %r161, %r13;
	ld.global.v4.u32 	{%r168, %r169, %r170, %r171}, [%rd15];
	add.s32 	%r172, %r228, %r30;
	st.shared.v4.u32 	[%r172], {%r168, %r169, %r170, %r171};
	add.s32 	%r226, %r167, %r13;
	add.s32 	%r231, %r231, %r29;
	add.s32 	%r230, %r230, %r29;
	add.s32 	%r229, %r229, %r29;
	mov.u32 	%r173, %ntid.x;
	shl.b32 	%r174, %r173, 6;
	add.s32 	%r228, %r228, %r174;
	add.s32 	%r227, %r227, %r29;
	setp.lt.u32 	%p13, %r226, 32;
	@%p13 bra 	$L__BB534_12;
$L__BB534_13:
	setp.gt.s32 	%p14, %r6, 0;
	bar.sync 	0;
	mov.b32 	%r249, 0;
	@%p14 bra 	$L__BB534_14;
	bra.uni 	$L__BB534_45;
$L__BB534_14:
	setp.lt.s32 	%p15, %r101, 1;
	@%p15 bra 	$L__BB534_16;
	ld.shared.u32 	%r248, [%r22];
$L__BB534_16:
	setp.lt.s32 	%p16, %r101, 2;
	@%p16 bra 	$L__BB534_18;
	ld.shared.u32 	%r247, [%r24];
$L__BB534_18:
	setp.lt.s32 	%p17, %r8, %r15;
	@%p17 bra 	$L__BB534_19;
	bra.uni 	$L__BB534_45;
$L__BB534_19:
	setp.eq.s32 	%p18, %r56, 0;
	mov.b32 	%r249, 0;
	mov.u32 	%r243, %r8;
	@%p18 bra 	$L__BB534_36;
	mov.b32 	%r249, 0;
	mov.u32 	%r243, %r8;
	mov.u32 	%r237, %r249;
$L__BB534_21:
	setp.gt.u32 	%p19, %r101, 64;
	mov.u32 	%r181, _ZZ9cuda_gemmIiLi128ELi4ELi1ELi32ELi2ELi2ELi64ELi1ELi0EEviiiPT_S1_S1_iiiE11kron_fac_sh;
	mad.lo.s32 	%r64, %r243, 12, %r181;
	shl.b32 	%r182, %r16, 2;
	add.s32 	%r183, %r64, %r182;
	ld.shared.u32 	%r65, [%r183];
	@%p19 bra 	$L__BB534_24;
	shfl.sync.idx.b32	%r191|%p22, %r65, %r27, 7711, -1;
	mul.lo.s32 	%r239, %r191, %r248;
	@%p16 bra 	$L__BB534_28;
	shfl.sync.idx.b32	%r192|%p24, %r65, %r28, 7711, -1;
	mad.lo.s32 	%r239, %r192, %r247, %r239;
	bra.uni 	$L__BB534_28;
$L__BB534_24:
	mov.b32 	%r239, 0;
	@%p15 bra 	$L__BB534_26;
	shl.b32 	%r185, %r14, 2;
	add.s32 	%r186, %r64, %r185;
	ld.shared.u32 	%r187, [%r186];
	mul.lo.s32 	%r239, %r187, %r248;
$L__BB534_26:
	@%p16 bra 	$L__BB534_28;
	shl.b32 	%r188, %r23, 2;
	add.s32 	%r189, %r64, %r188;
	ld.shared.u32 	%r190, [%r189];
	mad.lo.s32 	%r239, %r190, %r247, %r239;
$L__BB534_28:
	setp.lt.u32 	%p25, %r101, 65;
	add.s32 	%r72, %r239, %r249;
	mad.lo.s32 	%r73, %r7, 12, %r64;
	add.s32 	%r194, %r73, %r182;
	ld.shared.u32 	%r74, [%r194];
	@%p25 bra 	$L__BB534_33;
	mov.b32 	%r241, 0;
	@%p15 bra 	$L__BB534_31;
	shl.b32 	%r196, %r14, 2;
	add.s32 	%r197, %r73, %r196;
	ld.shared.u32 	%r198, [%r197];
	mul.lo.s32 	%r241, %r198, %r248;
$L__BB534_31:
	@%p16 bra 	$L__BB534_35;
	shl.b32 	%r199, %r23, 2;
	add.s32 	%r200, %r73, %r199;
	ld.shared.u32 	%r201, [%r200];
	mad.lo.s32 	%r241, %r201, %r247, %r241;
	bra.uni 	$L__BB534_35;
$L__BB534_33:
	shfl.sync.idx.b32	%r202|%p28, %r74, %r27, 7711, -1;
	mul.lo.s32 	%r241, %r202, %r248;
	@%p16 bra 	$L__BB534_35;
	shfl.sync.idx.b32	%r203|%p30, %r74, %r28, 7711, -1;
	mad.lo.s32 	%r241, %r203, %r247, %r241;
$L__BB534_35:
	add.s32 	%r249, %r241, %r72;
	shl.b32 	%r204, %r7, 1;
	add.s32 	%r243, %r243, %r204;
	add.s32 	%r237, %r237, 2;
	add.s32 	%r205, %r56, 1;
	and.b32  	%r206, %r205, -2;
	setp.ne.s32 	%p31, %r237, %r206;
	@%p31 bra 	$L__BB534_21;
$L__BB534_36:
	and.b32  	%r207, %r56, 1;
	setp.eq.b32 	%p32, %r207, 1;
	@%p32 bra 	$L__BB534_45;
	setp.lt.u32 	%p33, %r101, 65;
	mov.u32 	%r208, _ZZ9cuda_gemmIiLi128ELi4ELi1ELi32ELi2ELi2ELi64ELi1ELi0EEviiiPT_S1_S1_iiiE11kron_fac_sh;
	mad.lo.s32 	%r87, %r243, 12, %r208;
	shl.b32 	%r209, %r16, 2;
	add.s32 	%r210, %r87, %r209;
	ld.shared.u32 	%r88, [%r210];
	@%p33 bra 	$L__BB534_42;
	mov.b32 	%r246, 0;
	@%p15 bra 	$L__BB534_40;
	shl.b32 	%r212, %r14, 2;
	add.s32 	%r213, %r87, %r212;
	ld.shared.u32 	%r214, [%r213];
	mul.lo.s32 	%r246, %r214, %r248;
$L__BB534_40:
	@%p16 bra 	$L__BB534_44;
	shl.b32 	%r215, %r23, 2;
	add.s32 	%r216, %r87, %r215;
	ld.shared.u32 	%r217, [%r216];
	mad.lo.s32 	%r246, %r217, %r247, %r246;
	bra.uni 	$L__BB534_44;
$L__BB534_42:
	shfl.sync.idx.b32	%r218|%p36, %r88, %r27, 7711, -1;
	mul.lo.s32 	%r246, %r218, %r248;
	@%p16 bra 	$L__BB534_44;
	shfl.sync.idx.b32	%r219|%p38, %r88, %r28, 7711, -1;
	mad.lo.s32 	%r246, %r219, %r247, %r246;
$L__BB534_44:
	add.s32 	%r249, %r246, %r249;
$L__BB534_45:
	ld.param.u64 	%rd25, [_Z9cuda_gemmIiLi128ELi4ELi1ELi32ELi2ELi2ELi64ELi1ELi0EEviiiPT_S1_S1_iii_param_5];
	bar.sync 	0;
	shl.b32 	%r220, %r225, 5;
	add.s32 	%r221, %r220, %r1;
	cvta.to.global.u64 	%rd22, %rd25;
	mul.wide.s32 	%rd23, %r221, 4;
	add.s64 	%rd24, %rd22, %rd23;
	st.global.u32 	[%rd24], %r249;
	add.s32 	%r225, %r225, %r10;
	setp.lt.u32 	%p39, %r225, %r11;
	@%p39 bra 	$L__BB534_5;
$L__BB534_46:
	ret;

}
	// .globl	_Z9cuda_gemmIiLi128ELi4ELi1ELi32ELi2ELi2ELi64ELi1ELi1EEviiiPT_S1_S1_iii
.visible .entry _Z9cuda_gemmIiLi128ELi4ELi1ELi32ELi2ELi2ELi64ELi1ELi1EEviiiPT_S1_S1_iii(
	.param .u32 _Z9cuda_gemmIiLi128ELi4ELi1ELi32ELi2ELi2ELi64ELi1ELi1EEviiiPT_S1_S1_iii_param_0,
	.param .u32 _Z9cuda_gemmIiLi128ELi4ELi1ELi32ELi2ELi2ELi64ELi1ELi1EEviiiPT_S1_S1_iii_param_1,
	.param .u32 _Z9cuda_gemmIiLi128ELi4ELi1ELi32ELi2ELi2ELi64ELi1ELi1EEviiiPT_S1_S1_iii_param_2,
	.param .u64 .ptr .align 1 _Z9cuda_gemmIiLi128ELi4ELi1ELi32ELi2ELi2ELi64ELi1ELi1EEviiiPT_S1_S1_iii_param_3,
	.param .u64 .ptr .align 1 _Z9cuda_gemmIiLi128ELi4ELi1ELi32ELi2ELi2ELi64ELi1ELi1EEviiiPT_S1_S1_iii_param_4,
	.param .u64 .ptr .align 1 _Z9cuda_gemmIiLi128ELi4ELi1ELi32ELi2ELi2ELi64ELi1ELi1EEviiiPT_S1_S1_iii_param_5,
	.param .u32 _Z9cuda_gemmIiLi128ELi4ELi1ELi32ELi2ELi2ELi64ELi1ELi1EEviiiPT_S1_S1_iii_param_6,
	.param .u32 _Z9cuda_gemmIiLi128ELi4ELi1ELi32ELi2ELi2ELi64ELi1ELi1EEviiiPT_S1_S1_iii_param_7,
	.param .u32 _Z9cuda_gemmIiLi128ELi4ELi1ELi32ELi2ELi2ELi64ELi1ELi1EEviiiPT_S1_S1_iii_param_8
)
.maxntid 128
{
	.reg .pred 	%p<9>;
	.reg .b32 	%r<46>;
	.reg .b64 	%rd<17>;
	// demoted variable
	.shared .align 128 .b8 _ZZ9cuda_gemmIiLi128ELi4ELi1ELi32ELi2ELi2ELi64ELi1ELi1EEviiiPT_S1_S1_iiiE11kron_fac_sh[24];
	// demoted variable
	.shared .align 128 .b8 _ZZ9cuda_gemmIiLi128ELi4ELi1ELi32ELi2ELi2ELi64ELi1ELi1EEviiiPT_S1_S1_iiiE3Ash[128];
	ld.param.u64 	%rd9, [_Z9cuda_gemmIiLi128ELi4ELi1ELi32ELi2ELi2ELi64ELi1ELi1EEviiiPT_S1_S1_iii_param_3];
	ld.param.u64 	%rd10, [_Z9cuda_gemmIiLi128ELi4ELi1ELi32ELi2ELi2ELi64ELi1ELi1EEviiiPT_S1_S1_iii_param_4];
	mov.u32 	%r1, %tid.x;
	setp.gt.u32 	%p1, %r1, 3;
	@%p1 bra 	$L__BB535_3;
	mov.u32 	%r2, %ntid.x;
	mul.wide.u32 	%rd11, %r1, 4;
	cvta.to.global.u64 	%rd12, %rd10;
	add.s64 	%rd15, %rd12, %rd11;
	mul.wide.u32 	%rd2, %r2, 4;
	mov.u32 	%r16, _ZZ9cuda_gemmIiLi128ELi4ELi1ELi32ELi2ELi2ELi64ELi1ELi1EEviiiPT_S1_S1_iiiE11kron_fac_sh;
	mov.u32 	%r43, %r1;
$L__BB535_2:
	ld.global.u32 	%r14, [%rd15];
	and.b32  	%r15, %r43, 1;
	mad.lo.s32 	%r17, %r15, 12, %r16;
	shl.b32 	%r18, %r43, 1;
	and.b32  	%r19, %r18, -4;
	add.s32 	%r20, %r17, %r19;
	st.shared.u32 	[%r20], %r14;
	add.s32 	%r43, %r43, %r2;
	add.s64 	%rd15, %rd15, %rd2;
	setp.lt.u32 	%p2, %r43, 4;
	@%p2 bra 	$L__BB535_2;
$L__BB535_3:
	mov.u32 	%r5, %ctaid.y;
	mov.u32 	%r21, %nctaid.y;
	shl.b32 	%r22, %r21, 2;
	setp.ge.u32 	%p3, %r5, %r22;
	@%p3 bra 	$L__BB535_10;
	setp.gt.u32 	%p4, %r1, 7;
	@%p4 bra 	$L__BB535_7;
	shl.b32 	%r45, %r1, 2;
	shl.b32 	%r23, %r5, 5;
	mov.u32 	%r24, %ntid.x;
	shl.b32 	%r7, %r24, 2;
	shl.b32 	%r25, %r1, 4;
	mov.u32 	%r26, _ZZ9cuda_gemmIiLi128ELi4ELi1ELi32ELi2ELi2ELi64ELi1ELi1EEviiiPT_S1_S1_iiiE3Ash;
	add.s32 	%r44, %r26, %r25;
	shl.b32 	%r9, %r24, 4;
	add.s32 	%r27, %r23, %r45;
	mul.wide.u32 	%rd13, %r27, 4;
	cvta.to.global.u64 	%rd14, %rd9;
	add.s64 	%rd16, %rd14, %rd13;
	mul.wide.u32 	%rd6, %r24, 16;
$L__BB535_6:
	ld.global.v4.u32 	{%r28, %r29, %r30, %r31}, [%rd16];
	st.shared.v4.u32 	[%r44], {%r28, %r29, %r30, %r31};
	add.s32 	%r45, %r45, %r7;
	add.s32 	%r44, %r44, %r9;
	add.s64 	%rd16, %rd16, %rd6;
	setp.lt.u32 	%p5, %r45, 32;
	@%p5 bra 	$L__BB535_6;
$L__BB535_7:
	bar.sync 	0;
	setp.gt.u32 	%p6, %r1, 31;
	@%p6 bra 	$L__BB535_9;
	and.b32  	%r32, %r1, 1;
	shr.u32 	%r33, %r1, 4;
	mov.u32 	%r34, _ZZ9cuda_gemmIiLi128ELi4ELi1ELi32ELi2ELi2ELi64ELi1ELi1EEviiiPT_S1_S1_iiiE11kron_fac_sh;
	mad.lo.s32 	%r35, %r33, 12, %r34;
	shl.b32 	%r36, %r1, 2;
	and.b32  	%r37, %r36, 4;
	add.s32 	%r38, %r35, %r37;
	ld.shared.u32 	%r39, [%r38];
	shfl.sync.idx.b32	%r40|%p7, %r39, %r32, 7711, -1;
	xor.b32  	%r41, %r32, 1;
	shfl.sync.idx.b32	%r42|%p8, %r39, %r41, 7711, -1;
$L__BB535_9:
	bar.sync 	0;
$L__BB535_10:
	ret;

}
	// .globl	_Z9cuda_gemmIiLi128ELi4ELi1ELi32ELi4ELi4ELi64ELi0ELi0EEviiiPT_S1_S1_iii
.visible .entry _Z9cuda_gemmIiLi128ELi4ELi1ELi32ELi4ELi4ELi64ELi0ELi0EEviiiPT_S1_S1_iii(
	.param .u32 _Z9cuda_gemmIiLi128ELi4ELi1ELi32ELi4ELi4ELi64ELi0ELi0EEviiiPT_S1_S1_iii_param_0,
	.param .u32 _Z9cuda_gemmIiLi128ELi4ELi1ELi32ELi4ELi4ELi64ELi0ELi0EEviiiPT_S1_S1_iii_param_1,
	.param .u32 _Z9cuda_gemmIiLi128ELi4ELi1ELi32ELi4ELi4ELi64ELi0ELi0EEviiiPT_S1_S1_iii_param_2,
	.param .u64 .ptr .align 1 _Z9cuda_gemmIiLi128ELi4ELi1ELi32ELi4ELi4ELi64ELi0ELi0EEviiiPT_S1_S1_iii_param_3,
	.param .u64 .ptr .align 1 _Z9cuda_gemmIiLi128ELi4ELi1ELi32ELi4ELi4ELi64ELi0ELi0EEviiiPT_S1_S1_iii_param_4,
	.param .u64 .ptr .align 1 _Z9cuda_gemmIiLi128ELi4ELi1ELi32ELi4ELi4ELi64ELi0ELi0EEviiiPT_S1_S1_iii_param_5,
	.param .u32 _Z9cuda_gemmIiLi128ELi4ELi1ELi32ELi4ELi4ELi64ELi0ELi0EEviiiPT_S1_S1_iii_param_6,
	.param .u32 _Z9cuda_gemmIiLi128ELi4ELi1ELi32ELi4ELi4ELi64ELi0ELi0EEviiiPT_S1_S1_iii_param_7,
	.param .u32 _Z9cuda_gemmIiLi128ELi4ELi1ELi32ELi4ELi4ELi64ELi0ELi0EEviiiPT_S1_S1_iii_param_8
)
.maxntid 128
{
	.reg .pred 	%p<35>;
	.reg .b16 	%rs<3>;
	.reg .b32 	%r<241>;
	.reg .b64 	%rd<25>;
	// demoted variable
	.shared .align 128 .b8 _ZZ9cuda_gemmIiLi128ELi4ELi1ELi32ELi4ELi4ELi64ELi0ELi0EEviiiPT_S1_S1_iiiE11kron_fac_sh[80];
	// demoted variable
	.shared .align 128 .b8 _ZZ9cuda_gemmIiLi128ELi4ELi1ELi32ELi4ELi4ELi64ELi0ELi0EEviiiPT_S1_S1_iiiE3Ash[128];
	ld.param.u32 	%r102, [_Z9cuda_gemmIiLi128ELi4ELi1ELi32ELi4ELi4ELi64ELi0ELi0EEviiiPT_S1_S1_iii_param_1];
	ld.param.u32 	%r103, [_Z9cuda_gemmIiLi128ELi4ELi1ELi32ELi4ELi4ELi64ELi0ELi0EEviiiPT_S1_S1_iii_param_2];
	ld.param.u64 	%rd6, [_Z9cuda_gemmIiLi128ELi4ELi1ELi32ELi4ELi4ELi64ELi0ELi0EEviiiPT_S1_S1_iii_param_3];
	ld.param.u64 	%rd4, [_Z9cuda_gemmIiLi128ELi4ELi1ELi32ELi4ELi4ELi64ELi0ELi0EEviiiPT_S1_S1_iii_param_4];
	ld.param.u64 	%rd5, [_Z9cuda_gemmIiLi128ELi4ELi1ELi32ELi4ELi4ELi64ELi0ELi0EEviiiPT_S1_S1_iii_param_5];
	ld.param.u32 	%r104, [_Z9cuda_gemmIiLi128ELi4ELi1ELi32ELi4ELi4ELi64ELi0ELi0EEviiiPT_S1_S1_iii_param_6];
	ld.param.u32 	%r105, [_Z9cuda_gemmIiLi128ELi4ELi1ELi32ELi4ELi4ELi64ELi0ELi0EEviiiPT_S1_S1_iii_param_7];
	cvta.to.global.u64 	%rd1, %rd6;
	mov.u32 	%r1, %tid.x;
	mul.lo.s32 	%r2, %r105, %r104;
	setp.ge.u32 	%p1, %r1, %r2;
	@%p1 bra 	$L__BB536_3;
	mov.u32 	%r3, %ntid.x;
	cvta.to.global.u64 	%rd2, %rd4;
	mov.u32 	%r211, %r1;
$L__BB536_2:
	mul.wide.u32 	%rd7, %r211, 4;
	add.s64 	%rd8, %rd2, %rd7;
	ld.global.u32 	%r106, [%rd8];
	rem.u32 	%r107, %r211, %r104;
	mov.u32 	%r108, _ZZ9cuda_gemmIiLi128ELi4ELi1ELi32ELi4ELi4ELi64ELi0ELi0EEviiiPT_S1_S1_iiiE11kron_fac_sh;
	mad.lo.s32 	%r109, %r107, 20, %r108;
	div.u32 	%r110, %r211, %r105;
	shl.b32 	%r111, %r110, 2;
	add.s32 	%r112, %r109, %r111;
	st.shared.u32 	[%r112], %r106;
	add.s32 	%r211, %r211, %r3;
	setp.lt.u32 	%p2, %r211, %r2;
	@%p2 bra 	$L__BB536_2;
$L__BB536_3:
	div.s32 	%r6, 32, %r105;
	div.u32 	%r7, %r1, %r6;
	mov.u32 	%r216, %ctaid.y;
	mov.u32 	%r9, %nctaid.y;
	shl.b32 	%r10, %r9, 2;
	setp.ge.u32 	%p3, %r216, %r10;
	@%p3 bra 	$L__BB536_41;
	rem.u32 	%r114, %r1, %r6;
	mov.u32 	%r115, %ctaid.x;
	shl.b32 	%r11, %r1, 2;
	shl.b32 	%r12, %r115, 5;
	mov.u32 	%r116, %ntid.x;
	shl.b32 	%r13, %r116, 2;
	and.b32  	%r14, %r114, 3;
	mul.lo.s32 	%r117, %r114, %r105;
	min.s32 	%r15, %r104, 4;
	and.b32  	%r16, %r1, 3;
	mad.lo.s32 	%r17, %r6, %r115, %r1;
	add.s32 	%r18, %r11, %r13;
	max.u32 	%r118, %r18, 32;
	setp.lt.u32 	%p4, %r18, 32;
	selp.u32 	%r119, 1, 0, %p4;
	or.b32  	%r120, %r18, %r119;
	sub.s32 	%r121, %r118, %r120;
	div.u32 	%r122, %r121, %r13;
	add.s32 	%r19, %r122, %r119;
	and.b32  	%r20, %r19, 3;
	shl.b32 	%r123, %r1, 4;
	mov.u32 	%r124, _ZZ9cuda_gemmIiLi128ELi4ELi1ELi32ELi4ELi4ELi64ELi0ELi0EEviiiPT_S1_S1_iiiE3Ash;
	add.s32 	%r21, %r124, %r123;
	shl.b32 	%r36, %r116, 4;
	add.s32 	%r22, %r21, %r36;
	add.s32 	%r23, %r18, %r13;
	add.s32 	%r125, %r14, %r117;
	shl.b32 	%r126, %r125, 2;
	add.s32 	%r24, %r124, %r126;
	add.s32 	%r127, %r114, 1;
	and.b32  	%r25, %r127, 3;
	add.s32 	%r128, %r25, %r117;
	shl.b32 	%r129, %r128, 2;
	add.s32 	%r26, %r124, %r129;
	xor.b32  	%r27, %r14, 2;
	add.s32 	%r130, %r27, %r117;
	shl.b32 	%r131, %r130, 2;
	add.s32 	%r28, %r124, %r131;
	add.s32 	%r132, %r114, -1;
	and.b32  	%r29, %r132, 3;
	add.s32 	%r133, %r29, %r117;
	shl.b32 	%r134, %r133, 2;
	add.s32 	%r30, %r124, %r134;
	setp.lt.s32 	%p5, %r14, %r105;
	selp.b32 	%r135, 0, %r105, %p5;
	sub.s32 	%r31, %r14, %r135;
	add.s32 	%r136, %r14, 1;
	setp.lt.s32 	%p6, %r136, %r105;
	selp.b32 	%r137, 0, %r105, %p6;
	sub.s32 	%r32, %r136, %r137;
	add.s32 	%r138, %r14, 2;
	setp.lt.s32 	%p7, %r138, %r105;
	selp.b32 	%r139, 0, %r105, %p7;
	sub.s32 	%r33, %r138, %r139;
	add.s32 	%r140, %r14, 3;
	setp.lt.s32 	%p8, %r140, %r105;
	selp.b32 	%r141, 0, %r105, %p8;
	sub.s32 	%r34, %r140, %r141;
	mad.lo.s32 	%r35, %r116, 12, %r12;
	shl.b32 	%r142, %r116, 3;
	add.s32 	%r37, %r12, %r142;
	mul.lo.s32 	%r38, %r116, 48;
	shl.b32 	%r39, %r116, 6;
	shl.b32 	%r40, %r116, 5;
	cvta.to.global.u64 	%rd3, %rd5;
	cvt.u16.u32 	%rs1, %r6;
	div.s16 	%rs2, 128, %rs1;
	cvt.s32.s16 	%r41, %rs2;
	shl.b32 	%r191, %r16, 2;
$L__BB536_5:
	setp.gt.u32 	%p9, %r1, 7;
	@%p9 bra 	$L__BB536_13;
	setp.eq.s32 	%p10, %r20, 3;
	mul.lo.s32 	%r47, %r216, %r103;
	add.s32 	%r48, %r47, %r12;
	mov.u32 	%r217, %r11;
	@%p10 bra 	$L__BB536_10;
	setp.eq.s32 	%p11, %r20, 0;
	add.s32 	%r143, %r48, %r11;
	mul.wide.s32 	%rd9, %r143, 4;
	add.s64 	%rd10, %rd1, %rd9;
	ld.global.v4.u32 	{%r144, %r145, %r146, %r147}, [%rd10];
	st.shared.v4.u32 	[%r21], {%r144, %r145, %r146, %r147};
	mov.u32 	%r217, %r18;
	@%p11 bra 	$L__BB536_10;
	setp.eq.s32 	%p12, %r20, 1;
	add.s32 	%r148, %r48, %r18;
	mul.wide.s32 	%rd11, %r148, 4;
	add.s64 	%rd12, %rd1, %rd11;
	ld.global.v4.u32 	{%r149, %r150, %r151, %r152}, [%rd12];
	st.shared.v4.u32 	[%r22], {%r149, %r150, %r151, %r152};
	mov.u32 	%r217, %r23;
	@%p12 bra 	$L__BB536_10;
	add.s32 	%r217, %r23, %r13;
	add.s32 	%r153, %r48, %r23;
	mul.wide.s32 	%rd13, %r153, 4;
	add.s64 	%rd14, %rd1, %rd13;
	ld.global.v4.u32 	{%r154, %r155, %r156, %r157}, [%rd14];
	shl.b32 	%r158, %r13, 2;
	add.s32 	%r159, %r22, %r158;
	st.shared.v4.u32 	[%r159], {%r154, %r155, %r156, %r157};
$L__BB536_10:
	setp.lt.u32 	%p13, %r19, 3;
	@%p13 bra 	$L__BB536_13;
	add.s32 	%r160, %r35, %r217;
	add.s32 	%r222, %r160, %r47;
	add.s32 	%r161, %r37, %r217;
	add.s32 	%r221, %r161, %r47;
	add.s32 	%r162, %r12, %r217;
	add.s32 	%r218, %r162, %r47;
	add.s32 	%r220, %r218, %r13;
	shl.b32 	%r163, %r217, 2;
	mov.u32 	%r164, _ZZ9cuda_gemmIiLi128ELi4ELi1ELi32ELi4ELi4ELi64ELi0ELi0EEviiiPT_S1_S1_iiiE3Ash;
	add.s32 	%r219, %r164, %r163;
$L__BB536_12:
	mul.wide.s32 	%rd15, %r222, 4;
	add.s64 	%rd16, %rd1, %rd15;
	mul.wide.s32 	%rd17, %r221, 4;
	add.s64 	%rd18, %rd1, %rd17;
	mul.wide.s32 	%rd19, %r220, 4;
	add.s64 	%rd20, %rd1, %rd19;
	mul.wide.s32 	%rd21, %r218, 4;
	add.s64 	%rd22, %rd1, %rd21;
	ld.global.v4.u32 	{%r165, %r166, %r167, %r168}, [%rd22];
	st.shared.v4.u32 	[%r219], {%r165, %r166, %r167, %r168};
	add.s32 	%r169, %r217, %r13;
	ld.global.v4.u32 	{%r170, %r171, %r172, %r173}, [%rd20];
	add.s32 	%r174, %r219, %r36;
	st.shared.v4.u32 	[%r174], {%r170, %r171, %r172, %r173};
	add.s32 	%r175, %r169, %r13;
	ld.global.v4.u32 	{%r176, %r177, %r178, %r179}, [%rd18];
	add.s32 	%r180, %r219, %r40;
	st.shared.v4.u32 	[%r180], {%r176, %r177, %r178, %r179};
	add.s32 	%r181, %r175, %r13;
	ld.global.v4.u32 	{%r182, %r183, %r184, %r185}, [%rd16];
	add.s32 	%r186, %r219, %r38;
	st.shared.v4.u32 	[%r186], {%r182, %r183, %r184, %r185};
	add.s32 	%r217, %r181, %r13;
	add.s32 	%r222, %r222, %r36;
	add.s32 	%r221, %r221, %r36;
	add.s32 	%r220, %r220, %r36;
	add.s32 	%r219, %r219, %r39;
	add.s32 	%r218, %r218, %r36;
	setp.lt.u32 	%p14, %r217, 32;
	@%p14 bra 	$L__BB536_12;
$L__BB536_13:
	setp.lt.s32 	%p15, %r6, 1;
	bar.sync 	0;
	mov.b32 	%r240, 0;
	@%p15 bra 	$L__BB536_40;
	setp.lt.s32 	%p16, %r105, 1;
	@%p16 bra 	$L__BB536_16;
	ld.shared.u32 	%r215, [%r24];
$L__BB536_16:
	setp.lt.s32 	%p17, %r105, 2;
	@%p17 bra 	$L__BB536_18;
	ld.shared.u32 	%r214, [%r26];
$L__BB536_18:
	setp.lt.s32 	%p18, %r105, 3;
	@%p18 bra 	$L__BB536_20;
	ld.shared.u32 	%r213, [%r28];
$L__BB536_20:
	setp.lt.s32 	%p19, %r105, 4;
	@%p19 bra 	$L__BB536_22;
	ld.shared.u32 	%r212, [%r30];
$L__BB536_22:
	setp.ge.s32 	%p20, %r7, %r15;
	@%p20 bra 	$L__BB536_40;
	mov.b32 	%r240, 0;
	mov.u32 	%r228, %r7;
$L__BB536_24:
	setp.gt.u32 	%p21, %r105, 64;
	mov.u32 	%r190, _ZZ9cuda_gemmIiLi128ELi4ELi1ELi32ELi4ELi4ELi64ELi0ELi0EEviiiPT_S1_S1_iiiE11kron_fac_sh;
	mad.lo.s32 	%r78, %r228, 20, %r190;
	add.s32 	%r192, %r78, %r191;
	ld.shared.u32 	%r79, [%r192];
	@%p21 bra 	$L__BB536_31;
	setp.lt.s32 	%p26, %r105, 2;
	shfl.sync.idx.b32	%r206|%p27, %r79, %r31, 7199, -1;
	mul.lo.s32 	%r235, %r206, %r215;
	@%p26 bra 	$L__BB536_27;
	shfl.sync.idx.b32	%r207|%p28, %r79, %r32, 7199, -1;
	mad.lo.s32 	%r235, %r207, %r214, %r235;
$L__BB536_27:
	setp.lt.s32 	%p29, %r105, 3;
	@%p29 bra 	$L__BB536_29;
	shfl.sync.idx.b32	%r208|%p30, %r79, %r33, 7199, -1;
	mad.lo.s32 	%r235, %r208, %r213, %r235;
$L__BB536_29:
	setp.lt.s32 	%p31, %r105, 4;
	@%p31 bra 	$L__BB536_39;
	shfl.sync.idx.b32	%r209|%p32, %r79, %r34, 7199, -1;
	mad.lo.s32 	%r235, %r209, %r212, %r235;
	bra.uni 	$L__BB536_39;
$L__BB536_31:
	setp.lt.s32 	%p22, %r105, 1;
	mov.b32 	%r235, 0;
	@%p22 bra 	$L__BB536_33;
	shl.b32 	%r194, %r14, 2;
	add.s32 	%r195, %r78, %r194;
	ld.shared.u32 	%r196, [%r195];
	mul.lo.s32 	%r235, %r196, %r215;
$L__BB536_33:
	setp.lt.s32 	%p23, %r105, 2;
	@%p23 bra 	$L__BB536_35;
	shl.b32 	%r197, %r25, 2;
	add.s32 	%r198, %r78, %r197;
	ld.shared.u32 	%r199, [%r198];
	mad.lo.s32 	%r235, %r199, %r214, %r235;
$L__BB536_35:
	setp.lt.s32 	%p24, %r105, 3;
	@%p24 bra 	$L__BB536_37;
	shl.b32 	%r200, %r27, 2;
	add.s32 	%r201, %r78, %r200;
	ld.shared.u32 	%r202, [%r201];
	mad.lo.s32 	%r235, %r202, %r213, %r235;
$L__BB536_37:
	setp.lt.s32 	%p25, %r105, 4;
	@%p25 bra 	$L__BB536_39;
	shl.b32 	%r203, %r29, 2;
	add.s32 	%r204, %r78, %r203;
	ld.shared.u32 	%r205, [%r204];
	mad.lo.s32 	%r235, %r205, %r212, %r235;
$L__BB536_39:
	add.s32 	%r240, %r235, %r240;
	add.s32 	%r228, %r228, %r41;
	setp.lt.s32 	%p33, %r228, %r15;
	@%p33 bra 	$L__BB536_24;
$L__BB536_40:
	bar.sync 	0;
	mad.lo.s32 	%r210, %r216, %r102, %r17;
	mul.wide.s32 	%rd23, %r210, 4;
	add.s64 	%rd24, %rd3, %rd23;
	st.global.u32 	[%rd24], %r240;
	add.s32 	%r216, %r216, %r9;
	setp.lt.u32 	%p34, %r216, %r10;
	@%p34 bra 	$L__BB536_5;
$L__BB536_41:
	ret;

}
	// .globl	_Z9cuda_gemmIiLi128ELi4ELi1ELi32ELi4ELi4ELi64ELi0ELi1EEviiiPT_S1_S1_iii
.visible .entry _Z9cuda_gemmIiLi128ELi4ELi1ELi32ELi4ELi4ELi64ELi0ELi1EEviiiPT_S1_S1_iii(
	.param .u32 _Z9cuda_gemmIiLi128ELi4ELi1ELi32ELi4ELi4ELi64ELi0ELi1EEviiiPT_S1_S1_iii_param_0,
	.param .u32 _Z9cuda_gemmIiLi128ELi4ELi1ELi32ELi4ELi4ELi64ELi0ELi1EEviiiPT_S1_S1_iii_param_1,
	.param .u32 _Z9cuda_gemmIiLi128ELi4ELi1ELi32ELi4ELi4ELi64ELi0ELi1EEviiiPT_S1_S1_iii_param_2,
	.param .u64 .ptr .align 1 _Z9cuda_gemmIiLi128ELi4ELi1ELi32ELi4ELi4ELi64ELi0ELi1EEviiiPT_S1_S1_iii_param_3,
	.param .u64 .ptr .align 1 _Z9cuda_gemmIiLi128ELi4ELi1ELi32ELi4ELi4ELi64ELi0ELi1EEviiiPT_S1_S1_iii_param_4,
	.param .u64 .ptr .align 1 _Z9cuda_gemmIiLi128ELi4ELi1ELi32ELi4ELi4ELi64ELi0ELi1EEviiiPT_S1_S1_iii_param_5,
	.param .u32 _Z9cuda_gemmIiLi128ELi4ELi1ELi32ELi4ELi4ELi64ELi0ELi1EEviiiPT_S1_S1_iii_param_6,
	.param .u32 _Z9cuda_gemmIiLi128ELi4ELi1ELi32ELi4ELi4ELi64ELi0ELi1EEviiiPT_S1_S1_iii_param_7,
	.param .u32 _Z9cuda_gemmIiLi128ELi4ELi1ELi32ELi4ELi4ELi64ELi0ELi1EEviiiPT_S1_S1_iii_param_8
)
.maxntid 128
{
	.reg .pred 	%p<11>;
	.reg .b32 	%r<57>;
	.reg .b64 	%rd<13>;
	// demoted variable
	.shared .align 128 .b8 _ZZ9cuda_gemmIiLi128ELi4ELi1ELi32ELi4ELi4ELi64ELi0ELi1EEviiiPT_S1_S1_iiiE11kron_fac_sh[80];
	// demoted variable
	.shared .align 128 .b8 _ZZ9cuda_gemmIiLi128ELi4ELi1ELi32ELi4ELi4ELi64ELi0ELi1EEviiiPT_S1_S1_iiiE3Ash[128];
	ld.param.u32 	%r17, [_Z9cuda_gemmIiLi128ELi4ELi1ELi32ELi4ELi4ELi64ELi0ELi1EEviiiPT_S1_S1_iii_param_2];
	ld.param.u64 	%rd6, [_Z9cuda_gemmIiLi128ELi4ELi1ELi32ELi4ELi4ELi64ELi0ELi1EEviiiPT_S1_S1_iii_param_3];
	ld.param.u64 	%rd7, [_Z9cuda_gemmIiLi128ELi4ELi1ELi32ELi4ELi4ELi64ELi0ELi1EEviiiPT_S1_S1_iii_param_4];
	mov.u32 	%r1, %tid.x;
	setp.gt.u32 	%p1, %r1, 15;
	@%p1 bra 	$L__BB537_3;
	mov.u32 	%r2, %ntid.x;
	mul.wide.u32 	%rd8, %r1, 4;
	cvta.to.global.u64 	%rd9, %rd7;
	add.s64 	%rd12, %rd9, %rd8;
	mul.wide.u32 	%rd2, %r2, 4;
	mov.u32 	%r20, _ZZ9cuda_gemmIiLi128ELi4ELi1ELi32ELi4ELi4ELi64ELi0ELi1EEviiiPT_S1_S1_iiiE11kron_fac_sh;
	mov.u32 	%r53, %r1;
$L__BB537_2:
	ld.global.u32 	%r18, [%rd12];
	and.b32  	%r19, %r53, 3;
	mad.lo.s32 	%r21, %r19, 20, %r20;
	and.b32  	%r22, %r53, -4;
	add.s32 	%r23, %r21, %r22;
	st.shared.u32 	[%r23], %r18;
	add.s32 	%r53, %r53, %r2;
	add.s64 	%rd12, %rd12, %rd2;
	setp.lt.u32 	%p2, %r53, 16;
	@%p2 bra 	$L__BB537_2;
$L__BB537_3:
	mov.u32 	%r5, %ctaid.y;
	mov.u32 	%r24, %nctaid.y;
	shl.b32 	%r25, %r24, 2;
	setp.ge.u32 	%p3, %r5, %r25;
	@%p3 bra 	$L__BB537_10;
	setp.gt.u32 	%p4, %r1, 7;
	@%p4 bra 	$L__BB537_7;
	shl.b32 	%r56, %r1, 2;
	mov.u32 	%r26, %ctaid.x;
	shl.b32 	%r27, %r26, 5;
	mov.u32 	%r28, %ntid.x;
	shl.b32 	%r7, %r28, 2;
	shl.b32 	%r29, %r1, 4;
	mov.u32 	%r30, _ZZ9cuda_gemmIiLi128ELi4ELi1ELi32ELi4ELi4ELi64ELi0ELi1EEviiiPT_S1_S1_iiiE3Ash;
	add.s32 	%r55, %r30, %r29;
	shl.b32 	%r9, %r28, 4;
	mad.lo.s32 	%r31, %r17, %r5, %r27;
	add.s32 	%r54, %r31, %r56;
	cvta.to.global.u64 	%rd5, %rd6;
$L__BB537_6:
	mul.wide.s32 	%rd10, %r54, 4;
	add.s64 	%rd11, %rd5, %rd10;
	ld.global.v4.u32 	{%r32, %r33, %r34, %r35}, [%rd11];
	st.shared.v4.u32 	[%r55], {%r32, %r33, %r34, %r35};
	add.s32 	%r56, %r56, %r7;
	add.s32 	%r55, %r55, %r9;
	add.s32 	%r54, %r54, %r7;
	setp.lt.u32 	%p5, %r56, 32;
	@%p5 bra 	$L__BB537_6;
$L__BB537_7:
	bar.sync 	0;
	setp.gt.u32 	%p6, %r1, 31;
	@%p6 bra 	$L__BB537_9;
	and.b32  	%r36, %r1, 3;
	shr.u32 	%r37, %r1, 3;
	mov.u32 	%r38, _ZZ9cuda_gemmIiLi128ELi4ELi1ELi32ELi4ELi4ELi64ELi0ELi1EEviiiPT_S1_S1_iiiE11kron_fac_sh;
	mad.lo.s32 	%r39, %r37, 20, %r38;
	shl.b32 	%r40, %r1, 2;
	and.b32  	%r41, %r40, 12;
	add.s32 	%r42, %r39, %r41;
	ld.shared.u32 	%r43, [%r42];
	shfl.sync.idx.b32	%r44|%p7, %r43, %r36, 7199, -1;
	add.s32 	%r45, %r1, 1;
	and.b32  	%r46, %r45, 3;
	shfl.sync.idx.b32	%r47|%p8, %r43, %r46, 7199, -1;
	xor.b32  	%r48, %r36, 2;
	shfl.sync.idx.b32	%r49|%p9, %r43, %r48, 7199, -1;
	add.s32 	%r50, %r1, -1;
	and.b32  	%r51, %r50, 3;
	shfl.sync.idx.b32	%r52|%p10, %r43, %r51, 7199, -1;
$L__BB537_9:
	bar.sync 	0;
$L__BB537_10:
	ret;

}
	// .globl	_Z9cuda_gemmIiLi128ELi4ELi1ELi32ELi4ELi4ELi64ELi1ELi0EEviiiPT_S1_S1_iii
.visible .entry _Z9cuda_gemmIiLi128ELi4ELi1ELi32ELi4ELi4ELi64ELi1ELi0EEviiiPT_S1_S1_iii(
	.param .u32 _Z9cuda_gemmIiLi128ELi4ELi1ELi32ELi4ELi4ELi64ELi1ELi0EEviiiPT_S1_S1_iii_param_0,
	.param .u32 _Z9cuda_gemmIiLi128ELi4ELi1ELi32ELi4ELi4ELi64ELi1ELi0EEviiiPT_S1_S1_iii_param_1,
	.param .u32 _Z9cuda_gemmIiLi128ELi4ELi1ELi32ELi4ELi4ELi64ELi1ELi0EEviiiPT_S1_S1_iii_param_2,
	.param .u64 .ptr .align 1 _Z9cuda_gemmIiLi128ELi4ELi1ELi32ELi4ELi4ELi64ELi1ELi0EEviiiPT_S1_S1_iii_param_3,
	.param .u64 .ptr .align 1 _Z9cuda_gemmIiLi128ELi4ELi1ELi32ELi4ELi4ELi64ELi1ELi0EEviiiPT_S1_S1_iii_param_4,
	.param .u64 .ptr .align 1 _Z9cuda_gemmIiLi128ELi4ELi1ELi32ELi4ELi4ELi64ELi1ELi0EEviiiPT_S1_S1_iii_param_5,
	.param .u32 _Z9cuda_gemmIiLi128ELi4ELi1ELi32ELi4ELi4ELi64ELi1ELi0EEviiiPT_S1_S1_iii_param_6,
	.param .u32 _Z9cuda_gemmIiLi128ELi4ELi1ELi32ELi4ELi4ELi64ELi1ELi0EEviiiPT_S1_S1_iii_param_7,
	.param .u32 _Z9cuda_gemmIiLi128ELi4ELi1ELi32ELi4ELi4ELi64ELi1ELi0EEviiiPT_S1_S1_iii_param_8
)
.maxntid 128
{
	.reg .pred 	%p<35>;
	.reg .b16 	%rs<3>;
	.reg .b32 	%r<233>;
	.reg .b64 	%rd<26>;
	// demoted variable
	.shared .align 128 .b8 _ZZ9cuda_gemmIiLi128ELi4ELi1ELi32ELi4ELi4ELi64ELi1ELi0EEviiiPT_S1_S1_iiiE11kron_fac_sh[80];
	// demoted variable
	.shared .align 128 .b8 _ZZ9cuda_gemmIiLi128ELi4ELi1ELi32ELi4ELi4ELi64ELi1ELi0EEviiiPT_S1_S1_iiiE3Ash[128];
	ld.param.u64 	%rd5, [_Z9cuda_gemmIiLi128ELi4ELi1ELi32ELi4ELi4ELi64ELi1ELi0EEviiiPT_S1_S1_iii_param_3];
	ld.param.u64 	%rd3, [_Z9cuda_gemmIiLi128ELi4ELi1ELi32ELi4ELi4ELi64ELi1ELi0EEviiiPT_S1_S1_iii_param_4];
	ld.param.u32 	%r97, [_Z9cuda_gemmIiLi128ELi4ELi1ELi32ELi4ELi4ELi64ELi1ELi0EEviiiPT_S1_S1_iii_param_6];
	ld.param.u32 	%r98, [_Z9cuda_gemmIiLi128ELi4ELi1ELi32ELi4ELi4ELi64ELi1ELi0EEviiiPT_S1_S1_iii_param_7];
	cvta.to.global.u64 	%rd1, %rd5;
	mov.u32 	%r1, %tid.x;
	mul.lo.s32 	%r2, %r98, %r97;
	setp.ge.u32 	%p1, %r1, %r2;
	@%p1 bra 	$L__BB538_3;
	mov.u32 	%r3, %ntid.x;
	cvta.to.global.u64 	%rd2, %rd3;
	mov.u32 	%r101, _ZZ9cuda_gemmIiLi128ELi4ELi1ELi32ELi4ELi4ELi64ELi1ELi0EEviiiPT_S1_S1_iiiE11kron_fac_sh;
	mov.u32 	%r203, %r1;
$L__BB538_2:
	mul.wide.u32 	%rd6, %r203, 4;
	add.s64 	%rd7, %rd2, %rd6;
	ld.global.u32 	%r99, [%rd7];
	rem.u32 	%r100, %r203, %r97;
	mad.lo.s32 	%r102, %r100, 20, %r101;
	div.u32 	%r103, %r203, %r98;
	shl.b32 	%r104, %r103, 2;
	add.s32 	%r105, %r102, %r104;
	st.shared.u32 	[%r105], %r99;
	add.s32 	%r203, %r203, %r3;
	setp.lt.u32 	%p2, %r203, %r2;
	@%p2 bra 	$L__BB538_2;
$L__BB538_3:
	div.s32 	%r6, 32, %r98;
	div.u32 	%r7, %r1, %r6;
	mov.u32 	%r208, %ctaid.y;
	mov.u32 	%r9, %nctaid.y;
	shl.b32 	%r10, %r9, 2;
	setp.ge.u32 	%p3, %r208, %r10;
	@%p3 bra 	$L__BB538_41;
	rem.u32 	%r107, %r1, %r6;
	shl.b32 	%r11, %r1, 2;
	mov.u32 	%r108, %ntid.x;
	shl.b32 	%r12, %r108, 2;
	and.b32  	%r13, %r107, 3;
	mul.lo.s32 	%r109, %r107, %r98;
	min.s32 	%r14, %r97, 4;
	add.s32 	%r15, %r11, %r12;
	max.u32 	%r110, %r15, 32;
	setp.lt.u32 	%p4, %r15, 32;
	selp.u32 	%r111, 1, 0, %p4;
	or.b32  	%r112, %r15, %r111;
	sub.s32 	%r113, %r110, %r112;
	div.u32 	%r114, %r113, %r12;
	add.s32 	%r16, %r114, %r111;
	and.b32  	%r17, %r16, 3;
	shl.b32 	%r115, %r1, 4;
	mov.u32 	%r116, _ZZ9cuda_gemmIiLi128ELi4ELi1ELi32ELi4ELi4ELi64ELi1ELi0EEviiiPT_S1_S1_iiiE3Ash;
	add.s32 	%r18, %r116, %r115;
	shl.b32 	%r33, %r108, 4;
	add.s32 	%r19, %r18, %r33;
	add.s32 	%r20, %r15, %r12;
	add.s32 	%r117, %r13, %r109;
	shl.b32 	%r118, %r117, 2;
	add.s32 	%r21, %r116, %r118;
	add.s32 	%r119, %r107, 1;
	and.b32  	%r22, %r119, 3;
	add.s32 	%r120, %r22, %r109;
	shl.b32 	%r121, %r120, 2;
	add.s32 	%r23, %r116, %r121;
	xor.b32  	%r24, %r13, 2;
	add.s32 	%r122, %r24, %r109;
	shl.b32 	%r123, %r122, 2;
	add.s32 	%r25, %r116, %r123;
	add.s32 	%r124, %r107, -1;
	and.b32  	%r26, %r124, 3;
	add.s32 	%r125, %r26, %r109;
	shl.b32 	%r126, %r125, 2;
	add.s32 	%r27, %r116, %r126;
	setp.lt.s32 	%p5, %r13, %r98;
	selp.b32 	%r127, 0, %r98, %p5;
	sub.s32 	%r28, %r13, %r127;
	add.s32 	%r128, %r13, 1;
	setp.lt.s32 	%p6, %r128, %r98;
	selp.b32 	%r129, 0, %r98, %p6;
	sub.s32 	%r29, %r128, %r129;
	add.s32 	%r130, %r13, 2;
	setp.lt.s32 	%p7, %r130, %r98;
	selp.b32 	%r131, 0, %r98, %p7;
	sub.s32 	%r30, %r130, %r131;
	add.s32 	%r132, %r13, 3;
	setp.lt.s32 	%p8, %r132, %r98;
	selp.b32 	%r133, 0, %r98, %p8;
	sub.s32 	%r31, %r132, %r133;
	mul.lo.s32 	%r32, %r108, 12;
	mul.lo.s32 	%r34, %r108, 48;
	shl.b32 	%r35, %r108, 6;
	shl.b32 	%r36, %r108, 5;
	cvt.u16.u32 	%rs1, %r6;
	div.s16 	%rs2, 128, %rs1;
	cvt.s32.s16 	%r37, %rs2;
$L__BB538_5:
	setp.gt.u32 	%p9, %r1, 7;
	@%p9 bra 	$L__BB538_13;
	setp.eq.s32 	%p10, %r17, 3;
	shl.b32 	%r43, %r208, 5;
	mov.u32 	%r209, %r11;
	@%p10 bra 	$L__BB538_10;
	setp.eq.s32 	%p11, %r17, 0;
	add.s32 	%r134, %r43, %r11;
	mul.wide.s32 	%rd8, %r134, 4;
	add.s64 	%rd9, %rd1, %rd8;
	ld.global.v4.u32 	{%r135, %r136, %r137, %r138}, [%rd9];
	st.shared.v4.u32 	[%r18], {%r135, %r136, %r137, %r138};
	mov.u32 	%r209, %r15;
	@%p11 bra 	$L__BB538_10;
	setp.eq.s32 	%p12, %r17, 1;
	add.s32 	%r139, %r43, %r15;
	mul.wide.s32 	%rd10, %r139, 4;
	add.s64 	%rd11, %rd1, %rd10;
	ld.global.v4.u32 	{%r140, %r141, %r142, %r143}, [%rd11];
	st.shared.v4.u32 	[%r19], {%r140, %r141, %r142, %r143};
	mov.u32 	%r209, %r20;
	@%p12 bra 	$L__BB538_10;
	add.s32 	%r209, %r20, %r12;
	add.s32 	%r144, %r43, %r20;
	mul.wide.s32 	%rd12, %r144, 4;
	add.s64 	%rd13, %rd1, %rd12;
	ld.global.v4.u32 	{%r145, %r146, %r147, %r148}, [%rd13];
	shl.b32 	%r149, %r12, 2;
	add.s32 	%r150, %r19, %r149;
	st.shared.v4.u32 	[%r150], {%r145, %r146, %r147, %r148};
$L__BB538_10:
	setp.lt.u32 	%p13, %r16, 3;
	@%p13 bra 	$L__BB538_13;
	add.s32 	%r210, %r209, %r43;
	add.s32 	%r214, %r210, %r32;
	mov.u32 	%r151, %ntid.x;
	shl.b32 	%r152, %r151, 3;
	add.s32 	%r213, %r210, %r152;
	add.s32 	%r212, %r210, %r12;
	shl.b32 	%r153, %r209, 2;
	mov.u32 	%r154, _ZZ9cuda_gemmIiLi128ELi4ELi1ELi32ELi4ELi4ELi64ELi1ELi0EEviiiPT_S1_S1_iiiE3Ash;
	add.s32 	%r211, %r154, %r153;
$L__BB538_12:
	mul.wide.s32 	%rd14, %r214, 4;
	add.s64 	%rd15, %rd1, %rd14;
	mul.wide.s32 	%rd16, %r213, 4;
	add.s64 	%rd17, %rd1, %rd16;
	mul.wide.s32 	%rd18, %r212, 4;
	add.s64 	%rd19, %rd1, %rd18;
	mul.wide.s32 	%rd20, %r210, 4;
	add.s64 	%rd21, %rd1, %rd20;
	ld.global.v4.u32 	{%r155, %r156, %r157, %r158}, [%rd21];
	st.shared.v4.u32 	[%r211], {%r155, %r156, %r157, %r158};
	add.s32 	%r159, %r209, %r12;
	ld.global.v4.u32 	{%r160, %r161, %r162, %r163}, [%rd19];
	add.s32 	%r164, %r211, %r33;
	st.shared.v4.u32 	[%r164], {%r160, %r161, %r162, %r163};
	add.s32 	%r165, %r159, %r12;
	ld.global.v4.u32 	{%r166, %r167, %r168, %r169}, [%rd17];
	add.s32 	%r170, %r211, %r36;
	st.shared.v4.u32 	[%r170], {%r166, %r167, %r168, %r169};
	add.s32 	%r171, %r165, %r12;
	ld.global.v4.u32 	{%r172, %r173, %r174, %r175}, [%rd15];
	add.s32 	%r176, %r211, %r34;
	st.shared.v4.u32 	[%r176], {%r172, %r173, %r174, %r175};
	add.s32 	%r209, %r171, %r12;
	add.s32 	%r214, %r214, %r33;
	add.s32 	%r213, %r213, %r33;
	add.s32 	%r212, %r212, %r33;
	add.s32 	%r211, %r211, %r35;
	add.s32 	%r210, %r210, %r33;
	setp.lt.u32 	%p14, %r209, 32;
	@%p14 bra 	$L__BB538_12;
$L__BB538_13:
	setp.lt.s32 	%p15, %r6, 1;
	bar.sync 	0;
	mov.b32 	%r232, 0;
	@%p15 bra 	$L__BB538_40;
	setp.lt.s32 	%p16, %r98, 1;
	@%p16 bra 	$L__BB538_16;
	ld.shared.u32 	%r207, [%r21];
$L__BB538_16:
	setp.lt.s32 	%p17, %r98, 2;
	@%p17 bra 	$L__BB538_18;
	ld.shared.u32 	%r206, [%r23];
$L__BB538_18:
	setp.lt.s32 	%p18, %r98, 3;
	@%p18 bra 	$L__BB538_20;
	ld.shared.u32 	%r205, [%r25];
$L__BB538_20:
	setp.lt.s32 	%p19, %r98, 4;
	@%p19 bra 	$L__BB538_22;
	ld.shared.u32 	%r204, [%r27];
$L__BB538_22:
	setp.ge.s32 	%p20, %r7, %r14;
	@%p20 bra 	$L__BB538_40;
	mov.b32 	%r232, 0;
	mov.u32 	%r220, %r7;
$L__BB538_24:
	setp.gt.u32 	%p21, %r98, 64;
	mov.u32 	%r180, _ZZ9cuda_gemmIiLi128ELi4ELi1ELi32ELi4ELi4ELi64ELi1ELi0EEviiiPT_S1_S1_iiiE11kron_fac_sh;
	mad.lo.s32 	%r73, %r220, 20, %r180;
	shl.b32 	%r181, %r1, 2;
	and.b32  	%r182, %r181, 12;
	add.s32 	%r183, %r73, %r182;
	ld.shared.u32 	%r74, [%r183];
	@%p21 bra 	$L__BB538_31;
	setp.lt.s32 	%p26, %r98, 2;
	shfl.sync.idx.b32	%r197|%p27, %r74, %r28, 7199, -1;
	mul.lo.s32 	%r227, %r197, %r207;
	@%p26 bra 	$L__BB538_27;
	shfl.sync.idx.b32	%r198|%p28, %r74, %r29, 7199, -1;
	mad.lo.s32 	%r227, %r198, %r206, %r227;
$L__BB538_27:
	setp.lt.s32 	%p29, %r98, 3;
	@%p29 bra 	$L__BB538_29;
	shfl.sync.idx.b32	%r199|%p30, %r74, %r30, 7199, -1;
	mad.lo.s32 	%r227, %r199, %r205, %r227;
$L__BB538_29:
	setp.lt.s32 	%p31, %r98, 4;
	@%p31 bra 	$L__BB538_39;
	shfl.sync.idx.b32	%r200|%p32, %r74, %r31, 7199, -1;
	mad.lo.s32 	%r227, %r200, %r204, %r227;
	bra.uni 	$L__BB538_39;
$L__BB538_31:
	setp.lt.s32 	%p22, %r98, 1;
	mov.b32 	%r227, 0;
	@%p22 bra 	$L__BB538_33;
	shl.b32 	%r185, %r13, 2;
	add.s32 	%r186, %r73, %r185;
	ld.shared.u32 	%r187, [%r186];
	mul.lo.s32 	%r227, %r187, %r207;
$L__BB538_33:
	setp.lt.s32 	%p23, %r98, 2;
	@%p23 bra 	$L__BB538_35;
	shl.b32 	%r188, %r22, 2;
	add.s32 	%r189, %r73, %r188;
	ld.shared.u32 	%r190, [%r189];
	mad.lo.s32 	%r227, %r190, %r206, %r227;
$L__BB538_35:
	setp.lt.s32 	%p24, %r98, 3;
	@%p24 bra 	$L__BB538_37;
	shl.b32 	%r191, %r24, 2;
	add.s32 	%r192, %r73, %r191;
	ld.shared.u32 	%r193, [%r192];
	mad.lo.s32 	%r227, %r193, %r205, %r227;
$L__BB538_37:
	setp.lt.s32 	%p25, %r98, 4;
	@%p25 bra 	$L__BB538_39;
	shl.b32 	%r194, %r26, 2;
	add.s32 	%r195, %r73, %r194;
	ld.shared.u32 	%r196, [%r195];
	mad.lo.s32 	%r227, %r196, %r204, %r227;
$L__BB538_39:
	add.s32 	%r232, %r227, %r232;
	add.s32 	%r220, %r220, %r37;
	setp.lt.s32 	%p33, %r220, %r14;
	@%p33 bra 	$L__BB538_24;
$L__BB538_40:
	ld.param.u64 	%rd25, [_Z9cuda_gemmIiLi128ELi4ELi1ELi32ELi4ELi4ELi64ELi1ELi0EEviiiPT_S1_S1_iii_param_5];
	bar.sync 	0;
	shl.b32 	%r201, %r208, 5;
	add.s32 	%r202, %r201, %r1;
	cvta.to.global.u64 	%rd22, %rd25;
	mul.wide.s32 	%rd23, %r202, 4;
	add.s64 	%rd24, %rd22, %rd23;
	st.global.u32 	[%rd24], %r232;
	add.s32 	%r208, %r208, %r9;
	setp.lt.u32 	%p34, %r208, %r10;
	@%p34 bra 	$L__BB538_5;
$L__BB538_41:
	ret;

}
	// .globl	_Z9cuda_gemmIiLi128ELi4ELi1ELi32ELi4ELi4ELi64ELi1ELi1EEviiiPT_S1_S1_iii
.visible .entry _Z9cuda_gemmIiLi128ELi4ELi1ELi32ELi4ELi4ELi64ELi1ELi1EEviiiPT_S1_S1_iii(
	.param .u32 _Z9cuda_gemmIiLi128ELi4ELi1ELi32ELi4ELi4ELi64ELi1ELi1EEviiiPT_S1_S1_iii_param_0,
	.param .u32 _Z9cuda_gemmIiLi128ELi4ELi1ELi32ELi4ELi4ELi64ELi1ELi1EEviiiPT_S1_S1_iii_param_1,
	.param .u32 _Z9cuda_gemmIiLi128ELi4ELi1ELi32ELi4ELi4ELi64ELi1ELi1EEviiiPT_S1_S1_iii_param_2,
	.param .u64 .ptr .align 1 _Z9cuda_gemmIiLi128ELi4ELi1ELi32ELi4ELi4ELi64ELi1ELi1EEviiiPT_S1_S1_iii_param_3,
	.param .u64 .ptr .align 1 _Z9cuda_gemmIiLi128ELi4ELi1ELi32ELi4ELi4ELi64ELi1ELi1EEviiiPT_S1_S1_iii_param_4,
	.param .u64 .ptr .align 1 _Z9cuda_gemmIiLi128ELi4ELi1ELi32ELi4ELi4ELi64ELi1ELi1EEviiiPT_S1_S1_iii_param_5,
	.param .u32 _Z9cuda_gemmIiLi128ELi4ELi1ELi32ELi4ELi4ELi64ELi1ELi1EEviiiPT_S1_S1_iii_param_6,
	.param .u32 _Z9cuda_gemmIiLi128ELi4ELi1ELi32ELi4ELi4ELi64ELi1ELi1EEviiiPT_S1_S1_iii_param_7,
	.param .u32 _Z9cuda_gemmIiLi128ELi4ELi1ELi32ELi4ELi4ELi64ELi1ELi1EEviiiPT_S1_S1_iii_param_8
)
.maxntid 128
{
	.reg .pred 	%p<11>;
	.reg .b32 	%r<51>;
	.reg .b64 	%rd<17>;
	// demoted variable
	.shared .align 128 .b8 _ZZ9cuda_gemmIiLi128ELi4ELi1ELi32ELi4ELi4ELi64ELi1ELi1EEviiiPT_S1_S1_iiiE11kron_fac_sh[80];
	// demoted variable
	.shared .align 128 .b8 _ZZ9cuda_gemmIiLi128ELi4ELi1ELi32ELi4ELi4ELi64ELi1ELi1EEviiiPT_S1_S1_iiiE3Ash[128];
	ld.param.u64 	%rd9, [_Z9cuda_gemmIiLi128ELi4ELi1ELi32ELi4ELi4ELi64ELi1ELi1EEviiiPT_S1_S1_iii_param_3];
	ld.param.u64 	%rd10, [_Z9cuda_gemmIiLi128ELi4ELi1ELi32ELi4ELi4ELi64ELi1ELi1EEviiiPT_S1_S1_iii_param_4];
	mov.u32 	%r1, %tid.x;
	setp.gt.u32 	%p1, %r1, 15;
	@%p1 bra 	$L__BB539_3;
	mov.u32 	%r2, %ntid.x;
	mul.wide.u32 	%rd11, %r1, 4;
	cvta.to.global.u64 	%rd12, %rd10;
	add.s64 	%rd15, %rd12, %rd11;
	mul.wide.u32 	%rd2, %r2, 4;
	mov.u32 	%r16, _ZZ9cuda_gemmIiLi128ELi4ELi1ELi32ELi4ELi4ELi64ELi1ELi1EEviiiPT_S1_S1_iiiE11kron_fac_sh;
	mov.u32 	%r48, %r1;
$L__BB539_2:
	ld.global.u32 	%r14, [%rd15];
	and.b32  	%r15, %r48, 3;
	mad.lo.s32 	%r17, %r15, 20, %r16;
	and.b32  	%r18, %r48, -4;
	add.s32 	%r19, %r17, %r18;
	st.shared.u32 	[%r19], %r14;
	add.s32 	%r48, %r48, %r2;
	add.s64 	%rd15, %rd15, %rd2;
	setp.lt.u32 	%p2, %r48, 16;
	@%p2 bra 	$L__BB539_2;
$L__BB539_3:
	mov.u32 	%r5, %ctaid.y;
	mov.u32 	%r20, %nctaid.y;
	shl.b32 	%r21, %r20, 2;
	setp.ge.u32 	%p3, %r5, %r21;
	@%p3 bra 	$L__BB539_10;
	setp.gt.u32 	%p4, %r1, 7;
	@%p4 bra 	$L__BB539_7;
	shl.b32 	%r50, %r1, 2;
	shl.b32 	%r22, %r5, 5;
	mov.u32 	%r23, %ntid.x;
	shl.b32 	%r7, %r23, 2;
	shl.b32 	%r24, %r1, 4;
	mov.u32 	%r25, _ZZ9cuda_gemmIiLi128ELi4ELi1ELi32ELi4ELi4ELi64ELi1ELi1EEviiiPT_S1_S1_iiiE3Ash;
	add.s32 	%r49, %r25, %r24;
	shl.b32 	%r9, %r23, 4;
	add.s32 	%r26, %r22, %r50;
	mul.wide.u32 	%rd13, %r26, 4;
	cvta.to.global.u64 	%rd14, %rd9;
	add.s64 	%rd16, %rd14, %rd13;
	mul.wide.u32 	%rd6, %r23, 16;
$L__BB539_6:
	ld.global.v4.u32 	{%r27, %r28, %r29, %r30}, [%rd16];
	st.shared.v4.u32 	[%r49], {%r27, %r28, %r29, %r30};
	add.s32 	%r50, %r50, %r7;
	add.s32 	%r49, %r49, %r9;
	add.s64 	%rd16, %rd16, %rd6;
	setp.lt.u32 	%p5, %r50, 32;
	@%p5 bra 	$L__BB539_6;
$L__BB539_7:
	bar.sync 	0;
	setp.gt.u32 	%p6, %r1, 31;
	@%p6 bra 	$L__BB539_9;
	and.b32  	%r31, %r1, 3;
	shr.u32 	%r32, %r1, 3;
	mov.u32 	%r33, _ZZ9cuda_gemmIiLi128ELi4ELi1ELi32ELi4ELi4ELi64ELi1ELi1EEviiiPT_S1_S1_iiiE11kron_fac_sh;
	mad.lo.s32 	%r34, %r32, 20, %r33;
	shl.b32 	%r35, %r1, 2;
	and.b32  	%r36, %r35, 12;
	add.s32 	%r37, %r34, %r36;
	ld.shared.u32 	%r38, [%r37];
	shfl.sync.idx.b32	%r39|%p7, %r38, %r31, 7199, -1;
	add.s32 	%r40, %r1, 1;
	and.b32  	%r41, %r40, 3;
	shfl.sync.idx.b32	%r42|%p8, %r38, %r41, 7199, -1;
	xor.b32  	%r43, %r31, 2;
	shfl.sync.idx.b32	%r44|%p9, %r38, %r43, 7199, -1;
	add.s32 	%r45, %r1, -1;
	and.b32  	%r46, %r45, 3;
	shfl.sync.idx.b32	%r47|%p10, %r38, %r46, 7199, -1;
$L__BB539_9:
	bar.sync 	0;
$L__BB539_10:
	ret;

}
	// .globl	_Z9cuda_gemmIiLi128ELi4ELi1ELi32ELi8ELi8ELi64ELi0ELi0EEviiiPT_S1_S1_iii
.visible .entry _Z9cuda_gemmIiLi128ELi4ELi1ELi32ELi8ELi8ELi64ELi0ELi0EEviiiPT_S1_S1_iii(
	.param .u32 _Z9cuda_gemmIiLi128ELi4ELi1ELi32ELi8ELi8ELi64ELi0ELi0EEviiiPT_S1_S1_iii_param_0,
	.param .u32 _Z9cuda_gemmIiLi128ELi4ELi1ELi32ELi8ELi8ELi64ELi0ELi0EEviiiPT_S1_S1_iii_param_1,
	.param .u32 _Z9cuda_gemmIiLi128ELi4ELi1ELi32ELi8ELi8ELi64ELi0ELi0EEviiiPT_S1_S1_iii_param_2,
	.param .u64 .ptr .align 1 _Z9cuda_gemmIiLi128ELi4ELi1ELi32ELi8ELi8ELi64ELi0ELi0EEviiiPT_S1_S1_iii_param_3,
	.param .u64 .ptr .align 1 _Z9cuda_gemmIiLi128ELi4ELi1ELi32ELi8ELi8ELi64ELi0ELi0EEviiiPT_S1_S1_iii_param_4,
	.param .u64 .ptr .align 1 _Z9cuda_gemmIiLi128ELi4ELi1ELi32ELi8ELi8ELi64ELi0ELi0EEviiiPT_S1_S1_iii_param_5,
	.param .u32 _Z9cuda_gemmIiLi128ELi4ELi1ELi32ELi8ELi8ELi64ELi0ELi0EEviiiPT_S1_S1_iii_param_6,
	.param .u32 _Z9cuda_gemmIiLi128ELi4ELi1ELi32ELi8ELi8ELi64ELi0ELi0EEviiiPT_S1_S1_iii_param_7,
	.param .u32 _Z9cuda_gemmIiLi128ELi4ELi1ELi32ELi8ELi8ELi64ELi0ELi0EEviiiPT_S1_S1_iii_param_8
)
.maxntid 128
{
	.reg .pred 	%p<56>;
	.reg .b16 	%rs<3>;
	.reg .b32 	%r<344>;
	.reg .b64 	%rd<25>;
	// demoted variable
	.shared .align 128 .b8 _ZZ9cuda_gemmIiLi128ELi4ELi1ELi32ELi8ELi8ELi64ELi0ELi0EEviiiPT_S1_S1_iiiE11kron_fac_sh[288];
	// demoted variable
	.shared .align 128 .b8 _ZZ9cuda_gemmIiLi128ELi4ELi1ELi32ELi8ELi8ELi64ELi0ELi0EEviiiPT_S1_S1_iiiE3Ash[128];
	ld.param.u32 	%r147, [_Z9cuda_gemmIiLi128ELi4ELi1ELi32ELi8ELi8ELi64ELi0ELi0EEviiiPT_S1_S1_iii_param_1];
	ld.param.u32 	%r148, [_Z9cuda_gemmIiLi128ELi4ELi1ELi32ELi8ELi8ELi64ELi0ELi0EEviiiPT_S1_S1_iii_param_2];
	ld.param.u64 	%rd6, [_Z9cuda_gemmIiLi128ELi4ELi1ELi32ELi8ELi8ELi64ELi0ELi0EEviiiPT_S1_S1_iii_param_3];
	ld.param.u64 	%rd4, [_Z9cuda_gemmIiLi128ELi4ELi1ELi32ELi8ELi8ELi64ELi0ELi0EEviiiPT_S1_S1_iii_param_4];
	ld.param.u64 	%rd5, [_Z9cuda_gemmIiLi128ELi4ELi1ELi32ELi8ELi8ELi64ELi0ELi0EEviiiPT_S1_S1_iii_param_5];
	ld.param.u32 	%r149, [_Z9cuda_gemmIiLi128ELi4ELi1ELi32ELi8ELi8ELi64ELi0ELi0EEviiiPT_S1_S1_iii_param_6];
	ld.param.u32 	%r150, [_Z9cuda_gemmIiLi128ELi4ELi1ELi32ELi8ELi8ELi64ELi0ELi0EEviiiPT_S1_S1_iii_param_7];
	cvta.to.global.u64 	%rd1, %rd6;
	mov.u32 	%r1, %tid.x;
	mul.lo.s32 	%r2, %r150, %r149;
	setp.ge.u32 	%p1, %r1, %r2;
	@%p1 bra 	$L__BB540_3;
	mov.u32 	%r3, %ntid.x;
	cvta.to.global.u64 	%rd2, %rd4;
	mov.u32 	%r293, %r1;
$L__BB540_2:
	mul.wide.u32 	%rd7, %r293, 4;
	add.s64 	%rd8, %rd2, %rd7;
	ld.global.u32 	%r151, [%rd8];
	rem.u32 	%r152, %r293, %r149;
	mov.u32 	%r153, _ZZ9cuda_gemmIiLi128ELi4ELi1ELi32ELi8ELi8ELi64ELi0ELi0EEviiiPT_S1_S1_iiiE11kron_fac_sh;
	mad.lo.s32 	%r154, %r152, 36, %r153;
	div.u32 	%r155, %r293, %r150;
	shl.b32 	%r156, %r155, 2;
	add.s32 	%r157, %r154, %r156;
	st.shared.u32 	[%r157], %r151;
	add.s32 	%r293, %r293, %r3;
	setp.lt.u32 	%p2, %r293, %r2;
	@%p2 bra 	$L__BB540_2;
$L__BB540_3:
	div.s32 	%r6, 32, %r150;
	div.u32 	%r7, %r1, %r6;
	mov.u32 	%r302, %ctaid.y;
	mov.u32 	%r9, %nctaid.y;
	shl.b32 	%r10, %r9, 2;
	setp.ge.u32 	%p3, %r302, %r10;
	@%p3 bra 	$L__BB540_67;
	rem.u32 	%r159, %r1, %r6;
	mov.u32 	%r160, %ctaid.x;
	shl.b32 	%r11, %r1, 2;
	shl.b32 	%r12, %r160, 5;
	mov.u32 	%r161, %ntid.x;
	shl.b32 	%r13, %r161, 2;
	and.b32  	%r14, %r159, 7;
	mul.lo.s32 	%r162, %r159, %r150;
	min.s32 	%r15, %r149, 8;
	and.b32  	%r16, %r1, 7;
	mad.lo.s32 	%r17, %r6, %r160, %r1;
	add.s32 	%r18, %r11, %r13;
	max.u32 	%r163, %r18, 32;
	setp.lt.u32 	%p4, %r18, 32;
	selp.u32 	%r164, 1, 0, %p4;
	or.b32  	%r165, %r18, %r164;
	sub.s32 	%r166, %r163, %r165;
	div.u32 	%r167, %r166, %r13;
	add.s32 	%r19, %r167, %r164;
	and.b32  	%r20, %r19, 3;
	shl.b32 	%r168, %r1, 4;
	mov.u32 	%r169, _ZZ9cuda_gemmIiLi128ELi4ELi1ELi32ELi8ELi8ELi64ELi0ELi0EEviiiPT_S1_S1_iiiE3Ash;
	add.s32 	%r21, %r169, %r168;
	shl.b32 	%r48, %r161, 4;
	add.s32 	%r22, %r21, %r48;
	add.s32 	%r23, %r18, %r13;
	add.s32 	%r170, %r14, %r162;
	shl.b32 	%r171, %r170, 2;
	add.s32 	%r24, %r169, %r171;
	add.s32 	%r172, %r159, 1;
	and.b32  	%r25, %r172, 7;
	add.s32 	%r173, %r25, %r162;
	shl.b32 	%r174, %r173, 2;
	add.s32 	%r26, %r169, %r174;
	add.s32 	%r175, %r159, 2;
	and.b32  	%r27, %r175, 7;
	add.s32 	%r176, %r27, %r162;
	shl.b32 	%r177, %r176, 2;
	add.s32 	%r28, %r169, %r177;
	add.s32 	%r178, %r159, 3;
	and.b32  	%r29, %r178, 7;
	add.s32 	%r179, %r29, %r162;
	shl.b32 	%r180, %r179, 2;
	add.s32 	%r30, %r169, %r180;
	xor.b32  	%r31, %r14, 4;
	add.s32 	%r181, %r31, %r162;
	shl.b32 	%r182, %r181, 2;
	add.s32 	%r32, %r169, %r182;
	add.s32 	%r183, %r159, 5;
	and.b32  	%r33, %r183, 7;
	add.s32 	%r184, %r33, %r162;
	shl.b32 	%r185, %r184, 2;
	add.s32 	%r34, %r169, %r185;
	add.s32 	%r186, %r159, 6;
	and.b32  	%r35, %r186, 7;
	add.s32 	%r187, %r35, %r162;
	shl.b32 	%r188, %r187, 2;
	add.s32 	%r36, %r169, %r188;
	add.s32 	%r189, %r159, -1;
	and.b32  	%r37, %r189, 7;
	add.s32 	%r190, %r37, %r162;
	shl.b32 	%r191, %r190, 2;
	add.s32 	%r38, %r169, %r191;
	setp.lt.s32 	%p5, %r14, %r150;
	selp.b32 	%r192, 0, %r150, %p5;
	sub.s32 	%r39, %r14, %r192;
	add.s32 	%r193, %r14, 1;
	setp.lt.s32 	%p6, %r193, %r150;
	selp.b32 	%r194, 0, %r150, %p6;
	sub.s32 	%r40, %r193, %r194;
	add.s32 	%r195, %r14, 2;
	setp.lt.s32 	%p7, %r195, %r150;
	selp.b32 	%r196, 0, %r150, %p7;
	sub.s32 	%r41, %r195, %r196;
	add.s32 	%r197, %r14, 3;
	setp.lt.s32 	%p8, %r197, %r150;
	selp.b32 	%r198, 0, %r150, %p8;
	sub.s32 	%r42, %r197, %r198;
	add.s32 	%r199, %r14, 4;
	setp.lt.s32 	%p9, %r199, %r150;
	selp.b32 	%r200, 0, %r150, %p9;
	sub.s32 	%r43, %r199, %r200;
	add.s32 	%r201, %r14, 5;
	setp.lt.s32 	%p10, %r201, %r150;
	selp.b32 	%r202, 0, %r150, %p10;
	sub.s32 	%r44, %r201, %r202;
	add.s32 	%r203, %r14, 6;
	setp.lt.s32 	%p11, %r203, %r150;
	selp.b32 	%r204, 0, %r150, %p11;
	sub.s32 	%r45, %r203, %r204;
	add.s32 	%r205, %r14, 7;
	setp.lt.s32 	%p12, %r205, %r150;
	selp.b32 	%r206, 0, %r150, %p12;
	sub.s32 	%r46, %r205, %r206;
	mad.lo.s32 	%r47, %r161, 12, %r12;
	shl.b32 	%r207, %r161, 3;
	add.s32 	%r49, %r12, %r207;
	mul.lo.s32 	%r50, %r161, 48;
	shl.b32 	%r51, %r161, 6;
	shl.b32 	%r52, %r161, 5;
	cvta.to.global.u64 	%rd3, %rd5;
	cvt.u16.u32 	%rs1, %r6;
	div.s16 	%rs2, 128, %rs1;
	cvt.s32.s16 	%r53, %rs2;
	shl.b32 	%r256, %r16, 2;
$L__BB540_5:
	setp.gt.u32 	%p13, %r1, 7;
	@%p13 bra 	$L__BB540_13;
	setp.eq.s32 	%p14, %r20, 3;
	mul.lo.s32 	%r63, %r302, %r148;
	add.s32 	%r64, %r63, %r12;
	mov.u32 	%r303, %r11;
	@%p14 bra 	$L__BB540_10;
	setp.eq.s32 	%p15, %r20, 0;
	add.s32 	%r208, %r64, %r11;
	mul.wide.s32 	%rd9, %r208, 4;
	add.s64 	%rd10, %rd1, %rd9;
	ld.global.v4.u32 	{%r209, %r210, %r211, %r212}, [%rd10];
	st.shared.v4.u32 	[%r21], {%r209, %r210, %r211, %r212};
	mov.u32 	%r303, %r18;
	@%p15 bra 	$L__BB540_10;
	setp.eq.s32 	%p16, %r20, 1;
	add.s32 	%r213, %r64, %r18;
	mul.wide.s32 	%rd11, %r213, 4;
	add.s64 	%rd12, %rd1, %rd11;
	ld.global.v4.u32 	{%r214, %r215, %r216, %r217}, [%rd12];
	st.shared.v4.u32 	[%r22], {%r214, %r215, %r216, %r217};
	mov.u32 	%r303, %r23;
	@%p16 bra 	$L__BB540_10;
	add.s32 	%r303, %r23, %r13;
	add.s32 	%r218, %r64, %r23;
	mul.wide.s32 	%rd13, %r218, 4;
	add.s64 	%rd14, %rd1, %rd13;
	ld.global.v4.u32 	{%r219, %r220, %r221, %r222}, [%rd14];
	shl.b32 	%r223, %r13, 2;
	add.s32 	%r224, %r22, %r223;
	st.shared.v4.u32 	[%r224], {%r219, %r220, %r221, %r222};
$L__BB540_10:
	setp.lt.u32 	%p17, %r19, 3;
	@%p17 bra 	$L__BB540_13;
	add.s32 	%r225, %r47, %r303;
	add.s32 	%r308, %r225, %r63;
	add.s32 	%r226, %r49, %r303;
	add.s32 	%r307, %r226, %r63;
	add.s32 	%r227, %r12, %r303;
	add.s32 	%r304, %r227, %r63;
	add.s32 	%r306, %r304, %r13;
	shl.b32 	%r228, %r303, 2;
	mov.u32 	%r229, _ZZ9cuda_gemmIiLi128ELi4ELi1ELi32ELi8ELi8ELi64ELi0ELi0EEviiiPT_S1_S1_iiiE3Ash;
	add.s32 	%r305, %r229, %r228;
$L__BB540_12:
	mul.wide.s32 	%rd15, %r308, 4;
	add.s64 	%rd16, %rd1, %rd15;
	mul.wide.s32 	%rd17, %r307, 4;
	add.s64 	%rd18, %rd1, %rd17;
	mul.wide.s32 	%rd19, %r306, 4;
	add.s64 	%rd20, %rd1, %rd19;
	mul.wide.s32 	%rd21, %r304, 4;
	add.s64 	%rd22, %rd1, %rd21;
	ld.global.v4.u32 	{%r230, %r231, %r232, %r233}, [%rd22];
	st.shared.v4.u32 	[%r305], {%r230, %r231, %r232, %r233};
	add.s32 	%r234, %r303, %r13;
	ld.global.v4.u32 	{%r235, %r236, %r237, %r238}, [%rd20];
	add.s32 	%r239, %r305, %r48;
	st.shared.v4.u32 	[%r239], {%r235, %r236, %r237, %r238};
	add.s32 	%r240, %r234, %r13;
	ld.global.v4.u32 	{%r241, %r242, %r243, %r244}, [%rd18];
	add.s32 	%r245, %r305, %r52;
	st.shared.v4.u32 	[%r245], {%r241, %r242, %r243, %r244};
	add.s32 	%r246, %r240, %r13;
	ld.global.v4.u32 	{%r247, %r248, %r249, %r250}, [%rd16];
	add.s32 	%r251, %r305, %r50;
	st.shared.v4.u32 	[%r251], {%r247, %r248, %r249, %r250};
	add.s32 	%r303, %r246, %r13;
	add.s32 	%r308, %r308, %r48;
	add.s32 	%r307, %r307, %r48;
	add.s32 	%r306, %r306, %r48;
	add.s32 	%r305, %r305, %r51;
	add.s32 	%r304, %r304, %r48;
	setp.lt.u32 	%p18, %r303, 32;
	@%p18 bra 	$L__BB540_12;
$L__BB540_13:
	setp.lt.s32 	%p19, %r6, 1;
	bar.sync 	0;
	mov.b32 	%r343, 0;
	@%p19 bra 	$L__BB540_66;
	setp.lt.s32 	%p20, %r150, 1;
	@%p20 bra 	$L__BB540_16;
	ld.shared.u32 	%r301, [%r24];
$L__BB540_16:
	setp.lt.s32 	%p21, %r150, 2;
	@%p21 bra 	$L__BB540_18;
	ld.shared.u32 	%r300, [%r26];
$L__BB540_18:
	setp.lt.s32 	%p22, %r150, 3;
	@%p22 bra 	$L__BB540_20;
	ld.shared.u32 	%r299, [%r28];
$L__BB540_20:
	setp.lt.s32 	%p23, %r150, 4;
	@%p23 bra 	$L__BB540_22;
	ld.shared.u32 	%r298, [%r30];
$L__BB540_22:
	setp.lt.s32 	%p24, %r150, 5;
	@%p24 bra 	$L__BB540_24;
	ld.shared.u32 	%r297, [%r32];
$L__BB540_24:
	setp.lt.s32 	%p25, %r150, 6;
	@%p25 bra 	$L__BB540_26;
	ld.shared.u32 	%r296, [%r34];
$L__BB540_26:
	setp.lt.s32 	%p26, %r150, 7;
	@%p26 bra 	$L__BB540_28;
	ld.shared.u32 	%r295, [%r36];
$L__BB540_28:
	setp.lt.s32 	%p27, %r150, 8;
	@%p27 bra 	$L__BB540_30;
	ld.shared.u32 	%r294, [%r38];
$L__BB540_30:
	setp.ge.s32 	%p28, %r7, %r15;
	@%p28 bra 	$L__BB540_66;
	mov.b32 	%r343, 0;
	mov.u32 	%r318, %r7;
$L__BB540_32:
	setp.gt.u32 	%p29, %r150, 64;
	mov.u32 	%r255, _ZZ9cuda_gemmIiLi128ELi4ELi1ELi32ELi8ELi8ELi64ELi0ELi0EEviiiPT_S1_S1_iiiE11kron_fac_sh;
	mad.lo.s32 	%r102, %r318, 36, %r255;
	add.s32 	%r257, %r102, %r256;
	ld.shared.u32 	%r103, [%r257];
	@%p29 bra 	$L__BB540_49;
	setp.eq.s32 	%p38, %r150, 0;
	mov.b32 	%r321, 0;
	@%p38 bra 	$L__BB540_35;
	shfl.sync.idx.b32	%r284|%p39, %r103, %r39, 6175, -1;
	mul.lo.s32 	%r321, %r284, %r301;
$L__BB540_35:
	setp.lt.s32 	%p40, %r150, 2;
	@%p40 bra 	$L__BB540_37;
	shfl.sync.idx.b32	%r285|%p41, %r103, %r40, 6175, -1;
	mad.lo.s32 	%r321, %r285, %r300, %r321;
$L__BB540_37:
	setp.lt.s32 	%p42, %r150, 3;
	@%p42 bra 	$L__BB540_39;
	shfl.sync.idx.b32	%r286|%p43, %r103, %r41, 6175, -1;
	mad.lo.s32 	%r321, %r286, %r299, %r321;
$L__BB540_39:
	setp.lt.s32 	%p44, %r150, 4;
	@%p44 bra 	$L__BB540_41;
	shfl.sync.idx.b32	%r287|%p45, %r103, %r42, 6175, -1;
	mad.lo.s32 	%r321, %r287, %r298, %r321;
$L__BB540_41:
	setp.lt.s32 	%p46, %r150, 5;
	@%p46 bra 	$L__BB540_43;
	shfl.sync.idx.b32	%r288|%p47, %r103, %r43, 6175, -1;
	mad.lo.s32 	%r321, %r288, %r297, %r321;
$L__BB540_43:
	setp.lt.s32 	%p48, %r150, 6;
	@%p48 bra 	$L__BB540_45;
	shfl.sync.idx.b32	%r289|%p49, %r103, %r44, 6175, -1;
	mad.lo.s32 	%r321, %r289, %r296, %r321;
$L__BB540_45:
	setp.lt.s32 	%p50, %r150, 7;
	@%p50 bra 	$L__BB540_47;
	shfl.sync.idx.b32	%r290|%p51, %r103, %r45, 6175, -1;
	mad.lo.s32 	%r321, %r290, %r295, %r321;
$L__BB540_47:
	setp.lt.s32 	%p52, %r150, 8;
	@%p52 bra 	$L__BB540_65;
	shfl.sync.idx.b32	%r291|%p53, %r103, %r46, 6175, -1;
	mad.lo.s32 	%r321, %r291, %r294, %r321;
	bra.uni 	$L__BB540_65;
$L__BB540_49:
	mov.b32 	%r321, 0;
	@%p20 bra 	$L__BB540_51;
	shl.b32 	%r259, %r14, 2;
	add.s32 	%r260, %r102, %r259;
	ld.shared.u32 	%r261, [%r260];
	mul.lo.s32 	%r321, %r261, %r301;
$L__BB540_51:
	@%p21 bra 	$L__BB540_53;
	shl.b32 	%r262, %r25, 2;
	add.s32 	%r263, %r102, %r262;
	ld.shared.u32 	%r264, [%r263];
	mad.lo.s32 	%r321, %r264, %r300, %r321;
$L__BB540_53:
	@%p22 bra 	$L__BB540_55;
	shl.b32 	%r265, %r27, 2;
	add.s32 	%r266, %r102, %r265;
	ld.shared.u32 	%r267, [%r266];
	mad.lo.s32 	%r321, %r267, %r299, %r321;
$L__BB540_55:
	@%p23 bra 	$L__BB540_57;
	shl.b32 	%r268, %r29, 2;
	add.s32 	%r269, %r102, %r268;
	ld.shared.u32 	%r270, [%r269];
	mad.lo.s32 	%r321, %r270, %r298, %r321;
$L__BB540_57:
	@%p24 bra 	$L__BB540_59;
	shl.b32 	%r271, %r31, 2;
	add.s32 	%r272, %r102, %r271;
	ld.shared.u32 	%r273, [%r272];
	mad.lo.s32 	%r321, %r273, %r297, %r321;
$L__BB540_59:
	@%p25 bra 	$L__BB540_61;
	shl.b32 	%r274, %r33, 2;
	add.s32 	%r275, %r102, %r274;
	ld.shared.u32 	%r276, [%r275];
	mad.lo.s32 	%r321, %r276, %r296, %r321;
$L__BB540_61:
	setp.lt.s32 	%p36, %r150, 7;
	@%p36 bra 	$L__BB540_63;
	shl.b32 	%r277, %r35, 2;
	add.s32 	%r278, %r102, %r277;
	ld.shared.u32 	%r279, [%r278];
	mad.lo.s32 	%r321, %r279, %r295, %r321;
$L__BB540_63:
	setp.lt.s32 	%p37, %r150, 8;
	@%p37 bra 	$L__BB540_65;
	shl.b32 	%r280, %r37, 2;
	add.s32 	%r281, %r102, %r280;
	ld.shared.u32 	%r282, [%r281];
	mad.lo.s32 	%r321, %r282, %r294, %r321;
$L__BB540_65:
	add.s32 	%r343, %r321, %r343;
	add.s32 	%r318, %r318, %r53;
	setp.lt.s32 	%p54, %r318, %r15;
	@%p54 bra 	$L__BB540_32;
$L__BB540_66:
	bar.sync 	0;
	mad.lo.s32 	%r292, %r302, %r147, %r17;
	mul.wide.s32 	%rd23, %r292, 4;
	add.s64 	%rd24, %rd3, %rd23;
	st.global.u32 	[%rd24], %r343;
	add.s32 	%r302, %r302, %r9;
	setp.lt.u32 	%p55, %r302, %r10;
	@%p55 bra 	$L__BB540_5;
$L__BB540_67:
	ret;

}
	// .globl	_Z9cuda_gemmIiLi128ELi4ELi1ELi32ELi8ELi8ELi64ELi0ELi1EEviiiPT_S1_S1_iii
.visible .entry _Z9cuda_gemmIiLi128ELi4ELi1ELi32ELi8ELi8ELi64ELi0ELi1EEviiiPT_S1_S1_iii(
	.param .u32 _Z9cuda_gemmIiLi128ELi4ELi1ELi32ELi8ELi8ELi64ELi0ELi1EEviiiPT_S1_S1_iii_param_0,
	.param .u32 _Z9cuda_gemmIiLi128ELi4ELi1ELi32ELi8ELi8ELi64ELi0ELi1EEviiiPT_S1_S1_iii_param_1,
	.param .u32 _Z9cuda_gemmIiLi128ELi4ELi1ELi32ELi8ELi8ELi64ELi0ELi1EEviiiPT_S1_S1_iii_param_2,
	.param .u64 .ptr .align 1 _Z9cuda_gemmIiLi128ELi4ELi1ELi32ELi8ELi8ELi64ELi0ELi1EEviiiPT_S1_S1_iii_param_3,
	.param .u64 .ptr .align 1 _Z9cuda_gemmIiLi128ELi4ELi1ELi32ELi8ELi8ELi64ELi0ELi1EEviiiPT_S1_S1_iii_param_4,
	.param .u64 .ptr .align 1 _Z9cuda_gemmIiLi128ELi4ELi1ELi32ELi8ELi8ELi64ELi0ELi1EEviiiPT_S1_S1_iii_param_5,
	.param .u32 _Z9cuda_gemmIiLi128ELi4ELi1ELi32ELi8ELi8ELi64ELi0ELi1EEviiiPT_S1_S1_iii_param_6,
	.param .u32 _Z9cuda_gemmIiLi128ELi4ELi1ELi32ELi8ELi8ELi64ELi0ELi1EEviiiPT_S1_S1_iii_param_7,
	.param .u32 _Z9cuda_gemmIiLi128ELi4ELi1ELi32ELi8ELi8ELi64ELi0ELi1EEviiiPT_S1_S1_iii_param_8
)
.maxntid 128
{
	.reg .pred 	%p<19>;
	.reg .b32 	%r<128>;
	.reg .b64 	%rd<21>;
	// demoted variable
	.shared .align 128 .b8 _ZZ9cuda_gemmIiLi128ELi4ELi1ELi32ELi8ELi8ELi64ELi0ELi1EEviiiPT_S1_S1_iiiE11kron_fac_sh[288];
	// demoted variable
	.shared .align 128 .b8 _ZZ9cuda_gemmIiLi128ELi4ELi1ELi32ELi8ELi8ELi64ELi0ELi1EEviiiPT_S1_S1_iiiE3Ash[128];
	ld.param.u32 	%r34, [_Z9cuda_gemmIiLi128ELi4ELi1ELi32ELi8ELi8ELi64ELi0ELi1EEviiiPT_S1_S1_iii_param_2];
	ld.param.u64 	%rd7, [_Z9cuda_gemmIiLi128ELi4ELi1ELi32ELi8ELi8ELi64ELi0ELi1EEviiiPT_S1_S1_iii_param_3];
	ld.param.u64 	%rd8, [_Z9cuda_gemmIiLi128ELi4ELi1ELi32ELi8ELi8ELi64ELi0ELi1EEviiiPT_S1_S1_iii_param_4];
	cvta.to.global.u64 	%rd1, %rd8;
	mov.u32 	%r1, %tid.x;
	setp.gt.u32 	%p1, %r1, 63;
	@%p1 bra 	$L__BB541_7;
	mov.u32 	%r2, %ntid.x;
	add.s32 	%r35, %r1, %r2;
	max.u32 	%r36, %r35, 64;
	setp.lt.u32 	%p2, %r35, 64;
	selp.u32 	%r37, 1, 0, %p2;
	add.s32 	%r38, %r35, %r37;
	sub.s32 	%r39, %r36, %r38;
	div.u32 	%r40, %r39, %r2;
	add.s32 	%r3, %r40, %r37;
	and.b32  	%r41, %r3, 3;
	setp.eq.s32 	%p3, %r41, 3;
	mov.u32 	%r120, %r1;
	@%p3 bra 	$L__BB541_4;
	mul.wide.u32 	%rd9, %r1, 4;
	add.s64 	%rd20, %rd1, %rd9;
	mul.wide.u32 	%rd3, %r2, 4;
	add.s32 	%r42, %r3, 1;
	and.b32  	%r43, %r42, 3;
	neg.s32 	%r118, %r43;
	mov.u32 	%r120, %r1;
$L__BB541_3:
	.pragma "nounroll";
	ld.global.u32 	%r44, [%rd20];
	and.b32  	%r45, %r120, 7;
	mov.u32 	%r46, _ZZ9cuda_gemmIiLi128ELi4ELi1ELi32ELi8ELi8ELi64ELi0ELi1EEviiiPT_S1_S1_iiiE11kron_fac_sh;
	mad.lo.s32 	%r47, %r45, 36, %r46;
	shr.u32 	%r48, %r120, 1;
	and.b32  	%r49, %r48, 2147483644;
	add.s32 	%r50, %r47, %r49;
	st.shared.u32 	[%r50], %r44;
	add.s32 	%r120, %r120, %r2;
	add.s64 	%rd20, %rd20, %rd3;
	add.s32 	%r118, %r118, 1;
	setp.ne.s32 	%p4, %r118, 0;
	@%p4 bra 	$L__BB541_3;
$L__BB541_4:
	setp.lt.u32 	%p5, %r3, 3;
	@%p5 bra 	$L__BB541_7;
	shl.b32 	%r51, %r2, 1;
	add.s32 	%r123, %r120, %r51;
	shl.b32 	%r11, %r2, 2;
	mad.lo.s32 	%r122, %r2, 3, %r120;
	add.s32 	%r121, %r2, %r120;
$L__BB541_6:
	mul.wide.u32 	%rd10, %r120, 4;
	add.s64 	%rd11, %rd1, %rd10;
	ld.global.u32 	%r52, [%rd11];
	and.b32  	%r53, %r120, 7;
	mov.u32 	%r54, _ZZ9cuda_gemmIiLi128ELi4ELi1ELi32ELi8ELi8ELi64ELi0ELi1EEviiiPT_S1_S1_iiiE11kron_fac_sh;
	mad.lo.s32 	%r55, %r53, 36, %r54;
	shr.u32 	%r56, %r120, 1;
	and.b32  	%r57, %r56, 2147483644;
	add.s32 	%r58, %r55, %r57;
	st.shared.u32 	[%r58], %r52;
	add.s32 	%r59, %r120, %r2;
	mul.wide.u32 	%rd12, %r121, 4;
	add.s64 	%rd13, %rd1, %rd12;
	ld.global.u32 	%r60, [%rd13];
	and.b32  	%r61, %r121, 7;
	mad.lo.s32 	%r62, %r61, 36, %r54;
	shr.u32 	%r63, %r121, 1;
	and.b32  	%r64, %r63, 2147483644;
	add.s32 	%r65, %r62, %r64;
	st.shared.u32 	[%r65], %r60;
	add.s32 	%r66, %r59, %r2;
	mul.wide.u32 	%rd14, %r123, 4;
	add.s64 	%rd15, %rd1, %rd14;
	ld.global.u32 	%r67, [%rd15];
	and.b32  	%r68, %r123, 7;
	mad.lo.s32 	%r69, %r68, 36, %r54;
	shr.u32 	%r70, %r123, 1;
	and.b32  	%r71, %r70, 2147483644;
	add.s32 	%r72, %r69, %r71;
	st.shared.u32 	[%r72], %r67;
	add.s32 	%r73, %r66, %r2;
	mul.wide.u32 	%rd16, %r122, 4;
	add.s64 	%rd17, %rd1, %rd16;
	ld.global.u32 	%r74, [%rd17];
	and.b32  	%r75, %r122, 7;
	mad.lo.s32 	%r76, %r75, 36, %r54;
	shr.u32 	%r77, %r122, 1;
	and.b32  	%r78, %r77, 2147483644;
	add.s32 	%r79, %r76, %r78;
	st.shared.u32 	[%r79], %r74;
	add.s32 	%r120, %r73, %r2;
	add.s32 	%r123, %r123, %r11;
	add.s32 	%r122, %r122, %r11;
	add.s32 	%r121, %r121, %r11;
	setp.lt.u32 	%p6, %r120, 64;
	@%p6 bra 	$L__BB541_6;
$L__BB541_7:
	mov.u32 	%r22, %ctaid.y;
	mov.u32 	%r80, %nctaid.y;
	shl.b32 	%r81, %r80, 2;
	setp.ge.u32 	%p7, %r22, %r81;
	@%p7 bra 	$L__BB541_14;
	setp.gt.u32 	%p8, %r1, 7;
	@%p8 bra 	$L__BB541_11;
	shl.b32 	%r127, %r1, 2;
	mov.u32 	%r82, %ctaid.x;
	shl.b32 	%r83, %r82, 5;
	mov.u32 	%r84, %ntid.x;
	shl.b32 	%r24, %r84, 2;
	shl.b32 	%r85, %r1, 4;
	mov.u32 	%r86, _ZZ9cuda_gemmIiLi128ELi4ELi1ELi32ELi8ELi8ELi64ELi0ELi1EEviiiPT_S1_S1_iiiE3Ash;
	add.s32 	%r126, %r86, %r85;
	shl.b32 	%r26, %r84, 4;
	mad.lo.s32 	%r87, %r34, %r22, %r83;
	add.s32 	%r125, %r87, %r127;
	cvta.to.global.u64 	%rd6, %rd7;
$L__BB541_10:
	mul.wide.s32 	%rd18, %r125, 4;
	add.s64 	%rd19, %rd6, %rd18;
	ld.global.v4.u32 	{%r88, %r89, %r90, %r91}, [%rd19];
	st.shared.v4.u32 	[%r126], {%r88, %r89, %r90, %r91};
	add.s32 	%r127, %r127, %r24;
	add.s32 	%r126, %r126, %r26;
	add.s32 	%r125, %r125, %r24;
	setp.lt.u32 	%p9, %r127, 32;
	@%p9 bra 	$L__BB541_10;
$L__BB541_11:
	bar.sync 	0;
	setp.gt.u32 	%p10, %r1, 31;
	@%p10 bra 	$L__BB541_13;
	and.b32  	%r92, %r1, 3;
	shr.u32 	%r93, %r1, 2;
	mov.u32 	%r94, _ZZ9cuda_gemmIiLi128ELi4ELi1ELi32ELi8ELi8ELi64ELi0ELi1EEviiiPT_S1_S1_iiiE11kron_fac_sh;
	mad.lo.s32 	%r95, %r93, 36, %r94;
	shl.b32 	%r96, %r1, 2;
	and.b32  	%r97, %r96, 28;
	add.s32 	%r98, %r95, %r97;
	ld.shared.u32 	%r99, [%r98];
	shfl.sync.idx.b32	%r100|%p11, %r99, %r92, 6175, -1;
	add.s32 	%r101, %r92, 1;
	shfl.sync.idx.b32	%r102|%p12, %r99, %r101, 6175, -1;
	add.s32 	%r103, %r92, 2;
	shfl.sync.idx.b32	%r104|%p13, %r99, %r103, 6175, -1;
	add.s32 	%r105, %r92, 3;
	shfl.sync.idx.b32	%r106|%p14, %r99, %r105, 6175, -1;
	or.b32  	%r107, %r92, 4;
	shfl.sync.idx.b32	%r108|%p15, %r99, %r107, 6175, -1;
	add.s32 	%r109, %r92, 5;
	and.b32  	%r110, %r109, 7;
	shfl.sync.idx.b32	%r111|%p16, %r99, %r110, 6175, -1;
	add.s32 	%r112, %r92, 6;
	and.b32  	%r113, %r112, 7;
	shfl.sync.idx.b32	%r114|%p17, %r99, %r113, 6175, -1;
	add.s32 	%r115, %r92, -1;
	and.b32  	%r116, %r115, 7;
	shfl.sync.idx.b32	%r117|%p18, %r99, %r116, 6175, -1;
$L__BB541_13:
	bar.sync 	0;
$L__BB541_14:
	ret;

}
	// .globl	_Z9cuda_gemmIiLi128ELi4ELi1ELi32ELi8ELi8ELi64ELi1ELi0EEviiiPT_S1_S1_iii
.visible .entry _Z9cuda_gemmIiLi128ELi4ELi1ELi32ELi8ELi8ELi64ELi1ELi0EEviiiPT_S1_S1_iii(
	.param .u32 _Z9cuda_gemmIiLi128ELi4ELi1ELi32ELi8ELi8ELi64ELi1ELi0EEviiiPT_S1_S1_iii_param_0,
	.param .u32 _Z9cuda_gemmIiLi128ELi4ELi1ELi32ELi8ELi8ELi64ELi1ELi0EEviiiPT_S1_S1_iii_param_1,
	.param .u32 _Z9cuda_gemmIiLi128ELi4ELi1ELi32ELi8ELi8ELi64ELi1ELi0EEviiiPT_S1_S1_iii_param_2,
	.param .u64 .ptr .align 1 _Z9cuda_gemmIiLi128ELi4ELi1ELi32ELi8ELi8ELi64ELi1ELi0EEviiiPT_S1_S1_iii_param_3,
	.param .u64 .ptr .align 1 _Z9cuda_gemmIiLi128ELi4ELi1ELi32ELi8ELi8ELi64ELi1ELi0EEviiiPT_S1_S1_iii_param_4,
	.param .u64 .ptr .align 1 _Z9cuda_gemmIiLi128ELi4ELi1ELi32ELi8ELi8ELi64ELi1ELi0EEviiiPT_S1_S1_iii_param_5,
	.param .u32 _Z9cuda_gemmIiLi128ELi4ELi1ELi32ELi8ELi8ELi64ELi1ELi0EEviiiPT_S1_S1_iii_param_6,
	.param .u32 _Z9cuda_gemmIiLi128ELi4ELi1ELi32ELi8ELi8ELi64ELi1ELi0EEviiiPT_S1_S1_iii_param_7,
	.param .u32 _Z9cuda_gemmIiLi128ELi4ELi1ELi32ELi8ELi8ELi64ELi1ELi0EEviiiPT_S1_S1_iii_param_8
)
.maxntid 128
{
	.reg .pred 	%p<56>;
	.reg .b16 	%rs<3>;
	.reg .b32 	%r<335>;
	.reg .b64 	%rd<26>;
	// demoted variable
	.shared .align 128 .b8 _ZZ9cuda_gemmIiLi128ELi4ELi1ELi32ELi8ELi8ELi64ELi1ELi0EEviiiPT_S1_S1_iiiE11kron_fac_sh[288];
	// demoted variable
	.shared .align 128 .b8 _ZZ9cuda_gemmIiLi128ELi4ELi1ELi32ELi8ELi8ELi64ELi1ELi0EEviiiPT_S1_S1_iiiE3Ash[128];
	ld.param.u64 	%rd5, [_Z9cuda_gemmIiLi128ELi4ELi1ELi32ELi8ELi8ELi64ELi1ELi0EEviiiPT_S1_S1_iii_param_3];
	ld.param.u64 	%rd3, [_Z9cuda_gemmIiLi128ELi4ELi1ELi32ELi8ELi8ELi64ELi1ELi0EEviiiPT_S1_S1_iii_param_4];
	ld.param.u32 	%r142, [_Z9cuda_gemmIiLi128ELi4ELi1ELi32ELi8ELi8ELi64ELi1ELi0EEviiiPT_S1_S1_iii_param_6];
	ld.param.u32 	%r143, [_Z9cuda_gemmIiLi128ELi4ELi1ELi32ELi8ELi8ELi64ELi1ELi0EEviiiPT_S1_S1_iii_param_7];
	cvta.to.global.u64 	%rd1, %rd5;
	mov.u32 	%r1, %tid.x;
	mul.lo.s32 	%r2, %r143, %r142;
	setp.ge.u32 	%p1, %r1, %r2;
	@%p1 bra 	$L__BB542_3;
	mov.u32 	%r3, %ntid.x;
	cvta.to.global.u64 	%rd2, %rd3;
	mov.u32 	%r146, _ZZ9cuda_gemmIiLi128ELi4ELi1ELi32ELi8ELi8ELi64ELi1ELi0EEviiiPT_S1_S1_iiiE11kron_fac_sh;
	mov.u32 	%r284, %r1;
$L__BB542_2:
	mul.wide.u32 	%rd6, %r284, 4;
	add.s64 	%rd7, %rd2, %rd6;
	ld.global.u32 	%r144, [%rd7];
	rem.u32 	%r145, %r284, %r142;
	mad.lo.s32 	%r147, %r145, 36, %r146;
	div.u32 	%r148, %r284, %r143;
	shl.b32 	%r149, %r148, 2;
	add.s32 	%r150, %r147, %r149;
	st.shared.u32 	[%r150], %r144;
	add.s32 	%r284, %r284, %r3;
	setp.lt.u32 	%p2, %r284, %r2;
	@%p2 bra 	$L__BB542_2;
$L__BB542_3:
	div.s32 	%r6, 32, %r143;
	div.u32 	%r7, %r1, %r6;
	mov.u32 	%r293, %ctaid.y;
	mov.u32 	%r9, %nctaid.y;
	shl.b32 	%r10, %r9, 2;
	setp.ge.u32 	%p3, %r293, %r10;
	@%p3 bra 	$L__BB542_67;
	rem.u32 	%r152, %r1, %r6;
	shl.b32 	%r11, %r1, 2;
	mov.u32 	%r153, %ntid.x;
	shl.b32 	%r12, %r153, 2;
	and.b32  	%r13, %r152, 7;
	mul.lo.s32 	%r154, %r152, %r143;
	min.s32 	%r14, %r142, 8;
	add.s32 	%r15, %r11, %r12;
	max.u32 	%r155, %r15, 32;
	setp.lt.u32 	%p4, %r15, 32;
	selp.u32 	%r156, 1, 0, %p4;
	or.b32  	%r157, %r15, %r156;
	sub.s32 	%r158, %r155, %r157;
	div.u32 	%r159, %r158, %r12;
	add.s32 	%r16, %r159, %r156;
	and.b32  	%r17, %r16, 3;
	shl.b32 	%r160, %r1, 4;
	mov.u32 	%r161, _ZZ9cuda_gemmIiLi128ELi4ELi1ELi32ELi8ELi8ELi64ELi1ELi0EEviiiPT_S1_S1_iiiE3Ash;
	add.s32 	%r18, %r161, %r160;
	shl.b32 	%r44, %r153, 4;
	add.s32 	%r19, %r18, %r44;
	add.s32 	%r20, %r15, %r12;
	add.s32 	%r162, %r13, %r154;
	shl.b32 	%r163, %r162, 2;
	add.s32 	%r21, %r161, %r163;
	add.s32 	%r164, %r152, 1;
	and.b32  	%r22, %r164, 7;
	add.s32 	%r165, %r22, %r154;
	shl.b32 	%r166, %r165, 2;
	add.s32 	%r23, %r161, %r166;
	add.s32 	%r167, %r152, 2;
	and.b32  	%r24, %r167, 7;
	add.s32 	%r168, %r24, %r154;
	shl.b32 	%r169, %r168, 2;
	add.s32 	%r25, %r161, %r169;
	add.s32 	%r170, %r152, 3;
	and.b32  	%r26, %r170, 7;
	add.s32 	%r171, %r26, %r154;
	shl.b32 	%r172, %r171, 2;
	add.s32 	%r27, %r161, %r172;
	xor.b32  	%r28, %r13, 4;
	add.s32 	%r173, %r28, %r154;
	shl.b32 	%r174, %r173, 2;
	add.s32 	%r29, %r161, %r174;
	add.s32 	%r175, %r152, 5;
	and.b32  	%r30, %r175, 7;
	add.s32 	%r176, %r30, %r154;
	shl.b32 	%r177, %r176, 2;
	add.s32 	%r31, %r161, %r177;
	add.s32 	%r178, %r152, 6;
	and.b32  	%r32, %r178, 7;
	add.s32 	%r179, %r32, %r154;
	shl.b32 	%r180, %r179, 2;
	add.s32 	%r33, %r161, %r180;
	add.s32 	%r181, %r152, -1;
	and.b32  	%r34, %r181, 7;
	add.s32 	%r182, %r34, %r154;
	shl.b32 	%r183, %r182, 2;
	add.s32 	%r35, %r161, %r183;
	setp.lt.s32 	%p5, %r13, %r143;
	selp.b32 	%r184, 0, %r143, %p5;
	sub.s32 	%r36, %r13, %r184;
	add.s32 	%r185, %r13, 1;
	setp.lt.s32 	%p6, %r185, %r143;
	selp.b32 	%r186, 0, %r143, %p6;
	sub.s32 	%r37, %r185, %r186;
	add.s32 	%r187, %r13, 2;
	setp.lt.s32 	%p7, %r187, %r143;
	selp.b32 	%r188, 0, %r143, %p7;
	sub.s32 	%r38, %r187, %r188;
	add.s32 	%r189, %r13, 3;
	setp.lt.s32 	%p8, %r189, %r143;
	selp.b32 	%r190, 0, %r143, %p8;
	sub.s32 	%r39, %r189, %r190;
	add.s32 	%r191, %r13, 4;
	setp.lt.s32 	%p9, %r191, %r143;
	selp.b32 	%r192, 0, %r143, %p9;
	sub.s32 	%r40, %r191, %r192;
	add.s32 	%r193, %r13, 5;
	setp.lt.s32 	%p10, %r193, %r143;
	selp.b32 	%r194, 0, %r143, %p10;
	sub.s32 	%r41, %r193, %r194;
	add.s32 	%r195, %r13, 6;
	setp.lt.s32 	%p11, %r195, %r143;
	selp.b32 	%r196, 0, %r143, %p11;
	sub.s32 	%r42, %r195, %r196;
	add.s32 	%r197, %r13, 7;
	setp.lt.s32 	%p12, %r197, %r143;
	selp.b32 	%r198, 0, %r143, %p12;
	sub.s32 	%r43, %r197, %r198;
	shl.b32 	%r45, %r153, 3;
	mul.lo.s32 	%r46, %r153, 48;
	shl.b32 	%r47, %r153, 6;
	shl.b32 	%r48, %r153, 5;
	cvt.u16.u32 	%rs1, %r6;
	div.s16 	%rs2, 128, %rs1;
	cvt.s32.s16 	%r49, %rs2;
$L__BB542_5:
	setp.gt.u32 	%p13, %r1, 7;
	@%p13 bra 	$L__BB542_13;
	setp.eq.s32 	%p14, %r17, 3;
	shl.b32 	%r59, %r293, 5;
	mov.u32 	%r294, %r11;
	@%p14 bra 	$L__BB542_10;
	setp.eq.s32 	%p15, %r17, 0;
	add.s32 	%r199, %r59, %r11;
	mul.wide.s32 	%rd8, %r199, 4;
	add.s64 	%rd9, %rd1, %rd8;
	ld.global.v4.u32 	{%r200, %r201, %r202, %r203}, [%rd9];
	st.shared.v4.u32 	[%r18], {%r200, %r201, %r202, %r203};
	mov.u32 	%r294, %r15;
	@%p15 bra 	$L__BB542_10;
	setp.eq.s32 	%p16, %r17, 1;
	add.s32 	%r204, %r59, %r15;
	mul.wide.s32 	%rd10, %r204, 4;
	add.s64 	%rd11, %rd1, %rd10;
	ld.global.v4.u32 	{%r205, %r206, %r207, %r208}, [%rd11];
	st.shared.v4.u32 	[%r19], {%r205, %r206, %r207, %r208};
	mov.u32 	%r294, %r20;
	@%p16 bra 	$L__BB542_10;
	add.s32 	%r294, %r20, %r12;
	add.s32 	%r209, %r59, %r20;
	mul.wide.s32 	%rd12, %r209, 4;
	add.s64 	%rd13, %rd1, %rd12;
	ld.global.v4.u32 	{%r210, %r211, %r212, %r213}, [%rd13];
	shl.b32 	%r214, %r12, 2;
	add.s32 	%r215, %r19, %r214;
	st.shared.v4.u32 	[%r215], {%r210, %r211, %r212, %r213};
$L__BB542_10:
	setp.lt.u32 	%p17, %r16, 3;
	@%p17 bra 	$L__BB542_13;
	mov.u32 	%r216, %ntid.x;
	add.s32 	%r295, %r294, %r59;
	mad.lo.s32 	%r299, %r216, 12, %r295;
	add.s32 	%r298, %r295, %r45;
	add.s32 	%r297, %r295, %r12;
	shl.b32 	%r217, %r294, 2;
	mov.u32 	%r218, _ZZ9cuda_gemmIiLi128ELi4ELi1ELi32ELi8ELi8ELi64ELi1ELi0EEviiiPT_S1_S1_iiiE3Ash;
	add.s32 	%r296, %r218, %r217;
$L__BB542_12:
	mul.wide.s32 	%rd14, %r299, 4;
	add.s64 	%rd15, %rd1, %rd14;
	mul.wide.s32 	%rd16, %r298, 4;
	add.s64 	%rd17, %rd1, %rd16;
	mul.wide.s32 	%rd18, %r297, 4;
	add.s64 	%rd19, %rd1, %rd18;
	mul.wide.s32 	%rd20, %r295, 4;
	add.s64 	%rd21, %rd1, %rd20;
	ld.global.v4.u32 	{%r219, %r220, %r221, %r222}, [%rd21];
	st.shared.v4.u32 	[%r296], {%r219, %r220, %r221, %r222};
	add.s32 	%r223, %r294, %r12;
	ld.global.v4.u32 	{%r224, %r225, %r226, %r227}, [%rd19];
	add.s32 	%r228, %r296, %r44;
	st.shared.v4.u32 	[%r228], {%r224, %r225, %r226, %r227};
	add.s32 	%r229, %r223, %r12;
	ld.global.v4.u32 	{%r230, %r231, %r232, %r233}, [%rd17];
	add.s32 	%r234, %r296, %r48;
	st.shared.v4.u32 	[%r234], {%r230, %r231, %r232, %r233};
	add.s32 	%r235, %r229, %r12;
	ld.global.v4.u32 	{%r236, %r237, %r238, %r239}, [%rd15];
	add.s32 	%r240, %r296, %r46;
	st.shared.v4.u32 	[%r240], {%r236, %r237, %r238, %r239};
	add.s32 	%r294, %r235, %r12;
	add.s32 	%r299, %r299, %r44;
	add.s32 	%r298, %r298, %r44;
	add.s32 	%r297, %r297, %r44;
	add.s32 	%r296, %r296, %r47;
	add.s32 	%r295, %r295, %r44;
	setp.lt.u32 	%p18, %r294, 32;
	@%p18 bra 	$L__BB542_12;
$L__BB542_13:
	setp.lt.s32 	%p19, %r6, 1;
	bar.sync 	0;
	mov.b32 	%r334, 0;
	@%p19 bra 	$L__BB542_66;
	setp.lt.s32 	%p20, %r143, 1;
	@%p20 bra 	$L__BB542_16;
	ld.shared.u32 	%r292, [%r21];
$L__BB542_16:
	setp.lt.s32 	%p21, %r143, 2;
	@%p21 bra 	$L__BB542_18;
	ld.shared.u32 	%r291, [%r23];
$L__BB542_18:
	setp.lt.s32 	%p22, %r143, 3;
	@%p22 bra 	$L__BB542_20;
	ld.shared.u32 	%r290, [%r25];
$L__BB542_20:
	setp.lt.s32 	%p23, %r143, 4;
	@%p23 bra 	$L__BB542_22;
	ld.shared.u32 	%r289, [%r27];
$L__BB542_22:
	setp.lt.s32 	%p24, %r143, 5;
	@%p24 bra 	$L__BB542_24;
	ld.shared.u32 	%r288, [%r29];
$L__BB542_24:
	setp.lt.s32 	%p25, %r143, 6;
	@%p25 bra 	$L__BB542_26;
	ld.shared.u32 	%r287, [%r31];
$L__BB542_26:
	setp.lt.s32 	%p26, %r143, 7;
	@%p26 bra 	$L__BB542_28;
	ld.shared.u32 	%r286, [%r33];
$L__BB542_28:
	setp.lt.s32 	%p27, %r143, 8;
	@%p27 bra 	$L__BB542_30;
	ld.shared.u32 	%r285, [%r35];
$L__BB542_30:
	setp.ge.s32 	%p28, %r7, %r14;
	@%p28 bra 	$L__BB542_66;
	mov.b32 	%r334, 0;
	mov.u32 	%r309, %r7;
$L__BB542_32:
	setp.gt.u32 	%p29, %r143, 64;
	mov.u32 	%r244, _ZZ9cuda_gemmIiLi128ELi4ELi1ELi32ELi8ELi8ELi64ELi1ELi0EEviiiPT_S1_S1_iiiE11kron_fac_sh;
	mad.lo.s32 	%r97, %r309, 36, %r244;
	shl.b32 	%r245, %r1, 2;
	and.b32  	%r246, %r245, 28;
	add.s32 	%r247, %r97, %r246;
	ld.shared.u32 	%r98, [%r247];
	@%p29 bra 	$L__BB542_49;
	setp.eq.s32 	%p38, %r143, 0;
	mov.b32 	%r312, 0;
	@%p38 bra 	$L__BB542_35;
	shfl.sync.idx.b32	%r274|%p39, %r98, %r36, 6175, -1;
	mul.lo.s32 	%r312, %r274, %r292;
$L__BB542_35:
	setp.lt.s32 	%p40, %r143, 2;
	@%p40 bra 	$L__BB542_37;
	shfl.sync.idx.b32	%r275|%p41, %r98, %r37, 6175, -1;
	mad.lo.s32 	%r312, %r275, %r291, %r312;
$L__BB542_37:
	setp.lt.s32 	%p42, %r143, 3;
	@%p42 bra 	$L__BB542_39;
	shfl.sync.idx.b32	%r276|%p43, %r98, %r38, 6175, -1;
	mad.lo.s32 	%r312, %r276, %r290, %r312;
$L__BB542_39:
	setp.lt.s32 	%p44, %r143, 4;
	@%p44 bra 	$L__BB542_41;
	shfl.sync.idx.b32	%r277|%p45, %r98, %r39, 6175, -1;
	mad.lo.s32 	%r312, %r277, %r289, %r312;
$L__BB542_41:
	setp.lt.s32 	%p46, %r143, 5;
	@%p46 bra 	$L__BB542_43;
	shfl.sync.idx.b32	%r278|%p47, %r98, %r40, 6175, -1;
	mad.lo.s32 	%r312, %r278, %r288, %r312;
$L__BB542_43:
	setp.lt.s32 	%p48, %r143, 6;
	@%p48 bra 	$L__BB542_45;
	shfl.sync.idx.b32	%r279|%p49, %r98, %r41, 6175, -1;
	mad.lo.s32 	%r312, %r279, %r287, %r312;
$L__BB542_45:
	setp.lt.s32 	%p50, %r143, 7;
	@%p50 bra 	$L__BB542_47;
	shfl.sync.idx.b32	%r280|%p51, %r98, %r42, 6175, -1;
	mad.lo.s32 	%r312, %r280, %r286, %r312;
$L__BB542_47:
	setp.lt.s32 	%p52, %r143, 8;
	@%p52 bra 	$L__BB542_65;
	shfl.sync.idx.b32	%r281|%p53, %r98, %r43, 6175, -1;
	mad.lo.s32 	%r312, %r281, %r285, %r312;
	bra.uni 	$L__BB542_65;
$L__BB542_49:
	setp.lt.s32 	%p30, %r143, 1;
	mov.b32 	%r312, 0;
	@%p30 bra 	$L__BB542_51;
	shl.b32 	%r249, %r13, 2;
	add.s32 	%r250, %r97, %r249;
	ld.shared.u32 	%r251, [%r250];
	mul.lo.s32 	%r312, %r251, %r292;
$L__BB542_51:
	setp.lt.s32 	%p31, %r143, 2;
	@%p31 bra 	$L__BB542_53;
	shl.b32 	%r252, %r22, 2;
	add.s32 	%r253, %r97, %r252;
	ld.shared.u32 	%r254, [%r253];
	mad.lo.s32 	%r312, %r254, %r291, %r312;
$L__BB542_53:
	setp.lt.s32 	%p32, %r143, 3;
	@%p32 bra 	$L__BB542_55;
	shl.b32 	%r255, %r24, 2;
	add.s32 	%r256, %r97, %r255;
	ld.shared.u32 	%r257, [%r256];
	mad.lo.s32 	%r312, %r257, %r290, %r312;
$L__BB542_55:
	setp.lt.s32 	%p33, %r143, 4;
	@%p33 bra 	$L__BB542_57;
	shl.b32 	%r258, %r26, 2;
	add.s32 	%r259, %r97, %r258;
	ld.shared.u32 	%r260, [%r259];
	mad.lo.s32 	%r312, %r260, %r289, %r312;
$L__BB542_57:
	setp.lt.s32 	%p34, %r143, 5;
	@%p34 bra 	$L__BB542_59;
	shl.b32 	%r261, %r28, 2;
	add.s32 	%r262, %r97, %r261;
	ld.shared.u32 	%r263, [%r262];
	mad.lo.s32 	%r312, %r263, %r288, %r312;
$L__BB542_59:
	setp.lt.s32 	%p35, %r143, 6;
	@%p35 bra 	$L__BB542_61;
	shl.b32 	%r264, %r30, 2;
	add.s32 	%r265, %r97, %r264;
	ld.shared.u32 	%r266, [%r265];
	mad.lo.s32 	%r312, %r266, %r287, %r312;
$L__BB542_61:
	setp.lt.s32 	%p36, %r143, 7;
	@%p36 bra 	$L__BB542_63;
	shl.b32 	%r267, %r32, 2;
	add.s32 	%r268, %r97, %r267;
	ld.shared.u32 	%r269, [%r268];
	mad.lo.s32 	%r312, %r269, %r286, %r312;
$L__BB542_63:
	setp.lt.s32 	%p37, %r143, 8;
	@%p37 bra 	$L__BB542_65;
	shl.b32 	%r270, %r34, 2;
	add.s32 	%r271, %r97, %r270;
	ld.shared.u32 	%r272, [%r271];
	mad.lo.s32 	%r312, %r272, %r285, %r312;
$L__BB542_65:
	add.s32 	%r334, %r312, %r334;
	add.s32 	%r309, %r309, %r49;
	setp.lt.s32 	%p54, %r309, %r14;
	@%p54 bra 	$L__BB542_32;
$L__BB542_66:
	ld.param.u64 	%rd25, [_Z9cuda_gemmIiLi128ELi4ELi1ELi32ELi8ELi8ELi64ELi1ELi0EEviiiPT_S1_S1_iii_param_5];
	bar.sync 	0;
	shl.b32 	%r282, %r293, 5;
	add.s32 	%r283, %r282, %r1;
	cvta.to.global.u64 	%rd22, %rd25;
	mul.wide.s32 	%rd23, %r283, 4;
	add.s64 	%rd24, %rd22, %rd23;
	st.global.u32 	[%rd24], %r334;
	add.s32 	%r293, %r293, %r9;
	setp.lt.u32 	%p55, %r293, %r10;
	@%p55 bra 	$L__BB542_5;
$L__BB542_67:
	ret;

}
	// .globl	_Z9cuda_gemmIiLi128ELi4ELi1ELi32ELi8ELi8ELi64ELi1ELi1EEviiiPT_S1_S1_iii
.visible .entry _Z9cuda_gemmIiLi128ELi4ELi1ELi32ELi8ELi8ELi64ELi1ELi1EEviiiPT_S1_S1_iii(
	.param .u32 _Z9cuda_gemmIiLi128ELi4ELi1ELi32ELi8ELi8ELi64ELi1ELi1EEviiiPT_S1_S1_iii_param_0,
	.param .u32 _Z9cuda_gemmIiLi128ELi4ELi1ELi32ELi8ELi8ELi64ELi1ELi1EEviiiPT_S1_S1_iii_param_1,
	.param .u32 _Z9cuda_gemmIiLi128ELi4ELi1ELi32ELi8ELi8ELi64ELi1ELi1EEviiiPT_S1_S1_iii_param_2,
	.param .u64 .ptr .align 1 _Z9cuda_gemmIiLi128ELi4ELi1ELi32ELi8ELi8ELi64ELi1ELi1EEviiiPT_S1_S1_iii_param_3,
	.param .u64 .ptr .align 1 _Z9cuda_gemmIiLi128ELi4ELi1ELi32ELi8ELi8ELi64ELi1ELi1EEviiiPT_S1_S1_iii_param_4,
	.param .u64 .ptr .align 1 _Z9cuda_gemmIiLi128ELi4ELi1ELi32ELi8ELi8ELi64ELi1ELi1EEviiiPT_S1_S1_iii_param_5,
	.param .u32 _Z9cuda_gemmIiLi128ELi4ELi1ELi32ELi8ELi8ELi64ELi1ELi1EEviiiPT_S1_S1_iii_param_6,
	.param .u32 _Z9cuda_gemmIiLi128ELi4ELi1ELi32ELi8ELi8ELi64ELi1ELi1EEviiiPT_S1_S1_iii_param_7,
	.param .u32 _Z9cuda_gemmIiLi128ELi4ELi1ELi32ELi8ELi8ELi64ELi1ELi1EEviiiPT_S1_S1_iii_param_8
)
.maxntid 128
{
	.reg .pred 	%p<19>;
	.reg .b32 	%r<122>;
	.reg .b64 	%rd<25>;
	// demoted variable
	.shared .align 128 .b8 _ZZ9cuda_gemmIiLi128ELi4ELi1ELi32ELi8ELi8ELi64ELi1ELi1EEviiiPT_S1_S1_iiiE11kron_fac_sh[288];
	// demoted variable
	.shared .align 128 .b8 _ZZ9cuda_gemmIiLi128ELi4ELi1ELi32ELi8ELi8ELi64ELi1ELi1EEviiiPT_S1_S1_iiiE3Ash[128];
	ld.param.u64 	%rd10, [_Z9cuda_gemmIiLi128ELi4ELi1ELi32ELi8ELi8ELi64ELi1ELi1EEviiiPT_S1_S1_iii_param_3];
	ld.param.u64 	%rd11, [_Z9cuda_gemmIiLi128ELi4ELi1ELi32ELi8ELi8ELi64ELi1ELi1EEviiiPT_S1_S1_iii_param_4];
	cvta.to.global.u64 	%rd1, %rd11;
	mov.u32 	%r1, %tid.x;
	setp.gt.u32 	%p1, %r1, 63;
	@%p1 bra 	$L__BB543_7;
	mov.u32 	%r2, %ntid.x;
	add.s32 	%r31, %r1, %r2;
	max.u32 	%r32, %r31, 64;
	setp.lt.u32 	%p2, %r31, 64;
	selp.u32 	%r33, 1, 0, %p2;
	add.s32 	%r34, %r31, %r33;
	sub.s32 	%r35, %r32, %r34;
	div.u32 	%r36, %r35, %r2;
	add.s32 	%r3, %r36, %r33;
	and.b32  	%r37, %r3, 3;
	setp.eq.s32 	%p3, %r37, 3;
	mov.u32 	%r115, %r1;
	@%p3 bra 	$L__BB543_4;
	mul.wide.u32 	%rd12, %r1, 4;
	add.s64 	%rd23, %rd1, %rd12;
	mul.wide.u32 	%rd3, %r2, 4;
	add.s32 	%r38, %r3, 1;
	and.b32  	%r39, %r38, 3;
	neg.s32 	%r113, %r39;
	mov.u32 	%r115, %r1;
$L__BB543_3:
	.pragma "nounroll";
	ld.global.u32 	%r40, [%rd23];
	and.b32  	%r41, %r115, 7;
	mov.u32 	%r42, _ZZ9cuda_gemmIiLi128ELi4ELi1ELi32ELi8ELi8ELi64ELi1ELi1EEviiiPT_S1_S1_iiiE11kron_fac_sh;
	mad.lo.s32 	%r43, %r41, 36, %r42;
	shr.u32 	%r44, %r115, 1;
	and.b32  	%r45, %r44, 2147483644;
	add.s32 	%r46, %r43, %r45;
	st.shared.u32 	[%r46], %r40;
	add.s32 	%r115, %r115, %r2;
	add.s64 	%rd23, %rd23, %rd3;
	add.s32 	%r113, %r113, 1;
	setp.ne.s32 	%p4, %r113, 0;
	@%p4 bra 	$L__BB543_3;
$L__BB543_4:
	setp.lt.u32 	%p5, %r3, 3;
	@%p5 bra 	$L__BB543_7;
	shl.b32 	%r47, %r2, 1;
	add.s32 	%r118, %r115, %r47;
	shl.b32 	%r11, %r2, 2;
	mad.lo.s32 	%r117, %r2, 3, %r115;
	add.s32 	%r116, %r2, %r115;
$L__BB543_6:
	mul.wide.u32 	%rd13, %r115, 4;
	add.s64 	%rd14, %rd1, %rd13;
	ld.global.u32 	%r48, [%rd14];
	and.b32  	%r49, %r115, 7;
	mov.u32 	%r50, _ZZ9cuda_gemmIiLi128ELi4ELi1ELi32ELi8ELi8ELi64ELi1ELi1EEviiiPT_S1_S1_iiiE11kron_fac_sh;
	mad.lo.s32 	%r51, %r49, 36, %r50;
	shr.u32 	%r52, %r115, 1;
	and.b32  	%r53, %r52, 2147483644;
	add.s32 	%r54, %r51, %r53;
	st.shared.u32 	[%r54], %r48;
	add.s32 	%r55, %r115, %r2;
	mul.wide.u32 	%rd15, %r116, 4;
	add.s64 	%rd16, %rd1, %rd15;
	ld.global.u32 	%r56, [%rd16];
	and.b32  	%r57, %r116, 7;
	mad.lo.s32 	%r58, %r57, 36, %r50;
	shr.u32 	%r59, %r116, 1;
	and.b32  	%r60, %r59, 2147483644;
	add.s32 	%r61, %r58, %r60;
	st.shared.u32 	[%r61], %r56;
	add.s32 	%r62, %r55, %r2;
	mul.wide.u32 	%rd17, %r118, 4;
	add.s64 	%rd18, %rd1, %rd17;
	ld.global.u32 	%r63, [%rd18];
	and.b32  	%r64, %r118, 7;
	mad.lo.s32 	%r65, %r64, 36, %r50;
	shr.u32 	%r66, %r118, 1;
	and.b32  	%r67, %r66, 2147483644;
	add.s32 	%r68, %r65, %r67;
	st.shared.u32 	[%r68], %r63;
	add.s32 	%r69, %r62, %r2;
	mul.wide.u32 	%rd19, %r117, 4;
	add.s64 	%rd20, %rd1, %rd19;
	ld.global.u32 	%r70, [%rd20];
	and.b32  	%r71, %r117, 7;
	mad.lo.s32 	%r72, %r71, 36, %r50;
	shr.u32 	%r73, %r117, 1;
	and.b32  	%r74, %r73, 2147483644;
	add.s32 	%r75, %r72, %r74;
	st.shared.u32 	[%r75], %r70;
	add.s32 	%r115, %r69, %r2;
	add.s32 	%r118, %r118, %r11;
	add.s32 	%r117, %r117, %r11;
	add.s32 	%r116, %r116, %r11;
	setp.lt.u32 	%p6, %r115, 64;
	@%p6 bra 	$L__BB543_6;
$L__BB543_7:
	mov.u32 	%r22, %ctaid.y;
	mov.u32 	%r76, %nctaid.y;
	shl.b32 	%r77, %r76, 2;
	setp.ge.u32 	%p7, %r22, %r77;
	@%p7 bra 	$L__BB543_14;
	setp.gt.u32 	%p8, %r1, 7;
	@%p8 bra 	$L__BB543_11;
	shl.b32 	%r121, %r1, 2;
	shl.b32 	%r78, %r22, 5;
	mov.u32 	%r79, %ntid.x;
	shl.b32 	%r24, %r79, 2;
	shl.b32 	%r80, %r1, 4;
	mov.u32 	%r81, _ZZ9cuda_gemmIiLi128ELi4ELi1ELi32ELi8ELi8ELi64ELi1ELi1EEviiiPT_S1_S1_iiiE3Ash;
	add.s32 	%r120, %r81, %r80;
	shl.b32 	%r26, %r79, 4;
	add.s32 	%r82, %r78, %r121;
	mul.wide.u32 	%rd21, %r82, 4;
	cvta.to.global.u64 	%rd22, %rd10;
	add.s64 	%rd24, %rd22, %rd21;
	mul.wide.u32 	%rd7, %r79, 16;
$L__BB543_10:
	ld.global.v4.u32 	{%r83, %r84, %r85, %r86}, [%rd24];
	st.shared.v4.u32 	[%r120], {%r83, %r84, %r85, %r86};
	add.s32 	%r121, %r121, %r24;
	add.s32 	%r120, %r120, %r26;
	add.s64 	%rd24, %rd24, %rd7;
	setp.lt.u32 	%p9, %r121, 32;
	@%p9 bra 	$L__BB543_10;
$L__BB543_11:
	bar.sync 	0;
	setp.gt.u32 	%p10, %r1, 31;
	@%p10 bra 	$L__BB543_13;
	and.b32  	%r87, %r1, 3;
	shr.u32 	%r88, %r1, 2;
	mov.u32 	%r89, _ZZ9cuda_gemmIiLi128ELi4ELi1ELi32ELi8ELi8ELi64ELi1ELi1EEviiiPT_S1_S1_iiiE11kron_fac_sh;
	mad.lo.s32 	%r90, %r88, 36, %r89;
	shl.b32 	%r91, %r1, 2;
	and.b32  	%r92, %r91, 28;
	add.s32 	%r93, %r90, %r92;
	ld.shared.u32 	%r94, [%r93];
	shfl.sync.idx.b32	%r95|%p11, %r94, %r87, 6175, -1;
	add.s32 	%r96, %r87, 1;
	shfl.sync.idx.b32	%r97|%p12, %r94, %r96, 6175, -1;
	add.s32 	%r98, %r87, 2;
	shfl.sync.idx.b32	%r99|%p13, %r94, %r98, 6175, -1;
	add.s32 	%r100, %r87, 3;
	shfl.sync.idx.b32	%r101|%p14, %r94, %r100, 6175, -1;
	or.b32  	%r102, %r87, 4;
	shfl.sync.idx.b32	%r103|%p15, %r94, %r102, 6175, -1;
	add.s32 	%r104, %r87, 5;
	and.b32  	%r105, %r104, 7;
	shfl.sync.idx.b32	%r106|%p16, %r94, %r105, 6175, -1;
	add.s32 	%r107, %r87, 6;
	and.b32  	%r108, %r107, 7;
	shfl.sync.idx.b32	%r109|%p17, %r94, %r108, 6175, -1;
	add.s32 	%r110, %r87, -1;
	and.b32  	%r111, %r110, 7;
	shfl.sync.idx.b32	%r112|%p18, %r94, %r111, 6175, -1;
$L__BB543_13:
	bar.sync 	0;
$L__BB543_14:
	ret;

}
	// .globl	_Z9cuda_gemmIiLi128ELi4ELi1ELi32ELi16ELi16ELi64ELi0ELi0EEviiiPT_S1_S1_iii
.visible .entry _Z9cuda_gemmIiLi128ELi4ELi1ELi32ELi16ELi16ELi64ELi0ELi0EEviiiPT_S1_S1_iii(
	.param .u32 _Z9cuda_gemmIiLi128ELi4ELi1ELi32ELi16ELi16ELi64ELi0ELi0EEviiiPT_S1_S1_iii_param_0,
	.param .u32 _Z9cuda_gemmIiLi128ELi4ELi1ELi32ELi16ELi16ELi64ELi0ELi0EEviiiPT_S1_S1_iii_param_1,
	.param .u32 _Z9cuda_gemmIiLi128ELi4ELi1ELi32ELi16ELi16ELi64ELi0ELi0EEviiiPT_S1_S1_iii_param_2,
	.param .u64 .ptr .align 1 _Z9cuda_gemmIiLi128ELi4ELi1ELi32ELi16ELi16ELi64ELi0ELi0EEviiiPT_S1_S1_iii_param_3,
	.param .u64 .ptr .align 1 _Z9cuda_gemmIiLi128ELi4ELi1ELi32ELi16ELi16ELi64ELi0ELi0EEviiiPT_S1_S1_iii_param_4,
	.param .u64 .ptr .align 1 _Z9cuda_gemmIiLi128ELi4ELi1ELi32ELi16ELi16ELi64ELi0ELi0EEviiiPT_S1_S1_iii_param_5,
	.param .u32 _Z9cuda_gemmIiLi128ELi4ELi1ELi32ELi16ELi16ELi64ELi0ELi0EEviiiPT_S1_S1_iii_param_6,
	.param .u32 _Z9cuda_gemmIiLi128ELi4ELi1ELi32ELi16ELi16ELi64ELi0ELi0EEviiiPT_S1_S1_iii_param_7,
	.param .u32 _Z9cuda_gemmIiLi128ELi4ELi1ELi32ELi16ELi16ELi64ELi0ELi0EEviiiPT_S1_S1_iii_param_8
)
.maxntid 128
{
	.reg .pred 	%p<96>;
	.reg .b16 	%rs<3>;
	.reg .b32 	%r<556>;
	.reg .b64 	%rd<26>;
	// demoted variable
	.shared .align 128 .b8 _ZZ9cuda_gemmIiLi128ELi4ELi1ELi32ELi16ELi16ELi64ELi0ELi0EEviiiPT_S1_S1_iiiE11kron_fac_sh[1088];
	// demoted variable
	.shared .align 128 .b8 _ZZ9cuda_gemmIiLi128ELi4ELi1ELi32ELi16ELi16ELi64ELi0ELi0EEviiiPT_S1_S1_iiiE3Ash[128];
	ld.param.u64 	%rd5, [_Z9cuda_gemmIiLi128ELi4ELi1ELi32ELi16ELi16ELi64ELi0ELi0EEviiiPT_S1_S1_iii_param_3];
	ld.param.u64 	%rd3, [_Z9cuda_gemmIiLi128ELi4ELi1ELi32ELi16ELi16ELi64ELi0ELi0EEviiiPT_S1_S1_iii_param_4];
	ld.param.u32 	%r225, [_Z9cuda_gemmIiLi128ELi4ELi1ELi32ELi16ELi16ELi64ELi0ELi0EEviiiPT_S1_S1_iii_param_6];
	ld.param.u32 	%r226, [_Z9cuda_gemmIiLi128ELi4ELi1ELi32ELi16ELi16ELi64ELi0ELi0EEviiiPT_S1_S1_iii_param_7];
	cvta.to.global.u64 	%rd1, %rd5;
	mov.u32 	%r1, %tid.x;
	mul.lo.s32 	%r2, %r226, %r225;
	setp.ge.u32 	%p1, %r1, %r2;
	@%p1 bra 	$L__BB544_3;
	mov.u32 	%r3, %ntid.x;
	cvta.to.global.u64 	%rd2, %rd3;
	mov.u32 	%r229, _ZZ9cuda_gemmIiLi128ELi4ELi1ELi32ELi16ELi16ELi64ELi0ELi0EEviiiPT_S1_S1_iiiE11kron_fac_sh;
	mov.u32 	%r465, %r1;
$L__BB544_2:
	mul.wide.u32 	%rd6, %r465, 4;
	add.s64 	%rd7, %rd2, %rd6;
	ld.global.u32 	%r227, [%rd7];
	rem.u32 	%r228, %r465, %r225;
	mad.lo.s32 	%r230, %r228, 68, %r229;
	div.u32 	%r231, %r465, %r226;
	shl.b32 	%r232, %r231, 2;
	add.s32 	%r233, %r230, %r232;
	st.shared.u32 	[%r233], %r227;
	add.s32 	%r465, %r465, %r3;
	setp.lt.u32 	%p2, %r465, %r2;
	@%p2 bra 	$L__BB544_2;
$L__BB544_3:
	div.s32 	%r6, 32, %r226;
	div.u32 	%r7, %r1, %r6;
	mov.u32 	%r482, %ctaid.y;
	mov.u32 	%r9, %nctaid.y;
	shl.b32 	%r234, %r9, 2;
	setp.ge.u32 	%p3, %r482, %r234;
	@%p3 bra 	$L__BB544_115;
	rem.u32 	%r236, %r1, %r6;
	mov.u32 	%r237, %ctaid.x;
	shl.b32 	%r10, %r1, 2;
	shl.b32 	%r11, %r237, 5;
	mov.u32 	%r238, %ntid.x;
	shl.b32 	%r12, %r238, 2;
	and.b32  	%r13, %r236, 15;
	mul.lo.s32 	%r239, %r236, %r226;
	min.s32 	%r14, %r225, 16;
	add.s32 	%r15, %r10, %r12;
	max.u32 	%r240, %r15, 32;
	setp.lt.u32 	%p4, %r15, 32;
	selp.u32 	%r241, 1, 0, %p4;
	or.b32  	%r242, %r15, %r241;
	sub.s32 	%r243, %r240, %r242;
	div.u32 	%r244, %r243, %r12;
	add.s32 	%r16, %r244, %r241;
	add.s32 	%r17, %r15, %r12;
	add.s32 	%r245, %r13, %r239;
	shl.b32 	%r246, %r245, 2;
	mov.u32 	%r247, _ZZ9cuda_gemmIiLi128ELi4ELi1ELi32ELi16ELi16ELi64ELi0ELi0EEviiiPT_S1_S1_iiiE3Ash;
	add.s32 	%r18, %r247, %r246;
	add.s32 	%r248, %r236, 1;
	and.b32  	%r19, %r248, 15;
	add.s32 	%r249, %r19, %r239;
	shl.b32 	%r250, %r249, 2;
	add.s32 	%r20, %r247, %r250;
	add.s32 	%r251, %r236, 2;
	and.b32  	%r21, %r251, 15;
	add.s32 	%r252, %r21, %r239;
	shl.b32 	%r253, %r252, 2;
	add.s32 	%r22, %r247, %r253;
	add.s32 	%r254, %r236, 3;
	and.b32  	%r23, %r254, 15;
	add.s32 	%r255, %r23, %r239;
	shl.b32 	%r256, %r255, 2;
	add.s32 	%r24, %r247, %r256;
	add.s32 	%r257, %r236, 4;
	and.b32  	%r25, %r257, 15;
	add.s32 	%r258, %r25, %r239;
	shl.b32 	%r259, %r258, 2;
	add.s32 	%r26, %r247, %r259;
	add.s32 	%r260, %r236, 5;
	and.b32  	%r27, %r260, 15;
	add.s32 	%r261, %r27, %r239;
	shl.b32 	%r262, %r261, 2;
	add.s32 	%r28, %r247, %r262;
	add.s32 	%r263, %r236, 6;
	and.b32  	%r29, %r263, 15;
	add.s32 	%r264, %r29, %r239;
	shl.b32 	%r265, %r264, 2;
	add.s32 	%r30, %r247, %r265;
	add.s32 	%r266, %r236, 7;
	and.b32  	%r31, %r266, 15;
	add.s32 	%r267, %r31, %r239;
	shl.b32 	%r268, %r267, 2;
	add.s32 	%r32, %r247, %r268;
	xor.b32  	%r33, %r13, 8;
	add.s32 	%r269, %r33, %r239;
	shl.b32 	%r270, %r269, 2;
	add.s32 	%r34, %r247, %r270;
	add.s32 	%r271, %r236, 9;
	and.b32  	%r35, %r271, 15;
	add.s32 	%r272, %r35, %r239;
	shl.b32 	%r273, %r272, 2;
	add.s32 	%r36, %r247, %r273;
	add.s32 	%r274, %r236, 10;
	and.b32  	%r37, %r274, 15;
	add.s32 	%r275, %r37, %r239;
	shl.b32 	%r276, %r275, 2;
	add.s32 	%r38, %r247, %r276;
	add.s32 	%r277, %r236, 11;
	and.b32  	%r39, %r277, 15;
	add.s32 	%r278, %r39, %r239;
	shl.b32 	%r279, %r278, 2;
	add.s32 	%r40, %r247, %r279;
	add.s32 	%r280, %r236, 12;
	and.b32  	%r41, %r280, 15;
	add.s32 	%r281, %r41, %r239;
	shl.b32 	%r282, %r281, 2;
	add.s32 	%r42, %r247, %r282;
	add.s32 	%r283, %r236, 13;
	and.b32  	%r43, %r283, 15;
	add.s32 	%r284, %r43, %r239;
	shl.b32 	%r285, %r284, 2;
	add.s32 	%r44, %r247, %r285;
	add.s32 	%r286, %r236, 14;
	and.b32  	%r45, %r286, 15;
	add.s32 	%r287, %r45, %r239;
	shl.b32 	%r288, %r287, 2;
	add.s32 	%r46, %r247, %r288;
	add.s32 	%r289, %r236, -1;
	and.b32  	%r47, %r289, 15;
	add.s32 	%r290, %r47, %r239;
	shl.b32 	%r291, %r290, 2;
	add.s32 	%r48, %r247, %r291;
	setp.lt.s32 	%p5, %r13, %r226;
	selp.b32 	%r292, 0, %r226, %p5;
	sub.s32 	%r49, %r13, %r292;
	add.s32 	%r293, %r13, 1;
	setp.lt.s32 	%p6, %r293, %r226;
	selp.b32 	%r294, 0, %r226, %p6;
	sub.s32 	%r50, %r293, %r294;
	add.s32 	%r295, %r13, 2;
	setp.lt.s32 	%p7, %r295, %r226;
	selp.b32 	%r296, 0, %r226, %p7;
	sub.s32 	%r51, %r295, %r296;
	add.s32 	%r297, %r13, 3;
	setp.lt.s32 	%p8, %r297, %r226;
	selp.b32 	%r298, 0, %r226, %p8;
	sub.s32 	%r52, %r297, %r298;
	add.s32 	%r299, %r13, 4;
	setp.lt.s32 	%p9, %r299, %r226;
	selp.b32 	%r300, 0, %r226, %p9;
	sub.s32 	%r53, %r299, %r300;
	add.s32 	%r301, %r13, 5;
	setp.lt.s32 	%p10, %r301, %r226;
	selp.b32 	%r302, 0, %r226, %p10;
	sub.s32 	%r54, %r301, %r302;
	add.s32 	%r303, %r13, 6;
	setp.lt.s32 	%p11, %r303, %r226;
	selp.b32 	%r304, 0, %r226, %p11;
	sub.s32 	%r55, %r303, %r304;
	add.s32 	%r305, %r13, 7;
	setp.lt.s32 	%p12, %r305, %r226;
	selp.b32 	%r306, 0, %r226, %p12;
	sub.s32 	%r56, %r305, %r306;
	add.s32 	%r307, %r13, 8;
	setp.lt.s32 	%p13, %r307, %r226;
	selp.b32 	%r308, 0, %r226, %p13;
	sub.s32 	%r57, %r307, %r308;
	add.s32 	%r309, %r13, 9;
	setp.lt.s32 	%p14, %r309, %r226;
	selp.b32 	%r310, 0, %r226, %p14;
	sub.s32 	%r58, %r309, %r310;
	add.s32 	%r311, %r13, 10;
	setp.lt.s32 	%p15, %r311, %r226;
	selp.b32 	%r312, 0, %r226, %p15;
	sub.s32 	%r59, %r311, %r312;
	add.s32 	%r313, %r13, 11;
	setp.lt.s32 	%p16, %r313, %r226;
	selp.b32 	%r314, 0, %r226, %p16;
	sub.s32 	%r60, %r313, %r314;
	add.s32 	%r315, %r13, 12;
	setp.lt.s32 	%p17, %r315, %r226;
	selp.b32 	%r316, 0, %r226, %p17;
	sub.s32 	%r61, %r315, %r316;
	add.s32 	%r317, %r13, 13;
	setp.lt.s32 	%p18, %r317, %r226;
	selp.b32 	%r318, 0, %r226, %p18;
	sub.s32 	%r62, %r317, %r318;
	add.s32 	%r319, %r13, 14;
	setp.lt.s32 	%p19, %r319, %r226;
	selp.b32 	%r320, 0, %r226, %p19;
	sub.s32 	%r63, %r319, %r320;
	add.s32 	%r321, %r13, 15;
	setp.lt.s32 	%p20, %r321, %r226;
	selp.b32 	%r322, 0, %r226, %p20;
	sub.s32 	%r64, %r321, %r322;
	cvt.u16.u32 	%rs1, %r6;
	div.s16 	%rs2, 128, %rs1;
	cvt.s32.s16 	%r65, %rs2;
$L__BB544_5:
	setp.gt.u32 	%p21, %r1, 7;
	@%p21 bra 	$L__BB544_13;
	ld.param.u32 	%r464, [_Z9cuda_gemmIiLi128ELi4ELi1ELi32ELi16ELi16ELi64ELi0ELi0EEviiiPT_S1_S1_iii_param_2];
	and.b32  	%r323, %r16, 3;
	setp.eq.s32 	%p22, %r323, 3;
	mul.lo.s32 	%r83, %r482, %r464;
	add.s32 	%r84, %r83, %r11;
	mov.u32 	%r483, %r10;
	@%p22 bra 	$L__BB544_10;
	setp.eq.s32 	%p23, %r323, 0;
	add.s32 	%r325, %r84, %r10;
	mul.wide.s32 	%rd8, %r325, 4;
	add.s64 	%rd9, %rd1, %rd8;
	ld.global.v4.u32 	{%r326, %r327, %r328, %r329}, [%rd9];
	shl.b32 	%r330, %r10, 2;
	mov.u32 	%r331, _ZZ9cuda_gemmIiLi128ELi4ELi1ELi32ELi16ELi16ELi64ELi0ELi0EEviiiPT_S1_S1_iiiE3Ash;
	add.s32 	%r332, %r331, %r330;
	st.shared.v4.u32 	[%r332], {%r326, %r327, %r328, %r329};
	mov.u32 	%r483, %r15;
	@%p23 bra 	$L__BB544_10;
	setp.eq.s32 	%p24, %r323, 1;
	add.s32 	%r334, %r84, %r15;
	mul.wide.s32 	%rd10, %r334, 4;
	add.s64 	%rd11, %rd1, %rd10;
	ld.global.v4.u32 	{%r335, %r336, %r337, %r338}, [%rd11];
	shl.b32 	%r342, %r12, 2;
	add.s32 	%r343, %r332, %r342;
	st.shared.v4.u32 	[%r343], {%r335, %r336, %r337, %r338};
	mov.u32 	%r483, %r17;
	@%p24 bra 	$L__BB544_10;
	add.s32 	%r483, %r17, %r12;
	add.s32 	%r344, %r84, %r17;
	mul.wide.s32 	%rd12, %r344, 4;
	add.s64 	%rd13, %rd1, %rd12;
	ld.global.v4.u32 	{%r345, %r346, %r347, %r348}, [%rd13];
	add.s32 	%r354, %r343, %r342;
	st.shared.v4.u32 	[%r354], {%r345, %r346, %r347, %r348};
$L__BB544_10:
	setp.lt.u32 	%p25, %r16, 3;
	@%p25 bra 	$L__BB544_13;
	mov.u32 	%r355, %ntid.x;
	add.s32 	%r356, %r11, %r483;
	add.s32 	%r484, %r356, %r83;
	mad.lo.s32 	%r488, %r355, 12, %r484;
	shl.b32 	%r357, %r355, 3;
	add.s32 	%r487, %r484, %r357;
	add.s32 	%r486, %r484, %r12;
	shl.b32 	%r358, %r483, 2;
	mov.u32 	%r359, _ZZ9cuda_gemmIiLi128ELi4ELi1ELi32ELi16ELi16ELi64ELi0ELi0EEviiiPT_S1_S1_iiiE3Ash;
	add.s32 	%r485, %r359, %r358;
$L__BB544_12:
	mul.wide.s32 	%rd14, %r488, 4;
	add.s64 	%rd15, %rd1, %rd14;
	mul.wide.s32 	%rd16, %r487, 4;
	add.s64 	%rd17, %rd1, %rd16;
	mul.wide.s32 	%rd18, %r486, 4;
	add.s64 	%rd19, %rd1, %rd18;
	mul.wide.s32 	%rd20, %r484, 4;
	add.s64 	%rd21, %rd1, %rd20;
	ld.global.v4.u32 	{%r360, %r361, %r362, %r363}, [%rd21];
	st.shared.v4.u32 	[%r485], {%r360, %r361, %r362, %r363};
	add.s32 	%r364, %r483, %r12;
	ld.global.v4.u32 	{%r365, %r366, %r367, %r368}, [%rd19];
	mov.u32 	%r369, %ntid.x;
	shl.b32 	%r370, %r369, 4;
	add.s32 	%r371, %r485, %r370;
	st.shared.v4.u32 	[%r371], {%r365, %r366, %r367, %r368};
	add.s32 	%r372, %r364, %r12;
	ld.global.v4.u32 	{%r373, %r374, %r375, %r376}, [%rd17];
	shl.b32 	%r377, %r369, 5;
	add.s32 	%r378, %r485, %r377;
	st.shared.v4.u32 	[%r378], {%r373, %r374, %r375, %r376};
	add.s32 	%r379, %r372, %r12;
	ld.global.v4.u32 	{%r380, %r381, %r382, %r383}, [%rd15];
	mad.lo.s32 	%r384, %r369, 48, %r485;
	st.shared.v4.u32 	[%r384], {%r380, %r381, %r382, %r383};
	add.s32 	%r483, %r379, %r12;
	add.s32 	%r488, %r488, %r370;
	add.s32 	%r487, %r487, %r370;
	add.s32 	%r486, %r486, %r370;
	shl.b32 	%r385, %r369, 6;
	add.s32 	%r485, %r485, %r385;
	add.s32 	%r484, %r484, %r370;
	setp.lt.u32 	%p26, %r483, 32;
	@%p26 bra 	$L__BB544_12;
$L__BB544_13:
	setp.lt.s32 	%p27, %r6, 1;
	bar.sync 	0;
	mov.b32 	%r555, 0;
	@%p27 bra 	$L__BB544_114;
	setp.lt.s32 	%p28, %r226, 1;
	@%p28 bra 	$L__BB544_16;
	ld.shared.u32 	%r481, [%r18];
$L__BB544_16:
	setp.lt.s32 	%p29, %r226, 2;
	@%p29 bra 	$L__BB544_18;
	ld.shared.u32 	%r480, [%r20];
$L__BB544_18:
	setp.lt.s32 	%p30, %r226, 3;
	@%p30 bra 	$L__BB544_20;
	ld.shared.u32 	%r479, [%r22];
$L__BB544_20:
	setp.lt.s32 	%p31, %r226, 4;
	@%p31 bra 	$L__BB544_22;
	ld.shared.u32 	%r478, [%r24];
$L__BB544_22:
	setp.lt.s32 	%p32, %r226, 5;
	@%p32 bra 	$L__BB544_24;
	ld.shared.u32 	%r477, [%r26];
$L__BB544_24:
	setp.lt.s32 	%p33, %r226, 6;
	@%p33 bra 	$L__BB544_26;
	ld.shared.u32 	%r476, [%r28];
$L__BB544_26:
	setp.lt.s32 	%p34, %r226, 7;
	@%p34 bra 	$L__BB544_28;
	ld.shared.u32 	%r475, [%r30];
$L__BB544_28:
	setp.lt.s32 	%p35, %r226, 8;
	@%p35 bra 	$L__BB544_30;
	ld.shared.u32 	%r474, [%r32];
$L__BB544_30:
	setp.lt.s32 	%p36, %r226, 9;
	@%p36 bra 	$L__BB544_32;
	ld.shared.u32 	%r473, [%r34];
$L__BB544_32:
	setp.lt.s32 	%p37, %r226, 10;
	@%p37 bra 	$L__BB544_34;
	ld.shared.u32 	%r472, [%r36];
$L__BB544_34:
	setp.lt.s32 	%p38, %r226, 11;
	@%p38 bra 	$L__BB544_36;
	ld.shared.u32 	%r471, [%r38];
$L__BB544_36:
	setp.lt.s32 	%p39, %r226, 12;
	@%p39 bra 	$L__BB544_38;
	ld.shared.u32 	%r470, [%r40];
$L__BB544_38:
	setp.lt.s32 	%p40, %r226, 13;
	@%p40 bra 	$L__BB544_40;
	ld.shared.u32 	%r469, [%r42];
$L__BB544_40:
	setp.lt.s32 	%p41, %r226, 14;
	@%p41 bra 	$L__BB544_42;
	ld.shared.u32 	%r468, [%r44];
$L__BB544_42:
	setp.lt.s32 	%p42, %r226, 15;
	@%p42 bra 	$L__BB544_44;
	ld.shared.u32 	%r467, [%r46];
$L__BB544_44:
	setp.lt.s32 	%p43, %r226, 16;
	@%p43 bra 	$L__BB544_46;
	ld.shared.u32 	%r466, [%r48];
$L__BB544_46:
	setp.ge.s32 	%p44, %r7, %r14;
	@%p44 bra 	$L__BB544_114;
	mov.b32 	%r555, 0;
	mov.u32 	%r506, %r7;
$L__BB544_48:
	setp.gt.u32 	%p45, %r226, 64;
	mov.u32 	%r389, _ZZ9cuda_gemmIiLi128ELi4ELi1ELi32ELi16ELi16ELi64ELi0ELi0EEviiiPT_S1_S1_iiiE11kron_fac_sh;
	mad.lo.s32 	%r138, %r506, 68, %r389;
	shl.b32 	%r390, %r1, 2;
	and.b32  	%r391, %r390, 60;
	add.s32 	%r392, %r138, %r391;
	ld.shared.u32 	%r139, [%r392];
	@%p45 bra 	$L__BB544_81;
	setp.eq.s32 	%p62, %r226, 0;
	mov.b32 	%r509, 0;
	@%p62 bra 	$L__BB544_51;
	shfl.sync.idx.b32	%r443|%p63, %r139, %r49, 4127, -1;
	mul.lo.s32 	%r509, %r443, %r481;
$L__BB544_51:
	setp.lt.s32 	%p64, %r226, 2;
	@%p64 bra 	$L__BB544_53;
	shfl.sync.idx.b32	%r444|%p65, %r139, %r50, 4127, -1;
	mad.lo.s32 	%r509, %r444, %r480, %r509;
$L__BB544_53:
	setp.lt.s32 	%p66, %r226, 3;
	@%p66 bra 	$L__BB544_55;
	shfl.sync.idx.b32	%r445|%p67, %r139, %r51, 4127, -1;
	mad.lo.s32 	%r509, %r445, %r479, %r509;
$L__BB544_55:
	setp.lt.s32 	%p68, %r226, 4;
	@%p68 bra 	$L__BB544_57;
	shfl.sync.idx.b32	%r446|%p69, %r139, %r52, 4127, -1;
	mad.lo.s32 	%r509, %r446, %r478, %r509;
$L__BB544_57:
	setp.lt.s32 	%p70, %r226, 5;
	@%p70 bra 	$L__BB544_59;
	shfl.sync.idx.b32	%r447|%p71, %r139, %r53, 4127, -1;
	mad.lo.s32 	%r509, %r447, %r477, %r509;
$L__BB544_59:
	setp.lt.s32 	%p72, %r226, 6;
	@%p72 bra 	$L__BB544_61;
	shfl.sync.idx.b32	%r448|%p73, %r139, %r54, 4127, -1;
	mad.lo.s32 	%r509, %r448, %r476, %r509;
$L__BB544_61:
	setp.lt.s32 	%p74, %r226, 7;
	@%p74 bra 	$L__BB544_63;
	shfl.sync.idx.b32	%r449|%p75, %r139, %r55, 4127, -1;
	mad.lo.s32 	%r509, %r449, %r475, %r509;
$L__BB544_63:
	setp.lt.s32 	%p76, %r226, 8;
	@%p76 bra 	$L__BB544_65;
	shfl.sync.idx.b32	%r450|%p77, %r139, %r56, 4127, -1;
	mad.lo.s32 	%r509, %r450, %r474, %r509;
$L__BB544_65:
	setp.lt.s32 	%p78, %r226, 9;
	@%p78 bra 	$L__BB544_67;
	shfl.sync.idx.b32	%r451|%p79, %r139, %r57, 4127, -1;
	mad.lo.s32 	%r509, %r451, %r473, %r509;
$L__BB544_67:
	setp.lt.s32 	%p80, %r226, 10;
	@%p80 bra 	$L__BB544_69;
	shfl.sync.idx.b32	%r452|%p81, %r139, %r58, 4127, -1;
	mad.lo.s32 	%r509, %r452, %r472, %r509;
$L__BB544_69:
	setp.lt.s32 	%p82, %r226, 11;
	@%p82 bra 	$L__BB544_71;
	shfl.sync.idx.b32	%r453|%p83, %r139, %r59, 4127, -1;
	mad.lo.s32 	%r509, %r453, %r471, %r509;
$L__BB544_71:
	setp.lt.s32 	%p84, %r226, 12;
	@%p84 bra 	$L__BB544_73;
	shfl.sync.idx.b32	%r454|%p85, %r139, %r60, 4127, -1;
	mad.lo.s32 	%r509, %r454, %r470, %r509;
$L__BB544_73:
	setp.lt.s32 	%p86, %r226, 13;
	@%p86 bra 	$L__BB544_75;
	shfl.sync.idx.b32	%r455|%p87, %r139, %r61, 4127, -1;
	mad.lo.s32 	%r509, %r455, %r469, %r509;
$L__BB544_75:
	setp.lt.s32 	%p88, %r226, 14;
	@%p88 bra 	$L__BB544_77;
	shfl.sync.idx.b32	%r456|%p89, %r139, %r62, 4127, -1;
	mad.lo.s32 	%r509, %r456, %r468, %r509;
$L__BB544_77:
	setp.lt.s32 	%p90, %r226, 15;
	@%p90 bra 	$L__BB544_79;
	shfl.sync.idx.b32	%r457|%p91, %r139, %r63, 4127, -1;
	mad.lo.s32 	%r509, %r457, %r467, %r509;
$L__BB544_79:
	setp.lt.s32 	%p92, %r226, 16;
	@%p92 bra 	$L__BB544_113;
	shfl.sync.idx.b32	%r458|%p93, %r139, %r64, 4127, -1;
	mad.lo.s32 	%r509, %r458, %r466, %r509;
	bra.uni 	$L__BB544_113;
$L__BB544_81:
	mov.b32 	%r509, 0;
	@%p28 bra 	$L__BB544_83;
	shl.b32 	%r394, %r13, 2;
	add.s32 	%r395, %r138, %r394;
	ld.shared.u32 	%r396, [%r395];
	mul.lo.s32 	%r509, %r396, %r481;
$L__BB544_83:
	@%p29 bra 	$L__BB544_85;
	shl.b32 	%r397, %r19, 2;
	add.s32 	%r398, %r138, %r397;
	ld.shared.u32 	%r399, [%r398];
	mad.lo.s32 	%r509, %r399, %r480, %r509;
$L__BB544_85:
	@%p30 bra 	$L__BB544_87;
	shl.b32 	%r400, %r21, 2;
	add.s32 	%r401, %r138, %r400;
	ld.shared.u32 	%r402, [%r401];
	mad.lo.s32 	%r509, %r402, %r479, %r509;
$L__BB544_87:
	@%p31 bra 	$L__BB544_89;
	shl.b32 	%r403, %r23, 2;
	add.s32 	%r404, %r138, %r403;
	ld.shared.u32 	%r405, [%r404];
	mad.lo.s32 	%r509, %r405, %r478, %r509;
$L__BB544_89:
	@%p32 bra 	$L__BB544_91;
	shl.b32 	%r406, %r25, 2;
	add.s32 	%r407, %r138, %r406;
	ld.shared.u32 	%r408, [%r407];
	mad.lo.s32 	%r509, %r408, %r477, %r509;
$L__BB544_91:
	@%p33 bra 	$L__BB544_93;
	shl.b32 	%r409, %r27, 2;
	add.s32 	%r410, %r138, %r409;
	ld.shared.u32 	%r411, [%r410];
	mad.lo.s32 	%r509, %r411, %r476, %r509;
$L__BB544_93:
	setp.lt.s32 	%p52, %r226, 7;
	@%p52 bra 	$L__BB544_95;
	shl.b32 	%r412, %r29, 2;
	add.s32 	%r413, %r138, %r412;
	ld.shared.u32 	%r414, [%r413];
	mad.lo.s32 	%r509, %r414, %r475, %r509;
$L__BB544_95:
	setp.lt.s32 	%p53, %r226, 8;
	@%p53 bra 	$L__BB544_97;
	shl.b32 	%r415, %r31, 2;
	add.s32 	%r416, %r138, %r415;
	ld.shared.u32 	%r417, [%r416];
	mad.lo.s32 	%r509, %r417, %r474, %r509;
$L__BB544_97:
	setp.lt.s32 	%p54, %r226, 9;
	@%p54 bra 	$L__BB544_99;
	shl.b32 	%r418, %r33, 2;
	add.s32 	%r419, %r138, %r418;
	ld.shared.u32 	%r420, [%r419];
	mad.lo.s32 	%r509, %r420, %r473, %r509;
$L__BB544_99:
	setp.lt.s32 	%p55, %r226, 10;
	@%p55 bra 	$L__BB544_101;
	shl.b32 	%r421, %r35, 2;
	add.s32 	%r422, %r138, %r421;
	ld.shared.u32 	%r423, [%r422];
	mad.lo.s32 	%r509, %r423, %r472, %r509;
$L__BB544_101:
	setp.lt.s32 	%p56, %r226, 11;
	@%p56 bra 	$L__BB544_103;
	shl.b32 	%r424, %r37, 2;
	add.s32 	%r425, %r138, %r424;
	ld.shared.u32 	%r426, [%r425];
	mad.lo.s32 	%r509, %r426, %r471, %r509;
$L__BB544_103:
	setp.lt.s32 	%p57, %r226, 12;
	@%p57 bra 	$L__BB544_105;
	shl.b32 	%r427, %r39, 2;
	add.s32 	%r428, %r138, %r427;
	ld.shared.u32 	%r429, [%r428];
	mad.lo.s32 	%r509, %r429, %r470, %r509;
$L__BB544_105:
	setp.lt.s32 	%p58, %r226, 13;
	@%p58 bra 	$L__BB544_107;
	shl.b32 	%r430, %r41, 2;
	add.s32 	%r431, %r138, %r430;
	ld.shared.u32 	%r432, [%r431];
	mad.lo.s32 	%r509, %r432, %r469, %r509;
$L__BB544_107:
	setp.lt.s32 	%p59, %r226, 14;
	@%p59 bra 	$L__BB544_109;
	shl.b32 	%r433, %r43, 2;
	add.s32 	%r434, %r138, %r433;
	ld.shared.u32 	%r435, [%r434];
	mad.lo.s32 	%r509, %r435, %r468, %r509;
$L__BB544_109:
	setp.lt.s32 	%p60, %r226, 15;
	@%p60 bra 	$L__BB544_111;
	shl.b32 	%r436, %r45, 2;
	add.s32 	%r437, %r138, %r436;
	ld.shared.u32 	%r438, [%r437];
	mad.lo.s32 	%r509, %r438, %r467, %r509;
$L__BB544_111:
	setp.lt.s32 	%p61, %r226, 16;
	@%p61 bra 	$L__BB544_113;
	shl.b32 	%r439, %r47, 2;
	add.s32 	%r440, %r138, %r439;
	ld.shared.u32 	%r441, [%r440];
	mad.lo.s32 	%r509, %r441, %r466, %r509;
$L__BB544_113:
	add.s32 	%r555, %r509, %r555;
	add.s32 	%r506, %r506, %r65;
	setp.lt.s32 	%p94, %r506, %r14;
	@%p94 bra 	$L__BB544_48;
$L__BB544_114:
	ld.param.u64 	%rd25, [_Z9cuda_gemmIiLi128ELi4ELi1ELi32ELi16ELi16ELi64ELi0ELi0EEviiiPT_S1_S1_iii_param_5];
	ld.param.u32 	%r463, [_Z9cuda_gemmIiLi128ELi4ELi1ELi32ELi16ELi16ELi64ELi0ELi0EEviiiPT_S1_S1_iii_param_1];
	bar.sync 	0;
	mov.u32 	%r459, %ctaid.x;
	mad.lo.s32 	%r460, %r6, %r459, %r1;
	mad.lo.s32 	%r461, %r482, %r463, %r460;
	cvta.to.global.u64 	%rd22, %rd25;
	mul.wide.s32 	%rd23, %r461, 4;
	add.s64 	%rd24, %rd22, %rd23;
	st.global.u32 	[%rd24], %r555;
	add.s32 	%r482, %r482, %r9;
	shl.b32 	%r462, %r9, 2;
	setp.lt.u32 	%p95, %r482, %r462;
	@%p95 bra 	$L__BB544_5;
$L__BB544_115:
	ret;

}
	// .globl	_Z9cuda_gemmIiLi128ELi4ELi1ELi32ELi16ELi16ELi64ELi0ELi1EEviiiPT_S1_S1_iii
.visible .entry _Z9cuda_gemmIiLi128ELi4ELi1ELi32ELi16ELi16ELi64ELi0ELi1EEviiiPT_S1_S1_iii(
	.param .u32 _Z9cuda_gemmIiLi128ELi4ELi1ELi32ELi16ELi16ELi64ELi0ELi1EEviiiPT_S1_S1_iii_param_0,
	.param .u32 _Z9cuda_gemmIiLi128ELi4ELi1ELi32ELi16ELi16ELi64ELi0ELi1EEviiiPT_S1_S1_iii_param_1,
	.param .u32 _Z9cuda_gemmIiLi128ELi4ELi1ELi32ELi16ELi16ELi64ELi0ELi1EEviiiPT_S1_S1_iii_param_2,
	.param .u64 .ptr .align 1 _Z9cuda_gemmIiLi128ELi4ELi1ELi32ELi16ELi16ELi64ELi0ELi1EEviiiPT_S1_S1_iii_param_3,
	.param .u64 .ptr .align 1 _Z9cuda_gemmIiLi128ELi4ELi1ELi32ELi16ELi16ELi64ELi0ELi1EEviiiPT_S1_S1_iii_param_4,
	.param .u64 .ptr .align 1 _Z9cuda_gemmIiLi128ELi4ELi1ELi32ELi16ELi16ELi64ELi0ELi1EEviiiPT_S1_S1_iii_param_5,
	.param .u32 _Z9cuda_gemmIiLi128ELi4ELi1ELi32ELi16ELi16ELi64ELi0ELi1EEviiiPT_S1_S1_iii_param_6,
	.param .u32 _Z9cuda_gemmIiLi128ELi4ELi1ELi32ELi16ELi16ELi64ELi0ELi1EEviiiPT_S1_S1_iii_param_7,
	.param .u32 _Z9cuda_gemmIiLi128ELi4ELi1ELi32ELi16ELi16ELi64ELi0ELi1EEviiiPT_S1_S1_iii_param_8
)
.maxntid 128
{
	.reg .pred 	%p<25>;
	.reg .b16 	%rs<8>;
	.reg .b32 	%r<134>;
	.reg .b64 	%rd<17>;
	// demoted variable
	.shared .align 128 .b8 _ZZ9cuda_gemmIiLi128ELi4ELi1ELi32ELi16ELi16ELi64ELi0ELi1EEviiiPT_S1_S1_iiiE11kron_fac_sh[1088];
	// demoted variable
	.shared .align 128 .b8 _ZZ9cuda_gemmIiLi128ELi4ELi1ELi32ELi16ELi16ELi64ELi0ELi1EEviiiPT_S1_S1_iiiE3Ash[128];
	ld.param.u32 	%r33, [_Z9cuda_gemmIiLi128ELi4ELi1ELi32ELi16ELi16ELi64ELi0ELi1EEviiiPT_S1_S1_iii_param_2];
	ld.param.u64 	%rd3, [_Z9cuda_gemmIiLi128ELi4ELi1ELi32ELi16ELi16ELi64ELi0ELi1EEviiiPT_S1_S1_iii_param_3];
	ld.param.u64 	%rd4, [_Z9cuda_gemmIiLi128ELi4ELi1ELi32ELi16ELi16ELi64ELi0ELi1EEviiiPT_S1_S1_iii_param_4];
	cvta.to.global.u64 	%rd1, %rd4;
	mov.u32 	%r1, %tid.x;
	mov.u32 	%r2, %ntid.x;
	add.s32 	%r34, %r1, %r2;
	cvt.u16.u32 	%rs3, %r34;
	not.b16 	%rs4, %rs3;
	and.b16  	%rs5, %rs4, 255;
	cvt.u16.u32 	%rs6, %r2;
	and.b16  	%rs7, %rs6, 255;
	div.u16 	%rs1, %rs5, %rs7;
	and.b16  	%rs2, %rs1, 3;
	setp.eq.s16 	%p1, %rs2, 2;
	mov.u32 	%r126, %r1;
	@%p1 bra 	$L__BB545_3;
	cvt.u32.u16 	%r3, %rs2;
	mov.b32 	%r125, 0;
	mov.u32 	%r38, _ZZ9cuda_gemmIiLi128ELi4ELi1ELi32ELi16ELi16ELi64ELi0ELi1EEviiiPT_S1_S1_iiiE11kron_fac_sh;
	mov.u32 	%r126, %r1;
$L__BB545_2:
	.pragma "nounroll";
	mul.wide.u32 	%rd5, %r126, 4;
	add.s64 	%rd6, %rd1, %rd5;
	ld.global.u32 	%r36, [%rd6];
	and.b32  	%r37, %r126, 15;
	mad.lo.s32 	%r39, %r37, 68, %r38;
	shr.u32 	%r40, %r126, 2;
	and.b32  	%r41, %r40, 1073741820;
	add.s32 	%r42, %r39, %r41;
	st.shared.u32 	[%r42], %r36;
	add.s32 	%r126, %r126, %r2;
	add.s32 	%r125, %r125, 1;
	xor.b32  	%r43, %r125, %r3;
	setp.ne.s32 	%p2, %r43, 2;
	@%p2 bra 	$L__BB545_2;
$L__BB545_3:
	setp.lt.u16 	%p3, %rs1, 2;
	@%p3 bra 	$L__BB545_6;
	shl.b32 	%r44, %r2, 1;
	add.s32 	%r129, %r126, %r44;
	shl.b32 	%r10, %r2, 2;
	mad.lo.s32 	%r128, %r2, 3, %r126;
	add.s32 	%r127, %r2, %r126;
$L__BB545_5:
	mul.wide.u32 	%rd7, %r126, 4;
	add.s64 	%rd8, %rd1, %rd7;
	ld.global.u32 	%r45, [%rd8];
	and.b32  	%r46, %r126, 15;
	mov.u32 	%r47, _ZZ9cuda_gemmIiLi128ELi4ELi1ELi32ELi16ELi16ELi64ELi0ELi1EEviiiPT_S1_S1_iiiE11kron_fac_sh;
	mad.lo.s32 	%r48, %r46, 68, %r47;
	shr.u32 	%r49, %r126, 2;
	and.b32  	%r50, %r49, 1073741820;
	add.s32 	%r51, %r48, %r50;
	st.shared.u32 	[%r51], %r45;
	add.s32 	%r52, %r126, %r2;
	mul.wide.u32 	%rd9, %r127, 4;
	add.s64 	%rd10, %rd1, %rd9;
	ld.global.u32 	%r53, [%rd10];
	and.b32  	%r54, %r127, 15;
	mad.lo.s32 	%r55, %r54, 68, %r47;
	shr.u32 	%r56, %r127, 2;
	and.b32  	%r57, %r56, 1073741820;
	add.s32 	%r58, %r55, %r57;
	st.shared.u32 	[%r58], %r53;
	add.s32 	%r59, %r52, %r2;
	mul.wide.u32 	%rd11, %r129, 4;
	add.s64 	%rd12, %rd1, %rd11;
	ld.global.u32 	%r60, [%rd12];
	and.b32  	%r61, %r129, 15;
	mad.lo.s32 	%r62, %r61, 68, %r47;
	shr.u32 	%r63, %r129, 2;
	and.b32  	%r64, %r63, 1073741820;
	add.s32 	%r65, %r62, %r64;
	st.shared.u32 	[%r65], %r60;
	add.s32 	%r66, %r59, %r2;
	mul.wide.u32 	%rd13, %r128, 4;
	add.s64 	%rd14, %rd1, %rd13;
	ld.global.u32 	%r67, [%rd14];
	and.b32  	%r68, %r128, 15;
	mad.lo.s32 	%r69, %r68, 68, %r47;
	shr.u32 	%r70, %r128, 2;
	and.b32  	%r71, %r70, 1073741820;
	add.s32 	%r72, %r69, %r71;
	st.shared.u32 	[%r72], %r67;
	add.s32 	%r126, %r66, %r2;
	add.s32 	%r129, %r129, %r10;
	add.s32 	%r128, %r128, %r10;
	add.s32 	%r127, %r127, %r10;
	setp.lt.u32 	%p4, %r126, 256;
	@%p4 bra 	$L__BB545_5;
$L__BB545_6:
	mov.u32 	%r21, %ctaid.y;
	mov.u32 	%r73, %nctaid.y;
	shl.b32 	%r74, %r73, 2;
	setp.ge.u32 	%p5, %r21, %r74;
	@%p5 bra 	$L__BB545_13;
	setp.gt.u32 	%p6, %r1, 7;
	@%p6 bra 	$L__BB545_10;
	shl.b32 	%r133, %r1, 2;
	mov.u32 	%r75, %ctaid.x;
	shl.b32 	%r76, %r75, 5;
	shl.b32 	%r23, %r2, 2;
	shl.b32 	%r77, %r1, 4;
	mov.u32 	%r78, _ZZ9cuda_gemmIiLi128ELi4ELi1ELi32ELi16ELi16ELi64ELi0ELi1EEviiiPT_S1_S1_iiiE3Ash;
	add.s32 	%r132, %r78, %r77;
	shl.b32 	%r25, %r2, 4;
	mad.lo.s32 	%r79, %r33, %r21, %r76;
	add.s32 	%r131, %r79, %r133;
	cvta.to.global.u64 	%rd2, %rd3;
$L__BB545_9:
	mul.wide.s32 	%rd15, %r131, 4;
	add.s64 	%rd16, %rd2, %rd15;
	ld.global.v4.u32 	{%r80, %r81, %r82, %r83}, [%rd16];
	st.shared.v4.u32 	[%r132], {%r80, %r81, %r82, %r83};
	add.s32 	%r133, %r133, %r23;
	add.s32 	%r132, %r132, %r25;
	add.s32 	%r131, %r131, %r23;
	setp.lt.u32 	%p7, %r133, 32;
	@%p7 bra 	$L__BB545_9;
$L__BB545_10:
	bar.sync 	0;
	setp.gt.u32 	%p8, %r1, 31;
	@%p8 bra 	$L__BB545_12;
	and.b32  	%r84, %r1, 1;
	shr.u32 	%r85, %r1, 1;
	mov.u32 	%r86, _ZZ9cuda_gemmIiLi128ELi4ELi1ELi32ELi16ELi16ELi64ELi0ELi1EEviiiPT_S1_S1_iiiE11kron_fac_sh;
	mad.lo.s32 	%r87, %r85, 68, %r86;
	shl.b32 	%r88, %r1, 2;
	and.b32  	%r89, %r88, 60;
	add.s32 	%r90, %r87, %r89;
	ld.shared.u32 	%r91, [%r90];
	shfl.sync.idx.b32	%r92|%p9, %r91, %r84, 4127, -1;
	add.s32 	%r93, %r84, 1;
	shfl.sync.idx.b32	%r94|%p10, %r91, %r93, 4127, -1;
	or.b32  	%r95, %r84, 2;
	shfl.sync.idx.b32	%r96|%p11, %r91, %r95, 4127, -1;
	add.s32 	%r97, %r84, 3;
	shfl.sync.idx.b32	%r98|%p12, %r91, %r97, 4127, -1;
	or.b32  	%r99, %r84, 4;
	shfl.sync.idx.b32	%r100|%p13, %r91, %r99, 4127, -1;
	add.s32 	%r101, %r84, 5;
	shfl.sync.idx.b32	%r102|%p14, %r91, %r101, 4127, -1;
	or.b32  	%r103, %r84, 6;
	shfl.sync.idx.b32	%r104|%p15, %r91, %r103, 4127, -1;
	add.s32 	%r105, %r84, 7;
	shfl.sync.idx.b32	%r106|%p16, %r91, %r105, 4127, -1;
	or.b32  	%r107, %r84, 8;
	shfl.sync.idx.b32	%r108|%p17, %r91, %r107, 4127, -1;
	add.s32 	%r109, %r84, 9;
	shfl.sync.idx.b32	%r110|%p18, %r91, %r109, 4127, -1;
	or.b32  	%r111, %r84, 10;
	shfl.sync.idx.b32	%r112|%p19, %r91, %r111, 4127, -1;
	add.s32 	%r113, %r84, 11;
	shfl.sync.idx.b32	%r114|%p20, %r91, %r113, 4127, -1;
	or.b32  	%r115, %r84, 12;
	shfl.sync.idx.b32	%r116|%p21, %r91, %r115, 4127, -1;
	add.s32 	%r117, %r84, 13;
	shfl.sync.idx.b32	%r118|%p22, %r91, %r117, 4127, -1;
	or.b32  	%r119, %r84, 14;
	shfl.sync.idx.b32	%r120|%p23, %r91, %r119, 4127, -1;
	add.s32 	%r121, %r84, -1;
	and.b32  	%r122, %r121, 15;
	shfl.sync.idx.b32	%r123|%p24, %r91, %r122, 4127, -1;
$L__BB545_12:
	bar.sync 	0;
$L__BB545_13:
	ret;

}
	// .globl	_Z9cuda_gemmIiLi128ELi4ELi1ELi32ELi16ELi16ELi64ELi1ELi0EEviiiPT_S1_S1_iii
.visible .entry _Z9cuda_gemmIiLi128ELi4ELi1ELi32ELi16ELi16ELi64ELi1ELi0EEviiiPT_S1_S1_iii(
	.param .u32 _Z9cuda_gemmIiLi128ELi4ELi1ELi32ELi16ELi16ELi64ELi1ELi0EEviiiPT_S1_S1_iii_param_0,
	.param .u32 _Z9cuda_gemmIiLi128ELi4ELi1ELi32ELi16ELi16ELi64ELi1ELi0EEviiiPT_S1_S1_iii_param_1,
	.param .u32 _Z9cuda_gemmIiLi128ELi4ELi1ELi32ELi16ELi16ELi64ELi1ELi0EEviiiPT_S1_S1_iii_param_2,
	.param .u64 .ptr .align 1 _Z9cuda_gemmIiLi128ELi4ELi1ELi32ELi16ELi16ELi64ELi1ELi0EEviiiPT_S1_S1_iii_param_3,
	.param .u64 .ptr .align 1 _Z9cuda_gemmIiLi128ELi4ELi1ELi32ELi16ELi16ELi64ELi1ELi0EEviiiPT_S1_S1_iii_param_4,
	.param .u64 .ptr .align 1 _Z9cuda_gemmIiLi128ELi4ELi1ELi32ELi16ELi16ELi64ELi1ELi0EEviiiPT_S1_S1_iii_param_5,
	.param .u32 _Z9cuda_gemmIiLi128ELi4ELi1ELi32ELi16ELi16ELi64ELi1ELi0EEviiiPT_S1_S1_iii_param_6,
	.param .u32 _Z9cuda_gemmIiLi128ELi4ELi1ELi32ELi16ELi16ELi64ELi1ELi0EEviiiPT_S1_S1_iii_param_7,
	.param .u32 _Z9cuda_gemmIiLi128ELi4ELi1ELi32ELi16ELi16ELi64ELi1ELi0EEviiiPT_S1_S1_iii_param_8
)
.maxntid 128
{
	.reg .pred 	%p<96>;
	.reg .b16 	%rs<3>;
	.reg .b32 	%r<540>;
	.reg .b64 	%rd<26>;
	// demoted variable
	.shared .align 128 .b8 _ZZ9cuda_gemmIiLi128ELi4ELi1ELi32ELi16ELi16ELi64ELi1ELi0EEviiiPT_S1_S1_iiiE11kron_fac_sh[1088];
	// demoted variable
	.shared .align 128 .b8 _ZZ9cuda_gemmIiLi128ELi4ELi1ELi32ELi16ELi16ELi64ELi1ELi0EEviiiPT_S1_S1_iiiE3Ash[128];
	ld.param.u64 	%rd5, [_Z9cuda_gemmIiLi128ELi4ELi1ELi32ELi16ELi16ELi64ELi1ELi0EEviiiPT_S1_S1_iii_param_3];
	ld.param.u64 	%rd3, [_Z9cuda_gemmIiLi128ELi4ELi1ELi32ELi16ELi16ELi64ELi1ELi0EEviiiPT_S1_S1_iii_param_4];
	ld.param.u32 	%r222, [_Z9cuda_gemmIiLi128ELi4ELi1ELi32ELi16ELi16ELi64ELi1ELi0EEviiiPT_S1_S1_iii_param_6];
	ld.param.u32 	%r223, [_Z9cuda_gemmIiLi128ELi4ELi1ELi32ELi16ELi16ELi64ELi1ELi0EEviiiPT_S1_S1_iii_param_7];
	cvta.to.global.u64 	%rd1, %rd5;
	mov.u32 	%r1, %tid.x;
	mul.lo.s32 	%r2, %r223, %r222;
	setp.ge.u32 	%p1, %r1, %r2;
	@%p1 bra 	$L__BB546_3;
	mov.u32 	%r3, %ntid.x;
	cvta.to.global.u64 	%rd2, %rd3;
	mov.u32 	%r226, _ZZ9cuda_gemmIiLi128ELi4ELi1ELi32ELi16ELi16ELi64ELi1ELi0EEviiiPT_S1_S1_iiiE11kron_fac_sh;
	mov.u32 	%r449, %r1;
$L__BB546_2:
	mul.wide.u32 	%rd6, %r449, 4;
	add.s64 	%rd7, %rd2, %rd6;
	ld.global.u32 	%r224, [%rd7];
	rem.u32 	%r225, %r449, %r222;
	mad.lo.s32 	%r227, %r225, 68, %r226;
	div.u32 	%r228, %r449, %r223;
	shl.b32 	%r229, %r228, 2;
	add.s32 	%r230, %r227, %r229;
	st.shared.u32 	[%r230], %r224;
	add.s32 	%r449, %r449, %r3;
	setp.lt.u32 	%p2, %r449, %r2;
	@%p2 bra 	$L__BB546_2;
$L__BB546_3:
	div.s32 	%r6, 32, %r223;
	div.u32 	%r7, %r1, %r6;
	mov.u32 	%r466, %ctaid.y;
	mov.u32 	%r9, %nctaid.y;
	shl.b32 	%r231, %r9, 2;
	setp.ge.u32 	%p3, %r466, %r231;
	@%p3 bra 	$L__BB546_115;
	rem.u32 	%r233, %r1, %r6;
	shl.b32 	%r10, %r1, 2;
	mov.u32 	%r234, %ntid.x;
	shl.b32 	%r11, %r234, 2;
	and.b32  	%r12, %r233, 15;
	mul.lo.s32 	%r235, %r233, %r223;
	min.s32 	%r13, %r222, 16;
	add.s32 	%r14, %r10, %r11;
	max.u32 	%r236, %r14, 32;
	setp.lt.u32 	%p4, %r14, 32;
	selp.u32 	%r237, 1, 0, %p4;
	or.b32  	%r238, %r14, %r237;
	sub.s32 	%r239, %r236, %r238;
	div.u32 	%r240, %r239, %r11;
	add.s32 	%r15, %r240, %r237;
	shl.b32 	%r241, %r1, 4;
	mov.u32 	%r242, _ZZ9cuda_gemmIiLi128ELi4ELi1ELi32ELi16ELi16ELi64ELi1ELi0EEviiiPT_S1_S1_iiiE3Ash;
	add.s32 	%r16, %r242, %r241;
	shl.b32 	%r243, %r234, 4;
	add.s32 	%r17, %r16, %r243;
	add.s32 	%r18, %r14, %r11;
	add.s32 	%r244, %r12, %r235;
	shl.b32 	%r245, %r244, 2;
	add.s32 	%r19, %r242, %r245;
	add.s32 	%r246, %r233, 1;
	and.b32  	%r20, %r246, 15;
	add.s32 	%r247, %r20, %r235;
	shl.b32 	%r248, %r247, 2;
	add.s32 	%r21, %r242, %r248;
	add.s32 	%r249, %r233, 2;
	and.b32  	%r22, %r249, 15;
	add.s32 	%r250, %r22, %r235;
	shl.b32 	%r251, %r250, 2;
	add.s32 	%r23, %r242, %r251;
	add.s32 	%r252, %r233, 3;
	and.b32  	%r24, %r252, 15;
	add.s32 	%r253, %r24, %r235;
	shl.b32 	%r254, %r253, 2;
	add.s32 	%r25, %r242, %r254;
	add.s32 	%r255, %r233, 4;
	and.b32  	%r26, %r255, 15;
	add.s32 	%r256, %r26, %r235;
	shl.b32 	%r257, %r256, 2;
	add.s32 	%r27, %r242, %r257;
	add.s32 	%r258, %r233, 5;
	and.b32  	%r28, %r258, 15;
	add.s32 	%r259, %r28, %r235;
	shl.b32 	%r260, %r259, 2;
	add.s32 	%r29, %r242, %r260;
	add.s32 	%r261, %r233, 6;
	and.b32  	%r30, %r261, 15;
	add.s32 	%r262, %r30, %r235;
	shl.b32 	%r263, %r262, 2;
	add.s32 	%r31, %r242, %r263;
	add.s32 	%r264, %r233, 7;
	and.b32  	%r32, %r264, 15;
	add.s32 	%r265, %r32, %r235;
	shl.b32 	%r266, %r265, 2;
	add.s32 	%r33, %r242, %r266;
	xor.b32  	%r267, %r12, 8;
	add.s32 	%r268, %r267, %r235;
	shl.b32 	%r269, %r268, 2;
	add.s32 	%r34, %r242, %r269;
	add.s32 	%r270, %r233, 9;
	and.b32  	%r35, %r270, 15;
	add.s32 	%r271, %r35, %r235;
	shl.b32 	%r272, %r271, 2;
	add.s32 	%r36, %r242, %r272;
	add.s32 	%r273, %r233, 10;
	and.b32  	%r37, %r273, 15;
	add.s32 	%r274, %r37, %r235;
	shl.b32 	%r275, %r274, 2;
	add.s32 	%r38, %r242, %r275;
	add.s32 	%r276, %r233, 11;
	and.b32  	%r39, %r276, 15;
	add.s32 	%r277, %r39, %r235;
	shl.b32 	%r278, %r277, 2;
	add.s32 	%r40, %r242, %r278;
	add.s32 	%r279, %r233, 12;
	and.b32  	%r41, %r279, 15;
	add.s32 	%r280, %r41, %r235;
	shl.b32 	%r281, %r280, 2;
	add.s32 	%r42, %r242, %r281;
	add.s32 	%r282, %r233, 13;
	and.b32  	%r43, %r282, 15;
	add.s32 	%r283, %r43, %r235;
	shl.b32 	%r284, %r283, 2;
	add.s32 	%r44, %r242, %r284;
	add.s32 	%r285, %r233, 14;
	and.b32  	%r45, %r285, 15;
	add.s32 	%r286, %r45, %r235;
	shl.b32 	%r287, %r286, 2;
	add.s32 	%r46, %r242, %r287;
	add.s32 	%r288, %r233, -1;
	and.b32  	%r47, %r288, 15;
	add.s32 	%r289, %r47, %r235;
	shl.b32 	%r290, %r289, 2;
	add.s32 	%r48, %r242, %r290;
	setp.lt.s32 	%p5, %r12, %r223;
	selp.b32 	%r291, 0, %r223, %p5;
	sub.s32 	%r49, %r12, %r291;
	add.s32 	%r292, %r12, 1;
	setp.lt.s32 	%p6, %r292, %r223;
	selp.b32 	%r293, 0, %r223, %p6;
	sub.s32 	%r50, %r292, %r293;
	add.s32 	%r294, %r12, 2;
	setp.lt.s32 	%p7, %r294, %r223;
	selp.b32 	%r295, 0, %r223, %p7;
	sub.s32 	%r51, %r294, %r295;
	add.s32 	%r296, %r12, 3;
	setp.lt.s32 	%p8, %r296, %r223;
	selp.b32 	%r297, 0, %r223, %p8;
	sub.s32 	%r52, %r296, %r297;
	add.s32 	%r298, %r12, 4;
	setp.lt.s32 	%p9, %r298, %r223;
	selp.b32 	%r299, 0, %r223, %p9;
	sub.s32 	%r53, %r298, %r299;
	add.s32 	%r300, %r12, 5;
	setp.lt.s32 	%p10, %r300, %r223;
	selp.b32 	%r301, 0, %r223, %p10;
	sub.s32 	%r54, %r300, %r301;
	add.s32 	%r302, %r12, 6;
	setp.lt.s32 	%p11, %r302, %r223;
	selp.b32 	%r303, 0, %r223, %p11;
	sub.s32 	%r55, %r302, %r303;
	add.s32 	%r304, %r12, 7;
	setp.lt.s32 	%p12, %r304, %r223;
	selp.b32 	%r305, 0, %r223, %p12;
	sub.s32 	%r56, %r304, %r305;
	add.s32 	%r306, %r12, 8;
	setp.lt.s32 	%p13, %r306, %r223;
	selp.b32 	%r307, 0, %r223, %p13;
	sub.s32 	%r57, %r306, %r307;
	add.s32 	%r308, %r12, 9;
	setp.lt.s32 	%p14, %r308, %r223;
	selp.b32 	%r309, 0, %r223, %p14;
	sub.s32 	%r58, %r308, %r309;
	add.s32 	%r310, %r12, 10;
	setp.lt.s32 	%p15, %r310, %r223;
	selp.b32 	%r311, 0, %r223, %p15;
	sub.s32 	%r59, %r310, %r311;
	add.s32 	%r312, %r12, 11;
	setp.lt.s32 	%p16, %r312, %r223;
	selp.b32 	%r313, 0, %r223, %p16;
	sub.s32 	%r60, %r312, %r313;
	add.s32 	%r314, %r12, 12;
	setp.lt.s32 	%p17, %r314, %r223;
	selp.b32 	%r315, 0, %r223, %p17;
	sub.s32 	%r61, %r314, %r315;
	add.s32 	%r316, %r12, 13;
	setp.lt.s32 	%p18, %r316, %r223;
	selp.b32 	%r317, 0, %r223, %p18;
	sub.s32 	%r62, %r316, %r317;
	add.s32 	%r318, %r12, 14;
	setp.lt.s32 	%p19, %r318, %r223;
	selp.b32 	%r319, 0, %r223, %p19;
	sub.s32 	%r63, %r318, %r319;
	add.s32 	%r320, %r12, 15;
	setp.lt.s32 	%p20, %r320, %r223;
	selp.b32 	%r321, 0, %r223, %p20;
	sub.s32 	%r64, %r320, %r321;
	cvt.u16.u32 	%rs1, %r6;
	div.s16 	%rs2, 128, %rs1;
	cvt.s32.s16 	%r65, %rs2;
$L__BB546_5:
	setp.gt.u32 	%p21, %r1, 7;
	@%p21 bra 	$L__BB546_13;
	and.b32  	%r322, %r15, 3;
	setp.eq.s32 	%p22, %r322, 3;
	shl.b32 	%r83, %r466, 5;
	mov.u32 	%r467, %r10;
	@%p22 bra 	$L__BB546_10;
	setp.eq.s32 	%p23, %r322, 0;
	add.s32 	%r324, %r83, %r10;
	mul.wide.s32 	%rd8, %r324, 4;
	add.s64 	%rd9, %rd1, %rd8;
	ld.global.v4.u32 	{%r325, %r326, %r327, %r328}, [%rd9];
	st.shared.v4.u32 	[%r16], {%r325, %r326, %r327, %r328};
	mov.u32 	%r467, %r14;
	@%p23 bra 	$L__BB546_10;
	setp.eq.s32 	%p24, %r322, 1;
	add.s32 	%r330, %r83, %r14;
	mul.wide.s32 	%rd10, %r330, 4;
	add.s64 	%rd11, %rd1, %rd10;
	ld.global.v4.u32 	{%r331, %r332, %r333, %r334}, [%rd11];
	st.shared.v4.u32 	[%r17], {%r331, %r332, %r333, %r334};
	mov.u32 	%r467, %r18;
	@%p24 bra 	$L__BB546_10;
	add.s32 	%r467, %r18, %r11;
	add.s32 	%r335, %r83, %r18;
	mul.wide.s32 	%rd12, %r335, 4;
	add.s64 	%rd13, %rd1, %rd12;
	ld.global.v4.u32 	{%r336, %r337, %r338, %r339}, [%rd13];
	shl.b32 	%r340, %r11, 2;
	add.s32 	%r341, %r17, %r340;
	st.shared.v4.u32 	[%r341], {%r336, %r337, %r338, %r339};
$L__BB546_10:
	setp.lt.u32 	%p25, %r15, 3;
	@%p25 bra 	$L__BB546_13;
	mov.u32 	%r342, %ntid.x;
	add.s32 	%r468, %r467, %r83;
	mad.lo.s32 	%r472, %r342, 12, %r468;
	shl.b32 	%r343, %r342, 3;
	add.s32 	%r471, %r468, %r343;
	add.s32 	%r470, %r468, %r11;
	shl.b32 	%r344, %r467, 2;
	mov.u32 	%r345, _ZZ9cuda_gemmIiLi128ELi4ELi1ELi32ELi16ELi16ELi64ELi1ELi0EEviiiPT_S1_S1_iiiE3Ash;
	add.s32 	%r469, %r345, %r344;
$L__BB546_12:
	mul.wide.s32 	%rd14, %r472, 4;
	add.s64 	%rd15, %rd1, %rd14;
	mul.wide.s32 	%rd16, %r471, 4;
	add.s64 	%rd17, %rd1, %rd16;
	mul.wide.s32 	%rd18, %r470, 4;
	add.s64 	%rd19, %rd1, %rd18;
	mul.wide.s32 	%rd20, %r468, 4;
	add.s64 	%rd21, %rd1, %rd20;
	ld.global.v4.u32 	{%r346, %r347, %r348, %r349}, [%rd21];
	st.shared.v4.u32 	[%r469], {%r346, %r347, %r348, %r349};
	add.s32 	%r350, %r467, %r11;
	ld.global.v4.u32 	{%r351, %r352, %r353, %r354}, [%rd19];
	mov.u32 	%r355, %ntid.x;
	shl.b32 	%r356, %r355, 4;
	add.s32 	%r357, %r469, %r356;
	st.shared.v4.u32 	[%r357], {%r351, %r352, %r353, %r354};
	add.s32 	%r358, %r350, %r11;
	ld.global.v4.u32 	{%r359, %r360, %r361, %r362}, [%rd17];
	shl.b32 	%r363, %r355, 5;
	add.s32 	%r364, %r469, %r363;
	st.shared.v4.u32 	[%r364], {%r359, %r360, %r361, %r362};
	add.s32 	%r365, %r358, %r11;
	ld.global.v4.u32 	{%r366, %r367, %r368, %r369}, [%rd15];
	mad.lo.s32 	%r370, %r355, 48, %r469;
	st.shared.v4.u32 	[%r370], {%r366, %r367, %r368, %r369};
	add.s32 	%r467, %r365, %r11;
	add.s32 	%r472, %r472, %r356;
	add.s32 	%r471, %r471, %r356;
	add.s32 	%r470, %r470, %r356;
	shl.b32 	%r371, %r355, 6;
	add.s32 	%r469, %r469, %r371;
	add.s32 	%r468, %r468, %r356;
	setp.lt.u32 	%p26, %r467, 32;
	@%p26 bra 	$L__BB546_12;
$L__BB546_13:
	setp.lt.s32 	%p27, %r6, 1;
	bar.sync 	0;
	mov.b32 	%r539, 0;
	@%p27 bra 	$L__BB546_114;
	setp.lt.s32 	%p28, %r223, 1;
	@%p28 bra 	$L__BB546_16;
	ld.shared.u32 	%r465, [%r19];
$L__BB546_16:
	setp.lt.s32 	%p29, %r223, 2;
	@%p29 bra 	$L__BB546_18;
	ld.shared.u32 	%r464, [%r21];
$L__BB546_18:
	setp.lt.s32 	%p30, %r223, 3;
	@%p30 bra 	$L__BB546_20;
	ld.shared.u32 	%r463, [%r23];
$L__BB546_20:
	setp.lt.s32 	%p31, %r223, 4;
	@%p31 bra 	$L__BB546_22;
	ld.shared.u32 	%r462, [%r25];
$L__BB546_22:
	setp.lt.s32 	%p32, %r223, 5;
	@%p32 bra 	$L__BB546_24;
	ld.shared.u32 	%r461, [%r27];
$L__BB546_24:
	setp.lt.s32 	%p33, %r223, 6;
	@%p33 bra 	$L__BB546_26;
	ld.shared.u32 	%r460, [%r29];
$L__BB546_26:
	setp.lt.s32 	%p34, %r223, 7;
	@%p34 bra 	$L__BB546_28;
	ld.shared.u32 	%r459, [%r31];
$L__BB546_28:
	setp.lt.s32 	%p35, %r223, 8;
	@%p35 bra 	$L__BB546_30;
	ld.shared.u32 	%r458, [%r33];
$L__BB546_30:
	setp.lt.s32 	%p36, %r223, 9;
	@%p36 bra 	$L__BB546_32;
	ld.shared.u32 	%r457, [%r34];
$L__BB546_32:
	setp.lt.s32 	%p37, %r223, 10;
	@%p37 bra 	$L__BB546_34;
	ld.shared.u32 	%r456, [%r36];
$L__BB546_34:
	setp.lt.s32 	%p38, %r223, 11;
	@%p38 bra 	$L__BB546_36;
	ld.shared.u32 	%r455, [%r38];
$L__BB546_36:
	setp.lt.s32 	%p39, %r223, 12;
	@%p39 bra 	$L__BB546_38;
	ld.shared.u32 	%r454, [%r40];
$L__BB546_38:
	setp.lt.s32 	%p40, %r223, 13;
	@%p40 bra 	$L__BB546_40;
	ld.shared.u32 	%r453, [%r42];
$L__BB546_40:
	setp.lt.s32 	%p41, %r223, 14;
	@%p41 bra 	$L__BB546_42;
	ld.shared.u32 	%r452, [%r44];
$L__BB546_42:
	setp.lt.s32 	%p42, %r223, 15;
	@%p42 bra 	$L__BB546_44;
	ld.shared.u32 	%r451, [%r46];
$L__BB546_44:
	setp.lt.s32 	%p43, %r223, 16;
	@%p43 bra 	$L__BB546_46;
	ld.shared.u32 	%r450, [%r48];
$L__BB546_46:
	setp.ge.s32 	%p44, %r7, %r13;
	@%p44 bra 	$L__BB546_114;
	mov.b32 	%r539, 0;
	mov.u32 	%r490, %r7;
$L__BB546_48:
	setp.gt.u32 	%p45, %r223, 64;
	mov.u32 	%r375, _ZZ9cuda_gemmIiLi128ELi4ELi1ELi32ELi16ELi16ELi64ELi1ELi0EEviiiPT_S1_S1_iiiE11kron_fac_sh;
	mad.lo.s32 	%r137, %r490, 68, %r375;
	shl.b32 	%r376, %r1, 2;
	and.b32  	%r377, %r376, 60;
	add.s32 	%r378, %r137, %r377;
	ld.shared.u32 	%r138, [%r378];
	@%p45 bra 	$L__BB546_81;
	setp.eq.s32 	%p62, %r223, 0;
	mov.b32 	%r493, 0;
	@%p62 bra 	$L__BB546_51;
	shfl.sync.idx.b32	%r430|%p63, %r138, %r49, 4127, -1;
	mul.lo.s32 	%r493, %r430, %r465;
$L__BB546_51:
	setp.lt.s32 	%p64, %r223, 2;
	@%p64 bra 	$L__BB546_53;
	shfl.sync.idx.b32	%r431|%p65, %r138, %r50, 4127, -1;
	mad.lo.s32 	%r493, %r431, %r464, %r493;
$L__BB546_53:
	setp.lt.s32 	%p66, %r223, 3;
	@%p66 bra 	$L__BB546_55;
	shfl.sync.idx.b32	%r432|%p67, %r138, %r51, 4127, -1;
	mad.lo.s32 	%r493, %r432, %r463, %r493;
$L__BB546_55:
	setp.lt.s32 	%p68, %r223, 4;
	@%p68 bra 	$L__BB546_57;
	shfl.sync.idx.b32	%r433|%p69, %r138, %r52, 4127, -1;
	mad.lo.s32 	%r493, %r433, %r462, %r493;
$L__BB546_57:
	setp.lt.s32 	%p70, %r223, 5;
	@%p70 bra 	$L__BB546_59;
	shfl.sync.idx.b32	%r434|%p71, %r138, %r53, 4127, -1;
	mad.lo.s32 	%r493, %r434, %r461, %r493;
$L__BB546_59:
	setp.lt.s32 	%p72, %r223, 6;
	@%p72 bra 	$L__BB546_61;
	shfl.sync.idx.b32	%r435|%p73, %r138, %r54, 4127, -1;
	mad.lo.s32 	%r493, %r435, %r460, %r493;
$L__BB546_61:
	setp.lt.s32 	%p74, %r223, 7;
	@%p74 bra 	$L__BB546_63;
	shfl.sync.idx.b32	%r436|%p75, %r138, %r55, 4127, -1;
	mad.lo.s32 	%r493, %r436, %r459, %r493;
$L__BB546_63:
	setp.lt.s32 	%p76, %r223, 8;
	@%p76 bra 	$L__BB546_65;
	shfl.sync.idx.b32	%r437|%p77, %r138, %r56, 4127, -1;
	mad.lo.s32 	%r493, %r437, %r458, %r493;
$L__BB546_65:
	setp.lt.s32 	%p78, %r223, 9;
	@%p78 bra 	$L__BB546_67;
	shfl.sync.idx.b32	%r438|%p79, %r138, %r57, 4127, -1;
	mad.lo.s32 	%r493, %r438, %r457, %r493;
$L__BB546_67:
	setp.lt.s32 	%p80, %r223, 10;
	@%p80 bra 	$L__BB546_69;
	shfl.sync.idx.b32	%r439|%p81, %r138, %r58, 4127, -1;
	mad.lo.s32 	%r493, %r439, %r456, %r493;
$L__BB546_69:
	setp.lt.s32 	%p82, %r223, 11;
	@%p82 bra 	$L__BB546_71;
	shfl.sync.idx.b32	%r440|%p83, %r138, %r59, 4127, -1;
	mad.lo.s32 	%r493, %r440, %r455, %r493;
$L__BB546_71:
	setp.lt.s32 	%p84, %r223, 12;
	@%p84 bra 	$L__BB546_73;
	shfl.sync.idx.b32	%r441|%p85, %r138, %r60, 4127, -1;
	mad.lo.s32 	%r493, %r441, %r454, %r493;
$L__BB546_73:
	setp.lt.s32 	%p86, %r223, 13;
	@%p86 bra 	$L__BB546_75;
	shfl.sync.idx.b32	%r442|%p87, %r138, %r61, 4127, -1;
	mad.lo.s32 	%r493, %r442, %r453, %r493;
$L__BB546_75:
	setp.lt.s32 	%p88, %r223, 14;
	@%p88 bra 	$L__BB546_77;
	shfl.sync.idx.b32	%r443|%p89, %r138, %r62, 4127, -1;
	mad.lo.s32 	%r493, %r443, %r452, %r493;
$L__BB546_77:
	setp.lt.s32 	%p90, %r223, 15;
	@%p90 bra 	$L__BB546_79;
	shfl.sync.idx.b32	%r444|%p91, %r138, %r63, 4127, -1;
	mad.lo.s32 	%r493, %r444, %r451, %r493;
$L__BB546_79:
	setp.lt.s32 	%p92, %r223, 16;
	@%p92 bra 	$L__BB546_113;
	shfl.sync.idx.b32	%r445|%p93, %r138, %r64, 4127, -1;
	mad.lo.s32 	%r493, %r445, %r450, %r493;
	bra.uni 	$L__BB546_113;
$L__BB546_81:
	mov.b32 	%r493, 0;
	@%p28 bra 	$L__BB546_83;
	shl.b32 	%r380, %r12, 2;
	add.s32 	%r381, %r137, %r380;
	ld.shared.u32 	%r382, [%r381];
	mul.lo.s32 	%r493, %r382, %r465;
$L__BB546_83:
	@%p29 bra 	$L__BB546_85;
	shl.b32 	%r383, %r20, 2;
	add.s32 	%r384, %r137, %r383;
	ld.shared.u32 	%r385, [%r384];
	mad.lo.s32 	%r493, %r385, %r464, %r493;
$L__BB546_85:
	@%p30 bra 	$L__BB546_87;
	shl.b32 	%r386, %r22, 2;
	add.s32 	%r387, %r137, %r386;
	ld.shared.u32 	%r388, [%r387];
	mad.lo.s32 	%r493, %r388, %r463, %r493;
$L__BB546_87:
	@%p31 bra 	$L__BB546_89;
	shl.b32 	%r389, %r24, 2;
	add.s32 	%r390, %r137, %r389;
	ld.shared.u32 	%r391, [%r390];
	mad.lo.s32 	%r493, %r391, %r462, %r493;
$L__BB546_89:
	@%p32 bra 	$L__BB546_91;
	shl.b32 	%r392, %r26, 2;
	add.s32 	%r393, %r137, %r392;
	ld.shared.u32 	%r394, [%r393];
	mad.lo.s32 	%r493, %r394, %r461, %r493;
$L__BB546_91:
	@%p33 bra 	$L__BB546_93;
	shl.b32 	%r395, %r28, 2;
	add.s32 	%r396, %r137, %r395;
	ld.shared.u32 	%r397, [%r396];
	mad.lo.s32 	%r493, %r397, %r460, %r493;
$L__BB546_93:
	setp.lt.s32 	%p52, %r223, 7;
	@%p52 bra 	$L__BB546_95;
	shl.b32 	%r398, %r30, 2;
	add.s32 	%r399, %r137, %r398;
	ld.shared.u32 	%r400, [%r399];
	mad.lo.s32 	%r493, %r400, %r459, %r493;
$L__BB546_95:
	setp.lt.s32 	%p53, %r223, 8;
	@%p53 bra 	$L__BB546_97;
	shl.b32 	%r401, %r32, 2;
	add.s32 	%r402, %r137, %r401;
	ld.shared.u32 	%r403, [%r402];
	mad.lo.s32 	%r493, %r403, %r458, %r493;
$L__BB546_97:
	setp.lt.s32 	%p54, %r223, 9;
	@%p54 bra 	$L__BB546_99;
	shl.b32 	%r404, %r12, 2;
	xor.b32  	%r405, %r404, 32;
	add.s32 	%r406, %r137, %r405;
	ld.shared.u32 	%r407, [%r406];
	mad.lo.s32 	%r493, %r407, %r457, %r493;
$L__BB546_99:
	setp.lt.s32 	%p55, %r223, 10;
	@%p55 bra 	$L__BB546_101;
	shl.b32 	%r408, %r35, 2;
	add.s32 	%r409, %r137, %r408;
	ld.shared.u32 	%r410, [%r409];
	mad.lo.s32 	%r493, %r410, %r456, %r493;
$L__BB546_101:
	setp.lt.s32 	%p56, %r223, 11;
	@%p56 bra 	$L__BB546_103;
	shl.b32 	%r411, %r37, 2;
	add.s32 	%r412, %r137, %r411;
	ld.shared.u32 	%r413, [%r412];
	mad.lo.s32 	%r493, %r413, %r455, %r493;
$L__BB546_103:
	setp.lt.s32 	%p57, %r223, 12;
	@%p57 bra 	$L__BB546_105;
	shl.b32 	%r414, %r39, 2;
	add.s32 	%r415, %r137, %r414;
	ld.shared.u32 	%r416, [%r415];
	mad.lo.s32 	%r493, %r416, %r454, %r493;
$L__BB546_105:
	setp.lt.s32 	%p58, %r223, 13;
	@%p58 bra 	$L__BB546_107;
	shl.b32 	%r417, %r41, 2;
	add.s32 	%r418, %r137, %r417;
	ld.shared.u32 	%r419, [%r418];
	mad.lo.s32 	%r493, %r419, %r453, %r493;
$L__BB546_107:
	setp.lt.s32 	%p59, %r223, 14;
	@%p59 bra 	$L__BB546_109;
	shl.b32 	%r420, %r43, 2;
	add.s32 	%r421, %r137, %r420;
	ld.shared.u32 	%r422, [%r421];
	mad.lo.s32 	%r493, %r422, %r452, %r493;
$L__BB546_109:
	setp.lt.s32 	%p60, %r223, 15;
	@%p60 bra 	$L__BB546_111;
	shl.b32 	%r423, %r45, 2;
	add.s32 	%r424, %r137, %r423;
	ld.shared.u32 	%r425, [%r424];
	mad.lo.s32 	%r493, %r425, %r451, %r493;
$L__BB546_111:
	setp.lt.s32 	%p61, %r223, 16;
	@%p61 bra 	$L__BB546_113;
	shl.b32 	%r426, %r47, 2;
	add.s32 	%r427, %r137, %r426;
	ld.shared.u32 	%r428, [%r427];
	mad.lo.s32 	%r493, %r428, %r450, %r493;
$L__BB546_113:
	add.s32 	%r539, %r493, %r539;
	add.s32 	%r490, %r490, %r65;
	setp.lt.s32 	%p94, %r490, %r13;
	@%p94 bra 	$L__BB546_48;
$L__BB546_114:
	ld.param.u64 	%rd25, [_Z9cuda_gemmIiLi128ELi4ELi1ELi32ELi16ELi16ELi64ELi1ELi0EEviiiPT_S1_S1_iii_param_5];
	bar.sync 	0;
	shl.b32 	%r446, %r466, 5;
	add.s32 	%r447, %r446, %r1;
	cvta.to.global.u64 	%rd22, %rd25;
	mul.wide.s32 	%rd23, %r447, 4;
	add.s64 	%rd24, %rd22, %rd23;
	st.global.u32 	[%rd24], %r539;
	add.s32 	%r466, %r466, %r9;
	shl.b32 	%r448, %r9, 2;
	setp.lt.u32 	%p95, %r466, %r448;
	@%p95 bra 	$L__BB546_5;
$L__BB546_115:
	ret;

}
	// .globl	_Z9cuda_gemmIiLi128ELi4ELi1ELi32ELi16ELi16ELi64ELi1ELi1EEviiiPT_S1_S1_iii
.visible .entry _Z9cuda_gemmIiLi128ELi4ELi1ELi32ELi16ELi16ELi64ELi1ELi1EEviiiPT_S1_S1_iii(
	.param .u32 _Z9cuda_gemmIiLi128ELi4ELi1ELi32ELi16ELi16ELi64ELi1ELi1EEviiiPT_S1_S1_iii_param_0,
	.param .u32 _Z9cuda_gemmIiLi128ELi4ELi1ELi32ELi16ELi16ELi64ELi1ELi1EEviiiPT_S1_S1_iii_param_1,
	.param .u32 _Z9cuda_gemmIiLi128ELi4ELi1ELi32ELi16ELi16ELi64ELi1ELi1EEviiiPT_S1_S1_iii_param_2,
	.param .u64 .ptr .align 1 _Z9cuda_gemmIiLi128ELi4ELi1ELi32ELi16ELi16ELi64ELi1ELi1EEviiiPT_S1_S1_iii_param_3,
	.param .u64 .ptr .align 1 _Z9cuda_gemmIiLi128ELi4ELi1ELi32ELi16ELi16ELi64ELi1ELi1EEviiiPT_S1_S1_iii_param_4,
	.param .u64 .ptr .align 1 _Z9cuda_gemmIiLi128ELi4ELi1ELi32ELi16ELi16ELi64ELi1ELi1EEviiiPT_S1_S1_iii_param_5,
	.param .u32 _Z9cuda_gemmIiLi128ELi4ELi1ELi32ELi16ELi16ELi64ELi1ELi1EEviiiPT_S1_S1_iii_param_6,
	.param .u32 _Z9cuda_gemmIiLi128ELi4ELi1ELi32ELi16ELi16ELi64ELi1ELi1EEviiiPT_S1_S1_iii_param_7,
	.param .u32 _Z9cuda_gemmIiLi128ELi4ELi1ELi32ELi16ELi16ELi64ELi1ELi1EEviiiPT_S1_S1_iii_param_8
)
.maxntid 128
{
	.reg .pred 	%p<25>;
	.reg .b16 	%rs<8>;
	.reg .b32 	%r<128>;
	.reg .b64 	%rd<21>;
	// demoted variable
	.shared .align 128 .b8 _ZZ9cuda_gemmIiLi128ELi4ELi1ELi32ELi16ELi16ELi64ELi1ELi1EEviiiPT_S1_S1_iiiE11kron_fac_sh[1088];
	// demoted variable
	.shared .align 128 .b8 _ZZ9cuda_gemmIiLi128ELi4ELi1ELi32ELi16ELi16ELi64ELi1ELi1EEviiiPT_S1_S1_iiiE3Ash[128];
	ld.param.u64 	%rd6, [_Z9cuda_gemmIiLi128ELi4ELi1ELi32ELi16ELi16ELi64ELi1ELi1EEviiiPT_S1_S1_iii_param_3];
	ld.param.u64 	%rd7, [_Z9cuda_gemmIiLi128ELi4ELi1ELi32ELi16ELi16ELi64ELi1ELi1EEviiiPT_S1_S1_iii_param_4];
	cvta.to.global.u64 	%rd1, %rd7;
	mov.u32 	%r1, %tid.x;
	mov.u32 	%r2, %ntid.x;
	add.s32 	%r30, %r1, %r2;
	cvt.u16.u32 	%rs3, %r30;
	not.b16 	%rs4, %rs3;
	and.b16  	%rs5, %rs4, 255;
	cvt.u16.u32 	%rs6, %r2;
	and.b16  	%rs7, %rs6, 255;
	div.u16 	%rs1, %rs5, %rs7;
	and.b16  	%rs2, %rs1, 3;
	setp.eq.s16 	%p1, %rs2, 2;
	mov.u32 	%r121, %r1;
	@%p1 bra 	$L__BB547_3;
	cvt.u32.u16 	%r3, %rs2;
	mov.b32 	%r120, 0;
	mov.u32 	%r34, _ZZ9cuda_gemmIiLi128ELi4ELi1ELi32ELi16ELi16ELi64ELi1ELi1EEviiiPT_S1_S1_iiiE11kron_fac_sh;
	mov.u32 	%r121, %r1;
$L__BB547_2:
	.pragma "nounroll";
	mul.wide.u32 	%rd8, %r121, 4;
	add.s64 	%rd9, %rd1, %rd8;
	ld.global.u32 	%r32, [%rd9];
	and.b32  	%r33, %r121, 15;
	mad.lo.s32 	%r35, %r33, 68, %r34;
	shr.u32 	%r36, %r121, 2;
	and.b32  	%r37, %r36, 1073741820;
	add.s32 	%r38, %r35, %r37;
	st.shared.u32 	[%r38], %r32;
	add.s32 	%r121, %r121, %r2;
	add.s32 	%r120, %r120, 1;
	xor.b32  	%r39, %r120, %r3;
	setp.ne.s32 	%p2, %r39, 2;
	@%p2 bra 	$L__BB547_2;
$L__BB547_3:
	setp.lt.u16 	%p3, %rs1, 2;
	@%p3 bra 	$L__BB547_6;
	shl.b32 	%r40, %r2, 1;
	add.s32 	%r124, %r121, %r40;
	shl.b32 	%r10, %r2, 2;
	mad.lo.s32 	%r123, %r2, 3, %r121;
	add.s32 	%r122, %r2, %r121;
$L__BB547_5:
	mul.wide.u32 	%rd10, %r121, 4;
	add.s64 	%rd11, %rd1, %rd10;
	ld.global.u32 	%r41, [%rd11];
	and.b32  	%r42, %r121, 15;
	mov.u32 	%r43, _ZZ9cuda_gemmIiLi128ELi4ELi1ELi32ELi16ELi16ELi64ELi1ELi1EEviiiPT_S1_S1_iiiE11kron_fac_sh;
	mad.lo.s32 	%r44, %r42, 68, %r43;
	shr.u32 	%r45, %r121, 2;
	and.b32  	%r46, %r45, 1073741820;
	add.s32 	%r47, %r44, %r46;
	st.shared.u32 	[%r47], %r41;
	add.s32 	%r48, %r121, %r2;
	mul.wide.u32 	%rd12, %r122, 4;
	add.s64 	%rd13, %rd1, %rd12;
	ld.global.u32 	%r49, [%rd13];
	and.b32  	%r50, %r122, 15;
	mad.lo.s32 	%r51, %r50, 68, %r43;
	shr.u32 	%r52, %r122, 2;
	and.b32  	%r53, %r52, 1073741820;
	add.s32 	%r54, %r51, %r53;
	st.shared.u32 	[%r54], %r49;
	add.s32 	%r55, %r48, %r2;
	mul.wide.u32 	%rd14, %r124, 4;
	add.s64 	%rd15, %rd1, %rd14;
	ld.global.u32 	%r56, [%rd15];
	and.b32  	%r57, %r124, 15;
	mad.lo.s32 	%r58, %r57, 68, %r43;
	shr.u32 	%r59, %r124, 2;
	and.b32  	%r60, %r59, 1073741820;
	add.s32 	%r61, %r58, %r60;
	st.shared.u32 	[%r61], %r56;
	add.s32 	%r62, %r55, %r2;
	mul.wide.u32 	%rd16, %r123, 4;
	add.s64 	%rd17, %rd1, %rd16;
	ld.global.u32 	%r63, [%rd17];
	and.b32  	%r64, %r123, 15;
	mad.lo.s32 	%r65, %r64, 68, %r43;
	shr.u32 	%r66, %r123, 2;
	and.b32  	%r67, %r66, 1073741820;
	add.s32 	%r68, %r65, %r67;
	st.shared.u32 	[%r68], %r63;
	add.s32 	%r121, %r62, %r2;
	add.s32 	%r124, %r124, %r10;
	add.s32 	%r123, %r123, %r10;
	add.s32 	%r122, %r122, %r10;
	setp.lt.u32 	%p4, %r121, 256;
	@%p4 bra 	$L__BB547_5;
$L__BB547_6:
	mov.u32 	%r21, %ctaid.y;
	mov.u32 	%r69, %nctaid.y;
	shl.b32 	%r70, %r69, 2;
	setp.ge.u32 	%p5, %r21, %r70;
	@%p5 bra 	$L__BB547_13;
	setp.gt.u32 	%p6, %r1, 7;
	@%p6 bra 	$L__BB547_10;
	shl.b32 	%r127, %r1, 2;
	shl.b32 	%r71, %r21, 5;
	shl.b32 	%r23, %r2, 2;
	shl.b32 	%r72, %r1, 4;
	mov.u32 	%r73, _ZZ9cuda_gemmIiLi128ELi4ELi1ELi32ELi16ELi16ELi64ELi1ELi1EEviiiPT_S1_S1_iiiE3Ash;
	add.s32 	%r126, %r73, %r72;
	shl.b32 	%r25, %r2, 4;
	add.s32 	%r74, %r71, %r127;
	mul.wide.u32 	%rd18, %r74, 4;
	cvta.to.global.u64 	%rd19, %rd6;
	add.s64 	%rd20, %rd19, %rd18;
	mul.wide.u32 	%rd3, %r2, 16;
$L__BB547_9:
	ld.global.v4.u32 	{%r75, %r76, %r77, %r78}, [%rd20];
	st.shared.v4.u32 	[%r126], {%r75, %r76, %r77, %r78};
	add.s32 	%r127, %r127, %r23;
	add.s32 	%r126, %r126, %r25;
	add.s64 	%rd20, %rd20, %rd3;
	setp.lt.u32 	%p7, %r127, 32;
	@%p7 bra 	$L__BB547_9;
$L__BB547_10:
	bar.sync 	0;
	setp.gt.u32 	%p8, %r1, 31;
	@%p8 bra 	$L__BB547_12;
	and.b32  	%r79, %r1, 1;
	shr.u32 	%r80, %r1, 1;
	mov.u32 	%r81, _ZZ9cuda_gemmIiLi128ELi4ELi1ELi32ELi16ELi16ELi64ELi1ELi1EEviiiPT_S1_S1_iiiE11kron_fac_sh;
	mad.lo.s32 	%r82, %r80, 68, %r81;
	shl.b32 	%r83, %r1, 2;
	and.b32  	%r84, %r83, 60;
	add.s32 	%r85, %r82, %r84;
	ld.shared.u32 	%r86, [%r85];
	shfl.sync.idx.b32	%r87|%p9, %r86, %r79, 4127, -1;
	add.s32 	%r88, %r79, 1;
	shfl.sync.idx.b32	%r89|%p10, %r86, %r88, 4127, -1;
	or.b32  	%r90, %r79, 2;
	shfl.sync.idx.b32	%r91|%p11, %r86, %r90, 4127, -1;
	add.s32 	%r92, %r79, 3;
	shfl.sync.idx.b32	%r93|%p12, %r86, %r92, 4127, -1;
	or.b32  	%r94, %r79, 4;
	shfl.sync.idx.b32	%r95|%p13, %r86, %r94, 4127, -1;
	add.s32 	%r96, %r79, 5;
	shfl.sync.idx.b32	%r97|%p14, %r86, %r96, 4127, -1;
	or.b32  	%r98, %r79, 6;
	shfl.sync.idx.b32	%r99|%p15, %r86, %r98, 4127, -1;
	add.s32 	%r100, %r79, 7;
	shfl.sync.idx.b32	%r101|%p16, %r86, %r100, 4127, -1;
	or.b32  	%r102, %r79, 8;
	shfl.sync.idx.b32	%r103|%p17, %r86, %r102, 4127, -1;
	add.s32 	%r104, %r79, 9;
	shfl.sync.idx.b32	%r105|%p18, %r86, %r104, 4127, -1;
	or.b32  	%r106, %r79, 10;
	shfl.sync.idx.b32	%r107|%p19, %r86, %r106, 4127, -1;
	add.s32 	%r108, %r79, 11;
	shfl.sync.idx.b32	%r109|%p20, %r86, %r108, 4127, -1;
	or.b32  	%r110, %r79, 12;
	shfl.sync.idx.b32	%r111|%p21, %r86, %r110, 4127, -1;
	add.s32 	%r112, %r79, 13;
	shfl.sync.idx.b32	%r113|%p22, %r86, %r112, 4127, -1;
	or.b32  	%r114, %r79, 14;
	shfl.sync.idx.b32	%r115|%p23, %r86, %r114, 4127, -1;
	add.s32 	%r116, %r79, -1;
	and.b32  	%r117, %r116, 15;
	shfl.sync.idx.b32	%r118|%p24, %r86, %r117, 4127, -1;
$L__BB547_12:
	bar.sync 	0;
$L__BB547_13:
	ret;

}
	// .globl	_Z9cuda_gemmIiLi128ELi4ELi1ELi32ELi32ELi32ELi64ELi0ELi0EEviiiPT_S1_S1_iii
.visible .entry _Z9cuda_gemmIiLi128ELi4ELi1ELi32ELi32ELi32ELi64ELi0ELi0EEviiiPT_S1_S1_iii(
	.param .u32 _Z9cuda_gemmIiLi128ELi4ELi1ELi32ELi32ELi32ELi64ELi0ELi0EEviiiPT_S1_S1_iii_param_0,
	.param .u32 _Z9cuda_gemmIiLi128ELi4ELi1ELi32ELi32ELi32ELi64ELi0ELi0EEviiiPT_S1_S1_iii_param_1,
	.param .u32 _Z9cuda_gemmIiLi128ELi4ELi1ELi32ELi32ELi32ELi64ELi0ELi0EEviiiPT_S1_S1_iii_param_2,
	.param .u64 .ptr .align 1 _Z9cuda_gemmIiLi128ELi4ELi1ELi32ELi32ELi32ELi64ELi0ELi0EEviiiPT_S1_S1_iii_param_3,
	.param .u64 .ptr .align 1 _Z9cuda_gemmIiLi128ELi4ELi1ELi32ELi32ELi32ELi64ELi0ELi0EEviiiPT_S1_S1_iii_param_4,
	.param .u64 .ptr .align 1 _Z9cuda_gemmIiLi128ELi4ELi1ELi32ELi32ELi32ELi64ELi0ELi0EEviiiPT_S1_S1_iii_param_5,
	.param .u32 _Z9cuda_gemmIiLi128ELi4ELi1ELi32ELi32ELi32ELi64ELi0ELi0EEviiiPT_S1_S1_iii_param_6,
	.param .u32 _Z9cuda_gemmIiLi128ELi4ELi1ELi32ELi32ELi32ELi64ELi0ELi0EEviiiPT_S1_S1_iii_param_7,
	.param .u32 _Z9cuda_gemmIiLi128ELi4ELi1ELi32ELi32ELi32ELi64ELi0ELi0EEviiiPT_S1_S1_iii_param_8
)
.maxntid 128
{
	.reg .pred 	%p<115>;
	.reg .b16 	%rs<3>;
	.reg .b32 	%r<768>;
	.reg .b64 	%rd<37>;
	// demoted variable
	.shared .align 128 .b8 _ZZ9cuda_gemmIiLi128ELi4ELi1ELi32ELi32ELi32ELi64ELi0ELi0EEviiiPT_S1_S1_iiiE11kron_fac_sh[2112];
	// demoted variable
	.shared .align 128 .b8 _ZZ9cuda_gemmIiLi128ELi4ELi1ELi32ELi32ELi32ELi64ELi0ELi0EEviiiPT_S1_S1_iiiE3Ash[128];
	// demoted variable
	.shared .align 128 .b8 _ZZ9cuda_gemmIiLi128ELi4ELi1ELi32ELi32ELi32ELi64ELi0ELi0EEviiiPT_S1_S1_iiiE3Csh[128];
	ld.param.u32 	%r259, [_Z9cuda_gemmIiLi128ELi4ELi1ELi32ELi32ELi32ELi64ELi0ELi0EEviiiPT_S1_S1_iii_param_2];
	ld.param.u64 	%rd5, [_Z9cuda_gemmIiLi128ELi4ELi1ELi32ELi32ELi32ELi64ELi0ELi0EEviiiPT_S1_S1_iii_param_3];
	ld.param.u64 	%rd4, [_Z9cuda_gemmIiLi128ELi4ELi1ELi32ELi32ELi32ELi64ELi0ELi0EEviiiPT_S1_S1_iii_param_4];
	ld.param.u64 	%rd6, [_Z9cuda_gemmIiLi128ELi4ELi1ELi32ELi32ELi32ELi64ELi0ELi0EEviiiPT_S1_S1_iii_param_5];
	ld.param.u32 	%r260, [_Z9cuda_gemmIiLi128ELi4ELi1ELi32ELi32ELi32ELi64ELi0ELi0EEviiiPT_S1_S1_iii_param_6];
	ld.param.u32 	%r261, [_Z9cuda_gemmIiLi128ELi4ELi1ELi32ELi32ELi32ELi64ELi0ELi0EEviiiPT_S1_S1_iii_param_7];
	cvta.to.global.u64 	%rd1, %rd5;
	cvta.to.global.u64 	%rd2, %rd6;
	mov.u32 	%r1, %tid.x;
	div.s32 	%r2, 32, %r261;
	shl.b32 	%r3, %r2, 1;
	div.u32 	%r5, %r1, %r3;
	mul.lo.s32 	%r262, %r5, %r3;
	sub.s32 	%r263, %r1, %r262;
	shr.u32 	%r4, %r263, 1;
	mov.u32 	%r661, %ctaid.y;
	mov.u32 	%r7, %nctaid.y;
	shl.b32 	%r264, %r7, 2;
	setp.ge.u32 	%p2, %r661, %r264;
	@%p2 bra 	$L__BB548_133;
	and.b32  	%r8, %r1, 1;
	mov.u32 	%r266, %ctaid.z;
	mov.u32 	%r267, %ntid.x;
	shl.b32 	%r9, %r1, 2;
	shl.b32 	%r10, %r267, 2;
	and.b32  	%r11, %r1, 15;
	shl.b32 	%r12, %r266, 5;
	mov.u32 	%r268, _ZZ9cuda_gemmIiLi128ELi4ELi1ELi32ELi32ELi32ELi64ELi0ELi0EEviiiPT_S1_S1_iiiE11kron_fac_sh;
	mad.lo.s32 	%r13, %r11, 132, %r268;
	shr.u32 	%r14, %r267, 4;
	and.b32  	%r269, %r4, 15;
	shl.b32 	%r270, %r1, 4;
	and.b32  	%r271, %r270, 16;
	min.s32 	%r15, %r260, 16;
	add.s32 	%r16, %r1, %r267;
	max.u32 	%r272, %r16, 32;
	setp.lt.u32 	%p3, %r16, 32;
	selp.u32 	%r273, 1, 0, %p3;
	add.s32 	%r274, %r16, %r273;
	sub.s32 	%r275, %r272, %r274;
	div.u32 	%r276, %r275, %r267;
	add.s32 	%r17, %r276, %r273;
	add.s32 	%r18, %r9, %r10;
	max.u32 	%r277, %r18, 32;
	setp.lt.u32 	%p4, %r18, 32;
	selp.u32 	%r278, 1, 0, %p4;
	or.b32  	%r279, %r18, %r278;
	sub.s32 	%r280, %r277, %r279;
	div.u32 	%r281, %r280, %r10;
	add.s32 	%r19, %r281, %r278;
	mov.u32 	%r282, _ZZ9cuda_gemmIiLi128ELi4ELi1ELi32ELi32ELi32ELi64ELi0ELi0EEviiiPT_S1_S1_iiiE3Csh;
	add.s32 	%r20, %r282, %r9;
	add.s32 	%r21, %r20, %r10;
	add.s32 	%r22, %r16, %r267;
	and.b32  	%r23, %r19, 3;
	add.s32 	%r24, %r18, %r10;
	add.s32 	%r283, %r4, 1;
	xor.b32  	%r284, %r269, 8;
	or.b32  	%r25, %r271, %r269;
	and.b32  	%r285, %r283, 15;
	or.b32  	%r26, %r271, %r285;
	add.s32 	%r286, %r4, 2;
	and.b32  	%r287, %r286, 15;
	or.b32  	%r27, %r271, %r287;
	add.s32 	%r288, %r4, 3;
	and.b32  	%r289, %r288, 15;
	or.b32  	%r28, %r271, %r289;
	add.s32 	%r290, %r4, 4;
	and.b32  	%r291, %r290, 15;
	or.b32  	%r29, %r271, %r291;
	add.s32 	%r292, %r4, 5;
	and.b32  	%r293, %r292, 15;
	or.b32  	%r30, %r271, %r293;
	add.s32 	%r294, %r4, 6;
	and.b32  	%r295, %r294, 15;
	or.b32  	%r31, %r271, %r295;
	add.s32 	%r296, %r4, 7;
	and.b32  	%r297, %r296, 15;
	or.b32  	%r32, %r271, %r297;
	or.b32  	%r33, %r271, %r284;
	add.s32 	%r298, %r4, 9;
	and.b32  	%r299, %r298, 15;
	or.b32  	%r34, %r271, %r299;
	add.s32 	%r300, %r4, 10;
	and.b32  	%r301, %r300, 15;
	or.b32  	%r35, %r271, %r301;
	add.s32 	%r302, %r4, 11;
	and.b32  	%r303, %r302, 15;
	or.b32  	%r36, %r271, %r303;
	add.s32 	%r304, %r4, 12;
	and.b32  	%r305, %r304, 15;
	or.b32  	%r37, %r271, %r305;
	add.s32 	%r306, %r4, 13;
	and.b32  	%r307, %r306, 15;
	or.b32  	%r38, %r271, %r307;
	add.s32 	%r308, %r4, 14;
	and.b32  	%r309, %r308, 15;
	or.b32  	%r39, %r271, %r309;
	add.s32 	%r310, %r4, -1;
	and.b32  	%r311, %r310, 15;
	or.b32  	%r40, %r271, %r311;
	setp.lt.s32 	%p5, %r269, %r261;
	selp.b32 	%r312, 0, %r261, %p5;
	sub.s32 	%r41, %r269, %r312;
	add.s32 	%r313, %r269, 1;
	setp.lt.s32 	%p6, %r313, %r261;
	selp.b32 	%r314, 0, %r261, %p6;
	sub.s32 	%r42, %r313, %r314;
	add.s32 	%r315, %r269, 2;
	setp.lt.s32 	%p7, %r315, %r261;
	selp.b32 	%r316, 0, %r261, %p7;
	sub.s32 	%r43, %r315, %r316;
	add.s32 	%r317, %r269, 3;
	setp.lt.s32 	%p8, %r317, %r261;
	selp.b32 	%r318, 0, %r261, %p8;
	sub.s32 	%r44, %r317, %r318;
	add.s32 	%r319, %r269, 4;
	setp.lt.s32 	%p9, %r319, %r261;
	selp.b32 	%r320, 0, %r261, %p9;
	sub.s32 	%r45, %r319, %r320;
	add.s32 	%r321, %r269, 5;
	setp.lt.s32 	%p10, %r321, %r261;
	selp.b32 	%r322, 0, %r261, %p10;
	sub.s32 	%r46, %r321, %r322;
	add.s32 	%r323, %r269, 6;
	setp.lt.s32 	%p11, %r323, %r261;
	selp.b32 	%r324, 0, %r261, %p11;
	sub.s32 	%r47, %r323, %r324;
	add.s32 	%r325, %r269, 7;
	setp.lt.s32 	%p12, %r325, %r261;
	selp.b32 	%r326, 0, %r261, %p12;
	sub.s32 	%r48, %r325, %r326;
	add.s32 	%r327, %r269, 8;
	setp.lt.s32 	%p13, %r327, %r261;
	selp.b32 	%r328, 0, %r261, %p13;
	sub.s32 	%r49, %r327, %r328;
	add.s32 	%r329, %r269, 9;
	setp.lt.s32 	%p14, %r329, %r261;
	selp.b32 	%r330, 0, %r261, %p14;
	sub.s32 	%r50, %r329, %r330;
	add.s32 	%r331, %r269, 10;
	setp.lt.s32 	%p15, %r331, %r261;
	selp.b32 	%r332, 0, %r261, %p15;
	sub.s32 	%r51, %r331, %r332;
	add.s32 	%r333, %r269, 11;
	setp.lt.s32 	%p16, %r333, %r261;
	selp.b32 	%r334, 0, %r261, %p16;
	sub.s32 	%r52, %r333, %r334;
	add.s32 	%r335, %r269, 12;
	setp.lt.s32 	%p17, %r335, %r261;
	selp.b32 	%r336, 0, %r261, %p17;
	sub.s32 	%r53, %r335, %r336;
	add.s32 	%r337, %r269, 13;
	setp.lt.s32 	%p18, %r337, %r261;
	selp.b32 	%r338, 0, %r261, %p18;
	sub.s32 	%r54, %r337, %r338;
	add.s32 	%r339, %r269, 14;
	setp.lt.s32 	%p19, %r339, %r261;
	selp.b32 	%r340, 0, %r261, %p19;
	sub.s32 	%r55, %r339, %r340;
	add.s32 	%r341, %r269, 15;
	setp.lt.s32 	%p20, %r341, %r261;
	selp.b32 	%r342, 0, %r261, %p20;
	sub.s32 	%r56, %r341, %r342;
	mad.lo.s32 	%r57, %r1, 12, %r20;
	shl.b32 	%r59, %r267, 4;
	add.s32 	%r58, %r57, %r59;
	shl.b32 	%r60, %r267, 3;
	mul.lo.s32 	%r61, %r267, 12;
	cvt.u16.u32 	%rs1, %r3;
	div.s16 	%rs2, 128, %rs1;
	cvt.s32.s16 	%r62, %rs2;
	and.b32  	%r63, %r1, 31;
	cvta.to.global.u64 	%rd3, %rd4;
	shl.b32 	%r490, %r63, 2;
$L__BB548_2:
	setp.gt.u32 	%p21, %r1, 31;
	@%p21 bra 	$L__BB548_10;
	and.b32  	%r343, %r17, 3;
	setp.eq.s32 	%p22, %r343, 3;
	mov.u32 	%r662, %r1;
	@%p22 bra 	$L__BB548_7;
	setp.eq.s32 	%p23, %r343, 0;
	mov.b32 	%r345, 0;
	st.shared.u32 	[%r20], %r345;
	mov.u32 	%r662, %r16;
	@%p23 bra 	$L__BB548_7;
	setp.eq.s32 	%p24, %r343, 1;
	mov.b32 	%r347, 0;
	st.shared.u32 	[%r21], %r347;
	mov.u32 	%r662, %r22;
	@%p24 bra 	$L__BB548_7;
	mov.u32 	%r348, %ntid.x;
	add.s32 	%r662, %r22, %r348;
	add.s32 	%r349, %r21, %r10;
	mov.b32 	%r350, 0;
	st.shared.u32 	[%r349], %r350;
$L__BB548_7:
	setp.lt.u32 	%p25, %r17, 3;
	@%p25 bra 	$L__BB548_10;
	shl.b32 	%r351, %r662, 2;
	mov.u32 	%r352, _ZZ9cuda_gemmIiLi128ELi4ELi1ELi32ELi32ELi32ELi64ELi0ELi0EEviiiPT_S1_S1_iiiE3Csh;
	add.s32 	%r663, %r352, %r351;
$L__BB548_9:
	mov.b32 	%r353, 0;
	st.shared.u32 	[%r663], %r353;
	add.s32 	%r354, %r663, %r10;
	st.shared.u32 	[%r354], %r353;
	add.s32 	%r355, %r663, %r60;
	st.shared.u32 	[%r355], %r353;
	add.s32 	%r356, %r663, %r61;
	st.shared.u32 	[%r356], %r353;
	add.s32 	%r662, %r662, %r10;
	add.s32 	%r663, %r663, %r59;
	setp.lt.u32 	%p26, %r662, 32;
	@%p26 bra 	$L__BB548_9;
$L__BB548_10:
	setp.gt.u32 	%p27, %r1, 7;
	@%p27 bra 	$L__BB548_16;
	setp.eq.s32 	%p28, %r23, 3;
	mov.u32 	%r357, %ctaid.x;
	shl.b32 	%r358, %r357, 5;
	mad.lo.s32 	%r88, %r661, %r259, %r358;
	mov.u32 	%r665, %r9;
	@%p28 bra 	$L__BB548_15;
	setp.eq.s32 	%p29, %r23, 0;
	add.s32 	%r359, %r88, %r9;
	mul.wide.s32 	%rd7, %r359, 4;
	add.s64 	%rd8, %rd1, %rd7;
	ld.global.v4.u32 	{%r360, %r361, %r362, %r363}, [%rd8];
	shl.b32 	%r364, %r9, 2;
	mov.u32 	%r365, _ZZ9cuda_gemmIiLi128ELi4ELi1ELi32ELi32ELi32ELi64ELi0ELi0EEviiiPT_S1_S1_iiiE3Ash;
	add.s32 	%r366, %r365, %r364;
	st.shared.v4.u32 	[%r366], {%r360, %r361, %r362, %r363};
	mov.u32 	%r665, %r18;
	@%p29 bra 	$L__BB548_15;
	setp.eq.s32 	%p30, %r23, 1;
	add.s32 	%r367, %r88, %r18;
	mul.wide.s32 	%rd9, %r367, 4;
	add.s64 	%rd10, %rd1, %rd9;
	ld.global.v4.u32 	{%r368, %r369, %r370, %r371}, [%rd10];
	shl.b32 	%r372, %r9, 2;
	mov.u32 	%r373, _ZZ9cuda_gemmIiLi128ELi4ELi1ELi32ELi32ELi32ELi64ELi0ELi0EEviiiPT_S1_S1_iiiE3Ash;
	add.s32 	%r374, %r373, %r372;
	shl.b32 	%r375, %r10, 2;
	add.s32 	%r376, %r374, %r375;
	st.shared.v4.u32 	[%r376], {%r368, %r369, %r370, %r371};
	mov.u32 	%r665, %r24;
	@%p30 bra 	$L__BB548_15;
	add.s32 	%r665, %r24, %r10;
	add.s32 	%r377, %r88, %r24;
	mul.wide.s32 	%rd11, %r377, 4;
	add.s64 	%rd12, %rd1, %rd11;
	ld.global.v4.u32 	{%r378, %r379, %r380, %r381}, [%rd12];
	shl.b32 	%r382, %r9, 2;
	mov.u32 	%r383, _ZZ9cuda_gemmIiLi128ELi4ELi1ELi32ELi32ELi32ELi64ELi0ELi0EEviiiPT_S1_S1_iiiE3Ash;
	add.s32 	%r384, %r383, %r382;
	shl.b32 	%r385, %r10, 2;
	add.s32 	%r386, %r384, %r385;
	add.s32 	%r387, %r386, %r385;
	st.shared.v4.u32 	[%r387], {%r378, %r379, %r380, %r381};
$L__BB548_15:
	setp.lt.u32 	%p31, %r19, 3;
	@%p31 bra 	$L__BB548_16;
	bra.uni 	$L__BB548_134;
$L__BB548_16:
	mov.b32 	%r683, 0;
	mov.pred 	%p114, -1;
$L__BB548_17:
	mov.pred 	%p1, %p114;
	shr.u32 	%r684, %r1, 4;
	add.s32 	%r111, %r683, %r11;
$L__BB548_18:
	add.s32 	%r419, %r12, %r684;
	mad.lo.s32 	%r420, %r419, %r260, %r111;
	mul.wide.s32 	%rd21, %r420, 4;
	add.s64 	%rd22, %rd3, %rd21;
	ld.global.u32 	%r421, [%rd22];
	shl.b32 	%r422, %r684, 2;
	add.s32 	%r423, %r13, %r422;
	st.shared.u32 	[%r423], %r421;
	add.s32 	%r684, %r684, %r14;
	setp.lt.u32 	%p34, %r684, 32;
	@%p34 bra 	$L__BB548_18;
	setp.lt.s32 	%p35, %r2, 1;
	bar.sync 	0;
	@%p35 bra 	$L__BB548_124;
	mov.b32 	%r701, 0;
$L__BB548_21:
	setp.lt.s32 	%p36, %r261, 1;
	add.s32 	%r131, %r701, %r4;
	mul.lo.s32 	%r132, %r131, %r261;
	@%p36 bra 	$L__BB548_23;
	add.s32 	%r425, %r25, %r132;
	shl.b32 	%r426, %r425, 2;
	mov.u32 	%r427, _ZZ9cuda_gemmIiLi128ELi4ELi1ELi32ELi32ELi32ELi64ELi0ELi0EEviiiPT_S1_S1_iiiE3Ash;
	add.s32 	%r428, %r427, %r426;
	ld.shared.u32 	%r702, [%r428];
$L__BB548_23:
	setp.lt.s32 	%p37, %r261, 2;
	@%p37 bra 	$L__BB548_25;
	add.s32 	%r429, %r26, %r132;
	shl.b32 	%r430, %r429, 2;
	mov.u32 	%r431, _ZZ9cuda_gemmIiLi128ELi4ELi1ELi32ELi32ELi32ELi64ELi0ELi0EEviiiPT_S1_S1_iiiE3Ash;
	add.s32 	%r432, %r431, %r430;
	ld.shared.u32 	%r703, [%r432];
$L__BB548_25:
	setp.lt.s32 	%p38, %r261, 3;
	@%p38 bra 	$L__BB548_27;
	add.s32 	%r433, %r27, %r132;
	shl.b32 	%r434, %r433, 2;
	mov.u32 	%r435, _ZZ9cuda_gemmIiLi128ELi4ELi1ELi32ELi32ELi32ELi64ELi0ELi0EEviiiPT_S1_S1_iiiE3Ash;
	add.s32 	%r436, %r435, %r434;
	ld.shared.u32 	%r704, [%r436];
$L__BB548_27:
	setp.lt.s32 	%p39, %r261, 4;
	@%p39 bra 	$L__BB548_29;
	add.s32 	%r437, %r28, %r132;
	shl.b32 	%r438, %r437, 2;
	mov.u32 	%r439, _ZZ9cuda_gemmIiLi128ELi4ELi1ELi32ELi32ELi32ELi64ELi0ELi0EEviiiPT_S1_S1_iiiE3Ash;
	add.s32 	%r440, %r439, %r438;
	ld.shared.u32 	%r705, [%r440];
$L__BB548_29:
	setp.lt.s32 	%p40, %r261, 5;
	@%p40 bra 	$L__BB548_31;
	add.s32 	%r441, %r29, %r132;
	shl.b32 	%r442, %r441, 2;
	mov.u32 	%r443, _ZZ9cuda_gemmIiLi128ELi4ELi1ELi32ELi32ELi32ELi64ELi0ELi0EEviiiPT_S1_S1_iiiE3Ash;
	add.s32 	%r444, %r443, %r442;
	ld.shared.u32 	%r706, [%r444];
$L__BB548_31:
	setp.lt.s32 	%p41, %r261, 6;
	@%p41 bra 	$L__BB548_33;
	add.s32 	%r445, %r30, %r132;
	shl.b32 	%r446, %r445, 2;
	mov.u32 	%r447, _ZZ9cuda_gemmIiLi128ELi4ELi1ELi32ELi32ELi32ELi64ELi0ELi0EEviiiPT_S1_S1_iiiE3Ash;
	add.s32 	%r448, %r447, %r446;
	ld.shared.u32 	%r707, [%r448];
$L__BB548_33:
	setp.lt.s32 	%p42, %r261, 7;
	@%p42 bra 	$L__BB548_35;
	add.s32 	%r449, %r31, %r132;
	shl.b32 	%r450, %r449, 2;
	mov.u32 	%r451, _ZZ9cuda_gemmIiLi128ELi4ELi1ELi32ELi32ELi32ELi64ELi0ELi0EEviiiPT_S1_S1_iiiE3Ash;
	add.s32 	%r452, %r451, %r450;
	ld.shared.u32 	%r708, [%r452];
$L__BB548_35:
	setp.lt.s32 	%p43, %r261, 8;
	@%p43 bra 	$L__BB548_37;
	add.s32 	%r453, %r32, %r132;
	shl.b32 	%r454, %r453, 2;
	mov.u32 	%r455, _ZZ9cuda_gemmIiLi128ELi4ELi1ELi32ELi32ELi32ELi64ELi0ELi0EEviiiPT_S1_S1_iiiE3Ash;
	add.s32 	%r456, %r455, %r454;
	ld.shared.u32 	%r709, [%r456];
$L__BB548_37:
	setp.lt.s32 	%p44, %r261, 9;
	@%p44 bra 	$L__BB548_39;
	add.s32 	%r457, %r33, %r132;
	shl.b32 	%r458, %r457, 2;
	mov.u32 	%r459, _ZZ9cuda_gemmIiLi128ELi4ELi1ELi32ELi32ELi32ELi64ELi0ELi0EEviiiPT_S1_S1_iiiE3Ash;
	add.s32 	%r460, %r459, %r458;
	ld.shared.u32 	%r710, [%r460];
$L__BB548_39:
	setp.lt.s32 	%p45, %r261, 10;
	@%p45 bra 	$L__BB548_41;
	add.s32 	%r461, %r34, %r132;
	shl.b32 	%r462, %r461, 2;
	mov.u32 	%r463, _ZZ9cuda_gemmIiLi128ELi4ELi1ELi32ELi32ELi32ELi64ELi0ELi0EEviiiPT_S1_S1_iiiE3Ash;
	add.s32 	%r464, %r463, %r462;
	ld.shared.u32 	%r711, [%r464];
$L__BB548_41:
	setp.lt.s32 	%p46, %r261, 11;
	@%p46 bra 	$L__BB548_43;
	add.s32 	%r465, %r35, %r132;
	shl.b32 	%r466, %r465, 2;
	mov.u32 	%r467, _ZZ9cuda_gemmIiLi128ELi4ELi1ELi32ELi32ELi32ELi64ELi0ELi0EEviiiPT_S1_S1_iiiE3Ash;
	add.s32 	%r468, %r467, %r466;
	ld.shared.u32 	%r712, [%r468];
$L__BB548_43:
	setp.lt.s32 	%p47, %r261, 12;
	@%p47 bra 	$L__BB548_45;
	add.s32 	%r469, %r36, %r132;
	shl.b32 	%r470, %r469, 2;
	mov.u32 	%r471, _ZZ9cuda_gemmIiLi128ELi4ELi1ELi32ELi32ELi32ELi64ELi0ELi0EEviiiPT_S1_S1_iiiE3Ash;
	add.s32 	%r472, %r471, %r470;
	ld.shared.u32 	%r713, [%r472];
$L__BB548_45:
	setp.lt.s32 	%p48, %r261, 13;
	@%p48 bra 	$L__BB548_47;
	add.s32 	%r473, %r37, %r132;
	shl.b32 	%r474, %r473, 2;
	mov.u32 	%r475, _ZZ9cuda_gemmIiLi128ELi4ELi1ELi32ELi32ELi32ELi64ELi0ELi0EEviiiPT_S1_S1_iiiE3Ash;
	add.s32 	%r476, %r475, %r474;
	ld.shared.u32 	%r714, [%r476];
$L__BB548_47:
	setp.lt.s32 	%p49, %r261, 14;
	@%p49 bra 	$L__BB548_49;
	add.s32 	%r477, %r38, %r132;
	shl.b32 	%r478, %r477, 2;
	mov.u32 	%r479, _ZZ9cuda_gemmIiLi128ELi4ELi1ELi32ELi32ELi32ELi64ELi0ELi0EEviiiPT_S1_S1_iiiE3Ash;
	add.s32 	%r480, %r479, %r478;
	ld.shared.u32 	%r715, [%r480];
$L__BB548_49:
	setp.lt.s32 	%p50, %r261, 15;
	@%p50 bra 	$L__BB548_51;
	add.s32 	%r481, %r39, %r132;
	shl.b32 	%r482, %r481, 2;
	mov.u32 	%r483, _ZZ9cuda_gemmIiLi128ELi4ELi1ELi32ELi32ELi32ELi64ELi0ELi0EEviiiPT_S1_S1_iiiE3Ash;
	add.s32 	%r484, %r483, %r482;
	ld.shared.u32 	%r716, [%r484];
$L__BB548_51:
	setp.lt.s32 	%p51, %r261, 16;
	@%p51 bra 	$L__BB548_53;
	add.s32 	%r485, %r40, %r132;
	shl.b32 	%r486, %r485, 2;
	mov.u32 	%r487, _ZZ9cuda_gemmIiLi128ELi4ELi1ELi32ELi32ELi32ELi64ELi0ELi0EEviiiPT_S1_S1_iiiE3Ash;
	add.s32 	%r488, %r487, %r486;
	ld.shared.u32 	%r717, [%r488];
$L__BB548_53:
	setp.ge.s32 	%p52, %r5, %r15;
	@%p52 bra 	$L__BB548_123;
	mov.u32 	%r718, %r5;
$L__BB548_55:
	setp.gt.u32 	%p53, %r261, 64;
	mov.u32 	%r489, _ZZ9cuda_gemmIiLi128ELi4ELi1ELi32ELi32ELi32ELi64ELi0ELi0EEviiiPT_S1_S1_iiiE11kron_fac_sh;
	mad.lo.s32 	%r166, %r718, 132, %r489;
	add.s32 	%r491, %r166, %r490;
	ld.shared.u32 	%r167, [%r491];
	@%p53 bra 	$L__BB548_88;
	setp.eq.s32 	%p70, %r261, 0;
	mov.b32 	%r720, 0;
	@%p70 bra 	$L__BB548_58;
	shfl.sync.idx.b32	%r542|%p71, %r167, %r41, 31, -1;
	mul.lo.s32 	%r720, %r542, %r702;
$L__BB548_58:
	setp.lt.s32 	%p72, %r261, 2;
	@%p72 bra 	$L__BB548_60;
	shfl.sync.idx.b32	%r543|%p73, %r167, %r42, 31, -1;
	mad.lo.s32 	%r720, %r543, %r703, %r720;
$L__BB548_60:
	setp.lt.s32 	%p74, %r261, 3;
	@%p74 bra 	$L__BB548_62;
	shfl.sync.idx.b32	%r544|%p75, %r167, %r43, 31, -1;
	mad.lo.s32 	%r720, %r544, %r704, %r720;
$L__BB548_62:
	setp.lt.s32 	%p76, %r261, 4;
	@%p76 bra 	$L__BB548_64;
	shfl.sync.idx.b32	%r545|%p77, %r167, %r44, 31, -1;
	mad.lo.s32 	%r720, %r545, %r705, %r720;
$L__BB548_64:
	setp.lt.s32 	%p78, %r261, 5;
	@%p78 bra 	$L__BB548_66;
	shfl.sync.idx.b32	%r546|%p79, %r167, %r45, 31, -1;
	mad.lo.s32 	%r720, %r546, %r706, %r720;
$L__BB548_66:
	setp.lt.s32 	%p80, %r261, 6;
	@%p80 bra 	$L__BB548_68;
	shfl.sync.idx.b32	%r547|%p81, %r167, %r46, 31, -1;
	mad.lo.s32 	%r720, %r547, %r707, %r720;
$L__BB548_68:
	setp.lt.s32 	%p82, %r261, 7;
	@%p82 bra 	$L__BB548_70;
	shfl.sync.idx.b32	%r548|%p83, %r167, %r47, 31, -1;
	mad.lo.s32 	%r720, %r548, %r708, %r720;
$L__BB548_70:
	setp.lt.s32 	%p84, %r261, 8;
	@%p84 bra 	$L__BB548_72;
	shfl.sync.idx.b32	%r549|%p85, %r167, %r48, 31, -1;
	mad.lo.s32 	%r720, %r549, %r709, %r720;
$L__BB548_72:
	setp.lt.s32 	%p86, %r261, 9;
	@%p86 bra 	$L__BB548_74;
	shfl.sync.idx.b32	%r550|%p87, %r167, %r49, 31, -1;
	mad.lo.s32 	%r720, %r550, %r710, %r720;
$L__BB548_74:
	setp.lt.s32 	%p88, %r261, 10;
	@%p88 bra 	$L__BB548_76;
	shfl.sync.idx.b32	%r551|%p89, %r167, %r50, 31, -1;
	mad.lo.s32 	%r720, %r551, %r711, %r720;
$L__BB548_76:
	setp.lt.s32 	%p90, %r261, 11;
	@%p90 bra 	$L__BB548_78;
	shfl.sync.idx.b32	%r552|%p91, %r167, %r51, 31, -1;
	mad.lo.s32 	%r720, %r552, %r712, %r720;
$L__BB548_78:
	setp.lt.s32 	%p92, %r261, 12;
	@%p92 bra 	$L__BB548_80;
	shfl.sync.idx.b32	%r553|%p93, %r167, %r52, 31, -1;
	mad.lo.s32 	%r720, %r553, %r713, %r720;
$L__BB548_80:
	setp.lt.s32 	%p94, %r261, 13;
	@%p94 bra 	$L__BB548_82;
	shfl.sync.idx.b32	%r554|%p95, %r167, %r53, 31, -1;
	mad.lo.s32 	%r720, %r554, %r714, %r720;
$L__BB548_82:
	setp.lt.s32 	%p96, %r261, 14;
	@%p96 bra 	$L__BB548_84;
	shfl.sync.idx.b32	%r555|%p97, %r167, %r54, 31, -1;
	mad.lo.s32 	%r720, %r555, %r715, %r720;
$L__BB548_84:
	setp.lt.s32 	%p98, %r261, 15;
	@%p98 bra 	$L__BB548_86;
	shfl.sync.idx.b32	%r556|%p99, %r167, %r55, 31, -1;
	mad.lo.s32 	%r720, %r556, %r716, %r720;
$L__BB548_86:
	setp.lt.s32 	%p100, %r261, 16;
	@%p100 bra 	$L__BB548_120;
	shfl.sync.idx.b32	%r557|%p101, %r167, %r56, 31, -1;
	mad.lo.s32 	%r720, %r557, %r717, %r720;
	bra.uni 	$L__BB548_120;
$L__BB548_88:
	mov.b32 	%r720, 0;
	@%p36 bra 	$L__BB548_90;
	shl.b32 	%r493, %r25, 2;
	add.s32 	%r494, %r166, %r493;
	ld.shared.u32 	%r495, [%r494];
	mul.lo.s32 	%r720, %r495, %r702;
$L__BB548_90:
	@%p37 bra 	$L__BB548_92;
	shl.b32 	%r496, %r26, 2;
	add.s32 	%r497, %r166, %r496;
	ld.shared.u32 	%r498, [%r497];
	mad.lo.s32 	%r720, %r498, %r703, %r720;
$L__BB548_92:
	@%p38 bra 	$L__BB548_94;
	shl.b32 	%r499, %r27, 2;
	add.s32 	%r500, %r166, %r499;
	ld.shared.u32 	%r501, [%r500];
	mad.lo.s32 	%r720, %r501, %r704, %r720;
$L__BB548_94:
	setp.lt.s32 	%p57, %r261, 4;
	@%p57 bra 	$L__BB548_96;
	shl.b32 	%r502, %r28, 2;
	add.s32 	%r503, %r166, %r502;
	ld.shared.u32 	%r504, [%r503];
	mad.lo.s32 	%r720, %r504, %r705, %r720;
$L__BB548_96:
	setp.lt.s32 	%p58, %r261, 5;
	@%p58 bra 	$L__BB548_98;
	shl.b32 	%r505, %r29, 2;
	add.s32 	%r506, %r166, %r505;
	ld.shared.u32 	%r507, [%r506];
	mad.lo.s32 	%r720, %r507, %r706, %r720;
$L__BB548_98:
	setp.lt.s32 	%p59, %r261, 6;
	@%p59 bra 	$L__BB548_100;
	shl.b32 	%r508, %r30, 2;
	add.s32 	%r509, %r166, %r508;
	ld.shared.u32 	%r510, [%r509];
	mad.lo.s32 	%r720, %r510, %r707, %r720;
$L__BB548_100:
	setp.lt.s32 	%p60, %r261, 7;
	@%p60 bra 	$L__BB548_102;
	shl.b32 	%r511, %r31, 2;
	add.s32 	%r512, %r166, %r511;
	ld.shared.u32 	%r513, [%r512];
	mad.lo.s32 	%r720, %r513, %r708, %r720;
$L__BB548_102:
	setp.lt.s32 	%p61, %r261, 8;
	@%p61 bra 	$L__BB548_104;
	shl.b32 	%r514, %r32, 2;
	add.s32 	%r515, %r166, %r514;
	ld.shared.u32 	%r516, [%r515];
	mad.lo.s32 	%r720, %r516, %r709, %r720;
$L__BB548_104:
	setp.lt.s32 	%p62, %r261, 9;
	@%p62 bra 	$L__BB548_106;
	shl.b32 	%r517, %r33, 2;
	add.s32 	%r518, %r166, %r517;
	ld.shared.u32 	%r519, [%r518];
	mad.lo.s32 	%r720, %r519, %r710, %r720;
$L__BB548_106:
	setp.lt.s32 	%p63, %r261, 10;
	@%p63 bra 	$L__BB548_108;
	shl.b32 	%r520, %r34, 2;
	add.s32 	%r521, %r166, %r520;
	ld.shared.u32 	%r522, [%r521];
	mad.lo.s32 	%r720, %r522, %r711, %r720;
$L__BB548_108:
	setp.lt.s32 	%p64, %r261, 11;
	@%p64 bra 	$L__BB548_110;
	shl.b32 	%r523, %r35, 2;
	add.s32 	%r524, %r166, %r523;
	ld.shared.u32 	%r525, [%r524];
	mad.lo.s32 	%r720, %r525, %r712, %r720;
$L__BB548_110:
	setp.lt.s32 	%p65, %r261, 12;
	@%p65 bra 	$L__BB548_112;
	shl.b32 	%r526, %r36, 2;
	add.s32 	%r527, %r166, %r526;
	ld.shared.u32 	%r528, [%r527];
	mad.lo.s32 	%r720, %r528, %r713, %r720;
$L__BB548_112:
	setp.lt.s32 	%p66, %r261, 13;
	@%p66 bra 	$L__BB548_114;
	shl.b32 	%r529, %r37, 2;
	add.s32 	%r530, %r166, %r529;
	ld.shared.u32 	%r531, [%r530];
	mad.lo.s32 	%r720, %r531, %r714, %r720;
$L__BB548_114:
	setp.lt.s32 	%p67, %r261, 14;
	@%p67 bra 	$L__BB548_116;
	shl.b32 	%r532, %r38, 2;
	add.s32 	%r533, %r166, %r532;
	ld.shared.u32 	%r534, [%r533];
	mad.lo.s32 	%r720, %r534, %r715, %r720;
$L__BB548_116:
	setp.lt.s32 	%p68, %r261, 15;
	@%p68 bra 	$L__BB548_118;
	shl.b32 	%r535, %r39, 2;
	add.s32 	%r536, %r166, %r535;
	ld.shared.u32 	%r537, [%r536];
	mad.lo.s32 	%r720, %r537, %r716, %r720;
$L__BB548_118:
	setp.lt.s32 	%p69, %r261, 16;
	@%p69 bra 	$L__BB548_120;
	shl.b32 	%r538, %r40, 2;
	add.s32 	%r539, %r166, %r538;
	ld.shared.u32 	%r540, [%r539];
	mad.lo.s32 	%r720, %r540, %r717, %r720;
$L__BB548_120:
	setp.ne.s32 	%p102, %r8, 0;
	add.s32 	%r558, %r718, %r683;
	mad.lo.s32 	%r231, %r558, %r2, %r131;
	shfl.sync.down.b32	%r559|%p103, %r720, 1, 7711, -1;
	add.s32 	%r232, %r559, %r720;
	@%p102 bra 	$L__BB548_122;
	shl.b32 	%r560, %r231, 2;
	mov.u32 	%r561, _ZZ9cuda_gemmIiLi128ELi4ELi1ELi32ELi32ELi32ELi64ELi0ELi0EEviiiPT_S1_S1_iiiE3Csh;
	add.s32 	%r562, %r561, %r560;
	ld.shared.u32 	%r563, [%r562];
	add.s32 	%r564, %r563, %r232;
	st.shared.u32 	[%r562], %r564;
$L__BB548_122:
	add.s32 	%r718, %r718, %r62;
	setp.lt.s32 	%p104, %r718, %r15;
	@%p104 bra 	$L__BB548_55;
$L__BB548_123:
	add.s32 	%r701, %r701, %r3;
	setp.lt.s32 	%p105, %r701, %r2;
	@%p105 bra 	$L__BB548_21;
$L__BB548_124:
	mov.b32 	%r683, 16;
	mov.pred 	%p114, 0;
	@%p1 bra 	$L__BB548_17;
	bar.sync 	0;
	@%p27 bra 	$L__BB548_132;
	ld.param.u32 	%r644, [_Z9cuda_gemmIiLi128ELi4ELi1ELi32ELi32ELi32ELi64ELi0ELi0EEviiiPT_S1_S1_iii_param_1];
	setp.eq.s32 	%p108, %r23, 3;
	mov.u32 	%r566, %ctaid.x;
	mul.lo.s32 	%r567, %r2, %r566;
	mad.lo.s32 	%r251, %r661, %r644, %r567;
	div.s32 	%r252, %r259, %r261;
	mov.u32 	%r766, %r9;
	@%p108 bra 	$L__BB548_130;
	setp.eq.s32 	%p109, %r23, 0;
	div.s32 	%r568, %r9, %r2;
	mad.lo.s32 	%r569, %r252, %r568, %r251;
	mul.lo.s32 	%r570, %r568, %r2;
	sub.s32 	%r571, %r9, %r570;
	add.s32 	%r572, %r569, %r571;
	mul.wide.s32 	%rd23, %r572, 4;
	add.s64 	%rd24, %rd2, %rd23;
	ld.shared.v4.u32 	{%r573, %r574, %r575, %r576}, [%r57];
	st.global.v4.u32 	[%rd24], {%r573, %r574, %r575, %r576};
	mov.u32 	%r766, %r18;
	@%p109 bra 	$L__BB548_130;
	setp.eq.s32 	%p110, %r23, 1;
	div.s32 	%r577, %r18, %r2;
	mad.lo.s32 	%r578, %r252, %r577, %r251;
	mul.lo.s32 	%r579, %r577, %r2;
	sub.s32 	%r580, %r18, %r579;
	add.s32 	%r581, %r578, %r580;
	mul.wide.s32 	%rd25, %r581, 4;
	add.s64 	%rd26, %rd2, %rd25;
	ld.shared.v4.u32 	{%r582, %r583, %r584, %r585}, [%r58];
	st.global.v4.u32 	[%rd26], {%r582, %r583, %r584, %r585};
	mov.u32 	%r766, %r24;
	@%p110 bra 	$L__BB548_130;
	add.s32 	%r766, %r24, %r10;
	div.s32 	%r586, %r24, %r2;
	mad.lo.s32 	%r587, %r252, %r586, %r251;
	mul.lo.s32 	%r588, %r586, %r2;
	sub.s32 	%r589, %r24, %r588;
	add.s32 	%r590, %r587, %r589;
	mul.wide.s32 	%rd27, %r590, 4;
	add.s64 	%rd28, %rd2, %rd27;
	shl.b32 	%r591, %r10, 2;
	add.s32 	%r592, %r58, %r591;
	ld.shared.v4.u32 	{%r593, %r594, %r595, %r596}, [%r592];
	st.global.v4.u32 	[%rd28], {%r593, %r594, %r595, %r596};
$L__BB548_130:
	setp.lt.u32 	%p111, %r19, 3;
	@%p111 bra 	$L__BB548_132;
$L__BB548_131:
	div.s32 	%r597, %r766, %r2;
	mad.lo.s32 	%r598, %r252, %r597, %r251;
	mul.lo.s32 	%r599, %r597, %r2;
	sub.s32 	%r600, %r766, %r599;
	add.s32 	%r601, %r598, %r600;
	mul.wide.s32 	%rd29, %r601, 4;
	add.s64 	%rd30, %rd2, %rd29;
	shl.b32 	%r602, %r766, 2;
	mov.u32 	%r603, _ZZ9cuda_gemmIiLi128ELi4ELi1ELi32ELi32ELi32ELi64ELi0ELi0EEviiiPT_S1_S1_iiiE3Csh;
	add.s32 	%r604, %r603, %r602;
	ld.shared.v4.u32 	{%r605, %r606, %r607, %r608}, [%r604];
	st.global.v4.u32 	[%rd30], {%r605, %r606, %r607, %r608};
	add.s32 	%r609, %r766, %r10;
	div.s32 	%r610, %r609, %r2;
	mad.lo.s32 	%r611, %r252, %r610, %r251;
	mul.lo.s32 	%r612, %r610, %r2;
	sub.s32 	%r613, %r609, %r612;
	add.s32 	%r614, %r611, %r613;
	mul.wide.s32 	%rd31, %r614, 4;
	add.s64 	%rd32, %rd2, %rd31;
	shl.b32 	%r615, %r10, 2;
	add.s32 	%r616, %r604, %r615;
	ld.shared.v4.u32 	{%r617, %r618, %r619, %r620}, [%r616];
	st.global.v4.u32 	[%rd32], {%r617, %r618, %r619, %r620};
	add.s32 	%r621, %r609, %r10;
	div.s32 	%r622, %r621, %r2;
	mad.lo.s32 	%r623, %r252, %r622, %r251;
	mul.lo.s32 	%r624, %r622, %r2;
	sub.s32 	%r625, %r621, %r624;
	add.s32 	%r626, %r623, %r625;
	mul.wide.s32 	%rd33, %r626, 4;
	add.s64 	%rd34, %rd2, %rd33;
	add.s32 	%r627, %r616, %r615;
	ld.shared.v4.u32 	{%r628, %r629, %r630, %r631}, [%r627];
	st.global.v4.u32 	[%rd34], {%r628, %r629, %r630, %r631};
	add.s32 	%r632, %r621, %r10;
	div.s32 	%r633, %r632, %r2;
	mad.lo.s32 	%r634, %r252, %r633, %r251;
	mul.lo.s32 	%r635, %r633, %r2;
	sub.s32 	%r636, %r632, %r635;
	add.s32 	%r637, %r634, %r636;
	mul.wide.s32 	%rd35, %r637, 4;
	add.s64 	%rd36, %rd2, %rd35;
	add.s32 	%r638, %r627, %r615;
	ld.shared.v4.u32 	{%r639, %r640, %r641, %r642}, [%r638];
	st.global.v4.u32 	[%rd36], {%r639, %r640, %r641, %r642};
	add.s32 	%r766, %r632, %r10;
	setp.lt.u32 	%p112, %r766, 32;
	@%p112 bra 	$L__BB548_131;
$L__BB548_132:
	add.s32 	%r661, %r661, %r7;
	shl.b32 	%r643, %r7, 2;
	setp.lt.u32 	%p113, %r661, %r643;
	@%p113 bra 	$L__BB548_2;
$L__BB548_133:
	ret;
$L__BB548_134:
	add.s32 	%r388, %r88, %r665;
	mul.wide.s32 	%rd13, %r388, 4;
	add.s64 	%rd14, %rd1, %rd13;
	ld.global.v4.u32 	{%r389, %r390, %r391, %r392}, [%rd14];
	shl.b32 	%r393, %r665, 2;
	mov.u32 	%r394, _ZZ9cuda_gemmIiLi128ELi4ELi1ELi32ELi32ELi32ELi64ELi0ELi0EEviiiPT_S1_S1_iiiE3Ash;
	add.s32 	%r395, %r394, %r393;
	st.shared.v4.u32 	[%r395], {%r389, %r390, %r391, %r392};
	add.s32 	%r396, %r665, %r10;
	add.s32 	%r397, %r88, %r396;
	mul.wide.s32 	%rd15, %r397, 4;
	add.s64 	%rd16, %rd1, %rd15;
	ld.global.v4.u32 	{%r398, %r399, %r400, %r401}, [%rd16];
	shl.b32 	%r402, %r10, 2;
	add.s32 	%r403, %r395, %r402;
	st.shared.v4.u32 	[%r403], {%r398, %r399, %r400, %r401};
	add.s32 	%r404, %r396, %r10;
	add.s32 	%r405, %r88, %r404;
	mul.wide.s32 	%rd17, %r405, 4;
	add.s64 	%rd18, %rd1, %rd17;
	ld.global.v4.u32 	{%r406, %r407, %r408, %r409}, [%rd18];
	add.s32 	%r410, %r403, %r402;
	st.shared.v4.u32 	[%r410], {%r406, %r407, %r408, %r409};
	add.s32 	%r411, %r404, %r10;
	add.s32 	%r412, %r88, %r411;
	mul.wide.s32 	%rd19, %r412, 4;
	add.s64 	%rd20, %rd1, %rd19;
	ld.global.v4.u32 	{%r413, %r414, %r415, %r416}, [%rd20];
	add.s32 	%r417, %r410, %r402;
	st.shared.v4.u32 	[%r417], {%r413, %r414, %r415, %r416};
	add.s32 	%r665, %r411, %r10;
	setp.lt.u32 	%p32, %r665, 32;
	@%p32 bra 	$L__BB548_134;
	bra.uni 	$L__BB548_16;

}
	// .globl	_Z9cuda_gemmIiLi128ELi4ELi1ELi32ELi32ELi32ELi64ELi0ELi1EEviiiPT_S1_S1_iii
.visible .entry _Z9cuda_gemmIiLi128ELi4ELi1ELi32ELi32ELi32ELi64ELi0ELi1EEviiiPT_S1_S1_iii(
	.param .u32 _Z9cuda_gemmIiLi128ELi4ELi1ELi32ELi32ELi32ELi64ELi0ELi1EEviiiPT_S1_S1_iii_param_0,
	.param .u32 _Z9cuda_gemmIiLi128ELi4ELi1ELi32ELi32ELi32ELi64ELi0ELi1EEviiiPT_S1_S1_iii_param_1,
	.param .u32 _Z9cuda_gemmIiLi128ELi4ELi1ELi32ELi32ELi32ELi64ELi0ELi1EEviiiPT_S1_S1_iii_param_2,
	.param .u64 .ptr .align 1 _Z9cuda_gemmIiLi128ELi4ELi1ELi32ELi32ELi32ELi64ELi0ELi1EEviiiPT_S1_S1_iii_param_3,
	.param .u64 .ptr .align 1 _Z9cuda_gemmIiLi128ELi4ELi1ELi32ELi32ELi32ELi64ELi0ELi1EEviiiPT_S1_S1_iii_param_4,
	.param .u64 .ptr .align 1 _Z9cuda_gemmIiLi128ELi4ELi1ELi32ELi32ELi32ELi64ELi0ELi1EEviiiPT_S1_S1_iii_param_5,
	.param .u32 _Z9cuda_gemmIiLi128ELi4ELi1ELi32ELi32ELi32ELi64ELi0ELi1EEviiiPT_S1_S1_iii_param_6,
	.param .u32 _Z9cuda_gemmIiLi128ELi4ELi1ELi32ELi32ELi32ELi64ELi0ELi1EEviiiPT_S1_S1_iii_param_7,
	.param .u32 _Z9cuda_gemmIiLi128ELi4ELi1ELi32ELi32ELi32ELi64ELi0ELi1EEviiiPT_S1_S1_iii_param_8
)
.maxntid 128
{
	.reg .pred 	%p<63>;
	.reg .b32 	%r<331>;
	.reg .b64 	%rd<39>;
	// demoted variable
	.shared .align 128 .b8 _ZZ9cuda_gemmIiLi128ELi4ELi1ELi32ELi32ELi32ELi64ELi0ELi1EEviiiPT_S1_S1_iiiE11kron_fac_sh[2112];
	// demoted variable
	.shared .align 128 .b8 _ZZ9cuda_gemmIiLi128ELi4ELi1ELi32ELi32ELi32ELi64ELi0ELi1EEviiiPT_S1_S1_iiiE3Ash[128];
	// demoted variable
	.shared .align 128 .b8 _ZZ9cuda_gemmIiLi128ELi4ELi1ELi32ELi32ELi32ELi64ELi0ELi1EEviiiPT_S1_S1_iiiE3Csh[128];
	ld.param.u32 	%r76, [_Z9cuda_gemmIiLi128ELi4ELi1ELi32ELi32ELi32ELi64ELi0ELi1EEviiiPT_S1_S1_iii_param_1];
	ld.param.u32 	%r77, [_Z9cuda_gemmIiLi128ELi4ELi1ELi32ELi32ELi32ELi64ELi0ELi1EEviiiPT_S1_S1_iii_param_2];
	ld.param.u64 	%rd4, [_Z9cuda_gemmIiLi128ELi4ELi1ELi32ELi32ELi32ELi64ELi0ELi1EEviiiPT_S1_S1_iii_param_3];
	ld.param.u64 	%rd5, [_Z9cuda_gemmIiLi128ELi4ELi1ELi32ELi32ELi32ELi64ELi0ELi1EEviiiPT_S1_S1_iii_param_4];
	ld.param.u64 	%rd6, [_Z9cuda_gemmIiLi128ELi4ELi1ELi32ELi32ELi32ELi64ELi0ELi1EEviiiPT_S1_S1_iii_param_5];
	cvta.to.global.u64 	%rd1, %rd4;
	cvta.to.global.u64 	%rd2, %rd5;
	cvta.to.global.u64 	%rd3, %rd6;
	mov.u32 	%r1, %tid.x;
	mov.u32 	%r2, %ctaid.x;
	mov.u32 	%r321, %ctaid.y;
	mov.u32 	%r4, %nctaid.y;
	shl.b32 	%r5, %r4, 2;
	setp.ge.u32 	%p1, %r321, %r5;
	@%p1 bra 	$L__BB549_35;
	shr.u32 	%r78, %r1, 1;
	and.b32  	%r6, %r1, 1;
	mov.u32 	%r79, %ctaid.z;
	mov.u32 	%r80, %ntid.x;
	shl.b32 	%r7, %r1, 2;
	shl.b32 	%r8, %r80, 2;
	shr.u32 	%r9, %r1, 4;
	and.b32  	%r81, %r1, 15;
	shl.b32 	%r82, %r79, 10;
	or.b32  	%r10, %r82, %r81;
	mov.u32 	%r83, _ZZ9cuda_gemmIiLi128ELi4ELi1ELi32ELi32ELi32ELi64ELi0ELi1EEviiiPT_S1_S1_iiiE11kron_fac_sh;
	mad.lo.s32 	%r11, %r81, 132, %r83;
	shr.u32 	%r12, %r80, 4;
	shl.b32 	%r84, %r1, 4;
	and.b32  	%r13, %r84, 16;
	mad.lo.s32 	%r85, %r78, 132, %r83;
	and.b32  	%r86, %r7, 124;
	add.s32 	%r14, %r85, %r86;
	shr.s32 	%r87, %r77, 31;
	shr.u32 	%r88, %r87, 27;
	add.s32 	%r89, %r77, %r88;
	shr.s32 	%r15, %r89, 5;
	add.s32 	%r16, %r1, %r80;
	max.u32 	%r90, %r16, 32;
	setp.lt.u32 	%p2, %r16, 32;
	selp.u32 	%r91, 1, 0, %p2;
	add.s32 	%r92, %r16, %r91;
	sub.s32 	%r93, %r90, %r92;
	div.u32 	%r94, %r93, %r80;
	add.s32 	%r17, %r94, %r91;
	add.s32 	%r18, %r7, %r8;
	max.u32 	%r95, %r18, 32;
	setp.lt.u32 	%p3, %r18, 32;
	selp.u32 	%r96, 1, 0, %p3;
	or.b32  	%r97, %r18, %r96;
	sub.s32 	%r98, %r95, %r97;
	div.u32 	%r99, %r98, %r8;
	add.s32 	%r19, %r99, %r96;
	and.b32  	%r20, %r17, 3;
	mov.u32 	%r100, _ZZ9cuda_gemmIiLi128ELi4ELi1ELi32ELi32ELi32ELi64ELi0ELi1EEviiiPT_S1_S1_iiiE3Csh;
	add.s32 	%r21, %r100, %r7;
	add.s32 	%r22, %r21, %r8;
	add.s32 	%r23, %r16, %r80;
	add.s32 	%r24, %r22, %r8;
	add.s32 	%r25, %r23, %r80;
	and.b32  	%r26, %r19, 3;
	mov.u32 	%r101, _ZZ9cuda_gemmIiLi128ELi4ELi1ELi32ELi32ELi32ELi64ELi0ELi1EEviiiPT_S1_S1_iiiE3Ash;
	add.s32 	%r27, %r101, %r84;
	shl.b32 	%r51, %r80, 4;
	add.s32 	%r28, %r27, %r51;
	add.s32 	%r29, %r18, %r8;
	add.s32 	%r30, %r28, %r51;
	add.s32 	%r31, %r29, %r8;
	or.b32  	%r32, %r13, 15;
	or.b32  	%r33, %r13, 14;
	or.b32  	%r34, %r13, 13;
	or.b32  	%r35, %r13, 12;
	shl.b32 	%r102, %r1, 6;
	and.b32  	%r103, %r102, 64;
	add.s32 	%r36, %r101, %r103;
	or.b32  	%r37, %r13, 11;
	or.b32  	%r38, %r13, 10;
	or.b32  	%r39, %r13, 9;
	or.b32  	%r40, %r13, 8;
	or.b32  	%r41, %r13, 7;
	or.b32  	%r42, %r13, 6;
	or.b32  	%r43, %r13, 5;
	or.b32  	%r44, %r13, 4;
	or.b32  	%r45, %r13, 3;
	or.b32  	%r46, %r13, 2;
	or.b32  	%r47, %r13, 1;
	shl.b32 	%r104, %r78, 2;
	add.s32 	%r48, %r100, %r104;
	mad.lo.s32 	%r49, %r1, 12, %r21;
	add.s32 	%r50, %r49, %r51;
	shl.b32 	%r52, %r80, 3;
	mul.lo.s32 	%r53, %r80, 12;
$L__BB549_2:
	setp.gt.u32 	%p4, %r1, 31;
	@%p4 bra 	$L__BB549_10;
	setp.eq.s32 	%p5, %r20, 3;
	mov.u32 	%r322, %r1;
	@%p5 bra 	$L__BB549_7;
	setp.eq.s32 	%p6, %r20, 0;
	mov.b32 	%r105, 0;
	st.shared.u32 	[%r21], %r105;
	mov.u32 	%r322, %r16;
	@%p6 bra 	$L__BB549_7;
	setp.eq.s32 	%p7, %r20, 1;
	mov.b32 	%r106, 0;
	st.shared.u32 	[%r22], %r106;
	mov.u32 	%r322, %r23;
	@%p7 bra 	$L__BB549_7;
	mov.b32 	%r107, 0;
	st.shared.u32 	[%r24], %r107;
	mov.u32 	%r322, %r25;
$L__BB549_7:
	setp.lt.u32 	%p8, %r17, 3;
	@%p8 bra 	$L__BB549_10;
	shl.b32 	%r108, %r322, 2;
	mov.u32 	%r109, _ZZ9cuda_gemmIiLi128ELi4ELi1ELi32ELi32ELi32ELi64ELi0ELi1EEviiiPT_S1_S1_iiiE3Csh;
	add.s32 	%r323, %r109, %r108;
$L__BB549_9:
	mov.b32 	%r110, 0;
	st.shared.u32 	[%r323], %r110;
	add.s32 	%r111, %r323, %r8;
	st.shared.u32 	[%r111], %r110;
	add.s32 	%r112, %r323, %r52;
	st.shared.u32 	[%r112], %r110;
	add.s32 	%r113, %r323, %r53;
	st.shared.u32 	[%r113], %r110;
	add.s32 	%r322, %r322, %r8;
	add.s32 	%r323, %r323, %r51;
	setp.lt.u32 	%p9, %r322, 32;
	@%p9 bra 	$L__BB549_9;
$L__BB549_10:
	setp.gt.u32 	%p10, %r1, 7;
	@%p10 bra 	$L__BB549_17;
	setp.eq.s32 	%p11, %r26, 3;
	shl.b32 	%r114, %r2, 5;
	mad.lo.s32 	%r61, %r321, %r77, %r114;
	mov.u32 	%r325, %r7;
	@%p11 bra 	$L__BB549_15;
	setp.eq.s32 	%p12, %r26, 0;
	add.s32 	%r115, %r61, %r7;
	mul.wide.s32 	%rd7, %r115, 4;
	add.s64 	%rd8, %rd1, %rd7;
	ld.global.v4.u32 	{%r116, %r117, %r118, %r119}, [%rd8];
	st.shared.v4.u32 	[%r27], {%r116, %r117, %r118, %r119};
	mov.u32 	%r325, %r18;
	@%p12 bra 	$L__BB549_15;
	setp.eq.s32 	%p13, %r26, 1;
	add.s32 	%r120, %r61, %r18;
	mul.wide.s32 	%rd9, %r120, 4;
	add.s64 	%rd10, %rd1, %rd9;
	ld.global.v4.u32 	{%r121, %r122, %r123, %r124}, [%rd10];
	st.shared.v4.u32 	[%r28], {%r121, %r122, %r123, %r124};
	mov.u32 	%r325, %r29;
	@%p13 bra 	$L__BB549_15;
	add.s32 	%r125, %r61, %r29;
	mul.wide.s32 	%rd11, %r125, 4;
	add.s64 	%rd12, %rd1, %rd11;
	ld.global.v4.u32 	{%r126, %r127, %r128, %r129}, [%rd12];
	st.shared.v4.u32 	[%r30], {%r126, %r127, %r128, %r129};
	mov.u32 	%r325, %r31;
$L__BB549_15:
	setp.lt.u32 	%p14, %r19, 3;
	@%p14 bra 	$L__BB549_17;
$L__BB549_16:
	add.s32 	%r130, %r61, %r325;
	mul.wide.s32 	%rd13, %r130, 4;
	add.s64 	%rd14, %rd1, %rd13;
	ld.global.v4.u32 	{%r131, %r132, %r133, %r134}, [%rd14];
	shl.b32 	%r135, %r325, 2;
	mov.u32 	%r136, _ZZ9cuda_gemmIiLi128ELi4ELi1ELi32ELi32ELi32ELi64ELi0ELi1EEviiiPT_S1_S1_iiiE3Ash;
	add.s32 	%r137, %r136, %r135;
	st.shared.v4.u32 	[%r137], {%r131, %r132, %r133, %r134};
	add.s32 	%r138, %r325, %r8;
	add.s32 	%r139, %r61, %r138;
	mul.wide.s32 	%rd15, %r139, 4;
	add.s64 	%rd16, %rd1, %rd15;
	ld.global.v4.u32 	{%r140, %r141, %r142, %r143}, [%rd16];
	shl.b32 	%r144, %r8, 2;
	add.s32 	%r145, %r137, %r144;
	st.shared.v4.u32 	[%r145], {%r140, %r141, %r142, %r143};
	add.s32 	%r146, %r138, %r8;
	add.s32 	%r147, %r61, %r146;
	mul.wide.s32 	%rd17, %r147, 4;
	add.s64 	%rd18, %rd1, %rd17;
	ld.global.v4.u32 	{%r148, %r149, %r150, %r151}, [%rd18];
	add.s32 	%r152, %r145, %r144;
	st.shared.v4.u32 	[%r152], {%r148, %r149, %r150, %r151};
	add.s32 	%r153, %r146, %r8;
	add.s32 	%r154, %r61, %r153;
	mul.wide.s32 	%rd19, %r154, 4;
	add.s64 	%rd20, %rd1, %rd19;
	ld.global.v4.u32 	{%r155, %r156, %r157, %r158}, [%rd20];
	add.s32 	%r159, %r152, %r144;
	st.shared.v4.u32 	[%r159], {%r155, %r156, %r157, %r158};
	add.s32 	%r325, %r153, %r8;
	setp.lt.u32 	%p15, %r325, 32;
	@%p15 bra 	$L__BB549_16;
$L__BB549_17:
	mov.u32 	%r327, %r9;
$L__BB549_18:
	shl.b32 	%r160, %r327, 5;
	add.s32 	%r161, %r10, %r160;
	mul.wide.u32 	%rd21, %r161, 4;
	add.s64 	%rd22, %rd2, %rd21;
	ld.global.u32 	%r162, [%rd22];
	shl.b32 	%r163, %r327, 2;
	add.s32 	%r164, %r11, %r163;
	st.shared.u32 	[%r164], %r162;
	add.s32 	%r327, %r327, %r12;
	setp.lt.u32 	%p16, %r327, 32;
	@%p16 bra 	$L__BB549_18;
	bar.sync 	0;
	@%p4 bra 	$L__BB549_22;
	setp.ne.s32 	%p18, %r6, 0;
	ld.shared.v4.u32 	{%r165, %r166, %r167, %r168}, [%r36+48];
	ld.shared.v4.u32 	{%r169, %r170, %r171, %r172}, [%r36+32];
	ld.shared.v4.u32 	{%r173, %r174, %r175, %r176}, [%r36+16];
	ld.shared.v4.u32 	{%r177, %r178, %r179, %r180}, [%r36];
	ld.shared.u32 	%r181, [%r14];
	shfl.sync.idx.b32	%r182|%p19, %r181, %r13, 31, -1;
	mul.lo.s32 	%r183, %r182, %r177;
	shfl.sync.idx.b32	%r184|%p20, %r181, %r47, 31, -1;
	mad.lo.s32 	%r185, %r184, %r178, %r183;
	shfl.sync.idx.b32	%r186|%p21, %r181, %r46, 31, -1;
	mad.lo.s32 	%r187, %r186, %r179, %r185;
	shfl.sync.idx.b32	%r188|%p22, %r181, %r45, 31, -1;
	mad.lo.s32 	%r189, %r188, %r180, %r187;
	shfl.sync.idx.b32	%r190|%p23, %r181, %r44, 31, -1;
	mad.lo.s32 	%r191, %r190, %r173, %r189;
	shfl.sync.idx.b32	%r192|%p24, %r181, %r43, 31, -1;
	mad.lo.s32 	%r193, %r192, %r174, %r191;
	shfl.sync.idx.b32	%r194|%p25, %r181, %r42, 31, -1;
	mad.lo.s32 	%r195, %r194, %r175, %r193;
	shfl.sync.idx.b32	%r196|%p26, %r181, %r41, 31, -1;
	mad.lo.s32 	%r197, %r196, %r176, %r195;
	shfl.sync.idx.b32	%r198|%p27, %r181, %r40, 31, -1;
	mad.lo.s32 	%r199, %r198, %r169, %r197;
	shfl.sync.idx.b32	%r200|%p28, %r181, %r39, 31, -1;
	mad.lo.s32 	%r201, %r200, %r170, %r199;
	shfl.sync.idx.b32	%r202|%p29, %r181, %r38, 31, -1;
	mad.lo.s32 	%r203, %r202, %r171, %r201;
	shfl.sync.idx.b32	%r204|%p30, %r181, %r37, 31, -1;
	mad.lo.s32 	%r205, %r204, %r172, %r203;
	shfl.sync.idx.b32	%r206|%p31, %r181, %r35, 31, -1;
	mad.lo.s32 	%r207, %r206, %r165, %r205;
	shfl.sync.idx.b32	%r208|%p32, %r181, %r34, 31, -1;
	mad.lo.s32 	%r209, %r208, %r166, %r207;
	shfl.sync.idx.b32	%r210|%p33, %r181, %r33, 31, -1;
	mad.lo.s32 	%r211, %r210, %r167, %r209;
	shfl.sync.idx.b32	%r212|%p34, %r181, %r32, 31, -1;
	mad.lo.s32 	%r213, %r212, %r168, %r211;
	shfl.sync.down.b32	%r214|%p35, %r213, 1, 7711, -1;
	add.s32 	%r67, %r214, %r213;
	@%p18 bra 	$L__BB549_22;
	ld.shared.u32 	%r215, [%r48];
	add.s32 	%r216, %r215, %r67;
	st.shared.u32 	[%r48], %r216;
$L__BB549_22:
	mov.u32 	%r328, %r9;
$L__BB549_23:
	shl.b32 	%r217, %r328, 5;
	add.s32 	%r218, %r10, %r217;
	mul.wide.u32 	%rd23, %r218, 4;
	add.s64 	%rd24, %rd2, %rd23;
	ld.global.u32 	%r219, [%rd24+64];
	shl.b32 	%r220, %r328, 2;
	add.s32 	%r221, %r11, %r220;
	st.shared.u32 	[%r221], %r219;
	add.s32 	%r328, %r328, %r12;
	setp.lt.u32 	%p36, %r328, 32;
	@%p36 bra 	$L__BB549_23;
	setp.gt.u32 	%p37, %r1, 31;
	bar.sync 	0;
	@%p37 bra 	$L__BB549_27;
	setp.ne.s32 	%p38, %r6, 0;
	ld.shared.v4.u32 	{%r222, %r223, %r224, %r225}, [%r36+48];
	ld.shared.v4.u32 	{%r226, %r227, %r228, %r229}, [%r36+32];
	ld.shared.v4.u32 	{%r230, %r231, %r232, %r233}, [%r36+16];
	ld.shared.v4.u32 	{%r234, %r235, %r236, %r237}, [%r36];
	ld.shared.u32 	%r238, [%r14];
	shfl.sync.idx.b32	%r239|%p39, %r238, %r13, 31, -1;
	mul.lo.s32 	%r240, %r239, %r234;
	shfl.sync.idx.b32	%r241|%p40, %r238, %r47, 31, -1;
	mad.lo.s32 	%r242, %r241, %r235, %r240;
	shfl.sync.idx.b32	%r243|%p41, %r238, %r46, 31, -1;
	mad.lo.s32 	%r244, %r243, %r236, %r242;
	shfl.sync.idx.b32	%r245|%p42, %r238, %r45, 31, -1;
	mad.lo.s32 	%r246, %r245, %r237, %r244;
	shfl.sync.idx.b32	%r247|%p43, %r238, %r44, 31, -1;
	mad.lo.s32 	%r248, %r247, %r230, %r246;
	shfl.sync.idx.b32	%r249|%p44, %r238, %r43, 31, -1;
	mad.lo.s32 	%r250, %r249, %r231, %r248;
	shfl.sync.idx.b32	%r251|%p45, %r238, %r42, 31, -1;
	mad.lo.s32 	%r252, %r251, %r232, %r250;
	shfl.sync.idx.b32	%r253|%p46, %r238, %r41, 31, -1;
	mad.lo.s32 	%r254, %r253, %r233, %r252;
	shfl.sync.idx.b32	%r255|%p47, %r238, %r40, 31, -1;
	mad.lo.s32 	%r256, %r255, %r226, %r254;
	shfl.sync.idx.b32	%r257|%p48, %r238, %r39, 31, -1;
	mad.lo.s32 	%r258, %r257, %r227, %r256;
	shfl.sync.idx.b32	%r259|%p49, %r238, %r38, 31, -1;
	mad.lo.s32 	%r260, %r259, %r228, %r258;
	shfl.sync.idx.b32	%r261|%p50, %r238, %r37, 31, -1;
	mad.lo.s32 	%r262, %r261, %r229, %r260;
	shfl.sync.idx.b32	%r263|%p51, %r238, %r35, 31, -1;
	mad.lo.s32 	%r264, %r263, %r222, %r262;
	shfl.sync.idx.b32	%r265|%p52, %r238, %r34, 31, -1;
	mad.lo.s32 	%r266, %r265, %r223, %r264;
	shfl.sync.idx.b32	%r267|%p53, %r238, %r33, 31, -1;
	mad.lo.s32 	%r268, %r267, %r224, %r266;
	shfl.sync.idx.b32	%r269|%p54, %r238, %r32, 31, -1;
	mad.lo.s32 	%r270, %r269, %r225, %r268;
	shfl.sync.down.b32	%r271|%p55, %r270, 1, 7711, -1;
	add.s32 	%r70, %r271, %r270;
	@%p38 bra 	$L__BB549_27;
	ld.shared.u32 	%r272, [%r48+64];
	add.s32 	%r273, %r272, %r70;
	st.shared.u32 	[%r48+64], %r273;
$L__BB549_27:
	setp.gt.u32 	%p56, %r1, 7;
	bar.sync 	0;
	@%p56 bra 	$L__BB549_34;
	setp.eq.s32 	%p57, %r26, 3;
	mad.lo.s32 	%r71, %r321, %r76, %r2;
	mov.u32 	%r329, %r7;
	@%p57 bra 	$L__BB549_32;
	setp.eq.s32 	%p58, %r26, 0;
	mad.lo.s32 	%r274, %r7, %r15, %r71;
	mul.wide.s32 	%rd25, %r274, 4;
	add.s64 	%rd26, %rd3, %rd25;
	ld.shared.v4.u32 	{%r275, %r276, %r277, %r278}, [%r49];
	st.global.v4.u32 	[%rd26], {%r275, %r276, %r277, %r278};
	mov.u32 	%r329, %r18;
	@%p58 bra 	$L__BB549_32;
	setp.eq.s32 	%p59, %r26, 1;
	mad.lo.s32 	%r279, %r18, %r15, %r71;
	mul.wide.s32 	%rd27, %r279, 4;
	add.s64 	%rd28, %rd3, %rd27;
	ld.shared.v4.u32 	{%r280, %r281, %r282, %r283}, [%r50];
	st.global.v4.u32 	[%rd28], {%r280, %r281, %r282, %r283};
	mov.u32 	%r329, %r29;
	@%p59 bra 	$L__BB549_32;
	mad.lo.s32 	%r284, %r29, %r15, %r71;
	mul.wide.s32 	%rd29, %r284, 4;
	add.s64 	%rd30, %rd3, %rd29;
	shl.b32 	%r285, %r8, 2;
	add.s32 	%r286, %r50, %r285;
	ld.shared.v4.u32 	{%r287, %r288, %r289, %r290}, [%r286];
	st.global.v4.u32 	[%rd30], {%r287, %r288, %r289, %r290};
	mov.u32 	%r329, %r31;
$L__BB549_32:
	setp.lt.u32 	%p60, %r19, 3;
	@%p60 bra 	$L__BB549_34;
$L__BB549_33:
	mad.lo.s32 	%r291, %r329, %r15, %r71;
	mul.wide.s32 	%rd31, %r291, 4;
	add.s64 	%rd32, %rd3, %rd31;
	shl.b32 	%r292, %r329, 2;
	mov.u32 	%r293, _ZZ9cuda_gemmIiLi128ELi4ELi1ELi32ELi32ELi32ELi64ELi0ELi1EEviiiPT_S1_S1_iiiE3Csh;
	add.s32 	%r294, %r293, %r292;
	ld.shared.v4.u32 	{%r295, %r296, %r297, %r298}, [%r294];
	st.global.v4.u32 	[%rd32], {%r295, %r296, %r297, %r298};
	add.s32 	%r299, %r329, %r8;
	mad.lo.s32 	%r300, %r299, %r15, %r71;
	mul.wide.s32 	%rd33, %r300, 4;
	add.s64 	%rd34, %rd3, %rd33;
	shl.b32 	%r301, %r8, 2;
	add.s32 	%r302, %r294, %r301;
	ld.shared.v4.u32 	{%r303, %r304, %r305, %r306}, [%r302];
	st.global.v4.u32 	[%rd34], {%r303, %r304, %r305, %r306};
	add.s32 	%r307, %r299, %r8;
	mad.lo.s32 	%r308, %r307, %r15, %r71;
	mul.wide.s32 	%rd35, %r308, 4;
	add.s64 	%rd36, %rd3, %rd35;
	add.s32 	%r309, %r302, %r301;
	ld.shared.v4.u32 	{%r310, %r311, %r312, %r313}, [%r309];
	st.global.v4.u32 	[%rd36], {%r310, %r311, %r312, %r313};
	add.s32 	%r314, %r307, %r8;
	mad.lo.s32 	%r315, %r314, %r15, %r71;
	mul.wide.s32 	%rd37, %r315, 4;
	add.s64 	%rd38, %rd3, %rd37;
	add.s32 	%r316, %r309, %r301;
	ld.shared.v4.u32 	{%r317, %r318, %r319, %r320}, [%r316];
	st.global.v4.u32 	[%rd38], {%r317, %r318, %r319, %r320};
	add.s32 	%r329, %r314, %r8;
	setp.lt.u32 	%p61, %r329, 32;
	@%p61 bra 	$L__BB549_33;
$L__BB549_34:
	add.s32 	%r321, %r321, %r4;
	setp.lt.u32 	%p62, %r321, %r5;
	@%p62 bra 	$L__BB549_2;
$L__BB549_35:
	ret;

}
	// .globl	_Z9cuda_gemmIiLi128ELi4ELi1ELi32ELi32ELi32ELi64ELi1ELi0EEviiiPT_S1_S1_iii
.visible .entry _Z9cuda_gemmIiLi128ELi4ELi1ELi32ELi32ELi32ELi64ELi1ELi0EEviiiPT_S1_S1_iii(
	.param .u32 _Z9cuda_gemmIiLi128ELi4ELi1ELi32ELi32ELi32ELi64ELi1ELi0EEviiiPT_S1_S1_iii_param_0,
	.param .u32 _Z9cuda_gemmIiLi128ELi4ELi1ELi32ELi32ELi32ELi64ELi1ELi0EEviiiPT_S1_S1_iii_param_1,
	.param .u32 _Z9cuda_gemmIiLi128ELi4ELi1ELi32ELi32ELi32ELi64ELi1ELi0EEviiiPT_S1_S1_iii_param_2,
	.param .u64 .ptr .align 1 _Z9cuda_gemmIiLi128ELi4ELi1ELi32ELi32ELi32ELi64ELi1ELi0EEviiiPT_S1_S1_iii_param_3,
	.param .u64 .ptr .align 1 _Z9cuda_gemmIiLi128ELi4ELi1ELi32ELi32ELi32ELi64ELi1ELi0EEviiiPT_S1_S1_iii_param_4,
	.param .u64 .ptr .align 1 _Z9cuda_gemmIiLi128ELi4ELi1ELi32ELi32ELi32ELi64ELi1ELi0EEviiiPT_S1_S1_iii_param_5,
	.param .u32 _Z9cuda_gemmIiLi128ELi4ELi1ELi32ELi32ELi32ELi64ELi1ELi0EEviiiPT_S1_S1_iii_param_6,
	.param .u32 _Z9cuda_gemmIiLi128ELi4ELi1ELi32ELi32ELi32ELi64ELi1ELi0EEviiiPT_S1_S1_iii_param_7,
	.param .u32 _Z9cuda_gemmIiLi128ELi4ELi1ELi32ELi32ELi32ELi64ELi1ELi0EEviiiPT_S1_S1_iii_param_8
)
.maxntid 128
{
	.reg .pred 	%p<115>;
	.reg .b16 	%rs<3>;
	.reg .b32 	%r<726>;
	.reg .b64 	%rd<37>;
	// demoted variable
	.shared .align 128 .b8 _ZZ9cuda_gemmIiLi128ELi4ELi1ELi32ELi32ELi32ELi64ELi1ELi0EEviiiPT_S1_S1_iiiE11kron_fac_sh[2112];
	// demoted variable
	.shared .align 128 .b8 _ZZ9cuda_gemmIiLi128ELi4ELi1ELi32ELi32ELi32ELi64ELi1ELi0EEviiiPT_S1_S1_iiiE3Ash[128];
	// demoted variable
	.shared .align 128 .b8 _ZZ9cuda_gemmIiLi128ELi4ELi1ELi32ELi32ELi32ELi64ELi1ELi0EEviiiPT_S1_S1_iiiE3Csh[128];
	ld.param.u64 	%rd5, [_Z9cuda_gemmIiLi128ELi4ELi1ELi32ELi32ELi32ELi64ELi1ELi0EEviiiPT_S1_S1_iii_param_3];
	ld.param.u64 	%rd4, [_Z9cuda_gemmIiLi128ELi4ELi1ELi32ELi32ELi32ELi64ELi1ELi0EEviiiPT_S1_S1_iii_param_4];
	ld.param.u64 	%rd6, [_Z9cuda_gemmIiLi128ELi4ELi1ELi32ELi32ELi32ELi64ELi1ELi0EEviiiPT_S1_S1_iii_param_5];
	ld.param.u32 	%r258, [_Z9cuda_gemmIiLi128ELi4ELi1ELi32ELi32ELi32ELi64ELi1ELi0EEviiiPT_S1_S1_iii_param_6];
	ld.param.u32 	%r259, [_Z9cuda_gemmIiLi128ELi4ELi1ELi32ELi32ELi32ELi64ELi1ELi0EEviiiPT_S1_S1_iii_param_7];
	cvta.to.global.u64 	%rd1, %rd5;
	cvta.to.global.u64 	%rd2, %rd6;
	mov.u32 	%r1, %tid.x;
	div.s32 	%r2, 32, %r259;
	shl.b32 	%r3, %r2, 1;
	div.u32 	%r5, %r1, %r3;
	mul.lo.s32 	%r260, %r5, %r3;
	sub.s32 	%r261, %r1, %r260;
	shr.u32 	%r4, %r261, 1;
	mov.u32 	%r619, %ctaid.y;
	mov.u32 	%r7, %nctaid.y;
	shl.b32 	%r262, %r7, 2;
	setp.ge.u32 	%p2, %r619, %r262;
	@%p2 bra 	$L__BB550_133;
	and.b32  	%r8, %r1, 1;
	mov.u32 	%r264, %ctaid.z;
	mov.u32 	%r265, %ntid.x;
	shl.b32 	%r9, %r1, 2;
	shl.b32 	%r10, %r265, 2;
	and.b32  	%r11, %r1, 15;
	shl.b32 	%r12, %r264, 5;
	mov.u32 	%r266, _ZZ9cuda_gemmIiLi128ELi4ELi1ELi32ELi32ELi32ELi64ELi1ELi0EEviiiPT_S1_S1_iiiE11kron_fac_sh;
	mad.lo.s32 	%r13, %r11, 132, %r266;
	shr.u32 	%r14, %r265, 4;
	and.b32  	%r267, %r4, 15;
	shl.b32 	%r268, %r1, 4;
	and.b32  	%r269, %r268, 16;
	min.s32 	%r15, %r258, 16;
	add.s32 	%r16, %r1, %r265;
	max.u32 	%r270, %r16, 32;
	setp.lt.u32 	%p3, %r16, 32;
	selp.u32 	%r271, 1, 0, %p3;
	add.s32 	%r272, %r16, %r271;
	sub.s32 	%r273, %r270, %r272;
	div.u32 	%r274, %r273, %r265;
	add.s32 	%r17, %r274, %r271;
	add.s32 	%r18, %r9, %r10;
	max.u32 	%r275, %r18, 32;
	setp.lt.u32 	%p4, %r18, 32;
	selp.u32 	%r276, 1, 0, %p4;
	or.b32  	%r277, %r18, %r276;
	sub.s32 	%r278, %r275, %r277;
	div.u32 	%r279, %r278, %r10;
	add.s32 	%r19, %r279, %r276;
	mov.u32 	%r280, _ZZ9cuda_gemmIiLi128ELi4ELi1ELi32ELi32ELi32ELi64ELi1ELi0EEviiiPT_S1_S1_iiiE3Csh;
	add.s32 	%r281, %r280, %r9;
	add.s32 	%r20, %r281, %r10;
	add.s32 	%r21, %r16, %r265;
	and.b32  	%r22, %r19, 3;
	mov.u32 	%r282, _ZZ9cuda_gemmIiLi128ELi4ELi1ELi32ELi32ELi32ELi64ELi1ELi0EEviiiPT_S1_S1_iiiE3Ash;
	add.s32 	%r23, %r282, %r268;
	shl.b32 	%r60, %r265, 4;
	add.s32 	%r24, %r23, %r60;
	add.s32 	%r25, %r18, %r10;
	add.s32 	%r283, %r4, 1;
	xor.b32  	%r284, %r267, 8;
	or.b32  	%r26, %r269, %r267;
	and.b32  	%r285, %r283, 15;
	or.b32  	%r27, %r269, %r285;
	add.s32 	%r286, %r4, 2;
	and.b32  	%r287, %r286, 15;
	or.b32  	%r28, %r269, %r287;
	add.s32 	%r288, %r4, 3;
	and.b32  	%r289, %r288, 15;
	or.b32  	%r29, %r269, %r289;
	add.s32 	%r290, %r4, 4;
	and.b32  	%r291, %r290, 15;
	or.b32  	%r30, %r269, %r291;
	add.s32 	%r292, %r4, 5;
	and.b32  	%r293, %r292, 15;
	or.b32  	%r31, %r269, %r293;
	add.s32 	%r294, %r4, 6;
	and.b32  	%r295, %r294, 15;
	or.b32  	%r32, %r269, %r295;
	add.s32 	%r296, %r4, 7;
	and.b32  	%r297, %r296, 15;
	or.b32  	%r33, %r269, %r297;
	or.b32  	%r34, %r269, %r284;
	add.s32 	%r298, %r4, 9;
	and.b32  	%r299, %r298, 15;
	or.b32  	%r35, %r269, %r299;
	add.s32 	%r300, %r4, 10;
	and.b32  	%r301, %r300, 15;
	or.b32  	%r36, %r269, %r301;
	add.s32 	%r302, %r4, 11;
	and.b32  	%r303, %r302, 15;
	or.b32  	%r37, %r269, %r303;
	add.s32 	%r304, %r4, 12;
	and.b32  	%r305, %r304, 15;
	or.b32  	%r38, %r269, %r305;
	add.s32 	%r306, %r4, 13;
	and.b32  	%r307, %r306, 15;
	or.b32  	%r39, %r269, %r307;
	add.s32 	%r308, %r4, 14;
	and.b32  	%r309, %r308, 15;
	or.b32  	%r40, %r269, %r309;
	add.s32 	%r310, %r4, -1;
	and.b32  	%r311, %r310, 15;
	or.b32  	%r41, %r269, %r311;
	setp.lt.s32 	%p5, %r267, %r259;
	selp.b32 	%r312, 0, %r259, %p5;
	sub.s32 	%r42, %r267, %r312;
	add.s32 	%r313, %r267, 1;
	setp.lt.s32 	%p6, %r313, %r259;
	selp.b32 	%r314, 0, %r259, %p6;
	sub.s32 	%r43, %r313, %r314;
	add.s32 	%r315, %r267, 2;
	setp.lt.s32 	%p7, %r315, %r259;
	selp.b32 	%r316, 0, %r259, %p7;
	sub.s32 	%r44, %r315, %r316;
	add.s32 	%r317, %r267, 3;
	setp.lt.s32 	%p8, %r317, %r259;
	selp.b32 	%r318, 0, %r259, %p8;
	sub.s32 	%r45, %r317, %r318;
	add.s32 	%r319, %r267, 4;
	setp.lt.s32 	%p9, %r319, %r259;
	selp.b32 	%r320, 0, %r259, %p9;
	sub.s32 	%r46, %r319, %r320;
	add.s32 	%r321, %r267, 5;
	setp.lt.s32 	%p10, %r321, %r259;
	selp.b32 	%r322, 0, %r259, %p10;
	sub.s32 	%r47, %r321, %r322;
	add.s32 	%r323, %r267, 6;
	setp.lt.s32 	%p11, %r323, %r259;
	selp.b32 	%r324, 0, %r259, %p11;
	sub.s32 	%r48, %r323, %r324;
	add.s32 	%r325, %r267, 7;
	setp.lt.s32 	%p12, %r325, %r259;
	selp.b32 	%r326, 0, %r259, %p12;
	sub.s32 	%r49, %r325, %r326;
	add.s32 	%r327, %r267, 8;
	setp.lt.s32 	%p13, %r327, %r259;
	selp.b32 	%r328, 0, %r259, %p13;
	sub.s32 	%r50, %r327, %r328;
	add.s32 	%r329, %r267, 9;
	setp.lt.s32 	%p14, %r329, %r259;
	selp.b32 	%r330, 0, %r259, %p14;
	sub.s32 	%r51, %r329, %r330;
	add.s32 	%r331, %r267, 10;
	setp.lt.s32 	%p15, %r331, %r259;
	selp.b32 	%r332, 0, %r259, %p15;
	sub.s32 	%r52, %r331, %r332;
	add.s32 	%r333, %r267, 11;
	setp.lt.s32 	%p16, %r333, %r259;
	selp.b32 	%r334, 0, %r259, %p16;
	sub.s32 	%r53, %r333, %r334;
	add.s32 	%r335, %r267, 12;
	setp.lt.s32 	%p17, %r335, %r259;
	selp.b32 	%r336, 0, %r259, %p17;
	sub.s32 	%r54, %r335, %r336;
	add.s32 	%r337, %r267, 13;
	setp.lt.s32 	%p18, %r337, %r259;
	selp.b32 	%r338, 0, %r259, %p18;
	sub.s32 	%r55, %r337, %r338;
	add.s32 	%r339, %r267, 14;
	setp.lt.s32 	%p19, %r339, %r259;
	selp.b32 	%r340, 0, %r259, %p19;
	sub.s32 	%r56, %r339, %r340;
	add.s32 	%r341, %r267, 15;
	setp.lt.s32 	%p20, %r341, %r259;
	selp.b32 	%r342, 0, %r259, %p20;
	sub.s32 	%r57, %r341, %r342;
	mad.lo.s32 	%r58, %r1, 12, %r281;
	add.s32 	%r59, %r58, %r60;
	shl.b32 	%r61, %r265, 3;
	mul.lo.s32 	%r62, %r265, 12;
	cvt.u16.u32 	%rs1, %r3;
	div.s16 	%rs2, 128, %rs1;
	cvt.s32.s16 	%r63, %rs2;
	and.b32  	%r64, %r1, 31;
	cvta.to.global.u64 	%rd3, %rd4;
	shl.b32 	%r479, %r64, 2;
$L__BB550_2:
	setp.gt.u32 	%p21, %r1, 31;
	@%p21 bra 	$L__BB550_10;
	and.b32  	%r343, %r17, 3;
	setp.eq.s32 	%p22, %r343, 3;
	mov.u32 	%r620, %r1;
	@%p22 bra 	$L__BB550_7;
	setp.eq.s32 	%p23, %r343, 0;
	shl.b32 	%r345, %r1, 2;
	mov.u32 	%r346, _ZZ9cuda_gemmIiLi128ELi4ELi1ELi32ELi32ELi32ELi64ELi1ELi0EEviiiPT_S1_S1_iiiE3Csh;
	add.s32 	%r347, %r346, %r345;
	mov.b32 	%r348, 0;
	st.shared.u32 	[%r347], %r348;
	mov.u32 	%r620, %r16;
	@%p23 bra 	$L__BB550_7;
	setp.eq.s32 	%p24, %r343, 1;
	mov.b32 	%r350, 0;
	st.shared.u32 	[%r20], %r350;
	mov.u32 	%r620, %r21;
	@%p24 bra 	$L__BB550_7;
	mov.u32 	%r351, %ntid.x;
	add.s32 	%r620, %r21, %r351;
	add.s32 	%r352, %r20, %r10;
	mov.b32 	%r353, 0;
	st.shared.u32 	[%r352], %r353;
$L__BB550_7:
	setp.lt.u32 	%p25, %r17, 3;
	@%p25 bra 	$L__BB550_10;
	shl.b32 	%r354, %r620, 2;
	mov.u32 	%r355, _ZZ9cuda_gemmIiLi128ELi4ELi1ELi32ELi32ELi32ELi64ELi1ELi0EEviiiPT_S1_S1_iiiE3Csh;
	add.s32 	%r621, %r355, %r354;
$L__BB550_9:
	mov.b32 	%r356, 0;
	st.shared.u32 	[%r621], %r356;
	add.s32 	%r357, %r621, %r10;
	st.shared.u32 	[%r357], %r356;
	add.s32 	%r358, %r621, %r61;
	st.shared.u32 	[%r358], %r356;
	add.s32 	%r359, %r621, %r62;
	st.shared.u32 	[%r359], %r356;
	add.s32 	%r620, %r620, %r10;
	add.s32 	%r621, %r621, %r60;
	setp.lt.u32 	%p26, %r620, 32;
	@%p26 bra 	$L__BB550_9;
$L__BB550_10:
	setp.gt.u32 	%p27, %r1, 7;
	@%p27 bra 	$L__BB550_16;
	setp.eq.s32 	%p28, %r22, 3;
	shl.b32 	%r89, %r619, 5;
	mov.u32 	%r623, %r9;
	@%p28 bra 	$L__BB550_15;
	setp.eq.s32 	%p29, %r22, 0;
	add.s32 	%r360, %r89, %r9;
	mul.wide.s32 	%rd7, %r360, 4;
	add.s64 	%rd8, %rd1, %rd7;
	ld.global.v4.u32 	{%r361, %r362, %r363, %r364}, [%rd8];
	st.shared.v4.u32 	[%r23], {%r361, %r362, %r363, %r364};
	mov.u32 	%r623, %r18;
	@%p29 bra 	$L__BB550_15;
	setp.eq.s32 	%p30, %r22, 1;
	add.s32 	%r365, %r89, %r18;
	mul.wide.s32 	%rd9, %r365, 4;
	add.s64 	%rd10, %rd1, %rd9;
	ld.global.v4.u32 	{%r366, %r367, %r368, %r369}, [%rd10];
	st.shared.v4.u32 	[%r24], {%r366, %r367, %r368, %r369};
	mov.u32 	%r623, %r25;
	@%p30 bra 	$L__BB550_15;
	add.s32 	%r623, %r25, %r10;
	add.s32 	%r370, %r89, %r25;
	mul.wide.s32 	%rd11, %r370, 4;
	add.s64 	%rd12, %rd1, %rd11;
	ld.global.v4.u32 	{%r371, %r372, %r373, %r374}, [%rd12];
	shl.b32 	%r375, %r10, 2;
	add.s32 	%r376, %r24, %r375;
	st.shared.v4.u32 	[%r376], {%r371, %r372, %r373, %r374};
$L__BB550_15:
	setp.lt.u32 	%p31, %r19, 3;
	@%p31 bra 	$L__BB550_16;
	bra.uni 	$L__BB550_134;
$L__BB550_16:
	mov.b32 	%r641, 0;
	mov.pred 	%p114, -1;
$L__BB550_17:
	mov.pred 	%p1, %p114;
	shr.u32 	%r642, %r1, 4;
	add.s32 	%r112, %r641, %r11;
$L__BB550_18:
	add.s32 	%r408, %r12, %r642;
	mad.lo.s32 	%r409, %r408, %r258, %r112;
	mul.wide.s32 	%rd21, %r409, 4;
	add.s64 	%rd22, %rd3, %rd21;
	ld.global.u32 	%r410, [%rd22];
	shl.b32 	%r411, %r642, 2;
	add.s32 	%r412, %r13, %r411;
	st.shared.u32 	[%r412], %r410;
	add.s32 	%r642, %r642, %r14;
	setp.lt.u32 	%p34, %r642, 32;
	@%p34 bra 	$L__BB550_18;
	setp.lt.s32 	%p35, %r2, 1;
	bar.sync 	0;
	@%p35 bra 	$L__BB550_124;
	mov.b32 	%r659, 0;
$L__BB550_21:
	setp.lt.s32 	%p36, %r259, 1;
	add.s32 	%r132, %r659, %r4;
	mul.lo.s32 	%r133, %r132, %r259;
	@%p36 bra 	$L__BB550_23;
	add.s32 	%r414, %r26, %r133;
	shl.b32 	%r415, %r414, 2;
	mov.u32 	%r416, _ZZ9cuda_gemmIiLi128ELi4ELi1ELi32ELi32ELi32ELi64ELi1ELi0EEviiiPT_S1_S1_iiiE3Ash;
	add.s32 	%r417, %r416, %r415;
	ld.shared.u32 	%r660, [%r417];
$L__BB550_23:
	setp.lt.s32 	%p37, %r259, 2;
	@%p37 bra 	$L__BB550_25;
	add.s32 	%r418, %r27, %r133;
	shl.b32 	%r419, %r418, 2;
	mov.u32 	%r420, _ZZ9cuda_gemmIiLi128ELi4ELi1ELi32ELi32ELi32ELi64ELi1ELi0EEviiiPT_S1_S1_iiiE3Ash;
	add.s32 	%r421, %r420, %r419;
	ld.shared.u32 	%r661, [%r421];
$L__BB550_25:
	setp.lt.s32 	%p38, %r259, 3;
	@%p38 bra 	$L__BB550_27;
	add.s32 	%r422, %r28, %r133;
	shl.b32 	%r423, %r422, 2;
	mov.u32 	%r424, _ZZ9cuda_gemmIiLi128ELi4ELi1ELi32ELi32ELi32ELi64ELi1ELi0EEviiiPT_S1_S1_iiiE3Ash;
	add.s32 	%r425, %r424, %r423;
	ld.shared.u32 	%r662, [%r425];
$L__BB550_27:
	setp.lt.s32 	%p39, %r259, 4;
	@%p39 bra 	$L__BB550_29;
	add.s32 	%r426, %r29, %r133;
	shl.b32 	%r427, %r426, 2;
	mov.u32 	%r428, _ZZ9cuda_gemmIiLi128ELi4ELi1ELi32ELi32ELi32ELi64ELi1ELi0EEviiiPT_S1_S1_iiiE3Ash;
	add.s32 	%r429, %r428, %r427;
	ld.shared.u32 	%r663, [%r429];
$L__BB550_29:
	setp.lt.s32 	%p40, %r259, 5;
	@%p40 bra 	$L__BB550_31;
	add.s32 	%r430, %r30, %r133;
	shl.b32 	%r431, %r430, 2;
	mov.u32 	%r432, _ZZ9cuda_gemmIiLi128ELi4ELi1ELi32ELi32ELi32ELi64ELi1ELi0EEviiiPT_S1_S1_iiiE3Ash;
	add.s32 	%r433, %r432, %r431;
	ld.shared.u32 	%r664, [%r433];
$L__BB550_31:
	setp.lt.s32 	%p41, %r259, 6;
	@%p41 bra 	$L__BB550_33;
	add.s32 	%r434, %r31, %r133;
	shl.b32 	%r435, %r434, 2;
	mov.u32 	%r436, _ZZ9cuda_gemmIiLi128ELi4ELi1ELi32ELi32ELi32ELi64ELi1ELi0EEviiiPT_S1_S1_iiiE3Ash;
	add.s32 	%r437, %r436, %r435;
	ld.shared.u32 	%r665, [%r437];
$L__BB550_33:
	setp.lt.s32 	%p42, %r259, 7;
	@%p42 bra 	$L__BB550_35;
	add.s32 	%r438, %r32, %r133;
	shl.b32 	%r439, %r438, 2;
	mov.u32 	%r440, _ZZ9cuda_gemmIiLi128ELi4ELi1ELi32ELi32ELi32ELi64ELi1ELi0EEviiiPT_S1_S1_iiiE3Ash;
	add.s32 	%r441, %r440, %r439;
	ld.shared.u32 	%r666, [%r441];
$L__BB550_35:
	setp.lt.s32 	%p43, %r259, 8;
	@%p43 bra 	$L__BB550_37;
	add.s32 	%r442, %r33, %r133;
	shl.b32 	%r443, %r442, 2;
	mov.u32 	%r444, _ZZ9cuda_gemmIiLi128ELi4ELi1ELi32ELi32ELi32ELi64ELi1ELi0EEviiiPT_S1_S1_iiiE3Ash;
	add.s32 	%r445, %r444, %r443;
	ld.shared.u32 	%r667, [%r445];
$L__BB550_37:
	setp.lt.s32 	%p44, %r259, 9;
	@%p44 bra 	$L__BB550_39;
	add.s32 	%r446, %r34, %r133;
	shl.b32 	%r447, %r446, 2;
	mov.u32 	%r448, _ZZ9cuda_gemmIiLi128ELi4ELi1ELi32ELi32ELi32ELi64ELi1ELi0EEviiiPT_S1_S1_iiiE3Ash;
	add.s32 	%r449, %r448, %r447;
	ld.shared.u32 	%r668, [%r449];
$L__BB550_39:
	setp.lt.s32 	%p45, %r259, 10;
	@%p45 bra 	$L__BB550_41;
	add.s32 	%r450, %r35, %r133;
	shl.b32 	%r451, %r450, 2;
	mov.u32 	%r452, _ZZ9cuda_gemmIiLi128ELi4ELi1ELi32ELi32ELi32ELi64ELi1ELi0EEviiiPT_S1_S1_iiiE3Ash;
	add.s32 	%r453, %r452, %r451;
	ld.shared.u32 	%r669, [%r453];
$L__BB550_41:
	setp.lt.s32 	%p46, %r259, 11;
	@%p46 bra 	$L__BB550_43;
	add.s32 	%r454, %r36, %r133;
	shl.b32 	%r455, %r454, 2;
	mov.u32 	%r456, _ZZ9cuda_gemmIiLi128ELi4ELi1ELi32ELi32ELi32ELi64ELi1ELi0EEviiiPT_S1_S1_iiiE3Ash;
	add.s32 	%r457, %r456, %r455;
	ld.shared.u32 	%r670, [%r457];
$L__BB550_43:
	setp.lt.s32 	%p47, %r259, 12;
	@%p47 bra 	$L__BB550_45;
	add.s32 	%r458, %r37, %r133;
	shl.b32 	%r459, %r458, 2;
	mov.u32 	%r460, _ZZ9cuda_gemmIiLi128ELi4ELi1ELi32ELi32ELi32ELi64ELi1ELi0EEviiiPT_S1_S1_iiiE3Ash;
	add.s32 	%r461, %r460, %r459;
	ld.shared.u32 	%r671, [%r461];
$L__BB550_45:
	setp.lt.s32 	%p48, %r259, 13;
	@%p48 bra 	$L__BB550_47;
	add.s32 	%r462, %r38, %r133;
	shl.b32 	%r463, %r462, 2;
	mov.u32 	%r464, _ZZ9cuda_gemmIiLi128ELi4ELi1ELi32ELi32ELi32ELi64ELi1ELi0EEviiiPT_S1_S1_iiiE3Ash;
	add.s32 	%r465, %r464, %r463;
	ld.shared.u32 	%r672, [%r465];
$L__BB550_47:
	setp.lt.s32 	%p49, %r259, 14;
	@%p49 bra 	$L__BB550_49;
	add.s32 	%r466, %r39, %r133;
	shl.b32 	%r467, %r466, 2;
	mov.u32 	%r468, _ZZ9cuda_gemmIiLi128ELi4ELi1ELi32ELi32ELi32ELi64ELi1ELi0EEviiiPT_S1_S1_iiiE3Ash;
	add.s32 	%r469, %r468, %r467;
	ld.shared.u32 	%r673, [%r469];
$L__BB550_49:
	setp.lt.s32 	%p50, %r259, 15;
	@%p50 bra 	$L__BB550_51;
	add.s32 	%r470, %r40, %r133;
	shl.b32 	%r471, %r470, 2;
	mov.u32 	%r472, _ZZ9cuda_gemmIiLi128ELi4ELi1ELi32ELi32ELi32ELi64ELi1ELi0EEviiiPT_S1_S1_iiiE3Ash;
	add.s32 	%r473, %r472, %r471;
	ld.shared.u32 	%r674, [%r473];
$L__BB550_51:
	setp.lt.s32 	%p51, %r259, 16;
	@%p51 bra 	$L__BB550_53;
	add.s32 	%r474, %r41, %r133;
	shl.b32 	%r475, %r474, 2;
	mov.u32 	%r476, _ZZ9cuda_gemmIiLi128ELi4ELi1ELi32ELi32ELi32ELi64ELi1ELi0EEviiiPT_S1_S1_iiiE3Ash;
	add.s32 	%r477, %r476, %r475;
	ld.shared.u32 	%r675, [%r477];
$L__BB550_53:
	setp.ge.s32 	%p52, %r5, %r15;
	@%p52 bra 	$L__BB550_123;
	mov.u32 	%r676, %r5;
$L__BB550_55:
	setp.gt.u32 	%p53, %r259, 64;
	mov.u32 	%r478, _ZZ9cuda_gemmIiLi128ELi4ELi1ELi32ELi32ELi32ELi64ELi1ELi0EEviiiPT_S1_S1_iiiE11kron_fac_sh;
	mad.lo.s32 	%r167, %r676, 132, %r478;
	add.s32 	%r480, %r167, %r479;
	ld.shared.u32 	%r168, [%r480];
	@%p53 bra 	$L__BB550_88;
	setp.eq.s32 	%p70, %r259, 0;
	mov.b32 	%r678, 0;
	@%p70 bra 	$L__BB550_58;
	shfl.sync.idx.b32	%r531|%p71, %r168, %r42, 31, -1;
	mul.lo.s32 	%r678, %r531, %r660;
$L__BB550_58:
	setp.lt.s32 	%p72, %r259, 2;
	@%p72 bra 	$L__BB550_60;
	shfl.sync.idx.b32	%r532|%p73, %r168, %r43, 31, -1;
	mad.lo.s32 	%r678, %r532, %r661, %r678;
$L__BB550_60:
	setp.lt.s32 	%p74, %r259, 3;
	@%p74 bra 	$L__BB550_62;
	shfl.sync.idx.b32	%r533|%p75, %r168, %r44, 31, -1;
	mad.lo.s32 	%r678, %r533, %r662, %r678;
$L__BB550_62:
	setp.lt.s32 	%p76, %r259, 4;
	@%p76 bra 	$L__BB550_64;
	shfl.sync.idx.b32	%r534|%p77, %r168, %r45, 31, -1;
	mad.lo.s32 	%r678, %r534, %r663, %r678;
$L__BB550_64:
	setp.lt.s32 	%p78, %r259, 5;
	@%p78 bra 	$L__BB550_66;
	shfl.sync.idx.b32	%r535|%p79, %r168, %r46, 31, -1;
	mad.lo.s32 	%r678, %r535, %r664, %r678;
$L__BB550_66:
	setp.lt.s32 	%p80, %r259, 6;
	@%p80 bra 	$L__BB550_68;
	shfl.sync.idx.b32	%r536|%p81, %r168, %r47, 31, -1;
	mad.lo.s32 	%r678, %r536, %r665, %r678;
$L__BB550_68:
	setp.lt.s32 	%p82, %r259, 7;
	@%p82 bra 	$L__BB550_70;
	shfl.sync.idx.b32	%r537|%p83, %r168, %r48, 31, -1;
	mad.lo.s32 	%r678, %r537, %r666, %r678;
$L__BB550_70:
	setp.lt.s32 	%p84, %r259, 8;
	@%p84 bra 	$L__BB550_72;
	shfl.sync.idx.b32	%r538|%p85, %r168, %r49, 31, -1;
	mad.lo.s32 	%r678, %r538, %r667, %r678;
$L__BB550_72:
	setp.lt.s32 	%p86, %r259, 9;
	@%p86 bra 	$L__BB550_74;
	shfl.sync.idx.b32	%r539|%p87, %r168, %r50, 31, -1;
	mad.lo.s32 	%r678, %r539, %r668, %r678;
$L__BB550_74:
	setp.lt.s32 	%p88, %r259, 10;
	@%p88 bra 	$L__BB550_76;
	shfl.sync.idx.b32	%r540|%p89, %r168, %r51, 31, -1;
	mad.lo.s32 	%r678, %r540, %r669, %r678;
$L__BB550_76:
	setp.lt.s32 	%p90, %r259, 11;
	@%p90 bra 	$L__BB550_78;
	shfl.sync.idx.b32	%r541|%p91, %r168, %r52, 31, -1;
	mad.lo.s32 	%r678, %r541, %r670, %r678;
$L__BB550_78:
	setp.lt.s32 	%p92, %r259, 12;
	@%p92 bra 	$L__BB550_80;
	shfl.sync.idx.b32	%r542|%p93, %r168, %r53, 31, -1;
	mad.lo.s32 	%r678, %r542, %r671, %r678;
$L__BB550_80:
	setp.lt.s32 	%p94, %r259, 13;
	@%p94 bra 	$L__BB550_82;
	shfl.sync.idx.b32	%r543|%p95, %r168, %r54, 31, -1;
	mad.lo.s32 	%r678, %r543, %r672, %r678;
$L__BB550_82:
	setp.lt.s32 	%p96, %r259, 14;
	@%p96 bra 	$L__BB550_84;
	shfl.sync.idx.b32	%r544|%p97, %r168, %r55, 31, -1;
	mad.lo.s32 	%r678, %r544, %r673, %r678;
$L__BB550_84:
	setp.lt.s32 	%p98, %r259, 15;
	@%p98 bra 	$L__BB550_86;
	shfl.sync.idx.b32	%r545|%p99, %r168, %r56, 31, -1;
	mad.lo.s32 	%r678, %r545, %r674, %r678;
$L__BB550_86:
	setp.lt.s32 	%p100, %r259, 16;
	@%p100 bra 	$L__BB550_120;
	shfl.sync.idx.b32	%r546|%p101, %r168, %r57, 31, -1;
	mad.lo.s32 	%r678, %r546, %r675, %r678;
	bra.uni 	$L__BB550_120;
$L__BB550_88:
	mov.b32 	%r678, 0;
	@%p36 bra 	$L__BB550_90;
	shl.b32 	%r482, %r26, 2;
	add.s32 	%r483, %r167, %r482;
	ld.shared.u32 	%r484, [%r483];
	mul.lo.s32 	%r678, %r484, %r660;
$L__BB550_90:
	@%p37 bra 	$L__BB550_92;
	shl.b32 	%r485, %r27, 2;
	add.s32 	%r486, %r167, %r485;
	ld.shared.u32 	%r487, [%r486];
	mad.lo.s32 	%r678, %r487, %r661, %r678;
$L__BB550_92:
	@%p38 bra 	$L__BB550_94;
	shl.b32 	%r488, %r28, 2;
	add.s32 	%r489, %r167, %r488;
	ld.shared.u32 	%r490, [%r489];
	mad.lo.s32 	%r678, %r490, %r662, %r678;
$L__BB550_94:
	setp.lt.s32 	%p57, %r259, 4;
	@%p57 bra 	$L__BB550_96;
	shl.b32 	%r491, %r29, 2;
	add.s32 	%r492, %r167, %r491;
	ld.shared.u32 	%r493, [%r492];
	mad.lo.s32 	%r678, %r493, %r663, %r678;
$L__BB550_96:
	setp.lt.s32 	%p58, %r259, 5;
	@%p58 bra 	$L__BB550_98;
	shl.b32 	%r494, %r30, 2;
	add.s32 	%r495, %r167, %r494;
	ld.shared.u32 	%r496, [%r495];
	mad.lo.s32 	%r678, %r496, %r664, %r678;
$L__BB550_98:
	setp.lt.s32 	%p59, %r259, 6;
	@%p59 bra 	$L__BB550_100;
	shl.b32 	%r497, %r31, 2;
	add.s32 	%r498, %r167, %r497;
	ld.shared.u32 	%r499, [%r498];
	mad.lo.s32 	%r678, %r499, %r665, %r678;
$L__BB550_100:
	setp.lt.s32 	%p60, %r259, 7;
	@%p60 bra 	$L__BB550_102;
	shl.b32 	%r500, %r32, 2;
	add.s32 	%r501, %r167, %r500;
	ld.shared.u32 	%r502, [%r501];
	mad.lo.s32 	%r678, %r502, %r666, %r678;
$L__BB550_102:
	setp.lt.s32 	%p61, %r259, 8;
	@%p61 bra 	$L__BB550_104;
	shl.b32 	%r503, %r33, 2;
	add.s32 	%r504, %r167, %r503;
	ld.shared.u32 	%r505, [%r504];
	mad.lo.s32 	%r678, %r505, %r667, %r678;
$L__BB550_104:
	setp.lt.s32 	%p62, %r259, 9;
	@%p62 bra 	$L__BB550_106;
	shl.b32 	%r506, %r34, 2;
	add.s32 	%r507, %r167, %r506;
	ld.shared.u32 	%r508, [%r507];
	mad.lo.s32 	%r678, %r508, %r668, %r678;
$L__BB550_106:
	setp.lt.s32 	%p63, %r259, 10;
	@%p63 bra 	$L__BB550_108;
	shl.b32 	%r509, %r35, 2;
	add.s32 	%r510, %r167, %r509;
	ld.shared.u32 	%r511, [%r510];
	mad.lo.s32 	%r678, %r511, %r669, %r678;
$L__BB550_108:
	setp.lt.s32 	%p64, %r259, 11;
	@%p64 bra 	$L__BB550_110;
	shl.b32 	%r512, %r36, 2;
	add.s32 	%r513, %r167, %r512;
	ld.shared.u32 	%r514, [%r513];
	mad.lo.s32 	%r678, %r514, %r670, %r678;
$L__BB550_110:
	setp.lt.s32 	%p65, %r259, 12;
	@%p65 bra 	$L__BB550_112;
	shl.b32 	%r515, %r37, 2;
	add.s32 	%r516, %r167, %r515;
	ld.shared.u32 	%r517, [%r516];
	mad.lo.s32 	%r678, %r517, %r671, %r678;
$L__BB550_112:
	setp.lt.s32 	%p66, %r259, 13;
	@%p66 bra 	$L__BB550_114;
	shl.b32 	%r518, %r38, 2;
	add.s32 	%r519, %r167, %r518;
	ld.shared.u32 	%r520, [%r519];
	mad.lo.s32 	%r678, %r520, %r672, %r678;
$L__BB550_114:
	setp.lt.s32 	%p67, %r259, 14;
	@%p67 bra 	$L__BB550_116;
	shl.b32 	%r521, %r39, 2;
	add.s32 	%r522, %r167, %r521;
	ld.shared.u32 	%r523, [%r522];
	mad.lo.s32 	%r678, %r523, %r673, %r678;
$L__BB550_116:
	setp.lt.s32 	%p68, %r259, 15;
	@%p68 bra 	$L__BB550_118;
	shl.b32 	%r524, %r40, 2;
	add.s32 	%r525, %r167, %r524;
	ld.shared.u32 	%r526, [%r525];
	mad.lo.s32 	%r678, %r526, %r674, %r678;
$L__BB550_118:
	setp.lt.s32 	%p69, %r259, 16;
	@%p69 bra 	$L__BB550_120;
	shl.b32 	%r527, %r41, 2;
	add.s32 	%r528, %r167, %r527;
	ld.shared.u32 	%r529, [%r528];
	mad.lo.s32 	%r678, %r529, %r675, %r678;
$L__BB550_120:
	setp.ne.s32 	%p102, %r8, 0;
	add.s32 	%r547, %r676, %r641;
	mad.lo.s32 	%r232, %r547, %r2, %r132;
	shfl.sync.down.b32	%r548|%p103, %r678, 1, 7711, -1;
	add.s32 	%r233, %r548, %r678;
	@%p102 bra 	$L__BB550_122;
	shl.b32 	%r549, %r232, 2;
	mov.u32 	%r550, _ZZ9cuda_gemmIiLi128ELi4ELi1ELi32ELi32ELi32ELi64ELi1ELi0EEviiiPT_S1_S1_iiiE3Csh;
	add.s32 	%r551, %r550, %r549;
	ld.shared.u32 	%r552, [%r551];
	add.s32 	%r553, %r552, %r233;
	st.shared.u32 	[%r551], %r553;
$L__BB550_122:
	add.s32 	%r676, %r676, %r63;
	setp.lt.s32 	%p104, %r676, %r15;
	@%p104 bra 	$L__BB550_55;
$L__BB550_123:
	add.s32 	%r659, %r659, %r3;
	setp.lt.s32 	%p105, %r659, %r2;
	@%p105 bra 	$L__BB550_21;
$L__BB550_124:
	mov.b32 	%r641, 16;
	mov.pred 	%p114, 0;
	@%p1 bra 	$L__BB550_17;
	bar.sync 	0;
	@%p27 bra 	$L__BB550_132;
	setp.eq.s32 	%p108, %r22, 3;
	shl.b32 	%r252, %r619, 5;
	mov.u32 	%r724, %r9;
	@%p108 bra 	$L__BB550_130;
	setp.eq.s32 	%p109, %r22, 0;
	add.s32 	%r555, %r252, %r9;
	mul.wide.s32 	%rd23, %r555, 4;
	add.s64 	%rd24, %rd2, %rd23;
	ld.shared.v4.u32 	{%r556, %r557, %r558, %r559}, [%r58];
	st.global.v4.u32 	[%rd24], {%r556, %r557, %r558, %r559};
	mov.u32 	%r724, %r18;
	@%p109 bra 	$L__BB550_130;
	setp.eq.s32 	%p110, %r22, 1;
	add.s32 	%r560, %r252, %r18;
	mul.wide.s32 	%rd25, %r560, 4;
	add.s64 	%rd26, %rd2, %rd25;
	ld.shared.v4.u32 	{%r561, %r562, %r563, %r564}, [%r59];
	st.global.v4.u32 	[%rd26], {%r561, %r562, %r563, %r564};
	mov.u32 	%r724, %r25;
	@%p110 bra 	$L__BB550_130;
	add.s32 	%r724, %r25, %r10;
	add.s32 	%r565, %r252, %r25;
	mul.wide.s32 	%rd27, %r565, 4;
	add.s64 	%rd28, %rd2, %rd27;
	shl.b32 	%r566, %r10, 2;
	add.s32 	%r567, %r59, %r566;
	ld.shared.v4.u32 	{%r568, %r569, %r570, %r571}, [%r567];
	st.global.v4.u32 	[%rd28], {%r568, %r569, %r570, %r571};
$L__BB550_130:
	setp.lt.u32 	%p111, %r19, 3;
	@%p111 bra 	$L__BB550_132;
$L__BB550_131:
	add.s32 	%r572, %r252, %r724;
	mul.wide.s32 	%rd29, %r572, 4;
	add.s64 	%rd30, %rd2, %rd29;
	shl.b32 	%r573, %r724, 2;
	mov.u32 	%r574, _ZZ9cuda_gemmIiLi128ELi4ELi1ELi32ELi32ELi32ELi64ELi1ELi0EEviiiPT_S1_S1_iiiE3Csh;
	add.s32 	%r575, %r574, %r573;
	ld.shared.v4.u32 	{%r576, %r577, %r578, %r579}, [%r575];
	st.global.v4.u32 	[%rd30], {%r576, %r577, %r578, %r579};
	add.s32 	%r580, %r724, %r10;
	add.s32 	%r581, %r252, %r580;
	mul.wide.s32 	%rd31, %r581, 4;
	add.s64 	%rd32, %rd2, %rd31;
	shl.b32 	%r582, %r10, 2;
	add.s32 	%r583, %r575, %r582;
	ld.shared.v4.u32 	{%r584, %r585, %r586, %r587}, [%r583];
	st.global.v4.u32 	[%rd32], {%r584, %r585, %r586, %r587};
	add.s32 	%r588, %r580, %r10;
	add.s32 	%r589, %r252, %r588;
	mul.wide.s32 	%rd33, %r589, 4;
	add.s64 	%rd34, %rd2, %rd33;
	add.s32 	%r590, %r583, %r582;
	ld.shared.v4.u32 	{%r591, %r592, %r593, %r594}, [%r590];
	st.global.v4.u32 	[%rd34], {%r591, %r592, %r593, %r594};
	add.s32 	%r595, %r588, %r10;
	add.s32 	%r596, %r252, %r595;
	mul.wide.s32 	%rd35, %r596, 4;
	add.s64 	%rd36, %rd2, %rd35;
	add.s32 	%r597, %r590, %r582;
	ld.shared.v4.u32 	{%r598, %r599, %r600, %r601}, [%r597];
	st.global.v4.u32 	[%rd36], {%r598, %r599, %r600, %r601};
	add.s32 	%r724, %r595, %r10;
	setp.lt.u32 	%p112, %r724, 32;
	@%p112 bra 	$L__BB550_131;
$L__BB550_132:
	add.s32 	%r619, %r619, %r7;
	shl.b32 	%r602, %r7, 2;
	setp.lt.u32 	%p113, %r619, %r602;
	@%p113 bra 	$L__BB550_2;
$L__BB550_133:
	ret;
$L__BB550_134:
	add.s32 	%r377, %r89, %r623;
	mul.wide.s32 	%rd13, %r377, 4;
	add.s64 	%rd14, %rd1, %rd13;
	ld.global.v4.u32 	{%r378, %r379, %r380, %r381}, [%rd14];
	shl.b32 	%r382, %r623, 2;
	mov.u32 	%r383, _ZZ9cuda_gemmIiLi128ELi4ELi1ELi32ELi32ELi32ELi64ELi1ELi0EEviiiPT_S1_S1_iiiE3Ash;
	add.s32 	%r384, %r383, %r382;
	st.shared.v4.u32 	[%r384], {%r378, %r379, %r380, %r381};
	add.s32 	%r385, %r623, %r10;
	add.s32 	%r386, %r89, %r385;
	mul.wide.s32 	%rd15, %r386, 4;
	add.s64 	%rd16, %rd1, %rd15;
	ld.global.v4.u32 	{%r387, %r388, %r389, %r390}, [%rd16];
	shl.b32 	%r391, %r10, 2;
	add.s32 	%r392, %r384, %r391;
	st.shared.v4.u32 	[%r392], {%r387, %r388, %r389, %r390};
	add.s32 	%r393, %r385, %r10;
	add.s32 	%r394, %r89, %r393;
	mul.wide.s32 	%rd17, %r394, 4;
	add.s64 	%rd18, %rd1, %rd17;
	ld.global.v4.u32 	{%r395, %r396, %r397, %r398}, [%rd18];
	add.s32 	%r399, %r392, %r391;
	st.shared.v4.u32 	[%r399], {%r395, %r396, %r397, %r398};
	add.s32 	%r400, %r393, %r10;
	add.s32 	%r401, %r89, %r400;
	mul.wide.s32 	%rd19, %r401, 4;
	add.s64 	%rd20, %rd1, %rd19;
	ld.global.v4.u32 	{%r402, %r403, %r404, %r405}, [%rd20];
	add.s32 	%r406, %r399, %r391;
	st.shared.v4.u32 	[%r406], {%r402, %r403, %r404, %r405};
	add.s32 	%r623, %r400, %r10;
	setp.lt.u32 	%p32, %r623, 32;
	@%p32 bra 	$L__BB550_134;
	bra.uni 	$L__BB550_16;

}
	// .globl	_Z9cuda_gemmIiLi128ELi4ELi1ELi32ELi32ELi32ELi64ELi1ELi1EEviiiPT_S1_S1_iii
.visible .entry _Z9cuda_gemmIiLi128ELi4ELi1ELi32ELi32ELi32ELi64ELi1ELi1EEviiiPT_S1_S1_iii(
	.param .u32 _Z9cuda_gemmIiLi128ELi4ELi1ELi32ELi32ELi32ELi64ELi1ELi1EEviiiPT_S1_S1_iii_param_0,
	.param .u32 _Z9cuda_gemmIiLi128ELi4ELi1ELi32ELi32ELi32ELi64ELi1ELi1EEviiiPT_S1_S1_iii_param_1,
	.param .u32 _Z9cuda_gemmIiLi128ELi4ELi1ELi32ELi32ELi32ELi64ELi1ELi1EEviiiPT_S1_S1_iii_param_2,
	.param .u64 .ptr .align 1 _Z9cuda_gemmIiLi128ELi4ELi1ELi32ELi32ELi32ELi64ELi1ELi1EEviiiPT_S1_S1_iii_param_3,
	.param .u64 .ptr .align 1 _Z9cuda_gemmIiLi128ELi4ELi1ELi32ELi32ELi32ELi64ELi1ELi1EEviiiPT_S1_S1_iii_param_4,
	.param .u64 .ptr .align 1 _Z9cuda_gemmIiLi128ELi4ELi1ELi32ELi32ELi32ELi64ELi1ELi1EEviiiPT_S1_S1_iii_param_5,
	.param .u32 _Z9cuda_gemmIiLi128ELi4ELi1ELi32ELi32ELi32ELi64ELi1ELi1EEviiiPT_S1_S1_iii_param_6,
	.param .u32 _Z9cuda_gemmIiLi128ELi4ELi1ELi32ELi32ELi32ELi64ELi1ELi1EEviiiPT_S1_S1_iii_param_7,
	.param .u32 _Z9cuda_gemmIiLi128ELi4ELi1ELi32ELi32ELi32ELi64ELi1ELi1EEviiiPT_S1_S1_iii_param_8
)
.maxntid 128
{
	.reg .pred 	%p<63>;
	.reg .b32 	%r<326>;
	.reg .b64 	%rd<39>;
	// demoted variable
	.shared .align 128 .b8 _ZZ9cuda_gemmIiLi128ELi4ELi1ELi32ELi32ELi32ELi64ELi1ELi1EEviiiPT_S1_S1_iiiE11kron_fac_sh[2112];
	// demoted variable
	.shared .align 128 .b8 _ZZ9cuda_gemmIiLi128ELi4ELi1ELi32ELi32ELi32ELi64ELi1ELi1EEviiiPT_S1_S1_iiiE3Ash[128];
	// demoted variable
	.shared .align 128 .b8 _ZZ9cuda_gemmIiLi128ELi4ELi1ELi32ELi32ELi32ELi64ELi1ELi1EEviiiPT_S1_S1_iiiE3Csh[128];
	ld.param.u64 	%rd4, [_Z9cuda_gemmIiLi128ELi4ELi1ELi32ELi32ELi32ELi64ELi1ELi1EEviiiPT_S1_S1_iii_param_3];
	ld.param.u64 	%rd5, [_Z9cuda_gemmIiLi128ELi4ELi1ELi32ELi32ELi32ELi64ELi1ELi1EEviiiPT_S1_S1_iii_param_4];
	ld.param.u64 	%rd6, [_Z9cuda_gemmIiLi128ELi4ELi1ELi32ELi32ELi32ELi64ELi1ELi1EEviiiPT_S1_S1_iii_param_5];
	cvta.to.global.u64 	%rd1, %rd4;
	cvta.to.global.u64 	%rd2, %rd5;
	cvta.to.global.u64 	%rd3, %rd6;
	mov.u32 	%r1, %tid.x;
	mov.u32 	%r316, %ctaid.y;
	mov.u32 	%r3, %nctaid.y;
	shl.b32 	%r4, %r3, 2;
	setp.ge.u32 	%p1, %r316, %r4;
	@%p1 bra 	$L__BB551_35;
	shr.u32 	%r74, %r1, 1;
	and.b32  	%r5, %r1, 1;
	mov.u32 	%r75, %ctaid.z;
	mov.u32 	%r76, %ntid.x;
	shl.b32 	%r6, %r1, 2;
	shl.b32 	%r7, %r76, 2;
	and.b32  	%r77, %r1, 15;
	shl.b32 	%r78, %r75, 10;
	or.b32  	%r8, %r78, %r77;
	mov.u32 	%r79, _ZZ9cuda_gemmIiLi128ELi4ELi1ELi32ELi32ELi32ELi64ELi1ELi1EEviiiPT_S1_S1_iiiE11kron_fac_sh;
	mad.lo.s32 	%r9, %r77, 132, %r79;
	shr.u32 	%r10, %r76, 4;
	shl.b32 	%r80, %r1, 4;
	and.b32  	%r11, %r80, 16;
	mad.lo.s32 	%r81, %r74, 132, %r79;
	and.b32  	%r82, %r6, 124;
	add.s32 	%r12, %r81, %r82;
	add.s32 	%r13, %r1, %r76;
	max.u32 	%r83, %r13, 32;
	setp.lt.u32 	%p2, %r13, 32;
	selp.u32 	%r84, 1, 0, %p2;
	add.s32 	%r85, %r13, %r84;
	sub.s32 	%r86, %r83, %r85;
	div.u32 	%r87, %r86, %r76;
	add.s32 	%r14, %r87, %r84;
	add.s32 	%r15, %r6, %r7;
	max.u32 	%r88, %r15, 32;
	setp.lt.u32 	%p3, %r15, 32;
	selp.u32 	%r89, 1, 0, %p3;
	or.b32  	%r90, %r15, %r89;
	sub.s32 	%r91, %r88, %r90;
	div.u32 	%r92, %r91, %r7;
	add.s32 	%r16, %r92, %r89;
	and.b32  	%r17, %r14, 3;
	mov.u32 	%r93, _ZZ9cuda_gemmIiLi128ELi4ELi1ELi32ELi32ELi32ELi64ELi1ELi1EEviiiPT_S1_S1_iiiE3Csh;
	add.s32 	%r18, %r93, %r6;
	add.s32 	%r19, %r18, %r7;
	add.s32 	%r20, %r13, %r76;
	add.s32 	%r21, %r20, %r76;
	and.b32  	%r22, %r16, 3;
	mov.u32 	%r94, _ZZ9cuda_gemmIiLi128ELi4ELi1ELi32ELi32ELi32ELi64ELi1ELi1EEviiiPT_S1_S1_iiiE3Ash;
	add.s32 	%r23, %r94, %r80;
	shl.b32 	%r45, %r76, 4;
	add.s32 	%r24, %r23, %r45;
	add.s32 	%r25, %r15, %r7;
	or.b32  	%r26, %r11, 15;
	or.b32  	%r27, %r11, 14;
	or.b32  	%r28, %r11, 13;
	or.b32  	%r29, %r11, 12;
	shl.b32 	%r95, %r1, 6;
	and.b32  	%r96, %r95, 64;
	add.s32 	%r30, %r94, %r96;
	or.b32  	%r31, %r11, 11;
	or.b32  	%r32, %r11, 10;
	or.b32  	%r33, %r11, 9;
	or.b32  	%r34, %r11, 8;
	or.b32  	%r35, %r11, 7;
	or.b32  	%r36, %r11, 6;
	or.b32  	%r37, %r11, 5;
	or.b32  	%r38, %r11, 4;
	or.b32  	%r39, %r11, 3;
	or.b32  	%r40, %r11, 2;
	or.b32  	%r41, %r11, 1;
	shl.b32 	%r97, %r74, 2;
	add.s32 	%r42, %r93, %r97;
	mad.lo.s32 	%r43, %r1, 12, %r18;
	add.s32 	%r44, %r43, %r45;
	shl.b32 	%r46, %r76, 3;
	mul.lo.s32 	%r47, %r76, 12;
$L__BB551_2:
	setp.gt.u32 	%p4, %r1, 31;
	@%p4 bra 	$L__BB551_10;
	setp.eq.s32 	%p5, %r17, 3;
	mov.u32 	%r317, %r1;
	@%p5 bra 	$L__BB551_7;
	setp.eq.s32 	%p6, %r17, 0;
	mov.b32 	%r98, 0;
	st.shared.u32 	[%r18], %r98;
	mov.u32 	%r317, %r13;
	@%p6 bra 	$L__BB551_7;
	setp.eq.s32 	%p7, %r17, 1;
	mov.b32 	%r99, 0;
	st.shared.u32 	[%r19], %r99;
	mov.u32 	%r317, %r20;
	@%p7 bra 	$L__BB551_7;
	add.s32 	%r100, %r19, %r7;
	mov.b32 	%r101, 0;
	st.shared.u32 	[%r100], %r101;
	mov.u32 	%r317, %r21;
$L__BB551_7:
	setp.lt.u32 	%p8, %r14, 3;
	@%p8 bra 	$L__BB551_10;
	shl.b32 	%r102, %r317, 2;
	mov.u32 	%r103, _ZZ9cuda_gemmIiLi128ELi4ELi1ELi32ELi32ELi32ELi64ELi1ELi1EEviiiPT_S1_S1_iiiE3Csh;
	add.s32 	%r318, %r103, %r102;
$L__BB551_9:
	mov.b32 	%r104, 0;
	st.shared.u32 	[%r318], %r104;
	add.s32 	%r105, %r318, %r7;
	st.shared.u32 	[%r105], %r104;
	add.s32 	%r106, %r318, %r46;
	st.shared.u32 	[%r106], %r104;
	add.s32 	%r107, %r318, %r47;
	st.shared.u32 	[%r107], %r104;
	add.s32 	%r317, %r317, %r7;
	add.s32 	%r318, %r318, %r45;
	setp.lt.u32 	%p9, %r317, 32;
	@%p9 bra 	$L__BB551_9;
$L__BB551_10:
	setp.gt.u32 	%p10, %r1, 7;
	@%p10 bra 	$L__BB551_17;
	setp.eq.s32 	%p11, %r22, 3;
	shl.b32 	%r55, %r316, 5;
	mov.u32 	%r320, %r6;
	@%p11 bra 	$L__BB551_15;
	setp.eq.s32 	%p12, %r22, 0;
	add.s32 	%r108, %r55, %r6;
	mul.wide.s32 	%rd7, %r108, 4;
	add.s64 	%rd8, %rd1, %rd7;
	ld.global.v4.u32 	{%r109, %r110, %r111, %r112}, [%rd8];
	st.shared.v4.u32 	[%r23], {%r109, %r110, %r111, %r112};
	mov.u32 	%r320, %r15;
	@%p12 bra 	$L__BB551_15;
	setp.eq.s32 	%p13, %r22, 1;
	add.s32 	%r113, %r55, %r15;
	mul.wide.s32 	%rd9, %r113, 4;
	add.s64 	%rd10, %rd1, %rd9;
	ld.global.v4.u32 	{%r114, %r115, %r116, %r117}, [%rd10];
	st.shared.v4.u32 	[%r24], {%r114, %r115, %r116, %r117};
	mov.u32 	%r320, %r25;
	@%p13 bra 	$L__BB551_15;
	add.s32 	%r320, %r25, %r7;
	add.s32 	%r118, %r55, %r25;
	mul.wide.s32 	%rd11, %r118, 4;
	add.s64 	%rd12, %rd1, %rd11;
	ld.global.v4.u32 	{%r119, %r120, %r121, %r122}, [%rd12];
	shl.b32 	%r123, %r7, 2;
	add.s32 	%r124, %r24, %r123;
	st.shared.v4.u32 	[%r124], {%r119, %r120, %r121, %r122};
$L__BB551_15:
	setp.lt.u32 	%p14, %r16, 3;
	@%p14 bra 	$L__BB551_17;
$L__BB551_16:
	add.s32 	%r125, %r55, %r320;
	mul.wide.s32 	%rd13, %r125, 4;
	add.s64 	%rd14, %rd1, %rd13;
	ld.global.v4.u32 	{%r126, %r127, %r128, %r129}, [%rd14];
	shl.b32 	%r130, %r320, 2;
	mov.u32 	%r131, _ZZ9cuda_gemmIiLi128ELi4ELi1ELi32ELi32ELi32ELi64ELi1ELi1EEviiiPT_S1_S1_iiiE3Ash;
	add.s32 	%r132, %r131, %r130;
	st.shared.v4.u32 	[%r132], {%r126, %r127, %r128, %r129};
	add.s32 	%r133, %r320, %r7;
	add.s32 	%r134, %r55, %r133;
	mul.wide.s32 	%rd15, %r134, 4;
	add.s64 	%rd16, %rd1, %rd15;
	ld.global.v4.u32 	{%r135, %r136, %r137, %r138}, [%rd16];
	shl.b32 	%r139, %r7, 2;
	add.s32 	%r140, %r132, %r139;
	st.shared.v4.u32 	[%r140], {%r135, %r136, %r137, %r138};
	add.s32 	%r141, %r133, %r7;
	add.s32 	%r142, %r55, %r141;
	mul.wide.s32 	%rd17, %r142, 4;
	add.s64 	%rd18, %rd1, %rd17;
	ld.global.v4.u32 	{%r143, %r144, %r145, %r146}, [%rd18];
	add.s32 	%r147, %r140, %r139;
	st.shared.v4.u32 	[%r147], {%r143, %r144, %r145, %r146};
	add.s32 	%r148, %r141, %r7;
	add.s32 	%r149, %r55, %r148;
	mul.wide.s32 	%rd19, %r149, 4;
	add.s64 	%rd20, %rd1, %rd19;
	ld.global.v4.u32 	{%r150, %r151, %r152, %r153}, [%rd20];
	add.s32 	%r154, %r147, %r139;
	st.shared.v4.u32 	[%r154], {%r150, %r151, %r152, %r153};
	add.s32 	%r320, %r148, %r7;
	setp.lt.u32 	%p15, %r320, 32;
	@%p15 bra 	$L__BB551_16;
$L__BB551_17:
	shr.u32 	%r322, %r1, 4;
$L__BB551_18:
	shl.b32 	%r155, %r322, 5;
	add.s32 	%r156, %r8, %r155;
	mul.wide.u32 	%rd21, %r156, 4;
	add.s64 	%rd22, %rd2, %rd21;
	ld.global.u32 	%r157, [%rd22];
	shl.b32 	%r158, %r322, 2;
	add.s32 	%r159, %r9, %r158;
	st.shared.u32 	[%r159], %r157;
	add.s32 	%r322, %r322, %r10;
	setp.lt.u32 	%p16, %r322, 32;
	@%p16 bra 	$L__BB551_18;
	bar.sync 	0;
	@%p4 bra 	$L__BB551_22;
	setp.ne.s32 	%p18, %r5, 0;
	ld.shared.v4.u32 	{%r160, %r161, %r162, %r163}, [%r30+48];
	ld.shared.v4.u32 	{%r164, %r165, %r166, %r167}, [%r30+32];
	ld.shared.v4.u32 	{%r168, %r169, %r170, %r171}, [%r30+16];
	ld.shared.v4.u32 	{%r172, %r173, %r174, %r175}, [%r30];
	ld.shared.u32 	%r176, [%r12];
	shfl.sync.idx.b32	%r177|%p19, %r176, %r11, 31, -1;
	mul.lo.s32 	%r178, %r177, %r172;
	shfl.sync.idx.b32	%r179|%p20, %r176, %r41, 31, -1;
	mad.lo.s32 	%r180, %r179, %r173, %r178;
	shfl.sync.idx.b32	%r181|%p21, %r176, %r40, 31, -1;
	mad.lo.s32 	%r182, %r181, %r174, %r180;
	shfl.sync.idx.b32	%r183|%p22, %r176, %r39, 31, -1;
	mad.lo.s32 	%r184, %r183, %r175, %r182;
	shfl.sync.idx.b32	%r185|%p23, %r176, %r38, 31, -1;
	mad.lo.s32 	%r186, %r185, %r168, %r184;
	shfl.sync.idx.b32	%r187|%p24, %r176, %r37, 31, -1;
	mad.lo.s32 	%r188, %r187, %r169, %r186;
	shfl.sync.idx.b32	%r189|%p25, %r176, %r36, 31, -1;
	mad.lo.s32 	%r190, %r189, %r170, %r188;
	shfl.sync.idx.b32	%r191|%p26, %r176, %r35, 31, -1;
	mad.lo.s32 	%r192, %r191, %r171, %r190;
	shfl.sync.idx.b32	%r193|%p27, %r176, %r34, 31, -1;
	mad.lo.s32 	%r194, %r193, %r164, %r192;
	shfl.sync.idx.b32	%r195|%p28, %r176, %r33, 31, -1;
	mad.lo.s32 	%r196, %r195, %r165, %r194;
	shfl.sync.idx.b32	%r197|%p29, %r176, %r32, 31, -1;
	mad.lo.s32 	%r198, %r197, %r166, %r196;
	shfl.sync.idx.b32	%r199|%p30, %r176, %r31, 31, -1;
	mad.lo.s32 	%r200, %r199, %r167, %r198;
	shfl.sync.idx.b32	%r201|%p31, %r176, %r29, 31, -1;
	mad.lo.s32 	%r202, %r201, %r160, %r200;
	shfl.sync.idx.b32	%r203|%p32, %r176, %r28, 31, -1;
	mad.lo.s32 	%r204, %r203, %r161, %r202;
	shfl.sync.idx.b32	%r205|%p33, %r176, %r27, 31, -1;
	mad.lo.s32 	%r206, %r205, %r162, %r204;
	shfl.sync.idx.b32	%r207|%p34, %r176, %r26, 31, -1;
	mad.lo.s32 	%r208, %r207, %r163, %r206;
	shfl.sync.down.b32	%r209|%p35, %r208, 1, 7711, -1;
	add.s32 	%r63, %r209, %r208;
	@%p18 bra 	$L__BB551_22;
	ld.shared.u32 	%r210, [%r42];
	add.s32 	%r211, %r210, %r63;
	st.shared.u32 	[%r42], %r211;
$L__BB551_22:
	shr.u32 	%r323, %r1, 4;
$L__BB551_23:
	shl.b32 	%r212, %r323, 5;
	add.s32 	%r213, %r8, %r212;
	mul.wide.u32 	%rd23, %r213, 4;
	add.s64 	%rd24, %rd2, %rd23;
	ld.global.u32 	%r214, [%rd24+64];
	shl.b32 	%r215, %r323, 2;
	add.s32 	%r216, %r9, %r215;
	st.shared.u32 	[%r216], %r214;
	add.s32 	%r323, %r323, %r10;
	setp.lt.u32 	%p36, %r323, 32;
	@%p36 bra 	$L__BB551_23;
	setp.gt.u32 	%p37, %r1, 31;
	bar.sync 	0;
	@%p37 bra 	$L__BB551_27;
	setp.ne.s32 	%p38, %r5, 0;
	ld.shared.v4.u32 	{%r217, %r218, %r219, %r220}, [%r30+48];
	ld.shared.v4.u32 	{%r221, %r222, %r223, %r224}, [%r30+32];
	ld.shared.v4.u32 	{%r225, %r226, %r227, %r228}, [%r30+16];
	ld.shared.v4.u32 	{%r229, %r230, %r231, %r232}, [%r30];
	ld.shared.u32 	%r233, [%r12];
	shfl.sync.idx.b32	%r234|%p39, %r233, %r11, 31, -1;
	mul.lo.s32 	%r235, %r234, %r229;
	shfl.sync.idx.b32	%r236|%p40, %r233, %r41, 31, -1;
	mad.lo.s32 	%r237, %r236, %r230, %r235;
	shfl.sync.idx.b32	%r238|%p41, %r233, %r40, 31, -1;
	mad.lo.s32 	%r239, %r238, %r231, %r237;
	shfl.sync.idx.b32	%r240|%p42, %r233, %r39, 31, -1;
	mad.lo.s32 	%r241, %r240, %r232, %r239;
	shfl.sync.idx.b32	%r242|%p43, %r233, %r38, 31, -1;
	mad.lo.s32 	%r243, %r242, %r225, %r241;
	shfl.sync.idx.b32	%r244|%p44, %r233, %r37, 31, -1;
	mad.lo.s32 	%r245, %r244, %r226, %r243;
	shfl.sync.idx.b32	%r246|%p45, %r233, %r36, 31, -1;
	mad.lo.s32 	%r247, %r246, %r227, %r245;
	shfl.sync.idx.b32	%r248|%p46, %r233, %r35, 31, -1;
	mad.lo.s32 	%r249, %r248, %r228, %r247;
	shfl.sync.idx.b32	%r250|%p47, %r233, %r34, 31, -1;
	mad.lo.s32 	%r251, %r250, %r221, %r249;
	shfl.sync.idx.b32	%r252|%p48, %r233, %r33, 31, -1;
	mad.lo.s32 	%r253, %r252, %r222, %r251;
	shfl.sync.idx.b32	%r254|%p49, %r233, %r32, 31, -1;
	mad.lo.s32 	%r255, %r254, %r223, %r253;
	shfl.sync.idx.b32	%r256|%p50, %r233, %r31, 31, -1;
	mad.lo.s32 	%r257, %r256, %r224, %r255;
	shfl.sync.idx.b32	%r258|%p51, %r233, %r29, 31, -1;
	mad.lo.s32 	%r259, %r258, %r217, %r257;
	shfl.sync.idx.b32	%r260|%p52, %r233, %r28, 31, -1;
	mad.lo.s32 	%r261, %r260, %r218, %r259;
	shfl.sync.idx.b32	%r262|%p53, %r233, %r27, 31, -1;
	mad.lo.s32 	%r263, %r262, %r219, %r261;
	shfl.sync.idx.b32	%r264|%p54, %r233, %r26, 31, -1;
	mad.lo.s32 	%r265, %r264, %r220, %r263;
	shfl.sync.down.b32	%r266|%p55, %r265, 1, 7711, -1;
	add.s32 	%r67, %r266, %r265;
	@%p38 bra 	$L__BB551_27;
	ld.shared.u32 	%r267, [%r42+64];
	add.s32 	%r268, %r267, %r67;
	st.shared.u32 	[%r42+64], %r268;
$L__BB551_27:
	setp.gt.u32 	%p56, %r1, 7;
	bar.sync 	0;
	@%p56 bra 	$L__BB551_34;
	setp.eq.s32 	%p57, %r22, 3;
	shl.b32 	%r68, %r316, 5;
	mov.u32 	%r324, %r6;
	@%p57 bra 	$L__BB551_32;
	setp.eq.s32 	%p58, %r22, 0;
	add.s32 	%r269, %r68, %r6;
	mul.wide.s32 	%rd25, %r269, 4;
	add.s64 	%rd26, %rd3, %rd25;
	ld.shared.v4.u32 	{%r270, %r271, %r272, %r273}, [%r43];
	st.global.v4.u32 	[%rd26], {%r270, %r271, %r272, %r273};
	mov.u32 	%r324, %r15;
	@%p58 bra 	$L__BB551_32;
	setp.eq.s32 	%p59, %r22, 1;
	add.s32 	%r274, %r68, %r15;
	mul.wide.s32 	%rd27, %r274, 4;
	add.s64 	%rd28, %rd3, %rd27;
	ld.shared.v4.u32 	{%r275, %r276, %r277, %r278}, [%r44];
	st.global.v4.u32 	[%rd28], {%r275, %r276, %r277, %r278};
	mov.u32 	%r324, %r25;
	@%p59 bra 	$L__BB551_32;
	add.s32 	%r324, %r25, %r7;
	add.s32 	%r279, %r68, %r25;
	mul.wide.s32 	%rd29, %r279, 4;
	add.s64 	%rd30, %rd3, %rd29;
	shl.b32 	%r280, %r7, 2;
	add.s32 	%r281, %r44, %r280;
	ld.shared.v4.u32 	{%r282, %r283, %r284, %r285}, [%r281];
	st.global.v4.u32 	[%rd30], {%r282, %r283, %r284, %r285};
$L__BB551_32:
	setp.lt.u32 	%p60, %r16, 3;
	@%p60 bra 	$L__BB551_34;
$L__BB551_33:
	add.s32 	%r286, %r68, %r324;
	mul.wide.s32 	%rd31, %r286, 4;
	add.s64 	%rd32, %rd3, %rd31;
	shl.b32 	%r287, %r324, 2;
	mov.u32 	%r288, _ZZ9cuda_gemmIiLi128ELi4ELi1ELi32ELi32ELi32ELi64ELi1ELi1EEviiiPT_S1_S1_iiiE3Csh;
	add.s32 	%r289, %r288, %r287;
	ld.shared.v4.u32 	{%r290, %r291, %r292, %r293}, [%r289];
	st.global.v4.u32 	[%rd32], {%r290, %r291, %r292, %r293};
	add.s32 	%r294, %r324, %r7;
	add.s32 	%r295, %r68, %r294;
	mul.wide.s32 	%rd33, %r295, 4;
	add.s64 	%rd34, %rd3, %rd33;
	shl.b32 	%r296, %r7, 2;
	add.s32 	%r297, %r289, %r296;
	ld.shared.v4.u32 	{%r298, %r299, %r300, %r301}, [%r297];
	st.global.v4.u32 	[%rd34], {%r298, %r299, %r300, %r301};
	add.s32 	%r302, %r294, %r7;
	add.s32 	%r303, %r68, %r302;
	mul.wide.s32 	%rd35, %r303, 4;
	add.s64 	%rd36, %rd3, %rd35;
	add.s32 	%r304, %r297, %r296;
	ld.shared.v4.u32 	{%r305, %r306, %r307, %r308}, [%r304];
	st.global.v4.u32 	[%rd36], {%r305, %r306, %r307, %r308};
	add.s32 	%r309, %r302, %r7;
	add.s32 	%r310, %r68, %r309;
	mul.wide.s32 	%rd37, %r310, 4;
	add.s64 	%rd38, %rd3, %rd37;
	add.s32 	%r311, %r304, %r296;
	ld.shared.v4.u32 	{%r312, %r313, %r314, %r315}, [%r311];
	st.global.v4.u32 	[%rd38], {%r312, %r313, %r314, %r315};
	add.s32 	%r324, %r309, %r7;
	setp.lt.u32 	%p61, %r324, 32;
	@%p61 bra 	$L__BB551_33;
$L__BB551_34:
	add.s32 	%r316, %r316, %r3;
	setp.lt.u32 	%p62, %r316, %r4;
	@%p62 bra 	$L__BB551_2;
$L__BB551_35:
	ret;

}
	// .globl	_Z9cuda_gemmIiLi128ELi4ELi1ELi32ELi64ELi64ELi64ELi0ELi0EEviiiPT_S1_S1_iii
.visible .entry _Z9cuda_gemmIiLi128ELi4ELi1ELi32ELi64ELi64ELi64ELi0ELi0EEviiiPT_S1_S1_iii(
	.param .u32 _Z9cuda_gemmIiLi128ELi4ELi1ELi32ELi64ELi64ELi64ELi0ELi0EEviiiPT_S1_S1_iii_param_0,
	.param .u32 _Z9cuda_gemmIiLi128ELi4ELi1ELi32ELi64ELi64ELi64ELi0ELi0EEviiiPT_S1_S1_iii_param_1,
	.param .u32 _Z9cuda_gemmIiLi128ELi4ELi1ELi32ELi64ELi64ELi64ELi0ELi0EEviiiPT_S1_S1_iii_param_2,
	.param .u64 .ptr .align 1 _Z9cuda_gemmIiLi128ELi4ELi1ELi32ELi64ELi64ELi64ELi0ELi0EEviiiPT_S1_S1_iii_param_3,
	.param .u64 .ptr .align 1 _Z9cuda_gemmIiLi128ELi4ELi1ELi32ELi64ELi64ELi64ELi0ELi0EEviiiPT_S1_S1_iii_param_4,
	.param .u64 .ptr .align 1 _Z9cuda_gemmIiLi128ELi4ELi1ELi32ELi64ELi64ELi64ELi0ELi0EEviiiPT_S1_S1_iii_param_5,
	.param .u32 _Z9cuda_gemmIiLi128ELi4ELi1ELi32ELi64ELi64ELi64ELi0ELi0EEviiiPT_S1_S1_iii_param_6,
	.param .u32 _Z9cuda_gemmIiLi128ELi4ELi1ELi32ELi64ELi64ELi64ELi0ELi0EEviiiPT_S1_S1_iii_param_7,
	.param .u32 _Z9cuda_gemmIiLi128ELi4ELi1ELi32ELi64ELi64ELi64ELi0ELi0EEviiiPT_S1_S1_iii_param_8
)
.maxntid 128
{
	.reg .pred 	%p<96>;
	.reg .b16 	%rs<3>;
	.reg .b32 	%r<578>;
	.reg .b64 	%rd<28>;
	// demoted variable
	.shared .align 128 .b8 _ZZ9cuda_gemmIiLi128ELi4ELi1ELi32ELi64ELi64ELi64ELi0ELi0EEviiiPT_S1_S1_iiiE11kron_fac_sh[2112];
	// demoted variable
	.shared .align 128 .b8 _ZZ9cuda_gemmIiLi128ELi4ELi1ELi32ELi64ELi64ELi64ELi0ELi0EEviiiPT_S1_S1_iiiE3Ash[64];
	// demoted variable
	.shared .align 128 .b8 _ZZ9cuda_gemmIiLi128ELi4ELi1ELi32ELi64ELi64ELi64ELi0ELi0EEviiiPT_S1_S1_iiiE3Csh[128];
	ld.param.u32 	%r190, [_Z9cuda_gemmIiLi128ELi4ELi1ELi32ELi64ELi64ELi64ELi0ELi0EEviiiPT_S1_S1_iii_param_6];
	ld.param.u32 	%r191, [_Z9cuda_gemmIiLi128ELi4ELi1ELi32ELi64ELi64ELi64ELi0ELi0EEviiiPT_S1_S1_iii_param_7];
	mov.u32 	%r1, %tid.x;
	div.s32 	%r2, 32, %r191;
	shl.b32 	%r3, %r2, 1;
	div.u32 	%r5, %r1, %r3;
	mul.lo.s32 	%r192, %r5, %r3;
	sub.s32 	%r193, %r1, %r192;
	shr.u32 	%r4, %r193, 1;
	mov.u32 	%r535, %ctaid.y;
	mov.u32 	%r194, %nctaid.y;
	shl.b32 	%r195, %r194, 2;
	setp.ge.u32 	%p2, %r535, %r195;
	@%p2 bra 	$L__BB552_100;
	ld.param.u64 	%rd26, [_Z9cuda_gemmIiLi128ELi4ELi1ELi32ELi64ELi64ELi64ELi0ELi0EEviiiPT_S1_S1_iii_param_4];
	ld.param.u64 	%rd25, [_Z9cuda_gemmIiLi128ELi4ELi1ELi32ELi64ELi64ELi64ELi0ELi0EEviiiPT_S1_S1_iii_param_3];
	and.b32  	%r7, %r1, 1;
	mov.u32 	%r196, %ntid.x;
	shl.b32 	%r197, %r1, 2;
	shl.b32 	%r8, %r196, 2;
	and.b32  	%r9, %r1, 15;
	mov.u32 	%r198, _ZZ9cuda_gemmIiLi128ELi4ELi1ELi32ELi64ELi64ELi64ELi0ELi0EEviiiPT_S1_S1_iiiE11kron_fac_sh;
	mad.lo.s32 	%r10, %r9, 132, %r198;
	shr.u32 	%r11, %r196, 4;
	and.b32  	%r12, %r4, 15;
	shl.b32 	%r199, %r1, 4;
	and.b32  	%r13, %r199, 16;
	min.s32 	%r14, %r190, 16;
	add.s32 	%r200, %r1, %r196;
	max.u32 	%r201, %r200, 32;
	setp.lt.u32 	%p3, %r200, 32;
	selp.u32 	%r202, 1, 0, %p3;
	add.s32 	%r203, %r200, %r202;
	sub.s32 	%r204, %r201, %r203;
	div.u32 	%r205, %r204, %r196;
	add.s32 	%r15, %r205, %r202;
	add.s32 	%r206, %r197, %r8;
	max.u32 	%r207, %r206, 32;
	setp.lt.u32 	%p4, %r206, 32;
	selp.u32 	%r208, 1, 0, %p4;
	or.b32  	%r209, %r206, %r208;
	sub.s32 	%r210, %r207, %r209;
	div.u32 	%r211, %r210, %r8;
	add.s32 	%r16, %r211, %r208;
	add.s32 	%r212, %r4, 1;
	and.b32  	%r17, %r212, 15;
	add.s32 	%r213, %r4, 2;
	and.b32  	%r18, %r213, 15;
	add.s32 	%r214, %r4, 3;
	and.b32  	%r19, %r214, 15;
	add.s32 	%r215, %r4, 4;
	and.b32  	%r20, %r215, 15;
	add.s32 	%r216, %r4, 5;
	and.b32  	%r21, %r216, 15;
	add.s32 	%r217, %r4, 6;
	and.b32  	%r22, %r217, 15;
	add.s32 	%r218, %r4, 7;
	and.b32  	%r23, %r218, 15;
	xor.b32  	%r24, %r12, 8;
	add.s32 	%r219, %r4, 9;
	and.b32  	%r25, %r219, 15;
	add.s32 	%r220, %r4, 10;
	and.b32  	%r26, %r220, 15;
	add.s32 	%r221, %r4, 11;
	and.b32  	%r27, %r221, 15;
	add.s32 	%r222, %r4, 12;
	and.b32  	%r28, %r222, 15;
	add.s32 	%r223, %r4, 13;
	and.b32  	%r29, %r223, 15;
	add.s32 	%r224, %r4, 14;
	and.b32  	%r30, %r224, 15;
	add.s32 	%r225, %r4, -1;
	and.b32  	%r31, %r225, 15;
	or.b32  	%r32, %r13, %r12;
	or.b32  	%r33, %r13, %r17;
	or.b32  	%r34, %r13, %r18;
	or.b32  	%r35, %r13, %r19;
	or.b32  	%r36, %r13, %r20;
	or.b32  	%r37, %r13, %r21;
	or.b32  	%r38, %r13, %r22;
	or.b32  	%r39, %r13, %r23;
	or.b32  	%r40, %r13, %r24;
	or.b32  	%r41, %r13, %r25;
	or.b32  	%r42, %r13, %r26;
	or.b32  	%r43, %r13, %r27;
	or.b32  	%r44, %r13, %r28;
	or.b32  	%r45, %r13, %r29;
	or.b32  	%r46, %r13, %r30;
	or.b32  	%r47, %r13, %r31;
	setp.lt.s32 	%p5, %r12, %r191;
	selp.b32 	%r226, 0, %r191, %p5;
	sub.s32 	%r48, %r12, %r226;
	add.s32 	%r227, %r12, 1;
	setp.lt.s32 	%p6, %r227, %r191;
	selp.b32 	%r228, 0, %r191, %p6;
	sub.s32 	%r49, %r227, %r228;
	add.s32 	%r229, %r12, 2;
	setp.lt.s32 	%p7, %r229, %r191;
	selp.b32 	%r230, 0, %r191, %p7;
	sub.s32 	%r50, %r229, %r230;
	add.s32 	%r231, %r12, 3;
	setp.lt.s32 	%p8, %r231, %r191;
	selp.b32 	%r232, 0, %r191, %p8;
	sub.s32 	%r51, %r231, %r232;
	add.s32 	%r233, %r12, 4;
	setp.lt.s32 	%p9, %r233, %r191;
	selp.b32 	%r234, 0, %r191, %p9;
	sub.s32 	%r52, %r233, %r234;
	add.s32 	%r235, %r12, 5;
	setp.lt.s32 	%p10, %r235, %r191;
	selp.b32 	%r236, 0, %r191, %p10;
	sub.s32 	%r53, %r235, %r236;
	add.s32 	%r237, %r12, 6;
	setp.lt.s32 	%p11, %r237, %r191;
	selp.b32 	%r238, 0, %r191, %p11;
	sub.s32 	%r54, %r237, %r238;
	add.s32 	%r239, %r12, 7;
	setp.lt.s32 	%p12, %r239, %r191;
	selp.b32 	%r240, 0, %r191, %p12;
	sub.s32 	%r55, %r239, %r240;
	add.s32 	%r241, %r12, 8;
	setp.lt.s32 	%p13, %r241, %r191;
	selp.b32 	%r242, 0, %r191, %p13;
	sub.s32 	%r56, %r241, %r242;
	add.s32 	%r243, %r12, 9;
	setp.lt.s32 	%p14, %r243, %r191;
	selp.b32 	%r244, 0, %r191, %p14;
	sub.s32 	%r57, %r243, %r244;
	add.s32 	%r245, %r12, 10;
	setp.lt.s32 	%p15, %r245, %r191;
	selp.b32 	%r246, 0, %r191, %p15;
	sub.s32 	%r58, %r245, %r246;
	add.s32 	%r247, %r12, 11;
	setp.lt.s32 	%p16, %r247, %r191;
	selp.b32 	%r248, 0, %r191, %p16;
	sub.s32 	%r59, %r247, %r248;
	add.s32 	%r249, %r12, 12;
	setp.lt.s32 	%p17, %r249, %r191;
	selp.b32 	%r250, 0, %r191, %p17;
	sub.s32 	%r60, %r249, %r250;
	add.s32 	%r251, %r12, 13;
	setp.lt.s32 	%p18, %r251, %r191;
	selp.b32 	%r252, 0, %r191, %p18;
	sub.s32 	%r61, %r251, %r252;
	add.s32 	%r253, %r12, 14;
	setp.lt.s32 	%p19, %r253, %r191;
	selp.b32 	%r254, 0, %r191, %p19;
	sub.s32 	%r62, %r253, %r254;
	add.s32 	%r255, %r12, 15;
	setp.lt.s32 	%p20, %r255, %r191;
	selp.b32 	%r256, 0, %r191, %p20;
	sub.s32 	%r63, %r255, %r256;
	cvt.u16.u32 	%rs1, %r3;
	div.s16 	%rs2, 128, %rs1;
	cvt.s32.s16 	%r64, %rs2;
	and.b32  	%r65, %r1, 31;
	cvta.to.global.u64 	%rd1, %rd26;
	cvta.to.global.u64 	%rd2, %rd25;
	shl.b32 	%r356, %r65, 2;
	shl.b32 	%r359, %r32, 2;
	shl.b32 	%r362, %r33, 2;
	shl.b32 	%r365, %r34, 2;
	shl.b32 	%r368, %r35, 2;
	shl.b32 	%r371, %r36, 2;
	shl.b32 	%r374, %r37, 2;
	shl.b32 	%r377, %r38, 2;
	shl.b32 	%r380, %r39, 2;
	shl.b32 	%r383, %r40, 2;
	shl.b32 	%r386, %r41, 2;
	shl.b32 	%r389, %r42, 2;
	shl.b32 	%r392, %r43, 2;
	shl.b32 	%r395, %r44, 2;
	shl.b32 	%r398, %r45, 2;
	shl.b32 	%r401, %r46, 2;
	shl.b32 	%r404, %r47, 2;
$L__BB552_2:
	setp.gt.u32 	%p21, %r1, 31;
	@%p21 bra 	$L__BB552_10;
	and.b32  	%r257, %r15, 3;
	setp.eq.s32 	%p22, %r257, 3;
	mov.u32 	%r536, %r1;
	@%p22 bra 	$L__BB552_7;
	mov.u32 	%r258, %ntid.x;
	add.s32 	%r536, %r1, %r258;
	setp.eq.s32 	%p23, %r257, 0;
	shl.b32 	%r260, %r1, 2;
	mov.u32 	%r261, _ZZ9cuda_gemmIiLi128ELi4ELi1ELi32ELi64ELi64ELi64ELi0ELi0EEviiiPT_S1_S1_iiiE3Csh;
	add.s32 	%r262, %r261, %r260;
	mov.b32 	%r263, 0;
	st.shared.u32 	[%r262], %r263;
	@%p23 bra 	$L__BB552_7;
	add.s32 	%r265, %r1, %r258;
	add.s32 	%r536, %r265, %r258;
	setp.eq.s32 	%p24, %r257, 1;
	add.s32 	%r69, %r262, %r8;
	mov.b32 	%r270, 0;
	st.shared.u32 	[%r69], %r270;
	@%p24 bra 	$L__BB552_7;
	add.s32 	%r536, %r536, %r258;
	add.s32 	%r272, %r69, %r8;
	mov.b32 	%r273, 0;
	st.shared.u32 	[%r272], %r273;
$L__BB552_7:
	setp.lt.u32 	%p25, %r15, 3;
	@%p25 bra 	$L__BB552_10;
	shl.b32 	%r274, %r536, 2;
	mov.u32 	%r275, _ZZ9cuda_gemmIiLi128ELi4ELi1ELi32ELi64ELi64ELi64ELi0ELi0EEviiiPT_S1_S1_iiiE3Csh;
	add.s32 	%r537, %r275, %r274;
$L__BB552_9:
	mov.b32 	%r276, 0;
	st.shared.u32 	[%r537], %r276;
	add.s32 	%r277, %r537, %r8;
	st.shared.u32 	[%r277], %r276;
	mov.u32 	%r278, %ntid.x;
	shl.b32 	%r279, %r278, 3;
	add.s32 	%r280, %r537, %r279;
	st.shared.u32 	[%r280], %r276;
	mad.lo.s32 	%r281, %r278, 12, %r537;
	st.shared.u32 	[%r281], %r276;
	add.s32 	%r536, %r536, %r8;
	shl.b32 	%r282, %r278, 4;
	add.s32 	%r537, %r537, %r282;
	setp.lt.u32 	%p26, %r536, 32;
	@%p26 bra 	$L__BB552_9;
$L__BB552_10:
	mov.b32 	%r539, 0;
	mov.pred 	%p95, -1;
$L__BB552_11:
	mov.pred 	%p1, %p95;
	mov.u32 	%r284, %ctaid.z;
	shl.b32 	%r78, %r284, 6;
	setp.gt.u32 	%p28, %r1, 3;
	@%p28 bra 	$L__BB552_14;
	ld.param.u32 	%r533, [_Z9cuda_gemmIiLi128ELi4ELi1ELi32ELi64ELi64ELi64ELi0ELi0EEviiiPT_S1_S1_iii_param_2];
	shl.b32 	%r540, %r1, 2;
	mov.u32 	%r285, %ctaid.x;
	shl.b32 	%r286, %r285, 5;
	add.s32 	%r287, %r78, %r286;
	mad.lo.s32 	%r288, %r535, %r533, %r287;
	add.s32 	%r80, %r288, %r539;
$L__BB552_13:
	add.s32 	%r289, %r80, %r540;
	mul.wide.s32 	%rd7, %r289, 4;
	add.s64 	%rd8, %rd2, %rd7;
	ld.global.v4.u32 	{%r290, %r291, %r292, %r293}, [%rd8];
	shl.b32 	%r294, %r540, 2;
	mov.u32 	%r295, _ZZ9cuda_gemmIiLi128ELi4ELi1ELi32ELi64ELi64ELi64ELi0ELi0EEviiiPT_S1_S1_iiiE3Ash;
	add.s32 	%r296, %r295, %r294;
	st.shared.v4.u32 	[%r296], {%r290, %r291, %r292, %r293};
	add.s32 	%r540, %r540, %r8;
	setp.lt.u32 	%p29, %r540, 16;
	@%p29 bra 	$L__BB552_13;
$L__BB552_14:
	add.s32 	%r81, %r539, %r78;
	mov.b32 	%r541, 0;
$L__BB552_15:
	mov.u32 	%r84, %r541;
	shr.u32 	%r542, %r1, 4;
	add.s32 	%r86, %r84, %r9;
$L__BB552_16:
	add.s32 	%r298, %r81, %r542;
	mad.lo.s32 	%r299, %r298, %r190, %r86;
	mul.wide.s32 	%rd9, %r299, 4;
	add.s64 	%rd10, %rd1, %rd9;
	ld.global.u32 	%r300, [%rd10];
	shl.b32 	%r301, %r542, 2;
	add.s32 	%r302, %r10, %r301;
	st.shared.u32 	[%r302], %r300;
	add.s32 	%r542, %r542, %r11;
	setp.lt.u32 	%p30, %r542, 32;
	@%p30 bra 	$L__BB552_16;
	setp.lt.s32 	%p31, %r2, 1;
	bar.sync 	0;
	@%p31 bra 	$L__BB552_90;
	mov.b32 	%r543, 0;
$L__BB552_19:
	setp.ge.s32 	%p32, %r5, %r14;
	add.s32 	%r90, %r543, %r4;
	shl.b32 	%r304, %r90, 5;
	or.b32  	%r305, %r304, %r13;
	add.s32 	%r306, %r305, %r12;
	shl.b32 	%r307, %r306, 2;
	mov.u32 	%r308, _ZZ9cuda_gemmIiLi128ELi4ELi1ELi32ELi64ELi64ELi64ELi0ELi0EEviiiPT_S1_S1_iiiE3Ash;
	add.s32 	%r309, %r308, %r307;
	ld.shared.u32 	%r91, [%r309];
	add.s32 	%r310, %r305, %r17;
	shl.b32 	%r311, %r310, 2;
	add.s32 	%r312, %r308, %r311;
	ld.shared.u32 	%r92, [%r312];
	add.s32 	%r313, %r305, %r18;
	shl.b32 	%r314, %r313, 2;
	add.s32 	%r315, %r308, %r314;
	ld.shared.u32 	%r93, [%r315];
	add.s32 	%r316, %r305, %r19;
	shl.b32 	%r317, %r316, 2;
	add.s32 	%r318, %r308, %r317;
	ld.shared.u32 	%r94, [%r318];
	add.s32 	%r319, %r305, %r20;
	shl.b32 	%r320, %r319, 2;
	add.s32 	%r321, %r308, %r320;
	ld.shared.u32 	%r95, [%r321];
	add.s32 	%r322, %r305, %r21;
	shl.b32 	%r323, %r322, 2;
	add.s32 	%r324, %r308, %r323;
	ld.shared.u32 	%r96, [%r324];
	add.s32 	%r325, %r305, %r22;
	shl.b32 	%r326, %r325, 2;
	add.s32 	%r327, %r308, %r326;
	ld.shared.u32 	%r97, [%r327];
	add.s32 	%r328, %r305, %r23;
	shl.b32 	%r329, %r328, 2;
	add.s32 	%r330, %r308, %r329;
	ld.shared.u32 	%r98, [%r330];
	add.s32 	%r331, %r305, %r24;
	shl.b32 	%r332, %r331, 2;
	add.s32 	%r333, %r308, %r332;
	ld.shared.u32 	%r99, [%r333];
	add.s32 	%r334, %r305, %r25;
	shl.b32 	%r335, %r334, 2;
	add.s32 	%r336, %r308, %r335;
	ld.shared.u32 	%r100, [%r336];
	add.s32 	%r337, %r305, %r26;
	shl.b32 	%r338, %r337, 2;
	add.s32 	%r339, %r308, %r338;
	ld.shared.u32 	%r101, [%r339];
	add.s32 	%r340, %r305, %r27;
	shl.b32 	%r341, %r340, 2;
	add.s32 	%r342, %r308, %r341;
	ld.shared.u32 	%r102, [%r342];
	add.s32 	%r343, %r305, %r28;
	shl.b32 	%r344, %r343, 2;
	add.s32 	%r345, %r308, %r344;
	ld.shared.u32 	%r103, [%r345];
	add.s32 	%r346, %r305, %r29;
	shl.b32 	%r347, %r346, 2;
	add.s32 	%r348, %r308, %r347;
	ld.shared.u32 	%r104, [%r348];
	add.s32 	%r349, %r305, %r30;
	shl.b32 	%r350, %r349, 2;
	add.s32 	%r351, %r308, %r350;
	ld.shared.u32 	%r105, [%r351];
	add.s32 	%r352, %r305, %r31;
	shl.b32 	%r353, %r352, 2;
	add.s32 	%r354, %r308, %r353;
	ld.shared.u32 	%r106, [%r354];
	@%p32 bra 	$L__BB552_89;
	mov.u32 	%r544, %r5;
$L__BB552_21:
	setp.gt.u32 	%p33, %r191, 64;
	mov.u32 	%r355, _ZZ9cuda_gemmIiLi128ELi4ELi1ELi32ELi64ELi64ELi64ELi0ELi0EEviiiPT_S1_S1_iiiE11kron_fac_sh;
	mad.lo.s32 	%r108, %r544, 132, %r355;
	add.s32 	%r357, %r108, %r356;
	ld.shared.u32 	%r109, [%r357];
	@%p33 bra 	$L__BB552_54;
	setp.eq.s32 	%p50, %r191, 0;
	mov.b32 	%r546, 0;
	@%p50 bra 	$L__BB552_24;
	shfl.sync.idx.b32	%r408|%p51, %r109, %r48, 31, -1;
	mul.lo.s32 	%r546, %r408, %r91;
$L__BB552_24:
	setp.lt.s32 	%p52, %r191, 2;
	@%p52 bra 	$L__BB552_26;
	shfl.sync.idx.b32	%r409|%p53, %r109, %r49, 31, -1;
	mad.lo.s32 	%r546, %r409, %r92, %r546;
$L__BB552_26:
	setp.lt.s32 	%p54, %r191, 3;
	@%p54 bra 	$L__BB552_28;
	shfl.sync.idx.b32	%r410|%p55, %r109, %r50, 31, -1;
	mad.lo.s32 	%r546, %r410, %r93, %r546;
$L__BB552_28:
	setp.lt.s32 	%p56, %r191, 4;
	@%p56 bra 	$L__BB552_30;
	shfl.sync.idx.b32	%r411|%p57, %r109, %r51, 31, -1;
	mad.lo.s32 	%r546, %r411, %r94, %r546;
$L__BB552_30:
	setp.lt.s32 	%p58, %r191, 5;
	@%p58 bra 	$L__BB552_32;
	shfl.sync.idx.b32	%r412|%p59, %r109, %r52, 31, -1;
	mad.lo.s32 	%r546, %r412, %r95, %r546;
$L__BB552_32:
	setp.lt.s32 	%p60, %r191, 6;
	@%p60 bra 	$L__BB552_34;
	shfl.sync.idx.b32	%r413|%p61, %r109, %r53, 31, -1;
	mad.lo.s32 	%r546, %r413, %r96, %r546;
$L__BB552_34:
	setp.lt.s32 	%p62, %r191, 7;
	@%p62 bra 	$L__BB552_36;
	shfl.sync.idx.b32	%r414|%p63, %r109, %r54, 31, -1;
	mad.lo.s32 	%r546, %r414, %r97, %r546;
$L__BB552_36:
	setp.lt.s32 	%p64, %r191, 8;
	@%p64 bra 	$L__BB552_38;
	shfl.sync.idx.b32	%r415|%p65, %r109, %r55, 31, -1;
	mad.lo.s32 	%r546, %r415, %r98, %r546;
$L__BB552_38:
	setp.lt.s32 	%p66, %r191, 9;
	@%p66 bra 	$L__BB552_40;
	shfl.sync.idx.b32	%r416|%p67, %r109, %r56, 31, -1;
	mad.lo.s32 	%r546, %r416, %r99, %r546;
$L__BB552_40:
	setp.lt.s32 	%p68, %r191, 10;
	@%p68 bra 	$L__BB552_42;
	shfl.sync.idx.b32	%r417|%p69, %r109, %r57, 31, -1;
	mad.lo.s32 	%r546, %r417, %r100, %r546;
$L__BB552_42:
	setp.lt.s32 	%p70, %r191, 11;
	@%p70 bra 	$L__BB552_44;
	shfl.sync.idx.b32	%r418|%p71, %r109, %r58, 31, -1;
	mad.lo.s32 	%r546, %r418, %r101, %r546;
$L__BB552_44:
	setp.lt.s32 	%p72, %r191, 12;
	@%p72 bra 	$L__BB552_46;
	shfl.sync.idx.b32	%r419|%p73, %r109, %r59, 31, -1;
	mad.lo.s32 	%r546, %r419, %r102, %r546;
$L__BB552_46:
	setp.lt.s32 	%p74, %r191, 13;
	@%p74 bra 	$L__BB552_48;
	shfl.sync.idx.b32	%r420|%p75, %r109, %r60, 31, -1;
	mad.lo.s32 	%r546, %r420, %r103, %r546;
$L__BB552_48:
	setp.lt.s32 	%p76, %r191, 14;
	@%p76 bra 	$L__BB552_50;
	shfl.sync.idx.b32	%r421|%p77, %r109, %r61, 31, -1;
	mad.lo.s32 	%r546, %r421, %r104, %r546;
$L__BB552_50:
	setp.lt.s32 	%p78, %r191, 15;
	@%p78 bra 	$L__BB552_52;
	shfl.sync.idx.b32	%r422|%p79, %r109, %r62, 31, -1;
	mad.lo.s32 	%r546, %r422, %r105, %r546;
$L__BB552_52:
	setp.lt.s32 	%p80, %r191, 16;
	@%p80 bra 	$L__BB552_86;
	shfl.sync.idx.b32	%r423|%p81, %r109, %r63, 31, -1;
	mad.lo.s32 	%r546, %r423, %r106, %r546;
	bra.uni 	$L__BB552_86;
$L__BB552_54:
	setp.lt.s32 	%p34, %r191, 1;
	mov.b32 	%r546, 0;
	@%p34 bra 	$L__BB552_56;
	add.s32 	%r360, %r108, %r359;
	ld.shared.u32 	%r361, [%r360];
	mul.lo.s32 	%r546, %r361, %r91;
$L__BB552_56:
	setp.lt.s32 	%p35, %r191, 2;
	@%p35 bra 	$L__BB552_58;
	add.s32 	%r363, %r108, %r362;
	ld.shared.u32 	%r364, [%r363];
	mad.lo.s32 	%r546, %r364, %r92, %r546;
$L__BB552_58:
	setp.lt.s32 	%p36, %r191, 3;
	@%p36 bra 	$L__BB552_60;
	add.s32 	%r366, %r108, %r365;
	ld.shared.u32 	%r367, [%r366];
	mad.lo.s32 	%r546, %r367, %r93, %r546;
$L__BB552_60:
	setp.lt.s32 	%p37, %r191, 4;
	@%p37 bra 	$L__BB552_62;
	add.s32 	%r369, %r108, %r368;
	ld.shared.u32 	%r370, [%r369];
	mad.lo.s32 	%r546, %r370, %r94, %r546;
$L__BB552_62:
	setp.lt.s32 	%p38, %r191, 5;
	@%p38 bra 	$L__BB552_64;
	add.s32 	%r372, %r108, %r371;
	ld.shared.u32 	%r373, [%r372];
	mad.lo.s32 	%r546, %r373, %r95, %r546;
$L__BB552_64:
	setp.lt.s32 	%p39, %r191, 6;
	@%p39 bra 	$L__BB552_66;
	add.s32 	%r375, %r108, %r374;
	ld.shared.u32 	%r376, [%r375];
	mad.lo.s32 	%r546, %r376, %r96, %r546;
$L__BB552_66:
	setp.lt.s32 	%p40, %r191, 7;
	@%p40 bra 	$L__BB552_68;
	add.s32 	%r378, %r108, %r377;
	ld.shared.u32 	%r379, [%r378];
	mad.lo.s32 	%r546, %r379, %r97, %r546;
$L__BB552_68:
	setp.lt.s32 	%p41, %r191, 8;
	@%p41 bra 	$L__BB552_70;
	add.s32 	%r381, %r108, %r380;
	ld.shared.u32 	%r382, [%r381];
	mad.lo.s32 	%r546, %r382, %r98, %r546;
$L__BB552_70:
	setp.lt.s32 	%p42, %r191, 9;
	@%p42 bra 	$L__BB552_72;
	add.s32 	%r384, %r108, %r383;
	ld.shared.u32 	%r385, [%r384];
	mad.lo.s32 	%r546, %r385, %r99, %r546;
$L__BB552_72:
	setp.lt.s32 	%p43, %r191, 10;
	@%p43 bra 	$L__BB552_74;
	add.s32 	%r387, %r108, %r386;
	ld.shared.u32 	%r388, [%r387];
	mad.lo.s32 	%r546, %r388, %r100, %r546;
$L__BB552_74:
	setp.lt.s32 	%p44, %r191, 11;
	@%p44 bra 	$L__BB552_76;
	add.s32 	%r390, %r108, %r389;
	ld.shared.u32 	%r391, [%r390];
	mad.lo.s32 	%r546, %r391, %r101, %r546;
$L__BB552_76:
	setp.lt.s32 	%p45, %r191, 12;
	@%p45 bra 	$L__BB552_78;
	add.s32 	%r393, %r108, %r392;
	ld.shared.u32 	%r394, [%r393];
	mad.lo.s32 	%r546, %r394, %r102, %r546;
$L__BB552_78:
	setp.lt.s32 	%p46, %r191, 13;
	@%p46 bra 	$L__BB552_80;
	add.s32 	%r396, %r108, %r395;
	ld.shared.u32 	%r397, [%r396];
	mad.lo.s32 	%r546, %r397, %r103, %r546;
$L__BB552_80:
	setp.lt.s32 	%p47, %r191, 14;
	@%p47 bra 	$L__BB552_82;
	add.s32 	%r399, %r108, %r398;
	ld.shared.u32 	%r400, [%r399];
	mad.lo.s32 	%r546, %r400, %r104, %r546;
$L__BB552_82:
	setp.lt.s32 	%p48, %r191, 15;
	@%p48 bra 	$L__BB552_84;
	add.s32 	%r402, %r108, %r401;
	ld.shared.u32 	%r403, [%r402];
	mad.lo.s32 	%r546, %r403, %r105, %r546;
$L__BB552_84:
	setp.lt.s32 	%p49, %r191, 16;
	@%p49 bra 	$L__BB552_86;
	add.s32 	%r405, %r108, %r404;
	ld.shared.u32 	%r406, [%r405];
	mad.lo.s32 	%r546, %r406, %r106, %r546;
$L__BB552_86:
	setp.ne.s32 	%p82, %r7, 0;
	add.s32 	%r424, %r544, %r84;
	mad.lo.s32 	%r173, %r424, %r2, %r90;
	shfl.sync.down.b32	%r425|%p83, %r546, 1, 7711, -1;
	add.s32 	%r174, %r425, %r546;
	@%p82 bra 	$L__BB552_88;
	shl.b32 	%r426, %r173, 2;
	mov.u32 	%r427, _ZZ9cuda_gemmIiLi128ELi4ELi1ELi32ELi64ELi64ELi64ELi0ELi0EEviiiPT_S1_S1_iiiE3Csh;
	add.s32 	%r428, %r427, %r426;
	ld.shared.u32 	%r429, [%r428];
	add.s32 	%r430, %r429, %r174;
	st.shared.u32 	[%r428], %r430;
$L__BB552_88:
	add.s32 	%r544, %r544, %r64;
	setp.lt.s32 	%p84, %r544, %r14;
	@%p84 bra 	$L__BB552_21;
$L__BB552_89:
	add.s32 	%r543, %r543, %r3;
	setp.lt.s32 	%p85, %r543, %r2;
	@%p85 bra 	$L__BB552_19;
$L__BB552_90:
	add.s32 	%r541, %r84, 16;
	setp.lt.u32 	%p86, %r84, 48;
	@%p86 bra 	$L__BB552_15;
	mov.b32 	%r539, 32;
	mov.pred 	%p95, 0;
	@%p1 bra 	$L__BB552_11;
	setp.gt.u32 	%p88, %r1, 7;
	bar.sync 	0;
	@%p88 bra 	$L__BB552_99;
	ld.param.u64 	%rd27, [_Z9cuda_gemmIiLi128ELi4ELi1ELi32ELi64ELi64ELi64ELi0ELi0EEviiiPT_S1_S1_iii_param_5];
	ld.param.u32 	%r534, [_Z9cuda_gemmIiLi128ELi4ELi1ELi32ELi64ELi64ELi64ELi0ELi0EEviiiPT_S1_S1_iii_param_2];
	ld.param.u32 	%r532, [_Z9cuda_gemmIiLi128ELi4ELi1ELi32ELi64ELi64ELi64ELi0ELi0EEviiiPT_S1_S1_iii_param_1];
	cvta.to.global.u64 	%rd3, %rd27;
	shl.b32 	%r178, %r1, 2;
	and.b32  	%r432, %r16, 3;
	setp.eq.s32 	%p89, %r432, 3;
	mov.u32 	%r433, %ctaid.x;
	mul.lo.s32 	%r434, %r2, %r433;
	mad.lo.s32 	%r179, %r535, %r532, %r434;
	div.s32 	%r180, %r534, %r191;
	mov.u32 	%r576, %r178;
	@%p89 bra 	$L__BB552_97;
	add.s32 	%r576, %r178, %r8;
	and.b32  	%r435, %r16, 3;
	setp.eq.s32 	%p90, %r435, 0;
	div.s32 	%r436, %r178, %r2;
	mad.lo.s32 	%r437, %r180, %r436, %r179;
	mul.lo.s32 	%r438, %r436, %r2;
	sub.s32 	%r439, %r178, %r438;
	add.s32 	%r440, %r437, %r439;
	mul.wide.s32 	%rd11, %r440, 4;
	add.s64 	%rd12, %rd3, %rd11;
	shl.b32 	%r441, %r1, 2;
	mov.u32 	%r442, _ZZ9cuda_gemmIiLi128ELi4ELi1ELi32ELi64ELi64ELi64ELi0ELi0EEviiiPT_S1_S1_iiiE3Csh;
	add.s32 	%r443, %r442, %r441;
	mad.lo.s32 	%r444, %r1, 12, %r443;
	ld.shared.v4.u32 	{%r445, %r446, %r447, %r448}, [%r444];
	st.global.v4.u32 	[%rd12], {%r445, %r446, %r447, %r448};
	@%p90 bra 	$L__BB552_97;
	add.s32 	%r449, %r178, %r8;
	add.s32 	%r576, %r449, %r8;
	and.b32  	%r450, %r16, 3;
	setp.eq.s32 	%p91, %r450, 1;
	div.s32 	%r451, %r449, %r2;
	mad.lo.s32 	%r452, %r180, %r451, %r179;
	mul.lo.s32 	%r453, %r451, %r2;
	sub.s32 	%r454, %r449, %r453;
	add.s32 	%r455, %r452, %r454;
	mul.wide.s32 	%rd13, %r455, 4;
	add.s64 	%rd14, %rd3, %rd13;
	shl.b32 	%r456, %r1, 2;
	mov.u32 	%r457, _ZZ9cuda_gemmIiLi128ELi4ELi1ELi32ELi64ELi64ELi64ELi0ELi0EEviiiPT_S1_S1_iiiE3Csh;
	add.s32 	%r458, %r457, %r456;
	mad.lo.s32 	%r459, %r1, 12, %r458;
	shl.b32 	%r460, %r8, 2;
	add.s32 	%r461, %r459, %r460;
	ld.shared.v4.u32 	{%r462, %r463, %r464, %r465}, [%r461];
	st.global.v4.u32 	[%rd14], {%r462, %r463, %r464, %r465};
	@%p91 bra 	$L__BB552_97;
	add.s32 	%r466, %r178, %r8;
	add.s32 	%r467, %r466, %r8;
	add.s32 	%r576, %r467, %r8;
	div.s32 	%r468, %r467, %r2;
	mad.lo.s32 	%r469, %r180, %r468, %r179;
	mul.lo.s32 	%r470, %r468, %r2;
	sub.s32 	%r471, %r467, %r470;
	add.s32 	%r472, %r469, %r471;
	mul.wide.s32 	%rd15, %r472, 4;
	add.s64 	%rd16, %rd3, %rd15;
	shl.b32 	%r473, %r1, 2;
	mov.u32 	%r474, _ZZ9cuda_gemmIiLi128ELi4ELi1ELi32ELi64ELi64ELi64ELi0ELi0EEviiiPT_S1_S1_iiiE3Csh;
	add.s32 	%r475, %r474, %r473;
	mad.lo.s32 	%r476, %r1, 12, %r475;
	shl.b32 	%r477, %r8, 2;
	add.s32 	%r478, %r476, %r477;
	add.s32 	%r479, %r478, %r477;
	ld.shared.v4.u32 	{%r480, %r481, %r482, %r483}, [%r479];
	st.global.v4.u32 	[%rd16], {%r480, %r481, %r482, %r483};
$L__BB552_97:
	setp.lt.u32 	%p92, %r16, 3;
	@%p92 bra 	$L__BB552_99;
$L__BB552_98:
	div.s32 	%r484, %r576, %r2;
	mad.lo.s32 	%r485, %r180, %r484, %r179;
	mul.lo.s32 	%r486, %r484, %r2;
	sub.s32 	%r487, %r576, %r486;
	add.s32 	%r488, %r485, %r487;
	mul.wide.s32 	%rd17, %r488, 4;
	add.s64 	%rd18, %rd3, %rd17;
	shl.b32 	%r489, %r576, 2;
	mov.u32 	%r490, _ZZ9cuda_gemmIiLi128ELi4ELi1ELi32ELi64ELi64ELi64ELi0ELi0EEviiiPT_S1_S1_iiiE3Csh;
	add.s32 	%r491, %r490, %r489;
	ld.shared.v4.u32 	{%r492, %r493, %r494, %r495}, [%r491];
	st.global.v4.u32 	[%rd18], {%r492, %r493, %r494, %r495};
	add.s32 	%r496, %r576, %r8;
	div.s32 	%r497, %r496, %r2;
	mad.lo.s32 	%r498, %r180, %r497, %r179;
	mul.lo.s32 	%r499, %r497, %r2;
	sub.s32 	%r500, %r496, %r499;
	add.s32 	%r501, %r498, %r500;
	mul.wide.s32 	%rd19, %r501, 4;
	add.s64 	%rd20, %rd3, %rd19;
	shl.b32 	%r502, %r8, 2;
	add.s32 	%r503, %r491, %r502;
	ld.shared.v4.u32 	{%r504, %r505, %r506, %r507}, [%r503];
	st.global.v4.u32 	[%rd20], {%r504, %r505, %r506, %r507};
	add.s32 	%r508, %r496, %r8;
	div.s32 	%r509, %r508, %r2;
	mad.lo.s32 	%r510, %r180, %r509, %r179;
	mul.lo.s32 	%r511, %r509, %r2;
	sub.s32 	%r512, %r508, %r511;
	add.s32 	%r513, %r510, %r512;
	mul.wide.s32 	%rd21, %r513, 4;
	add.s64 	%rd22, %rd3, %rd21;
	add.s32 	%r514, %r503, %r502;
	ld.shared.v4.u32 	{%r515, %r516, %r517, %r518}, [%r514];
	st.global.v4.u32 	[%rd22], {%r515, %r516, %r517, %r518};
	add.s32 	%r519, %r508, %r8;
	div.s32 	%r520, %r519, %r2;
	mad.lo.s32 	%r521, %r180, %r520, %r179;
	mul.lo.s32 	%r522, %r520, %r2;
	sub.s32 	%r523, %r519, %r522;
	add.s32 	%r524, %r521, %r523;
	mul.wide.s32 	%rd23, %r524, 4;
	add.s64 	%rd24, %rd3, %rd23;
	add.s32 	%r525, %r514, %r502;
	ld.shared.v4.u32 	{%r526, %r527, %r528, %r529}, [%r525];
	st.global.v4.u32 	[%rd24], {%r526, %r527, %r528, %r529};
	add.s32 	%r576, %r519, %r8;
	setp.lt.u32 	%p93, %r576, 32;
	@%p93 bra 	$L__BB552_98;
$L__BB552_99:
	mov.u32 	%r530, %nctaid.y;
	add.s32 	%r535, %r535, %r530;
	shl.b32 	%r531, %r530, 2;
	setp.lt.u32 	%p94, %r535, %r531;
	@%p94 bra 	$L__BB552_2;
$L__BB552_100:
	ret;

}
	// .globl	_Z9cuda_gemmIiLi128ELi4ELi1ELi32ELi64ELi64ELi64ELi0ELi1EEviiiPT_S1_S1_iii
.visible .entry _Z9cuda_gemmIiLi128ELi4ELi1ELi32ELi64ELi64ELi64ELi0ELi1EEviiiPT_S1_S1_iii(
	.param .u32 _Z9cuda_gemmIiLi128ELi4ELi1ELi32ELi64ELi64ELi64ELi0ELi1EEviiiPT_S1_S1_iii_param_0,
	.param .u32 _Z9cuda_gemmIiLi128ELi4ELi1ELi32ELi64ELi64ELi64ELi0ELi1EEviiiPT_S1_S1_iii_param_1,
	.param .u32 _Z9cuda_gemmIiLi128ELi4ELi1ELi32ELi64ELi64ELi64ELi0ELi1EEviiiPT_S1_S1_iii_param_2,
	.param .u64 .ptr .align 1 _Z9cuda_gemmIiLi128ELi4ELi1ELi32ELi64ELi64ELi64ELi0ELi1EEviiiPT_S1_S1_iii_param_3,
	.param .u64 .ptr .align 1 _Z9cuda_gemmIiLi128ELi4ELi1ELi32ELi64ELi64ELi64ELi0ELi1EEviiiPT_S1_S1_iii_param_4,
	.param .u64 .ptr .align 1 _Z9cuda_gemmIiLi128ELi4ELi1ELi32ELi64ELi64ELi64ELi0ELi1EEviiiPT_S1_S1_iii_param_5,
	.param .u32 _Z9cuda_gemmIiLi128ELi4ELi1ELi32ELi64ELi64ELi64ELi0ELi1EEviiiPT_S1_S1_iii_param_6,
	.param .u32 _Z9cuda_gemmIiLi128ELi4ELi1ELi32ELi64ELi64ELi64ELi0ELi1EEviiiPT_S1_S1_iii_param_7,
	.param .u32 _Z9cuda_gemmIiLi128ELi4ELi1ELi32ELi64ELi64ELi64ELi0ELi1EEviiiPT_S1_S1_iii_param_8
)
.maxntid 128
{
	.reg .pred 	%p<3>;
	.reg .b32 	%r<7>;

	mov.u32 	%r6, %ctaid.y;
	mov.u32 	%r2, %nctaid.y;
	shl.b32 	%r3, %r2, 2;
	setp.ge.u32 	%p1, %r6, %r3;
	@%p1 bra 	$L__BB553_2;
$L__BB553_1:
	bar.sync 	0;
	bar.sync 	0;
	bar.sync 	0;
	bar.sync 	0;
	bar.sync 	0;
	bar.sync 	0;
	bar.sync 	0;
	bar.sync 	0;
	bar.sync 	0;
	add.s32 	%r6, %r6, %r2;
	setp.lt.u32 	%p2, %r6, %r3;
	@%p2 bra 	$L__BB553_1;
$L__BB553_2:
	ret;

}
	// .globl	_Z9cuda_gemmIiLi128ELi4ELi1ELi32ELi64ELi64ELi64ELi1ELi0EEviiiPT_S1_S1_iii
.visible .entry _Z9cuda_gemmIiLi128ELi4ELi1ELi32ELi64ELi64ELi64ELi1ELi0EEviiiPT_S1_S1_iii(
	.param .u32 _Z9cuda_gemmIiLi128ELi4ELi1ELi32ELi64ELi64ELi64ELi1ELi0EEviiiPT_S1_S1_iii_param_0,
	.param .u32 _Z9cuda_gemmIiLi128ELi4ELi1ELi32ELi64ELi64ELi64ELi1ELi0EEviiiPT_S1_S1_iii_param_1,
	.param .u32 _Z9cuda_gemmIiLi128ELi4ELi1ELi32ELi64ELi64ELi64ELi1ELi0EEviiiPT_S1_S1_iii_param_2,
	.param .u64 .ptr .align 1 _Z9cuda_gemmIiLi128ELi4ELi1ELi32ELi64ELi64ELi64ELi1ELi0EEviiiPT_S1_S1_iii_param_3,
	.param .u64 .ptr .align 1 _Z9cuda_gemmIiLi128ELi4ELi1ELi32ELi64ELi64ELi64ELi1ELi0EEviiiPT_S1_S1_iii_param_4,
	.param .u64 .ptr .align 1 _Z9cuda_gemmIiLi128ELi4ELi1ELi32ELi64ELi64ELi64ELi1ELi0EEviiiPT_S1_S1_iii_param_5,
	.param .u32 _Z9cuda_gemmIiLi128ELi4ELi1ELi32ELi64ELi64ELi64ELi1ELi0EEviiiPT_S1_S1_iii_param_6,
	.param .u32 _Z9cuda_gemmIiLi128ELi4ELi1ELi32ELi64ELi64ELi64ELi1ELi0EEviiiPT_S1_S1_iii_param_7,
	.param .u32 _Z9cuda_gemmIiLi128ELi4ELi1ELi32ELi64ELi64ELi64ELi1ELi0EEviiiPT_S1_S1_iii_param_8
)
.maxntid 128
{
	.reg .pred 	%p<96>;
	.reg .b16 	%rs<3>;
	.reg .b32 	%r<534>;
	.reg .b64 	%rd<28>;
	// demoted variable
	.shared .align 128 .b8 _ZZ9cuda_gemmIiLi128ELi4ELi1ELi32ELi64ELi64ELi64ELi1ELi0EEviiiPT_S1_S1_iiiE11kron_fac_sh[2112];
	// demoted variable
	.shared .align 128 .b8 _ZZ9cuda_gemmIiLi128ELi4ELi1ELi32ELi64ELi64ELi64ELi1ELi0EEviiiPT_S1_S1_iiiE3Ash[64];
	// demoted variable
	.shared .align 128 .b8 _ZZ9cuda_gemmIiLi128ELi4ELi1ELi32ELi64ELi64ELi64ELi1ELi0EEviiiPT_S1_S1_iiiE3Csh[128];
	ld.param.u32 	%r188, [_Z9cuda_gemmIiLi128ELi4ELi1ELi32ELi64ELi64ELi64ELi1ELi0EEviiiPT_S1_S1_iii_param_6];
	ld.param.u32 	%r189, [_Z9cuda_gemmIiLi128ELi4ELi1ELi32ELi64ELi64ELi64ELi1ELi0EEviiiPT_S1_S1_iii_param_7];
	mov.u32 	%r1, %tid.x;
	div.s32 	%r2, 32, %r189;
	shl.b32 	%r3, %r2, 1;
	div.u32 	%r5, %r1, %r3;
	mul.lo.s32 	%r190, %r5, %r3;
	sub.s32 	%r191, %r1, %r190;
	shr.u32 	%r4, %r191, 1;
	mov.u32 	%r491, %ctaid.y;
	mov.u32 	%r192, %nctaid.y;
	shl.b32 	%r193, %r192, 2;
	setp.ge.u32 	%p2, %r491, %r193;
	@%p2 bra 	$L__BB554_100;
	ld.param.u64 	%rd26, [_Z9cuda_gemmIiLi128ELi4ELi1ELi32ELi64ELi64ELi64ELi1ELi0EEviiiPT_S1_S1_iii_param_4];
	ld.param.u64 	%rd25, [_Z9cuda_gemmIiLi128ELi4ELi1ELi32ELi64ELi64ELi64ELi1ELi0EEviiiPT_S1_S1_iii_param_3];
	and.b32  	%r7, %r1, 1;
	mov.u32 	%r194, %ntid.x;
	shl.b32 	%r195, %r1, 2;
	shl.b32 	%r8, %r194, 2;
	and.b32  	%r9, %r1, 15;
	mov.u32 	%r196, _ZZ9cuda_gemmIiLi128ELi4ELi1ELi32ELi64ELi64ELi64ELi1ELi0EEviiiPT_S1_S1_iiiE11kron_fac_sh;
	mad.lo.s32 	%r10, %r9, 132, %r196;
	shr.u32 	%r11, %r194, 4;
	and.b32  	%r12, %r4, 15;
	shl.b32 	%r197, %r1, 4;
	and.b32  	%r13, %r197, 16;
	min.s32 	%r14, %r188, 16;
	add.s32 	%r198, %r1, %r194;
	max.u32 	%r199, %r198, 32;
	setp.lt.u32 	%p3, %r198, 32;
	selp.u32 	%r200, 1, 0, %p3;
	add.s32 	%r201, %r198, %r200;
	sub.s32 	%r202, %r199, %r201;
	div.u32 	%r203, %r202, %r194;
	add.s32 	%r15, %r203, %r200;
	add.s32 	%r204, %r195, %r8;
	max.u32 	%r205, %r204, 32;
	setp.lt.u32 	%p4, %r204, 32;
	selp.u32 	%r206, 1, 0, %p4;
	or.b32  	%r207, %r204, %r206;
	sub.s32 	%r208, %r205, %r207;
	div.u32 	%r209, %r208, %r8;
	add.s32 	%r16, %r209, %r206;
	add.s32 	%r210, %r4, 1;
	and.b32  	%r17, %r210, 15;
	add.s32 	%r211, %r4, 2;
	and.b32  	%r18, %r211, 15;
	add.s32 	%r212, %r4, 3;
	and.b32  	%r19, %r212, 15;
	add.s32 	%r213, %r4, 4;
	and.b32  	%r20, %r213, 15;
	add.s32 	%r214, %r4, 5;
	and.b32  	%r21, %r214, 15;
	add.s32 	%r215, %r4, 6;
	and.b32  	%r22, %r215, 15;
	add.s32 	%r216, %r4, 7;
	and.b32  	%r23, %r216, 15;
	xor.b32  	%r24, %r12, 8;
	add.s32 	%r217, %r4, 9;
	and.b32  	%r25, %r217, 15;
	add.s32 	%r218, %r4, 10;
	and.b32  	%r26, %r218, 15;
	add.s32 	%r219, %r4, 11;
	and.b32  	%r27, %r219, 15;
	add.s32 	%r220, %r4, 12;
	and.b32  	%r28, %r220, 15;
	add.s32 	%r221, %r4, 13;
	and.b32  	%r29, %r221, 15;
	add.s32 	%r222, %r4, 14;
	and.b32  	%r30, %r222, 15;
	add.s32 	%r223, %r4, -1;
	and.b32  	%r31, %r223, 15;
	or.b32  	%r32, %r13, %r12;
	or.b32  	%r33, %r13, %r17;
	or.b32  	%r34, %r13, %r18;
	or.b32  	%r35, %r13, %r19;
	or.b32  	%r36, %r13, %r20;
	or.b32  	%r37, %r13, %r21;
	or.b32  	%r38, %r13, %r22;
	or.b32  	%r39, %r13, %r23;
	or.b32  	%r40, %r13, %r24;
	or.b32  	%r41, %r13, %r25;
	or.b32  	%r42, %r13, %r26;
	or.b32  	%r43, %r13, %r27;
	or.b32  	%r44, %r13, %r28;
	or.b32  	%r45, %r13, %r29;
	or.b32  	%r46, %r13, %r30;
	or.b32  	%r47, %r13, %r31;
	setp.lt.s32 	%p5, %r12, %r189;
	selp.b32 	%r224, 0, %r189, %p5;
	sub.s32 	%r48, %r12, %r224;
	add.s32 	%r225, %r12, 1;
	setp.lt.s32 	%p6, %r225, %r189;
	selp.b32 	%r226, 0, %r189, %p6;
	sub.s32 	%r49, %r225, %r226;
	add.s32 	%r227, %r12, 2;
	setp.lt.s32 	%p7, %r227, %r189;
	selp.b32 	%r228, 0, %r189, %p7;
	sub.s32 	%r50, %r227, %r228;
	add.s32 	%r229, %r12, 3;
	setp.lt.s32 	%p8, %r229, %r189;
	selp.b32 	%r230, 0, %r189, %p8;
	sub.s32 	%r51, %r229, %r230;
	add.s32 	%r231, %r12, 4;
	setp.lt.s32 	%p9, %r231, %r189;
	selp.b32 	%r232, 0, %r189, %p9;
	sub.s32 	%r52, %r231, %r232;
	add.s32 	%r233, %r12, 5;
	setp.lt.s32 	%p10, %r233, %r189;
	selp.b32 	%r234, 0, %r189, %p10;
	sub.s32 	%r53, %r233, %r234;
	add.s32 	%r235, %r12, 6;
	setp.lt.s32 	%p11, %r235, %r189;
	selp.b32 	%r236, 0, %r189, %p11;
	sub.s32 	%r54, %r235, %r236;
	add.s32 	%r237, %r12, 7;
	setp.lt.s32 	%p12, %r237, %r189;
	selp.b32 	%r238, 0, %r189, %p12;
	sub.s32 	%r55, %r237, %r238;
	add.s32 	%r239, %r12, 8;
	setp.lt.s32 	%p13, %r239, %r189;
	selp.b32 	%r240, 0, %r189, %p13;
	sub.s32 	%r56, %r239, %r240;
	add.s32 	%r241, %r12, 9;
	setp.lt.s32 	%p14, %r241, %r189;
	selp.b32 	%r242, 0, %r189, %p14;
	sub.s32 	%r57, %r241, %r242;
	add.s32 	%r243, %r12, 10;
	setp.lt.s32 	%p15, %r243, %r189;
	selp.b32 	%r244, 0, %r189, %p15;
	sub.s32 	%r58, %r243, %r244;
	add.s32 	%r245, %r12, 11;
	setp.lt.s32 	%p16, %r245, %r189;
	selp.b32 	%r246, 0, %r189, %p16;
	sub.s32 	%r59, %r245, %r246;
	add.s32 	%r247, %r12, 12;
	setp.lt.s32 	%p17, %r247, %r189;
	selp.b32 	%r248, 0, %r189, %p17;
	sub.s32 	%r60, %r247, %r248;
	add.s32 	%r249, %r12, 13;
	setp.lt.s32 	%p18, %r249, %r189;
	selp.b32 	%r250, 0, %r189, %p18;
	sub.s32 	%r61, %r249, %r250;
	add.s32 	%r251, %r12, 14;
	setp.lt.s32 	%p19, %r251, %r189;
	selp.b32 	%r252, 0, %r189, %p19;
	sub.s32 	%r62, %r251, %r252;
	add.s32 	%r253, %r12, 15;
	setp.lt.s32 	%p20, %r253, %r189;
	selp.b32 	%r254, 0, %r189, %p20;
	sub.s32 	%r63, %r253, %r254;
	cvt.u16.u32 	%rs1, %r3;
	div.s16 	%rs2, 128, %rs1;
	cvt.s32.s16 	%r64, %rs2;
	and.b32  	%r65, %r1, 31;
	cvta.to.global.u64 	%rd1, %rd26;
	cvta.to.global.u64 	%rd2, %rd25;
	shl.b32 	%r348, %r65, 2;
	shl.b32 	%r351, %r32, 2;
	shl.b32 	%r354, %r33, 2;
	shl.b32 	%r357, %r34, 2;
	shl.b32 	%r360, %r35, 2;
	shl.b32 	%r363, %r36, 2;
	shl.b32 	%r366, %r37, 2;
	shl.b32 	%r369, %r38, 2;
	shl.b32 	%r372, %r39, 2;
	shl.b32 	%r375, %r40, 2;
	shl.b32 	%r378, %r41, 2;
	shl.b32 	%r381, %r42, 2;
	shl.b32 	%r384, %r43, 2;
	shl.b32 	%r387, %r44, 2;
	shl.b32 	%r390, %r45, 2;
	shl.b32 	%r393, %r46, 2;
	shl.b32 	%r396, %r47, 2;
$L__BB554_2:
	setp.gt.u32 	%p21, %r1, 31;
	@%p21 bra 	$L__BB554_10;
	and.b32  	%r255, %r15, 3;
	setp.eq.s32 	%p22, %r255, 3;
	mov.u32 	%r492, %r1;
	@%p22 bra 	$L__BB554_7;
	mov.u32 	%r256, %ntid.x;
	add.s32 	%r492, %r1, %r256;
	setp.eq.s32 	%p23, %r255, 0;
	shl.b32 	%r258, %r1, 2;
	mov.u32 	%r259, _ZZ9cuda_gemmIiLi128ELi4ELi1ELi32ELi64ELi64ELi64ELi1ELi0EEviiiPT_S1_S1_iiiE3Csh;
	add.s32 	%r68, %r259, %r258;
	mov.b32 	%r260, 0;
	st.shared.u32 	[%r68], %r260;
	@%p23 bra 	$L__BB554_7;
	add.s32 	%r262, %r1, %r256;
	add.s32 	%r492, %r262, %r256;
	setp.eq.s32 	%p24, %r255, 1;
	add.s32 	%r70, %r68, %r8;
	mov.b32 	%r264, 0;
	st.shared.u32 	[%r70], %r264;
	@%p24 bra 	$L__BB554_7;
	add.s32 	%r492, %r492, %r256;
	add.s32 	%r266, %r70, %r8;
	mov.b32 	%r267, 0;
	st.shared.u32 	[%r266], %r267;
$L__BB554_7:
	setp.lt.u32 	%p25, %r15, 3;
	@%p25 bra 	$L__BB554_10;
	shl.b32 	%r268, %r492, 2;
	mov.u32 	%r269, _ZZ9cuda_gemmIiLi128ELi4ELi1ELi32ELi64ELi64ELi64ELi1ELi0EEviiiPT_S1_S1_iiiE3Csh;
	add.s32 	%r493, %r269, %r268;
$L__BB554_9:
	mov.b32 	%r270, 0;
	st.shared.u32 	[%r493], %r270;
	add.s32 	%r271, %r493, %r8;
	st.shared.u32 	[%r271], %r270;
	mov.u32 	%r272, %ntid.x;
	shl.b32 	%r273, %r272, 3;
	add.s32 	%r274, %r493, %r273;
	st.shared.u32 	[%r274], %r270;
	mad.lo.s32 	%r275, %r272, 12, %r493;
	st.shared.u32 	[%r275], %r270;
	add.s32 	%r492, %r492, %r8;
	shl.b32 	%r276, %r272, 4;
	add.s32 	%r493, %r493, %r276;
	setp.lt.u32 	%p26, %r492, 32;
	@%p26 bra 	$L__BB554_9;
$L__BB554_10:
	mov.b32 	%r495, 0;
	mov.pred 	%p95, -1;
$L__BB554_11:
	mov.pred 	%p1, %p95;
	mov.u32 	%r278, %ctaid.z;
	shl.b32 	%r79, %r278, 6;
	setp.gt.u32 	%p28, %r1, 3;
	@%p28 bra 	$L__BB554_14;
	shl.b32 	%r496, %r1, 2;
	shl.b32 	%r279, %r491, 5;
	add.s32 	%r280, %r279, %r79;
	add.s32 	%r81, %r280, %r495;
$L__BB554_13:
	add.s32 	%r281, %r81, %r496;
	mul.wide.s32 	%rd7, %r281, 4;
	add.s64 	%rd8, %rd2, %rd7;
	ld.global.v4.u32 	{%r282, %r283, %r284, %r285}, [%rd8];
	shl.b32 	%r286, %r496, 2;
	mov.u32 	%r287, _ZZ9cuda_gemmIiLi128ELi4ELi1ELi32ELi64ELi64ELi64ELi1ELi0EEviiiPT_S1_S1_iiiE3Ash;
	add.s32 	%r288, %r287, %r286;
	st.shared.v4.u32 	[%r288], {%r282, %r283, %r284, %r285};
	add.s32 	%r496, %r496, %r8;
	setp.lt.u32 	%p29, %r496, 16;
	@%p29 bra 	$L__BB554_13;
$L__BB554_14:
	add.s32 	%r82, %r495, %r79;
	mov.b32 	%r497, 0;
$L__BB554_15:
	mov.u32 	%r85, %r497;
	shr.u32 	%r498, %r1, 4;
	add.s32 	%r87, %r85, %r9;
$L__BB554_16:
	add.s32 	%r290, %r82, %r498;
	mad.lo.s32 	%r291, %r290, %r188, %r87;
	mul.wide.s32 	%rd9, %r291, 4;
	add.s64 	%rd10, %rd1, %rd9;
	ld.global.u32 	%r292, [%rd10];
	shl.b32 	%r293, %r498, 2;
	add.s32 	%r294, %r10, %r293;
	st.shared.u32 	[%r294], %r292;
	add.s32 	%r498, %r498, %r11;
	setp.lt.u32 	%p30, %r498, 32;
	@%p30 bra 	$L__BB554_16;
	setp.lt.s32 	%p31, %r2, 1;
	bar.sync 	0;
	@%p31 bra 	$L__BB554_90;
	mov.b32 	%r499, 0;
$L__BB554_19:
	setp.ge.s32 	%p32, %r5, %r14;
	add.s32 	%r91, %r499, %r4;
	shl.b32 	%r296, %r91, 5;
	or.b32  	%r297, %r296, %r13;
	add.s32 	%r298, %r297, %r12;
	shl.b32 	%r299, %r298, 2;
	mov.u32 	%r300, _ZZ9cuda_gemmIiLi128ELi4ELi1ELi32ELi64ELi64ELi64ELi1ELi0EEviiiPT_S1_S1_iiiE3Ash;
	add.s32 	%r301, %r300, %r299;
	ld.shared.u32 	%r92, [%r301];
	add.s32 	%r302, %r297, %r17;
	shl.b32 	%r303, %r302, 2;
	add.s32 	%r304, %r300, %r303;
	ld.shared.u32 	%r93, [%r304];
	add.s32 	%r305, %r297, %r18;
	shl.b32 	%r306, %r305, 2;
	add.s32 	%r307, %r300, %r306;
	ld.shared.u32 	%r94, [%r307];
	add.s32 	%r308, %r297, %r19;
	shl.b32 	%r309, %r308, 2;
	add.s32 	%r310, %r300, %r309;
	ld.shared.u32 	%r95, [%r310];
	add.s32 	%r311, %r297, %r20;
	shl.b32 	%r312, %r311, 2;
	add.s32 	%r313, %r300, %r312;
	ld.shared.u32 	%r96, [%r313];
	add.s32 	%r314, %r297, %r21;
	shl.b32 	%r315, %r314, 2;
	add.s32 	%r316, %r300, %r315;
	ld.shared.u32 	%r97, [%r316];
	add.s32 	%r317, %r297, %r22;
	shl.b32 	%r318, %r317, 2;
	add.s32 	%r319, %r300, %r318;
	ld.shared.u32 	%r98, [%r319];
	add.s32 	%r320, %r297, %r23;
	shl.b32 	%r321, %r320, 2;
	add.s32 	%r322, %r300, %r321;
	ld.shared.u32 	%r99, [%r322];
	add.s32 	%r323, %r297, %r24;
	shl.b32 	%r324, %r323, 2;
	add.s32 	%r325, %r300, %r324;
	ld.shared.u32 	%r100, [%r325];
	add.s32 	%r326, %r297, %r25;
	shl.b32 	%r327, %r326, 2;
	add.s32 	%r328, %r300, %r327;
	ld.shared.u32 	%r101, [%r328];
	add.s32 	%r329, %r297, %r26;
	shl.b32 	%r330, %r329, 2;
	add.s32 	%r331, %r300, %r330;
	ld.shared.u32 	%r102, [%r331];
	add.s32 	%r332, %r297, %r27;
	shl.b32 	%r333, %r332, 2;
	add.s32 	%r334, %r300, %r333;
	ld.shared.u32 	%r103, [%r334];
	add.s32 	%r335, %r297, %r28;
	shl.b32 	%r336, %r335, 2;
	add.s32 	%r337, %r300, %r336;
	ld.shared.u32 	%r104, [%r337];
	add.s32 	%r338, %r297, %r29;
	shl.b32 	%r339, %r338, 2;
	add.s32 	%r340, %r300, %r339;
	ld.shared.u32 	%r105, [%r340];
	add.s32 	%r341, %r297, %r30;
	shl.b32 	%r342, %r341, 2;
	add.s32 	%r343, %r300, %r342;
	ld.shared.u32 	%r106, [%r343];
	add.s32 	%r344, %r297, %r31;
	shl.b32 	%r345, %r344, 2;
	add.s32 	%r346, %r300, %r345;
	ld.shared.u32 	%r107, [%r346];
	@%p32 bra 	$L__BB554_89;
	mov.u32 	%r500, %r5;
$L__BB554_21:
	setp.gt.u32 	%p33, %r189, 64;
	mov.u32 	%r347, _ZZ9cuda_gemmIiLi128ELi4ELi1ELi32ELi64ELi64ELi64ELi1ELi0EEviiiPT_S1_S1_iiiE11kron_fac_sh;
	mad.lo.s32 	%r109, %r500, 132, %r347;
	add.s32 	%r349, %r109, %r348;
	ld.shared.u32 	%r110, [%r349];
	@%p33 bra 	$L__BB554_54;
	setp.eq.s32 	%p50, %r189, 0;
	mov.b32 	%r502, 0;
	@%p50 bra 	$L__BB554_24;
	shfl.sync.idx.b32	%r400|%p51, %r110, %r48, 31, -1;
	mul.lo.s32 	%r502, %r400, %r92;
$L__BB554_24:
	setp.lt.s32 	%p52, %r189, 2;
	@%p52 bra 	$L__BB554_26;
	shfl.sync.idx.b32	%r401|%p53, %r110, %r49, 31, -1;
	mad.lo.s32 	%r502, %r401, %r93, %r502;
$L__BB554_26:
	setp.lt.s32 	%p54, %r189, 3;
	@%p54 bra 	$L__BB554_28;
	shfl.sync.idx.b32	%r402|%p55, %r110, %r50, 31, -1;
	mad.lo.s32 	%r502, %r402, %r94, %r502;
$L__BB554_28:
	setp.lt.s32 	%p56, %r189, 4;
	@%p56 bra 	$L__BB554_30;
	shfl.sync.idx.b32	%r403|%p57, %r110, %r51, 31, -1;
	mad.lo.s32 	%r502, %r403, %r95, %r502;
$L__BB554_30:
	setp.lt.s32 	%p58, %r189, 5;
	@%p58 bra 	$L__BB554_32;
	shfl.sync.idx.b32	%r404|%p59, %r110, %r52, 31, -1;
	mad.lo.s32 	%r502, %r404, %r96, %r502;
$L__BB554_32:
	setp.lt.s32 	%p60, %r189, 6;
	@%p60 bra 	$L__BB554_34;
	shfl.sync.idx.b32	%r405|%p61, %r110, %r53, 31, -1;
	mad.lo.s32 	%r502, %r405, %r97, %r502;
$L__BB554_34:
	setp.lt.s32 	%p62, %r189, 7;
	@%p62 bra 	$L__BB554_36;
	shfl.sync.idx.b32	%r406|%p63, %r110, %r54, 31, -1;
	mad.lo.s32 	%r502, %r406, %r98, %r502;
$L__BB554_36:
	setp.lt.s32 	%p64, %r189, 8;
	@%p64 bra 	$L__BB554_38;
	shfl.sync.idx.b32	%r407|%p65, %r110, %r55, 31, -1;
	mad.lo.s32 	%r502, %r407, %r99, %r502;
$L__BB554_38:
	setp.lt.s32 	%p66, %r189, 9;
	@%p66 bra 	$L__BB554_40;
	shfl.sync.idx.b32	%r408|%p67, %r110, %r56, 31, -1;
	mad.lo.s32 	%r502, %r408, %r100, %r502;
$L__BB554_40:
	setp.lt.s32 	%p68, %r189, 10;
	@%p68 bra 	$L__BB554_42;
	shfl.sync.idx.b32	%r409|%p69, %r110, %r57, 31, -1;
	mad.lo.s32 	%r502, %r409, %r101, %r502;
$L__BB554_42:
	setp.lt.s32 	%p70, %r189, 11;
	@%p70 bra 	$L__BB554_44;
	shfl.sync.idx.b32	%r410|%p71, %r110, %r58, 31, -1;
	mad.lo.s32 	%r502, %r410, %r102, %r502;
$L__BB554_44:
	setp.lt.s32 	%p72, %r189, 12;
	@%p72 bra 	$L__BB554_46;
	shfl.sync.idx.b32	%r411|%p73, %r110, %r59, 31, -1;
	mad.lo.s32 	%r502, %r411, %r103, %r502;
$L__BB554_46:
	setp.lt.s32 	%p74, %r189, 13;
	@%p74 bra 	$L__BB554_48;
	shfl.sync.idx.b32	%r412|%p75, %r110, %r60, 31, -1;
	mad.lo.s32 	%r502, %r412, %r104, %r502;
$L__BB554_48:
	setp.lt.s32 	%p76, %r189, 14;
	@%p76 bra 	$L__BB554_50;
	shfl.sync.idx.b32	%r413|%p77, %r110, %r61, 31, -1;
	mad.lo.s32 	%r502, %r413, %r105, %r502;
$L__BB554_50:
	setp.lt.s32 	%p78, %r189, 15;
	@%p78 bra 	$L__BB554_52;
	shfl.sync.idx.b32	%r414|%p79, %r110, %r62, 31, -1;
	mad.lo.s32 	%r502, %r414, %r106, %r502;
$L__BB554_52:
	setp.lt.s32 	%p80, %r189, 16;
	@%p80 bra 	$L__BB554_86;
	shfl.sync.idx.b32	%r415|%p81, %r110, %r63, 31, -1;
	mad.lo.s32 	%r502, %r415, %r107, %r502;
	bra.uni 	$L__BB554_86;
$L__BB554_54:
	setp.lt.s32 	%p34, %r189, 1;
	mov.b32 	%r502, 0;
	@%p34 bra 	$L__BB554_56;
	add.s32 	%r352, %r109, %r351;
	ld.shared.u32 	%r353, [%r352];
	mul.lo.s32 	%r502, %r353, %r92;
$L__BB554_56:
	setp.lt.s32 	%p35, %r189, 2;
	@%p35 bra 	$L__BB554_58;
	add.s32 	%r355, %r109, %r354;
	ld.shared.u32 	%r356, [%r355];
	mad.lo.s32 	%r502, %r356, %r93, %r502;
$L__BB554_58:
	setp.lt.s32 	%p36, %r189, 3;
	@%p36 bra 	$L__BB554_60;
	add.s32 	%r358, %r109, %r357;
	ld.shared.u32 	%r359, [%r358];
	mad.lo.s32 	%r502, %r359, %r94, %r502;
$L__BB554_60:
	setp.lt.s32 	%p37, %r189, 4;
	@%p37 bra 	$L__BB554_62;
	add.s32 	%r361, %r109, %r360;
	ld.shared.u32 	%r362, [%r361];
	mad.lo.s32 	%r502, %r362, %r95, %r502;
$L__BB554_62:
	setp.lt.s32 	%p38, %r189, 5;
	@%p38 bra 	$L__BB554_64;
	add.s32 	%r364, %r109, %r363;
	ld.shared.u32 	%r365, [%r364];
	mad.lo.s32 	%r502, %r365, %r96, %r502;
$L__BB554_64:
	setp.lt.s32 	%p39, %r189, 6;
	@%p39 bra 	$L__BB554_66;
	add.s32 	%r367, %r109, %r366;
	ld.shared.u32 	%r368, [%r367];
	mad.lo.s32 	%r502, %r368, %r97, %r502;
$L__BB554_66:
	setp.lt.s32 	%p40, %r189, 7;
	@%p40 bra 	$L__BB554_68;
	add.s32 	%r370, %r109, %r369;
	ld.shared.u32 	%r371, [%r370];
	mad.lo.s32 	%r502, %r371, %r98, %r502;
$L__BB554_68:
	setp.lt.s32 	%p41, %r189, 8;
	@%p41 bra 	$L__BB554_70;
	add.s32 	%r373, %r109, %r372;
	ld.shared.u32 	%r374, [%r373];
	mad.lo.s32 	%r502, %r374, %r99, %r502;
$L__BB554_70:
	setp.lt.s32 	%p42, %r189, 9;
	@%p42 bra 	$L__BB554_72;
	add.s32 	%r376, %r109, %r375;
	ld.shared.u32 	%r377, [%r376];
	mad.lo.s32 	%r502, %r377, %r100, %r502;
$L__BB554_72:
	setp.lt.s32 	%p43, %r189, 10;
	@%p43 bra 	$L__BB554_74;
	add.s32 	%r379, %r109, %r378;
	ld.shared.u32 	%r380, [%r379];
	mad.lo.s32 	%r502, %r380, %r101, %r502;
$L__BB554_74:
	setp.lt.s32 	%p44, %r189, 11;
	@%p44 bra 	$L__BB554_76;
	add.s32 	%r382, %r109, %r381;
	ld.shared.u32 	%r383, [%r382];
	mad.lo.s32 	%r502, %r383, %r102, %r502;
$L__BB554_76:
	setp.lt.s32 	%p45, %r189, 12;
	@%p45 bra 	$L__BB554_78;
	add.s32 	%r385, %r109, %r384;
	ld.shared.u32 	%r386, [%r385];
	mad.lo.s32 	%r502, %r386, %r103, %r502;
$L__BB554_78:
	setp.lt.s32 	%p46, %r189, 13;
	@%p46 bra 	$L__BB554_80;
	add.s32 	%r388, %r109, %r387;
	ld.shared.u32 	%r389, [%r388];
	mad.lo.s32 	%r502, %r389, %r104, %r502;
$L__BB554_80:
	setp.lt.s32 	%p47, %r189, 14;
	@%p47 bra 	$L__BB554_82;
	add.s32 	%r391, %r109, %r390;
	ld.shared.u32 	%r392, [%r391];
	mad.lo.s32 	%r502, %r392, %r105, %r502;
$L__BB554_82:
	setp.lt.s32 	%p48, %r189, 15;
	@%p48 bra 	$L__BB554_84;
	add.s32 	%r394, %r109, %r393;
	ld.shared.u32 	%r395, [%r394];
	mad.lo.s32 	%r502, %r395, %r106, %r502;
$L__BB554_84:
	setp.lt.s32 	%p49, %r189, 16;
	@%p49 bra 	$L__BB554_86;
	add.s32 	%r397, %r109, %r396;
	ld.shared.u32 	%r398, [%r397];
	mad.lo.s32 	%r502, %r398, %r107, %r502;
$L__BB554_86:
	setp.ne.s32 	%p82, %r7, 0;
	add.s32 	%r416, %r500, %r85;
	mad.lo.s32 	%r174, %r416, %r2, %r91;
	shfl.sync.down.b32	%r417|%p83, %r502, 1, 7711, -1;
	add.s32 	%r175, %r417, %r502;
	@%p82 bra 	$L__BB554_88;
	shl.b32 	%r418, %r174, 2;
	mov.u32 	%r419, _ZZ9cuda_gemmIiLi128ELi4ELi1ELi32ELi64ELi64ELi64ELi1ELi0EEviiiPT_S1_S1_iiiE3Csh;
	add.s32 	%r420, %r419, %r418;
	ld.shared.u32 	%r421, [%r420];
	add.s32 	%r422, %r421, %r175;
	st.shared.u32 	[%r420], %r422;
$L__BB554_88:
	add.s32 	%r500, %r500, %r64;
	setp.lt.s32 	%p84, %r500, %r14;
	@%p84 bra 	$L__BB554_21;
$L__BB554_89:
	add.s32 	%r499, %r499, %r3;
	setp.lt.s32 	%p85, %r499, %r2;
	@%p85 bra 	$L__BB554_19;
$L__BB554_90:
	add.s32 	%r497, %r85, 16;
	setp.lt.u32 	%p86, %r85, 48;
	@%p86 bra 	$L__BB554_15;
	mov.b32 	%r495, 32;
	mov.pred 	%p95, 0;
	@%p1 bra 	$L__BB554_11;
	setp.gt.u32 	%p88, %r1, 7;
	bar.sync 	0;
	@%p88 bra 	$L__BB554_99;
	ld.param.u64 	%rd27, [_Z9cuda_gemmIiLi128ELi4ELi1ELi32ELi64ELi64ELi64ELi1ELi0EEviiiPT_S1_S1_iii_param_5];
	cvta.to.global.u64 	%rd3, %rd27;
	shl.b32 	%r179, %r491, 5;
	shl.b32 	%r532, %r1, 2;
	and.b32  	%r424, %r16, 3;
	setp.eq.s32 	%p89, %r424, 3;
	@%p89 bra 	$L__BB554_97;
	add.s32 	%r181, %r532, %r8;
	and.b32  	%r425, %r16, 3;
	setp.eq.s32 	%p90, %r425, 0;
	add.s32 	%r426, %r179, %r532;
	mul.wide.s32 	%rd11, %r426, 4;
	add.s64 	%rd12, %rd3, %rd11;
	shl.b32 	%r427, %r1, 2;
	mov.u32 	%r428, _ZZ9cuda_gemmIiLi128ELi4ELi1ELi32ELi64ELi64ELi64ELi1ELi0EEviiiPT_S1_S1_iiiE3Csh;
	add.s32 	%r429, %r428, %r427;
	mad.lo.s32 	%r430, %r1, 12, %r429;
	ld.shared.v4.u32 	{%r431, %r432, %r433, %r434}, [%r430];
	st.global.v4.u32 	[%rd12], {%r431, %r432, %r433, %r434};
	mov.u32 	%r532, %r181;
	@%p90 bra 	$L__BB554_97;
	add.s32 	%r532, %r181, %r8;
	and.b32  	%r435, %r16, 3;
	setp.eq.s32 	%p91, %r435, 1;
	add.s32 	%r436, %r179, %r181;
	mul.wide.s32 	%rd13, %r436, 4;
	add.s64 	%rd14, %rd3, %rd13;
	shl.b32 	%r437, %r1, 2;
	mov.u32 	%r438, _ZZ9cuda_gemmIiLi128ELi4ELi1ELi32ELi64ELi64ELi64ELi1ELi0EEviiiPT_S1_S1_iiiE3Csh;
	add.s32 	%r439, %r438, %r437;
	mad.lo.s32 	%r440, %r1, 12, %r439;
	shl.b32 	%r441, %r8, 2;
	add.s32 	%r442, %r440, %r441;
	ld.shared.v4.u32 	{%r443, %r444, %r445, %r446}, [%r442];
	st.global.v4.u32 	[%rd14], {%r443, %r444, %r445, %r446};
	@%p91 bra 	$L__BB554_97;
	add.s32 	%r183, %r532, %r8;
	add.s32 	%r447, %r179, %r532;
	mul.wide.s32 	%rd15, %r447, 4;
	add.s64 	%rd16, %rd3, %rd15;
	shl.b32 	%r448, %r1, 2;
	mov.u32 	%r449, _ZZ9cuda_gemmIiLi128ELi4ELi1ELi32ELi64ELi64ELi64ELi1ELi0EEviiiPT_S1_S1_iiiE3Csh;
	add.s32 	%r450, %r449, %r448;
	mad.lo.s32 	%r451, %r1, 12, %r450;
	shl.b32 	%r452, %r8, 2;
	add.s32 	%r453, %r451, %r452;
	add.s32 	%r454, %r453, %r452;
	ld.shared.v4.u32 	{%r455, %r456, %r457, %r458}, [%r454];
	st.global.v4.u32 	[%rd16], {%r455, %r456, %r457, %r458};
	mov.u32 	%r532, %r183;
$L__BB554_97:
	setp.lt.u32 	%p92, %r16, 3;
	@%p92 bra 	$L__BB554_99;
$L__BB554_98:
	add.s32 	%r459, %r179, %r532;
	mul.wide.s32 	%rd17, %r459, 4;
	add.s64 	%rd18, %rd3, %rd17;
	shl.b32 	%r460, %r532, 2;
	mov.u32 	%r461, _ZZ9cuda_gemmIiLi128ELi4ELi1ELi32ELi64ELi64ELi64ELi1ELi0EEviiiPT_S1_S1_iiiE3Csh;
	add.s32 	%r462, %r461, %r460;
	ld.shared.v4.u32 	{%r463, %r464, %r465, %r466}, [%r462];
	st.global.v4.u32 	[%rd18], {%r463, %r464, %r465, %r466};
	add.s32 	%r467, %r532, %r8;
	add.s32 	%r468, %r179, %r467;
	mul.wide.s32 	%rd19, %r468, 4;
	add.s64 	%rd20, %rd3, %rd19;
	shl.b32 	%r469, %r8, 2;
	add.s32 	%r470, %r462, %r469;
	ld.shared.v4.u32 	{%r471, %r472, %r473, %r474}, [%r470];
	st.global.v4.u32 	[%rd20], {%r471, %r472, %r473, %r474};
	add.s32 	%r475, %r467, %r8;
	add.s32 	%r476, %r179, %r475;
	mul.wide.s32 	%rd21, %r476, 4;
	add.s64 	%rd22, %rd3, %rd21;
	add.s32 	%r477, %r470, %r469;
	ld.shared.v4.u32 	{%r478, %r479, %r480, %r481}, [%r477];
	st.global.v4.u32 	[%rd22], {%r478, %r479, %r480, %r481};
	add.s32 	%r482, %r475, %r8;
	add.s32 	%r483, %r179, %r482;
	mul.wide.s32 	%rd23, %r483, 4;
	add.s64 	%rd24, %rd3, %rd23;
	add.s32 	%r484, %r477, %r469;
	ld.shared.v4.u32 	{%r485, %r486, %r487, %r488}, [%r484];
	st.global.v4.u32 	[%rd24], {%r485, %r486, %r487, %r488};
	add.s32 	%r532, %r482, %r8;
	setp.lt.u32 	%p93, %r532, 32;
	@%p93 bra 	$L__BB554_98;
$L__BB554_99:
	mov.u32 	%r489, %nctaid.y;
	add.s32 	%r491, %r491, %r489;
	shl.b32 	%r490, %r489, 2;
	setp.lt.u32 	%p94, %r491, %r490;
	@%p94 bra 	$L__BB554_2;
$L__BB554_100:
	ret;

}
	// .globl	_Z9cuda_gemmIiLi128ELi4ELi1ELi32ELi64ELi64ELi64ELi1ELi1EEviiiPT_S1_S1_iii
.visible .entry _Z9cuda_gemmIiLi128ELi4ELi1ELi32ELi64ELi64ELi64ELi1ELi1EEviiiPT_S1_S1_iii(
	.param .u32 _Z9cuda_gemmIiLi128ELi4ELi1ELi32ELi64ELi64ELi64ELi1ELi1EEviiiPT_S1_S1_iii_param_0,
	.param .u32 _Z9cuda_gemmIiLi128ELi4ELi1ELi32ELi64ELi64ELi64ELi1ELi1EEviiiPT_S1_S1_iii_param_1,
	.param .u32 _Z9cuda_gemmIiLi128ELi4ELi1ELi32ELi64ELi64ELi64ELi1ELi1EEviiiPT_S1_S1_iii_param_2,
	.param .u64 .ptr .align 1 _Z9cuda_gemmIiLi128ELi4ELi1ELi32ELi64ELi64ELi64ELi1ELi1EEviiiPT_S1_S1_iii_param_3,
	.param .u64 .ptr .align 1 _Z9cuda_gemmIiLi128ELi4ELi1ELi32ELi64ELi64ELi64ELi1ELi1EEviiiPT_S1_S1_iii_param_4,
	.param .u64 .ptr .align 1 _Z9cuda_gemmIiLi128ELi4ELi1ELi32ELi64ELi64ELi64ELi1ELi1EEviiiPT_S1_S1_iii_param_5,
	.param .u32 _Z9cuda_gemmIiLi128ELi4ELi1ELi32ELi64ELi64ELi64ELi1ELi1EEviiiPT_S1_S1_iii_param_6,
	.param .u32 _Z9cuda_gemmIiLi128ELi4ELi1ELi32ELi64ELi64ELi64ELi1ELi1EEviiiPT_S1_S1_iii_param_7,
	.param .u32 _Z9cuda_gemmIiLi128ELi4ELi1ELi32ELi64ELi64ELi64ELi1ELi1EEviiiPT_S1_S1_iii_param_8
)
.maxntid 128
{
	.reg .pred 	%p<17>;
	.reg .b32 	%r<110>;
	.reg .b64 	%rd<17>;
	// demoted variable
	.shared .align 128 .b8 _ZZ9cuda_gemmIiLi128ELi4ELi1ELi32ELi64ELi64ELi64ELi1ELi1EEviiiPT_S1_S1_iiiE3Csh[128];
	ld.param.u64 	%rd2, [_Z9cuda_gemmIiLi128ELi4ELi1ELi32ELi64ELi64ELi64ELi1ELi1EEviiiPT_S1_S1_iii_param_5];
	cvta.to.global.u64 	%rd1, %rd2;
	mov.u32 	%r104, %ctaid.y;
	mov.u32 	%r2, %nctaid.y;
	shl.b32 	%r3, %r2, 2;
	setp.ge.u32 	%p1, %r104, %r3;
	@%p1 bra 	$L__BB555_18;
	mov.u32 	%r4, %tid.x;
	mov.u32 	%r37, %ntid.x;
	shl.b32 	%r5, %r4, 2;
	shl.b32 	%r6, %r37, 2;
	add.s32 	%r7, %r4, %r37;
	max.u32 	%r38, %r7, 32;
	setp.lt.u32 	%p2, %r7, 32;
	selp.u32 	%r39, 1, 0, %p2;
	add.s32 	%r40, %r7, %r39;
	sub.s32 	%r41, %r38, %r40;
	div.u32 	%r42, %r41, %r37;
	add.s32 	%r8, %r42, %r39;
	add.s32 	%r9, %r5, %r6;
	max.u32 	%r43, %r9, 32;
	setp.lt.u32 	%p3, %r9, 32;
	selp.u32 	%r44, 1, 0, %p3;
	or.b32  	%r45, %r9, %r44;
	sub.s32 	%r46, %r43, %r45;
	div.u32 	%r47, %r46, %r6;
	add.s32 	%r10, %r47, %r44;
	and.b32  	%r11, %r8, 3;
	mov.u32 	%r48, _ZZ9cuda_gemmIiLi128ELi4ELi1ELi32ELi64ELi64ELi64ELi1ELi1EEviiiPT_S1_S1_iiiE3Csh;
	add.s32 	%r12, %r48, %r5;
	add.s32 	%r13, %r12, %r6;
	add.s32 	%r14, %r7, %r37;
	add.s32 	%r15, %r14, %r37;
	and.b32  	%r16, %r10, 3;
	mad.lo.s32 	%r17, %r4, 12, %r12;
	shl.b32 	%r21, %r37, 4;
	add.s32 	%r18, %r17, %r21;
	add.s32 	%r19, %r9, %r6;
	add.s32 	%r20, %r18, %r21;
	shl.b32 	%r22, %r37, 3;
	mul.lo.s32 	%r23, %r37, 12;
$L__BB555_2:
	setp.gt.u32 	%p4, %r4, 31;
	@%p4 bra 	$L__BB555_10;
	setp.eq.s32 	%p5, %r11, 3;
	mov.u32 	%r105, %r4;
	@%p5 bra 	$L__BB555_7;
	setp.eq.s32 	%p6, %r11, 0;
	mov.b32 	%r49, 0;
	st.shared.u32 	[%r12], %r49;
	mov.u32 	%r105, %r7;
	@%p6 bra 	$L__BB555_7;
	setp.eq.s32 	%p7, %r11, 1;
	mov.b32 	%r50, 0;
	st.shared.u32 	[%r13], %r50;
	mov.u32 	%r105, %r14;
	@%p7 bra 	$L__BB555_7;
	add.s32 	%r51, %r13, %r6;
	mov.b32 	%r52, 0;
	st.shared.u32 	[%r51], %r52;
	mov.u32 	%r105, %r15;
$L__BB555_7:
	setp.lt.u32 	%p8, %r8, 3;
	@%p8 bra 	$L__BB555_10;
	shl.b32 	%r53, %r105, 2;
	mov.u32 	%r54, _ZZ9cuda_gemmIiLi128ELi4ELi1ELi32ELi64ELi64ELi64ELi1ELi1EEviiiPT_S1_S1_iiiE3Csh;
	add.s32 	%r106, %r54, %r53;
$L__BB555_9:
	mov.b32 	%r55, 0;
	st.shared.u32 	[%r106], %r55;
	add.s32 	%r56, %r106, %r6;
	st.shared.u32 	[%r56], %r55;
	add.s32 	%r57, %r106, %r22;
	st.shared.u32 	[%r57], %r55;
	add.s32 	%r58, %r106, %r23;
	st.shared.u32 	[%r58], %r55;
	add.s32 	%r105, %r105, %r6;
	add.s32 	%r106, %r106, %r21;
	setp.lt.u32 	%p9, %r105, 32;
	@%p9 bra 	$L__BB555_9;
$L__BB555_10:
	setp.gt.u32 	%p10, %r4, 7;
	bar.sync 	0;
	bar.sync 	0;
	bar.sync 	0;
	bar.sync 	0;
	bar.sync 	0;
	bar.sync 	0;
	bar.sync 	0;
	bar.sync 	0;
	bar.sync 	0;
	@%p10 bra 	$L__BB555_17;
	setp.eq.s32 	%p11, %r16, 3;
	shl.b32 	%r31, %r104, 5;
	mov.u32 	%r108, %r5;
	@%p11 bra 	$L__BB555_15;
	setp.eq.s32 	%p12, %r16, 0;
	add.s32 	%r59, %r31, %r5;
	mul.wide.s32 	%rd3, %r59, 4;
	add.s64 	%rd4, %rd1, %rd3;
	ld.shared.v4.u32 	{%r60, %r61, %r62, %r63}, [%r17];
	st.global.v4.u32 	[%rd4], {%r60, %r61, %r62, %r63};
	mov.u32 	%r108, %r9;
	@%p12 bra 	$L__BB555_15;
	setp.eq.s32 	%p13, %r16, 1;
	add.s32 	%r64, %r31, %r9;
	mul.wide.s32 	%rd5, %r64, 4;
	add.s64 	%rd6, %rd1, %rd5;
	ld.shared.v4.u32 	{%r65, %r66, %r67, %r68}, [%r18];
	st.global.v4.u32 	[%rd6], {%r65, %r66, %r67, %r68};
	mov.u32 	%r108, %r19;
	@%p13 bra 	$L__BB555_15;
	add.s32 	%r108, %r19, %r6;
	add.s32 	%r69, %r31, %r19;
	mul.wide.s32 	%rd7, %r69, 4;
	add.s64 	%rd8, %rd1, %rd7;
	ld.shared.v4.u32 	{%r70, %r71, %r72, %r73}, [%r20];
	st.global.v4.u32 	[%rd8], {%r70, %r71, %r72, %r73};
$L__BB555_15:
	setp.lt.u32 	%p14, %r10, 3;
	@%p14 bra 	$L__BB555_17;
$L__BB555_16:
	add.s32 	%r74, %r31, %r108;
	mul.wide.s32 	%rd9, %r74, 4;
	add.s64 	%rd10, %rd1, %rd9;
	shl.b32 	%r75, %r108, 2;
	mov.u32 	%r76, _ZZ9cuda_gemmIiLi128ELi4ELi1ELi32ELi64ELi64ELi64ELi1ELi1EEviiiPT_S1_S1_iiiE3Csh;
	add.s32 	%r77, %r76, %r75;
	ld.shared.v4.u32 	{%r78, %r79, %r80, %r81}, [%r77];
	st.global.v4.u32 	[%rd10], {%r78, %r79, %r80, %r81};
	add.s32 	%r82, %r108, %r6;
	add.s32 	%r83, %r31, %r82;
	mul.wide.s32 	%rd11, %r83, 4;
	add.s64 	%rd12, %rd1, %rd11;
	shl.b32 	%r84, %r6, 2;
	add.s32 	%r85, %r77, %r84;
	ld.shared.v4.u32 	{%r86, %r87, %r88, %r89}, [%r85];
	st.global.v4.u32 	[%rd12], {%r86, %r87, %r88, %r89};
	add.s32 	%r90, %r82, %r6;
	add.s32 	%r91, %r31, %r90;
	mul.wide.s32 	%rd13, %r91, 4;
	add.s64 	%rd14, %rd1, %rd13;
	add.s32 	%r92, %r85, %r84;
	ld.shared.v4.u32 	{%r93, %r94, %r95, %r96}, [%r92];
	st.global.v4.u32 	[%rd14], {%r93, %r94, %r95, %r96};
	add.s32 	%r97, %r90, %r6;
	add.s32 	%r98, %r31, %r97;
	mul.wide.s32 	%rd15, %r98, 4;
	add.s64 	%rd16, %rd1, %rd15;
	add.s32 	%r99, %r92, %r84;
	ld.shared.v4.u32 	{%r100, %r101, %r102, %r103}, [%r99];
	st.global.v4.u32 	[%rd16], {%r100, %r101, %r102, %r103};
	add.s32 	%r108, %r97, %r6;
	setp.lt.u32 	%p15, %r108, 32;
	@%p15 bra 	$L__BB555_16;
$L__BB555_17:
	add.s32 	%r104, %r104, %r2;
	setp.lt.u32 	%p16, %r104, %r3;
	@%p16 bra 	$L__BB555_2;
$L__BB555_18:
	ret;

}
	// .globl	_Z9cuda_gemmIiLi128ELi4ELi1ELi32ELi128ELi128ELi64ELi0ELi0EEviiiPT_S1_S1_iii
.visible .entry _Z9cuda_gemmIiLi128ELi4ELi1ELi32ELi128ELi128ELi64ELi0ELi0EEviiiPT_S1_S1_iii(
	.param .u32 _Z9cuda_gemmIiLi128ELi4ELi1ELi32ELi128ELi128ELi64ELi0ELi0EEviiiPT_S1_S1_iii_param_0,
	.param .u32 _Z9cuda_gemmIiLi128ELi4ELi1ELi32ELi128ELi128ELi64ELi0ELi0EEviiiPT_S1_S1_iii_param_1,
	.param .u32 _Z9cuda_gemmIiLi128ELi4ELi1ELi32ELi128ELi128ELi64ELi0ELi0EEviiiPT_S1_S1_iii_param_2,
	.param .u64 .ptr .align 1 _Z9cuda_gemmIiLi128ELi4ELi1ELi32ELi128ELi128ELi64ELi0ELi0EEviiiPT_S1_S1_iii_param_3,
	.param .u64 .ptr .align 1 _Z9cuda_gemmIiLi128ELi4ELi1ELi32ELi128ELi128ELi64ELi0ELi0EEviiiPT_S1_S1_iii_param_4,
	.param .u64 .ptr .align 1 _Z9cuda_gemmIiLi128ELi4ELi1ELi32ELi128ELi128ELi64ELi0ELi0EEviiiPT_S1_S1_iii_param_5,
	.param .u32 _Z9cuda_gemmIiLi128ELi4ELi1ELi32ELi128ELi128ELi64ELi0ELi0EEviiiPT_S1_S1_iii_param_6,
	.param .u32 _Z9cuda_gemmIiLi128ELi4ELi1ELi32ELi128ELi128ELi64ELi0ELi0EEviiiPT_S1_S1_iii_param_7,
	.param .u32 _Z9cuda_gemmIiLi128ELi4ELi1ELi32ELi128ELi128ELi64ELi0ELi0EEviiiPT_S1_S1_iii_param_8
)
.maxntid 128
{
	.reg .pred 	%p<95>;
	.reg .b16 	%rs<3>;
	.reg .b32 	%r<546>;
	.reg .b64 	%rd<26>;
	// demoted variable
	.shared .align 128 .b8 _ZZ9cuda_gemmIiLi128ELi4ELi1ELi32ELi128ELi128ELi64ELi0ELi0EEviiiPT_S1_S1_iiiE11kron_fac_sh[2112];
	// demoted variable
	.shared .align 128 .b8 _ZZ9cuda_gemmIiLi128ELi4ELi1ELi32ELi128ELi128ELi64ELi0ELi0EEviiiPT_S1_S1_iiiE3Ash[32];
	// demoted variable
	.shared .align 128 .b8 _ZZ9cuda_gemmIiLi128ELi4ELi1ELi32ELi128ELi128ELi64ELi0ELi0EEviiiPT_S1_S1_iiiE3Csh[64];
	ld.param.u64 	%rd4, [_Z9cuda_gemmIiLi128ELi4ELi1ELi32ELi128ELi128ELi64ELi0ELi0EEviiiPT_S1_S1_iii_param_3];
	ld.param.u64 	%rd5, [_Z9cuda_gemmIiLi128ELi4ELi1ELi32ELi128ELi128ELi64ELi0ELi0EEviiiPT_S1_S1_iii_param_4];
	ld.param.u32 	%r194, [_Z9cuda_gemmIiLi128ELi4ELi1ELi32ELi128ELi128ELi64ELi0ELi0EEviiiPT_S1_S1_iii_param_6];
	ld.param.u32 	%r195, [_Z9cuda_gemmIiLi128ELi4ELi1ELi32ELi128ELi128ELi64ELi0ELi0EEviiiPT_S1_S1_iii_param_7];
	mov.u32 	%r1, %tid.x;
	div.s32 	%r2, 32, %r195;
	shl.b32 	%r3, %r2, 1;
	div.u32 	%r5, %r1, %r3;
	mul.lo.s32 	%r196, %r5, %r3;
	sub.s32 	%r197, %r1, %r196;
	shr.u32 	%r4, %r197, 1;
	mov.u32 	%r503, %ctaid.y;
	mov.u32 	%r198, %nctaid.y;
	shl.b32 	%r199, %r198, 2;
	setp.ge.u32 	%p2, %r503, %r199;
	@%p2 bra 	$L__BB556_100;
	ld.param.u32 	%r500, [_Z9cuda_gemmIiLi128ELi4ELi1ELi32ELi128ELi128ELi64ELi0ELi0EEviiiPT_S1_S1_iii_param_2];
	and.b32  	%r7, %r1, 1;
	mov.u32 	%r200, %ctaid.x;
	shr.u32 	%r201, %r200, 1;
	and.b32  	%r202, %r200, 1;
	mov.u32 	%r203, %ntid.x;
	shl.b32 	%r8, %r203, 2;
	shl.b32 	%r204, %r200, 6;
	and.b32  	%r205, %r204, 64;
	and.b32  	%r206, %r1, 15;
	or.b32  	%r9, %r205, %r206;
	mov.u32 	%r207, _ZZ9cuda_gemmIiLi128ELi4ELi1ELi32ELi128ELi128ELi64ELi0ELi0EEviiiPT_S1_S1_iiiE11kron_fac_sh;
	mad.lo.s32 	%r10, %r206, 132, %r207;
	shr.u32 	%r11, %r203, 4;
	and.b32  	%r12, %r4, 15;
	shl.b32 	%r208, %r1, 4;
	and.b32  	%r13, %r208, 16;
	min.s32 	%r14, %r194, 16;
	shr.u32 	%r209, %r500, 31;
	add.s32 	%r210, %r500, %r209;
	shr.s32 	%r211, %r210, 1;
	mul.lo.s32 	%r212, %r211, %r202;
	mad.lo.s32 	%r15, %r2, %r201, %r212;
	add.s32 	%r213, %r1, %r203;
	max.u32 	%r214, %r213, 16;
	setp.lt.u32 	%p3, %r213, 16;
	selp.u32 	%r215, 1, 0, %p3;
	add.s32 	%r216, %r213, %r215;
	sub.s32 	%r217, %r214, %r216;
	div.u32 	%r218, %r217, %r203;
	add.s32 	%r16, %r218, %r215;
	add.s32 	%r219, %r4, 1;
	and.b32  	%r17, %r219, 15;
	add.s32 	%r220, %r4, 2;
	and.b32  	%r18, %r220, 15;
	add.s32 	%r221, %r4, 3;
	and.b32  	%r19, %r221, 15;
	add.s32 	%r222, %r4, 4;
	and.b32  	%r20, %r222, 15;
	add.s32 	%r223, %r4, 5;
	and.b32  	%r21, %r223, 15;
	add.s32 	%r224, %r4, 6;
	and.b32  	%r22, %r224, 15;
	add.s32 	%r225, %r4, 7;
	and.b32  	%r23, %r225, 15;
	xor.b32  	%r24, %r12, 8;
	add.s32 	%r226, %r4, 9;
	and.b32  	%r25, %r226, 15;
	add.s32 	%r227, %r4, 10;
	and.b32  	%r26, %r227, 15;
	add.s32 	%r228, %r4, 11;
	and.b32  	%r27, %r228, 15;
	add.s32 	%r229, %r4, 12;
	and.b32  	%r28, %r229, 15;
	add.s32 	%r230, %r4, 13;
	and.b32  	%r29, %r230, 15;
	add.s32 	%r231, %r4, 14;
	and.b32  	%r30, %r231, 15;
	add.s32 	%r232, %r4, -1;
	and.b32  	%r31, %r232, 15;
	or.b32  	%r32, %r13, %r12;
	or.b32  	%r33, %r13, %r17;
	or.b32  	%r34, %r13, %r18;
	or.b32  	%r35, %r13, %r19;
	or.b32  	%r36, %r13, %r20;
	or.b32  	%r37, %r13, %r21;
	or.b32  	%r38, %r13, %r22;
	or.b32  	%r39, %r13, %r23;
	or.b32  	%r40, %r13, %r24;
	or.b32  	%r41, %r13, %r25;
	or.b32  	%r42, %r13, %r26;
	or.b32  	%r43, %r13, %r27;
	or.b32  	%r44, %r13, %r28;
	or.b32  	%r45, %r13, %r29;
	or.b32  	%r46, %r13, %r30;
	or.b32  	%r47, %r13, %r31;
	setp.lt.s32 	%p4, %r12, %r195;
	selp.b32 	%r233, 0, %r195, %p4;
	sub.s32 	%r48, %r12, %r233;
	add.s32 	%r234, %r12, 1;
	setp.lt.s32 	%p5, %r234, %r195;
	selp.b32 	%r235, 0, %r195, %p5;
	sub.s32 	%r49, %r234, %r235;
	add.s32 	%r236, %r12, 2;
	setp.lt.s32 	%p6, %r236, %r195;
	selp.b32 	%r237, 0, %r195, %p6;
	sub.s32 	%r50, %r236, %r237;
	add.s32 	%r238, %r12, 3;
	setp.lt.s32 	%p7, %r238, %r195;
	selp.b32 	%r239, 0, %r195, %p7;
	sub.s32 	%r51, %r238, %r239;
	add.s32 	%r240, %r12, 4;
	setp.lt.s32 	%p8, %r240, %r195;
	selp.b32 	%r241, 0, %r195, %p8;
	sub.s32 	%r52, %r240, %r241;
	add.s32 	%r242, %r12, 5;
	setp.lt.s32 	%p9, %r242, %r195;
	selp.b32 	%r243, 0, %r195, %p9;
	sub.s32 	%r53, %r242, %r243;
	add.s32 	%r244, %r12, 6;
	setp.lt.s32 	%p10, %r244, %r195;
	selp.b32 	%r245, 0, %r195, %p10;
	sub.s32 	%r54, %r244, %r245;
	add.s32 	%r246, %r12, 7;
	setp.lt.s32 	%p11, %r246, %r195;
	selp.b32 	%r247, 0, %r195, %p11;
	sub.s32 	%r55, %r246, %r247;
	add.s32 	%r248, %r12, 8;
	setp.lt.s32 	%p12, %r248, %r195;
	selp.b32 	%r249, 0, %r195, %p12;
	sub.s32 	%r56, %r248, %r249;
	add.s32 	%r250, %r12, 9;
	setp.lt.s32 	%p13, %r250, %r195;
	selp.b32 	%r251, 0, %r195, %p13;
	sub.s32 	%r57, %r250, %r251;
	add.s32 	%r252, %r12, 10;
	setp.lt.s32 	%p14, %r252, %r195;
	selp.b32 	%r253, 0, %r195, %p14;
	sub.s32 	%r58, %r252, %r253;
	add.s32 	%r254, %r12, 11;
	setp.lt.s32 	%p15, %r254, %r195;
	selp.b32 	%r255, 0, %r195, %p15;
	sub.s32 	%r59, %r254, %r255;
	add.s32 	%r256, %r12, 12;
	setp.lt.s32 	%p16, %r256, %r195;
	selp.b32 	%r257, 0, %r195, %p16;
	sub.s32 	%r60, %r256, %r257;
	add.s32 	%r258, %r12, 13;
	setp.lt.s32 	%p17, %r258, %r195;
	selp.b32 	%r259, 0, %r195, %p17;
	sub.s32 	%r61, %r258, %r259;
	add.s32 	%r260, %r12, 14;
	setp.lt.s32 	%p18, %r260, %r195;
	selp.b32 	%r261, 0, %r195, %p18;
	sub.s32 	%r62, %r260, %r261;
	add.s32 	%r262, %r12, 15;
	setp.lt.s32 	%p19, %r262, %r195;
	selp.b32 	%r263, 0, %r195, %p19;
	sub.s32 	%r63, %r262, %r263;
	cvt.u16.u32 	%rs1, %r3;
	div.s16 	%rs2, 128, %rs1;
	cvt.s32.s16 	%r64, %rs2;
	and.b32  	%r65, %r1, 31;
	cvta.to.global.u64 	%rd1, %rd5;
	cvta.to.global.u64 	%rd2, %rd4;
	shl.b32 	%r353, %r65, 2;
	shl.b32 	%r356, %r32, 2;
	shl.b32 	%r359, %r33, 2;
	shl.b32 	%r362, %r34, 2;
	shl.b32 	%r365, %r35, 2;
	shl.b32 	%r368, %r36, 2;
	shl.b32 	%r371, %r37, 2;
	shl.b32 	%r374, %r38, 2;
	shl.b32 	%r377, %r39, 2;
	shl.b32 	%r380, %r40, 2;
	shl.b32 	%r383, %r41, 2;
	shl.b32 	%r386, %r42, 2;
	shl.b32 	%r389, %r43, 2;
	shl.b32 	%r392, %r44, 2;
	shl.b32 	%r395, %r45, 2;
	shl.b32 	%r398, %r46, 2;
	shl.b32 	%r401, %r47, 2;
$L__BB556_2:
	setp.gt.u32 	%p20, %r1, 15;
	@%p20 bra 	$L__BB556_10;
	mov.u32 	%r67, %ntid.x;
	and.b32  	%r68, %r16, 3;
	setp.eq.s32 	%p21, %r68, 3;
	mov.u32 	%r504, %r1;
	@%p21 bra 	$L__BB556_7;
	add.s32 	%r504, %r1, %r67;
	setp.eq.s32 	%p22, %r68, 0;
	shl.b32 	%r264, %r1, 2;
	mov.u32 	%r265, _ZZ9cuda_gemmIiLi128ELi4ELi1ELi32ELi128ELi128ELi64ELi0ELi0EEviiiPT_S1_S1_iiiE3Csh;
	add.s32 	%r70, %r265, %r264;
	mov.b32 	%r266, 0;
	st.shared.u32 	[%r70], %r266;
	@%p22 bra 	$L__BB556_7;
	add.s32 	%r267, %r1, %r67;
	add.s32 	%r504, %r267, %r67;
	setp.eq.s32 	%p23, %r68, 1;
	add.s32 	%r72, %r70, %r8;
	mov.b32 	%r268, 0;
	st.shared.u32 	[%r72], %r268;
	@%p23 bra 	$L__BB556_7;
	add.s32 	%r504, %r504, %r67;
	add.s32 	%r269, %r72, %r8;
	mov.b32 	%r270, 0;
	st.shared.u32 	[%r269], %r270;
$L__BB556_7:
	setp.lt.u32 	%p24, %r16, 3;
	@%p24 bra 	$L__BB556_10;
	shl.b32 	%r271, %r504, 2;
	mov.u32 	%r272, _ZZ9cuda_gemmIiLi128ELi4ELi1ELi32ELi128ELi128ELi64ELi0ELi0EEviiiPT_S1_S1_iiiE3Csh;
	add.s32 	%r505, %r272, %r271;
$L__BB556_9:
	mov.b32 	%r273, 0;
	st.shared.u32 	[%r505], %r273;
	add.s32 	%r274, %r505, %r8;
	st.shared.u32 	[%r274], %r273;
	shl.b32 	%r275, %r67, 3;
	add.s32 	%r276, %r505, %r275;
	st.shared.u32 	[%r276], %r273;
	mad.lo.s32 	%r277, %r67, 12, %r505;
	st.shared.u32 	[%r277], %r273;
	add.s32 	%r504, %r504, %r8;
	shl.b32 	%r278, %r67, 4;
	add.s32 	%r505, %r505, %r278;
	setp.lt.u32 	%p25, %r504, 16;
	@%p25 bra 	$L__BB556_9;
$L__BB556_10:
	mov.b32 	%r507, 0;
	mov.pred 	%p94, -1;
$L__BB556_11:
	mov.pred 	%p1, %p94;
	mov.u32 	%r280, %ctaid.z;
	shl.b32 	%r81, %r280, 6;
	setp.gt.u32 	%p27, %r1, 1;
	@%p27 bra 	$L__BB556_14;
	ld.param.u32 	%r501, [_Z9cuda_gemmIiLi128ELi4ELi1ELi32ELi128ELi128ELi64ELi0ELi0EEviiiPT_S1_S1_iii_param_2];
	shl.b32 	%r508, %r1, 2;
	mov.u32 	%r281, %ctaid.x;
	shl.b32 	%r282, %r281, 4;
	and.b32  	%r283, %r282, -32;
	add.s32 	%r284, %r283, %r81;
	mad.lo.s32 	%r285, %r503, %r501, %r284;
	add.s32 	%r83, %r285, %r507;
$L__BB556_13:
	add.s32 	%r286, %r83, %r508;
	mul.wide.s32 	%rd7, %r286, 4;
	add.s64 	%rd8, %rd2, %rd7;
	ld.global.v4.u32 	{%r287, %r288, %r289, %r290}, [%rd8];
	shl.b32 	%r291, %r508, 2;
	mov.u32 	%r292, _ZZ9cuda_gemmIiLi128ELi4ELi1ELi32ELi128ELi128ELi64ELi0ELi0EEviiiPT_S1_S1_iiiE3Ash;
	add.s32 	%r293, %r292, %r291;
	st.shared.v4.u32 	[%r293], {%r287, %r288, %r289, %r290};
	add.s32 	%r508, %r508, %r8;
	setp.lt.u32 	%p28, %r508, 8;
	@%p28 bra 	$L__BB556_13;
$L__BB556_14:
	add.s32 	%r84, %r507, %r81;
	mov.b32 	%r509, 0;
$L__BB556_15:
	mov.u32 	%r87, %r509;
	shr.u32 	%r510, %r1, 4;
	add.s32 	%r89, %r9, %r87;
$L__BB556_16:
	add.s32 	%r295, %r84, %r510;
	mad.lo.s32 	%r296, %r295, %r194, %r89;
	mul.wide.s32 	%rd9, %r296, 4;
	add.s64 	%rd10, %rd1, %rd9;
	ld.global.u32 	%r297, [%rd10];
	shl.b32 	%r298, %r510, 2;
	add.s32 	%r299, %r10, %r298;
	st.shared.u32 	[%r299], %r297;
	add.s32 	%r510, %r510, %r11;
	setp.lt.u32 	%p29, %r510, 32;
	@%p29 bra 	$L__BB556_16;
	setp.lt.s32 	%p30, %r2, 1;
	bar.sync 	0;
	@%p30 bra 	$L__BB556_90;
	mov.b32 	%r511, 0;
$L__BB556_19:
	setp.ge.s32 	%p31, %r5, %r14;
	add.s32 	%r93, %r511, %r4;
	shl.b32 	%r301, %r93, 5;
	or.b32  	%r302, %r301, %r13;
	add.s32 	%r303, %r302, %r12;
	shl.b32 	%r304, %r303, 2;
	mov.u32 	%r305, _ZZ9cuda_gemmIiLi128ELi4ELi1ELi32ELi128ELi128ELi64ELi0ELi0EEviiiPT_S1_S1_iiiE3Ash;
	add.s32 	%r306, %r305, %r304;
	ld.shared.u32 	%r94, [%r306];
	add.s32 	%r307, %r302, %r17;
	shl.b32 	%r308, %r307, 2;
	add.s32 	%r309, %r305, %r308;
	ld.shared.u32 	%r95, [%r309];
	add.s32 	%r310, %r302, %r18;
	shl.b32 	%r311, %r310, 2;
	add.s32 	%r312, %r305, %r311;
	ld.shared.u32 	%r96, [%r312];
	add.s32 	%r313, %r302, %r19;
	shl.b32 	%r314, %r313, 2;
	add.s32 	%r315, %r305, %r314;
	ld.shared.u32 	%r97, [%r315];
	add.s32 	%r316, %r302, %r20;
	shl.b32 	%r317, %r316, 2;
	add.s32 	%r318, %r305, %r317;
	ld.shared.u32 	%r98, [%r318];
	add.s32 	%r319, %r302, %r21;
	shl.b32 	%r320, %r319, 2;
	add.s32 	%r321, %r305, %r320;
	ld.shared.u32 	%r99, [%r321];
	add.s32 	%r322, %r302, %r22;
	shl.b32 	%r323, %r322, 2;
	add.s32 	%r324, %r305, %r323;
	ld.shared.u32 	%r100, [%r324];
	add.s32 	%r325, %r302, %r23;
	shl.b32 	%r326, %r325, 2;
	add.s32 	%r327, %r305, %r326;
	ld.shared.u32 	%r101, [%r327];
	add.s32 	%r328, %r302, %r24;
	shl.b32 	%r329, %r328, 2;
	add.s32 	%r330, %r305, %r329;
	ld.shared.u32 	%r102, [%r330];
	add.s32 	%r331, %r302, %r25;
	shl.b32 	%r332, %r331, 2;
	add.s32 	%r333, %r305, %r332;
	ld.shared.u32 	%r103, [%r333];
	add.s32 	%r334, %r302, %r26;
	shl.b32 	%r335, %r334, 2;
	add.s32 	%r336, %r305, %r335;
	ld.shared.u32 	%r104, [%r336];
	add.s32 	%r337, %r302, %r27;
	shl.b32 	%r338, %r337, 2;
	add.s32 	%r339, %r305, %r338;
	ld.shared.u32 	%r105, [%r339];
	add.s32 	%r340, %r302, %r28;
	shl.b32 	%r341, %r340, 2;
	add.s32 	%r342, %r305, %r341;
	ld.shared.u32 	%r106, [%r342];
	add.s32 	%r343, %r302, %r29;
	shl.b32 	%r344, %r343, 2;
	add.s32 	%r345, %r305, %r344;
	ld.shared.u32 	%r107, [%r345];
	add.s32 	%r346, %r302, %r30;
	shl.b32 	%r347, %r346, 2;
	add.s32 	%r348, %r305, %r347;
	ld.shared.u32 	%r108, [%r348];
	add.s32 	%r349, %r302, %r31;
	shl.b32 	%r350, %r349, 2;
	add.s32 	%r351, %r305, %r350;
	ld.shared.u32 	%r109, [%r351];
	@%p31 bra 	$L__BB556_89;
	mov.u32 	%r512, %r5;
$L__BB556_21:
	setp.gt.u32 	%p32, %r195, 64;
	mov.u32 	%r352, _ZZ9cuda_gemmIiLi128ELi4ELi1ELi32ELi128ELi128ELi64ELi0ELi0EEviiiPT_S1_S1_iiiE11kron_fac_sh;
	mad.lo.s32 	%r111, %r512, 132, %r352;
	add.s32 	%r354, %r111, %r353;
	ld.shared.u32 	%r112, [%r354];
	@%p32 bra 	$L__BB556_54;
	setp.eq.s32 	%p49, %r195, 0;
	mov.b32 	%r514, 0;
	@%p49 bra 	$L__BB556_24;
	shfl.sync.idx.b32	%r405|%p50, %r112, %r48, 31, -1;
	mul.lo.s32 	%r514, %r405, %r94;
$L__BB556_24:
	setp.lt.s32 	%p51, %r195, 2;
	@%p51 bra 	$L__BB556_26;
	shfl.sync.idx.b32	%r406|%p52, %r112, %r49, 31, -1;
	mad.lo.s32 	%r514, %r406, %r95, %r514;
$L__BB556_26:
	setp.lt.s32 	%p53, %r195, 3;
	@%p53 bra 	$L__BB556_28;
	shfl.sync.idx.b32	%r407|%p54, %r112, %r50, 31, -1;
	mad.lo.s32 	%r514, %r407, %r96, %r514;
$L__BB556_28:
	setp.lt.s32 	%p55, %r195, 4;
	@%p55 bra 	$L__BB556_30;
	shfl.sync.idx.b32	%r408|%p56, %r112, %r51, 31, -1;
	mad.lo.s32 	%r514, %r408, %r97, %r514;
$L__BB556_30:
	setp.lt.s32 	%p57, %r195, 5;
	@%p57 bra 	$L__BB556_32;
	shfl.sync.idx.b32	%r409|%p58, %r112, %r52, 31, -1;
	mad.lo.s32 	%r514, %r409, %r98, %r514;
$L__BB556_32:
	setp.lt.s32 	%p59, %r195, 6;
	@%p59 bra 	$L__BB556_34;
	shfl.sync.idx.b32	%r410|%p60, %r112, %r53, 31, -1;
	mad.lo.s32 	%r514, %r410, %r99, %r514;
$L__BB556_34:
	setp.lt.s32 	%p61, %r195, 7;
	@%p61 bra 	$L__BB556_36;
	shfl.sync.idx.b32	%r411|%p62, %r112, %r54, 31, -1;
	mad.lo.s32 	%r514, %r411, %r100, %r514;
$L__BB556_36:
	setp.lt.s32 	%p63, %r195, 8;
	@%p63 bra 	$L__BB556_38;
	shfl.sync.idx.b32	%r412|%p64, %r112, %r55, 31, -1;
	mad.lo.s32 	%r514, %r412, %r101, %r514;
$L__BB556_38:
	setp.lt.s32 	%p65, %r195, 9;
	@%p65 bra 	$L__BB556_40;
	shfl.sync.idx.b32	%r413|%p66, %r112, %r56, 31, -1;
	mad.lo.s32 	%r514, %r413, %r102, %r514;
$L__BB556_40:
	setp.lt.s32 	%p67, %r195, 10;
	@%p67 bra 	$L__BB556_42;
	shfl.sync.idx.b32	%r414|%p68, %r112, %r57, 31, -1;
	mad.lo.s32 	%r514, %r414, %r103, %r514;
$L__BB556_42:
	setp.lt.s32 	%p69, %r195, 11;
	@%p69 bra 	$L__BB556_44;
	shfl.sync.idx.b32	%r415|%p70, %r112, %r58, 31, -1;
	mad.lo.s32 	%r514, %r415, %r104, %r514;
$L__BB556_44:
	setp.lt.s32 	%p71, %r195, 12;
	@%p71 bra 	$L__BB556_46;
	shfl.sync.idx.b32	%r416|%p72, %r112, %r59, 31, -1;
	mad.lo.s32 	%r514, %r416, %r105, %r514;
$L__BB556_46:
	setp.lt.s32 	%p73, %r195, 13;
	@%p73 bra 	$L__BB556_48;
	shfl.sync.idx.b32	%r417|%p74, %r112, %r60, 31, -1;
	mad.lo.s32 	%r514, %r417, %r106, %r514;
$L__BB556_48:
	setp.lt.s32 	%p75, %r195, 14;
	@%p75 bra 	$L__BB556_50;
	shfl.sync.idx.b32	%r418|%p76, %r112, %r61, 31, -1;
	mad.lo.s32 	%r514, %r418, %r107, %r514;
$L__BB556_50:
	setp.lt.s32 	%p77, %r195, 15;
	@%p77 bra 	$L__BB556_52;
	shfl.sync.idx.b32	%r419|%p78, %r112, %r62, 31, -1;
	mad.lo.s32 	%r514, %r419, %r108, %r514;
$L__BB556_52:
	setp.lt.s32 	%p79, %r195, 16;
	@%p79 bra 	$L__BB556_86;
	shfl.sync.idx.b32	%r420|%p80, %r112, %r63, 31, -1;
	mad.lo.s32 	%r514, %r420, %r109, %r514;
	bra.uni 	$L__BB556_86;
$L__BB556_54:
	setp.lt.s32 	%p33, %r195, 1;
	mov.b32 	%r514, 0;
	@%p33 bra 	$L__BB556_56;
	add.s32 	%r357, %r111, %r356;
	ld.shared.u32 	%r358, [%r357];
	mul.lo.s32 	%r514, %r358, %r94;
$L__BB556_56:
	setp.lt.s32 	%p34, %r195, 2;
	@%p34 bra 	$L__BB556_58;
	add.s32 	%r360, %r111, %r359;
	ld.shared.u32 	%r361, [%r360];
	mad.lo.s32 	%r514, %r361, %r95, %r514;
$L__BB556_58:
	setp.lt.s32 	%p35, %r195, 3;
	@%p35 bra 	$L__BB556_60;
	add.s32 	%r363, %r111, %r362;
	ld.shared.u32 	%r364, [%r363];
	mad.lo.s32 	%r514, %r364, %r96, %r514;
$L__BB556_60:
	setp.lt.s32 	%p36, %r195, 4;
	@%p36 bra 	$L__BB556_62;
	add.s32 	%r366, %r111, %r365;
	ld.shared.u32 	%r367, [%r366];
	mad.lo.s32 	%r514, %r367, %r97, %r514;
$L__BB556_62:
	setp.lt.s32 	%p37, %r195, 5;
	@%p37 bra 	$L__BB556_64;
	add.s32 	%r369, %r111, %r368;
	ld.shared.u32 	%r370, [%r369];
	mad.lo.s32 	%r514, %r370, %r98, %r514;
$L__BB556_64:
	setp.lt.s32 	%p38, %r195, 6;
	@%p38 bra 	$L__BB556_66;
	add.s32 	%r372, %r111, %r371;
	ld.shared.u32 	%r373, [%r372];
	mad.lo.s32 	%r514, %r373, %r99, %r514;
$L__BB556_66:
	setp.lt.s32 	%p39, %r195, 7;
	@%p39 bra 	$L__BB556_68;
	add.s32 	%r375, %r111, %r374;
	ld.shared.u32 	%r376, [%r375];
	mad.lo.s32 	%r514, %r376, %r100, %r514;
$L__BB556_68:
	setp.lt.s32 	%p40, %r195, 8;
	@%p40 bra 	$L__BB556_70;
	add.s32 	%r378, %r111, %r377;
	ld.shared.u32 	%r379, [%r378];
	mad.lo.s32 	%r514, %r379, %r101, %r514;
$L__BB556_70:
	setp.lt.s32 	%p41, %r195, 9;
	@%p41 bra 	$L__BB556_72;
	add.s32 	%r381, %r111, %r380;
	ld.shared.u32 	%r382, [%r381];
	mad.lo.s32 	%r514, %r382, %r102, %r514;
$L__BB556_72:
	setp.lt.s32 	%p42, %r195, 10;
	@%p42 bra 	$L__BB556_74;
	add.s32 	%r384, %r111, %r383;
	ld.shared.u32 	%r385, [%r384];
	mad.lo.s32 	%r514, %r385, %r103, %r514;
$L__BB556_74:
	setp.lt.s32 	%p43, %r195, 11;
	@%p43 bra 	$L__BB556_76;
	add.s32 	%r387, %r111, %r386;
	ld.shared.u32 	%r388, [%r387];
	mad.lo.s32 	%r514, %r388, %r104, %r514;
$L__BB556_76:
	setp.lt.s32 	%p44, %r195, 12;
	@%p44 bra 	$L__BB556_78;
	add.s32 	%r390, %r111, %r389;
	ld.shared.u32 	%r391, [%r390];
	mad.lo.s32 	%r514, %r391, %r105, %r514;
$L__BB556_78:
	setp.lt.s32 	%p45, %r195, 13;
	@%p45 bra 	$L__BB556_80;
	add.s32 	%r393, %r111, %r392;
	ld.shared.u32 	%r394, [%r393];
	mad.lo.s32 	%r514, %r394, %r106, %r514;
$L__BB556_80:
	setp.lt.s32 	%p46, %r195, 14;
	@%p46 bra 	$L__BB556_82;
	add.s32 	%r396, %r111, %r395;
	ld.shared.u32 	%r397, [%r396];
	mad.lo.s32 	%r514, %r397, %r107, %r514;
$L__BB556_82:
	setp.lt.s32 	%p47, %r195, 15;
	@%p47 bra 	$L__BB556_84;
	add.s32 	%r399, %r111, %r398;
	ld.shared.u32 	%r400, [%r399];
	mad.lo.s32 	%r514, %r400, %r108, %r514;
$L__BB556_84:
	setp.lt.s32 	%p48, %r195, 16;
	@%p48 bra 	$L__BB556_86;
	add.s32 	%r402, %r111, %r401;
	ld.shared.u32 	%r403, [%r402];
	mad.lo.s32 	%r514, %r403, %r109, %r514;
$L__BB556_86:
	setp.ne.s32 	%p81, %r7, 0;
	add.s32 	%r421, %r512, %r87;
	mad.lo.s32 	%r176, %r421, %r2, %r93;
	shfl.sync.down.b32	%r422|%p82, %r514, 1, 7711, -1;
	add.s32 	%r177, %r422, %r514;
	@%p81 bra 	$L__BB556_88;
	shl.b32 	%r423, %r176, 2;
	mov.u32 	%r424, _ZZ9cuda_gemmIiLi128ELi4ELi1ELi32ELi128ELi128ELi64ELi0ELi0EEviiiPT_S1_S1_iiiE3Csh;
	add.s32 	%r425, %r424, %r423;
	ld.shared.u32 	%r426, [%r425];
	add.s32 	%r427, %r426, %r177;
	st.shared.u32 	[%r425], %r427;
$L__BB556_88:
	add.s32 	%r512, %r512, %r64;
	setp.lt.s32 	%p83, %r512, %r14;
	@%p83 bra 	$L__BB556_21;
$L__BB556_89:
	add.s32 	%r511, %r511, %r3;
	setp.lt.s32 	%p84, %r511, %r2;
	@%p84 bra 	$L__BB556_19;
$L__BB556_90:
	add.s32 	%r509, %r87, 16;
	setp.lt.u32 	%p85, %r87, 48;
	@%p85 bra 	$L__BB556_15;
	mov.b32 	%r507, 32;
	mov.pred 	%p94, 0;
	@%p1 bra 	$L__BB556_11;
	bar.sync 	0;
	@%p20 bra 	$L__BB556_99;
	ld.param.u64 	%rd25, [_Z9cuda_gemmIiLi128ELi4ELi1ELi32ELi128ELi128ELi64ELi0ELi0EEviiiPT_S1_S1_iii_param_5];
	ld.param.u32 	%r502, [_Z9cuda_gemmIiLi128ELi4ELi1ELi32ELi128ELi128ELi64ELi0ELi0EEviiiPT_S1_S1_iii_param_2];
	ld.param.u32 	%r499, [_Z9cuda_gemmIiLi128ELi4ELi1ELi32ELi128ELi128ELi64ELi0ELi0EEviiiPT_S1_S1_iii_param_1];
	cvta.to.global.u64 	%rd3, %rd25;
	and.b32  	%r429, %r16, 3;
	setp.eq.s32 	%p88, %r429, 3;
	div.s32 	%r181, %r502, %r195;
	mad.lo.s32 	%r182, %r503, %r499, %r15;
	mov.u32 	%r544, %r1;
	@%p88 bra 	$L__BB556_97;
	mov.u32 	%r183, %ntid.x;
	add.s32 	%r544, %r1, %r183;
	and.b32  	%r430, %r16, 3;
	setp.eq.s32 	%p89, %r430, 0;
	div.s32 	%r431, %r1, %r2;
	mul.lo.s32 	%r432, %r431, %r2;
	sub.s32 	%r433, %r1, %r432;
	mad.lo.s32 	%r434, %r181, %r431, %r182;
	add.s32 	%r435, %r434, %r433;
	mul.wide.s32 	%rd11, %r435, 4;
	add.s64 	%rd12, %rd3, %rd11;
	shl.b32 	%r436, %r1, 2;
	mov.u32 	%r437, _ZZ9cuda_gemmIiLi128ELi4ELi1ELi32ELi128ELi128ELi64ELi0ELi0EEviiiPT_S1_S1_iiiE3Csh;
	add.s32 	%r185, %r437, %r436;
	ld.shared.u32 	%r438, [%r185];
	atom.global.add.u32 	%r439, [%rd12], %r438;
	@%p89 bra 	$L__BB556_97;
	add.s32 	%r440, %r1, %r183;
	add.s32 	%r186, %r440, %r183;
	and.b32  	%r441, %r16, 3;
	setp.eq.s32 	%p90, %r441, 1;
	div.s32 	%r442, %r544, %r2;
	mul.lo.s32 	%r443, %r442, %r2;
	sub.s32 	%r444, %r544, %r443;
	mad.lo.s32 	%r445, %r181, %r442, %r182;
	add.s32 	%r446, %r445, %r444;
	mul.wide.s32 	%rd13, %r446, 4;
	add.s64 	%rd14, %rd3, %rd13;
	add.s32 	%r447, %r185, %r8;
	ld.shared.u32 	%r448, [%r447];
	atom.global.add.u32 	%r449, [%rd14], %r448;
	mov.u32 	%r544, %r186;
	@%p90 bra 	$L__BB556_97;
	add.s32 	%r544, %r186, %r183;
	div.s32 	%r450, %r186, %r2;
	mul.lo.s32 	%r451, %r450, %r2;
	sub.s32 	%r452, %r186, %r451;
	mad.lo.s32 	%r453, %r181, %r450, %r182;
	add.s32 	%r454, %r453, %r452;
	mul.wide.s32 	%rd15, %r454, 4;
	add.s64 	%rd16, %rd3, %rd15;
	add.s32 	%r455, %r185, %r8;
	add.s32 	%r456, %r455, %r8;
	ld.shared.u32 	%r457, [%r456];
	atom.global.add.u32 	%r458, [%rd16], %r457;
$L__BB556_97:
	setp.lt.u32 	%p91, %r16, 3;
	@%p91 bra 	$L__BB556_99;
$L__BB556_98:
	div.s32 	%r459, %r544, %r2;
	mul.lo.s32 	%r460, %r459, %r2;
	sub.s32 	%r461, %r544, %r460;
	mad.lo.s32 	%r462, %r181, %r459, %r182;
	add.s32 	%r463, %r462, %r461;
	mul.wide.s32 	%rd17, %r463, 4;
	add.s64 	%rd18, %rd3, %rd17;
	shl.b32 	%r464, %r544, 2;
	mov.u32 	%r465, _ZZ9cuda_gemmIiLi128ELi4ELi1ELi32ELi128ELi128ELi64ELi0ELi0EEviiiPT_S1_S1_iiiE3Csh;
	add.s32 	%r466, %r465, %r464;
	ld.shared.u32 	%r467, [%r466];
	atom.global.add.u32 	%r468, [%rd18], %r467;
	mov.u32 	%r469, %ntid.x;
	add.s32 	%r470, %r544, %r469;
	div.s32 	%r471, %r470, %r2;
	mul.lo.s32 	%r472, %r471, %r2;
	sub.s32 	%r473, %r470, %r472;
	mad.lo.s32 	%r474, %r181, %r471, %r182;
	add.s32 	%r475, %r474, %r473;
	mul.wide.s32 	%rd19, %r475, 4;
	add.s64 	%rd20, %rd3, %rd19;
	add.s32 	%r476, %r466, %r8;
	ld.shared.u32 	%r477, [%r476];
	atom.global.add.u32 	%r478, [%rd20], %r477;
	add.s32 	%r479, %r470, %r469;
	div.s32 	%r480, %r479, %r2;
	mul.lo.s32 	%r481, %r480, %r2;
	sub.s32 	%r482, %r479, %r481;
	mad.lo.s32 	%r483, %r181, %r480, %r182;
	add.s32 	%r484, %r483, %r482;
	mul.wide.s32 	%rd21, %r484, 4;
	add.s64 	%rd22, %rd3, %rd21;
	add.s32 	%r485, %r476, %r8;
	ld.shared.u32 	%r486, [%r485];
	atom.global.add.u32 	%r487, [%rd22], %r486;
	add.s32 	%r488, %r479, %r469;
	div.s32 	%r489, %r488, %r2;
	mul.lo.s32 	%r490, %r489, %r2;
	sub.s32 	%r491, %r488, %r490;
	mad.lo.s32 	%r492, %r181, %r489, %r182;
	add.s32 	%r493, %r492, %r491;
	mul.wide.s32 	%rd23, %r493, 4;
	add.s64 	%rd24, %rd3, %rd23;
	add.s32 	%r494, %r485, %r8;
	ld.shared.u32 	%r495, [%r494];
	atom.global.add.u32 	%r496, [%rd24], %r495;
	add.s32 	%r544, %r488, %r469;
	setp.lt.u32 	%p92, %r544, 16;
	@%p92 bra 	$L__BB556_98;
$L__BB556_99:
	mov.u32 	%r497, %nctaid.y;
	add.s32 	%r503, %r503, %r497;
	shl.b32 	%r498, %r497, 2;
	setp.lt.u32 	%p93, %r503, %r498;
	@%p93 bra 	$L__BB556_2;
$L__BB556_100:
	ret;

}
	// .globl	_Z9cuda_gemmIiLi128ELi4ELi1ELi32ELi128ELi128ELi64ELi0ELi1EEviiiPT_S1_S1_iii
.visible .entry _Z9cuda_gemmIiLi128ELi4ELi1ELi32ELi128ELi128ELi64ELi0ELi1EEviiiPT_S1_S1_iii(
	.param .u32 _Z9cuda_gemmIiLi128ELi4ELi1ELi32ELi128ELi128ELi64ELi0ELi1EEviiiPT_S1_S1_iii_param_0,
	.param .u32 _Z9cuda_gemmIiLi128ELi4ELi1ELi32ELi128ELi128ELi64ELi0ELi1EEviiiPT_S1_S1_iii_param_1,
	.param .u32 _Z9cuda_gemmIiLi128ELi4ELi1ELi32ELi128ELi128ELi64ELi0ELi1EEviiiPT_S1_S1_iii_param_2,
	.param .u64 .ptr .align 1 _Z9cuda_gemmIiLi128ELi4ELi1ELi32ELi128ELi128ELi64ELi0ELi1EEviiiPT_S1_S1_iii_param_3,
	.param .u64 .ptr .align 1 _Z9cuda_gemmIiLi128ELi4ELi1ELi32ELi128ELi128ELi64ELi0ELi1EEviiiPT_S1_S1_iii_param_4,
	.param .u64 .ptr .align 1 _Z9cuda_gemmIiLi128ELi4ELi1ELi32ELi128ELi128ELi64ELi0ELi1EEviiiPT_S1_S1_iii_param_5,
	.param .u32 _Z9cuda_gemmIiLi128ELi4ELi1ELi32ELi128ELi128ELi64ELi0ELi1EEviiiPT_S1_S1_iii_param_6,
	.param .u32 _Z9cuda_gemmIiLi128ELi4ELi1ELi32ELi128ELi128ELi64ELi0ELi1EEviiiPT_S1_S1_iii_param_7,
	.param .u32 _Z9cuda_gemmIiLi128ELi4ELi1ELi32ELi128ELi128ELi64ELi0ELi1EEviiiPT_S1_S1_iii_param_8
)
.maxntid 128
{
	.reg .pred 	%p<16>;
	.reg .b32 	%r<71>;
	.reg .b64 	%rd<8>;
	// demoted variable
	.shared .align 128 .b8 _ZZ9cuda_gemmIiLi128ELi4ELi1ELi32ELi128ELi128ELi64ELi0ELi1EEviiiPT_S1_S1_iiiE3Csh[64];
	mov.u32 	%r65, %ctaid.y;
	mov.u32 	%r2, %nctaid.y;
	shl.b32 	%r3, %r2, 2;
	setp.ge.u32 	%p1, %r65, %r3;
	@%p1 bra 	$L__BB557_18;
	mov.u32 	%r4, %tid.x;
	mov.u32 	%r28, %ntid.x;
	add.s32 	%r5, %r4, %r28;
	max.u32 	%r29, %r5, 16;
	setp.lt.u32 	%p2, %r5, 16;
	selp.u32 	%r30, 1, 0, %p2;
	add.s32 	%r31, %r5, %r30;
	sub.s32 	%r32, %r29, %r31;
	div.u32 	%r33, %r32, %r28;
	add.s32 	%r6, %r33, %r30;
	and.b32  	%r7, %r6, 3;
	shl.b32 	%r34, %r4, 2;
	mov.u32 	%r35, _ZZ9cuda_gemmIiLi128ELi4ELi1ELi32ELi128ELi128ELi64ELi0ELi1EEviiiPT_S1_S1_iiiE3Csh;
	add.s32 	%r8, %r35, %r34;
	shl.b32 	%r9, %r28, 2;
	add.s32 	%r10, %r8, %r9;
	add.s32 	%r11, %r5, %r28;
	add.s32 	%r12, %r10, %r9;
	add.s32 	%r13, %r11, %r28;
	shl.b32 	%r14, %r28, 4;
	shl.b32 	%r15, %r28, 3;
	mul.lo.s32 	%r16, %r28, 12;
$L__BB557_2:
	setp.gt.u32 	%p3, %r4, 15;
	@%p3 bra 	$L__BB557_10;
	setp.eq.s32 	%p4, %r7, 3;
	mov.u32 	%r66, %r4;
	@%p4 bra 	$L__BB557_7;
	setp.eq.s32 	%p5, %r7, 0;
	mov.b32 	%r36, 0;
	st.shared.u32 	[%r8], %r36;
	mov.u32 	%r66, %r5;
	@%p5 bra 	$L__BB557_7;
	setp.eq.s32 	%p6, %r7, 1;
	mov.b32 	%r37, 0;
	st.shared.u32 	[%r10], %r37;
	mov.u32 	%r66, %r11;
	@%p6 bra 	$L__BB557_7;
	mov.b32 	%r38, 0;
	st.shared.u32 	[%r12], %r38;
	mov.u32 	%r66, %r13;
$L__BB557_7:
	setp.lt.u32 	%p7, %r6, 3;
	@%p7 bra 	$L__BB557_10;
	shl.b32 	%r39, %r66, 2;
	add.s32 	%r67, %r35, %r39;
$L__BB557_9:
	mov.b32 	%r41, 0;
	st.shared.u32 	[%r67], %r41;
	add.s32 	%r42, %r67, %r9;
	st.shared.u32 	[%r42], %r41;
	add.s32 	%r43, %r67, %r15;
	st.shared.u32 	[%r43], %r41;
	add.s32 	%r44, %r67, %r16;
	st.shared.u32 	[%r44], %r41;
	add.s32 	%r66, %r66, %r9;
	add.s32 	%r67, %r67, %r14;
	setp.lt.u32 	%p8, %r66, 16;
	@%p8 bra 	$L__BB557_9;
$L__BB557_10:
	setp.gt.u32 	%p9, %r4, 15;
	bar.sync 	0;
	bar.sync 	0;
	bar.sync 	0;
	bar.sync 	0;
	bar.sync 	0;
	bar.sync 	0;
	bar.sync 	0;
	bar.sync 	0;
	bar.sync 	0;
	@%p9 bra 	$L__BB557_17;
	setp.eq.s32 	%p10, %r7, 3;
	mov.u32 	%r69, %r4;
	@%p10 bra 	$L__BB557_15;
	setp.eq.s32 	%p11, %r7, 0;
	ld.shared.u32 	%r45, [%r8];
	atom.add.u32 	%r46, [%rd1], %r45;
	mov.u32 	%r69, %r5;
	@%p11 bra 	$L__BB557_15;
	setp.eq.s32 	%p12, %r7, 1;
	ld.shared.u32 	%r47, [%r10];
	atom.add.u32 	%r48, [%rd2], %r47;
	mov.u32 	%r69, %r11;
	@%p12 bra 	$L__BB557_15;
	ld.shared.u32 	%r49, [%r12];
	atom.add.u32 	%r50, [%rd3], %r49;
	mov.u32 	%r69, %r13;
$L__BB557_15:
	setp.lt.u32 	%p13, %r6, 3;
	@%p13 bra 	$L__BB557_17;
$L__BB557_16:
	shl.b32 	%r51, %r69, 2;
	add.s32 	%r53, %r35, %r51;
	ld.shared.u32 	%r54, [%r53];
	atom.add.u32 	%r55, [%rd4], %r54;
	add.s32 	%r56, %r53, %r9;
	ld.shared.u32 	%r57, [%r56];
	atom.add.u32 	%r58, [%rd5], %r57;
	add.s32 	%r59, %r56, %r9;
	ld.shared.u32 	%r60, [%r59];
	atom.add.u32 	%r61, [%rd6], %r60;
	add.s32 	%r62, %r59, %r9;
	ld.shared.u32 	%r63, [%r62];
	atom.add.u32 	%r64, [%rd7], %r63;
	add.s32 	%r69, %r9, %r69;
	setp.lt.u32 	%p14, %r69, 16;
	@%p14 bra 	$L__BB557_16;
$L__BB557_17:
	add.s32 	%r65, %r65, %r2;
	setp.lt.u32 	%p15, %r65, %r3;
	@%p15 bra 	$L__BB557_2;
$L__BB557_18:
	ret;

}
	// .globl	_Z9cuda_gemmIiLi128ELi4ELi1ELi32ELi128ELi128ELi64ELi1ELi0EEviiiPT_S1_S1_iii
.visible .entry _Z9cuda_gemmIiLi128ELi4ELi1ELi32ELi128ELi128ELi64ELi1ELi0EEviiiPT_S1_S1_iii(
	.param .u32 _Z9cuda_gemmIiLi128ELi4ELi1ELi32ELi128ELi128ELi64ELi1ELi0EEviiiPT_S1_S1_iii_param_0,
	.param .u32 _Z9cuda_gemmIiLi128ELi4ELi1ELi32ELi128ELi128ELi64ELi1ELi0EEviiiPT_S1_S1_iii_param_1,
	.param .u32 _Z9cuda_gemmIiLi128ELi4ELi1ELi32ELi128ELi128ELi64ELi1ELi0EEviiiPT_S1_S1_iii_param_2,
	.param .u64 .ptr .align 1 _Z9cuda_gemmIiLi128ELi4ELi1ELi32ELi128ELi128ELi64ELi1ELi0EEviiiPT_S1_S1_iii_param_3,
	.param .u64 .ptr .align 1 _Z9cuda_gemmIiLi128ELi4ELi1ELi32ELi128ELi128ELi64ELi1ELi0EEviiiPT_S1_S1_iii_param_4,
	.param .u64 .ptr .align 1 _Z9cuda_gemmIiLi128ELi4ELi1ELi32ELi128ELi128ELi64ELi1ELi0EEviiiPT_S1_S1_iii_param_5,
	.param .u32 _Z9cuda_gemmIiLi128ELi4ELi1ELi32ELi128ELi128ELi64ELi1ELi0EEviiiPT_S1_S1_iii_param_6,
	.param .u32 _Z9cuda_gemmIiLi128ELi4ELi1ELi32ELi128ELi128ELi64ELi1ELi0EEviiiPT_S1_S1_iii_param_7,
	.param .u32 _Z9cuda_gemmIiLi128ELi4ELi1ELi32ELi128ELi128ELi64ELi1ELi0EEviiiPT_S1_S1_iii_param_8
)
.maxntid 128
{
	.reg .pred 	%p<95>;
	.reg .b16 	%rs<3>;
	.reg .b32 	%r<507>;
	.reg .b64 	%rd<26>;
	// demoted variable
	.shared .align 128 .b8 _ZZ9cuda_gemmIiLi128ELi4ELi1ELi32ELi128ELi128ELi64ELi1ELi0EEviiiPT_S1_S1_iiiE11kron_fac_sh[2112];
	// demoted variable
	.shared .align 128 .b8 _ZZ9cuda_gemmIiLi128ELi4ELi1ELi32ELi128ELi128ELi64ELi1ELi0EEviiiPT_S1_S1_iiiE3Ash[32];
	// demoted variable
	.shared .align 128 .b8 _ZZ9cuda_gemmIiLi128ELi4ELi1ELi32ELi128ELi128ELi64ELi1ELi0EEviiiPT_S1_S1_iiiE3Csh[64];
	ld.param.u64 	%rd5, [_Z9cuda_gemmIiLi128ELi4ELi1ELi32ELi128ELi128ELi64ELi1ELi0EEviiiPT_S1_S1_iii_param_3];
	ld.param.u64 	%rd6, [_Z9cuda_gemmIiLi128ELi4ELi1ELi32ELi128ELi128ELi64ELi1ELi0EEviiiPT_S1_S1_iii_param_4];
	ld.param.u32 	%r188, [_Z9cuda_gemmIiLi128ELi4ELi1ELi32ELi128ELi128ELi64ELi1ELi0EEviiiPT_S1_S1_iii_param_6];
	ld.param.u32 	%r189, [_Z9cuda_gemmIiLi128ELi4ELi1ELi32ELi128ELi128ELi64ELi1ELi0EEviiiPT_S1_S1_iii_param_7];
	mov.u32 	%r1, %tid.x;
	div.s32 	%r2, 32, %r189;
	shl.b32 	%r3, %r2, 1;
	div.u32 	%r5, %r1, %r3;
	mul.lo.s32 	%r190, %r5, %r3;
	sub.s32 	%r191, %r1, %r190;
	shr.u32 	%r4, %r191, 1;
	mov.u32 	%r464, %ctaid.y;
	mov.u32 	%r192, %nctaid.y;
	shl.b32 	%r193, %r192, 2;
	setp.ge.u32 	%p2, %r464, %r193;
	@%p2 bra 	$L__BB558_100;
	and.b32  	%r7, %r1, 1;
	mov.u32 	%r194, %ctaid.x;
	mov.u32 	%r195, %ntid.x;
	shl.b32 	%r8, %r195, 2;
	shr.u32 	%r9, %r1, 4;
	shl.b32 	%r196, %r194, 6;
	and.b32  	%r197, %r196, 64;
	and.b32  	%r198, %r1, 15;
	or.b32  	%r10, %r197, %r198;
	mov.u32 	%r199, _ZZ9cuda_gemmIiLi128ELi4ELi1ELi32ELi128ELi128ELi64ELi1ELi0EEviiiPT_S1_S1_iiiE11kron_fac_sh;
	mad.lo.s32 	%r11, %r198, 132, %r199;
	shr.u32 	%r12, %r195, 4;
	and.b32  	%r13, %r4, 15;
	shl.b32 	%r200, %r1, 4;
	and.b32  	%r14, %r200, 16;
	min.s32 	%r15, %r188, 16;
	add.s32 	%r201, %r1, %r195;
	max.u32 	%r202, %r201, 16;
	setp.lt.u32 	%p3, %r201, 16;
	selp.u32 	%r203, 1, 0, %p3;
	add.s32 	%r204, %r201, %r203;
	sub.s32 	%r205, %r202, %r204;
	div.u32 	%r206, %r205, %r195;
	add.s32 	%r16, %r206, %r203;
	add.s32 	%r207, %r4, 1;
	and.b32  	%r17, %r207, 15;
	add.s32 	%r208, %r4, 2;
	and.b32  	%r18, %r208, 15;
	add.s32 	%r209, %r4, 3;
	and.b32  	%r19, %r209, 15;
	add.s32 	%r210, %r4, 4;
	and.b32  	%r20, %r210, 15;
	add.s32 	%r211, %r4, 5;
	and.b32  	%r21, %r211, 15;
	add.s32 	%r212, %r4, 6;
	and.b32  	%r22, %r212, 15;
	add.s32 	%r213, %r4, 7;
	and.b32  	%r23, %r213, 15;
	xor.b32  	%r24, %r13, 8;
	add.s32 	%r214, %r4, 9;
	and.b32  	%r25, %r214, 15;
	add.s32 	%r215, %r4, 10;
	and.b32  	%r26, %r215, 15;
	add.s32 	%r216, %r4, 11;
	and.b32  	%r27, %r216, 15;
	add.s32 	%r217, %r4, 12;
	and.b32  	%r28, %r217, 15;
	add.s32 	%r218, %r4, 13;
	and.b32  	%r29, %r218, 15;
	add.s32 	%r219, %r4, 14;
	and.b32  	%r30, %r219, 15;
	add.s32 	%r220, %r4, -1;
	and.b32  	%r31, %r220, 15;
	or.b32  	%r32, %r14, %r13;
	or.b32  	%r33, %r14, %r17;
	or.b32  	%r34, %r14, %r18;
	or.b32  	%r35, %r14, %r19;
	or.b32  	%r36, %r14, %r20;
	or.b32  	%r37, %r14, %r21;
	or.b32  	%r38, %r14, %r22;
	or.b32  	%r39, %r14, %r23;
	or.b32  	%r40, %r14, %r24;
	or.b32  	%r41, %r14, %r25;
	or.b32  	%r42, %r14, %r26;
	or.b32  	%r43, %r14, %r27;
	or.b32  	%r44, %r14, %r28;
	or.b32  	%r45, %r14, %r29;
	or.b32  	%r46, %r14, %r30;
	or.b32  	%r47, %r14, %r31;
	setp.lt.s32 	%p4, %r13, %r189;
	selp.b32 	%r221, 0, %r189, %p4;
	sub.s32 	%r48, %r13, %r221;
	add.s32 	%r222, %r13, 1;
	setp.lt.s32 	%p5, %r222, %r189;
	selp.b32 	%r223, 0, %r189, %p5;
	sub.s32 	%r49, %r222, %r223;
	add.s32 	%r224, %r13, 2;
	setp.lt.s32 	%p6, %r224, %r189;
	selp.b32 	%r225, 0, %r189, %p6;
	sub.s32 	%r50, %r224, %r225;
	add.s32 	%r226, %r13, 3;
	setp.lt.s32 	%p7, %r226, %r189;
	selp.b32 	%r227, 0, %r189, %p7;
	sub.s32 	%r51, %r226, %r227;
	add.s32 	%r228, %r13, 4;
	setp.lt.s32 	%p8, %r228, %r189;
	selp.b32 	%r229, 0, %r189, %p8;
	sub.s32 	%r52, %r228, %r229;
	add.s32 	%r230, %r13, 5;
	setp.lt.s32 	%p9, %r230, %r189;
	selp.b32 	%r231, 0, %r189, %p9;
	sub.s32 	%r53, %r230, %r231;
	add.s32 	%r232, %r13, 6;
	setp.lt.s32 	%p10, %r232, %r189;
	selp.b32 	%r233, 0, %r189, %p10;
	sub.s32 	%r54, %r232, %r233;
	add.s32 	%r234, %r13, 7;
	setp.lt.s32 	%p11, %r234, %r189;
	selp.b32 	%r235, 0, %r189, %p11;
	sub.s32 	%r55, %r234, %r235;
	add.s32 	%r236, %r13, 8;
	setp.lt.s32 	%p12, %r236, %r189;
	selp.b32 	%r237, 0, %r189, %p12;
	sub.s32 	%r56, %r236, %r237;
	add.s32 	%r238, %r13, 9;
	setp.lt.s32 	%p13, %r238, %r189;
	selp.b32 	%r239, 0, %r189, %p13;
	sub.s32 	%r57, %r238, %r239;
	add.s32 	%r240, %r13, 10;
	setp.lt.s32 	%p14, %r240, %r189;
	selp.b32 	%r241, 0, %r189, %p14;
	sub.s32 	%r58, %r240, %r241;
	add.s32 	%r242, %r13, 11;
	setp.lt.s32 	%p15, %r242, %r189;
	selp.b32 	%r243, 0, %r189, %p15;
	sub.s32 	%r59, %r242, %r243;
	add.s32 	%r244, %r13, 12;
	setp.lt.s32 	%p16, %r244, %r189;
	selp.b32 	%r245, 0, %r189, %p16;
	sub.s32 	%r60, %r244, %r245;
	add.s32 	%r246, %r13, 13;
	setp.lt.s32 	%p17, %r246, %r189;
	selp.b32 	%r247, 0, %r189, %p17;
	sub.s32 	%r61, %r246, %r247;
	add.s32 	%r248, %r13, 14;
	setp.lt.s32 	%p18, %r248, %r189;
	selp.b32 	%r249, 0, %r189, %p18;
	sub.s32 	%r62, %r248, %r249;
	add.s32 	%r250, %r13, 15;
	setp.lt.s32 	%p19, %r250, %r189;
	selp.b32 	%r251, 0, %r189, %p19;
	sub.s32 	%r63, %r250, %r251;
	cvt.u16.u32 	%rs1, %r3;
	div.s16 	%rs2, 128, %rs1;
	cvt.s32.s16 	%r64, %rs2;
	and.b32  	%r65, %r1, 31;
	cvta.to.global.u64 	%rd1, %rd6;
	cvta.to.global.u64 	%rd2, %rd5;
	shl.b32 	%r345, %r65, 2;
	shl.b32 	%r348, %r32, 2;
	shl.b32 	%r351, %r33, 2;
	shl.b32 	%r354, %r34, 2;
	shl.b32 	%r357, %r35, 2;
	shl.b32 	%r360, %r36, 2;
	shl.b32 	%r363, %r37, 2;
	shl.b32 	%r366, %r38, 2;
	shl.b32 	%r369, %r39, 2;
	shl.b32 	%r372, %r40, 2;
	shl.b32 	%r375, %r41, 2;
	shl.b32 	%r378, %r42, 2;
	shl.b32 	%r381, %r43, 2;
	shl.b32 	%r384, %r44, 2;
	shl.b32 	%r387, %r45, 2;
	shl.b32 	%r390, %r46, 2;
	shl.b32 	%r393, %r47, 2;
	cvt.u64.u32 	%rd20, %r8;
$L__BB558_2:
	setp.gt.u32 	%p20, %r1, 15;
	@%p20 bra 	$L__BB558_10;
	and.b32  	%r67, %r16, 3;
	setp.eq.s32 	%p21, %r67, 3;
	mov.u32 	%r465, %r1;
	@%p21 bra 	$L__BB558_7;
	mov.u32 	%r252, %ntid.x;
	add.s32 	%r465, %r1, %r252;
	setp.eq.s32 	%p22, %r67, 0;
	shl.b32 	%r253, %r1, 2;
	mov.u32 	%r254, _ZZ9cuda_gemmIiLi128ELi4ELi1ELi32ELi128ELi128ELi64ELi1ELi0EEviiiPT_S1_S1_iiiE3Csh;
	add.s32 	%r255, %r254, %r253;
	mov.b32 	%r256, 0;
	st.shared.u32 	[%r255], %r256;
	@%p22 bra 	$L__BB558_7;
	add.s32 	%r465, %r465, %r252;
	setp.eq.s32 	%p23, %r67, 1;
	add.s32 	%r70, %r255, %r8;
	mov.b32 	%r261, 0;
	st.shared.u32 	[%r70], %r261;
	@%p23 bra 	$L__BB558_7;
	add.s32 	%r465, %r465, %r252;
	add.s32 	%r263, %r70, %r8;
	mov.b32 	%r264, 0;
	st.shared.u32 	[%r263], %r264;
$L__BB558_7:
	setp.lt.u32 	%p24, %r16, 3;
	@%p24 bra 	$L__BB558_10;
	shl.b32 	%r265, %r465, 2;
	mov.u32 	%r266, _ZZ9cuda_gemmIiLi128ELi4ELi1ELi32ELi128ELi128ELi64ELi1ELi0EEviiiPT_S1_S1_iiiE3Csh;
	add.s32 	%r466, %r266, %r265;
$L__BB558_9:
	mov.b32 	%r267, 0;
	st.shared.u32 	[%r466], %r267;
	add.s32 	%r268, %r466, %r8;
	st.shared.u32 	[%r268], %r267;
	mov.u32 	%r269, %ntid.x;
	shl.b32 	%r270, %r269, 3;
	add.s32 	%r271, %r466, %r270;
	st.shared.u32 	[%r271], %r267;
	mad.lo.s32 	%r272, %r269, 12, %r466;
	st.shared.u32 	[%r272], %r267;
	add.s32 	%r465, %r465, %r8;
	shl.b32 	%r273, %r269, 4;
	add.s32 	%r466, %r466, %r273;
	setp.lt.u32 	%p25, %r465, 16;
	@%p25 bra 	$L__BB558_9;
$L__BB558_10:
	mov.b32 	%r468, 0;
	mov.pred 	%p94, -1;
$L__BB558_11:
	mov.pred 	%p1, %p94;
	mov.u32 	%r275, %ctaid.z;
	shl.b32 	%r79, %r275, 6;
	setp.gt.u32 	%p27, %r1, 1;
	@%p27 bra 	$L__BB558_14;
	shl.b32 	%r469, %r1, 2;
	shl.b32 	%r276, %r464, 5;
	add.s32 	%r277, %r276, %r79;
	add.s32 	%r81, %r277, %r468;
$L__BB558_13:
	add.s32 	%r278, %r81, %r469;
	mul.wide.s32 	%rd8, %r278, 4;
	add.s64 	%rd9, %rd2, %rd8;
	ld.global.v4.u32 	{%r279, %r280, %r281, %r282}, [%rd9];
	shl.b32 	%r283, %r469, 2;
	mov.u32 	%r284, _ZZ9cuda_gemmIiLi128ELi4ELi1ELi32ELi128ELi128ELi64ELi1ELi0EEviiiPT_S1_S1_iiiE3Ash;
	add.s32 	%r285, %r284, %r283;
	st.shared.v4.u32 	[%r285], {%r279, %r280, %r281, %r282};
	add.s32 	%r469, %r469, %r8;
	setp.lt.u32 	%p28, %r469, 8;
	@%p28 bra 	$L__BB558_13;
$L__BB558_14:
	add.s32 	%r82, %r468, %r79;
	mov.b32 	%r470, 0;
$L__BB558_15:
	mov.u32 	%r85, %r470;
	add.s32 	%r86, %r10, %r85;
	mov.u32 	%r471, %r9;
$L__BB558_16:
	add.s32 	%r287, %r82, %r471;
	mad.lo.s32 	%r288, %r287, %r188, %r86;
	mul.wide.s32 	%rd10, %r288, 4;
	add.s64 	%rd11, %rd1, %rd10;
	ld.global.u32 	%r289, [%rd11];
	shl.b32 	%r290, %r471, 2;
	add.s32 	%r291, %r11, %r290;
	st.shared.u32 	[%r291], %r289;
	add.s32 	%r471, %r471, %r12;
	setp.lt.u32 	%p29, %r471, 32;
	@%p29 bra 	$L__BB558_16;
	setp.lt.s32 	%p30, %r2, 1;
	bar.sync 	0;
	@%p30 bra 	$L__BB558_90;
	mov.b32 	%r472, 0;
$L__BB558_19:
	setp.ge.s32 	%p31, %r5, %r15;
	add.s32 	%r90, %r472, %r4;
	shl.b32 	%r293, %r90, 5;
	or.b32  	%r294, %r293, %r14;
	add.s32 	%r295, %r294, %r13;
	shl.b32 	%r296, %r295, 2;
	mov.u32 	%r297, _ZZ9cuda_gemmIiLi128ELi4ELi1ELi32ELi128ELi128ELi64ELi1ELi0EEviiiPT_S1_S1_iiiE3Ash;
	add.s32 	%r298, %r297, %r296;
	ld.shared.u32 	%r91, [%r298];
	add.s32 	%r299, %r294, %r17;
	shl.b32 	%r300, %r299, 2;
	add.s32 	%r301, %r297, %r300;
	ld.shared.u32 	%r92, [%r301];
	add.s32 	%r302, %r294, %r18;
	shl.b32 	%r303, %r302, 2;
	add.s32 	%r304, %r297, %r303;
	ld.shared.u32 	%r93, [%r304];
	add.s32 	%r305, %r294, %r19;
	shl.b32 	%r306, %r305, 2;
	add.s32 	%r307, %r297, %r306;
	ld.shared.u32 	%r94, [%r307];
	add.s32 	%r308, %r294, %r20;
	shl.b32 	%r309, %r308, 2;
	add.s32 	%r310, %r297, %r309;
	ld.shared.u32 	%r95, [%r310];
	add.s32 	%r311, %r294, %r21;
	shl.b32 	%r312, %r311, 2;
	add.s32 	%r313, %r297, %r312;
	ld.shared.u32 	%r96, [%r313];
	add.s32 	%r314, %r294, %r22;
	shl.b32 	%r315, %r314, 2;
	add.s32 	%r316, %r297, %r315;
	ld.shared.u32 	%r97, [%r316];
	add.s32 	%r317, %r294, %r23;
	shl.b32 	%r318, %r317, 2;
	add.s32 	%r319, %r297, %r318;
	ld.shared.u32 	%r98, [%r319];
	add.s32 	%r320, %r294, %r24;
	shl.b32 	%r321, %r320, 2;
	add.s32 	%r322, %r297, %r321;
	ld.shared.u32 	%r99, [%r322];
	add.s32 	%r323, %r294, %r25;
	shl.b32 	%r324, %r323, 2;
	add.s32 	%r325, %r297, %r324;
	ld.shared.u32 	%r100, [%r325];
	add.s32 	%r326, %r294, %r26;
	shl.b32 	%r327, %r326, 2;
	add.s32 	%r328, %r297, %r327;
	ld.shared.u32 	%r101, [%r328];
	add.s32 	%r329, %r294, %r27;
	shl.b32 	%r330, %r329, 2;
	add.s32 	%r331, %r297, %r330;
	ld.shared.u32 	%r102, [%r331];
	add.s32 	%r332, %r294, %r28;
	shl.b32 	%r333, %r332, 2;
	add.s32 	%r334, %r297, %r333;
	ld.shared.u32 	%r103, [%r334];
	add.s32 	%r335, %r294, %r29;
	shl.b32 	%r336, %r335, 2;
	add.s32 	%r337, %r297, %r336;
	ld.shared.u32 	%r104, [%r337];
	add.s32 	%r338, %r294, %r30;
	shl.b32 	%r339, %r338, 2;
	add.s32 	%r340, %r297, %r339;
	ld.shared.u32 	%r105, [%r340];
	add.s32 	%r341, %r294, %r31;
	shl.b32 	%r342, %r341, 2;
	add.s32 	%r343, %r297, %r342;
	ld.shared.u32 	%r106, [%r343];
	@%p31 bra 	$L__BB558_89;
	mov.u32 	%r473, %r5;
$L__BB558_21:
	setp.gt.u32 	%p32, %r189, 64;
	mov.u32 	%r344, _ZZ9cuda_gemmIiLi128ELi4ELi1ELi32ELi128ELi128ELi64ELi1ELi0EEviiiPT_S1_S1_iiiE11kron_fac_sh;
	mad.lo.s32 	%r108, %r473, 132, %r344;
	add.s32 	%r346, %r108, %r345;
	ld.shared.u32 	%r109, [%r346];
	@%p32 bra 	$L__BB558_54;
	setp.eq.s32 	%p49, %r189, 0;
	mov.b32 	%r475, 0;
	@%p49 bra 	$L__BB558_24;
	shfl.sync.idx.b32	%r397|%p50, %r109, %r48, 31, -1;
	mul.lo.s32 	%r475, %r397, %r91;
$L__BB558_24:
	setp.lt.s32 	%p51, %r189, 2;
	@%p51 bra 	$L__BB558_26;
	shfl.sync.idx.b32	%r398|%p52, %r109, %r49, 31, -1;
	mad.lo.s32 	%r475, %r398, %r92, %r475;
$L__BB558_26:
	setp.lt.s32 	%p53, %r189, 3;
	@%p53 bra 	$L__BB558_28;
	shfl.sync.idx.b32	%r399|%p54, %r109, %r50, 31, -1;
	mad.lo.s32 	%r475, %r399, %r93, %r475;
$L__BB558_28:
	setp.lt.s32 	%p55, %r189, 4;
	@%p55 bra 	$L__BB558_30;
	shfl.sync.idx.b32	%r400|%p56, %r109, %r51, 31, -1;
	mad.lo.s32 	%r475, %r400, %r94, %r475;
$L__BB558_30:
	setp.lt.s32 	%p57, %r189, 5;
	@%p57 bra 	$L__BB558_32;
	shfl.sync.idx.b32	%r401|%p58, %r109, %r52, 31, -1;
	mad.lo.s32 	%r475, %r401, %r95, %r475;
$L__BB558_32:
	setp.lt.s32 	%p59, %r189, 6;
	@%p59 bra 	$L__BB558_34;
	shfl.sync.idx.b32	%r402|%p60, %r109, %r53, 31, -1;
	mad.lo.s32 	%r475, %r402, %r96, %r475;
$L__BB558_34:
	setp.lt.s32 	%p61, %r189, 7;
	@%p61 bra 	$L__BB558_36;
	shfl.sync.idx.b32	%r403|%p62, %r109, %r54, 31, -1;
	mad.lo.s32 	%r475, %r403, %r97, %r475;
$L__BB558_36:
	setp.lt.s32 	%p63, %r189, 8;
	@%p63 bra 	$L__BB558_38;
	shfl.sync.idx.b32	%r404|%p64, %r109, %r55, 31, -1;
	mad.lo.s32 	%r475, %r404, %r98, %r475;
$L__BB558_38:
	setp.lt.s32 	%p65, %r189, 9;
	@%p65 bra 	$L__BB558_40;
	shfl.sync.idx.b32	%r405|%p66, %r109, %r56, 31, -1;
	mad.lo.s32 	%r475, %r405, %r99, %r475;
$L__BB558_40:
	setp.lt.s32 	%p67, %r189, 10;
	@%p67 bra 	$L__BB558_42;
	shfl.sync.idx.b32	%r406|%p68, %r109, %r57, 31, -1;
	mad.lo.s32 	%r475, %r406, %r100, %r475;
$L__BB558_42:
	setp.lt.s32 	%p69, %r189, 11;
	@%p69 bra 	$L__BB558_44;
	shfl.sync.idx.b32	%r407|%p70, %r109, %r58, 31, -1;
	mad.lo.s32 	%r475, %r407, %r101, %r475;
$L__BB558_44:
	setp.lt.s32 	%p71, %r189, 12;
	@%p71 bra 	$L__BB558_46;
	shfl.sync.idx.b32	%r408|%p72, %r109, %r59, 31, -1;
	mad.lo.s32 	%r475, %r408, %r102, %r475;
$L__BB558_46:
	setp.lt.s32 	%p73, %r189, 13;
	@%p73 bra 	$L__BB558_48;
	shfl.sync.idx.b32	%r409|%p74, %r109, %r60, 31, -1;
	mad.lo.s32 	%r475, %r409, %r103, %r475;
$L__BB558_48:
	setp.lt.s32 	%p75, %r189, 14;
	@%p75 bra 	$L__BB558_50;
	shfl.sync.idx.b32	%r410|%p76, %r109, %r61, 31, -1;
	mad.lo.s32 	%r475, %r410, %r104, %r475;
$L__BB558_50:
	setp.lt.s32 	%p77, %r189, 15;
	@%p77 bra 	$L__BB558_52;
	shfl.sync.idx.b32	%r411|%p78, %r109, %r62, 31, -1;
	mad.lo.s32 	%r475, %r411, %r105, %r475;
$L__BB558_52:
	setp.lt.s32 	%p79, %r189, 16;
	@%p79 bra 	$L__BB558_86;
	shfl.sync.idx.b32	%r412|%p80, %r109, %r63, 31, -1;
	mad.lo.s32 	%r475, %r412, %r106, %r475;
	bra.uni 	$L__BB558_86;
$L__BB558_54:
	setp.lt.s32 	%p33, %r189, 1;
	mov.b32 	%r475, 0;
	@%p33 bra 	$L__BB558_56;
	add.s32 	%r349, %r108, %r348;
	ld.shared.u32 	%r350, [%r349];
	mul.lo.s32 	%r475, %r350, %r91;
$L__BB558_56:
	setp.lt.s32 	%p34, %r189, 2;
	@%p34 bra 	$L__BB558_58;
	add.s32 	%r352, %r108, %r351;
	ld.shared.u32 	%r353, [%r352];
	mad.lo.s32 	%r475, %r353, %r92, %r475;
$L__BB558_58:
	setp.lt.s32 	%p35, %r189, 3;
	@%p35 bra 	$L__BB558_60;
	add.s32 	%r355, %r108, %r354;
	ld.shared.u32 	%r356, [%r355];
	mad.lo.s32 	%r475, %r356, %r93, %r475;
$L__BB558_60:
	setp.lt.s32 	%p36, %r189, 4;
	@%p36 bra 	$L__BB558_62;
	add.s32 	%r358, %r108, %r357;
	ld.shared.u32 	%r359, [%r358];
	mad.lo.s32 	%r475, %r359, %r94, %r475;
$L__BB558_62:
	setp.lt.s32 	%p37, %r189, 5;
	@%p37 bra 	$L__BB558_64;
	add.s32 	%r361, %r108, %r360;
	ld.shared.u32 	%r362, [%r361];
	mad.lo.s32 	%r475, %r362, %r95, %r475;
$L__BB558_64:
	setp.lt.s32 	%p38, %r189, 6;
	@%p38 bra 	$L__BB558_66;
	add.s32 	%r364, %r108, %r363;
	ld.shared.u32 	%r365, [%r364];
	mad.lo.s32 	%r475, %r365, %r96, %r475;
$L__BB558_66:
	setp.lt.s32 	%p39, %r189, 7;
	@%p39 bra 	$L__BB558_68;
	add.s32 	%r367, %r108, %r366;
	ld.shared.u32 	%r368, [%r367];
	mad.lo.s32 	%r475, %r368, %r97, %r475;
$L__BB558_68:
	setp.lt.s32 	%p40, %r189, 8;
	@%p40 bra 	$L__BB558_70;
	add.s32 	%r370, %r108, %r369;
	ld.shared.u32 	%r371, [%r370];
	mad.lo.s32 	%r475, %r371, %r98, %r475;
$L__BB558_70:
	setp.lt.s32 	%p41, %r189, 9;
	@%p41 bra 	$L__BB558_72;
	add.s32 	%r373, %r108, %r372;
	ld.shared.u32 	%r374, [%r373];
	mad.lo.s32 	%r475, %r374, %r99, %r475;
$L__BB558_72:
	setp.lt.s32 	%p42, %r189, 10;
	@%p42 bra 	$L__BB558_74;
	add.s32 	%r376, %r108, %r375;
	ld.shared.u32 	%r377, [%r376];
	mad.lo.s32 	%r475, %r377, %r100, %r475;
$L__BB558_74:
	setp.lt.s32 	%p43, %r189, 11;
	@%p43 bra 	$L__BB558_76;
	add.s32 	%r379, %r108, %r378;
	ld.shared.u32 	%r380, [%r379];
	mad.lo.s32 	%r475, %r380, %r101, %r475;
$L__BB558_76:
	setp.lt.s32 	%p44, %r189, 12;
	@%p44 bra 	$L__BB558_78;
	add.s32 	%r382, %r108, %r381;
	ld.shared.u32 	%r383, [%r382];
	mad.lo.s32 	%r475, %r383, %r102, %r475;
$L__BB558_78:
	setp.lt.s32 	%p45, %r189, 13;
	@%p45 bra 	$L__BB558_80;
	add.s32 	%r385, %r108, %r384;
	ld.shared.u32 	%r386, [%r385];
	mad.lo.s32 	%r475, %r386, %r103, %r475;
$L__BB558_80:
	setp.lt.s32 	%p46, %r189, 14;
	@%p46 bra 	$L__BB558_82;
	add.s32 	%r388, %r108, %r387;
	ld.shared.u32 	%r389, [%r388];
	mad.lo.s32 	%r475, %r389, %r104, %r475;
$L__BB558_82:
	setp.lt.s32 	%p47, %r189, 15;
	@%p47 bra 	$L__BB558_84;
	add.s32 	%r391, %r108, %r390;
	ld.shared.u32 	%r392, [%r391];
	mad.lo.s32 	%r475, %r392, %r105, %r475;
$L__BB558_84:
	setp.lt.s32 	%p48, %r189, 16;
	@%p48 bra 	$L__BB558_86;
	add.s32 	%r394, %r108, %r393;
	ld.shared.u32 	%r395, [%r394];
	mad.lo.s32 	%r475, %r395, %r106, %r475;
$L__BB558_86:
	setp.ne.s32 	%p81, %r7, 0;
	add.s32 	%r413, %r473, %r85;
	mad.lo.s32 	%r173, %r413, %r2, %r90;
	shfl.sync.down.b32	%r414|%p82, %r475, 1, 7711, -1;
	add.s32 	%r174, %r414, %r475;
	@%p81 bra 	$L__BB558_88;
	shl.b32 	%r415, %r173, 2;
	mov.u32 	%r416, _ZZ9cuda_gemmIiLi128ELi4ELi1ELi32ELi128ELi128ELi64ELi1ELi0EEviiiPT_S1_S1_iiiE3Csh;
	add.s32 	%r417, %r416, %r415;
	ld.shared.u32 	%r418, [%r417];
	add.s32 	%r419, %r418, %r174;
	st.shared.u32 	[%r417], %r419;
$L__BB558_88:
	add.s32 	%r473, %r473, %r64;
	setp.lt.s32 	%p83, %r473, %r15;
	@%p83 bra 	$L__BB558_21;
$L__BB558_89:
	add.s32 	%r472, %r472, %r3;
	setp.lt.s32 	%p84, %r472, %r2;
	@%p84 bra 	$L__BB558_19;
$L__BB558_90:
	add.s32 	%r470, %r85, 16;
	setp.lt.u32 	%p85, %r85, 48;
	@%p85 bra 	$L__BB558_15;
	mov.b32 	%r468, 32;
	mov.pred 	%p94, 0;
	@%p1 bra 	$L__BB558_11;
	setp.gt.u32 	%p87, %r1, 15;
	bar.sync 	0;
	@%p87 bra 	$L__BB558_99;
	and.b32  	%r178, %r16, 3;
	setp.eq.s32 	%p88, %r178, 3;
	mov.u32 	%r421, %ctaid.x;
	shl.b32 	%r422, %r421, 4;
	and.b32  	%r423, %r422, 16;
	shl.b32 	%r424, %r464, 5;
	or.b32  	%r179, %r424, %r423;
	mov.u32 	%r505, %r1;
	@%p88 bra 	$L__BB558_97;
	ld.param.u64 	%rd24, [_Z9cuda_gemmIiLi128ELi4ELi1ELi32ELi128ELi128ELi64ELi1ELi0EEviiiPT_S1_S1_iii_param_5];
	mov.u32 	%r425, %ntid.x;
	add.s32 	%r505, %r1, %r425;
	setp.eq.s32 	%p89, %r178, 0;
	add.s32 	%r426, %r179, %r1;
	cvta.to.global.u64 	%rd12, %rd24;
	mul.wide.s32 	%rd13, %r426, 4;
	add.s64 	%rd3, %rd12, %rd13;
	shl.b32 	%r427, %r1, 2;
	mov.u32 	%r428, _ZZ9cuda_gemmIiLi128ELi4ELi1ELi32ELi128ELi128ELi64ELi1ELi0EEviiiPT_S1_S1_iiiE3Csh;
	add.s32 	%r429, %r428, %r427;
	ld.shared.u32 	%r430, [%r429];
	atom.global.add.u32 	%r431, [%rd3], %r430;
	@%p89 bra 	$L__BB558_97;
	add.s32 	%r505, %r505, %r425;
	setp.eq.s32 	%p90, %r178, 1;
	add.s64 	%rd4, %rd3, %rd20;
	add.s32 	%r182, %r429, %r8;
	ld.shared.u32 	%r436, [%r182];
	atom.global.add.u32 	%r437, [%rd4], %r436;
	@%p90 bra 	$L__BB558_97;
	add.s32 	%r505, %r505, %r425;
	cvt.u64.u32 	%rd15, %r8;
	add.s64 	%rd16, %rd4, %rd15;
	add.s32 	%r439, %r182, %r8;
	ld.shared.u32 	%r440, [%r439];
	atom.global.add.u32 	%r441, [%rd16], %r440;
$L__BB558_97:
	setp.lt.u32 	%p91, %r16, 3;
	@%p91 bra 	$L__BB558_99;
$L__BB558_98:
	ld.param.u64 	%rd25, [_Z9cuda_gemmIiLi128ELi4ELi1ELi32ELi128ELi128ELi64ELi1ELi0EEviiiPT_S1_S1_iii_param_5];
	add.s32 	%r447, %r179, %r505;
	cvta.to.global.u64 	%rd17, %rd25;
	mul.wide.s32 	%rd18, %r447, 4;
	add.s64 	%rd19, %rd17, %rd18;
	shl.b32 	%r448, %r505, 2;
	mov.u32 	%r449, _ZZ9cuda_gemmIiLi128ELi4ELi1ELi32ELi128ELi128ELi64ELi1ELi0EEviiiPT_S1_S1_iiiE3Csh;
	add.s32 	%r450, %r449, %r448;
	ld.shared.u32 	%r451, [%r450];
	atom.global.add.u32 	%r452, [%rd19], %r451;
	add.s64 	%rd21, %rd19, %rd20;
	add.s32 	%r453, %r450, %r8;
	ld.shared.u32 	%r454, [%r453];
	atom.global.add.u32 	%r455, [%rd21], %r454;
	add.s64 	%rd22, %rd21, %rd20;
	add.s32 	%r456, %r453, %r8;
	ld.shared.u32 	%r457, [%r456];
	atom.global.add.u32 	%r458, [%rd22], %r457;
	add.s64 	%rd23, %rd22, %rd20;
	add.s32 	%r459, %r456, %r8;
	ld.shared.u32 	%r460, [%r459];
	atom.global.add.u32 	%r461, [%rd23], %r460;
	add.s32 	%r505, %r8, %r505;
	setp.lt.u32 	%p92, %r505, 16;
	@%p92 bra 	$L__BB558_98;
$L__BB558_99:
	mov.u32 	%r462, %nctaid.y;
	add.s32 	%r464, %r464, %r462;
	shl.b32 	%r463, %r462, 2;
	setp.lt.u32 	%p93, %r464, %r463;
	@%p93 bra 	$L__BB558_2;
$L__BB558_100:
	ret;

}
	// .globl	_Z9cuda_gemmIiLi128ELi4ELi1ELi32ELi128ELi128ELi64ELi1ELi1EEviiiPT_S1_S1_iii
.visible .entry _Z9cuda_gemmIiLi128ELi4ELi1ELi32ELi128ELi128ELi64ELi1ELi1EEviiiPT_S1_S1_iii(
	.param .u32 _Z9cuda_gemmIiLi128ELi4ELi1ELi32ELi128ELi128ELi64ELi1ELi1EEviiiPT_S1_S1_iii_param_0,
	.param .u32 _Z9cuda_gemmIiLi128ELi4ELi1ELi32ELi128ELi128ELi64ELi1ELi1EEviiiPT_S1_S1_iii_param_1,
	.param .u32 _Z9cuda_gemmIiLi128ELi4ELi1ELi32ELi128ELi128ELi64ELi1ELi1EEviiiPT_S1_S1_iii_param_2,
	.param .u64 .ptr .align 1 _Z9cuda_gemmIiLi128ELi4ELi1ELi32ELi128ELi128ELi64ELi1ELi1EEviiiPT_S1_S1_iii_param_3,
	.param .u64 .ptr .align 1 _Z9cuda_gemmIiLi128ELi4ELi1ELi32ELi128ELi128ELi64ELi1ELi1EEviiiPT_S1_S1_iii_param_4,
	.param .u64 .ptr .align 1 _Z9cuda_gemmIiLi128ELi4ELi1ELi32ELi128ELi128ELi64ELi1ELi1EEviiiPT_S1_S1_iii_param_5,
	.param .u32 _Z9cuda_gemmIiLi128ELi4ELi1ELi32ELi128ELi128ELi64ELi1ELi1EEviiiPT_S1_S1_iii_param_6,
	.param .u32 _Z9cuda_gemmIiLi128ELi4ELi1ELi32ELi128ELi128ELi64ELi1ELi1EEviiiPT_S1_S1_iii_param_7,
	.param .u32 _Z9cuda_gemmIiLi128ELi4ELi1ELi32ELi128ELi128ELi64ELi1ELi1EEviiiPT_S1_S1_iii_param_8
)
.maxntid 128
{
	.reg .pred 	%p<16>;
	.reg .b32 	%r<78>;
	.reg .b64 	%rd<15>;
	// demoted variable
	.shared .align 128 .b8 _ZZ9cuda_gemmIiLi128ELi4ELi1ELi32ELi128ELi128ELi64ELi1ELi1EEviiiPT_S1_S1_iiiE3Csh[64];
	ld.param.u64 	%rd4, [_Z9cuda_gemmIiLi128ELi4ELi1ELi32ELi128ELi128ELi64ELi1ELi1EEviiiPT_S1_S1_iii_param_5];
	cvta.to.global.u64 	%rd1, %rd4;
	mov.u32 	%r72, %ctaid.y;
	mov.u32 	%r2, %nctaid.y;
	shl.b32 	%r3, %r2, 2;
	setp.ge.u32 	%p1, %r72, %r3;
	@%p1 bra 	$L__BB559_18;
	mov.u32 	%r30, %ctaid.x;
	mov.u32 	%r4, %tid.x;
	mov.u32 	%r31, %ntid.x;
	shl.b32 	%r32, %r30, 4;
	and.b32  	%r5, %r32, 16;
	add.s32 	%r6, %r4, %r31;
	max.u32 	%r33, %r6, 16;
	setp.lt.u32 	%p2, %r6, 16;
	selp.u32 	%r34, 1, 0, %p2;
	add.s32 	%r35, %r6, %r34;
	sub.s32 	%r36, %r33, %r35;
	div.u32 	%r37, %r36, %r31;
	add.s32 	%r7, %r37, %r34;
	and.b32  	%r8, %r7, 3;
	shl.b32 	%r38, %r4, 2;
	mov.u32 	%r39, _ZZ9cuda_gemmIiLi128ELi4ELi1ELi32ELi128ELi128ELi64ELi1ELi1EEviiiPT_S1_S1_iiiE3Csh;
	add.s32 	%r9, %r39, %r38;
	shl.b32 	%r10, %r31, 2;
	add.s32 	%r11, %r9, %r10;
	add.s32 	%r12, %r6, %r31;
	add.s32 	%r13, %r11, %r10;
	add.s32 	%r14, %r12, %r31;
	shl.b32 	%r15, %r31, 4;
	shl.b32 	%r16, %r31, 3;
	mul.lo.s32 	%r17, %r31, 12;
	cvt.u64.u32 	%rd11, %r10;
$L__BB559_2:
	setp.gt.u32 	%p3, %r4, 15;
	@%p3 bra 	$L__BB559_10;
	setp.eq.s32 	%p4, %r8, 3;
	mov.u32 	%r73, %r4;
	@%p4 bra 	$L__BB559_7;
	setp.eq.s32 	%p5, %r8, 0;
	mov.b32 	%r40, 0;
	st.shared.u32 	[%r9], %r40;
	mov.u32 	%r73, %r6;
	@%p5 bra 	$L__BB559_7;
	setp.eq.s32 	%p6, %r8, 1;
	mov.b32 	%r41, 0;
	st.shared.u32 	[%r11], %r41;
	mov.u32 	%r73, %r12;
	@%p6 bra 	$L__BB559_7;
	mov.b32 	%r42, 0;
	st.shared.u32 	[%r13], %r42;
	mov.u32 	%r73, %r14;
$L__BB559_7:
	setp.lt.u32 	%p7, %r7, 3;
	@%p7 bra 	$L__BB559_10;
	shl.b32 	%r43, %r73, 2;
	add.s32 	%r74, %r39, %r43;
$L__BB559_9:
	mov.b32 	%r45, 0;
	st.shared.u32 	[%r74], %r45;
	add.s32 	%r46, %r74, %r10;
	st.shared.u32 	[%r46], %r45;
	add.s32 	%r47, %r74, %r16;
	st.shared.u32 	[%r47], %r45;
	add.s32 	%r48, %r74, %r17;
	st.shared.u32 	[%r48], %r45;
	add.s32 	%r73, %r73, %r10;
	add.s32 	%r74, %r74, %r15;
	setp.lt.u32 	%p8, %r73, 16;
	@%p8 bra 	$L__BB559_9;
$L__BB559_10:
	setp.gt.u32 	%p9, %r4, 15;
	bar.sync 	0;
	bar.sync 	0;
	bar.sync 	0;
	bar.sync 	0;
	bar.sync 	0;
	bar.sync 	0;
	bar.sync 	0;
	bar.sync 	0;
	bar.sync 	0;
	@%p9 bra 	$L__BB559_17;
	setp.eq.s32 	%p10, %r8, 3;
	shl.b32 	%r49, %r72, 5;
	or.b32  	%r25, %r49, %r5;
	mov.u32 	%r76, %r4;
	@%p10 bra 	$L__BB559_15;
	setp.eq.s32 	%p11, %r8, 0;
	add.s32 	%r50, %r25, %r4;
	mul.wide.s32 	%rd5, %r50, 4;
	add.s64 	%rd2, %rd1, %rd5;
	ld.shared.u32 	%r51, [%r9];
	atom.global.add.u32 	%r52, [%rd2], %r51;
	mov.u32 	%r76, %r6;
	@%p11 bra 	$L__BB559_15;
	setp.eq.s32 	%p12, %r8, 1;
	add.s64 	%rd3, %rd2, %rd11;
	ld.shared.u32 	%r53, [%r11];
	atom.global.add.u32 	%r54, [%rd3], %r53;
	mov.u32 	%r76, %r12;
	@%p12 bra 	$L__BB559_15;
	add.s64 	%rd8, %rd3, %rd11;
	ld.shared.u32 	%r55, [%r13];
	atom.global.add.u32 	%r56, [%rd8], %r55;
	mov.u32 	%r76, %r14;
$L__BB559_15:
	setp.lt.u32 	%p13, %r7, 3;
	@%p13 bra 	$L__BB559_17;
$L__BB559_16:
	add.s32 	%r57, %r25, %r76;
	mul.wide.s32 	%rd9, %r57, 4;
	add.s64 	%rd10, %rd1, %rd9;
	shl.b32 	%r58, %r76, 2;
	add.s32 	%r60, %r39, %r58;
	ld.shared.u32 	%r61, [%r60];
	atom.global.add.u32 	%r62, [%rd10], %r61;
	add.s64 	%rd12, %rd10, %rd11;
	add.s32 	%r63, %r60, %r10;
	ld.shared.u32 	%r64, [%r63];
	atom.global.add.u32 	%r65, [%rd12], %r64;
	add.s64 	%rd13, %rd12, %rd11;
	add.s32 	%r66, %r63, %r10;
	ld.shared.u32 	%r67, [%r66];
	atom.global.add.u32 	%r68, [%rd13], %r67;
	add.s64 	%rd14, %rd13, %rd11;
	add.s32 	%r69, %r66, %r10;
	ld.shared.u32 	%r70, [%r69];
	atom.global.add.u32 	%r71, [%rd14], %r70;
	add.s32 	%r76, %r10, %r76;
	setp.lt.u32 	%p14, %r76, 16;
	@%p14 bra 	$L__BB559_16;
$L__BB559_17:
	add.s32 	%r72, %r72, %r2;
	setp.lt.u32 	%p15, %r72, %r3;
	@%p15 bra 	$L__BB559_2;
$L__BB559_18:
	ret;

}
	// .globl	_Z9cuda_gemmIiLi128ELi4ELi1ELi64ELi2ELi2ELi64ELi0ELi0EEviiiPT_S1_S1_iii
.visible .entry _Z9cuda_gemmIiLi128ELi4ELi1ELi64ELi2ELi2ELi64ELi0ELi0EEviiiPT_S1_S1_iii(
	.param .u32 _Z9cuda_gemmIiLi128ELi4ELi1ELi64ELi2ELi2ELi64ELi0ELi0EEviiiPT_S1_S1_iii_param_0,
	.param .u32 _Z9cuda_gemmIiLi128ELi4ELi1ELi64ELi2ELi2ELi64ELi0ELi0EEviiiPT_S1_S1_iii_param_1,
	.param .u32 _Z9cuda_gemmIiLi128ELi4ELi1ELi64ELi2ELi2ELi64ELi0ELi0EEviiiPT_S1_S1_iii_param_2,
	.param .u64 .ptr .align 1 _Z9cuda_gemmIiLi128ELi4ELi1ELi64ELi2ELi2ELi64ELi0ELi0EEviiiPT_S1_S1_iii_param_3,
	.param .u64 .ptr .align 1 _Z9cuda_gemmIiLi128ELi4ELi1ELi64ELi2ELi2ELi64ELi0ELi0EEviiiPT_S1_S1_iii_param_4,
	.param .u64 .ptr .align 1 _Z9cuda_gemmIiLi128ELi4ELi1ELi64ELi2ELi2ELi64ELi0ELi0EEviiiPT_S1_S1_iii_param_5,
	.param .u32 _Z9cuda_gemmIiLi128ELi4ELi1ELi64ELi2ELi2ELi64ELi0ELi0EEviiiPT_S1_S1_iii_param_6,
	.param .u32 _Z9cuda_gemmIiLi128ELi4ELi1ELi64ELi2ELi2ELi64ELi0ELi0EEviiiPT_S1_S1_iii_param_7,
	.param .u32 _Z9cuda_gemmIiLi128ELi4ELi1ELi64ELi2ELi2ELi64ELi0ELi0EEviiiPT_S1_S1_iii_param_8
)
.maxntid 128
{
	.reg .pred 	%p<40>;
	.reg .b16 	%rs<3>;
	.reg .b32 	%r<260>;
	.reg .b64 	%rd<25>;
	// demoted variable
	.shared .align 128 .b8 _ZZ9cuda_gemmIiLi128ELi4ELi1ELi64ELi2ELi2ELi64ELi0ELi0EEviiiPT_S1_S1_iiiE11kron_fac_sh[24];
	// demoted variable
	.shared .align 128 .b8 _ZZ9cuda_gemmIiLi128ELi4ELi1ELi64ELi2ELi2ELi64ELi0ELi0EEviiiPT_S1_S1_iiiE3Ash[256];
	ld.param.u64 	%rd6, [_Z9cuda_gemmIiLi128ELi4ELi1ELi64ELi2ELi2ELi64ELi0ELi0EEviiiPT_S1_S1_iii_param_3];
	ld.param.u64 	%rd4, [_Z9cuda_gemmIiLi128ELi4ELi1ELi64ELi2ELi2ELi64ELi0ELi0EEviiiPT_S1_S1_iii_param_4];
	ld.param.u64 	%rd5, [_Z9cuda_gemmIiLi128ELi4ELi1ELi64ELi2ELi2ELi64ELi0ELi0EEviiiPT_S1_S1_iii_param_5];
	ld.param.u32 	%r109, [_Z9cuda_gemmIiLi128ELi4ELi1ELi64ELi2ELi2ELi64ELi0ELi0EEviiiPT_S1_S1_iii_param_6];
	ld.param.u32 	%r110, [_Z9cuda_gemmIiLi128ELi4ELi1ELi64ELi2ELi2ELi64ELi0ELi0EEviiiPT_S1_S1_iii_param_7];
	cvta.to.global.u64 	%rd1, %rd6;
	mov.u32 	%r1, %tid.x;
	mul.lo.s32 	%r2, %r110, %r109;
	setp.ge.u32 	%p1, %r1, %r2;
	@%p1 bra 	$L__BB560_3;
	mov.u32 	%r3, %ntid.x;
	cvta.to.global.u64 	%rd2, %rd4;
	mov.u32 	%r113, _ZZ9cuda_gemmIiLi128ELi4ELi1ELi64ELi2ELi2ELi64ELi0ELi0EEviiiPT_S1_S1_iiiE11kron_fac_sh;
	mov.u32 	%r232, %r1;
$L__BB560_2:
	mul.wide.u32 	%rd7, %r232, 4;
	add.s64 	%rd8, %rd2, %rd7;
	ld.global.u32 	%r111, [%rd8];
	rem.u32 	%r112, %r232, %r109;
	mad.lo.s32 	%r114, %r112, 12, %r113;
	div.u32 	%r115, %r232, %r110;
	shl.b32 	%r116, %r115, 2;
	add.s32 	%r117, %r114, %r116;
	st.shared.u32 	[%r117], %r111;
	add.s32 	%r232, %r232, %r3;
	setp.lt.u32 	%p2, %r232, %r2;
	@%p2 bra 	$L__BB560_2;
$L__BB560_3:
	div.s32 	%r6, 64, %r110;
	cvt.u16.u32 	%rs1, %r6;
	div.s16 	%rs2, 128, %rs1;
	cvt.s32.s16 	%r7, %rs2;
	div.u32 	%r8, %r1, %r6;
	mov.u32 	%r235, %ctaid.y;
	mov.u32 	%r10, %nctaid.y;
	shl.b32 	%r11, %r10, 2;
	setp.ge.u32 	%p3, %r235, %r11;
	@%p3 bra 	$L__BB560_46;
	rem.u32 	%r119, %r1, %r6;
	mov.u32 	%r120, %ctaid.x;
	shl.b32 	%r12, %r1, 2;
	shl.b32 	%r13, %r120, 6;
	mov.u32 	%r121, %ntid.x;
	shl.b32 	%r14, %r121, 2;
	and.b32  	%r15, %r119, 1;
	mul.lo.s32 	%r122, %r119, %r110;
	min.s32 	%r16, %r109, 2;
	and.b32  	%r17, %r1, 1;
	mad.lo.s32 	%r18, %r6, %r120, %r1;
	add.s32 	%r19, %r12, %r14;
	max.u32 	%r123, %r19, 64;
	setp.lt.u32 	%p4, %r19, 64;
	selp.u32 	%r124, 1, 0, %p4;
	or.b32  	%r125, %r19, %r124;
	sub.s32 	%r126, %r123, %r125;
	div.u32 	%r127, %r126, %r14;
	add.s32 	%r20, %r127, %r124;
	add.s32 	%r128, %r8, %r7;
	and.b32  	%r21, %r20, 3;
	shl.b32 	%r129, %r1, 4;
	mov.u32 	%r130, _ZZ9cuda_gemmIiLi128ELi4ELi1ELi64ELi2ELi2ELi64ELi0ELi0EEviiiPT_S1_S1_iiiE3Ash;
	add.s32 	%r22, %r130, %r129;
	shl.b32 	%r33, %r121, 4;
	add.s32 	%r23, %r22, %r33;
	add.s32 	%r24, %r19, %r14;
	add.s32 	%r131, %r15, %r122;
	shl.b32 	%r132, %r131, 2;
	add.s32 	%r25, %r130, %r132;
	xor.b32  	%r26, %r15, 1;
	add.s32 	%r133, %r26, %r122;
	shl.b32 	%r134, %r133, 2;
	add.s32 	%r27, %r130, %r134;
	max.s32 	%r135, %r16, %r128;
	setp.lt.s32 	%p5, %r128, %r16;
	selp.u32 	%r28, 1, 0, %p5;
	add.s32 	%r136, %r128, %r28;
	sub.s32 	%r29, %r135, %r136;
	setp.lt.s32 	%p6, %r15, %r110;
	selp.b32 	%r137, 0, %r110, %p6;
	sub.s32 	%r30, %r15, %r137;
	add.s32 	%r138, %r15, 1;
	setp.lt.s32 	%p7, %r138, %r110;
	selp.b32 	%r139, 0, %r110, %p7;
	sub.s32 	%r31, %r138, %r139;
	mad.lo.s32 	%r32, %r121, 12, %r13;
	shl.b32 	%r140, %r121, 3;
	add.s32 	%r34, %r13, %r140;
	mul.lo.s32 	%r35, %r121, 48;
	shl.b32 	%r36, %r121, 6;
	shl.b32 	%r37, %r121, 5;
	cvta.to.global.u64 	%rd3, %rd5;
	div.u32 	%r189, %r29, %r7;
	add.s32 	%r62, %r189, %r28;
$L__BB560_5:
	setp.gt.u32 	%p8, %r1, 15;
	@%p8 bra 	$L__BB560_13;
	ld.param.u32 	%r231, [_Z9cuda_gemmIiLi128ELi4ELi1ELi64ELi2ELi2ELi64ELi0ELi0EEviiiPT_S1_S1_iii_param_2];
	setp.eq.s32 	%p9, %r21, 3;
	mul.lo.s32 	%r41, %r235, %r231;
	add.s32 	%r42, %r41, %r13;
	mov.u32 	%r236, %r12;
	@%p9 bra 	$L__BB560_10;
	setp.eq.s32 	%p10, %r21, 0;
	add.s32 	%r141, %r42, %r12;
	mul.wide.s32 	%rd9, %r141, 4;
	add.s64 	%rd10, %rd1, %rd9;
	ld.global.v4.u32 	{%r142, %r143, %r144, %r145}, [%rd10];
	st.shared.v4.u32 	[%r22], {%r142, %r143, %r144, %r145};
	mov.u32 	%r236, %r19;
	@%p10 bra 	$L__BB560_10;
	setp.eq.s32 	%p11, %r21, 1;
	add.s32 	%r146, %r42, %r19;
	mul.wide.s32 	%rd11, %r146, 4;
	add.s64 	%rd12, %rd1, %rd11;
	ld.global.v4.u32 	{%r147, %r148, %r149, %r150}, [%rd12];
	st.shared.v4.u32 	[%r23], {%r147, %r148, %r149, %r150};
	mov.u32 	%r236, %r24;
	@%p11 bra 	$L__BB560_10;
	add.s32 	%r236, %r24, %r14;
	add.s32 	%r151, %r42, %r24;
	mul.wide.s32 	%rd13, %r151, 4;
	add.s64 	%rd14, %rd1, %rd13;
	ld.global.v4.u32 	{%r152, %r153, %r154, %r155}, [%rd14];
	shl.b32 	%r156, %r14, 2;
	add.s32 	%r157, %r23, %r156;
	st.shared.v4.u32 	[%r157], {%r152, %r153, %r154, %r155};
$L__BB560_10:
	setp.lt.u32 	%p12, %r20, 3;
	@%p12 bra 	$L__BB560_13;
	add.s32 	%r158, %r32, %r236;
	add.s32 	%r241, %r158, %r41;
	add.s32 	%r159, %r34, %r236;
	add.s32 	%r240, %r159, %r41;
	add.s32 	%r160, %r13, %r236;
	add.s32 	%r237, %r160, %r41;
	add.s32 	%r239, %r237, %r14;
	shl.b32 	%r161, %r236, 2;
	mov.u32 	%r162, _ZZ9cuda_gemmIiLi128ELi4ELi1ELi64ELi2ELi2ELi64ELi0ELi0EEviiiPT_S1_S1_iiiE3Ash;
	add.s32 	%r238, %r162, %r161;
$L__BB560_12:
	mul.wide.s32 	%rd15, %r241, 4;
	add.s64 	%rd16, %rd1, %rd15;
	mul.wide.s32 	%rd17, %r240, 4;
	add.s64 	%rd18, %rd1, %rd17;
	mul.wide.s32 	%rd19, %r239, 4;
	add.s64 	%rd20, %rd1, %rd19;
	mul.wide.s32 	%rd21, %r237, 4;
	add.s64 	%rd22, %rd1, %rd21;
	ld.global.v4.u32 	{%r163, %r164, %r165, %r166}, [%rd22];
	st.shared.v4.u32 	[%r238], {%r163, %r164, %r165, %r166};
	add.s32 	%r167, %r236, %r14;
	ld.global.v4.u32 	{%r168, %r169, %r170, %r171}, [%rd20];
	add.s32 	%r172, %r238, %r33;
	st.shared.v4.u32 	[%r172], {%r168, %r169, %r170, %r171};
	add.s32 	%r173, %r167, %r14;
	ld.global.v4.u32 	{%r174, %r175, %r176, %r177}, [%rd18];
	add.s32 	%r178, %r238, %r37;
	st.shared.v4.u32 	[%r178], {%r174, %r175, %r176, %r177};
	add.s32 	%r179, %r173, %r14;
	ld.global.v4.u32 	{%r180, %r181, %r182, %r183}, [%rd16];
	add.s32 	%r184, %r238, %r35;
	st.shared.v4.u32 	[%r184], {%r180, %r181, %r182, %r183};
	add.s32 	%r236, %r179, %r14;
	add.s32 	%r241, %r241, %r33;
	add.s32 	%r240, %r240, %r33;
	add.s32 	%r239, %r239, %r33;
	add.s32 	%r238, %r238, %r36;
	add.s32 	%r237, %r237, %r33;
	setp.lt.u32 	%p13, %r236, 64;
	@%p13 bra 	$L__BB560_12;
$L__BB560_13:
	setp.gt.s32 	%p14, %r6, 0;
	bar.sync 	0;
	mov.b32 	%r259, 0;
	@%p14 bra 	$L__BB560_14;
	bra.uni 	$L__BB560_45;
$L__BB560_14:
	setp.lt.s32 	%p15, %r110, 1;
	@%p15 bra 	$L__BB560_16;
	ld.shared.u32 	%r258, [%r25];
$L__BB560_16:
	setp.lt.s32 	%p16, %r110, 2;
	@%p16 bra 	$L__BB560_18;
	ld.shared.u32 	%r257, [%r27];
$L__BB560_18:
	setp.lt.s32 	%p17, %r8, %r16;
	@%p17 bra 	$L__BB560_19;
	bra.uni 	$L__BB560_45;
$L__BB560_19:
	setp.eq.s32 	%p18, %r62, 0;
	mov.b32 	%r259, 0;
	mov.u32 	%r253, %r8;
	@%p18 bra 	$L__BB560_36;
	add.s32 	%r191, %r62, 1;
	and.b32  	%r63, %r191, -2;
	mov.b32 	%r259, 0;
	mov.u32 	%r253, %r8;
	mov.u32 	%r247, %r259;
$L__BB560_21:
	setp.gt.u32 	%p19, %r110, 64;
	mov.u32 	%r192, _ZZ9cuda_gemmIiLi128ELi4ELi1ELi64ELi2ELi2ELi64ELi0ELi0EEviiiPT_S1_S1_iiiE11kron_fac_sh;
	mad.lo.s32 	%r71, %r253, 12, %r192;
	shl.b32 	%r193, %r17, 2;
	add.s32 	%r194, %r71, %r193;
	ld.shared.u32 	%r72, [%r194];
	@%p19 bra 	$L__BB560_24;
	shfl.sync.idx.b32	%r202|%p22, %r72, %r30, 7711, -1;
	mul.lo.s32 	%r249, %r202, %r258;
	@%p16 bra 	$L__BB560_28;
	shfl.sync.idx.b32	%r203|%p24, %r72, %r31, 7711, -1;
	mad.lo.s32 	%r249, %r203, %r257, %r249;
	bra.uni 	$L__BB560_28;
$L__BB560_24:
	mov.b32 	%r249, 0;
	@%p15 bra 	$L__BB560_26;
	shl.b32 	%r196, %r15, 2;
	add.s32 	%r197, %r71, %r196;
	ld.shared.u32 	%r198, [%r197];
	mul.lo.s32 	%r249, %r198, %r258;
$L__BB560_26:
	@%p16 bra 	$L__BB560_28;
	shl.b32 	%r199, %r26, 2;
	add.s32 	%r200, %r71, %r199;
	ld.shared.u32 	%r201, [%r200];
	mad.lo.s32 	%r249, %r201, %r257, %r249;
$L__BB560_28:
	setp.lt.u32 	%p25, %r110, 65;
	add.s32 	%r79, %r249, %r259;
	mad.lo.s32 	%r80, %r7, 12, %r71;
	add.s32 	%r205, %r80, %r193;
	ld.shared.u32 	%r81, [%r205];
	@%p25 bra 	$L__BB560_33;
	mov.b32 	%r251, 0;
	@%p15 bra 	$L__BB560_31;
	shl.b32 	%r207, %r15, 2;
	add.s32 	%r208, %r80, %r207;
	ld.shared.u32 	%r209, [%r208];
	mul.lo.s32 	%r251, %r209, %r258;
$L__BB560_31:
	@%p16 bra 	$L__BB560_35;
	shl.b32 	%r210, %r26, 2;
	add.s32 	%r211, %r80, %r210;
	ld.shared.u32 	%r212, [%r211];
	mad.lo.s32 	%r251, %r212, %r257, %r251;
	bra.uni 	$L__BB560_35;
$L__BB560_33:
	shfl.sync.idx.b32	%r213|%p28, %r81, %r30, 7711, -1;
	mul.lo.s32 	%r251, %r213, %r258;
	@%p16 bra 	$L__BB560_35;
	shfl.sync.idx.b32	%r214|%p30, %r81, %r31, 7711, -1;
	mad.lo.s32 	%r251, %r214, %r257, %r251;
$L__BB560_35:
	add.s32 	%r259, %r251, %r79;
	shl.b32 	%r215, %r7, 1;
	add.s32 	%r253, %r253, %r215;
	add.s32 	%r247, %r247, 2;
	setp.ne.s32 	%p31, %r247, %r63;
	@%p31 bra 	$L__BB560_21;
$L__BB560_36:
	and.b32  	%r216, %r62, 1;
	setp.eq.b32 	%p32, %r216, 1;
	@%p32 bra 	$L__BB560_45;
	setp.lt.u32 	%p33, %r110, 65;
	mov.u32 	%r217, _ZZ9cuda_gemmIiLi128ELi4ELi1ELi64ELi2ELi2ELi64ELi0ELi0EEviiiPT_S1_S1_iiiE11kron_fac_sh;
	mad.lo.s32 	%r94, %r253, 12, %r217;
	shl.b32 	%r218, %r17, 2;
	add.s32 	%r219, %r94, %r218;
	ld.shared.u32 	%r95, [%r219];
	@%p33 bra 	$L__BB560_42;
	mov.b32 	%r256, 0;
	@%p15 bra 	$L__BB560_40;
	shl.b32 	%r221, %r15, 2;
	add.s32 	%r222, %r94, %r221;
	ld.shared.u32 	%r223, [%r222];
	mul.lo.s32 	%r256, %r223, %r258;
$L__BB560_40:
	@%p16 bra 	$L__BB560_44;
	shl.b32 	%r224, %r26, 2;
	add.s32 	%r225, %r94, %r224;
	ld.shared.u32 	%r226, [%r225];
	mad.lo.s32 	%r256, %r226, %r257, %r256;
	bra.uni 	$L__BB560_44;
$L__BB560_42:
	shfl.sync.idx.b32	%r227|%p36, %r95, %r30, 7711, -1;
	mul.lo.s32 	%r256, %r227, %r258;
	@%p16 bra 	$L__BB560_44;
	shfl.sync.idx.b32	%r228|%p38, %r95, %r31, 7711, -1;
	mad.lo.s32 	%r256, %r228, %r257, %r256;
$L__BB560_44:
	add.s32 	%r259, %r256, %r259;
$L__BB560_45:
	ld.param.u32 	%r230, [_Z9cuda_gemmIiLi128ELi4ELi1ELi64ELi2ELi2ELi64ELi0ELi0EEviiiPT_S1_S1_iii_param_1];
	bar.sync 	0;
	mad.lo.s32 	%r229, %r235, %r230, %r18;
	mul.wide.s32 	%rd23, %r229, 4;
	add.s64 	%rd24, %rd3, %rd23;
	st.global.u32 	[%rd24], %r259;
	add.s32 	%r235, %r235, %r10;
	setp.lt.u32 	%p39, %r235, %r11;
	@%p39 bra 	$L__BB560_5;
$L__BB560_46:
	ret;

}
	// .globl	_Z9cuda_gemmIiLi128ELi4ELi1ELi64ELi2ELi2ELi64ELi0ELi1EEviiiPT_S1_S1_iii
.visible .entry _Z9cuda_gemmIiLi128ELi4ELi1ELi64ELi2ELi2ELi64ELi0ELi1EEviiiPT_S1_S1_iii(
	.param .u32 _Z9cuda_gemmIiLi128ELi4ELi1ELi64ELi2ELi2ELi64ELi0ELi1EEviiiPT_S1_S1_iii_param_0,
	.param .u32 _Z9cuda_gemmIiLi128ELi4ELi1ELi64ELi2ELi2ELi64ELi0ELi1EEviiiPT_S1_S1_iii_param_1,
	.param .u32 _Z9cuda_gemmIiLi128ELi4ELi1ELi64ELi2ELi2ELi64ELi0ELi1EEviiiPT_S1_S1_iii_param_2,
	.param .u64 .ptr .align 1 _Z9cuda_gemmIiLi128ELi4ELi1ELi64ELi2ELi2ELi64ELi0ELi1EEviiiPT_S1_S1_iii_param_3,
	.param .u64 .ptr .align 1 _Z9cuda_gemmIiLi128ELi4ELi1ELi64ELi2ELi2ELi64ELi0ELi1EEviiiPT_S1_S1_iii_param_4,
	.param .u64 .ptr .align 1 _Z9cuda_gemmIiLi128ELi4ELi1ELi64ELi2ELi2ELi64ELi0ELi1EEviiiPT_S1_S1_iii_param_5,
	.param .u32 _Z9cuda_gemmIiLi128ELi4ELi1ELi64ELi2ELi2ELi64ELi0ELi1EEviiiPT_S1_S1_iii_param_6,
	.param .u32 _Z9cuda_gemmIiLi128ELi4ELi1ELi64ELi2ELi2ELi64ELi0ELi1EEviiiPT_S1_S1_iii_param_7,
	.param .u32 _Z9cuda_gemmIiLi128ELi4ELi1ELi64ELi2ELi2ELi64ELi0ELi1EEviiiPT_S1_S1_iii_param_8
)
.maxntid 128
{
	.reg .pred 	%p<9>;
	.reg .b32 	%r<52>;
	.reg .b64 	%rd<13>;
	// demoted variable
	.shared .align 128 .b8 _ZZ9cuda_gemmIiLi128ELi4ELi1ELi64ELi2ELi2ELi64ELi0ELi1EEviiiPT_S1_S1_iiiE11kron_fac_sh[24];
	// demoted variable
	.shared .align 128 .b8 _ZZ9cuda_gemmIiLi128ELi4ELi1ELi64ELi2ELi2ELi64ELi0ELi1EEviiiPT_S1_S1_iiiE3Ash[256];
	ld.param.u32 	%r17, [_Z9cuda_gemmIiLi128ELi4ELi1ELi64ELi2ELi2ELi64ELi0ELi1EEviiiPT_S1_S1_iii_param_2];
	ld.param.u64 	%rd6, [_Z9cuda_gemmIiLi128ELi4ELi1ELi64ELi2ELi2ELi64ELi0ELi1EEviiiPT_S1_S1_iii_param_3];
	ld.param.u64 	%rd7, [_Z9cuda_gemmIiLi128ELi4ELi1ELi64ELi2ELi2ELi64ELi0ELi1EEviiiPT_S1_S1_iii_param_4];
	mov.u32 	%r1, %tid.x;
	setp.gt.u32 	%p1, %r1, 3;
	@%p1 bra 	$L__BB561_3;
	mov.u32 	%r2, %ntid.x;
	mul.wide.u32 	%rd8, %r1, 4;
	cvta.to.global.u64 	%rd9, %rd7;
	add.s64 	%rd12, %rd9, %rd8;
	mul.wide.u32 	%rd2, %r2, 4;
	mov.u32 	%r20, _ZZ9cuda_gemmIiLi128ELi4ELi1ELi64ELi2ELi2ELi64ELi0ELi1EEviiiPT_S1_S1_iiiE11kron_fac_sh;
	mov.u32 	%r48, %r1;
$L__BB561_2:
	ld.global.u32 	%r18, [%rd12];
	and.b32  	%r19, %r48, 1;
	mad.lo.s32 	%r21, %r19, 12, %r20;
	shl.b32 	%r22, %r48, 1;
	and.b32  	%r23, %r22, -4;
	add.s32 	%r24, %r21, %r23;
	st.shared.u32 	[%r24], %r18;
	add.s32 	%r48, %r48, %r2;
	add.s64 	%rd12, %rd12, %rd2;
	setp.lt.u32 	%p2, %r48, 4;
	@%p2 bra 	$L__BB561_2;
$L__BB561_3:
	mov.u32 	%r5, %ctaid.y;
	mov.u32 	%r25, %nctaid.y;
	shl.b32 	%r26, %r25, 2;
	setp.ge.u32 	%p3, %r5, %r26;
	@%p3 bra 	$L__BB561_10;
	setp.gt.u32 	%p4, %r1, 15;
	@%p4 bra 	$L__BB561_7;
	shl.b32 	%r51, %r1, 2;
	mov.u32 	%r27, %ctaid.x;
	shl.b32 	%r28, %r27, 6;
	mov.u32 	%r29, %ntid.x;
	shl.b32 	%r7, %r29, 2;
	shl.b32 	%r30, %r1, 4;
	mov.u32 	%r31, _ZZ9cuda_gemmIiLi128ELi4ELi1ELi64ELi2ELi2ELi64ELi0ELi1EEviiiPT_S1_S1_iiiE3Ash;
	add.s32 	%r50, %r31, %r30;
	shl.b32 	%r9, %r29, 4;
	mad.lo.s32 	%r32, %r17, %r5, %r28;
	add.s32 	%r49, %r32, %r51;
	cvta.to.global.u64 	%rd5, %rd6;
$L__BB561_6:
	mul.wide.s32 	%rd10, %r49, 4;
	add.s64 	%rd11, %rd5, %rd10;
	ld.global.v4.u32 	{%r33, %r34, %r35, %r36}, [%rd11];
	st.shared.v4.u32 	[%r50], {%r33, %r34, %r35, %r36};
	add.s32 	%r51, %r51, %r7;
	add.s32 	%r50, %r50, %r9;
	add.s32 	%r49, %r49, %r7;
	setp.lt.u32 	%p5, %r51, 64;
	@%p5 bra 	$L__BB561_6;
$L__BB561_7:
	bar.sync 	0;
	setp.gt.u32 	%p6, %r1, 63;
	@%p6 bra 	$L__BB561_9;
	and.b32  	%r37, %r1, 1;
	shr.u32 	%r38, %r1, 5;
	mov.u32 	%r39, _ZZ9cuda_gemmIiLi128ELi4ELi1ELi64ELi2ELi2ELi64ELi0ELi1EEviiiPT_S1_S1_iiiE11kron_fac_sh;
	mad.lo.s32 	%r40, %r38, 12, %r39;
	shl.b32 	%r41, %r1, 2;
	and.b32  	%r42, %r41, 4;
	add.s32 	%r43, %r40, %r42;
	ld.shared.u32 	%r44, [%r43];
	shfl.sync.idx.b32	%r45|%p7, %r44, %r37, 7711, -1;
	xor.b32  	%r46, %r37, 1;
	shfl.sync.idx.b32	%r47|%p8, %r44, %r46, 7711, -1;
$L__BB561_9:
	bar.sync 	0;
$L__BB561_10:
	ret;

}
	// .globl	_Z9cuda_gemmIiLi128ELi4ELi1ELi64ELi2ELi2ELi64ELi1ELi0EEviiiPT_S1_S1_iii
.visible .entry _Z9cuda_gemmIiLi128ELi4ELi1ELi64ELi2ELi2ELi64ELi1ELi0EEviiiPT_S1_S1_iii(
	.param .u32 _Z9cuda_gemmIiLi128ELi4ELi1ELi64ELi2ELi2ELi64ELi1ELi0EEviiiPT_S1_S1_iii_param_0,
	.param .u32 _Z9cuda_gemmIiLi128ELi4ELi1ELi64ELi2ELi2ELi64ELi1ELi0EEviiiPT_S1_S1_iii_param_1,
	.param .u32 _Z9cuda_gemmIiLi128ELi4ELi1ELi64ELi2ELi2ELi64ELi1ELi0EEviiiPT_S1_S1_iii_param_2,
	.param .u64 .ptr .align 1 _Z9cuda_gemmIiLi128ELi4ELi1ELi64ELi2ELi2ELi64ELi1ELi0EEviiiPT_S1_S1_iii_param_3,
	.param .u64 .ptr .align 1 _Z9cuda_gemmIiLi128ELi4ELi1ELi64ELi2ELi2ELi64ELi1ELi0EEviiiPT_S1_S1_iii_param_4,
	.param .u64 .ptr .align 1 _Z9cuda_gemmIiLi128ELi4ELi1ELi64ELi2ELi2ELi64ELi1ELi0EEviiiPT_S1_S1_iii_param_5,
	.param .u32 _Z9cuda_gemmIiLi128ELi4ELi1ELi64ELi2ELi2ELi64ELi1ELi0EEviiiPT_S1_S1_iii_param_6,
	.param .u32 _Z9cuda_gemmIiLi128ELi4ELi1ELi64ELi2ELi2ELi64ELi1ELi0EEviiiPT_S1_S1_iii_param_7,
	.param .u32 _Z9cuda_gemmIiLi128ELi4ELi1ELi64ELi2ELi2ELi64ELi1ELi0EEviiiPT_S1_S1_iii_param_8
)
.maxntid 128
{
	.reg .pred 	%p<40>;
	.reg .b16 	%rs<3>;
	.reg .b32 	%r<250>;
	.reg .b64 	%rd<26>;
	// demoted variable
	.shared .align 128 .b8 _ZZ9cuda_gemmIiLi128ELi4ELi1ELi64ELi2ELi2ELi64ELi1ELi0EEviiiPT_S1_S1_iiiE11kron_fac_sh[24];
	// demoted variable
	.shared .align 128 .b8 _ZZ9cuda_gemmIiLi128ELi4ELi1ELi64ELi2ELi2ELi64ELi1ELi0EEviiiPT_S1_S1_iiiE3Ash[256];
	ld.param.u64 	%rd5, [_Z9cuda_gemmIiLi128ELi4ELi1ELi64ELi2ELi2ELi64ELi1ELi0EEviiiPT_S1_S1_iii_param_3];
	ld.param.u64 	%rd3, [_Z9cuda_gemmIiLi128ELi4ELi1ELi64ELi2ELi2ELi64ELi1ELi0EEviiiPT_S1_S1_iii_param_4];
	ld.param.u32 	%r100, [_Z9cuda_gemmIiLi128ELi4ELi1ELi64ELi2ELi2ELi64ELi1ELi0EEviiiPT_S1_S1_iii_param_6];
	ld.param.u32 	%r101, [_Z9cuda_gemmIiLi128ELi4ELi1ELi64ELi2ELi2ELi64ELi1ELi0EEviiiPT_S1_S1_iii_param_7];
	cvta.to.global.u64 	%rd1, %rd5;
	mov.u32 	%r1, %tid.x;
	mul.lo.s32 	%r2, %r101, %r100;
	setp.ge.u32 	%p1, %r1, %r2;
	@%p1 bra 	$L__BB562_3;
	mov.u32 	%r3, %ntid.x;
	cvta.to.global.u64 	%rd2, %rd3;
	mov.u32 	%r104, _ZZ9cuda_gemmIiLi128ELi4ELi1ELi64ELi2ELi2ELi64ELi1ELi0EEviiiPT_S1_S1_iiiE11kron_fac_sh;
	mov.u32 	%r222, %r1;
$L__BB562_2:
	mul.wide.u32 	%rd6, %r222, 4;
	add.s64 	%rd7, %rd2, %rd6;
	ld.global.u32 	%r102, [%rd7];
	rem.u32 	%r103, %r222, %r100;
	mad.lo.s32 	%r105, %r103, 12, %r104;
	div.u32 	%r106, %r222, %r101;
	shl.b32 	%r107, %r106, 2;
	add.s32 	%r108, %r105, %r107;
	st.shared.u32 	[%r108], %r102;
	add.s32 	%r222, %r222, %r3;
	setp.lt.u32 	%p2, %r222, %r2;
	@%p2 bra 	$L__BB562_2;
$L__BB562_3:
	div.s32 	%r6, 64, %r101;
	cvt.u16.u32 	%rs1, %r6;
	div.s16 	%rs2, 128, %rs1;
	cvt.s32.s16 	%r7, %rs2;
	div.u32 	%r8, %r1, %r6;
	mov.u32 	%r225, %ctaid.y;
	mov.u32 	%r10, %nctaid.y;
	shl.b32 	%r11, %r10, 2;
	setp.ge.u32 	%p3, %r225, %r11;
	@%p3 bra 	$L__BB562_46;
	rem.u32 	%r110, %r1, %r6;
	shl.b32 	%r12, %r1, 2;
	mov.u32 	%r111, %ntid.x;
	shl.b32 	%r13, %r111, 2;
	and.b32  	%r14, %r110, 1;
	mul.lo.s32 	%r112, %r110, %r101;
	min.s32 	%r15, %r100, 2;
	and.b32  	%r16, %r1, 1;
	add.s32 	%r17, %r12, %r13;
	max.u32 	%r113, %r17, 64;
	setp.lt.u32 	%p4, %r17, 64;
	selp.u32 	%r114, 1, 0, %p4;
	or.b32  	%r115, %r17, %r114;
	sub.s32 	%r116, %r113, %r115;
	div.u32 	%r117, %r116, %r13;
	add.s32 	%r18, %r117, %r114;
	add.s32 	%r118, %r8, %r7;
	shl.b32 	%r119, %r1, 4;
	mov.u32 	%r120, _ZZ9cuda_gemmIiLi128ELi4ELi1ELi64ELi2ELi2ELi64ELi1ELi0EEviiiPT_S1_S1_iiiE3Ash;
	add.s32 	%r19, %r120, %r119;
	shl.b32 	%r29, %r111, 4;
	add.s32 	%r20, %r19, %r29;
	add.s32 	%r21, %r17, %r13;
	add.s32 	%r121, %r14, %r112;
	shl.b32 	%r122, %r121, 2;
	add.s32 	%r22, %r120, %r122;
	xor.b32  	%r23, %r14, 1;
	add.s32 	%r123, %r23, %r112;
	shl.b32 	%r124, %r123, 2;
	add.s32 	%r24, %r120, %r124;
	max.s32 	%r125, %r15, %r118;
	setp.lt.s32 	%p5, %r118, %r15;
	selp.u32 	%r25, 1, 0, %p5;
	add.s32 	%r126, %r118, %r25;
	sub.s32 	%r26, %r125, %r126;
	setp.lt.s32 	%p6, %r14, %r101;
	selp.b32 	%r127, 0, %r101, %p6;
	sub.s32 	%r27, %r14, %r127;
	add.s32 	%r128, %r14, 1;
	setp.lt.s32 	%p7, %r128, %r101;
	selp.b32 	%r129, 0, %r101, %p7;
	sub.s32 	%r28, %r128, %r129;
	mul.lo.s32 	%r30, %r111, 48;
	shl.b32 	%r31, %r111, 5;
	div.u32 	%r179, %r26, %r7;
	add.s32 	%r56, %r179, %r25;
$L__BB562_5:
	setp.gt.u32 	%p8, %r1, 15;
	@%p8 bra 	$L__BB562_13;
	and.b32  	%r35, %r18, 3;
	setp.eq.s32 	%p9, %r35, 3;
	shl.b32 	%r36, %r225, 6;
	mov.u32 	%r226, %r12;
	@%p9 bra 	$L__BB562_10;
	setp.eq.s32 	%p10, %r35, 0;
	add.s32 	%r130, %r36, %r12;
	mul.wide.s32 	%rd8, %r130, 4;
	add.s64 	%rd9, %rd1, %rd8;
	ld.global.v4.u32 	{%r131, %r132, %r133, %r134}, [%rd9];
	st.shared.v4.u32 	[%r19], {%r131, %r132, %r133, %r134};
	mov.u32 	%r226, %r17;
	@%p10 bra 	$L__BB562_10;
	setp.eq.s32 	%p11, %r35, 1;
	add.s32 	%r135, %r36, %r17;
	mul.wide.s32 	%rd10, %r135, 4;
	add.s64 	%rd11, %rd1, %rd10;
	ld.global.v4.u32 	{%r136, %r137, %r138, %r139}, [%rd11];
	st.shared.v4.u32 	[%r20], {%r136, %r137, %r138, %r139};
	mov.u32 	%r226, %r21;
	@%p11 bra 	$L__BB562_10;
	add.s32 	%r226, %r21, %r13;
	add.s32 	%r140, %r36, %r21;
	mul.wide.s32 	%rd12, %r140, 4;
	add.s64 	%rd13, %rd1, %rd12;
	ld.global.v4.u32 	{%r141, %r142, %r143, %r144}, [%rd13];
	shl.b32 	%r145, %r13, 2;
	add.s32 	%r146, %r20, %r145;
	st.shared.v4.u32 	[%r146], {%r141, %r142, %r143, %r144};
$L__BB562_10:
	setp.lt.u32 	%p12, %r18, 3;
	@%p12 bra 	$L__BB562_13;
	mov.u32 	%r147, %ntid.x;
	add.s32 	%r227, %r226, %r36;
	mad.lo.s32 	%r231, %r147, 12, %r227;
	shl.b32 	%r148, %r147, 3;
	add.s32 	%r230, %r227, %r148;
	add.s32 	%r229, %r227, %r13;
	shl.b32 	%r149, %r226, 2;
	mov.u32 	%r150, _ZZ9cuda_gemmIiLi128ELi4ELi1ELi64ELi2ELi2ELi64ELi1ELi0EEviiiPT_S1_S1_iiiE3Ash;
	add.s32 	%r228, %r150, %r149;
$L__BB562_12:
	mul.wide.s32 	%rd14, %r231, 4;
	add.s64 	%rd15, %rd1, %rd14;
	mul.wide.s32 	%rd16, %r230, 4;
	add.s64 	%rd17, %rd1, %rd16;
	mul.wide.s32 	%rd18, %r229, 4;
	add.s64 	%rd19, %rd1, %rd18;
	mul.wide.s32 	%rd20, %r227, 4;
	add.s64 	%rd21, %rd1, %rd20;
	ld.global.v4.u32 	{%r151, %r152, %r153, %r154}, [%rd21];
	st.shared.v4.u32 	[%r228], {%r151, %r152, %r153, %r154};
	add.s32 	%r155, %r226, %r13;
	ld.global.v4.u32 	{%r156, %r157, %r158, %r159}, [%rd19];
	add.s32 	%r160, %r228, %r29;
	st.shared.v4.u32 	[%r160], {%r156, %r157, %r158, %r159};
	add.s32 	%r161, %r155, %r13;
	ld.global.v4.u32 	{%r162, %r163, %r164, %r165}, [%rd17];
	add.s32 	%r166, %r228, %r31;
	st.shared.v4.u32 	[%r166], {%r162, %r163, %r164, %r165};
	add.s32 	%r167, %r161, %r13;
	ld.global.v4.u32 	{%r168, %r169, %r170, %r171}, [%rd15];
	add.s32 	%r172, %r228, %r30;
	st.shared.v4.u32 	[%r172], {%r168, %r169, %r170, %r171};
	add.s32 	%r226, %r167, %r13;
	add.s32 	%r231, %r231, %r29;
	add.s32 	%r230, %r230, %r29;
	add.s32 	%r229, %r229, %r29;
	mov.u32 	%r173, %ntid.x;
	shl.b32 	%r174, %r173, 6;
	add.s32 	%r228, %r228, %r174;
	add.s32 	%r227, %r227, %r29;
	setp.lt.u32 	%p13, %r226, 64;
	@%p13 bra 	$L__BB562_12;
$L__BB562_13:
	setp.gt.s32 	%p14, %r6, 0;
	bar.sync 	0;
	mov.b32 	%r249, 0;
	@%p14 bra 	$L__BB562_14;
	bra.uni 	$L__BB562_45;
$L__BB562_14:
	setp.lt.s32 	%p15, %r101, 1;
	@%p15 bra 	$L__BB562_16;
	ld.shared.u32 	%r248, [%r22];
$L__BB562_16:
	setp.lt.s32 	%p16, %r101, 2;
	@%p16 bra 	$L__BB562_18;
	ld.shared.u32 	%r247, [%r24];
$L__BB562_18:
	setp.lt.s32 	%p17, %r8, %r15;
	@%p17 bra 	$L__BB562_19;
	bra.uni 	$L__BB562_45;
$L__BB562_19:
	setp.eq.s32 	%p18, %r56, 0;
	mov.b32 	%r249, 0;
	mov.u32 	%r243, %r8;
	@%p18 bra 	$L__BB562_36;
	mov.b32 	%r249, 0;
	mov.u32 	%r243, %r8;
	mov.u32 	%r237, %r249;
$L__BB562_21:
	setp.gt.u32 	%p19, %r101, 64;
	mov.u32 	%r181, _ZZ9cuda_gemmIiLi128ELi4ELi1ELi64ELi2ELi2ELi64ELi1ELi0EEviiiPT_S1_S1_iiiE11kron_fac_sh;
	mad.lo.s32 	%r64, %r243, 12, %r181;
	shl.b32 	%r182, %r16, 2;
	add.s32 	%r183, %r64, %r182;
	ld.shared.u32 	%r65, [%r183];
	@%p19 bra 	$L__BB562_24;
	shfl.sync.idx.b32	%r191|%p22, %r65, %r27, 7711, -1;
	mul.lo.s32 	%r239, %r191, %r248;
	@%p16 bra 	$L__BB562_28;
	shfl.sync.idx.b32	%r192|%p24, %r65, %r28, 7711, -1;
	mad.lo.s32 	%r239, %r192, %r247, %r239;
	bra.uni 	$L__BB562_28;
$L__BB562_24:
	mov.b32 	%r239, 0;
	@%p15 bra 	$L__BB562_26;
	shl.b32 	%r185, %r14, 2;
	add.s32 	%r186, %r64, %r185;
	ld.shared.u32 	%r187, [%r186];
	mul.lo.s32 	%r239, %r187, %r248;
$L__BB562_26:
	@%p16 bra 	$L__BB562_28;
	shl.b32 	%r188, %r23, 2;
	add.s32 	%r189, %r64, %r188;
	ld.shared.u32 	%r190, [%r189];
	mad.lo.s32 	%r239, %r190, %r247, %r239;
$L__BB562_28:
	setp.lt.u32 	%p25, %r101, 65;
	add.s32 	%r72, %r239, %r249;
	mad.lo.s32 	%r73, %r7, 12, %r64;
	add.s32 	%r194, %r73, %r182;
	ld.shared.u32 	%r74, [%r194];
	@%p25 bra 	$L__BB562_33;
	mov.b32 	%r241, 0;
	@%p15 bra 	$L__BB562_31;
	shl.b32 	%r196, %r14, 2;
	add.s32 	%r197, %r73, %r196;
	ld.shared.u32 	%r198, [%r197];
	mul.lo.s32 	%r241, %r198, %r248;
$L__BB562_31:
	@%p16 bra 	$L__BB562_35;
	shl.b32 	%r199, %r23, 2;
	add.s32 	%r200, %r73, %r199;
	ld.shared.u32 	%r201, [%r200];
	mad.lo.s32 	%r241, %r201, %r247, %r241;
	bra.uni 	$L__BB562_35;
$L__BB562_33:
	shfl.sync.idx.b32	%r202|%p28, %r74, %r27, 7711, -1;
	mul.lo.s32 	%r241, %r202, %r248;
	@%p16 bra 	$L__BB562_35;
	shfl.sync.idx.b32	%r203|%p30, %r74, %r28, 7711, -1;
	mad.lo.s32 	%r241, %r203, %r247, %r241;
$L__BB562_35:
	add.s32 	%r249, %r241, %r72;
	shl.b32 	%r204, %r7, 1;
	add.s32 	%r243, %r243, %r204;
	add.s32 	%r237, %r237, 2;
	add.s32 	%r205, %r56, 1;
	and.b32  	%r206, %r205, -2;
	setp.ne.s32 	%p31, %r237, %r206;
	@%p31 bra 	$L__BB562_21;
$L__BB562_36:
	and.b32  	%r207, %r56, 1;
	setp.eq.b32 	%p32, %r207, 1;
	@%p32 bra 	$L__BB562_45;
	setp.lt.u32 	%p33, %r101, 65;
	mov.u32 	%r208, _ZZ9cuda_gemmIiLi128ELi4ELi1ELi64ELi2ELi2ELi64ELi1ELi0EEviiiPT_S1_S1_iiiE11kron_fac_sh;
	mad.lo.s32 	%r87, %r243, 12, %r208;
	shl.b32 	%r209, %r16, 2;
	add.s32 	%r210, %r87, %r209;
	ld.shared.u32 	%r88, [%r210];
	@%p33 bra 	$L__BB562_42;
	mov.b32 	%r246, 0;
	@%p15 bra 	$L__BB562_40;
	shl.b32 	%r212, %r14, 2;
	add.s32 	%r213, %r87, %r212;
	ld.shared.u32 	%r214, [%r213];
	mul.lo.s32 	%r246, %r214, %r248;
$L__BB562_40:
	@%p16 bra 	$L__BB562_44;
	shl.b32 	%r215, %r23, 2;
	add.s32 	%r216, %r87, %r215;
	ld.shared.u32 	%r217, [%r216];
	mad.lo.s32 	%r246, %r217, %r247, %r246;
	bra.uni 	$L__BB562_44;
$L__BB562_42:
	shfl.sync.idx.b32	%r218|%p36, %r88, %r27, 7711, -1;
	mul.lo.s32 	%r246, %r218, %r248;
	@%p16 bra 	$L__BB562_44;
	shfl.sync.idx.b32	%r219|%p38, %r88, %r28, 7711, -1;
	mad.lo.s32 	%r246, %r219, %r247, %r246;
$L__BB562_44:
	add.s32 	%r249, %r246, %r249;
$L__BB562_45:
	ld.param.u64 	%rd25, [_Z9cuda_gemmIiLi128ELi4ELi1ELi64ELi2ELi2ELi64ELi1ELi0EEviiiPT_S1_S1_iii_param_5];
	bar.sync 	0;
	shl.b32 	%r220, %r225, 6;
	add.s32 	%r221, %r220, %r1;
	cvta.to.global.u64 	%rd22, %rd25;
	mul.wide.s32 	%rd23, %r221, 4;
	add.s64 	%rd24, %rd22, %rd23;
	st.global.u32 	[%rd24], %r249;
	add.s32 	%r225, %r225, %r10;
	setp.lt.u32 	%p39, %r225, %r11;
	@%p39 bra 	$L__BB562_5;
$L__BB562_46:
	ret;

}
	// .globl	_Z9cuda_gemmIiLi128ELi4ELi1ELi64ELi2ELi2ELi64ELi1ELi1EEviiiPT_S1_S1_iii
.visible .entry _Z9cuda_gemmIiLi128ELi4ELi1ELi64ELi2ELi2ELi64ELi1ELi1EEviiiPT_S1_S1_iii(
	.param .u32 _Z9cuda_gemmIiLi128ELi4ELi1ELi64ELi2ELi2ELi64ELi1ELi1EEviiiPT_S1_S1_iii_param_0,
	.param .u32 _Z9cuda_gemmIiLi128ELi4ELi1ELi64ELi2ELi2ELi64ELi1ELi1EEviiiPT_S1_S1_iii_param_1,
	.param .u32 _Z9cuda_gemmIiLi128ELi4ELi1ELi64ELi2ELi2ELi64ELi1ELi1EEviiiPT_S1_S1_iii_param_2,
	.param .u64 .ptr .align 1 _Z9cuda_gemmIiLi128ELi4ELi1ELi64ELi2ELi2ELi64ELi1ELi1EEviiiPT_S1_S1_iii_param_3,
	.param .u64 .ptr .align 1 _Z9cuda_gemmIiLi128ELi4ELi1ELi64ELi2ELi2ELi64ELi1ELi1EEviiiPT_S1_S1_iii_param_4,
	.param .u64 .ptr .align 1 _Z9cuda_gemmIiLi128ELi4ELi1ELi64ELi2ELi2ELi64ELi1ELi1EEviiiPT_S1_S1_iii_param_5,
	.param .u32 _Z9cuda_gemmIiLi128ELi4ELi1ELi64ELi2ELi2ELi64ELi1ELi1EEviiiPT_S1_S1_iii_param_6,
	.param .u32 _Z9cuda_gemmIiLi128ELi4ELi1ELi64ELi2ELi2ELi64ELi1ELi1EEviiiPT_S1_S1_iii_param_7,
	.param .u32 _Z9cuda_gemmIiLi128ELi4ELi1ELi64ELi2ELi2ELi64ELi1ELi1EEviiiPT_S1_S1_iii_param_8
)
.maxntid 128
{
	.reg .pred 	%p<9>;
	.reg .b32 	%r<46>;
	.reg .b64 	%rd<17>;
	// demoted variable
	.shared .align 128 .b8 _ZZ9cuda_gemmIiLi128ELi4ELi1ELi64ELi2ELi2ELi64ELi1ELi1EEviiiPT_S1_S1_iiiE11kron_fac_sh[24];
	// demoted variable
	.shared .align 128 .b8 _ZZ9cuda_gemmIiLi128ELi4ELi1ELi64ELi2ELi2ELi64ELi1ELi1EEviiiPT_S1_S1_iiiE3Ash[256];
	ld.param.u64 	%rd9, [_Z9cuda_gemmIiLi128ELi4ELi1ELi64ELi2ELi2ELi64ELi1ELi1EEviiiPT_S1_S1_iii_param_3];
	ld.param.u64 	%rd10, [_Z9cuda_gemmIiLi128ELi4ELi1ELi64ELi2ELi2ELi64ELi1ELi1EEviiiPT_S1_S1_iii_param_4];
	mov.u32 	%r1, %tid.x;
	setp.gt.u32 	%p1, %r1, 3;
	@%p1 bra 	$L__BB563_3;
	mov.u32 	%r2, %ntid.x;
	mul.wide.u32 	%rd11, %r1, 4;
	cvta.to.global.u64 	%rd12, %rd10;
	add.s64 	%rd15, %rd12, %rd11;
	mul.wide.u32 	%rd2, %r2, 4;
	mov.u32 	%r16, _ZZ9cuda_gemmIiLi128ELi4ELi1ELi64ELi2ELi2ELi64ELi1ELi1EEviiiPT_S1_S1_iiiE11kron_fac_sh;
	mov.u32 	%r43, %r1;
$L__BB563_2:
	ld.global.u32 	%r14, [%rd15];
	and.b32  	%r15, %r43, 1;
	mad.lo.s32 	%r17, %r15, 12, %r16;
	shl.b32 	%r18, %r43, 1;
	and.b32  	%r19, %r18, -4;
	add.s32 	%r20, %r17, %r19;
	st.shared.u32 	[%r20], %r14;
	add.s32 	%r43, %r43, %r2;
	add.s64 	%rd15, %rd15, %rd2;
	setp.lt.u32 	%p2, %r43, 4;
	@%p2 bra 	$L__BB563_2;
$L__BB563_3:
	mov.u32 	%r5, %ctaid.y;
	mov.u32 	%r21, %nctaid.y;
	shl.b32 	%r22, %r21, 2;
	setp.ge.u32 	%p3, %r5, %r22;
	@%p3 bra 	$L__BB563_10;
	setp.gt.u32 	%p4, %r1, 15;
	@%p4 bra 	$L__BB563_7;
	shl.b32 	%r45, %r1, 2;
	shl.b32 	%r23, %r5, 6;
	mov.u32 	%r24, %ntid.x;
	shl.b32 	%r7, %r24, 2;
	shl.b32 	%r25, %r1, 4;
	mov.u32 	%r26, _ZZ9cuda_gemmIiLi128ELi4ELi1ELi64ELi2ELi2ELi64ELi1ELi1EEviiiPT_S1_S1_iiiE3Ash;
	add.s32 	%r44, %r26, %r25;
	shl.b32 	%r9, %r24, 4;
	add.s32 	%r27, %r23, %r45;
	mul.wide.u32 	%rd13, %r27, 4;
	cvta.to.global.u64 	%rd14, %rd9;
	add.s64 	%rd16, %rd14, %rd13;
	mul.wide.u32 	%rd6, %r24, 16;
$L__BB563_6:
	ld.global.v4.u32 	{%r28, %r29, %r30, %r31}, [%rd16];
	st.shared.v4.u32 	[%r44], {%r28, %r29, %r30, %r31};
	add.s32 	%r45, %r45, %r7;
	add.s32 	%r44, %r44, %r9;
	add.s64 	%rd16, %rd16, %rd6;
	setp.lt.u32 	%p5, %r45, 64;
	@%p5 bra 	$L__BB563_6;
$L__BB563_7:
	bar.sync 	0;
	setp.gt.u32 	%p6, %r1, 63;
	@%p6 bra 	$L__BB563_9;
	and.b32  	%r32, %r1, 1;
	shr.u32 	%r33, %r1, 5;
	mov.u32 	%r34, _ZZ9cuda_gemmIiLi128ELi4ELi1ELi64ELi2ELi2ELi64ELi1ELi1EEviiiPT_S1_S1_iiiE11kron_fac_sh;
	mad.lo.s32 	%r35, %r33, 12, %r34;
	shl.b32 	%r36, %r1, 2;
	and.b32  	%r37, %r36, 4;
	add.s32 	%r38, %r35, %r37;
	ld.shared.u32 	%r39, [%r38];
	shfl.sync.idx.b32	%r40|%p7, %r39, %r32, 7711, -1;
	xor.b32  	%r41, %r32, 1;
	shfl.sync.idx.b32	%r42|%p8, %r39, %r41, 7711, -1;
$L__BB563_9:
	bar.sync 	0;
$L__BB563_10:
	ret;

}
	// .globl	_Z9cuda_gemmIiLi128ELi4ELi1ELi64ELi4ELi4ELi64ELi0ELi0EEviiiPT_S1_S1_iii
.visible .entry _Z9cuda_gemmIiLi128ELi4ELi1ELi64ELi4ELi4ELi64ELi0ELi0EEviiiPT_S1_S1_iii(
	.param .u32 _Z9cuda_gemmIiLi128ELi4ELi1ELi64ELi4ELi4ELi64ELi0ELi0EEviiiPT_S1_S1_iii_param_0,
	.param .u32 _Z9cuda_gemmIiLi128ELi4ELi1ELi64ELi4ELi4ELi64ELi0ELi0EEviiiPT_S1_S1_iii_param_1,
	.param .u32 _Z9cuda_gemmIiLi128ELi4ELi1ELi64ELi4ELi4ELi64ELi0ELi0EEviiiPT_S1_S1_iii_param_2,
	.param .u64 .ptr .align 1 _Z9cuda_gemmIiLi128ELi4ELi1ELi64ELi4ELi4ELi64ELi0ELi0EEviiiPT_S1_S1_iii_param_3,
	.param .u64 .ptr .align 1 _Z9cuda_gemmIiLi128ELi4ELi1ELi64ELi4ELi4ELi64ELi0ELi0EEviiiPT_S1_S1_iii_param_4,
	.param .u64 .ptr .align 1 _Z9cuda_gemmIiLi128ELi4ELi1ELi64ELi4ELi4ELi64ELi0ELi0EEviiiPT_S1_S1_iii_param_5,
	.param .u32 _Z9cuda_gemmIiLi128ELi4ELi1ELi64ELi4ELi4ELi64ELi0ELi0EEviiiPT_S1_S1_iii_param_6,
	.param .u32 _Z9cuda_gemmIiLi128ELi4ELi1ELi64ELi4ELi4ELi64ELi0ELi0EEviiiPT_S1_S1_iii_param_7,
	.param .u32 _Z9cuda_gemmIiLi128ELi4ELi1ELi64ELi4ELi4ELi64ELi0ELi0EEviiiPT_S1_S1_iii_param_8
)
.maxntid 128
{
	.reg .pred 	%p<35>;
	.reg .b16 	%rs<3>;
	.reg .b32 	%r<241>;
	.reg .b64 	%rd<25>;
	// demoted variable
	.shared .align 128 .b8 _ZZ9cuda_gemmIiLi128ELi4ELi1ELi64ELi4ELi4ELi64ELi0ELi0EEviiiPT_S1_S1_iiiE11kron_fac_sh[80];
	// demoted variable
	.shared .align 128 .b8 _ZZ9cuda_gemmIiLi128ELi4ELi1ELi64ELi4ELi4ELi64ELi0ELi0EEviiiPT_S1_S1_iiiE3Ash[256];
	ld.param.u32 	%r102, [_Z9cuda_gemmIiLi128ELi4ELi1ELi64ELi4ELi4ELi64ELi0ELi0EEviiiPT_S1_S1_iii_param_1];
	ld.param.u32 	%r103, [_Z9cuda_gemmIiLi128ELi4ELi1ELi64ELi4ELi4ELi64ELi0ELi0EEviiiPT_S1_S1_iii_param_2];
	ld.param.u64 	%rd6, [_Z9cuda_gemmIiLi128ELi4ELi1ELi64ELi4ELi4ELi64ELi0ELi0EEviiiPT_S1_S1_iii_param_3];
	ld.param.u64 	%rd4, [_Z9cuda_gemmIiLi128ELi4ELi1ELi64ELi4ELi4ELi64ELi0ELi0EEviiiPT_S1_S1_iii_param_4];
	ld.param.u64 	%rd5, [_Z9cuda_gemmIiLi128ELi4ELi1ELi64ELi4ELi4ELi64ELi0ELi0EEviiiPT_S1_S1_iii_param_5];
	ld.param.u32 	%r104, [_Z9cuda_gemmIiLi128ELi4ELi1ELi64ELi4ELi4ELi64ELi0ELi0EEviiiPT_S1_S1_iii_param_6];
	ld.param.u32 	%r105, [_Z9cuda_gemmIiLi128ELi4ELi1ELi64ELi4ELi4ELi64ELi0ELi0EEviiiPT_S1_S1_iii_param_7];
	cvta.to.global.u64 	%rd1, %rd6;
	mov.u32 	%r1, %tid.x;
	mul.lo.s32 	%r2, %r105, %r104;
	setp.ge.u32 	%p1, %r1, %r2;
	@%p1 bra 	$L__BB564_3;
	mov.u32 	%r3, %ntid.x;
	cvta.to.global.u64 	%rd2, %rd4;
	mov.u32 	%r211, %r1;
$L__BB564_2:
	mul.wide.u32 	%rd7, %r211, 4;
	add.s64 	%rd8, %rd2, %rd7;
	ld.global.u32 	%r106, [%rd8];
	rem.u32 	%r107, %r211, %r104;
	mov.u32 	%r108, _ZZ9cuda_gemmIiLi128ELi4ELi1ELi64ELi4ELi4ELi64ELi0ELi0EEviiiPT_S1_S1_iiiE11kron_fac_sh;
	mad.lo.s32 	%r109, %r107, 20, %r108;
	div.u32 	%r110, %r211, %r105;
	shl.b32 	%r111, %r110, 2;
	add.s32 	%r112, %r109, %r111;
	st.shared.u32 	[%r112], %r106;
	add.s32 	%r211, %r211, %r3;
	setp.lt.u32 	%p2, %r211, %r2;
	@%p2 bra 	$L__BB564_2;
$L__BB564_3:
	div.s32 	%r6, 64, %r105;
	div.u32 	%r7, %r1, %r6;
	mov.u32 	%r216, %ctaid.y;
	mov.u32 	%r9, %nctaid.y;
	shl.b32 	%r10, %r9, 2;
	setp.ge.u32 	%p3, %r216, %r10;
	@%p3 bra 	$L__BB564_41;
	rem.u32 	%r114, %r1, %r6;
	mov.u32 	%r115, %ctaid.x;
	shl.b32 	%r11, %r1, 2;
	shl.b32 	%r12, %r115, 6;
	mov.u32 	%r116, %ntid.x;
	shl.b32 	%r13, %r116, 2;
	and.b32  	%r14, %r114, 3;
	mul.lo.s32 	%r117, %r114, %r105;
	min.s32 	%r15, %r104, 4;
	and.b32  	%r16, %r1, 3;
	mad.lo.s32 	%r17, %r6, %r115, %r1;
	add.s32 	%r18, %r11, %r13;
	max.u32 	%r118, %r18, 64;
	setp.lt.u32 	%p4, %r18, 64;
	selp.u32 	%r119, 1, 0, %p4;
	or.b32  	%r120, %r18, %r119;
	sub.s32 	%r121, %r118, %r120;
	div.u32 	%r122, %r121, %r13;
	add.s32 	%r19, %r122, %r119;
	and.b32  	%r20, %r19, 3;
	shl.b32 	%r123, %r1, 4;
	mov.u32 	%r124, _ZZ9cuda_gemmIiLi128ELi4ELi1ELi64ELi4ELi4ELi64ELi0ELi0EEviiiPT_S1_S1_iiiE3Ash;
	add.s32 	%r21, %r124, %r123;
	shl.b32 	%r36, %r116, 4;
	add.s32 	%r22, %r21, %r36;
	add.s32 	%r23, %r18, %r13;
	add.s32 	%r125, %r14, %r117;
	shl.b32 	%r126, %r125, 2;
	add.s32 	%r24, %r124, %r126;
	add.s32 	%r127, %r114, 1;
	and.b32  	%r25, %r127, 3;
	add.s32 	%r128, %r25, %r117;
	shl.b32 	%r129, %r128, 2;
	add.s32 	%r26, %r124, %r129;
	xor.b32  	%r27, %r14, 2;
	add.s32 	%r130, %r27, %r117;
	shl.b32 	%r131, %r130, 2;
	add.s32 	%r28, %r124, %r131;
	add.s32 	%r132, %r114, -1;
	and.b32  	%r29, %r132, 3;
	add.s32 	%r133, %r29, %r117;
	shl.b32 	%r134, %r133, 2;
	add.s32 	%r30, %r124, %r134;
	setp.lt.s32 	%p5, %r14, %r105;
	selp.b32 	%r135, 0, %r105, %p5;
	sub.s32 	%r31, %r14, %r135;
	add.s32 	%r136, %r14, 1;
	setp.lt.s32 	%p6, %r136, %r105;
	selp.b32 	%r137, 0, %r105, %p6;
	sub.s32 	%r32, %r136, %r137;
	add.s32 	%r138, %r14, 2;
	setp.lt.s32 	%p7, %r138, %r105;
	selp.b32 	%r139, 0, %r105, %p7;
	sub.s32 	%r33, %r138, %r139;
	add.s32 	%r140, %r14, 3;
	setp.lt.s32 	%p8, %r140, %r105;
	selp.b32 	%r141, 0, %r105, %p8;
	sub.s32 	%r34, %r140, %r141;
	mad.lo.s32 	%r35, %r116, 12, %r12;
	shl.b32 	%r142, %r116, 3;
	add.s32 	%r37, %r12, %r142;
	mul.lo.s32 	%r38, %r116, 48;
	shl.b32 	%r39, %r116, 6;
	shl.b32 	%r40, %r116, 5;
	cvta.to.global.u64 	%rd3, %rd5;
	cvt.u16.u32 	%rs1, %r6;
	div.s16 	%rs2, 128, %rs1;
	cvt.s32.s16 	%r41, %rs2;
	shl.b32 	%r191, %r16, 2;
$L__BB564_5:
	setp.gt.u32 	%p9, %r1, 15;
	@%p9 bra 	$L__BB564_13;
	setp.eq.s32 	%p10, %r20, 3;
	mul.lo.s32 	%r47, %r216, %r103;
	add.s32 	%r48, %r47, %r12;
	mov.u32 	%r217, %r11;
	@%p10 bra 	$L__BB564_10;
	setp.eq.s32 	%p11, %r20, 0;
	add.s32 	%r143, %r48, %r11;
	mul.wide.s32 	%rd9, %r143, 4;
	add.s64 	%rd10, %rd1, %rd9;
	ld.global.v4.u32 	{%r144, %r145, %r146, %r147}, [%rd10];
	st.shared.v4.u32 	[%r21], {%r144, %r145, %r146, %r147};
	mov.u32 	%r217, %r18;
	@%p11 bra 	$L__BB564_10;
	setp.eq.s32 	%p12, %r20, 1;
	add.s32 	%r148, %r48, %r18;
	mul.wide.s32 	%rd11, %r148, 4;
	add.s64 	%rd12, %rd1, %rd11;
	ld.global.v4.u32 	{%r149, %r150, %r151, %r152}, [%rd12];
	st.shared.v4.u32 	[%r22], {%r149, %r150, %r151, %r152};
	mov.u32 	%r217, %r23;
	@%p12 bra 	$L__BB564_10;
	add.s32 	%r217, %r23, %r13;
	add.s32 	%r153, %r48, %r23;
	mul.wide.s32 	%rd13, %r153, 4;
	add.s64 	%rd14, %rd1, %rd13;
	ld.global.v4.u32 	{%r154, %r155, %r156, %r157}, [%rd14];
	shl.b32 	%r158, %r13, 2;
	add.s32 	%r159, %r22, %r158;
	st.shared.v4.u32 	[%r159], {%r154, %r155, %r156, %r157};
$L__BB564_10:
	setp.lt.u32 	%p13, %r19, 3;
	@%p13 bra 	$L__BB564_13;
	add.s32 	%r160, %r35, %r217;
	add.s32 	%r222, %r160, %r47;
	add.s32 	%r161, %r37, %r217;
	add.s32 	%r221, %r161, %r47;
	add.s32 	%r162, %r12, %r217;
	add.s32 	%r218, %r162, %r47;
	add.s32 	%r220, %r218, %r13;
	shl.b32 	%r163, %r217, 2;
	mov.u32 	%r164, _ZZ9cuda_gemmIiLi128ELi4ELi1ELi64ELi4ELi4ELi64ELi0ELi0EEviiiPT_S1_S1_iiiE3Ash;
	add.s32 	%r219, %r164, %r163;
$L__BB564_12:
	mul.wide.s32 	%rd15, %r222, 4;
	add.s64 	%rd16, %rd1, %rd15;
	mul.wide.s32 	%rd17, %r221, 4;
	add.s64 	%rd18, %rd1, %rd17;
	mul.wide.s32 	%rd19, %r220, 4;
	add.s64 	%rd20, %rd1, %rd19;
	mul.wide.s32 	%rd21, %r218, 4;
	add.s64 	%rd22, %rd1, %rd21;
	ld.global.v4.u32 	{%r165, %r166, %r167, %r168}, [%rd22];
	st.shared.v4.u32 	[%r219], {%r165, %r166, %r167, %r168};
	add.s32 	%r169, %r217, %r13;
	ld.global.v4.u32 	{%r170, %r171, %r172, %r173}, [%rd20];
	add.s32 	%r174, %r219, %r36;
	st.shared.v4.u32 	[%r174], {%r170, %r171, %r172, %r173};
	add.s32 	%r175, %r169, %r13;
	ld.global.v4.u32 	{%r176, %r177, %r178, %r179}, [%rd18];
	add.s32 	%r180, %r219, %r40;
	st.shared.v4.u32 	[%r180], {%r176, %r177, %r178, %r179};
	add.s32 	%r181, %r175, %r13;
	ld.global.v4.u32 	{%r182, %r183, %r184, %r185}, [%rd16];
	add.s32 	%r186, %r219, %r38;
	st.shared.v4.u32 	[%r186], {%r182, %r183, %r184, %r185};
	add.s32 	%r217, %r181, %r13;
	add.s32 	%r222, %r222, %r36;
	add.s32 	%r221, %r221, %r36;
	add.s32 	%r220, %r220, %r36;
	add.s32 	%r219, %r219, %r39;
	add.s32 	%r218, %r218, %r36;
	setp.lt.u32 	%p14, %r217, 64;
	@%p14 bra 	$L__BB564_12;
$L__BB564_13:
	setp.lt.s32 	%p15, %r6, 1;
	bar.sync 	0;
	mov.b32 	%r240, 0;
	@%p15 bra 	$L__BB564_40;
	setp.lt.s32 	%p16, %r105, 1;
	@%p16 bra 	$L__BB564_16;
	ld.shared.u32 	%r215, [%r24];
$L__BB564_16:
	setp.lt.s32 	%p17, %r105, 2;
	@%p17 bra 	$L__BB564_18;
	ld.shared.u32 	%r214, [%r26];
$L__BB564_18:
	setp.lt.s32 	%p18, %r105, 3;
	@%p18 bra 	$L__BB564_20;
	ld.shared.u32 	%r213, [%r28];
$L__BB564_20:
	setp.lt.s32 	%p19, %r105, 4;
	@%p19 bra 	$L__BB564_22;
	ld.shared.u32 	%r212, [%r30];
$L__BB564_22:
	setp.ge.s32 	%p20, %r7, %r15;
	@%p20 bra 	$L__BB564_40;
	mov.b32 	%r240, 0;
	mov.u32 	%r228, %r7;
$L__BB564_24:
	setp.gt.u32 	%p21, %r105, 64;
	mov.u32 	%r190, _ZZ9cuda_gemmIiLi128ELi4ELi1ELi64ELi4ELi4ELi64ELi0ELi0EEviiiPT_S1_S1_iiiE11kron_fac_sh;
	mad.lo.s32 	%r78, %r228, 20, %r190;
	add.s32 	%r192, %r78, %r191;
	ld.shared.u32 	%r79, [%r192];
	@%p21 bra 	$L__BB564_31;
	setp.lt.s32 	%p26, %r105, 2;
	shfl.sync.idx.b32	%r206|%p27, %r79, %r31, 7199, -1;
	mul.lo.s32 	%r235, %r206, %r215;
	@%p26 bra 	$L__BB564_27;
	shfl.sync.idx.b32	%r207|%p28, %r79, %r32, 7199, -1;
	mad.lo.s32 	%r235, %r207, %r214, %r235;
$L__BB564_27:
	setp.lt.s32 	%p29, %r105, 3;
	@%p29 bra 	$L__BB564_29;
	shfl.sync.idx.b32	%r208|%p30, %r79, %r33, 7199, -1;
	mad.lo.s32 	%r235, %r208, %r213, %r235;
$L__BB564_29:
	setp.lt.s32 	%p31, %r105, 4;
	@%p31 bra 	$L__BB564_39;
	shfl.sync.idx.b32	%r209|%p32, %r79, %r34, 7199, -1;
	mad.lo.s32 	%r235, %r209, %r212, %r235;
	bra.uni 	$L__BB564_39;
$L__BB564_31:
	setp.lt.s32 	%p22, %r105, 1;
	mov.b32 	%r235, 0;
	@%p22 bra 	$L__BB564_33;
	shl.b32 	%r194, %r14, 2;
	add.s32 	%r195, %r78, %r194;
	ld.shared.u32 	%r196, [%r195];
	mul.lo.s32 	%r235, %r196, %r215;
$L__BB564_33:
	setp.lt.s32 	%p23, %r105, 2;
	@%p23 bra 	$L__BB564_35;
	shl.b32 	%r197, %r25, 2;
	add.s32 	%r198, %r78, %r197;
	ld.shared.u32 	%r199, [%r198];
	mad.lo.s32 	%r235, %r199, %r214, %r235;
$L__BB564_35:
	setp.lt.s32 	%p24, %r105, 3;
	@%p24 bra 	$L__BB564_37;
	shl.b32 	%r200, %r27, 2;
	add.s32 	%r201, %r78, %r200;
	ld.shared.u32 	%r202, [%r201];
	mad.lo.s32 	%r235, %r202, %r213, %r235;
$L__BB564_37:
	setp.lt.s32 	%p25, %r105, 4;
	@%p25 bra 	$L__BB564_39;
	shl.b32 	%r203, %r29, 2;
	add.s32 	%r204, %r78, %r203;
	ld.shared.u32 	%r205, [%r204];
	mad.lo.s32 	%r235, %r205, %r212, %r235;
$L__BB564_39:
	add.s32 	%r240, %r235, %r240;
	add.s32 	%r228, %r228, %r41;
	setp.lt.s32 	%p33, %r228, %r15;
	@%p33 bra 	$L__BB564_24;
$L__BB564_40:
	bar.sync 	0;
	mad.lo.s32 	%r210, %r216, %r102, %r17;
	mul.wide.s32 	%rd23, %r210, 4;
	add.s64 	%rd24, %rd3, %rd23;
	st.global.u32 	[%rd24], %r240;
	add.s32 	%r216, %r216, %r9;
	setp.lt.u32 	%p34, %r216, %r10;
	@%p34 bra 	$L__BB564_5;
$L__BB564_41:
	ret;

}
	// .globl	_Z9cuda_gemmIiLi128ELi4ELi1ELi64ELi4ELi4ELi64ELi0ELi1EEviiiPT_S1_S1_iii
.visible .entry _Z9cuda_gemmIiLi128ELi4ELi1ELi64ELi4ELi4ELi64ELi0ELi1EEviiiPT_S1_S1_iii(
	.param .u32 _Z9cuda_gemmIiLi128ELi4ELi1ELi64ELi4ELi4ELi64ELi0ELi1EEviiiPT_S1_S1_iii_param_0,
	.param .u32 _Z9cuda_gemmIiLi128ELi4ELi1ELi64ELi4ELi4ELi64ELi0ELi1EEviiiPT_S1_S1_iii_param_1,
	.param .u32 _Z9cuda_gemmIiLi128ELi4ELi1ELi64ELi4ELi4ELi64ELi0ELi1EEviiiPT_S1_S1_iii_param_2,
	.param .u64 .ptr .align 1 _Z9cuda_gemmIiLi128ELi4ELi1ELi64ELi4ELi4ELi64ELi0ELi1EEviiiPT_S1_S1_iii_param_3,
	.param .u64 .ptr .align 1 _Z9cuda_gemmIiLi128ELi4ELi1ELi64ELi4ELi4ELi64ELi0ELi1EEviiiPT_S1_S1_iii_param_4,
	.param .u64 .ptr .align 1 _Z9cuda_gemmIiLi128ELi4ELi1ELi64ELi4ELi4ELi64ELi0ELi1EEviiiPT_S1_S1_iii_param_5,
	.param .u32 _Z9cuda_gemmIiLi128ELi4ELi1ELi64ELi4ELi4ELi64ELi0ELi1EEviiiPT_S1_S1_iii_param_6,
	.param .u32 _Z9cuda_gemmIiLi128ELi4ELi1ELi64ELi4ELi4ELi64ELi0ELi1EEviiiPT_S1_S1_iii_param_7,
	.param .u32 _Z9cuda_gemmIiLi128ELi4ELi1ELi64ELi4ELi4ELi64ELi0ELi1EEviiiPT_S1_S1_iii_param_8
)
.maxntid 128
{
	.reg .pred 	%p<11>;
	.reg .b32 	%r<57>;
	.reg .b64 	%rd<13>;
	// demoted variable
	.shared .align 128 .b8 _ZZ9cuda_gemmIiLi128ELi4ELi1ELi64ELi4ELi4ELi64ELi0ELi1EEviiiPT_S1_S1_iiiE11kron_fac_sh[80];
	// demoted variable
	.shared .align 128 .b8 _ZZ9cuda_gemmIiLi128ELi4ELi1ELi64ELi4ELi4ELi64ELi0ELi1EEviiiPT_S1_S1_iiiE3Ash[256];
	ld.param.u32 	%r17, [_Z9cuda_gemmIiLi128ELi4ELi1ELi64ELi4ELi4ELi64ELi0ELi1EEviiiPT_S1_S1_iii_param_2];
	ld.param.u64 	%rd6, [_Z9cuda_gemmIiLi128ELi4ELi1ELi64ELi4ELi4ELi64ELi0ELi1EEviiiPT_S1_S1_iii_param_3];
	ld.param.u64 	%rd7, [_Z9cuda_gemmIiLi128ELi4ELi1ELi64ELi4ELi4ELi64ELi0ELi1EEviiiPT_S1_S1_iii_param_4];
	mov.u32 	%r1, %tid.x;
	setp.gt.u32 	%p1, %r1, 15;
	@%p1 bra 	$L__BB565_3;
	mov.u32 	%r2, %ntid.x;
	mul.wide.u32 	%rd8, %r1, 4;
	cvta.to.global.u64 	%rd9, %rd7;
	add.s64 	%rd12, %rd9, %rd8;
	mul.wide.u32 	%rd2, %r2, 4;
	mov.u32 	%r20, _ZZ9cuda_gemmIiLi128ELi4ELi1ELi64ELi4ELi4ELi64ELi0ELi1EEviiiPT_S1_S1_iiiE11kron_fac_sh;
	mov.u32 	%r53, %r1;
$L__BB565_2:
	ld.global.u32 	%r18, [%rd12];
	and.b32  	%r19, %r53, 3;
	mad.lo.s32 	%r21, %r19, 20, %r20;
	and.b32  	%r22, %r53, -4;
	add.s32 	%r23, %r21, %r22;
	st.shared.u32 	[%r23], %r18;
	add.s32 	%r53, %r53, %r2;
	add.s64 	%rd12, %rd12, %rd2;
	setp.lt.u32 	%p2, %r53, 16;
	@%p2 bra 	$L__BB565_2;
$L__BB565_3:
	mov.u32 	%r5, %ctaid.y;
	mov.u32 	%r24, %nctaid.y;
	shl.b32 	%r25, %r24, 2;
	setp.ge.u32 	%p3, %r5, %r25;
	@%p3 bra 	$L__BB565_10;
	setp.gt.u32 	%p4, %r1, 15;
	@%p4 bra 	$L__BB565_7;
	shl.b32 	%r56, %r1, 2;
	mov.u32 	%r26, %ctaid.x;
	shl.b32 	%r27, %r26, 6;
	mov.u32 	%r28, %ntid.x;
	shl.b32 	%r7, %r28, 2;
	shl.b32 	%r29, %r1, 4;
	mov.u32 	%r30, _ZZ9cuda_gemmIiLi128ELi4ELi1ELi64ELi4ELi4ELi64ELi0ELi1EEviiiPT_S1_S1_iiiE3Ash;
	add.s32 	%r55, %r30, %r29;
	shl.b32 	%r9, %r28, 4;
	mad.lo.s32 	%r31, %r17, %r5, %r27;
	add.s32 	%r54, %r31, %r56;
	cvta.to.global.u64 	%rd5, %rd6;
$L__BB565_6:
	mul.wide.s32 	%rd10, %r54, 4;
	add.s64 	%rd11, %rd5, %rd10;
	ld.global.v4.u32 	{%r32, %r33, %r34, %r35}, [%rd11];
	st.shared.v4.u32 	[%r55], {%r32, %r33, %r34, %r35};
	add.s32 	%r56, %r56, %r7;
	add.s32 	%r55, %r55, %r9;
	add.s32 	%r54, %r54, %r7;
	setp.lt.u32 	%p5, %r56, 64;
	@%p5 bra 	$L__BB565_6;
$L__BB565_7:
	bar.sync 	0;
	setp.gt.u32 	%p6, %r1, 63;
	@%p6 bra 	$L__BB565_9;
	and.b32  	%r36, %r1, 3;
	shr.u32 	%r37, %r1, 4;
	mov.u32 	%r38, _ZZ9cuda_gemmIiLi128ELi4ELi1ELi64ELi4ELi4ELi64ELi0ELi1EEviiiPT_S1_S1_iiiE11kron_fac_sh;
	mad.lo.s32 	%r39, %r37, 20, %r38;
	shl.b32 	%r40, %r1, 2;
	and.b32  	%r41, %r40, 12;
	add.s32 	%r42, %r39, %r41;
	ld.shared.u32 	%r43, [%r42];
	shfl.sync.idx.b32	%r44|%p7, %r43, %r36, 7199, -1;
	add.s32 	%r45, %r1, 1;
	and.b32  	%r46, %r45, 3;
	shfl.sync.idx.b32	%r47|%p8, %r43, %r46, 7199, -1;
	xor.b32  	%r48, %r36, 2;
	shfl.sync.idx.b32	%r49|%p9, %r43, %r48, 7199, -1;
	add.s32 	%r50, %r1, -1;
	and.b32  	%r51, %r50, 3;
	shfl.sync.idx.b32	%r52|%p10, %r43, %r51, 7199, -1;
$L__BB565_9:
	bar.sync 	0;
$L__BB565_10:
	ret;

}
	// .globl	_Z9cuda_gemmIiLi128ELi4ELi1ELi64ELi4ELi4ELi64ELi1ELi0EEviiiPT_S1_S1_iii
.visible .entry _Z9cuda_gemmIiLi128ELi4ELi1ELi64ELi4ELi4ELi64ELi1ELi0EEviiiPT_S1_S1_iii(
	.param .u32 _Z9cuda_gemmIiLi128ELi4ELi1ELi64ELi4ELi4ELi64ELi1ELi0EEviiiPT_S1_S1_iii_param_0,
	.param .u32 _Z9cuda_gemmIiLi128ELi4ELi1ELi64ELi4ELi4ELi64ELi1ELi0EEviiiPT_S1_S1_iii_param_1,
	.param .u32 _Z9cuda_gemmIiLi128ELi4ELi1ELi64ELi4ELi4ELi64ELi1ELi0EEviiiPT_S1_S1_iii_param_2,
	.param .u64 .ptr .align 1 _Z9cuda_gemmIiLi128ELi4ELi1ELi64ELi4ELi4ELi64ELi1ELi0EEviiiPT_S1_S1_iii_param_3,
	.param .u64 .ptr .align 1 _Z9cuda_gemmIiLi128ELi4ELi1ELi64ELi4ELi4ELi64ELi1ELi0EEviiiPT_S1_S1_iii_param_4,
	.param .u64 .ptr .align 1 _Z9cuda_gemmIiLi128ELi4ELi1ELi64ELi4ELi4ELi64ELi1ELi0EEviiiPT_S1_S1_iii_param_5,
	.param .u32 _Z9cuda_gemmIiLi128ELi4ELi1ELi64ELi4ELi4ELi64ELi1ELi0EEviiiPT_S1_S1_iii_param_6,
	.param .u32 _Z9cuda_gemmIiLi128ELi4ELi1ELi64ELi4ELi4ELi64ELi1ELi0EEviiiPT_S1_S1_iii_param_7,
	.param .u32 _Z9cuda_gemmIiLi128ELi4ELi1ELi64ELi4ELi4ELi64ELi1ELi0EEviiiPT_S1_S1_iii_param_8
)
.maxntid 128
{
	.reg .pred 	%p<35>;
	.reg .b16 	%rs<3>;
	.reg .b32 	%r<233>;
	.reg .b64 	%rd<26>;
	// demoted variable
	.shared .align 128 .b8 _ZZ9cuda_gemmIiLi128ELi4ELi1ELi64ELi4ELi4ELi64ELi1ELi0EEviiiPT_S1_S1_iiiE11kron_fac_sh[80];
	// demoted variable
	.shared .align 128 .b8 _ZZ9cuda_gemmIiLi128ELi4ELi1ELi64ELi4ELi4ELi64ELi1ELi0EEviiiPT_S1_S1_iiiE3Ash[256];
	ld.param.u64 	%rd5, [_Z9cuda_gemmIiLi128ELi4ELi1ELi64ELi4ELi4ELi64ELi1ELi0EEviiiPT_S1_S1_iii_param_3];
	ld.param.u64 	%rd3, [_Z9cuda_gemmIiLi128ELi4ELi1ELi64ELi4ELi4ELi64ELi1ELi0EEviiiPT_S1_S1_iii_param_4];
	ld.param.u32 	%r97, [_Z9cuda_gemmIiLi128ELi4ELi1ELi64ELi4ELi4ELi64ELi1ELi0EEviiiPT_S1_S1_iii_param_6];
	ld.param.u32 	%r98, [_Z9cuda_gemmIiLi128ELi4ELi1ELi64ELi4ELi4ELi64ELi1ELi0EEviiiPT_S1_S1_iii_param_7];
	cvta.to.global.u64 	%rd1, %rd5;
	mov.u32 	%r1, %tid.x;
	mul.lo.s32 	%r2, %r98, %r97;
	setp.ge.u32 	%p1, %r1, %r2;
	@%p1 bra 	$L__BB566_3;
	mov.u32 	%r3, %ntid.x;
	cvta.to.global.u64 	%rd2, %rd3;
	mov.u32 	%r101, _ZZ9cuda_gemmIiLi128ELi4ELi1ELi64ELi4ELi4ELi64ELi1ELi0EEviiiPT_S1_S1_iiiE11kron_fac_sh;
	mov.u32 	%r203, %r1;
$L__BB566_2:
	mul.wide.u32 	%rd6, %r203, 4;
	add.s64 	%rd7, %rd2, %rd6;
	ld.global.u32 	%r99, [%rd7];
	rem.u32 	%r100, %r203, %r97;
	mad.lo.s32 	%r102, %r100, 20, %r101;
	div.u32 	%r103, %r203, %r98;
	shl.b32 	%r104, %r103, 2;
	add.s32 	%r105, %r102, %r104;
	st.shared.u32 	[%r105], %r99;
	add.s32 	%r203, %r203, %r3;
	setp.lt.u32 	%p2, %r203, %r2;
	@%p2 bra 	$L__BB566_2;
$L__BB566_3:
	div.s32 	%r6, 64, %r98;
	div.u32 	%r7, %r1, %r6;
	mov.u32 	%r208, %ctaid.y;
	mov.u32 	%r9, %nctaid.y;
	shl.b32 	%r10, %r9, 2;
	setp.ge.u32 	%p3, %r208, %r10;
	@%p3 bra 	$L__BB566_41;
	rem.u32 	%r107, %r1, %r6;
	shl.b32 	%r11, %r1, 2;
	mov.u32 	%r108, %ntid.x;
	shl.b32 	%r12, %r108, 2;
	and.b32  	%r13, %r107, 3;
	mul.lo.s32 	%r109, %r107, %r98;
	min.s32 	%r14, %r97, 4;
	add.s32 	%r15, %r11, %r12;
	max.u32 	%r110, %r15, 64;
	setp.lt.u32 	%p4, %r15, 64;
	selp.u32 	%r111, 1, 0, %p4;
	or.b32  	%r112, %r15, %r111;
	sub.s32 	%r113, %r110, %r112;
	div.u32 	%r114, %r113, %r12;
	add.s32 	%r16, %r114, %r111;
	and.b32  	%r17, %r16, 3;
	shl.b32 	%r115, %r1, 4;
	mov.u32 	%r116, _ZZ9cuda_gemmIiLi128ELi4ELi1ELi64ELi4ELi4ELi64ELi1ELi0EEviiiPT_S1_S1_iiiE3Ash;
	add.s32 	%r18, %r116, %r115;
	shl.b32 	%r33, %r108, 4;
	add.s32 	%r19, %r18, %r33;
	add.s32 	%r20, %r15, %r12;
	add.s32 	%r117, %r13, %r109;
	shl.b32 	%r118, %r117, 2;
	add.s32 	%r21, %r116, %r118;
	add.s32 	%r119, %r107, 1;
	and.b32  	%r22, %r119, 3;
	add.s32 	%r120, %r22, %r109;
	shl.b32 	%r121, %r120, 2;
	add.s32 	%r23, %r116, %r121;
	xor.b32  	%r24, %r13, 2;
	add.s32 	%r122, %r24, %r109;
	shl.b32 	%r123, %r122, 2;
	add.s32 	%r25, %r116, %r123;
	add.s32 	%r124, %r107, -1;
	and.b32  	%r26, %r124, 3;
	add.s32 	%r125, %r26, %r109;
	shl.b32 	%r126, %r125, 2;
	add.s32 	%r27, %r116, %r126;
	setp.lt.s32 	%p5, %r13, %r98;
	selp.b32 	%r127, 0, %r98, %p5;
	sub.s32 	%r28, %r13, %r127;
	add.s32 	%r128, %r13, 1;
	setp.lt.s32 	%p6, %r128, %r98;
	selp.b32 	%r129, 0, %r98, %p6;
	sub.s32 	%r29, %r128, %r129;
	add.s32 	%r130, %r13, 2;
	setp.lt.s32 	%p7, %r130, %r98;
	selp.b32 	%r131, 0, %r98, %p7;
	sub.s32 	%r30, %r130, %r131;
	add.s32 	%r132, %r13, 3;
	setp.lt.s32 	%p8, %r132, %r98;
	selp.b32 	%r133, 0, %r98, %p8;
	sub.s32 	%r31, %r132, %r133;
	mul.lo.s32 	%r32, %r108, 12;
	mul.lo.s32 	%r34, %r108, 48;
	shl.b32 	%r35, %r108, 6;
	shl.b32 	%r36, %r108, 5;
	cvt.u16.u32 	%rs1, %r6;
	div.s16 	%rs2, 128, %rs1;
	cvt.s32.s16 	%r37, %rs2;
$L__BB566_5:
	setp.gt.u32 	%p9, %r1, 15;
	@%p9 bra 	$L__BB566_13;
	setp.eq.s32 	%p10, %r17, 3;
	shl.b32 	%r43, %r208, 6;
	mov.u32 	%r209, %r11;
	@%p10 bra 	$L__BB566_10;
	setp.eq.s32 	%p11, %r17, 0;
	add.s32 	%r134, %r43, %r11;
	mul.wide.s32 	%rd8, %r134, 4;
	add.s64 	%rd9, %rd1, %rd8;
	ld.global.v4.u32 	{%r135, %r136, %r137, %r138}, [%rd9];
	st.shared.v4.u32 	[%r18], {%r135, %r136, %r137, %r138};
	mov.u32 	%r209, %r15;
	@%p11 bra 	$L__BB566_10;
	setp.eq.s32 	%p12, %r17, 1;
	add.s32 	%r139, %r43, %r15;
	mul.wide.s32 	%rd10, %r139, 4;
	add.s64 	%rd11, %rd1, %rd10;
	ld.global.v4.u32 	{%r140, %r141, %r142, %r143}, [%rd11];
	st.shared.v4.u32 	[%r19], {%r140, %r141, %r142, %r143};
	mov.u32 	%r209, %r20;
	@%p12 bra 	$L__BB566_10;
	add.s32 	%r209, %r20, %r12;
	add.s32 	%r144, %r43, %r20;
	mul.wide.s32 	%rd12, %r144, 4;
	add.s64 	%rd13, %rd1, %rd12;
	ld.global.v4.u32 	{%r145, %r146, %r147, %r148}, [%rd13];
	shl.b32 	%r149, %r12, 2;
	add.s32 	%r150, %r19, %r149;
	st.shared.v4.u32 	[%r150], {%r145, %r146, %r147, %r148};
$L__BB566_10:
	setp.lt.u32 	%p13, %r16, 3;
	@%p13 bra 	$L__BB566_13;
	add.s32 	%r210, %r209, %r43;
	add.s32 	%r214, %r210, %r32;
	mov.u32 	%r151, %ntid.x;
	shl.b32 	%r152, %r151, 3;
	add.s32 	%r213, %r210, %r152;
	add.s32 	%r212, %r210, %r12;
	shl.b32 	%r153, %r209, 2;
	mov.u32 	%r154, _ZZ9cuda_gemmIiLi128ELi4ELi1ELi64ELi4ELi4ELi64ELi1ELi0EEviiiPT_S1_S1_iiiE3Ash;
	add.s32 	%r211, %r154, %r153;
$L__BB566_12:
	mul.wide.s32 	%rd14, %r214, 4;
	add.s64 	%rd15, %rd1, %rd14;
	mul.wide.s32 	%rd16, %r213, 4;
	add.s64 	%rd17, %rd1, %rd16;
	mul.wide.s32 	%rd18, %r212, 4;
	add.s64 	%rd19, %rd1, %rd18;
	mul.wide.s32 	%rd20, %r210, 4;
	add.s64 	%rd21, %rd1, %rd20;
	ld.global.v4.u32 	{%r155, %r156, %r157, %r158}, [%rd21];
	st.shared.v4.u32 	[%r211], {%r155, %r156, %r157, %r158};
	add.s32 	%r159, %r209, %r12;
	ld.global.v4.u32 	{%r160, %r161, %r162, %r163}, [%rd19];
	add.s32 	%r164, %r211, %r33;
	st.shared.v4.u32 	[%r164], {%r160, %r161, %r162, %r163};
	add.s32 	%r165, %r159, %r12;
	ld.global.v4.u32 	{%r166, %r167, %r168, %r169}, [%rd17];
	add.s32 	%r170, %r211, %r36;
	st.shared.v4.u32 	[%r170], {%r166, %r167, %r168, %r169};
	add.s32 	%r171, %r165, %r12;
	ld.global.v4.u32 	{%r172, %r173, %r174, %r175}, [%rd15];
	add.s32 	%r176, %r211, %r34;
	st.shared.v4.u32 	[%r176], {%r172, %r173, %r174, %r175};
	add.s32 	%r209, %r171, %r12;
	add.s32 	%r214, %r214, %r33;
	add.s32 	%r213, %r213, %r33;
	add.s32 	%r212, %r212, %r33;
	add.s32 	%r211, %r211, %r35;
	add.s32 	%r210, %r210, %r33;
	setp.lt.u32 	%p14, %r209, 64;
	@%p14 bra 	$L__BB566_12;
$L__BB566_13:
	setp.lt.s32 	%p15, %r6, 1;
	bar.sync 	0;
	mov.b32 	%r232, 0;
	@%p15 bra 	$L__BB566_40;
	setp.lt.s32 	%p16, %r98, 1;
	@%p16 bra 	$L__BB566_16;
	ld.shared.u32 	%r207, [%r21];
$L__BB566_16:
	setp.lt.s32 	%p17, %r98, 2;
	@%p17 bra 	$L__BB566_18;
	ld.shared.u32 	%r206, [%r23];
$L__BB566_18:
	setp.lt.s32 	%p18, %r98, 3;
	@%p18 bra 	$L__BB566_20;
	ld.shared.u32 	%r205, [%r25];
$L__BB566_20:
	setp.lt.s32 	%p19, %r98, 4;
	@%p19 bra 	$L__BB566_22;
	ld.shared.u32 	%r204, [%r27];
$L__BB566_22:
	setp.ge.s32 	%p20, %r7, %r14;
	@%p20 bra 	$L__BB566_40;
	mov.b32 	%r232, 0;
	mov.u32 	%r220, %r7;
$L__BB566_24:
	setp.gt.u32 	%p21, %r98, 64;
	mov.u32 	%r180, _ZZ9cuda_gemmIiLi128ELi4ELi1ELi64ELi4ELi4ELi64ELi1ELi0EEviiiPT_S1_S1_iiiE11kron_fac_sh;
	mad.lo.s32 	%r73, %r220, 20, %r180;
	shl.b32 	%r181, %r1, 2;
	and.b32  	%r182, %r181, 12;
	add.s32 	%r183, %r73, %r182;
	ld.shared.u32 	%r74, [%r183];
	@%p21 bra 	$L__BB566_31;
	setp.lt.s32 	%p26, %r98, 2;
	shfl.sync.idx.b32	%r197|%p27, %r74, %r28, 7199, -1;
	mul.lo.s32 	%r227, %r197, %r207;
	@%p26 bra 	$L__BB566_27;
	shfl.sync.idx.b32	%r198|%p28, %r74, %r29, 7199, -1;
	mad.lo.s32 	%r227, %r198, %r206, %r227;
$L__BB566_27:
	setp.lt.s32 	%p29, %r98, 3;
	@%p29 bra 	$L__BB566_29;
	shfl.sync.idx.b32	%r199|%p30, %r74, %r30, 7199, -1;
	mad.lo.s32 	%r227, %r199, %r205, %r227;
$L__BB566_29:
	setp.lt.s32 	%p31, %r98, 4;
	@%p31 bra 	$L__BB566_39;
	shfl.sync.idx.b32	%r200|%p32, %r74, %r31, 7199, -1;
	mad.lo.s32 	%r227, %r200, %r204, %r227;
	bra.uni 	$L__BB566_39;
$L__BB566_31:
	setp.lt.s32 	%p22, %r98, 1;
	mov.b32 	%r227, 0;
	@%p22 bra 	$L__BB566_33;
	shl.b32 	%r185, %r13, 2;
	add.s32 	%r186, %r73, %r185;
	ld.shared.u32 	%r187, [%r186];
	mul.lo.s32 	%r227, %r187, %r207;
$L__BB566_33:
	setp.lt.s32 	%p23, %r98, 2;
	@%p23 bra 	$L__BB566_35;
	shl.b32 	%r188, %r22, 2;
	add.s32 	%r189, %r73, %r188;
	ld.shared.u32 	%r190, [%r189];
	mad.lo.s32 	%r227, %r190, %r206, %r227;
$L__BB566_35:
	setp.lt.s32 	%p24, %r98, 3;
	@%p24 bra 	$L__BB566_37;
	shl.b32 	%r191, %r24, 2;
	add.s32 	%r192, %r73, %r191;
	ld.shared.u32 	%r193, [%r192];
	mad.lo.s32 	%r227, %r193, %r205, %r227;
$L__BB566_37:
	setp.lt.s32 	%p25, %r98, 4;
	@%p25 bra 	$L__BB566_39;
	shl.b32 	%r194, %r26, 2;
	add.s32 	%r195, %r73, %r194;
	ld.shared.u32 	%r196, [%r195];
	mad.lo.s32 	%r227, %r196, %r204, %r227;
$L__BB566_39:
	add.s32 	%r232, %r227, %r232;
	add.s32 	%r220, %r220, %r37;
	setp.lt.s32 	%p33, %r220, %r14;
	@%p33 bra 	$L__BB566_24;
$L__BB566_40:
	ld.param.u64 	%rd25, [_Z9cuda_gemmIiLi128ELi4ELi1ELi64ELi4ELi4ELi64ELi1ELi0EEviiiPT_S1_S1_iii_param_5];
	bar.sync 	0;
	shl.b32 	%r201, %r208, 6;
	add.s32 	%r202, %r201, %r1;
	cvta.to.global.u64 	%rd22, %rd25;
	mul.wide.s32 	%rd23, %r202, 4;
	add.s64 	%rd24, %rd22, %rd23;
	st.global.u32 	[%rd24], %r232;
	add.s32 	%r208, %r208, %r9;
	setp.lt.u32 	%p34, %r208, %r10;
	@%p34 bra 	$L__BB566_5;
$L__BB566_41:
	ret;

}
	// .globl	_Z9cuda_gemmIiLi128ELi4ELi1ELi64ELi4ELi4ELi64ELi1ELi1EEviiiPT_S1_S1_iii
.visible .entry _Z9cuda_gemmIiLi128ELi4ELi1ELi64ELi4ELi4ELi64ELi1ELi1EEviiiPT_S1_S1_iii(
	.param .u32 _Z9cuda_gemmIiLi128ELi4ELi1ELi64ELi4ELi4ELi64ELi1ELi1EEviiiPT_S1_S1_iii_param_0,
	.param .u32 _Z9cuda_gemmIiLi128ELi4ELi1ELi64ELi4ELi4ELi64ELi1ELi1EEviiiPT_S1_S1_iii_param_1,
	.param .u32 _Z9cuda_gemmIiLi128ELi4ELi1ELi64ELi4ELi4ELi64ELi1ELi1EEviiiPT_S1_S1_iii_param_2,
	.param .u64 .ptr .align 1 _Z9cuda_gemmIiLi128ELi4ELi1ELi64ELi4ELi4ELi64ELi1ELi1EEviiiPT_S1_S1_iii_param_3,
	.param .u64 .ptr .align 1 _Z9cuda_gemmIiLi128ELi4ELi1ELi64ELi4ELi4ELi64ELi1ELi1EEviiiPT_S1_S1_iii_param_4,
	.param .u64 .ptr .align 1 _Z9cuda_gemmIiLi128ELi4ELi1ELi64ELi4ELi4ELi64ELi1ELi1EEviiiPT_S1_S1_iii_param_5,
	.param .u32 _Z9cuda_gemmIiLi128ELi4ELi1ELi64ELi4ELi4ELi64ELi1ELi1EEviiiPT_S1_S1_iii_param_6,
	.param .u32 _Z9cuda_gemmIiLi128ELi4ELi1ELi64ELi4ELi4ELi64ELi1ELi1EEviiiPT_S1_S1_iii_param_7,
	.param .u32 _Z9cuda_gemmIiLi128ELi4ELi1ELi64ELi4ELi4ELi64ELi1ELi1EEviiiPT_S1_S1_iii_param_8
)
.maxntid 128
{
	.reg .pred 	%p<11>;
	.reg .b32 	%r<51>;
	.reg .b64 	%rd<17>;
	// demoted variable
	.shared .align 128 .b8 _ZZ9cuda_gemmIiLi128ELi4ELi1ELi64ELi4ELi4ELi64ELi1ELi1EEviiiPT_S1_S1_iiiE11kron_fac_sh[80];
	// demoted variable
	.shared .align 128 .b8 _ZZ9cuda_gemmIiLi128ELi4ELi1ELi64ELi4ELi4ELi64ELi1ELi1EEviiiPT_S1_S1_iiiE3Ash[256];
	ld.param.u64 	%rd9, [_Z9cuda_gemmIiLi128ELi4ELi1ELi64ELi4ELi4ELi64ELi1ELi1EEviiiPT_S1_S1_iii_param_3];
	ld.param.u64 	%rd10, [_Z9cuda_gemmIiLi128ELi4ELi1ELi64ELi4ELi4ELi64ELi1ELi1EEviiiPT_S1_S1_iii_param_4];
	mov.u32 	%r1, %tid.x;
	setp.gt.u32 	%p1, %r1, 15;
	@%p1 bra 	$L__BB567_3;
	mov.u32 	%r2, %ntid.x;
	mul.wide.u32 	%rd11, %r1, 4;
	cvta.to.global.u64 	%rd12, %rd10;
	add.s64 	%rd15, %rd12, %rd11;
	mul.wide.u32 	%rd2, %r2, 4;
	mov.u32 	%r16, _ZZ9cuda_gemmIiLi128ELi4ELi1ELi64ELi4ELi4ELi64ELi1ELi1EEviiiPT_S1_S1_iiiE11kron_fac_sh;
	mov.u32 	%r48, %r1;
$L__BB567_2:
	ld.global.u32 	%r14, [%rd15];
	and.b32  	%r15, %r48, 3;
	mad.lo.s32 	%r17, %r15, 20, %r16;
	and.b32  	%r18, %r48, -4;
	add.s32 	%r19, %r17, %r18;
	st.shared.u32 	[%r19], %r14;
	add.s32 	%r48, %r48, %r2;
	add.s64 	%rd15, %rd15, %rd2;
	setp.lt.u32 	%p2, %r48, 16;
	@%p2 bra 	$L__BB567_2;
$L__BB567_3:
	mov.u32 	%r5, %ctaid.y;
	mov.u32 	%r20, %nctaid.y;
	shl.b32 	%r21, %r20, 2;
	setp.ge.u32 	%p3, %r5, %r21;
	@%p3 bra 	$L__BB567_10;
	setp.gt.u32 	%p4, %r1, 15;
	@%p4 bra 	$L__BB567_7;
	shl.b32 	%r50, %r1, 2;
	shl.b32 	%r22, %r5, 6;
	mov.u32 	%r23, %ntid.x;
	shl.b32 	%r7, %r23, 2;
	shl.b32 	%r24, %r1, 4;
	mov.u32 	%r25, _ZZ9cuda_gemmIiLi128ELi4ELi1ELi64ELi4ELi4ELi64ELi1ELi1EEviiiPT_S1_S1_iiiE3Ash;
	add.s32 	%r49, %r25, %r24;
	shl.b32 	%r9, %r23, 4;
	add.s32 	%r26, %r22, %r50;
	mul.wide.u32 	%rd13, %r26, 4;
	cvta.to.global.u64 	%rd14, %rd9;
	add.s64 	%rd16, %rd14, %rd13;
	mul.wide.u32 	%rd6, %r23, 16;
$L__BB567_6:
	ld.global.v4.u32 	{%r27, %r28, %r29, %r30}, [%rd16];
	st.shared.v4.u32 	[%r49], {%r27, %r28, %r29, %r30};
	add.s32 	%r50, %r50, %r7;
	add.s32 	%r49, %r49, %r9;
	add.s64 	%rd16, %rd16, %rd6;
	setp.lt.u32 	%p5, %r50, 64;
	@%p5 bra 	$L__BB567_6;
$L__BB567_7:
	bar.sync 	0;
	setp.gt.u32 	%p6, %r1, 63;
	@%p6 bra 	$L__BB567_9;
	and.b32  	%r31, %r1, 3;
	shr.u32 	%r32, %r1, 4;
	mov.u32 	%r33, _ZZ9cuda_gemmIiLi128ELi4ELi1ELi64ELi4ELi4ELi64ELi1ELi1EEviiiPT_S1_S1_iiiE11kron_fac_sh;
	mad.lo.s32 	%r34, %r32, 20, %r33;
	shl.b32 	%r35, %r1, 2;
	and.b32  	%r36, %r35, 12;
	add.s32 	%r37, %r34, %r36;
	ld.shared.u32 	%r38, [%r37];
	shfl.sync.idx.b32	%r39|%p7, %r38, %r31, 7199, -1;
	add.s32 	%r40, %r1, 1;
	and.b32  	%r41, %r40, 3;
	shfl.sync.idx.b32	%r42|%p8, %r38, %r41, 7199, -1;
	xor.b32  	%r43, %r31, 2;
	shfl.sync.idx.b32	%r44|%p9, %r38, %r43, 7199, -1;
	add.s32 	%r45, %r1, -1;
	and.b32  	%r46, %r45, 3;
	shfl.sync.idx.b32	%r47|%p10, %r38, %r46, 7199, -1;
$L__BB567_9:
	bar.sync 	0;
$L__BB567_10:
	ret;

}
	// .globl	_Z9cuda_gemmIiLi128ELi4ELi1ELi64ELi8ELi8ELi64ELi0ELi0EEviiiPT_S1_S1_iii
.visible .entry _Z9cuda_gemmIiLi128ELi4ELi1ELi64ELi8ELi8ELi64ELi0ELi0EEviiiPT_S1_S1_iii(
	.param .u32 _Z9cuda_gemmIiLi128ELi4ELi1ELi64ELi8ELi8ELi64ELi0ELi0EEviiiPT_S1_S1_iii_param_0,
	.param .u32 _Z9cuda_gemmIiLi128ELi4ELi1ELi64ELi8ELi8ELi64ELi0ELi0EEviiiPT_S1_S1_iii_param_1,
	.param .u32 _Z9cuda_gemmIiLi128ELi4ELi1ELi64ELi8ELi8ELi64ELi0ELi0EEviiiPT_S1_S1_iii_param_2,
	.param .u64 .ptr .align 1 _Z9cuda_gemmIiLi128ELi4ELi1ELi64ELi8ELi8ELi64ELi0ELi0EEviiiPT_S1_S1_iii_param_3,
	.param .u64 .ptr .align 1 _Z9cuda_gemmIiLi128ELi4ELi1ELi64ELi8ELi8ELi64ELi0ELi0EEviiiPT_S1_S1_iii_param_4,
	.param .u64 .ptr .align 1 _Z9cuda_gemmIiLi128ELi4ELi1ELi64ELi8ELi8ELi64ELi0ELi0EEviiiPT_S1_S1_iii_param_5,
	.param .u32 _Z9cuda_gemmIiLi128ELi4ELi1ELi64ELi8ELi8ELi64ELi0ELi0EEviiiPT_S1_S1_iii_param_6,
	.param .u32 _Z9cuda_gemmIiLi128ELi4ELi1ELi64ELi8ELi8ELi64ELi0ELi0EEviiiPT_S1_S1_iii_param_7,
	.param .u32 _Z9cuda_gemmIiLi128ELi4ELi1ELi64ELi8ELi8ELi64ELi0ELi0EEviiiPT_S1_S1_iii_param_8
)
.maxntid 128
{
	.reg .pred 	%p<56>;
	.reg .b16 	%rs<3>;
	.reg .b32 	%r<344>;
	.reg .b64 	%rd<25>;
	// demoted variable
	.shared .align 128 .b8 _ZZ9cuda_gemmIiLi128ELi4ELi1ELi64ELi8ELi8ELi64ELi0ELi0EEviiiPT_S1_S1_iiiE11kron_fac_sh[288];
	// demoted variable
	.shared .align 128 .b8 _ZZ9cuda_gemmIiLi128ELi4ELi1ELi64ELi8ELi8ELi64ELi0ELi0EEviiiPT_S1_S1_iiiE3Ash[256];
	ld.param.u32 	%r147, [_Z9cuda_gemmIiLi128ELi4ELi1ELi64ELi8ELi8ELi64ELi0ELi0EEviiiPT_S1_S1_iii_param_1];
	ld.param.u32 	%r148, [_Z9cuda_gemmIiLi128ELi4ELi1ELi64ELi8ELi8ELi64ELi0ELi0EEviiiPT_S1_S1_iii_param_2];
	ld.param.u64 	%rd6, [_Z9cuda_gemmIiLi128ELi4ELi1ELi64ELi8ELi8ELi64ELi0ELi0EEviiiPT_S1_S1_iii_param_3];
	ld.param.u64 	%rd4, [_Z9cuda_gemmIiLi128ELi4ELi1ELi64ELi8ELi8ELi64ELi0ELi0EEviiiPT_S1_S1_iii_param_4];
	ld.param.u64 	%rd5, [_Z9cuda_gemmIiLi128ELi4ELi1ELi64ELi8ELi8ELi64ELi0ELi0EEviiiPT_S1_S1_iii_param_5];
	ld.param.u32 	%r149, [_Z9cuda_gemmIiLi128ELi4ELi1ELi64ELi8ELi8ELi64ELi0ELi0EEviiiPT_S1_S1_iii_param_6];
	ld.param.u32 	%r150, [_Z9cuda_gemmIiLi128ELi4ELi1ELi64ELi8ELi8ELi64ELi0ELi0EEviiiPT_S1_S1_iii_param_7];
	cvta.to.global.u64 	%rd1, %rd6;
	mov.u32 	%r1, %tid.x;
	mul.lo.s32 	%r2, %r150, %r149;
	setp.ge.u32 	%p1, %r1, %r2;
	@%p1 bra 	$L__BB568_3;
	mov.u32 	%r3, %ntid.x;
	cvta.to.global.u64 	%rd2, %rd4;
	mov.u32 	%r293, %r1;
$L__BB568_2:
	mul.wide.u32 	%rd7, %r293, 4;
	add.s64 	%rd8, %rd2, %rd7;
	ld.global.u32 	%r151, [%rd8];
	rem.u32 	%r152, %r293, %r149;
	mov.u32 	%r153, _ZZ9cuda_gemmIiLi128ELi4ELi1ELi64ELi8ELi8ELi64ELi0ELi0EEviiiPT_S1_S1_iiiE11kron_fac_sh;
	mad.lo.s32 	%r154, %r152, 36, %r153;
	div.u32 	%r155, %r293, %r150;
	shl.b32 	%r156, %r155, 2;
	add.s32 	%r157, %r154, %r156;
	st.shared.u32 	[%r157], %r151;
	add.s32 	%r293, %r293, %r3;
	setp.lt.u32 	%p2, %r293, %r2;
	@%p2 bra 	$L__BB568_2;
$L__BB568_3:
	div.s32 	%r6, 64, %r150;
	div.u32 	%r7, %r1, %r6;
	mov.u32 	%r302, %ctaid.y;
	mov.u32 	%r9, %nctaid.y;
	shl.b32 	%r10, %r9, 2;
	setp.ge.u32 	%p3, %r302, %r10;
	@%p3 bra 	$L__BB568_67;
	rem.u32 	%r159, %r1, %r6;
	mov.u32 	%r160, %ctaid.x;
	shl.b32 	%r11, %r1, 2;
	shl.b32 	%r12, %r160, 6;
	mov.u32 	%r161, %ntid.x;
	shl.b32 	%r13, %r161, 2;
	and.b32  	%r14, %r159, 7;
	mul.lo.s32 	%r162, %r159, %r150;
	min.s32 	%r15, %r149, 8;
	and.b32  	%r16, %r1, 7;
	mad.lo.s32 	%r17, %r6, %r160, %r1;
	add.s32 	%r18, %r11, %r13;
	max.u32 	%r163, %r18, 64;
	setp.lt.u32 	%p4, %r18, 64;
	selp.u32 	%r164, 1, 0, %p4;
	or.b32  	%r165, %r18, %r164;
	sub.s32 	%r166, %r163, %r165;
	div.u32 	%r167, %r166, %r13;
	add.s32 	%r19, %r167, %r164;
	and.b32  	%r20, %r19, 3;
	shl.b32 	%r168, %r1, 4;
	mov.u32 	%r169, _ZZ9cuda_gemmIiLi128ELi4ELi1ELi64ELi8ELi8ELi64ELi0ELi0EEviiiPT_S1_S1_iiiE3Ash;
	add.s32 	%r21, %r169, %r168;
	shl.b32 	%r48, %r161, 4;
	add.s32 	%r22, %r21, %r48;
	add.s32 	%r23, %r18, %r13;
	add.s32 	%r170, %r14, %r162;
	shl.b32 	%r171, %r170, 2;
	add.s32 	%r24, %r169, %r171;
	add.s32 	%r172, %r159, 1;
	and.b32  	%r25, %r172, 7;
	add.s32 	%r173, %r25, %r162;
	shl.b32 	%r174, %r173, 2;
	add.s32 	%r26, %r169, %r174;
	add.s32 	%r175, %r159, 2;
	and.b32  	%r27, %r175, 7;
	add.s32 	%r176, %r27, %r162;
	shl.b32 	%r177, %r176, 2;
	add.s32 	%r28, %r169, %r177;
	add.s32 	%r178, %r159, 3;
	and.b32  	%r29, %r178, 7;
	add.s32 	%r179, %r29, %r162;
	shl.b32 	%r180, %r179, 2;
	add.s32 	%r30, %r169, %r180;
	xor.b32  	%r31, %r14, 4;
	add.s32 	%r181, %r31, %r162;
	shl.b32 	%r182, %r181, 2;
	add.s32 	%r32, %r169, %r182;
	add.s32 	%r183, %r159, 5;
	and.b32  	%r33, %r183, 7;
	add.s32 	%r184, %r33, %r162;
	shl.b32 	%r185, %r184, 2;
	add.s32 	%r34, %r169, %r185;
	add.s32 	%r186, %r159, 6;
	and.b32  	%r35, %r186, 7;
	add.s32 	%r187, %r35, %r162;
	shl.b32 	%r188, %r187, 2;
	add.s32 	%r36, %r169, %r188;
	add.s32 	%r189, %r159, -1;
	and.b32  	%r37, %r189, 7;
	add.s32 	%r190, %r37, %r162;
	shl.b32 	%r191, %r190, 2;
	add.s32 	%r38, %r169, %r191;
	setp.lt.s32 	%p5, %r14, %r150;
	selp.b32 	%r192, 0, %r150, %p5;
	sub.s32 	%r39, %r14, %r192;
	add.s32 	%r193, %r14, 1;
	setp.lt.s32 	%p6, %r193, %r150;
	selp.b32 	%r194, 0, %r150, %p6;
	sub.s32 	%r40, %r193, %r194;
	add.s32 	%r195, %r14, 2;
	setp.lt.s32 	%p7, %r195, %r150;
	selp.b32 	%r196, 0, %r150, %p7;
	sub.s32 	%r41, %r195, %r196;
	add.s32 	%r197, %r14, 3;
	setp.lt.s32 	%p8, %r197, %r150;
	selp.b32 	%r198, 0, %r150, %p8;
	sub.s32 	%r42, %r197, %r198;
	add.s32 	%r199, %r14, 4;
	setp.lt.s32 	%p9, %r199, %r150;
	selp.b32 	%r200, 0, %r150, %p9;
	sub.s32 	%r43, %r199, %r200;
	add.s32 	%r201, %r14, 5;
	setp.lt.s32 	%p10, %r201, %r150;
	selp.b32 	%r202, 0, %r150, %p10;
	sub.s32 	%r44, %r201, %r202;
	add.s32 	%r203, %r14, 6;
	setp.lt.s32 	%p11, %r203, %r150;
	selp.b32 	%r204, 0, %r150, %p11;
	sub.s32 	%r45, %r203, %r204;
	add.s32 	%r205, %r14, 7;
	setp.lt.s32 	%p12, %r205, %r150;
	selp.b32 	%r206, 0, %r150, %p12;
	sub.s32 	%r46, %r205, %r206;
	mad.lo.s32 	%r47, %r161, 12, %r12;
	shl.b32 	%r207, %r161, 3;
	add.s32 	%r49, %r12, %r207;
	mul.lo.s32 	%r50, %r161, 48;
	shl.b32 	%r51, %r161, 6;
	shl.b32 	%r52, %r161, 5;
	cvta.to.global.u64 	%rd3, %rd5;
	cvt.u16.u32 	%rs1, %r6;
	div.s16 	%rs2, 128, %rs1;
	cvt.s32.s16 	%r53, %rs2;
	shl.b32 	%r256, %r16, 2;
$L__BB568_5:
	setp.gt.u32 	%p13, %r1, 15;
	@%p13 bra 	$L__BB568_13;
	setp.eq.s32 	%p14, %r20, 3;
	mul.lo.s32 	%r63, %r302, %r148;
	add.s32 	%r64, %r63, %r12;
	mov.u32 	%r303, %r11;
	@%p14 bra 	$L__BB568_10;
	setp.eq.s32 	%p15, %r20, 0;
	add.s32 	%r208, %r64, %r11;
	mul.wide.s32 	%rd9, %r208, 4;
	add.s64 	%rd10, %rd1, %rd9;
	ld.global.v4.u32 	{%r209, %r210, %r211, %r212}, [%rd10];
	st.shared.v4.u32 	[%r21], {%r209, %r210, %r211, %r212};
	mov.u32 	%r303, %r18;
	@%p15 bra 	$L__BB568_10;
	setp.eq.s32 	%p16, %r20, 1;
	add.s32 	%r213, %r64, %r18;
	mul.wide.s32 	%rd11, %r213, 4;
	add.s64 	%rd12, %rd1, %rd11;
	ld.global.v4.u32 	{%r214, %r215, %r216, %r217}, [%rd12];
	st.shared.v4.u32 	[%r22], {%r214, %r215, %r216, %r217};
	mov.u32 	%r303, %r23;
	@%p16 bra 	$L__BB568_10;
	add.s32 	%r303, %r23, %r13;
	add.s32 	%r218, %r64, %r23;
	mul.wide.s32 	%rd13, %r218, 4;
	add.s64 	%rd14, %rd1, %rd13;
	ld.global.v4.u32 	{%r219, %r220, %r221, %r222}, [%rd14];
	shl.b32 	%r223, %r13, 2;
	add.s32 	%r224, %r22, %r223;
	st.shared.v4.u32 	[%r224], {%r219, %r220, %r221, %r222};
$L__BB568_10:
	setp.lt.u32 	%p17, %r19, 3;
	@%p17 bra 	$L__BB568_13;
	add.s32 	%r225, %r47, %r303;
	add.s32 	%r308, %r225, %r63;
	add.s32 	%r226, %r49, %r303;
	add.s32 	%r307, %r226, %r63;
	add.s32 	%r227, %r12, %r303;
	add.s32 	%r304, %r227, %r63;
	add.s32 	%r306, %r304, %r13;
	shl.b32 	%r228, %r303, 2;
	mov.u32 	%r229, _ZZ9cuda_gemmIiLi128ELi4ELi1ELi64ELi8ELi8ELi64ELi0ELi0EEviiiPT_S1_S1_iiiE3Ash;
	add.s32 	%r305, %r229, %r228;
$L__BB568_12:
	mul.wide.s32 	%rd15, %r308, 4;
	add.s64 	%rd16, %rd1, %rd15;
	mul.wide.s32 	%rd17, %r307, 4;
	add.s64 	%rd18, %rd1, %rd17;
	mul.wide.s32 	%rd19, %r306, 4;
	add.s64 	%rd20, %rd1, %rd19;
	mul.wide.s32 	%rd21, %r304, 4;
	add.s64 	%rd22, %rd1, %rd21;
	ld.global.v4.u32 	{%r230, %r231, %r232, %r233}, [%rd22];
	st.shared.v4.u32 	[%r305], {%r230, %r231, %r232, %r233};
	add.s32 	%r234, %r303, %r13;
	ld.global.v4.u32 	{%r235, %r236, %r237, %r238}, [%rd20];
	add.s32 	%r239, %r305, %r48;
	st.shared.v4.u32 	[%r239], {%r235, %r236, %r237, %r238};
	add.s32 	%r240, %r234, %r13;
	ld.global.v4.u32 	{%r241, %r242, %r243, %r244}, [%rd18];
	add.s32 	%r245, %r305, %r52;
	st.shared.v4.u32 	[%r245], {%r241, %r242, %r243, %r244};
	add.s32 	%r246, %r240, %r13;
	ld.global.v4.u32 	{%r247, %r248, %r249, %r250}, [%rd16];
	add.s32 	%r251, %r305, %r50;
	st.shared.v4.u32 	[%r251], {%r247, %r248, %r249, %r250};
	add.s32 	%r303, %r246, %r13;
	add.s32 	%r308, %r308, %r48;
	add.s32 	%r307, %r307, %r48;
	add.s32 	%r306, %r306, %r48;
	add.s32 	%r305, %r305, %r51;
	add.s32 	%r304, %r304, %r48;
	setp.lt.u32 	%p18, %r303, 64;
	@%p18 bra 	$L__BB568_12;
$L__BB568_13:
	setp.lt.s32 	%p19, %r6, 1;
	bar.sync 	0;
	mov.b32 	%r343, 0;
	@%p19 bra 	$L__BB568_66;
	setp.lt.s32 	%p20, %r150, 1;
	@%p20 bra 	$L__BB568_16;
	ld.shared.u32 	%r301, [%r24];
$L__BB568_16:
	setp.lt.s32 	%p21, %r150, 2;
	@%p21 bra 	$L__BB568_18;
	ld.shared.u32 	%r300, [%r26];
$L__BB568_18:
	setp.lt.s32 	%p22, %r150, 3;
	@%p22 bra 	$L__BB568_20;
	ld.shared.u32 	%r299, [%r28];
$L__BB568_20:
	setp.lt.s32 	%p23, %r150, 4;
	@%p23 bra 	$L__BB568_22;
	ld.shared.u32 	%r298, [%r30];
$L__BB568_22:
	setp.lt.s32 	%p24, %r150, 5;
	@%p24 bra 	$L__BB568_24;
	ld.shared.u32 	%r297, [%r32];
$L__BB568_24:
	setp.lt.s32 	%p25, %r150, 6;
	@%p25 bra 	$L__BB568_26;
	ld.shared.u32 	%r296, [%r34];
$L__BB568_26:
	setp.lt.s32 	%p26, %r150, 7;
	@%p26 bra 	$L__BB568_28;
	ld.shared.u32 	%r295, [%r36];
$L__BB568_28:
	setp.lt.s32 	%p27, %r150, 8;
	@%p27 bra 	$L__BB568_30;
	ld.shared.u32 	%r294, [%r38];
$L__BB568_30:
	setp.ge.s32 	%p28, %r7, %r15;
	@%p28 bra 	$L__BB568_66;
	mov.b32 	%r343, 0;
	mov.u32 	%r318, %r7;
$L__BB568_32:
	setp.gt.u32 	%p29, %r150, 64;
	mov.u32 	%r255, _ZZ9cuda_gemmIiLi128ELi4ELi1ELi64ELi8ELi8ELi64ELi0ELi0EEviiiPT_S1_S1_iiiE11kron_fac_sh;
	mad.lo.s32 	%r102, %r318, 36, %r255;
	add.s32 	%r257, %r102, %r256;
	ld.shared.u32 	%r103, [%r257];
	@%p29 bra 	$L__BB568_49;
	setp.eq.s32 	%p38, %r150, 0;
	mov.b32 	%r321, 0;
	@%p38 bra 	$L__BB568_35;
	shfl.sync.idx.b32	%r284|%p39, %r103, %r39, 6175, -1;
	mul.lo.s32 	%r321, %r284, %r301;
$L__BB568_35:
	setp.lt.s32 	%p40, %r150, 2;
	@%p40 bra 	$L__BB568_37;
	shfl.sync.idx.b32	%r285|%p41, %r103, %r40, 6175, -1;
	mad.lo.s32 	%r321, %r285, %r300, %r321;
$L__BB568_37:
	setp.lt.s32 	%p42, %r150, 3;
	@%p42 bra 	$L__BB568_39;
	shfl.sync.idx.b32	%r286|%p43, %r103, %r41, 6175, -1;
	mad.lo.s32 	%r321, %r286, %r299, %r321;
$L__BB568_39:
	setp.lt.s32 	%p44, %r150, 4;
	@%p44 bra 	$L__BB568_41;
	shfl.sync.idx.b32	%r287|%p45, %r103, %r42, 6175, -1;
	mad.lo.s32 	%r321, %r287, %r298, %r321;
$L__BB568_41:
	setp.lt.s32 	%p46, %r150, 5;
	@%p46 bra 	$L__BB568_43;
	shfl.sync.idx.b32	%r288|%p47, %r103, %r43, 6175, -1;
	mad.lo.s32 	%r321, %r288, %r297, %r321;
$L__BB568_43:
	setp.lt.s32 	%p48, %r150, 6;
	@%p48 bra 	$L__BB568_45;
	shfl.sync.idx.b32	%r289|%p49, %r103, %r44, 6175, -1;
	mad.lo.s32 	%r321, %r289, %r296, %r321;
$L__BB568_45:
	setp.lt.s32 	%p50, %r150, 7;
	@%p50 bra 	$L__BB568_47;
	shfl.sync.idx.b32	%r290|%p51, %r103, %r45, 6175, -1;
	mad.lo.s32 	%r321, %r290, %r295, %r321;
$L__BB568_47:
	setp.lt.s32 	%p52, %r150, 8;
	@%p52 bra 	$L__BB568_65;
	shfl.sync.idx.b32	%r291|%p53, %r103, %r46, 6175, -1;
	mad.lo.s32 	%r321, %r291, %r294, %r321;
	bra.uni 	$L__BB568_65;
$L__BB568_49:
	mov.b32 	%r321, 0;
	@%p20 bra 	$L__BB568_51;
	shl.b32 	%r259, %r14, 2;
	add.s32 	%r260, %r102, %r259;
	ld.shared.u32 	%r261, [%r260];
	mul.lo.s32 	%r321, %r261, %r301;
$L__BB568_51:
	@%p21 bra 	$L__BB568_53;
	shl.b32 	%r262, %r25, 2;
	add.s32 	%r263, %r102, %r262;
	ld.shared.u32 	%r264, [%r263];
	mad.lo.s32 	%r321, %r264, %r300, %r321;
$L__BB568_53:
	@%p22 bra 	$L__BB568_55;
	shl.b32 	%r265, %r27, 2;
	add.s32 	%r266, %r102, %r265;
	ld.shared.u32 	%r267, [%r266];
	mad.lo.s32 	%r321, %r267, %r299, %r321;
$L__BB568_55:
	@%p23 bra 	$L__BB568_57;
	shl.b32 	%r268, %r29, 2;
	add.s32 	%r269, %r102, %r268;
	ld.shared.u32 	%r270, [%r269];
	mad.lo.s32 	%r321, %r270, %r298, %r321;
$L__BB568_57:
	@%p24 bra 	$L__BB568_59;
	shl.b32 	%r271, %r31, 2;
	add.s32 	%r272, %r102, %r271;
	ld.shared.u32 	%r273, [%r272];
	mad.lo.s32 	%r321, %r273, %r297, %r321;
$L__BB568_59:
	@%p25 bra 	$L__BB568_61;
	shl.b32 	%r274, %r33, 2;
	add.s32 	%r275, %r102, %r274;
	ld.shared.u32 	%r276, [%r275];
	mad.lo.s32 	%r321, %r276, %r296, %r321;
$L__BB568_61:
	setp.lt.s32 	%p36, %r150, 7;
	@%p36 bra 	$L__BB568_63;
	shl.b32 	%r277, %r35, 2;
	add.s32 	%r278, %r102, %r277;
	ld.shared.u32 	%r279, [%r278];
	mad.lo.s32 	%r321, %r279, %r295, %r321;
$L__BB568_63:
	setp.lt.s32 	%p37, %r150, 8;
	@%p37 bra 	$L__BB568_65;
	shl.b32 	%r280, %r37, 2;
	add.s32 	%r281, %r102, %r280;
	ld.shared.u32 	%r282, [%r281];
	mad.lo.s32 	%r321, %r282, %r294, %r321;
$L__BB568_65:
	add.s32 	%r343, %r321, %r343;
	add.s32 	%r318, %r318, %r53;
	setp.lt.s32 	%p54, %r318, %r15;
	@%p54 bra 	$L__BB568_32;
$L__BB568_66:
	bar.sync 	0;
	mad.lo.s32 	%r292, %r302, %r147, %r17;
	mul.wide.s32 	%rd23, %r292, 4;
	add.s64 	%rd24, %rd3, %rd23;
	st.global.u32 	[%rd24], %r343;
	add.s32 	%r302, %r302, %r9;
	setp.lt.u32 	%p55, %r302, %r10;
	@%p55 bra 	$L__BB568_5;
$L__BB568_67:
	ret;

}
	// .globl	_Z9cuda_gemmIiLi128ELi4ELi1ELi64ELi8ELi8ELi64ELi0ELi1EEviiiPT_S1_S1_iii
.visible .entry _Z9cuda_gemmIiLi128ELi4ELi1ELi64ELi8ELi8ELi64ELi0ELi1EEviiiPT_S1_S1_iii(
	.param .u32 _Z9cuda_gemmIiLi128ELi4ELi1ELi64ELi8ELi8ELi64ELi0ELi1EEviiiPT_S1_S1_iii_param_0,
	.param .u32 _Z9cuda_gemmIiLi128ELi4ELi1ELi64ELi8ELi8ELi64ELi0ELi1EEviiiPT_S1_S1_iii_param_1,
	.param .u32 _Z9cuda_gemmIiLi128ELi4ELi1ELi64ELi8ELi8ELi64ELi0ELi1EEviiiPT_S1_S1_iii_param_2,
	.param .u64 .ptr .align 1 _Z9cuda_gemmIiLi128ELi4ELi1ELi64ELi8ELi8ELi64ELi0ELi1EEviiiPT_S1_S1_iii_param_3,
	.param .u64 .ptr .align 1 _Z9cuda_gemmIiLi128ELi4ELi1ELi64ELi8ELi8ELi64ELi0ELi1EEviiiPT_S1_S1_iii_param_4,
	.param .u64 .ptr .align 1 _Z9cuda_gemmIiLi128ELi4ELi1ELi64ELi8ELi8ELi64ELi0ELi1EEviiiPT_S1_S1_iii_param_5,
	.param .u32 _Z9cuda_gemmIiLi128ELi4ELi1ELi64ELi8ELi8ELi64ELi0ELi1EEviiiPT_S1_S1_iii_param_6,
	.param .u32 _Z9cuda_gemmIiLi128ELi4ELi1ELi64ELi8ELi8ELi64ELi0ELi1EEviiiPT_S1_S1_iii_param_7,
	.param .u32 _Z9cuda_gemmIiLi128ELi4ELi1ELi64ELi8ELi8ELi64ELi0ELi1EEviiiPT_S1_S1_iii_param_8
)
.maxntid 128
{
	.reg .pred 	%p<19>;
	.reg .b32 	%r<131>;
	.reg .b64 	%rd<21>;
	// demoted variable
	.shared .align 128 .b8 _ZZ9cuda_gemmIiLi128ELi4ELi1ELi64ELi8ELi8ELi64ELi0ELi1EEviiiPT_S1_S1_iiiE11kron_fac_sh[288];
	// demoted variable
	.shared .align 128 .b8 _ZZ9cuda_gemmIiLi128ELi4ELi1ELi64ELi8ELi8ELi64ELi0ELi1EEviiiPT_S1_S1_iiiE3Ash[256];
	ld.param.u32 	%r34, [_Z9cuda_gemmIiLi128ELi4ELi1ELi64ELi8ELi8ELi64ELi0ELi1EEviiiPT_S1_S1_iii_param_2];
	ld.param.u64 	%rd7, [_Z9cuda_gemmIiLi128ELi4ELi1ELi64ELi8ELi8ELi64ELi0ELi1EEviiiPT_S1_S1_iii_param_3];
	ld.param.u64 	%rd8, [_Z9cuda_gemmIiLi128ELi4ELi1ELi64ELi8ELi8ELi64ELi0ELi1EEviiiPT_S1_S1_iii_param_4];
	cvta.to.global.u64 	%rd1, %rd8;
	mov.u32 	%r1, %tid.x;
	setp.gt.u32 	%p1, %r1, 63;
	@%p1 bra 	$L__BB569_7;
	mov.u32 	%r2, %ntid.x;
	add.s32 	%r35, %r1, %r2;
	max.u32 	%r36, %r35, 64;
	setp.lt.u32 	%p2, %r35, 64;
	selp.u32 	%r37, 1, 0, %p2;
	add.s32 	%r38, %r35, %r37;
	sub.s32 	%r39, %r36, %r38;
	div.u32 	%r40, %r39, %r2;
	add.s32 	%r3, %r40, %r37;
	and.b32  	%r41, %r3, 3;
	setp.eq.s32 	%p3, %r41, 3;
	mov.u32 	%r123, %r1;
	@%p3 bra 	$L__BB569_4;
	mul.wide.u32 	%rd9, %r1, 4;
	add.s64 	%rd20, %rd1, %rd9;
	mul.wide.u32 	%rd3, %r2, 4;
	add.s32 	%r42, %r3, 1;
	and.b32  	%r43, %r42, 3;
	neg.s32 	%r121, %r43;
	mov.u32 	%r123, %r1;
$L__BB569_3:
	.pragma "nounroll";
	ld.global.u32 	%r44, [%rd20];
	and.b32  	%r45, %r123, 7;
	mov.u32 	%r46, _ZZ9cuda_gemmIiLi128ELi4ELi1ELi64ELi8ELi8ELi64ELi0ELi1EEviiiPT_S1_S1_iiiE11kron_fac_sh;
	mad.lo.s32 	%r47, %r45, 36, %r46;
	shr.u32 	%r48, %r123, 1;
	and.b32  	%r49, %r48, 2147483644;
	add.s32 	%r50, %r47, %r49;
	st.shared.u32 	[%r50], %r44;
	add.s32 	%r123, %r123, %r2;
	add.s64 	%rd20, %rd20, %rd3;
	add.s32 	%r121, %r121, 1;
	setp.ne.s32 	%p4, %r121, 0;
	@%p4 bra 	$L__BB569_3;
$L__BB569_4:
	setp.lt.u32 	%p5, %r3, 3;
	@%p5 bra 	$L__BB569_7;
	shl.b32 	%r51, %r2, 1;
	add.s32 	%r126, %r123, %r51;
	shl.b32 	%r11, %r2, 2;
	mad.lo.s32 	%r125, %r2, 3, %r123;
	add.s32 	%r124, %r2, %r123;
$L__BB569_6:
	mul.wide.u32 	%rd10, %r123, 4;
	add.s64 	%rd11, %rd1, %rd10;
	ld.global.u32 	%r52, [%rd11];
	and.b32  	%r53, %r123, 7;
	mov.u32 	%r54, _ZZ9cuda_gemmIiLi128ELi4ELi1ELi64ELi8ELi8ELi64ELi0ELi1EEviiiPT_S1_S1_iiiE11kron_fac_sh;
	mad.lo.s32 	%r55, %r53, 36, %r54;
	shr.u32 	%r56, %r123, 1;
	and.b32  	%r57, %r56, 2147483644;
	add.s32 	%r58, %r55, %r57;
	st.shared.u32 	[%r58], %r52;
	add.s32 	%r59, %r123, %r2;
	mul.wide.u32 	%rd12, %r124, 4;
	add.s64 	%rd13, %rd1, %rd12;
	ld.global.u32 	%r60, [%rd13];
	and.b32  	%r61, %r124, 7;
	mad.lo.s32 	%r62, %r61, 36, %r54;
	shr.u32 	%r63, %r124, 1;
	and.b32  	%r64, %r63, 2147483644;
	add.s32 	%r65, %r62, %r64;
	st.shared.u32 	[%r65], %r60;
	add.s32 	%r66, %r59, %r2;
	mul.wide.u32 	%rd14, %r126, 4;
	add.s64 	%rd15, %rd1, %rd14;
	ld.global.u32 	%r67, [%rd15];
	and.b32  	%r68, %r126, 7;
	mad.lo.s32 	%r69, %r68, 36, %r54;
	shr.u32 	%r70, %r126, 1;
	and.b32  	%r71, %r70, 2147483644;
	add.s32 	%r72, %r69, %r71;
	st.shared.u32 	[%r72], %r67;
	add.s32 	%r73, %r66, %r2;
	mul.wide.u32 	%rd16, %r125, 4;
	add.s64 	%rd17, %rd1, %rd16;
	ld.global.u32 	%r74, [%rd17];
	and.b32  	%r75, %r125, 7;
	mad.lo.s32 	%r76, %r75, 36, %r54;
	shr.u32 	%r77, %r125, 1;
	and.b32  	%r78, %r77, 2147483644;
	add.s32 	%r79, %r76, %r78;
	st.shared.u32 	[%r79], %r74;
	add.s32 	%r123, %r73, %r2;
	add.s32 	%r126, %r126, %r11;
	add.s32 	%r125, %r125, %r11;
	add.s32 	%r124, %r124, %r11;
	setp.lt.u32 	%p6, %r123, 64;
	@%p6 bra 	$L__BB569_6;
$L__BB569_7:
	mov.u32 	%r22, %ctaid.y;
	mov.u32 	%r80, %nctaid.y;
	shl.b32 	%r81, %r80, 2;
	setp.ge.u32 	%p7, %r22, %r81;
	@%p7 bra 	$L__BB569_14;
	setp.gt.u32 	%p8, %r1, 15;
	@%p8 bra 	$L__BB569_11;
	shl.b32 	%r130, %r1, 2;
	mov.u32 	%r82, %ctaid.x;
	shl.b32 	%r83, %r82, 6;
	mov.u32 	%r84, %ntid.x;
	shl.b32 	%r24, %r84, 2;
	shl.b32 	%r85, %r1, 4;
	mov.u32 	%r86, _ZZ9cuda_gemmIiLi128ELi4ELi1ELi64ELi8ELi8ELi64ELi0ELi1EEviiiPT_S1_S1_iiiE3Ash;
	add.s32 	%r129, %r86, %r85;
	shl.b32 	%r26, %r84, 4;
	mad.lo.s32 	%r87, %r34, %r22, %r83;
	add.s32 	%r128, %r87, %r130;
	cvta.to.global.u64 	%rd6, %rd7;
$L__BB569_10:
	mul.wide.s32 	%rd18, %r128, 4;
	add.s64 	%rd19, %rd6, %rd18;
	ld.global.v4.u32 	{%r88, %r89, %r90, %r91}, [%rd19];
	st.shared.v4.u32 	[%r129], {%r88, %r89, %r90, %r91};
	add.s32 	%r130, %r130, %r24;
	add.s32 	%r129, %r129, %r26;
	add.s32 	%r128, %r128, %r24;
	setp.lt.u32 	%p9, %r130, 64;
	@%p9 bra 	$L__BB569_10;
$L__BB569_11:
	setp.gt.u32 	%p10, %r1, 63;
	bar.sync 	0;
	@%p10 bra 	$L__BB569_13;
	and.b32  	%r92, %r1, 7;
	shr.u32 	%r93, %r1, 3;
	mov.u32 	%r94, _ZZ9cuda_gemmIiLi128ELi4ELi1ELi64ELi8ELi8ELi64ELi0ELi1EEviiiPT_S1_S1_iiiE11kron_fac_sh;
	mad.lo.s32 	%r95, %r93, 36, %r94;
	shl.b32 	%r96, %r1, 2;
	and.b32  	%r97, %r96, 28;
	add.s32 	%r98, %r95, %r97;
	ld.shared.u32 	%r99, [%r98];
	shfl.sync.idx.b32	%r100|%p11, %r99, %r92, 6175, -1;
	add.s32 	%r101, %r1, 1;
	and.b32  	%r102, %r101, 7;
	shfl.sync.idx.b32	%r103|%p12, %r99, %r102, 6175, -1;
	add.s32 	%r104, %r1, 2;
	and.b32  	%r105, %r104, 7;
	shfl.sync.idx.b32	%r106|%p13, %r99, %r105, 6175, -1;
	add.s32 	%r107, %r1, 3;
	and.b32  	%r108, %r107, 7;
	shfl.sync.idx.b32	%r109|%p14, %r99, %r108, 6175, -1;
	xor.b32  	%r110, %r92, 4;
	shfl.sync.idx.b32	%r111|%p15, %r99, %r110, 6175, -1;
	add.s32 	%r112, %r1, 5;
	and.b32  	%r113, %r112, 7;
	shfl.sync.idx.b32	%r114|%p16, %r99, %r113, 6175, -1;
	add.s32 	%r115, %r1, 6;
	and.b32  	%r116, %r115, 7;
	shfl.sync.idx.b32	%r117|%p17, %r99, %r116, 6175, -1;
	add.s32 	%r118, %r1, -1;
	and.b32  	%r119, %r118, 7;
	shfl.sync.idx.b32	%r120|%p18, %r99, %r119, 6175, -1;
$L__BB569_13:
	bar.sync 	0;
$L__BB569_14:
	ret;

}
	// .globl	_Z9cuda_gemmIiLi128ELi4ELi1ELi64ELi8ELi8ELi64ELi1ELi0EEviiiPT_S1_S1_iii
.visible .entry _Z9cuda_gemmIiLi128ELi4ELi1ELi64ELi8ELi8ELi64ELi1ELi0EEviiiPT_S1_S1_iii(
	.param .u32 _Z9cuda_gemmIiLi128ELi4ELi1ELi64ELi8ELi8ELi64ELi1ELi0EEviiiPT_S1_S1_iii_param_0,
	.param .u32 _Z9cuda_gemmIiLi128ELi4ELi1ELi64ELi8ELi8ELi64ELi1ELi0EEviiiPT_S1_S1_iii_param_1,
	.param .u32 _Z9cuda_gemmIiLi128ELi4ELi1ELi64ELi8ELi8ELi64ELi1ELi0EEviiiPT_S1_S1_iii_param_2,
	.param .u64 .ptr .align 1 _Z9cuda_gemmIiLi128ELi4ELi1ELi64ELi8ELi8ELi64ELi1ELi0EEviiiPT_S1_S1_iii_param_3,
	.param .u64 .ptr .align 1 _Z9cuda_gemmIiLi128ELi4ELi1ELi64ELi8ELi8ELi64ELi1ELi0EEviiiPT_S1_S1_iii_param_4,
	.param .u64 .ptr .align 1 _Z9cuda_gemmIiLi128ELi4ELi1ELi64ELi8ELi8ELi64ELi1ELi0EEviiiPT_S1_S1_iii_param_5,
	.param .u32 _Z9cuda_gemmIiLi128ELi4ELi1ELi64ELi8ELi8ELi64ELi1ELi0EEviiiPT_S1_S1_iii_param_6,
	.param .u32 _Z9cuda_gemmIiLi128ELi4ELi1ELi64ELi8ELi8ELi64ELi1ELi0EEviiiPT_S1_S1_iii_param_7,
	.param .u32 _Z9cuda_gemmIiLi128ELi4ELi1ELi64ELi8ELi8ELi64ELi1ELi0EEviiiPT_S1_S1_iii_param_8
)
.maxntid 128
{
	.reg .pred 	%p<56>;
	.reg .b16 	%rs<3>;
	.reg .b32 	%r<335>;
	.reg .b64 	%rd<26>;
	// demoted variable
	.shared .align 128 .b8 _ZZ9cuda_gemmIiLi128ELi4ELi1ELi64ELi8ELi8ELi64ELi1ELi0EEviiiPT_S1_S1_iiiE11kron_fac_sh[288];
	// demoted variable
	.shared .align 128 .b8 _ZZ9cuda_gemmIiLi128ELi4ELi1ELi64ELi8ELi8ELi64ELi1ELi0EEviiiPT_S1_S1_iiiE3Ash[256];
	ld.param.u64 	%rd5, [_Z9cuda_gemmIiLi128ELi4ELi1ELi64ELi8ELi8ELi64ELi1ELi0EEviiiPT_S1_S1_iii_param_3];
	ld.param.u64 	%rd3, [_Z9cuda_gemmIiLi128ELi4ELi1ELi64ELi8ELi8ELi64ELi1ELi0EEviiiPT_S1_S1_iii_param_4];
	ld.param.u32 	%r142, [_Z9cuda_gemmIiLi128ELi4ELi1ELi64ELi8ELi8ELi64ELi1ELi0EEviiiPT_S1_S1_iii_param_6];
	ld.param.u32 	%r143, [_Z9cuda_gemmIiLi128ELi4ELi1ELi64ELi8ELi8ELi64ELi1ELi0EEviiiPT_S1_S1_iii_param_7];
	cvta.to.global.u64 	%rd1, %rd5;
	mov.u32 	%r1, %tid.x;
	mul.lo.s32 	%r2, %r143, %r142;
	setp.ge.u32 	%p1, %r1, %r2;
	@%p1 bra 	$L__BB570_3;
	mov.u32 	%r3, %ntid.x;
	cvta.to.global.u64 	%rd2, %rd3;
	mov.u32 	%r146, _ZZ9cuda_gemmIiLi128ELi4ELi1ELi64ELi8ELi8ELi64ELi1ELi0EEviiiPT_S1_S1_iiiE11kron_fac_sh;
	mov.u32 	%r284, %r1;
$L__BB570_2:
	mul.wide.u32 	%rd6, %r284, 4;
	add.s64 	%rd7, %rd2, %rd6;
	ld.global.u32 	%r144, [%rd7];
	rem.u32 	%r145, %r284, %r142;
	mad.lo.s32 	%r147, %r145, 36, %r146;
	div.u32 	%r148, %r284, %r143;
	shl.b32 	%r149, %r148, 2;
	add.s32 	%r150, %r147, %r149;
	st.shared.u32 	[%r150], %r144;
	add.s32 	%r284, %r284, %r3;
	setp.lt.u32 	%p2, %r284, %r2;
	@%p2 bra 	$L__BB570_2;
$L__BB570_3:
	div.s32 	%r6, 64, %r143;
	div.u32 	%r7, %r1, %r6;
	mov.u32 	%r293, %ctaid.y;
	mov.u32 	%r9, %nctaid.y;
	shl.b32 	%r10, %r9, 2;
	setp.ge.u32 	%p3, %r293, %r10;
	@%p3 bra 	$L__BB570_67;
	rem.u32 	%r152, %r1, %r6;
	shl.b32 	%r11, %r1, 2;
	mov.u32 	%r153, %ntid.x;
	shl.b32 	%r12, %r153, 2;
	and.b32  	%r13, %r152, 7;
	mul.lo.s32 	%r154, %r152, %r143;
	min.s32 	%r14, %r142, 8;
	add.s32 	%r15, %r11, %r12;
	max.u32 	%r155, %r15, 64;
	setp.lt.u32 	%p4, %r15, 64;
	selp.u32 	%r156, 1, 0, %p4;
	or.b32  	%r157, %r15, %r156;
	sub.s32 	%r158, %r155, %r157;
	div.u32 	%r159, %r158, %r12;
	add.s32 	%r16, %r159, %r156;
	and.b32  	%r17, %r16, 3;
	shl.b32 	%r160, %r1, 4;
	mov.u32 	%r161, _ZZ9cuda_gemmIiLi128ELi4ELi1ELi64ELi8ELi8ELi64ELi1ELi0EEviiiPT_S1_S1_iiiE3Ash;
	add.s32 	%r18, %r161, %r160;
	shl.b32 	%r44, %r153, 4;
	add.s32 	%r19, %r18, %r44;
	add.s32 	%r20, %r15, %r12;
	add.s32 	%r162, %r13, %r154;
	shl.b32 	%r163, %r162, 2;
	add.s32 	%r21, %r161, %r163;
	add.s32 	%r164, %r152, 1;
	and.b32  	%r22, %r164, 7;
	add.s32 	%r165, %r22, %r154;
	shl.b32 	%r166, %r165, 2;
	add.s32 	%r23, %r161, %r166;
	add.s32 	%r167, %r152, 2;
	and.b32  	%r24, %r167, 7;
	add.s32 	%r168, %r24, %r154;
	shl.b32 	%r169, %r168, 2;
	add.s32 	%r25, %r161, %r169;
	add.s32 	%r170, %r152, 3;
	and.b32  	%r26, %r170, 7;
	add.s32 	%r171, %r26, %r154;
	shl.b32 	%r172, %r171, 2;
	add.s32 	%r27, %r161, %r172;
	xor.b32  	%r28, %r13, 4;
	add.s32 	%r173, %r28, %r154;
	shl.b32 	%r174, %r173, 2;
	add.s32 	%r29, %r161, %r174;
	add.s32 	%r175, %r152, 5;
	and.b32  	%r30, %r175, 7;
	add.s32 	%r176, %r30, %r154;
	shl.b32 	%r177, %r176, 2;
	add.s32 	%r31, %r161, %r177;
	add.s32 	%r178, %r152, 6;
	and.b32  	%r32, %r178, 7;
	add.s32 	%r179, %r32, %r154;
	shl.b32 	%r180, %r179, 2;
	add.s32 	%r33, %r161, %r180;
	add.s32 	%r181, %r152, -1;
	and.b32  	%r34, %r181, 7;
	add.s32 	%r182, %r34, %r154;
	shl.b32 	%r183, %r182, 2;
	add.s32 	%r35, %r161, %r183;
	setp.lt.s32 	%p5, %r13, %r143;
	selp.b32 	%r184, 0, %r143, %p5;
	sub.s32 	%r36, %r13, %r184;
	add.s32 	%r185, %r13, 1;
	setp.lt.s32 	%p6, %r185, %r143;
	selp.b32 	%r186, 0, %r143, %p6;
	sub.s32 	%r37, %r185, %r186;
	add.s32 	%r187, %r13, 2;
	setp.lt.s32 	%p7, %r187, %r143;
	selp.b32 	%r188, 0, %r143, %p7;
	sub.s32 	%r38, %r187, %r188;
	add.s32 	%r189, %r13, 3;
	setp.lt.s32 	%p8, %r189, %r143;
	selp.b32 	%r190, 0, %r143, %p8;
	sub.s32 	%r39, %r189, %r190;
	add.s32 	%r191, %r13, 4;
	setp.lt.s32 	%p9, %r191, %r143;
	selp.b32 	%r192, 0, %r143, %p9;
	sub.s32 	%r40, %r191, %r192;
	add.s32 	%r193, %r13, 5;
	setp.lt.s32 	%p10, %r193, %r143;
	selp.b32 	%r194, 0, %r143, %p10;
	sub.s32 	%r41, %r193, %r194;
	add.s32 	%r195, %r13, 6;
	setp.lt.s32 	%p11, %r195, %r143;
	selp.b32 	%r196, 0, %r143, %p11;
	sub.s32 	%r42, %r195, %r196;
	add.s32 	%r197, %r13, 7;
	setp.lt.s32 	%p12, %r197, %r143;
	selp.b32 	%r198, 0, %r143, %p12;
	sub.s32 	%r43, %r197, %r198;
	shl.b32 	%r45, %r153, 3;
	mul.lo.s32 	%r46, %r153, 48;
	shl.b32 	%r47, %r153, 6;
	shl.b32 	%r48, %r153, 5;
	cvt.u16.u32 	%rs1, %r6;
	div.s16 	%rs2, 128, %rs1;
	cvt.s32.s16 	%r49, %rs2;
$L__BB570_5:
	setp.gt.u32 	%p13, %r1, 15;
	@%p13 bra 	$L__BB570_13;
	setp.eq.s32 	%p14, %r17, 3;
	shl.b32 	%r59, %r293, 6;
	mov.u32 	%r294, %r11;
	@%p14 bra 	$L__BB570_10;
	setp.eq.s32 	%p15, %r17, 0;
	add.s32 	%r199, %r59, %r11;
	mul.wide.s32 	%rd8, %r199, 4;
	add.s64 	%rd9, %rd1, %rd8;
	ld.global.v4.u32 	{%r200, %r201, %r202, %r203}, [%rd9];
	st.shared.v4.u32 	[%r18], {%r200, %r201, %r202, %r203};
	mov.u32 	%r294, %r15;
	@%p15 bra 	$L__BB570_10;
	setp.eq.s32 	%p16, %r17, 1;
	add.s32 	%r204, %r59, %r15;
	mul.wide.s32 	%rd10, %r204, 4;
	add.s64 	%rd11, %rd1, %rd10;
	ld.global.v4.u32 	{%r205, %r206, %r207, %r208}, [%rd11];
	st.shared.v4.u32 	[%r19], {%r205, %r206, %r207, %r208};
	mov.u32 	%r294, %r20;
	@%p16 bra 	$L__BB570_10;
	add.s32 	%r294, %r20, %r12;
	add.s32 	%r209, %r59, %r20;
	mul.wide.s32 	%rd12, %r209, 4;
	add.s64 	%rd13, %rd1, %rd12;
	ld.global.v4.u32 	{%r210, %r211, %r212, %r213}, [%rd13];
	shl.b32 	%r214, %r12, 2;
	add.s32 	%r215, %r19, %r214;
	st.shared.v4.u32 	[%r215], {%r210, %r211, %r212, %r213};
$L__BB570_10:
	setp.lt.u32 	%p17, %r16, 3;
	@%p17 bra 	$L__BB570_13;
	mov.u32 	%r216, %ntid.x;
	add.s32 	%r295, %r294, %r59;
	mad.lo.s32 	%r299, %r216, 12, %r295;
	add.s32 	%r298, %r295, %r45;
	add.s32 	%r297, %r295, %r12;
	shl.b32 	%r217, %r294, 2;
	mov.u32 	%r218, _ZZ9cuda_gemmIiLi128ELi4ELi1ELi64ELi8ELi8ELi64ELi1ELi0EEviiiPT_S1_S1_iiiE3Ash;
	add.s32 	%r296, %r218, %r217;
$L__BB570_12:
	mul.wide.s32 	%rd14, %r299, 4;
	add.s64 	%rd15, %rd1, %rd14;
	mul.wide.s32 	%rd16, %r298, 4;
	add.s64 	%rd17, %rd1, %rd16;
	mul.wide.s32 	%rd18, %r297, 4;
	add.s64 	%rd19, %rd1, %rd18;
	mul.wide.s32 	%rd20, %r295, 4;
	add.s64 	%rd21, %rd1, %rd20;
	ld.global.v4.u32 	{%r219, %r220, %r221, %r222}, [%rd21];
	st.shared.v4.u32 	[%r296], {%r219, %r220, %r221, %r222};
	add.s32 	%r223, %r294, %r12;
	ld.global.v4.u32 	{%r224, %r225, %r226, %r227}, [%rd19];
	add.s32 	%r228, %r296, %r44;
	st.shared.v4.u32 	[%r228], {%r224, %r225, %r226, %r227};
	add.s32 	%r229, %r223, %r12;
	ld.global.v4.u32 	{%r230, %r231, %r232, %r233}, [%rd17];
	add.s32 	%r234, %r296, %r48;
	st.shared.v4.u32 	[%r234], {%r230, %r231, %r232, %r233};
	add.s32 	%r235, %r229, %r12;
	ld.global.v4.u32 	{%r236, %r237, %r238, %r239}, [%rd15];
	add.s32 	%r240, %r296, %r46;
	st.shared.v4.u32 	[%r240], {%r236, %r237, %r238, %r239};
	add.s32 	%r294, %r235, %r12;
	add.s32 	%r299, %r299, %r44;
	add.s32 	%r298, %r298, %r44;
	add.s32 	%r297, %r297, %r44;
	add.s32 	%r296, %r296, %r47;
	add.s32 	%r295, %r295, %r44;
	setp.lt.u32 	%p18, %r294, 64;
	@%p18 bra 	$L__BB570_12;
$L__BB570_13:
	setp.lt.s32 	%p19, %r6, 1;
	bar.sync 	0;
	mov.b32 	%r334, 0;
	@%p19 bra 	$L__BB570_66;
	setp.lt.s32 	%p20, %r143, 1;
	@%p20 bra 	$L__BB570_16;
	ld.shared.u32 	%r292, [%r21];
$L__BB570_16:
	setp.lt.s32 	%p21, %r143, 2;
	@%p21 bra 	$L__BB570_18;
	ld.shared.u32 	%r291, [%r23];
$L__BB570_18:
	setp.lt.s32 	%p22, %r143, 3;
	@%p22 bra 	$L__BB570_20;
	ld.shared.u32 	%r290, [%r25];
$L__BB570_20:
	setp.lt.s32 	%p23, %r143, 4;
	@%p23 bra 	$L__BB570_22;
	ld.shared.u32 	%r289, [%r27];
$L__BB570_22:
	setp.lt.s32 	%p24, %r143, 5;
	@%p24 bra 	$L__BB570_24;
	ld.shared.u32 	%r288, [%r29];
$L__BB570_24:
	setp.lt.s32 	%p25, %r143, 6;
	@%p25 bra 	$L__BB570_26;
	ld.shared.u32 	%r287, [%r31];
$L__BB570_26:
	setp.lt.s32 	%p26, %r143, 7;
	@%p26 bra 	$L__BB570_28;
	ld.shared.u32 	%r286, [%r33];
$L__BB570_28:
	setp.lt.s32 	%p27, %r143, 8;
	@%p27 bra 	$L__BB570_30;
	ld.shared.u32 	%r285, [%r35];
$L__BB570_30:
	setp.ge.s32 	%p28, %r7, %r14;
	@%p28 bra 	$L__BB570_66;
	mov.b32 	%r334, 0;
	mov.u32 	%r309, %r7;
$L__BB570_32:
	setp.gt.u32 	%p29, %r143, 64;
	mov.u32 	%r244, _ZZ9cuda_gemmIiLi128ELi4ELi1ELi64ELi8ELi8ELi64ELi1ELi0EEviiiPT_S1_S1_iiiE11kron_fac_sh;
	mad.lo.s32 	%r97, %r309, 36, %r244;
	shl.b32 	%r245, %r1, 2;
	and.b32  	%r246, %r245, 28;
	add.s32 	%r247, %r97, %r246;
	ld.shared.u32 	%r98, [%r247];
	@%p29 bra 	$L__BB570_49;
	setp.eq.s32 	%p38, %r143, 0;
	mov.b32 	%r312, 0;
	@%p38 bra 	$L__BB570_35;
	shfl.sync.idx.b32	%r274|%p39, %r98, %r36, 6175, -1;
	mul.lo.s32 	%r312, %r274, %r292;
$L__BB570_35:
	setp.lt.s32 	%p40, %r143, 2;
	@%p40 bra 	$L__BB570_37;
	shfl.sync.idx.b32	%r275|%p41, %r98, %r37, 6175, -1;
	mad.lo.s32 	%r312, %r275, %r291, %r312;
$L__BB570_37:
	setp.lt.s32 	%p42, %r143, 3;
	@%p42 bra 	$L__BB570_39;
	shfl.sync.idx.b32	%r276|%p43, %r98, %r38, 6175, -1;
	mad.lo.s32 	%r312, %r276, %r290, %r312;
$L__BB570_39:
	setp.lt.s32 	%p44, %r143, 4;
	@%p44 bra 	$L__BB570_41;
	shfl.sync.idx.b32	%r277|%p45, %r98, %r39, 6175, -1;
	mad.lo.s32 	%r312, %r277, %r289, %r312;
$L__BB570_41:
	setp.lt.s32 	%p46, %r143, 5;
	@%p46 bra 	$L__BB570_43;
	shfl.sync.idx.b32	%r278|%p47, %r98, %r40, 6175, -1;
	mad.lo.s32 	%r312, %r278, %r288, %r312;
$L__BB570_43:
	setp.lt.s32 	%p48, %r143, 6;
	@%p48 bra 	$L__BB570_45;
	shfl.sync.idx.b32	%r279|%p49, %r98, %r41, 6175, -1;
	mad.lo.s32 	%r312, %r279, %r287, %r312;
$L__BB570_45:
	setp.lt.s32 	%p50, %r143, 7;
	@%p50 bra 	$L__BB570_47;
	shfl.sync.idx.b32	%r280|%p51, %r98, %r42, 6175, -1;
	mad.lo.s32 	%r312, %r280, %r286, %r312;
$L__BB570_47:
	setp.lt.s32 	%p52, %r143, 8;
	@%p52 bra 	$L__BB570_65;
	shfl.sync.idx.b32	%r281|%p53, %r98, %r43, 6175, -1;
	mad.lo.s32 	%r312, %r281, %r285, %r312;
	bra.uni 	$L__BB570_65;
$L__BB570_49:
	setp.lt.s32 	%p30, %r143, 1;
	mov.b32 	%r312, 0;
	@%p30 bra 	$L__BB570_51;
	shl.b32 	%r249, %r13, 2;
	add.s32 	%r250, %r97, %r249;
	ld.shared.u32 	%r251, [%r250];
	mul.lo.s32 	%r312, %r251, %r292;
$L__BB570_51:
	setp.lt.s32 	%p31, %r143, 2;
	@%p31 bra 	$L__BB570_53;
	shl.b32 	%r252, %r22, 2;
	add.s32 	%r253, %r97, %r252;
	ld.shared.u32 	%r254, [%r253];
	mad.lo.s32 	%r312, %r254, %r291, %r312;
$L__BB570_53:
	setp.lt.s32 	%p32, %r143, 3;
	@%p32 bra 	$L__BB570_55;
	shl.b32 	%r255, %r24, 2;
	add.s32 	%r256, %r97, %r255;
	ld.shared.u32 	%r257, [%r256];
	mad.lo.s32 	%r312, %r257, %r290, %r312;
$L__BB570_55:
	setp.lt.s32 	%p33, %r143, 4;
	@%p33 bra 	$L__BB570_57;
	shl.b32 	%r258, %r26, 2;
	add.s32 	%r259, %r97, %r258;
	ld.shared.u32 	%r260, [%r259];
	mad.lo.s32 	%r312, %r260, %r289, %r312;
$L__BB570_57:
	setp.lt.s32 	%p34, %r143, 5;
	@%p34 bra 	$L__BB570_59;
	shl.b32 	%r261, %r28, 2;
	add.s32 	%r262, %r97, %r261;
	ld.shared.u32 	%r263, [%r262];
	mad.lo.s32 	%r312, %r263, %r288, %r312;
$L__BB570_59:
	setp.lt.s32 	%p35, %r143, 6;
	@%p35 bra 	$L__BB570_61;
	shl.b32 	%r264, %r30, 2;
	add.s32 	%r265, %r97, %r264;
	ld.shared.u32 	%r266, [%r265];
	mad.lo.s32 	%r312, %r266, %r287, %r312;
$L__BB570_61:
	setp.lt.s32 	%p36, %r143, 7;
	@%p36 bra 	$L__BB570_63;
	shl.b32 	%r267, %r32, 2;
	add.s32 	%r268, %r97, %r267;
	ld.shared.u32 	%r269, [%r268];
	mad.lo.s32 	%r312, %r269, %r286, %r312;
$L__BB570_63:
	setp.lt.s32 	%p37, %r143, 8;
	@%p37 bra 	$L__BB570_65;
	shl.b32 	%r270, %r34, 2;
	add.s32 	%r271, %r97, %r270;
	ld.shared.u32 	%r272, [%r271];
	mad.lo.s32 	%r312, %r272, %r285, %r312;
$L__BB570_65:
	add.s32 	%r334, %r312, %r334;
	add.s32 	%r309, %r309, %r49;
	setp.lt.s32 	%p54, %r309, %r14;
	@%p54 bra 	$L__BB570_32;
$L__BB570_66:
	ld.param.u64 	%rd25, [_Z9cuda_gemmIiLi128ELi4ELi1ELi64ELi8ELi8ELi64ELi1ELi0EEviiiPT_S1_S1_iii_param_5];
	bar.sync 	0;
	shl.b32 	%r282, %r293, 6;
	add.s32 	%r283, %r282, %r1;
	cvta.to.global.u64 	%rd22, %rd25;
	mul.wide.s32 	%rd23, %r283, 4;
	add.s64 	%rd24, %rd22, %rd23;
	st.global.u32 	[%rd24], %r334;
	add.s32 	%r293, %r293, %r9;
	setp.lt.u32 	%p55, %r293, %r10;
	@%p55 bra 	$L__BB570_5;
$L__BB570_67:
	ret;

}
	// .globl	_Z9cuda_gemmIiLi128ELi4ELi1ELi64ELi8ELi8ELi64ELi1ELi1EEviiiPT_S1_S1_iii
.visible .entry _Z9cuda_gemmIiLi128ELi4ELi1ELi64ELi8ELi8ELi64ELi1ELi1EEviiiPT_S1_S1_iii(
	.param .u32 _Z9cuda_gemmIiLi128ELi4ELi1ELi64ELi8ELi8ELi64ELi1ELi1EEviiiPT_S1_S1_iii_param_0,
	.param .u32 _Z9cuda_gemmIiLi128ELi4ELi1ELi64ELi8ELi8ELi64ELi1ELi1EEviiiPT_S1_S1_iii_param_1,
	.param .u32 _Z9cuda_gemmIiLi128ELi4ELi1ELi64ELi8ELi8ELi64ELi1ELi1EEviiiPT_S1_S1_iii_param_2,
	.param .u64 .ptr .align 1 _Z9cuda_gemmIiLi128ELi4ELi1ELi64ELi8ELi8ELi64ELi1ELi1EEviiiPT_S1_S1_iii_param_3,
	.param .u64 .ptr .align 1 _Z9cuda_gemmIiLi128ELi4ELi1ELi64ELi8ELi8ELi64ELi1ELi1EEviiiPT_S1_S1_iii_param_4,
	.param .u64 .ptr .align 1 _Z9cuda_gemmIiLi128ELi4ELi1ELi64ELi8ELi8ELi64ELi1ELi1EEviiiPT_S1_S1_iii_param_5,
	.param .u32 _Z9cuda_gemmIiLi128ELi4ELi1ELi64ELi8ELi8ELi64ELi1ELi1EEviiiPT_S1_S1_iii_param_6,
	.param .u32 _Z9cuda_gemmIiLi128ELi4ELi1ELi64ELi8ELi8ELi64ELi1ELi1EEviiiPT_S1_S1_iii_param_7,
	.param .u32 _Z9cuda_gemmIiLi128ELi4ELi1ELi64ELi8ELi8ELi64ELi1ELi1EEviiiPT_S1_S1_iii_param_8
)
.maxntid 128
{
	.reg .pred 	%p<19>;
	.reg .b32 	%r<125>;
	.reg .b64 	%rd<25>;
	// demoted variable
	.shared .align 128 .b8 _ZZ9cuda_gemmIiLi128ELi4ELi1ELi64ELi8ELi8ELi64ELi1ELi1EEviiiPT_S1_S1_iiiE11kron_fac_sh[288];
	// demoted variable
	.shared .align 128 .b8 _ZZ9cuda_gemmIiLi128ELi4ELi1ELi64ELi8ELi8ELi64ELi1ELi1EEviiiPT_S1_S1_iiiE3Ash[256];
	ld.param.u64 	%rd10, [_Z9cuda_gemmIiLi128ELi4ELi1ELi64ELi8ELi8ELi64ELi1ELi1EEviiiPT_S1_S1_iii_param_3];
	ld.param.u64 	%rd11, [_Z9cuda_gemmIiLi128ELi4ELi1ELi64ELi8ELi8ELi64ELi1ELi1EEviiiPT_S1_S1_iii_param_4];
	cvta.to.global.u64 	%rd1, %rd11;
	mov.u32 	%r1, %tid.x;
	setp.gt.u32 	%p1, %r1, 63;
	@%p1 bra 	$L__BB571_7;
	mov.u32 	%r2, %ntid.x;
	add.s32 	%r31, %r1, %r2;
	max.u32 	%r32, %r31, 64;
	setp.lt.u32 	%p2, %r31, 64;
	selp.u32 	%r33, 1, 0, %p2;
	add.s32 	%r34, %r31, %r33;
	sub.s32 	%r35, %r32, %r34;
	div.u32 	%r36, %r35, %r2;
	add.s32 	%r3, %r36, %r33;
	and.b32  	%r37, %r3, 3;
	setp.eq.s32 	%p3, %r37, 3;
	mov.u32 	%r118, %r1;
	@%p3 bra 	$L__BB571_4;
	mul.wide.u32 	%rd12, %r1, 4;
	add.s64 	%rd23, %rd1, %rd12;
	mul.wide.u32 	%rd3, %r2, 4;
	add.s32 	%r38, %r3, 1;
	and.b32  	%r39, %r38, 3;
	neg.s32 	%r116, %r39;
	mov.u32 	%r118, %r1;
$L__BB571_3:
	.pragma "nounroll";
	ld.global.u32 	%r40, [%rd23];
	and.b32  	%r41, %r118, 7;
	mov.u32 	%r42, _ZZ9cuda_gemmIiLi128ELi4ELi1ELi64ELi8ELi8ELi64ELi1ELi1EEviiiPT_S1_S1_iiiE11kron_fac_sh;
	mad.lo.s32 	%r43, %r41, 36, %r42;
	shr.u32 	%r44, %r118, 1;
	and.b32  	%r45, %r44, 2147483644;
	add.s32 	%r46, %r43, %r45;
	st.shared.u32 	[%r46], %r40;
	add.s32 	%r118, %r118, %r2;
	add.s64 	%rd23, %rd23, %rd3;
	add.s32 	%r116, %r116, 1;
	setp.ne.s32 	%p4, %r116, 0;
	@%p4 bra 	$L__BB571_3;
$L__BB571_4:
	setp.lt.u32 	%p5, %r3, 3;
	@%p5 bra 	$L__BB571_7;
	shl.b32 	%r47, %r2, 1;
	add.s32 	%r121, %r118, %r47;
	shl.b32 	%r11, %r2, 2;
	mad.lo.s32 	%r120, %r2, 3, %r118;
	add.s32 	%r119, %r2, %r118;
$L__BB571_6:
	mul.wide.u32 	%rd13, %r118, 4;
	add.s64 	%rd14, %rd1, %rd13;
	ld.global.u32 	%r48, [%rd14];
	and.b32  	%r49, %r118, 7;
	mov.u32 	%r50, _ZZ9cuda_gemmIiLi128ELi4ELi1ELi64ELi8ELi8ELi64ELi1ELi1EEviiiPT_S1_S1_iiiE11kron_fac_sh;
	mad.lo.s32 	%r51, %r49, 36, %r50;
	shr.u32 	%r52, %r118, 1;
	and.b32  	%r53, %r52, 2147483644;
	add.s32 	%r54, %r51, %r53;
	st.shared.u32 	[%r54], %r48;
	add.s32 	%r55, %r118, %r2;
	mul.wide.u32 	%rd15, %r119, 4;
	add.s64 	%rd16, %rd1, %rd15;
	ld.global.u32 	%r56, [%rd16];
	and.b32  	%r57, %r119, 7;
	mad.lo.s32 	%r58, %r57, 36, %r50;
	shr.u32 	%r59, %r119, 1;
	and.b32  	%r60, %r59, 2147483644;
	add.s32 	%r61, %r58, %r60;
	st.shared.u32 	[%r61], %r56;
	add.s32 	%r62, %r55, %r2;
	mul.wide.u32 	%rd17, %r121, 4;
	add.s64 	%rd18, %rd1, %rd17;
	ld.global.u32 	%r63, [%rd18];
	and.b32  	%r64, %r121, 7;
	mad.lo.s32 	%r65, %r64, 36, %r50;
	shr.u32 	%r66, %r121, 1;
	and.b32  	%r67, %r66, 2147483644;
	add.s32 	%r68, %r65, %r67;
	st.shared.u32 	[%r68], %r63;
	add.s32 	%r69, %r62, %r2;
	mul.wide.u32 	%rd19, %r120, 4;
	add.s64 	%rd20, %rd1, %rd19;
	ld.global.u32 	%r70, [%rd20];
	and.b32  	%r71, %r120, 7;
	mad.lo.s32 	%r72, %r71, 36, %r50;
	shr.u32 	%r73, %r120, 1;
	and.b32  	%r74, %r73, 2147483644;
	add.s32 	%r75, %r72, %r74;
	st.shared.u32 	[%r75], %r70;
	add.s32 	%r118, %r69, %r2;
	add.s32 	%r121, %r121, %r11;
	add.s32 	%r120, %r120, %r11;
	add.s32 	%r119, %r119, %r11;
	setp.lt.u32 	%p6, %r118, 64;
	@%p6 bra 	$L__BB571_6;
$L__BB571_7:
	mov.u32 	%r22, %ctaid.y;
	mov.u32 	%r76, %nctaid.y;
	shl.b32 	%r77, %r76, 2;
	setp.ge.u32 	%p7, %r22, %r77;
	@%p7 bra 	$L__BB571_14;
	setp.gt.u32 	%p8, %r1, 15;
	@%p8 bra 	$L__BB571_11;
	shl.b32 	%r124, %r1, 2;
	shl.b32 	%r78, %r22, 6;
	mov.u32 	%r79, %ntid.x;
	shl.b32 	%r24, %r79, 2;
	shl.b32 	%r80, %r1, 4;
	mov.u32 	%r81, _ZZ9cuda_gemmIiLi128ELi4ELi1ELi64ELi8ELi8ELi64ELi1ELi1EEviiiPT_S1_S1_iiiE3Ash;
	add.s32 	%r123, %r81, %r80;
	shl.b32 	%r26, %r79, 4;
	add.s32 	%r82, %r78, %r124;
	mul.wide.u32 	%rd21, %r82, 4;
	cvta.to.global.u64 	%rd22, %rd10;
	add.s64 	%rd24, %rd22, %rd21;
	mul.wide.u32 	%rd7, %r79, 16;
$L__BB571_10:
	ld.global.v4.u32 	{%r83, %r84, %r85, %r86}, [%rd24];
	st.shared.v4.u32 	[%r123], {%r83, %r84, %r85, %r86};
	add.s32 	%r124, %r124, %r24;
	add.s32 	%r123, %r123, %r26;
	add.s64 	%rd24, %rd24, %rd7;
	setp.lt.u32 	%p9, %r124, 64;
	@%p9 bra 	$L__BB571_10;
$L__BB571_11:
	setp.gt.u32 	%p10, %r1, 63;
	bar.sync 	0;
	@%p10 bra 	$L__BB571_13;
	and.b32  	%r87, %r1, 7;
	shr.u32 	%r88, %r1, 3;
	mov.u32 	%r89, _ZZ9cuda_gemmIiLi128ELi4ELi1ELi64ELi8ELi8ELi64ELi1ELi1EEviiiPT_S1_S1_iiiE11kron_fac_sh;
	mad.lo.s32 	%r90, %r88, 36, %r89;
	shl.b32 	%r91, %r1, 2;
	and.b32  	%r92, %r91, 28;
	add.s32 	%r93, %r90, %r92;
	ld.shared.u32 	%r94, [%r93];
	shfl.sync.idx.b32	%r95|%p11, %r94, %r87, 6175, -1;
	add.s32 	%r96, %r1, 1;
	and.b32  	%r97, %r96, 7;
	shfl.sync.idx.b32	%r98|%p12, %r94, %r97, 6175, -1;
	add.s32 	%r99, %r1, 2;
	and.b32  	%r100, %r99, 7;
	shfl.sync.idx.b32	%r101|%p13, %r94, %r100, 6175, -1;
	add.s32 	%r102, %r1, 3;
	and.b32  	%r103, %r102, 7;
	shfl.sync.idx.b32	%r104|%p14, %r94, %r103, 6175, -1;
	xor.b32  	%r105, %r87, 4;
	shfl.sync.idx.b32	%r106|%p15, %r94, %r105, 6175, -1;
	add.s32 	%r107, %r1, 5;
	and.b32  	%r108, %r107, 7;
	shfl.sync.idx.b32	%r109|%p16, %r94, %r108, 6175, -1;
	add.s32 	%r110, %r1, 6;
	and.b32  	%r111, %r110, 7;
	shfl.sync.idx.b32	%r112|%p17, %r94, %r111, 6175, -1;
	add.s32 	%r113, %r1, -1;
	and.b32  	%r114, %r113, 7;
	shfl.sync.idx.b32	%r115|%p18, %r94, %r114, 6175, -1;
$L__BB571_13:
	bar.sync 	0;
$L__BB571_14:
	ret;

}
	// .globl	_Z9cuda_gemmIiLi128ELi4ELi1ELi64ELi16ELi16ELi64ELi0ELi0EEviiiPT_S1_S1_iii
.visible .entry _Z9cuda_gemmIiLi128ELi4ELi1ELi64ELi16ELi16ELi64ELi0ELi0EEviiiPT_S1_S1_iii(
	.param .u32 _Z9cuda_gemmIiLi128ELi4ELi1ELi64ELi16ELi16ELi64ELi0ELi0EEviiiPT_S1_S1_iii_param_0,
	.param .u32 _Z9cuda_gemmIiLi128ELi4ELi1ELi64ELi16ELi16ELi64ELi0ELi0EEviiiPT_S1_S1_iii_param_1,
	.param .u32 _Z9cuda_gemmIiLi128ELi4ELi1ELi64ELi16ELi16ELi64ELi0ELi0EEviiiPT_S1_S1_iii_param_2,
	.param .u64 .ptr .align 1 _Z9cuda_gemmIiLi128ELi4ELi1ELi64ELi16ELi16ELi64ELi0ELi0EEviiiPT_S1_S1_iii_param_3,
	.param .u64 .ptr .align 1 _Z9cuda_gemmIiLi128ELi4ELi1ELi64ELi16ELi16ELi64ELi0ELi0EEviiiPT_S1_S1_iii_param_4,
	.param .u64 .ptr .align 1 _Z9cuda_gemmIiLi128ELi4ELi1ELi64ELi16ELi16ELi64ELi0ELi0EEviiiPT_S1_S1_iii_param_5,
	.param .u32 _Z9cuda_gemmIiLi128ELi4ELi1ELi64ELi16ELi16ELi64ELi0ELi0EEviiiPT_S1_S1_iii_param_6,
	.param .u32 _Z9cuda_gemmIiLi128ELi4ELi1ELi64ELi16ELi16ELi64ELi0ELi0EEviiiPT_S1_S1_iii_param_7,
	.param .u32 _Z9cuda_gemmIiLi128ELi4ELi1ELi64ELi16ELi16ELi64ELi0ELi0EEviiiPT_S1_S1_iii_param_8
)
.maxntid 128
{
	.reg .pred 	%p<96>;
	.reg .b16 	%rs<3>;
	.reg .b32 	%r<556>;
	.reg .b64 	%rd<26>;
	// demoted variable
	.shared .align 128 .b8 _ZZ9cuda_gemmIiLi128ELi4ELi1ELi64ELi16ELi16ELi64ELi0ELi0EEviiiPT_S1_S1_iiiE11kron_fac_sh[1088];
	// demoted variable
	.shared .align 128 .b8 _ZZ9cuda_gemmIiLi128ELi4ELi1ELi64ELi16ELi16ELi64ELi0ELi0EEviiiPT_S1_S1_iiiE3Ash[256];
	ld.param.u64 	%rd5, [_Z9cuda_gemmIiLi128ELi4ELi1ELi64ELi16ELi16ELi64ELi0ELi0EEviiiPT_S1_S1_iii_param_3];
	ld.param.u64 	%rd3, [_Z9cuda_gemmIiLi128ELi4ELi1ELi64ELi16ELi16ELi64ELi0ELi0EEviiiPT_S1_S1_iii_param_4];
	ld.param.u32 	%r225, [_Z9cuda_gemmIiLi128ELi4ELi1ELi64ELi16ELi16ELi64ELi0ELi0EEviiiPT_S1_S1_iii_param_6];
	ld.param.u32 	%r226, [_Z9cuda_gemmIiLi128ELi4ELi1ELi64ELi16ELi16ELi64ELi0ELi0EEviiiPT_S1_S1_iii_param_7];
	cvta.to.global.u64 	%rd1, %rd5;
	mov.u32 	%r1, %tid.x;
	mul.lo.s32 	%r2, %r226, %r225;
	setp.ge.u32 	%p1, %r1, %r2;
	@%p1 bra 	$L__BB572_3;
	mov.u32 	%r3, %ntid.x;
	cvta.to.global.u64 	%rd2, %rd3;
	mov.u32 	%r229, _ZZ9cuda_gemmIiLi128ELi4ELi1ELi64ELi16ELi16ELi64ELi0ELi0EEviiiPT_S1_S1_iiiE11kron_fac_sh;
	mov.u32 	%r465, %r1;
$L__BB572_2:
	mul.wide.u32 	%rd6, %r465, 4;
	add.s64 	%rd7, %rd2, %rd6;
	ld.global.u32 	%r227, [%rd7];
	rem.u32 	%r228, %r465, %r225;
	mad.lo.s32 	%r230, %r228, 68, %r229;
	div.u32 	%r231, %r465, %r226;
	shl.b32 	%r232, %r231, 2;
	add.s32 	%r233, %r230, %r232;
	st.shared.u32 	[%r233], %r227;
	add.s32 	%r465, %r465, %r3;
	setp.lt.u32 	%p2, %r465, %r2;
	@%p2 bra 	$L__BB572_2;
$L__BB572_3:
	div.s32 	%r6, 64, %r226;
	div.u32 	%r7, %r1, %r6;
	mov.u32 	%r482, %ctaid.y;
	mov.u32 	%r9, %nctaid.y;
	shl.b32 	%r234, %r9, 2;
	setp.ge.u32 	%p3, %r482, %r234;
	@%p3 bra 	$L__BB572_115;
	rem.u32 	%r236, %r1, %r6;
	mov.u32 	%r237, %ctaid.x;
	shl.b32 	%r10, %r1, 2;
	shl.b32 	%r11, %r237, 6;
	mov.u32 	%r238, %ntid.x;
	shl.b32 	%r12, %r238, 2;
	and.b32  	%r13, %r236, 15;
	mul.lo.s32 	%r239, %r236, %r226;
	min.s32 	%r14, %r225, 16;
	add.s32 	%r15, %r10, %r12;
	max.u32 	%r240, %r15, 64;
	setp.lt.u32 	%p4, %r15, 64;
	selp.u32 	%r241, 1, 0, %p4;
	or.b32  	%r242, %r15, %r241;
	sub.s32 	%r243, %r240, %r242;
	div.u32 	%r244, %r243, %r12;
	add.s32 	%r16, %r244, %r241;
	add.s32 	%r17, %r15, %r12;
	add.s32 	%r245, %r13, %r239;
	shl.b32 	%r246, %r245, 2;
	mov.u32 	%r247, _ZZ9cuda_gemmIiLi128ELi4ELi1ELi64ELi16ELi16ELi64ELi0ELi0EEviiiPT_S1_S1_iiiE3Ash;
	add.s32 	%r18, %r247, %r246;
	add.s32 	%r248, %r236, 1;
	and.b32  	%r19, %r248, 15;
	add.s32 	%r249, %r19, %r239;
	shl.b32 	%r250, %r249, 2;
	add.s32 	%r20, %r247, %r250;
	add.s32 	%r251, %r236, 2;
	and.b32  	%r21, %r251, 15;
	add.s32 	%r252, %r21, %r239;
	shl.b32 	%r253, %r252, 2;
	add.s32 	%r22, %r247, %r253;
	add.s32 	%r254, %r236, 3;
	and.b32  	%r23, %r254, 15;
	add.s32 	%r255, %r23, %r239;
	shl.b32 	%r256, %r255, 2;
	add.s32 	%r24, %r247, %r256;
	add.s32 	%r257, %r236, 4;
	and.b32  	%r25, %r257, 15;
	add.s32 	%r258, %r25, %r239;
	shl.b32 	%r259, %r258, 2;
	add.s32 	%r26, %r247, %r259;
	add.s32 	%r260, %r236, 5;
	and.b32  	%r27, %r260, 15;
	add.s32 	%r261, %r27, %r239;
	shl.b32 	%r262, %r261, 2;
	add.s32 	%r28, %r247, %r262;
	add.s32 	%r263, %r236, 6;
	and.b32  	%r29, %r263, 15;
	add.s32 	%r264, %r29, %r239;
	shl.b32 	%r265, %r264, 2;
	add.s32 	%r30, %r247, %r265;
	add.s32 	%r266, %r236, 7;
	and.b32  	%r31, %r266, 15;
	add.s32 	%r267, %r31, %r239;
	shl.b32 	%r268, %r267, 2;
	add.s32 	%r32, %r247, %r268;
	xor.b32  	%r33, %r13, 8;
	add.s32 	%r269, %r33, %r239;
	shl.b32 	%r270, %r269, 2;
	add.s32 	%r34, %r247, %r270;
	add.s32 	%r271, %r236, 9;
	and.b32  	%r35, %r271, 15;
	add.s32 	%r272, %r35, %r239;
	shl.b32 	%r273, %r272, 2;
	add.s32 	%r36, %r247, %r273;
	add.s32 	%r274, %r236, 10;
	and.b32  	%r37, %r274, 15;
	add.s32 	%r275, %r37, %r239;
	shl.b32 	%r276, %r275, 2;
	add.s32 	%r38, %r247, %r276;
	add.s32 	%r277, %r236, 11;
	and.b32  	%r39, %r277, 15;
	add.s32 	%r278, %r39, %r239;
	shl.b32 	%r279, %r278, 2;
	add.s32 	%r40, %r247, %r279;
	add.s32 	%r280, %r236, 12;
	and.b32  	%r41, %r280, 15;
	add.s32 	%r281, %r41, %r239;
	shl.b32 	%r282, %r281, 2;
	add.s32 	%r42, %r247, %r282;
	add.s32 	%r283, %r236, 13;
	and.b32  	%r43, %r283, 15;
	add.s32 	%r284, %r43, %r239;
	shl.b32 	%r285, %r284, 2;
	add.s32 	%r44, %r247, %r285;
	add.s32 	%r286, %r236, 14;
	and.b32  	%r45, %r286, 15;
	add.s32 	%r287, %r45, %r239;
	shl.b32 	%r288, %r287, 2;
	add.s32 	%r46, %r247, %r288;
	add.s32 	%r289, %r236, -1;
	and.b32  	%r47, %r289, 15;
	add.s32 	%r290, %r47, %r239;
	shl.b32 	%r291, %r290, 2;
	add.s32 	%r48, %r247, %r291;
	setp.lt.s32 	%p5, %r13, %r226;
	selp.b32 	%r292, 0, %r226, %p5;
	sub.s32 	%r49, %r13, %r292;
	add.s32 	%r293, %r13, 1;
	setp.lt.s32 	%p6, %r293, %r226;
	selp.b32 	%r294, 0, %r226, %p6;
	sub.s32 	%r50, %r293, %r294;
	add.s32 	%r295, %r13, 2;
	setp.lt.s32 	%p7, %r295, %r226;
	selp.b32 	%r296, 0, %r226, %p7;
	sub.s32 	%r51, %r295, %r296;
	add.s32 	%r297, %r13, 3;
	setp.lt.s32 	%p8, %r297, %r226;
	selp.b32 	%r298, 0, %r226, %p8;
	sub.s32 	%r52, %r297, %r298;
	add.s32 	%r299, %r13, 4;
	setp.lt.s32 	%p9, %r299, %r226;
	selp.b32 	%r300, 0, %r226, %p9;
	sub.s32 	%r53, %r299, %r300;
	add.s32 	%r301, %r13, 5;
	setp.lt.s32 	%p10, %r301, %r226;
	selp.b32 	%r302, 0, %r226, %p10;
	sub.s32 	%r54, %r301, %r302;
	add.s32 	%r303, %r13, 6;
	setp.lt.s32 	%p11, %r303, %r226;
	selp.b32 	%r304, 0, %r226, %p11;
	sub.s32 	%r55, %r303, %r304;
	add.s32 	%r305, %r13, 7;
	setp.lt.s32 	%p12, %r305, %r226;
	selp.b32 	%r306, 0, %r226, %p12;
	sub.s32 	%r56, %r305, %r306;
	add.s32 	%r307, %r13, 8;
	setp.lt.s32 	%p13, %r307, %r226;
	selp.b32 	%r308, 0, %r226, %p13;
	sub.s32 	%r57, %r307, %r308;
	add.s32 	%r309, %r13, 9;
	setp.lt.s32 	%p14, %r309, %r226;
	selp.b32 	%r310, 0, %r226, %p14;
	sub.s32 	%r58, %r309, %r310;
	add.s32 	%r311, %r13, 10;
	setp.lt.s32 	%p15, %r311, %r226;
	selp.b32 	%r312, 0, %r226, %p15;
	sub.s32 	%r59, %r311, %r312;
	add.s32 	%r313, %r13, 11;
	setp.lt.s32 	%p16, %r313, %r226;
	selp.b32 	%r314, 0, %r226, %p16;
	sub.s32 	%r60, %r313, %r314;
	add.s32 	%r315, %r13, 12;
	setp.lt.s32 	%p17, %r315, %r226;
	selp.b32 	%r316, 0, %r226, %p17;
	sub.s32 	%r61, %r315, %r316;
	add.s32 	%r317, %r13, 13;
	setp.lt.s32 	%p18, %r317, %r226;
	selp.b32 	%r318, 0, %r226, %p18;
	sub.s32 	%r62, %r317, %r318;
	add.s32 	%r319, %r13, 14;
	setp.lt.s32 	%p19, %r319, %r226;
	selp.b32 	%r320, 0, %r226, %p19;
	sub.s32 	%r63, %r319, %r320;
	add.s32 	%r321, %r13, 15;
	setp.lt.s32 	%p20, %r321, %r226;
	selp.b32 	%r322, 0, %r226, %p20;
	sub.s32 	%r64, %r321, %r322;
	cvt.u16.u32 	%rs1, %r6;
	div.s16 	%rs2, 128, %rs1;
	cvt.s32.s16 	%r65, %rs2;
$L__BB572_5:
	setp.gt.u32 	%p21, %r1, 15;
	@%p21 bra 	$L__BB572_13;
	ld.param.u32 	%r464, [_Z9cuda_gemmIiLi128ELi4ELi1ELi64ELi16ELi16ELi64ELi0ELi0EEviiiPT_S1_S1_iii_param_2];
	and.b32  	%r323, %r16, 3;
	setp.eq.s32 	%p22, %r323, 3;
	mul.lo.s32 	%r83, %r482, %r464;
	add.s32 	%r84, %r83, %r11;
	mov.u32 	%r483, %r10;
	@%p22 bra 	$L__BB572_10;
	setp.eq.s32 	%p23, %r323, 0;
	add.s32 	%r325, %r84, %r10;
	mul.wide.s32 	%rd8, %r325, 4;
	add.s64 	%rd9, %rd1, %rd8;
	ld.global.v4.u32 	{%r326, %r327, %r328, %r329}, [%rd9];
	shl.b32 	%r330, %r10, 2;
	mov.u32 	%r331, _ZZ9cuda_gemmIiLi128ELi4ELi1ELi64ELi16ELi16ELi64ELi0ELi0EEviiiPT_S1_S1_iiiE3Ash;
	add.s32 	%r332, %r331, %r330;
	st.shared.v4.u32 	[%r332], {%r326, %r327, %r328, %r329};
	mov.u32 	%r483, %r15;
	@%p23 bra 	$L__BB572_10;
	setp.eq.s32 	%p24, %r323, 1;
	add.s32 	%r334, %r84, %r15;
	mul.wide.s32 	%rd10, %r334, 4;
	add.s64 	%rd11, %rd1, %rd10;
	ld.global.v4.u32 	{%r335, %r336, %r337, %r338}, [%rd11];
	shl.b32 	%r342, %r12, 2;
	add.s32 	%r343, %r332, %r342;
	st.shared.v4.u32 	[%r343], {%r335, %r336, %r337, %r338};
	mov.u32 	%r483, %r17;
	@%p24 bra 	$L__BB572_10;
	add.s32 	%r483, %r17, %r12;
	add.s32 	%r344, %r84, %r17;
	mul.wide.s32 	%rd12, %r344, 4;
	add.s64 	%rd13, %rd1, %rd12;
	ld.global.v4.u32 	{%r345, %r346, %r347, %r348}, [%rd13];
	add.s32 	%r354, %r343, %r342;
	st.shared.v4.u32 	[%r354], {%r345, %r346, %r347, %r348};
$L__BB572_10:
	setp.lt.u32 	%p25, %r16, 3;
	@%p25 bra 	$L__BB572_13;
	mov.u32 	%r355, %ntid.x;
	add.s32 	%r356, %r11, %r483;
	add.s32 	%r484, %r356, %r83;
	mad.lo.s32 	%r488, %r355, 12, %r484;
	shl.b32 	%r357, %r355, 3;
	add.s32 	%r487, %r484, %r357;
	add.s32 	%r486, %r484, %r12;
	shl.b32 	%r358, %r483, 2;
	mov.u32 	%r359, _ZZ9cuda_gemmIiLi128ELi4ELi1ELi64ELi16ELi16ELi64ELi0ELi0EEviiiPT_S1_S1_iiiE3Ash;
	add.s32 	%r485, %r359, %r358;
$L__BB572_12:
	mul.wide.s32 	%rd14, %r488, 4;
	add.s64 	%rd15, %rd1, %rd14;
	mul.wide.s32 	%rd16, %r487, 4;
	add.s64 	%rd17, %rd1, %rd16;
	mul.wide.s32 	%rd18, %r486, 4;
	add.s64 	%rd19, %rd1, %rd18;
	mul.wide.s32 	%rd20, %r484, 4;
	add.s64 	%rd21, %rd1, %rd20;
	ld.global.v4.u32 	{%r360, %r361, %r362, %r363}, [%rd21];
	st.shared.v4.u32 	[%r485], {%r360, %r361, %r362, %r363};
	add.s32 	%r364, %r483, %r12;
	ld.global.v4.u32 	{%r365, %r366, %r367, %r368}, [%rd19];
	mov.u32 	%r369, %ntid.x;
	shl.b32 	%r370, %r369, 4;
	add.s32 	%r371, %r485, %r370;
	st.shared.v4.u32 	[%r371], {%r365, %r366, %r367, %r368};
	add.s32 	%r372, %r364, %r12;
	ld.global.v4.u32 	{%r373, %r374, %r375, %r376}, [%rd17];
	shl.b32 	%r377, %r369, 5;
	add.s32 	%r378, %r485, %r377;
	st.shared.v4.u32 	[%r378], {%r373, %r374, %r375, %r376};
	add.s32 	%r379, %r372, %r12;
	ld.global.v4.u32 	{%r380, %r381, %r382, %r383}, [%rd15];
	mad.lo.s32 	%r384, %r369, 48, %r485;
	st.shared.v4.u32 	[%r384], {%r380, %r381, %r382, %r383};
	add.s32 	%r483, %r379, %r12;
	add.s32 	%r488, %r488, %r370;
	add.s32 	%r487, %r487, %r370;
	add.s32 	%r486, %r486, %r370;
	shl.b32 	%r385, %r369, 6;
	add.s32 	%r485, %r485, %r385;
	add.s32 	%r484, %r484, %r370;
	setp.lt.u32 	%p26, %r483, 64;
	@%p26 bra 	$L__BB572_12;
$L__BB572_13:
	setp.lt.s32 	%p27, %r6, 1;
	bar.sync 	0;
	mov.b32 	%r555, 0;
	@%p27 bra 	$L__BB572_114;
	setp.lt.s32 	%p28, %r226, 1;
	@%p28 bra 	$L__BB572_16;
	ld.shared.u32 	%r481, [%r18];
$L__BB572_16:
	setp.lt.s32 	%p29, %r226, 2;
	@%p29 bra 	$L__BB572_18;
	ld.shared.u32 	%r480, [%r20];
$L__BB572_18:
	setp.lt.s32 	%p30, %r226, 3;
	@%p30 bra 	$L__BB572_20;
	ld.shared.u32 	%r479, [%r22];
$L__BB572_20:
	setp.lt.s32 	%p31, %r226, 4;
	@%p31 bra 	$L__BB572_22;
	ld.shared.u32 	%r478, [%r24];
$L__BB572_22:
	setp.lt.s32 	%p32, %r226, 5;
	@%p32 bra 	$L__BB572_24;
	ld.shared.u32 	%r477, [%r26];
$L__BB572_24:
	setp.lt.s32 	%p33, %r226, 6;
	@%p33 bra 	$L__BB572_26;
	ld.shared.u32 	%r476, [%r28];
$L__BB572_26:
	setp.lt.s32 	%p34, %r226, 7;
	@%p34 bra 	$L__BB572_28;
	ld.shared.u32 	%r475, [%r30];
$L__BB572_28:
	setp.lt.s32 	%p35, %r226, 8;
	@%p35 bra 	$L__BB572_30;
	ld.shared.u32 	%r474, [%r32];
$L__BB572_30:
	setp.lt.s32 	%p36, %r226, 9;
	@%p36 bra 	$L__BB572_32;
	ld.shared.u32 	%r473, [%r34];
$L__BB572_32:
	setp.lt.s32 	%p37, %r226, 10;
	@%p37 bra 	$L__BB572_34;
	ld.shared.u32 	%r472, [%r36];
$L__BB572_34:
	setp.lt.s32 	%p38, %r226, 11;
	@%p38 bra 	$L__BB572_36;
	ld.shared.u32 	%r471, [%r38];
$L__BB572_36:
	setp.lt.s32 	%p39, %r226, 12;
	@%p39 bra 	$L__BB572_38;
	ld.shared.u32 	%r470, [%r40];
$L__BB572_38:
	setp.lt.s32 	%p40, %r226, 13;
	@%p40 bra 	$L__BB572_40;
	ld.shared.u32 	%r469, [%r42];
$L__BB572_40:
	setp.lt.s32 	%p41, %r226, 14;
	@%p41 bra 	$L__BB572_42;
	ld.shared.u32 	%r468, [%r44];
$L__BB572_42:
	setp.lt.s32 	%p42, %r226, 15;
	@%p42 bra 	$L__BB572_44;
	ld.shared.u32 	%r467, [%r46];
$L__BB572_44:
	setp.lt.s32 	%p43, %r226, 16;
	@%p43 bra 	$L__BB572_46;
	ld.shared.u32 	%r466, [%r48];
$L__BB572_46:
	setp.ge.s32 	%p44, %r7, %r14;
	@%p44 bra 	$L__BB572_114;
	mov.b32 	%r555, 0;
	mov.u32 	%r506, %r7;
$L__BB572_48:
	setp.gt.u32 	%p45, %r226, 64;
	mov.u32 	%r389, _ZZ9cuda_gemmIiLi128ELi4ELi1ELi64ELi16ELi16ELi64ELi0ELi0EEviiiPT_S1_S1_iiiE11kron_fac_sh;
	mad.lo.s32 	%r138, %r506, 68, %r389;
	shl.b32 	%r390, %r1, 2;
	and.b32  	%r391, %r390, 60;
	add.s32 	%r392, %r138, %r391;
	ld.shared.u32 	%r139, [%r392];
	@%p45 bra 	$L__BB572_81;
	setp.eq.s32 	%p62, %r226, 0;
	mov.b32 	%r509, 0;
	@%p62 bra 	$L__BB572_51;
	shfl.sync.idx.b32	%r443|%p63, %r139, %r49, 4127, -1;
	mul.lo.s32 	%r509, %r443, %r481;
$L__BB572_51:
	setp.lt.s32 	%p64, %r226, 2;
	@%p64 bra 	$L__BB572_53;
	shfl.sync.idx.b32	%r444|%p65, %r139, %r50, 4127, -1;
	mad.lo.s32 	%r509, %r444, %r480, %r509;
$L__BB572_53:
	setp.lt.s32 	%p66, %r226, 3;
	@%p66 bra 	$L__BB572_55;
	shfl.sync.idx.b32	%r445|%p67, %r139, %r51, 4127, -1;
	mad.lo.s32 	%r509, %r445, %r479, %r509;
$L__BB572_55:
	setp.lt.s32 	%p68, %r226, 4;
	@%p68 bra 	$L__BB572_57;
	shfl.sync.idx.b32	%r446|%p69, %r139, %r52, 4127, -1;
	mad.lo.s32 	%r509, %r446, %r478, %r509;
$L__BB572_57:
	setp.lt.s32 	%p70, %r226, 5;
	@%p70 bra 	$L__BB572_59;
	shfl.sync.idx.b32	%r447|%p71, %r139, %r53, 4127, -1;
	mad.lo.s32 	%r509, %r447, %r477, %r509;
$L__BB572_59:
	setp.lt.s32 	%p72, %r226, 6;
	@%p72 bra 	$L__BB572_61;
	shfl.sync.idx.b32	%r448|%p73, %r139, %r54, 4127, -1;
	mad.lo.s32 	%r509, %r448, %r476, %r509;
$L__BB572_61:
	setp.lt.s32 	%p74, %r226, 7;
	@%p74 bra 	$L__BB572_63;
	shfl.sync.idx.b32	%r449|%p75, %r139, %r55, 4127, -1;
	mad.lo.s32 	%r509, %r449, %r475, %r509;
$L__BB572_63:
	setp.lt.s32 	%p76, %r226, 8;
	@%p76 bra 	$L__BB572_65;
	shfl.sync.idx.b32	%r450|%p77, %r139, %r56, 4127, -1;
	mad.lo.s32 	%r509, %r450, %r474, %r509;
$L__BB572_65:
	setp.lt.s32 	%p78, %r226, 9;
	@%p78 bra 	$L__BB572_67;
	shfl.sync.idx.b32	%r451|%p79, %r139, %r57, 4127, -1;
	mad.lo.s32 	%r509, %r451, %r473, %r509;
$L__BB572_67:
	setp.lt.s32 	%p80, %r226, 10;
	@%p80 bra 	$L__BB572_69;
	shfl.sync.idx.b32	%r452|%p81, %r139, %r58, 4127, -1;
	mad.lo.s32 	%r509, %r452, %r472, %r509;
$L__BB572_69:
	setp.lt.s32 	%p82, %r226, 11;
	@%p82 bra 	$L__BB572_71;
	shfl.sync.idx.b32	%r453|%p83, %r139, %r59, 4127, -1;
	mad.lo.s32 	%r509, %r453, %r471, %r509;
$L__BB572_71:
	setp.lt.s32 	%p84, %r226, 12;
	@%p84 bra 	$L__BB572_73;
	shfl.sync.idx.b32	%r454|%p85, %r139, %r60, 4127, -1;
	mad.lo.s32 	%r509, %r454, %r470, %r509;
$L__BB572_73:
	setp.lt.s32 	%p86, %r226, 13;
	@%p86 bra 	$L__BB572_75;
	shfl.sync.idx.b32	%r455|%p87, %r139, %r61, 4127, -1;
	mad.lo.s32 	%r509, %r455, %r469, %r509;
$L__BB572_75:
	setp.lt.s32 	%p88, %r226, 14;
	@%p88 bra 	$L__BB572_77;
	shfl.sync.idx.b32	%r456|%p89, %r139, %r62, 4127, -1;
	mad.lo.s32 	%r509, %r456, %r468, %r509;
$L__BB572_77:
	setp.lt.s32 	%p90, %r226, 15;
	@%p90 bra 	$L__BB572_79;
	shfl.sync.idx.b32	%r457|%p91, %r139, %r63, 4127, -1;
	mad.lo.s32 	%r509, %r457, %r467, %r509;
$L__BB572_79:
	setp.lt.s32 	%p92, %r226, 16;
	@%p92 bra 	$L__BB572_113;
	shfl.sync.idx.b32	%r458|%p93, %r139, %r64, 4127, -1;
	mad.lo.s32 	%r509, %r458, %r466, %r509;
	bra.uni 	$L__BB572_113;
$L__BB572_81:
	mov.b32 	%r509, 0;
	@%p28 bra 	$L__BB572_83;
	shl.b32 	%r394, %r13, 2;
	add.s32 	%r395, %r138, %r394;
	ld.shared.u32 	%r396, [%r395];
	mul.lo.s32 	%r509, %r396, %r481;
$L__BB572_83:
	@%p29 bra 	$L__BB572_85;
	shl.b32 	%r397, %r19, 2;
	add.s32 	%r398, %r138, %r397;
	ld.shared.u32 	%r399, [%r398];
	mad.lo.s32 	%r509, %r399, %r480, %r509;
$L__BB572_85:
	@%p30 bra 	$L__BB572_87;
	shl.b32 	%r400, %r21, 2;
	add.s32 	%r401, %r138, %r400;
	ld.shared.u32 	%r402, [%r401];
	mad.lo.s32 	%r509, %r402, %r479, %r509;
$L__BB572_87:
	@%p31 bra 	$L__BB572_89;
	shl.b32 	%r403, %r23, 2;
	add.s32 	%r404, %r138, %r403;
	ld.shared.u32 	%r405, [%r404];
	mad.lo.s32 	%r509, %r405, %r478, %r509;
$L__BB572_89:
	@%p32 bra 	$L__BB572_91;
	shl.b32 	%r406, %r25, 2;
	add.s32 	%r407, %r138, %r406;
	ld.shared.u32 	%r408, [%r407];
	mad.lo.s32 	%r509, %r408, %r477, %r509;
$L__BB572_91:
	@%p33 bra 	$L__BB572_93;
	shl.b32 	%r409, %r27, 2;
	add.s32 	%r410, %r138, %r409;
	ld.shared.u32 	%r411, [%r410];
	mad.lo.s32 	%r509, %r411, %r476, %r509;
$L__BB572_93:
	setp.lt.s32 	%p52, %r226, 7;
	@%p52 bra 	$L__BB572_95;
	shl.b32 	%r412, %r29, 2;
	add.s32 	%r413, %r138, %r412;
	ld.shared.u32 	%r414, [%r413];
	mad.lo.s32 	%r509, %r414, %r475, %r509;
$L__BB572_95:
	setp.lt.s32 	%p53, %r226, 8;
	@%p53 bra 	$L__BB572_97;
	shl.b32 	%r415, %r31, 2;
	add.s32 	%r416, %r138, %r415;
	ld.shared.u32 	%r417, [%r416];
	mad.lo.s32 	%r509, %r417, %r474, %r509;
$L__BB572_97:
	setp.lt.s32 	%p54, %r226, 9;
	@%p54 bra 	$L__BB572_99;
	shl.b32 	%r418, %r33, 2;
	add.s32 	%r419, %r138, %r418;
	ld.shared.u32 	%r420, [%r419];
	mad.lo.s32 	%r509, %r420, %r473, %r509;
$L__BB572_99:
	setp.lt.s32 	%p55, %r226, 10;
	@%p55 bra 	$L__BB572_101;
	shl.b32 	%r421, %r35, 2;
	add.s32 	%r422, %r138, %r421;
	ld.shared.u32 	%r423, [%r422];
	mad.lo.s32 	%r509, %r423, %r472, %r509;
$L__BB572_101:
	setp.lt.s32 	%p56, %r226, 11;
	@%p56 bra 	$L__BB572_103;
	shl.b32 	%r424, %r37, 2;
	add.s32 	%r425, %r138, %r424;
	ld.shared.u32 	%r426, [%r425];
	mad.lo.s32 	%r509, %r426, %r471, %r509;
$L__BB572_103:
	setp.lt.s32 	%p57, %r226, 12;
	@%p57 bra 	$L__BB572_105;
	shl.b32 	%r427, %r39, 2;
	add.s32 	%r428, %r138, %r427;
	ld.shared.u32 	%r429, [%r428];
	mad.lo.s32 	%r509, %r429, %r470, %r509;
$L__BB572_105:
	setp.lt.s32 	%p58, %r226, 13;
	@%p58 bra 	$L__BB572_107;
	shl.b32 	%r430, %r41, 2;
	add.s32 	%r431, %r138, %r430;
	ld.shared.u32 	%r432, [%r431];
	mad.lo.s32 	%r509, %r432, %r469, %r509;
$L__BB572_107:
	setp.lt.s32 	%p59, %r226, 14;
	@%p59 bra 	$L__BB572_109;
	shl.b32 	%r433, %r43, 2;
	add.s32 	%r434, %r138, %r433;
	ld.shared.u32 	%r435, [%r434];
	mad.lo.s32 	%r509, %r435, %r468, %r509;
$L__BB572_109:
	setp.lt.s32 	%p60, %r226, 15;
	@%p60 bra 	$L__BB572_111;
	shl.b32 	%r436, %r45, 2;
	add.s32 	%r437, %r138, %r436;
	ld.shared.u32 	%r438, [%r437];
	mad.lo.s32 	%r509, %r438, %r467, %r509;
$L__BB572_111:
	setp.lt.s32 	%p61, %r226, 16;
	@%p61 bra 	$L__BB572_113;
	shl.b32 	%r439, %r47, 2;
	add.s32 	%r440, %r138, %r439;
	ld.shared.u32 	%r441, [%r440];
	mad.lo.s32 	%r509, %r441, %r466, %r509;
$L__BB572_113:
	add.s32 	%r555, %r509, %r555;
	add.s32 	%r506, %r506, %r65;
	setp.lt.s32 	%p94, %r506, %r14;
	@%p94 bra 	$L__BB572_48;
$L__BB572_114:
	ld.param.u64 	%rd25, [_Z9cuda_gemmIiLi128ELi4ELi1ELi64ELi16ELi16ELi64ELi0ELi0EEviiiPT_S1_S1_iii_param_5];
	ld.param.u32 	%r463, [_Z9cuda_gemmIiLi128ELi4ELi1ELi64ELi16ELi16ELi64ELi0ELi0EEviiiPT_S1_S1_iii_param_1];
	bar.sync 	0;
	mov.u32 	%r459, %ctaid.x;
	mad.lo.s32 	%r460, %r6, %r459, %r1;
	mad.lo.s32 	%r461, %r482, %r463, %r460;
	cvta.to.global.u64 	%rd22, %rd25;
	mul.wide.s32 	%rd23, %r461, 4;
	add.s64 	%rd24, %rd22, %rd23;
	st.global.u32 	[%rd24], %r555;
	add.s32 	%r482, %r482, %r9;
	shl.b32 	%r462, %r9, 2;
	setp.lt.u32 	%p95, %r482, %r462;
	@%p95 bra 	$L__BB572_5;
$L__BB572_115:
	ret;

}
	// .globl	_Z9cuda_gemmIiLi128ELi4ELi1ELi64ELi16ELi16ELi64ELi0ELi1EEviiiPT_S1_S1_iii
.visible .entry _Z9cuda_gemmIiLi128ELi4ELi1ELi64ELi16ELi16ELi64ELi0ELi1EEviiiPT_S1_S1_iii(
	.param .u32 _Z9cuda_gemmIiLi128ELi4ELi1ELi64ELi16ELi16ELi64ELi0ELi1EEviiiPT_S1_S1_iii_param_0,
	.param .u32 _Z9cuda_gemmIiLi128ELi4ELi1ELi64ELi16ELi16ELi64ELi0ELi1EEviiiPT_S1_S1_iii_param_1,
	.param .u32 _Z9cuda_gemmIiLi128ELi4ELi1ELi64ELi16ELi16ELi64ELi0ELi1EEviiiPT_S1_S1_iii_param_2,
	.param .u64 .ptr .align 1 _Z9cuda_gemmIiLi128ELi4ELi1ELi64ELi16ELi16ELi64ELi0ELi1EEviiiPT_S1_S1_iii_param_3,
	.param .u64 .ptr .align 1 _Z9cuda_gemmIiLi128ELi4ELi1ELi64ELi16ELi16ELi64ELi0ELi1EEviiiPT_S1_S1_iii_param_4,
	.param .u64 .ptr .align 1 _Z9cuda_gemmIiLi128ELi4ELi1ELi64ELi16ELi16ELi64ELi0ELi1EEviiiPT_S1_S1_iii_param_5,
	.param .u32 _Z9cuda_gemmIiLi128ELi4ELi1ELi64ELi16ELi16ELi64ELi0ELi1EEviiiPT_S1_S1_iii_param_6,
	.param .u32 _Z9cuda_gemmIiLi128ELi4ELi1ELi64ELi16ELi16ELi64ELi0ELi1EEviiiPT_S1_S1_iii_param_7,
	.param .u32 _Z9cuda_gemmIiLi128ELi4ELi1ELi64ELi16ELi16ELi64ELi0ELi1EEviiiPT_S1_S1_iii_param_8
)
.maxntid 128
{
	.reg .pred 	%p<25>;
	.reg .b16 	%rs<8>;
	.reg .b32 	%r<136>;
	.reg .b64 	%rd<17>;
	// demoted variable
	.shared .align 128 .b8 _ZZ9cuda_gemmIiLi128ELi4ELi1ELi64ELi16ELi16ELi64ELi0ELi1EEviiiPT_S1_S1_iiiE11kron_fac_sh[1088];
	// demoted variable
	.shared .align 128 .b8 _ZZ9cuda_gemmIiLi128ELi4ELi1ELi64ELi16ELi16ELi64ELi0ELi1EEviiiPT_S1_S1_iiiE3Ash[256];
	ld.param.u32 	%r33, [_Z9cuda_gemmIiLi128ELi4ELi1ELi64ELi16ELi16ELi64ELi0ELi1EEviiiPT_S1_S1_iii_param_2];
	ld.param.u64 	%rd3, [_Z9cuda_gemmIiLi128ELi4ELi1ELi64ELi16ELi16ELi64ELi0ELi1EEviiiPT_S1_S1_iii_param_3];
	ld.param.u64 	%rd4, [_Z9cuda_gemmIiLi128ELi4ELi1ELi64ELi16ELi16ELi64ELi0ELi1EEviiiPT_S1_S1_iii_param_4];
	cvta.to.global.u64 	%rd1, %rd4;
	mov.u32 	%r1, %tid.x;
	mov.u32 	%r2, %ntid.x;
	add.s32 	%r34, %r1, %r2;
	cvt.u16.u32 	%rs3, %r34;
	not.b16 	%rs4, %rs3;
	and.b16  	%rs5, %rs4, 255;
	cvt.u16.u32 	%rs6, %r2;
	and.b16  	%rs7, %rs6, 255;
	div.u16 	%rs1, %rs5, %rs7;
	and.b16  	%rs2, %rs1, 3;
	setp.eq.s16 	%p1, %rs2, 2;
	mov.u32 	%r128, %r1;
	@%p1 bra 	$L__BB573_3;
	cvt.u32.u16 	%r3, %rs2;
	mov.b32 	%r127, 0;
	mov.u32 	%r38, _ZZ9cuda_gemmIiLi128ELi4ELi1ELi64ELi16ELi16ELi64ELi0ELi1EEviiiPT_S1_S1_iiiE11kron_fac_sh;
	mov.u32 	%r128, %r1;
$L__BB573_2:
	.pragma "nounroll";
	mul.wide.u32 	%rd5, %r128, 4;
	add.s64 	%rd6, %rd1, %rd5;
	ld.global.u32 	%r36, [%rd6];
	and.b32  	%r37, %r128, 15;
	mad.lo.s32 	%r39, %r37, 68, %r38;
	shr.u32 	%r40, %r128, 2;
	and.b32  	%r41, %r40, 1073741820;
	add.s32 	%r42, %r39, %r41;
	st.shared.u32 	[%r42], %r36;
	add.s32 	%r128, %r128, %r2;
	add.s32 	%r127, %r127, 1;
	xor.b32  	%r43, %r127, %r3;
	setp.ne.s32 	%p2, %r43, 2;
	@%p2 bra 	$L__BB573_2;
$L__BB573_3:
	setp.lt.u16 	%p3, %rs1, 2;
	@%p3 bra 	$L__BB573_6;
	shl.b32 	%r44, %r2, 1;
	add.s32 	%r131, %r128, %r44;
	shl.b32 	%r10, %r2, 2;
	mad.lo.s32 	%r130, %r2, 3, %r128;
	add.s32 	%r129, %r2, %r128;
$L__BB573_5:
	mul.wide.u32 	%rd7, %r128, 4;
	add.s64 	%rd8, %rd1, %rd7;
	ld.global.u32 	%r45, [%rd8];
	and.b32  	%r46, %r128, 15;
	mov.u32 	%r47, _ZZ9cuda_gemmIiLi128ELi4ELi1ELi64ELi16ELi16ELi64ELi0ELi1EEviiiPT_S1_S1_iiiE11kron_fac_sh;
	mad.lo.s32 	%r48, %r46, 68, %r47;
	shr.u32 	%r49, %r128, 2;
	and.b32  	%r50, %r49, 1073741820;
	add.s32 	%r51, %r48, %r50;
	st.shared.u32 	[%r51], %r45;
	add.s32 	%r52, %r128, %r2;
	mul.wide.u32 	%rd9, %r129, 4;
	add.s64 	%rd10, %rd1, %rd9;
	ld.global.u32 	%r53, [%rd10];
	and.b32  	%r54, %r129, 15;
	mad.lo.s32 	%r55, %r54, 68, %r47;
	shr.u32 	%r56, %r129, 2;
	and.b32  	%r57, %r56, 1073741820;
	add.s32 	%r58, %r55, %r57;
	st.shared.u32 	[%r58], %r53;
	add.s32 	%r59, %r52, %r2;
	mul.wide.u32 	%rd11, %r131, 4;
	add.s64 	%rd12, %rd1, %rd11;
	ld.global.u32 	%r60, [%rd12];
	and.b32  	%r61, %r131, 15;
	mad.lo.s32 	%r62, %r61, 68, %r47;
	shr.u32 	%r63, %r131, 2;
	and.b32  	%r64, %r63, 1073741820;
	add.s32 	%r65, %r62, %r64;
	st.shared.u32 	[%r65], %r60;
	add.s32 	%r66, %r59, %r2;
	mul.wide.u32 	%rd13, %r130, 4;
	add.s64 	%rd14, %rd1, %rd13;
	ld.global.u32 	%r67, [%rd14];
	and.b32  	%r68, %r130, 15;
	mad.lo.s32 	%r69, %r68, 68, %r47;
	shr.u32 	%r70, %r130, 2;
	and.b32  	%r71, %r70, 1073741820;
	add.s32 	%r72, %r69, %r71;
	st.shared.u32 	[%r72], %r67;
	add.s32 	%r128, %r66, %r2;
	add.s32 	%r131, %r131, %r10;
	add.s32 	%r130, %r130, %r10;
	add.s32 	%r129, %r129, %r10;
	setp.lt.u32 	%p4, %r128, 256;
	@%p4 bra 	$L__BB573_5;
$L__BB573_6:
	mov.u32 	%r21, %ctaid.y;
	mov.u32 	%r73, %nctaid.y;
	shl.b32 	%r74, %r73, 2;
	setp.ge.u32 	%p5, %r21, %r74;
	@%p5 bra 	$L__BB573_13;
	setp.gt.u32 	%p6, %r1, 15;
	@%p6 bra 	$L__BB573_10;
	shl.b32 	%r135, %r1, 2;
	mov.u32 	%r75, %ctaid.x;
	shl.b32 	%r76, %r75, 6;
	shl.b32 	%r23, %r2, 2;
	shl.b32 	%r77, %r1, 4;
	mov.u32 	%r78, _ZZ9cuda_gemmIiLi128ELi4ELi1ELi64ELi16ELi16ELi64ELi0ELi1EEviiiPT_S1_S1_iiiE3Ash;
	add.s32 	%r134, %r78, %r77;
	shl.b32 	%r25, %r2, 4;
	mad.lo.s32 	%r79, %r33, %r21, %r76;
	add.s32 	%r133, %r79, %r135;
	cvta.to.global.u64 	%rd2, %rd3;
$L__BB573_9:
	mul.wide.s32 	%rd15, %r133, 4;
	add.s64 	%rd16, %rd2, %rd15;
	ld.global.v4.u32 	{%r80, %r81, %r82, %r83}, [%rd16];
	st.shared.v4.u32 	[%r134], {%r80, %r81, %r82, %r83};
	add.s32 	%r135, %r135, %r23;
	add.s32 	%r134, %r134, %r25;
	add.s32 	%r133, %r133, %r23;
	setp.lt.u32 	%p7, %r135, 64;
	@%p7 bra 	$L__BB573_9;
$L__BB573_10:
	bar.sync 	0;
	setp.gt.u32 	%p8, %r1, 63;
	@%p8 bra 	$L__BB573_12;
	and.b32  	%r84, %r1, 3;
	shr.u32 	%r85, %r1, 2;
	mov.u32 	%r86, _ZZ9cuda_gemmIiLi128ELi4ELi1ELi64ELi16ELi16ELi64ELi0ELi1EEviiiPT_S1_S1_iiiE11kron_fac_sh;
	mad.lo.s32 	%r87, %r85, 68, %r86;
	shl.b32 	%r88, %r1, 2;
	and.b32  	%r89, %r88, 60;
	add.s32 	%r90, %r87, %r89;
	ld.shared.u32 	%r91, [%r90];
	shfl.sync.idx.b32	%r92|%p9, %r91, %r84, 4127, -1;
	add.s32 	%r93, %r84, 1;
	shfl.sync.idx.b32	%r94|%p10, %r91, %r93, 4127, -1;
	add.s32 	%r95, %r84, 2;
	shfl.sync.idx.b32	%r96|%p11, %r91, %r95, 4127, -1;
	add.s32 	%r97, %r84, 3;
	shfl.sync.idx.b32	%r98|%p12, %r91, %r97, 4127, -1;
	or.b32  	%r99, %r84, 4;
	shfl.sync.idx.b32	%r100|%p13, %r91, %r99, 4127, -1;
	add.s32 	%r101, %r84, 5;
	shfl.sync.idx.b32	%r102|%p14, %r91, %r101, 4127, -1;
	add.s32 	%r103, %r84, 6;
	shfl.sync.idx.b32	%r104|%p15, %r91, %r103, 4127, -1;
	add.s32 	%r105, %r84, 7;
	shfl.sync.idx.b32	%r106|%p16, %r91, %r105, 4127, -1;
	or.b32  	%r107, %r84, 8;
	shfl.sync.idx.b32	%r108|%p17, %r91, %r107, 4127, -1;
	add.s32 	%r109, %r84, 9;
	shfl.sync.idx.b32	%r110|%p18, %r91, %r109, 4127, -1;
	add.s32 	%r111, %r84, 10;
	shfl.sync.idx.b32	%r112|%p19, %r91, %r111, 4127, -1;
	add.s32 	%r113, %r84, 11;
	shfl.sync.idx.b32	%r114|%p20, %r91, %r113, 4127, -1;
	or.b32  	%r115, %r84, 12;
	shfl.sync.idx.b32	%r116|%p21, %r91, %r115, 4127, -1;
	add.s32 	%r117, %r84, 13;
	and.b32  	%r118, %r117, 15;
	shfl.sync.idx.b32	%r119|%p22, %r91, %r118, 4127, -1;
	add.s32 	%r120, %r84, 14;
	and.b32  	%r121, %r120, 15;
	shfl.sync.idx.b32	%r122|%p23, %r91, %r121, 4127, -1;
	add.s32 	%r123, %r84, -1;
	and.b32  	%r124, %r123, 15;
	shfl.sync.idx.b32	%r125|%p24, %r91, %r124, 4127, -1;
$L__BB573_12:
	bar.sync 	0;
$L__BB573_13:
	ret;

}
	// .globl	_Z9cuda_gemmIiLi128ELi4ELi1ELi64ELi16ELi16ELi64ELi1ELi0EEviiiPT_S1_S1_iii
.visible .entry _Z9cuda_gemmIiLi128ELi4ELi1ELi64ELi16ELi16ELi64ELi1ELi0EEviiiPT_S1_S1_iii(
	.param .u32 _Z9cuda_gemmIiLi128ELi4ELi1ELi64ELi16ELi16ELi64ELi1ELi0EEviiiPT_S1_S1_iii_param_0,
	.param .u32 _Z9cuda_gemmIiLi128ELi4ELi1ELi64ELi16ELi16ELi64ELi1ELi0EEviiiPT_S1_S1_iii_param_1,
	.param .u32 _Z9cuda_gemmIiLi128ELi4ELi1ELi64ELi16ELi16ELi64ELi1ELi0EEviiiPT_S1_S1_iii_param_2,
	.param .u64 .ptr .align 1 _Z9cuda_gemmIiLi128ELi4ELi1ELi64ELi16ELi16ELi64ELi1ELi0EEviiiPT_S1_S1_iii_param_3,
	.param .u64 .ptr .align 1 _Z9cuda_gemmIiLi128ELi4ELi1ELi64ELi16ELi16ELi64ELi1ELi0EEviiiPT_S1_S1_iii_param_4,
	.param .u64 .ptr .align 1 _Z9cuda_gemmIiLi128ELi4ELi1ELi64ELi16ELi16ELi64ELi1ELi0EEviiiPT_S1_S1_iii_param_5,
	.param .u32 _Z9cuda_gemmIiLi128ELi4ELi1ELi64ELi16ELi16ELi64ELi1ELi0EEviiiPT_S1_S1_iii_param_6,
	.param .u32 _Z9cuda_gemmIiLi128ELi4ELi1ELi64ELi16ELi16ELi64ELi1ELi0EEviiiPT_S1_S1_iii_param_7,
	.param .u32 _Z9cuda_gemmIiLi128ELi4ELi1ELi64ELi16ELi16ELi64ELi1ELi0EEviiiPT_S1_S1_iii_param_8
)
.maxntid 128
{
	.reg .pred 	%p<96>;
	.reg .b16 	%rs<3>;
	.reg .b32 	%r<540>;
	.reg .b64 	%rd<26>;
	// demoted variable
	.shared .align 128 .b8 _ZZ9cuda_gemmIiLi128ELi4ELi1ELi64ELi16ELi16ELi64ELi1ELi0EEviiiPT_S1_S1_iiiE11kron_fac_sh[1088];
	// demoted variable
	.shared .align 128 .b8 _ZZ9cuda_gemmIiLi128ELi4ELi1ELi64ELi16ELi16ELi64ELi1ELi0EEviiiPT_S1_S1_iiiE3Ash[256];
	ld.param.u64 	%rd5, [_Z9cuda_gemmIiLi128ELi4ELi1ELi64ELi16ELi16ELi64ELi1ELi0EEviiiPT_S1_S1_iii_param_3];
	ld.param.u64 	%rd3, [_Z9cuda_gemmIiLi128ELi4ELi1ELi64ELi16ELi16ELi64ELi1ELi0EEviiiPT_S1_S1_iii_param_4];
	ld.param.u32 	%r222, [_Z9cuda_gemmIiLi128ELi4ELi1ELi64ELi16ELi16ELi64ELi1ELi0EEviiiPT_S1_S1_iii_param_6];
	ld.param.u32 	%r223, [_Z9cuda_gemmIiLi128ELi4ELi1ELi64ELi16ELi16ELi64ELi1ELi0EEviiiPT_S1_S1_iii_param_7];
	cvta.to.global.u64 	%rd1, %rd5;
	mov.u32 	%r1, %tid.x;
	mul.lo.s32 	%r2, %r223, %r222;
	setp.ge.u32 	%p1, %r1, %r2;
	@%p1 bra 	$L__BB574_3;
	mov.u32 	%r3, %ntid.x;
	cvta.to.global.u64 	%rd2, %rd3;
	mov.u32 	%r226, _ZZ9cuda_gemmIiLi128ELi4ELi1ELi64ELi16ELi16ELi64ELi1ELi0EEviiiPT_S1_S1_iiiE11kron_fac_sh;
	mov.u32 	%r449, %r1;
$L__BB574_2:
	mul.wide.u32 	%rd6, %r449, 4;
	add.s64 	%rd7, %rd2, %rd6;
	ld.global.u32 	%r224, [%rd7];
	rem.u32 	%r225, %r449, %r222;
	mad.lo.s32 	%r227, %r225, 68, %r226;
	div.u32 	%r228, %r449, %r223;
	shl.b32 	%r229, %r228, 2;
	add.s32 	%r230, %r227, %r229;
	st.shared.u32 	[%r230], %r224;
	add.s32 	%r449, %r449, %r3;
	setp.lt.u32 	%p2, %r449, %r2;
	@%p2 bra 	$L__BB574_2;
$L__BB574_3:
	div.s32 	%r6, 64, %r223;
	div.u32 	%r7, %r1, %r6;
	mov.u32 	%r466, %ctaid.y;
	mov.u32 	%r9, %nctaid.y;
	shl.b32 	%r231, %r9, 2;
	setp.ge.u32 	%p3, %r466, %r231;
	@%p3 bra 	$L__BB574_115;
	rem.u32 	%r233, %r1, %r6;
	shl.b32 	%r10, %r1, 2;
	mov.u32 	%r234, %ntid.x;
	shl.b32 	%r11, %r234, 2;
	and.b32  	%r12, %r233, 15;
	mul.lo.s32 	%r235, %r233, %r223;
	min.s32 	%r13, %r222, 16;
	add.s32 	%r14, %r10, %r11;
	max.u32 	%r236, %r14, 64;
	setp.lt.u32 	%p4, %r14, 64;
	selp.u32 	%r237, 1, 0, %p4;
	or.b32  	%r238, %r14, %r237;
	sub.s32 	%r239, %r236, %r238;
	div.u32 	%r240, %r239, %r11;
	add.s32 	%r15, %r240, %r237;
	shl.b32 	%r241, %r1, 4;
	mov.u32 	%r242, _ZZ9cuda_gemmIiLi128ELi4ELi1ELi64ELi16ELi16ELi64ELi1ELi0EEviiiPT_S1_S1_iiiE3Ash;
	add.s32 	%r16, %r242, %r241;
	shl.b32 	%r243, %r234, 4;
	add.s32 	%r17, %r16, %r243;
	add.s32 	%r18, %r14, %r11;
	add.s32 	%r244, %r12, %r235;
	shl.b32 	%r245, %r244, 2;
	add.s32 	%r19, %r242, %r245;
	add.s32 	%r246, %r233, 1;
	and.b32  	%r20, %r246, 15;
	add.s32 	%r247, %r20, %r235;
	shl.b32 	%r248, %r247, 2;
	add.s32 	%r21, %r242, %r248;
	add.s32 	%r249, %r233, 2;
	and.b32  	%r22, %r249, 15;
	add.s32 	%r250, %r22, %r235;
	shl.b32 	%r251, %r250, 2;
	add.s32 	%r23, %r242, %r251;
	add.s32 	%r252, %r233, 3;
	and.b32  	%r24, %r252, 15;
	add.s32 	%r253, %r24, %r235;
	shl.b32 	%r254, %r253, 2;
	add.s32 	%r25, %r242, %r254;
	add.s32 	%r255, %r233, 4;
	and.b32  	%r26, %r255, 15;
	add.s32 	%r256, %r26, %r235;
	shl.b32 	%r257, %r256, 2;
	add.s32 	%r27, %r242, %r257;
	add.s32 	%r258, %r233, 5;
	and.b32  	%r28, %r258, 15;
	add.s32 	%r259, %r28, %r235;
	shl.b32 	%r260, %r259, 2;
	add.s32 	%r29, %r242, %r260;
	add.s32 	%r261, %r233, 6;
	and.b32  	%r30, %r261, 15;
	add.s32 	%r262, %r30, %r235;
	shl.b32 	%r263, %r262, 2;
	add.s32 	%r31, %r242, %r263;
	add.s32 	%r264, %r233, 7;
	and.b32  	%r32, %r264, 15;
	add.s32 	%r265, %r32, %r235;
	shl.b32 	%r266, %r265, 2;
	add.s32 	%r33, %r242, %r266;
	xor.b32  	%r267, %r12, 8;
	add.s32 	%r268, %r267, %r235;
	shl.b32 	%r269, %r268, 2;
	add.s32 	%r34, %r242, %r269;
	add.s32 	%r270, %r233, 9;
	and.b32  	%r35, %r270, 15;
	add.s32 	%r271, %r35, %r235;
	shl.b32 	%r272, %r271, 2;
	add.s32 	%r36, %r242, %r272;
	add.s32 	%r273, %r233, 10;
	and.b32  	%r37, %r273, 15;
	add.s32 	%r274, %r37, %r235;
	shl.b32 	%r275, %r274, 2;
	add.s32 	%r38, %r242, %r275;
	add.s32 	%r276, %r233, 11;
	and.b32  	%r39, %r276, 15;
	add.s32 	%r277, %r39, %r235;
	shl.b32 	%r278, %r277, 2;
	add.s32 	%r40, %r242, %r278;
	add.s32 	%r279, %r233, 12;
	and.b32  	%r41, %r279, 15;
	add.s32 	%r280, %r41, %r235;
	shl.b32 	%r281, %r280, 2;
	add.s32 	%r42, %r242, %r281;
	add.s32 	%r282, %r233, 13;
	and.b32  	%r43, %r282, 15;
	add.s32 	%r283, %r43, %r235;
	shl.b32 	%r284, %r283, 2;
	add.s32 	%r44, %r242, %r284;
	add.s32 	%r285, %r233, 14;
	and.b32  	%r45, %r285, 15;
	add.s32 	%r286, %r45, %r235;
	shl.b32 	%r287, %r286, 2;
	add.s32 	%r46, %r242, %r287;
	add.s32 	%r288, %r233, -1;
	and.b32  	%r47, %r288, 15;
	add.s32 	%r289, %r47, %r235;
	shl.b32 	%r290, %r289, 2;
	add.s32 	%r48, %r242, %r290;
	setp.lt.s32 	%p5, %r12, %r223;
	selp.b32 	%r291, 0, %r223, %p5;
	sub.s32 	%r49, %r12, %r291;
	add.s32 	%r292, %r12, 1;
	setp.lt.s32 	%p6, %r292, %r223;
	selp.b32 	%r293, 0, %r223, %p6;
	sub.s32 	%r50, %r292, %r293;
	add.s32 	%r294, %r12, 2;
	setp.lt.s32 	%p7, %r294, %r223;
	selp.b32 	%r295, 0, %r223, %p7;
	sub.s32 	%r51, %r294, %r295;
	add.s32 	%r296, %r12, 3;
	setp.lt.s32 	%p8, %r296, %r223;
	selp.b32 	%r297, 0, %r223, %p8;
	sub.s32 	%r52, %r296, %r297;
	add.s32 	%r298, %r12, 4;
	setp.lt.s32 	%p9, %r298, %r223;
	selp.b32 	%r299, 0, %r223, %p9;
	sub.s32 	%r53, %r298, %r299;
	add.s32 	%r300, %r12, 5;
	setp.lt.s32 	%p10, %r300, %r223;
	selp.b32 	%r301, 0, %r223, %p10;
	sub.s32 	%r54, %r300, %r301;
	add.s32 	%r302, %r12, 6;
	setp.lt.s32 	%p11, %r302, %r223;
	selp.b32 	%r303, 0, %r223, %p11;
	sub.s32 	%r55, %r302, %r303;
	add.s32 	%r304, %r12, 7;
	setp.lt.s32 	%p12, %r304, %r223;
	selp.b32 	%r305, 0, %r223, %p12;
	sub.s32 	%r56, %r304, %r305;
	add.s32 	%r306, %r12, 8;
	setp.lt.s32 	%p13, %r306, %r223;
	selp.b32 	%r307, 0, %r223, %p13;
	sub.s32 	%r57, %r306, %r307;
	add.s32 	%r308, %r12, 9;
	setp.lt.s32 	%p14, %r308, %r223;
	selp.b32 	%r309, 0, %r223, %p14;
	sub.s32 	%r58, %r308, %r309;
	add.s32 	%r310, %r12, 10;
	setp.lt.s32 	%p15, %r310, %r223;
	selp.b32 	%r311, 0, %r223, %p15;
	sub.s32 	%r59, %r310, %r311;
	add.s32 	%r312, %r12, 11;
	setp.lt.s32 	%p16, %r312, %r223;
	selp.b32 	%r313, 0, %r223, %p16;
	sub.s32 	%r60, %r312, %r313;
	add.s32 	%r314, %r12, 12;
	setp.lt.s32 	%p17, %r314, %r223;
	selp.b32 	%r315, 0, %r223, %p17;
	sub.s32 	%r61, %r314, %r315;
	add.s32 	%r316, %r12, 13;
	setp.lt.s32 	%p18, %r316, %r223;
	selp.b32 	%r317, 0, %r223, %p18;
	sub.s32 	%r62, %r316, %r317;
	add.s32 	%r318, %r12, 14;
	setp.lt.s32 	%p19, %r318, %r223;
	selp.b32 	%r319, 0, %r223, %p19;
	sub.s32 	%r63, %r318, %r319;
	add.s32 	%r320, %r12, 15;
	setp.lt.s32 	%p20, %r320, %r223;
	selp.b32 	%r321, 0, %r223, %p20;
	sub.s32 	%r64, %r320, %r321;
	cvt.u16.u32 	%rs1, %r6;
	div.s16 	%rs2, 128, %rs1;
	cvt.s32.s16 	%r65, %rs2;
$L__BB574_5:
	setp.gt.u32 	%p21, %r1, 15;
	@%p21 bra 	$L__BB574_13;
	and.b32  	%r322, %r15, 3;
	setp.eq.s32 	%p22, %r322, 3;
	shl.b32 	%r83, %r466, 6;
	mov.u32 	%r467, %r10;
	@%p22 bra 	$L__BB574_10;
	setp.eq.s32 	%p23, %r322, 0;
	add.s32 	%r324, %r83, %r10;
	mul.wide.s32 	%rd8, %r324, 4;
	add.s64 	%rd9, %rd1, %rd8;
	ld.global.v4.u32 	{%r325, %r326, %r327, %r328}, [%rd9];
	st.shared.v4.u32 	[%r16], {%r325, %r326, %r327, %r328};
	mov.u32 	%r467, %r14;
	@%p23 bra 	$L__BB574_10;
	setp.eq.s32 	%p24, %r322, 1;
	add.s32 	%r330, %r83, %r14;
	mul.wide.s32 	%rd10, %r330, 4;
	add.s64 	%rd11, %rd1, %rd10;
	ld.global.v4.u32 	{%r331, %r332, %r333, %r334}, [%rd11];
	st.shared.v4.u32 	[%r17], {%r331, %r332, %r333, %r334};
	mov.u32 	%r467, %r18;
	@%p24 bra 	$L__BB574_10;
	add.s32 	%r467, %r18, %r11;
	add.s32 	%r335, %r83, %r18;
	mul.wide.s32 	%rd12, %r335, 4;
	add.s64 	%rd13, %rd1, %rd12;
	ld.global.v4.u32 	{%r336, %r337, %r338, %r339}, [%rd13];
	shl.b32 	%r340, %r11, 2;
	add.s32 	%r341, %r17, %r340;
	st.shared.v4.u32 	[%r341], {%r336, %r337, %r338, %r339};
$L__BB574_10:
	setp.lt.u32 	%p25, %r15, 3;
	@%p25 bra 	$L__BB574_13;
	mov.u32 	%r342, %ntid.x;
	add.s32 	%r468, %r467, %r83;
	mad.lo.s32 	%r472, %r342, 12, %r468;
	shl.b32 	%r343, %r342, 3;
	add.s32 	%r471, %r468, %r343;
	add.s32 	%r470, %r468, %r11;
	shl.b32 	%r344, %r467, 2;
	mov.u32 	%r345, _ZZ9cuda_gemmIiLi128ELi4ELi1ELi64ELi16ELi16ELi64ELi1ELi0EEviiiPT_S1_S1_iiiE3Ash;
	add.s32 	%r469, %r345, %r344;
$L__BB574_12:
	mul.wide.s32 	%rd14, %r472, 4;
	add.s64 	%rd15, %rd1, %rd14;
	mul.wide.s32 	%rd16, %r471, 4;
	add.s64 	%rd17, %rd1, %rd16;
	mul.wide.s32 	%rd18, %r470, 4;
	add.s64 	%rd19, %rd1, %rd18;
	mul.wide.s32 	%rd20, %r468, 4;
	add.s64 	%rd21, %rd1, %rd20;
	ld.global.v4.u32 	{%r346, %r347, %r348, %r349}, [%rd21];
	st.shared.v4.u32 	[%r469], {%r346, %r347, %r348, %r349};
	add.s32 	%r350, %r467, %r11;
	ld.global.v4.u32 	{%r351, %r352, %r353, %r354}, [%rd19];
	mov.u32 	%r355, %ntid.x;
	shl.b32 	%r356, %r355, 4;
	add.s32 	%r357, %r469, %r356;
	st.shared.v4.u32 	[%r357], {%r351, %r352, %r353, %r354};
	add.s32 	%r358, %r350, %r11;
	ld.global.v4.u32 	{%r359, %r360, %r361, %r362}, [%rd17];
	shl.b32 	%r363, %r355, 5;
	add.s32 	%r364, %r469, %r363;
	st.shared.v4.u32 	[%r364], {%r359, %r360, %r361, %r362};
	add.s32 	%r365, %r358, %r11;
	ld.global.v4.u32 	{%r366, %r367, %r368, %r369}, [%rd15];
	mad.lo.s32 	%r370, %r355, 48, %r469;
	st.shared.v4.u32 	[%r370], {%r366, %r367, %r368, %r369};
	add.s32 	%r467, %r365, %r11;
	add.s32 	%r472, %r472, %r356;
	add.s32 	%r471, %r471, %r356;
	add.s32 	%r470, %r470, %r356;
	shl.b32 	%r371, %r355, 6;
	add.s32 	%r469, %r469, %r371;
	add.s32 	%r468, %r468, %r356;
	setp.lt.u32 	%p26, %r467, 64;
	@%p26 bra 	$L__BB574_12;
$L__BB574_13:
	setp.lt.s32 	%p27, %r6, 1;
	bar.sync 	0;
	mov.b32 	%r539, 0;
	@%p27 bra 	$L__BB574_114;
	setp.lt.s32 	%p28, %r223, 1;
	@%p28 bra 	$L__BB574_16;
	ld.shared.u32 	%r465, [%r19];
$L__BB574_16:
	setp.lt.s32 	%p29, %r223, 2;
	@%p29 bra 	$L__BB574_18;
	ld.shared.u32 	%r464, [%r21];
$L__BB574_18:
	setp.lt.s32 	%p30, %r223, 3;
	@%p30 bra 	$L__BB574_20;
	ld.shared.u32 	%r463, [%r23];
$L__BB574_20:
	setp.lt.s32 	%p31, %r223, 4;
	@%p31 bra 	$L__BB574_22;
	ld.shared.u32 	%r462, [%r25];
$L__BB574_22:
	setp.lt.s32 	%p32, %r223, 5;
	@%p32 bra 	$L__BB574_24;
	ld.shared.u32 	%r461, [%r27];
$L__BB574_24:
	setp.lt.s32 	%p33, %r223, 6;
	@%p33 bra 	$L__BB574_26;
	ld.shared.u32 	%r460, [%r29];
$L__BB574_26:
	setp.lt.s32 	%p34, %r223, 7;
	@%p34 bra 	$L__BB574_28;
	ld.shared.u32 	%r459, [%r31];
$L__BB574_28:
	setp.lt.s32 	%p35, %r223, 8;
	@%p35 bra 	$L__BB574_30;
	ld.shared.u32 	%r458, [%r33];
$L__BB574_30:
	setp.lt.s32 	%p36, %r223, 9;
	@%p36 bra 	$L__BB574_32;
	ld.shared.u32 	%r457, [%r34];
$L__BB574_32:
	setp.lt.s32 	%p37, %r223, 10;
	@%p37 bra 	$L__BB574_34;
	ld.shared.u32 	%r456, [%r36];
$L__BB574_34:
	setp.lt.s32 	%p38, %r223, 11;
	@%p38 bra 	$L__BB574_36;
	ld.shared.u32 	%r455, [%r38];
$L__BB574_36:
	setp.lt.s32 	%p39, %r223, 12;
	@%p39 bra 	$L__BB574_38;
	ld.shared.u32 	%r454, [%r40];
$L__BB574_38:
	setp.lt.s32 	%p40, %r223, 13;
	@%p40 bra 	$L__BB574_40;
	ld.shared.u32 	%r453, [%r42];
$L__BB574_40:
	setp.lt.s32 	%p41, %r223, 14;
	@%p41 bra 	$L__BB574_42;
	ld.shared.u32 	%r452, [%r44];
$L__BB574_42:
	setp.lt.s32 	%p42, %r223, 15;
	@%p42 bra 	$L__BB574_44;
	ld.shared.u32 	%r451, [%r46];
$L__BB574_44:
	setp.lt.s32 	%p43, %r223, 16;
	@%p43 bra 	$L__BB574_46;
	ld.shared.u32 	%r450, [%r48];
$L__BB574_46:
	setp.ge.s32 	%p44, %r7, %r13;
	@%p44 bra 	$L__BB574_114;
	mov.b32 	%r539, 0;
	mov.u32 	%r490, %r7;
$L__BB574_48:
	setp.gt.u32 	%p45, %r223, 64;
	mov.u32 	%r375, _ZZ9cuda_gemmIiLi128ELi4ELi1ELi64ELi16ELi16ELi64ELi1ELi0EEviiiPT_S1_S1_iiiE11kron_fac_sh;
	mad.lo.s32 	%r137, %r490, 68, %r375;
	shl.b32 	%r376, %r1, 2;
	and.b32  	%r377, %r376, 60;
	add.s32 	%r378, %r137, %r377;
	ld.shared.u32 	%r138, [%r378];
	@%p45 bra 	$L__BB574_81;
	setp.eq.s32 	%p62, %r223, 0;
	mov.b32 	%r493, 0;
	@%p62 bra 	$L__BB574_51;
	shfl.sync.idx.b32	%r430|%p63, %r138, %r49, 4127, -1;
	mul.lo.s32 	%r493, %r430, %r465;
$L__BB574_51:
	setp.lt.s32 	%p64, %r223, 2;
	@%p64 bra 	$L__BB574_53;
	shfl.sync.idx.b32	%r431|%p65, %r138, %r50, 4127, -1;
	mad.lo.s32 	%r493, %r431, %r464, %r493;
$L__BB574_53:
	setp.lt.s32 	%p66, %r223, 3;
	@%p66 bra 	$L__BB574_55;
	shfl.sync.idx.b32	%r432|%p67, %r138, %r51, 4127, -1;
	mad.lo.s32 	%r493, %r432, %r463, %r493;
$L__BB574_55:
	setp.lt.s32 	%p68, %r223, 4;
	@%p68 bra 	$L__BB574_57;
	shfl.sync.idx.b32	%r433|%p69, %r138, %r52, 4127, -1;
	mad.lo.s32 	%r493, %r433, %r462, %r493;
$L__BB574_57:
	setp.lt.s32 	%p70, %r223, 5;
	@%p70 bra 	$L__BB574_59;
	shfl.sync.idx.b32	%r434|%p71, %r138, %r53, 4127, -1;
	mad.lo.s32 	%r493, %r434, %r461, %r493;
$L__BB574_59:
	setp.lt.s32 	%p72, %r223, 6;
	@%p72 bra 	$L__BB574_61;
	shfl.sync.idx.b32	%r435|%p73, %r138, %r54, 4127, -1;
	mad.lo.s32 	%r493, %r435, %r460, %r493;
$L__BB574_61:
	setp.lt.s32 	%p74, %r223, 7;
	@%p74 bra 	$L__BB574_63;
	shfl.sync.idx.b32	%r436|%p75, %r138, %r55, 4127, -1;
	mad.lo.s32 	%r493, %r436, %r459, %r493;
$L__BB574_63:
	setp.lt.s32 	%p76, %r223, 8;
	@%p76 bra 	$L__BB574_65;
	shfl.sync.idx.b32	%r437|%p77, %r138, %r56, 4127, -1;
	mad.lo.s32 	%r493, %r437, %r458, %r493;
$L__BB574_65:
	setp.lt.s32 	%p78, %r223, 9;
	@%p78 bra 	$L__BB574_67;
	shfl.sync.idx.b32	%r438|%p79, %r138, %r57, 4127, -1;
	mad.lo.s32 	%r493, %r438, %r457, %r493;
$L__BB574_67:
	setp.lt.s32 	%p80, %r223, 10;
	@%p80 bra 	$L__BB574_69;
	shfl.sync.idx.b32	%r439|%p81, %r138, %r58, 4127, -1;
	mad.lo.s32 	%r493, %r439, %r456, %r493;
$L__BB574_69:
	setp.lt.s32 	%p82, %r223, 11;
	@%p82 bra 	$L__BB574_71;
	shfl.sync.idx.b32	%r440|%p83, %r138, %r59, 4127, -1;
	mad.lo.s32 	%r493, %r440, %r455, %r493;
$L__BB574_71:
	setp.lt.s32 	%p84, %r223, 12;
	@%p84 bra 	$L__BB574_73;
	shfl.sync.idx.b32	%r441|%p85, %r138, %r60, 4127, -1;
	mad.lo.s32 	%r493, %r441, %r454, %r493;
$L__BB574_73:
	setp.lt.s32 	%p86, %r223, 13;
	@%p86 bra 	$L__BB574_75;
	shfl.sync.idx.b32	%r442|%p87, %r138, %r61, 4127, -1;
	mad.lo.s32 	%r493, %r442, %r453, %r493;
$L__BB574_75:
	setp.lt.s32 	%p88, %r223, 14;
	@%p88 bra 	$L__BB574_77;
	shfl.sync.idx.b32	%r443|%p89, %r138, %r62, 4127, -1;
	mad.lo.s32 	%r493, %r443, %r452, %r493;
$L__BB574_77:
	setp.lt.s32 	%p90, %r223, 15;
	@%p90 bra 	$L__BB574_79;
	shfl.sync.idx.b32	%r444|%p91, %r138, %r63, 4127, -1;
	mad.lo.s32 	%r493, %r444, %r451, %r493;
$L__BB574_79:
	setp.lt.s32 	%p92, %r223, 16;
	@%p92 bra 	$L__BB574_113;
	shfl.sync.idx.b32	%r445|%p93, %r138, %r64, 4127, -1;
	mad.lo.s32 	%r493, %r445, %r450, %r493;
	bra.uni 	$L__BB574_113;
$L__BB574_81:
	mov.b32 	%r493, 0;
	@%p28 bra 	$L__BB574_83;
	shl.b32 	%r380, %r12, 2;
	add.s32 	%r381, %r137, %r380;
	ld.shared.u32 	%r382, [%r381];
	mul.lo.s32 	%r493, %r382, %r465;
$L__BB574_83:
	@%p29 bra 	$L__BB574_85;
	shl.b32 	%r383, %r20, 2;
	add.s32 	%r384, %r137, %r383;
	ld.shared.u32 	%r385, [%r384];
	mad.lo.s32 	%r493, %r385, %r464, %r493;
$L__BB574_85:
	@%p30 bra 	$L__BB574_87;
	shl.b32 	%r386, %r22, 2;
	add.s32 	%r387, %r137, %r386;
	ld.shared.u32 	%r388, [%r387];
	mad.lo.s32 	%r493, %r388, %r463, %r493;
$L__BB574_87:
	@%p31 bra 	$L__BB574_89;
	shl.b32 	%r389, %r24, 2;
	add.s32 	%r390, %r137, %r389;
	ld.shared.u32 	%r391, [%r390];
	mad.lo.s32 	%r493, %r391, %r462, %r493;
$L__BB574_89:
	@%p32 bra 	$L__BB574_91;
	shl.b32 	%r392, %r26, 2;
	add.s32 	%r393, %r137, %r392;
	ld.shared.u32 	%r394, [%r393];
	mad.lo.s32 	%r493, %r394, %r461, %r493;
$L__BB574_91:
	@%p33 bra 	$L__BB574_93;
	shl.b32 	%r395, %r28, 2;
	add.s32 	%r396, %r137, %r395;
	ld.shared.u32 	%r397, [%r396];
	mad.lo.s32 	%r493, %r397, %r460, %r493;
$L__BB574_93:
	setp.lt.s32 	%p52, %r223, 7;
	@%p52 bra 	$L__BB574_95;
	shl.b32 	%r398, %r30, 2;
	add.s32 	%r399, %r137, %r398;
	ld.shared.u32 	%r400, [%r399];
	mad.lo.s32 	%r493, %r400, %r459, %r493;
$L__BB574_95:
	setp.lt.s32 	%p53, %r223, 8;
	@%p53 bra 	$L__BB574_97;
	shl.b32 	%r401, %r32, 2;
	add.s32 	%r402, %r137, %r401;
	ld.shared.u32 	%r403, [%r402];
	mad.lo.s32 	%r493, %r403, %r458, %r493;
$L__BB574_97:
	setp.lt.s32 	%p54, %r223, 9;
	@%p54 bra 	$L__BB574_99;
	shl.b32 	%r404, %r12, 2;
	xor.b32  	%r405, %r404, 32;
	add.s32 	%r406, %r137, %r405;
	ld.shared.u32 	%r407, [%r406];
	mad.lo.s32 	%r493, %r407, %r457, %r493;
$L__BB574_99:
	setp.lt.s32 	%p55, %r223, 10;
	@%p55 bra 	$L__BB574_101;
	shl.b32 	%r408, %r35, 2;
	add.s32 	%r409, %r137, %r408;
	ld.shared.u32 	%r410, [%r409];
	mad.lo.s32 	%r493, %r410, %r456, %r493;
$L__BB574_101:
	setp.lt.s32 	%p56, %r223, 11;
	@%p56 bra 	$L__BB574_103;
	shl.b32 	%r411, %r37, 2;
	add.s32 	%r412, %r137, %r411;
	ld.shared.u32 	%r413, [%r412];
	mad.lo.s32 	%r493, %r413, %r455, %r493;
$L__BB574_103:
	setp.lt.s32 	%p57, %r223, 12;
	@%p57 bra 	$L__BB574_105;
	shl.b32 	%r414, %r39, 2;
	add.s32 	%r415, %r137, %r414;
	ld.shared.u32 	%r416, [%r415];
	mad.lo.s32 	%r493, %r416, %r454, %r493;
$L__BB574_105:
	setp.lt.s32 	%p58, %r223, 13;
	@%p58 bra 	$L__BB574_107;
	shl.b32 	%r417, %r41, 2;
	add.s32 	%r418, %r137, %r417;
	ld.shared.u32 	%r419, [%r418];
	mad.lo.s32 	%r493, %r419, %r453, %r493;
$L__BB574_107:
	setp.lt.s32 	%p59, %r223, 14;
	@%p59 bra 	$L__BB574_109;
	shl.b32 	%r420, %r43, 2;
	add.s32 	%r421, %r137, %r420;
	ld.shared.u32 	%r422, [%r421];
	mad.lo.s32 	%r493, %r422, %r452, %r493;
$L__BB574_109:
	setp.lt.s32 	%p60, %r223, 15;
	@%p60 bra 	$L__BB574_111;
	shl.b32 	%r423, %r45, 2;
	add.s32 	%r424, %r137, %r423;
	ld.shared.u32 	%r425, [%r424];
	mad.lo.s32 	%r493, %r425, %r451, %r493;
$L__BB574_111:
	setp.lt.s32 	%p61, %r223, 16;
	@%p61 bra 	$L__BB574_113;
	shl.b32 	%r426, %r47, 2;
	add.s32 	%r427, %r137, %r426;
	ld.shared.u32 	%r428, [%r427];
	mad.lo.s32 	%r493, %r428, %r450, %r493;
$L__BB574_113:
	add.s32 	%r539, %r493, %r539;
	add.s32 	%r490, %r490, %r65;
	setp.lt.s32 	%p94, %r490, %r13;
	@%p94 bra 	$L__BB574_48;
$L__BB574_114:
	ld.param.u64 	%rd25, [_Z9cuda_gemmIiLi128ELi4ELi1ELi64ELi16ELi16ELi64ELi1ELi0EEviiiPT_S1_S1_iii_param_5];
	bar.sync 	0;
	shl.b32 	%r446, %r466, 6;
	add.s32 	%r447, %r446, %r1;
	cvta.to.global.u64 	%rd22, %rd25;
	mul.wide.s32 	%rd23, %r447, 4;
	add.s64 	%rd24, %rd22, %rd23;
	st.global.u32 	[%rd24], %r539;
	add.s32 	%r466, %r466, %r9;
	shl.b32 	%r448, %r9, 2;
	setp.lt.u32 	%p95, %r466, %r448;
	@%p95 bra 	$L__BB574_5;
$L__BB574_115:
	ret;

}
	// .globl	_Z9cuda_gemmIiLi128ELi4ELi1ELi64ELi16ELi16ELi64ELi1ELi1EEviiiPT_S1_S1_iii
.visible .entry _Z9cuda_gemmIiLi128ELi4ELi1ELi64ELi16ELi16ELi64ELi1ELi1EEviiiPT_S1_S1_iii(
	.param .u32 _Z9cuda_gemmIiLi128ELi4ELi1ELi64ELi16ELi16ELi64ELi1ELi1EEviiiPT_S1_S1_iii_param_0,
	.param .u32 _Z9cuda_gemmIiLi128ELi4ELi1ELi64ELi16ELi16ELi64ELi1ELi1EEviiiPT_S1_S1_iii_param_1,
	.param .u32 _Z9cuda_gemmIiLi128ELi4ELi1ELi64ELi16ELi16ELi64ELi1ELi1EEviiiPT_S1_S1_iii_param_2,
	.param .u64 .ptr .align 1 _Z9cuda_gemmIiLi128ELi4ELi1ELi64ELi16ELi16ELi64ELi1ELi1EEviiiPT_S1_S1_iii_param_3,
	.param .u64 .ptr .align 1 _Z9cuda_gemmIiLi128ELi4ELi1ELi64ELi16ELi16ELi64ELi1ELi1EEviiiPT_S1_S1_iii_param_4,
	.param .u64 .ptr .align 1 _Z9cuda_gemmIiLi128ELi4ELi1ELi64ELi16ELi16ELi64ELi1ELi1EEviiiPT_S1_S1_iii_param_5,
	.param .u32 _Z9cuda_gemmIiLi128ELi4ELi1ELi64ELi16ELi16ELi64ELi1ELi1EEviiiPT_S1_S1_iii_param_6,
	.param .u32 _Z9cuda_gemmIiLi128ELi4ELi1ELi64ELi16ELi16ELi64ELi1ELi1EEviiiPT_S1_S1_iii_param_7,
	.param .u32 _Z9cuda_gemmIiLi128ELi4ELi1ELi64ELi16ELi16ELi64ELi1ELi1EEviiiPT_S1_S1_iii_param_8
)
.maxntid 128
{
	.reg .pred 	%p<25>;
	.reg .b16 	%rs<8>;
	.reg .b32 	%r<130>;
	.reg .b64 	%rd<21>;
	// demoted variable
	.shared .align 128 .b8 _ZZ9cuda_gemmIiLi128ELi4ELi1ELi64ELi16ELi16ELi64ELi1ELi1EEviiiPT_S1_S1_iiiE11kron_fac_sh[1088];
	// demoted variable
	.shared .align 128 .b8 _ZZ9cuda_gemmIiLi128ELi4ELi1ELi64ELi16ELi16ELi64ELi1ELi1EEviiiPT_S1_S1_iiiE3Ash[256];
	ld.param.u64 	%rd6, [_Z9cuda_gemmIiLi128ELi4ELi1ELi64ELi16ELi16ELi64ELi1ELi1EEviiiPT_S1_S1_iii_param_3];
	ld.param.u64 	%rd7, [_Z9cuda_gemmIiLi128ELi4ELi1ELi64ELi16ELi16ELi64ELi1ELi1EEviiiPT_S1_S1_iii_param_4];
	cvta.to.global.u64 	%rd1, %rd7;
	mov.u32 	%r1, %tid.x;
	mov.u32 	%r2, %ntid.x;
	add.s32 	%r30, %r1, %r2;
	cvt.u16.u32 	%rs3, %r30;
	not.b16 	%rs4, %rs3;
	and.b16  	%rs5, %rs4, 255;
	cvt.u16.u32 	%rs6, %r2;
	and.b16  	%rs7, %rs6, 255;
	div.u16 	%rs1, %rs5, %rs7;
	and.b16  	%rs2, %rs1, 3;
	setp.eq.s16 	%p1, %rs2, 2;
	mov.u32 	%r123, %r1;
	@%p1 bra 	$L__BB575_3;
	cvt.u32.u16 	%r3, %rs2;
	mov.b32 	%r122, 0;
	mov.u32 	%r34, _ZZ9cuda_gemmIiLi128ELi4ELi1ELi64ELi16ELi16ELi64ELi1ELi1EEviiiPT_S1_S1_iiiE11kron_fac_sh;
	mov.u32 	%r123, %r1;
$L__BB575_2:
	.pragma "nounroll";
	mul.wide.u32 	%rd8, %r123, 4;
	add.s64 	%rd9, %rd1, %rd8;
	ld.global.u32 	%r32, [%rd9];
	and.b32  	%r33, %r123, 15;
	mad.lo.s32 	%r35, %r33, 68, %r34;
	shr.u32 	%r36, %r123, 2;
	and.b32  	%r37, %r36, 1073741820;
	add.s32 	%r38, %r35, %r37;
	st.shared.u32 	[%r38], %r32;
	add.s32 	%r123, %r123, %r2;
	add.s32 	%r122, %r122, 1;
	xor.b32  	%r39, %r122, %r3;
	setp.ne.s32 	%p2, %r39, 2;
	@%p2 bra 	$L__BB575_2;
$L__BB575_3:
	setp.lt.u16 	%p3, %rs1, 2;
	@%p3 bra 	$L__BB575_6;
	shl.b32 	%r40, %r2, 1;
	add.s32 	%r126, %r123, %r40;
	shl.b32 	%r10, %r2, 2;
	mad.lo.s32 	%r125, %r2, 3, %r123;
	add.s32 	%r124, %r2, %r123;
$L__BB575_5:
	mul.wide.u32 	%rd10, %r123, 4;
	add.s64 	%rd11, %rd1, %rd10;
	ld.global.u32 	%r41, [%rd11];
	and.b32  	%r42, %r123, 15;
	mov.u32 	%r43, _ZZ9cuda_gemmIiLi128ELi4ELi1ELi64ELi16ELi16ELi64ELi1ELi1EEviiiPT_S1_S1_iiiE11kron_fac_sh;
	mad.lo.s32 	%r44, %r42, 68, %r43;
	shr.u32 	%r45, %r123, 2;
	and.b32  	%r46, %r45, 1073741820;
	add.s32 	%r47, %r44, %r46;
	st.shared.u32 	[%r47], %r41;
	add.s32 	%r48, %r123, %r2;
	mul.wide.u32 	%rd12, %r124, 4;
	add.s64 	%rd13, %rd1, %rd12;
	ld.global.u32 	%r49, [%rd13];
	and.b32  	%r50, %r124, 15;
	mad.lo.s32 	%r51, %r50, 68, %r43;
	shr.u32 	%r52, %r124, 2;
	and.b32  	%r53, %r52, 1073741820;
	add.s32 	%r54, %r51, %r53;
	st.shared.u32 	[%r54], %r49;
	add.s32 	%r55, %r48, %r2;
	mul.wide.u32 	%rd14, %r126, 4;
	add.s64 	%rd15, %rd1, %rd14;
	ld.global.u32 	%r56, [%rd15];
	and.b32  	%r57, %r126, 15;
	mad.lo.s32 	%r58, %r57, 68, %r43;
	shr.u32 	%r59, %r126, 2;
	and.b32  	%r60, %r59, 1073741820;
	add.s32 	%r61, %r58, %r60;
	st.shared.u32 	[%r61], %r56;
	add.s32 	%r62, %r55, %r2;
	mul.wide.u32 	%rd16, %r125, 4;
	add.s64 	%rd17, %rd1, %rd16;
	ld.global.u32 	%r63, [%rd17];
	and.b32  	%r64, %r125, 15;
	mad.lo.s32 	%r65, %r64, 68, %r43;
	shr.u32 	%r66, %r125, 2;
	and.b32  	%r67, %r66, 1073741820;
	add.s32 	%r68, %r65, %r67;
	st.shared.u32 	[%r68], %r63;
	add.s32 	%r123, %r62, %r2;
	add.s32 	%r126, %r126, %r10;
	add.s32 	%r125, %r125, %r10;
	add.s32 	%r124, %r124, %r10;
	setp.lt.u32 	%p4, %r123, 256;
	@%p4 bra 	$L__BB575_5;
$L__BB575_6:
	mov.u32 	%r21, %ctaid.y;
	mov.u32 	%r69, %nctaid.y;
	shl.b32 	%r70, %r69, 2;
	setp.ge.u32 	%p5, %r21, %r70;
	@%p5 bra 	$L__BB575_13;
	setp.gt.u32 	%p6, %r1, 15;
	@%p6 bra 	$L__BB575_10;
	shl.b32 	%r129, %r1, 2;
	shl.b32 	%r71, %r21, 6;
	shl.b32 	%r23, %r2, 2;
	shl.b32 	%r72, %r1, 4;
	mov.u32 	%r73, _ZZ9cuda_gemmIiLi128ELi4ELi1ELi64ELi16ELi16ELi64ELi1ELi1EEviiiPT_S1_S1_iiiE3Ash;
	add.s32 	%r128, %r73, %r72;
	shl.b32 	%r25, %r2, 4;
	add.s32 	%r74, %r71, %r129;
	mul.wide.u32 	%rd18, %r74, 4;
	cvta.to.global.u64 	%rd19, %rd6;
	add.s64 	%rd20, %rd19, %rd18;
	mul.wide.u32 	%rd3, %r2, 16;
$L__BB575_9:
	ld.global.v4.u32 	{%r75, %r76, %r77, %r78}, [%rd20];
	st.shared.v4.u32 	[%r128], {%r75, %r76, %r77, %r78};
	add.s32 	%r129, %r129, %r23;
	add.s32 	%r128, %r128, %r25;
	add.s64 	%rd20, %rd20, %rd3;
	setp.lt.u32 	%p7, %r129, 64;
	@%p7 bra 	$L__BB575_9;
$L__BB575_10:
	bar.sync 	0;
	setp.gt.u32 	%p8, %r1, 63;
	@%p8 bra 	$L__BB575_12;
	and.b32  	%r79, %r1, 3;
	shr.u32 	%r80, %r1, 2;
	mov.u32 	%r81, _ZZ9cuda_gemmIiLi128ELi4ELi1ELi64ELi16ELi16ELi64ELi1ELi1EEviiiPT_S1_S1_iiiE11kron_fac_sh;
	mad.lo.s32 	%r82, %r80, 68, %r81;
	shl.b32 	%r83, %r1, 2;
	and.b32  	%r84, %r83, 60;
	add.s32 	%r85, %r82, %r84;
	ld.shared.u32 	%r86, [%r85];
	shfl.sync.idx.b32	%r87|%p9, %r86, %r79, 4127, -1;
	add.s32 	%r88, %r79, 1;
	shfl.sync.idx.b32	%r89|%p10, %r86, %r88, 4127, -1;
	add.s32 	%r90, %r79, 2;
	shfl.sync.idx.b32	%r91|%p11, %r86, %r90, 4127, -1;
	add.s32 	%r92, %r79, 3;
	shfl.sync.idx.b32	%r93|%p12, %r86, %r92, 4127, -1;
	or.b32  	%r94, %r79, 4;
	shfl.sync.idx.b32	%r95|%p13, %r86, %r94, 4127, -1;
	add.s32 	%r96, %r79, 5;
	shfl.sync.idx.b32	%r97|%p14, %r86, %r96, 4127, -1;
	add.s32 	%r98, %r79, 6;
	shfl.sync.idx.b32	%r99|%p15, %r86, %r98, 4127, -1;
	add.s32 	%r100, %r79, 7;
	shfl.sync.idx.b32	%r101|%p16, %r86, %r100, 4127, -1;
	or.b32  	%r102, %r79, 8;
	shfl.sync.idx.b32	%r103|%p17, %r86, %r102, 4127, -1;
	add.s32 	%r104, %r79, 9;
	shfl.sync.idx.b32	%r105|%p18, %r86, %r104, 4127, -1;
	add.s32 	%r106, %r79, 10;
	shfl.sync.idx.b32	%r107|%p19, %r86, %r106, 4127, -1;
	add.s32 	%r108, %r79, 11;
	shfl.sync.idx.b32	%r109|%p20, %r86, %r108, 4127, -1;
	or.b32  	%r110, %r79, 12;
	shfl.sync.idx.b32	%r111|%p21, %r86, %r110, 4127, -1;
	add.s32 	%r112, %r79, 13;
	and.b32  	%r113, %r112, 15;
	shfl.sync.idx.b32	%r114|%p22, %r86, %r113, 4127, -1;
	add.s32 	%r115, %r79, 14;
	and.b32  	%r116, %r115, 15;
	shfl.sync.idx.b32	%r117|%p23, %r86, %r116, 4127, -1;
	add.s32 	%r118, %r79, -1;
	and.b32  	%r119, %r118, 15;
	shfl.sync.idx.b32	%r120|%p24, %r86, %r119, 4127, -1;
$L__BB575_12:
	bar.sync 	0;
$L__BB575_13:
	ret;

}
	// .globl	_Z9cuda_gemmIiLi128ELi4ELi1ELi64ELi32ELi32ELi64ELi0ELi0EEviiiPT_S1_S1_iii
.visible .entry _Z9cuda_gemmIiLi128ELi4ELi1ELi64ELi32ELi32ELi64ELi0ELi0EEviiiPT_S1_S1_iii(
	.param .u32 _Z9cuda_gemmIiLi128ELi4ELi1ELi64ELi32ELi32ELi64ELi0ELi0EEviiiPT_S1_S1_iii_param_0,
	.param .u32 _Z9cuda_gemmIiLi128ELi4ELi1ELi64ELi32ELi32ELi64ELi0ELi0EEviiiPT_S1_S1_iii_param_1,
	.param .u32 _Z9cuda_gemmIiLi128ELi4ELi1ELi64ELi32ELi32ELi64ELi0ELi0EEviiiPT_S1_S1_iii_param_2,
	.param .u64 .ptr .align 1 _Z9cuda_gemmIiLi128ELi4ELi1ELi64ELi32ELi32ELi64ELi0ELi0EEviiiPT_S1_S1_iii_param_3,
	.param .u64 .ptr .align 1 _Z9cuda_gemmIiLi128ELi4ELi1ELi64ELi32ELi32ELi64ELi0ELi0EEviiiPT_S1_S1_iii_param_4,
	.param .u64 .ptr .align 1 _Z9cuda_gemmIiLi128ELi4ELi1ELi64ELi32ELi32ELi64ELi0ELi0EEviiiPT_S1_S1_iii_param_5,
	.param .u32 _Z9cuda_gemmIiLi128ELi4ELi1ELi64ELi32ELi32ELi64ELi0ELi0EEviiiPT_S1_S1_iii_param_6,
	.param .u32 _Z9cuda_gemmIiLi128ELi4ELi1ELi64ELi32ELi32ELi64ELi0ELi0EEviiiPT_S1_S1_iii_param_7,
	.param .u32 _Z9cuda_gemmIiLi128ELi4ELi1ELi64ELi32ELi32ELi64ELi0ELi0EEviiiPT_S1_S1_iii_param_8
)
.maxntid 128
{
	.reg .pred 	%p<115>;
	.reg .b16 	%rs<3>;
	.reg .b32 	%r<768>;
	.reg .b64 	%rd<37>;
	// demoted variable
	.shared .align 128 .b8 _ZZ9cuda_gemmIiLi128ELi4ELi1ELi64ELi32ELi32ELi64ELi0ELi0EEviiiPT_S1_S1_iiiE11kron_fac_sh[2112];
	// demoted variable
	.shared .align 128 .b8 _ZZ9cuda_gemmIiLi128ELi4ELi1ELi64ELi32ELi32ELi64ELi0ELi0EEviiiPT_S1_S1_iiiE3Ash[256];
	// demoted variable
	.shared .align 128 .b8 _ZZ9cuda_gemmIiLi128ELi4ELi1ELi64ELi32ELi32ELi64ELi0ELi0EEviiiPT_S1_S1_iiiE3Csh[256];
	ld.param.u32 	%r259, [_Z9cuda_gemmIiLi128ELi4ELi1ELi64ELi32ELi32ELi64ELi0ELi0EEviiiPT_S1_S1_iii_param_2];
	ld.param.u64 	%rd5, [_Z9cuda_gemmIiLi128ELi4ELi1ELi64ELi32ELi32ELi64ELi0ELi0EEviiiPT_S1_S1_iii_param_3];
	ld.param.u64 	%rd4, [_Z9cuda_gemmIiLi128ELi4ELi1ELi64ELi32ELi32ELi64ELi0ELi0EEviiiPT_S1_S1_iii_param_4];
	ld.param.u64 	%rd6, [_Z9cuda_gemmIiLi128ELi4ELi1ELi64ELi32ELi32ELi64ELi0ELi0EEviiiPT_S1_S1_iii_param_5];
	ld.param.u32 	%r260, [_Z9cuda_gemmIiLi128ELi4ELi1ELi64ELi32ELi32ELi64ELi0ELi0EEviiiPT_S1_S1_iii_param_6];
	ld.param.u32 	%r261, [_Z9cuda_gemmIiLi128ELi4ELi1ELi64ELi32ELi32ELi64ELi0ELi0EEviiiPT_S1_S1_iii_param_7];
	cvta.to.global.u64 	%rd1, %rd5;
	cvta.to.global.u64 	%rd2, %rd6;
	mov.u32 	%r1, %tid.x;
	div.s32 	%r2, 64, %r261;
	shl.b32 	%r3, %r2, 1;
	div.u32 	%r5, %r1, %r3;
	mul.lo.s32 	%r262, %r5, %r3;
	sub.s32 	%r263, %r1, %r262;
	shr.u32 	%r4, %r263, 1;
	mov.u32 	%r661, %ctaid.y;
	mov.u32 	%r7, %nctaid.y;
	shl.b32 	%r264, %r7, 2;
	setp.ge.u32 	%p2, %r661, %r264;
	@%p2 bra 	$L__BB576_133;
	and.b32  	%r8, %r1, 1;
	mov.u32 	%r266, %ctaid.z;
	mov.u32 	%r267, %ntid.x;
	shl.b32 	%r9, %r1, 2;
	shl.b32 	%r10, %r267, 2;
	and.b32  	%r11, %r1, 15;
	shl.b32 	%r12, %r266, 5;
	mov.u32 	%r268, _ZZ9cuda_gemmIiLi128ELi4ELi1ELi64ELi32ELi32ELi64ELi0ELi0EEviiiPT_S1_S1_iiiE11kron_fac_sh;
	mad.lo.s32 	%r13, %r11, 132, %r268;
	shr.u32 	%r14, %r267, 4;
	and.b32  	%r269, %r4, 15;
	shl.b32 	%r270, %r1, 4;
	and.b32  	%r271, %r270, 16;
	min.s32 	%r15, %r260, 16;
	add.s32 	%r16, %r1, %r267;
	max.u32 	%r272, %r16, 64;
	setp.lt.u32 	%p3, %r16, 64;
	selp.u32 	%r273, 1, 0, %p3;
	add.s32 	%r274, %r16, %r273;
	sub.s32 	%r275, %r272, %r274;
	div.u32 	%r276, %r275, %r267;
	add.s32 	%r17, %r276, %r273;
	add.s32 	%r18, %r9, %r10;
	max.u32 	%r277, %r18, 64;
	setp.lt.u32 	%p4, %r18, 64;
	selp.u32 	%r278, 1, 0, %p4;
	or.b32  	%r279, %r18, %r278;
	sub.s32 	%r280, %r277, %r279;
	div.u32 	%r281, %r280, %r10;
	add.s32 	%r19, %r281, %r278;
	mov.u32 	%r282, _ZZ9cuda_gemmIiLi128ELi4ELi1ELi64ELi32ELi32ELi64ELi0ELi0EEviiiPT_S1_S1_iiiE3Csh;
	add.s32 	%r20, %r282, %r9;
	add.s32 	%r21, %r20, %r10;
	add.s32 	%r22, %r16, %r267;
	and.b32  	%r23, %r19, 3;
	add.s32 	%r24, %r18, %r10;
	add.s32 	%r283, %r4, 1;
	xor.b32  	%r284, %r269, 8;
	or.b32  	%r25, %r271, %r269;
	and.b32  	%r285, %r283, 15;
	or.b32  	%r26, %r271, %r285;
	add.s32 	%r286, %r4, 2;
	and.b32  	%r287, %r286, 15;
	or.b32  	%r27, %r271, %r287;
	add.s32 	%r288, %r4, 3;
	and.b32  	%r289, %r288, 15;
	or.b32  	%r28, %r271, %r289;
	add.s32 	%r290, %r4, 4;
	and.b32  	%r291, %r290, 15;
	or.b32  	%r29, %r271, %r291;
	add.s32 	%r292, %r4, 5;
	and.b32  	%r293, %r292, 15;
	or.b32  	%r30, %r271, %r293;
	add.s32 	%r294, %r4, 6;
	and.b32  	%r295, %r294, 15;
	or.b32  	%r31, %r271, %r295;
	add.s32 	%r296, %r4, 7;
	and.b32  	%r297, %r296, 15;
	or.b32  	%r32, %r271, %r297;
	or.b32  	%r33, %r271, %r284;
	add.s32 	%r298, %r4, 9;
	and.b32  	%r299, %r298, 15;
	or.b32  	%r34, %r271, %r299;
	add.s32 	%r300, %r4, 10;
	and.b32  	%r301, %r300, 15;
	or.b32  	%r35, %r271, %r301;
	add.s32 	%r302, %r4, 11;
	and.b32  	%r303, %r302, 15;
	or.b32  	%r36, %r271, %r303;
	add.s32 	%r304, %r4, 12;
	and.b32  	%r305, %r304, 15;
	or.b32  	%r37, %r271, %r305;
	add.s32 	%r306, %r4, 13;
	and.b32  	%r307, %r306, 15;
	or.b32  	%r38, %r271, %r307;
	add.s32 	%r308, %r4, 14;
	and.b32  	%r309, %r308, 15;
	or.b32  	%r39, %r271, %r309;
	add.s32 	%r310, %r4, -1;
	and.b32  	%r311, %r310, 15;
	or.b32  	%r40, %r271, %r311;
	setp.lt.s32 	%p5, %r269, %r261;
	selp.b32 	%r312, 0, %r261, %p5;
	sub.s32 	%r41, %r269, %r312;
	add.s32 	%r313, %r269, 1;
	setp.lt.s32 	%p6, %r313, %r261;
	selp.b32 	%r314, 0, %r261, %p6;
	sub.s32 	%r42, %r313, %r314;
	add.s32 	%r315, %r269, 2;
	setp.lt.s32 	%p7, %r315, %r261;
	selp.b32 	%r316, 0, %r261, %p7;
	sub.s32 	%r43, %r315, %r316;
	add.s32 	%r317, %r269, 3;
	setp.lt.s32 	%p8, %r317, %r261;
	selp.b32 	%r318, 0, %r261, %p8;
	sub.s32 	%r44, %r317, %r318;
	add.s32 	%r319, %r269, 4;
	setp.lt.s32 	%p9, %r319, %r261;
	selp.b32 	%r320, 0, %r261, %p9;
	sub.s32 	%r45, %r319, %r320;
	add.s32 	%r321, %r269, 5;
	setp.lt.s32 	%p10, %r321, %r261;
	selp.b32 	%r322, 0, %r261, %p10;
	sub.s32 	%r46, %r321, %r322;
	add.s32 	%r323, %r269, 6;
	setp.lt.s32 	%p11, %r323, %r261;
	selp.b32 	%r324, 0, %r261, %p11;
	sub.s32 	%r47, %r323, %r324;
	add.s32 	%r325, %r269, 7;
	setp.lt.s32 	%p12, %r325, %r261;
	selp.b32 	%r326, 0, %r261, %p12;
	sub.s32 	%r48, %r325, %r326;
	add.s32 	%r327, %r269, 8;
	setp.lt.s32 	%p13, %r327, %r261;
	selp.b32 	%r328, 0, %r261, %p13;
	sub.s32 	%r49, %r327, %r328;
	add.s32 	%r329, %r269, 9;
	setp.lt.s32 	%p14, %r329, %r261;
	selp.b32 	%r330, 0, %r261, %p14;
	sub.s32 	%r50, %r329, %r330;
	add.s32 	%r331, %r269, 10;
	setp.lt.s32 	%p15, %r331, %r261;
	selp.b32 	%r332, 0, %r261, %p15;
	sub.s32 	%r51, %r331, %r332;
	add.s32 	%r333, %r269, 11;
	setp.lt.s32 	%p16, %r333, %r261;
	selp.b32 	%r334, 0, %r261, %p16;
	sub.s32 	%r52, %r333, %r334;
	add.s32 	%r335, %r269, 12;
	setp.lt.s32 	%p17, %r335, %r261;
	selp.b32 	%r336, 0, %r261, %p17;
	sub.s32 	%r53, %r335, %r336;
	add.s32 	%r337, %r269, 13;
	setp.lt.s32 	%p18, %r337, %r261;
	selp.b32 	%r338, 0, %r261, %p18;
	sub.s32 	%r54, %r337, %r338;
	add.s32 	%r339, %r269, 14;
	setp.lt.s32 	%p19, %r339, %r261;
	selp.b32 	%r340, 0, %r261, %p19;
	sub.s32 	%r55, %r339, %r340;
	add.s32 	%r341, %r269, 15;
	setp.lt.s32 	%p20, %r341, %r261;
	selp.b32 	%r342, 0, %r261, %p20;
	sub.s32 	%r56, %r341, %r342;
	mad.lo.s32 	%r57, %r1, 12, %r20;
	shl.b32 	%r59, %r267, 4;
	add.s32 	%r58, %r57, %r59;
	shl.b32 	%r60, %r267, 3;
	mul.lo.s32 	%r61, %r267, 12;
	cvt.u16.u32 	%rs1, %r3;
	div.s16 	%rs2, 128, %rs1;
	cvt.s32.s16 	%r62, %rs2;
	and.b32  	%r63, %r1, 31;
	cvta.to.global.u64 	%rd3, %rd4;
	shl.b32 	%r490, %r63, 2;
$L__BB576_2:
	setp.gt.u32 	%p21, %r1, 63;
	@%p21 bra 	$L__BB576_10;
	and.b32  	%r343, %r17, 3;
	setp.eq.s32 	%p22, %r343, 3;
	mov.u32 	%r662, %r1;
	@%p22 bra 	$L__BB576_7;
	setp.eq.s32 	%p23, %r343, 0;
	mov.b32 	%r345, 0;
	st.shared.u32 	[%r20], %r345;
	mov.u32 	%r662, %r16;
	@%p23 bra 	$L__BB576_7;
	setp.eq.s32 	%p24, %r343, 1;
	mov.b32 	%r347, 0;
	st.shared.u32 	[%r21], %r347;
	mov.u32 	%r662, %r22;
	@%p24 bra 	$L__BB576_7;
	mov.u32 	%r348, %ntid.x;
	add.s32 	%r662, %r22, %r348;
	add.s32 	%r349, %r21, %r10;
	mov.b32 	%r350, 0;
	st.shared.u32 	[%r349], %r350;
$L__BB576_7:
	setp.lt.u32 	%p25, %r17, 3;
	@%p25 bra 	$L__BB576_10;
	shl.b32 	%r351, %r662, 2;
	mov.u32 	%r352, _ZZ9cuda_gemmIiLi128ELi4ELi1ELi64ELi32ELi32ELi64ELi0ELi0EEviiiPT_S1_S1_iiiE3Csh;
	add.s32 	%r663, %r352, %r351;
$L__BB576_9:
	mov.b32 	%r353, 0;
	st.shared.u32 	[%r663], %r353;
	add.s32 	%r354, %r663, %r10;
	st.shared.u32 	[%r354], %r353;
	add.s32 	%r355, %r663, %r60;
	st.shared.u32 	[%r355], %r353;
	add.s32 	%r356, %r663, %r61;
	st.shared.u32 	[%r356], %r353;
	add.s32 	%r662, %r662, %r10;
	add.s32 	%r663, %r663, %r59;
	setp.lt.u32 	%p26, %r662, 64;
	@%p26 bra 	$L__BB576_9;
$L__BB576_10:
	setp.gt.u32 	%p27, %r1, 15;
	@%p27 bra 	$L__BB576_16;
	setp.eq.s32 	%p28, %r23, 3;
	mov.u32 	%r357, %ctaid.x;
	shl.b32 	%r358, %r357, 6;
	mad.lo.s32 	%r88, %r661, %r259, %r358;
	mov.u32 	%r665, %r9;
	@%p28 bra 	$L__BB576_15;
	setp.eq.s32 	%p29, %r23, 0;
	add.s32 	%r359, %r88, %r9;
	mul.wide.s32 	%rd7, %r359, 4;
	add.s64 	%rd8, %rd1, %rd7;
	ld.global.v4.u32 	{%r360, %r361, %r362, %r363}, [%rd8];
	shl.b32 	%r364, %r9, 2;
	mov.u32 	%r365, _ZZ9cuda_gemmIiLi128ELi4ELi1ELi64ELi32ELi32ELi64ELi0ELi0EEviiiPT_S1_S1_iiiE3Ash;
	add.s32 	%r366, %r365, %r364;
	st.shared.v4.u32 	[%r366], {%r360, %r361, %r362, %r363};
	mov.u32 	%r665, %r18;
	@%p29 bra 	$L__BB576_15;
	setp.eq.s32 	%p30, %r23, 1;
	add.s32 	%r367, %r88, %r18;
	mul.wide.s32 	%rd9, %r367, 4;
	add.s64 	%rd10, %rd1, %rd9;
	ld.global.v4.u32 	{%r368, %r369, %r370, %r371}, [%rd10];
	shl.b32 	%r372, %r9, 2;
	mov.u32 	%r373, _ZZ9cuda_gemmIiLi128ELi4ELi1ELi64ELi32ELi32ELi64ELi0ELi0EEviiiPT_S1_S1_iiiE3Ash;
	add.s32 	%r374, %r373, %r372;
	shl.b32 	%r375, %r10, 2;
	add.s32 	%r376, %r374, %r375;
	st.shared.v4.u32 	[%r376], {%r368, %r369, %r370, %r371};
	mov.u32 	%r665, %r24;
	@%p30 bra 	$L__BB576_15;
	add.s32 	%r665, %r24, %r10;
	add.s32 	%r377, %r88, %r24;
	mul.wide.s32 	%rd11, %r377, 4;
	add.s64 	%rd12, %rd1, %rd11;
	ld.global.v4.u32 	{%r378, %r379, %r380, %r381}, [%rd12];
	shl.b32 	%r382, %r9, 2;
	mov.u32 	%r383, _ZZ9cuda_gemmIiLi128ELi4ELi1ELi64ELi32ELi32ELi64ELi0ELi0EEviiiPT_S1_S1_iiiE3Ash;
	add.s32 	%r384, %r383, %r382;
	shl.b32 	%r385, %r10, 2;
	add.s32 	%r386, %r384, %r385;
	add.s32 	%r387, %r386, %r385;
	st.shared.v4.u32 	[%r387], {%r378, %r379, %r380, %r381};
$L__BB576_15:
	setp.lt.u32 	%p31, %r19, 3;
	@%p31 bra 	$L__BB576_16;
	bra.uni 	$L__BB576_134;
$L__BB576_16:
	mov.b32 	%r683, 0;
	mov.pred 	%p114, -1;
$L__BB576_17:
	mov.pred 	%p1, %p114;
	shr.u32 	%r684, %r1, 4;
	add.s32 	%r111, %r683, %r11;
$L__BB576_18:
	add.s32 	%r419, %r12, %r684;
	mad.lo.s32 	%r420, %r419, %r260, %r111;
	mul.wide.s32 	%rd21, %r420, 4;
	add.s64 	%rd22, %rd3, %rd21;
	ld.global.u32 	%r421, [%rd22];
	shl.b32 	%r422, %r684, 2;
	add.s32 	%r423, %r13, %r422;
	st.shared.u32 	[%r423], %r421;
	add.s32 	%r684, %r684, %r14;
	setp.lt.u32 	%p34, %r684, 32;
	@%p34 bra 	$L__BB576_18;
	setp.lt.s32 	%p35, %r2, 1;
	bar.sync 	0;
	@%p35 bra 	$L__BB576_124;
	mov.b32 	%r701, 0;
$L__BB576_21:
	setp.lt.s32 	%p36, %r261, 1;
	add.s32 	%r131, %r701, %r4;
	mul.lo.s32 	%r132, %r131, %r261;
	@%p36 bra 	$L__BB576_23;
	add.s32 	%r425, %r25, %r132;
	shl.b32 	%r426, %r425, 2;
	mov.u32 	%r427, _ZZ9cuda_gemmIiLi128ELi4ELi1ELi64ELi32ELi32ELi64ELi0ELi0EEviiiPT_S1_S1_iiiE3Ash;
	add.s32 	%r428, %r427, %r426;
	ld.shared.u32 	%r702, [%r428];
$L__BB576_23:
	setp.lt.s32 	%p37, %r261, 2;
	@%p37 bra 	$L__BB576_25;
	add.s32 	%r429, %r26, %r132;
	shl.b32 	%r430, %r429, 2;
	mov.u32 	%r431, _ZZ9cuda_gemmIiLi128ELi4ELi1ELi64ELi32ELi32ELi64ELi0ELi0EEviiiPT_S1_S1_iiiE3Ash;
	add.s32 	%r432, %r431, %r430;
	ld.shared.u32 	%r703, [%r432];
$L__BB576_25:
	setp.lt.s32 	%p38, %r261, 3;
	@%p38 bra 	$L__BB576_27;
	add.s32 	%r433, %r27, %r132;
	shl.b32 	%r434, %r433, 2;
	mov.u32 	%r435, _ZZ9cuda_gemmIiLi128ELi4ELi1ELi64ELi32ELi32ELi64ELi0ELi0EEviiiPT_S1_S1_iiiE3Ash;
	add.s32 	%r436, %r435, %r434;
	ld.shared.u32 	%r704, [%r436];
$L__BB576_27:
	setp.lt.s32 	%p39, %r261, 4;
	@%p39 bra 	$L__BB576_29;
	add.s32 	%r437, %r28, %r132;
	shl.b32 	%r438, %r437, 2;
	mov.u32 	%r439, _ZZ9cuda_gemmIiLi128ELi4ELi1ELi64ELi32ELi32ELi64ELi0ELi0EEviiiPT_S1_S1_iiiE3Ash;
	add.s32 	%r440, %r439, %r438;
	ld.shared.u32 	%r705, [%r440];
$L__BB576_29:
	setp.lt.s32 	%p40, %r261, 5;
	@%p40 bra 	$L__BB576_31;
	add.s32 	%r441, %r29, %r132;
	shl.b32 	%r442, %r441, 2;
	mov.u32 	%r443, _ZZ9cuda_gemmIiLi128ELi4ELi1ELi64ELi32ELi32ELi64ELi0ELi0EEviiiPT_S1_S1_iiiE3Ash;
	add.s32 	%r444, %r443, %r442;
	ld.shared.u32 	%r706, [%r444];
$L__BB576_31:
	setp.lt.s32 	%p41, %r261, 6;
	@%p41 bra 	$L__BB576_33;
	add.s32 	%r445, %r30, %r132;
	shl.b32 	%r446, %r445, 2;
	mov.u32 	%r447, _ZZ9cuda_gemmIiLi128ELi4ELi1ELi64ELi32ELi32ELi64ELi0ELi0EEviiiPT_S1_S1_iiiE3Ash;
	add.s32 	%r448, %r447, %r446;
	ld.shared.u32 	%r707, [%r448];
$L__BB576_33:
	setp.lt.s32 	%p42, %r261, 7;
	@%p42 bra 	$L__BB576_35;
	add.s32 	%r449, %r31, %r132;
	shl.b32 	%r450, %r449, 2;
	mov.u32 	%r451, _ZZ9cuda_gemmIiLi128ELi4ELi1ELi64ELi32ELi32ELi64ELi0ELi0EEviiiPT_S1_S1_iiiE3Ash;
	add.s32 	%r452, %r451, %r450;
	ld.shared.u32 	%r708, [%r452];
$L__BB576_35:
	setp.lt.s32 	%p43, %r261, 8;
	@%p43 bra 	$L__BB576_37;
	add.s32 	%r453, %r32, %r132;
	shl.b32 	%r454, %r453, 2;
	mov.u32 	%r455, _ZZ9cuda_gemmIiLi128ELi4ELi1ELi64ELi32ELi32ELi64ELi0ELi0EEviiiPT_S1_S1_iiiE3Ash;
	add.s32 	%r456, %r455, %r454;
	ld.shared.u32 	%r709, [%r456];
$L__BB576_37:
	setp.lt.s32 	%p44, %r261, 9;
	@%p44 bra 	$L__BB576_39;
	add.s32 	%r457, %r33, %r132;
	shl.b32 	%r458, %r457, 2;
	mov.u32 	%r459, _ZZ9cuda_gemmIiLi128ELi4ELi1ELi64ELi32ELi32ELi64ELi0ELi0EEviiiPT_S1_S1_iiiE3Ash;
	add.s32 	%r460, %r459, %r458;
	ld.shared.u32 	%r710, [%r460];
$L__BB576_39:
	setp.lt.s32 	%p45, %r261, 10;
	@%p45 bra 	$L__BB576_41;
	add.s32 	%r461, %r34, %r132;
	shl.b32 	%r462, %r461, 2;
	mov.u32 	%r463, _ZZ9cuda_gemmIiLi128ELi4ELi1ELi64ELi32ELi32ELi64ELi0ELi0EEviiiPT_S1_S1_iiiE3Ash;
	add.s32 	%r464, %r463, %r462;
	ld.shared.u32 	%r711, [%r464];
$L__BB576_41:
	setp.lt.s32 	%p46, %r261, 11;
	@%p46 bra 	$L__BB576_43;
	add.s32 	%r465, %r35, %r132;
	shl.b32 	%r466, %r465, 2;
	mov.u32 	%r467, _ZZ9cuda_gemmIiLi128ELi4ELi1ELi64ELi32ELi32ELi64ELi0ELi0EEviiiPT_S1_S1_iiiE3Ash;
	add.s32 	%r468, %r467, %r466;
	ld.shared.u32 	%r712, [%r468];
$L__BB576_43:
	setp.lt.s32 	%p47, %r261, 12;
	@%p47 bra 	$L__BB576_45;
	add.s32 	%r469, %r36, %r132;
	shl.b32 	%r470, %r469, 2;
	mov.u32 	%r471, _ZZ9cuda_gemmIiLi128ELi4ELi1ELi64ELi32ELi32ELi64ELi0ELi0EEviiiPT_S1_S1_iiiE3Ash;
	add.s32 	%r472, %r471, %r470;
	ld.shared.u32 	%r713, [%r472];
$L__BB576_45:
	setp.lt.s32 	%p48, %r261, 13;
	@%p48 bra 	$L__BB576_47;
	add.s32 	%r473, %r37, %r132;
	shl.b32 	%r474, %r473, 2;
	mov.u32 	%r475, _ZZ9cuda_gemmIiLi128ELi4ELi1ELi64ELi32ELi32ELi64ELi0ELi0EEviiiPT_S1_S1_iiiE3Ash;
	add.s32 	%r476, %r475, %r474;
	ld.shared.u32 	%r714, [%r476];
$L__BB576_47:
	setp.lt.s32 	%p49, %r261, 14;
	@%p49 bra 	$L__BB576_49;
	add.s32 	%r477, %r38, %r132;
	shl.b32 	%r478, %r477, 2;
	mov.u32 	%r479, _ZZ9cuda_gemmIiLi128ELi4ELi1ELi64ELi32ELi32ELi64ELi0ELi0EEviiiPT_S1_S1_iiiE3Ash;
	add.s32 	%r480, %r479, %r478;
	ld.shared.u32 	%r715, [%r480];
$L__BB576_49:
	setp.lt.s32 	%p50, %r261, 15;
	@%p50 bra 	$L__BB576_51;
	add.s32 	%r481, %r39, %r132;
	shl.b32 	%r482, %r481, 2;
	mov.u32 	%r483, _ZZ9cuda_gemmIiLi128ELi4ELi1ELi64ELi32ELi32ELi64ELi0ELi0EEviiiPT_S1_S1_iiiE3Ash;
	add.s32 	%r484, %r483, %r482;
	ld.shared.u32 	%r716, [%r484];
$L__BB576_51:
	setp.lt.s32 	%p51, %r261, 16;
	@%p51 bra 	$L__BB576_53;
	add.s32 	%r485, %r40, %r132;
	shl.b32 	%r486, %r485, 2;
	mov.u32 	%r487, _ZZ9cuda_gemmIiLi128ELi4ELi1ELi64ELi32ELi32ELi64ELi0ELi0EEviiiPT_S1_S1_iiiE3Ash;
	add.s32 	%r488, %r487, %r486;
	ld.shared.u32 	%r717, [%r488];
$L__BB576_53:
	setp.ge.s32 	%p52, %r5, %r15;
	@%p52 bra 	$L__BB576_123;
	mov.u32 	%r718, %r5;
$L__BB576_55:
	setp.gt.u32 	%p53, %r261, 64;
	mov.u32 	%r489, _ZZ9cuda_gemmIiLi128ELi4ELi1ELi64ELi32ELi32ELi64ELi0ELi0EEviiiPT_S1_S1_iiiE11kron_fac_sh;
	mad.lo.s32 	%r166, %r718, 132, %r489;
	add.s32 	%r491, %r166, %r490;
	ld.shared.u32 	%r167, [%r491];
	@%p53 bra 	$L__BB576_88;
	setp.eq.s32 	%p70, %r261, 0;
	mov.b32 	%r720, 0;
	@%p70 bra 	$L__BB576_58;
	shfl.sync.idx.b32	%r542|%p71, %r167, %r41, 31, -1;
	mul.lo.s32 	%r720, %r542, %r702;
$L__BB576_58:
	setp.lt.s32 	%p72, %r261, 2;
	@%p72 bra 	$L__BB576_60;
	shfl.sync.idx.b32	%r543|%p73, %r167, %r42, 31, -1;
	mad.lo.s32 	%r720, %r543, %r703, %r720;
$L__BB576_60:
	setp.lt.s32 	%p74, %r261, 3;
	@%p74 bra 	$L__BB576_62;
	shfl.sync.idx.b32	%r544|%p75, %r167, %r43, 31, -1;
	mad.lo.s32 	%r720, %r544, %r704, %r720;
$L__BB576_62:
	setp.lt.s32 	%p76, %r261, 4;
	@%p76 bra 	$L__BB576_64;
	shfl.sync.idx.b32	%r545|%p77, %r167, %r44, 31, -1;
	mad.lo.s32 	%r720, %r545, %r705, %r720;
$L__BB576_64:
	setp.lt.s32 	%p78, %r261, 5;
	@%p78 bra 	$L__BB576_66;
	shfl.sync.idx.b32	%r546|%p79, %r167, %r45, 31, -1;
	mad.lo.s32 	%r720, %r546, %r706, %r720;
$L__BB576_66:
	setp.lt.s32 	%p80, %r261, 6;
	@%p80 bra 	$L__BB576_68;
	shfl.sync.idx.b32	%r547|%p81, %r167, %r46, 31, -1;
	mad.lo.s32 	%r720, %r547, %r707, %r720;
$L__BB576_68:
	setp.lt.s32 	%p82, %r261, 7;
	@%p82 bra 	$L__BB576_70;
	shfl.sync.idx.b32	%r548|%p83, %r167, %r47, 31, -1;
	mad.lo.s32 	%r720, %r548, %r708, %r720;
$L__BB576_70:
	setp.lt.s32 	%p84, %r261, 8;
	@%p84 bra 	$L__BB576_72;
	shfl.sync.idx.b32	%r549|%p85, %r167, %r48, 31, -1;
	mad.lo.s32 	%r720, %r549, %r709, %r720;
$L__BB576_72:
	setp.lt.s32 	%p86, %r261, 9;
	@%p86 bra 	$L__BB576_74;
	shfl.sync.idx.b32	%r550|%p87, %r167, %r49, 31, -1;
	mad.lo.s32 	%r720, %r550, %r710, %r720;
$L__BB576_74:
	setp.lt.s32 	%p88, %r261, 10;
	@%p88 bra 	$L__BB576_76;
	shfl.sync.idx.b32	%r551|%p89, %r167, %r50, 31, -1;
	mad.lo.s32 	%r720, %r551, %r711, %r720;
$L__BB576_76:
	setp.lt.s32 	%p90, %r261, 11;
	@%p90 bra 	$L__BB576_78;
	shfl.sync.idx.b32	%r552|%p91, %r167, %r51, 31, -1;
	mad.lo.s32 	%r720, %r552, %r712, %r720;
$L__BB576_78:
	setp.lt.s32 	%p92, %r261, 12;
	@%p92 bra 	$L__BB576_80;
	shfl.sync.idx.b32	%r553|%p93, %r167, %r52, 31, -1;
	mad.lo.s32 	%r720, %r553, %r713, %r720;
$L__BB576_80:
	setp.lt.s32 	%p94, %r261, 13;
	@%p94 bra 	$L__BB576_82;
	shfl.sync.idx.b32	%r554|%p95, %r167, %r53, 31, -1;
	mad.lo.s32 	%r720, %r554, %r714, %r720;
$L__BB576_82:
	setp.lt.s32 	%p96, %r261, 14;
	@%p96 bra 	$L__BB576_84;
	shfl.sync.idx.b32	%r555|%p97, %r167, %r54, 31, -1;
	mad.lo.s32 	%r720, %r555, %r715, %r720;
$L__BB576_84:
	setp.lt.s32 	%p98, %r261, 15;
	@%p98 bra 	$L__BB576_86;
	shfl.sync.idx.b32	%r556|%p99, %r167, %r55, 31, -1;
	mad.lo.s32 	%r720, %r556, %r716, %r720;
$L__BB576_86:
	setp.lt.s32 	%p100, %r261, 16;
	@%p100 bra 	$L__BB576_120;
	shfl.sync.idx.b32	%r557|%p101, %r167, %r56, 31, -1;
	mad.lo.s32 	%r720, %r557, %r717, %r720;
	bra.uni 	$L__BB576_120;
$L__BB576_88:
	mov.b32 	%r720, 0;
	@%p36 bra 	$L__BB576_90;
	shl.b32 	%r493, %r25, 2;
	add.s32 	%r494, %r166, %r493;
	ld.shared.u32 	%r495, [%r494];
	mul.lo.s32 	%r720, %r495, %r702;
$L__BB576_90:
	@%p37 bra 	$L__BB576_92;
	shl.b32 	%r496, %r26, 2;
	add.s32 	%r497, %r166, %r496;
	ld.shared.u32 	%r498, [%r497];
	mad.lo.s32 	%r720, %r498, %r703, %r720;
$L__BB576_92:
	@%p38 bra 	$L__BB576_94;
	shl.b32 	%r499, %r27, 2;
	add.s32 	%r500, %r166, %r499;
	ld.shared.u32 	%r501, [%r500];
	mad.lo.s32 	%r720, %r501, %r704, %r720;
$L__BB576_94:
	setp.lt.s32 	%p57, %r261, 4;
	@%p57 bra 	$L__BB576_96;
	shl.b32 	%r502, %r28, 2;
	add.s32 	%r503, %r166, %r502;
	ld.shared.u32 	%r504, [%r503];
	mad.lo.s32 	%r720, %r504, %r705, %r720;
$L__BB576_96:
	setp.lt.s32 	%p58, %r261, 5;
	@%p58 bra 	$L__BB576_98;
	shl.b32 	%r505, %r29, 2;
	add.s32 	%r506, %r166, %r505;
	ld.shared.u32 	%r507, [%r506];
	mad.lo.s32 	%r720, %r507, %r706, %r720;
$L__BB576_98:
	setp.lt.s32 	%p59, %r261, 6;
	@%p59 bra 	$L__BB576_100;
	shl.b32 	%r508, %r30, 2;
	add.s32 	%r509, %r166, %r508;
	ld.shared.u32 	%r510, [%r509];
	mad.lo.s32 	%r720, %r510, %r707, %r720;
$L__BB576_100:
	setp.lt.s32 	%p60, %r261, 7;
	@%p60 bra 	$L__BB576_102;
	shl.b32 	%r511, %r31, 2;
	add.s32 	%r512, %r166, %r511;
	ld.shared.u32 	%r513, [%r512];
	mad.lo.s32 	%r720, %r513, %r708, %r720;
$L__BB576_102:
	setp.lt.s32 	%p61, %r261, 8;
	@%p61 bra 	$L__BB576_104;
	shl.b32 	%r514, %r32, 2;
	add.s32 	%r515, %r166, %r514;
	ld.shared.u32 	%r516, [%r515];
	mad.lo.s32 	%r720, %r516, %r709, %r720;
$L__BB576_104:
	setp.lt.s32 	%p62, %r261, 9;
	@%p62 bra 	$L__BB576_106;
	shl.b32 	%r517, %r33, 2;
	add.s32 	%r518, %r166, %r517;
	ld.shared.u32 	%r519, [%r518];
	mad.lo.s32 	%r720, %r519, %r710, %r720;
$L__BB576_106:
	setp.lt.s32 	%p63, %r261, 10;
	@%p63 bra 	$L__BB576_108;
	shl.b32 	%r520, %r34, 2;
	add.s32 	%r521, %r166, %r520;
	ld.shared.u32 	%r522, [%r521];
	mad.lo.s32 	%r720, %r522, %r711, %r720;
$L__BB576_108:
	setp.lt.s32 	%p64, %r261, 11;
	@%p64 bra 	$L__BB576_110;
	shl.b32 	%r523, %r35, 2;
	add.s32 	%r524, %r166, %r523;
	ld.shared.u32 	%r525, [%r524];
	mad.lo.s32 	%r720, %r525, %r712, %r720;
$L__BB576_110:
	setp.lt.s32 	%p65, %r261, 12;
	@%p65 bra 	$L__BB576_112;
	shl.b32 	%r526, %r36, 2;
	add.s32 	%r527, %r166, %r526;
	ld.shared.u32 	%r528, [%r527];
	mad.lo.s32 	%r720, %r528, %r713, %r720;
$L__BB576_112:
	setp.lt.s32 	%p66, %r261, 13;
	@%p66 bra 	$L__BB576_114;
	shl.b32 	%r529, %r37, 2;
	add.s32 	%r530, %r166, %r529;
	ld.shared.u32 	%r531, [%r530];
	mad.lo.s32 	%r720, %r531, %r714, %r720;
$L__BB576_114:
	setp.lt.s32 	%p67, %r261, 14;
	@%p67 bra 	$L__BB576_116;
	shl.b32 	%r532, %r38, 2;
	add.s32 	%r533, %r166, %r532;
	ld.shared.u32 	%r534, [%r533];
	mad.lo.s32 	%r720, %r534, %r715, %r720;
$L__BB576_116:
	setp.lt.s32 	%p68, %r261, 15;
	@%p68 bra 	$L__BB576_118;
	shl.b32 	%r535, %r39, 2;
	add.s32 	%r536, %r166, %r535;
	ld.shared.u32 	%r537, [%r536];
	mad.lo.s32 	%r720, %r537, %r716, %r720;
$L__BB576_118:
	setp.lt.s32 	%p69, %r261, 16;
	@%p69 bra 	$L__BB576_120;
	shl.b32 	%r538, %r40, 2;
	add.s32 	%r539, %r166, %r538;
	ld.shared.u32 	%r540, [%r539];
	mad.lo.s32 	%r720, %r540, %r717, %r720;
$L__BB576_120:
	setp.ne.s32 	%p102, %r8, 0;
	add.s32 	%r558, %r718, %r683;
	mad.lo.s32 	%r231, %r558, %r2, %r131;
	shfl.sync.down.b32	%r559|%p103, %r720, 1, 7711, -1;
	add.s32 	%r232, %r559, %r720;
	@%p102 bra 	$L__BB576_122;
	shl.b32 	%r560, %r231, 2;
	mov.u32 	%r561, _ZZ9cuda_gemmIiLi128ELi4ELi1ELi64ELi32ELi32ELi64ELi0ELi0EEviiiPT_S1_S1_iiiE3Csh;
	add.s32 	%r562, %r561, %r560;
	ld.shared.u32 	%r563, [%r562];
	add.s32 	%r564, %r563, %r232;
	st.shared.u32 	[%r562], %r564;
$L__BB576_122:
	add.s32 	%r718, %r718, %r62;
	setp.lt.s32 	%p104, %r718, %r15;
	@%p104 bra 	$L__BB576_55;
$L__BB576_123:
	add.s32 	%r701, %r701, %r3;
	setp.lt.s32 	%p105, %r701, %r2;
	@%p105 bra 	$L__BB576_21;
$L__BB576_124:
	mov.b32 	%r683, 16;
	mov.pred 	%p114, 0;
	@%p1 bra 	$L__BB576_17;
	bar.sync 	0;
	@%p27 bra 	$L__BB576_132;
	ld.param.u32 	%r644, [_Z9cuda_gemmIiLi128ELi4ELi1ELi64ELi32ELi32ELi64ELi0ELi0EEviiiPT_S1_S1_iii_param_1];
	setp.eq.s32 	%p108, %r23, 3;
	mov.u32 	%r566, %ctaid.x;
	mul.lo.s32 	%r567, %r2, %r566;
	mad.lo.s32 	%r251, %r661, %r644, %r567;
	div.s32 	%r252, %r259, %r261;
	mov.u32 	%r766, %r9;
	@%p108 bra 	$L__BB576_130;
	setp.eq.s32 	%p109, %r23, 0;
	div.s32 	%r568, %r9, %r2;
	mad.lo.s32 	%r569, %r252, %r568, %r251;
	mul.lo.s32 	%r570, %r568, %r2;
	sub.s32 	%r571, %r9, %r570;
	add.s32 	%r572, %r569, %r571;
	mul.wide.s32 	%rd23, %r572, 4;
	add.s64 	%rd24, %rd2, %rd23;
	ld.shared.v4.u32 	{%r573, %r574, %r575, %r576}, [%r57];
	st.global.v4.u32 	[%rd24], {%r573, %r574, %r575, %r576};
	mov.u32 	%r766, %r18;
	@%p109 bra 	$L__BB576_130;
	setp.eq.s32 	%p110, %r23, 1;
	div.s32 	%r577, %r18, %r2;
	mad.lo.s32 	%r578, %r252, %r577, %r251;
	mul.lo.s32 	%r579, %r577, %r2;
	sub.s32 	%r580, %r18, %r579;
	add.s32 	%r581, %r578, %r580;
	mul.wide.s32 	%rd25, %r581, 4;
	add.s64 	%rd26, %rd2, %rd25;
	ld.shared.v4.u32 	{%r582, %r583, %r584, %r585}, [%r58];
	st.global.v4.u32 	[%rd26], {%r582, %r583, %r584, %r585};
	mov.u32 	%r766, %r24;
	@%p110 bra 	$L__BB576_130;
	add.s32 	%r766, %r24, %r10;
	div.s32 	%r586, %r24, %r2;
	mad.lo.s32 	%r587, %r252, %r586, %r251;
	mul.lo.s32 	%r588, %r586, %r2;
	sub.s32 	%r589, %r24, %r588;
	add.s32 	%r590, %r587, %r589;
	mul.wide.s32 	%rd27, %r590, 4;
	add.s64 	%rd28, %rd2, %rd27;
	shl.b32 	%r591, %r10, 2;
	add.s32 	%r592, %r58, %r591;
	ld.shared.v4.u32 	{%r593, %r594, %r595, %r596}, [%r592];
	st.global.v4.u32 	[%rd28], {%r593, %r594, %r595, %r596};
$L__BB576_130:
	setp.lt.u32 	%p111, %r19, 3;
	@%p111 bra 	$L__BB576_132;
$L__BB576_131:
	div.s32 	%r597, %r766, %r2;
	mad.lo.s32 	%r598, %r252, %r597, %r251;
	mul.lo.s32 	%r599, %r597, %r2;
	sub.s32 	%r600, %r766, %r599;
	add.s32 	%r601, %r598, %r600;
	mul.wide.s32 	%rd29, %r601, 4;
	add.s64 	%rd30, %rd2, %rd29;
	shl.b32 	%r602, %r766, 2;
	mov.u32 	%r603, _ZZ9cuda_gemmIiLi128ELi4ELi1ELi64ELi32ELi32ELi64ELi0ELi0EEviiiPT_S1_S1_iiiE3Csh;
	add.s32 	%r604, %r603, %r602;
	ld.shared.v4.u32 	{%r605, %r606, %r607, %r608}, [%r604];
	st.global.v4.u32 	[%rd30], {%r605, %r606, %r607, %r608};
	add.s32 	%r609, %r766, %r10;
	div.s32 	%r610, %r609, %r2;
	mad.lo.s32 	%r611, %r252, %r610, %r251;
	mul.lo.s32 	%r612, %r610, %r2;
	sub.s32 	%r613, %r609, %r612;
	add.s32 	%r614, %r611, %r613;
	mul.wide.s32 	%rd31, %r614, 4;
	add.s64 	%rd32, %rd2, %rd31;
	shl.b32 	%r615, %r10, 2;
	add.s32 	%r616, %r604, %r615;
	ld.shared.v4.u32 	{%r617, %r618, %r619, %r620}, [%r616];
	st.global.v4.u32 	[%rd32], {%r617, %r618, %r619, %r620};
	add.s32 	%r621, %r609, %r10;
	div.s32 	%r622, %r621, %r2;
	mad.lo.s32 	%r623, %r252, %r622, %r251;
	mul.lo.s32 	%r624, %r622, %r2;
	sub.s32 	%r625, %r621, %r624;
	add.s32 	%r626, %r623, %r625;
	mul.wide.s32 	%rd33, %r626, 4;
	add.s64 	%rd34, %rd2, %rd33;
	add.s32 	%r627, %r616, %r615;
	ld.shared.v4.u32 	{%r628, %r629, %r630, %r631}, [%r627];
	st.global.v4.u32 	[%rd34], {%r628, %r629, %r630, %r631};
	add.s32 	%r632, %r621, %r10;
	div.s32 	%r633, %r632, %r2;
	mad.lo.s32 	%r634, %r252, %r633, %r251;
	mul.lo.s32 	%r635, %r633, %r2;
	sub.s32 	%r636, %r632, %r635;
	add.s32 	%r637, %r634, %r636;
	mul.wide.s32 	%rd35, %r637, 4;
	add.s64 	%rd36, %rd2, %rd35;
	add.s32 	%r638, %r627, %r615;
	ld.shared.v4.u32 	{%r639, %r640, %r641, %r642}, [%r638];
	st.global.v4.u32 	[%rd36], {%r639, %r640, %r641, %r642};
	add.s32 	%r766, %r632, %r10;
	setp.lt.u32 	%p112, %r766, 64;
	@%p112 bra 	$L__BB576_131;
$L__BB576_132:
	add.s32 	%r661, %r661, %r7;
	shl.b32 	%r643, %r7, 2;
	setp.lt.u32 	%p113, %r661, %r643;
	@%p113 bra 	$L__BB576_2;
$L__BB576_133:
	ret;
$L__BB576_134:
	add.s32 	%r388, %r88, %r665;
	mul.wide.s32 	%rd13, %r388, 4;
	add.s64 	%rd14, %rd1, %rd13;
	ld.global.v4.u32 	{%r389, %r390, %r391, %r392}, [%rd14];
	shl.b32 	%r393, %r665, 2;
	mov.u32 	%r394, _ZZ9cuda_gemmIiLi128ELi4ELi1ELi64ELi32ELi32ELi64ELi0ELi0EEviiiPT_S1_S1_iiiE3Ash;
	add.s32 	%r395, %r394, %r393;
	st.shared.v4.u32 	[%r395], {%r389, %r390, %r391, %r392};
	add.s32 	%r396, %r665, %r10;
	add.s32 	%r397, %r88, %r396;
	mul.wide.s32 	%rd15, %r397, 4;
	add.s64 	%rd16, %rd1, %rd15;
	ld.global.v4.u32 	{%r398, %r399, %r400, %r401}, [%rd16];
	shl.b32 	%r402, %r10, 2;
	add.s32 	%r403, %r395, %r402;
	st.shared.v4.u32 	[%r403], {%r398, %r399, %r400, %r401};
	add.s32 	%r404, %r396, %r10;
	add.s32 	%r405, %r88, %r404;
	mul.wide.s32 	%rd17, %r405, 4;
	add.s64 	%rd18, %rd1, %rd17;
	ld.global.v4.u32 	{%r406, %r407, %r408, %r409}, [%rd18];
	add.s32 	%r410, %r403, %r402;
	st.shared.v4.u32 	[%r410], {%r406, %r407, %r408, %r409};
	add.s32 	%r411, %r404, %r10;
	add.s32 	%r412, %r88, %r411;
	mul.wide.s32 	%rd19, %r412, 4;
	add.s64 	%rd20, %rd1, %rd19;
	ld.global.v4.u32 	{%r413, %r414, %r415, %r416}, [%rd20];
	add.s32 	%r417, %r410, %r402;
	st.shared.v4.u32 	[%r417], {%r413, %r414, %r415, %r416};
	add.s32 	%r665, %r411, %r10;
	setp.lt.u32 	%p32, %r665, 64;
	@%p32 bra 	$L__BB576_134;
	bra.uni 	$L__BB576_16;

}
	// .globl	_Z9cuda_gemmIiLi128ELi4ELi1ELi64ELi32ELi32ELi64ELi0ELi1EEviiiPT_S1_S1_iii
.visible .entry _Z9cuda_gemmIiLi128ELi4ELi1ELi64ELi32ELi32ELi64ELi0ELi1EEviiiPT_S1_S1_iii(
	.param .u32 _Z9cuda_gemmIiLi128ELi4ELi1ELi64ELi32ELi32ELi64ELi0ELi1EEviiiPT_S1_S1_iii_param_0,
	.param .u32 _Z9cuda_gemmIiLi128ELi4ELi1ELi64ELi32ELi32ELi64ELi0ELi1EEviiiPT_S1_S1_iii_param_1,
	.param .u32 _Z9cuda_gemmIiLi128ELi4ELi1ELi64ELi32ELi32ELi64ELi0ELi1EEviiiPT_S1_S1_iii_param_2,
	.param .u64 .ptr .align 1 _Z9cuda_gemmIiLi128ELi4ELi1ELi64ELi32ELi32ELi64ELi0ELi1EEviiiPT_S1_S1_iii_param_3,
	.param .u64 .ptr .align 1 _Z9cuda_gemmIiLi128ELi4ELi1ELi64ELi32ELi32ELi64ELi0ELi1EEviiiPT_S1_S1_iii_param_4,
	.param .u64 .ptr .align 1 _Z9cuda_gemmIiLi128ELi4ELi1ELi64ELi32ELi32ELi64ELi0ELi1EEviiiPT_S1_S1_iii_param_5,
	.param .u32 _Z9cuda_gemmIiLi128ELi4ELi1ELi64ELi32ELi32ELi64ELi0ELi1EEviiiPT_S1_S1_iii_param_6,
	.param .u32 _Z9cuda_gemmIiLi128ELi4ELi1ELi64ELi32ELi32ELi64ELi0ELi1EEviiiPT_S1_S1_iii_param_7,
	.param .u32 _Z9cuda_gemmIiLi128ELi4ELi1ELi64ELi32ELi32ELi64ELi0ELi1EEviiiPT_S1_S1_iii_param_8
)
.maxntid 128
{
	.reg .pred 	%p<63>;
	.reg .b32 	%r<358>;
	.reg .b64 	%rd<39>;
	// demoted variable
	.shared .align 128 .b8 _ZZ9cuda_gemmIiLi128ELi4ELi1ELi64ELi32ELi32ELi64ELi0ELi1EEviiiPT_S1_S1_iiiE11kron_fac_sh[2112];
	// demoted variable
	.shared .align 128 .b8 _ZZ9cuda_gemmIiLi128ELi4ELi1ELi64ELi32ELi32ELi64ELi0ELi1EEviiiPT_S1_S1_iiiE3Ash[256];
	// demoted variable
	.shared .align 128 .b8 _ZZ9cuda_gemmIiLi128ELi4ELi1ELi64ELi32ELi32ELi64ELi0ELi1EEviiiPT_S1_S1_iiiE3Csh[256];
	ld.param.u32 	%r78, [_Z9cuda_gemmIiLi128ELi4ELi1ELi64ELi32ELi32ELi64ELi0ELi1EEviiiPT_S1_S1_iii_param_1];
	ld.param.u32 	%r79, [_Z9cuda_gemmIiLi128ELi4ELi1ELi64ELi32ELi32ELi64ELi0ELi1EEviiiPT_S1_S1_iii_param_2];
	ld.param.u64 	%rd4, [_Z9cuda_gemmIiLi128ELi4ELi1ELi64ELi32ELi32ELi64ELi0ELi1EEviiiPT_S1_S1_iii_param_3];
	ld.param.u64 	%rd5, [_Z9cuda_gemmIiLi128ELi4ELi1ELi64ELi32ELi32ELi64ELi0ELi1EEviiiPT_S1_S1_iii_param_4];
	ld.param.u64 	%rd6, [_Z9cuda_gemmIiLi128ELi4ELi1ELi64ELi32ELi32ELi64ELi0ELi1EEviiiPT_S1_S1_iii_param_5];
	cvta.to.global.u64 	%rd1, %rd4;
	cvta.to.global.u64 	%rd2, %rd5;
	cvta.to.global.u64 	%rd3, %rd6;
	mov.u32 	%r1, %tid.x;
	mov.u32 	%r348, %ctaid.y;
	mov.u32 	%r3, %nctaid.y;
	shl.b32 	%r4, %r3, 2;
	setp.ge.u32 	%p1, %r348, %r4;
	@%p1 bra 	$L__BB577_35;
	shr.u32 	%r80, %r1, 2;
	shr.u32 	%r81, %r1, 1;
	and.b32  	%r82, %r81, 1;
	and.b32  	%r5, %r1, 1;
	mov.u32 	%r83, %ctaid.x;
	mov.u32 	%r84, %ctaid.z;
	mov.u32 	%r85, %ntid.x;
	shl.b32 	%r6, %r1, 2;
	shl.b32 	%r7, %r83, 6;
	shl.b32 	%r8, %r85, 2;
	shr.u32 	%r9, %r1, 4;
	and.b32  	%r86, %r1, 15;
	shl.b32 	%r87, %r84, 10;
	or.b32  	%r10, %r87, %r86;
	mov.u32 	%r88, _ZZ9cuda_gemmIiLi128ELi4ELi1ELi64ELi32ELi32ELi64ELi0ELi1EEviiiPT_S1_S1_iiiE11kron_fac_sh;
	mad.lo.s32 	%r11, %r86, 132, %r88;
	shr.u32 	%r12, %r85, 4;
	shl.b32 	%r89, %r1, 4;
	and.b32  	%r90, %r89, 16;
	and.b32  	%r91, %r89, 48;
	mad.lo.s32 	%r92, %r80, 132, %r88;
	and.b32  	%r93, %r6, 124;
	add.s32 	%r13, %r92, %r93;
	shl.b32 	%r14, %r83, 1;
	shr.s32 	%r94, %r79, 31;
	shr.u32 	%r95, %r94, 27;
	add.s32 	%r96, %r79, %r95;
	shr.s32 	%r15, %r96, 5;
	add.s32 	%r16, %r1, %r85;
	max.u32 	%r97, %r16, 64;
	setp.lt.u32 	%p2, %r16, 64;
	selp.u32 	%r98, 1, 0, %p2;
	add.s32 	%r99, %r16, %r98;
	sub.s32 	%r100, %r97, %r99;
	div.u32 	%r101, %r100, %r85;
	add.s32 	%r17, %r101, %r98;
	add.s32 	%r18, %r6, %r8;
	max.u32 	%r102, %r18, 64;
	setp.lt.u32 	%p3, %r18, 64;
	selp.u32 	%r103, 1, 0, %p3;
	or.b32  	%r104, %r18, %r103;
	sub.s32 	%r105, %r102, %r104;
	div.u32 	%r106, %r105, %r8;
	add.s32 	%r19, %r106, %r103;
	and.b32  	%r20, %r17, 3;
	mov.u32 	%r107, _ZZ9cuda_gemmIiLi128ELi4ELi1ELi64ELi32ELi32ELi64ELi0ELi1EEviiiPT_S1_S1_iiiE3Csh;
	add.s32 	%r21, %r107, %r6;
	add.s32 	%r22, %r21, %r8;
	add.s32 	%r23, %r16, %r85;
	add.s32 	%r24, %r23, %r85;
	and.b32  	%r25, %r19, 3;
	mov.u32 	%r108, _ZZ9cuda_gemmIiLi128ELi4ELi1ELi64ELi32ELi32ELi64ELi0ELi1EEviiiPT_S1_S1_iiiE3Ash;
	add.s32 	%r26, %r108, %r89;
	shl.b32 	%r51, %r85, 4;
	add.s32 	%r27, %r26, %r51;
	add.s32 	%r28, %r18, %r8;
	or.b32  	%r109, %r91, %r82;
	or.b32  	%r110, %r82, 8;
	or.b32  	%r111, %r91, %r110;
	add.s32 	%r112, %r82, -1;
	and.b32  	%r113, %r112, 15;
	or.b32  	%r114, %r91, %r113;
	shl.b32 	%r115, %r114, 2;
	add.s32 	%r29, %r108, %r115;
	shl.b32 	%r116, %r109, 2;
	add.s32 	%r30, %r108, %r116;
	shl.b32 	%r117, %r111, 2;
	add.s32 	%r31, %r108, %r117;
	mad.lo.s32 	%r32, %r82, -31, %r91;
	add.s32 	%r33, %r32, 1;
	add.s32 	%r34, %r32, 2;
	add.s32 	%r35, %r32, 3;
	add.s32 	%r36, %r32, 4;
	add.s32 	%r37, %r32, 5;
	add.s32 	%r38, %r32, 6;
	add.s32 	%r39, %r32, 7;
	or.b32  	%r40, %r90, %r110;
	add.s32 	%r41, %r32, 9;
	add.s32 	%r42, %r32, 10;
	add.s32 	%r43, %r32, 11;
	add.s32 	%r44, %r32, 12;
	add.s32 	%r45, %r32, 13;
	add.s32 	%r46, %r32, 14;
	or.b32  	%r47, %r90, %r113;
	shl.b32 	%r118, %r1, 1;
	and.b32  	%r119, %r118, 4;
	shl.b32 	%r120, %r80, 3;
	or.b32  	%r121, %r120, %r119;
	add.s32 	%r48, %r107, %r121;
	mad.lo.s32 	%r49, %r1, 12, %r21;
	add.s32 	%r50, %r49, %r51;
	shl.b32 	%r52, %r85, 3;
	mul.lo.s32 	%r53, %r85, 12;
$L__BB577_2:
	setp.gt.u32 	%p4, %r1, 63;
	@%p4 bra 	$L__BB577_10;
	setp.eq.s32 	%p5, %r20, 3;
	mov.u32 	%r349, %r1;
	@%p5 bra 	$L__BB577_7;
	setp.eq.s32 	%p6, %r20, 0;
	mov.b32 	%r122, 0;
	st.shared.u32 	[%r21], %r122;
	mov.u32 	%r349, %r16;
	@%p6 bra 	$L__BB577_7;
	setp.eq.s32 	%p7, %r20, 1;
	mov.b32 	%r123, 0;
	st.shared.u32 	[%r22], %r123;
	mov.u32 	%r349, %r23;
	@%p7 bra 	$L__BB577_7;
	add.s32 	%r124, %r22, %r8;
	mov.b32 	%r125, 0;
	st.shared.u32 	[%r124], %r125;
	mov.u32 	%r349, %r24;
$L__BB577_7:
	setp.lt.u32 	%p8, %r17, 3;
	@%p8 bra 	$L__BB577_10;
	shl.b32 	%r126, %r349, 2;
	mov.u32 	%r127, _ZZ9cuda_gemmIiLi128ELi4ELi1ELi64ELi32ELi32ELi64ELi0ELi1EEviiiPT_S1_S1_iiiE3Csh;
	add.s32 	%r350, %r127, %r126;
$L__BB577_9:
	mov.b32 	%r128, 0;
	st.shared.u32 	[%r350], %r128;
	add.s32 	%r129, %r350, %r8;
	st.shared.u32 	[%r129], %r128;
	add.s32 	%r130, %r350, %r52;
	st.shared.u32 	[%r130], %r128;
	add.s32 	%r131, %r350, %r53;
	st.shared.u32 	[%r131], %r128;
	add.s32 	%r349, %r349, %r8;
	add.s32 	%r350, %r350, %r51;
	setp.lt.u32 	%p9, %r349, 64;
	@%p9 bra 	$L__BB577_9;
$L__BB577_10:
	setp.gt.u32 	%p10, %r1, 15;
	@%p10 bra 	$L__BB577_17;
	setp.eq.s32 	%p11, %r25, 3;
	mad.lo.s32 	%r61, %r348, %r79, %r7;
	mov.u32 	%r352, %r6;
	@%p11 bra 	$L__BB577_15;
	setp.eq.s32 	%p12, %r25, 0;
	add.s32 	%r132, %r61, %r6;
	mul.wide.s32 	%rd7, %r132, 4;
	add.s64 	%rd8, %rd1, %rd7;
	ld.global.v4.u32 	{%r133, %r134, %r135, %r136}, [%rd8];
	st.shared.v4.u32 	[%r26], {%r133, %r134, %r135, %r136};
	mov.u32 	%r352, %r18;
	@%p12 bra 	$L__BB577_15;
	setp.eq.s32 	%p13, %r25, 1;
	add.s32 	%r137, %r61, %r18;
	mul.wide.s32 	%rd9, %r137, 4;
	add.s64 	%rd10, %rd1, %rd9;
	ld.global.v4.u32 	{%r138, %r139, %r140, %r141}, [%rd10];
	st.shared.v4.u32 	[%r27], {%r138, %r139, %r140, %r141};
	mov.u32 	%r352, %r28;
	@%p13 bra 	$L__BB577_15;
	add.s32 	%r352, %r28, %r8;
	add.s32 	%r142, %r61, %r28;
	mul.wide.s32 	%rd11, %r142, 4;
	add.s64 	%rd12, %rd1, %rd11;
	ld.global.v4.u32 	{%r143, %r144, %r145, %r146}, [%rd12];
	shl.b32 	%r147, %r8, 2;
	add.s32 	%r148, %r27, %r147;
	st.shared.v4.u32 	[%r148], {%r143, %r144, %r145, %r146};
$L__BB577_15:
	setp.lt.u32 	%p14, %r19, 3;
	@%p14 bra 	$L__BB577_17;
$L__BB577_16:
	add.s32 	%r149, %r61, %r352;
	mul.wide.s32 	%rd13, %r149, 4;
	add.s64 	%rd14, %rd1, %rd13;
	ld.global.v4.u32 	{%r150, %r151, %r152, %r153}, [%rd14];
	shl.b32 	%r154, %r352, 2;
	mov.u32 	%r155, _ZZ9cuda_gemmIiLi128ELi4ELi1ELi64ELi32ELi32ELi64ELi0ELi1EEviiiPT_S1_S1_iiiE3Ash;
	add.s32 	%r156, %r155, %r154;
	st.shared.v4.u32 	[%r156], {%r150, %r151, %r152, %r153};
	add.s32 	%r157, %r352, %r8;
	add.s32 	%r158, %r61, %r157;
	mul.wide.s32 	%rd15, %r158, 4;
	add.s64 	%rd16, %rd1, %rd15;
	ld.global.v4.u32 	{%r159, %r160, %r161, %r162}, [%rd16];
	shl.b32 	%r163, %r8, 2;
	add.s32 	%r164, %r156, %r163;
	st.shared.v4.u32 	[%r164], {%r159, %r160, %r161, %r162};
	add.s32 	%r165, %r157, %r8;
	add.s32 	%r166, %r61, %r165;
	mul.wide.s32 	%rd17, %r166, 4;
	add.s64 	%rd18, %rd1, %rd17;
	ld.global.v4.u32 	{%r167, %r168, %r169, %r170}, [%rd18];
	add.s32 	%r171, %r164, %r163;
	st.shared.v4.u32 	[%r171], {%r167, %r168, %r169, %r170};
	add.s32 	%r172, %r165, %r8;
	add.s32 	%r173, %r61, %r172;
	mul.wide.s32 	%rd19, %r173, 4;
	add.s64 	%rd20, %rd1, %rd19;
	ld.global.v4.u32 	{%r174, %r175, %r176, %r177}, [%rd20];
	add.s32 	%r178, %r171, %r163;
	st.shared.v4.u32 	[%r178], {%r174, %r175, %r176, %r177};
	add.s32 	%r352, %r172, %r8;
	setp.lt.u32 	%p15, %r352, 64;
	@%p15 bra 	$L__BB577_16;
$L__BB577_17:
	mov.u32 	%r354, %r9;
$L__BB577_18:
	shl.b32 	%r179, %r354, 5;
	add.s32 	%r180, %r10, %r179;
	mul.wide.u32 	%rd21, %r180, 4;
	add.s64 	%rd22, %rd2, %rd21;
	ld.global.u32 	%r181, [%rd22];
	shl.b32 	%r182, %r354, 2;
	add.s32 	%r183, %r11, %r182;
	st.shared.u32 	[%r183], %r181;
	add.s32 	%r354, %r354, %r12;
	setp.lt.u32 	%p16, %r354, 32;
	@%p16 bra 	$L__BB577_18;
	bar.sync 	0;
	@%p4 bra 	$L__BB577_22;
	setp.ne.s32 	%p18, %r5, 0;
	ld.shared.u32 	%r184, [%r29];
	ld.shared.u32 	%r185, [%r30+56];
	ld.shared.u32 	%r186, [%r30+52];
	ld.shared.u32 	%r187, [%r30+48];
	ld.shared.u32 	%r188, [%r30+44];
	ld.shared.u32 	%r189, [%r30+40];
	ld.shared.u32 	%r190, [%r30+36];
	ld.shared.u32 	%r191, [%r31];
	ld.shared.u32 	%r192, [%r30+28];
	ld.shared.u32 	%r193, [%r30+24];
	ld.shared.u32 	%r194, [%r30+20];
	ld.shared.u32 	%r195, [%r30+16];
	ld.shared.u32 	%r196, [%r30+12];
	ld.shared.u32 	%r197, [%r30+8];
	ld.shared.u32 	%r198, [%r30+4];
	ld.shared.u32 	%r199, [%r30];
	ld.shared.u32 	%r200, [%r13];
	shfl.sync.idx.b32	%r201|%p19, %r200, %r32, 31, -1;
	mul.lo.s32 	%r202, %r201, %r199;
	shfl.sync.idx.b32	%r203|%p20, %r200, %r33, 31, -1;
	mad.lo.s32 	%r204, %r203, %r198, %r202;
	shfl.sync.idx.b32	%r205|%p21, %r200, %r34, 31, -1;
	mad.lo.s32 	%r206, %r205, %r197, %r204;
	shfl.sync.idx.b32	%r207|%p22, %r200, %r35, 31, -1;
	mad.lo.s32 	%r208, %r207, %r196, %r206;
	shfl.sync.idx.b32	%r209|%p23, %r200, %r36, 31, -1;
	mad.lo.s32 	%r210, %r209, %r195, %r208;
	shfl.sync.idx.b32	%r211|%p24, %r200, %r37, 31, -1;
	mad.lo.s32 	%r212, %r211, %r194, %r210;
	shfl.sync.idx.b32	%r213|%p25, %r200, %r38, 31, -1;
	mad.lo.s32 	%r214, %r213, %r193, %r212;
	shfl.sync.idx.b32	%r215|%p26, %r200, %r39, 31, -1;
	mad.lo.s32 	%r216, %r215, %r192, %r214;
	shfl.sync.idx.b32	%r217|%p27, %r200, %r40, 31, -1;
	mad.lo.s32 	%r218, %r217, %r191, %r216;
	shfl.sync.idx.b32	%r219|%p28, %r200, %r41, 31, -1;
	mad.lo.s32 	%r220, %r219, %r190, %r218;
	shfl.sync.idx.b32	%r221|%p29, %r200, %r42, 31, -1;
	mad.lo.s32 	%r222, %r221, %r189, %r220;
	shfl.sync.idx.b32	%r223|%p30, %r200, %r43, 31, -1;
	mad.lo.s32 	%r224, %r223, %r188, %r222;
	shfl.sync.idx.b32	%r225|%p31, %r200, %r44, 31, -1;
	mad.lo.s32 	%r226, %r225, %r187, %r224;
	shfl.sync.idx.b32	%r227|%p32, %r200, %r45, 31, -1;
	mad.lo.s32 	%r228, %r227, %r186, %r226;
	shfl.sync.idx.b32	%r229|%p33, %r200, %r46, 31, -1;
	mad.lo.s32 	%r230, %r229, %r185, %r228;
	shfl.sync.idx.b32	%r231|%p34, %r200, %r47, 31, -1;
	mad.lo.s32 	%r232, %r231, %r184, %r230;
	shfl.sync.down.b32	%r233|%p35, %r232, 1, 7711, -1;
	add.s32 	%r68, %r233, %r232;
	@%p18 bra 	$L__BB577_22;
	ld.shared.u32 	%r234, [%r48];
	add.s32 	%r235, %r234, %r68;
	st.shared.u32 	[%r48], %r235;
$L__BB577_22:
	mov.u32 	%r355, %r9;
$L__BB577_23:
	shl.b32 	%r236, %r355, 5;
	add.s32 	%r237, %r10, %r236;
	mul.wide.u32 	%rd23, %r237, 4;
	add.s64 	%rd24, %rd2, %rd23;
	ld.global.u32 	%r238, [%rd24+64];
	shl.b32 	%r239, %r355, 2;
	add.s32 	%r240, %r11, %r239;
	st.shared.u32 	[%r240], %r238;
	add.s32 	%r355, %r355, %r12;
	setp.lt.u32 	%p36, %r355, 32;
	@%p36 bra 	$L__BB577_23;
	setp.gt.u32 	%p37, %r1, 63;
	bar.sync 	0;
	@%p37 bra 	$L__BB577_27;
	setp.ne.s32 	%p38, %r5, 0;
	ld.shared.u32 	%r241, [%r29];
	ld.shared.u32 	%r242, [%r30+56];
	ld.shared.u32 	%r243, [%r30+52];
	ld.shared.u32 	%r244, [%r30+48];
	ld.shared.u32 	%r245, [%r30+44];
	ld.shared.u32 	%r246, [%r30+40];
	ld.shared.u32 	%r247, [%r30+36];
	ld.shared.u32 	%r248, [%r31];
	ld.shared.u32 	%r249, [%r30+28];
	ld.shared.u32 	%r250, [%r30+24];
	ld.shared.u32 	%r251, [%r30+20];
	ld.shared.u32 	%r252, [%r30+16];
	ld.shared.u32 	%r253, [%r30+12];
	ld.shared.u32 	%r254, [%r30+8];
	ld.shared.u32 	%r255, [%r30+4];
	ld.shared.u32 	%r256, [%r30];
	ld.shared.u32 	%r257, [%r13];
	shfl.sync.idx.b32	%r258|%p39, %r257, %r32, 31, -1;
	mul.lo.s32 	%r259, %r258, %r256;
	shfl.sync.idx.b32	%r260|%p40, %r257, %r33, 31, -1;
	mad.lo.s32 	%r261, %r260, %r255, %r259;
	shfl.sync.idx.b32	%r262|%p41, %r257, %r34, 31, -1;
	mad.lo.s32 	%r263, %r262, %r254, %r261;
	shfl.sync.idx.b32	%r264|%p42, %r257, %r35, 31, -1;
	mad.lo.s32 	%r265, %r264, %r253, %r263;
	shfl.sync.idx.b32	%r266|%p43, %r257, %r36, 31, -1;
	mad.lo.s32 	%r267, %r266, %r252, %r265;
	shfl.sync.idx.b32	%r268|%p44, %r257, %r37, 31, -1;
	mad.lo.s32 	%r269, %r268, %r251, %r267;
	shfl.sync.idx.b32	%r270|%p45, %r257, %r38, 31, -1;
	mad.lo.s32 	%r271, %r270, %r250, %r269;
	shfl.sync.idx.b32	%r272|%p46, %r257, %r39, 31, -1;
	mad.lo.s32 	%r273, %r272, %r249, %r271;
	shfl.sync.idx.b32	%r274|%p47, %r257, %r40, 31, -1;
	mad.lo.s32 	%r275, %r274, %r248, %r273;
	shfl.sync.idx.b32	%r276|%p48, %r257, %r41, 31, -1;
	mad.lo.s32 	%r277, %r276, %r247, %r275;
	shfl.sync.idx.b32	%r278|%p49, %r257, %r42, 31, -1;
	mad.lo.s32 	%r279, %r278, %r246, %r277;
	shfl.sync.idx.b32	%r280|%p50, %r257, %r43, 31, -1;
	mad.lo.s32 	%r281, %r280, %r245, %r279;
	shfl.sync.idx.b32	%r282|%p51, %r257, %r44, 31, -1;
	mad.lo.s32 	%r283, %r282, %r244, %r281;
	shfl.sync.idx.b32	%r284|%p52, %r257, %r45, 31, -1;
	mad.lo.s32 	%r285, %r284, %r243, %r283;
	shfl.sync.idx.b32	%r286|%p53, %r257, %r46, 31, -1;
	mad.lo.s32 	%r287, %r286, %r242, %r285;
	shfl.sync.idx.b32	%r288|%p54, %r257, %r47, 31, -1;
	mad.lo.s32 	%r289, %r288, %r241, %r287;
	shfl.sync.down.b32	%r290|%p55, %r289, 1, 7711, -1;
	add.s32 	%r71, %r290, %r289;
	@%p38 bra 	$L__BB577_27;
	ld.shared.u32 	%r291, [%r48+128];
	add.s32 	%r292, %r291, %r71;
	st.shared.u32 	[%r48+128], %r292;
$L__BB577_27:
	setp.gt.u32 	%p56, %r1, 15;
	bar.sync 	0;
	@%p56 bra 	$L__BB577_34;
	setp.eq.s32 	%p57, %r25, 3;
	mad.lo.s32 	%r72, %r348, %r78, %r14;
	mov.u32 	%r356, %r6;
	@%p57 bra 	$L__BB577_32;
	setp.eq.s32 	%p58, %r25, 0;
	mul.lo.s32 	%r293, %r1, %r15;
	shl.b32 	%r294, %r293, 1;
	add.s32 	%r295, %r72, %r294;
	mul.wide.s32 	%rd25, %r295, 4;
	add.s64 	%rd26, %rd3, %rd25;
	ld.shared.v4.u32 	{%r296, %r297, %r298, %r299}, [%r49];
	st.global.v4.u32 	[%rd26], {%r296, %r297, %r298, %r299};
	mov.u32 	%r356, %r18;
	@%p58 bra 	$L__BB577_32;
	setp.eq.s32 	%p59, %r25, 1;
	shr.u32 	%r300, %r18, 1;
	mad.lo.s32 	%r301, %r300, %r15, %r72;
	mul.wide.s32 	%rd27, %r301, 4;
	add.s64 	%rd28, %rd3, %rd27;
	ld.shared.v4.u32 	{%r302, %r303, %r304, %r305}, [%r50];
	st.global.v4.u32 	[%rd28], {%r302, %r303, %r304, %r305};
	mov.u32 	%r356, %r28;
	@%p59 bra 	$L__BB577_32;
	add.s32 	%r356, %r28, %r8;
	shr.u32 	%r306, %r28, 1;
	mad.lo.s32 	%r307, %r306, %r15, %r72;
	mul.wide.s32 	%rd29, %r307, 4;
	add.s64 	%rd30, %rd3, %rd29;
	shl.b32 	%r308, %r8, 2;
	add.s32 	%r309, %r50, %r308;
	ld.shared.v4.u32 	{%r310, %r311, %r312, %r313}, [%r309];
	st.global.v4.u32 	[%rd30], {%r310, %r311, %r312, %r313};
$L__BB577_32:
	setp.lt.u32 	%p60, %r19, 3;
	@%p60 bra 	$L__BB577_34;
$L__BB577_33:
	shr.u32 	%r314, %r356, 1;
	mad.lo.s32 	%r315, %r314, %r15, %r72;
	mul.wide.s32 	%rd31, %r315, 4;
	add.s64 	%rd32, %rd3, %rd31;
	shl.b32 	%r316, %r356, 2;
	mov.u32 	%r317, _ZZ9cuda_gemmIiLi128ELi4ELi1ELi64ELi32ELi32ELi64ELi0ELi1EEviiiPT_S1_S1_iiiE3Csh;
	add.s32 	%r318, %r317, %r316;
	ld.shared.v4.u32 	{%r319, %r320, %r321, %r322}, [%r318];
	st.global.v4.u32 	[%rd32], {%r319, %r320, %r321, %r322};
	add.s32 	%r323, %r356, %r8;
	shr.u32 	%r324, %r323, 1;
	mad.lo.s32 	%r325, %r324, %r15, %r72;
	mul.wide.s32 	%rd33, %r325, 4;
	add.s64 	%rd34, %rd3, %rd33;
	shl.b32 	%r326, %r8, 2;
	add.s32 	%r327, %r318, %r326;
	ld.shared.v4.u32 	{%r328, %r329, %r330, %r331}, [%r327];
	st.global.v4.u32 	[%rd34], {%r328, %r329, %r330, %r331};
	add.s32 	%r332, %r323, %r8;
	shr.u32 	%r333, %r332, 1;
	mad.lo.s32 	%r334, %r333, %r15, %r72;
	mul.wide.s32 	%rd35, %r334, 4;
	add.s64 	%rd36, %rd3, %rd35;
	add.s32 	%r335, %r327, %r326;
	ld.shared.v4.u32 	{%r336, %r337, %r338, %r339}, [%r335];
	st.global.v4.u32 	[%rd36], {%r336, %r337, %r338, %r339};
	add.s32 	%r340, %r332, %r8;
	shr.u32 	%r341, %r340, 1;
	mad.lo.s32 	%r342, %r341, %r15, %r72;
	mul.wide.s32 	%rd37, %r342, 4;
	add.s64 	%rd38, %rd3, %rd37;
	add.s32 	%r343, %r335, %r326;
	ld.shared.v4.u32 	{%r344, %r345, %r346, %r347}, [%r343];
	st.global.v4.u32 	[%rd38], {%r344, %r345, %r346, %r347};
	add.s32 	%r356, %r340, %r8;
	setp.lt.u32 	%p61, %r356, 64;
	@%p61 bra 	$L__BB577_33;
$L__BB577_34:
	add.s32 	%r348, %r348, %r3;
	setp.lt.u32 	%p62, %r348, %r4;
	@%p62 bra 	$L__BB577_2;
$L__BB577_35:
	ret;

}
	// .globl	_Z9cuda_gemmIiLi128ELi4ELi1ELi64ELi32ELi32ELi64ELi1ELi0EEviiiPT_S1_S1_iii
.visible .entry _Z9cuda_gemmIiLi128ELi4ELi1ELi64ELi32ELi32ELi64ELi1ELi0EEviiiPT_S1_S1_iii(
	.param .u32 _Z9cuda_gemmIiLi128ELi4ELi1ELi64ELi32ELi32ELi64ELi1ELi0EEviiiPT_S1_S1_iii_param_0,
	.param .u32 _Z9cuda_gemmIiLi128ELi4ELi1ELi64ELi32ELi32ELi64ELi1ELi0EEviiiPT_S1_S1_iii_param_1,
	.param .u32 _Z9cuda_gemmIiLi128ELi4ELi1ELi64ELi32ELi32ELi64ELi1ELi0EEviiiPT_S1_S1_iii_param_2,
	.param .u64 .ptr .align 1 _Z9cuda_gemmIiLi128ELi4ELi1ELi64ELi32ELi32ELi64ELi1ELi0EEviiiPT_S1_S1_iii_param_3,
	.param .u64 .ptr .align 1 _Z9cuda_gemmIiLi128ELi4ELi1ELi64ELi32ELi32ELi64ELi1ELi0EEviiiPT_S1_S1_iii_param_4,
	.param .u64 .ptr .align 1 _Z9cuda_gemmIiLi128ELi4ELi1ELi64ELi32ELi32ELi64ELi1ELi0EEviiiPT_S1_S1_iii_param_5,
	.param .u32 _Z9cuda_gemmIiLi128ELi4ELi1ELi64ELi32ELi32ELi64ELi1ELi0EEviiiPT_S1_S1_iii_param_6,
	.param .u32 _Z9cuda_gemmIiLi128ELi4ELi1ELi64ELi32ELi32ELi64ELi1ELi0EEviiiPT_S1_S1_iii_param_7,
	.param .u32 _Z9cuda_gemmIiLi128ELi4ELi1ELi64ELi32ELi32ELi64ELi1ELi0EEviiiPT_S1_S1_iii_param_8
)
.maxntid 128
{
	.reg .pred 	%p<115>;
	.reg .b16 	%rs<3>;
	.reg .b32 	%r<726>;
	.reg .b64 	%rd<37>;
	// demoted variable
	.shared .align 128 .b8 _ZZ9cuda_gemmIiLi128ELi4ELi1ELi64ELi32ELi32ELi64ELi1ELi0EEviiiPT_S1_S1_iiiE11kron_fac_sh[2112];
	// demoted variable
	.shared .align 128 .b8 _ZZ9cuda_gemmIiLi128ELi4ELi1ELi64ELi32ELi32ELi64ELi1ELi0EEviiiPT_S1_S1_iiiE3Ash[256];
	// demoted variable
	.shared .align 128 .b8 _ZZ9cuda_gemmIiLi128ELi4ELi1ELi64ELi32ELi32ELi64ELi1ELi0EEviiiPT_S1_S1_iiiE3Csh[256];
	ld.param.u64 	%rd5, [_Z9cuda_gemmIiLi128ELi4ELi1ELi64ELi32ELi32ELi64ELi1ELi0EEviiiPT_S1_S1_iii_param_3];
	ld.param.u64 	%rd4, [_Z9cuda_gemmIiLi128ELi4ELi1ELi64ELi32ELi32ELi64ELi1ELi0EEviiiPT_S1_S1_iii_param_4];
	ld.param.u64 	%rd6, [_Z9cuda_gemmIiLi128ELi4ELi1ELi64ELi32ELi32ELi64ELi1ELi0EEviiiPT_S1_S1_iii_param_5];
	ld.param.u32 	%r258, [_Z9cuda_gemmIiLi128ELi4ELi1ELi64ELi32ELi32ELi64ELi1ELi0EEviiiPT_S1_S1_iii_param_6];
	ld.param.u32 	%r259, [_Z9cuda_gemmIiLi128ELi4ELi1ELi64ELi32ELi32ELi64ELi1ELi0EEviiiPT_S1_S1_iii_param_7];
	cvta.to.global.u64 	%rd1, %rd5;
	cvta.to.global.u64 	%rd2, %rd6;
	mov.u32 	%r1, %tid.x;
	div.s32 	%r2, 64, %r259;
	shl.b32 	%r3, %r2, 1;
	div.u32 	%r5, %r1, %r3;
	mul.lo.s32 	%r260, %r5, %r3;
	sub.s32 	%r261, %r1, %r260;
	shr.u32 	%r4, %r261, 1;
	mov.u32 	%r619, %ctaid.y;
	mov.u32 	%r7, %nctaid.y;
	shl.b32 	%r262, %r7, 2;
	setp.ge.u32 	%p2, %r619, %r262;
	@%p2 bra 	$L__BB578_133;
	and.b32  	%r8, %r1, 1;
	mov.u32 	%r264, %ctaid.z;
	mov.u32 	%r265, %ntid.x;
	shl.b32 	%r9, %r1, 2;
	shl.b32 	%r10, %r265, 2;
	and.b32  	%r11, %r1, 15;
	shl.b32 	%r12, %r264, 5;
	mov.u32 	%r266, _ZZ9cuda_gemmIiLi128ELi4ELi1ELi64ELi32ELi32ELi64ELi1ELi0EEviiiPT_S1_S1_iiiE11kron_fac_sh;
	mad.lo.s32 	%r13, %r11, 132, %r266;
	shr.u32 	%r14, %r265, 4;
	and.b32  	%r267, %r4, 15;
	shl.b32 	%r268, %r1, 4;
	and.b32  	%r269, %r268, 16;
	min.s32 	%r15, %r258, 16;
	add.s32 	%r16, %r1, %r265;
	max.u32 	%r270, %r16, 64;
	setp.lt.u32 	%p3, %r16, 64;
	selp.u32 	%r271, 1, 0, %p3;
	add.s32 	%r272, %r16, %r271;
	sub.s32 	%r273, %r270, %r272;
	div.u32 	%r274, %r273, %r265;
	add.s32 	%r17, %r274, %r271;
	add.s32 	%r18, %r9, %r10;
	max.u32 	%r275, %r18, 64;
	setp.lt.u32 	%p4, %r18, 64;
	selp.u32 	%r276, 1, 0, %p4;
	or.b32  	%r277, %r18, %r276;
	sub.s32 	%r278, %r275, %r277;
	div.u32 	%r279, %r278, %r10;
	add.s32 	%r19, %r279, %r276;
	mov.u32 	%r280, _ZZ9cuda_gemmIiLi128ELi4ELi1ELi64ELi32ELi32ELi64ELi1ELi0EEviiiPT_S1_S1_iiiE3Csh;
	add.s32 	%r281, %r280, %r9;
	add.s32 	%r20, %r281, %r10;
	add.s32 	%r21, %r16, %r265;
	and.b32  	%r22, %r19, 3;
	mov.u32 	%r282, _ZZ9cuda_gemmIiLi128ELi4ELi1ELi64ELi32ELi32ELi64ELi1ELi0EEviiiPT_S1_S1_iiiE3Ash;
	add.s32 	%r23, %r282, %r268;
	shl.b32 	%r60, %r265, 4;
	add.s32 	%r24, %r23, %r60;
	add.s32 	%r25, %r18, %r10;
	add.s32 	%r283, %r4, 1;
	xor.b32  	%r284, %r267, 8;
	or.b32  	%r26, %r269, %r267;
	and.b32  	%r285, %r283, 15;
	or.b32  	%r27, %r269, %r285;
	add.s32 	%r286, %r4, 2;
	and.b32  	%r287, %r286, 15;
	or.b32  	%r28, %r269, %r287;
	add.s32 	%r288, %r4, 3;
	and.b32  	%r289, %r288, 15;
	or.b32  	%r29, %r269, %r289;
	add.s32 	%r290, %r4, 4;
	and.b32  	%r291, %r290, 15;
	or.b32  	%r30, %r269, %r291;
	add.s32 	%r292, %r4, 5;
	and.b32  	%r293, %r292, 15;
	or.b32  	%r31, %r269, %r293;
	add.s32 	%r294, %r4, 6;
	and.b32  	%r295, %r294, 15;
	or.b32  	%r32, %r269, %r295;
	add.s32 	%r296, %r4, 7;
	and.b32  	%r297, %r296, 15;
	or.b32  	%r33, %r269, %r297;
	or.b32  	%r34, %r269, %r284;
	add.s32 	%r298, %r4, 9;
	and.b32  	%r299, %r298, 15;
	or.b32  	%r35, %r269, %r299;
	add.s32 	%r300, %r4, 10;
	and.b32  	%r301, %r300, 15;
	or.b32  	%r36, %r269, %r301;
	add.s32 	%r302, %r4, 11;
	and.b32  	%r303, %r302, 15;
	or.b32  	%r37, %r269, %r303;
	add.s32 	%r304, %r4, 12;
	and.b32  	%r305, %r304, 15;
	or.b32  	%r38, %r269, %r305;
	add.s32 	%r306, %r4, 13;
	and.b32  	%r307, %r306, 15;
	or.b32  	%r39, %r269, %r307;
	add.s32 	%r308, %r4, 14;
	and.b32  	%r309, %r308, 15;
	or.b32  	%r40, %r269, %r309;
	add.s32 	%r310, %r4, -1;
	and.b32  	%r311, %r310, 15;
	or.b32  	%r41, %r269, %r311;
	setp.lt.s32 	%p5, %r267, %r259;
	selp.b32 	%r312, 0, %r259, %p5;
	sub.s32 	%r42, %r267, %r312;
	add.s32 	%r313, %r267, 1;
	setp.lt.s32 	%p6, %r313, %r259;
	selp.b32 	%r314, 0, %r259, %p6;
	sub.s32 	%r43, %r313, %r314;
	add.s32 	%r315, %r267, 2;
	setp.lt.s32 	%p7, %r315, %r259;
	selp.b32 	%r316, 0, %r259, %p7;
	sub.s32 	%r44, %r315, %r316;
	add.s32 	%r317, %r267, 3;
	setp.lt.s32 	%p8, %r317, %r259;
	selp.b32 	%r318, 0, %r259, %p8;
	sub.s32 	%r45, %r317, %r318;
	add.s32 	%r319, %r267, 4;
	setp.lt.s32 	%p9, %r319, %r259;
	selp.b32 	%r320, 0, %r259, %p9;
	sub.s32 	%r46, %r319, %r320;
	add.s32 	%r321, %r267, 5;
	setp.lt.s32 	%p10, %r321, %r259;
	selp.b32 	%r322, 0, %r259, %p10;
	sub.s32 	%r47, %r321, %r322;
	add.s32 	%r323, %r267, 6;
	setp.lt.s32 	%p11, %r323, %r259;
	selp.b32 	%r324, 0, %r259, %p11;
	sub.s32 	%r48, %r323, %r324;
	add.s32 	%r325, %r267, 7;
	setp.lt.s32 	%p12, %r325, %r259;
	selp.b32 	%r326, 0, %r259, %p12;
	sub.s32 	%r49, %r325, %r326;
	add.s32 	%r327, %r267, 8;
	setp.lt.s32 	%p13, %r327, %r259;
	selp.b32 	%r328, 0, %r259, %p13;
	sub.s32 	%r50, %r327, %r328;
	add.s32 	%r329, %r267, 9;
	setp.lt.s32 	%p14, %r329, %r259;
	selp.b32 	%r330, 0, %r259, %p14;
	sub.s32 	%r51, %r329, %r330;
	add.s32 	%r331, %r267, 10;
	setp.lt.s32 	%p15, %r331, %r259;
	selp.b32 	%r332, 0, %r259, %p15;
	sub.s32 	%r52, %r331, %r332;
	add.s32 	%r333, %r267, 11;
	setp.lt.s32 	%p16, %r333, %r259;
	selp.b32 	%r334, 0, %r259, %p16;
	sub.s32 	%r53, %r333, %r334;
	add.s32 	%r335, %r267, 12;
	setp.lt.s32 	%p17, %r335, %r259;
	selp.b32 	%r336, 0, %r259, %p17;
	sub.s32 	%r54, %r335, %r336;
	add.s32 	%r337, %r267, 13;
	setp.lt.s32 	%p18, %r337, %r259;
	selp.b32 	%r338, 0, %r259, %p18;
	sub.s32 	%r55, %r337, %r338;
	add.s32 	%r339, %r267, 14;
	setp.lt.s32 	%p19, %r339, %r259;
	selp.b32 	%r340, 0, %r259, %p19;
	sub.s32 	%r56, %r339, %r340;
	add.s32 	%r341, %r267, 15;
	setp.lt.s32 	%p20, %r341, %r259;
	selp.b32 	%r342, 0, %r259, %p20;
	sub.s32 	%r57, %r341, %r342;
	mad.lo.s32 	%r58, %r1, 12, %r281;
	add.s32 	%r59, %r58, %r60;
	shl.b32 	%r61, %r265, 3;
	mul.lo.s32 	%r62, %r265, 12;
	cvt.u16.u32 	%rs1, %r3;
	div.s16 	%rs2, 128, %rs1;
	cvt.s32.s16 	%r63, %rs2;
	and.b32  	%r64, %r1, 31;
	cvta.to.global.u64 	%rd3, %rd4;
	shl.b32 	%r479, %r64, 2;
$L__BB578_2:
	setp.gt.u32 	%p21, %r1, 63;
	@%p21 bra 	$L__BB578_10;
	and.b32  	%r343, %r17, 3;
	setp.eq.s32 	%p22, %r343, 3;
	mov.u32 	%r620, %r1;
	@%p22 bra 	$L__BB578_7;
	setp.eq.s32 	%p23, %r343, 0;
	shl.b32 	%r345, %r1, 2;
	mov.u32 	%r346, _ZZ9cuda_gemmIiLi128ELi4ELi1ELi64ELi32ELi32ELi64ELi1ELi0EEviiiPT_S1_S1_iiiE3Csh;
	add.s32 	%r347, %r346, %r345;
	mov.b32 	%r348, 0;
	st.shared.u32 	[%r347], %r348;
	mov.u32 	%r620, %r16;
	@%p23 bra 	$L__BB578_7;
	setp.eq.s32 	%p24, %r343, 1;
	mov.b32 	%r350, 0;
	st.shared.u32 	[%r20], %r350;
	mov.u32 	%r620, %r21;
	@%p24 bra 	$L__BB578_7;
	mov.u32 	%r351, %ntid.x;
	add.s32 	%r620, %r21, %r351;
	add.s32 	%r352, %r20, %r10;
	mov.b32 	%r353, 0;
	st.shared.u32 	[%r352], %r353;
$L__BB578_7:
	setp.lt.u32 	%p25, %r17, 3;
	@%p25 bra 	$L__BB578_10;
	shl.b32 	%r354, %r620, 2;
	mov.u32 	%r355, _ZZ9cuda_gemmIiLi128ELi4ELi1ELi64ELi32ELi32ELi64ELi1ELi0EEviiiPT_S1_S1_iiiE3Csh;
	add.s32 	%r621, %r355, %r354;
$L__BB578_9:
	mov.b32 	%r356, 0;
	st.shared.u32 	[%r621], %r356;
	add.s32 	%r357, %r621, %r10;
	st.shared.u32 	[%r357], %r356;
	add.s32 	%r358, %r621, %r61;
	st.shared.u32 	[%r358], %r356;
	add.s32 	%r359, %r621, %r62;
	st.shared.u32 	[%r359], %r356;
	add.s32 	%r620, %r620, %r10;
	add.s32 	%r621, %r621, %r60;
	setp.lt.u32 	%p26, %r620, 64;
	@%p26 bra 	$L__BB578_9;
$L__BB578_10:
	setp.gt.u32 	%p27, %r1, 15;
	@%p27 bra 	$L__BB578_16;
	setp.eq.s32 	%p28, %r22, 3;
	shl.b32 	%r89, %r619, 6;
	mov.u32 	%r623, %r9;
	@%p28 bra 	$L__BB578_15;
	setp.eq.s32 	%p29, %r22, 0;
	add.s32 	%r360, %r89, %r9;
	mul.wide.s32 	%rd7, %r360, 4;
	add.s64 	%rd8, %rd1, %rd7;
	ld.global.v4.u32 	{%r361, %r362, %r363, %r364}, [%rd8];
	st.shared.v4.u32 	[%r23], {%r361, %r362, %r363, %r364};
	mov.u32 	%r623, %r18;
	@%p29 bra 	$L__BB578_15;
	setp.eq.s32 	%p30, %r22, 1;
	add.s32 	%r365, %r89, %r18;
	mul.wide.s32 	%rd9, %r365, 4;
	add.s64 	%rd10, %rd1, %rd9;
	ld.global.v4.u32 	{%r366, %r367, %r368, %r369}, [%rd10];
	st.shared.v4.u32 	[%r24], {%r366, %r367, %r368, %r369};
	mov.u32 	%r623, %r25;
	@%p30 bra 	$L__BB578_15;
	add.s32 	%r623, %r25, %r10;
	add.s32 	%r370, %r89, %r25;
	mul.wide.s32 	%rd11, %r370, 4;
	add.s64 	%rd12, %rd1, %rd11;
	ld.global.v4.u32 	{%r371, %r372, %r373, %r374}, [%rd12];
	shl.b32 	%r375, %r10, 2;
	add.s32 	%r376, %r24, %r375;
	st.shared.v4.u32 	[%r376], {%r371, %r372, %r373, %r374};
$L__BB578_15:
	setp.lt.u32 	%p31, %r19, 3;
	@%p31 bra 	$L__BB578_16;
	bra.uni 	$L__BB578_134;
$L__BB578_16:
	mov.b32 	%r641, 0;
	mov.pred 	%p114, -1;
$L__BB578_17:
	mov.pred 	%p1, %p114;
	shr.u32 	%r642, %r1, 4;
	add.s32 	%r112, %r641, %r11;
$L__BB578_18:
	add.s32 	%r408, %r12, %r642;
	mad.lo.s32 	%r409, %r408, %r258, %r112;
	mul.wide.s32 	%rd21, %r409, 4;
	add.s64 	%rd22, %rd3, %rd21;
	ld.global.u32 	%r410, [%rd22];
	shl.b32 	%r411, %r642, 2;
	add.s32 	%r412, %r13, %r411;
	st.shared.u32 	[%r412], %r410;
	add.s32 	%r642, %r642, %r14;
	setp.lt.u32 	%p34, %r642, 32;
	@%p34 bra 	$L__BB578_18;
	setp.lt.s32 	%p35, %r2, 1;
	bar.sync 	0;
	@%p35 bra 	$L__BB578_124;
	mov.b32 	%r659, 0;
$L__BB578_21:
	setp.lt.s32 	%p36, %r259, 1;
	add.s32 	%r132, %r659, %r4;
	mul.lo.s32 	%r133, %r132, %r259;
	@%p36 bra 	$L__BB578_23;
	add.s32 	%r414, %r26, %r133;
	shl.b32 	%r415, %r414, 2;
	mov.u32 	%r416, _ZZ9cuda_gemmIiLi128ELi4ELi1ELi64ELi32ELi32ELi64ELi1ELi0EEviiiPT_S1_S1_iiiE3Ash;
	add.s32 	%r417, %r416, %r415;
	ld.shared.u32 	%r660, [%r417];
$L__BB578_23:
	setp.lt.s32 	%p37, %r259, 2;
	@%p37 bra 	$L__BB578_25;
	add.s32 	%r418, %r27, %r133;
	shl.b32 	%r419, %r418, 2;
	mov.u32 	%r420, _ZZ9cuda_gemmIiLi128ELi4ELi1ELi64ELi32ELi32ELi64ELi1ELi0EEviiiPT_S1_S1_iiiE3Ash;
	add.s32 	%r421, %r420, %r419;
	ld.shared.u32 	%r661, [%r421];
$L__BB578_25:
	setp.lt.s32 	%p38, %r259, 3;
	@%p38 bra 	$L__BB578_27;
	add.s32 	%r422, %r28, %r133;
	shl.b32 	%r423, %r422, 2;
	mov.u32 	%r424, _ZZ9cuda_gemmIiLi128ELi4ELi1ELi64ELi32ELi32ELi64ELi1ELi0EEviiiPT_S1_S1_iiiE3Ash;
	add.s32 	%r425, %r424, %r423;
	ld.shared.u32 	%r662, [%r425];
$L__BB578_27:
	setp.lt.s32 	%p39, %r259, 4;
	@%p39 bra 	$L__BB578_29;
	add.s32 	%r426, %r29, %r133;
	shl.b32 	%r427, %r426, 2;
	mov.u32 	%r428, _ZZ9cuda_gemmIiLi128ELi4ELi1ELi64ELi32ELi32ELi64ELi1ELi0EEviiiPT_S1_S1_iiiE3Ash;
	add.s32 	%r429, %r428, %r427;
	ld.shared.u32 	%r663, [%r429];
$L__BB578_29:
	setp.lt.s32 	%p40, %r259, 5;
	@%p40 bra 	$L__BB578_31;
	add.s32 	%r430, %r30, %r133;
	shl.b32 	%r431, %r430, 2;
	mov.u32 	%r432, _ZZ9cuda_gemmIiLi128ELi4ELi1ELi64ELi32ELi32ELi64ELi1ELi0EEviiiPT_S1_S1_iiiE3Ash;
	add.s32 	%r433, %r432, %r431;
	ld.shared.u32 	%r664, [%r433];
$L__BB578_31:
	setp.lt.s32 	%p41, %r259, 6;
	@%p41 bra 	$L__BB578_33;
	add.s32 	%r434, %r31, %r133;
	shl.b32 	%r435, %r434, 2;
	mov.u32 	%r436, _ZZ9cuda_gemmIiLi128ELi4ELi1ELi64ELi32ELi32ELi64ELi1ELi0EEviiiPT_S1_S1_iiiE3Ash;
	add.s32 	%r437, %r436, %r435;
	ld.shared.u32 	%r665, [%r437];
$L__BB578_33:
	setp.lt.s32 	%p42, %r259, 7;
	@%p42 bra 	$L__BB578_35;
	add.s32 	%r438, %r32, %r133;
	shl.b32 	%r439, %r438, 2;
	mov.u32 	%r440, _ZZ9cuda_gemmIiLi128ELi4ELi1ELi64ELi32ELi32ELi64ELi1ELi0EEviiiPT_S1_S1_iiiE3Ash;
	add.s32 	%r441, %r440, %r439;
	ld.shared.u32 	%r666, [%r441];
$L__BB578_35:
	setp.lt.s32 	%p43, %r259, 8;
	@%p43 bra 	$L__BB578_37;
	add.s32 	%r442, %r33, %r133;
	shl.b32 	%r443, %r442, 2;
	mov.u32 	%r444, _ZZ9cuda_gemmIiLi128ELi4ELi1ELi64ELi32ELi32ELi64ELi1ELi0EEviiiPT_S1_S1_iiiE3Ash;
	add.s32 	%r445, %r444, %r443;
	ld.shared.u32 	%r667, [%r445];
$L__BB578_37:
	setp.lt.s32 	%p44, %r259, 9;
	@%p44 bra 	$L__BB578_39;
	add.s32 	%r446, %r34, %r133;
	shl.b32 	%r447, %r446, 2;
	mov.u32 	%r448, _ZZ9cuda_gemmIiLi128ELi4ELi1ELi64ELi32ELi32ELi64ELi1ELi0EEviiiPT_S1_S1_iiiE3Ash;
	add.s32 	%r449, %r448, %r447;
	ld.shared.u32 	%r668, [%r449];
$L__BB578_39:
	setp.lt.s32 	%p45, %r259, 10;
	@%p45 bra 	$L__BB578_41;
	add.s32 	%r450, %r35, %r133;
	shl.b32 	%r451, %r450, 2;
	mov.u32 	%r452, _ZZ9cuda_gemmIiLi128ELi4ELi1ELi64ELi32ELi32ELi64ELi1ELi0EEviiiPT_S1_S1_iiiE3Ash;
	add.s32 	%r453, %r452, %r451;
	ld.shared.u32 	%r669, [%r453];
$L__BB578_41:
	setp.lt.s32 	%p46, %r259, 11;
	@%p46 bra 	$L__BB578_43;
	add.s32 	%r454, %r36, %r133;
	shl.b32 	%r455, %r454, 2;
	mov.u32 	%r456, _ZZ9cuda_gemmIiLi128ELi4ELi1ELi64ELi32ELi32ELi64ELi1ELi0EEviiiPT_S1_S1_iiiE3Ash;
	add.s32 	%r457, %r456, %r455;
	ld.shared.u32 	%r670, [%r457];
$L__BB578_43:
	setp.lt.s32 	%p47, %r259, 12;
	@%p47 bra 	$L__BB578_45;
	add.s32 	%r458, %r37, %r133;
	shl.b32 	%r459, %r458, 2;
	mov.u32 	%r460, _ZZ9cuda_gemmIiLi128ELi4ELi1ELi64ELi32ELi32ELi64ELi1ELi0EEviiiPT_S1_S1_iiiE3Ash;
	add.s32 	%r461, %r460, %r459;
	ld.shared.u32 	%r671, [%r461];
$L__BB578_45:
	setp.lt.s32 	%p48, %r259, 13;
	@%p48 bra 	$L__BB578_47;
	add.s32 	%r462, %r38, %r133;
	shl.b32 	%r463, %r462, 2;
	mov.u32 	%r464, _ZZ9cuda_gemmIiLi128ELi4ELi1ELi64ELi32ELi32ELi64ELi1ELi0EEviiiPT_S1_S1_iiiE3Ash;
	add.s32 	%r465, %r464, %r463;
	ld.shared.u32 	%r672, [%r465];
$L__BB578_47:
	setp.lt.s32 	%p49, %r259, 14;
	@%p49 bra 	$L__BB578_49;
	add.s32 	%r466, %r39, %r133;
	shl.b32 	%r467, %r466, 2;
	mov.u32 	%r468, _ZZ9cuda_gemmIiLi128ELi4ELi1ELi64ELi32ELi32ELi64ELi1ELi0EEviiiPT_S1_S1_iiiE3Ash;
	add.s32 	%r469, %r468, %r467;
	ld.shared.u32 	%r673, [%r469];
$L__BB578_49:
	setp.lt.s32 	%p50, %r259, 15;
	@%p50 bra 	$L__BB578_51;
	add.s32 	%r470, %r40, %r133;
	shl.b32 	%r471, %r470, 2;
	mov.u32 	%r472, _ZZ9cuda_gemmIiLi128ELi4ELi1ELi64ELi32ELi32ELi64ELi1ELi0EEviiiPT_S1_S1_iiiE3Ash;
	add.s32 	%r473, %r472, %r471;
	ld.shared.u32 	%r674, [%r473];
$L__BB578_51:
	setp.lt.s32 	%p51, %r259, 16;
	@%p51 bra 	$L__BB578_53;
	add.s32 	%r474, %r41, %r133;
	shl.b32 	%r475, %r474, 2;
	mov.u32 	%r476, _ZZ9cuda_gemmIiLi128ELi4ELi1ELi64ELi32ELi32ELi64ELi1ELi0EEviiiPT_S1_S1_iiiE3Ash;
	add.s32 	%r477, %r476, %r475;
	ld.shared.u32 	%r675, [%r477];
$L__BB578_53:
	setp.ge.s32 	%p52, %r5, %r15;
	@%p52 bra 	$L__BB578_123;
	mov.u32 	%r676, %r5;
$L__BB578_55:
	setp.gt.u32 	%p53, %r259, 64;
	mov.u32 	%r478, _ZZ9cuda_gemmIiLi128ELi4ELi1ELi64ELi32ELi32ELi64ELi1ELi0EEviiiPT_S1_S1_iiiE11kron_fac_sh;
	mad.lo.s32 	%r167, %r676, 132, %r478;
	add.s32 	%r480, %r167, %r479;
	ld.shared.u32 	%r168, [%r480];
	@%p53 bra 	$L__BB578_88;
	setp.eq.s32 	%p70, %r259, 0;
	mov.b32 	%r678, 0;
	@%p70 bra 	$L__BB578_58;
	shfl.sync.idx.b32	%r531|%p71, %r168, %r42, 31, -1;
	mul.lo.s32 	%r678, %r531, %r660;
$L__BB578_58:
	setp.lt.s32 	%p72, %r259, 2;
	@%p72 bra 	$L__BB578_60;
	shfl.sync.idx.b32	%r532|%p73, %r168, %r43, 31, -1;
	mad.lo.s32 	%r678, %r532, %r661, %r678;
$L__BB578_60:
	setp.lt.s32 	%p74, %r259, 3;
	@%p74 bra 	$L__BB578_62;
	shfl.sync.idx.b32	%r533|%p75, %r168, %r44, 31, -1;
	mad.lo.s32 	%r678, %r533, %r662, %r678;
$L__BB578_62:
	setp.lt.s32 	%p76, %r259, 4;
	@%p76 bra 	$L__BB578_64;
	shfl.sync.idx.b32	%r534|%p77, %r168, %r45, 31, -1;
	mad.lo.s32 	%r678, %r534, %r663, %r678;
$L__BB578_64:
	setp.lt.s32 	%p78, %r259, 5;
	@%p78 bra 	$L__BB578_66;
	shfl.sync.idx.b32	%r535|%p79, %r168, %r46, 31, -1;
	mad.lo.s32 	%r678, %r535, %r664, %r678;
$L__BB578_66:
	setp.lt.s32 	%p80, %r259, 6;
	@%p80 bra 	$L__BB578_68;
	shfl.sync.idx.b32	%r536|%p81, %r168, %r47, 31, -1;
	mad.lo.s32 	%r678, %r536, %r665, %r678;
$L__BB578_68:
	setp.lt.s32 	%p82, %r259, 7;
	@%p82 bra 	$L__BB578_70;
	shfl.sync.idx.b32	%r537|%p83, %r168, %r48, 31, -1;
	mad.lo.s32 	%r678, %r537, %r666, %r678;
$L__BB578_70:
	setp.lt.s32 	%p84, %r259, 8;
	@%p84 bra 	$L__BB578_72;
	shfl.sync.idx.b32	%r538|%p85, %r168, %r49, 31, -1;
	mad.lo.s32 	%r678, %r538, %r667, %r678;
$L__BB578_72:
	setp.lt.s32 	%p86, %r259, 9;
	@%p86 bra 	$L__BB578_74;
	shfl.sync.idx.b32	%r539|%p87, %r168, %r50, 31, -1;
	mad.lo.s32 	%r678, %r539, %r668, %r678;
$L__BB578_74:
	setp.lt.s32 	%p88, %r259, 10;
	@%p88 bra 	$L__BB578_76;
	shfl.sync.idx.b32	%r540|%p89, %r168, %r51, 31, -1;
	mad.lo.s32 	%r678, %r540, %r669, %r678;
$L__BB578_76:
	setp.lt.s32 	%p90, %r259, 11;
	@%p90 bra 	$L__BB578_78;
	shfl.sync.idx.b32	%r541|%p91, %r168, %r52, 31, -1;
	mad.lo.s32 	%r678, %r541, %r670, %r678;
$L__BB578_78:
	setp.lt.s32 	%p92, %r259, 12;
	@%p92 bra 	$L__BB578_80;
	shfl.sync.idx.b32	%r542|%p93, %r168, %r53, 31, -1;
	mad.lo.s32 	%r678, %r542, %r671, %r678;
$L__BB578_80:
	setp.lt.s32 	%p94, %r259, 13;
	@%p94 bra 	$L__BB578_82;
	shfl.sync.idx.b32	%r543|%p95, %r168, %r54, 31, -1;
	mad.lo.s32 	%r678, %r543, %r672, %r678;
$L__BB578_82:
	setp.lt.s32 	%p96, %r259, 14;
	@%p96 bra 	$L__BB578_84;
	shfl.sync.idx.b32	%r544|%p97, %r168, %r55, 31, -1;
	mad.lo.s32 	%r678, %r544, %r673, %r678;
$L__BB578_84:
	setp.lt.s32 	%p98, %r259, 15;
	@%p98 bra 	$L__BB578_86;
	shfl.sync.idx.b32	%r545|%p99, %r168, %r56, 31, -1;
	mad.lo.s32 	%r678, %r545, %r674, %r678;
$L__BB578_86:
	setp.lt.s32 	%p100, %r259, 16;
	@%p100 bra 	$L__BB578_120;
	shfl.sync.idx.b32	%r546|%p101, %r168, %r57, 31, -1;
	mad.lo.s32 	%r678, %r546, %r675, %r678;
	bra.uni 	$L__BB578_120;
$L__BB578_88:
	mov.b32 	%r678, 0;
	@%p36 bra 	$L__BB578_90;
	shl.b32 	%r482, %r26, 2;
	add.s32 	%r483, %r167, %r482;
	ld.shared.u32 	%r484, [%r483];
	mul.lo.s32 	%r678, %r484, %r660;
$L__BB578_90:
	@%p37 bra 	$L__BB578_92;
	shl.b32 	%r485, %r27, 2;
	add.s32 	%r486, %r167, %r485;
	ld.shared.u32 	%r487, [%r486];
	mad.lo.s32 	%r678, %r487, %r661, %r678;
$L__BB578_92:
	@%p38 bra 	$L__BB578_94;
	shl.b32 	%r488, %r28, 2;
	add.s32 	%r489, %r167, %r488;
	ld.shared.u32 	%r490, [%r489];
	mad.lo.s32 	%r678, %r490, %r662, %r678;
$L__BB578_94:
	setp.lt.s32 	%p57, %r259, 4;
	@%p57 bra 	$L__BB578_96;
	shl.b32 	%r491, %r29, 2;
	add.s32 	%r492, %r167, %r491;
	ld.shared.u32 	%r493, [%r492];
	mad.lo.s32 	%r678, %r493, %r663, %r678;
$L__BB578_96:
	setp.lt.s32 	%p58, %r259, 5;
	@%p58 bra 	$L__BB578_98;
	shl.b32 	%r494, %r30, 2;
	add.s32 	%r495, %r167, %r494;
	ld.shared.u32 	%r496, [%r495];
	mad.lo.s32 	%r678, %r496, %r664, %r678;
$L__BB578_98:
	setp.lt.s32 	%p59, %r259, 6;
	@%p59 bra 	$L__BB578_100;
	shl.b32 	%r497, %r31, 2;
	add.s32 	%r498, %r167, %r497;
	ld.shared.u32 	%r499, [%r498];
	mad.lo.s32 	%r678, %r499, %r665, %r678;
$L__BB578_100:
	setp.lt.s32 	%p60, %r259, 7;
	@%p60 bra 	$L__BB578_102;
	shl.b32 	%r500, %r32, 2;
	add.s32 	%r501, %r167, %r500;
	ld.shared.u32 	%r502, [%r501];
	mad.lo.s32 	%r678, %r502, %r666, %r678;
$L__BB578_102:
	setp.lt.s32 	%p61, %r259, 8;
	@%p61 bra 	$L__BB578_104;
	shl.b32 	%r503, %r33, 2;
	add.s32 	%r504, %r167, %r503;
	ld.shared.u32 	%r505, [%r504];
	mad.lo.s32 	%r678, %r505, %r667, %r678;
$L__BB578_104:
	setp.lt.s32 	%p62, %r259, 9;
	@%p62 bra 	$L__BB578_106;
	shl.b32 	%r506, %r34, 2;
	add.s32 	%r507, %r167, %r506;
	ld.shared.u32 	%r508, [%r507];
	mad.lo.s32 	%r678, %r508, %r668, %r678;
$L__BB578_106:
	setp.lt.s32 	%p63, %r259, 10;
	@%p63 bra 	$L__BB578_108;
	shl.b32 	%r509, %r35, 2;
	add.s32 	%r510, %r167, %r509;
	ld.shared.u32 	%r511, [%r510];
	mad.lo.s32 	%r678, %r511, %r669, %r678;
$L__BB578_108:
	setp.lt.s32 	%p64, %r259, 11;
	@%p64 bra 	$L__BB578_110;
	shl.b32 	%r512, %r36, 2;
	add.s32 	%r513, %r167, %r512;
	ld.shared.u32 	%r514, [%r513];
	mad.lo.s32 	%r678, %r514, %r670, %r678;
$L__BB578_110:
	setp.lt.s32 	%p65, %r259, 12;
	@%p65 bra 	$L__BB578_112;
	shl.b32 	%r515, %r37, 2;
	add.s32 	%r516, %r167, %r515;
	ld.shared.u32 	%r517, [%r516];
	mad.lo.s32 	%r678, %r517, %r671, %r678;
$L__BB578_112:
	setp.lt.s32 	%p66, %r259, 13;
	@%p66 bra 	$L__BB578_114;
	shl.b32 	%r518, %r38, 2;
	add.s32 	%r519, %r167, %r518;
	ld.shared.u32 	%r520, [%r519];
	mad.lo.s32 	%r678, %r520, %r672, %r678;
$L__BB578_114:
	setp.lt.s32 	%p67, %r259, 14;
	@%p67 bra 	$L__BB578_116;
	shl.b32 	%r521, %r39, 2;
	add.s32 	%r522, %r167, %r521;
	ld.shared.u32 	%r523, [%r522];
	mad.lo.s32 	%r678, %r523, %r673, %r678;
$L__BB578_116:
	setp.lt.s32 	%p68, %r259, 15;
	@%p68 bra 	$L__BB578_118;
	shl.b32 	%r524, %r40, 2;
	add.s32 	%r525, %r167, %r524;
	ld.shared.u32 	%r526, [%r525];
	mad.lo.s32 	%r678, %r526, %r674, %r678;
$L__BB578_118:
	setp.lt.s32 	%p69, %r259, 16;
	@%p69 bra 	$L__BB578_120;
	shl.b32 	%r527, %r41, 2;
	add.s32 	%r528, %r167, %r527;
	ld.shared.u32 	%r529, [%r528];
	mad.lo.s32 	%r678, %r529, %r675, %r678;
$L__BB578_120:
	setp.ne.s32 	%p102, %r8, 0;
	add.s32 	%r547, %r676, %r641;
	mad.lo.s32 	%r232, %r547, %r2, %r132;
	shfl.sync.down.b32	%r548|%p103, %r678, 1, 7711, -1;
	add.s32 	%r233, %r548, %r678;
	@%p102 bra 	$L__BB578_122;
	shl.b32 	%r549, %r232, 2;
	mov.u32 	%r550, _ZZ9cuda_gemmIiLi128ELi4ELi1ELi64ELi32ELi32ELi64ELi1ELi0EEviiiPT_S1_S1_iiiE3Csh;
	add.s32 	%r551, %r550, %r549;
	ld.shared.u32 	%r552, [%r551];
	add.s32 	%r553, %r552, %r233;
	st.shared.u32 	[%r551], %r553;
$L__BB578_122:
	add.s32 	%r676, %r676, %r63;
	setp.lt.s32 	%p104, %r676, %r15;
	@%p104 bra 	$L__BB578_55;
$L__BB578_123:
	add.s32 	%r659, %r659, %r3;
	setp.lt.s32 	%p105, %r659, %r2;
	@%p105 bra 	$L__BB578_21;
$L__BB578_124:
	mov.b32 	%r641, 16;
	mov.pred 	%p114, 0;
	@%p1 bra 	$L__BB578_17;
	bar.sync 	0;
	@%p27 bra 	$L__BB578_132;
	setp.eq.s32 	%p108, %r22, 3;
	shl.b32 	%r252, %r619, 6;
	mov.u32 	%r724, %r9;
	@%p108 bra 	$L__BB578_130;
	setp.eq.s32 	%p109, %r22, 0;
	add.s32 	%r555, %r252, %r9;
	mul.wide.s32 	%rd23, %r555, 4;
	add.s64 	%rd24, %rd2, %rd23;
	ld.shared.v4.u32 	{%r556, %r557, %r558, %r559}, [%r58];
	st.global.v4.u32 	[%rd24], {%r556, %r557, %r558, %r559};
	mov.u32 	%r724, %r18;
	@%p109 bra 	$L__BB578_130;
	setp.eq.s32 	%p110, %r22, 1;
	add.s32 	%r560, %r252, %r18;
	mul.wide.s32 	%rd25, %r560, 4;
	add.s64 	%rd26, %rd2, %rd25;
	ld.shared.v4.u32 	{%r561, %r562, %r563, %r564}, [%r59];
	st.global.v4.u32 	[%rd26], {%r561, %r562, %r563, %r564};
	mov.u32 	%r724, %r25;
	@%p110 bra 	$L__BB578_130;
	add.s32 	%r724, %r25, %r10;
	add.s32 	%r565, %r252, %r25;
	mul.wide.s32 	%rd27, %r565, 4;
	add.s64 	%rd28, %rd2, %rd27;
	shl.b32 	%r566, %r10, 2;
	add.s32 	%r567, %r59, %r566;
	ld.shared.v4.u32 	{%r568, %r569, %r570, %r571}, [%r567];
	st.global.v4.u32 	[%rd28], {%r568, %r569, %r570, %r571};
$L__BB578_130:
	setp.lt.u32 	%p111, %r19, 3;
	@%p111 bra 	$L__BB578_132;
$L__BB578_131:
	add.s32 	%r572, %r252, %r724;
	mul.wide.s32 	%rd29, %r572, 4;
	add.s64 	%rd30, %rd2, %rd29;
	shl.b32 	%r573, %r724, 2;
	mov.u32 	%r574, _ZZ9cuda_gemmIiLi128ELi4ELi1ELi64ELi32ELi32ELi64ELi1ELi0EEviiiPT_S1_S1_iiiE3Csh;
	add.s32 	%r575, %r574, %r573;
	ld.shared.v4.u32 	{%r576, %r577, %r578, %r579}, [%r575];
	st.global.v4.u32 	[%rd30], {%r576, %r577, %r578, %r579};
	add.s32 	%r580, %r724, %r10;
	add.s32 	%r581, %r252, %r580;
	mul.wide.s32 	%rd31, %r581, 4;
	add.s64 	%rd32, %rd2, %rd31;
	shl.b32 	%r582, %r10, 2;
	add.s32 	%r583, %r575, %r582;
	ld.shared.v4.u32 	{%r584, %r585, %r586, %r587}, [%r583];
	st.global.v4.u32 	[%rd32], {%r584, %r585, %r586, %r587};
	add.s32 	%r588, %r580, %r10;
	add.s32 	%r589, %r252, %r588;
	mul.wide.s32 	%rd33, %r589, 4;
	add.s64 	%rd34, %rd2, %rd33;
	add.s32 	%r590, %r583, %r582;
	ld.shared.v4.u32 	{%r591, %r592, %r593, %r594}, [%r590];
	st.global.v4.u32 	[%rd34], {%r591, %r592, %r593, %r594};
	add.s32 	%r595, %r588, %r10;
	add.s32 	%r596, %r252, %r595;
	mul.wide.s32 	%rd35, %r596, 4;
	add.s64 	%rd36, %rd2, %rd35;
	add.s32 	%r597, %r590, %r582;
	ld.shared.v4.u32 	{%r598, %r599, %r600, %r601}, [%r597];
	st.global.v4.u32 	[%rd36], {%r598, %r599, %r600, %r601};
	add.s32 	%r724, %r595, %r10;
	setp.lt.u32 	%p112, %r724, 64;
	@%p112 bra 	$L__BB578_131;
$L__BB578_132:
	add.s32 	%r619, %r619, %r7;
	shl.b32 	%r602, %r7, 2;
	setp.lt.u32 	%p113, %r619, %r602;
	@%p113 bra 	$L__BB578_2;
$L__BB578_133:
	ret;
$L__BB578_134:
	add.s32 	%r377, %r89, %r623;
	mul.wide.s32 	%rd13, %r377, 4;
	add.s64 	%rd14, %rd1, %rd13;
	ld.global.v4.u32 	{%r378, %r379, %r380, %r381}, [%rd14];
	shl.b32 	%r382, %r623, 2;
	mov.u32 	%r383, _ZZ9cuda_gemmIiLi128ELi4ELi1ELi64ELi32ELi32ELi64ELi1ELi0EEviiiPT_S1_S1_iiiE3Ash;
	add.s32 	%r384, %r383, %r382;
	st.shared.v4.u32 	[%r384], {%r378, %r379, %r380, %r381};
	add.s32 	%r385, %r623, %r10;
	add.s32 	%r386, %r89, %r385;
	mul.wide.s32 	%rd15, %r386, 4;
	add.s64 	%rd16, %rd1, %rd15;
	ld.global.v4.u32 	{%r387, %r388, %r389, %r390}, [%rd16];
	shl.b32 	%r391, %r10, 2;
	add.s32 	%r392, %r384, %r391;
	st.shared.v4.u32 	[%r392], {%r387, %r388, %r389, %r390};
	add.s32 	%r393, %r385, %r10;
	add.s32 	%r394, %r89, %r393;
	mul.wide.s32 	%rd17, %r394, 4;
	add.s64 	%rd18, %rd1, %rd17;
	ld.global.v4.u32 	{%r395, %r396, %r397, %r398}, [%rd18];
	add.s32 	%r399, %r392, %r391;
	st.shared.v4.u32 	[%r399], {%r395, %r396, %r397, %r398};
	add.s32 	%r400, %r393, %r10;
	add.s32 	%r401, %r89, %r400;
	mul.wide.s32 	%rd19, %r401, 4;
	add.s64 	%rd20, %rd1, %rd19;
	ld.global.v4.u32 	{%r402, %r403, %r404, %r405}, [%rd20];
	add.s32 	%r406, %r399, %r391;
	st.shared.v4.u32 	[%r406], {%r402, %r403, %r404, %r405};
	add.s32 	%r623, %r400, %r10;
	setp.lt.u32 	%p32, %r623, 64;
	@%p32 bra 	$L__BB578_134;
	bra.uni 	$L__BB578_16;

}
	// .globl	_Z9cuda_gemmIiLi128ELi4ELi1ELi64ELi32ELi32ELi64ELi1ELi1EEviiiPT_S1_S1_iii
.visible .entry _Z9cuda_gemmIiLi128ELi4ELi1ELi64ELi32ELi32ELi64ELi1ELi1EEviiiPT_S1_S1_iii(
	.param .u32 _Z9cuda_gemmIiLi128ELi4ELi1ELi64ELi32ELi32ELi64ELi1ELi1EEviiiPT_S1_S1_iii_param_0,
	.param .u32 _Z9cuda_gemmIiLi128ELi4ELi1ELi64ELi32ELi32ELi64ELi1ELi1EEviiiPT_S1_S1_iii_param_1,
	.param .u32 _Z9cuda_gemmIiLi128ELi4ELi1ELi64ELi32ELi32ELi64ELi1ELi1EEviiiPT_S1_S1_iii_param_2,
	.param .u64 .ptr .align 1 _Z9cuda_gemmIiLi128ELi4ELi1ELi64ELi32ELi32ELi64ELi1ELi1EEviiiPT_S1_S1_iii_param_3,
	.param .u64 .ptr .align 1 _Z9cuda_gemmIiLi128ELi4ELi1ELi64ELi32ELi32ELi64ELi1ELi1EEviiiPT_S1_S1_iii_param_4,
	.param .u64 .ptr .align 1 _Z9cuda_gemmIiLi128ELi4ELi1ELi64ELi32ELi32ELi64ELi1ELi1EEviiiPT_S1_S1_iii_param_5,
	.param .u32 _Z9cuda_gemmIiLi128ELi4ELi1ELi64ELi32ELi32ELi64ELi1ELi1EEviiiPT_S1_S1_iii_param_6,
	.param .u32 _Z9cuda_gemmIiLi128ELi4ELi1ELi64ELi32ELi32ELi64ELi1ELi1EEviiiPT_S1_S1_iii_param_7,
	.param .u32 _Z9cuda_gemmIiLi128ELi4ELi1ELi64ELi32ELi32ELi64ELi1ELi1EEviiiPT_S1_S1_iii_param_8
)
.maxntid 128
{
	.reg .pred 	%p<63>;
	.reg .b32 	%r<344>;
	.reg .b64 	%rd<39>;
	// demoted variable
	.shared .align 128 .b8 _ZZ9cuda_gemmIiLi128ELi4ELi1ELi64ELi32ELi32ELi64ELi1ELi1EEviiiPT_S1_S1_iiiE11kron_fac_sh[2112];
	// demoted variable
	.shared .align 128 .b8 _ZZ9cuda_gemmIiLi128ELi4ELi1ELi64ELi32ELi32ELi64ELi1ELi1EEviiiPT_S1_S1_iiiE3Ash[256];
	// demoted variable
	.shared .align 128 .b8 _ZZ9cuda_gemmIiLi128ELi4ELi1ELi64ELi32ELi32ELi64ELi1ELi1EEviiiPT_S1_S1_iiiE3Csh[256];
	ld.param.u64 	%rd4, [_Z9cuda_gemmIiLi128ELi4ELi1ELi64ELi32ELi32ELi64ELi1ELi1EEviiiPT_S1_S1_iii_param_3];
	ld.param.u64 	%rd5, [_Z9cuda_gemmIiLi128ELi4ELi1ELi64ELi32ELi32ELi64ELi1ELi1EEviiiPT_S1_S1_iii_param_4];
	ld.param.u64 	%rd6, [_Z9cuda_gemmIiLi128ELi4ELi1ELi64ELi32ELi32ELi64ELi1ELi1EEviiiPT_S1_S1_iii_param_5];
	cvta.to.global.u64 	%rd1, %rd4;
	cvta.to.global.u64 	%rd2, %rd5;
	cvta.to.global.u64 	%rd3, %rd6;
	mov.u32 	%r1, %tid.x;
	mov.u32 	%r334, %ctaid.y;
	mov.u32 	%r3, %nctaid.y;
	shl.b32 	%r4, %r3, 2;
	setp.ge.u32 	%p1, %r334, %r4;
	@%p1 bra 	$L__BB579_35;
	shr.u32 	%r74, %r1, 2;
	shr.u32 	%r75, %r1, 1;
	and.b32  	%r76, %r75, 1;
	and.b32  	%r5, %r1, 1;
	mov.u32 	%r77, %ctaid.z;
	mov.u32 	%r78, %ntid.x;
	shl.b32 	%r6, %r1, 2;
	shl.b32 	%r7, %r78, 2;
	and.b32  	%r79, %r1, 15;
	shl.b32 	%r80, %r77, 10;
	or.b32  	%r8, %r80, %r79;
	mov.u32 	%r81, _ZZ9cuda_gemmIiLi128ELi4ELi1ELi64ELi32ELi32ELi64ELi1ELi1EEviiiPT_S1_S1_iiiE11kron_fac_sh;
	mad.lo.s32 	%r9, %r79, 132, %r81;
	shr.u32 	%r10, %r78, 4;
	shl.b32 	%r82, %r1, 4;
	and.b32  	%r83, %r82, 16;
	and.b32  	%r84, %r82, 48;
	mad.lo.s32 	%r85, %r74, 132, %r81;
	and.b32  	%r86, %r6, 124;
	add.s32 	%r11, %r85, %r86;
	add.s32 	%r12, %r1, %r78;
	max.u32 	%r87, %r12, 64;
	setp.lt.u32 	%p2, %r12, 64;
	selp.u32 	%r88, 1, 0, %p2;
	add.s32 	%r89, %r12, %r88;
	sub.s32 	%r90, %r87, %r89;
	div.u32 	%r91, %r90, %r78;
	add.s32 	%r13, %r91, %r88;
	add.s32 	%r14, %r6, %r7;
	max.u32 	%r92, %r14, 64;
	setp.lt.u32 	%p3, %r14, 64;
	selp.u32 	%r93, 1, 0, %p3;
	or.b32  	%r94, %r14, %r93;
	sub.s32 	%r95, %r92, %r94;
	div.u32 	%r96, %r95, %r7;
	add.s32 	%r15, %r96, %r93;
	and.b32  	%r16, %r13, 3;
	mov.u32 	%r97, _ZZ9cuda_gemmIiLi128ELi4ELi1ELi64ELi32ELi32ELi64ELi1ELi1EEviiiPT_S1_S1_iiiE3Csh;
	add.s32 	%r17, %r97, %r6;
	add.s32 	%r18, %r17, %r7;
	add.s32 	%r19, %r12, %r78;
	add.s32 	%r20, %r19, %r78;
	and.b32  	%r21, %r15, 3;
	mov.u32 	%r98, _ZZ9cuda_gemmIiLi128ELi4ELi1ELi64ELi32ELi32ELi64ELi1ELi1EEviiiPT_S1_S1_iiiE3Ash;
	add.s32 	%r22, %r98, %r82;
	shl.b32 	%r45, %r78, 4;
	add.s32 	%r23, %r22, %r45;
	add.s32 	%r24, %r14, %r7;
	or.b32  	%r99, %r84, %r76;
	or.b32  	%r100, %r76, 8;
	or.b32  	%r101, %r84, %r100;
	add.s32 	%r102, %r76, -1;
	and.b32  	%r103, %r102, 15;
	or.b32  	%r104, %r84, %r103;
	shl.b32 	%r105, %r104, 2;
	add.s32 	%r25, %r98, %r105;
	shl.b32 	%r106, %r99, 2;
	add.s32 	%r26, %r98, %r106;
	shl.b32 	%r107, %r101, 2;
	add.s32 	%r27, %r98, %r107;
	mad.lo.s32 	%r28, %r76, -31, %r84;
	add.s32 	%r29, %r28, 1;
	add.s32 	%r30, %r28, 2;
	add.s32 	%r31, %r28, 3;
	add.s32 	%r32, %r28, 4;
	add.s32 	%r33, %r28, 5;
	add.s32 	%r34, %r28, 6;
	add.s32 	%r35, %r28, 7;
	or.b32  	%r36, %r83, %r100;
	add.s32 	%r37, %r28, 9;
	add.s32 	%r38, %r28, 11;
	add.s32 	%r39, %r28, 12;
	add.s32 	%r40, %r28, 13;
	or.b32  	%r41, %r83, %r103;
	shl.b32 	%r108, %r1, 1;
	and.b32  	%r109, %r108, 4;
	shl.b32 	%r110, %r74, 3;
	or.b32  	%r111, %r110, %r109;
	add.s32 	%r42, %r97, %r111;
	mad.lo.s32 	%r43, %r1, 12, %r17;
	add.s32 	%r44, %r43, %r45;
	shl.b32 	%r46, %r78, 3;
	mul.lo.s32 	%r47, %r78, 12;
$L__BB579_2:
	setp.gt.u32 	%p4, %r1, 63;
	@%p4 bra 	$L__BB579_10;
	setp.eq.s32 	%p5, %r16, 3;
	mov.u32 	%r335, %r1;
	@%p5 bra 	$L__BB579_7;
	setp.eq.s32 	%p6, %r16, 0;
	mov.b32 	%r112, 0;
	st.shared.u32 	[%r17], %r112;
	mov.u32 	%r335, %r12;
	@%p6 bra 	$L__BB579_7;
	setp.eq.s32 	%p7, %r16, 1;
	mov.b32 	%r113, 0;
	st.shared.u32 	[%r18], %r113;
	mov.u32 	%r335, %r19;
	@%p7 bra 	$L__BB579_7;
	add.s32 	%r114, %r18, %r7;
	mov.b32 	%r115, 0;
	st.shared.u32 	[%r114], %r115;
	mov.u32 	%r335, %r20;
$L__BB579_7:
	setp.lt.u32 	%p8, %r13, 3;
	@%p8 bra 	$L__BB579_10;
	shl.b32 	%r116, %r335, 2;
	mov.u32 	%r117, _ZZ9cuda_gemmIiLi128ELi4ELi1ELi64ELi32ELi32ELi64ELi1ELi1EEviiiPT_S1_S1_iiiE3Csh;
	add.s32 	%r336, %r117, %r116;
$L__BB579_9:
	mov.b32 	%r118, 0;
	st.shared.u32 	[%r336], %r118;
	add.s32 	%r119, %r336, %r7;
	st.shared.u32 	[%r119], %r118;
	add.s32 	%r120, %r336, %r46;
	st.shared.u32 	[%r120], %r118;
	add.s32 	%r121, %r336, %r47;
	st.shared.u32 	[%r121], %r118;
	add.s32 	%r335, %r335, %r7;
	add.s32 	%r336, %r336, %r45;
	setp.lt.u32 	%p9, %r335, 64;
	@%p9 bra 	$L__BB579_9;
$L__BB579_10:
	setp.gt.u32 	%p10, %r1, 15;
	@%p10 bra 	$L__BB579_17;
	setp.eq.s32 	%p11, %r21, 3;
	shl.b32 	%r55, %r334, 6;
	mov.u32 	%r338, %r6;
	@%p11 bra 	$L__BB579_15;
	setp.eq.s32 	%p12, %r21, 0;
	add.s32 	%r122, %r55, %r6;
	mul.wide.s32 	%rd7, %r122, 4;
	add.s64 	%rd8, %rd1, %rd7;
	ld.global.v4.u32 	{%r123, %r124, %r125, %r126}, [%rd8];
	st.shared.v4.u32 	[%r22], {%r123, %r124, %r125, %r126};
	mov.u32 	%r338, %r14;
	@%p12 bra 	$L__BB579_15;
	setp.eq.s32 	%p13, %r21, 1;
	add.s32 	%r127, %r55, %r14;
	mul.wide.s32 	%rd9, %r127, 4;
	add.s64 	%rd10, %rd1, %rd9;
	ld.global.v4.u32 	{%r128, %r129, %r130, %r131}, [%rd10];
	st.shared.v4.u32 	[%r23], {%r128, %r129, %r130, %r131};
	mov.u32 	%r338, %r24;
	@%p13 bra 	$L__BB579_15;
	add.s32 	%r338, %r24, %r7;
	add.s32 	%r132, %r55, %r24;
	mul.wide.s32 	%rd11, %r132, 4;
	add.s64 	%rd12, %rd1, %rd11;
	ld.global.v4.u32 	{%r133, %r134, %r135, %r136}, [%rd12];
	shl.b32 	%r137, %r7, 2;
	add.s32 	%r138, %r23, %r137;
	st.shared.v4.u32 	[%r138], {%r133, %r134, %r135, %r136};
$L__BB579_15:
	setp.lt.u32 	%p14, %r15, 3;
	@%p14 bra 	$L__BB579_17;
$L__BB579_16:
	add.s32 	%r139, %r55, %r338;
	mul.wide.s32 	%rd13, %r139, 4;
	add.s64 	%rd14, %rd1, %rd13;
	ld.global.v4.u32 	{%r140, %r141, %r142, %r143}, [%rd14];
	shl.b32 	%r144, %r338, 2;
	mov.u32 	%r145, _ZZ9cuda_gemmIiLi128ELi4ELi1ELi64ELi32ELi32ELi64ELi1ELi1EEviiiPT_S1_S1_iiiE3Ash;
	add.s32 	%r146, %r145, %r144;
	st.shared.v4.u32 	[%r146], {%r140, %r141, %r142, %r143};
	add.s32 	%r147, %r338, %r7;
	add.s32 	%r148, %r55, %r147;
	mul.wide.s32 	%rd15, %r148, 4;
	add.s64 	%rd16, %rd1, %rd15;
	ld.global.v4.u32 	{%r149, %r150, %r151, %r152}, [%rd16];
	shl.b32 	%r153, %r7, 2;
	add.s32 	%r154, %r146, %r153;
	st.shared.v4.u32 	[%r154], {%r149, %r150, %r151, %r152};
	add.s32 	%r155, %r147, %r7;
	add.s32 	%r156, %r55, %r155;
	mul.wide.s32 	%rd17, %r156, 4;
	add.s64 	%rd18, %rd1, %rd17;
	ld.global.v4.u32 	{%r157, %r158, %r159, %r160}, [%rd18];
	add.s32 	%r161, %r154, %r153;
	st.shared.v4.u32 	[%r161], {%r157, %r158, %r159, %r160};
	add.s32 	%r162, %r155, %r7;
	add.s32 	%r163, %r55, %r162;
	mul.wide.s32 	%rd19, %r163, 4;
	add.s64 	%rd20, %rd1, %rd19;
	ld.global.v4.u32 	{%r164, %r165, %r166, %r167}, [%rd20];
	add.s32 	%r168, %r161, %r153;
	st.shared.v4.u32 	[%r168], {%r164, %r165, %r166, %r167};
	add.s32 	%r338, %r162, %r7;
	setp.lt.u32 	%p15, %r338, 64;
	@%p15 bra 	$L__BB579_16;
$L__BB579_17:
	shr.u32 	%r340, %r1, 4;
$L__BB579_18:
	shl.b32 	%r169, %r340, 5;
	add.s32 	%r170, %r8, %r169;
	mul.wide.u32 	%rd21, %r170, 4;
	add.s64 	%rd22, %rd2, %rd21;
	ld.global.u32 	%r171, [%rd22];
	shl.b32 	%r172, %r340, 2;
	add.s32 	%r173, %r9, %r172;
	st.shared.u32 	[%r173], %r171;
	add.s32 	%r340, %r340, %r10;
	setp.lt.u32 	%p16, %r340, 32;
	@%p16 bra 	$L__BB579_18;
	bar.sync 	0;
	@%p4 bra 	$L__BB579_22;
	setp.ne.s32 	%p18, %r5, 0;
	ld.shared.u32 	%r174, [%r25];
	ld.shared.u32 	%r175, [%r26+56];
	ld.shared.u32 	%r176, [%r26+52];
	ld.shared.u32 	%r177, [%r26+48];
	ld.shared.u32 	%r178, [%r26+44];
	ld.shared.u32 	%r179, [%r26+40];
	ld.shared.u32 	%r180, [%r26+36];
	ld.shared.u32 	%r181, [%r27];
	ld.shared.u32 	%r182, [%r26+28];
	ld.shared.u32 	%r183, [%r26+24];
	ld.shared.u32 	%r184, [%r26+20];
	ld.shared.u32 	%r185, [%r26+16];
	ld.shared.u32 	%r186, [%r26+12];
	ld.shared.u32 	%r187, [%r26+8];
	ld.shared.u32 	%r188, [%r26+4];
	ld.shared.u32 	%r189, [%r26];
	ld.shared.u32 	%r190, [%r11];
	shfl.sync.idx.b32	%r191|%p19, %r190, %r28, 31, -1;
	mul.lo.s32 	%r192, %r191, %r189;
	shfl.sync.idx.b32	%r193|%p20, %r190, %r29, 31, -1;
	mad.lo.s32 	%r194, %r193, %r188, %r192;
	shfl.sync.idx.b32	%r195|%p21, %r190, %r30, 31, -1;
	mad.lo.s32 	%r196, %r195, %r187, %r194;
	shfl.sync.idx.b32	%r197|%p22, %r190, %r31, 31, -1;
	mad.lo.s32 	%r198, %r197, %r186, %r196;
	shfl.sync.idx.b32	%r199|%p23, %r190, %r32, 31, -1;
	mad.lo.s32 	%r200, %r199, %r185, %r198;
	shfl.sync.idx.b32	%r201|%p24, %r190, %r33, 31, -1;
	mad.lo.s32 	%r202, %r201, %r184, %r200;
	shfl.sync.idx.b32	%r203|%p25, %r190, %r34, 31, -1;
	mad.lo.s32 	%r204, %r203, %r183, %r202;
	shfl.sync.idx.b32	%r205|%p26, %r190, %r35, 31, -1;
	mad.lo.s32 	%r206, %r205, %r182, %r204;
	shfl.sync.idx.b32	%r207|%p27, %r190, %r36, 31, -1;
	mad.lo.s32 	%r208, %r207, %r181, %r206;
	shfl.sync.idx.b32	%r209|%p28, %r190, %r37, 31, -1;
	mad.lo.s32 	%r210, %r209, %r180, %r208;
	add.s32 	%r211, %r28, 10;
	shfl.sync.idx.b32	%r212|%p29, %r190, %r211, 31, -1;
	mad.lo.s32 	%r213, %r212, %r179, %r210;
	shfl.sync.idx.b32	%r214|%p30, %r190, %r38, 31, -1;
	mad.lo.s32 	%r215, %r214, %r178, %r213;
	shfl.sync.idx.b32	%r216|%p31, %r190, %r39, 31, -1;
	mad.lo.s32 	%r217, %r216, %r177, %r215;
	shfl.sync.idx.b32	%r218|%p32, %r190, %r40, 31, -1;
	mad.lo.s32 	%r219, %r218, %r176, %r217;
	add.s32 	%r220, %r28, 14;
	shfl.sync.idx.b32	%r221|%p33, %r190, %r220, 31, -1;
	mad.lo.s32 	%r222, %r221, %r175, %r219;
	shfl.sync.idx.b32	%r223|%p34, %r190, %r41, 31, -1;
	mad.lo.s32 	%r224, %r223, %r174, %r222;
	shfl.sync.down.b32	%r225|%p35, %r224, 1, 7711, -1;
	add.s32 	%r63, %r225, %r224;
	@%p18 bra 	$L__BB579_22;
	ld.shared.u32 	%r226, [%r42];
	add.s32 	%r227, %r226, %r63;
	st.shared.u32 	[%r42], %r227;
$L__BB579_22:
	shr.u32 	%r341, %r1, 4;
$L__BB579_23:
	shl.b32 	%r228, %r341, 5;
	add.s32 	%r229, %r8, %r228;
	mul.wide.u32 	%rd23, %r229, 4;
	add.s64 	%rd24, %rd2, %rd23;
	ld.global.u32 	%r230, [%rd24+64];
	shl.b32 	%r231, %r341, 2;
	add.s32 	%r232, %r9, %r231;
	st.shared.u32 	[%r232], %r230;
	add.s32 	%r341, %r341, %r10;
	setp.lt.u32 	%p36, %r341, 32;
	@%p36 bra 	$L__BB579_23;
	setp.gt.u32 	%p37, %r1, 63;
	bar.sync 	0;
	@%p37 bra 	$L__BB579_27;
	setp.ne.s32 	%p38, %r5, 0;
	ld.shared.u32 	%r233, [%r25];
	ld.shared.u32 	%r234, [%r26+56];
	ld.shared.u32 	%r235, [%r26+52];
	ld.shared.u32 	%r236, [%r26+48];
	ld.shared.u32 	%r237, [%r26+44];
	ld.shared.u32 	%r238, [%r26+40];
	ld.shared.u32 	%r239, [%r26+36];
	ld.shared.u32 	%r240, [%r27];
	ld.shared.u32 	%r241, [%r26+28];
	ld.shared.u32 	%r242, [%r26+24];
	ld.shared.u32 	%r243, [%r26+20];
	ld.shared.u32 	%r244, [%r26+16];
	ld.shared.u32 	%r245, [%r26+12];
	ld.shared.u32 	%r246, [%r26+8];
	ld.shared.u32 	%r247, [%r26+4];
	ld.shared.u32 	%r248, [%r26];
	ld.shared.u32 	%r249, [%r11];
	shfl.sync.idx.b32	%r250|%p39, %r249, %r28, 31, -1;
	mul.lo.s32 	%r251, %r250, %r248;
	shfl.sync.idx.b32	%r252|%p40, %r249, %r29, 31, -1;
	mad.lo.s32 	%r253, %r252, %r247, %r251;
	shfl.sync.idx.b32	%r254|%p41, %r249, %r30, 31, -1;
	mad.lo.s32 	%r255, %r254, %r246, %r253;
	shfl.sync.idx.b32	%r256|%p42, %r249, %r31, 31, -1;
	mad.lo.s32 	%r257, %r256, %r245, %r255;
	shfl.sync.idx.b32	%r258|%p43, %r249, %r32, 31, -1;
	mad.lo.s32 	%r259, %r258, %r244, %r257;
	shfl.sync.idx.b32	%r260|%p44, %r249, %r33, 31, -1;
	mad.lo.s32 	%r261, %r260, %r243, %r259;
	shfl.sync.idx.b32	%r262|%p45, %r249, %r34, 31, -1;
	mad.lo.s32 	%r263, %r262, %r242, %r261;
	shfl.sync.idx.b32	%r264|%p46, %r249, %r35, 31, -1;
	mad.lo.s32 	%r265, %r264, %r241, %r263;
	shfl.sync.idx.b32	%r266|%p47, %r249, %r36, 31, -1;
	mad.lo.s32 	%r267, %r266, %r240, %r265;
	shfl.sync.idx.b32	%r268|%p48, %r249, %r37, 31, -1;
	mad.lo.s32 	%r269, %r268, %r239, %r267;
	add.s32 	%r270, %r28, 10;
	shfl.sync.idx.b32	%r271|%p49, %r249, %r270, 31, -1;
	mad.lo.s32 	%r272, %r271, %r238, %r269;
	shfl.sync.idx.b32	%r273|%p50, %r249, %r38, 31, -1;
	mad.lo.s32 	%r274, %r273, %r237, %r272;
	shfl.sync.idx.b32	%r275|%p51, %r249, %r39, 31, -1;
	mad.lo.s32 	%r276, %r275, %r236, %r274;
	shfl.sync.idx.b32	%r277|%p52, %r249, %r40, 31, -1;
	mad.lo.s32 	%r278, %r277, %r235, %r276;
	add.s32 	%r279, %r28, 14;
	shfl.sync.idx.b32	%r280|%p53, %r249, %r279, 31, -1;
	mad.lo.s32 	%r281, %r280, %r234, %r278;
	shfl.sync.idx.b32	%r282|%p54, %r249, %r41, 31, -1;
	mad.lo.s32 	%r283, %r282, %r233, %r281;
	shfl.sync.down.b32	%r284|%p55, %r283, 1, 7711, -1;
	add.s32 	%r67, %r284, %r283;
	@%p38 bra 	$L__BB579_27;
	ld.shared.u32 	%r285, [%r42+128];
	add.s32 	%r286, %r285, %r67;
	st.shared.u32 	[%r42+128], %r286;
$L__BB579_27:
	setp.gt.u32 	%p56, %r1, 15;
	bar.sync 	0;
	@%p56 bra 	$L__BB579_34;
	setp.eq.s32 	%p57, %r21, 3;
	shl.b32 	%r68, %r334, 6;
	mov.u32 	%r342, %r6;
	@%p57 bra 	$L__BB579_32;
	setp.eq.s32 	%p58, %r21, 0;
	add.s32 	%r287, %r68, %r6;
	mul.wide.s32 	%rd25, %r287, 4;
	add.s64 	%rd26, %rd3, %rd25;
	ld.shared.v4.u32 	{%r288, %r289, %r290, %r291}, [%r43];
	st.global.v4.u32 	[%rd26], {%r288, %r289, %r290, %r291};
	mov.u32 	%r342, %r14;
	@%p58 bra 	$L__BB579_32;
	setp.eq.s32 	%p59, %r21, 1;
	add.s32 	%r292, %r68, %r14;
	mul.wide.s32 	%rd27, %r292, 4;
	add.s64 	%rd28, %rd3, %rd27;
	ld.shared.v4.u32 	{%r293, %r294, %r295, %r296}, [%r44];
	st.global.v4.u32 	[%rd28], {%r293, %r294, %r295, %r296};
	mov.u32 	%r342, %r24;
	@%p59 bra 	$L__BB579_32;
	add.s32 	%r342, %r24, %r7;
	add.s32 	%r297, %r68, %r24;
	mul.wide.s32 	%rd29, %r297, 4;
	add.s64 	%rd30, %rd3, %rd29;
	shl.b32 	%r298, %r7, 2;
	add.s32 	%r299, %r44, %r298;
	ld.shared.v4.u32 	{%r300, %r301, %r302, %r303}, [%r299];
	st.global.v4.u32 	[%rd30], {%r300, %r301, %r302, %r303};
$L__BB579_32:
	setp.lt.u32 	%p60, %r15, 3;
	@%p60 bra 	$L__BB579_34;
$L__BB579_33:
	add.s32 	%r304, %r68, %r342;
	mul.wide.s32 	%rd31, %r304, 4;
	add.s64 	%rd32, %rd3, %rd31;
	shl.b32 	%r305, %r342, 2;
	mov.u32 	%r306, _ZZ9cuda_gemmIiLi128ELi4ELi1ELi64ELi32ELi32ELi64ELi1ELi1EEviiiPT_S1_S1_iiiE3Csh;
	add.s32 	%r307, %r306, %r305;
	ld.shared.v4.u32 	{%r308, %r309, %r310, %r311}, [%r307];
	st.global.v4.u32 	[%rd32], {%r308, %r309, %r310, %r311};
	add.s32 	%r312, %r342, %r7;
	add.s32 	%r313, %r68, %r312;
	mul.wide.s32 	%rd33, %r313, 4;
	add.s64 	%rd34, %rd3, %rd33;
	shl.b32 	%r314, %r7, 2;
	add.s32 	%r315, %r307, %r314;
	ld.shared.v4.u32 	{%r316, %r317, %r318, %r319}, [%r315];
	st.global.v4.u32 	[%rd34], {%r316, %r317, %r318, %r319};
	add.s32 	%r320, %r312, %r7;
	add.s32 	%r321, %r68, %r320;
	mul.wide.s32 	%rd35, %r321, 4;
	add.s64 	%rd36, %rd3, %rd35;
	add.s32 	%r322, %r315, %r314;
	ld.shared.v4.u32 	{%r323, %r324, %r325, %r326}, [%r322];
	st.global.v4.u32 	[%rd36], {%r323, %r324, %r325, %r326};
	add.s32 	%r327, %r320, %r7;
	add.s32 	%r328, %r68, %r327;
	mul.wide.s32 	%rd37, %r328, 4;
	add.s64 	%rd38, %rd3, %rd37;
	add.s32 	%r329, %r322, %r314;
	ld.shared.v4.u32 	{%r330, %r331, %r332, %r333}, [%r329];
	st.global.v4.u32 	[%rd38], {%r330, %r331, %r332, %r333};
	add.s32 	%r342, %r327, %r7;
	setp.lt.u32 	%p61, %r342, 64;
	@%p61 bra 	$L__BB579_33;
$L__BB579_34:
	add.s32 	%r334, %r334, %r3;
	setp.lt.u32 	%p62, %r334, %r4;
	@%p62 bra 	$L__BB579_2;
$L__BB579_35:
	ret;

}
	// .globl	_Z9cuda_gemmIiLi128ELi4ELi1ELi64ELi64ELi64ELi64ELi0ELi0EEviiiPT_S1_S1_iii
.visible .entry _Z9cuda_gemmIiLi128ELi4ELi1ELi64ELi64ELi64ELi64ELi0ELi0EEviiiPT_S1_S1_iii(
	.param .u32 _Z9cuda_gemmIiLi128ELi4ELi1ELi64ELi64ELi64ELi64ELi0ELi0EEviiiPT_S1_S1_iii_param_0,
	.param .u32 _Z9cuda_gemmIiLi128ELi4ELi1ELi64ELi64ELi64ELi64ELi0ELi0EEviiiPT_S1_S1_iii_param_1,
	.param .u32 _Z9cuda_gemmIiLi128ELi4ELi1ELi64ELi64ELi64ELi64ELi0ELi0EEviiiPT_S1_S1_iii_param_2,
	.param .u64 .ptr .align 1 _Z9cuda_gemmIiLi128ELi4ELi1ELi64ELi64ELi64ELi64ELi0ELi0EEviiiPT_S1_S1_iii_param_3,
	.param .u64 .ptr .align 1 _Z9cuda_gemmIiLi128ELi4ELi1ELi64ELi64ELi64ELi64ELi0ELi0EEviiiPT_S1_S1_iii_param_4,
	.param .u64 .ptr .align 1 _Z9cuda_gemmIiLi128ELi4ELi1ELi64ELi64ELi64ELi64ELi0ELi0EEviiiPT_S1_S1_iii_param_5,
	.param .u32 _Z9cuda_gemmIiLi128ELi4ELi1ELi64ELi64ELi64ELi64ELi0ELi0EEviiiPT_S1_S1_iii_param_6,
	.param .u32 _Z9cuda_gemmIiLi128ELi4ELi1ELi64ELi64ELi64ELi64ELi0ELi0EEviiiPT_S1_S1_iii_param_7,
	.param .u32 _Z9cuda_gemmIiLi128ELi4ELi1ELi64ELi64ELi64ELi64ELi0ELi0EEviiiPT_S1_S1_iii_param_8
)
.maxntid 128
{
	.reg .pred 	%p<96>;
	.reg .b16 	%rs<3>;
	.reg .b32 	%r<579>;
	.reg .b64 	%rd<28>;
	// demoted variable
	.shared .align 128 .b8 _ZZ9cuda_gemmIiLi128ELi4ELi1ELi64ELi64ELi64ELi64ELi0ELi0EEviiiPT_S1_S1_iiiE11kron_fac_sh[2112];
	// demoted variable
	.shared .align 128 .b8 _ZZ9cuda_gemmIiLi128ELi4ELi1ELi64ELi64ELi64ELi64ELi0ELi0EEviiiPT_S1_S1_iiiE3Ash[128];
	// demoted variable
	.shared .align 128 .b8 _ZZ9cuda_gemmIiLi128ELi4ELi1ELi64ELi64ELi64ELi64ELi0ELi0EEviiiPT_S1_S1_iiiE3Csh[256];
	ld.param.u32 	%r189, [_Z9cuda_gemmIiLi128ELi4ELi1ELi64ELi64ELi64ELi64ELi0ELi0EEviiiPT_S1_S1_iii_param_6];
	ld.param.u32 	%r190, [_Z9cuda_gemmIiLi128ELi4ELi1ELi64ELi64ELi64ELi64ELi0ELi0EEviiiPT_S1_S1_iii_param_7];
	mov.u32 	%r1, %tid.x;
	div.s32 	%r2, 64, %r190;
	shl.b32 	%r3, %r2, 1;
	div.u32 	%r5, %r1, %r3;
	mul.lo.s32 	%r191, %r5, %r3;
	sub.s32 	%r192, %r1, %r191;
	shr.u32 	%r4, %r192, 1;
	mov.u32 	%r536, %ctaid.y;
	mov.u32 	%r193, %nctaid.y;
	shl.b32 	%r194, %r193, 2;
	setp.ge.u32 	%p2, %r536, %r194;
	@%p2 bra 	$L__BB580_100;
	ld.param.u64 	%rd26, [_Z9cuda_gemmIiLi128ELi4ELi1ELi64ELi64ELi64ELi64ELi0ELi0EEviiiPT_S1_S1_iii_param_4];
	ld.param.u64 	%rd25, [_Z9cuda_gemmIiLi128ELi4ELi1ELi64ELi64ELi64ELi64ELi0ELi0EEviiiPT_S1_S1_iii_param_3];
	and.b32  	%r7, %r1, 1;
	mov.u32 	%r195, %ntid.x;
	shl.b32 	%r196, %r1, 2;
	shl.b32 	%r8, %r195, 2;
	and.b32  	%r9, %r1, 15;
	mov.u32 	%r197, _ZZ9cuda_gemmIiLi128ELi4ELi1ELi64ELi64ELi64ELi64ELi0ELi0EEviiiPT_S1_S1_iiiE11kron_fac_sh;
	mad.lo.s32 	%r10, %r9, 132, %r197;
	shr.u32 	%r11, %r195, 4;
	and.b32  	%r12, %r4, 15;
	shl.b32 	%r198, %r1, 4;
	and.b32  	%r13, %r198, 16;
	min.s32 	%r14, %r189, 16;
	add.s32 	%r199, %r1, %r195;
	max.u32 	%r200, %r199, 64;
	setp.lt.u32 	%p3, %r199, 64;
	selp.u32 	%r201, 1, 0, %p3;
	add.s32 	%r202, %r199, %r201;
	sub.s32 	%r203, %r200, %r202;
	div.u32 	%r204, %r203, %r195;
	add.s32 	%r15, %r204, %r201;
	add.s32 	%r205, %r196, %r8;
	max.u32 	%r206, %r205, 64;
	setp.lt.u32 	%p4, %r205, 64;
	selp.u32 	%r207, 1, 0, %p4;
	or.b32  	%r208, %r205, %r207;
	sub.s32 	%r209, %r206, %r208;
	div.u32 	%r210, %r209, %r8;
	add.s32 	%r16, %r210, %r207;
	add.s32 	%r211, %r4, 1;
	and.b32  	%r17, %r211, 15;
	add.s32 	%r212, %r4, 2;
	and.b32  	%r18, %r212, 15;
	add.s32 	%r213, %r4, 3;
	and.b32  	%r19, %r213, 15;
	add.s32 	%r214, %r4, 4;
	and.b32  	%r20, %r214, 15;
	add.s32 	%r215, %r4, 5;
	and.b32  	%r21, %r215, 15;
	add.s32 	%r216, %r4, 6;
	and.b32  	%r22, %r216, 15;
	add.s32 	%r217, %r4, 7;
	and.b32  	%r23, %r217, 15;
	xor.b32  	%r24, %r12, 8;
	add.s32 	%r218, %r4, 9;
	and.b32  	%r25, %r218, 15;
	add.s32 	%r219, %r4, 10;
	and.b32  	%r26, %r219, 15;
	add.s32 	%r220, %r4, 11;
	and.b32  	%r27, %r220, 15;
	add.s32 	%r221, %r4, 12;
	and.b32  	%r28, %r221, 15;
	add.s32 	%r222, %r4, 13;
	and.b32  	%r29, %r222, 15;
	add.s32 	%r223, %r4, 14;
	and.b32  	%r30, %r223, 15;
	add.s32 	%r224, %r4, -1;
	and.b32  	%r31, %r224, 15;
	or.b32  	%r32, %r13, %r12;
	or.b32  	%r33, %r13, %r17;
	or.b32  	%r34, %r13, %r18;
	or.b32  	%r35, %r13, %r19;
	or.b32  	%r36, %r13, %r20;
	or.b32  	%r37, %r13, %r21;
	or.b32  	%r38, %r13, %r22;
	or.b32  	%r39, %r13, %r23;
	or.b32  	%r40, %r13, %r24;
	or.b32  	%r41, %r13, %r25;
	or.b32  	%r42, %r13, %r26;
	or.b32  	%r43, %r13, %r27;
	or.b32  	%r44, %r13, %r28;
	or.b32  	%r45, %r13, %r29;
	or.b32  	%r46, %r13, %r30;
	or.b32  	%r47, %r13, %r31;
	setp.lt.s32 	%p5, %r12, %r190;
	selp.b32 	%r225, 0, %r190, %p5;
	sub.s32 	%r48, %r12, %r225;
	add.s32 	%r226, %r12, 1;
	setp.lt.s32 	%p6, %r226, %r190;
	selp.b32 	%r227, 0, %r190, %p6;
	sub.s32 	%r49, %r226, %r227;
	add.s32 	%r228, %r12, 2;
	setp.lt.s32 	%p7, %r228, %r190;
	selp.b32 	%r229, 0, %r190, %p7;
	sub.s32 	%r50, %r228, %r229;
	add.s32 	%r230, %r12, 3;
	setp.lt.s32 	%p8, %r230, %r190;
	selp.b32 	%r231, 0, %r190, %p8;
	sub.s32 	%r51, %r230, %r231;
	add.s32 	%r232, %r12, 4;
	setp.lt.s32 	%p9, %r232, %r190;
	selp.b32 	%r233, 0, %r190, %p9;
	sub.s32 	%r52, %r232, %r233;
	add.s32 	%r234, %r12, 5;
	setp.lt.s32 	%p10, %r234, %r190;
	selp.b32 	%r235, 0, %r190, %p10;
	sub.s32 	%r53, %r234, %r235;
	add.s32 	%r236, %r12, 6;
	setp.lt.s32 	%p11, %r236, %r190;
	selp.b32 	%r237, 0, %r190, %p11;
	sub.s32 	%r54, %r236, %r237;
	add.s32 	%r238, %r12, 7;
	setp.lt.s32 	%p12, %r238, %r190;
	selp.b32 	%r239, 0, %r190, %p12;
	sub.s32 	%r55, %r238, %r239;
	add.s32 	%r240, %r12, 8;
	setp.lt.s32 	%p13, %r240, %r190;
	selp.b32 	%r241, 0, %r190, %p13;
	sub.s32 	%r56, %r240, %r241;
	add.s32 	%r242, %r12, 9;
	setp.lt.s32 	%p14, %r242, %r190;
	selp.b32 	%r243, 0, %r190, %p14;
	sub.s32 	%r57, %r242, %r243;
	add.s32 	%r244, %r12, 10;
	setp.lt.s32 	%p15, %r244, %r190;
	selp.b32 	%r245, 0, %r190, %p15;
	sub.s32 	%r58, %r244, %r245;
	add.s32 	%r246, %r12, 11;
	setp.lt.s32 	%p16, %r246, %r190;
	selp.b32 	%r247, 0, %r190, %p16;
	sub.s32 	%r59, %r246, %r247;
	add.s32 	%r248, %r12, 12;
	setp.lt.s32 	%p17, %r248, %r190;
	selp.b32 	%r249, 0, %r190, %p17;
	sub.s32 	%r60, %r248, %r249;
	add.s32 	%r250, %r12, 13;
	setp.lt.s32 	%p18, %r250, %r190;
	selp.b32 	%r251, 0, %r190, %p18;
	sub.s32 	%r61, %r250, %r251;
	add.s32 	%r252, %r12, 14;
	setp.lt.s32 	%p19, %r252, %r190;
	selp.b32 	%r253, 0, %r190, %p19;
	sub.s32 	%r62, %r252, %r253;
	add.s32 	%r254, %r12, 15;
	setp.lt.s32 	%p20, %r254, %r190;
	selp.b32 	%r255, 0, %r190, %p20;
	sub.s32 	%r63, %r254, %r255;
	cvt.u16.u32 	%rs1, %r3;
	div.s16 	%rs2, 128, %rs1;
	cvt.s32.s16 	%r64, %rs2;
	and.b32  	%r65, %r1, 31;
	cvta.to.global.u64 	%rd1, %rd26;
	cvta.to.global.u64 	%rd2, %rd25;
	shl.b32 	%r357, %r65, 2;
	shl.b32 	%r360, %r32, 2;
	shl.b32 	%r363, %r33, 2;
	shl.b32 	%r366, %r34, 2;
	shl.b32 	%r369, %r35, 2;
	shl.b32 	%r372, %r36, 2;
	shl.b32 	%r375, %r37, 2;
	shl.b32 	%r378, %r38, 2;
	shl.b32 	%r381, %r39, 2;
	shl.b32 	%r384, %r40, 2;
	shl.b32 	%r387, %r41, 2;
	shl.b32 	%r390, %r42, 2;
	shl.b32 	%r393, %r43, 2;
	shl.b32 	%r396, %r44, 2;
	shl.b32 	%r399, %r45, 2;
	shl.b32 	%r402, %r46, 2;
	shl.b32 	%r405, %r47, 2;
$L__BB580_2:
	setp.gt.u32 	%p21, %r1, 63;
	@%p21 bra 	$L__BB580_10;
	and.b32  	%r256, %r15, 3;
	setp.eq.s32 	%p22, %r256, 3;
	mov.u32 	%r537, %r1;
	@%p22 bra 	$L__BB580_7;
	mov.u32 	%r257, %ntid.x;
	add.s32 	%r537, %r1, %r257;
	setp.eq.s32 	%p23, %r256, 0;
	shl.b32 	%r259, %r1, 2;
	mov.u32 	%r260, _ZZ9cuda_gemmIiLi128ELi4ELi1ELi64ELi64ELi64ELi64ELi0ELi0EEviiiPT_S1_S1_iiiE3Csh;
	add.s32 	%r261, %r260, %r259;
	mov.b32 	%r262, 0;
	st.shared.u32 	[%r261], %r262;
	@%p23 bra 	$L__BB580_7;
	add.s32 	%r264, %r1, %r257;
	add.s32 	%r537, %r264, %r257;
	setp.eq.s32 	%p24, %r256, 1;
	add.s32 	%r69, %r261, %r8;
	mov.b32 	%r269, 0;
	st.shared.u32 	[%r69], %r269;
	@%p24 bra 	$L__BB580_7;
	add.s32 	%r537, %r537, %r257;
	add.s32 	%r271, %r69, %r8;
	mov.b32 	%r272, 0;
	st.shared.u32 	[%r271], %r272;
$L__BB580_7:
	setp.lt.u32 	%p25, %r15, 3;
	@%p25 bra 	$L__BB580_10;
	shl.b32 	%r273, %r537, 2;
	mov.u32 	%r274, _ZZ9cuda_gemmIiLi128ELi4ELi1ELi64ELi64ELi64ELi64ELi0ELi0EEviiiPT_S1_S1_iiiE3Csh;
	add.s32 	%r538, %r274, %r273;
$L__BB580_9:
	mov.b32 	%r275, 0;
	st.shared.u32 	[%r538], %r275;
	add.s32 	%r276, %r538, %r8;
	st.shared.u32 	[%r276], %r275;
	mov.u32 	%r277, %ntid.x;
	shl.b32 	%r278, %r277, 3;
	add.s32 	%r279, %r538, %r278;
	st.shared.u32 	[%r279], %r275;
	mad.lo.s32 	%r280, %r277, 12, %r538;
	st.shared.u32 	[%r280], %r275;
	add.s32 	%r537, %r537, %r8;
	shl.b32 	%r281, %r277, 4;
	add.s32 	%r538, %r538, %r281;
	setp.lt.u32 	%p26, %r537, 64;
	@%p26 bra 	$L__BB580_9;
$L__BB580_10:
	mov.b32 	%r540, 0;
	mov.pred 	%p95, -1;
$L__BB580_11:
	mov.pred 	%p1, %p95;
	setp.gt.u32 	%p28, %r1, 7;
	@%p28 bra 	$L__BB580_14;
	ld.param.u32 	%r534, [_Z9cuda_gemmIiLi128ELi4ELi1ELi64ELi64ELi64ELi64ELi0ELi0EEviiiPT_S1_S1_iii_param_2];
	shl.b32 	%r541, %r1, 2;
	mov.u32 	%r283, %ctaid.x;
	mov.u32 	%r284, %ctaid.z;
	add.s32 	%r285, %r283, %r284;
	shl.b32 	%r286, %r285, 6;
	mad.lo.s32 	%r287, %r536, %r534, %r286;
	add.s32 	%r79, %r287, %r540;
$L__BB580_13:
	add.s32 	%r288, %r79, %r541;
	mul.wide.s32 	%rd7, %r288, 4;
	add.s64 	%rd8, %rd2, %rd7;
	ld.global.v4.u32 	{%r289, %r290, %r291, %r292}, [%rd8];
	shl.b32 	%r293, %r541, 2;
	mov.u32 	%r294, _ZZ9cuda_gemmIiLi128ELi4ELi1ELi64ELi64ELi64ELi64ELi0ELi0EEviiiPT_S1_S1_iiiE3Ash;
	add.s32 	%r295, %r294, %r293;
	st.shared.v4.u32 	[%r295], {%r289, %r290, %r291, %r292};
	add.s32 	%r541, %r541, %r8;
	setp.lt.u32 	%p29, %r541, 32;
	@%p29 bra 	$L__BB580_13;
$L__BB580_14:
	mov.u32 	%r297, %ctaid.z;
	shl.b32 	%r298, %r297, 6;
	add.s32 	%r80, %r540, %r298;
	mov.b32 	%r542, 0;
$L__BB580_15:
	mov.u32 	%r83, %r542;
	shr.u32 	%r543, %r1, 4;
	add.s32 	%r85, %r83, %r9;
$L__BB580_16:
	add.s32 	%r299, %r80, %r543;
	mad.lo.s32 	%r300, %r299, %r189, %r85;
	mul.wide.s32 	%rd9, %r300, 4;
	add.s64 	%rd10, %rd1, %rd9;
	ld.global.u32 	%r301, [%rd10];
	shl.b32 	%r302, %r543, 2;
	add.s32 	%r303, %r10, %r302;
	st.shared.u32 	[%r303], %r301;
	add.s32 	%r543, %r543, %r11;
	setp.lt.u32 	%p30, %r543, 32;
	@%p30 bra 	$L__BB580_16;
	setp.lt.s32 	%p31, %r2, 1;
	bar.sync 	0;
	@%p31 bra 	$L__BB580_90;
	mov.b32 	%r544, 0;
$L__BB580_19:
	setp.ge.s32 	%p32, %r5, %r14;
	add.s32 	%r89, %r544, %r4;
	shl.b32 	%r305, %r89, 5;
	or.b32  	%r306, %r305, %r13;
	add.s32 	%r307, %r306, %r12;
	shl.b32 	%r308, %r307, 2;
	mov.u32 	%r309, _ZZ9cuda_gemmIiLi128ELi4ELi1ELi64ELi64ELi64ELi64ELi0ELi0EEviiiPT_S1_S1_iiiE3Ash;
	add.s32 	%r310, %r309, %r308;
	ld.shared.u32 	%r90, [%r310];
	add.s32 	%r311, %r306, %r17;
	shl.b32 	%r312, %r311, 2;
	add.s32 	%r313, %r309, %r312;
	ld.shared.u32 	%r91, [%r313];
	add.s32 	%r314, %r306, %r18;
	shl.b32 	%r315, %r314, 2;
	add.s32 	%r316, %r309, %r315;
	ld.shared.u32 	%r92, [%r316];
	add.s32 	%r317, %r306, %r19;
	shl.b32 	%r318, %r317, 2;
	add.s32 	%r319, %r309, %r318;
	ld.shared.u32 	%r93, [%r319];
	add.s32 	%r320, %r306, %r20;
	shl.b32 	%r321, %r320, 2;
	add.s32 	%r322, %r309, %r321;
	ld.shared.u32 	%r94, [%r322];
	add.s32 	%r323, %r306, %r21;
	shl.b32 	%r324, %r323, 2;
	add.s32 	%r325, %r309, %r324;
	ld.shared.u32 	%r95, [%r325];
	add.s32 	%r326, %r306, %r22;
	shl.b32 	%r327, %r326, 2;
	add.s32 	%r328, %r309, %r327;
	ld.shared.u32 	%r96, [%r328];
	add.s32 	%r329, %r306, %r23;
	shl.b32 	%r330, %r329, 2;
	add.s32 	%r331, %r309, %r330;
	ld.shared.u32 	%r97, [%r331];
	add.s32 	%r332, %r306, %r24;
	shl.b32 	%r333, %r332, 2;
	add.s32 	%r334, %r309, %r333;
	ld.shared.u32 	%r98, [%r334];
	add.s32 	%r335, %r306, %r25;
	shl.b32 	%r336, %r335, 2;
	add.s32 	%r337, %r309, %r336;
	ld.shared.u32 	%r99, [%r337];
	add.s32 	%r338, %r306, %r26;
	shl.b32 	%r339, %r338, 2;
	add.s32 	%r340, %r309, %r339;
	ld.shared.u32 	%r100, [%r340];
	add.s32 	%r341, %r306, %r27;
	shl.b32 	%r342, %r341, 2;
	add.s32 	%r343, %r309, %r342;
	ld.shared.u32 	%r101, [%r343];
	add.s32 	%r344, %r306, %r28;
	shl.b32 	%r345, %r344, 2;
	add.s32 	%r346, %r309, %r345;
	ld.shared.u32 	%r102, [%r346];
	add.s32 	%r347, %r306, %r29;
	shl.b32 	%r348, %r347, 2;
	add.s32 	%r349, %r309, %r348;
	ld.shared.u32 	%r103, [%r349];
	add.s32 	%r350, %r306, %r30;
	shl.b32 	%r351, %r350, 2;
	add.s32 	%r352, %r309, %r351;
	ld.shared.u32 	%r104, [%r352];
	add.s32 	%r353, %r306, %r31;
	shl.b32 	%r354, %r353, 2;
	add.s32 	%r355, %r309, %r354;
	ld.shared.u32 	%r105, [%r355];
	@%p32 bra 	$L__BB580_89;
	mov.u32 	%r545, %r5;
$L__BB580_21:
	setp.gt.u32 	%p33, %r190, 64;
	mov.u32 	%r356, _ZZ9cuda_gemmIiLi128ELi4ELi1ELi64ELi64ELi64ELi64ELi0ELi0EEviiiPT_S1_S1_iiiE11kron_fac_sh;
	mad.lo.s32 	%r107, %r545, 132, %r356;
	add.s32 	%r358, %r107, %r357;
	ld.shared.u32 	%r108, [%r358];
	@%p33 bra 	$L__BB580_54;
	setp.eq.s32 	%p50, %r190, 0;
	mov.b32 	%r547, 0;
	@%p50 bra 	$L__BB580_24;
	shfl.sync.idx.b32	%r409|%p51, %r108, %r48, 31, -1;
	mul.lo.s32 	%r547, %r409, %r90;
$L__BB580_24:
	setp.lt.s32 	%p52, %r190, 2;
	@%p52 bra 	$L__BB580_26;
	shfl.sync.idx.b32	%r410|%p53, %r108, %r49, 31, -1;
	mad.lo.s32 	%r547, %r410, %r91, %r547;
$L__BB580_26:
	setp.lt.s32 	%p54, %r190, 3;
	@%p54 bra 	$L__BB580_28;
	shfl.sync.idx.b32	%r411|%p55, %r108, %r50, 31, -1;
	mad.lo.s32 	%r547, %r411, %r92, %r547;
$L__BB580_28:
	setp.lt.s32 	%p56, %r190, 4;
	@%p56 bra 	$L__BB580_30;
	shfl.sync.idx.b32	%r412|%p57, %r108, %r51, 31, -1;
	mad.lo.s32 	%r547, %r412, %r93, %r547;
$L__BB580_30:
	setp.lt.s32 	%p58, %r190, 5;
	@%p58 bra 	$L__BB580_32;
	shfl.sync.idx.b32	%r413|%p59, %r108, %r52, 31, -1;
	mad.lo.s32 	%r547, %r413, %r94, %r547;
$L__BB580_32:
	setp.lt.s32 	%p60, %r190, 6;
	@%p60 bra 	$L__BB580_34;
	shfl.sync.idx.b32	%r414|%p61, %r108, %r53, 31, -1;
	mad.lo.s32 	%r547, %r414, %r95, %r547;
$L__BB580_34:
	setp.lt.s32 	%p62, %r190, 7;
	@%p62 bra 	$L__BB580_36;
	shfl.sync.idx.b32	%r415|%p63, %r108, %r54, 31, -1;
	mad.lo.s32 	%r547, %r415, %r96, %r547;
$L__BB580_36:
	setp.lt.s32 	%p64, %r190, 8;
	@%p64 bra 	$L__BB580_38;
	shfl.sync.idx.b32	%r416|%p65, %r108, %r55, 31, -1;
	mad.lo.s32 	%r547, %r416, %r97, %r547;
$L__BB580_38:
	setp.lt.s32 	%p66, %r190, 9;
	@%p66 bra 	$L__BB580_40;
	shfl.sync.idx.b32	%r417|%p67, %r108, %r56, 31, -1;
	mad.lo.s32 	%r547, %r417, %r98, %r547;
$L__BB580_40:
	setp.lt.s32 	%p68, %r190, 10;
	@%p68 bra 	$L__BB580_42;
	shfl.sync.idx.b32	%r418|%p69, %r108, %r57, 31, -1;
	mad.lo.s32 	%r547, %r418, %r99, %r547;
$L__BB580_42:
	setp.lt.s32 	%p70, %r190, 11;
	@%p70 bra 	$L__BB580_44;
	shfl.sync.idx.b32	%r419|%p71, %r108, %r58, 31, -1;
	mad.lo.s32 	%r547, %r419, %r100, %r547;
$L__BB580_44:
	setp.lt.s32 	%p72, %r190, 12;
	@%p72 bra 	$L__BB580_46;
	shfl.sync.idx.b32	%r420|%p73, %r108, %r59, 31, -1;
	mad.lo.s32 	%r547, %r420, %r101, %r547;
$L__BB580_46:
	setp.lt.s32 	%p74, %r190, 13;
	@%p74 bra 	$L__BB580_48;
	shfl.sync.idx.b32	%r421|%p75, %r108, %r60, 31, -1;
	mad.lo.s32 	%r547, %r421, %r102, %r547;
$L__BB580_48:
	setp.lt.s32 	%p76, %r190, 14;
	@%p76 bra 	$L__BB580_50;
	shfl.sync.idx.b32	%r422|%p77, %r108, %r61, 31, -1;
	mad.lo.s32 	%r547, %r422, %r103, %r547;
$L__BB580_50:
	setp.lt.s32 	%p78, %r190, 15;
	@%p78 bra 	$L__BB580_52;
	shfl.sync.idx.b32	%r423|%p79, %r108, %r62, 31, -1;
	mad.lo.s32 	%r547, %r423, %r104, %r547;
$L__BB580_52:
	setp.lt.s32 	%p80, %r190, 16;
	@%p80 bra 	$L__BB580_86;
	shfl.sync.idx.b32	%r424|%p81, %r108, %r63, 31, -1;
	mad.lo.s32 	%r547, %r424, %r105, %r547;
	bra.uni 	$L__BB580_86;
$L__BB580_54:
	setp.lt.s32 	%p34, %r190, 1;
	mov.b32 	%r547, 0;
	@%p34 bra 	$L__BB580_56;
	add.s32 	%r361, %r107, %r360;
	ld.shared.u32 	%r362, [%r361];
	mul.lo.s32 	%r547, %r362, %r90;
$L__BB580_56:
	setp.lt.s32 	%p35, %r190, 2;
	@%p35 bra 	$L__BB580_58;
	add.s32 	%r364, %r107, %r363;
	ld.shared.u32 	%r365, [%r364];
	mad.lo.s32 	%r547, %r365, %r91, %r547;
$L__BB580_58:
	setp.lt.s32 	%p36, %r190, 3;
	@%p36 bra 	$L__BB580_60;
	add.s32 	%r367, %r107, %r366;
	ld.shared.u32 	%r368, [%r367];
	mad.lo.s32 	%r547, %r368, %r92, %r547;
$L__BB580_60:
	setp.lt.s32 	%p37, %r190, 4;
	@%p37 bra 	$L__BB580_62;
	add.s32 	%r370, %r107, %r369;
	ld.shared.u32 	%r371, [%r370];
	mad.lo.s32 	%r547, %r371, %r93, %r547;
$L__BB580_62:
	setp.lt.s32 	%p38, %r190, 5;
	@%p38 bra 	$L__BB580_64;
	add.s32 	%r373, %r107, %r372;
	ld.shared.u32 	%r374, [%r373];
	mad.lo.s32 	%r547, %r374, %r94, %r547;
$L__BB580_64:
	setp.lt.s32 	%p39, %r190, 6;
	@%p39 bra 	$L__BB580_66;
	add.s32 	%r376, %r107, %r375;
	ld.shared.u32 	%r377, [%r376];
	mad.lo.s32 	%r547, %r377, %r95, %r547;
$L__BB580_66:
	setp.lt.s32 	%p40, %r190, 7;
	@%p40 bra 	$L__BB580_68;
	add.s32 	%r379, %r107, %r378;
	ld.shared.u32 	%r380, [%r379];
	mad.lo.s32 	%r547, %r380, %r96, %r547;
$L__BB580_68:
	setp.lt.s32 	%p41, %r190, 8;
	@%p41 bra 	$L__BB580_70;
	add.s32 	%r382, %r107, %r381;
	ld.shared.u32 	%r383, [%r382];
	mad.lo.s32 	%r547, %r383, %r97, %r547;
$L__BB580_70:
	setp.lt.s32 	%p42, %r190, 9;
	@%p42 bra 	$L__BB580_72;
	add.s32 	%r385, %r107, %r384;
	ld.shared.u32 	%r386, [%r385];
	mad.lo.s32 	%r547, %r386, %r98, %r547;
$L__BB580_72:
	setp.lt.s32 	%p43, %r190, 10;
	@%p43 bra 	$L__BB580_74;
	add.s32 	%r388, %r107, %r387;
	ld.shared.u32 	%r389, [%r388];
	mad.lo.s32 	%r547, %r389, %r99, %r547;
$L__BB580_74:
	setp.lt.s32 	%p44, %r190, 11;
	@%p44 bra 	$L__BB580_76;
	add.s32 	%r391, %r107, %r390;
	ld.shared.u32 	%r392, [%r391];
	mad.lo.s32 	%r547, %r392, %r100, %r547;
$L__BB580_76:
	setp.lt.s32 	%p45, %r190, 12;
	@%p45 bra 	$L__BB580_78;
	add.s32 	%r394, %r107, %r393;
	ld.shared.u32 	%r395, [%r394];
	mad.lo.s32 	%r547, %r395, %r101, %r547;
$L__BB580_78:
	setp.lt.s32 	%p46, %r190, 13;
	@%p46 bra 	$L__BB580_80;
	add.s32 	%r397, %r107, %r396;
	ld.shared.u32 	%r398, [%r397];
	mad.lo.s32 	%r547, %r398, %r102, %r547;
$L__BB580_80:
	setp.lt.s32 	%p47, %r190, 14;
	@%p47 bra 	$L__BB580_82;
	add.s32 	%r400, %r107, %r399;
	ld.shared.u32 	%r401, [%r400];
	mad.lo.s32 	%r547, %r401, %r103, %r547;
$L__BB580_82:
	setp.lt.s32 	%p48, %r190, 15;
	@%p48 bra 	$L__BB580_84;
	add.s32 	%r403, %r107, %r402;
	ld.shared.u32 	%r404, [%r403];
	mad.lo.s32 	%r547, %r404, %r104, %r547;
$L__BB580_84:
	setp.lt.s32 	%p49, %r190, 16;
	@%p49 bra 	$L__BB580_86;
	add.s32 	%r406, %r107, %r405;
	ld.shared.u32 	%r407, [%r406];
	mad.lo.s32 	%r547, %r407, %r105, %r547;
$L__BB580_86:
	setp.ne.s32 	%p82, %r7, 0;
	add.s32 	%r425, %r545, %r83;
	mad.lo.s32 	%r172, %r425, %r2, %r89;
	shfl.sync.down.b32	%r426|%p83, %r547, 1, 7711, -1;
	add.s32 	%r173, %r426, %r547;
	@%p82 bra 	$L__BB580_88;
	shl.b32 	%r427, %r172, 2;
	mov.u32 	%r428, _ZZ9cuda_gemmIiLi128ELi4ELi1ELi64ELi64ELi64ELi64ELi0ELi0EEviiiPT_S1_S1_iiiE3Csh;
	add.s32 	%r429, %r428, %r427;
	ld.shared.u32 	%r430, [%r429];
	add.s32 	%r431, %r430, %r173;
	st.shared.u32 	[%r429], %r431;
$L__BB580_88:
	add.s32 	%r545, %r545, %r64;
	setp.lt.s32 	%p84, %r545, %r14;
	@%p84 bra 	$L__BB580_21;
$L__BB580_89:
	add.s32 	%r544, %r544, %r3;
	setp.lt.s32 	%p85, %r544, %r2;
	@%p85 bra 	$L__BB580_19;
$L__BB580_90:
	add.s32 	%r542, %r83, 16;
	setp.lt.u32 	%p86, %r83, 48;
	@%p86 bra 	$L__BB580_15;
	mov.b32 	%r540, 32;
	mov.pred 	%p95, 0;
	@%p1 bra 	$L__BB580_11;
	setp.gt.u32 	%p88, %r1, 15;
	bar.sync 	0;
	@%p88 bra 	$L__BB580_99;
	ld.param.u64 	%rd27, [_Z9cuda_gemmIiLi128ELi4ELi1ELi64ELi64ELi64ELi64ELi0ELi0EEviiiPT_S1_S1_iii_param_5];
	ld.param.u32 	%r535, [_Z9cuda_gemmIiLi128ELi4ELi1ELi64ELi64ELi64ELi64ELi0ELi0EEviiiPT_S1_S1_iii_param_2];
	ld.param.u32 	%r533, [_Z9cuda_gemmIiLi128ELi4ELi1ELi64ELi64ELi64ELi64ELi0ELi0EEviiiPT_S1_S1_iii_param_1];
	cvta.to.global.u64 	%rd3, %rd27;
	shl.b32 	%r177, %r1, 2;
	and.b32  	%r433, %r16, 3;
	setp.eq.s32 	%p89, %r433, 3;
	mov.u32 	%r434, %ctaid.x;
	mul.lo.s32 	%r435, %r2, %r434;
	mad.lo.s32 	%r178, %r536, %r533, %r435;
	div.s32 	%r179, %r535, %r190;
	mov.u32 	%r577, %r177;
	@%p89 bra 	$L__BB580_97;
	add.s32 	%r577, %r177, %r8;
	and.b32  	%r436, %r16, 3;
	setp.eq.s32 	%p90, %r436, 0;
	div.s32 	%r437, %r177, %r2;
	mad.lo.s32 	%r438, %r179, %r437, %r178;
	mul.lo.s32 	%r439, %r437, %r2;
	sub.s32 	%r440, %r177, %r439;
	add.s32 	%r441, %r438, %r440;
	mul.wide.s32 	%rd11, %r441, 4;
	add.s64 	%rd12, %rd3, %rd11;
	shl.b32 	%r442, %r1, 2;
	mov.u32 	%r443, _ZZ9cuda_gemmIiLi128ELi4ELi1ELi64ELi64ELi64ELi64ELi0ELi0EEviiiPT_S1_S1_iiiE3Csh;
	add.s32 	%r444, %r443, %r442;
	mad.lo.s32 	%r445, %r1, 12, %r444;
	ld.shared.v4.u32 	{%r446, %r447, %r448, %r449}, [%r445];
	st.global.v4.u32 	[%rd12], {%r446, %r447, %r448, %r449};
	@%p90 bra 	$L__BB580_97;
	add.s32 	%r450, %r177, %r8;
	add.s32 	%r577, %r450, %r8;
	and.b32  	%r451, %r16, 3;
	setp.eq.s32 	%p91, %r451, 1;
	div.s32 	%r452, %r450, %r2;
	mad.lo.s32 	%r453, %r179, %r452, %r178;
	mul.lo.s32 	%r454, %r452, %r2;
	sub.s32 	%r455, %r450, %r454;
	add.s32 	%r456, %r453, %r455;
	mul.wide.s32 	%rd13, %r456, 4;
	add.s64 	%rd14, %rd3, %rd13;
	shl.b32 	%r457, %r1, 2;
	mov.u32 	%r458, _ZZ9cuda_gemmIiLi128ELi4ELi1ELi64ELi64ELi64ELi64ELi0ELi0EEviiiPT_S1_S1_iiiE3Csh;
	add.s32 	%r459, %r458, %r457;
	mad.lo.s32 	%r460, %r1, 12, %r459;
	shl.b32 	%r461, %r8, 2;
	add.s32 	%r462, %r460, %r461;
	ld.shared.v4.u32 	{%r463, %r464, %r465, %r466}, [%r462];
	st.global.v4.u32 	[%rd14], {%r463, %r464, %r465, %r466};
	@%p91 bra 	$L__BB580_97;
	add.s32 	%r467, %r177, %r8;
	add.s32 	%r468, %r467, %r8;
	add.s32 	%r577, %r468, %r8;
	div.s32 	%r469, %r468, %r2;
	mad.lo.s32 	%r470, %r179, %r469, %r178;
	mul.lo.s32 	%r471, %r469, %r2;
	sub.s32 	%r472, %r468, %r471;
	add.s32 	%r473, %r470, %r472;
	mul.wide.s32 	%rd15, %r473, 4;
	add.s64 	%rd16, %rd3, %rd15;
	shl.b32 	%r474, %r1, 2;
	mov.u32 	%r475, _ZZ9cuda_gemmIiLi128ELi4ELi1ELi64ELi64ELi64ELi64ELi0ELi0EEviiiPT_S1_S1_iiiE3Csh;
	add.s32 	%r476, %r475, %r474;
	mad.lo.s32 	%r477, %r1, 12, %r476;
	shl.b32 	%r478, %r8, 2;
	add.s32 	%r479, %r477, %r478;
	add.s32 	%r480, %r479, %r478;
	ld.shared.v4.u32 	{%r481, %r482, %r483, %r484}, [%r480];
	st.global.v4.u32 	[%rd16], {%r481, %r482, %r483, %r484};
$L__BB580_97:
	setp.lt.u32 	%p92, %r16, 3;
	@%p92 bra 	$L__BB580_99;
$L__BB580_98:
	div.s32 	%r485, %r577, %r2;
	mad.lo.s32 	%r486, %r179, %r485, %r178;
	mul.lo.s32 	%r487, %r485, %r2;
	sub.s32 	%r488, %r577, %r487;
	add.s32 	%r489, %r486, %r488;
	mul.wide.s32 	%rd17, %r489, 4;
	add.s64 	%rd18, %rd3, %rd17;
	shl.b32 	%r490, %r577, 2;
	mov.u32 	%r491, _ZZ9cuda_gemmIiLi128ELi4ELi1ELi64ELi64ELi64ELi64ELi0ELi0EEviiiPT_S1_S1_iiiE3Csh;
	add.s32 	%r492, %r491, %r490;
	ld.shared.v4.u32 	{%r493, %r494, %r495, %r496}, [%r492];
	st.global.v4.u32 	[%rd18], {%r493, %r494, %r495, %r496};
	add.s32 	%r497, %r577, %r8;
	div.s32 	%r498, %r497, %r2;
	mad.lo.s32 	%r499, %r179, %r498, %r178;
	mul.lo.s32 	%r500, %r498, %r2;
	sub.s32 	%r501, %r497, %r500;
	add.s32 	%r502, %r499, %r501;
	mul.wide.s32 	%rd19, %r502, 4;
	add.s64 	%rd20, %rd3, %rd19;
	shl.b32 	%r503, %r8, 2;
	add.s32 	%r504, %r492, %r503;
	ld.shared.v4.u32 	{%r505, %r506, %r507, %r508}, [%r504];
	st.global.v4.u32 	[%rd20], {%r505, %r506, %r507, %r508};
	add.s32 	%r509, %r497, %r8;
	div.s32 	%r510, %r509, %r2;
	mad.lo.s32 	%r511, %r179, %r510, %r178;
	mul.lo.s32 	%r512, %r510, %r2;
	sub.s32 	%r513, %r509, %r512;
	add.s32 	%r514, %r511, %r513;
	mul.wide.s32 	%rd21, %r514, 4;
	add.s64 	%rd22, %rd3, %rd21;
	add.s32 	%r515, %r504, %r503;
	ld.shared.v4.u32 	{%r516, %r517, %r518, %r519}, [%r515];
	st.global.v4.u32 	[%rd22], {%r516, %r517, %r518, %r519};
	add.s32 	%r520, %r509, %r8;
	div.s32 	%r521, %r520, %r2;
	mad.lo.s32 	%r522, %r179, %r521, %r178;
	mul.lo.s32 	%r523, %r521, %r2;
	sub.s32 	%r524, %r520, %r523;
	add.s32 	%r525, %r522, %r524;
	mul.wide.s32 	%rd23, %r525, 4;
	add.s64 	%rd24, %rd3, %rd23;
	add.s32 	%r526, %r515, %r503;
	ld.shared.v4.u32 	{%r527, %r528, %r529, %r530}, [%r526];
	st.global.v4.u32 	[%rd24], {%r527, %r528, %r529, %r530};
	add.s32 	%r577, %r520, %r8;
	setp.lt.u32 	%p93, %r577, 64;
	@%p93 bra 	$L__BB580_98;
$L__BB580_99:
	mov.u32 	%r531, %nctaid.y;
	add.s32 	%r536, %r536, %r531;
	shl.b32 	%r532, %r531, 2;
	setp.lt.u32 	%p94, %r536, %r532;
	@%p94 bra 	$L__BB580_2;
$L__BB580_100:
	ret;

}
	// .globl	_Z9cuda_gemmIiLi128ELi4ELi1ELi64ELi64ELi64ELi64ELi0ELi1EEviiiPT_S1_S1_iii
.visible .entry _Z9cuda_gemmIiLi128ELi4ELi1ELi64ELi64ELi64ELi64ELi0ELi1EEviiiPT_S1_S1_iii(
	.param .u32 _Z9cuda_gemmIiLi128ELi4ELi1ELi64ELi64ELi64ELi64ELi0ELi1EEviiiPT_S1_S1_iii_param_0,
	.param .u32 _Z9cuda_gemmIiLi128ELi4ELi1ELi64ELi64ELi64ELi64ELi0ELi1EEviiiPT_S1_S1_iii_param_1,
	.param .u32 _Z9cuda_gemmIiLi128ELi4ELi1ELi64ELi64ELi64ELi64ELi0ELi1EEviiiPT_S1_S1_iii_param_2,
	.param .u64 .ptr .align 1 _Z9cuda_gemmIiLi128ELi4ELi1ELi64ELi64ELi64ELi64ELi0ELi1EEviiiPT_S1_S1_iii_param_3,
	.param .u64 .ptr .align 1 _Z9cuda_gemmIiLi128ELi4ELi1ELi64ELi64ELi64ELi64ELi0ELi1EEviiiPT_S1_S1_iii_param_4,
	.param .u64 .ptr .align 1 _Z9cuda_gemmIiLi128ELi4ELi1ELi64ELi64ELi64ELi64ELi0ELi1EEviiiPT_S1_S1_iii_param_5,
	.param .u32 _Z9cuda_gemmIiLi128ELi4ELi1ELi64ELi64ELi64ELi64ELi0ELi1EEviiiPT_S1_S1_iii_param_6,
	.param .u32 _Z9cuda_gemmIiLi128ELi4ELi1ELi64ELi64ELi64ELi64ELi0ELi1EEviiiPT_S1_S1_iii_param_7,
	.param .u32 _Z9cuda_gemmIiLi128ELi4ELi1ELi64ELi64ELi64ELi64ELi0ELi1EEviiiPT_S1_S1_iii_param_8
)
.maxntid 128
{
	.reg .pred 	%p<63>;
	.reg .b32 	%r<318>;
	.reg .b64 	%rd<32>;
	// demoted variable
	.shared .align 128 .b8 _ZZ9cuda_gemmIiLi128ELi4ELi1ELi64ELi64ELi64ELi64ELi0ELi1EEviiiPT_S1_S1_iiiE11kron_fac_sh[2112];
	// demoted variable
	.shared .align 128 .b8 _ZZ9cuda_gemmIiLi128ELi4ELi1ELi64ELi64ELi64ELi64ELi0ELi1EEviiiPT_S1_S1_iiiE3Ash[128];
	// demoted variable
	.shared .align 128 .b8 _ZZ9cuda_gemmIiLi128ELi4ELi1ELi64ELi64ELi64ELi64ELi0ELi1EEviiiPT_S1_S1_iiiE3Csh[256];
	ld.param.u32 	%r84, [_Z9cuda_gemmIiLi128ELi4ELi1ELi64ELi64ELi64ELi64ELi0ELi1EEviiiPT_S1_S1_iii_param_1];
	ld.param.u32 	%r85, [_Z9cuda_gemmIiLi128ELi4ELi1ELi64ELi64ELi64ELi64ELi0ELi1EEviiiPT_S1_S1_iii_param_2];
	ld.param.u64 	%rd4, [_Z9cuda_gemmIiLi128ELi4ELi1ELi64ELi64ELi64ELi64ELi0ELi1EEviiiPT_S1_S1_iii_param_3];
	ld.param.u64 	%rd5, [_Z9cuda_gemmIiLi128ELi4ELi1ELi64ELi64ELi64ELi64ELi0ELi1EEviiiPT_S1_S1_iii_param_4];
	ld.param.u64 	%rd6, [_Z9cuda_gemmIiLi128ELi4ELi1ELi64ELi64ELi64ELi64ELi0ELi1EEviiiPT_S1_S1_iii_param_5];
	cvta.to.global.u64 	%rd1, %rd4;
	cvta.to.global.u64 	%rd2, %rd5;
	cvta.to.global.u64 	%rd3, %rd6;
	mov.u32 	%r1, %tid.x;
	mov.u32 	%r2, %ctaid.x;
	shr.u32 	%r3, %r1, 1;
	mov.u32 	%r306, %ctaid.y;
	mov.u32 	%r5, %nctaid.y;
	shl.b32 	%r6, %r5, 2;
	setp.ge.u32 	%p1, %r306, %r6;
	@%p1 bra 	$L__BB581_36;
	and.b32  	%r7, %r1, 1;
	mov.u32 	%r86, %ctaid.z;
	mov.u32 	%r87, %ntid.x;
	shl.b32 	%r8, %r1, 2;
	add.s32 	%r88, %r2, %r86;
	shl.b32 	%r9, %r88, 6;
	shl.b32 	%r10, %r87, 2;
	shr.u32 	%r11, %r1, 4;
	and.b32  	%r12, %r1, 15;
	shl.b32 	%r13, %r86, 6;
	mov.u32 	%r89, _ZZ9cuda_gemmIiLi128ELi4ELi1ELi64ELi64ELi64ELi64ELi0ELi1EEviiiPT_S1_S1_iiiE11kron_fac_sh;
	mad.lo.s32 	%r14, %r12, 132, %r89;
	shr.u32 	%r15, %r87, 4;
	shl.b32 	%r90, %r1, 4;
	and.b32  	%r16, %r90, 16;
	mad.lo.s32 	%r91, %r3, 132, %r89;
	and.b32  	%r92, %r8, 124;
	add.s32 	%r17, %r91, %r92;
	shr.s32 	%r93, %r85, 31;
	shr.u32 	%r94, %r93, 26;
	add.s32 	%r95, %r85, %r94;
	shr.s32 	%r18, %r95, 6;
	add.s32 	%r19, %r1, %r87;
	max.u32 	%r96, %r19, 64;
	setp.lt.u32 	%p2, %r19, 64;
	selp.u32 	%r97, 1, 0, %p2;
	add.s32 	%r98, %r19, %r97;
	sub.s32 	%r99, %r96, %r98;
	div.u32 	%r100, %r99, %r87;
	add.s32 	%r20, %r100, %r97;
	add.s32 	%r21, %r8, %r10;
	max.u32 	%r101, %r21, 64;
	setp.lt.u32 	%p3, %r21, 64;
	selp.u32 	%r102, 1, 0, %p3;
	or.b32  	%r103, %r21, %r102;
	sub.s32 	%r104, %r101, %r103;
	div.u32 	%r105, %r104, %r10;
	add.s32 	%r22, %r105, %r102;
	and.b32  	%r23, %r20, 3;
	mov.u32 	%r106, _ZZ9cuda_gemmIiLi128ELi4ELi1ELi64ELi64ELi64ELi64ELi0ELi1EEviiiPT_S1_S1_iiiE3Csh;
	add.s32 	%r24, %r106, %r8;
	add.s32 	%r25, %r24, %r10;
	add.s32 	%r26, %r19, %r87;
	add.s32 	%r27, %r26, %r87;
	or.b32  	%r28, %r16, 15;
	or.b32  	%r29, %r16, 14;
	or.b32  	%r30, %r16, 13;
	or.b32  	%r31, %r16, 12;
	shl.b32 	%r107, %r1, 6;
	and.b32  	%r108, %r107, 64;
	mov.u32 	%r109, _ZZ9cuda_gemmIiLi128ELi4ELi1ELi64ELi64ELi64ELi64ELi0ELi1EEviiiPT_S1_S1_iiiE3Ash;
	add.s32 	%r32, %r109, %r108;
	or.b32  	%r33, %r16, 11;
	or.b32  	%r34, %r16, 10;
	or.b32  	%r35, %r16, 9;
	or.b32  	%r36, %r16, 8;
	or.b32  	%r37, %r16, 7;
	or.b32  	%r38, %r16, 6;
	or.b32  	%r39, %r16, 5;
	or.b32  	%r40, %r16, 4;
	or.b32  	%r41, %r16, 3;
	or.b32  	%r42, %r16, 2;
	or.b32  	%r43, %r16, 1;
	or.b32  	%r44, %r13, 32;
	and.b32  	%r45, %r22, 3;
	mad.lo.s32 	%r46, %r1, 12, %r24;
	shl.b32 	%r49, %r87, 4;
	add.s32 	%r47, %r46, %r49;
	add.s32 	%r48, %r21, %r10;
	shl.b32 	%r50, %r87, 3;
	mul.lo.s32 	%r51, %r87, 12;
$L__BB581_2:
	setp.gt.u32 	%p4, %r1, 63;
	@%p4 bra 	$L__BB581_10;
	setp.eq.s32 	%p5, %r23, 3;
	mov.u32 	%r307, %r1;
	@%p5 bra 	$L__BB581_7;
	setp.eq.s32 	%p6, %r23, 0;
	mov.b32 	%r110, 0;
	st.shared.u32 	[%r24], %r110;
	mov.u32 	%r307, %r19;
	@%p6 bra 	$L__BB581_7;
	setp.eq.s32 	%p7, %r23, 1;
	mov.b32 	%r111, 0;
	st.shared.u32 	[%r25], %r111;
	mov.u32 	%r307, %r26;
	@%p7 bra 	$L__BB581_7;
	add.s32 	%r112, %r25, %r10;
	mov.b32 	%r113, 0;
	st.shared.u32 	[%r112], %r113;
	mov.u32 	%r307, %r27;
$L__BB581_7:
	setp.lt.u32 	%p8, %r20, 3;
	@%p8 bra 	$L__BB581_10;
	shl.b32 	%r114, %r307, 2;
	mov.u32 	%r115, _ZZ9cuda_gemmIiLi128ELi4ELi1ELi64ELi64ELi64ELi64ELi0ELi1EEviiiPT_S1_S1_iiiE3Csh;
	add.s32 	%r308, %r115, %r114;
$L__BB581_9:
	mov.b32 	%r116, 0;
	st.shared.u32 	[%r308], %r116;
	add.s32 	%r117, %r308, %r10;
	st.shared.u32 	[%r117], %r116;
	add.s32 	%r118, %r308, %r50;
	st.shared.u32 	[%r118], %r116;
	add.s32 	%r119, %r308, %r51;
	st.shared.u32 	[%r119], %r116;
	add.s32 	%r307, %r307, %r10;
	add.s32 	%r308, %r308, %r49;
	setp.lt.u32 	%p9, %r307, 64;
	@%p9 bra 	$L__BB581_9;
$L__BB581_10:
	setp.gt.u32 	%p10, %r1, 7;
	mad.lo.s32 	%r55, %r306, %r85, %r9;
	mov.u32 	%r310, %r8;
	@%p10 bra 	$L__BB581_11;
	bra.uni 	$L__BB581_37;
$L__BB581_11:
	mov.b32 	%r311, 0;
$L__BB581_12:
	mov.u32 	%r62, %r311;
	add.s32 	%r63, %r12, %r62;
	mov.u32 	%r312, %r11;
$L__BB581_13:
	add.s32 	%r129, %r13, %r312;
	shl.b32 	%r130, %r129, 6;
	add.s32 	%r131, %r130, %r63;
	mul.wide.u32 	%rd9, %r131, 4;
	add.s64 	%rd10, %rd2, %rd9;
	ld.global.u32 	%r132, [%rd10];
	shl.b32 	%r133, %r312, 2;
	add.s32 	%r134, %r14, %r133;
	st.shared.u32 	[%r134], %r132;
	add.s32 	%r312, %r312, %r15;
	setp.lt.u32 	%p12, %r312, 32;
	@%p12 bra 	$L__BB581_13;
	setp.gt.u32 	%p13, %r1, 31;
	bar.sync 	0;
	@%p13 bra 	$L__BB581_17;
	setp.ne.s32 	%p14, %r7, 0;
	ld.shared.v4.u32 	{%r135, %r136, %r137, %r138}, [%r32+48];
	ld.shared.v4.u32 	{%r139, %r140, %r141, %r142}, [%r32+32];
	ld.shared.v4.u32 	{%r143, %r144, %r145, %r146}, [%r32+16];
	ld.shared.v4.u32 	{%r147, %r148, %r149, %r150}, [%r32];
	ld.shared.u32 	%r151, [%r17];
	shfl.sync.idx.b32	%r152|%p15, %r151, %r16, 31, -1;
	mul.lo.s32 	%r153, %r152, %r147;
	shfl.sync.idx.b32	%r154|%p16, %r151, %r43, 31, -1;
	mad.lo.s32 	%r155, %r154, %r148, %r153;
	shfl.sync.idx.b32	%r156|%p17, %r151, %r42, 31, -1;
	mad.lo.s32 	%r157, %r156, %r149, %r155;
	shfl.sync.idx.b32	%r158|%p18, %r151, %r41, 31, -1;
	mad.lo.s32 	%r159, %r158, %r150, %r157;
	shfl.sync.idx.b32	%r160|%p19, %r151, %r40, 31, -1;
	mad.lo.s32 	%r161, %r160, %r143, %r159;
	shfl.sync.idx.b32	%r162|%p20, %r151, %r39, 31, -1;
	mad.lo.s32 	%r163, %r162, %r144, %r161;
	shfl.sync.idx.b32	%r164|%p21, %r151, %r38, 31, -1;
	mad.lo.s32 	%r165, %r164, %r145, %r163;
	shfl.sync.idx.b32	%r166|%p22, %r151, %r37, 31, -1;
	mad.lo.s32 	%r167, %r166, %r146, %r165;
	shfl.sync.idx.b32	%r168|%p23, %r151, %r36, 31, -1;
	mad.lo.s32 	%r169, %r168, %r139, %r167;
	shfl.sync.idx.b32	%r170|%p24, %r151, %r35, 31, -1;
	mad.lo.s32 	%r171, %r170, %r140, %r169;
	shfl.sync.idx.b32	%r172|%p25, %r151, %r34, 31, -1;
	mad.lo.s32 	%r173, %r172, %r141, %r171;
	shfl.sync.idx.b32	%r174|%p26, %r151, %r33, 31, -1;
	mad.lo.s32 	%r175, %r174, %r142, %r173;
	shfl.sync.idx.b32	%r176|%p27, %r151, %r31, 31, -1;
	mad.lo.s32 	%r177, %r176, %r135, %r175;
	shfl.sync.idx.b32	%r178|%p28, %r151, %r30, 31, -1;
	mad.lo.s32 	%r179, %r178, %r136, %r177;
	shfl.sync.idx.b32	%r180|%p29, %r151, %r29, 31, -1;
	mad.lo.s32 	%r181, %r180, %r137, %r179;
	shfl.sync.idx.b32	%r182|%p30, %r151, %r28, 31, -1;
	mad.lo.s32 	%r183, %r182, %r138, %r181;
	add.s32 	%r66, %r3, %r62;
	shfl.sync.down.b32	%r184|%p31, %r183, 1, 7711, -1;
	add.s32 	%r67, %r184, %r183;
	@%p14 bra 	$L__BB581_17;
	shl.b32 	%r185, %r66, 2;
	mov.u32 	%r186, _ZZ9cuda_gemmIiLi128ELi4ELi1ELi64ELi64ELi64ELi64ELi0ELi1EEviiiPT_S1_S1_iiiE3Csh;
	add.s32 	%r187, %r186, %r185;
	ld.shared.u32 	%r188, [%r187];
	add.s32 	%r189, %r188, %r67;
	st.shared.u32 	[%r187], %r189;
$L__BB581_17:
	add.s32 	%r311, %r62, 16;
	setp.lt.u32 	%p32, %r62, 48;
	@%p32 bra 	$L__BB581_12;
	setp.gt.u32 	%p33, %r1, 7;
	@%p33 bra 	$L__BB581_21;
	cvt.s64.s32 	%rd12, %r55;
	mov.u32 	%r313, %r8;
$L__BB581_20:
	cvt.u64.u32 	%rd11, %r313;
	add.s64 	%rd13, %rd12, %rd11;
	shl.b64 	%rd14, %rd13, 2;
	add.s64 	%rd15, %rd1, %rd14;
	ld.global.v4.u32 	{%r190, %r191, %r192, %r193}, [%rd15+128];
	shl.b32 	%r194, %r313, 2;
	mov.u32 	%r195, _ZZ9cuda_gemmIiLi128ELi4ELi1ELi64ELi64ELi64ELi64ELi0ELi1EEviiiPT_S1_S1_iiiE3Ash;
	add.s32 	%r196, %r195, %r194;
	st.shared.v4.u32 	[%r196], {%r190, %r191, %r192, %r193};
	add.s32 	%r313, %r313, %r10;
	setp.lt.u32 	%p34, %r313, 32;
	@%p34 bra 	$L__BB581_20;
$L__BB581_21:
	mov.b32 	%r314, 0;
$L__BB581_22:
	mov.u32 	%r71, %r314;
	add.s32 	%r72, %r12, %r71;
	mov.u32 	%r315, %r11;
$L__BB581_23:
	add.s32 	%r198, %r44, %r315;
	shl.b32 	%r199, %r198, 6;
	add.s32 	%r200, %r199, %r72;
	mul.wide.u32 	%rd16, %r200, 4;
	add.s64 	%rd17, %rd2, %rd16;
	ld.global.u32 	%r201, [%rd17];
	shl.b32 	%r202, %r315, 2;
	add.s32 	%r203, %r14, %r202;
	st.shared.u32 	[%r203], %r201;
	add.s32 	%r315, %r315, %r15;
	setp.lt.u32 	%p35, %r315, 32;
	@%p35 bra 	$L__BB581_23;
	setp.gt.u32 	%p36, %r1, 31;
	bar.sync 	0;
	@%p36 bra 	$L__BB581_27;
	setp.ne.s32 	%p37, %r7, 0;
	ld.shared.v4.u32 	{%r204, %r205, %r206, %r207}, [%r32+48];
	ld.shared.v4.u32 	{%r208, %r209, %r210, %r211}, [%r32+32];
	ld.shared.v4.u32 	{%r212, %r213, %r214, %r215}, [%r32+16];
	ld.shared.v4.u32 	{%r216, %r217, %r218, %r219}, [%r32];
	ld.shared.u32 	%r220, [%r17];
	shfl.sync.idx.b32	%r221|%p38, %r220, %r16, 31, -1;
	mul.lo.s32 	%r222, %r221, %r216;
	shfl.sync.idx.b32	%r223|%p39, %r220, %r43, 31, -1;
	mad.lo.s32 	%r224, %r223, %r217, %r222;
	shfl.sync.idx.b32	%r225|%p40, %r220, %r42, 31, -1;
	mad.lo.s32 	%r226, %r225, %r218, %r224;
	shfl.sync.idx.b32	%r227|%p41, %r220, %r41, 31, -1;
	mad.lo.s32 	%r228, %r227, %r219, %r226;
	shfl.sync.idx.b32	%r229|%p42, %r220, %r40, 31, -1;
	mad.lo.s32 	%r230, %r229, %r212, %r228;
	shfl.sync.idx.b32	%r231|%p43, %r220, %r39, 31, -1;
	mad.lo.s32 	%r232, %r231, %r213, %r230;
	shfl.sync.idx.b32	%r233|%p44, %r220, %r38, 31, -1;
	mad.lo.s32 	%r234, %r233, %r214, %r232;
	shfl.sync.idx.b32	%r235|%p45, %r220, %r37, 31, -1;
	mad.lo.s32 	%r236, %r235, %r215, %r234;
	shfl.sync.idx.b32	%r237|%p46, %r220, %r36, 31, -1;
	mad.lo.s32 	%r238, %r237, %r208, %r236;
	shfl.sync.idx.b32	%r239|%p47, %r220, %r35, 31, -1;
	mad.lo.s32 	%r240, %r239, %r209, %r238;
	shfl.sync.idx.b32	%r241|%p48, %r220, %r34, 31, -1;
	mad.lo.s32 	%r242, %r241, %r210, %r240;
	shfl.sync.idx.b32	%r243|%p49, %r220, %r33, 31, -1;
	mad.lo.s32 	%r244, %r243, %r211, %r242;
	shfl.sync.idx.b32	%r245|%p50, %r220, %r31, 31, -1;
	mad.lo.s32 	%r246, %r245, %r204, %r244;
	shfl.sync.idx.b32	%r247|%p51, %r220, %r30, 31, -1;
	mad.lo.s32 	%r248, %r247, %r205, %r246;
	shfl.sync.idx.b32	%r249|%p52, %r220, %r29, 31, -1;
	mad.lo.s32 	%r250, %r249, %r206, %r248;
	shfl.sync.idx.b32	%r251|%p53, %r220, %r28, 31, -1;
	mad.lo.s32 	%r252, %r251, %r207, %r250;
	add.s32 	%r75, %r3, %r71;
	shfl.sync.down.b32	%r253|%p54, %r252, 1, 7711, -1;
	add.s32 	%r76, %r253, %r252;
	@%p37 bra 	$L__BB581_27;
	shl.b32 	%r254, %r75, 2;
	mov.u32 	%r255, _ZZ9cuda_gemmIiLi128ELi4ELi1ELi64ELi64ELi64ELi64ELi0ELi1EEviiiPT_S1_S1_iiiE3Csh;
	add.s32 	%r256, %r255, %r254;
	ld.shared.u32 	%r257, [%r256];
	add.s32 	%r258, %r257, %r76;
	st.shared.u32 	[%r256], %r258;
$L__BB581_27:
	add.s32 	%r314, %r71, 16;
	setp.lt.u32 	%p55, %r71, 48;
	@%p55 bra 	$L__BB581_22;
	setp.gt.u32 	%p56, %r1, 15;
	bar.sync 	0;
	@%p56 bra 	$L__BB581_35;
	setp.eq.s32 	%p57, %r45, 3;
	mad.lo.s32 	%r78, %r306, %r84, %r2;
	mov.u32 	%r316, %r8;
	@%p57 bra 	$L__BB581_33;
	setp.eq.s32 	%p58, %r45, 0;
	mad.lo.s32 	%r259, %r8, %r18, %r78;
	mul.wide.s32 	%rd18, %r259, 4;
	add.s64 	%rd19, %rd3, %rd18;
	ld.shared.v4.u32 	{%r260, %r261, %r262, %r263}, [%r46];
	st.global.v4.u32 	[%rd19], {%r260, %r261, %r262, %r263};
	mov.u32 	%r316, %r21;
	@%p58 bra 	$L__BB581_33;
	setp.eq.s32 	%p59, %r45, 1;
	mad.lo.s32 	%r264, %r21, %r18, %r78;
	mul.wide.s32 	%rd20, %r264, 4;
	add.s64 	%rd21, %rd3, %rd20;
	ld.shared.v4.u32 	{%r265, %r266, %r267, %r268}, [%r47];
	st.global.v4.u32 	[%rd21], {%r265, %r266, %r267, %r268};
	mov.u32 	%r316, %r48;
	@%p59 bra 	$L__BB581_33;
	add.s32 	%r316, %r48, %r10;
	mad.lo.s32 	%r269, %r48, %r18, %r78;
	mul.wide.s32 	%rd22, %r269, 4;
	add.s64 	%rd23, %rd3, %rd22;
	shl.b32 	%r270, %r10, 2;
	add.s32 	%r271, %r47, %r270;
	ld.shared.v4.u32 	{%r272, %r273, %r274, %r275}, [%r271];
	st.global.v4.u32 	[%rd23], {%r272, %r273, %r274, %r275};
$L__BB581_33:
	setp.lt.u32 	%p60, %r22, 3;
	@%p60 bra 	$L__BB581_35;
$L__BB581_34:
	mad.lo.s32 	%r276, %r316, %r18, %r78;
	mul.wide.s32 	%rd24, %r276, 4;
	add.s64 	%rd25, %rd3, %rd24;
	shl.b32 	%r277, %r316, 2;
	mov.u32 	%r278, _ZZ9cuda_gemmIiLi128ELi4ELi1ELi64ELi64ELi64ELi64ELi0ELi1EEviiiPT_S1_S1_iiiE3Csh;
	add.s32 	%r279, %r278, %r277;
	ld.shared.v4.u32 	{%r280, %r281, %r282, %r283}, [%r279];
	st.global.v4.u32 	[%rd25], {%r280, %r281, %r282, %r283};
	add.s32 	%r284, %r316, %r10;
	mad.lo.s32 	%r285, %r284, %r18, %r78;
	mul.wide.s32 	%rd26, %r285, 4;
	add.s64 	%rd27, %rd3, %rd26;
	shl.b32 	%r286, %r10, 2;
	add.s32 	%r287, %r279, %r286;
	ld.shared.v4.u32 	{%r288, %r289, %r290, %r291}, [%r287];
	st.global.v4.u32 	[%rd27], {%r288, %r289, %r290, %r291};
	add.s32 	%r292, %r284, %r10;
	mad.lo.s32 	%r293, %r292, %r18, %r78;
	mul.wide.s32 	%rd28, %r293, 4;
	add.s64 	%rd29, %rd3, %rd28;
	add.s32 	%r294, %r287, %r286;
	ld.shared.v4.u32 	{%r295, %r296, %r297, %r298}, [%r294];
	st.global.v4.u32 	[%rd29], {%r295, %r296, %r297, %r298};
	add.s32 	%r299, %r292, %r10;
	mad.lo.s32 	%r300, %r299, %r18, %r78;
	mul.wide.s32 	%rd30, %r300, 4;
	add.s64 	%rd31, %rd3, %rd30;
	add.s32 	%r301, %r294, %r286;
	ld.shared.v4.u32 	{%r302, %r303, %r304, %r305}, [%r301];
	st.global.v4.u32 	[%rd31], {%r302, %r303, %r304, %r305};
	add.s32 	%r316, %r299, %r10;
	setp.lt.u32 	%p61, %r316, 64;
	@%p61 bra 	$L__BB581_34;
$L__BB581_35:
	add.s32 	%r306, %r306, %r5;
	setp.lt.u32 	%p62, %r306, %r6;
	@%p62 bra 	$L__BB581_2;
$L__BB581_36:
	ret;
$L__BB581_37:
	add.s32 	%r120, %r55, %r310;
	mul.wide.s32 	%rd7, %r120, 4;
	add.s64 	%rd8, %rd1, %rd7;
	ld.global.v4.u32 	{%r121, %r122, %r123, %r124}, [%rd8];
	shl.b32 	%r125, %r310, 2;
	mov.u32 	%r126, _ZZ9cuda_gemmIiLi128ELi4ELi1ELi64ELi64ELi64ELi64ELi0ELi1EEviiiPT_S1_S1_iiiE3Ash;
	add.s32 	%r127, %r126, %r125;
	st.shared.v4.u32 	[%r127], {%r121, %r122, %r123, %r124};
	add.s32 	%r310, %r310, %r10;
	setp.lt.u32 	%p11, %r310, 32;
	@%p11 bra 	$L__BB581_37;
	bra.uni 	$L__BB581_11;

}
	// .globl	_Z9cuda_gemmIiLi128ELi4ELi1ELi64ELi64ELi64ELi64ELi1ELi0EEviiiPT_S1_S1_iii
.visible .entry _Z9cuda_gemmIiLi128ELi4ELi1ELi64ELi64ELi64ELi64ELi1ELi0EEviiiPT_S1_S1_iii(
	.param .u32 _Z9cuda_gemmIiLi128ELi4ELi1ELi64ELi64ELi64ELi64ELi1ELi0EEviiiPT_S1_S1_iii_param_0,
	.param .u32 _Z9cuda_gemmIiLi128ELi4ELi1ELi64ELi64ELi64ELi64ELi1ELi0EEviiiPT_S1_S1_iii_param_1,
	.param .u32 _Z9cuda_gemmIiLi128ELi4ELi1ELi64ELi64ELi64ELi64ELi1ELi0EEviiiPT_S1_S1_iii_param_2,
	.param .u64 .ptr .align 1 _Z9cuda_gemmIiLi128ELi4ELi1ELi64ELi64ELi64ELi64ELi1ELi0EEviiiPT_S1_S1_iii_param_3,
	.param .u64 .ptr .align 1 _Z9cuda_gemmIiLi128ELi4ELi1ELi64ELi64ELi64ELi64ELi1ELi0EEviiiPT_S1_S1_iii_param_4,
	.param .u64 .ptr .align 1 _Z9cuda_gemmIiLi128ELi4ELi1ELi64ELi64ELi64ELi64ELi1ELi0EEviiiPT_S1_S1_iii_param_5,
	.param .u32 _Z9cuda_gemmIiLi128ELi4ELi1ELi64ELi64ELi64ELi64ELi1ELi0EEviiiPT_S1_S1_iii_param_6,
	.param .u32 _Z9cuda_gemmIiLi128ELi4ELi1ELi64ELi64ELi64ELi64ELi1ELi0EEviiiPT_S1_S1_iii_param_7,
	.param .u32 _Z9cuda_gemmIiLi128ELi4ELi1ELi64ELi64ELi64ELi64ELi1ELi0EEviiiPT_S1_S1_iii_param_8
)
.maxntid 128
{
	.reg .pred 	%p<96>;
	.reg .b16 	%rs<3>;
	.reg .b32 	%r<536>;
	.reg .b64 	%rd<28>;
	// demoted variable
	.shared .align 128 .b8 _ZZ9cuda_gemmIiLi128ELi4ELi1ELi64ELi64ELi64ELi64ELi1ELi0EEviiiPT_S1_S1_iiiE11kron_fac_sh[2112];
	// demoted variable
	.shared .align 128 .b8 _ZZ9cuda_gemmIiLi128ELi4ELi1ELi64ELi64ELi64ELi64ELi1ELi0EEviiiPT_S1_S1_iiiE3Ash[128];
	// demoted variable
	.shared .align 128 .b8 _ZZ9cuda_gemmIiLi128ELi4ELi1ELi64ELi64ELi64ELi64ELi1ELi0EEviiiPT_S1_S1_iiiE3Csh[256];
	ld.param.u32 	%r187, [_Z9cuda_gemmIiLi128ELi4ELi1ELi64ELi64ELi64ELi64ELi1ELi0EEviiiPT_S1_S1_iii_param_6];
	ld.param.u32 	%r188, [_Z9cuda_gemmIiLi128ELi4ELi1ELi64ELi64ELi64ELi64ELi1ELi0EEviiiPT_S1_S1_iii_param_7];
	mov.u32 	%r1, %tid.x;
	div.s32 	%r2, 64, %r188;
	shl.b32 	%r3, %r2, 1;
	div.u32 	%r5, %r1, %r3;
	mul.lo.s32 	%r189, %r5, %r3;
	sub.s32 	%r190, %r1, %r189;
	shr.u32 	%r4, %r190, 1;
	mov.u32 	%r493, %ctaid.y;
	mov.u32 	%r191, %nctaid.y;
	shl.b32 	%r192, %r191, 2;
	setp.ge.u32 	%p2, %r493, %r192;
	@%p2 bra 	$L__BB582_100;
	ld.param.u64 	%rd26, [_Z9cuda_gemmIiLi128ELi4ELi1ELi64ELi64ELi64ELi64ELi1ELi0EEviiiPT_S1_S1_iii_param_4];
	ld.param.u64 	%rd25, [_Z9cuda_gemmIiLi128ELi4ELi1ELi64ELi64ELi64ELi64ELi1ELi0EEviiiPT_S1_S1_iii_param_3];
	and.b32  	%r7, %r1, 1;
	mov.u32 	%r193, %ntid.x;
	shl.b32 	%r194, %r1, 2;
	shl.b32 	%r8, %r193, 2;
	and.b32  	%r9, %r1, 15;
	mov.u32 	%r195, _ZZ9cuda_gemmIiLi128ELi4ELi1ELi64ELi64ELi64ELi64ELi1ELi0EEviiiPT_S1_S1_iiiE11kron_fac_sh;
	mad.lo.s32 	%r10, %r9, 132, %r195;
	shr.u32 	%r11, %r193, 4;
	and.b32  	%r12, %r4, 15;
	shl.b32 	%r196, %r1, 4;
	and.b32  	%r13, %r196, 16;
	min.s32 	%r14, %r187, 16;
	add.s32 	%r197, %r1, %r193;
	max.u32 	%r198, %r197, 64;
	setp.lt.u32 	%p3, %r197, 64;
	selp.u32 	%r199, 1, 0, %p3;
	add.s32 	%r200, %r197, %r199;
	sub.s32 	%r201, %r198, %r200;
	div.u32 	%r202, %r201, %r193;
	add.s32 	%r15, %r202, %r199;
	add.s32 	%r203, %r194, %r8;
	max.u32 	%r204, %r203, 64;
	setp.lt.u32 	%p4, %r203, 64;
	selp.u32 	%r205, 1, 0, %p4;
	or.b32  	%r206, %r203, %r205;
	sub.s32 	%r207, %r204, %r206;
	div.u32 	%r208, %r207, %r8;
	add.s32 	%r16, %r208, %r205;
	add.s32 	%r209, %r4, 1;
	and.b32  	%r17, %r209, 15;
	add.s32 	%r210, %r4, 2;
	and.b32  	%r18, %r210, 15;
	add.s32 	%r211, %r4, 3;
	and.b32  	%r19, %r211, 15;
	add.s32 	%r212, %r4, 4;
	and.b32  	%r20, %r212, 15;
	add.s32 	%r213, %r4, 5;
	and.b32  	%r21, %r213, 15;
	add.s32 	%r214, %r4, 6;
	and.b32  	%r22, %r214, 15;
	add.s32 	%r215, %r4, 7;
	and.b32  	%r23, %r215, 15;
	xor.b32  	%r24, %r12, 8;
	add.s32 	%r216, %r4, 9;
	and.b32  	%r25, %r216, 15;
	add.s32 	%r217, %r4, 10;
	and.b32  	%r26, %r217, 15;
	add.s32 	%r218, %r4, 11;
	and.b32  	%r27, %r218, 15;
	add.s32 	%r219, %r4, 12;
	and.b32  	%r28, %r219, 15;
	add.s32 	%r220, %r4, 13;
	and.b32  	%r29, %r220, 15;
	add.s32 	%r221, %r4, 14;
	and.b32  	%r30, %r221, 15;
	add.s32 	%r222, %r4, -1;
	and.b32  	%r31, %r222, 15;
	or.b32  	%r32, %r13, %r12;
	or.b32  	%r33, %r13, %r17;
	or.b32  	%r34, %r13, %r18;
	or.b32  	%r35, %r13, %r19;
	or.b32  	%r36, %r13, %r20;
	or.b32  	%r37, %r13, %r21;
	or.b32  	%r38, %r13, %r22;
	or.b32  	%r39, %r13, %r23;
	or.b32  	%r40, %r13, %r24;
	or.b32  	%r41, %r13, %r25;
	or.b32  	%r42, %r13, %r26;
	or.b32  	%r43, %r13, %r27;
	or.b32  	%r44, %r13, %r28;
	or.b32  	%r45, %r13, %r29;
	or.b32  	%r46, %r13, %r30;
	or.b32  	%r47, %r13, %r31;
	setp.lt.s32 	%p5, %r12, %r188;
	selp.b32 	%r223, 0, %r188, %p5;
	sub.s32 	%r48, %r12, %r223;
	add.s32 	%r224, %r12, 1;
	setp.lt.s32 	%p6, %r224, %r188;
	selp.b32 	%r225, 0, %r188, %p6;
	sub.s32 	%r49, %r224, %r225;
	add.s32 	%r226, %r12, 2;
	setp.lt.s32 	%p7, %r226, %r188;
	selp.b32 	%r227, 0, %r188, %p7;
	sub.s32 	%r50, %r226, %r227;
	add.s32 	%r228, %r12, 3;
	setp.lt.s32 	%p8, %r228, %r188;
	selp.b32 	%r229, 0, %r188, %p8;
	sub.s32 	%r51, %r228, %r229;
	add.s32 	%r230, %r12, 4;
	setp.lt.s32 	%p9, %r230, %r188;
	selp.b32 	%r231, 0, %r188, %p9;
	sub.s32 	%r52, %r230, %r231;
	add.s32 	%r232, %r12, 5;
	setp.lt.s32 	%p10, %r232, %r188;
	selp.b32 	%r233, 0, %r188, %p10;
	sub.s32 	%r53, %r232, %r233;
	add.s32 	%r234, %r12, 6;
	setp.lt.s32 	%p11, %r234, %r188;
	selp.b32 	%r235, 0, %r188, %p11;
	sub.s32 	%r54, %r234, %r235;
	add.s32 	%r236, %r12, 7;
	setp.lt.s32 	%p12, %r236, %r188;
	selp.b32 	%r237, 0, %r188, %p12;
	sub.s32 	%r55, %r236, %r237;
	add.s32 	%r238, %r12, 8;
	setp.lt.s32 	%p13, %r238, %r188;
	selp.b32 	%r239, 0, %r188, %p13;
	sub.s32 	%r56, %r238, %r239;
	add.s32 	%r240, %r12, 9;
	setp.lt.s32 	%p14, %r240, %r188;
	selp.b32 	%r241, 0, %r188, %p14;
	sub.s32 	%r57, %r240, %r241;
	add.s32 	%r242, %r12, 10;
	setp.lt.s32 	%p15, %r242, %r188;
	selp.b32 	%r243, 0, %r188, %p15;
	sub.s32 	%r58, %r242, %r243;
	add.s32 	%r244, %r12, 11;
	setp.lt.s32 	%p16, %r244, %r188;
	selp.b32 	%r245, 0, %r188, %p16;
	sub.s32 	%r59, %r244, %r245;
	add.s32 	%r246, %r12, 12;
	setp.lt.s32 	%p17, %r246, %r188;
	selp.b32 	%r247, 0, %r188, %p17;
	sub.s32 	%r60, %r246, %r247;
	add.s32 	%r248, %r12, 13;
	setp.lt.s32 	%p18, %r248, %r188;
	selp.b32 	%r249, 0, %r188, %p18;
	sub.s32 	%r61, %r248, %r249;
	add.s32 	%r250, %r12, 14;
	setp.lt.s32 	%p19, %r250, %r188;
	selp.b32 	%r251, 0, %r188, %p19;
	sub.s32 	%r62, %r250, %r251;
	add.s32 	%r252, %r12, 15;
	setp.lt.s32 	%p20, %r252, %r188;
	selp.b32 	%r253, 0, %r188, %p20;
	sub.s32 	%r63, %r252, %r253;
	cvt.u16.u32 	%rs1, %r3;
	div.s16 	%rs2, 128, %rs1;
	cvt.s32.s16 	%r64, %rs2;
	and.b32  	%r65, %r1, 31;
	cvta.to.global.u64 	%rd1, %rd26;
	cvta.to.global.u64 	%rd2, %rd25;
	shl.b32 	%r350, %r65, 2;
	shl.b32 	%r353, %r32, 2;
	shl.b32 	%r356, %r33, 2;
	shl.b32 	%r359, %r34, 2;
	shl.b32 	%r362, %r35, 2;
	shl.b32 	%r365, %r36, 2;
	shl.b32 	%r368, %r37, 2;
	shl.b32 	%r371, %r38, 2;
	shl.b32 	%r374, %r39, 2;
	shl.b32 	%r377, %r40, 2;
	shl.b32 	%r380, %r41, 2;
	shl.b32 	%r383, %r42, 2;
	shl.b32 	%r386, %r43, 2;
	shl.b32 	%r389, %r44, 2;
	shl.b32 	%r392, %r45, 2;
	shl.b32 	%r395, %r46, 2;
	shl.b32 	%r398, %r47, 2;
$L__BB582_2:
	setp.gt.u32 	%p21, %r1, 63;
	@%p21 bra 	$L__BB582_10;
	and.b32  	%r254, %r15, 3;
	setp.eq.s32 	%p22, %r254, 3;
	mov.u32 	%r494, %r1;
	@%p22 bra 	$L__BB582_7;
	mov.u32 	%r255, %ntid.x;
	add.s32 	%r494, %r1, %r255;
	setp.eq.s32 	%p23, %r254, 0;
	shl.b32 	%r257, %r1, 2;
	mov.u32 	%r258, _ZZ9cuda_gemmIiLi128ELi4ELi1ELi64ELi64ELi64ELi64ELi1ELi0EEviiiPT_S1_S1_iiiE3Csh;
	add.s32 	%r259, %r258, %r257;
	mov.b32 	%r260, 0;
	st.shared.u32 	[%r259], %r260;
	@%p23 bra 	$L__BB582_7;
	add.s32 	%r494, %r494, %r255;
	setp.eq.s32 	%p24, %r254, 1;
	add.s32 	%r69, %r259, %r8;
	mov.b32 	%r266, 0;
	st.shared.u32 	[%r69], %r266;
	@%p24 bra 	$L__BB582_7;
	add.s32 	%r494, %r494, %r255;
	add.s32 	%r268, %r69, %r8;
	mov.b32 	%r269, 0;
	st.shared.u32 	[%r268], %r269;
$L__BB582_7:
	setp.lt.u32 	%p25, %r15, 3;
	@%p25 bra 	$L__BB582_10;
	shl.b32 	%r270, %r494, 2;
	mov.u32 	%r271, _ZZ9cuda_gemmIiLi128ELi4ELi1ELi64ELi64ELi64ELi64ELi1ELi0EEviiiPT_S1_S1_iiiE3Csh;
	add.s32 	%r495, %r271, %r270;
$L__BB582_9:
	mov.b32 	%r272, 0;
	st.shared.u32 	[%r495], %r272;
	add.s32 	%r273, %r495, %r8;
	st.shared.u32 	[%r273], %r272;
	mov.u32 	%r274, %ntid.x;
	shl.b32 	%r275, %r274, 3;
	add.s32 	%r276, %r495, %r275;
	st.shared.u32 	[%r276], %r272;
	mad.lo.s32 	%r277, %r274, 12, %r495;
	st.shared.u32 	[%r277], %r272;
	add.s32 	%r494, %r494, %r8;
	shl.b32 	%r278, %r274, 4;
	add.s32 	%r495, %r495, %r278;
	setp.lt.u32 	%p26, %r494, 64;
	@%p26 bra 	$L__BB582_9;
$L__BB582_10:
	mov.b32 	%r497, 0;
	mov.pred 	%p95, -1;
$L__BB582_11:
	mov.pred 	%p1, %p95;
	mov.u32 	%r78, %ctaid.z;
	setp.gt.u32 	%p28, %r1, 7;
	@%p28 bra 	$L__BB582_14;
	shl.b32 	%r498, %r1, 2;
	add.s32 	%r280, %r493, %r78;
	shl.b32 	%r281, %r280, 6;
	add.s32 	%r80, %r497, %r281;
$L__BB582_13:
	add.s32 	%r282, %r80, %r498;
	mul.wide.s32 	%rd7, %r282, 4;
	add.s64 	%rd8, %rd2, %rd7;
	ld.global.v4.u32 	{%r283, %r284, %r285, %r286}, [%rd8];
	shl.b32 	%r287, %r498, 2;
	mov.u32 	%r288, _ZZ9cuda_gemmIiLi128ELi4ELi1ELi64ELi64ELi64ELi64ELi1ELi0EEviiiPT_S1_S1_iiiE3Ash;
	add.s32 	%r289, %r288, %r287;
	st.shared.v4.u32 	[%r289], {%r283, %r284, %r285, %r286};
	add.s32 	%r498, %r498, %r8;
	setp.lt.u32 	%p29, %r498, 32;
	@%p29 bra 	$L__BB582_13;
$L__BB582_14:
	shl.b32 	%r291, %r78, 6;
	add.s32 	%r81, %r497, %r291;
	mov.b32 	%r499, 0;
$L__BB582_15:
	mov.u32 	%r84, %r499;
	shr.u32 	%r500, %r1, 4;
	add.s32 	%r86, %r84, %r9;
$L__BB582_16:
	add.s32 	%r292, %r81, %r500;
	mad.lo.s32 	%r293, %r292, %r187, %r86;
	mul.wide.s32 	%rd9, %r293, 4;
	add.s64 	%rd10, %rd1, %rd9;
	ld.global.u32 	%r294, [%rd10];
	shl.b32 	%r295, %r500, 2;
	add.s32 	%r296, %r10, %r295;
	st.shared.u32 	[%r296], %r294;
	add.s32 	%r500, %r500, %r11;
	setp.lt.u32 	%p30, %r500, 32;
	@%p30 bra 	$L__BB582_16;
	setp.lt.s32 	%p31, %r2, 1;
	bar.sync 	0;
	@%p31 bra 	$L__BB582_90;
	mov.b32 	%r501, 0;
$L__BB582_19:
	setp.ge.s32 	%p32, %r5, %r14;
	add.s32 	%r90, %r501, %r4;
	shl.b32 	%r298, %r90, 5;
	or.b32  	%r299, %r298, %r13;
	add.s32 	%r300, %r299, %r12;
	shl.b32 	%r301, %r300, 2;
	mov.u32 	%r302, _ZZ9cuda_gemmIiLi128ELi4ELi1ELi64ELi64ELi64ELi64ELi1ELi0EEviiiPT_S1_S1_iiiE3Ash;
	add.s32 	%r303, %r302, %r301;
	ld.shared.u32 	%r91, [%r303];
	add.s32 	%r304, %r299, %r17;
	shl.b32 	%r305, %r304, 2;
	add.s32 	%r306, %r302, %r305;
	ld.shared.u32 	%r92, [%r306];
	add.s32 	%r307, %r299, %r18;
	shl.b32 	%r308, %r307, 2;
	add.s32 	%r309, %r302, %r308;
	ld.shared.u32 	%r93, [%r309];
	add.s32 	%r310, %r299, %r19;
	shl.b32 	%r311, %r310, 2;
	add.s32 	%r312, %r302, %r311;
	ld.shared.u32 	%r94, [%r312];
	add.s32 	%r313, %r299, %r20;
	shl.b32 	%r314, %r313, 2;
	add.s32 	%r315, %r302, %r314;
	ld.shared.u32 	%r95, [%r315];
	add.s32 	%r316, %r299, %r21;
	shl.b32 	%r317, %r316, 2;
	add.s32 	%r318, %r302, %r317;
	ld.shared.u32 	%r96, [%r318];
	add.s32 	%r319, %r299, %r22;
	shl.b32 	%r320, %r319, 2;
	add.s32 	%r321, %r302, %r320;
	ld.shared.u32 	%r97, [%r321];
	add.s32 	%r322, %r299, %r23;
	shl.b32 	%r323, %r322, 2;
	add.s32 	%r324, %r302, %r323;
	ld.shared.u32 	%r98, [%r324];
	add.s32 	%r325, %r299, %r24;
	shl.b32 	%r326, %r325, 2;
	add.s32 	%r327, %r302, %r326;
	ld.shared.u32 	%r99, [%r327];
	add.s32 	%r328, %r299, %r25;
	shl.b32 	%r329, %r328, 2;
	add.s32 	%r330, %r302, %r329;
	ld.shared.u32 	%r100, [%r330];
	add.s32 	%r331, %r299, %r26;
	shl.b32 	%r332, %r331, 2;
	add.s32 	%r333, %r302, %r332;
	ld.shared.u32 	%r101, [%r333];
	add.s32 	%r334, %r299, %r27;
	shl.b32 	%r335, %r334, 2;
	add.s32 	%r336, %r302, %r335;
	ld.shared.u32 	%r102, [%r336];
	add.s32 	%r337, %r299, %r28;
	shl.b32 	%r338, %r337, 2;
	add.s32 	%r339, %r302, %r338;
	ld.shared.u32 	%r103, [%r339];
	add.s32 	%r340, %r299, %r29;
	shl.b32 	%r341, %r340, 2;
	add.s32 	%r342, %r302, %r341;
	ld.shared.u32 	%r104, [%r342];
	add.s32 	%r343, %r299, %r30;
	shl.b32 	%r344, %r343, 2;
	add.s32 	%r345, %r302, %r344;
	ld.shared.u32 	%r105, [%r345];
	add.s32 	%r346, %r299, %r31;
	shl.b32 	%r347, %r346, 2;
	add.s32 	%r348, %r302, %r347;
	ld.shared.u32 	%r106, [%r348];
	@%p32 bra 	$L__BB582_89;
	mov.u32 	%r502, %r5;
$L__BB582_21:
	setp.gt.u32 	%p33, %r188, 64;
	mov.u32 	%r349, _ZZ9cuda_gemmIiLi128ELi4ELi1ELi64ELi64ELi64ELi64ELi1ELi0EEviiiPT_S1_S1_iiiE11kron_fac_sh;
	mad.lo.s32 	%r108, %r502, 132, %r349;
	add.s32 	%r351, %r108, %r350;
	ld.shared.u32 	%r109, [%r351];
	@%p33 bra 	$L__BB582_54;
	setp.eq.s32 	%p50, %r188, 0;
	mov.b32 	%r504, 0;
	@%p50 bra 	$L__BB582_24;
	shfl.sync.idx.b32	%r402|%p51, %r109, %r48, 31, -1;
	mul.lo.s32 	%r504, %r402, %r91;
$L__BB582_24:
	setp.lt.s32 	%p52, %r188, 2;
	@%p52 bra 	$L__BB582_26;
	shfl.sync.idx.b32	%r403|%p53, %r109, %r49, 31, -1;
	mad.lo.s32 	%r504, %r403, %r92, %r504;
$L__BB582_26:
	setp.lt.s32 	%p54, %r188, 3;
	@%p54 bra 	$L__BB582_28;
	shfl.sync.idx.b32	%r404|%p55, %r109, %r50, 31, -1;
	mad.lo.s32 	%r504, %r404, %r93, %r504;
$L__BB582_28:
	setp.lt.s32 	%p56, %r188, 4;
	@%p56 bra 	$L__BB582_30;
	shfl.sync.idx.b32	%r405|%p57, %r109, %r51, 31, -1;
	mad.lo.s32 	%r504, %r405, %r94, %r504;
$L__BB582_30:
	setp.lt.s32 	%p58, %r188, 5;
	@%p58 bra 	$L__BB582_32;
	shfl.sync.idx.b32	%r406|%p59, %r109, %r52, 31, -1;
	mad.lo.s32 	%r504, %r406, %r95, %r504;
$L__BB582_32:
	setp.lt.s32 	%p60, %r188, 6;
	@%p60 bra 	$L__BB582_34;
	shfl.sync.idx.b32	%r407|%p61, %r109, %r53, 31, -1;
	mad.lo.s32 	%r504, %r407, %r96, %r504;
$L__BB582_34:
	setp.lt.s32 	%p62, %r188, 7;
	@%p62 bra 	$L__BB582_36;
	shfl.sync.idx.b32	%r408|%p63, %r109, %r54, 31, -1;
	mad.lo.s32 	%r504, %r408, %r97, %r504;
$L__BB582_36:
	setp.lt.s32 	%p64, %r188, 8;
	@%p64 bra 	$L__BB582_38;
	shfl.sync.idx.b32	%r409|%p65, %r109, %r55, 31, -1;
	mad.lo.s32 	%r504, %r409, %r98, %r504;
$L__BB582_38:
	setp.lt.s32 	%p66, %r188, 9;
	@%p66 bra 	$L__BB582_40;
	shfl.sync.idx.b32	%r410|%p67, %r109, %r56, 31, -1;
	mad.lo.s32 	%r504, %r410, %r99, %r504;
$L__BB582_40:
	setp.lt.s32 	%p68, %r188, 10;
	@%p68 bra 	$L__BB582_42;
	shfl.sync.idx.b32	%r411|%p69, %r109, %r57, 31, -1;
	mad.lo.s32 	%r504, %r411, %r100, %r504;
$L__BB582_42:
	setp.lt.s32 	%p70, %r188, 11;
	@%p70 bra 	$L__BB582_44;
	shfl.sync.idx.b32	%r412|%p71, %r109, %r58, 31, -1;
	mad.lo.s32 	%r504, %r412, %r101, %r504;
$L__BB582_44:
	setp.lt.s32 	%p72, %r188, 12;
	@%p72 bra 	$L__BB582_46;
	shfl.sync.idx.b32	%r413|%p73, %r109, %r59, 31, -1;
	mad.lo.s32 	%r504, %r413, %r102, %r504;
$L__BB582_46:
	setp.lt.s32 	%p74, %r188, 13;
	@%p74 bra 	$L__BB582_48;
	shfl.sync.idx.b32	%r414|%p75, %r109, %r60, 31, -1;
	mad.lo.s32 	%r504, %r414, %r103, %r504;
$L__BB582_48:
	setp.lt.s32 	%p76, %r188, 14;
	@%p76 bra 	$L__BB582_50;
	shfl.sync.idx.b32	%r415|%p77, %r109, %r61, 31, -1;
	mad.lo.s32 	%r504, %r415, %r104, %r504;
$L__BB582_50:
	setp.lt.s32 	%p78, %r188, 15;
	@%p78 bra 	$L__BB582_52;
	shfl.sync.idx.b32	%r416|%p79, %r109, %r62, 31, -1;
	mad.lo.s32 	%r504, %r416, %r105, %r504;
$L__BB582_52:
	setp.lt.s32 	%p80, %r188, 16;
	@%p80 bra 	$L__BB582_86;
	shfl.sync.idx.b32	%r417|%p81, %r109, %r63, 31, -1;
	mad.lo.s32 	%r504, %r417, %r106, %r504;
	bra.uni 	$L__BB582_86;
$L__BB582_54:
	setp.lt.s32 	%p34, %r188, 1;
	mov.b32 	%r504, 0;
	@%p34 bra 	$L__BB582_56;
	add.s32 	%r354, %r108, %r353;
	ld.shared.u32 	%r355, [%r354];
	mul.lo.s32 	%r504, %r355, %r91;
$L__BB582_56:
	setp.lt.s32 	%p35, %r188, 2;
	@%p35 bra 	$L__BB582_58;
	add.s32 	%r357, %r108, %r356;
	ld.shared.u32 	%r358, [%r357];
	mad.lo.s32 	%r504, %r358, %r92, %r504;
$L__BB582_58:
	setp.lt.s32 	%p36, %r188, 3;
	@%p36 bra 	$L__BB582_60;
	add.s32 	%r360, %r108, %r359;
	ld.shared.u32 	%r361, [%r360];
	mad.lo.s32 	%r504, %r361, %r93, %r504;
$L__BB582_60:
	setp.lt.s32 	%p37, %r188, 4;
	@%p37 bra 	$L__BB582_62;
	add.s32 	%r363, %r108, %r362;
	ld.shared.u32 	%r364, [%r363];
	mad.lo.s32 	%r504, %r364, %r94, %r504;
$L__BB582_62:
	setp.lt.s32 	%p38, %r188, 5;
	@%p38 bra 	$L__BB582_64;
	add.s32 	%r366, %r108, %r365;
	ld.shared.u32 	%r367, [%r366];
	mad.lo.s32 	%r504, %r367, %r95, %r504;
$L__BB582_64:
	setp.lt.s32 	%p39, %r188, 6;
	@%p39 bra 	$L__BB582_66;
	add.s32 	%r369, %r108, %r368;
	ld.shared.u32 	%r370, [%r369];
	mad.lo.s32 	%r504, %r370, %r96, %r504;
$L__BB582_66:
	setp.lt.s32 	%p40, %r188, 7;
	@%p40 bra 	$L__BB582_68;
	add.s32 	%r372, %r108, %r371;
	ld.shared.u32 	%r373, [%r372];
	mad.lo.s32 	%r504, %r373, %r97, %r504;
$L__BB582_68:
	setp.lt.s32 	%p41, %r188, 8;
	@%p41 bra 	$L__BB582_70;
	add.s32 	%r375, %r108, %r374;
	ld.shared.u32 	%r376, [%r375];
	mad.lo.s32 	%r504, %r376, %r98, %r504;
$L__BB582_70:
	setp.lt.s32 	%p42, %r188, 9;
	@%p42 bra 	$L__BB582_72;
	add.s32 	%r378, %r108, %r377;
	ld.shared.u32 	%r379, [%r378];
	mad.lo.s32 	%r504, %r379, %r99, %r504;
$L__BB582_72:
	setp.lt.s32 	%p43, %r188, 10;
	@%p43 bra 	$L__BB582_74;
	add.s32 	%r381, %r108, %r380;
	ld.shared.u32 	%r382, [%r381];
	mad.lo.s32 	%r504, %r382, %r100, %r504;
$L__BB582_74:
	setp.lt.s32 	%p44, %r188, 11;
	@%p44 bra 	$L__BB582_76;
	add.s32 	%r384, %r108, %r383;
	ld.shared.u32 	%r385, [%r384];
	mad.lo.s32 	%r504, %r385, %r101, %r504;
$L__BB582_76:
	setp.lt.s32 	%p45, %r188, 12;
	@%p45 bra 	$L__BB582_78;
	add.s32 	%r387, %r108, %r386;
	ld.shared.u32 	%r388, [%r387];
	mad.lo.s32 	%r504, %r388, %r102, %r504;
$L__BB582_78:
	setp.lt.s32 	%p46, %r188, 13;
	@%p46 bra 	$L__BB582_80;
	add.s32 	%r390, %r108, %r389;
	ld.shared.u32 	%r391, [%r390];
	mad.lo.s32 	%r504, %r391, %r103, %r504;
$L__BB582_80:
	setp.lt.s32 	%p47, %r188, 14;
	@%p47 bra 	$L__BB582_82;
	add.s32 	%r393, %r108, %r392;
	ld.shared.u32 	%r394, [%r393];
	mad.lo.s32 	%r504, %r394, %r104, %r504;
$L__BB582_82:
	setp.lt.s32 	%p48, %r188, 15;
	@%p48 bra 	$L__BB582_84;
	add.s32 	%r396, %r108, %r395;
	ld.shared.u32 	%r397, [%r396];
	mad.lo.s32 	%r504, %r397, %r105, %r504;
$L__BB582_84:
	setp.lt.s32 	%p49, %r188, 16;
	@%p49 bra 	$L__BB582_86;
	add.s32 	%r399, %r108, %r398;
	ld.shared.u32 	%r400, [%r399];
	mad.lo.s32 	%r504, %r400, %r106, %r504;
$L__BB582_86:
	setp.ne.s32 	%p82, %r7, 0;
	add.s32 	%r418, %r502, %r84;
	mad.lo.s32 	%r173, %r418, %r2, %r90;
	shfl.sync.down.b32	%r419|%p83, %r504, 1, 7711, -1;
	add.s32 	%r174, %r419, %r504;
	@%p82 bra 	$L__BB582_88;
	shl.b32 	%r420, %r173, 2;
	mov.u32 	%r421, _ZZ9cuda_gemmIiLi128ELi4ELi1ELi64ELi64ELi64ELi64ELi1ELi0EEviiiPT_S1_S1_iiiE3Csh;
	add.s32 	%r422, %r421, %r420;
	ld.shared.u32 	%r423, [%r422];
	add.s32 	%r424, %r423, %r174;
	st.shared.u32 	[%r422], %r424;
$L__BB582_88:
	add.s32 	%r502, %r502, %r64;
	setp.lt.s32 	%p84, %r502, %r14;
	@%p84 bra 	$L__BB582_21;
$L__BB582_89:
	add.s32 	%r501, %r501, %r3;
	setp.lt.s32 	%p85, %r501, %r2;
	@%p85 bra 	$L__BB582_19;
$L__BB582_90:
	add.s32 	%r499, %r84, 16;
	setp.lt.u32 	%p86, %r84, 48;
	@%p86 bra 	$L__BB582_15;
	mov.b32 	%r497, 32;
	mov.pred 	%p95, 0;
	@%p1 bra 	$L__BB582_11;
	setp.gt.u32 	%p88, %r1, 15;
	bar.sync 	0;
	@%p88 bra 	$L__BB582_99;
	ld.param.u64 	%rd27, [_Z9cuda_gemmIiLi128ELi4ELi1ELi64ELi64ELi64ELi64ELi1ELi0EEviiiPT_S1_S1_iii_param_5];
	cvta.to.global.u64 	%rd3, %rd27;
	shl.b32 	%r534, %r1, 2;
	and.b32  	%r426, %r16, 3;
	setp.eq.s32 	%p89, %r426, 3;
	shl.b32 	%r179, %r493, 6;
	@%p89 bra 	$L__BB582_97;
	add.s32 	%r180, %r534, %r8;
	and.b32  	%r427, %r16, 3;
	setp.eq.s32 	%p90, %r427, 0;
	add.s32 	%r428, %r179, %r534;
	mul.wide.s32 	%rd11, %r428, 4;
	add.s64 	%rd12, %rd3, %rd11;
	shl.b32 	%r429, %r1, 2;
	mov.u32 	%r430, _ZZ9cuda_gemmIiLi128ELi4ELi1ELi64ELi64ELi64ELi64ELi1ELi0EEviiiPT_S1_S1_iiiE3Csh;
	add.s32 	%r431, %r430, %r429;
	mad.lo.s32 	%r432, %r1, 12, %r431;
	ld.shared.v4.u32 	{%r433, %r434, %r435, %r436}, [%r432];
	st.global.v4.u32 	[%rd12], {%r433, %r434, %r435, %r436};
	mov.u32 	%r534, %r180;
	@%p90 bra 	$L__BB582_97;
	add.s32 	%r534, %r180, %r8;
	and.b32  	%r437, %r16, 3;
	setp.eq.s32 	%p91, %r437, 1;
	add.s32 	%r438, %r179, %r180;
	mul.wide.s32 	%rd13, %r438, 4;
	add.s64 	%rd14, %rd3, %rd13;
	shl.b32 	%r439, %r1, 2;
	mov.u32 	%r440, _ZZ9cuda_gemmIiLi128ELi4ELi1ELi64ELi64ELi64ELi64ELi1ELi0EEviiiPT_S1_S1_iiiE3Csh;
	add.s32 	%r441, %r440, %r439;
	mad.lo.s32 	%r442, %r1, 12, %r441;
	shl.b32 	%r443, %r8, 2;
	add.s32 	%r444, %r442, %r443;
	ld.shared.v4.u32 	{%r445, %r446, %r447, %r448}, [%r444];
	st.global.v4.u32 	[%rd14], {%r445, %r446, %r447, %r448};
	@%p91 bra 	$L__BB582_97;
	add.s32 	%r182, %r534, %r8;
	add.s32 	%r449, %r179, %r534;
	mul.wide.s32 	%rd15, %r449, 4;
	add.s64 	%rd16, %rd3, %rd15;
	shl.b32 	%r450, %r1, 2;
	mov.u32 	%r451, _ZZ9cuda_gemmIiLi128ELi4ELi1ELi64ELi64ELi64ELi64ELi1ELi0EEviiiPT_S1_S1_iiiE3Csh;
	add.s32 	%r452, %r451, %r450;
	mad.lo.s32 	%r453, %r1, 12, %r452;
	shl.b32 	%r454, %r8, 2;
	add.s32 	%r455, %r453, %r454;
	add.s32 	%r456, %r455, %r454;
	ld.shared.v4.u32 	{%r457, %r458, %r459, %r460}, [%r456];
	st.global.v4.u32 	[%rd16], {%r457, %r458, %r459, %r460};
	mov.u32 	%r534, %r182;
$L__BB582_97:
	setp.lt.u32 	%p92, %r16, 3;
	@%p92 bra 	$L__BB582_99;
$L__BB582_98:
	add.s32 	%r461, %r179, %r534;
	mul.wide.s32 	%rd17, %r461, 4;
	add.s64 	%rd18, %rd3, %rd17;
	shl.b32 	%r462, %r534, 2;
	mov.u32 	%r463, _ZZ9cuda_gemmIiLi128ELi4ELi1ELi64ELi64ELi64ELi64ELi1ELi0EEviiiPT_S1_S1_iiiE3Csh;
	add.s32 	%r464, %r463, %r462;
	ld.shared.v4.u32 	{%r465, %r466, %r467, %r468}, [%r464];
	st.global.v4.u32 	[%rd18], {%r465, %r466, %r467, %r468};
	add.s32 	%r469, %r534, %r8;
	add.s32 	%r470, %r179, %r469;
	mul.wide.s32 	%rd19, %r470, 4;
	add.s64 	%rd20, %rd3, %rd19;
	shl.b32 	%r471, %r8, 2;
	add.s32 	%r472, %r464, %r471;
	ld.shared.v4.u32 	{%r473, %r474, %r475, %r476}, [%r472];
	st.global.v4.u32 	[%rd20], {%r473, %r474, %r475, %r476};
	add.s32 	%r477, %r469, %r8;
	add.s32 	%r478, %r179, %r477;
	mul.wide.s32 	%rd21, %r478, 4;
	add.s64 	%rd22, %rd3, %rd21;
	add.s32 	%r479, %r472, %r471;
	ld.shared.v4.u32 	{%r480, %r481, %r482, %r483}, [%r479];
	st.global.v4.u32 	[%rd22], {%r480, %r481, %r482, %r483};
	add.s32 	%r484, %r477, %r8;
	add.s32 	%r485, %r179, %r484;
	mul.wide.s32 	%rd23, %r485, 4;
	add.s64 	%rd24, %rd3, %rd23;
	add.s32 	%r486, %r479, %r471;
	ld.shared.v4.u32 	{%r487, %r488, %r489, %r490}, [%r486];
	st.global.v4.u32 	[%rd24], {%r487, %r488, %r489, %r490};
	add.s32 	%r534, %r484, %r8;
	setp.lt.u32 	%p93, %r534, 64;
	@%p93 bra 	$L__BB582_98;
$L__BB582_99:
	mov.u32 	%r491, %nctaid.y;
	add.s32 	%r493, %r493, %r491;
	shl.b32 	%r492, %r491, 2;
	setp.lt.u32 	%p94, %r493, %r492;
	@%p94 bra 	$L__BB582_2;
$L__BB582_100:
	ret;

}
	// .globl	_Z9cuda_gemmIiLi128ELi4ELi1ELi64ELi64ELi64ELi64ELi1ELi1EEviiiPT_S1_S1_iii
.visible .entry _Z9cuda_gemmIiLi128ELi4ELi1ELi64ELi64ELi64ELi64ELi1ELi1EEviiiPT_S1_S1_iii(
	.param .u32 _Z9cuda_gemmIiLi128ELi4ELi1ELi64ELi64ELi64ELi64ELi1ELi1EEviiiPT_S1_S1_iii_param_0,
	.param .u32 _Z9cuda_gemmIiLi128ELi4ELi1ELi64ELi64ELi64ELi64ELi1ELi1EEviiiPT_S1_S1_iii_param_1,
	.param .u32 _Z9cuda_gemmIiLi128ELi4ELi1ELi64ELi64ELi64ELi64ELi1ELi1EEviiiPT_S1_S1_iii_param_2,
	.param .u64 .ptr .align 1 _Z9cuda_gemmIiLi128ELi4ELi1ELi64ELi64ELi64ELi64ELi1ELi1EEviiiPT_S1_S1_iii_param_3,
	.param .u64 .ptr .align 1 _Z9cuda_gemmIiLi128ELi4ELi1ELi64ELi64ELi64ELi64ELi1ELi1EEviiiPT_S1_S1_iii_param_4,
	.param .u64 .ptr .align 1 _Z9cuda_gemmIiLi128ELi4ELi1ELi64ELi64ELi64ELi64ELi1ELi1EEviiiPT_S1_S1_iii_param_5,
	.param .u32 _Z9cuda_gemmIiLi128ELi4ELi1ELi64ELi64ELi64ELi64ELi1ELi1EEviiiPT_S1_S1_iii_param_6,
	.param .u32 _Z9cuda_gemmIiLi128ELi4ELi1ELi64ELi64ELi64ELi64ELi1ELi1EEviiiPT_S1_S1_iii_param_7,
	.param .u32 _Z9cuda_gemmIiLi128ELi4ELi1ELi64ELi64ELi64ELi64ELi1ELi1EEviiiPT_S1_S1_iii_param_8
)
.maxntid 128
{
	.reg .pred 	%p<63>;
	.reg .b32 	%r<311>;
	.reg .b64 	%rd<32>;
	// demoted variable
	.shared .align 128 .b8 _ZZ9cuda_gemmIiLi128ELi4ELi1ELi64ELi64ELi64ELi64ELi1ELi1EEviiiPT_S1_S1_iiiE11kron_fac_sh[2112];
	// demoted variable
	.shared .align 128 .b8 _ZZ9cuda_gemmIiLi128ELi4ELi1ELi64ELi64ELi64ELi64ELi1ELi1EEviiiPT_S1_S1_iiiE3Ash[128];
	// demoted variable
	.shared .align 128 .b8 _ZZ9cuda_gemmIiLi128ELi4ELi1ELi64ELi64ELi64ELi64ELi1ELi1EEviiiPT_S1_S1_iiiE3Csh[256];
	ld.param.u64 	%rd4, [_Z9cuda_gemmIiLi128ELi4ELi1ELi64ELi64ELi64ELi64ELi1ELi1EEviiiPT_S1_S1_iii_param_3];
	ld.param.u64 	%rd5, [_Z9cuda_gemmIiLi128ELi4ELi1ELi64ELi64ELi64ELi64ELi1ELi1EEviiiPT_S1_S1_iii_param_4];
	ld.param.u64 	%rd6, [_Z9cuda_gemmIiLi128ELi4ELi1ELi64ELi64ELi64ELi64ELi1ELi1EEviiiPT_S1_S1_iii_param_5];
	cvta.to.global.u64 	%rd1, %rd4;
	cvta.to.global.u64 	%rd2, %rd5;
	cvta.to.global.u64 	%rd3, %rd6;
	mov.u32 	%r1, %tid.x;
	mov.u32 	%r2, %ctaid.z;
	shr.u32 	%r3, %r1, 1;
	mov.u32 	%r299, %ctaid.y;
	mov.u32 	%r5, %nctaid.y;
	shl.b32 	%r6, %r5, 2;
	setp.ge.u32 	%p1, %r299, %r6;
	@%p1 bra 	$L__BB583_36;
	and.b32  	%r7, %r1, 1;
	mov.u32 	%r81, %ntid.x;
	shl.b32 	%r8, %r1, 2;
	shl.b32 	%r9, %r81, 2;
	shr.u32 	%r10, %r1, 4;
	and.b32  	%r11, %r1, 15;
	shl.b32 	%r12, %r2, 6;
	mov.u32 	%r82, _ZZ9cuda_gemmIiLi128ELi4ELi1ELi64ELi64ELi64ELi64ELi1ELi1EEviiiPT_S1_S1_iiiE11kron_fac_sh;
	mad.lo.s32 	%r13, %r11, 132, %r82;
	shr.u32 	%r14, %r81, 4;
	shl.b32 	%r83, %r1, 4;
	and.b32  	%r15, %r83, 16;
	mad.lo.s32 	%r84, %r3, 132, %r82;
	and.b32  	%r85, %r8, 124;
	add.s32 	%r16, %r84, %r85;
	add.s32 	%r17, %r1, %r81;
	max.u32 	%r86, %r17, 64;
	setp.lt.u32 	%p2, %r17, 64;
	selp.u32 	%r87, 1, 0, %p2;
	add.s32 	%r88, %r17, %r87;
	sub.s32 	%r89, %r86, %r88;
	div.u32 	%r90, %r89, %r81;
	add.s32 	%r18, %r90, %r87;
	add.s32 	%r19, %r8, %r9;
	max.u32 	%r91, %r19, 64;
	setp.lt.u32 	%p3, %r19, 64;
	selp.u32 	%r92, 1, 0, %p3;
	or.b32  	%r93, %r19, %r92;
	sub.s32 	%r94, %r91, %r93;
	div.u32 	%r95, %r94, %r9;
	add.s32 	%r20, %r95, %r92;
	mov.u32 	%r96, _ZZ9cuda_gemmIiLi128ELi4ELi1ELi64ELi64ELi64ELi64ELi1ELi1EEviiiPT_S1_S1_iiiE3Csh;
	add.s32 	%r21, %r96, %r8;
	add.s32 	%r22, %r21, %r9;
	add.s32 	%r23, %r17, %r81;
	or.b32  	%r24, %r15, 15;
	or.b32  	%r25, %r15, 14;
	or.b32  	%r26, %r15, 13;
	or.b32  	%r27, %r15, 12;
	shl.b32 	%r97, %r1, 6;
	and.b32  	%r98, %r97, 64;
	mov.u32 	%r99, _ZZ9cuda_gemmIiLi128ELi4ELi1ELi64ELi64ELi64ELi64ELi1ELi1EEviiiPT_S1_S1_iiiE3Ash;
	add.s32 	%r28, %r99, %r98;
	or.b32  	%r29, %r15, 11;
	or.b32  	%r30, %r15, 10;
	or.b32  	%r31, %r15, 9;
	or.b32  	%r32, %r15, 8;
	or.b32  	%r33, %r15, 7;
	or.b32  	%r34, %r15, 6;
	or.b32  	%r35, %r15, 5;
	or.b32  	%r36, %r15, 4;
	or.b32  	%r37, %r15, 3;
	or.b32  	%r38, %r15, 2;
	or.b32  	%r39, %r15, 1;
	or.b32  	%r40, %r12, 32;
	mad.lo.s32 	%r41, %r1, 12, %r21;
	shl.b32 	%r44, %r81, 4;
	add.s32 	%r42, %r41, %r44;
	add.s32 	%r43, %r19, %r9;
	shl.b32 	%r45, %r81, 3;
$L__BB583_2:
	setp.gt.u32 	%p4, %r1, 63;
	@%p4 bra 	$L__BB583_10;
	and.b32  	%r47, %r18, 3;
	setp.eq.s32 	%p5, %r47, 3;
	mov.u32 	%r300, %r1;
	@%p5 bra 	$L__BB583_7;
	setp.eq.s32 	%p6, %r47, 0;
	mov.b32 	%r100, 0;
	st.shared.u32 	[%r21], %r100;
	mov.u32 	%r300, %r17;
	@%p6 bra 	$L__BB583_7;
	setp.eq.s32 	%p7, %r47, 1;
	mov.b32 	%r101, 0;
	st.shared.u32 	[%r22], %r101;
	mov.u32 	%r300, %r23;
	@%p7 bra 	$L__BB583_7;
	mov.u32 	%r102, %ntid.x;
	add.s32 	%r300, %r23, %r102;
	add.s32 	%r103, %r22, %r9;
	mov.b32 	%r104, 0;
	st.shared.u32 	[%r103], %r104;
$L__BB583_7:
	setp.lt.u32 	%p8, %r18, 3;
	@%p8 bra 	$L__BB583_10;
	shl.b32 	%r105, %r300, 2;
	mov.u32 	%r106, _ZZ9cuda_gemmIiLi128ELi4ELi1ELi64ELi64ELi64ELi64ELi1ELi1EEviiiPT_S1_S1_iiiE3Csh;
	add.s32 	%r301, %r106, %r105;
$L__BB583_9:
	mov.b32 	%r107, 0;
	st.shared.u32 	[%r301], %r107;
	add.s32 	%r108, %r301, %r9;
	st.shared.u32 	[%r108], %r107;
	add.s32 	%r109, %r301, %r45;
	st.shared.u32 	[%r109], %r107;
	mov.u32 	%r110, %ntid.x;
	mad.lo.s32 	%r111, %r110, 12, %r301;
	st.shared.u32 	[%r111], %r107;
	add.s32 	%r300, %r300, %r9;
	add.s32 	%r301, %r301, %r44;
	setp.lt.u32 	%p9, %r300, 64;
	@%p9 bra 	$L__BB583_9;
$L__BB583_10:
	setp.gt.u32 	%p10, %r1, 7;
	add.s32 	%r112, %r299, %r2;
	shl.b32 	%r51, %r112, 6;
	mov.u32 	%r303, %r8;
	@%p10 bra 	$L__BB583_11;
	bra.uni 	$L__BB583_37;
$L__BB583_11:
	mov.b32 	%r304, 0;
$L__BB583_12:
	mov.u32 	%r58, %r304;
	add.s32 	%r59, %r11, %r58;
	mov.u32 	%r305, %r10;
$L__BB583_13:
	add.s32 	%r122, %r12, %r305;
	shl.b32 	%r123, %r122, 6;
	add.s32 	%r124, %r123, %r59;
	mul.wide.u32 	%rd9, %r124, 4;
	add.s64 	%rd10, %rd2, %rd9;
	ld.global.u32 	%r125, [%rd10];
	shl.b32 	%r126, %r305, 2;
	add.s32 	%r127, %r13, %r126;
	st.shared.u32 	[%r127], %r125;
	add.s32 	%r305, %r305, %r14;
	setp.lt.u32 	%p12, %r305, 32;
	@%p12 bra 	$L__BB583_13;
	setp.gt.u32 	%p13, %r1, 31;
	bar.sync 	0;
	@%p13 bra 	$L__BB583_17;
	setp.ne.s32 	%p14, %r7, 0;
	ld.shared.v4.u32 	{%r128, %r129, %r130, %r131}, [%r28+48];
	ld.shared.v4.u32 	{%r132, %r133, %r134, %r135}, [%r28+32];
	ld.shared.v4.u32 	{%r136, %r137, %r138, %r139}, [%r28+16];
	ld.shared.v4.u32 	{%r140, %r141, %r142, %r143}, [%r28];
	ld.shared.u32 	%r144, [%r16];
	shfl.sync.idx.b32	%r145|%p15, %r144, %r15, 31, -1;
	mul.lo.s32 	%r146, %r145, %r140;
	shfl.sync.idx.b32	%r147|%p16, %r144, %r39, 31, -1;
	mad.lo.s32 	%r148, %r147, %r141, %r146;
	shfl.sync.idx.b32	%r149|%p17, %r144, %r38, 31, -1;
	mad.lo.s32 	%r150, %r149, %r142, %r148;
	shfl.sync.idx.b32	%r151|%p18, %r144, %r37, 31, -1;
	mad.lo.s32 	%r152, %r151, %r143, %r150;
	shfl.sync.idx.b32	%r153|%p19, %r144, %r36, 31, -1;
	mad.lo.s32 	%r154, %r153, %r136, %r152;
	shfl.sync.idx.b32	%r155|%p20, %r144, %r35, 31, -1;
	mad.lo.s32 	%r156, %r155, %r137, %r154;
	shfl.sync.idx.b32	%r157|%p21, %r144, %r34, 31, -1;
	mad.lo.s32 	%r158, %r157, %r138, %r156;
	shfl.sync.idx.b32	%r159|%p22, %r144, %r33, 31, -1;
	mad.lo.s32 	%r160, %r159, %r139, %r158;
	shfl.sync.idx.b32	%r161|%p23, %r144, %r32, 31, -1;
	mad.lo.s32 	%r162, %r161, %r132, %r160;
	shfl.sync.idx.b32	%r163|%p24, %r144, %r31, 31, -1;
	mad.lo.s32 	%r164, %r163, %r133, %r162;
	shfl.sync.idx.b32	%r165|%p25, %r144, %r30, 31, -1;
	mad.lo.s32 	%r166, %r165, %r134, %r164;
	shfl.sync.idx.b32	%r167|%p26, %r144, %r29, 31, -1;
	mad.lo.s32 	%r168, %r167, %r135, %r166;
	shfl.sync.idx.b32	%r169|%p27, %r144, %r27, 31, -1;
	mad.lo.s32 	%r170, %r169, %r128, %r168;
	shfl.sync.idx.b32	%r171|%p28, %r144, %r26, 31, -1;
	mad.lo.s32 	%r172, %r171, %r129, %r170;
	shfl.sync.idx.b32	%r173|%p29, %r144, %r25, 31, -1;
	mad.lo.s32 	%r174, %r173, %r130, %r172;
	shfl.sync.idx.b32	%r175|%p30, %r144, %r24, 31, -1;
	mad.lo.s32 	%r176, %r175, %r131, %r174;
	add.s32 	%r62, %r3, %r58;
	shfl.sync.down.b32	%r177|%p31, %r176, 1, 7711, -1;
	add.s32 	%r63, %r177, %r176;
	@%p14 bra 	$L__BB583_17;
	shl.b32 	%r178, %r62, 2;
	mov.u32 	%r179, _ZZ9cuda_gemmIiLi128ELi4ELi1ELi64ELi64ELi64ELi64ELi1ELi1EEviiiPT_S1_S1_iiiE3Csh;
	add.s32 	%r180, %r179, %r178;
	ld.shared.u32 	%r181, [%r180];
	add.s32 	%r182, %r181, %r63;
	st.shared.u32 	[%r180], %r182;
$L__BB583_17:
	add.s32 	%r304, %r58, 16;
	setp.lt.u32 	%p32, %r58, 48;
	@%p32 bra 	$L__BB583_12;
	setp.gt.u32 	%p33, %r1, 7;
	@%p33 bra 	$L__BB583_21;
	cvt.s64.s32 	%rd12, %r51;
	mov.u32 	%r306, %r8;
$L__BB583_20:
	cvt.u64.u32 	%rd11, %r306;
	add.s64 	%rd13, %rd12, %rd11;
	shl.b64 	%rd14, %rd13, 2;
	add.s64 	%rd15, %rd1, %rd14;
	ld.global.v4.u32 	{%r183, %r184, %r185, %r186}, [%rd15+128];
	shl.b32 	%r187, %r306, 2;
	mov.u32 	%r188, _ZZ9cuda_gemmIiLi128ELi4ELi1ELi64ELi64ELi64ELi64ELi1ELi1EEviiiPT_S1_S1_iiiE3Ash;
	add.s32 	%r189, %r188, %r187;
	st.shared.v4.u32 	[%r189], {%r183, %r184, %r185, %r186};
	add.s32 	%r306, %r306, %r9;
	setp.lt.u32 	%p34, %r306, 32;
	@%p34 bra 	$L__BB583_20;
$L__BB583_21:
	mov.b32 	%r307, 0;
$L__BB583_22:
	mov.u32 	%r67, %r307;
	add.s32 	%r68, %r11, %r67;
	mov.u32 	%r308, %r10;
$L__BB583_23:
	add.s32 	%r191, %r40, %r308;
	shl.b32 	%r192, %r191, 6;
	add.s32 	%r193, %r192, %r68;
	mul.wide.u32 	%rd16, %r193, 4;
	add.s64 	%rd17, %rd2, %rd16;
	ld.global.u32 	%r194, [%rd17];
	shl.b32 	%r195, %r308, 2;
	add.s32 	%r196, %r13, %r195;
	st.shared.u32 	[%r196], %r194;
	add.s32 	%r308, %r308, %r14;
	setp.lt.u32 	%p35, %r308, 32;
	@%p35 bra 	$L__BB583_23;
	setp.gt.u32 	%p36, %r1, 31;
	bar.sync 	0;
	@%p36 bra 	$L__BB583_27;
	setp.ne.s32 	%p37, %r7, 0;
	ld.shared.v4.u32 	{%r197, %r198, %r199, %r200}, [%r28+48];
	ld.shared.v4.u32 	{%r201, %r202, %r203, %r204}, [%r28+32];
	ld.shared.v4.u32 	{%r205, %r206, %r207, %r208}, [%r28+16];
	ld.shared.v4.u32 	{%r209, %r210, %r211, %r212}, [%r28];
	ld.shared.u32 	%r213, [%r16];
	shfl.sync.idx.b32	%r214|%p38, %r213, %r15, 31, -1;
	mul.lo.s32 	%r215, %r214, %r209;
	shfl.sync.idx.b32	%r216|%p39, %r213, %r39, 31, -1;
	mad.lo.s32 	%r217, %r216, %r210, %r215;
	shfl.sync.idx.b32	%r218|%p40, %r213, %r38, 31, -1;
	mad.lo.s32 	%r219, %r218, %r211, %r217;
	shfl.sync.idx.b32	%r220|%p41, %r213, %r37, 31, -1;
	mad.lo.s32 	%r221, %r220, %r212, %r219;
	shfl.sync.idx.b32	%r222|%p42, %r213, %r36, 31, -1;
	mad.lo.s32 	%r223, %r222, %r205, %r221;
	shfl.sync.idx.b32	%r224|%p43, %r213, %r35, 31, -1;
	mad.lo.s32 	%r225, %r224, %r206, %r223;
	shfl.sync.idx.b32	%r226|%p44, %r213, %r34, 31, -1;
	mad.lo.s32 	%r227, %r226, %r207, %r225;
	shfl.sync.idx.b32	%r228|%p45, %r213, %r33, 31, -1;
	mad.lo.s32 	%r229, %r228, %r208, %r227;
	shfl.sync.idx.b32	%r230|%p46, %r213, %r32, 31, -1;
	mad.lo.s32 	%r231, %r230, %r201, %r229;
	shfl.sync.idx.b32	%r232|%p47, %r213, %r31, 31, -1;
	mad.lo.s32 	%r233, %r232, %r202, %r231;
	shfl.sync.idx.b32	%r234|%p48, %r213, %r30, 31, -1;
	mad.lo.s32 	%r235, %r234, %r203, %r233;
	shfl.sync.idx.b32	%r236|%p49, %r213, %r29, 31, -1;
	mad.lo.s32 	%r237, %r236, %r204, %r235;
	shfl.sync.idx.b32	%r238|%p50, %r213, %r27, 31, -1;
	mad.lo.s32 	%r239, %r238, %r197, %r237;
	shfl.sync.idx.b32	%r240|%p51, %r213, %r26, 31, -1;
	mad.lo.s32 	%r241, %r240, %r198, %r239;
	shfl.sync.idx.b32	%r242|%p52, %r213, %r25, 31, -1;
	mad.lo.s32 	%r243, %r242, %r199, %r241;
	shfl.sync.idx.b32	%r244|%p53, %r213, %r24, 31, -1;
	mad.lo.s32 	%r245, %r244, %r200, %r243;
	add.s32 	%r71, %r3, %r67;
	shfl.sync.down.b32	%r246|%p54, %r245, 1, 7711, -1;
	add.s32 	%r72, %r246, %r245;
	@%p37 bra 	$L__BB583_27;
	shl.b32 	%r247, %r71, 2;
	mov.u32 	%r248, _ZZ9cuda_gemmIiLi128ELi4ELi1ELi64ELi64ELi64ELi64ELi1ELi1EEviiiPT_S1_S1_iiiE3Csh;
	add.s32 	%r249, %r248, %r247;
	ld.shared.u32 	%r250, [%r249];
	add.s32 	%r251, %r250, %r72;
	st.shared.u32 	[%r249], %r251;
$L__BB583_27:
	add.s32 	%r307, %r67, 16;
	setp.lt.u32 	%p55, %r67, 48;
	@%p55 bra 	$L__BB583_22;
	setp.gt.u32 	%p56, %r1, 15;
	bar.sync 	0;
	@%p56 bra 	$L__BB583_35;
	and.b32  	%r74, %r20, 3;
	setp.eq.s32 	%p57, %r74, 3;
	shl.b32 	%r75, %r299, 6;
	mov.u32 	%r309, %r8;
	@%p57 bra 	$L__BB583_33;
	setp.eq.s32 	%p58, %r74, 0;
	add.s32 	%r252, %r75, %r8;
	mul.wide.s32 	%rd18, %r252, 4;
	add.s64 	%rd19, %rd3, %rd18;
	ld.shared.v4.u32 	{%r253, %r254, %r255, %r256}, [%r41];
	st.global.v4.u32 	[%rd19], {%r253, %r254, %r255, %r256};
	mov.u32 	%r309, %r19;
	@%p58 bra 	$L__BB583_33;
	setp.eq.s32 	%p59, %r74, 1;
	add.s32 	%r257, %r75, %r19;
	mul.wide.s32 	%rd20, %r257, 4;
	add.s64 	%rd21, %rd3, %rd20;
	ld.shared.v4.u32 	{%r258, %r259, %r260, %r261}, [%r42];
	st.global.v4.u32 	[%rd21], {%r258, %r259, %r260, %r261};
	mov.u32 	%r309, %r43;
	@%p59 bra 	$L__BB583_33;
	add.s32 	%r309, %r43, %r9;
	add.s32 	%r262, %r75, %r43;
	mul.wide.s32 	%rd22, %r262, 4;
	add.s64 	%rd23, %rd3, %rd22;
	shl.b32 	%r263, %r9, 2;
	add.s32 	%r264, %r42, %r263;
	ld.shared.v4.u32 	{%r265, %r266, %r267, %r268}, [%r264];
	st.global.v4.u32 	[%rd23], {%r265, %r266, %r267, %r268};
$L__BB583_33:
	setp.lt.u32 	%p60, %r20, 3;
	@%p60 bra 	$L__BB583_35;
$L__BB583_34:
	add.s32 	%r269, %r75, %r309;
	mul.wide.s32 	%rd24, %r269, 4;
	add.s64 	%rd25, %rd3, %rd24;
	shl.b32 	%r270, %r309, 2;
	mov.u32 	%r271, _ZZ9cuda_gemmIiLi128ELi4ELi1ELi64ELi64ELi64ELi64ELi1ELi1EEviiiPT_S1_S1_iiiE3Csh;
	add.s32 	%r272, %r271, %r270;
	ld.shared.v4.u32 	{%r273, %r274, %r275, %r276}, [%r272];
	st.global.v4.u32 	[%rd25], {%r273, %r274, %r275, %r276};
	add.s32 	%r277, %r309, %r9;
	add.s32 	%r278, %r75, %r277;
	mul.wide.s32 	%rd26, %r278, 4;
	add.s64 	%rd27, %rd3, %rd26;
	shl.b32 	%r279, %r9, 2;
	add.s32 	%r280, %r272, %r279;
	ld.shared.v4.u32 	{%r281, %r282, %r283, %r284}, [%r280];
	st.global.v4.u32 	[%rd27], {%r281, %r282, %r283, %r284};
	add.s32 	%r285, %r277, %r9;
	add.s32 	%r286, %r75, %r285;
	mul.wide.s32 	%rd28, %r286, 4;
	add.s64 	%rd29, %rd3, %rd28;
	add.s32 	%r287, %r280, %r279;
	ld.shared.v4.u32 	{%r288, %r289, %r290, %r291}, [%r287];
	st.global.v4.u32 	[%rd29], {%r288, %r289, %r290, %r291};
	add.s32 	%r292, %r285, %r9;
	add.s32 	%r293, %r75, %r292;
	mul.wide.s32 	%rd30, %r293, 4;
	add.s64 	%rd31, %rd3, %rd30;
	add.s32 	%r294, %r287, %r279;
	ld.shared.v4.u32 	{%r295, %r296, %r297, %r298}, [%r294];
	st.global.v4.u32 	[%rd31], {%r295, %r296, %r297, %r298};
	add.s32 	%r309, %r292, %r9;
	setp.lt.u32 	%p61, %r309, 64;
	@%p61 bra 	$L__BB583_34;
$L__BB583_35:
	add.s32 	%r299, %r299, %r5;
	setp.lt.u32 	%p62, %r299, %r6;
	@%p62 bra 	$L__BB583_2;
$L__BB583_36:
	ret;
$L__BB583_37:
	add.s32 	%r113, %r51, %r303;
	mul.wide.s32 	%rd7, %r113, 4;
	add.s64 	%rd8, %rd1, %rd7;
	ld.global.v4.u32 	{%r114, %r115, %r116, %r117}, [%rd8];
	shl.b32 	%r118, %r303, 2;
	mov.u32 	%r119, _ZZ9cuda_gemmIiLi128ELi4ELi1ELi64ELi64ELi64ELi64ELi1ELi1EEviiiPT_S1_S1_iiiE3Ash;
	add.s32 	%r120, %r119, %r118;
	st.shared.v4.u32 	[%r120], {%r114, %r115, %r116, %r117};
	add.s32 	%r303, %r303, %r9;
	setp.lt.u32 	%p11, %r303, 32;
	@%p11 bra 	$L__BB583_37;
	bra.uni 	$L__BB583_11;

}
	// .globl	_Z9cuda_gemmIiLi128ELi4ELi1ELi64ELi128ELi128ELi64ELi0ELi0EEviiiPT_S1_S1_iii
.visible .entry _Z9cuda_gemmIiLi128ELi4ELi1ELi64ELi128ELi128ELi64ELi0ELi0EEviiiPT_S1_S1_iii(
	.param .u32 _Z9cuda_gemmIiLi128ELi4ELi1ELi64ELi128ELi128ELi64ELi0ELi0EEviiiPT_S1_S1_iii_param_0,
	.param .u32 _Z9cuda_gemmIiLi128ELi4ELi1ELi64ELi128ELi128ELi64ELi0ELi0EEviiiPT_S1_S1_iii_param_1,
	.param .u32 _Z9cuda_gemmIiLi128ELi4ELi1ELi64ELi128ELi128ELi64ELi0ELi0EEviiiPT_S1_S1_iii_param_2,
	.param .u64 .ptr .align 1 _Z9cuda_gemmIiLi128ELi4ELi1ELi64ELi128ELi128ELi64ELi0ELi0EEviiiPT_S1_S1_iii_param_3,
	.param .u64 .ptr .align 1 _Z9cuda_gemmIiLi128ELi4ELi1ELi64ELi128ELi128ELi64ELi0ELi0EEviiiPT_S1_S1_iii_param_4,
	.param .u64 .ptr .align 1 _Z9cuda_gemmIiLi128ELi4ELi1ELi64ELi128ELi128ELi64ELi0ELi0EEviiiPT_S1_S1_iii_param_5,
	.param .u32 _Z9cuda_gemmIiLi128ELi4ELi1ELi64ELi128ELi128ELi64ELi0ELi0EEviiiPT_S1_S1_iii_param_6,
	.param .u32 _Z9cuda_gemmIiLi128ELi4ELi1ELi64ELi128ELi128ELi64ELi0ELi0EEviiiPT_S1_S1_iii_param_7,
	.param .u32 _Z9cuda_gemmIiLi128ELi4ELi1ELi64ELi128ELi128ELi64ELi0ELi0EEviiiPT_S1_S1_iii_param_8
)
.maxntid 128
{
	.reg .pred 	%p<95>;
	.reg .b16 	%rs<3>;
	.reg .b32 	%r<547>;
	.reg .b64 	%rd<26>;
	// demoted variable
	.shared .align 128 .b8 _ZZ9cuda_gemmIiLi128ELi4ELi1ELi64ELi128ELi128ELi64ELi0ELi0EEviiiPT_S1_S1_iiiE11kron_fac_sh[2112];
	// demoted variable
	.shared .align 128 .b8 _ZZ9cuda_gemmIiLi128ELi4ELi1ELi64ELi128ELi128ELi64ELi0ELi0EEviiiPT_S1_S1_iiiE3Ash[64];
	// demoted variable
	.shared .align 128 .b8 _ZZ9cuda_gemmIiLi128ELi4ELi1ELi64ELi128ELi128ELi64ELi0ELi0EEviiiPT_S1_S1_iiiE3Csh[128];
	ld.param.u64 	%rd4, [_Z9cuda_gemmIiLi128ELi4ELi1ELi64ELi128ELi128ELi64ELi0ELi0EEviiiPT_S1_S1_iii_param_3];
	ld.param.u64 	%rd5, [_Z9cuda_gemmIiLi128ELi4ELi1ELi64ELi128ELi128ELi64ELi0ELi0EEviiiPT_S1_S1_iii_param_4];
	ld.param.u32 	%r193, [_Z9cuda_gemmIiLi128ELi4ELi1ELi64ELi128ELi128ELi64ELi0ELi0EEviiiPT_S1_S1_iii_param_6];
	ld.param.u32 	%r194, [_Z9cuda_gemmIiLi128ELi4ELi1ELi64ELi128ELi128ELi64ELi0ELi0EEviiiPT_S1_S1_iii_param_7];
	mov.u32 	%r1, %tid.x;
	div.s32 	%r2, 64, %r194;
	shl.b32 	%r3, %r2, 1;
	div.u32 	%r5, %r1, %r3;
	mul.lo.s32 	%r195, %r5, %r3;
	sub.s32 	%r196, %r1, %r195;
	shr.u32 	%r4, %r196, 1;
	mov.u32 	%r504, %ctaid.y;
	mov.u32 	%r197, %nctaid.y;
	shl.b32 	%r198, %r197, 2;
	setp.ge.u32 	%p2, %r504, %r198;
	@%p2 bra 	$L__BB584_100;
	ld.param.u32 	%r501, [_Z9cuda_gemmIiLi128ELi4ELi1ELi64ELi128ELi128ELi64ELi0ELi0EEviiiPT_S1_S1_iii_param_2];
	and.b32  	%r7, %r1, 1;
	mov.u32 	%r199, %ctaid.x;
	shr.u32 	%r200, %r199, 1;
	and.b32  	%r201, %r199, 1;
	mov.u32 	%r202, %ntid.x;
	shl.b32 	%r8, %r202, 2;
	shl.b32 	%r203, %r199, 6;
	and.b32  	%r204, %r203, 64;
	and.b32  	%r205, %r1, 15;
	or.b32  	%r9, %r204, %r205;
	mov.u32 	%r206, _ZZ9cuda_gemmIiLi128ELi4ELi1ELi64ELi128ELi128ELi64ELi0ELi0EEviiiPT_S1_S1_iiiE11kron_fac_sh;
	mad.lo.s32 	%r10, %r205, 132, %r206;
	shr.u32 	%r11, %r202, 4;
	and.b32  	%r12, %r4, 15;
	shl.b32 	%r207, %r1, 4;
	and.b32  	%r13, %r207, 16;
	min.s32 	%r14, %r193, 16;
	shr.u32 	%r208, %r501, 31;
	add.s32 	%r209, %r501, %r208;
	shr.s32 	%r210, %r209, 1;
	mul.lo.s32 	%r211, %r210, %r201;
	mad.lo.s32 	%r15, %r2, %r200, %r211;
	add.s32 	%r212, %r1, %r202;
	max.u32 	%r213, %r212, 32;
	setp.lt.u32 	%p3, %r212, 32;
	selp.u32 	%r214, 1, 0, %p3;
	add.s32 	%r215, %r212, %r214;
	sub.s32 	%r216, %r213, %r215;
	div.u32 	%r217, %r216, %r202;
	add.s32 	%r16, %r217, %r214;
	add.s32 	%r218, %r4, 1;
	and.b32  	%r17, %r218, 15;
	add.s32 	%r219, %r4, 2;
	and.b32  	%r18, %r219, 15;
	add.s32 	%r220, %r4, 3;
	and.b32  	%r19, %r220, 15;
	add.s32 	%r221, %r4, 4;
	and.b32  	%r20, %r221, 15;
	add.s32 	%r222, %r4, 5;
	and.b32  	%r21, %r222, 15;
	add.s32 	%r223, %r4, 6;
	and.b32  	%r22, %r223, 15;
	add.s32 	%r224, %r4, 7;
	and.b32  	%r23, %r224, 15;
	xor.b32  	%r24, %r12, 8;
	add.s32 	%r225, %r4, 9;
	and.b32  	%r25, %r225, 15;
	add.s32 	%r226, %r4, 10;
	and.b32  	%r26, %r226, 15;
	add.s32 	%r227, %r4, 11;
	and.b32  	%r27, %r227, 15;
	add.s32 	%r228, %r4, 12;
	and.b32  	%r28, %r228, 15;
	add.s32 	%r229, %r4, 13;
	and.b32  	%r29, %r229, 15;
	add.s32 	%r230, %r4, 14;
	and.b32  	%r30, %r230, 15;
	add.s32 	%r231, %r4, -1;
	and.b32  	%r31, %r231, 15;
	or.b32  	%r32, %r13, %r12;
	or.b32  	%r33, %r13, %r17;
	or.b32  	%r34, %r13, %r18;
	or.b32  	%r35, %r13, %r19;
	or.b32  	%r36, %r13, %r20;
	or.b32  	%r37, %r13, %r21;
	or.b32  	%r38, %r13, %r22;
	or.b32  	%r39, %r13, %r23;
	or.b32  	%r40, %r13, %r24;
	or.b32  	%r41, %r13, %r25;
	or.b32  	%r42, %r13, %r26;
	or.b32  	%r43, %r13, %r27;
	or.b32  	%r44, %r13, %r28;
	or.b32  	%r45, %r13, %r29;
	or.b32  	%r46, %r13, %r30;
	or.b32  	%r47, %r13, %r31;
	setp.lt.s32 	%p4, %r12, %r194;
	selp.b32 	%r232, 0, %r194, %p4;
	sub.s32 	%r48, %r12, %r232;
	add.s32 	%r233, %r12, 1;
	setp.lt.s32 	%p5, %r233, %r194;
	selp.b32 	%r234, 0, %r194, %p5;
	sub.s32 	%r49, %r233, %r234;
	add.s32 	%r235, %r12, 2;
	setp.lt.s32 	%p6, %r235, %r194;
	selp.b32 	%r236, 0, %r194, %p6;
	sub.s32 	%r50, %r235, %r236;
	add.s32 	%r237, %r12, 3;
	setp.lt.s32 	%p7, %r237, %r194;
	selp.b32 	%r238, 0, %r194, %p7;
	sub.s32 	%r51, %r237, %r238;
	add.s32 	%r239, %r12, 4;
	setp.lt.s32 	%p8, %r239, %r194;
	selp.b32 	%r240, 0, %r194, %p8;
	sub.s32 	%r52, %r239, %r240;
	add.s32 	%r241, %r12, 5;
	setp.lt.s32 	%p9, %r241, %r194;
	selp.b32 	%r242, 0, %r194, %p9;
	sub.s32 	%r53, %r241, %r242;
	add.s32 	%r243, %r12, 6;
	setp.lt.s32 	%p10, %r243, %r194;
	selp.b32 	%r244, 0, %r194, %p10;
	sub.s32 	%r54, %r243, %r244;
	add.s32 	%r245, %r12, 7;
	setp.lt.s32 	%p11, %r245, %r194;
	selp.b32 	%r246, 0, %r194, %p11;
	sub.s32 	%r55, %r245, %r246;
	add.s32 	%r247, %r12, 8;
	setp.lt.s32 	%p12, %r247, %r194;
	selp.b32 	%r248, 0, %r194, %p12;
	sub.s32 	%r56, %r247, %r248;
	add.s32 	%r249, %r12, 9;
	setp.lt.s32 	%p13, %r249, %r194;
	selp.b32 	%r250, 0, %r194, %p13;
	sub.s32 	%r57, %r249, %r250;
	add.s32 	%r251, %r12, 10;
	setp.lt.s32 	%p14, %r251, %r194;
	selp.b32 	%r252, 0, %r194, %p14;
	sub.s32 	%r58, %r251, %r252;
	add.s32 	%r253, %r12, 11;
	setp.lt.s32 	%p15, %r253, %r194;
	selp.b32 	%r254, 0, %r194, %p15;
	sub.s32 	%r59, %r253, %r254;
	add.s32 	%r255, %r12, 12;
	setp.lt.s32 	%p16, %r255, %r194;
	selp.b32 	%r256, 0, %r194, %p16;
	sub.s32 	%r60, %r255, %r256;
	add.s32 	%r257, %r12, 13;
	setp.lt.s32 	%p17, %r257, %r194;
	selp.b32 	%r258, 0, %r194, %p17;
	sub.s32 	%r61, %r257, %r258;
	add.s32 	%r259, %r12, 14;
	setp.lt.s32 	%p18, %r259, %r194;
	selp.b32 	%r260, 0, %r194, %p18;
	sub.s32 	%r62, %r259, %r260;
	add.s32 	%r261, %r12, 15;
	setp.lt.s32 	%p19, %r261, %r194;
	selp.b32 	%r262, 0, %r194, %p19;
	sub.s32 	%r63, %r261, %r262;
	cvt.u16.u32 	%rs1, %r3;
	div.s16 	%rs2, 128, %rs1;
	cvt.s32.s16 	%r64, %rs2;
	and.b32  	%r65, %r1, 31;
	cvta.to.global.u64 	%rd1, %rd5;
	cvta.to.global.u64 	%rd2, %rd4;
	shl.b32 	%r354, %r65, 2;
	shl.b32 	%r357, %r32, 2;
	shl.b32 	%r360, %r33, 2;
	shl.b32 	%r363, %r34, 2;
	shl.b32 	%r366, %r35, 2;
	shl.b32 	%r369, %r36, 2;
	shl.b32 	%r372, %r37, 2;
	shl.b32 	%r375, %r38, 2;
	shl.b32 	%r378, %r39, 2;
	shl.b32 	%r381, %r40, 2;
	shl.b32 	%r384, %r41, 2;
	shl.b32 	%r387, %r42, 2;
	shl.b32 	%r390, %r43, 2;
	shl.b32 	%r393, %r44, 2;
	shl.b32 	%r396, %r45, 2;
	shl.b32 	%r399, %r46, 2;
	shl.b32 	%r402, %r47, 2;
$L__BB584_2:
	setp.gt.u32 	%p20, %r1, 31;
	@%p20 bra 	$L__BB584_10;
	mov.u32 	%r67, %ntid.x;
	and.b32  	%r68, %r16, 3;
	setp.eq.s32 	%p21, %r68, 3;
	mov.u32 	%r505, %r1;
	@%p21 bra 	$L__BB584_7;
	add.s32 	%r505, %r1, %r67;
	setp.eq.s32 	%p22, %r68, 0;
	shl.b32 	%r263, %r1, 2;
	mov.u32 	%r264, _ZZ9cuda_gemmIiLi128ELi4ELi1ELi64ELi128ELi128ELi64ELi0ELi0EEviiiPT_S1_S1_iiiE3Csh;
	add.s32 	%r70, %r264, %r263;
	mov.b32 	%r265, 0;
	st.shared.u32 	[%r70], %r265;
	@%p22 bra 	$L__BB584_7;
	add.s32 	%r266, %r1, %r67;
	add.s32 	%r505, %r266, %r67;
	setp.eq.s32 	%p23, %r68, 1;
	add.s32 	%r72, %r70, %r8;
	mov.b32 	%r267, 0;
	st.shared.u32 	[%r72], %r267;
	@%p23 bra 	$L__BB584_7;
	add.s32 	%r505, %r505, %r67;
	add.s32 	%r268, %r72, %r8;
	mov.b32 	%r269, 0;
	st.shared.u32 	[%r268], %r269;
$L__BB584_7:
	setp.lt.u32 	%p24, %r16, 3;
	@%p24 bra 	$L__BB584_10;
	shl.b32 	%r270, %r505, 2;
	mov.u32 	%r271, _ZZ9cuda_gemmIiLi128ELi4ELi1ELi64ELi128ELi128ELi64ELi0ELi0EEviiiPT_S1_S1_iiiE3Csh;
	add.s32 	%r506, %r271, %r270;
$L__BB584_9:
	mov.b32 	%r272, 0;
	st.shared.u32 	[%r506], %r272;
	add.s32 	%r273, %r506, %r8;
	st.shared.u32 	[%r273], %r272;
	shl.b32 	%r274, %r67, 3;
	add.s32 	%r275, %r506, %r274;
	st.shared.u32 	[%r275], %r272;
	mad.lo.s32 	%r276, %r67, 12, %r506;
	st.shared.u32 	[%r276], %r272;
	add.s32 	%r505, %r505, %r8;
	shl.b32 	%r277, %r67, 4;
	add.s32 	%r506, %r506, %r277;
	setp.lt.u32 	%p25, %r505, 32;
	@%p25 bra 	$L__BB584_9;
$L__BB584_10:
	mov.b32 	%r508, 0;
	mov.pred 	%p94, -1;
$L__BB584_11:
	mov.pred 	%p1, %p94;
	setp.gt.u32 	%p27, %r1, 3;
	@%p27 bra 	$L__BB584_14;
	ld.param.u32 	%r502, [_Z9cuda_gemmIiLi128ELi4ELi1ELi64ELi128ELi128ELi64ELi0ELi0EEviiiPT_S1_S1_iii_param_2];
	shl.b32 	%r509, %r1, 2;
	mov.u32 	%r279, %ctaid.x;
	shr.u32 	%r280, %r279, 1;
	mov.u32 	%r281, %ctaid.z;
	add.s32 	%r282, %r280, %r281;
	shl.b32 	%r283, %r282, 6;
	mad.lo.s32 	%r284, %r504, %r502, %r283;
	add.s32 	%r82, %r284, %r508;
$L__BB584_13:
	add.s32 	%r285, %r82, %r509;
	mul.wide.s32 	%rd7, %r285, 4;
	add.s64 	%rd8, %rd2, %rd7;
	ld.global.v4.u32 	{%r286, %r287, %r288, %r289}, [%rd8];
	shl.b32 	%r290, %r509, 2;
	mov.u32 	%r291, _ZZ9cuda_gemmIiLi128ELi4ELi1ELi64ELi128ELi128ELi64ELi0ELi0EEviiiPT_S1_S1_iiiE3Ash;
	add.s32 	%r292, %r291, %r290;
	st.shared.v4.u32 	[%r292], {%r286, %r287, %r288, %r289};
	add.s32 	%r509, %r509, %r8;
	setp.lt.u32 	%p28, %r509, 16;
	@%p28 bra 	$L__BB584_13;
$L__BB584_14:
	mov.u32 	%r294, %ctaid.z;
	shl.b32 	%r295, %r294, 6;
	add.s32 	%r83, %r508, %r295;
	mov.b32 	%r510, 0;
$L__BB584_15:
	mov.u32 	%r86, %r510;
	shr.u32 	%r511, %r1, 4;
	add.s32 	%r88, %r9, %r86;
$L__BB584_16:
	add.s32 	%r296, %r83, %r511;
	mad.lo.s32 	%r297, %r296, %r193, %r88;
	mul.wide.s32 	%rd9, %r297, 4;
	add.s64 	%rd10, %rd1, %rd9;
	ld.global.u32 	%r298, [%rd10];
	shl.b32 	%r299, %r511, 2;
	add.s32 	%r300, %r10, %r299;
	st.shared.u32 	[%r300], %r298;
	add.s32 	%r511, %r511, %r11;
	setp.lt.u32 	%p29, %r511, 32;
	@%p29 bra 	$L__BB584_16;
	setp.lt.s32 	%p30, %r2, 1;
	bar.sync 	0;
	@%p30 bra 	$L__BB584_90;
	mov.b32 	%r512, 0;
$L__BB584_19:
	setp.ge.s32 	%p31, %r5, %r14;
	add.s32 	%r92, %r512, %r4;
	shl.b32 	%r302, %r92, 5;
	or.b32  	%r303, %r302, %r13;
	add.s32 	%r304, %r303, %r12;
	shl.b32 	%r305, %r304, 2;
	mov.u32 	%r306, _ZZ9cuda_gemmIiLi128ELi4ELi1ELi64ELi128ELi128ELi64ELi0ELi0EEviiiPT_S1_S1_iiiE3Ash;
	add.s32 	%r307, %r306, %r305;
	ld.shared.u32 	%r93, [%r307];
	add.s32 	%r308, %r303, %r17;
	shl.b32 	%r309, %r308, 2;
	add.s32 	%r310, %r306, %r309;
	ld.shared.u32 	%r94, [%r310];
	add.s32 	%r311, %r303, %r18;
	shl.b32 	%r312, %r311, 2;
	add.s32 	%r313, %r306, %r312;
	ld.shared.u32 	%r95, [%r313];
	add.s32 	%r314, %r303, %r19;
	shl.b32 	%r315, %r314, 2;
	add.s32 	%r316, %r306, %r315;
	ld.shared.u32 	%r96, [%r316];
	add.s32 	%r317, %r303, %r20;
	shl.b32 	%r318, %r317, 2;
	add.s32 	%r319, %r306, %r318;
	ld.shared.u32 	%r97, [%r319];
	add.s32 	%r320, %r303, %r21;
	shl.b32 	%r321, %r320, 2;
	add.s32 	%r322, %r306, %r321;
	ld.shared.u32 	%r98, [%r322];
	add.s32 	%r323, %r303, %r22;
	shl.b32 	%r324, %r323, 2;
	add.s32 	%r325, %r306, %r324;
	ld.shared.u32 	%r99, [%r325];
	add.s32 	%r326, %r303, %r23;
	shl.b32 	%r327, %r326, 2;
	add.s32 	%r328, %r306, %r327;
	ld.shared.u32 	%r100, [%r328];
	add.s32 	%r329, %r303, %r24;
	shl.b32 	%r330, %r329, 2;
	add.s32 	%r331, %r306, %r330;
	ld.shared.u32 	%r101, [%r331];
	add.s32 	%r332, %r303, %r25;
	shl.b32 	%r333, %r332, 2;
	add.s32 	%r334, %r306, %r333;
	ld.shared.u32 	%r102, [%r334];
	add.s32 	%r335, %r303, %r26;
	shl.b32 	%r336, %r335, 2;
	add.s32 	%r337, %r306, %r336;
	ld.shared.u32 	%r103, [%r337];
	add.s32 	%r338, %r303, %r27;
	shl.b32 	%r339, %r338, 2;
	add.s32 	%r340, %r306, %r339;
	ld.shared.u32 	%r104, [%r340];
	add.s32 	%r341, %r303, %r28;
	shl.b32 	%r342, %r341, 2;
	add.s32 	%r343, %r306, %r342;
	ld.shared.u32 	%r105, [%r343];
	add.s32 	%r344, %r303, %r29;
	shl.b32 	%r345, %r344, 2;
	add.s32 	%r346, %r306, %r345;
	ld.shared.u32 	%r106, [%r346];
	add.s32 	%r347, %r303, %r30;
	shl.b32 	%r348, %r347, 2;
	add.s32 	%r349, %r306, %r348;
	ld.shared.u32 	%r107, [%r349];
	add.s32 	%r350, %r303, %r31;
	shl.b32 	%r351, %r350, 2;
	add.s32 	%r352, %r306, %r351;
	ld.shared.u32 	%r108, [%r352];
	@%p31 bra 	$L__BB584_89;
	mov.u32 	%r513, %r5;
$L__BB584_21:
	setp.gt.u32 	%p32, %r194, 64;
	mov.u32 	%r353, _ZZ9cuda_gemmIiLi128ELi4ELi1ELi64ELi128ELi128ELi64ELi0ELi0EEviiiPT_S1_S1_iiiE11kron_fac_sh;
	mad.lo.s32 	%r110, %r513, 132, %r353;
	add.s32 	%r355, %r110, %r354;
	ld.shared.u32 	%r111, [%r355];
	@%p32 bra 	$L__BB584_54;
	setp.eq.s32 	%p49, %r194, 0;
	mov.b32 	%r515, 0;
	@%p49 bra 	$L__BB584_24;
	shfl.sync.idx.b32	%r406|%p50, %r111, %r48, 31, -1;
	mul.lo.s32 	%r515, %r406, %r93;
$L__BB584_24:
	setp.lt.s32 	%p51, %r194, 2;
	@%p51 bra 	$L__BB584_26;
	shfl.sync.idx.b32	%r407|%p52, %r111, %r49, 31, -1;
	mad.lo.s32 	%r515, %r407, %r94, %r515;
$L__BB584_26:
	setp.lt.s32 	%p53, %r194, 3;
	@%p53 bra 	$L__BB584_28;
	shfl.sync.idx.b32	%r408|%p54, %r111, %r50, 31, -1;
	mad.lo.s32 	%r515, %r408, %r95, %r515;
$L__BB584_28:
	setp.lt.s32 	%p55, %r194, 4;
	@%p55 bra 	$L__BB584_30;
	shfl.sync.idx.b32	%r409|%p56, %r111, %r51, 31, -1;
	mad.lo.s32 	%r515, %r409, %r96, %r515;
$L__BB584_30:
	setp.lt.s32 	%p57, %r194, 5;
	@%p57 bra 	$L__BB584_32;
	shfl.sync.idx.b32	%r410|%p58, %r111, %r52, 31, -1;
	mad.lo.s32 	%r515, %r410, %r97, %r515;
$L__BB584_32:
	setp.lt.s32 	%p59, %r194, 6;
	@%p59 bra 	$L__BB584_34;
	shfl.sync.idx.b32	%r411|%p60, %r111, %r53, 31, -1;
	mad.lo.s32 	%r515, %r411, %r98, %r515;
$L__BB584_34:
	setp.lt.s32 	%p61, %r194, 7;
	@%p61 bra 	$L__BB584_36;
	shfl.sync.idx.b32	%r412|%p62, %r111, %r54, 31, -1;
	mad.lo.s32 	%r515, %r412, %r99, %r515;
$L__BB584_36:
	setp.lt.s32 	%p63, %r194, 8;
	@%p63 bra 	$L__BB584_38;
	shfl.sync.idx.b32	%r413|%p64, %r111, %r55, 31, -1;
	mad.lo.s32 	%r515, %r413, %r100, %r515;
$L__BB584_38:
	setp.lt.s32 	%p65, %r194, 9;
	@%p65 bra 	$L__BB584_40;
	shfl.sync.idx.b32	%r414|%p66, %r111, %r56, 31, -1;
	mad.lo.s32 	%r515, %r414, %r101, %r515;
$L__BB584_40:
	setp.lt.s32 	%p67, %r194, 10;
	@%p67 bra 	$L__BB584_42;
	shfl.sync.idx.b32	%r415|%p68, %r111, %r57, 31, -1;
	mad.lo.s32 	%r515, %r415, %r102, %r515;
$L__BB584_42:
	setp.lt.s32 	%p69, %r194, 11;
	@%p69 bra 	$L__BB584_44;
	shfl.sync.idx.b32	%r416|%p70, %r111, %r58, 31, -1;
	mad.lo.s32 	%r515, %r416, %r103, %r515;
$L__BB584_44:
	setp.lt.s32 	%p71, %r194, 12;
	@%p71 bra 	$L__BB584_46;
	shfl.sync.idx.b32	%r417|%p72, %r111, %r59, 31, -1;
	mad.lo.s32 	%r515, %r417, %r104, %r515;
$L__BB584_46:
	setp.lt.s32 	%p73, %r194, 13;
	@%p73 bra 	$L__BB584_48;
	shfl.sync.idx.b32	%r418|%p74, %r111, %r60, 31, -1;
	mad.lo.s32 	%r515, %r418, %r105, %r515;
$L__BB584_48:
	setp.lt.s32 	%p75, %r194, 14;
	@%p75 bra 	$L__BB584_50;
	shfl.sync.idx.b32	%r419|%p76, %r111, %r61, 31, -1;
	mad.lo.s32 	%r515, %r419, %r106, %r515;
$L__BB584_50:
	setp.lt.s32 	%p77, %r194, 15;
	@%p77 bra 	$L__BB584_52;
	shfl.sync.idx.b32	%r420|%p78, %r111, %r62, 31, -1;
	mad.lo.s32 	%r515, %r420, %r107, %r515;
$L__BB584_52:
	setp.lt.s32 	%p79, %r194, 16;
	@%p79 bra 	$L__BB584_86;
	shfl.sync.idx.b32	%r421|%p80, %r111, %r63, 31, -1;
	mad.lo.s32 	%r515, %r421, %r108, %r515;
	bra.uni 	$L__BB584_86;
$L__BB584_54:
	setp.lt.s32 	%p33, %r194, 1;
	mov.b32 	%r515, 0;
	@%p33 bra 	$L__BB584_56;
	add.s32 	%r358, %r110, %r357;
	ld.shared.u32 	%r359, [%r358];
	mul.lo.s32 	%r515, %r359, %r93;
$L__BB584_56:
	setp.lt.s32 	%p34, %r194, 2;
	@%p34 bra 	$L__BB584_58;
	add.s32 	%r361, %r110, %r360;
	ld.shared.u32 	%r362, [%r361];
	mad.lo.s32 	%r515, %r362, %r94, %r515;
$L__BB584_58:
	setp.lt.s32 	%p35, %r194, 3;
	@%p35 bra 	$L__BB584_60;
	add.s32 	%r364, %r110, %r363;
	ld.shared.u32 	%r365, [%r364];
	mad.lo.s32 	%r515, %r365, %r95, %r515;
$L__BB584_60:
	setp.lt.s32 	%p36, %r194, 4;
	@%p36 bra 	$L__BB584_62;
	add.s32 	%r367, %r110, %r366;
	ld.shared.u32 	%r368, [%r367];
	mad.lo.s32 	%r515, %r368, %r96, %r515;
$L__BB584_62:
	setp.lt.s32 	%p37, %r194, 5;
	@%p37 bra 	$L__BB584_64;
	add.s32 	%r370, %r110, %r369;
	ld.shared.u32 	%r371, [%r370];
	mad.lo.s32 	%r515, %r371, %r97, %r515;
$L__BB584_64:
	setp.lt.s32 	%p38, %r194, 6;
	@%p38 bra 	$L__BB584_66;
	add.s32 	%r373, %r110, %r372;
	ld.shared.u32 	%r374, [%r373];
	mad.lo.s32 	%r515, %r374, %r98, %r515;
$L__BB584_66:
	setp.lt.s32 	%p39, %r194, 7;
	@%p39 bra 	$L__BB584_68;
	add.s32 	%r376, %r110, %r375;
	ld.shared.u32 	%r377, [%r376];
	mad.lo.s32 	%r515, %r377, %r99, %r515;
$L__BB584_68:
	setp.lt.s32 	%p40, %r194, 8;
	@%p40 bra 	$L__BB584_70;
	add.s32 	%r379, %r110, %r378;
	ld.shared.u32 	%r380, [%r379];
	mad.lo.s32 	%r515, %r380, %r100, %r515;
$L__BB584_70:
	setp.lt.s32 	%p41, %r194, 9;
	@%p41 bra 	$L__BB584_72;
	add.s32 	%r382, %r110, %r381;
	ld.shared.u32 	%r383, [%r382];
	mad.lo.s32 	%r515, %r383, %r101, %r515;
$L__BB584_72:
	setp.lt.s32 	%p42, %r194, 10;
	@%p42 bra 	$L__BB584_74;
	add.s32 	%r385, %r110, %r384;
	ld.shared.u32 	%r386, [%r385];
	mad.lo.s32 	%r515, %r386, %r102, %r515;
$L__BB584_74:
	setp.lt.s32 	%p43, %r194, 11;
	@%p43 bra 	$L__BB584_76;
	add.s32 	%r388, %r110, %r387;
	ld.shared.u32 	%r389, [%r388];
	mad.lo.s32 	%r515, %r389, %r103, %r515;
$L__BB584_76:
	setp.lt.s32 	%p44, %r194, 12;
	@%p44 bra 	$L__BB584_78;
	add.s32 	%r391, %r110, %r390;
	ld.shared.u32 	%r392, [%r391];
	mad.lo.s32 	%r515, %r392, %r104, %r515;
$L__BB584_78:
	setp.lt.s32 	%p45, %r194, 13;
	@%p45 bra 	$L__BB584_80;
	add.s32 	%r394, %r110, %r393;
	ld.shared.u32 	%r395, [%r394];
	mad.lo.s32 	%r515, %r395, %r105, %r515;
$L__BB584_80:
	setp.lt.s32 	%p46, %r194, 14;
	@%p46 bra 	$L__BB584_82;
	add.s32 	%r397, %r110, %r396;
	ld.shared.u32 	%r398, [%r397];
	mad.lo.s32 	%r515, %r398, %r106, %r515;
$L__BB584_82:
	setp.lt.s32 	%p47, %r194, 15;
	@%p47 bra 	$L__BB584_84;
	add.s32 	%r400, %r110, %r399;
	ld.shared.u32 	%r401, [%r400];
	mad.lo.s32 	%r515, %r401, %r107, %r515;
$L__BB584_84:
	setp.lt.s32 	%p48, %r194, 16;
	@%p48 bra 	$L__BB584_86;
	add.s32 	%r403, %r110, %r402;
	ld.shared.u32 	%r404, [%r403];
	mad.lo.s32 	%r515, %r404, %r108, %r515;
$L__BB584_86:
	setp.ne.s32 	%p81, %r7, 0;
	add.s32 	%r422, %r513, %r86;
	mad.lo.s32 	%r175, %r422, %r2, %r92;
	shfl.sync.down.b32	%r423|%p82, %r515, 1, 7711, -1;
	add.s32 	%r176, %r423, %r515;
	@%p81 bra 	$L__BB584_88;
	shl.b32 	%r424, %r175, 2;
	mov.u32 	%r425, _ZZ9cuda_gemmIiLi128ELi4ELi1ELi64ELi128ELi128ELi64ELi0ELi0EEviiiPT_S1_S1_iiiE3Csh;
	add.s32 	%r426, %r425, %r424;
	ld.shared.u32 	%r427, [%r426];
	add.s32 	%r428, %r427, %r176;
	st.shared.u32 	[%r426], %r428;
$L__BB584_88:
	add.s32 	%r513, %r513, %r64;
	setp.lt.s32 	%p83, %r513, %r14;
	@%p83 bra 	$L__BB584_21;
$L__BB584_89:
	add.s32 	%r512, %r512, %r3;
	setp.lt.s32 	%p84, %r512, %r2;
	@%p84 bra 	$L__BB584_19;
$L__BB584_90:
	add.s32 	%r510, %r86, 16;
	setp.lt.u32 	%p85, %r86, 48;
	@%p85 bra 	$L__BB584_15;
	mov.b32 	%r508, 32;
	mov.pred 	%p94, 0;
	@%p1 bra 	$L__BB584_11;
	bar.sync 	0;
	@%p20 bra 	$L__BB584_99;
	ld.param.u64 	%rd25, [_Z9cuda_gemmIiLi128ELi4ELi1ELi64ELi128ELi128ELi64ELi0ELi0EEviiiPT_S1_S1_iii_param_5];
	ld.param.u32 	%r503, [_Z9cuda_gemmIiLi128ELi4ELi1ELi64ELi128ELi128ELi64ELi0ELi0EEviiiPT_S1_S1_iii_param_2];
	ld.param.u32 	%r500, [_Z9cuda_gemmIiLi128ELi4ELi1ELi64ELi128ELi128ELi64ELi0ELi0EEviiiPT_S1_S1_iii_param_1];
	cvta.to.global.u64 	%rd3, %rd25;
	and.b32  	%r430, %r16, 3;
	setp.eq.s32 	%p88, %r430, 3;
	div.s32 	%r180, %r503, %r194;
	mad.lo.s32 	%r181, %r504, %r500, %r15;
	mov.u32 	%r545, %r1;
	@%p88 bra 	$L__BB584_97;
	mov.u32 	%r182, %ntid.x;
	add.s32 	%r545, %r1, %r182;
	and.b32  	%r431, %r16, 3;
	setp.eq.s32 	%p89, %r431, 0;
	div.s32 	%r432, %r1, %r2;
	mul.lo.s32 	%r433, %r432, %r2;
	sub.s32 	%r434, %r1, %r433;
	mad.lo.s32 	%r435, %r180, %r432, %r181;
	add.s32 	%r436, %r435, %r434;
	mul.wide.s32 	%rd11, %r436, 4;
	add.s64 	%rd12, %rd3, %rd11;
	shl.b32 	%r437, %r1, 2;
	mov.u32 	%r438, _ZZ9cuda_gemmIiLi128ELi4ELi1ELi64ELi128ELi128ELi64ELi0ELi0EEviiiPT_S1_S1_iiiE3Csh;
	add.s32 	%r184, %r438, %r437;
	ld.shared.u32 	%r439, [%r184];
	atom.global.add.u32 	%r440, [%rd12], %r439;
	@%p89 bra 	$L__BB584_97;
	add.s32 	%r441, %r1, %r182;
	add.s32 	%r185, %r441, %r182;
	and.b32  	%r442, %r16, 3;
	setp.eq.s32 	%p90, %r442, 1;
	div.s32 	%r443, %r545, %r2;
	mul.lo.s32 	%r444, %r443, %r2;
	sub.s32 	%r445, %r545, %r444;
	mad.lo.s32 	%r446, %r180, %r443, %r181;
	add.s32 	%r447, %r446, %r445;
	mul.wide.s32 	%rd13, %r447, 4;
	add.s64 	%rd14, %rd3, %rd13;
	add.s32 	%r448, %r184, %r8;
	ld.shared.u32 	%r449, [%r448];
	atom.global.add.u32 	%r450, [%rd14], %r449;
	mov.u32 	%r545, %r185;
	@%p90 bra 	$L__BB584_97;
	add.s32 	%r545, %r185, %r182;
	div.s32 	%r451, %r185, %r2;
	mul.lo.s32 	%r452, %r451, %r2;
	sub.s32 	%r453, %r185, %r452;
	mad.lo.s32 	%r454, %r180, %r451, %r181;
	add.s32 	%r455, %r454, %r453;
	mul.wide.s32 	%rd15, %r455, 4;
	add.s64 	%rd16, %rd3, %rd15;
	add.s32 	%r456, %r184, %r8;
	add.s32 	%r457, %r456, %r8;
	ld.shared.u32 	%r458, [%r457];
	atom.global.add.u32 	%r459, [%rd16], %r458;
$L__BB584_97:
	setp.lt.u32 	%p91, %r16, 3;
	@%p91 bra 	$L__BB584_99;
$L__BB584_98:
	div.s32 	%r460, %r545, %r2;
	mul.lo.s32 	%r461, %r460, %r2;
	sub.s32 	%r462, %r545, %r461;
	mad.lo.s32 	%r463, %r180, %r460, %r181;
	add.s32 	%r464, %r463, %r462;
	mul.wide.s32 	%rd17, %r464, 4;
	add.s64 	%rd18, %rd3, %rd17;
	shl.b32 	%r465, %r545, 2;
	mov.u32 	%r466, _ZZ9cuda_gemmIiLi128ELi4ELi1ELi64ELi128ELi128ELi64ELi0ELi0EEviiiPT_S1_S1_iiiE3Csh;
	add.s32 	%r467, %r466, %r465;
	ld.shared.u32 	%r468, [%r467];
	atom.global.add.u32 	%r469, [%rd18], %r468;
	mov.u32 	%r470, %ntid.x;
	add.s32 	%r471, %r545, %r470;
	div.s32 	%r472, %r471, %r2;
	mul.lo.s32 	%r473, %r472, %r2;
	sub.s32 	%r474, %r471, %r473;
	mad.lo.s32 	%r475, %r180, %r472, %r181;
	add.s32 	%r476, %r475, %r474;
	mul.wide.s32 	%rd19, %r476, 4;
	add.s64 	%rd20, %rd3, %rd19;
	add.s32 	%r477, %r467, %r8;
	ld.shared.u32 	%r478, [%r477];
	atom.global.add.u32 	%r479, [%rd20], %r478;
	add.s32 	%r480, %r471, %r470;
	div.s32 	%r481, %r480, %r2;
	mul.lo.s32 	%r482, %r481, %r2;
	sub.s32 	%r483, %r480, %r482;
	mad.lo.s32 	%r484, %r180, %r481, %r181;
	add.s32 	%r485, %r484, %r483;
	mul.wide.s32 	%rd21, %r485, 4;
	add.s64 	%rd22, %rd3, %rd21;
	add.s32 	%r486, %r477, %r8;
	ld.shared.u32 	%r487, [%r486];
	atom.global.add.u32 	%r488, [%rd22], %r487;
	add.s32 	%r489, %r480, %r470;
	div.s32 	%r490, %r489, %r2;
	mul.lo.s32 	%r491, %r490, %r2;
	sub.s32 	%r492, %r489, %r491;
	mad.lo.s32 	%r493, %r180, %r490, %r181;
	add.s32 	%r494, %r493, %r492;
	mul.wide.s32 	%rd23, %r494, 4;
	add.s64 	%rd24, %rd3, %rd23;
	add.s32 	%r495, %r486, %r8;
	ld.shared.u32 	%r496, [%r495];
	atom.global.add.u32 	%r497, [%rd24], %r496;
	add.s32 	%r545, %r489, %r470;
	setp.lt.u32 	%p92, %r545, 32;
	@%p92 bra 	$L__BB584_98;
$L__BB584_99:
	mov.u32 	%r498, %nctaid.y;
	add.s32 	%r504, %r504, %r498;
	shl.b32 	%r499, %r498, 2;
	setp.lt.u32 	%p93, %r504, %r499;
	@%p93 bra 	$L__BB584_2;
$L__BB584_100:
	ret;

}
	// .globl	_Z9cuda_gemmIiLi128ELi4ELi1ELi64ELi128ELi128ELi64ELi0ELi1EEviiiPT_S1_S1_iii
.visible .entry _Z9cuda_gemmIiLi128ELi4ELi1ELi64ELi128ELi128ELi64ELi0ELi1EEviiiPT_S1_S1_iii(
	.param .u32 _Z9cuda_gemmIiLi128ELi4ELi1ELi64ELi128ELi128ELi64ELi0ELi1EEviiiPT_S1_S1_iii_param_0,
	.param .u32 _Z9cuda_gemmIiLi128ELi4ELi1ELi64ELi128ELi128ELi64ELi0ELi1EEviiiPT_S1_S1_iii_param_1,
	.param .u32 _Z9cuda_gemmIiLi128ELi4ELi1ELi64ELi128ELi128ELi64ELi0ELi1EEviiiPT_S1_S1_iii_param_2,
	.param .u64 .ptr .align 1 _Z9cuda_gemmIiLi128ELi4ELi1ELi64ELi128ELi128ELi64ELi0ELi1EEviiiPT_S1_S1_iii_param_3,
	.param .u64 .ptr .align 1 _Z9cuda_gemmIiLi128ELi4ELi1ELi64ELi128ELi128ELi64ELi0ELi1EEviiiPT_S1_S1_iii_param_4,
	.param .u64 .ptr .align 1 _Z9cuda_gemmIiLi128ELi4ELi1ELi64ELi128ELi128ELi64ELi0ELi1EEviiiPT_S1_S1_iii_param_5,
	.param .u32 _Z9cuda_gemmIiLi128ELi4ELi1ELi64ELi128ELi128ELi64ELi0ELi1EEviiiPT_S1_S1_iii_param_6,
	.param .u32 _Z9cuda_gemmIiLi128ELi4ELi1ELi64ELi128ELi128ELi64ELi0ELi1EEviiiPT_S1_S1_iii_param_7,
	.param .u32 _Z9cuda_gemmIiLi128ELi4ELi1ELi64ELi128ELi128ELi64ELi0ELi1EEviiiPT_S1_S1_iii_param_8
)
.maxntid 128
{
	.reg .pred 	%p<16>;
	.reg .b32 	%r<71>;
	.reg .b64 	%rd<8>;
	// demoted variable
	.shared .align 128 .b8 _ZZ9cuda_gemmIiLi128ELi4ELi1ELi64ELi128ELi128ELi64ELi0ELi1EEviiiPT_S1_S1_iiiE3Csh[128];
	mov.u32 	%r65, %ctaid.y;
	mov.u32 	%r2, %nctaid.y;
	shl.b32 	%r3, %r2, 2;
	setp.ge.u32 	%p1, %r65, %r3;
	@%p1 bra 	$L__BB585_18;
	mov.u32 	%r4, %tid.x;
	mov.u32 	%r28, %ntid.x;
	add.s32 	%r5, %r4, %r28;
	max.u32 	%r29, %r5, 32;
	setp.lt.u32 	%p2, %r5, 32;
	selp.u32 	%r30, 1, 0, %p2;
	add.s32 	%r31, %r5, %r30;
	sub.s32 	%r32, %r29, %r31;
	div.u32 	%r33, %r32, %r28;
	add.s32 	%r6, %r33, %r30;
	and.b32  	%r7, %r6, 3;
	shl.b32 	%r34, %r4, 2;
	mov.u32 	%r35, _ZZ9cuda_gemmIiLi128ELi4ELi1ELi64ELi128ELi128ELi64ELi0ELi1EEviiiPT_S1_S1_iiiE3Csh;
	add.s32 	%r8, %r35, %r34;
	shl.b32 	%r9, %r28, 2;
	add.s32 	%r10, %r8, %r9;
	add.s32 	%r11, %r5, %r28;
	add.s32 	%r12, %r10, %r9;
	add.s32 	%r13, %r11, %r28;
	shl.b32 	%r14, %r28, 4;
	shl.b32 	%r15, %r28, 3;
	mul.lo.s32 	%r16, %r28, 12;
$L__BB585_2:
	setp.gt.u32 	%p3, %r4, 31;
	@%p3 bra 	$L__BB585_10;
	setp.eq.s32 	%p4, %r7, 3;
	mov.u32 	%r66, %r4;
	@%p4 bra 	$L__BB585_7;
	setp.eq.s32 	%p5, %r7, 0;
	mov.b32 	%r36, 0;
	st.shared.u32 	[%r8], %r36;
	mov.u32 	%r66, %r5;
	@%p5 bra 	$L__BB585_7;
	setp.eq.s32 	%p6, %r7, 1;
	mov.b32 	%r37, 0;
	st.shared.u32 	[%r10], %r37;
	mov.u32 	%r66, %r11;
	@%p6 bra 	$L__BB585_7;
	mov.b32 	%r38, 0;
	st.shared.u32 	[%r12], %r38;
	mov.u32 	%r66, %r13;
$L__BB585_7:
	setp.lt.u32 	%p7, %r6, 3;
	@%p7 bra 	$L__BB585_10;
	shl.b32 	%r39, %r66, 2;
	add.s32 	%r67, %r35, %r39;
$L__BB585_9:
	mov.b32 	%r41, 0;
	st.shared.u32 	[%r67], %r41;
	add.s32 	%r42, %r67, %r9;
	st.shared.u32 	[%r42], %r41;
	add.s32 	%r43, %r67, %r15;
	st.shared.u32 	[%r43], %r41;
	add.s32 	%r44, %r67, %r16;
	st.shared.u32 	[%r44], %r41;
	add.s32 	%r66, %r66, %r9;
	add.s32 	%r67, %r67, %r14;
	setp.lt.u32 	%p8, %r66, 32;
	@%p8 bra 	$L__BB585_9;
$L__BB585_10:
	setp.gt.u32 	%p9, %r4, 31;
	bar.sync 	0;
	bar.sync 	0;
	bar.sync 	0;
	bar.sync 	0;
	bar.sync 	0;
	bar.sync 	0;
	bar.sync 	0;
	bar.sync 	0;
	bar.sync 	0;
	@%p9 bra 	$L__BB585_17;
	setp.eq.s32 	%p10, %r7, 3;
	mov.u32 	%r69, %r4;
	@%p10 bra 	$L__BB585_15;
	setp.eq.s32 	%p11, %r7, 0;
	ld.shared.u32 	%r45, [%r8];
	atom.add.u32 	%r46, [%rd1], %r45;
	mov.u32 	%r69, %r5;
	@%p11 bra 	$L__BB585_15;
	setp.eq.s32 	%p12, %r7, 1;
	ld.shared.u32 	%r47, [%r10];
	atom.add.u32 	%r48, [%rd2], %r47;
	mov.u32 	%r69, %r11;
	@%p12 bra 	$L__BB585_15;
	ld.shared.u32 	%r49, [%r12];
	atom.add.u32 	%r50, [%rd3], %r49;
	mov.u32 	%r69, %r13;
$L__BB585_15:
	setp.lt.u32 	%p13, %r6, 3;
	@%p13 bra 	$L__BB585_17;
$L__BB585_16:
	shl.b32 	%r51, %r69, 2;
	add.s32 	%r53, %r35, %r51;
	ld.shared.u32 	%r54, [%r53];
	atom.add.u32 	%r55, [%rd4], %r54;
	add.s32 	%r56, %r53, %r9;
	ld.shared.u32 	%r57, [%r56];
	atom.add.u32 	%r58, [%rd5], %r57;
	add.s32 	%r59, %r56, %r9;
	ld.shared.u32 	%r60, [%r59];
	atom.add.u32 	%r61, [%rd6], %r60;
	add.s32 	%r62, %r59, %r9;
	ld.shared.u32 	%r63, [%r62];
	atom.add.u32 	%r64, [%rd7], %r63;
	add.s32 	%r69, %r9, %r69;
	setp.lt.u32 	%p14, %r69, 32;
	@%p14 bra 	$L__BB585_16;
$L__BB585_17:
	add.s32 	%r65, %r65, %r2;
	setp.lt.u32 	%p15, %r65, %r3;
	@%p15 bra 	$L__BB585_2;
$L__BB585_18:
	ret;

}
	// .globl	_Z9cuda_gemmIiLi128ELi4ELi1ELi64ELi128ELi128ELi64ELi1ELi0EEviiiPT_S1_S1_iii
.visible .entry _Z9cuda_gemmIiLi128ELi4ELi1ELi64ELi128ELi128ELi64ELi1ELi0EEviiiPT_S1_S1_iii(
	.param .u32 _Z9cuda_gemmIiLi128ELi4ELi1ELi64ELi128ELi128ELi64ELi1ELi0EEviiiPT_S1_S1_iii_param_0,
	.param .u32 _Z9cuda_gemmIiLi128ELi4ELi1ELi64ELi128ELi128ELi64ELi1ELi0EEviiiPT_S1_S1_iii_param_1,
	.param .u32 _Z9cuda_gemmIiLi128ELi4ELi1ELi64ELi128ELi128ELi64ELi1ELi0EEviiiPT_S1_S1_iii_param_2,
	.param .u64 .ptr .align 1 _Z9cuda_gemmIiLi128ELi4ELi1ELi64ELi128ELi128ELi64ELi1ELi0EEviiiPT_S1_S1_iii_param_3,
	.param .u64 .ptr .align 1 _Z9cuda_gemmIiLi128ELi4ELi1ELi64ELi128ELi128ELi64ELi1ELi0EEviiiPT_S1_S1_iii_param_4,
	.param .u64 .ptr .align 1 _Z9cuda_gemmIiLi128ELi4ELi1ELi64ELi128ELi128ELi64ELi1ELi0EEviiiPT_S1_S1_iii_param_5,
	.param .u32 _Z9cuda_gemmIiLi128ELi4ELi1ELi64ELi128ELi128ELi64ELi1ELi0EEviiiPT_S1_S1_iii_param_6,
	.param .u32 _Z9cuda_gemmIiLi128ELi4ELi1ELi64ELi128ELi128ELi64ELi1ELi0EEviiiPT_S1_S1_iii_param_7,
	.param .u32 _Z9cuda_gemmIiLi128ELi4ELi1ELi64ELi128ELi128ELi64ELi1ELi0EEviiiPT_S1_S1_iii_param_8
)
.maxntid 128
{
	.reg .pred 	%p<95>;
	.reg .b16 	%rs<3>;
	.reg .b32 	%r<508>;
	.reg .b64 	%rd<26>;
	// demoted variable
	.shared .align 128 .b8 _ZZ9cuda_gemmIiLi128ELi4ELi1ELi64ELi128ELi128ELi64ELi1ELi0EEviiiPT_S1_S1_iiiE11kron_fac_sh[2112];
	// demoted variable
	.shared .align 128 .b8 _ZZ9cuda_gemmIiLi128ELi4ELi1ELi64ELi128ELi128ELi64ELi1ELi0EEviiiPT_S1_S1_iiiE3Ash[64];
	// demoted variable
	.shared .align 128 .b8 _ZZ9cuda_gemmIiLi128ELi4ELi1ELi64ELi128ELi128ELi64ELi1ELi0EEviiiPT_S1_S1_iiiE3Csh[128];
	ld.param.u64 	%rd5, [_Z9cuda_gemmIiLi128ELi4ELi1ELi64ELi128ELi128ELi64ELi1ELi0EEviiiPT_S1_S1_iii_param_3];
	ld.param.u64 	%rd6, [_Z9cuda_gemmIiLi128ELi4ELi1ELi64ELi128ELi128ELi64ELi1ELi0EEviiiPT_S1_S1_iii_param_4];
	ld.param.u32 	%r187, [_Z9cuda_gemmIiLi128ELi4ELi1ELi64ELi128ELi128ELi64ELi1ELi0EEviiiPT_S1_S1_iii_param_6];
	ld.param.u32 	%r188, [_Z9cuda_gemmIiLi128ELi4ELi1ELi64ELi128ELi128ELi64ELi1ELi0EEviiiPT_S1_S1_iii_param_7];
	mov.u32 	%r1, %tid.x;
	div.s32 	%r2, 64, %r188;
	shl.b32 	%r3, %r2, 1;
	div.u32 	%r5, %r1, %r3;
	mul.lo.s32 	%r189, %r5, %r3;
	sub.s32 	%r190, %r1, %r189;
	shr.u32 	%r4, %r190, 1;
	mov.u32 	%r465, %ctaid.y;
	mov.u32 	%r191, %nctaid.y;
	shl.b32 	%r192, %r191, 2;
	setp.ge.u32 	%p2, %r465, %r192;
	@%p2 bra 	$L__BB586_100;
	and.b32  	%r7, %r1, 1;
	mov.u32 	%r193, %ctaid.x;
	mov.u32 	%r194, %ntid.x;
	shl.b32 	%r8, %r194, 2;
	shr.u32 	%r9, %r1, 4;
	shl.b32 	%r195, %r193, 6;
	and.b32  	%r196, %r195, 64;
	and.b32  	%r197, %r1, 15;
	or.b32  	%r10, %r196, %r197;
	mov.u32 	%r198, _ZZ9cuda_gemmIiLi128ELi4ELi1ELi64ELi128ELi128ELi64ELi1ELi0EEviiiPT_S1_S1_iiiE11kron_fac_sh;
	mad.lo.s32 	%r11, %r197, 132, %r198;
	shr.u32 	%r12, %r194, 4;
	and.b32  	%r13, %r4, 15;
	shl.b32 	%r199, %r1, 4;
	and.b32  	%r14, %r199, 16;
	min.s32 	%r15, %r187, 16;
	add.s32 	%r200, %r1, %r194;
	max.u32 	%r201, %r200, 32;
	setp.lt.u32 	%p3, %r200, 32;
	selp.u32 	%r202, 1, 0, %p3;
	add.s32 	%r203, %r200, %r202;
	sub.s32 	%r204, %r201, %r203;
	div.u32 	%r205, %r204, %r194;
	add.s32 	%r16, %r205, %r202;
	add.s32 	%r206, %r4, 1;
	and.b32  	%r17, %r206, 15;
	add.s32 	%r207, %r4, 2;
	and.b32  	%r18, %r207, 15;
	add.s32 	%r208, %r4, 3;
	and.b32  	%r19, %r208, 15;
	add.s32 	%r209, %r4, 4;
	and.b32  	%r20, %r209, 15;
	add.s32 	%r210, %r4, 5;
	and.b32  	%r21, %r210, 15;
	add.s32 	%r211, %r4, 6;
	and.b32  	%r22, %r211, 15;
	add.s32 	%r212, %r4, 7;
	and.b32  	%r23, %r212, 15;
	xor.b32  	%r24, %r13, 8;
	add.s32 	%r213, %r4, 9;
	and.b32  	%r25, %r213, 15;
	add.s32 	%r214, %r4, 10;
	and.b32  	%r26, %r214, 15;
	add.s32 	%r215, %r4, 11;
	and.b32  	%r27, %r215, 15;
	add.s32 	%r216, %r4, 12;
	and.b32  	%r28, %r216, 15;
	add.s32 	%r217, %r4, 13;
	and.b32  	%r29, %r217, 15;
	add.s32 	%r218, %r4, 14;
	and.b32  	%r30, %r218, 15;
	add.s32 	%r219, %r4, -1;
	and.b32  	%r31, %r219, 15;
	or.b32  	%r32, %r14, %r13;
	or.b32  	%r33, %r14, %r17;
	or.b32  	%r34, %r14, %r18;
	or.b32  	%r35, %r14, %r19;
	or.b32  	%r36, %r14, %r20;
	or.b32  	%r37, %r14, %r21;
	or.b32  	%r38, %r14, %r22;
	or.b32  	%r39, %r14, %r23;
	or.b32  	%r40, %r14, %r24;
	or.b32  	%r41, %r14, %r25;
	or.b32  	%r42, %r14, %r26;
	or.b32  	%r43, %r14, %r27;
	or.b32  	%r44, %r14, %r28;
	or.b32  	%r45, %r14, %r29;
	or.b32  	%r46, %r14, %r30;
	or.b32  	%r47, %r14, %r31;
	setp.lt.s32 	%p4, %r13, %r188;
	selp.b32 	%r220, 0, %r188, %p4;
	sub.s32 	%r48, %r13, %r220;
	add.s32 	%r221, %r13, 1;
	setp.lt.s32 	%p5, %r221, %r188;
	selp.b32 	%r222, 0, %r188, %p5;
	sub.s32 	%r49, %r221, %r222;
	add.s32 	%r223, %r13, 2;
	setp.lt.s32 	%p6, %r223, %r188;
	selp.b32 	%r224, 0, %r188, %p6;
	sub.s32 	%r50, %r223, %r224;
	add.s32 	%r225, %r13, 3;
	setp.lt.s32 	%p7, %r225, %r188;
	selp.b32 	%r226, 0, %r188, %p7;
	sub.s32 	%r51, %r225, %r226;
	add.s32 	%r227, %r13, 4;
	setp.lt.s32 	%p8, %r227, %r188;
	selp.b32 	%r228, 0, %r188, %p8;
	sub.s32 	%r52, %r227, %r228;
	add.s32 	%r229, %r13, 5;
	setp.lt.s32 	%p9, %r229, %r188;
	selp.b32 	%r230, 0, %r188, %p9;
	sub.s32 	%r53, %r229, %r230;
	add.s32 	%r231, %r13, 6;
	setp.lt.s32 	%p10, %r231, %r188;
	selp.b32 	%r232, 0, %r188, %p10;
	sub.s32 	%r54, %r231, %r232;
	add.s32 	%r233, %r13, 7;
	setp.lt.s32 	%p11, %r233, %r188;
	selp.b32 	%r234, 0, %r188, %p11;
	sub.s32 	%r55, %r233, %r234;
	add.s32 	%r235, %r13, 8;
	setp.lt.s32 	%p12, %r235, %r188;
	selp.b32 	%r236, 0, %r188, %p12;
	sub.s32 	%r56, %r235, %r236;
	add.s32 	%r237, %r13, 9;
	setp.lt.s32 	%p13, %r237, %r188;
	selp.b32 	%r238, 0, %r188, %p13;
	sub.s32 	%r57, %r237, %r238;
	add.s32 	%r239, %r13, 10;
	setp.lt.s32 	%p14, %r239, %r188;
	selp.b32 	%r240, 0, %r188, %p14;
	sub.s32 	%r58, %r239, %r240;
	add.s32 	%r241, %r13, 11;
	setp.lt.s32 	%p15, %r241, %r188;
	selp.b32 	%r242, 0, %r188, %p15;
	sub.s32 	%r59, %r241, %r242;
	add.s32 	%r243, %r13, 12;
	setp.lt.s32 	%p16, %r243, %r188;
	selp.b32 	%r244, 0, %r188, %p16;
	sub.s32 	%r60, %r243, %r244;
	add.s32 	%r245, %r13, 13;
	setp.lt.s32 	%p17, %r245, %r188;
	selp.b32 	%r246, 0, %r188, %p17;
	sub.s32 	%r61, %r245, %r246;
	add.s32 	%r247, %r13, 14;
	setp.lt.s32 	%p18, %r247, %r188;
	selp.b32 	%r248, 0, %r188, %p18;
	sub.s32 	%r62, %r247, %r248;
	add.s32 	%r249, %r13, 15;
	setp.lt.s32 	%p19, %r249, %r188;
	selp.b32 	%r250, 0, %r188, %p19;
	sub.s32 	%r63, %r249, %r250;
	cvt.u16.u32 	%rs1, %r3;
	div.s16 	%rs2, 128, %rs1;
	cvt.s32.s16 	%r64, %rs2;
	and.b32  	%r65, %r1, 31;
	cvta.to.global.u64 	%rd1, %rd6;
	cvta.to.global.u64 	%rd2, %rd5;
	shl.b32 	%r346, %r65, 2;
	shl.b32 	%r349, %r32, 2;
	shl.b32 	%r352, %r33, 2;
	shl.b32 	%r355, %r34, 2;
	shl.b32 	%r358, %r35, 2;
	shl.b32 	%r361, %r36, 2;
	shl.b32 	%r364, %r37, 2;
	shl.b32 	%r367, %r38, 2;
	shl.b32 	%r370, %r39, 2;
	shl.b32 	%r373, %r40, 2;
	shl.b32 	%r376, %r41, 2;
	shl.b32 	%r379, %r42, 2;
	shl.b32 	%r382, %r43, 2;
	shl.b32 	%r385, %r44, 2;
	shl.b32 	%r388, %r45, 2;
	shl.b32 	%r391, %r46, 2;
	shl.b32 	%r394, %r47, 2;
	cvt.u64.u32 	%rd20, %r8;
$L__BB586_2:
	setp.gt.u32 	%p20, %r1, 31;
	@%p20 bra 	$L__BB586_10;
	and.b32  	%r67, %r16, 3;
	setp.eq.s32 	%p21, %r67, 3;
	mov.u32 	%r466, %r1;
	@%p21 bra 	$L__BB586_7;
	mov.u32 	%r251, %ntid.x;
	add.s32 	%r466, %r1, %r251;
	setp.eq.s32 	%p22, %r67, 0;
	shl.b32 	%r252, %r1, 2;
	mov.u32 	%r253, _ZZ9cuda_gemmIiLi128ELi4ELi1ELi64ELi128ELi128ELi64ELi1ELi0EEviiiPT_S1_S1_iiiE3Csh;
	add.s32 	%r254, %r253, %r252;
	mov.b32 	%r255, 0;
	st.shared.u32 	[%r254], %r255;
	@%p22 bra 	$L__BB586_7;
	add.s32 	%r466, %r466, %r251;
	setp.eq.s32 	%p23, %r67, 1;
	add.s32 	%r70, %r254, %r8;
	mov.b32 	%r260, 0;
	st.shared.u32 	[%r70], %r260;
	@%p23 bra 	$L__BB586_7;
	add.s32 	%r466, %r466, %r251;
	add.s32 	%r262, %r70, %r8;
	mov.b32 	%r263, 0;
	st.shared.u32 	[%r262], %r263;
$L__BB586_7:
	setp.lt.u32 	%p24, %r16, 3;
	@%p24 bra 	$L__BB586_10;
	shl.b32 	%r264, %r466, 2;
	mov.u32 	%r265, _ZZ9cuda_gemmIiLi128ELi4ELi1ELi64ELi128ELi128ELi64ELi1ELi0EEviiiPT_S1_S1_iiiE3Csh;
	add.s32 	%r467, %r265, %r264;
$L__BB586_9:
	mov.b32 	%r266, 0;
	st.shared.u32 	[%r467], %r266;
	add.s32 	%r267, %r467, %r8;
	st.shared.u32 	[%r267], %r266;
	mov.u32 	%r268, %ntid.x;
	shl.b32 	%r269, %r268, 3;
	add.s32 	%r270, %r467, %r269;
	st.shared.u32 	[%r270], %r266;
	mad.lo.s32 	%r271, %r268, 12, %r467;
	st.shared.u32 	[%r271], %r266;
	add.s32 	%r466, %r466, %r8;
	shl.b32 	%r272, %r268, 4;
	add.s32 	%r467, %r467, %r272;
	setp.lt.u32 	%p25, %r466, 32;
	@%p25 bra 	$L__BB586_9;
$L__BB586_10:
	mov.b32 	%r469, 0;
	mov.pred 	%p94, -1;
$L__BB586_11:
	mov.pred 	%p1, %p94;
	setp.gt.u32 	%p27, %r1, 3;
	@%p27 bra 	$L__BB586_14;
	shl.b32 	%r470, %r1, 2;
	mov.u32 	%r274, %ctaid.z;
	add.s32 	%r275, %r465, %r274;
	shl.b32 	%r276, %r275, 6;
	add.s32 	%r80, %r469, %r276;
$L__BB586_13:
	add.s32 	%r277, %r80, %r470;
	mul.wide.s32 	%rd8, %r277, 4;
	add.s64 	%rd9, %rd2, %rd8;
	ld.global.v4.u32 	{%r278, %r279, %r280, %r281}, [%rd9];
	shl.b32 	%r282, %r470, 2;
	mov.u32 	%r283, _ZZ9cuda_gemmIiLi128ELi4ELi1ELi64ELi128ELi128ELi64ELi1ELi0EEviiiPT_S1_S1_iiiE3Ash;
	add.s32 	%r284, %r283, %r282;
	st.shared.v4.u32 	[%r284], {%r278, %r279, %r280, %r281};
	add.s32 	%r470, %r470, %r8;
	setp.lt.u32 	%p28, %r470, 16;
	@%p28 bra 	$L__BB586_13;
$L__BB586_14:
	mov.u32 	%r286, %ctaid.z;
	shl.b32 	%r287, %r286, 6;
	add.s32 	%r81, %r469, %r287;
	mov.b32 	%r471, 0;
$L__BB586_15:
	mov.u32 	%r84, %r471;
	add.s32 	%r85, %r10, %r84;
	mov.u32 	%r472, %r9;
$L__BB586_16:
	add.s32 	%r288, %r81, %r472;
	mad.lo.s32 	%r289, %r288, %r187, %r85;
	mul.wide.s32 	%rd10, %r289, 4;
	add.s64 	%rd11, %rd1, %rd10;
	ld.global.u32 	%r290, [%rd11];
	shl.b32 	%r291, %r472, 2;
	add.s32 	%r292, %r11, %r291;
	st.shared.u32 	[%r292], %r290;
	add.s32 	%r472, %r472, %r12;
	setp.lt.u32 	%p29, %r472, 32;
	@%p29 bra 	$L__BB586_16;
	setp.lt.s32 	%p30, %r2, 1;
	bar.sync 	0;
	@%p30 bra 	$L__BB586_90;
	mov.b32 	%r473, 0;
$L__BB586_19:
	setp.ge.s32 	%p31, %r5, %r15;
	add.s32 	%r89, %r473, %r4;
	shl.b32 	%r294, %r89, 5;
	or.b32  	%r295, %r294, %r14;
	add.s32 	%r296, %r295, %r13;
	shl.b32 	%r297, %r296, 2;
	mov.u32 	%r298, _ZZ9cuda_gemmIiLi128ELi4ELi1ELi64ELi128ELi128ELi64ELi1ELi0EEviiiPT_S1_S1_iiiE3Ash;
	add.s32 	%r299, %r298, %r297;
	ld.shared.u32 	%r90, [%r299];
	add.s32 	%r300, %r295, %r17;
	shl.b32 	%r301, %r300, 2;
	add.s32 	%r302, %r298, %r301;
	ld.shared.u32 	%r91, [%r302];
	add.s32 	%r303, %r295, %r18;
	shl.b32 	%r304, %r303, 2;
	add.s32 	%r305, %r298, %r304;
	ld.shared.u32 	%r92, [%r305];
	add.s32 	%r306, %r295, %r19;
	shl.b32 	%r307, %r306, 2;
	add.s32 	%r308, %r298, %r307;
	ld.shared.u32 	%r93, [%r308];
	add.s32 	%r309, %r295, %r20;
	shl.b32 	%r310, %r309, 2;
	add.s32 	%r311, %r298, %r310;
	ld.shared.u32 	%r94, [%r311];
	add.s32 	%r312, %r295, %r21;
	shl.b32 	%r313, %r312, 2;
	add.s32 	%r314, %r298, %r313;
	ld.shared.u32 	%r95, [%r314];
	add.s32 	%r315, %r295, %r22;
	shl.b32 	%r316, %r315, 2;
	add.s32 	%r317, %r298, %r316;
	ld.shared.u32 	%r96, [%r317];
	add.s32 	%r318, %r295, %r23;
	shl.b32 	%r319, %r318, 2;
	add.s32 	%r320, %r298, %r319;
	ld.shared.u32 	%r97, [%r320];
	add.s32 	%r321, %r295, %r24;
	shl.b32 	%r322, %r321, 2;
	add.s32 	%r323, %r298, %r322;
	ld.shared.u32 	%r98, [%r323];
	add.s32 	%r324, %r295, %r25;
	shl.b32 	%r325, %r324, 2;
	add.s32 	%r326, %r298, %r325;
	ld.shared.u32 	%r99, [%r326];
	add.s32 	%r327, %r295, %r26;
	shl.b32 	%r328, %r327, 2;
	add.s32 	%r329, %r298, %r328;
	ld.shared.u32 	%r100, [%r329];
	add.s32 	%r330, %r295, %r27;
	shl.b32 	%r331, %r330, 2;
	add.s32 	%r332, %r298, %r331;
	ld.shared.u32 	%r101, [%r332];
	add.s32 	%r333, %r295, %r28;
	shl.b32 	%r334, %r333, 2;
	add.s32 	%r335, %r298, %r334;
	ld.shared.u32 	%r102, [%r335];
	add.s32 	%r336, %r295, %r29;
	shl.b32 	%r337, %r336, 2;
	add.s32 	%r338, %r298, %r337;
	ld.shared.u32 	%r103, [%r338];
	add.s32 	%r339, %r295, %r30;
	shl.b32 	%r340, %r339, 2;
	add.s32 	%r341, %r298, %r340;
	ld.shared.u32 	%r104, [%r341];
	add.s32 	%r342, %r295, %r31;
	shl.b32 	%r343, %r342, 2;
	add.s32 	%r344, %r298, %r343;
	ld.shared.u32 	%r105, [%r344];
	@%p31 bra 	$L__BB586_89;
	mov.u32 	%r474, %r5;
$L__BB586_21:
	setp.gt.u32 	%p32, %r188, 64;
	mov.u32 	%r345, _ZZ9cuda_gemmIiLi128ELi4ELi1ELi64ELi128ELi128ELi64ELi1ELi0EEviiiPT_S1_S1_iiiE11kron_fac_sh;
	mad.lo.s32 	%r107, %r474, 132, %r345;
	add.s32 	%r347, %r107, %r346;
	ld.shared.u32 	%r108, [%r347];
	@%p32 bra 	$L__BB586_54;
	setp.eq.s32 	%p49, %r188, 0;
	mov.b32 	%r476, 0;
	@%p49 bra 	$L__BB586_24;
	shfl.sync.idx.b32	%r398|%p50, %r108, %r48, 31, -1;
	mul.lo.s32 	%r476, %r398, %r90;
$L__BB586_24:
	setp.lt.s32 	%p51, %r188, 2;
	@%p51 bra 	$L__BB586_26;
	shfl.sync.idx.b32	%r399|%p52, %r108, %r49, 31, -1;
	mad.lo.s32 	%r476, %r399, %r91, %r476;
$L__BB586_26:
	setp.lt.s32 	%p53, %r188, 3;
	@%p53 bra 	$L__BB586_28;
	shfl.sync.idx.b32	%r400|%p54, %r108, %r50, 31, -1;
	mad.lo.s32 	%r476, %r400, %r92, %r476;
$L__BB586_28:
	setp.lt.s32 	%p55, %r188, 4;
	@%p55 bra 	$L__BB586_30;
	shfl.sync.idx.b32	%r401|%p56, %r108, %r51, 31, -1;
	mad.lo.s32 	%r476, %r401, %r93, %r476;
$L__BB586_30:
	setp.lt.s32 	%p57, %r188, 5;
	@%p57 bra 	$L__BB586_32;
	shfl.sync.idx.b32	%r402|%p58, %r108, %r52, 31, -1;
	mad.lo.s32 	%r476, %r402, %r94, %r476;
$L__BB586_32:
	setp.lt.s32 	%p59, %r188, 6;
	@%p59 bra 	$L__BB586_34;
	shfl.sync.idx.b32	%r403|%p60, %r108, %r53, 31, -1;
	mad.lo.s32 	%r476, %r403, %r95, %r476;
$L__BB586_34:
	setp.lt.s32 	%p61, %r188, 7;
	@%p61 bra 	$L__BB586_36;
	shfl.sync.idx.b32	%r404|%p62, %r108, %r54, 31, -1;
	mad.lo.s32 	%r476, %r404, %r96, %r476;
$L__BB586_36:
	setp.lt.s32 	%p63, %r188, 8;
	@%p63 bra 	$L__BB586_38;
	shfl.sync.idx.b32	%r405|%p64, %r108, %r55, 31, -1;
	mad.lo.s32 	%r476, %r405, %r97, %r476;
$L__BB586_38:
	setp.lt.s32 	%p65, %r188, 9;
	@%p65 bra 	$L__BB586_40;
	shfl.sync.idx.b32	%r406|%p66, %r108, %r56, 31, -1;
	mad.lo.s32 	%r476, %r406, %r98, %r476;
$L__BB586_40:
	setp.lt.s32 	%p67, %r188, 10;
	@%p67 bra 	$L__BB586_42;
	shfl.sync.idx.b32	%r407|%p68, %r108, %r57, 31, -1;
	mad.lo.s32 	%r476, %r407, %r99, %r476;
$L__BB586_42:
	setp.lt.s32 	%p69, %r188, 11;
	@%p69 bra 	$L__BB586_44;
	shfl.sync.idx.b32	%r408|%p70, %r108, %r58, 31, -1;
	mad.lo.s32 	%r476, %r408, %r100, %r476;
$L__BB586_44:
	setp.lt.s32 	%p71, %r188, 12;
	@%p71 bra 	$L__BB586_46;
	shfl.sync.idx.b32	%r409|%p72, %r108, %r59, 31, -1;
	mad.lo.s32 	%r476, %r409, %r101, %r476;
$L__BB586_46:
	setp.lt.s32 	%p73, %r188, 13;
	@%p73 bra 	$L__BB586_48;
	shfl.sync.idx.b32	%r410|%p74, %r108, %r60, 31, -1;
	mad.lo.s32 	%r476, %r410, %r102, %r476;
$L__BB586_48:
	setp.lt.s32 	%p75, %r188, 14;
	@%p75 bra 	$L__BB586_50;
	shfl.sync.idx.b32	%r411|%p76, %r108, %r61, 31, -1;
	mad.lo.s32 	%r476, %r411, %r103, %r476;
$L__BB586_50:
	setp.lt.s32 	%p77, %r188, 15;
	@%p77 bra 	$L__BB586_52;
	shfl.sync.idx.b32	%r412|%p78, %r108, %r62, 31, -1;
	mad.lo.s32 	%r476, %r412, %r104, %r476;
$L__BB586_52:
	setp.lt.s32 	%p79, %r188, 16;
	@%p79 bra 	$L__BB586_86;
	shfl.sync.idx.b32	%r413|%p80, %r108, %r63, 31, -1;
	mad.lo.s32 	%r476, %r413, %r105, %r476;
	bra.uni 	$L__BB586_86;
$L__BB586_54:
	setp.lt.s32 	%p33, %r188, 1;
	mov.b32 	%r476, 0;
	@%p33 bra 	$L__BB586_56;
	add.s32 	%r350, %r107, %r349;
	ld.shared.u32 	%r351, [%r350];
	mul.lo.s32 	%r476, %r351, %r90;
$L__BB586_56:
	setp.lt.s32 	%p34, %r188, 2;
	@%p34 bra 	$L__BB586_58;
	add.s32 	%r353, %r107, %r352;
	ld.shared.u32 	%r354, [%r353];
	mad.lo.s32 	%r476, %r354, %r91, %r476;
$L__BB586_58:
	setp.lt.s32 	%p35, %r188, 3;
	@%p35 bra 	$L__BB586_60;
	add.s32 	%r356, %r107, %r355;
	ld.shared.u32 	%r357, [%r356];
	mad.lo.s32 	%r476, %r357, %r92, %r476;
$L__BB586_60:
	setp.lt.s32 	%p36, %r188, 4;
	@%p36 bra 	$L__BB586_62;
	add.s32 	%r359, %r107, %r358;
	ld.shared.u32 	%r360, [%r359];
	mad.lo.s32 	%r476, %r360, %r93, %r476;
$L__BB586_62:
	setp.lt.s32 	%p37, %r188, 5;
	@%p37 bra 	$L__BB586_64;
	add.s32 	%r362, %r107, %r361;
	ld.shared.u32 	%r363, [%r362];
	mad.lo.s32 	%r476, %r363, %r94, %r476;
$L__BB586_64:
	setp.lt.s32 	%p38, %r188, 6;
	@%p38 bra 	$L__BB586_66;
	add.s32 	%r365, %r107, %r364;
	ld.shared.u32 	%r366, [%r365];
	mad.lo.s32 	%r476, %r366, %r95, %r476;
$L__BB586_66:
	setp.lt.s32 	%p39, %r188, 7;
	@%p39 bra 	$L__BB586_68;
	add.s32 	%r368, %r107, %r367;
	ld.shared.u32 	%r369, [%r368];
	mad.lo.s32 	%r476, %r369, %r96, %r476;
$L__BB586_68:
	setp.lt.s32 	%p40, %r188, 8;
	@%p40 bra 	$L__BB586_70;
	add.s32 	%r371, %r107, %r370;
	ld.shared.u32 	%r372, [%r371];
	mad.lo.s32 	%r476, %r372, %r97, %r476;
$L__BB586_70:
	setp.lt.s32 	%p41, %r188, 9;
	@%p41 bra 	$L__BB586_72;
	add.s32 	%r374, %r107, %r373;
	ld.shared.u32 	%r375, [%r374];
	mad.lo.s32 	%r476, %r375, %r98, %r476;
$L__BB586_72:
	setp.lt.s32 	%p42, %r188, 10;
	@%p42 bra 	$L__BB586_74;
	add.s32 	%r377, %r107, %r376;
	ld.shared.u32 	%r378, [%r377];
	mad.lo.s32 	%r476, %r378, %r99, %r476;
$L__BB586_74:
	setp.lt.s32 	%p43, %r188, 11;
	@%p43 bra 	$L__BB586_76;
	add.s32 	%r380, %r107, %r379;
	ld.shared.u32 	%r381, [%r380];
	mad.lo.s32 	%r476, %r381, %r100, %r476;
$L__BB586_76:
	setp.lt.s32 	%p44, %r188, 12;
	@%p44 bra 	$L__BB586_78;
	add.s32 	%r383, %r107, %r382;
	ld.shared.u32 	%r384, [%r383];
	mad.lo.s32 	%r476, %r384, %r101, %r476;
$L__BB586_78:
	setp.lt.s32 	%p45, %r188, 13;
	@%p45 bra 	$L__BB586_80;
	add.s32 	%r386, %r107, %r385;
	ld.shared.u32 	%r387, [%r386];
	mad.lo.s32 	%r476, %r387, %r102, %r476;
$L__BB586_80:
	setp.lt.s32 	%p46, %r188, 14;
	@%p46 bra 	$L__BB586_82;
	add.s32 	%r389, %r107, %r388;
	ld.shared.u32 	%r390, [%r389];
	mad.lo.s32 	%r476, %r390, %r103, %r476;
$L__BB586_82:
	setp.lt.s32 	%p47, %r188, 15;
	@%p47 bra 	$L__BB586_84;
	add.s32 	%r392, %r107, %r391;
	ld.shared.u32 	%r393, [%r392];
	mad.lo.s32 	%r476, %r393, %r104, %r476;
$L__BB586_84:
	setp.lt.s32 	%p48, %r188, 16;
	@%p48 bra 	$L__BB586_86;
	add.s32 	%r395, %r107, %r394;
	ld.shared.u32 	%r396, [%r395];
	mad.lo.s32 	%r476, %r396, %r105, %r476;
$L__BB586_86:
	setp.ne.s32 	%p81, %r7, 0;
	add.s32 	%r414, %r474, %r84;
	mad.lo.s32 	%r172, %r414, %r2, %r89;
	shfl.sync.down.b32	%r415|%p82, %r476, 1, 7711, -1;
	add.s32 	%r173, %r415, %r476;
	@%p81 bra 	$L__BB586_88;
	shl.b32 	%r416, %r172, 2;
	mov.u32 	%r417, _ZZ9cuda_gemmIiLi128ELi4ELi1ELi64ELi128ELi128ELi64ELi1ELi0EEviiiPT_S1_S1_iiiE3Csh;
	add.s32 	%r418, %r417, %r416;
	ld.shared.u32 	%r419, [%r418];
	add.s32 	%r420, %r419, %r173;
	st.shared.u32 	[%r418], %r420;
$L__BB586_88:
	add.s32 	%r474, %r474, %r64;
	setp.lt.s32 	%p83, %r474, %r15;
	@%p83 bra 	$L__BB586_21;
$L__BB586_89:
	add.s32 	%r473, %r473, %r3;
	setp.lt.s32 	%p84, %r473, %r2;
	@%p84 bra 	$L__BB586_19;
$L__BB586_90:
	add.s32 	%r471, %r84, 16;
	setp.lt.u32 	%p85, %r84, 48;
	@%p85 bra 	$L__BB586_15;
	mov.b32 	%r469, 32;
	mov.pred 	%p94, 0;
	@%p1 bra 	$L__BB586_11;
	setp.gt.u32 	%p87, %r1, 31;
	bar.sync 	0;
	@%p87 bra 	$L__BB586_99;
	and.b32  	%r177, %r16, 3;
	setp.eq.s32 	%p88, %r177, 3;
	shl.b32 	%r422, %r465, 6;
	mov.u32 	%r423, %ctaid.x;
	shl.b32 	%r424, %r423, 5;
	and.b32  	%r425, %r424, 32;
	or.b32  	%r178, %r422, %r425;
	mov.u32 	%r506, %r1;
	@%p88 bra 	$L__BB586_97;
	ld.param.u64 	%rd24, [_Z9cuda_gemmIiLi128ELi4ELi1ELi64ELi128ELi128ELi64ELi1ELi0EEviiiPT_S1_S1_iii_param_5];
	mov.u32 	%r426, %ntid.x;
	add.s32 	%r506, %r1, %r426;
	setp.eq.s32 	%p89, %r177, 0;
	add.s32 	%r427, %r178, %r1;
	cvta.to.global.u64 	%rd12, %rd24;
	mul.wide.s32 	%rd13, %r427, 4;
	add.s64 	%rd3, %rd12, %rd13;
	shl.b32 	%r428, %r1, 2;
	mov.u32 	%r429, _ZZ9cuda_gemmIiLi128ELi4ELi1ELi64ELi128ELi128ELi64ELi1ELi0EEviiiPT_S1_S1_iiiE3Csh;
	add.s32 	%r430, %r429, %r428;
	ld.shared.u32 	%r431, [%r430];
	atom.global.add.u32 	%r432, [%rd3], %r431;
	@%p89 bra 	$L__BB586_97;
	add.s32 	%r506, %r506, %r426;
	setp.eq.s32 	%p90, %r177, 1;
	add.s64 	%rd4, %rd3, %rd20;
	add.s32 	%r181, %r430, %r8;
	ld.shared.u32 	%r437, [%r181];
	atom.global.add.u32 	%r438, [%rd4], %r437;
	@%p90 bra 	$L__BB586_97;
	add.s32 	%r506, %r506, %r426;
	cvt.u64.u32 	%rd15, %r8;
	add.s64 	%rd16, %rd4, %rd15;
	add.s32 	%r440, %r181, %r8;
	ld.shared.u32 	%r441, [%r440];
	atom.global.add.u32 	%r442, [%rd16], %r441;
$L__BB586_97:
	setp.lt.u32 	%p91, %r16, 3;
	@%p91 bra 	$L__BB586_99;
$L__BB586_98:
	ld.param.u64 	%rd25, [_Z9cuda_gemmIiLi128ELi4ELi1ELi64ELi128ELi128ELi64ELi1ELi0EEviiiPT_S1_S1_iii_param_5];
	add.s32 	%r448, %r178, %r506;
	cvta.to.global.u64 	%rd17, %rd25;
	mul.wide.s32 	%rd18, %r448, 4;
	add.s64 	%rd19, %rd17, %rd18;
	shl.b32 	%r449, %r506, 2;
	mov.u32 	%r450, _ZZ9cuda_gemmIiLi128ELi4ELi1ELi64ELi128ELi128ELi64ELi1ELi0EEviiiPT_S1_S1_iiiE3Csh;
	add.s32 	%r451, %r450, %r449;
	ld.shared.u32 	%r452, [%r451];
	atom.global.add.u32 	%r453, [%rd19], %r452;
	add.s64 	%rd21, %rd19, %rd20;
	add.s32 	%r454, %r451, %r8;
	ld.shared.u32 	%r455, [%r454];
	atom.global.add.u32 	%r456, [%rd21], %r455;
	add.s64 	%rd22, %rd21, %rd20;
	add.s32 	%r457, %r454, %r8;
	ld.shared.u32 	%r458, [%r457];
	atom.global.add.u32 	%r459, [%rd22], %r458;
	add.s64 	%rd23, %rd22, %rd20;
	add.s32 	%r460, %r457, %r8;
	ld.shared.u32 	%r461, [%r460];
	atom.global.add.u32 	%r462, [%rd23], %r461;
	add.s32 	%r506, %r8, %r506;
	setp.lt.u32 	%p92, %r506, 32;
	@%p92 bra 	$L__BB586_98;
$L__BB586_99:
	mov.u32 	%r463, %nctaid.y;
	add.s32 	%r465, %r465, %r463;
	shl.b32 	%r464, %r463, 2;
	setp.lt.u32 	%p93, %r465, %r464;
	@%p93 bra 	$L__BB586_2;
$L__BB586_100:
	ret;

}
	// .globl	_Z9cuda_gemmIiLi128ELi4ELi1ELi64ELi128ELi128ELi64ELi1ELi1EEviiiPT_S1_S1_iii
.visible .entry _Z9cuda_gemmIiLi128ELi4ELi1ELi64ELi128ELi128ELi64ELi1ELi1EEviiiPT_S1_S1_iii(
	.param .u32 _Z9cuda_gemmIiLi128ELi4ELi1ELi64ELi128ELi128ELi64ELi1ELi1EEviiiPT_S1_S1_iii_param_0,
	.param .u32 _Z9cuda_gemmIiLi128ELi4ELi1ELi64ELi128ELi128ELi64ELi1ELi1EEviiiPT_S1_S1_iii_param_1,
	.param .u32 _Z9cuda_gemmIiLi128ELi4ELi1ELi64ELi128ELi128ELi64ELi1ELi1EEviiiPT_S1_S1_iii_param_2,
	.param .u64 .ptr .align 1 _Z9cuda_gemmIiLi128ELi4ELi1ELi64ELi128ELi128ELi64ELi1ELi1EEviiiPT_S1_S1_iii_param_3,
	.param .u64 .ptr .align 1 _Z9cuda_gemmIiLi128ELi4ELi1ELi64ELi128ELi128ELi64ELi1ELi1EEviiiPT_S1_S1_iii_param_4,
	.param .u64 .ptr .align 1 _Z9cuda_gemmIiLi128ELi4ELi1ELi64ELi128ELi128ELi64ELi1ELi1EEviiiPT_S1_S1_iii_param_5,
	.param .u32 _Z9cuda_gemmIiLi128ELi4ELi1ELi64ELi128ELi128ELi64ELi1ELi1EEviiiPT_S1_S1_iii_param_6,
	.param .u32 _Z9cuda_gemmIiLi128ELi4ELi1ELi64ELi128ELi128ELi64ELi1ELi1EEviiiPT_S1_S1_iii_param_7,
	.param .u32 _Z9cuda_gemmIiLi128ELi4ELi1ELi64ELi128ELi128ELi64ELi1ELi1EEviiiPT_S1_S1_iii_param_8
)
.maxntid 128
{
	.reg .pred 	%p<16>;
	.reg .b32 	%r<78>;
	.reg .b64 	%rd<15>;
	// demoted variable
	.shared .align 128 .b8 _ZZ9cuda_gemmIiLi128ELi4ELi1ELi64ELi128ELi128ELi64ELi1ELi1EEviiiPT_S1_S1_iiiE3Csh[128];
	ld.param.u64 	%rd4, [_Z9cuda_gemmIiLi128ELi4ELi1ELi64ELi128ELi128ELi64ELi1ELi1EEviiiPT_S1_S1_iii_param_5];
	cvta.to.global.u64 	%rd1, %rd4;
	mov.u32 	%r72, %ctaid.y;
	mov.u32 	%r2, %nctaid.y;
	shl.b32 	%r3, %r2, 2;
	setp.ge.u32 	%p1, %r72, %r3;
	@%p1 bra 	$L__BB587_18;
	mov.u32 	%r30, %ctaid.x;
	mov.u32 	%r4, %tid.x;
	mov.u32 	%r31, %ntid.x;
	shl.b32 	%r32, %r30, 5;
	and.b32  	%r5, %r32, 32;
	add.s32 	%r6, %r4, %r31;
	max.u32 	%r33, %r6, 32;
	setp.lt.u32 	%p2, %r6, 32;
	selp.u32 	%r34, 1, 0, %p2;
	add.s32 	%r35, %r6, %r34;
	sub.s32 	%r36, %r33, %r35;
	div.u32 	%r37, %r36, %r31;
	add.s32 	%r7, %r37, %r34;
	and.b32  	%r8, %r7, 3;
	shl.b32 	%r38, %r4, 2;
	mov.u32 	%r39, _ZZ9cuda_gemmIiLi128ELi4ELi1ELi64ELi128ELi128ELi64ELi1ELi1EEviiiPT_S1_S1_iiiE3Csh;
	add.s32 	%r9, %r39, %r38;
	shl.b32 	%r10, %r31, 2;
	add.s32 	%r11, %r9, %r10;
	add.s32 	%r12, %r6, %r31;
	add.s32 	%r13, %r11, %r10;
	add.s32 	%r14, %r12, %r31;
	shl.b32 	%r15, %r31, 4;
	shl.b32 	%r16, %r31, 3;
	mul.lo.s32 	%r17, %r31, 12;
	cvt.u64.u32 	%rd11, %r10;
$L__BB587_2:
	setp.gt.u32 	%p3, %r4, 31;
	@%p3 bra 	$L__BB587_10;
	setp.eq.s32 	%p4, %r8, 3;
	mov.u32 	%r73, %r4;
	@%p4 bra 	$L__BB587_7;
	setp.eq.s32 	%p5, %r8, 0;
	mov.b32 	%r40, 0;
	st.shared.u32 	[%r9], %r40;
	mov.u32 	%r73, %r6;
	@%p5 bra 	$L__BB587_7;
	setp.eq.s32 	%p6, %r8, 1;
	mov.b32 	%r41, 0;
	st.shared.u32 	[%r11], %r41;
	mov.u32 	%r73, %r12;
	@%p6 bra 	$L__BB587_7;
	mov.b32 	%r42, 0;
	st.shared.u32 	[%r13], %r42;
	mov.u32 	%r73, %r14;
$L__BB587_7:
	setp.lt.u32 	%p7, %r7, 3;
	@%p7 bra 	$L__BB587_10;
	shl.b32 	%r43, %r73, 2;
	add.s32 	%r74, %r39, %r43;
$L__BB587_9:
	mov.b32 	%r45, 0;
	st.shared.u32 	[%r74], %r45;
	add.s32 	%r46, %r74, %r10;
	st.shared.u32 	[%r46], %r45;
	add.s32 	%r47, %r74, %r16;
	st.shared.u32 	[%r47], %r45;
	add.s32 	%r48, %r74, %r17;
	st.shared.u32 	[%r48], %r45;
	add.s32 	%r73, %r73, %r10;
	add.s32 	%r74, %r74, %r15;
	setp.lt.u32 	%p8, %r73, 32;
	@%p8 bra 	$L__BB587_9;
$L__BB587_10:
	setp.gt.u32 	%p9, %r4, 31;
	bar.sync 	0;
	bar.sync 	0;
	bar.sync 	0;
	bar.sync 	0;
	bar.sync 	0;
	bar.sync 	0;
	bar.sync 	0;
	bar.sync 	0;
	bar.sync 	0;
	@%p9 bra 	$L__BB587_17;
	setp.eq.s32 	%p10, %r8, 3;
	shl.b32 	%r49, %r72, 6;
	or.b32  	%r25, %r49, %r5;
	mov.u32 	%r76, %r4;
	@%p10 bra 	$L__BB587_15;
	setp.eq.s32 	%p11, %r8, 0;
	add.s32 	%r50, %r25, %r4;
	mul.wide.s32 	%rd5, %r50, 4;
	add.s64 	%rd2, %rd1, %rd5;
	ld.shared.u32 	%r51, [%r9];
	atom.global.add.u32 	%r52, [%rd2], %r51;
	mov.u32 	%r76, %r6;
	@%p11 bra 	$L__BB587_15;
	setp.eq.s32 	%p12, %r8, 1;
	add.s64 	%rd3, %rd2, %rd11;
	ld.shared.u32 	%r53, [%r11];
	atom.global.add.u32 	%r54, [%rd3], %r53;
	mov.u32 	%r76, %r12;
	@%p12 bra 	$L__BB587_15;
	add.s64 	%rd8, %rd3, %rd11;
	ld.shared.u32 	%r55, [%r13];
	atom.global.add.u32 	%r56, [%rd8], %r55;
	mov.u32 	%r76, %r14;
$L__BB587_15:
	setp.lt.u32 	%p13, %r7, 3;
	@%p13 bra 	$L__BB587_17;
$L__BB587_16:
	add.s32 	%r57, %r25, %r76;
	mul.wide.s32 	%rd9, %r57, 4;
	add.s64 	%rd10, %rd1, %rd9;
	shl.b32 	%r58, %r76, 2;
	add.s32 	%r60, %r39, %r58;
	ld.shared.u32 	%r61, [%r60];
	atom.global.add.u32 	%r62, [%rd10], %r61;
	add.s64 	%rd12, %rd10, %rd11;
	add.s32 	%r63, %r60, %r10;
	ld.shared.u32 	%r64, [%r63];
	atom.global.add.u32 	%r65, [%rd12], %r64;
	add.s64 	%rd13, %rd12, %rd11;
	add.s32 	%r66, %r63, %r10;
	ld.shared.u32 	%r67, [%r66];
	atom.global.add.u32 	%r68, [%rd13], %r67;
	add.s64 	%rd14, %rd13, %rd11;
	add.s32 	%r69, %r66, %r10;
	ld.shared.u32 	%r70, [%r69];
	atom.global.add.u32 	%r71, [%rd14], %r70;
	add.s32 	%r76, %r10, %r76;
	setp.lt.u32 	%p14, %r76, 32;
	@%p14 bra 	$L__BB587_16;
$L__BB587_17:
	add.s32 	%r72, %r72, %r2;
	setp.lt.u32 	%p15, %r72, %r3;
	@%p15 bra 	$L__BB587_2;
$L__BB587_18:
	ret;

}
	// .globl	_Z9cuda_gemmIiLi128ELi4ELi1ELi128ELi2ELi2ELi64ELi0ELi0EEviiiPT_S1_S1_iii
.visible .entry _Z9cuda_gemmIiLi128ELi4ELi1ELi128ELi2ELi2ELi64ELi0ELi0EEviiiPT_S1_S1_iii(
	.param .u32 _Z9cuda_gemmIiLi128ELi4ELi1ELi128ELi2ELi2ELi64ELi0ELi0EEviiiPT_S1_S1_iii_param_0,
	.param .u32 _Z9cuda_gemmIiLi128ELi4ELi1ELi128ELi2ELi2ELi64ELi0ELi0EEviiiPT_S1_S1_iii_param_1,
	.param .u32 _Z9cuda_gemmIiLi128ELi4ELi1ELi128ELi2ELi2ELi64ELi0ELi0EEviiiPT_S1_S1_iii_param_2,
	.param .u64 .ptr .align 1 _Z9cuda_gemmIiLi128ELi4ELi1ELi128ELi2ELi2ELi64ELi0ELi0EEviiiPT_S1_S1_iii_param_3,
	.param .u64 .ptr .align 1 _Z9cuda_gemmIiLi128ELi4ELi1ELi128ELi2ELi2ELi64ELi0ELi0EEviiiPT_S1_S1_iii_param_4,
	.param .u64 .ptr .align 1 _Z9cuda_gemmIiLi128ELi4ELi1ELi128ELi2ELi2ELi64ELi0ELi0EEviiiPT_S1_S1_iii_param_5,
	.param .u32 _Z9cuda_gemmIiLi128ELi4ELi1ELi128ELi2ELi2ELi64ELi0ELi0EEviiiPT_S1_S1_iii_param_6,
	.param .u32 _Z9cuda_gemmIiLi128ELi4ELi1ELi128ELi2ELi2ELi64ELi0ELi0EEviiiPT_S1_S1_iii_param_7,
	.param .u32 _Z9cuda_gemmIiLi128ELi4ELi1ELi128ELi2ELi2ELi64ELi0ELi0EEviiiPT_S1_S1_iii_param_8
)
.maxntid 128
{
	.reg .pred 	%p<40>;
	.reg .b16 	%rs<3>;
	.reg .b32 	%r<260>;
	.reg .b64 	%rd<25>;
	// demoted variable
	.shared .align 128 .b8 _ZZ9cuda_gemmIiLi128ELi4ELi1ELi128ELi2ELi2ELi64ELi0ELi0EEviiiPT_S1_S1_iiiE11kron_fac_sh[24];
	// demoted variable
	.shared .align 128 .b8 _ZZ9cuda_gemmIiLi128ELi4ELi1ELi128ELi2ELi2ELi64ELi0ELi0EEviiiPT_S1_S1_iiiE3Ash[512];
	ld.param.u64 	%rd6, [_Z9cuda_gemmIiLi128ELi4ELi1ELi128ELi2ELi2ELi64ELi0ELi0EEviiiPT_S1_S1_iii_param_3];
	ld.param.u64 	%rd4, [_Z9cuda_gemmIiLi128ELi4ELi1ELi128ELi2ELi2ELi64ELi0ELi0EEviiiPT_S1_S1_iii_param_4];
	ld.param.u64 	%rd5, [_Z9cuda_gemmIiLi128ELi4ELi1ELi128ELi2ELi2ELi64ELi0ELi0EEviiiPT_S1_S1_iii_param_5];
	ld.param.u32 	%r109, [_Z9cuda_gemmIiLi128ELi4ELi1ELi128ELi2ELi2ELi64ELi0ELi0EEviiiPT_S1_S1_iii_param_6];
	ld.param.u32 	%r110, [_Z9cuda_gemmIiLi128ELi4ELi1ELi128ELi2ELi2ELi64ELi0ELi0EEviiiPT_S1_S1_iii_param_7];
	cvta.to.global.u64 	%rd1, %rd6;
	mov.u32 	%r1, %tid.x;
	mul.lo.s32 	%r2, %r110, %r109;
	setp.ge.u32 	%p1, %r1, %r2;
	@%p1 bra 	$L__BB588_3;
	mov.u32 	%r3, %ntid.x;
	cvta.to.global.u64 	%rd2, %rd4;
	mov.u32 	%r113, _ZZ9cuda_gemmIiLi128ELi4ELi1ELi128ELi2ELi2ELi64ELi0ELi0EEviiiPT_S1_S1_iiiE11kron_fac_sh;
	mov.u32 	%r232, %r1;
$L__BB588_2:
	mul.wide.u32 	%rd7, %r232, 4;
	add.s64 	%rd8, %rd2, %rd7;
	ld.global.u32 	%r111, [%rd8];
	rem.u32 	%r112, %r232, %r109;
	mad.lo.s32 	%r114, %r112, 12, %r113;
	div.u32 	%r115, %r232, %r110;
	shl.b32 	%r116, %r115, 2;
	add.s32 	%r117, %r114, %r116;
	st.shared.u32 	[%r117], %r111;
	add.s32 	%r232, %r232, %r3;
	setp.lt.u32 	%p2, %r232, %r2;
	@%p2 bra 	$L__BB588_2;
$L__BB588_3:
	div.s32 	%r6, 128, %r110;
	cvt.u16.u32 	%rs1, %r6;
	div.s16 	%rs2, 128, %rs1;
	cvt.s32.s16 	%r7, %rs2;
	div.u32 	%r8, %r1, %r6;
	mov.u32 	%r235, %ctaid.y;
	mov.u32 	%r10, %nctaid.y;
	shl.b32 	%r11, %r10, 2;
	setp.ge.u32 	%p3, %r235, %r11;
	@%p3 bra 	$L__BB588_46;
	rem.u32 	%r119, %r1, %r6;
	mov.u32 	%r120, %ctaid.x;
	shl.b32 	%r12, %r1, 2;
	shl.b32 	%r13, %r120, 7;
	mov.u32 	%r121, %ntid.x;
	shl.b32 	%r14, %r121, 2;
	and.b32  	%r15, %r119, 1;
	mul.lo.s32 	%r122, %r119, %r110;
	min.s32 	%r16, %r109, 2;
	and.b32  	%r17, %r1, 1;
	mad.lo.s32 	%r18, %r6, %r120, %r1;
	add.s32 	%r19, %r12, %r14;
	max.u32 	%r123, %r19, 128;
	setp.lt.u32 	%p4, %r19, 128;
	selp.u32 	%r124, 1, 0, %p4;
	or.b32  	%r125, %r19, %r124;
	sub.s32 	%r126, %r123, %r125;
	div.u32 	%r127, %r126, %r14;
	add.s32 	%r20, %r127, %r124;
	add.s32 	%r128, %r8, %r7;
	and.b32  	%r21, %r20, 3;
	shl.b32 	%r129, %r1, 4;
	mov.u32 	%r130, _ZZ9cuda_gemmIiLi128ELi4ELi1ELi128ELi2ELi2ELi64ELi0ELi0EEviiiPT_S1_S1_iiiE3Ash;
	add.s32 	%r22, %r130, %r129;
	shl.b32 	%r33, %r121, 4;
	add.s32 	%r23, %r22, %r33;
	add.s32 	%r24, %r19, %r14;
	add.s32 	%r131, %r15, %r122;
	shl.b32 	%r132, %r131, 2;
	add.s32 	%r25, %r130, %r132;
	xor.b32  	%r26, %r15, 1;
	add.s32 	%r133, %r26, %r122;
	shl.b32 	%r134, %r133, 2;
	add.s32 	%r27, %r130, %r134;
	max.s32 	%r135, %r16, %r128;
	setp.lt.s32 	%p5, %r128, %r16;
	selp.u32 	%r28, 1, 0, %p5;
	add.s32 	%r136, %r128, %r28;
	sub.s32 	%r29, %r135, %r136;
	setp.lt.s32 	%p6, %r15, %r110;
	selp.b32 	%r137, 0, %r110, %p6;
	sub.s32 	%r30, %r15, %r137;
	add.s32 	%r138, %r15, 1;
	setp.lt.s32 	%p7, %r138, %r110;
	selp.b32 	%r139, 0, %r110, %p7;
	sub.s32 	%r31, %r138, %r139;
	mad.lo.s32 	%r32, %r121, 12, %r13;
	shl.b32 	%r140, %r121, 3;
	add.s32 	%r34, %r13, %r140;
	mul.lo.s32 	%r35, %r121, 48;
	shl.b32 	%r36, %r121, 6;
	shl.b32 	%r37, %r121, 5;
	cvta.to.global.u64 	%rd3, %rd5;
	div.u32 	%r189, %r29, %r7;
	add.s32 	%r62, %r189, %r28;
$L__BB588_5:
	setp.gt.u32 	%p8, %r1, 31;
	@%p8 bra 	$L__BB588_13;
	ld.param.u32 	%r231, [_Z9cuda_gemmIiLi128ELi4ELi1ELi128ELi2ELi2ELi64ELi0ELi0EEviiiPT_S1_S1_iii_param_2];
	setp.eq.s32 	%p9, %r21, 3;
	mul.lo.s32 	%r41, %r235, %r231;
	add.s32 	%r42, %r41, %r13;
	mov.u32 	%r236, %r12;
	@%p9 bra 	$L__BB588_10;
	setp.eq.s32 	%p10, %r21, 0;
	add.s32 	%r141, %r42, %r12;
	mul.wide.s32 	%rd9, %r141, 4;
	add.s64 	%rd10, %rd1, %rd9;
	ld.global.v4.u32 	{%r142, %r143, %r144, %r145}, [%rd10];
	st.shared.v4.u32 	[%r22], {%r142, %r143, %r144, %r145};
	mov.u32 	%r236, %r19;
	@%p10 bra 	$L__BB588_10;
	setp.eq.s32 	%p11, %r21, 1;
	add.s32 	%r146, %r42, %r19;
	mul.wide.s32 	%rd11, %r146, 4;
	add.s64 	%rd12, %rd1, %rd11;
	ld.global.v4.u32 	{%r147, %r148, %r149, %r150}, [%rd12];
	st.shared.v4.u32 	[%r23], {%r147, %r148, %r149, %r150};
	mov.u32 	%r236, %r24;
	@%p11 bra 	$L__BB588_10;
	add.s32 	%r236, %r24, %r14;
	add.s32 	%r151, %r42, %r24;
	mul.wide.s32 	%rd13, %r151, 4;
	add.s64 	%rd14, %rd1, %rd13;
	ld.global.v4.u32 	{%r152, %r153, %r154, %r155}, [%rd14];
	shl.b32 	%r156, %r14, 2;
	add.s32 	%r157, %r23, %r156;
	st.shared.v4.u32 	[%r157], {%r152, %r153, %r154, %r155};
$L__BB588_10:
	setp.lt.u32 	%p12, %r20, 3;
	@%p12 bra 	$L__BB588_13;
	add.s32 	%r158, %r32, %r236;
	add.s32 	%r241, %r158, %r41;
	add.s32 	%r159, %r34, %r236;
	add.s32 	%r240, %r159, %r41;
	add.s32 	%r160, %r13, %r236;
	add.s32 	%r237, %r160, %r41;
	add.s32 	%r239, %r237, %r14;
	shl.b32 	%r161, %r236, 2;
	mov.u32 	%r162, _ZZ9cuda_gemmIiLi128ELi4ELi1ELi128ELi2ELi2ELi64ELi0ELi0EEviiiPT_S1_S1_iiiE3Ash;
	add.s32 	%r238, %r162, %r161;
$L__BB588_12:
	mul.wide.s32 	%rd15, %r241, 4;
	add.s64 	%rd16, %rd1, %rd15;
	mul.wide.s32 	%rd17, %r240, 4;
	add.s64 	%rd18, %rd1, %rd17;
	mul.wide.s32 	%rd19, %r239, 4;
	add.s64 	%rd20, %rd1, %rd19;
	mul.wide.s32 	%rd21, %r237, 4;
	add.s64 	%rd22, %rd1, %rd21;
	ld.global.v4.u32 	{%r163, %r164, %r165, %r166}, [%rd22];
	st.shared.v4.u32 	[%r238], {%r163, %r164, %r165, %r166};
	add.s32 	%r167, %r236, %r14;
	ld.global.v4.u32 	{%r168, %r169, %r170, %r171}, [%rd20];
	add.s32 	%r172, %r238, %r33;
	st.shared.v4.u32 	[%r172], {%r168, %r169, %r170, %r171};
	add.s32 	%r173, %r167, %r14;
	ld.global.v4.u32 	{%r174, %r175, %r176, %r177}, [%rd18];
	add.s32 	%r178, %r238, %r37;
	st.shared.v4.u32 	[%r178], {%r174, %r175, %r176, %r177};
	add.s32 	%r179, %r173, %r14;
	ld.global.v4.u32 	{%r180, %r181, %r182, %r183}, [%rd16];
	add.s32 	%r184, %r238, %r35;
	st.shared.v4.u32 	[%r184], {%r180, %r181, %r182, %r183};
	add.s32 	%r236, %r179, %r14;
	add.s32 	%r241, %r241, %r33;
	add.s32 	%r240, %r240, %r33;
	add.s32 	%r239, %r239, %r33;
	add.s32 	%r238, %r238, %r36;
	add.s32 	%r237, %r237, %r33;
	setp.lt.u32 	%p13, %r236, 128;
	@%p13 bra 	$L__BB588_12;
$L__BB588_13:
	setp.gt.s32 	%p14, %r6, 0;
	bar.sync 	0;
	mov.b32 	%r259, 0;
	@%p14 bra 	$L__BB588_14;
	bra.uni 	$L__BB588_45;
$L__BB588_14:
	setp.lt.s32 	%p15, %r110, 1;
	@%p15 bra 	$L__BB588_16;
	ld.shared.u32 	%r258, [%r25];
$L__BB588_16:
	setp.lt.s32 	%p16, %r110, 2;
	@%p16 bra 	$L__BB588_18;
	ld.shared.u32 	%r257, [%r27];
$L__BB588_18:
	setp.lt.s32 	%p17, %r8, %r16;
	@%p17 bra 	$L__BB588_19;
	bra.uni 	$L__BB588_45;
$L__BB588_19:
	setp.eq.s32 	%p18, %r62, 0;
	mov.b32 	%r259, 0;
	mov.u32 	%r253, %r8;
	@%p18 bra 	$L__BB588_36;
	add.s32 	%r191, %r62, 1;
	and.b32  	%r63, %r191, -2;
	mov.b32 	%r259, 0;
	mov.u32 	%r253, %r8;
	mov.u32 	%r247, %r259;
$L__BB588_21:
	setp.gt.u32 	%p19, %r110, 64;
	mov.u32 	%r192, _ZZ9cuda_gemmIiLi128ELi4ELi1ELi128ELi2ELi2ELi64ELi0ELi0EEviiiPT_S1_S1_iiiE11kron_fac_sh;
	mad.lo.s32 	%r71, %r253, 12, %r192;
	shl.b32 	%r193, %r17, 2;
	add.s32 	%r194, %r71, %r193;
	ld.shared.u32 	%r72, [%r194];
	@%p19 bra 	$L__BB588_24;
	shfl.sync.idx.b32	%r202|%p22, %r72, %r30, 7711, -1;
	mul.lo.s32 	%r249, %r202, %r258;
	@%p16 bra 	$L__BB588_28;
	shfl.sync.idx.b32	%r203|%p24, %r72, %r31, 7711, -1;
	mad.lo.s32 	%r249, %r203, %r257, %r249;
	bra.uni 	$L__BB588_28;
$L__BB588_24:
	mov.b32 	%r249, 0;
	@%p15 bra 	$L__BB588_26;
	shl.b32 	%r196, %r15, 2;
	add.s32 	%r197, %r71, %r196;
	ld.shared.u32 	%r198, [%r197];
	mul.lo.s32 	%r249, %r198, %r258;
$L__BB588_26:
	@%p16 bra 	$L__BB588_28;
	shl.b32 	%r199, %r26, 2;
	add.s32 	%r200, %r71, %r199;
	ld.shared.u32 	%r201, [%r200];
	mad.lo.s32 	%r249, %r201, %r257, %r249;
$L__BB588_28:
	setp.lt.u32 	%p25, %r110, 65;
	add.s32 	%r79, %r249, %r259;
	mad.lo.s32 	%r80, %r7, 12, %r71;
	add.s32 	%r205, %r80, %r193;
	ld.shared.u32 	%r81, [%r205];
	@%p25 bra 	$L__BB588_33;
	mov.b32 	%r251, 0;
	@%p15 bra 	$L__BB588_31;
	shl.b32 	%r207, %r15, 2;
	add.s32 	%r208, %r80, %r207;
	ld.shared.u32 	%r209, [%r208];
	mul.lo.s32 	%r251, %r209, %r258;
$L__BB588_31:
	@%p16 bra 	$L__BB588_35;
	shl.b32 	%r210, %r26, 2;
	add.s32 	%r211, %r80, %r210;
	ld.shared.u32 	%r212, [%r211];
	mad.lo.s32 	%r251, %r212, %r257, %r251;
	bra.uni 	$L__BB588_35;
$L__BB588_33:
	shfl.sync.idx.b32	%r213|%p28, %r81, %r30, 7711, -1;
	mul.lo.s32 	%r251, %r213, %r258;
	@%p16 bra 	$L__BB588_35;
	shfl.sync.idx.b32	%r214|%p30, %r81, %r31, 7711, -1;
	mad.lo.s32 	%r251, %r214, %r257, %r251;
$L__BB588_35:
	add.s32 	%r259, %r251, %r79;
	shl.b32 	%r215, %r7, 1;
	add.s32 	%r253, %r253, %r215;
	add.s32 	%r247, %r247, 2;
	setp.ne.s32 	%p31, %r247, %r63;
	@%p31 bra 	$L__BB588_21;
$L__BB588_36:
	and.b32  	%r216, %r62, 1;
	setp.eq.b32 	%p32, %r216, 1;
	@%p32 bra 	$L__BB588_45;
	setp.lt.u32 	%p33, %r110, 65;
	mov.u32 	%r217, _ZZ9cuda_gemmIiLi128ELi4ELi1ELi128ELi2ELi2ELi64ELi0ELi0EEviiiPT_S1_S1_iiiE11kron_fac_sh;
	mad.lo.s32 	%r94, %r253, 12, %r217;
	shl.b32 	%r218, %r17, 2;
	add.s32 	%r219, %r94, %r218;
	ld.shared.u32 	%r95, [%r219];
	@%p33 bra 	$L__BB588_42;
	mov.b32 	%r256, 0;
	@%p15 bra 	$L__BB588_40;
	shl.b32 	%r221, %r15, 2;
	add.s32 	%r222, %r94, %r221;
	ld.shared.u32 	%r223, [%r222];
	mul.lo.s32 	%r256, %r223, %r258;
$L__BB588_40:
	@%p16 bra 	$L__BB588_44;
	shl.b32 	%r224, %r26, 2;
	add.s32 	%r225, %r94, %r224;
	ld.shared.u32 	%r226, [%r225];
	mad.lo.s32 	%r256, %r226, %r257, %r256;
	bra.uni 	$L__BB588_44;
$L__BB588_42:
	shfl.sync.idx.b32	%r227|%p36, %r95, %r30, 7711, -1;
	mul.lo.s32 	%r256, %r227, %r258;
	@%p16 bra 	$L__BB588_44;
	shfl.sync.idx.b32	%r228|%p38, %r95, %r31, 7711, -1;
	mad.lo.s32 	%r256, %r228, %r257, %r256;
$L__BB588_44:
	add.s32 	%r259, %r256, %r259;
$L__BB588_45:
	ld.param.u32 	%r230, [_Z9cuda_gemmIiLi128ELi4ELi1ELi128ELi2ELi2ELi64ELi0ELi0EEviiiPT_S1_S1_iii_param_1];
	bar.sync 	0;
	mad.lo.s32 	%r229, %r235, %r230, %r18;
	mul.wide.s32 	%rd23, %r229, 4;
	add.s64 	%rd24, %rd3, %rd23;
	st.global.u32 	[%rd24], %r259;
	add.s32 	%r235, %r235, %r10;
	setp.lt.u32 	%p39, %r235, %r11;
	@%p39 bra 	$L__BB588_5;
$L__BB588_46:
	ret;

}
	// .globl	_Z9cuda_gemmIiLi128ELi4ELi1ELi128ELi2ELi2ELi64ELi0ELi1EEviiiPT_S1_S1_iii
.visible .entry _Z9cuda_gemmIiLi128ELi4ELi1ELi128ELi2ELi2ELi64ELi0ELi1EEviiiPT_S1_S1_iii(
	.param .u32 _Z9cuda_gemmIiLi128ELi4ELi1ELi128ELi2ELi2ELi64ELi0ELi1EEviiiPT_S1_S1_iii_param_0,
	.param .u32 _Z9cuda_gemmIiLi128ELi4ELi1ELi128ELi2ELi2ELi64ELi0ELi1EEviiiPT_S1_S1_iii_param_1,
	.param .u32 _Z9cuda_gemmIiLi128ELi4ELi1ELi128ELi2ELi2ELi64ELi0ELi1EEviiiPT_S1_S1_iii_param_2,
	.param .u64 .ptr .align 1 _Z9cuda_gemmIiLi128ELi4ELi1ELi128ELi2ELi2ELi64ELi0ELi1EEviiiPT_S1_S1_iii_param_3,
	.param .u64 .ptr .align 1 _Z9cuda_gemmIiLi128ELi4ELi1ELi128ELi2ELi2ELi64ELi0ELi1EEviiiPT_S1_S1_iii_param_4,
	.param .u64 .ptr .align 1 _Z9cuda_gemmIiLi128ELi4ELi1ELi128ELi2ELi2ELi64ELi0ELi1EEviiiPT_S1_S1_iii_param_5,
	.param .u32 _Z9cuda_gemmIiLi128ELi4ELi1ELi128ELi2ELi2ELi64ELi0ELi1EEviiiPT_S1_S1_iii_param_6,
	.param .u32 _Z9cuda_gemmIiLi128ELi4ELi1ELi128ELi2ELi2ELi64ELi0ELi1EEviiiPT_S1_S1_iii_param_7,
	.param .u32 _Z9cuda_gemmIiLi128ELi4ELi1ELi128ELi2ELi2ELi64ELi0ELi1EEviiiPT_S1_S1_iii_param_8
)
.maxntid 128
{
	.reg .pred 	%p<14>;
	.reg .b32 	%r<142>;
	.reg .b64 	%rd<25>;
	// demoted variable
	.shared .align 128 .b8 _ZZ9cuda_gemmIiLi128ELi4ELi1ELi128ELi2ELi2ELi64ELi0ELi1EEviiiPT_S1_S1_iiiE11kron_fac_sh[24];
	// demoted variable
	.shared .align 128 .b8 _ZZ9cuda_gemmIiLi128ELi4ELi1ELi128ELi2ELi2ELi64ELi0ELi1EEviiiPT_S1_S1_iiiE3Ash[512];
	ld.param.u32 	%r53, [_Z9cuda_gemmIiLi128ELi4ELi1ELi128ELi2ELi2ELi64ELi0ELi1EEviiiPT_S1_S1_iii_param_1];
	ld.param.u32 	%r54, [_Z9cuda_gemmIiLi128ELi4ELi1ELi128ELi2ELi2ELi64ELi0ELi1EEviiiPT_S1_S1_iii_param_2];
	ld.param.u64 	%rd6, [_Z9cuda_gemmIiLi128ELi4ELi1ELi128ELi2ELi2ELi64ELi0ELi1EEviiiPT_S1_S1_iii_param_3];
	ld.param.u64 	%rd4, [_Z9cuda_gemmIiLi128ELi4ELi1ELi128ELi2ELi2ELi64ELi0ELi1EEviiiPT_S1_S1_iii_param_4];
	ld.param.u64 	%rd5, [_Z9cuda_gemmIiLi128ELi4ELi1ELi128ELi2ELi2ELi64ELi0ELi1EEviiiPT_S1_S1_iii_param_5];
	cvta.to.global.u64 	%rd1, %rd6;
	mov.u32 	%r1, %tid.x;
	setp.gt.u32 	%p1, %r1, 3;
	@%p1 bra 	$L__BB589_3;
	mov.u32 	%r2, %ntid.x;
	cvta.to.global.u64 	%rd2, %rd4;
	mov.u32 	%r57, _ZZ9cuda_gemmIiLi128ELi4ELi1ELi128ELi2ELi2ELi64ELi0ELi1EEviiiPT_S1_S1_iiiE11kron_fac_sh;
	mov.u32 	%r133, %r1;
$L__BB589_2:
	mul.wide.u32 	%rd7, %r133, 4;
	add.s64 	%rd8, %rd2, %rd7;
	ld.global.u32 	%r55, [%rd8];
	and.b32  	%r56, %r133, 1;
	mad.lo.s32 	%r58, %r56, 12, %r57;
	shl.b32 	%r59, %r133, 1;
	and.b32  	%r60, %r59, -4;
	add.s32 	%r61, %r58, %r60;
	st.shared.u32 	[%r61], %r55;
	add.s32 	%r133, %r133, %r2;
	setp.lt.u32 	%p2, %r133, 4;
	@%p2 bra 	$L__BB589_2;
$L__BB589_3:
	mov.u32 	%r134, %ctaid.y;
	mov.u32 	%r6, %nctaid.y;
	shl.b32 	%r7, %r6, 2;
	setp.ge.u32 	%p3, %r134, %r7;
	@%p3 bra 	$L__BB589_14;
	shr.u32 	%r62, %r1, 6;
	mov.u32 	%r63, %ctaid.x;
	shl.b32 	%r8, %r1, 2;
	shl.b32 	%r9, %r63, 7;
	mov.u32 	%r64, %ntid.x;
	shl.b32 	%r10, %r64, 2;
	and.b32  	%r11, %r1, 1;
	shl.b32 	%r65, %r1, 1;
	and.b32  	%r66, %r65, 126;
	mov.u32 	%r67, _ZZ9cuda_gemmIiLi128ELi4ELi1ELi128ELi2ELi2ELi64ELi0ELi1EEviiiPT_S1_S1_iiiE11kron_fac_sh;
	mad.lo.s32 	%r68, %r62, 12, %r67;
	and.b32  	%r69, %r8, 4;
	add.s32 	%r12, %r68, %r69;
	shl.b32 	%r70, %r63, 6;
	add.s32 	%r13, %r70, %r1;
	add.s32 	%r14, %r8, %r10;
	max.u32 	%r71, %r14, 128;
	setp.lt.u32 	%p4, %r14, 128;
	selp.u32 	%r72, 1, 0, %p4;
	or.b32  	%r73, %r14, %r72;
	sub.s32 	%r74, %r71, %r73;
	div.u32 	%r75, %r74, %r10;
	add.s32 	%r15, %r75, %r72;
	and.b32  	%r16, %r15, 3;
	shl.b32 	%r76, %r1, 4;
	mov.u32 	%r77, _ZZ9cuda_gemmIiLi128ELi4ELi1ELi128ELi2ELi2ELi64ELi0ELi1EEviiiPT_S1_S1_iiiE3Ash;
	add.s32 	%r17, %r77, %r76;
	shl.b32 	%r25, %r64, 4;
	add.s32 	%r18, %r17, %r25;
	add.s32 	%r19, %r14, %r10;
	add.s32 	%r20, %r18, %r25;
	or.b32  	%r78, %r66, %r11;
	shl.b32 	%r79, %r78, 2;
	add.s32 	%r21, %r77, %r79;
	xor.b32  	%r22, %r11, 1;
	or.b32  	%r80, %r66, %r22;
	shl.b32 	%r81, %r80, 2;
	add.s32 	%r23, %r77, %r81;
	mad.lo.s32 	%r24, %r64, 12, %r9;
	shl.b32 	%r82, %r64, 3;
	add.s32 	%r26, %r9, %r82;
	mul.lo.s32 	%r27, %r64, 48;
	shl.b32 	%r28, %r64, 6;
	shl.b32 	%r29, %r64, 5;
	cvta.to.global.u64 	%rd3, %rd5;
$L__BB589_5:
	setp.gt.u32 	%p5, %r1, 31;
	@%p5 bra 	$L__BB589_13;
	setp.eq.s32 	%p6, %r16, 3;
	mul.lo.s32 	%r31, %r134, %r54;
	add.s32 	%r32, %r31, %r9;
	mov.u32 	%r135, %r8;
	@%p6 bra 	$L__BB589_10;
	setp.eq.s32 	%p7, %r16, 0;
	add.s32 	%r83, %r32, %r8;
	mul.wide.s32 	%rd9, %r83, 4;
	add.s64 	%rd10, %rd1, %rd9;
	ld.global.v4.u32 	{%r84, %r85, %r86, %r87}, [%rd10];
	st.shared.v4.u32 	[%r17], {%r84, %r85, %r86, %r87};
	mov.u32 	%r135, %r14;
	@%p7 bra 	$L__BB589_10;
	setp.eq.s32 	%p8, %r16, 1;
	add.s32 	%r88, %r32, %r14;
	mul.wide.s32 	%rd11, %r88, 4;
	add.s64 	%rd12, %rd1, %rd11;
	ld.global.v4.u32 	{%r89, %r90, %r91, %r92}, [%rd12];
	st.shared.v4.u32 	[%r18], {%r89, %r90, %r91, %r92};
	mov.u32 	%r135, %r19;
	@%p8 bra 	$L__BB589_10;
	add.s32 	%r135, %r19, %r10;
	add.s32 	%r93, %r32, %r19;
	mul.wide.s32 	%rd13, %r93, 4;
	add.s64 	%rd14, %rd1, %rd13;
	ld.global.v4.u32 	{%r94, %r95, %r96, %r97}, [%rd14];
	st.shared.v4.u32 	[%r20], {%r94, %r95, %r96, %r97};
$L__BB589_10:
	setp.lt.u32 	%p9, %r15, 3;
	@%p9 bra 	$L__BB589_13;
	add.s32 	%r98, %r24, %r135;
	add.s32 	%r140, %r98, %r31;
	add.s32 	%r99, %r26, %r135;
	add.s32 	%r139, %r99, %r31;
	add.s32 	%r100, %r9, %r135;
	add.s32 	%r136, %r100, %r31;
	add.s32 	%r138, %r136, %r10;
	shl.b32 	%r101, %r135, 2;
	mov.u32 	%r102, _ZZ9cuda_gemmIiLi128ELi4ELi1ELi128ELi2ELi2ELi64ELi0ELi1EEviiiPT_S1_S1_iiiE3Ash;
	add.s32 	%r137, %r102, %r101;
$L__BB589_12:
	mul.wide.s32 	%rd15, %r140, 4;
	add.s64 	%rd16, %rd1, %rd15;
	mul.wide.s32 	%rd17, %r139, 4;
	add.s64 	%rd18, %rd1, %rd17;
	mul.wide.s32 	%rd19, %r138, 4;
	add.s64 	%rd20, %rd1, %rd19;
	mul.wide.s32 	%rd21, %r136, 4;
	add.s64 	%rd22, %rd1, %rd21;
	ld.global.v4.u32 	{%r103, %r104, %r105, %r106}, [%rd22];
	st.shared.v4.u32 	[%r137], {%r103, %r104, %r105, %r106};
	add.s32 	%r107, %r135, %r10;
	ld.global.v4.u32 	{%r108, %r109, %r110, %r111}, [%rd20];
	add.s32 	%r112, %r137, %r25;
	st.shared.v4.u32 	[%r112], {%r108, %r109, %r110, %r111};
	add.s32 	%r113, %r107, %r10;
	ld.global.v4.u32 	{%r114, %r115, %r116, %r117}, [%rd18];
	add.s32 	%r118, %r137, %r29;
	st.shared.v4.u32 	[%r118], {%r114, %r115, %r116, %r117};
	add.s32 	%r119, %r113, %r10;
	ld.global.v4.u32 	{%r120, %r121, %r122, %r123}, [%rd16];
	add.s32 	%r124, %r137, %r27;
	st.shared.v4.u32 	[%r124], {%r120, %r121, %r122, %r123};
	add.s32 	%r135, %r119, %r10;
	add.s32 	%r140, %r140, %r25;
	add.s32 	%r139, %r139, %r25;
	add.s32 	%r138, %r138, %r25;
	add.s32 	%r137, %r137, %r28;
	add.s32 	%r136, %r136, %r25;
	setp.lt.u32 	%p10, %r135, 128;
	@%p10 bra 	$L__BB589_12;
$L__BB589_13:
	bar.sync 	0;
	ld.shared.u32 	%r125, [%r21];
	ld.shared.u32 	%r126, [%r23];
	ld.shared.u32 	%r127, [%r12];
	shfl.sync.idx.b32	%r128|%p11, %r127, %r11, 7711, -1;
	mul.lo.s32 	%r129, %r128, %r125;
	shfl.sync.idx.b32	%r130|%p12, %r127, %r22, 7711, -1;
	mad.lo.s32 	%r131, %r130, %r126, %r129;
	bar.sync 	0;
	mad.lo.s32 	%r132, %r134, %r53, %r13;
	mul.wide.s32 	%rd23, %r132, 4;
	add.s64 	%rd24, %rd3, %rd23;
	st.global.u32 	[%rd24], %r131;
	add.s32 	%r134, %r134, %r6;
	setp.lt.u32 	%p13, %r134, %r7;
	@%p13 bra 	$L__BB589_5;
$L__BB589_14:
	ret;

}
	// .globl	_Z9cuda_gemmIiLi128ELi4ELi1ELi128ELi2ELi2ELi64ELi1ELi0EEviiiPT_S1_S1_iii
.visible .entry _Z9cuda_gemmIiLi128ELi4ELi1ELi128ELi2ELi2ELi64ELi1ELi0EEviiiPT_S1_S1_iii(
	.param .u32 _Z9cuda_gemmIiLi128ELi4ELi1ELi128ELi2ELi2ELi64ELi1ELi0EEviiiPT_S1_S1_iii_param_0,
	.param .u32 _Z9cuda_gemmIiLi128ELi4ELi1ELi128ELi2ELi2ELi64ELi1ELi0EEviiiPT_S1_S1_iii_param_1,
	.param .u32 _Z9cuda_gemmIiLi128ELi4ELi1ELi128ELi2ELi2ELi64ELi1ELi0EEviiiPT_S1_S1_iii_param_2,
	.param .u64 .ptr .align 1 _Z9cuda_gemmIiLi128ELi4ELi1ELi128ELi2ELi2ELi64ELi1ELi0EEviiiPT_S1_S1_iii_param_3,
	.param .u64 .ptr .align 1 _Z9cuda_gemmIiLi128ELi4ELi1ELi128ELi2ELi2ELi64ELi1ELi0EEviiiPT_S1_S1_iii_param_4,
	.param .u64 .ptr .align 1 _Z9cuda_gemmIiLi128ELi4ELi1ELi128ELi2ELi2ELi64ELi1ELi0EEviiiPT_S1_S1_iii_param_5,
	.param .u32 _Z9cuda_gemmIiLi128ELi4ELi1ELi128ELi2ELi2ELi64ELi1ELi0EEviiiPT_S1_S1_iii_param_6,
	.param .u32 _Z9cuda_gemmIiLi128ELi4ELi1ELi128ELi2ELi2ELi64ELi1ELi0EEviiiPT_S1_S1_iii_param_7,
	.param .u32 _Z9cuda_gemmIiLi128ELi4ELi1ELi128ELi2ELi2ELi64ELi1ELi0EEviiiPT_S1_S1_iii_param_8
)
.maxntid 128
{
	.reg .pred 	%p<40>;
	.reg .b16 	%rs<3>;
	.reg .b32 	%r<250>;
	.reg .b64 	%rd<26>;
	// demoted variable
	.shared .align 128 .b8 _ZZ9cuda_gemmIiLi128ELi4ELi1ELi128ELi2ELi2ELi64ELi1ELi0EEviiiPT_S1_S1_iiiE11kron_fac_sh[24];
	// demoted variable
	.shared .align 128 .b8 _ZZ9cuda_gemmIiLi128ELi4ELi1ELi128ELi2ELi2ELi64ELi1ELi0EEviiiPT_S1_S1_iiiE3Ash[512];
	ld.param.u64 	%rd5, [_Z9cuda_gemmIiLi128ELi4ELi1ELi128ELi2ELi2ELi64ELi1ELi0EEviiiPT_S1_S1_iii_param_3];
	ld.param.u64 	%rd3, [_Z9cuda_gemmIiLi128ELi4ELi1ELi128ELi2ELi2ELi64ELi1ELi0EEviiiPT_S1_S1_iii_param_4];
	ld.param.u32 	%r100, [_Z9cuda_gemmIiLi128ELi4ELi1ELi128ELi2ELi2ELi64ELi1ELi0EEviiiPT_S1_S1_iii_param_6];
	ld.param.u32 	%r101, [_Z9cuda_gemmIiLi128ELi4ELi1ELi128ELi2ELi2ELi64ELi1ELi0EEviiiPT_S1_S1_iii_param_7];
	cvta.to.global.u64 	%rd1, %rd5;
	mov.u32 	%r1, %tid.x;
	mul.lo.s32 	%r2, %r101, %r100;
	setp.ge.u32 	%p1, %r1, %r2;
	@%p1 bra 	$L__BB590_3;
	mov.u32 	%r3, %ntid.x;
	cvta.to.global.u64 	%rd2, %rd3;
	mov.u32 	%r104, _ZZ9cuda_gemmIiLi128ELi4ELi1ELi128ELi2ELi2ELi64ELi1ELi0EEviiiPT_S1_S1_iiiE11kron_fac_sh;
	mov.u32 	%r222, %r1;
$L__BB590_2:
	mul.wide.u32 	%rd6, %r222, 4;
	add.s64 	%rd7, %rd2, %rd6;
	ld.global.u32 	%r102, [%rd7];
	rem.u32 	%r103, %r222, %r100;
	mad.lo.s32 	%r105, %r103, 12, %r104;
	div.u32 	%r106, %r222, %r101;
	shl.b32 	%r107, %r106, 2;
	add.s32 	%r108, %r105, %r107;
	st.shared.u32 	[%r108], %r102;
	add.s32 	%r222, %r222, %r3;
	setp.lt.u32 	%p2, %r222, %r2;
	@%p2 bra 	$L__BB590_2;
$L__BB590_3:
	div.s32 	%r6, 128, %r101;
	cvt.u16.u32 	%rs1, %r6;
	div.s16 	%rs2, 128, %rs1;
	cvt.s32.s16 	%r7, %rs2;
	div.u32 	%r8, %r1, %r6;
	mov.u32 	%r225, %ctaid.y;
	mov.u32 	%r10, %nctaid.y;
	shl.b32 	%r11, %r10, 2;
	setp.ge.u32 	%p3, %r225, %r11;
	@%p3 bra 	$L__BB590_46;
	rem.u32 	%r110, %r1, %r6;
	shl.b32 	%r12, %r1, 2;
	mov.u32 	%r111, %ntid.x;
	shl.b32 	%r13, %r111, 2;
	and.b32  	%r14, %r110, 1;
	mul.lo.s32 	%r112, %r110, %r101;
	min.s32 	%r15, %r100, 2;
	and.b32  	%r16, %r1, 1;
	add.s32 	%r17, %r12, %r13;
	max.u32 	%r113, %r17, 128;
	setp.lt.u32 	%p4, %r17, 128;
	selp.u32 	%r114, 1, 0, %p4;
	or.b32  	%r115, %r17, %r114;
	sub.s32 	%r116, %r113, %r115;
	div.u32 	%r117, %r116, %r13;
	add.s32 	%r18, %r117, %r114;
	add.s32 	%r118, %r8, %r7;
	shl.b32 	%r119, %r1, 4;
	mov.u32 	%r120, _ZZ9cuda_gemmIiLi128ELi4ELi1ELi128ELi2ELi2ELi64ELi1ELi0EEviiiPT_S1_S1_iiiE3Ash;
	add.s32 	%r19, %r120, %r119;
	shl.b32 	%r29, %r111, 4;
	add.s32 	%r20, %r19, %r29;
	add.s32 	%r21, %r17, %r13;
	add.s32 	%r121, %r14, %r112;
	shl.b32 	%r122, %r121, 2;
	add.s32 	%r22, %r120, %r122;
	xor.b32  	%r23, %r14, 1;
	add.s32 	%r123, %r23, %r112;
	shl.b32 	%r124, %r123, 2;
	add.s32 	%r24, %r120, %r124;
	max.s32 	%r125, %r15, %r118;
	setp.lt.s32 	%p5, %r118, %r15;
	selp.u32 	%r25, 1, 0, %p5;
	add.s32 	%r126, %r118, %r25;
	sub.s32 	%r26, %r125, %r126;
	setp.lt.s32 	%p6, %r14, %r101;
	selp.b32 	%r127, 0, %r101, %p6;
	sub.s32 	%r27, %r14, %r127;
	add.s32 	%r128, %r14, 1;
	setp.lt.s32 	%p7, %r128, %r101;
	selp.b32 	%r129, 0, %r101, %p7;
	sub.s32 	%r28, %r128, %r129;
	mul.lo.s32 	%r30, %r111, 48;
	shl.b32 	%r31, %r111, 5;
	div.u32 	%r179, %r26, %r7;
	add.s32 	%r56, %r179, %r25;
$L__BB590_5:
	setp.gt.u32 	%p8, %r1, 31;
	@%p8 bra 	$L__BB590_13;
	and.b32  	%r35, %r18, 3;
	setp.eq.s32 	%p9, %r35, 3;
	shl.b32 	%r36, %r225, 7;
	mov.u32 	%r226, %r12;
	@%p9 bra 	$L__BB590_10;
	setp.eq.s32 	%p10, %r35, 0;
	add.s32 	%r130, %r36, %r12;
	mul.wide.s32 	%rd8, %r130, 4;
	add.s64 	%rd9, %rd1, %rd8;
	ld.global.v4.u32 	{%r131, %r132, %r133, %r134}, [%rd9];
	st.shared.v4.u32 	[%r19], {%r131, %r132, %r133, %r134};
	mov.u32 	%r226, %r17;
	@%p10 bra 	$L__BB590_10;
	setp.eq.s32 	%p11, %r35, 1;
	add.s32 	%r135, %r36, %r17;
	mul.wide.s32 	%rd10, %r135, 4;
	add.s64 	%rd11, %rd1, %rd10;
	ld.global.v4.u32 	{%r136, %r137, %r138, %r139}, [%rd11];
	st.shared.v4.u32 	[%r20], {%r136, %r137, %r138, %r139};
	mov.u32 	%r226, %r21;
	@%p11 bra 	$L__BB590_10;
	add.s32 	%r226, %r21, %r13;
	add.s32 	%r140, %r36, %r21;
	mul.wide.s32 	%rd12, %r140, 4;
	add.s64 	%rd13, %rd1, %rd12;
	ld.global.v4.u32 	{%r141, %r142, %r143, %r144}, [%rd13];
	shl.b32 	%r145, %r13, 2;
	add.s32 	%r146, %r20, %r145;
	st.shared.v4.u32 	[%r146], {%r141, %r142, %r143, %r144};
$L__BB590_10:
	setp.lt.u32 	%p12, %r18, 3;
	@%p12 bra 	$L__BB590_13;
	mov.u32 	%r147, %ntid.x;
	add.s32 	%r227, %r226, %r36;
	mad.lo.s32 	%r231, %r147, 12, %r227;
	shl.b32 	%r148, %r147, 3;
	add.s32 	%r230, %r227, %r148;
	add.s32 	%r229, %r227, %r13;
	shl.b32 	%r149, %r226, 2;
	mov.u32 	%r150, _ZZ9cuda_gemmIiLi128ELi4ELi1ELi128ELi2ELi2ELi64ELi1ELi0EEviiiPT_S1_S1_iiiE3Ash;
	add.s32 	%r228, %r150, %r149;
$L__BB590_12:
	mul.wide.s32 	%rd14, %r231, 4;
	add.s64 	%rd15, %rd1, %rd14;
	mul.wide.s32 	%rd16, %r230, 4;
	add.s64 	%rd17, %rd1, %rd16;
	mul.wide.s32 	%rd18, %r229, 4;
	add.s64 	%rd19, %rd1, %rd18;
	mul.wide.s32 	%rd20, %r227, 4;
	add.s64 	%rd21, %rd1, %rd20;
	ld.global.v4.u32 	{%r151, %r152, %r153, %r154}, [%rd21];
	st.shared.v4.u32 	[%r228], {%r151, %r152, %r153, %r154};
	add.s32 	%r155, %r226, %r13;
	ld.global.v4.u32 	{%r156, %r157, %r158, %r159}, [%rd19];
	add.s32 	%r160, %r228, %r29;
	st.shared.v4.u32 	[%r160], {%r156, %r157, %r158, %r159};
	add.s32 	%r161, %r155, %r13;
	ld.global.v4.u32 	{%r162, %r163, %r164, %r165}, [%rd17];
	add.s32 	%r166, %r228, %r31;
	st.shared.v4.u32 	[%r166], {%r162, %r163, %r164, %r165};
	add.s32 	%r167, %r161, %r13;
	ld.global.v4.u32 	{%r168, %r169, %r170, %r171}, [%rd15];
	add.s32 	%r172, %r228, %r30;
	st.shared.v4.u32 	[%r172], {%r168, %r169, %r170, %r171};
	add.s32 	%r226, %r167, %r13;
	add.s32 	%r231, %r231, %r29;
	add.s32 	%r230, %r230, %r29;
	add.s32 	%r229, %r229, %r29;
	mov.u32 	%r173, %ntid.x;
	shl.b32 	%r174, %r173, 6;
	add.s32 	%r228, %r228, %r174;
	add.s32 	%r227, %r227, %r29;
	setp.lt.u32 	%p13, %r226, 128;
	@%p13 bra 	$L__BB590_12;
$L__BB590_13:
	setp.gt.s32 	%p14, %r6, 0;
	bar.sync 	0;
	mov.b32 	%r249, 0;
	@%p14 bra 	$L__BB590_14;
	bra.uni 	$L__BB590_45;
$L__BB590_14:
	setp.lt.s32 	%p15, %r101, 1;
	@%p15 bra 	$L__BB590_16;
	ld.shared.u32 	%r248, [%r22];
$L__BB590_16:
	setp.lt.s32 	%p16, %r101, 2;
	@%p16 bra 	$L__BB590_18;
	ld.shared.u32 	%r247, [%r24];
$L__BB590_18:
	setp.lt.s32 	%p17, %r8, %r15;
	@%p17 bra 	$L__BB590_19;
	bra.uni 	$L__BB590_45;
$L__BB590_19:
	setp.eq.s32 	%p18, %r56, 0;
	mov.b32 	%r249, 0;
	mov.u32 	%r243, %r8;
	@%p18 bra 	$L__BB590_36;
	mov.b32 	%r249, 0;
	mov.u32 	%r243, %r8;
	mov.u32 	%r237, %r249;
$L__BB590_21:
	setp.gt.u32 	%p19, %r101, 64;
	mov.u32 	%r181, _ZZ9cuda_gemmIiLi128ELi4ELi1ELi128ELi2ELi2ELi64ELi1ELi0EEviiiPT_S1_S1_iiiE11kron_fac_sh;
	mad.lo.s32 	%r64, %r243, 12, %r181;
	shl.b32 	%r182, %r16, 2;
	add.s32 	%r183, %r64, %r182;
	ld.shared.u32 	%r65, [%r183];
	@%p19 bra 	$L__BB590_24;
	shfl.sync.idx.b32	%r191|%p22, %r65, %r27, 7711, -1;
	mul.lo.s32 	%r239, %r191, %r248;
	@%p16 bra 	$L__BB590_28;
	shfl.sync.idx.b32	%r192|%p24, %r65, %r28, 7711, -1;
	mad.lo.s32 	%r239, %r192, %r247, %r239;
	bra.uni 	$L__BB590_28;
$L__BB590_24:
	mov.b32 	%r239, 0;
	@%p15 bra 	$L__BB590_26;
	shl.b32 	%r185, %r14, 2;
	add.s32 	%r186, %r64, %r185;
	ld.shared.u32 	%r187, [%r186];
	mul.lo.s32 	%r239, %r187, %r248;
$L__BB590_26:
	@%p16 bra 	$L__BB590_28;
	shl.b32 	%r188, %r23, 2;
	add.s32 	%r189, %r64, %r188;
	ld.shared.u32 	%r190, [%r189];
	mad.lo.s32 	%r239, %r190, %r247, %r239;
$L__BB590_28:
	setp.lt.u32 	%p25, %r101, 65;
	add.s32 	%r72, %r239, %r249;
	mad.lo.s32 	%r73, %r7, 12, %r64;
	add.s32 	%r194, %r73, %r182;
	ld.shared.u32 	%r74, [%r194];
	@%p25 bra 	$L__BB590_33;
	mov.b32 	%r241, 0;
	@%p15 bra 	$L__BB590_31;
	shl.b32 	%r196, %r14, 2;
	add.s32 	%r197, %r73, %r196;
	ld.shared.u32 	%r198, [%r197];
	mul.lo.s32 	%r241, %r198, %r248;
$L__BB590_31:
	@%p16 bra 	$L__BB590_35;
	shl.b32 	%r199, %r23, 2;
	add.s32 	%r200, %r73, %r199;
	ld.shared.u32 	%r201, [%r200];
	mad.lo.s32 	%r241, %r201, %r247, %r241;
	bra.uni 	$L__BB590_35;
$L__BB590_33:
	shfl.sync.idx.b32	%r202|%p28, %r74, %r27, 7711, -1;
	mul.lo.s32 	%r241, %r202, %r248;
	@%p16 bra 	$L__BB590_35;
	shfl.sync.idx.b32	%r203|%p30, %r74, %r28, 7711, -1;
	mad.lo.s32 	%r241, %r203, %r247, %r241;
$L__BB590_35:
	add.s32 	%r249, %r241, %r72;
	shl.b32 	%r204, %r7, 1;
	add.s32 	%r243, %r243, %r204;
	add.s32 	%r237, %r237, 2;
	add.s32 	%r205, %r56, 1;
	and.b32  	%r206, %r205, -2;
	setp.ne.s32 	%p31, %r237, %r206;
	@%p31 bra 	$L__BB590_21;
$L__BB590_36:
	and.b32  	%r207, %r56, 1;
	setp.eq.b32 	%p32, %r207, 1;
	@%p32 bra 	$L__BB590_45;
	setp.lt.u32 	%p33, %r101, 65;
	mov.u32 	%r208, _ZZ9cuda_gemmIiLi128ELi4ELi1ELi128ELi2ELi2ELi64ELi1ELi0EEviiiPT_S1_S1_iiiE11kron_fac_sh;
	mad.lo.s32 	%r87, %r243, 12, %r208;
	shl.b32 	%r209, %r16, 2;
	add.s32 	%r210, %r87, %r209;
	ld.shared.u32 	%r88, [%r210];
	@%p33 bra 	$L__BB590_42;
	mov.b32 	%r246, 0;
	@%p15 bra 	$L__BB590_40;
	shl.b32 	%r212, %r14, 2;
	add.s32 	%r213, %r87, %r212;
	ld.shared.u32 	%r214, [%r213];
	mul.lo.s32 	%r246, %r214, %r248;
$L__BB590_40:
	@%p16 bra 	$L__BB590_44;
	shl.b32 	%r215, %r23, 2;
	add.s32 	%r216, %r87, %r215;
	ld.shared.u32 	%r217, [%r216];
	mad.lo.s32 	%r246, %r217, %r247, %r246;
	bra.uni 	$L__BB590_44;
$L__BB590_42:
	shfl.sync.idx.b32	%r218|%p36, %r88, %r27, 7711, -1;
	mul.lo.s32 	%r246, %r218, %r248;
	@%p16 bra 	$L__BB590_44;
	shfl.sync.idx.b32	%r219|%p38, %r88, %r28, 7711, -1;
	mad.lo.s32 	%r246, %r219, %r247, %r246;
$L__BB590_44:
	add.s32 	%r249, %r246, %r249;
$L__BB590_45:
	ld.param.u64 	%rd25, [_Z9cuda_gemmIiLi128ELi4ELi1ELi128ELi2ELi2ELi64ELi1ELi0EEviiiPT_S1_S1_iii_param_5];
	bar.sync 	0;
	shl.b32 	%r220, %r225, 7;
	or.b32  	%r221, %r220, %r1;
	cvta.to.global.u64 	%rd22, %rd25;
	mul.wide.s32 	%rd23, %r221, 4;
	add.s64 	%rd24, %rd22, %rd23;
	st.global.u32 	[%rd24], %r249;
	add.s32 	%r225, %r225, %r10;
	setp.lt.u32 	%p39, %r225, %r11;
	@%p39 bra 	$L__BB590_5;
$L__BB590_46:
	ret;

}
	// .globl	_Z9cuda_gemmIiLi128ELi4ELi1ELi128ELi2ELi2ELi64ELi1ELi1EEviiiPT_S1_S1_iii
.visible .entry _Z9cuda_gemmIiLi128ELi4ELi1ELi128ELi2ELi2ELi64ELi1ELi1EEviiiPT_S1_S1_iii(
	.param .u32 _Z9cuda_gemmIiLi128ELi4ELi1ELi128ELi2ELi2ELi64ELi1ELi1EEviiiPT_S1_S1_iii_param_0,
	.param .u32 _Z9cuda_gemmIiLi128ELi4ELi1ELi128ELi2ELi2ELi64ELi1ELi1EEviiiPT_S1_S1_iii_param_1,
	.param .u32 _Z9cuda_gemmIiLi128ELi4ELi1ELi128ELi2ELi2ELi64ELi1ELi1EEviiiPT_S1_S1_iii_param_2,
	.param .u64 .ptr .align 1 _Z9cuda_gemmIiLi128ELi4ELi1ELi128ELi2ELi2ELi64ELi1ELi1EEviiiPT_S1_S1_iii_param_3,
	.param .u64 .ptr .align 1 _Z9cuda_gemmIiLi128ELi4ELi1ELi128ELi2ELi2ELi64ELi1ELi1EEviiiPT_S1_S1_iii_param_4,
	.param .u64 .ptr .align 1 _Z9cuda_gemmIiLi128ELi4ELi1ELi128ELi2ELi2ELi64ELi1ELi1EEviiiPT_S1_S1_iii_param_5,
	.param .u32 _Z9cuda_gemmIiLi128ELi4ELi1ELi128ELi2ELi2ELi64ELi1ELi1EEviiiPT_S1_S1_iii_param_6,
	.param .u32 _Z9cuda_gemmIiLi128ELi4ELi1ELi128ELi2ELi2ELi64ELi1ELi1EEviiiPT_S1_S1_iii_param_7,
	.param .u32 _Z9cuda_gemmIiLi128ELi4ELi1ELi128ELi2ELi2ELi64ELi1ELi1EEviiiPT_S1_S1_iii_param_8
)
.maxntid 128
{
	.reg .pred 	%p<14>;
	.reg .b32 	%r<134>;
	.reg .b64 	%rd<25>;
	// demoted variable
	.shared .align 128 .b8 _ZZ9cuda_gemmIiLi128ELi4ELi1ELi128ELi2ELi2ELi64ELi1ELi1EEviiiPT_S1_S1_iiiE11kron_fac_sh[24];
	// demoted variable
	.shared .align 128 .b8 _ZZ9cuda_gemmIiLi128ELi4ELi1ELi128ELi2ELi2ELi64ELi1ELi1EEviiiPT_S1_S1_iiiE3Ash[512];
	ld.param.u64 	%rd6, [_Z9cuda_gemmIiLi128ELi4ELi1ELi128ELi2ELi2ELi64ELi1ELi1EEviiiPT_S1_S1_iii_param_3];
	ld.param.u64 	%rd4, [_Z9cuda_gemmIiLi128ELi4ELi1ELi128ELi2ELi2ELi64ELi1ELi1EEviiiPT_S1_S1_iii_param_4];
	ld.param.u64 	%rd5, [_Z9cuda_gemmIiLi128ELi4ELi1ELi128ELi2ELi2ELi64ELi1ELi1EEviiiPT_S1_S1_iii_param_5];
	cvta.to.global.u64 	%rd1, %rd6;
	mov.u32 	%r1, %tid.x;
	setp.gt.u32 	%p1, %r1, 3;
	@%p1 bra 	$L__BB591_3;
	mov.u32 	%r2, %ntid.x;
	cvta.to.global.u64 	%rd2, %rd4;
	mov.u32 	%r48, _ZZ9cuda_gemmIiLi128ELi4ELi1ELi128ELi2ELi2ELi64ELi1ELi1EEviiiPT_S1_S1_iiiE11kron_fac_sh;
	mov.u32 	%r125, %r1;
$L__BB591_2:
	mul.wide.u32 	%rd7, %r125, 4;
	add.s64 	%rd8, %rd2, %rd7;
	ld.global.u32 	%r46, [%rd8];
	and.b32  	%r47, %r125, 1;
	mad.lo.s32 	%r49, %r47, 12, %r48;
	shl.b32 	%r50, %r125, 1;
	and.b32  	%r51, %r50, -4;
	add.s32 	%r52, %r49, %r51;
	st.shared.u32 	[%r52], %r46;
	add.s32 	%r125, %r125, %r2;
	setp.lt.u32 	%p2, %r125, 4;
	@%p2 bra 	$L__BB591_2;
$L__BB591_3:
	mov.u32 	%r126, %ctaid.y;
	mov.u32 	%r6, %nctaid.y;
	shl.b32 	%r7, %r6, 2;
	setp.ge.u32 	%p3, %r126, %r7;
	@%p3 bra 	$L__BB591_14;
	shl.b32 	%r8, %r1, 2;
	mov.u32 	%r53, %ntid.x;
	shl.b32 	%r9, %r53, 2;
	and.b32  	%r10, %r1, 1;
	add.s32 	%r11, %r8, %r9;
	max.u32 	%r54, %r11, 128;
	setp.lt.u32 	%p4, %r11, 128;
	selp.u32 	%r55, 1, 0, %p4;
	or.b32  	%r56, %r11, %r55;
	sub.s32 	%r57, %r54, %r56;
	div.u32 	%r58, %r57, %r9;
	add.s32 	%r12, %r58, %r55;
	and.b32  	%r13, %r12, 3;
	shl.b32 	%r59, %r1, 4;
	mov.u32 	%r60, _ZZ9cuda_gemmIiLi128ELi4ELi1ELi128ELi2ELi2ELi64ELi1ELi1EEviiiPT_S1_S1_iiiE3Ash;
	add.s32 	%r14, %r60, %r59;
	shl.b32 	%r19, %r53, 4;
	add.s32 	%r15, %r14, %r19;
	add.s32 	%r16, %r11, %r9;
	xor.b32  	%r17, %r10, 1;
	mul.lo.s32 	%r18, %r53, 12;
	shl.b32 	%r20, %r53, 3;
	mul.lo.s32 	%r21, %r53, 48;
	shl.b32 	%r22, %r53, 6;
	shl.b32 	%r23, %r53, 5;
	cvta.to.global.u64 	%rd3, %rd5;
$L__BB591_5:
	setp.gt.u32 	%p5, %r1, 31;
	@%p5 bra 	$L__BB591_13;
	setp.eq.s32 	%p6, %r13, 3;
	shl.b32 	%r25, %r126, 7;
	mov.u32 	%r127, %r8;
	@%p6 bra 	$L__BB591_10;
	setp.eq.s32 	%p7, %r13, 0;
	add.s32 	%r61, %r25, %r8;
	mul.wide.s32 	%rd9, %r61, 4;
	add.s64 	%rd10, %rd1, %rd9;
	ld.global.v4.u32 	{%r62, %r63, %r64, %r65}, [%rd10];
	st.shared.v4.u32 	[%r14], {%r62, %r63, %r64, %r65};
	mov.u32 	%r127, %r11;
	@%p7 bra 	$L__BB591_10;
	setp.eq.s32 	%p8, %r13, 1;
	add.s32 	%r66, %r25, %r11;
	mul.wide.s32 	%rd11, %r66, 4;
	add.s64 	%rd12, %rd1, %rd11;
	ld.global.v4.u32 	{%r67, %r68, %r69, %r70}, [%rd12];
	st.shared.v4.u32 	[%r15], {%r67, %r68, %r69, %r70};
	mov.u32 	%r127, %r16;
	@%p8 bra 	$L__BB591_10;
	add.s32 	%r127, %r16, %r9;
	add.s32 	%r71, %r25, %r16;
	mul.wide.s32 	%rd13, %r71, 4;
	add.s64 	%rd14, %rd1, %rd13;
	ld.global.v4.u32 	{%r72, %r73, %r74, %r75}, [%rd14];
	shl.b32 	%r76, %r9, 2;
	add.s32 	%r77, %r15, %r76;
	st.shared.v4.u32 	[%r77], {%r72, %r73, %r74, %r75};
$L__BB591_10:
	setp.lt.u32 	%p9, %r12, 3;
	@%p9 bra 	$L__BB591_13;
	add.s32 	%r128, %r127, %r25;
	add.s32 	%r132, %r128, %r18;
	add.s32 	%r131, %r128, %r20;
	add.s32 	%r130, %r128, %r9;
	shl.b32 	%r78, %r127, 2;
	mov.u32 	%r79, _ZZ9cuda_gemmIiLi128ELi4ELi1ELi128ELi2ELi2ELi64ELi1ELi1EEviiiPT_S1_S1_iiiE3Ash;
	add.s32 	%r129, %r79, %r78;
$L__BB591_12:
	mul.wide.s32 	%rd15, %r132, 4;
	add.s64 	%rd16, %rd1, %rd15;
	mul.wide.s32 	%rd17, %r131, 4;
	add.s64 	%rd18, %rd1, %rd17;
	mul.wide.s32 	%rd19, %r130, 4;
	add.s64 	%rd20, %rd1, %rd19;
	mul.wide.s32 	%rd21, %r128, 4;
	add.s64 	%rd22, %rd1, %rd21;
	ld.global.v4.u32 	{%r80, %r81, %r82, %r83}, [%rd22];
	st.shared.v4.u32 	[%r129], {%r80, %r81, %r82, %r83};
	add.s32 	%r84, %r127, %r9;
	ld.global.v4.u32 	{%r85, %r86, %r87, %r88}, [%rd20];
	add.s32 	%r89, %r129, %r19;
	st.shared.v4.u32 	[%r89], {%r85, %r86, %r87, %r88};
	add.s32 	%r90, %r84, %r9;
	ld.global.v4.u32 	{%r91, %r92, %r93, %r94}, [%rd18];
	add.s32 	%r95, %r129, %r23;
	st.shared.v4.u32 	[%r95], {%r91, %r92, %r93, %r94};
	add.s32 	%r96, %r90, %r9;
	ld.global.v4.u32 	{%r97, %r98, %r99, %r100}, [%rd16];
	add.s32 	%r101, %r129, %r21;
	st.shared.v4.u32 	[%r101], {%r97, %r98, %r99, %r100};
	add.s32 	%r127, %r96, %r9;
	add.s32 	%r132, %r132, %r19;
	add.s32 	%r131, %r131, %r19;
	add.s32 	%r130, %r130, %r19;
	add.s32 	%r129, %r129, %r22;
	add.s32 	%r128, %r128, %r19;
	setp.lt.u32 	%p10, %r127, 128;
	@%p10 bra 	$L__BB591_12;
$L__BB591_13:
	bar.sync 	0;
	shl.b32 	%r102, %r1, 1;
	and.b32  	%r103, %r102, 126;
	or.b32  	%r104, %r103, %r10;
	shl.b32 	%r105, %r104, 2;
	mov.u32 	%r106, _ZZ9cuda_gemmIiLi128ELi4ELi1ELi128ELi2ELi2ELi64ELi1ELi1EEviiiPT_S1_S1_iiiE3Ash;
	add.s32 	%r107, %r106, %r105;
	ld.shared.u32 	%r108, [%r107];
	or.b32  	%r109, %r103, %r17;
	shl.b32 	%r110, %r109, 2;
	add.s32 	%r111, %r106, %r110;
	ld.shared.u32 	%r112, [%r111];
	shr.u32 	%r113, %r1, 6;
	mov.u32 	%r114, _ZZ9cuda_gemmIiLi128ELi4ELi1ELi128ELi2ELi2ELi64ELi1ELi1EEviiiPT_S1_S1_iiiE11kron_fac_sh;
	mad.lo.s32 	%r115, %r113, 12, %r114;
	shl.b32 	%r116, %r10, 2;
	add.s32 	%r117, %r115, %r116;
	ld.shared.u32 	%r118, [%r117];
	shfl.sync.idx.b32	%r119|%p11, %r118, %r10, 7711, -1;
	mul.lo.s32 	%r120, %r119, %r108;
	shfl.sync.idx.b32	%r121|%p12, %r118, %r17, 7711, -1;
	mad.lo.s32 	%r122, %r121, %r112, %r120;
	bar.sync 	0;
	shl.b32 	%r123, %r126, 7;
	or.b32  	%r124, %r123, %r1;
	mul.wide.s32 	%rd23, %r124, 4;
	add.s64 	%rd24, %rd3, %rd23;
	st.global.u32 	[%rd24], %r122;
	add.s32 	%r126, %r126, %r6;
	setp.lt.u32 	%p13, %r126, %r7;
	@%p13 bra 	$L__BB591_5;
$L__BB591_14:
	ret;

}
	// .globl	_Z9cuda_gemmIiLi128ELi4ELi1ELi128ELi4ELi4ELi64ELi0ELi0EEviiiPT_S1_S1_iii
.visible .entry _Z9cuda_gemmIiLi128ELi4ELi1ELi128ELi4ELi4ELi64ELi0ELi0EEviiiPT_S1_S1_iii(
	.param .u32 _Z9cuda_gemmIiLi128ELi4ELi1ELi128ELi4ELi4ELi64ELi0ELi0EEviiiPT_S1_S1_iii_param_0,
	.param .u32 _Z9cuda_gemmIiLi128ELi4ELi1ELi128ELi4ELi4ELi64ELi0ELi0EEviiiPT_S1_S1_iii_param_1,
	.param .u32 _Z9cuda_gemmIiLi128ELi4ELi1ELi128ELi4ELi4ELi64ELi0ELi0EEviiiPT_S1_S1_iii_param_2,
	.param .u64 .ptr .align 1 _Z9cuda_gemmIiLi128ELi4ELi1ELi128ELi4ELi4ELi64ELi0ELi0EEviiiPT_S1_S1_iii_param_3,
	.param .u64 .ptr .align 1 _Z9cuda_gemmIiLi128ELi4ELi1ELi128ELi4ELi4ELi64ELi0ELi0EEviiiPT_S1_S1_iii_param_4,
	.param .u64 .ptr .align 1 _Z9cuda_gemmIiLi128ELi4ELi1ELi128ELi4ELi4ELi64ELi0ELi0EEviiiPT_S1_S1_iii_param_5,
	.param .u32 _Z9cuda_gemmIiLi128ELi4ELi1ELi128ELi4ELi4ELi64ELi0ELi0EEviiiPT_S1_S1_iii_param_6,
	.param .u32 _Z9cuda_gemmIiLi128ELi4ELi1ELi128ELi4ELi4ELi64ELi0ELi0EEviiiPT_S1_S1_iii_param_7,
	.param .u32 _Z9cuda_gemmIiLi128ELi4ELi1ELi128ELi4ELi4ELi64ELi0ELi0EEviiiPT_S1_S1_iii_param_8
)
.maxntid 128
{
	.reg .pred 	%p<35>;
	.reg .b16 	%rs<3>;
	.reg .b32 	%r<241>;
	.reg .b64 	%rd<25>;
	// demoted variable
	.shared .align 128 .b8 _ZZ9cuda_gemmIiLi128ELi4ELi1ELi128ELi4ELi4ELi64ELi0ELi0EEviiiPT_S1_S1_iiiE11kron_fac_sh[80];
	// demoted variable
	.shared .align 128 .b8 _ZZ9cuda_gemmIiLi128ELi4ELi1ELi128ELi4ELi4ELi64ELi0ELi0EEviiiPT_S1_S1_iiiE3Ash[512];
	ld.param.u32 	%r102, [_Z9cuda_gemmIiLi128ELi4ELi1ELi128ELi4ELi4ELi64ELi0ELi0EEviiiPT_S1_S1_iii_param_1];
	ld.param.u32 	%r103, [_Z9cuda_gemmIiLi128ELi4ELi1ELi128ELi4ELi4ELi64ELi0ELi0EEviiiPT_S1_S1_iii_param_2];
	ld.param.u64 	%rd6, [_Z9cuda_gemmIiLi128ELi4ELi1ELi128ELi4ELi4ELi64ELi0ELi0EEviiiPT_S1_S1_iii_param_3];
	ld.param.u64 	%rd4, [_Z9cuda_gemmIiLi128ELi4ELi1ELi128ELi4ELi4ELi64ELi0ELi0EEviiiPT_S1_S1_iii_param_4];
	ld.param.u64 	%rd5, [_Z9cuda_gemmIiLi128ELi4ELi1ELi128ELi4ELi4ELi64ELi0ELi0EEviiiPT_S1_S1_iii_param_5];
	ld.param.u32 	%r104, [_Z9cuda_gemmIiLi128ELi4ELi1ELi128ELi4ELi4ELi64ELi0ELi0EEviiiPT_S1_S1_iii_param_6];
	ld.param.u32 	%r105, [_Z9cuda_gemmIiLi128ELi4ELi1ELi128ELi4ELi4ELi64ELi0ELi0EEviiiPT_S1_S1_iii_param_7];
	cvta.to.global.u64 	%rd1, %rd6;
	mov.u32 	%r1, %tid.x;
	mul.lo.s32 	%r2, %r105, %r104;
	setp.ge.u32 	%p1, %r1, %r2;
	@%p1 bra 	$L__BB592_3;
	mov.u32 	%r3, %ntid.x;
	cvta.to.global.u64 	%rd2, %rd4;
	mov.u32 	%r211, %r1;
$L__BB592_2:
	mul.wide.u32 	%rd7, %r211, 4;
	add.s64 	%rd8, %rd2, %rd7;
	ld.global.u32 	%r106, [%rd8];
	rem.u32 	%r107, %r211, %r104;
	mov.u32 	%r108, _ZZ9cuda_gemmIiLi128ELi4ELi1ELi128ELi4ELi4ELi64ELi0ELi0EEviiiPT_S1_S1_iiiE11kron_fac_sh;
	mad.lo.s32 	%r109, %r107, 20, %r108;
	div.u32 	%r110, %r211, %r105;
	shl.b32 	%r111, %r110, 2;
	add.s32 	%r112, %r109, %r111;
	st.shared.u32 	[%r112], %r106;
	add.s32 	%r211, %r211, %r3;
	setp.lt.u32 	%p2, %r211, %r2;
	@%p2 bra 	$L__BB592_2;
$L__BB592_3:
	div.s32 	%r6, 128, %r105;
	div.u32 	%r7, %r1, %r6;
	mov.u32 	%r216, %ctaid.y;
	mov.u32 	%r9, %nctaid.y;
	shl.b32 	%r10, %r9, 2;
	setp.ge.u32 	%p3, %r216, %r10;
	@%p3 bra 	$L__BB592_41;
	rem.u32 	%r114, %r1, %r6;
	mov.u32 	%r115, %ctaid.x;
	shl.b32 	%r11, %r1, 2;
	shl.b32 	%r12, %r115, 7;
	mov.u32 	%r116, %ntid.x;
	shl.b32 	%r13, %r116, 2;
	and.b32  	%r14, %r114, 3;
	mul.lo.s32 	%r117, %r114, %r105;
	min.s32 	%r15, %r104, 4;
	and.b32  	%r16, %r1, 3;
	mad.lo.s32 	%r17, %r6, %r115, %r1;
	add.s32 	%r18, %r11, %r13;
	max.u32 	%r118, %r18, 128;
	setp.lt.u32 	%p4, %r18, 128;
	selp.u32 	%r119, 1, 0, %p4;
	or.b32  	%r120, %r18, %r119;
	sub.s32 	%r121, %r118, %r120;
	div.u32 	%r122, %r121, %r13;
	add.s32 	%r19, %r122, %r119;
	and.b32  	%r20, %r19, 3;
	shl.b32 	%r123, %r1, 4;
	mov.u32 	%r124, _ZZ9cuda_gemmIiLi128ELi4ELi1ELi128ELi4ELi4ELi64ELi0ELi0EEviiiPT_S1_S1_iiiE3Ash;
	add.s32 	%r21, %r124, %r123;
	shl.b32 	%r36, %r116, 4;
	add.s32 	%r22, %r21, %r36;
	add.s32 	%r23, %r18, %r13;
	add.s32 	%r125, %r14, %r117;
	shl.b32 	%r126, %r125, 2;
	add.s32 	%r24, %r124, %r126;
	add.s32 	%r127, %r114, 1;
	and.b32  	%r25, %r127, 3;
	add.s32 	%r128, %r25, %r117;
	shl.b32 	%r129, %r128, 2;
	add.s32 	%r26, %r124, %r129;
	xor.b32  	%r27, %r14, 2;
	add.s32 	%r130, %r27, %r117;
	shl.b32 	%r131, %r130, 2;
	add.s32 	%r28, %r124, %r131;
	add.s32 	%r132, %r114, -1;
	and.b32  	%r29, %r132, 3;
	add.s32 	%r133, %r29, %r117;
	shl.b32 	%r134, %r133, 2;
	add.s32 	%r30, %r124, %r134;
	setp.lt.s32 	%p5, %r14, %r105;
	selp.b32 	%r135, 0, %r105, %p5;
	sub.s32 	%r31, %r14, %r135;
	add.s32 	%r136, %r14, 1;
	setp.lt.s32 	%p6, %r136, %r105;
	selp.b32 	%r137, 0, %r105, %p6;
	sub.s32 	%r32, %r136, %r137;
	add.s32 	%r138, %r14, 2;
	setp.lt.s32 	%p7, %r138, %r105;
	selp.b32 	%r139, 0, %r105, %p7;
	sub.s32 	%r33, %r138, %r139;
	add.s32 	%r140, %r14, 3;
	setp.lt.s32 	%p8, %r140, %r105;
	selp.b32 	%r141, 0, %r105, %p8;
	sub.s32 	%r34, %r140, %r141;
	mad.lo.s32 	%r35, %r116, 12, %r12;
	shl.b32 	%r142, %r116, 3;
	add.s32 	%r37, %r12, %r142;
	mul.lo.s32 	%r38, %r116, 48;
	shl.b32 	%r39, %r116, 6;
	shl.b32 	%r40, %r116, 5;
	cvta.to.global.u64 	%rd3, %rd5;
	cvt.u16.u32 	%rs1, %r6;
	div.s16 	%rs2, 128, %rs1;
	cvt.s32.s16 	%r41, %rs2;
	shl.b32 	%r191, %r16, 2;
$L__BB592_5:
	setp.gt.u32 	%p9, %r1, 31;
	@%p9 bra 	$L__BB592_13;
	setp.eq.s32 	%p10, %r20, 3;
	mul.lo.s32 	%r47, %r216, %r103;
	add.s32 	%r48, %r47, %r12;
	mov.u32 	%r217, %r11;
	@%p10 bra 	$L__BB592_10;
	setp.eq.s32 	%p11, %r20, 0;
	add.s32 	%r143, %r48, %r11;
	mul.wide.s32 	%rd9, %r143, 4;
	add.s64 	%rd10, %rd1, %rd9;
	ld.global.v4.u32 	{%r144, %r145, %r146, %r147}, [%rd10];
	st.shared.v4.u32 	[%r21], {%r144, %r145, %r146, %r147};
	mov.u32 	%r217, %r18;
	@%p11 bra 	$L__BB592_10;
	setp.eq.s32 	%p12, %r20, 1;
	add.s32 	%r148, %r48, %r18;
	mul.wide.s32 	%rd11, %r148, 4;
	add.s64 	%rd12, %rd1, %rd11;
	ld.global.v4.u32 	{%r149, %r150, %r151, %r152}, [%rd12];
	st.shared.v4.u32 	[%r22], {%r149, %r150, %r151, %r152};
	mov.u32 	%r217, %r23;
	@%p12 bra 	$L__BB592_10;
	add.s32 	%r217, %r23, %r13;
	add.s32 	%r153, %r48, %r23;
	mul.wide.s32 	%rd13, %r153, 4;
	add.s64 	%rd14, %rd1, %rd13;
	ld.global.v4.u32 	{%r154, %r155, %r156, %r157}, [%rd14];
	shl.b32 	%r158, %r13, 2;
	add.s32 	%r159, %r22, %r158;
	st.shared.v4.u32 	[%r159], {%r154, %r155, %r156, %r157};
$L__BB592_10:
	setp.lt.u32 	%p13, %r19, 3;
	@%p13 bra 	$L__BB592_13;
	add.s32 	%r160, %r35, %r217;
	add.s32 	%r222, %r160, %r47;
	add.s32 	%r161, %r37, %r217;
	add.s32 	%r221, %r161, %r47;
	add.s32 	%r162, %r12, %r217;
	add.s32 	%r218, %r162, %r47;
	add.s32 	%r220, %r218, %r13;
	shl.b32 	%r163, %r217, 2;
	mov.u32 	%r164, _ZZ9cuda_gemmIiLi128ELi4ELi1ELi128ELi4ELi4ELi64ELi0ELi0EEviiiPT_S1_S1_iiiE3Ash;
	add.s32 	%r219, %r164, %r163;
$L__BB592_12:
	mul.wide.s32 	%rd15, %r222, 4;
	add.s64 	%rd16, %rd1, %rd15;
	mul.wide.s32 	%rd17, %r221, 4;
	add.s64 	%rd18, %rd1, %rd17;
	mul.wide.s32 	%rd19, %r220, 4;
	add.s64 	%rd20, %rd1, %rd19;
	mul.wide.s32 	%rd21, %r218, 4;
	add.s64 	%rd22, %rd1, %rd21;
	ld.global.v4.u32 	{%r165, %r166, %r167, %r168}, [%rd22];
	st.shared.v4.u32 	[%r219], {%r165, %r166, %r167, %r168};
	add.s32 	%r169, %r217, %r13;
	ld.global.v4.u32 	{%r170, %r171, %r172, %r173}, [%rd20];
	add.s32 	%r174, %r219, %r36;
	st.shared.v4.u32 	[%r174], {%r170, %r171, %r172, %r173};
	add.s32 	%r175, %r169, %r13;
	ld.global.v4.u32 	{%r176, %r177, %r178, %r179}, [%rd18];
	add.s32 	%r180, %r219, %r40;
	st.shared.v4.u32 	[%r180], {%r176, %r177, %r178, %r179};
	add.s32 	%r181, %r175, %r13;
	ld.global.v4.u32 	{%r182, %r183, %r184, %r185}, [%rd16];
	add.s32 	%r186, %r219, %r38;
	st.shared.v4.u32 	[%r186], {%r182, %r183, %r184, %r185};
	add.s32 	%r217, %r181, %r13;
	add.s32 	%r222, %r222, %r36;
	add.s32 	%r221, %r221, %r36;
	add.s32 	%r220, %r220, %r36;
	add.s32 	%r219, %r219, %r39;
	add.s32 	%r218, %r218, %r36;
	setp.lt.u32 	%p14, %r217, 128;
	@%p14 bra 	$L__BB592_12;
$L__BB592_13:
	setp.lt.s32 	%p15, %r6, 1;
	bar.sync 	0;
	mov.b32 	%r240, 0;
	@%p15 bra 	$L__BB592_40;
	setp.lt.s32 	%p16, %r105, 1;
	@%p16 bra 	$L__BB592_16;
	ld.shared.u32 	%r215, [%r24];
$L__BB592_16:
	setp.lt.s32 	%p17, %r105, 2;
	@%p17 bra 	$L__BB592_18;
	ld.shared.u32 	%r214, [%r26];
$L__BB592_18:
	setp.lt.s32 	%p18, %r105, 3;
	@%p18 bra 	$L__BB592_20;
	ld.shared.u32 	%r213, [%r28];
$L__BB592_20:
	setp.lt.s32 	%p19, %r105, 4;
	@%p19 bra 	$L__BB592_22;
	ld.shared.u32 	%r212, [%r30];
$L__BB592_22:
	setp.ge.s32 	%p20, %r7, %r15;
	@%p20 bra 	$L__BB592_40;
	mov.b32 	%r240, 0;
	mov.u32 	%r228, %r7;
$L__BB592_24:
	setp.gt.u32 	%p21, %r105, 64;
	mov.u32 	%r190, _ZZ9cuda_gemmIiLi128ELi4ELi1ELi128ELi4ELi4ELi64ELi0ELi0EEviiiPT_S1_S1_iiiE11kron_fac_sh;
	mad.lo.s32 	%r78, %r228, 20, %r190;
	add.s32 	%r192, %r78, %r191;
	ld.shared.u32 	%r79, [%r192];
	@%p21 bra 	$L__BB592_31;
	setp.lt.s32 	%p26, %r105, 2;
	shfl.sync.idx.b32	%r206|%p27, %r79, %r31, 7199, -1;
	mul.lo.s32 	%r235, %r206, %r215;
	@%p26 bra 	$L__BB592_27;
	shfl.sync.idx.b32	%r207|%p28, %r79, %r32, 7199, -1;
	mad.lo.s32 	%r235, %r207, %r214, %r235;
$L__BB592_27:
	setp.lt.s32 	%p29, %r105, 3;
	@%p29 bra 	$L__BB592_29;
	shfl.sync.idx.b32	%r208|%p30, %r79, %r33, 7199, -1;
	mad.lo.s32 	%r235, %r208, %r213, %r235;
$L__BB592_29:
	setp.lt.s32 	%p31, %r105, 4;
	@%p31 bra 	$L__BB592_39;
	shfl.sync.idx.b32	%r209|%p32, %r79, %r34, 7199, -1;
	mad.lo.s32 	%r235, %r209, %r212, %r235;
	bra.uni 	$L__BB592_39;
$L__BB592_31:
	setp.lt.s32 	%p22, %r105, 1;
	mov.b32 	%r235, 0;
	@%p22 bra 	$L__BB592_33;
	shl.b32 	%r194, %r14, 2;
	add.s32 	%r195, %r78, %r194;
	ld.shared.u32 	%r196, [%r195];
	mul.lo.s32 	%r235, %r196, %r215;
$L__BB592_33:
	setp.lt.s32 	%p23, %r105, 2;
	@%p23 bra 	$L__BB592_35;
	shl.b32 	%r197, %r25, 2;
	add.s32 	%r198, %r78, %r197;
	ld.shared.u32 	%r199, [%r198];
	mad.lo.s32 	%r235, %r199, %r214, %r235;
$L__BB592_35:
	setp.lt.s32 	%p24, %r105, 3;
	@%p24 bra 	$L__BB592_37;
	shl.b32 	%r200, %r27, 2;
	add.s32 	%r201, %r78, %r200;
	ld.shared.u32 	%r202, [%r201];
	mad.lo.s32 	%r235, %r202, %r213, %r235;
$L__BB592_37:
	setp.lt.s32 	%p25, %r105, 4;
	@%p25 bra 	$L__BB592_39;
	shl.b32 	%r203, %r29, 2;
	add.s32 	%r204, %r78, %r203;
	ld.shared.u32 	%r205, [%r204];
	mad.lo.s32 	%r235, %r205, %r212, %r235;
$L__BB592_39:
	add.s32 	%r240, %r235, %r240;
	add.s32 	%r228, %r228, %r41;
	setp.lt.s32 	%p33, %r228, %r15;
	@%p33 bra 	$L__BB592_24;
$L__BB592_40:
	bar.sync 	0;
	mad.lo.s32 	%r210, %r216, %r102, %r17;
	mul.wide.s32 	%rd23, %r210, 4;
	add.s64 	%rd24, %rd3, %rd23;
	st.global.u32 	[%rd24], %r240;
	add.s32 	%r216, %r216, %r9;
	setp.lt.u32 	%p34, %r216, %r10;
	@%p34 bra 	$L__BB592_5;
$L__BB592_41:
	ret;

}
	// .globl	_Z9cuda_gemmIiLi128ELi4ELi1ELi128ELi4ELi4ELi64ELi0ELi1EEviiiPT_S1_S1_iii
.visible .entry _Z9cuda_gemmIiLi128ELi4ELi1ELi128ELi4ELi4ELi64ELi0ELi1EEviiiPT_S1_S1_iii(
	.param .u32 _Z9cuda_gemmIiLi128ELi4ELi1ELi128ELi4ELi4ELi64ELi0ELi1EEviiiPT_S1_S1_iii_param_0,
	.param .u32 _Z9cuda_gemmIiLi128ELi4ELi1ELi128ELi4ELi4ELi64ELi0ELi1EEviiiPT_S1_S1_iii_param_1,
	.param .u32 _Z9cuda_gemmIiLi128ELi4ELi1ELi128ELi4ELi4ELi64ELi0ELi1EEviiiPT_S1_S1_iii_param_2,
	.param .u64 .ptr .align 1 _Z9cuda_gemmIiLi128ELi4ELi1ELi128ELi4ELi4ELi64ELi0ELi1EEviiiPT_S1_S1_iii_param_3,
	.param .u64 .ptr .align 1 _Z9cuda_gemmIiLi128ELi4ELi1ELi128ELi4ELi4ELi64ELi0ELi1EEviiiPT_S1_S1_iii_param_4,
	.param .u64 .ptr .align 1 _Z9cuda_gemmIiLi128ELi4ELi1ELi128ELi4ELi4ELi64ELi0ELi1EEviiiPT_S1_S1_iii_param_5,
	.param .u32 _Z9cuda_gemmIiLi128ELi4ELi1ELi128ELi4ELi4ELi64ELi0ELi1EEviiiPT_S1_S1_iii_param_6,
	.param .u32 _Z9cuda_gemmIiLi128ELi4ELi1ELi128ELi4ELi4ELi64ELi0ELi1EEviiiPT_S1_S1_iii_param_7,
	.param .u32 _Z9cuda_gemmIiLi128ELi4ELi1ELi128ELi4ELi4ELi64ELi0ELi1EEviiiPT_S1_S1_iii_param_8
)
.maxntid 128
{
	.reg .pred 	%p<16>;
	.reg .b32 	%r<159>;
	.reg .b64 	%rd<25>;
	// demoted variable
	.shared .align 128 .b8 _ZZ9cuda_gemmIiLi128ELi4ELi1ELi128ELi4ELi4ELi64ELi0ELi1EEviiiPT_S1_S1_iiiE11kron_fac_sh[80];
	// demoted variable
	.shared .align 128 .b8 _ZZ9cuda_gemmIiLi128ELi4ELi1ELi128ELi4ELi4ELi64ELi0ELi1EEviiiPT_S1_S1_iiiE3Ash[512];
	ld.param.u32 	%r53, [_Z9cuda_gemmIiLi128ELi4ELi1ELi128ELi4ELi4ELi64ELi0ELi1EEviiiPT_S1_S1_iii_param_1];
	ld.param.u32 	%r54, [_Z9cuda_gemmIiLi128ELi4ELi1ELi128ELi4ELi4ELi64ELi0ELi1EEviiiPT_S1_S1_iii_param_2];
	ld.param.u64 	%rd6, [_Z9cuda_gemmIiLi128ELi4ELi1ELi128ELi4ELi4ELi64ELi0ELi1EEviiiPT_S1_S1_iii_param_3];
	ld.param.u64 	%rd4, [_Z9cuda_gemmIiLi128ELi4ELi1ELi128ELi4ELi4ELi64ELi0ELi1EEviiiPT_S1_S1_iii_param_4];
	ld.param.u64 	%rd5, [_Z9cuda_gemmIiLi128ELi4ELi1ELi128ELi4ELi4ELi64ELi0ELi1EEviiiPT_S1_S1_iii_param_5];
	cvta.to.global.u64 	%rd1, %rd6;
	mov.u32 	%r1, %tid.x;
	setp.gt.u32 	%p1, %r1, 15;
	@%p1 bra 	$L__BB593_3;
	mov.u32 	%r2, %ntid.x;
	cvta.to.global.u64 	%rd2, %rd4;
	mov.u32 	%r57, _ZZ9cuda_gemmIiLi128ELi4ELi1ELi128ELi4ELi4ELi64ELi0ELi1EEviiiPT_S1_S1_iiiE11kron_fac_sh;
	mov.u32 	%r150, %r1;
$L__BB593_2:
	mul.wide.u32 	%rd7, %r150, 4;
	add.s64 	%rd8, %rd2, %rd7;
	ld.global.u32 	%r55, [%rd8];
	and.b32  	%r56, %r150, 3;
	mad.lo.s32 	%r58, %r56, 20, %r57;
	and.b32  	%r59, %r150, -4;
	add.s32 	%r60, %r58, %r59;
	st.shared.u32 	[%r60], %r55;
	add.s32 	%r150, %r150, %r2;
	setp.lt.u32 	%p2, %r150, 16;
	@%p2 bra 	$L__BB593_2;
$L__BB593_3:
	mov.u32 	%r151, %ctaid.y;
	mov.u32 	%r6, %nctaid.y;
	shl.b32 	%r7, %r6, 2;
	setp.ge.u32 	%p3, %r151, %r7;
	@%p3 bra 	$L__BB593_14;
	shr.u32 	%r61, %r1, 5;
	mov.u32 	%r62, %ctaid.x;
	shl.b32 	%r8, %r1, 2;
	shl.b32 	%r9, %r62, 7;
	mov.u32 	%r63, %ntid.x;
	shl.b32 	%r10, %r63, 2;
	and.b32  	%r11, %r1, 3;
	and.b32  	%r64, %r8, 124;
	mov.u32 	%r65, _ZZ9cuda_gemmIiLi128ELi4ELi1ELi128ELi4ELi4ELi64ELi0ELi1EEviiiPT_S1_S1_iiiE11kron_fac_sh;
	mad.lo.s32 	%r66, %r61, 20, %r65;
	and.b32  	%r67, %r8, 12;
	add.s32 	%r12, %r66, %r67;
	shl.b32 	%r68, %r62, 5;
	add.s32 	%r13, %r68, %r1;
	add.s32 	%r14, %r8, %r10;
	max.u32 	%r69, %r14, 128;
	setp.lt.u32 	%p4, %r14, 128;
	selp.u32 	%r70, 1, 0, %p4;
	or.b32  	%r71, %r14, %r70;
	sub.s32 	%r72, %r69, %r71;
	div.u32 	%r73, %r72, %r10;
	add.s32 	%r15, %r73, %r70;
	and.b32  	%r16, %r15, 3;
	shl.b32 	%r74, %r1, 4;
	mov.u32 	%r75, _ZZ9cuda_gemmIiLi128ELi4ELi1ELi128ELi4ELi4ELi64ELi0ELi1EEviiiPT_S1_S1_iiiE3Ash;
	add.s32 	%r17, %r75, %r74;
	shl.b32 	%r25, %r63, 4;
	add.s32 	%r18, %r17, %r25;
	add.s32 	%r19, %r14, %r10;
	or.b32  	%r76, %r64, %r11;
	shl.b32 	%r77, %r76, 2;
	add.s32 	%r20, %r75, %r77;
	add.s32 	%r78, %r1, 1;
	and.b32  	%r21, %r78, 3;
	xor.b32  	%r22, %r11, 2;
	add.s32 	%r79, %r1, -1;
	and.b32  	%r23, %r79, 3;
	mad.lo.s32 	%r24, %r63, 12, %r9;
	shl.b32 	%r80, %r63, 3;
	add.s32 	%r26, %r9, %r80;
	mul.lo.s32 	%r27, %r63, 48;
	shl.b32 	%r28, %r63, 6;
	shl.b32 	%r29, %r63, 5;
	cvta.to.global.u64 	%rd3, %rd5;
$L__BB593_5:
	setp.gt.u32 	%p5, %r1, 31;
	@%p5 bra 	$L__BB593_13;
	setp.eq.s32 	%p6, %r16, 3;
	mul.lo.s32 	%r31, %r151, %r54;
	add.s32 	%r32, %r31, %r9;
	mov.u32 	%r152, %r8;
	@%p6 bra 	$L__BB593_10;
	setp.eq.s32 	%p7, %r16, 0;
	add.s32 	%r81, %r32, %r8;
	mul.wide.s32 	%rd9, %r81, 4;
	add.s64 	%rd10, %rd1, %rd9;
	ld.global.v4.u32 	{%r82, %r83, %r84, %r85}, [%rd10];
	st.shared.v4.u32 	[%r17], {%r82, %r83, %r84, %r85};
	mov.u32 	%r152, %r14;
	@%p7 bra 	$L__BB593_10;
	setp.eq.s32 	%p8, %r16, 1;
	add.s32 	%r86, %r32, %r14;
	mul.wide.s32 	%rd11, %r86, 4;
	add.s64 	%rd12, %rd1, %rd11;
	ld.global.v4.u32 	{%r87, %r88, %r89, %r90}, [%rd12];
	st.shared.v4.u32 	[%r18], {%r87, %r88, %r89, %r90};
	mov.u32 	%r152, %r19;
	@%p8 bra 	$L__BB593_10;
	add.s32 	%r152, %r19, %r10;
	add.s32 	%r91, %r32, %r19;
	mul.wide.s32 	%rd13, %r91, 4;
	add.s64 	%rd14, %rd1, %rd13;
	ld.global.v4.u32 	{%r92, %r93, %r94, %r95}, [%rd14];
	shl.b32 	%r96, %r10, 2;
	add.s32 	%r97, %r18, %r96;
	st.shared.v4.u32 	[%r97], {%r92, %r93, %r94, %r95};
$L__BB593_10:
	setp.lt.u32 	%p9, %r15, 3;
	@%p9 bra 	$L__BB593_13;
	add.s32 	%r98, %r24, %r152;
	add.s32 	%r157, %r98, %r31;
	add.s32 	%r99, %r26, %r152;
	add.s32 	%r156, %r99, %r31;
	add.s32 	%r100, %r9, %r152;
	add.s32 	%r153, %r100, %r31;
	add.s32 	%r155, %r153, %r10;
	shl.b32 	%r101, %r152, 2;
	mov.u32 	%r102, _ZZ9cuda_gemmIiLi128ELi4ELi1ELi128ELi4ELi4ELi64ELi0ELi1EEviiiPT_S1_S1_iiiE3Ash;
	add.s32 	%r154, %r102, %r101;
$L__BB593_12:
	mul.wide.s32 	%rd15, %r157, 4;
	add.s64 	%rd16, %rd1, %rd15;
	mul.wide.s32 	%rd17, %r156, 4;
	add.s64 	%rd18, %rd1, %rd17;
	mul.wide.s32 	%rd19, %r155, 4;
	add.s64 	%rd20, %rd1, %rd19;
	mul.wide.s32 	%rd21, %r153, 4;
	add.s64 	%rd22, %rd1, %rd21;
	ld.global.v4.u32 	{%r103, %r104, %r105, %r106}, [%rd22];
	st.shared.v4.u32 	[%r154], {%r103, %r104, %r105, %r106};
	add.s32 	%r107, %r152, %r10;
	ld.global.v4.u32 	{%r108, %r109, %r110, %r111}, [%rd20];
	add.s32 	%r112, %r154, %r25;
	st.shared.v4.u32 	[%r112], {%r108, %r109, %r110, %r111};
	add.s32 	%r113, %r107, %r10;
	ld.global.v4.u32 	{%r114, %r115, %r116, %r117}, [%rd18];
	add.s32 	%r118, %r154, %r29;
	st.shared.v4.u32 	[%r118], {%r114, %r115, %r116, %r117};
	add.s32 	%r119, %r113, %r10;
	ld.global.v4.u32 	{%r120, %r121, %r122, %r123}, [%rd16];
	add.s32 	%r124, %r154, %r27;
	st.shared.v4.u32 	[%r124], {%r120, %r121, %r122, %r123};
	add.s32 	%r152, %r119, %r10;
	add.s32 	%r157, %r157, %r25;
	add.s32 	%r156, %r156, %r25;
	add.s32 	%r155, %r155, %r25;
	add.s32 	%r154, %r154, %r28;
	add.s32 	%r153, %r153, %r25;
	setp.lt.u32 	%p10, %r152, 128;
	@%p10 bra 	$L__BB593_12;
$L__BB593_13:
	bar.sync 	0;
	ld.shared.u32 	%r125, [%r20];
	and.b32  	%r126, %r8, 124;
	or.b32  	%r127, %r126, %r21;
	shl.b32 	%r128, %r127, 2;
	mov.u32 	%r129, _ZZ9cuda_gemmIiLi128ELi4ELi1ELi128ELi4ELi4ELi64ELi0ELi1EEviiiPT_S1_S1_iiiE3Ash;
	add.s32 	%r130, %r129, %r128;
	ld.shared.u32 	%r131, [%r130];
	or.b32  	%r132, %r126, %r22;
	shl.b32 	%r133, %r132, 2;
	add.s32 	%r134, %r129, %r133;
	ld.shared.u32 	%r135, [%r134];
	or.b32  	%r136, %r126, %r23;
	shl.b32 	%r137, %r136, 2;
	add.s32 	%r138, %r129, %r137;
	ld.shared.u32 	%r139, [%r138];
	ld.shared.u32 	%r140, [%r12];
	shfl.sync.idx.b32	%r141|%p11, %r140, %r11, 7199, -1;
	mul.lo.s32 	%r142, %r141, %r125;
	shfl.sync.idx.b32	%r143|%p12, %r140, %r21, 7199, -1;
	mad.lo.s32 	%r144, %r143, %r131, %r142;
	shfl.sync.idx.b32	%r145|%p13, %r140, %r22, 7199, -1;
	mad.lo.s32 	%r146, %r145, %r135, %r144;
	shfl.sync.idx.b32	%r147|%p14, %r140, %r23, 7199, -1;
	mad.lo.s32 	%r148, %r147, %r139, %r146;
	bar.sync 	0;
	mad.lo.s32 	%r149, %r151, %r53, %r13;
	mul.wide.s32 	%rd23, %r149, 4;
	add.s64 	%rd24, %rd3, %rd23;
	st.global.u32 	[%rd24], %r148;
	add.s32 	%r151, %r151, %r6;
	setp.lt.u32 	%p15, %r151, %r7;
	@%p15 bra 	$L__BB593_5;
$L__BB593_14:
	ret;

}
	// .globl	_Z9cuda_gemmIiLi128ELi4ELi1ELi128ELi4ELi4ELi64ELi1ELi0EEviiiPT_S1_S1_iii
.visible .entry _Z9cuda_gemmIiLi128ELi4ELi1ELi128ELi4ELi4ELi64ELi1ELi0EEviiiPT_S1_S1_iii(
	.param .u32 _Z9cuda_gemmIiLi128ELi4ELi1ELi128ELi4ELi4ELi64ELi1ELi0EEviiiPT_S1_S1_iii_param_0,
	.param .u32 _Z9cuda_gemmIiLi128ELi4ELi1ELi128ELi4ELi4ELi64ELi1ELi0EEviiiPT_S1_S1_iii_param_1,
	.param .u32 _Z9cuda_gemmIiLi128ELi4ELi1ELi128ELi4ELi4ELi64ELi1ELi0EEviiiPT_S1_S1_iii_param_2,
	.param .u64 .ptr .align 1 _Z9cuda_gemmIiLi128ELi4ELi1ELi128ELi4ELi4ELi64ELi1ELi0EEviiiPT_S1_S1_iii_param_3,
	.param .u64 .ptr .align 1 _Z9cuda_gemmIiLi128ELi4ELi1ELi128ELi4ELi4ELi64ELi1ELi0EEviiiPT_S1_S1_iii_param_4,
	.param .u64 .ptr .align 1 _Z9cuda_gemmIiLi128ELi4ELi1ELi128ELi4ELi4ELi64ELi1ELi0EEviiiPT_S1_S1_iii_param_5,
	.param .u32 _Z9cuda_gemmIiLi128ELi4ELi1ELi128ELi4ELi4ELi64ELi1ELi0EEviiiPT_S1_S1_iii_param_6,
	.param .u32 _Z9cuda_gemmIiLi128ELi4ELi1ELi128ELi4ELi4ELi64ELi1ELi0EEviiiPT_S1_S1_iii_param_7,
	.param .u32 _Z9cuda_gemmIiLi128ELi4ELi1ELi128ELi4ELi4ELi64ELi1ELi0EEviiiPT_S1_S1_iii_param_8
)
.maxntid 128
{
	.reg .pred 	%p<35>;
	.reg .b16 	%rs<3>;
	.reg .b32 	%r<233>;
	.reg .b64 	%rd<26>;
	// demoted variable
	.shared .align 128 .b8 _ZZ9cuda_gemmIiLi128ELi4ELi1ELi128ELi4ELi4ELi64ELi1ELi0EEviiiPT_S1_S1_iiiE11kron_fac_sh[80];
	// demoted variable
	.shared .align 128 .b8 _ZZ9cuda_gemmIiLi128ELi4ELi1ELi128ELi4ELi4ELi64ELi1ELi0EEviiiPT_S1_S1_iiiE3Ash[512];
	ld.param.u64 	%rd5, [_Z9cuda_gemmIiLi128ELi4ELi1ELi128ELi4ELi4ELi64ELi1ELi0EEviiiPT_S1_S1_iii_param_3];
	ld.param.u64 	%rd3, [_Z9cuda_gemmIiLi128ELi4ELi1ELi128ELi4ELi4ELi64ELi1ELi0EEviiiPT_S1_S1_iii_param_4];
	ld.param.u32 	%r97, [_Z9cuda_gemmIiLi128ELi4ELi1ELi128ELi4ELi4ELi64ELi1ELi0EEviiiPT_S1_S1_iii_param_6];
	ld.param.u32 	%r98, [_Z9cuda_gemmIiLi128ELi4ELi1ELi128ELi4ELi4ELi64ELi1ELi0EEviiiPT_S1_S1_iii_param_7];
	cvta.to.global.u64 	%rd1, %rd5;
	mov.u32 	%r1, %tid.x;
	mul.lo.s32 	%r2, %r98, %r97;
	setp.ge.u32 	%p1, %r1, %r2;
	@%p1 bra 	$L__BB594_3;
	mov.u32 	%r3, %ntid.x;
	cvta.to.global.u64 	%rd2, %rd3;
	mov.u32 	%r101, _ZZ9cuda_gemmIiLi128ELi4ELi1ELi128ELi4ELi4ELi64ELi1ELi0EEviiiPT_S1_S1_iiiE11kron_fac_sh;
	mov.u32 	%r203, %r1;
$L__BB594_2:
	mul.wide.u32 	%rd6, %r203, 4;
	add.s64 	%rd7, %rd2, %rd6;
	ld.global.u32 	%r99, [%rd7];
	rem.u32 	%r100, %r203, %r97;
	mad.lo.s32 	%r102, %r100, 20, %r101;
	div.u32 	%r103, %r203, %r98;
	shl.b32 	%r104, %r103, 2;
	add.s32 	%r105, %r102, %r104;
	st.shared.u32 	[%r105], %r99;
	add.s32 	%r203, %r203, %r3;
	setp.lt.u32 	%p2, %r203, %r2;
	@%p2 bra 	$L__BB594_2;
$L__BB594_3:
	div.s32 	%r6, 128, %r98;
	div.u32 	%r7, %r1, %r6;
	mov.u32 	%r208, %ctaid.y;
	mov.u32 	%r9, %nctaid.y;
	shl.b32 	%r10, %r9, 2;
	setp.ge.u32 	%p3, %r208, %r10;
	@%p3 bra 	$L__BB594_41;
	rem.u32 	%r107, %r1, %r6;
	shl.b32 	%r11, %r1, 2;
	mov.u32 	%r108, %ntid.x;
	shl.b32 	%r12, %r108, 2;
	and.b32  	%r13, %r107, 3;
	mul.lo.s32 	%r109, %r107, %r98;
	min.s32 	%r14, %r97, 4;
	add.s32 	%r15, %r11, %r12;
	max.u32 	%r110, %r15, 128;
	setp.lt.u32 	%p4, %r15, 128;
	selp.u32 	%r111, 1, 0, %p4;
	or.b32  	%r112, %r15, %r111;
	sub.s32 	%r113, %r110, %r112;
	div.u32 	%r114, %r113, %r12;
	add.s32 	%r16, %r114, %r111;
	and.b32  	%r17, %r16, 3;
	shl.b32 	%r115, %r1, 4;
	mov.u32 	%r116, _ZZ9cuda_gemmIiLi128ELi4ELi1ELi128ELi4ELi4ELi64ELi1ELi0EEviiiPT_S1_S1_iiiE3Ash;
	add.s32 	%r18, %r116, %r115;
	shl.b32 	%r33, %r108, 4;
	add.s32 	%r19, %r18, %r33;
	add.s32 	%r20, %r15, %r12;
	add.s32 	%r117, %r13, %r109;
	shl.b32 	%r118, %r117, 2;
	add.s32 	%r21, %r116, %r118;
	add.s32 	%r119, %r107, 1;
	and.b32  	%r22, %r119, 3;
	add.s32 	%r120, %r22, %r109;
	shl.b32 	%r121, %r120, 2;
	add.s32 	%r23, %r116, %r121;
	xor.b32  	%r24, %r13, 2;
	add.s32 	%r122, %r24, %r109;
	shl.b32 	%r123, %r122, 2;
	add.s32 	%r25, %r116, %r123;
	add.s32 	%r124, %r107, -1;
	and.b32  	%r26, %r124, 3;
	add.s32 	%r125, %r26, %r109;
	shl.b32 	%r126, %r125, 2;
	add.s32 	%r27, %r116, %r126;
	setp.lt.s32 	%p5, %r13, %r98;
	selp.b32 	%r127, 0, %r98, %p5;
	sub.s32 	%r28, %r13, %r127;
	add.s32 	%r128, %r13, 1;
	setp.lt.s32 	%p6, %r128, %r98;
	selp.b32 	%r129, 0, %r98, %p6;
	sub.s32 	%r29, %r128, %r129;
	add.s32 	%r130, %r13, 2;
	setp.lt.s32 	%p7, %r130, %r98;
	selp.b32 	%r131, 0, %r98, %p7;
	sub.s32 	%r30, %r130, %r131;
	add.s32 	%r132, %r13, 3;
	setp.lt.s32 	%p8, %r132, %r98;
	selp.b32 	%r133, 0, %r98, %p8;
	sub.s32 	%r31, %r132, %r133;
	mul.lo.s32 	%r32, %r108, 12;
	mul.lo.s32 	%r34, %r108, 48;
	shl.b32 	%r35, %r108, 6;
	shl.b32 	%r36, %r108, 5;
	cvt.u16.u32 	%rs1, %r6;
	div.s16 	%rs2, 128, %rs1;
	cvt.s32.s16 	%r37, %rs2;
$L__BB594_5:
	setp.gt.u32 	%p9, %r1, 31;
	@%p9 bra 	$L__BB594_13;
	setp.eq.s32 	%p10, %r17, 3;
	shl.b32 	%r43, %r208, 7;
	mov.u32 	%r209, %r11;
	@%p10 bra 	$L__BB594_10;
	setp.eq.s32 	%p11, %r17, 0;
	add.s32 	%r134, %r43, %r11;
	mul.wide.s32 	%rd8, %r134, 4;
	add.s64 	%rd9, %rd1, %rd8;
	ld.global.v4.u32 	{%r135, %r136, %r137, %r138}, [%rd9];
	st.shared.v4.u32 	[%r18], {%r135, %r136, %r137, %r138};
	mov.u32 	%r209, %r15;
	@%p11 bra 	$L__BB594_10;
	setp.eq.s32 	%p12, %r17, 1;
	add.s32 	%r139, %r43, %r15;
	mul.wide.s32 	%rd10, %r139, 4;
	add.s64 	%rd11, %rd1, %rd10;
	ld.global.v4.u32 	{%r140, %r141, %r142, %r143}, [%rd11];
	st.shared.v4.u32 	[%r19], {%r140, %r141, %r142, %r143};
	mov.u32 	%r209, %r20;
	@%p12 bra 	$L__BB594_10;
	add.s32 	%r209, %r20, %r12;
	add.s32 	%r144, %r43, %r20;
	mul.wide.s32 	%rd12, %r144, 4;
	add.s64 	%rd13, %rd1, %rd12;
	ld.global.v4.u32 	{%r145, %r146, %r147, %r148}, [%rd13];
	shl.b32 	%r149, %r12, 2;
	add.s32 	%r150, %r19, %r149;
	st.shared.v4.u32 	[%r150], {%r145, %r146, %r147, %r148};
$L__BB594_10:
	setp.lt.u32 	%p13, %r16, 3;
	@%p13 bra 	$L__BB594_13;
	add.s32 	%r210, %r209, %r43;
	add.s32 	%r214, %r210, %r32;
	mov.u32 	%r151, %ntid.x;
	shl.b32 	%r152, %r151, 3;
	add.s32 	%r213, %r210, %r152;
	add.s32 	%r212, %r210, %r12;
	shl.b32 	%r153, %r209, 2;
	mov.u32 	%r154, _ZZ9cuda_gemmIiLi128ELi4ELi1ELi128ELi4ELi4ELi64ELi1ELi0EEviiiPT_S1_S1_iiiE3Ash;
	add.s32 	%r211, %r154, %r153;
$L__BB594_12:
	mul.wide.s32 	%rd14, %r214, 4;
	add.s64 	%rd15, %rd1, %rd14;
	mul.wide.s32 	%rd16, %r213, 4;
	add.s64 	%rd17, %rd1, %rd16;
	mul.wide.s32 	%rd18, %r212, 4;
	add.s64 	%rd19, %rd1, %rd18;
	mul.wide.s32 	%rd20, %r210, 4;
	add.s64 	%rd21, %rd1, %rd20;
	ld.global.v4.u32 	{%r155, %r156, %r157, %r158}, [%rd21];
	st.shared.v4.u32 	[%r211], {%r155, %r156, %r157, %r158};
	add.s32 	%r159, %r209, %r12;
	ld.global.v4.u32 	{%r160, %r161, %r162, %r163}, [%rd19];
	add.s32 	%r164, %r211, %r33;
	st.shared.v4.u32 	[%r164], {%r160, %r161, %r162, %r163};
	add.s32 	%r165, %r159, %r12;
	ld.global.v4.u32 	{%r166, %r167, %r168, %r169}, [%rd17];
	add.s32 	%r170, %r211, %r36;
	st.shared.v4.u32 	[%r170], {%r166, %r167, %r168, %r169};
	add.s32 	%r171, %r165, %r12;
	ld.global.v4.u32 	{%r172, %r173, %r174, %r175}, [%rd15];
	add.s32 	%r176, %r211, %r34;
	st.shared.v4.u32 	[%r176], {%r172, %r173, %r174, %r175};
	add.s32 	%r209, %r171, %r12;
	add.s32 	%r214, %r214, %r33;
	add.s32 	%r213, %r213, %r33;
	add.s32 	%r212, %r212, %r33;
	add.s32 	%r211, %r211, %r35;
	add.s32 	%r210, %r210, %r33;
	setp.lt.u32 	%p14, %r209, 128;
	@%p14 bra 	$L__BB594_12;
$L__BB594_13:
	setp.lt.s32 	%p15, %r6, 1;
	bar.sync 	0;
	mov.b32 	%r232, 0;
	@%p15 bra 	$L__BB594_40;
	setp.lt.s32 	%p16, %r98, 1;
	@%p16 bra 	$L__BB594_16;
	ld.shared.u32 	%r207, [%r21];
$L__BB594_16:
	setp.lt.s32 	%p17, %r98, 2;
	@%p17 bra 	$L__BB594_18;
	ld.shared.u32 	%r206, [%r23];
$L__BB594_18:
	setp.lt.s32 	%p18, %r98, 3;
	@%p18 bra 	$L__BB594_20;
	ld.shared.u32 	%r205, [%r25];
$L__BB594_20:
	setp.lt.s32 	%p19, %r98, 4;
	@%p19 bra 	$L__BB594_22;
	ld.shared.u32 	%r204, [%r27];
$L__BB594_22:
	setp.ge.s32 	%p20, %r7, %r14;
	@%p20 bra 	$L__BB594_40;
	mov.b32 	%r232, 0;
	mov.u32 	%r220, %r7;
$L__BB594_24:
	setp.gt.u32 	%p21, %r98, 64;
	mov.u32 	%r180, _ZZ9cuda_gemmIiLi128ELi4ELi1ELi128ELi4ELi4ELi64ELi1ELi0EEviiiPT_S1_S1_iiiE11kron_fac_sh;
	mad.lo.s32 	%r73, %r220, 20, %r180;
	shl.b32 	%r181, %r1, 2;
	and.b32  	%r182, %r181, 12;
	add.s32 	%r183, %r73, %r182;
	ld.shared.u32 	%r74, [%r183];
	@%p21 bra 	$L__BB594_31;
	setp.lt.s32 	%p26, %r98, 2;
	shfl.sync.idx.b32	%r197|%p27, %r74, %r28, 7199, -1;
	mul.lo.s32 	%r227, %r197, %r207;
	@%p26 bra 	$L__BB594_27;
	shfl.sync.idx.b32	%r198|%p28, %r74, %r29, 7199, -1;
	mad.lo.s32 	%r227, %r198, %r206, %r227;
$L__BB594_27:
	setp.lt.s32 	%p29, %r98, 3;
	@%p29 bra 	$L__BB594_29;
	shfl.sync.idx.b32	%r199|%p30, %r74, %r30, 7199, -1;
	mad.lo.s32 	%r227, %r199, %r205, %r227;
$L__BB594_29:
	setp.lt.s32 	%p31, %r98, 4;
	@%p31 bra 	$L__BB594_39;
	shfl.sync.idx.b32	%r200|%p32, %r74, %r31, 7199, -1;
	mad.lo.s32 	%r227, %r200, %r204, %r227;
	bra.uni 	$L__BB594_39;
$L__BB594_31:
	setp.lt.s32 	%p22, %r98, 1;
	mov.b32 	%r227, 0;
	@%p22 bra 	$L__BB594_33;
	shl.b32 	%r185, %r13, 2;
	add.s32 	%r186, %r73, %r185;
	ld.shared.u32 	%r187, [%r186];
	mul.lo.s32 	%r227, %r187, %r207;
$L__BB594_33:
	setp.lt.s32 	%p23, %r98, 2;
	@%p23 bra 	$L__BB594_35;
	shl.b32 	%r188, %r22, 2;
	add.s32 	%r189, %r73, %r188;
	ld.shared.u32 	%r190, [%r189];
	mad.lo.s32 	%r227, %r190, %r206, %r227;
$L__BB594_35:
	setp.lt.s32 	%p24, %r98, 3;
	@%p24 bra 	$L__BB594_37;
	shl.b32 	%r191, %r24, 2;
	add.s32 	%r192, %r73, %r191;
	ld.shared.u32 	%r193, [%r192];
	mad.lo.s32 	%r227, %r193, %r205, %r227;
$L__BB594_37:
	setp.lt.s32 	%p25, %r98, 4;
	@%p25 bra 	$L__BB594_39;
	shl.b32 	%r194, %r26, 2;
	add.s32 	%r195, %r73, %r194;
	ld.shared.u32 	%r196, [%r195];
	mad.lo.s32 	%r227, %r196, %r204, %r227;
$L__BB594_39:
	add.s32 	%r232, %r227, %r232;
	add.s32 	%r220, %r220, %r37;
	setp.lt.s32 	%p33, %r220, %r14;
	@%p33 bra 	$L__BB594_24;
$L__BB594_40:
	ld.param.u64 	%rd25, [_Z9cuda_gemmIiLi128ELi4ELi1ELi128ELi4ELi4ELi64ELi1ELi0EEviiiPT_S1_S1_iii_param_5];
	bar.sync 	0;
	shl.b32 	%r201, %r208, 7;
	or.b32  	%r202, %r201, %r1;
	cvta.to.global.u64 	%rd22, %rd25;
	mul.wide.s32 	%rd23, %r202, 4;
	add.s64 	%rd24, %rd22, %rd23;
	st.global.u32 	[%rd24], %r232;
	add.s32 	%r208, %r208, %r9;
	setp.lt.u32 	%p34, %r208, %r10;
	@%p34 bra 	$L__BB594_5;
$L__BB594_41:
	ret;

}
	// .globl	_Z9cuda_gemmIiLi128ELi4ELi1ELi128ELi4ELi4ELi64ELi1ELi1EEviiiPT_S1_S1_iii
.visible .entry _Z9cuda_gemmIiLi128ELi4ELi1ELi128ELi4ELi4ELi64ELi1ELi1EEviiiPT_S1_S1_iii(
	.param .u32 _Z9cuda_gemmIiLi128ELi4ELi1ELi128ELi4ELi4ELi64ELi1ELi1EEviiiPT_S1_S1_iii_param_0,
	.param .u32 _Z9cuda_gemmIiLi128ELi4ELi1ELi128ELi4ELi4ELi64ELi1ELi1EEviiiPT_S1_S1_iii_param_1,
	.param .u32 _Z9cuda_gemmIiLi128ELi4ELi1ELi128ELi4ELi4ELi64ELi1ELi1EEviiiPT_S1_S1_iii_param_2,
	.param .u64 .ptr .align 1 _Z9cuda_gemmIiLi128ELi4ELi1ELi128ELi4ELi4ELi64ELi1ELi1EEviiiPT_S1_S1_iii_param_3,
	.param .u64 .ptr .align 1 _Z9cuda_gemmIiLi128ELi4ELi1ELi128ELi4ELi4ELi64ELi1ELi1EEviiiPT_S1_S1_iii_param_4,
	.param .u64 .ptr .align 1 _Z9cuda_gemmIiLi128ELi4ELi1ELi128ELi4ELi4ELi64ELi1ELi1EEviiiPT_S1_S1_iii_param_5,
	.param .u32 _Z9cuda_gemmIiLi128ELi4ELi1ELi128ELi4ELi4ELi64ELi1ELi1EEviiiPT_S1_S1_iii_param_6,
	.param .u32 _Z9cuda_gemmIiLi128ELi4ELi1ELi128ELi4ELi4ELi64ELi1ELi1EEviiiPT_S1_S1_iii_param_7,
	.param .u32 _Z9cuda_gemmIiLi128ELi4ELi1ELi128ELi4ELi4ELi64ELi1ELi1EEviiiPT_S1_S1_iii_param_8
)
.maxntid 128
{
	.reg .pred 	%p<16>;
	.reg .b32 	%r<148>;
	.reg .b64 	%rd<26>;
	// demoted variable
	.shared .align 128 .b8 _ZZ9cuda_gemmIiLi128ELi4ELi1ELi128ELi4ELi4ELi64ELi1ELi1EEviiiPT_S1_S1_iiiE11kron_fac_sh[80];
	// demoted variable
	.shared .align 128 .b8 _ZZ9cuda_gemmIiLi128ELi4ELi1ELi128ELi4ELi4ELi64ELi1ELi1EEviiiPT_S1_S1_iiiE3Ash[512];
	ld.param.u64 	%rd5, [_Z9cuda_gemmIiLi128ELi4ELi1ELi128ELi4ELi4ELi64ELi1ELi1EEviiiPT_S1_S1_iii_param_3];
	ld.param.u64 	%rd3, [_Z9cuda_gemmIiLi128ELi4ELi1ELi128ELi4ELi4ELi64ELi1ELi1EEviiiPT_S1_S1_iii_param_4];
	cvta.to.global.u64 	%rd1, %rd5;
	mov.u32 	%r1, %tid.x;
	setp.gt.u32 	%p1, %r1, 15;
	@%p1 bra 	$L__BB595_3;
	mov.u32 	%r2, %ntid.x;
	cvta.to.global.u64 	%rd2, %rd3;
	mov.u32 	%r50, _ZZ9cuda_gemmIiLi128ELi4ELi1ELi128ELi4ELi4ELi64ELi1ELi1EEviiiPT_S1_S1_iiiE11kron_fac_sh;
	mov.u32 	%r139, %r1;
$L__BB595_2:
	mul.wide.u32 	%rd6, %r139, 4;
	add.s64 	%rd7, %rd2, %rd6;
	ld.global.u32 	%r48, [%rd7];
	and.b32  	%r49, %r139, 3;
	mad.lo.s32 	%r51, %r49, 20, %r50;
	and.b32  	%r52, %r139, -4;
	add.s32 	%r53, %r51, %r52;
	st.shared.u32 	[%r53], %r48;
	add.s32 	%r139, %r139, %r2;
	setp.lt.u32 	%p2, %r139, 16;
	@%p2 bra 	$L__BB595_2;
$L__BB595_3:
	mov.u32 	%r140, %ctaid.y;
	mov.u32 	%r6, %nctaid.y;
	shl.b32 	%r7, %r6, 2;
	setp.ge.u32 	%p3, %r140, %r7;
	@%p3 bra 	$L__BB595_14;
	shl.b32 	%r8, %r1, 2;
	mov.u32 	%r54, %ntid.x;
	shl.b32 	%r9, %r54, 2;
	and.b32  	%r10, %r1, 3;
	add.s32 	%r11, %r8, %r9;
	max.u32 	%r55, %r11, 128;
	setp.lt.u32 	%p4, %r11, 128;
	selp.u32 	%r56, 1, 0, %p4;
	or.b32  	%r57, %r11, %r56;
	sub.s32 	%r58, %r55, %r57;
	div.u32 	%r59, %r58, %r9;
	add.s32 	%r12, %r59, %r56;
	and.b32  	%r13, %r12, 3;
	shl.b32 	%r60, %r1, 4;
	mov.u32 	%r61, _ZZ9cuda_gemmIiLi128ELi4ELi1ELi128ELi4ELi4ELi64ELi1ELi1EEviiiPT_S1_S1_iiiE3Ash;
	add.s32 	%r14, %r61, %r60;
	shl.b32 	%r21, %r54, 4;
	add.s32 	%r15, %r14, %r21;
	add.s32 	%r16, %r11, %r9;
	add.s32 	%r62, %r1, 1;
	and.b32  	%r17, %r62, 3;
	xor.b32  	%r18, %r10, 2;
	add.s32 	%r63, %r1, -1;
	and.b32  	%r19, %r63, 3;
	mul.lo.s32 	%r20, %r54, 12;
	shl.b32 	%r22, %r54, 3;
	mul.lo.s32 	%r23, %r54, 48;
	shl.b32 	%r24, %r54, 6;
	shl.b32 	%r25, %r54, 5;
$L__BB595_5:
	setp.gt.u32 	%p5, %r1, 31;
	@%p5 bra 	$L__BB595_13;
	setp.eq.s32 	%p6, %r13, 3;
	shl.b32 	%r27, %r140, 7;
	mov.u32 	%r141, %r8;
	@%p6 bra 	$L__BB595_10;
	setp.eq.s32 	%p7, %r13, 0;
	add.s32 	%r64, %r27, %r8;
	mul.wide.s32 	%rd8, %r64, 4;
	add.s64 	%rd9, %rd1, %rd8;
	ld.global.v4.u32 	{%r65, %r66, %r67, %r68}, [%rd9];
	st.shared.v4.u32 	[%r14], {%r65, %r66, %r67, %r68};
	mov.u32 	%r141, %r11;
	@%p7 bra 	$L__BB595_10;
	setp.eq.s32 	%p8, %r13, 1;
	add.s32 	%r69, %r27, %r11;
	mul.wide.s32 	%rd10, %r69, 4;
	add.s64 	%rd11, %rd1, %rd10;
	ld.global.v4.u32 	{%r70, %r71, %r72, %r73}, [%rd11];
	st.shared.v4.u32 	[%r15], {%r70, %r71, %r72, %r73};
	mov.u32 	%r141, %r16;
	@%p8 bra 	$L__BB595_10;
	add.s32 	%r141, %r16, %r9;
	add.s32 	%r74, %r27, %r16;
	mul.wide.s32 	%rd12, %r74, 4;
	add.s64 	%rd13, %rd1, %rd12;
	ld.global.v4.u32 	{%r75, %r76, %r77, %r78}, [%rd13];
	shl.b32 	%r79, %r9, 2;
	add.s32 	%r80, %r15, %r79;
	st.shared.v4.u32 	[%r80], {%r75, %r76, %r77, %r78};
$L__BB595_10:
	setp.lt.u32 	%p9, %r12, 3;
	@%p9 bra 	$L__BB595_13;
	add.s32 	%r142, %r141, %r27;
	add.s32 	%r146, %r142, %r20;
	add.s32 	%r145, %r142, %r22;
	add.s32 	%r144, %r142, %r9;
	shl.b32 	%r81, %r141, 2;
	mov.u32 	%r82, _ZZ9cuda_gemmIiLi128ELi4ELi1ELi128ELi4ELi4ELi64ELi1ELi1EEviiiPT_S1_S1_iiiE3Ash;
	add.s32 	%r143, %r82, %r81;
$L__BB595_12:
	mul.wide.s32 	%rd14, %r146, 4;
	add.s64 	%rd15, %rd1, %rd14;
	mul.wide.s32 	%rd16, %r145, 4;
	add.s64 	%rd17, %rd1, %rd16;
	mul.wide.s32 	%rd18, %r144, 4;
	add.s64 	%rd19, %rd1, %rd18;
	mul.wide.s32 	%rd20, %r142, 4;
	add.s64 	%rd21, %rd1, %rd20;
	ld.global.v4.u32 	{%r83, %r84, %r85, %r86}, [%rd21];
	st.shared.v4.u32 	[%r143], {%r83, %r84, %r85, %r86};
	add.s32 	%r87, %r141, %r9;
	ld.global.v4.u32 	{%r88, %r89, %r90, %r91}, [%rd19];
	add.s32 	%r92, %r143, %r21;
	st.shared.v4.u32 	[%r92], {%r88, %r89, %r90, %r91};
	add.s32 	%r93, %r87, %r9;
	ld.global.v4.u32 	{%r94, %r95, %r96, %r97}, [%rd17];
	add.s32 	%r98, %r143, %r25;
	st.shared.v4.u32 	[%r98], {%r94, %r95, %r96, %r97};
	add.s32 	%r99, %r93, %r9;
	ld.global.v4.u32 	{%r100, %r101, %r102, %r103}, [%rd15];
	add.s32 	%r104, %r143, %r23;
	st.shared.v4.u32 	[%r104], {%r100, %r101, %r102, %r103};
	add.s32 	%r141, %r99, %r9;
	add.s32 	%r146, %r146, %r21;
	add.s32 	%r145, %r145, %r21;
	add.s32 	%r144, %r144, %r21;
	add.s32 	%r143, %r143, %r24;
	add.s32 	%r142, %r142, %r21;
	setp.lt.u32 	%p10, %r141, 128;
	@%p10 bra 	$L__BB595_12;
$L__BB595_13:
	ld.param.u64 	%rd25, [_Z9cuda_gemmIiLi128ELi4ELi1ELi128ELi4ELi4ELi64ELi1ELi1EEviiiPT_S1_S1_iii_param_5];
	bar.sync 	0;
	and.b32  	%r105, %r8, 124;
	or.b32  	%r106, %r105, %r10;
	shl.b32 	%r107, %r106, 2;
	mov.u32 	%r108, _ZZ9cuda_gemmIiLi128ELi4ELi1ELi128ELi4ELi4ELi64ELi1ELi1EEviiiPT_S1_S1_iiiE3Ash;
	add.s32 	%r109, %r108, %r107;
	ld.shared.u32 	%r110, [%r109];
	or.b32  	%r111, %r105, %r17;
	shl.b32 	%r112, %r111, 2;
	add.s32 	%r113, %r108, %r112;
	ld.shared.u32 	%r114, [%r113];
	or.b32  	%r115, %r105, %r18;
	shl.b32 	%r116, %r115, 2;
	add.s32 	%r117, %r108, %r116;
	ld.shared.u32 	%r118, [%r117];
	or.b32  	%r119, %r105, %r19;
	shl.b32 	%r120, %r119, 2;
	add.s32 	%r121, %r108, %r120;
	ld.shared.u32 	%r122, [%r121];
	shr.u32 	%r123, %r1, 5;
	mov.u32 	%r124, _ZZ9cuda_gemmIiLi128ELi4ELi1ELi128ELi4ELi4ELi64ELi1ELi1EEviiiPT_S1_S1_iiiE11kron_fac_sh;
	mad.lo.s32 	%r125, %r123, 20, %r124;
	shl.b32 	%r126, %r10, 2;
	add.s32 	%r127, %r125, %r126;
	ld.shared.u32 	%r128, [%r127];
	shfl.sync.idx.b32	%r129|%p11, %r128, %r10, 7199, -1;
	mul.lo.s32 	%r130, %r129, %r110;
	shfl.sync.idx.b32	%r131|%p12, %r128, %r17, 7199, -1;
	mad.lo.s32 	%r132, %r131, %r114, %r130;
	shfl.sync.idx.b32	%r133|%p13, %r128, %r18, 7199, -1;
	mad.lo.s32 	%r134, %r133, %r118, %r132;
	shfl.sync.idx.b32	%r135|%p14, %r128, %r19, 7199, -1;
	mad.lo.s32 	%r136, %r135, %r122, %r134;
	bar.sync 	0;
	shl.b32 	%r137, %r140, 7;
	or.b32  	%r138, %r137, %r1;
	cvta.to.global.u64 	%rd22, %rd25;
	mul.wide.s32 	%rd23, %r138, 4;
	add.s64 	%rd24, %rd22, %rd23;
	st.global.u32 	[%rd24], %r136;
	add.s32 	%r140, %r140, %r6;
	setp.lt.u32 	%p15, %r140, %r7;
	@%p15 bra 	$L__BB595_5;
$L__BB595_14:
	ret;

}
	// .globl	_Z9cuda_gemmIiLi128ELi4ELi1ELi128ELi8ELi8ELi64ELi0ELi0EEviiiPT_S1_S1_iii
.visible .entry _Z9cuda_gemmIiLi128ELi4ELi1ELi128ELi8ELi8ELi64ELi0ELi0EEviiiPT_S1_S1_iii(
	.param .u32 _Z9cuda_gemmIiLi128ELi4ELi1ELi128ELi8ELi8ELi64ELi0ELi0EEviiiPT_S1_S1_iii_param_0,
	.param .u32 _Z9cuda_gemmIiLi128ELi4ELi1ELi128ELi8ELi8ELi64ELi0ELi0EEviiiPT_S1_S1_iii_param_1,
	.param .u32 _Z9cuda_gemmIiLi128ELi4ELi1ELi128ELi8ELi8ELi64ELi0ELi0EEviiiPT_S1_S1_iii_param_2,
	.param .u64 .ptr .align 1 _Z9cuda_gemmIiLi128ELi4ELi1ELi128ELi8ELi8ELi64ELi0ELi0EEviiiPT_S1_S1_iii_param_3,
	.param .u64 .ptr .align 1 _Z9cuda_gemmIiLi128ELi4ELi1ELi128ELi8ELi8ELi64ELi0ELi0EEviiiPT_S1_S1_iii_param_4,
	.param .u64 .ptr .align 1 _Z9cuda_gemmIiLi128ELi4ELi1ELi128ELi8ELi8ELi64ELi0ELi0EEviiiPT_S1_S1_iii_param_5,
	.param .u32 _Z9cuda_gemmIiLi128ELi4ELi1ELi128ELi8ELi8ELi64ELi0ELi0EEviiiPT_S1_S1_iii_param_6,
	.param .u32 _Z9cuda_gemmIiLi128ELi4ELi1ELi128ELi8ELi8ELi64ELi0ELi0EEviiiPT_S1_S1_iii_param_7,
	.param .u32 _Z9cuda_gemmIiLi128ELi4ELi1ELi128ELi8ELi8ELi64ELi0ELi0EEviiiPT_S1_S1_iii_param_8
)
.maxntid 128
{
	.reg .pred 	%p<56>;
	.reg .b16 	%rs<3>;
	.reg .b32 	%r<344>;
	.reg .b64 	%rd<25>;
	// demoted variable
	.shared .align 128 .b8 _ZZ9cuda_gemmIiLi128ELi4ELi1ELi128ELi8ELi8ELi64ELi0ELi0EEviiiPT_S1_S1_iiiE11kron_fac_sh[288];
	// demoted variable
	.shared .align 128 .b8 _ZZ9cuda_gemmIiLi128ELi4ELi1ELi128ELi8ELi8ELi64ELi0ELi0EEviiiPT_S1_S1_iiiE3Ash[512];
	ld.param.u32 	%r147, [_Z9cuda_gemmIiLi128ELi4ELi1ELi128ELi8ELi8ELi64ELi0ELi0EEviiiPT_S1_S1_iii_param_1];
	ld.param.u32 	%r148, [_Z9cuda_gemmIiLi128ELi4ELi1ELi128ELi8ELi8ELi64ELi0ELi0EEviiiPT_S1_S1_iii_param_2];
	ld.param.u64 	%rd6, [_Z9cuda_gemmIiLi128ELi4ELi1ELi128ELi8ELi8ELi64ELi0ELi0EEviiiPT_S1_S1_iii_param_3];
	ld.param.u64 	%rd4, [_Z9cuda_gemmIiLi128ELi4ELi1ELi128ELi8ELi8ELi64ELi0ELi0EEviiiPT_S1_S1_iii_param_4];
	ld.param.u64 	%rd5, [_Z9cuda_gemmIiLi128ELi4ELi1ELi128ELi8ELi8ELi64ELi0ELi0EEviiiPT_S1_S1_iii_param_5];
	ld.param.u32 	%r149, [_Z9cuda_gemmIiLi128ELi4ELi1ELi128ELi8ELi8ELi64ELi0ELi0EEviiiPT_S1_S1_iii_param_6];
	ld.param.u32 	%r150, [_Z9cuda_gemmIiLi128ELi4ELi1ELi128ELi8ELi8ELi64ELi0ELi0EEviiiPT_S1_S1_iii_param_7];
	cvta.to.global.u64 	%rd1, %rd6;
	mov.u32 	%r1, %tid.x;
	mul.lo.s32 	%r2, %r150, %r149;
	setp.ge.u32 	%p1, %r1, %r2;
	@%p1 bra 	$L__BB596_3;
	mov.u32 	%r3, %ntid.x;
	cvta.to.global.u64 	%rd2, %rd4;
	mov.u32 	%r293, %r1;
$L__BB596_2:
	mul.wide.u32 	%rd7, %r293, 4;
	add.s64 	%rd8, %rd2, %rd7;
	ld.global.u32 	%r151, [%rd8];
	rem.u32 	%r152, %r293, %r149;
	mov.u32 	%r153, _ZZ9cuda_gemmIiLi128ELi4ELi1ELi128ELi8ELi8ELi64ELi0ELi0EEviiiPT_S1_S1_iiiE11kron_fac_sh;
	mad.lo.s32 	%r154, %r152, 36, %r153;
	div.u32 	%r155, %r293, %r150;
	shl.b32 	%r156, %r155, 2;
	add.s32 	%r157, %r154, %r156;
	st.shared.u32 	[%r157], %r151;
	add.s32 	%r293, %r293, %r3;
	setp.lt.u32 	%p2, %r293, %r2;
	@%p2 bra 	$L__BB596_2;
$L__BB596_3:
	div.s32 	%r6, 128, %r150;
	div.u32 	%r7, %r1, %r6;
	mov.u32 	%r302, %ctaid.y;
	mov.u32 	%r9, %nctaid.y;
	shl.b32 	%r10, %r9, 2;
	setp.ge.u32 	%p3, %r302, %r10;
	@%p3 bra 	$L__BB596_67;
	rem.u32 	%r159, %r1, %r6;
	mov.u32 	%r160, %ctaid.x;
	shl.b32 	%r11, %r1, 2;
	shl.b32 	%r12, %r160, 7;
	mov.u32 	%r161, %ntid.x;
	shl.b32 	%r13, %r161, 2;
	and.b32  	%r14, %r159, 7;
	mul.lo.s32 	%r162, %r159, %r150;
	min.s32 	%r15, %r149, 8;
	and.b32  	%r16, %r1, 7;
	mad.lo.s32 	%r17, %r6, %r160, %r1;
	add.s32 	%r18, %r11, %r13;
	max.u32 	%r163, %r18, 128;
	setp.lt.u32 	%p4, %r18, 128;
	selp.u32 	%r164, 1, 0, %p4;
	or.b32  	%r165, %r18, %r164;
	sub.s32 	%r166, %r163, %r165;
	div.u32 	%r167, %r166, %r13;
	add.s32 	%r19, %r167, %r164;
	and.b32  	%r20, %r19, 3;
	shl.b32 	%r168, %r1, 4;
	mov.u32 	%r169, _ZZ9cuda_gemmIiLi128ELi4ELi1ELi128ELi8ELi8ELi64ELi0ELi0EEviiiPT_S1_S1_iiiE3Ash;
	add.s32 	%r21, %r169, %r168;
	shl.b32 	%r48, %r161, 4;
	add.s32 	%r22, %r21, %r48;
	add.s32 	%r23, %r18, %r13;
	add.s32 	%r170, %r14, %r162;
	shl.b32 	%r171, %r170, 2;
	add.s32 	%r24, %r169, %r171;
	add.s32 	%r172, %r159, 1;
	and.b32  	%r25, %r172, 7;
	add.s32 	%r173, %r25, %r162;
	shl.b32 	%r174, %r173, 2;
	add.s32 	%r26, %r169, %r174;
	add.s32 	%r175, %r159, 2;
	and.b32  	%r27, %r175, 7;
	add.s32 	%r176, %r27, %r162;
	shl.b32 	%r177, %r176, 2;
	add.s32 	%r28, %r169, %r177;
	add.s32 	%r178, %r159, 3;
	and.b32  	%r29, %r178, 7;
	add.s32 	%r179, %r29, %r162;
	shl.b32 	%r180, %r179, 2;
	add.s32 	%r30, %r169, %r180;
	xor.b32  	%r31, %r14, 4;
	add.s32 	%r181, %r31, %r162;
	shl.b32 	%r182, %r181, 2;
	add.s32 	%r32, %r169, %r182;
	add.s32 	%r183, %r159, 5;
	and.b32  	%r33, %r183, 7;
	add.s32 	%r184, %r33, %r162;
	shl.b32 	%r185, %r184, 2;
	add.s32 	%r34, %r169, %r185;
	add.s32 	%r186, %r159, 6;
	and.b32  	%r35, %r186, 7;
	add.s32 	%r187, %r35, %r162;
	shl.b32 	%r188, %r187, 2;
	add.s32 	%r36, %r169, %r188;
	add.s32 	%r189, %r159, -1;
	and.b32  	%r37, %r189, 7;
	add.s32 	%r190, %r37, %r162;
	shl.b32 	%r191, %r190, 2;
	add.s32 	%r38, %r169, %r191;
	setp.lt.s32 	%p5, %r14, %r150;
	selp.b32 	%r192, 0, %r150, %p5;
	sub.s32 	%r39, %r14, %r192;
	add.s32 	%r193, %r14, 1;
	setp.lt.s32 	%p6, %r193, %r150;
	selp.b32 	%r194, 0, %r150, %p6;
	sub.s32 	%r40, %r193, %r194;
	add.s32 	%r195, %r14, 2;
	setp.lt.s32 	%p7, %r195, %r150;
	selp.b32 	%r196, 0, %r150, %p7;
	sub.s32 	%r41, %r195, %r196;
	add.s32 	%r197, %r14, 3;
	setp.lt.s32 	%p8, %r197, %r150;
	selp.b32 	%r198, 0, %r150, %p8;
	sub.s32 	%r42, %r197, %r198;
	add.s32 	%r199, %r14, 4;
	setp.lt.s32 	%p9, %r199, %r150;
	selp.b32 	%r200, 0, %r150, %p9;
	sub.s32 	%r43, %r199, %r200;
	add.s32 	%r201, %r14, 5;
	setp.lt.s32 	%p10, %r201, %r150;
	selp.b32 	%r202, 0, %r150, %p10;
	sub.s32 	%r44, %r201, %r202;
	add.s32 	%r203, %r14, 6;
	setp.lt.s32 	%p11, %r203, %r150;
	selp.b32 	%r204, 0, %r150, %p11;
	sub.s32 	%r45, %r203, %r204;
	add.s32 	%r205, %r14, 7;
	setp.lt.s32 	%p12, %r205, %r150;
	selp.b32 	%r206, 0, %r150, %p12;
	sub.s32 	%r46, %r205, %r206;
	mad.lo.s32 	%r47, %r161, 12, %r12;
	shl.b32 	%r207, %r161, 3;
	add.s32 	%r49, %r12, %r207;
	mul.lo.s32 	%r50, %r161, 48;
	shl.b32 	%r51, %r161, 6;
	shl.b32 	%r52, %r161, 5;
	cvta.to.global.u64 	%rd3, %rd5;
	cvt.u16.u32 	%rs1, %r6;
	div.s16 	%rs2, 128, %rs1;
	cvt.s32.s16 	%r53, %rs2;
	shl.b32 	%r256, %r16, 2;
$L__BB596_5:
	setp.gt.u32 	%p13, %r1, 31;
	@%p13 bra 	$L__BB596_13;
	setp.eq.s32 	%p14, %r20, 3;
	mul.lo.s32 	%r63, %r302, %r148;
	add.s32 	%r64, %r63, %r12;
	mov.u32 	%r303, %r11;
	@%p14 bra 	$L__BB596_10;
	setp.eq.s32 	%p15, %r20, 0;
	add.s32 	%r208, %r64, %r11;
	mul.wide.s32 	%rd9, %r208, 4;
	add.s64 	%rd10, %rd1, %rd9;
	ld.global.v4.u32 	{%r209, %r210, %r211, %r212}, [%rd10];
	st.shared.v4.u32 	[%r21], {%r209, %r210, %r211, %r212};
	mov.u32 	%r303, %r18;
	@%p15 bra 	$L__BB596_10;
	setp.eq.s32 	%p16, %r20, 1;
	add.s32 	%r213, %r64, %r18;
	mul.wide.s32 	%rd11, %r213, 4;
	add.s64 	%rd12, %rd1, %rd11;
	ld.global.v4.u32 	{%r214, %r215, %r216, %r217}, [%rd12];
	st.shared.v4.u32 	[%r22], {%r214, %r215, %r216, %r217};
	mov.u32 	%r303, %r23;
	@%p16 bra 	$L__BB596_10;
	add.s32 	%r303, %r23, %r13;
	add.s32 	%r218, %r64, %r23;
	mul.wide.s32 	%rd13, %r218, 4;
	add.s64 	%rd14, %rd1, %rd13;
	ld.global.v4.u32 	{%r219, %r220, %r221, %r222}, [%rd14];
	shl.b32 	%r223, %r13, 2;
	add.s32 	%r224, %r22, %r223;
	st.shared.v4.u32 	[%r224], {%r219, %r220, %r221, %r222};
$L__BB596_10:
	setp.lt.u32 	%p17, %r19, 3;
	@%p17 bra 	$L__BB596_13;
	add.s32 	%r225, %r47, %r303;
	add.s32 	%r308, %r225, %r63;
	add.s32 	%r226, %r49, %r303;
	add.s32 	%r307, %r226, %r63;
	add.s32 	%r227, %r12, %r303;
	add.s32 	%r304, %r227, %r63;
	add.s32 	%r306, %r304, %r13;
	shl.b32 	%r228, %r303, 2;
	mov.u32 	%r229, _ZZ9cuda_gemmIiLi128ELi4ELi1ELi128ELi8ELi8ELi64ELi0ELi0EEviiiPT_S1_S1_iiiE3Ash;
	add.s32 	%r305, %r229, %r228;
$L__BB596_12:
	mul.wide.s32 	%rd15, %r308, 4;
	add.s64 	%rd16, %rd1, %rd15;
	mul.wide.s32 	%rd17, %r307, 4;
	add.s64 	%rd18, %rd1, %rd17;
	mul.wide.s32 	%rd19, %r306, 4;
	add.s64 	%rd20, %rd1, %rd19;
	mul.wide.s32 	%rd21, %r304, 4;
	add.s64 	%rd22, %rd1, %rd21;
	ld.global.v4.u32 	{%r230, %r231, %r232, %r233}, [%rd22];
	st.shared.v4.u32 	[%r305], {%r230, %r231, %r232, %r233};
	add.s32 	%r234, %r303, %r13;
	ld.global.v4.u32 	{%r235, %r236, %r237, %r238}, [%rd20];
	add.s32 	%r239, %r305, %r48;
	st.shared.v4.u32 	[%r239], {%r235, %r236, %r237, %r238};
	add.s32 	%r240, %r234, %r13;
	ld.global.v4.u32 	{%r241, %r242, %r243, %r244}, [%rd18];
	add.s32 	%r245, %r305, %r52;
	st.shared.v4.u32 	[%r245], {%r241, %r242, %r243, %r244};
	add.s32 	%r246, %r240, %r13;
	ld.global.v4.u32 	{%r247, %r248, %r249, %r250}, [%rd16];
	add.s32 	%r251, %r305, %r50;
	st.shared.v4.u32 	[%r251], {%r247, %r248, %r249, %r250};
	add.s32 	%r303, %r246, %r13;
	add.s32 	%r308, %r308, %r48;
	add.s32 	%r307, %r307, %r48;
	add.s32 	%r306, %r306, %r48;
	add.s32 	%r305, %r305, %r51;
	add.s32 	%r304, %r304, %r48;
	setp.lt.u32 	%p18, %r303, 128;
	@%p18 bra 	$L__BB596_12;
$L__BB596_13:
	setp.lt.s32 	%p19, %r6, 1;
	bar.sync 	0;
	mov.b32 	%r343, 0;
	@%p19 bra 	$L__BB596_66;
	setp.lt.s32 	%p20, %r150, 1;
	@%p20 bra 	$L__BB596_16;
	ld.shared.u32 	%r301, [%r24];
$L__BB596_16:
	setp.lt.s32 	%p21, %r150, 2;
	@%p21 bra 	$L__BB596_18;
	ld.shared.u32 	%r300, [%r26];
$L__BB596_18:
	setp.lt.s32 	%p22, %r150, 3;
	@%p22 bra 	$L__BB596_20;
	ld.shared.u32 	%r299, [%r28];
$L__BB596_20:
	setp.lt.s32 	%p23, %r150, 4;
	@%p23 bra 	$L__BB596_22;
	ld.shared.u32 	%r298, [%r30];
$L__BB596_22:
	setp.lt.s32 	%p24, %r150, 5;
	@%p24 bra 	$L__BB596_24;
	ld.shared.u32 	%r297, [%r32];
$L__BB596_24:
	setp.lt.s32 	%p25, %r150, 6;
	@%p25 bra 	$L__BB596_26;
	ld.shared.u32 	%r296, [%r34];
$L__BB596_26:
	setp.lt.s32 	%p26, %r150, 7;
	@%p26 bra 	$L__BB596_28;
	ld.shared.u32 	%r295, [%r36];
$L__BB596_28:
	setp.lt.s32 	%p27, %r150, 8;
	@%p27 bra 	$L__BB596_30;
	ld.shared.u32 	%r294, [%r38];
$L__BB596_30:
	setp.ge.s32 	%p28, %r7, %r15;
	@%p28 bra 	$L__BB596_66;
	mov.b32 	%r343, 0;
	mov.u32 	%r318, %r7;
$L__BB596_32:
	setp.gt.u32 	%p29, %r150, 64;
	mov.u32 	%r255, _ZZ9cuda_gemmIiLi128ELi4ELi1ELi128ELi8ELi8ELi64ELi0ELi0EEviiiPT_S1_S1_iiiE11kron_fac_sh;
	mad.lo.s32 	%r102, %r318, 36, %r255;
	add.s32 	%r257, %r102, %r256;
	ld.shared.u32 	%r103, [%r257];
	@%p29 bra 	$L__BB596_49;
	setp.eq.s32 	%p38, %r150, 0;
	mov.b32 	%r321, 0;
	@%p38 bra 	$L__BB596_35;
	shfl.sync.idx.b32	%r284|%p39, %r103, %r39, 6175, -1;
	mul.lo.s32 	%r321, %r284, %r301;
$L__BB596_35:
	setp.lt.s32 	%p40, %r150, 2;
	@%p40 bra 	$L__BB596_37;
	shfl.sync.idx.b32	%r285|%p41, %r103, %r40, 6175, -1;
	mad.lo.s32 	%r321, %r285, %r300, %r321;
$L__BB596_37:
	setp.lt.s32 	%p42, %r150, 3;
	@%p42 bra 	$L__BB596_39;
	shfl.sync.idx.b32	%r286|%p43, %r103, %r41, 6175, -1;
	mad.lo.s32 	%r321, %r286, %r299, %r321;
$L__BB596_39:
	setp.lt.s32 	%p44, %r150, 4;
	@%p44 bra 	$L__BB596_41;
	shfl.sync.idx.b32	%r287|%p45, %r103, %r42, 6175, -1;
	mad.lo.s32 	%r321, %r287, %r298, %r321;
$L__BB596_41:
	setp.lt.s32 	%p46, %r150, 5;
	@%p46 bra 	$L__BB596_43;
	shfl.sync.idx.b32	%r288|%p47, %r103, %r43, 6175, -1;
	mad.lo.s32 	%r321, %r288, %r297, %r321;
$L__BB596_43:
	setp.lt.s32 	%p48, %r150, 6;
	@%p48 bra 	$L__BB596_45;
	shfl.sync.idx.b32	%r289|%p49, %r103, %r44, 6175, -1;
	mad.lo.s32 	%r321, %r289, %r296, %r321;
$L__BB596_45:
	setp.lt.s32 	%p50, %r150, 7;
	@%p50 bra 	$L__BB596_47;
	shfl.sync.idx.b32	%r290|%p51, %r103, %r45, 6175, -1;
	mad.lo.s32 	%r321, %r290, %r295, %r321;
$L__BB596_47:
	setp.lt.s32 	%p52, %r150, 8;
	@%p52 bra 	$L__BB596_65;
	shfl.sync.idx.b32	%r291|%p53, %r103, %r46, 6175, -1;
	mad.lo.s32 	%r321, %r291, %r294, %r321;
	bra.uni 	$L__BB596_65;
$L__BB596_49:
	mov.b32 	%r321, 0;
	@%p20 bra 	$L__BB596_51;
	shl.b32 	%r259, %r14, 2;
	add.s32 	%r260, %r102, %r259;
	ld.shared.u32 	%r261, [%r260];
	mul.lo.s32 	%r321, %r261, %r301;
$L__BB596_51:
	@%p21 bra 	$L__BB596_53;
	shl.b32 	%r262, %r25, 2;
	add.s32 	%r263, %r102, %r262;
	ld.shared.u32 	%r264, [%r263];
	mad.lo.s32 	%r321, %r264, %r300, %r321;
$L__BB596_53:
	@%p22 bra 	$L__BB596_55;
	shl.b32 	%r265, %r27, 2;
	add.s32 	%r266, %r102, %r265;
	ld.shared.u32 	%r267, [%r266];
	mad.lo.s32 	%r321, %r267, %r299, %r321;
$L__BB596_55:
	@%p23 bra 	$L__BB596_57;
	shl.b32 	%r268, %r29, 2;
	add.s32 	%r269, %r102, %r268;
	ld.shared.u32 	%r270, [%r269];
	mad.lo.s32 	%r321, %r270, %r298, %r321;
$L__BB596_57:
	@%p24 bra 	$L__BB596_59;
	shl.b32 	%r271, %r31, 2;
	add.s32 	%r272, %r102, %r271;
	ld.shared.u32 	%r273, [%r272];
	mad.lo.s32 	%r321, %r273, %r297, %r321;
$L__BB596_59:
	@%p25 bra 	$L__BB596_61;
	shl.b32 	%r274, %r33, 2;
	add.s32 	%r275, %r102, %r274;
	ld.shared.u32 	%r276, [%r275];
	mad.lo.s32 	%r321, %r276, %r296, %r321;
$L__BB596_61:
	setp.lt.s32 	%p36, %r150, 7;
	@%p36 bra 	$L__BB596_63;
	shl.b32 	%r277, %r35, 2;
	add.s32 	%r278, %r102, %r277;
	ld.shared.u32 	%r279, [%r278];
	mad.lo.s32 	%r321, %r279, %r295, %r321;
$L__BB596_63:
	setp.lt.s32 	%p37, %r150, 8;
	@%p37 bra 	$L__BB596_65;
	shl.b32 	%r280, %r37, 2;
	add.s32 	%r281, %r102, %r280;
	ld.shared.u32 	%r282, [%r281];
	mad.lo.s32 	%r321, %r282, %r294, %r321;
$L__BB596_65:
	add.s32 	%r343, %r321, %r343;
	add.s32 	%r318, %r318, %r53;
	setp.lt.s32 	%p54, %r318, %r15;
	@%p54 bra 	$L__BB596_32;
$L__BB596_66:
	bar.sync 	0;
	mad.lo.s32 	%r292, %r302, %r147, %r17;
	mul.wide.s32 	%rd23, %r292, 4;
	add.s64 	%rd24, %rd3, %rd23;
	st.global.u32 	[%rd24], %r343;
	add.s32 	%r302, %r302, %r9;
	setp.lt.u32 	%p55, %r302, %r10;
	@%p55 bra 	$L__BB596_5;
$L__BB596_67:
	ret;

}
	// .globl	_Z9cuda_gemmIiLi128ELi4ELi1ELi128ELi8ELi8ELi64ELi0ELi1EEviiiPT_S1_S1_iii
.visible .entry _Z9cuda_gemmIiLi128ELi4ELi1ELi128ELi8ELi8ELi64ELi0ELi1EEviiiPT_S1_S1_iii(
	.param .u32 _Z9cuda_gemmIiLi128ELi4ELi1ELi128ELi8ELi8ELi64ELi0ELi1EEviiiPT_S1_S1_iii_param_0,
	.param .u32 _Z9cuda_gemmIiLi128ELi4ELi1ELi128ELi8ELi8ELi64ELi0ELi1EEviiiPT_S1_S1_iii_param_1,
	.param .u32 _Z9cuda_gemmIiLi128ELi4ELi1ELi128ELi8ELi8ELi64ELi0ELi1EEviiiPT_S1_S1_iii_param_2,
	.param .u64 .ptr .align 1 _Z9cuda_gemmIiLi128ELi4ELi1ELi128ELi8ELi8ELi64ELi0ELi1EEviiiPT_S1_S1_iii_param_3,
	.param .u64 .ptr .align 1 _Z9cuda_gemmIiLi128ELi4ELi1ELi128ELi8ELi8ELi64ELi0ELi1EEviiiPT_S1_S1_iii_param_4,
	.param .u64 .ptr .align 1 _Z9cuda_gemmIiLi128ELi4ELi1ELi128ELi8ELi8ELi64ELi0ELi1EEviiiPT_S1_S1_iii_param_5,
	.param .u32 _Z9cuda_gemmIiLi128ELi4ELi1ELi128ELi8ELi8ELi64ELi0ELi1EEviiiPT_S1_S1_iii_param_6,
	.param .u32 _Z9cuda_gemmIiLi128ELi4ELi1ELi128ELi8ELi8ELi64ELi0ELi1EEviiiPT_S1_S1_iii_param_7,
	.param .u32 _Z9cuda_gemmIiLi128ELi4ELi1ELi128ELi8ELi8ELi64ELi0ELi1EEviiiPT_S1_S1_iii_param_8
)
.maxntid 128
{
	.reg .pred 	%p<24>;
	.reg .b32 	%r<241>;
	.reg .b64 	%rd<33>;
	// demoted variable
	.shared .align 128 .b8 _ZZ9cuda_gemmIiLi128ELi4ELi1ELi128ELi8ELi8ELi64ELi0ELi1EEviiiPT_S1_S1_iiiE11kron_fac_sh[288];
	// demoted variable
	.shared .align 128 .b8 _ZZ9cuda_gemmIiLi128ELi4ELi1ELi128ELi8ELi8ELi64ELi0ELi1EEviiiPT_S1_S1_iiiE3Ash[512];
	ld.param.u32 	%r68, [_Z9cuda_gemmIiLi128ELi4ELi1ELi128ELi8ELi8ELi64ELi0ELi1EEviiiPT_S1_S1_iii_param_1];
	ld.param.u32 	%r69, [_Z9cuda_gemmIiLi128ELi4ELi1ELi128ELi8ELi8ELi64ELi0ELi1EEviiiPT_S1_S1_iii_param_2];
	ld.param.u64 	%rd5, [_Z9cuda_gemmIiLi128ELi4ELi1ELi128ELi8ELi8ELi64ELi0ELi1EEviiiPT_S1_S1_iii_param_3];
	ld.param.u64 	%rd6, [_Z9cuda_gemmIiLi128ELi4ELi1ELi128ELi8ELi8ELi64ELi0ELi1EEviiiPT_S1_S1_iii_param_4];
	ld.param.u64 	%rd4, [_Z9cuda_gemmIiLi128ELi4ELi1ELi128ELi8ELi8ELi64ELi0ELi1EEviiiPT_S1_S1_iii_param_5];
	cvta.to.global.u64 	%rd1, %rd6;
	cvta.to.global.u64 	%rd2, %rd5;
	mov.u32 	%r1, %tid.x;
	setp.gt.u32 	%p1, %r1, 63;
	@%p1 bra 	$L__BB597_7;
	mov.u32 	%r2, %ntid.x;
	add.s32 	%r70, %r1, %r2;
	max.u32 	%r71, %r70, 64;
	setp.lt.u32 	%p2, %r70, 64;
	selp.u32 	%r72, 1, 0, %p2;
	add.s32 	%r73, %r70, %r72;
	sub.s32 	%r74, %r71, %r73;
	div.u32 	%r75, %r74, %r2;
	add.s32 	%r3, %r75, %r72;
	and.b32  	%r76, %r3, 3;
	setp.eq.s32 	%p3, %r76, 3;
	mov.u32 	%r231, %r1;
	@%p3 bra 	$L__BB597_4;
	add.s32 	%r78, %r3, 1;
	and.b32  	%r4, %r78, 3;
	mov.b32 	%r230, 0;
	mov.u32 	%r231, %r1;
$L__BB597_3:
	.pragma "nounroll";
	mul.wide.u32 	%rd7, %r231, 4;
	add.s64 	%rd8, %rd1, %rd7;
	ld.global.u32 	%r79, [%rd8];
	and.b32  	%r80, %r231, 7;
	mov.u32 	%r81, _ZZ9cuda_gemmIiLi128ELi4ELi1ELi128ELi8ELi8ELi64ELi0ELi1EEviiiPT_S1_S1_iiiE11kron_fac_sh;
	mad.lo.s32 	%r82, %r80, 36, %r81;
	shr.u32 	%r83, %r231, 1;
	and.b32  	%r84, %r83, 2147483644;
	add.s32 	%r85, %r82, %r84;
	st.shared.u32 	[%r85], %r79;
	add.s32 	%r231, %r231, %r2;
	add.s32 	%r230, %r230, 1;
	setp.ne.s32 	%p4, %r230, %r4;
	@%p4 bra 	$L__BB597_3;
$L__BB597_4:
	setp.lt.u32 	%p5, %r3, 3;
	@%p5 bra 	$L__BB597_7;
	mov.u32 	%r88, _ZZ9cuda_gemmIiLi128ELi4ELi1ELi128ELi8ELi8ELi64ELi0ELi1EEviiiPT_S1_S1_iiiE11kron_fac_sh;
$L__BB597_6:
	mul.wide.u32 	%rd9, %r231, 4;
	add.s64 	%rd10, %rd1, %rd9;
	ld.global.u32 	%r86, [%rd10];
	and.b32  	%r87, %r231, 7;
	mad.lo.s32 	%r89, %r87, 36, %r88;
	shr.u32 	%r90, %r231, 1;
	and.b32  	%r91, %r90, 2147483644;
	add.s32 	%r92, %r89, %r91;
	st.shared.u32 	[%r92], %r86;
	add.s32 	%r93, %r231, %r2;
	mul.wide.u32 	%rd11, %r93, 4;
	add.s64 	%rd12, %rd1, %rd11;
	ld.global.u32 	%r94, [%rd12];
	and.b32  	%r95, %r93, 7;
	mad.lo.s32 	%r96, %r95, 36, %r88;
	shr.u32 	%r97, %r93, 1;
	and.b32  	%r98, %r97, 2147483644;
	add.s32 	%r99, %r96, %r98;
	st.shared.u32 	[%r99], %r94;
	add.s32 	%r100, %r93, %r2;
	mul.wide.u32 	%rd13, %r100, 4;
	add.s64 	%rd14, %rd1, %rd13;
	ld.global.u32 	%r101, [%rd14];
	and.b32  	%r102, %r100, 7;
	mad.lo.s32 	%r103, %r102, 36, %r88;
	shr.u32 	%r104, %r100, 1;
	and.b32  	%r105, %r104, 2147483644;
	add.s32 	%r106, %r103, %r105;
	st.shared.u32 	[%r106], %r101;
	add.s32 	%r107, %r100, %r2;
	mul.wide.u32 	%rd15, %r107, 4;
	add.s64 	%rd16, %rd1, %rd15;
	ld.global.u32 	%r108, [%rd16];
	and.b32  	%r109, %r107, 7;
	mad.lo.s32 	%r110, %r109, 36, %r88;
	shr.u32 	%r111, %r107, 1;
	and.b32  	%r112, %r111, 2147483644;
	add.s32 	%r113, %r110, %r112;
	st.shared.u32 	[%r113], %r108;
	add.s32 	%r231, %r107, %r2;
	setp.lt.u32 	%p6, %r231, 64;
	@%p6 bra 	$L__BB597_6;
$L__BB597_7:
	mov.u32 	%r233, %ctaid.y;
	mov.u32 	%r13, %nctaid.y;
	shl.b32 	%r14, %r13, 2;
	setp.ge.u32 	%p7, %r233, %r14;
	@%p7 bra 	$L__BB597_18;
	mov.u32 	%r114, %ctaid.x;
	shl.b32 	%r15, %r1, 2;
	shl.b32 	%r16, %r114, 7;
	mov.u32 	%r115, %ntid.x;
	shl.b32 	%r17, %r115, 2;
	and.b32  	%r18, %r1, 7;
	shl.b32 	%r116, %r1, 3;
	and.b32  	%r117, %r116, 120;
	shl.b32 	%r118, %r114, 4;
	add.s32 	%r19, %r118, %r1;
	add.s32 	%r20, %r15, %r17;
	max.u32 	%r119, %r20, 128;
	setp.lt.u32 	%p8, %r20, 128;
	selp.u32 	%r120, 1, 0, %p8;
	or.b32  	%r121, %r20, %r120;
	sub.s32 	%r122, %r119, %r121;
	div.u32 	%r123, %r122, %r17;
	add.s32 	%r21, %r123, %r120;
	and.b32  	%r22, %r21, 3;
	shl.b32 	%r124, %r1, 4;
	mov.u32 	%r125, _ZZ9cuda_gemmIiLi128ELi4ELi1ELi128ELi8ELi8ELi64ELi0ELi1EEviiiPT_S1_S1_iiiE3Ash;
	add.s32 	%r23, %r125, %r124;
	shl.b32 	%r40, %r115, 4;
	add.s32 	%r24, %r23, %r40;
	add.s32 	%r25, %r20, %r17;
	or.b32  	%r126, %r117, %r18;
	shl.b32 	%r127, %r126, 2;
	add.s32 	%r26, %r125, %r127;
	add.s32 	%r128, %r1, 1;
	and.b32  	%r27, %r128, 7;
	or.b32  	%r129, %r117, %r27;
	shl.b32 	%r130, %r129, 2;
	add.s32 	%r28, %r125, %r130;
	add.s32 	%r131, %r1, 2;
	and.b32  	%r29, %r131, 7;
	or.b32  	%r132, %r117, %r29;
	shl.b32 	%r133, %r132, 2;
	add.s32 	%r30, %r125, %r133;
	add.s32 	%r134, %r1, 3;
	and.b32  	%r31, %r134, 7;
	or.b32  	%r135, %r117, %r31;
	shl.b32 	%r136, %r135, 2;
	add.s32 	%r32, %r125, %r136;
	xor.b32  	%r33, %r18, 4;
	or.b32  	%r137, %r117, %r33;
	shl.b32 	%r138, %r137, 2;
	add.s32 	%r34, %r125, %r138;
	add.s32 	%r139, %r1, 5;
	and.b32  	%r35, %r139, 7;
	add.s32 	%r140, %r1, 6;
	and.b32  	%r36, %r140, 7;
	or.b32  	%r141, %r117, %r36;
	shl.b32 	%r142, %r141, 2;
	add.s32 	%r37, %r125, %r142;
	add.s32 	%r143, %r1, -1;
	and.b32  	%r38, %r143, 7;
	mad.lo.s32 	%r39, %r115, 12, %r16;
	shl.b32 	%r144, %r115, 3;
	add.s32 	%r41, %r16, %r144;
	mul.lo.s32 	%r42, %r115, 48;
	shl.b32 	%r43, %r115, 6;
	shl.b32 	%r44, %r115, 5;
	cvta.to.global.u64 	%rd3, %rd4;
$L__BB597_9:
	setp.gt.u32 	%p9, %r1, 31;
	@%p9 bra 	$L__BB597_17;
	setp.eq.s32 	%p10, %r22, 3;
	mul.lo.s32 	%r46, %r233, %r69;
	add.s32 	%r47, %r46, %r16;
	mov.u32 	%r234, %r15;
	@%p10 bra 	$L__BB597_14;
	setp.eq.s32 	%p11, %r22, 0;
	add.s32 	%r145, %r47, %r15;
	mul.wide.s32 	%rd17, %r145, 4;
	add.s64 	%rd18, %rd2, %rd17;
	ld.global.v4.u32 	{%r146, %r147, %r148, %r149}, [%rd18];
	st.shared.v4.u32 	[%r23], {%r146, %r147, %r148, %r149};
	mov.u32 	%r234, %r20;
	@%p11 bra 	$L__BB597_14;
	setp.eq.s32 	%p12, %r22, 1;
	add.s32 	%r150, %r47, %r20;
	mul.wide.s32 	%rd19, %r150, 4;
	add.s64 	%rd20, %rd2, %rd19;
	ld.global.v4.u32 	{%r151, %r152, %r153, %r154}, [%rd20];
	st.shared.v4.u32 	[%r24], {%r151, %r152, %r153, %r154};
	mov.u32 	%r234, %r25;
	@%p12 bra 	$L__BB597_14;
	add.s32 	%r234, %r25, %r17;
	add.s32 	%r155, %r47, %r25;
	mul.wide.s32 	%rd21, %r155, 4;
	add.s64 	%rd22, %rd2, %rd21;
	ld.global.v4.u32 	{%r156, %r157, %r158, %r159}, [%rd22];
	shl.b32 	%r160, %r17, 2;
	add.s32 	%r161, %r24, %r160;
	st.shared.v4.u32 	[%r161], {%r156, %r157, %r158, %r159};
$L__BB597_14:
	setp.lt.u32 	%p13, %r21, 3;
	@%p13 bra 	$L__BB597_17;
	add.s32 	%r162, %r39, %r234;
	add.s32 	%r239, %r162, %r46;
	add.s32 	%r163, %r41, %r234;
	add.s32 	%r238, %r163, %r46;
	add.s32 	%r164, %r16, %r234;
	add.s32 	%r235, %r164, %r46;
	add.s32 	%r237, %r235, %r17;
	shl.b32 	%r165, %r234, 2;
	mov.u32 	%r166, _ZZ9cuda_gemmIiLi128ELi4ELi1ELi128ELi8ELi8ELi64ELi0ELi1EEviiiPT_S1_S1_iiiE3Ash;
	add.s32 	%r236, %r166, %r165;
$L__BB597_16:
	mul.wide.s32 	%rd23, %r239, 4;
	add.s64 	%rd24, %rd2, %rd23;
	mul.wide.s32 	%rd25, %r238, 4;
	add.s64 	%rd26, %rd2, %rd25;
	mul.wide.s32 	%rd27, %r237, 4;
	add.s64 	%rd28, %rd2, %rd27;
	mul.wide.s32 	%rd29, %r235, 4;
	add.s64 	%rd30, %rd2, %rd29;
	ld.global.v4.u32 	{%r167, %r168, %r169, %r170}, [%rd30];
	st.shared.v4.u32 	[%r236], {%r167, %r168, %r169, %r170};
	add.s32 	%r171, %r234, %r17;
	ld.global.v4.u32 	{%r172, %r173, %r174, %r175}, [%rd28];
	add.s32 	%r176, %r236, %r40;
	st.shared.v4.u32 	[%r176], {%r172, %r173, %r174, %r175};
	add.s32 	%r177, %r171, %r17;
	ld.global.v4.u32 	{%r178, %r179, %r180, %r181}, [%rd26];
	add.s32 	%r182, %r236, %r44;
	st.shared.v4.u32 	[%r182], {%r178, %r179, %r180, %r181};
	add.s32 	%r183, %r177, %r17;
	ld.global.v4.u32 	{%r184, %r185, %r186, %r187}, [%rd24];
	add.s32 	%r188, %r236, %r42;
	st.shared.v4.u32 	[%r188], {%r184, %r185, %r186, %r187};
	add.s32 	%r234, %r183, %r17;
	add.s32 	%r239, %r239, %r40;
	add.s32 	%r238, %r238, %r40;
	add.s32 	%r237, %r237, %r40;
	add.s32 	%r236, %r236, %r43;
	add.s32 	%r235, %r235, %r40;
	setp.lt.u32 	%p14, %r234, 128;
	@%p14 bra 	$L__BB597_16;
$L__BB597_17:
	bar.sync 	0;
	ld.shared.u32 	%r189, [%r26];
	ld.shared.u32 	%r190, [%r28];
	ld.shared.u32 	%r191, [%r30];
	ld.shared.u32 	%r192, [%r32];
	ld.shared.u32 	%r193, [%r34];
	shl.b32 	%r194, %r1, 3;
	and.b32  	%r195, %r194, 120;
	or.b32  	%r196, %r195, %r35;
	shl.b32 	%r197, %r196, 2;
	mov.u32 	%r198, _ZZ9cuda_gemmIiLi128ELi4ELi1ELi128ELi8ELi8ELi64ELi0ELi1EEviiiPT_S1_S1_iiiE3Ash;
	add.s32 	%r199, %r198, %r197;
	ld.shared.u32 	%r200, [%r199];
	ld.shared.u32 	%r201, [%r37];
	or.b32  	%r202, %r195, %r38;
	shl.b32 	%r203, %r202, 2;
	add.s32 	%r204, %r198, %r203;
	ld.shared.u32 	%r205, [%r204];
	shr.u32 	%r206, %r1, 4;
	mov.u32 	%r207, _ZZ9cuda_gemmIiLi128ELi4ELi1ELi128ELi8ELi8ELi64ELi0ELi1EEviiiPT_S1_S1_iiiE11kron_fac_sh;
	mad.lo.s32 	%r208, %r206, 36, %r207;
	shl.b32 	%r209, %r18, 2;
	add.s32 	%r210, %r208, %r209;
	ld.shared.u32 	%r211, [%r210];
	shfl.sync.idx.b32	%r212|%p15, %r211, %r18, 6175, -1;
	mul.lo.s32 	%r213, %r212, %r189;
	shfl.sync.idx.b32	%r214|%p16, %r211, %r27, 6175, -1;
	mad.lo.s32 	%r215, %r214, %r190, %r213;
	shfl.sync.idx.b32	%r216|%p17, %r211, %r29, 6175, -1;
	mad.lo.s32 	%r217, %r216, %r191, %r215;
	shfl.sync.idx.b32	%r218|%p18, %r211, %r31, 6175, -1;
	mad.lo.s32 	%r219, %r218, %r192, %r217;
	shfl.sync.idx.b32	%r220|%p19, %r211, %r33, 6175, -1;
	mad.lo.s32 	%r221, %r220, %r193, %r219;
	shfl.sync.idx.b32	%r222|%p20, %r211, %r35, 6175, -1;
	mad.lo.s32 	%r223, %r222, %r200, %r221;
	shfl.sync.idx.b32	%r224|%p21, %r211, %r36, 6175, -1;
	mad.lo.s32 	%r225, %r224, %r201, %r223;
	shfl.sync.idx.b32	%r226|%p22, %r211, %r38, 6175, -1;
	mad.lo.s32 	%r227, %r226, %r205, %r225;
	bar.sync 	0;
	mad.lo.s32 	%r228, %r233, %r68, %r19;
	mul.wide.s32 	%rd31, %r228, 4;
	add.s64 	%rd32, %rd3, %rd31;
	st.global.u32 	[%rd32], %r227;
	add.s32 	%r233, %r233, %r13;
	setp.lt.u32 	%p23, %r233, %r14;
	@%p23 bra 	$L__BB597_9;
$L__BB597_18:
	ret;

}
	// .globl	_Z9cuda_gemmIiLi128ELi4ELi1ELi128ELi8ELi8ELi64ELi1ELi0EEviiiPT_S1_S1_iii
.visible .entry _Z9cuda_gemmIiLi128ELi4ELi1ELi128ELi8ELi8ELi64ELi1ELi0EEviiiPT_S1_S1_iii(
	.param .u32 _Z9cuda_gemmIiLi128ELi4ELi1ELi128ELi8ELi8ELi64ELi1ELi0EEviiiPT_S1_S1_iii_param_0,
	.param .u32 _Z9cuda_gemmIiLi128ELi4ELi1ELi128ELi8ELi8ELi64ELi1ELi0EEviiiPT_S1_S1_iii_param_1,
	.param .u32 _Z9cuda_gemmIiLi128ELi4ELi1ELi128ELi8ELi8ELi64ELi1ELi0EEviiiPT_S1_S1_iii_param_2,
	.param .u64 .ptr .align 1 _Z9cuda_gemmIiLi128ELi4ELi1ELi128ELi8ELi8ELi64ELi1ELi0EEviiiPT_S1_S1_iii_param_3,
	.param .u64 .ptr .align 1 _Z9cuda_gemmIiLi128ELi4ELi1ELi128ELi8ELi8ELi64ELi1ELi0EEviiiPT_S1_S1_iii_param_4,
	.param .u64 .ptr .align 1 _Z9cuda_gemmIiLi128ELi4ELi1ELi128ELi8ELi8ELi64ELi1ELi0EEviiiPT_S1_S1_iii_param_5,
	.param .u32 _Z9cuda_gemmIiLi128ELi4ELi1ELi128ELi8ELi8ELi64ELi1ELi0EEviiiPT_S1_S1_iii_param_6,
	.param .u32 _Z9cuda_gemmIiLi128ELi4ELi1ELi128ELi8ELi8ELi64ELi1ELi0EEviiiPT_S1_S1_iii_param_7,
	.param .u32 _Z9cuda_gemmIiLi128ELi4ELi1ELi128ELi8ELi8ELi64ELi1ELi0EEviiiPT_S1_S1_iii_param_8
)
.maxntid 128
{
	.reg .pred 	%p<56>;
	.reg .b16 	%rs<3>;
	.reg .b32 	%r<335>;
	.reg .b64 	%rd<26>;
	// demoted variable
	.shared .align 128 .b8 _ZZ9cuda_gemmIiLi128ELi4ELi1ELi128ELi8ELi8ELi64ELi1ELi0EEviiiPT_S1_S1_iiiE11kron_fac_sh[288];
	// demoted variable
	.shared .align 128 .b8 _ZZ9cuda_gemmIiLi128ELi4ELi1ELi128ELi8ELi8ELi64ELi1ELi0EEviiiPT_S1_S1_iiiE3Ash[512];
	ld.param.u64 	%rd5, [_Z9cuda_gemmIiLi128ELi4ELi1ELi128ELi8ELi8ELi64ELi1ELi0EEviiiPT_S1_S1_iii_param_3];
	ld.param.u64 	%rd3, [_Z9cuda_gemmIiLi128ELi4ELi1ELi128ELi8ELi8ELi64ELi1ELi0EEviiiPT_S1_S1_iii_param_4];
	ld.param.u32 	%r142, [_Z9cuda_gemmIiLi128ELi4ELi1ELi128ELi8ELi8ELi64ELi1ELi0EEviiiPT_S1_S1_iii_param_6];
	ld.param.u32 	%r143, [_Z9cuda_gemmIiLi128ELi4ELi1ELi128ELi8ELi8ELi64ELi1ELi0EEviiiPT_S1_S1_iii_param_7];
	cvta.to.global.u64 	%rd1, %rd5;
	mov.u32 	%r1, %tid.x;
	mul.lo.s32 	%r2, %r143, %r142;
	setp.ge.u32 	%p1, %r1, %r2;
	@%p1 bra 	$L__BB598_3;
	mov.u32 	%r3, %ntid.x;
	cvta.to.global.u64 	%rd2, %rd3;
	mov.u32 	%r146, _ZZ9cuda_gemmIiLi128ELi4ELi1ELi128ELi8ELi8ELi64ELi1ELi0EEviiiPT_S1_S1_iiiE11kron_fac_sh;
	mov.u32 	%r284, %r1;
$L__BB598_2:
	mul.wide.u32 	%rd6, %r284, 4;
	add.s64 	%rd7, %rd2, %rd6;
	ld.global.u32 	%r144, [%rd7];
	rem.u32 	%r145, %r284, %r142;
	mad.lo.s32 	%r147, %r145, 36, %r146;
	div.u32 	%r148, %r284, %r143;
	shl.b32 	%r149, %r148, 2;
	add.s32 	%r150, %r147, %r149;
	st.shared.u32 	[%r150], %r144;
	add.s32 	%r284, %r284, %r3;
	setp.lt.u32 	%p2, %r284, %r2;
	@%p2 bra 	$L__BB598_2;
$L__BB598_3:
	div.s32 	%r6, 128, %r143;
	div.u32 	%r7, %r1, %r6;
	mov.u32 	%r293, %ctaid.y;
	mov.u32 	%r9, %nctaid.y;
	shl.b32 	%r10, %r9, 2;
	setp.ge.u32 	%p3, %r293, %r10;
	@%p3 bra 	$L__BB598_67;
	rem.u32 	%r152, %r1, %r6;
	shl.b32 	%r11, %r1, 2;
	mov.u32 	%r153, %ntid.x;
	shl.b32 	%r12, %r153, 2;
	and.b32  	%r13, %r152, 7;
	mul.lo.s32 	%r154, %r152, %r143;
	min.s32 	%r14, %r142, 8;
	add.s32 	%r15, %r11, %r12;
	max.u32 	%r155, %r15, 128;
	setp.lt.u32 	%p4, %r15, 128;
	selp.u32 	%r156, 1, 0, %p4;
	or.b32  	%r157, %r15, %r156;
	sub.s32 	%r158, %r155, %r157;
	div.u32 	%r159, %r158, %r12;
	add.s32 	%r16, %r159, %r156;
	and.b32  	%r17, %r16, 3;
	shl.b32 	%r160, %r1, 4;
	mov.u32 	%r161, _ZZ9cuda_gemmIiLi128ELi4ELi1ELi128ELi8ELi8ELi64ELi1ELi0EEviiiPT_S1_S1_iiiE3Ash;
	add.s32 	%r18, %r161, %r160;
	shl.b32 	%r44, %r153, 4;
	add.s32 	%r19, %r18, %r44;
	add.s32 	%r20, %r15, %r12;
	add.s32 	%r162, %r13, %r154;
	shl.b32 	%r163, %r162, 2;
	add.s32 	%r21, %r161, %r163;
	add.s32 	%r164, %r152, 1;
	and.b32  	%r22, %r164, 7;
	add.s32 	%r165, %r22, %r154;
	shl.b32 	%r166, %r165, 2;
	add.s32 	%r23, %r161, %r166;
	add.s32 	%r167, %r152, 2;
	and.b32  	%r24, %r167, 7;
	add.s32 	%r168, %r24, %r154;
	shl.b32 	%r169, %r168, 2;
	add.s32 	%r25, %r161, %r169;
	add.s32 	%r170, %r152, 3;
	and.b32  	%r26, %r170, 7;
	add.s32 	%r171, %r26, %r154;
	shl.b32 	%r172, %r171, 2;
	add.s32 	%r27, %r161, %r172;
	xor.b32  	%r28, %r13, 4;
	add.s32 	%r173, %r28, %r154;
	shl.b32 	%r174, %r173, 2;
	add.s32 	%r29, %r161, %r174;
	add.s32 	%r175, %r152, 5;
	and.b32  	%r30, %r175, 7;
	add.s32 	%r176, %r30, %r154;
	shl.b32 	%r177, %r176, 2;
	add.s32 	%r31, %r161, %r177;
	add.s32 	%r178, %r152, 6;
	and.b32  	%r32, %r178, 7;
	add.s32 	%r179, %r32, %r154;
	shl.b32 	%r180, %r179, 2;
	add.s32 	%r33, %r161, %r180;
	add.s32 	%r181, %r152, -1;
	and.b32  	%r34, %r181, 7;
	add.s32 	%r182, %r34, %r154;
	shl.b32 	%r183, %r182, 2;
	add.s32 	%r35, %r161, %r183;
	setp.lt.s32 	%p5, %r13, %r143;
	selp.b32 	%r184, 0, %r143, %p5;
	sub.s32 	%r36, %r13, %r184;
	add.s32 	%r185, %r13, 1;
	setp.lt.s32 	%p6, %r185, %r143;
	selp.b32 	%r186, 0, %r143, %p6;
	sub.s32 	%r37, %r185, %r186;
	add.s32 	%r187, %r13, 2;
	setp.lt.s32 	%p7, %r187, %r143;
	selp.b32 	%r188, 0, %r143, %p7;
	sub.s32 	%r38, %r187, %r188;
	add.s32 	%r189, %r13, 3;
	setp.lt.s32 	%p8, %r189, %r143;
	selp.b32 	%r190, 0, %r143, %p8;
	sub.s32 	%r39, %r189, %r190;
	add.s32 	%r191, %r13, 4;
	setp.lt.s32 	%p9, %r191, %r143;
	selp.b32 	%r192, 0, %r143, %p9;
	sub.s32 	%r40, %r191, %r192;
	add.s32 	%r193, %r13, 5;
	setp.lt.s32 	%p10, %r193, %r143;
	selp.b32 	%r194, 0, %r143, %p10;
	sub.s32 	%r41, %r193, %r194;
	add.s32 	%r195, %r13, 6;
	setp.lt.s32 	%p11, %r195, %r143;
	selp.b32 	%r196, 0, %r143, %p11;
	sub.s32 	%r42, %r195, %r196;
	add.s32 	%r197, %r13, 7;
	setp.lt.s32 	%p12, %r197, %r143;
	selp.b32 	%r198, 0, %r143, %p12;
	sub.s32 	%r43, %r197, %r198;
	shl.b32 	%r45, %r153, 3;
	mul.lo.s32 	%r46, %r153, 48;
	shl.b32 	%r47, %r153, 6;
	shl.b32 	%r48, %r153, 5;
	cvt.u16.u32 	%rs1, %r6;
	div.s16 	%rs2, 128, %rs1;
	cvt.s32.s16 	%r49, %rs2;
$L__BB598_5:
	setp.gt.u32 	%p13, %r1, 31;
	@%p13 bra 	$L__BB598_13;
	setp.eq.s32 	%p14, %r17, 3;
	shl.b32 	%r59, %r293, 7;
	mov.u32 	%r294, %r11;
	@%p14 bra 	$L__BB598_10;
	setp.eq.s32 	%p15, %r17, 0;
	add.s32 	%r199, %r59, %r11;
	mul.wide.s32 	%rd8, %r199, 4;
	add.s64 	%rd9, %rd1, %rd8;
	ld.global.v4.u32 	{%r200, %r201, %r202, %r203}, [%rd9];
	st.shared.v4.u32 	[%r18], {%r200, %r201, %r202, %r203};
	mov.u32 	%r294, %r15;
	@%p15 bra 	$L__BB598_10;
	setp.eq.s32 	%p16, %r17, 1;
	add.s32 	%r204, %r59, %r15;
	mul.wide.s32 	%rd10, %r204, 4;
	add.s64 	%rd11, %rd1, %rd10;
	ld.global.v4.u32 	{%r205, %r206, %r207, %r208}, [%rd11];
	st.shared.v4.u32 	[%r19], {%r205, %r206, %r207, %r208};
	mov.u32 	%r294, %r20;
	@%p16 bra 	$L__BB598_10;
	add.s32 	%r294, %r20, %r12;
	add.s32 	%r209, %r59, %r20;
	mul.wide.s32 	%rd12, %r209, 4;
	add.s64 	%rd13, %rd1, %rd12;
	ld.global.v4.u32 	{%r210, %r211, %r212, %r213}, [%rd13];
	shl.b32 	%r214, %r12, 2;
	add.s32 	%r215, %r19, %r214;
	st.shared.v4.u32 	[%r215], {%r210, %r211, %r212, %r213};
$L__BB598_10:
	setp.lt.u32 	%p17, %r16, 3;
	@%p17 bra 	$L__BB598_13;
	mov.u32 	%r216, %ntid.x;
	add.s32 	%r295, %r294, %r59;
	mad.lo.s32 	%r299, %r216, 12, %r295;
	add.s32 	%r298, %r295, %r45;
	add.s32 	%r297, %r295, %r12;
	shl.b32 	%r217, %r294, 2;
	mov.u32 	%r218, _ZZ9cuda_gemmIiLi128ELi4ELi1ELi128ELi8ELi8ELi64ELi1ELi0EEviiiPT_S1_S1_iiiE3Ash;
	add.s32 	%r296, %r218, %r217;
$L__BB598_12:
	mul.wide.s32 	%rd14, %r299, 4;
	add.s64 	%rd15, %rd1, %rd14;
	mul.wide.s32 	%rd16, %r298, 4;
	add.s64 	%rd17, %rd1, %rd16;
	mul.wide.s32 	%rd18, %r297, 4;
	add.s64 	%rd19, %rd1, %rd18;
	mul.wide.s32 	%rd20, %r295, 4;
	add.s64 	%rd21, %rd1, %rd20;
	ld.global.v4.u32 	{%r219, %r220, %r221, %r222}, [%rd21];
	st.shared.v4.u32 	[%r296], {%r219, %r220, %r221, %r222};
	add.s32 	%r223, %r294, %r12;
	ld.global.v4.u32 	{%r224, %r225, %r226, %r227}, [%rd19];
	add.s32 	%r228, %r296, %r44;
	st.shared.v4.u32 	[%r228], {%r224, %r225, %r226, %r227};
	add.s32 	%r229, %r223, %r12;
	ld.global.v4.u32 	{%r230, %r231, %r232, %r233}, [%rd17];
	add.s32 	%r234, %r296, %r48;
	st.shared.v4.u32 	[%r234], {%r230, %r231, %r232, %r233};
	add.s32 	%r235, %r229, %r12;
	ld.global.v4.u32 	{%r236, %r237, %r238, %r239}, [%rd15];
	add.s32 	%r240, %r296, %r46;
	st.shared.v4.u32 	[%r240], {%r236, %r237, %r238, %r239};
	add.s32 	%r294, %r235, %r12;
	add.s32 	%r299, %r299, %r44;
	add.s32 	%r298, %r298, %r44;
	add.s32 	%r297, %r297, %r44;
	add.s32 	%r296, %r296, %r47;
	add.s32 	%r295, %r295, %r44;
	setp.lt.u32 	%p18, %r294, 128;
	@%p18 bra 	$L__BB598_12;
$L__BB598_13:
	setp.lt.s32 	%p19, %r6, 1;
	bar.sync 	0;
	mov.b32 	%r334, 0;
	@%p19 bra 	$L__BB598_66;
	setp.lt.s32 	%p20, %r143, 1;
	@%p20 bra 	$L__BB598_16;
	ld.shared.u32 	%r292, [%r21];
$L__BB598_16:
	setp.lt.s32 	%p21, %r143, 2;
	@%p21 bra 	$L__BB598_18;
	ld.shared.u32 	%r291, [%r23];
$L__BB598_18:
	setp.lt.s32 	%p22, %r143, 3;
	@%p22 bra 	$L__BB598_20;
	ld.shared.u32 	%r290, [%r25];
$L__BB598_20:
	setp.lt.s32 	%p23, %r143, 4;
	@%p23 bra 	$L__BB598_22;
	ld.shared.u32 	%r289, [%r27];
$L__BB598_22:
	setp.lt.s32 	%p24, %r143, 5;
	@%p24 bra 	$L__BB598_24;
	ld.shared.u32 	%r288, [%r29];
$L__BB598_24:
	setp.lt.s32 	%p25, %r143, 6;
	@%p25 bra 	$L__BB598_26;
	ld.shared.u32 	%r287, [%r31];
$L__BB598_26:
	setp.lt.s32 	%p26, %r143, 7;
	@%p26 bra 	$L__BB598_28;
	ld.shared.u32 	%r286, [%r33];
$L__BB598_28:
	setp.lt.s32 	%p27, %r143, 8;
	@%p27 bra 	$L__BB598_30;
	ld.shared.u32 	%r285, [%r35];
$L__BB598_30:
	setp.ge.s32 	%p28, %r7, %r14;
	@%p28 bra 	$L__BB598_66;
	mov.b32 	%r334, 0;
	mov.u32 	%r309, %r7;
$L__BB598_32:
	setp.gt.u32 	%p29, %r143, 64;
	mov.u32 	%r244, _ZZ9cuda_gemmIiLi128ELi4ELi1ELi128ELi8ELi8ELi64ELi1ELi0EEviiiPT_S1_S1_iiiE11kron_fac_sh;
	mad.lo.s32 	%r97, %r309, 36, %r244;
	shl.b32 	%r245, %r1, 2;
	and.b32  	%r246, %r245, 28;
	add.s32 	%r247, %r97, %r246;
	ld.shared.u32 	%r98, [%r247];
	@%p29 bra 	$L__BB598_49;
	setp.eq.s32 	%p38, %r143, 0;
	mov.b32 	%r312, 0;
	@%p38 bra 	$L__BB598_35;
	shfl.sync.idx.b32	%r274|%p39, %r98, %r36, 6175, -1;
	mul.lo.s32 	%r312, %r274, %r292;
$L__BB598_35:
	setp.lt.s32 	%p40, %r143, 2;
	@%p40 bra 	$L__BB598_37;
	shfl.sync.idx.b32	%r275|%p41, %r98, %r37, 6175, -1;
	mad.lo.s32 	%r312, %r275, %r291, %r312;
$L__BB598_37:
	setp.lt.s32 	%p42, %r143, 3;
	@%p42 bra 	$L__BB598_39;
	shfl.sync.idx.b32	%r276|%p43, %r98, %r38, 6175, -1;
	mad.lo.s32 	%r312, %r276, %r290, %r312;
$L__BB598_39:
	setp.lt.s32 	%p44, %r143, 4;
	@%p44 bra 	$L__BB598_41;
	shfl.sync.idx.b32	%r277|%p45, %r98, %r39, 6175, -1;
	mad.lo.s32 	%r312, %r277, %r289, %r312;
$L__BB598_41:
	setp.lt.s32 	%p46, %r143, 5;
	@%p46 bra 	$L__BB598_43;
	shfl.sync.idx.b32	%r278|%p47, %r98, %r40, 6175, -1;
	mad.lo.s32 	%r312, %r278, %r288, %r312;
$L__BB598_43:
	setp.lt.s32 	%p48, %r143, 6;
	@%p48 bra 	$L__BB598_45;
	shfl.sync.idx.b32	%r279|%p49, %r98, %r41, 6175, -1;
	mad.lo.s32 	%r312, %r279, %r287, %r312;
$L__BB598_45:
	setp.lt.s32 	%p50, %r143, 7;
	@%p50 bra 	$L__BB598_47;
	shfl.sync.idx.b32	%r280|%p51, %r98, %r42, 6175, -1;
	mad.lo.s32 	%r312, %r280, %r286, %r312;
$L__BB598_47:
	setp.lt.s32 	%p52, %r143, 8;
	@%p52 bra 	$L__BB598_65;
	shfl.sync.idx.b32	%r281|%p53, %r98, %r43, 6175, -1;
	mad.lo.s32 	%r312, %r281, %r285, %r312;
	bra.uni 	$L__BB598_65;
$L__BB598_49:
	setp.lt.s32 	%p30, %r143, 1;
	mov.b32 	%r312, 0;
	@%p30 bra 	$L__BB598_51;
	shl.b32 	%r249, %r13, 2;
	add.s32 	%r250, %r97, %r249;
	ld.shared.u32 	%r251, [%r250];
	mul.lo.s32 	%r312, %r251, %r292;
$L__BB598_51:
	setp.lt.s32 	%p31, %r143, 2;
	@%p31 bra 	$L__BB598_53;
	shl.b32 	%r252, %r22, 2;
	add.s32 	%r253, %r97, %r252;
	ld.shared.u32 	%r254, [%r253];
	mad.lo.s32 	%r312, %r254, %r291, %r312;
$L__BB598_53:
	setp.lt.s32 	%p32, %r143, 3;
	@%p32 bra 	$L__BB598_55;
	shl.b32 	%r255, %r24, 2;
	add.s32 	%r256, %r97, %r255;
	ld.shared.u32 	%r257, [%r256];
	mad.lo.s32 	%r312, %r257, %r290, %r312;
$L__BB598_55:
	setp.lt.s32 	%p33, %r143, 4;
	@%p33 bra 	$L__BB598_57;
	shl.b32 	%r258, %r26, 2;
	add.s32 	%r259, %r97, %r258;
	ld.shared.u32 	%r260, [%r259];
	mad.lo.s32 	%r312, %r260, %r289, %r312;
$L__BB598_57:
	setp.lt.s32 	%p34, %r143, 5;
	@%p34 bra 	$L__BB598_59;
	shl.b32 	%r261, %r28, 2;
	add.s32 	%r262, %r97, %r261;
	ld.shared.u32 	%r263, [%r262];
	mad.lo.s32 	%r312, %r263, %r288, %r312;
$L__BB598_59:
	setp.lt.s32 	%p35, %r143, 6;
	@%p35 bra 	$L__BB598_61;
	shl.b32 	%r264, %r30, 2;
	add.s32 	%r265, %r97, %r264;
	ld.shared.u32 	%r266, [%r265];
	mad.lo.s32 	%r312, %r266, %r287, %r312;
$L__BB598_61:
	setp.lt.s32 	%p36, %r143, 7;
	@%p36 bra 	$L__BB598_63;
	shl.b32 	%r267, %r32, 2;
	add.s32 	%r268, %r97, %r267;
	ld.shared.u32 	%r269, [%r268];
	mad.lo.s32 	%r312, %r269, %r286, %r312;
$L__BB598_63:
	setp.lt.s32 	%p37, %r143, 8;
	@%p37 bra 	$L__BB598_65;
	shl.b32 	%r270, %r34, 2;
	add.s32 	%r271, %r97, %r270;
	ld.shared.u32 	%r272, [%r271];
	mad.lo.s32 	%r312, %r272, %r285, %r312;
$L__BB598_65:
	add.s32 	%r334, %r312, %r334;
	add.s32 	%r309, %r309, %r49;
	setp.lt.s32 	%p54, %r309, %r14;
	@%p54 bra 	$L__BB598_32;
$L__BB598_66:
	ld.param.u64 	%rd25, [_Z9cuda_gemmIiLi128ELi4ELi1ELi128ELi8ELi8ELi64ELi1ELi0EEviiiPT_S1_S1_iii_param_5];
	bar.sync 	0;
	shl.b32 	%r282, %r293, 7;
	or.b32  	%r283, %r282, %r1;
	cvta.to.global.u64 	%rd22, %rd25;
	mul.wide.s32 	%rd23, %r283, 4;
	add.s64 	%rd24, %rd22, %rd23;
	st.global.u32 	[%rd24], %r334;
	add.s32 	%r293, %r293, %r9;
	setp.lt.u32 	%p55, %r293, %r10;
	@%p55 bra 	$L__BB598_5;
$L__BB598_67:
	ret;

}
	// .globl	_Z9cuda_gemmIiLi128ELi4ELi1ELi128ELi8ELi8ELi64ELi1ELi1EEviiiPT_S1_S1_iii
.visible .entry _Z9cuda_gemmIiLi128ELi4ELi1ELi128ELi8ELi8ELi64ELi1ELi1EEviiiPT_S1_S1_iii(
	.param .u32 _Z9cuda_gemmIiLi128ELi4ELi1ELi128ELi8ELi8ELi64ELi1ELi1EEviiiPT_S1_S1_iii_param_0,
	.param .u32 _Z9cuda_gemmIiLi128ELi4ELi1ELi128ELi8ELi8ELi64ELi1ELi1EEviiiPT_S1_S1_iii_param_1,
	.param .u32 _Z9cuda_gemmIiLi128ELi4ELi1ELi128ELi8ELi8ELi64ELi1ELi1EEviiiPT_S1_S1_iii_param_2,
	.param .u64 .ptr .align 1 _Z9cuda_gemmIiLi128ELi4ELi1ELi128ELi8ELi8ELi64ELi1ELi1EEviiiPT_S1_S1_iii_param_3,
	.param .u64 .ptr .align 1 _Z9cuda_gemmIiLi128ELi4ELi1ELi128ELi8ELi8ELi64ELi1ELi1EEviiiPT_S1_S1_iii_param_4,
	.param .u64 .ptr .align 1 _Z9cuda_gemmIiLi128ELi4ELi1ELi128ELi8ELi8ELi64ELi1ELi1EEviiiPT_S1_S1_iii_param_5,
	.param .u32 _Z9cuda_gemmIiLi128ELi4ELi1ELi128ELi8ELi8ELi64ELi1ELi1EEviiiPT_S1_S1_iii_param_6,
	.param .u32 _Z9cuda_gemmIiLi128ELi4ELi1ELi128ELi8ELi8ELi64ELi1ELi1EEviiiPT_S1_S1_iii_param_7,
	.param .u32 _Z9cuda_gemmIiLi128ELi4ELi1ELi128ELi8ELi8ELi64ELi1ELi1EEviiiPT_S1_S1_iii_param_8
)
.maxntid 128
{
	.reg .pred 	%p<24>;
	.reg .b32 	%r<231>;
	.reg .b64 	%rd<33>;
	// demoted variable
	.shared .align 128 .b8 _ZZ9cuda_gemmIiLi128ELi4ELi1ELi128ELi8ELi8ELi64ELi1ELi1EEviiiPT_S1_S1_iiiE11kron_fac_sh[288];
	// demoted variable
	.shared .align 128 .b8 _ZZ9cuda_gemmIiLi128ELi4ELi1ELi128ELi8ELi8ELi64ELi1ELi1EEviiiPT_S1_S1_iiiE3Ash[512];
	ld.param.u64 	%rd5, [_Z9cuda_gemmIiLi128ELi4ELi1ELi128ELi8ELi8ELi64ELi1ELi1EEviiiPT_S1_S1_iii_param_3];
	ld.param.u64 	%rd6, [_Z9cuda_gemmIiLi128ELi4ELi1ELi128ELi8ELi8ELi64ELi1ELi1EEviiiPT_S1_S1_iii_param_4];
	ld.param.u64 	%rd4, [_Z9cuda_gemmIiLi128ELi4ELi1ELi128ELi8ELi8ELi64ELi1ELi1EEviiiPT_S1_S1_iii_param_5];
	cvta.to.global.u64 	%rd1, %rd6;
	cvta.to.global.u64 	%rd2, %rd5;
	mov.u32 	%r1, %tid.x;
	setp.gt.u32 	%p1, %r1, 63;
	@%p1 bra 	$L__BB599_7;
	mov.u32 	%r2, %ntid.x;
	add.s32 	%r61, %r1, %r2;
	max.u32 	%r62, %r61, 64;
	setp.lt.u32 	%p2, %r61, 64;
	selp.u32 	%r63, 1, 0, %p2;
	add.s32 	%r64, %r61, %r63;
	sub.s32 	%r65, %r62, %r64;
	div.u32 	%r66, %r65, %r2;
	add.s32 	%r3, %r66, %r63;
	and.b32  	%r67, %r3, 3;
	setp.eq.s32 	%p3, %r67, 3;
	mov.u32 	%r221, %r1;
	@%p3 bra 	$L__BB599_4;
	add.s32 	%r69, %r3, 1;
	and.b32  	%r4, %r69, 3;
	mov.b32 	%r220, 0;
	mov.u32 	%r221, %r1;
$L__BB599_3:
	.pragma "nounroll";
	mul.wide.u32 	%rd7, %r221, 4;
	add.s64 	%rd8, %rd1, %rd7;
	ld.global.u32 	%r70, [%rd8];
	and.b32  	%r71, %r221, 7;
	mov.u32 	%r72, _ZZ9cuda_gemmIiLi128ELi4ELi1ELi128ELi8ELi8ELi64ELi1ELi1EEviiiPT_S1_S1_iiiE11kron_fac_sh;
	mad.lo.s32 	%r73, %r71, 36, %r72;
	shr.u32 	%r74, %r221, 1;
	and.b32  	%r75, %r74, 2147483644;
	add.s32 	%r76, %r73, %r75;
	st.shared.u32 	[%r76], %r70;
	add.s32 	%r221, %r221, %r2;
	add.s32 	%r220, %r220, 1;
	setp.ne.s32 	%p4, %r220, %r4;
	@%p4 bra 	$L__BB599_3;
$L__BB599_4:
	setp.lt.u32 	%p5, %r3, 3;
	@%p5 bra 	$L__BB599_7;
	mov.u32 	%r79, _ZZ9cuda_gemmIiLi128ELi4ELi1ELi128ELi8ELi8ELi64ELi1ELi1EEviiiPT_S1_S1_iiiE11kron_fac_sh;
$L__BB599_6:
	mul.wide.u32 	%rd9, %r221, 4;
	add.s64 	%rd10, %rd1, %rd9;
	ld.global.u32 	%r77, [%rd10];
	and.b32  	%r78, %r221, 7;
	mad.lo.s32 	%r80, %r78, 36, %r79;
	shr.u32 	%r81, %r221, 1;
	and.b32  	%r82, %r81, 2147483644;
	add.s32 	%r83, %r80, %r82;
	st.shared.u32 	[%r83], %r77;
	add.s32 	%r84, %r221, %r2;
	mul.wide.u32 	%rd11, %r84, 4;
	add.s64 	%rd12, %rd1, %rd11;
	ld.global.u32 	%r85, [%rd12];
	and.b32  	%r86, %r84, 7;
	mad.lo.s32 	%r87, %r86, 36, %r79;
	shr.u32 	%r88, %r84, 1;
	and.b32  	%r89, %r88, 2147483644;
	add.s32 	%r90, %r87, %r89;
	st.shared.u32 	[%r90], %r85;
	add.s32 	%r91, %r84, %r2;
	mul.wide.u32 	%rd13, %r91, 4;
	add.s64 	%rd14, %rd1, %rd13;
	ld.global.u32 	%r92, [%rd14];
	and.b32  	%r93, %r91, 7;
	mad.lo.s32 	%r94, %r93, 36, %r79;
	shr.u32 	%r95, %r91, 1;
	and.b32  	%r96, %r95, 2147483644;
	add.s32 	%r97, %r94, %r96;
	st.shared.u32 	[%r97], %r92;
	add.s32 	%r98, %r91, %r2;
	mul.wide.u32 	%rd15, %r98, 4;
	add.s64 	%rd16, %rd1, %rd15;
	ld.global.u32 	%r99, [%rd16];
	and.b32  	%r100, %r98, 7;
	mad.lo.s32 	%r101, %r100, 36, %r79;
	shr.u32 	%r102, %r98, 1;
	and.b32  	%r103, %r102, 2147483644;
	add.s32 	%r104, %r101, %r103;
	st.shared.u32 	[%r104], %r99;
	add.s32 	%r221, %r98, %r2;
	setp.lt.u32 	%p6, %r221, 64;
	@%p6 bra 	$L__BB599_6;
$L__BB599_7:
	mov.u32 	%r223, %ctaid.y;
	mov.u32 	%r13, %nctaid.y;
	shl.b32 	%r14, %r13, 2;
	setp.ge.u32 	%p7, %r223, %r14;
	@%p7 bra 	$L__BB599_18;
	shl.b32 	%r15, %r1, 2;
	mov.u32 	%r105, %ntid.x;
	shl.b32 	%r16, %r105, 2;
	and.b32  	%r17, %r1, 7;
	shl.b32 	%r106, %r1, 3;
	and.b32  	%r107, %r106, 120;
	add.s32 	%r18, %r15, %r16;
	max.u32 	%r108, %r18, 128;
	setp.lt.u32 	%p8, %r18, 128;
	selp.u32 	%r109, 1, 0, %p8;
	or.b32  	%r110, %r18, %r109;
	sub.s32 	%r111, %r108, %r110;
	div.u32 	%r112, %r111, %r16;
	add.s32 	%r19, %r112, %r109;
	and.b32  	%r20, %r19, 3;
	shl.b32 	%r113, %r1, 4;
	mov.u32 	%r114, _ZZ9cuda_gemmIiLi128ELi4ELi1ELi128ELi8ELi8ELi64ELi1ELi1EEviiiPT_S1_S1_iiiE3Ash;
	add.s32 	%r21, %r114, %r113;
	shl.b32 	%r34, %r105, 4;
	add.s32 	%r22, %r21, %r34;
	add.s32 	%r23, %r18, %r16;
	or.b32  	%r115, %r107, %r17;
	shl.b32 	%r116, %r115, 2;
	add.s32 	%r24, %r114, %r116;
	add.s32 	%r117, %r1, 1;
	and.b32  	%r25, %r117, 7;
	add.s32 	%r118, %r1, 2;
	and.b32  	%r26, %r118, 7;
	or.b32  	%r119, %r107, %r26;
	shl.b32 	%r120, %r119, 2;
	add.s32 	%r27, %r114, %r120;
	add.s32 	%r121, %r1, 3;
	and.b32  	%r28, %r121, 7;
	xor.b32  	%r29, %r17, 4;
	add.s32 	%r122, %r1, 5;
	and.b32  	%r30, %r122, 7;
	add.s32 	%r123, %r1, 6;
	and.b32  	%r31, %r123, 7;
	add.s32 	%r124, %r1, -1;
	and.b32  	%r32, %r124, 7;
	mul.lo.s32 	%r33, %r105, 12;
	shl.b32 	%r35, %r105, 3;
	mul.lo.s32 	%r36, %r105, 48;
	shl.b32 	%r37, %r105, 6;
	shl.b32 	%r38, %r105, 5;
	cvta.to.global.u64 	%rd3, %rd4;
$L__BB599_9:
	setp.gt.u32 	%p9, %r1, 31;
	@%p9 bra 	$L__BB599_17;
	setp.eq.s32 	%p10, %r20, 3;
	shl.b32 	%r40, %r223, 7;
	mov.u32 	%r224, %r15;
	@%p10 bra 	$L__BB599_14;
	setp.eq.s32 	%p11, %r20, 0;
	add.s32 	%r125, %r40, %r15;
	mul.wide.s32 	%rd17, %r125, 4;
	add.s64 	%rd18, %rd2, %rd17;
	ld.global.v4.u32 	{%r126, %r127, %r128, %r129}, [%rd18];
	st.shared.v4.u32 	[%r21], {%r126, %r127, %r128, %r129};
	mov.u32 	%r224, %r18;
	@%p11 bra 	$L__BB599_14;
	setp.eq.s32 	%p12, %r20, 1;
	add.s32 	%r130, %r40, %r18;
	mul.wide.s32 	%rd19, %r130, 4;
	add.s64 	%rd20, %rd2, %rd19;
	ld.global.v4.u32 	{%r131, %r132, %r133, %r134}, [%rd20];
	st.shared.v4.u32 	[%r22], {%r131, %r132, %r133, %r134};
	mov.u32 	%r224, %r23;
	@%p12 bra 	$L__BB599_14;
	add.s32 	%r224, %r23, %r16;
	add.s32 	%r135, %r40, %r23;
	mul.wide.s32 	%rd21, %r135, 4;
	add.s64 	%rd22, %rd2, %rd21;
	ld.global.v4.u32 	{%r136, %r137, %r138, %r139}, [%rd22];
	shl.b32 	%r140, %r16, 2;
	add.s32 	%r141, %r22, %r140;
	st.shared.v4.u32 	[%r141], {%r136, %r137, %r138, %r139};
$L__BB599_14:
	setp.lt.u32 	%p13, %r19, 3;
	@%p13 bra 	$L__BB599_17;
	add.s32 	%r225, %r224, %r40;
	add.s32 	%r229, %r225, %r33;
	add.s32 	%r228, %r225, %r35;
	add.s32 	%r227, %r225, %r16;
	shl.b32 	%r142, %r224, 2;
	mov.u32 	%r143, _ZZ9cuda_gemmIiLi128ELi4ELi1ELi128ELi8ELi8ELi64ELi1ELi1EEviiiPT_S1_S1_iiiE3Ash;
	add.s32 	%r226, %r143, %r142;
$L__BB599_16:
	mul.wide.s32 	%rd23, %r229, 4;
	add.s64 	%rd24, %rd2, %rd23;
	mul.wide.s32 	%rd25, %r228, 4;
	add.s64 	%rd26, %rd2, %rd25;
	mul.wide.s32 	%rd27, %r227, 4;
	add.s64 	%rd28, %rd2, %rd27;
	mul.wide.s32 	%rd29, %r225, 4;
	add.s64 	%rd30, %rd2, %rd29;
	ld.global.v4.u32 	{%r144, %r145, %r146, %r147}, [%rd30];
	st.shared.v4.u32 	[%r226], {%r144, %r145, %r146, %r147};
	add.s32 	%r148, %r224, %r16;
	ld.global.v4.u32 	{%r149, %r150, %r151, %r152}, [%rd28];
	add.s32 	%r153, %r226, %r34;
	st.shared.v4.u32 	[%r153], {%r149, %r150, %r151, %r152};
	add.s32 	%r154, %r148, %r16;
	ld.global.v4.u32 	{%r155, %r156, %r157, %r158}, [%rd26];
	add.s32 	%r159, %r226, %r38;
	st.shared.v4.u32 	[%r159], {%r155, %r156, %r157, %r158};
	add.s32 	%r160, %r154, %r16;
	ld.global.v4.u32 	{%r161, %r162, %r163, %r164}, [%rd24];
	add.s32 	%r165, %r226, %r36;
	st.shared.v4.u32 	[%r165], {%r161, %r162, %r163, %r164};
	add.s32 	%r224, %r160, %r16;
	add.s32 	%r229, %r229, %r34;
	add.s32 	%r228, %r228, %r34;
	add.s32 	%r227, %r227, %r34;
	add.s32 	%r226, %r226, %r37;
	add.s32 	%r225, %r225, %r34;
	setp.lt.u32 	%p14, %r224, 128;
	@%p14 bra 	$L__BB599_16;
$L__BB599_17:
	bar.sync 	0;
	ld.shared.u32 	%r166, [%r24];
	shl.b32 	%r167, %r1, 3;
	and.b32  	%r168, %r167, 120;
	or.b32  	%r169, %r168, %r25;
	shl.b32 	%r170, %r169, 2;
	mov.u32 	%r171, _ZZ9cuda_gemmIiLi128ELi4ELi1ELi128ELi8ELi8ELi64ELi1ELi1EEviiiPT_S1_S1_iiiE3Ash;
	add.s32 	%r172, %r171, %r170;
	ld.shared.u32 	%r173, [%r172];
	ld.shared.u32 	%r174, [%r27];
	or.b32  	%r175, %r168, %r28;
	shl.b32 	%r176, %r175, 2;
	add.s32 	%r177, %r171, %r176;
	ld.shared.u32 	%r178, [%r177];
	or.b32  	%r179, %r168, %r29;
	shl.b32 	%r180, %r179, 2;
	add.s32 	%r181, %r171, %r180;
	ld.shared.u32 	%r182, [%r181];
	or.b32  	%r183, %r168, %r30;
	shl.b32 	%r184, %r183, 2;
	add.s32 	%r185, %r171, %r184;
	ld.shared.u32 	%r186, [%r185];
	or.b32  	%r187, %r168, %r31;
	shl.b32 	%r188, %r187, 2;
	add.s32 	%r189, %r171, %r188;
	ld.shared.u32 	%r190, [%r189];
	or.b32  	%r191, %r168, %r32;
	shl.b32 	%r192, %r191, 2;
	add.s32 	%r193, %r171, %r192;
	ld.shared.u32 	%r194, [%r193];
	shr.u32 	%r195, %r1, 4;
	mov.u32 	%r196, _ZZ9cuda_gemmIiLi128ELi4ELi1ELi128ELi8ELi8ELi64ELi1ELi1EEviiiPT_S1_S1_iiiE11kron_fac_sh;
	mad.lo.s32 	%r197, %r195, 36, %r196;
	shl.b32 	%r198, %r17, 2;
	add.s32 	%r199, %r197, %r198;
	ld.shared.u32 	%r200, [%r199];
	shfl.sync.idx.b32	%r201|%p15, %r200, %r17, 6175, -1;
	mul.lo.s32 	%r202, %r201, %r166;
	shfl.sync.idx.b32	%r203|%p16, %r200, %r25, 6175, -1;
	mad.lo.s32 	%r204, %r203, %r173, %r202;
	shfl.sync.idx.b32	%r205|%p17, %r200, %r26, 6175, -1;
	mad.lo.s32 	%r206, %r205, %r174, %r204;
	shfl.sync.idx.b32	%r207|%p18, %r200, %r28, 6175, -1;
	mad.lo.s32 	%r208, %r207, %r178, %r206;
	shfl.sync.idx.b32	%r209|%p19, %r200, %r29, 6175, -1;
	mad.lo.s32 	%r210, %r209, %r182, %r208;
	shfl.sync.idx.b32	%r211|%p20, %r200, %r30, 6175, -1;
	mad.lo.s32 	%r212, %r211, %r186, %r210;
	shfl.sync.idx.b32	%r213|%p21, %r200, %r31, 6175, -1;
	mad.lo.s32 	%r214, %r213, %r190, %r212;
	shfl.sync.idx.b32	%r215|%p22, %r200, %r32, 6175, -1;
	mad.lo.s32 	%r216, %r215, %r194, %r214;
	bar.sync 	0;
	shl.b32 	%r217, %r223, 7;
	or.b32  	%r218, %r217, %r1;
	mul.wide.s32 	%rd31, %r218, 4;
	add.s64 	%rd32, %rd3, %rd31;
	st.global.u32 	[%rd32], %r216;
	add.s32 	%r223, %r223, %r13;
	setp.lt.u32 	%p23, %r223, %r14;
	@%p23 bra 	$L__BB599_9;
$L__BB599_18:
	ret;

}
	// .globl	_Z9cuda_gemmIiLi128ELi4ELi1ELi128ELi16ELi16ELi64ELi0ELi0EEviiiPT_S1_S1_iii
.visible .entry _Z9cuda_gemmIiLi128ELi4ELi1ELi128ELi16ELi16ELi64ELi0ELi0EEviiiPT_S1_S1_iii(
	.param .u32 _Z9cuda_gemmIiLi128ELi4ELi1ELi128ELi16ELi16ELi64ELi0ELi0EEviiiPT_S1_S1_iii_param_0,
	.param .u32 _Z9cuda_gemmIiLi128ELi4ELi1ELi128ELi16ELi16ELi64ELi0ELi0EEviiiPT_S1_S1_iii_param_1,
	.param .u32 _Z9cuda_gemmIiLi128ELi4ELi1ELi128ELi16ELi16ELi64ELi0ELi0EEviiiPT_S1_S1_iii_param_2,
	.param .u64 .ptr .align 1 _Z9cuda_gemmIiLi128ELi4ELi1ELi128ELi16ELi16ELi64ELi0ELi0EEviiiPT_S1_S1_iii_param_3,
	.param .u64 .ptr .align 1 _Z9cuda_gemmIiLi128ELi4ELi1ELi128ELi16ELi16ELi64ELi0ELi0EEviiiPT_S1_S1_iii_param_4,
	.param .u64 .ptr .align 1 _Z9cuda_gemmIiLi128ELi4ELi1ELi128ELi16ELi16ELi64ELi0ELi0EEviiiPT_S1_S1_iii_param_5,
	.param .u32 _Z9cuda_gemmIiLi128ELi4ELi1ELi128ELi16ELi16ELi64ELi0ELi0EEviiiPT_S1_S1_iii_param_6,
	.param .u32 _Z9cuda_gemmIiLi128ELi4ELi1ELi128ELi16ELi16ELi64ELi0ELi0EEviiiPT_S1_S1_iii_param_7,
	.param .u32 _Z9cuda_gemmIiLi128ELi4ELi1ELi128ELi16ELi16ELi64ELi0ELi0EEviiiPT_S1_S1_iii_param_8
)
.maxntid 128
{
	.reg .pred 	%p<96>;
	.reg .b16 	%rs<3>;
	.reg .b32 	%r<556>;
	.reg .b64 	%rd<26>;
	// demoted variable
	.shared .align 128 .b8 _ZZ9cuda_gemmIiLi128ELi4ELi1ELi128ELi16ELi16ELi64ELi0ELi0EEviiiPT_S1_S1_iiiE11kron_fac_sh[1088];
	// demoted variable
	.shared .align 128 .b8 _ZZ9cuda_gemmIiLi128ELi4ELi1ELi128ELi16ELi16ELi64ELi0ELi0EEviiiPT_S1_S1_iiiE3Ash[512];
	ld.param.u64 	%rd5, [_Z9cuda_gemmIiLi128ELi4ELi1ELi128ELi16ELi16ELi64ELi0ELi0EEviiiPT_S1_S1_iii_param_3];
	ld.param.u64 	%rd3, [_Z9cuda_gemmIiLi128ELi4ELi1ELi128ELi16ELi16ELi64ELi0ELi0EEviiiPT_S1_S1_iii_param_4];
	ld.param.u32 	%r225, [_Z9cuda_gemmIiLi128ELi4ELi1ELi128ELi16ELi16ELi64ELi0ELi0EEviiiPT_S1_S1_iii_param_6];
	ld.param.u32 	%r226, [_Z9cuda_gemmIiLi128ELi4ELi1ELi128ELi16ELi16ELi64ELi0ELi0EEviiiPT_S1_S1_iii_param_7];
	cvta.to.global.u64 	%rd1, %rd5;
	mov.u32 	%r1, %tid.x;
	mul.lo.s32 	%r2, %r226, %r225;
	setp.ge.u32 	%p1, %r1, %r2;
	@%p1 bra 	$L__BB600_3;
	mov.u32 	%r3, %ntid.x;
	cvta.to.global.u64 	%rd2, %rd3;
	mov.u32 	%r229, _ZZ9cuda_gemmIiLi128ELi4ELi1ELi128ELi16ELi16ELi64ELi0ELi0EEviiiPT_S1_S1_iiiE11kron_fac_sh;
	mov.u32 	%r465, %r1;
$L__BB600_2:
	mul.wide.u32 	%rd6, %r465, 4;
	add.s64 	%rd7, %rd2, %rd6;
	ld.global.u32 	%r227, [%rd7];
	rem.u32 	%r228, %r465, %r225;
	mad.lo.s32 	%r230, %r228, 68, %r229;
	div.u32 	%r231, %r465, %r226;
	shl.b32 	%r232, %r231, 2;
	add.s32 	%r233, %r230, %r232;
	st.shared.u32 	[%r233], %r227;
	add.s32 	%r465, %r465, %r3;
	setp.lt.u32 	%p2, %r465, %r2;
	@%p2 bra 	$L__BB600_2;
$L__BB600_3:
	div.s32 	%r6, 128, %r226;
	div.u32 	%r7, %r1, %r6;
	mov.u32 	%r482, %ctaid.y;
	mov.u32 	%r9, %nctaid.y;
	shl.b32 	%r234, %r9, 2;
	setp.ge.u32 	%p3, %r482, %r234;
	@%p3 bra 	$L__BB600_115;
	rem.u32 	%r236, %r1, %r6;
	mov.u32 	%r237, %ctaid.x;
	shl.b32 	%r10, %r1, 2;
	shl.b32 	%r11, %r237, 7;
	mov.u32 	%r238, %ntid.x;
	shl.b32 	%r12, %r238, 2;
	and.b32  	%r13, %r236, 15;
	mul.lo.s32 	%r239, %r236, %r226;
	min.s32 	%r14, %r225, 16;
	add.s32 	%r15, %r10, %r12;
	max.u32 	%r240, %r15, 128;
	setp.lt.u32 	%p4, %r15, 128;
	selp.u32 	%r241, 1, 0, %p4;
	or.b32  	%r242, %r15, %r241;
	sub.s32 	%r243, %r240, %r242;
	div.u32 	%r244, %r243, %r12;
	add.s32 	%r16, %r244, %r241;
	add.s32 	%r17, %r15, %r12;
	add.s32 	%r245, %r13, %r239;
	shl.b32 	%r246, %r245, 2;
	mov.u32 	%r247, _ZZ9cuda_gemmIiLi128ELi4ELi1ELi128ELi16ELi16ELi64ELi0ELi0EEviiiPT_S1_S1_iiiE3Ash;
	add.s32 	%r18, %r247, %r246;
	add.s32 	%r248, %r236, 1;
	and.b32  	%r19, %r248, 15;
	add.s32 	%r249, %r19, %r239;
	shl.b32 	%r250, %r249, 2;
	add.s32 	%r20, %r247, %r250;
	add.s32 	%r251, %r236, 2;
	and.b32  	%r21, %r251, 15;
	add.s32 	%r252, %r21, %r239;
	shl.b32 	%r253, %r252, 2;
	add.s32 	%r22, %r247, %r253;
	add.s32 	%r254, %r236, 3;
	and.b32  	%r23, %r254, 15;
	add.s32 	%r255, %r23, %r239;
	shl.b32 	%r256, %r255, 2;
	add.s32 	%r24, %r247, %r256;
	add.s32 	%r257, %r236, 4;
	and.b32  	%r25, %r257, 15;
	add.s32 	%r258, %r25, %r239;
	shl.b32 	%r259, %r258, 2;
	add.s32 	%r26, %r247, %r259;
	add.s32 	%r260, %r236, 5;
	and.b32  	%r27, %r260, 15;
	add.s32 	%r261, %r27, %r239;
	shl.b32 	%r262, %r261, 2;
	add.s32 	%r28, %r247, %r262;
	add.s32 	%r263, %r236, 6;
	and.b32  	%r29, %r263, 15;
	add.s32 	%r264, %r29, %r239;
	shl.b32 	%r265, %r264, 2;
	add.s32 	%r30, %r247, %r265;
	add.s32 	%r266, %r236, 7;
	and.b32  	%r31, %r266, 15;
	add.s32 	%r267, %r31, %r239;
	shl.b32 	%r268, %r267, 2;
	add.s32 	%r32, %r247, %r268;
	xor.b32  	%r33, %r13, 8;
	add.s32 	%r269, %r33, %r239;
	shl.b32 	%r270, %r269, 2;
	add.s32 	%r34, %r247, %r270;
	add.s32 	%r271, %r236, 9;
	and.b32  	%r35, %r271, 15;
	add.s32 	%r272, %r35, %r239;
	shl.b32 	%r273, %r272, 2;
	add.s32 	%r36, %r247, %r273;
	add.s32 	%r274, %r236, 10;
	and.b32  	%r37, %r274, 15;
	add.s32 	%r275, %r37, %r239;
	shl.b32 	%r276, %r275, 2;
	add.s32 	%r38, %r247, %r276;
	add.s32 	%r277, %r236, 11;
	and.b32  	%r39, %r277, 15;
	add.s32 	%r278, %r39, %r239;
	shl.b32 	%r279, %r278, 2;
	add.s32 	%r40, %r247, %r279;
	add.s32 	%r280, %r236, 12;
	and.b32  	%r41, %r280, 15;
	add.s32 	%r281, %r41, %r239;
	shl.b32 	%r282, %r281, 2;
	add.s32 	%r42, %r247, %r282;
	add.s32 	%r283, %r236, 13;
	and.b32  	%r43, %r283, 15;
	add.s32 	%r284, %r43, %r239;
	shl.b32 	%r285, %r284, 2;
	add.s32 	%r44, %r247, %r285;
	add.s32 	%r286, %r236, 14;
	and.b32  	%r45, %r286, 15;
	add.s32 	%r287, %r45, %r239;
	shl.b32 	%r288, %r287, 2;
	add.s32 	%r46, %r247, %r288;
	add.s32 	%r289, %r236, -1;
	and.b32  	%r47, %r289, 15;
	add.s32 	%r290, %r47, %r239;
	shl.b32 	%r291, %r290, 2;
	add.s32 	%r48, %r247, %r291;
	setp.lt.s32 	%p5, %r13, %r226;
	selp.b32 	%r292, 0, %r226, %p5;
	sub.s32 	%r49, %r13, %r292;
	add.s32 	%r293, %r13, 1;
	setp.lt.s32 	%p6, %r293, %r226;
	selp.b32 	%r294, 0, %r226, %p6;
	sub.s32 	%r50, %r293, %r294;
	add.s32 	%r295, %r13, 2;
	setp.lt.s32 	%p7, %r295, %r226;
	selp.b32 	%r296, 0, %r226, %p7;
	sub.s32 	%r51, %r295, %r296;
	add.s32 	%r297, %r13, 3;
	setp.lt.s32 	%p8, %r297, %r226;
	selp.b32 	%r298, 0, %r226, %p8;
	sub.s32 	%r52, %r297, %r298;
	add.s32 	%r299, %r13, 4;
	setp.lt.s32 	%p9, %r299, %r226;
	selp.b32 	%r300, 0, %r226, %p9;
	sub.s32 	%r53, %r299, %r300;
	add.s32 	%r301, %r13, 5;
	setp.lt.s32 	%p10, %r301, %r226;
	selp.b32 	%r302, 0, %r226, %p10;
	sub.s32 	%r54, %r301, %r302;
	add.s32 	%r303, %r13, 6;
	setp.lt.s32 	%p11, %r303, %r226;
	selp.b32 	%r304, 0, %r226, %p11;
	sub.s32 	%r55, %r303, %r304;
	add.s32 	%r305, %r13, 7;
	setp.lt.s32 	%p12, %r305, %r226;
	selp.b32 	%r306, 0, %r226, %p12;
	sub.s32 	%r56, %r305, %r306;
	add.s32 	%r307, %r13, 8;
	setp.lt.s32 	%p13, %r307, %r226;
	selp.b32 	%r308, 0, %r226, %p13;
	sub.s32 	%r57, %r307, %r308;
	add.s32 	%r309, %r13, 9;
	setp.lt.s32 	%p14, %r309, %r226;
	selp.b32 	%r310, 0, %r226, %p14;
	sub.s32 	%r58, %r309, %r310;
	add.s32 	%r311, %r13, 10;
	setp.lt.s32 	%p15, %r311, %r226;
	selp.b32 	%r312, 0, %r226, %p15;
	sub.s32 	%r59, %r311, %r312;
	add.s32 	%r313, %r13, 11;
	setp.lt.s32 	%p16, %r313, %r226;
	selp.b32 	%r314, 0, %r226, %p16;
	sub.s32 	%r60, %r313, %r314;
	add.s32 	%r315, %r13, 12;
	setp.lt.s32 	%p17, %r315, %r226;
	selp.b32 	%r316, 0, %r226, %p17;
	sub.s32 	%r61, %r315, %r316;
	add.s32 	%r317, %r13, 13;
	setp.lt.s32 	%p18, %r317, %r226;
	selp.b32 	%r318, 0, %r226, %p18;
	sub.s32 	%r62, %r317, %r318;
	add.s32 	%r319, %r13, 14;
	setp.lt.s32 	%p19, %r319, %r226;
	selp.b32 	%r320, 0, %r226, %p19;
	sub.s32 	%r63, %r319, %r320;
	add.s32 	%r321, %r13, 15;
	setp.lt.s32 	%p20, %r321, %r226;
	selp.b32 	%r322, 0, %r226, %p20;
	sub.s32 	%r64, %r321, %r322;
	cvt.u16.u32 	%rs1, %r6;
	div.s16 	%rs2, 128, %rs1;
	cvt.s32.s16 	%r65, %rs2;
$L__BB600_5:
	setp.gt.u32 	%p21, %r1, 31;
	@%p21 bra 	$L__BB600_13;
	ld.param.u32 	%r464, [_Z9cuda_gemmIiLi128ELi4ELi1ELi128ELi16ELi16ELi64ELi0ELi0EEviiiPT_S1_S1_iii_param_2];
	and.b32  	%r323, %r16, 3;
	setp.eq.s32 	%p22, %r323, 3;
	mul.lo.s32 	%r83, %r482, %r464;
	add.s32 	%r84, %r83, %r11;
	mov.u32 	%r483, %r10;
	@%p22 bra 	$L__BB600_10;
	setp.eq.s32 	%p23, %r323, 0;
	add.s32 	%r325, %r84, %r10;
	mul.wide.s32 	%rd8, %r325, 4;
	add.s64 	%rd9, %rd1, %rd8;
	ld.global.v4.u32 	{%r326, %r327, %r328, %r329}, [%rd9];
	shl.b32 	%r330, %r10, 2;
	mov.u32 	%r331, _ZZ9cuda_gemmIiLi128ELi4ELi1ELi128ELi16ELi16ELi64ELi0ELi0EEviiiPT_S1_S1_iiiE3Ash;
	add.s32 	%r332, %r331, %r330;
	st.shared.v4.u32 	[%r332], {%r326, %r327, %r328, %r329};
	mov.u32 	%r483, %r15;
	@%p23 bra 	$L__BB600_10;
	setp.eq.s32 	%p24, %r323, 1;
	add.s32 	%r334, %r84, %r15;
	mul.wide.s32 	%rd10, %r334, 4;
	add.s64 	%rd11, %rd1, %rd10;
	ld.global.v4.u32 	{%r335, %r336, %r337, %r338}, [%rd11];
	shl.b32 	%r342, %r12, 2;
	add.s32 	%r343, %r332, %r342;
	st.shared.v4.u32 	[%r343], {%r335, %r336, %r337, %r338};
	mov.u32 	%r483, %r17;
	@%p24 bra 	$L__BB600_10;
	add.s32 	%r483, %r17, %r12;
	add.s32 	%r344, %r84, %r17;
	mul.wide.s32 	%rd12, %r344, 4;
	add.s64 	%rd13, %rd1, %rd12;
	ld.global.v4.u32 	{%r345, %r346, %r347, %r348}, [%rd13];
	add.s32 	%r354, %r343, %r342;
	st.shared.v4.u32 	[%r354], {%r345, %r346, %r347, %r348};
$L__BB600_10:
	setp.lt.u32 	%p25, %r16, 3;
	@%p25 bra 	$L__BB600_13;
	mov.u32 	%r355, %ntid.x;
	add.s32 	%r356, %r11, %r483;
	add.s32 	%r484, %r356, %r83;
	mad.lo.s32 	%r488, %r355, 12, %r484;
	shl.b32 	%r357, %r355, 3;
	add.s32 	%r487, %r484, %r357;
	add.s32 	%r486, %r484, %r12;
	shl.b32 	%r358, %r483, 2;
	mov.u32 	%r359, _ZZ9cuda_gemmIiLi128ELi4ELi1ELi128ELi16ELi16ELi64ELi0ELi0EEviiiPT_S1_S1_iiiE3Ash;
	add.s32 	%r485, %r359, %r358;
$L__BB600_12:
	mul.wide.s32 	%rd14, %r488, 4;
	add.s64 	%rd15, %rd1, %rd14;
	mul.wide.s32 	%rd16, %r487, 4;
	add.s64 	%rd17, %rd1, %rd16;
	mul.wide.s32 	%rd18, %r486, 4;
	add.s64 	%rd19, %rd1, %rd18;
	mul.wide.s32 	%rd20, %r484, 4;
	add.s64 	%rd21, %rd1, %rd20;
	ld.global.v4.u32 	{%r360, %r361, %r362, %r363}, [%rd21];
	st.shared.v4.u32 	[%r485], {%r360, %r361, %r362, %r363};
	add.s32 	%r364, %r483, %r12;
	ld.global.v4.u32 	{%r365, %r366, %r367, %r368}, [%rd19];
	mov.u32 	%r369, %ntid.x;
	shl.b32 	%r370, %r369, 4;
	add.s32 	%r371, %r485, %r370;
	st.shared.v4.u32 	[%r371], {%r365, %r366, %r367, %r368};
	add.s32 	%r372, %r364, %r12;
	ld.global.v4.u32 	{%r373, %r374, %r375, %r376}, [%rd17];
	shl.b32 	%r377, %r369, 5;
	add.s32 	%r378, %r485, %r377;
	st.shared.v4.u32 	[%r378], {%r373, %r374, %r375, %r376};
	add.s32 	%r379, %r372, %r12;
	ld.global.v4.u32 	{%r380, %r381, %r382, %r383}, [%rd15];
	mad.lo.s32 	%r384, %r369, 48, %r485;
	st.shared.v4.u32 	[%r384], {%r380, %r381, %r382, %r383};
	add.s32 	%r483, %r379, %r12;
	add.s32 	%r488, %r488, %r370;
	add.s32 	%r487, %r487, %r370;
	add.s32 	%r486, %r486, %r370;
	shl.b32 	%r385, %r369, 6;
	add.s32 	%r485, %r485, %r385;
	add.s32 	%r484, %r484, %r370;
	setp.lt.u32 	%p26, %r483, 128;
	@%p26 bra 	$L__BB600_12;
$L__BB600_13:
	setp.lt.s32 	%p27, %r6, 1;
	bar.sync 	0;
	mov.b32 	%r555, 0;
	@%p27 bra 	$L__BB600_114;
	setp.lt.s32 	%p28, %r226, 1;
	@%p28 bra 	$L__BB600_16;
	ld.shared.u32 	%r481, [%r18];
$L__BB600_16:
	setp.lt.s32 	%p29, %r226, 2;
	@%p29 bra 	$L__BB600_18;
	ld.shared.u32 	%r480, [%r20];
$L__BB600_18:
	setp.lt.s32 	%p30, %r226, 3;
	@%p30 bra 	$L__BB600_20;
	ld.shared.u32 	%r479, [%r22];
$L__BB600_20:
	setp.lt.s32 	%p31, %r226, 4;
	@%p31 bra 	$L__BB600_22;
	ld.shared.u32 	%r478, [%r24];
$L__BB600_22:
	setp.lt.s32 	%p32, %r226, 5;
	@%p32 bra 	$L__BB600_24;
	ld.shared.u32 	%r477, [%r26];
$L__BB600_24:
	setp.lt.s32 	%p33, %r226, 6;
	@%p33 bra 	$L__BB600_26;
	ld.shared.u32 	%r476, [%r28];
$L__BB600_26:
	setp.lt.s32 	%p34, %r226, 7;
	@%p34 bra 	$L__BB600_28;
	ld.shared.u32 	%r475, [%r30];
$L__BB600_28:
	setp.lt.s32 	%p35, %r226, 8;
	@%p35 bra 	$L__BB600_30;
	ld.shared.u32 	%r474, [%r32];
$L__BB600_30:
	setp.lt.s32 	%p36, %r226, 9;
	@%p36 bra 	$L__BB600_32;
	ld.shared.u32 	%r473, [%r34];
$L__BB600_32:
	setp.lt.s32 	%p37, %r226, 10;
	@%p37 bra 	$L__BB600_34;
	ld.shared.u32 	%r472, [%r36];
$L__BB600_34:
	setp.lt.s32 	%p38, %r226, 11;
	@%p38 bra 	$L__BB600_36;
	ld.shared.u32 	%r471, [%r38];
$L__BB600_36:
	setp.lt.s32 	%p39, %r226, 12;
	@%p39 bra 	$L__BB600_38;
	ld.shared.u32 	%r470, [%r40];
$L__BB600_38:
	setp.lt.s32 	%p40, %r226, 13;
	@%p40 bra 	$L__BB600_40;
	ld.shared.u32 	%r469, [%r42];
$L__BB600_40:
	setp.lt.s32 	%p41, %r226, 14;
	@%p41 bra 	$L__BB600_42;
	ld.shared.u32 	%r468, [%r44];
$L__BB600_42:
	setp.lt.s32 	%p42, %r226, 15;
	@%p42 bra 	$L__BB600_44;
	ld.shared.u32 	%r467, [%r46];
$L__BB600_44:
	setp.lt.s32 	%p43, %r226, 16;
	@%p43 bra 	$L__BB600_46;
	ld.shared.u32 	%r466, [%r48];
$L__BB600_46:
	setp.ge.s32 	%p44, %r7, %r14;
	@%p44 bra 	$L__BB600_114;
	mov.b32 	%r555, 0;
	mov.u32 	%r506, %r7;
$L__BB600_48:
	setp.gt.u32 	%p45, %r226, 64;
	mov.u32 	%r389, _ZZ9cuda_gemmIiLi128ELi4ELi1ELi128ELi16ELi16ELi64ELi0ELi0EEviiiPT_S1_S1_iiiE11kron_fac_sh;
	mad.lo.s32 	%r138, %r506, 68, %r389;
	shl.b32 	%r390, %r1, 2;
	and.b32  	%r391, %r390, 60;
	add.s32 	%r392, %r138, %r391;
	ld.shared.u32 	%r139, [%r392];
	@%p45 bra 	$L__BB600_81;
	setp.eq.s32 	%p62, %r226, 0;
	mov.b32 	%r509, 0;
	@%p62 bra 	$L__BB600_51;
	shfl.sync.idx.b32	%r443|%p63, %r139, %r49, 4127, -1;
	mul.lo.s32 	%r509, %r443, %r481;
$L__BB600_51:
	setp.lt.s32 	%p64, %r226, 2;
	@%p64 bra 	$L__BB600_53;
	shfl.sync.idx.b32	%r444|%p65, %r139, %r50, 4127, -1;
	mad.lo.s32 	%r509, %r444, %r480, %r509;
$L__BB600_53:
	setp.lt.s32 	%p66, %r226, 3;
	@%p66 bra 	$L__BB600_55;
	shfl.sync.idx.b32	%r445|%p67, %r139, %r51, 4127, -1;
	mad.lo.s32 	%r509, %r445, %r479, %r509;
$L__BB600_55:
	setp.lt.s32 	%p68, %r226, 4;
	@%p68 bra 	$L__BB600_57;
	shfl.sync.idx.b32	%r446|%p69, %r139, %r52, 4127, -1;
	mad.lo.s32 	%r509, %r446, %r478, %r509;
$L__BB600_57:
	setp.lt.s32 	%p70, %r226, 5;
	@%p70 bra 	$L__BB600_59;
	shfl.sync.idx.b32	%r447|%p71, %r139, %r53, 4127, -1;
	mad.lo.s32 	%r509, %r447, %r477, %r509;
$L__BB600_59:
	setp.lt.s32 	%p72, %r226, 6;
	@%p72 bra 	$L__BB600_61;
	shfl.sync.idx.b32	%r448|%p73, %r139, %r54, 4127, -1;
	mad.lo.s32 	%r509, %r448, %r476, %r509;
$L__BB600_61:
	setp.lt.s32 	%p74, %r226, 7;
	@%p74 bra 	$L__BB600_63;
	shfl.sync.idx.b32	%r449|%p75, %r139, %r55, 4127, -1;
	mad.lo.s32 	%r509, %r449, %r475, %r509;
$L__BB600_63:
	setp.lt.s32 	%p76, %r226, 8;
	@%p76 bra 	$L__BB600_65;
	shfl.sync.idx.b32	%r450|%p77, %r139, %r56, 4127, -1;
	mad.lo.s32 	%r509, %r450, %r474, %r509;
$L__BB600_65:
	setp.lt.s32 	%p78, %r226, 9;
	@%p78 bra 	$L__BB600_67;
	shfl.sync.idx.b32	%r451|%p79, %r139, %r57, 4127, -1;
	mad.lo.s32 	%r509, %r451, %r473, %r509;
$L__BB600_67:
	setp.lt.s32 	%p80, %r226, 10;
	@%p80 bra 	$L__BB600_69;
	shfl.sync.idx.b32	%r452|%p81, %r139, %r58, 4127, -1;
	mad.lo.s32 	%r509, %r452, %r472, %r509;
$L__BB600_69:
	setp.lt.s32 	%p82, %r226, 11;
	@%p82 bra 	$L__BB600_71;
	shfl.sync.idx.b32	%r453|%p83, %r139, %r59, 4127, -1;
	mad.lo.s32 	%r509, %r453, %r471, %r509;
$L__BB600_71:
	setp.lt.s32 	%p84, %r226, 12;
	@%p84 bra 	$L__BB600_73;
	shfl.sync.idx.b32	%r454|%p85, %r139, %r60, 4127, -1;
	mad.lo.s32 	%r509, %r454, %r470, %r509;
$L__BB600_73:
	setp.lt.s32 	%p86, %r226, 13;
	@%p86 bra 	$L__BB600_75;
	shfl.sync.idx.b32	%r455|%p87, %r139, %r61, 4127, -1;
	mad.lo.s32 	%r509, %r455, %r469, %r509;
$L__BB600_75:
	setp.lt.s32 	%p88, %r226, 14;
	@%p88 bra 	$L__BB600_77;
	shfl.sync.idx.b32	%r456|%p89, %r139, %r62, 4127, -1;
	mad.lo.s32 	%r509, %r456, %r468, %r509;
$L__BB600_77:
	setp.lt.s32 	%p90, %r226, 15;
	@%p90 bra 	$L__BB600_79;
	shfl.sync.idx.b32	%r457|%p91, %r139, %r63, 4127, -1;
	mad.lo.s32 	%r509, %r457, %r467, %r509;
$L__BB600_79:
	setp.lt.s32 	%p92, %r226, 16;
	@%p92 bra 	$L__BB600_113;
	shfl.sync.idx.b32	%r458|%p93, %r139, %r64, 4127, -1;
	mad.lo.s32 	%r509, %r458, %r466, %r509;
	bra.uni 	$L__BB600_113;
$L__BB600_81:
	mov.b32 	%r509, 0;
	@%p28 bra 	$L__BB600_83;
	shl.b32 	%r394, %r13, 2;
	add.s32 	%r395, %r138, %r394;
	ld.shared.u32 	%r396, [%r395];
	mul.lo.s32 	%r509, %r396, %r481;
$L__BB600_83:
	@%p29 bra 	$L__BB600_85;
	shl.b32 	%r397, %r19, 2;
	add.s32 	%r398, %r138, %r397;
	ld.shared.u32 	%r399, [%r398];
	mad.lo.s32 	%r509, %r399, %r480, %r509;
$L__BB600_85:
	@%p30 bra 	$L__BB600_87;
	shl.b32 	%r400, %r21, 2;
	add.s32 	%r401, %r138, %r400;
	ld.shared.u32 	%r402, [%r401];
	mad.lo.s32 	%r509, %r402, %r479, %r509;
$L__BB600_87:
	@%p31 bra 	$L__BB600_89;
	shl.b32 	%r403, %r23, 2;
	add.s32 	%r404, %r138, %r403;
	ld.shared.u32 	%r405, [%r404];
	mad.lo.s32 	%r509, %r405, %r478, %r509;
$L__BB600_89:
	@%p32 bra 	$L__BB600_91;
	shl.b32 	%r406, %r25, 2;
	add.s32 	%r407, %r138, %r406;
	ld.shared.u32 	%r408, [%r407];
	mad.lo.s32 	%r509, %r408, %r477, %r509;
$L__BB600_91:
	@%p33 bra 	$L__BB600_93;
	shl.b32 	%r409, %r27, 2;
	add.s32 	%r410, %r138, %r409;
	ld.shared.u32 	%r411, [%r410];
	mad.lo.s32 	%r509, %r411, %r476, %r509;
$L__BB600_93:
	setp.lt.s32 	%p52, %r226, 7;
	@%p52 bra 	$L__BB600_95;
	shl.b32 	%r412, %r29, 2;
	add.s32 	%r413, %r138, %r412;
	ld.shared.u32 	%r414, [%r413];
	mad.lo.s32 	%r509, %r414, %r475, %r509;
$L__BB600_95:
	setp.lt.s32 	%p53, %r226, 8;
	@%p53 bra 	$L__BB600_97;
	shl.b32 	%r415, %r31, 2;
	add.s32 	%r416, %r138, %r415;
	ld.shared.u32 	%r417, [%r416];
	mad.lo.s32 	%r509, %r417, %r474, %r509;
$L__BB600_97:
	setp.lt.s32 	%p54, %r226, 9;
	@%p54 bra 	$L__BB600_99;
	shl.b32 	%r418, %r33, 2;
	add.s32 	%r419, %r138, %r418;
	ld.shared.u32 	%r420, [%r419];
	mad.lo.s32 	%r509, %r420, %r473, %r509;
$L__BB600_99:
	setp.lt.s32 	%p55, %r226, 10;
	@%p55 bra 	$L__BB600_101;
	shl.b32 	%r421, %r35, 2;
	add.s32 	%r422, %r138, %r421;
	ld.shared.u32 	%r423, [%r422];
	mad.lo.s32 	%r509, %r423, %r472, %r509;
$L__BB600_101:
	setp.lt.s32 	%p56, %r226, 11;
	@%p56 bra 	$L__BB600_103;
	shl.b32 	%r424, %r37, 2;
	add.s32 	%r425, %r138, %r424;
	ld.shared.u32 	%r426, [%r425];
	mad.lo.s32 	%r509, %r426, %r471, %r509;
$L__BB600_103:
	setp.lt.s32 	%p57, %r226, 12;
	@%p57 bra 	$L__BB600_105;
	shl.b32 	%r427, %r39, 2;
	add.s32 	%r428, %r138, %r427;
	ld.shared.u32 	%r429, [%r428];
	mad.lo.s32 	%r509, %r429, %r470, %r509;
$L__BB600_105:
	setp.lt.s32 	%p58, %r226, 13;
	@%p58 bra 	$L__BB600_107;
	shl.b32 	%r430, %r41, 2;
	add.s32 	%r431, %r138, %r430;
	ld.shared.u32 	%r432, [%r431];
	mad.lo.s32 	%r509, %r432, %r469, %r509;
$L__BB600_107:
	setp.lt.s32 	%p59, %r226, 14;
	@%p59 bra 	$L__BB600_109;
	shl.b32 	%r433, %r43, 2;
	add.s32 	%r434, %r138, %r433;
	ld.shared.u32 	%r435, [%r434];
	mad.lo.s32 	%r509, %r435, %r468, %r509;
$L__BB600_109:
	setp.lt.s32 	%p60, %r226, 15;
	@%p60 bra 	$L__BB600_111;
	shl.b32 	%r436, %r45, 2;
	add.s32 	%r437, %r138, %r436;
	ld.shared.u32 	%r438, [%r437];
	mad.lo.s32 	%r509, %r438, %r467, %r509;
$L__BB600_111:
	setp.lt.s32 	%p61, %r226, 16;
	@%p61 bra 	$L__BB600_113;
	shl.b32 	%r439, %r47, 2;
	add.s32 	%r440, %r138, %r439;
	ld.shared.u32 	%r441, [%r440];
	mad.lo.s32 	%r509, %r441, %r466, %r509;
$L__BB600_113:
	add.s32 	%r555, %r509, %r555;
	add.s32 	%r506, %r506, %r65;
	setp.lt.s32 	%p94, %r506, %r14;
	@%p94 bra 	$L__BB600_48;
$L__BB600_114:
	ld.param.u64 	%rd25, [_Z9cuda_gemmIiLi128ELi4ELi1ELi128ELi16ELi16ELi64ELi0ELi0EEviiiPT_S1_S1_iii_param_5];
	ld.param.u32 	%r463, [_Z9cuda_gemmIiLi128ELi4ELi1ELi128ELi16ELi16ELi64ELi0ELi0EEviiiPT_S1_S1_iii_param_1];
	bar.sync 	0;
	mov.u32 	%r459, %ctaid.x;
	mad.lo.s32 	%r460, %r6, %r459, %r1;
	mad.lo.s32 	%r461, %r482, %r463, %r460;
	cvta.to.global.u64 	%rd22, %rd25;
	mul.wide.s32 	%rd23, %r461, 4;
	add.s64 	%rd24, %rd22, %rd23;
	st.global.u32 	[%rd24], %r555;
	add.s32 	%r482, %r482, %r9;
	shl.b32 	%r462, %r9, 2;
	setp.lt.u32 	%p95, %r482, %r462;
	@%p95 bra 	$L__BB600_5;
$L__BB600_115:
	ret;

}
	// .globl	_Z9cuda_gemmIiLi128ELi4ELi1ELi128ELi16ELi16ELi64ELi0ELi1EEviiiPT_S1_S1_iii
.visible .entry _Z9cuda_gemmIiLi128ELi4ELi1ELi128ELi16ELi16ELi64ELi0ELi1EEviiiPT_S1_S1_iii(
	.param .u32 _Z9cuda_gemmIiLi128ELi4ELi1ELi128ELi16ELi16ELi64ELi0ELi1EEviiiPT_S1_S1_iii_param_0,
	.param .u32 _Z9cuda_gemmIiLi128ELi4ELi1ELi128ELi16ELi16ELi64ELi0ELi1EEviiiPT_S1_S1_iii_param_1,
	.param .u32 _Z9cuda_gemmIiLi128ELi4ELi1ELi128ELi16ELi16ELi64ELi0ELi1EEviiiPT_S1_S1_iii_param_2,
	.param .u64 .ptr .align 1 _Z9cuda_gemmIiLi128ELi4ELi1ELi128ELi16ELi16ELi64ELi0ELi1EEviiiPT_S1_S1_iii_param_3,
	.param .u64 .ptr .align 1 _Z9cuda_gemmIiLi128ELi4ELi1ELi128ELi16ELi16ELi64ELi0ELi1EEviiiPT_S1_S1_iii_param_4,
	.param .u64 .ptr .align 1 _Z9cuda_gemmIiLi128ELi4ELi1ELi128ELi16ELi16ELi64ELi0ELi1EEviiiPT_S1_S1_iii_param_5,
	.param .u32 _Z9cuda_gemmIiLi128ELi4ELi1ELi128ELi16ELi16ELi64ELi0ELi1EEviiiPT_S1_S1_iii_param_6,
	.param .u32 _Z9cuda_gemmIiLi128ELi4ELi1ELi128ELi16ELi16ELi64ELi0ELi1EEviiiPT_S1_S1_iii_param_7,
	.param .u32 _Z9cuda_gemmIiLi128ELi4ELi1ELi128ELi16ELi16ELi64ELi0ELi1EEviiiPT_S1_S1_iii_param_8
)
.maxntid 128
{
	.reg .pred 	%p<30>;
	.reg .b16 	%rs<8>;
	.reg .b32 	%r<262>;
	.reg .b64 	%rd<33>;
	// demoted variable
	.shared .align 128 .b8 _ZZ9cuda_gemmIiLi128ELi4ELi1ELi128ELi16ELi16ELi64ELi0ELi1EEviiiPT_S1_S1_iiiE11kron_fac_sh[1088];
	// demoted variable
	.shared .align 128 .b8 _ZZ9cuda_gemmIiLi128ELi4ELi1ELi128ELi16ELi16ELi64ELi0ELi1EEviiiPT_S1_S1_iiiE3Ash[512];
	ld.param.u32 	%r80, [_Z9cuda_gemmIiLi128ELi4ELi1ELi128ELi16ELi16ELi64ELi0ELi1EEviiiPT_S1_S1_iii_param_1];
	ld.param.u32 	%r81, [_Z9cuda_gemmIiLi128ELi4ELi1ELi128ELi16ELi16ELi64ELi0ELi1EEviiiPT_S1_S1_iii_param_2];
	ld.param.u64 	%rd5, [_Z9cuda_gemmIiLi128ELi4ELi1ELi128ELi16ELi16ELi64ELi0ELi1EEviiiPT_S1_S1_iii_param_3];
	ld.param.u64 	%rd6, [_Z9cuda_gemmIiLi128ELi4ELi1ELi128ELi16ELi16ELi64ELi0ELi1EEviiiPT_S1_S1_iii_param_4];
	ld.param.u64 	%rd4, [_Z9cuda_gemmIiLi128ELi4ELi1ELi128ELi16ELi16ELi64ELi0ELi1EEviiiPT_S1_S1_iii_param_5];
	cvta.to.global.u64 	%rd1, %rd6;
	cvta.to.global.u64 	%rd2, %rd5;
	mov.u32 	%r1, %tid.x;
	mov.u32 	%r2, %ntid.x;
	add.s32 	%r82, %r1, %r2;
	cvt.u16.u32 	%rs3, %r82;
	not.b16 	%rs4, %rs3;
	and.b16  	%rs5, %rs4, 255;
	cvt.u16.u32 	%rs6, %r2;
	and.b16  	%rs7, %rs6, 255;
	div.u16 	%rs1, %rs5, %rs7;
	and.b16  	%rs2, %rs1, 3;
	setp.eq.s16 	%p1, %rs2, 2;
	mov.u32 	%r252, %r1;
	@%p1 bra 	$L__BB601_3;
	cvt.u32.u16 	%r3, %rs2;
	mov.b32 	%r251, 0;
	mov.u32 	%r252, %r1;
$L__BB601_2:
	.pragma "nounroll";
	mul.wide.u32 	%rd7, %r252, 4;
	add.s64 	%rd8, %rd1, %rd7;
	ld.global.u32 	%r84, [%rd8];
	and.b32  	%r85, %r252, 15;
	mov.u32 	%r86, _ZZ9cuda_gemmIiLi128ELi4ELi1ELi128ELi16ELi16ELi64ELi0ELi1EEviiiPT_S1_S1_iiiE11kron_fac_sh;
	mad.lo.s32 	%r87, %r85, 68, %r86;
	shr.u32 	%r88, %r252, 2;
	and.b32  	%r89, %r88, 1073741820;
	add.s32 	%r90, %r87, %r89;
	st.shared.u32 	[%r90], %r84;
	add.s32 	%r252, %r252, %r2;
	add.s32 	%r251, %r251, 1;
	xor.b32  	%r91, %r251, %r3;
	setp.ne.s32 	%p2, %r91, 2;
	@%p2 bra 	$L__BB601_2;
$L__BB601_3:
	setp.lt.u16 	%p3, %rs1, 2;
	@%p3 bra 	$L__BB601_6;
	mov.u32 	%r94, _ZZ9cuda_gemmIiLi128ELi4ELi1ELi128ELi16ELi16ELi64ELi0ELi1EEviiiPT_S1_S1_iiiE11kron_fac_sh;
$L__BB601_5:
	mul.wide.u32 	%rd9, %r252, 4;
	add.s64 	%rd10, %rd1, %rd9;
	ld.global.u32 	%r92, [%rd10];
	and.b32  	%r93, %r252, 15;
	mad.lo.s32 	%r95, %r93, 68, %r94;
	shr.u32 	%r96, %r252, 2;
	and.b32  	%r97, %r96, 1073741820;
	add.s32 	%r98, %r95, %r97;
	st.shared.u32 	[%r98], %r92;
	add.s32 	%r99, %r252, %r2;
	mul.wide.u32 	%rd11, %r99, 4;
	add.s64 	%rd12, %rd1, %rd11;
	ld.global.u32 	%r100, [%rd12];
	and.b32  	%r101, %r99, 15;
	mad.lo.s32 	%r102, %r101, 68, %r94;
	shr.u32 	%r103, %r99, 2;
	and.b32  	%r104, %r103, 1073741820;
	add.s32 	%r105, %r102, %r104;
	st.shared.u32 	[%r105], %r100;
	add.s32 	%r106, %r99, %r2;
	mul.wide.u32 	%rd13, %r106, 4;
	add.s64 	%rd14, %rd1, %rd13;
	ld.global.u32 	%r107, [%rd14];
	and.b32  	%r108, %r106, 15;
	mad.lo.s32 	%r109, %r108, 68, %r94;
	shr.u32 	%r110, %r106, 2;
	and.b32  	%r111, %r110, 1073741820;
	add.s32 	%r112, %r109, %r111;
	st.shared.u32 	[%r112], %r107;
	add.s32 	%r113, %r106, %r2;
	mul.wide.u32 	%rd15, %r113, 4;
	add.s64 	%rd16, %rd1, %rd15;
	ld.global.u32 	%r114, [%rd16];
	and.b32  	%r115, %r113, 15;
	mad.lo.s32 	%r116, %r115, 68, %r94;
	shr.u32 	%r117, %r113, 2;
	and.b32  	%r118, %r117, 1073741820;
	add.s32 	%r119, %r116, %r118;
	st.shared.u32 	[%r119], %r114;
	add.s32 	%r252, %r113, %r2;
	setp.lt.u32 	%p4, %r252, 256;
	@%p4 bra 	$L__BB601_5;
$L__BB601_6:
	and.b32  	%r11, %r1, 7;
	mov.u32 	%r254, %ctaid.y;
	mov.u32 	%r13, %nctaid.y;
	shl.b32 	%r14, %r13, 2;
	setp.ge.u32 	%p5, %r254, %r14;
	@%p5 bra 	$L__BB601_17;
	shr.u32 	%r120, %r1, 3;
	mov.u32 	%r121, %ctaid.x;
	shl.b32 	%r15, %r1, 2;
	shl.b32 	%r16, %r121, 7;
	shl.b32 	%r17, %r2, 2;
	shl.b32 	%r122, %r11, 4;
	mov.u32 	%r123, _ZZ9cuda_gemmIiLi128ELi4ELi1ELi128ELi16ELi16ELi64ELi0ELi1EEviiiPT_S1_S1_iiiE11kron_fac_sh;
	mad.lo.s32 	%r124, %r120, 68, %r123;
	and.b32  	%r125, %r15, 60;
	add.s32 	%r18, %r124, %r125;
	shl.b32 	%r126, %r121, 3;
	add.s32 	%r19, %r126, %r1;
	add.s32 	%r20, %r15, %r17;
	max.u32 	%r127, %r20, 128;
	setp.lt.u32 	%p6, %r20, 128;
	selp.u32 	%r128, 1, 0, %p6;
	or.b32  	%r129, %r20, %r128;
	sub.s32 	%r130, %r127, %r129;
	div.u32 	%r131, %r130, %r17;
	add.s32 	%r21, %r131, %r128;
	and.b32  	%r22, %r21, 3;
	shl.b32 	%r132, %r1, 4;
	mov.u32 	%r133, _ZZ9cuda_gemmIiLi128ELi4ELi1ELi128ELi16ELi16ELi64ELi0ELi1EEviiiPT_S1_S1_iiiE3Ash;
	add.s32 	%r23, %r133, %r132;
	shl.b32 	%r52, %r2, 4;
	add.s32 	%r24, %r23, %r52;
	add.s32 	%r25, %r20, %r17;
	add.s32 	%r26, %r24, %r52;
	mad.lo.s32 	%r27, %r11, 68, %r133;
	add.s32 	%r28, %r11, 1;
	add.s32 	%r29, %r11, 2;
	add.s32 	%r30, %r11, 3;
	add.s32 	%r31, %r11, 4;
	add.s32 	%r32, %r11, 5;
	add.s32 	%r33, %r11, 6;
	add.s32 	%r34, %r11, 7;
	or.b32  	%r35, %r11, 8;
	or.b32  	%r134, %r122, %r35;
	shl.b32 	%r135, %r134, 2;
	add.s32 	%r36, %r133, %r135;
	add.s32 	%r136, %r11, 9;
	and.b32  	%r37, %r136, 15;
	or.b32  	%r137, %r122, %r37;
	shl.b32 	%r138, %r137, 2;
	add.s32 	%r38, %r133, %r138;
	add.s32 	%r139, %r11, 10;
	and.b32  	%r39, %r139, 15;
	or.b32  	%r140, %r122, %r39;
	shl.b32 	%r141, %r140, 2;
	add.s32 	%r40, %r133, %r141;
	add.s32 	%r142, %r11, 11;
	and.b32  	%r41, %r142, 15;
	or.b32  	%r143, %r122, %r41;
	shl.b32 	%r144, %r143, 2;
	add.s32 	%r42, %r133, %r144;
	add.s32 	%r145, %r11, 12;
	and.b32  	%r43, %r145, 15;
	or.b32  	%r146, %r122, %r43;
	shl.b32 	%r147, %r146, 2;
	add.s32 	%r44, %r133, %r147;
	add.s32 	%r148, %r11, 13;
	and.b32  	%r45, %r148, 15;
	or.b32  	%r149, %r122, %r45;
	shl.b32 	%r150, %r149, 2;
	add.s32 	%r46, %r133, %r150;
	add.s32 	%r151, %r11, 14;
	and.b32  	%r47, %r151, 15;
	or.b32  	%r152, %r122, %r47;
	shl.b32 	%r153, %r152, 2;
	add.s32 	%r48, %r133, %r153;
	add.s32 	%r154, %r11, -1;
	and.b32  	%r49, %r154, 15;
	or.b32  	%r155, %r122, %r49;
	shl.b32 	%r156, %r155, 2;
	add.s32 	%r50, %r133, %r156;
	mad.lo.s32 	%r51, %r2, 12, %r16;
	shl.b32 	%r157, %r2, 3;
	add.s32 	%r53, %r16, %r157;
	mul.lo.s32 	%r54, %r2, 48;
	shl.b32 	%r55, %r2, 6;
	shl.b32 	%r56, %r2, 5;
	cvta.to.global.u64 	%rd3, %rd4;
$L__BB601_8:
	setp.gt.u32 	%p7, %r1, 31;
	@%p7 bra 	$L__BB601_16;
	setp.eq.s32 	%p8, %r22, 3;
	mul.lo.s32 	%r58, %r254, %r81;
	add.s32 	%r59, %r58, %r16;
	mov.u32 	%r255, %r15;
	@%p8 bra 	$L__BB601_13;
	setp.eq.s32 	%p9, %r22, 0;
	add.s32 	%r158, %r59, %r15;
	mul.wide.s32 	%rd17, %r158, 4;
	add.s64 	%rd18, %rd2, %rd17;
	ld.global.v4.u32 	{%r159, %r160, %r161, %r162}, [%rd18];
	st.shared.v4.u32 	[%r23], {%r159, %r160, %r161, %r162};
	mov.u32 	%r255, %r20;
	@%p9 bra 	$L__BB601_13;
	setp.eq.s32 	%p10, %r22, 1;
	add.s32 	%r163, %r59, %r20;
	mul.wide.s32 	%rd19, %r163, 4;
	add.s64 	%rd20, %rd2, %rd19;
	ld.global.v4.u32 	{%r164, %r165, %r166, %r167}, [%rd20];
	st.shared.v4.u32 	[%r24], {%r164, %r165, %r166, %r167};
	mov.u32 	%r255, %r25;
	@%p10 bra 	$L__BB601_13;
	add.s32 	%r255, %r25, %r17;
	add.s32 	%r168, %r59, %r25;
	mul.wide.s32 	%rd21, %r168, 4;
	add.s64 	%rd22, %rd2, %rd21;
	ld.global.v4.u32 	{%r169, %r170, %r171, %r172}, [%rd22];
	st.shared.v4.u32 	[%r26], {%r169, %r170, %r171, %r172};
$L__BB601_13:
	setp.lt.u32 	%p11, %r21, 3;
	@%p11 bra 	$L__BB601_16;
	add.s32 	%r173, %r51, %r255;
	add.s32 	%r260, %r173, %r58;
	add.s32 	%r174, %r53, %r255;
	add.s32 	%r259, %r174, %r58;
	add.s32 	%r175, %r16, %r255;
	add.s32 	%r256, %r175, %r58;
	add.s32 	%r258, %r256, %r17;
	shl.b32 	%r176, %r255, 2;
	mov.u32 	%r177, _ZZ9cuda_gemmIiLi128ELi4ELi1ELi128ELi16ELi16ELi64ELi0ELi1EEviiiPT_S1_S1_iiiE3Ash;
	add.s32 	%r257, %r177, %r176;
$L__BB601_15:
	mul.wide.s32 	%rd23, %r260, 4;
	add.s64 	%rd24, %rd2, %rd23;
	mul.wide.s32 	%rd25, %r259, 4;
	add.s64 	%rd26, %rd2, %rd25;
	mul.wide.s32 	%rd27, %r258, 4;
	add.s64 	%rd28, %rd2, %rd27;
	mul.wide.s32 	%rd29, %r256, 4;
	add.s64 	%rd30, %rd2, %rd29;
	ld.global.v4.u32 	{%r178, %r179, %r180, %r181}, [%rd30];
	st.shared.v4.u32 	[%r257], {%r178, %r179, %r180, %r181};
	add.s32 	%r182, %r255, %r17;
	ld.global.v4.u32 	{%r183, %r184, %r185, %r186}, [%rd28];
	add.s32 	%r187, %r257, %r52;
	st.shared.v4.u32 	[%r187], {%r183, %r184, %r185, %r186};
	add.s32 	%r188, %r182, %r17;
	ld.global.v4.u32 	{%r189, %r190, %r191, %r192}, [%rd26];
	add.s32 	%r193, %r257, %r56;
	st.shared.v4.u32 	[%r193], {%r189, %r190, %r191, %r192};
	add.s32 	%r194, %r188, %r17;
	ld.global.v4.u32 	{%r195, %r196, %r197, %r198}, [%rd24];
	add.s32 	%r199, %r257, %r54;
	st.shared.v4.u32 	[%r199], {%r195, %r196, %r197, %r198};
	add.s32 	%r255, %r194, %r17;
	add.s32 	%r260, %r260, %r52;
	add.s32 	%r259, %r259, %r52;
	add.s32 	%r258, %r258, %r52;
	add.s32 	%r257, %r257, %r55;
	add.s32 	%r256, %r256, %r52;
	setp.lt.u32 	%p12, %r255, 128;
	@%p12 bra 	$L__BB601_15;
$L__BB601_16:
	bar.sync 	0;
	ld.shared.u32 	%r200, [%r27];
	ld.shared.u32 	%r201, [%r27+4];
	ld.shared.u32 	%r202, [%r27+8];
	ld.shared.u32 	%r203, [%r27+12];
	ld.shared.u32 	%r204, [%r27+16];
	ld.shared.u32 	%r205, [%r27+20];
	ld.shared.u32 	%r206, [%r27+24];
	ld.shared.u32 	%r207, [%r27+28];
	ld.shared.u32 	%r208, [%r36];
	ld.shared.u32 	%r209, [%r38];
	ld.shared.u32 	%r210, [%r40];
	ld.shared.u32 	%r211, [%r42];
	ld.shared.u32 	%r212, [%r44];
	ld.shared.u32 	%r213, [%r46];
	ld.shared.u32 	%r214, [%r48];
	ld.shared.u32 	%r215, [%r50];
	ld.shared.u32 	%r216, [%r18];
	shfl.sync.idx.b32	%r217|%p13, %r216, %r11, 4127, -1;
	mul.lo.s32 	%r218, %r217, %r200;
	shfl.sync.idx.b32	%r219|%p14, %r216, %r28, 4127, -1;
	mad.lo.s32 	%r220, %r219, %r201, %r218;
	shfl.sync.idx.b32	%r221|%p15, %r216, %r29, 4127, -1;
	mad.lo.s32 	%r222, %r221, %r202, %r220;
	shfl.sync.idx.b32	%r223|%p16, %r216, %r30, 4127, -1;
	mad.lo.s32 	%r224, %r223, %r203, %r222;
	shfl.sync.idx.b32	%r225|%p17, %r216, %r31, 4127, -1;
	mad.lo.s32 	%r226, %r225, %r204, %r224;
	shfl.sync.idx.b32	%r227|%p18, %r216, %r32, 4127, -1;
	mad.lo.s32 	%r228, %r227, %r205, %r226;
	shfl.sync.idx.b32	%r229|%p19, %r216, %r33, 4127, -1;
	mad.lo.s32 	%r230, %r229, %r206, %r228;
	shfl.sync.idx.b32	%r231|%p20, %r216, %r34, 4127, -1;
	mad.lo.s32 	%r232, %r231, %r207, %r230;
	shfl.sync.idx.b32	%r233|%p21, %r216, %r35, 4127, -1;
	mad.lo.s32 	%r234, %r233, %r208, %r232;
	shfl.sync.idx.b32	%r235|%p22, %r216, %r37, 4127, -1;
	mad.lo.s32 	%r236, %r235, %r209, %r234;
	shfl.sync.idx.b32	%r237|%p23, %r216, %r39, 4127, -1;
	mad.lo.s32 	%r238, %r237, %r210, %r236;
	shfl.sync.idx.b32	%r239|%p24, %r216, %r41, 4127, -1;
	mad.lo.s32 	%r240, %r239, %r211, %r238;
	shfl.sync.idx.b32	%r241|%p25, %r216, %r43, 4127, -1;
	mad.lo.s32 	%r242, %r241, %r212, %r240;
	shfl.sync.idx.b32	%r243|%p26, %r216, %r45, 4127, -1;
	mad.lo.s32 	%r244, %r243, %r213, %r242;
	shfl.sync.idx.b32	%r245|%p27, %r216, %r47, 4127, -1;
	mad.lo.s32 	%r246, %r245, %r214, %r244;
	shfl.sync.idx.b32	%r247|%p28, %r216, %r49, 4127, -1;
	mad.lo.s32 	%r248, %r247, %r215, %r246;
	bar.sync 	0;
	mad.lo.s32 	%r249, %r254, %r80, %r19;
	mul.wide.s32 	%rd31, %r249, 4;
	add.s64 	%rd32, %rd3, %rd31;
	st.global.u32 	[%rd32], %r248;
	add.s32 	%r254, %r254, %r13;
	setp.lt.u32 	%p29, %r254, %r14;
	@%p29 bra 	$L__BB601_8;
$L__BB601_17:
	ret;

}
	// .globl	_Z9cuda_gemmIiLi128ELi4ELi1ELi128ELi16ELi16ELi64ELi1ELi0EEviiiPT_S1_S1_iii
.visible .entry _Z9cuda_gemmIiLi128ELi4ELi1ELi128ELi16ELi16ELi64ELi1ELi0EEviiiPT_S1_S1_iii(
	.param .u32 _Z9cuda_gemmIiLi128ELi4ELi1ELi128ELi16ELi16ELi64ELi1ELi0EEviiiPT_S1_S1_iii_param_0,
	.param .u32 _Z9cuda_gemmIiLi128ELi4ELi1ELi128ELi16ELi16ELi64ELi1ELi0EEviiiPT_S1_S1_iii_param_1,
	.param .u32 _Z9cuda_gemmIiLi128ELi4ELi1ELi128ELi16ELi16ELi64ELi1ELi0EEviiiPT_S1_S1_iii_param_2,
	.param .u64 .ptr .align 1 _Z9cuda_gemmIiLi128ELi4ELi1ELi128ELi16ELi16ELi64ELi1ELi0EEviiiPT_S1_S1_iii_param_3,
	.param .u64 .ptr .align 1 _Z9cuda_gemmIiLi128ELi4ELi1ELi128ELi16ELi16ELi64ELi1ELi0EEviiiPT_S1_S1_iii_param_4,
	.param .u64 .ptr .align 1 _Z9cuda_gemmIiLi128ELi4ELi1ELi128ELi16ELi16ELi64ELi1ELi0EEviiiPT_S1_S1_iii_param_5,
	.param .u32 _Z9cuda_gemmIiLi128ELi4ELi1ELi128ELi16ELi16ELi64ELi1ELi0EEviiiPT_S1_S1_iii_param_6,
	.param .u32 _Z9cuda_gemmIiLi128ELi4ELi1ELi128ELi16ELi16ELi64ELi1ELi0EEviiiPT_S1_S1_iii_param_7,
	.param .u32 _Z9cuda_gemmIiLi128ELi4ELi1ELi128ELi16ELi16ELi64ELi1ELi0EEviiiPT_S1_S1_iii_param_8
)
.maxntid 128
{
	.reg .pred 	%p<96>;
	.reg .b16 	%rs<3>;
	.reg .b32 	%r<540>;
	.reg .b64 	%rd<26>;
	// demoted variable
	.shared .align 128 .b8 _ZZ9cuda_gemmIiLi128ELi4ELi1ELi128ELi16ELi16ELi64ELi1ELi0EEviiiPT_S1_S1_iiiE11kron_fac_sh[1088];
	// demoted variable
	.shared .align 128 .b8 _ZZ9cuda_gemmIiLi128ELi4ELi1ELi128ELi16ELi16ELi64ELi1ELi0EEviiiPT_S1_S1_iiiE3Ash[512];
	ld.param.u64 	%rd5, [_Z9cuda_gemmIiLi128ELi4ELi1ELi128ELi16ELi16ELi64ELi1ELi0EEviiiPT_S1_S1_iii_param_3];
	ld.param.u64 	%rd3, [_Z9cuda_gemmIiLi128ELi4ELi1ELi128ELi16ELi16ELi64ELi1ELi0EEviiiPT_S1_S1_iii_param_4];
	ld.param.u32 	%r222, [_Z9cuda_gemmIiLi128ELi4ELi1ELi128ELi16ELi16ELi64ELi1ELi0EEviiiPT_S1_S1_iii_param_6];
	ld.param.u32 	%r223, [_Z9cuda_gemmIiLi128ELi4ELi1ELi128ELi16ELi16ELi64ELi1ELi0EEviiiPT_S1_S1_iii_param_7];
	cvta.to.global.u64 	%rd1, %rd5;
	mov.u32 	%r1, %tid.x;
	mul.lo.s32 	%r2, %r223, %r222;
	setp.ge.u32 	%p1, %r1, %r2;
	@%p1 bra 	$L__BB602_3;
	mov.u32 	%r3, %ntid.x;
	cvta.to.global.u64 	%rd2, %rd3;
	mov.u32 	%r226, _ZZ9cuda_gemmIiLi128ELi4ELi1ELi128ELi16ELi16ELi64ELi1ELi0EEviiiPT_S1_S1_iiiE11kron_fac_sh;
	mov.u32 	%r449, %r1;
$L__BB602_2:
	mul.wide.u32 	%rd6, %r449, 4;
	add.s64 	%rd7, %rd2, %rd6;
	ld.global.u32 	%r224, [%rd7];
	rem.u32 	%r225, %r449, %r222;
	mad.lo.s32 	%r227, %r225, 68, %r226;
	div.u32 	%r228, %r449, %r223;
	shl.b32 	%r229, %r228, 2;
	add.s32 	%r230, %r227, %r229;
	st.shared.u32 	[%r230], %r224;
	add.s32 	%r449, %r449, %r3;
	setp.lt.u32 	%p2, %r449, %r2;
	@%p2 bra 	$L__BB602_2;
$L__BB602_3:
	div.s32 	%r6, 128, %r223;
	div.u32 	%r7, %r1, %r6;
	mov.u32 	%r466, %ctaid.y;
	mov.u32 	%r9, %nctaid.y;
	shl.b32 	%r231, %r9, 2;
	setp.ge.u32 	%p3, %r466, %r231;
	@%p3 bra 	$L__BB602_115;
	rem.u32 	%r233, %r1, %r6;
	shl.b32 	%r10, %r1, 2;
	mov.u32 	%r234, %ntid.x;
	shl.b32 	%r11, %r234, 2;
	and.b32  	%r12, %r233, 15;
	mul.lo.s32 	%r235, %r233, %r223;
	min.s32 	%r13, %r222, 16;
	add.s32 	%r14, %r10, %r11;
	max.u32 	%r236, %r14, 128;
	setp.lt.u32 	%p4, %r14, 128;
	selp.u32 	%r237, 1, 0, %p4;
	or.b32  	%r238, %r14, %r237;
	sub.s32 	%r239, %r236, %r238;
	div.u32 	%r240, %r239, %r11;
	add.s32 	%r15, %r240, %r237;
	shl.b32 	%r241, %r1, 4;
	mov.u32 	%r242, _ZZ9cuda_gemmIiLi128ELi4ELi1ELi128ELi16ELi16ELi64ELi1ELi0EEviiiPT_S1_S1_iiiE3Ash;
	add.s32 	%r16, %r242, %r241;
	shl.b32 	%r243, %r234, 4;
	add.s32 	%r17, %r16, %r243;
	add.s32 	%r18, %r14, %r11;
	add.s32 	%r244, %r12, %r235;
	shl.b32 	%r245, %r244, 2;
	add.s32 	%r19, %r242, %r245;
	add.s32 	%r246, %r233, 1;
	and.b32  	%r20, %r246, 15;
	add.s32 	%r247, %r20, %r235;
	shl.b32 	%r248, %r247, 2;
	add.s32 	%r21, %r242, %r248;
	add.s32 	%r249, %r233, 2;
	and.b32  	%r22, %r249, 15;
	add.s32 	%r250, %r22, %r235;
	shl.b32 	%r251, %r250, 2;
	add.s32 	%r23, %r242, %r251;
	add.s32 	%r252, %r233, 3;
	and.b32  	%r24, %r252, 15;
	add.s32 	%r253, %r24, %r235;
	shl.b32 	%r254, %r253, 2;
	add.s32 	%r25, %r242, %r254;
	add.s32 	%r255, %r233, 4;
	and.b32  	%r26, %r255, 15;
	add.s32 	%r256, %r26, %r235;
	shl.b32 	%r257, %r256, 2;
	add.s32 	%r27, %r242, %r257;
	add.s32 	%r258, %r233, 5;
	and.b32  	%r28, %r258, 15;
	add.s32 	%r259, %r28, %r235;
	shl.b32 	%r260, %r259, 2;
	add.s32 	%r29, %r242, %r260;
	add.s32 	%r261, %r233, 6;
	and.b32  	%r30, %r261, 15;
	add.s32 	%r262, %r30, %r235;
	shl.b32 	%r263, %r262, 2;
	add.s32 	%r31, %r242, %r263;
	add.s32 	%r264, %r233, 7;
	and.b32  	%r32, %r264, 15;
	add.s32 	%r265, %r32, %r235;
	shl.b32 	%r266, %r265, 2;
	add.s32 	%r33, %r242, %r266;
	xor.b32  	%r267, %r12, 8;
	add.s32 	%r268, %r267, %r235;
	shl.b32 	%r269, %r268, 2;
	add.s32 	%r34, %r242, %r269;
	add.s32 	%r270, %r233, 9;
	and.b32  	%r35, %r270, 15;
	add.s32 	%r271, %r35, %r235;
	shl.b32 	%r272, %r271, 2;
	add.s32 	%r36, %r242, %r272;
	add.s32 	%r273, %r233, 10;
	and.b32  	%r37, %r273, 15;
	add.s32 	%r274, %r37, %r235;
	shl.b32 	%r275, %r274, 2;
	add.s32 	%r38, %r242, %r275;
	add.s32 	%r276, %r233, 11;
	and.b32  	%r39, %r276, 15;
	add.s32 	%r277, %r39, %r235;
	shl.b32 	%r278, %r277, 2;
	add.s32 	%r40, %r242, %r278;
	add.s32 	%r279, %r233, 12;
	and.b32  	%r41, %r279, 15;
	add.s32 	%r280, %r41, %r235;
	shl.b32 	%r281, %r280, 2;
	add.s32 	%r42, %r242, %r281;
	add.s32 	%r282, %r233, 13;
	and.b32  	%r43, %r282, 15;
	add.s32 	%r283, %r43, %r235;
	shl.b32 	%r284, %r283, 2;
	add.s32 	%r44, %r242, %r284;
	add.s32 	%r285, %r233, 14;
	and.b32  	%r45, %r285, 15;
	add.s32 	%r286, %r45, %r235;
	shl.b32 	%r287, %r286, 2;
	add.s32 	%r46, %r242, %r287;
	add.s32 	%r288, %r233, -1;
	and.b32  	%r47, %r288, 15;
	add.s32 	%r289, %r47, %r235;
	shl.b32 	%r290, %r289, 2;
	add.s32 	%r48, %r242, %r290;
	setp.lt.s32 	%p5, %r12, %r223;
	selp.b32 	%r291, 0, %r223, %p5;
	sub.s32 	%r49, %r12, %r291;
	add.s32 	%r292, %r12, 1;
	setp.lt.s32 	%p6, %r292, %r223;
	selp.b32 	%r293, 0, %r223, %p6;
	sub.s32 	%r50, %r292, %r293;
	add.s32 	%r294, %r12, 2;
	setp.lt.s32 	%p7, %r294, %r223;
	selp.b32 	%r295, 0, %r223, %p7;
	sub.s32 	%r51, %r294, %r295;
	add.s32 	%r296, %r12, 3;
	setp.lt.s32 	%p8, %r296, %r223;
	selp.b32 	%r297, 0, %r223, %p8;
	sub.s32 	%r52, %r296, %r297;
	add.s32 	%r298, %r12, 4;
	setp.lt.s32 	%p9, %r298, %r223;
	selp.b32 	%r299, 0, %r223, %p9;
	sub.s32 	%r53, %r298, %r299;
	add.s32 	%r300, %r12, 5;
	setp.lt.s32 	%p10, %r300, %r223;
	selp.b32 	%r301, 0, %r223, %p10;
	sub.s32 	%r54, %r300, %r301;
	add.s32 	%r302, %r12, 6;
	setp.lt.s32 	%p11, %r302, %r223;
	selp.b32 	%r303, 0, %r223, %p11;
	sub.s32 	%r55, %r302, %r303;
	add.s32 	%r304, %r12, 7;
	setp.lt.s32 	%p12, %r304, %r223;
	selp.b32 	%r305, 0, %r223, %p12;
	sub.s32 	%r56, %r304, %r305;
	add.s32 	%r306, %r12, 8;
	setp.lt.s32 	%p13, %r306, %r223;
	selp.b32 	%r307, 0, %r223, %p13;
	sub.s32 	%r57, %r306, %r307;
	add.s32 	%r308, %r12, 9;
	setp.lt.s32 	%p14, %r308, %r223;
	selp.b32 	%r309, 0, %r223, %p14;
	sub.s32 	%r58, %r308, %r309;
	add.s32 	%r310, %r12, 10;
	setp.lt.s32 	%p15, %r310, %r223;
	selp.b32 	%r311, 0, %r223, %p15;
	sub.s32 	%r59, %r310, %r311;
	add.s32 	%r312, %r12, 11;
	setp.lt.s32 	%p16, %r312, %r223;
	selp.b32 	%r313, 0, %r223, %p16;
	sub.s32 	%r60, %r312, %r313;
	add.s32 	%r314, %r12, 12;
	setp.lt.s32 	%p17, %r314, %r223;
	selp.b32 	%r315, 0, %r223, %p17;
	sub.s32 	%r61, %r314, %r315;
	add.s32 	%r316, %r12, 13;
	setp.lt.s32 	%p18, %r316, %r223;
	selp.b32 	%r317, 0, %r223, %p18;
	sub.s32 	%r62, %r316, %r317;
	add.s32 	%r318, %r12, 14;
	setp.lt.s32 	%p19, %r318, %r223;
	selp.b32 	%r319, 0, %r223, %p19;
	sub.s32 	%r63, %r318, %r319;
	add.s32 	%r320, %r12, 15;
	setp.lt.s32 	%p20, %r320, %r223;
	selp.b32 	%r321, 0, %r223, %p20;
	sub.s32 	%r64, %r320, %r321;
	cvt.u16.u32 	%rs1, %r6;
	div.s16 	%rs2, 128, %rs1;
	cvt.s32.s16 	%r65, %rs2;
$L__BB602_5:
	setp.gt.u32 	%p21, %r1, 31;
	@%p21 bra 	$L__BB602_13;
	and.b32  	%r322, %r15, 3;
	setp.eq.s32 	%p22, %r322, 3;
	shl.b32 	%r83, %r466, 7;
	mov.u32 	%r467, %r10;
	@%p22 bra 	$L__BB602_10;
	setp.eq.s32 	%p23, %r322, 0;
	add.s32 	%r324, %r83, %r10;
	mul.wide.s32 	%rd8, %r324, 4;
	add.s64 	%rd9, %rd1, %rd8;
	ld.global.v4.u32 	{%r325, %r326, %r327, %r328}, [%rd9];
	st.shared.v4.u32 	[%r16], {%r325, %r326, %r327, %r328};
	mov.u32 	%r467, %r14;
	@%p23 bra 	$L__BB602_10;
	setp.eq.s32 	%p24, %r322, 1;
	add.s32 	%r330, %r83, %r14;
	mul.wide.s32 	%rd10, %r330, 4;
	add.s64 	%rd11, %rd1, %rd10;
	ld.global.v4.u32 	{%r331, %r332, %r333, %r334}, [%rd11];
	st.shared.v4.u32 	[%r17], {%r331, %r332, %r333, %r334};
	mov.u32 	%r467, %r18;
	@%p24 bra 	$L__BB602_10;
	add.s32 	%r467, %r18, %r11;
	add.s32 	%r335, %r83, %r18;
	mul.wide.s32 	%rd12, %r335, 4;
	add.s64 	%rd13, %rd1, %rd12;
	ld.global.v4.u32 	{%r336, %r337, %r338, %r339}, [%rd13];
	shl.b32 	%r340, %r11, 2;
	add.s32 	%r341, %r17, %r340;
	st.shared.v4.u32 	[%r341], {%r336, %r337, %r338, %r339};
$L__BB602_10:
	setp.lt.u32 	%p25, %r15, 3;
	@%p25 bra 	$L__BB602_13;
	mov.u32 	%r342, %ntid.x;
	add.s32 	%r468, %r467, %r83;
	mad.lo.s32 	%r472, %r342, 12, %r468;
	shl.b32 	%r343, %r342, 3;
	add.s32 	%r471, %r468, %r343;
	add.s32 	%r470, %r468, %r11;
	shl.b32 	%r344, %r467, 2;
	mov.u32 	%r345, _ZZ9cuda_gemmIiLi128ELi4ELi1ELi128ELi16ELi16ELi64ELi1ELi0EEviiiPT_S1_S1_iiiE3Ash;
	add.s32 	%r469, %r345, %r344;
$L__BB602_12:
	mul.wide.s32 	%rd14, %r472, 4;
	add.s64 	%rd15, %rd1, %rd14;
	mul.wide.s32 	%rd16, %r471, 4;
	add.s64 	%rd17, %rd1, %rd16;
	mul.wide.s32 	%rd18, %r470, 4;
	add.s64 	%rd19, %rd1, %rd18;
	mul.wide.s32 	%rd20, %r468, 4;
	add.s64 	%rd21, %rd1, %rd20;
	ld.global.v4.u32 	{%r346, %r347, %r348, %r349}, [%rd21];
	st.shared.v4.u32 	[%r469], {%r346, %r347, %r348, %r349};
	add.s32 	%r350, %r467, %r11;
	ld.global.v4.u32 	{%r351, %r352, %r353, %r354}, [%rd19];
	mov.u32 	%r355, %ntid.x;
	shl.b32 	%r356, %r355, 4;
	add.s32 	%r357, %r469, %r356;
	st.shared.v4.u32 	[%r357], {%r351, %r352, %r353, %r354};
	add.s32 	%r358, %r350, %r11;
	ld.global.v4.u32 	{%r359, %r360, %r361, %r362}, [%rd17];
	shl.b32 	%r363, %r355, 5;
	add.s32 	%r364, %r469, %r363;
	st.shared.v4.u32 	[%r364], {%r359, %r360, %r361, %r362};
	add.s32 	%r365, %r358, %r11;
	ld.global.v4.u32 	{%r366, %r367, %r368, %r369}, [%rd15];
	mad.lo.s32 	%r370, %r355, 48, %r469;
	st.shared.v4.u32 	[%r370], {%r366, %r367, %r368, %r369};
	add.s32 	%r467, %r365, %r11;
	add.s32 	%r472, %r472, %r356;
	add.s32 	%r471, %r471, %r356;
	add.s32 	%r470, %r470, %r356;
	shl.b32 	%r371, %r355, 6;
	add.s32 	%r469, %r469, %r371;
	add.s32 	%r468, %r468, %r356;
	setp.lt.u32 	%p26, %r467, 128;
	@%p26 bra 	$L__BB602_12;
$L__BB602_13:
	setp.lt.s32 	%p27, %r6, 1;
	bar.sync 	0;
	mov.b32 	%r539, 0;
	@%p27 bra 	$L__BB602_114;
	setp.lt.s32 	%p28, %r223, 1;
	@%p28 bra 	$L__BB602_16;
	ld.shared.u32 	%r465, [%r19];
$L__BB602_16:
	setp.lt.s32 	%p29, %r223, 2;
	@%p29 bra 	$L__BB602_18;
	ld.shared.u32 	%r464, [%r21];
$L__BB602_18:
	setp.lt.s32 	%p30, %r223, 3;
	@%p30 bra 	$L__BB602_20;
	ld.shared.u32 	%r463, [%r23];
$L__BB602_20:
	setp.lt.s32 	%p31, %r223, 4;
	@%p31 bra 	$L__BB602_22;
	ld.shared.u32 	%r462, [%r25];
$L__BB602_22:
	setp.lt.s32 	%p32, %r223, 5;
	@%p32 bra 	$L__BB602_24;
	ld.shared.u32 	%r461, [%r27];
$L__BB602_24:
	setp.lt.s32 	%p33, %r223, 6;
	@%p33 bra 	$L__BB602_26;
	ld.shared.u32 	%r460, [%r29];
$L__BB602_26:
	setp.lt.s32 	%p34, %r223, 7;
	@%p34 bra 	$L__BB602_28;
	ld.shared.u32 	%r459, [%r31];
$L__BB602_28:
	setp.lt.s32 	%p35, %r223, 8;
	@%p35 bra 	$L__BB602_30;
	ld.shared.u32 	%r458, [%r33];
$L__BB602_30:
	setp.lt.s32 	%p36, %r223, 9;
	@%p36 bra 	$L__BB602_32;
	ld.shared.u32 	%r457, [%r34];
$L__BB602_32:
	setp.lt.s32 	%p37, %r223, 10;
	@%p37 bra 	$L__BB602_34;
	ld.shared.u32 	%r456, [%r36];
$L__BB602_34:
	setp.lt.s32 	%p38, %r223, 11;
	@%p38 bra 	$L__BB602_36;
	ld.shared.u32 	%r455, [%r38];
$L__BB602_36:
	setp.lt.s32 	%p39, %r223, 12;
	@%p39 bra 	$L__BB602_38;
	ld.shared.u32 	%r454, [%r40];
$L__BB602_38:
	setp.lt.s32 	%p40, %r223, 13;
	@%p40 bra 	$L__BB602_40;
	ld.shared.u32 	%r453, [%r42];
$L__BB602_40:
	setp.lt.s32 	%p41, %r223, 14;
	@%p41 bra 	$L__BB602_42;
	ld.shared.u32 	%r452, [%r44];
$L__BB602_42:
	setp.lt.s32 	%p42, %r223, 15;
	@%p42 bra 	$L__BB602_44;
	ld.shared.u32 	%r451, [%r46];
$L__BB602_44:
	setp.lt.s32 	%p43, %r223, 16;
	@%p43 bra 	$L__BB602_46;
	ld.shared.u32 	%r450, [%r48];
$L__BB602_46:
	setp.ge.s32 	%p44, %r7, %r13;
	@%p44 bra 	$L__BB602_114;
	mov.b32 	%r539, 0;
	mov.u32 	%r490, %r7;
$L__BB602_48:
	setp.gt.u32 	%p45, %r223, 64;
	mov.u32 	%r375, _ZZ9cuda_gemmIiLi128ELi4ELi1ELi128ELi16ELi16ELi64ELi1ELi0EEviiiPT_S1_S1_iiiE11kron_fac_sh;
	mad.lo.s32 	%r137, %r490, 68, %r375;
	shl.b32 	%r376, %r1, 2;
	and.b32  	%r377, %r376, 60;
	add.s32 	%r378, %r137, %r377;
	ld.shared.u32 	%r138, [%r378];
	@%p45 bra 	$L__BB602_81;
	setp.eq.s32 	%p62, %r223, 0;
	mov.b32 	%r493, 0;
	@%p62 bra 	$L__BB602_51;
	shfl.sync.idx.b32	%r430|%p63, %r138, %r49, 4127, -1;
	mul.lo.s32 	%r493, %r430, %r465;
$L__BB602_51:
	setp.lt.s32 	%p64, %r223, 2;
	@%p64 bra 	$L__BB602_53;
	shfl.sync.idx.b32	%r431|%p65, %r138, %r50, 4127, -1;
	mad.lo.s32 	%r493, %r431, %r464, %r493;
$L__BB602_53:
	setp.lt.s32 	%p66, %r223, 3;
	@%p66 bra 	$L__BB602_55;
	shfl.sync.idx.b32	%r432|%p67, %r138, %r51, 4127, -1;
	mad.lo.s32 	%r493, %r432, %r463, %r493;
$L__BB602_55:
	setp.lt.s32 	%p68, %r223, 4;
	@%p68 bra 	$L__BB602_57;
	shfl.sync.idx.b32	%r433|%p69, %r138, %r52, 4127, -1;
	mad.lo.s32 	%r493, %r433, %r462, %r493;
$L__BB602_57:
	setp.lt.s32 	%p70, %r223, 5;
	@%p70 bra 	$L__BB602_59;
	shfl.sync.idx.b32	%r434|%p71, %r138, %r53, 4127, -1;
	mad.lo.s32 	%r493, %r434, %r461, %r493;
$L__BB602_59:
	setp.lt.s32 	%p72, %r223, 6;
	@%p72 bra 	$L__BB602_61;
	shfl.sync.idx.b32	%r435|%p73, %r138, %r54, 4127, -1;
	mad.lo.s32 	%r493, %r435, %r460, %r493;
$L__BB602_61:
	setp.lt.s32 	%p74, %r223, 7;
	@%p74 bra 	$L__BB602_63;
	shfl.sync.idx.b32	%r436|%p75, %r138, %r55, 4127, -1;
	mad.lo.s32 	%r493, %r436, %r459, %r493;
$L__BB602_63:
	setp.lt.s32 	%p76, %r223, 8;
	@%p76 bra 	$L__BB602_65;
	shfl.sync.idx.b32	%r437|%p77, %r138, %r56, 4127, -1;
	mad.lo.s32 	%r493, %r437, %r458, %r493;
$L__BB602_65:
	setp.lt.s32 	%p78, %r223, 9;
	@%p78 bra 	$L__BB602_67;
	shfl.sync.idx.b32	%r438|%p79, %r138, %r57, 4127, -1;
	mad.lo.s32 	%r493, %r438, %r457, %r493;
$L__BB602_67:
	setp.lt.s32 	%p80, %r223, 10;
	@%p80 bra 	$L__BB602_69;
	shfl.sync.idx.b32	%r439|%p81, %r138, %r58, 4127, -1;
	mad.lo.s32 	%r493, %r439, %r456, %r493;
$L__BB602_69:
	setp.lt.s32 	%p82, %r223, 11;
	@%p82 bra 	$L__BB602_71;
	shfl.sync.idx.b32	%r440|%p83, %r138, %r59, 4127, -1;
	mad.lo.s32 	%r493, %r440, %r455, %r493;
$L__BB602_71:
	setp.lt.s32 	%p84, %r223, 12;
	@%p84 bra 	$L__BB602_73;
	shfl.sync.idx.b32	%r441|%p85, %r138, %r60, 4127, -1;
	mad.lo.s32 	%r493, %r441, %r454, %r493;
$L__BB602_73:
	setp.lt.s32 	%p86, %r223, 13;
	@%p86 bra 	$L__BB602_75;
	shfl.sync.idx.b32	%r442|%p87, %r138, %r61, 4127, -1;
	mad.lo.s32 	%r493, %r442, %r453, %r493;
$L__BB602_75:
	setp.lt.s32 	%p88, %r223, 14;
	@%p88 bra 	$L__BB602_77;
	shfl.sync.idx.b32	%r443|%p89, %r138, %r62, 4127, -1;
	mad.lo.s32 	%r493, %r443, %r452, %r493;
$L__BB602_77:
	setp.lt.s32 	%p90, %r223, 15;
	@%p90 bra 	$L__BB602_79;
	shfl.sync.idx.b32	%r444|%p91, %r138, %r63, 4127, -1;
	mad.lo.s32 	%r493, %r444, %r451, %r493;
$L__BB602_79:
	setp.lt.s32 	%p92, %r223, 16;
	@%p92 bra 	$L__BB602_113;
	shfl.sync.idx.b32	%r445|%p93, %r138, %r64, 4127, -1;
	mad.lo.s32 	%r493, %r445, %r450, %r493;
	bra.uni 	$L__BB602_113;
$L__BB602_81:
	mov.b32 	%r493, 0;
	@%p28 bra 	$L__BB602_83;
	shl.b32 	%r380, %r12, 2;
	add.s32 	%r381, %r137, %r380;
	ld.shared.u32 	%r382, [%r381];
	mul.lo.s32 	%r493, %r382, %r465;
$L__BB602_83:
	@%p29 bra 	$L__BB602_85;
	shl.b32 	%r383, %r20, 2;
	add.s32 	%r384, %r137, %r383;
	ld.shared.u32 	%r385, [%r384];
	mad.lo.s32 	%r493, %r385, %r464, %r493;
$L__BB602_85:
	@%p30 bra 	$L__BB602_87;
	shl.b32 	%r386, %r22, 2;
	add.s32 	%r387, %r137, %r386;
	ld.shared.u32 	%r388, [%r387];
	mad.lo.s32 	%r493, %r388, %r463, %r493;
$L__BB602_87:
	@%p31 bra 	$L__BB602_89;
	shl.b32 	%r389, %r24, 2;
	add.s32 	%r390, %r137, %r389;
	ld.shared.u32 	%r391, [%r390];
	mad.lo.s32 	%r493, %r391, %r462, %r493;
$L__BB602_89:
	@%p32 bra 	$L__BB602_91;
	shl.b32 	%r392, %r26, 2;
	add.s32 	%r393, %r137, %r392;
	ld.shared.u32 	%r394, [%r393];
	mad.lo.s32 	%r493, %r394, %r461, %r493;
$L__BB602_91:
	@%p33 bra 	$L__BB602_93;
	shl.b32 	%r395, %r28, 2;
	add.s32 	%r396, %r137, %r395;
	ld.shared.u32 	%r397, [%r396];
	mad.lo.s32 	%r493, %r397, %r460, %r493;
$L__BB602_93:
	setp.lt.s32 	%p52, %r223, 7;
	@%p52 bra 	$L__BB602_95;
	shl.b32 	%r398, %r30, 2;
	add.s32 	%r399, %r137, %r398;
	ld.shared.u32 	%r400, [%r399];
	mad.lo.s32 	%r493, %r400, %r459, %r493;
$L__BB602_95:
	setp.lt.s32 	%p53, %r223, 8;
	@%p53 bra 	$L__BB602_97;
	shl.b32 	%r401, %r32, 2;
	add.s32 	%r402, %r137, %r401;
	ld.shared.u32 	%r403, [%r402];
	mad.lo.s32 	%r493, %r403, %r458, %r493;
$L__BB602_97:
	setp.lt.s32 	%p54, %r223, 9;
	@%p54 bra 	$L__BB602_99;
	shl.b32 	%r404, %r12, 2;
	xor.b32  	%r405, %r404, 32;
	add.s32 	%r406, %r137, %r405;
	ld.shared.u32 	%r407, [%r406];
	mad.lo.s32 	%r493, %r407, %r457, %r493;
$L__BB602_99:
	setp.lt.s32 	%p55, %r223, 10;
	@%p55 bra 	$L__BB602_101;
	shl.b32 	%r408, %r35, 2;
	add.s32 	%r409, %r137, %r408;
	ld.shared.u32 	%r410, [%r409];
	mad.lo.s32 	%r493, %r410, %r456, %r493;
$L__BB602_101:
	setp.lt.s32 	%p56, %r223, 11;
	@%p56 bra 	$L__BB602_103;
	shl.b32 	%r411, %r37, 2;
	add.s32 	%r412, %r137, %r411;
	ld.shared.u32 	%r413, [%r412];
	mad.lo.s32 	%r493, %r413, %r455, %r493;
$L__BB602_103:
	setp.lt.s32 	%p57, %r223, 12;
	@%p57 bra 	$L__BB602_105;
	shl.b32 	%r414, %r39, 2;
	add.s32 	%r415, %r137, %r414;
	ld.shared.u32 	%r416, [%r415];
	mad.lo.s32 	%r493, %r416, %r454, %r493;
$L__BB602_105:
	setp.lt.s32 	%p58, %r223, 13;
	@%p58 bra 	$L__BB602_107;
	shl.b32 	%r417, %r41, 2;
	add.s32 	%r418, %r137, %r417;
	ld.shared.u32 	%r419, [%r418];
	mad.lo.s32 	%r493, %r419, %r453, %r493;
$L__BB602_107:
	setp.lt.s32 	%p59, %r223, 14;
	@%p59 bra 	$L__BB602_109;
	shl.b32 	%r420, %r43, 2;
	add.s32 	%r421, %r137, %r420;
	ld.shared.u32 	%r422, [%r421];
	mad.lo.s32 	%r493, %r422, %r452, %r493;
$L__BB602_109:
	setp.lt.s32 	%p60, %r223, 15;
	@%p60 bra 	$L__BB602_111;
	shl.b32 	%r423, %r45, 2;
	add.s32 	%r424, %r137, %r423;
	ld.shared.u32 	%r425, [%r424];
	mad.lo.s32 	%r493, %r425, %r451, %r493;
$L__BB602_111:
	setp.lt.s32 	%p61, %r223, 16;
	@%p61 bra 	$L__BB602_113;
	shl.b32 	%r426, %r47, 2;
	add.s32 	%r427, %r137, %r426;
	ld.shared.u32 	%r428, [%r427];
	mad.lo.s32 	%r493, %r428, %r450, %r493;
$L__BB602_113:
	add.s32 	%r539, %r493, %r539;
	add.s32 	%r490, %r490, %r65;
	setp.lt.s32 	%p94, %r490, %r13;
	@%p94 bra 	$L__BB602_48;
$L__BB602_114:
	ld.param.u64 	%rd25, [_Z9cuda_gemmIiLi128ELi4ELi1ELi128ELi16ELi16ELi64ELi1ELi0EEviiiPT_S1_S1_iii_param_5];
	bar.sync 	0;
	shl.b32 	%r446, %r466, 7;
	or.b32  	%r447, %r446, %r1;
	cvta.to.global.u64 	%rd22, %rd25;
	mul.wide.s32 	%rd23, %r447, 4;
	add.s64 	%rd24, %rd22, %rd23;
	st.global.u32 	[%rd24], %r539;
	add.s32 	%r466, %r466, %r9;
	shl.b32 	%r448, %r9, 2;
	setp.lt.u32 	%p95, %r466, %r448;
	@%p95 bra 	$L__BB602_5;
$L__BB602_115:
	ret;

}
	// .globl	_Z9cuda_gemmIiLi128ELi4ELi1ELi128ELi16ELi16ELi64ELi1ELi1EEviiiPT_S1_S1_iii
.visible .entry _Z9cuda_gemmIiLi128ELi4ELi1ELi128ELi16ELi16ELi64ELi1ELi1EEviiiPT_S1_S1_iii(
	.param .u32 _Z9cuda_gemmIiLi128ELi4ELi1ELi128ELi16ELi16ELi64ELi1ELi1EEviiiPT_S1_S1_iii_param_0,
	.param .u32 _Z9cuda_gemmIiLi128ELi4ELi1ELi128ELi16ELi16ELi64ELi1ELi1EEviiiPT_S1_S1_iii_param_1,
	.param .u32 _Z9cuda_gemmIiLi128ELi4ELi1ELi128ELi16ELi16ELi64ELi1ELi1EEviiiPT_S1_S1_iii_param_2,
	.param .u64 .ptr .align 1 _Z9cuda_gemmIiLi128ELi4ELi1ELi128ELi16ELi16ELi64ELi1ELi1EEviiiPT_S1_S1_iii_param_3,
	.param .u64 .ptr .align 1 _Z9cuda_gemmIiLi128ELi4ELi1ELi128ELi16ELi16ELi64ELi1ELi1EEviiiPT_S1_S1_iii_param_4,
	.param .u64 .ptr .align 1 _Z9cuda_gemmIiLi128ELi4ELi1ELi128ELi16ELi16ELi64ELi1ELi1EEviiiPT_S1_S1_iii_param_5,
	.param .u32 _Z9cuda_gemmIiLi128ELi4ELi1ELi128ELi16ELi16ELi64ELi1ELi1EEviiiPT_S1_S1_iii_param_6,
	.param .u32 _Z9cuda_gemmIiLi128ELi4ELi1ELi128ELi16ELi16ELi64ELi1ELi1EEviiiPT_S1_S1_iii_param_7,
	.param .u32 _Z9cuda_gemmIiLi128ELi4ELi1ELi128ELi16ELi16ELi64ELi1ELi1EEviiiPT_S1_S1_iii_param_8
)
.maxntid 128
{
	.reg .pred 	%p<30>;
	.reg .b16 	%rs<8>;
	.reg .b32 	%r<252>;
	.reg .b64 	%rd<33>;
	// demoted variable
	.shared .align 128 .b8 _ZZ9cuda_gemmIiLi128ELi4ELi1ELi128ELi16ELi16ELi64ELi1ELi1EEviiiPT_S1_S1_iiiE11kron_fac_sh[1088];
	// demoted variable
	.shared .align 128 .b8 _ZZ9cuda_gemmIiLi128ELi4ELi1ELi128ELi16ELi16ELi64ELi1ELi1EEviiiPT_S1_S1_iiiE3Ash[512];
	ld.param.u64 	%rd5, [_Z9cuda_gemmIiLi128ELi4ELi1ELi128ELi16ELi16ELi64ELi1ELi1EEviiiPT_S1_S1_iii_param_3];
	ld.param.u64 	%rd6, [_Z9cuda_gemmIiLi128ELi4ELi1ELi128ELi16ELi16ELi64ELi1ELi1EEviiiPT_S1_S1_iii_param_4];
	ld.param.u64 	%rd4, [_Z9cuda_gemmIiLi128ELi4ELi1ELi128ELi16ELi16ELi64ELi1ELi1EEviiiPT_S1_S1_iii_param_5];
	cvta.to.global.u64 	%rd1, %rd6;
	cvta.to.global.u64 	%rd2, %rd5;
	mov.u32 	%r1, %tid.x;
	mov.u32 	%r2, %ntid.x;
	add.s32 	%r73, %r1, %r2;
	cvt.u16.u32 	%rs3, %r73;
	not.b16 	%rs4, %rs3;
	and.b16  	%rs5, %rs4, 255;
	cvt.u16.u32 	%rs6, %r2;
	and.b16  	%rs7, %rs6, 255;
	div.u16 	%rs1, %rs5, %rs7;
	and.b16  	%rs2, %rs1, 3;
	setp.eq.s16 	%p1, %rs2, 2;
	mov.u32 	%r242, %r1;
	@%p1 bra 	$L__BB603_3;
	cvt.u32.u16 	%r3, %rs2;
	mov.b32 	%r241, 0;
	mov.u32 	%r77, _ZZ9cuda_gemmIiLi128ELi4ELi1ELi128ELi16ELi16ELi64ELi1ELi1EEviiiPT_S1_S1_iiiE11kron_fac_sh;
	mov.u32 	%r242, %r1;
$L__BB603_2:
	.pragma "nounroll";
	mul.wide.u32 	%rd7, %r242, 4;
	add.s64 	%rd8, %rd1, %rd7;
	ld.global.u32 	%r75, [%rd8];
	and.b32  	%r76, %r242, 15;
	mad.lo.s32 	%r78, %r76, 68, %r77;
	shr.u32 	%r79, %r242, 2;
	and.b32  	%r80, %r79, 1073741820;
	add.s32 	%r81, %r78, %r80;
	st.shared.u32 	[%r81], %r75;
	add.s32 	%r242, %r242, %r2;
	add.s32 	%r241, %r241, 1;
	xor.b32  	%r82, %r241, %r3;
	setp.ne.s32 	%p2, %r82, 2;
	@%p2 bra 	$L__BB603_2;
$L__BB603_3:
	setp.lt.u16 	%p3, %rs1, 2;
	@%p3 bra 	$L__BB603_6;
	mov.u32 	%r85, _ZZ9cuda_gemmIiLi128ELi4ELi1ELi128ELi16ELi16ELi64ELi1ELi1EEviiiPT_S1_S1_iiiE11kron_fac_sh;
$L__BB603_5:
	mul.wide.u32 	%rd9, %r242, 4;
	add.s64 	%rd10, %rd1, %rd9;
	ld.global.u32 	%r83, [%rd10];
	and.b32  	%r84, %r242, 15;
	mad.lo.s32 	%r86, %r84, 68, %r85;
	shr.u32 	%r87, %r242, 2;
	and.b32  	%r88, %r87, 1073741820;
	add.s32 	%r89, %r86, %r88;
	st.shared.u32 	[%r89], %r83;
	add.s32 	%r90, %r242, %r2;
	mul.wide.u32 	%rd11, %r90, 4;
	add.s64 	%rd12, %rd1, %rd11;
	ld.global.u32 	%r91, [%rd12];
	and.b32  	%r92, %r90, 15;
	mad.lo.s32 	%r93, %r92, 68, %r85;
	shr.u32 	%r94, %r90, 2;
	and.b32  	%r95, %r94, 1073741820;
	add.s32 	%r96, %r93, %r95;
	st.shared.u32 	[%r96], %r91;
	add.s32 	%r97, %r90, %r2;
	mul.wide.u32 	%rd13, %r97, 4;
	add.s64 	%rd14, %rd1, %rd13;
	ld.global.u32 	%r98, [%rd14];
	and.b32  	%r99, %r97, 15;
	mad.lo.s32 	%r100, %r99, 68, %r85;
	shr.u32 	%r101, %r97, 2;
	and.b32  	%r102, %r101, 1073741820;
	add.s32 	%r103, %r100, %r102;
	st.shared.u32 	[%r103], %r98;
	add.s32 	%r104, %r97, %r2;
	mul.wide.u32 	%rd15, %r104, 4;
	add.s64 	%rd16, %rd1, %rd15;
	ld.global.u32 	%r105, [%rd16];
	and.b32  	%r106, %r104, 15;
	mad.lo.s32 	%r107, %r106, 68, %r85;
	shr.u32 	%r108, %r104, 2;
	and.b32  	%r109, %r108, 1073741820;
	add.s32 	%r110, %r107, %r109;
	st.shared.u32 	[%r110], %r105;
	add.s32 	%r242, %r104, %r2;
	setp.lt.u32 	%p4, %r242, 256;
	@%p4 bra 	$L__BB603_5;
$L__BB603_6:
	and.b32  	%r11, %r1, 7;
	mov.u32 	%r244, %ctaid.y;
	mov.u32 	%r13, %nctaid.y;
	shl.b32 	%r14, %r13, 2;
	setp.ge.u32 	%p5, %r244, %r14;
	@%p5 bra 	$L__BB603_17;
	shr.u32 	%r111, %r1, 3;
	shl.b32 	%r15, %r1, 2;
	shl.b32 	%r16, %r2, 2;
	shl.b32 	%r112, %r11, 4;
	mov.u32 	%r113, _ZZ9cuda_gemmIiLi128ELi4ELi1ELi128ELi16ELi16ELi64ELi1ELi1EEviiiPT_S1_S1_iiiE11kron_fac_sh;
	mad.lo.s32 	%r114, %r111, 68, %r113;
	and.b32  	%r115, %r15, 60;
	add.s32 	%r17, %r114, %r115;
	add.s32 	%r18, %r15, %r16;
	max.u32 	%r116, %r18, 128;
	setp.lt.u32 	%p6, %r18, 128;
	selp.u32 	%r117, 1, 0, %p6;
	or.b32  	%r118, %r18, %r117;
	sub.s32 	%r119, %r116, %r118;
	div.u32 	%r120, %r119, %r16;
	add.s32 	%r19, %r120, %r117;
	and.b32  	%r20, %r19, 3;
	shl.b32 	%r121, %r1, 4;
	mov.u32 	%r122, _ZZ9cuda_gemmIiLi128ELi4ELi1ELi128ELi16ELi16ELi64ELi1ELi1EEviiiPT_S1_S1_iiiE3Ash;
	add.s32 	%r21, %r122, %r121;
	shl.b32 	%r46, %r2, 4;
	add.s32 	%r22, %r21, %r46;
	add.s32 	%r23, %r18, %r16;
	add.s32 	%r24, %r22, %r46;
	mad.lo.s32 	%r25, %r11, 68, %r122;
	add.s32 	%r26, %r11, 5;
	add.s32 	%r27, %r11, 6;
	add.s32 	%r28, %r11, 7;
	or.b32  	%r29, %r11, 8;
	or.b32  	%r123, %r112, %r29;
	shl.b32 	%r124, %r123, 2;
	add.s32 	%r30, %r122, %r124;
	add.s32 	%r125, %r11, 9;
	and.b32  	%r31, %r125, 15;
	or.b32  	%r126, %r112, %r31;
	shl.b32 	%r127, %r126, 2;
	add.s32 	%r32, %r122, %r127;
	add.s32 	%r128, %r11, 10;
	and.b32  	%r33, %r128, 15;
	or.b32  	%r129, %r112, %r33;
	shl.b32 	%r130, %r129, 2;
	add.s32 	%r34, %r122, %r130;
	add.s32 	%r131, %r11, 11;
	and.b32  	%r35, %r131, 15;
	or.b32  	%r132, %r112, %r35;
	shl.b32 	%r133, %r132, 2;
	add.s32 	%r36, %r122, %r133;
	add.s32 	%r134, %r11, 12;
	and.b32  	%r37, %r134, 15;
	or.b32  	%r135, %r112, %r37;
	shl.b32 	%r136, %r135, 2;
	add.s32 	%r38, %r122, %r136;
	add.s32 	%r137, %r11, 13;
	and.b32  	%r39, %r137, 15;
	or.b32  	%r138, %r112, %r39;
	shl.b32 	%r139, %r138, 2;
	add.s32 	%r40, %r122, %r139;
	add.s32 	%r140, %r11, 14;
	and.b32  	%r41, %r140, 15;
	or.b32  	%r141, %r112, %r41;
	shl.b32 	%r142, %r141, 2;
	add.s32 	%r42, %r122, %r142;
	add.s32 	%r143, %r11, -1;
	and.b32  	%r43, %r143, 15;
	or.b32  	%r144, %r112, %r43;
	shl.b32 	%r145, %r144, 2;
	add.s32 	%r44, %r122, %r145;
	mul.lo.s32 	%r45, %r2, 12;
	shl.b32 	%r47, %r2, 3;
	mul.lo.s32 	%r48, %r2, 48;
	shl.b32 	%r49, %r2, 6;
	shl.b32 	%r50, %r2, 5;
	cvta.to.global.u64 	%rd3, %rd4;
$L__BB603_8:
	setp.gt.u32 	%p7, %r1, 31;
	@%p7 bra 	$L__BB603_16;
	setp.eq.s32 	%p8, %r20, 3;
	shl.b32 	%r52, %r244, 7;
	mov.u32 	%r245, %r15;
	@%p8 bra 	$L__BB603_13;
	setp.eq.s32 	%p9, %r20, 0;
	add.s32 	%r146, %r52, %r15;
	mul.wide.s32 	%rd17, %r146, 4;
	add.s64 	%rd18, %rd2, %rd17;
	ld.global.v4.u32 	{%r147, %r148, %r149, %r150}, [%rd18];
	st.shared.v4.u32 	[%r21], {%r147, %r148, %r149, %r150};
	mov.u32 	%r245, %r18;
	@%p9 bra 	$L__BB603_13;
	setp.eq.s32 	%p10, %r20, 1;
	add.s32 	%r151, %r52, %r18;
	mul.wide.s32 	%rd19, %r151, 4;
	add.s64 	%rd20, %rd2, %rd19;
	ld.global.v4.u32 	{%r152, %r153, %r154, %r155}, [%rd20];
	st.shared.v4.u32 	[%r22], {%r152, %r153, %r154, %r155};
	mov.u32 	%r245, %r23;
	@%p10 bra 	$L__BB603_13;
	add.s32 	%r245, %r23, %r16;
	add.s32 	%r156, %r52, %r23;
	mul.wide.s32 	%rd21, %r156, 4;
	add.s64 	%rd22, %rd2, %rd21;
	ld.global.v4.u32 	{%r157, %r158, %r159, %r160}, [%rd22];
	st.shared.v4.u32 	[%r24], {%r157, %r158, %r159, %r160};
$L__BB603_13:
	setp.lt.u32 	%p11, %r19, 3;
	@%p11 bra 	$L__BB603_16;
	add.s32 	%r246, %r245, %r52;
	add.s32 	%r250, %r246, %r45;
	add.s32 	%r249, %r246, %r47;
	add.s32 	%r248, %r246, %r16;
	shl.b32 	%r161, %r245, 2;
	mov.u32 	%r162, _ZZ9cuda_gemmIiLi128ELi4ELi1ELi128ELi16ELi16ELi64ELi1ELi1EEviiiPT_S1_S1_iiiE3Ash;
	add.s32 	%r247, %r162, %r161;
$L__BB603_15:
	mul.wide.s32 	%rd23, %r250, 4;
	add.s64 	%rd24, %rd2, %rd23;
	mul.wide.s32 	%rd25, %r249, 4;
	add.s64 	%rd26, %rd2, %rd25;
	mul.wide.s32 	%rd27, %r248, 4;
	add.s64 	%rd28, %rd2, %rd27;
	mul.wide.s32 	%rd29, %r246, 4;
	add.s64 	%rd30, %rd2, %rd29;
	ld.global.v4.u32 	{%r163, %r164, %r165, %r166}, [%rd30];
	st.shared.v4.u32 	[%r247], {%r163, %r164, %r165, %r166};
	add.s32 	%r167, %r245, %r16;
	ld.global.v4.u32 	{%r168, %r169, %r170, %r171}, [%rd28];
	add.s32 	%r172, %r247, %r46;
	st.shared.v4.u32 	[%r172], {%r168, %r169, %r170, %r171};
	add.s32 	%r173, %r167, %r16;
	ld.global.v4.u32 	{%r174, %r175, %r176, %r177}, [%rd26];
	add.s32 	%r178, %r247, %r50;
	st.shared.v4.u32 	[%r178], {%r174, %r175, %r176, %r177};
	add.s32 	%r179, %r173, %r16;
	ld.global.v4.u32 	{%r180, %r181, %r182, %r183}, [%rd24];
	add.s32 	%r184, %r247, %r48;
	st.shared.v4.u32 	[%r184], {%r180, %r181, %r182, %r183};
	add.s32 	%r245, %r179, %r16;
	add.s32 	%r250, %r250, %r46;
	add.s32 	%r249, %r249, %r46;
	add.s32 	%r248, %r248, %r46;
	add.s32 	%r247, %r247, %r49;
	add.s32 	%r246, %r246, %r46;
	setp.lt.u32 	%p12, %r245, 128;
	@%p12 bra 	$L__BB603_15;
$L__BB603_16:
	bar.sync 	0;
	ld.shared.u32 	%r185, [%r25];
	ld.shared.u32 	%r186, [%r25+4];
	ld.shared.u32 	%r187, [%r25+8];
	ld.shared.u32 	%r188, [%r25+12];
	ld.shared.u32 	%r189, [%r25+16];
	ld.shared.u32 	%r190, [%r25+20];
	ld.shared.u32 	%r191, [%r25+24];
	ld.shared.u32 	%r192, [%r25+28];
	ld.shared.u32 	%r193, [%r30];
	ld.shared.u32 	%r194, [%r32];
	ld.shared.u32 	%r195, [%r34];
	ld.shared.u32 	%r196, [%r36];
	ld.shared.u32 	%r197, [%r38];
	ld.shared.u32 	%r198, [%r40];
	ld.shared.u32 	%r199, [%r42];
	ld.shared.u32 	%r200, [%r44];
	ld.shared.u32 	%r201, [%r17];
	shfl.sync.idx.b32	%r202|%p13, %r201, %r11, 4127, -1;
	mul.lo.s32 	%r203, %r202, %r185;
	add.s32 	%r204, %r11, 1;
	shfl.sync.idx.b32	%r205|%p14, %r201, %r204, 4127, -1;
	mad.lo.s32 	%r206, %r205, %r186, %r203;
	add.s32 	%r207, %r11, 2;
	shfl.sync.idx.b32	%r208|%p15, %r201, %r207, 4127, -1;
	mad.lo.s32 	%r209, %r208, %r187, %r206;
	add.s32 	%r210, %r11, 3;
	shfl.sync.idx.b32	%r211|%p16, %r201, %r210, 4127, -1;
	mad.lo.s32 	%r212, %r211, %r188, %r209;
	add.s32 	%r213, %r11, 4;
	shfl.sync.idx.b32	%r214|%p17, %r201, %r213, 4127, -1;
	mad.lo.s32 	%r215, %r214, %r189, %r212;
	shfl.sync.idx.b32	%r216|%p18, %r201, %r26, 4127, -1;
	mad.lo.s32 	%r217, %r216, %r190, %r215;
	shfl.sync.idx.b32	%r218|%p19, %r201, %r27, 4127, -1;
	mad.lo.s32 	%r219, %r218, %r191, %r217;
	shfl.sync.idx.b32	%r220|%p20, %r201, %r28, 4127, -1;
	mad.lo.s32 	%r221, %r220, %r192, %r219;
	shfl.sync.idx.b32	%r222|%p21, %r201, %r29, 4127, -1;
	mad.lo.s32 	%r223, %r222, %r193, %r221;
	shfl.sync.idx.b32	%r224|%p22, %r201, %r31, 4127, -1;
	mad.lo.s32 	%r225, %r224, %r194, %r223;
	shfl.sync.idx.b32	%r226|%p23, %r201, %r33, 4127, -1;
	mad.lo.s32 	%r227, %r226, %r195, %r225;
	shfl.sync.idx.b32	%r228|%p24, %r201, %r35, 4127, -1;
	mad.lo.s32 	%r229, %r228, %r196, %r227;
	shfl.sync.idx.b32	%r230|%p25, %r201, %r37, 4127, -1;
	mad.lo.s32 	%r231, %r230, %r197, %r229;
	shfl.sync.idx.b32	%r232|%p26, %r201, %r39, 4127, -1;
	mad.lo.s32 	%r233, %r232, %r198, %r231;
	shfl.sync.idx.b32	%r234|%p27, %r201, %r41, 4127, -1;
	mad.lo.s32 	%r235, %r234, %r199, %r233;
	shfl.sync.idx.b32	%r236|%p28, %r201, %r43, 4127, -1;
	mad.lo.s32 	%r237, %r236, %r200, %r235;
	bar.sync 	0;
	shl.b32 	%r238, %r244, 7;
	or.b32  	%r239, %r238, %r1;
	mul.wide.s32 	%rd31, %r239, 4;
	add.s64 	%rd32, %rd3, %rd31;
	st.global.u32 	[%rd32], %r237;
	add.s32 	%r244, %r244, %r13;
	setp.lt.u32 	%p29, %r244, %r14;
	@%p29 bra 	$L__BB603_8;
$L__BB603_17:
	ret;

}
	// .globl	_Z9cuda_gemmIiLi128ELi4ELi1ELi128ELi32ELi32ELi64ELi0ELi0EEviiiPT_S1_S1_iii
.visible .entry _Z9cuda_gemmIiLi128ELi4ELi1ELi128ELi32ELi32ELi64ELi0ELi0EEviiiPT_S1_S1_iii(
	.param .u32 _Z9cuda_gemmIiLi128ELi4ELi1ELi128ELi32ELi32ELi64ELi0ELi0EEviiiPT_S1_S1_iii_param_0,
	.param .u32 _Z9cuda_gemmIiLi128ELi4ELi1ELi128ELi32ELi32ELi64ELi0ELi0EEviiiPT_S1_S1_iii_param_1,
	.param .u32 _Z9cuda_gemmIiLi128ELi4ELi1ELi128ELi32ELi32ELi64ELi0ELi0EEviiiPT_S1_S1_iii_param_2,
	.param .u64 .ptr .align 1 _Z9cuda_gemmIiLi128ELi4ELi1ELi128ELi32ELi32ELi64ELi0ELi0EEviiiPT_S1_S1_iii_param_3,
	.param .u64 .ptr .align 1 _Z9cuda_gemmIiLi128ELi4ELi1ELi128ELi32ELi32ELi64ELi0ELi0EEviiiPT_S1_S1_iii_param_4,
	.param .u64 .ptr .align 1 _Z9cuda_gemmIiLi128ELi4ELi1ELi128ELi32ELi32ELi64ELi0ELi0EEviiiPT_S1_S1_iii_param_5,
	.param .u32 _Z9cuda_gemmIiLi128ELi4ELi1ELi128ELi32ELi32ELi64ELi0ELi0EEviiiPT_S1_S1_iii_param_6,
	.param .u32 _Z9cuda_gemmIiLi128ELi4ELi1ELi128ELi32ELi32ELi64ELi0ELi0EEviiiPT_S1_S1_iii_param_7,
	.param .u32 _Z9cuda_gemmIiLi128ELi4ELi1ELi128ELi32ELi32ELi64ELi0ELi0EEviiiPT_S1_S1_iii_param_8
)
.maxntid 128
{
	.reg .pred 	%p<114>;
	.reg .b16 	%rs<3>;
	.reg .b32 	%r<769>;
	.reg .b64 	%rd<37>;
	// demoted variable
	.shared .align 128 .b8 _ZZ9cuda_gemmIiLi128ELi4ELi1ELi128ELi32ELi32ELi64ELi0ELi0EEviiiPT_S1_S1_iiiE11kron_fac_sh[2112];
	// demoted variable
	.shared .align 128 .b8 _ZZ9cuda_gemmIiLi128ELi4ELi1ELi128ELi32ELi32ELi64ELi0ELi0EEviiiPT_S1_S1_iiiE3Ash[512];
	// demoted variable
	.shared .align 128 .b8 _ZZ9cuda_gemmIiLi128ELi4ELi1ELi128ELi32ELi32ELi64ELi0ELi0EEviiiPT_S1_S1_iiiE3Csh[512];
	ld.param.u32 	%r259, [_Z9cuda_gemmIiLi128ELi4ELi1ELi128ELi32ELi32ELi64ELi0ELi0EEviiiPT_S1_S1_iii_param_2];
	ld.param.u64 	%rd5, [_Z9cuda_gemmIiLi128ELi4ELi1ELi128ELi32ELi32ELi64ELi0ELi0EEviiiPT_S1_S1_iii_param_3];
	ld.param.u64 	%rd4, [_Z9cuda_gemmIiLi128ELi4ELi1ELi128ELi32ELi32ELi64ELi0ELi0EEviiiPT_S1_S1_iii_param_4];
	ld.param.u64 	%rd6, [_Z9cuda_gemmIiLi128ELi4ELi1ELi128ELi32ELi32ELi64ELi0ELi0EEviiiPT_S1_S1_iii_param_5];
	ld.param.u32 	%r260, [_Z9cuda_gemmIiLi128ELi4ELi1ELi128ELi32ELi32ELi64ELi0ELi0EEviiiPT_S1_S1_iii_param_6];
	ld.param.u32 	%r261, [_Z9cuda_gemmIiLi128ELi4ELi1ELi128ELi32ELi32ELi64ELi0ELi0EEviiiPT_S1_S1_iii_param_7];
	cvta.to.global.u64 	%rd1, %rd5;
	cvta.to.global.u64 	%rd2, %rd6;
	mov.u32 	%r1, %tid.x;
	div.s32 	%r2, 128, %r261;
	min.s32 	%r262, %r2, 64;
	shl.b32 	%r3, %r262, 1;
	div.u32 	%r5, %r1, %r3;
	mul.lo.s32 	%r263, %r5, %r3;
	sub.s32 	%r264, %r1, %r263;
	shr.u32 	%r4, %r264, 1;
	mov.u32 	%r662, %ctaid.y;
	mov.u32 	%r7, %nctaid.y;
	shl.b32 	%r265, %r7, 2;
	setp.ge.u32 	%p2, %r662, %r265;
	@%p2 bra 	$L__BB604_132;
	and.b32  	%r8, %r1, 1;
	mov.u32 	%r267, %ctaid.z;
	mov.u32 	%r268, %ntid.x;
	shl.b32 	%r9, %r1, 2;
	shl.b32 	%r10, %r268, 2;
	and.b32  	%r11, %r1, 15;
	shl.b32 	%r12, %r267, 5;
	mov.u32 	%r269, _ZZ9cuda_gemmIiLi128ELi4ELi1ELi128ELi32ELi32ELi64ELi0ELi0EEviiiPT_S1_S1_iiiE11kron_fac_sh;
	mad.lo.s32 	%r13, %r11, 132, %r269;
	shr.u32 	%r14, %r268, 4;
	and.b32  	%r270, %r4, 15;
	shl.b32 	%r271, %r1, 4;
	and.b32  	%r272, %r271, 16;
	min.s32 	%r15, %r260, 16;
	add.s32 	%r16, %r1, %r268;
	max.u32 	%r273, %r16, 128;
	setp.lt.u32 	%p3, %r16, 128;
	selp.u32 	%r274, 1, 0, %p3;
	add.s32 	%r275, %r16, %r274;
	sub.s32 	%r276, %r273, %r275;
	div.u32 	%r277, %r276, %r268;
	add.s32 	%r17, %r277, %r274;
	add.s32 	%r18, %r9, %r10;
	max.u32 	%r278, %r18, 128;
	setp.lt.u32 	%p4, %r18, 128;
	selp.u32 	%r279, 1, 0, %p4;
	or.b32  	%r280, %r18, %r279;
	sub.s32 	%r281, %r278, %r280;
	div.u32 	%r282, %r281, %r10;
	add.s32 	%r19, %r282, %r279;
	mov.u32 	%r283, _ZZ9cuda_gemmIiLi128ELi4ELi1ELi128ELi32ELi32ELi64ELi0ELi0EEviiiPT_S1_S1_iiiE3Csh;
	add.s32 	%r20, %r283, %r9;
	add.s32 	%r21, %r20, %r10;
	add.s32 	%r22, %r16, %r268;
	and.b32  	%r23, %r19, 3;
	add.s32 	%r24, %r18, %r10;
	add.s32 	%r284, %r4, 1;
	xor.b32  	%r285, %r270, 8;
	or.b32  	%r25, %r272, %r270;
	and.b32  	%r286, %r284, 15;
	or.b32  	%r26, %r272, %r286;
	add.s32 	%r287, %r4, 2;
	and.b32  	%r288, %r287, 15;
	or.b32  	%r27, %r272, %r288;
	add.s32 	%r289, %r4, 3;
	and.b32  	%r290, %r289, 15;
	or.b32  	%r28, %r272, %r290;
	add.s32 	%r291, %r4, 4;
	and.b32  	%r292, %r291, 15;
	or.b32  	%r29, %r272, %r292;
	add.s32 	%r293, %r4, 5;
	and.b32  	%r294, %r293, 15;
	or.b32  	%r30, %r272, %r294;
	add.s32 	%r295, %r4, 6;
	and.b32  	%r296, %r295, 15;
	or.b32  	%r31, %r272, %r296;
	add.s32 	%r297, %r4, 7;
	and.b32  	%r298, %r297, 15;
	or.b32  	%r32, %r272, %r298;
	or.b32  	%r33, %r272, %r285;
	add.s32 	%r299, %r4, 9;
	and.b32  	%r300, %r299, 15;
	or.b32  	%r34, %r272, %r300;
	add.s32 	%r301, %r4, 10;
	and.b32  	%r302, %r301, 15;
	or.b32  	%r35, %r272, %r302;
	add.s32 	%r303, %r4, 11;
	and.b32  	%r304, %r303, 15;
	or.b32  	%r36, %r272, %r304;
	add.s32 	%r305, %r4, 12;
	and.b32  	%r306, %r305, 15;
	or.b32  	%r37, %r272, %r306;
	add.s32 	%r307, %r4, 13;
	and.b32  	%r308, %r307, 15;
	or.b32  	%r38, %r272, %r308;
	add.s32 	%r309, %r4, 14;
	and.b32  	%r310, %r309, 15;
	or.b32  	%r39, %r272, %r310;
	add.s32 	%r311, %r4, -1;
	and.b32  	%r312, %r311, 15;
	or.b32  	%r40, %r272, %r312;
	setp.lt.s32 	%p5, %r270, %r261;
	selp.b32 	%r313, 0, %r261, %p5;
	sub.s32 	%r41, %r270, %r313;
	add.s32 	%r314, %r270, 1;
	setp.lt.s32 	%p6, %r314, %r261;
	selp.b32 	%r315, 0, %r261, %p6;
	sub.s32 	%r42, %r314, %r315;
	add.s32 	%r316, %r270, 2;
	setp.lt.s32 	%p7, %r316, %r261;
	selp.b32 	%r317, 0, %r261, %p7;
	sub.s32 	%r43, %r316, %r317;
	add.s32 	%r318, %r270, 3;
	setp.lt.s32 	%p8, %r318, %r261;
	selp.b32 	%r319, 0, %r261, %p8;
	sub.s32 	%r44, %r318, %r319;
	add.s32 	%r320, %r270, 4;
	setp.lt.s32 	%p9, %r320, %r261;
	selp.b32 	%r321, 0, %r261, %p9;
	sub.s32 	%r45, %r320, %r321;
	add.s32 	%r322, %r270, 5;
	setp.lt.s32 	%p10, %r322, %r261;
	selp.b32 	%r323, 0, %r261, %p10;
	sub.s32 	%r46, %r322, %r323;
	add.s32 	%r324, %r270, 6;
	setp.lt.s32 	%p11, %r324, %r261;
	selp.b32 	%r325, 0, %r261, %p11;
	sub.s32 	%r47, %r324, %r325;
	add.s32 	%r326, %r270, 7;
	setp.lt.s32 	%p12, %r326, %r261;
	selp.b32 	%r327, 0, %r261, %p12;
	sub.s32 	%r48, %r326, %r327;
	add.s32 	%r328, %r270, 8;
	setp.lt.s32 	%p13, %r328, %r261;
	selp.b32 	%r329, 0, %r261, %p13;
	sub.s32 	%r49, %r328, %r329;
	add.s32 	%r330, %r270, 9;
	setp.lt.s32 	%p14, %r330, %r261;
	selp.b32 	%r331, 0, %r261, %p14;
	sub.s32 	%r50, %r330, %r331;
	add.s32 	%r332, %r270, 10;
	setp.lt.s32 	%p15, %r332, %r261;
	selp.b32 	%r333, 0, %r261, %p15;
	sub.s32 	%r51, %r332, %r333;
	add.s32 	%r334, %r270, 11;
	setp.lt.s32 	%p16, %r334, %r261;
	selp.b32 	%r335, 0, %r261, %p16;
	sub.s32 	%r52, %r334, %r335;
	add.s32 	%r336, %r270, 12;
	setp.lt.s32 	%p17, %r336, %r261;
	selp.b32 	%r337, 0, %r261, %p17;
	sub.s32 	%r53, %r336, %r337;
	add.s32 	%r338, %r270, 13;
	setp.lt.s32 	%p18, %r338, %r261;
	selp.b32 	%r339, 0, %r261, %p18;
	sub.s32 	%r54, %r338, %r339;
	add.s32 	%r340, %r270, 14;
	setp.lt.s32 	%p19, %r340, %r261;
	selp.b32 	%r341, 0, %r261, %p19;
	sub.s32 	%r55, %r340, %r341;
	add.s32 	%r342, %r270, 15;
	setp.lt.s32 	%p20, %r342, %r261;
	selp.b32 	%r343, 0, %r261, %p20;
	sub.s32 	%r56, %r342, %r343;
	mad.lo.s32 	%r57, %r1, 12, %r20;
	shl.b32 	%r59, %r268, 4;
	add.s32 	%r58, %r57, %r59;
	shl.b32 	%r60, %r268, 3;
	mul.lo.s32 	%r61, %r268, 12;
	cvt.u16.u32 	%rs1, %r3;
	div.s16 	%rs2, 128, %rs1;
	cvt.s32.s16 	%r62, %rs2;
	and.b32  	%r63, %r1, 31;
	cvta.to.global.u64 	%rd3, %rd4;
	shl.b32 	%r491, %r63, 2;
$L__BB604_2:
	and.b32  	%r344, %r17, 3;
	setp.eq.s32 	%p21, %r344, 3;
	mov.u32 	%r663, %r1;
	@%p21 bra 	$L__BB604_6;
	setp.eq.s32 	%p22, %r344, 0;
	mov.b32 	%r346, 0;
	st.shared.u32 	[%r20], %r346;
	mov.u32 	%r663, %r16;
	@%p22 bra 	$L__BB604_6;
	setp.eq.s32 	%p23, %r344, 1;
	mov.b32 	%r348, 0;
	st.shared.u32 	[%r21], %r348;
	mov.u32 	%r663, %r22;
	@%p23 bra 	$L__BB604_6;
	mov.u32 	%r349, %ntid.x;
	add.s32 	%r663, %r22, %r349;
	add.s32 	%r350, %r21, %r10;
	mov.b32 	%r351, 0;
	st.shared.u32 	[%r350], %r351;
$L__BB604_6:
	setp.lt.u32 	%p24, %r17, 3;
	@%p24 bra 	$L__BB604_9;
	shl.b32 	%r352, %r663, 2;
	mov.u32 	%r353, _ZZ9cuda_gemmIiLi128ELi4ELi1ELi128ELi32ELi32ELi64ELi0ELi0EEviiiPT_S1_S1_iiiE3Csh;
	add.s32 	%r664, %r353, %r352;
$L__BB604_8:
	mov.b32 	%r354, 0;
	st.shared.u32 	[%r664], %r354;
	add.s32 	%r355, %r664, %r10;
	st.shared.u32 	[%r355], %r354;
	add.s32 	%r356, %r664, %r60;
	st.shared.u32 	[%r356], %r354;
	add.s32 	%r357, %r664, %r61;
	st.shared.u32 	[%r357], %r354;
	add.s32 	%r663, %r663, %r10;
	add.s32 	%r664, %r664, %r59;
	setp.lt.u32 	%p25, %r663, 128;
	@%p25 bra 	$L__BB604_8;
$L__BB604_9:
	setp.gt.u32 	%p26, %r1, 31;
	@%p26 bra 	$L__BB604_15;
	setp.eq.s32 	%p27, %r23, 3;
	mov.u32 	%r358, %ctaid.x;
	shl.b32 	%r359, %r358, 7;
	mad.lo.s32 	%r88, %r662, %r259, %r359;
	mov.u32 	%r666, %r9;
	@%p27 bra 	$L__BB604_14;
	setp.eq.s32 	%p28, %r23, 0;
	add.s32 	%r360, %r88, %r9;
	mul.wide.s32 	%rd7, %r360, 4;
	add.s64 	%rd8, %rd1, %rd7;
	ld.global.v4.u32 	{%r361, %r362, %r363, %r364}, [%rd8];
	shl.b32 	%r365, %r9, 2;
	mov.u32 	%r366, _ZZ9cuda_gemmIiLi128ELi4ELi1ELi128ELi32ELi32ELi64ELi0ELi0EEviiiPT_S1_S1_iiiE3Ash;
	add.s32 	%r367, %r366, %r365;
	st.shared.v4.u32 	[%r367], {%r361, %r362, %r363, %r364};
	mov.u32 	%r666, %r18;
	@%p28 bra 	$L__BB604_14;
	setp.eq.s32 	%p29, %r23, 1;
	add.s32 	%r368, %r88, %r18;
	mul.wide.s32 	%rd9, %r368, 4;
	add.s64 	%rd10, %rd1, %rd9;
	ld.global.v4.u32 	{%r369, %r370, %r371, %r372}, [%rd10];
	shl.b32 	%r373, %r9, 2;
	mov.u32 	%r374, _ZZ9cuda_gemmIiLi128ELi4ELi1ELi128ELi32ELi32ELi64ELi0ELi0EEviiiPT_S1_S1_iiiE3Ash;
	add.s32 	%r375, %r374, %r373;
	shl.b32 	%r376, %r10, 2;
	add.s32 	%r377, %r375, %r376;
	st.shared.v4.u32 	[%r377], {%r369, %r370, %r371, %r372};
	mov.u32 	%r666, %r24;
	@%p29 bra 	$L__BB604_14;
	add.s32 	%r666, %r24, %r10;
	add.s32 	%r378, %r88, %r24;
	mul.wide.s32 	%rd11, %r378, 4;
	add.s64 	%rd12, %rd1, %rd11;
	ld.global.v4.u32 	{%r379, %r380, %r381, %r382}, [%rd12];
	shl.b32 	%r383, %r9, 2;
	mov.u32 	%r384, _ZZ9cuda_gemmIiLi128ELi4ELi1ELi128ELi32ELi32ELi64ELi0ELi0EEviiiPT_S1_S1_iiiE3Ash;
	add.s32 	%r385, %r384, %r383;
	shl.b32 	%r386, %r10, 2;
	add.s32 	%r387, %r385, %r386;
	add.s32 	%r388, %r387, %r386;
	st.shared.v4.u32 	[%r388], {%r379, %r380, %r381, %r382};
$L__BB604_14:
	setp.lt.u32 	%p30, %r19, 3;
	@%p30 bra 	$L__BB604_15;
	bra.uni 	$L__BB604_133;
$L__BB604_15:
	mov.b32 	%r684, 0;
	mov.pred 	%p113, -1;
$L__BB604_16:
	mov.pred 	%p1, %p113;
	shr.u32 	%r685, %r1, 4;
	add.s32 	%r111, %r684, %r11;
$L__BB604_17:
	add.s32 	%r420, %r12, %r685;
	mad.lo.s32 	%r421, %r420, %r260, %r111;
	mul.wide.s32 	%rd21, %r421, 4;
	add.s64 	%rd22, %rd3, %rd21;
	ld.global.u32 	%r422, [%rd22];
	shl.b32 	%r423, %r685, 2;
	add.s32 	%r424, %r13, %r423;
	st.shared.u32 	[%r424], %r422;
	add.s32 	%r685, %r685, %r14;
	setp.lt.u32 	%p33, %r685, 32;
	@%p33 bra 	$L__BB604_17;
	setp.lt.s32 	%p34, %r2, 1;
	bar.sync 	0;
	@%p34 bra 	$L__BB604_123;
	mov.b32 	%r702, 0;
$L__BB604_20:
	setp.lt.s32 	%p35, %r261, 1;
	add.s32 	%r131, %r702, %r4;
	mul.lo.s32 	%r132, %r131, %r261;
	@%p35 bra 	$L__BB604_22;
	add.s32 	%r426, %r25, %r132;
	shl.b32 	%r427, %r426, 2;
	mov.u32 	%r428, _ZZ9cuda_gemmIiLi128ELi4ELi1ELi128ELi32ELi32ELi64ELi0ELi0EEviiiPT_S1_S1_iiiE3Ash;
	add.s32 	%r429, %r428, %r427;
	ld.shared.u32 	%r703, [%r429];
$L__BB604_22:
	setp.lt.s32 	%p36, %r261, 2;
	@%p36 bra 	$L__BB604_24;
	add.s32 	%r430, %r26, %r132;
	shl.b32 	%r431, %r430, 2;
	mov.u32 	%r432, _ZZ9cuda_gemmIiLi128ELi4ELi1ELi128ELi32ELi32ELi64ELi0ELi0EEviiiPT_S1_S1_iiiE3Ash;
	add.s32 	%r433, %r432, %r431;
	ld.shared.u32 	%r704, [%r433];
$L__BB604_24:
	setp.lt.s32 	%p37, %r261, 3;
	@%p37 bra 	$L__BB604_26;
	add.s32 	%r434, %r27, %r132;
	shl.b32 	%r435, %r434, 2;
	mov.u32 	%r436, _ZZ9cuda_gemmIiLi128ELi4ELi1ELi128ELi32ELi32ELi64ELi0ELi0EEviiiPT_S1_S1_iiiE3Ash;
	add.s32 	%r437, %r436, %r435;
	ld.shared.u32 	%r705, [%r437];
$L__BB604_26:
	setp.lt.s32 	%p38, %r261, 4;
	@%p38 bra 	$L__BB604_28;
	add.s32 	%r438, %r28, %r132;
	shl.b32 	%r439, %r438, 2;
	mov.u32 	%r440, _ZZ9cuda_gemmIiLi128ELi4ELi1ELi128ELi32ELi32ELi64ELi0ELi0EEviiiPT_S1_S1_iiiE3Ash;
	add.s32 	%r441, %r440, %r439;
	ld.shared.u32 	%r706, [%r441];
$L__BB604_28:
	setp.lt.s32 	%p39, %r261, 5;
	@%p39 bra 	$L__BB604_30;
	add.s32 	%r442, %r29, %r132;
	shl.b32 	%r443, %r442, 2;
	mov.u32 	%r444, _ZZ9cuda_gemmIiLi128ELi4ELi1ELi128ELi32ELi32ELi64ELi0ELi0EEviiiPT_S1_S1_iiiE3Ash;
	add.s32 	%r445, %r444, %r443;
	ld.shared.u32 	%r707, [%r445];
$L__BB604_30:
	setp.lt.s32 	%p40, %r261, 6;
	@%p40 bra 	$L__BB604_32;
	add.s32 	%r446, %r30, %r132;
	shl.b32 	%r447, %r446, 2;
	mov.u32 	%r448, _ZZ9cuda_gemmIiLi128ELi4ELi1ELi128ELi32ELi32ELi64ELi0ELi0EEviiiPT_S1_S1_iiiE3Ash;
	add.s32 	%r449, %r448, %r447;
	ld.shared.u32 	%r708, [%r449];
$L__BB604_32:
	setp.lt.s32 	%p41, %r261, 7;
	@%p41 bra 	$L__BB604_34;
	add.s32 	%r450, %r31, %r132;
	shl.b32 	%r451, %r450, 2;
	mov.u32 	%r452, _ZZ9cuda_gemmIiLi128ELi4ELi1ELi128ELi32ELi32ELi64ELi0ELi0EEviiiPT_S1_S1_iiiE3Ash;
	add.s32 	%r453, %r452, %r451;
	ld.shared.u32 	%r709, [%r453];
$L__BB604_34:
	setp.lt.s32 	%p42, %r261, 8;
	@%p42 bra 	$L__BB604_36;
	add.s32 	%r454, %r32, %r132;
	shl.b32 	%r455, %r454, 2;
	mov.u32 	%r456, _ZZ9cuda_gemmIiLi128ELi4ELi1ELi128ELi32ELi32ELi64ELi0ELi0EEviiiPT_S1_S1_iiiE3Ash;
	add.s32 	%r457, %r456, %r455;
	ld.shared.u32 	%r710, [%r457];
$L__BB604_36:
	setp.lt.s32 	%p43, %r261, 9;
	@%p43 bra 	$L__BB604_38;
	add.s32 	%r458, %r33, %r132;
	shl.b32 	%r459, %r458, 2;
	mov.u32 	%r460, _ZZ9cuda_gemmIiLi128ELi4ELi1ELi128ELi32ELi32ELi64ELi0ELi0EEviiiPT_S1_S1_iiiE3Ash;
	add.s32 	%r461, %r460, %r459;
	ld.shared.u32 	%r711, [%r461];
$L__BB604_38:
	setp.lt.s32 	%p44, %r261, 10;
	@%p44 bra 	$L__BB604_40;
	add.s32 	%r462, %r34, %r132;
	shl.b32 	%r463, %r462, 2;
	mov.u32 	%r464, _ZZ9cuda_gemmIiLi128ELi4ELi1ELi128ELi32ELi32ELi64ELi0ELi0EEviiiPT_S1_S1_iiiE3Ash;
	add.s32 	%r465, %r464, %r463;
	ld.shared.u32 	%r712, [%r465];
$L__BB604_40:
	setp.lt.s32 	%p45, %r261, 11;
	@%p45 bra 	$L__BB604_42;
	add.s32 	%r466, %r35, %r132;
	shl.b32 	%r467, %r466, 2;
	mov.u32 	%r468, _ZZ9cuda_gemmIiLi128ELi4ELi1ELi128ELi32ELi32ELi64ELi0ELi0EEviiiPT_S1_S1_iiiE3Ash;
	add.s32 	%r469, %r468, %r467;
	ld.shared.u32 	%r713, [%r469];
$L__BB604_42:
	setp.lt.s32 	%p46, %r261, 12;
	@%p46 bra 	$L__BB604_44;
	add.s32 	%r470, %r36, %r132;
	shl.b32 	%r471, %r470, 2;
	mov.u32 	%r472, _ZZ9cuda_gemmIiLi128ELi4ELi1ELi128ELi32ELi32ELi64ELi0ELi0EEviiiPT_S1_S1_iiiE3Ash;
	add.s32 	%r473, %r472, %r471;
	ld.shared.u32 	%r714, [%r473];
$L__BB604_44:
	setp.lt.s32 	%p47, %r261, 13;
	@%p47 bra 	$L__BB604_46;
	add.s32 	%r474, %r37, %r132;
	shl.b32 	%r475, %r474, 2;
	mov.u32 	%r476, _ZZ9cuda_gemmIiLi128ELi4ELi1ELi128ELi32ELi32ELi64ELi0ELi0EEviiiPT_S1_S1_iiiE3Ash;
	add.s32 	%r477, %r476, %r475;
	ld.shared.u32 	%r715, [%r477];
$L__BB604_46:
	setp.lt.s32 	%p48, %r261, 14;
	@%p48 bra 	$L__BB604_48;
	add.s32 	%r478, %r38, %r132;
	shl.b32 	%r479, %r478, 2;
	mov.u32 	%r480, _ZZ9cuda_gemmIiLi128ELi4ELi1ELi128ELi32ELi32ELi64ELi0ELi0EEviiiPT_S1_S1_iiiE3Ash;
	add.s32 	%r481, %r480, %r479;
	ld.shared.u32 	%r716, [%r481];
$L__BB604_48:
	setp.lt.s32 	%p49, %r261, 15;
	@%p49 bra 	$L__BB604_50;
	add.s32 	%r482, %r39, %r132;
	shl.b32 	%r483, %r482, 2;
	mov.u32 	%r484, _ZZ9cuda_gemmIiLi128ELi4ELi1ELi128ELi32ELi32ELi64ELi0ELi0EEviiiPT_S1_S1_iiiE3Ash;
	add.s32 	%r485, %r484, %r483;
	ld.shared.u32 	%r717, [%r485];
$L__BB604_50:
	setp.lt.s32 	%p50, %r261, 16;
	@%p50 bra 	$L__BB604_52;
	add.s32 	%r486, %r40, %r132;
	shl.b32 	%r487, %r486, 2;
	mov.u32 	%r488, _ZZ9cuda_gemmIiLi128ELi4ELi1ELi128ELi32ELi32ELi64ELi0ELi0EEviiiPT_S1_S1_iiiE3Ash;
	add.s32 	%r489, %r488, %r487;
	ld.shared.u32 	%r718, [%r489];
$L__BB604_52:
	setp.ge.s32 	%p51, %r5, %r15;
	@%p51 bra 	$L__BB604_122;
	mov.u32 	%r719, %r5;
$L__BB604_54:
	setp.gt.u32 	%p52, %r261, 64;
	mov.u32 	%r490, _ZZ9cuda_gemmIiLi128ELi4ELi1ELi128ELi32ELi32ELi64ELi0ELi0EEviiiPT_S1_S1_iiiE11kron_fac_sh;
	mad.lo.s32 	%r166, %r719, 132, %r490;
	add.s32 	%r492, %r166, %r491;
	ld.shared.u32 	%r167, [%r492];
	@%p52 bra 	$L__BB604_87;
	setp.eq.s32 	%p69, %r261, 0;
	mov.b32 	%r721, 0;
	@%p69 bra 	$L__BB604_57;
	shfl.sync.idx.b32	%r543|%p70, %r167, %r41, 31, -1;
	mul.lo.s32 	%r721, %r543, %r703;
$L__BB604_57:
	setp.lt.s32 	%p71, %r261, 2;
	@%p71 bra 	$L__BB604_59;
	shfl.sync.idx.b32	%r544|%p72, %r167, %r42, 31, -1;
	mad.lo.s32 	%r721, %r544, %r704, %r721;
$L__BB604_59:
	setp.lt.s32 	%p73, %r261, 3;
	@%p73 bra 	$L__BB604_61;
	shfl.sync.idx.b32	%r545|%p74, %r167, %r43, 31, -1;
	mad.lo.s32 	%r721, %r545, %r705, %r721;
$L__BB604_61:
	setp.lt.s32 	%p75, %r261, 4;
	@%p75 bra 	$L__BB604_63;
	shfl.sync.idx.b32	%r546|%p76, %r167, %r44, 31, -1;
	mad.lo.s32 	%r721, %r546, %r706, %r721;
$L__BB604_63:
	setp.lt.s32 	%p77, %r261, 5;
	@%p77 bra 	$L__BB604_65;
	shfl.sync.idx.b32	%r547|%p78, %r167, %r45, 31, -1;
	mad.lo.s32 	%r721, %r547, %r707, %r721;
$L__BB604_65:
	setp.lt.s32 	%p79, %r261, 6;
	@%p79 bra 	$L__BB604_67;
	shfl.sync.idx.b32	%r548|%p80, %r167, %r46, 31, -1;
	mad.lo.s32 	%r721, %r548, %r708, %r721;
$L__BB604_67:
	setp.lt.s32 	%p81, %r261, 7;
	@%p81 bra 	$L__BB604_69;
	shfl.sync.idx.b32	%r549|%p82, %r167, %r47, 31, -1;
	mad.lo.s32 	%r721, %r549, %r709, %r721;
$L__BB604_69:
	setp.lt.s32 	%p83, %r261, 8;
	@%p83 bra 	$L__BB604_71;
	shfl.sync.idx.b32	%r550|%p84, %r167, %r48, 31, -1;
	mad.lo.s32 	%r721, %r550, %r710, %r721;
$L__BB604_71:
	setp.lt.s32 	%p85, %r261, 9;
	@%p85 bra 	$L__BB604_73;
	shfl.sync.idx.b32	%r551|%p86, %r167, %r49, 31, -1;
	mad.lo.s32 	%r721, %r551, %r711, %r721;
$L__BB604_73:
	setp.lt.s32 	%p87, %r261, 10;
	@%p87 bra 	$L__BB604_75;
	shfl.sync.idx.b32	%r552|%p88, %r167, %r50, 31, -1;
	mad.lo.s32 	%r721, %r552, %r712, %r721;
$L__BB604_75:
	setp.lt.s32 	%p89, %r261, 11;
	@%p89 bra 	$L__BB604_77;
	shfl.sync.idx.b32	%r553|%p90, %r167, %r51, 31, -1;
	mad.lo.s32 	%r721, %r553, %r713, %r721;
$L__BB604_77:
	setp.lt.s32 	%p91, %r261, 12;
	@%p91 bra 	$L__BB604_79;
	shfl.sync.idx.b32	%r554|%p92, %r167, %r52, 31, -1;
	mad.lo.s32 	%r721, %r554, %r714, %r721;
$L__BB604_79:
	setp.lt.s32 	%p93, %r261, 13;
	@%p93 bra 	$L__BB604_81;
	shfl.sync.idx.b32	%r555|%p94, %r167, %r53, 31, -1;
	mad.lo.s32 	%r721, %r555, %r715, %r721;
$L__BB604_81:
	setp.lt.s32 	%p95, %r261, 14;
	@%p95 bra 	$L__BB604_83;
	shfl.sync.idx.b32	%r556|%p96, %r167, %r54, 31, -1;
	mad.lo.s32 	%r721, %r556, %r716, %r721;
$L__BB604_83:
	setp.lt.s32 	%p97, %r261, 15;
	@%p97 bra 	$L__BB604_85;
	shfl.sync.idx.b32	%r557|%p98, %r167, %r55, 31, -1;
	mad.lo.s32 	%r721, %r557, %r717, %r721;
$L__BB604_85:
	setp.lt.s32 	%p99, %r261, 16;
	@%p99 bra 	$L__BB604_119;
	shfl.sync.idx.b32	%r558|%p100, %r167, %r56, 31, -1;
	mad.lo.s32 	%r721, %r558, %r718, %r721;
	bra.uni 	$L__BB604_119;
$L__BB604_87:
	mov.b32 	%r721, 0;
	@%p35 bra 	$L__BB604_89;
	shl.b32 	%r494, %r25, 2;
	add.s32 	%r495, %r166, %r494;
	ld.shared.u32 	%r496, [%r495];
	mul.lo.s32 	%r721, %r496, %r703;
$L__BB604_89:
	@%p36 bra 	$L__BB604_91;
	shl.b32 	%r497, %r26, 2;
	add.s32 	%r498, %r166, %r497;
	ld.shared.u32 	%r499, [%r498];
	mad.lo.s32 	%r721, %r499, %r704, %r721;
$L__BB604_91:
	@%p37 bra 	$L__BB604_93;
	shl.b32 	%r500, %r27, 2;
	add.s32 	%r501, %r166, %r500;
	ld.shared.u32 	%r502, [%r501];
	mad.lo.s32 	%r721, %r502, %r705, %r721;
$L__BB604_93:
	setp.lt.s32 	%p56, %r261, 4;
	@%p56 bra 	$L__BB604_95;
	shl.b32 	%r503, %r28, 2;
	add.s32 	%r504, %r166, %r503;
	ld.shared.u32 	%r505, [%r504];
	mad.lo.s32 	%r721, %r505, %r706, %r721;
$L__BB604_95:
	setp.lt.s32 	%p57, %r261, 5;
	@%p57 bra 	$L__BB604_97;
	shl.b32 	%r506, %r29, 2;
	add.s32 	%r507, %r166, %r506;
	ld.shared.u32 	%r508, [%r507];
	mad.lo.s32 	%r721, %r508, %r707, %r721;
$L__BB604_97:
	setp.lt.s32 	%p58, %r261, 6;
	@%p58 bra 	$L__BB604_99;
	shl.b32 	%r509, %r30, 2;
	add.s32 	%r510, %r166, %r509;
	ld.shared.u32 	%r511, [%r510];
	mad.lo.s32 	%r721, %r511, %r708, %r721;
$L__BB604_99:
	setp.lt.s32 	%p59, %r261, 7;
	@%p59 bra 	$L__BB604_101;
	shl.b32 	%r512, %r31, 2;
	add.s32 	%r513, %r166, %r512;
	ld.shared.u32 	%r514, [%r513];
	mad.lo.s32 	%r721, %r514, %r709, %r721;
$L__BB604_101:
	setp.lt.s32 	%p60, %r261, 8;
	@%p60 bra 	$L__BB604_103;
	shl.b32 	%r515, %r32, 2;
	add.s32 	%r516, %r166, %r515;
	ld.shared.u32 	%r517, [%r516];
	mad.lo.s32 	%r721, %r517, %r710, %r721;
$L__BB604_103:
	setp.lt.s32 	%p61, %r261, 9;
	@%p61 bra 	$L__BB604_105;
	shl.b32 	%r518, %r33, 2;
	add.s32 	%r519, %r166, %r518;
	ld.shared.u32 	%r520, [%r519];
	mad.lo.s32 	%r721, %r520, %r711, %r721;
$L__BB604_105:
	setp.lt.s32 	%p62, %r261, 10;
	@%p62 bra 	$L__BB604_107;
	shl.b32 	%r521, %r34, 2;
	add.s32 	%r522, %r166, %r521;
	ld.shared.u32 	%r523, [%r522];
	mad.lo.s32 	%r721, %r523, %r712, %r721;
$L__BB604_107:
	setp.lt.s32 	%p63, %r261, 11;
	@%p63 bra 	$L__BB604_109;
	shl.b32 	%r524, %r35, 2;
	add.s32 	%r525, %r166, %r524;
	ld.shared.u32 	%r526, [%r525];
	mad.lo.s32 	%r721, %r526, %r713, %r721;
$L__BB604_109:
	setp.lt.s32 	%p64, %r261, 12;
	@%p64 bra 	$L__BB604_111;
	shl.b32 	%r527, %r36, 2;
	add.s32 	%r528, %r166, %r527;
	ld.shared.u32 	%r529, [%r528];
	mad.lo.s32 	%r721, %r529, %r714, %r721;
$L__BB604_111:
	setp.lt.s32 	%p65, %r261, 13;
	@%p65 bra 	$L__BB604_113;
	shl.b32 	%r530, %r37, 2;
	add.s32 	%r531, %r166, %r530;
	ld.shared.u32 	%r532, [%r531];
	mad.lo.s32 	%r721, %r532, %r715, %r721;
$L__BB604_113:
	setp.lt.s32 	%p66, %r261, 14;
	@%p66 bra 	$L__BB604_115;
	shl.b32 	%r533, %r38, 2;
	add.s32 	%r534, %r166, %r533;
	ld.shared.u32 	%r535, [%r534];
	mad.lo.s32 	%r721, %r535, %r716, %r721;
$L__BB604_115:
	setp.lt.s32 	%p67, %r261, 15;
	@%p67 bra 	$L__BB604_117;
	shl.b32 	%r536, %r39, 2;
	add.s32 	%r537, %r166, %r536;
	ld.shared.u32 	%r538, [%r537];
	mad.lo.s32 	%r721, %r538, %r717, %r721;
$L__BB604_117:
	setp.lt.s32 	%p68, %r261, 16;
	@%p68 bra 	$L__BB604_119;
	shl.b32 	%r539, %r40, 2;
	add.s32 	%r540, %r166, %r539;
	ld.shared.u32 	%r541, [%r540];
	mad.lo.s32 	%r721, %r541, %r718, %r721;
$L__BB604_119:
	setp.ne.s32 	%p101, %r8, 0;
	add.s32 	%r559, %r719, %r684;
	mad.lo.s32 	%r231, %r559, %r2, %r131;
	shfl.sync.down.b32	%r560|%p102, %r721, 1, 7711, -1;
	add.s32 	%r232, %r560, %r721;
	@%p101 bra 	$L__BB604_121;
	shl.b32 	%r561, %r231, 2;
	mov.u32 	%r562, _ZZ9cuda_gemmIiLi128ELi4ELi1ELi128ELi32ELi32ELi64ELi0ELi0EEviiiPT_S1_S1_iiiE3Csh;
	add.s32 	%r563, %r562, %r561;
	ld.shared.u32 	%r564, [%r563];
	add.s32 	%r565, %r564, %r232;
	st.shared.u32 	[%r563], %r565;
$L__BB604_121:
	add.s32 	%r719, %r719, %r62;
	setp.lt.s32 	%p103, %r719, %r15;
	@%p103 bra 	$L__BB604_54;
$L__BB604_122:
	add.s32 	%r702, %r702, %r3;
	setp.lt.s32 	%p104, %r702, %r2;
	@%p104 bra 	$L__BB604_20;
$L__BB604_123:
	mov.b32 	%r684, 16;
	mov.pred 	%p113, 0;
	@%p1 bra 	$L__BB604_16;
	bar.sync 	0;
	@%p26 bra 	$L__BB604_131;
	ld.param.u32 	%r645, [_Z9cuda_gemmIiLi128ELi4ELi1ELi128ELi32ELi32ELi64ELi0ELi0EEviiiPT_S1_S1_iii_param_1];
	setp.eq.s32 	%p107, %r23, 3;
	mov.u32 	%r567, %ctaid.x;
	mul.lo.s32 	%r568, %r2, %r567;
	mad.lo.s32 	%r251, %r662, %r645, %r568;
	div.s32 	%r252, %r259, %r261;
	mov.u32 	%r767, %r9;
	@%p107 bra 	$L__BB604_129;
	setp.eq.s32 	%p108, %r23, 0;
	div.s32 	%r569, %r9, %r2;
	mad.lo.s32 	%r570, %r252, %r569, %r251;
	mul.lo.s32 	%r571, %r569, %r2;
	sub.s32 	%r572, %r9, %r571;
	add.s32 	%r573, %r570, %r572;
	mul.wide.s32 	%rd23, %r573, 4;
	add.s64 	%rd24, %rd2, %rd23;
	ld.shared.v4.u32 	{%r574, %r575, %r576, %r577}, [%r57];
	st.global.v4.u32 	[%rd24], {%r574, %r575, %r576, %r577};
	mov.u32 	%r767, %r18;
	@%p108 bra 	$L__BB604_129;
	setp.eq.s32 	%p109, %r23, 1;
	div.s32 	%r578, %r18, %r2;
	mad.lo.s32 	%r579, %r252, %r578, %r251;
	mul.lo.s32 	%r580, %r578, %r2;
	sub.s32 	%r581, %r18, %r580;
	add.s32 	%r582, %r579, %r581;
	mul.wide.s32 	%rd25, %r582, 4;
	add.s64 	%rd26, %rd2, %rd25;
	ld.shared.v4.u32 	{%r583, %r584, %r585, %r586}, [%r58];
	st.global.v4.u32 	[%rd26], {%r583, %r584, %r585, %r586};
	mov.u32 	%r767, %r24;
	@%p109 bra 	$L__BB604_129;
	add.s32 	%r767, %r24, %r10;
	div.s32 	%r587, %r24, %r2;
	mad.lo.s32 	%r588, %r252, %r587, %r251;
	mul.lo.s32 	%r589, %r587, %r2;
	sub.s32 	%r590, %r24, %r589;
	add.s32 	%r591, %r588, %r590;
	mul.wide.s32 	%rd27, %r591, 4;
	add.s64 	%rd28, %rd2, %rd27;
	shl.b32 	%r592, %r10, 2;
	add.s32 	%r593, %r58, %r592;
	ld.shared.v4.u32 	{%r594, %r595, %r596, %r597}, [%r593];
	st.global.v4.u32 	[%rd28], {%r594, %r595, %r596, %r597};
$L__BB604_129:
	setp.lt.u32 	%p110, %r19, 3;
	@%p110 bra 	$L__BB604_131;
$L__BB604_130:
	div.s32 	%r598, %r767, %r2;
	mad.lo.s32 	%r599, %r252, %r598, %r251;
	mul.lo.s32 	%r600, %r598, %r2;
	sub.s32 	%r601, %r767, %r600;
	add.s32 	%r602, %r599, %r601;
	mul.wide.s32 	%rd29, %r602, 4;
	add.s64 	%rd30, %rd2, %rd29;
	shl.b32 	%r603, %r767, 2;
	mov.u32 	%r604, _ZZ9cuda_gemmIiLi128ELi4ELi1ELi128ELi32ELi32ELi64ELi0ELi0EEviiiPT_S1_S1_iiiE3Csh;
	add.s32 	%r605, %r604, %r603;
	ld.shared.v4.u32 	{%r606, %r607, %r608, %r609}, [%r605];
	st.global.v4.u32 	[%rd30], {%r606, %r607, %r608, %r609};
	add.s32 	%r610, %r767, %r10;
	div.s32 	%r611, %r610, %r2;
	mad.lo.s32 	%r612, %r252, %r611, %r251;
	mul.lo.s32 	%r613, %r611, %r2;
	sub.s32 	%r614, %r610, %r613;
	add.s32 	%r615, %r612, %r614;
	mul.wide.s32 	%rd31, %r615, 4;
	add.s64 	%rd32, %rd2, %rd31;
	shl.b32 	%r616, %r10, 2;
	add.s32 	%r617, %r605, %r616;
	ld.shared.v4.u32 	{%r618, %r619, %r620, %r621}, [%r617];
	st.global.v4.u32 	[%rd32], {%r618, %r619, %r620, %r621};
	add.s32 	%r622, %r610, %r10;
	div.s32 	%r623, %r622, %r2;
	mad.lo.s32 	%r624, %r252, %r623, %r251;
	mul.lo.s32 	%r625, %r623, %r2;
	sub.s32 	%r626, %r622, %r625;
	add.s32 	%r627, %r624, %r626;
	mul.wide.s32 	%rd33, %r627, 4;
	add.s64 	%rd34, %rd2, %rd33;
	add.s32 	%r628, %r617, %r616;
	ld.shared.v4.u32 	{%r629, %r630, %r631, %r632}, [%r628];
	st.global.v4.u32 	[%rd34], {%r629, %r630, %r631, %r632};
	add.s32 	%r633, %r622, %r10;
	div.s32 	%r634, %r633, %r2;
	mad.lo.s32 	%r635, %r252, %r634, %r251;
	mul.lo.s32 	%r636, %r634, %r2;
	sub.s32 	%r637, %r633, %r636;
	add.s32 	%r638, %r635, %r637;
	mul.wide.s32 	%rd35, %r638, 4;
	add.s64 	%rd36, %rd2, %rd35;
	add.s32 	%r639, %r628, %r616;
	ld.shared.v4.u32 	{%r640, %r641, %r642, %r643}, [%r639];
	st.global.v4.u32 	[%rd36], {%r640, %r641, %r642, %r643};
	add.s32 	%r767, %r633, %r10;
	setp.lt.u32 	%p111, %r767, 128;
	@%p111 bra 	$L__BB604_130;
$L__BB604_131:
	add.s32 	%r662, %r662, %r7;
	shl.b32 	%r644, %r7, 2;
	setp.lt.u32 	%p112, %r662, %r644;
	@%p112 bra 	$L__BB604_2;
$L__BB604_132:
	ret;
$L__BB604_133:
	add.s32 	%r389, %r88, %r666;
	mul.wide.s32 	%rd13, %r389, 4;
	add.s64 	%rd14, %rd1, %rd13;
	ld.global.v4.u32 	{%r390, %r391, %r392, %r393}, [%rd14];
	shl.b32 	%r394, %r666, 2;
	mov.u32 	%r395, _ZZ9cuda_gemmIiLi128ELi4ELi1ELi128ELi32ELi32ELi64ELi0ELi0EEviiiPT_S1_S1_iiiE3Ash;
	add.s32 	%r396, %r395, %r394;
	st.shared.v4.u32 	[%r396], {%r390, %r391, %r392, %r393};
	add.s32 	%r397, %r666, %r10;
	add.s32 	%r398, %r88, %r397;
	mul.wide.s32 	%rd15, %r398, 4;
	add.s64 	%rd16, %rd1, %rd15;
	ld.global.v4.u32 	{%r399, %r400, %r401, %r402}, [%rd16];
	shl.b32 	%r403, %r10, 2;
	add.s32 	%r404, %r396, %r403;
	st.shared.v4.u32 	[%r404], {%r399, %r400, %r401, %r402};
	add.s32 	%r405, %r397, %r10;
	add.s32 	%r406, %r88, %r405;
	mul.wide.s32 	%rd17, %r406, 4;
	add.s64 	%rd18, %rd1, %rd17;
	ld.global.v4.u32 	{%r407, %r408, %r409, %r410}, [%rd18];
	add.s32 	%r411, %r404, %r403;
	st.shared.v4.u32 	[%r411], {%r407, %r408, %r409, %r410};
	add.s32 	%r412, %r405, %r10;
	add.s32 	%r413, %r88, %r412;
	mul.wide.s32 	%rd19, %r413, 4;
	add.s64 	%rd20, %rd1, %rd19;
	ld.global.v4.u32 	{%r414, %r415, %r416, %r417}, [%rd20];
	add.s32 	%r418, %r411, %r403;
	st.shared.v4.u32 	[%r418], {%r414, %r415, %r416, %r417};
	add.s32 	%r666, %r412, %r10;
	setp.lt.u32 	%p31, %r666, 128;
	@%p31 bra 	$L__BB604_133;
	bra.uni 	$L__BB604_15;

}
	// .globl	_Z9cuda_gemmIiLi128ELi4ELi1ELi128ELi32ELi32ELi64ELi0ELi1EEviiiPT_S1_S1_iii
.visible .entry _Z9cuda_gemmIiLi128ELi4ELi1ELi128ELi32ELi32ELi64ELi0ELi1EEviiiPT_S1_S1_iii(
	.param .u32 _Z9cuda_gemmIiLi128ELi4ELi1ELi128ELi32ELi32ELi64ELi0ELi1EEviiiPT_S1_S1_iii_param_0,
	.param .u32 _Z9cuda_gemmIiLi128ELi4ELi1ELi128ELi32ELi32ELi64ELi0ELi1EEviiiPT_S1_S1_iii_param_1,
	.param .u32 _Z9cuda_gemmIiLi128ELi4ELi1ELi128ELi32ELi32ELi64ELi0ELi1EEviiiPT_S1_S1_iii_param_2,
	.param .u64 .ptr .align 1 _Z9cuda_gemmIiLi128ELi4ELi1ELi128ELi32ELi32ELi64ELi0ELi1EEviiiPT_S1_S1_iii_param_3,
	.param .u64 .ptr .align 1 _Z9cuda_gemmIiLi128ELi4ELi1ELi128ELi32ELi32ELi64ELi0ELi1EEviiiPT_S1_S1_iii_param_4,
	.param .u64 .ptr .align 1 _Z9cuda_gemmIiLi128ELi4ELi1ELi128ELi32ELi32ELi64ELi0ELi1EEviiiPT_S1_S1_iii_param_5,
	.param .u32 _Z9cuda_gemmIiLi128ELi4ELi1ELi128ELi32ELi32ELi64ELi0ELi1EEviiiPT_S1_S1_iii_param_6,
	.param .u32 _Z9cuda_gemmIiLi128ELi4ELi1ELi128ELi32ELi32ELi64ELi0ELi1EEviiiPT_S1_S1_iii_param_7,
	.param .u32 _Z9cuda_gemmIiLi128ELi4ELi1ELi128ELi32ELi32ELi64ELi0ELi1EEviiiPT_S1_S1_iii_param_8
)
.maxntid 128
{
	.reg .pred 	%p<60>;
	.reg .b32 	%r<368>;
	.reg .b64 	%rd<39>;
	// demoted variable
	.shared .align 128 .b8 _ZZ9cuda_gemmIiLi128ELi4ELi1ELi128ELi32ELi32ELi64ELi0ELi1EEviiiPT_S1_S1_iiiE11kron_fac_sh[2112];
	// demoted variable
	.shared .align 128 .b8 _ZZ9cuda_gemmIiLi128ELi4ELi1ELi128ELi32ELi32ELi64ELi0ELi1EEviiiPT_S1_S1_iiiE3Ash[512];
	// demoted variable
	.shared .align 128 .b8 _ZZ9cuda_gemmIiLi128ELi4ELi1ELi128ELi32ELi32ELi64ELi0ELi1EEviiiPT_S1_S1_iiiE3Csh[512];
	ld.param.u32 	%r80, [_Z9cuda_gemmIiLi128ELi4ELi1ELi128ELi32ELi32ELi64ELi0ELi1EEviiiPT_S1_S1_iii_param_1];
	ld.param.u32 	%r81, [_Z9cuda_gemmIiLi128ELi4ELi1ELi128ELi32ELi32ELi64ELi0ELi1EEviiiPT_S1_S1_iii_param_2];
	ld.param.u64 	%rd4, [_Z9cuda_gemmIiLi128ELi4ELi1ELi128ELi32ELi32ELi64ELi0ELi1EEviiiPT_S1_S1_iii_param_3];
	ld.param.u64 	%rd5, [_Z9cuda_gemmIiLi128ELi4ELi1ELi128ELi32ELi32ELi64ELi0ELi1EEviiiPT_S1_S1_iii_param_4];
	ld.param.u64 	%rd6, [_Z9cuda_gemmIiLi128ELi4ELi1ELi128ELi32ELi32ELi64ELi0ELi1EEviiiPT_S1_S1_iii_param_5];
	cvta.to.global.u64 	%rd1, %rd4;
	cvta.to.global.u64 	%rd2, %rd5;
	cvta.to.global.u64 	%rd3, %rd6;
	mov.u32 	%r1, %tid.x;
	mov.u32 	%r358, %ctaid.y;
	mov.u32 	%r3, %nctaid.y;
	shl.b32 	%r4, %r3, 2;
	setp.ge.u32 	%p1, %r358, %r4;
	@%p1 bra 	$L__BB605_32;
	shr.u32 	%r82, %r1, 3;
	shr.u32 	%r83, %r1, 1;
	and.b32  	%r84, %r83, 3;
	and.b32  	%r5, %r1, 1;
	mov.u32 	%r85, %ctaid.x;
	mov.u32 	%r86, %ctaid.z;
	mov.u32 	%r87, %ntid.x;
	shl.b32 	%r6, %r1, 2;
	shl.b32 	%r7, %r85, 7;
	shl.b32 	%r8, %r87, 2;
	and.b32  	%r88, %r1, 15;
	shl.b32 	%r89, %r86, 10;
	or.b32  	%r9, %r89, %r88;
	mov.u32 	%r90, _ZZ9cuda_gemmIiLi128ELi4ELi1ELi128ELi32ELi32ELi64ELi0ELi1EEviiiPT_S1_S1_iiiE11kron_fac_sh;
	mad.lo.s32 	%r10, %r88, 132, %r90;
	shr.u32 	%r11, %r87, 4;
	shl.b32 	%r91, %r1, 4;
	and.b32  	%r92, %r91, 16;
	and.b32  	%r93, %r91, 112;
	mad.lo.s32 	%r94, %r82, 132, %r90;
	and.b32  	%r95, %r6, 124;
	add.s32 	%r12, %r94, %r95;
	shl.b32 	%r13, %r85, 2;
	shr.s32 	%r96, %r81, 31;
	shr.u32 	%r97, %r96, 27;
	add.s32 	%r98, %r81, %r97;
	shr.s32 	%r14, %r98, 5;
	add.s32 	%r15, %r1, %r87;
	max.u32 	%r99, %r15, 128;
	setp.lt.u32 	%p2, %r15, 128;
	selp.u32 	%r100, 1, 0, %p2;
	add.s32 	%r101, %r15, %r100;
	sub.s32 	%r102, %r99, %r101;
	div.u32 	%r103, %r102, %r87;
	add.s32 	%r16, %r103, %r100;
	add.s32 	%r17, %r6, %r8;
	max.u32 	%r104, %r17, 128;
	setp.lt.u32 	%p3, %r17, 128;
	selp.u32 	%r105, 1, 0, %p3;
	or.b32  	%r106, %r17, %r105;
	sub.s32 	%r107, %r104, %r106;
	div.u32 	%r108, %r107, %r8;
	add.s32 	%r18, %r108, %r105;
	and.b32  	%r19, %r16, 3;
	mov.u32 	%r109, _ZZ9cuda_gemmIiLi128ELi4ELi1ELi128ELi32ELi32ELi64ELi0ELi1EEviiiPT_S1_S1_iiiE3Csh;
	add.s32 	%r20, %r109, %r6;
	add.s32 	%r21, %r20, %r8;
	add.s32 	%r22, %r15, %r87;
	add.s32 	%r23, %r22, %r87;
	and.b32  	%r24, %r18, 3;
	mov.u32 	%r110, _ZZ9cuda_gemmIiLi128ELi4ELi1ELi128ELi32ELi32ELi64ELi0ELi1EEviiiPT_S1_S1_iiiE3Ash;
	add.s32 	%r25, %r110, %r91;
	shl.b32 	%r51, %r87, 4;
	add.s32 	%r26, %r25, %r51;
	add.s32 	%r27, %r17, %r8;
	or.b32  	%r111, %r93, %r84;
	shl.b32 	%r112, %r111, 2;
	add.s32 	%r28, %r110, %r112;
	or.b32  	%r113, %r84, 8;
	or.b32  	%r114, %r93, %r113;
	shl.b32 	%r115, %r114, 2;
	add.s32 	%r29, %r110, %r115;
	add.s32 	%r116, %r84, 13;
	and.b32  	%r117, %r116, 15;
	or.b32  	%r118, %r93, %r117;
	shl.b32 	%r119, %r118, 2;
	add.s32 	%r30, %r110, %r119;
	add.s32 	%r120, %r84, 14;
	and.b32  	%r121, %r120, 15;
	or.b32  	%r122, %r93, %r121;
	shl.b32 	%r123, %r122, 2;
	add.s32 	%r31, %r110, %r123;
	add.s32 	%r124, %r84, -1;
	and.b32  	%r125, %r124, 15;
	or.b32  	%r126, %r93, %r125;
	shl.b32 	%r127, %r126, 2;
	add.s32 	%r32, %r110, %r127;
	mad.lo.s32 	%r33, %r84, -31, %r93;
	add.s32 	%r34, %r33, 1;
	add.s32 	%r35, %r33, 2;
	add.s32 	%r36, %r33, 3;
	add.s32 	%r37, %r33, 4;
	add.s32 	%r38, %r33, 5;
	add.s32 	%r39, %r33, 6;
	add.s32 	%r40, %r33, 7;
	or.b32  	%r41, %r92, %r113;
	add.s32 	%r42, %r33, 10;
	add.s32 	%r43, %r33, 11;
	add.s32 	%r44, %r33, 12;
	or.b32  	%r45, %r92, %r117;
	or.b32  	%r46, %r92, %r121;
	or.b32  	%r47, %r92, %r125;
	shl.b32 	%r128, %r1, 1;
	and.b32  	%r129, %r128, 12;
	shl.b32 	%r130, %r82, 4;
	or.b32  	%r131, %r130, %r129;
	add.s32 	%r48, %r109, %r131;
	mad.lo.s32 	%r49, %r1, 12, %r20;
	add.s32 	%r50, %r49, %r51;
	shl.b32 	%r52, %r87, 3;
	mul.lo.s32 	%r53, %r87, 12;
$L__BB605_2:
	setp.eq.s32 	%p4, %r19, 3;
	mov.u32 	%r359, %r1;
	@%p4 bra 	$L__BB605_6;
	setp.eq.s32 	%p5, %r19, 0;
	mov.b32 	%r132, 0;
	st.shared.u32 	[%r20], %r132;
	mov.u32 	%r359, %r15;
	@%p5 bra 	$L__BB605_6;
	setp.eq.s32 	%p6, %r19, 1;
	mov.b32 	%r133, 0;
	st.shared.u32 	[%r21], %r133;
	mov.u32 	%r359, %r22;
	@%p6 bra 	$L__BB605_6;
	add.s32 	%r134, %r21, %r8;
	mov.b32 	%r135, 0;
	st.shared.u32 	[%r134], %r135;
	mov.u32 	%r359, %r23;
$L__BB605_6:
	setp.lt.u32 	%p7, %r16, 3;
	@%p7 bra 	$L__BB605_9;
	shl.b32 	%r136, %r359, 2;
	mov.u32 	%r137, _ZZ9cuda_gemmIiLi128ELi4ELi1ELi128ELi32ELi32ELi64ELi0ELi1EEviiiPT_S1_S1_iiiE3Csh;
	add.s32 	%r360, %r137, %r136;
$L__BB605_8:
	mov.b32 	%r138, 0;
	st.shared.u32 	[%r360], %r138;
	add.s32 	%r139, %r360, %r8;
	st.shared.u32 	[%r139], %r138;
	add.s32 	%r140, %r360, %r52;
	st.shared.u32 	[%r140], %r138;
	add.s32 	%r141, %r360, %r53;
	st.shared.u32 	[%r141], %r138;
	add.s32 	%r359, %r359, %r8;
	add.s32 	%r360, %r360, %r51;
	setp.lt.u32 	%p8, %r359, 128;
	@%p8 bra 	$L__BB605_8;
$L__BB605_9:
	setp.gt.u32 	%p9, %r1, 31;
	@%p9 bra 	$L__BB605_16;
	setp.eq.s32 	%p10, %r24, 3;
	mad.lo.s32 	%r61, %r358, %r81, %r7;
	mov.u32 	%r362, %r6;
	@%p10 bra 	$L__BB605_14;
	setp.eq.s32 	%p11, %r24, 0;
	add.s32 	%r142, %r61, %r6;
	mul.wide.s32 	%rd7, %r142, 4;
	add.s64 	%rd8, %rd1, %rd7;
	ld.global.v4.u32 	{%r143, %r144, %r145, %r146}, [%rd8];
	st.shared.v4.u32 	[%r25], {%r143, %r144, %r145, %r146};
	mov.u32 	%r362, %r17;
	@%p11 bra 	$L__BB605_14;
	setp.eq.s32 	%p12, %r24, 1;
	add.s32 	%r147, %r61, %r17;
	mul.wide.s32 	%rd9, %r147, 4;
	add.s64 	%rd10, %rd1, %rd9;
	ld.global.v4.u32 	{%r148, %r149, %r150, %r151}, [%rd10];
	st.shared.v4.u32 	[%r26], {%r148, %r149, %r150, %r151};
	mov.u32 	%r362, %r27;
	@%p12 bra 	$L__BB605_14;
	add.s32 	%r362, %r27, %r8;
	add.s32 	%r152, %r61, %r27;
	mul.wide.s32 	%rd11, %r152, 4;
	add.s64 	%rd12, %rd1, %rd11;
	ld.global.v4.u32 	{%r153, %r154, %r155, %r156}, [%rd12];
	shl.b32 	%r157, %r8, 2;
	add.s32 	%r158, %r26, %r157;
	st.shared.v4.u32 	[%r158], {%r153, %r154, %r155, %r156};
$L__BB605_14:
	setp.lt.u32 	%p13, %r18, 3;
	@%p13 bra 	$L__BB605_16;
$L__BB605_15:
	add.s32 	%r159, %r61, %r362;
	mul.wide.s32 	%rd13, %r159, 4;
	add.s64 	%rd14, %rd1, %rd13;
	ld.global.v4.u32 	{%r160, %r161, %r162, %r163}, [%rd14];
	shl.b32 	%r164, %r362, 2;
	mov.u32 	%r165, _ZZ9cuda_gemmIiLi128ELi4ELi1ELi128ELi32ELi32ELi64ELi0ELi1EEviiiPT_S1_S1_iiiE3Ash;
	add.s32 	%r166, %r165, %r164;
	st.shared.v4.u32 	[%r166], {%r160, %r161, %r162, %r163};
	add.s32 	%r167, %r362, %r8;
	add.s32 	%r168, %r61, %r167;
	mul.wide.s32 	%rd15, %r168, 4;
	add.s64 	%rd16, %rd1, %rd15;
	ld.global.v4.u32 	{%r169, %r170, %r171, %r172}, [%rd16];
	shl.b32 	%r173, %r8, 2;
	add.s32 	%r174, %r166, %r173;
	st.shared.v4.u32 	[%r174], {%r169, %r170, %r171, %r172};
	add.s32 	%r175, %r167, %r8;
	add.s32 	%r176, %r61, %r175;
	mul.wide.s32 	%rd17, %r176, 4;
	add.s64 	%rd18, %rd1, %rd17;
	ld.global.v4.u32 	{%r177, %r178, %r179, %r180}, [%rd18];
	add.s32 	%r181, %r174, %r173;
	st.shared.v4.u32 	[%r181], {%r177, %r178, %r179, %r180};
	add.s32 	%r182, %r175, %r8;
	add.s32 	%r183, %r61, %r182;
	mul.wide.s32 	%rd19, %r183, 4;
	add.s64 	%rd20, %rd1, %rd19;
	ld.global.v4.u32 	{%r184, %r185, %r186, %r187}, [%rd20];
	add.s32 	%r188, %r181, %r173;
	st.shared.v4.u32 	[%r188], {%r184, %r185, %r186, %r187};
	add.s32 	%r362, %r182, %r8;
	setp.lt.u32 	%p14, %r362, 128;
	@%p14 bra 	$L__BB605_15;
$L__BB605_16:
	shr.u32 	%r364, %r1, 4;
$L__BB605_17:
	shl.b32 	%r189, %r364, 5;
	add.s32 	%r190, %r9, %r189;
	mul.wide.u32 	%rd21, %r190, 4;
	add.s64 	%rd22, %rd2, %rd21;
	ld.global.u32 	%r191, [%rd22];
	shl.b32 	%r192, %r364, 2;
	add.s32 	%r193, %r10, %r192;
	st.shared.u32 	[%r193], %r191;
	add.s32 	%r364, %r364, %r11;
	setp.lt.u32 	%p15, %r364, 32;
	@%p15 bra 	$L__BB605_17;
	setp.ne.s32 	%p16, %r5, 0;
	bar.sync 	0;
	ld.shared.u32 	%r194, [%r28];
	ld.shared.u32 	%r195, [%r28+4];
	ld.shared.u32 	%r196, [%r28+8];
	ld.shared.u32 	%r197, [%r28+12];
	ld.shared.u32 	%r198, [%r28+16];
	ld.shared.u32 	%r199, [%r28+20];
	ld.shared.u32 	%r200, [%r28+24];
	ld.shared.u32 	%r201, [%r28+28];
	ld.shared.u32 	%r202, [%r29];
	ld.shared.u32 	%r203, [%r28+36];
	ld.shared.u32 	%r204, [%r28+40];
	ld.shared.u32 	%r205, [%r28+44];
	ld.shared.u32 	%r206, [%r28+48];
	ld.shared.u32 	%r207, [%r30];
	ld.shared.u32 	%r208, [%r31];
	ld.shared.u32 	%r209, [%r32];
	ld.shared.u32 	%r210, [%r12];
	shfl.sync.idx.b32	%r211|%p17, %r210, %r33, 31, -1;
	mul.lo.s32 	%r212, %r211, %r194;
	shfl.sync.idx.b32	%r213|%p18, %r210, %r34, 31, -1;
	mad.lo.s32 	%r214, %r213, %r195, %r212;
	shfl.sync.idx.b32	%r215|%p19, %r210, %r35, 31, -1;
	mad.lo.s32 	%r216, %r215, %r196, %r214;
	shfl.sync.idx.b32	%r217|%p20, %r210, %r36, 31, -1;
	mad.lo.s32 	%r218, %r217, %r197, %r216;
	shfl.sync.idx.b32	%r219|%p21, %r210, %r37, 31, -1;
	mad.lo.s32 	%r220, %r219, %r198, %r218;
	shfl.sync.idx.b32	%r221|%p22, %r210, %r38, 31, -1;
	mad.lo.s32 	%r222, %r221, %r199, %r220;
	shfl.sync.idx.b32	%r223|%p23, %r210, %r39, 31, -1;
	mad.lo.s32 	%r224, %r223, %r200, %r222;
	shfl.sync.idx.b32	%r225|%p24, %r210, %r40, 31, -1;
	mad.lo.s32 	%r226, %r225, %r201, %r224;
	shfl.sync.idx.b32	%r227|%p25, %r210, %r41, 31, -1;
	mad.lo.s32 	%r228, %r227, %r202, %r226;
	add.s32 	%r229, %r33, 9;
	shfl.sync.idx.b32	%r230|%p26, %r210, %r229, 31, -1;
	mad.lo.s32 	%r231, %r230, %r203, %r228;
	shfl.sync.idx.b32	%r232|%p27, %r210, %r42, 31, -1;
	mad.lo.s32 	%r233, %r232, %r204, %r231;
	shfl.sync.idx.b32	%r234|%p28, %r210, %r43, 31, -1;
	mad.lo.s32 	%r235, %r234, %r205, %r233;
	shfl.sync.idx.b32	%r236|%p29, %r210, %r44, 31, -1;
	mad.lo.s32 	%r237, %r236, %r206, %r235;
	shfl.sync.idx.b32	%r238|%p30, %r210, %r45, 31, -1;
	mad.lo.s32 	%r239, %r238, %r207, %r237;
	shfl.sync.idx.b32	%r240|%p31, %r210, %r46, 31, -1;
	mad.lo.s32 	%r241, %r240, %r208, %r239;
	shfl.sync.idx.b32	%r242|%p32, %r210, %r47, 31, -1;
	mad.lo.s32 	%r243, %r242, %r209, %r241;
	shfl.sync.down.b32	%r244|%p33, %r243, 1, 7711, -1;
	add.s32 	%r69, %r244, %r243;
	@%p16 bra 	$L__BB605_20;
	ld.shared.u32 	%r245, [%r48];
	add.s32 	%r246, %r245, %r69;
	st.shared.u32 	[%r48], %r246;
$L__BB605_20:
	shr.u32 	%r365, %r1, 4;
$L__BB605_21:
	shl.b32 	%r247, %r365, 5;
	add.s32 	%r248, %r9, %r247;
	mul.wide.u32 	%rd23, %r248, 4;
	add.s64 	%rd24, %rd2, %rd23;
	ld.global.u32 	%r249, [%rd24+64];
	shl.b32 	%r250, %r365, 2;
	add.s32 	%r251, %r10, %r250;
	st.shared.u32 	[%r251], %r249;
	add.s32 	%r365, %r365, %r11;
	setp.lt.u32 	%p34, %r365, 32;
	@%p34 bra 	$L__BB605_21;
	setp.ne.s32 	%p35, %r5, 0;
	bar.sync 	0;
	ld.shared.u32 	%r252, [%r28];
	ld.shared.u32 	%r253, [%r28+4];
	ld.shared.u32 	%r254, [%r28+8];
	ld.shared.u32 	%r255, [%r28+12];
	ld.shared.u32 	%r256, [%r28+16];
	ld.shared.u32 	%r257, [%r28+20];
	ld.shared.u32 	%r258, [%r28+24];
	ld.shared.u32 	%r259, [%r28+28];
	ld.shared.u32 	%r260, [%r29];
	ld.shared.u32 	%r261, [%r28+36];
	ld.shared.u32 	%r262, [%r28+40];
	ld.shared.u32 	%r263, [%r28+44];
	ld.shared.u32 	%r264, [%r28+48];
	ld.shared.u32 	%r265, [%r30];
	ld.shared.u32 	%r266, [%r31];
	ld.shared.u32 	%r267, [%r32];
	ld.shared.u32 	%r268, [%r12];
	shfl.sync.idx.b32	%r269|%p36, %r268, %r33, 31, -1;
	mul.lo.s32 	%r270, %r269, %r252;
	shfl.sync.idx.b32	%r271|%p37, %r268, %r34, 31, -1;
	mad.lo.s32 	%r272, %r271, %r253, %r270;
	shfl.sync.idx.b32	%r273|%p38, %r268, %r35, 31, -1;
	mad.lo.s32 	%r274, %r273, %r254, %r272;
	shfl.sync.idx.b32	%r275|%p39, %r268, %r36, 31, -1;
	mad.lo.s32 	%r276, %r275, %r255, %r274;
	shfl.sync.idx.b32	%r277|%p40, %r268, %r37, 31, -1;
	mad.lo.s32 	%r278, %r277, %r256, %r276;
	shfl.sync.idx.b32	%r279|%p41, %r268, %r38, 31, -1;
	mad.lo.s32 	%r280, %r279, %r257, %r278;
	shfl.sync.idx.b32	%r281|%p42, %r268, %r39, 31, -1;
	mad.lo.s32 	%r282, %r281, %r258, %r280;
	shfl.sync.idx.b32	%r283|%p43, %r268, %r40, 31, -1;
	mad.lo.s32 	%r284, %r283, %r259, %r282;
	shfl.sync.idx.b32	%r285|%p44, %r268, %r41, 31, -1;
	mad.lo.s32 	%r286, %r285, %r260, %r284;
	add.s32 	%r287, %r33, 9;
	shfl.sync.idx.b32	%r288|%p45, %r268, %r287, 31, -1;
	mad.lo.s32 	%r289, %r288, %r261, %r286;
	shfl.sync.idx.b32	%r290|%p46, %r268, %r42, 31, -1;
	mad.lo.s32 	%r291, %r290, %r262, %r289;
	shfl.sync.idx.b32	%r292|%p47, %r268, %r43, 31, -1;
	mad.lo.s32 	%r293, %r292, %r263, %r291;
	shfl.sync.idx.b32	%r294|%p48, %r268, %r44, 31, -1;
	mad.lo.s32 	%r295, %r294, %r264, %r293;
	shfl.sync.idx.b32	%r296|%p49, %r268, %r45, 31, -1;
	mad.lo.s32 	%r297, %r296, %r265, %r295;
	shfl.sync.idx.b32	%r298|%p50, %r268, %r46, 31, -1;
	mad.lo.s32 	%r299, %r298, %r266, %r297;
	shfl.sync.idx.b32	%r300|%p51, %r268, %r47, 31, -1;
	mad.lo.s32 	%r301, %r300, %r267, %r299;
	shfl.sync.down.b32	%r302|%p52, %r301, 1, 7711, -1;
	add.s32 	%r73, %r302, %r301;
	@%p35 bra 	$L__BB605_24;
	ld.shared.u32 	%r303, [%r48+256];
	add.s32 	%r304, %r303, %r73;
	st.shared.u32 	[%r48+256], %r304;
$L__BB605_24:
	setp.gt.u32 	%p53, %r1, 31;
	bar.sync 	0;
	@%p53 bra 	$L__BB605_31;
	setp.eq.s32 	%p54, %r24, 3;
	mad.lo.s32 	%r74, %r358, %r80, %r13;
	mov.u32 	%r366, %r6;
	@%p54 bra 	$L__BB605_29;
	setp.eq.s32 	%p55, %r24, 0;
	mad.lo.s32 	%r305, %r1, %r14, %r74;
	mul.wide.s32 	%rd25, %r305, 4;
	add.s64 	%rd26, %rd3, %rd25;
	ld.shared.v4.u32 	{%r306, %r307, %r308, %r309}, [%r49];
	st.global.v4.u32 	[%rd26], {%r306, %r307, %r308, %r309};
	mov.u32 	%r366, %r17;
	@%p55 bra 	$L__BB605_29;
	setp.eq.s32 	%p56, %r24, 1;
	shr.u32 	%r310, %r17, 2;
	mad.lo.s32 	%r311, %r310, %r14, %r74;
	mul.wide.s32 	%rd27, %r311, 4;
	add.s64 	%rd28, %rd3, %rd27;
	ld.shared.v4.u32 	{%r312, %r313, %r314, %r315}, [%r50];
	st.global.v4.u32 	[%rd28], {%r312, %r313, %r314, %r315};
	mov.u32 	%r366, %r27;
	@%p56 bra 	$L__BB605_29;
	add.s32 	%r366, %r27, %r8;
	shr.u32 	%r316, %r27, 2;
	mad.lo.s32 	%r317, %r316, %r14, %r74;
	mul.wide.s32 	%rd29, %r317, 4;
	add.s64 	%rd30, %rd3, %rd29;
	shl.b32 	%r318, %r8, 2;
	add.s32 	%r319, %r50, %r318;
	ld.shared.v4.u32 	{%r320, %r321, %r322, %r323}, [%r319];
	st.global.v4.u32 	[%rd30], {%r320, %r321, %r322, %r323};
$L__BB605_29:
	setp.lt.u32 	%p57, %r18, 3;
	@%p57 bra 	$L__BB605_31;
$L__BB605_30:
	shr.u32 	%r324, %r366, 2;
	mad.lo.s32 	%r325, %r324, %r14, %r74;
	mul.wide.s32 	%rd31, %r325, 4;
	add.s64 	%rd32, %rd3, %rd31;
	shl.b32 	%r326, %r366, 2;
	mov.u32 	%r327, _ZZ9cuda_gemmIiLi128ELi4ELi1ELi128ELi32ELi32ELi64ELi0ELi1EEviiiPT_S1_S1_iiiE3Csh;
	add.s32 	%r328, %r327, %r326;
	ld.shared.v4.u32 	{%r329, %r330, %r331, %r332}, [%r328];
	st.global.v4.u32 	[%rd32], {%r329, %r330, %r331, %r332};
	add.s32 	%r333, %r366, %r8;
	shr.u32 	%r334, %r333, 2;
	mad.lo.s32 	%r335, %r334, %r14, %r74;
	mul.wide.s32 	%rd33, %r335, 4;
	add.s64 	%rd34, %rd3, %rd33;
	shl.b32 	%r336, %r8, 2;
	add.s32 	%r337, %r328, %r336;
	ld.shared.v4.u32 	{%r338, %r339, %r340, %r341}, [%r337];
	st.global.v4.u32 	[%rd34], {%r338, %r339, %r340, %r341};
	add.s32 	%r342, %r333, %r8;
	shr.u32 	%r343, %r342, 2;
	mad.lo.s32 	%r344, %r343, %r14, %r74;
	mul.wide.s32 	%rd35, %r344, 4;
	add.s64 	%rd36, %rd3, %rd35;
	add.s32 	%r345, %r337, %r336;
	ld.shared.v4.u32 	{%r346, %r347, %r348, %r349}, [%r345];
	st.global.v4.u32 	[%rd36], {%r346, %r347, %r348, %r349};
	add.s32 	%r350, %r342, %r8;
	shr.u32 	%r351, %r350, 2;
	mad.lo.s32 	%r352, %r351, %r14, %r74;
	mul.wide.s32 	%rd37, %r352, 4;
	add.s64 	%rd38, %rd3, %rd37;
	add.s32 	%r353, %r345, %r336;
	ld.shared.v4.u32 	{%r354, %r355, %r356, %r357}, [%r353];
	st.global.v4.u32 	[%rd38], {%r354, %r355, %r356, %r357};
	add.s32 	%r366, %r350, %r8;
	setp.lt.u32 	%p58, %r366, 128;
	@%p58 bra 	$L__BB605_30;
$L__BB605_31:
	add.s32 	%r358, %r358, %r3;
	setp.lt.u32 	%p59, %r358, %r4;
	@%p59 bra 	$L__BB605_2;
$L__BB605_32:
	ret;

}
	// .globl	_Z9cuda_gemmIiLi128ELi4ELi1ELi128ELi32ELi32ELi64ELi1ELi0EEviiiPT_S1_S1_iii
.visible .entry _Z9cuda_gemmIiLi128ELi4ELi1ELi128ELi32ELi32ELi64ELi1ELi0EEviiiPT_S1_S1_iii(
	.param .u32 _Z9cuda_gemmIiLi128ELi4ELi1ELi128ELi32ELi32ELi64ELi1ELi0EEviiiPT_S1_S1_iii_param_0,
	.param .u32 _Z9cuda_gemmIiLi128ELi4ELi1ELi128ELi32ELi32ELi64ELi1ELi0EEviiiPT_S1_S1_iii_param_1,
	.param .u32 _Z9cuda_gemmIiLi128ELi4ELi1ELi128ELi32ELi32ELi64ELi1ELi0EEviiiPT_S1_S1_iii_param_2,
	.param .u64 .ptr .align 1 _Z9cuda_gemmIiLi128ELi4ELi1ELi128ELi32ELi32ELi64ELi1ELi0EEviiiPT_S1_S1_iii_param_3,
	.param .u64 .ptr .align 1 _Z9cuda_gemmIiLi128ELi4ELi1ELi128ELi32ELi32ELi64ELi1ELi0EEviiiPT_S1_S1_iii_param_4,
	.param .u64 .ptr .align 1 _Z9cuda_gemmIiLi128ELi4ELi1ELi128ELi32ELi32ELi64ELi1ELi0EEviiiPT_S1_S1_iii_param_5,
	.param .u32 _Z9cuda_gemmIiLi128ELi4ELi1ELi128ELi32ELi32ELi64ELi1ELi0EEviiiPT_S1_S1_iii_param_6,
	.param .u32 _Z9cuda_gemmIiLi128ELi4ELi1ELi128ELi32ELi32ELi64ELi1ELi0EEviiiPT_S1_S1_iii_param_7,
	.param .u32 _Z9cuda_gemmIiLi128ELi4ELi1ELi128ELi32ELi32ELi64ELi1ELi0EEviiiPT_S1_S1_iii_param_8
)
.maxntid 128
{
	.reg .pred 	%p<114>;
	.reg .b16 	%rs<3>;
	.reg .b32 	%r<727>;
	.reg .b64 	%rd<37>;
	// demoted variable
	.shared .align 128 .b8 _ZZ9cuda_gemmIiLi128ELi4ELi1ELi128ELi32ELi32ELi64ELi1ELi0EEviiiPT_S1_S1_iiiE11kron_fac_sh[2112];
	// demoted variable
	.shared .align 128 .b8 _ZZ9cuda_gemmIiLi128ELi4ELi1ELi128ELi32ELi32ELi64ELi1ELi0EEviiiPT_S1_S1_iiiE3Ash[512];
	// demoted variable
	.shared .align 128 .b8 _ZZ9cuda_gemmIiLi128ELi4ELi1ELi128ELi32ELi32ELi64ELi1ELi0EEviiiPT_S1_S1_iiiE3Csh[512];
	ld.param.u64 	%rd5, [_Z9cuda_gemmIiLi128ELi4ELi1ELi128ELi32ELi32ELi64ELi1ELi0EEviiiPT_S1_S1_iii_param_3];
	ld.param.u64 	%rd4, [_Z9cuda_gemmIiLi128ELi4ELi1ELi128ELi32ELi32ELi64ELi1ELi0EEviiiPT_S1_S1_iii_param_4];
	ld.param.u64 	%rd6, [_Z9cuda_gemmIiLi128ELi4ELi1ELi128ELi32ELi32ELi64ELi1ELi0EEviiiPT_S1_S1_iii_param_5];
	ld.param.u32 	%r258, [_Z9cuda_gemmIiLi128ELi4ELi1ELi128ELi32ELi32ELi64ELi1ELi0EEviiiPT_S1_S1_iii_param_6];
	ld.param.u32 	%r259, [_Z9cuda_gemmIiLi128ELi4ELi1ELi128ELi32ELi32ELi64ELi1ELi0EEviiiPT_S1_S1_iii_param_7];
	cvta.to.global.u64 	%rd1, %rd5;
	cvta.to.global.u64 	%rd2, %rd6;
	mov.u32 	%r1, %tid.x;
	div.s32 	%r2, 128, %r259;
	min.s32 	%r260, %r2, 64;
	shl.b32 	%r3, %r260, 1;
	div.u32 	%r5, %r1, %r3;
	mul.lo.s32 	%r261, %r5, %r3;
	sub.s32 	%r262, %r1, %r261;
	shr.u32 	%r4, %r262, 1;
	mov.u32 	%r620, %ctaid.y;
	mov.u32 	%r7, %nctaid.y;
	shl.b32 	%r263, %r7, 2;
	setp.ge.u32 	%p2, %r620, %r263;
	@%p2 bra 	$L__BB606_132;
	and.b32  	%r8, %r1, 1;
	mov.u32 	%r265, %ctaid.z;
	mov.u32 	%r266, %ntid.x;
	shl.b32 	%r9, %r1, 2;
	shl.b32 	%r10, %r266, 2;
	and.b32  	%r11, %r1, 15;
	shl.b32 	%r12, %r265, 5;
	mov.u32 	%r267, _ZZ9cuda_gemmIiLi128ELi4ELi1ELi128ELi32ELi32ELi64ELi1ELi0EEviiiPT_S1_S1_iiiE11kron_fac_sh;
	mad.lo.s32 	%r13, %r11, 132, %r267;
	shr.u32 	%r14, %r266, 4;
	and.b32  	%r268, %r4, 15;
	shl.b32 	%r269, %r1, 4;
	and.b32  	%r270, %r269, 16;
	min.s32 	%r15, %r258, 16;
	add.s32 	%r16, %r1, %r266;
	max.u32 	%r271, %r16, 128;
	setp.lt.u32 	%p3, %r16, 128;
	selp.u32 	%r272, 1, 0, %p3;
	add.s32 	%r273, %r16, %r272;
	sub.s32 	%r274, %r271, %r273;
	div.u32 	%r275, %r274, %r266;
	add.s32 	%r17, %r275, %r272;
	add.s32 	%r18, %r9, %r10;
	max.u32 	%r276, %r18, 128;
	setp.lt.u32 	%p4, %r18, 128;
	selp.u32 	%r277, 1, 0, %p4;
	or.b32  	%r278, %r18, %r277;
	sub.s32 	%r279, %r276, %r278;
	div.u32 	%r280, %r279, %r10;
	add.s32 	%r19, %r280, %r277;
	mov.u32 	%r281, _ZZ9cuda_gemmIiLi128ELi4ELi1ELi128ELi32ELi32ELi64ELi1ELi0EEviiiPT_S1_S1_iiiE3Csh;
	add.s32 	%r282, %r281, %r9;
	add.s32 	%r20, %r282, %r10;
	add.s32 	%r21, %r16, %r266;
	and.b32  	%r22, %r19, 3;
	mov.u32 	%r283, _ZZ9cuda_gemmIiLi128ELi4ELi1ELi128ELi32ELi32ELi64ELi1ELi0EEviiiPT_S1_S1_iiiE3Ash;
	add.s32 	%r23, %r283, %r269;
	shl.b32 	%r60, %r266, 4;
	add.s32 	%r24, %r23, %r60;
	add.s32 	%r25, %r18, %r10;
	add.s32 	%r284, %r4, 1;
	xor.b32  	%r285, %r268, 8;
	or.b32  	%r26, %r270, %r268;
	and.b32  	%r286, %r284, 15;
	or.b32  	%r27, %r270, %r286;
	add.s32 	%r287, %r4, 2;
	and.b32  	%r288, %r287, 15;
	or.b32  	%r28, %r270, %r288;
	add.s32 	%r289, %r4, 3;
	and.b32  	%r290, %r289, 15;
	or.b32  	%r29, %r270, %r290;
	add.s32 	%r291, %r4, 4;
	and.b32  	%r292, %r291, 15;
	or.b32  	%r30, %r270, %r292;
	add.s32 	%r293, %r4, 5;
	and.b32  	%r294, %r293, 15;
	or.b32  	%r31, %r270, %r294;
	add.s32 	%r295, %r4, 6;
	and.b32  	%r296, %r295, 15;
	or.b32  	%r32, %r270, %r296;
	add.s32 	%r297, %r4, 7;
	and.b32  	%r298, %r297, 15;
	or.b32  	%r33, %r270, %r298;
	or.b32  	%r34, %r270, %r285;
	add.s32 	%r299, %r4, 9;
	and.b32  	%r300, %r299, 15;
	or.b32  	%r35, %r270, %r300;
	add.s32 	%r301, %r4, 10;
	and.b32  	%r302, %r301, 15;
	or.b32  	%r36, %r270, %r302;
	add.s32 	%r303, %r4, 11;
	and.b32  	%r304, %r303, 15;
	or.b32  	%r37, %r270, %r304;
	add.s32 	%r305, %r4, 12;
	and.b32  	%r306, %r305, 15;
	or.b32  	%r38, %r270, %r306;
	add.s32 	%r307, %r4, 13;
	and.b32  	%r308, %r307, 15;
	or.b32  	%r39, %r270, %r308;
	add.s32 	%r309, %r4, 14;
	and.b32  	%r310, %r309, 15;
	or.b32  	%r40, %r270, %r310;
	add.s32 	%r311, %r4, -1;
	and.b32  	%r312, %r311, 15;
	or.b32  	%r41, %r270, %r312;
	setp.lt.s32 	%p5, %r268, %r259;
	selp.b32 	%r313, 0, %r259, %p5;
	sub.s32 	%r42, %r268, %r313;
	add.s32 	%r314, %r268, 1;
	setp.lt.s32 	%p6, %r314, %r259;
	selp.b32 	%r315, 0, %r259, %p6;
	sub.s32 	%r43, %r314, %r315;
	add.s32 	%r316, %r268, 2;
	setp.lt.s32 	%p7, %r316, %r259;
	selp.b32 	%r317, 0, %r259, %p7;
	sub.s32 	%r44, %r316, %r317;
	add.s32 	%r318, %r268, 3;
	setp.lt.s32 	%p8, %r318, %r259;
	selp.b32 	%r319, 0, %r259, %p8;
	sub.s32 	%r45, %r318, %r319;
	add.s32 	%r320, %r268, 4;
	setp.lt.s32 	%p9, %r320, %r259;
	selp.b32 	%r321, 0, %r259, %p9;
	sub.s32 	%r46, %r320, %r321;
	add.s32 	%r322, %r268, 5;
	setp.lt.s32 	%p10, %r322, %r259;
	selp.b32 	%r323, 0, %r259, %p10;
	sub.s32 	%r47, %r322, %r323;
	add.s32 	%r324, %r268, 6;
	setp.lt.s32 	%p11, %r324, %r259;
	selp.b32 	%r325, 0, %r259, %p11;
	sub.s32 	%r48, %r324, %r325;
	add.s32 	%r326, %r268, 7;
	setp.lt.s32 	%p12, %r326, %r259;
	selp.b32 	%r327, 0, %r259, %p12;
	sub.s32 	%r49, %r326, %r327;
	add.s32 	%r328, %r268, 8;
	setp.lt.s32 	%p13, %r328, %r259;
	selp.b32 	%r329, 0, %r259, %p13;
	sub.s32 	%r50, %r328, %r329;
	add.s32 	%r330, %r268, 9;
	setp.lt.s32 	%p14, %r330, %r259;
	selp.b32 	%r331, 0, %r259, %p14;
	sub.s32 	%r51, %r330, %r331;
	add.s32 	%r332, %r268, 10;
	setp.lt.s32 	%p15, %r332, %r259;
	selp.b32 	%r333, 0, %r259, %p15;
	sub.s32 	%r52, %r332, %r333;
	add.s32 	%r334, %r268, 11;
	setp.lt.s32 	%p16, %r334, %r259;
	selp.b32 	%r335, 0, %r259, %p16;
	sub.s32 	%r53, %r334, %r335;
	add.s32 	%r336, %r268, 12;
	setp.lt.s32 	%p17, %r336, %r259;
	selp.b32 	%r337, 0, %r259, %p17;
	sub.s32 	%r54, %r336, %r337;
	add.s32 	%r338, %r268, 13;
	setp.lt.s32 	%p18, %r338, %r259;
	selp.b32 	%r339, 0, %r259, %p18;
	sub.s32 	%r55, %r338, %r339;
	add.s32 	%r340, %r268, 14;
	setp.lt.s32 	%p19, %r340, %r259;
	selp.b32 	%r341, 0, %r259, %p19;
	sub.s32 	%r56, %r340, %r341;
	add.s32 	%r342, %r268, 15;
	setp.lt.s32 	%p20, %r342, %r259;
	selp.b32 	%r343, 0, %r259, %p20;
	sub.s32 	%r57, %r342, %r343;
	mad.lo.s32 	%r58, %r1, 12, %r282;
	add.s32 	%r59, %r58, %r60;
	shl.b32 	%r61, %r266, 3;
	mul.lo.s32 	%r62, %r266, 12;
	cvt.u16.u32 	%rs1, %r3;
	div.s16 	%rs2, 128, %rs1;
	cvt.s32.s16 	%r63, %rs2;
	and.b32  	%r64, %r1, 31;
	cvta.to.global.u64 	%rd3, %rd4;
	shl.b32 	%r480, %r64, 2;
$L__BB606_2:
	and.b32  	%r344, %r17, 3;
	setp.eq.s32 	%p21, %r344, 3;
	mov.u32 	%r621, %r1;
	@%p21 bra 	$L__BB606_6;
	setp.eq.s32 	%p22, %r344, 0;
	shl.b32 	%r346, %r1, 2;
	mov.u32 	%r347, _ZZ9cuda_gemmIiLi128ELi4ELi1ELi128ELi32ELi32ELi64ELi1ELi0EEviiiPT_S1_S1_iiiE3Csh;
	add.s32 	%r348, %r347, %r346;
	mov.b32 	%r349, 0;
	st.shared.u32 	[%r348], %r349;
	mov.u32 	%r621, %r16;
	@%p22 bra 	$L__BB606_6;
	setp.eq.s32 	%p23, %r344, 1;
	mov.b32 	%r351, 0;
	st.shared.u32 	[%r20], %r351;
	mov.u32 	%r621, %r21;
	@%p23 bra 	$L__BB606_6;
	mov.u32 	%r352, %ntid.x;
	add.s32 	%r621, %r21, %r352;
	add.s32 	%r353, %r20, %r10;
	mov.b32 	%r354, 0;
	st.shared.u32 	[%r353], %r354;
$L__BB606_6:
	setp.lt.u32 	%p24, %r17, 3;
	@%p24 bra 	$L__BB606_9;
	shl.b32 	%r355, %r621, 2;
	mov.u32 	%r356, _ZZ9cuda_gemmIiLi128ELi4ELi1ELi128ELi32ELi32ELi64ELi1ELi0EEviiiPT_S1_S1_iiiE3Csh;
	add.s32 	%r622, %r356, %r355;
$L__BB606_8:
	mov.b32 	%r357, 0;
	st.shared.u32 	[%r622], %r357;
	add.s32 	%r358, %r622, %r10;
	st.shared.u32 	[%r358], %r357;
	add.s32 	%r359, %r622, %r61;
	st.shared.u32 	[%r359], %r357;
	add.s32 	%r360, %r622, %r62;
	st.shared.u32 	[%r360], %r357;
	add.s32 	%r621, %r621, %r10;
	add.s32 	%r622, %r622, %r60;
	setp.lt.u32 	%p25, %r621, 128;
	@%p25 bra 	$L__BB606_8;
$L__BB606_9:
	setp.gt.u32 	%p26, %r1, 31;
	@%p26 bra 	$L__BB606_15;
	setp.eq.s32 	%p27, %r22, 3;
	shl.b32 	%r89, %r620, 7;
	mov.u32 	%r624, %r9;
	@%p27 bra 	$L__BB606_14;
	setp.eq.s32 	%p28, %r22, 0;
	add.s32 	%r361, %r89, %r9;
	mul.wide.s32 	%rd7, %r361, 4;
	add.s64 	%rd8, %rd1, %rd7;
	ld.global.v4.u32 	{%r362, %r363, %r364, %r365}, [%rd8];
	st.shared.v4.u32 	[%r23], {%r362, %r363, %r364, %r365};
	mov.u32 	%r624, %r18;
	@%p28 bra 	$L__BB606_14;
	setp.eq.s32 	%p29, %r22, 1;
	add.s32 	%r366, %r89, %r18;
	mul.wide.s32 	%rd9, %r366, 4;
	add.s64 	%rd10, %rd1, %rd9;
	ld.global.v4.u32 	{%r367, %r368, %r369, %r370}, [%rd10];
	st.shared.v4.u32 	[%r24], {%r367, %r368, %r369, %r370};
	mov.u32 	%r624, %r25;
	@%p29 bra 	$L__BB606_14;
	add.s32 	%r624, %r25, %r10;
	add.s32 	%r371, %r89, %r25;
	mul.wide.s32 	%rd11, %r371, 4;
	add.s64 	%rd12, %rd1, %rd11;
	ld.global.v4.u32 	{%r372, %r373, %r374, %r375}, [%rd12];
	shl.b32 	%r376, %r10, 2;
	add.s32 	%r377, %r24, %r376;
	st.shared.v4.u32 	[%r377], {%r372, %r373, %r374, %r375};
$L__BB606_14:
	setp.lt.u32 	%p30, %r19, 3;
	@%p30 bra 	$L__BB606_15;
	bra.uni 	$L__BB606_133;
$L__BB606_15:
	mov.b32 	%r642, 0;
	mov.pred 	%p113, -1;
$L__BB606_16:
	mov.pred 	%p1, %p113;
	shr.u32 	%r643, %r1, 4;
	add.s32 	%r112, %r642, %r11;
$L__BB606_17:
	add.s32 	%r409, %r12, %r643;
	mad.lo.s32 	%r410, %r409, %r258, %r112;
	mul.wide.s32 	%rd21, %r410, 4;
	add.s64 	%rd22, %rd3, %rd21;
	ld.global.u32 	%r411, [%rd22];
	shl.b32 	%r412, %r643, 2;
	add.s32 	%r413, %r13, %r412;
	st.shared.u32 	[%r413], %r411;
	add.s32 	%r643, %r643, %r14;
	setp.lt.u32 	%p33, %r643, 32;
	@%p33 bra 	$L__BB606_17;
	setp.lt.s32 	%p34, %r2, 1;
	bar.sync 	0;
	@%p34 bra 	$L__BB606_123;
	mov.b32 	%r660, 0;
$L__BB606_20:
	setp.lt.s32 	%p35, %r259, 1;
	add.s32 	%r132, %r660, %r4;
	mul.lo.s32 	%r133, %r132, %r259;
	@%p35 bra 	$L__BB606_22;
	add.s32 	%r415, %r26, %r133;
	shl.b32 	%r416, %r415, 2;
	mov.u32 	%r417, _ZZ9cuda_gemmIiLi128ELi4ELi1ELi128ELi32ELi32ELi64ELi1ELi0EEviiiPT_S1_S1_iiiE3Ash;
	add.s32 	%r418, %r417, %r416;
	ld.shared.u32 	%r661, [%r418];
$L__BB606_22:
	setp.lt.s32 	%p36, %r259, 2;
	@%p36 bra 	$L__BB606_24;
	add.s32 	%r419, %r27, %r133;
	shl.b32 	%r420, %r419, 2;
	mov.u32 	%r421, _ZZ9cuda_gemmIiLi128ELi4ELi1ELi128ELi32ELi32ELi64ELi1ELi0EEviiiPT_S1_S1_iiiE3Ash;
	add.s32 	%r422, %r421, %r420;
	ld.shared.u32 	%r662, [%r422];
$L__BB606_24:
	setp.lt.s32 	%p37, %r259, 3;
	@%p37 bra 	$L__BB606_26;
	add.s32 	%r423, %r28, %r133;
	shl.b32 	%r424, %r423, 2;
	mov.u32 	%r425, _ZZ9cuda_gemmIiLi128ELi4ELi1ELi128ELi32ELi32ELi64ELi1ELi0EEviiiPT_S1_S1_iiiE3Ash;
	add.s32 	%r426, %r425, %r424;
	ld.shared.u32 	%r663, [%r426];
$L__BB606_26:
	setp.lt.s32 	%p38, %r259, 4;
	@%p38 bra 	$L__BB606_28;
	add.s32 	%r427, %r29, %r133;
	shl.b32 	%r428, %r427, 2;
	mov.u32 	%r429, _ZZ9cuda_gemmIiLi128ELi4ELi1ELi128ELi32ELi32ELi64ELi1ELi0EEviiiPT_S1_S1_iiiE3Ash;
	add.s32 	%r430, %r429, %r428;
	ld.shared.u32 	%r664, [%r430];
$L__BB606_28:
	setp.lt.s32 	%p39, %r259, 5;
	@%p39 bra 	$L__BB606_30;
	add.s32 	%r431, %r30, %r133;
	shl.b32 	%r432, %r431, 2;
	mov.u32 	%r433, _ZZ9cuda_gemmIiLi128ELi4ELi1ELi128ELi32ELi32ELi64ELi1ELi0EEviiiPT_S1_S1_iiiE3Ash;
	add.s32 	%r434, %r433, %r432;
	ld.shared.u32 	%r665, [%r434];
$L__BB606_30:
	setp.lt.s32 	%p40, %r259, 6;
	@%p40 bra 	$L__BB606_32;
	add.s32 	%r435, %r31, %r133;
	shl.b32 	%r436, %r435, 2;
	mov.u32 	%r437, _ZZ9cuda_gemmIiLi128ELi4ELi1ELi128ELi32ELi32ELi64ELi1ELi0EEviiiPT_S1_S1_iiiE3Ash;
	add.s32 	%r438, %r437, %r436;
	ld.shared.u32 	%r666, [%r438];
$L__BB606_32:
	setp.lt.s32 	%p41, %r259, 7;
	@%p41 bra 	$L__BB606_34;
	add.s32 	%r439, %r32, %r133;
	shl.b32 	%r440, %r439, 2;
	mov.u32 	%r441, _ZZ9cuda_gemmIiLi128ELi4ELi1ELi128ELi32ELi32ELi64ELi1ELi0EEviiiPT_S1_S1_iiiE3Ash;
	add.s32 	%r442, %r441, %r440;
	ld.shared.u32 	%r667, [%r442];
$L__BB606_34:
	setp.lt.s32 	%p42, %r259, 8;
	@%p42 bra 	$L__BB606_36;
	add.s32 	%r443, %r33, %r133;
	shl.b32 	%r444, %r443, 2;
	mov.u32 	%r445, _ZZ9cuda_gemmIiLi128ELi4ELi1ELi128ELi32ELi32ELi64ELi1ELi0EEviiiPT_S1_S1_iiiE3Ash;
	add.s32 	%r446, %r445, %r444;
	ld.shared.u32 	%r668, [%r446];
$L__BB606_36:
	setp.lt.s32 	%p43, %r259, 9;
	@%p43 bra 	$L__BB606_38;
	add.s32 	%r447, %r34, %r133;
	shl.b32 	%r448, %r447, 2;
	mov.u32 	%r449, _ZZ9cuda_gemmIiLi128ELi4ELi1ELi128ELi32ELi32ELi64ELi1ELi0EEviiiPT_S1_S1_iiiE3Ash;
	add.s32 	%r450, %r449, %r448;
	ld.shared.u32 	%r669, [%r450];
$L__BB606_38:
	setp.lt.s32 	%p44, %r259, 10;
	@%p44 bra 	$L__BB606_40;
	add.s32 	%r451, %r35, %r133;
	shl.b32 	%r452, %r451, 2;
	mov.u32 	%r453, _ZZ9cuda_gemmIiLi128ELi4ELi1ELi128ELi32ELi32ELi64ELi1ELi0EEviiiPT_S1_S1_iiiE3Ash;
	add.s32 	%r454, %r453, %r452;
	ld.shared.u32 	%r670, [%r454];
$L__BB606_40:
	setp.lt.s32 	%p45, %r259, 11;
	@%p45 bra 	$L__BB606_42;
	add.s32 	%r455, %r36, %r133;
	shl.b32 	%r456, %r455, 2;
	mov.u32 	%r457, _ZZ9cuda_gemmIiLi128ELi4ELi1ELi128ELi32ELi32ELi64ELi1ELi0EEviiiPT_S1_S1_iiiE3Ash;
	add.s32 	%r458, %r457, %r456;
	ld.shared.u32 	%r671, [%r458];
$L__BB606_42:
	setp.lt.s32 	%p46, %r259, 12;
	@%p46 bra 	$L__BB606_44;
	add.s32 	%r459, %r37, %r133;
	shl.b32 	%r460, %r459, 2;
	mov.u32 	%r461, _ZZ9cuda_gemmIiLi128ELi4ELi1ELi128ELi32ELi32ELi64ELi1ELi0EEviiiPT_S1_S1_iiiE3Ash;
	add.s32 	%r462, %r461, %r460;
	ld.shared.u32 	%r672, [%r462];
$L__BB606_44:
	setp.lt.s32 	%p47, %r259, 13;
	@%p47 bra 	$L__BB606_46;
	add.s32 	%r463, %r38, %r133;
	shl.b32 	%r464, %r463, 2;
	mov.u32 	%r465, _ZZ9cuda_gemmIiLi128ELi4ELi1ELi128ELi32ELi32ELi64ELi1ELi0EEviiiPT_S1_S1_iiiE3Ash;
	add.s32 	%r466, %r465, %r464;
	ld.shared.u32 	%r673, [%r466];
$L__BB606_46:
	setp.lt.s32 	%p48, %r259, 14;
	@%p48 bra 	$L__BB606_48;
	add.s32 	%r467, %r39, %r133;
	shl.b32 	%r468, %r467, 2;
	mov.u32 	%r469, _ZZ9cuda_gemmIiLi128ELi4ELi1ELi128ELi32ELi32ELi64ELi1ELi0EEviiiPT_S1_S1_iiiE3Ash;
	add.s32 	%r470, %r469, %r468;
	ld.shared.u32 	%r674, [%r470];
$L__BB606_48:
	setp.lt.s32 	%p49, %r259, 15;
	@%p49 bra 	$L__BB606_50;
	add.s32 	%r471, %r40, %r133;
	shl.b32 	%r472, %r471, 2;
	mov.u32 	%r473, _ZZ9cuda_gemmIiLi128ELi4ELi1ELi128ELi32ELi32ELi64ELi1ELi0EEviiiPT_S1_S1_iiiE3Ash;
	add.s32 	%r474, %r473, %r472;
	ld.shared.u32 	%r675, [%r474];
$L__BB606_50:
	setp.lt.s32 	%p50, %r259, 16;
	@%p50 bra 	$L__BB606_52;
	add.s32 	%r475, %r41, %r133;
	shl.b32 	%r476, %r475, 2;
	mov.u32 	%r477, _ZZ9cuda_gemmIiLi128ELi4ELi1ELi128ELi32ELi32ELi64ELi1ELi0EEviiiPT_S1_S1_iiiE3Ash;
	add.s32 	%r478, %r477, %r476;
	ld.shared.u32 	%r676, [%r478];
$L__BB606_52:
	setp.ge.s32 	%p51, %r5, %r15;
	@%p51 bra 	$L__BB606_122;
	mov.u32 	%r677, %r5;
$L__BB606_54:
	setp.gt.u32 	%p52, %r259, 64;
	mov.u32 	%r479, _ZZ9cuda_gemmIiLi128ELi4ELi1ELi128ELi32ELi32ELi64ELi1ELi0EEviiiPT_S1_S1_iiiE11kron_fac_sh;
	mad.lo.s32 	%r167, %r677, 132, %r479;
	add.s32 	%r481, %r167, %r480;
	ld.shared.u32 	%r168, [%r481];
	@%p52 bra 	$L__BB606_87;
	setp.eq.s32 	%p69, %r259, 0;
	mov.b32 	%r679, 0;
	@%p69 bra 	$L__BB606_57;
	shfl.sync.idx.b32	%r532|%p70, %r168, %r42, 31, -1;
	mul.lo.s32 	%r679, %r532, %r661;
$L__BB606_57:
	setp.lt.s32 	%p71, %r259, 2;
	@%p71 bra 	$L__BB606_59;
	shfl.sync.idx.b32	%r533|%p72, %r168, %r43, 31, -1;
	mad.lo.s32 	%r679, %r533, %r662, %r679;
$L__BB606_59:
	setp.lt.s32 	%p73, %r259, 3;
	@%p73 bra 	$L__BB606_61;
	shfl.sync.idx.b32	%r534|%p74, %r168, %r44, 31, -1;
	mad.lo.s32 	%r679, %r534, %r663, %r679;
$L__BB606_61:
	setp.lt.s32 	%p75, %r259, 4;
	@%p75 bra 	$L__BB606_63;
	shfl.sync.idx.b32	%r535|%p76, %r168, %r45, 31, -1;
	mad.lo.s32 	%r679, %r535, %r664, %r679;
$L__BB606_63:
	setp.lt.s32 	%p77, %r259, 5;
	@%p77 bra 	$L__BB606_65;
	shfl.sync.idx.b32	%r536|%p78, %r168, %r46, 31, -1;
	mad.lo.s32 	%r679, %r536, %r665, %r679;
$L__BB606_65:
	setp.lt.s32 	%p79, %r259, 6;
	@%p79 bra 	$L__BB606_67;
	shfl.sync.idx.b32	%r537|%p80, %r168, %r47, 31, -1;
	mad.lo.s32 	%r679, %r537, %r666, %r679;
$L__BB606_67:
	setp.lt.s32 	%p81, %r259, 7;
	@%p81 bra 	$L__BB606_69;
	shfl.sync.idx.b32	%r538|%p82, %r168, %r48, 31, -1;
	mad.lo.s32 	%r679, %r538, %r667, %r679;
$L__BB606_69:
	setp.lt.s32 	%p83, %r259, 8;
	@%p83 bra 	$L__BB606_71;
	shfl.sync.idx.b32	%r539|%p84, %r168, %r49, 31, -1;
	mad.lo.s32 	%r679, %r539, %r668, %r679;
$L__BB606_71:
	setp.lt.s32 	%p85, %r259, 9;
	@%p85 bra 	$L__BB606_73;
	shfl.sync.idx.b32	%r540|%p86, %r168, %r50, 31, -1;
	mad.lo.s32 	%r679, %r540, %r669, %r679;
$L__BB606_73:
	setp.lt.s32 	%p87, %r259, 10;
	@%p87 bra 	$L__BB606_75;
	shfl.sync.idx.b32	%r541|%p88, %r168, %r51, 31, -1;
	mad.lo.s32 	%r679, %r541, %r670, %r679;
$L__BB606_75:
	setp.lt.s32 	%p89, %r259, 11;
	@%p89 bra 	$L__BB606_77;
	shfl.sync.idx.b32	%r542|%p90, %r168, %r52, 31, -1;
	mad.lo.s32 	%r679, %r542, %r671, %r679;
$L__BB606_77:
	setp.lt.s32 	%p91, %r259, 12;
	@%p91 bra 	$L__BB606_79;
	shfl.sync.idx.b32	%r543|%p92, %r168, %r53, 31, -1;
	mad.lo.s32 	%r679, %r543, %r672, %r679;
$L__BB606_79:
	setp.lt.s32 	%p93, %r259, 13;
	@%p93 bra 	$L__BB606_81;
	shfl.sync.idx.b32	%r544|%p94, %r168, %r54, 31, -1;
	mad.lo.s32 	%r679, %r544, %r673, %r679;
$L__BB606_81:
	setp.lt.s32 	%p95, %r259, 14;
	@%p95 bra 	$L__BB606_83;
	shfl.sync.idx.b32	%r545|%p96, %r168, %r55, 31, -1;
	mad.lo.s32 	%r679, %r545, %r674, %r679;
$L__BB606_83:
	setp.lt.s32 	%p97, %r259, 15;
	@%p97 bra 	$L__BB606_85;
	shfl.sync.idx.b32	%r546|%p98, %r168, %r56, 31, -1;
	mad.lo.s32 	%r679, %r546, %r675, %r679;
$L__BB606_85:
	setp.lt.s32 	%p99, %r259, 16;
	@%p99 bra 	$L__BB606_119;
	shfl.sync.idx.b32	%r547|%p100, %r168, %r57, 31, -1;
	mad.lo.s32 	%r679, %r547, %r676, %r679;
	bra.uni 	$L__BB606_119;
$L__BB606_87:
	mov.b32 	%r679, 0;
	@%p35 bra 	$L__BB606_89;
	shl.b32 	%r483, %r26, 2;
	add.s32 	%r484, %r167, %r483;
	ld.shared.u32 	%r485, [%r484];
	mul.lo.s32 	%r679, %r485, %r661;
$L__BB606_89:
	@%p36 bra 	$L__BB606_91;
	shl.b32 	%r486, %r27, 2;
	add.s32 	%r487, %r167, %r486;
	ld.shared.u32 	%r488, [%r487];
	mad.lo.s32 	%r679, %r488, %r662, %r679;
$L__BB606_91:
	@%p37 bra 	$L__BB606_93;
	shl.b32 	%r489, %r28, 2;
	add.s32 	%r490, %r167, %r489;
	ld.shared.u32 	%r491, [%r490];
	mad.lo.s32 	%r679, %r491, %r663, %r679;
$L__BB606_93:
	setp.lt.s32 	%p56, %r259, 4;
	@%p56 bra 	$L__BB606_95;
	shl.b32 	%r492, %r29, 2;
	add.s32 	%r493, %r167, %r492;
	ld.shared.u32 	%r494, [%r493];
	mad.lo.s32 	%r679, %r494, %r664, %r679;
$L__BB606_95:
	setp.lt.s32 	%p57, %r259, 5;
	@%p57 bra 	$L__BB606_97;
	shl.b32 	%r495, %r30, 2;
	add.s32 	%r496, %r167, %r495;
	ld.shared.u32 	%r497, [%r496];
	mad.lo.s32 	%r679, %r497, %r665, %r679;
$L__BB606_97:
	setp.lt.s32 	%p58, %r259, 6;
	@%p58 bra 	$L__BB606_99;
	shl.b32 	%r498, %r31, 2;
	add.s32 	%r499, %r167, %r498;
	ld.shared.u32 	%r500, [%r499];
	mad.lo.s32 	%r679, %r500, %r666, %r679;
$L__BB606_99:
	setp.lt.s32 	%p59, %r259, 7;
	@%p59 bra 	$L__BB606_101;
	shl.b32 	%r501, %r32, 2;
	add.s32 	%r502, %r167, %r501;
	ld.shared.u32 	%r503, [%r502];
	mad.lo.s32 	%r679, %r503, %r667, %r679;
$L__BB606_101:
	setp.lt.s32 	%p60, %r259, 8;
	@%p60 bra 	$L__BB606_103;
	shl.b32 	%r504, %r33, 2;
	add.s32 	%r505, %r167, %r504;
	ld.shared.u32 	%r506, [%r505];
	mad.lo.s32 	%r679, %r506, %r668, %r679;
$L__BB606_103:
	setp.lt.s32 	%p61, %r259, 9;
	@%p61 bra 	$L__BB606_105;
	shl.b32 	%r507, %r34, 2;
	add.s32 	%r508, %r167, %r507;
	ld.shared.u32 	%r509, [%r508];
	mad.lo.s32 	%r679, %r509, %r669, %r679;
$L__BB606_105:
	setp.lt.s32 	%p62, %r259, 10;
	@%p62 bra 	$L__BB606_107;
	shl.b32 	%r510, %r35, 2;
	add.s32 	%r511, %r167, %r510;
	ld.shared.u32 	%r512, [%r511];
	mad.lo.s32 	%r679, %r512, %r670, %r679;
$L__BB606_107:
	setp.lt.s32 	%p63, %r259, 11;
	@%p63 bra 	$L__BB606_109;
	shl.b32 	%r513, %r36, 2;
	add.s32 	%r514, %r167, %r513;
	ld.shared.u32 	%r515, [%r514];
	mad.lo.s32 	%r679, %r515, %r671, %r679;
$L__BB606_109:
	setp.lt.s32 	%p64, %r259, 12;
	@%p64 bra 	$L__BB606_111;
	shl.b32 	%r516, %r37, 2;
	add.s32 	%r517, %r167, %r516;
	ld.shared.u32 	%r518, [%r517];
	mad.lo.s32 	%r679, %r518, %r672, %r679;
$L__BB606_111:
	setp.lt.s32 	%p65, %r259, 13;
	@%p65 bra 	$L__BB606_113;
	shl.b32 	%r519, %r38, 2;
	add.s32 	%r520, %r167, %r519;
	ld.shared.u32 	%r521, [%r520];
	mad.lo.s32 	%r679, %r521, %r673, %r679;
$L__BB606_113:
	setp.lt.s32 	%p66, %r259, 14;
	@%p66 bra 	$L__BB606_115;
	shl.b32 	%r522, %r39, 2;
	add.s32 	%r523, %r167, %r522;
	ld.shared.u32 	%r524, [%r523];
	mad.lo.s32 	%r679, %r524, %r674, %r679;
$L__BB606_115:
	setp.lt.s32 	%p67, %r259, 15;
	@%p67 bra 	$L__BB606_117;
	shl.b32 	%r525, %r40, 2;
	add.s32 	%r526, %r167, %r525;
	ld.shared.u32 	%r527, [%r526];
	mad.lo.s32 	%r679, %r527, %r675, %r679;
$L__BB606_117:
	setp.lt.s32 	%p68, %r259, 16;
	@%p68 bra 	$L__BB606_119;
	shl.b32 	%r528, %r41, 2;
	add.s32 	%r529, %r167, %r528;
	ld.shared.u32 	%r530, [%r529];
	mad.lo.s32 	%r679, %r530, %r676, %r679;
$L__BB606_119:
	setp.ne.s32 	%p101, %r8, 0;
	add.s32 	%r548, %r677, %r642;
	mad.lo.s32 	%r232, %r548, %r2, %r132;
	shfl.sync.down.b32	%r549|%p102, %r679, 1, 7711, -1;
	add.s32 	%r233, %r549, %r679;
	@%p101 bra 	$L__BB606_121;
	shl.b32 	%r550, %r232, 2;
	mov.u32 	%r551, _ZZ9cuda_gemmIiLi128ELi4ELi1ELi128ELi32ELi32ELi64ELi1ELi0EEviiiPT_S1_S1_iiiE3Csh;
	add.s32 	%r552, %r551, %r550;
	ld.shared.u32 	%r553, [%r552];
	add.s32 	%r554, %r553, %r233;
	st.shared.u32 	[%r552], %r554;
$L__BB606_121:
	add.s32 	%r677, %r677, %r63;
	setp.lt.s32 	%p103, %r677, %r15;
	@%p103 bra 	$L__BB606_54;
$L__BB606_122:
	add.s32 	%r660, %r660, %r3;
	setp.lt.s32 	%p104, %r660, %r2;
	@%p104 bra 	$L__BB606_20;
$L__BB606_123:
	mov.b32 	%r642, 16;
	mov.pred 	%p113, 0;
	@%p1 bra 	$L__BB606_16;
	bar.sync 	0;
	@%p26 bra 	$L__BB606_131;
	setp.eq.s32 	%p107, %r22, 3;
	shl.b32 	%r252, %r620, 7;
	mov.u32 	%r725, %r9;
	@%p107 bra 	$L__BB606_129;
	setp.eq.s32 	%p108, %r22, 0;
	add.s32 	%r556, %r252, %r9;
	mul.wide.s32 	%rd23, %r556, 4;
	add.s64 	%rd24, %rd2, %rd23;
	ld.shared.v4.u32 	{%r557, %r558, %r559, %r560}, [%r58];
	st.global.v4.u32 	[%rd24], {%r557, %r558, %r559, %r560};
	mov.u32 	%r725, %r18;
	@%p108 bra 	$L__BB606_129;
	setp.eq.s32 	%p109, %r22, 1;
	add.s32 	%r561, %r252, %r18;
	mul.wide.s32 	%rd25, %r561, 4;
	add.s64 	%rd26, %rd2, %rd25;
	ld.shared.v4.u32 	{%r562, %r563, %r564, %r565}, [%r59];
	st.global.v4.u32 	[%rd26], {%r562, %r563, %r564, %r565};
	mov.u32 	%r725, %r25;
	@%p109 bra 	$L__BB606_129;
	add.s32 	%r725, %r25, %r10;
	add.s32 	%r566, %r252, %r25;
	mul.wide.s32 	%rd27, %r566, 4;
	add.s64 	%rd28, %rd2, %rd27;
	shl.b32 	%r567, %r10, 2;
	add.s32 	%r568, %r59, %r567;
	ld.shared.v4.u32 	{%r569, %r570, %r571, %r572}, [%r568];
	st.global.v4.u32 	[%rd28], {%r569, %r570, %r571, %r572};
$L__BB606_129:
	setp.lt.u32 	%p110, %r19, 3;
	@%p110 bra 	$L__BB606_131;
$L__BB606_130:
	add.s32 	%r573, %r252, %r725;
	mul.wide.s32 	%rd29, %r573, 4;
	add.s64 	%rd30, %rd2, %rd29;
	shl.b32 	%r574, %r725, 2;
	mov.u32 	%r575, _ZZ9cuda_gemmIiLi128ELi4ELi1ELi128ELi32ELi32ELi64ELi1ELi0EEviiiPT_S1_S1_iiiE3Csh;
	add.s32 	%r576, %r575, %r574;
	ld.shared.v4.u32 	{%r577, %r578, %r579, %r580}, [%r576];
	st.global.v4.u32 	[%rd30], {%r577, %r578, %r579, %r580};
	add.s32 	%r581, %r725, %r10;
	add.s32 	%r582, %r252, %r581;
	mul.wide.s32 	%rd31, %r582, 4;
	add.s64 	%rd32, %rd2, %rd31;
	shl.b32 	%r583, %r10, 2;
	add.s32 	%r584, %r576, %r583;
	ld.shared.v4.u32 	{%r585, %r586, %r587, %r588}, [%r584];
	st.global.v4.u32 	[%rd32], {%r585, %r586, %r587, %r588};
	add.s32 	%r589, %r581, %r10;
	add.s32 	%r590, %r252, %r589;
	mul.wide.s32 	%rd33, %r590, 4;
	add.s64 	%rd34, %rd2, %rd33;
	add.s32 	%r591, %r584, %r583;
	ld.shared.v4.u32 	{%r592, %r593, %r594, %r595}, [%r591];
	st.global.v4.u32 	[%rd34], {%r592, %r593, %r594, %r595};
	add.s32 	%r596, %r589, %r10;
	add.s32 	%r597, %r252, %r596;
	mul.wide.s32 	%rd35, %r597, 4;
	add.s64 	%rd36, %rd2, %rd35;
	add.s32 	%r598, %r591, %r583;
	ld.shared.v4.u32 	{%r599, %r600, %r601, %r602}, [%r598];
	st.global.v4.u32 	[%rd36], {%r599, %r600, %r601, %r602};
	add.s32 	%r725, %r596, %r10;
	setp.lt.u32 	%p111, %r725, 128;
	@%p111 bra 	$L__BB606_130;
$L__BB606_131:
	add.s32 	%r620, %r620, %r7;
	shl.b32 	%r603, %r7, 2;
	setp.lt.u32 	%p112, %r620, %r603;
	@%p112 bra 	$L__BB606_2;
$L__BB606_132:
	ret;
$L__BB606_133:
	add.s32 	%r378, %r89, %r624;
	mul.wide.s32 	%rd13, %r378, 4;
	add.s64 	%rd14, %rd1, %rd13;
	ld.global.v4.u32 	{%r379, %r380, %r381, %r382}, [%rd14];
	shl.b32 	%r383, %r624, 2;
	mov.u32 	%r384, _ZZ9cuda_gemmIiLi128ELi4ELi1ELi128ELi32ELi32ELi64ELi1ELi0EEviiiPT_S1_S1_iiiE3Ash;
	add.s32 	%r385, %r384, %r383;
	st.shared.v4.u32 	[%r385], {%r379, %r380, %r381, %r382};
	add.s32 	%r386, %r624, %r10;
	add.s32 	%r387, %r89, %r386;
	mul.wide.s32 	%rd15, %r387, 4;
	add.s64 	%rd16, %rd1, %rd15;
	ld.global.v4.u32 	{%r388, %r389, %r390, %r391}, [%rd16];
	shl.b32 	%r392, %r10, 2;
	add.s32 	%r393, %r385, %r392;
	st.shared.v4.u32 	[%r393], {%r388, %r389, %r390, %r391};
	add.s32 	%r394, %r386, %r10;
	add.s32 	%r395, %r89, %r394;
	mul.wide.s32 	%rd17, %r395, 4;
	add.s64 	%rd18, %rd1, %rd17;
	ld.global.v4.u32 	{%r396, %r397, %r398, %r399}, [%rd18];
	add.s32 	%r400, %r393, %r392;
	st.shared.v4.u32 	[%r400], {%r396, %r397, %r398, %r399};
	add.s32 	%r401, %r394, %r10;
	add.s32 	%r402, %r89, %r401;
	mul.wide.s32 	%rd19, %r402, 4;
	add.s64 	%rd20, %rd1, %rd19;
	ld.global.v4.u32 	{%r403, %r404, %r405, %r406}, [%rd20];
	add.s32 	%r407, %r400, %r392;
	st.shared.v4.u32 	[%r407], {%r403, %r404, %r405, %r406};
	add.s32 	%r624, %r401, %r10;
	setp.lt.u32 	%p31, %r624, 128;
	@%p31 bra 	$L__BB606_133;
	bra.uni 	$L__BB606_15;

}
	// .globl	_Z9cuda_gemmIiLi128ELi4ELi1ELi128ELi32ELi32ELi64ELi1ELi1EEviiiPT_S1_S1_iii
.visible .entry _Z9cuda_gemmIiLi128ELi4ELi1ELi128ELi32ELi32ELi64ELi1ELi1EEviiiPT_S1_S1_iii(
	.param .u32 _Z9cuda_gemmIiLi128ELi4ELi1ELi128ELi32ELi32ELi64ELi1ELi1EEviiiPT_S1_S1_iii_param_0,
	.param .u32 _Z9cuda_gemmIiLi128ELi4ELi1ELi128ELi32ELi32ELi64ELi1ELi1EEviiiPT_S1_S1_iii_param_1,
	.param .u32 _Z9cuda_gemmIiLi128ELi4ELi1ELi128ELi32ELi32ELi64ELi1ELi1EEviiiPT_S1_S1_iii_param_2,
	.param .u64 .ptr .align 1 _Z9cuda_gemmIiLi128ELi4ELi1ELi128ELi32ELi32ELi64ELi1ELi1EEviiiPT_S1_S1_iii_param_3,
	.param .u64 .ptr .align 1 _Z9cuda_gemmIiLi128ELi4ELi1ELi128ELi32ELi32ELi64ELi1ELi1EEviiiPT_S1_S1_iii_param_4,
	.param .u64 .ptr .align 1 _Z9cuda_gemmIiLi128ELi4ELi1ELi128ELi32ELi32ELi64ELi1ELi1EEviiiPT_S1_S1_iii_param_5,
	.param .u32 _Z9cuda_gemmIiLi128ELi4ELi1ELi128ELi32ELi32ELi64ELi1ELi1EEviiiPT_S1_S1_iii_param_6,
	.param .u32 _Z9cuda_gemmIiLi128ELi4ELi1ELi128ELi32ELi32ELi64ELi1ELi1EEviiiPT_S1_S1_iii_param_7,
	.param .u32 _Z9cuda_gemmIiLi128ELi4ELi1ELi128ELi32ELi32ELi64ELi1ELi1EEviiiPT_S1_S1_iii_param_8
)
.maxntid 128
{
	.reg .pred 	%p<60>;
	.reg .b32 	%r<356>;
	.reg .b64 	%rd<39>;
	// demoted variable
	.shared .align 128 .b8 _ZZ9cuda_gemmIiLi128ELi4ELi1ELi128ELi32ELi32ELi64ELi1ELi1EEviiiPT_S1_S1_iiiE11kron_fac_sh[2112];
	// demoted variable
	.shared .align 128 .b8 _ZZ9cuda_gemmIiLi128ELi4ELi1ELi128ELi32ELi32ELi64ELi1ELi1EEviiiPT_S1_S1_iiiE3Ash[512];
	// demoted variable
	.shared .align 128 .b8 _ZZ9cuda_gemmIiLi128ELi4ELi1ELi128ELi32ELi32ELi64ELi1ELi1EEviiiPT_S1_S1_iiiE3Csh[512];
	ld.param.u64 	%rd4, [_Z9cuda_gemmIiLi128ELi4ELi1ELi128ELi32ELi32ELi64ELi1ELi1EEviiiPT_S1_S1_iii_param_3];
	ld.param.u64 	%rd5, [_Z9cuda_gemmIiLi128ELi4ELi1ELi128ELi32ELi32ELi64ELi1ELi1EEviiiPT_S1_S1_iii_param_4];
	ld.param.u64 	%rd6, [_Z9cuda_gemmIiLi128ELi4ELi1ELi128ELi32ELi32ELi64ELi1ELi1EEviiiPT_S1_S1_iii_param_5];
	cvta.to.global.u64 	%rd1, %rd4;
	cvta.to.global.u64 	%rd2, %rd5;
	cvta.to.global.u64 	%rd3, %rd6;
	mov.u32 	%r1, %tid.x;
	mov.u32 	%r346, %ctaid.y;
	mov.u32 	%r3, %nctaid.y;
	shl.b32 	%r4, %r3, 2;
	setp.ge.u32 	%p1, %r346, %r4;
	@%p1 bra 	$L__BB607_32;
	shr.u32 	%r74, %r1, 3;
	shr.u32 	%r75, %r1, 1;
	and.b32  	%r76, %r75, 3;
	and.b32  	%r5, %r1, 1;
	mov.u32 	%r77, %ctaid.z;
	mov.u32 	%r78, %ntid.x;
	shl.b32 	%r6, %r1, 2;
	shl.b32 	%r7, %r78, 2;
	and.b32  	%r79, %r1, 15;
	shl.b32 	%r80, %r77, 10;
	or.b32  	%r8, %r80, %r79;
	mov.u32 	%r81, _ZZ9cuda_gemmIiLi128ELi4ELi1ELi128ELi32ELi32ELi64ELi1ELi1EEviiiPT_S1_S1_iiiE11kron_fac_sh;
	mad.lo.s32 	%r9, %r79, 132, %r81;
	shr.u32 	%r10, %r78, 4;
	shl.b32 	%r82, %r1, 4;
	and.b32  	%r83, %r82, 16;
	and.b32  	%r84, %r82, 112;
	mad.lo.s32 	%r85, %r74, 132, %r81;
	and.b32  	%r86, %r6, 124;
	add.s32 	%r11, %r85, %r86;
	add.s32 	%r12, %r1, %r78;
	max.u32 	%r87, %r12, 128;
	setp.lt.u32 	%p2, %r12, 128;
	selp.u32 	%r88, 1, 0, %p2;
	add.s32 	%r89, %r12, %r88;
	sub.s32 	%r90, %r87, %r89;
	div.u32 	%r91, %r90, %r78;
	add.s32 	%r13, %r91, %r88;
	add.s32 	%r14, %r6, %r7;
	max.u32 	%r92, %r14, 128;
	setp.lt.u32 	%p3, %r14, 128;
	selp.u32 	%r93, 1, 0, %p3;
	or.b32  	%r94, %r14, %r93;
	sub.s32 	%r95, %r92, %r94;
	div.u32 	%r96, %r95, %r7;
	add.s32 	%r15, %r96, %r93;
	and.b32  	%r16, %r13, 3;
	mov.u32 	%r97, _ZZ9cuda_gemmIiLi128ELi4ELi1ELi128ELi32ELi32ELi64ELi1ELi1EEviiiPT_S1_S1_iiiE3Csh;
	add.s32 	%r17, %r97, %r6;
	add.s32 	%r18, %r17, %r7;
	add.s32 	%r19, %r12, %r78;
	add.s32 	%r20, %r19, %r78;
	and.b32  	%r21, %r15, 3;
	mov.u32 	%r98, _ZZ9cuda_gemmIiLi128ELi4ELi1ELi128ELi32ELi32ELi64ELi1ELi1EEviiiPT_S1_S1_iiiE3Ash;
	add.s32 	%r22, %r98, %r82;
	shl.b32 	%r45, %r78, 4;
	add.s32 	%r23, %r22, %r45;
	add.s32 	%r24, %r14, %r7;
	or.b32  	%r99, %r84, %r76;
	shl.b32 	%r100, %r99, 2;
	add.s32 	%r25, %r98, %r100;
	or.b32  	%r101, %r76, 8;
	or.b32  	%r102, %r84, %r101;
	shl.b32 	%r103, %r102, 2;
	add.s32 	%r26, %r98, %r103;
	add.s32 	%r104, %r76, 13;
	and.b32  	%r105, %r104, 15;
	or.b32  	%r106, %r84, %r105;
	shl.b32 	%r107, %r106, 2;
	add.s32 	%r27, %r98, %r107;
	add.s32 	%r108, %r76, 14;
	and.b32  	%r109, %r108, 15;
	or.b32  	%r110, %r84, %r109;
	shl.b32 	%r111, %r110, 2;
	add.s32 	%r28, %r98, %r111;
	add.s32 	%r112, %r76, -1;
	and.b32  	%r113, %r112, 15;
	or.b32  	%r114, %r84, %r113;
	shl.b32 	%r115, %r114, 2;
	add.s32 	%r29, %r98, %r115;
	mad.lo.s32 	%r30, %r76, -31, %r84;
	add.s32 	%r31, %r30, 1;
	add.s32 	%r32, %r30, 2;
	add.s32 	%r33, %r30, 3;
	add.s32 	%r34, %r30, 4;
	add.s32 	%r35, %r30, 5;
	add.s32 	%r36, %r30, 6;
	add.s32 	%r37, %r30, 7;
	or.b32  	%r38, %r83, %r101;
	or.b32  	%r39, %r83, %r105;
	or.b32  	%r40, %r83, %r109;
	or.b32  	%r41, %r83, %r113;
	shl.b32 	%r116, %r1, 1;
	and.b32  	%r117, %r116, 12;
	shl.b32 	%r118, %r74, 4;
	or.b32  	%r119, %r118, %r117;
	add.s32 	%r42, %r97, %r119;
	mad.lo.s32 	%r43, %r1, 12, %r17;
	add.s32 	%r44, %r43, %r45;
	shl.b32 	%r46, %r78, 3;
	mul.lo.s32 	%r47, %r78, 12;
$L__BB607_2:
	setp.eq.s32 	%p4, %r16, 3;
	mov.u32 	%r347, %r1;
	@%p4 bra 	$L__BB607_6;
	setp.eq.s32 	%p5, %r16, 0;
	mov.b32 	%r120, 0;
	st.shared.u32 	[%r17], %r120;
	mov.u32 	%r347, %r12;
	@%p5 bra 	$L__BB607_6;
	setp.eq.s32 	%p6, %r16, 1;
	mov.b32 	%r121, 0;
	st.shared.u32 	[%r18], %r121;
	mov.u32 	%r347, %r19;
	@%p6 bra 	$L__BB607_6;
	add.s32 	%r122, %r18, %r7;
	mov.b32 	%r123, 0;
	st.shared.u32 	[%r122], %r123;
	mov.u32 	%r347, %r20;
$L__BB607_6:
	setp.lt.u32 	%p7, %r13, 3;
	@%p7 bra 	$L__BB607_9;
	shl.b32 	%r124, %r347, 2;
	mov.u32 	%r125, _ZZ9cuda_gemmIiLi128ELi4ELi1ELi128ELi32ELi32ELi64ELi1ELi1EEviiiPT_S1_S1_iiiE3Csh;
	add.s32 	%r348, %r125, %r124;
$L__BB607_8:
	mov.b32 	%r126, 0;
	st.shared.u32 	[%r348], %r126;
	add.s32 	%r127, %r348, %r7;
	st.shared.u32 	[%r127], %r126;
	add.s32 	%r128, %r348, %r46;
	st.shared.u32 	[%r128], %r126;
	add.s32 	%r129, %r348, %r47;
	st.shared.u32 	[%r129], %r126;
	add.s32 	%r347, %r347, %r7;
	add.s32 	%r348, %r348, %r45;
	setp.lt.u32 	%p8, %r347, 128;
	@%p8 bra 	$L__BB607_8;
$L__BB607_9:
	setp.gt.u32 	%p9, %r1, 31;
	@%p9 bra 	$L__BB607_16;
	setp.eq.s32 	%p10, %r21, 3;
	shl.b32 	%r55, %r346, 7;
	mov.u32 	%r350, %r6;
	@%p10 bra 	$L__BB607_14;
	setp.eq.s32 	%p11, %r21, 0;
	add.s32 	%r130, %r55, %r6;
	mul.wide.s32 	%rd7, %r130, 4;
	add.s64 	%rd8, %rd1, %rd7;
	ld.global.v4.u32 	{%r131, %r132, %r133, %r134}, [%rd8];
	st.shared.v4.u32 	[%r22], {%r131, %r132, %r133, %r134};
	mov.u32 	%r350, %r14;
	@%p11 bra 	$L__BB607_14;
	setp.eq.s32 	%p12, %r21, 1;
	add.s32 	%r135, %r55, %r14;
	mul.wide.s32 	%rd9, %r135, 4;
	add.s64 	%rd10, %rd1, %rd9;
	ld.global.v4.u32 	{%r136, %r137, %r138, %r139}, [%rd10];
	st.shared.v4.u32 	[%r23], {%r136, %r137, %r138, %r139};
	mov.u32 	%r350, %r24;
	@%p12 bra 	$L__BB607_14;
	add.s32 	%r350, %r24, %r7;
	add.s32 	%r140, %r55, %r24;
	mul.wide.s32 	%rd11, %r140, 4;
	add.s64 	%rd12, %rd1, %rd11;
	ld.global.v4.u32 	{%r141, %r142, %r143, %r144}, [%rd12];
	shl.b32 	%r145, %r7, 2;
	add.s32 	%r146, %r23, %r145;
	st.shared.v4.u32 	[%r146], {%r141, %r142, %r143, %r144};
$L__BB607_14:
	setp.lt.u32 	%p13, %r15, 3;
	@%p13 bra 	$L__BB607_16;
$L__BB607_15:
	add.s32 	%r147, %r55, %r350;
	mul.wide.s32 	%rd13, %r147, 4;
	add.s64 	%rd14, %rd1, %rd13;
	ld.global.v4.u32 	{%r148, %r149, %r150, %r151}, [%rd14];
	shl.b32 	%r152, %r350, 2;
	mov.u32 	%r153, _ZZ9cuda_gemmIiLi128ELi4ELi1ELi128ELi32ELi32ELi64ELi1ELi1EEviiiPT_S1_S1_iiiE3Ash;
	add.s32 	%r154, %r153, %r152;
	st.shared.v4.u32 	[%r154], {%r148, %r149, %r150, %r151};
	add.s32 	%r155, %r350, %r7;
	add.s32 	%r156, %r55, %r155;
	mul.wide.s32 	%rd15, %r156, 4;
	add.s64 	%rd16, %rd1, %rd15;
	ld.global.v4.u32 	{%r157, %r158, %r159, %r160}, [%rd16];
	shl.b32 	%r161, %r7, 2;
	add.s32 	%r162, %r154, %r161;
	st.shared.v4.u32 	[%r162], {%r157, %r158, %r159, %r160};
	add.s32 	%r163, %r155, %r7;
	add.s32 	%r164, %r55, %r163;
	mul.wide.s32 	%rd17, %r164, 4;
	add.s64 	%rd18, %rd1, %rd17;
	ld.global.v4.u32 	{%r165, %r166, %r167, %r168}, [%rd18];
	add.s32 	%r169, %r162, %r161;
	st.shared.v4.u32 	[%r169], {%r165, %r166, %r167, %r168};
	add.s32 	%r170, %r163, %r7;
	add.s32 	%r171, %r55, %r170;
	mul.wide.s32 	%rd19, %r171, 4;
	add.s64 	%rd20, %rd1, %rd19;
	ld.global.v4.u32 	{%r172, %r173, %r174, %r175}, [%rd20];
	add.s32 	%r176, %r169, %r161;
	st.shared.v4.u32 	[%r176], {%r172, %r173, %r174, %r175};
	add.s32 	%r350, %r170, %r7;
	setp.lt.u32 	%p14, %r350, 128;
	@%p14 bra 	$L__BB607_15;
$L__BB607_16:
	shr.u32 	%r352, %r1, 4;
$L__BB607_17:
	shl.b32 	%r177, %r352, 5;
	add.s32 	%r178, %r8, %r177;
	mul.wide.u32 	%rd21, %r178, 4;
	add.s64 	%rd22, %rd2, %rd21;
	ld.global.u32 	%r179, [%rd22];
	shl.b32 	%r180, %r352, 2;
	add.s32 	%r181, %r9, %r180;
	st.shared.u32 	[%r181], %r179;
	add.s32 	%r352, %r352, %r10;
	setp.lt.u32 	%p15, %r352, 32;
	@%p15 bra 	$L__BB607_17;
	setp.ne.s32 	%p16, %r5, 0;
	bar.sync 	0;
	ld.shared.u32 	%r182, [%r25];
	ld.shared.u32 	%r183, [%r25+4];
	ld.shared.u32 	%r184, [%r25+8];
	ld.shared.u32 	%r185, [%r25+12];
	ld.shared.u32 	%r186, [%r25+16];
	ld.shared.u32 	%r187, [%r25+20];
	ld.shared.u32 	%r188, [%r25+24];
	ld.shared.u32 	%r189, [%r25+28];
	ld.shared.u32 	%r190, [%r26];
	ld.shared.u32 	%r191, [%r25+36];
	ld.shared.u32 	%r192, [%r25+40];
	ld.shared.u32 	%r193, [%r25+44];
	ld.shared.u32 	%r194, [%r25+48];
	ld.shared.u32 	%r195, [%r27];
	ld.shared.u32 	%r196, [%r28];
	ld.shared.u32 	%r197, [%r29];
	ld.shared.u32 	%r198, [%r11];
	shfl.sync.idx.b32	%r199|%p17, %r198, %r30, 31, -1;
	mul.lo.s32 	%r200, %r199, %r182;
	shfl.sync.idx.b32	%r201|%p18, %r198, %r31, 31, -1;
	mad.lo.s32 	%r202, %r201, %r183, %r200;
	shfl.sync.idx.b32	%r203|%p19, %r198, %r32, 31, -1;
	mad.lo.s32 	%r204, %r203, %r184, %r202;
	shfl.sync.idx.b32	%r205|%p20, %r198, %r33, 31, -1;
	mad.lo.s32 	%r206, %r205, %r185, %r204;
	shfl.sync.idx.b32	%r207|%p21, %r198, %r34, 31, -1;
	mad.lo.s32 	%r208, %r207, %r186, %r206;
	shfl.sync.idx.b32	%r209|%p22, %r198, %r35, 31, -1;
	mad.lo.s32 	%r210, %r209, %r187, %r208;
	shfl.sync.idx.b32	%r211|%p23, %r198, %r36, 31, -1;
	mad.lo.s32 	%r212, %r211, %r188, %r210;
	shfl.sync.idx.b32	%r213|%p24, %r198, %r37, 31, -1;
	mad.lo.s32 	%r214, %r213, %r189, %r212;
	shfl.sync.idx.b32	%r215|%p25, %r198, %r38, 31, -1;
	mad.lo.s32 	%r216, %r215, %r190, %r214;
	add.s32 	%r217, %r30, 9;
	shfl.sync.idx.b32	%r218|%p26, %r198, %r217, 31, -1;
	mad.lo.s32 	%r219, %r218, %r191, %r216;
	add.s32 	%r220, %r30, 10;
	shfl.sync.idx.b32	%r221|%p27, %r198, %r220, 31, -1;
	mad.lo.s32 	%r222, %r221, %r192, %r219;
	add.s32 	%r223, %r30, 11;
	shfl.sync.idx.b32	%r224|%p28, %r198, %r223, 31, -1;
	mad.lo.s32 	%r225, %r224, %r193, %r222;
	add.s32 	%r226, %r30, 12;
	shfl.sync.idx.b32	%r227|%p29, %r198, %r226, 31, -1;
	mad.lo.s32 	%r228, %r227, %r194, %r225;
	shfl.sync.idx.b32	%r229|%p30, %r198, %r39, 31, -1;
	mad.lo.s32 	%r230, %r229, %r195, %r228;
	shfl.sync.idx.b32	%r231|%p31, %r198, %r40, 31, -1;
	mad.lo.s32 	%r232, %r231, %r196, %r230;
	shfl.sync.idx.b32	%r233|%p32, %r198, %r41, 31, -1;
	mad.lo.s32 	%r234, %r233, %r197, %r232;
	shfl.sync.down.b32	%r235|%p33, %r234, 1, 7711, -1;
	add.s32 	%r63, %r235, %r234;
	@%p16 bra 	$L__BB607_20;
	ld.shared.u32 	%r236, [%r42];
	add.s32 	%r237, %r236, %r63;
	st.shared.u32 	[%r42], %r237;
$L__BB607_20:
	shr.u32 	%r353, %r1, 4;
$L__BB607_21:
	shl.b32 	%r238, %r353, 5;
	add.s32 	%r239, %r8, %r238;
	mul.wide.u32 	%rd23, %r239, 4;
	add.s64 	%rd24, %rd2, %rd23;
	ld.global.u32 	%r240, [%rd24+64];
	shl.b32 	%r241, %r353, 2;
	add.s32 	%r242, %r9, %r241;
	st.shared.u32 	[%r242], %r240;
	add.s32 	%r353, %r353, %r10;
	setp.lt.u32 	%p34, %r353, 32;
	@%p34 bra 	$L__BB607_21;
	setp.ne.s32 	%p35, %r5, 0;
	bar.sync 	0;
	ld.shared.u32 	%r243, [%r25];
	ld.shared.u32 	%r244, [%r25+4];
	ld.shared.u32 	%r245, [%r25+8];
	ld.shared.u32 	%r246, [%r25+12];
	ld.shared.u32 	%r247, [%r25+16];
	ld.shared.u32 	%r248, [%r25+20];
	ld.shared.u32 	%r249, [%r25+24];
	ld.shared.u32 	%r250, [%r25+28];
	ld.shared.u32 	%r251, [%r26];
	ld.shared.u32 	%r252, [%r25+36];
	ld.shared.u32 	%r253, [%r25+40];
	ld.shared.u32 	%r254, [%r25+44];
	ld.shared.u32 	%r255, [%r25+48];
	ld.shared.u32 	%r256, [%r27];
	ld.shared.u32 	%r257, [%r28];
	ld.shared.u32 	%r258, [%r29];
	ld.shared.u32 	%r259, [%r11];
	shfl.sync.idx.b32	%r260|%p36, %r259, %r30, 31, -1;
	mul.lo.s32 	%r261, %r260, %r243;
	shfl.sync.idx.b32	%r262|%p37, %r259, %r31, 31, -1;
	mad.lo.s32 	%r263, %r262, %r244, %r261;
	shfl.sync.idx.b32	%r264|%p38, %r259, %r32, 31, -1;
	mad.lo.s32 	%r265, %r264, %r245, %r263;
	shfl.sync.idx.b32	%r266|%p39, %r259, %r33, 31, -1;
	mad.lo.s32 	%r267, %r266, %r246, %r265;
	shfl.sync.idx.b32	%r268|%p40, %r259, %r34, 31, -1;
	mad.lo.s32 	%r269, %r268, %r247, %r267;
	shfl.sync.idx.b32	%r270|%p41, %r259, %r35, 31, -1;
	mad.lo.s32 	%r271, %r270, %r248, %r269;
	shfl.sync.idx.b32	%r272|%p42, %r259, %r36, 31, -1;
	mad.lo.s32 	%r273, %r272, %r249, %r271;
	shfl.sync.idx.b32	%r274|%p43, %r259, %r37, 31, -1;
	mad.lo.s32 	%r275, %r274, %r250, %r273;
	shfl.sync.idx.b32	%r276|%p44, %r259, %r38, 31, -1;
	mad.lo.s32 	%r277, %r276, %r251, %r275;
	add.s32 	%r278, %r30, 9;
	shfl.sync.idx.b32	%r279|%p45, %r259, %r278, 31, -1;
	mad.lo.s32 	%r280, %r279, %r252, %r277;
	add.s32 	%r281, %r30, 10;
	shfl.sync.idx.b32	%r282|%p46, %r259, %r281, 31, -1;
	mad.lo.s32 	%r283, %r282, %r253, %r280;
	add.s32 	%r284, %r30, 11;
	shfl.sync.idx.b32	%r285|%p47, %r259, %r284, 31, -1;
	mad.lo.s32 	%r286, %r285, %r254, %r283;
	add.s32 	%r287, %r30, 12;
	shfl.sync.idx.b32	%r288|%p48, %r259, %r287, 31, -1;
	mad.lo.s32 	%r289, %r288, %r255, %r286;
	shfl.sync.idx.b32	%r290|%p49, %r259, %r39, 31, -1;
	mad.lo.s32 	%r291, %r290, %r256, %r289;
	shfl.sync.idx.b32	%r292|%p50, %r259, %r40, 31, -1;
	mad.lo.s32 	%r293, %r292, %r257, %r291;
	shfl.sync.idx.b32	%r294|%p51, %r259, %r41, 31, -1;
	mad.lo.s32 	%r295, %r294, %r258, %r293;
	shfl.sync.down.b32	%r296|%p52, %r295, 1, 7711, -1;
	add.s32 	%r67, %r296, %r295;
	@%p35 bra 	$L__BB607_24;
	ld.shared.u32 	%r297, [%r42+256];
	add.s32 	%r298, %r297, %r67;
	st.shared.u32 	[%r42+256], %r298;
$L__BB607_24:
	setp.gt.u32 	%p53, %r1, 31;
	bar.sync 	0;
	@%p53 bra 	$L__BB607_31;
	setp.eq.s32 	%p54, %r21, 3;
	shl.b32 	%r68, %r346, 7;
	mov.u32 	%r354, %r6;
	@%p54 bra 	$L__BB607_29;
	setp.eq.s32 	%p55, %r21, 0;
	add.s32 	%r299, %r68, %r6;
	mul.wide.s32 	%rd25, %r299, 4;
	add.s64 	%rd26, %rd3, %rd25;
	ld.shared.v4.u32 	{%r300, %r301, %r302, %r303}, [%r43];
	st.global.v4.u32 	[%rd26], {%r300, %r301, %r302, %r303};
	mov.u32 	%r354, %r14;
	@%p55 bra 	$L__BB607_29;
	setp.eq.s32 	%p56, %r21, 1;
	add.s32 	%r304, %r68, %r14;
	mul.wide.s32 	%rd27, %r304, 4;
	add.s64 	%rd28, %rd3, %rd27;
	ld.shared.v4.u32 	{%r305, %r306, %r307, %r308}, [%r44];
	st.global.v4.u32 	[%rd28], {%r305, %r306, %r307, %r308};
	mov.u32 	%r354, %r24;
	@%p56 bra 	$L__BB607_29;
	add.s32 	%r354, %r24, %r7;
	add.s32 	%r309, %r68, %r24;
	mul.wide.s32 	%rd29, %r309, 4;
	add.s64 	%rd30, %rd3, %rd29;
	shl.b32 	%r310, %r7, 2;
	add.s32 	%r311, %r44, %r310;
	ld.shared.v4.u32 	{%r312, %r313, %r314, %r315}, [%r311];
	st.global.v4.u32 	[%rd30], {%r312, %r313, %r314, %r315};
$L__BB607_29:
	setp.lt.u32 	%p57, %r15, 3;
	@%p57 bra 	$L__BB607_31;
$L__BB607_30:
	add.s32 	%r316, %r68, %r354;
	mul.wide.s32 	%rd31, %r316, 4;
	add.s64 	%rd32, %rd3, %rd31;
	shl.b32 	%r317, %r354, 2;
	mov.u32 	%r318, _ZZ9cuda_gemmIiLi128ELi4ELi1ELi128ELi32ELi32ELi64ELi1ELi1EEviiiPT_S1_S1_iiiE3Csh;
	add.s32 	%r319, %r318, %r317;
	ld.shared.v4.u32 	{%r320, %r321, %r322, %r323}, [%r319];
	st.global.v4.u32 	[%rd32], {%r320, %r321, %r322, %r323};
	add.s32 	%r324, %r354, %r7;
	add.s32 	%r325, %r68, %r324;
	mul.wide.s32 	%rd33, %r325, 4;
	add.s64 	%rd34, %rd3, %rd33;
	shl.b32 	%r326, %r7, 2;
	add.s32 	%r327, %r319, %r326;
	ld.shared.v4.u32 	{%r328, %r329, %r330, %r331}, [%r327];
	st.global.v4.u32 	[%rd34], {%r328, %r329, %r330, %r331};
	add.s32 	%r332, %r324, %r7;
	add.s32 	%r333, %r68, %r332;
	mul.wide.s32 	%rd35, %r333, 4;
	add.s64 	%rd36, %rd3, %rd35;
	add.s32 	%r334, %r327, %r326;
	ld.shared.v4.u32 	{%r335, %r336, %r337, %r338}, [%r334];
	st.global.v4.u32 	[%rd36], {%r335, %r336, %r337, %r338};
	add.s32 	%r339, %r332, %r7;
	add.s32 	%r340, %r68, %r339;
	mul.wide.s32 	%rd37, %r340, 4;
	add.s64 	%rd38, %rd3, %rd37;
	add.s32 	%r341, %r334, %r326;
	ld.shared.v4.u32 	{%r342, %r343, %r344, %r345}, [%r341];
	st.global.v4.u32 	[%rd38], {%r342, %r343, %r344, %r345};
	add.s32 	%r354, %r339, %r7;
	setp.lt.u32 	%p58, %r354, 128;
	@%p58 bra 	$L__BB607_30;
$L__BB607_31:
	add.s32 	%r346, %r346, %r3;
	setp.lt.u32 	%p59, %r346, %r4;
	@%p59 bra 	$L__BB607_2;
$L__BB607_32:
	ret;

}
	// .globl	_Z9cuda_gemmIiLi128ELi4ELi1ELi128ELi64ELi64ELi64ELi0ELi0EEviiiPT_S1_S1_iii
.visible .entry _Z9cuda_gemmIiLi128ELi4ELi1ELi128ELi64ELi64ELi64ELi0ELi0EEviiiPT_S1_S1_iii(
	.param .u32 _Z9cuda_gemmIiLi128ELi4ELi1ELi128ELi64ELi64ELi64ELi0ELi0EEviiiPT_S1_S1_iii_param_0,
	.param .u32 _Z9cuda_gemmIiLi128ELi4ELi1ELi128ELi64ELi64ELi64ELi0ELi0EEviiiPT_S1_S1_iii_param_1,
	.param .u32 _Z9cuda_gemmIiLi128ELi4ELi1ELi128ELi64ELi64ELi64ELi0ELi0EEviiiPT_S1_S1_iii_param_2,
	.param .u64 .ptr .align 1 _Z9cuda_gemmIiLi128ELi4ELi1ELi128ELi64ELi64ELi64ELi0ELi0EEviiiPT_S1_S1_iii_param_3,
	.param .u64 .ptr .align 1 _Z9cuda_gemmIiLi128ELi4ELi1ELi128ELi64ELi64ELi64ELi0ELi0EEviiiPT_S1_S1_iii_param_4,
	.param .u64 .ptr .align 1 _Z9cuda_gemmIiLi128ELi4ELi1ELi128ELi64ELi64ELi64ELi0ELi0EEviiiPT_S1_S1_iii_param_5,
	.param .u32 _Z9cuda_gemmIiLi128ELi4ELi1ELi128ELi64ELi64ELi64ELi0ELi0EEviiiPT_S1_S1_iii_param_6,
	.param .u32 _Z9cuda_gemmIiLi128ELi4ELi1ELi128ELi64ELi64ELi64ELi0ELi0EEviiiPT_S1_S1_iii_param_7,
	.param .u32 _Z9cuda_gemmIiLi128ELi4ELi1ELi128ELi64ELi64ELi64ELi0ELi0EEviiiPT_S1_S1_iii_param_8
)
.maxntid 128
{
	.reg .pred 	%p<95>;
	.reg .b16 	%rs<3>;
	.reg .b32 	%r<586>;
	.reg .b64 	%rd<28>;
	// demoted variable
	.shared .align 128 .b8 _ZZ9cuda_gemmIiLi128ELi4ELi1ELi128ELi64ELi64ELi64ELi0ELi0EEviiiPT_S1_S1_iiiE11kron_fac_sh[2112];
	// demoted variable
	.shared .align 128 .b8 _ZZ9cuda_gemmIiLi128ELi4ELi1ELi128ELi64ELi64ELi64ELi0ELi0EEviiiPT_S1_S1_iiiE3Ash[256];
	// demoted variable
	.shared .align 128 .b8 _ZZ9cuda_gemmIiLi128ELi4ELi1ELi128ELi64ELi64ELi64ELi0ELi0EEviiiPT_S1_S1_iiiE3Csh[512];
	ld.param.u32 	%r189, [_Z9cuda_gemmIiLi128ELi4ELi1ELi128ELi64ELi64ELi64ELi0ELi0EEviiiPT_S1_S1_iii_param_6];
	ld.param.u32 	%r190, [_Z9cuda_gemmIiLi128ELi4ELi1ELi128ELi64ELi64ELi64ELi0ELi0EEviiiPT_S1_S1_iii_param_7];
	mov.u32 	%r1, %tid.x;
	div.s32 	%r2, 128, %r190;
	min.s32 	%r191, %r2, 64;
	shl.b32 	%r3, %r191, 1;
	div.u32 	%r5, %r1, %r3;
	mul.lo.s32 	%r192, %r5, %r3;
	sub.s32 	%r193, %r1, %r192;
	shr.u32 	%r4, %r193, 1;
	mov.u32 	%r543, %ctaid.y;
	mov.u32 	%r194, %nctaid.y;
	shl.b32 	%r195, %r194, 2;
	setp.ge.u32 	%p2, %r543, %r195;
	@%p2 bra 	$L__BB608_99;
	ld.param.u64 	%rd26, [_Z9cuda_gemmIiLi128ELi4ELi1ELi128ELi64ELi64ELi64ELi0ELi0EEviiiPT_S1_S1_iii_param_4];
	ld.param.u64 	%rd25, [_Z9cuda_gemmIiLi128ELi4ELi1ELi128ELi64ELi64ELi64ELi0ELi0EEviiiPT_S1_S1_iii_param_3];
	and.b32  	%r7, %r1, 1;
	mov.u32 	%r196, %ntid.x;
	shl.b32 	%r197, %r1, 2;
	shl.b32 	%r8, %r196, 2;
	and.b32  	%r9, %r1, 15;
	mov.u32 	%r198, _ZZ9cuda_gemmIiLi128ELi4ELi1ELi128ELi64ELi64ELi64ELi0ELi0EEviiiPT_S1_S1_iiiE11kron_fac_sh;
	mad.lo.s32 	%r10, %r9, 132, %r198;
	shr.u32 	%r11, %r196, 4;
	and.b32  	%r12, %r4, 15;
	shl.b32 	%r199, %r1, 4;
	and.b32  	%r13, %r199, 16;
	min.s32 	%r14, %r189, 16;
	add.s32 	%r200, %r1, %r196;
	max.u32 	%r201, %r200, 128;
	setp.lt.u32 	%p3, %r200, 128;
	selp.u32 	%r202, 1, 0, %p3;
	add.s32 	%r203, %r200, %r202;
	sub.s32 	%r204, %r201, %r203;
	div.u32 	%r205, %r204, %r196;
	add.s32 	%r15, %r205, %r202;
	add.s32 	%r206, %r197, %r8;
	max.u32 	%r207, %r206, 128;
	setp.lt.u32 	%p4, %r206, 128;
	selp.u32 	%r208, 1, 0, %p4;
	or.b32  	%r209, %r206, %r208;
	sub.s32 	%r210, %r207, %r209;
	div.u32 	%r211, %r210, %r8;
	add.s32 	%r16, %r211, %r208;
	add.s32 	%r212, %r4, 1;
	and.b32  	%r17, %r212, 15;
	add.s32 	%r213, %r4, 2;
	and.b32  	%r18, %r213, 15;
	add.s32 	%r214, %r4, 3;
	and.b32  	%r19, %r214, 15;
	add.s32 	%r215, %r4, 4;
	and.b32  	%r20, %r215, 15;
	add.s32 	%r216, %r4, 5;
	and.b32  	%r21, %r216, 15;
	add.s32 	%r217, %r4, 6;
	and.b32  	%r22, %r217, 15;
	add.s32 	%r218, %r4, 7;
	and.b32  	%r23, %r218, 15;
	xor.b32  	%r24, %r12, 8;
	add.s32 	%r219, %r4, 9;
	and.b32  	%r25, %r219, 15;
	add.s32 	%r220, %r4, 10;
	and.b32  	%r26, %r220, 15;
	add.s32 	%r221, %r4, 11;
	and.b32  	%r27, %r221, 15;
	add.s32 	%r222, %r4, 12;
	and.b32  	%r28, %r222, 15;
	add.s32 	%r223, %r4, 13;
	and.b32  	%r29, %r223, 15;
	add.s32 	%r224, %r4, 14;
	and.b32  	%r30, %r224, 15;
	add.s32 	%r225, %r4, -1;
	and.b32  	%r31, %r225, 15;
	or.b32  	%r32, %r13, %r12;
	or.b32  	%r33, %r13, %r17;
	or.b32  	%r34, %r13, %r18;
	or.b32  	%r35, %r13, %r19;
	or.b32  	%r36, %r13, %r20;
	or.b32  	%r37, %r13, %r21;
	or.b32  	%r38, %r13, %r22;
	or.b32  	%r39, %r13, %r23;
	or.b32  	%r40, %r13, %r24;
	or.b32  	%r41, %r13, %r25;
	or.b32  	%r42, %r13, %r26;
	or.b32  	%r43, %r13, %r27;
	or.b32  	%r44, %r13, %r28;
	or.b32  	%r45, %r13, %r29;
	or.b32  	%r46, %r13, %r30;
	or.b32  	%r47, %r13, %r31;
	setp.lt.s32 	%p5, %r12, %r190;
	selp.b32 	%r226, 0, %r190, %p5;
	sub.s32 	%r48, %r12, %r226;
	add.s32 	%r227, %r12, 1;
	setp.lt.s32 	%p6, %r227, %r190;
	selp.b32 	%r228, 0, %r190, %p6;
	sub.s32 	%r49, %r227, %r228;
	add.s32 	%r229, %r12, 2;
	setp.lt.s32 	%p7, %r229, %r190;
	selp.b32 	%r230, 0, %r190, %p7;
	sub.s32 	%r50, %r229, %r230;
	add.s32 	%r231, %r12, 3;
	setp.lt.s32 	%p8, %r231, %r190;
	selp.b32 	%r232, 0, %r190, %p8;
	sub.s32 	%r51, %r231, %r232;
	add.s32 	%r233, %r12, 4;
	setp.lt.s32 	%p9, %r233, %r190;
	selp.b32 	%r234, 0, %r190, %p9;
	sub.s32 	%r52, %r233, %r234;
	add.s32 	%r235, %r12, 5;
	setp.lt.s32 	%p10, %r235, %r190;
	selp.b32 	%r236, 0, %r190, %p10;
	sub.s32 	%r53, %r235, %r236;
	add.s32 	%r237, %r12, 6;
	setp.lt.s32 	%p11, %r237, %r190;
	selp.b32 	%r238, 0, %r190, %p11;
	sub.s32 	%r54, %r237, %r238;
	add.s32 	%r239, %r12, 7;
	setp.lt.s32 	%p12, %r239, %r190;
	selp.b32 	%r240, 0, %r190, %p12;
	sub.s32 	%r55, %r239, %r240;
	add.s32 	%r241, %r12, 8;
	setp.lt.s32 	%p13, %r241, %r190;
	selp.b32 	%r242, 0, %r190, %p13;
	sub.s32 	%r56, %r241, %r242;
	add.s32 	%r243, %r12, 9;
	setp.lt.s32 	%p14, %r243, %r190;
	selp.b32 	%r244, 0, %r190, %p14;
	sub.s32 	%r57, %r243, %r244;
	add.s32 	%r245, %r12, 10;
	setp.lt.s32 	%p15, %r245, %r190;
	selp.b32 	%r246, 0, %r190, %p15;
	sub.s32 	%r58, %r245, %r246;
	add.s32 	%r247, %r12, 11;
	setp.lt.s32 	%p16, %r247, %r190;
	selp.b32 	%r248, 0, %r190, %p16;
	sub.s32 	%r59, %r247, %r248;
	add.s32 	%r249, %r12, 12;
	setp.lt.s32 	%p17, %r249, %r190;
	selp.b32 	%r250, 0, %r190, %p17;
	sub.s32 	%r60, %r249, %r250;
	add.s32 	%r251, %r12, 13;
	setp.lt.s32 	%p18, %r251, %r190;
	selp.b32 	%r252, 0, %r190, %p18;
	sub.s32 	%r61, %r251, %r252;
	add.s32 	%r253, %r12, 14;
	setp.lt.s32 	%p19, %r253, %r190;
	selp.b32 	%r254, 0, %r190, %p19;
	sub.s32 	%r62, %r253, %r254;
	add.s32 	%r255, %r12, 15;
	setp.lt.s32 	%p20, %r255, %r190;
	selp.b32 	%r256, 0, %r190, %p20;
	sub.s32 	%r63, %r255, %r256;
	cvt.u16.u32 	%rs1, %r3;
	div.s16 	%rs2, 128, %rs1;
	cvt.s32.s16 	%r64, %rs2;
	and.b32  	%r65, %r1, 31;
	cvta.to.global.u64 	%rd1, %rd26;
	cvta.to.global.u64 	%rd2, %rd25;
	shl.b32 	%r364, %r65, 2;
	shl.b32 	%r367, %r32, 2;
	shl.b32 	%r370, %r33, 2;
	shl.b32 	%r373, %r34, 2;
	shl.b32 	%r376, %r35, 2;
	shl.b32 	%r379, %r36, 2;
	shl.b32 	%r382, %r37, 2;
	shl.b32 	%r385, %r38, 2;
	shl.b32 	%r388, %r39, 2;
	shl.b32 	%r391, %r40, 2;
	shl.b32 	%r394, %r41, 2;
	shl.b32 	%r397, %r42, 2;
	shl.b32 	%r400, %r43, 2;
	shl.b32 	%r403, %r44, 2;
	shl.b32 	%r406, %r45, 2;
	shl.b32 	%r409, %r46, 2;
	shl.b32 	%r412, %r47, 2;
$L__BB608_2:
	and.b32  	%r257, %r15, 3;
	setp.eq.s32 	%p21, %r257, 3;
	mov.u32 	%r544, %r1;
	@%p21 bra 	$L__BB608_6;
	mov.u32 	%r258, %ntid.x;
	add.s32 	%r544, %r1, %r258;
	setp.eq.s32 	%p22, %r257, 0;
	shl.b32 	%r260, %r1, 2;
	mov.u32 	%r261, _ZZ9cuda_gemmIiLi128ELi4ELi1ELi128ELi64ELi64ELi64ELi0ELi0EEviiiPT_S1_S1_iiiE3Csh;
	add.s32 	%r262, %r261, %r260;
	mov.b32 	%r263, 0;
	st.shared.u32 	[%r262], %r263;
	@%p22 bra 	$L__BB608_6;
	add.s32 	%r265, %r1, %r258;
	add.s32 	%r544, %r265, %r258;
	setp.eq.s32 	%p23, %r257, 1;
	add.s32 	%r270, %r262, %r8;
	mov.b32 	%r271, 0;
	st.shared.u32 	[%r270], %r271;
	@%p23 bra 	$L__BB608_6;
	add.s32 	%r544, %r544, %r258;
	mov.u32 	%r274, _ZZ9cuda_gemmIiLi128ELi4ELi1ELi128ELi64ELi64ELi64ELi0ELi0EEviiiPT_S1_S1_iiiE3Csh;
	add.s32 	%r275, %r274, %r260;
	add.s32 	%r276, %r275, %r8;
	add.s32 	%r277, %r276, %r8;
	mov.b32 	%r278, 0;
	st.shared.u32 	[%r277], %r278;
$L__BB608_6:
	setp.lt.u32 	%p24, %r15, 3;
	@%p24 bra 	$L__BB608_9;
	shl.b32 	%r279, %r544, 2;
	mov.u32 	%r280, _ZZ9cuda_gemmIiLi128ELi4ELi1ELi128ELi64ELi64ELi64ELi0ELi0EEviiiPT_S1_S1_iiiE3Csh;
	add.s32 	%r545, %r280, %r279;
$L__BB608_8:
	mov.b32 	%r281, 0;
	st.shared.u32 	[%r545], %r281;
	add.s32 	%r282, %r545, %r8;
	st.shared.u32 	[%r282], %r281;
	mov.u32 	%r283, %ntid.x;
	shl.b32 	%r284, %r283, 3;
	add.s32 	%r285, %r545, %r284;
	st.shared.u32 	[%r285], %r281;
	mad.lo.s32 	%r286, %r283, 12, %r545;
	st.shared.u32 	[%r286], %r281;
	add.s32 	%r544, %r544, %r8;
	shl.b32 	%r287, %r283, 4;
	add.s32 	%r545, %r545, %r287;
	setp.lt.u32 	%p25, %r544, 128;
	@%p25 bra 	$L__BB608_8;
$L__BB608_9:
	mov.b32 	%r547, 0;
	mov.pred 	%p94, -1;
$L__BB608_10:
	mov.pred 	%p1, %p94;
	mov.u32 	%r289, %ctaid.z;
	shl.b32 	%r77, %r289, 6;
	setp.gt.u32 	%p27, %r1, 15;
	@%p27 bra 	$L__BB608_13;
	ld.param.u32 	%r541, [_Z9cuda_gemmIiLi128ELi4ELi1ELi128ELi64ELi64ELi64ELi0ELi0EEviiiPT_S1_S1_iii_param_2];
	shl.b32 	%r548, %r1, 2;
	mov.u32 	%r290, %ctaid.x;
	shl.b32 	%r291, %r290, 7;
	add.s32 	%r292, %r77, %r291;
	mad.lo.s32 	%r293, %r543, %r541, %r292;
	add.s32 	%r79, %r293, %r547;
$L__BB608_12:
	shr.u32 	%r294, %r548, 5;
	and.b32  	%r295, %r548, 28;
	add.s32 	%r296, %r79, %r295;
	mad.lo.s32 	%r297, %r294, %r190, %r296;
	mul.wide.s32 	%rd7, %r297, 4;
	add.s64 	%rd8, %rd2, %rd7;
	ld.global.v4.u32 	{%r298, %r299, %r300, %r301}, [%rd8];
	shl.b32 	%r302, %r548, 2;
	mov.u32 	%r303, _ZZ9cuda_gemmIiLi128ELi4ELi1ELi128ELi64ELi64ELi64ELi0ELi0EEviiiPT_S1_S1_iiiE3Ash;
	add.s32 	%r304, %r303, %r302;
	st.shared.v4.u32 	[%r304], {%r298, %r299, %r300, %r301};
	add.s32 	%r548, %r548, %r8;
	setp.lt.u32 	%p28, %r548, 64;
	@%p28 bra 	$L__BB608_12;
$L__BB608_13:
	add.s32 	%r80, %r547, %r77;
	mov.b32 	%r549, 0;
$L__BB608_14:
	mov.u32 	%r83, %r549;
	shr.u32 	%r550, %r1, 4;
	add.s32 	%r85, %r83, %r9;
$L__BB608_15:
	add.s32 	%r306, %r80, %r550;
	mad.lo.s32 	%r307, %r306, %r189, %r85;
	mul.wide.s32 	%rd9, %r307, 4;
	add.s64 	%rd10, %rd1, %rd9;
	ld.global.u32 	%r308, [%rd10];
	shl.b32 	%r309, %r550, 2;
	add.s32 	%r310, %r10, %r309;
	st.shared.u32 	[%r310], %r308;
	add.s32 	%r550, %r550, %r11;
	setp.lt.u32 	%p29, %r550, 32;
	@%p29 bra 	$L__BB608_15;
	setp.lt.s32 	%p30, %r2, 1;
	bar.sync 	0;
	@%p30 bra 	$L__BB608_89;
	mov.b32 	%r551, 0;
$L__BB608_18:
	setp.ge.s32 	%p31, %r5, %r14;
	add.s32 	%r89, %r551, %r4;
	shl.b32 	%r312, %r89, 5;
	or.b32  	%r313, %r312, %r13;
	add.s32 	%r314, %r313, %r12;
	shl.b32 	%r315, %r314, 2;
	mov.u32 	%r316, _ZZ9cuda_gemmIiLi128ELi4ELi1ELi128ELi64ELi64ELi64ELi0ELi0EEviiiPT_S1_S1_iiiE3Ash;
	add.s32 	%r317, %r316, %r315;
	ld.shared.u32 	%r90, [%r317];
	add.s32 	%r318, %r313, %r17;
	shl.b32 	%r319, %r318, 2;
	add.s32 	%r320, %r316, %r319;
	ld.shared.u32 	%r91, [%r320];
	add.s32 	%r321, %r313, %r18;
	shl.b32 	%r322, %r321, 2;
	add.s32 	%r323, %r316, %r322;
	ld.shared.u32 	%r92, [%r323];
	add.s32 	%r324, %r313, %r19;
	shl.b32 	%r325, %r324, 2;
	add.s32 	%r326, %r316, %r325;
	ld.shared.u32 	%r93, [%r326];
	add.s32 	%r327, %r313, %r20;
	shl.b32 	%r328, %r327, 2;
	add.s32 	%r329, %r316, %r328;
	ld.shared.u32 	%r94, [%r329];
	add.s32 	%r330, %r313, %r21;
	shl.b32 	%r331, %r330, 2;
	add.s32 	%r332, %r316, %r331;
	ld.shared.u32 	%r95, [%r332];
	add.s32 	%r333, %r313, %r22;
	shl.b32 	%r334, %r333, 2;
	add.s32 	%r335, %r316, %r334;
	ld.shared.u32 	%r96, [%r335];
	add.s32 	%r336, %r313, %r23;
	shl.b32 	%r337, %r336, 2;
	add.s32 	%r338, %r316, %r337;
	ld.shared.u32 	%r97, [%r338];
	add.s32 	%r339, %r313, %r24;
	shl.b32 	%r340, %r339, 2;
	add.s32 	%r341, %r316, %r340;
	ld.shared.u32 	%r98, [%r341];
	add.s32 	%r342, %r313, %r25;
	shl.b32 	%r343, %r342, 2;
	add.s32 	%r344, %r316, %r343;
	ld.shared.u32 	%r99, [%r344];
	add.s32 	%r345, %r313, %r26;
	shl.b32 	%r346, %r345, 2;
	add.s32 	%r347, %r316, %r346;
	ld.shared.u32 	%r100, [%r347];
	add.s32 	%r348, %r313, %r27;
	shl.b32 	%r349, %r348, 2;
	add.s32 	%r350, %r316, %r349;
	ld.shared.u32 	%r101, [%r350];
	add.s32 	%r351, %r313, %r28;
	shl.b32 	%r352, %r351, 2;
	add.s32 	%r353, %r316, %r352;
	ld.shared.u32 	%r102, [%r353];
	add.s32 	%r354, %r313, %r29;
	shl.b32 	%r355, %r354, 2;
	add.s32 	%r356, %r316, %r355;
	ld.shared.u32 	%r103, [%r356];
	add.s32 	%r357, %r313, %r30;
	shl.b32 	%r358, %r357, 2;
	add.s32 	%r359, %r316, %r358;
	ld.shared.u32 	%r104, [%r359];
	add.s32 	%r360, %r313, %r31;
	shl.b32 	%r361, %r360, 2;
	add.s32 	%r362, %r316, %r361;
	ld.shared.u32 	%r105, [%r362];
	@%p31 bra 	$L__BB608_88;
	mov.u32 	%r552, %r5;
$L__BB608_20:
	setp.gt.u32 	%p32, %r190, 64;
	mov.u32 	%r363, _ZZ9cuda_gemmIiLi128ELi4ELi1ELi128ELi64ELi64ELi64ELi0ELi0EEviiiPT_S1_S1_iiiE11kron_fac_sh;
	mad.lo.s32 	%r107, %r552, 132, %r363;
	add.s32 	%r365, %r107, %r364;
	ld.shared.u32 	%r108, [%r365];
	@%p32 bra 	$L__BB608_53;
	setp.eq.s32 	%p49, %r190, 0;
	mov.b32 	%r554, 0;
	@%p49 bra 	$L__BB608_23;
	shfl.sync.idx.b32	%r416|%p50, %r108, %r48, 31, -1;
	mul.lo.s32 	%r554, %r416, %r90;
$L__BB608_23:
	setp.lt.s32 	%p51, %r190, 2;
	@%p51 bra 	$L__BB608_25;
	shfl.sync.idx.b32	%r417|%p52, %r108, %r49, 31, -1;
	mad.lo.s32 	%r554, %r417, %r91, %r554;
$L__BB608_25:
	setp.lt.s32 	%p53, %r190, 3;
	@%p53 bra 	$L__BB608_27;
	shfl.sync.idx.b32	%r418|%p54, %r108, %r50, 31, -1;
	mad.lo.s32 	%r554, %r418, %r92, %r554;
$L__BB608_27:
	setp.lt.s32 	%p55, %r190, 4;
	@%p55 bra 	$L__BB608_29;
	shfl.sync.idx.b32	%r419|%p56, %r108, %r51, 31, -1;
	mad.lo.s32 	%r554, %r419, %r93, %r554;
$L__BB608_29:
	setp.lt.s32 	%p57, %r190, 5;
	@%p57 bra 	$L__BB608_31;
	shfl.sync.idx.b32	%r420|%p58, %r108, %r52, 31, -1;
	mad.lo.s32 	%r554, %r420, %r94, %r554;
$L__BB608_31:
	setp.lt.s32 	%p59, %r190, 6;
	@%p59 bra 	$L__BB608_33;
	shfl.sync.idx.b32	%r421|%p60, %r108, %r53, 31, -1;
	mad.lo.s32 	%r554, %r421, %r95, %r554;
$L__BB608_33:
	setp.lt.s32 	%p61, %r190, 7;
	@%p61 bra 	$L__BB608_35;
	shfl.sync.idx.b32	%r422|%p62, %r108, %r54, 31, -1;
	mad.lo.s32 	%r554, %r422, %r96, %r554;
$L__BB608_35:
	setp.lt.s32 	%p63, %r190, 8;
	@%p63 bra 	$L__BB608_37;
	shfl.sync.idx.b32	%r423|%p64, %r108, %r55, 31, -1;
	mad.lo.s32 	%r554, %r423, %r97, %r554;
$L__BB608_37:
	setp.lt.s32 	%p65, %r190, 9;
	@%p65 bra 	$L__BB608_39;
	shfl.sync.idx.b32	%r424|%p66, %r108, %r56, 31, -1;
	mad.lo.s32 	%r554, %r424, %r98, %r554;
$L__BB608_39:
	setp.lt.s32 	%p67, %r190, 10;
	@%p67 bra 	$L__BB608_41;
	shfl.sync.idx.b32	%r425|%p68, %r108, %r57, 31, -1;
	mad.lo.s32 	%r554, %r425, %r99, %r554;
$L__BB608_41:
	setp.lt.s32 	%p69, %r190, 11;
	@%p69 bra 	$L__BB608_43;
	shfl.sync.idx.b32	%r426|%p70, %r108, %r58, 31, -1;
	mad.lo.s32 	%r554, %r426, %r100, %r554;
$L__BB608_43:
	setp.lt.s32 	%p71, %r190, 12;
	@%p71 bra 	$L__BB608_45;
	shfl.sync.idx.b32	%r427|%p72, %r108, %r59, 31, -1;
	mad.lo.s32 	%r554, %r427, %r101, %r554;
$L__BB608_45:
	setp.lt.s32 	%p73, %r190, 13;
	@%p73 bra 	$L__BB608_47;
	shfl.sync.idx.b32	%r428|%p74, %r108, %r60, 31, -1;
	mad.lo.s32 	%r554, %r428, %r102, %r554;
$L__BB608_47:
	setp.lt.s32 	%p75, %r190, 14;
	@%p75 bra 	$L__BB608_49;
	shfl.sync.idx.b32	%r429|%p76, %r108, %r61, 31, -1;
	mad.lo.s32 	%r554, %r429, %r103, %r554;
$L__BB608_49:
	setp.lt.s32 	%p77, %r190, 15;
	@%p77 bra 	$L__BB608_51;
	shfl.sync.idx.b32	%r430|%p78, %r108, %r62, 31, -1;
	mad.lo.s32 	%r554, %r430, %r104, %r554;
$L__BB608_51:
	setp.lt.s32 	%p79, %r190, 16;
	@%p79 bra 	$L__BB608_85;
	shfl.sync.idx.b32	%r431|%p80, %r108, %r63, 31, -1;
	mad.lo.s32 	%r554, %r431, %r105, %r554;
	bra.uni 	$L__BB608_85;
$L__BB608_53:
	setp.lt.s32 	%p33, %r190, 1;
	mov.b32 	%r554, 0;
	@%p33 bra 	$L__BB608_55;
	add.s32 	%r368, %r107, %r367;
	ld.shared.u32 	%r369, [%r368];
	mul.lo.s32 	%r554, %r369, %r90;
$L__BB608_55:
	setp.lt.s32 	%p34, %r190, 2;
	@%p34 bra 	$L__BB608_57;
	add.s32 	%r371, %r107, %r370;
	ld.shared.u32 	%r372, [%r371];
	mad.lo.s32 	%r554, %r372, %r91, %r554;
$L__BB608_57:
	setp.lt.s32 	%p35, %r190, 3;
	@%p35 bra 	$L__BB608_59;
	add.s32 	%r374, %r107, %r373;
	ld.shared.u32 	%r375, [%r374];
	mad.lo.s32 	%r554, %r375, %r92, %r554;
$L__BB608_59:
	setp.lt.s32 	%p36, %r190, 4;
	@%p36 bra 	$L__BB608_61;
	add.s32 	%r377, %r107, %r376;
	ld.shared.u32 	%r378, [%r377];
	mad.lo.s32 	%r554, %r378, %r93, %r554;
$L__BB608_61:
	setp.lt.s32 	%p37, %r190, 5;
	@%p37 bra 	$L__BB608_63;
	add.s32 	%r380, %r107, %r379;
	ld.shared.u32 	%r381, [%r380];
	mad.lo.s32 	%r554, %r381, %r94, %r554;
$L__BB608_63:
	setp.lt.s32 	%p38, %r190, 6;
	@%p38 bra 	$L__BB608_65;
	add.s32 	%r383, %r107, %r382;
	ld.shared.u32 	%r384, [%r383];
	mad.lo.s32 	%r554, %r384, %r95, %r554;
$L__BB608_65:
	setp.lt.s32 	%p39, %r190, 7;
	@%p39 bra 	$L__BB608_67;
	add.s32 	%r386, %r107, %r385;
	ld.shared.u32 	%r387, [%r386];
	mad.lo.s32 	%r554, %r387, %r96, %r554;
$L__BB608_67:
	setp.lt.s32 	%p40, %r190, 8;
	@%p40 bra 	$L__BB608_69;
	add.s32 	%r389, %r107, %r388;
	ld.shared.u32 	%r390, [%r389];
	mad.lo.s32 	%r554, %r390, %r97, %r554;
$L__BB608_69:
	setp.lt.s32 	%p41, %r190, 9;
	@%p41 bra 	$L__BB608_71;
	add.s32 	%r392, %r107, %r391;
	ld.shared.u32 	%r393, [%r392];
	mad.lo.s32 	%r554, %r393, %r98, %r554;
$L__BB608_71:
	setp.lt.s32 	%p42, %r190, 10;
	@%p42 bra 	$L__BB608_73;
	add.s32 	%r395, %r107, %r394;
	ld.shared.u32 	%r396, [%r395];
	mad.lo.s32 	%r554, %r396, %r99, %r554;
$L__BB608_73:
	setp.lt.s32 	%p43, %r190, 11;
	@%p43 bra 	$L__BB608_75;
	add.s32 	%r398, %r107, %r397;
	ld.shared.u32 	%r399, [%r398];
	mad.lo.s32 	%r554, %r399, %r100, %r554;
$L__BB608_75:
	setp.lt.s32 	%p44, %r190, 12;
	@%p44 bra 	$L__BB608_77;
	add.s32 	%r401, %r107, %r400;
	ld.shared.u32 	%r402, [%r401];
	mad.lo.s32 	%r554, %r402, %r101, %r554;
$L__BB608_77:
	setp.lt.s32 	%p45, %r190, 13;
	@%p45 bra 	$L__BB608_79;
	add.s32 	%r404, %r107, %r403;
	ld.shared.u32 	%r405, [%r404];
	mad.lo.s32 	%r554, %r405, %r102, %r554;
$L__BB608_79:
	setp.lt.s32 	%p46, %r190, 14;
	@%p46 bra 	$L__BB608_81;
	add.s32 	%r407, %r107, %r406;
	ld.shared.u32 	%r408, [%r407];
	mad.lo.s32 	%r554, %r408, %r103, %r554;
$L__BB608_81:
	setp.lt.s32 	%p47, %r190, 15;
	@%p47 bra 	$L__BB608_83;
	add.s32 	%r410, %r107, %r409;
	ld.shared.u32 	%r411, [%r410];
	mad.lo.s32 	%r554, %r411, %r104, %r554;
$L__BB608_83:
	setp.lt.s32 	%p48, %r190, 16;
	@%p48 bra 	$L__BB608_85;
	add.s32 	%r413, %r107, %r412;
	ld.shared.u32 	%r414, [%r413];
	mad.lo.s32 	%r554, %r414, %r105, %r554;
$L__BB608_85:
	setp.ne.s32 	%p81, %r7, 0;
	add.s32 	%r432, %r552, %r83;
	mad.lo.s32 	%r172, %r432, %r2, %r89;
	shfl.sync.down.b32	%r433|%p82, %r554, 1, 7711, -1;
	add.s32 	%r173, %r433, %r554;
	@%p81 bra 	$L__BB608_87;
	shl.b32 	%r434, %r172, 2;
	mov.u32 	%r435, _ZZ9cuda_gemmIiLi128ELi4ELi1ELi128ELi64ELi64ELi64ELi0ELi0EEviiiPT_S1_S1_iiiE3Csh;
	add.s32 	%r436, %r435, %r434;
	ld.shared.u32 	%r437, [%r436];
	add.s32 	%r438, %r437, %r173;
	st.shared.u32 	[%r436], %r438;
$L__BB608_87:
	add.s32 	%r552, %r552, %r64;
	setp.lt.s32 	%p83, %r552, %r14;
	@%p83 bra 	$L__BB608_20;
$L__BB608_88:
	add.s32 	%r551, %r551, %r3;
	setp.lt.s32 	%p84, %r551, %r2;
	@%p84 bra 	$L__BB608_18;
$L__BB608_89:
	add.s32 	%r549, %r83, 16;
	setp.lt.u32 	%p85, %r83, 48;
	@%p85 bra 	$L__BB608_14;
	mov.b32 	%r547, 32;
	mov.pred 	%p94, 0;
	@%p1 bra 	$L__BB608_10;
	setp.gt.u32 	%p87, %r1, 31;
	bar.sync 	0;
	@%p87 bra 	$L__BB608_98;
	ld.param.u64 	%rd27, [_Z9cuda_gemmIiLi128ELi4ELi1ELi128ELi64ELi64ELi64ELi0ELi0EEviiiPT_S1_S1_iii_param_5];
	ld.param.u32 	%r542, [_Z9cuda_gemmIiLi128ELi4ELi1ELi128ELi64ELi64ELi64ELi0ELi0EEviiiPT_S1_S1_iii_param_2];
	ld.param.u32 	%r540, [_Z9cuda_gemmIiLi128ELi4ELi1ELi128ELi64ELi64ELi64ELi0ELi0EEviiiPT_S1_S1_iii_param_1];
	cvta.to.global.u64 	%rd3, %rd27;
	shl.b32 	%r177, %r1, 2;
	and.b32  	%r440, %r16, 3;
	setp.eq.s32 	%p88, %r440, 3;
	mov.u32 	%r441, %ctaid.x;
	mul.lo.s32 	%r442, %r2, %r441;
	mad.lo.s32 	%r178, %r543, %r540, %r442;
	div.s32 	%r179, %r542, %r190;
	mov.u32 	%r584, %r177;
	@%p88 bra 	$L__BB608_96;
	add.s32 	%r584, %r177, %r8;
	and.b32  	%r443, %r16, 3;
	setp.eq.s32 	%p89, %r443, 0;
	div.s32 	%r444, %r177, %r2;
	mad.lo.s32 	%r445, %r179, %r444, %r178;
	mul.lo.s32 	%r446, %r444, %r2;
	sub.s32 	%r447, %r177, %r446;
	add.s32 	%r448, %r445, %r447;
	mul.wide.s32 	%rd11, %r448, 4;
	add.s64 	%rd12, %rd3, %rd11;
	shl.b32 	%r449, %r1, 2;
	mov.u32 	%r450, _ZZ9cuda_gemmIiLi128ELi4ELi1ELi128ELi64ELi64ELi64ELi0ELi0EEviiiPT_S1_S1_iiiE3Csh;
	add.s32 	%r451, %r450, %r449;
	mad.lo.s32 	%r452, %r1, 12, %r451;
	ld.shared.v4.u32 	{%r453, %r454, %r455, %r456}, [%r452];
	st.global.v4.u32 	[%rd12], {%r453, %r454, %r455, %r456};
	@%p89 bra 	$L__BB608_96;
	add.s32 	%r457, %r177, %r8;
	add.s32 	%r584, %r457, %r8;
	and.b32  	%r458, %r16, 3;
	setp.eq.s32 	%p90, %r458, 1;
	div.s32 	%r459, %r457, %r2;
	mad.lo.s32 	%r460, %r179, %r459, %r178;
	mul.lo.s32 	%r461, %r459, %r2;
	sub.s32 	%r462, %r457, %r461;
	add.s32 	%r463, %r460, %r462;
	mul.wide.s32 	%rd13, %r463, 4;
	add.s64 	%rd14, %rd3, %rd13;
	shl.b32 	%r464, %r1, 2;
	mov.u32 	%r465, _ZZ9cuda_gemmIiLi128ELi4ELi1ELi128ELi64ELi64ELi64ELi0ELi0EEviiiPT_S1_S1_iiiE3Csh;
	add.s32 	%r466, %r465, %r464;
	mad.lo.s32 	%r467, %r1, 12, %r466;
	shl.b32 	%r468, %r8, 2;
	add.s32 	%r469, %r467, %r468;
	ld.shared.v4.u32 	{%r470, %r471, %r472, %r473}, [%r469];
	st.global.v4.u32 	[%rd14], {%r470, %r471, %r472, %r473};
	@%p90 bra 	$L__BB608_96;
	add.s32 	%r474, %r177, %r8;
	add.s32 	%r475, %r474, %r8;
	add.s32 	%r584, %r475, %r8;
	div.s32 	%r476, %r475, %r2;
	mad.lo.s32 	%r477, %r179, %r476, %r178;
	mul.lo.s32 	%r478, %r476, %r2;
	sub.s32 	%r479, %r475, %r478;
	add.s32 	%r480, %r477, %r479;
	mul.wide.s32 	%rd15, %r480, 4;
	add.s64 	%rd16, %rd3, %rd15;
	shl.b32 	%r481, %r1, 2;
	mov.u32 	%r482, _ZZ9cuda_gemmIiLi128ELi4ELi1ELi128ELi64ELi64ELi64ELi0ELi0EEviiiPT_S1_S1_iiiE3Csh;
	add.s32 	%r483, %r482, %r481;
	mad.lo.s32 	%r484, %r1, 12, %r483;
	shl.b32 	%r485, %r8, 2;
	add.s32 	%r486, %r484, %r485;
	add.s32 	%r487, %r486, %r485;
	ld.shared.v4.u32 	{%r488, %r489, %r490, %r491}, [%r487];
	st.global.v4.u32 	[%rd16], {%r488, %r489, %r490, %r491};
$L__BB608_96:
	setp.lt.u32 	%p91, %r16, 3;
	@%p91 bra 	$L__BB608_98;
$L__BB608_97:
	div.s32 	%r492, %r584, %r2;
	mad.lo.s32 	%r493, %r179, %r492, %r178;
	mul.lo.s32 	%r494, %r492, %r2;
	sub.s32 	%r495, %r584, %r494;
	add.s32 	%r496, %r493, %r495;
	mul.wide.s32 	%rd17, %r496, 4;
	add.s64 	%rd18, %rd3, %rd17;
	shl.b32 	%r497, %r584, 2;
	mov.u32 	%r498, _ZZ9cuda_gemmIiLi128ELi4ELi1ELi128ELi64ELi64ELi64ELi0ELi0EEviiiPT_S1_S1_iiiE3Csh;
	add.s32 	%r499, %r498, %r497;
	ld.shared.v4.u32 	{%r500, %r501, %r502, %r503}, [%r499];
	st.global.v4.u32 	[%rd18], {%r500, %r501, %r502, %r503};
	add.s32 	%r504, %r584, %r8;
	div.s32 	%r505, %r504, %r2;
	mad.lo.s32 	%r506, %r179, %r505, %r178;
	mul.lo.s32 	%r507, %r505, %r2;
	sub.s32 	%r508, %r504, %r507;
	add.s32 	%r509, %r506, %r508;
	mul.wide.s32 	%rd19, %r509, 4;
	add.s64 	%rd20, %rd3, %rd19;
	shl.b32 	%r510, %r8, 2;
	add.s32 	%r511, %r499, %r510;
	ld.shared.v4.u32 	{%r512, %r513, %r514, %r515}, [%r511];
	st.global.v4.u32 	[%rd20], {%r512, %r513, %r514, %r515};
	add.s32 	%r516, %r504, %r8;
	div.s32 	%r517, %r516, %r2;
	mad.lo.s32 	%r518, %r179, %r517, %r178;
	mul.lo.s32 	%r519, %r517, %r2;
	sub.s32 	%r520, %r516, %r519;
	add.s32 	%r521, %r518, %r520;
	mul.wide.s32 	%rd21, %r521, 4;
	add.s64 	%rd22, %rd3, %rd21;
	add.s32 	%r522, %r511, %r510;
	ld.shared.v4.u32 	{%r523, %r524, %r525, %r526}, [%r522];
	st.global.v4.u32 	[%rd22], {%r523, %r524, %r525, %r526};
	add.s32 	%r527, %r516, %r8;
	div.s32 	%r528, %r527, %r2;
	mad.lo.s32 	%r529, %r179, %r528, %r178;
	mul.lo.s32 	%r530, %r528, %r2;
	sub.s32 	%r531, %r527, %r530;
	add.s32 	%r532, %r529, %r531;
	mul.wide.s32 	%rd23, %r532, 4;
	add.s64 	%rd24, %rd3, %rd23;
	add.s32 	%r533, %r522, %r510;
	ld.shared.v4.u32 	{%r534, %r535, %r536, %r537}, [%r533];
	st.global.v4.u32 	[%rd24], {%r534, %r535, %r536, %r537};
	add.s32 	%r584, %r527, %r8;
	setp.lt.u32 	%p92, %r584, 128;
	@%p92 bra 	$L__BB608_97;
$L__BB608_98:
	mov.u32 	%r538, %nctaid.y;
	add.s32 	%r543, %r543, %r538;
	shl.b32 	%r539, %r538, 2;
	setp.lt.u32 	%p93, %r543, %r539;
	@%p93 bra 	$L__BB608_2;
$L__BB608_99:
	ret;

}
	// .globl	_Z9cuda_gemmIiLi128ELi4ELi1ELi128ELi64ELi64ELi64ELi0ELi1EEviiiPT_S1_S1_iii
.visible .entry _Z9cuda_gemmIiLi128ELi4ELi1ELi128ELi64ELi64ELi64ELi0ELi1EEviiiPT_S1_S1_iii(
	.param .u32 _Z9cuda_gemmIiLi128ELi4ELi1ELi128ELi64ELi64ELi64ELi0ELi1EEviiiPT_S1_S1_iii_param_0,
	.param .u32 _Z9cuda_gemmIiLi128ELi4ELi1ELi128ELi64ELi64ELi64ELi0ELi1EEviiiPT_S1_S1_iii_param_1,
	.param .u32 _Z9cuda_gemmIiLi128ELi4ELi1ELi128ELi64ELi64ELi64ELi0ELi1EEviiiPT_S1_S1_iii_param_2,
	.param .u64 .ptr .align 1 _Z9cuda_gemmIiLi128ELi4ELi1ELi128ELi64ELi64ELi64ELi0ELi1EEviiiPT_S1_S1_iii_param_3,
	.param .u64 .ptr .align 1 _Z9cuda_gemmIiLi128ELi4ELi1ELi128ELi64ELi64ELi64ELi0ELi1EEviiiPT_S1_S1_iii_param_4,
	.param .u64 .ptr .align 1 _Z9cuda_gemmIiLi128ELi4ELi1ELi128ELi64ELi64ELi64ELi0ELi1EEviiiPT_S1_S1_iii_param_5,
	.param .u32 _Z9cuda_gemmIiLi128ELi4ELi1ELi128ELi64ELi64ELi64ELi0ELi1EEviiiPT_S1_S1_iii_param_6,
	.param .u32 _Z9cuda_gemmIiLi128ELi4ELi1ELi128ELi64ELi64ELi64ELi0ELi1EEviiiPT_S1_S1_iii_param_7,
	.param .u32 _Z9cuda_gemmIiLi128ELi4ELi1ELi128ELi64ELi64ELi64ELi0ELi1EEviiiPT_S1_S1_iii_param_8
)
.maxntid 128
{
	.reg .pred 	%p<43>;
	.reg .b32 	%r<273>;
	.reg .b64 	%rd<25>;
	// demoted variable
	.shared .align 128 .b8 _ZZ9cuda_gemmIiLi128ELi4ELi1ELi128ELi64ELi64ELi64ELi0ELi1EEviiiPT_S1_S1_iiiE11kron_fac_sh[2112];
	// demoted variable
	.shared .align 128 .b8 _ZZ9cuda_gemmIiLi128ELi4ELi1ELi128ELi64ELi64ELi64ELi0ELi1EEviiiPT_S1_S1_iiiE3Ash[256];
	// demoted variable
	.shared .align 128 .b8 _ZZ9cuda_gemmIiLi128ELi4ELi1ELi128ELi64ELi64ELi64ELi0ELi1EEviiiPT_S1_S1_iiiE3Csh[512];
	ld.param.u32 	%r81, [_Z9cuda_gemmIiLi128ELi4ELi1ELi128ELi64ELi64ELi64ELi0ELi1EEviiiPT_S1_S1_iii_param_2];
	ld.param.u64 	%rd4, [_Z9cuda_gemmIiLi128ELi4ELi1ELi128ELi64ELi64ELi64ELi0ELi1EEviiiPT_S1_S1_iii_param_3];
	ld.param.u64 	%rd5, [_Z9cuda_gemmIiLi128ELi4ELi1ELi128ELi64ELi64ELi64ELi0ELi1EEviiiPT_S1_S1_iii_param_4];
	ld.param.u64 	%rd6, [_Z9cuda_gemmIiLi128ELi4ELi1ELi128ELi64ELi64ELi64ELi0ELi1EEviiiPT_S1_S1_iii_param_5];
	cvta.to.global.u64 	%rd1, %rd6;
	mov.u32 	%r1, %tid.x;
	mov.u32 	%r2, %ctaid.z;
	shr.u32 	%r82, %r1, 1;
	and.b32  	%r3, %r82, 1;
	shr.u32 	%r4, %r1, 2;
	mov.u32 	%r263, %ctaid.y;
	mov.u32 	%r6, %nctaid.y;
	shl.b32 	%r7, %r6, 2;
	setp.ge.u32 	%p2, %r263, %r7;
	@%p2 bra 	$L__BB609_29;
	and.b32  	%r8, %r1, 1;
	mov.u32 	%r83, %ctaid.x;
	mov.u32 	%r84, %ntid.x;
	shl.b32 	%r9, %r1, 2;
	shl.b32 	%r10, %r83, 7;
	shl.b32 	%r11, %r84, 2;
	shr.u32 	%r12, %r1, 4;
	and.b32  	%r13, %r1, 15;
	mov.u32 	%r85, _ZZ9cuda_gemmIiLi128ELi4ELi1ELi128ELi64ELi64ELi64ELi0ELi1EEviiiPT_S1_S1_iiiE11kron_fac_sh;
	mad.lo.s32 	%r14, %r13, 132, %r85;
	shr.u32 	%r15, %r84, 4;
	shl.b32 	%r86, %r1, 4;
	and.b32  	%r87, %r86, 16;
	shl.b32 	%r88, %r3, 5;
	or.b32  	%r89, %r88, %r87;
	mad.lo.s32 	%r90, %r4, 132, %r85;
	and.b32  	%r91, %r9, 124;
	add.s32 	%r16, %r90, %r91;
	shl.b32 	%r17, %r83, 1;
	shr.s32 	%r92, %r81, 31;
	shr.u32 	%r93, %r92, 26;
	add.s32 	%r94, %r81, %r93;
	shr.s32 	%r18, %r94, 6;
	add.s32 	%r19, %r1, %r84;
	max.u32 	%r95, %r19, 128;
	setp.lt.u32 	%p3, %r19, 128;
	selp.u32 	%r96, 1, 0, %p3;
	add.s32 	%r97, %r19, %r96;
	sub.s32 	%r98, %r95, %r97;
	div.u32 	%r99, %r98, %r84;
	add.s32 	%r20, %r99, %r96;
	add.s32 	%r21, %r9, %r11;
	max.u32 	%r100, %r21, 128;
	setp.lt.u32 	%p4, %r21, 128;
	selp.u32 	%r101, 1, 0, %p4;
	or.b32  	%r102, %r21, %r101;
	sub.s32 	%r103, %r100, %r102;
	div.u32 	%r104, %r103, %r11;
	add.s32 	%r22, %r104, %r101;
	mov.u32 	%r105, _ZZ9cuda_gemmIiLi128ELi4ELi1ELi128ELi64ELi64ELi64ELi0ELi1EEviiiPT_S1_S1_iiiE3Csh;
	add.s32 	%r23, %r105, %r9;
	add.s32 	%r24, %r23, %r11;
	add.s32 	%r25, %r19, %r84;
	or.b32  	%r106, %r89, %r3;
	or.b32  	%r107, %r3, 8;
	or.b32  	%r108, %r89, %r107;
	add.s32 	%r109, %r3, -1;
	and.b32  	%r110, %r109, 15;
	or.b32  	%r111, %r89, %r110;
	shl.b32 	%r112, %r111, 2;
	mov.u32 	%r113, _ZZ9cuda_gemmIiLi128ELi4ELi1ELi128ELi64ELi64ELi64ELi0ELi1EEviiiPT_S1_S1_iiiE3Ash;
	add.s32 	%r26, %r113, %r112;
	shl.b32 	%r114, %r106, 2;
	add.s32 	%r27, %r113, %r114;
	shl.b32 	%r115, %r108, 2;
	add.s32 	%r28, %r113, %r115;
	mad.lo.s32 	%r29, %r3, -31, %r89;
	add.s32 	%r30, %r29, 1;
	add.s32 	%r31, %r29, 2;
	add.s32 	%r32, %r29, 3;
	add.s32 	%r33, %r29, 4;
	add.s32 	%r34, %r29, 5;
	add.s32 	%r35, %r29, 6;
	add.s32 	%r36, %r29, 7;
	or.b32  	%r37, %r87, %r107;
	add.s32 	%r38, %r29, 9;
	add.s32 	%r39, %r29, 10;
	add.s32 	%r40, %r29, 11;
	add.s32 	%r41, %r29, 12;
	add.s32 	%r42, %r29, 13;
	add.s32 	%r43, %r29, 14;
	or.b32  	%r44, %r87, %r110;
	and.b32  	%r45, %r22, 3;
	mad.lo.s32 	%r46, %r1, 12, %r23;
	shl.b32 	%r49, %r84, 4;
	add.s32 	%r47, %r46, %r49;
	add.s32 	%r48, %r21, %r11;
	shl.b32 	%r50, %r84, 3;
	mul.lo.s32 	%r51, %r84, 12;
	cvta.to.global.u64 	%rd2, %rd5;
	cvta.to.global.u64 	%rd3, %rd4;
$L__BB609_2:
	and.b32  	%r53, %r20, 3;
	setp.eq.s32 	%p5, %r53, 3;
	mov.u32 	%r264, %r1;
	@%p5 bra 	$L__BB609_6;
	setp.eq.s32 	%p6, %r53, 0;
	mov.b32 	%r116, 0;
	st.shared.u32 	[%r23], %r116;
	mov.u32 	%r264, %r19;
	@%p6 bra 	$L__BB609_6;
	setp.eq.s32 	%p7, %r53, 1;
	mov.b32 	%r117, 0;
	st.shared.u32 	[%r24], %r117;
	mov.u32 	%r264, %r25;
	@%p7 bra 	$L__BB609_6;
	mov.u32 	%r118, %ntid.x;
	add.s32 	%r264, %r25, %r118;
	add.s32 	%r119, %r24, %r11;
	mov.b32 	%r120, 0;
	st.shared.u32 	[%r119], %r120;
$L__BB609_6:
	setp.lt.u32 	%p8, %r20, 3;
	@%p8 bra 	$L__BB609_9;
	shl.b32 	%r121, %r264, 2;
	mov.u32 	%r122, _ZZ9cuda_gemmIiLi128ELi4ELi1ELi128ELi64ELi64ELi64ELi0ELi1EEviiiPT_S1_S1_iiiE3Csh;
	add.s32 	%r265, %r122, %r121;
$L__BB609_8:
	mov.b32 	%r123, 0;
	st.shared.u32 	[%r265], %r123;
	add.s32 	%r124, %r265, %r11;
	st.shared.u32 	[%r124], %r123;
	add.s32 	%r125, %r265, %r50;
	st.shared.u32 	[%r125], %r123;
	add.s32 	%r126, %r265, %r51;
	st.shared.u32 	[%r126], %r123;
	add.s32 	%r264, %r264, %r11;
	add.s32 	%r265, %r265, %r49;
	setp.lt.u32 	%p9, %r264, 128;
	@%p9 bra 	$L__BB609_8;
$L__BB609_9:
	mad.lo.s32 	%r61, %r263, %r81, %r10;
	mov.b32 	%r267, 0;
	mov.pred 	%p42, -1;
$L__BB609_10:
	mov.pred 	%p1, %p42;
	setp.gt.u32 	%p11, %r1, 15;
	@%p11 bra 	$L__BB609_13;
	add.s32 	%r63, %r61, %r267;
	mov.u32 	%r268, %r9;
$L__BB609_12:
	shr.u32 	%r128, %r268, 5;
	add.s32 	%r129, %r128, %r2;
	shl.b32 	%r130, %r129, 6;
	and.b32  	%r131, %r268, 28;
	add.s32 	%r132, %r63, %r131;
	add.s32 	%r133, %r132, %r130;
	mul.wide.s32 	%rd7, %r133, 4;
	add.s64 	%rd8, %rd3, %rd7;
	ld.global.v4.u32 	{%r134, %r135, %r136, %r137}, [%rd8];
	shl.b32 	%r138, %r268, 2;
	mov.u32 	%r139, _ZZ9cuda_gemmIiLi128ELi4ELi1ELi128ELi64ELi64ELi64ELi0ELi1EEviiiPT_S1_S1_iiiE3Ash;
	add.s32 	%r140, %r139, %r138;
	st.shared.v4.u32 	[%r140], {%r134, %r135, %r136, %r137};
	add.s32 	%r268, %r268, %r11;
	setp.lt.u32 	%p12, %r268, 64;
	@%p12 bra 	$L__BB609_12;
$L__BB609_13:
	shl.b32 	%r142, %r2, 6;
	add.s32 	%r64, %r267, %r142;
	mov.b32 	%r269, 0;
$L__BB609_14:
	mov.u32 	%r67, %r269;
	add.s32 	%r68, %r13, %r67;
	mov.u32 	%r270, %r12;
$L__BB609_15:
	add.s32 	%r143, %r64, %r270;
	shl.b32 	%r144, %r143, 6;
	add.s32 	%r145, %r144, %r68;
	mul.wide.u32 	%rd9, %r145, 4;
	add.s64 	%rd10, %rd2, %rd9;
	ld.global.u32 	%r146, [%rd10];
	shl.b32 	%r147, %r270, 2;
	add.s32 	%r148, %r14, %r147;
	st.shared.u32 	[%r148], %r146;
	add.s32 	%r270, %r270, %r15;
	setp.lt.u32 	%p13, %r270, 32;
	@%p13 bra 	$L__BB609_15;
	setp.gt.u32 	%p14, %r1, 63;
	bar.sync 	0;
	@%p14 bra 	$L__BB609_19;
	setp.ne.s32 	%p15, %r8, 0;
	ld.shared.u32 	%r149, [%r26];
	ld.shared.u32 	%r150, [%r27+56];
	ld.shared.u32 	%r151, [%r27+52];
	ld.shared.u32 	%r152, [%r27+48];
	ld.shared.u32 	%r153, [%r27+44];
	ld.shared.u32 	%r154, [%r27+40];
	ld.shared.u32 	%r155, [%r27+36];
	ld.shared.u32 	%r156, [%r28];
	ld.shared.u32 	%r157, [%r27+28];
	ld.shared.u32 	%r158, [%r27+24];
	ld.shared.u32 	%r159, [%r27+20];
	ld.shared.u32 	%r160, [%r27+16];
	ld.shared.u32 	%r161, [%r27+12];
	ld.shared.u32 	%r162, [%r27+8];
	ld.shared.u32 	%r163, [%r27+4];
	ld.shared.u32 	%r164, [%r27];
	ld.shared.u32 	%r165, [%r16];
	shfl.sync.idx.b32	%r166|%p16, %r165, %r29, 31, -1;
	mul.lo.s32 	%r167, %r166, %r164;
	shfl.sync.idx.b32	%r168|%p17, %r165, %r30, 31, -1;
	mad.lo.s32 	%r169, %r168, %r163, %r167;
	shfl.sync.idx.b32	%r170|%p18, %r165, %r31, 31, -1;
	mad.lo.s32 	%r171, %r170, %r162, %r169;
	shfl.sync.idx.b32	%r172|%p19, %r165, %r32, 31, -1;
	mad.lo.s32 	%r173, %r172, %r161, %r171;
	shfl.sync.idx.b32	%r174|%p20, %r165, %r33, 31, -1;
	mad.lo.s32 	%r175, %r174, %r160, %r173;
	shfl.sync.idx.b32	%r176|%p21, %r165, %r34, 31, -1;
	mad.lo.s32 	%r177, %r176, %r159, %r175;
	shfl.sync.idx.b32	%r178|%p22, %r165, %r35, 31, -1;
	mad.lo.s32 	%r179, %r178, %r158, %r177;
	shfl.sync.idx.b32	%r180|%p23, %r165, %r36, 31, -1;
	mad.lo.s32 	%r181, %r180, %r157, %r179;
	shfl.sync.idx.b32	%r182|%p24, %r165, %r37, 31, -1;
	mad.lo.s32 	%r183, %r182, %r156, %r181;
	shfl.sync.idx.b32	%r184|%p25, %r165, %r38, 31, -1;
	mad.lo.s32 	%r185, %r184, %r155, %r183;
	shfl.sync.idx.b32	%r186|%p26, %r165, %r39, 31, -1;
	mad.lo.s32 	%r187, %r186, %r154, %r185;
	shfl.sync.idx.b32	%r188|%p27, %r165, %r40, 31, -1;
	mad.lo.s32 	%r189, %r188, %r153, %r187;
	shfl.sync.idx.b32	%r190|%p28, %r165, %r41, 31, -1;
	mad.lo.s32 	%r191, %r190, %r152, %r189;
	shfl.sync.idx.b32	%r192|%p29, %r165, %r42, 31, -1;
	mad.lo.s32 	%r193, %r192, %r151, %r191;
	shfl.sync.idx.b32	%r194|%p30, %r165, %r43, 31, -1;
	mad.lo.s32 	%r195, %r194, %r150, %r193;
	shfl.sync.idx.b32	%r196|%p31, %r165, %r44, 31, -1;
	mad.lo.s32 	%r197, %r196, %r149, %r195;
	add.s32 	%r198, %r4, %r67;
	shl.b32 	%r199, %r198, 1;
	or.b32  	%r71, %r199, %r3;
	shfl.sync.down.b32	%r200|%p32, %r197, 1, 7711, -1;
	add.s32 	%r72, %r200, %r197;
	@%p15 bra 	$L__BB609_19;
	shl.b32 	%r201, %r71, 2;
	mov.u32 	%r202, _ZZ9cuda_gemmIiLi128ELi4ELi1ELi128ELi64ELi64ELi64ELi0ELi1EEviiiPT_S1_S1_iiiE3Csh;
	add.s32 	%r203, %r202, %r201;
	ld.shared.u32 	%r204, [%r203];
	add.s32 	%r205, %r204, %r72;
	st.shared.u32 	[%r203], %r205;
$L__BB609_19:
	add.s32 	%r269, %r67, 16;
	setp.lt.u32 	%p33, %r67, 48;
	@%p33 bra 	$L__BB609_14;
	mov.b32 	%r267, 32;
	mov.pred 	%p42, 0;
	@%p1 bra 	$L__BB609_10;
	setp.gt.u32 	%p35, %r1, 31;
	bar.sync 	0;
	@%p35 bra 	$L__BB609_28;
	ld.param.u32 	%r262, [_Z9cuda_gemmIiLi128ELi4ELi1ELi128ELi64ELi64ELi64ELi0ELi1EEviiiPT_S1_S1_iii_param_1];
	setp.eq.s32 	%p36, %r45, 3;
	mad.lo.s32 	%r74, %r263, %r262, %r17;
	mov.u32 	%r271, %r9;
	@%p36 bra 	$L__BB609_26;
	setp.eq.s32 	%p37, %r45, 0;
	mul.lo.s32 	%r207, %r1, %r18;
	shl.b32 	%r208, %r207, 1;
	add.s32 	%r209, %r74, %r208;
	mul.wide.s32 	%rd11, %r209, 4;
	add.s64 	%rd12, %rd1, %rd11;
	ld.shared.v4.u32 	{%r210, %r211, %r212, %r213}, [%r46];
	st.global.v4.u32 	[%rd12], {%r210, %r211, %r212, %r213};
	mov.u32 	%r271, %r21;
	@%p37 bra 	$L__BB609_26;
	setp.eq.s32 	%p38, %r45, 1;
	shr.u32 	%r214, %r21, 1;
	mad.lo.s32 	%r215, %r214, %r18, %r74;
	mul.wide.s32 	%rd13, %r215, 4;
	add.s64 	%rd14, %rd1, %rd13;
	ld.shared.v4.u32 	{%r216, %r217, %r218, %r219}, [%r47];
	st.global.v4.u32 	[%rd14], {%r216, %r217, %r218, %r219};
	mov.u32 	%r271, %r48;
	@%p38 bra 	$L__BB609_26;
	add.s32 	%r271, %r48, %r11;
	shr.u32 	%r220, %r48, 1;
	mad.lo.s32 	%r221, %r220, %r18, %r74;
	mul.wide.s32 	%rd15, %r221, 4;
	add.s64 	%rd16, %rd1, %rd15;
	shl.b32 	%r222, %r11, 2;
	add.s32 	%r223, %r47, %r222;
	ld.shared.v4.u32 	{%r224, %r225, %r226, %r227}, [%r223];
	st.global.v4.u32 	[%rd16], {%r224, %r225, %r226, %r227};
$L__BB609_26:
	setp.lt.u32 	%p39, %r22, 3;
	@%p39 bra 	$L__BB609_28;
$L__BB609_27:
	shr.u32 	%r228, %r271, 1;
	mad.lo.s32 	%r229, %r228, %r18, %r74;
	mul.wide.s32 	%rd17, %r229, 4;
	add.s64 	%rd18, %rd1, %rd17;
	shl.b32 	%r230, %r271, 2;
	mov.u32 	%r231, _ZZ9cuda_gemmIiLi128ELi4ELi1ELi128ELi64ELi64ELi64ELi0ELi1EEviiiPT_S1_S1_iiiE3Csh;
	add.s32 	%r232, %r231, %r230;
	ld.shared.v4.u32 	{%r233, %r234, %r235, %r236}, [%r232];
	st.global.v4.u32 	[%rd18], {%r233, %r234, %r235, %r236};
	add.s32 	%r237, %r271, %r11;
	shr.u32 	%r238, %r237, 1;
	mad.lo.s32 	%r239, %r238, %r18, %r74;
	mul.wide.s32 	%rd19, %r239, 4;
	add.s64 	%rd20, %rd1, %rd19;
	shl.b32 	%r240, %r11, 2;
	add.s32 	%r241, %r232, %r240;
	ld.shared.v4.u32 	{%r242, %r243, %r244, %r245}, [%r241];
	st.global.v4.u32 	[%rd20], {%r242, %r243, %r244, %r245};
	add.s32 	%r246, %r237, %r11;
	shr.u32 	%r247, %r246, 1;
	mad.lo.s32 	%r248, %r247, %r18, %r74;
	mul.wide.s32 	%rd21, %r248, 4;
	add.s64 	%rd22, %rd1, %rd21;
	add.s32 	%r249, %r241, %r240;
	ld.shared.v4.u32 	{%r250, %r251, %r252, %r253}, [%r249];
	st.global.v4.u32 	[%rd22], {%r250, %r251, %r252, %r253};
	add.s32 	%r254, %r246, %r11;
	shr.u32 	%r255, %r254, 1;
	mad.lo.s32 	%r256, %r255, %r18, %r74;
	mul.wide.s32 	%rd23, %r256, 4;
	add.s64 	%rd24, %rd1, %rd23;
	add.s32 	%r257, %r249, %r240;
	ld.shared.v4.u32 	{%r258, %r259, %r260, %r261}, [%r257];
	st.global.v4.u32 	[%rd24], {%r258, %r259, %r260, %r261};
	add.s32 	%r271, %r254, %r11;
	setp.lt.u32 	%p40, %r271, 128;
	@%p40 bra 	$L__BB609_27;
$L__BB609_28:
	add.s32 	%r263, %r263, %r6;
	setp.lt.u32 	%p41, %r263, %r7;
	@%p41 bra 	$L__BB609_2;
$L__BB609_29:
	ret;

}
	// .globl	_Z9cuda_gemmIiLi128ELi4ELi1ELi128ELi64ELi64ELi64ELi1ELi0EEviiiPT_S1_S1_iii
.visible .entry _Z9cuda_gemmIiLi128ELi4ELi1ELi128ELi64ELi64ELi64ELi1ELi0EEviiiPT_S1_S1_iii(
	.param .u32 _Z9cuda_gemmIiLi128ELi4ELi1ELi128ELi64ELi64ELi64ELi1ELi0EEviiiPT_S1_S1_iii_param_0,
	.param .u32 _Z9cuda_gemmIiLi128ELi4ELi1ELi128ELi64ELi64ELi64ELi1ELi0EEviiiPT_S1_S1_iii_param_1,
	.param .u32 _Z9cuda_gemmIiLi128ELi4ELi1ELi128ELi64ELi64ELi64ELi1ELi0EEviiiPT_S1_S1_iii_param_2,
	.param .u64 .ptr .align 1 _Z9cuda_gemmIiLi128ELi4ELi1ELi128ELi64ELi64ELi64ELi1ELi0EEviiiPT_S1_S1_iii_param_3,
	.param .u64 .ptr .align 1 _Z9cuda_gemmIiLi128ELi4ELi1ELi128ELi64ELi64ELi64ELi1ELi0EEviiiPT_S1_S1_iii_param_4,
	.param .u64 .ptr .align 1 _Z9cuda_gemmIiLi128ELi4ELi1ELi128ELi64ELi64ELi64ELi1ELi0EEviiiPT_S1_S1_iii_param_5,
	.param .u32 _Z9cuda_gemmIiLi128ELi4ELi1ELi128ELi64ELi64ELi64ELi1ELi0EEviiiPT_S1_S1_iii_param_6,
	.param .u32 _Z9cuda_gemmIiLi128ELi4ELi1ELi128ELi64ELi64ELi64ELi1ELi0EEviiiPT_S1_S1_iii_param_7,
	.param .u32 _Z9cuda_gemmIiLi128ELi4ELi1ELi128ELi64ELi64ELi64ELi1ELi0EEviiiPT_S1_S1_iii_param_8
)
.maxntid 128
{
	.reg .pred 	%p<95>;
	.reg .b16 	%rs<3>;
	.reg .b32 	%r<548>;
	.reg .b64 	%rd<28>;
	// demoted variable
	.shared .align 128 .b8 _ZZ9cuda_gemmIiLi128ELi4ELi1ELi128ELi64ELi64ELi64ELi1ELi0EEviiiPT_S1_S1_iiiE11kron_fac_sh[2112];
	// demoted variable
	.shared .align 128 .b8 _ZZ9cuda_gemmIiLi128ELi4ELi1ELi128ELi64ELi64ELi64ELi1ELi0EEviiiPT_S1_S1_iiiE3Ash[256];
	// demoted variable
	.shared .align 128 .b8 _ZZ9cuda_gemmIiLi128ELi4ELi1ELi128ELi64ELi64ELi64ELi1ELi0EEviiiPT_S1_S1_iiiE3Csh[512];
	ld.param.u32 	%r186, [_Z9cuda_gemmIiLi128ELi4ELi1ELi128ELi64ELi64ELi64ELi1ELi0EEviiiPT_S1_S1_iii_param_6];
	ld.param.u32 	%r187, [_Z9cuda_gemmIiLi128ELi4ELi1ELi128ELi64ELi64ELi64ELi1ELi0EEviiiPT_S1_S1_iii_param_7];
	mov.u32 	%r1, %tid.x;
	div.s32 	%r2, 128, %r187;
	min.s32 	%r188, %r2, 64;
	shl.b32 	%r3, %r188, 1;
	div.u32 	%r5, %r1, %r3;
	mul.lo.s32 	%r189, %r5, %r3;
	sub.s32 	%r190, %r1, %r189;
	shr.u32 	%r4, %r190, 1;
	mov.u32 	%r505, %ctaid.y;
	mov.u32 	%r191, %nctaid.y;
	shl.b32 	%r192, %r191, 2;
	setp.ge.u32 	%p2, %r505, %r192;
	@%p2 bra 	$L__BB610_99;
	ld.param.u64 	%rd26, [_Z9cuda_gemmIiLi128ELi4ELi1ELi128ELi64ELi64ELi64ELi1ELi0EEviiiPT_S1_S1_iii_param_4];
	ld.param.u64 	%rd25, [_Z9cuda_gemmIiLi128ELi4ELi1ELi128ELi64ELi64ELi64ELi1ELi0EEviiiPT_S1_S1_iii_param_3];
	and.b32  	%r7, %r1, 1;
	mov.u32 	%r193, %ntid.x;
	shl.b32 	%r194, %r1, 2;
	shl.b32 	%r8, %r193, 2;
	and.b32  	%r9, %r1, 15;
	mov.u32 	%r195, _ZZ9cuda_gemmIiLi128ELi4ELi1ELi128ELi64ELi64ELi64ELi1ELi0EEviiiPT_S1_S1_iiiE11kron_fac_sh;
	mad.lo.s32 	%r10, %r9, 132, %r195;
	shr.u32 	%r11, %r193, 4;
	and.b32  	%r12, %r4, 15;
	shl.b32 	%r196, %r1, 4;
	and.b32  	%r13, %r196, 16;
	min.s32 	%r14, %r186, 16;
	add.s32 	%r197, %r1, %r193;
	max.u32 	%r198, %r197, 128;
	setp.lt.u32 	%p3, %r197, 128;
	selp.u32 	%r199, 1, 0, %p3;
	add.s32 	%r200, %r197, %r199;
	sub.s32 	%r201, %r198, %r200;
	div.u32 	%r202, %r201, %r193;
	add.s32 	%r15, %r202, %r199;
	add.s32 	%r203, %r194, %r8;
	max.u32 	%r204, %r203, 128;
	setp.lt.u32 	%p4, %r203, 128;
	selp.u32 	%r205, 1, 0, %p4;
	or.b32  	%r206, %r203, %r205;
	sub.s32 	%r207, %r204, %r206;
	div.u32 	%r208, %r207, %r8;
	add.s32 	%r16, %r208, %r205;
	add.s32 	%r209, %r4, 1;
	and.b32  	%r17, %r209, 15;
	add.s32 	%r210, %r4, 2;
	and.b32  	%r18, %r210, 15;
	add.s32 	%r211, %r4, 3;
	and.b32  	%r19, %r211, 15;
	add.s32 	%r212, %r4, 4;
	and.b32  	%r20, %r212, 15;
	add.s32 	%r213, %r4, 5;
	and.b32  	%r21, %r213, 15;
	add.s32 	%r214, %r4, 6;
	and.b32  	%r22, %r214, 15;
	add.s32 	%r215, %r4, 7;
	and.b32  	%r23, %r215, 15;
	xor.b32  	%r24, %r12, 8;
	add.s32 	%r216, %r4, 9;
	and.b32  	%r25, %r216, 15;
	add.s32 	%r217, %r4, 10;
	and.b32  	%r26, %r217, 15;
	add.s32 	%r218, %r4, 11;
	and.b32  	%r27, %r218, 15;
	add.s32 	%r219, %r4, 12;
	and.b32  	%r28, %r219, 15;
	add.s32 	%r220, %r4, 13;
	and.b32  	%r29, %r220, 15;
	add.s32 	%r221, %r4, 14;
	and.b32  	%r30, %r221, 15;
	add.s32 	%r222, %r4, -1;
	and.b32  	%r31, %r222, 15;
	or.b32  	%r32, %r13, %r12;
	or.b32  	%r33, %r13, %r17;
	or.b32  	%r34, %r13, %r18;
	or.b32  	%r35, %r13, %r19;
	or.b32  	%r36, %r13, %r20;
	or.b32  	%r37, %r13, %r21;
	or.b32  	%r38, %r13, %r22;
	or.b32  	%r39, %r13, %r23;
	or.b32  	%r40, %r13, %r24;
	or.b32  	%r41, %r13, %r25;
	or.b32  	%r42, %r13, %r26;
	or.b32  	%r43, %r13, %r27;
	or.b32  	%r44, %r13, %r28;
	or.b32  	%r45, %r13, %r29;
	or.b32  	%r46, %r13, %r30;
	or.b32  	%r47, %r13, %r31;
	setp.lt.s32 	%p5, %r12, %r187;
	selp.b32 	%r223, 0, %r187, %p5;
	sub.s32 	%r48, %r12, %r223;
	add.s32 	%r224, %r12, 1;
	setp.lt.s32 	%p6, %r224, %r187;
	selp.b32 	%r225, 0, %r187, %p6;
	sub.s32 	%r49, %r224, %r225;
	add.s32 	%r226, %r12, 2;
	setp.lt.s32 	%p7, %r226, %r187;
	selp.b32 	%r227, 0, %r187, %p7;
	sub.s32 	%r50, %r226, %r227;
	add.s32 	%r228, %r12, 3;
	setp.lt.s32 	%p8, %r228, %r187;
	selp.b32 	%r229, 0, %r187, %p8;
	sub.s32 	%r51, %r228, %r229;
	add.s32 	%r230, %r12, 4;
	setp.lt.s32 	%p9, %r230, %r187;
	selp.b32 	%r231, 0, %r187, %p9;
	sub.s32 	%r52, %r230, %r231;
	add.s32 	%r232, %r12, 5;
	setp.lt.s32 	%p10, %r232, %r187;
	selp.b32 	%r233, 0, %r187, %p10;
	sub.s32 	%r53, %r232, %r233;
	add.s32 	%r234, %r12, 6;
	setp.lt.s32 	%p11, %r234, %r187;
	selp.b32 	%r235, 0, %r187, %p11;
	sub.s32 	%r54, %r234, %r235;
	add.s32 	%r236, %r12, 7;
	setp.lt.s32 	%p12, %r236, %r187;
	selp.b32 	%r237, 0, %r187, %p12;
	sub.s32 	%r55, %r236, %r237;
	add.s32 	%r238, %r12, 8;
	setp.lt.s32 	%p13, %r238, %r187;
	selp.b32 	%r239, 0, %r187, %p13;
	sub.s32 	%r56, %r238, %r239;
	add.s32 	%r240, %r12, 9;
	setp.lt.s32 	%p14, %r240, %r187;
	selp.b32 	%r241, 0, %r187, %p14;
	sub.s32 	%r57, %r240, %r241;
	add.s32 	%r242, %r12, 10;
	setp.lt.s32 	%p15, %r242, %r187;
	selp.b32 	%r243, 0, %r187, %p15;
	sub.s32 	%r58, %r242, %r243;
	add.s32 	%r244, %r12, 11;
	setp.lt.s32 	%p16, %r244, %r187;
	selp.b32 	%r245, 0, %r187, %p16;
	sub.s32 	%r59, %r244, %r245;
	add.s32 	%r246, %r12, 12;
	setp.lt.s32 	%p17, %r246, %r187;
	selp.b32 	%r247, 0, %r187, %p17;
	sub.s32 	%r60, %r246, %r247;
	add.s32 	%r248, %r12, 13;
	setp.lt.s32 	%p18, %r248, %r187;
	selp.b32 	%r249, 0, %r187, %p18;
	sub.s32 	%r61, %r248, %r249;
	add.s32 	%r250, %r12, 14;
	setp.lt.s32 	%p19, %r250, %r187;
	selp.b32 	%r251, 0, %r187, %p19;
	sub.s32 	%r62, %r250, %r251;
	add.s32 	%r252, %r12, 15;
	setp.lt.s32 	%p20, %r252, %r187;
	selp.b32 	%r253, 0, %r187, %p20;
	sub.s32 	%r63, %r252, %r253;
	cvt.u16.u32 	%rs1, %r3;
	div.s16 	%rs2, 128, %rs1;
	cvt.s32.s16 	%r64, %rs2;
	and.b32  	%r65, %r1, 31;
	cvta.to.global.u64 	%rd1, %rd26;
	cvta.to.global.u64 	%rd2, %rd25;
	shl.b32 	%r359, %r65, 2;
	shl.b32 	%r362, %r32, 2;
	shl.b32 	%r365, %r33, 2;
	shl.b32 	%r368, %r34, 2;
	shl.b32 	%r371, %r35, 2;
	shl.b32 	%r374, %r36, 2;
	shl.b32 	%r377, %r37, 2;
	shl.b32 	%r380, %r38, 2;
	shl.b32 	%r383, %r39, 2;
	shl.b32 	%r386, %r40, 2;
	shl.b32 	%r389, %r41, 2;
	shl.b32 	%r392, %r42, 2;
	shl.b32 	%r395, %r43, 2;
	shl.b32 	%r398, %r44, 2;
	shl.b32 	%r401, %r45, 2;
	shl.b32 	%r404, %r46, 2;
	shl.b32 	%r407, %r47, 2;
$L__BB610_2:
	and.b32  	%r254, %r15, 3;
	setp.eq.s32 	%p21, %r254, 3;
	mov.u32 	%r506, %r1;
	@%p21 bra 	$L__BB610_6;
	mov.u32 	%r255, %ntid.x;
	add.s32 	%r506, %r1, %r255;
	setp.eq.s32 	%p22, %r254, 0;
	shl.b32 	%r257, %r1, 2;
	mov.u32 	%r258, _ZZ9cuda_gemmIiLi128ELi4ELi1ELi128ELi64ELi64ELi64ELi1ELi0EEviiiPT_S1_S1_iiiE3Csh;
	add.s32 	%r259, %r258, %r257;
	mov.b32 	%r260, 0;
	st.shared.u32 	[%r259], %r260;
	@%p22 bra 	$L__BB610_6;
	add.s32 	%r262, %r1, %r255;
	add.s32 	%r506, %r262, %r255;
	setp.eq.s32 	%p23, %r254, 1;
	add.s32 	%r267, %r259, %r8;
	mov.b32 	%r268, 0;
	st.shared.u32 	[%r267], %r268;
	@%p23 bra 	$L__BB610_6;
	add.s32 	%r506, %r506, %r255;
	mov.u32 	%r271, _ZZ9cuda_gemmIiLi128ELi4ELi1ELi128ELi64ELi64ELi64ELi1ELi0EEviiiPT_S1_S1_iiiE3Csh;
	add.s32 	%r272, %r271, %r257;
	add.s32 	%r273, %r272, %r8;
	add.s32 	%r274, %r273, %r8;
	mov.b32 	%r275, 0;
	st.shared.u32 	[%r274], %r275;
$L__BB610_6:
	setp.lt.u32 	%p24, %r15, 3;
	@%p24 bra 	$L__BB610_9;
	shl.b32 	%r276, %r506, 2;
	mov.u32 	%r277, _ZZ9cuda_gemmIiLi128ELi4ELi1ELi128ELi64ELi64ELi64ELi1ELi0EEviiiPT_S1_S1_iiiE3Csh;
	add.s32 	%r507, %r277, %r276;
$L__BB610_8:
	mov.b32 	%r278, 0;
	st.shared.u32 	[%r507], %r278;
	add.s32 	%r279, %r507, %r8;
	st.shared.u32 	[%r279], %r278;
	mov.u32 	%r280, %ntid.x;
	shl.b32 	%r281, %r280, 3;
	add.s32 	%r282, %r507, %r281;
	st.shared.u32 	[%r282], %r278;
	mad.lo.s32 	%r283, %r280, 12, %r507;
	st.shared.u32 	[%r283], %r278;
	add.s32 	%r506, %r506, %r8;
	shl.b32 	%r284, %r280, 4;
	add.s32 	%r507, %r507, %r284;
	setp.lt.u32 	%p25, %r506, 128;
	@%p25 bra 	$L__BB610_8;
$L__BB610_9:
	mov.b32 	%r509, 0;
	mov.pred 	%p94, -1;
$L__BB610_10:
	mov.pred 	%p1, %p94;
	mov.u32 	%r286, %ctaid.z;
	shl.b32 	%r77, %r286, 6;
	setp.gt.u32 	%p27, %r1, 15;
	@%p27 bra 	$L__BB610_13;
	shl.b32 	%r510, %r1, 2;
	shl.b32 	%r287, %r505, 7;
	add.s32 	%r288, %r287, %r77;
	add.s32 	%r79, %r288, %r509;
$L__BB610_12:
	shr.u32 	%r289, %r510, 5;
	and.b32  	%r290, %r510, 28;
	add.s32 	%r291, %r79, %r290;
	mad.lo.s32 	%r292, %r289, %r187, %r291;
	mul.wide.s32 	%rd7, %r292, 4;
	add.s64 	%rd8, %rd2, %rd7;
	ld.global.v4.u32 	{%r293, %r294, %r295, %r296}, [%rd8];
	shl.b32 	%r297, %r510, 2;
	mov.u32 	%r298, _ZZ9cuda_gemmIiLi128ELi4ELi1ELi128ELi64ELi64ELi64ELi1ELi0EEviiiPT_S1_S1_iiiE3Ash;
	add.s32 	%r299, %r298, %r297;
	st.shared.v4.u32 	[%r299], {%r293, %r294, %r295, %r296};
	add.s32 	%r510, %r510, %r8;
	setp.lt.u32 	%p28, %r510, 64;
	@%p28 bra 	$L__BB610_12;
$L__BB610_13:
	add.s32 	%r80, %r509, %r77;
	mov.b32 	%r511, 0;
$L__BB610_14:
	mov.u32 	%r83, %r511;
	shr.u32 	%r512, %r1, 4;
	add.s32 	%r85, %r83, %r9;
$L__BB610_15:
	add.s32 	%r301, %r80, %r512;
	mad.lo.s32 	%r302, %r301, %r186, %r85;
	mul.wide.s32 	%rd9, %r302, 4;
	add.s64 	%rd10, %rd1, %rd9;
	ld.global.u32 	%r303, [%rd10];
	shl.b32 	%r304, %r512, 2;
	add.s32 	%r305, %r10, %r304;
	st.shared.u32 	[%r305], %r303;
	add.s32 	%r512, %r512, %r11;
	setp.lt.u32 	%p29, %r512, 32;
	@%p29 bra 	$L__BB610_15;
	setp.lt.s32 	%p30, %r2, 1;
	bar.sync 	0;
	@%p30 bra 	$L__BB610_89;
	mov.b32 	%r513, 0;
$L__BB610_18:
	setp.ge.s32 	%p31, %r5, %r14;
	add.s32 	%r89, %r513, %r4;
	shl.b32 	%r307, %r89, 5;
	or.b32  	%r308, %r307, %r13;
	add.s32 	%r309, %r308, %r12;
	shl.b32 	%r310, %r309, 2;
	mov.u32 	%r311, _ZZ9cuda_gemmIiLi128ELi4ELi1ELi128ELi64ELi64ELi64ELi1ELi0EEviiiPT_S1_S1_iiiE3Ash;
	add.s32 	%r312, %r311, %r310;
	ld.shared.u32 	%r90, [%r312];
	add.s32 	%r313, %r308, %r17;
	shl.b32 	%r314, %r313, 2;
	add.s32 	%r315, %r311, %r314;
	ld.shared.u32 	%r91, [%r315];
	add.s32 	%r316, %r308, %r18;
	shl.b32 	%r317, %r316, 2;
	add.s32 	%r318, %r311, %r317;
	ld.shared.u32 	%r92, [%r318];
	add.s32 	%r319, %r308, %r19;
	shl.b32 	%r320, %r319, 2;
	add.s32 	%r321, %r311, %r320;
	ld.shared.u32 	%r93, [%r321];
	add.s32 	%r322, %r308, %r20;
	shl.b32 	%r323, %r322, 2;
	add.s32 	%r324, %r311, %r323;
	ld.shared.u32 	%r94, [%r324];
	add.s32 	%r325, %r308, %r21;
	shl.b32 	%r326, %r325, 2;
	add.s32 	%r327, %r311, %r326;
	ld.shared.u32 	%r95, [%r327];
	add.s32 	%r328, %r308, %r22;
	shl.b32 	%r329, %r328, 2;
	add.s32 	%r330, %r311, %r329;
	ld.shared.u32 	%r96, [%r330];
	add.s32 	%r331, %r308, %r23;
	shl.b32 	%r332, %r331, 2;
	add.s32 	%r333, %r311, %r332;
	ld.shared.u32 	%r97, [%r333];
	add.s32 	%r334, %r308, %r24;
	shl.b32 	%r335, %r334, 2;
	add.s32 	%r336, %r311, %r335;
	ld.shared.u32 	%r98, [%r336];
	add.s32 	%r337, %r308, %r25;
	shl.b32 	%r338, %r337, 2;
	add.s32 	%r339, %r311, %r338;
	ld.shared.u32 	%r99, [%r339];
	add.s32 	%r340, %r308, %r26;
	shl.b32 	%r341, %r340, 2;
	add.s32 	%r342, %r311, %r341;
	ld.shared.u32 	%r100, [%r342];
	add.s32 	%r343, %r308, %r27;
	shl.b32 	%r344, %r343, 2;
	add.s32 	%r345, %r311, %r344;
	ld.shared.u32 	%r101, [%r345];
	add.s32 	%r346, %r308, %r28;
	shl.b32 	%r347, %r346, 2;
	add.s32 	%r348, %r311, %r347;
	ld.shared.u32 	%r102, [%r348];
	add.s32 	%r349, %r308, %r29;
	shl.b32 	%r350, %r349, 2;
	add.s32 	%r351, %r311, %r350;
	ld.shared.u32 	%r103, [%r351];
	add.s32 	%r352, %r308, %r30;
	shl.b32 	%r353, %r352, 2;
	add.s32 	%r354, %r311, %r353;
	ld.shared.u32 	%r104, [%r354];
	add.s32 	%r355, %r308, %r31;
	shl.b32 	%r356, %r355, 2;
	add.s32 	%r357, %r311, %r356;
	ld.shared.u32 	%r105, [%r357];
	@%p31 bra 	$L__BB610_88;
	mov.u32 	%r514, %r5;
$L__BB610_20:
	setp.gt.u32 	%p32, %r187, 64;
	mov.u32 	%r358, _ZZ9cuda_gemmIiLi128ELi4ELi1ELi128ELi64ELi64ELi64ELi1ELi0EEviiiPT_S1_S1_iiiE11kron_fac_sh;
	mad.lo.s32 	%r107, %r514, 132, %r358;
	add.s32 	%r360, %r107, %r359;
	ld.shared.u32 	%r108, [%r360];
	@%p32 bra 	$L__BB610_53;
	setp.eq.s32 	%p49, %r187, 0;
	mov.b32 	%r516, 0;
	@%p49 bra 	$L__BB610_23;
	shfl.sync.idx.b32	%r411|%p50, %r108, %r48, 31, -1;
	mul.lo.s32 	%r516, %r411, %r90;
$L__BB610_23:
	setp.lt.s32 	%p51, %r187, 2;
	@%p51 bra 	$L__BB610_25;
	shfl.sync.idx.b32	%r412|%p52, %r108, %r49, 31, -1;
	mad.lo.s32 	%r516, %r412, %r91, %r516;
$L__BB610_25:
	setp.lt.s32 	%p53, %r187, 3;
	@%p53 bra 	$L__BB610_27;
	shfl.sync.idx.b32	%r413|%p54, %r108, %r50, 31, -1;
	mad.lo.s32 	%r516, %r413, %r92, %r516;
$L__BB610_27:
	setp.lt.s32 	%p55, %r187, 4;
	@%p55 bra 	$L__BB610_29;
	shfl.sync.idx.b32	%r414|%p56, %r108, %r51, 31, -1;
	mad.lo.s32 	%r516, %r414, %r93, %r516;
$L__BB610_29:
	setp.lt.s32 	%p57, %r187, 5;
	@%p57 bra 	$L__BB610_31;
	shfl.sync.idx.b32	%r415|%p58, %r108, %r52, 31, -1;
	mad.lo.s32 	%r516, %r415, %r94, %r516;
$L__BB610_31:
	setp.lt.s32 	%p59, %r187, 6;
	@%p59 bra 	$L__BB610_33;
	shfl.sync.idx.b32	%r416|%p60, %r108, %r53, 31, -1;
	mad.lo.s32 	%r516, %r416, %r95, %r516;
$L__BB610_33:
	setp.lt.s32 	%p61, %r187, 7;
	@%p61 bra 	$L__BB610_35;
	shfl.sync.idx.b32	%r417|%p62, %r108, %r54, 31, -1;
	mad.lo.s32 	%r516, %r417, %r96, %r516;
$L__BB610_35:
	setp.lt.s32 	%p63, %r187, 8;
	@%p63 bra 	$L__BB610_37;
	shfl.sync.idx.b32	%r418|%p64, %r108, %r55, 31, -1;
	mad.lo.s32 	%r516, %r418, %r97, %r516;
$L__BB610_37:
	setp.lt.s32 	%p65, %r187, 9;
	@%p65 bra 	$L__BB610_39;
	shfl.sync.idx.b32	%r419|%p66, %r108, %r56, 31, -1;
	mad.lo.s32 	%r516, %r419, %r98, %r516;
$L__BB610_39:
	setp.lt.s32 	%p67, %r187, 10;
	@%p67 bra 	$L__BB610_41;
	shfl.sync.idx.b32	%r420|%p68, %r108, %r57, 31, -1;
	mad.lo.s32 	%r516, %r420, %r99, %r516;
$L__BB610_41:
	setp.lt.s32 	%p69, %r187, 11;
	@%p69 bra 	$L__BB610_43;
	shfl.sync.idx.b32	%r421|%p70, %r108, %r58, 31, -1;
	mad.lo.s32 	%r516, %r421, %r100, %r516;
$L__BB610_43:
	setp.lt.s32 	%p71, %r187, 12;
	@%p71 bra 	$L__BB610_45;
	shfl.sync.idx.b32	%r422|%p72, %r108, %r59, 31, -1;
	mad.lo.s32 	%r516, %r422, %r101, %r516;
$L__BB610_45:
	setp.lt.s32 	%p73, %r187, 13;
	@%p73 bra 	$L__BB610_47;
	shfl.sync.idx.b32	%r423|%p74, %r108, %r60, 31, -1;
	mad.lo.s32 	%r516, %r423, %r102, %r516;
$L__BB610_47:
	setp.lt.s32 	%p75, %r187, 14;
	@%p75 bra 	$L__BB610_49;
	shfl.sync.idx.b32	%r424|%p76, %r108, %r61, 31, -1;
	mad.lo.s32 	%r516, %r424, %r103, %r516;
$L__BB610_49:
	setp.lt.s32 	%p77, %r187, 15;
	@%p77 bra 	$L__BB610_51;
	shfl.sync.idx.b32	%r425|%p78, %r108, %r62, 31, -1;
	mad.lo.s32 	%r516, %r425, %r104, %r516;
$L__BB610_51:
	setp.lt.s32 	%p79, %r187, 16;
	@%p79 bra 	$L__BB610_85;
	shfl.sync.idx.b32	%r426|%p80, %r108, %r63, 31, -1;
	mad.lo.s32 	%r516, %r426, %r105, %r516;
	bra.uni 	$L__BB610_85;
$L__BB610_53:
	setp.lt.s32 	%p33, %r187, 1;
	mov.b32 	%r516, 0;
	@%p33 bra 	$L__BB610_55;
	add.s32 	%r363, %r107, %r362;
	ld.shared.u32 	%r364, [%r363];
	mul.lo.s32 	%r516, %r364, %r90;
$L__BB610_55:
	setp.lt.s32 	%p34, %r187, 2;
	@%p34 bra 	$L__BB610_57;
	add.s32 	%r366, %r107, %r365;
	ld.shared.u32 	%r367, [%r366];
	mad.lo.s32 	%r516, %r367, %r91, %r516;
$L__BB610_57:
	setp.lt.s32 	%p35, %r187, 3;
	@%p35 bra 	$L__BB610_59;
	add.s32 	%r369, %r107, %r368;
	ld.shared.u32 	%r370, [%r369];
	mad.lo.s32 	%r516, %r370, %r92, %r516;
$L__BB610_59:
	setp.lt.s32 	%p36, %r187, 4;
	@%p36 bra 	$L__BB610_61;
	add.s32 	%r372, %r107, %r371;
	ld.shared.u32 	%r373, [%r372];
	mad.lo.s32 	%r516, %r373, %r93, %r516;
$L__BB610_61:
	setp.lt.s32 	%p37, %r187, 5;
	@%p37 bra 	$L__BB610_63;
	add.s32 	%r375, %r107, %r374;
	ld.shared.u32 	%r376, [%r375];
	mad.lo.s32 	%r516, %r376, %r94, %r516;
$L__BB610_63:
	setp.lt.s32 	%p38, %r187, 6;
	@%p38 bra 	$L__BB610_65;
	add.s32 	%r378, %r107, %r377;
	ld.shared.u32 	%r379, [%r378];
	mad.lo.s32 	%r516, %r379, %r95, %r516;
$L__BB610_65:
	setp.lt.s32 	%p39, %r187, 7;
	@%p39 bra 	$L__BB610_67;
	add.s32 	%r381, %r107, %r380;
	ld.shared.u32 	%r382, [%r381];
	mad.lo.s32 	%r516, %r382, %r96, %r516;
$L__BB610_67:
	setp.lt.s32 	%p40, %r187, 8;
	@%p40 bra 	$L__BB610_69;
	add.s32 	%r384, %r107, %r383;
	ld.shared.u32 	%r385, [%r384];
	mad.lo.s32 	%r516, %r385, %r97, %r516;
$L__BB610_69:
	setp.lt.s32 	%p41, %r187, 9;
	@%p41 bra 	$L__BB610_71;
	add.s32 	%r387, %r107, %r386;
	ld.shared.u32 	%r388, [%r387];
	mad.lo.s32 	%r516, %r388, %r98, %r516;
$L__BB610_71:
	setp.lt.s32 	%p42, %r187, 10;
	@%p42 bra 	$L__BB610_73;
	add.s32 	%r390, %r107, %r389;
	ld.shared.u32 	%r391, [%r390];
	mad.lo.s32 	%r516, %r391, %r99, %r516;
$L__BB610_73:
	setp.lt.s32 	%p43, %r187, 11;
	@%p43 bra 	$L__BB610_75;
	add.s32 	%r393, %r107, %r392;
	ld.shared.u32 	%r394, [%r393];
	mad.lo.s32 	%r516, %r394, %r100, %r516;
$L__BB610_75:
	setp.lt.s32 	%p44, %r187, 12;
	@%p44 bra 	$L__BB610_77;
	add.s32 	%r396, %r107, %r395;
	ld.shared.u32 	%r397, [%r396];
	mad.lo.s32 	%r516, %r397, %r101, %r516;
$L__BB610_77:
	setp.lt.s32 	%p45, %r187, 13;
	@%p45 bra 	$L__BB610_79;
	add.s32 	%r399, %r107, %r398;
	ld.shared.u32 	%r400, [%r399];
	mad.lo.s32 	%r516, %r400, %r102, %r516;
$L__BB610_79:
	setp.lt.s32 	%p46, %r187, 14;
	@%p46 bra 	$L__BB610_81;
	add.s32 	%r402, %r107, %r401;
	ld.shared.u32 	%r403, [%r402];
	mad.lo.s32 	%r516, %r403, %r103, %r516;
$L__BB610_81:
	setp.lt.s32 	%p47, %r187, 15;
	@%p47 bra 	$L__BB610_83;
	add.s32 	%r405, %r107, %r404;
	ld.shared.u32 	%r406, [%r405];
	mad.lo.s32 	%r516, %r406, %r104, %r516;
$L__BB610_83:
	setp.lt.s32 	%p48, %r187, 16;
	@%p48 bra 	$L__BB610_85;
	add.s32 	%r408, %r107, %r407;
	ld.shared.u32 	%r409, [%r408];
	mad.lo.s32 	%r516, %r409, %r105, %r516;
$L__BB610_85:
	setp.ne.s32 	%p81, %r7, 0;
	add.s32 	%r427, %r514, %r83;
	mad.lo.s32 	%r172, %r427, %r2, %r89;
	shfl.sync.down.b32	%r428|%p82, %r516, 1, 7711, -1;
	add.s32 	%r173, %r428, %r516;
	@%p81 bra 	$L__BB610_87;
	shl.b32 	%r429, %r172, 2;
	mov.u32 	%r430, _ZZ9cuda_gemmIiLi128ELi4ELi1ELi128ELi64ELi64ELi64ELi1ELi0EEviiiPT_S1_S1_iiiE3Csh;
	add.s32 	%r431, %r430, %r429;
	ld.shared.u32 	%r432, [%r431];
	add.s32 	%r433, %r432, %r173;
	st.shared.u32 	[%r431], %r433;
$L__BB610_87:
	add.s32 	%r514, %r514, %r64;
	setp.lt.s32 	%p83, %r514, %r14;
	@%p83 bra 	$L__BB610_20;
$L__BB610_88:
	add.s32 	%r513, %r513, %r3;
	setp.lt.s32 	%p84, %r513, %r2;
	@%p84 bra 	$L__BB610_18;
$L__BB610_89:
	add.s32 	%r511, %r83, 16;
	setp.lt.u32 	%p85, %r83, 48;
	@%p85 bra 	$L__BB610_14;
	mov.b32 	%r509, 32;
	mov.pred 	%p94, 0;
	@%p1 bra 	$L__BB610_10;
	setp.gt.u32 	%p87, %r1, 31;
	bar.sync 	0;
	@%p87 bra 	$L__BB610_98;
	ld.param.u64 	%rd27, [_Z9cuda_gemmIiLi128ELi4ELi1ELi128ELi64ELi64ELi64ELi1ELi0EEviiiPT_S1_S1_iii_param_5];
	cvta.to.global.u64 	%rd3, %rd27;
	shl.b32 	%r177, %r505, 7;
	shl.b32 	%r178, %r1, 2;
	and.b32  	%r435, %r16, 3;
	setp.eq.s32 	%p88, %r435, 3;
	mov.u32 	%r546, %r178;
	@%p88 bra 	$L__BB610_96;
	add.s32 	%r546, %r178, %r8;
	and.b32  	%r436, %r16, 3;
	setp.eq.s32 	%p89, %r436, 0;
	add.s32 	%r437, %r177, %r178;
	mul.wide.s32 	%rd11, %r437, 4;
	add.s64 	%rd12, %rd3, %rd11;
	shl.b32 	%r438, %r1, 2;
	mov.u32 	%r439, _ZZ9cuda_gemmIiLi128ELi4ELi1ELi128ELi64ELi64ELi64ELi1ELi0EEviiiPT_S1_S1_iiiE3Csh;
	add.s32 	%r440, %r439, %r438;
	mad.lo.s32 	%r441, %r1, 12, %r440;
	ld.shared.v4.u32 	{%r442, %r443, %r444, %r445}, [%r441];
	st.global.v4.u32 	[%rd12], {%r442, %r443, %r444, %r445};
	@%p89 bra 	$L__BB610_96;
	add.s32 	%r446, %r178, %r8;
	add.s32 	%r546, %r446, %r8;
	and.b32  	%r447, %r16, 3;
	setp.eq.s32 	%p90, %r447, 1;
	add.s32 	%r448, %r177, %r446;
	mul.wide.s32 	%rd13, %r448, 4;
	add.s64 	%rd14, %rd3, %rd13;
	shl.b32 	%r449, %r1, 2;
	mov.u32 	%r450, _ZZ9cuda_gemmIiLi128ELi4ELi1ELi128ELi64ELi64ELi64ELi1ELi0EEviiiPT_S1_S1_iiiE3Csh;
	add.s32 	%r451, %r450, %r449;
	mad.lo.s32 	%r452, %r1, 12, %r451;
	shl.b32 	%r453, %r8, 2;
	add.s32 	%r454, %r452, %r453;
	ld.shared.v4.u32 	{%r455, %r456, %r457, %r458}, [%r454];
	st.global.v4.u32 	[%rd14], {%r455, %r456, %r457, %r458};
	@%p90 bra 	$L__BB610_96;
	add.s32 	%r459, %r178, %r8;
	add.s32 	%r460, %r459, %r8;
	add.s32 	%r546, %r460, %r8;
	add.s32 	%r461, %r177, %r460;
	mul.wide.s32 	%rd15, %r461, 4;
	add.s64 	%rd16, %rd3, %rd15;
	shl.b32 	%r462, %r1, 2;
	mov.u32 	%r463, _ZZ9cuda_gemmIiLi128ELi4ELi1ELi128ELi64ELi64ELi64ELi1ELi0EEviiiPT_S1_S1_iiiE3Csh;
	add.s32 	%r464, %r463, %r462;
	mad.lo.s32 	%r465, %r1, 12, %r464;
	shl.b32 	%r466, %r8, 2;
	add.s32 	%r467, %r465, %r466;
	add.s32 	%r468, %r467, %r466;
	ld.shared.v4.u32 	{%r469, %r470, %r471, %r472}, [%r468];
	st.global.v4.u32 	[%rd16], {%r469, %r470, %r471, %r472};
$L__BB610_96:
	setp.lt.u32 	%p91, %r16, 3;
	@%p91 bra 	$L__BB610_98;
$L__BB610_97:
	add.s32 	%r473, %r177, %r546;
	mul.wide.s32 	%rd17, %r473, 4;
	add.s64 	%rd18, %rd3, %rd17;
	shl.b32 	%r474, %r546, 2;
	mov.u32 	%r475, _ZZ9cuda_gemmIiLi128ELi4ELi1ELi128ELi64ELi64ELi64ELi1ELi0EEviiiPT_S1_S1_iiiE3Csh;
	add.s32 	%r476, %r475, %r474;
	ld.shared.v4.u32 	{%r477, %r478, %r479, %r480}, [%r476];
	st.global.v4.u32 	[%rd18], {%r477, %r478, %r479, %r480};
	add.s32 	%r481, %r546, %r8;
	add.s32 	%r482, %r177, %r481;
	mul.wide.s32 	%rd19, %r482, 4;
	add.s64 	%rd20, %rd3, %rd19;
	shl.b32 	%r483, %r8, 2;
	add.s32 	%r484, %r476, %r483;
	ld.shared.v4.u32 	{%r485, %r486, %r487, %r488}, [%r484];
	st.global.v4.u32 	[%rd20], {%r485, %r486, %r487, %r488};
	add.s32 	%r489, %r481, %r8;
	add.s32 	%r490, %r177, %r489;
	mul.wide.s32 	%rd21, %r490, 4;
	add.s64 	%rd22, %rd3, %rd21;
	add.s32 	%r491, %r484, %r483;
	ld.shared.v4.u32 	{%r492, %r493, %r494, %r495}, [%r491];
	st.global.v4.u32 	[%rd22], {%r492, %r493, %r494, %r495};
	add.s32 	%r496, %r489, %r8;
	add.s32 	%r497, %r177, %r496;
	mul.wide.s32 	%rd23, %r497, 4;
	add.s64 	%rd24, %rd3, %rd23;
	add.s32 	%r498, %r491, %r483;
	ld.shared.v4.u32 	{%r499, %r500, %r501, %r502}, [%r498];
	st.global.v4.u32 	[%rd24], {%r499, %r500, %r501, %r502};
	add.s32 	%r546, %r496, %r8;
	setp.lt.u32 	%p92, %r546, 128;
	@%p92 bra 	$L__BB610_97;
$L__BB610_98:
	mov.u32 	%r503, %nctaid.y;
	add.s32 	%r505, %r505, %r503;
	shl.b32 	%r504, %r503, 2;
	setp.lt.u32 	%p93, %r505, %r504;
	@%p93 bra 	$L__BB610_2;
$L__BB610_99:
	ret;

}
	// .globl	_Z9cuda_gemmIiLi128ELi4ELi1ELi128ELi64ELi64ELi64ELi1ELi1EEviiiPT_S1_S1_iii
.visible .entry _Z9cuda_gemmIiLi128ELi4ELi1ELi128ELi64ELi64ELi64ELi1ELi1EEviiiPT_S1_S1_iii(
	.param .u32 _Z9cuda_gemmIiLi128ELi4ELi1ELi128ELi64ELi64ELi64ELi1ELi1EEviiiPT_S1_S1_iii_param_0,
	.param .u32 _Z9cuda_gemmIiLi128ELi4ELi1ELi128ELi64ELi64ELi64ELi1ELi1EEviiiPT_S1_S1_iii_param_1,
	.param .u32 _Z9cuda_gemmIiLi128ELi4ELi1ELi128ELi64ELi64ELi64ELi1ELi1EEviiiPT_S1_S1_iii_param_2,
	.param .u64 .ptr .align 1 _Z9cuda_gemmIiLi128ELi4ELi1ELi128ELi64ELi64ELi64ELi1ELi1EEviiiPT_S1_S1_iii_param_3,
	.param .u64 .ptr .align 1 _Z9cuda_gemmIiLi128ELi4ELi1ELi128ELi64ELi64ELi64ELi1ELi1EEviiiPT_S1_S1_iii_param_4,
	.param .u64 .ptr .align 1 _Z9cuda_gemmIiLi128ELi4ELi1ELi128ELi64ELi64ELi64ELi1ELi1EEviiiPT_S1_S1_iii_param_5,
	.param .u32 _Z9cuda_gemmIiLi128ELi4ELi1ELi128ELi64ELi64ELi64ELi1ELi1EEviiiPT_S1_S1_iii_param_6,
	.param .u32 _Z9cuda_gemmIiLi128ELi4ELi1ELi128ELi64ELi64ELi64ELi1ELi1EEviiiPT_S1_S1_iii_param_7,
	.param .u32 _Z9cuda_gemmIiLi128ELi4ELi1ELi128ELi64ELi64ELi64ELi1ELi1EEviiiPT_S1_S1_iii_param_8
)
.maxntid 128
{
	.reg .pred 	%p<43>;
	.reg .b32 	%r<252>;
	.reg .b64 	%rd<25>;
	// demoted variable
	.shared .align 128 .b8 _ZZ9cuda_gemmIiLi128ELi4ELi1ELi128ELi64ELi64ELi64ELi1ELi1EEviiiPT_S1_S1_iiiE11kron_fac_sh[2112];
	// demoted variable
	.shared .align 128 .b8 _ZZ9cuda_gemmIiLi128ELi4ELi1ELi128ELi64ELi64ELi64ELi1ELi1EEviiiPT_S1_S1_iiiE3Ash[256];
	// demoted variable
	.shared .align 128 .b8 _ZZ9cuda_gemmIiLi128ELi4ELi1ELi128ELi64ELi64ELi64ELi1ELi1EEviiiPT_S1_S1_iiiE3Csh[512];
	ld.param.u64 	%rd4, [_Z9cuda_gemmIiLi128ELi4ELi1ELi128ELi64ELi64ELi64ELi1ELi1EEviiiPT_S1_S1_iii_param_3];
	ld.param.u64 	%rd5, [_Z9cuda_gemmIiLi128ELi4ELi1ELi128ELi64ELi64ELi64ELi1ELi1EEviiiPT_S1_S1_iii_param_4];
	ld.param.u64 	%rd6, [_Z9cuda_gemmIiLi128ELi4ELi1ELi128ELi64ELi64ELi64ELi1ELi1EEviiiPT_S1_S1_iii_param_5];
	cvta.to.global.u64 	%rd1, %rd6;
	mov.u32 	%r1, %tid.x;
	mov.u32 	%r2, %ctaid.z;
	shr.u32 	%r78, %r1, 1;
	and.b32  	%r3, %r78, 1;
	shr.u32 	%r4, %r1, 2;
	mov.u32 	%r242, %ctaid.y;
	mov.u32 	%r6, %nctaid.y;
	shl.b32 	%r7, %r6, 2;
	setp.ge.u32 	%p2, %r242, %r7;
	@%p2 bra 	$L__BB611_29;
	and.b32  	%r8, %r1, 1;
	mov.u32 	%r79, %ntid.x;
	shl.b32 	%r9, %r1, 2;
	shl.b32 	%r10, %r79, 2;
	shr.u32 	%r11, %r1, 4;
	and.b32  	%r12, %r1, 15;
	shl.b32 	%r13, %r2, 6;
	mov.u32 	%r80, _ZZ9cuda_gemmIiLi128ELi4ELi1ELi128ELi64ELi64ELi64ELi1ELi1EEviiiPT_S1_S1_iiiE11kron_fac_sh;
	mad.lo.s32 	%r14, %r12, 132, %r80;
	shr.u32 	%r15, %r79, 4;
	shl.b32 	%r81, %r1, 4;
	and.b32  	%r82, %r81, 16;
	shl.b32 	%r83, %r3, 5;
	or.b32  	%r84, %r83, %r82;
	mad.lo.s32 	%r85, %r4, 132, %r80;
	and.b32  	%r86, %r9, 124;
	add.s32 	%r16, %r85, %r86;
	add.s32 	%r17, %r1, %r79;
	max.u32 	%r87, %r17, 128;
	setp.lt.u32 	%p3, %r17, 128;
	selp.u32 	%r88, 1, 0, %p3;
	add.s32 	%r89, %r17, %r88;
	sub.s32 	%r90, %r87, %r89;
	div.u32 	%r91, %r90, %r79;
	add.s32 	%r18, %r91, %r88;
	add.s32 	%r19, %r9, %r10;
	max.u32 	%r92, %r19, 128;
	setp.lt.u32 	%p4, %r19, 128;
	selp.u32 	%r93, 1, 0, %p4;
	or.b32  	%r94, %r19, %r93;
	sub.s32 	%r95, %r92, %r94;
	div.u32 	%r96, %r95, %r10;
	add.s32 	%r20, %r96, %r93;
	and.b32  	%r21, %r18, 3;
	mov.u32 	%r97, _ZZ9cuda_gemmIiLi128ELi4ELi1ELi128ELi64ELi64ELi64ELi1ELi1EEviiiPT_S1_S1_iiiE3Csh;
	add.s32 	%r22, %r97, %r9;
	add.s32 	%r23, %r22, %r10;
	add.s32 	%r24, %r17, %r79;
	add.s32 	%r25, %r24, %r79;
	or.b32  	%r98, %r84, %r3;
	or.b32  	%r99, %r3, 8;
	or.b32  	%r100, %r84, %r99;
	add.s32 	%r101, %r3, -1;
	and.b32  	%r102, %r101, 15;
	or.b32  	%r103, %r84, %r102;
	shl.b32 	%r104, %r103, 2;
	mov.u32 	%r105, _ZZ9cuda_gemmIiLi128ELi4ELi1ELi128ELi64ELi64ELi64ELi1ELi1EEviiiPT_S1_S1_iiiE3Ash;
	add.s32 	%r26, %r105, %r104;
	shl.b32 	%r106, %r98, 2;
	add.s32 	%r27, %r105, %r106;
	shl.b32 	%r107, %r100, 2;
	add.s32 	%r28, %r105, %r107;
	mad.lo.s32 	%r29, %r3, -31, %r84;
	add.s32 	%r30, %r29, 1;
	add.s32 	%r31, %r29, 2;
	add.s32 	%r32, %r29, 3;
	add.s32 	%r33, %r29, 4;
	add.s32 	%r34, %r29, 5;
	add.s32 	%r35, %r29, 6;
	add.s32 	%r36, %r29, 7;
	or.b32  	%r37, %r82, %r99;
	add.s32 	%r38, %r29, 9;
	add.s32 	%r39, %r29, 10;
	add.s32 	%r40, %r29, 11;
	add.s32 	%r41, %r29, 12;
	add.s32 	%r42, %r29, 13;
	add.s32 	%r43, %r29, 14;
	or.b32  	%r44, %r82, %r102;
	and.b32  	%r45, %r20, 3;
	mad.lo.s32 	%r46, %r1, 12, %r22;
	shl.b32 	%r50, %r79, 4;
	add.s32 	%r47, %r46, %r50;
	add.s32 	%r48, %r19, %r10;
	add.s32 	%r49, %r47, %r50;
	shl.b32 	%r51, %r79, 3;
	mul.lo.s32 	%r52, %r79, 12;
	cvta.to.global.u64 	%rd2, %rd5;
	cvta.to.global.u64 	%rd3, %rd4;
$L__BB611_2:
	setp.eq.s32 	%p5, %r21, 3;
	mov.u32 	%r243, %r1;
	@%p5 bra 	$L__BB611_6;
	setp.eq.s32 	%p6, %r21, 0;
	mov.b32 	%r108, 0;
	st.shared.u32 	[%r22], %r108;
	mov.u32 	%r243, %r17;
	@%p6 bra 	$L__BB611_6;
	setp.eq.s32 	%p7, %r21, 1;
	mov.b32 	%r109, 0;
	st.shared.u32 	[%r23], %r109;
	mov.u32 	%r243, %r24;
	@%p7 bra 	$L__BB611_6;
	add.s32 	%r110, %r23, %r10;
	mov.b32 	%r111, 0;
	st.shared.u32 	[%r110], %r111;
	mov.u32 	%r243, %r25;
$L__BB611_6:
	setp.lt.u32 	%p8, %r18, 3;
	@%p8 bra 	$L__BB611_9;
	shl.b32 	%r112, %r243, 2;
	mov.u32 	%r113, _ZZ9cuda_gemmIiLi128ELi4ELi1ELi128ELi64ELi64ELi64ELi1ELi1EEviiiPT_S1_S1_iiiE3Csh;
	add.s32 	%r244, %r113, %r112;
$L__BB611_8:
	mov.b32 	%r114, 0;
	st.shared.u32 	[%r244], %r114;
	add.s32 	%r115, %r244, %r10;
	st.shared.u32 	[%r115], %r114;
	add.s32 	%r116, %r244, %r51;
	st.shared.u32 	[%r116], %r114;
	add.s32 	%r117, %r244, %r52;
	st.shared.u32 	[%r117], %r114;
	add.s32 	%r243, %r243, %r10;
	add.s32 	%r244, %r244, %r50;
	setp.lt.u32 	%p9, %r243, 128;
	@%p9 bra 	$L__BB611_8;
$L__BB611_9:
	shl.b32 	%r60, %r242, 7;
	mov.b32 	%r246, 0;
	mov.pred 	%p42, -1;
$L__BB611_10:
	mov.pred 	%p1, %p42;
	setp.gt.u32 	%p11, %r1, 15;
	@%p11 bra 	$L__BB611_13;
	add.s32 	%r62, %r246, %r60;
	mov.u32 	%r247, %r9;
$L__BB611_12:
	shr.u32 	%r119, %r247, 5;
	add.s32 	%r120, %r119, %r2;
	shl.b32 	%r121, %r120, 6;
	and.b32  	%r122, %r247, 28;
	add.s32 	%r123, %r62, %r122;
	add.s32 	%r124, %r123, %r121;
	mul.wide.s32 	%rd7, %r124, 4;
	add.s64 	%rd8, %rd3, %rd7;
	ld.global.v4.u32 	{%r125, %r126, %r127, %r128}, [%rd8];
	shl.b32 	%r129, %r247, 2;
	mov.u32 	%r130, _ZZ9cuda_gemmIiLi128ELi4ELi1ELi128ELi64ELi64ELi64ELi1ELi1EEviiiPT_S1_S1_iiiE3Ash;
	add.s32 	%r131, %r130, %r129;
	st.shared.v4.u32 	[%r131], {%r125, %r126, %r127, %r128};
	add.s32 	%r247, %r247, %r10;
	setp.lt.u32 	%p12, %r247, 64;
	@%p12 bra 	$L__BB611_12;
$L__BB611_13:
	add.s32 	%r63, %r246, %r13;
	mov.b32 	%r248, 0;
$L__BB611_14:
	mov.u32 	%r66, %r248;
	add.s32 	%r67, %r12, %r66;
	mov.u32 	%r249, %r11;
$L__BB611_15:
	add.s32 	%r133, %r63, %r249;
	shl.b32 	%r134, %r133, 6;
	add.s32 	%r135, %r134, %r67;
	mul.wide.u32 	%rd9, %r135, 4;
	add.s64 	%rd10, %rd2, %rd9;
	ld.global.u32 	%r136, [%rd10];
	shl.b32 	%r137, %r249, 2;
	add.s32 	%r138, %r14, %r137;
	st.shared.u32 	[%r138], %r136;
	add.s32 	%r249, %r249, %r15;
	setp.lt.u32 	%p13, %r249, 32;
	@%p13 bra 	$L__BB611_15;
	setp.gt.u32 	%p14, %r1, 63;
	bar.sync 	0;
	@%p14 bra 	$L__BB611_19;
	setp.ne.s32 	%p15, %r8, 0;
	ld.shared.u32 	%r139, [%r26];
	ld.shared.u32 	%r140, [%r27+56];
	ld.shared.u32 	%r141, [%r27+52];
	ld.shared.u32 	%r142, [%r27+48];
	ld.shared.u32 	%r143, [%r27+44];
	ld.shared.u32 	%r144, [%r27+40];
	ld.shared.u32 	%r145, [%r27+36];
	ld.shared.u32 	%r146, [%r28];
	ld.shared.u32 	%r147, [%r27+28];
	ld.shared.u32 	%r148, [%r27+24];
	ld.shared.u32 	%r149, [%r27+20];
	ld.shared.u32 	%r150, [%r27+16];
	ld.shared.u32 	%r151, [%r27+12];
	ld.shared.u32 	%r152, [%r27+8];
	ld.shared.u32 	%r153, [%r27+4];
	ld.shared.u32 	%r154, [%r27];
	ld.shared.u32 	%r155, [%r16];
	shfl.sync.idx.b32	%r156|%p16, %r155, %r29, 31, -1;
	mul.lo.s32 	%r157, %r156, %r154;
	shfl.sync.idx.b32	%r158|%p17, %r155, %r30, 31, -1;
	mad.lo.s32 	%r159, %r158, %r153, %r157;
	shfl.sync.idx.b32	%r160|%p18, %r155, %r31, 31, -1;
	mad.lo.s32 	%r161, %r160, %r152, %r159;
	shfl.sync.idx.b32	%r162|%p19, %r155, %r32, 31, -1;
	mad.lo.s32 	%r163, %r162, %r151, %r161;
	shfl.sync.idx.b32	%r164|%p20, %r155, %r33, 31, -1;
	mad.lo.s32 	%r165, %r164, %r150, %r163;
	shfl.sync.idx.b32	%r166|%p21, %r155, %r34, 31, -1;
	mad.lo.s32 	%r167, %r166, %r149, %r165;
	shfl.sync.idx.b32	%r168|%p22, %r155, %r35, 31, -1;
	mad.lo.s32 	%r169, %r168, %r148, %r167;
	shfl.sync.idx.b32	%r170|%p23, %r155, %r36, 31, -1;
	mad.lo.s32 	%r171, %r170, %r147, %r169;
	shfl.sync.idx.b32	%r172|%p24, %r155, %r37, 31, -1;
	mad.lo.s32 	%r173, %r172, %r146, %r171;
	shfl.sync.idx.b32	%r174|%p25, %r155, %r38, 31, -1;
	mad.lo.s32 	%r175, %r174, %r145, %r173;
	shfl.sync.idx.b32	%r176|%p26, %r155, %r39, 31, -1;
	mad.lo.s32 	%r177, %r176, %r144, %r175;
	shfl.sync.idx.b32	%r178|%p27, %r155, %r40, 31, -1;
	mad.lo.s32 	%r179, %r178, %r143, %r177;
	shfl.sync.idx.b32	%r180|%p28, %r155, %r41, 31, -1;
	mad.lo.s32 	%r181, %r180, %r142, %r179;
	shfl.sync.idx.b32	%r182|%p29, %r155, %r42, 31, -1;
	mad.lo.s32 	%r183, %r182, %r141, %r181;
	shfl.sync.idx.b32	%r184|%p30, %r155, %r43, 31, -1;
	mad.lo.s32 	%r185, %r184, %r140, %r183;
	shfl.sync.idx.b32	%r186|%p31, %r155, %r44, 31, -1;
	mad.lo.s32 	%r187, %r186, %r139, %r185;
	add.s32 	%r188, %r4, %r66;
	shl.b32 	%r189, %r188, 1;
	or.b32  	%r70, %r189, %r3;
	shfl.sync.down.b32	%r190|%p32, %r187, 1, 7711, -1;
	add.s32 	%r71, %r190, %r187;
	@%p15 bra 	$L__BB611_19;
	shl.b32 	%r191, %r70, 2;
	mov.u32 	%r192, _ZZ9cuda_gemmIiLi128ELi4ELi1ELi128ELi64ELi64ELi64ELi1ELi1EEviiiPT_S1_S1_iiiE3Csh;
	add.s32 	%r193, %r192, %r191;
	ld.shared.u32 	%r194, [%r193];
	add.s32 	%r195, %r194, %r71;
	st.shared.u32 	[%r193], %r195;
$L__BB611_19:
	add.s32 	%r248, %r66, 16;
	setp.lt.u32 	%p33, %r66, 48;
	@%p33 bra 	$L__BB611_14;
	mov.b32 	%r246, 32;
	mov.pred 	%p42, 0;
	@%p1 bra 	$L__BB611_10;
	setp.gt.u32 	%p35, %r1, 31;
	bar.sync 	0;
	@%p35 bra 	$L__BB611_28;
	setp.eq.s32 	%p36, %r45, 3;
	mov.u32 	%r250, %r9;
	@%p36 bra 	$L__BB611_26;
	setp.eq.s32 	%p37, %r45, 0;
	add.s32 	%r197, %r60, %r9;
	mul.wide.s32 	%rd11, %r197, 4;
	add.s64 	%rd12, %rd1, %rd11;
	ld.shared.v4.u32 	{%r198, %r199, %r200, %r201}, [%r46];
	st.global.v4.u32 	[%rd12], {%r198, %r199, %r200, %r201};
	mov.u32 	%r250, %r19;
	@%p37 bra 	$L__BB611_26;
	setp.eq.s32 	%p38, %r45, 1;
	add.s32 	%r202, %r60, %r19;
	mul.wide.s32 	%rd13, %r202, 4;
	add.s64 	%rd14, %rd1, %rd13;
	ld.shared.v4.u32 	{%r203, %r204, %r205, %r206}, [%r47];
	st.global.v4.u32 	[%rd14], {%r203, %r204, %r205, %r206};
	mov.u32 	%r250, %r48;
	@%p38 bra 	$L__BB611_26;
	add.s32 	%r250, %r48, %r10;
	add.s32 	%r207, %r60, %r48;
	mul.wide.s32 	%rd15, %r207, 4;
	add.s64 	%rd16, %rd1, %rd15;
	ld.shared.v4.u32 	{%r208, %r209, %r210, %r211}, [%r49];
	st.global.v4.u32 	[%rd16], {%r208, %r209, %r210, %r211};
$L__BB611_26:
	setp.lt.u32 	%p39, %r20, 3;
	@%p39 bra 	$L__BB611_28;
$L__BB611_27:
	add.s32 	%r212, %r60, %r250;
	mul.wide.s32 	%rd17, %r212, 4;
	add.s64 	%rd18, %rd1, %rd17;
	shl.b32 	%r213, %r250, 2;
	mov.u32 	%r214, _ZZ9cuda_gemmIiLi128ELi4ELi1ELi128ELi64ELi64ELi64ELi1ELi1EEviiiPT_S1_S1_iiiE3Csh;
	add.s32 	%r215, %r214, %r213;
	ld.shared.v4.u32 	{%r216, %r217, %r218, %r219}, [%r215];
	st.global.v4.u32 	[%rd18], {%r216, %r217, %r218, %r219};
	add.s32 	%r220, %r250, %r10;
	add.s32 	%r221, %r60, %r220;
	mul.wide.s32 	%rd19, %r221, 4;
	add.s64 	%rd20, %rd1, %rd19;
	shl.b32 	%r222, %r10, 2;
	add.s32 	%r223, %r215, %r222;
	ld.shared.v4.u32 	{%r224, %r225, %r226, %r227}, [%r223];
	st.global.v4.u32 	[%rd20], {%r224, %r225, %r226, %r227};
	add.s32 	%r228, %r220, %r10;
	add.s32 	%r229, %r60, %r228;
	mul.wide.s32 	%rd21, %r229, 4;
	add.s64 	%rd22, %rd1, %rd21;
	add.s32 	%r230, %r223, %r222;
	ld.shared.v4.u32 	{%r231, %r232, %r233, %r234}, [%r230];
	st.global.v4.u32 	[%rd22], {%r231, %r232, %r233, %r234};
	add.s32 	%r235, %r228, %r10;
	add.s32 	%r236, %r60, %r235;
	mul.wide.s32 	%rd23, %r236, 4;
	add.s64 	%rd24, %rd1, %rd23;
	add.s32 	%r237, %r230, %r222;
	ld.shared.v4.u32 	{%r238, %r239, %r240, %r241}, [%r237];
	st.global.v4.u32 	[%rd24], {%r238, %r239, %r240, %r241};
	add.s32 	%r250, %r235, %r10;
	setp.lt.u32 	%p40, %r250, 128;
	@%p40 bra 	$L__BB611_27;
$L__BB611_28:
	add.s32 	%r242, %r242, %r6;
	setp.lt.u32 	%p41, %r242, %r7;
	@%p41 bra 	$L__BB611_2;
$L__BB611_29:
	ret;

}
	// .globl	_Z9cuda_gemmIiLi128ELi4ELi1ELi128ELi128ELi128ELi64ELi0ELi0EEviiiPT_S1_S1_iii
.visible .entry _Z9cuda_gemmIiLi128ELi4ELi1ELi128ELi128ELi128ELi64ELi0ELi0EEviiiPT_S1_S1_iii(
	.param .u32 _Z9cuda_gemmIiLi128ELi4ELi1ELi128ELi128ELi128ELi64ELi0ELi0EEviiiPT_S1_S1_iii_param_0,
	.param .u32 _Z9cuda_gemmIiLi128ELi4ELi1ELi128ELi128ELi128ELi64ELi0ELi0EEviiiPT_S1_S1_iii_param_1,
	.param .u32 _Z9cuda_gemmIiLi128ELi4ELi1ELi128ELi128ELi128ELi64ELi0ELi0EEviiiPT_S1_S1_iii_param_2,
	.param .u64 .ptr .align 1 _Z9cuda_gemmIiLi128ELi4ELi1ELi128ELi128ELi128ELi64ELi0ELi0EEviiiPT_S1_S1_iii_param_3,
	.param .u64 .ptr .align 1 _Z9cuda_gemmIiLi128ELi4ELi1ELi128ELi128ELi128ELi64ELi0ELi0EEviiiPT_S1_S1_iii_param_4,
	.param .u64 .ptr .align 1 _Z9cuda_gemmIiLi128ELi4ELi1ELi128ELi128ELi128ELi64ELi0ELi0EEviiiPT_S1_S1_iii_param_5,
	.param .u32 _Z9cuda_gemmIiLi128ELi4ELi1ELi128ELi128ELi128ELi64ELi0ELi0EEviiiPT_S1_S1_iii_param_6,
	.param .u32 _Z9cuda_gemmIiLi128ELi4ELi1ELi128ELi128ELi128ELi64ELi0ELi0EEviiiPT_S1_S1_iii_param_7,
	.param .u32 _Z9cuda_gemmIiLi128ELi4ELi1ELi128ELi128ELi128ELi64ELi0ELi0EEviiiPT_S1_S1_iii_param_8
)
.maxntid 128
{
	.reg .pred 	%p<95>;
	.reg .b16 	%rs<3>;
	.reg .b32 	%r<547>;
	.reg .b64 	%rd<26>;
	// demoted variable
	.shared .align 128 .b8 _ZZ9cuda_gemmIiLi128ELi4ELi1ELi128ELi128ELi128ELi64ELi0ELi0EEviiiPT_S1_S1_iiiE11kron_fac_sh[2112];
	// demoted variable
	.shared .align 128 .b8 _ZZ9cuda_gemmIiLi128ELi4ELi1ELi128ELi128ELi128ELi64ELi0ELi0EEviiiPT_S1_S1_iiiE3Ash[128];
	// demoted variable
	.shared .align 128 .b8 _ZZ9cuda_gemmIiLi128ELi4ELi1ELi128ELi128ELi128ELi64ELi0ELi0EEviiiPT_S1_S1_iiiE3Csh[256];
	ld.param.u64 	%rd4, [_Z9cuda_gemmIiLi128ELi4ELi1ELi128ELi128ELi128ELi64ELi0ELi0EEviiiPT_S1_S1_iii_param_3];
	ld.param.u64 	%rd5, [_Z9cuda_gemmIiLi128ELi4ELi1ELi128ELi128ELi128ELi64ELi0ELi0EEviiiPT_S1_S1_iii_param_4];
	ld.param.u32 	%r194, [_Z9cuda_gemmIiLi128ELi4ELi1ELi128ELi128ELi128ELi64ELi0ELi0EEviiiPT_S1_S1_iii_param_6];
	ld.param.u32 	%r195, [_Z9cuda_gemmIiLi128ELi4ELi1ELi128ELi128ELi128ELi64ELi0ELi0EEviiiPT_S1_S1_iii_param_7];
	mov.u32 	%r1, %tid.x;
	div.s32 	%r2, 128, %r195;
	min.s32 	%r196, %r2, 64;
	shl.b32 	%r3, %r196, 1;
	div.u32 	%r5, %r1, %r3;
	mul.lo.s32 	%r197, %r5, %r3;
	sub.s32 	%r198, %r1, %r197;
	shr.u32 	%r4, %r198, 1;
	mov.u32 	%r504, %ctaid.y;
	mov.u32 	%r199, %nctaid.y;
	shl.b32 	%r200, %r199, 2;
	setp.ge.u32 	%p2, %r504, %r200;
	@%p2 bra 	$L__BB612_100;
	ld.param.u32 	%r501, [_Z9cuda_gemmIiLi128ELi4ELi1ELi128ELi128ELi128ELi64ELi0ELi0EEviiiPT_S1_S1_iii_param_2];
	and.b32  	%r7, %r1, 1;
	mov.u32 	%r201, %ctaid.x;
	shr.u32 	%r202, %r201, 1;
	and.b32  	%r203, %r201, 1;
	mov.u32 	%r204, %ntid.x;
	shl.b32 	%r8, %r204, 2;
	shl.b32 	%r205, %r201, 6;
	and.b32  	%r206, %r205, 64;
	and.b32  	%r207, %r1, 15;
	or.b32  	%r9, %r206, %r207;
	mov.u32 	%r208, _ZZ9cuda_gemmIiLi128ELi4ELi1ELi128ELi128ELi128ELi64ELi0ELi0EEviiiPT_S1_S1_iiiE11kron_fac_sh;
	mad.lo.s32 	%r10, %r207, 132, %r208;
	shr.u32 	%r11, %r204, 4;
	and.b32  	%r12, %r4, 15;
	shl.b32 	%r209, %r1, 4;
	and.b32  	%r13, %r209, 16;
	min.s32 	%r14, %r194, 16;
	shr.u32 	%r210, %r501, 31;
	add.s32 	%r211, %r501, %r210;
	shr.s32 	%r212, %r211, 1;
	mul.lo.s32 	%r213, %r212, %r203;
	mad.lo.s32 	%r15, %r2, %r202, %r213;
	add.s32 	%r214, %r1, %r204;
	max.u32 	%r215, %r214, 64;
	setp.lt.u32 	%p3, %r214, 64;
	selp.u32 	%r216, 1, 0, %p3;
	add.s32 	%r217, %r214, %r216;
	sub.s32 	%r218, %r215, %r217;
	div.u32 	%r219, %r218, %r204;
	add.s32 	%r16, %r219, %r216;
	add.s32 	%r220, %r4, 1;
	and.b32  	%r17, %r220, 15;
	add.s32 	%r221, %r4, 2;
	and.b32  	%r18, %r221, 15;
	add.s32 	%r222, %r4, 3;
	and.b32  	%r19, %r222, 15;
	add.s32 	%r223, %r4, 4;
	and.b32  	%r20, %r223, 15;
	add.s32 	%r224, %r4, 5;
	and.b32  	%r21, %r224, 15;
	add.s32 	%r225, %r4, 6;
	and.b32  	%r22, %r225, 15;
	add.s32 	%r226, %r4, 7;
	and.b32  	%r23, %r226, 15;
	xor.b32  	%r24, %r12, 8;
	add.s32 	%r227, %r4, 9;
	and.b32  	%r25, %r227, 15;
	add.s32 	%r228, %r4, 10;
	and.b32  	%r26, %r228, 15;
	add.s32 	%r229, %r4, 11;
	and.b32  	%r27, %r229, 15;
	add.s32 	%r230, %r4, 12;
	and.b32  	%r28, %r230, 15;
	add.s32 	%r231, %r4, 13;
	and.b32  	%r29, %r231, 15;
	add.s32 	%r232, %r4, 14;
	and.b32  	%r30, %r232, 15;
	add.s32 	%r233, %r4, -1;
	and.b32  	%r31, %r233, 15;
	or.b32  	%r32, %r13, %r12;
	or.b32  	%r33, %r13, %r17;
	or.b32  	%r34, %r13, %r18;
	or.b32  	%r35, %r13, %r19;
	or.b32  	%r36, %r13, %r20;
	or.b32  	%r37, %r13, %r21;
	or.b32  	%r38, %r13, %r22;
	or.b32  	%r39, %r13, %r23;
	or.b32  	%r40, %r13, %r24;
	or.b32  	%r41, %r13, %r25;
	or.b32  	%r42, %r13, %r26;
	or.b32  	%r43, %r13, %r27;
	or.b32  	%r44, %r13, %r28;
	or.b32  	%r45, %r13, %r29;
	or.b32  	%r46, %r13, %r30;
	or.b32  	%r47, %r13, %r31;
	setp.lt.s32 	%p4, %r12, %r195;
	selp.b32 	%r234, 0, %r195, %p4;
	sub.s32 	%r48, %r12, %r234;
	add.s32 	%r235, %r12, 1;
	setp.lt.s32 	%p5, %r235, %r195;
	selp.b32 	%r236, 0, %r195, %p5;
	sub.s32 	%r49, %r235, %r236;
	add.s32 	%r237, %r12, 2;
	setp.lt.s32 	%p6, %r237, %r195;
	selp.b32 	%r238, 0, %r195, %p6;
	sub.s32 	%r50, %r237, %r238;
	add.s32 	%r239, %r12, 3;
	setp.lt.s32 	%p7, %r239, %r195;
	selp.b32 	%r240, 0, %r195, %p7;
	sub.s32 	%r51, %r239, %r240;
	add.s32 	%r241, %r12, 4;
	setp.lt.s32 	%p8, %r241, %r195;
	selp.b32 	%r242, 0, %r195, %p8;
	sub.s32 	%r52, %r241, %r242;
	add.s32 	%r243, %r12, 5;
	setp.lt.s32 	%p9, %r243, %r195;
	selp.b32 	%r244, 0, %r195, %p9;
	sub.s32 	%r53, %r243, %r244;
	add.s32 	%r245, %r12, 6;
	setp.lt.s32 	%p10, %r245, %r195;
	selp.b32 	%r246, 0, %r195, %p10;
	sub.s32 	%r54, %r245, %r246;
	add.s32 	%r247, %r12, 7;
	setp.lt.s32 	%p11, %r247, %r195;
	selp.b32 	%r248, 0, %r195, %p11;
	sub.s32 	%r55, %r247, %r248;
	add.s32 	%r249, %r12, 8;
	setp.lt.s32 	%p12, %r249, %r195;
	selp.b32 	%r250, 0, %r195, %p12;
	sub.s32 	%r56, %r249, %r250;
	add.s32 	%r251, %r12, 9;
	setp.lt.s32 	%p13, %r251, %r195;
	selp.b32 	%r252, 0, %r195, %p13;
	sub.s32 	%r57, %r251, %r252;
	add.s32 	%r253, %r12, 10;
	setp.lt.s32 	%p14, %r253, %r195;
	selp.b32 	%r254, 0, %r195, %p14;
	sub.s32 	%r58, %r253, %r254;
	add.s32 	%r255, %r12, 11;
	setp.lt.s32 	%p15, %r255, %r195;
	selp.b32 	%r256, 0, %r195, %p15;
	sub.s32 	%r59, %r255, %r256;
	add.s32 	%r257, %r12, 12;
	setp.lt.s32 	%p16, %r257, %r195;
	selp.b32 	%r258, 0, %r195, %p16;
	sub.s32 	%r60, %r257, %r258;
	add.s32 	%r259, %r12, 13;
	setp.lt.s32 	%p17, %r259, %r195;
	selp.b32 	%r260, 0, %r195, %p17;
	sub.s32 	%r61, %r259, %r260;
	add.s32 	%r261, %r12, 14;
	setp.lt.s32 	%p18, %r261, %r195;
	selp.b32 	%r262, 0, %r195, %p18;
	sub.s32 	%r62, %r261, %r262;
	add.s32 	%r263, %r12, 15;
	setp.lt.s32 	%p19, %r263, %r195;
	selp.b32 	%r264, 0, %r195, %p19;
	sub.s32 	%r63, %r263, %r264;
	cvt.u16.u32 	%rs1, %r3;
	div.s16 	%rs2, 128, %rs1;
	cvt.s32.s16 	%r64, %rs2;
	and.b32  	%r65, %r1, 31;
	cvta.to.global.u64 	%rd1, %rd5;
	cvta.to.global.u64 	%rd2, %rd4;
	shl.b32 	%r354, %r65, 2;
	shl.b32 	%r357, %r32, 2;
	shl.b32 	%r360, %r33, 2;
	shl.b32 	%r363, %r34, 2;
	shl.b32 	%r366, %r35, 2;
	shl.b32 	%r369, %r36, 2;
	shl.b32 	%r372, %r37, 2;
	shl.b32 	%r375, %r38, 2;
	shl.b32 	%r378, %r39, 2;
	shl.b32 	%r381, %r40, 2;
	shl.b32 	%r384, %r41, 2;
	shl.b32 	%r387, %r42, 2;
	shl.b32 	%r390, %r43, 2;
	shl.b32 	%r393, %r44, 2;
	shl.b32 	%r396, %r45, 2;
	shl.b32 	%r399, %r46, 2;
	shl.b32 	%r402, %r47, 2;
$L__BB612_2:
	setp.gt.u32 	%p20, %r1, 63;
	@%p20 bra 	$L__BB612_10;
	mov.u32 	%r67, %ntid.x;
	and.b32  	%r68, %r16, 3;
	setp.eq.s32 	%p21, %r68, 3;
	mov.u32 	%r505, %r1;
	@%p21 bra 	$L__BB612_7;
	add.s32 	%r505, %r1, %r67;
	setp.eq.s32 	%p22, %r68, 0;
	shl.b32 	%r265, %r1, 2;
	mov.u32 	%r266, _ZZ9cuda_gemmIiLi128ELi4ELi1ELi128ELi128ELi128ELi64ELi0ELi0EEviiiPT_S1_S1_iiiE3Csh;
	add.s32 	%r70, %r266, %r265;
	mov.b32 	%r267, 0;
	st.shared.u32 	[%r70], %r267;
	@%p22 bra 	$L__BB612_7;
	add.s32 	%r268, %r1, %r67;
	add.s32 	%r505, %r268, %r67;
	setp.eq.s32 	%p23, %r68, 1;
	add.s32 	%r72, %r70, %r8;
	mov.b32 	%r269, 0;
	st.shared.u32 	[%r72], %r269;
	@%p23 bra 	$L__BB612_7;
	add.s32 	%r505, %r505, %r67;
	add.s32 	%r270, %r72, %r8;
	mov.b32 	%r271, 0;
	st.shared.u32 	[%r270], %r271;
$L__BB612_7:
	setp.lt.u32 	%p24, %r16, 3;
	@%p24 bra 	$L__BB612_10;
	shl.b32 	%r272, %r505, 2;
	mov.u32 	%r273, _ZZ9cuda_gemmIiLi128ELi4ELi1ELi128ELi128ELi128ELi64ELi0ELi0EEviiiPT_S1_S1_iiiE3Csh;
	add.s32 	%r506, %r273, %r272;
$L__BB612_9:
	mov.b32 	%r274, 0;
	st.shared.u32 	[%r506], %r274;
	add.s32 	%r275, %r506, %r8;
	st.shared.u32 	[%r275], %r274;
	shl.b32 	%r276, %r67, 3;
	add.s32 	%r277, %r506, %r276;
	st.shared.u32 	[%r277], %r274;
	mad.lo.s32 	%r278, %r67, 12, %r506;
	st.shared.u32 	[%r278], %r274;
	add.s32 	%r505, %r505, %r8;
	shl.b32 	%r279, %r67, 4;
	add.s32 	%r506, %r506, %r279;
	setp.lt.u32 	%p25, %r505, 64;
	@%p25 bra 	$L__BB612_9;
$L__BB612_10:
	mov.b32 	%r508, 0;
	mov.pred 	%p94, -1;
$L__BB612_11:
	mov.pred 	%p1, %p94;
	mov.u32 	%r281, %ctaid.z;
	shl.b32 	%r81, %r281, 6;
	setp.gt.u32 	%p27, %r1, 7;
	@%p27 bra 	$L__BB612_14;
	ld.param.u32 	%r502, [_Z9cuda_gemmIiLi128ELi4ELi1ELi128ELi128ELi128ELi64ELi0ELi0EEviiiPT_S1_S1_iii_param_2];
	shl.b32 	%r509, %r1, 2;
	mov.u32 	%r282, %ctaid.x;
	shl.b32 	%r283, %r282, 6;
	and.b32  	%r284, %r283, -128;
	add.s32 	%r285, %r284, %r81;
	mad.lo.s32 	%r286, %r504, %r502, %r285;
	add.s32 	%r83, %r286, %r508;
$L__BB612_13:
	add.s32 	%r287, %r83, %r509;
	mul.wide.s32 	%rd7, %r287, 4;
	add.s64 	%rd8, %rd2, %rd7;
	ld.global.v4.u32 	{%r288, %r289, %r290, %r291}, [%rd8];
	shl.b32 	%r292, %r509, 2;
	mov.u32 	%r293, _ZZ9cuda_gemmIiLi128ELi4ELi1ELi128ELi128ELi128ELi64ELi0ELi0EEviiiPT_S1_S1_iiiE3Ash;
	add.s32 	%r294, %r293, %r292;
	st.shared.v4.u32 	[%r294], {%r288, %r289, %r290, %r291};
	add.s32 	%r509, %r509, %r8;
	setp.lt.u32 	%p28, %r509, 32;
	@%p28 bra 	$L__BB612_13;
$L__BB612_14:
	add.s32 	%r84, %r508, %r81;
	mov.b32 	%r510, 0;
$L__BB612_15:
	mov.u32 	%r87, %r510;
	shr.u32 	%r511, %r1, 4;
	add.s32 	%r89, %r9, %r87;
$L__BB612_16:
	add.s32 	%r296, %r84, %r511;
	mad.lo.s32 	%r297, %r296, %r194, %r89;
	mul.wide.s32 	%rd9, %r297, 4;
	add.s64 	%rd10, %rd1, %rd9;
	ld.global.u32 	%r298, [%rd10];
	shl.b32 	%r299, %r511, 2;
	add.s32 	%r300, %r10, %r299;
	st.shared.u32 	[%r300], %r298;
	add.s32 	%r511, %r511, %r11;
	setp.lt.u32 	%p29, %r511, 32;
	@%p29 bra 	$L__BB612_16;
	setp.lt.s32 	%p30, %r2, 1;
	bar.sync 	0;
	@%p30 bra 	$L__BB612_90;
	mov.b32 	%r512, 0;
$L__BB612_19:
	setp.ge.s32 	%p31, %r5, %r14;
	add.s32 	%r93, %r512, %r4;
	shl.b32 	%r302, %r93, 5;
	or.b32  	%r303, %r302, %r13;
	add.s32 	%r304, %r303, %r12;
	shl.b32 	%r305, %r304, 2;
	mov.u32 	%r306, _ZZ9cuda_gemmIiLi128ELi4ELi1ELi128ELi128ELi128ELi64ELi0ELi0EEviiiPT_S1_S1_iiiE3Ash;
	add.s32 	%r307, %r306, %r305;
	ld.shared.u32 	%r94, [%r307];
	add.s32 	%r308, %r303, %r17;
	shl.b32 	%r309, %r308, 2;
	add.s32 	%r310, %r306, %r309;
	ld.shared.u32 	%r95, [%r310];
	add.s32 	%r311, %r303, %r18;
	shl.b32 	%r312, %r311, 2;
	add.s32 	%r313, %r306, %r312;
	ld.shared.u32 	%r96, [%r313];
	add.s32 	%r314, %r303, %r19;
	shl.b32 	%r315, %r314, 2;
	add.s32 	%r316, %r306, %r315;
	ld.shared.u32 	%r97, [%r316];
	add.s32 	%r317, %r303, %r20;
	shl.b32 	%r318, %r317, 2;
	add.s32 	%r319, %r306, %r318;
	ld.shared.u32 	%r98, [%r319];
	add.s32 	%r320, %r303, %r21;
	shl.b32 	%r321, %r320, 2;
	add.s32 	%r322, %r306, %r321;
	ld.shared.u32 	%r99, [%r322];
	add.s32 	%r323, %r303, %r22;
	shl.b32 	%r324, %r323, 2;
	add.s32 	%r325, %r306, %r324;
	ld.shared.u32 	%r100, [%r325];
	add.s32 	%r326, %r303, %r23;
	shl.b32 	%r327, %r326, 2;
	add.s32 	%r328, %r306, %r327;
	ld.shared.u32 	%r101, [%r328];
	add.s32 	%r329, %r303, %r24;
	shl.b32 	%r330, %r329, 2;
	add.s32 	%r331, %r306, %r330;
	ld.shared.u32 	%r102, [%r331];
	add.s32 	%r332, %r303, %r25;
	shl.b32 	%r333, %r332, 2;
	add.s32 	%r334, %r306, %r333;
	ld.shared.u32 	%r103, [%r334];
	add.s32 	%r335, %r303, %r26;
	shl.b32 	%r336, %r335, 2;
	add.s32 	%r337, %r306, %r336;
	ld.shared.u32 	%r104, [%r337];
	add.s32 	%r338, %r303, %r27;
	shl.b32 	%r339, %r338, 2;
	add.s32 	%r340, %r306, %r339;
	ld.shared.u32 	%r105, [%r340];
	add.s32 	%r341, %r303, %r28;
	shl.b32 	%r342, %r341, 2;
	add.s32 	%r343, %r306, %r342;
	ld.shared.u32 	%r106, [%r343];
	add.s32 	%r344, %r303, %r29;
	shl.b32 	%r345, %r344, 2;
	add.s32 	%r346, %r306, %r345;
	ld.shared.u32 	%r107, [%r346];
	add.s32 	%r347, %r303, %r30;
	shl.b32 	%r348, %r347, 2;
	add.s32 	%r349, %r306, %r348;
	ld.shared.u32 	%r108, [%r349];
	add.s32 	%r350, %r303, %r31;
	shl.b32 	%r351, %r350, 2;
	add.s32 	%r352, %r306, %r351;
	ld.shared.u32 	%r109, [%r352];
	@%p31 bra 	$L__BB612_89;
	mov.u32 	%r513, %r5;
$L__BB612_21:
	setp.gt.u32 	%p32, %r195, 64;
	mov.u32 	%r353, _ZZ9cuda_gemmIiLi128ELi4ELi1ELi128ELi128ELi128ELi64ELi0ELi0EEviiiPT_S1_S1_iiiE11kron_fac_sh;
	mad.lo.s32 	%r111, %r513, 132, %r353;
	add.s32 	%r355, %r111, %r354;
	ld.shared.u32 	%r112, [%r355];
	@%p32 bra 	$L__BB612_54;
	setp.eq.s32 	%p49, %r195, 0;
	mov.b32 	%r515, 0;
	@%p49 bra 	$L__BB612_24;
	shfl.sync.idx.b32	%r406|%p50, %r112, %r48, 31, -1;
	mul.lo.s32 	%r515, %r406, %r94;
$L__BB612_24:
	setp.lt.s32 	%p51, %r195, 2;
	@%p51 bra 	$L__BB612_26;
	shfl.sync.idx.b32	%r407|%p52, %r112, %r49, 31, -1;
	mad.lo.s32 	%r515, %r407, %r95, %r515;
$L__BB612_26:
	setp.lt.s32 	%p53, %r195, 3;
	@%p53 bra 	$L__BB612_28;
	shfl.sync.idx.b32	%r408|%p54, %r112, %r50, 31, -1;
	mad.lo.s32 	%r515, %r408, %r96, %r515;
$L__BB612_28:
	setp.lt.s32 	%p55, %r195, 4;
	@%p55 bra 	$L__BB612_30;
	shfl.sync.idx.b32	%r409|%p56, %r112, %r51, 31, -1;
	mad.lo.s32 	%r515, %r409, %r97, %r515;
$L__BB612_30:
	setp.lt.s32 	%p57, %r195, 5;
	@%p57 bra 	$L__BB612_32;
	shfl.sync.idx.b32	%r410|%p58, %r112, %r52, 31, -1;
	mad.lo.s32 	%r515, %r410, %r98, %r515;
$L__BB612_32:
	setp.lt.s32 	%p59, %r195, 6;
	@%p59 bra 	$L__BB612_34;
	shfl.sync.idx.b32	%r411|%p60, %r112, %r53, 31, -1;
	mad.lo.s32 	%r515, %r411, %r99, %r515;
$L__BB612_34:
	setp.lt.s32 	%p61, %r195, 7;
	@%p61 bra 	$L__BB612_36;
	shfl.sync.idx.b32	%r412|%p62, %r112, %r54, 31, -1;
	mad.lo.s32 	%r515, %r412, %r100, %r515;
$L__BB612_36:
	setp.lt.s32 	%p63, %r195, 8;
	@%p63 bra 	$L__BB612_38;
	shfl.sync.idx.b32	%r413|%p64, %r112, %r55, 31, -1;
	mad.lo.s32 	%r515, %r413, %r101, %r515;
$L__BB612_38:
	setp.lt.s32 	%p65, %r195, 9;
	@%p65 bra 	$L__BB612_40;
	shfl.sync.idx.b32	%r414|%p66, %r112, %r56, 31, -1;
	mad.lo.s32 	%r515, %r414, %r102, %r515;
$L__BB612_40:
	setp.lt.s32 	%p67, %r195, 10;
	@%p67 bra 	$L__BB612_42;
	shfl.sync.idx.b32	%r415|%p68, %r112, %r57, 31, -1;
	mad.lo.s32 	%r515, %r415, %r103, %r515;
$L__BB612_42:
	setp.lt.s32 	%p69, %r195, 11;
	@%p69 bra 	$L__BB612_44;
	shfl.sync.idx.b32	%r416|%p70, %r112, %r58, 31, -1;
	mad.lo.s32 	%r515, %r416, %r104, %r515;
$L__BB612_44:
	setp.lt.s32 	%p71, %r195, 12;
	@%p71 bra 	$L__BB612_46;
	shfl.sync.idx.b32	%r417|%p72, %r112, %r59, 31, -1;
	mad.lo.s32 	%r515, %r417, %r105, %r515;
$L__BB612_46:
	setp.lt.s32 	%p73, %r195, 13;
	@%p73 bra 	$L__BB612_48;
	shfl.sync.idx.b32	%r418|%p74, %r112, %r60, 31, -1;
	mad.lo.s32 	%r515, %r418, %r106, %r515;
$L__BB612_48:
	setp.lt.s32 	%p75, %r195, 14;
	@%p75 bra 	$L__BB612_50;
	shfl.sync.idx.b32	%r419|%p76, %r112, %r61, 31, -1;
	mad.lo.s32 	%r515, %r419, %r107, %r515;
$L__BB612_50:
	setp.lt.s32 	%p77, %r195, 15;
	@%p77 bra 	$L__BB612_52;
	shfl.sync.idx.b32	%r420|%p78, %r112, %r62, 31, -1;
	mad.lo.s32 	%r515, %r420, %r108, %r515;
$L__BB612_52:
	setp.lt.s32 	%p79, %r195, 16;
	@%p79 bra 	$L__BB612_86;
	shfl.sync.idx.b32	%r421|%p80, %r112, %r63, 31, -1;
	mad.lo.s32 	%r515, %r421, %r109, %r515;
	bra.uni 	$L__BB612_86;
$L__BB612_54:
	setp.lt.s32 	%p33, %r195, 1;
	mov.b32 	%r515, 0;
	@%p33 bra 	$L__BB612_56;
	add.s32 	%r358, %r111, %r357;
	ld.shared.u32 	%r359, [%r358];
	mul.lo.s32 	%r515, %r359, %r94;
$L__BB612_56:
	setp.lt.s32 	%p34, %r195, 2;
	@%p34 bra 	$L__BB612_58;
	add.s32 	%r361, %r111, %r360;
	ld.shared.u32 	%r362, [%r361];
	mad.lo.s32 	%r515, %r362, %r95, %r515;
$L__BB612_58:
	setp.lt.s32 	%p35, %r195, 3;
	@%p35 bra 	$L__BB612_60;
	add.s32 	%r364, %r111, %r363;
	ld.shared.u32 	%r365, [%r364];
	mad.lo.s32 	%r515, %r365, %r96, %r515;
$L__BB612_60:
	setp.lt.s32 	%p36, %r195, 4;
	@%p36 bra 	$L__BB612_62;
	add.s32 	%r367, %r111, %r366;
	ld.shared.u32 	%r368, [%r367];
	mad.lo.s32 	%r515, %r368, %r97, %r515;
$L__BB612_62:
	setp.lt.s32 	%p37, %r195, 5;
	@%p37 bra 	$L__BB612_64;
	add.s32 	%r370, %r111, %r369;
	ld.shared.u32 	%r371, [%r370];
	mad.lo.s32 	%r515, %r371, %r98, %r515;
$L__BB612_64:
	setp.lt.s32 	%p38, %r195, 6;
	@%p38 bra 	$L__BB612_66;
	add.s32 	%r373, %r111, %r372;
	ld.shared.u32 	%r374, [%r373];
	mad.lo.s32 	%r515, %r374, %r99, %r515;
$L__BB612_66:
	setp.lt.s32 	%p39, %r195, 7;
	@%p39 bra 	$L__BB612_68;
	add.s32 	%r376, %r111, %r375;
	ld.shared.u32 	%r377, [%r376];
	mad.lo.s32 	%r515, %r377, %r100, %r515;
$L__BB612_68:
	setp.lt.s32 	%p40, %r195, 8;
	@%p40 bra 	$L__BB612_70;
	add.s32 	%r379, %r111, %r378;
	ld.shared.u32 	%r380, [%r379];
	mad.lo.s32 	%r515, %r380, %r101, %r515;
$L__BB612_70:
	setp.lt.s32 	%p41, %r195, 9;
	@%p41 bra 	$L__BB612_72;
	add.s32 	%r382, %r111, %r381;
	ld.shared.u32 	%r383, [%r382];
	mad.lo.s32 	%r515, %r383, %r102, %r515;
$L__BB612_72:
	setp.lt.s32 	%p42, %r195, 10;
	@%p42 bra 	$L__BB612_74;
	add.s32 	%r385, %r111, %r384;
	ld.shared.u32 	%r386, [%r385];
	mad.lo.s32 	%r515, %r386, %r103, %r515;
$L__BB612_74:
	setp.lt.s32 	%p43, %r195, 11;
	@%p43 bra 	$L__BB612_76;
	add.s32 	%r388, %r111, %r387;
	ld.shared.u32 	%r389, [%r388];
	mad.lo.s32 	%r515, %r389, %r104, %r515;
$L__BB612_76:
	setp.lt.s32 	%p44, %r195, 12;
	@%p44 bra 	$L__BB612_78;
	add.s32 	%r391, %r111, %r390;
	ld.shared.u32 	%r392, [%r391];
	mad.lo.s32 	%r515, %r392, %r105, %r515;
$L__BB612_78:
	setp.lt.s32 	%p45, %r195, 13;
	@%p45 bra 	$L__BB612_80;
	add.s32 	%r394, %r111, %r393;
	ld.shared.u32 	%r395, [%r394];
	mad.lo.s32 	%r515, %r395, %r106, %r515;
$L__BB612_80:
	setp.lt.s32 	%p46, %r195, 14;
	@%p46 bra 	$L__BB612_82;
	add.s32 	%r397, %r111, %r396;
	ld.shared.u32 	%r398, [%r397];
	mad.lo.s32 	%r515, %r398, %r107, %r515;
$L__BB612_82:
	setp.lt.s32 	%p47, %r195, 15;
	@%p47 bra 	$L__BB612_84;
	add.s32 	%r400, %r111, %r399;
	ld.shared.u32 	%r401, [%r400];
	mad.lo.s32 	%r515, %r401, %r108, %r515;
$L__BB612_84:
	setp.lt.s32 	%p48, %r195, 16;
	@%p48 bra 	$L__BB612_86;
	add.s32 	%r403, %r111, %r402;
	ld.shared.u32 	%r404, [%r403];
	mad.lo.s32 	%r515, %r404, %r109, %r515;
$L__BB612_86:
	setp.ne.s32 	%p81, %r7, 0;
	add.s32 	%r422, %r513, %r87;
	mad.lo.s32 	%r176, %r422, %r2, %r93;
	shfl.sync.down.b32	%r423|%p82, %r515, 1, 7711, -1;
	add.s32 	%r177, %r423, %r515;
	@%p81 bra 	$L__BB612_88;
	shl.b32 	%r424, %r176, 2;
	mov.u32 	%r425, _ZZ9cuda_gemmIiLi128ELi4ELi1ELi128ELi128ELi128ELi64ELi0ELi0EEviiiPT_S1_S1_iiiE3Csh;
	add.s32 	%r426, %r425, %r424;
	ld.shared.u32 	%r427, [%r426];
	add.s32 	%r428, %r427, %r177;
	st.shared.u32 	[%r426], %r428;
$L__BB612_88:
	add.s32 	%r513, %r513, %r64;
	setp.lt.s32 	%p83, %r513, %r14;
	@%p83 bra 	$L__BB612_21;
$L__BB612_89:
	add.s32 	%r512, %r512, %r3;
	setp.lt.s32 	%p84, %r512, %r2;
	@%p84 bra 	$L__BB612_19;
$L__BB612_90:
	add.s32 	%r510, %r87, 16;
	setp.lt.u32 	%p85, %r87, 48;
	@%p85 bra 	$L__BB612_15;
	mov.b32 	%r508, 32;
	mov.pred 	%p94, 0;
	@%p1 bra 	$L__BB612_11;
	bar.sync 	0;
	@%p20 bra 	$L__BB612_99;
	ld.param.u64 	%rd25, [_Z9cuda_gemmIiLi128ELi4ELi1ELi128ELi128ELi128ELi64ELi0ELi0EEviiiPT_S1_S1_iii_param_5];
	ld.param.u32 	%r503, [_Z9cuda_gemmIiLi128ELi4ELi1ELi128ELi128ELi128ELi64ELi0ELi0EEviiiPT_S1_S1_iii_param_2];
	ld.param.u32 	%r500, [_Z9cuda_gemmIiLi128ELi4ELi1ELi128ELi128ELi128ELi64ELi0ELi0EEviiiPT_S1_S1_iii_param_1];
	cvta.to.global.u64 	%rd3, %rd25;
	and.b32  	%r430, %r16, 3;
	setp.eq.s32 	%p88, %r430, 3;
	div.s32 	%r181, %r503, %r195;
	mad.lo.s32 	%r182, %r504, %r500, %r15;
	mov.u32 	%r545, %r1;
	@%p88 bra 	$L__BB612_97;
	mov.u32 	%r183, %ntid.x;
	add.s32 	%r545, %r1, %r183;
	and.b32  	%r431, %r16, 3;
	setp.eq.s32 	%p89, %r431, 0;
	div.s32 	%r432, %r1, %r2;
	mul.lo.s32 	%r433, %r432, %r2;
	sub.s32 	%r434, %r1, %r433;
	mad.lo.s32 	%r435, %r181, %r432, %r182;
	add.s32 	%r436, %r435, %r434;
	mul.wide.s32 	%rd11, %r436, 4;
	add.s64 	%rd12, %rd3, %rd11;
	shl.b32 	%r437, %r1, 2;
	mov.u32 	%r438, _ZZ9cuda_gemmIiLi128ELi4ELi1ELi128ELi128ELi128ELi64ELi0ELi0EEviiiPT_S1_S1_iiiE3Csh;
	add.s32 	%r185, %r438, %r437;
	ld.shared.u32 	%r439, [%r185];
	atom.global.add.u32 	%r440, [%rd12], %r439;
	@%p89 bra 	$L__BB612_97;
	add.s32 	%r441, %r1, %r183;
	add.s32 	%r186, %r441, %r183;
	and.b32  	%r442, %r16, 3;
	setp.eq.s32 	%p90, %r442, 1;
	div.s32 	%r443, %r545, %r2;
	mul.lo.s32 	%r444, %r443, %r2;
	sub.s32 	%r445, %r545, %r444;
	mad.lo.s32 	%r446, %r181, %r443, %r182;
	add.s32 	%r447, %r446, %r445;
	mul.wide.s32 	%rd13, %r447, 4;
	add.s64 	%rd14, %rd3, %rd13;
	add.s32 	%r448, %r185, %r8;
	ld.shared.u32 	%r449, [%r448];
	atom.global.add.u32 	%r450, [%rd14], %r449;
	mov.u32 	%r545, %r186;
	@%p90 bra 	$L__BB612_97;
	add.s32 	%r545, %r186, %r183;
	div.s32 	%r451, %r186, %r2;
	mul.lo.s32 	%r452, %r451, %r2;
	sub.s32 	%r453, %r186, %r452;
	mad.lo.s32 	%r454, %r181, %r451, %r182;
	add.s32 	%r455, %r454, %r453;
	mul.wide.s32 	%rd15, %r455, 4;
	add.s64 	%rd16, %rd3, %rd15;
	add.s32 	%r456, %r185, %r8;
	add.s32 	%r457, %r456, %r8;
	ld.shared.u32 	%r458, [%r457];
	atom.global.add.u32 	%r459, [%rd16], %r458;
$L__BB612_97:
	setp.lt.u32 	%p91, %r16, 3;
	@%p91 bra 	$L__BB612_99;
$L__BB612_98:
	div.s32 	%r460, %r545, %r2;
	mul.lo.s32 	%r461, %r460, %r2;
	sub.s32 	%r462, %r545, %r461;
	mad.lo.s32 	%r463, %r181, %r460, %r182;
	add.s32 	%r464, %r463, %r462;
	mul.wide.s32 	%rd17, %r464, 4;
	add.s64 	%rd18, %rd3, %rd17;
	shl.b32 	%r465, %r545, 2;
	mov.u32 	%r466, _ZZ9cuda_gemmIiLi128ELi4ELi1ELi128ELi128ELi128ELi64ELi0ELi0EEviiiPT_S1_S1_iiiE3Csh;
	add.s32 	%r467, %r466, %r465;
	ld.shared.u32 	%r468, [%r467];
	atom.global.add.u32 	%r469, [%rd18], %r468;
	mov.u32 	%r470, %ntid.x;
	add.s32 	%r471, %r545, %r470;
	div.s32 	%r472, %r471, %r2;
	mul.lo.s32 	%r473, %r472, %r2;
	sub.s32 	%r474, %r471, %r473;
	mad.lo.s32 	%r475, %r181, %r472, %r182;
	add.s32 	%r476, %r475, %r474;
	mul.wide.s32 	%rd19, %r476, 4;
	add.s64 	%rd20, %rd3, %rd19;
	add.s32 	%r477, %r467, %r8;
	ld.shared.u32 	%r478, [%r477];
	atom.global.add.u32 	%r479, [%rd20], %r478;
	add.s32 	%r480, %r471, %r470;
	div.s32 	%r481, %r480, %r2;
	mul.lo.s32 	%r482, %r481, %r2;
	sub.s32 	%r483, %r480, %r482;
	mad.lo.s32 	%r484, %r181, %r481, %r182;
	add.s32 	%r485, %r484, %r483;
	mul.wide.s32 	%rd21, %r485, 4;
	add.s64 	%rd22, %rd3, %rd21;
	add.s32 	%r486, %r477, %r8;
	ld.shared.u32 	%r487, [%r486];
	atom.global.add.u32 	%r488, [%rd22], %r487;
	add.s32 	%r489, %r480, %r470;
	div.s32 	%r490, %r489, %r2;
	mul.lo.s32 	%r491, %r490, %r2;
	sub.s32 	%r492, %r489, %r491;
	mad.lo.s32 	%r493, %r181, %r490, %r182;
	add.s32 	%r494, %r493, %r492;
	mul.wide.s32 	%rd23, %r494, 4;
	add.s64 	%rd24, %rd3, %rd23;
	add.s32 	%r495, %r486, %r8;
	ld.shared.u32 	%r496, [%r495];
	atom.global.add.u32 	%r497, [%rd24], %r496;
	add.s32 	%r545, %r489, %r470;
	setp.lt.u32 	%p92, %r545, 64;
	@%p92 bra 	$L__BB612_98;
$L__BB612_99:
	mov.u32 	%r498, %nctaid.y;
	add.s32 	%r504, %r504, %r498;
	shl.b32 	%r499, %r498, 2;
	setp.lt.u32 	%p93, %r504, %r499;
	@%p93 bra 	$L__BB612_2;
$L__BB612_100:
	ret;

}
	// .globl	_Z9cuda_gemmIiLi128ELi4ELi1ELi128ELi128ELi128ELi64ELi0ELi1EEviiiPT_S1_S1_iii
.visible .entry _Z9cuda_gemmIiLi128ELi4ELi1ELi128ELi128ELi128ELi64ELi0ELi1EEviiiPT_S1_S1_iii(
	.param .u32 _Z9cuda_gemmIiLi128ELi4ELi1ELi128ELi128ELi128ELi64ELi0ELi1EEviiiPT_S1_S1_iii_param_0,
	.param .u32 _Z9cuda_gemmIiLi128ELi4ELi1ELi128ELi128ELi128ELi64ELi0ELi1EEviiiPT_S1_S1_iii_param_1,
	.param .u32 _Z9cuda_gemmIiLi128ELi4ELi1ELi128ELi128ELi128ELi64ELi0ELi1EEviiiPT_S1_S1_iii_param_2,
	.param .u64 .ptr .align 1 _Z9cuda_gemmIiLi128ELi4ELi1ELi128ELi128ELi128ELi64ELi0ELi1EEviiiPT_S1_S1_iii_param_3,
	.param .u64 .ptr .align 1 _Z9cuda_gemmIiLi128ELi4ELi1ELi128ELi128ELi128ELi64ELi0ELi1EEviiiPT_S1_S1_iii_param_4,
	.param .u64 .ptr .align 1 _Z9cuda_gemmIiLi128ELi4ELi1ELi128ELi128ELi128ELi64ELi0ELi1EEviiiPT_S1_S1_iii_param_5,
	.param .u32 _Z9cuda_gemmIiLi128ELi4ELi1ELi128ELi128ELi128ELi64ELi0ELi1EEviiiPT_S1_S1_iii_param_6,
	.param .u32 _Z9cuda_gemmIiLi128ELi4ELi1ELi128ELi128ELi128ELi64ELi0ELi1EEviiiPT_S1_S1_iii_param_7,
	.param .u32 _Z9cuda_gemmIiLi128ELi4ELi1ELi128ELi128ELi128ELi64ELi0ELi1EEviiiPT_S1_S1_iii_param_8
)
.maxntid 128
{
	.reg .pred 	%p<30>;
	.reg .b32 	%r<277>;
	.reg .b64 	%rd<32>;
	// demoted variable
	.shared .align 128 .b8 _ZZ9cuda_gemmIiLi128ELi4ELi1ELi128ELi128ELi128ELi64ELi0ELi1EEviiiPT_S1_S1_iiiE11kron_fac_sh[2112];
	// demoted variable
	.shared .align 128 .b8 _ZZ9cuda_gemmIiLi128ELi4ELi1ELi128ELi128ELi128ELi64ELi0ELi1EEviiiPT_S1_S1_iiiE3Ash[128];
	// demoted variable
	.shared .align 128 .b8 _ZZ9cuda_gemmIiLi128ELi4ELi1ELi128ELi128ELi128ELi64ELi0ELi1EEviiiPT_S1_S1_iiiE3Csh[256];
	ld.param.u32 	%r60, [_Z9cuda_gemmIiLi128ELi4ELi1ELi128ELi128ELi128ELi64ELi0ELi1EEviiiPT_S1_S1_iii_param_1];
	ld.param.u32 	%r61, [_Z9cuda_gemmIiLi128ELi4ELi1ELi128ELi128ELi128ELi64ELi0ELi1EEviiiPT_S1_S1_iii_param_2];
	ld.param.u64 	%rd4, [_Z9cuda_gemmIiLi128ELi4ELi1ELi128ELi128ELi128ELi64ELi0ELi1EEviiiPT_S1_S1_iii_param_3];
	ld.param.u64 	%rd5, [_Z9cuda_gemmIiLi128ELi4ELi1ELi128ELi128ELi128ELi64ELi0ELi1EEviiiPT_S1_S1_iii_param_4];
	ld.param.u64 	%rd6, [_Z9cuda_gemmIiLi128ELi4ELi1ELi128ELi128ELi128ELi64ELi0ELi1EEviiiPT_S1_S1_iii_param_5];
	cvta.to.global.u64 	%rd1, %rd4;
	cvta.to.global.u64 	%rd2, %rd5;
	cvta.to.global.u64 	%rd3, %rd6;
	mov.u32 	%r1, %tid.x;
	shr.u32 	%r2, %r1, 1;
	mov.u32 	%r265, %ctaid.y;
	mov.u32 	%r4, %nctaid.y;
	shl.b32 	%r5, %r4, 2;
	setp.ge.u32 	%p1, %r265, %r5;
	@%p1 bra 	$L__BB613_36;
	and.b32  	%r6, %r1, 1;
	mov.u32 	%r62, %ctaid.x;
	shr.u32 	%r63, %r62, 1;
	and.b32  	%r64, %r62, 1;
	mov.u32 	%r65, %ctaid.z;
	mov.u32 	%r7, %ntid.x;
	shl.b32 	%r8, %r1, 2;
	shl.b32 	%r66, %r63, 7;
	shl.b32 	%r9, %r65, 6;
	add.s32 	%r10, %r66, %r9;
	shl.b32 	%r11, %r7, 2;
	shr.u32 	%r12, %r1, 4;
	shl.b32 	%r67, %r62, 6;
	and.b32  	%r68, %r67, 64;
	and.b32  	%r69, %r1, 15;
	or.b32  	%r13, %r68, %r69;
	mov.u32 	%r70, _ZZ9cuda_gemmIiLi128ELi4ELi1ELi128ELi128ELi128ELi64ELi0ELi1EEviiiPT_S1_S1_iiiE11kron_fac_sh;
	mad.lo.s32 	%r14, %r69, 132, %r70;
	shr.u32 	%r15, %r7, 4;
	mad.lo.s32 	%r71, %r2, 132, %r70;
	shr.u32 	%r72, %r61, 31;
	add.s32 	%r73, %r61, %r72;
	shr.s32 	%r74, %r73, 1;
	shr.s32 	%r75, %r61, 31;
	shr.u32 	%r76, %r75, 25;
	add.s32 	%r77, %r61, %r76;
	shr.s32 	%r16, %r77, 7;
	mad.lo.s32 	%r17, %r74, %r64, %r63;
	add.s32 	%r18, %r1, %r7;
	max.u32 	%r78, %r18, 64;
	setp.lt.u32 	%p2, %r18, 64;
	selp.u32 	%r79, 1, 0, %p2;
	add.s32 	%r80, %r18, %r79;
	sub.s32 	%r81, %r78, %r80;
	div.u32 	%r82, %r81, %r7;
	add.s32 	%r19, %r82, %r79;
	and.b32  	%r20, %r19, 3;
	mov.u32 	%r83, _ZZ9cuda_gemmIiLi128ELi4ELi1ELi128ELi128ELi128ELi64ELi0ELi1EEviiiPT_S1_S1_iiiE3Csh;
	add.s32 	%r21, %r83, %r8;
	add.s32 	%r22, %r21, %r11;
	add.s32 	%r23, %r18, %r7;
	add.s32 	%r24, %r22, %r11;
	add.s32 	%r25, %r23, %r7;
	shl.b32 	%r84, %r1, 6;
	and.b32  	%r85, %r84, 64;
	mov.u32 	%r86, _ZZ9cuda_gemmIiLi128ELi4ELi1ELi128ELi128ELi128ELi64ELi0ELi1EEviiiPT_S1_S1_iiiE3Ash;
	add.s32 	%r26, %r86, %r85;
	add.s32 	%r27, %r71, %r85;
	or.b32  	%r28, %r9, 32;
$L__BB613_2:
	setp.gt.u32 	%p3, %r1, 63;
	@%p3 bra 	$L__BB613_10;
	setp.eq.s32 	%p4, %r20, 3;
	mov.u32 	%r266, %r1;
	@%p4 bra 	$L__BB613_7;
	setp.eq.s32 	%p5, %r20, 0;
	mov.b32 	%r87, 0;
	st.shared.u32 	[%r21], %r87;
	mov.u32 	%r266, %r18;
	@%p5 bra 	$L__BB613_7;
	setp.eq.s32 	%p6, %r20, 1;
	mov.b32 	%r88, 0;
	st.shared.u32 	[%r22], %r88;
	mov.u32 	%r266, %r23;
	@%p6 bra 	$L__BB613_7;
	mov.b32 	%r89, 0;
	st.shared.u32 	[%r24], %r89;
	mov.u32 	%r266, %r25;
$L__BB613_7:
	setp.lt.u32 	%p7, %r19, 3;
	@%p7 bra 	$L__BB613_10;
	shl.b32 	%r90, %r266, 2;
	mov.u32 	%r91, _ZZ9cuda_gemmIiLi128ELi4ELi1ELi128ELi128ELi128ELi64ELi0ELi1EEviiiPT_S1_S1_iiiE3Csh;
	add.s32 	%r267, %r91, %r90;
$L__BB613_9:
	mov.b32 	%r92, 0;
	st.shared.u32 	[%r267], %r92;
	add.s32 	%r93, %r267, %r11;
	st.shared.u32 	[%r93], %r92;
	shl.b32 	%r94, %r7, 3;
	add.s32 	%r95, %r267, %r94;
	st.shared.u32 	[%r95], %r92;
	mad.lo.s32 	%r96, %r7, 12, %r267;
	st.shared.u32 	[%r96], %r92;
	add.s32 	%r266, %r266, %r11;
	shl.b32 	%r97, %r7, 4;
	add.s32 	%r267, %r267, %r97;
	setp.lt.u32 	%p8, %r266, 64;
	@%p8 bra 	$L__BB613_9;
$L__BB613_10:
	setp.gt.u32 	%p9, %r1, 7;
	mad.lo.s32 	%r32, %r265, %r61, %r10;
	mov.u32 	%r269, %r8;
	@%p9 bra 	$L__BB613_11;
	bra.uni 	$L__BB613_37;
$L__BB613_11:
	mov.b32 	%r270, 0;
$L__BB613_12:
	mov.u32 	%r39, %r270;
	add.s32 	%r40, %r39, %r13;
	mov.u32 	%r271, %r12;
$L__BB613_13:
	add.s32 	%r107, %r9, %r271;
	shl.b32 	%r108, %r107, 7;
	add.s32 	%r109, %r108, %r40;
	mul.wide.u32 	%rd9, %r109, 4;
	add.s64 	%rd10, %rd2, %rd9;
	ld.global.u32 	%r110, [%rd10];
	shl.b32 	%r111, %r271, 2;
	add.s32 	%r112, %r14, %r111;
	st.shared.u32 	[%r112], %r110;
	add.s32 	%r271, %r271, %r15;
	setp.lt.u32 	%p11, %r271, 32;
	@%p11 bra 	$L__BB613_13;
	setp.gt.u32 	%p12, %r1, 31;
	bar.sync 	0;
	@%p12 bra 	$L__BB613_17;
	setp.ne.s32 	%p13, %r6, 0;
	ld.shared.v4.u32 	{%r113, %r114, %r115, %r116}, [%r26+48];
	ld.shared.v4.u32 	{%r117, %r118, %r119, %r120}, [%r26+32];
	ld.shared.v4.u32 	{%r121, %r122, %r123, %r124}, [%r26+16];
	ld.shared.v4.u32 	{%r125, %r126, %r127, %r128}, [%r26];
	ld.shared.u32 	%r129, [%r27];
	mul.lo.s32 	%r130, %r129, %r125;
	ld.shared.u32 	%r131, [%r27+4];
	mad.lo.s32 	%r132, %r131, %r126, %r130;
	ld.shared.u32 	%r133, [%r27+8];
	mad.lo.s32 	%r134, %r133, %r127, %r132;
	ld.shared.u32 	%r135, [%r27+12];
	mad.lo.s32 	%r136, %r135, %r128, %r134;
	ld.shared.u32 	%r137, [%r27+16];
	mad.lo.s32 	%r138, %r137, %r121, %r136;
	ld.shared.u32 	%r139, [%r27+20];
	mad.lo.s32 	%r140, %r139, %r122, %r138;
	ld.shared.u32 	%r141, [%r27+24];
	mad.lo.s32 	%r142, %r141, %r123, %r140;
	ld.shared.u32 	%r143, [%r27+28];
	mad.lo.s32 	%r144, %r143, %r124, %r142;
	ld.shared.u32 	%r145, [%r27+32];
	mad.lo.s32 	%r146, %r145, %r117, %r144;
	ld.shared.u32 	%r147, [%r27+36];
	mad.lo.s32 	%r148, %r147, %r118, %r146;
	ld.shared.u32 	%r149, [%r27+40];
	mad.lo.s32 	%r150, %r149, %r119, %r148;
	ld.shared.u32 	%r151, [%r27+44];
	mad.lo.s32 	%r152, %r151, %r120, %r150;
	ld.shared.u32 	%r153, [%r27+48];
	mad.lo.s32 	%r154, %r153, %r113, %r152;
	ld.shared.u32 	%r155, [%r27+52];
	mad.lo.s32 	%r156, %r155, %r114, %r154;
	ld.shared.u32 	%r157, [%r27+56];
	mad.lo.s32 	%r158, %r157, %r115, %r156;
	ld.shared.u32 	%r159, [%r27+60];
	mad.lo.s32 	%r160, %r159, %r116, %r158;
	add.s32 	%r43, %r2, %r39;
	shfl.sync.down.b32	%r161|%p14, %r160, 1, 7711, -1;
	add.s32 	%r44, %r161, %r160;
	@%p13 bra 	$L__BB613_17;
	shl.b32 	%r162, %r43, 2;
	mov.u32 	%r163, _ZZ9cuda_gemmIiLi128ELi4ELi1ELi128ELi128ELi128ELi64ELi0ELi1EEviiiPT_S1_S1_iiiE3Csh;
	add.s32 	%r164, %r163, %r162;
	ld.shared.u32 	%r165, [%r164];
	add.s32 	%r166, %r165, %r44;
	st.shared.u32 	[%r164], %r166;
$L__BB613_17:
	add.s32 	%r270, %r39, 16;
	setp.lt.u32 	%p15, %r39, 48;
	@%p15 bra 	$L__BB613_12;
	setp.gt.u32 	%p16, %r1, 7;
	@%p16 bra 	$L__BB613_21;
	cvt.s64.s32 	%rd12, %r32;
	mov.u32 	%r272, %r8;
$L__BB613_20:
	cvt.u64.u32 	%rd11, %r272;
	add.s64 	%rd13, %rd12, %rd11;
	shl.b64 	%rd14, %rd13, 2;
	add.s64 	%rd15, %rd1, %rd14;
	ld.global.v4.u32 	{%r167, %r168, %r169, %r170}, [%rd15+128];
	shl.b32 	%r171, %r272, 2;
	mov.u32 	%r172, _ZZ9cuda_gemmIiLi128ELi4ELi1ELi128ELi128ELi128ELi64ELi0ELi1EEviiiPT_S1_S1_iiiE3Ash;
	add.s32 	%r173, %r172, %r171;
	st.shared.v4.u32 	[%r173], {%r167, %r168, %r169, %r170};
	add.s32 	%r272, %r272, %r11;
	setp.lt.u32 	%p17, %r272, 32;
	@%p17 bra 	$L__BB613_20;
$L__BB613_21:
	mov.b32 	%r273, 0;
$L__BB613_22:
	mov.u32 	%r48, %r273;
	add.s32 	%r49, %r48, %r13;
	mov.u32 	%r274, %r12;
$L__BB613_23:
	add.s32 	%r175, %r28, %r274;
	shl.b32 	%r176, %r175, 7;
	add.s32 	%r177, %r176, %r49;
	mul.wide.u32 	%rd16, %r177, 4;
	add.s64 	%rd17, %rd2, %rd16;
	ld.global.u32 	%r178, [%rd17];
	shl.b32 	%r179, %r274, 2;
	add.s32 	%r180, %r14, %r179;
	st.shared.u32 	[%r180], %r178;
	add.s32 	%r274, %r274, %r15;
	setp.lt.u32 	%p18, %r274, 32;
	@%p18 bra 	$L__BB613_23;
	setp.gt.u32 	%p19, %r1, 31;
	bar.sync 	0;
	@%p19 bra 	$L__BB613_27;
	setp.ne.s32 	%p20, %r6, 0;
	ld.shared.v4.u32 	{%r181, %r182, %r183, %r184}, [%r26+48];
	ld.shared.v4.u32 	{%r185, %r186, %r187, %r188}, [%r26+32];
	ld.shared.v4.u32 	{%r189, %r190, %r191, %r192}, [%r26+16];
	ld.shared.v4.u32 	{%r193, %r194, %r195, %r196}, [%r26];
	ld.shared.u32 	%r197, [%r27];
	mul.lo.s32 	%r198, %r197, %r193;
	ld.shared.u32 	%r199, [%r27+4];
	mad.lo.s32 	%r200, %r199, %r194, %r198;
	ld.shared.u32 	%r201, [%r27+8];
	mad.lo.s32 	%r202, %r201, %r195, %r200;
	ld.shared.u32 	%r203, [%r27+12];
	mad.lo.s32 	%r204, %r203, %r196, %r202;
	ld.shared.u32 	%r205, [%r27+16];
	mad.lo.s32 	%r206, %r205, %r189, %r204;
	ld.shared.u32 	%r207, [%r27+20];
	mad.lo.s32 	%r208, %r207, %r190, %r206;
	ld.shared.u32 	%r209, [%r27+24];
	mad.lo.s32 	%r210, %r209, %r191, %r208;
	ld.shared.u32 	%r211, [%r27+28];
	mad.lo.s32 	%r212, %r211, %r192, %r210;
	ld.shared.u32 	%r213, [%r27+32];
	mad.lo.s32 	%r214, %r213, %r185, %r212;
	ld.shared.u32 	%r215, [%r27+36];
	mad.lo.s32 	%r216, %r215, %r186, %r214;
	ld.shared.u32 	%r217, [%r27+40];
	mad.lo.s32 	%r218, %r217, %r187, %r216;
	ld.shared.u32 	%r219, [%r27+44];
	mad.lo.s32 	%r220, %r219, %r188, %r218;
	ld.shared.u32 	%r221, [%r27+48];
	mad.lo.s32 	%r222, %r221, %r181, %r220;
	ld.shared.u32 	%r223, [%r27+52];
	mad.lo.s32 	%r224, %r223, %r182, %r222;
	ld.shared.u32 	%r225, [%r27+56];
	mad.lo.s32 	%r226, %r225, %r183, %r224;
	ld.shared.u32 	%r227, [%r27+60];
	mad.lo.s32 	%r228, %r227, %r184, %r226;
	add.s32 	%r52, %r2, %r48;
	shfl.sync.down.b32	%r229|%p21, %r228, 1, 7711, -1;
	add.s32 	%r53, %r229, %r228;
	@%p20 bra 	$L__BB613_27;
	shl.b32 	%r230, %r52, 2;
	mov.u32 	%r231, _ZZ9cuda_gemmIiLi128ELi4ELi1ELi128ELi128ELi128ELi64ELi0ELi1EEviiiPT_S1_S1_iiiE3Csh;
	add.s32 	%r232, %r231, %r230;
	ld.shared.u32 	%r233, [%r232];
	add.s32 	%r234, %r233, %r53;
	st.shared.u32 	[%r232], %r234;
$L__BB613_27:
	add.s32 	%r273, %r48, 16;
	setp.lt.u32 	%p22, %r48, 48;
	@%p22 bra 	$L__BB613_22;
	setp.gt.u32 	%p23, %r1, 63;
	bar.sync 	0;
	@%p23 bra 	$L__BB613_35;
	setp.eq.s32 	%p24, %r20, 3;
	mad.lo.s32 	%r55, %r265, %r60, %r17;
	mov.u32 	%r275, %r1;
	@%p24 bra 	$L__BB613_33;
	setp.eq.s32 	%p25, %r20, 0;
	mad.lo.s32 	%r235, %r1, %r16, %r55;
	mul.wide.s32 	%rd18, %r235, 4;
	add.s64 	%rd19, %rd3, %rd18;
	ld.shared.u32 	%r236, [%r21];
	atom.global.add.u32 	%r237, [%rd19], %r236;
	mov.u32 	%r275, %r18;
	@%p25 bra 	$L__BB613_33;
	setp.eq.s32 	%p26, %r20, 1;
	mad.lo.s32 	%r238, %r18, %r16, %r55;
	mul.wide.s32 	%rd20, %r238, 4;
	add.s64 	%rd21, %rd3, %rd20;
	ld.shared.u32 	%r239, [%r22];
	atom.global.add.u32 	%r240, [%rd21], %r239;
	mov.u32 	%r275, %r23;
	@%p26 bra 	$L__BB613_33;
	mad.lo.s32 	%r241, %r23, %r16, %r55;
	mul.wide.s32 	%rd22, %r241, 4;
	add.s64 	%rd23, %rd3, %rd22;
	ld.shared.u32 	%r242, [%r24];
	atom.global.add.u32 	%r243, [%rd23], %r242;
	mov.u32 	%r275, %r25;
$L__BB613_33:
	setp.lt.u32 	%p27, %r19, 3;
	@%p27 bra 	$L__BB613_35;
$L__BB613_34:
	mad.lo.s32 	%r244, %r275, %r16, %r55;
	mul.wide.s32 	%rd24, %r244, 4;
	add.s64 	%rd25, %rd3, %rd24;
	shl.b32 	%r245, %r275, 2;
	mov.u32 	%r246, _ZZ9cuda_gemmIiLi128ELi4ELi1ELi128ELi128ELi128ELi64ELi0ELi1EEviiiPT_S1_S1_iiiE3Csh;
	add.s32 	%r247, %r246, %r245;
	ld.shared.u32 	%r248, [%r247];
	atom.global.add.u32 	%r249, [%rd25], %r248;
	add.s32 	%r250, %r275, %r7;
	mad.lo.s32 	%r251, %r250, %r16, %r55;
	mul.wide.s32 	%rd26, %r251, 4;
	add.s64 	%rd27, %rd3, %rd26;
	add.s32 	%r252, %r247, %r11;
	ld.shared.u32 	%r253, [%r252];
	atom.global.add.u32 	%r254, [%rd27], %r253;
	add.s32 	%r255, %r250, %r7;
	mad.lo.s32 	%r256, %r255, %r16, %r55;
	mul.wide.s32 	%rd28, %r256, 4;
	add.s64 	%rd29, %rd3, %rd28;
	add.s32 	%r257, %r252, %r11;
	ld.shared.u32 	%r258, [%r257];
	atom.global.add.u32 	%r259, [%rd29], %r258;
	add.s32 	%r260, %r255, %r7;
	mad.lo.s32 	%r261, %r260, %r16, %r55;
	mul.wide.s32 	%rd30, %r261, 4;
	add.s64 	%rd31, %rd3, %rd30;
	add.s32 	%r262, %r257, %r11;
	ld.shared.u32 	%r263, [%r262];
	atom.global.add.u32 	%r264, [%rd31], %r263;
	add.s32 	%r275, %r260, %r7;
	setp.lt.u32 	%p28, %r275, 64;
	@%p28 bra 	$L__BB613_34;
$L__BB613_35:
	add.s32 	%r265, %r265, %r4;
	setp.lt.u32 	%p29, %r265, %r5;
	@%p29 bra 	$L__BB613_2;
$L__BB613_36:
	ret;
$L__BB613_37:
	add.s32 	%r98, %r32, %r269;
	mul.wide.s32 	%rd7, %r98, 4;
	add.s64 	%rd8, %rd1, %rd7;
	ld.global.v4.u32 	{%r99, %r100, %r101, %r102}, [%rd8];
	shl.b32 	%r103, %r269, 2;
	mov.u32 	%r104, _ZZ9cuda_gemmIiLi128ELi4ELi1ELi128ELi128ELi128ELi64ELi0ELi1EEviiiPT_S1_S1_iiiE3Ash;
	add.s32 	%r105, %r104, %r103;
	st.shared.v4.u32 	[%r105], {%r99, %r100, %r101, %r102};
	add.s32 	%r269, %r269, %r11;
	setp.lt.u32 	%p10, %r269, 32;
	@%p10 bra 	$L__BB613_37;
	bra.uni 	$L__BB613_11;

}
	// .globl	_Z9cuda_gemmIiLi128ELi4ELi1ELi128ELi128ELi128ELi64ELi1ELi0EEviiiPT_S1_S1_iii
.visible .entry _Z9cuda_gemmIiLi128ELi4ELi1ELi128ELi128ELi128ELi64ELi1ELi0EEviiiPT_S1_S1_iii(
	.param .u32 _Z9cuda_gemmIiLi128ELi4ELi1ELi128ELi128ELi128ELi64ELi1ELi0EEviiiPT_S1_S1_iii_param_0,
	.param .u32 _Z9cuda_gemmIiLi128ELi4ELi1ELi128ELi128ELi128ELi64ELi1ELi0EEviiiPT_S1_S1_iii_param_1,
	.param .u32 _Z9cuda_gemmIiLi128ELi4ELi1ELi128ELi128ELi128ELi64ELi1ELi0EEviiiPT_S1_S1_iii_param_2,
	.param .u64 .ptr .align 1 _Z9cuda_gemmIiLi128ELi4ELi1ELi128ELi128ELi128ELi64ELi1ELi0EEviiiPT_S1_S1_iii_param_3,
	.param .u64 .ptr .align 1 _Z9cuda_gemmIiLi128ELi4ELi1ELi128ELi128ELi128ELi64ELi1ELi0EEviiiPT_S1_S1_iii_param_4,
	.param .u64 .ptr .align 1 _Z9cuda_gemmIiLi128ELi4ELi1ELi128ELi128ELi128ELi64ELi1ELi0EEviiiPT_S1_S1_iii_param_5,
	.param .u32 _Z9cuda_gemmIiLi128ELi4ELi1ELi128ELi128ELi128ELi64ELi1ELi0EEviiiPT_S1_S1_iii_param_6,
	.param .u32 _Z9cuda_gemmIiLi128ELi4ELi1ELi128ELi128ELi128ELi64ELi1ELi0EEviiiPT_S1_S1_iii_param_7,
	.param .u32 _Z9cuda_gemmIiLi128ELi4ELi1ELi128ELi128ELi128ELi64ELi1ELi0EEviiiPT_S1_S1_iii_param_8
)
.maxntid 128
{
	.reg .pred 	%p<95>;
	.reg .b16 	%rs<3>;
	.reg .b32 	%r<505>;
	.reg .b64 	%rd<26>;
	// demoted variable
	.shared .align 128 .b8 _ZZ9cuda_gemmIiLi128ELi4ELi1ELi128ELi128ELi128ELi64ELi1ELi0EEviiiPT_S1_S1_iiiE11kron_fac_sh[2112];
	// demoted variable
	.shared .align 128 .b8 _ZZ9cuda_gemmIiLi128ELi4ELi1ELi128ELi128ELi128ELi64ELi1ELi0EEviiiPT_S1_S1_iiiE3Ash[128];
	// demoted variable
	.shared .align 128 .b8 _ZZ9cuda_gemmIiLi128ELi4ELi1ELi128ELi128ELi128ELi64ELi1ELi0EEviiiPT_S1_S1_iiiE3Csh[256];
	ld.param.u64 	%rd5, [_Z9cuda_gemmIiLi128ELi4ELi1ELi128ELi128ELi128ELi64ELi1ELi0EEviiiPT_S1_S1_iii_param_3];
	ld.param.u64 	%rd6, [_Z9cuda_gemmIiLi128ELi4ELi1ELi128ELi128ELi128ELi64ELi1ELi0EEviiiPT_S1_S1_iii_param_4];
	ld.param.u32 	%r188, [_Z9cuda_gemmIiLi128ELi4ELi1ELi128ELi128ELi128ELi64ELi1ELi0EEviiiPT_S1_S1_iii_param_6];
	ld.param.u32 	%r189, [_Z9cuda_gemmIiLi128ELi4ELi1ELi128ELi128ELi128ELi64ELi1ELi0EEviiiPT_S1_S1_iii_param_7];
	mov.u32 	%r1, %tid.x;
	div.s32 	%r2, 128, %r189;
	min.s32 	%r190, %r2, 64;
	shl.b32 	%r3, %r190, 1;
	div.u32 	%r5, %r1, %r3;
	mul.lo.s32 	%r191, %r5, %r3;
	sub.s32 	%r192, %r1, %r191;
	shr.u32 	%r4, %r192, 1;
	mov.u32 	%r462, %ctaid.y;
	mov.u32 	%r193, %nctaid.y;
	shl.b32 	%r194, %r193, 2;
	setp.ge.u32 	%p2, %r462, %r194;
	@%p2 bra 	$L__BB614_100;
	and.b32  	%r7, %r1, 1;
	mov.u32 	%r195, %ctaid.x;
	mov.u32 	%r196, %ntid.x;
	shl.b32 	%r8, %r196, 2;
	shr.u32 	%r9, %r1, 4;
	shl.b32 	%r197, %r195, 6;
	and.b32  	%r198, %r197, 64;
	and.b32  	%r199, %r1, 15;
	or.b32  	%r10, %r198, %r199;
	mov.u32 	%r200, _ZZ9cuda_gemmIiLi128ELi4ELi1ELi128ELi128ELi128ELi64ELi1ELi0EEviiiPT_S1_S1_iiiE11kron_fac_sh;
	mad.lo.s32 	%r11, %r199, 132, %r200;
	shr.u32 	%r12, %r196, 4;
	and.b32  	%r13, %r4, 15;
	shl.b32 	%r201, %r1, 4;
	and.b32  	%r14, %r201, 16;
	min.s32 	%r15, %r188, 16;
	add.s32 	%r202, %r1, %r196;
	max.u32 	%r203, %r202, 64;
	setp.lt.u32 	%p3, %r202, 64;
	selp.u32 	%r204, 1, 0, %p3;
	add.s32 	%r205, %r202, %r204;
	sub.s32 	%r206, %r203, %r205;
	div.u32 	%r207, %r206, %r196;
	add.s32 	%r16, %r207, %r204;
	add.s32 	%r208, %r4, 1;
	and.b32  	%r17, %r208, 15;
	add.s32 	%r209, %r4, 2;
	and.b32  	%r18, %r209, 15;
	add.s32 	%r210, %r4, 3;
	and.b32  	%r19, %r210, 15;
	add.s32 	%r211, %r4, 4;
	and.b32  	%r20, %r211, 15;
	add.s32 	%r212, %r4, 5;
	and.b32  	%r21, %r212, 15;
	add.s32 	%r213, %r4, 6;
	and.b32  	%r22, %r213, 15;
	add.s32 	%r214, %r4, 7;
	and.b32  	%r23, %r214, 15;
	xor.b32  	%r24, %r13, 8;
	add.s32 	%r215, %r4, 9;
	and.b32  	%r25, %r215, 15;
	add.s32 	%r216, %r4, 10;
	and.b32  	%r26, %r216, 15;
	add.s32 	%r217, %r4, 11;
	and.b32  	%r27, %r217, 15;
	add.s32 	%r218, %r4, 12;
	and.b32  	%r28, %r218, 15;
	add.s32 	%r219, %r4, 13;
	and.b32  	%r29, %r219, 15;
	add.s32 	%r220, %r4, 14;
	and.b32  	%r30, %r220, 15;
	add.s32 	%r221, %r4, -1;
	and.b32  	%r31, %r221, 15;
	or.b32  	%r32, %r14, %r13;
	or.b32  	%r33, %r14, %r17;
	or.b32  	%r34, %r14, %r18;
	or.b32  	%r35, %r14, %r19;
	or.b32  	%r36, %r14, %r20;
	or.b32  	%r37, %r14, %r21;
	or.b32  	%r38, %r14, %r22;
	or.b32  	%r39, %r14, %r23;
	or.b32  	%r40, %r14, %r24;
	or.b32  	%r41, %r14, %r25;
	or.b32  	%r42, %r14, %r26;
	or.b32  	%r43, %r14, %r27;
	or.b32  	%r44, %r14, %r28;
	or.b32  	%r45, %r14, %r29;
	or.b32  	%r46, %r14, %r30;
	or.b32  	%r47, %r14, %r31;
	setp.lt.s32 	%p4, %r13, %r189;
	selp.b32 	%r222, 0, %r189, %p4;
	sub.s32 	%r48, %r13, %r222;
	add.s32 	%r223, %r13, 1;
	setp.lt.s32 	%p5, %r223, %r189;
	selp.b32 	%r224, 0, %r189, %p5;
	sub.s32 	%r49, %r223, %r224;
	add.s32 	%r225, %r13, 2;
	setp.lt.s32 	%p6, %r225, %r189;
	selp.b32 	%r226, 0, %r189, %p6;
	sub.s32 	%r50, %r225, %r226;
	add.s32 	%r227, %r13, 3;
	setp.lt.s32 	%p7, %r227, %r189;
	selp.b32 	%r228, 0, %r189, %p7;
	sub.s32 	%r51, %r227, %r228;
	add.s32 	%r229, %r13, 4;
	setp.lt.s32 	%p8, %r229, %r189;
	selp.b32 	%r230, 0, %r189, %p8;
	sub.s32 	%r52, %r229, %r230;
	add.s32 	%r231, %r13, 5;
	setp.lt.s32 	%p9, %r231, %r189;
	selp.b32 	%r232, 0, %r189, %p9;
	sub.s32 	%r53, %r231, %r232;
	add.s32 	%r233, %r13, 6;
	setp.lt.s32 	%p10, %r233, %r189;
	selp.b32 	%r234, 0, %r189, %p10;
	sub.s32 	%r54, %r233, %r234;
	add.s32 	%r235, %r13, 7;
	setp.lt.s32 	%p11, %r235, %r189;
	selp.b32 	%r236, 0, %r189, %p11;
	sub.s32 	%r55, %r235, %r236;
	add.s32 	%r237, %r13, 8;
	setp.lt.s32 	%p12, %r237, %r189;
	selp.b32 	%r238, 0, %r189, %p12;
	sub.s32 	%r56, %r237, %r238;
	add.s32 	%r239, %r13, 9;
	setp.lt.s32 	%p13, %r239, %r189;
	selp.b32 	%r240, 0, %r189, %p13;
	sub.s32 	%r57, %r239, %r240;
	add.s32 	%r241, %r13, 10;
	setp.lt.s32 	%p14, %r241, %r189;
	selp.b32 	%r242, 0, %r189, %p14;
	sub.s32 	%r58, %r241, %r242;
	add.s32 	%r243, %r13, 11;
	setp.lt.s32 	%p15, %r243, %r189;
	selp.b32 	%r244, 0, %r189, %p15;
	sub.s32 	%r59, %r243, %r244;
	add.s32 	%r245, %r13, 12;
	setp.lt.s32 	%p16, %r245, %r189;
	selp.b32 	%r246, 0, %r189, %p16;
	sub.s32 	%r60, %r245, %r246;
	add.s32 	%r247, %r13, 13;
	setp.lt.s32 	%p17, %r247, %r189;
	selp.b32 	%r248, 0, %r189, %p17;
	sub.s32 	%r61, %r247, %r248;
	add.s32 	%r249, %r13, 14;
	setp.lt.s32 	%p18, %r249, %r189;
	selp.b32 	%r250, 0, %r189, %p18;
	sub.s32 	%r62, %r249, %r250;
	add.s32 	%r251, %r13, 15;
	setp.lt.s32 	%p19, %r251, %r189;
	selp.b32 	%r252, 0, %r189, %p19;
	sub.s32 	%r63, %r251, %r252;
	cvt.u16.u32 	%rs1, %r3;
	div.s16 	%rs2, 128, %rs1;
	cvt.s32.s16 	%r64, %rs2;
	and.b32  	%r65, %r1, 31;
	cvta.to.global.u64 	%rd1, %rd6;
	cvta.to.global.u64 	%rd2, %rd5;
	shl.b32 	%r346, %r65, 2;
	shl.b32 	%r349, %r32, 2;
	shl.b32 	%r352, %r33, 2;
	shl.b32 	%r355, %r34, 2;
	shl.b32 	%r358, %r35, 2;
	shl.b32 	%r361, %r36, 2;
	shl.b32 	%r364, %r37, 2;
	shl.b32 	%r367, %r38, 2;
	shl.b32 	%r370, %r39, 2;
	shl.b32 	%r373, %r40, 2;
	shl.b32 	%r376, %r41, 2;
	shl.b32 	%r379, %r42, 2;
	shl.b32 	%r382, %r43, 2;
	shl.b32 	%r385, %r44, 2;
	shl.b32 	%r388, %r45, 2;
	shl.b32 	%r391, %r46, 2;
	shl.b32 	%r394, %r47, 2;
	cvt.u64.u32 	%rd20, %r8;
$L__BB614_2:
	setp.gt.u32 	%p20, %r1, 63;
	@%p20 bra 	$L__BB614_10;
	and.b32  	%r67, %r16, 3;
	setp.eq.s32 	%p21, %r67, 3;
	mov.u32 	%r463, %r1;
	@%p21 bra 	$L__BB614_7;
	mov.u32 	%r253, %ntid.x;
	add.s32 	%r463, %r1, %r253;
	setp.eq.s32 	%p22, %r67, 0;
	shl.b32 	%r254, %r1, 2;
	mov.u32 	%r255, _ZZ9cuda_gemmIiLi128ELi4ELi1ELi128ELi128ELi128ELi64ELi1ELi0EEviiiPT_S1_S1_iiiE3Csh;
	add.s32 	%r256, %r255, %r254;
	mov.b32 	%r257, 0;
	st.shared.u32 	[%r256], %r257;
	@%p22 bra 	$L__BB614_7;
	add.s32 	%r463, %r463, %r253;
	setp.eq.s32 	%p23, %r67, 1;
	add.s32 	%r70, %r256, %r8;
	mov.b32 	%r262, 0;
	st.shared.u32 	[%r70], %r262;
	@%p23 bra 	$L__BB614_7;
	add.s32 	%r463, %r463, %r253;
	add.s32 	%r264, %r70, %r8;
	mov.b32 	%r265, 0;
	st.shared.u32 	[%r264], %r265;
$L__BB614_7:
	setp.lt.u32 	%p24, %r16, 3;
	@%p24 bra 	$L__BB614_10;
	shl.b32 	%r266, %r463, 2;
	mov.u32 	%r267, _ZZ9cuda_gemmIiLi128ELi4ELi1ELi128ELi128ELi128ELi64ELi1ELi0EEviiiPT_S1_S1_iiiE3Csh;
	add.s32 	%r464, %r267, %r266;
$L__BB614_9:
	mov.b32 	%r268, 0;
	st.shared.u32 	[%r464], %r268;
	add.s32 	%r269, %r464, %r8;
	st.shared.u32 	[%r269], %r268;
	mov.u32 	%r270, %ntid.x;
	shl.b32 	%r271, %r270, 3;
	add.s32 	%r272, %r464, %r271;
	st.shared.u32 	[%r272], %r268;
	mad.lo.s32 	%r273, %r270, 12, %r464;
	st.shared.u32 	[%r273], %r268;
	add.s32 	%r463, %r463, %r8;
	shl.b32 	%r274, %r270, 4;
	add.s32 	%r464, %r464, %r274;
	setp.lt.u32 	%p25, %r463, 64;
	@%p25 bra 	$L__BB614_9;
$L__BB614_10:
	mov.b32 	%r466, 0;
	mov.pred 	%p94, -1;
$L__BB614_11:
	mov.pred 	%p1, %p94;
	mov.u32 	%r276, %ctaid.z;
	shl.b32 	%r79, %r276, 6;
	setp.gt.u32 	%p27, %r1, 7;
	@%p27 bra 	$L__BB614_14;
	shl.b32 	%r467, %r1, 2;
	shl.b32 	%r277, %r462, 7;
	add.s32 	%r278, %r277, %r79;
	add.s32 	%r81, %r278, %r466;
$L__BB614_13:
	add.s32 	%r279, %r81, %r467;
	mul.wide.s32 	%rd8, %r279, 4;
	add.s64 	%rd9, %rd2, %rd8;
	ld.global.v4.u32 	{%r280, %r281, %r282, %r283}, [%rd9];
	shl.b32 	%r284, %r467, 2;
	mov.u32 	%r285, _ZZ9cuda_gemmIiLi128ELi4ELi1ELi128ELi128ELi128ELi64ELi1ELi0EEviiiPT_S1_S1_iiiE3Ash;
	add.s32 	%r286, %r285, %r284;
	st.shared.v4.u32 	[%r286], {%r280, %r281, %r282, %r283};
	add.s32 	%r467, %r467, %r8;
	setp.lt.u32 	%p28, %r467, 32;
	@%p28 bra 	$L__BB614_13;
$L__BB614_14:
	add.s32 	%r82, %r466, %r79;
	mov.b32 	%r468, 0;
$L__BB614_15:
	mov.u32 	%r85, %r468;
	add.s32 	%r86, %r10, %r85;
	mov.u32 	%r469, %r9;
$L__BB614_16:
	add.s32 	%r288, %r82, %r469;
	mad.lo.s32 	%r289, %r288, %r188, %r86;
	mul.wide.s32 	%rd10, %r289, 4;
	add.s64 	%rd11, %rd1, %rd10;
	ld.global.u32 	%r290, [%rd11];
	shl.b32 	%r291, %r469, 2;
	add.s32 	%r292, %r11, %r291;
	st.shared.u32 	[%r292], %r290;
	add.s32 	%r469, %r469, %r12;
	setp.lt.u32 	%p29, %r469, 32;
	@%p29 bra 	$L__BB614_16;
	setp.lt.s32 	%p30, %r2, 1;
	bar.sync 	0;
	@%p30 bra 	$L__BB614_90;
	mov.b32 	%r470, 0;
$L__BB614_19:
	setp.ge.s32 	%p31, %r5, %r15;
	add.s32 	%r90, %r470, %r4;
	shl.b32 	%r294, %r90, 5;
	or.b32  	%r295, %r294, %r14;
	add.s32 	%r296, %r295, %r13;
	shl.b32 	%r297, %r296, 2;
	mov.u32 	%r298, _ZZ9cuda_gemmIiLi128ELi4ELi1ELi128ELi128ELi128ELi64ELi1ELi0EEviiiPT_S1_S1_iiiE3Ash;
	add.s32 	%r299, %r298, %r297;
	ld.shared.u32 	%r91, [%r299];
	add.s32 	%r300, %r295, %r17;
	shl.b32 	%r301, %r300, 2;
	add.s32 	%r302, %r298, %r301;
	ld.shared.u32 	%r92, [%r302];
	add.s32 	%r303, %r295, %r18;
	shl.b32 	%r304, %r303, 2;
	add.s32 	%r305, %r298, %r304;
	ld.shared.u32 	%r93, [%r305];
	add.s32 	%r306, %r295, %r19;
	shl.b32 	%r307, %r306, 2;
	add.s32 	%r308, %r298, %r307;
	ld.shared.u32 	%r94, [%r308];
	add.s32 	%r309, %r295, %r20;
	shl.b32 	%r310, %r309, 2;
	add.s32 	%r311, %r298, %r310;
	ld.shared.u32 	%r95, [%r311];
	add.s32 	%r312, %r295, %r21;
	shl.b32 	%r313, %r312, 2;
	add.s32 	%r314, %r298, %r313;
	ld.shared.u32 	%r96, [%r314];
	add.s32 	%r315, %r295, %r22;
	shl.b32 	%r316, %r315, 2;
	add.s32 	%r317, %r298, %r316;
	ld.shared.u32 	%r97, [%r317];
	add.s32 	%r318, %r295, %r23;
	shl.b32 	%r319, %r318, 2;
	add.s32 	%r320, %r298, %r319;
	ld.shared.u32 	%r98, [%r320];
	add.s32 	%r321, %r295, %r24;
	shl.b32 	%r322, %r321, 2;
	add.s32 	%r323, %r298, %r322;
	ld.shared.u32 	%r99, [%r323];
	add.s32 	%r324, %r295, %r25;
	shl.b32 	%r325, %r324, 2;
	add.s32 	%r326, %r298, %r325;
	ld.shared.u32 	%r100, [%r326];
	add.s32 	%r327, %r295, %r26;
	shl.b32 	%r328, %r327, 2;
	add.s32 	%r329, %r298, %r328;
	ld.shared.u32 	%r101, [%r329];
	add.s32 	%r330, %r295, %r27;
	shl.b32 	%r331, %r330, 2;
	add.s32 	%r332, %r298, %r331;
	ld.shared.u32 	%r102, [%r332];
	add.s32 	%r333, %r295, %r28;
	shl.b32 	%r334, %r333, 2;
	add.s32 	%r335, %r298, %r334;
	ld.shared.u32 	%r103, [%r335];
	add.s32 	%r336, %r295, %r29;
	shl.b32 	%r337, %r336, 2;
	add.s32 	%r338, %r298, %r337;
	ld.shared.u32 	%r104, [%r338];
	add.s32 	%r339, %r295, %r30;
	shl.b32 	%r340, %r339, 2;
	add.s32 	%r341, %r298, %r340;
	ld.shared.u32 	%r105, [%r341];
	add.s32 	%r342, %r295, %r31;
	shl.b32 	%r343, %r342, 2;
	add.s32 	%r344, %r298, %r343;
	ld.shared.u32 	%r106, [%r344];
	@%p31 bra 	$L__BB614_89;
	mov.u32 	%r471, %r5;
$L__BB614_21:
	setp.gt.u32 	%p32, %r189, 64;
	mov.u32 	%r345, _ZZ9cuda_gemmIiLi128ELi4ELi1ELi128ELi128ELi128ELi64ELi1ELi0EEviiiPT_S1_S1_iiiE11kron_fac_sh;
	mad.lo.s32 	%r108, %r471, 132, %r345;
	add.s32 	%r347, %r108, %r346;
	ld.shared.u32 	%r109, [%r347];
	@%p32 bra 	$L__BB614_54;
	setp.eq.s32 	%p49, %r189, 0;
	mov.b32 	%r473, 0;
	@%p49 bra 	$L__BB614_24;
	shfl.sync.idx.b32	%r398|%p50, %r109, %r48, 31, -1;
	mul.lo.s32 	%r473, %r398, %r91;
$L__BB614_24:
	setp.lt.s32 	%p51, %r189, 2;
	@%p51 bra 	$L__BB614_26;
	shfl.sync.idx.b32	%r399|%p52, %r109, %r49, 31, -1;
	mad.lo.s32 	%r473, %r399, %r92, %r473;
$L__BB614_26:
	setp.lt.s32 	%p53, %r189, 3;
	@%p53 bra 	$L__BB614_28;
	shfl.sync.idx.b32	%r400|%p54, %r109, %r50, 31, -1;
	mad.lo.s32 	%r473, %r400, %r93, %r473;
$L__BB614_28:
	setp.lt.s32 	%p55, %r189, 4;
	@%p55 bra 	$L__BB614_30;
	shfl.sync.idx.b32	%r401|%p56, %r109, %r51, 31, -1;
	mad.lo.s32 	%r473, %r401, %r94, %r473;
$L__BB614_30:
	setp.lt.s32 	%p57, %r189, 5;
	@%p57 bra 	$L__BB614_32;
	shfl.sync.idx.b32	%r402|%p58, %r109, %r52, 31, -1;
	mad.lo.s32 	%r473, %r402, %r95, %r473;
$L__BB614_32:
	setp.lt.s32 	%p59, %r189, 6;
	@%p59 bra 	$L__BB614_34;
	shfl.sync.idx.b32	%r403|%p60, %r109, %r53, 31, -1;
	mad.lo.s32 	%r473, %r403, %r96, %r473;
$L__BB614_34:
	setp.lt.s32 	%p61, %r189, 7;
	@%p61 bra 	$L__BB614_36;
	shfl.sync.idx.b32	%r404|%p62, %r109, %r54, 31, -1;
	mad.lo.s32 	%r473, %r404, %r97, %r473;
$L__BB614_36:
	setp.lt.s32 	%p63, %r189, 8;
	@%p63 bra 	$L__BB614_38;
	shfl.sync.idx.b32	%r405|%p64, %r109, %r55, 31, -1;
	mad.lo.s32 	%r473, %r405, %r98, %r473;
$L__BB614_38:
	setp.lt.s32 	%p65, %r189, 9;
	@%p65 bra 	$L__BB614_40;
	shfl.sync.idx.b32	%r406|%p66, %r109, %r56, 31, -1;
	mad.lo.s32 	%r473, %r406, %r99, %r473;
$L__BB614_40:
	setp.lt.s32 	%p67, %r189, 10;
	@%p67 bra 	$L__BB614_42;
	shfl.sync.idx.b32	%r407|%p68, %r109, %r57, 31, -1;
	mad.lo.s32 	%r473, %r407, %r100, %r473;
$L__BB614_42:
	setp.lt.s32 	%p69, %r189, 11;
	@%p69 bra 	$L__BB614_44;
	shfl.sync.idx.b32	%r408|%p70, %r109, %r58, 31, -1;
	mad.lo.s32 	%r473, %r408, %r101, %r473;
$L__BB614_44:
	setp.lt.s32 	%p71, %r189, 12;
	@%p71 bra 	$L__BB614_46;
	shfl.sync.idx.b32	%r409|%p72, %r109, %r59, 31, -1;
	mad.lo.s32 	%r473, %r409, %r102, %r473;
$L__BB614_46:
	setp.lt.s32 	%p73, %r189, 13;
	@%p73 bra 	$L__BB614_48;
	shfl.sync.idx.b32	%r410|%p74, %r109, %r60, 31, -1;
	mad.lo.s32 	%r473, %r410, %r103, %r473;
$L__BB614_48:
	setp.lt.s32 	%p75, %r189, 14;
	@%p75 bra 	$L__BB614_50;
	shfl.sync.idx.b32	%r411|%p76, %r109, %r61, 31, -1;
	mad.lo.s32 	%r473, %r411, %r104, %r473;
$L__BB614_50:
	setp.lt.s32 	%p77, %r189, 15;
	@%p77 bra 	$L__BB614_52;
	shfl.sync.idx.b32	%r412|%p78, %r109, %r62, 31, -1;
	mad.lo.s32 	%r473, %r412, %r105, %r473;
$L__BB614_52:
	setp.lt.s32 	%p79, %r189, 16;
	@%p79 bra 	$L__BB614_86;
	shfl.sync.idx.b32	%r413|%p80, %r109, %r63, 31, -1;
	mad.lo.s32 	%r473, %r413, %r106, %r473;
	bra.uni 	$L__BB614_86;
$L__BB614_54:
	setp.lt.s32 	%p33, %r189, 1;
	mov.b32 	%r473, 0;
	@%p33 bra 	$L__BB614_56;
	add.s32 	%r350, %r108, %r349;
	ld.shared.u32 	%r351, [%r350];
	mul.lo.s32 	%r473, %r351, %r91;
$L__BB614_56:
	setp.lt.s32 	%p34, %r189, 2;
	@%p34 bra 	$L__BB614_58;
	add.s32 	%r353, %r108, %r352;
	ld.shared.u32 	%r354, [%r353];
	mad.lo.s32 	%r473, %r354, %r92, %r473;
$L__BB614_58:
	setp.lt.s32 	%p35, %r189, 3;
	@%p35 bra 	$L__BB614_60;
	add.s32 	%r356, %r108, %r355;
	ld.shared.u32 	%r357, [%r356];
	mad.lo.s32 	%r473, %r357, %r93, %r473;
$L__BB614_60:
	setp.lt.s32 	%p36, %r189, 4;
	@%p36 bra 	$L__BB614_62;
	add.s32 	%r359, %r108, %r358;
	ld.shared.u32 	%r360, [%r359];
	mad.lo.s32 	%r473, %r360, %r94, %r473;
$L__BB614_62:
	setp.lt.s32 	%p37, %r189, 5;
	@%p37 bra 	$L__BB614_64;
	add.s32 	%r362, %r108, %r361;
	ld.shared.u32 	%r363, [%r362];
	mad.lo.s32 	%r473, %r363, %r95, %r473;
$L__BB614_64:
	setp.lt.s32 	%p38, %r189, 6;
	@%p38 bra 	$L__BB614_66;
	add.s32 	%r365, %r108, %r364;
	ld.shared.u32 	%r366, [%r365];
	mad.lo.s32 	%r473, %r366, %r96, %r473;
$L__BB614_66:
	setp.lt.s32 	%p39, %r189, 7;
	@%p39 bra 	$L__BB614_68;
	add.s32 	%r368, %r108, %r367;
	ld.shared.u32 	%r369, [%r368];
	mad.lo.s32 	%r473, %r369, %r97, %r473;
$L__BB614_68:
	setp.lt.s32 	%p40, %r189, 8;
	@%p40 bra 	$L__BB614_70;
	add.s32 	%r371, %r108, %r370;
	ld.shared.u32 	%r372, [%r371];
	mad.lo.s32 	%r473, %r372, %r98, %r473;
$L__BB614_70:
	setp.lt.s32 	%p41, %r189, 9;
	@%p41 bra 	$L__BB614_72;
	add.s32 	%r374, %r108, %r373;
	ld.shared.u32 	%r375, [%r374];
	mad.lo.s32 	%r473, %r375, %r99, %r473;
$L__BB614_72:
	setp.lt.s32 	%p42, %r189, 10;
	@%p42 bra 	$L__BB614_74;
	add.s32 	%r377, %r108, %r376;
	ld.shared.u32 	%r378, [%r377];
	mad.lo.s32 	%r473, %r378, %r100, %r473;
$L__BB614_74:
	setp.lt.s32 	%p43, %r189, 11;
	@%p43 bra 	$L__BB614_76;
	add.s32 	%r380, %r108, %r379;
	ld.shared.u32 	%r381, [%r380];
	mad.lo.s32 	%r473, %r381, %r101, %r473;
$L__BB614_76:
	setp.lt.s32 	%p44, %r189, 12;
	@%p44 bra 	$L__BB614_78;
	add.s32 	%r383, %r108, %r382;
	ld.shared.u32 	%r384, [%r383];
	mad.lo.s32 	%r473, %r384, %r102, %r473;
$L__BB614_78:
	setp.lt.s32 	%p45, %r189, 13;
	@%p45 bra 	$L__BB614_80;
	add.s32 	%r386, %r108, %r385;
	ld.shared.u32 	%r387, [%r386];
	mad.lo.s32 	%r473, %r387, %r103, %r473;
$L__BB614_80:
	setp.lt.s32 	%p46, %r189, 14;
	@%p46 bra 	$L__BB614_82;
	add.s32 	%r389, %r108, %r388;
	ld.shared.u32 	%r390, [%r389];
	mad.lo.s32 	%r473, %r390, %r104, %r473;
$L__BB614_82:
	setp.lt.s32 	%p47, %r189, 15;
	@%p47 bra 	$L__BB614_84;
	add.s32 	%r392, %r108, %r391;
	ld.shared.u32 	%r393, [%r392];
	mad.lo.s32 	%r473, %r393, %r105, %r473;
$L__BB614_84:
	setp.lt.s32 	%p48, %r189, 16;
	@%p48 bra 	$L__BB614_86;
	add.s32 	%r395, %r108, %r394;
	ld.shared.u32 	%r396, [%r395];
	mad.lo.s32 	%r473, %r396, %r106, %r473;
$L__BB614_86:
	setp.ne.s32 	%p81, %r7, 0;
	add.s32 	%r414, %r471, %r85;
	mad.lo.s32 	%r173, %r414, %r2, %r90;
	shfl.sync.down.b32	%r415|%p82, %r473, 1, 7711, -1;
	add.s32 	%r174, %r415, %r473;
	@%p81 bra 	$L__BB614_88;
	shl.b32 	%r416, %r173, 2;
	mov.u32 	%r417, _ZZ9cuda_gemmIiLi128ELi4ELi1ELi128ELi128ELi128ELi64ELi1ELi0EEviiiPT_S1_S1_iiiE3Csh;
	add.s32 	%r418, %r417, %r416;
	ld.shared.u32 	%r419, [%r418];
	add.s32 	%r420, %r419, %r174;
	st.shared.u32 	[%r418], %r420;
$L__BB614_88:
	add.s32 	%r471, %r471, %r64;
	setp.lt.s32 	%p83, %r471, %r15;
	@%p83 bra 	$L__BB614_21;
$L__BB614_89:
	add.s32 	%r470, %r470, %r3;
	setp.lt.s32 	%p84, %r470, %r2;
	@%p84 bra 	$L__BB614_19;
$L__BB614_90:
	add.s32 	%r468, %r85, 16;
	setp.lt.u32 	%p85, %r85, 48;
	@%p85 bra 	$L__BB614_15;
	mov.b32 	%r466, 32;
	mov.pred 	%p94, 0;
	@%p1 bra 	$L__BB614_11;
	setp.gt.u32 	%p87, %r1, 63;
	bar.sync 	0;
	@%p87 bra 	$L__BB614_99;
	mov.u32 	%r422, %ctaid.x;
	shl.b32 	%r423, %r422, 6;
	and.b32  	%r178, %r423, 64;
	and.b32  	%r179, %r16, 3;
	setp.eq.s32 	%p88, %r179, 3;
	mov.u32 	%r503, %r1;
	@%p88 bra 	$L__BB614_97;
	ld.param.u64 	%rd24, [_Z9cuda_gemmIiLi128ELi4ELi1ELi128ELi128ELi128ELi64ELi1ELi0EEviiiPT_S1_S1_iii_param_5];
	mov.u32 	%r424, %ntid.x;
	add.s32 	%r503, %r1, %r424;
	setp.eq.s32 	%p89, %r179, 0;
	shl.b32 	%r425, %r462, 7;
	or.b32  	%r426, %r425, %r178;
	add.s32 	%r427, %r426, %r1;
	cvta.to.global.u64 	%rd12, %rd24;
	mul.wide.s32 	%rd13, %r427, 4;
	add.s64 	%rd3, %rd12, %rd13;
	shl.b32 	%r428, %r1, 2;
	mov.u32 	%r429, _ZZ9cuda_gemmIiLi128ELi4ELi1ELi128ELi128ELi128ELi64ELi1ELi0EEviiiPT_S1_S1_iiiE3Csh;
	add.s32 	%r430, %r429, %r428;
	ld.shared.u32 	%r431, [%r430];
	atom.global.add.u32 	%r432, [%rd3], %r431;
	@%p89 bra 	$L__BB614_97;
	add.s32 	%r503, %r503, %r424;
	setp.eq.s32 	%p90, %r179, 1;
	add.s64 	%rd4, %rd3, %rd20;
	add.s32 	%r182, %r430, %r8;
	ld.shared.u32 	%r437, [%r182];
	atom.global.add.u32 	%r438, [%rd4], %r437;
	@%p90 bra 	$L__BB614_97;
	add.s32 	%r503, %r503, %r424;
	cvt.u64.u32 	%rd15, %r8;
	add.s64 	%rd16, %rd4, %rd15;
	add.s32 	%r440, %r182, %r8;
	ld.shared.u32 	%r441, [%r440];
	atom.global.add.u32 	%r442, [%rd16], %r441;
$L__BB614_97:
	setp.lt.u32 	%p91, %r16, 3;
	@%p91 bra 	$L__BB614_99;
$L__BB614_98:
	ld.param.u64 	%rd25, [_Z9cuda_gemmIiLi128ELi4ELi1ELi128ELi128ELi128ELi64ELi1ELi0EEviiiPT_S1_S1_iii_param_5];
	shl.b32 	%r443, %r462, 7;
	or.b32  	%r444, %r443, %r178;
	add.s32 	%r445, %r444, %r503;
	cvta.to.global.u64 	%rd17, %rd25;
	mul.wide.s32 	%rd18, %r445, 4;
	add.s64 	%rd19, %rd17, %rd18;
	shl.b32 	%r446, %r503, 2;
	mov.u32 	%r447, _ZZ9cuda_gemmIiLi128ELi4ELi1ELi128ELi128ELi128ELi64ELi1ELi0EEviiiPT_S1_S1_iiiE3Csh;
	add.s32 	%r448, %r447, %r446;
	ld.shared.u32 	%r449, [%r448];
	atom.global.add.u32 	%r450, [%rd19], %r449;
	add.s64 	%rd21, %rd19, %rd20;
	add.s32 	%r451, %r448, %r8;
	ld.shared.u32 	%r452, [%r451];
	atom.global.add.u32 	%r453, [%rd21], %r452;
	add.s64 	%rd22, %rd21, %rd20;
	add.s32 	%r454, %r451, %r8;
	ld.shared.u32 	%r455, [%r454];
	atom.global.add.u32 	%r456, [%rd22], %r455;
	add.s64 	%rd23, %rd22, %rd20;
	add.s32 	%r457, %r454, %r8;
	ld.shared.u32 	%r458, [%r457];
	atom.global.add.u32 	%r459, [%rd23], %r458;
	add.s32 	%r503, %r8, %r503;
	setp.lt.u32 	%p92, %r503, 64;
	@%p92 bra 	$L__BB614_98;
$L__BB614_99:
	mov.u32 	%r460, %nctaid.y;
	add.s32 	%r462, %r462, %r460;
	shl.b32 	%r461, %r460, 2;
	setp.lt.u32 	%p93, %r462, %r461;
	@%p93 bra 	$L__BB614_2;
$L__BB614_100:
	ret;

}
	// .globl	_Z9cuda_gemmIiLi128ELi4ELi1ELi128ELi128ELi128ELi64ELi1ELi1EEviiiPT_S1_S1_iii
.visible .entry _Z9cuda_gemmIiLi128ELi4ELi1ELi128ELi128ELi128ELi64ELi1ELi1EEviiiPT_S1_S1_iii(
	.param .u32 _Z9cuda_gemmIiLi128ELi4ELi1ELi128ELi128ELi128ELi64ELi1ELi1EEviiiPT_S1_S1_iii_param_0,
	.param .u32 _Z9cuda_gemmIiLi128ELi4ELi1ELi128ELi128ELi128ELi64ELi1ELi1EEviiiPT_S1_S1_iii_param_1,
	.param .u32 _Z9cuda_gemmIiLi128ELi4ELi1ELi128ELi128ELi128ELi64ELi1ELi1EEviiiPT_S1_S1_iii_param_2,
	.param .u64 .ptr .align 1 _Z9cuda_gemmIiLi128ELi4ELi1ELi128ELi128ELi128ELi64ELi1ELi1EEviiiPT_S1_S1_iii_param_3,
	.param .u64 .ptr .align 1 _Z9cuda_gemmIiLi128ELi4ELi1ELi128ELi128ELi128ELi64ELi1ELi1EEviiiPT_S1_S1_iii_param_4,
	.param .u64 .ptr .align 1 _Z9cuda_gemmIiLi128ELi4ELi1ELi128ELi128ELi128ELi64ELi1ELi1EEviiiPT_S1_S1_iii_param_5,
	.param .u32 _Z9cuda_gemmIiLi128ELi4ELi1ELi128ELi128ELi128ELi64ELi1ELi1EEviiiPT_S1_S1_iii_param_6,
	.param .u32 _Z9cuda_gemmIiLi128ELi4ELi1ELi128ELi128ELi128ELi64ELi1ELi1EEviiiPT_S1_S1_iii_param_7,
	.param .u32 _Z9cuda_gemmIiLi128ELi4ELi1ELi128ELi128ELi128ELi64ELi1ELi1EEviiiPT_S1_S1_iii_param_8
)
.maxntid 128
{
	.reg .pred 	%p<30>;
	.reg .b32 	%r<263>;
	.reg .b64 	%rd<30>;
	// demoted variable
	.shared .align 128 .b8 _ZZ9cuda_gemmIiLi128ELi4ELi1ELi128ELi128ELi128ELi64ELi1ELi1EEviiiPT_S1_S1_iiiE11kron_fac_sh[2112];
	// demoted variable
	.shared .align 128 .b8 _ZZ9cuda_gemmIiLi128ELi4ELi1ELi128ELi128ELi128ELi64ELi1ELi1EEviiiPT_S1_S1_iiiE3Ash[128];
	// demoted variable
	.shared .align 128 .b8 _ZZ9cuda_gemmIiLi128ELi4ELi1ELi128ELi128ELi128ELi64ELi1ELi1EEviiiPT_S1_S1_iiiE3Csh[256];
	ld.param.u64 	%rd6, [_Z9cuda_gemmIiLi128ELi4ELi1ELi128ELi128ELi128ELi64ELi1ELi1EEviiiPT_S1_S1_iii_param_3];
	ld.param.u64 	%rd7, [_Z9cuda_gemmIiLi128ELi4ELi1ELi128ELi128ELi128ELi64ELi1ELi1EEviiiPT_S1_S1_iii_param_4];
	ld.param.u64 	%rd8, [_Z9cuda_gemmIiLi128ELi4ELi1ELi128ELi128ELi128ELi64ELi1ELi1EEviiiPT_S1_S1_iii_param_5];
	cvta.to.global.u64 	%rd1, %rd6;
	cvta.to.global.u64 	%rd2, %rd7;
	cvta.to.global.u64 	%rd3, %rd8;
	mov.u32 	%r1, %tid.x;
	shr.u32 	%r2, %r1, 1;
	mov.u32 	%r251, %ctaid.y;
	mov.u32 	%r4, %nctaid.y;
	shl.b32 	%r5, %r4, 2;
	setp.ge.u32 	%p1, %r251, %r5;
	@%p1 bra 	$L__BB615_38;
	and.b32  	%r6, %r1, 1;
	mov.u32 	%r58, %ctaid.x;
	mov.u32 	%r59, %ctaid.z;
	mov.u32 	%r60, %ntid.x;
	shl.b32 	%r7, %r59, 6;
	shl.b32 	%r8, %r60, 2;
	shr.u32 	%r9, %r1, 4;
	shl.b32 	%r61, %r58, 6;
	and.b32  	%r10, %r61, 64;
	and.b32  	%r62, %r1, 15;
	or.b32  	%r11, %r10, %r62;
	mov.u32 	%r63, _ZZ9cuda_gemmIiLi128ELi4ELi1ELi128ELi128ELi128ELi64ELi1ELi1EEviiiPT_S1_S1_iiiE11kron_fac_sh;
	mad.lo.s32 	%r12, %r62, 132, %r63;
	shr.u32 	%r13, %r60, 4;
	mad.lo.s32 	%r64, %r2, 132, %r63;
	add.s32 	%r14, %r1, %r60;
	max.u32 	%r65, %r14, 64;
	setp.lt.u32 	%p2, %r14, 64;
	selp.u32 	%r66, 1, 0, %p2;
	add.s32 	%r67, %r14, %r66;
	sub.s32 	%r68, %r65, %r67;
	div.u32 	%r69, %r68, %r60;
	add.s32 	%r15, %r69, %r66;
	and.b32  	%r16, %r15, 3;
	shl.b32 	%r70, %r1, 2;
	mov.u32 	%r71, _ZZ9cuda_gemmIiLi128ELi4ELi1ELi128ELi128ELi128ELi64ELi1ELi1EEviiiPT_S1_S1_iiiE3Csh;
	add.s32 	%r17, %r71, %r70;
	add.s32 	%r18, %r17, %r8;
	add.s32 	%r19, %r14, %r60;
	add.s32 	%r20, %r19, %r60;
	shl.b32 	%r72, %r1, 6;
	and.b32  	%r73, %r72, 64;
	mov.u32 	%r74, _ZZ9cuda_gemmIiLi128ELi4ELi1ELi128ELi128ELi128ELi64ELi1ELi1EEviiiPT_S1_S1_iiiE3Ash;
	add.s32 	%r21, %r74, %r73;
	add.s32 	%r22, %r64, %r73;
	or.b32  	%r23, %r7, 32;
	cvt.u64.u32 	%rd26, %r8;
$L__BB615_2:
	setp.gt.u32 	%p3, %r1, 63;
	@%p3 bra 	$L__BB615_10;
	setp.eq.s32 	%p4, %r16, 3;
	mov.u32 	%r252, %r1;
	@%p4 bra 	$L__BB615_7;
	setp.eq.s32 	%p5, %r16, 0;
	mov.b32 	%r75, 0;
	st.shared.u32 	[%r17], %r75;
	mov.u32 	%r252, %r14;
	@%p5 bra 	$L__BB615_7;
	setp.eq.s32 	%p6, %r16, 1;
	mov.b32 	%r76, 0;
	st.shared.u32 	[%r18], %r76;
	mov.u32 	%r252, %r19;
	@%p6 bra 	$L__BB615_7;
	add.s32 	%r77, %r18, %r8;
	mov.b32 	%r78, 0;
	st.shared.u32 	[%r77], %r78;
	mov.u32 	%r252, %r20;
$L__BB615_7:
	setp.lt.u32 	%p7, %r15, 3;
	@%p7 bra 	$L__BB615_10;
	shl.b32 	%r79, %r252, 2;
	mov.u32 	%r80, _ZZ9cuda_gemmIiLi128ELi4ELi1ELi128ELi128ELi128ELi64ELi1ELi1EEviiiPT_S1_S1_iiiE3Csh;
	add.s32 	%r253, %r80, %r79;
$L__BB615_9:
	mov.b32 	%r81, 0;
	st.shared.u32 	[%r253], %r81;
	add.s32 	%r82, %r253, %r8;
	st.shared.u32 	[%r82], %r81;
	mov.u32 	%r83, %ntid.x;
	shl.b32 	%r84, %r83, 3;
	add.s32 	%r85, %r253, %r84;
	st.shared.u32 	[%r85], %r81;
	mad.lo.s32 	%r86, %r83, 12, %r253;
	st.shared.u32 	[%r86], %r81;
	add.s32 	%r252, %r252, %r8;
	shl.b32 	%r87, %r83, 4;
	add.s32 	%r253, %r253, %r87;
	setp.lt.u32 	%p8, %r252, 64;
	@%p8 bra 	$L__BB615_9;
$L__BB615_10:
	setp.gt.u32 	%p9, %r1, 7;
	shl.b32 	%r27, %r251, 7;
	add.s32 	%r28, %r27, %r7;
	@%p9 bra 	$L__BB615_13;
	shl.b32 	%r255, %r1, 2;
$L__BB615_12:
	add.s32 	%r88, %r28, %r255;
	mul.wide.s32 	%rd9, %r88, 4;
	add.s64 	%rd10, %rd1, %rd9;
	ld.global.v4.u32 	{%r89, %r90, %r91, %r92}, [%rd10];
	shl.b32 	%r93, %r255, 2;
	mov.u32 	%r94, _ZZ9cuda_gemmIiLi128ELi4ELi1ELi128ELi128ELi128ELi64ELi1ELi1EEviiiPT_S1_S1_iiiE3Ash;
	add.s32 	%r95, %r94, %r93;
	st.shared.v4.u32 	[%r95], {%r89, %r90, %r91, %r92};
	add.s32 	%r255, %r255, %r8;
	setp.lt.u32 	%p10, %r255, 32;
	@%p10 bra 	$L__BB615_12;
$L__BB615_13:
	mov.b32 	%r256, 0;
$L__BB615_14:
	mov.u32 	%r36, %r256;
	add.s32 	%r37, %r36, %r11;
	mov.u32 	%r257, %r9;
$L__BB615_15:
	add.s32 	%r97, %r7, %r257;
	shl.b32 	%r98, %r97, 7;
	add.s32 	%r99, %r98, %r37;
	mul.wide.u32 	%rd11, %r99, 4;
	add.s64 	%rd12, %rd2, %rd11;
	ld.global.u32 	%r100, [%rd12];
	shl.b32 	%r101, %r257, 2;
	add.s32 	%r102, %r12, %r101;
	st.shared.u32 	[%r102], %r100;
	add.s32 	%r257, %r257, %r13;
	setp.lt.u32 	%p11, %r257, 32;
	@%p11 bra 	$L__BB615_15;
	setp.gt.u32 	%p12, %r1, 31;
	bar.sync 	0;
	@%p12 bra 	$L__BB615_19;
	setp.ne.s32 	%p13, %r6, 0;
	ld.shared.v4.u32 	{%r103, %r104, %r105, %r106}, [%r21+48];
	ld.shared.v4.u32 	{%r107, %r108, %r109, %r110}, [%r21+32];
	ld.shared.v4.u32 	{%r111, %r112, %r113, %r114}, [%r21+16];
	ld.shared.v4.u32 	{%r115, %r116, %r117, %r118}, [%r21];
	ld.shared.u32 	%r119, [%r22];
	mul.lo.s32 	%r120, %r119, %r115;
	ld.shared.u32 	%r121, [%r22+4];
	mad.lo.s32 	%r122, %r121, %r116, %r120;
	ld.shared.u32 	%r123, [%r22+8];
	mad.lo.s32 	%r124, %r123, %r117, %r122;
	ld.shared.u32 	%r125, [%r22+12];
	mad.lo.s32 	%r126, %r125, %r118, %r124;
	ld.shared.u32 	%r127, [%r22+16];
	mad.lo.s32 	%r128, %r127, %r111, %r126;
	ld.shared.u32 	%r129, [%r22+20];
	mad.lo.s32 	%r130, %r129, %r112, %r128;
	ld.shared.u32 	%r131, [%r22+24];
	mad.lo.s32 	%r132, %r131, %r113, %r130;
	ld.shared.u32 	%r133, [%r22+28];
	mad.lo.s32 	%r134, %r133, %r114, %r132;
	ld.shared.u32 	%r135, [%r22+32];
	mad.lo.s32 	%r136, %r135, %r107, %r134;
	ld.shared.u32 	%r137, [%r22+36];
	mad.lo.s32 	%r138, %r137, %r108, %r136;
	ld.shared.u32 	%r139, [%r22+40];
	mad.lo.s32 	%r140, %r139, %r109, %r138;
	ld.shared.u32 	%r141, [%r22+44];
	mad.lo.s32 	%r142, %r141, %r110, %r140;
	ld.shared.u32 	%r143, [%r22+48];
	mad.lo.s32 	%r144, %r143, %r103, %r142;
	ld.shared.u32 	%r145, [%r22+52];
	mad.lo.s32 	%r146, %r145, %r104, %r144;
	ld.shared.u32 	%r147, [%r22+56];
	mad.lo.s32 	%r148, %r147, %r105, %r146;
	ld.shared.u32 	%r149, [%r22+60];
	mad.lo.s32 	%r150, %r149, %r106, %r148;
	shr.u32 	%r151, %r1, 1;
	add.s32 	%r40, %r151, %r36;
	shfl.sync.down.b32	%r152|%p14, %r150, 1, 7711, -1;
	add.s32 	%r41, %r152, %r150;
	@%p13 bra 	$L__BB615_19;
	shl.b32 	%r153, %r40, 2;
	mov.u32 	%r154, _ZZ9cuda_gemmIiLi128ELi4ELi1ELi128ELi128ELi128ELi64ELi1ELi1EEviiiPT_S1_S1_iiiE3Csh;
	add.s32 	%r155, %r154, %r153;
	ld.shared.u32 	%r156, [%r155];
	add.s32 	%r157, %r156, %r41;
	st.shared.u32 	[%r155], %r157;
$L__BB615_19:
	add.s32 	%r256, %r36, 16;
	setp.lt.u32 	%p15, %r36, 48;
	@%p15 bra 	$L__BB615_14;
	setp.gt.u32 	%p16, %r1, 7;
	@%p16 bra 	$L__BB615_23;
	shl.b32 	%r258, %r1, 2;
$L__BB615_22:
	cvt.u64.u32 	%rd13, %r258;
	add.s32 	%r158, %r27, %r7;
	cvt.s64.s32 	%rd14, %r158;
	add.s64 	%rd15, %rd14, %rd13;
	shl.b64 	%rd16, %rd15, 2;
	add.s64 	%rd17, %rd1, %rd16;
	ld.global.v4.u32 	{%r159, %r160, %r161, %r162}, [%rd17+128];
	shl.b32 	%r163, %r258, 2;
	mov.u32 	%r164, _ZZ9cuda_gemmIiLi128ELi4ELi1ELi128ELi128ELi128ELi64ELi1ELi1EEviiiPT_S1_S1_iiiE3Ash;
	add.s32 	%r165, %r164, %r163;
	st.shared.v4.u32 	[%r165], {%r159, %r160, %r161, %r162};
	add.s32 	%r258, %r258, %r8;
	setp.lt.u32 	%p17, %r258, 32;
	@%p17 bra 	$L__BB615_22;
$L__BB615_23:
	mov.b32 	%r259, 0;
$L__BB615_24:
	mov.u32 	%r46, %r259;
	add.s32 	%r47, %r46, %r11;
	mov.u32 	%r260, %r9;
$L__BB615_25:
	add.s32 	%r167, %r23, %r260;
	shl.b32 	%r168, %r167, 7;
	add.s32 	%r169, %r168, %r47;
	mul.wide.u32 	%rd18, %r169, 4;
	add.s64 	%rd19, %rd2, %rd18;
	ld.global.u32 	%r170, [%rd19];
	shl.b32 	%r171, %r260, 2;
	add.s32 	%r172, %r12, %r171;
	st.shared.u32 	[%r172], %r170;
	add.s32 	%r260, %r260, %r13;
	setp.lt.u32 	%p18, %r260, 32;
	@%p18 bra 	$L__BB615_25;
	setp.gt.u32 	%p19, %r1, 31;
	bar.sync 	0;
	@%p19 bra 	$L__BB615_29;
	setp.ne.s32 	%p20, %r6, 0;
	ld.shared.v4.u32 	{%r173, %r174, %r175, %r176}, [%r21+48];
	ld.shared.v4.u32 	{%r177, %r178, %r179, %r180}, [%r21+32];
	ld.shared.v4.u32 	{%r181, %r182, %r183, %r184}, [%r21+16];
	ld.shared.v4.u32 	{%r185, %r186, %r187, %r188}, [%r21];
	ld.shared.u32 	%r189, [%r22];
	mul.lo.s32 	%r190, %r189, %r185;
	ld.shared.u32 	%r191, [%r22+4];
	mad.lo.s32 	%r192, %r191, %r186, %r190;
	ld.shared.u32 	%r193, [%r22+8];
	mad.lo.s32 	%r194, %r193, %r187, %r192;
	ld.shared.u32 	%r195, [%r22+12];
	mad.lo.s32 	%r196, %r195, %r188, %r194;
	ld.shared.u32 	%r197, [%r22+16];
	mad.lo.s32 	%r198, %r197, %r181, %r196;
	ld.shared.u32 	%r199, [%r22+20];
	mad.lo.s32 	%r200, %r199, %r182, %r198;
	ld.shared.u32 	%r201, [%r22+24];
	mad.lo.s32 	%r202, %r201, %r183, %r200;
	ld.shared.u32 	%r203, [%r22+28];
	mad.lo.s32 	%r204, %r203, %r184, %r202;
	ld.shared.u32 	%r205, [%r22+32];
	mad.lo.s32 	%r206, %r205, %r177, %r204;
	ld.shared.u32 	%r207, [%r22+36];
	mad.lo.s32 	%r208, %r207, %r178, %r206;
	ld.shared.u32 	%r209, [%r22+40];
	mad.lo.s32 	%r210, %r209, %r179, %r208;
	ld.shared.u32 	%r211, [%r22+44];
	mad.lo.s32 	%r212, %r211, %r180, %r210;
	ld.shared.u32 	%r213, [%r22+48];
	mad.lo.s32 	%r214, %r213, %r173, %r212;
	ld.shared.u32 	%r215, [%r22+52];
	mad.lo.s32 	%r216, %r215, %r174, %r214;
	ld.shared.u32 	%r217, [%r22+56];
	mad.lo.s32 	%r218, %r217, %r175, %r216;
	ld.shared.u32 	%r219, [%r22+60];
	mad.lo.s32 	%r220, %r219, %r176, %r218;
	shr.u32 	%r221, %r1, 1;
	add.s32 	%r50, %r221, %r46;
	shfl.sync.down.b32	%r222|%p21, %r220, 1, 7711, -1;
	add.s32 	%r51, %r222, %r220;
	@%p20 bra 	$L__BB615_29;
	shl.b32 	%r223, %r50, 2;
	mov.u32 	%r224, _ZZ9cuda_gemmIiLi128ELi4ELi1ELi128ELi128ELi128ELi64ELi1ELi1EEviiiPT_S1_S1_iiiE3Csh;
	add.s32 	%r225, %r224, %r223;
	ld.shared.u32 	%r226, [%r225];
	add.s32 	%r227, %r226, %r51;
	st.shared.u32 	[%r225], %r227;
$L__BB615_29:
	add.s32 	%r259, %r46, 16;
	setp.lt.u32 	%p22, %r46, 48;
	@%p22 bra 	$L__BB615_24;
	setp.gt.u32 	%p23, %r1, 63;
	bar.sync 	0;
	@%p23 bra 	$L__BB615_37;
	setp.eq.s32 	%p24, %r16, 3;
	add.s32 	%r53, %r27, %r10;
	mov.u32 	%r261, %r1;
	@%p24 bra 	$L__BB615_35;
	setp.eq.s32 	%p25, %r16, 0;
	add.s32 	%r228, %r53, %r1;
	mul.wide.s32 	%rd20, %r228, 4;
	add.s64 	%rd4, %rd3, %rd20;
	ld.shared.u32 	%r229, [%r17];
	atom.global.add.u32 	%r230, [%rd4], %r229;
	mov.u32 	%r261, %r14;
	@%p25 bra 	$L__BB615_35;
	setp.eq.s32 	%p26, %r16, 1;
	cvt.u64.u32 	%rd21, %r8;
	add.s64 	%rd5, %rd4, %rd21;
	ld.shared.u32 	%r231, [%r18];
	atom.global.add.u32 	%r232, [%rd5], %r231;
	mov.u32 	%r261, %r19;
	@%p26 bra 	$L__BB615_35;
	add.s64 	%rd23, %rd5, %rd21;
	add.s32 	%r233, %r18, %r8;
	ld.shared.u32 	%r234, [%r233];
	atom.global.add.u32 	%r235, [%rd23], %r234;
	mov.u32 	%r261, %r20;
$L__BB615_35:
	setp.lt.u32 	%p27, %r15, 3;
	@%p27 bra 	$L__BB615_37;
$L__BB615_36:
	add.s32 	%r236, %r53, %r261;
	mul.wide.s32 	%rd24, %r236, 4;
	add.s64 	%rd25, %rd3, %rd24;
	shl.b32 	%r237, %r261, 2;
	mov.u32 	%r238, _ZZ9cuda_gemmIiLi128ELi4ELi1ELi128ELi128ELi128ELi64ELi1ELi1EEviiiPT_S1_S1_iiiE3Csh;
	add.s32 	%r239, %r238, %r237;
	ld.shared.u32 	%r240, [%r239];
	atom.global.add.u32 	%r241, [%rd25], %r240;
	add.s64 	%rd27, %rd25, %rd26;
	add.s32 	%r242, %r239, %r8;
	ld.shared.u32 	%r243, [%r242];
	atom.global.add.u32 	%r244, [%rd27], %r243;
	add.s64 	%rd28, %rd27, %rd26;
	add.s32 	%r245, %r242, %r8;
	ld.shared.u32 	%r246, [%r245];
	atom.global.add.u32 	%r247, [%rd28], %r246;
	add.s64 	%rd29, %rd28, %rd26;
	add.s32 	%r248, %r245, %r8;
	ld.shared.u32 	%r249, [%r248];
	atom.global.add.u32 	%r250, [%rd29], %r249;
	add.s32 	%r261, %r8, %r261;
	setp.lt.u32 	%p28, %r261, 64;
	@%p28 bra 	$L__BB615_36;
$L__BB615_37:
	add.s32 	%r251, %r251, %r4;
	setp.lt.u32 	%p29, %r251, %r5;
	@%p29 bra 	$L__BB615_2;
$L__BB615_38:
	ret;

}
	// .globl	_Z9cuda_gemmIiLi128ELi4ELi1ELi256ELi2ELi2ELi64ELi0ELi0EEviiiPT_S1_S1_iii
.visible .entry _Z9cuda_gemmIiLi128ELi4ELi1ELi256ELi2ELi2ELi64ELi0ELi0EEviiiPT_S1_S1_iii(
	.param .u32 _Z9cuda_gemmIiLi128ELi4ELi1ELi256ELi2ELi2ELi64ELi0ELi0EEviiiPT_S1_S1_iii_param_0,
	.param .u32 _Z9cuda_gemmIiLi128ELi4ELi1ELi256ELi2ELi2ELi64ELi0ELi0EEviiiPT_S1_S1_iii_param_1,
	.param .u32 _Z9cuda_gemmIiLi128ELi4ELi1ELi256ELi2ELi2ELi64ELi0ELi0EEviiiPT_S1_S1_iii_param_2,
	.param .u64 .ptr .align 1 _Z9cuda_gemmIiLi128ELi4ELi1ELi256ELi2ELi2ELi64ELi0ELi0EEviiiPT_S1_S1_iii_param_3,
	.param .u64 .ptr .align 1 _Z9cuda_gemmIiLi128ELi4ELi1ELi256ELi2ELi2ELi64ELi0ELi0EEviiiPT_S1_S1_iii_param_4,
	.param .u64 .ptr .align 1 _Z9cuda_gemmIiLi128ELi4ELi1ELi256ELi2ELi2ELi64ELi0ELi0EEviiiPT_S1_S1_iii_param_5,
	.param .u32 _Z9cuda_gemmIiLi128ELi4ELi1ELi256ELi2ELi2ELi64ELi0ELi0EEviiiPT_S1_S1_iii_param_6,
	.param .u32 _Z9cuda_gemmIiLi128ELi4ELi1ELi256ELi2ELi2ELi64ELi0ELi0EEviiiPT_S1_S1_iii_param_7,
	.param .u32 _Z9cuda_gemmIiLi128ELi4ELi1ELi256ELi2ELi2ELi64ELi0ELi0EEviiiPT_S1_S1_iii_param_8
)
.maxntid 128
{
	.local .align 8 .b8 	__local_depot616[8];
	.reg .b64 	%SP;
	.reg .b64 	%SPL;
	.reg .pred 	%p<27>;
	.reg .b16 	%rs<4>;
	.reg .b32 	%r<230>;
	.reg .b64 	%rd<32>;
	// demoted variable
	.shared .align 128 .b8 _ZZ9cuda_gemmIiLi128ELi4ELi1ELi256ELi2ELi2ELi64ELi0ELi0EEviiiPT_S1_S1_iiiE11kron_fac_sh[24];
	// demoted variable
	.shared .align 128 .b8 _ZZ9cuda_gemmIiLi128ELi4ELi1ELi256ELi2ELi2ELi64ELi0ELi0EEviiiPT_S1_S1_iiiE3Ash[1024];
	mov.u64 	%SPL, __local_depot616;
	ld.param.u32 	%r94, [_Z9cuda_gemmIiLi128ELi4ELi1ELi256ELi2ELi2ELi64ELi0ELi0EEviiiPT_S1_S1_iii_param_2];
	ld.param.u64 	%rd6, [_Z9cuda_gemmIiLi128ELi4ELi1ELi256ELi2ELi2ELi64ELi0ELi0EEviiiPT_S1_S1_iii_param_3];
	ld.param.u64 	%rd4, [_Z9cuda_gemmIiLi128ELi4ELi1ELi256ELi2ELi2ELi64ELi0ELi0EEviiiPT_S1_S1_iii_param_4];
	ld.param.u32 	%r95, [_Z9cuda_gemmIiLi128ELi4ELi1ELi256ELi2ELi2ELi64ELi0ELi0EEviiiPT_S1_S1_iii_param_6];
	ld.param.u32 	%r96, [_Z9cuda_gemmIiLi128ELi4ELi1ELi256ELi2ELi2ELi64ELi0ELi0EEviiiPT_S1_S1_iii_param_7];
	cvta.to.global.u64 	%rd1, %rd6;
	add.u64 	%rd2, %SPL, 0;
	mov.u32 	%r1, %tid.x;
	mul.lo.s32 	%r2, %r96, %r95;
	setp.ge.u32 	%p1, %r1, %r2;
	@%p1 bra 	$L__BB616_3;
	mov.u32 	%r3, %ntid.x;
	cvta.to.global.u64 	%rd3, %rd4;
	mov.u32 	%r205, %r1;
$L__BB616_2:
	mul.wide.u32 	%rd8, %r205, 4;
	add.s64 	%rd9, %rd3, %rd8;
	ld.global.u32 	%r97, [%rd9];
	rem.u32 	%r98, %r205, %r95;
	mov.u32 	%r99, _ZZ9cuda_gemmIiLi128ELi4ELi1ELi256ELi2ELi2ELi64ELi0ELi0EEviiiPT_S1_S1_iiiE11kron_fac_sh;
	mad.lo.s32 	%r100, %r98, 12, %r99;
	div.u32 	%r101, %r205, %r96;
	shl.b32 	%r102, %r101, 2;
	add.s32 	%r103, %r100, %r102;
	st.shared.u32 	[%r103], %r97;
	add.s32 	%r205, %r205, %r3;
	setp.lt.u32 	%p2, %r205, %r2;
	@%p2 bra 	$L__BB616_2;
$L__BB616_3:
	div.s32 	%r6, 256, %r96;
	min.s32 	%r7, %r6, 128;
	cvt.u16.u32 	%rs2, %r7;
	div.s16 	%rs1, 128, %rs2;
	div.s16 	%rs3, 2, %rs1;
	cvt.s32.s16 	%r8, %rs3;
	div.u32 	%r10, %r1, %r7;
	mul.lo.s32 	%r104, %r10, %r7;
	sub.s32 	%r9, %r1, %r104;
	mov.u32 	%r208, %ctaid.y;
	mov.u32 	%r12, %nctaid.y;
	shl.b32 	%r13, %r12, 2;
	setp.ge.u32 	%p3, %r208, %r13;
	@%p3 bra 	$L__BB616_32;
	mov.u32 	%r106, %ctaid.x;
	shl.b32 	%r14, %r1, 2;
	shl.b32 	%r15, %r106, 8;
	mov.u32 	%r107, %ntid.x;
	shl.b32 	%r16, %r107, 2;
	and.b32  	%r17, %r9, 1;
	min.s32 	%r18, %r95, 2;
	and.b32  	%r19, %r1, 1;
	shr.s32 	%r108, %r94, 31;
	shr.u32 	%r109, %r108, 24;
	add.s32 	%r110, %r94, %r109;
	shr.s32 	%r20, %r110, 8;
	mad.lo.s32 	%r21, %r6, %r106, %r1;
	add.s32 	%r22, %r14, %r16;
	max.u32 	%r111, %r22, 256;
	setp.lt.u32 	%p4, %r22, 256;
	selp.u32 	%r112, 1, 0, %p4;
	or.b32  	%r113, %r22, %r112;
	sub.s32 	%r114, %r111, %r113;
	div.u32 	%r115, %r114, %r16;
	add.s32 	%r23, %r115, %r112;
	shl.b32 	%r116, %r1, 4;
	mov.u32 	%r117, _ZZ9cuda_gemmIiLi128ELi4ELi1ELi256ELi2ELi2ELi64ELi0ELi0EEviiiPT_S1_S1_iiiE3Ash;
	add.s32 	%r24, %r117, %r116;
	shl.b32 	%r31, %r107, 4;
	add.s32 	%r25, %r24, %r31;
	add.s32 	%r26, %r22, %r16;
	xor.b32  	%r27, %r17, 1;
	setp.lt.s32 	%p5, %r17, %r96;
	selp.b32 	%r118, 0, %r96, %p5;
	sub.s32 	%r28, %r17, %r118;
	add.s32 	%r119, %r17, 1;
	setp.lt.s32 	%p6, %r119, %r96;
	selp.b32 	%r120, 0, %r96, %p6;
	sub.s32 	%r29, %r119, %r120;
	mad.lo.s32 	%r30, %r107, 12, %r15;
	shl.b32 	%r121, %r107, 3;
	add.s32 	%r32, %r15, %r121;
	mul.lo.s32 	%r33, %r107, 48;
	shl.b32 	%r34, %r107, 6;
	shl.b32 	%r35, %r107, 5;
	cvt.s32.s16 	%r36, %rs1;
	shl.b32 	%r180, %r19, 2;
$L__BB616_5:
	setp.gt.u32 	%p7, %r1, 63;
	mov.b32 	%r122, 0;
	st.local.v2.u32 	[%rd2], {%r122, %r122};
	@%p7 bra 	$L__BB616_13;
	and.b32  	%r40, %r23, 3;
	setp.eq.s32 	%p8, %r40, 3;
	mul.lo.s32 	%r41, %r208, %r94;
	add.s32 	%r42, %r41, %r15;
	mov.u32 	%r209, %r14;
	@%p8 bra 	$L__BB616_10;
	setp.eq.s32 	%p9, %r40, 0;
	add.s32 	%r123, %r42, %r14;
	mul.wide.s32 	%rd10, %r123, 4;
	add.s64 	%rd11, %rd1, %rd10;
	ld.global.v4.u32 	{%r124, %r125, %r126, %r127}, [%rd11];
	st.shared.v4.u32 	[%r24], {%r124, %r125, %r126, %r127};
	mov.u32 	%r209, %r22;
	@%p9 bra 	$L__BB616_10;
	setp.eq.s32 	%p10, %r40, 1;
	add.s32 	%r128, %r42, %r22;
	mul.wide.s32 	%rd12, %r128, 4;
	add.s64 	%rd13, %rd1, %rd12;
	ld.global.v4.u32 	{%r129, %r130, %r131, %r132}, [%rd13];
	st.shared.v4.u32 	[%r25], {%r129, %r130, %r131, %r132};
	mov.u32 	%r209, %r26;
	@%p10 bra 	$L__BB616_10;
	add.s32 	%r209, %r26, %r16;
	add.s32 	%r133, %r42, %r26;
	mul.wide.s32 	%rd14, %r133, 4;
	add.s64 	%rd15, %rd1, %rd14;
	ld.global.v4.u32 	{%r134, %r135, %r136, %r137}, [%rd15];
	shl.b32 	%r138, %r16, 2;
	add.s32 	%r139, %r25, %r138;
	st.shared.v4.u32 	[%r139], {%r134, %r135, %r136, %r137};
$L__BB616_10:
	setp.lt.u32 	%p11, %r23, 3;
	@%p11 bra 	$L__BB616_13;
	add.s32 	%r140, %r30, %r209;
	add.s32 	%r214, %r140, %r41;
	add.s32 	%r141, %r32, %r209;
	add.s32 	%r213, %r141, %r41;
	add.s32 	%r142, %r15, %r209;
	add.s32 	%r210, %r142, %r41;
	add.s32 	%r212, %r210, %r16;
	shl.b32 	%r143, %r209, 2;
	mov.u32 	%r144, _ZZ9cuda_gemmIiLi128ELi4ELi1ELi256ELi2ELi2ELi64ELi0ELi0EEviiiPT_S1_S1_iiiE3Ash;
	add.s32 	%r211, %r144, %r143;
$L__BB616_12:
	mul.wide.s32 	%rd16, %r214, 4;
	add.s64 	%rd17, %rd1, %rd16;
	mul.wide.s32 	%rd18, %r213, 4;
	add.s64 	%rd19, %rd1, %rd18;
	mul.wide.s32 	%rd20, %r212, 4;
	add.s64 	%rd21, %rd1, %rd20;
	mul.wide.s32 	%rd22, %r210, 4;
	add.s64 	%rd23, %rd1, %rd22;
	ld.global.v4.u32 	{%r145, %r146, %r147, %r148}, [%rd23];
	st.shared.v4.u32 	[%r211], {%r145, %r146, %r147, %r148};
	add.s32 	%r149, %r209, %r16;
	ld.global.v4.u32 	{%r150, %r151, %r152, %r153}, [%rd21];
	add.s32 	%r154, %r211, %r31;
	st.shared.v4.u32 	[%r154], {%r150, %r151, %r152, %r153};
	add.s32 	%r155, %r149, %r16;
	ld.global.v4.u32 	{%r156, %r157, %r158, %r159}, [%rd19];
	add.s32 	%r160, %r211, %r35;
	st.shared.v4.u32 	[%r160], {%r156, %r157, %r158, %r159};
	add.s32 	%r161, %r155, %r16;
	ld.global.v4.u32 	{%r162, %r163, %r164, %r165}, [%rd17];
	add.s32 	%r166, %r211, %r33;
	st.shared.v4.u32 	[%r166], {%r162, %r163, %r164, %r165};
	add.s32 	%r209, %r161, %r16;
	add.s32 	%r214, %r214, %r31;
	add.s32 	%r213, %r213, %r31;
	add.s32 	%r212, %r212, %r31;
	add.s32 	%r211, %r211, %r34;
	add.s32 	%r210, %r210, %r31;
	setp.lt.u32 	%p12, %r209, 256;
	@%p12 bra 	$L__BB616_12;
$L__BB616_13:
	setp.lt.s32 	%p13, %r6, 1;
	bar.sync 	0;
	mov.b32 	%r216, 0;
	mov.u32 	%r217, %r216;
	@%p13 bra 	$L__BB616_31;
	mov.b32 	%r222, 0;
	mov.u32 	%r223, %r222;
$L__BB616_15:
	setp.gt.s32 	%p14, %r96, 0;
	add.s32 	%r169, %r223, %r9;
	mul.lo.s32 	%r71, %r169, %r96;
	@%p14 bra 	$L__BB616_16;
	bra.uni 	$L__BB616_17;
$L__BB616_16:
	add.s32 	%r170, %r17, %r71;
	shl.b32 	%r171, %r170, 2;
	mov.u32 	%r172, _ZZ9cuda_gemmIiLi128ELi4ELi1ELi256ELi2ELi2ELi64ELi0ELi0EEviiiPT_S1_S1_iiiE3Ash;
	add.s32 	%r173, %r172, %r171;
	ld.shared.u32 	%r224, [%r173];
$L__BB616_17:
	setp.lt.s32 	%p15, %r96, 2;
	@%p15 bra 	$L__BB616_19;
	add.s32 	%r174, %r27, %r71;
	shl.b32 	%r175, %r174, 2;
	mov.u32 	%r176, _ZZ9cuda_gemmIiLi128ELi4ELi1ELi256ELi2ELi2ELi64ELi0ELi0EEviiiPT_S1_S1_iiiE3Ash;
	add.s32 	%r177, %r176, %r175;
	ld.shared.u32 	%r220, [%r177];
$L__BB616_19:
	setp.lt.s32 	%p16, %r10, %r18;
	@%p16 bra 	$L__BB616_20;
	bra.uni 	$L__BB616_29;
$L__BB616_20:
	mul.lo.s32 	%r72, %r222, %r8;
	mov.b32 	%r226, 0;
	mov.u32 	%r227, %r10;
$L__BB616_21:
	setp.gt.u32 	%p17, %r96, 64;
	mov.u32 	%r179, _ZZ9cuda_gemmIiLi128ELi4ELi1ELi256ELi2ELi2ELi64ELi0ELi0EEviiiPT_S1_S1_iiiE11kron_fac_sh;
	mad.lo.s32 	%r79, %r227, 12, %r179;
	add.s32 	%r181, %r79, %r180;
	ld.shared.u32 	%r80, [%r181];
	@%p17 bra 	$L__BB616_24;
	setp.lt.s32 	%p20, %r96, 2;
	shfl.sync.idx.b32	%r189|%p21, %r80, %r28, 7711, -1;
	mul.lo.s32 	%r229, %r189, %r224;
	@%p20 bra 	$L__BB616_28;
	shfl.sync.idx.b32	%r190|%p22, %r80, %r29, 7711, -1;
	mad.lo.s32 	%r229, %r190, %r220, %r229;
	bra.uni 	$L__BB616_28;
$L__BB616_24:
	setp.lt.s32 	%p18, %r96, 1;
	mov.b32 	%r229, 0;
	@%p18 bra 	$L__BB616_26;
	shl.b32 	%r183, %r17, 2;
	add.s32 	%r184, %r79, %r183;
	ld.shared.u32 	%r185, [%r184];
	mul.lo.s32 	%r229, %r185, %r224;
$L__BB616_26:
	setp.lt.s32 	%p19, %r96, 2;
	@%p19 bra 	$L__BB616_28;
	shl.b32 	%r186, %r27, 2;
	add.s32 	%r187, %r79, %r186;
	ld.shared.u32 	%r188, [%r187];
	mad.lo.s32 	%r229, %r188, %r220, %r229;
$L__BB616_28:
	add.s32 	%r191, %r226, %r72;
	mul.wide.s32 	%rd24, %r191, 4;
	add.s64 	%rd25, %rd2, %rd24;
	ld.local.u32 	%r192, [%rd25];
	add.s32 	%r193, %r192, %r229;
	st.local.u32 	[%rd25], %r193;
	add.s32 	%r227, %r227, %r36;
	add.s32 	%r226, %r226, 1;
	setp.lt.s32 	%p23, %r227, %r18;
	@%p23 bra 	$L__BB616_21;
$L__BB616_29:
	add.s32 	%r223, %r223, %r7;
	add.s32 	%r222, %r222, 1;
	setp.lt.s32 	%p24, %r223, %r6;
	@%p24 bra 	$L__BB616_15;
	ld.local.v2.u32 	{%r217, %r216}, [%rd2];
$L__BB616_31:
	ld.param.u64 	%rd31, [_Z9cuda_gemmIiLi128ELi4ELi1ELi256ELi2ELi2ELi64ELi0ELi0EEviiiPT_S1_S1_iii_param_5];
	ld.param.u32 	%r204, [_Z9cuda_gemmIiLi128ELi4ELi1ELi256ELi2ELi2ELi64ELi0ELi0EEviiiPT_S1_S1_iii_param_1];
	bar.sync 	0;
	shl.b32 	%r194, %r6, 7;
	div.s32 	%r195, %r194, %r7;
	mul.lo.s32 	%r196, %r20, %r195;
	mad.lo.s32 	%r197, %r208, %r204, %r21;
	cvta.to.global.u64 	%rd26, %rd31;
	mul.wide.s32 	%rd27, %r197, 4;
	add.s64 	%rd28, %rd26, %rd27;
	st.global.u32 	[%rd28], %r217;
	rem.s32 	%r198, 1, %r8;
	add.s32 	%r199, %r8, 1;
	setp.lt.u32 	%p25, %r199, 3;
	shl.b32 	%r200, %r8, 7;
	selp.b32 	%r201, %r200, 0, %p25;
	add.s32 	%r202, %r197, %r201;
	mad.lo.s32 	%r203, %r198, %r196, %r202;
	mul.wide.s32 	%rd29, %r203, 4;
	add.s64 	%rd30, %rd26, %rd29;
	st.global.u32 	[%rd30], %r216;
	add.s32 	%r208, %r208, %r12;
	setp.lt.u32 	%p26, %r208, %r13;
	@%p26 bra 	$L__BB616_5;
$L__BB616_32:
	ret;

}
	// .globl	_Z9cuda_gemmIiLi128ELi4ELi1ELi256ELi2ELi2ELi64ELi0ELi1EEviiiPT_S1_S1_iii
.visible .entry _Z9cuda_gemmIiLi128ELi4ELi1ELi256ELi2ELi2ELi64ELi0ELi1EEviiiPT_S1_S1_iii(
	.param .u32 _Z9cuda_gemmIiLi128ELi4ELi1ELi256ELi2ELi2ELi64ELi0ELi1EEviiiPT_S1_S1_iii_param_0,
	.param .u32 _Z9cuda_gemmIiLi128ELi4ELi1ELi256ELi2ELi2ELi64ELi0ELi1EEviiiPT_S1_S1_iii_param_1,
	.param .u32 _Z9cuda_gemmIiLi128ELi4ELi1ELi256ELi2ELi2ELi64ELi0ELi1EEviiiPT_S1_S1_iii_param_2,
	.param .u64 .ptr .align 1 _Z9cuda_gemmIiLi128ELi4ELi1ELi256ELi2ELi2ELi64ELi0ELi1EEviiiPT_S1_S1_iii_param_3,
	.param .u64 .ptr .align 1 _Z9cuda_gemmIiLi128ELi4ELi1ELi256ELi2ELi2ELi64ELi0ELi1EEviiiPT_S1_S1_iii_param_4,
	.param .u64 .ptr .align 1 _Z9cuda_gemmIiLi128ELi4ELi1ELi256ELi2ELi2ELi64ELi0ELi1EEviiiPT_S1_S1_iii_param_5,
	.param .u32 _Z9cuda_gemmIiLi128ELi4ELi1ELi256ELi2ELi2ELi64ELi0ELi1EEviiiPT_S1_S1_iii_param_6,
	.param .u32 _Z9cuda_gemmIiLi128ELi4ELi1ELi256ELi2ELi2ELi64ELi0ELi1EEviiiPT_S1_S1_iii_param_7,
	.param .u32 _Z9cuda_gemmIiLi128ELi4ELi1ELi256ELi2ELi2ELi64ELi0ELi1EEviiiPT_S1_S1_iii_param_8
)
.maxntid 128
{
	.reg .pred 	%p<16>;
	.reg .b32 	%r<151>;
	.reg .b64 	%rd<27>;
	// demoted variable
	.shared .align 128 .b8 _ZZ9cuda_gemmIiLi128ELi4ELi1ELi256ELi2ELi2ELi64ELi0ELi1EEviiiPT_S1_S1_iiiE11kron_fac_sh[24];
	// demoted variable
	.shared .align 128 .b8 _ZZ9cuda_gemmIiLi128ELi4ELi1ELi256ELi2ELi2ELi64ELi0ELi1EEviiiPT_S1_S1_iiiE3Ash[1024];
	ld.param.u32 	%r53, [_Z9cuda_gemmIiLi128ELi4ELi1ELi256ELi2ELi2ELi64ELi0ELi1EEviiiPT_S1_S1_iii_param_1];
	ld.param.u32 	%r54, [_Z9cuda_gemmIiLi128ELi4ELi1ELi256ELi2ELi2ELi64ELi0ELi1EEviiiPT_S1_S1_iii_param_2];
	ld.param.u64 	%rd6, [_Z9cuda_gemmIiLi128ELi4ELi1ELi256ELi2ELi2ELi64ELi0ELi1EEviiiPT_S1_S1_iii_param_3];
	ld.param.u64 	%rd4, [_Z9cuda_gemmIiLi128ELi4ELi1ELi256ELi2ELi2ELi64ELi0ELi1EEviiiPT_S1_S1_iii_param_4];
	ld.param.u64 	%rd5, [_Z9cuda_gemmIiLi128ELi4ELi1ELi256ELi2ELi2ELi64ELi0ELi1EEviiiPT_S1_S1_iii_param_5];
	cvta.to.global.u64 	%rd1, %rd6;
	mov.u32 	%r1, %tid.x;
	setp.gt.u32 	%p1, %r1, 3;
	@%p1 bra 	$L__BB617_3;
	mov.u32 	%r2, %ntid.x;
	cvta.to.global.u64 	%rd2, %rd4;
	mov.u32 	%r57, _ZZ9cuda_gemmIiLi128ELi4ELi1ELi256ELi2ELi2ELi64ELi0ELi1EEviiiPT_S1_S1_iiiE11kron_fac_sh;
	mov.u32 	%r142, %r1;
$L__BB617_2:
	mul.wide.u32 	%rd7, %r142, 4;
	add.s64 	%rd8, %rd2, %rd7;
	ld.global.u32 	%r55, [%rd8];
	and.b32  	%r56, %r142, 1;
	mad.lo.s32 	%r58, %r56, 12, %r57;
	shl.b32 	%r59, %r142, 1;
	and.b32  	%r60, %r59, -4;
	add.s32 	%r61, %r58, %r60;
	st.shared.u32 	[%r61], %r55;
	add.s32 	%r142, %r142, %r2;
	setp.lt.u32 	%p2, %r142, 4;
	@%p2 bra 	$L__BB617_2;
$L__BB617_3:
	mov.u32 	%r143, %ctaid.y;
	mov.u32 	%r6, %nctaid.y;
	shl.b32 	%r7, %r6, 2;
	setp.ge.u32 	%p3, %r143, %r7;
	@%p3 bra 	$L__BB617_14;
	cvta.to.global.u64 	%rd3, %rd5;
	mov.u32 	%r62, %ctaid.x;
	shl.b32 	%r8, %r1, 2;
	shl.b32 	%r9, %r62, 8;
	mov.u32 	%r63, %ntid.x;
	shl.b32 	%r10, %r63, 2;
	and.b32  	%r11, %r1, 1;
	shl.b32 	%r64, %r1, 1;
	and.b32  	%r65, %r8, 4;
	mov.u32 	%r66, _ZZ9cuda_gemmIiLi128ELi4ELi1ELi256ELi2ELi2ELi64ELi0ELi1EEviiiPT_S1_S1_iiiE11kron_fac_sh;
	add.s32 	%r12, %r66, %r65;
	shl.b32 	%r67, %r62, 7;
	shr.s32 	%r68, %r54, 31;
	shr.u32 	%r69, %r68, 24;
	add.s32 	%r70, %r54, %r69;
	shr.s32 	%r71, %r70, 8;
	shl.b32 	%r13, %r71, 7;
	or.b32  	%r14, %r67, %r1;
	add.s32 	%r15, %r8, %r10;
	max.u32 	%r72, %r15, 256;
	setp.lt.u32 	%p4, %r15, 256;
	selp.u32 	%r73, 1, 0, %p4;
	or.b32  	%r74, %r15, %r73;
	sub.s32 	%r75, %r72, %r74;
	div.u32 	%r76, %r75, %r10;
	add.s32 	%r16, %r76, %r73;
	and.b32  	%r17, %r16, 3;
	shl.b32 	%r77, %r1, 4;
	mov.u32 	%r78, _ZZ9cuda_gemmIiLi128ELi4ELi1ELi256ELi2ELi2ELi64ELi0ELi1EEviiiPT_S1_S1_iiiE3Ash;
	add.s32 	%r18, %r78, %r77;
	shl.b32 	%r25, %r63, 4;
	add.s32 	%r19, %r18, %r25;
	add.s32 	%r20, %r15, %r10;
	or.b32  	%r79, %r64, %r11;
	shl.b32 	%r80, %r79, 2;
	add.s32 	%r21, %r78, %r80;
	xor.b32  	%r22, %r11, 1;
	or.b32  	%r81, %r64, %r22;
	shl.b32 	%r82, %r81, 2;
	add.s32 	%r23, %r78, %r82;
	mad.lo.s32 	%r24, %r63, 12, %r9;
	shl.b32 	%r83, %r63, 3;
	add.s32 	%r26, %r9, %r83;
	mul.lo.s32 	%r27, %r63, 48;
	shl.b32 	%r28, %r63, 6;
	shl.b32 	%r29, %r63, 5;
$L__BB617_5:
	setp.gt.u32 	%p5, %r1, 63;
	@%p5 bra 	$L__BB617_13;
	setp.eq.s32 	%p6, %r17, 3;
	mul.lo.s32 	%r31, %r143, %r54;
	add.s32 	%r32, %r31, %r9;
	mov.u32 	%r144, %r8;
	@%p6 bra 	$L__BB617_10;
	setp.eq.s32 	%p7, %r17, 0;
	add.s32 	%r84, %r32, %r8;
	mul.wide.s32 	%rd9, %r84, 4;
	add.s64 	%rd10, %rd1, %rd9;
	ld.global.v4.u32 	{%r85, %r86, %r87, %r88}, [%rd10];
	st.shared.v4.u32 	[%r18], {%r85, %r86, %r87, %r88};
	mov.u32 	%r144, %r15;
	@%p7 bra 	$L__BB617_10;
	setp.eq.s32 	%p8, %r17, 1;
	add.s32 	%r89, %r32, %r15;
	mul.wide.s32 	%rd11, %r89, 4;
	add.s64 	%rd12, %rd1, %rd11;
	ld.global.v4.u32 	{%r90, %r91, %r92, %r93}, [%rd12];
	st.shared.v4.u32 	[%r19], {%r90, %r91, %r92, %r93};
	mov.u32 	%r144, %r20;
	@%p8 bra 	$L__BB617_10;
	add.s32 	%r144, %r20, %r10;
	add.s32 	%r94, %r32, %r20;
	mul.wide.s32 	%rd13, %r94, 4;
	add.s64 	%rd14, %rd1, %rd13;
	ld.global.v4.u32 	{%r95, %r96, %r97, %r98}, [%rd14];
	shl.b32 	%r99, %r10, 2;
	add.s32 	%r100, %r19, %r99;
	st.shared.v4.u32 	[%r100], {%r95, %r96, %r97, %r98};
$L__BB617_10:
	setp.lt.u32 	%p9, %r16, 3;
	@%p9 bra 	$L__BB617_13;
	add.s32 	%r101, %r24, %r144;
	add.s32 	%r149, %r101, %r31;
	add.s32 	%r102, %r26, %r144;
	add.s32 	%r148, %r102, %r31;
	add.s32 	%r103, %r9, %r144;
	add.s32 	%r145, %r103, %r31;
	add.s32 	%r147, %r145, %r10;
	shl.b32 	%r104, %r144, 2;
	mov.u32 	%r105, _ZZ9cuda_gemmIiLi128ELi4ELi1ELi256ELi2ELi2ELi64ELi0ELi1EEviiiPT_S1_S1_iiiE3Ash;
	add.s32 	%r146, %r105, %r104;
$L__BB617_12:
	mul.wide.s32 	%rd15, %r149, 4;
	add.s64 	%rd16, %rd1, %rd15;
	mul.wide.s32 	%rd17, %r148, 4;
	add.s64 	%rd18, %rd1, %rd17;
	mul.wide.s32 	%rd19, %r147, 4;
	add.s64 	%rd20, %rd1, %rd19;
	mul.wide.s32 	%rd21, %r145, 4;
	add.s64 	%rd22, %rd1, %rd21;
	ld.global.v4.u32 	{%r106, %r107, %r108, %r109}, [%rd22];
	st.shared.v4.u32 	[%r146], {%r106, %r107, %r108, %r109};
	add.s32 	%r110, %r144, %r10;
	ld.global.v4.u32 	{%r111, %r112, %r113, %r114}, [%rd20];
	add.s32 	%r115, %r146, %r25;
	st.shared.v4.u32 	[%r115], {%r111, %r112, %r113, %r114};
	add.s32 	%r116, %r110, %r10;
	ld.global.v4.u32 	{%r117, %r118, %r119, %r120}, [%rd18];
	add.s32 	%r121, %r146, %r29;
	st.shared.v4.u32 	[%r121], {%r117, %r118, %r119, %r120};
	add.s32 	%r122, %r116, %r10;
	ld.global.v4.u32 	{%r123, %r124, %r125, %r126}, [%rd16];
	add.s32 	%r127, %r146, %r27;
	st.shared.v4.u32 	[%r127], {%r123, %r124, %r125, %r126};
	add.s32 	%r144, %r122, %r10;
	add.s32 	%r149, %r149, %r25;
	add.s32 	%r148, %r148, %r25;
	add.s32 	%r147, %r147, %r25;
	add.s32 	%r146, %r146, %r28;
	add.s32 	%r145, %r145, %r25;
	setp.lt.u32 	%p10, %r144, 256;
	@%p10 bra 	$L__BB617_12;
$L__BB617_13:
	bar.sync 	0;
	ld.shared.u32 	%r128, [%r21];
	ld.shared.u32 	%r129, [%r23];
	ld.shared.u32 	%r130, [%r12];
	shfl.sync.idx.b32	%r131|%p11, %r130, %r11, 7711, -1;
	mul.lo.s32 	%r132, %r131, %r128;
	shfl.sync.idx.b32	%r133|%p12, %r130, %r22, 7711, -1;
	mad.lo.s32 	%r134, %r133, %r129, %r132;
	ld.shared.u32 	%r135, [%r12+12];
	shfl.sync.idx.b32	%r136|%p13, %r135, %r11, 7711, -1;
	mul.lo.s32 	%r137, %r136, %r128;
	shfl.sync.idx.b32	%r138|%p14, %r135, %r22, 7711, -1;
	mad.lo.s32 	%r139, %r138, %r129, %r137;
	bar.sync 	0;
	mad.lo.s32 	%r140, %r143, %r53, %r14;
	mul.wide.s32 	%rd23, %r140, 4;
	add.s64 	%rd24, %rd3, %rd23;
	st.global.u32 	[%rd24], %r134;
	add.s32 	%r141, %r140, %r13;
	mul.wide.s32 	%rd25, %r141, 4;
	add.s64 	%rd26, %rd3, %rd25;
	st.global.u32 	[%rd26], %r139;
	add.s32 	%r143, %r143, %r6;
	setp.lt.u32 	%p15, %r143, %r7;
	@%p15 bra 	$L__BB617_5;
$L__BB617_14:
	ret;

}
	// .globl	_Z9cuda_gemmIiLi128ELi4ELi1ELi256ELi2ELi2ELi64ELi1ELi0EEviiiPT_S1_S1_iii
.visible .entry _Z9cuda_gemmIiLi128ELi4ELi1ELi256ELi2ELi2ELi64ELi1ELi0EEviiiPT_S1_S1_iii(
	.param .u32 _Z9cuda_gemmIiLi128ELi4ELi1ELi256ELi2ELi2ELi64ELi1ELi0EEviiiPT_S1_S1_iii_param_0,
	.param .u32 _Z9cuda_gemmIiLi128ELi4ELi1ELi256ELi2ELi2ELi64ELi1ELi0EEviiiPT_S1_S1_iii_param_1,
	.param .u32 _Z9cuda_gemmIiLi128ELi4ELi1ELi256ELi2ELi2ELi64ELi1ELi0EEviiiPT_S1_S1_iii_param_2,
	.param .u64 .ptr .align 1 _Z9cuda_gemmIiLi128ELi4ELi1ELi256ELi2ELi2ELi64ELi1ELi0EEviiiPT_S1_S1_iii_param_3,
	.param .u64 .ptr .align 1 _Z9cuda_gemmIiLi128ELi4ELi1ELi256ELi2ELi2ELi64ELi1ELi0EEviiiPT_S1_S1_iii_param_4,
	.param .u64 .ptr .align 1 _Z9cuda_gemmIiLi128ELi4ELi1ELi256ELi2ELi2ELi64ELi1ELi0EEviiiPT_S1_S1_iii_param_5,
	.param .u32 _Z9cuda_gemmIiLi128ELi4ELi1ELi256ELi2ELi2ELi64ELi1ELi0EEviiiPT_S1_S1_iii_param_6,
	.param .u32 _Z9cuda_gemmIiLi128ELi4ELi1ELi256ELi2ELi2ELi64ELi1ELi0EEviiiPT_S1_S1_iii_param_7,
	.param .u32 _Z9cuda_gemmIiLi128ELi4ELi1ELi256ELi2ELi2ELi64ELi1ELi0EEviiiPT_S1_S1_iii_param_8
)
.maxntid 128
{
	.local .align 8 .b8 	__local_depot618[8];
	.reg .b64 	%SP;
	.reg .b64 	%SPL;
	.reg .pred 	%p<27>;
	.reg .b16 	%rs<4>;
	.reg .b32 	%r<216>;
	.reg .b64 	%rd<31>;
	// demoted variable
	.shared .align 128 .b8 _ZZ9cuda_gemmIiLi128ELi4ELi1ELi256ELi2ELi2ELi64ELi1ELi0EEviiiPT_S1_S1_iiiE11kron_fac_sh[24];
	// demoted variable
	.shared .align 128 .b8 _ZZ9cuda_gemmIiLi128ELi4ELi1ELi256ELi2ELi2ELi64ELi1ELi0EEviiiPT_S1_S1_iiiE3Ash[1024];
	mov.u64 	%SPL, __local_depot618;
	ld.param.u64 	%rd7, [_Z9cuda_gemmIiLi128ELi4ELi1ELi256ELi2ELi2ELi64ELi1ELi0EEviiiPT_S1_S1_iii_param_3];
	ld.param.u64 	%rd5, [_Z9cuda_gemmIiLi128ELi4ELi1ELi256ELi2ELi2ELi64ELi1ELi0EEviiiPT_S1_S1_iii_param_4];
	ld.param.u64 	%rd6, [_Z9cuda_gemmIiLi128ELi4ELi1ELi256ELi2ELi2ELi64ELi1ELi0EEviiiPT_S1_S1_iii_param_5];
	ld.param.u32 	%r90, [_Z9cuda_gemmIiLi128ELi4ELi1ELi256ELi2ELi2ELi64ELi1ELi0EEviiiPT_S1_S1_iii_param_6];
	ld.param.u32 	%r91, [_Z9cuda_gemmIiLi128ELi4ELi1ELi256ELi2ELi2ELi64ELi1ELi0EEviiiPT_S1_S1_iii_param_7];
	cvta.to.global.u64 	%rd1, %rd7;
	add.u64 	%rd2, %SPL, 0;
	mov.u32 	%r1, %tid.x;
	mul.lo.s32 	%r2, %r91, %r90;
	setp.ge.u32 	%p1, %r1, %r2;
	@%p1 bra 	$L__BB618_3;
	mov.u32 	%r3, %ntid.x;
	cvta.to.global.u64 	%rd3, %rd5;
	mov.u32 	%r94, _ZZ9cuda_gemmIiLi128ELi4ELi1ELi256ELi2ELi2ELi64ELi1ELi0EEviiiPT_S1_S1_iiiE11kron_fac_sh;
	mov.u32 	%r191, %r1;
$L__BB618_2:
	mul.wide.u32 	%rd9, %r191, 4;
	add.s64 	%rd10, %rd3, %rd9;
	ld.global.u32 	%r92, [%rd10];
	rem.u32 	%r93, %r191, %r90;
	mad.lo.s32 	%r95, %r93, 12, %r94;
	div.u32 	%r96, %r191, %r91;
	shl.b32 	%r97, %r96, 2;
	add.s32 	%r98, %r95, %r97;
	st.shared.u32 	[%r98], %r92;
	add.s32 	%r191, %r191, %r3;
	setp.lt.u32 	%p2, %r191, %r2;
	@%p2 bra 	$L__BB618_2;
$L__BB618_3:
	div.s32 	%r6, 256, %r91;
	min.s32 	%r7, %r6, 128;
	cvt.u16.u32 	%rs1, %r7;
	div.s16 	%rs2, 128, %rs1;
	cvt.s32.s16 	%r8, %rs2;
	div.s16 	%rs3, 2, %rs2;
	cvt.s32.s16 	%r9, %rs3;
	div.u32 	%r11, %r1, %r7;
	mul.lo.s32 	%r99, %r11, %r7;
	sub.s32 	%r10, %r1, %r99;
	mov.u32 	%r194, %ctaid.y;
	mov.u32 	%r13, %nctaid.y;
	shl.b32 	%r14, %r13, 2;
	setp.ge.u32 	%p3, %r194, %r14;
	@%p3 bra 	$L__BB618_32;
	cvta.to.global.u64 	%rd4, %rd6;
	shl.b32 	%r15, %r1, 2;
	mov.u32 	%r101, %ntid.x;
	shl.b32 	%r16, %r101, 2;
	and.b32  	%r17, %r10, 1;
	min.s32 	%r18, %r90, 2;
	and.b32  	%r19, %r1, 1;
	add.s32 	%r20, %r15, %r16;
	max.u32 	%r102, %r20, 256;
	setp.lt.u32 	%p4, %r20, 256;
	selp.u32 	%r103, 1, 0, %p4;
	or.b32  	%r104, %r20, %r103;
	sub.s32 	%r105, %r102, %r104;
	div.u32 	%r106, %r105, %r16;
	add.s32 	%r21, %r106, %r103;
	and.b32  	%r22, %r21, 3;
	shl.b32 	%r107, %r1, 4;
	mov.u32 	%r108, _ZZ9cuda_gemmIiLi128ELi4ELi1ELi256ELi2ELi2ELi64ELi1ELi0EEviiiPT_S1_S1_iiiE3Ash;
	add.s32 	%r23, %r108, %r107;
	shl.b32 	%r31, %r101, 4;
	add.s32 	%r24, %r23, %r31;
	add.s32 	%r25, %r20, %r16;
	xor.b32  	%r26, %r17, 1;
	setp.lt.s32 	%p5, %r17, %r91;
	selp.b32 	%r109, 0, %r91, %p5;
	sub.s32 	%r27, %r17, %r109;
	add.s32 	%r110, %r17, 1;
	setp.lt.s32 	%p6, %r110, %r91;
	selp.b32 	%r111, 0, %r91, %p6;
	sub.s32 	%r28, %r110, %r111;
	add.s32 	%r112, %r9, 1;
	setp.lt.u32 	%p7, %r112, 3;
	shl.b32 	%r113, %r9, 7;
	selp.b32 	%r29, %r113, 0, %p7;
	mul.lo.s32 	%r30, %r101, 12;
	shl.b32 	%r32, %r101, 3;
	mul.lo.s32 	%r33, %r101, 48;
	shl.b32 	%r34, %r101, 6;
	shl.b32 	%r35, %r101, 5;
	shl.b32 	%r169, %r19, 2;
$L__BB618_5:
	setp.gt.u32 	%p8, %r1, 63;
	mov.b32 	%r114, 0;
	st.local.v2.u32 	[%rd2], {%r114, %r114};
	@%p8 bra 	$L__BB618_13;
	setp.eq.s32 	%p9, %r22, 3;
	shl.b32 	%r39, %r194, 8;
	mov.u32 	%r195, %r15;
	@%p9 bra 	$L__BB618_10;
	setp.eq.s32 	%p10, %r22, 0;
	add.s32 	%r115, %r39, %r15;
	mul.wide.s32 	%rd11, %r115, 4;
	add.s64 	%rd12, %rd1, %rd11;
	ld.global.v4.u32 	{%r116, %r117, %r118, %r119}, [%rd12];
	st.shared.v4.u32 	[%r23], {%r116, %r117, %r118, %r119};
	mov.u32 	%r195, %r20;
	@%p10 bra 	$L__BB618_10;
	setp.eq.s32 	%p11, %r22, 1;
	add.s32 	%r120, %r39, %r20;
	mul.wide.s32 	%rd13, %r120, 4;
	add.s64 	%rd14, %rd1, %rd13;
	ld.global.v4.u32 	{%r121, %r122, %r123, %r124}, [%rd14];
	st.shared.v4.u32 	[%r24], {%r121, %r122, %r123, %r124};
	mov.u32 	%r195, %r25;
	@%p11 bra 	$L__BB618_10;
	add.s32 	%r195, %r25, %r16;
	add.s32 	%r125, %r39, %r25;
	mul.wide.s32 	%rd15, %r125, 4;
	add.s64 	%rd16, %rd1, %rd15;
	ld.global.v4.u32 	{%r126, %r127, %r128, %r129}, [%rd16];
	shl.b32 	%r130, %r16, 2;
	add.s32 	%r131, %r24, %r130;
	st.shared.v4.u32 	[%r131], {%r126, %r127, %r128, %r129};
$L__BB618_10:
	setp.lt.u32 	%p12, %r21, 3;
	@%p12 bra 	$L__BB618_13;
	add.s32 	%r196, %r195, %r39;
	add.s32 	%r200, %r196, %r30;
	add.s32 	%r199, %r196, %r32;
	add.s32 	%r198, %r196, %r16;
	shl.b32 	%r132, %r195, 2;
	mov.u32 	%r133, _ZZ9cuda_gemmIiLi128ELi4ELi1ELi256ELi2ELi2ELi64ELi1ELi0EEviiiPT_S1_S1_iiiE3Ash;
	add.s32 	%r197, %r133, %r132;
$L__BB618_12:
	mul.wide.s32 	%rd17, %r200, 4;
	add.s64 	%rd18, %rd1, %rd17;
	mul.wide.s32 	%rd19, %r199, 4;
	add.s64 	%rd20, %rd1, %rd19;
	mul.wide.s32 	%rd21, %r198, 4;
	add.s64 	%rd22, %rd1, %rd21;
	mul.wide.s32 	%rd23, %r196, 4;
	add.s64 	%rd24, %rd1, %rd23;
	ld.global.v4.u32 	{%r134, %r135, %r136, %r137}, [%rd24];
	st.shared.v4.u32 	[%r197], {%r134, %r135, %r136, %r137};
	add.s32 	%r138, %r195, %r16;
	ld.global.v4.u32 	{%r139, %r140, %r141, %r142}, [%rd22];
	add.s32 	%r143, %r197, %r31;
	st.shared.v4.u32 	[%r143], {%r139, %r140, %r141, %r142};
	add.s32 	%r144, %r138, %r16;
	ld.global.v4.u32 	{%r145, %r146, %r147, %r148}, [%rd20];
	add.s32 	%r149, %r197, %r35;
	st.shared.v4.u32 	[%r149], {%r145, %r146, %r147, %r148};
	add.s32 	%r150, %r144, %r16;
	ld.global.v4.u32 	{%r151, %r152, %r153, %r154}, [%rd18];
	add.s32 	%r155, %r197, %r33;
	st.shared.v4.u32 	[%r155], {%r151, %r152, %r153, %r154};
	add.s32 	%r195, %r150, %r16;
	add.s32 	%r200, %r200, %r31;
	add.s32 	%r199, %r199, %r31;
	add.s32 	%r198, %r198, %r31;
	add.s32 	%r197, %r197, %r34;
	add.s32 	%r196, %r196, %r31;
	setp.lt.u32 	%p13, %r195, 256;
	@%p13 bra 	$L__BB618_12;
$L__BB618_13:
	setp.lt.s32 	%p14, %r6, 1;
	bar.sync 	0;
	mov.b32 	%r202, 0;
	mov.u32 	%r203, %r202;
	@%p14 bra 	$L__BB618_31;
	mov.b32 	%r208, 0;
	mov.u32 	%r209, %r208;
$L__BB618_15:
	setp.gt.s32 	%p15, %r91, 0;
	add.s32 	%r158, %r209, %r10;
	mul.lo.s32 	%r68, %r158, %r91;
	@%p15 bra 	$L__BB618_16;
	bra.uni 	$L__BB618_17;
$L__BB618_16:
	add.s32 	%r159, %r17, %r68;
	shl.b32 	%r160, %r159, 2;
	mov.u32 	%r161, _ZZ9cuda_gemmIiLi128ELi4ELi1ELi256ELi2ELi2ELi64ELi1ELi0EEviiiPT_S1_S1_iiiE3Ash;
	add.s32 	%r162, %r161, %r160;
	ld.shared.u32 	%r210, [%r162];
$L__BB618_17:
	setp.lt.s32 	%p16, %r91, 2;
	@%p16 bra 	$L__BB618_19;
	add.s32 	%r163, %r26, %r68;
	shl.b32 	%r164, %r163, 2;
	mov.u32 	%r165, _ZZ9cuda_gemmIiLi128ELi4ELi1ELi256ELi2ELi2ELi64ELi1ELi0EEviiiPT_S1_S1_iiiE3Ash;
	add.s32 	%r166, %r165, %r164;
	ld.shared.u32 	%r206, [%r166];
$L__BB618_19:
	setp.lt.s32 	%p17, %r11, %r18;
	@%p17 bra 	$L__BB618_20;
	bra.uni 	$L__BB618_29;
$L__BB618_20:
	mul.lo.s32 	%r69, %r208, %r9;
	mov.b32 	%r212, 0;
	mov.u32 	%r213, %r11;
$L__BB618_21:
	setp.gt.u32 	%p18, %r91, 64;
	mov.u32 	%r168, _ZZ9cuda_gemmIiLi128ELi4ELi1ELi256ELi2ELi2ELi64ELi1ELi0EEviiiPT_S1_S1_iiiE11kron_fac_sh;
	mad.lo.s32 	%r76, %r213, 12, %r168;
	add.s32 	%r170, %r76, %r169;
	ld.shared.u32 	%r77, [%r170];
	@%p18 bra 	$L__BB618_24;
	setp.lt.s32 	%p21, %r91, 2;
	shfl.sync.idx.b32	%r178|%p22, %r77, %r27, 7711, -1;
	mul.lo.s32 	%r215, %r178, %r210;
	@%p21 bra 	$L__BB618_28;
	shfl.sync.idx.b32	%r179|%p23, %r77, %r28, 7711, -1;
	mad.lo.s32 	%r215, %r179, %r206, %r215;
	bra.uni 	$L__BB618_28;
$L__BB618_24:
	setp.lt.s32 	%p19, %r91, 1;
	mov.b32 	%r215, 0;
	@%p19 bra 	$L__BB618_26;
	shl.b32 	%r172, %r17, 2;
	add.s32 	%r173, %r76, %r172;
	ld.shared.u32 	%r174, [%r173];
	mul.lo.s32 	%r215, %r174, %r210;
$L__BB618_26:
	setp.lt.s32 	%p20, %r91, 2;
	@%p20 bra 	$L__BB618_28;
	shl.b32 	%r175, %r26, 2;
	add.s32 	%r176, %r76, %r175;
	ld.shared.u32 	%r177, [%r176];
	mad.lo.s32 	%r215, %r177, %r206, %r215;
$L__BB618_28:
	add.s32 	%r180, %r212, %r69;
	mul.wide.s32 	%rd25, %r180, 4;
	add.s64 	%rd26, %rd2, %rd25;
	ld.local.u32 	%r181, [%rd26];
	add.s32 	%r182, %r181, %r215;
	st.local.u32 	[%rd26], %r182;
	add.s32 	%r213, %r213, %r8;
	add.s32 	%r212, %r212, 1;
	setp.lt.s32 	%p24, %r213, %r18;
	@%p24 bra 	$L__BB618_21;
$L__BB618_29:
	add.s32 	%r209, %r209, %r7;
	add.s32 	%r208, %r208, 1;
	setp.lt.s32 	%p25, %r209, %r6;
	@%p25 bra 	$L__BB618_15;
	ld.local.v2.u32 	{%r203, %r202}, [%rd2];
$L__BB618_31:
	bar.sync 	0;
	shl.b32 	%r183, %r194, 8;
	mul.lo.s32 	%r184, %r7, %r6;
	mul.lo.s32 	%r185, %r184, %r8;
	div.s32 	%r186, %r185, %r7;
	or.b32  	%r187, %r183, %r1;
	mul.wide.s32 	%rd27, %r187, 4;
	add.s64 	%rd28, %rd4, %rd27;
	st.global.u32 	[%rd28], %r203;
	rem.s32 	%r188, 1, %r9;
	add.s32 	%r189, %r187, %r29;
	mad.lo.s32 	%r190, %r186, %r188, %r189;
	mul.wide.s32 	%rd29, %r190, 4;
	add.s64 	%rd30, %rd4, %rd29;
	st.global.u32 	[%rd30], %r202;
	add.s32 	%r194, %r194, %r13;
	setp.lt.u32 	%p26, %r194, %r14;
	@%p26 bra 	$L__BB618_5;
$L__BB618_32:
	ret;

}
	// .globl	_Z9cuda_gemmIiLi128ELi4ELi1ELi256ELi2ELi2ELi64ELi1ELi1EEviiiPT_S1_S1_iii
.visible .entry _Z9cuda_gemmIiLi128ELi4ELi1ELi256ELi2ELi2ELi64ELi1ELi1EEviiiPT_S1_S1_iii(
	.param .u32 _Z9cuda_gemmIiLi128ELi4ELi1ELi256ELi2ELi2ELi64ELi1ELi1EEviiiPT_S1_S1_iii_param_0,
	.param .u32 _Z9cuda_gemmIiLi128ELi4ELi1ELi256ELi2ELi2ELi64ELi1ELi1EEviiiPT_S1_S1_iii_param_1,
	.param .u32 _Z9cuda_gemmIiLi128ELi4ELi1ELi256ELi2ELi2ELi64ELi1ELi1EEviiiPT_S1_S1_iii_param_2,
	.param .u64 .ptr .align 1 _Z9cuda_gemmIiLi128ELi4ELi1ELi256ELi2ELi2ELi64ELi1ELi1EEviiiPT_S1_S1_iii_param_3,
	.param .u64 .ptr .align 1 _Z9cuda_gemmIiLi128ELi4ELi1ELi256ELi2ELi2ELi64ELi1ELi1EEviiiPT_S1_S1_iii_param_4,
	.param .u64 .ptr .align 1 _Z9cuda_gemmIiLi128ELi4ELi1ELi256ELi2ELi2ELi64ELi1ELi1EEviiiPT_S1_S1_iii_param_5,
	.param .u32 _Z9cuda_gemmIiLi128ELi4ELi1ELi256ELi2ELi2ELi64ELi1ELi1EEviiiPT_S1_S1_iii_param_6,
	.param .u32 _Z9cuda_gemmIiLi128ELi4ELi1ELi256ELi2ELi2ELi64ELi1ELi1EEviiiPT_S1_S1_iii_param_7,
	.param .u32 _Z9cuda_gemmIiLi128ELi4ELi1ELi256ELi2ELi2ELi64ELi1ELi1EEviiiPT_S1_S1_iii_param_8
)
.maxntid 128
{
	.reg .pred 	%p<16>;
	.reg .b32 	%r<136>;
	.reg .b64 	%rd<25>;
	// demoted variable
	.shared .align 128 .b8 _ZZ9cuda_gemmIiLi128ELi4ELi1ELi256ELi2ELi2ELi64ELi1ELi1EEviiiPT_S1_S1_iiiE11kron_fac_sh[24];
	// demoted variable
	.shared .align 128 .b8 _ZZ9cuda_gemmIiLi128ELi4ELi1ELi256ELi2ELi2ELi64ELi1ELi1EEviiiPT_S1_S1_iiiE3Ash[1024];
	ld.param.u64 	%rd6, [_Z9cuda_gemmIiLi128ELi4ELi1ELi256ELi2ELi2ELi64ELi1ELi1EEviiiPT_S1_S1_iii_param_3];
	ld.param.u64 	%rd4, [_Z9cuda_gemmIiLi128ELi4ELi1ELi256ELi2ELi2ELi64ELi1ELi1EEviiiPT_S1_S1_iii_param_4];
	ld.param.u64 	%rd5, [_Z9cuda_gemmIiLi128ELi4ELi1ELi256ELi2ELi2ELi64ELi1ELi1EEviiiPT_S1_S1_iii_param_5];
	cvta.to.global.u64 	%rd1, %rd6;
	mov.u32 	%r1, %tid.x;
	setp.gt.u32 	%p1, %r1, 3;
	@%p1 bra 	$L__BB619_3;
	mov.u32 	%r2, %ntid.x;
	cvta.to.global.u64 	%rd2, %rd4;
	mov.u32 	%r48, _ZZ9cuda_gemmIiLi128ELi4ELi1ELi256ELi2ELi2ELi64ELi1ELi1EEviiiPT_S1_S1_iiiE11kron_fac_sh;
	mov.u32 	%r127, %r1;
$L__BB619_2:
	mul.wide.u32 	%rd7, %r127, 4;
	add.s64 	%rd8, %rd2, %rd7;
	ld.global.u32 	%r46, [%rd8];
	and.b32  	%r47, %r127, 1;
	mad.lo.s32 	%r49, %r47, 12, %r48;
	shl.b32 	%r50, %r127, 1;
	and.b32  	%r51, %r50, -4;
	add.s32 	%r52, %r49, %r51;
	st.shared.u32 	[%r52], %r46;
	add.s32 	%r127, %r127, %r2;
	setp.lt.u32 	%p2, %r127, 4;
	@%p2 bra 	$L__BB619_2;
$L__BB619_3:
	mov.u32 	%r128, %ctaid.y;
	mov.u32 	%r6, %nctaid.y;
	shl.b32 	%r7, %r6, 2;
	setp.ge.u32 	%p3, %r128, %r7;
	@%p3 bra 	$L__BB619_14;
	shl.b32 	%r8, %r1, 2;
	mov.u32 	%r53, %ntid.x;
	shl.b32 	%r9, %r53, 2;
	and.b32  	%r10, %r1, 1;
	add.s32 	%r11, %r8, %r9;
	max.u32 	%r54, %r11, 256;
	setp.lt.u32 	%p4, %r11, 256;
	selp.u32 	%r55, 1, 0, %p4;
	or.b32  	%r56, %r11, %r55;
	sub.s32 	%r57, %r54, %r56;
	div.u32 	%r58, %r57, %r9;
	add.s32 	%r12, %r58, %r55;
	and.b32  	%r13, %r12, 3;
	shl.b32 	%r59, %r1, 4;
	mov.u32 	%r60, _ZZ9cuda_gemmIiLi128ELi4ELi1ELi256ELi2ELi2ELi64ELi1ELi1EEviiiPT_S1_S1_iiiE3Ash;
	add.s32 	%r14, %r60, %r59;
	shl.b32 	%r19, %r53, 4;
	add.s32 	%r15, %r14, %r19;
	add.s32 	%r16, %r11, %r9;
	xor.b32  	%r17, %r10, 1;
	mul.lo.s32 	%r18, %r53, 12;
	shl.b32 	%r20, %r53, 3;
	mul.lo.s32 	%r21, %r53, 48;
	shl.b32 	%r22, %r53, 6;
	shl.b32 	%r23, %r53, 5;
	cvta.to.global.u64 	%rd3, %rd5;
$L__BB619_5:
	setp.gt.u32 	%p5, %r1, 63;
	@%p5 bra 	$L__BB619_13;
	setp.eq.s32 	%p6, %r13, 3;
	shl.b32 	%r25, %r128, 8;
	mov.u32 	%r129, %r8;
	@%p6 bra 	$L__BB619_10;
	setp.eq.s32 	%p7, %r13, 0;
	add.s32 	%r61, %r25, %r8;
	mul.wide.s32 	%rd9, %r61, 4;
	add.s64 	%rd10, %rd1, %rd9;
	ld.global.v4.u32 	{%r62, %r63, %r64, %r65}, [%rd10];
	st.shared.v4.u32 	[%r14], {%r62, %r63, %r64, %r65};
	mov.u32 	%r129, %r11;
	@%p7 bra 	$L__BB619_10;
	setp.eq.s32 	%p8, %r13, 1;
	add.s32 	%r66, %r25, %r11;
	mul.wide.s32 	%rd11, %r66, 4;
	add.s64 	%rd12, %rd1, %rd11;
	ld.global.v4.u32 	{%r67, %r68, %r69, %r70}, [%rd12];
	st.shared.v4.u32 	[%r15], {%r67, %r68, %r69, %r70};
	mov.u32 	%r129, %r16;
	@%p8 bra 	$L__BB619_10;
	add.s32 	%r129, %r16, %r9;
	add.s32 	%r71, %r25, %r16;
	mul.wide.s32 	%rd13, %r71, 4;
	add.s64 	%rd14, %rd1, %rd13;
	ld.global.v4.u32 	{%r72, %r73, %r74, %r75}, [%rd14];
	shl.b32 	%r76, %r9, 2;
	add.s32 	%r77, %r15, %r76;
	st.shared.v4.u32 	[%r77], {%r72, %r73, %r74, %r75};
$L__BB619_10:
	setp.lt.u32 	%p9, %r12, 3;
	@%p9 bra 	$L__BB619_13;
	add.s32 	%r130, %r129, %r25;
	add.s32 	%r134, %r130, %r18;
	add.s32 	%r133, %r130, %r20;
	add.s32 	%r132, %r130, %r9;
	shl.b32 	%r78, %r129, 2;
	mov.u32 	%r79, _ZZ9cuda_gemmIiLi128ELi4ELi1ELi256ELi2ELi2ELi64ELi1ELi1EEviiiPT_S1_S1_iiiE3Ash;
	add.s32 	%r131, %r79, %r78;
$L__BB619_12:
	mul.wide.s32 	%rd15, %r134, 4;
	add.s64 	%rd16, %rd1, %rd15;
	mul.wide.s32 	%rd17, %r133, 4;
	add.s64 	%rd18, %rd1, %rd17;
	mul.wide.s32 	%rd19, %r132, 4;
	add.s64 	%rd20, %rd1, %rd19;
	mul.wide.s32 	%rd21, %r130, 4;
	add.s64 	%rd22, %rd1, %rd21;
	ld.global.v4.u32 	{%r80, %r81, %r82, %r83}, [%rd22];
	st.shared.v4.u32 	[%r131], {%r80, %r81, %r82, %r83};
	add.s32 	%r84, %r129, %r9;
	ld.global.v4.u32 	{%r85, %r86, %r87, %r88}, [%rd20];
	add.s32 	%r89, %r131, %r19;
	st.shared.v4.u32 	[%r89], {%r85, %r86, %r87, %r88};
	add.s32 	%r90, %r84, %r9;
	ld.global.v4.u32 	{%r91, %r92, %r93, %r94}, [%rd18];
	add.s32 	%r95, %r131, %r23;
	st.shared.v4.u32 	[%r95], {%r91, %r92, %r93, %r94};
	add.s32 	%r96, %r90, %r9;
	ld.global.v4.u32 	{%r97, %r98, %r99, %r100}, [%rd16];
	add.s32 	%r101, %r131, %r21;
	st.shared.v4.u32 	[%r101], {%r97, %r98, %r99, %r100};
	add.s32 	%r129, %r96, %r9;
	add.s32 	%r134, %r134, %r19;
	add.s32 	%r133, %r133, %r19;
	add.s32 	%r132, %r132, %r19;
	add.s32 	%r131, %r131, %r22;
	add.s32 	%r130, %r130, %r19;
	setp.lt.u32 	%p10, %r129, 256;
	@%p10 bra 	$L__BB619_12;
$L__BB619_13:
	bar.sync 	0;
	shl.b32 	%r102, %r1, 1;
	or.b32  	%r103, %r102, %r10;
	shl.b32 	%r104, %r103, 2;
	mov.u32 	%r105, _ZZ9cuda_gemmIiLi128ELi4ELi1ELi256ELi2ELi2ELi64ELi1ELi1EEviiiPT_S1_S1_iiiE3Ash;
	add.s32 	%r106, %r105, %r104;
	ld.shared.u32 	%r107, [%r106];
	or.b32  	%r108, %r102, %r17;
	shl.b32 	%r109, %r108, 2;
	add.s32 	%r110, %r105, %r109;
	ld.shared.u32 	%r111, [%r110];
	shl.b32 	%r112, %r10, 2;
	mov.u32 	%r113, _ZZ9cuda_gemmIiLi128ELi4ELi1ELi256ELi2ELi2ELi64ELi1ELi1EEviiiPT_S1_S1_iiiE11kron_fac_sh;
	add.s32 	%r114, %r113, %r112;
	ld.shared.u32 	%r115, [%r114];
	shfl.sync.idx.b32	%r116|%p11, %r115, %r10, 7711, -1;
	mul.lo.s32 	%r117, %r116, %r107;
	shfl.sync.idx.b32	%r118|%p12, %r115, %r17, 7711, -1;
	mad.lo.s32 	%r119, %r118, %r111, %r117;
	ld.shared.u32 	%r120, [%r114+12];
	shfl.sync.idx.b32	%r121|%p13, %r120, %r10, 7711, -1;
	mul.lo.s32 	%r122, %r121, %r107;
	shfl.sync.idx.b32	%r123|%p14, %r120, %r17, 7711, -1;
	mad.lo.s32 	%r124, %r123, %r111, %r122;
	bar.sync 	0;
	shl.b32 	%r125, %r128, 8;
	or.b32  	%r126, %r125, %r1;
	mul.wide.s32 	%rd23, %r126, 4;
	add.s64 	%rd24, %rd3, %rd23;
	st.global.u32 	[%rd24], %r119;
	st.global.u32 	[%rd24+512], %r124;
	add.s32 	%r128, %r128, %r6;
	setp.lt.u32 	%p15, %r128, %r7;
	@%p15 bra 	$L__BB619_5;
$L__BB619_14:
	ret;

}
	// .globl	_Z9cuda_gemmIiLi128ELi4ELi1ELi256ELi4ELi4ELi64ELi0ELi0EEviiiPT_S1_S1_iii
.visible .entry _Z9cuda_gemmIiLi128ELi4ELi1ELi256ELi4ELi4ELi64ELi0ELi0EEviiiPT_S1_S1_iii(
	.param .u32 _Z9cuda_gemmIiLi128ELi4ELi1ELi256ELi4ELi4ELi64ELi0ELi0EEviiiPT_S1_S1_iii_param_0,
	.param .u32 _Z9cuda_gemmIiLi128ELi4ELi1ELi256ELi4ELi4ELi64ELi0ELi0EEviiiPT_S1_S1_iii_param_1,
	.param .u32 _Z9cuda_gemmIiLi128ELi4ELi1ELi256ELi4ELi4ELi64ELi0ELi0EEviiiPT_S1_S1_iii_param_2,
	.param .u64 .ptr .align 1 _Z9cuda_gemmIiLi128ELi4ELi1ELi256ELi4ELi4ELi64ELi0ELi0EEviiiPT_S1_S1_iii_param_3,
	.param .u64 .ptr .align 1 _Z9cuda_gemmIiLi128ELi4ELi1ELi256ELi4ELi4ELi64ELi0ELi0EEviiiPT_S1_S1_iii_param_4,
	.param .u64 .ptr .align 1 _Z9cuda_gemmIiLi128ELi4ELi1ELi256ELi4ELi4ELi64ELi0ELi0EEviiiPT_S1_S1_iii_param_5,
	.param .u32 _Z9cuda_gemmIiLi128ELi4ELi1ELi256ELi4ELi4ELi64ELi0ELi0EEviiiPT_S1_S1_iii_param_6,
	.param .u32 _Z9cuda_gemmIiLi128ELi4ELi1ELi256ELi4ELi4ELi64ELi0ELi0EEviiiPT_S1_S1_iii_param_7,
	.param .u32 _Z9cuda_gemmIiLi128ELi4ELi1ELi256ELi4ELi4ELi64ELi0ELi0EEviiiPT_S1_S1_iii_param_8
)
.maxntid 128
{
	.local .align 8 .b8 	__local_depot620[8];
	.reg .b64 	%SP;
	.reg .b64 	%SPL;
	.reg .pred 	%p<37>;
	.reg .b16 	%rs<4>;
	.reg .b32 	%r<286>;
	.reg .b64 	%rd<32>;
	// demoted variable
	.shared .align 128 .b8 _ZZ9cuda_gemmIiLi128ELi4ELi1ELi256ELi4ELi4ELi64ELi0ELi0EEviiiPT_S1_S1_iiiE11kron_fac_sh[80];
	// demoted variable
	.shared .align 128 .b8 _ZZ9cuda_gemmIiLi128ELi4ELi1ELi256ELi4ELi4ELi64ELi0ELi0EEviiiPT_S1_S1_iiiE3Ash[1024];
	mov.u64 	%SPL, __local_depot620;
	ld.param.u32 	%r116, [_Z9cuda_gemmIiLi128ELi4ELi1ELi256ELi4ELi4ELi64ELi0ELi0EEviiiPT_S1_S1_iii_param_2];
	ld.param.u64 	%rd6, [_Z9cuda_gemmIiLi128ELi4ELi1ELi256ELi4ELi4ELi64ELi0ELi0EEviiiPT_S1_S1_iii_param_3];
	ld.param.u64 	%rd4, [_Z9cuda_gemmIiLi128ELi4ELi1ELi256ELi4ELi4ELi64ELi0ELi0EEviiiPT_S1_S1_iii_param_4];
	ld.param.u32 	%r117, [_Z9cuda_gemmIiLi128ELi4ELi1ELi256ELi4ELi4ELi64ELi0ELi0EEviiiPT_S1_S1_iii_param_6];
	ld.param.u32 	%r118, [_Z9cuda_gemmIiLi128ELi4ELi1ELi256ELi4ELi4ELi64ELi0ELi0EEviiiPT_S1_S1_iii_param_7];
	cvta.to.global.u64 	%rd1, %rd6;
	add.u64 	%rd2, %SPL, 0;
	mov.u32 	%r1, %tid.x;
	mul.lo.s32 	%r2, %r118, %r117;
	setp.ge.u32 	%p1, %r1, %r2;
	@%p1 bra 	$L__BB620_3;
	mov.u32 	%r3, %ntid.x;
	cvta.to.global.u64 	%rd3, %rd4;
	mov.u32 	%r249, %r1;
$L__BB620_2:
	mul.wide.u32 	%rd8, %r249, 4;
	add.s64 	%rd9, %rd3, %rd8;
	ld.global.u32 	%r119, [%rd9];
	rem.u32 	%r120, %r249, %r117;
	mov.u32 	%r121, _ZZ9cuda_gemmIiLi128ELi4ELi1ELi256ELi4ELi4ELi64ELi0ELi0EEviiiPT_S1_S1_iiiE11kron_fac_sh;
	mad.lo.s32 	%r122, %r120, 20, %r121;
	div.u32 	%r123, %r249, %r118;
	shl.b32 	%r124, %r123, 2;
	add.s32 	%r125, %r122, %r124;
	st.shared.u32 	[%r125], %r119;
	add.s32 	%r249, %r249, %r3;
	setp.lt.u32 	%p2, %r249, %r2;
	@%p2 bra 	$L__BB620_2;
$L__BB620_3:
	div.s32 	%r6, 256, %r118;
	min.s32 	%r7, %r6, 128;
	cvt.u16.u32 	%rs2, %r7;
	div.s16 	%rs1, 128, %rs2;
	div.s16 	%rs3, 4, %rs1;
	cvt.s32.s16 	%r8, %rs3;
	div.u32 	%r10, %r1, %r7;
	mul.lo.s32 	%r126, %r10, %r7;
	sub.s32 	%r9, %r1, %r126;
	mov.u32 	%r254, %ctaid.y;
	mov.u32 	%r12, %nctaid.y;
	shl.b32 	%r13, %r12, 2;
	setp.ge.u32 	%p3, %r254, %r13;
	@%p3 bra 	$L__BB620_44;
	mov.u32 	%r128, %ctaid.x;
	shl.b32 	%r14, %r1, 2;
	shl.b32 	%r15, %r128, 8;
	mov.u32 	%r129, %ntid.x;
	shl.b32 	%r16, %r129, 2;
	and.b32  	%r17, %r9, 3;
	min.s32 	%r18, %r117, 4;
	and.b32  	%r19, %r1, 3;
	shr.s32 	%r130, %r116, 31;
	shr.u32 	%r131, %r130, 24;
	add.s32 	%r132, %r116, %r131;
	shr.s32 	%r20, %r132, 8;
	mad.lo.s32 	%r21, %r6, %r128, %r1;
	add.s32 	%r22, %r14, %r16;
	max.u32 	%r133, %r22, 256;
	setp.lt.u32 	%p4, %r22, 256;
	selp.u32 	%r134, 1, 0, %p4;
	or.b32  	%r135, %r22, %r134;
	sub.s32 	%r136, %r133, %r135;
	div.u32 	%r137, %r136, %r16;
	add.s32 	%r23, %r137, %r134;
	and.b32  	%r24, %r23, 3;
	shl.b32 	%r138, %r1, 4;
	mov.u32 	%r139, _ZZ9cuda_gemmIiLi128ELi4ELi1ELi256ELi4ELi4ELi64ELi0ELi0EEviiiPT_S1_S1_iiiE3Ash;
	add.s32 	%r25, %r139, %r138;
	shl.b32 	%r36, %r129, 4;
	add.s32 	%r26, %r25, %r36;
	add.s32 	%r27, %r22, %r16;
	add.s32 	%r140, %r9, 1;
	and.b32  	%r28, %r140, 3;
	xor.b32  	%r29, %r17, 2;
	add.s32 	%r141, %r9, -1;
	and.b32  	%r30, %r141, 3;
	setp.lt.s32 	%p5, %r17, %r118;
	selp.b32 	%r142, 0, %r118, %p5;
	sub.s32 	%r31, %r17, %r142;
	add.s32 	%r143, %r17, 1;
	setp.lt.s32 	%p6, %r143, %r118;
	selp.b32 	%r144, 0, %r118, %p6;
	sub.s32 	%r32, %r143, %r144;
	add.s32 	%r145, %r17, 2;
	setp.lt.s32 	%p7, %r145, %r118;
	selp.b32 	%r146, 0, %r118, %p7;
	sub.s32 	%r33, %r145, %r146;
	add.s32 	%r147, %r17, 3;
	setp.lt.s32 	%p8, %r147, %r118;
	selp.b32 	%r148, 0, %r118, %p8;
	sub.s32 	%r34, %r147, %r148;
	mad.lo.s32 	%r35, %r129, 12, %r15;
	shl.b32 	%r149, %r129, 3;
	add.s32 	%r37, %r15, %r149;
	mul.lo.s32 	%r38, %r129, 48;
	shl.b32 	%r39, %r129, 6;
	shl.b32 	%r40, %r129, 5;
	cvt.s32.s16 	%r41, %rs1;
	shl.b32 	%r216, %r19, 2;
$L__BB620_5:
	setp.gt.u32 	%p9, %r1, 63;
	mov.b32 	%r150, 0;
	st.local.v2.u32 	[%rd2], {%r150, %r150};
	@%p9 bra 	$L__BB620_13;
	setp.eq.s32 	%p10, %r24, 3;
	mul.lo.s32 	%r47, %r254, %r116;
	add.s32 	%r48, %r47, %r15;
	mov.u32 	%r255, %r14;
	@%p10 bra 	$L__BB620_10;
	setp.eq.s32 	%p11, %r24, 0;
	add.s32 	%r151, %r48, %r14;
	mul.wide.s32 	%rd10, %r151, 4;
	add.s64 	%rd11, %rd1, %rd10;
	ld.global.v4.u32 	{%r152, %r153, %r154, %r155}, [%rd11];
	st.shared.v4.u32 	[%r25], {%r152, %r153, %r154, %r155};
	mov.u32 	%r255, %r22;
	@%p11 bra 	$L__BB620_10;
	setp.eq.s32 	%p12, %r24, 1;
	add.s32 	%r156, %r48, %r22;
	mul.wide.s32 	%rd12, %r156, 4;
	add.s64 	%rd13, %rd1, %rd12;
	ld.global.v4.u32 	{%r157, %r158, %r159, %r160}, [%rd13];
	st.shared.v4.u32 	[%r26], {%r157, %r158, %r159, %r160};
	mov.u32 	%r255, %r27;
	@%p12 bra 	$L__BB620_10;
	add.s32 	%r255, %r27, %r16;
	add.s32 	%r161, %r48, %r27;
	mul.wide.s32 	%rd14, %r161, 4;
	add.s64 	%rd15, %rd1, %rd14;
	ld.global.v4.u32 	{%r162, %r163, %r164, %r165}, [%rd15];
	shl.b32 	%r166, %r16, 2;
	add.s32 	%r167, %r26, %r166;
	st.shared.v4.u32 	[%r167], {%r162, %r163, %r164, %r165};
$L__BB620_10:
	setp.lt.u32 	%p13, %r23, 3;
	@%p13 bra 	$L__BB620_13;
	add.s32 	%r168, %r35, %r255;
	add.s32 	%r260, %r168, %r47;
	add.s32 	%r169, %r37, %r255;
	add.s32 	%r259, %r169, %r47;
	add.s32 	%r170, %r15, %r255;
	add.s32 	%r256, %r170, %r47;
	add.s32 	%r258, %r256, %r16;
	shl.b32 	%r171, %r255, 2;
	mov.u32 	%r172, _ZZ9cuda_gemmIiLi128ELi4ELi1ELi256ELi4ELi4ELi64ELi0ELi0EEviiiPT_S1_S1_iiiE3Ash;
	add.s32 	%r257, %r172, %r171;
$L__BB620_12:
	mul.wide.s32 	%rd16, %r260, 4;
	add.s64 	%rd17, %rd1, %rd16;
	mul.wide.s32 	%rd18, %r259, 4;
	add.s64 	%rd19, %rd1, %rd18;
	mul.wide.s32 	%rd20, %r258, 4;
	add.s64 	%rd21, %rd1, %rd20;
	mul.wide.s32 	%rd22, %r256, 4;
	add.s64 	%rd23, %rd1, %rd22;
	ld.global.v4.u32 	{%r173, %r174, %r175, %r176}, [%rd23];
	st.shared.v4.u32 	[%r257], {%r173, %r174, %r175, %r176};
	add.s32 	%r177, %r255, %r16;
	ld.global.v4.u32 	{%r178, %r179, %r180, %r181}, [%rd21];
	add.s32 	%r182, %r257, %r36;
	st.shared.v4.u32 	[%r182], {%r178, %r179, %r180, %r181};
	add.s32 	%r183, %r177, %r16;
	ld.global.v4.u32 	{%r184, %r185, %r186, %r187}, [%rd19];
	add.s32 	%r188, %r257, %r40;
	st.shared.v4.u32 	[%r188], {%r184, %r185, %r186, %r187};
	add.s32 	%r189, %r183, %r16;
	ld.global.v4.u32 	{%r190, %r191, %r192, %r193}, [%rd17];
	add.s32 	%r194, %r257, %r38;
	st.shared.v4.u32 	[%r194], {%r190, %r191, %r192, %r193};
	add.s32 	%r255, %r189, %r16;
	add.s32 	%r260, %r260, %r36;
	add.s32 	%r259, %r259, %r36;
	add.s32 	%r258, %r258, %r36;
	add.s32 	%r257, %r257, %r39;
	add.s32 	%r256, %r256, %r36;
	setp.lt.u32 	%p14, %r255, 256;
	@%p14 bra 	$L__BB620_12;
$L__BB620_13:
	setp.lt.s32 	%p15, %r6, 1;
	bar.sync 	0;
	mov.b32 	%r262, 0;
	mov.u32 	%r263, %r262;
	@%p15 bra 	$L__BB620_43;
	mov.b32 	%r272, 0;
	mov.u32 	%r273, %r272;
$L__BB620_15:
	setp.gt.s32 	%p16, %r118, 0;
	add.s32 	%r197, %r273, %r9;
	mul.lo.s32 	%r81, %r197, %r118;
	@%p16 bra 	$L__BB620_16;
	bra.uni 	$L__BB620_17;
$L__BB620_16:
	add.s32 	%r198, %r17, %r81;
	shl.b32 	%r199, %r198, 2;
	mov.u32 	%r200, _ZZ9cuda_gemmIiLi128ELi4ELi1ELi256ELi4ELi4ELi64ELi0ELi0EEviiiPT_S1_S1_iiiE3Ash;
	add.s32 	%r201, %r200, %r199;
	ld.shared.u32 	%r274, [%r201];
$L__BB620_17:
	setp.lt.s32 	%p17, %r118, 2;
	@%p17 bra 	$L__BB620_19;
	add.s32 	%r202, %r28, %r81;
	shl.b32 	%r203, %r202, 2;
	mov.u32 	%r204, _ZZ9cuda_gemmIiLi128ELi4ELi1ELi256ELi4ELi4ELi64ELi0ELi0EEviiiPT_S1_S1_iiiE3Ash;
	add.s32 	%r205, %r204, %r203;
	ld.shared.u32 	%r270, [%r205];
$L__BB620_19:
	setp.lt.s32 	%p18, %r118, 3;
	@%p18 bra 	$L__BB620_21;
	add.s32 	%r206, %r29, %r81;
	shl.b32 	%r207, %r206, 2;
	mov.u32 	%r208, _ZZ9cuda_gemmIiLi128ELi4ELi1ELi256ELi4ELi4ELi64ELi0ELi0EEviiiPT_S1_S1_iiiE3Ash;
	add.s32 	%r209, %r208, %r207;
	ld.shared.u32 	%r269, [%r209];
$L__BB620_21:
	setp.lt.s32 	%p19, %r118, 4;
	@%p19 bra 	$L__BB620_23;
	add.s32 	%r210, %r30, %r81;
	shl.b32 	%r211, %r210, 2;
	mov.u32 	%r212, _ZZ9cuda_gemmIiLi128ELi4ELi1ELi256ELi4ELi4ELi64ELi0ELi0EEviiiPT_S1_S1_iiiE3Ash;
	add.s32 	%r213, %r212, %r211;
	ld.shared.u32 	%r268, [%r213];
$L__BB620_23:
	setp.lt.s32 	%p20, %r10, %r18;
	@%p20 bra 	$L__BB620_24;
	bra.uni 	$L__BB620_41;
$L__BB620_24:
	mul.lo.s32 	%r82, %r272, %r8;
	mov.b32 	%r278, 0;
	mov.u32 	%r279, %r10;
$L__BB620_25:
	setp.gt.u32 	%p21, %r118, 64;
	mov.u32 	%r215, _ZZ9cuda_gemmIiLi128ELi4ELi1ELi256ELi4ELi4ELi64ELi0ELi0EEviiiPT_S1_S1_iiiE11kron_fac_sh;
	mad.lo.s32 	%r93, %r279, 20, %r215;
	add.s32 	%r217, %r93, %r216;
	ld.shared.u32 	%r94, [%r217];
	@%p21 bra 	$L__BB620_32;
	shfl.sync.idx.b32	%r231|%p27, %r94, %r31, 7199, -1;
	mul.lo.s32 	%r285, %r231, %r274;
	@%p17 bra 	$L__BB620_28;
	shfl.sync.idx.b32	%r232|%p28, %r94, %r32, 7199, -1;
	mad.lo.s32 	%r285, %r232, %r270, %r285;
$L__BB620_28:
	@%p18 bra 	$L__BB620_30;
	shfl.sync.idx.b32	%r233|%p30, %r94, %r33, 7199, -1;
	mad.lo.s32 	%r285, %r233, %r269, %r285;
$L__BB620_30:
	@%p19 bra 	$L__BB620_40;
	shfl.sync.idx.b32	%r234|%p32, %r94, %r34, 7199, -1;
	mad.lo.s32 	%r285, %r234, %r268, %r285;
	bra.uni 	$L__BB620_40;
$L__BB620_32:
	setp.lt.s32 	%p22, %r118, 1;
	mov.b32 	%r285, 0;
	@%p22 bra 	$L__BB620_34;
	shl.b32 	%r219, %r17, 2;
	add.s32 	%r220, %r93, %r219;
	ld.shared.u32 	%r221, [%r220];
	mul.lo.s32 	%r285, %r221, %r274;
$L__BB620_34:
	@%p17 bra 	$L__BB620_36;
	shl.b32 	%r222, %r28, 2;
	add.s32 	%r223, %r93, %r222;
	ld.shared.u32 	%r224, [%r223];
	mad.lo.s32 	%r285, %r224, %r270, %r285;
$L__BB620_36:
	@%p18 bra 	$L__BB620_38;
	shl.b32 	%r225, %r29, 2;
	add.s32 	%r226, %r93, %r225;
	ld.shared.u32 	%r227, [%r226];
	mad.lo.s32 	%r285, %r227, %r269, %r285;
$L__BB620_38:
	@%p19 bra 	$L__BB620_40;
	shl.b32 	%r228, %r30, 2;
	add.s32 	%r229, %r93, %r228;
	ld.shared.u32 	%r230, [%r229];
	mad.lo.s32 	%r285, %r230, %r268, %r285;
$L__BB620_40:
	add.s32 	%r235, %r278, %r82;
	mul.wide.s32 	%rd24, %r235, 4;
	add.s64 	%rd25, %rd2, %rd24;
	ld.local.u32 	%r236, [%rd25];
	add.s32 	%r237, %r236, %r285;
	st.local.u32 	[%rd25], %r237;
	add.s32 	%r279, %r279, %r41;
	add.s32 	%r278, %r278, 1;
	setp.lt.s32 	%p33, %r279, %r18;
	@%p33 bra 	$L__BB620_25;
$L__BB620_41:
	add.s32 	%r273, %r273, %r7;
	add.s32 	%r272, %r272, 1;
	setp.lt.s32 	%p34, %r273, %r6;
	@%p34 bra 	$L__BB620_15;
	ld.local.v2.u32 	{%r263, %r262}, [%rd2];
$L__BB620_43:
	ld.param.u64 	%rd31, [_Z9cuda_gemmIiLi128ELi4ELi1ELi256ELi4ELi4ELi64ELi0ELi0EEviiiPT_S1_S1_iii_param_5];
	ld.param.u32 	%r248, [_Z9cuda_gemmIiLi128ELi4ELi1ELi256ELi4ELi4ELi64ELi0ELi0EEviiiPT_S1_S1_iii_param_1];
	bar.sync 	0;
	shl.b32 	%r238, %r6, 7;
	div.s32 	%r239, %r238, %r7;
	mul.lo.s32 	%r240, %r20, %r239;
	mad.lo.s32 	%r241, %r254, %r248, %r21;
	cvta.to.global.u64 	%rd26, %rd31;
	mul.wide.s32 	%rd27, %r241, 4;
	add.s64 	%rd28, %rd26, %rd27;
	st.global.u32 	[%rd28], %r263;
	rem.s32 	%r242, 1, %r8;
	add.s32 	%r243, %r8, 1;
	setp.lt.u32 	%p35, %r243, 3;
	shl.b32 	%r244, %r8, 7;
	selp.b32 	%r245, %r244, 0, %p35;
	add.s32 	%r246, %r241, %r245;
	mad.lo.s32 	%r247, %r242, %r240, %r246;
	mul.wide.s32 	%rd29, %r247, 4;
	add.s64 	%rd30, %rd26, %rd29;
	st.global.u32 	[%rd30], %r262;
	add.s32 	%r254, %r254, %r12;
	setp.lt.u32 	%p36, %r254, %r13;
	@%p36 bra 	$L__BB620_5;
$L__BB620_44:
	ret;

}
	// .globl	_Z9cuda_gemmIiLi128ELi4ELi1ELi256ELi4ELi4ELi64ELi0ELi1EEviiiPT_S1_S1_iii
.visible .entry _Z9cuda_gemmIiLi128ELi4ELi1ELi256ELi4ELi4ELi64ELi0ELi1EEviiiPT_S1_S1_iii(
	.param .u32 _Z9cuda_gemmIiLi128ELi4ELi1ELi256ELi4ELi4ELi64ELi0ELi1EEviiiPT_S1_S1_iii_param_0,
	.param .u32 _Z9cuda_gemmIiLi128ELi4ELi1ELi256ELi4ELi4ELi64ELi0ELi1EEviiiPT_S1_S1_iii_param_1,
	.param .u32 _Z9cuda_gemmIiLi128ELi4ELi1ELi256ELi4ELi4ELi64ELi0ELi1EEviiiPT_S1_S1_iii_param_2,
	.param .u64 .ptr .align 1 _Z9cuda_gemmIiLi128ELi4ELi1ELi256ELi4ELi4ELi64ELi0ELi1EEviiiPT_S1_S1_iii_param_3,
	.param .u64 .ptr .align 1 _Z9cuda_gemmIiLi128ELi4ELi1ELi256ELi4ELi4ELi64ELi0ELi1EEviiiPT_S1_S1_iii_param_4,
	.param .u64 .ptr .align 1 _Z9cuda_gemmIiLi128ELi4ELi1ELi256ELi4ELi4ELi64ELi0ELi1EEviiiPT_S1_S1_iii_param_5,
	.param .u32 _Z9cuda_gemmIiLi128ELi4ELi1ELi256ELi4ELi4ELi64ELi0ELi1EEviiiPT_S1_S1_iii_param_6,
	.param .u32 _Z9cuda_gemmIiLi128ELi4ELi1ELi256ELi4ELi4ELi64ELi0ELi1EEviiiPT_S1_S1_iii_param_7,
	.param .u32 _Z9cuda_gemmIiLi128ELi4ELi1ELi256ELi4ELi4ELi64ELi0ELi1EEviiiPT_S1_S1_iii_param_8
)
.maxntid 128
{
	.reg .pred 	%p<20>;
	.reg .b32 	%r<173>;
	.reg .b64 	%rd<27>;
	// demoted variable
	.shared .align 128 .b8 _ZZ9cuda_gemmIiLi128ELi4ELi1ELi256ELi4ELi4ELi64ELi0ELi1EEviiiPT_S1_S1_iiiE11kron_fac_sh[80];
	// demoted variable
	.shared .align 128 .b8 _ZZ9cuda_gemmIiLi128ELi4ELi1ELi256ELi4ELi4ELi64ELi0ELi1EEviiiPT_S1_S1_iiiE3Ash[1024];
	ld.param.u32 	%r53, [_Z9cuda_gemmIiLi128ELi4ELi1ELi256ELi4ELi4ELi64ELi0ELi1EEviiiPT_S1_S1_iii_param_1];
	ld.param.u32 	%r54, [_Z9cuda_gemmIiLi128ELi4ELi1ELi256ELi4ELi4ELi64ELi0ELi1EEviiiPT_S1_S1_iii_param_2];
	ld.param.u64 	%rd6, [_Z9cuda_gemmIiLi128ELi4ELi1ELi256ELi4ELi4ELi64ELi0ELi1EEviiiPT_S1_S1_iii_param_3];
	ld.param.u64 	%rd4, [_Z9cuda_gemmIiLi128ELi4ELi1ELi256ELi4ELi4ELi64ELi0ELi1EEviiiPT_S1_S1_iii_param_4];
	ld.param.u64 	%rd5, [_Z9cuda_gemmIiLi128ELi4ELi1ELi256ELi4ELi4ELi64ELi0ELi1EEviiiPT_S1_S1_iii_param_5];
	cvta.to.global.u64 	%rd1, %rd6;
	mov.u32 	%r1, %tid.x;
	setp.gt.u32 	%p1, %r1, 15;
	@%p1 bra 	$L__BB621_3;
	mov.u32 	%r2, %ntid.x;
	cvta.to.global.u64 	%rd2, %rd4;
	mov.u32 	%r57, _ZZ9cuda_gemmIiLi128ELi4ELi1ELi256ELi4ELi4ELi64ELi0ELi1EEviiiPT_S1_S1_iiiE11kron_fac_sh;
	mov.u32 	%r164, %r1;
$L__BB621_2:
	mul.wide.u32 	%rd7, %r164, 4;
	add.s64 	%rd8, %rd2, %rd7;
	ld.global.u32 	%r55, [%rd8];
	and.b32  	%r56, %r164, 3;
	mad.lo.s32 	%r58, %r56, 20, %r57;
	and.b32  	%r59, %r164, -4;
	add.s32 	%r60, %r58, %r59;
	st.shared.u32 	[%r60], %r55;
	add.s32 	%r164, %r164, %r2;
	setp.lt.u32 	%p2, %r164, 16;
	@%p2 bra 	$L__BB621_2;
$L__BB621_3:
	mov.u32 	%r165, %ctaid.y;
	mov.u32 	%r6, %nctaid.y;
	shl.b32 	%r7, %r6, 2;
	setp.ge.u32 	%p3, %r165, %r7;
	@%p3 bra 	$L__BB621_14;
	cvta.to.global.u64 	%rd3, %rd5;
	shr.u32 	%r61, %r1, 6;
	mov.u32 	%r62, %ctaid.x;
	shl.b32 	%r8, %r1, 2;
	shl.b32 	%r9, %r62, 8;
	mov.u32 	%r63, %ntid.x;
	shl.b32 	%r10, %r63, 2;
	and.b32  	%r11, %r1, 3;
	and.b32  	%r64, %r8, 12;
	mov.u32 	%r65, _ZZ9cuda_gemmIiLi128ELi4ELi1ELi256ELi4ELi4ELi64ELi0ELi1EEviiiPT_S1_S1_iiiE11kron_fac_sh;
	add.s32 	%r66, %r65, %r64;
	shl.b32 	%r67, %r62, 6;
	shr.s32 	%r68, %r54, 31;
	shr.u32 	%r69, %r68, 24;
	add.s32 	%r70, %r54, %r69;
	shr.s32 	%r71, %r70, 8;
	shl.b32 	%r12, %r71, 7;
	add.s32 	%r13, %r67, %r1;
	add.s32 	%r14, %r8, %r10;
	max.u32 	%r72, %r14, 256;
	setp.lt.u32 	%p4, %r14, 256;
	selp.u32 	%r73, 1, 0, %p4;
	or.b32  	%r74, %r14, %r73;
	sub.s32 	%r75, %r72, %r74;
	div.u32 	%r76, %r75, %r10;
	add.s32 	%r15, %r76, %r73;
	and.b32  	%r16, %r15, 3;
	shl.b32 	%r77, %r1, 4;
	mov.u32 	%r78, _ZZ9cuda_gemmIiLi128ELi4ELi1ELi256ELi4ELi4ELi64ELi0ELi1EEviiiPT_S1_S1_iiiE3Ash;
	add.s32 	%r17, %r78, %r77;
	shl.b32 	%r25, %r63, 4;
	add.s32 	%r18, %r17, %r25;
	add.s32 	%r19, %r14, %r10;
	add.s32 	%r79, %r1, 1;
	and.b32  	%r20, %r79, 3;
	xor.b32  	%r21, %r11, 2;
	add.s32 	%r80, %r1, -1;
	and.b32  	%r22, %r80, 3;
	mad.lo.s32 	%r23, %r61, 20, %r66;
	mad.lo.s32 	%r24, %r63, 12, %r9;
	shl.b32 	%r81, %r63, 3;
	add.s32 	%r26, %r9, %r81;
	mul.lo.s32 	%r27, %r63, 48;
	shl.b32 	%r28, %r63, 6;
	shl.b32 	%r29, %r63, 5;
$L__BB621_5:
	setp.gt.u32 	%p5, %r1, 63;
	@%p5 bra 	$L__BB621_13;
	setp.eq.s32 	%p6, %r16, 3;
	mul.lo.s32 	%r31, %r165, %r54;
	add.s32 	%r32, %r31, %r9;
	mov.u32 	%r166, %r8;
	@%p6 bra 	$L__BB621_10;
	setp.eq.s32 	%p7, %r16, 0;
	add.s32 	%r82, %r32, %r8;
	mul.wide.s32 	%rd9, %r82, 4;
	add.s64 	%rd10, %rd1, %rd9;
	ld.global.v4.u32 	{%r83, %r84, %r85, %r86}, [%rd10];
	st.shared.v4.u32 	[%r17], {%r83, %r84, %r85, %r86};
	mov.u32 	%r166, %r14;
	@%p7 bra 	$L__BB621_10;
	setp.eq.s32 	%p8, %r16, 1;
	add.s32 	%r87, %r32, %r14;
	mul.wide.s32 	%rd11, %r87, 4;
	add.s64 	%rd12, %rd1, %rd11;
	ld.global.v4.u32 	{%r88, %r89, %r90, %r91}, [%rd12];
	st.shared.v4.u32 	[%r18], {%r88, %r89, %r90, %r91};
	mov.u32 	%r166, %r19;
	@%p8 bra 	$L__BB621_10;
	add.s32 	%r166, %r19, %r10;
	add.s32 	%r92, %r32, %r19;
	mul.wide.s32 	%rd13, %r92, 4;
	add.s64 	%rd14, %rd1, %rd13;
	ld.global.v4.u32 	{%r93, %r94, %r95, %r96}, [%rd14];
	shl.b32 	%r97, %r10, 2;
	add.s32 	%r98, %r18, %r97;
	st.shared.v4.u32 	[%r98], {%r93, %r94, %r95, %r96};
$L__BB621_10:
	setp.lt.u32 	%p9, %r15, 3;
	@%p9 bra 	$L__BB621_13;
	add.s32 	%r99, %r24, %r166;
	add.s32 	%r171, %r99, %r31;
	add.s32 	%r100, %r26, %r166;
	add.s32 	%r170, %r100, %r31;
	add.s32 	%r101, %r9, %r166;
	add.s32 	%r167, %r101, %r31;
	add.s32 	%r169, %r167, %r10;
	shl.b32 	%r102, %r166, 2;
	mov.u32 	%r103, _ZZ9cuda_gemmIiLi128ELi4ELi1ELi256ELi4ELi4ELi64ELi0ELi1EEviiiPT_S1_S1_iiiE3Ash;
	add.s32 	%r168, %r103, %r102;
$L__BB621_12:
	mul.wide.s32 	%rd15, %r171, 4;
	add.s64 	%rd16, %rd1, %rd15;
	mul.wide.s32 	%rd17, %r170, 4;
	add.s64 	%rd18, %rd1, %rd17;
	mul.wide.s32 	%rd19, %r169, 4;
	add.s64 	%rd20, %rd1, %rd19;
	mul.wide.s32 	%rd21, %r167, 4;
	add.s64 	%rd22, %rd1, %rd21;
	ld.global.v4.u32 	{%r104, %r105, %r106, %r107}, [%rd22];
	st.shared.v4.u32 	[%r168], {%r104, %r105, %r106, %r107};
	add.s32 	%r108, %r166, %r10;
	ld.global.v4.u32 	{%r109, %r110, %r111, %r112}, [%rd20];
	add.s32 	%r113, %r168, %r25;
	st.shared.v4.u32 	[%r113], {%r109, %r110, %r111, %r112};
	add.s32 	%r114, %r108, %r10;
	ld.global.v4.u32 	{%r115, %r116, %r117, %r118}, [%rd18];
	add.s32 	%r119, %r168, %r29;
	st.shared.v4.u32 	[%r119], {%r115, %r116, %r117, %r118};
	add.s32 	%r120, %r114, %r10;
	ld.global.v4.u32 	{%r121, %r122, %r123, %r124}, [%rd16];
	add.s32 	%r125, %r168, %r27;
	st.shared.v4.u32 	[%r125], {%r121, %r122, %r123, %r124};
	add.s32 	%r166, %r120, %r10;
	add.s32 	%r171, %r171, %r25;
	add.s32 	%r170, %r170, %r25;
	add.s32 	%r169, %r169, %r25;
	add.s32 	%r168, %r168, %r28;
	add.s32 	%r167, %r167, %r25;
	setp.lt.u32 	%p10, %r166, 256;
	@%p10 bra 	$L__BB621_12;
$L__BB621_13:
	bar.sync 	0;
	and.b32  	%r126, %r8, 252;
	or.b32  	%r127, %r126, %r11;
	shl.b32 	%r128, %r127, 2;
	mov.u32 	%r129, _ZZ9cuda_gemmIiLi128ELi4ELi1ELi256ELi4ELi4ELi64ELi0ELi1EEviiiPT_S1_S1_iiiE3Ash;
	add.s32 	%r130, %r129, %r128;
	ld.shared.u32 	%r131, [%r130];
	or.b32  	%r132, %r126, %r20;
	shl.b32 	%r133, %r132, 2;
	add.s32 	%r134, %r129, %r133;
	ld.shared.u32 	%r135, [%r134];
	or.b32  	%r136, %r126, %r21;
	shl.b32 	%r137, %r136, 2;
	add.s32 	%r138, %r129, %r137;
	ld.shared.u32 	%r139, [%r138];
	or.b32  	%r140, %r126, %r22;
	shl.b32 	%r141, %r140, 2;
	add.s32 	%r142, %r129, %r141;
	ld.shared.u32 	%r143, [%r142];
	ld.shared.u32 	%r144, [%r23];
	shfl.sync.idx.b32	%r145|%p11, %r144, %r11, 7199, -1;
	mul.lo.s32 	%r146, %r145, %r131;
	shfl.sync.idx.b32	%r147|%p12, %r144, %r20, 7199, -1;
	mad.lo.s32 	%r148, %r147, %r135, %r146;
	shfl.sync.idx.b32	%r149|%p13, %r144, %r21, 7199, -1;
	mad.lo.s32 	%r150, %r149, %r139, %r148;
	shfl.sync.idx.b32	%r151|%p14, %r144, %r22, 7199, -1;
	mad.lo.s32 	%r152, %r151, %r143, %r150;
	ld.shared.u32 	%r153, [%r23+40];
	shfl.sync.idx.b32	%r154|%p15, %r153, %r11, 7199, -1;
	mul.lo.s32 	%r155, %r154, %r131;
	shfl.sync.idx.b32	%r156|%p16, %r153, %r20, 7199, -1;
	mad.lo.s32 	%r157, %r156, %r135, %r155;
	shfl.sync.idx.b32	%r158|%p17, %r153, %r21, 7199, -1;
	mad.lo.s32 	%r159, %r158, %r139, %r157;
	shfl.sync.idx.b32	%r160|%p18, %r153, %r22, 7199, -1;
	mad.lo.s32 	%r161, %r160, %r143, %r159;
	bar.sync 	0;
	mad.lo.s32 	%r162, %r165, %r53, %r13;
	mul.wide.s32 	%rd23, %r162, 4;
	add.s64 	%rd24, %rd3, %rd23;
	st.global.u32 	[%rd24], %r152;
	add.s32 	%r163, %r162, %r12;
	mul.wide.s32 	%rd25, %r163, 4;
	add.s64 	%rd26, %rd3, %rd25;
	st.global.u32 	[%rd26], %r161;
	add.s32 	%r165, %r165, %r6;
	setp.lt.u32 	%p19, %r165, %r7;
	@%p19 bra 	$L__BB621_5;
$L__BB621_14:
	ret;

}
	// .globl	_Z9cuda_gemmIiLi128ELi4ELi1ELi256ELi4ELi4ELi64ELi1ELi0EEviiiPT_S1_S1_iii
.visible .entry _Z9cuda_gemmIiLi128ELi4ELi1ELi256ELi4ELi4ELi64ELi1ELi0EEviiiPT_S1_S1_iii(
	.param .u32 _Z9cuda_gemmIiLi128ELi4ELi1ELi256ELi4ELi4ELi64ELi1ELi0EEviiiPT_S1_S1_iii_param_0,
	.param .u32 _Z9cuda_gemmIiLi128ELi4ELi1ELi256ELi4ELi4ELi64ELi1ELi0EEviiiPT_S1_S1_iii_param_1,
	.param .u32 _Z9cuda_gemmIiLi128ELi4ELi1ELi256ELi4ELi4ELi64ELi1ELi0EEviiiPT_S1_S1_iii_param_2,
	.param .u64 .ptr .align 1 _Z9cuda_gemmIiLi128ELi4ELi1ELi256ELi4ELi4ELi64ELi1ELi0EEviiiPT_S1_S1_iii_param_3,
	.param .u64 .ptr .align 1 _Z9cuda_gemmIiLi128ELi4ELi1ELi256ELi4ELi4ELi64ELi1ELi0EEviiiPT_S1_S1_iii_param_4,
	.param .u64 .ptr .align 1 _Z9cuda_gemmIiLi128ELi4ELi1ELi256ELi4ELi4ELi64ELi1ELi0EEviiiPT_S1_S1_iii_param_5,
	.param .u32 _Z9cuda_gemmIiLi128ELi4ELi1ELi256ELi4ELi4ELi64ELi1ELi0EEviiiPT_S1_S1_iii_param_6,
	.param .u32 _Z9cuda_gemmIiLi128ELi4ELi1ELi256ELi4ELi4ELi64ELi1ELi0EEviiiPT_S1_S1_iii_param_7,
	.param .u32 _Z9cuda_gemmIiLi128ELi4ELi1ELi256ELi4ELi4ELi64ELi1ELi0EEviiiPT_S1_S1_iii_param_8
)
.maxntid 128
{
	.local .align 8 .b8 	__local_depot622[8];
	.reg .b64 	%SP;
	.reg .b64 	%SPL;
	.reg .pred 	%p<37>;
	.reg .b16 	%rs<4>;
	.reg .b32 	%r<272>;
	.reg .b64 	%rd<32>;
	// demoted variable
	.shared .align 128 .b8 _ZZ9cuda_gemmIiLi128ELi4ELi1ELi256ELi4ELi4ELi64ELi1ELi0EEviiiPT_S1_S1_iiiE11kron_fac_sh[80];
	// demoted variable
	.shared .align 128 .b8 _ZZ9cuda_gemmIiLi128ELi4ELi1ELi256ELi4ELi4ELi64ELi1ELi0EEviiiPT_S1_S1_iiiE3Ash[1024];
	mov.u64 	%SPL, __local_depot622;
	ld.param.u64 	%rd6, [_Z9cuda_gemmIiLi128ELi4ELi1ELi256ELi4ELi4ELi64ELi1ELi0EEviiiPT_S1_S1_iii_param_3];
	ld.param.u64 	%rd4, [_Z9cuda_gemmIiLi128ELi4ELi1ELi256ELi4ELi4ELi64ELi1ELi0EEviiiPT_S1_S1_iii_param_4];
	ld.param.u32 	%r109, [_Z9cuda_gemmIiLi128ELi4ELi1ELi256ELi4ELi4ELi64ELi1ELi0EEviiiPT_S1_S1_iii_param_6];
	ld.param.u32 	%r110, [_Z9cuda_gemmIiLi128ELi4ELi1ELi256ELi4ELi4ELi64ELi1ELi0EEviiiPT_S1_S1_iii_param_7];
	cvta.to.global.u64 	%rd1, %rd6;
	add.u64 	%rd2, %SPL, 0;
	mov.u32 	%r1, %tid.x;
	mul.lo.s32 	%r2, %r110, %r109;
	setp.ge.u32 	%p1, %r1, %r2;
	@%p1 bra 	$L__BB622_3;
	mov.u32 	%r3, %ntid.x;
	cvta.to.global.u64 	%rd3, %rd4;
	mov.u32 	%r113, _ZZ9cuda_gemmIiLi128ELi4ELi1ELi256ELi4ELi4ELi64ELi1ELi0EEviiiPT_S1_S1_iiiE11kron_fac_sh;
	mov.u32 	%r235, %r1;
$L__BB622_2:
	mul.wide.u32 	%rd8, %r235, 4;
	add.s64 	%rd9, %rd3, %rd8;
	ld.global.u32 	%r111, [%rd9];
	rem.u32 	%r112, %r235, %r109;
	mad.lo.s32 	%r114, %r112, 20, %r113;
	div.u32 	%r115, %r235, %r110;
	shl.b32 	%r116, %r115, 2;
	add.s32 	%r117, %r114, %r116;
	st.shared.u32 	[%r117], %r111;
	add.s32 	%r235, %r235, %r3;
	setp.lt.u32 	%p2, %r235, %r2;
	@%p2 bra 	$L__BB622_2;
$L__BB622_3:
	div.s32 	%r6, 256, %r110;
	min.s32 	%r7, %r6, 128;
	cvt.u16.u32 	%rs1, %r7;
	div.s16 	%rs2, 128, %rs1;
	cvt.s32.s16 	%r8, %rs2;
	div.s16 	%rs3, 4, %rs2;
	cvt.s32.s16 	%r9, %rs3;
	div.u32 	%r11, %r1, %r7;
	mul.lo.s32 	%r118, %r11, %r7;
	sub.s32 	%r10, %r1, %r118;
	mov.u32 	%r240, %ctaid.y;
	mov.u32 	%r13, %nctaid.y;
	shl.b32 	%r14, %r13, 2;
	setp.ge.u32 	%p3, %r240, %r14;
	@%p3 bra 	$L__BB622_44;
	shl.b32 	%r15, %r1, 2;
	mov.u32 	%r120, %ntid.x;
	shl.b32 	%r16, %r120, 2;
	and.b32  	%r17, %r10, 3;
	min.s32 	%r18, %r109, 4;
	and.b32  	%r19, %r1, 3;
	add.s32 	%r20, %r15, %r16;
	max.u32 	%r121, %r20, 256;
	setp.lt.u32 	%p4, %r20, 256;
	selp.u32 	%r122, 1, 0, %p4;
	or.b32  	%r123, %r20, %r122;
	sub.s32 	%r124, %r121, %r123;
	div.u32 	%r125, %r124, %r16;
	add.s32 	%r21, %r125, %r122;
	shl.b32 	%r126, %r1, 4;
	mov.u32 	%r127, _ZZ9cuda_gemmIiLi128ELi4ELi1ELi256ELi4ELi4ELi64ELi1ELi0EEviiiPT_S1_S1_iiiE3Ash;
	add.s32 	%r22, %r127, %r126;
	shl.b32 	%r32, %r120, 4;
	add.s32 	%r23, %r22, %r32;
	add.s32 	%r24, %r20, %r16;
	add.s32 	%r128, %r10, 1;
	and.b32  	%r25, %r128, 3;
	xor.b32  	%r26, %r17, 2;
	add.s32 	%r129, %r10, -1;
	and.b32  	%r27, %r129, 3;
	setp.lt.s32 	%p5, %r17, %r110;
	selp.b32 	%r130, 0, %r110, %p5;
	sub.s32 	%r28, %r17, %r130;
	add.s32 	%r131, %r17, 1;
	setp.lt.s32 	%p6, %r131, %r110;
	selp.b32 	%r132, 0, %r110, %p6;
	sub.s32 	%r29, %r131, %r132;
	add.s32 	%r133, %r17, 2;
	setp.lt.s32 	%p7, %r133, %r110;
	selp.b32 	%r134, 0, %r110, %p7;
	sub.s32 	%r30, %r133, %r134;
	add.s32 	%r135, %r17, 3;
	setp.lt.s32 	%p8, %r135, %r110;
	selp.b32 	%r136, 0, %r110, %p8;
	sub.s32 	%r31, %r135, %r136;
	mul.lo.s32 	%r33, %r120, 48;
	shl.b32 	%r34, %r120, 6;
	shl.b32 	%r35, %r120, 5;
	shl.b32 	%r202, %r19, 2;
$L__BB622_5:
	setp.gt.u32 	%p9, %r1, 63;
	mov.b32 	%r137, 0;
	st.local.v2.u32 	[%rd2], {%r137, %r137};
	@%p9 bra 	$L__BB622_13;
	and.b32  	%r41, %r21, 3;
	setp.eq.s32 	%p10, %r41, 3;
	shl.b32 	%r42, %r240, 8;
	mov.u32 	%r241, %r15;
	@%p10 bra 	$L__BB622_10;
	setp.eq.s32 	%p11, %r41, 0;
	add.s32 	%r138, %r42, %r15;
	mul.wide.s32 	%rd10, %r138, 4;
	add.s64 	%rd11, %rd1, %rd10;
	ld.global.v4.u32 	{%r139, %r140, %r141, %r142}, [%rd11];
	st.shared.v4.u32 	[%r22], {%r139, %r140, %r141, %r142};
	mov.u32 	%r241, %r20;
	@%p11 bra 	$L__BB622_10;
	setp.eq.s32 	%p12, %r41, 1;
	add.s32 	%r143, %r42, %r20;
	mul.wide.s32 	%rd12, %r143, 4;
	add.s64 	%rd13, %rd1, %rd12;
	ld.global.v4.u32 	{%r144, %r145, %r146, %r147}, [%rd13];
	st.shared.v4.u32 	[%r23], {%r144, %r145, %r146, %r147};
	mov.u32 	%r241, %r24;
	@%p12 bra 	$L__BB622_10;
	add.s32 	%r241, %r24, %r16;
	add.s32 	%r148, %r42, %r24;
	mul.wide.s32 	%rd14, %r148, 4;
	add.s64 	%rd15, %rd1, %rd14;
	ld.global.v4.u32 	{%r149, %r150, %r151, %r152}, [%rd15];
	shl.b32 	%r153, %r16, 2;
	add.s32 	%r154, %r23, %r153;
	st.shared.v4.u32 	[%r154], {%r149, %r150, %r151, %r152};
$L__BB622_10:
	setp.lt.u32 	%p13, %r21, 3;
	@%p13 bra 	$L__BB622_13;
	mov.u32 	%r155, %ntid.x;
	add.s32 	%r242, %r241, %r42;
	mad.lo.s32 	%r246, %r155, 12, %r242;
	shl.b32 	%r156, %r155, 3;
	add.s32 	%r245, %r242, %r156;
	add.s32 	%r244, %r242, %r16;
	shl.b32 	%r157, %r241, 2;
	mov.u32 	%r158, _ZZ9cuda_gemmIiLi128ELi4ELi1ELi256ELi4ELi4ELi64ELi1ELi0EEviiiPT_S1_S1_iiiE3Ash;
	add.s32 	%r243, %r158, %r157;
$L__BB622_12:
	mul.wide.s32 	%rd16, %r246, 4;
	add.s64 	%rd17, %rd1, %rd16;
	mul.wide.s32 	%rd18, %r245, 4;
	add.s64 	%rd19, %rd1, %rd18;
	mul.wide.s32 	%rd20, %r244, 4;
	add.s64 	%rd21, %rd1, %rd20;
	mul.wide.s32 	%rd22, %r242, 4;
	add.s64 	%rd23, %rd1, %rd22;
	ld.global.v4.u32 	{%r159, %r160, %r161, %r162}, [%rd23];
	st.shared.v4.u32 	[%r243], {%r159, %r160, %r161, %r162};
	add.s32 	%r163, %r241, %r16;
	ld.global.v4.u32 	{%r164, %r165, %r166, %r167}, [%rd21];
	add.s32 	%r168, %r243, %r32;
	st.shared.v4.u32 	[%r168], {%r164, %r165, %r166, %r167};
	add.s32 	%r169, %r163, %r16;
	ld.global.v4.u32 	{%r170, %r171, %r172, %r173}, [%rd19];
	add.s32 	%r174, %r243, %r35;
	st.shared.v4.u32 	[%r174], {%r170, %r171, %r172, %r173};
	add.s32 	%r175, %r169, %r16;
	ld.global.v4.u32 	{%r176, %r177, %r178, %r179}, [%rd17];
	add.s32 	%r180, %r243, %r33;
	st.shared.v4.u32 	[%r180], {%r176, %r177, %r178, %r179};
	add.s32 	%r241, %r175, %r16;
	add.s32 	%r246, %r246, %r32;
	add.s32 	%r245, %r245, %r32;
	add.s32 	%r244, %r244, %r32;
	add.s32 	%r243, %r243, %r34;
	add.s32 	%r242, %r242, %r32;
	setp.lt.u32 	%p14, %r241, 256;
	@%p14 bra 	$L__BB622_12;
$L__BB622_13:
	setp.lt.s32 	%p15, %r6, 1;
	bar.sync 	0;
	mov.b32 	%r248, 0;
	mov.u32 	%r249, %r248;
	@%p15 bra 	$L__BB622_43;
	mov.b32 	%r258, 0;
	mov.u32 	%r259, %r258;
$L__BB622_15:
	setp.gt.s32 	%p16, %r110, 0;
	add.s32 	%r183, %r259, %r10;
	mul.lo.s32 	%r75, %r183, %r110;
	@%p16 bra 	$L__BB622_16;
	bra.uni 	$L__BB622_17;
$L__BB622_16:
	add.s32 	%r184, %r17, %r75;
	shl.b32 	%r185, %r184, 2;
	mov.u32 	%r186, _ZZ9cuda_gemmIiLi128ELi4ELi1ELi256ELi4ELi4ELi64ELi1ELi0EEviiiPT_S1_S1_iiiE3Ash;
	add.s32 	%r187, %r186, %r185;
	ld.shared.u32 	%r260, [%r187];
$L__BB622_17:
	setp.lt.s32 	%p17, %r110, 2;
	@%p17 bra 	$L__BB622_19;
	add.s32 	%r188, %r25, %r75;
	shl.b32 	%r189, %r188, 2;
	mov.u32 	%r190, _ZZ9cuda_gemmIiLi128ELi4ELi1ELi256ELi4ELi4ELi64ELi1ELi0EEviiiPT_S1_S1_iiiE3Ash;
	add.s32 	%r191, %r190, %r189;
	ld.shared.u32 	%r256, [%r191];
$L__BB622_19:
	setp.lt.s32 	%p18, %r110, 3;
	@%p18 bra 	$L__BB622_21;
	add.s32 	%r192, %r26, %r75;
	shl.b32 	%r193, %r192, 2;
	mov.u32 	%r194, _ZZ9cuda_gemmIiLi128ELi4ELi1ELi256ELi4ELi4ELi64ELi1ELi0EEviiiPT_S1_S1_iiiE3Ash;
	add.s32 	%r195, %r194, %r193;
	ld.shared.u32 	%r255, [%r195];
$L__BB622_21:
	setp.lt.s32 	%p19, %r110, 4;
	@%p19 bra 	$L__BB622_23;
	add.s32 	%r196, %r27, %r75;
	shl.b32 	%r197, %r196, 2;
	mov.u32 	%r198, _ZZ9cuda_gemmIiLi128ELi4ELi1ELi256ELi4ELi4ELi64ELi1ELi0EEviiiPT_S1_S1_iiiE3Ash;
	add.s32 	%r199, %r198, %r197;
	ld.shared.u32 	%r254, [%r199];
$L__BB622_23:
	setp.lt.s32 	%p20, %r11, %r18;
	@%p20 bra 	$L__BB622_24;
	bra.uni 	$L__BB622_41;
$L__BB622_24:
	mul.lo.s32 	%r76, %r258, %r9;
	mov.b32 	%r264, 0;
	mov.u32 	%r265, %r11;
$L__BB622_25:
	setp.gt.u32 	%p21, %r110, 64;
	mov.u32 	%r201, _ZZ9cuda_gemmIiLi128ELi4ELi1ELi256ELi4ELi4ELi64ELi1ELi0EEviiiPT_S1_S1_iiiE11kron_fac_sh;
	mad.lo.s32 	%r87, %r265, 20, %r201;
	add.s32 	%r203, %r87, %r202;
	ld.shared.u32 	%r88, [%r203];
	@%p21 bra 	$L__BB622_32;
	setp.lt.s32 	%p26, %r110, 2;
	shfl.sync.idx.b32	%r217|%p27, %r88, %r28, 7199, -1;
	mul.lo.s32 	%r271, %r217, %r260;
	@%p26 bra 	$L__BB622_28;
	shfl.sync.idx.b32	%r218|%p28, %r88, %r29, 7199, -1;
	mad.lo.s32 	%r271, %r218, %r256, %r271;
$L__BB622_28:
	setp.lt.s32 	%p29, %r110, 3;
	@%p29 bra 	$L__BB622_30;
	shfl.sync.idx.b32	%r219|%p30, %r88, %r30, 7199, -1;
	mad.lo.s32 	%r271, %r219, %r255, %r271;
$L__BB622_30:
	setp.lt.s32 	%p31, %r110, 4;
	@%p31 bra 	$L__BB622_40;
	shfl.sync.idx.b32	%r220|%p32, %r88, %r31, 7199, -1;
	mad.lo.s32 	%r271, %r220, %r254, %r271;
	bra.uni 	$L__BB622_40;
$L__BB622_32:
	setp.lt.s32 	%p22, %r110, 1;
	mov.b32 	%r271, 0;
	@%p22 bra 	$L__BB622_34;
	shl.b32 	%r205, %r17, 2;
	add.s32 	%r206, %r87, %r205;
	ld.shared.u32 	%r207, [%r206];
	mul.lo.s32 	%r271, %r207, %r260;
$L__BB622_34:
	setp.lt.s32 	%p23, %r110, 2;
	@%p23 bra 	$L__BB622_36;
	shl.b32 	%r208, %r25, 2;
	add.s32 	%r209, %r87, %r208;
	ld.shared.u32 	%r210, [%r209];
	mad.lo.s32 	%r271, %r210, %r256, %r271;
$L__BB622_36:
	setp.lt.s32 	%p24, %r110, 3;
	@%p24 bra 	$L__BB622_38;
	shl.b32 	%r211, %r26, 2;
	add.s32 	%r212, %r87, %r211;
	ld.shared.u32 	%r213, [%r212];
	mad.lo.s32 	%r271, %r213, %r255, %r271;
$L__BB622_38:
	setp.lt.s32 	%p25, %r110, 4;
	@%p25 bra 	$L__BB622_40;
	shl.b32 	%r214, %r27, 2;
	add.s32 	%r215, %r87, %r214;
	ld.shared.u32 	%r216, [%r215];
	mad.lo.s32 	%r271, %r216, %r254, %r271;
$L__BB622_40:
	add.s32 	%r221, %r264, %r76;
	mul.wide.s32 	%rd24, %r221, 4;
	add.s64 	%rd25, %rd2, %rd24;
	ld.local.u32 	%r222, [%rd25];
	add.s32 	%r223, %r222, %r271;
	st.local.u32 	[%rd25], %r223;
	add.s32 	%r265, %r265, %r8;
	add.s32 	%r264, %r264, 1;
	setp.lt.s32 	%p33, %r265, %r18;
	@%p33 bra 	$L__BB622_25;
$L__BB622_41:
	add.s32 	%r259, %r259, %r7;
	add.s32 	%r258, %r258, 1;
	setp.lt.s32 	%p34, %r259, %r6;
	@%p34 bra 	$L__BB622_15;
	ld.local.v2.u32 	{%r249, %r248}, [%rd2];
$L__BB622_43:
	ld.param.u64 	%rd31, [_Z9cuda_gemmIiLi128ELi4ELi1ELi256ELi4ELi4ELi64ELi1ELi0EEviiiPT_S1_S1_iii_param_5];
	bar.sync 	0;
	shl.b32 	%r224, %r240, 8;
	mul.lo.s32 	%r225, %r7, %r6;
	mul.lo.s32 	%r226, %r225, %r8;
	div.s32 	%r227, %r226, %r7;
	or.b32  	%r228, %r224, %r1;
	cvta.to.global.u64 	%rd26, %rd31;
	mul.wide.s32 	%rd27, %r228, 4;
	add.s64 	%rd28, %rd26, %rd27;
	st.global.u32 	[%rd28], %r249;
	rem.s32 	%r229, 1, %r9;
	add.s32 	%r230, %r9, 1;
	setp.lt.u32 	%p35, %r230, 3;
	shl.b32 	%r231, %r9, 7;
	selp.b32 	%r232, %r231, 0, %p35;
	add.s32 	%r233, %r228, %r232;
	mad.lo.s32 	%r234, %r227, %r229, %r233;
	mul.wide.s32 	%rd29, %r234, 4;
	add.s64 	%rd30, %rd26, %rd29;
	st.global.u32 	[%rd30], %r248;
	add.s32 	%r240, %r240, %r13;
	setp.lt.u32 	%p36, %r240, %r14;
	@%p36 bra 	$L__BB622_5;
$L__BB622_44:
	ret;

}
	// .globl	_Z9cuda_gemmIiLi128ELi4ELi1ELi256ELi4ELi4ELi64ELi1ELi1EEviiiPT_S1_S1_iii
.visible .entry _Z9cuda_gemmIiLi128ELi4ELi1ELi256ELi4ELi4ELi64ELi1ELi1EEviiiPT_S1_S1_iii(
	.param .u32 _Z9cuda_gemmIiLi128ELi4ELi1ELi256ELi4ELi4ELi64ELi1ELi1EEviiiPT_S1_S1_iii_param_0,
	.param .u32 _Z9cuda_gemmIiLi128ELi4ELi1ELi256ELi4ELi4ELi64ELi1ELi1EEviiiPT_S1_S1_iii_param_1,
	.param .u32 _Z9cuda_gemmIiLi128ELi4ELi1ELi256ELi4ELi4ELi64ELi1ELi1EEviiiPT_S1_S1_iii_param_2,
	.param .u64 .ptr .align 1 _Z9cuda_gemmIiLi128ELi4ELi1ELi256ELi4ELi4ELi64ELi1ELi1EEviiiPT_S1_S1_iii_param_3,
	.param .u64 .ptr .align 1 _Z9cuda_gemmIiLi128ELi4ELi1ELi256ELi4ELi4ELi64ELi1ELi1EEviiiPT_S1_S1_iii_param_4,
	.param .u64 .ptr .align 1 _Z9cuda_gemmIiLi128ELi4ELi1ELi256ELi4ELi4ELi64ELi1ELi1EEviiiPT_S1_S1_iii_param_5,
	.param .u32 _Z9cuda_gemmIiLi128ELi4ELi1ELi256ELi4ELi4ELi64ELi1ELi1EEviiiPT_S1_S1_iii_param_6,
	.param .u32 _Z9cuda_gemmIiLi128ELi4ELi1ELi256ELi4ELi4ELi64ELi1ELi1EEviiiPT_S1_S1_iii_param_7,
	.param .u32 _Z9cuda_gemmIiLi128ELi4ELi1ELi256ELi4ELi4ELi64ELi1ELi1EEviiiPT_S1_S1_iii_param_8
)
.maxntid 128
{
	.reg .pred 	%p<20>;
	.reg .b32 	%r<157>;
	.reg .b64 	%rd<26>;
	// demoted variable
	.shared .align 128 .b8 _ZZ9cuda_gemmIiLi128ELi4ELi1ELi256ELi4ELi4ELi64ELi1ELi1EEviiiPT_S1_S1_iiiE11kron_fac_sh[80];
	// demoted variable
	.shared .align 128 .b8 _ZZ9cuda_gemmIiLi128ELi4ELi1ELi256ELi4ELi4ELi64ELi1ELi1EEviiiPT_S1_S1_iiiE3Ash[1024];
	ld.param.u64 	%rd5, [_Z9cuda_gemmIiLi128ELi4ELi1ELi256ELi4ELi4ELi64ELi1ELi1EEviiiPT_S1_S1_iii_param_3];
	ld.param.u64 	%rd3, [_Z9cuda_gemmIiLi128ELi4ELi1ELi256ELi4ELi4ELi64ELi1ELi1EEviiiPT_S1_S1_iii_param_4];
	cvta.to.global.u64 	%rd1, %rd5;
	mov.u32 	%r1, %tid.x;
	setp.gt.u32 	%p1, %r1, 15;
	@%p1 bra 	$L__BB623_3;
	mov.u32 	%r2, %ntid.x;
	cvta.to.global.u64 	%rd2, %rd3;
	mov.u32 	%r50, _ZZ9cuda_gemmIiLi128ELi4ELi1ELi256ELi4ELi4ELi64ELi1ELi1EEviiiPT_S1_S1_iiiE11kron_fac_sh;
	mov.u32 	%r148, %r1;
$L__BB623_2:
	mul.wide.u32 	%rd6, %r148, 4;
	add.s64 	%rd7, %rd2, %rd6;
	ld.global.u32 	%r48, [%rd7];
	and.b32  	%r49, %r148, 3;
	mad.lo.s32 	%r51, %r49, 20, %r50;
	and.b32  	%r52, %r148, -4;
	add.s32 	%r53, %r51, %r52;
	st.shared.u32 	[%r53], %r48;
	add.s32 	%r148, %r148, %r2;
	setp.lt.u32 	%p2, %r148, 16;
	@%p2 bra 	$L__BB623_2;
$L__BB623_3:
	mov.u32 	%r149, %ctaid.y;
	mov.u32 	%r6, %nctaid.y;
	shl.b32 	%r7, %r6, 2;
	setp.ge.u32 	%p3, %r149, %r7;
	@%p3 bra 	$L__BB623_14;
	shl.b32 	%r8, %r1, 2;
	mov.u32 	%r54, %ntid.x;
	shl.b32 	%r9, %r54, 2;
	and.b32  	%r10, %r1, 3;
	add.s32 	%r11, %r8, %r9;
	max.u32 	%r55, %r11, 256;
	setp.lt.u32 	%p4, %r11, 256;
	selp.u32 	%r56, 1, 0, %p4;
	or.b32  	%r57, %r11, %r56;
	sub.s32 	%r58, %r55, %r57;
	div.u32 	%r59, %r58, %r9;
	add.s32 	%r12, %r59, %r56;
	and.b32  	%r13, %r12, 3;
	shl.b32 	%r60, %r1, 4;
	mov.u32 	%r61, _ZZ9cuda_gemmIiLi128ELi4ELi1ELi256ELi4ELi4ELi64ELi1ELi1EEviiiPT_S1_S1_iiiE3Ash;
	add.s32 	%r14, %r61, %r60;
	shl.b32 	%r21, %r54, 4;
	add.s32 	%r15, %r14, %r21;
	add.s32 	%r16, %r11, %r9;
	add.s32 	%r62, %r1, 1;
	and.b32  	%r17, %r62, 3;
	xor.b32  	%r18, %r10, 2;
	add.s32 	%r63, %r1, -1;
	and.b32  	%r19, %r63, 3;
	mul.lo.s32 	%r20, %r54, 12;
	shl.b32 	%r22, %r54, 3;
	mul.lo.s32 	%r23, %r54, 48;
	shl.b32 	%r24, %r54, 6;
	shl.b32 	%r25, %r54, 5;
$L__BB623_5:
	setp.gt.u32 	%p5, %r1, 63;
	@%p5 bra 	$L__BB623_13;
	setp.eq.s32 	%p6, %r13, 3;
	shl.b32 	%r27, %r149, 8;
	mov.u32 	%r150, %r8;
	@%p6 bra 	$L__BB623_10;
	setp.eq.s32 	%p7, %r13, 0;
	add.s32 	%r64, %r27, %r8;
	mul.wide.s32 	%rd8, %r64, 4;
	add.s64 	%rd9, %rd1, %rd8;
	ld.global.v4.u32 	{%r65, %r66, %r67, %r68}, [%rd9];
	st.shared.v4.u32 	[%r14], {%r65, %r66, %r67, %r68};
	mov.u32 	%r150, %r11;
	@%p7 bra 	$L__BB623_10;
	setp.eq.s32 	%p8, %r13, 1;
	add.s32 	%r69, %r27, %r11;
	mul.wide.s32 	%rd10, %r69, 4;
	add.s64 	%rd11, %rd1, %rd10;
	ld.global.v4.u32 	{%r70, %r71, %r72, %r73}, [%rd11];
	st.shared.v4.u32 	[%r15], {%r70, %r71, %r72, %r73};
	mov.u32 	%r150, %r16;
	@%p8 bra 	$L__BB623_10;
	add.s32 	%r150, %r16, %r9;
	add.s32 	%r74, %r27, %r16;
	mul.wide.s32 	%rd12, %r74, 4;
	add.s64 	%rd13, %rd1, %rd12;
	ld.global.v4.u32 	{%r75, %r76, %r77, %r78}, [%rd13];
	shl.b32 	%r79, %r9, 2;
	add.s32 	%r80, %r15, %r79;
	st.shared.v4.u32 	[%r80], {%r75, %r76, %r77, %r78};
$L__BB623_10:
	setp.lt.u32 	%p9, %r12, 3;
	@%p9 bra 	$L__BB623_13;
	add.s32 	%r151, %r150, %r27;
	add.s32 	%r155, %r151, %r20;
	add.s32 	%r154, %r151, %r22;
	add.s32 	%r153, %r151, %r9;
	shl.b32 	%r81, %r150, 2;
	mov.u32 	%r82, _ZZ9cuda_gemmIiLi128ELi4ELi1ELi256ELi4ELi4ELi64ELi1ELi1EEviiiPT_S1_S1_iiiE3Ash;
	add.s32 	%r152, %r82, %r81;
$L__BB623_12:
	mul.wide.s32 	%rd14, %r155, 4;
	add.s64 	%rd15, %rd1, %rd14;
	mul.wide.s32 	%rd16, %r154, 4;
	add.s64 	%rd17, %rd1, %rd16;
	mul.wide.s32 	%rd18, %r153, 4;
	add.s64 	%rd19, %rd1, %rd18;
	mul.wide.s32 	%rd20, %r151, 4;
	add.s64 	%rd21, %rd1, %rd20;
	ld.global.v4.u32 	{%r83, %r84, %r85, %r86}, [%rd21];
	st.shared.v4.u32 	[%r152], {%r83, %r84, %r85, %r86};
	add.s32 	%r87, %r150, %r9;
	ld.global.v4.u32 	{%r88, %r89, %r90, %r91}, [%rd19];
	add.s32 	%r92, %r152, %r21;
	st.shared.v4.u32 	[%r92], {%r88, %r89, %r90, %r91};
	add.s32 	%r93, %r87, %r9;
	ld.global.v4.u32 	{%r94, %r95, %r96, %r97}, [%rd17];
	add.s32 	%r98, %r152, %r25;
	st.shared.v4.u32 	[%r98], {%r94, %r95, %r96, %r97};
	add.s32 	%r99, %r93, %r9;
	ld.global.v4.u32 	{%r100, %r101, %r102, %r103}, [%rd15];
	add.s32 	%r104, %r152, %r23;
	st.shared.v4.u32 	[%r104], {%r100, %r101, %r102, %r103};
	add.s32 	%r150, %r99, %r9;
	add.s32 	%r155, %r155, %r21;
	add.s32 	%r154, %r154, %r21;
	add.s32 	%r153, %r153, %r21;
	add.s32 	%r152, %r152, %r24;
	add.s32 	%r151, %r151, %r21;
	setp.lt.u32 	%p10, %r150, 256;
	@%p10 bra 	$L__BB623_12;
$L__BB623_13:
	ld.param.u64 	%rd25, [_Z9cuda_gemmIiLi128ELi4ELi1ELi256ELi4ELi4ELi64ELi1ELi1EEviiiPT_S1_S1_iii_param_5];
	bar.sync 	0;
	and.b32  	%r105, %r8, 252;
	or.b32  	%r106, %r105, %r10;
	shl.b32 	%r107, %r106, 2;
	mov.u32 	%r108, _ZZ9cuda_gemmIiLi128ELi4ELi1ELi256ELi4ELi4ELi64ELi1ELi1EEviiiPT_S1_S1_iiiE3Ash;
	add.s32 	%r109, %r108, %r107;
	ld.shared.u32 	%r110, [%r109];
	or.b32  	%r111, %r105, %r17;
	shl.b32 	%r112, %r111, 2;
	add.s32 	%r113, %r108, %r112;
	ld.shared.u32 	%r114, [%r113];
	or.b32  	%r115, %r105, %r18;
	shl.b32 	%r116, %r115, 2;
	add.s32 	%r117, %r108, %r116;
	ld.shared.u32 	%r118, [%r117];
	or.b32  	%r119, %r105, %r19;
	shl.b32 	%r120, %r119, 2;
	add.s32 	%r121, %r108, %r120;
	ld.shared.u32 	%r122, [%r121];
	shl.b32 	%r123, %r10, 2;
	mov.u32 	%r124, _ZZ9cuda_gemmIiLi128ELi4ELi1ELi256ELi4ELi4ELi64ELi1ELi1EEviiiPT_S1_S1_iiiE11kron_fac_sh;
	add.s32 	%r125, %r124, %r123;
	shr.u32 	%r126, %r1, 6;
	mad.lo.s32 	%r127, %r126, 20, %r125;
	ld.shared.u32 	%r128, [%r127];
	shfl.sync.idx.b32	%r129|%p11, %r128, %r10, 7199, -1;
	mul.lo.s32 	%r130, %r129, %r110;
	shfl.sync.idx.b32	%r131|%p12, %r128, %r17, 7199, -1;
	mad.lo.s32 	%r132, %r131, %r114, %r130;
	shfl.sync.idx.b32	%r133|%p13, %r128, %r18, 7199, -1;
	mad.lo.s32 	%r134, %r133, %r118, %r132;
	shfl.sync.idx.b32	%r135|%p14, %r128, %r19, 7199, -1;
	mad.lo.s32 	%r136, %r135, %r122, %r134;
	ld.shared.u32 	%r137, [%r127+40];
	shfl.sync.idx.b32	%r138|%p15, %r137, %r10, 7199, -1;
	mul.lo.s32 	%r139, %r138, %r110;
	shfl.sync.idx.b32	%r140|%p16, %r137, %r17, 7199, -1;
	mad.lo.s32 	%r141, %r140, %r114, %r139;
	shfl.sync.idx.b32	%r142|%p17, %r137, %r18, 7199, -1;
	mad.lo.s32 	%r143, %r142, %r118, %r141;
	shfl.sync.idx.b32	%r144|%p18, %r137, %r19, 7199, -1;
	mad.lo.s32 	%r145, %r144, %r122, %r143;
	bar.sync 	0;
	shl.b32 	%r146, %r149, 8;
	or.b32  	%r147, %r146, %r1;
	cvta.to.global.u64 	%rd22, %rd25;
	mul.wide.s32 	%rd23, %r147, 4;
	add.s64 	%rd24, %rd22, %rd23;
	st.global.u32 	[%rd24], %r136;
	st.global.u32 	[%rd24+512], %r145;
	add.s32 	%r149, %r149, %r6;
	setp.lt.u32 	%p19, %r149, %r7;
	@%p19 bra 	$L__BB623_5;
$L__BB623_14:
	ret;

}
	// .globl	_Z9cuda_gemmIiLi128ELi4ELi1ELi256ELi8ELi8ELi64ELi0ELi0EEviiiPT_S1_S1_iii
.visible .entry _Z9cuda_gemmIiLi128ELi4ELi1ELi256ELi8ELi8ELi64ELi0ELi0EEviiiPT_S1_S1_iii(
	.param .u32 _Z9cuda_gemmIiLi128ELi4ELi1ELi256ELi8ELi8ELi64ELi0ELi0EEviiiPT_S1_S1_iii_param_0,
	.param .u32 _Z9cuda_gemmIiLi128ELi4ELi1ELi256ELi8ELi8ELi64ELi0ELi0EEviiiPT_S1_S1_iii_param_1,
	.param .u32 _Z9cuda_gemmIiLi128ELi4ELi1ELi256ELi8ELi8ELi64ELi0ELi0EEviiiPT_S1_S1_iii_param_2,
	.param .u64 .ptr .align 1 _Z9cuda_gemmIiLi128ELi4ELi1ELi256ELi8ELi8ELi64ELi0ELi0EEviiiPT_S1_S1_iii_param_3,
	.param .u64 .ptr .align 1 _Z9cuda_gemmIiLi128ELi4ELi1ELi256ELi8ELi8ELi64ELi0ELi0EEviiiPT_S1_S1_iii_param_4,
	.param .u64 .ptr .align 1 _Z9cuda_gemmIiLi128ELi4ELi1ELi256ELi8ELi8ELi64ELi0ELi0EEviiiPT_S1_S1_iii_param_5,
	.param .u32 _Z9cuda_gemmIiLi128ELi4ELi1ELi256ELi8ELi8ELi64ELi0ELi0EEviiiPT_S1_S1_iii_param_6,
	.param .u32 _Z9cuda_gemmIiLi128ELi4ELi1ELi256ELi8ELi8ELi64ELi0ELi0EEviiiPT_S1_S1_iii_param_7,
	.param .u32 _Z9cuda_gemmIiLi128ELi4ELi1ELi256ELi8ELi8ELi64ELi0ELi0EEviiiPT_S1_S1_iii_param_8
)
.maxntid 128
{
	.local .align 8 .b8 	__local_depot624[8];
	.reg .b64 	%SP;
	.reg .b64 	%SPL;
	.reg .pred 	%p<58>;
	.reg .b16 	%rs<4>;
	.reg .b32 	%r<399>;
	.reg .b64 	%rd<31>;
	// demoted variable
	.shared .align 128 .b8 _ZZ9cuda_gemmIiLi128ELi4ELi1ELi256ELi8ELi8ELi64ELi0ELi0EEviiiPT_S1_S1_iiiE11kron_fac_sh[288];
	// demoted variable
	.shared .align 128 .b8 _ZZ9cuda_gemmIiLi128ELi4ELi1ELi256ELi8ELi8ELi64ELi0ELi0EEviiiPT_S1_S1_iiiE3Ash[1024];
	mov.u64 	%SPL, __local_depot624;
	ld.param.u32 	%r162, [_Z9cuda_gemmIiLi128ELi4ELi1ELi256ELi8ELi8ELi64ELi0ELi0EEviiiPT_S1_S1_iii_param_1];
	ld.param.u32 	%r163, [_Z9cuda_gemmIiLi128ELi4ELi1ELi256ELi8ELi8ELi64ELi0ELi0EEviiiPT_S1_S1_iii_param_2];
	ld.param.u64 	%rd7, [_Z9cuda_gemmIiLi128ELi4ELi1ELi256ELi8ELi8ELi64ELi0ELi0EEviiiPT_S1_S1_iii_param_3];
	ld.param.u64 	%rd5, [_Z9cuda_gemmIiLi128ELi4ELi1ELi256ELi8ELi8ELi64ELi0ELi0EEviiiPT_S1_S1_iii_param_4];
	ld.param.u64 	%rd6, [_Z9cuda_gemmIiLi128ELi4ELi1ELi256ELi8ELi8ELi64ELi0ELi0EEviiiPT_S1_S1_iii_param_5];
	ld.param.u32 	%r164, [_Z9cuda_gemmIiLi128ELi4ELi1ELi256ELi8ELi8ELi64ELi0ELi0EEviiiPT_S1_S1_iii_param_6];
	ld.param.u32 	%r165, [_Z9cuda_gemmIiLi128ELi4ELi1ELi256ELi8ELi8ELi64ELi0ELi0EEviiiPT_S1_S1_iii_param_7];
	cvta.to.global.u64 	%rd1, %rd7;
	add.u64 	%rd2, %SPL, 0;
	mov.u32 	%r1, %tid.x;
	mul.lo.s32 	%r2, %r165, %r164;
	setp.ge.u32 	%p1, %r1, %r2;
	@%p1 bra 	$L__BB624_3;
	mov.u32 	%r3, %ntid.x;
	cvta.to.global.u64 	%rd3, %rd5;
	mov.u32 	%r337, %r1;
$L__BB624_2:
	mul.wide.u32 	%rd9, %r337, 4;
	add.s64 	%rd10, %rd3, %rd9;
	ld.global.u32 	%r166, [%rd10];
	rem.u32 	%r167, %r337, %r164;
	mov.u32 	%r168, _ZZ9cuda_gemmIiLi128ELi4ELi1ELi256ELi8ELi8ELi64ELi0ELi0EEviiiPT_S1_S1_iiiE11kron_fac_sh;
	mad.lo.s32 	%r169, %r167, 36, %r168;
	div.u32 	%r170, %r337, %r165;
	shl.b32 	%r171, %r170, 2;
	add.s32 	%r172, %r169, %r171;
	st.shared.u32 	[%r172], %r166;
	add.s32 	%r337, %r337, %r3;
	setp.lt.u32 	%p2, %r337, %r2;
	@%p2 bra 	$L__BB624_2;
$L__BB624_3:
	div.s32 	%r6, 256, %r165;
	min.s32 	%r7, %r6, 128;
	cvt.u16.u32 	%rs2, %r7;
	div.s16 	%rs1, 128, %rs2;
	div.s16 	%rs3, 8, %rs1;
	cvt.s32.s16 	%r8, %rs3;
	div.u32 	%r10, %r1, %r7;
	mul.lo.s32 	%r173, %r10, %r7;
	sub.s32 	%r9, %r1, %r173;
	mov.u32 	%r346, %ctaid.y;
	mov.u32 	%r12, %nctaid.y;
	shl.b32 	%r13, %r12, 2;
	setp.ge.u32 	%p3, %r346, %r13;
	@%p3 bra 	$L__BB624_70;
	cvta.to.global.u64 	%rd4, %rd6;
	mov.u32 	%r175, %ctaid.x;
	shl.b32 	%r14, %r1, 2;
	shl.b32 	%r15, %r175, 8;
	mov.u32 	%r176, %ntid.x;
	shl.b32 	%r16, %r176, 2;
	and.b32  	%r17, %r9, 7;
	min.s32 	%r18, %r164, 8;
	and.b32  	%r19, %r1, 7;
	shr.s32 	%r177, %r163, 31;
	shr.u32 	%r178, %r177, 24;
	add.s32 	%r179, %r163, %r178;
	shr.s32 	%r20, %r179, 8;
	mad.lo.s32 	%r21, %r6, %r175, %r1;
	add.s32 	%r22, %r14, %r16;
	max.u32 	%r180, %r22, 256;
	setp.lt.u32 	%p4, %r22, 256;
	selp.u32 	%r181, 1, 0, %p4;
	or.b32  	%r182, %r22, %r181;
	sub.s32 	%r183, %r180, %r182;
	div.u32 	%r184, %r183, %r16;
	add.s32 	%r23, %r184, %r181;
	and.b32  	%r24, %r23, 3;
	shl.b32 	%r185, %r1, 4;
	mov.u32 	%r186, _ZZ9cuda_gemmIiLi128ELi4ELi1ELi256ELi8ELi8ELi64ELi0ELi0EEviiiPT_S1_S1_iiiE3Ash;
	add.s32 	%r25, %r186, %r185;
	shl.b32 	%r46, %r176, 4;
	add.s32 	%r26, %r25, %r46;
	add.s32 	%r27, %r22, %r16;
	add.s32 	%r28, %r26, %r46;
	add.s32 	%r187, %r9, 1;
	and.b32  	%r29, %r187, 7;
	add.s32 	%r188, %r9, 2;
	and.b32  	%r30, %r188, 7;
	add.s32 	%r189, %r9, 3;
	and.b32  	%r31, %r189, 7;
	xor.b32  	%r32, %r17, 4;
	add.s32 	%r190, %r9, 5;
	and.b32  	%r33, %r190, 7;
	add.s32 	%r191, %r9, 6;
	and.b32  	%r34, %r191, 7;
	add.s32 	%r192, %r9, -1;
	and.b32  	%r35, %r192, 7;
	setp.lt.s32 	%p5, %r17, %r165;
	selp.b32 	%r193, 0, %r165, %p5;
	sub.s32 	%r36, %r17, %r193;
	add.s32 	%r194, %r17, 1;
	setp.lt.s32 	%p6, %r194, %r165;
	selp.b32 	%r195, 0, %r165, %p6;
	sub.s32 	%r37, %r194, %r195;
	add.s32 	%r196, %r17, 2;
	setp.lt.s32 	%p7, %r196, %r165;
	selp.b32 	%r197, 0, %r165, %p7;
	sub.s32 	%r38, %r196, %r197;
	add.s32 	%r198, %r17, 3;
	setp.lt.s32 	%p8, %r198, %r165;
	selp.b32 	%r199, 0, %r165, %p8;
	sub.s32 	%r39, %r198, %r199;
	add.s32 	%r200, %r17, 4;
	setp.lt.s32 	%p9, %r200, %r165;
	selp.b32 	%r201, 0, %r165, %p9;
	sub.s32 	%r40, %r200, %r201;
	add.s32 	%r202, %r17, 5;
	setp.lt.s32 	%p10, %r202, %r165;
	selp.b32 	%r203, 0, %r165, %p10;
	sub.s32 	%r41, %r202, %r203;
	add.s32 	%r204, %r17, 6;
	setp.lt.s32 	%p11, %r204, %r165;
	selp.b32 	%r205, 0, %r165, %p11;
	sub.s32 	%r42, %r204, %r205;
	add.s32 	%r206, %r17, 7;
	setp.lt.s32 	%p12, %r206, %r165;
	selp.b32 	%r207, 0, %r165, %p12;
	sub.s32 	%r43, %r206, %r207;
	add.s32 	%r208, %r8, 1;
	setp.lt.u32 	%p13, %r208, 3;
	shl.b32 	%r209, %r8, 7;
	selp.b32 	%r44, %r209, 0, %p13;
	mad.lo.s32 	%r45, %r176, 12, %r15;
	shl.b32 	%r210, %r176, 3;
	add.s32 	%r47, %r15, %r210;
	mul.lo.s32 	%r48, %r176, 48;
	shl.b32 	%r49, %r176, 6;
	shl.b32 	%r50, %r176, 5;
	cvt.s32.s16 	%r51, %rs1;
	shl.b32 	%r291, %r19, 2;
$L__BB624_5:
	setp.gt.u32 	%p14, %r1, 63;
	mov.b32 	%r211, 0;
	st.local.v2.u32 	[%rd2], {%r211, %r211};
	@%p14 bra 	$L__BB624_13;
	setp.eq.s32 	%p15, %r24, 3;
	mul.lo.s32 	%r61, %r346, %r163;
	add.s32 	%r62, %r61, %r15;
	mov.u32 	%r347, %r14;
	@%p15 bra 	$L__BB624_10;
	setp.eq.s32 	%p16, %r24, 0;
	add.s32 	%r212, %r62, %r14;
	mul.wide.s32 	%rd11, %r212, 4;
	add.s64 	%rd12, %rd1, %rd11;
	ld.global.v4.u32 	{%r213, %r214, %r215, %r216}, [%rd12];
	st.shared.v4.u32 	[%r25], {%r213, %r214, %r215, %r216};
	mov.u32 	%r347, %r22;
	@%p16 bra 	$L__BB624_10;
	setp.eq.s32 	%p17, %r24, 1;
	add.s32 	%r217, %r62, %r22;
	mul.wide.s32 	%rd13, %r217, 4;
	add.s64 	%rd14, %rd1, %rd13;
	ld.global.v4.u32 	{%r218, %r219, %r220, %r221}, [%rd14];
	st.shared.v4.u32 	[%r26], {%r218, %r219, %r220, %r221};
	mov.u32 	%r347, %r27;
	@%p17 bra 	$L__BB624_10;
	add.s32 	%r347, %r27, %r16;
	add.s32 	%r222, %r62, %r27;
	mul.wide.s32 	%rd15, %r222, 4;
	add.s64 	%rd16, %rd1, %rd15;
	ld.global.v4.u32 	{%r223, %r224, %r225, %r226}, [%rd16];
	st.shared.v4.u32 	[%r28], {%r223, %r224, %r225, %r226};
$L__BB624_10:
	setp.lt.u32 	%p18, %r23, 3;
	@%p18 bra 	$L__BB624_13;
	add.s32 	%r227, %r45, %r347;
	add.s32 	%r352, %r227, %r61;
	add.s32 	%r228, %r47, %r347;
	add.s32 	%r351, %r228, %r61;
	add.s32 	%r229, %r15, %r347;
	add.s32 	%r348, %r229, %r61;
	add.s32 	%r350, %r348, %r16;
	shl.b32 	%r230, %r347, 2;
	mov.u32 	%r231, _ZZ9cuda_gemmIiLi128ELi4ELi1ELi256ELi8ELi8ELi64ELi0ELi0EEviiiPT_S1_S1_iiiE3Ash;
	add.s32 	%r349, %r231, %r230;
$L__BB624_12:
	mul.wide.s32 	%rd17, %r352, 4;
	add.s64 	%rd18, %rd1, %rd17;
	mul.wide.s32 	%rd19, %r351, 4;
	add.s64 	%rd20, %rd1, %rd19;
	mul.wide.s32 	%rd21, %r350, 4;
	add.s64 	%rd22, %rd1, %rd21;
	mul.wide.s32 	%rd23, %r348, 4;
	add.s64 	%rd24, %rd1, %rd23;
	ld.global.v4.u32 	{%r232, %r233, %r234, %r235}, [%rd24];
	st.shared.v4.u32 	[%r349], {%r232, %r233, %r234, %r235};
	add.s32 	%r236, %r347, %r16;
	ld.global.v4.u32 	{%r237, %r238, %r239, %r240}, [%rd22];
	add.s32 	%r241, %r349, %r46;
	st.shared.v4.u32 	[%r241], {%r237, %r238, %r239, %r240};
	add.s32 	%r242, %r236, %r16;
	ld.global.v4.u32 	{%r243, %r244, %r245, %r246}, [%rd20];
	add.s32 	%r247, %r349, %r50;
	st.shared.v4.u32 	[%r247], {%r243, %r244, %r245, %r246};
	add.s32 	%r248, %r242, %r16;
	ld.global.v4.u32 	{%r249, %r250, %r251, %r252}, [%rd18];
	add.s32 	%r253, %r349, %r48;
	st.shared.v4.u32 	[%r253], {%r249, %r250, %r251, %r252};
	add.s32 	%r347, %r248, %r16;
	add.s32 	%r352, %r352, %r46;
	add.s32 	%r351, %r351, %r46;
	add.s32 	%r350, %r350, %r46;
	add.s32 	%r349, %r349, %r49;
	add.s32 	%r348, %r348, %r46;
	setp.lt.u32 	%p19, %r347, 256;
	@%p19 bra 	$L__BB624_12;
$L__BB624_13:
	setp.lt.s32 	%p20, %r6, 1;
	bar.sync 	0;
	mov.b32 	%r354, 0;
	mov.u32 	%r355, %r354;
	@%p20 bra 	$L__BB624_69;
	mov.b32 	%r372, 0;
	mov.u32 	%r373, %r372;
$L__BB624_15:
	setp.gt.s32 	%p21, %r165, 0;
	add.s32 	%r256, %r373, %r9;
	mul.lo.s32 	%r103, %r256, %r165;
	@%p21 bra 	$L__BB624_16;
	bra.uni 	$L__BB624_17;
$L__BB624_16:
	add.s32 	%r257, %r17, %r103;
	shl.b32 	%r258, %r257, 2;
	mov.u32 	%r259, _ZZ9cuda_gemmIiLi128ELi4ELi1ELi256ELi8ELi8ELi64ELi0ELi0EEviiiPT_S1_S1_iiiE3Ash;
	add.s32 	%r260, %r259, %r258;
	ld.shared.u32 	%r374, [%r260];
$L__BB624_17:
	setp.lt.s32 	%p22, %r165, 2;
	@%p22 bra 	$L__BB624_19;
	add.s32 	%r261, %r29, %r103;
	shl.b32 	%r262, %r261, 2;
	mov.u32 	%r263, _ZZ9cuda_gemmIiLi128ELi4ELi1ELi256ELi8ELi8ELi64ELi0ELi0EEviiiPT_S1_S1_iiiE3Ash;
	add.s32 	%r264, %r263, %r262;
	ld.shared.u32 	%r370, [%r264];
$L__BB624_19:
	setp.lt.s32 	%p23, %r165, 3;
	@%p23 bra 	$L__BB624_21;
	add.s32 	%r265, %r30, %r103;
	shl.b32 	%r266, %r265, 2;
	mov.u32 	%r267, _ZZ9cuda_gemmIiLi128ELi4ELi1ELi256ELi8ELi8ELi64ELi0ELi0EEviiiPT_S1_S1_iiiE3Ash;
	add.s32 	%r268, %r267, %r266;
	ld.shared.u32 	%r369, [%r268];
$L__BB624_21:
	setp.lt.s32 	%p24, %r165, 4;
	@%p24 bra 	$L__BB624_23;
	add.s32 	%r269, %r31, %r103;
	shl.b32 	%r270, %r269, 2;
	mov.u32 	%r271, _ZZ9cuda_gemmIiLi128ELi4ELi1ELi256ELi8ELi8ELi64ELi0ELi0EEviiiPT_S1_S1_iiiE3Ash;
	add.s32 	%r272, %r271, %r270;
	ld.shared.u32 	%r368, [%r272];
$L__BB624_23:
	setp.lt.s32 	%p25, %r165, 5;
	@%p25 bra 	$L__BB624_25;
	add.s32 	%r273, %r32, %r103;
	shl.b32 	%r274, %r273, 2;
	mov.u32 	%r275, _ZZ9cuda_gemmIiLi128ELi4ELi1ELi256ELi8ELi8ELi64ELi0ELi0EEviiiPT_S1_S1_iiiE3Ash;
	add.s32 	%r276, %r275, %r274;
	ld.shared.u32 	%r367, [%r276];
$L__BB624_25:
	setp.lt.s32 	%p26, %r165, 6;
	@%p26 bra 	$L__BB624_27;
	add.s32 	%r277, %r33, %r103;
	shl.b32 	%r278, %r277, 2;
	mov.u32 	%r279, _ZZ9cuda_gemmIiLi128ELi4ELi1ELi256ELi8ELi8ELi64ELi0ELi0EEviiiPT_S1_S1_iiiE3Ash;
	add.s32 	%r280, %r279, %r278;
	ld.shared.u32 	%r366, [%r280];
$L__BB624_27:
	setp.lt.s32 	%p27, %r165, 7;
	@%p27 bra 	$L__BB624_29;
	add.s32 	%r281, %r34, %r103;
	shl.b32 	%r282, %r281, 2;
	mov.u32 	%r283, _ZZ9cuda_gemmIiLi128ELi4ELi1ELi256ELi8ELi8ELi64ELi0ELi0EEviiiPT_S1_S1_iiiE3Ash;
	add.s32 	%r284, %r283, %r282;
	ld.shared.u32 	%r365, [%r284];
$L__BB624_29:
	setp.lt.s32 	%p28, %r165, 8;
	@%p28 bra 	$L__BB624_31;
	add.s32 	%r285, %r35, %r103;
	shl.b32 	%r286, %r285, 2;
	mov.u32 	%r287, _ZZ9cuda_gemmIiLi128ELi4ELi1ELi256ELi8ELi8ELi64ELi0ELi0EEviiiPT_S1_S1_iiiE3Ash;
	add.s32 	%r288, %r287, %r286;
	ld.shared.u32 	%r364, [%r288];
$L__BB624_31:
	setp.lt.s32 	%p29, %r10, %r18;
	@%p29 bra 	$L__BB624_32;
	bra.uni 	$L__BB624_67;
$L__BB624_32:
	mul.lo.s32 	%r104, %r372, %r8;
	mov.b32 	%r382, 0;
	mov.u32 	%r383, %r10;
$L__BB624_33:
	setp.gt.u32 	%p30, %r165, 64;
	mov.u32 	%r290, _ZZ9cuda_gemmIiLi128ELi4ELi1ELi256ELi8ELi8ELi64ELi0ELi0EEviiiPT_S1_S1_iiiE11kron_fac_sh;
	mad.lo.s32 	%r123, %r383, 36, %r290;
	add.s32 	%r292, %r123, %r291;
	ld.shared.u32 	%r124, [%r292];
	@%p30 bra 	$L__BB624_50;
	setp.eq.s32 	%p39, %r165, 0;
	mov.b32 	%r385, 0;
	@%p39 bra 	$L__BB624_36;
	shfl.sync.idx.b32	%r319|%p40, %r124, %r36, 6175, -1;
	mul.lo.s32 	%r385, %r319, %r374;
$L__BB624_36:
	setp.lt.s32 	%p41, %r165, 2;
	@%p41 bra 	$L__BB624_38;
	shfl.sync.idx.b32	%r320|%p42, %r124, %r37, 6175, -1;
	mad.lo.s32 	%r385, %r320, %r370, %r385;
$L__BB624_38:
	setp.lt.s32 	%p43, %r165, 3;
	@%p43 bra 	$L__BB624_40;
	shfl.sync.idx.b32	%r321|%p44, %r124, %r38, 6175, -1;
	mad.lo.s32 	%r385, %r321, %r369, %r385;
$L__BB624_40:
	setp.lt.s32 	%p45, %r165, 4;
	@%p45 bra 	$L__BB624_42;
	shfl.sync.idx.b32	%r322|%p46, %r124, %r39, 6175, -1;
	mad.lo.s32 	%r385, %r322, %r368, %r385;
$L__BB624_42:
	setp.lt.s32 	%p47, %r165, 5;
	@%p47 bra 	$L__BB624_44;
	shfl.sync.idx.b32	%r323|%p48, %r124, %r40, 6175, -1;
	mad.lo.s32 	%r385, %r323, %r367, %r385;
$L__BB624_44:
	setp.lt.s32 	%p49, %r165, 6;
	@%p49 bra 	$L__BB624_46;
	shfl.sync.idx.b32	%r324|%p50, %r124, %r41, 6175, -1;
	mad.lo.s32 	%r385, %r324, %r366, %r385;
$L__BB624_46:
	setp.lt.s32 	%p51, %r165, 7;
	@%p51 bra 	$L__BB624_48;
	shfl.sync.idx.b32	%r325|%p52, %r124, %r42, 6175, -1;
	mad.lo.s32 	%r385, %r325, %r365, %r385;
$L__BB624_48:
	setp.lt.s32 	%p53, %r165, 8;
	@%p53 bra 	$L__BB624_66;
	shfl.sync.idx.b32	%r326|%p54, %r124, %r43, 6175, -1;
	mad.lo.s32 	%r385, %r326, %r364, %r385;
	bra.uni 	$L__BB624_66;
$L__BB624_50:
	setp.lt.s32 	%p31, %r165, 1;
	mov.b32 	%r385, 0;
	@%p31 bra 	$L__BB624_52;
	shl.b32 	%r294, %r17, 2;
	add.s32 	%r295, %r123, %r294;
	ld.shared.u32 	%r296, [%r295];
	mul.lo.s32 	%r385, %r296, %r374;
$L__BB624_52:
	@%p22 bra 	$L__BB624_54;
	shl.b32 	%r297, %r29, 2;
	add.s32 	%r298, %r123, %r297;
	ld.shared.u32 	%r299, [%r298];
	mad.lo.s32 	%r385, %r299, %r370, %r385;
$L__BB624_54:
	@%p23 bra 	$L__BB624_56;
	shl.b32 	%r300, %r30, 2;
	add.s32 	%r301, %r123, %r300;
	ld.shared.u32 	%r302, [%r301];
	mad.lo.s32 	%r385, %r302, %r369, %r385;
$L__BB624_56:
	@%p24 bra 	$L__BB624_58;
	shl.b32 	%r303, %r31, 2;
	add.s32 	%r304, %r123, %r303;
	ld.shared.u32 	%r305, [%r304];
	mad.lo.s32 	%r385, %r305, %r368, %r385;
$L__BB624_58:
	@%p25 bra 	$L__BB624_60;
	shl.b32 	%r306, %r32, 2;
	add.s32 	%r307, %r123, %r306;
	ld.shared.u32 	%r308, [%r307];
	mad.lo.s32 	%r385, %r308, %r367, %r385;
$L__BB624_60:
	@%p26 bra 	$L__BB624_62;
	shl.b32 	%r309, %r33, 2;
	add.s32 	%r310, %r123, %r309;
	ld.shared.u32 	%r311, [%r310];
	mad.lo.s32 	%r385, %r311, %r366, %r385;
$L__BB624_62:
	@%p27 bra 	$L__BB624_64;
	shl.b32 	%r312, %r34, 2;
	add.s32 	%r313, %r123, %r312;
	ld.shared.u32 	%r314, [%r313];
	mad.lo.s32 	%r385, %r314, %r365, %r385;
$L__BB624_64:
	setp.lt.s32 	%p38, %r165, 8;
	@%p38 bra 	$L__BB624_66;
	shl.b32 	%r315, %r35, 2;
	add.s32 	%r316, %r123, %r315;
	ld.shared.u32 	%r317, [%r316];
	mad.lo.s32 	%r385, %r317, %r364, %r385;
$L__BB624_66:
	add.s32 	%r327, %r382, %r104;
	mul.wide.s32 	%rd25, %r327, 4;
	add.s64 	%rd26, %rd2, %rd25;
	ld.local.u32 	%r328, [%rd26];
	add.s32 	%r329, %r328, %r385;
	st.local.u32 	[%rd26], %r329;
	add.s32 	%r383, %r383, %r51;
	add.s32 	%r382, %r382, 1;
	setp.lt.s32 	%p55, %r383, %r18;
	@%p55 bra 	$L__BB624_33;
$L__BB624_67:
	add.s32 	%r373, %r373, %r7;
	add.s32 	%r372, %r372, 1;
	setp.lt.s32 	%p56, %r373, %r6;
	@%p56 bra 	$L__BB624_15;
	ld.local.v2.u32 	{%r355, %r354}, [%rd2];
$L__BB624_69:
	bar.sync 	0;
	shl.b32 	%r330, %r6, 7;
	div.s32 	%r331, %r330, %r7;
	mul.lo.s32 	%r332, %r20, %r331;
	mad.lo.s32 	%r333, %r346, %r162, %r21;
	mul.wide.s32 	%rd27, %r333, 4;
	add.s64 	%rd28, %rd4, %rd27;
	st.global.u32 	[%rd28], %r355;
	rem.s32 	%r334, 1, %r8;
	add.s32 	%r335, %r333, %r44;
	mad.lo.s32 	%r336, %r334, %r332, %r335;
	mul.wide.s32 	%rd29, %r336, 4;
	add.s64 	%rd30, %rd4, %rd29;
	st.global.u32 	[%rd30], %r354;
	add.s32 	%r346, %r346, %r12;
	setp.lt.u32 	%p57, %r346, %r13;
	@%p57 bra 	$L__BB624_5;
$L__BB624_70:
	ret;

}
	// .globl	_Z9cuda_gemmIiLi128ELi4ELi1ELi256ELi8ELi8ELi64ELi0ELi1EEviiiPT_S1_S1_iii
.visible .entry _Z9cuda_gemmIiLi128ELi4ELi1ELi256ELi8ELi8ELi64ELi0ELi1EEviiiPT_S1_S1_iii(
	.param .u32 _Z9cuda_gemmIiLi128ELi4ELi1ELi256ELi8ELi8ELi64ELi0ELi1EEviiiPT_S1_S1_iii_param_0,
	.param .u32 _Z9cuda_gemmIiLi128ELi4ELi1ELi256ELi8ELi8ELi64ELi0ELi1EEviiiPT_S1_S1_iii_param_1,
	.param .u32 _Z9cuda_gemmIiLi128ELi4ELi1ELi256ELi8ELi8ELi64ELi0ELi1EEviiiPT_S1_S1_iii_param_2,
	.param .u64 .ptr .align 1 _Z9cuda_gemmIiLi128ELi4ELi1ELi256ELi8ELi8ELi64ELi0ELi1EEviiiPT_S1_S1_iii_param_3,
	.param .u64 .ptr .align 1 _Z9cuda_gemmIiLi128ELi4ELi1ELi256ELi8ELi8ELi64ELi0ELi1EEviiiPT_S1_S1_iii_param_4,
	.param .u64 .ptr .align 1 _Z9cuda_gemmIiLi128ELi4ELi1ELi256ELi8ELi8ELi64ELi0ELi1EEviiiPT_S1_S1_iii_param_5,
	.param .u32 _Z9cuda_gemmIiLi128ELi4ELi1ELi256ELi8ELi8ELi64ELi0ELi1EEviiiPT_S1_S1_iii_param_6,
	.param .u32 _Z9cuda_gemmIiLi128ELi4ELi1ELi256ELi8ELi8ELi64ELi0ELi1EEviiiPT_S1_S1_iii_param_7,
	.param .u32 _Z9cuda_gemmIiLi128ELi4ELi1ELi256ELi8ELi8ELi64ELi0ELi1EEviiiPT_S1_S1_iii_param_8
)
.maxntid 128
{
	.reg .pred 	%p<32>;
	.reg .b32 	%r<264>;
	.reg .b64 	%rd<35>;
	// demoted variable
	.shared .align 128 .b8 _ZZ9cuda_gemmIiLi128ELi4ELi1ELi256ELi8ELi8ELi64ELi0ELi1EEviiiPT_S1_S1_iiiE11kron_fac_sh[288];
	// demoted variable
	.shared .align 128 .b8 _ZZ9cuda_gemmIiLi128ELi4ELi1ELi256ELi8ELi8ELi64ELi0ELi1EEviiiPT_S1_S1_iiiE3Ash[1024];
	ld.param.u32 	%r68, [_Z9cuda_gemmIiLi128ELi4ELi1ELi256ELi8ELi8ELi64ELi0ELi1EEviiiPT_S1_S1_iii_param_1];
	ld.param.u32 	%r69, [_Z9cuda_gemmIiLi128ELi4ELi1ELi256ELi8ELi8ELi64ELi0ELi1EEviiiPT_S1_S1_iii_param_2];
	ld.param.u64 	%rd5, [_Z9cuda_gemmIiLi128ELi4ELi1ELi256ELi8ELi8ELi64ELi0ELi1EEviiiPT_S1_S1_iii_param_3];
	ld.param.u64 	%rd6, [_Z9cuda_gemmIiLi128ELi4ELi1ELi256ELi8ELi8ELi64ELi0ELi1EEviiiPT_S1_S1_iii_param_4];
	ld.param.u64 	%rd4, [_Z9cuda_gemmIiLi128ELi4ELi1ELi256ELi8ELi8ELi64ELi0ELi1EEviiiPT_S1_S1_iii_param_5];
	cvta.to.global.u64 	%rd1, %rd6;
	cvta.to.global.u64 	%rd2, %rd5;
	mov.u32 	%r1, %tid.x;
	setp.gt.u32 	%p1, %r1, 63;
	@%p1 bra 	$L__BB625_7;
	mov.u32 	%r2, %ntid.x;
	add.s32 	%r70, %r1, %r2;
	max.u32 	%r71, %r70, 64;
	setp.lt.u32 	%p2, %r70, 64;
	selp.u32 	%r72, 1, 0, %p2;
	add.s32 	%r73, %r70, %r72;
	sub.s32 	%r74, %r71, %r73;
	div.u32 	%r75, %r74, %r2;
	add.s32 	%r3, %r75, %r72;
	and.b32  	%r76, %r3, 3;
	setp.eq.s32 	%p3, %r76, 3;
	mov.u32 	%r254, %r1;
	@%p3 bra 	$L__BB625_4;
	add.s32 	%r78, %r3, 1;
	and.b32  	%r4, %r78, 3;
	mov.b32 	%r253, 0;
	mov.u32 	%r254, %r1;
$L__BB625_3:
	.pragma "nounroll";
	mul.wide.u32 	%rd7, %r254, 4;
	add.s64 	%rd8, %rd1, %rd7;
	ld.global.u32 	%r79, [%rd8];
	and.b32  	%r80, %r254, 7;
	mov.u32 	%r81, _ZZ9cuda_gemmIiLi128ELi4ELi1ELi256ELi8ELi8ELi64ELi0ELi1EEviiiPT_S1_S1_iiiE11kron_fac_sh;
	mad.lo.s32 	%r82, %r80, 36, %r81;
	shr.u32 	%r83, %r254, 1;
	and.b32  	%r84, %r83, 2147483644;
	add.s32 	%r85, %r82, %r84;
	st.shared.u32 	[%r85], %r79;
	add.s32 	%r254, %r254, %r2;
	add.s32 	%r253, %r253, 1;
	setp.ne.s32 	%p4, %r253, %r4;
	@%p4 bra 	$L__BB625_3;
$L__BB625_4:
	setp.lt.u32 	%p5, %r3, 3;
	@%p5 bra 	$L__BB625_7;
	mov.u32 	%r88, _ZZ9cuda_gemmIiLi128ELi4ELi1ELi256ELi8ELi8ELi64ELi0ELi1EEviiiPT_S1_S1_iiiE11kron_fac_sh;
$L__BB625_6:
	mul.wide.u32 	%rd9, %r254, 4;
	add.s64 	%rd10, %rd1, %rd9;
	ld.global.u32 	%r86, [%rd10];
	and.b32  	%r87, %r254, 7;
	mad.lo.s32 	%r89, %r87, 36, %r88;
	shr.u32 	%r90, %r254, 1;
	and.b32  	%r91, %r90, 2147483644;
	add.s32 	%r92, %r89, %r91;
	st.shared.u32 	[%r92], %r86;
	add.s32 	%r93, %r254, %r2;
	mul.wide.u32 	%rd11, %r93, 4;
	add.s64 	%rd12, %rd1, %rd11;
	ld.global.u32 	%r94, [%rd12];
	and.b32  	%r95, %r93, 7;
	mad.lo.s32 	%r96, %r95, 36, %r88;
	shr.u32 	%r97, %r93, 1;
	and.b32  	%r98, %r97, 2147483644;
	add.s32 	%r99, %r96, %r98;
	st.shared.u32 	[%r99], %r94;
	add.s32 	%r100, %r93, %r2;
	mul.wide.u32 	%rd13, %r100, 4;
	add.s64 	%rd14, %rd1, %rd13;
	ld.global.u32 	%r101, [%rd14];
	and.b32  	%r102, %r100, 7;
	mad.lo.s32 	%r103, %r102, 36, %r88;
	shr.u32 	%r104, %r100, 1;
	and.b32  	%r105, %r104, 2147483644;
	add.s32 	%r106, %r103, %r105;
	st.shared.u32 	[%r106], %r101;
	add.s32 	%r107, %r100, %r2;
	mul.wide.u32 	%rd15, %r107, 4;
	add.s64 	%rd16, %rd1, %rd15;
	ld.global.u32 	%r108, [%rd16];
	and.b32  	%r109, %r107, 7;
	mad.lo.s32 	%r110, %r109, 36, %r88;
	shr.u32 	%r111, %r107, 1;
	and.b32  	%r112, %r111, 2147483644;
	add.s32 	%r113, %r110, %r112;
	st.shared.u32 	[%r113], %r108;
	add.s32 	%r254, %r107, %r2;
	setp.lt.u32 	%p6, %r254, 64;
	@%p6 bra 	$L__BB625_6;
$L__BB625_7:
	mov.u32 	%r256, %ctaid.y;
	mov.u32 	%r13, %nctaid.y;
	shl.b32 	%r14, %r13, 2;
	setp.ge.u32 	%p7, %r256, %r14;
	@%p7 bra 	$L__BB625_18;
	cvta.to.global.u64 	%rd3, %rd4;
	mov.u32 	%r114, %ctaid.x;
	shl.b32 	%r15, %r1, 2;
	shl.b32 	%r16, %r114, 8;
	mov.u32 	%r115, %ntid.x;
	shl.b32 	%r17, %r115, 2;
	and.b32  	%r18, %r1, 7;
	shl.b32 	%r116, %r1, 3;
	and.b32  	%r117, %r116, 248;
	shl.b32 	%r118, %r114, 5;
	shr.s32 	%r119, %r69, 31;
	shr.u32 	%r120, %r119, 24;
	add.s32 	%r121, %r69, %r120;
	shr.s32 	%r122, %r121, 8;
	shl.b32 	%r19, %r122, 7;
	add.s32 	%r20, %r118, %r1;
	add.s32 	%r21, %r15, %r17;
	max.u32 	%r123, %r21, 256;
	setp.lt.u32 	%p8, %r21, 256;
	selp.u32 	%r124, 1, 0, %p8;
	or.b32  	%r125, %r21, %r124;
	sub.s32 	%r126, %r123, %r125;
	div.u32 	%r127, %r126, %r17;
	add.s32 	%r22, %r127, %r124;
	and.b32  	%r23, %r22, 3;
	shl.b32 	%r128, %r1, 4;
	mov.u32 	%r129, _ZZ9cuda_gemmIiLi128ELi4ELi1ELi256ELi8ELi8ELi64ELi0ELi1EEviiiPT_S1_S1_iiiE3Ash;
	add.s32 	%r24, %r129, %r128;
	shl.b32 	%r40, %r115, 4;
	add.s32 	%r25, %r24, %r40;
	add.s32 	%r26, %r21, %r17;
	or.b32  	%r130, %r117, %r18;
	shl.b32 	%r131, %r130, 2;
	add.s32 	%r27, %r129, %r131;
	add.s32 	%r132, %r1, 1;
	and.b32  	%r28, %r132, 7;
	or.b32  	%r133, %r117, %r28;
	shl.b32 	%r134, %r133, 2;
	add.s32 	%r29, %r129, %r134;
	add.s32 	%r135, %r1, 2;
	and.b32  	%r30, %r135, 7;
	or.b32  	%r136, %r117, %r30;
	shl.b32 	%r137, %r136, 2;
	add.s32 	%r31, %r129, %r137;
	add.s32 	%r138, %r1, 3;
	and.b32  	%r32, %r138, 7;
	or.b32  	%r139, %r117, %r32;
	shl.b32 	%r140, %r139, 2;
	add.s32 	%r33, %r129, %r140;
	xor.b32  	%r34, %r18, 4;
	or.b32  	%r141, %r117, %r34;
	shl.b32 	%r142, %r141, 2;
	add.s32 	%r35, %r129, %r142;
	add.s32 	%r143, %r1, 5;
	and.b32  	%r36, %r143, 7;
	add.s32 	%r144, %r1, 6;
	and.b32  	%r37, %r144, 7;
	add.s32 	%r145, %r1, -1;
	and.b32  	%r38, %r145, 7;
	mad.lo.s32 	%r39, %r115, 12, %r16;
	shl.b32 	%r146, %r115, 3;
	add.s32 	%r41, %r16, %r146;
	mul.lo.s32 	%r42, %r115, 48;
	shl.b32 	%r43, %r115, 6;
	shl.b32 	%r44, %r115, 5;
$L__BB625_9:
	setp.gt.u32 	%p9, %r1, 63;
	@%p9 bra 	$L__BB625_17;
	setp.eq.s32 	%p10, %r23, 3;
	mul.lo.s32 	%r46, %r256, %r69;
	add.s32 	%r47, %r46, %r16;
	mov.u32 	%r257, %r15;
	@%p10 bra 	$L__BB625_14;
	setp.eq.s32 	%p11, %r23, 0;
	add.s32 	%r147, %r47, %r15;
	mul.wide.s32 	%rd17, %r147, 4;
	add.s64 	%rd18, %rd2, %rd17;
	ld.global.v4.u32 	{%r148, %r149, %r150, %r151}, [%rd18];
	st.shared.v4.u32 	[%r24], {%r148, %r149, %r150, %r151};
	mov.u32 	%r257, %r21;
	@%p11 bra 	$L__BB625_14;
	setp.eq.s32 	%p12, %r23, 1;
	add.s32 	%r152, %r47, %r21;
	mul.wide.s32 	%rd19, %r152, 4;
	add.s64 	%rd20, %rd2, %rd19;
	ld.global.v4.u32 	{%r153, %r154, %r155, %r156}, [%rd20];
	st.shared.v4.u32 	[%r25], {%r153, %r154, %r155, %r156};
	mov.u32 	%r257, %r26;
	@%p12 bra 	$L__BB625_14;
	add.s32 	%r257, %r26, %r17;
	add.s32 	%r157, %r47, %r26;
	mul.wide.s32 	%rd21, %r157, 4;
	add.s64 	%rd22, %rd2, %rd21;
	ld.global.v4.u32 	{%r158, %r159, %r160, %r161}, [%rd22];
	shl.b32 	%r162, %r17, 2;
	add.s32 	%r163, %r25, %r162;
	st.shared.v4.u32 	[%r163], {%r158, %r159, %r160, %r161};
$L__BB625_14:
	setp.lt.u32 	%p13, %r22, 3;
	@%p13 bra 	$L__BB625_17;
	add.s32 	%r164, %r39, %r257;
	add.s32 	%r262, %r164, %r46;
	add.s32 	%r165, %r41, %r257;
	add.s32 	%r261, %r165, %r46;
	add.s32 	%r166, %r16, %r257;
	add.s32 	%r258, %r166, %r46;
	add.s32 	%r260, %r258, %r17;
	shl.b32 	%r167, %r257, 2;
	mov.u32 	%r168, _ZZ9cuda_gemmIiLi128ELi4ELi1ELi256ELi8ELi8ELi64ELi0ELi1EEviiiPT_S1_S1_iiiE3Ash;
	add.s32 	%r259, %r168, %r167;
$L__BB625_16:
	mul.wide.s32 	%rd23, %r262, 4;
	add.s64 	%rd24, %rd2, %rd23;
	mul.wide.s32 	%rd25, %r261, 4;
	add.s64 	%rd26, %rd2, %rd25;
	mul.wide.s32 	%rd27, %r260, 4;
	add.s64 	%rd28, %rd2, %rd27;
	mul.wide.s32 	%rd29, %r258, 4;
	add.s64 	%rd30, %rd2, %rd29;
	ld.global.v4.u32 	{%r169, %r170, %r171, %r172}, [%rd30];
	st.shared.v4.u32 	[%r259], {%r169, %r170, %r171, %r172};
	add.s32 	%r173, %r257, %r17;
	ld.global.v4.u32 	{%r174, %r175, %r176, %r177}, [%rd28];
	add.s32 	%r178, %r259, %r40;
	st.shared.v4.u32 	[%r178], {%r174, %r175, %r176, %r177};
	add.s32 	%r179, %r173, %r17;
	ld.global.v4.u32 	{%r180, %r181, %r182, %r183}, [%rd26];
	add.s32 	%r184, %r259, %r44;
	st.shared.v4.u32 	[%r184], {%r180, %r181, %r182, %r183};
	add.s32 	%r185, %r179, %r17;
	ld.global.v4.u32 	{%r186, %r187, %r188, %r189}, [%rd24];
	add.s32 	%r190, %r259, %r42;
	st.shared.v4.u32 	[%r190], {%r186, %r187, %r188, %r189};
	add.s32 	%r257, %r185, %r17;
	add.s32 	%r262, %r262, %r40;
	add.s32 	%r261, %r261, %r40;
	add.s32 	%r260, %r260, %r40;
	add.s32 	%r259, %r259, %r43;
	add.s32 	%r258, %r258, %r40;
	setp.lt.u32 	%p14, %r257, 256;
	@%p14 bra 	$L__BB625_16;
$L__BB625_17:
	bar.sync 	0;
	ld.shared.u32 	%r191, [%r27];
	ld.shared.u32 	%r192, [%r29];
	ld.shared.u32 	%r193, [%r31];
	ld.shared.u32 	%r194, [%r33];
	ld.shared.u32 	%r195, [%r35];
	shl.b32 	%r196, %r1, 3;
	and.b32  	%r197, %r196, 248;
	or.b32  	%r198, %r197, %r36;
	shl.b32 	%r199, %r198, 2;
	mov.u32 	%r200, _ZZ9cuda_gemmIiLi128ELi4ELi1ELi256ELi8ELi8ELi64ELi0ELi1EEviiiPT_S1_S1_iiiE3Ash;
	add.s32 	%r201, %r200, %r199;
	ld.shared.u32 	%r202, [%r201];
	or.b32  	%r203, %r197, %r37;
	shl.b32 	%r204, %r203, 2;
	add.s32 	%r205, %r200, %r204;
	ld.shared.u32 	%r206, [%r205];
	or.b32  	%r207, %r197, %r38;
	shl.b32 	%r208, %r207, 2;
	add.s32 	%r209, %r200, %r208;
	ld.shared.u32 	%r210, [%r209];
	shl.b32 	%r211, %r18, 2;
	mov.u32 	%r212, _ZZ9cuda_gemmIiLi128ELi4ELi1ELi256ELi8ELi8ELi64ELi0ELi1EEviiiPT_S1_S1_iiiE11kron_fac_sh;
	add.s32 	%r213, %r212, %r211;
	shr.u32 	%r214, %r1, 5;
	mad.lo.s32 	%r215, %r214, 36, %r213;
	ld.shared.u32 	%r216, [%r215];
	shfl.sync.idx.b32	%r217|%p15, %r216, %r18, 6175, -1;
	mul.lo.s32 	%r218, %r217, %r191;
	shfl.sync.idx.b32	%r219|%p16, %r216, %r28, 6175, -1;
	mad.lo.s32 	%r220, %r219, %r192, %r218;
	shfl.sync.idx.b32	%r221|%p17, %r216, %r30, 6175, -1;
	mad.lo.s32 	%r222, %r221, %r193, %r220;
	shfl.sync.idx.b32	%r223|%p18, %r216, %r32, 6175, -1;
	mad.lo.s32 	%r224, %r223, %r194, %r222;
	shfl.sync.idx.b32	%r225|%p19, %r216, %r34, 6175, -1;
	mad.lo.s32 	%r226, %r225, %r195, %r224;
	shfl.sync.idx.b32	%r227|%p20, %r216, %r36, 6175, -1;
	mad.lo.s32 	%r228, %r227, %r202, %r226;
	shfl.sync.idx.b32	%r229|%p21, %r216, %r37, 6175, -1;
	mad.lo.s32 	%r230, %r229, %r206, %r228;
	shfl.sync.idx.b32	%r231|%p22, %r216, %r38, 6175, -1;
	mad.lo.s32 	%r232, %r231, %r210, %r230;
	ld.shared.u32 	%r233, [%r215+144];
	shfl.sync.idx.b32	%r234|%p23, %r233, %r18, 6175, -1;
	mul.lo.s32 	%r235, %r234, %r191;
	shfl.sync.idx.b32	%r236|%p24, %r233, %r28, 6175, -1;
	mad.lo.s32 	%r237, %r236, %r192, %r235;
	shfl.sync.idx.b32	%r238|%p25, %r233, %r30, 6175, -1;
	mad.lo.s32 	%r239, %r238, %r193, %r237;
	shfl.sync.idx.b32	%r240|%p26, %r233, %r32, 6175, -1;
	mad.lo.s32 	%r241, %r240, %r194, %r239;
	shfl.sync.idx.b32	%r242|%p27, %r233, %r34, 6175, -1;
	mad.lo.s32 	%r243, %r242, %r195, %r241;
	shfl.sync.idx.b32	%r244|%p28, %r233, %r36, 6175, -1;
	mad.lo.s32 	%r245, %r244, %r202, %r243;
	shfl.sync.idx.b32	%r246|%p29, %r233, %r37, 6175, -1;
	mad.lo.s32 	%r247, %r246, %r206, %r245;
	shfl.sync.idx.b32	%r248|%p30, %r233, %r38, 6175, -1;
	mad.lo.s32 	%r249, %r248, %r210, %r247;
	bar.sync 	0;
	mad.lo.s32 	%r250, %r256, %r68, %r20;
	mul.wide.s32 	%rd31, %r250, 4;
	add.s64 	%rd32, %rd3, %rd31;
	st.global.u32 	[%rd32], %r232;
	add.s32 	%r251, %r250, %r19;
	mul.wide.s32 	%rd33, %r251, 4;
	add.s64 	%rd34, %rd3, %rd33;
	st.global.u32 	[%rd34], %r249;
	add.s32 	%r256, %r256, %r13;
	setp.lt.u32 	%p31, %r256, %r14;
	@%p31 bra 	$L__BB625_9;
$L__BB625_18:
	ret;

}
	// .globl	_Z9cuda_gemmIiLi128ELi4ELi1ELi256ELi8ELi8ELi64ELi1ELi0EEviiiPT_S1_S1_iii
.visible .entry _Z9cuda_gemmIiLi128ELi4ELi1ELi256ELi8ELi8ELi64ELi1ELi0EEviiiPT_S1_S1_iii(
	.param .u32 _Z9cuda_gemmIiLi128ELi4ELi1ELi256ELi8ELi8ELi64ELi1ELi0EEviiiPT_S1_S1_iii_param_0,
	.param .u32 _Z9cuda_gemmIiLi128ELi4ELi1ELi256ELi8ELi8ELi64ELi1ELi0EEviiiPT_S1_S1_iii_param_1,
	.param .u32 _Z9cuda_gemmIiLi128ELi4ELi1ELi256ELi8ELi8ELi64ELi1ELi0EEviiiPT_S1_S1_iii_param_2,
	.param .u64 .ptr .align 1 _Z9cuda_gemmIiLi128ELi4ELi1ELi256ELi8ELi8ELi64ELi1ELi0EEviiiPT_S1_S1_iii_param_3,
	.param .u64 .ptr .align 1 _Z9cuda_gemmIiLi128ELi4ELi1ELi256ELi8ELi8ELi64ELi1ELi0EEviiiPT_S1_S1_iii_param_4,
	.param .u64 .ptr .align 1 _Z9cuda_gemmIiLi128ELi4ELi1ELi256ELi8ELi8ELi64ELi1ELi0EEviiiPT_S1_S1_iii_param_5,
	.param .u32 _Z9cuda_gemmIiLi128ELi4ELi1ELi256ELi8ELi8ELi64ELi1ELi0EEviiiPT_S1_S1_iii_param_6,
	.param .u32 _Z9cuda_gemmIiLi128ELi4ELi1ELi256ELi8ELi8ELi64ELi1ELi0EEviiiPT_S1_S1_iii_param_7,
	.param .u32 _Z9cuda_gemmIiLi128ELi4ELi1ELi256ELi8ELi8ELi64ELi1ELi0EEviiiPT_S1_S1_iii_param_8
)
.maxntid 128
{
	.local .align 8 .b8 	__local_depot626[8];
	.reg .b64 	%SP;
	.reg .b64 	%SPL;
	.reg .pred 	%p<58>;
	.reg .b16 	%rs<4>;
	.reg .b32 	%r<387>;
	.reg .b64 	%rd<32>;
	// demoted variable
	.shared .align 128 .b8 _ZZ9cuda_gemmIiLi128ELi4ELi1ELi256ELi8ELi8ELi64ELi1ELi0EEviiiPT_S1_S1_iiiE11kron_fac_sh[288];
	// demoted variable
	.shared .align 128 .b8 _ZZ9cuda_gemmIiLi128ELi4ELi1ELi256ELi8ELi8ELi64ELi1ELi0EEviiiPT_S1_S1_iiiE3Ash[1024];
	mov.u64 	%SPL, __local_depot626;
	ld.param.u64 	%rd6, [_Z9cuda_gemmIiLi128ELi4ELi1ELi256ELi8ELi8ELi64ELi1ELi0EEviiiPT_S1_S1_iii_param_3];
	ld.param.u64 	%rd4, [_Z9cuda_gemmIiLi128ELi4ELi1ELi256ELi8ELi8ELi64ELi1ELi0EEviiiPT_S1_S1_iii_param_4];
	ld.param.u32 	%r156, [_Z9cuda_gemmIiLi128ELi4ELi1ELi256ELi8ELi8ELi64ELi1ELi0EEviiiPT_S1_S1_iii_param_6];
	ld.param.u32 	%r157, [_Z9cuda_gemmIiLi128ELi4ELi1ELi256ELi8ELi8ELi64ELi1ELi0EEviiiPT_S1_S1_iii_param_7];
	cvta.to.global.u64 	%rd1, %rd6;
	add.u64 	%rd2, %SPL, 0;
	mov.u32 	%r1, %tid.x;
	mul.lo.s32 	%r2, %r157, %r156;
	setp.ge.u32 	%p1, %r1, %r2;
	@%p1 bra 	$L__BB626_3;
	mov.u32 	%r3, %ntid.x;
	cvta.to.global.u64 	%rd3, %rd4;
	mov.u32 	%r160, _ZZ9cuda_gemmIiLi128ELi4ELi1ELi256ELi8ELi8ELi64ELi1ELi0EEviiiPT_S1_S1_iiiE11kron_fac_sh;
	mov.u32 	%r325, %r1;
$L__BB626_2:
	mul.wide.u32 	%rd8, %r325, 4;
	add.s64 	%rd9, %rd3, %rd8;
	ld.global.u32 	%r158, [%rd9];
	rem.u32 	%r159, %r325, %r156;
	mad.lo.s32 	%r161, %r159, 36, %r160;
	div.u32 	%r162, %r325, %r157;
	shl.b32 	%r163, %r162, 2;
	add.s32 	%r164, %r161, %r163;
	st.shared.u32 	[%r164], %r158;
	add.s32 	%r325, %r325, %r3;
	setp.lt.u32 	%p2, %r325, %r2;
	@%p2 bra 	$L__BB626_2;
$L__BB626_3:
	div.s32 	%r6, 256, %r157;
	min.s32 	%r7, %r6, 128;
	cvt.u16.u32 	%rs1, %r7;
	div.s16 	%rs2, 128, %rs1;
	cvt.s32.s16 	%r8, %rs2;
	div.s16 	%rs3, 8, %rs2;
	cvt.s32.s16 	%r9, %rs3;
	div.u32 	%r11, %r1, %r7;
	mul.lo.s32 	%r165, %r11, %r7;
	sub.s32 	%r10, %r1, %r165;
	mov.u32 	%r334, %ctaid.y;
	mov.u32 	%r13, %nctaid.y;
	shl.b32 	%r14, %r13, 2;
	setp.ge.u32 	%p3, %r334, %r14;
	@%p3 bra 	$L__BB626_70;
	shl.b32 	%r15, %r1, 2;
	mov.u32 	%r167, %ntid.x;
	shl.b32 	%r16, %r167, 2;
	and.b32  	%r17, %r10, 7;
	min.s32 	%r18, %r156, 8;
	and.b32  	%r19, %r1, 7;
	add.s32 	%r20, %r15, %r16;
	max.u32 	%r168, %r20, 256;
	setp.lt.u32 	%p4, %r20, 256;
	selp.u32 	%r169, 1, 0, %p4;
	or.b32  	%r170, %r20, %r169;
	sub.s32 	%r171, %r168, %r170;
	div.u32 	%r172, %r171, %r16;
	add.s32 	%r21, %r172, %r169;
	and.b32  	%r22, %r21, 3;
	shl.b32 	%r173, %r1, 4;
	mov.u32 	%r174, _ZZ9cuda_gemmIiLi128ELi4ELi1ELi256ELi8ELi8ELi64ELi1ELi0EEviiiPT_S1_S1_iiiE3Ash;
	add.s32 	%r23, %r174, %r173;
	shl.b32 	%r42, %r167, 4;
	add.s32 	%r24, %r23, %r42;
	add.s32 	%r25, %r20, %r16;
	add.s32 	%r175, %r10, 1;
	and.b32  	%r26, %r175, 7;
	add.s32 	%r176, %r10, 2;
	and.b32  	%r27, %r176, 7;
	add.s32 	%r177, %r10, 3;
	and.b32  	%r28, %r177, 7;
	xor.b32  	%r29, %r17, 4;
	add.s32 	%r178, %r10, 5;
	and.b32  	%r30, %r178, 7;
	add.s32 	%r179, %r10, 6;
	and.b32  	%r31, %r179, 7;
	add.s32 	%r180, %r10, -1;
	and.b32  	%r32, %r180, 7;
	setp.lt.s32 	%p5, %r17, %r157;
	selp.b32 	%r181, 0, %r157, %p5;
	sub.s32 	%r33, %r17, %r181;
	add.s32 	%r182, %r17, 1;
	setp.lt.s32 	%p6, %r182, %r157;
	selp.b32 	%r183, 0, %r157, %p6;
	sub.s32 	%r34, %r182, %r183;
	add.s32 	%r184, %r17, 2;
	setp.lt.s32 	%p7, %r184, %r157;
	selp.b32 	%r185, 0, %r157, %p7;
	sub.s32 	%r35, %r184, %r185;
	add.s32 	%r186, %r17, 3;
	setp.lt.s32 	%p8, %r186, %r157;
	selp.b32 	%r187, 0, %r157, %p8;
	sub.s32 	%r36, %r186, %r187;
	add.s32 	%r188, %r17, 4;
	setp.lt.s32 	%p9, %r188, %r157;
	selp.b32 	%r189, 0, %r157, %p9;
	sub.s32 	%r37, %r188, %r189;
	add.s32 	%r190, %r17, 5;
	setp.lt.s32 	%p10, %r190, %r157;
	selp.b32 	%r191, 0, %r157, %p10;
	sub.s32 	%r38, %r190, %r191;
	add.s32 	%r192, %r17, 6;
	setp.lt.s32 	%p11, %r192, %r157;
	selp.b32 	%r193, 0, %r157, %p11;
	sub.s32 	%r39, %r192, %r193;
	add.s32 	%r194, %r17, 7;
	setp.lt.s32 	%p12, %r194, %r157;
	selp.b32 	%r195, 0, %r157, %p12;
	sub.s32 	%r40, %r194, %r195;
	mul.lo.s32 	%r41, %r167, 12;
	shl.b32 	%r43, %r167, 3;
	mul.lo.s32 	%r44, %r167, 48;
	shl.b32 	%r45, %r167, 6;
	shl.b32 	%r46, %r167, 5;
	shl.b32 	%r275, %r19, 2;
$L__BB626_5:
	setp.gt.u32 	%p13, %r1, 63;
	mov.b32 	%r196, 0;
	st.local.v2.u32 	[%rd2], {%r196, %r196};
	@%p13 bra 	$L__BB626_13;
	setp.eq.s32 	%p14, %r22, 3;
	shl.b32 	%r56, %r334, 8;
	mov.u32 	%r335, %r15;
	@%p14 bra 	$L__BB626_10;
	setp.eq.s32 	%p15, %r22, 0;
	add.s32 	%r197, %r56, %r15;
	mul.wide.s32 	%rd10, %r197, 4;
	add.s64 	%rd11, %rd1, %rd10;
	ld.global.v4.u32 	{%r198, %r199, %r200, %r201}, [%rd11];
	st.shared.v4.u32 	[%r23], {%r198, %r199, %r200, %r201};
	mov.u32 	%r335, %r20;
	@%p15 bra 	$L__BB626_10;
	setp.eq.s32 	%p16, %r22, 1;
	add.s32 	%r202, %r56, %r20;
	mul.wide.s32 	%rd12, %r202, 4;
	add.s64 	%rd13, %rd1, %rd12;
	ld.global.v4.u32 	{%r203, %r204, %r205, %r206}, [%rd13];
	st.shared.v4.u32 	[%r24], {%r203, %r204, %r205, %r206};
	mov.u32 	%r335, %r25;
	@%p16 bra 	$L__BB626_10;
	add.s32 	%r335, %r25, %r16;
	add.s32 	%r207, %r56, %r25;
	mul.wide.s32 	%rd14, %r207, 4;
	add.s64 	%rd15, %rd1, %rd14;
	ld.global.v4.u32 	{%r208, %r209, %r210, %r211}, [%rd15];
	shl.b32 	%r212, %r16, 2;
	add.s32 	%r213, %r24, %r212;
	st.shared.v4.u32 	[%r213], {%r208, %r209, %r210, %r211};
$L__BB626_10:
	setp.lt.u32 	%p17, %r21, 3;
	@%p17 bra 	$L__BB626_13;
	add.s32 	%r336, %r335, %r56;
	add.s32 	%r340, %r336, %r41;
	add.s32 	%r339, %r336, %r43;
	add.s32 	%r338, %r336, %r16;
	shl.b32 	%r214, %r335, 2;
	mov.u32 	%r215, _ZZ9cuda_gemmIiLi128ELi4ELi1ELi256ELi8ELi8ELi64ELi1ELi0EEviiiPT_S1_S1_iiiE3Ash;
	add.s32 	%r337, %r215, %r214;
$L__BB626_12:
	mul.wide.s32 	%rd16, %r340, 4;
	add.s64 	%rd17, %rd1, %rd16;
	mul.wide.s32 	%rd18, %r339, 4;
	add.s64 	%rd19, %rd1, %rd18;
	mul.wide.s32 	%rd20, %r338, 4;
	add.s64 	%rd21, %rd1, %rd20;
	mul.wide.s32 	%rd22, %r336, 4;
	add.s64 	%rd23, %rd1, %rd22;
	ld.global.v4.u32 	{%r216, %r217, %r218, %r219}, [%rd23];
	st.shared.v4.u32 	[%r337], {%r216, %r217, %r218, %r219};
	add.s32 	%r220, %r335, %r16;
	ld.global.v4.u32 	{%r221, %r222, %r223, %r224}, [%rd21];
	add.s32 	%r225, %r337, %r42;
	st.shared.v4.u32 	[%r225], {%r221, %r222, %r223, %r224};
	add.s32 	%r226, %r220, %r16;
	ld.global.v4.u32 	{%r227, %r228, %r229, %r230}, [%rd19];
	add.s32 	%r231, %r337, %r46;
	st.shared.v4.u32 	[%r231], {%r227, %r228, %r229, %r230};
	add.s32 	%r232, %r226, %r16;
	ld.global.v4.u32 	{%r233, %r234, %r235, %r236}, [%rd17];
	add.s32 	%r237, %r337, %r44;
	st.shared.v4.u32 	[%r237], {%r233, %r234, %r235, %r236};
	add.s32 	%r335, %r232, %r16;
	add.s32 	%r340, %r340, %r42;
	add.s32 	%r339, %r339, %r42;
	add.s32 	%r338, %r338, %r42;
	add.s32 	%r337, %r337, %r45;
	add.s32 	%r336, %r336, %r42;
	setp.lt.u32 	%p18, %r335, 256;
	@%p18 bra 	$L__BB626_12;
$L__BB626_13:
	setp.lt.s32 	%p19, %r6, 1;
	bar.sync 	0;
	mov.b32 	%r342, 0;
	mov.u32 	%r343, %r342;
	@%p19 bra 	$L__BB626_69;
	mov.b32 	%r360, 0;
	mov.u32 	%r361, %r360;
$L__BB626_15:
	setp.gt.s32 	%p20, %r157, 0;
	add.s32 	%r240, %r361, %r10;
	mul.lo.s32 	%r97, %r240, %r157;
	@%p20 bra 	$L__BB626_16;
	bra.uni 	$L__BB626_17;
$L__BB626_16:
	add.s32 	%r241, %r17, %r97;
	shl.b32 	%r242, %r241, 2;
	mov.u32 	%r243, _ZZ9cuda_gemmIiLi128ELi4ELi1ELi256ELi8ELi8ELi64ELi1ELi0EEviiiPT_S1_S1_iiiE3Ash;
	add.s32 	%r244, %r243, %r242;
	ld.shared.u32 	%r362, [%r244];
$L__BB626_17:
	setp.lt.s32 	%p21, %r157, 2;
	@%p21 bra 	$L__BB626_19;
	add.s32 	%r245, %r26, %r97;
	shl.b32 	%r246, %r245, 2;
	mov.u32 	%r247, _ZZ9cuda_gemmIiLi128ELi4ELi1ELi256ELi8ELi8ELi64ELi1ELi0EEviiiPT_S1_S1_iiiE3Ash;
	add.s32 	%r248, %r247, %r246;
	ld.shared.u32 	%r358, [%r248];
$L__BB626_19:
	setp.lt.s32 	%p22, %r157, 3;
	@%p22 bra 	$L__BB626_21;
	add.s32 	%r249, %r27, %r97;
	shl.b32 	%r250, %r249, 2;
	mov.u32 	%r251, _ZZ9cuda_gemmIiLi128ELi4ELi1ELi256ELi8ELi8ELi64ELi1ELi0EEviiiPT_S1_S1_iiiE3Ash;
	add.s32 	%r252, %r251, %r250;
	ld.shared.u32 	%r357, [%r252];
$L__BB626_21:
	setp.lt.s32 	%p23, %r157, 4;
	@%p23 bra 	$L__BB626_23;
	add.s32 	%r253, %r28, %r97;
	shl.b32 	%r254, %r253, 2;
	mov.u32 	%r255, _ZZ9cuda_gemmIiLi128ELi4ELi1ELi256ELi8ELi8ELi64ELi1ELi0EEviiiPT_S1_S1_iiiE3Ash;
	add.s32 	%r256, %r255, %r254;
	ld.shared.u32 	%r356, [%r256];
$L__BB626_23:
	setp.lt.s32 	%p24, %r157, 5;
	@%p24 bra 	$L__BB626_25;
	add.s32 	%r257, %r29, %r97;
	shl.b32 	%r258, %r257, 2;
	mov.u32 	%r259, _ZZ9cuda_gemmIiLi128ELi4ELi1ELi256ELi8ELi8ELi64ELi1ELi0EEviiiPT_S1_S1_iiiE3Ash;
	add.s32 	%r260, %r259, %r258;
	ld.shared.u32 	%r355, [%r260];
$L__BB626_25:
	setp.lt.s32 	%p25, %r157, 6;
	@%p25 bra 	$L__BB626_27;
	add.s32 	%r261, %r30, %r97;
	shl.b32 	%r262, %r261, 2;
	mov.u32 	%r263, _ZZ9cuda_gemmIiLi128ELi4ELi1ELi256ELi8ELi8ELi64ELi1ELi0EEviiiPT_S1_S1_iiiE3Ash;
	add.s32 	%r264, %r263, %r262;
	ld.shared.u32 	%r354, [%r264];
$L__BB626_27:
	setp.lt.s32 	%p26, %r157, 7;
	@%p26 bra 	$L__BB626_29;
	add.s32 	%r265, %r31, %r97;
	shl.b32 	%r266, %r265, 2;
	mov.u32 	%r267, _ZZ9cuda_gemmIiLi128ELi4ELi1ELi256ELi8ELi8ELi64ELi1ELi0EEviiiPT_S1_S1_iiiE3Ash;
	add.s32 	%r268, %r267, %r266;
	ld.shared.u32 	%r353, [%r268];
$L__BB626_29:
	setp.lt.s32 	%p27, %r157, 8;
	@%p27 bra 	$L__BB626_31;
	add.s32 	%r269, %r32, %r97;
	shl.b32 	%r270, %r269, 2;
	mov.u32 	%r271, _ZZ9cuda_gemmIiLi128ELi4ELi1ELi256ELi8ELi8ELi64ELi1ELi0EEviiiPT_S1_S1_iiiE3Ash;
	add.s32 	%r272, %r271, %r270;
	ld.shared.u32 	%r352, [%r272];
$L__BB626_31:
	setp.lt.s32 	%p28, %r11, %r18;
	@%p28 bra 	$L__BB626_32;
	bra.uni 	$L__BB626_67;
$L__BB626_32:
	mul.lo.s32 	%r98, %r360, %r9;
	mov.b32 	%r370, 0;
	mov.u32 	%r371, %r11;
$L__BB626_33:
	setp.gt.u32 	%p29, %r157, 64;
	mov.u32 	%r274, _ZZ9cuda_gemmIiLi128ELi4ELi1ELi256ELi8ELi8ELi64ELi1ELi0EEviiiPT_S1_S1_iiiE11kron_fac_sh;
	mad.lo.s32 	%r117, %r371, 36, %r274;
	add.s32 	%r276, %r117, %r275;
	ld.shared.u32 	%r118, [%r276];
	@%p29 bra 	$L__BB626_50;
	setp.eq.s32 	%p38, %r157, 0;
	mov.b32 	%r373, 0;
	@%p38 bra 	$L__BB626_36;
	shfl.sync.idx.b32	%r303|%p39, %r118, %r33, 6175, -1;
	mul.lo.s32 	%r373, %r303, %r362;
$L__BB626_36:
	setp.lt.s32 	%p40, %r157, 2;
	@%p40 bra 	$L__BB626_38;
	shfl.sync.idx.b32	%r304|%p41, %r118, %r34, 6175, -1;
	mad.lo.s32 	%r373, %r304, %r358, %r373;
$L__BB626_38:
	setp.lt.s32 	%p42, %r157, 3;
	@%p42 bra 	$L__BB626_40;
	shfl.sync.idx.b32	%r305|%p43, %r118, %r35, 6175, -1;
	mad.lo.s32 	%r373, %r305, %r357, %r373;
$L__BB626_40:
	setp.lt.s32 	%p44, %r157, 4;
	@%p44 bra 	$L__BB626_42;
	shfl.sync.idx.b32	%r306|%p45, %r118, %r36, 6175, -1;
	mad.lo.s32 	%r373, %r306, %r356, %r373;
$L__BB626_42:
	setp.lt.s32 	%p46, %r157, 5;
	@%p46 bra 	$L__BB626_44;
	shfl.sync.idx.b32	%r307|%p47, %r118, %r37, 6175, -1;
	mad.lo.s32 	%r373, %r307, %r355, %r373;
$L__BB626_44:
	setp.lt.s32 	%p48, %r157, 6;
	@%p48 bra 	$L__BB626_46;
	shfl.sync.idx.b32	%r308|%p49, %r118, %r38, 6175, -1;
	mad.lo.s32 	%r373, %r308, %r354, %r373;
$L__BB626_46:
	setp.lt.s32 	%p50, %r157, 7;
	@%p50 bra 	$L__BB626_48;
	shfl.sync.idx.b32	%r309|%p51, %r118, %r39, 6175, -1;
	mad.lo.s32 	%r373, %r309, %r353, %r373;
$L__BB626_48:
	setp.lt.s32 	%p52, %r157, 8;
	@%p52 bra 	$L__BB626_66;
	shfl.sync.idx.b32	%r310|%p53, %r118, %r40, 6175, -1;
	mad.lo.s32 	%r373, %r310, %r352, %r373;
	bra.uni 	$L__BB626_66;
$L__BB626_50:
	setp.lt.s32 	%p30, %r157, 1;
	mov.b32 	%r373, 0;
	@%p30 bra 	$L__BB626_52;
	shl.b32 	%r278, %r17, 2;
	add.s32 	%r279, %r117, %r278;
	ld.shared.u32 	%r280, [%r279];
	mul.lo.s32 	%r373, %r280, %r362;
$L__BB626_52:
	@%p21 bra 	$L__BB626_54;
	shl.b32 	%r281, %r26, 2;
	add.s32 	%r282, %r117, %r281;
	ld.shared.u32 	%r283, [%r282];
	mad.lo.s32 	%r373, %r283, %r358, %r373;
$L__BB626_54:
	@%p22 bra 	$L__BB626_56;
	shl.b32 	%r284, %r27, 2;
	add.s32 	%r285, %r117, %r284;
	ld.shared.u32 	%r286, [%r285];
	mad.lo.s32 	%r373, %r286, %r357, %r373;
$L__BB626_56:
	@%p23 bra 	$L__BB626_58;
	shl.b32 	%r287, %r28, 2;
	add.s32 	%r288, %r117, %r287;
	ld.shared.u32 	%r289, [%r288];
	mad.lo.s32 	%r373, %r289, %r356, %r373;
$L__BB626_58:
	@%p24 bra 	$L__BB626_60;
	shl.b32 	%r290, %r29, 2;
	add.s32 	%r291, %r117, %r290;
	ld.shared.u32 	%r292, [%r291];
	mad.lo.s32 	%r373, %r292, %r355, %r373;
$L__BB626_60:
	@%p25 bra 	$L__BB626_62;
	shl.b32 	%r293, %r30, 2;
	add.s32 	%r294, %r117, %r293;
	ld.shared.u32 	%r295, [%r294];
	mad.lo.s32 	%r373, %r295, %r354, %r373;
$L__BB626_62:
	@%p26 bra 	$L__BB626_64;
	shl.b32 	%r296, %r31, 2;
	add.s32 	%r297, %r117, %r296;
	ld.shared.u32 	%r298, [%r297];
	mad.lo.s32 	%r373, %r298, %r353, %r373;
$L__BB626_64:
	setp.lt.s32 	%p37, %r157, 8;
	@%p37 bra 	$L__BB626_66;
	shl.b32 	%r299, %r32, 2;
	add.s32 	%r300, %r117, %r299;
	ld.shared.u32 	%r301, [%r300];
	mad.lo.s32 	%r373, %r301, %r352, %r373;
$L__BB626_66:
	add.s32 	%r311, %r370, %r98;
	mul.wide.s32 	%rd24, %r311, 4;
	add.s64 	%rd25, %rd2, %rd24;
	ld.local.u32 	%r312, [%rd25];
	add.s32 	%r313, %r312, %r373;
	st.local.u32 	[%rd25], %r313;
	add.s32 	%r371, %r371, %r8;
	add.s32 	%r370, %r370, 1;
	setp.lt.s32 	%p54, %r371, %r18;
	@%p54 bra 	$L__BB626_33;
$L__BB626_67:
	add.s32 	%r361, %r361, %r7;
	add.s32 	%r360, %r360, 1;
	setp.lt.s32 	%p55, %r361, %r6;
	@%p55 bra 	$L__BB626_15;
	ld.local.v2.u32 	{%r343, %r342}, [%rd2];
$L__BB626_69:
	ld.param.u64 	%rd31, [_Z9cuda_gemmIiLi128ELi4ELi1ELi256ELi8ELi8ELi64ELi1ELi0EEviiiPT_S1_S1_iii_param_5];
	bar.sync 	0;
	shl.b32 	%r314, %r334, 8;
	mul.lo.s32 	%r315, %r7, %r6;
	mul.lo.s32 	%r316, %r315, %r8;
	div.s32 	%r317, %r316, %r7;
	or.b32  	%r318, %r314, %r1;
	cvta.to.global.u64 	%rd26, %rd31;
	mul.wide.s32 	%rd27, %r318, 4;
	add.s64 	%rd28, %rd26, %rd27;
	st.global.u32 	[%rd28], %r343;
	rem.s32 	%r319, 1, %r9;
	add.s32 	%r320, %r9, 1;
	setp.lt.u32 	%p56, %r320, 3;
	shl.b32 	%r321, %r9, 7;
	selp.b32 	%r322, %r321, 0, %p56;
	add.s32 	%r323, %r318, %r322;
	mad.lo.s32 	%r324, %r317, %r319, %r323;
	mul.wide.s32 	%rd29, %r324, 4;
	add.s64 	%rd30, %rd26, %rd29;
	st.global.u32 	[%rd30], %r342;
	add.s32 	%r334, %r334, %r13;
	setp.lt.u32 	%p57, %r334, %r14;
	@%p57 bra 	$L__BB626_5;
$L__BB626_70:
	ret;

}
	// .globl	_Z9cuda_gemmIiLi128ELi4ELi1ELi256ELi8ELi8ELi64ELi1ELi1EEviiiPT_S1_S1_iii
.visible .entry _Z9cuda_gemmIiLi128ELi4ELi1ELi256ELi8ELi8ELi64ELi1ELi1EEviiiPT_S1_S1_iii(
	.param .u32 _Z9cuda_gemmIiLi128ELi4ELi1ELi256ELi8ELi8ELi64ELi1ELi1EEviiiPT_S1_S1_iii_param_0,
	.param .u32 _Z9cuda_gemmIiLi128ELi4ELi1ELi256ELi8ELi8ELi64ELi1ELi1EEviiiPT_S1_S1_iii_param_1,
	.param .u32 _Z9cuda_gemmIiLi128ELi4ELi1ELi256ELi8ELi8ELi64ELi1ELi1EEviiiPT_S1_S1_iii_param_2,
	.param .u64 .ptr .align 1 _Z9cuda_gemmIiLi128ELi4ELi1ELi256ELi8ELi8ELi64ELi1ELi1EEviiiPT_S1_S1_iii_param_3,
	.param .u64 .ptr .align 1 _Z9cuda_gemmIiLi128ELi4ELi1ELi256ELi8ELi8ELi64ELi1ELi1EEviiiPT_S1_S1_iii_param_4,
	.param .u64 .ptr .align 1 _Z9cuda_gemmIiLi128ELi4ELi1ELi256ELi8ELi8ELi64ELi1ELi1EEviiiPT_S1_S1_iii_param_5,
	.param .u32 _Z9cuda_gemmIiLi128ELi4ELi1ELi256ELi8ELi8ELi64ELi1ELi1EEviiiPT_S1_S1_iii_param_6,
	.param .u32 _Z9cuda_gemmIiLi128ELi4ELi1ELi256ELi8ELi8ELi64ELi1ELi1EEviiiPT_S1_S1_iii_param_7,
	.param .u32 _Z9cuda_gemmIiLi128ELi4ELi1ELi256ELi8ELi8ELi64ELi1ELi1EEviiiPT_S1_S1_iii_param_8
)
.maxntid 128
{
	.reg .pred 	%p<32>;
	.reg .b32 	%r<248>;
	.reg .b64 	%rd<33>;
	// demoted variable
	.shared .align 128 .b8 _ZZ9cuda_gemmIiLi128ELi4ELi1ELi256ELi8ELi8ELi64ELi1ELi1EEviiiPT_S1_S1_iiiE11kron_fac_sh[288];
	// demoted variable
	.shared .align 128 .b8 _ZZ9cuda_gemmIiLi128ELi4ELi1ELi256ELi8ELi8ELi64ELi1ELi1EEviiiPT_S1_S1_iiiE3Ash[1024];
	ld.param.u64 	%rd5, [_Z9cuda_gemmIiLi128ELi4ELi1ELi256ELi8ELi8ELi64ELi1ELi1EEviiiPT_S1_S1_iii_param_3];
	ld.param.u64 	%rd6, [_Z9cuda_gemmIiLi128ELi4ELi1ELi256ELi8ELi8ELi64ELi1ELi1EEviiiPT_S1_S1_iii_param_4];
	ld.param.u64 	%rd4, [_Z9cuda_gemmIiLi128ELi4ELi1ELi256ELi8ELi8ELi64ELi1ELi1EEviiiPT_S1_S1_iii_param_5];
	cvta.to.global.u64 	%rd1, %rd6;
	cvta.to.global.u64 	%rd2, %rd5;
	mov.u32 	%r1, %tid.x;
	setp.gt.u32 	%p1, %r1, 63;
	@%p1 bra 	$L__BB627_7;
	mov.u32 	%r2, %ntid.x;
	add.s32 	%r61, %r1, %r2;
	max.u32 	%r62, %r61, 64;
	setp.lt.u32 	%p2, %r61, 64;
	selp.u32 	%r63, 1, 0, %p2;
	add.s32 	%r64, %r61, %r63;
	sub.s32 	%r65, %r62, %r64;
	div.u32 	%r66, %r65, %r2;
	add.s32 	%r3, %r66, %r63;
	and.b32  	%r67, %r3, 3;
	setp.eq.s32 	%p3, %r67, 3;
	mov.u32 	%r238, %r1;
	@%p3 bra 	$L__BB627_4;
	add.s32 	%r69, %r3, 1;
	and.b32  	%r4, %r69, 3;
	mov.b32 	%r237, 0;
	mov.u32 	%r238, %r1;
$L__BB627_3:
	.pragma "nounroll";
	mul.wide.u32 	%rd7, %r238, 4;
	add.s64 	%rd8, %rd1, %rd7;
	ld.global.u32 	%r70, [%rd8];
	and.b32  	%r71, %r238, 7;
	mov.u32 	%r72, _ZZ9cuda_gemmIiLi128ELi4ELi1ELi256ELi8ELi8ELi64ELi1ELi1EEviiiPT_S1_S1_iiiE11kron_fac_sh;
	mad.lo.s32 	%r73, %r71, 36, %r72;
	shr.u32 	%r74, %r238, 1;
	and.b32  	%r75, %r74, 2147483644;
	add.s32 	%r76, %r73, %r75;
	st.shared.u32 	[%r76], %r70;
	add.s32 	%r238, %r238, %r2;
	add.s32 	%r237, %r237, 1;
	setp.ne.s32 	%p4, %r237, %r4;
	@%p4 bra 	$L__BB627_3;
$L__BB627_4:
	setp.lt.u32 	%p5, %r3, 3;
	@%p5 bra 	$L__BB627_7;
	mov.u32 	%r79, _ZZ9cuda_gemmIiLi128ELi4ELi1ELi256ELi8ELi8ELi64ELi1ELi1EEviiiPT_S1_S1_iiiE11kron_fac_sh;
$L__BB627_6:
	mul.wide.u32 	%rd9, %r238, 4;
	add.s64 	%rd10, %rd1, %rd9;
	ld.global.u32 	%r77, [%rd10];
	and.b32  	%r78, %r238, 7;
	mad.lo.s32 	%r80, %r78, 36, %r79;
	shr.u32 	%r81, %r238, 1;
	and.b32  	%r82, %r81, 2147483644;
	add.s32 	%r83, %r80, %r82;
	st.shared.u32 	[%r83], %r77;
	add.s32 	%r84, %r238, %r2;
	mul.wide.u32 	%rd11, %r84, 4;
	add.s64 	%rd12, %rd1, %rd11;
	ld.global.u32 	%r85, [%rd12];
	and.b32  	%r86, %r84, 7;
	mad.lo.s32 	%r87, %r86, 36, %r79;
	shr.u32 	%r88, %r84, 1;
	and.b32  	%r89, %r88, 2147483644;
	add.s32 	%r90, %r87, %r89;
	st.shared.u32 	[%r90], %r85;
	add.s32 	%r91, %r84, %r2;
	mul.wide.u32 	%rd13, %r91, 4;
	add.s64 	%rd14, %rd1, %rd13;
	ld.global.u32 	%r92, [%rd14];
	and.b32  	%r93, %r91, 7;
	mad.lo.s32 	%r94, %r93, 36, %r79;
	shr.u32 	%r95, %r91, 1;
	and.b32  	%r96, %r95, 2147483644;
	add.s32 	%r97, %r94, %r96;
	st.shared.u32 	[%r97], %r92;
	add.s32 	%r98, %r91, %r2;
	mul.wide.u32 	%rd15, %r98, 4;
	add.s64 	%rd16, %rd1, %rd15;
	ld.global.u32 	%r99, [%rd16];
	and.b32  	%r100, %r98, 7;
	mad.lo.s32 	%r101, %r100, 36, %r79;
	shr.u32 	%r102, %r98, 1;
	and.b32  	%r103, %r102, 2147483644;
	add.s32 	%r104, %r101, %r103;
	st.shared.u32 	[%r104], %r99;
	add.s32 	%r238, %r98, %r2;
	setp.lt.u32 	%p6, %r238, 64;
	@%p6 bra 	$L__BB627_6;
$L__BB627_7:
	mov.u32 	%r240, %ctaid.y;
	mov.u32 	%r13, %nctaid.y;
	shl.b32 	%r14, %r13, 2;
	setp.ge.u32 	%p7, %r240, %r14;
	@%p7 bra 	$L__BB627_18;
	shl.b32 	%r15, %r1, 2;
	mov.u32 	%r105, %ntid.x;
	shl.b32 	%r16, %r105, 2;
	and.b32  	%r17, %r1, 7;
	shl.b32 	%r106, %r1, 3;
	and.b32  	%r107, %r106, 248;
	add.s32 	%r18, %r15, %r16;
	max.u32 	%r108, %r18, 256;
	setp.lt.u32 	%p8, %r18, 256;
	selp.u32 	%r109, 1, 0, %p8;
	or.b32  	%r110, %r18, %r109;
	sub.s32 	%r111, %r108, %r110;
	div.u32 	%r112, %r111, %r16;
	add.s32 	%r19, %r112, %r109;
	and.b32  	%r20, %r19, 3;
	shl.b32 	%r113, %r1, 4;
	mov.u32 	%r114, _ZZ9cuda_gemmIiLi128ELi4ELi1ELi256ELi8ELi8ELi64ELi1ELi1EEviiiPT_S1_S1_iiiE3Ash;
	add.s32 	%r21, %r114, %r113;
	shl.b32 	%r34, %r105, 4;
	add.s32 	%r22, %r21, %r34;
	add.s32 	%r23, %r18, %r16;
	or.b32  	%r115, %r107, %r17;
	shl.b32 	%r116, %r115, 2;
	add.s32 	%r24, %r114, %r116;
	add.s32 	%r117, %r1, 1;
	and.b32  	%r25, %r117, 7;
	add.s32 	%r118, %r1, 2;
	and.b32  	%r26, %r118, 7;
	or.b32  	%r119, %r107, %r26;
	shl.b32 	%r120, %r119, 2;
	add.s32 	%r27, %r114, %r120;
	add.s32 	%r121, %r1, 3;
	and.b32  	%r28, %r121, 7;
	xor.b32  	%r29, %r17, 4;
	add.s32 	%r122, %r1, 5;
	and.b32  	%r30, %r122, 7;
	add.s32 	%r123, %r1, 6;
	and.b32  	%r31, %r123, 7;
	add.s32 	%r124, %r1, -1;
	and.b32  	%r32, %r124, 7;
	mul.lo.s32 	%r33, %r105, 12;
	shl.b32 	%r35, %r105, 3;
	mul.lo.s32 	%r36, %r105, 48;
	shl.b32 	%r37, %r105, 6;
	shl.b32 	%r38, %r105, 5;
	cvta.to.global.u64 	%rd3, %rd4;
$L__BB627_9:
	setp.gt.u32 	%p9, %r1, 63;
	@%p9 bra 	$L__BB627_17;
	setp.eq.s32 	%p10, %r20, 3;
	shl.b32 	%r40, %r240, 8;
	mov.u32 	%r241, %r15;
	@%p10 bra 	$L__BB627_14;
	setp.eq.s32 	%p11, %r20, 0;
	add.s32 	%r125, %r40, %r15;
	mul.wide.s32 	%rd17, %r125, 4;
	add.s64 	%rd18, %rd2, %rd17;
	ld.global.v4.u32 	{%r126, %r127, %r128, %r129}, [%rd18];
	st.shared.v4.u32 	[%r21], {%r126, %r127, %r128, %r129};
	mov.u32 	%r241, %r18;
	@%p11 bra 	$L__BB627_14;
	setp.eq.s32 	%p12, %r20, 1;
	add.s32 	%r130, %r40, %r18;
	mul.wide.s32 	%rd19, %r130, 4;
	add.s64 	%rd20, %rd2, %rd19;
	ld.global.v4.u32 	{%r131, %r132, %r133, %r134}, [%rd20];
	st.shared.v4.u32 	[%r22], {%r131, %r132, %r133, %r134};
	mov.u32 	%r241, %r23;
	@%p12 bra 	$L__BB627_14;
	add.s32 	%r241, %r23, %r16;
	add.s32 	%r135, %r40, %r23;
	mul.wide.s32 	%rd21, %r135, 4;
	add.s64 	%rd22, %rd2, %rd21;
	ld.global.v4.u32 	{%r136, %r137, %r138, %r139}, [%rd22];
	shl.b32 	%r140, %r16, 2;
	add.s32 	%r141, %r22, %r140;
	st.shared.v4.u32 	[%r141], {%r136, %r137, %r138, %r139};
$L__BB627_14:
	setp.lt.u32 	%p13, %r19, 3;
	@%p13 bra 	$L__BB627_17;
	add.s32 	%r242, %r241, %r40;
	add.s32 	%r246, %r242, %r33;
	add.s32 	%r245, %r242, %r35;
	add.s32 	%r244, %r242, %r16;
	shl.b32 	%r142, %r241, 2;
	mov.u32 	%r143, _ZZ9cuda_gemmIiLi128ELi4ELi1ELi256ELi8ELi8ELi64ELi1ELi1EEviiiPT_S1_S1_iiiE3Ash;
	add.s32 	%r243, %r143, %r142;
$L__BB627_16:
	mul.wide.s32 	%rd23, %r246, 4;
	add.s64 	%rd24, %rd2, %rd23;
	mul.wide.s32 	%rd25, %r245, 4;
	add.s64 	%rd26, %rd2, %rd25;
	mul.wide.s32 	%rd27, %r244, 4;
	add.s64 	%rd28, %rd2, %rd27;
	mul.wide.s32 	%rd29, %r242, 4;
	add.s64 	%rd30, %rd2, %rd29;
	ld.global.v4.u32 	{%r144, %r145, %r146, %r147}, [%rd30];
	st.shared.v4.u32 	[%r243], {%r144, %r145, %r146, %r147};
	add.s32 	%r148, %r241, %r16;
	ld.global.v4.u32 	{%r149, %r150, %r151, %r152}, [%rd28];
	add.s32 	%r153, %r243, %r34;
	st.shared.v4.u32 	[%r153], {%r149, %r150, %r151, %r152};
	add.s32 	%r154, %r148, %r16;
	ld.global.v4.u32 	{%r155, %r156, %r157, %r158}, [%rd26];
	add.s32 	%r159, %r243, %r38;
	st.shared.v4.u32 	[%r159], {%r155, %r156, %r157, %r158};
	add.s32 	%r160, %r154, %r16;
	ld.global.v4.u32 	{%r161, %r162, %r163, %r164}, [%rd24];
	add.s32 	%r165, %r243, %r36;
	st.shared.v4.u32 	[%r165], {%r161, %r162, %r163, %r164};
	add.s32 	%r241, %r160, %r16;
	add.s32 	%r246, %r246, %r34;
	add.s32 	%r245, %r245, %r34;
	add.s32 	%r244, %r244, %r34;
	add.s32 	%r243, %r243, %r37;
	add.s32 	%r242, %r242, %r34;
	setp.lt.u32 	%p14, %r241, 256;
	@%p14 bra 	$L__BB627_16;
$L__BB627_17:
	bar.sync 	0;
	ld.shared.u32 	%r166, [%r24];
	shl.b32 	%r167, %r1, 3;
	and.b32  	%r168, %r167, 248;
	or.b32  	%r169, %r168, %r25;
	shl.b32 	%r170, %r169, 2;
	mov.u32 	%r171, _ZZ9cuda_gemmIiLi128ELi4ELi1ELi256ELi8ELi8ELi64ELi1ELi1EEviiiPT_S1_S1_iiiE3Ash;
	add.s32 	%r172, %r171, %r170;
	ld.shared.u32 	%r173, [%r172];
	ld.shared.u32 	%r174, [%r27];
	or.b32  	%r175, %r168, %r28;
	shl.b32 	%r176, %r175, 2;
	add.s32 	%r177, %r171, %r176;
	ld.shared.u32 	%r178, [%r177];
	or.b32  	%r179, %r168, %r29;
	shl.b32 	%r180, %r179, 2;
	add.s32 	%r181, %r171, %r180;
	ld.shared.u32 	%r182, [%r181];
	or.b32  	%r183, %r168, %r30;
	shl.b32 	%r184, %r183, 2;
	add.s32 	%r185, %r171, %r184;
	ld.shared.u32 	%r186, [%r185];
	or.b32  	%r187, %r168, %r31;
	shl.b32 	%r188, %r187, 2;
	add.s32 	%r189, %r171, %r188;
	ld.shared.u32 	%r190, [%r189];
	or.b32  	%r191, %r168, %r32;
	shl.b32 	%r192, %r191, 2;
	add.s32 	%r193, %r171, %r192;
	ld.shared.u32 	%r194, [%r193];
	shl.b32 	%r195, %r17, 2;
	mov.u32 	%r196, _ZZ9cuda_gemmIiLi128ELi4ELi1ELi256ELi8ELi8ELi64ELi1ELi1EEviiiPT_S1_S1_iiiE11kron_fac_sh;
	add.s32 	%r197, %r196, %r195;
	shr.u32 	%r198, %r1, 5;
	mad.lo.s32 	%r199, %r198, 36, %r197;
	ld.shared.u32 	%r200, [%r199];
	shfl.sync.idx.b32	%r201|%p15, %r200, %r17, 6175, -1;
	mul.lo.s32 	%r202, %r201, %r166;
	shfl.sync.idx.b32	%r203|%p16, %r200, %r25, 6175, -1;
	mad.lo.s32 	%r204, %r203, %r173, %r202;
	shfl.sync.idx.b32	%r205|%p17, %r200, %r26, 6175, -1;
	mad.lo.s32 	%r206, %r205, %r174, %r204;
	shfl.sync.idx.b32	%r207|%p18, %r200, %r28, 6175, -1;
	mad.lo.s32 	%r208, %r207, %r178, %r206;
	shfl.sync.idx.b32	%r209|%p19, %r200, %r29, 6175, -1;
	mad.lo.s32 	%r210, %r209, %r182, %r208;
	shfl.sync.idx.b32	%r211|%p20, %r200, %r30, 6175, -1;
	mad.lo.s32 	%r212, %r211, %r186, %r210;
	shfl.sync.idx.b32	%r213|%p21, %r200, %r31, 6175, -1;
	mad.lo.s32 	%r214, %r213, %r190, %r212;
	shfl.sync.idx.b32	%r215|%p22, %r200, %r32, 6175, -1;
	mad.lo.s32 	%r216, %r215, %r194, %r214;
	ld.shared.u32 	%r217, [%r199+144];
	shfl.sync.idx.b32	%r218|%p23, %r217, %r17, 6175, -1;
	mul.lo.s32 	%r219, %r218, %r166;
	shfl.sync.idx.b32	%r220|%p24, %r217, %r25, 6175, -1;
	mad.lo.s32 	%r221, %r220, %r173, %r219;
	shfl.sync.idx.b32	%r222|%p25, %r217, %r26, 6175, -1;
	mad.lo.s32 	%r223, %r222, %r174, %r221;
	shfl.sync.idx.b32	%r224|%p26, %r217, %r28, 6175, -1;
	mad.lo.s32 	%r225, %r224, %r178, %r223;
	shfl.sync.idx.b32	%r226|%p27, %r217, %r29, 6175, -1;
	mad.lo.s32 	%r227, %r226, %r182, %r225;
	shfl.sync.idx.b32	%r228|%p28, %r217, %r30, 6175, -1;
	mad.lo.s32 	%r229, %r228, %r186, %r227;
	shfl.sync.idx.b32	%r230|%p29, %r217, %r31, 6175, -1;
	mad.lo.s32 	%r231, %r230, %r190, %r229;
	shfl.sync.idx.b32	%r232|%p30, %r217, %r32, 6175, -1;
	mad.lo.s32 	%r233, %r232, %r194, %r231;
	bar.sync 	0;
	shl.b32 	%r234, %r240, 8;
	or.b32  	%r235, %r234, %r1;
	mul.wide.s32 	%rd31, %r235, 4;
	add.s64 	%rd32, %rd3, %rd31;
	st.global.u32 	[%rd32], %r216;
	st.global.u32 	[%rd32+512], %r233;
	add.s32 	%r240, %r240, %r13;
	setp.lt.u32 	%p31, %r240, %r14;
	@%p31 bra 	$L__BB627_9;
$L__BB627_18:
	ret;

}
	// .globl	_Z9cuda_gemmIiLi128ELi4ELi1ELi256ELi16ELi16ELi64ELi0ELi0EEviiiPT_S1_S1_iii
.visible .entry _Z9cuda_gemmIiLi128ELi4ELi1ELi256ELi16ELi16ELi64ELi0ELi0EEviiiPT_S1_S1_iii(
	.param .u32 _Z9cuda_gemmIiLi128ELi4ELi1ELi256ELi16ELi16ELi64ELi0ELi0EEviiiPT_S1_S1_iii_param_0,
	.param .u32 _Z9cuda_gemmIiLi128ELi4ELi1ELi256ELi16ELi16ELi64ELi0ELi0EEviiiPT_S1_S1_iii_param_1,
	.param .u32 _Z9cuda_gemmIiLi128ELi4ELi1ELi256ELi16ELi16ELi64ELi0ELi0EEviiiPT_S1_S1_iii_param_2,
	.param .u64 .ptr .align 1 _Z9cuda_gemmIiLi128ELi4ELi1ELi256ELi16ELi16ELi64ELi0ELi0EEviiiPT_S1_S1_iii_param_3,
	.param .u64 .ptr .align 1 _Z9cuda_gemmIiLi128ELi4ELi1ELi256ELi16ELi16ELi64ELi0ELi0EEviiiPT_S1_S1_iii_param_4,
	.param .u64 .ptr .align 1 _Z9cuda_gemmIiLi128ELi4ELi1ELi256ELi16ELi16ELi64ELi0ELi0EEviiiPT_S1_S1_iii_param_5,
	.param .u32 _Z9cuda_gemmIiLi128ELi4ELi1ELi256ELi16ELi16ELi64ELi0ELi0EEviiiPT_S1_S1_iii_param_6,
	.param .u32 _Z9cuda_gemmIiLi128ELi4ELi1ELi256ELi16ELi16ELi64ELi0ELi0EEviiiPT_S1_S1_iii_param_7,
	.param .u32 _Z9cuda_gemmIiLi128ELi4ELi1ELi256ELi16ELi16ELi64ELi0ELi0EEviiiPT_S1_S1_iii_param_8
)
.maxntid 128
{
	.local .align 8 .b8 	__local_depot628[8];
	.reg .b64 	%SP;
	.reg .b64 	%SPL;
	.reg .pred 	%p<98>;
	.reg .b16 	%rs<4>;
	.reg .b32 	%r<630>;
	.reg .b64 	%rd<32>;
	// demoted variable
	.shared .align 128 .b8 _ZZ9cuda_gemmIiLi128ELi4ELi1ELi256ELi16ELi16ELi64ELi0ELi0EEviiiPT_S1_S1_iiiE11kron_fac_sh[1088];
	// demoted variable
	.shared .align 128 .b8 _ZZ9cuda_gemmIiLi128ELi4ELi1ELi256ELi16ELi16ELi64ELi0ELi0EEviiiPT_S1_S1_iiiE3Ash[1024];
	mov.u64 	%SPL, __local_depot628;
	ld.param.u32 	%r246, [_Z9cuda_gemmIiLi128ELi4ELi1ELi256ELi16ELi16ELi64ELi0ELi0EEviiiPT_S1_S1_iii_param_2];
	ld.param.u64 	%rd6, [_Z9cuda_gemmIiLi128ELi4ELi1ELi256ELi16ELi16ELi64ELi0ELi0EEviiiPT_S1_S1_iii_param_3];
	ld.param.u64 	%rd4, [_Z9cuda_gemmIiLi128ELi4ELi1ELi256ELi16ELi16ELi64ELi0ELi0EEviiiPT_S1_S1_iii_param_4];
	ld.param.u32 	%r247, [_Z9cuda_gemmIiLi128ELi4ELi1ELi256ELi16ELi16ELi64ELi0ELi0EEviiiPT_S1_S1_iii_param_6];
	ld.param.u32 	%r248, [_Z9cuda_gemmIiLi128ELi4ELi1ELi256ELi16ELi16ELi64ELi0ELi0EEviiiPT_S1_S1_iii_param_7];
	cvta.to.global.u64 	%rd1, %rd6;
	add.u64 	%rd2, %SPL, 0;
	mov.u32 	%r1, %tid.x;
	mul.lo.s32 	%r2, %r248, %r247;
	setp.ge.u32 	%p1, %r1, %r2;
	@%p1 bra 	$L__BB628_3;
	mov.u32 	%r3, %ntid.x;
	cvta.to.global.u64 	%rd3, %rd4;
	mov.u32 	%r520, %r1;
$L__BB628_2:
	mul.wide.u32 	%rd8, %r520, 4;
	add.s64 	%rd9, %rd3, %rd8;
	ld.global.u32 	%r249, [%rd9];
	rem.u32 	%r250, %r520, %r247;
	mov.u32 	%r251, _ZZ9cuda_gemmIiLi128ELi4ELi1ELi256ELi16ELi16ELi64ELi0ELi0EEviiiPT_S1_S1_iiiE11kron_fac_sh;
	mad.lo.s32 	%r252, %r250, 68, %r251;
	div.u32 	%r253, %r520, %r248;
	shl.b32 	%r254, %r253, 2;
	add.s32 	%r255, %r252, %r254;
	st.shared.u32 	[%r255], %r249;
	add.s32 	%r520, %r520, %r3;
	setp.lt.u32 	%p2, %r520, %r2;
	@%p2 bra 	$L__BB628_2;
$L__BB628_3:
	div.s32 	%r6, 256, %r248;
	min.s32 	%r7, %r6, 128;
	cvt.u16.u32 	%rs2, %r7;
	div.s16 	%rs1, 128, %rs2;
	div.s16 	%rs3, 16, %rs1;
	cvt.s32.s16 	%r8, %rs3;
	div.u32 	%r10, %r1, %r7;
	mul.lo.s32 	%r256, %r10, %r7;
	sub.s32 	%r9, %r1, %r256;
	mov.u32 	%r537, %ctaid.y;
	mov.u32 	%r12, %nctaid.y;
	shl.b32 	%r13, %r12, 2;
	setp.ge.u32 	%p3, %r537, %r13;
	@%p3 bra 	$L__BB628_118;
	mov.u32 	%r258, %ctaid.x;
	shl.b32 	%r14, %r1, 2;
	shl.b32 	%r15, %r258, 8;
	mov.u32 	%r259, %ntid.x;
	shl.b32 	%r16, %r259, 2;
	and.b32  	%r17, %r9, 15;
	min.s32 	%r18, %r247, 16;
	and.b32  	%r19, %r1, 15;
	shr.s32 	%r260, %r246, 31;
	shr.u32 	%r261, %r260, 24;
	add.s32 	%r262, %r246, %r261;
	shr.s32 	%r20, %r262, 8;
	add.s32 	%r21, %r14, %r16;
	max.u32 	%r263, %r21, 256;
	setp.lt.u32 	%p4, %r21, 256;
	selp.u32 	%r264, 1, 0, %p4;
	or.b32  	%r265, %r21, %r264;
	sub.s32 	%r266, %r263, %r265;
	div.u32 	%r267, %r266, %r16;
	add.s32 	%r22, %r267, %r264;
	shl.b32 	%r268, %r1, 4;
	mov.u32 	%r269, _ZZ9cuda_gemmIiLi128ELi4ELi1ELi256ELi16ELi16ELi64ELi0ELi0EEviiiPT_S1_S1_iiiE3Ash;
	add.s32 	%r23, %r269, %r268;
	shl.b32 	%r270, %r259, 4;
	add.s32 	%r24, %r23, %r270;
	add.s32 	%r25, %r21, %r16;
	add.s32 	%r271, %r9, 1;
	and.b32  	%r26, %r271, 15;
	add.s32 	%r272, %r9, 2;
	and.b32  	%r27, %r272, 15;
	add.s32 	%r273, %r9, 3;
	and.b32  	%r28, %r273, 15;
	add.s32 	%r274, %r9, 4;
	and.b32  	%r29, %r274, 15;
	add.s32 	%r275, %r9, 5;
	and.b32  	%r30, %r275, 15;
	add.s32 	%r276, %r9, 6;
	and.b32  	%r31, %r276, 15;
	add.s32 	%r277, %r9, 7;
	and.b32  	%r32, %r277, 15;
	xor.b32  	%r33, %r17, 8;
	add.s32 	%r278, %r9, 9;
	and.b32  	%r34, %r278, 15;
	add.s32 	%r279, %r9, 10;
	and.b32  	%r35, %r279, 15;
	add.s32 	%r280, %r9, 11;
	and.b32  	%r36, %r280, 15;
	add.s32 	%r281, %r9, 12;
	and.b32  	%r37, %r281, 15;
	add.s32 	%r282, %r9, 13;
	and.b32  	%r38, %r282, 15;
	add.s32 	%r283, %r9, 14;
	and.b32  	%r39, %r283, 15;
	add.s32 	%r284, %r9, -1;
	and.b32  	%r40, %r284, 15;
	setp.lt.s32 	%p5, %r17, %r248;
	selp.b32 	%r285, 0, %r248, %p5;
	sub.s32 	%r41, %r17, %r285;
	add.s32 	%r286, %r17, 1;
	setp.lt.s32 	%p6, %r286, %r248;
	selp.b32 	%r287, 0, %r248, %p6;
	sub.s32 	%r42, %r286, %r287;
	add.s32 	%r288, %r17, 2;
	setp.lt.s32 	%p7, %r288, %r248;
	selp.b32 	%r289, 0, %r248, %p7;
	sub.s32 	%r43, %r288, %r289;
	add.s32 	%r290, %r17, 3;
	setp.lt.s32 	%p8, %r290, %r248;
	selp.b32 	%r291, 0, %r248, %p8;
	sub.s32 	%r44, %r290, %r291;
	add.s32 	%r292, %r17, 4;
	setp.lt.s32 	%p9, %r292, %r248;
	selp.b32 	%r293, 0, %r248, %p9;
	sub.s32 	%r45, %r292, %r293;
	add.s32 	%r294, %r17, 5;
	setp.lt.s32 	%p10, %r294, %r248;
	selp.b32 	%r295, 0, %r248, %p10;
	sub.s32 	%r46, %r294, %r295;
	add.s32 	%r296, %r17, 6;
	setp.lt.s32 	%p11, %r296, %r248;
	selp.b32 	%r297, 0, %r248, %p11;
	sub.s32 	%r47, %r296, %r297;
	add.s32 	%r298, %r17, 7;
	setp.lt.s32 	%p12, %r298, %r248;
	selp.b32 	%r299, 0, %r248, %p12;
	sub.s32 	%r48, %r298, %r299;
	add.s32 	%r300, %r17, 8;
	setp.lt.s32 	%p13, %r300, %r248;
	selp.b32 	%r301, 0, %r248, %p13;
	sub.s32 	%r49, %r300, %r301;
	add.s32 	%r302, %r17, 9;
	setp.lt.s32 	%p14, %r302, %r248;
	selp.b32 	%r303, 0, %r248, %p14;
	sub.s32 	%r50, %r302, %r303;
	add.s32 	%r304, %r17, 10;
	setp.lt.s32 	%p15, %r304, %r248;
	selp.b32 	%r305, 0, %r248, %p15;
	sub.s32 	%r51, %r304, %r305;
	add.s32 	%r306, %r17, 11;
	setp.lt.s32 	%p16, %r306, %r248;
	selp.b32 	%r307, 0, %r248, %p16;
	sub.s32 	%r52, %r306, %r307;
	add.s32 	%r308, %r17, 12;
	setp.lt.s32 	%p17, %r308, %r248;
	selp.b32 	%r309, 0, %r248, %p17;
	sub.s32 	%r53, %r308, %r309;
	add.s32 	%r310, %r17, 13;
	setp.lt.s32 	%p18, %r310, %r248;
	selp.b32 	%r311, 0, %r248, %p18;
	sub.s32 	%r54, %r310, %r311;
	add.s32 	%r312, %r17, 14;
	setp.lt.s32 	%p19, %r312, %r248;
	selp.b32 	%r313, 0, %r248, %p19;
	sub.s32 	%r55, %r312, %r313;
	add.s32 	%r314, %r17, 15;
	setp.lt.s32 	%p20, %r314, %r248;
	selp.b32 	%r315, 0, %r248, %p20;
	sub.s32 	%r56, %r314, %r315;
	mad.lo.s32 	%r57, %r259, 12, %r15;
	shl.b32 	%r316, %r259, 3;
	add.s32 	%r58, %r15, %r316;
	mul.lo.s32 	%r59, %r259, 48;
	shl.b32 	%r60, %r259, 6;
	shl.b32 	%r61, %r259, 5;
	cvt.s32.s16 	%r62, %rs1;
	shl.b32 	%r436, %r19, 2;
$L__BB628_5:
	setp.gt.u32 	%p21, %r1, 63;
	mov.b32 	%r317, 0;
	st.local.v2.u32 	[%rd2], {%r317, %r317};
	@%p21 bra 	$L__BB628_13;
	and.b32  	%r318, %r22, 3;
	setp.eq.s32 	%p22, %r318, 3;
	mul.lo.s32 	%r80, %r537, %r246;
	add.s32 	%r81, %r80, %r15;
	mov.u32 	%r538, %r14;
	@%p22 bra 	$L__BB628_10;
	setp.eq.s32 	%p23, %r318, 0;
	add.s32 	%r320, %r81, %r14;
	mul.wide.s32 	%rd10, %r320, 4;
	add.s64 	%rd11, %rd1, %rd10;
	ld.global.v4.u32 	{%r321, %r322, %r323, %r324}, [%rd11];
	st.shared.v4.u32 	[%r23], {%r321, %r322, %r323, %r324};
	mov.u32 	%r538, %r21;
	@%p23 bra 	$L__BB628_10;
	setp.eq.s32 	%p24, %r318, 1;
	add.s32 	%r326, %r81, %r21;
	mul.wide.s32 	%rd12, %r326, 4;
	add.s64 	%rd13, %rd1, %rd12;
	ld.global.v4.u32 	{%r327, %r328, %r329, %r330}, [%rd13];
	st.shared.v4.u32 	[%r24], {%r327, %r328, %r329, %r330};
	mov.u32 	%r538, %r25;
	@%p24 bra 	$L__BB628_10;
	add.s32 	%r538, %r25, %r16;
	add.s32 	%r331, %r81, %r25;
	mul.wide.s32 	%rd14, %r331, 4;
	add.s64 	%rd15, %rd1, %rd14;
	ld.global.v4.u32 	{%r332, %r333, %r334, %r335}, [%rd15];
	shl.b32 	%r336, %r16, 2;
	add.s32 	%r337, %r24, %r336;
	st.shared.v4.u32 	[%r337], {%r332, %r333, %r334, %r335};
$L__BB628_10:
	setp.lt.u32 	%p25, %r22, 3;
	@%p25 bra 	$L__BB628_13;
	add.s32 	%r338, %r57, %r538;
	add.s32 	%r543, %r338, %r80;
	add.s32 	%r339, %r58, %r538;
	add.s32 	%r542, %r339, %r80;
	add.s32 	%r340, %r15, %r538;
	add.s32 	%r539, %r340, %r80;
	add.s32 	%r541, %r539, %r16;
	shl.b32 	%r341, %r538, 2;
	mov.u32 	%r342, _ZZ9cuda_gemmIiLi128ELi4ELi1ELi256ELi16ELi16ELi64ELi0ELi0EEviiiPT_S1_S1_iiiE3Ash;
	add.s32 	%r540, %r342, %r341;
$L__BB628_12:
	mul.wide.s32 	%rd16, %r543, 4;
	add.s64 	%rd17, %rd1, %rd16;
	mul.wide.s32 	%rd18, %r542, 4;
	add.s64 	%rd19, %rd1, %rd18;
	mul.wide.s32 	%rd20, %r541, 4;
	add.s64 	%rd21, %rd1, %rd20;
	mul.wide.s32 	%rd22, %r539, 4;
	add.s64 	%rd23, %rd1, %rd22;
	ld.global.v4.u32 	{%r343, %r344, %r345, %r346}, [%rd23];
	st.shared.v4.u32 	[%r540], {%r343, %r344, %r345, %r346};
	add.s32 	%r347, %r538, %r16;
	ld.global.v4.u32 	{%r348, %r349, %r350, %r351}, [%rd21];
	mov.u32 	%r352, %ntid.x;
	shl.b32 	%r353, %r352, 4;
	add.s32 	%r354, %r540, %r353;
	st.shared.v4.u32 	[%r354], {%r348, %r349, %r350, %r351};
	add.s32 	%r355, %r347, %r16;
	ld.global.v4.u32 	{%r356, %r357, %r358, %r359}, [%rd19];
	add.s32 	%r360, %r540, %r61;
	st.shared.v4.u32 	[%r360], {%r356, %r357, %r358, %r359};
	add.s32 	%r361, %r355, %r16;
	ld.global.v4.u32 	{%r362, %r363, %r364, %r365}, [%rd17];
	add.s32 	%r366, %r540, %r59;
	st.shared.v4.u32 	[%r366], {%r362, %r363, %r364, %r365};
	add.s32 	%r538, %r361, %r16;
	add.s32 	%r543, %r543, %r353;
	add.s32 	%r542, %r542, %r353;
	add.s32 	%r541, %r541, %r353;
	add.s32 	%r540, %r540, %r60;
	add.s32 	%r539, %r539, %r353;
	setp.lt.u32 	%p26, %r538, 256;
	@%p26 bra 	$L__BB628_12;
$L__BB628_13:
	setp.lt.s32 	%p27, %r6, 1;
	bar.sync 	0;
	mov.b32 	%r545, 0;
	mov.u32 	%r546, %r545;
	@%p27 bra 	$L__BB628_117;
	mov.b32 	%r579, 0;
	mov.u32 	%r580, %r579;
$L__BB628_15:
	setp.gt.s32 	%p28, %r248, 0;
	add.s32 	%r369, %r580, %r9;
	mul.lo.s32 	%r138, %r369, %r248;
	@%p28 bra 	$L__BB628_16;
	bra.uni 	$L__BB628_17;
$L__BB628_16:
	add.s32 	%r370, %r17, %r138;
	shl.b32 	%r371, %r370, 2;
	mov.u32 	%r372, _ZZ9cuda_gemmIiLi128ELi4ELi1ELi256ELi16ELi16ELi64ELi0ELi0EEviiiPT_S1_S1_iiiE3Ash;
	add.s32 	%r373, %r372, %r371;
	ld.shared.u32 	%r581, [%r373];
$L__BB628_17:
	setp.lt.s32 	%p29, %r248, 2;
	@%p29 bra 	$L__BB628_19;
	add.s32 	%r374, %r26, %r138;
	shl.b32 	%r375, %r374, 2;
	mov.u32 	%r376, _ZZ9cuda_gemmIiLi128ELi4ELi1ELi256ELi16ELi16ELi64ELi0ELi0EEviiiPT_S1_S1_iiiE3Ash;
	add.s32 	%r377, %r376, %r375;
	ld.shared.u32 	%r577, [%r377];
$L__BB628_19:
	setp.lt.s32 	%p30, %r248, 3;
	@%p30 bra 	$L__BB628_21;
	add.s32 	%r378, %r27, %r138;
	shl.b32 	%r379, %r378, 2;
	mov.u32 	%r380, _ZZ9cuda_gemmIiLi128ELi4ELi1ELi256ELi16ELi16ELi64ELi0ELi0EEviiiPT_S1_S1_iiiE3Ash;
	add.s32 	%r381, %r380, %r379;
	ld.shared.u32 	%r576, [%r381];
$L__BB628_21:
	setp.lt.s32 	%p31, %r248, 4;
	@%p31 bra 	$L__BB628_23;
	add.s32 	%r382, %r28, %r138;
	shl.b32 	%r383, %r382, 2;
	mov.u32 	%r384, _ZZ9cuda_gemmIiLi128ELi4ELi1ELi256ELi16ELi16ELi64ELi0ELi0EEviiiPT_S1_S1_iiiE3Ash;
	add.s32 	%r385, %r384, %r383;
	ld.shared.u32 	%r575, [%r385];
$L__BB628_23:
	setp.lt.s32 	%p32, %r248, 5;
	@%p32 bra 	$L__BB628_25;
	add.s32 	%r386, %r29, %r138;
	shl.b32 	%r387, %r386, 2;
	mov.u32 	%r388, _ZZ9cuda_gemmIiLi128ELi4ELi1ELi256ELi16ELi16ELi64ELi0ELi0EEviiiPT_S1_S1_iiiE3Ash;
	add.s32 	%r389, %r388, %r387;
	ld.shared.u32 	%r574, [%r389];
$L__BB628_25:
	setp.lt.s32 	%p33, %r248, 6;
	@%p33 bra 	$L__BB628_27;
	add.s32 	%r390, %r30, %r138;
	shl.b32 	%r391, %r390, 2;
	mov.u32 	%r392, _ZZ9cuda_gemmIiLi128ELi4ELi1ELi256ELi16ELi16ELi64ELi0ELi0EEviiiPT_S1_S1_iiiE3Ash;
	add.s32 	%r393, %r392, %r391;
	ld.shared.u32 	%r573, [%r393];
$L__BB628_27:
	setp.lt.s32 	%p34, %r248, 7;
	@%p34 bra 	$L__BB628_29;
	add.s32 	%r394, %r31, %r138;
	shl.b32 	%r395, %r394, 2;
	mov.u32 	%r396, _ZZ9cuda_gemmIiLi128ELi4ELi1ELi256ELi16ELi16ELi64ELi0ELi0EEviiiPT_S1_S1_iiiE3Ash;
	add.s32 	%r397, %r396, %r395;
	ld.shared.u32 	%r572, [%r397];
$L__BB628_29:
	setp.lt.s32 	%p35, %r248, 8;
	@%p35 bra 	$L__BB628_31;
	add.s32 	%r398, %r32, %r138;
	shl.b32 	%r399, %r398, 2;
	mov.u32 	%r400, _ZZ9cuda_gemmIiLi128ELi4ELi1ELi256ELi16ELi16ELi64ELi0ELi0EEviiiPT_S1_S1_iiiE3Ash;
	add.s32 	%r401, %r400, %r399;
	ld.shared.u32 	%r571, [%r401];
$L__BB628_31:
	setp.lt.s32 	%p36, %r248, 9;
	@%p36 bra 	$L__BB628_33;
	add.s32 	%r402, %r33, %r138;
	shl.b32 	%r403, %r402, 2;
	mov.u32 	%r404, _ZZ9cuda_gemmIiLi128ELi4ELi1ELi256ELi16ELi16ELi64ELi0ELi0EEviiiPT_S1_S1_iiiE3Ash;
	add.s32 	%r405, %r404, %r403;
	ld.shared.u32 	%r570, [%r405];
$L__BB628_33:
	setp.lt.s32 	%p37, %r248, 10;
	@%p37 bra 	$L__BB628_35;
	add.s32 	%r406, %r34, %r138;
	shl.b32 	%r407, %r406, 2;
	mov.u32 	%r408, _ZZ9cuda_gemmIiLi128ELi4ELi1ELi256ELi16ELi16ELi64ELi0ELi0EEviiiPT_S1_S1_iiiE3Ash;
	add.s32 	%r409, %r408, %r407;
	ld.shared.u32 	%r569, [%r409];
$L__BB628_35:
	setp.lt.s32 	%p38, %r248, 11;
	@%p38 bra 	$L__BB628_37;
	add.s32 	%r410, %r35, %r138;
	shl.b32 	%r411, %r410, 2;
	mov.u32 	%r412, _ZZ9cuda_gemmIiLi128ELi4ELi1ELi256ELi16ELi16ELi64ELi0ELi0EEviiiPT_S1_S1_iiiE3Ash;
	add.s32 	%r413, %r412, %r411;
	ld.shared.u32 	%r568, [%r413];
$L__BB628_37:
	setp.lt.s32 	%p39, %r248, 12;
	@%p39 bra 	$L__BB628_39;
	add.s32 	%r414, %r36, %r138;
	shl.b32 	%r415, %r414, 2;
	mov.u32 	%r416, _ZZ9cuda_gemmIiLi128ELi4ELi1ELi256ELi16ELi16ELi64ELi0ELi0EEviiiPT_S1_S1_iiiE3Ash;
	add.s32 	%r417, %r416, %r415;
	ld.shared.u32 	%r567, [%r417];
$L__BB628_39:
	setp.lt.s32 	%p40, %r248, 13;
	@%p40 bra 	$L__BB628_41;
	add.s32 	%r418, %r37, %r138;
	shl.b32 	%r419, %r418, 2;
	mov.u32 	%r420, _ZZ9cuda_gemmIiLi128ELi4ELi1ELi256ELi16ELi16ELi64ELi0ELi0EEviiiPT_S1_S1_iiiE3Ash;
	add.s32 	%r421, %r420, %r419;
	ld.shared.u32 	%r566, [%r421];
$L__BB628_41:
	setp.lt.s32 	%p41, %r248, 14;
	@%p41 bra 	$L__BB628_43;
	add.s32 	%r422, %r38, %r138;
	shl.b32 	%r423, %r422, 2;
	mov.u32 	%r424, _ZZ9cuda_gemmIiLi128ELi4ELi1ELi256ELi16ELi16ELi64ELi0ELi0EEviiiPT_S1_S1_iiiE3Ash;
	add.s32 	%r425, %r424, %r423;
	ld.shared.u32 	%r565, [%r425];
$L__BB628_43:
	setp.lt.s32 	%p42, %r248, 15;
	@%p42 bra 	$L__BB628_45;
	add.s32 	%r426, %r39, %r138;
	shl.b32 	%r427, %r426, 2;
	mov.u32 	%r428, _ZZ9cuda_gemmIiLi128ELi4ELi1ELi256ELi16ELi16ELi64ELi0ELi0EEviiiPT_S1_S1_iiiE3Ash;
	add.s32 	%r429, %r428, %r427;
	ld.shared.u32 	%r564, [%r429];
$L__BB628_45:
	setp.lt.s32 	%p43, %r248, 16;
	@%p43 bra 	$L__BB628_47;
	add.s32 	%r430, %r40, %r138;
	shl.b32 	%r431, %r430, 2;
	mov.u32 	%r432, _ZZ9cuda_gemmIiLi128ELi4ELi1ELi256ELi16ELi16ELi64ELi0ELi0EEviiiPT_S1_S1_iiiE3Ash;
	add.s32 	%r433, %r432, %r431;
	ld.shared.u32 	%r563, [%r433];
$L__BB628_47:
	setp.lt.s32 	%p44, %r10, %r18;
	@%p44 bra 	$L__BB628_48;
	bra.uni 	$L__BB628_115;
$L__BB628_48:
	mul.lo.s32 	%r139, %r579, %r8;
	mov.b32 	%r597, 0;
	mov.u32 	%r598, %r10;
$L__BB628_49:
	setp.gt.u32 	%p45, %r248, 64;
	mov.u32 	%r435, _ZZ9cuda_gemmIiLi128ELi4ELi1ELi256ELi16ELi16ELi64ELi0ELi0EEviiiPT_S1_S1_iiiE11kron_fac_sh;
	mad.lo.s32 	%r174, %r598, 68, %r435;
	add.s32 	%r437, %r174, %r436;
	ld.shared.u32 	%r175, [%r437];
	@%p45 bra 	$L__BB628_82;
	setp.eq.s32 	%p62, %r248, 0;
	mov.b32 	%r600, 0;
	@%p62 bra 	$L__BB628_52;
	shfl.sync.idx.b32	%r488|%p63, %r175, %r41, 4127, -1;
	mul.lo.s32 	%r600, %r488, %r581;
$L__BB628_52:
	setp.lt.s32 	%p64, %r248, 2;
	@%p64 bra 	$L__BB628_54;
	shfl.sync.idx.b32	%r489|%p65, %r175, %r42, 4127, -1;
	mad.lo.s32 	%r600, %r489, %r577, %r600;
$L__BB628_54:
	setp.lt.s32 	%p66, %r248, 3;
	@%p66 bra 	$L__BB628_56;
	shfl.sync.idx.b32	%r490|%p67, %r175, %r43, 4127, -1;
	mad.lo.s32 	%r600, %r490, %r576, %r600;
$L__BB628_56:
	setp.lt.s32 	%p68, %r248, 4;
	@%p68 bra 	$L__BB628_58;
	shfl.sync.idx.b32	%r491|%p69, %r175, %r44, 4127, -1;
	mad.lo.s32 	%r600, %r491, %r575, %r600;
$L__BB628_58:
	setp.lt.s32 	%p70, %r248, 5;
	@%p70 bra 	$L__BB628_60;
	shfl.sync.idx.b32	%r492|%p71, %r175, %r45, 4127, -1;
	mad.lo.s32 	%r600, %r492, %r574, %r600;
$L__BB628_60:
	setp.lt.s32 	%p72, %r248, 6;
	@%p72 bra 	$L__BB628_62;
	shfl.sync.idx.b32	%r493|%p73, %r175, %r46, 4127, -1;
	mad.lo.s32 	%r600, %r493, %r573, %r600;
$L__BB628_62:
	setp.lt.s32 	%p74, %r248, 7;
	@%p74 bra 	$L__BB628_64;
	shfl.sync.idx.b32	%r494|%p75, %r175, %r47, 4127, -1;
	mad.lo.s32 	%r600, %r494, %r572, %r600;
$L__BB628_64:
	setp.lt.s32 	%p76, %r248, 8;
	@%p76 bra 	$L__BB628_66;
	shfl.sync.idx.b32	%r495|%p77, %r175, %r48, 4127, -1;
	mad.lo.s32 	%r600, %r495, %r571, %r600;
$L__BB628_66:
	setp.lt.s32 	%p78, %r248, 9;
	@%p78 bra 	$L__BB628_68;
	shfl.sync.idx.b32	%r496|%p79, %r175, %r49, 4127, -1;
	mad.lo.s32 	%r600, %r496, %r570, %r600;
$L__BB628_68:
	setp.lt.s32 	%p80, %r248, 10;
	@%p80 bra 	$L__BB628_70;
	shfl.sync.idx.b32	%r497|%p81, %r175, %r50, 4127, -1;
	mad.lo.s32 	%r600, %r497, %r569, %r600;
$L__BB628_70:
	setp.lt.s32 	%p82, %r248, 11;
	@%p82 bra 	$L__BB628_72;
	shfl.sync.idx.b32	%r498|%p83, %r175, %r51, 4127, -1;
	mad.lo.s32 	%r600, %r498, %r568, %r600;
$L__BB628_72:
	setp.lt.s32 	%p84, %r248, 12;
	@%p84 bra 	$L__BB628_74;
	shfl.sync.idx.b32	%r499|%p85, %r175, %r52, 4127, -1;
	mad.lo.s32 	%r600, %r499, %r567, %r600;
$L__BB628_74:
	setp.lt.s32 	%p86, %r248, 13;
	@%p86 bra 	$L__BB628_76;
	shfl.sync.idx.b32	%r500|%p87, %r175, %r53, 4127, -1;
	mad.lo.s32 	%r600, %r500, %r566, %r600;
$L__BB628_76:
	setp.lt.s32 	%p88, %r248, 14;
	@%p88 bra 	$L__BB628_78;
	shfl.sync.idx.b32	%r501|%p89, %r175, %r54, 4127, -1;
	mad.lo.s32 	%r600, %r501, %r565, %r600;
$L__BB628_78:
	setp.lt.s32 	%p90, %r248, 15;
	@%p90 bra 	$L__BB628_80;
	shfl.sync.idx.b32	%r502|%p91, %r175, %r55, 4127, -1;
	mad.lo.s32 	%r600, %r502, %r564, %r600;
$L__BB628_80:
	setp.lt.s32 	%p92, %r248, 16;
	@%p92 bra 	$L__BB628_114;
	shfl.sync.idx.b32	%r503|%p93, %r175, %r56, 4127, -1;
	mad.lo.s32 	%r600, %r503, %r563, %r600;
	bra.uni 	$L__BB628_114;
$L__BB628_82:
	setp.lt.s32 	%p46, %r248, 1;
	mov.b32 	%r600, 0;
	@%p46 bra 	$L__BB628_84;
	shl.b32 	%r439, %r17, 2;
	add.s32 	%r440, %r174, %r439;
	ld.shared.u32 	%r441, [%r440];
	mul.lo.s32 	%r600, %r441, %r581;
$L__BB628_84:
	@%p29 bra 	$L__BB628_86;
	shl.b32 	%r442, %r26, 2;
	add.s32 	%r443, %r174, %r442;
	ld.shared.u32 	%r444, [%r443];
	mad.lo.s32 	%r600, %r444, %r577, %r600;
$L__BB628_86:
	@%p30 bra 	$L__BB628_88;
	shl.b32 	%r445, %r27, 2;
	add.s32 	%r446, %r174, %r445;
	ld.shared.u32 	%r447, [%r446];
	mad.lo.s32 	%r600, %r447, %r576, %r600;
$L__BB628_88:
	@%p31 bra 	$L__BB628_90;
	shl.b32 	%r448, %r28, 2;
	add.s32 	%r449, %r174, %r448;
	ld.shared.u32 	%r450, [%r449];
	mad.lo.s32 	%r600, %r450, %r575, %r600;
$L__BB628_90:
	@%p32 bra 	$L__BB628_92;
	shl.b32 	%r451, %r29, 2;
	add.s32 	%r452, %r174, %r451;
	ld.shared.u32 	%r453, [%r452];
	mad.lo.s32 	%r600, %r453, %r574, %r600;
$L__BB628_92:
	@%p33 bra 	$L__BB628_94;
	shl.b32 	%r454, %r30, 2;
	add.s32 	%r455, %r174, %r454;
	ld.shared.u32 	%r456, [%r455];
	mad.lo.s32 	%r600, %r456, %r573, %r600;
$L__BB628_94:
	@%p34 bra 	$L__BB628_96;
	shl.b32 	%r457, %r31, 2;
	add.s32 	%r458, %r174, %r457;
	ld.shared.u32 	%r459, [%r458];
	mad.lo.s32 	%r600, %r459, %r572, %r600;
$L__BB628_96:
	setp.lt.s32 	%p53, %r248, 8;
	@%p53 bra 	$L__BB628_98;
	shl.b32 	%r460, %r32, 2;
	add.s32 	%r461, %r174, %r460;
	ld.shared.u32 	%r462, [%r461];
	mad.lo.s32 	%r600, %r462, %r571, %r600;
$L__BB628_98:
	setp.lt.s32 	%p54, %r248, 9;
	@%p54 bra 	$L__BB628_100;
	shl.b32 	%r463, %r33, 2;
	add.s32 	%r464, %r174, %r463;
	ld.shared.u32 	%r465, [%r464];
	mad.lo.s32 	%r600, %r465, %r570, %r600;
$L__BB628_100:
	setp.lt.s32 	%p55, %r248, 10;
	@%p55 bra 	$L__BB628_102;
	shl.b32 	%r466, %r34, 2;
	add.s32 	%r467, %r174, %r466;
	ld.shared.u32 	%r468, [%r467];
	mad.lo.s32 	%r600, %r468, %r569, %r600;
$L__BB628_102:
	setp.lt.s32 	%p56, %r248, 11;
	@%p56 bra 	$L__BB628_104;
	shl.b32 	%r469, %r35, 2;
	add.s32 	%r470, %r174, %r469;
	ld.shared.u32 	%r471, [%r470];
	mad.lo.s32 	%r600, %r471, %r568, %r600;
$L__BB628_104:
	setp.lt.s32 	%p57, %r248, 12;
	@%p57 bra 	$L__BB628_106;
	shl.b32 	%r472, %r36, 2;
	add.s32 	%r473, %r174, %r472;
	ld.shared.u32 	%r474, [%r473];
	mad.lo.s32 	%r600, %r474, %r567, %r600;
$L__BB628_106:
	setp.lt.s32 	%p58, %r248, 13;
	@%p58 bra 	$L__BB628_108;
	shl.b32 	%r475, %r37, 2;
	add.s32 	%r476, %r174, %r475;
	ld.shared.u32 	%r477, [%r476];
	mad.lo.s32 	%r600, %r477, %r566, %r600;
$L__BB628_108:
	setp.lt.s32 	%p59, %r248, 14;
	@%p59 bra 	$L__BB628_110;
	shl.b32 	%r478, %r38, 2;
	add.s32 	%r479, %r174, %r478;
	ld.shared.u32 	%r480, [%r479];
	mad.lo.s32 	%r600, %r480, %r565, %r600;
$L__BB628_110:
	setp.lt.s32 	%p60, %r248, 15;
	@%p60 bra 	$L__BB628_112;
	shl.b32 	%r481, %r39, 2;
	add.s32 	%r482, %r174, %r481;
	ld.shared.u32 	%r483, [%r482];
	mad.lo.s32 	%r600, %r483, %r564, %r600;
$L__BB628_112:
	setp.lt.s32 	%p61, %r248, 16;
	@%p61 bra 	$L__BB628_114;
	shl.b32 	%r484, %r40, 2;
	add.s32 	%r485, %r174, %r484;
	ld.shared.u32 	%r486, [%r485];
	mad.lo.s32 	%r600, %r486, %r563, %r600;
$L__BB628_114:
	add.s32 	%r504, %r597, %r139;
	mul.wide.s32 	%rd24, %r504, 4;
	add.s64 	%rd25, %rd2, %rd24;
	ld.local.u32 	%r505, [%rd25];
	add.s32 	%r506, %r505, %r600;
	st.local.u32 	[%rd25], %r506;
	add.s32 	%r598, %r598, %r62;
	add.s32 	%r597, %r597, 1;
	setp.lt.s32 	%p94, %r598, %r18;
	@%p94 bra 	$L__BB628_49;
$L__BB628_115:
	add.s32 	%r580, %r580, %r7;
	add.s32 	%r579, %r579, 1;
	setp.lt.s32 	%p95, %r580, %r6;
	@%p95 bra 	$L__BB628_15;
	ld.local.v2.u32 	{%r546, %r545}, [%rd2];
$L__BB628_117:
	ld.param.u64 	%rd31, [_Z9cuda_gemmIiLi128ELi4ELi1ELi256ELi16ELi16ELi64ELi0ELi0EEviiiPT_S1_S1_iii_param_5];
	ld.param.u32 	%r519, [_Z9cuda_gemmIiLi128ELi4ELi1ELi256ELi16ELi16ELi64ELi0ELi0EEviiiPT_S1_S1_iii_param_1];
	bar.sync 	0;
	shl.b32 	%r507, %r6, 7;
	div.s32 	%r508, %r507, %r7;
	mul.lo.s32 	%r509, %r20, %r508;
	mov.u32 	%r510, %ctaid.x;
	mad.lo.s32 	%r511, %r6, %r510, %r1;
	mad.lo.s32 	%r512, %r537, %r519, %r511;
	cvta.to.global.u64 	%rd26, %rd31;
	mul.wide.s32 	%rd27, %r512, 4;
	add.s64 	%rd28, %rd26, %rd27;
	st.global.u32 	[%rd28], %r546;
	rem.s32 	%r513, 1, %r8;
	add.s32 	%r514, %r8, 1;
	setp.lt.u32 	%p96, %r514, 3;
	shl.b32 	%r515, %r8, 7;
	selp.b32 	%r516, %r515, 0, %p96;
	add.s32 	%r517, %r512, %r516;
	mad.lo.s32 	%r518, %r513, %r509, %r517;
	mul.wide.s32 	%rd29, %r518, 4;
	add.s64 	%rd30, %rd26, %rd29;
	st.global.u32 	[%rd30], %r545;
	add.s32 	%r537, %r537, %r12;
	setp.lt.u32 	%p97, %r537, %r13;
	@%p97 bra 	$L__BB628_5;
$L__BB628_118:
	ret;

}
	// .globl	_Z9cuda_gemmIiLi128ELi4ELi1ELi256ELi16ELi16ELi64ELi0ELi1EEviiiPT_S1_S1_iii
.visible .entry _Z9cuda_gemmIiLi128ELi4ELi1ELi256ELi16ELi16ELi64ELi0ELi1EEviiiPT_S1_S1_iii(
	.param .u32 _Z9cuda_gemmIiLi128ELi4ELi1ELi256ELi16ELi16ELi64ELi0ELi1EEviiiPT_S1_S1_iii_param_0,
	.param .u32 _Z9cuda_gemmIiLi128ELi4ELi1ELi256ELi16ELi16ELi64ELi0ELi1EEviiiPT_S1_S1_iii_param_1,
	.param .u32 _Z9cuda_gemmIiLi128ELi4ELi1ELi256ELi16ELi16ELi64ELi0ELi1EEviiiPT_S1_S1_iii_param_2,
	.param .u64 .ptr .align 1 _Z9cuda_gemmIiLi128ELi4ELi1ELi256ELi16ELi16ELi64ELi0ELi1EEviiiPT_S1_S1_iii_param_3,
	.param .u64 .ptr .align 1 _Z9cuda_gemmIiLi128ELi4ELi1ELi256ELi16ELi16ELi64ELi0ELi1EEviiiPT_S1_S1_iii_param_4,
	.param .u64 .ptr .align 1 _Z9cuda_gemmIiLi128ELi4ELi1ELi256ELi16ELi16ELi64ELi0ELi1EEviiiPT_S1_S1_iii_param_5,
	.param .u32 _Z9cuda_gemmIiLi128ELi4ELi1ELi256ELi16ELi16ELi64ELi0ELi1EEviiiPT_S1_S1_iii_param_6,
	.param .u32 _Z9cuda_gemmIiLi128ELi4ELi1ELi256ELi16ELi16ELi64ELi0ELi1EEviiiPT_S1_S1_iii_param_7,
	.param .u32 _Z9cuda_gemmIiLi128ELi4ELi1ELi256ELi16ELi16ELi64ELi0ELi1EEviiiPT_S1_S1_iii_param_8
)
.maxntid 128
{
	.reg .pred 	%p<46>;
	.reg .b16 	%rs<8>;
	.reg .b32 	%r<330>;
	.reg .b64 	%rd<35>;
	// demoted variable
	.shared .align 128 .b8 _ZZ9cuda_gemmIiLi128ELi4ELi1ELi256ELi16ELi16ELi64ELi0ELi1EEviiiPT_S1_S1_iiiE11kron_fac_sh[1088];
	// demoted variable
	.shared .align 128 .b8 _ZZ9cuda_gemmIiLi128ELi4ELi1ELi256ELi16ELi16ELi64ELi0ELi1EEviiiPT_S1_S1_iiiE3Ash[1024];
	ld.param.u32 	%r87, [_Z9cuda_gemmIiLi128ELi4ELi1ELi256ELi16ELi16ELi64ELi0ELi1EEviiiPT_S1_S1_iii_param_1];
	ld.param.u32 	%r88, [_Z9cuda_gemmIiLi128ELi4ELi1ELi256ELi16ELi16ELi64ELi0ELi1EEviiiPT_S1_S1_iii_param_2];
	ld.param.u64 	%rd5, [_Z9cuda_gemmIiLi128ELi4ELi1ELi256ELi16ELi16ELi64ELi0ELi1EEviiiPT_S1_S1_iii_param_3];
	ld.param.u64 	%rd6, [_Z9cuda_gemmIiLi128ELi4ELi1ELi256ELi16ELi16ELi64ELi0ELi1EEviiiPT_S1_S1_iii_param_4];
	ld.param.u64 	%rd4, [_Z9cuda_gemmIiLi128ELi4ELi1ELi256ELi16ELi16ELi64ELi0ELi1EEviiiPT_S1_S1_iii_param_5];
	cvta.to.global.u64 	%rd1, %rd6;
	cvta.to.global.u64 	%rd2, %rd5;
	mov.u32 	%r1, %tid.x;
	mov.u32 	%r2, %ntid.x;
	add.s32 	%r89, %r1, %r2;
	cvt.u16.u32 	%rs3, %r89;
	not.b16 	%rs4, %rs3;
	and.b16  	%rs5, %rs4, 255;
	cvt.u16.u32 	%rs6, %r2;
	and.b16  	%rs7, %rs6, 255;
	div.u16 	%rs1, %rs5, %rs7;
	and.b16  	%rs2, %rs1, 3;
	setp.eq.s16 	%p1, %rs2, 2;
	mov.u32 	%r320, %r1;
	@%p1 bra 	$L__BB629_3;
	cvt.u32.u16 	%r3, %rs2;
	mov.b32 	%r319, 0;
	mov.u32 	%r320, %r1;
$L__BB629_2:
	.pragma "nounroll";
	mul.wide.u32 	%rd7, %r320, 4;
	add.s64 	%rd8, %rd1, %rd7;
	ld.global.u32 	%r91, [%rd8];
	and.b32  	%r92, %r320, 15;
	mov.u32 	%r93, _ZZ9cuda_gemmIiLi128ELi4ELi1ELi256ELi16ELi16ELi64ELi0ELi1EEviiiPT_S1_S1_iiiE11kron_fac_sh;
	mad.lo.s32 	%r94, %r92, 68, %r93;
	shr.u32 	%r95, %r320, 2;
	and.b32  	%r96, %r95, 1073741820;
	add.s32 	%r97, %r94, %r96;
	st.shared.u32 	[%r97], %r91;
	add.s32 	%r320, %r320, %r2;
	add.s32 	%r319, %r319, 1;
	xor.b32  	%r98, %r319, %r3;
	setp.ne.s32 	%p2, %r98, 2;
	@%p2 bra 	$L__BB629_2;
$L__BB629_3:
	setp.lt.u16 	%p3, %rs1, 2;
	@%p3 bra 	$L__BB629_6;
	mov.u32 	%r101, _ZZ9cuda_gemmIiLi128ELi4ELi1ELi256ELi16ELi16ELi64ELi0ELi1EEviiiPT_S1_S1_iiiE11kron_fac_sh;
$L__BB629_5:
	mul.wide.u32 	%rd9, %r320, 4;
	add.s64 	%rd10, %rd1, %rd9;
	ld.global.u32 	%r99, [%rd10];
	and.b32  	%r100, %r320, 15;
	mad.lo.s32 	%r102, %r100, 68, %r101;
	shr.u32 	%r103, %r320, 2;
	and.b32  	%r104, %r103, 1073741820;
	add.s32 	%r105, %r102, %r104;
	st.shared.u32 	[%r105], %r99;
	add.s32 	%r106, %r320, %r2;
	mul.wide.u32 	%rd11, %r106, 4;
	add.s64 	%rd12, %rd1, %rd11;
	ld.global.u32 	%r107, [%rd12];
	and.b32  	%r108, %r106, 15;
	mad.lo.s32 	%r109, %r108, 68, %r101;
	shr.u32 	%r110, %r106, 2;
	and.b32  	%r111, %r110, 1073741820;
	add.s32 	%r112, %r109, %r111;
	st.shared.u32 	[%r112], %r107;
	add.s32 	%r113, %r106, %r2;
	mul.wide.u32 	%rd13, %r113, 4;
	add.s64 	%rd14, %rd1, %rd13;
	ld.global.u32 	%r114, [%rd14];
	and.b32  	%r115, %r113, 15;
	mad.lo.s32 	%r116, %r115, 68, %r101;
	shr.u32 	%r117, %r113, 2;
	and.b32  	%r118, %r117, 1073741820;
	add.s32 	%r119, %r116, %r118;
	st.shared.u32 	[%r119], %r114;
	add.s32 	%r120, %r113, %r2;
	mul.wide.u32 	%rd15, %r120, 4;
	add.s64 	%rd16, %rd1, %rd15;
	ld.global.u32 	%r121, [%rd16];
	and.b32  	%r122, %r120, 15;
	mad.lo.s32 	%r123, %r122, 68, %r101;
	shr.u32 	%r124, %r120, 2;
	and.b32  	%r125, %r124, 1073741820;
	add.s32 	%r126, %r123, %r125;
	st.shared.u32 	[%r126], %r121;
	add.s32 	%r320, %r120, %r2;
	setp.lt.u32 	%p4, %r320, 256;
	@%p4 bra 	$L__BB629_5;
$L__BB629_6:
	mov.u32 	%r322, %ctaid.y;
	mov.u32 	%r12, %nctaid.y;
	shl.b32 	%r13, %r12, 2;
	setp.ge.u32 	%p5, %r322, %r13;
	@%p5 bra 	$L__BB629_17;
	cvta.to.global.u64 	%rd3, %rd4;
	shr.u32 	%r127, %r1, 4;
	and.b32  	%r14, %r1, 15;
	mov.u32 	%r128, %ctaid.x;
	shl.b32 	%r15, %r1, 2;
	shl.b32 	%r16, %r128, 8;
	shl.b32 	%r17, %r2, 2;
	shl.b32 	%r129, %r1, 4;
	and.b32  	%r130, %r129, 240;
	and.b32  	%r131, %r15, 60;
	mov.u32 	%r132, _ZZ9cuda_gemmIiLi128ELi4ELi1ELi256ELi16ELi16ELi64ELi0ELi1EEviiiPT_S1_S1_iiiE11kron_fac_sh;
	add.s32 	%r133, %r132, %r131;
	shl.b32 	%r134, %r128, 4;
	shr.s32 	%r135, %r88, 31;
	shr.u32 	%r136, %r135, 24;
	add.s32 	%r137, %r88, %r136;
	shr.s32 	%r138, %r137, 8;
	shl.b32 	%r18, %r138, 7;
	add.s32 	%r19, %r134, %r1;
	add.s32 	%r20, %r15, %r17;
	max.u32 	%r139, %r20, 256;
	setp.lt.u32 	%p6, %r20, 256;
	selp.u32 	%r140, 1, 0, %p6;
	or.b32  	%r141, %r20, %r140;
	sub.s32 	%r142, %r139, %r141;
	div.u32 	%r143, %r142, %r17;
	add.s32 	%r21, %r143, %r140;
	and.b32  	%r22, %r21, 3;
	mov.u32 	%r144, _ZZ9cuda_gemmIiLi128ELi4ELi1ELi256ELi16ELi16ELi64ELi0ELi1EEviiiPT_S1_S1_iiiE3Ash;
	add.s32 	%r23, %r144, %r129;
	shl.b32 	%r59, %r2, 4;
	add.s32 	%r24, %r23, %r59;
	add.s32 	%r25, %r20, %r17;
	mad.lo.s32 	%r26, %r14, 68, %r144;
	add.s32 	%r145, %r1, 1;
	and.b32  	%r27, %r145, 15;
	or.b32  	%r146, %r130, %r27;
	shl.b32 	%r147, %r146, 2;
	add.s32 	%r28, %r144, %r147;
	add.s32 	%r148, %r1, 2;
	and.b32  	%r29, %r148, 15;
	or.b32  	%r149, %r130, %r29;
	shl.b32 	%r150, %r149, 2;
	add.s32 	%r30, %r144, %r150;
	add.s32 	%r151, %r1, 3;
	and.b32  	%r31, %r151, 15;
	or.b32  	%r152, %r130, %r31;
	shl.b32 	%r153, %r152, 2;
	add.s32 	%r32, %r144, %r153;
	add.s32 	%r154, %r1, 4;
	and.b32  	%r33, %r154, 15;
	or.b32  	%r155, %r130, %r33;
	shl.b32 	%r156, %r155, 2;
	add.s32 	%r34, %r144, %r156;
	add.s32 	%r157, %r1, 5;
	and.b32  	%r35, %r157, 15;
	or.b32  	%r158, %r130, %r35;
	shl.b32 	%r159, %r158, 2;
	add.s32 	%r36, %r144, %r159;
	add.s32 	%r160, %r1, 6;
	and.b32  	%r37, %r160, 15;
	or.b32  	%r161, %r130, %r37;
	shl.b32 	%r162, %r161, 2;
	add.s32 	%r38, %r144, %r162;
	add.s32 	%r163, %r1, 7;
	and.b32  	%r39, %r163, 15;
	or.b32  	%r164, %r130, %r39;
	shl.b32 	%r165, %r164, 2;
	add.s32 	%r40, %r144, %r165;
	xor.b32  	%r41, %r14, 8;
	or.b32  	%r166, %r130, %r41;
	shl.b32 	%r167, %r166, 2;
	add.s32 	%r42, %r144, %r167;
	add.s32 	%r168, %r1, 9;
	and.b32  	%r43, %r168, 15;
	or.b32  	%r169, %r130, %r43;
	shl.b32 	%r170, %r169, 2;
	add.s32 	%r44, %r144, %r170;
	add.s32 	%r171, %r1, 10;
	and.b32  	%r45, %r171, 15;
	or.b32  	%r172, %r130, %r45;
	shl.b32 	%r173, %r172, 2;
	add.s32 	%r46, %r144, %r173;
	add.s32 	%r174, %r1, 11;
	and.b32  	%r47, %r174, 15;
	or.b32  	%r175, %r130, %r47;
	shl.b32 	%r176, %r175, 2;
	add.s32 	%r48, %r144, %r176;
	add.s32 	%r177, %r1, 12;
	and.b32  	%r49, %r177, 15;
	or.b32  	%r178, %r130, %r49;
	shl.b32 	%r179, %r178, 2;
	add.s32 	%r50, %r144, %r179;
	add.s32 	%r180, %r1, 13;
	and.b32  	%r51, %r180, 15;
	or.b32  	%r181, %r130, %r51;
	shl.b32 	%r182, %r181, 2;
	add.s32 	%r52, %r144, %r182;
	add.s32 	%r183, %r1, 14;
	and.b32  	%r53, %r183, 15;
	or.b32  	%r184, %r130, %r53;
	shl.b32 	%r185, %r184, 2;
	add.s32 	%r54, %r144, %r185;
	add.s32 	%r186, %r1, -1;
	and.b32  	%r55, %r186, 15;
	or.b32  	%r187, %r130, %r55;
	shl.b32 	%r188, %r187, 2;
	add.s32 	%r56, %r144, %r188;
	mad.lo.s32 	%r57, %r127, 68, %r133;
	mad.lo.s32 	%r58, %r2, 12, %r16;
	shl.b32 	%r189, %r2, 3;
	add.s32 	%r60, %r16, %r189;
	mul.lo.s32 	%r61, %r2, 48;
	shl.b32 	%r62, %r2, 6;
	shl.b32 	%r63, %r2, 5;
$L__BB629_8:
	setp.gt.u32 	%p7, %r1, 63;
	@%p7 bra 	$L__BB629_16;
	setp.eq.s32 	%p8, %r22, 3;
	mul.lo.s32 	%r65, %r322, %r88;
	add.s32 	%r66, %r65, %r16;
	mov.u32 	%r323, %r15;
	@%p8 bra 	$L__BB629_13;
	setp.eq.s32 	%p9, %r22, 0;
	add.s32 	%r190, %r66, %r15;
	mul.wide.s32 	%rd17, %r190, 4;
	add.s64 	%rd18, %rd2, %rd17;
	ld.global.v4.u32 	{%r191, %r192, %r193, %r194}, [%rd18];
	st.shared.v4.u32 	[%r23], {%r191, %r192, %r193, %r194};
	mov.u32 	%r323, %r20;
	@%p9 bra 	$L__BB629_13;
	setp.eq.s32 	%p10, %r22, 1;
	add.s32 	%r195, %r66, %r20;
	mul.wide.s32 	%rd19, %r195, 4;
	add.s64 	%rd20, %rd2, %rd19;
	ld.global.v4.u32 	{%r196, %r197, %r198, %r199}, [%rd20];
	st.shared.v4.u32 	[%r24], {%r196, %r197, %r198, %r199};
	mov.u32 	%r323, %r25;
	@%p10 bra 	$L__BB629_13;
	add.s32 	%r323, %r25, %r17;
	add.s32 	%r200, %r66, %r25;
	mul.wide.s32 	%rd21, %r200, 4;
	add.s64 	%rd22, %rd2, %rd21;
	ld.global.v4.u32 	{%r201, %r202, %r203, %r204}, [%rd22];
	shl.b32 	%r205, %r17, 2;
	add.s32 	%r206, %r24, %r205;
	st.shared.v4.u32 	[%r206], {%r201, %r202, %r203, %r204};
$L__BB629_13:
	setp.lt.u32 	%p11, %r21, 3;
	@%p11 bra 	$L__BB629_16;
	add.s32 	%r207, %r58, %r323;
	add.s32 	%r328, %r207, %r65;
	add.s32 	%r208, %r60, %r323;
	add.s32 	%r327, %r208, %r65;
	add.s32 	%r209, %r16, %r323;
	add.s32 	%r324, %r209, %r65;
	add.s32 	%r326, %r324, %r17;
	shl.b32 	%r210, %r323, 2;
	mov.u32 	%r211, _ZZ9cuda_gemmIiLi128ELi4ELi1ELi256ELi16ELi16ELi64ELi0ELi1EEviiiPT_S1_S1_iiiE3Ash;
	add.s32 	%r325, %r211, %r210;
$L__BB629_15:
	mul.wide.s32 	%rd23, %r328, 4;
	add.s64 	%rd24, %rd2, %rd23;
	mul.wide.s32 	%rd25, %r327, 4;
	add.s64 	%rd26, %rd2, %rd25;
	mul.wide.s32 	%rd27, %r326, 4;
	add.s64 	%rd28, %rd2, %rd27;
	mul.wide.s32 	%rd29, %r324, 4;
	add.s64 	%rd30, %rd2, %rd29;
	ld.global.v4.u32 	{%r212, %r213, %r214, %r215}, [%rd30];
	st.shared.v4.u32 	[%r325], {%r212, %r213, %r214, %r215};
	add.s32 	%r216, %r323, %r17;
	ld.global.v4.u32 	{%r217, %r218, %r219, %r220}, [%rd28];
	add.s32 	%r221, %r325, %r59;
	st.shared.v4.u32 	[%r221], {%r217, %r218, %r219, %r220};
	add.s32 	%r222, %r216, %r17;
	ld.global.v4.u32 	{%r223, %r224, %r225, %r226}, [%rd26];
	add.s32 	%r227, %r325, %r63;
	st.shared.v4.u32 	[%r227], {%r223, %r224, %r225, %r226};
	add.s32 	%r228, %r222, %r17;
	ld.global.v4.u32 	{%r229, %r230, %r231, %r232}, [%rd24];
	add.s32 	%r233, %r325, %r61;
	st.shared.v4.u32 	[%r233], {%r229, %r230, %r231, %r232};
	add.s32 	%r323, %r228, %r17;
	add.s32 	%r328, %r328, %r59;
	add.s32 	%r327, %r327, %r59;
	add.s32 	%r326, %r326, %r59;
	add.s32 	%r325, %r325, %r62;
	add.s32 	%r324, %r324, %r59;
	setp.lt.u32 	%p12, %r323, 256;
	@%p12 bra 	$L__BB629_15;
$L__BB629_16:
	bar.sync 	0;
	ld.shared.u32 	%r234, [%r26];
	ld.shared.u32 	%r235, [%r28];
	ld.shared.u32 	%r236, [%r30];
	ld.shared.u32 	%r237, [%r32];
	ld.shared.u32 	%r238, [%r34];
	ld.shared.u32 	%r239, [%r36];
	ld.shared.u32 	%r240, [%r38];
	ld.shared.u32 	%r241, [%r40];
	ld.shared.u32 	%r242, [%r42];
	ld.shared.u32 	%r243, [%r44];
	ld.shared.u32 	%r244, [%r46];
	ld.shared.u32 	%r245, [%r48];
	ld.shared.u32 	%r246, [%r50];
	ld.shared.u32 	%r247, [%r52];
	ld.shared.u32 	%r248, [%r54];
	ld.shared.u32 	%r249, [%r56];
	ld.shared.u32 	%r250, [%r57];
	shfl.sync.idx.b32	%r251|%p13, %r250, %r14, 4127, -1;
	mul.lo.s32 	%r252, %r251, %r234;
	shfl.sync.idx.b32	%r253|%p14, %r250, %r27, 4127, -1;
	mad.lo.s32 	%r254, %r253, %r235, %r252;
	shfl.sync.idx.b32	%r255|%p15, %r250, %r29, 4127, -1;
	mad.lo.s32 	%r256, %r255, %r236, %r254;
	shfl.sync.idx.b32	%r257|%p16, %r250, %r31, 4127, -1;
	mad.lo.s32 	%r258, %r257, %r237, %r256;
	shfl.sync.idx.b32	%r259|%p17, %r250, %r33, 4127, -1;
	mad.lo.s32 	%r260, %r259, %r238, %r258;
	shfl.sync.idx.b32	%r261|%p18, %r250, %r35, 4127, -1;
	mad.lo.s32 	%r262, %r261, %r239, %r260;
	shfl.sync.idx.b32	%r263|%p19, %r250, %r37, 4127, -1;
	mad.lo.s32 	%r264, %r263, %r240, %r262;
	shfl.sync.idx.b32	%r265|%p20, %r250, %r39, 4127, -1;
	mad.lo.s32 	%r266, %r265, %r241, %r264;
	shfl.sync.idx.b32	%r267|%p21, %r250, %r41, 4127, -1;
	mad.lo.s32 	%r268, %r267, %r242, %r266;
	shfl.sync.idx.b32	%r269|%p22, %r250, %r43, 4127, -1;
	mad.lo.s32 	%r270, %r269, %r243, %r268;
	shfl.sync.idx.b32	%r271|%p23, %r250, %r45, 4127, -1;
	mad.lo.s32 	%r272, %r271, %r244, %r270;
	shfl.sync.idx.b32	%r273|%p24, %r250, %r47, 4127, -1;
	mad.lo.s32 	%r274, %r273, %r245, %r272;
	shfl.sync.idx.b32	%r275|%p25, %r250, %r49, 4127, -1;
	mad.lo.s32 	%r276, %r275, %r246, %r274;
	shfl.sync.idx.b32	%r277|%p26, %r250, %r51, 4127, -1;
	mad.lo.s32 	%r278, %r277, %r247, %r276;
	shfl.sync.idx.b32	%r279|%p27, %r250, %r53, 4127, -1;
	mad.lo.s32 	%r280, %r279, %r248, %r278;
	shfl.sync.idx.b32	%r281|%p28, %r250, %r55, 4127, -1;
	mad.lo.s32 	%r282, %r281, %r249, %r280;
	ld.shared.u32 	%r283, [%r57+544];
	shfl.sync.idx.b32	%r284|%p29, %r283, %r14, 4127, -1;
	mul.lo.s32 	%r285, %r284, %r234;
	shfl.sync.idx.b32	%r286|%p30, %r283, %r27, 4127, -1;
	mad.lo.s32 	%r287, %r286, %r235, %r285;
	shfl.sync.idx.b32	%r288|%p31, %r283, %r29, 4127, -1;
	mad.lo.s32 	%r289, %r288, %r236, %r287;
	shfl.sync.idx.b32	%r290|%p32, %r283, %r31, 4127, -1;
	mad.lo.s32 	%r291, %r290, %r237, %r289;
	shfl.sync.idx.b32	%r292|%p33, %r283, %r33, 4127, -1;
	mad.lo.s32 	%r293, %r292, %r238, %r291;
	shfl.sync.idx.b32	%r294|%p34, %r283, %r35, 4127, -1;
	mad.lo.s32 	%r295, %r294, %r239, %r293;
	shfl.sync.idx.b32	%r296|%p35, %r283, %r37, 4127, -1;
	mad.lo.s32 	%r297, %r296, %r240, %r295;
	shfl.sync.idx.b32	%r298|%p36, %r283, %r39, 4127, -1;
	mad.lo.s32 	%r299, %r298, %r241, %r297;
	shfl.sync.idx.b32	%r300|%p37, %r283, %r41, 4127, -1;
	mad.lo.s32 	%r301, %r300, %r242, %r299;
	shfl.sync.idx.b32	%r302|%p38, %r283, %r43, 4127, -1;
	mad.lo.s32 	%r303, %r302, %r243, %r301;
	shfl.sync.idx.b32	%r304|%p39, %r283, %r45, 4127, -1;
	mad.lo.s32 	%r305, %r304, %r244, %r303;
	shfl.sync.idx.b32	%r306|%p40, %r283, %r47, 4127, -1;
	mad.lo.s32 	%r307, %r306, %r245, %r305;
	shfl.sync.idx.b32	%r308|%p41, %r283, %r49, 4127, -1;
	mad.lo.s32 	%r309, %r308, %r246, %r307;
	shfl.sync.idx.b32	%r310|%p42, %r283, %r51, 4127, -1;
	mad.lo.s32 	%r311, %r310, %r247, %r309;
	shfl.sync.idx.b32	%r312|%p43, %r283, %r53, 4127, -1;
	mad.lo.s32 	%r313, %r312, %r248, %r311;
	shfl.sync.idx.b32	%r314|%p44, %r283, %r55, 4127, -1;
	mad.lo.s32 	%r315, %r314, %r249, %r313;
	bar.sync 	0;
	mad.lo.s32 	%r316, %r322, %r87, %r19;
	mul.wide.s32 	%rd31, %r316, 4;
	add.s64 	%rd32, %rd3, %rd31;
	st.global.u32 	[%rd32], %r282;
	add.s32 	%r317, %r316, %r18;
	mul.wide.s32 	%rd33, %r317, 4;
	add.s64 	%rd34, %rd3, %rd33;
	st.global.u32 	[%rd34], %r315;
	add.s32 	%r322, %r322, %r12;
	setp.lt.u32 	%p45, %r322, %r13;
	@%p45 bra 	$L__BB629_8;
$L__BB629_17:
	ret;

}
	// .globl	_Z9cuda_gemmIiLi128ELi4ELi1ELi256ELi16ELi16ELi64ELi1ELi0EEviiiPT_S1_S1_iii
.visible .entry _Z9cuda_gemmIiLi128ELi4ELi1ELi256ELi16ELi16ELi64ELi1ELi0EEviiiPT_S1_S1_iii(
	.param .u32 _Z9cuda_gemmIiLi128ELi4ELi1ELi256ELi16ELi16ELi64ELi1ELi0EEviiiPT_S1_S1_iii_param_0,
	.param .u32 _Z9cuda_gemmIiLi128ELi4ELi1ELi256ELi16ELi16ELi64ELi1ELi0EEviiiPT_S1_S1_iii_param_1,
	.param .u32 _Z9cuda_gemmIiLi128ELi4ELi1ELi256ELi16ELi16ELi64ELi1ELi0EEviiiPT_S1_S1_iii_param_2,
	.param .u64 .ptr .align 1 _Z9cuda_gemmIiLi128ELi4ELi1ELi256ELi16ELi16ELi64ELi1ELi0EEviiiPT_S1_S1_iii_param_3,
	.param .u64 .ptr .align 1 _Z9cuda_gemmIiLi128ELi4ELi1ELi256ELi16ELi16ELi64ELi1ELi0EEviiiPT_S1_S1_iii_param_4,
	.param .u64 .ptr .align 1 _Z9cuda_gemmIiLi128ELi4ELi1ELi256ELi16ELi16ELi64ELi1ELi0EEviiiPT_S1_S1_iii_param_5,
	.param .u32 _Z9cuda_gemmIiLi128ELi4ELi1ELi256ELi16ELi16ELi64ELi1ELi0EEviiiPT_S1_S1_iii_param_6,
	.param .u32 _Z9cuda_gemmIiLi128ELi4ELi1ELi256ELi16ELi16ELi64ELi1ELi0EEviiiPT_S1_S1_iii_param_7,
	.param .u32 _Z9cuda_gemmIiLi128ELi4ELi1ELi256ELi16ELi16ELi64ELi1ELi0EEviiiPT_S1_S1_iii_param_8
)
.maxntid 128
{
	.local .align 8 .b8 	__local_depot630[8];
	.reg .b64 	%SP;
	.reg .b64 	%SPL;
	.reg .pred 	%p<98>;
	.reg .b16 	%rs<4>;
	.reg .b32 	%r<611>;
	.reg .b64 	%rd<32>;
	// demoted variable
	.shared .align 128 .b8 _ZZ9cuda_gemmIiLi128ELi4ELi1ELi256ELi16ELi16ELi64ELi1ELi0EEviiiPT_S1_S1_iiiE11kron_fac_sh[1088];
	// demoted variable
	.shared .align 128 .b8 _ZZ9cuda_gemmIiLi128ELi4ELi1ELi256ELi16ELi16ELi64ELi1ELi0EEviiiPT_S1_S1_iiiE3Ash[1024];
	mov.u64 	%SPL, __local_depot630;
	ld.param.u64 	%rd6, [_Z9cuda_gemmIiLi128ELi4ELi1ELi256ELi16ELi16ELi64ELi1ELi0EEviiiPT_S1_S1_iii_param_3];
	ld.param.u64 	%rd4, [_Z9cuda_gemmIiLi128ELi4ELi1ELi256ELi16ELi16ELi64ELi1ELi0EEviiiPT_S1_S1_iii_param_4];
	ld.param.u32 	%r244, [_Z9cuda_gemmIiLi128ELi4ELi1ELi256ELi16ELi16ELi64ELi1ELi0EEviiiPT_S1_S1_iii_param_6];
	ld.param.u32 	%r245, [_Z9cuda_gemmIiLi128ELi4ELi1ELi256ELi16ELi16ELi64ELi1ELi0EEviiiPT_S1_S1_iii_param_7];
	cvta.to.global.u64 	%rd1, %rd6;
	add.u64 	%rd2, %SPL, 0;
	mov.u32 	%r1, %tid.x;
	mul.lo.s32 	%r2, %r245, %r244;
	setp.ge.u32 	%p1, %r1, %r2;
	@%p1 bra 	$L__BB630_3;
	mov.u32 	%r3, %ntid.x;
	cvta.to.global.u64 	%rd3, %rd4;
	mov.u32 	%r248, _ZZ9cuda_gemmIiLi128ELi4ELi1ELi256ELi16ELi16ELi64ELi1ELi0EEviiiPT_S1_S1_iiiE11kron_fac_sh;
	mov.u32 	%r501, %r1;
$L__BB630_2:
	mul.wide.u32 	%rd8, %r501, 4;
	add.s64 	%rd9, %rd3, %rd8;
	ld.global.u32 	%r246, [%rd9];
	rem.u32 	%r247, %r501, %r244;
	mad.lo.s32 	%r249, %r247, 68, %r248;
	div.u32 	%r250, %r501, %r245;
	shl.b32 	%r251, %r250, 2;
	add.s32 	%r252, %r249, %r251;
	st.shared.u32 	[%r252], %r246;
	add.s32 	%r501, %r501, %r3;
	setp.lt.u32 	%p2, %r501, %r2;
	@%p2 bra 	$L__BB630_2;
$L__BB630_3:
	div.s32 	%r6, 256, %r245;
	min.s32 	%r7, %r6, 128;
	cvt.u16.u32 	%rs1, %r7;
	div.s16 	%rs2, 128, %rs1;
	cvt.s32.s16 	%r8, %rs2;
	div.s16 	%rs3, 16, %rs2;
	cvt.s32.s16 	%r9, %rs3;
	div.u32 	%r11, %r1, %r7;
	mul.lo.s32 	%r253, %r11, %r7;
	sub.s32 	%r10, %r1, %r253;
	mov.u32 	%r518, %ctaid.y;
	mov.u32 	%r13, %nctaid.y;
	shl.b32 	%r14, %r13, 2;
	setp.ge.u32 	%p3, %r518, %r14;
	@%p3 bra 	$L__BB630_118;
	shl.b32 	%r15, %r1, 2;
	mov.u32 	%r255, %ntid.x;
	shl.b32 	%r16, %r255, 2;
	and.b32  	%r17, %r10, 15;
	min.s32 	%r18, %r244, 16;
	and.b32  	%r19, %r1, 15;
	add.s32 	%r20, %r15, %r16;
	max.u32 	%r256, %r20, 256;
	setp.lt.u32 	%p4, %r20, 256;
	selp.u32 	%r257, 1, 0, %p4;
	or.b32  	%r258, %r20, %r257;
	sub.s32 	%r259, %r256, %r258;
	div.u32 	%r260, %r259, %r16;
	add.s32 	%r21, %r260, %r257;
	and.b32  	%r22, %r21, 3;
	shl.b32 	%r261, %r1, 4;
	mov.u32 	%r262, _ZZ9cuda_gemmIiLi128ELi4ELi1ELi256ELi16ELi16ELi64ELi1ELi0EEviiiPT_S1_S1_iiiE3Ash;
	add.s32 	%r23, %r262, %r261;
	shl.b32 	%r58, %r255, 4;
	add.s32 	%r24, %r23, %r58;
	add.s32 	%r25, %r20, %r16;
	add.s32 	%r263, %r10, 1;
	and.b32  	%r26, %r263, 15;
	add.s32 	%r264, %r10, 2;
	and.b32  	%r27, %r264, 15;
	add.s32 	%r265, %r10, 3;
	and.b32  	%r28, %r265, 15;
	add.s32 	%r266, %r10, 4;
	and.b32  	%r29, %r266, 15;
	add.s32 	%r267, %r10, 5;
	and.b32  	%r30, %r267, 15;
	add.s32 	%r268, %r10, 6;
	and.b32  	%r31, %r268, 15;
	add.s32 	%r269, %r10, 7;
	and.b32  	%r32, %r269, 15;
	xor.b32  	%r33, %r17, 8;
	add.s32 	%r270, %r10, 9;
	and.b32  	%r34, %r270, 15;
	add.s32 	%r271, %r10, 10;
	and.b32  	%r35, %r271, 15;
	add.s32 	%r272, %r10, 11;
	and.b32  	%r36, %r272, 15;
	add.s32 	%r273, %r10, 12;
	and.b32  	%r37, %r273, 15;
	add.s32 	%r274, %r10, 13;
	and.b32  	%r38, %r274, 15;
	add.s32 	%r275, %r10, 14;
	and.b32  	%r39, %r275, 15;
	add.s32 	%r276, %r10, -1;
	and.b32  	%r40, %r276, 15;
	setp.lt.s32 	%p5, %r17, %r245;
	selp.b32 	%r277, 0, %r245, %p5;
	sub.s32 	%r41, %r17, %r277;
	add.s32 	%r278, %r17, 1;
	setp.lt.s32 	%p6, %r278, %r245;
	selp.b32 	%r279, 0, %r245, %p6;
	sub.s32 	%r42, %r278, %r279;
	add.s32 	%r280, %r17, 2;
	setp.lt.s32 	%p7, %r280, %r245;
	selp.b32 	%r281, 0, %r245, %p7;
	sub.s32 	%r43, %r280, %r281;
	add.s32 	%r282, %r17, 3;
	setp.lt.s32 	%p8, %r282, %r245;
	selp.b32 	%r283, 0, %r245, %p8;
	sub.s32 	%r44, %r282, %r283;
	add.s32 	%r284, %r17, 4;
	setp.lt.s32 	%p9, %r284, %r245;
	selp.b32 	%r285, 0, %r245, %p9;
	sub.s32 	%r45, %r284, %r285;
	add.s32 	%r286, %r17, 5;
	setp.lt.s32 	%p10, %r286, %r245;
	selp.b32 	%r287, 0, %r245, %p10;
	sub.s32 	%r46, %r286, %r287;
	add.s32 	%r288, %r17, 6;
	setp.lt.s32 	%p11, %r288, %r245;
	selp.b32 	%r289, 0, %r245, %p11;
	sub.s32 	%r47, %r288, %r289;
	add.s32 	%r290, %r17, 7;
	setp.lt.s32 	%p12, %r290, %r245;
	selp.b32 	%r291, 0, %r245, %p12;
	sub.s32 	%r48, %r290, %r291;
	add.s32 	%r292, %r17, 8;
	setp.lt.s32 	%p13, %r292, %r245;
	selp.b32 	%r293, 0, %r245, %p13;
	sub.s32 	%r49, %r292, %r293;
	add.s32 	%r294, %r17, 9;
	setp.lt.s32 	%p14, %r294, %r245;
	selp.b32 	%r295, 0, %r245, %p14;
	sub.s32 	%r50, %r294, %r295;
	add.s32 	%r296, %r17, 10;
	setp.lt.s32 	%p15, %r296, %r245;
	selp.b32 	%r297, 0, %r245, %p15;
	sub.s32 	%r51, %r296, %r297;
	add.s32 	%r298, %r17, 11;
	setp.lt.s32 	%p16, %r298, %r245;
	selp.b32 	%r299, 0, %r245, %p16;
	sub.s32 	%r52, %r298, %r299;
	add.s32 	%r300, %r17, 12;
	setp.lt.s32 	%p17, %r300, %r245;
	selp.b32 	%r301, 0, %r245, %p17;
	sub.s32 	%r53, %r300, %r301;
	add.s32 	%r302, %r17, 13;
	setp.lt.s32 	%p18, %r302, %r245;
	selp.b32 	%r303, 0, %r245, %p18;
	sub.s32 	%r54, %r302, %r303;
	add.s32 	%r304, %r17, 14;
	setp.lt.s32 	%p19, %r304, %r245;
	selp.b32 	%r305, 0, %r245, %p19;
	sub.s32 	%r55, %r304, %r305;
	add.s32 	%r306, %r17, 15;
	setp.lt.s32 	%p20, %r306, %r245;
	selp.b32 	%r307, 0, %r245, %p20;
	sub.s32 	%r56, %r306, %r307;
	mul.lo.s32 	%r57, %r255, 12;
	shl.b32 	%r59, %r255, 3;
	mul.lo.s32 	%r60, %r255, 48;
	shl.b32 	%r61, %r255, 6;
	shl.b32 	%r62, %r255, 5;
	shl.b32 	%r419, %r19, 2;
$L__BB630_5:
	setp.gt.u32 	%p21, %r1, 63;
	mov.b32 	%r308, 0;
	st.local.v2.u32 	[%rd2], {%r308, %r308};
	@%p21 bra 	$L__BB630_13;
	setp.eq.s32 	%p22, %r22, 3;
	shl.b32 	%r80, %r518, 8;
	mov.u32 	%r519, %r15;
	@%p22 bra 	$L__BB630_10;
	setp.eq.s32 	%p23, %r22, 0;
	add.s32 	%r309, %r80, %r15;
	mul.wide.s32 	%rd10, %r309, 4;
	add.s64 	%rd11, %rd1, %rd10;
	ld.global.v4.u32 	{%r310, %r311, %r312, %r313}, [%rd11];
	st.shared.v4.u32 	[%r23], {%r310, %r311, %r312, %r313};
	mov.u32 	%r519, %r20;
	@%p23 bra 	$L__BB630_10;
	setp.eq.s32 	%p24, %r22, 1;
	add.s32 	%r314, %r80, %r20;
	mul.wide.s32 	%rd12, %r314, 4;
	add.s64 	%rd13, %rd1, %rd12;
	ld.global.v4.u32 	{%r315, %r316, %r317, %r318}, [%rd13];
	st.shared.v4.u32 	[%r24], {%r315, %r316, %r317, %r318};
	mov.u32 	%r519, %r25;
	@%p24 bra 	$L__BB630_10;
	add.s32 	%r519, %r25, %r16;
	add.s32 	%r319, %r80, %r25;
	mul.wide.s32 	%rd14, %r319, 4;
	add.s64 	%rd15, %rd1, %rd14;
	ld.global.v4.u32 	{%r320, %r321, %r322, %r323}, [%rd15];
	shl.b32 	%r324, %r16, 2;
	add.s32 	%r325, %r24, %r324;
	st.shared.v4.u32 	[%r325], {%r320, %r321, %r322, %r323};
$L__BB630_10:
	setp.lt.u32 	%p25, %r21, 3;
	@%p25 bra 	$L__BB630_13;
	add.s32 	%r520, %r519, %r80;
	add.s32 	%r524, %r520, %r57;
	add.s32 	%r523, %r520, %r59;
	add.s32 	%r522, %r520, %r16;
	shl.b32 	%r326, %r519, 2;
	mov.u32 	%r327, _ZZ9cuda_gemmIiLi128ELi4ELi1ELi256ELi16ELi16ELi64ELi1ELi0EEviiiPT_S1_S1_iiiE3Ash;
	add.s32 	%r521, %r327, %r326;
$L__BB630_12:
	mul.wide.s32 	%rd16, %r524, 4;
	add.s64 	%rd17, %rd1, %rd16;
	mul.wide.s32 	%rd18, %r523, 4;
	add.s64 	%rd19, %rd1, %rd18;
	mul.wide.s32 	%rd20, %r522, 4;
	add.s64 	%rd21, %rd1, %rd20;
	mul.wide.s32 	%rd22, %r520, 4;
	add.s64 	%rd23, %rd1, %rd22;
	ld.global.v4.u32 	{%r328, %r329, %r330, %r331}, [%rd23];
	st.shared.v4.u32 	[%r521], {%r328, %r329, %r330, %r331};
	add.s32 	%r332, %r519, %r16;
	ld.global.v4.u32 	{%r333, %r334, %r335, %r336}, [%rd21];
	add.s32 	%r337, %r521, %r58;
	st.shared.v4.u32 	[%r337], {%r333, %r334, %r335, %r336};
	add.s32 	%r338, %r332, %r16;
	ld.global.v4.u32 	{%r339, %r340, %r341, %r342}, [%rd19];
	add.s32 	%r343, %r521, %r62;
	st.shared.v4.u32 	[%r343], {%r339, %r340, %r341, %r342};
	add.s32 	%r344, %r338, %r16;
	ld.global.v4.u32 	{%r345, %r346, %r347, %r348}, [%rd17];
	add.s32 	%r349, %r521, %r60;
	st.shared.v4.u32 	[%r349], {%r345, %r346, %r347, %r348};
	add.s32 	%r519, %r344, %r16;
	add.s32 	%r524, %r524, %r58;
	add.s32 	%r523, %r523, %r58;
	add.s32 	%r522, %r522, %r58;
	add.s32 	%r521, %r521, %r61;
	add.s32 	%r520, %r520, %r58;
	setp.lt.u32 	%p26, %r519, 256;
	@%p26 bra 	$L__BB630_12;
$L__BB630_13:
	setp.lt.s32 	%p27, %r6, 1;
	bar.sync 	0;
	mov.b32 	%r526, 0;
	mov.u32 	%r527, %r526;
	@%p27 bra 	$L__BB630_117;
	mov.b32 	%r560, 0;
	mov.u32 	%r561, %r560;
$L__BB630_15:
	setp.gt.s32 	%p28, %r245, 0;
	add.s32 	%r352, %r561, %r10;
	mul.lo.s32 	%r137, %r352, %r245;
	@%p28 bra 	$L__BB630_16;
	bra.uni 	$L__BB630_17;
$L__BB630_16:
	add.s32 	%r353, %r17, %r137;
	shl.b32 	%r354, %r353, 2;
	mov.u32 	%r355, _ZZ9cuda_gemmIiLi128ELi4ELi1ELi256ELi16ELi16ELi64ELi1ELi0EEviiiPT_S1_S1_iiiE3Ash;
	add.s32 	%r356, %r355, %r354;
	ld.shared.u32 	%r562, [%r356];
$L__BB630_17:
	setp.lt.s32 	%p29, %r245, 2;
	@%p29 bra 	$L__BB630_19;
	add.s32 	%r357, %r26, %r137;
	shl.b32 	%r358, %r357, 2;
	mov.u32 	%r359, _ZZ9cuda_gemmIiLi128ELi4ELi1ELi256ELi16ELi16ELi64ELi1ELi0EEviiiPT_S1_S1_iiiE3Ash;
	add.s32 	%r360, %r359, %r358;
	ld.shared.u32 	%r558, [%r360];
$L__BB630_19:
	setp.lt.s32 	%p30, %r245, 3;
	@%p30 bra 	$L__BB630_21;
	add.s32 	%r361, %r27, %r137;
	shl.b32 	%r362, %r361, 2;
	mov.u32 	%r363, _ZZ9cuda_gemmIiLi128ELi4ELi1ELi256ELi16ELi16ELi64ELi1ELi0EEviiiPT_S1_S1_iiiE3Ash;
	add.s32 	%r364, %r363, %r362;
	ld.shared.u32 	%r557, [%r364];
$L__BB630_21:
	setp.lt.s32 	%p31, %r245, 4;
	@%p31 bra 	$L__BB630_23;
	add.s32 	%r365, %r28, %r137;
	shl.b32 	%r366, %r365, 2;
	mov.u32 	%r367, _ZZ9cuda_gemmIiLi128ELi4ELi1ELi256ELi16ELi16ELi64ELi1ELi0EEviiiPT_S1_S1_iiiE3Ash;
	add.s32 	%r368, %r367, %r366;
	ld.shared.u32 	%r556, [%r368];
$L__BB630_23:
	setp.lt.s32 	%p32, %r245, 5;
	@%p32 bra 	$L__BB630_25;
	add.s32 	%r369, %r29, %r137;
	shl.b32 	%r370, %r369, 2;
	mov.u32 	%r371, _ZZ9cuda_gemmIiLi128ELi4ELi1ELi256ELi16ELi16ELi64ELi1ELi0EEviiiPT_S1_S1_iiiE3Ash;
	add.s32 	%r372, %r371, %r370;
	ld.shared.u32 	%r555, [%r372];
$L__BB630_25:
	setp.lt.s32 	%p33, %r245, 6;
	@%p33 bra 	$L__BB630_27;
	add.s32 	%r373, %r30, %r137;
	shl.b32 	%r374, %r373, 2;
	mov.u32 	%r375, _ZZ9cuda_gemmIiLi128ELi4ELi1ELi256ELi16ELi16ELi64ELi1ELi0EEviiiPT_S1_S1_iiiE3Ash;
	add.s32 	%r376, %r375, %r374;
	ld.shared.u32 	%r554, [%r376];
$L__BB630_27:
	setp.lt.s32 	%p34, %r245, 7;
	@%p34 bra 	$L__BB630_29;
	add.s32 	%r377, %r31, %r137;
	shl.b32 	%r378, %r377, 2;
	mov.u32 	%r379, _ZZ9cuda_gemmIiLi128ELi4ELi1ELi256ELi16ELi16ELi64ELi1ELi0EEviiiPT_S1_S1_iiiE3Ash;
	add.s32 	%r380, %r379, %r378;
	ld.shared.u32 	%r553, [%r380];
$L__BB630_29:
	setp.lt.s32 	%p35, %r245, 8;
	@%p35 bra 	$L__BB630_31;
	add.s32 	%r381, %r32, %r137;
	shl.b32 	%r382, %r381, 2;
	mov.u32 	%r383, _ZZ9cuda_gemmIiLi128ELi4ELi1ELi256ELi16ELi16ELi64ELi1ELi0EEviiiPT_S1_S1_iiiE3Ash;
	add.s32 	%r384, %r383, %r382;
	ld.shared.u32 	%r552, [%r384];
$L__BB630_31:
	setp.lt.s32 	%p36, %r245, 9;
	@%p36 bra 	$L__BB630_33;
	add.s32 	%r385, %r33, %r137;
	shl.b32 	%r386, %r385, 2;
	mov.u32 	%r387, _ZZ9cuda_gemmIiLi128ELi4ELi1ELi256ELi16ELi16ELi64ELi1ELi0EEviiiPT_S1_S1_iiiE3Ash;
	add.s32 	%r388, %r387, %r386;
	ld.shared.u32 	%r551, [%r388];
$L__BB630_33:
	setp.lt.s32 	%p37, %r245, 10;
	@%p37 bra 	$L__BB630_35;
	add.s32 	%r389, %r34, %r137;
	shl.b32 	%r390, %r389, 2;
	mov.u32 	%r391, _ZZ9cuda_gemmIiLi128ELi4ELi1ELi256ELi16ELi16ELi64ELi1ELi0EEviiiPT_S1_S1_iiiE3Ash;
	add.s32 	%r392, %r391, %r390;
	ld.shared.u32 	%r550, [%r392];
$L__BB630_35:
	setp.lt.s32 	%p38, %r245, 11;
	@%p38 bra 	$L__BB630_37;
	add.s32 	%r393, %r35, %r137;
	shl.b32 	%r394, %r393, 2;
	mov.u32 	%r395, _ZZ9cuda_gemmIiLi128ELi4ELi1ELi256ELi16ELi16ELi64ELi1ELi0EEviiiPT_S1_S1_iiiE3Ash;
	add.s32 	%r396, %r395, %r394;
	ld.shared.u32 	%r549, [%r396];
$L__BB630_37:
	setp.lt.s32 	%p39, %r245, 12;
	@%p39 bra 	$L__BB630_39;
	add.s32 	%r397, %r36, %r137;
	shl.b32 	%r398, %r397, 2;
	mov.u32 	%r399, _ZZ9cuda_gemmIiLi128ELi4ELi1ELi256ELi16ELi16ELi64ELi1ELi0EEviiiPT_S1_S1_iiiE3Ash;
	add.s32 	%r400, %r399, %r398;
	ld.shared.u32 	%r548, [%r400];
$L__BB630_39:
	setp.lt.s32 	%p40, %r245, 13;
	@%p40 bra 	$L__BB630_41;
	add.s32 	%r401, %r37, %r137;
	shl.b32 	%r402, %r401, 2;
	mov.u32 	%r403, _ZZ9cuda_gemmIiLi128ELi4ELi1ELi256ELi16ELi16ELi64ELi1ELi0EEviiiPT_S1_S1_iiiE3Ash;
	add.s32 	%r404, %r403, %r402;
	ld.shared.u32 	%r547, [%r404];
$L__BB630_41:
	setp.lt.s32 	%p41, %r245, 14;
	@%p41 bra 	$L__BB630_43;
	add.s32 	%r405, %r38, %r137;
	shl.b32 	%r406, %r405, 2;
	mov.u32 	%r407, _ZZ9cuda_gemmIiLi128ELi4ELi1ELi256ELi16ELi16ELi64ELi1ELi0EEviiiPT_S1_S1_iiiE3Ash;
	add.s32 	%r408, %r407, %r406;
	ld.shared.u32 	%r546, [%r408];
$L__BB630_43:
	setp.lt.s32 	%p42, %r245, 15;
	@%p42 bra 	$L__BB630_45;
	add.s32 	%r409, %r39, %r137;
	shl.b32 	%r410, %r409, 2;
	mov.u32 	%r411, _ZZ9cuda_gemmIiLi128ELi4ELi1ELi256ELi16ELi16ELi64ELi1ELi0EEviiiPT_S1_S1_iiiE3Ash;
	add.s32 	%r412, %r411, %r410;
	ld.shared.u32 	%r545, [%r412];
$L__BB630_45:
	setp.lt.s32 	%p43, %r245, 16;
	@%p43 bra 	$L__BB630_47;
	add.s32 	%r413, %r40, %r137;
	shl.b32 	%r414, %r413, 2;
	mov.u32 	%r415, _ZZ9cuda_gemmIiLi128ELi4ELi1ELi256ELi16ELi16ELi64ELi1ELi0EEviiiPT_S1_S1_iiiE3Ash;
	add.s32 	%r416, %r415, %r414;
	ld.shared.u32 	%r544, [%r416];
$L__BB630_47:
	setp.lt.s32 	%p44, %r11, %r18;
	@%p44 bra 	$L__BB630_48;
	bra.uni 	$L__BB630_115;
$L__BB630_48:
	mul.lo.s32 	%r138, %r560, %r9;
	mov.b32 	%r578, 0;
	mov.u32 	%r579, %r11;
$L__BB630_49:
	setp.gt.u32 	%p45, %r245, 64;
	mov.u32 	%r418, _ZZ9cuda_gemmIiLi128ELi4ELi1ELi256ELi16ELi16ELi64ELi1ELi0EEviiiPT_S1_S1_iiiE11kron_fac_sh;
	mad.lo.s32 	%r173, %r579, 68, %r418;
	add.s32 	%r420, %r173, %r419;
	ld.shared.u32 	%r174, [%r420];
	@%p45 bra 	$L__BB630_82;
	setp.eq.s32 	%p62, %r245, 0;
	mov.b32 	%r581, 0;
	@%p62 bra 	$L__BB630_52;
	shfl.sync.idx.b32	%r471|%p63, %r174, %r41, 4127, -1;
	mul.lo.s32 	%r581, %r471, %r562;
$L__BB630_52:
	setp.lt.s32 	%p64, %r245, 2;
	@%p64 bra 	$L__BB630_54;
	shfl.sync.idx.b32	%r472|%p65, %r174, %r42, 4127, -1;
	mad.lo.s32 	%r581, %r472, %r558, %r581;
$L__BB630_54:
	setp.lt.s32 	%p66, %r245, 3;
	@%p66 bra 	$L__BB630_56;
	shfl.sync.idx.b32	%r473|%p67, %r174, %r43, 4127, -1;
	mad.lo.s32 	%r581, %r473, %r557, %r581;
$L__BB630_56:
	setp.lt.s32 	%p68, %r245, 4;
	@%p68 bra 	$L__BB630_58;
	shfl.sync.idx.b32	%r474|%p69, %r174, %r44, 4127, -1;
	mad.lo.s32 	%r581, %r474, %r556, %r581;
$L__BB630_58:
	setp.lt.s32 	%p70, %r245, 5;
	@%p70 bra 	$L__BB630_60;
	shfl.sync.idx.b32	%r475|%p71, %r174, %r45, 4127, -1;
	mad.lo.s32 	%r581, %r475, %r555, %r581;
$L__BB630_60:
	setp.lt.s32 	%p72, %r245, 6;
	@%p72 bra 	$L__BB630_62;
	shfl.sync.idx.b32	%r476|%p73, %r174, %r46, 4127, -1;
	mad.lo.s32 	%r581, %r476, %r554, %r581;
$L__BB630_62:
	setp.lt.s32 	%p74, %r245, 7;
	@%p74 bra 	$L__BB630_64;
	shfl.sync.idx.b32	%r477|%p75, %r174, %r47, 4127, -1;
	mad.lo.s32 	%r581, %r477, %r553, %r581;
$L__BB630_64:
	setp.lt.s32 	%p76, %r245, 8;
	@%p76 bra 	$L__BB630_66;
	shfl.sync.idx.b32	%r478|%p77, %r174, %r48, 4127, -1;
	mad.lo.s32 	%r581, %r478, %r552, %r581;
$L__BB630_66:
	setp.lt.s32 	%p78, %r245, 9;
	@%p78 bra 	$L__BB630_68;
	shfl.sync.idx.b32	%r479|%p79, %r174, %r49, 4127, -1;
	mad.lo.s32 	%r581, %r479, %r551, %r581;
$L__BB630_68:
	setp.lt.s32 	%p80, %r245, 10;
	@%p80 bra 	$L__BB630_70;
	shfl.sync.idx.b32	%r480|%p81, %r174, %r50, 4127, -1;
	mad.lo.s32 	%r581, %r480, %r550, %r581;
$L__BB630_70:
	setp.lt.s32 	%p82, %r245, 11;
	@%p82 bra 	$L__BB630_72;
	shfl.sync.idx.b32	%r481|%p83, %r174, %r51, 4127, -1;
	mad.lo.s32 	%r581, %r481, %r549, %r581;
$L__BB630_72:
	setp.lt.s32 	%p84, %r245, 12;
	@%p84 bra 	$L__BB630_74;
	shfl.sync.idx.b32	%r482|%p85, %r174, %r52, 4127, -1;
	mad.lo.s32 	%r581, %r482, %r548, %r581;
$L__BB630_74:
	setp.lt.s32 	%p86, %r245, 13;
	@%p86 bra 	$L__BB630_76;
	shfl.sync.idx.b32	%r483|%p87, %r174, %r53, 4127, -1;
	mad.lo.s32 	%r581, %r483, %r547, %r581;
$L__BB630_76:
	setp.lt.s32 	%p88, %r245, 14;
	@%p88 bra 	$L__BB630_78;
	shfl.sync.idx.b32	%r484|%p89, %r174, %r54, 4127, -1;
	mad.lo.s32 	%r581, %r484, %r546, %r581;
$L__BB630_78:
	setp.lt.s32 	%p90, %r245, 15;
	@%p90 bra 	$L__BB630_80;
	shfl.sync.idx.b32	%r485|%p91, %r174, %r55, 4127, -1;
	mad.lo.s32 	%r581, %r485, %r545, %r581;
$L__BB630_80:
	setp.lt.s32 	%p92, %r245, 16;
	@%p92 bra 	$L__BB630_114;
	shfl.sync.idx.b32	%r486|%p93, %r174, %r56, 4127, -1;
	mad.lo.s32 	%r581, %r486, %r544, %r581;
	bra.uni 	$L__BB630_114;
$L__BB630_82:
	setp.lt.s32 	%p46, %r245, 1;
	mov.b32 	%r581, 0;
	@%p46 bra 	$L__BB630_84;
	shl.b32 	%r422, %r17, 2;
	add.s32 	%r423, %r173, %r422;
	ld.shared.u32 	%r424, [%r423];
	mul.lo.s32 	%r581, %r424, %r562;
$L__BB630_84:
	@%p29 bra 	$L__BB630_86;
	shl.b32 	%r425, %r26, 2;
	add.s32 	%r426, %r173, %r425;
	ld.shared.u32 	%r427, [%r426];
	mad.lo.s32 	%r581, %r427, %r558, %r581;
$L__BB630_86:
	@%p30 bra 	$L__BB630_88;
	shl.b32 	%r428, %r27, 2;
	add.s32 	%r429, %r173, %r428;
	ld.shared.u32 	%r430, [%r429];
	mad.lo.s32 	%r581, %r430, %r557, %r581;
$L__BB630_88:
	@%p31 bra 	$L__BB630_90;
	shl.b32 	%r431, %r28, 2;
	add.s32 	%r432, %r173, %r431;
	ld.shared.u32 	%r433, [%r432];
	mad.lo.s32 	%r581, %r433, %r556, %r581;
$L__BB630_90:
	@%p32 bra 	$L__BB630_92;
	shl.b32 	%r434, %r29, 2;
	add.s32 	%r435, %r173, %r434;
	ld.shared.u32 	%r436, [%r435];
	mad.lo.s32 	%r581, %r436, %r555, %r581;
$L__BB630_92:
	@%p33 bra 	$L__BB630_94;
	shl.b32 	%r437, %r30, 2;
	add.s32 	%r438, %r173, %r437;
	ld.shared.u32 	%r439, [%r438];
	mad.lo.s32 	%r581, %r439, %r554, %r581;
$L__BB630_94:
	@%p34 bra 	$L__BB630_96;
	shl.b32 	%r440, %r31, 2;
	add.s32 	%r441, %r173, %r440;
	ld.shared.u32 	%r442, [%r441];
	mad.lo.s32 	%r581, %r442, %r553, %r581;
$L__BB630_96:
	setp.lt.s32 	%p53, %r245, 8;
	@%p53 bra 	$L__BB630_98;
	shl.b32 	%r443, %r32, 2;
	add.s32 	%r444, %r173, %r443;
	ld.shared.u32 	%r445, [%r444];
	mad.lo.s32 	%r581, %r445, %r552, %r581;
$L__BB630_98:
	setp.lt.s32 	%p54, %r245, 9;
	@%p54 bra 	$L__BB630_100;
	shl.b32 	%r446, %r33, 2;
	add.s32 	%r447, %r173, %r446;
	ld.shared.u32 	%r448, [%r447];
	mad.lo.s32 	%r581, %r448, %r551, %r581;
$L__BB630_100:
	setp.lt.s32 	%p55, %r245, 10;
	@%p55 bra 	$L__BB630_102;
	shl.b32 	%r449, %r34, 2;
	add.s32 	%r450, %r173, %r449;
	ld.shared.u32 	%r451, [%r450];
	mad.lo.s32 	%r581, %r451, %r550, %r581;
$L__BB630_102:
	setp.lt.s32 	%p56, %r245, 11;
	@%p56 bra 	$L__BB630_104;
	shl.b32 	%r452, %r35, 2;
	add.s32 	%r453, %r173, %r452;
	ld.shared.u32 	%r454, [%r453];
	mad.lo.s32 	%r581, %r454, %r549, %r581;
$L__BB630_104:
	setp.lt.s32 	%p57, %r245, 12;
	@%p57 bra 	$L__BB630_106;
	shl.b32 	%r455, %r36, 2;
	add.s32 	%r456, %r173, %r455;
	ld.shared.u32 	%r457, [%r456];
	mad.lo.s32 	%r581, %r457, %r548, %r581;
$L__BB630_106:
	setp.lt.s32 	%p58, %r245, 13;
	@%p58 bra 	$L__BB630_108;
	shl.b32 	%r458, %r37, 2;
	add.s32 	%r459, %r173, %r458;
	ld.shared.u32 	%r460, [%r459];
	mad.lo.s32 	%r581, %r460, %r547, %r581;
$L__BB630_108:
	setp.lt.s32 	%p59, %r245, 14;
	@%p59 bra 	$L__BB630_110;
	shl.b32 	%r461, %r38, 2;
	add.s32 	%r462, %r173, %r461;
	ld.shared.u32 	%r463, [%r462];
	mad.lo.s32 	%r581, %r463, %r546, %r581;
$L__BB630_110:
	setp.lt.s32 	%p60, %r245, 15;
	@%p60 bra 	$L__BB630_112;
	shl.b32 	%r464, %r39, 2;
	add.s32 	%r465, %r173, %r464;
	ld.shared.u32 	%r466, [%r465];
	mad.lo.s32 	%r581, %r466, %r545, %r581;
$L__BB630_112:
	setp.lt.s32 	%p61, %r245, 16;
	@%p61 bra 	$L__BB630_114;
	shl.b32 	%r467, %r40, 2;
	add.s32 	%r468, %r173, %r467;
	ld.shared.u32 	%r469, [%r468];
	mad.lo.s32 	%r581, %r469, %r544, %r581;
$L__BB630_114:
	add.s32 	%r487, %r578, %r138;
	mul.wide.s32 	%rd24, %r487, 4;
	add.s64 	%rd25, %rd2, %rd24;
	ld.local.u32 	%r488, [%rd25];
	add.s32 	%r489, %r488, %r581;
	st.local.u32 	[%rd25], %r489;
	add.s32 	%r579, %r579, %r8;
	add.s32 	%r578, %r578, 1;
	setp.lt.s32 	%p94, %r579, %r18;
	@%p94 bra 	$L__BB630_49;
$L__BB630_115:
	add.s32 	%r561, %r561, %r7;
	add.s32 	%r560, %r560, 1;
	setp.lt.s32 	%p95, %r561, %r6;
	@%p95 bra 	$L__BB630_15;
	ld.local.v2.u32 	{%r527, %r526}, [%rd2];
$L__BB630_117:
	ld.param.u64 	%rd31, [_Z9cuda_gemmIiLi128ELi4ELi1ELi256ELi16ELi16ELi64ELi1ELi0EEviiiPT_S1_S1_iii_param_5];
	bar.sync 	0;
	shl.b32 	%r490, %r518, 8;
	mul.lo.s32 	%r491, %r7, %r6;
	mul.lo.s32 	%r492, %r491, %r8;
	div.s32 	%r493, %r492, %r7;
	or.b32  	%r494, %r490, %r1;
	cvta.to.global.u64 	%rd26, %rd31;
	mul.wide.s32 	%rd27, %r494, 4;
	add.s64 	%rd28, %rd26, %rd27;
	st.global.u32 	[%rd28], %r527;
	rem.s32 	%r495, 1, %r9;
	add.s32 	%r496, %r9, 1;
	setp.lt.u32 	%p96, %r496, 3;
	shl.b32 	%r497, %r9, 7;
	selp.b32 	%r498, %r497, 0, %p96;
	add.s32 	%r499, %r494, %r498;
	mad.lo.s32 	%r500, %r493, %r495, %r499;
	mul.wide.s32 	%rd29, %r500, 4;
	add.s64 	%rd30, %rd26, %rd29;
	st.global.u32 	[%rd30], %r526;
	add.s32 	%r518, %r518, %r13;
	setp.lt.u32 	%p97, %r518, %r14;
	@%p97 bra 	$L__BB630_5;
$L__BB630_118:
	ret;

}
	// .globl	_Z9cuda_gemmIiLi128ELi4ELi1ELi256ELi16ELi16ELi64ELi1ELi1EEviiiPT_S1_S1_iii
.visible .entry _Z9cuda_gemmIiLi128ELi4ELi1ELi256ELi16ELi16ELi64ELi1ELi1EEviiiPT_S1_S1_iii(
	.param .u32 _Z9cuda_gemmIiLi128ELi4ELi1ELi256ELi16ELi16ELi64ELi1ELi1EEviiiPT_S1_S1_iii_param_0,
	.param .u32 _Z9cuda_gemmIiLi128ELi4ELi1ELi256ELi16ELi16ELi64ELi1ELi1EEviiiPT_S1_S1_iii_param_1,
	.param .u32 _Z9cuda_gemmIiLi128ELi4ELi1ELi256ELi16ELi16ELi64ELi1ELi1EEviiiPT_S1_S1_iii_param_2,
	.param .u64 .ptr .align 1 _Z9cuda_gemmIiLi128ELi4ELi1ELi256ELi16ELi16ELi64ELi1ELi1EEviiiPT_S1_S1_iii_param_3,
	.param .u64 .ptr .align 1 _Z9cuda_gemmIiLi128ELi4ELi1ELi256ELi16ELi16ELi64ELi1ELi1EEviiiPT_S1_S1_iii_param_4,
	.param .u64 .ptr .align 1 _Z9cuda_gemmIiLi128ELi4ELi1ELi256ELi16ELi16ELi64ELi1ELi1EEviiiPT_S1_S1_iii_param_5,
	.param .u32 _Z9cuda_gemmIiLi128ELi4ELi1ELi256ELi16ELi16ELi64ELi1ELi1EEviiiPT_S1_S1_iii_param_6,
	.param .u32 _Z9cuda_gemmIiLi128ELi4ELi1ELi256ELi16ELi16ELi64ELi1ELi1EEviiiPT_S1_S1_iii_param_7,
	.param .u32 _Z9cuda_gemmIiLi128ELi4ELi1ELi256ELi16ELi16ELi64ELi1ELi1EEviiiPT_S1_S1_iii_param_8
)
.maxntid 128
{
	.reg .pred 	%p<46>;
	.reg .b16 	%rs<8>;
	.reg .b32 	%r<316>;
	.reg .b64 	%rd<33>;
	// demoted variable
	.shared .align 128 .b8 _ZZ9cuda_gemmIiLi128ELi4ELi1ELi256ELi16ELi16ELi64ELi1ELi1EEviiiPT_S1_S1_iiiE11kron_fac_sh[1088];
	// demoted variable
	.shared .align 128 .b8 _ZZ9cuda_gemmIiLi128ELi4ELi1ELi256ELi16ELi16ELi64ELi1ELi1EEviiiPT_S1_S1_iiiE3Ash[1024];
	ld.param.u64 	%rd5, [_Z9cuda_gemmIiLi128ELi4ELi1ELi256ELi16ELi16ELi64ELi1ELi1EEviiiPT_S1_S1_iii_param_3];
	ld.param.u64 	%rd6, [_Z9cuda_gemmIiLi128ELi4ELi1ELi256ELi16ELi16ELi64ELi1ELi1EEviiiPT_S1_S1_iii_param_4];
	ld.param.u64 	%rd4, [_Z9cuda_gemmIiLi128ELi4ELi1ELi256ELi16ELi16ELi64ELi1ELi1EEviiiPT_S1_S1_iii_param_5];
	cvta.to.global.u64 	%rd1, %rd6;
	cvta.to.global.u64 	%rd2, %rd5;
	mov.u32 	%r1, %tid.x;
	mov.u32 	%r2, %ntid.x;
	add.s32 	%r80, %r1, %r2;
	cvt.u16.u32 	%rs3, %r80;
	not.b16 	%rs4, %rs3;
	and.b16  	%rs5, %rs4, 255;
	cvt.u16.u32 	%rs6, %r2;
	and.b16  	%rs7, %rs6, 255;
	div.u16 	%rs1, %rs5, %rs7;
	and.b16  	%rs2, %rs1, 3;
	setp.eq.s16 	%p1, %rs2, 2;
	mov.u32 	%r306, %r1;
	@%p1 bra 	$L__BB631_3;
	cvt.u32.u16 	%r3, %rs2;
	mov.b32 	%r305, 0;
	mov.u32 	%r84, _ZZ9cuda_gemmIiLi128ELi4ELi1ELi256ELi16ELi16ELi64ELi1ELi1EEviiiPT_S1_S1_iiiE11kron_fac_sh;
	mov.u32 	%r306, %r1;
$L__BB631_2:
	.pragma "nounroll";
	mul.wide.u32 	%rd7, %r306, 4;
	add.s64 	%rd8, %rd1, %rd7;
	ld.global.u32 	%r82, [%rd8];
	and.b32  	%r83, %r306, 15;
	mad.lo.s32 	%r85, %r83, 68, %r84;
	shr.u32 	%r86, %r306, 2;
	and.b32  	%r87, %r86, 1073741820;
	add.s32 	%r88, %r85, %r87;
	st.shared.u32 	[%r88], %r82;
	add.s32 	%r306, %r306, %r2;
	add.s32 	%r305, %r305, 1;
	xor.b32  	%r89, %r305, %r3;
	setp.ne.s32 	%p2, %r89, 2;
	@%p2 bra 	$L__BB631_2;
$L__BB631_3:
	setp.lt.u16 	%p3, %rs1, 2;
	@%p3 bra 	$L__BB631_6;
	mov.u32 	%r92, _ZZ9cuda_gemmIiLi128ELi4ELi1ELi256ELi16ELi16ELi64ELi1ELi1EEviiiPT_S1_S1_iiiE11kron_fac_sh;
$L__BB631_5:
	mul.wide.u32 	%rd9, %r306, 4;
	add.s64 	%rd10, %rd1, %rd9;
	ld.global.u32 	%r90, [%rd10];
	and.b32  	%r91, %r306, 15;
	mad.lo.s32 	%r93, %r91, 68, %r92;
	shr.u32 	%r94, %r306, 2;
	and.b32  	%r95, %r94, 1073741820;
	add.s32 	%r96, %r93, %r95;
	st.shared.u32 	[%r96], %r90;
	add.s32 	%r97, %r306, %r2;
	mul.wide.u32 	%rd11, %r97, 4;
	add.s64 	%rd12, %rd1, %rd11;
	ld.global.u32 	%r98, [%rd12];
	and.b32  	%r99, %r97, 15;
	mad.lo.s32 	%r100, %r99, 68, %r92;
	shr.u32 	%r101, %r97, 2;
	and.b32  	%r102, %r101, 1073741820;
	add.s32 	%r103, %r100, %r102;
	st.shared.u32 	[%r103], %r98;
	add.s32 	%r104, %r97, %r2;
	mul.wide.u32 	%rd13, %r104, 4;
	add.s64 	%rd14, %rd1, %rd13;
	ld.global.u32 	%r105, [%rd14];
	and.b32  	%r106, %r104, 15;
	mad.lo.s32 	%r107, %r106, 68, %r92;
	shr.u32 	%r108, %r104, 2;
	and.b32  	%r109, %r108, 1073741820;
	add.s32 	%r110, %r107, %r109;
	st.shared.u32 	[%r110], %r105;
	add.s32 	%r111, %r104, %r2;
	mul.wide.u32 	%rd15, %r111, 4;
	add.s64 	%rd16, %rd1, %rd15;
	ld.global.u32 	%r112, [%rd16];
	and.b32  	%r113, %r111, 15;
	mad.lo.s32 	%r114, %r113, 68, %r92;
	shr.u32 	%r115, %r111, 2;
	and.b32  	%r116, %r115, 1073741820;
	add.s32 	%r117, %r114, %r116;
	st.shared.u32 	[%r117], %r112;
	add.s32 	%r306, %r111, %r2;
	setp.lt.u32 	%p4, %r306, 256;
	@%p4 bra 	$L__BB631_5;
$L__BB631_6:
	mov.u32 	%r308, %ctaid.y;
	mov.u32 	%r12, %nctaid.y;
	shl.b32 	%r13, %r12, 2;
	setp.ge.u32 	%p5, %r308, %r13;
	@%p5 bra 	$L__BB631_17;
	shr.u32 	%r118, %r1, 4;
	and.b32  	%r14, %r1, 15;
	shl.b32 	%r15, %r1, 2;
	shl.b32 	%r16, %r2, 2;
	shl.b32 	%r119, %r1, 4;
	and.b32  	%r120, %r119, 240;
	and.b32  	%r121, %r15, 60;
	mov.u32 	%r122, _ZZ9cuda_gemmIiLi128ELi4ELi1ELi256ELi16ELi16ELi64ELi1ELi1EEviiiPT_S1_S1_iiiE11kron_fac_sh;
	add.s32 	%r123, %r122, %r121;
	add.s32 	%r17, %r15, %r16;
	max.u32 	%r124, %r17, 256;
	setp.lt.u32 	%p6, %r17, 256;
	selp.u32 	%r125, 1, 0, %p6;
	or.b32  	%r126, %r17, %r125;
	sub.s32 	%r127, %r124, %r126;
	div.u32 	%r128, %r127, %r16;
	add.s32 	%r18, %r128, %r125;
	and.b32  	%r19, %r18, 3;
	mov.u32 	%r129, _ZZ9cuda_gemmIiLi128ELi4ELi1ELi256ELi16ELi16ELi64ELi1ELi1EEviiiPT_S1_S1_iiiE3Ash;
	add.s32 	%r20, %r129, %r119;
	shl.b32 	%r53, %r2, 4;
	add.s32 	%r21, %r20, %r53;
	add.s32 	%r22, %r17, %r16;
	add.s32 	%r130, %r1, 1;
	and.b32  	%r23, %r130, 15;
	or.b32  	%r131, %r120, %r23;
	shl.b32 	%r132, %r131, 2;
	add.s32 	%r24, %r129, %r132;
	add.s32 	%r133, %r1, 2;
	and.b32  	%r25, %r133, 15;
	or.b32  	%r134, %r120, %r25;
	shl.b32 	%r135, %r134, 2;
	add.s32 	%r26, %r129, %r135;
	add.s32 	%r136, %r1, 3;
	and.b32  	%r27, %r136, 15;
	or.b32  	%r137, %r120, %r27;
	shl.b32 	%r138, %r137, 2;
	add.s32 	%r28, %r129, %r138;
	add.s32 	%r139, %r1, 4;
	and.b32  	%r29, %r139, 15;
	or.b32  	%r140, %r120, %r29;
	shl.b32 	%r141, %r140, 2;
	add.s32 	%r30, %r129, %r141;
	add.s32 	%r142, %r1, 5;
	and.b32  	%r31, %r142, 15;
	add.s32 	%r143, %r1, 6;
	and.b32  	%r32, %r143, 15;
	or.b32  	%r144, %r120, %r32;
	shl.b32 	%r145, %r144, 2;
	add.s32 	%r33, %r129, %r145;
	add.s32 	%r146, %r1, 7;
	and.b32  	%r34, %r146, 15;
	or.b32  	%r147, %r120, %r34;
	shl.b32 	%r148, %r147, 2;
	add.s32 	%r35, %r129, %r148;
	xor.b32  	%r36, %r14, 8;
	or.b32  	%r149, %r120, %r36;
	shl.b32 	%r150, %r149, 2;
	add.s32 	%r37, %r129, %r150;
	add.s32 	%r151, %r1, 9;
	and.b32  	%r38, %r151, 15;
	add.s32 	%r152, %r1, 10;
	and.b32  	%r39, %r152, 15;
	or.b32  	%r153, %r120, %r39;
	shl.b32 	%r154, %r153, 2;
	add.s32 	%r40, %r129, %r154;
	add.s32 	%r155, %r1, 11;
	and.b32  	%r41, %r155, 15;
	or.b32  	%r156, %r120, %r41;
	shl.b32 	%r157, %r156, 2;
	add.s32 	%r42, %r129, %r157;
	add.s32 	%r158, %r1, 12;
	and.b32  	%r43, %r158, 15;
	or.b32  	%r159, %r120, %r43;
	shl.b32 	%r160, %r159, 2;
	add.s32 	%r44, %r129, %r160;
	add.s32 	%r161, %r1, 13;
	and.b32  	%r45, %r161, 15;
	or.b32  	%r162, %r120, %r45;
	shl.b32 	%r163, %r162, 2;
	add.s32 	%r46, %r129, %r163;
	add.s32 	%r164, %r1, 14;
	and.b32  	%r47, %r164, 15;
	or.b32  	%r165, %r120, %r47;
	shl.b32 	%r166, %r165, 2;
	add.s32 	%r48, %r129, %r166;
	add.s32 	%r167, %r1, -1;
	and.b32  	%r49, %r167, 15;
	or.b32  	%r168, %r120, %r49;
	shl.b32 	%r169, %r168, 2;
	add.s32 	%r50, %r129, %r169;
	mad.lo.s32 	%r51, %r118, 68, %r123;
	mul.lo.s32 	%r52, %r2, 12;
	shl.b32 	%r54, %r2, 3;
	mul.lo.s32 	%r55, %r2, 48;
	shl.b32 	%r56, %r2, 6;
	shl.b32 	%r57, %r2, 5;
	cvta.to.global.u64 	%rd3, %rd4;
$L__BB631_8:
	setp.gt.u32 	%p7, %r1, 63;
	@%p7 bra 	$L__BB631_16;
	setp.eq.s32 	%p8, %r19, 3;
	shl.b32 	%r59, %r308, 8;
	mov.u32 	%r309, %r15;
	@%p8 bra 	$L__BB631_13;
	setp.eq.s32 	%p9, %r19, 0;
	add.s32 	%r170, %r59, %r15;
	mul.wide.s32 	%rd17, %r170, 4;
	add.s64 	%rd18, %rd2, %rd17;
	ld.global.v4.u32 	{%r171, %r172, %r173, %r174}, [%rd18];
	st.shared.v4.u32 	[%r20], {%r171, %r172, %r173, %r174};
	mov.u32 	%r309, %r17;
	@%p9 bra 	$L__BB631_13;
	setp.eq.s32 	%p10, %r19, 1;
	add.s32 	%r175, %r59, %r17;
	mul.wide.s32 	%rd19, %r175, 4;
	add.s64 	%rd20, %rd2, %rd19;
	ld.global.v4.u32 	{%r176, %r177, %r178, %r179}, [%rd20];
	st.shared.v4.u32 	[%r21], {%r176, %r177, %r178, %r179};
	mov.u32 	%r309, %r22;
	@%p10 bra 	$L__BB631_13;
	add.s32 	%r309, %r22, %r16;
	add.s32 	%r180, %r59, %r22;
	mul.wide.s32 	%rd21, %r180, 4;
	add.s64 	%rd22, %rd2, %rd21;
	ld.global.v4.u32 	{%r181, %r182, %r183, %r184}, [%rd22];
	shl.b32 	%r185, %r16, 2;
	add.s32 	%r186, %r21, %r185;
	st.shared.v4.u32 	[%r186], {%r181, %r182, %r183, %r184};
$L__BB631_13:
	setp.lt.u32 	%p11, %r18, 3;
	@%p11 bra 	$L__BB631_16;
	add.s32 	%r310, %r309, %r59;
	add.s32 	%r314, %r310, %r52;
	add.s32 	%r313, %r310, %r54;
	add.s32 	%r312, %r310, %r16;
	shl.b32 	%r187, %r309, 2;
	mov.u32 	%r188, _ZZ9cuda_gemmIiLi128ELi4ELi1ELi256ELi16ELi16ELi64ELi1ELi1EEviiiPT_S1_S1_iiiE3Ash;
	add.s32 	%r311, %r188, %r187;
$L__BB631_15:
	mul.wide.s32 	%rd23, %r314, 4;
	add.s64 	%rd24, %rd2, %rd23;
	mul.wide.s32 	%rd25, %r313, 4;
	add.s64 	%rd26, %rd2, %rd25;
	mul.wide.s32 	%rd27, %r312, 4;
	add.s64 	%rd28, %rd2, %rd27;
	mul.wide.s32 	%rd29, %r310, 4;
	add.s64 	%rd30, %rd2, %rd29;
	ld.global.v4.u32 	{%r189, %r190, %r191, %r192}, [%rd30];
	st.shared.v4.u32 	[%r311], {%r189, %r190, %r191, %r192};
	add.s32 	%r193, %r309, %r16;
	ld.global.v4.u32 	{%r194, %r195, %r196, %r197}, [%rd28];
	add.s32 	%r198, %r311, %r53;
	st.shared.v4.u32 	[%r198], {%r194, %r195, %r196, %r197};
	add.s32 	%r199, %r193, %r16;
	ld.global.v4.u32 	{%r200, %r201, %r202, %r203}, [%rd26];
	add.s32 	%r204, %r311, %r57;
	st.shared.v4.u32 	[%r204], {%r200, %r201, %r202, %r203};
	add.s32 	%r205, %r199, %r16;
	ld.global.v4.u32 	{%r206, %r207, %r208, %r209}, [%rd24];
	add.s32 	%r210, %r311, %r55;
	st.shared.v4.u32 	[%r210], {%r206, %r207, %r208, %r209};
	add.s32 	%r309, %r205, %r16;
	add.s32 	%r314, %r314, %r53;
	add.s32 	%r313, %r313, %r53;
	add.s32 	%r312, %r312, %r53;
	add.s32 	%r311, %r311, %r56;
	add.s32 	%r310, %r310, %r53;
	setp.lt.u32 	%p12, %r309, 256;
	@%p12 bra 	$L__BB631_15;
$L__BB631_16:
	bar.sync 	0;
	mov.u32 	%r211, _ZZ9cuda_gemmIiLi128ELi4ELi1ELi256ELi16ELi16ELi64ELi1ELi1EEviiiPT_S1_S1_iiiE3Ash;
	mad.lo.s32 	%r212, %r14, 68, %r211;
	ld.shared.u32 	%r213, [%r212];
	ld.shared.u32 	%r214, [%r24];
	ld.shared.u32 	%r215, [%r26];
	ld.shared.u32 	%r216, [%r28];
	ld.shared.u32 	%r217, [%r30];
	shl.b32 	%r218, %r14, 4;
	or.b32  	%r219, %r218, %r31;
	shl.b32 	%r220, %r219, 2;
	add.s32 	%r221, %r211, %r220;
	ld.shared.u32 	%r222, [%r221];
	ld.shared.u32 	%r223, [%r33];
	ld.shared.u32 	%r224, [%r35];
	ld.shared.u32 	%r225, [%r37];
	or.b32  	%r226, %r218, %r38;
	shl.b32 	%r227, %r226, 2;
	add.s32 	%r228, %r211, %r227;
	ld.shared.u32 	%r229, [%r228];
	ld.shared.u32 	%r230, [%r40];
	ld.shared.u32 	%r231, [%r42];
	ld.shared.u32 	%r232, [%r44];
	ld.shared.u32 	%r233, [%r46];
	ld.shared.u32 	%r234, [%r48];
	ld.shared.u32 	%r235, [%r50];
	ld.shared.u32 	%r236, [%r51];
	shfl.sync.idx.b32	%r237|%p13, %r236, %r14, 4127, -1;
	mul.lo.s32 	%r238, %r237, %r213;
	shfl.sync.idx.b32	%r239|%p14, %r236, %r23, 4127, -1;
	mad.lo.s32 	%r240, %r239, %r214, %r238;
	shfl.sync.idx.b32	%r241|%p15, %r236, %r25, 4127, -1;
	mad.lo.s32 	%r242, %r241, %r215, %r240;
	shfl.sync.idx.b32	%r243|%p16, %r236, %r27, 4127, -1;
	mad.lo.s32 	%r244, %r243, %r216, %r242;
	shfl.sync.idx.b32	%r245|%p17, %r236, %r29, 4127, -1;
	mad.lo.s32 	%r246, %r245, %r217, %r244;
	shfl.sync.idx.b32	%r247|%p18, %r236, %r31, 4127, -1;
	mad.lo.s32 	%r248, %r247, %r222, %r246;
	shfl.sync.idx.b32	%r249|%p19, %r236, %r32, 4127, -1;
	mad.lo.s32 	%r250, %r249, %r223, %r248;
	shfl.sync.idx.b32	%r251|%p20, %r236, %r34, 4127, -1;
	mad.lo.s32 	%r252, %r251, %r224, %r250;
	shfl.sync.idx.b32	%r253|%p21, %r236, %r36, 4127, -1;
	mad.lo.s32 	%r254, %r253, %r225, %r252;
	shfl.sync.idx.b32	%r255|%p22, %r236, %r38, 4127, -1;
	mad.lo.s32 	%r256, %r255, %r229, %r254;
	shfl.sync.idx.b32	%r257|%p23, %r236, %r39, 4127, -1;
	mad.lo.s32 	%r258, %r257, %r230, %r256;
	shfl.sync.idx.b32	%r259|%p24, %r236, %r41, 4127, -1;
	mad.lo.s32 	%r260, %r259, %r231, %r258;
	shfl.sync.idx.b32	%r261|%p25, %r236, %r43, 4127, -1;
	mad.lo.s32 	%r262, %r261, %r232, %r260;
	shfl.sync.idx.b32	%r263|%p26, %r236, %r45, 4127, -1;
	mad.lo.s32 	%r264, %r263, %r233, %r262;
	shfl.sync.idx.b32	%r265|%p27, %r236, %r47, 4127, -1;
	mad.lo.s32 	%r266, %r265, %r234, %r264;
	shfl.sync.idx.b32	%r267|%p28, %r236, %r49, 4127, -1;
	mad.lo.s32 	%r268, %r267, %r235, %r266;
	ld.shared.u32 	%r269, [%r51+544];
	shfl.sync.idx.b32	%r270|%p29, %r269, %r14, 4127, -1;
	mul.lo.s32 	%r271, %r270, %r213;
	shfl.sync.idx.b32	%r272|%p30, %r269, %r23, 4127, -1;
	mad.lo.s32 	%r273, %r272, %r214, %r271;
	shfl.sync.idx.b32	%r274|%p31, %r269, %r25, 4127, -1;
	mad.lo.s32 	%r275, %r274, %r215, %r273;
	shfl.sync.idx.b32	%r276|%p32, %r269, %r27, 4127, -1;
	mad.lo.s32 	%r277, %r276, %r216, %r275;
	shfl.sync.idx.b32	%r278|%p33, %r269, %r29, 4127, -1;
	mad.lo.s32 	%r279, %r278, %r217, %r277;
	shfl.sync.idx.b32	%r280|%p34, %r269, %r31, 4127, -1;
	mad.lo.s32 	%r281, %r280, %r222, %r279;
	shfl.sync.idx.b32	%r282|%p35, %r269, %r32, 4127, -1;
	mad.lo.s32 	%r283, %r282, %r223, %r281;
	shfl.sync.idx.b32	%r284|%p36, %r269, %r34, 4127, -1;
	mad.lo.s32 	%r285, %r284, %r224, %r283;
	shfl.sync.idx.b32	%r286|%p37, %r269, %r36, 4127, -1;
	mad.lo.s32 	%r287, %r286, %r225, %r285;
	shfl.sync.idx.b32	%r288|%p38, %r269, %r38, 4127, -1;
	mad.lo.s32 	%r289, %r288, %r229, %r287;
	shfl.sync.idx.b32	%r290|%p39, %r269, %r39, 4127, -1;
	mad.lo.s32 	%r291, %r290, %r230, %r289;
	shfl.sync.idx.b32	%r292|%p40, %r269, %r41, 4127, -1;
	mad.lo.s32 	%r293, %r292, %r231, %r291;
	shfl.sync.idx.b32	%r294|%p41, %r269, %r43, 4127, -1;
	mad.lo.s32 	%r295, %r294, %r232, %r293;
	shfl.sync.idx.b32	%r296|%p42, %r269, %r45, 4127, -1;
	mad.lo.s32 	%r297, %r296, %r233, %r295;
	shfl.sync.idx.b32	%r298|%p43, %r269, %r47, 4127, -1;
	mad.lo.s32 	%r299, %r298, %r234, %r297;
	shfl.sync.idx.b32	%r300|%p44, %r269, %r49, 4127, -1;
	mad.lo.s32 	%r301, %r300, %r235, %r299;
	bar.sync 	0;
	shl.b32 	%r302, %r308, 8;
	or.b32  	%r303, %r302, %r1;
	mul.wide.s32 	%rd31, %r303, 4;
	add.s64 	%rd32, %rd3, %rd31;
	st.global.u32 	[%rd32], %r268;
	st.global.u32 	[%rd32+512], %r301;
	add.s32 	%r308, %r308, %r12;
	setp.lt.u32 	%p45, %r308, %r13;
	@%p45 bra 	$L__BB631_8;
$L__BB631_17:
	ret;

}
	// .globl	_Z9cuda_gemmIiLi128ELi4ELi1ELi256ELi32ELi32ELi64ELi0ELi0EEviiiPT_S1_S1_iii
.visible .entry _Z9cuda_gemmIiLi128ELi4ELi1ELi256ELi32ELi32ELi64ELi0ELi0EEviiiPT_S1_S1_iii(
	.param .u32 _Z9cuda_gemmIiLi128ELi4ELi1ELi256ELi32ELi32ELi64ELi0ELi0EEviiiPT_S1_S1_iii_param_0,
	.param .u32 _Z9cuda_gemmIiLi128ELi4ELi1ELi256ELi32ELi32ELi64ELi0ELi0EEviiiPT_S1_S1_iii_param_1,
	.param .u32 _Z9cuda_gemmIiLi128ELi4ELi1ELi256ELi32ELi32ELi64ELi0ELi0EEviiiPT_S1_S1_iii_param_2,
	.param .u64 .ptr .align 1 _Z9cuda_gemmIiLi128ELi4ELi1ELi256ELi32ELi32ELi64ELi0ELi0EEviiiPT_S1_S1_iii_param_3,
	.param .u64 .ptr .align 1 _Z9cuda_gemmIiLi128ELi4ELi1ELi256ELi32ELi32ELi64ELi0ELi0EEviiiPT_S1_S1_iii_param_4,
	.param .u64 .ptr .align 1 _Z9cuda_gemmIiLi128ELi4ELi1ELi256ELi32ELi32ELi64ELi0ELi0EEviiiPT_S1_S1_iii_param_5,
	.param .u32 _Z9cuda_gemmIiLi128ELi4ELi1ELi256ELi32ELi32ELi64ELi0ELi0EEviiiPT_S1_S1_iii_param_6,
	.param .u32 _Z9cuda_gemmIiLi128ELi4ELi1ELi256ELi32ELi32ELi64ELi0ELi0EEviiiPT_S1_S1_iii_param_7,
	.param .u32 _Z9cuda_gemmIiLi128ELi4ELi1ELi256ELi32ELi32ELi64ELi0ELi0EEviiiPT_S1_S1_iii_param_8
)
.maxntid 128
{
	.reg .pred 	%p<113>;
	.reg .b16 	%rs<12>;
	.reg .b32 	%r<754>;
	.reg .b64 	%rd<37>;
	// demoted variable
	.shared .align 128 .b8 _ZZ9cuda_gemmIiLi128ELi4ELi1ELi256ELi32ELi32ELi64ELi0ELi0EEviiiPT_S1_S1_iiiE11kron_fac_sh[2112];
	// demoted variable
	.shared .align 128 .b8 _ZZ9cuda_gemmIiLi128ELi4ELi1ELi256ELi32ELi32ELi64ELi0ELi0EEviiiPT_S1_S1_iiiE3Ash[1024];
	// demoted variable
	.shared .align 128 .b8 _ZZ9cuda_gemmIiLi128ELi4ELi1ELi256ELi32ELi32ELi64ELi0ELi0EEviiiPT_S1_S1_iiiE3Csh[1024];
	ld.param.u32 	%r258, [_Z9cuda_gemmIiLi128ELi4ELi1ELi256ELi32ELi32ELi64ELi0ELi0EEviiiPT_S1_S1_iii_param_2];
	ld.param.u64 	%rd5, [_Z9cuda_gemmIiLi128ELi4ELi1ELi256ELi32ELi32ELi64ELi0ELi0EEviiiPT_S1_S1_iii_param_3];
	ld.param.u64 	%rd4, [_Z9cuda_gemmIiLi128ELi4ELi1ELi256ELi32ELi32ELi64ELi0ELi0EEviiiPT_S1_S1_iii_param_4];
	ld.param.u64 	%rd6, [_Z9cuda_gemmIiLi128ELi4ELi1ELi256ELi32ELi32ELi64ELi0ELi0EEviiiPT_S1_S1_iii_param_5];
	ld.param.u32 	%r259, [_Z9cuda_gemmIiLi128ELi4ELi1ELi256ELi32ELi32ELi64ELi0ELi0EEviiiPT_S1_S1_iii_param_6];
	ld.param.u32 	%r260, [_Z9cuda_gemmIiLi128ELi4ELi1ELi256ELi32ELi32ELi64ELi0ELi0EEviiiPT_S1_S1_iii_param_7];
	cvta.to.global.u64 	%rd1, %rd5;
	cvta.to.global.u64 	%rd2, %rd6;
	mov.u32 	%r1, %tid.x;
	div.s32 	%r2, 256, %r260;
	min.s32 	%r261, %r2, 64;
	shl.b32 	%r3, %r261, 1;
	div.u32 	%r5, %r1, %r3;
	mul.lo.s32 	%r262, %r5, %r3;
	sub.s32 	%r263, %r1, %r262;
	shr.u32 	%r4, %r263, 1;
	mov.u32 	%r647, %ctaid.y;
	mov.u32 	%r7, %nctaid.y;
	shl.b32 	%r264, %r7, 2;
	setp.ge.u32 	%p2, %r647, %r264;
	@%p2 bra 	$L__BB632_132;
	and.b32  	%r8, %r1, 1;
	mov.u32 	%r266, %ctaid.z;
	mov.u32 	%r267, %ntid.x;
	shl.b32 	%r9, %r1, 2;
	shl.b32 	%r10, %r267, 2;
	and.b32  	%r11, %r1, 15;
	shl.b32 	%r12, %r266, 5;
	mov.u32 	%r268, _ZZ9cuda_gemmIiLi128ELi4ELi1ELi256ELi32ELi32ELi64ELi0ELi0EEviiiPT_S1_S1_iiiE11kron_fac_sh;
	mad.lo.s32 	%r13, %r11, 132, %r268;
	shr.u32 	%r14, %r267, 4;
	and.b32  	%r269, %r4, 15;
	shl.b32 	%r270, %r1, 4;
	and.b32  	%r271, %r270, 16;
	min.s32 	%r15, %r259, 16;
	add.s32 	%r16, %r1, %r267;
	cvt.u16.u32 	%rs2, %r16;
	not.b16 	%rs3, %rs2;
	and.b16  	%rs4, %rs3, 255;
	cvt.u16.u32 	%rs5, %r267;
	and.b16  	%rs6, %rs5, 255;
	div.u16 	%rs1, %rs4, %rs6;
	add.s32 	%r17, %r9, %r10;
	max.u32 	%r272, %r17, 256;
	setp.lt.u32 	%p3, %r17, 256;
	selp.u32 	%r273, 1, 0, %p3;
	or.b32  	%r274, %r17, %r273;
	sub.s32 	%r275, %r272, %r274;
	div.u32 	%r276, %r275, %r10;
	add.s32 	%r18, %r276, %r273;
	mov.u32 	%r277, _ZZ9cuda_gemmIiLi128ELi4ELi1ELi256ELi32ELi32ELi64ELi0ELi0EEviiiPT_S1_S1_iiiE3Csh;
	add.s32 	%r19, %r277, %r9;
	add.s32 	%r20, %r16, %r267;
	and.b32  	%r21, %r18, 3;
	mov.u32 	%r278, _ZZ9cuda_gemmIiLi128ELi4ELi1ELi256ELi32ELi32ELi64ELi0ELi0EEviiiPT_S1_S1_iiiE3Ash;
	add.s32 	%r22, %r278, %r270;
	add.s32 	%r23, %r17, %r10;
	add.s32 	%r279, %r4, 1;
	xor.b32  	%r280, %r269, 8;
	or.b32  	%r24, %r271, %r269;
	and.b32  	%r281, %r279, 15;
	or.b32  	%r25, %r271, %r281;
	add.s32 	%r282, %r4, 2;
	and.b32  	%r283, %r282, 15;
	or.b32  	%r26, %r271, %r283;
	add.s32 	%r284, %r4, 3;
	and.b32  	%r285, %r284, 15;
	or.b32  	%r27, %r271, %r285;
	add.s32 	%r286, %r4, 4;
	and.b32  	%r287, %r286, 15;
	or.b32  	%r28, %r271, %r287;
	add.s32 	%r288, %r4, 5;
	and.b32  	%r289, %r288, 15;
	or.b32  	%r29, %r271, %r289;
	add.s32 	%r290, %r4, 6;
	and.b32  	%r291, %r290, 15;
	or.b32  	%r30, %r271, %r291;
	add.s32 	%r292, %r4, 7;
	and.b32  	%r293, %r292, 15;
	or.b32  	%r31, %r271, %r293;
	or.b32  	%r32, %r271, %r280;
	add.s32 	%r294, %r4, 9;
	and.b32  	%r295, %r294, 15;
	or.b32  	%r33, %r271, %r295;
	add.s32 	%r296, %r4, 10;
	and.b32  	%r297, %r296, 15;
	or.b32  	%r34, %r271, %r297;
	add.s32 	%r298, %r4, 11;
	and.b32  	%r299, %r298, 15;
	or.b32  	%r35, %r271, %r299;
	add.s32 	%r300, %r4, 12;
	and.b32  	%r301, %r300, 15;
	or.b32  	%r36, %r271, %r301;
	add.s32 	%r302, %r4, 13;
	and.b32  	%r303, %r302, 15;
	or.b32  	%r37, %r271, %r303;
	add.s32 	%r304, %r4, 14;
	and.b32  	%r305, %r304, 15;
	or.b32  	%r38, %r271, %r305;
	add.s32 	%r306, %r4, -1;
	and.b32  	%r307, %r306, 15;
	or.b32  	%r39, %r271, %r307;
	setp.lt.s32 	%p4, %r269, %r260;
	selp.b32 	%r308, 0, %r260, %p4;
	sub.s32 	%r40, %r269, %r308;
	add.s32 	%r309, %r269, 1;
	setp.lt.s32 	%p5, %r309, %r260;
	selp.b32 	%r310, 0, %r260, %p5;
	sub.s32 	%r41, %r309, %r310;
	add.s32 	%r311, %r269, 2;
	setp.lt.s32 	%p6, %r311, %r260;
	selp.b32 	%r312, 0, %r260, %p6;
	sub.s32 	%r42, %r311, %r312;
	add.s32 	%r313, %r269, 3;
	setp.lt.s32 	%p7, %r313, %r260;
	selp.b32 	%r314, 0, %r260, %p7;
	sub.s32 	%r43, %r313, %r314;
	add.s32 	%r315, %r269, 4;
	setp.lt.s32 	%p8, %r315, %r260;
	selp.b32 	%r316, 0, %r260, %p8;
	sub.s32 	%r44, %r315, %r316;
	add.s32 	%r317, %r269, 5;
	setp.lt.s32 	%p9, %r317, %r260;
	selp.b32 	%r318, 0, %r260, %p9;
	sub.s32 	%r45, %r317, %r318;
	add.s32 	%r319, %r269, 6;
	setp.lt.s32 	%p10, %r319, %r260;
	selp.b32 	%r320, 0, %r260, %p10;
	sub.s32 	%r46, %r319, %r320;
	add.s32 	%r321, %r269, 7;
	setp.lt.s32 	%p11, %r321, %r260;
	selp.b32 	%r322, 0, %r260, %p11;
	sub.s32 	%r47, %r321, %r322;
	add.s32 	%r323, %r269, 8;
	setp.lt.s32 	%p12, %r323, %r260;
	selp.b32 	%r324, 0, %r260, %p12;
	sub.s32 	%r48, %r323, %r324;
	add.s32 	%r325, %r269, 9;
	setp.lt.s32 	%p13, %r325, %r260;
	selp.b32 	%r326, 0, %r260, %p13;
	sub.s32 	%r49, %r325, %r326;
	add.s32 	%r327, %r269, 10;
	setp.lt.s32 	%p14, %r327, %r260;
	selp.b32 	%r328, 0, %r260, %p14;
	sub.s32 	%r50, %r327, %r328;
	add.s32 	%r329, %r269, 11;
	setp.lt.s32 	%p15, %r329, %r260;
	selp.b32 	%r330, 0, %r260, %p15;
	sub.s32 	%r51, %r329, %r330;
	add.s32 	%r331, %r269, 12;
	setp.lt.s32 	%p16, %r331, %r260;
	selp.b32 	%r332, 0, %r260, %p16;
	sub.s32 	%r52, %r331, %r332;
	add.s32 	%r333, %r269, 13;
	setp.lt.s32 	%p17, %r333, %r260;
	selp.b32 	%r334, 0, %r260, %p17;
	sub.s32 	%r53, %r333, %r334;
	add.s32 	%r335, %r269, 14;
	setp.lt.s32 	%p18, %r335, %r260;
	selp.b32 	%r336, 0, %r260, %p18;
	sub.s32 	%r54, %r335, %r336;
	add.s32 	%r337, %r269, 15;
	setp.lt.s32 	%p19, %r337, %r260;
	selp.b32 	%r338, 0, %r260, %p19;
	sub.s32 	%r55, %r337, %r338;
	mad.lo.s32 	%r56, %r1, 12, %r19;
	shl.b32 	%r58, %r267, 4;
	add.s32 	%r57, %r56, %r58;
	shl.b32 	%r59, %r267, 3;
	mul.lo.s32 	%r60, %r267, 12;
	cvt.u16.u32 	%rs7, %r3;
	div.s16 	%rs8, 128, %rs7;
	cvt.s32.s16 	%r61, %rs8;
	and.b32  	%r62, %r1, 31;
	cvta.to.global.u64 	%rd3, %rd4;
	and.b16  	%rs9, %rs1, 3;
	shl.b32 	%r476, %r62, 2;
$L__BB632_2:
	setp.eq.s16 	%p20, %rs9, 2;
	mov.u32 	%r648, %r1;
	@%p20 bra 	$L__BB632_6;
	setp.eq.s16 	%p21, %rs9, 3;
	mov.b32 	%r339, 0;
	st.shared.u32 	[%r19], %r339;
	mov.u32 	%r648, %r16;
	@%p21 bra 	$L__BB632_6;
	setp.eq.s16 	%p22, %rs9, 0;
	add.s32 	%r340, %r19, %r10;
	mov.b32 	%r341, 0;
	st.shared.u32 	[%r340], %r341;
	mov.u32 	%r648, %r20;
	@%p22 bra 	$L__BB632_6;
	mov.u32 	%r342, %ntid.x;
	add.s32 	%r648, %r20, %r342;
	add.s32 	%r344, %r340, %r10;
	mov.b32 	%r345, 0;
	st.shared.u32 	[%r344], %r345;
$L__BB632_6:
	setp.lt.u16 	%p23, %rs1, 2;
	@%p23 bra 	$L__BB632_9;
	shl.b32 	%r346, %r648, 2;
	mov.u32 	%r347, _ZZ9cuda_gemmIiLi128ELi4ELi1ELi256ELi32ELi32ELi64ELi0ELi0EEviiiPT_S1_S1_iiiE3Csh;
	add.s32 	%r649, %r347, %r346;
$L__BB632_8:
	mov.b32 	%r348, 0;
	st.shared.u32 	[%r649], %r348;
	add.s32 	%r349, %r649, %r10;
	st.shared.u32 	[%r349], %r348;
	add.s32 	%r350, %r649, %r59;
	st.shared.u32 	[%r350], %r348;
	add.s32 	%r351, %r649, %r60;
	st.shared.u32 	[%r351], %r348;
	add.s32 	%r648, %r648, %r10;
	add.s32 	%r649, %r649, %r58;
	setp.lt.u32 	%p24, %r648, 256;
	@%p24 bra 	$L__BB632_8;
$L__BB632_9:
	setp.gt.u32 	%p25, %r1, 63;
	@%p25 bra 	$L__BB632_15;
	setp.eq.s32 	%p26, %r21, 3;
	mov.u32 	%r352, %ctaid.x;
	shl.b32 	%r353, %r352, 8;
	mad.lo.s32 	%r87, %r647, %r258, %r353;
	mov.u32 	%r651, %r9;
	@%p26 bra 	$L__BB632_14;
	setp.eq.s32 	%p27, %r21, 0;
	add.s32 	%r354, %r87, %r9;
	mul.wide.s32 	%rd7, %r354, 4;
	add.s64 	%rd8, %rd1, %rd7;
	ld.global.v4.u32 	{%r355, %r356, %r357, %r358}, [%rd8];
	st.shared.v4.u32 	[%r22], {%r355, %r356, %r357, %r358};
	mov.u32 	%r651, %r17;
	@%p27 bra 	$L__BB632_14;
	setp.eq.s32 	%p28, %r21, 1;
	add.s32 	%r359, %r87, %r17;
	mul.wide.s32 	%rd9, %r359, 4;
	add.s64 	%rd10, %rd1, %rd9;
	ld.global.v4.u32 	{%r360, %r361, %r362, %r363}, [%rd10];
	shl.b32 	%r364, %r10, 2;
	add.s32 	%r365, %r22, %r364;
	st.shared.v4.u32 	[%r365], {%r360, %r361, %r362, %r363};
	mov.u32 	%r651, %r23;
	@%p28 bra 	$L__BB632_14;
	add.s32 	%r651, %r23, %r10;
	add.s32 	%r366, %r87, %r23;
	mul.wide.s32 	%rd11, %r366, 4;
	add.s64 	%rd12, %rd1, %rd11;
	ld.global.v4.u32 	{%r367, %r368, %r369, %r370}, [%rd12];
	shl.b32 	%r371, %r10, 2;
	add.s32 	%r372, %r22, %r371;
	add.s32 	%r373, %r372, %r371;
	st.shared.v4.u32 	[%r373], {%r367, %r368, %r369, %r370};
$L__BB632_14:
	setp.lt.u32 	%p29, %r18, 3;
	@%p29 bra 	$L__BB632_15;
	bra.uni 	$L__BB632_133;
$L__BB632_15:
	mov.b32 	%r669, 0;
	mov.pred 	%p112, -1;
$L__BB632_16:
	mov.pred 	%p1, %p112;
	shr.u32 	%r670, %r1, 4;
	add.s32 	%r110, %r669, %r11;
$L__BB632_17:
	add.s32 	%r405, %r12, %r670;
	mad.lo.s32 	%r406, %r405, %r259, %r110;
	mul.wide.s32 	%rd21, %r406, 4;
	add.s64 	%rd22, %rd3, %rd21;
	ld.global.u32 	%r407, [%rd22];
	shl.b32 	%r408, %r670, 2;
	add.s32 	%r409, %r13, %r408;
	st.shared.u32 	[%r409], %r407;
	add.s32 	%r670, %r670, %r14;
	setp.lt.u32 	%p32, %r670, 32;
	@%p32 bra 	$L__BB632_17;
	setp.lt.s32 	%p33, %r2, 1;
	bar.sync 	0;
	@%p33 bra 	$L__BB632_123;
	mov.b32 	%r687, 0;
$L__BB632_20:
	setp.lt.s32 	%p34, %r260, 1;
	add.s32 	%r130, %r687, %r4;
	mul.lo.s32 	%r131, %r130, %r260;
	@%p34 bra 	$L__BB632_22;
	add.s32 	%r411, %r24, %r131;
	shl.b32 	%r412, %r411, 2;
	mov.u32 	%r413, _ZZ9cuda_gemmIiLi128ELi4ELi1ELi256ELi32ELi32ELi64ELi0ELi0EEviiiPT_S1_S1_iiiE3Ash;
	add.s32 	%r414, %r413, %r412;
	ld.shared.u32 	%r688, [%r414];
$L__BB632_22:
	setp.lt.s32 	%p35, %r260, 2;
	@%p35 bra 	$L__BB632_24;
	add.s32 	%r415, %r25, %r131;
	shl.b32 	%r416, %r415, 2;
	mov.u32 	%r417, _ZZ9cuda_gemmIiLi128ELi4ELi1ELi256ELi32ELi32ELi64ELi0ELi0EEviiiPT_S1_S1_iiiE3Ash;
	add.s32 	%r418, %r417, %r416;
	ld.shared.u32 	%r689, [%r418];
$L__BB632_24:
	setp.lt.s32 	%p36, %r260, 3;
	@%p36 bra 	$L__BB632_26;
	add.s32 	%r419, %r26, %r131;
	shl.b32 	%r420, %r419, 2;
	mov.u32 	%r421, _ZZ9cuda_gemmIiLi128ELi4ELi1ELi256ELi32ELi32ELi64ELi0ELi0EEviiiPT_S1_S1_iiiE3Ash;
	add.s32 	%r422, %r421, %r420;
	ld.shared.u32 	%r690, [%r422];
$L__BB632_26:
	setp.lt.s32 	%p37, %r260, 4;
	@%p37 bra 	$L__BB632_28;
	add.s32 	%r423, %r27, %r131;
	shl.b32 	%r424, %r423, 2;
	mov.u32 	%r425, _ZZ9cuda_gemmIiLi128ELi4ELi1ELi256ELi32ELi32ELi64ELi0ELi0EEviiiPT_S1_S1_iiiE3Ash;
	add.s32 	%r426, %r425, %r424;
	ld.shared.u32 	%r691, [%r426];
$L__BB632_28:
	setp.lt.s32 	%p38, %r260, 5;
	@%p38 bra 	$L__BB632_30;
	add.s32 	%r427, %r28, %r131;
	shl.b32 	%r428, %r427, 2;
	mov.u32 	%r429, _ZZ9cuda_gemmIiLi128ELi4ELi1ELi256ELi32ELi32ELi64ELi0ELi0EEviiiPT_S1_S1_iiiE3Ash;
	add.s32 	%r430, %r429, %r428;
	ld.shared.u32 	%r692, [%r430];
$L__BB632_30:
	setp.lt.s32 	%p39, %r260, 6;
	@%p39 bra 	$L__BB632_32;
	add.s32 	%r431, %r29, %r131;
	shl.b32 	%r432, %r431, 2;
	mov.u32 	%r433, _ZZ9cuda_gemmIiLi128ELi4ELi1ELi256ELi32ELi32ELi64ELi0ELi0EEviiiPT_S1_S1_iiiE3Ash;
	add.s32 	%r434, %r433, %r432;
	ld.shared.u32 	%r693, [%r434];
$L__BB632_32:
	setp.lt.s32 	%p40, %r260, 7;
	@%p40 bra 	$L__BB632_34;
	add.s32 	%r435, %r30, %r131;
	shl.b32 	%r436, %r435, 2;
	mov.u32 	%r437, _ZZ9cuda_gemmIiLi128ELi4ELi1ELi256ELi32ELi32ELi64ELi0ELi0EEviiiPT_S1_S1_iiiE3Ash;
	add.s32 	%r438, %r437, %r436;
	ld.shared.u32 	%r694, [%r438];
$L__BB632_34:
	setp.lt.s32 	%p41, %r260, 8;
	@%p41 bra 	$L__BB632_36;
	add.s32 	%r439, %r31, %r131;
	shl.b32 	%r440, %r439, 2;
	mov.u32 	%r441, _ZZ9cuda_gemmIiLi128ELi4ELi1ELi256ELi32ELi32ELi64ELi0ELi0EEviiiPT_S1_S1_iiiE3Ash;
	add.s32 	%r442, %r441, %r440;
	ld.shared.u32 	%r695, [%r442];
$L__BB632_36:
	setp.lt.s32 	%p42, %r260, 9;
	@%p42 bra 	$L__BB632_38;
	add.s32 	%r443, %r32, %r131;
	shl.b32 	%r444, %r443, 2;
	mov.u32 	%r445, _ZZ9cuda_gemmIiLi128ELi4ELi1ELi256ELi32ELi32ELi64ELi0ELi0EEviiiPT_S1_S1_iiiE3Ash;
	add.s32 	%r446, %r445, %r444;
	ld.shared.u32 	%r696, [%r446];
$L__BB632_38:
	setp.lt.s32 	%p43, %r260, 10;
	@%p43 bra 	$L__BB632_40;
	add.s32 	%r447, %r33, %r131;
	shl.b32 	%r448, %r447, 2;
	mov.u32 	%r449, _ZZ9cuda_gemmIiLi128ELi4ELi1ELi256ELi32ELi32ELi64ELi0ELi0EEviiiPT_S1_S1_iiiE3Ash;
	add.s32 	%r450, %r449, %r448;
	ld.shared.u32 	%r697, [%r450];
$L__BB632_40:
	setp.lt.s32 	%p44, %r260, 11;
	@%p44 bra 	$L__BB632_42;
	add.s32 	%r451, %r34, %r131;
	shl.b32 	%r452, %r451, 2;
	mov.u32 	%r453, _ZZ9cuda_gemmIiLi128ELi4ELi1ELi256ELi32ELi32ELi64ELi0ELi0EEviiiPT_S1_S1_iiiE3Ash;
	add.s32 	%r454, %r453, %r452;
	ld.shared.u32 	%r698, [%r454];
$L__BB632_42:
	setp.lt.s32 	%p45, %r260, 12;
	@%p45 bra 	$L__BB632_44;
	add.s32 	%r455, %r35, %r131;
	shl.b32 	%r456, %r455, 2;
	mov.u32 	%r457, _ZZ9cuda_gemmIiLi128ELi4ELi1ELi256ELi32ELi32ELi64ELi0ELi0EEviiiPT_S1_S1_iiiE3Ash;
	add.s32 	%r458, %r457, %r456;
	ld.shared.u32 	%r699, [%r458];
$L__BB632_44:
	setp.lt.s32 	%p46, %r260, 13;
	@%p46 bra 	$L__BB632_46;
	add.s32 	%r459, %r36, %r131;
	shl.b32 	%r460, %r459, 2;
	mov.u32 	%r461, _ZZ9cuda_gemmIiLi128ELi4ELi1ELi256ELi32ELi32ELi64ELi0ELi0EEviiiPT_S1_S1_iiiE3Ash;
	add.s32 	%r462, %r461, %r460;
	ld.shared.u32 	%r700, [%r462];
$L__BB632_46:
	setp.lt.s32 	%p47, %r260, 14;
	@%p47 bra 	$L__BB632_48;
	add.s32 	%r463, %r37, %r131;
	shl.b32 	%r464, %r463, 2;
	mov.u32 	%r465, _ZZ9cuda_gemmIiLi128ELi4ELi1ELi256ELi32ELi32ELi64ELi0ELi0EEviiiPT_S1_S1_iiiE3Ash;
	add.s32 	%r466, %r465, %r464;
	ld.shared.u32 	%r701, [%r466];
$L__BB632_48:
	setp.lt.s32 	%p48, %r260, 15;
	@%p48 bra 	$L__BB632_50;
	add.s32 	%r467, %r38, %r131;
	shl.b32 	%r468, %r467, 2;
	mov.u32 	%r469, _ZZ9cuda_gemmIiLi128ELi4ELi1ELi256ELi32ELi32ELi64ELi0ELi0EEviiiPT_S1_S1_iiiE3Ash;
	add.s32 	%r470, %r469, %r468;
	ld.shared.u32 	%r702, [%r470];
$L__BB632_50:
	setp.lt.s32 	%p49, %r260, 16;
	@%p49 bra 	$L__BB632_52;
	add.s32 	%r471, %r39, %r131;
	shl.b32 	%r472, %r471, 2;
	mov.u32 	%r473, _ZZ9cuda_gemmIiLi128ELi4ELi1ELi256ELi32ELi32ELi64ELi0ELi0EEviiiPT_S1_S1_iiiE3Ash;
	add.s32 	%r474, %r473, %r472;
	ld.shared.u32 	%r703, [%r474];
$L__BB632_52:
	setp.ge.s32 	%p50, %r5, %r15;
	@%p50 bra 	$L__BB632_122;
	mov.u32 	%r704, %r5;
$L__BB632_54:
	setp.gt.u32 	%p51, %r260, 64;
	mov.u32 	%r475, _ZZ9cuda_gemmIiLi128ELi4ELi1ELi256ELi32ELi32ELi64ELi0ELi0EEviiiPT_S1_S1_iiiE11kron_fac_sh;
	mad.lo.s32 	%r165, %r704, 132, %r475;
	add.s32 	%r477, %r165, %r476;
	ld.shared.u32 	%r166, [%r477];
	@%p51 bra 	$L__BB632_87;
	setp.eq.s32 	%p68, %r260, 0;
	mov.b32 	%r706, 0;
	@%p68 bra 	$L__BB632_57;
	shfl.sync.idx.b32	%r528|%p69, %r166, %r40, 31, -1;
	mul.lo.s32 	%r706, %r528, %r688;
$L__BB632_57:
	setp.lt.s32 	%p70, %r260, 2;
	@%p70 bra 	$L__BB632_59;
	shfl.sync.idx.b32	%r529|%p71, %r166, %r41, 31, -1;
	mad.lo.s32 	%r706, %r529, %r689, %r706;
$L__BB632_59:
	setp.lt.s32 	%p72, %r260, 3;
	@%p72 bra 	$L__BB632_61;
	shfl.sync.idx.b32	%r530|%p73, %r166, %r42, 31, -1;
	mad.lo.s32 	%r706, %r530, %r690, %r706;
$L__BB632_61:
	setp.lt.s32 	%p74, %r260, 4;
	@%p74 bra 	$L__BB632_63;
	shfl.sync.idx.b32	%r531|%p75, %r166, %r43, 31, -1;
	mad.lo.s32 	%r706, %r531, %r691, %r706;
$L__BB632_63:
	setp.lt.s32 	%p76, %r260, 5;
	@%p76 bra 	$L__BB632_65;
	shfl.sync.idx.b32	%r532|%p77, %r166, %r44, 31, -1;
	mad.lo.s32 	%r706, %r532, %r692, %r706;
$L__BB632_65:
	setp.lt.s32 	%p78, %r260, 6;
	@%p78 bra 	$L__BB632_67;
	shfl.sync.idx.b32	%r533|%p79, %r166, %r45, 31, -1;
	mad.lo.s32 	%r706, %r533, %r693, %r706;
$L__BB632_67:
	setp.lt.s32 	%p80, %r260, 7;
	@%p80 bra 	$L__BB632_69;
	shfl.sync.idx.b32	%r534|%p81, %r166, %r46, 31, -1;
	mad.lo.s32 	%r706, %r534, %r694, %r706;
$L__BB632_69:
	setp.lt.s32 	%p82, %r260, 8;
	@%p82 bra 	$L__BB632_71;
	shfl.sync.idx.b32	%r535|%p83, %r166, %r47, 31, -1;
	mad.lo.s32 	%r706, %r535, %r695, %r706;
$L__BB632_71:
	setp.lt.s32 	%p84, %r260, 9;
	@%p84 bra 	$L__BB632_73;
	shfl.sync.idx.b32	%r536|%p85, %r166, %r48, 31, -1;
	mad.lo.s32 	%r706, %r536, %r696, %r706;
$L__BB632_73:
	setp.lt.s32 	%p86, %r260, 10;
	@%p86 bra 	$L__BB632_75;
	shfl.sync.idx.b32	%r537|%p87, %r166, %r49, 31, -1;
	mad.lo.s32 	%r706, %r537, %r697, %r706;
$L__BB632_75:
	setp.lt.s32 	%p88, %r260, 11;
	@%p88 bra 	$L__BB632_77;
	shfl.sync.idx.b32	%r538|%p89, %r166, %r50, 31, -1;
	mad.lo.s32 	%r706, %r538, %r698, %r706;
$L__BB632_77:
	setp.lt.s32 	%p90, %r260, 12;
	@%p90 bra 	$L__BB632_79;
	shfl.sync.idx.b32	%r539|%p91, %r166, %r51, 31, -1;
	mad.lo.s32 	%r706, %r539, %r699, %r706;
$L__BB632_79:
	setp.lt.s32 	%p92, %r260, 13;
	@%p92 bra 	$L__BB632_81;
	shfl.sync.idx.b32	%r540|%p93, %r166, %r52, 31, -1;
	mad.lo.s32 	%r706, %r540, %r700, %r706;
$L__BB632_81:
	setp.lt.s32 	%p94, %r260, 14;
	@%p94 bra 	$L__BB632_83;
	shfl.sync.idx.b32	%r541|%p95, %r166, %r53, 31, -1;
	mad.lo.s32 	%r706, %r541, %r701, %r706;
$L__BB632_83:
	setp.lt.s32 	%p96, %r260, 15;
	@%p96 bra 	$L__BB632_85;
	shfl.sync.idx.b32	%r542|%p97, %r166, %r54, 31, -1;
	mad.lo.s32 	%r706, %r542, %r702, %r706;
$L__BB632_85:
	setp.lt.s32 	%p98, %r260, 16;
	@%p98 bra 	$L__BB632_119;
	shfl.sync.idx.b32	%r543|%p99, %r166, %r55, 31, -1;
	mad.lo.s32 	%r706, %r543, %r703, %r706;
	bra.uni 	$L__BB632_119;
$L__BB632_87:
	mov.b32 	%r706, 0;
	@%p34 bra 	$L__BB632_89;
	shl.b32 	%r479, %r24, 2;
	add.s32 	%r480, %r165, %r479;
	ld.shared.u32 	%r481, [%r480];
	mul.lo.s32 	%r706, %r481, %r688;
$L__BB632_89:
	@%p35 bra 	$L__BB632_91;
	shl.b32 	%r482, %r25, 2;
	add.s32 	%r483, %r165, %r482;
	ld.shared.u32 	%r484, [%r483];
	mad.lo.s32 	%r706, %r484, %r689, %r706;
$L__BB632_91:
	@%p36 bra 	$L__BB632_93;
	shl.b32 	%r485, %r26, 2;
	add.s32 	%r486, %r165, %r485;
	ld.shared.u32 	%r487, [%r486];
	mad.lo.s32 	%r706, %r487, %r690, %r706;
$L__BB632_93:
	setp.lt.s32 	%p55, %r260, 4;
	@%p55 bra 	$L__BB632_95;
	shl.b32 	%r488, %r27, 2;
	add.s32 	%r489, %r165, %r488;
	ld.shared.u32 	%r490, [%r489];
	mad.lo.s32 	%r706, %r490, %r691, %r706;
$L__BB632_95:
	setp.lt.s32 	%p56, %r260, 5;
	@%p56 bra 	$L__BB632_97;
	shl.b32 	%r491, %r28, 2;
	add.s32 	%r492, %r165, %r491;
	ld.shared.u32 	%r493, [%r492];
	mad.lo.s32 	%r706, %r493, %r692, %r706;
$L__BB632_97:
	setp.lt.s32 	%p57, %r260, 6;
	@%p57 bra 	$L__BB632_99;
	shl.b32 	%r494, %r29, 2;
	add.s32 	%r495, %r165, %r494;
	ld.shared.u32 	%r496, [%r495];
	mad.lo.s32 	%r706, %r496, %r693, %r706;
$L__BB632_99:
	setp.lt.s32 	%p58, %r260, 7;
	@%p58 bra 	$L__BB632_101;
	shl.b32 	%r497, %r30, 2;
	add.s32 	%r498, %r165, %r497;
	ld.shared.u32 	%r499, [%r498];
	mad.lo.s32 	%r706, %r499, %r694, %r706;
$L__BB632_101:
	setp.lt.s32 	%p59, %r260, 8;
	@%p59 bra 	$L__BB632_103;
	shl.b32 	%r500, %r31, 2;
	add.s32 	%r501, %r165, %r500;
	ld.shared.u32 	%r502, [%r501];
	mad.lo.s32 	%r706, %r502, %r695, %r706;
$L__BB632_103:
	setp.lt.s32 	%p60, %r260, 9;
	@%p60 bra 	$L__BB632_105;
	shl.b32 	%r503, %r32, 2;
	add.s32 	%r504, %r165, %r503;
	ld.shared.u32 	%r505, [%r504];
	mad.lo.s32 	%r706, %r505, %r696, %r706;
$L__BB632_105:
	setp.lt.s32 	%p61, %r260, 10;
	@%p61 bra 	$L__BB632_107;
	shl.b32 	%r506, %r33, 2;
	add.s32 	%r507, %r165, %r506;
	ld.shared.u32 	%r508, [%r507];
	mad.lo.s32 	%r706, %r508, %r697, %r706;
$L__BB632_107:
	setp.lt.s32 	%p62, %r260, 11;
	@%p62 bra 	$L__BB632_109;
	shl.b32 	%r509, %r34, 2;
	add.s32 	%r510, %r165, %r509;
	ld.shared.u32 	%r511, [%r510];
	mad.lo.s32 	%r706, %r511, %r698, %r706;
$L__BB632_109:
	setp.lt.s32 	%p63, %r260, 12;
	@%p63 bra 	$L__BB632_111;
	shl.b32 	%r512, %r35, 2;
	add.s32 	%r513, %r165, %r512;
	ld.shared.u32 	%r514, [%r513];
	mad.lo.s32 	%r706, %r514, %r699, %r706;
$L__BB632_111:
	setp.lt.s32 	%p64, %r260, 13;
	@%p64 bra 	$L__BB632_113;
	shl.b32 	%r515, %r36, 2;
	add.s32 	%r516, %r165, %r515;
	ld.shared.u32 	%r517, [%r516];
	mad.lo.s32 	%r706, %r517, %r700, %r706;
$L__BB632_113:
	setp.lt.s32 	%p65, %r260, 14;
	@%p65 bra 	$L__BB632_115;
	shl.b32 	%r518, %r37, 2;
	add.s32 	%r519, %r165, %r518;
	ld.shared.u32 	%r520, [%r519];
	mad.lo.s32 	%r706, %r520, %r701, %r706;
$L__BB632_115:
	setp.lt.s32 	%p66, %r260, 15;
	@%p66 bra 	$L__BB632_117;
	shl.b32 	%r521, %r38, 2;
	add.s32 	%r522, %r165, %r521;
	ld.shared.u32 	%r523, [%r522];
	mad.lo.s32 	%r706, %r523, %r702, %r706;
$L__BB632_117:
	setp.lt.s32 	%p67, %r260, 16;
	@%p67 bra 	$L__BB632_119;
	shl.b32 	%r524, %r39, 2;
	add.s32 	%r525, %r165, %r524;
	ld.shared.u32 	%r526, [%r525];
	mad.lo.s32 	%r706, %r526, %r703, %r706;
$L__BB632_119:
	setp.ne.s32 	%p100, %r8, 0;
	add.s32 	%r544, %r704, %r669;
	mad.lo.s32 	%r230, %r544, %r2, %r130;
	shfl.sync.down.b32	%r545|%p101, %r706, 1, 7711, -1;
	add.s32 	%r231, %r545, %r706;
	@%p100 bra 	$L__BB632_121;
	shl.b32 	%r546, %r230, 2;
	mov.u32 	%r547, _ZZ9cuda_gemmIiLi128ELi4ELi1ELi256ELi32ELi32ELi64ELi0ELi0EEviiiPT_S1_S1_iiiE3Csh;
	add.s32 	%r548, %r547, %r546;
	ld.shared.u32 	%r549, [%r548];
	add.s32 	%r550, %r549, %r231;
	st.shared.u32 	[%r548], %r550;
$L__BB632_121:
	add.s32 	%r704, %r704, %r61;
	setp.lt.s32 	%p102, %r704, %r15;
	@%p102 bra 	$L__BB632_54;
$L__BB632_122:
	add.s32 	%r687, %r687, %r3;
	setp.lt.s32 	%p103, %r687, %r2;
	@%p103 bra 	$L__BB632_20;
$L__BB632_123:
	mov.b32 	%r669, 16;
	mov.pred 	%p112, 0;
	@%p1 bra 	$L__BB632_16;
	bar.sync 	0;
	@%p25 bra 	$L__BB632_131;
	ld.param.u32 	%r630, [_Z9cuda_gemmIiLi128ELi4ELi1ELi256ELi32ELi32ELi64ELi0ELi0EEviiiPT_S1_S1_iii_param_1];
	setp.eq.s32 	%p106, %r21, 3;
	mov.u32 	%r552, %ctaid.x;
	mul.lo.s32 	%r553, %r2, %r552;
	mad.lo.s32 	%r250, %r647, %r630, %r553;
	div.s32 	%r251, %r258, %r260;
	mov.u32 	%r752, %r9;
	@%p106 bra 	$L__BB632_129;
	setp.eq.s32 	%p107, %r21, 0;
	div.s32 	%r554, %r9, %r2;
	mad.lo.s32 	%r555, %r251, %r554, %r250;
	mul.lo.s32 	%r556, %r554, %r2;
	sub.s32 	%r557, %r9, %r556;
	add.s32 	%r558, %r555, %r557;
	mul.wide.s32 	%rd23, %r558, 4;
	add.s64 	%rd24, %rd2, %rd23;
	ld.shared.v4.u32 	{%r559, %r560, %r561, %r562}, [%r56];
	st.global.v4.u32 	[%rd24], {%r559, %r560, %r561, %r562};
	mov.u32 	%r752, %r17;
	@%p107 bra 	$L__BB632_129;
	setp.eq.s32 	%p108, %r21, 1;
	div.s32 	%r563, %r17, %r2;
	mad.lo.s32 	%r564, %r251, %r563, %r250;
	mul.lo.s32 	%r565, %r563, %r2;
	sub.s32 	%r566, %r17, %r565;
	add.s32 	%r567, %r564, %r566;
	mul.wide.s32 	%rd25, %r567, 4;
	add.s64 	%rd26, %rd2, %rd25;
	ld.shared.v4.u32 	{%r568, %r569, %r570, %r571}, [%r57];
	st.global.v4.u32 	[%rd26], {%r568, %r569, %r570, %r571};
	mov.u32 	%r752, %r23;
	@%p108 bra 	$L__BB632_129;
	add.s32 	%r752, %r23, %r10;
	div.s32 	%r572, %r23, %r2;
	mad.lo.s32 	%r573, %r251, %r572, %r250;
	mul.lo.s32 	%r574, %r572, %r2;
	sub.s32 	%r575, %r23, %r574;
	add.s32 	%r576, %r573, %r575;
	mul.wide.s32 	%rd27, %r576, 4;
	add.s64 	%rd28, %rd2, %rd27;
	shl.b32 	%r577, %r10, 2;
	add.s32 	%r578, %r57, %r577;
	ld.shared.v4.u32 	{%r579, %r580, %r581, %r582}, [%r578];
	st.global.v4.u32 	[%rd28], {%r579, %r580, %r581, %r582};
$L__BB632_129:
	setp.lt.u32 	%p109, %r18, 3;
	@%p109 bra 	$L__BB632_131;
$L__BB632_130:
	div.s32 	%r583, %r752, %r2;
	mad.lo.s32 	%r584, %r251, %r583, %r250;
	mul.lo.s32 	%r585, %r583, %r2;
	sub.s32 	%r586, %r752, %r585;
	add.s32 	%r587, %r584, %r586;
	mul.wide.s32 	%rd29, %r587, 4;
	add.s64 	%rd30, %rd2, %rd29;
	shl.b32 	%r588, %r752, 2;
	mov.u32 	%r589, _ZZ9cuda_gemmIiLi128ELi4ELi1ELi256ELi32ELi32ELi64ELi0ELi0EEviiiPT_S1_S1_iiiE3Csh;
	add.s32 	%r590, %r589, %r588;
	ld.shared.v4.u32 	{%r591, %r592, %r593, %r594}, [%r590];
	st.global.v4.u32 	[%rd30], {%r591, %r592, %r593, %r594};
	add.s32 	%r595, %r752, %r10;
	div.s32 	%r596, %r595, %r2;
	mad.lo.s32 	%r597, %r251, %r596, %r250;
	mul.lo.s32 	%r598, %r596, %r2;
	sub.s32 	%r599, %r595, %r598;
	add.s32 	%r600, %r597, %r599;
	mul.wide.s32 	%rd31, %r600, 4;
	add.s64 	%rd32, %rd2, %rd31;
	shl.b32 	%r601, %r10, 2;
	add.s32 	%r602, %r590, %r601;
	ld.shared.v4.u32 	{%r603, %r604, %r605, %r606}, [%r602];
	st.global.v4.u32 	[%rd32], {%r603, %r604, %r605, %r606};
	add.s32 	%r607, %r595, %r10;
	div.s32 	%r608, %r607, %r2;
	mad.lo.s32 	%r609, %r251, %r608, %r250;
	mul.lo.s32 	%r610, %r608, %r2;
	sub.s32 	%r611, %r607, %r610;
	add.s32 	%r612, %r609, %r611;
	mul.wide.s32 	%rd33, %r612, 4;
	add.s64 	%rd34, %rd2, %rd33;
	add.s32 	%r613, %r602, %r601;
	ld.shared.v4.u32 	{%r614, %r615, %r616, %r617}, [%r613];
	st.global.v4.u32 	[%rd34], {%r614, %r615, %r616, %r617};
	add.s32 	%r618, %r607, %r10;
	div.s32 	%r619, %r618, %r2;
	mad.lo.s32 	%r620, %r251, %r619, %r250;
	mul.lo.s32 	%r621, %r619, %r2;
	sub.s32 	%r622, %r618, %r621;
	add.s32 	%r623, %r620, %r622;
	mul.wide.s32 	%rd35, %r623, 4;
	add.s64 	%rd36, %rd2, %rd35;
	add.s32 	%r624, %r613, %r601;
	ld.shared.v4.u32 	{%r625, %r626, %r627, %r628}, [%r624];
	st.global.v4.u32 	[%rd36], {%r625, %r626, %r627, %r628};
	add.s32 	%r752, %r618, %r10;
	setp.lt.u32 	%p110, %r752, 256;
	@%p110 bra 	$L__BB632_130;
$L__BB632_131:
	add.s32 	%r647, %r647, %r7;
	shl.b32 	%r629, %r7, 2;
	setp.lt.u32 	%p111, %r647, %r629;
	@%p111 bra 	$L__BB632_2;
$L__BB632_132:
	ret;
$L__BB632_133:
	add.s32 	%r374, %r87, %r651;
	mul.wide.s32 	%rd13, %r374, 4;
	add.s64 	%rd14, %rd1, %rd13;
	ld.global.v4.u32 	{%r375, %r376, %r377, %r378}, [%rd14];
	shl.b32 	%r379, %r651, 2;
	mov.u32 	%r380, _ZZ9cuda_gemmIiLi128ELi4ELi1ELi256ELi32ELi32ELi64ELi0ELi0EEviiiPT_S1_S1_iiiE3Ash;
	add.s32 	%r381, %r380, %r379;
	st.shared.v4.u32 	[%r381], {%r375, %r376, %r377, %r378};
	add.s32 	%r382, %r651, %r10;
	add.s32 	%r383, %r87, %r382;
	mul.wide.s32 	%rd15, %r383, 4;
	add.s64 	%rd16, %rd1, %rd15;
	ld.global.v4.u32 	{%r384, %r385, %r386, %r387}, [%rd16];
	shl.b32 	%r388, %r10, 2;
	add.s32 	%r389, %r381, %r388;
	st.shared.v4.u32 	[%r389], {%r384, %r385, %r386, %r387};
	add.s32 	%r390, %r382, %r10;
	add.s32 	%r391, %r87, %r390;
	mul.wide.s32 	%rd17, %r391, 4;
	add.s64 	%rd18, %rd1, %rd17;
	ld.global.v4.u32 	{%r392, %r393, %r394, %r395}, [%rd18];
	add.s32 	%r396, %r389, %r388;
	st.shared.v4.u32 	[%r396], {%r392, %r393, %r394, %r395};
	add.s32 	%r397, %r390, %r10;
	add.s32 	%r398, %r87, %r397;
	mul.wide.s32 	%rd19, %r398, 4;
	add.s64 	%rd20, %rd1, %rd19;
	ld.global.v4.u32 	{%r399, %r400, %r401, %r402}, [%rd20];
	add.s32 	%r403, %r396, %r388;
	st.shared.v4.u32 	[%r403], {%r399, %r400, %r401, %r402};
	add.s32 	%r651, %r397, %r10;
	setp.lt.u32 	%p30, %r651, 256;
	@%p30 bra 	$L__BB632_133;
	bra.uni 	$L__BB632_15;

}
	// .globl	_Z9cuda_gemmIiLi128ELi4ELi1ELi256ELi32ELi32ELi64ELi0ELi1EEviiiPT_S1_S1_iii
.visible .entry _Z9cuda_gemmIiLi128ELi4ELi1ELi256ELi32ELi32ELi64ELi0ELi1EEviiiPT_S1_S1_iii(
	.param .u32 _Z9cuda_gemmIiLi128ELi4ELi1ELi256ELi32ELi32ELi64ELi0ELi1EEviiiPT_S1_S1_iii_param_0,
	.param .u32 _Z9cuda_gemmIiLi128ELi4ELi1ELi256ELi32ELi32ELi64ELi0ELi1EEviiiPT_S1_S1_iii_param_1,
	.param .u32 _Z9cuda_gemmIiLi128ELi4ELi1ELi256ELi32ELi32ELi64ELi0ELi1EEviiiPT_S1_S1_iii_param_2,
	.param .u64 .ptr .align 1 _Z9cuda_gemmIiLi128ELi4ELi1ELi256ELi32ELi32ELi64ELi0ELi1EEviiiPT_S1_S1_iii_param_3,
	.param .u64 .ptr .align 1 _Z9cuda_gemmIiLi128ELi4ELi1ELi256ELi32ELi32ELi64ELi0ELi1EEviiiPT_S1_S1_iii_param_4,
	.param .u64 .ptr .align 1 _Z9cuda_gemmIiLi128ELi4ELi1ELi256ELi32ELi32ELi64ELi0ELi1EEviiiPT_S1_S1_iii_param_5,
	.param .u32 _Z9cuda_gemmIiLi128ELi4ELi1ELi256ELi32ELi32ELi64ELi0ELi1EEviiiPT_S1_S1_iii_param_6,
	.param .u32 _Z9cuda_gemmIiLi128ELi4ELi1ELi256ELi32ELi32ELi64ELi0ELi1EEviiiPT_S1_S1_iii_param_7,
	.param .u32 _Z9cuda_gemmIiLi128ELi4ELi1ELi256ELi32ELi32ELi64ELi0ELi1EEviiiPT_S1_S1_iii_param_8
)
.maxntid 128
{
	.reg .pred 	%p<61>;
	.reg .b16 	%rs<8>;
	.reg .b32 	%r<415>;
	.reg .b64 	%rd<39>;
	// demoted variable
	.shared .align 128 .b8 _ZZ9cuda_gemmIiLi128ELi4ELi1ELi256ELi32ELi32ELi64ELi0ELi1EEviiiPT_S1_S1_iiiE11kron_fac_sh[2112];
	// demoted variable
	.shared .align 128 .b8 _ZZ9cuda_gemmIiLi128ELi4ELi1ELi256ELi32ELi32ELi64ELi0ELi1EEviiiPT_S1_S1_iiiE3Ash[1024];
	// demoted variable
	.shared .align 128 .b8 _ZZ9cuda_gemmIiLi128ELi4ELi1ELi256ELi32ELi32ELi64ELi0ELi1EEviiiPT_S1_S1_iiiE3Csh[1024];
	ld.param.u64 	%rd4, [_Z9cuda_gemmIiLi128ELi4ELi1ELi256ELi32ELi32ELi64ELi0ELi1EEviiiPT_S1_S1_iii_param_3];
	ld.param.u64 	%rd5, [_Z9cuda_gemmIiLi128ELi4ELi1ELi256ELi32ELi32ELi64ELi0ELi1EEviiiPT_S1_S1_iii_param_4];
	ld.param.u64 	%rd6, [_Z9cuda_gemmIiLi128ELi4ELi1ELi256ELi32ELi32ELi64ELi0ELi1EEviiiPT_S1_S1_iii_param_5];
	cvta.to.global.u64 	%rd1, %rd4;
	cvta.to.global.u64 	%rd2, %rd5;
	cvta.to.global.u64 	%rd3, %rd6;
	mov.u32 	%r1, %tid.x;
	shr.u32 	%r120, %r1, 1;
	and.b32  	%r2, %r120, 7;
	mov.u32 	%r403, %ctaid.y;
	mov.u32 	%r4, %nctaid.y;
	shl.b32 	%r5, %r4, 2;
	setp.ge.u32 	%p1, %r403, %r5;
	@%p1 bra 	$L__BB633_36;
	ld.param.u32 	%r401, [_Z9cuda_gemmIiLi128ELi4ELi1ELi256ELi32ELi32ELi64ELi0ELi1EEviiiPT_S1_S1_iii_param_2];
	and.b32  	%r6, %r1, 1;
	mov.u32 	%r121, %ctaid.z;
	mov.u32 	%r122, %ntid.x;
	shl.b32 	%r7, %r1, 2;
	shl.b32 	%r8, %r122, 2;
	and.b32  	%r123, %r1, 15;
	shl.b32 	%r124, %r121, 10;
	or.b32  	%r9, %r124, %r123;
	mov.u32 	%r125, _ZZ9cuda_gemmIiLi128ELi4ELi1ELi256ELi32ELi32ELi64ELi0ELi1EEviiiPT_S1_S1_iiiE11kron_fac_sh;
	mad.lo.s32 	%r10, %r123, 132, %r125;
	shr.u32 	%r11, %r122, 4;
	shl.b32 	%r126, %r1, 4;
	and.b32  	%r127, %r126, 16;
	shl.b32 	%r128, %r2, 5;
	or.b32  	%r129, %r128, %r127;
	and.b32  	%r130, %r7, 124;
	add.s32 	%r12, %r125, %r130;
	shr.s32 	%r131, %r401, 31;
	shr.u32 	%r132, %r131, 27;
	add.s32 	%r133, %r401, %r132;
	shr.s32 	%r13, %r133, 5;
	add.s32 	%r14, %r1, %r122;
	cvt.u16.u32 	%rs3, %r14;
	not.b16 	%rs4, %rs3;
	and.b16  	%rs5, %rs4, 255;
	cvt.u16.u32 	%rs6, %r122;
	and.b16  	%rs7, %rs6, 255;
	div.u16 	%rs1, %rs5, %rs7;
	add.s32 	%r15, %r7, %r8;
	max.u32 	%r134, %r15, 256;
	setp.lt.u32 	%p2, %r15, 256;
	selp.u32 	%r135, 1, 0, %p2;
	or.b32  	%r136, %r15, %r135;
	sub.s32 	%r137, %r134, %r136;
	div.u32 	%r138, %r137, %r8;
	add.s32 	%r16, %r138, %r135;
	mov.u32 	%r139, _ZZ9cuda_gemmIiLi128ELi4ELi1ELi256ELi32ELi32ELi64ELi0ELi1EEviiiPT_S1_S1_iiiE3Csh;
	add.s32 	%r17, %r139, %r7;
	add.s32 	%r18, %r17, %r8;
	add.s32 	%r19, %r14, %r122;
	and.b32  	%r20, %r16, 3;
	mov.u32 	%r140, _ZZ9cuda_gemmIiLi128ELi4ELi1ELi256ELi32ELi32ELi64ELi0ELi1EEviiiPT_S1_S1_iiiE3Ash;
	add.s32 	%r21, %r140, %r126;
	shl.b32 	%r50, %r122, 4;
	add.s32 	%r22, %r21, %r50;
	add.s32 	%r23, %r15, %r8;
	or.b32  	%r141, %r129, %r2;
	shl.b32 	%r142, %r141, 2;
	add.s32 	%r24, %r140, %r142;
	or.b32  	%r143, %r2, 8;
	or.b32  	%r144, %r129, %r143;
	shl.b32 	%r145, %r144, 2;
	add.s32 	%r25, %r140, %r145;
	add.s32 	%r146, %r2, 9;
	and.b32  	%r147, %r146, 15;
	or.b32  	%r148, %r129, %r147;
	shl.b32 	%r149, %r148, 2;
	add.s32 	%r26, %r140, %r149;
	add.s32 	%r150, %r2, 10;
	and.b32  	%r151, %r150, 15;
	or.b32  	%r152, %r129, %r151;
	shl.b32 	%r153, %r152, 2;
	add.s32 	%r27, %r140, %r153;
	add.s32 	%r154, %r2, 11;
	and.b32  	%r155, %r154, 15;
	or.b32  	%r156, %r129, %r155;
	shl.b32 	%r157, %r156, 2;
	add.s32 	%r28, %r140, %r157;
	add.s32 	%r158, %r2, 12;
	and.b32  	%r159, %r158, 15;
	or.b32  	%r160, %r129, %r159;
	shl.b32 	%r161, %r160, 2;
	add.s32 	%r29, %r140, %r161;
	add.s32 	%r162, %r2, 13;
	and.b32  	%r163, %r162, 15;
	or.b32  	%r164, %r129, %r163;
	shl.b32 	%r165, %r164, 2;
	add.s32 	%r30, %r140, %r165;
	add.s32 	%r166, %r2, 14;
	and.b32  	%r167, %r166, 15;
	or.b32  	%r168, %r129, %r167;
	shl.b32 	%r169, %r168, 2;
	add.s32 	%r31, %r140, %r169;
	add.s32 	%r170, %r2, -1;
	and.b32  	%r171, %r170, 15;
	or.b32  	%r172, %r129, %r171;
	shl.b32 	%r173, %r172, 2;
	add.s32 	%r32, %r140, %r173;
	mad.lo.s32 	%r33, %r2, -31, %r129;
	add.s32 	%r34, %r33, 1;
	add.s32 	%r35, %r33, 2;
	add.s32 	%r36, %r33, 3;
	add.s32 	%r37, %r33, 5;
	add.s32 	%r38, %r33, 6;
	add.s32 	%r39, %r33, 7;
	or.b32  	%r40, %r127, %r143;
	or.b32  	%r41, %r127, %r147;
	or.b32  	%r42, %r127, %r151;
	or.b32  	%r43, %r127, %r155;
	or.b32  	%r44, %r127, %r159;
	or.b32  	%r45, %r127, %r163;
	or.b32  	%r46, %r127, %r167;
	or.b32  	%r47, %r127, %r171;
	mad.lo.s32 	%r48, %r1, 12, %r17;
	add.s32 	%r49, %r48, %r50;
	shl.b32 	%r51, %r122, 3;
	mul.lo.s32 	%r52, %r122, 12;
	and.b16  	%rs2, %rs1, 3;
$L__BB633_2:
	setp.eq.s16 	%p3, %rs2, 2;
	mov.u32 	%r404, %r1;
	@%p3 bra 	$L__BB633_6;
	setp.eq.s16 	%p4, %rs2, 3;
	mov.b32 	%r174, 0;
	st.shared.u32 	[%r17], %r174;
	mov.u32 	%r404, %r14;
	@%p4 bra 	$L__BB633_6;
	setp.eq.s16 	%p5, %rs2, 0;
	mov.b32 	%r175, 0;
	st.shared.u32 	[%r18], %r175;
	mov.u32 	%r404, %r19;
	@%p5 bra 	$L__BB633_6;
	mov.u32 	%r176, %ntid.x;
	add.s32 	%r404, %r19, %r176;
	add.s32 	%r177, %r18, %r8;
	mov.b32 	%r178, 0;
	st.shared.u32 	[%r177], %r178;
$L__BB633_6:
	setp.lt.u16 	%p6, %rs1, 2;
	@%p6 bra 	$L__BB633_9;
	shl.b32 	%r179, %r404, 2;
	mov.u32 	%r180, _ZZ9cuda_gemmIiLi128ELi4ELi1ELi256ELi32ELi32ELi64ELi0ELi1EEviiiPT_S1_S1_iiiE3Csh;
	add.s32 	%r405, %r180, %r179;
$L__BB633_8:
	mov.b32 	%r181, 0;
	st.shared.u32 	[%r405], %r181;
	add.s32 	%r182, %r405, %r8;
	st.shared.u32 	[%r182], %r181;
	add.s32 	%r183, %r405, %r51;
	st.shared.u32 	[%r183], %r181;
	add.s32 	%r184, %r405, %r52;
	st.shared.u32 	[%r184], %r181;
	add.s32 	%r404, %r404, %r8;
	add.s32 	%r405, %r405, %r50;
	setp.lt.u32 	%p7, %r404, 256;
	@%p7 bra 	$L__BB633_8;
$L__BB633_9:
	setp.gt.u32 	%p8, %r1, 63;
	@%p8 bra 	$L__BB633_16;
	ld.param.u32 	%r402, [_Z9cuda_gemmIiLi128ELi4ELi1ELi256ELi32ELi32ELi64ELi0ELi1EEviiiPT_S1_S1_iii_param_2];
	setp.eq.s32 	%p9, %r20, 3;
	mov.u32 	%r185, %ctaid.x;
	shl.b32 	%r186, %r185, 8;
	mad.lo.s32 	%r61, %r403, %r402, %r186;
	mov.u32 	%r407, %r7;
	@%p9 bra 	$L__BB633_14;
	setp.eq.s32 	%p10, %r20, 0;
	add.s32 	%r187, %r61, %r7;
	mul.wide.s32 	%rd7, %r187, 4;
	add.s64 	%rd8, %rd1, %rd7;
	ld.global.v4.u32 	{%r188, %r189, %r190, %r191}, [%rd8];
	st.shared.v4.u32 	[%r21], {%r188, %r189, %r190, %r191};
	mov.u32 	%r407, %r15;
	@%p10 bra 	$L__BB633_14;
	setp.eq.s32 	%p11, %r20, 1;
	add.s32 	%r192, %r61, %r15;
	mul.wide.s32 	%rd9, %r192, 4;
	add.s64 	%rd10, %rd1, %rd9;
	ld.global.v4.u32 	{%r193, %r194, %r195, %r196}, [%rd10];
	st.shared.v4.u32 	[%r22], {%r193, %r194, %r195, %r196};
	mov.u32 	%r407, %r23;
	@%p11 bra 	$L__BB633_14;
	add.s32 	%r407, %r23, %r8;
	add.s32 	%r197, %r61, %r23;
	mul.wide.s32 	%rd11, %r197, 4;
	add.s64 	%rd12, %rd1, %rd11;
	ld.global.v4.u32 	{%r198, %r199, %r200, %r201}, [%rd12];
	shl.b32 	%r202, %r8, 2;
	add.s32 	%r203, %r22, %r202;
	st.shared.v4.u32 	[%r203], {%r198, %r199, %r200, %r201};
$L__BB633_14:
	setp.lt.u32 	%p12, %r16, 3;
	@%p12 bra 	$L__BB633_16;
$L__BB633_15:
	add.s32 	%r204, %r61, %r407;
	mul.wide.s32 	%rd13, %r204, 4;
	add.s64 	%rd14, %rd1, %rd13;
	ld.global.v4.u32 	{%r205, %r206, %r207, %r208}, [%rd14];
	shl.b32 	%r209, %r407, 2;
	mov.u32 	%r210, _ZZ9cuda_gemmIiLi128ELi4ELi1ELi256ELi32ELi32ELi64ELi0ELi1EEviiiPT_S1_S1_iiiE3Ash;
	add.s32 	%r211, %r210, %r209;
	st.shared.v4.u32 	[%r211], {%r205, %r206, %r207, %r208};
	add.s32 	%r212, %r407, %r8;
	add.s32 	%r213, %r61, %r212;
	mul.wide.s32 	%rd15, %r213, 4;
	add.s64 	%rd16, %rd1, %rd15;
	ld.global.v4.u32 	{%r214, %r215, %r216, %r217}, [%rd16];
	shl.b32 	%r218, %r8, 2;
	add.s32 	%r219, %r211, %r218;
	st.shared.v4.u32 	[%r219], {%r214, %r215, %r216, %r217};
	add.s32 	%r220, %r212, %r8;
	add.s32 	%r221, %r61, %r220;
	mul.wide.s32 	%rd17, %r221, 4;
	add.s64 	%rd18, %rd1, %rd17;
	ld.global.v4.u32 	{%r222, %r223, %r224, %r225}, [%rd18];
	add.s32 	%r226, %r219, %r218;
	st.shared.v4.u32 	[%r226], {%r222, %r223, %r224, %r225};
	add.s32 	%r227, %r220, %r8;
	add.s32 	%r228, %r61, %r227;
	mul.wide.s32 	%rd19, %r228, 4;
	add.s64 	%rd20, %rd1, %rd19;
	ld.global.v4.u32 	{%r229, %r230, %r231, %r232}, [%rd20];
	add.s32 	%r233, %r226, %r218;
	st.shared.v4.u32 	[%r233], {%r229, %r230, %r231, %r232};
	add.s32 	%r407, %r227, %r8;
	setp.lt.u32 	%p13, %r407, 256;
	@%p13 bra 	$L__BB633_15;
$L__BB633_16:
	shr.u32 	%r409, %r1, 4;
$L__BB633_17:
	shl.b32 	%r234, %r409, 5;
	add.s32 	%r235, %r9, %r234;
	mul.wide.u32 	%rd21, %r235, 4;
	add.s64 	%rd22, %rd2, %rd21;
	ld.global.u32 	%r236, [%rd22];
	shl.b32 	%r237, %r409, 2;
	add.s32 	%r238, %r10, %r237;
	st.shared.u32 	[%r238], %r236;
	add.s32 	%r409, %r409, %r11;
	setp.lt.u32 	%p14, %r409, 32;
	@%p14 bra 	$L__BB633_17;
	shr.u32 	%r410, %r1, 4;
	bar.sync 	0;
	ld.shared.u32 	%r70, [%r24];
	ld.shared.u32 	%r71, [%r24+4];
	ld.shared.u32 	%r72, [%r24+8];
	ld.shared.u32 	%r73, [%r24+12];
	ld.shared.u32 	%r74, [%r24+16];
	ld.shared.u32 	%r75, [%r24+20];
	ld.shared.u32 	%r76, [%r24+24];
	ld.shared.u32 	%r77, [%r24+28];
	ld.shared.u32 	%r78, [%r25];
	ld.shared.u32 	%r79, [%r26];
	ld.shared.u32 	%r80, [%r27];
	ld.shared.u32 	%r81, [%r28];
	ld.shared.u32 	%r82, [%r29];
	ld.shared.u32 	%r83, [%r30];
	ld.shared.u32 	%r84, [%r31];
	ld.shared.u32 	%r85, [%r32];
$L__BB633_19:
	setp.ne.s32 	%p15, %r6, 0;
	mad.lo.s32 	%r239, %r410, 132, %r12;
	ld.shared.u32 	%r240, [%r239];
	shfl.sync.idx.b32	%r241|%p16, %r240, %r33, 31, -1;
	mul.lo.s32 	%r242, %r241, %r70;
	shfl.sync.idx.b32	%r243|%p17, %r240, %r34, 31, -1;
	mad.lo.s32 	%r244, %r243, %r71, %r242;
	shfl.sync.idx.b32	%r245|%p18, %r240, %r35, 31, -1;
	mad.lo.s32 	%r246, %r245, %r72, %r244;
	shfl.sync.idx.b32	%r247|%p19, %r240, %r36, 31, -1;
	mad.lo.s32 	%r248, %r247, %r73, %r246;
	add.s32 	%r249, %r33, 4;
	shfl.sync.idx.b32	%r250|%p20, %r240, %r249, 31, -1;
	mad.lo.s32 	%r251, %r250, %r74, %r248;
	shfl.sync.idx.b32	%r252|%p21, %r240, %r37, 31, -1;
	mad.lo.s32 	%r253, %r252, %r75, %r251;
	shfl.sync.idx.b32	%r254|%p22, %r240, %r38, 31, -1;
	mad.lo.s32 	%r255, %r254, %r76, %r253;
	shfl.sync.idx.b32	%r256|%p23, %r240, %r39, 31, -1;
	mad.lo.s32 	%r257, %r256, %r77, %r255;
	shfl.sync.idx.b32	%r258|%p24, %r240, %r40, 31, -1;
	mad.lo.s32 	%r259, %r258, %r78, %r257;
	shfl.sync.idx.b32	%r260|%p25, %r240, %r41, 31, -1;
	mad.lo.s32 	%r261, %r260, %r79, %r259;
	shfl.sync.idx.b32	%r262|%p26, %r240, %r42, 31, -1;
	mad.lo.s32 	%r263, %r262, %r80, %r261;
	shfl.sync.idx.b32	%r264|%p27, %r240, %r43, 31, -1;
	mad.lo.s32 	%r265, %r264, %r81, %r263;
	shfl.sync.idx.b32	%r266|%p28, %r240, %r44, 31, -1;
	mad.lo.s32 	%r267, %r266, %r82, %r265;
	shfl.sync.idx.b32	%r268|%p29, %r240, %r45, 31, -1;
	mad.lo.s32 	%r269, %r268, %r83, %r267;
	shfl.sync.idx.b32	%r270|%p30, %r240, %r46, 31, -1;
	mad.lo.s32 	%r271, %r270, %r84, %r269;
	shfl.sync.idx.b32	%r272|%p31, %r240, %r47, 31, -1;
	mad.lo.s32 	%r273, %r272, %r85, %r271;
	shfl.sync.down.b32	%r274|%p32, %r273, 1, 7711, -1;
	add.s32 	%r87, %r274, %r273;
	@%p15 bra 	$L__BB633_21;
	shl.b32 	%r275, %r2, 2;
	shl.b32 	%r276, %r410, 5;
	or.b32  	%r277, %r276, %r275;
	mov.u32 	%r278, _ZZ9cuda_gemmIiLi128ELi4ELi1ELi256ELi32ELi32ELi64ELi0ELi1EEviiiPT_S1_S1_iiiE3Csh;
	add.s32 	%r279, %r278, %r277;
	ld.shared.u32 	%r280, [%r279];
	add.s32 	%r281, %r280, %r87;
	st.shared.u32 	[%r279], %r281;
$L__BB633_21:
	add.s32 	%r88, %r410, 8;
	setp.lt.u32 	%p33, %r410, 8;
	mov.u32 	%r410, %r88;
	@%p33 bra 	$L__BB633_19;
	shr.u32 	%r411, %r1, 4;
$L__BB633_23:
	shl.b32 	%r282, %r411, 5;
	add.s32 	%r283, %r9, %r282;
	mul.wide.u32 	%rd23, %r283, 4;
	add.s64 	%rd24, %rd2, %rd23;
	ld.global.u32 	%r284, [%rd24+64];
	shl.b32 	%r285, %r411, 2;
	add.s32 	%r286, %r10, %r285;
	st.shared.u32 	[%r286], %r284;
	add.s32 	%r411, %r411, %r11;
	setp.lt.u32 	%p34, %r411, 32;
	@%p34 bra 	$L__BB633_23;
	shr.u32 	%r412, %r1, 4;
	bar.sync 	0;
	ld.shared.u32 	%r93, [%r24];
	ld.shared.u32 	%r94, [%r24+4];
	ld.shared.u32 	%r95, [%r24+8];
	ld.shared.u32 	%r96, [%r24+12];
	ld.shared.u32 	%r97, [%r24+16];
	ld.shared.u32 	%r98, [%r24+20];
	ld.shared.u32 	%r99, [%r24+24];
	ld.shared.u32 	%r100, [%r24+28];
	ld.shared.u32 	%r101, [%r25];
	ld.shared.u32 	%r102, [%r26];
	ld.shared.u32 	%r103, [%r27];
	ld.shared.u32 	%r104, [%r28];
	ld.shared.u32 	%r105, [%r29];
	ld.shared.u32 	%r106, [%r30];
	ld.shared.u32 	%r107, [%r31];
	ld.shared.u32 	%r108, [%r32];
$L__BB633_25:
	setp.ne.s32 	%p35, %r6, 0;
	mad.lo.s32 	%r287, %r412, 132, %r12;
	ld.shared.u32 	%r288, [%r287];
	shfl.sync.idx.b32	%r289|%p36, %r288, %r33, 31, -1;
	mul.lo.s32 	%r290, %r289, %r93;
	shfl.sync.idx.b32	%r291|%p37, %r288, %r34, 31, -1;
	mad.lo.s32 	%r292, %r291, %r94, %r290;
	shfl.sync.idx.b32	%r293|%p38, %r288, %r35, 31, -1;
	mad.lo.s32 	%r294, %r293, %r95, %r292;
	shfl.sync.idx.b32	%r295|%p39, %r288, %r36, 31, -1;
	mad.lo.s32 	%r296, %r295, %r96, %r294;
	add.s32 	%r297, %r33, 4;
	shfl.sync.idx.b32	%r298|%p40, %r288, %r297, 31, -1;
	mad.lo.s32 	%r299, %r298, %r97, %r296;
	shfl.sync.idx.b32	%r300|%p41, %r288, %r37, 31, -1;
	mad.lo.s32 	%r301, %r300, %r98, %r299;
	shfl.sync.idx.b32	%r302|%p42, %r288, %r38, 31, -1;
	mad.lo.s32 	%r303, %r302, %r99, %r301;
	shfl.sync.idx.b32	%r304|%p43, %r288, %r39, 31, -1;
	mad.lo.s32 	%r305, %r304, %r100, %r303;
	shfl.sync.idx.b32	%r306|%p44, %r288, %r40, 31, -1;
	mad.lo.s32 	%r307, %r306, %r101, %r305;
	shfl.sync.idx.b32	%r308|%p45, %r288, %r41, 31, -1;
	mad.lo.s32 	%r309, %r308, %r102, %r307;
	shfl.sync.idx.b32	%r310|%p46, %r288, %r42, 31, -1;
	mad.lo.s32 	%r311, %r310, %r103, %r309;
	shfl.sync.idx.b32	%r312|%p47, %r288, %r43, 31, -1;
	mad.lo.s32 	%r313, %r312, %r104, %r311;
	shfl.sync.idx.b32	%r314|%p48, %r288, %r44, 31, -1;
	mad.lo.s32 	%r315, %r314, %r105, %r313;
	shfl.sync.idx.b32	%r316|%p49, %r288, %r45, 31, -1;
	mad.lo.s32 	%r317, %r316, %r106, %r315;
	shfl.sync.idx.b32	%r318|%p50, %r288, %r46, 31, -1;
	mad.lo.s32 	%r319, %r318, %r107, %r317;
	shfl.sync.idx.b32	%r320|%p51, %r288, %r47, 31, -1;
	mad.lo.s32 	%r321, %r320, %r108, %r319;
	shfl.sync.down.b32	%r322|%p52, %r321, 1, 7711, -1;
	add.s32 	%r110, %r322, %r321;
	@%p35 bra 	$L__BB633_27;
	shl.b32 	%r323, %r412, 5;
	shl.b32 	%r324, %r2, 2;
	or.b32  	%r325, %r323, %r324;
	mov.u32 	%r326, _ZZ9cuda_gemmIiLi128ELi4ELi1ELi256ELi32ELi32ELi64ELi0ELi1EEviiiPT_S1_S1_iiiE3Csh;
	add.s32 	%r327, %r325, %r326;
	ld.shared.u32 	%r328, [%r327+512];
	add.s32 	%r329, %r328, %r110;
	st.shared.u32 	[%r327+512], %r329;
$L__BB633_27:
	add.s32 	%r111, %r412, 8;
	setp.lt.u32 	%p53, %r412, 8;
	mov.u32 	%r412, %r111;
	@%p53 bra 	$L__BB633_25;
	setp.gt.u32 	%p54, %r1, 63;
	bar.sync 	0;
	@%p54 bra 	$L__BB633_35;
	ld.param.u32 	%r400, [_Z9cuda_gemmIiLi128ELi4ELi1ELi256ELi32ELi32ELi64ELi0ELi1EEviiiPT_S1_S1_iii_param_1];
	setp.eq.s32 	%p55, %r20, 3;
	mov.u32 	%r330, %ctaid.x;
	shl.b32 	%r331, %r330, 3;
	mad.lo.s32 	%r112, %r403, %r400, %r331;
	mov.u32 	%r413, %r7;
	@%p55 bra 	$L__BB633_33;
	setp.eq.s32 	%p56, %r20, 0;
	and.b32  	%r332, %r7, 4;
	shr.u32 	%r333, %r1, 1;
	mad.lo.s32 	%r334, %r333, %r13, %r332;
	add.s32 	%r335, %r112, %r334;
	mul.wide.s32 	%rd25, %r335, 4;
	add.s64 	%rd26, %rd3, %rd25;
	ld.shared.v4.u32 	{%r336, %r337, %r338, %r339}, [%r48];
	st.global.v4.u32 	[%rd26], {%r336, %r337, %r338, %r339};
	mov.u32 	%r413, %r15;
	@%p56 bra 	$L__BB633_33;
	setp.eq.s32 	%p57, %r20, 1;
	and.b32  	%r340, %r15, 4;
	shr.u32 	%r341, %r15, 3;
	mad.lo.s32 	%r342, %r341, %r13, %r340;
	add.s32 	%r343, %r112, %r342;
	mul.wide.s32 	%rd27, %r343, 4;
	add.s64 	%rd28, %rd3, %rd27;
	ld.shared.v4.u32 	{%r344, %r345, %r346, %r347}, [%r49];
	st.global.v4.u32 	[%rd28], {%r344, %r345, %r346, %r347};
	mov.u32 	%r413, %r23;
	@%p57 bra 	$L__BB633_33;
	add.s32 	%r413, %r23, %r8;
	and.b32  	%r348, %r23, 4;
	shr.u32 	%r349, %r23, 3;
	mad.lo.s32 	%r350, %r349, %r13, %r348;
	add.s32 	%r351, %r112, %r350;
	mul.wide.s32 	%rd29, %r351, 4;
	add.s64 	%rd30, %rd3, %rd29;
	shl.b32 	%r352, %r8, 2;
	add.s32 	%r353, %r49, %r352;
	ld.shared.v4.u32 	{%r354, %r355, %r356, %r357}, [%r353];
	st.global.v4.u32 	[%rd30], {%r354, %r355, %r356, %r357};
$L__BB633_33:
	setp.lt.u32 	%p58, %r16, 3;
	@%p58 bra 	$L__BB633_35;
$L__BB633_34:
	shr.u32 	%r358, %r413, 3;
	and.b32  	%r359, %r413, 4;
	add.s32 	%r360, %r112, %r359;
	mad.lo.s32 	%r361, %r358, %r13, %r360;
	mul.wide.s32 	%rd31, %r361, 4;
	add.s64 	%rd32, %rd3, %rd31;
	shl.b32 	%r362, %r413, 2;
	mov.u32 	%r363, _ZZ9cuda_gemmIiLi128ELi4ELi1ELi256ELi32ELi32ELi64ELi0ELi1EEviiiPT_S1_S1_iiiE3Csh;
	add.s32 	%r364, %r363, %r362;
	ld.shared.v4.u32 	{%r365, %r366, %r367, %r368}, [%r364];
	st.global.v4.u32 	[%rd32], {%r365, %r366, %r367, %r368};
	add.s32 	%r369, %r413, %r8;
	shr.u32 	%r370, %r369, 3;
	and.b32  	%r371, %r369, 4;
	add.s32 	%r372, %r112, %r371;
	mad.lo.s32 	%r373, %r370, %r13, %r372;
	mul.wide.s32 	%rd33, %r373, 4;
	add.s64 	%rd34, %rd3, %rd33;
	shl.b32 	%r374, %r8, 2;
	add.s32 	%r375, %r364, %r374;
	ld.shared.v4.u32 	{%r376, %r377, %r378, %r379}, [%r375];
	st.global.v4.u32 	[%rd34], {%r376, %r377, %r378, %r379};
	add.s32 	%r380, %r369, %r8;
	shr.u32 	%r381, %r380, 3;
	and.b32  	%r382, %r380, 4;
	add.s32 	%r383, %r112, %r382;
	mad.lo.s32 	%r384, %r381, %r13, %r383;
	mul.wide.s32 	%rd35, %r384, 4;
	add.s64 	%rd36, %rd3, %rd35;
	add.s32 	%r385, %r375, %r374;
	ld.shared.v4.u32 	{%r386, %r387, %r388, %r389}, [%r385];
	st.global.v4.u32 	[%rd36], {%r386, %r387, %r388, %r389};
	add.s32 	%r390, %r380, %r8;
	shr.u32 	%r391, %r390, 3;
	and.b32  	%r392, %r390, 4;
	add.s32 	%r393, %r112, %r392;
	mad.lo.s32 	%r394, %r391, %r13, %r393;
	mul.wide.s32 	%rd37, %r394, 4;
	add.s64 	%rd38, %rd3, %rd37;
	add.s32 	%r395, %r385, %r374;
	ld.shared.v4.u32 	{%r396, %r397, %r398, %r399}, [%r395];
	st.global.v4.u32 	[%rd38], {%r396, %r397, %r398, %r399};
	add.s32 	%r413, %r390, %r8;
	setp.lt.u32 	%p59, %r413, 256;
	@%p59 bra 	$L__BB633_34;
$L__BB633_35:
	add.s32 	%r403, %r403, %r4;
	setp.lt.u32 	%p60, %r403, %r5;
	@%p60 bra 	$L__BB633_2;
$L__BB633_36:
	ret;

}
	// .globl	_Z9cuda_gemmIiLi128ELi4ELi1ELi256ELi32ELi32ELi64ELi1ELi0EEviiiPT_S1_S1_iii
.visible .entry _Z9cuda_gemmIiLi128ELi4ELi1ELi256ELi32ELi32ELi64ELi1ELi0EEviiiPT_S1_S1_iii(
	.param .u32 _Z9cuda_gemmIiLi128ELi4ELi1ELi256ELi32ELi32ELi64ELi1ELi0EEviiiPT_S1_S1_iii_param_0,
	.param .u32 _Z9cuda_gemmIiLi128ELi4ELi1ELi256ELi32ELi32ELi64ELi1ELi0EEviiiPT_S1_S1_iii_param_1,
	.param .u32 _Z9cuda_gemmIiLi128ELi4ELi1ELi256ELi32ELi32ELi64ELi1ELi0EEviiiPT_S1_S1_iii_param_2,
	.param .u64 .ptr .align 1 _Z9cuda_gemmIiLi128ELi4ELi1ELi256ELi32ELi32ELi64ELi1ELi0EEviiiPT_S1_S1_iii_param_3,
	.param .u64 .ptr .align 1 _Z9cuda_gemmIiLi128ELi4ELi1ELi256ELi32ELi32ELi64ELi1ELi0EEviiiPT_S1_S1_iii_param_4,
	.param .u64 .ptr .align 1 _Z9cuda_gemmIiLi128ELi4ELi1ELi256ELi32ELi32ELi64ELi1ELi0EEviiiPT_S1_S1_iii_param_5,
	.param .u32 _Z9cuda_gemmIiLi128ELi4ELi1ELi256ELi32ELi32ELi64ELi1ELi0EEviiiPT_S1_S1_iii_param_6,
	.param .u32 _Z9cuda_gemmIiLi128ELi4ELi1ELi256ELi32ELi32ELi64ELi1ELi0EEviiiPT_S1_S1_iii_param_7,
	.param .u32 _Z9cuda_gemmIiLi128ELi4ELi1ELi256ELi32ELi32ELi64ELi1ELi0EEviiiPT_S1_S1_iii_param_8
)
.maxntid 128
{
	.reg .pred 	%p<113>;
	.reg .b16 	%rs<12>;
	.reg .b32 	%r<718>;
	.reg .b64 	%rd<37>;
	// demoted variable
	.shared .align 128 .b8 _ZZ9cuda_gemmIiLi128ELi4ELi1ELi256ELi32ELi32ELi64ELi1ELi0EEviiiPT_S1_S1_iiiE11kron_fac_sh[2112];
	// demoted variable
	.shared .align 128 .b8 _ZZ9cuda_gemmIiLi128ELi4ELi1ELi256ELi32ELi32ELi64ELi1ELi0EEviiiPT_S1_S1_iiiE3Ash[1024];
	// demoted variable
	.shared .align 128 .b8 _ZZ9cuda_gemmIiLi128ELi4ELi1ELi256ELi32ELi32ELi64ELi1ELi0EEviiiPT_S1_S1_iiiE3Csh[1024];
	ld.param.u64 	%rd5, [_Z9cuda_gemmIiLi128ELi4ELi1ELi256ELi32ELi32ELi64ELi1ELi0EEviiiPT_S1_S1_iii_param_3];
	ld.param.u64 	%rd4, [_Z9cuda_gemmIiLi128ELi4ELi1ELi256ELi32ELi32ELi64ELi1ELi0EEviiiPT_S1_S1_iii_param_4];
	ld.param.u64 	%rd6, [_Z9cuda_gemmIiLi128ELi4ELi1ELi256ELi32ELi32ELi64ELi1ELi0EEviiiPT_S1_S1_iii_param_5];
	ld.param.u32 	%r257, [_Z9cuda_gemmIiLi128ELi4ELi1ELi256ELi32ELi32ELi64ELi1ELi0EEviiiPT_S1_S1_iii_param_6];
	ld.param.u32 	%r258, [_Z9cuda_gemmIiLi128ELi4ELi1ELi256ELi32ELi32ELi64ELi1ELi0EEviiiPT_S1_S1_iii_param_7];
	cvta.to.global.u64 	%rd1, %rd5;
	cvta.to.global.u64 	%rd2, %rd6;
	mov.u32 	%r1, %tid.x;
	div.s32 	%r2, 256, %r258;
	min.s32 	%r259, %r2, 64;
	shl.b32 	%r3, %r259, 1;
	div.u32 	%r5, %r1, %r3;
	mul.lo.s32 	%r260, %r5, %r3;
	sub.s32 	%r261, %r1, %r260;
	shr.u32 	%r4, %r261, 1;
	mov.u32 	%r611, %ctaid.y;
	mov.u32 	%r7, %nctaid.y;
	shl.b32 	%r262, %r7, 2;
	setp.ge.u32 	%p2, %r611, %r262;
	@%p2 bra 	$L__BB634_132;
	and.b32  	%r8, %r1, 1;
	mov.u32 	%r264, %ctaid.z;
	mov.u32 	%r265, %ntid.x;
	shl.b32 	%r9, %r1, 2;
	shl.b32 	%r10, %r265, 2;
	and.b32  	%r11, %r1, 15;
	shl.b32 	%r12, %r264, 5;
	mov.u32 	%r266, _ZZ9cuda_gemmIiLi128ELi4ELi1ELi256ELi32ELi32ELi64ELi1ELi0EEviiiPT_S1_S1_iiiE11kron_fac_sh;
	mad.lo.s32 	%r13, %r11, 132, %r266;
	shr.u32 	%r14, %r265, 4;
	and.b32  	%r267, %r4, 15;
	shl.b32 	%r268, %r1, 4;
	and.b32  	%r269, %r268, 16;
	min.s32 	%r15, %r257, 16;
	add.s32 	%r16, %r1, %r265;
	cvt.u16.u32 	%rs2, %r16;
	not.b16 	%rs3, %rs2;
	and.b16  	%rs4, %rs3, 255;
	cvt.u16.u32 	%rs5, %r265;
	and.b16  	%rs6, %rs5, 255;
	div.u16 	%rs1, %rs4, %rs6;
	add.s32 	%r17, %r9, %r10;
	max.u32 	%r270, %r17, 256;
	setp.lt.u32 	%p3, %r17, 256;
	selp.u32 	%r271, 1, 0, %p3;
	or.b32  	%r272, %r17, %r271;
	sub.s32 	%r273, %r270, %r272;
	div.u32 	%r274, %r273, %r10;
	add.s32 	%r18, %r274, %r271;
	mov.u32 	%r275, _ZZ9cuda_gemmIiLi128ELi4ELi1ELi256ELi32ELi32ELi64ELi1ELi0EEviiiPT_S1_S1_iiiE3Csh;
	add.s32 	%r276, %r275, %r9;
	add.s32 	%r19, %r276, %r10;
	add.s32 	%r20, %r16, %r265;
	and.b32  	%r21, %r18, 3;
	mov.u32 	%r277, _ZZ9cuda_gemmIiLi128ELi4ELi1ELi256ELi32ELi32ELi64ELi1ELi0EEviiiPT_S1_S1_iiiE3Ash;
	add.s32 	%r22, %r277, %r268;
	shl.b32 	%r59, %r265, 4;
	add.s32 	%r23, %r22, %r59;
	add.s32 	%r24, %r17, %r10;
	add.s32 	%r278, %r4, 1;
	xor.b32  	%r279, %r267, 8;
	or.b32  	%r25, %r269, %r267;
	and.b32  	%r280, %r278, 15;
	or.b32  	%r26, %r269, %r280;
	add.s32 	%r281, %r4, 2;
	and.b32  	%r282, %r281, 15;
	or.b32  	%r27, %r269, %r282;
	add.s32 	%r283, %r4, 3;
	and.b32  	%r284, %r283, 15;
	or.b32  	%r28, %r269, %r284;
	add.s32 	%r285, %r4, 4;
	and.b32  	%r286, %r285, 15;
	or.b32  	%r29, %r269, %r286;
	add.s32 	%r287, %r4, 5;
	and.b32  	%r288, %r287, 15;
	or.b32  	%r30, %r269, %r288;
	add.s32 	%r289, %r4, 6;
	and.b32  	%r290, %r289, 15;
	or.b32  	%r31, %r269, %r290;
	add.s32 	%r291, %r4, 7;
	and.b32  	%r292, %r291, 15;
	or.b32  	%r32, %r269, %r292;
	or.b32  	%r33, %r269, %r279;
	add.s32 	%r293, %r4, 9;
	and.b32  	%r294, %r293, 15;
	or.b32  	%r34, %r269, %r294;
	add.s32 	%r295, %r4, 10;
	and.b32  	%r296, %r295, 15;
	or.b32  	%r35, %r269, %r296;
	add.s32 	%r297, %r4, 11;
	and.b32  	%r298, %r297, 15;
	or.b32  	%r36, %r269, %r298;
	add.s32 	%r299, %r4, 12;
	and.b32  	%r300, %r299, 15;
	or.b32  	%r37, %r269, %r300;
	add.s32 	%r301, %r4, 13;
	and.b32  	%r302, %r301, 15;
	or.b32  	%r38, %r269, %r302;
	add.s32 	%r303, %r4, 14;
	and.b32  	%r304, %r303, 15;
	or.b32  	%r39, %r269, %r304;
	add.s32 	%r305, %r4, -1;
	and.b32  	%r306, %r305, 15;
	or.b32  	%r40, %r269, %r306;
	setp.lt.s32 	%p4, %r267, %r258;
	selp.b32 	%r307, 0, %r258, %p4;
	sub.s32 	%r41, %r267, %r307;
	add.s32 	%r308, %r267, 1;
	setp.lt.s32 	%p5, %r308, %r258;
	selp.b32 	%r309, 0, %r258, %p5;
	sub.s32 	%r42, %r308, %r309;
	add.s32 	%r310, %r267, 2;
	setp.lt.s32 	%p6, %r310, %r258;
	selp.b32 	%r311, 0, %r258, %p6;
	sub.s32 	%r43, %r310, %r311;
	add.s32 	%r312, %r267, 3;
	setp.lt.s32 	%p7, %r312, %r258;
	selp.b32 	%r313, 0, %r258, %p7;
	sub.s32 	%r44, %r312, %r313;
	add.s32 	%r314, %r267, 4;
	setp.lt.s32 	%p8, %r314, %r258;
	selp.b32 	%r315, 0, %r258, %p8;
	sub.s32 	%r45, %r314, %r315;
	add.s32 	%r316, %r267, 5;
	setp.lt.s32 	%p9, %r316, %r258;
	selp.b32 	%r317, 0, %r258, %p9;
	sub.s32 	%r46, %r316, %r317;
	add.s32 	%r318, %r267, 6;
	setp.lt.s32 	%p10, %r318, %r258;
	selp.b32 	%r319, 0, %r258, %p10;
	sub.s32 	%r47, %r318, %r319;
	add.s32 	%r320, %r267, 7;
	setp.lt.s32 	%p11, %r320, %r258;
	selp.b32 	%r321, 0, %r258, %p11;
	sub.s32 	%r48, %r320, %r321;
	add.s32 	%r322, %r267, 8;
	setp.lt.s32 	%p12, %r322, %r258;
	selp.b32 	%r323, 0, %r258, %p12;
	sub.s32 	%r49, %r322, %r323;
	add.s32 	%r324, %r267, 9;
	setp.lt.s32 	%p13, %r324, %r258;
	selp.b32 	%r325, 0, %r258, %p13;
	sub.s32 	%r50, %r324, %r325;
	add.s32 	%r326, %r267, 10;
	setp.lt.s32 	%p14, %r326, %r258;
	selp.b32 	%r327, 0, %r258, %p14;
	sub.s32 	%r51, %r326, %r327;
	add.s32 	%r328, %r267, 11;
	setp.lt.s32 	%p15, %r328, %r258;
	selp.b32 	%r329, 0, %r258, %p15;
	sub.s32 	%r52, %r328, %r329;
	add.s32 	%r330, %r267, 12;
	setp.lt.s32 	%p16, %r330, %r258;
	selp.b32 	%r331, 0, %r258, %p16;
	sub.s32 	%r53, %r330, %r331;
	add.s32 	%r332, %r267, 13;
	setp.lt.s32 	%p17, %r332, %r258;
	selp.b32 	%r333, 0, %r258, %p17;
	sub.s32 	%r54, %r332, %r333;
	add.s32 	%r334, %r267, 14;
	setp.lt.s32 	%p18, %r334, %r258;
	selp.b32 	%r335, 0, %r258, %p18;
	sub.s32 	%r55, %r334, %r335;
	add.s32 	%r336, %r267, 15;
	setp.lt.s32 	%p19, %r336, %r258;
	selp.b32 	%r337, 0, %r258, %p19;
	sub.s32 	%r56, %r336, %r337;
	mad.lo.s32 	%r57, %r1, 12, %r276;
	add.s32 	%r58, %r57, %r59;
	shl.b32 	%r60, %r265, 3;
	mul.lo.s32 	%r61, %r265, 12;
	cvt.u16.u32 	%rs7, %r3;
	div.s16 	%rs8, 128, %rs7;
	cvt.s32.s16 	%r62, %rs8;
	and.b32  	%r63, %r1, 31;
	cvta.to.global.u64 	%rd3, %rd4;
	and.b16  	%rs9, %rs1, 3;
	shl.b32 	%r471, %r63, 2;
$L__BB634_2:
	setp.eq.s16 	%p20, %rs9, 2;
	mov.u32 	%r612, %r1;
	@%p20 bra 	$L__BB634_6;
	setp.eq.s16 	%p21, %rs9, 3;
	shl.b32 	%r338, %r1, 2;
	mov.u32 	%r339, _ZZ9cuda_gemmIiLi128ELi4ELi1ELi256ELi32ELi32ELi64ELi1ELi0EEviiiPT_S1_S1_iiiE3Csh;
	add.s32 	%r340, %r339, %r338;
	mov.b32 	%r341, 0;
	st.shared.u32 	[%r340], %r341;
	mov.u32 	%r612, %r16;
	@%p21 bra 	$L__BB634_6;
	setp.eq.s16 	%p22, %rs9, 0;
	mov.b32 	%r342, 0;
	st.shared.u32 	[%r19], %r342;
	mov.u32 	%r612, %r20;
	@%p22 bra 	$L__BB634_6;
	mov.u32 	%r343, %ntid.x;
	add.s32 	%r612, %r20, %r343;
	add.s32 	%r344, %r19, %r10;
	mov.b32 	%r345, 0;
	st.shared.u32 	[%r344], %r345;
$L__BB634_6:
	setp.lt.u16 	%p23, %rs1, 2;
	@%p23 bra 	$L__BB634_9;
	shl.b32 	%r346, %r612, 2;
	mov.u32 	%r347, _ZZ9cuda_gemmIiLi128ELi4ELi1ELi256ELi32ELi32ELi64ELi1ELi0EEviiiPT_S1_S1_iiiE3Csh;
	add.s32 	%r613, %r347, %r346;
$L__BB634_8:
	mov.b32 	%r348, 0;
	st.shared.u32 	[%r613], %r348;
	add.s32 	%r349, %r613, %r10;
	st.shared.u32 	[%r349], %r348;
	add.s32 	%r350, %r613, %r60;
	st.shared.u32 	[%r350], %r348;
	add.s32 	%r351, %r613, %r61;
	st.shared.u32 	[%r351], %r348;
	add.s32 	%r612, %r612, %r10;
	add.s32 	%r613, %r613, %r59;
	setp.lt.u32 	%p24, %r612, 256;
	@%p24 bra 	$L__BB634_8;
$L__BB634_9:
	setp.gt.u32 	%p25, %r1, 63;
	@%p25 bra 	$L__BB634_15;
	setp.eq.s32 	%p26, %r21, 3;
	shl.b32 	%r88, %r611, 8;
	mov.u32 	%r615, %r9;
	@%p26 bra 	$L__BB634_14;
	setp.eq.s32 	%p27, %r21, 0;
	add.s32 	%r352, %r88, %r9;
	mul.wide.s32 	%rd7, %r352, 4;
	add.s64 	%rd8, %rd1, %rd7;
	ld.global.v4.u32 	{%r353, %r354, %r355, %r356}, [%rd8];
	st.shared.v4.u32 	[%r22], {%r353, %r354, %r355, %r356};
	mov.u32 	%r615, %r17;
	@%p27 bra 	$L__BB634_14;
	setp.eq.s32 	%p28, %r21, 1;
	add.s32 	%r357, %r88, %r17;
	mul.wide.s32 	%rd9, %r357, 4;
	add.s64 	%rd10, %rd1, %rd9;
	ld.global.v4.u32 	{%r358, %r359, %r360, %r361}, [%rd10];
	st.shared.v4.u32 	[%r23], {%r358, %r359, %r360, %r361};
	mov.u32 	%r615, %r24;
	@%p28 bra 	$L__BB634_14;
	add.s32 	%r615, %r24, %r10;
	add.s32 	%r362, %r88, %r24;
	mul.wide.s32 	%rd11, %r362, 4;
	add.s64 	%rd12, %rd1, %rd11;
	ld.global.v4.u32 	{%r363, %r364, %r365, %r366}, [%rd12];
	shl.b32 	%r367, %r10, 2;
	add.s32 	%r368, %r23, %r367;
	st.shared.v4.u32 	[%r368], {%r363, %r364, %r365, %r366};
$L__BB634_14:
	setp.lt.u32 	%p29, %r18, 3;
	@%p29 bra 	$L__BB634_15;
	bra.uni 	$L__BB634_133;
$L__BB634_15:
	mov.b32 	%r633, 0;
	mov.pred 	%p112, -1;
$L__BB634_16:
	mov.pred 	%p1, %p112;
	shr.u32 	%r634, %r1, 4;
	add.s32 	%r111, %r633, %r11;
$L__BB634_17:
	add.s32 	%r400, %r12, %r634;
	mad.lo.s32 	%r401, %r400, %r257, %r111;
	mul.wide.s32 	%rd21, %r401, 4;
	add.s64 	%rd22, %rd3, %rd21;
	ld.global.u32 	%r402, [%rd22];
	shl.b32 	%r403, %r634, 2;
	add.s32 	%r404, %r13, %r403;
	st.shared.u32 	[%r404], %r402;
	add.s32 	%r634, %r634, %r14;
	setp.lt.u32 	%p32, %r634, 32;
	@%p32 bra 	$L__BB634_17;
	setp.lt.s32 	%p33, %r2, 1;
	bar.sync 	0;
	@%p33 bra 	$L__BB634_123;
	mov.b32 	%r651, 0;
$L__BB634_20:
	setp.lt.s32 	%p34, %r258, 1;
	add.s32 	%r131, %r651, %r4;
	mul.lo.s32 	%r132, %r131, %r258;
	@%p34 bra 	$L__BB634_22;
	add.s32 	%r406, %r25, %r132;
	shl.b32 	%r407, %r406, 2;
	mov.u32 	%r408, _ZZ9cuda_gemmIiLi128ELi4ELi1ELi256ELi32ELi32ELi64ELi1ELi0EEviiiPT_S1_S1_iiiE3Ash;
	add.s32 	%r409, %r408, %r407;
	ld.shared.u32 	%r652, [%r409];
$L__BB634_22:
	setp.lt.s32 	%p35, %r258, 2;
	@%p35 bra 	$L__BB634_24;
	add.s32 	%r410, %r26, %r132;
	shl.b32 	%r411, %r410, 2;
	mov.u32 	%r412, _ZZ9cuda_gemmIiLi128ELi4ELi1ELi256ELi32ELi32ELi64ELi1ELi0EEviiiPT_S1_S1_iiiE3Ash;
	add.s32 	%r413, %r412, %r411;
	ld.shared.u32 	%r653, [%r413];
$L__BB634_24:
	setp.lt.s32 	%p36, %r258, 3;
	@%p36 bra 	$L__BB634_26;
	add.s32 	%r414, %r27, %r132;
	shl.b32 	%r415, %r414, 2;
	mov.u32 	%r416, _ZZ9cuda_gemmIiLi128ELi4ELi1ELi256ELi32ELi32ELi64ELi1ELi0EEviiiPT_S1_S1_iiiE3Ash;
	add.s32 	%r417, %r416, %r415;
	ld.shared.u32 	%r654, [%r417];
$L__BB634_26:
	setp.lt.s32 	%p37, %r258, 4;
	@%p37 bra 	$L__BB634_28;
	add.s32 	%r418, %r28, %r132;
	shl.b32 	%r419, %r418, 2;
	mov.u32 	%r420, _ZZ9cuda_gemmIiLi128ELi4ELi1ELi256ELi32ELi32ELi64ELi1ELi0EEviiiPT_S1_S1_iiiE3Ash;
	add.s32 	%r421, %r420, %r419;
	ld.shared.u32 	%r655, [%r421];
$L__BB634_28:
	setp.lt.s32 	%p38, %r258, 5;
	@%p38 bra 	$L__BB634_30;
	add.s32 	%r422, %r29, %r132;
	shl.b32 	%r423, %r422, 2;
	mov.u32 	%r424, _ZZ9cuda_gemmIiLi128ELi4ELi1ELi256ELi32ELi32ELi64ELi1ELi0EEviiiPT_S1_S1_iiiE3Ash;
	add.s32 	%r425, %r424, %r423;
	ld.shared.u32 	%r656, [%r425];
$L__BB634_30:
	setp.lt.s32 	%p39, %r258, 6;
	@%p39 bra 	$L__BB634_32;
	add.s32 	%r426, %r30, %r132;
	shl.b32 	%r427, %r426, 2;
	mov.u32 	%r428, _ZZ9cuda_gemmIiLi128ELi4ELi1ELi256ELi32ELi32ELi64ELi1ELi0EEviiiPT_S1_S1_iiiE3Ash;
	add.s32 	%r429, %r428, %r427;
	ld.shared.u32 	%r657, [%r429];
$L__BB634_32:
	setp.lt.s32 	%p40, %r258, 7;
	@%p40 bra 	$L__BB634_34;
	add.s32 	%r430, %r31, %r132;
	shl.b32 	%r431, %r430, 2;
	mov.u32 	%r432, _ZZ9cuda_gemmIiLi128ELi4ELi1ELi256ELi32ELi32ELi64ELi1ELi0EEviiiPT_S1_S1_iiiE3Ash;
	add.s32 	%r433, %r432, %r431;
	ld.shared.u32 	%r658, [%r433];
$L__BB634_34:
	setp.lt.s32 	%p41, %r258, 8;
	@%p41 bra 	$L__BB634_36;
	add.s32 	%r434, %r32, %r132;
	shl.b32 	%r435, %r434, 2;
	mov.u32 	%r436, _ZZ9cuda_gemmIiLi128ELi4ELi1ELi256ELi32ELi32ELi64ELi1ELi0EEviiiPT_S1_S1_iiiE3Ash;
	add.s32 	%r437, %r436, %r435;
	ld.shared.u32 	%r659, [%r437];
$L__BB634_36:
	setp.lt.s32 	%p42, %r258, 9;
	@%p42 bra 	$L__BB634_38;
	add.s32 	%r438, %r33, %r132;
	shl.b32 	%r439, %r438, 2;
	mov.u32 	%r440, _ZZ9cuda_gemmIiLi128ELi4ELi1ELi256ELi32ELi32ELi64ELi1ELi0EEviiiPT_S1_S1_iiiE3Ash;
	add.s32 	%r441, %r440, %r439;
	ld.shared.u32 	%r660, [%r441];
$L__BB634_38:
	setp.lt.s32 	%p43, %r258, 10;
	@%p43 bra 	$L__BB634_40;
	add.s32 	%r442, %r34, %r132;
	shl.b32 	%r443, %r442, 2;
	mov.u32 	%r444, _ZZ9cuda_gemmIiLi128ELi4ELi1ELi256ELi32ELi32ELi64ELi1ELi0EEviiiPT_S1_S1_iiiE3Ash;
	add.s32 	%r445, %r444, %r443;
	ld.shared.u32 	%r661, [%r445];
$L__BB634_40:
	setp.lt.s32 	%p44, %r258, 11;
	@%p44 bra 	$L__BB634_42;
	add.s32 	%r446, %r35, %r132;
	shl.b32 	%r447, %r446, 2;
	mov.u32 	%r448, _ZZ9cuda_gemmIiLi128ELi4ELi1ELi256ELi32ELi32ELi64ELi1ELi0EEviiiPT_S1_S1_iiiE3Ash;
	add.s32 	%r449, %r448, %r447;
	ld.shared.u32 	%r662, [%r449];
$L__BB634_42:
	setp.lt.s32 	%p45, %r258, 12;
	@%p45 bra 	$L__BB634_44;
	add.s32 	%r450, %r36, %r132;
	shl.b32 	%r451, %r450, 2;
	mov.u32 	%r452, _ZZ9cuda_gemmIiLi128ELi4ELi1ELi256ELi32ELi32ELi64ELi1ELi0EEviiiPT_S1_S1_iiiE3Ash;
	add.s32 	%r453, %r452, %r451;
	ld.shared.u32 	%r663, [%r453];
$L__BB634_44:
	setp.lt.s32 	%p46, %r258, 13;
	@%p46 bra 	$L__BB634_46;
	add.s32 	%r454, %r37, %r132;
	shl.b32 	%r455, %r454, 2;
	mov.u32 	%r456, _ZZ9cuda_gemmIiLi128ELi4ELi1ELi256ELi32ELi32ELi64ELi1ELi0EEviiiPT_S1_S1_iiiE3Ash;
	add.s32 	%r457, %r456, %r455;
	ld.shared.u32 	%r664, [%r457];
$L__BB634_46:
	setp.lt.s32 	%p47, %r258, 14;
	@%p47 bra 	$L__BB634_48;
	add.s32 	%r458, %r38, %r132;
	shl.b32 	%r459, %r458, 2;
	mov.u32 	%r460, _ZZ9cuda_gemmIiLi128ELi4ELi1ELi256ELi32ELi32ELi64ELi1ELi0EEviiiPT_S1_S1_iiiE3Ash;
	add.s32 	%r461, %r460, %r459;
	ld.shared.u32 	%r665, [%r461];
$L__BB634_48:
	setp.lt.s32 	%p48, %r258, 15;
	@%p48 bra 	$L__BB634_50;
	add.s32 	%r462, %r39, %r132;
	shl.b32 	%r463, %r462, 2;
	mov.u32 	%r464, _ZZ9cuda_gemmIiLi128ELi4ELi1ELi256ELi32ELi32ELi64ELi1ELi0EEviiiPT_S1_S1_iiiE3Ash;
	add.s32 	%r465, %r464, %r463;
	ld.shared.u32 	%r666, [%r465];
$L__BB634_50:
	setp.lt.s32 	%p49, %r258, 16;
	@%p49 bra 	$L__BB634_52;
	add.s32 	%r466, %r40, %r132;
	shl.b32 	%r467, %r466, 2;
	mov.u32 	%r468, _ZZ9cuda_gemmIiLi128ELi4ELi1ELi256ELi32ELi32ELi64ELi1ELi0EEviiiPT_S1_S1_iiiE3Ash;
	add.s32 	%r469, %r468, %r467;
	ld.shared.u32 	%r667, [%r469];
$L__BB634_52:
	setp.ge.s32 	%p50, %r5, %r15;
	@%p50 bra 	$L__BB634_122;
	mov.u32 	%r668, %r5;
$L__BB634_54:
	setp.gt.u32 	%p51, %r258, 64;
	mov.u32 	%r470, _ZZ9cuda_gemmIiLi128ELi4ELi1ELi256ELi32ELi32ELi64ELi1ELi0EEviiiPT_S1_S1_iiiE11kron_fac_sh;
	mad.lo.s32 	%r166, %r668, 132, %r470;
	add.s32 	%r472, %r166, %r471;
	ld.shared.u32 	%r167, [%r472];
	@%p51 bra 	$L__BB634_87;
	setp.eq.s32 	%p68, %r258, 0;
	mov.b32 	%r670, 0;
	@%p68 bra 	$L__BB634_57;
	shfl.sync.idx.b32	%r523|%p69, %r167, %r41, 31, -1;
	mul.lo.s32 	%r670, %r523, %r652;
$L__BB634_57:
	setp.lt.s32 	%p70, %r258, 2;
	@%p70 bra 	$L__BB634_59;
	shfl.sync.idx.b32	%r524|%p71, %r167, %r42, 31, -1;
	mad.lo.s32 	%r670, %r524, %r653, %r670;
$L__BB634_59:
	setp.lt.s32 	%p72, %r258, 3;
	@%p72 bra 	$L__BB634_61;
	shfl.sync.idx.b32	%r525|%p73, %r167, %r43, 31, -1;
	mad.lo.s32 	%r670, %r525, %r654, %r670;
$L__BB634_61:
	setp.lt.s32 	%p74, %r258, 4;
	@%p74 bra 	$L__BB634_63;
	shfl.sync.idx.b32	%r526|%p75, %r167, %r44, 31, -1;
	mad.lo.s32 	%r670, %r526, %r655, %r670;
$L__BB634_63:
	setp.lt.s32 	%p76, %r258, 5;
	@%p76 bra 	$L__BB634_65;
	shfl.sync.idx.b32	%r527|%p77, %r167, %r45, 31, -1;
	mad.lo.s32 	%r670, %r527, %r656, %r670;
$L__BB634_65:
	setp.lt.s32 	%p78, %r258, 6;
	@%p78 bra 	$L__BB634_67;
	shfl.sync.idx.b32	%r528|%p79, %r167, %r46, 31, -1;
	mad.lo.s32 	%r670, %r528, %r657, %r670;
$L__BB634_67:
	setp.lt.s32 	%p80, %r258, 7;
	@%p80 bra 	$L__BB634_69;
	shfl.sync.idx.b32	%r529|%p81, %r167, %r47, 31, -1;
	mad.lo.s32 	%r670, %r529, %r658, %r670;
$L__BB634_69:
	setp.lt.s32 	%p82, %r258, 8;
	@%p82 bra 	$L__BB634_71;
	shfl.sync.idx.b32	%r530|%p83, %r167, %r48, 31, -1;
	mad.lo.s32 	%r670, %r530, %r659, %r670;
$L__BB634_71:
	setp.lt.s32 	%p84, %r258, 9;
	@%p84 bra 	$L__BB634_73;
	shfl.sync.idx.b32	%r531|%p85, %r167, %r49, 31, -1;
	mad.lo.s32 	%r670, %r531, %r660, %r670;
$L__BB634_73:
	setp.lt.s32 	%p86, %r258, 10;
	@%p86 bra 	$L__BB634_75;
	shfl.sync.idx.b32	%r532|%p87, %r167, %r50, 31, -1;
	mad.lo.s32 	%r670, %r532, %r661, %r670;
$L__BB634_75:
	setp.lt.s32 	%p88, %r258, 11;
	@%p88 bra 	$L__BB634_77;
	shfl.sync.idx.b32	%r533|%p89, %r167, %r51, 31, -1;
	mad.lo.s32 	%r670, %r533, %r662, %r670;
$L__BB634_77:
	setp.lt.s32 	%p90, %r258, 12;
	@%p90 bra 	$L__BB634_79;
	shfl.sync.idx.b32	%r534|%p91, %r167, %r52, 31, -1;
	mad.lo.s32 	%r670, %r534, %r663, %r670;
$L__BB634_79:
	setp.lt.s32 	%p92, %r258, 13;
	@%p92 bra 	$L__BB634_81;
	shfl.sync.idx.b32	%r535|%p93, %r167, %r53, 31, -1;
	mad.lo.s32 	%r670, %r535, %r664, %r670;
$L__BB634_81:
	setp.lt.s32 	%p94, %r258, 14;
	@%p94 bra 	$L__BB634_83;
	shfl.sync.idx.b32	%r536|%p95, %r167, %r54, 31, -1;
	mad.lo.s32 	%r670, %r536, %r665, %r670;
$L__BB634_83:
	setp.lt.s32 	%p96, %r258, 15;
	@%p96 bra 	$L__BB634_85;
	shfl.sync.idx.b32	%r537|%p97, %r167, %r55, 31, -1;
	mad.lo.s32 	%r670, %r537, %r666, %r670;
$L__BB634_85:
	setp.lt.s32 	%p98, %r258, 16;
	@%p98 bra 	$L__BB634_119;
	shfl.sync.idx.b32	%r538|%p99, %r167, %r56, 31, -1;
	mad.lo.s32 	%r670, %r538, %r667, %r670;
	bra.uni 	$L__BB634_119;
$L__BB634_87:
	mov.b32 	%r670, 0;
	@%p34 bra 	$L__BB634_89;
	shl.b32 	%r474, %r25, 2;
	add.s32 	%r475, %r166, %r474;
	ld.shared.u32 	%r476, [%r475];
	mul.lo.s32 	%r670, %r476, %r652;
$L__BB634_89:
	@%p35 bra 	$L__BB634_91;
	shl.b32 	%r477, %r26, 2;
	add.s32 	%r478, %r166, %r477;
	ld.shared.u32 	%r479, [%r478];
	mad.lo.s32 	%r670, %r479, %r653, %r670;
$L__BB634_91:
	@%p36 bra 	$L__BB634_93;
	shl.b32 	%r480, %r27, 2;
	add.s32 	%r481, %r166, %r480;
	ld.shared.u32 	%r482, [%r481];
	mad.lo.s32 	%r670, %r482, %r654, %r670;
$L__BB634_93:
	setp.lt.s32 	%p55, %r258, 4;
	@%p55 bra 	$L__BB634_95;
	shl.b32 	%r483, %r28, 2;
	add.s32 	%r484, %r166, %r483;
	ld.shared.u32 	%r485, [%r484];
	mad.lo.s32 	%r670, %r485, %r655, %r670;
$L__BB634_95:
	setp.lt.s32 	%p56, %r258, 5;
	@%p56 bra 	$L__BB634_97;
	shl.b32 	%r486, %r29, 2;
	add.s32 	%r487, %r166, %r486;
	ld.shared.u32 	%r488, [%r487];
	mad.lo.s32 	%r670, %r488, %r656, %r670;
$L__BB634_97:
	setp.lt.s32 	%p57, %r258, 6;
	@%p57 bra 	$L__BB634_99;
	shl.b32 	%r489, %r30, 2;
	add.s32 	%r490, %r166, %r489;
	ld.shared.u32 	%r491, [%r490];
	mad.lo.s32 	%r670, %r491, %r657, %r670;
$L__BB634_99:
	setp.lt.s32 	%p58, %r258, 7;
	@%p58 bra 	$L__BB634_101;
	shl.b32 	%r492, %r31, 2;
	add.s32 	%r493, %r166, %r492;
	ld.shared.u32 	%r494, [%r493];
	mad.lo.s32 	%r670, %r494, %r658, %r670;
$L__BB634_101:
	setp.lt.s32 	%p59, %r258, 8;
	@%p59 bra 	$L__BB634_103;
	shl.b32 	%r495, %r32, 2;
	add.s32 	%r496, %r166, %r495;
	ld.shared.u32 	%r497, [%r496];
	mad.lo.s32 	%r670, %r497, %r659, %r670;
$L__BB634_103:
	setp.lt.s32 	%p60, %r258, 9;
	@%p60 bra 	$L__BB634_105;
	shl.b32 	%r498, %r33, 2;
	add.s32 	%r499, %r166, %r498;
	ld.shared.u32 	%r500, [%r499];
	mad.lo.s32 	%r670, %r500, %r660, %r670;
$L__BB634_105:
	setp.lt.s32 	%p61, %r258, 10;
	@%p61 bra 	$L__BB634_107;
	shl.b32 	%r501, %r34, 2;
	add.s32 	%r502, %r166, %r501;
	ld.shared.u32 	%r503, [%r502];
	mad.lo.s32 	%r670, %r503, %r661, %r670;
$L__BB634_107:
	setp.lt.s32 	%p62, %r258, 11;
	@%p62 bra 	$L__BB634_109;
	shl.b32 	%r504, %r35, 2;
	add.s32 	%r505, %r166, %r504;
	ld.shared.u32 	%r506, [%r505];
	mad.lo.s32 	%r670, %r506, %r662, %r670;
$L__BB634_109:
	setp.lt.s32 	%p63, %r258, 12;
	@%p63 bra 	$L__BB634_111;
	shl.b32 	%r507, %r36, 2;
	add.s32 	%r508, %r166, %r507;
	ld.shared.u32 	%r509, [%r508];
	mad.lo.s32 	%r670, %r509, %r663, %r670;
$L__BB634_111:
	setp.lt.s32 	%p64, %r258, 13;
	@%p64 bra 	$L__BB634_113;
	shl.b32 	%r510, %r37, 2;
	add.s32 	%r511, %r166, %r510;
	ld.shared.u32 	%r512, [%r511];
	mad.lo.s32 	%r670, %r512, %r664, %r670;
$L__BB634_113:
	setp.lt.s32 	%p65, %r258, 14;
	@%p65 bra 	$L__BB634_115;
	shl.b32 	%r513, %r38, 2;
	add.s32 	%r514, %r166, %r513;
	ld.shared.u32 	%r515, [%r514];
	mad.lo.s32 	%r670, %r515, %r665, %r670;
$L__BB634_115:
	setp.lt.s32 	%p66, %r258, 15;
	@%p66 bra 	$L__BB634_117;
	shl.b32 	%r516, %r39, 2;
	add.s32 	%r517, %r166, %r516;
	ld.shared.u32 	%r518, [%r517];
	mad.lo.s32 	%r670, %r518, %r666, %r670;
$L__BB634_117:
	setp.lt.s32 	%p67, %r258, 16;
	@%p67 bra 	$L__BB634_119;
	shl.b32 	%r519, %r40, 2;
	add.s32 	%r520, %r166, %r519;
	ld.shared.u32 	%r521, [%r520];
	mad.lo.s32 	%r670, %r521, %r667, %r670;
$L__BB634_119:
	setp.ne.s32 	%p100, %r8, 0;
	add.s32 	%r539, %r668, %r633;
	mad.lo.s32 	%r231, %r539, %r2, %r131;
	shfl.sync.down.b32	%r540|%p101, %r670, 1, 7711, -1;
	add.s32 	%r232, %r540, %r670;
	@%p100 bra 	$L__BB634_121;
	shl.b32 	%r541, %r231, 2;
	mov.u32 	%r542, _ZZ9cuda_gemmIiLi128ELi4ELi1ELi256ELi32ELi32ELi64ELi1ELi0EEviiiPT_S1_S1_iiiE3Csh;
	add.s32 	%r543, %r542, %r541;
	ld.shared.u32 	%r544, [%r543];
	add.s32 	%r545, %r544, %r232;
	st.shared.u32 	[%r543], %r545;
$L__BB634_121:
	add.s32 	%r668, %r668, %r62;
	setp.lt.s32 	%p102, %r668, %r15;
	@%p102 bra 	$L__BB634_54;
$L__BB634_122:
	add.s32 	%r651, %r651, %r3;
	setp.lt.s32 	%p103, %r651, %r2;
	@%p103 bra 	$L__BB634_20;
$L__BB634_123:
	mov.b32 	%r633, 16;
	mov.pred 	%p112, 0;
	@%p1 bra 	$L__BB634_16;
	bar.sync 	0;
	@%p25 bra 	$L__BB634_131;
	setp.eq.s32 	%p106, %r21, 3;
	shl.b32 	%r251, %r611, 8;
	mov.u32 	%r716, %r9;
	@%p106 bra 	$L__BB634_129;
	setp.eq.s32 	%p107, %r21, 0;
	add.s32 	%r547, %r251, %r9;
	mul.wide.s32 	%rd23, %r547, 4;
	add.s64 	%rd24, %rd2, %rd23;
	ld.shared.v4.u32 	{%r548, %r549, %r550, %r551}, [%r57];
	st.global.v4.u32 	[%rd24], {%r548, %r549, %r550, %r551};
	mov.u32 	%r716, %r17;
	@%p107 bra 	$L__BB634_129;
	setp.eq.s32 	%p108, %r21, 1;
	add.s32 	%r552, %r251, %r17;
	mul.wide.s32 	%rd25, %r552, 4;
	add.s64 	%rd26, %rd2, %rd25;
	ld.shared.v4.u32 	{%r553, %r554, %r555, %r556}, [%r58];
	st.global.v4.u32 	[%rd26], {%r553, %r554, %r555, %r556};
	mov.u32 	%r716, %r24;
	@%p108 bra 	$L__BB634_129;
	add.s32 	%r716, %r24, %r10;
	add.s32 	%r557, %r251, %r24;
	mul.wide.s32 	%rd27, %r557, 4;
	add.s64 	%rd28, %rd2, %rd27;
	shl.b32 	%r558, %r10, 2;
	add.s32 	%r559, %r58, %r558;
	ld.shared.v4.u32 	{%r560, %r561, %r562, %r563}, [%r559];
	st.global.v4.u32 	[%rd28], {%r560, %r561, %r562, %r563};
$L__BB634_129:
	setp.lt.u32 	%p109, %r18, 3;
	@%p109 bra 	$L__BB634_131;
$L__BB634_130:
	add.s32 	%r564, %r251, %r716;
	mul.wide.s32 	%rd29, %r564, 4;
	add.s64 	%rd30, %rd2, %rd29;
	shl.b32 	%r565, %r716, 2;
	mov.u32 	%r566, _ZZ9cuda_gemmIiLi128ELi4ELi1ELi256ELi32ELi32ELi64ELi1ELi0EEviiiPT_S1_S1_iiiE3Csh;
	add.s32 	%r567, %r566, %r565;
	ld.shared.v4.u32 	{%r568, %r569, %r570, %r571}, [%r567];
	st.global.v4.u32 	[%rd30], {%r568, %r569, %r570, %r571};
	add.s32 	%r572, %r716, %r10;
	add.s32 	%r573, %r251, %r572;
	mul.wide.s32 	%rd31, %r573, 4;
	add.s64 	%rd32, %rd2, %rd31;
	shl.b32 	%r574, %r10, 2;
	add.s32 	%r575, %r567, %r574;
	ld.shared.v4.u32 	{%r576, %r577, %r578, %r579}, [%r575];
	st.global.v4.u32 	[%rd32], {%r576, %r577, %r578, %r579};
	add.s32 	%r580, %r572, %r10;
	add.s32 	%r581, %r251, %r580;
	mul.wide.s32 	%rd33, %r581, 4;
	add.s64 	%rd34, %rd2, %rd33;
	add.s32 	%r582, %r575, %r574;
	ld.shared.v4.u32 	{%r583, %r584, %r585, %r586}, [%r582];
	st.global.v4.u32 	[%rd34], {%r583, %r584, %r585, %r586};
	add.s32 	%r587, %r580, %r10;
	add.s32 	%r588, %r251, %r587;
	mul.wide.s32 	%rd35, %r588, 4;
	add.s64 	%rd36, %rd2, %rd35;
	add.s32 	%r589, %r582, %r574;
	ld.shared.v4.u32 	{%r590, %r591, %r592, %r593}, [%r589];
	st.global.v4.u32 	[%rd36], {%r590, %r591, %r592, %r593};
	add.s32 	%r716, %r587, %r10;
	setp.lt.u32 	%p110, %r716, 256;
	@%p110 bra 	$L__BB634_130;
$L__BB634_131:
	add.s32 	%r611, %r611, %r7;
	shl.b32 	%r594, %r7, 2;
	setp.lt.u32 	%p111, %r611, %r594;
	@%p111 bra 	$L__BB634_2;
$L__BB634_132:
	ret;
$L__BB634_133:
	add.s32 	%r369, %r88, %r615;
	mul.wide.s32 	%rd13, %r369, 4;
	add.s64 	%rd14, %rd1, %rd13;
	ld.global.v4.u32 	{%r370, %r371, %r372, %r373}, [%rd14];
	shl.b32 	%r374, %r615, 2;
	mov.u32 	%r375, _ZZ9cuda_gemmIiLi128ELi4ELi1ELi256ELi32ELi32ELi64ELi1ELi0EEviiiPT_S1_S1_iiiE3Ash;
	add.s32 	%r376, %r375, %r374;
	st.shared.v4.u32 	[%r376], {%r370, %r371, %r372, %r373};
	add.s32 	%r377, %r615, %r10;
	add.s32 	%r378, %r88, %r377;
	mul.wide.s32 	%rd15, %r378, 4;
	add.s64 	%rd16, %rd1, %rd15;
	ld.global.v4.u32 	{%r379, %r380, %r381, %r382}, [%rd16];
	shl.b32 	%r383, %r10, 2;
	add.s32 	%r384, %r376, %r383;
	st.shared.v4.u32 	[%r384], {%r379, %r380, %r381, %r382};
	add.s32 	%r385, %r377, %r10;
	add.s32 	%r386, %r88, %r385;
	mul.wide.s32 	%rd17, %r386, 4;
	add.s64 	%rd18, %rd1, %rd17;
	ld.global.v4.u32 	{%r387, %r388, %r389, %r390}, [%rd18];
	add.s32 	%r391, %r384, %r383;
	st.shared.v4.u32 	[%r391], {%r387, %r388, %r389, %r390};
	add.s32 	%r392, %r385, %r10;
	add.s32 	%r393, %r88, %r392;
	mul.wide.s32 	%rd19, %r393, 4;
	add.s64 	%rd20, %rd1, %rd19;
	ld.global.v4.u32 	{%r394, %r395, %r396, %r397}, [%rd20];
	add.s32 	%r398, %r391, %r383;
	st.shared.v4.u32 	[%r398], {%r394, %r395, %r396, %r397};
	add.s32 	%r615, %r392, %r10;
	setp.lt.u32 	%p30, %r615, 256;
	@%p30 bra 	$L__BB634_133;
	bra.uni 	$L__BB634_15;

}
	// .globl	_Z9cuda_gemmIiLi128ELi4ELi1ELi256ELi32ELi32ELi64ELi1ELi1EEviiiPT_S1_S1_iii
.visible .entry _Z9cuda_gemmIiLi128ELi4ELi1ELi256ELi32ELi32ELi64ELi1ELi1EEviiiPT_S1_S1_iii(
	.param .u32 _Z9cuda_gemmIiLi128ELi4ELi1ELi256ELi32ELi32ELi64ELi1ELi1EEviiiPT_S1_S1_iii_param_0,
	.param .u32 _Z9cuda_gemmIiLi128ELi4ELi1ELi256ELi32ELi32ELi64ELi1ELi1EEviiiPT_S1_S1_iii_param_1,
	.param .u32 _Z9cuda_gemmIiLi128ELi4ELi1ELi256ELi32ELi32ELi64ELi1ELi1EEviiiPT_S1_S1_iii_param_2,
	.param .u64 .ptr .align 1 _Z9cuda_gemmIiLi128ELi4ELi1ELi256ELi32ELi32ELi64ELi1ELi1EEviiiPT_S1_S1_iii_param_3,
	.param .u64 .ptr .align 1 _Z9cuda_gemmIiLi128ELi4ELi1ELi256ELi32ELi32ELi64ELi1ELi1EEviiiPT_S1_S1_iii_param_4,
	.param .u64 .ptr .align 1 _Z9cuda_gemmIiLi128ELi4ELi1ELi256ELi32ELi32ELi64ELi1ELi1EEviiiPT_S1_S1_iii_param_5,
	.param .u32 _Z9cuda_gemmIiLi128ELi4ELi1ELi256ELi32ELi32ELi64ELi1ELi1EEviiiPT_S1_S1_iii_param_6,
	.param .u32 _Z9cuda_gemmIiLi128ELi4ELi1ELi256ELi32ELi32ELi64ELi1ELi1EEviiiPT_S1_S1_iii_param_7,
	.param .u32 _Z9cuda_gemmIiLi128ELi4ELi1ELi256ELi32ELi32ELi64ELi1ELi1EEviiiPT_S1_S1_iii_param_8
)
.maxntid 128
{
	.reg .pred 	%p<61>;
	.reg .b16 	%rs<8>;
	.reg .b32 	%r<380>;
	.reg .b64 	%rd<39>;
	// demoted variable
	.shared .align 128 .b8 _ZZ9cuda_gemmIiLi128ELi4ELi1ELi256ELi32ELi32ELi64ELi1ELi1EEviiiPT_S1_S1_iiiE11kron_fac_sh[2112];
	// demoted variable
	.shared .align 128 .b8 _ZZ9cuda_gemmIiLi128ELi4ELi1ELi256ELi32ELi32ELi64ELi1ELi1EEviiiPT_S1_S1_iiiE3Ash[1024];
	// demoted variable
	.shared .align 128 .b8 _ZZ9cuda_gemmIiLi128ELi4ELi1ELi256ELi32ELi32ELi64ELi1ELi1EEviiiPT_S1_S1_iiiE3Csh[1024];
	ld.param.u64 	%rd4, [_Z9cuda_gemmIiLi128ELi4ELi1ELi256ELi32ELi32ELi64ELi1ELi1EEviiiPT_S1_S1_iii_param_3];
	ld.param.u64 	%rd5, [_Z9cuda_gemmIiLi128ELi4ELi1ELi256ELi32ELi32ELi64ELi1ELi1EEviiiPT_S1_S1_iii_param_4];
	ld.param.u64 	%rd6, [_Z9cuda_gemmIiLi128ELi4ELi1ELi256ELi32ELi32ELi64ELi1ELi1EEviiiPT_S1_S1_iii_param_5];
	cvta.to.global.u64 	%rd1, %rd4;
	cvta.to.global.u64 	%rd2, %rd5;
	cvta.to.global.u64 	%rd3, %rd6;
	mov.u32 	%r1, %tid.x;
	shr.u32 	%r118, %r1, 1;
	and.b32  	%r2, %r118, 7;
	mov.u32 	%r368, %ctaid.y;
	mov.u32 	%r4, %nctaid.y;
	shl.b32 	%r5, %r4, 2;
	setp.ge.u32 	%p1, %r368, %r5;
	@%p1 bra 	$L__BB635_36;
	and.b32  	%r6, %r1, 1;
	mov.u32 	%r119, %ctaid.z;
	mov.u32 	%r120, %ntid.x;
	shl.b32 	%r7, %r1, 2;
	shl.b32 	%r8, %r120, 2;
	and.b32  	%r121, %r1, 15;
	shl.b32 	%r122, %r119, 10;
	or.b32  	%r9, %r122, %r121;
	mov.u32 	%r123, _ZZ9cuda_gemmIiLi128ELi4ELi1ELi256ELi32ELi32ELi64ELi1ELi1EEviiiPT_S1_S1_iiiE11kron_fac_sh;
	mad.lo.s32 	%r10, %r121, 132, %r123;
	shr.u32 	%r11, %r120, 4;
	shl.b32 	%r124, %r1, 4;
	and.b32  	%r125, %r124, 16;
	shl.b32 	%r126, %r2, 5;
	or.b32  	%r127, %r126, %r125;
	and.b32  	%r128, %r7, 124;
	add.s32 	%r12, %r123, %r128;
	add.s32 	%r13, %r1, %r120;
	cvt.u16.u32 	%rs3, %r13;
	not.b16 	%rs4, %rs3;
	and.b16  	%rs5, %rs4, 255;
	cvt.u16.u32 	%rs6, %r120;
	and.b16  	%rs7, %rs6, 255;
	div.u16 	%rs1, %rs5, %rs7;
	add.s32 	%r14, %r7, %r8;
	max.u32 	%r129, %r14, 256;
	setp.lt.u32 	%p2, %r14, 256;
	selp.u32 	%r130, 1, 0, %p2;
	or.b32  	%r131, %r14, %r130;
	sub.s32 	%r132, %r129, %r131;
	div.u32 	%r133, %r132, %r8;
	add.s32 	%r15, %r133, %r130;
	mov.u32 	%r134, _ZZ9cuda_gemmIiLi128ELi4ELi1ELi256ELi32ELi32ELi64ELi1ELi1EEviiiPT_S1_S1_iiiE3Csh;
	add.s32 	%r16, %r134, %r7;
	add.s32 	%r17, %r16, %r8;
	add.s32 	%r18, %r13, %r120;
	and.b32  	%r19, %r15, 3;
	mov.u32 	%r135, _ZZ9cuda_gemmIiLi128ELi4ELi1ELi256ELi32ELi32ELi64ELi1ELi1EEviiiPT_S1_S1_iiiE3Ash;
	add.s32 	%r20, %r135, %r124;
	shl.b32 	%r50, %r120, 4;
	add.s32 	%r21, %r20, %r50;
	add.s32 	%r22, %r14, %r8;
	or.b32  	%r136, %r127, %r2;
	shl.b32 	%r137, %r136, 2;
	add.s32 	%r23, %r135, %r137;
	or.b32  	%r138, %r2, 8;
	or.b32  	%r139, %r127, %r138;
	shl.b32 	%r140, %r139, 2;
	add.s32 	%r24, %r135, %r140;
	add.s32 	%r141, %r2, 9;
	and.b32  	%r142, %r141, 15;
	or.b32  	%r143, %r127, %r142;
	shl.b32 	%r144, %r143, 2;
	add.s32 	%r25, %r135, %r144;
	add.s32 	%r145, %r2, 10;
	and.b32  	%r146, %r145, 15;
	or.b32  	%r147, %r127, %r146;
	shl.b32 	%r148, %r147, 2;
	add.s32 	%r26, %r135, %r148;
	add.s32 	%r149, %r2, 11;
	and.b32  	%r150, %r149, 15;
	or.b32  	%r151, %r127, %r150;
	shl.b32 	%r152, %r151, 2;
	add.s32 	%r27, %r135, %r152;
	add.s32 	%r153, %r2, 12;
	and.b32  	%r154, %r153, 15;
	or.b32  	%r155, %r127, %r154;
	shl.b32 	%r156, %r155, 2;
	add.s32 	%r28, %r135, %r156;
	add.s32 	%r157, %r2, 13;
	and.b32  	%r158, %r157, 15;
	or.b32  	%r159, %r127, %r158;
	shl.b32 	%r160, %r159, 2;
	add.s32 	%r29, %r135, %r160;
	add.s32 	%r161, %r2, 14;
	and.b32  	%r162, %r161, 15;
	or.b32  	%r163, %r127, %r162;
	shl.b32 	%r164, %r163, 2;
	add.s32 	%r30, %r135, %r164;
	add.s32 	%r165, %r2, -1;
	and.b32  	%r166, %r165, 15;
	or.b32  	%r167, %r127, %r166;
	shl.b32 	%r168, %r167, 2;
	add.s32 	%r31, %r135, %r168;
	mad.lo.s32 	%r32, %r2, -31, %r127;
	add.s32 	%r33, %r32, 1;
	add.s32 	%r34, %r32, 2;
	add.s32 	%r35, %r32, 3;
	add.s32 	%r36, %r32, 4;
	add.s32 	%r37, %r32, 5;
	add.s32 	%r38, %r32, 6;
	add.s32 	%r39, %r32, 7;
	or.b32  	%r40, %r125, %r138;
	or.b32  	%r41, %r125, %r142;
	or.b32  	%r42, %r125, %r146;
	or.b32  	%r43, %r125, %r150;
	or.b32  	%r44, %r125, %r154;
	or.b32  	%r45, %r125, %r158;
	or.b32  	%r46, %r125, %r162;
	or.b32  	%r47, %r125, %r166;
	mad.lo.s32 	%r48, %r1, 12, %r16;
	add.s32 	%r49, %r48, %r50;
	shl.b32 	%r51, %r120, 3;
	mul.lo.s32 	%r52, %r120, 12;
	and.b16  	%rs2, %rs1, 3;
$L__BB635_2:
	setp.eq.s16 	%p3, %rs2, 2;
	mov.u32 	%r369, %r1;
	@%p3 bra 	$L__BB635_6;
	setp.eq.s16 	%p4, %rs2, 3;
	mov.b32 	%r169, 0;
	st.shared.u32 	[%r16], %r169;
	mov.u32 	%r369, %r13;
	@%p4 bra 	$L__BB635_6;
	setp.eq.s16 	%p5, %rs2, 0;
	mov.b32 	%r170, 0;
	st.shared.u32 	[%r17], %r170;
	mov.u32 	%r369, %r18;
	@%p5 bra 	$L__BB635_6;
	mov.u32 	%r171, %ntid.x;
	add.s32 	%r369, %r18, %r171;
	add.s32 	%r172, %r17, %r8;
	mov.b32 	%r173, 0;
	st.shared.u32 	[%r172], %r173;
$L__BB635_6:
	setp.lt.u16 	%p6, %rs1, 2;
	@%p6 bra 	$L__BB635_9;
	shl.b32 	%r174, %r369, 2;
	mov.u32 	%r175, _ZZ9cuda_gemmIiLi128ELi4ELi1ELi256ELi32ELi32ELi64ELi1ELi1EEviiiPT_S1_S1_iiiE3Csh;
	add.s32 	%r370, %r175, %r174;
$L__BB635_8:
	mov.b32 	%r176, 0;
	st.shared.u32 	[%r370], %r176;
	add.s32 	%r177, %r370, %r8;
	st.shared.u32 	[%r177], %r176;
	add.s32 	%r178, %r370, %r51;
	st.shared.u32 	[%r178], %r176;
	add.s32 	%r179, %r370, %r52;
	st.shared.u32 	[%r179], %r176;
	add.s32 	%r369, %r369, %r8;
	add.s32 	%r370, %r370, %r50;
	setp.lt.u32 	%p7, %r369, 256;
	@%p7 bra 	$L__BB635_8;
$L__BB635_9:
	setp.gt.u32 	%p8, %r1, 63;
	@%p8 bra 	$L__BB635_16;
	setp.eq.s32 	%p9, %r19, 3;
	shl.b32 	%r61, %r368, 8;
	mov.u32 	%r372, %r7;
	@%p9 bra 	$L__BB635_14;
	setp.eq.s32 	%p10, %r19, 0;
	add.s32 	%r180, %r61, %r7;
	mul.wide.s32 	%rd7, %r180, 4;
	add.s64 	%rd8, %rd1, %rd7;
	ld.global.v4.u32 	{%r181, %r182, %r183, %r184}, [%rd8];
	st.shared.v4.u32 	[%r20], {%r181, %r182, %r183, %r184};
	mov.u32 	%r372, %r14;
	@%p10 bra 	$L__BB635_14;
	setp.eq.s32 	%p11, %r19, 1;
	add.s32 	%r185, %r61, %r14;
	mul.wide.s32 	%rd9, %r185, 4;
	add.s64 	%rd10, %rd1, %rd9;
	ld.global.v4.u32 	{%r186, %r187, %r188, %r189}, [%rd10];
	st.shared.v4.u32 	[%r21], {%r186, %r187, %r188, %r189};
	mov.u32 	%r372, %r22;
	@%p11 bra 	$L__BB635_14;
	add.s32 	%r372, %r22, %r8;
	add.s32 	%r190, %r61, %r22;
	mul.wide.s32 	%rd11, %r190, 4;
	add.s64 	%rd12, %rd1, %rd11;
	ld.global.v4.u32 	{%r191, %r192, %r193, %r194}, [%rd12];
	shl.b32 	%r195, %r8, 2;
	add.s32 	%r196, %r21, %r195;
	st.shared.v4.u32 	[%r196], {%r191, %r192, %r193, %r194};
$L__BB635_14:
	setp.lt.u32 	%p12, %r15, 3;
	@%p12 bra 	$L__BB635_16;
$L__BB635_15:
	add.s32 	%r197, %r61, %r372;
	mul.wide.s32 	%rd13, %r197, 4;
	add.s64 	%rd14, %rd1, %rd13;
	ld.global.v4.u32 	{%r198, %r199, %r200, %r201}, [%rd14];
	shl.b32 	%r202, %r372, 2;
	mov.u32 	%r203, _ZZ9cuda_gemmIiLi128ELi4ELi1ELi256ELi32ELi32ELi64ELi1ELi1EEviiiPT_S1_S1_iiiE3Ash;
	add.s32 	%r204, %r203, %r202;
	st.shared.v4.u32 	[%r204], {%r198, %r199, %r200, %r201};
	add.s32 	%r205, %r372, %r8;
	add.s32 	%r206, %r61, %r205;
	mul.wide.s32 	%rd15, %r206, 4;
	add.s64 	%rd16, %rd1, %rd15;
	ld.global.v4.u32 	{%r207, %r208, %r209, %r210}, [%rd16];
	shl.b32 	%r211, %r8, 2;
	add.s32 	%r212, %r204, %r211;
	st.shared.v4.u32 	[%r212], {%r207, %r208, %r209, %r210};
	add.s32 	%r213, %r205, %r8;
	add.s32 	%r214, %r61, %r213;
	mul.wide.s32 	%rd17, %r214, 4;
	add.s64 	%rd18, %rd1, %rd17;
	ld.global.v4.u32 	{%r215, %r216, %r217, %r218}, [%rd18];
	add.s32 	%r219, %r212, %r211;
	st.shared.v4.u32 	[%r219], {%r215, %r216, %r217, %r218};
	add.s32 	%r220, %r213, %r8;
	add.s32 	%r221, %r61, %r220;
	mul.wide.s32 	%rd19, %r221, 4;
	add.s64 	%rd20, %rd1, %rd19;
	ld.global.v4.u32 	{%r222, %r223, %r224, %r225}, [%rd20];
	add.s32 	%r226, %r219, %r211;
	st.shared.v4.u32 	[%r226], {%r222, %r223, %r224, %r225};
	add.s32 	%r372, %r220, %r8;
	setp.lt.u32 	%p13, %r372, 256;
	@%p13 bra 	$L__BB635_15;
$L__BB635_16:
	shr.u32 	%r374, %r1, 4;
$L__BB635_17:
	shl.b32 	%r227, %r374, 5;
	add.s32 	%r228, %r9, %r227;
	mul.wide.u32 	%rd21, %r228, 4;
	add.s64 	%rd22, %rd2, %rd21;
	ld.global.u32 	%r229, [%rd22];
	shl.b32 	%r230, %r374, 2;
	add.s32 	%r231, %r10, %r230;
	st.shared.u32 	[%r231], %r229;
	add.s32 	%r374, %r374, %r11;
	setp.lt.u32 	%p14, %r374, 32;
	@%p14 bra 	$L__BB635_17;
	shr.u32 	%r375, %r1, 4;
	bar.sync 	0;
	ld.shared.u32 	%r70, [%r23];
	ld.shared.u32 	%r71, [%r23+4];
	ld.shared.u32 	%r72, [%r23+8];
	ld.shared.u32 	%r73, [%r23+12];
	ld.shared.u32 	%r74, [%r23+16];
	ld.shared.u32 	%r75, [%r23+20];
	ld.shared.u32 	%r76, [%r23+24];
	ld.shared.u32 	%r77, [%r23+28];
	ld.shared.u32 	%r78, [%r24];
	ld.shared.u32 	%r79, [%r25];
	ld.shared.u32 	%r80, [%r26];
	ld.shared.u32 	%r81, [%r27];
	ld.shared.u32 	%r82, [%r28];
	ld.shared.u32 	%r83, [%r29];
	ld.shared.u32 	%r84, [%r30];
	ld.shared.u32 	%r85, [%r31];
$L__BB635_19:
	setp.ne.s32 	%p15, %r6, 0;
	mad.lo.s32 	%r232, %r375, 132, %r12;
	ld.shared.u32 	%r233, [%r232];
	shfl.sync.idx.b32	%r234|%p16, %r233, %r32, 31, -1;
	mul.lo.s32 	%r235, %r234, %r70;
	shfl.sync.idx.b32	%r236|%p17, %r233, %r33, 31, -1;
	mad.lo.s32 	%r237, %r236, %r71, %r235;
	shfl.sync.idx.b32	%r238|%p18, %r233, %r34, 31, -1;
	mad.lo.s32 	%r239, %r238, %r72, %r237;
	shfl.sync.idx.b32	%r240|%p19, %r233, %r35, 31, -1;
	mad.lo.s32 	%r241, %r240, %r73, %r239;
	shfl.sync.idx.b32	%r242|%p20, %r233, %r36, 31, -1;
	mad.lo.s32 	%r243, %r242, %r74, %r241;
	shfl.sync.idx.b32	%r244|%p21, %r233, %r37, 31, -1;
	mad.lo.s32 	%r245, %r244, %r75, %r243;
	shfl.sync.idx.b32	%r246|%p22, %r233, %r38, 31, -1;
	mad.lo.s32 	%r247, %r246, %r76, %r245;
	shfl.sync.idx.b32	%r248|%p23, %r233, %r39, 31, -1;
	mad.lo.s32 	%r249, %r248, %r77, %r247;
	shfl.sync.idx.b32	%r250|%p24, %r233, %r40, 31, -1;
	mad.lo.s32 	%r251, %r250, %r78, %r249;
	shfl.sync.idx.b32	%r252|%p25, %r233, %r41, 31, -1;
	mad.lo.s32 	%r253, %r252, %r79, %r251;
	shfl.sync.idx.b32	%r254|%p26, %r233, %r42, 31, -1;
	mad.lo.s32 	%r255, %r254, %r80, %r253;
	shfl.sync.idx.b32	%r256|%p27, %r233, %r43, 31, -1;
	mad.lo.s32 	%r257, %r256, %r81, %r255;
	shfl.sync.idx.b32	%r258|%p28, %r233, %r44, 31, -1;
	mad.lo.s32 	%r259, %r258, %r82, %r257;
	shfl.sync.idx.b32	%r260|%p29, %r233, %r45, 31, -1;
	mad.lo.s32 	%r261, %r260, %r83, %r259;
	shfl.sync.idx.b32	%r262|%p30, %r233, %r46, 31, -1;
	mad.lo.s32 	%r263, %r262, %r84, %r261;
	shfl.sync.idx.b32	%r264|%p31, %r233, %r47, 31, -1;
	mad.lo.s32 	%r265, %r264, %r85, %r263;
	shfl.sync.down.b32	%r266|%p32, %r265, 1, 7711, -1;
	add.s32 	%r87, %r266, %r265;
	@%p15 bra 	$L__BB635_21;
	shl.b32 	%r267, %r2, 2;
	shl.b32 	%r268, %r375, 5;
	or.b32  	%r269, %r268, %r267;
	mov.u32 	%r270, _ZZ9cuda_gemmIiLi128ELi4ELi1ELi256ELi32ELi32ELi64ELi1ELi1EEviiiPT_S1_S1_iiiE3Csh;
	add.s32 	%r271, %r270, %r269;
	ld.shared.u32 	%r272, [%r271];
	add.s32 	%r273, %r272, %r87;
	st.shared.u32 	[%r271], %r273;
$L__BB635_21:
	add.s32 	%r88, %r375, 8;
	setp.lt.u32 	%p33, %r375, 8;
	mov.u32 	%r375, %r88;
	@%p33 bra 	$L__BB635_19;
	shr.u32 	%r376, %r1, 4;
$L__BB635_23:
	shl.b32 	%r274, %r376, 5;
	add.s32 	%r275, %r9, %r274;
	mul.wide.u32 	%rd23, %r275, 4;
	add.s64 	%rd24, %rd2, %rd23;
	ld.global.u32 	%r276, [%rd24+64];
	shl.b32 	%r277, %r376, 2;
	add.s32 	%r278, %r10, %r277;
	st.shared.u32 	[%r278], %r276;
	add.s32 	%r376, %r376, %r11;
	setp.lt.u32 	%p34, %r376, 32;
	@%p34 bra 	$L__BB635_23;
	shr.u32 	%r377, %r1, 4;
	bar.sync 	0;
	ld.shared.u32 	%r93, [%r23];
	ld.shared.u32 	%r94, [%r23+4];
	ld.shared.u32 	%r95, [%r23+8];
	ld.shared.u32 	%r96, [%r23+12];
	ld.shared.u32 	%r97, [%r23+16];
	ld.shared.u32 	%r98, [%r23+20];
	ld.shared.u32 	%r99, [%r23+24];
	ld.shared.u32 	%r100, [%r23+28];
	ld.shared.u32 	%r101, [%r24];
	ld.shared.u32 	%r102, [%r25];
	ld.shared.u32 	%r103, [%r26];
	ld.shared.u32 	%r104, [%r27];
	ld.shared.u32 	%r105, [%r28];
	ld.shared.u32 	%r106, [%r29];
	ld.shared.u32 	%r107, [%r30];
	ld.shared.u32 	%r108, [%r31];
$L__BB635_25:
	setp.ne.s32 	%p35, %r6, 0;
	mad.lo.s32 	%r279, %r377, 132, %r12;
	ld.shared.u32 	%r280, [%r279];
	shfl.sync.idx.b32	%r281|%p36, %r280, %r32, 31, -1;
	mul.lo.s32 	%r282, %r281, %r93;
	shfl.sync.idx.b32	%r283|%p37, %r280, %r33, 31, -1;
	mad.lo.s32 	%r284, %r283, %r94, %r282;
	shfl.sync.idx.b32	%r285|%p38, %r280, %r34, 31, -1;
	mad.lo.s32 	%r286, %r285, %r95, %r284;
	shfl.sync.idx.b32	%r287|%p39, %r280, %r35, 31, -1;
	mad.lo.s32 	%r288, %r287, %r96, %r286;
	shfl.sync.idx.b32	%r289|%p40, %r280, %r36, 31, -1;
	mad.lo.s32 	%r290, %r289, %r97, %r288;
	shfl.sync.idx.b32	%r291|%p41, %r280, %r37, 31, -1;
	mad.lo.s32 	%r292, %r291, %r98, %r290;
	shfl.sync.idx.b32	%r293|%p42, %r280, %r38, 31, -1;
	mad.lo.s32 	%r294, %r293, %r99, %r292;
	shfl.sync.idx.b32	%r295|%p43, %r280, %r39, 31, -1;
	mad.lo.s32 	%r296, %r295, %r100, %r294;
	shfl.sync.idx.b32	%r297|%p44, %r280, %r40, 31, -1;
	mad.lo.s32 	%r298, %r297, %r101, %r296;
	shfl.sync.idx.b32	%r299|%p45, %r280, %r41, 31, -1;
	mad.lo.s32 	%r300, %r299, %r102, %r298;
	shfl.sync.idx.b32	%r301|%p46, %r280, %r42, 31, -1;
	mad.lo.s32 	%r302, %r301, %r103, %r300;
	shfl.sync.idx.b32	%r303|%p47, %r280, %r43, 31, -1;
	mad.lo.s32 	%r304, %r303, %r104, %r302;
	shfl.sync.idx.b32	%r305|%p48, %r280, %r44, 31, -1;
	mad.lo.s32 	%r306, %r305, %r105, %r304;
	shfl.sync.idx.b32	%r307|%p49, %r280, %r45, 31, -1;
	mad.lo.s32 	%r308, %r307, %r106, %r306;
	shfl.sync.idx.b32	%r309|%p50, %r280, %r46, 31, -1;
	mad.lo.s32 	%r310, %r309, %r107, %r308;
	shfl.sync.idx.b32	%r311|%p51, %r280, %r47, 31, -1;
	mad.lo.s32 	%r312, %r311, %r108, %r310;
	shfl.sync.down.b32	%r313|%p52, %r312, 1, 7711, -1;
	add.s32 	%r110, %r313, %r312;
	@%p35 bra 	$L__BB635_27;
	shl.b32 	%r314, %r377, 5;
	shl.b32 	%r315, %r2, 2;
	or.b32  	%r316, %r314, %r315;
	mov.u32 	%r317, _ZZ9cuda_gemmIiLi128ELi4ELi1ELi256ELi32ELi32ELi64ELi1ELi1EEviiiPT_S1_S1_iiiE3Csh;
	add.s32 	%r318, %r316, %r317;
	ld.shared.u32 	%r319, [%r318+512];
	add.s32 	%r320, %r319, %r110;
	st.shared.u32 	[%r318+512], %r320;
$L__BB635_27:
	add.s32 	%r111, %r377, 8;
	setp.lt.u32 	%p53, %r377, 8;
	mov.u32 	%r377, %r111;
	@%p53 bra 	$L__BB635_25;
	setp.gt.u32 	%p54, %r1, 63;
	bar.sync 	0;
	@%p54 bra 	$L__BB635_35;
	setp.eq.s32 	%p55, %r19, 3;
	shl.b32 	%r112, %r368, 8;
	mov.u32 	%r378, %r7;
	@%p55 bra 	$L__BB635_33;
	setp.eq.s32 	%p56, %r19, 0;
	add.s32 	%r321, %r112, %r7;
	mul.wide.s32 	%rd25, %r321, 4;
	add.s64 	%rd26, %rd3, %rd25;
	ld.shared.v4.u32 	{%r322, %r323, %r324, %r325}, [%r48];
	st.global.v4.u32 	[%rd26], {%r322, %r323, %r324, %r325};
	mov.u32 	%r378, %r14;
	@%p56 bra 	$L__BB635_33;
	setp.eq.s32 	%p57, %r19, 1;
	add.s32 	%r326, %r112, %r14;
	mul.wide.s32 	%rd27, %r326, 4;
	add.s64 	%rd28, %rd3, %rd27;
	ld.shared.v4.u32 	{%r327, %r328, %r329, %r330}, [%r49];
	st.global.v4.u32 	[%rd28], {%r327, %r328, %r329, %r330};
	mov.u32 	%r378, %r22;
	@%p57 bra 	$L__BB635_33;
	add.s32 	%r378, %r22, %r8;
	add.s32 	%r331, %r112, %r22;
	mul.wide.s32 	%rd29, %r331, 4;
	add.s64 	%rd30, %rd3, %rd29;
	shl.b32 	%r332, %r8, 2;
	add.s32 	%r333, %r49, %r332;
	ld.shared.v4.u32 	{%r334, %r335, %r336, %r337}, [%r333];
	st.global.v4.u32 	[%rd30], {%r334, %r335, %r336, %r337};
$L__BB635_33:
	setp.lt.u32 	%p58, %r15, 3;
	@%p58 bra 	$L__BB635_35;
$L__BB635_34:
	add.s32 	%r338, %r112, %r378;
	mul.wide.s32 	%rd31, %r338, 4;
	add.s64 	%rd32, %rd3, %rd31;
	shl.b32 	%r339, %r378, 2;
	mov.u32 	%r340, _ZZ9cuda_gemmIiLi128ELi4ELi1ELi256ELi32ELi32ELi64ELi1ELi1EEviiiPT_S1_S1_iiiE3Csh;
	add.s32 	%r341, %r340, %r339;
	ld.shared.v4.u32 	{%r342, %r343, %r344, %r345}, [%r341];
	st.global.v4.u32 	[%rd32], {%r342, %r343, %r344, %r345};
	add.s32 	%r346, %r378, %r8;
	add.s32 	%r347, %r112, %r346;
	mul.wide.s32 	%rd33, %r347, 4;
	add.s64 	%rd34, %rd3, %rd33;
	shl.b32 	%r348, %r8, 2;
	add.s32 	%r349, %r341, %r348;
	ld.shared.v4.u32 	{%r350, %r351, %r352, %r353}, [%r349];
	st.global.v4.u32 	[%rd34], {%r350, %r351, %r352, %r353};
	add.s32 	%r354, %r346, %r8;
	add.s32 	%r355, %r112, %r354;
	mul.wide.s32 	%rd35, %r355, 4;
	add.s64 	%rd36, %rd3, %rd35;
	add.s32 	%r356, %r349, %r348;
	ld.shared.v4.u32 	{%r357, %r358, %r359, %r360}, [%r356];
	st.global.v4.u32 	[%rd36], {%r357, %r358, %r359, %r360};
	add.s32 	%r361, %r354, %r8;
	add.s32 	%r362, %r112, %r361;
	mul.wide.s32 	%rd37, %r362, 4;
	add.s64 	%rd38, %rd3, %rd37;
	add.s32 	%r363, %r356, %r348;
	ld.shared.v4.u32 	{%r364, %r365, %r366, %r367}, [%r363];
	st.global.v4.u32 	[%rd38], {%r364, %r365, %r366, %r367};
	add.s32 	%r378, %r361, %r8;
	setp.lt.u32 	%p59, %r378, 256;
	@%p59 bra 	$L__BB635_34;
$L__BB635_35:
	add.s32 	%r368, %r368, %r4;
	setp.lt.u32 	%p60, %r368, %r5;
	@%p60 bra 	$L__BB635_2;
$L__BB635_36:
	ret;

}
	// .globl	_Z9cuda_gemmIiLi128ELi4ELi1ELi256ELi64ELi64ELi64ELi0ELi0EEviiiPT_S1_S1_iii
.visible .entry _Z9cuda_gemmIiLi128ELi4ELi1ELi256ELi64ELi64ELi64ELi0ELi0EEviiiPT_S1_S1_iii(
	.param .u32 _Z9cuda_gemmIiLi128ELi4ELi1ELi256ELi64ELi64ELi64ELi0ELi0EEviiiPT_S1_S1_iii_param_0,
	.param .u32 _Z9cuda_gemmIiLi128ELi4ELi1ELi256ELi64ELi64ELi64ELi0ELi0EEviiiPT_S1_S1_iii_param_1,
	.param .u32 _Z9cuda_gemmIiLi128ELi4ELi1ELi256ELi64ELi64ELi64ELi0ELi0EEviiiPT_S1_S1_iii_param_2,
	.param .u64 .ptr .align 1 _Z9cuda_gemmIiLi128ELi4ELi1ELi256ELi64ELi64ELi64ELi0ELi0EEviiiPT_S1_S1_iii_param_3,
	.param .u64 .ptr .align 1 _Z9cuda_gemmIiLi128ELi4ELi1ELi256ELi64ELi64ELi64ELi0ELi0EEviiiPT_S1_S1_iii_param_4,
	.param .u64 .ptr .align 1 _Z9cuda_gemmIiLi128ELi4ELi1ELi256ELi64ELi64ELi64ELi0ELi0EEviiiPT_S1_S1_iii_param_5,
	.param .u32 _Z9cuda_gemmIiLi128ELi4ELi1ELi256ELi64ELi64ELi64ELi0ELi0EEviiiPT_S1_S1_iii_param_6,
	.param .u32 _Z9cuda_gemmIiLi128ELi4ELi1ELi256ELi64ELi64ELi64ELi0ELi0EEviiiPT_S1_S1_iii_param_7,
	.param .u32 _Z9cuda_gemmIiLi128ELi4ELi1ELi256ELi64ELi64ELi64ELi0ELi0EEviiiPT_S1_S1_iii_param_8
)
.maxntid 128
{
	.reg .pred 	%p<94>;
	.reg .b16 	%rs<12>;
	.reg .b32 	%r<577>;
	.reg .b64 	%rd<28>;
	// demoted variable
	.shared .align 128 .b8 _ZZ9cuda_gemmIiLi128ELi4ELi1ELi256ELi64ELi64ELi64ELi0ELi0EEviiiPT_S1_S1_iiiE11kron_fac_sh[2112];
	// demoted variable
	.shared .align 128 .b8 _ZZ9cuda_gemmIiLi128ELi4ELi1ELi256ELi64ELi64ELi64ELi0ELi0EEviiiPT_S1_S1_iiiE3Ash[512];
	// demoted variable
	.shared .align 128 .b8 _ZZ9cuda_gemmIiLi128ELi4ELi1ELi256ELi64ELi64ELi64ELi0ELi0EEviiiPT_S1_S1_iiiE3Csh[1024];
	ld.param.u32 	%r188, [_Z9cuda_gemmIiLi128ELi4ELi1ELi256ELi64ELi64ELi64ELi0ELi0EEviiiPT_S1_S1_iii_param_6];
	ld.param.u32 	%r189, [_Z9cuda_gemmIiLi128ELi4ELi1ELi256ELi64ELi64ELi64ELi0ELi0EEviiiPT_S1_S1_iii_param_7];
	mov.u32 	%r1, %tid.x;
	div.s32 	%r2, 256, %r189;
	min.s32 	%r190, %r2, 64;
	shl.b32 	%r3, %r190, 1;
	div.u32 	%r5, %r1, %r3;
	mul.lo.s32 	%r191, %r5, %r3;
	sub.s32 	%r192, %r1, %r191;
	shr.u32 	%r4, %r192, 1;
	mov.u32 	%r534, %ctaid.y;
	mov.u32 	%r193, %nctaid.y;
	shl.b32 	%r194, %r193, 2;
	setp.ge.u32 	%p2, %r534, %r194;
	@%p2 bra 	$L__BB636_99;
	ld.param.u64 	%rd26, [_Z9cuda_gemmIiLi128ELi4ELi1ELi256ELi64ELi64ELi64ELi0ELi0EEviiiPT_S1_S1_iii_param_4];
	ld.param.u64 	%rd25, [_Z9cuda_gemmIiLi128ELi4ELi1ELi256ELi64ELi64ELi64ELi0ELi0EEviiiPT_S1_S1_iii_param_3];
	and.b32  	%r7, %r1, 1;
	mov.u32 	%r195, %ntid.x;
	shl.b32 	%r196, %r1, 2;
	shl.b32 	%r8, %r195, 2;
	and.b32  	%r9, %r1, 15;
	mov.u32 	%r197, _ZZ9cuda_gemmIiLi128ELi4ELi1ELi256ELi64ELi64ELi64ELi0ELi0EEviiiPT_S1_S1_iiiE11kron_fac_sh;
	mad.lo.s32 	%r10, %r9, 132, %r197;
	shr.u32 	%r11, %r195, 4;
	and.b32  	%r12, %r4, 15;
	shl.b32 	%r198, %r1, 4;
	and.b32  	%r13, %r198, 16;
	min.s32 	%r14, %r188, 16;
	add.s32 	%r199, %r1, %r195;
	cvt.u16.u32 	%rs2, %r199;
	not.b16 	%rs3, %rs2;
	and.b16  	%rs4, %rs3, 255;
	cvt.u16.u32 	%rs5, %r195;
	and.b16  	%rs6, %rs5, 255;
	div.u16 	%rs1, %rs4, %rs6;
	add.s32 	%r200, %r196, %r8;
	max.u32 	%r201, %r200, 256;
	setp.lt.u32 	%p3, %r200, 256;
	selp.u32 	%r202, 1, 0, %p3;
	or.b32  	%r203, %r200, %r202;
	sub.s32 	%r204, %r201, %r203;
	div.u32 	%r205, %r204, %r8;
	add.s32 	%r15, %r205, %r202;
	add.s32 	%r206, %r4, 1;
	and.b32  	%r16, %r206, 15;
	add.s32 	%r207, %r4, 2;
	and.b32  	%r17, %r207, 15;
	add.s32 	%r208, %r4, 3;
	and.b32  	%r18, %r208, 15;
	add.s32 	%r209, %r4, 4;
	and.b32  	%r19, %r209, 15;
	add.s32 	%r210, %r4, 5;
	and.b32  	%r20, %r210, 15;
	add.s32 	%r211, %r4, 6;
	and.b32  	%r21, %r211, 15;
	add.s32 	%r212, %r4, 7;
	and.b32  	%r22, %r212, 15;
	xor.b32  	%r23, %r12, 8;
	add.s32 	%r213, %r4, 9;
	and.b32  	%r24, %r213, 15;
	add.s32 	%r214, %r4, 10;
	and.b32  	%r25, %r214, 15;
	add.s32 	%r215, %r4, 11;
	and.b32  	%r26, %r215, 15;
	add.s32 	%r216, %r4, 12;
	and.b32  	%r27, %r216, 15;
	add.s32 	%r217, %r4, 13;
	and.b32  	%r28, %r217, 15;
	add.s32 	%r218, %r4, 14;
	and.b32  	%r29, %r218, 15;
	add.s32 	%r219, %r4, -1;
	and.b32  	%r30, %r219, 15;
	or.b32  	%r31, %r13, %r12;
	or.b32  	%r32, %r13, %r16;
	or.b32  	%r33, %r13, %r17;
	or.b32  	%r34, %r13, %r18;
	or.b32  	%r35, %r13, %r19;
	or.b32  	%r36, %r13, %r20;
	or.b32  	%r37, %r13, %r21;
	or.b32  	%r38, %r13, %r22;
	or.b32  	%r39, %r13, %r23;
	or.b32  	%r40, %r13, %r24;
	or.b32  	%r41, %r13, %r25;
	or.b32  	%r42, %r13, %r26;
	or.b32  	%r43, %r13, %r27;
	or.b32  	%r44, %r13, %r28;
	or.b32  	%r45, %r13, %r29;
	or.b32  	%r46, %r13, %r30;
	setp.lt.s32 	%p4, %r12, %r189;
	selp.b32 	%r220, 0, %r189, %p4;
	sub.s32 	%r47, %r12, %r220;
	add.s32 	%r221, %r12, 1;
	setp.lt.s32 	%p5, %r221, %r189;
	selp.b32 	%r222, 0, %r189, %p5;
	sub.s32 	%r48, %r221, %r222;
	add.s32 	%r223, %r12, 2;
	setp.lt.s32 	%p6, %r223, %r189;
	selp.b32 	%r224, 0, %r189, %p6;
	sub.s32 	%r49, %r223, %r224;
	add.s32 	%r225, %r12, 3;
	setp.lt.s32 	%p7, %r225, %r189;
	selp.b32 	%r226, 0, %r189, %p7;
	sub.s32 	%r50, %r225, %r226;
	add.s32 	%r227, %r12, 4;
	setp.lt.s32 	%p8, %r227, %r189;
	selp.b32 	%r228, 0, %r189, %p8;
	sub.s32 	%r51, %r227, %r228;
	add.s32 	%r229, %r12, 5;
	setp.lt.s32 	%p9, %r229, %r189;
	selp.b32 	%r230, 0, %r189, %p9;
	sub.s32 	%r52, %r229, %r230;
	add.s32 	%r231, %r12, 6;
	setp.lt.s32 	%p10, %r231, %r189;
	selp.b32 	%r232, 0, %r189, %p10;
	sub.s32 	%r53, %r231, %r232;
	add.s32 	%r233, %r12, 7;
	setp.lt.s32 	%p11, %r233, %r189;
	selp.b32 	%r234, 0, %r189, %p11;
	sub.s32 	%r54, %r233, %r234;
	add.s32 	%r235, %r12, 8;
	setp.lt.s32 	%p12, %r235, %r189;
	selp.b32 	%r236, 0, %r189, %p12;
	sub.s32 	%r55, %r235, %r236;
	add.s32 	%r237, %r12, 9;
	setp.lt.s32 	%p13, %r237, %r189;
	selp.b32 	%r238, 0, %r189, %p13;
	sub.s32 	%r56, %r237, %r238;
	add.s32 	%r239, %r12, 10;
	setp.lt.s32 	%p14, %r239, %r189;
	selp.b32 	%r240, 0, %r189, %p14;
	sub.s32 	%r57, %r239, %r240;
	add.s32 	%r241, %r12, 11;
	setp.lt.s32 	%p15, %r241, %r189;
	selp.b32 	%r242, 0, %r189, %p15;
	sub.s32 	%r58, %r241, %r242;
	add.s32 	%r243, %r12, 12;
	setp.lt.s32 	%p16, %r243, %r189;
	selp.b32 	%r244, 0, %r189, %p16;
	sub.s32 	%r59, %r243, %r244;
	add.s32 	%r245, %r12, 13;
	setp.lt.s32 	%p17, %r245, %r189;
	selp.b32 	%r246, 0, %r189, %p17;
	sub.s32 	%r60, %r245, %r246;
	add.s32 	%r247, %r12, 14;
	setp.lt.s32 	%p18, %r247, %r189;
	selp.b32 	%r248, 0, %r189, %p18;
	sub.s32 	%r61, %r247, %r248;
	add.s32 	%r249, %r12, 15;
	setp.lt.s32 	%p19, %r249, %r189;
	selp.b32 	%r250, 0, %r189, %p19;
	sub.s32 	%r62, %r249, %r250;
	cvt.u16.u32 	%rs7, %r3;
	div.s16 	%rs8, 128, %rs7;
	cvt.s32.s16 	%r63, %rs8;
	and.b32  	%r64, %r1, 31;
	cvta.to.global.u64 	%rd1, %rd26;
	cvta.to.global.u64 	%rd2, %rd25;
	and.b16  	%rs9, %rs1, 3;
	shl.b32 	%r355, %r64, 2;
	shl.b32 	%r358, %r31, 2;
	shl.b32 	%r361, %r32, 2;
	shl.b32 	%r364, %r33, 2;
	shl.b32 	%r367, %r34, 2;
	shl.b32 	%r370, %r35, 2;
	shl.b32 	%r373, %r36, 2;
	shl.b32 	%r376, %r37, 2;
	shl.b32 	%r379, %r38, 2;
	shl.b32 	%r382, %r39, 2;
	shl.b32 	%r385, %r40, 2;
	shl.b32 	%r388, %r41, 2;
	shl.b32 	%r391, %r42, 2;
	shl.b32 	%r394, %r43, 2;
	shl.b32 	%r397, %r44, 2;
	shl.b32 	%r400, %r45, 2;
	shl.b32 	%r403, %r46, 2;
$L__BB636_2:
	setp.eq.s16 	%p20, %rs9, 2;
	mov.u32 	%r535, %r1;
	@%p20 bra 	$L__BB636_6;
	mov.u32 	%r251, %ntid.x;
	add.s32 	%r535, %r1, %r251;
	setp.eq.s16 	%p21, %rs9, 3;
	shl.b32 	%r252, %r1, 2;
	mov.u32 	%r253, _ZZ9cuda_gemmIiLi128ELi4ELi1ELi256ELi64ELi64ELi64ELi0ELi0EEviiiPT_S1_S1_iiiE3Csh;
	add.s32 	%r254, %r253, %r252;
	mov.b32 	%r255, 0;
	st.shared.u32 	[%r254], %r255;
	@%p21 bra 	$L__BB636_6;
	add.s32 	%r257, %r1, %r251;
	add.s32 	%r535, %r257, %r251;
	setp.eq.s16 	%p22, %rs9, 0;
	add.s32 	%r261, %r254, %r8;
	mov.b32 	%r262, 0;
	st.shared.u32 	[%r261], %r262;
	@%p22 bra 	$L__BB636_6;
	add.s32 	%r535, %r535, %r251;
	mov.u32 	%r265, _ZZ9cuda_gemmIiLi128ELi4ELi1ELi256ELi64ELi64ELi64ELi0ELi0EEviiiPT_S1_S1_iiiE3Csh;
	add.s32 	%r266, %r265, %r252;
	add.s32 	%r267, %r266, %r8;
	add.s32 	%r268, %r267, %r8;
	mov.b32 	%r269, 0;
	st.shared.u32 	[%r268], %r269;
$L__BB636_6:
	setp.lt.u16 	%p23, %rs1, 2;
	@%p23 bra 	$L__BB636_9;
	shl.b32 	%r270, %r535, 2;
	mov.u32 	%r271, _ZZ9cuda_gemmIiLi128ELi4ELi1ELi256ELi64ELi64ELi64ELi0ELi0EEviiiPT_S1_S1_iiiE3Csh;
	add.s32 	%r536, %r271, %r270;
$L__BB636_8:
	mov.b32 	%r272, 0;
	st.shared.u32 	[%r536], %r272;
	add.s32 	%r273, %r536, %r8;
	st.shared.u32 	[%r273], %r272;
	mov.u32 	%r274, %ntid.x;
	shl.b32 	%r275, %r274, 3;
	add.s32 	%r276, %r536, %r275;
	st.shared.u32 	[%r276], %r272;
	mad.lo.s32 	%r277, %r274, 12, %r536;
	st.shared.u32 	[%r277], %r272;
	add.s32 	%r535, %r535, %r8;
	shl.b32 	%r278, %r274, 4;
	add.s32 	%r536, %r536, %r278;
	setp.lt.u32 	%p24, %r535, 256;
	@%p24 bra 	$L__BB636_8;
$L__BB636_9:
	mov.b32 	%r538, 0;
	mov.pred 	%p93, -1;
$L__BB636_10:
	mov.pred 	%p1, %p93;
	mov.u32 	%r280, %ctaid.z;
	shl.b32 	%r76, %r280, 6;
	setp.gt.u32 	%p26, %r1, 31;
	@%p26 bra 	$L__BB636_13;
	ld.param.u32 	%r532, [_Z9cuda_gemmIiLi128ELi4ELi1ELi256ELi64ELi64ELi64ELi0ELi0EEviiiPT_S1_S1_iii_param_2];
	shl.b32 	%r539, %r1, 2;
	mov.u32 	%r281, %ctaid.x;
	shl.b32 	%r282, %r281, 8;
	add.s32 	%r283, %r76, %r282;
	mad.lo.s32 	%r284, %r534, %r532, %r283;
	add.s32 	%r78, %r284, %r538;
$L__BB636_12:
	shr.u32 	%r285, %r539, 5;
	and.b32  	%r286, %r539, 28;
	add.s32 	%r287, %r78, %r286;
	mad.lo.s32 	%r288, %r285, %r189, %r287;
	mul.wide.s32 	%rd7, %r288, 4;
	add.s64 	%rd8, %rd2, %rd7;
	ld.global.v4.u32 	{%r289, %r290, %r291, %r292}, [%rd8];
	shl.b32 	%r293, %r539, 2;
	mov.u32 	%r294, _ZZ9cuda_gemmIiLi128ELi4ELi1ELi256ELi64ELi64ELi64ELi0ELi0EEviiiPT_S1_S1_iiiE3Ash;
	add.s32 	%r295, %r294, %r293;
	st.shared.v4.u32 	[%r295], {%r289, %r290, %r291, %r292};
	add.s32 	%r539, %r539, %r8;
	setp.lt.u32 	%p27, %r539, 128;
	@%p27 bra 	$L__BB636_12;
$L__BB636_13:
	add.s32 	%r79, %r538, %r76;
	mov.b32 	%r540, 0;
$L__BB636_14:
	mov.u32 	%r82, %r540;
	shr.u32 	%r541, %r1, 4;
	add.s32 	%r84, %r82, %r9;
$L__BB636_15:
	add.s32 	%r297, %r79, %r541;
	mad.lo.s32 	%r298, %r297, %r188, %r84;
	mul.wide.s32 	%rd9, %r298, 4;
	add.s64 	%rd10, %rd1, %rd9;
	ld.global.u32 	%r299, [%rd10];
	shl.b32 	%r300, %r541, 2;
	add.s32 	%r301, %r10, %r300;
	st.shared.u32 	[%r301], %r299;
	add.s32 	%r541, %r541, %r11;
	setp.lt.u32 	%p28, %r541, 32;
	@%p28 bra 	$L__BB636_15;
	setp.lt.s32 	%p29, %r2, 1;
	bar.sync 	0;
	@%p29 bra 	$L__BB636_89;
	mov.b32 	%r542, 0;
$L__BB636_18:
	setp.ge.s32 	%p30, %r5, %r14;
	add.s32 	%r88, %r542, %r4;
	shl.b32 	%r303, %r88, 5;
	or.b32  	%r304, %r303, %r13;
	add.s32 	%r305, %r304, %r12;
	shl.b32 	%r306, %r305, 2;
	mov.u32 	%r307, _ZZ9cuda_gemmIiLi128ELi4ELi1ELi256ELi64ELi64ELi64ELi0ELi0EEviiiPT_S1_S1_iiiE3Ash;
	add.s32 	%r308, %r307, %r306;
	ld.shared.u32 	%r89, [%r308];
	add.s32 	%r309, %r304, %r16;
	shl.b32 	%r310, %r309, 2;
	add.s32 	%r311, %r307, %r310;
	ld.shared.u32 	%r90, [%r311];
	add.s32 	%r312, %r304, %r17;
	shl.b32 	%r313, %r312, 2;
	add.s32 	%r314, %r307, %r313;
	ld.shared.u32 	%r91, [%r314];
	add.s32 	%r315, %r304, %r18;
	shl.b32 	%r316, %r315, 2;
	add.s32 	%r317, %r307, %r316;
	ld.shared.u32 	%r92, [%r317];
	add.s32 	%r318, %r304, %r19;
	shl.b32 	%r319, %r318, 2;
	add.s32 	%r320, %r307, %r319;
	ld.shared.u32 	%r93, [%r320];
	add.s32 	%r321, %r304, %r20;
	shl.b32 	%r322, %r321, 2;
	add.s32 	%r323, %r307, %r322;
	ld.shared.u32 	%r94, [%r323];
	add.s32 	%r324, %r304, %r21;
	shl.b32 	%r325, %r324, 2;
	add.s32 	%r326, %r307, %r325;
	ld.shared.u32 	%r95, [%r326];
	add.s32 	%r327, %r304, %r22;
	shl.b32 	%r328, %r327, 2;
	add.s32 	%r329, %r307, %r328;
	ld.shared.u32 	%r96, [%r329];
	add.s32 	%r330, %r304, %r23;
	shl.b32 	%r331, %r330, 2;
	add.s32 	%r332, %r307, %r331;
	ld.shared.u32 	%r97, [%r332];
	add.s32 	%r333, %r304, %r24;
	shl.b32 	%r334, %r333, 2;
	add.s32 	%r335, %r307, %r334;
	ld.shared.u32 	%r98, [%r335];
	add.s32 	%r336, %r304, %r25;
	shl.b32 	%r337, %r336, 2;
	add.s32 	%r338, %r307, %r337;
	ld.shared.u32 	%r99, [%r338];
	add.s32 	%r339, %r304, %r26;
	shl.b32 	%r340, %r339, 2;
	add.s32 	%r341, %r307, %r340;
	ld.shared.u32 	%r100, [%r341];
	add.s32 	%r342, %r304, %r27;
	shl.b32 	%r343, %r342, 2;
	add.s32 	%r344, %r307, %r343;
	ld.shared.u32 	%r101, [%r344];
	add.s32 	%r345, %r304, %r28;
	shl.b32 	%r346, %r345, 2;
	add.s32 	%r347, %r307, %r346;
	ld.shared.u32 	%r102, [%r347];
	add.s32 	%r348, %r304, %r29;
	shl.b32 	%r349, %r348, 2;
	add.s32 	%r350, %r307, %r349;
	ld.shared.u32 	%r103, [%r350];
	add.s32 	%r351, %r304, %r30;
	shl.b32 	%r352, %r351, 2;
	add.s32 	%r353, %r307, %r352;
	ld.shared.u32 	%r104, [%r353];
	@%p30 bra 	$L__BB636_88;
	mov.u32 	%r543, %r5;
$L__BB636_20:
	setp.gt.u32 	%p31, %r189, 64;
	mov.u32 	%r354, _ZZ9cuda_gemmIiLi128ELi4ELi1ELi256ELi64ELi64ELi64ELi0ELi0EEviiiPT_S1_S1_iiiE11kron_fac_sh;
	mad.lo.s32 	%r106, %r543, 132, %r354;
	add.s32 	%r356, %r106, %r355;
	ld.shared.u32 	%r107, [%r356];
	@%p31 bra 	$L__BB636_53;
	setp.eq.s32 	%p48, %r189, 0;
	mov.b32 	%r545, 0;
	@%p48 bra 	$L__BB636_23;
	shfl.sync.idx.b32	%r407|%p49, %r107, %r47, 31, -1;
	mul.lo.s32 	%r545, %r407, %r89;
$L__BB636_23:
	setp.lt.s32 	%p50, %r189, 2;
	@%p50 bra 	$L__BB636_25;
	shfl.sync.idx.b32	%r408|%p51, %r107, %r48, 31, -1;
	mad.lo.s32 	%r545, %r408, %r90, %r545;
$L__BB636_25:
	setp.lt.s32 	%p52, %r189, 3;
	@%p52 bra 	$L__BB636_27;
	shfl.sync.idx.b32	%r409|%p53, %r107, %r49, 31, -1;
	mad.lo.s32 	%r545, %r409, %r91, %r545;
$L__BB636_27:
	setp.lt.s32 	%p54, %r189, 4;
	@%p54 bra 	$L__BB636_29;
	shfl.sync.idx.b32	%r410|%p55, %r107, %r50, 31, -1;
	mad.lo.s32 	%r545, %r410, %r92, %r545;
$L__BB636_29:
	setp.lt.s32 	%p56, %r189, 5;
	@%p56 bra 	$L__BB636_31;
	shfl.sync.idx.b32	%r411|%p57, %r107, %r51, 31, -1;
	mad.lo.s32 	%r545, %r411, %r93, %r545;
$L__BB636_31:
	setp.lt.s32 	%p58, %r189, 6;
	@%p58 bra 	$L__BB636_33;
	shfl.sync.idx.b32	%r412|%p59, %r107, %r52, 31, -1;
	mad.lo.s32 	%r545, %r412, %r94, %r545;
$L__BB636_33:
	setp.lt.s32 	%p60, %r189, 7;
	@%p60 bra 	$L__BB636_35;
	shfl.sync.idx.b32	%r413|%p61, %r107, %r53, 31, -1;
	mad.lo.s32 	%r545, %r413, %r95, %r545;
$L__BB636_35:
	setp.lt.s32 	%p62, %r189, 8;
	@%p62 bra 	$L__BB636_37;
	shfl.sync.idx.b32	%r414|%p63, %r107, %r54, 31, -1;
	mad.lo.s32 	%r545, %r414, %r96, %r545;
$L__BB636_37:
	setp.lt.s32 	%p64, %r189, 9;
	@%p64 bra 	$L__BB636_39;
	shfl.sync.idx.b32	%r415|%p65, %r107, %r55, 31, -1;
	mad.lo.s32 	%r545, %r415, %r97, %r545;
$L__BB636_39:
	setp.lt.s32 	%p66, %r189, 10;
	@%p66 bra 	$L__BB636_41;
	shfl.sync.idx.b32	%r416|%p67, %r107, %r56, 31, -1;
	mad.lo.s32 	%r545, %r416, %r98, %r545;
$L__BB636_41:
	setp.lt.s32 	%p68, %r189, 11;
	@%p68 bra 	$L__BB636_43;
	shfl.sync.idx.b32	%r417|%p69, %r107, %r57, 31, -1;
	mad.lo.s32 	%r545, %r417, %r99, %r545;
$L__BB636_43:
	setp.lt.s32 	%p70, %r189, 12;
	@%p70 bra 	$L__BB636_45;
	shfl.sync.idx.b32	%r418|%p71, %r107, %r58, 31, -1;
	mad.lo.s32 	%r545, %r418, %r100, %r545;
$L__BB636_45:
	setp.lt.s32 	%p72, %r189, 13;
	@%p72 bra 	$L__BB636_47;
	shfl.sync.idx.b32	%r419|%p73, %r107, %r59, 31, -1;
	mad.lo.s32 	%r545, %r419, %r101, %r545;
$L__BB636_47:
	setp.lt.s32 	%p74, %r189, 14;
	@%p74 bra 	$L__BB636_49;
	shfl.sync.idx.b32	%r420|%p75, %r107, %r60, 31, -1;
	mad.lo.s32 	%r545, %r420, %r102, %r545;
$L__BB636_49:
	setp.lt.s32 	%p76, %r189, 15;
	@%p76 bra 	$L__BB636_51;
	shfl.sync.idx.b32	%r421|%p77, %r107, %r61, 31, -1;
	mad.lo.s32 	%r545, %r421, %r103, %r545;
$L__BB636_51:
	setp.lt.s32 	%p78, %r189, 16;
	@%p78 bra 	$L__BB636_85;
	shfl.sync.idx.b32	%r422|%p79, %r107, %r62, 31, -1;
	mad.lo.s32 	%r545, %r422, %r104, %r545;
	bra.uni 	$L__BB636_85;
$L__BB636_53:
	setp.lt.s32 	%p32, %r189, 1;
	mov.b32 	%r545, 0;
	@%p32 bra 	$L__BB636_55;
	add.s32 	%r359, %r106, %r358;
	ld.shared.u32 	%r360, [%r359];
	mul.lo.s32 	%r545, %r360, %r89;
$L__BB636_55:
	setp.lt.s32 	%p33, %r189, 2;
	@%p33 bra 	$L__BB636_57;
	add.s32 	%r362, %r106, %r361;
	ld.shared.u32 	%r363, [%r362];
	mad.lo.s32 	%r545, %r363, %r90, %r545;
$L__BB636_57:
	setp.lt.s32 	%p34, %r189, 3;
	@%p34 bra 	$L__BB636_59;
	add.s32 	%r365, %r106, %r364;
	ld.shared.u32 	%r366, [%r365];
	mad.lo.s32 	%r545, %r366, %r91, %r545;
$L__BB636_59:
	setp.lt.s32 	%p35, %r189, 4;
	@%p35 bra 	$L__BB636_61;
	add.s32 	%r368, %r106, %r367;
	ld.shared.u32 	%r369, [%r368];
	mad.lo.s32 	%r545, %r369, %r92, %r545;
$L__BB636_61:
	setp.lt.s32 	%p36, %r189, 5;
	@%p36 bra 	$L__BB636_63;
	add.s32 	%r371, %r106, %r370;
	ld.shared.u32 	%r372, [%r371];
	mad.lo.s32 	%r545, %r372, %r93, %r545;
$L__BB636_63:
	setp.lt.s32 	%p37, %r189, 6;
	@%p37 bra 	$L__BB636_65;
	add.s32 	%r374, %r106, %r373;
	ld.shared.u32 	%r375, [%r374];
	mad.lo.s32 	%r545, %r375, %r94, %r545;
$L__BB636_65:
	setp.lt.s32 	%p38, %r189, 7;
	@%p38 bra 	$L__BB636_67;
	add.s32 	%r377, %r106, %r376;
	ld.shared.u32 	%r378, [%r377];
	mad.lo.s32 	%r545, %r378, %r95, %r545;
$L__BB636_67:
	setp.lt.s32 	%p39, %r189, 8;
	@%p39 bra 	$L__BB636_69;
	add.s32 	%r380, %r106, %r379;
	ld.shared.u32 	%r381, [%r380];
	mad.lo.s32 	%r545, %r381, %r96, %r545;
$L__BB636_69:
	setp.lt.s32 	%p40, %r189, 9;
	@%p40 bra 	$L__BB636_71;
	add.s32 	%r383, %r106, %r382;
	ld.shared.u32 	%r384, [%r383];
	mad.lo.s32 	%r545, %r384, %r97, %r545;
$L__BB636_71:
	setp.lt.s32 	%p41, %r189, 10;
	@%p41 bra 	$L__BB636_73;
	add.s32 	%r386, %r106, %r385;
	ld.shared.u32 	%r387, [%r386];
	mad.lo.s32 	%r545, %r387, %r98, %r545;
$L__BB636_73:
	setp.lt.s32 	%p42, %r189, 11;
	@%p42 bra 	$L__BB636_75;
	add.s32 	%r389, %r106, %r388;
	ld.shared.u32 	%r390, [%r389];
	mad.lo.s32 	%r545, %r390, %r99, %r545;
$L__BB636_75:
	setp.lt.s32 	%p43, %r189, 12;
	@%p43 bra 	$L__BB636_77;
	add.s32 	%r392, %r106, %r391;
	ld.shared.u32 	%r393, [%r392];
	mad.lo.s32 	%r545, %r393, %r100, %r545;
$L__BB636_77:
	setp.lt.s32 	%p44, %r189, 13;
	@%p44 bra 	$L__BB636_79;
	add.s32 	%r395, %r106, %r394;
	ld.shared.u32 	%r396, [%r395];
	mad.lo.s32 	%r545, %r396, %r101, %r545;
$L__BB636_79:
	setp.lt.s32 	%p45, %r189, 14;
	@%p45 bra 	$L__BB636_81;
	add.s32 	%r398, %r106, %r397;
	ld.shared.u32 	%r399, [%r398];
	mad.lo.s32 	%r545, %r399, %r102, %r545;
$L__BB636_81:
	setp.lt.s32 	%p46, %r189, 15;
	@%p46 bra 	$L__BB636_83;
	add.s32 	%r401, %r106, %r400;
	ld.shared.u32 	%r402, [%r401];
	mad.lo.s32 	%r545, %r402, %r103, %r545;
$L__BB636_83:
	setp.lt.s32 	%p47, %r189, 16;
	@%p47 bra 	$L__BB636_85;
	add.s32 	%r404, %r106, %r403;
	ld.shared.u32 	%r405, [%r404];
	mad.lo.s32 	%r545, %r405, %r104, %r545;
$L__BB636_85:
	setp.ne.s32 	%p80, %r7, 0;
	add.s32 	%r423, %r543, %r82;
	mad.lo.s32 	%r171, %r423, %r2, %r88;
	shfl.sync.down.b32	%r424|%p81, %r545, 1, 7711, -1;
	add.s32 	%r172, %r424, %r545;
	@%p80 bra 	$L__BB636_87;
	shl.b32 	%r425, %r171, 2;
	mov.u32 	%r426, _ZZ9cuda_gemmIiLi128ELi4ELi1ELi256ELi64ELi64ELi64ELi0ELi0EEviiiPT_S1_S1_iiiE3Csh;
	add.s32 	%r427, %r426, %r425;
	ld.shared.u32 	%r428, [%r427];
	add.s32 	%r429, %r428, %r172;
	st.shared.u32 	[%r427], %r429;
$L__BB636_87:
	add.s32 	%r543, %r543, %r63;
	setp.lt.s32 	%p82, %r543, %r14;
	@%p82 bra 	$L__BB636_20;
$L__BB636_88:
	add.s32 	%r542, %r542, %r3;
	setp.lt.s32 	%p83, %r542, %r2;
	@%p83 bra 	$L__BB636_18;
$L__BB636_89:
	add.s32 	%r540, %r82, 16;
	setp.lt.u32 	%p84, %r82, 48;
	@%p84 bra 	$L__BB636_14;
	mov.b32 	%r538, 32;
	mov.pred 	%p93, 0;
	@%p1 bra 	$L__BB636_10;
	setp.gt.u32 	%p86, %r1, 63;
	bar.sync 	0;
	@%p86 bra 	$L__BB636_98;
	ld.param.u64 	%rd27, [_Z9cuda_gemmIiLi128ELi4ELi1ELi256ELi64ELi64ELi64ELi0ELi0EEviiiPT_S1_S1_iii_param_5];
	ld.param.u32 	%r533, [_Z9cuda_gemmIiLi128ELi4ELi1ELi256ELi64ELi64ELi64ELi0ELi0EEviiiPT_S1_S1_iii_param_2];
	ld.param.u32 	%r531, [_Z9cuda_gemmIiLi128ELi4ELi1ELi256ELi64ELi64ELi64ELi0ELi0EEviiiPT_S1_S1_iii_param_1];
	cvta.to.global.u64 	%rd3, %rd27;
	shl.b32 	%r176, %r1, 2;
	and.b32  	%r431, %r15, 3;
	setp.eq.s32 	%p87, %r431, 3;
	mov.u32 	%r432, %ctaid.x;
	mul.lo.s32 	%r433, %r2, %r432;
	mad.lo.s32 	%r177, %r534, %r531, %r433;
	div.s32 	%r178, %r533, %r189;
	mov.u32 	%r575, %r176;
	@%p87 bra 	$L__BB636_96;
	add.s32 	%r575, %r176, %r8;
	and.b32  	%r434, %r15, 3;
	setp.eq.s32 	%p88, %r434, 0;
	div.s32 	%r435, %r176, %r2;
	mad.lo.s32 	%r436, %r178, %r435, %r177;
	mul.lo.s32 	%r437, %r435, %r2;
	sub.s32 	%r438, %r176, %r437;
	add.s32 	%r439, %r436, %r438;
	mul.wide.s32 	%rd11, %r439, 4;
	add.s64 	%rd12, %rd3, %rd11;
	shl.b32 	%r440, %r1, 2;
	mov.u32 	%r441, _ZZ9cuda_gemmIiLi128ELi4ELi1ELi256ELi64ELi64ELi64ELi0ELi0EEviiiPT_S1_S1_iiiE3Csh;
	add.s32 	%r442, %r441, %r440;
	mad.lo.s32 	%r443, %r1, 12, %r442;
	ld.shared.v4.u32 	{%r444, %r445, %r446, %r447}, [%r443];
	st.global.v4.u32 	[%rd12], {%r444, %r445, %r446, %r447};
	@%p88 bra 	$L__BB636_96;
	add.s32 	%r448, %r176, %r8;
	add.s32 	%r575, %r448, %r8;
	and.b32  	%r449, %r15, 3;
	setp.eq.s32 	%p89, %r449, 1;
	div.s32 	%r450, %r448, %r2;
	mad.lo.s32 	%r451, %r178, %r450, %r177;
	mul.lo.s32 	%r452, %r450, %r2;
	sub.s32 	%r453, %r448, %r452;
	add.s32 	%r454, %r451, %r453;
	mul.wide.s32 	%rd13, %r454, 4;
	add.s64 	%rd14, %rd3, %rd13;
	shl.b32 	%r455, %r1, 2;
	mov.u32 	%r456, _ZZ9cuda_gemmIiLi128ELi4ELi1ELi256ELi64ELi64ELi64ELi0ELi0EEviiiPT_S1_S1_iiiE3Csh;
	add.s32 	%r457, %r456, %r455;
	mad.lo.s32 	%r458, %r1, 12, %r457;
	shl.b32 	%r459, %r8, 2;
	add.s32 	%r460, %r458, %r459;
	ld.shared.v4.u32 	{%r461, %r462, %r463, %r464}, [%r460];
	st.global.v4.u32 	[%rd14], {%r461, %r462, %r463, %r464};
	@%p89 bra 	$L__BB636_96;
	add.s32 	%r465, %r176, %r8;
	add.s32 	%r466, %r465, %r8;
	add.s32 	%r575, %r466, %r8;
	div.s32 	%r467, %r466, %r2;
	mad.lo.s32 	%r468, %r178, %r467, %r177;
	mul.lo.s32 	%r469, %r467, %r2;
	sub.s32 	%r470, %r466, %r469;
	add.s32 	%r471, %r468, %r470;
	mul.wide.s32 	%rd15, %r471, 4;
	add.s64 	%rd16, %rd3, %rd15;
	shl.b32 	%r472, %r1, 2;
	mov.u32 	%r473, _ZZ9cuda_gemmIiLi128ELi4ELi1ELi256ELi64ELi64ELi64ELi0ELi0EEviiiPT_S1_S1_iiiE3Csh;
	add.s32 	%r474, %r473, %r472;
	mad.lo.s32 	%r475, %r1, 12, %r474;
	shl.b32 	%r476, %r8, 2;
	add.s32 	%r477, %r475, %r476;
	add.s32 	%r478, %r477, %r476;
	ld.shared.v4.u32 	{%r479, %r480, %r481, %r482}, [%r478];
	st.global.v4.u32 	[%rd16], {%r479, %r480, %r481, %r482};
$L__BB636_96:
	setp.lt.u32 	%p90, %r15, 3;
	@%p90 bra 	$L__BB636_98;
$L__BB636_97:
	div.s32 	%r483, %r575, %r2;
	mad.lo.s32 	%r484, %r178, %r483, %r177;
	mul.lo.s32 	%r485, %r483, %r2;
	sub.s32 	%r486, %r575, %r485;
	add.s32 	%r487, %r484, %r486;
	mul.wide.s32 	%rd17, %r487, 4;
	add.s64 	%rd18, %rd3, %rd17;
	shl.b32 	%r488, %r575, 2;
	mov.u32 	%r489, _ZZ9cuda_gemmIiLi128ELi4ELi1ELi256ELi64ELi64ELi64ELi0ELi0EEviiiPT_S1_S1_iiiE3Csh;
	add.s32 	%r490, %r489, %r488;
	ld.shared.v4.u32 	{%r491, %r492, %r493, %r494}, [%r490];
	st.global.v4.u32 	[%rd18], {%r491, %r492, %r493, %r494};
	add.s32 	%r495, %r575, %r8;
	div.s32 	%r496, %r495, %r2;
	mad.lo.s32 	%r497, %r178, %r496, %r177;
	mul.lo.s32 	%r498, %r496, %r2;
	sub.s32 	%r499, %r495, %r498;
	add.s32 	%r500, %r497, %r499;
	mul.wide.s32 	%rd19, %r500, 4;
	add.s64 	%rd20, %rd3, %rd19;
	shl.b32 	%r501, %r8, 2;
	add.s32 	%r502, %r490, %r501;
	ld.shared.v4.u32 	{%r503, %r504, %r505, %r506}, [%r502];
	st.global.v4.u32 	[%rd20], {%r503, %r504, %r505, %r506};
	add.s32 	%r507, %r495, %r8;
	div.s32 	%r508, %r507, %r2;
	mad.lo.s32 	%r509, %r178, %r508, %r177;
	mul.lo.s32 	%r510, %r508, %r2;
	sub.s32 	%r511, %r507, %r510;
	add.s32 	%r512, %r509, %r511;
	mul.wide.s32 	%rd21, %r512, 4;
	add.s64 	%rd22, %rd3, %rd21;
	add.s32 	%r513, %r502, %r501;
	ld.shared.v4.u32 	{%r514, %r515, %r516, %r517}, [%r513];
	st.global.v4.u32 	[%rd22], {%r514, %r515, %r516, %r517};
	add.s32 	%r518, %r507, %r8;
	div.s32 	%r519, %r518, %r2;
	mad.lo.s32 	%r520, %r178, %r519, %r177;
	mul.lo.s32 	%r521, %r519, %r2;
	sub.s32 	%r522, %r518, %r521;
	add.s32 	%r523, %r520, %r522;
	mul.wide.s32 	%rd23, %r523, 4;
	add.s64 	%rd24, %rd3, %rd23;
	add.s32 	%r524, %r513, %r501;
	ld.shared.v4.u32 	{%r525, %r526, %r527, %r528}, [%r524];
	st.global.v4.u32 	[%rd24], {%r525, %r526, %r527, %r528};
	add.s32 	%r575, %r518, %r8;
	setp.lt.u32 	%p91, %r575, 256;
	@%p91 bra 	$L__BB636_97;
$L__BB636_98:
	mov.u32 	%r529, %nctaid.y;
	add.s32 	%r534, %r534, %r529;
	shl.b32 	%r530, %r529, 2;
	setp.lt.u32 	%p92, %r534, %r530;
	@%p92 bra 	$L__BB636_2;
$L__BB636_99:
	ret;

}
	// .globl	_Z9cuda_gemmIiLi128ELi4ELi1ELi256ELi64ELi64ELi64ELi0ELi1EEviiiPT_S1_S1_iii
.visible .entry _Z9cuda_gemmIiLi128ELi4ELi1ELi256ELi64ELi64ELi64ELi0ELi1EEviiiPT_S1_S1_iii(
	.param .u32 _Z9cuda_gemmIiLi128ELi4ELi1ELi256ELi64ELi64ELi64ELi0ELi1EEviiiPT_S1_S1_iii_param_0,
	.param .u32 _Z9cuda_gemmIiLi128ELi4ELi1ELi256ELi64ELi64ELi64ELi0ELi1EEviiiPT_S1_S1_iii_param_1,
	.param .u32 _Z9cuda_gemmIiLi128ELi4ELi1ELi256ELi64ELi64ELi64ELi0ELi1EEviiiPT_S1_S1_iii_param_2,
	.param .u64 .ptr .align 1 _Z9cuda_gemmIiLi128ELi4ELi1ELi256ELi64ELi64ELi64ELi0ELi1EEviiiPT_S1_S1_iii_param_3,
	.param .u64 .ptr .align 1 _Z9cuda_gemmIiLi128ELi4ELi1ELi256ELi64ELi64ELi64ELi0ELi1EEviiiPT_S1_S1_iii_param_4,
	.param .u64 .ptr .align 1 _Z9cuda_gemmIiLi128ELi4ELi1ELi256ELi64ELi64ELi64ELi0ELi1EEviiiPT_S1_S1_iii_param_5,
	.param .u32 _Z9cuda_gemmIiLi128ELi4ELi1ELi256ELi64ELi64ELi64ELi0ELi1EEviiiPT_S1_S1_iii_param_6,
	.param .u32 _Z9cuda_gemmIiLi128ELi4ELi1ELi256ELi64ELi64ELi64ELi0ELi1EEviiiPT_S1_S1_iii_param_7,
	.param .u32 _Z9cuda_gemmIiLi128ELi4ELi1ELi256ELi64ELi64ELi64ELi0ELi1EEviiiPT_S1_S1_iii_param_8
)
.maxntid 128
{
	.reg .pred 	%p<41>;
	.reg .b16 	%rs<8>;
	.reg .b32 	%r<275>;
	.reg .b64 	%rd<25>;
	// demoted variable
	.shared .align 128 .b8 _ZZ9cuda_gemmIiLi128ELi4ELi1ELi256ELi64ELi64ELi64ELi0ELi1EEviiiPT_S1_S1_iiiE11kron_fac_sh[2112];
	// demoted variable
	.shared .align 128 .b8 _ZZ9cuda_gemmIiLi128ELi4ELi1ELi256ELi64ELi64ELi64ELi0ELi1EEviiiPT_S1_S1_iiiE3Ash[512];
	// demoted variable
	.shared .align 128 .b8 _ZZ9cuda_gemmIiLi128ELi4ELi1ELi256ELi64ELi64ELi64ELi0ELi1EEviiiPT_S1_S1_iiiE3Csh[1024];
	ld.param.u32 	%r80, [_Z9cuda_gemmIiLi128ELi4ELi1ELi256ELi64ELi64ELi64ELi0ELi1EEviiiPT_S1_S1_iii_param_2];
	ld.param.u64 	%rd4, [_Z9cuda_gemmIiLi128ELi4ELi1ELi256ELi64ELi64ELi64ELi0ELi1EEviiiPT_S1_S1_iii_param_3];
	ld.param.u64 	%rd5, [_Z9cuda_gemmIiLi128ELi4ELi1ELi256ELi64ELi64ELi64ELi0ELi1EEviiiPT_S1_S1_iii_param_4];
	ld.param.u64 	%rd6, [_Z9cuda_gemmIiLi128ELi4ELi1ELi256ELi64ELi64ELi64ELi0ELi1EEviiiPT_S1_S1_iii_param_5];
	cvta.to.global.u64 	%rd1, %rd6;
	mov.u32 	%r1, %tid.x;
	mov.u32 	%r2, %ctaid.z;
	shr.u32 	%r81, %r1, 1;
	and.b32  	%r3, %r81, 3;
	shr.u32 	%r4, %r1, 3;
	mov.u32 	%r265, %ctaid.y;
	mov.u32 	%r6, %nctaid.y;
	shl.b32 	%r7, %r6, 2;
	setp.ge.u32 	%p2, %r265, %r7;
	@%p2 bra 	$L__BB637_28;
	and.b32  	%r8, %r1, 1;
	mov.u32 	%r82, %ctaid.x;
	mov.u32 	%r83, %ntid.x;
	shl.b32 	%r9, %r1, 2;
	shl.b32 	%r10, %r82, 8;
	shl.b32 	%r11, %r83, 2;
	shr.u32 	%r12, %r1, 4;
	and.b32  	%r13, %r1, 15;
	mov.u32 	%r84, _ZZ9cuda_gemmIiLi128ELi4ELi1ELi256ELi64ELi64ELi64ELi0ELi1EEviiiPT_S1_S1_iiiE11kron_fac_sh;
	mad.lo.s32 	%r14, %r13, 132, %r84;
	shr.u32 	%r15, %r83, 4;
	shl.b32 	%r85, %r1, 4;
	and.b32  	%r86, %r85, 16;
	shl.b32 	%r87, %r3, 5;
	or.b32  	%r88, %r87, %r86;
	mad.lo.s32 	%r89, %r4, 132, %r84;
	and.b32  	%r90, %r9, 124;
	add.s32 	%r16, %r89, %r90;
	shr.s32 	%r91, %r80, 31;
	shr.u32 	%r92, %r91, 26;
	add.s32 	%r93, %r80, %r92;
	shr.s32 	%r17, %r93, 6;
	add.s32 	%r18, %r1, %r83;
	cvt.u16.u32 	%rs3, %r18;
	not.b16 	%rs4, %rs3;
	and.b16  	%rs5, %rs4, 255;
	cvt.u16.u32 	%rs6, %r83;
	and.b16  	%rs7, %rs6, 255;
	div.u16 	%rs1, %rs5, %rs7;
	add.s32 	%r19, %r9, %r11;
	max.u32 	%r94, %r19, 256;
	setp.lt.u32 	%p3, %r19, 256;
	selp.u32 	%r95, 1, 0, %p3;
	or.b32  	%r96, %r19, %r95;
	sub.s32 	%r97, %r94, %r96;
	div.u32 	%r98, %r97, %r11;
	add.s32 	%r20, %r98, %r95;
	mov.u32 	%r99, _ZZ9cuda_gemmIiLi128ELi4ELi1ELi256ELi64ELi64ELi64ELi0ELi1EEviiiPT_S1_S1_iiiE3Csh;
	add.s32 	%r21, %r99, %r9;
	add.s32 	%r22, %r21, %r11;
	add.s32 	%r23, %r18, %r83;
	or.b32  	%r100, %r88, %r3;
	shl.b32 	%r101, %r100, 2;
	mov.u32 	%r102, _ZZ9cuda_gemmIiLi128ELi4ELi1ELi256ELi64ELi64ELi64ELi0ELi1EEviiiPT_S1_S1_iiiE3Ash;
	add.s32 	%r24, %r102, %r101;
	or.b32  	%r103, %r3, 8;
	or.b32  	%r104, %r88, %r103;
	shl.b32 	%r105, %r104, 2;
	add.s32 	%r25, %r102, %r105;
	add.s32 	%r106, %r3, 13;
	and.b32  	%r107, %r106, 15;
	or.b32  	%r108, %r88, %r107;
	shl.b32 	%r109, %r108, 2;
	add.s32 	%r26, %r102, %r109;
	add.s32 	%r110, %r3, 14;
	and.b32  	%r111, %r110, 15;
	or.b32  	%r112, %r88, %r111;
	shl.b32 	%r113, %r112, 2;
	add.s32 	%r27, %r102, %r113;
	add.s32 	%r114, %r3, -1;
	and.b32  	%r115, %r114, 15;
	or.b32  	%r116, %r88, %r115;
	shl.b32 	%r117, %r116, 2;
	add.s32 	%r28, %r102, %r117;
	mad.lo.s32 	%r29, %r3, -31, %r88;
	add.s32 	%r30, %r29, 1;
	add.s32 	%r31, %r29, 2;
	add.s32 	%r32, %r29, 3;
	add.s32 	%r33, %r29, 4;
	add.s32 	%r34, %r29, 5;
	add.s32 	%r35, %r29, 6;
	add.s32 	%r36, %r29, 7;
	or.b32  	%r37, %r86, %r103;
	add.s32 	%r38, %r29, 9;
	add.s32 	%r39, %r29, 10;
	add.s32 	%r40, %r29, 11;
	add.s32 	%r41, %r29, 12;
	or.b32  	%r42, %r86, %r107;
	or.b32  	%r43, %r86, %r111;
	or.b32  	%r44, %r86, %r115;
	mad.lo.s32 	%r45, %r1, 12, %r21;
	shl.b32 	%r48, %r83, 4;
	add.s32 	%r46, %r45, %r48;
	add.s32 	%r47, %r19, %r11;
	shl.b32 	%r49, %r83, 3;
	mul.lo.s32 	%r50, %r83, 12;
	cvta.to.global.u64 	%rd2, %rd5;
	cvta.to.global.u64 	%rd3, %rd4;
	and.b16  	%rs2, %rs1, 3;
$L__BB637_2:
	setp.eq.s16 	%p4, %rs2, 2;
	mov.u32 	%r266, %r1;
	@%p4 bra 	$L__BB637_6;
	setp.eq.s16 	%p5, %rs2, 3;
	mov.b32 	%r118, 0;
	st.shared.u32 	[%r21], %r118;
	mov.u32 	%r266, %r18;
	@%p5 bra 	$L__BB637_6;
	setp.eq.s16 	%p6, %rs2, 0;
	mov.b32 	%r119, 0;
	st.shared.u32 	[%r22], %r119;
	mov.u32 	%r266, %r23;
	@%p6 bra 	$L__BB637_6;
	mov.u32 	%r120, %ntid.x;
	add.s32 	%r266, %r23, %r120;
	add.s32 	%r121, %r22, %r11;
	mov.b32 	%r122, 0;
	st.shared.u32 	[%r121], %r122;
$L__BB637_6:
	setp.lt.u16 	%p7, %rs1, 2;
	@%p7 bra 	$L__BB637_9;
	shl.b32 	%r123, %r266, 2;
	mov.u32 	%r124, _ZZ9cuda_gemmIiLi128ELi4ELi1ELi256ELi64ELi64ELi64ELi0ELi1EEviiiPT_S1_S1_iiiE3Csh;
	add.s32 	%r267, %r124, %r123;
$L__BB637_8:
	mov.b32 	%r125, 0;
	st.shared.u32 	[%r267], %r125;
	add.s32 	%r126, %r267, %r11;
	st.shared.u32 	[%r126], %r125;
	add.s32 	%r127, %r267, %r49;
	st.shared.u32 	[%r127], %r125;
	add.s32 	%r128, %r267, %r50;
	st.shared.u32 	[%r128], %r125;
	add.s32 	%r266, %r266, %r11;
	add.s32 	%r267, %r267, %r48;
	setp.lt.u32 	%p8, %r266, 256;
	@%p8 bra 	$L__BB637_8;
$L__BB637_9:
	mad.lo.s32 	%r59, %r265, %r80, %r10;
	mov.b32 	%r269, 0;
	mov.pred 	%p40, -1;
$L__BB637_10:
	mov.pred 	%p1, %p40;
	setp.gt.u32 	%p10, %r1, 31;
	@%p10 bra 	$L__BB637_13;
	add.s32 	%r61, %r59, %r269;
	mov.u32 	%r270, %r9;
$L__BB637_12:
	shr.u32 	%r130, %r270, 5;
	add.s32 	%r131, %r130, %r2;
	shl.b32 	%r132, %r131, 6;
	and.b32  	%r133, %r270, 28;
	add.s32 	%r134, %r61, %r133;
	add.s32 	%r135, %r134, %r132;
	mul.wide.s32 	%rd7, %r135, 4;
	add.s64 	%rd8, %rd3, %rd7;
	ld.global.v4.u32 	{%r136, %r137, %r138, %r139}, [%rd8];
	shl.b32 	%r140, %r270, 2;
	mov.u32 	%r141, _ZZ9cuda_gemmIiLi128ELi4ELi1ELi256ELi64ELi64ELi64ELi0ELi1EEviiiPT_S1_S1_iiiE3Ash;
	add.s32 	%r142, %r141, %r140;
	st.shared.v4.u32 	[%r142], {%r136, %r137, %r138, %r139};
	add.s32 	%r270, %r270, %r11;
	setp.lt.u32 	%p11, %r270, 128;
	@%p11 bra 	$L__BB637_12;
$L__BB637_13:
	shl.b32 	%r144, %r2, 6;
	add.s32 	%r62, %r269, %r144;
	mov.b32 	%r271, 0;
$L__BB637_14:
	mov.u32 	%r65, %r271;
	add.s32 	%r66, %r13, %r65;
	mov.u32 	%r272, %r12;
$L__BB637_15:
	add.s32 	%r145, %r62, %r272;
	shl.b32 	%r146, %r145, 6;
	add.s32 	%r147, %r146, %r66;
	mul.wide.u32 	%rd9, %r147, 4;
	add.s64 	%rd10, %rd2, %rd9;
	ld.global.u32 	%r148, [%rd10];
	shl.b32 	%r149, %r272, 2;
	add.s32 	%r150, %r14, %r149;
	st.shared.u32 	[%r150], %r148;
	add.s32 	%r272, %r272, %r15;
	setp.lt.u32 	%p12, %r272, 32;
	@%p12 bra 	$L__BB637_15;
	setp.ne.s32 	%p13, %r8, 0;
	bar.sync 	0;
	ld.shared.u32 	%r151, [%r24];
	ld.shared.u32 	%r152, [%r24+4];
	ld.shared.u32 	%r153, [%r24+8];
	ld.shared.u32 	%r154, [%r24+12];
	ld.shared.u32 	%r155, [%r24+16];
	ld.shared.u32 	%r156, [%r24+20];
	ld.shared.u32 	%r157, [%r24+24];
	ld.shared.u32 	%r158, [%r24+28];
	ld.shared.u32 	%r159, [%r25];
	ld.shared.u32 	%r160, [%r24+36];
	ld.shared.u32 	%r161, [%r24+40];
	ld.shared.u32 	%r162, [%r24+44];
	ld.shared.u32 	%r163, [%r24+48];
	ld.shared.u32 	%r164, [%r26];
	ld.shared.u32 	%r165, [%r27];
	ld.shared.u32 	%r166, [%r28];
	ld.shared.u32 	%r167, [%r16];
	shfl.sync.idx.b32	%r168|%p14, %r167, %r29, 31, -1;
	mul.lo.s32 	%r169, %r168, %r151;
	shfl.sync.idx.b32	%r170|%p15, %r167, %r30, 31, -1;
	mad.lo.s32 	%r171, %r170, %r152, %r169;
	shfl.sync.idx.b32	%r172|%p16, %r167, %r31, 31, -1;
	mad.lo.s32 	%r173, %r172, %r153, %r171;
	shfl.sync.idx.b32	%r174|%p17, %r167, %r32, 31, -1;
	mad.lo.s32 	%r175, %r174, %r154, %r173;
	shfl.sync.idx.b32	%r176|%p18, %r167, %r33, 31, -1;
	mad.lo.s32 	%r177, %r176, %r155, %r175;
	shfl.sync.idx.b32	%r178|%p19, %r167, %r34, 31, -1;
	mad.lo.s32 	%r179, %r178, %r156, %r177;
	shfl.sync.idx.b32	%r180|%p20, %r167, %r35, 31, -1;
	mad.lo.s32 	%r181, %r180, %r157, %r179;
	shfl.sync.idx.b32	%r182|%p21, %r167, %r36, 31, -1;
	mad.lo.s32 	%r183, %r182, %r158, %r181;
	shfl.sync.idx.b32	%r184|%p22, %r167, %r37, 31, -1;
	mad.lo.s32 	%r185, %r184, %r159, %r183;
	shfl.sync.idx.b32	%r186|%p23, %r167, %r38, 31, -1;
	mad.lo.s32 	%r187, %r186, %r160, %r185;
	shfl.sync.idx.b32	%r188|%p24, %r167, %r39, 31, -1;
	mad.lo.s32 	%r189, %r188, %r161, %r187;
	shfl.sync.idx.b32	%r190|%p25, %r167, %r40, 31, -1;
	mad.lo.s32 	%r191, %r190, %r162, %r189;
	shfl.sync.idx.b32	%r192|%p26, %r167, %r41, 31, -1;
	mad.lo.s32 	%r193, %r192, %r163, %r191;
	shfl.sync.idx.b32	%r194|%p27, %r167, %r42, 31, -1;
	mad.lo.s32 	%r195, %r194, %r164, %r193;
	shfl.sync.idx.b32	%r196|%p28, %r167, %r43, 31, -1;
	mad.lo.s32 	%r197, %r196, %r165, %r195;
	shfl.sync.idx.b32	%r198|%p29, %r167, %r44, 31, -1;
	mad.lo.s32 	%r199, %r198, %r166, %r197;
	add.s32 	%r200, %r4, %r65;
	shl.b32 	%r201, %r200, 2;
	or.b32  	%r69, %r201, %r3;
	shfl.sync.down.b32	%r202|%p30, %r199, 1, 7711, -1;
	add.s32 	%r70, %r202, %r199;
	@%p13 bra 	$L__BB637_18;
	shl.b32 	%r203, %r69, 2;
	mov.u32 	%r204, _ZZ9cuda_gemmIiLi128ELi4ELi1ELi256ELi64ELi64ELi64ELi0ELi1EEviiiPT_S1_S1_iiiE3Csh;
	add.s32 	%r205, %r204, %r203;
	ld.shared.u32 	%r206, [%r205];
	add.s32 	%r207, %r206, %r70;
	st.shared.u32 	[%r205], %r207;
$L__BB637_18:
	add.s32 	%r271, %r65, 16;
	setp.lt.u32 	%p31, %r65, 48;
	@%p31 bra 	$L__BB637_14;
	mov.b32 	%r269, 32;
	mov.pred 	%p40, 0;
	@%p1 bra 	$L__BB637_10;
	setp.gt.u32 	%p33, %r1, 63;
	bar.sync 	0;
	@%p33 bra 	$L__BB637_27;
	ld.param.u32 	%r264, [_Z9cuda_gemmIiLi128ELi4ELi1ELi256ELi64ELi64ELi64ELi0ELi1EEviiiPT_S1_S1_iii_param_1];
	and.b32  	%r72, %r20, 3;
	setp.eq.s32 	%p34, %r72, 3;
	mov.u32 	%r209, %ctaid.x;
	shl.b32 	%r210, %r209, 2;
	mad.lo.s32 	%r73, %r265, %r264, %r210;
	mov.u32 	%r273, %r9;
	@%p34 bra 	$L__BB637_25;
	setp.eq.s32 	%p35, %r72, 0;
	mad.lo.s32 	%r211, %r1, %r17, %r73;
	mul.wide.s32 	%rd11, %r211, 4;
	add.s64 	%rd12, %rd1, %rd11;
	ld.shared.v4.u32 	{%r212, %r213, %r214, %r215}, [%r45];
	st.global.v4.u32 	[%rd12], {%r212, %r213, %r214, %r215};
	mov.u32 	%r273, %r19;
	@%p35 bra 	$L__BB637_25;
	setp.eq.s32 	%p36, %r72, 1;
	shr.u32 	%r216, %r19, 2;
	mad.lo.s32 	%r217, %r216, %r17, %r73;
	mul.wide.s32 	%rd13, %r217, 4;
	add.s64 	%rd14, %rd1, %rd13;
	ld.shared.v4.u32 	{%r218, %r219, %r220, %r221}, [%r46];
	st.global.v4.u32 	[%rd14], {%r218, %r219, %r220, %r221};
	mov.u32 	%r273, %r47;
	@%p36 bra 	$L__BB637_25;
	add.s32 	%r273, %r47, %r11;
	shr.u32 	%r222, %r47, 2;
	mad.lo.s32 	%r223, %r222, %r17, %r73;
	mul.wide.s32 	%rd15, %r223, 4;
	add.s64 	%rd16, %rd1, %rd15;
	shl.b32 	%r224, %r11, 2;
	add.s32 	%r225, %r46, %r224;
	ld.shared.v4.u32 	{%r226, %r227, %r228, %r229}, [%r225];
	st.global.v4.u32 	[%rd16], {%r226, %r227, %r228, %r229};
$L__BB637_25:
	setp.lt.u32 	%p37, %r20, 3;
	@%p37 bra 	$L__BB637_27;
$L__BB637_26:
	shr.u32 	%r230, %r273, 2;
	mad.lo.s32 	%r231, %r230, %r17, %r73;
	mul.wide.s32 	%rd17, %r231, 4;
	add.s64 	%rd18, %rd1, %rd17;
	shl.b32 	%r232, %r273, 2;
	mov.u32 	%r233, _ZZ9cuda_gemmIiLi128ELi4ELi1ELi256ELi64ELi64ELi64ELi0ELi1EEviiiPT_S1_S1_iiiE3Csh;
	add.s32 	%r234, %r233, %r232;
	ld.shared.v4.u32 	{%r235, %r236, %r237, %r238}, [%r234];
	st.global.v4.u32 	[%rd18], {%r235, %r236, %r237, %r238};
	add.s32 	%r239, %r273, %r11;
	shr.u32 	%r240, %r239, 2;
	mad.lo.s32 	%r241, %r240, %r17, %r73;
	mul.wide.s32 	%rd19, %r241, 4;
	add.s64 	%rd20, %rd1, %rd19;
	shl.b32 	%r242, %r11, 2;
	add.s32 	%r243, %r234, %r242;
	ld.shared.v4.u32 	{%r244, %r245, %r246, %r247}, [%r243];
	st.global.v4.u32 	[%rd20], {%r244, %r245, %r246, %r247};
	add.s32 	%r248, %r239, %r11;
	shr.u32 	%r249, %r248, 2;
	mad.lo.s32 	%r250, %r249, %r17, %r73;
	mul.wide.s32 	%rd21, %r250, 4;
	add.s64 	%rd22, %rd1, %rd21;
	add.s32 	%r251, %r243, %r242;
	ld.shared.v4.u32 	{%r252, %r253, %r254, %r255}, [%r251];
	st.global.v4.u32 	[%rd22], {%r252, %r253, %r254, %r255};
	add.s32 	%r256, %r248, %r11;
	shr.u32 	%r257, %r256, 2;
	mad.lo.s32 	%r258, %r257, %r17, %r73;
	mul.wide.s32 	%rd23, %r258, 4;
	add.s64 	%rd24, %rd1, %rd23;
	add.s32 	%r259, %r251, %r242;
	ld.shared.v4.u32 	{%r260, %r261, %r262, %r263}, [%r259];
	st.global.v4.u32 	[%rd24], {%r260, %r261, %r262, %r263};
	add.s32 	%r273, %r256, %r11;
	setp.lt.u32 	%p38, %r273, 256;
	@%p38 bra 	$L__BB637_26;
$L__BB637_27:
	add.s32 	%r265, %r265, %r6;
	setp.lt.u32 	%p39, %r265, %r7;
	@%p39 bra 	$L__BB637_2;
$L__BB637_28:
	ret;

}
	// .globl	_Z9cuda_gemmIiLi128ELi4ELi1ELi256ELi64ELi64ELi64ELi1ELi0EEviiiPT_S1_S1_iii
.visible .entry _Z9cuda_gemmIiLi128ELi4ELi1ELi256ELi64ELi64ELi64ELi1ELi0EEviiiPT_S1_S1_iii(
	.param .u32 _Z9cuda_gemmIiLi128ELi4ELi1ELi256ELi64ELi64ELi64ELi1ELi0EEviiiPT_S1_S1_iii_param_0,
	.param .u32 _Z9cuda_gemmIiLi128ELi4ELi1ELi256ELi64ELi64ELi64ELi1ELi0EEviiiPT_S1_S1_iii_param_1,
	.param .u32 _Z9cuda_gemmIiLi128ELi4ELi1ELi256ELi64ELi64ELi64ELi1ELi0EEviiiPT_S1_S1_iii_param_2,
	.param .u64 .ptr .align 1 _Z9cuda_gemmIiLi128ELi4ELi1ELi256ELi64ELi64ELi64ELi1ELi0EEviiiPT_S1_S1_iii_param_3,
	.param .u64 .ptr .align 1 _Z9cuda_gemmIiLi128ELi4ELi1ELi256ELi64ELi64ELi64ELi1ELi0EEviiiPT_S1_S1_iii_param_4,
	.param .u64 .ptr .align 1 _Z9cuda_gemmIiLi128ELi4ELi1ELi256ELi64ELi64ELi64ELi1ELi0EEviiiPT_S1_S1_iii_param_5,
	.param .u32 _Z9cuda_gemmIiLi128ELi4ELi1ELi256ELi64ELi64ELi64ELi1ELi0EEviiiPT_S1_S1_iii_param_6,
	.param .u32 _Z9cuda_gemmIiLi128ELi4ELi1ELi256ELi64ELi64ELi64ELi1ELi0EEviiiPT_S1_S1_iii_param_7,
	.param .u32 _Z9cuda_gemmIiLi128ELi4ELi1ELi256ELi64ELi64ELi64ELi1ELi0EEviiiPT_S1_S1_iii_param_8
)
.maxntid 128
{
	.reg .pred 	%p<94>;
	.reg .b16 	%rs<12>;
	.reg .b32 	%r<539>;
	.reg .b64 	%rd<28>;
	// demoted variable
	.shared .align 128 .b8 _ZZ9cuda_gemmIiLi128ELi4ELi1ELi256ELi64ELi64ELi64ELi1ELi0EEviiiPT_S1_S1_iiiE11kron_fac_sh[2112];
	// demoted variable
	.shared .align 128 .b8 _ZZ9cuda_gemmIiLi128ELi4ELi1ELi256ELi64ELi64ELi64ELi1ELi0EEviiiPT_S1_S1_iiiE3Ash[512];
	// demoted variable
	.shared .align 128 .b8 _ZZ9cuda_gemmIiLi128ELi4ELi1ELi256ELi64ELi64ELi64ELi1ELi0EEviiiPT_S1_S1_iiiE3Csh[1024];
	ld.param.u32 	%r185, [_Z9cuda_gemmIiLi128ELi4ELi1ELi256ELi64ELi64ELi64ELi1ELi0EEviiiPT_S1_S1_iii_param_6];
	ld.param.u32 	%r186, [_Z9cuda_gemmIiLi128ELi4ELi1ELi256ELi64ELi64ELi64ELi1ELi0EEviiiPT_S1_S1_iii_param_7];
	mov.u32 	%r1, %tid.x;
	div.s32 	%r2, 256, %r186;
	min.s32 	%r187, %r2, 64;
	shl.b32 	%r3, %r187, 1;
	div.u32 	%r5, %r1, %r3;
	mul.lo.s32 	%r188, %r5, %r3;
	sub.s32 	%r189, %r1, %r188;
	shr.u32 	%r4, %r189, 1;
	mov.u32 	%r496, %ctaid.y;
	mov.u32 	%r190, %nctaid.y;
	shl.b32 	%r191, %r190, 2;
	setp.ge.u32 	%p2, %r496, %r191;
	@%p2 bra 	$L__BB638_99;
	ld.param.u64 	%rd26, [_Z9cuda_gemmIiLi128ELi4ELi1ELi256ELi64ELi64ELi64ELi1ELi0EEviiiPT_S1_S1_iii_param_4];
	ld.param.u64 	%rd25, [_Z9cuda_gemmIiLi128ELi4ELi1ELi256ELi64ELi64ELi64ELi1ELi0EEviiiPT_S1_S1_iii_param_3];
	and.b32  	%r7, %r1, 1;
	mov.u32 	%r192, %ntid.x;
	shl.b32 	%r193, %r1, 2;
	shl.b32 	%r8, %r192, 2;
	and.b32  	%r9, %r1, 15;
	mov.u32 	%r194, _ZZ9cuda_gemmIiLi128ELi4ELi1ELi256ELi64ELi64ELi64ELi1ELi0EEviiiPT_S1_S1_iiiE11kron_fac_sh;
	mad.lo.s32 	%r10, %r9, 132, %r194;
	shr.u32 	%r11, %r192, 4;
	and.b32  	%r12, %r4, 15;
	shl.b32 	%r195, %r1, 4;
	and.b32  	%r13, %r195, 16;
	min.s32 	%r14, %r185, 16;
	add.s32 	%r196, %r1, %r192;
	cvt.u16.u32 	%rs2, %r196;
	not.b16 	%rs3, %rs2;
	and.b16  	%rs4, %rs3, 255;
	cvt.u16.u32 	%rs5, %r192;
	and.b16  	%rs6, %rs5, 255;
	div.u16 	%rs1, %rs4, %rs6;
	add.s32 	%r197, %r193, %r8;
	max.u32 	%r198, %r197, 256;
	setp.lt.u32 	%p3, %r197, 256;
	selp.u32 	%r199, 1, 0, %p3;
	or.b32  	%r200, %r197, %r199;
	sub.s32 	%r201, %r198, %r200;
	div.u32 	%r202, %r201, %r8;
	add.s32 	%r15, %r202, %r199;
	add.s32 	%r203, %r4, 1;
	and.b32  	%r16, %r203, 15;
	add.s32 	%r204, %r4, 2;
	and.b32  	%r17, %r204, 15;
	add.s32 	%r205, %r4, 3;
	and.b32  	%r18, %r205, 15;
	add.s32 	%r206, %r4, 4;
	and.b32  	%r19, %r206, 15;
	add.s32 	%r207, %r4, 5;
	and.b32  	%r20, %r207, 15;
	add.s32 	%r208, %r4, 6;
	and.b32  	%r21, %r208, 15;
	add.s32 	%r209, %r4, 7;
	and.b32  	%r22, %r209, 15;
	xor.b32  	%r23, %r12, 8;
	add.s32 	%r210, %r4, 9;
	and.b32  	%r24, %r210, 15;
	add.s32 	%r211, %r4, 10;
	and.b32  	%r25, %r211, 15;
	add.s32 	%r212, %r4, 11;
	and.b32  	%r26, %r212, 15;
	add.s32 	%r213, %r4, 12;
	and.b32  	%r27, %r213, 15;
	add.s32 	%r214, %r4, 13;
	and.b32  	%r28, %r214, 15;
	add.s32 	%r215, %r4, 14;
	and.b32  	%r29, %r215, 15;
	add.s32 	%r216, %r4, -1;
	and.b32  	%r30, %r216, 15;
	or.b32  	%r31, %r13, %r12;
	or.b32  	%r32, %r13, %r16;
	or.b32  	%r33, %r13, %r17;
	or.b32  	%r34, %r13, %r18;
	or.b32  	%r35, %r13, %r19;
	or.b32  	%r36, %r13, %r20;
	or.b32  	%r37, %r13, %r21;
	or.b32  	%r38, %r13, %r22;
	or.b32  	%r39, %r13, %r23;
	or.b32  	%r40, %r13, %r24;
	or.b32  	%r41, %r13, %r25;
	or.b32  	%r42, %r13, %r26;
	or.b32  	%r43, %r13, %r27;
	or.b32  	%r44, %r13, %r28;
	or.b32  	%r45, %r13, %r29;
	or.b32  	%r46, %r13, %r30;
	setp.lt.s32 	%p4, %r12, %r186;
	selp.b32 	%r217, 0, %r186, %p4;
	sub.s32 	%r47, %r12, %r217;
	add.s32 	%r218, %r12, 1;
	setp.lt.s32 	%p5, %r218, %r186;
	selp.b32 	%r219, 0, %r186, %p5;
	sub.s32 	%r48, %r218, %r219;
	add.s32 	%r220, %r12, 2;
	setp.lt.s32 	%p6, %r220, %r186;
	selp.b32 	%r221, 0, %r186, %p6;
	sub.s32 	%r49, %r220, %r221;
	add.s32 	%r222, %r12, 3;
	setp.lt.s32 	%p7, %r222, %r186;
	selp.b32 	%r223, 0, %r186, %p7;
	sub.s32 	%r50, %r222, %r223;
	add.s32 	%r224, %r12, 4;
	setp.lt.s32 	%p8, %r224, %r186;
	selp.b32 	%r225, 0, %r186, %p8;
	sub.s32 	%r51, %r224, %r225;
	add.s32 	%r226, %r12, 5;
	setp.lt.s32 	%p9, %r226, %r186;
	selp.b32 	%r227, 0, %r186, %p9;
	sub.s32 	%r52, %r226, %r227;
	add.s32 	%r228, %r12, 6;
	setp.lt.s32 	%p10, %r228, %r186;
	selp.b32 	%r229, 0, %r186, %p10;
	sub.s32 	%r53, %r228, %r229;
	add.s32 	%r230, %r12, 7;
	setp.lt.s32 	%p11, %r230, %r186;
	selp.b32 	%r231, 0, %r186, %p11;
	sub.s32 	%r54, %r230, %r231;
	add.s32 	%r232, %r12, 8;
	setp.lt.s32 	%p12, %r232, %r186;
	selp.b32 	%r233, 0, %r186, %p12;
	sub.s32 	%r55, %r232, %r233;
	add.s32 	%r234, %r12, 9;
	setp.lt.s32 	%p13, %r234, %r186;
	selp.b32 	%r235, 0, %r186, %p13;
	sub.s32 	%r56, %r234, %r235;
	add.s32 	%r236, %r12, 10;
	setp.lt.s32 	%p14, %r236, %r186;
	selp.b32 	%r237, 0, %r186, %p14;
	sub.s32 	%r57, %r236, %r237;
	add.s32 	%r238, %r12, 11;
	setp.lt.s32 	%p15, %r238, %r186;
	selp.b32 	%r239, 0, %r186, %p15;
	sub.s32 	%r58, %r238, %r239;
	add.s32 	%r240, %r12, 12;
	setp.lt.s32 	%p16, %r240, %r186;
	selp.b32 	%r241, 0, %r186, %p16;
	sub.s32 	%r59, %r240, %r241;
	add.s32 	%r242, %r12, 13;
	setp.lt.s32 	%p17, %r242, %r186;
	selp.b32 	%r243, 0, %r186, %p17;
	sub.s32 	%r60, %r242, %r243;
	add.s32 	%r244, %r12, 14;
	setp.lt.s32 	%p18, %r244, %r186;
	selp.b32 	%r245, 0, %r186, %p18;
	sub.s32 	%r61, %r244, %r245;
	add.s32 	%r246, %r12, 15;
	setp.lt.s32 	%p19, %r246, %r186;
	selp.b32 	%r247, 0, %r186, %p19;
	sub.s32 	%r62, %r246, %r247;
	cvt.u16.u32 	%rs7, %r3;
	div.s16 	%rs8, 128, %rs7;
	cvt.s32.s16 	%r63, %rs8;
	and.b32  	%r64, %r1, 31;
	cvta.to.global.u64 	%rd1, %rd26;
	cvta.to.global.u64 	%rd2, %rd25;
	and.b16  	%rs9, %rs1, 3;
	shl.b32 	%r350, %r64, 2;
	shl.b32 	%r353, %r31, 2;
	shl.b32 	%r356, %r32, 2;
	shl.b32 	%r359, %r33, 2;
	shl.b32 	%r362, %r34, 2;
	shl.b32 	%r365, %r35, 2;
	shl.b32 	%r368, %r36, 2;
	shl.b32 	%r371, %r37, 2;
	shl.b32 	%r374, %r38, 2;
	shl.b32 	%r377, %r39, 2;
	shl.b32 	%r380, %r40, 2;
	shl.b32 	%r383, %r41, 2;
	shl.b32 	%r386, %r42, 2;
	shl.b32 	%r389, %r43, 2;
	shl.b32 	%r392, %r44, 2;
	shl.b32 	%r395, %r45, 2;
	shl.b32 	%r398, %r46, 2;
$L__BB638_2:
	setp.eq.s16 	%p20, %rs9, 2;
	mov.u32 	%r497, %r1;
	@%p20 bra 	$L__BB638_6;
	mov.u32 	%r248, %ntid.x;
	add.s32 	%r497, %r1, %r248;
	setp.eq.s16 	%p21, %rs9, 3;
	shl.b32 	%r249, %r1, 2;
	mov.u32 	%r250, _ZZ9cuda_gemmIiLi128ELi4ELi1ELi256ELi64ELi64ELi64ELi1ELi0EEviiiPT_S1_S1_iiiE3Csh;
	add.s32 	%r251, %r250, %r249;
	mov.b32 	%r252, 0;
	st.shared.u32 	[%r251], %r252;
	@%p21 bra 	$L__BB638_6;
	add.s32 	%r254, %r1, %r248;
	add.s32 	%r497, %r254, %r248;
	setp.eq.s16 	%p22, %rs9, 0;
	add.s32 	%r258, %r251, %r8;
	mov.b32 	%r259, 0;
	st.shared.u32 	[%r258], %r259;
	@%p22 bra 	$L__BB638_6;
	add.s32 	%r497, %r497, %r248;
	mov.u32 	%r262, _ZZ9cuda_gemmIiLi128ELi4ELi1ELi256ELi64ELi64ELi64ELi1ELi0EEviiiPT_S1_S1_iiiE3Csh;
	add.s32 	%r263, %r262, %r249;
	add.s32 	%r264, %r263, %r8;
	add.s32 	%r265, %r264, %r8;
	mov.b32 	%r266, 0;
	st.shared.u32 	[%r265], %r266;
$L__BB638_6:
	setp.lt.u16 	%p23, %rs1, 2;
	@%p23 bra 	$L__BB638_9;
	shl.b32 	%r267, %r497, 2;
	mov.u32 	%r268, _ZZ9cuda_gemmIiLi128ELi4ELi1ELi256ELi64ELi64ELi64ELi1ELi0EEviiiPT_S1_S1_iiiE3Csh;
	add.s32 	%r498, %r268, %r267;
$L__BB638_8:
	mov.b32 	%r269, 0;
	st.shared.u32 	[%r498], %r269;
	add.s32 	%r270, %r498, %r8;
	st.shared.u32 	[%r270], %r269;
	mov.u32 	%r271, %ntid.x;
	shl.b32 	%r272, %r271, 3;
	add.s32 	%r273, %r498, %r272;
	st.shared.u32 	[%r273], %r269;
	mad.lo.s32 	%r274, %r271, 12, %r498;
	st.shared.u32 	[%r274], %r269;
	add.s32 	%r497, %r497, %r8;
	shl.b32 	%r275, %r271, 4;
	add.s32 	%r498, %r498, %r275;
	setp.lt.u32 	%p24, %r497, 256;
	@%p24 bra 	$L__BB638_8;
$L__BB638_9:
	mov.b32 	%r500, 0;
	mov.pred 	%p93, -1;
$L__BB638_10:
	mov.pred 	%p1, %p93;
	mov.u32 	%r277, %ctaid.z;
	shl.b32 	%r76, %r277, 6;
	setp.gt.u32 	%p26, %r1, 31;
	@%p26 bra 	$L__BB638_13;
	shl.b32 	%r501, %r1, 2;
	shl.b32 	%r278, %r496, 8;
	add.s32 	%r279, %r278, %r76;
	add.s32 	%r78, %r279, %r500;
$L__BB638_12:
	shr.u32 	%r280, %r501, 5;
	and.b32  	%r281, %r501, 28;
	add.s32 	%r282, %r78, %r281;
	mad.lo.s32 	%r283, %r280, %r186, %r282;
	mul.wide.s32 	%rd7, %r283, 4;
	add.s64 	%rd8, %rd2, %rd7;
	ld.global.v4.u32 	{%r284, %r285, %r286, %r287}, [%rd8];
	shl.b32 	%r288, %r501, 2;
	mov.u32 	%r289, _ZZ9cuda_gemmIiLi128ELi4ELi1ELi256ELi64ELi64ELi64ELi1ELi0EEviiiPT_S1_S1_iiiE3Ash;
	add.s32 	%r290, %r289, %r288;
	st.shared.v4.u32 	[%r290], {%r284, %r285, %r286, %r287};
	add.s32 	%r501, %r501, %r8;
	setp.lt.u32 	%p27, %r501, 128;
	@%p27 bra 	$L__BB638_12;
$L__BB638_13:
	add.s32 	%r79, %r500, %r76;
	mov.b32 	%r502, 0;
$L__BB638_14:
	mov.u32 	%r82, %r502;
	shr.u32 	%r503, %r1, 4;
	add.s32 	%r84, %r82, %r9;
$L__BB638_15:
	add.s32 	%r292, %r79, %r503;
	mad.lo.s32 	%r293, %r292, %r185, %r84;
	mul.wide.s32 	%rd9, %r293, 4;
	add.s64 	%rd10, %rd1, %rd9;
	ld.global.u32 	%r294, [%rd10];
	shl.b32 	%r295, %r503, 2;
	add.s32 	%r296, %r10, %r295;
	st.shared.u32 	[%r296], %r294;
	add.s32 	%r503, %r503, %r11;
	setp.lt.u32 	%p28, %r503, 32;
	@%p28 bra 	$L__BB638_15;
	setp.lt.s32 	%p29, %r2, 1;
	bar.sync 	0;
	@%p29 bra 	$L__BB638_89;
	mov.b32 	%r504, 0;
$L__BB638_18:
	setp.ge.s32 	%p30, %r5, %r14;
	add.s32 	%r88, %r504, %r4;
	shl.b32 	%r298, %r88, 5;
	or.b32  	%r299, %r298, %r13;
	add.s32 	%r300, %r299, %r12;
	shl.b32 	%r301, %r300, 2;
	mov.u32 	%r302, _ZZ9cuda_gemmIiLi128ELi4ELi1ELi256ELi64ELi64ELi64ELi1ELi0EEviiiPT_S1_S1_iiiE3Ash;
	add.s32 	%r303, %r302, %r301;
	ld.shared.u32 	%r89, [%r303];
	add.s32 	%r304, %r299, %r16;
	shl.b32 	%r305, %r304, 2;
	add.s32 	%r306, %r302, %r305;
	ld.shared.u32 	%r90, [%r306];
	add.s32 	%r307, %r299, %r17;
	shl.b32 	%r308, %r307, 2;
	add.s32 	%r309, %r302, %r308;
	ld.shared.u32 	%r91, [%r309];
	add.s32 	%r310, %r299, %r18;
	shl.b32 	%r311, %r310, 2;
	add.s32 	%r312, %r302, %r311;
	ld.shared.u32 	%r92, [%r312];
	add.s32 	%r313, %r299, %r19;
	shl.b32 	%r314, %r313, 2;
	add.s32 	%r315, %r302, %r314;
	ld.shared.u32 	%r93, [%r315];
	add.s32 	%r316, %r299, %r20;
	shl.b32 	%r317, %r316, 2;
	add.s32 	%r318, %r302, %r317;
	ld.shared.u32 	%r94, [%r318];
	add.s32 	%r319, %r299, %r21;
	shl.b32 	%r320, %r319, 2;
	add.s32 	%r321, %r302, %r320;
	ld.shared.u32 	%r95, [%r321];
	add.s32 	%r322, %r299, %r22;
	shl.b32 	%r323, %r322, 2;
	add.s32 	%r324, %r302, %r323;
	ld.shared.u32 	%r96, [%r324];
	add.s32 	%r325, %r299, %r23;
	shl.b32 	%r326, %r325, 2;
	add.s32 	%r327, %r302, %r326;
	ld.shared.u32 	%r97, [%r327];
	add.s32 	%r328, %r299, %r24;
	shl.b32 	%r329, %r328, 2;
	add.s32 	%r330, %r302, %r329;
	ld.shared.u32 	%r98, [%r330];
	add.s32 	%r331, %r299, %r25;
	shl.b32 	%r332, %r331, 2;
	add.s32 	%r333, %r302, %r332;
	ld.shared.u32 	%r99, [%r333];
	add.s32 	%r334, %r299, %r26;
	shl.b32 	%r335, %r334, 2;
	add.s32 	%r336, %r302, %r335;
	ld.shared.u32 	%r100, [%r336];
	add.s32 	%r337, %r299, %r27;
	shl.b32 	%r338, %r337, 2;
	add.s32 	%r339, %r302, %r338;
	ld.shared.u32 	%r101, [%r339];
	add.s32 	%r340, %r299, %r28;
	shl.b32 	%r341, %r340, 2;
	add.s32 	%r342, %r302, %r341;
	ld.shared.u32 	%r102, [%r342];
	add.s32 	%r343, %r299, %r29;
	shl.b32 	%r344, %r343, 2;
	add.s32 	%r345, %r302, %r344;
	ld.shared.u32 	%r103, [%r345];
	add.s32 	%r346, %r299, %r30;
	shl.b32 	%r347, %r346, 2;
	add.s32 	%r348, %r302, %r347;
	ld.shared.u32 	%r104, [%r348];
	@%p30 bra 	$L__BB638_88;
	mov.u32 	%r505, %r5;
$L__BB638_20:
	setp.gt.u32 	%p31, %r186, 64;
	mov.u32 	%r349, _ZZ9cuda_gemmIiLi128ELi4ELi1ELi256ELi64ELi64ELi64ELi1ELi0EEviiiPT_S1_S1_iiiE11kron_fac_sh;
	mad.lo.s32 	%r106, %r505, 132, %r349;
	add.s32 	%r351, %r106, %r350;
	ld.shared.u32 	%r107, [%r351];
	@%p31 bra 	$L__BB638_53;
	setp.eq.s32 	%p48, %r186, 0;
	mov.b32 	%r507, 0;
	@%p48 bra 	$L__BB638_23;
	shfl.sync.idx.b32	%r402|%p49, %r107, %r47, 31, -1;
	mul.lo.s32 	%r507, %r402, %r89;
$L__BB638_23:
	setp.lt.s32 	%p50, %r186, 2;
	@%p50 bra 	$L__BB638_25;
	shfl.sync.idx.b32	%r403|%p51, %r107, %r48, 31, -1;
	mad.lo.s32 	%r507, %r403, %r90, %r507;
$L__BB638_25:
	setp.lt.s32 	%p52, %r186, 3;
	@%p52 bra 	$L__BB638_27;
	shfl.sync.idx.b32	%r404|%p53, %r107, %r49, 31, -1;
	mad.lo.s32 	%r507, %r404, %r91, %r507;
$L__BB638_27:
	setp.lt.s32 	%p54, %r186, 4;
	@%p54 bra 	$L__BB638_29;
	shfl.sync.idx.b32	%r405|%p55, %r107, %r50, 31, -1;
	mad.lo.s32 	%r507, %r405, %r92, %r507;
$L__BB638_29:
	setp.lt.s32 	%p56, %r186, 5;
	@%p56 bra 	$L__BB638_31;
	shfl.sync.idx.b32	%r406|%p57, %r107, %r51, 31, -1;
	mad.lo.s32 	%r507, %r406, %r93, %r507;
$L__BB638_31:
	setp.lt.s32 	%p58, %r186, 6;
	@%p58 bra 	$L__BB638_33;
	shfl.sync.idx.b32	%r407|%p59, %r107, %r52, 31, -1;
	mad.lo.s32 	%r507, %r407, %r94, %r507;
$L__BB638_33:
	setp.lt.s32 	%p60, %r186, 7;
	@%p60 bra 	$L__BB638_35;
	shfl.sync.idx.b32	%r408|%p61, %r107, %r53, 31, -1;
	mad.lo.s32 	%r507, %r408, %r95, %r507;
$L__BB638_35:
	setp.lt.s32 	%p62, %r186, 8;
	@%p62 bra 	$L__BB638_37;
	shfl.sync.idx.b32	%r409|%p63, %r107, %r54, 31, -1;
	mad.lo.s32 	%r507, %r409, %r96, %r507;
$L__BB638_37:
	setp.lt.s32 	%p64, %r186, 9;
	@%p64 bra 	$L__BB638_39;
	shfl.sync.idx.b32	%r410|%p65, %r107, %r55, 31, -1;
	mad.lo.s32 	%r507, %r410, %r97, %r507;
$L__BB638_39:
	setp.lt.s32 	%p66, %r186, 10;
	@%p66 bra 	$L__BB638_41;
	shfl.sync.idx.b32	%r411|%p67, %r107, %r56, 31, -1;
	mad.lo.s32 	%r507, %r411, %r98, %r507;
$L__BB638_41:
	setp.lt.s32 	%p68, %r186, 11;
	@%p68 bra 	$L__BB638_43;
	shfl.sync.idx.b32	%r412|%p69, %r107, %r57, 31, -1;
	mad.lo.s32 	%r507, %r412, %r99, %r507;
$L__BB638_43:
	setp.lt.s32 	%p70, %r186, 12;
	@%p70 bra 	$L__BB638_45;
	shfl.sync.idx.b32	%r413|%p71, %r107, %r58, 31, -1;
	mad.lo.s32 	%r507, %r413, %r100, %r507;
$L__BB638_45:
	setp.lt.s32 	%p72, %r186, 13;
	@%p72 bra 	$L__BB638_47;
	shfl.sync.idx.b32	%r414|%p73, %r107, %r59, 31, -1;
	mad.lo.s32 	%r507, %r414, %r101, %r507;
$L__BB638_47:
	setp.lt.s32 	%p74, %r186, 14;
	@%p74 bra 	$L__BB638_49;
	shfl.sync.idx.b32	%r415|%p75, %r107, %r60, 31, -1;
	mad.lo.s32 	%r507, %r415, %r102, %r507;
$L__BB638_49:
	setp.lt.s32 	%p76, %r186, 15;
	@%p76 bra 	$L__BB638_51;
	shfl.sync.idx.b32	%r416|%p77, %r107, %r61, 31, -1;
	mad.lo.s32 	%r507, %r416, %r103, %r507;
$L__BB638_51:
	setp.lt.s32 	%p78, %r186, 16;
	@%p78 bra 	$L__BB638_85;
	shfl.sync.idx.b32	%r417|%p79, %r107, %r62, 31, -1;
	mad.lo.s32 	%r507, %r417, %r104, %r507;
	bra.uni 	$L__BB638_85;
$L__BB638_53:
	setp.lt.s32 	%p32, %r186, 1;
	mov.b32 	%r507, 0;
	@%p32 bra 	$L__BB638_55;
	add.s32 	%r354, %r106, %r353;
	ld.shared.u32 	%r355, [%r354];
	mul.lo.s32 	%r507, %r355, %r89;
$L__BB638_55:
	setp.lt.s32 	%p33, %r186, 2;
	@%p33 bra 	$L__BB638_57;
	add.s32 	%r357, %r106, %r356;
	ld.shared.u32 	%r358, [%r357];
	mad.lo.s32 	%r507, %r358, %r90, %r507;
$L__BB638_57:
	setp.lt.s32 	%p34, %r186, 3;
	@%p34 bra 	$L__BB638_59;
	add.s32 	%r360, %r106, %r359;
	ld.shared.u32 	%r361, [%r360];
	mad.lo.s32 	%r507, %r361, %r91, %r507;
$L__BB638_59:
	setp.lt.s32 	%p35, %r186, 4;
	@%p35 bra 	$L__BB638_61;
	add.s32 	%r363, %r106, %r362;
	ld.shared.u32 	%r364, [%r363];
	mad.lo.s32 	%r507, %r364, %r92, %r507;
$L__BB638_61:
	setp.lt.s32 	%p36, %r186, 5;
	@%p36 bra 	$L__BB638_63;
	add.s32 	%r366, %r106, %r365;
	ld.shared.u32 	%r367, [%r366];
	mad.lo.s32 	%r507, %r367, %r93, %r507;
$L__BB638_63:
	setp.lt.s32 	%p37, %r186, 6;
	@%p37 bra 	$L__BB638_65;
	add.s32 	%r369, %r106, %r368;
	ld.shared.u32 	%r370, [%r369];
	mad.lo.s32 	%r507, %r370, %r94, %r507;
$L__BB638_65:
	setp.lt.s32 	%p38, %r186, 7;
	@%p38 bra 	$L__BB638_67;
	add.s32 	%r372, %r106, %r371;
	ld.shared.u32 	%r373, [%r372];
	mad.lo.s32 	%r507, %r373, %r95, %r507;
$L__BB638_67:
	setp.lt.s32 	%p39, %r186, 8;
	@%p39 bra 	$L__BB638_69;
	add.s32 	%r375, %r106, %r374;
	ld.shared.u32 	%r376, [%r375];
	mad.lo.s32 	%r507, %r376, %r96, %r507;
$L__BB638_69:
	setp.lt.s32 	%p40, %r186, 9;
	@%p40 bra 	$L__BB638_71;
	add.s32 	%r378, %r106, %r377;
	ld.shared.u32 	%r379, [%r378];
	mad.lo.s32 	%r507, %r379, %r97, %r507;
$L__BB638_71:
	setp.lt.s32 	%p41, %r186, 10;
	@%p41 bra 	$L__BB638_73;
	add.s32 	%r381, %r106, %r380;
	ld.shared.u32 	%r382, [%r381];
	mad.lo.s32 	%r507, %r382, %r98, %r507;
$L__BB638_73:
	setp.lt.s32 	%p42, %r186, 11;
	@%p42 bra 	$L__BB638_75;
	add.s32 	%r384, %r106, %r383;
	ld.shared.u32 	%r385, [%r384];
	mad.lo.s32 	%r507, %r385, %r99, %r507;
$L__BB638_75:
	setp.lt.s32 	%p43, %r186, 12;
	@%p43 bra 	$L__BB638_77;
	add.s32 	%r387, %r106, %r386;
	ld.shared.u32 	%r388, [%r387];
	mad.lo.s32 	%r507, %r388, %r100, %r507;
$L__BB638_77:
	setp.lt.s32 	%p44, %r186, 13;
	@%p44 bra 	$L__BB638_79;
	add.s32 	%r390, %r106, %r389;
	ld.shared.u32 	%r391, [%r390];
	mad.lo.s32 	%r507, %r391, %r101, %r507;
$L__BB638_79:
	setp.lt.s32 	%p45, %r186, 14;
	@%p45 bra 	$L__BB638_81;
	add.s32 	%r393, %r106, %r392;
	ld.shared.u32 	%r394, [%r393];
	mad.lo.s32 	%r507, %r394, %r102, %r507;
$L__BB638_81:
	setp.lt.s32 	%p46, %r186, 15;
	@%p46 bra 	$L__BB638_83;
	add.s32 	%r396, %r106, %r395;
	ld.shared.u32 	%r397, [%r396];
	mad.lo.s32 	%r507, %r397, %r103, %r507;
$L__BB638_83:
	setp.lt.s32 	%p47, %r186, 16;
	@%p47 bra 	$L__BB638_85;
	add.s32 	%r399, %r106, %r398;
	ld.shared.u32 	%r400, [%r399];
	mad.lo.s32 	%r507, %r400, %r104, %r507;
$L__BB638_85:
	setp.ne.s32 	%p80, %r7, 0;
	add.s32 	%r418, %r505, %r82;
	mad.lo.s32 	%r171, %r418, %r2, %r88;
	shfl.sync.down.b32	%r419|%p81, %r507, 1, 7711, -1;
	add.s32 	%r172, %r419, %r507;
	@%p80 bra 	$L__BB638_87;
	shl.b32 	%r420, %r171, 2;
	mov.u32 	%r421, _ZZ9cuda_gemmIiLi128ELi4ELi1ELi256ELi64ELi64ELi64ELi1ELi0EEviiiPT_S1_S1_iiiE3Csh;
	add.s32 	%r422, %r421, %r420;
	ld.shared.u32 	%r423, [%r422];
	add.s32 	%r424, %r423, %r172;
	st.shared.u32 	[%r422], %r424;
$L__BB638_87:
	add.s32 	%r505, %r505, %r63;
	setp.lt.s32 	%p82, %r505, %r14;
	@%p82 bra 	$L__BB638_20;
$L__BB638_88:
	add.s32 	%r504, %r504, %r3;
	setp.lt.s32 	%p83, %r504, %r2;
	@%p83 bra 	$L__BB638_18;
$L__BB638_89:
	add.s32 	%r502, %r82, 16;
	setp.lt.u32 	%p84, %r82, 48;
	@%p84 bra 	$L__BB638_14;
	mov.b32 	%r500, 32;
	mov.pred 	%p93, 0;
	@%p1 bra 	$L__BB638_10;
	setp.gt.u32 	%p86, %r1, 63;
	bar.sync 	0;
	@%p86 bra 	$L__BB638_98;
	ld.param.u64 	%rd27, [_Z9cuda_gemmIiLi128ELi4ELi1ELi256ELi64ELi64ELi64ELi1ELi0EEviiiPT_S1_S1_iii_param_5];
	cvta.to.global.u64 	%rd3, %rd27;
	shl.b32 	%r176, %r496, 8;
	shl.b32 	%r177, %r1, 2;
	and.b32  	%r426, %r15, 3;
	setp.eq.s32 	%p87, %r426, 3;
	mov.u32 	%r537, %r177;
	@%p87 bra 	$L__BB638_96;
	add.s32 	%r537, %r177, %r8;
	and.b32  	%r427, %r15, 3;
	setp.eq.s32 	%p88, %r427, 0;
	add.s32 	%r428, %r176, %r177;
	mul.wide.s32 	%rd11, %r428, 4;
	add.s64 	%rd12, %rd3, %rd11;
	shl.b32 	%r429, %r1, 2;
	mov.u32 	%r430, _ZZ9cuda_gemmIiLi128ELi4ELi1ELi256ELi64ELi64ELi64ELi1ELi0EEviiiPT_S1_S1_iiiE3Csh;
	add.s32 	%r431, %r430, %r429;
	mad.lo.s32 	%r432, %r1, 12, %r431;
	ld.shared.v4.u32 	{%r433, %r434, %r435, %r436}, [%r432];
	st.global.v4.u32 	[%rd12], {%r433, %r434, %r435, %r436};
	@%p88 bra 	$L__BB638_96;
	add.s32 	%r437, %r177, %r8;
	add.s32 	%r537, %r437, %r8;
	and.b32  	%r438, %r15, 3;
	setp.eq.s32 	%p89, %r438, 1;
	add.s32 	%r439, %r176, %r437;
	mul.wide.s32 	%rd13, %r439, 4;
	add.s64 	%rd14, %rd3, %rd13;
	shl.b32 	%r440, %r1, 2;
	mov.u32 	%r441, _ZZ9cuda_gemmIiLi128ELi4ELi1ELi256ELi64ELi64ELi64ELi1ELi0EEviiiPT_S1_S1_iiiE3Csh;
	add.s32 	%r442, %r441, %r440;
	mad.lo.s32 	%r443, %r1, 12, %r442;
	shl.b32 	%r444, %r8, 2;
	add.s32 	%r445, %r443, %r444;
	ld.shared.v4.u32 	{%r446, %r447, %r448, %r449}, [%r445];
	st.global.v4.u32 	[%rd14], {%r446, %r447, %r448, %r449};
	@%p89 bra 	$L__BB638_96;
	add.s32 	%r450, %r177, %r8;
	add.s32 	%r451, %r450, %r8;
	add.s32 	%r537, %r451, %r8;
	add.s32 	%r452, %r176, %r451;
	mul.wide.s32 	%rd15, %r452, 4;
	add.s64 	%rd16, %rd3, %rd15;
	shl.b32 	%r453, %r1, 2;
	mov.u32 	%r454, _ZZ9cuda_gemmIiLi128ELi4ELi1ELi256ELi64ELi64ELi64ELi1ELi0EEviiiPT_S1_S1_iiiE3Csh;
	add.s32 	%r455, %r454, %r453;
	mad.lo.s32 	%r456, %r1, 12, %r455;
	shl.b32 	%r457, %r8, 2;
	add.s32 	%r458, %r456, %r457;
	add.s32 	%r459, %r458, %r457;
	ld.shared.v4.u32 	{%r460, %r461, %r462, %r463}, [%r459];
	st.global.v4.u32 	[%rd16], {%r460, %r461, %r462, %r463};
$L__BB638_96:
	setp.lt.u32 	%p90, %r15, 3;
	@%p90 bra 	$L__BB638_98;
$L__BB638_97:
	add.s32 	%r464, %r176, %r537;
	mul.wide.s32 	%rd17, %r464, 4;
	add.s64 	%rd18, %rd3, %rd17;
	shl.b32 	%r465, %r537, 2;
	mov.u32 	%r466, _ZZ9cuda_gemmIiLi128ELi4ELi1ELi256ELi64ELi64ELi64ELi1ELi0EEviiiPT_S1_S1_iiiE3Csh;
	add.s32 	%r467, %r466, %r465;
	ld.shared.v4.u32 	{%r468, %r469, %r470, %r471}, [%r467];
	st.global.v4.u32 	[%rd18], {%r468, %r469, %r470, %r471};
	add.s32 	%r472, %r537, %r8;
	add.s32 	%r473, %r176, %r472;
	mul.wide.s32 	%rd19, %r473, 4;
	add.s64 	%rd20, %rd3, %rd19;
	shl.b32 	%r474, %r8, 2;
	add.s32 	%r475, %r467, %r474;
	ld.shared.v4.u32 	{%r476, %r477, %r478, %r479}, [%r475];
	st.global.v4.u32 	[%rd20], {%r476, %r477, %r478, %r479};
	add.s32 	%r480, %r472, %r8;
	add.s32 	%r481, %r176, %r480;
	mul.wide.s32 	%rd21, %r481, 4;
	add.s64 	%rd22, %rd3, %rd21;
	add.s32 	%r482, %r475, %r474;
	ld.shared.v4.u32 	{%r483, %r484, %r485, %r486}, [%r482];
	st.global.v4.u32 	[%rd22], {%r483, %r484, %r485, %r486};
	add.s32 	%r487, %r480, %r8;
	add.s32 	%r488, %r176, %r487;
	mul.wide.s32 	%rd23, %r488, 4;
	add.s64 	%rd24, %rd3, %rd23;
	add.s32 	%r489, %r482, %r474;
	ld.shared.v4.u32 	{%r490, %r491, %r492, %r493}, [%r489];
	st.global.v4.u32 	[%rd24], {%r490, %r491, %r492, %r493};
	add.s32 	%r537, %r487, %r8;
	setp.lt.u32 	%p91, %r537, 256;
	@%p91 bra 	$L__BB638_97;
$L__BB638_98:
	mov.u32 	%r494, %nctaid.y;
	add.s32 	%r496, %r496, %r494;
	shl.b32 	%r495, %r494, 2;
	setp.lt.u32 	%p92, %r496, %r495;
	@%p92 bra 	$L__BB638_2;
$L__BB638_99:
	ret;

}
	// .globl	_Z9cuda_gemmIiLi128ELi4ELi1ELi256ELi64ELi64ELi64ELi1ELi1EEviiiPT_S1_S1_iii
.visible .entry _Z9cuda_gemmIiLi128ELi4ELi1ELi256ELi64ELi64ELi64ELi1ELi1EEviiiPT_S1_S1_iii(
	.param .u32 _Z9cuda_gemmIiLi128ELi4ELi1ELi256ELi64ELi64ELi64ELi1ELi1EEviiiPT_S1_S1_iii_param_0,
	.param .u32 _Z9cuda_gemmIiLi128ELi4ELi1ELi256ELi64ELi64ELi64ELi1ELi1EEviiiPT_S1_S1_iii_param_1,
	.param .u32 _Z9cuda_gemmIiLi128ELi4ELi1ELi256ELi64ELi64ELi64ELi1ELi1EEviiiPT_S1_S1_iii_param_2,
	.param .u64 .ptr .align 1 _Z9cuda_gemmIiLi128ELi4ELi1ELi256ELi64ELi64ELi64ELi1ELi1EEviiiPT_S1_S1_iii_param_3,
	.param .u64 .ptr .align 1 _Z9cuda_gemmIiLi128ELi4ELi1ELi256ELi64ELi64ELi64ELi1ELi1EEviiiPT_S1_S1_iii_param_4,
	.param .u64 .ptr .align 1 _Z9cuda_gemmIiLi128ELi4ELi1ELi256ELi64ELi64ELi64ELi1ELi1EEviiiPT_S1_S1_iii_param_5,
	.param .u32 _Z9cuda_gemmIiLi128ELi4ELi1ELi256ELi64ELi64ELi64ELi1ELi1EEviiiPT_S1_S1_iii_param_6,
	.param .u32 _Z9cuda_gemmIiLi128ELi4ELi1ELi256ELi64ELi64ELi64ELi1ELi1EEviiiPT_S1_S1_iii_param_7,
	.param .u32 _Z9cuda_gemmIiLi128ELi4ELi1ELi256ELi64ELi64ELi64ELi1ELi1EEviiiPT_S1_S1_iii_param_8
)
.maxntid 128
{
	.reg .pred 	%p<41>;
	.reg .b16 	%rs<8>;
	.reg .b32 	%r<256>;
	.reg .b64 	%rd<25>;
	// demoted variable
	.shared .align 128 .b8 _ZZ9cuda_gemmIiLi128ELi4ELi1ELi256ELi64ELi64ELi64ELi1ELi1EEviiiPT_S1_S1_iiiE11kron_fac_sh[2112];
	// demoted variable
	.shared .align 128 .b8 _ZZ9cuda_gemmIiLi128ELi4ELi1ELi256ELi64ELi64ELi64ELi1ELi1EEviiiPT_S1_S1_iiiE3Ash[512];
	// demoted variable
	.shared .align 128 .b8 _ZZ9cuda_gemmIiLi128ELi4ELi1ELi256ELi64ELi64ELi64ELi1ELi1EEviiiPT_S1_S1_iiiE3Csh[1024];
	ld.param.u64 	%rd4, [_Z9cuda_gemmIiLi128ELi4ELi1ELi256ELi64ELi64ELi64ELi1ELi1EEviiiPT_S1_S1_iii_param_3];
	ld.param.u64 	%rd5, [_Z9cuda_gemmIiLi128ELi4ELi1ELi256ELi64ELi64ELi64ELi1ELi1EEviiiPT_S1_S1_iii_param_4];
	ld.param.u64 	%rd6, [_Z9cuda_gemmIiLi128ELi4ELi1ELi256ELi64ELi64ELi64ELi1ELi1EEviiiPT_S1_S1_iii_param_5];
	cvta.to.global.u64 	%rd1, %rd6;
	mov.u32 	%r1, %tid.x;
	mov.u32 	%r2, %ctaid.z;
	shr.u32 	%r76, %r1, 1;
	and.b32  	%r3, %r76, 3;
	shr.u32 	%r4, %r1, 3;
	mov.u32 	%r246, %ctaid.y;
	mov.u32 	%r6, %nctaid.y;
	shl.b32 	%r7, %r6, 2;
	setp.ge.u32 	%p2, %r246, %r7;
	@%p2 bra 	$L__BB639_28;
	and.b32  	%r8, %r1, 1;
	mov.u32 	%r77, %ntid.x;
	shl.b32 	%r9, %r1, 2;
	shl.b32 	%r10, %r77, 2;
	shr.u32 	%r11, %r1, 4;
	and.b32  	%r12, %r1, 15;
	mov.u32 	%r78, _ZZ9cuda_gemmIiLi128ELi4ELi1ELi256ELi64ELi64ELi64ELi1ELi1EEviiiPT_S1_S1_iiiE11kron_fac_sh;
	mad.lo.s32 	%r13, %r12, 132, %r78;
	shr.u32 	%r14, %r77, 4;
	shl.b32 	%r79, %r1, 4;
	and.b32  	%r80, %r79, 16;
	shl.b32 	%r81, %r3, 5;
	or.b32  	%r82, %r81, %r80;
	mad.lo.s32 	%r83, %r4, 132, %r78;
	and.b32  	%r84, %r9, 124;
	add.s32 	%r15, %r83, %r84;
	add.s32 	%r16, %r1, %r77;
	cvt.u16.u32 	%rs3, %r16;
	not.b16 	%rs4, %rs3;
	and.b16  	%rs5, %rs4, 255;
	cvt.u16.u32 	%rs6, %r77;
	and.b16  	%rs7, %rs6, 255;
	div.u16 	%rs1, %rs5, %rs7;
	add.s32 	%r17, %r9, %r10;
	max.u32 	%r85, %r17, 256;
	setp.lt.u32 	%p3, %r17, 256;
	selp.u32 	%r86, 1, 0, %p3;
	or.b32  	%r87, %r17, %r86;
	sub.s32 	%r88, %r85, %r87;
	div.u32 	%r89, %r88, %r10;
	add.s32 	%r18, %r89, %r86;
	and.b16  	%rs2, %rs1, 3;
	mov.u32 	%r90, _ZZ9cuda_gemmIiLi128ELi4ELi1ELi256ELi64ELi64ELi64ELi1ELi1EEviiiPT_S1_S1_iiiE3Csh;
	add.s32 	%r19, %r90, %r9;
	add.s32 	%r20, %r19, %r10;
	add.s32 	%r21, %r16, %r77;
	add.s32 	%r22, %r21, %r77;
	or.b32  	%r91, %r82, %r3;
	shl.b32 	%r92, %r91, 2;
	mov.u32 	%r93, _ZZ9cuda_gemmIiLi128ELi4ELi1ELi256ELi64ELi64ELi64ELi1ELi1EEviiiPT_S1_S1_iiiE3Ash;
	add.s32 	%r23, %r93, %r92;
	or.b32  	%r94, %r3, 8;
	or.b32  	%r95, %r82, %r94;
	shl.b32 	%r96, %r95, 2;
	add.s32 	%r24, %r93, %r96;
	add.s32 	%r97, %r3, 13;
	and.b32  	%r98, %r97, 15;
	or.b32  	%r99, %r82, %r98;
	shl.b32 	%r100, %r99, 2;
	add.s32 	%r25, %r93, %r100;
	add.s32 	%r101, %r3, 14;
	and.b32  	%r102, %r101, 15;
	or.b32  	%r103, %r82, %r102;
	shl.b32 	%r104, %r103, 2;
	add.s32 	%r26, %r93, %r104;
	add.s32 	%r105, %r3, -1;
	and.b32  	%r106, %r105, 15;
	or.b32  	%r107, %r82, %r106;
	shl.b32 	%r108, %r107, 2;
	add.s32 	%r27, %r93, %r108;
	mad.lo.s32 	%r28, %r3, -31, %r82;
	add.s32 	%r29, %r28, 1;
	add.s32 	%r30, %r28, 2;
	add.s32 	%r31, %r28, 3;
	add.s32 	%r32, %r28, 4;
	add.s32 	%r33, %r28, 5;
	add.s32 	%r34, %r28, 6;
	add.s32 	%r35, %r28, 7;
	or.b32  	%r36, %r80, %r94;
	add.s32 	%r37, %r28, 9;
	add.s32 	%r38, %r28, 10;
	add.s32 	%r39, %r28, 11;
	add.s32 	%r40, %r28, 12;
	or.b32  	%r41, %r80, %r98;
	or.b32  	%r42, %r80, %r102;
	or.b32  	%r43, %r80, %r106;
	and.b32  	%r44, %r18, 3;
	mad.lo.s32 	%r45, %r1, 12, %r19;
	shl.b32 	%r48, %r77, 4;
	add.s32 	%r46, %r45, %r48;
	add.s32 	%r47, %r17, %r10;
	shl.b32 	%r49, %r77, 3;
	mul.lo.s32 	%r50, %r77, 12;
	cvta.to.global.u64 	%rd2, %rd5;
	cvta.to.global.u64 	%rd3, %rd4;
$L__BB639_2:
	setp.eq.s16 	%p4, %rs2, 2;
	mov.u32 	%r247, %r1;
	@%p4 bra 	$L__BB639_6;
	setp.eq.s16 	%p5, %rs2, 3;
	mov.b32 	%r109, 0;
	st.shared.u32 	[%r19], %r109;
	mov.u32 	%r247, %r16;
	@%p5 bra 	$L__BB639_6;
	setp.eq.s16 	%p6, %rs2, 0;
	mov.b32 	%r110, 0;
	st.shared.u32 	[%r20], %r110;
	mov.u32 	%r247, %r21;
	@%p6 bra 	$L__BB639_6;
	add.s32 	%r111, %r20, %r10;
	mov.b32 	%r112, 0;
	st.shared.u32 	[%r111], %r112;
	mov.u32 	%r247, %r22;
$L__BB639_6:
	setp.lt.u16 	%p7, %rs1, 2;
	@%p7 bra 	$L__BB639_9;
	shl.b32 	%r113, %r247, 2;
	mov.u32 	%r114, _ZZ9cuda_gemmIiLi128ELi4ELi1ELi256ELi64ELi64ELi64ELi1ELi1EEviiiPT_S1_S1_iiiE3Csh;
	add.s32 	%r248, %r114, %r113;
$L__BB639_8:
	mov.b32 	%r115, 0;
	st.shared.u32 	[%r248], %r115;
	add.s32 	%r116, %r248, %r10;
	st.shared.u32 	[%r116], %r115;
	add.s32 	%r117, %r248, %r49;
	st.shared.u32 	[%r117], %r115;
	add.s32 	%r118, %r248, %r50;
	st.shared.u32 	[%r118], %r115;
	add.s32 	%r247, %r247, %r10;
	add.s32 	%r248, %r248, %r48;
	setp.lt.u32 	%p8, %r247, 256;
	@%p8 bra 	$L__BB639_8;
$L__BB639_9:
	shl.b32 	%r58, %r246, 8;
	mov.b32 	%r250, 0;
	mov.pred 	%p40, -1;
$L__BB639_10:
	mov.pred 	%p1, %p40;
	setp.gt.u32 	%p10, %r1, 31;
	@%p10 bra 	$L__BB639_13;
	add.s32 	%r60, %r250, %r58;
	mov.u32 	%r251, %r9;
$L__BB639_12:
	shr.u32 	%r120, %r251, 5;
	add.s32 	%r121, %r120, %r2;
	shl.b32 	%r122, %r121, 6;
	and.b32  	%r123, %r251, 28;
	add.s32 	%r124, %r60, %r123;
	add.s32 	%r125, %r124, %r122;
	mul.wide.s32 	%rd7, %r125, 4;
	add.s64 	%rd8, %rd3, %rd7;
	ld.global.v4.u32 	{%r126, %r127, %r128, %r129}, [%rd8];
	shl.b32 	%r130, %r251, 2;
	mov.u32 	%r131, _ZZ9cuda_gemmIiLi128ELi4ELi1ELi256ELi64ELi64ELi64ELi1ELi1EEviiiPT_S1_S1_iiiE3Ash;
	add.s32 	%r132, %r131, %r130;
	st.shared.v4.u32 	[%r132], {%r126, %r127, %r128, %r129};
	add.s32 	%r251, %r251, %r10;
	setp.lt.u32 	%p11, %r251, 128;
	@%p11 bra 	$L__BB639_12;
$L__BB639_13:
	shl.b32 	%r134, %r2, 6;
	add.s32 	%r61, %r250, %r134;
	mov.b32 	%r252, 0;
$L__BB639_14:
	mov.u32 	%r64, %r252;
	add.s32 	%r65, %r12, %r64;
	mov.u32 	%r253, %r11;
$L__BB639_15:
	add.s32 	%r135, %r61, %r253;
	shl.b32 	%r136, %r135, 6;
	add.s32 	%r137, %r136, %r65;
	mul.wide.u32 	%rd9, %r137, 4;
	add.s64 	%rd10, %rd2, %rd9;
	ld.global.u32 	%r138, [%rd10];
	shl.b32 	%r139, %r253, 2;
	add.s32 	%r140, %r13, %r139;
	st.shared.u32 	[%r140], %r138;
	add.s32 	%r253, %r253, %r14;
	setp.lt.u32 	%p12, %r253, 32;
	@%p12 bra 	$L__BB639_15;
	setp.ne.s32 	%p13, %r8, 0;
	bar.sync 	0;
	ld.shared.u32 	%r141, [%r23];
	ld.shared.u32 	%r142, [%r23+4];
	ld.shared.u32 	%r143, [%r23+8];
	ld.shared.u32 	%r144, [%r23+12];
	ld.shared.u32 	%r145, [%r23+16];
	ld.shared.u32 	%r146, [%r23+20];
	ld.shared.u32 	%r147, [%r23+24];
	ld.shared.u32 	%r148, [%r23+28];
	ld.shared.u32 	%r149, [%r24];
	ld.shared.u32 	%r150, [%r23+36];
	ld.shared.u32 	%r151, [%r23+40];
	ld.shared.u32 	%r152, [%r23+44];
	ld.shared.u32 	%r153, [%r23+48];
	ld.shared.u32 	%r154, [%r25];
	ld.shared.u32 	%r155, [%r26];
	ld.shared.u32 	%r156, [%r27];
	ld.shared.u32 	%r157, [%r15];
	shfl.sync.idx.b32	%r158|%p14, %r157, %r28, 31, -1;
	mul.lo.s32 	%r159, %r158, %r141;
	shfl.sync.idx.b32	%r160|%p15, %r157, %r29, 31, -1;
	mad.lo.s32 	%r161, %r160, %r142, %r159;
	shfl.sync.idx.b32	%r162|%p16, %r157, %r30, 31, -1;
	mad.lo.s32 	%r163, %r162, %r143, %r161;
	shfl.sync.idx.b32	%r164|%p17, %r157, %r31, 31, -1;
	mad.lo.s32 	%r165, %r164, %r144, %r163;
	shfl.sync.idx.b32	%r166|%p18, %r157, %r32, 31, -1;
	mad.lo.s32 	%r167, %r166, %r145, %r165;
	shfl.sync.idx.b32	%r168|%p19, %r157, %r33, 31, -1;
	mad.lo.s32 	%r169, %r168, %r146, %r167;
	shfl.sync.idx.b32	%r170|%p20, %r157, %r34, 31, -1;
	mad.lo.s32 	%r171, %r170, %r147, %r169;
	shfl.sync.idx.b32	%r172|%p21, %r157, %r35, 31, -1;
	mad.lo.s32 	%r173, %r172, %r148, %r171;
	shfl.sync.idx.b32	%r174|%p22, %r157, %r36, 31, -1;
	mad.lo.s32 	%r175, %r174, %r149, %r173;
	shfl.sync.idx.b32	%r176|%p23, %r157, %r37, 31, -1;
	mad.lo.s32 	%r177, %r176, %r150, %r175;
	shfl.sync.idx.b32	%r178|%p24, %r157, %r38, 31, -1;
	mad.lo.s32 	%r179, %r178, %r151, %r177;
	shfl.sync.idx.b32	%r180|%p25, %r157, %r39, 31, -1;
	mad.lo.s32 	%r181, %r180, %r152, %r179;
	shfl.sync.idx.b32	%r182|%p26, %r157, %r40, 31, -1;
	mad.lo.s32 	%r183, %r182, %r153, %r181;
	shfl.sync.idx.b32	%r184|%p27, %r157, %r41, 31, -1;
	mad.lo.s32 	%r185, %r184, %r154, %r183;
	shfl.sync.idx.b32	%r186|%p28, %r157, %r42, 31, -1;
	mad.lo.s32 	%r187, %r186, %r155, %r185;
	shfl.sync.idx.b32	%r188|%p29, %r157, %r43, 31, -1;
	mad.lo.s32 	%r189, %r188, %r156, %r187;
	add.s32 	%r190, %r4, %r64;
	shl.b32 	%r191, %r190, 2;
	or.b32  	%r68, %r191, %r3;
	shfl.sync.down.b32	%r192|%p30, %r189, 1, 7711, -1;
	add.s32 	%r69, %r192, %r189;
	@%p13 bra 	$L__BB639_18;
	shl.b32 	%r193, %r68, 2;
	mov.u32 	%r194, _ZZ9cuda_gemmIiLi128ELi4ELi1ELi256ELi64ELi64ELi64ELi1ELi1EEviiiPT_S1_S1_iiiE3Csh;
	add.s32 	%r195, %r194, %r193;
	ld.shared.u32 	%r196, [%r195];
	add.s32 	%r197, %r196, %r69;
	st.shared.u32 	[%r195], %r197;
$L__BB639_18:
	add.s32 	%r252, %r64, 16;
	setp.lt.u32 	%p31, %r64, 48;
	@%p31 bra 	$L__BB639_14;
	mov.b32 	%r250, 32;
	mov.pred 	%p40, 0;
	@%p1 bra 	$L__BB639_10;
	setp.gt.u32 	%p33, %r1, 63;
	bar.sync 	0;
	@%p33 bra 	$L__BB639_27;
	setp.eq.s32 	%p34, %r44, 3;
	mov.u32 	%r254, %r9;
	@%p34 bra 	$L__BB639_25;
	setp.eq.s32 	%p35, %r44, 0;
	add.s32 	%r199, %r58, %r9;
	mul.wide.s32 	%rd11, %r199, 4;
	add.s64 	%rd12, %rd1, %rd11;
	ld.shared.v4.u32 	{%r200, %r201, %r202, %r203}, [%r45];
	st.global.v4.u32 	[%rd12], {%r200, %r201, %r202, %r203};
	mov.u32 	%r254, %r17;
	@%p35 bra 	$L__BB639_25;
	setp.eq.s32 	%p36, %r44, 1;
	add.s32 	%r204, %r58, %r17;
	mul.wide.s32 	%rd13, %r204, 4;
	add.s64 	%rd14, %rd1, %rd13;
	ld.shared.v4.u32 	{%r205, %r206, %r207, %r208}, [%r46];
	st.global.v4.u32 	[%rd14], {%r205, %r206, %r207, %r208};
	mov.u32 	%r254, %r47;
	@%p36 bra 	$L__BB639_25;
	add.s32 	%r254, %r47, %r10;
	add.s32 	%r209, %r58, %r47;
	mul.wide.s32 	%rd15, %r209, 4;
	add.s64 	%rd16, %rd1, %rd15;
	shl.b32 	%r210, %r10, 2;
	add.s32 	%r211, %r46, %r210;
	ld.shared.v4.u32 	{%r212, %r213, %r214, %r215}, [%r211];
	st.global.v4.u32 	[%rd16], {%r212, %r213, %r214, %r215};
$L__BB639_25:
	setp.lt.u32 	%p37, %r18, 3;
	@%p37 bra 	$L__BB639_27;
$L__BB639_26:
	add.s32 	%r216, %r58, %r254;
	mul.wide.s32 	%rd17, %r216, 4;
	add.s64 	%rd18, %rd1, %rd17;
	shl.b32 	%r217, %r254, 2;
	mov.u32 	%r218, _ZZ9cuda_gemmIiLi128ELi4ELi1ELi256ELi64ELi64ELi64ELi1ELi1EEviiiPT_S1_S1_iiiE3Csh;
	add.s32 	%r219, %r218, %r217;
	ld.shared.v4.u32 	{%r220, %r221, %r222, %r223}, [%r219];
	st.global.v4.u32 	[%rd18], {%r220, %r221, %r222, %r223};
	add.s32 	%r224, %r254, %r10;
	add.s32 	%r225, %r58, %r224;
	mul.wide.s32 	%rd19, %r225, 4;
	add.s64 	%rd20, %rd1, %rd19;
	shl.b32 	%r226, %r10, 2;
	add.s32 	%r227, %r219, %r226;
	ld.shared.v4.u32 	{%r228, %r229, %r230, %r231}, [%r227];
	st.global.v4.u32 	[%rd20], {%r228, %r229, %r230, %r231};
	add.s32 	%r232, %r224, %r10;
	add.s32 	%r233, %r58, %r232;
	mul.wide.s32 	%rd21, %r233, 4;
	add.s64 	%rd22, %rd1, %rd21;
	add.s32 	%r234, %r227, %r226;
	ld.shared.v4.u32 	{%r235, %r236, %r237, %r238}, [%r234];
	st.global.v4.u32 	[%rd22], {%r235, %r236, %r237, %r238};
	add.s32 	%r239, %r232, %r10;
	add.s32 	%r240, %r58, %r239;
	mul.wide.s32 	%rd23, %r240, 4;
	add.s64 	%rd24, %rd1, %rd23;
	add.s32 	%r241, %r234, %r226;
	ld.shared.v4.u32 	{%r242, %r243, %r244, %r245}, [%r241];
	st.global.v4.u32 	[%rd24], {%r242, %r243, %r244, %r245};
	add.s32 	%r254, %r239, %r10;
	setp.lt.u32 	%p38, %r254, 256;
	@%p38 bra 	$L__BB639_26;
$L__BB639_27:
	add.s32 	%r246, %r246, %r6;
	setp.lt.u32 	%p39, %r246, %r7;
	@%p39 bra 	$L__BB639_2;
$L__BB639_28:
	ret;

}
	// .globl	_Z9cuda_gemmIiLi128ELi4ELi1ELi256ELi128ELi128ELi64ELi0ELi0EEviiiPT_S1_S1_iii
.visible .entry _Z9cuda_gemmIiLi128ELi4ELi1ELi256ELi128ELi128ELi64ELi0ELi0EEviiiPT_S1_S1_iii(
	.param .u32 _Z9cuda_gemmIiLi128ELi4ELi1ELi256ELi128ELi128ELi64ELi0ELi0EEviiiPT_S1_S1_iii_param_0,
	.param .u32 _Z9cuda_gemmIiLi128ELi4ELi1ELi256ELi128ELi128ELi64ELi0ELi0EEviiiPT_S1_S1_iii_param_1,
	.param .u32 _Z9cuda_gemmIiLi128ELi4ELi1ELi256ELi128ELi128ELi64ELi0ELi0EEviiiPT_S1_S1_iii_param_2,
	.param .u64 .ptr .align 1 _Z9cuda_gemmIiLi128ELi4ELi1ELi256ELi128ELi128ELi64ELi0ELi0EEviiiPT_S1_S1_iii_param_3,
	.param .u64 .ptr .align 1 _Z9cuda_gemmIiLi128ELi4ELi1ELi256ELi128ELi128ELi64ELi0ELi0EEviiiPT_S1_S1_iii_param_4,
	.param .u64 .ptr .align 1 _Z9cuda_gemmIiLi128ELi4ELi1ELi256ELi128ELi128ELi64ELi0ELi0EEviiiPT_S1_S1_iii_param_5,
	.param .u32 _Z9cuda_gemmIiLi128ELi4ELi1ELi256ELi128ELi128ELi64ELi0ELi0EEviiiPT_S1_S1_iii_param_6,
	.param .u32 _Z9cuda_gemmIiLi128ELi4ELi1ELi256ELi128ELi128ELi64ELi0ELi0EEviiiPT_S1_S1_iii_param_7,
	.param .u32 _Z9cuda_gemmIiLi128ELi4ELi1ELi256ELi128ELi128ELi64ELi0ELi0EEviiiPT_S1_S1_iii_param_8
)
.maxntid 128
{
	.reg .pred 	%p<93>;
	.reg .b16 	%rs<3>;
	.reg .b32 	%r<550>;
	.reg .b64 	%rd<26>;
	// demoted variable
	.shared .align 128 .b8 _ZZ9cuda_gemmIiLi128ELi4ELi1ELi256ELi128ELi128ELi64ELi0ELi0EEviiiPT_S1_S1_iiiE11kron_fac_sh[2112];
	// demoted variable
	.shared .align 128 .b8 _ZZ9cuda_gemmIiLi128ELi4ELi1ELi256ELi128ELi128ELi64ELi0ELi0EEviiiPT_S1_S1_iiiE3Ash[256];
	// demoted variable
	.shared .align 128 .b8 _ZZ9cuda_gemmIiLi128ELi4ELi1ELi256ELi128ELi128ELi64ELi0ELi0EEviiiPT_S1_S1_iiiE3Csh[512];
	ld.param.u64 	%rd4, [_Z9cuda_gemmIiLi128ELi4ELi1ELi256ELi128ELi128ELi64ELi0ELi0EEviiiPT_S1_S1_iii_param_3];
	ld.param.u64 	%rd5, [_Z9cuda_gemmIiLi128ELi4ELi1ELi256ELi128ELi128ELi64ELi0ELi0EEviiiPT_S1_S1_iii_param_4];
	ld.param.u32 	%r194, [_Z9cuda_gemmIiLi128ELi4ELi1ELi256ELi128ELi128ELi64ELi0ELi0EEviiiPT_S1_S1_iii_param_6];
	ld.param.u32 	%r195, [_Z9cuda_gemmIiLi128ELi4ELi1ELi256ELi128ELi128ELi64ELi0ELi0EEviiiPT_S1_S1_iii_param_7];
	mov.u32 	%r1, %tid.x;
	div.s32 	%r2, 256, %r195;
	min.s32 	%r196, %r2, 64;
	shl.b32 	%r3, %r196, 1;
	div.u32 	%r5, %r1, %r3;
	mul.lo.s32 	%r197, %r5, %r3;
	sub.s32 	%r198, %r1, %r197;
	shr.u32 	%r4, %r198, 1;
	mov.u32 	%r507, %ctaid.y;
	mov.u32 	%r199, %nctaid.y;
	shl.b32 	%r200, %r199, 2;
	setp.ge.u32 	%p2, %r507, %r200;
	@%p2 bra 	$L__BB640_98;
	ld.param.u32 	%r504, [_Z9cuda_gemmIiLi128ELi4ELi1ELi256ELi128ELi128ELi64ELi0ELi0EEviiiPT_S1_S1_iii_param_2];
	and.b32  	%r7, %r1, 1;
	mov.u32 	%r201, %ctaid.x;
	shr.u32 	%r202, %r201, 1;
	and.b32  	%r203, %r201, 1;
	mov.u32 	%r204, %ntid.x;
	shl.b32 	%r8, %r204, 2;
	shl.b32 	%r205, %r201, 6;
	and.b32  	%r206, %r205, 64;
	and.b32  	%r207, %r1, 15;
	or.b32  	%r9, %r206, %r207;
	mov.u32 	%r208, _ZZ9cuda_gemmIiLi128ELi4ELi1ELi256ELi128ELi128ELi64ELi0ELi0EEviiiPT_S1_S1_iiiE11kron_fac_sh;
	mad.lo.s32 	%r10, %r207, 132, %r208;
	shr.u32 	%r11, %r204, 4;
	and.b32  	%r12, %r4, 15;
	shl.b32 	%r209, %r1, 4;
	and.b32  	%r13, %r209, 16;
	min.s32 	%r14, %r194, 16;
	shr.u32 	%r210, %r504, 31;
	add.s32 	%r211, %r504, %r210;
	shr.s32 	%r212, %r211, 1;
	mul.lo.s32 	%r213, %r212, %r203;
	mad.lo.s32 	%r15, %r2, %r202, %r213;
	add.s32 	%r214, %r1, %r204;
	max.u32 	%r215, %r214, 128;
	setp.lt.u32 	%p3, %r214, 128;
	selp.u32 	%r216, 1, 0, %p3;
	add.s32 	%r217, %r214, %r216;
	sub.s32 	%r218, %r215, %r217;
	div.u32 	%r219, %r218, %r204;
	add.s32 	%r16, %r219, %r216;
	add.s32 	%r220, %r4, 1;
	and.b32  	%r17, %r220, 15;
	add.s32 	%r221, %r4, 2;
	and.b32  	%r18, %r221, 15;
	add.s32 	%r222, %r4, 3;
	and.b32  	%r19, %r222, 15;
	add.s32 	%r223, %r4, 4;
	and.b32  	%r20, %r223, 15;
	add.s32 	%r224, %r4, 5;
	and.b32  	%r21, %r224, 15;
	add.s32 	%r225, %r4, 6;
	and.b32  	%r22, %r225, 15;
	add.s32 	%r226, %r4, 7;
	and.b32  	%r23, %r226, 15;
	xor.b32  	%r24, %r12, 8;
	add.s32 	%r227, %r4, 9;
	and.b32  	%r25, %r227, 15;
	add.s32 	%r228, %r4, 10;
	and.b32  	%r26, %r228, 15;
	add.s32 	%r229, %r4, 11;
	and.b32  	%r27, %r229, 15;
	add.s32 	%r230, %r4, 12;
	and.b32  	%r28, %r230, 15;
	add.s32 	%r231, %r4, 13;
	and.b32  	%r29, %r231, 15;
	add.s32 	%r232, %r4, 14;
	and.b32  	%r30, %r232, 15;
	add.s32 	%r233, %r4, -1;
	and.b32  	%r31, %r233, 15;
	or.b32  	%r32, %r13, %r12;
	or.b32  	%r33, %r13, %r17;
	or.b32  	%r34, %r13, %r18;
	or.b32  	%r35, %r13, %r19;
	or.b32  	%r36, %r13, %r20;
	or.b32  	%r37, %r13, %r21;
	or.b32  	%r38, %r13, %r22;
	or.b32  	%r39, %r13, %r23;
	or.b32  	%r40, %r13, %r24;
	or.b32  	%r41, %r13, %r25;
	or.b32  	%r42, %r13, %r26;
	or.b32  	%r43, %r13, %r27;
	or.b32  	%r44, %r13, %r28;
	or.b32  	%r45, %r13, %r29;
	or.b32  	%r46, %r13, %r30;
	or.b32  	%r47, %r13, %r31;
	setp.lt.s32 	%p4, %r12, %r195;
	selp.b32 	%r234, 0, %r195, %p4;
	sub.s32 	%r48, %r12, %r234;
	add.s32 	%r235, %r12, 1;
	setp.lt.s32 	%p5, %r235, %r195;
	selp.b32 	%r236, 0, %r195, %p5;
	sub.s32 	%r49, %r235, %r236;
	add.s32 	%r237, %r12, 2;
	setp.lt.s32 	%p6, %r237, %r195;
	selp.b32 	%r238, 0, %r195, %p6;
	sub.s32 	%r50, %r237, %r238;
	add.s32 	%r239, %r12, 3;
	setp.lt.s32 	%p7, %r239, %r195;
	selp.b32 	%r240, 0, %r195, %p7;
	sub.s32 	%r51, %r239, %r240;
	add.s32 	%r241, %r12, 4;
	setp.lt.s32 	%p8, %r241, %r195;
	selp.b32 	%r242, 0, %r195, %p8;
	sub.s32 	%r52, %r241, %r242;
	add.s32 	%r243, %r12, 5;
	setp.lt.s32 	%p9, %r243, %r195;
	selp.b32 	%r244, 0, %r195, %p9;
	sub.s32 	%r53, %r243, %r244;
	add.s32 	%r245, %r12, 6;
	setp.lt.s32 	%p10, %r245, %r195;
	selp.b32 	%r246, 0, %r195, %p10;
	sub.s32 	%r54, %r245, %r246;
	add.s32 	%r247, %r12, 7;
	setp.lt.s32 	%p11, %r247, %r195;
	selp.b32 	%r248, 0, %r195, %p11;
	sub.s32 	%r55, %r247, %r248;
	add.s32 	%r249, %r12, 8;
	setp.lt.s32 	%p12, %r249, %r195;
	selp.b32 	%r250, 0, %r195, %p12;
	sub.s32 	%r56, %r249, %r250;
	add.s32 	%r251, %r12, 9;
	setp.lt.s32 	%p13, %r251, %r195;
	selp.b32 	%r252, 0, %r195, %p13;
	sub.s32 	%r57, %r251, %r252;
	add.s32 	%r253, %r12, 10;
	setp.lt.s32 	%p14, %r253, %r195;
	selp.b32 	%r254, 0, %r195, %p14;
	sub.s32 	%r58, %r253, %r254;
	add.s32 	%r255, %r12, 11;
	setp.lt.s32 	%p15, %r255, %r195;
	selp.b32 	%r256, 0, %r195, %p15;
	sub.s32 	%r59, %r255, %r256;
	add.s32 	%r257, %r12, 12;
	setp.lt.s32 	%p16, %r257, %r195;
	selp.b32 	%r258, 0, %r195, %p16;
	sub.s32 	%r60, %r257, %r258;
	add.s32 	%r259, %r12, 13;
	setp.lt.s32 	%p17, %r259, %r195;
	selp.b32 	%r260, 0, %r195, %p17;
	sub.s32 	%r61, %r259, %r260;
	add.s32 	%r261, %r12, 14;
	setp.lt.s32 	%p18, %r261, %r195;
	selp.b32 	%r262, 0, %r195, %p18;
	sub.s32 	%r62, %r261, %r262;
	add.s32 	%r263, %r12, 15;
	setp.lt.s32 	%p19, %r263, %r195;
	selp.b32 	%r264, 0, %r195, %p19;
	sub.s32 	%r63, %r263, %r264;
	cvt.u16.u32 	%rs1, %r3;
	div.s16 	%rs2, 128, %rs1;
	cvt.s32.s16 	%r64, %rs2;
	and.b32  	%r65, %r1, 31;
	cvta.to.global.u64 	%rd1, %rd5;
	cvta.to.global.u64 	%rd2, %rd4;
	shl.b32 	%r357, %r65, 2;
	shl.b32 	%r360, %r32, 2;
	shl.b32 	%r363, %r33, 2;
	shl.b32 	%r366, %r34, 2;
	shl.b32 	%r369, %r35, 2;
	shl.b32 	%r372, %r36, 2;
	shl.b32 	%r375, %r37, 2;
	shl.b32 	%r378, %r38, 2;
	shl.b32 	%r381, %r39, 2;
	shl.b32 	%r384, %r40, 2;
	shl.b32 	%r387, %r41, 2;
	shl.b32 	%r390, %r42, 2;
	shl.b32 	%r393, %r43, 2;
	shl.b32 	%r396, %r44, 2;
	shl.b32 	%r399, %r45, 2;
	shl.b32 	%r402, %r46, 2;
	shl.b32 	%r405, %r47, 2;
$L__BB640_2:
	mov.u32 	%r67, %ntid.x;
	and.b32  	%r68, %r16, 3;
	setp.eq.s32 	%p20, %r68, 3;
	mov.u32 	%r508, %r1;
	@%p20 bra 	$L__BB640_6;
	add.s32 	%r508, %r1, %r67;
	setp.eq.s32 	%p21, %r68, 0;
	shl.b32 	%r265, %r1, 2;
	mov.u32 	%r266, _ZZ9cuda_gemmIiLi128ELi4ELi1ELi256ELi128ELi128ELi64ELi0ELi0EEviiiPT_S1_S1_iiiE3Csh;
	add.s32 	%r70, %r266, %r265;
	mov.b32 	%r267, 0;
	st.shared.u32 	[%r70], %r267;
	@%p21 bra 	$L__BB640_6;
	add.s32 	%r268, %r1, %r67;
	add.s32 	%r508, %r268, %r67;
	setp.eq.s32 	%p22, %r68, 1;
	add.s32 	%r72, %r70, %r8;
	mov.b32 	%r269, 0;
	st.shared.u32 	[%r72], %r269;
	@%p22 bra 	$L__BB640_6;
	add.s32 	%r508, %r508, %r67;
	add.s32 	%r270, %r72, %r8;
	mov.b32 	%r271, 0;
	st.shared.u32 	[%r270], %r271;
$L__BB640_6:
	setp.lt.u32 	%p23, %r16, 3;
	@%p23 bra 	$L__BB640_9;
	shl.b32 	%r272, %r508, 2;
	mov.u32 	%r273, _ZZ9cuda_gemmIiLi128ELi4ELi1ELi256ELi128ELi128ELi64ELi0ELi0EEviiiPT_S1_S1_iiiE3Csh;
	add.s32 	%r509, %r273, %r272;
$L__BB640_8:
	mov.b32 	%r274, 0;
	st.shared.u32 	[%r509], %r274;
	add.s32 	%r275, %r509, %r8;
	st.shared.u32 	[%r275], %r274;
	shl.b32 	%r276, %r67, 3;
	add.s32 	%r277, %r509, %r276;
	st.shared.u32 	[%r277], %r274;
	mad.lo.s32 	%r278, %r67, 12, %r509;
	st.shared.u32 	[%r278], %r274;
	add.s32 	%r508, %r508, %r8;
	shl.b32 	%r279, %r67, 4;
	add.s32 	%r509, %r509, %r279;
	setp.lt.u32 	%p24, %r508, 128;
	@%p24 bra 	$L__BB640_8;
$L__BB640_9:
	mov.b32 	%r511, 0;
	mov.pred 	%p92, -1;
$L__BB640_10:
	mov.pred 	%p1, %p92;
	mov.u32 	%r281, %ctaid.z;
	shl.b32 	%r81, %r281, 6;
	setp.gt.u32 	%p26, %r1, 15;
	@%p26 bra 	$L__BB640_13;
	ld.param.u32 	%r505, [_Z9cuda_gemmIiLi128ELi4ELi1ELi256ELi128ELi128ELi64ELi0ELi0EEviiiPT_S1_S1_iii_param_2];
	shl.b32 	%r512, %r1, 2;
	mov.u32 	%r282, %ctaid.x;
	shl.b32 	%r283, %r282, 7;
	and.b32  	%r284, %r283, -256;
	add.s32 	%r285, %r284, %r81;
	mad.lo.s32 	%r286, %r507, %r505, %r285;
	add.s32 	%r83, %r286, %r511;
$L__BB640_12:
	shr.u32 	%r287, %r512, 5;
	and.b32  	%r288, %r512, 28;
	add.s32 	%r289, %r83, %r288;
	mad.lo.s32 	%r290, %r287, %r195, %r289;
	mul.wide.s32 	%rd7, %r290, 4;
	add.s64 	%rd8, %rd2, %rd7;
	ld.global.v4.u32 	{%r291, %r292, %r293, %r294}, [%rd8];
	shl.b32 	%r295, %r512, 2;
	mov.u32 	%r296, _ZZ9cuda_gemmIiLi128ELi4ELi1ELi256ELi128ELi128ELi64ELi0ELi0EEviiiPT_S1_S1_iiiE3Ash;
	add.s32 	%r297, %r296, %r295;
	st.shared.v4.u32 	[%r297], {%r291, %r292, %r293, %r294};
	add.s32 	%r512, %r512, %r8;
	setp.lt.u32 	%p27, %r512, 64;
	@%p27 bra 	$L__BB640_12;
$L__BB640_13:
	add.s32 	%r84, %r511, %r81;
	mov.b32 	%r513, 0;
$L__BB640_14:
	mov.u32 	%r87, %r513;
	shr.u32 	%r514, %r1, 4;
	add.s32 	%r89, %r9, %r87;
$L__BB640_15:
	add.s32 	%r299, %r84, %r514;
	mad.lo.s32 	%r300, %r299, %r194, %r89;
	mul.wide.s32 	%rd9, %r300, 4;
	add.s64 	%rd10, %rd1, %rd9;
	ld.global.u32 	%r301, [%rd10];
	shl.b32 	%r302, %r514, 2;
	add.s32 	%r303, %r10, %r302;
	st.shared.u32 	[%r303], %r301;
	add.s32 	%r514, %r514, %r11;
	setp.lt.u32 	%p28, %r514, 32;
	@%p28 bra 	$L__BB640_15;
	setp.lt.s32 	%p29, %r2, 1;
	bar.sync 	0;
	@%p29 bra 	$L__BB640_89;
	mov.b32 	%r515, 0;
$L__BB640_18:
	setp.ge.s32 	%p30, %r5, %r14;
	add.s32 	%r93, %r515, %r4;
	shl.b32 	%r305, %r93, 5;
	or.b32  	%r306, %r305, %r13;
	add.s32 	%r307, %r306, %r12;
	shl.b32 	%r308, %r307, 2;
	mov.u32 	%r309, _ZZ9cuda_gemmIiLi128ELi4ELi1ELi256ELi128ELi128ELi64ELi0ELi0EEviiiPT_S1_S1_iiiE3Ash;
	add.s32 	%r310, %r309, %r308;
	ld.shared.u32 	%r94, [%r310];
	add.s32 	%r311, %r306, %r17;
	shl.b32 	%r312, %r311, 2;
	add.s32 	%r313, %r309, %r312;
	ld.shared.u32 	%r95, [%r313];
	add.s32 	%r314, %r306, %r18;
	shl.b32 	%r315, %r314, 2;
	add.s32 	%r316, %r309, %r315;
	ld.shared.u32 	%r96, [%r316];
	add.s32 	%r317, %r306, %r19;
	shl.b32 	%r318, %r317, 2;
	add.s32 	%r319, %r309, %r318;
	ld.shared.u32 	%r97, [%r319];
	add.s32 	%r320, %r306, %r20;
	shl.b32 	%r321, %r320, 2;
	add.s32 	%r322, %r309, %r321;
	ld.shared.u32 	%r98, [%r322];
	add.s32 	%r323, %r306, %r21;
	shl.b32 	%r324, %r323, 2;
	add.s32 	%r325, %r309, %r324;
	ld.shared.u32 	%r99, [%r325];
	add.s32 	%r326, %r306, %r22;
	shl.b32 	%r327, %r326, 2;
	add.s32 	%r328, %r309, %r327;
	ld.shared.u32 	%r100, [%r328];
	add.s32 	%r329, %r306, %r23;
	shl.b32 	%r330, %r329, 2;
	add.s32 	%r331, %r309, %r330;
	ld.shared.u32 	%r101, [%r331];
	add.s32 	%r332, %r306, %r24;
	shl.b32 	%r333, %r332, 2;
	add.s32 	%r334, %r309, %r333;
	ld.shared.u32 	%r102, [%r334];
	add.s32 	%r335, %r306, %r25;
	shl.b32 	%r336, %r335, 2;
	add.s32 	%r337, %r309, %r336;
	ld.shared.u32 	%r103, [%r337];
	add.s32 	%r338, %r306, %r26;
	shl.b32 	%r339, %r338, 2;
	add.s32 	%r340, %r309, %r339;
	ld.shared.u32 	%r104, [%r340];
	add.s32 	%r341, %r306, %r27;
	shl.b32 	%r342, %r341, 2;
	add.s32 	%r343, %r309, %r342;
	ld.shared.u32 	%r105, [%r343];
	add.s32 	%r344, %r306, %r28;
	shl.b32 	%r345, %r344, 2;
	add.s32 	%r346, %r309, %r345;
	ld.shared.u32 	%r106, [%r346];
	add.s32 	%r347, %r306, %r29;
	shl.b32 	%r348, %r347, 2;
	add.s32 	%r349, %r309, %r348;
	ld.shared.u32 	%r107, [%r349];
	add.s32 	%r350, %r306, %r30;
	shl.b32 	%r351, %r350, 2;
	add.s32 	%r352, %r309, %r351;
	ld.shared.u32 	%r108, [%r352];
	add.s32 	%r353, %r306, %r31;
	shl.b32 	%r354, %r353, 2;
	add.s32 	%r355, %r309, %r354;
	ld.shared.u32 	%r109, [%r355];
	@%p30 bra 	$L__BB640_88;
	mov.u32 	%r516, %r5;
$L__BB640_20:
	setp.gt.u32 	%p31, %r195, 64;
	mov.u32 	%r356, _ZZ9cuda_gemmIiLi128ELi4ELi1ELi256ELi128ELi128ELi64ELi0ELi0EEviiiPT_S1_S1_iiiE11kron_fac_sh;
	mad.lo.s32 	%r111, %r516, 132, %r356;
	add.s32 	%r358, %r111, %r357;
	ld.shared.u32 	%r112, [%r358];
	@%p31 bra 	$L__BB640_53;
	setp.eq.s32 	%p48, %r195, 0;
	mov.b32 	%r518, 0;
	@%p48 bra 	$L__BB640_23;
	shfl.sync.idx.b32	%r409|%p49, %r112, %r48, 31, -1;
	mul.lo.s32 	%r518, %r409, %r94;
$L__BB640_23:
	setp.lt.s32 	%p50, %r195, 2;
	@%p50 bra 	$L__BB640_25;
	shfl.sync.idx.b32	%r410|%p51, %r112, %r49, 31, -1;
	mad.lo.s32 	%r518, %r410, %r95, %r518;
$L__BB640_25:
	setp.lt.s32 	%p52, %r195, 3;
	@%p52 bra 	$L__BB640_27;
	shfl.sync.idx.b32	%r411|%p53, %r112, %r50, 31, -1;
	mad.lo.s32 	%r518, %r411, %r96, %r518;
$L__BB640_27:
	setp.lt.s32 	%p54, %r195, 4;
	@%p54 bra 	$L__BB640_29;
	shfl.sync.idx.b32	%r412|%p55, %r112, %r51, 31, -1;
	mad.lo.s32 	%r518, %r412, %r97, %r518;
$L__BB640_29:
	setp.lt.s32 	%p56, %r195, 5;
	@%p56 bra 	$L__BB640_31;
	shfl.sync.idx.b32	%r413|%p57, %r112, %r52, 31, -1;
	mad.lo.s32 	%r518, %r413, %r98, %r518;
$L__BB640_31:
	setp.lt.s32 	%p58, %r195, 6;
	@%p58 bra 	$L__BB640_33;
	shfl.sync.idx.b32	%r414|%p59, %r112, %r53, 31, -1;
	mad.lo.s32 	%r518, %r414, %r99, %r518;
$L__BB640_33:
	setp.lt.s32 	%p60, %r195, 7;
	@%p60 bra 	$L__BB640_35;
	shfl.sync.idx.b32	%r415|%p61, %r112, %r54, 31, -1;
	mad.lo.s32 	%r518, %r415, %r100, %r518;
$L__BB640_35:
	setp.lt.s32 	%p62, %r195, 8;
	@%p62 bra 	$L__BB640_37;
	shfl.sync.idx.b32	%r416|%p63, %r112, %r55, 31, -1;
	mad.lo.s32 	%r518, %r416, %r101, %r518;
$L__BB640_37:
	setp.lt.s32 	%p64, %r195, 9;
	@%p64 bra 	$L__BB640_39;
	shfl.sync.idx.b32	%r417|%p65, %r112, %r56, 31, -1;
	mad.lo.s32 	%r518, %r417, %r102, %r518;
$L__BB640_39:
	setp.lt.s32 	%p66, %r195, 10;
	@%p66 bra 	$L__BB640_41;
	shfl.sync.idx.b32	%r418|%p67, %r112, %r57, 31, -1;
	mad.lo.s32 	%r518, %r418, %r103, %r518;
$L__BB640_41:
	setp.lt.s32 	%p68, %r195, 11;
	@%p68 bra 	$L__BB640_43;
	shfl.sync.idx.b32	%r419|%p69, %r112, %r58, 31, -1;
	mad.lo.s32 	%r518, %r419, %r104, %r518;
$L__BB640_43:
	setp.lt.s32 	%p70, %r195, 12;
	@%p70 bra 	$L__BB640_45;
	shfl.sync.idx.b32	%r420|%p71, %r112, %r59, 31, -1;
	mad.lo.s32 	%r518, %r420, %r105, %r518;
$L__BB640_45:
	setp.lt.s32 	%p72, %r195, 13;
	@%p72 bra 	$L__BB640_47;
	shfl.sync.idx.b32	%r421|%p73, %r112, %r60, 31, -1;
	mad.lo.s32 	%r518, %r421, %r106, %r518;
$L__BB640_47:
	setp.lt.s32 	%p74, %r195, 14;
	@%p74 bra 	$L__BB640_49;
	shfl.sync.idx.b32	%r422|%p75, %r112, %r61, 31, -1;
	mad.lo.s32 	%r518, %r422, %r107, %r518;
$L__BB640_49:
	setp.lt.s32 	%p76, %r195, 15;
	@%p76 bra 	$L__BB640_51;
	shfl.sync.idx.b32	%r423|%p77, %r112, %r62, 31, -1;
	mad.lo.s32 	%r518, %r423, %r108, %r518;
$L__BB640_51:
	setp.lt.s32 	%p78, %r195, 16;
	@%p78 bra 	$L__BB640_85;
	shfl.sync.idx.b32	%r424|%p79, %r112, %r63, 31, -1;
	mad.lo.s32 	%r518, %r424, %r109, %r518;
	bra.uni 	$L__BB640_85;
$L__BB640_53:
	setp.lt.s32 	%p32, %r195, 1;
	mov.b32 	%r518, 0;
	@%p32 bra 	$L__BB640_55;
	add.s32 	%r361, %r111, %r360;
	ld.shared.u32 	%r362, [%r361];
	mul.lo.s32 	%r518, %r362, %r94;
$L__BB640_55:
	setp.lt.s32 	%p33, %r195, 2;
	@%p33 bra 	$L__BB640_57;
	add.s32 	%r364, %r111, %r363;
	ld.shared.u32 	%r365, [%r364];
	mad.lo.s32 	%r518, %r365, %r95, %r518;
$L__BB640_57:
	setp.lt.s32 	%p34, %r195, 3;
	@%p34 bra 	$L__BB640_59;
	add.s32 	%r367, %r111, %r366;
	ld.shared.u32 	%r368, [%r367];
	mad.lo.s32 	%r518, %r368, %r96, %r518;
$L__BB640_59:
	setp.lt.s32 	%p35, %r195, 4;
	@%p35 bra 	$L__BB640_61;
	add.s32 	%r370, %r111, %r369;
	ld.shared.u32 	%r371, [%r370];
	mad.lo.s32 	%r518, %r371, %r97, %r518;
$L__BB640_61:
	setp.lt.s32 	%p36, %r195, 5;
	@%p36 bra 	$L__BB640_63;
	add.s32 	%r373, %r111, %r372;
	ld.shared.u32 	%r374, [%r373];
	mad.lo.s32 	%r518, %r374, %r98, %r518;
$L__BB640_63:
	setp.lt.s32 	%p37, %r195, 6;
	@%p37 bra 	$L__BB640_65;
	add.s32 	%r376, %r111, %r375;
	ld.shared.u32 	%r377, [%r376];
	mad.lo.s32 	%r518, %r377, %r99, %r518;
$L__BB640_65:
	setp.lt.s32 	%p38, %r195, 7;
	@%p38 bra 	$L__BB640_67;
	add.s32 	%r379, %r111, %r378;
	ld.shared.u32 	%r380, [%r379];
	mad.lo.s32 	%r518, %r380, %r100, %r518;
$L__BB640_67:
	setp.lt.s32 	%p39, %r195, 8;
	@%p39 bra 	$L__BB640_69;
	add.s32 	%r382, %r111, %r381;
	ld.shared.u32 	%r383, [%r382];
	mad.lo.s32 	%r518, %r383, %r101, %r518;
$L__BB640_69:
	setp.lt.s32 	%p40, %r195, 9;
	@%p40 bra 	$L__BB640_71;
	add.s32 	%r385, %r111, %r384;
	ld.shared.u32 	%r386, [%r385];
	mad.lo.s32 	%r518, %r386, %r102, %r518;
$L__BB640_71:
	setp.lt.s32 	%p41, %r195, 10;
	@%p41 bra 	$L__BB640_73;
	add.s32 	%r388, %r111, %r387;
	ld.shared.u32 	%r389, [%r388];
	mad.lo.s32 	%r518, %r389, %r103, %r518;
$L__BB640_73:
	setp.lt.s32 	%p42, %r195, 11;
	@%p42 bra 	$L__BB640_75;
	add.s32 	%r391, %r111, %r390;
	ld.shared.u32 	%r392, [%r391];
	mad.lo.s32 	%r518, %r392, %r104, %r518;
$L__BB640_75:
	setp.lt.s32 	%p43, %r195, 12;
	@%p43 bra 	$L__BB640_77;
	add.s32 	%r394, %r111, %r393;
	ld.shared.u32 	%r395, [%r394];
	mad.lo.s32 	%r518, %r395, %r105, %r518;
$L__BB640_77:
	setp.lt.s32 	%p44, %r195, 13;
	@%p44 bra 	$L__BB640_79;
	add.s32 	%r397, %r111, %r396;
	ld.shared.u32 	%r398, [%r397];
	mad.lo.s32 	%r518, %r398, %r106, %r518;
$L__BB640_79:
	setp.lt.s32 	%p45, %r195, 14;
	@%p45 bra 	$L__BB640_81;
	add.s32 	%r400, %r111, %r399;
	ld.shared.u32 	%r401, [%r400];
	mad.lo.s32 	%r518, %r401, %r107, %r518;
$L__BB640_81:
	setp.lt.s32 	%p46, %r195, 15;
	@%p46 bra 	$L__BB640_83;
	add.s32 	%r403, %r111, %r402;
	ld.shared.u32 	%r404, [%r403];
	mad.lo.s32 	%r518, %r404, %r108, %r518;
$L__BB640_83:
	setp.lt.s32 	%p47, %r195, 16;
	@%p47 bra 	$L__BB640_85;
	add.s32 	%r406, %r111, %r405;
	ld.shared.u32 	%r407, [%r406];
	mad.lo.s32 	%r518, %r407, %r109, %r518;
$L__BB640_85:
	setp.ne.s32 	%p80, %r7, 0;
	add.s32 	%r425, %r516, %r87;
	mad.lo.s32 	%r176, %r425, %r2, %r93;
	shfl.sync.down.b32	%r426|%p81, %r518, 1, 7711, -1;
	add.s32 	%r177, %r426, %r518;
	@%p80 bra 	$L__BB640_87;
	shl.b32 	%r427, %r176, 2;
	mov.u32 	%r428, _ZZ9cuda_gemmIiLi128ELi4ELi1ELi256ELi128ELi128ELi64ELi0ELi0EEviiiPT_S1_S1_iiiE3Csh;
	add.s32 	%r429, %r428, %r427;
	ld.shared.u32 	%r430, [%r429];
	add.s32 	%r431, %r430, %r177;
	st.shared.u32 	[%r429], %r431;
$L__BB640_87:
	add.s32 	%r516, %r516, %r64;
	setp.lt.s32 	%p82, %r516, %r14;
	@%p82 bra 	$L__BB640_20;
$L__BB640_88:
	add.s32 	%r515, %r515, %r3;
	setp.lt.s32 	%p83, %r515, %r2;
	@%p83 bra 	$L__BB640_18;
$L__BB640_89:
	add.s32 	%r513, %r87, 16;
	setp.lt.u32 	%p84, %r87, 48;
	@%p84 bra 	$L__BB640_14;
	mov.b32 	%r511, 32;
	mov.pred 	%p92, 0;
	@%p1 bra 	$L__BB640_10;
	ld.param.u64 	%rd25, [_Z9cuda_gemmIiLi128ELi4ELi1ELi256ELi128ELi128ELi64ELi0ELi0EEviiiPT_S1_S1_iii_param_5];
	ld.param.u32 	%r506, [_Z9cuda_gemmIiLi128ELi4ELi1ELi256ELi128ELi128ELi64ELi0ELi0EEviiiPT_S1_S1_iii_param_2];
	ld.param.u32 	%r503, [_Z9cuda_gemmIiLi128ELi4ELi1ELi256ELi128ELi128ELi64ELi0ELi0EEviiiPT_S1_S1_iii_param_1];
	cvta.to.global.u64 	%rd3, %rd25;
	and.b32  	%r433, %r16, 3;
	setp.eq.s32 	%p86, %r433, 3;
	bar.sync 	0;
	div.s32 	%r181, %r506, %r195;
	mad.lo.s32 	%r182, %r507, %r503, %r15;
	mov.u32 	%r548, %r1;
	@%p86 bra 	$L__BB640_95;
	mov.u32 	%r183, %ntid.x;
	add.s32 	%r548, %r1, %r183;
	and.b32  	%r434, %r16, 3;
	setp.eq.s32 	%p87, %r434, 0;
	div.s32 	%r435, %r1, %r2;
	mul.lo.s32 	%r436, %r435, %r2;
	sub.s32 	%r437, %r1, %r436;
	mad.lo.s32 	%r438, %r181, %r435, %r182;
	add.s32 	%r439, %r438, %r437;
	mul.wide.s32 	%rd11, %r439, 4;
	add.s64 	%rd12, %rd3, %rd11;
	shl.b32 	%r440, %r1, 2;
	mov.u32 	%r441, _ZZ9cuda_gemmIiLi128ELi4ELi1ELi256ELi128ELi128ELi64ELi0ELi0EEviiiPT_S1_S1_iiiE3Csh;
	add.s32 	%r185, %r441, %r440;
	ld.shared.u32 	%r442, [%r185];
	atom.global.add.u32 	%r443, [%rd12], %r442;
	@%p87 bra 	$L__BB640_95;
	add.s32 	%r444, %r1, %r183;
	add.s32 	%r186, %r444, %r183;
	and.b32  	%r445, %r16, 3;
	setp.eq.s32 	%p88, %r445, 1;
	div.s32 	%r446, %r548, %r2;
	mul.lo.s32 	%r447, %r446, %r2;
	sub.s32 	%r448, %r548, %r447;
	mad.lo.s32 	%r449, %r181, %r446, %r182;
	add.s32 	%r450, %r449, %r448;
	mul.wide.s32 	%rd13, %r450, 4;
	add.s64 	%rd14, %rd3, %rd13;
	add.s32 	%r451, %r185, %r8;
	ld.shared.u32 	%r452, [%r451];
	atom.global.add.u32 	%r453, [%rd14], %r452;
	mov.u32 	%r548, %r186;
	@%p88 bra 	$L__BB640_95;
	add.s32 	%r548, %r186, %r183;
	div.s32 	%r454, %r186, %r2;
	mul.lo.s32 	%r455, %r454, %r2;
	sub.s32 	%r456, %r186, %r455;
	mad.lo.s32 	%r457, %r181, %r454, %r182;
	add.s32 	%r458, %r457, %r456;
	mul.wide.s32 	%rd15, %r458, 4;
	add.s64 	%rd16, %rd3, %rd15;
	add.s32 	%r459, %r185, %r8;
	add.s32 	%r460, %r459, %r8;
	ld.shared.u32 	%r461, [%r460];
	atom.global.add.u32 	%r462, [%rd16], %r461;
$L__BB640_95:
	@%p23 bra 	$L__BB640_97;
$L__BB640_96:
	div.s32 	%r463, %r548, %r2;
	mul.lo.s32 	%r464, %r463, %r2;
	sub.s32 	%r465, %r548, %r464;
	mad.lo.s32 	%r466, %r181, %r463, %r182;
	add.s32 	%r467, %r466, %r465;
	mul.wide.s32 	%rd17, %r467, 4;
	add.s64 	%rd18, %rd3, %rd17;
	shl.b32 	%r468, %r548, 2;
	mov.u32 	%r469, _ZZ9cuda_gemmIiLi128ELi4ELi1ELi256ELi128ELi128ELi64ELi0ELi0EEviiiPT_S1_S1_iiiE3Csh;
	add.s32 	%r470, %r469, %r468;
	ld.shared.u32 	%r471, [%r470];
	atom.global.add.u32 	%r472, [%rd18], %r471;
	mov.u32 	%r473, %ntid.x;
	add.s32 	%r474, %r548, %r473;
	div.s32 	%r475, %r474, %r2;
	mul.lo.s32 	%r476, %r475, %r2;
	sub.s32 	%r477, %r474, %r476;
	mad.lo.s32 	%r478, %r181, %r475, %r182;
	add.s32 	%r479, %r478, %r477;
	mul.wide.s32 	%rd19, %r479, 4;
	add.s64 	%rd20, %rd3, %rd19;
	add.s32 	%r480, %r470, %r8;
	ld.shared.u32 	%r481, [%r480];
	atom.global.add.u32 	%r482, [%rd20], %r481;
	add.s32 	%r483, %r474, %r473;
	div.s32 	%r484, %r483, %r2;
	mul.lo.s32 	%r485, %r484, %r2;
	sub.s32 	%r486, %r483, %r485;
	mad.lo.s32 	%r487, %r181, %r484, %r182;
	add.s32 	%r488, %r487, %r486;
	mul.wide.s32 	%rd21, %r488, 4;
	add.s64 	%rd22, %rd3, %rd21;
	add.s32 	%r489, %r480, %r8;
	ld.shared.u32 	%r490, [%r489];
	atom.global.add.u32 	%r491, [%rd22], %r490;
	add.s32 	%r492, %r483, %r473;
	div.s32 	%r493, %r492, %r2;
	mul.lo.s32 	%r494, %r493, %r2;
	sub.s32 	%r495, %r492, %r494;
	mad.lo.s32 	%r496, %r181, %r493, %r182;
	add.s32 	%r497, %r496, %r495;
	mul.wide.s32 	%rd23, %r497, 4;
	add.s64 	%rd24, %rd3, %rd23;
	add.s32 	%r498, %r489, %r8;
	ld.shared.u32 	%r499, [%r498];
	atom.global.add.u32 	%r500, [%rd24], %r499;
	add.s32 	%r548, %r492, %r473;
	setp.lt.u32 	%p90, %r548, 128;
	@%p90 bra 	$L__BB640_96;
$L__BB640_97:
	mov.u32 	%r501, %nctaid.y;
	add.s32 	%r507, %r507, %r501;
	shl.b32 	%r502, %r501, 2;
	setp.lt.u32 	%p91, %r507, %r502;
	@%p91 bra 	$L__BB640_2;
$L__BB640_98:
	ret;

}
	// .globl	_Z9cuda_gemmIiLi128ELi4ELi1ELi256ELi128ELi128ELi64ELi0ELi1EEviiiPT_S1_S1_iii
.visible .entry _Z9cuda_gemmIiLi128ELi4ELi1ELi256ELi128ELi128ELi64ELi0ELi1EEviiiPT_S1_S1_iii(
	.param .u32 _Z9cuda_gemmIiLi128ELi4ELi1ELi256ELi128ELi128ELi64ELi0ELi1EEviiiPT_S1_S1_iii_param_0,
	.param .u32 _Z9cuda_gemmIiLi128ELi4ELi1ELi256ELi128ELi128ELi64ELi0ELi1EEviiiPT_S1_S1_iii_param_1,
	.param .u32 _Z9cuda_gemmIiLi128ELi4ELi1ELi256ELi128ELi128ELi64ELi0ELi1EEviiiPT_S1_S1_iii_param_2,
	.param .u64 .ptr .align 1 _Z9cuda_gemmIiLi128ELi4ELi1ELi256ELi128ELi128ELi64ELi0ELi1EEviiiPT_S1_S1_iii_param_3,
	.param .u64 .ptr .align 1 _Z9cuda_gemmIiLi128ELi4ELi1ELi256ELi128ELi128ELi64ELi0ELi1EEviiiPT_S1_S1_iii_param_4,
	.param .u64 .ptr .align 1 _Z9cuda_gemmIiLi128ELi4ELi1ELi256ELi128ELi128ELi64ELi0ELi1EEviiiPT_S1_S1_iii_param_5,
	.param .u32 _Z9cuda_gemmIiLi128ELi4ELi1ELi256ELi128ELi128ELi64ELi0ELi1EEviiiPT_S1_S1_iii_param_6,
	.param .u32 _Z9cuda_gemmIiLi128ELi4ELi1ELi256ELi128ELi128ELi64ELi0ELi1EEviiiPT_S1_S1_iii_param_7,
	.param .u32 _Z9cuda_gemmIiLi128ELi4ELi1ELi256ELi128ELi128ELi64ELi0ELi1EEviiiPT_S1_S1_iii_param_8
)
.maxntid 128
{
	.reg .pred 	%p<25>;
	.reg .b32 	%r<248>;
	.reg .b64 	%rd<25>;
	// demoted variable
	.shared .align 128 .b8 _ZZ9cuda_gemmIiLi128ELi4ELi1ELi256ELi128ELi128ELi64ELi0ELi1EEviiiPT_S1_S1_iiiE11kron_fac_sh[2112];
	// demoted variable
	.shared .align 128 .b8 _ZZ9cuda_gemmIiLi128ELi4ELi1ELi256ELi128ELi128ELi64ELi0ELi1EEviiiPT_S1_S1_iiiE3Ash[256];
	// demoted variable
	.shared .align 128 .b8 _ZZ9cuda_gemmIiLi128ELi4ELi1ELi256ELi128ELi128ELi64ELi0ELi1EEviiiPT_S1_S1_iiiE3Csh[512];
	ld.param.u32 	%r65, [_Z9cuda_gemmIiLi128ELi4ELi1ELi256ELi128ELi128ELi64ELi0ELi1EEviiiPT_S1_S1_iii_param_1];
	ld.param.u32 	%r66, [_Z9cuda_gemmIiLi128ELi4ELi1ELi256ELi128ELi128ELi64ELi0ELi1EEviiiPT_S1_S1_iii_param_2];
	ld.param.u64 	%rd4, [_Z9cuda_gemmIiLi128ELi4ELi1ELi256ELi128ELi128ELi64ELi0ELi1EEviiiPT_S1_S1_iii_param_3];
	ld.param.u64 	%rd5, [_Z9cuda_gemmIiLi128ELi4ELi1ELi256ELi128ELi128ELi64ELi0ELi1EEviiiPT_S1_S1_iii_param_4];
	ld.param.u64 	%rd6, [_Z9cuda_gemmIiLi128ELi4ELi1ELi256ELi128ELi128ELi64ELi0ELi1EEviiiPT_S1_S1_iii_param_5];
	cvta.to.global.u64 	%rd1, %rd6;
	mov.u32 	%r1, %tid.x;
	shr.u32 	%r2, %r1, 1;
	and.b32  	%r3, %r2, 1;
	shr.u32 	%r4, %r1, 2;
	mov.u32 	%r238, %ctaid.y;
	mov.u32 	%r6, %nctaid.y;
	shl.b32 	%r7, %r6, 2;
	setp.ge.u32 	%p2, %r238, %r7;
	@%p2 bra 	$L__BB641_29;
	and.b32  	%r8, %r1, 1;
	mov.u32 	%r67, %ctaid.x;
	and.b32  	%r68, %r67, 1;
	mov.u32 	%r69, %ctaid.z;
	mov.u32 	%r9, %ntid.x;
	shl.b32 	%r70, %r67, 7;
	and.b32  	%r71, %r70, 2147483392;
	shl.b32 	%r10, %r69, 6;
	add.s32 	%r11, %r71, %r10;
	shl.b32 	%r12, %r9, 2;
	shr.u32 	%r13, %r1, 4;
	shl.b32 	%r72, %r67, 6;
	and.b32  	%r73, %r72, 64;
	and.b32  	%r74, %r1, 15;
	or.b32  	%r14, %r73, %r74;
	mov.u32 	%r75, _ZZ9cuda_gemmIiLi128ELi4ELi1ELi256ELi128ELi128ELi64ELi0ELi1EEviiiPT_S1_S1_iiiE11kron_fac_sh;
	mad.lo.s32 	%r15, %r74, 132, %r75;
	shr.u32 	%r16, %r9, 4;
	shl.b32 	%r76, %r1, 4;
	and.b32  	%r77, %r76, 16;
	shl.b32 	%r78, %r3, 5;
	or.b32  	%r79, %r78, %r77;
	mad.lo.s32 	%r80, %r4, 132, %r75;
	shr.u32 	%r81, %r66, 31;
	add.s32 	%r82, %r66, %r81;
	shr.s32 	%r83, %r82, 1;
	and.b32  	%r84, %r67, 2147483646;
	shr.s32 	%r85, %r66, 31;
	shr.u32 	%r86, %r85, 25;
	add.s32 	%r87, %r66, %r86;
	shr.s32 	%r17, %r87, 7;
	mad.lo.s32 	%r18, %r83, %r68, %r84;
	add.s32 	%r19, %r1, %r9;
	max.u32 	%r88, %r19, 128;
	setp.lt.u32 	%p3, %r19, 128;
	selp.u32 	%r89, 1, 0, %p3;
	add.s32 	%r90, %r19, %r89;
	sub.s32 	%r91, %r88, %r90;
	div.u32 	%r92, %r91, %r9;
	add.s32 	%r20, %r92, %r89;
	and.b32  	%r21, %r20, 3;
	shl.b32 	%r93, %r1, 2;
	mov.u32 	%r94, _ZZ9cuda_gemmIiLi128ELi4ELi1ELi256ELi128ELi128ELi64ELi0ELi1EEviiiPT_S1_S1_iiiE3Csh;
	add.s32 	%r22, %r94, %r93;
	add.s32 	%r23, %r22, %r12;
	add.s32 	%r24, %r19, %r9;
	add.s32 	%r25, %r23, %r12;
	add.s32 	%r26, %r24, %r9;
	or.b32  	%r95, %r79, %r3;
	or.b32  	%r96, %r3, 8;
	or.b32  	%r97, %r79, %r96;
	add.s32 	%r98, %r3, -1;
	and.b32  	%r99, %r98, 15;
	or.b32  	%r100, %r79, %r99;
	shl.b32 	%r101, %r100, 2;
	mov.u32 	%r102, _ZZ9cuda_gemmIiLi128ELi4ELi1ELi256ELi128ELi128ELi64ELi0ELi1EEviiiPT_S1_S1_iiiE3Ash;
	add.s32 	%r27, %r102, %r101;
	shl.b32 	%r103, %r95, 2;
	add.s32 	%r28, %r102, %r103;
	shl.b32 	%r104, %r97, 2;
	add.s32 	%r29, %r102, %r104;
	mad.lo.s32 	%r105, %r3, -31, %r79;
	shl.b32 	%r106, %r105, 2;
	add.s32 	%r30, %r80, %r106;
	or.b32  	%r107, %r77, %r96;
	shl.b32 	%r108, %r107, 2;
	add.s32 	%r31, %r80, %r108;
	or.b32  	%r109, %r77, %r99;
	shl.b32 	%r110, %r109, 2;
	add.s32 	%r32, %r80, %r110;
	mad.lo.s32 	%r33, %r2, %r17, %r8;
	shr.u32 	%r111, %r19, 1;
	and.b32  	%r112, %r19, 1;
	mad.lo.s32 	%r34, %r111, %r17, %r112;
	shr.u32 	%r113, %r24, 1;
	and.b32  	%r114, %r24, 1;
	mad.lo.s32 	%r35, %r113, %r17, %r114;
	shl.b32 	%r36, %r9, 4;
	cvta.to.global.u64 	%rd2, %rd5;
	cvta.to.global.u64 	%rd3, %rd4;
$L__BB641_2:
	setp.eq.s32 	%p4, %r21, 3;
	mov.u32 	%r239, %r1;
	@%p4 bra 	$L__BB641_6;
	setp.eq.s32 	%p5, %r21, 0;
	mov.b32 	%r115, 0;
	st.shared.u32 	[%r22], %r115;
	mov.u32 	%r239, %r19;
	@%p5 bra 	$L__BB641_6;
	setp.eq.s32 	%p6, %r21, 1;
	mov.b32 	%r116, 0;
	st.shared.u32 	[%r23], %r116;
	mov.u32 	%r239, %r24;
	@%p6 bra 	$L__BB641_6;
	mov.b32 	%r117, 0;
	st.shared.u32 	[%r25], %r117;
	mov.u32 	%r239, %r26;
$L__BB641_6:
	setp.lt.u32 	%p7, %r20, 3;
	@%p7 bra 	$L__BB641_9;
	shl.b32 	%r118, %r239, 2;
	mov.u32 	%r119, _ZZ9cuda_gemmIiLi128ELi4ELi1ELi256ELi128ELi128ELi64ELi0ELi1EEviiiPT_S1_S1_iiiE3Csh;
	add.s32 	%r240, %r119, %r118;
$L__BB641_8:
	mov.b32 	%r120, 0;
	st.shared.u32 	[%r240], %r120;
	add.s32 	%r121, %r240, %r12;
	st.shared.u32 	[%r121], %r120;
	shl.b32 	%r122, %r9, 3;
	add.s32 	%r123, %r240, %r122;
	st.shared.u32 	[%r123], %r120;
	mad.lo.s32 	%r124, %r9, 12, %r240;
	st.shared.u32 	[%r124], %r120;
	add.s32 	%r239, %r239, %r12;
	add.s32 	%r240, %r240, %r36;
	setp.lt.u32 	%p8, %r239, 128;
	@%p8 bra 	$L__BB641_8;
$L__BB641_9:
	mad.lo.s32 	%r44, %r238, %r66, %r11;
	mov.b32 	%r242, 0;
	mov.pred 	%p24, -1;
$L__BB641_10:
	mov.pred 	%p1, %p24;
	setp.gt.u32 	%p10, %r1, 15;
	@%p10 bra 	$L__BB641_13;
	shl.b32 	%r243, %r1, 2;
	add.s32 	%r47, %r44, %r242;
$L__BB641_12:
	shl.b32 	%r126, %r243, 2;
	and.b32  	%r127, %r126, 128;
	and.b32  	%r128, %r243, 28;
	add.s32 	%r129, %r47, %r128;
	add.s32 	%r130, %r129, %r127;
	mul.wide.s32 	%rd7, %r130, 4;
	add.s64 	%rd8, %rd3, %rd7;
	ld.global.v4.u32 	{%r131, %r132, %r133, %r134}, [%rd8];
	mov.u32 	%r135, _ZZ9cuda_gemmIiLi128ELi4ELi1ELi256ELi128ELi128ELi64ELi0ELi1EEviiiPT_S1_S1_iiiE3Ash;
	add.s32 	%r136, %r135, %r126;
	st.shared.v4.u32 	[%r136], {%r131, %r132, %r133, %r134};
	add.s32 	%r243, %r243, %r12;
	setp.lt.u32 	%p11, %r243, 64;
	@%p11 bra 	$L__BB641_12;
$L__BB641_13:
	add.s32 	%r48, %r242, %r10;
	mov.b32 	%r244, 0;
$L__BB641_14:
	mov.u32 	%r51, %r244;
	add.s32 	%r52, %r51, %r14;
	mov.u32 	%r245, %r13;
$L__BB641_15:
	add.s32 	%r138, %r48, %r245;
	shl.b32 	%r139, %r138, 7;
	add.s32 	%r140, %r139, %r52;
	mul.wide.u32 	%rd9, %r140, 4;
	add.s64 	%rd10, %rd2, %rd9;
	ld.global.u32 	%r141, [%rd10];
	shl.b32 	%r142, %r245, 2;
	add.s32 	%r143, %r15, %r142;
	st.shared.u32 	[%r143], %r141;
	add.s32 	%r245, %r245, %r16;
	setp.lt.u32 	%p12, %r245, 32;
	@%p12 bra 	$L__BB641_15;
	setp.gt.u32 	%p13, %r1, 63;
	bar.sync 	0;
	@%p13 bra 	$L__BB641_19;
	setp.ne.s32 	%p14, %r8, 0;
	ld.shared.u32 	%r144, [%r27];
	ld.shared.u32 	%r145, [%r28+56];
	ld.shared.u32 	%r146, [%r28+52];
	ld.shared.u32 	%r147, [%r28+48];
	ld.shared.u32 	%r148, [%r28+44];
	ld.shared.u32 	%r149, [%r28+40];
	ld.shared.u32 	%r150, [%r28+36];
	ld.shared.u32 	%r151, [%r29];
	ld.shared.u32 	%r152, [%r28+28];
	ld.shared.u32 	%r153, [%r28+24];
	ld.shared.u32 	%r154, [%r28+20];
	ld.shared.u32 	%r155, [%r28+16];
	ld.shared.u32 	%r156, [%r28+12];
	ld.shared.u32 	%r157, [%r28+8];
	ld.shared.u32 	%r158, [%r28+4];
	ld.shared.u32 	%r159, [%r28];
	ld.shared.u32 	%r160, [%r30];
	mul.lo.s32 	%r161, %r160, %r159;
	ld.shared.u32 	%r162, [%r30+4];
	mad.lo.s32 	%r163, %r162, %r158, %r161;
	ld.shared.u32 	%r164, [%r30+8];
	mad.lo.s32 	%r165, %r164, %r157, %r163;
	ld.shared.u32 	%r166, [%r30+12];
	mad.lo.s32 	%r167, %r166, %r156, %r165;
	ld.shared.u32 	%r168, [%r30+16];
	mad.lo.s32 	%r169, %r168, %r155, %r167;
	ld.shared.u32 	%r170, [%r30+20];
	mad.lo.s32 	%r171, %r170, %r154, %r169;
	ld.shared.u32 	%r172, [%r30+24];
	mad.lo.s32 	%r173, %r172, %r153, %r171;
	ld.shared.u32 	%r174, [%r30+28];
	mad.lo.s32 	%r175, %r174, %r152, %r173;
	ld.shared.u32 	%r176, [%r31];
	mad.lo.s32 	%r177, %r176, %r151, %r175;
	ld.shared.u32 	%r178, [%r30+36];
	mad.lo.s32 	%r179, %r178, %r150, %r177;
	ld.shared.u32 	%r180, [%r30+40];
	mad.lo.s32 	%r181, %r180, %r149, %r179;
	ld.shared.u32 	%r182, [%r30+44];
	mad.lo.s32 	%r183, %r182, %r148, %r181;
	ld.shared.u32 	%r184, [%r30+48];
	mad.lo.s32 	%r185, %r184, %r147, %r183;
	ld.shared.u32 	%r186, [%r30+52];
	mad.lo.s32 	%r187, %r186, %r146, %r185;
	ld.shared.u32 	%r188, [%r30+56];
	mad.lo.s32 	%r189, %r188, %r145, %r187;
	ld.shared.u32 	%r190, [%r32];
	mad.lo.s32 	%r191, %r190, %r144, %r189;
	add.s32 	%r192, %r4, %r51;
	shl.b32 	%r193, %r192, 1;
	or.b32  	%r55, %r193, %r3;
	shfl.sync.down.b32	%r194|%p15, %r191, 1, 7711, -1;
	add.s32 	%r56, %r194, %r191;
	@%p14 bra 	$L__BB641_19;
	shl.b32 	%r195, %r55, 2;
	mov.u32 	%r196, _ZZ9cuda_gemmIiLi128ELi4ELi1ELi256ELi128ELi128ELi64ELi0ELi1EEviiiPT_S1_S1_iiiE3Csh;
	add.s32 	%r197, %r196, %r195;
	ld.shared.u32 	%r198, [%r197];
	add.s32 	%r199, %r198, %r56;
	st.shared.u32 	[%r197], %r199;
$L__BB641_19:
	add.s32 	%r244, %r51, 16;
	setp.lt.u32 	%p16, %r51, 48;
	@%p16 bra 	$L__BB641_14;
	mov.b32 	%r242, 32;
	mov.pred 	%p24, 0;
	@%p1 bra 	$L__BB641_10;
	setp.eq.s32 	%p18, %r21, 3;
	bar.sync 	0;
	mad.lo.s32 	%r58, %r238, %r65, %r18;
	mov.u32 	%r246, %r1;
	@%p18 bra 	$L__BB641_25;
	setp.eq.s32 	%p19, %r21, 0;
	add.s32 	%r201, %r58, %r33;
	mul.wide.s32 	%rd11, %r201, 4;
	add.s64 	%rd12, %rd1, %rd11;
	ld.shared.u32 	%r202, [%r22];
	atom.global.add.u32 	%r203, [%rd12], %r202;
	mov.u32 	%r246, %r19;
	@%p19 bra 	$L__BB641_25;
	setp.eq.s32 	%p20, %r21, 1;
	add.s32 	%r204, %r58, %r34;
	mul.wide.s32 	%rd13, %r204, 4;
	add.s64 	%rd14, %rd1, %rd13;
	ld.shared.u32 	%r205, [%r23];
	atom.global.add.u32 	%r206, [%rd14], %r205;
	mov.u32 	%r246, %r24;
	@%p20 bra 	$L__BB641_25;
	add.s32 	%r207, %r58, %r35;
	mul.wide.s32 	%rd15, %r207, 4;
	add.s64 	%rd16, %rd1, %rd15;
	ld.shared.u32 	%r208, [%r25];
	atom.global.add.u32 	%r209, [%rd16], %r208;
	mov.u32 	%r246, %r26;
$L__BB641_25:
	setp.lt.u32 	%p21, %r20, 3;
	@%p21 bra 	$L__BB641_28;
	and.b32  	%r210, %r246, 1;
	add.s32 	%r211, %r9, %r246;
	and.b32  	%r212, %r211, 1;
	add.s32 	%r60, %r58, %r210;
	add.s32 	%r61, %r58, %r212;
$L__BB641_27:
	shr.u32 	%r213, %r246, 1;
	mad.lo.s32 	%r214, %r213, %r17, %r60;
	mul.wide.s32 	%rd17, %r214, 4;
	add.s64 	%rd18, %rd1, %rd17;
	shl.b32 	%r215, %r246, 2;
	mov.u32 	%r216, _ZZ9cuda_gemmIiLi128ELi4ELi1ELi256ELi128ELi128ELi64ELi0ELi1EEviiiPT_S1_S1_iiiE3Csh;
	add.s32 	%r217, %r216, %r215;
	ld.shared.u32 	%r218, [%r217];
	atom.global.add.u32 	%r219, [%rd18], %r218;
	add.s32 	%r220, %r246, %r9;
	shr.u32 	%r221, %r220, 1;
	mad.lo.s32 	%r222, %r221, %r17, %r61;
	mul.wide.s32 	%rd19, %r222, 4;
	add.s64 	%rd20, %rd1, %rd19;
	add.s32 	%r223, %r217, %r12;
	ld.shared.u32 	%r224, [%r223];
	atom.global.add.u32 	%r225, [%rd20], %r224;
	add.s32 	%r226, %r220, %r9;
	shr.u32 	%r227, %r226, 1;
	mad.lo.s32 	%r228, %r227, %r17, %r60;
	mul.wide.s32 	%rd21, %r228, 4;
	add.s64 	%rd22, %rd1, %rd21;
	add.s32 	%r229, %r223, %r12;
	ld.shared.u32 	%r230, [%r229];
	atom.global.add.u32 	%r231, [%rd22], %r230;
	add.s32 	%r232, %r226, %r9;
	shr.u32 	%r233, %r232, 1;
	mad.lo.s32 	%r234, %r233, %r17, %r61;
	mul.wide.s32 	%rd23, %r234, 4;
	add.s64 	%rd24, %rd1, %rd23;
	add.s32 	%r235, %r229, %r12;
	ld.shared.u32 	%r236, [%r235];
	atom.global.add.u32 	%r237, [%rd24], %r236;
	add.s32 	%r246, %r232, %r9;
	setp.lt.u32 	%p22, %r246, 128;
	@%p22 bra 	$L__BB641_27;
$L__BB641_28:
	add.s32 	%r238, %r238, %r6;
	setp.lt.u32 	%p23, %r238, %r7;
	@%p23 bra 	$L__BB641_2;
$L__BB641_29:
	ret;

}
	// .globl	_Z9cuda_gemmIiLi128ELi4ELi1ELi256ELi128ELi128ELi64ELi1ELi0EEviiiPT_S1_S1_iii
.visible .entry _Z9cuda_gemmIiLi128ELi4ELi1ELi256ELi128ELi128ELi64ELi1ELi0EEviiiPT_S1_S1_iii(
	.param .u32 _Z9cuda_gemmIiLi128ELi4ELi1ELi256ELi128ELi128ELi64ELi1ELi0EEviiiPT_S1_S1_iii_param_0,
	.param .u32 _Z9cuda_gemmIiLi128ELi4ELi1ELi256ELi128ELi128ELi64ELi1ELi0EEviiiPT_S1_S1_iii_param_1,
	.param .u32 _Z9cuda_gemmIiLi128ELi4ELi1ELi256ELi128ELi128ELi64ELi1ELi0EEviiiPT_S1_S1_iii_param_2,
	.param .u64 .ptr .align 1 _Z9cuda_gemmIiLi128ELi4ELi1ELi256ELi128ELi128ELi64ELi1ELi0EEviiiPT_S1_S1_iii_param_3,
	.param .u64 .ptr .align 1 _Z9cuda_gemmIiLi128ELi4ELi1ELi256ELi128ELi128ELi64ELi1ELi0EEviiiPT_S1_S1_iii_param_4,
	.param .u64 .ptr .align 1 _Z9cuda_gemmIiLi128ELi4ELi1ELi256ELi128ELi128ELi64ELi1ELi0EEviiiPT_S1_S1_iii_param_5,
	.param .u32 _Z9cuda_gemmIiLi128ELi4ELi1ELi256ELi128ELi128ELi64ELi1ELi0EEviiiPT_S1_S1_iii_param_6,
	.param .u32 _Z9cuda_gemmIiLi128ELi4ELi1ELi256ELi128ELi128ELi64ELi1ELi0EEviiiPT_S1_S1_iii_param_7,
	.param .u32 _Z9cuda_gemmIiLi128ELi4ELi1ELi256ELi128ELi128ELi64ELi1ELi0EEviiiPT_S1_S1_iii_param_8
)
.maxntid 128
{
	.reg .pred 	%p<93>;
	.reg .b16 	%rs<3>;
	.reg .b32 	%r<512>;
	.reg .b64 	%rd<26>;
	// demoted variable
	.shared .align 128 .b8 _ZZ9cuda_gemmIiLi128ELi4ELi1ELi256ELi128ELi128ELi64ELi1ELi0EEviiiPT_S1_S1_iiiE11kron_fac_sh[2112];
	// demoted variable
	.shared .align 128 .b8 _ZZ9cuda_gemmIiLi128ELi4ELi1ELi256ELi128ELi128ELi64ELi1ELi0EEviiiPT_S1_S1_iiiE3Ash[256];
	// demoted variable
	.shared .align 128 .b8 _ZZ9cuda_gemmIiLi128ELi4ELi1ELi256ELi128ELi128ELi64ELi1ELi0EEviiiPT_S1_S1_iiiE3Csh[512];
	ld.param.u64 	%rd5, [_Z9cuda_gemmIiLi128ELi4ELi1ELi256ELi128ELi128ELi64ELi1ELi0EEviiiPT_S1_S1_iii_param_3];
	ld.param.u64 	%rd6, [_Z9cuda_gemmIiLi128ELi4ELi1ELi256ELi128ELi128ELi64ELi1ELi0EEviiiPT_S1_S1_iii_param_4];
	ld.param.u32 	%r188, [_Z9cuda_gemmIiLi128ELi4ELi1ELi256ELi128ELi128ELi64ELi1ELi0EEviiiPT_S1_S1_iii_param_6];
	ld.param.u32 	%r189, [_Z9cuda_gemmIiLi128ELi4ELi1ELi256ELi128ELi128ELi64ELi1ELi0EEviiiPT_S1_S1_iii_param_7];
	mov.u32 	%r1, %tid.x;
	div.s32 	%r2, 256, %r189;
	min.s32 	%r190, %r2, 64;
	shl.b32 	%r3, %r190, 1;
	div.u32 	%r5, %r1, %r3;
	mul.lo.s32 	%r191, %r5, %r3;
	sub.s32 	%r192, %r1, %r191;
	shr.u32 	%r4, %r192, 1;
	mov.u32 	%r469, %ctaid.y;
	mov.u32 	%r193, %nctaid.y;
	shl.b32 	%r194, %r193, 2;
	setp.ge.u32 	%p2, %r469, %r194;
	@%p2 bra 	$L__BB642_98;
	and.b32  	%r7, %r1, 1;
	mov.u32 	%r195, %ctaid.x;
	mov.u32 	%r196, %ntid.x;
	shl.b32 	%r8, %r196, 2;
	shr.u32 	%r9, %r1, 4;
	shl.b32 	%r197, %r195, 6;
	and.b32  	%r198, %r197, 64;
	and.b32  	%r199, %r1, 15;
	or.b32  	%r10, %r198, %r199;
	mov.u32 	%r200, _ZZ9cuda_gemmIiLi128ELi4ELi1ELi256ELi128ELi128ELi64ELi1ELi0EEviiiPT_S1_S1_iiiE11kron_fac_sh;
	mad.lo.s32 	%r11, %r199, 132, %r200;
	shr.u32 	%r12, %r196, 4;
	and.b32  	%r13, %r4, 15;
	shl.b32 	%r201, %r1, 4;
	and.b32  	%r14, %r201, 16;
	min.s32 	%r15, %r188, 16;
	add.s32 	%r202, %r1, %r196;
	max.u32 	%r203, %r202, 128;
	setp.lt.u32 	%p3, %r202, 128;
	selp.u32 	%r204, 1, 0, %p3;
	add.s32 	%r205, %r202, %r204;
	sub.s32 	%r206, %r203, %r205;
	div.u32 	%r207, %r206, %r196;
	add.s32 	%r16, %r207, %r204;
	add.s32 	%r208, %r4, 1;
	and.b32  	%r17, %r208, 15;
	add.s32 	%r209, %r4, 2;
	and.b32  	%r18, %r209, 15;
	add.s32 	%r210, %r4, 3;
	and.b32  	%r19, %r210, 15;
	add.s32 	%r211, %r4, 4;
	and.b32  	%r20, %r211, 15;
	add.s32 	%r212, %r4, 5;
	and.b32  	%r21, %r212, 15;
	add.s32 	%r213, %r4, 6;
	and.b32  	%r22, %r213, 15;
	add.s32 	%r214, %r4, 7;
	and.b32  	%r23, %r214, 15;
	xor.b32  	%r24, %r13, 8;
	add.s32 	%r215, %r4, 9;
	and.b32  	%r25, %r215, 15;
	add.s32 	%r216, %r4, 10;
	and.b32  	%r26, %r216, 15;
	add.s32 	%r217, %r4, 11;
	and.b32  	%r27, %r217, 15;
	add.s32 	%r218, %r4, 12;
	and.b32  	%r28, %r218, 15;
	add.s32 	%r219, %r4, 13;
	and.b32  	%r29, %r219, 15;
	add.s32 	%r220, %r4, 14;
	and.b32  	%r30, %r220, 15;
	add.s32 	%r221, %r4, -1;
	and.b32  	%r31, %r221, 15;
	or.b32  	%r32, %r14, %r13;
	or.b32  	%r33, %r14, %r17;
	or.b32  	%r34, %r14, %r18;
	or.b32  	%r35, %r14, %r19;
	or.b32  	%r36, %r14, %r20;
	or.b32  	%r37, %r14, %r21;
	or.b32  	%r38, %r14, %r22;
	or.b32  	%r39, %r14, %r23;
	or.b32  	%r40, %r14, %r24;
	or.b32  	%r41, %r14, %r25;
	or.b32  	%r42, %r14, %r26;
	or.b32  	%r43, %r14, %r27;
	or.b32  	%r44, %r14, %r28;
	or.b32  	%r45, %r14, %r29;
	or.b32  	%r46, %r14, %r30;
	or.b32  	%r47, %r14, %r31;
	setp.lt.s32 	%p4, %r13, %r189;
	selp.b32 	%r222, 0, %r189, %p4;
	sub.s32 	%r48, %r13, %r222;
	add.s32 	%r223, %r13, 1;
	setp.lt.s32 	%p5, %r223, %r189;
	selp.b32 	%r224, 0, %r189, %p5;
	sub.s32 	%r49, %r223, %r224;
	add.s32 	%r225, %r13, 2;
	setp.lt.s32 	%p6, %r225, %r189;
	selp.b32 	%r226, 0, %r189, %p6;
	sub.s32 	%r50, %r225, %r226;
	add.s32 	%r227, %r13, 3;
	setp.lt.s32 	%p7, %r227, %r189;
	selp.b32 	%r228, 0, %r189, %p7;
	sub.s32 	%r51, %r227, %r228;
	add.s32 	%r229, %r13, 4;
	setp.lt.s32 	%p8, %r229, %r189;
	selp.b32 	%r230, 0, %r189, %p8;
	sub.s32 	%r52, %r229, %r230;
	add.s32 	%r231, %r13, 5;
	setp.lt.s32 	%p9, %r231, %r189;
	selp.b32 	%r232, 0, %r189, %p9;
	sub.s32 	%r53, %r231, %r232;
	add.s32 	%r233, %r13, 6;
	setp.lt.s32 	%p10, %r233, %r189;
	selp.b32 	%r234, 0, %r189, %p10;
	sub.s32 	%r54, %r233, %r234;
	add.s32 	%r235, %r13, 7;
	setp.lt.s32 	%p11, %r235, %r189;
	selp.b32 	%r236, 0, %r189, %p11;
	sub.s32 	%r55, %r235, %r236;
	add.s32 	%r237, %r13, 8;
	setp.lt.s32 	%p12, %r237, %r189;
	selp.b32 	%r238, 0, %r189, %p12;
	sub.s32 	%r56, %r237, %r238;
	add.s32 	%r239, %r13, 9;
	setp.lt.s32 	%p13, %r239, %r189;
	selp.b32 	%r240, 0, %r189, %p13;
	sub.s32 	%r57, %r239, %r240;
	add.s32 	%r241, %r13, 10;
	setp.lt.s32 	%p14, %r241, %r189;
	selp.b32 	%r242, 0, %r189, %p14;
	sub.s32 	%r58, %r241, %r242;
	add.s32 	%r243, %r13, 11;
	setp.lt.s32 	%p15, %r243, %r189;
	selp.b32 	%r244, 0, %r189, %p15;
	sub.s32 	%r59, %r243, %r244;
	add.s32 	%r245, %r13, 12;
	setp.lt.s32 	%p16, %r245, %r189;
	selp.b32 	%r246, 0, %r189, %p16;
	sub.s32 	%r60, %r245, %r246;
	add.s32 	%r247, %r13, 13;
	setp.lt.s32 	%p17, %r247, %r189;
	selp.b32 	%r248, 0, %r189, %p17;
	sub.s32 	%r61, %r247, %r248;
	add.s32 	%r249, %r13, 14;
	setp.lt.s32 	%p18, %r249, %r189;
	selp.b32 	%r250, 0, %r189, %p18;
	sub.s32 	%r62, %r249, %r250;
	add.s32 	%r251, %r13, 15;
	setp.lt.s32 	%p19, %r251, %r189;
	selp.b32 	%r252, 0, %r189, %p19;
	sub.s32 	%r63, %r251, %r252;
	cvt.u16.u32 	%rs1, %r3;
	div.s16 	%rs2, 128, %rs1;
	cvt.s32.s16 	%r64, %rs2;
	and.b32  	%r65, %r1, 31;
	cvta.to.global.u64 	%rd1, %rd6;
	cvta.to.global.u64 	%rd2, %rd5;
	shl.b32 	%r349, %r65, 2;
	shl.b32 	%r352, %r32, 2;
	shl.b32 	%r355, %r33, 2;
	shl.b32 	%r358, %r34, 2;
	shl.b32 	%r361, %r35, 2;
	shl.b32 	%r364, %r36, 2;
	shl.b32 	%r367, %r37, 2;
	shl.b32 	%r370, %r38, 2;
	shl.b32 	%r373, %r39, 2;
	shl.b32 	%r376, %r40, 2;
	shl.b32 	%r379, %r41, 2;
	shl.b32 	%r382, %r42, 2;
	shl.b32 	%r385, %r43, 2;
	shl.b32 	%r388, %r44, 2;
	shl.b32 	%r391, %r45, 2;
	shl.b32 	%r394, %r46, 2;
	shl.b32 	%r397, %r47, 2;
	cvt.u64.u32 	%rd20, %r8;
$L__BB642_2:
	and.b32  	%r67, %r16, 3;
	setp.eq.s32 	%p20, %r67, 3;
	mov.u32 	%r470, %r1;
	@%p20 bra 	$L__BB642_6;
	mov.u32 	%r253, %ntid.x;
	add.s32 	%r470, %r1, %r253;
	setp.eq.s32 	%p21, %r67, 0;
	shl.b32 	%r254, %r1, 2;
	mov.u32 	%r255, _ZZ9cuda_gemmIiLi128ELi4ELi1ELi256ELi128ELi128ELi64ELi1ELi0EEviiiPT_S1_S1_iiiE3Csh;
	add.s32 	%r256, %r255, %r254;
	mov.b32 	%r257, 0;
	st.shared.u32 	[%r256], %r257;
	@%p21 bra 	$L__BB642_6;
	add.s32 	%r470, %r470, %r253;
	setp.eq.s32 	%p22, %r67, 1;
	add.s32 	%r70, %r256, %r8;
	mov.b32 	%r262, 0;
	st.shared.u32 	[%r70], %r262;
	@%p22 bra 	$L__BB642_6;
	add.s32 	%r470, %r470, %r253;
	add.s32 	%r264, %r70, %r8;
	mov.b32 	%r265, 0;
	st.shared.u32 	[%r264], %r265;
$L__BB642_6:
	setp.lt.u32 	%p23, %r16, 3;
	@%p23 bra 	$L__BB642_9;
	shl.b32 	%r266, %r470, 2;
	mov.u32 	%r267, _ZZ9cuda_gemmIiLi128ELi4ELi1ELi256ELi128ELi128ELi64ELi1ELi0EEviiiPT_S1_S1_iiiE3Csh;
	add.s32 	%r471, %r267, %r266;
$L__BB642_8:
	mov.b32 	%r268, 0;
	st.shared.u32 	[%r471], %r268;
	add.s32 	%r269, %r471, %r8;
	st.shared.u32 	[%r269], %r268;
	mov.u32 	%r270, %ntid.x;
	shl.b32 	%r271, %r270, 3;
	add.s32 	%r272, %r471, %r271;
	st.shared.u32 	[%r272], %r268;
	mad.lo.s32 	%r273, %r270, 12, %r471;
	st.shared.u32 	[%r273], %r268;
	add.s32 	%r470, %r470, %r8;
	shl.b32 	%r274, %r270, 4;
	add.s32 	%r471, %r471, %r274;
	setp.lt.u32 	%p24, %r470, 128;
	@%p24 bra 	$L__BB642_8;
$L__BB642_9:
	mov.b32 	%r473, 0;
	mov.pred 	%p92, -1;
$L__BB642_10:
	mov.pred 	%p1, %p92;
	mov.u32 	%r276, %ctaid.z;
	shl.b32 	%r79, %r276, 6;
	setp.gt.u32 	%p26, %r1, 15;
	@%p26 bra 	$L__BB642_13;
	shl.b32 	%r474, %r1, 2;
	shl.b32 	%r277, %r469, 8;
	add.s32 	%r278, %r277, %r79;
	add.s32 	%r81, %r278, %r473;
$L__BB642_12:
	shr.u32 	%r279, %r474, 5;
	and.b32  	%r280, %r474, 28;
	add.s32 	%r281, %r81, %r280;
	mad.lo.s32 	%r282, %r279, %r189, %r281;
	mul.wide.s32 	%rd8, %r282, 4;
	add.s64 	%rd9, %rd2, %rd8;
	ld.global.v4.u32 	{%r283, %r284, %r285, %r286}, [%rd9];
	shl.b32 	%r287, %r474, 2;
	mov.u32 	%r288, _ZZ9cuda_gemmIiLi128ELi4ELi1ELi256ELi128ELi128ELi64ELi1ELi0EEviiiPT_S1_S1_iiiE3Ash;
	add.s32 	%r289, %r288, %r287;
	st.shared.v4.u32 	[%r289], {%r283, %r284, %r285, %r286};
	add.s32 	%r474, %r474, %r8;
	setp.lt.u32 	%p27, %r474, 64;
	@%p27 bra 	$L__BB642_12;
$L__BB642_13:
	add.s32 	%r82, %r473, %r79;
	mov.b32 	%r475, 0;
$L__BB642_14:
	mov.u32 	%r85, %r475;
	add.s32 	%r86, %r10, %r85;
	mov.u32 	%r476, %r9;
$L__BB642_15:
	add.s32 	%r291, %r82, %r476;
	mad.lo.s32 	%r292, %r291, %r188, %r86;
	mul.wide.s32 	%rd10, %r292, 4;
	add.s64 	%rd11, %rd1, %rd10;
	ld.global.u32 	%r293, [%rd11];
	shl.b32 	%r294, %r476, 2;
	add.s32 	%r295, %r11, %r294;
	st.shared.u32 	[%r295], %r293;
	add.s32 	%r476, %r476, %r12;
	setp.lt.u32 	%p28, %r476, 32;
	@%p28 bra 	$L__BB642_15;
	setp.lt.s32 	%p29, %r2, 1;
	bar.sync 	0;
	@%p29 bra 	$L__BB642_89;
	mov.b32 	%r477, 0;
$L__BB642_18:
	setp.ge.s32 	%p30, %r5, %r15;
	add.s32 	%r90, %r477, %r4;
	shl.b32 	%r297, %r90, 5;
	or.b32  	%r298, %r297, %r14;
	add.s32 	%r299, %r298, %r13;
	shl.b32 	%r300, %r299, 2;
	mov.u32 	%r301, _ZZ9cuda_gemmIiLi128ELi4ELi1ELi256ELi128ELi128ELi64ELi1ELi0EEviiiPT_S1_S1_iiiE3Ash;
	add.s32 	%r302, %r301, %r300;
	ld.shared.u32 	%r91, [%r302];
	add.s32 	%r303, %r298, %r17;
	shl.b32 	%r304, %r303, 2;
	add.s32 	%r305, %r301, %r304;
	ld.shared.u32 	%r92, [%r305];
	add.s32 	%r306, %r298, %r18;
	shl.b32 	%r307, %r306, 2;
	add.s32 	%r308, %r301, %r307;
	ld.shared.u32 	%r93, [%r308];
	add.s32 	%r309, %r298, %r19;
	shl.b32 	%r310, %r309, 2;
	add.s32 	%r311, %r301, %r310;
	ld.shared.u32 	%r94, [%r311];
	add.s32 	%r312, %r298, %r20;
	shl.b32 	%r313, %r312, 2;
	add.s32 	%r314, %r301, %r313;
	ld.shared.u32 	%r95, [%r314];
	add.s32 	%r315, %r298, %r21;
	shl.b32 	%r316, %r315, 2;
	add.s32 	%r317, %r301, %r316;
	ld.shared.u32 	%r96, [%r317];
	add.s32 	%r318, %r298, %r22;
	shl.b32 	%r319, %r318, 2;
	add.s32 	%r320, %r301, %r319;
	ld.shared.u32 	%r97, [%r320];
	add.s32 	%r321, %r298, %r23;
	shl.b32 	%r322, %r321, 2;
	add.s32 	%r323, %r301, %r322;
	ld.shared.u32 	%r98, [%r323];
	add.s32 	%r324, %r298, %r24;
	shl.b32 	%r325, %r324, 2;
	add.s32 	%r326, %r301, %r325;
	ld.shared.u32 	%r99, [%r326];
	add.s32 	%r327, %r298, %r25;
	shl.b32 	%r328, %r327, 2;
	add.s32 	%r329, %r301, %r328;
	ld.shared.u32 	%r100, [%r329];
	add.s32 	%r330, %r298, %r26;
	shl.b32 	%r331, %r330, 2;
	add.s32 	%r332, %r301, %r331;
	ld.shared.u32 	%r101, [%r332];
	add.s32 	%r333, %r298, %r27;
	shl.b32 	%r334, %r333, 2;
	add.s32 	%r335, %r301, %r334;
	ld.shared.u32 	%r102, [%r335];
	add.s32 	%r336, %r298, %r28;
	shl.b32 	%r337, %r336, 2;
	add.s32 	%r338, %r301, %r337;
	ld.shared.u32 	%r103, [%r338];
	add.s32 	%r339, %r298, %r29;
	shl.b32 	%r340, %r339, 2;
	add.s32 	%r341, %r301, %r340;
	ld.shared.u32 	%r104, [%r341];
	add.s32 	%r342, %r298, %r30;
	shl.b32 	%r343, %r342, 2;
	add.s32 	%r344, %r301, %r343;
	ld.shared.u32 	%r105, [%r344];
	add.s32 	%r345, %r298, %r31;
	shl.b32 	%r346, %r345, 2;
	add.s32 	%r347, %r301, %r346;
	ld.shared.u32 	%r106, [%r347];
	@%p30 bra 	$L__BB642_88;
	mov.u32 	%r478, %r5;
$L__BB642_20:
	setp.gt.u32 	%p31, %r189, 64;
	mov.u32 	%r348, _ZZ9cuda_gemmIiLi128ELi4ELi1ELi256ELi128ELi128ELi64ELi1ELi0EEviiiPT_S1_S1_iiiE11kron_fac_sh;
	mad.lo.s32 	%r108, %r478, 132, %r348;
	add.s32 	%r350, %r108, %r349;
	ld.shared.u32 	%r109, [%r350];
	@%p31 bra 	$L__BB642_53;
	setp.eq.s32 	%p48, %r189, 0;
	mov.b32 	%r480, 0;
	@%p48 bra 	$L__BB642_23;
	shfl.sync.idx.b32	%r401|%p49, %r109, %r48, 31, -1;
	mul.lo.s32 	%r480, %r401, %r91;
$L__BB642_23:
	setp.lt.s32 	%p50, %r189, 2;
	@%p50 bra 	$L__BB642_25;
	shfl.sync.idx.b32	%r402|%p51, %r109, %r49, 31, -1;
	mad.lo.s32 	%r480, %r402, %r92, %r480;
$L__BB642_25:
	setp.lt.s32 	%p52, %r189, 3;
	@%p52 bra 	$L__BB642_27;
	shfl.sync.idx.b32	%r403|%p53, %r109, %r50, 31, -1;
	mad.lo.s32 	%r480, %r403, %r93, %r480;
$L__BB642_27:
	setp.lt.s32 	%p54, %r189, 4;
	@%p54 bra 	$L__BB642_29;
	shfl.sync.idx.b32	%r404|%p55, %r109, %r51, 31, -1;
	mad.lo.s32 	%r480, %r404, %r94, %r480;
$L__BB642_29:
	setp.lt.s32 	%p56, %r189, 5;
	@%p56 bra 	$L__BB642_31;
	shfl.sync.idx.b32	%r405|%p57, %r109, %r52, 31, -1;
	mad.lo.s32 	%r480, %r405, %r95, %r480;
$L__BB642_31:
	setp.lt.s32 	%p58, %r189, 6;
	@%p58 bra 	$L__BB642_33;
	shfl.sync.idx.b32	%r406|%p59, %r109, %r53, 31, -1;
	mad.lo.s32 	%r480, %r406, %r96, %r480;
$L__BB642_33:
	setp.lt.s32 	%p60, %r189, 7;
	@%p60 bra 	$L__BB642_35;
	shfl.sync.idx.b32	%r407|%p61, %r109, %r54, 31, -1;
	mad.lo.s32 	%r480, %r407, %r97, %r480;
$L__BB642_35:
	setp.lt.s32 	%p62, %r189, 8;
	@%p62 bra 	$L__BB642_37;
	shfl.sync.idx.b32	%r408|%p63, %r109, %r55, 31, -1;
	mad.lo.s32 	%r480, %r408, %r98, %r480;
$L__BB642_37:
	setp.lt.s32 	%p64, %r189, 9;
	@%p64 bra 	$L__BB642_39;
	shfl.sync.idx.b32	%r409|%p65, %r109, %r56, 31, -1;
	mad.lo.s32 	%r480, %r409, %r99, %r480;
$L__BB642_39:
	setp.lt.s32 	%p66, %r189, 10;
	@%p66 bra 	$L__BB642_41;
	shfl.sync.idx.b32	%r410|%p67, %r109, %r57, 31, -1;
	mad.lo.s32 	%r480, %r410, %r100, %r480;
$L__BB642_41:
	setp.lt.s32 	%p68, %r189, 11;
	@%p68 bra 	$L__BB642_43;
	shfl.sync.idx.b32	%r411|%p69, %r109, %r58, 31, -1;
	mad.lo.s32 	%r480, %r411, %r101, %r480;
$L__BB642_43:
	setp.lt.s32 	%p70, %r189, 12;
	@%p70 bra 	$L__BB642_45;
	shfl.sync.idx.b32	%r412|%p71, %r109, %r59, 31, -1;
	mad.lo.s32 	%r480, %r412, %r102, %r480;
$L__BB642_45:
	setp.lt.s32 	%p72, %r189, 13;
	@%p72 bra 	$L__BB642_47;
	shfl.sync.idx.b32	%r413|%p73, %r109, %r60, 31, -1;
	mad.lo.s32 	%r480, %r413, %r103, %r480;
$L__BB642_47:
	setp.lt.s32 	%p74, %r189, 14;
	@%p74 bra 	$L__BB642_49;
	shfl.sync.idx.b32	%r414|%p75, %r109, %r61, 31, -1;
	mad.lo.s32 	%r480, %r414, %r104, %r480;
$L__BB642_49:
	setp.lt.s32 	%p76, %r189, 15;
	@%p76 bra 	$L__BB642_51;
	shfl.sync.idx.b32	%r415|%p77, %r109, %r62, 31, -1;
	mad.lo.s32 	%r480, %r415, %r105, %r480;
$L__BB642_51:
	setp.lt.s32 	%p78, %r189, 16;
	@%p78 bra 	$L__BB642_85;
	shfl.sync.idx.b32	%r416|%p79, %r109, %r63, 31, -1;
	mad.lo.s32 	%r480, %r416, %r106, %r480;
	bra.uni 	$L__BB642_85;
$L__BB642_53:
	setp.lt.s32 	%p32, %r189, 1;
	mov.b32 	%r480, 0;
	@%p32 bra 	$L__BB642_55;
	add.s32 	%r353, %r108, %r352;
	ld.shared.u32 	%r354, [%r353];
	mul.lo.s32 	%r480, %r354, %r91;
$L__BB642_55:
	setp.lt.s32 	%p33, %r189, 2;
	@%p33 bra 	$L__BB642_57;
	add.s32 	%r356, %r108, %r355;
	ld.shared.u32 	%r357, [%r356];
	mad.lo.s32 	%r480, %r357, %r92, %r480;
$L__BB642_57:
	setp.lt.s32 	%p34, %r189, 3;
	@%p34 bra 	$L__BB642_59;
	add.s32 	%r359, %r108, %r358;
	ld.shared.u32 	%r360, [%r359];
	mad.lo.s32 	%r480, %r360, %r93, %r480;
$L__BB642_59:
	setp.lt.s32 	%p35, %r189, 4;
	@%p35 bra 	$L__BB642_61;
	add.s32 	%r362, %r108, %r361;
	ld.shared.u32 	%r363, [%r362];
	mad.lo.s32 	%r480, %r363, %r94, %r480;
$L__BB642_61:
	setp.lt.s32 	%p36, %r189, 5;
	@%p36 bra 	$L__BB642_63;
	add.s32 	%r365, %r108, %r364;
	ld.shared.u32 	%r366, [%r365];
	mad.lo.s32 	%r480, %r366, %r95, %r480;
$L__BB642_63:
	setp.lt.s32 	%p37, %r189, 6;
	@%p37 bra 	$L__BB642_65;
	add.s32 	%r368, %r108, %r367;
	ld.shared.u32 	%r369, [%r368];
	mad.lo.s32 	%r480, %r369, %r96, %r480;
$L__BB642_65:
	setp.lt.s32 	%p38, %r189, 7;
	@%p38 bra 	$L__BB642_67;
	add.s32 	%r371, %r108, %r370;
	ld.shared.u32 	%r372, [%r371];
	mad.lo.s32 	%r480, %r372, %r97, %r480;
$L__BB642_67:
	setp.lt.s32 	%p39, %r189, 8;
	@%p39 bra 	$L__BB642_69;
	add.s32 	%r374, %r108, %r373;
	ld.shared.u32 	%r375, [%r374];
	mad.lo.s32 	%r480, %r375, %r98, %r480;
$L__BB642_69:
	setp.lt.s32 	%p40, %r189, 9;
	@%p40 bra 	$L__BB642_71;
	add.s32 	%r377, %r108, %r376;
	ld.shared.u32 	%r378, [%r377];
	mad.lo.s32 	%r480, %r378, %r99, %r480;
$L__BB642_71:
	setp.lt.s32 	%p41, %r189, 10;
	@%p41 bra 	$L__BB642_73;
	add.s32 	%r380, %r108, %r379;
	ld.shared.u32 	%r381, [%r380];
	mad.lo.s32 	%r480, %r381, %r100, %r480;
$L__BB642_73:
	setp.lt.s32 	%p42, %r189, 11;
	@%p42 bra 	$L__BB642_75;
	add.s32 	%r383, %r108, %r382;
	ld.shared.u32 	%r384, [%r383];
	mad.lo.s32 	%r480, %r384, %r101, %r480;
$L__BB642_75:
	setp.lt.s32 	%p43, %r189, 12;
	@%p43 bra 	$L__BB642_77;
	add.s32 	%r386, %r108, %r385;
	ld.shared.u32 	%r387, [%r386];
	mad.lo.s32 	%r480, %r387, %r102, %r480;
$L__BB642_77:
	setp.lt.s32 	%p44, %r189, 13;
	@%p44 bra 	$L__BB642_79;
	add.s32 	%r389, %r108, %r388;
	ld.shared.u32 	%r390, [%r389];
	mad.lo.s32 	%r480, %r390, %r103, %r480;
$L__BB642_79:
	setp.lt.s32 	%p45, %r189, 14;
	@%p45 bra 	$L__BB642_81;
	add.s32 	%r392, %r108, %r391;
	ld.shared.u32 	%r393, [%r392];
	mad.lo.s32 	%r480, %r393, %r104, %r480;
$L__BB642_81:
	setp.lt.s32 	%p46, %r189, 15;
	@%p46 bra 	$L__BB642_83;
	add.s32 	%r395, %r108, %r394;
	ld.shared.u32 	%r396, [%r395];
	mad.lo.s32 	%r480, %r396, %r105, %r480;
$L__BB642_83:
	setp.lt.s32 	%p47, %r189, 16;
	@%p47 bra 	$L__BB642_85;
	add.s32 	%r398, %r108, %r397;
	ld.shared.u32 	%r399, [%r398];
	mad.lo.s32 	%r480, %r399, %r106, %r480;
$L__BB642_85:
	setp.ne.s32 	%p80, %r7, 0;
	add.s32 	%r417, %r478, %r85;
	mad.lo.s32 	%r173, %r417, %r2, %r90;
	shfl.sync.down.b32	%r418|%p81, %r480, 1, 7711, -1;
	add.s32 	%r174, %r418, %r480;
	@%p80 bra 	$L__BB642_87;
	shl.b32 	%r419, %r173, 2;
	mov.u32 	%r420, _ZZ9cuda_gemmIiLi128ELi4ELi1ELi256ELi128ELi128ELi64ELi1ELi0EEviiiPT_S1_S1_iiiE3Csh;
	add.s32 	%r421, %r420, %r419;
	ld.shared.u32 	%r422, [%r421];
	add.s32 	%r423, %r422, %r174;
	st.shared.u32 	[%r421], %r423;
$L__BB642_87:
	add.s32 	%r478, %r478, %r64;
	setp.lt.s32 	%p82, %r478, %r15;
	@%p82 bra 	$L__BB642_20;
$L__BB642_88:
	add.s32 	%r477, %r477, %r3;
	setp.lt.s32 	%p83, %r477, %r2;
	@%p83 bra 	$L__BB642_18;
$L__BB642_89:
	add.s32 	%r475, %r85, 16;
	setp.lt.u32 	%p84, %r85, 48;
	@%p84 bra 	$L__BB642_14;
	mov.b32 	%r473, 32;
	mov.pred 	%p92, 0;
	@%p1 bra 	$L__BB642_10;
	and.b32  	%r178, %r16, 3;
	setp.eq.s32 	%p86, %r178, 3;
	bar.sync 	0;
	mov.u32 	%r425, %ctaid.x;
	shl.b32 	%r426, %r425, 7;
	and.b32  	%r427, %r426, 128;
	shl.b32 	%r428, %r469, 8;
	or.b32  	%r179, %r428, %r427;
	mov.u32 	%r510, %r1;
	@%p86 bra 	$L__BB642_95;
	ld.param.u64 	%rd24, [_Z9cuda_gemmIiLi128ELi4ELi1ELi256ELi128ELi128ELi64ELi1ELi0EEviiiPT_S1_S1_iii_param_5];
	mov.u32 	%r429, %ntid.x;
	add.s32 	%r510, %r1, %r429;
	setp.eq.s32 	%p87, %r178, 0;
	add.s32 	%r430, %r179, %r1;
	cvta.to.global.u64 	%rd12, %rd24;
	mul.wide.s32 	%rd13, %r430, 4;
	add.s64 	%rd3, %rd12, %rd13;
	shl.b32 	%r431, %r1, 2;
	mov.u32 	%r432, _ZZ9cuda_gemmIiLi128ELi4ELi1ELi256ELi128ELi128ELi64ELi1ELi0EEviiiPT_S1_S1_iiiE3Csh;
	add.s32 	%r433, %r432, %r431;
	ld.shared.u32 	%r434, [%r433];
	atom.global.add.u32 	%r435, [%rd3], %r434;
	@%p87 bra 	$L__BB642_95;
	add.s32 	%r510, %r510, %r429;
	setp.eq.s32 	%p88, %r178, 1;
	add.s64 	%rd4, %rd3, %rd20;
	add.s32 	%r182, %r433, %r8;
	ld.shared.u32 	%r441, [%r182];
	atom.global.add.u32 	%r442, [%rd4], %r441;
	@%p88 bra 	$L__BB642_95;
	add.s32 	%r510, %r510, %r429;
	cvt.u64.u32 	%rd15, %r8;
	add.s64 	%rd16, %rd4, %rd15;
	add.s32 	%r444, %r182, %r8;
	ld.shared.u32 	%r445, [%r444];
	atom.global.add.u32 	%r446, [%rd16], %r445;
$L__BB642_95:
	setp.lt.u32 	%p89, %r16, 3;
	@%p89 bra 	$L__BB642_97;
$L__BB642_96:
	ld.param.u64 	%rd25, [_Z9cuda_gemmIiLi128ELi4ELi1ELi256ELi128ELi128ELi64ELi1ELi0EEviiiPT_S1_S1_iii_param_5];
	add.s32 	%r452, %r179, %r510;
	cvta.to.global.u64 	%rd17, %rd25;
	mul.wide.s32 	%rd18, %r452, 4;
	add.s64 	%rd19, %rd17, %rd18;
	shl.b32 	%r453, %r510, 2;
	mov.u32 	%r454, _ZZ9cuda_gemmIiLi128ELi4ELi1ELi256ELi128ELi128ELi64ELi1ELi0EEviiiPT_S1_S1_iiiE3Csh;
	add.s32 	%r455, %r454, %r453;
	ld.shared.u32 	%r456, [%r455];
	atom.global.add.u32 	%r457, [%rd19], %r456;
	add.s64 	%rd21, %rd19, %rd20;
	add.s32 	%r458, %r455, %r8;
	ld.shared.u32 	%r459, [%r458];
	atom.global.add.u32 	%r460, [%rd21], %r459;
	add.s64 	%rd22, %rd21, %rd20;
	add.s32 	%r461, %r458, %r8;
	ld.shared.u32 	%r462, [%r461];
	atom.global.add.u32 	%r463, [%rd22], %r462;
	add.s64 	%rd23, %rd22, %rd20;
	add.s32 	%r464, %r461, %r8;
	ld.shared.u32 	%r465, [%r464];
	atom.global.add.u32 	%r466, [%rd23], %r465;
	add.s32 	%r510, %r8, %r510;
	setp.lt.u32 	%p90, %r510, 128;
	@%p90 bra 	$L__BB642_96;
$L__BB642_97:
	mov.u32 	%r467, %nctaid.y;
	add.s32 	%r469, %r469, %r467;
	shl.b32 	%r468, %r467, 2;
	setp.lt.u32 	%p91, %r469, %r468;
	@%p91 bra 	$L__BB642_2;
$L__BB642_98:
	ret;

}
	// .globl	_Z9cuda_gemmIiLi128ELi4ELi1ELi256ELi128ELi128ELi64ELi1ELi1EEviiiPT_S1_S1_iii
.visible .entry _Z9cuda_gemmIiLi128ELi4ELi1ELi256ELi128ELi128ELi64ELi1ELi1EEviiiPT_S1_S1_iii(
	.param .u32 _Z9cuda_gemmIiLi128ELi4ELi1ELi256ELi128ELi128ELi64ELi1ELi1EEviiiPT_S1_S1_iii_param_0,
	.param .u32 _Z9cuda_gemmIiLi128ELi4ELi1ELi256ELi128ELi128ELi64ELi1ELi1EEviiiPT_S1_S1_iii_param_1,
	.param .u32 _Z9cuda_gemmIiLi128ELi4ELi1ELi256ELi128ELi128ELi64ELi1ELi1EEviiiPT_S1_S1_iii_param_2,
	.param .u64 .ptr .align 1 _Z9cuda_gemmIiLi128ELi4ELi1ELi256ELi128ELi128ELi64ELi1ELi1EEviiiPT_S1_S1_iii_param_3,
	.param .u64 .ptr .align 1 _Z9cuda_gemmIiLi128ELi4ELi1ELi256ELi128ELi128ELi64ELi1ELi1EEviiiPT_S1_S1_iii_param_4,
	.param .u64 .ptr .align 1 _Z9cuda_gemmIiLi128ELi4ELi1ELi256ELi128ELi128ELi64ELi1ELi1EEviiiPT_S1_S1_iii_param_5,
	.param .u32 _Z9cuda_gemmIiLi128ELi4ELi1ELi256ELi128ELi128ELi64ELi1ELi1EEviiiPT_S1_S1_iii_param_6,
	.param .u32 _Z9cuda_gemmIiLi128ELi4ELi1ELi256ELi128ELi128ELi64ELi1ELi1EEviiiPT_S1_S1_iii_param_7,
	.param .u32 _Z9cuda_gemmIiLi128ELi4ELi1ELi256ELi128ELi128ELi64ELi1ELi1EEviiiPT_S1_S1_iii_param_8
)
.maxntid 128
{
	.reg .pred 	%p<25>;
	.reg .b32 	%r<215>;
	.reg .b64 	%rd<23>;
	// demoted variable
	.shared .align 128 .b8 _ZZ9cuda_gemmIiLi128ELi4ELi1ELi256ELi128ELi128ELi64ELi1ELi1EEviiiPT_S1_S1_iiiE11kron_fac_sh[2112];
	// demoted variable
	.shared .align 128 .b8 _ZZ9cuda_gemmIiLi128ELi4ELi1ELi256ELi128ELi128ELi64ELi1ELi1EEviiiPT_S1_S1_iiiE3Ash[256];
	// demoted variable
	.shared .align 128 .b8 _ZZ9cuda_gemmIiLi128ELi4ELi1ELi256ELi128ELi128ELi64ELi1ELi1EEviiiPT_S1_S1_iiiE3Csh[512];
	ld.param.u64 	%rd6, [_Z9cuda_gemmIiLi128ELi4ELi1ELi256ELi128ELi128ELi64ELi1ELi1EEviiiPT_S1_S1_iii_param_3];
	ld.param.u64 	%rd7, [_Z9cuda_gemmIiLi128ELi4ELi1ELi256ELi128ELi128ELi64ELi1ELi1EEviiiPT_S1_S1_iii_param_4];
	ld.param.u64 	%rd8, [_Z9cuda_gemmIiLi128ELi4ELi1ELi256ELi128ELi128ELi64ELi1ELi1EEviiiPT_S1_S1_iii_param_5];
	cvta.to.global.u64 	%rd1, %rd8;
	mov.u32 	%r1, %tid.x;
	shr.u32 	%r56, %r1, 1;
	and.b32  	%r2, %r56, 1;
	shr.u32 	%r3, %r1, 2;
	mov.u32 	%r205, %ctaid.y;
	mov.u32 	%r5, %nctaid.y;
	shl.b32 	%r6, %r5, 2;
	setp.ge.u32 	%p2, %r205, %r6;
	@%p2 bra 	$L__BB643_28;
	and.b32  	%r7, %r1, 1;
	mov.u32 	%r57, %ctaid.x;
	mov.u32 	%r58, %ctaid.z;
	mov.u32 	%r59, %ntid.x;
	shl.b32 	%r8, %r58, 6;
	shl.b32 	%r9, %r59, 2;
	shr.u32 	%r10, %r1, 4;
	shl.b32 	%r60, %r57, 6;
	and.b32  	%r61, %r60, 64;
	and.b32  	%r62, %r1, 15;
	or.b32  	%r11, %r61, %r62;
	mov.u32 	%r63, _ZZ9cuda_gemmIiLi128ELi4ELi1ELi256ELi128ELi128ELi64ELi1ELi1EEviiiPT_S1_S1_iiiE11kron_fac_sh;
	mad.lo.s32 	%r12, %r62, 132, %r63;
	shr.u32 	%r13, %r59, 4;
	shl.b32 	%r64, %r1, 4;
	and.b32  	%r65, %r64, 16;
	shl.b32 	%r66, %r2, 5;
	or.b32  	%r67, %r66, %r65;
	mad.lo.s32 	%r68, %r3, 132, %r63;
	add.s32 	%r14, %r1, %r59;
	max.u32 	%r69, %r14, 128;
	setp.lt.u32 	%p3, %r14, 128;
	selp.u32 	%r70, 1, 0, %p3;
	add.s32 	%r71, %r14, %r70;
	sub.s32 	%r72, %r69, %r71;
	div.u32 	%r73, %r72, %r59;
	add.s32 	%r15, %r73, %r70;
	and.b32  	%r16, %r15, 3;
	shl.b32 	%r74, %r1, 2;
	mov.u32 	%r75, _ZZ9cuda_gemmIiLi128ELi4ELi1ELi256ELi128ELi128ELi64ELi1ELi1EEviiiPT_S1_S1_iiiE3Csh;
	add.s32 	%r17, %r75, %r74;
	add.s32 	%r18, %r17, %r9;
	add.s32 	%r19, %r14, %r59;
	add.s32 	%r20, %r19, %r59;
	or.b32  	%r76, %r67, %r2;
	or.b32  	%r77, %r2, 8;
	or.b32  	%r78, %r67, %r77;
	add.s32 	%r79, %r2, -1;
	and.b32  	%r80, %r79, 15;
	or.b32  	%r81, %r67, %r80;
	shl.b32 	%r82, %r81, 2;
	mov.u32 	%r83, _ZZ9cuda_gemmIiLi128ELi4ELi1ELi256ELi128ELi128ELi64ELi1ELi1EEviiiPT_S1_S1_iiiE3Ash;
	add.s32 	%r21, %r83, %r82;
	shl.b32 	%r84, %r76, 2;
	add.s32 	%r22, %r83, %r84;
	shl.b32 	%r85, %r78, 2;
	add.s32 	%r23, %r83, %r85;
	mad.lo.s32 	%r86, %r2, -31, %r67;
	shl.b32 	%r87, %r86, 2;
	add.s32 	%r24, %r68, %r87;
	or.b32  	%r88, %r65, %r77;
	shl.b32 	%r89, %r88, 2;
	add.s32 	%r25, %r68, %r89;
	or.b32  	%r90, %r65, %r80;
	shl.b32 	%r91, %r90, 2;
	add.s32 	%r26, %r68, %r91;
	shl.b32 	%r27, %r59, 4;
	shl.b32 	%r28, %r59, 3;
	mul.lo.s32 	%r29, %r59, 12;
	cvta.to.global.u64 	%rd2, %rd7;
	cvta.to.global.u64 	%rd3, %rd6;
	cvt.u64.u32 	%rd19, %r9;
$L__BB643_2:
	setp.eq.s32 	%p4, %r16, 3;
	mov.u32 	%r206, %r1;
	@%p4 bra 	$L__BB643_6;
	setp.eq.s32 	%p5, %r16, 0;
	mov.b32 	%r92, 0;
	st.shared.u32 	[%r17], %r92;
	mov.u32 	%r206, %r14;
	@%p5 bra 	$L__BB643_6;
	setp.eq.s32 	%p6, %r16, 1;
	mov.b32 	%r93, 0;
	st.shared.u32 	[%r18], %r93;
	mov.u32 	%r206, %r19;
	@%p6 bra 	$L__BB643_6;
	add.s32 	%r94, %r18, %r9;
	mov.b32 	%r95, 0;
	st.shared.u32 	[%r94], %r95;
	mov.u32 	%r206, %r20;
$L__BB643_6:
	setp.lt.u32 	%p7, %r15, 3;
	@%p7 bra 	$L__BB643_9;
	shl.b32 	%r96, %r206, 2;
	mov.u32 	%r97, _ZZ9cuda_gemmIiLi128ELi4ELi1ELi256ELi128ELi128ELi64ELi1ELi1EEviiiPT_S1_S1_iiiE3Csh;
	add.s32 	%r207, %r97, %r96;
$L__BB643_8:
	mov.b32 	%r98, 0;
	st.shared.u32 	[%r207], %r98;
	add.s32 	%r99, %r207, %r9;
	st.shared.u32 	[%r99], %r98;
	add.s32 	%r100, %r207, %r28;
	st.shared.u32 	[%r100], %r98;
	add.s32 	%r101, %r207, %r29;
	st.shared.u32 	[%r101], %r98;
	add.s32 	%r206, %r206, %r9;
	add.s32 	%r207, %r207, %r27;
	setp.lt.u32 	%p8, %r206, 128;
	@%p8 bra 	$L__BB643_8;
$L__BB643_9:
	shl.b32 	%r37, %r205, 8;
	mov.b32 	%r209, 0;
	mov.pred 	%p24, -1;
$L__BB643_10:
	mov.pred 	%p1, %p24;
	setp.gt.u32 	%p10, %r1, 15;
	@%p10 bra 	$L__BB643_13;
	shl.b32 	%r210, %r1, 2;
	add.s32 	%r103, %r37, %r8;
	add.s32 	%r40, %r103, %r209;
$L__BB643_12:
	shl.b32 	%r104, %r210, 2;
	and.b32  	%r105, %r104, 128;
	and.b32  	%r106, %r210, 28;
	add.s32 	%r107, %r40, %r106;
	add.s32 	%r108, %r107, %r105;
	mul.wide.s32 	%rd9, %r108, 4;
	add.s64 	%rd10, %rd3, %rd9;
	ld.global.v4.u32 	{%r109, %r110, %r111, %r112}, [%rd10];
	mov.u32 	%r113, _ZZ9cuda_gemmIiLi128ELi4ELi1ELi256ELi128ELi128ELi64ELi1ELi1EEviiiPT_S1_S1_iiiE3Ash;
	add.s32 	%r114, %r113, %r104;
	st.shared.v4.u32 	[%r114], {%r109, %r110, %r111, %r112};
	add.s32 	%r210, %r210, %r9;
	setp.lt.u32 	%p11, %r210, 64;
	@%p11 bra 	$L__BB643_12;
$L__BB643_13:
	add.s32 	%r41, %r209, %r8;
	mov.b32 	%r211, 0;
$L__BB643_14:
	mov.u32 	%r44, %r211;
	add.s32 	%r45, %r44, %r11;
	mov.u32 	%r212, %r10;
$L__BB643_15:
	add.s32 	%r116, %r41, %r212;
	shl.b32 	%r117, %r116, 7;
	add.s32 	%r118, %r117, %r45;
	mul.wide.u32 	%rd11, %r118, 4;
	add.s64 	%rd12, %rd2, %rd11;
	ld.global.u32 	%r119, [%rd12];
	shl.b32 	%r120, %r212, 2;
	add.s32 	%r121, %r12, %r120;
	st.shared.u32 	[%r121], %r119;
	add.s32 	%r212, %r212, %r13;
	setp.lt.u32 	%p12, %r212, 32;
	@%p12 bra 	$L__BB643_15;
	setp.gt.u32 	%p13, %r1, 63;
	bar.sync 	0;
	@%p13 bra 	$L__BB643_19;
	setp.ne.s32 	%p14, %r7, 0;
	ld.shared.u32 	%r122, [%r21];
	ld.shared.u32 	%r123, [%r22+56];
	ld.shared.u32 	%r124, [%r22+52];
	ld.shared.u32 	%r125, [%r22+48];
	ld.shared.u32 	%r126, [%r22+44];
	ld.shared.u32 	%r127, [%r22+40];
	ld.shared.u32 	%r128, [%r22+36];
	ld.shared.u32 	%r129, [%r23];
	ld.shared.u32 	%r130, [%r22+28];
	ld.shared.u32 	%r131, [%r22+24];
	ld.shared.u32 	%r132, [%r22+20];
	ld.shared.u32 	%r133, [%r22+16];
	ld.shared.u32 	%r134, [%r22+12];
	ld.shared.u32 	%r135, [%r22+8];
	ld.shared.u32 	%r136, [%r22+4];
	ld.shared.u32 	%r137, [%r22];
	ld.shared.u32 	%r138, [%r24];
	mul.lo.s32 	%r139, %r138, %r137;
	ld.shared.u32 	%r140, [%r24+4];
	mad.lo.s32 	%r141, %r140, %r136, %r139;
	ld.shared.u32 	%r142, [%r24+8];
	mad.lo.s32 	%r143, %r142, %r135, %r141;
	ld.shared.u32 	%r144, [%r24+12];
	mad.lo.s32 	%r145, %r144, %r134, %r143;
	ld.shared.u32 	%r146, [%r24+16];
	mad.lo.s32 	%r147, %r146, %r133, %r145;
	ld.shared.u32 	%r148, [%r24+20];
	mad.lo.s32 	%r149, %r148, %r132, %r147;
	ld.shared.u32 	%r150, [%r24+24];
	mad.lo.s32 	%r151, %r150, %r131, %r149;
	ld.shared.u32 	%r152, [%r24+28];
	mad.lo.s32 	%r153, %r152, %r130, %r151;
	ld.shared.u32 	%r154, [%r25];
	mad.lo.s32 	%r155, %r154, %r129, %r153;
	ld.shared.u32 	%r156, [%r24+36];
	mad.lo.s32 	%r157, %r156, %r128, %r155;
	ld.shared.u32 	%r158, [%r24+40];
	mad.lo.s32 	%r159, %r158, %r127, %r157;
	ld.shared.u32 	%r160, [%r24+44];
	mad.lo.s32 	%r161, %r160, %r126, %r159;
	ld.shared.u32 	%r162, [%r24+48];
	mad.lo.s32 	%r163, %r162, %r125, %r161;
	ld.shared.u32 	%r164, [%r24+52];
	mad.lo.s32 	%r165, %r164, %r124, %r163;
	ld.shared.u32 	%r166, [%r24+56];
	mad.lo.s32 	%r167, %r166, %r123, %r165;
	ld.shared.u32 	%r168, [%r26];
	mad.lo.s32 	%r169, %r168, %r122, %r167;
	add.s32 	%r170, %r3, %r44;
	shl.b32 	%r171, %r170, 1;
	or.b32  	%r48, %r171, %r2;
	shfl.sync.down.b32	%r172|%p15, %r169, 1, 7711, -1;
	add.s32 	%r49, %r172, %r169;
	@%p14 bra 	$L__BB643_19;
	shl.b32 	%r173, %r48, 2;
	mov.u32 	%r174, _ZZ9cuda_gemmIiLi128ELi4ELi1ELi256ELi128ELi128ELi64ELi1ELi1EEviiiPT_S1_S1_iiiE3Csh;
	add.s32 	%r175, %r174, %r173;
	ld.shared.u32 	%r176, [%r175];
	add.s32 	%r177, %r176, %r49;
	st.shared.u32 	[%r175], %r177;
$L__BB643_19:
	add.s32 	%r211, %r44, 16;
	setp.lt.u32 	%p16, %r44, 48;
	@%p16 bra 	$L__BB643_14;
	mov.b32 	%r209, 32;
	mov.pred 	%p24, 0;
	@%p1 bra 	$L__BB643_10;
	setp.eq.s32 	%p18, %r16, 3;
	bar.sync 	0;
	mov.u32 	%r179, %ctaid.x;
	shl.b32 	%r180, %r179, 7;
	and.b32  	%r181, %r180, 128;
	add.s32 	%r51, %r37, %r181;
	mov.u32 	%r213, %r1;
	@%p18 bra 	$L__BB643_25;
	setp.eq.s32 	%p19, %r16, 0;
	add.s32 	%r182, %r51, %r1;
	mul.wide.s32 	%rd13, %r182, 4;
	add.s64 	%rd4, %rd1, %rd13;
	ld.shared.u32 	%r183, [%r17];
	atom.global.add.u32 	%r184, [%rd4], %r183;
	mov.u32 	%r213, %r14;
	@%p19 bra 	$L__BB643_25;
	setp.eq.s32 	%p20, %r16, 1;
	cvt.u64.u32 	%rd14, %r9;
	add.s64 	%rd5, %rd4, %rd14;
	ld.shared.u32 	%r185, [%r18];
	atom.global.add.u32 	%r186, [%rd5], %r185;
	mov.u32 	%r213, %r19;
	@%p20 bra 	$L__BB643_25;
	add.s64 	%rd16, %rd5, %rd14;
	add.s32 	%r187, %r18, %r9;
	ld.shared.u32 	%r188, [%r187];
	atom.global.add.u32 	%r189, [%rd16], %r188;
	mov.u32 	%r213, %r20;
$L__BB643_25:
	setp.lt.u32 	%p21, %r15, 3;
	@%p21 bra 	$L__BB643_27;
$L__BB643_26:
	add.s32 	%r190, %r51, %r213;
	mul.wide.s32 	%rd17, %r190, 4;
	add.s64 	%rd18, %rd1, %rd17;
	shl.b32 	%r191, %r213, 2;
	mov.u32 	%r192, _ZZ9cuda_gemmIiLi128ELi4ELi1ELi256ELi128ELi128ELi64ELi1ELi1EEviiiPT_S1_S1_iiiE3Csh;
	add.s32 	%r193, %r192, %r191;
	ld.shared.u32 	%r194, [%r193];
	atom.global.add.u32 	%r195, [%rd18], %r194;
	add.s64 	%rd20, %rd18, %rd19;
	add.s32 	%r196, %r193, %r9;
	ld.shared.u32 	%r197, [%r196];
	atom.global.add.u32 	%r198, [%rd20], %r197;
	add.s64 	%rd21, %rd20, %rd19;
	add.s32 	%r199, %r196, %r9;
	ld.shared.u32 	%r200, [%r199];
	atom.global.add.u32 	%r201, [%rd21], %r200;
	add.s64 	%rd22, %rd21, %rd19;
	add.s32 	%r202, %r199, %r9;
	ld.shared.u32 	%r203, [%r202];
	atom.global.add.u32 	%r204, [%rd22], %r203;
	add.s32 	%r213, %r9, %r213;
	setp.lt.u32 	%p22, %r213, 128;
	@%p22 bra 	$L__BB643_26;
$L__BB643_27:
	add.s32 	%r205, %r205, %r5;
	setp.lt.u32 	%p23, %r205, %r6;
	@%p23 bra 	$L__BB643_2;
$L__BB643_28:
	ret;

}
	// .globl	_Z9cuda_gemmIiLi128ELi4ELi1ELi512ELi2ELi2ELi64ELi0ELi0EEviiiPT_S1_S1_iii
.visible .entry _Z9cuda_gemmIiLi128ELi4ELi1ELi512ELi2ELi2ELi64ELi0ELi0EEviiiPT_S1_S1_iii(
	.param .u32 _Z9cuda_gemmIiLi128ELi4ELi1ELi512ELi2ELi2ELi64ELi0ELi0EEviiiPT_S1_S1_iii_param_0,
	.param .u32 _Z9cuda_gemmIiLi128ELi4ELi1ELi512ELi2ELi2ELi64ELi0ELi0EEviiiPT_S1_S1_iii_param_1,
	.param .u32 _Z9cuda_gemmIiLi128ELi4ELi1ELi512ELi2ELi2ELi64ELi0ELi0EEviiiPT_S1_S1_iii_param_2,
	.param .u64 .ptr .align 1 _Z9cuda_gemmIiLi128ELi4ELi1ELi512ELi2ELi2ELi64ELi0ELi0EEviiiPT_S1_S1_iii_param_3,
	.param .u64 .ptr .align 1 _Z9cuda_gemmIiLi128ELi4ELi1ELi512ELi2ELi2ELi64ELi0ELi0EEviiiPT_S1_S1_iii_param_4,
	.param .u64 .ptr .align 1 _Z9cuda_gemmIiLi128ELi4ELi1ELi512ELi2ELi2ELi64ELi0ELi0EEviiiPT_S1_S1_iii_param_5,
	.param .u32 _Z9cuda_gemmIiLi128ELi4ELi1ELi512ELi2ELi2ELi64ELi0ELi0EEviiiPT_S1_S1_iii_param_6,
	.param .u32 _Z9cuda_gemmIiLi128ELi4ELi1ELi512ELi2ELi2ELi64ELi0ELi0EEviiiPT_S1_S1_iii_param_7,
	.param .u32 _Z9cuda_gemmIiLi128ELi4ELi1ELi512ELi2ELi2ELi64ELi0ELi0EEviiiPT_S1_S1_iii_param_8
)
.maxntid 128
{
	.local .align 16 .b8 	__local_depot644[16];
	.reg .b64 	%SP;
	.reg .b64 	%SPL;
	.reg .pred 	%p<26>;
	.reg .b16 	%rs<4>;
	.reg .b32 	%r<248>;
	.reg .b64 	%rd<36>;
	// demoted variable
	.shared .align 128 .b8 _ZZ9cuda_gemmIiLi128ELi4ELi1ELi512ELi2ELi2ELi64ELi0ELi0EEviiiPT_S1_S1_iiiE11kron_fac_sh[24];
	// demoted variable
	.shared .align 128 .b8 _ZZ9cuda_gemmIiLi128ELi4ELi1ELi512ELi2ELi2ELi64ELi0ELi0EEviiiPT_S1_S1_iiiE3Ash[2048];
	mov.u64 	%SPL, __local_depot644;
	ld.param.u32 	%r98, [_Z9cuda_gemmIiLi128ELi4ELi1ELi512ELi2ELi2ELi64ELi0ELi0EEviiiPT_S1_S1_iii_param_2];
	ld.param.u64 	%rd6, [_Z9cuda_gemmIiLi128ELi4ELi1ELi512ELi2ELi2ELi64ELi0ELi0EEviiiPT_S1_S1_iii_param_3];
	ld.param.u64 	%rd4, [_Z9cuda_gemmIiLi128ELi4ELi1ELi512ELi2ELi2ELi64ELi0ELi0EEviiiPT_S1_S1_iii_param_4];
	ld.param.u32 	%r99, [_Z9cuda_gemmIiLi128ELi4ELi1ELi512ELi2ELi2ELi64ELi0ELi0EEviiiPT_S1_S1_iii_param_6];
	ld.param.u32 	%r100, [_Z9cuda_gemmIiLi128ELi4ELi1ELi512ELi2ELi2ELi64ELi0ELi0EEviiiPT_S1_S1_iii_param_7];
	cvta.to.global.u64 	%rd1, %rd6;
	add.u64 	%rd2, %SPL, 0;
	mov.u32 	%r1, %tid.x;
	mul.lo.s32 	%r2, %r100, %r99;
	setp.ge.u32 	%p1, %r1, %r2;
	@%p1 bra 	$L__BB644_3;
	mov.u32 	%r3, %ntid.x;
	cvta.to.global.u64 	%rd3, %rd4;
	mov.u32 	%r221, %r1;
$L__BB644_2:
	mul.wide.u32 	%rd8, %r221, 4;
	add.s64 	%rd9, %rd3, %rd8;
	ld.global.u32 	%r101, [%rd9];
	rem.u32 	%r102, %r221, %r99;
	mov.u32 	%r103, _ZZ9cuda_gemmIiLi128ELi4ELi1ELi512ELi2ELi2ELi64ELi0ELi0EEviiiPT_S1_S1_iiiE11kron_fac_sh;
	mad.lo.s32 	%r104, %r102, 12, %r103;
	div.u32 	%r105, %r221, %r100;
	shl.b32 	%r106, %r105, 2;
	add.s32 	%r107, %r104, %r106;
	st.shared.u32 	[%r107], %r101;
	add.s32 	%r221, %r221, %r3;
	setp.lt.u32 	%p2, %r221, %r2;
	@%p2 bra 	$L__BB644_2;
$L__BB644_3:
	div.s32 	%r6, 512, %r100;
	min.s32 	%r7, %r6, 128;
	cvt.u16.u32 	%rs2, %r7;
	div.s16 	%rs1, 128, %rs2;
	div.s16 	%rs3, 2, %rs1;
	cvt.s32.s16 	%r8, %rs3;
	div.u32 	%r10, %r1, %r7;
	mul.lo.s32 	%r108, %r10, %r7;
	sub.s32 	%r9, %r1, %r108;
	mov.u32 	%r224, %ctaid.y;
	mov.u32 	%r12, %nctaid.y;
	shl.b32 	%r13, %r12, 2;
	setp.ge.u32 	%p3, %r224, %r13;
	@%p3 bra 	$L__BB644_31;
	mov.u32 	%r110, %ctaid.x;
	shl.b32 	%r14, %r1, 2;
	shl.b32 	%r15, %r110, 9;
	mov.u32 	%r111, %ntid.x;
	shl.b32 	%r16, %r111, 2;
	and.b32  	%r17, %r9, 1;
	min.s32 	%r18, %r99, 2;
	and.b32  	%r19, %r1, 1;
	shr.s32 	%r112, %r98, 31;
	shr.u32 	%r113, %r112, 23;
	add.s32 	%r114, %r98, %r113;
	shr.s32 	%r20, %r114, 9;
	mad.lo.s32 	%r21, %r6, %r110, %r1;
	add.s32 	%r22, %r14, %r16;
	max.u32 	%r115, %r22, 512;
	setp.lt.u32 	%p4, %r22, 512;
	selp.u32 	%r116, 1, 0, %p4;
	or.b32  	%r117, %r22, %r116;
	sub.s32 	%r118, %r115, %r117;
	div.u32 	%r119, %r118, %r16;
	add.s32 	%r23, %r119, %r116;
	and.b32  	%r24, %r23, 3;
	shl.b32 	%r120, %r1, 4;
	mov.u32 	%r121, _ZZ9cuda_gemmIiLi128ELi4ELi1ELi512ELi2ELi2ELi64ELi0ELi0EEviiiPT_S1_S1_iiiE3Ash;
	add.s32 	%r25, %r121, %r120;
	shl.b32 	%r32, %r111, 4;
	add.s32 	%r26, %r25, %r32;
	add.s32 	%r27, %r22, %r16;
	xor.b32  	%r28, %r17, 1;
	setp.lt.s32 	%p5, %r17, %r100;
	selp.b32 	%r122, 0, %r100, %p5;
	sub.s32 	%r29, %r17, %r122;
	add.s32 	%r123, %r17, 1;
	setp.lt.s32 	%p6, %r123, %r100;
	selp.b32 	%r124, 0, %r100, %p6;
	sub.s32 	%r30, %r123, %r124;
	mad.lo.s32 	%r31, %r111, 12, %r15;
	shl.b32 	%r125, %r111, 3;
	add.s32 	%r33, %r15, %r125;
	mul.lo.s32 	%r34, %r111, 48;
	shl.b32 	%r35, %r111, 6;
	shl.b32 	%r36, %r111, 5;
	cvt.s32.s16 	%r37, %rs1;
	shl.b32 	%r184, %r19, 2;
$L__BB644_5:
	setp.eq.s32 	%p7, %r24, 3;
	mov.b32 	%r126, 0;
	st.local.v4.u32 	[%rd2], {%r126, %r126, %r126, %r126};
	mul.lo.s32 	%r41, %r224, %r98;
	add.s32 	%r42, %r41, %r15;
	mov.u32 	%r225, %r14;
	@%p7 bra 	$L__BB644_9;
	setp.eq.s32 	%p8, %r24, 0;
	add.s32 	%r127, %r42, %r14;
	mul.wide.s32 	%rd10, %r127, 4;
	add.s64 	%rd11, %rd1, %rd10;
	ld.global.v4.u32 	{%r128, %r129, %r130, %r131}, [%rd11];
	st.shared.v4.u32 	[%r25], {%r128, %r129, %r130, %r131};
	mov.u32 	%r225, %r22;
	@%p8 bra 	$L__BB644_9;
	setp.eq.s32 	%p9, %r24, 1;
	add.s32 	%r132, %r42, %r22;
	mul.wide.s32 	%rd12, %r132, 4;
	add.s64 	%rd13, %rd1, %rd12;
	ld.global.v4.u32 	{%r133, %r134, %r135, %r136}, [%rd13];
	st.shared.v4.u32 	[%r26], {%r133, %r134, %r135, %r136};
	mov.u32 	%r225, %r27;
	@%p9 bra 	$L__BB644_9;
	add.s32 	%r225, %r27, %r16;
	add.s32 	%r137, %r42, %r27;
	mul.wide.s32 	%rd14, %r137, 4;
	add.s64 	%rd15, %rd1, %rd14;
	ld.global.v4.u32 	{%r138, %r139, %r140, %r141}, [%rd15];
	shl.b32 	%r142, %r16, 2;
	add.s32 	%r143, %r26, %r142;
	st.shared.v4.u32 	[%r143], {%r138, %r139, %r140, %r141};
$L__BB644_9:
	setp.lt.u32 	%p10, %r23, 3;
	@%p10 bra 	$L__BB644_12;
	add.s32 	%r144, %r31, %r225;
	add.s32 	%r230, %r144, %r41;
	add.s32 	%r145, %r33, %r225;
	add.s32 	%r229, %r145, %r41;
	add.s32 	%r146, %r15, %r225;
	add.s32 	%r226, %r146, %r41;
	add.s32 	%r228, %r226, %r16;
	shl.b32 	%r147, %r225, 2;
	mov.u32 	%r148, _ZZ9cuda_gemmIiLi128ELi4ELi1ELi512ELi2ELi2ELi64ELi0ELi0EEviiiPT_S1_S1_iiiE3Ash;
	add.s32 	%r227, %r148, %r147;
$L__BB644_11:
	mul.wide.s32 	%rd16, %r230, 4;
	add.s64 	%rd17, %rd1, %rd16;
	mul.wide.s32 	%rd18, %r229, 4;
	add.s64 	%rd19, %rd1, %rd18;
	mul.wide.s32 	%rd20, %r228, 4;
	add.s64 	%rd21, %rd1, %rd20;
	mul.wide.s32 	%rd22, %r226, 4;
	add.s64 	%rd23, %rd1, %rd22;
	ld.global.v4.u32 	{%r149, %r150, %r151, %r152}, [%rd23];
	st.shared.v4.u32 	[%r227], {%r149, %r150, %r151, %r152};
	add.s32 	%r153, %r225, %r16;
	ld.global.v4.u32 	{%r154, %r155, %r156, %r157}, [%rd21];
	add.s32 	%r158, %r227, %r32;
	st.shared.v4.u32 	[%r158], {%r154, %r155, %r156, %r157};
	add.s32 	%r159, %r153, %r16;
	ld.global.v4.u32 	{%r160, %r161, %r162, %r163}, [%rd19];
	add.s32 	%r164, %r227, %r36;
	st.shared.v4.u32 	[%r164], {%r160, %r161, %r162, %r163};
	add.s32 	%r165, %r159, %r16;
	ld.global.v4.u32 	{%r166, %r167, %r168, %r169}, [%rd17];
	add.s32 	%r170, %r227, %r34;
	st.shared.v4.u32 	[%r170], {%r166, %r167, %r168, %r169};
	add.s32 	%r225, %r165, %r16;
	add.s32 	%r230, %r230, %r32;
	add.s32 	%r229, %r229, %r32;
	add.s32 	%r228, %r228, %r32;
	add.s32 	%r227, %r227, %r35;
	add.s32 	%r226, %r226, %r32;
	setp.lt.u32 	%p11, %r225, 512;
	@%p11 bra 	$L__BB644_11;
$L__BB644_12:
	setp.lt.s32 	%p12, %r6, 1;
	bar.sync 	0;
	mov.b32 	%r232, 0;
	mov.u32 	%r233, %r232;
	mov.u32 	%r234, %r232;
	mov.u32 	%r235, %r232;
	@%p12 bra 	$L__BB644_30;
	mov.b32 	%r240, 0;
	mov.u32 	%r241, %r240;
$L__BB644_14:
	setp.gt.s32 	%p13, %r100, 0;
	add.s32 	%r173, %r241, %r9;
	mul.lo.s32 	%r73, %r173, %r100;
	@%p13 bra 	$L__BB644_15;
	bra.uni 	$L__BB644_16;
$L__BB644_15:
	add.s32 	%r174, %r17, %r73;
	shl.b32 	%r175, %r174, 2;
	mov.u32 	%r176, _ZZ9cuda_gemmIiLi128ELi4ELi1ELi512ELi2ELi2ELi64ELi0ELi0EEviiiPT_S1_S1_iiiE3Ash;
	add.s32 	%r177, %r176, %r175;
	ld.shared.u32 	%r242, [%r177];
$L__BB644_16:
	setp.lt.s32 	%p14, %r100, 2;
	@%p14 bra 	$L__BB644_18;
	add.s32 	%r178, %r28, %r73;
	shl.b32 	%r179, %r178, 2;
	mov.u32 	%r180, _ZZ9cuda_gemmIiLi128ELi4ELi1ELi512ELi2ELi2ELi64ELi0ELi0EEviiiPT_S1_S1_iiiE3Ash;
	add.s32 	%r181, %r180, %r179;
	ld.shared.u32 	%r238, [%r181];
$L__BB644_18:
	setp.lt.s32 	%p15, %r10, %r18;
	@%p15 bra 	$L__BB644_19;
	bra.uni 	$L__BB644_28;
$L__BB644_19:
	mul.lo.s32 	%r74, %r240, %r8;
	mov.b32 	%r244, 0;
	mov.u32 	%r245, %r10;
$L__BB644_20:
	setp.gt.u32 	%p16, %r100, 64;
	mov.u32 	%r183, _ZZ9cuda_gemmIiLi128ELi4ELi1ELi512ELi2ELi2ELi64ELi0ELi0EEviiiPT_S1_S1_iiiE11kron_fac_sh;
	mad.lo.s32 	%r81, %r245, 12, %r183;
	add.s32 	%r185, %r81, %r184;
	ld.shared.u32 	%r82, [%r185];
	@%p16 bra 	$L__BB644_23;
	setp.lt.s32 	%p19, %r100, 2;
	shfl.sync.idx.b32	%r193|%p20, %r82, %r29, 7711, -1;
	mul.lo.s32 	%r247, %r193, %r242;
	@%p19 bra 	$L__BB644_27;
	shfl.sync.idx.b32	%r194|%p21, %r82, %r30, 7711, -1;
	mad.lo.s32 	%r247, %r194, %r238, %r247;
	bra.uni 	$L__BB644_27;
$L__BB644_23:
	setp.lt.s32 	%p17, %r100, 1;
	mov.b32 	%r247, 0;
	@%p17 bra 	$L__BB644_25;
	shl.b32 	%r187, %r17, 2;
	add.s32 	%r188, %r81, %r187;
	ld.shared.u32 	%r189, [%r188];
	mul.lo.s32 	%r247, %r189, %r242;
$L__BB644_25:
	setp.lt.s32 	%p18, %r100, 2;
	@%p18 bra 	$L__BB644_27;
	shl.b32 	%r190, %r28, 2;
	add.s32 	%r191, %r81, %r190;
	ld.shared.u32 	%r192, [%r191];
	mad.lo.s32 	%r247, %r192, %r238, %r247;
$L__BB644_27:
	add.s32 	%r195, %r244, %r74;
	mul.wide.s32 	%rd24, %r195, 4;
	add.s64 	%rd25, %rd2, %rd24;
	ld.local.u32 	%r196, [%rd25];
	add.s32 	%r197, %r196, %r247;
	st.local.u32 	[%rd25], %r197;
	add.s32 	%r245, %r245, %r37;
	add.s32 	%r244, %r244, 1;
	setp.lt.s32 	%p22, %r245, %r18;
	@%p22 bra 	$L__BB644_20;
$L__BB644_28:
	add.s32 	%r241, %r241, %r7;
	add.s32 	%r240, %r240, 1;
	setp.lt.s32 	%p23, %r241, %r6;
	@%p23 bra 	$L__BB644_14;
	ld.local.v4.u32 	{%r235, %r234, %r233, %r232}, [%rd2];
$L__BB644_30:
	ld.param.u64 	%rd35, [_Z9cuda_gemmIiLi128ELi4ELi1ELi512ELi2ELi2ELi64ELi0ELi0EEviiiPT_S1_S1_iii_param_5];
	ld.param.u32 	%r220, [_Z9cuda_gemmIiLi128ELi4ELi1ELi512ELi2ELi2ELi64ELi0ELi0EEviiiPT_S1_S1_iii_param_1];
	bar.sync 	0;
	shl.b32 	%r198, %r6, 7;
	div.s32 	%r199, %r198, %r7;
	mul.lo.s32 	%r200, %r20, %r199;
	mad.lo.s32 	%r201, %r224, %r220, %r21;
	cvta.to.global.u64 	%rd26, %rd35;
	mul.wide.s32 	%rd27, %r201, 4;
	add.s64 	%rd28, %rd26, %rd27;
	st.global.u32 	[%rd28], %r235;
	rem.s32 	%r202, 1, %r8;
	add.s32 	%r203, %r8, 1;
	setp.lt.u32 	%p24, %r203, 3;
	shl.b32 	%r204, %r8, 7;
	selp.b32 	%r205, %r204, 0, %p24;
	add.s32 	%r206, %r201, %r205;
	mad.lo.s32 	%r207, %r202, %r200, %r206;
	mul.wide.s32 	%rd29, %r207, 4;
	add.s64 	%rd30, %rd26, %rd29;
	st.global.u32 	[%rd30], %r234;
	div.s32 	%r208, 2, %r8;
	shl.b32 	%r209, %r208, 7;
	mul.lo.s32 	%r210, %r208, %r8;
	sub.s32 	%r211, 2, %r210;
	add.s32 	%r212, %r201, %r209;
	mad.lo.s32 	%r213, %r211, %r200, %r212;
	mul.wide.s32 	%rd31, %r213, 4;
	add.s64 	%rd32, %rd26, %rd31;
	st.global.u32 	[%rd32], %r233;
	div.s32 	%r214, 3, %r8;
	shl.b32 	%r215, %r214, 7;
	mul.lo.s32 	%r216, %r214, %r8;
	sub.s32 	%r217, 3, %r216;
	add.s32 	%r218, %r201, %r215;
	mad.lo.s32 	%r219, %r217, %r200, %r218;
	mul.wide.s32 	%rd33, %r219, 4;
	add.s64 	%rd34, %rd26, %rd33;
	st.global.u32 	[%rd34], %r232;
	add.s32 	%r224, %r224, %r12;
	setp.lt.u32 	%p25, %r224, %r13;
	@%p25 bra 	$L__BB644_5;
$L__BB644_31:
	ret;

}
	// .globl	_Z9cuda_gemmIiLi128ELi4ELi1ELi512ELi2ELi2ELi64ELi0ELi1EEviiiPT_S1_S1_iii
.visible .entry _Z9cuda_gemmIiLi128ELi4ELi1ELi512ELi2ELi2ELi64ELi0ELi1EEviiiPT_S1_S1_iii(
	.param .u32 _Z9cuda_gemmIiLi128ELi4ELi1ELi512ELi2ELi2ELi64ELi0ELi1EEviiiPT_S1_S1_iii_param_0,
	.param .u32 _Z9cuda_gemmIiLi128ELi4ELi1ELi512ELi2ELi2ELi64ELi0ELi1EEviiiPT_S1_S1_iii_param_1,
	.param .u32 _Z9cuda_gemmIiLi128ELi4ELi1ELi512ELi2ELi2ELi64ELi0ELi1EEviiiPT_S1_S1_iii_param_2,
	.param .u64 .ptr .align 1 _Z9cuda_gemmIiLi128ELi4ELi1ELi512ELi2ELi2ELi64ELi0ELi1EEviiiPT_S1_S1_iii_param_3,
	.param .u64 .ptr .align 1 _Z9cuda_gemmIiLi128ELi4ELi1ELi512ELi2ELi2ELi64ELi0ELi1EEviiiPT_S1_S1_iii_param_4,
	.param .u64 .ptr .align 1 _Z9cuda_gemmIiLi128ELi4ELi1ELi512ELi2ELi2ELi64ELi0ELi1EEviiiPT_S1_S1_iii_param_5,
	.param .u32 _Z9cuda_gemmIiLi128ELi4ELi1ELi512ELi2ELi2ELi64ELi0ELi1EEviiiPT_S1_S1_iii_param_6,
	.param .u32 _Z9cuda_gemmIiLi128ELi4ELi1ELi512ELi2ELi2ELi64ELi0ELi1EEviiiPT_S1_S1_iii_param_7,
	.param .u32 _Z9cuda_gemmIiLi128ELi4ELi1ELi512ELi2ELi2ELi64ELi0ELi1EEviiiPT_S1_S1_iii_param_8
)
.maxntid 128
{
	.reg .pred 	%p<19>;
	.reg .b32 	%r<160>;
	.reg .b64 	%rd<27>;
	// demoted variable
	.shared .align 128 .b8 _ZZ9cuda_gemmIiLi128ELi4ELi1ELi512ELi2ELi2ELi64ELi0ELi1EEviiiPT_S1_S1_iiiE11kron_fac_sh[24];
	// demoted variable
	.shared .align 128 .b8 _ZZ9cuda_gemmIiLi128ELi4ELi1ELi512ELi2ELi2ELi64ELi0ELi1EEviiiPT_S1_S1_iiiE3Ash[2048];
	ld.param.u32 	%r54, [_Z9cuda_gemmIiLi128ELi4ELi1ELi512ELi2ELi2ELi64ELi0ELi1EEviiiPT_S1_S1_iii_param_1];
	ld.param.u32 	%r55, [_Z9cuda_gemmIiLi128ELi4ELi1ELi512ELi2ELi2ELi64ELi0ELi1EEviiiPT_S1_S1_iii_param_2];
	ld.param.u64 	%rd6, [_Z9cuda_gemmIiLi128ELi4ELi1ELi512ELi2ELi2ELi64ELi0ELi1EEviiiPT_S1_S1_iii_param_3];
	ld.param.u64 	%rd4, [_Z9cuda_gemmIiLi128ELi4ELi1ELi512ELi2ELi2ELi64ELi0ELi1EEviiiPT_S1_S1_iii_param_4];
	ld.param.u64 	%rd5, [_Z9cuda_gemmIiLi128ELi4ELi1ELi512ELi2ELi2ELi64ELi0ELi1EEviiiPT_S1_S1_iii_param_5];
	cvta.to.global.u64 	%rd1, %rd6;
	mov.u32 	%r1, %tid.x;
	setp.gt.u32 	%p1, %r1, 3;
	@%p1 bra 	$L__BB645_3;
	mov.u32 	%r2, %ntid.x;
	cvta.to.global.u64 	%rd2, %rd4;
	mov.u32 	%r58, _ZZ9cuda_gemmIiLi128ELi4ELi1ELi512ELi2ELi2ELi64ELi0ELi1EEviiiPT_S1_S1_iiiE11kron_fac_sh;
	mov.u32 	%r151, %r1;
$L__BB645_2:
	mul.wide.u32 	%rd7, %r151, 4;
	add.s64 	%rd8, %rd2, %rd7;
	ld.global.u32 	%r56, [%rd8];
	and.b32  	%r57, %r151, 1;
	mad.lo.s32 	%r59, %r57, 12, %r58;
	shl.b32 	%r60, %r151, 1;
	and.b32  	%r61, %r60, -4;
	add.s32 	%r62, %r59, %r61;
	st.shared.u32 	[%r62], %r56;
	add.s32 	%r151, %r151, %r2;
	setp.lt.u32 	%p2, %r151, 4;
	@%p2 bra 	$L__BB645_2;
$L__BB645_3:
	mov.u32 	%r152, %ctaid.y;
	mov.u32 	%r6, %nctaid.y;
	shl.b32 	%r7, %r6, 2;
	setp.ge.u32 	%p3, %r152, %r7;
	@%p3 bra 	$L__BB645_13;
	cvta.to.global.u64 	%rd3, %rd5;
	mov.u32 	%r63, %ctaid.x;
	shl.b32 	%r8, %r1, 2;
	shl.b32 	%r9, %r63, 9;
	mov.u32 	%r64, %ntid.x;
	shl.b32 	%r10, %r64, 2;
	and.b32  	%r11, %r1, 1;
	and.b32  	%r65, %r8, 4;
	mov.u32 	%r66, _ZZ9cuda_gemmIiLi128ELi4ELi1ELi512ELi2ELi2ELi64ELi0ELi1EEviiiPT_S1_S1_iiiE11kron_fac_sh;
	add.s32 	%r12, %r66, %r65;
	shl.b32 	%r67, %r63, 8;
	shr.s32 	%r68, %r55, 31;
	shr.u32 	%r69, %r68, 23;
	add.s32 	%r70, %r55, %r69;
	shr.s32 	%r71, %r70, 9;
	or.b32  	%r13, %r67, %r1;
	add.s32 	%r14, %r8, %r10;
	max.u32 	%r72, %r14, 512;
	setp.lt.u32 	%p4, %r14, 512;
	selp.u32 	%r73, 1, 0, %p4;
	or.b32  	%r74, %r14, %r73;
	sub.s32 	%r75, %r72, %r74;
	div.u32 	%r76, %r75, %r10;
	add.s32 	%r15, %r76, %r73;
	and.b32  	%r16, %r15, 3;
	shl.b32 	%r77, %r1, 4;
	mov.u32 	%r78, _ZZ9cuda_gemmIiLi128ELi4ELi1ELi512ELi2ELi2ELi64ELi0ELi1EEviiiPT_S1_S1_iiiE3Ash;
	add.s32 	%r17, %r78, %r77;
	shl.b32 	%r26, %r64, 4;
	add.s32 	%r18, %r17, %r26;
	add.s32 	%r19, %r14, %r10;
	add.s32 	%r20, %r18, %r26;
	shl.b32 	%r79, %r1, 1;
	or.b32  	%r80, %r79, %r11;
	shl.b32 	%r81, %r80, 2;
	add.s32 	%r21, %r78, %r81;
	xor.b32  	%r22, %r11, 1;
	or.b32  	%r82, %r79, %r22;
	shl.b32 	%r83, %r82, 2;
	add.s32 	%r23, %r78, %r83;
	shl.b32 	%r24, %r71, 8;
	mad.lo.s32 	%r25, %r64, 12, %r9;
	shl.b32 	%r84, %r64, 3;
	add.s32 	%r27, %r9, %r84;
	mul.lo.s32 	%r28, %r64, 48;
	shl.b32 	%r29, %r64, 6;
	shl.b32 	%r30, %r64, 5;
$L__BB645_5:
	setp.eq.s32 	%p5, %r16, 3;
	mul.lo.s32 	%r32, %r152, %r55;
	add.s32 	%r33, %r32, %r9;
	mov.u32 	%r153, %r8;
	@%p5 bra 	$L__BB645_9;
	setp.eq.s32 	%p6, %r16, 0;
	add.s32 	%r85, %r33, %r8;
	mul.wide.s32 	%rd9, %r85, 4;
	add.s64 	%rd10, %rd1, %rd9;
	ld.global.v4.u32 	{%r86, %r87, %r88, %r89}, [%rd10];
	st.shared.v4.u32 	[%r17], {%r86, %r87, %r88, %r89};
	mov.u32 	%r153, %r14;
	@%p6 bra 	$L__BB645_9;
	setp.eq.s32 	%p7, %r16, 1;
	add.s32 	%r90, %r33, %r14;
	mul.wide.s32 	%rd11, %r90, 4;
	add.s64 	%rd12, %rd1, %rd11;
	ld.global.v4.u32 	{%r91, %r92, %r93, %r94}, [%rd12];
	st.shared.v4.u32 	[%r18], {%r91, %r92, %r93, %r94};
	mov.u32 	%r153, %r19;
	@%p7 bra 	$L__BB645_9;
	add.s32 	%r153, %r19, %r10;
	add.s32 	%r95, %r33, %r19;
	mul.wide.s32 	%rd13, %r95, 4;
	add.s64 	%rd14, %rd1, %rd13;
	ld.global.v4.u32 	{%r96, %r97, %r98, %r99}, [%rd14];
	st.shared.v4.u32 	[%r20], {%r96, %r97, %r98, %r99};
$L__BB645_9:
	setp.lt.u32 	%p8, %r15, 3;
	@%p8 bra 	$L__BB645_12;
	add.s32 	%r100, %r25, %r153;
	add.s32 	%r158, %r100, %r32;
	add.s32 	%r101, %r27, %r153;
	add.s32 	%r157, %r101, %r32;
	add.s32 	%r102, %r9, %r153;
	add.s32 	%r154, %r102, %r32;
	add.s32 	%r156, %r154, %r10;
	shl.b32 	%r103, %r153, 2;
	mov.u32 	%r104, _ZZ9cuda_gemmIiLi128ELi4ELi1ELi512ELi2ELi2ELi64ELi0ELi1EEviiiPT_S1_S1_iiiE3Ash;
	add.s32 	%r155, %r104, %r103;
$L__BB645_11:
	mul.wide.s32 	%rd15, %r158, 4;
	add.s64 	%rd16, %rd1, %rd15;
	mul.wide.s32 	%rd17, %r157, 4;
	add.s64 	%rd18, %rd1, %rd17;
	mul.wide.s32 	%rd19, %r156, 4;
	add.s64 	%rd20, %rd1, %rd19;
	mul.wide.s32 	%rd21, %r154, 4;
	add.s64 	%rd22, %rd1, %rd21;
	ld.global.v4.u32 	{%r105, %r106, %r107, %r108}, [%rd22];
	st.shared.v4.u32 	[%r155], {%r105, %r106, %r107, %r108};
	add.s32 	%r109, %r153, %r10;
	ld.global.v4.u32 	{%r110, %r111, %r112, %r113}, [%rd20];
	add.s32 	%r114, %r155, %r26;
	st.shared.v4.u32 	[%r114], {%r110, %r111, %r112, %r113};
	add.s32 	%r115, %r109, %r10;
	ld.global.v4.u32 	{%r116, %r117, %r118, %r119}, [%rd18];
	add.s32 	%r120, %r155, %r30;
	st.shared.v4.u32 	[%r120], {%r116, %r117, %r118, %r119};
	add.s32 	%r121, %r115, %r10;
	ld.global.v4.u32 	{%r122, %r123, %r124, %r125}, [%rd16];
	add.s32 	%r126, %r155, %r28;
	st.shared.v4.u32 	[%r126], {%r122, %r123, %r124, %r125};
	add.s32 	%r153, %r121, %r10;
	add.s32 	%r158, %r158, %r26;
	add.s32 	%r157, %r157, %r26;
	add.s32 	%r156, %r156, %r26;
	add.s32 	%r155, %r155, %r29;
	add.s32 	%r154, %r154, %r26;
	setp.lt.u32 	%p9, %r153, 512;
	@%p9 bra 	$L__BB645_11;
$L__BB645_12:
	bar.sync 	0;
	ld.shared.u32 	%r127, [%r21];
	ld.shared.u32 	%r128, [%r23];
	ld.shared.u32 	%r129, [%r12];
	shfl.sync.idx.b32	%r130|%p10, %r129, %r11, 7711, -1;
	mul.lo.s32 	%r131, %r130, %r127;
	shfl.sync.idx.b32	%r132|%p11, %r129, %r22, 7711, -1;
	mad.lo.s32 	%r133, %r132, %r128, %r131;
	ld.shared.u32 	%r134, [%r12+12];
	shfl.sync.idx.b32	%r135|%p12, %r134, %r11, 7711, -1;
	mul.lo.s32 	%r136, %r135, %r127;
	shfl.sync.idx.b32	%r137|%p13, %r134, %r22, 7711, -1;
	mad.lo.s32 	%r138, %r137, %r128, %r136;
	ld.shared.u32 	%r139, [%r21+1024];
	ld.shared.u32 	%r140, [%r23+1024];
	shfl.sync.idx.b32	%r141|%p14, %r129, %r11, 7711, -1;
	mul.lo.s32 	%r142, %r141, %r139;
	shfl.sync.idx.b32	%r143|%p15, %r129, %r22, 7711, -1;
	mad.lo.s32 	%r144, %r143, %r140, %r142;
	shfl.sync.idx.b32	%r145|%p16, %r134, %r11, 7711, -1;
	mul.lo.s32 	%r146, %r145, %r139;
	shfl.sync.idx.b32	%r147|%p17, %r134, %r22, 7711, -1;
	mad.lo.s32 	%r148, %r147, %r140, %r146;
	bar.sync 	0;
	mad.lo.s32 	%r149, %r152, %r54, %r13;
	mul.wide.s32 	%rd23, %r149, 4;
	add.s64 	%rd24, %rd3, %rd23;
	st.global.u32 	[%rd24], %r133;
	add.s32 	%r150, %r149, %r24;
	mul.wide.s32 	%rd25, %r150, 4;
	add.s64 	%rd26, %rd3, %rd25;
	st.global.u32 	[%rd26], %r138;
	st.global.u32 	[%rd24+512], %r144;
	st.global.u32 	[%rd26+512], %r148;
	add.s32 	%r152, %r152, %r6;
	setp.lt.u32 	%p18, %r152, %r7;
	@%p18 bra 	$L__BB645_5;
$L__BB645_13:
	ret;

}
	// .globl	_Z9cuda_gemmIiLi128ELi4ELi1ELi512ELi2ELi2ELi64ELi1ELi0EEviiiPT_S1_S1_iii
.visible .entry _Z9cuda_gemmIiLi128ELi4ELi1ELi512ELi2ELi2ELi64ELi1ELi0EEviiiPT_S1_S1_iii(
	.param .u32 _Z9cuda_gemmIiLi128ELi4ELi1ELi512ELi2ELi2ELi64ELi1ELi0EEviiiPT_S1_S1_iii_param_0,
	.param .u32 _Z9cuda_gemmIiLi128ELi4ELi1ELi512ELi2ELi2ELi64ELi1ELi0EEviiiPT_S1_S1_iii_param_1,
	.param .u32 _Z9cuda_gemmIiLi128ELi4ELi1ELi512ELi2ELi2ELi64ELi1ELi0EEviiiPT_S1_S1_iii_param_2,
	.param .u64 .ptr .align 1 _Z9cuda_gemmIiLi128ELi4ELi1ELi512ELi2ELi2ELi64ELi1ELi0EEviiiPT_S1_S1_iii_param_3,
	.param .u64 .ptr .align 1 _Z9cuda_gemmIiLi128ELi4ELi1ELi512ELi2ELi2ELi64ELi1ELi0EEviiiPT_S1_S1_iii_param_4,
	.param .u64 .ptr .align 1 _Z9cuda_gemmIiLi128ELi4ELi1ELi512ELi2ELi2ELi64ELi1ELi0EEviiiPT_S1_S1_iii_param_5,
	.param .u32 _Z9cuda_gemmIiLi128ELi4ELi1ELi512ELi2ELi2ELi64ELi1ELi0EEviiiPT_S1_S1_iii_param_6,
	.param .u32 _Z9cuda_gemmIiLi128ELi4ELi1ELi512ELi2ELi2ELi64ELi1ELi0EEviiiPT_S1_S1_iii_param_7,
	.param .u32 _Z9cuda_gemmIiLi128ELi4ELi1ELi512ELi2ELi2ELi64ELi1ELi0EEviiiPT_S1_S1_iii_param_8
)
.maxntid 128
{
	.local .align 16 .b8 	__local_depot646[16];
	.reg .b64 	%SP;
	.reg .b64 	%SPL;
	.reg .pred 	%p<26>;
	.reg .b16 	%rs<4>;
	.reg .b32 	%r<233>;
	.reg .b64 	%rd<35>;
	// demoted variable
	.shared .align 128 .b8 _ZZ9cuda_gemmIiLi128ELi4ELi1ELi512ELi2ELi2ELi64ELi1ELi0EEviiiPT_S1_S1_iiiE11kron_fac_sh[24];
	// demoted variable
	.shared .align 128 .b8 _ZZ9cuda_gemmIiLi128ELi4ELi1ELi512ELi2ELi2ELi64ELi1ELi0EEviiiPT_S1_S1_iiiE3Ash[2048];
	mov.u64 	%SPL, __local_depot646;
	ld.param.u64 	%rd7, [_Z9cuda_gemmIiLi128ELi4ELi1ELi512ELi2ELi2ELi64ELi1ELi0EEviiiPT_S1_S1_iii_param_3];
	ld.param.u64 	%rd5, [_Z9cuda_gemmIiLi128ELi4ELi1ELi512ELi2ELi2ELi64ELi1ELi0EEviiiPT_S1_S1_iii_param_4];
	ld.param.u64 	%rd6, [_Z9cuda_gemmIiLi128ELi4ELi1ELi512ELi2ELi2ELi64ELi1ELi0EEviiiPT_S1_S1_iii_param_5];
	ld.param.u32 	%r93, [_Z9cuda_gemmIiLi128ELi4ELi1ELi512ELi2ELi2ELi64ELi1ELi0EEviiiPT_S1_S1_iii_param_6];
	ld.param.u32 	%r94, [_Z9cuda_gemmIiLi128ELi4ELi1ELi512ELi2ELi2ELi64ELi1ELi0EEviiiPT_S1_S1_iii_param_7];
	cvta.to.global.u64 	%rd1, %rd7;
	add.u64 	%rd2, %SPL, 0;
	mov.u32 	%r1, %tid.x;
	mul.lo.s32 	%r2, %r94, %r93;
	setp.ge.u32 	%p1, %r1, %r2;
	@%p1 bra 	$L__BB646_3;
	mov.u32 	%r3, %ntid.x;
	cvta.to.global.u64 	%rd3, %rd5;
	mov.u32 	%r97, _ZZ9cuda_gemmIiLi128ELi4ELi1ELi512ELi2ELi2ELi64ELi1ELi0EEviiiPT_S1_S1_iiiE11kron_fac_sh;
	mov.u32 	%r206, %r1;
$L__BB646_2:
	mul.wide.u32 	%rd9, %r206, 4;
	add.s64 	%rd10, %rd3, %rd9;
	ld.global.u32 	%r95, [%rd10];
	rem.u32 	%r96, %r206, %r93;
	mad.lo.s32 	%r98, %r96, 12, %r97;
	div.u32 	%r99, %r206, %r94;
	shl.b32 	%r100, %r99, 2;
	add.s32 	%r101, %r98, %r100;
	st.shared.u32 	[%r101], %r95;
	add.s32 	%r206, %r206, %r3;
	setp.lt.u32 	%p2, %r206, %r2;
	@%p2 bra 	$L__BB646_2;
$L__BB646_3:
	div.s32 	%r6, 512, %r94;
	min.s32 	%r7, %r6, 128;
	cvt.u16.u32 	%rs1, %r7;
	div.s16 	%rs2, 128, %rs1;
	cvt.s32.s16 	%r8, %rs2;
	div.s16 	%rs3, 2, %rs2;
	cvt.s32.s16 	%r9, %rs3;
	div.u32 	%r11, %r1, %r7;
	mul.lo.s32 	%r102, %r11, %r7;
	sub.s32 	%r10, %r1, %r102;
	mov.u32 	%r209, %ctaid.y;
	mov.u32 	%r13, %nctaid.y;
	shl.b32 	%r14, %r13, 2;
	setp.ge.u32 	%p3, %r209, %r14;
	@%p3 bra 	$L__BB646_31;
	cvta.to.global.u64 	%rd4, %rd6;
	shl.b32 	%r15, %r1, 2;
	mov.u32 	%r104, %ntid.x;
	shl.b32 	%r16, %r104, 2;
	and.b32  	%r17, %r10, 1;
	min.s32 	%r18, %r93, 2;
	and.b32  	%r19, %r1, 1;
	add.s32 	%r20, %r15, %r16;
	max.u32 	%r105, %r20, 512;
	setp.lt.u32 	%p4, %r20, 512;
	selp.u32 	%r106, 1, 0, %p4;
	or.b32  	%r107, %r20, %r106;
	sub.s32 	%r108, %r105, %r107;
	div.u32 	%r109, %r108, %r16;
	add.s32 	%r21, %r109, %r106;
	and.b32  	%r22, %r21, 3;
	shl.b32 	%r110, %r1, 4;
	mov.u32 	%r111, _ZZ9cuda_gemmIiLi128ELi4ELi1ELi512ELi2ELi2ELi64ELi1ELi0EEviiiPT_S1_S1_iiiE3Ash;
	add.s32 	%r23, %r111, %r110;
	shl.b32 	%r30, %r104, 4;
	add.s32 	%r24, %r23, %r30;
	add.s32 	%r25, %r20, %r16;
	xor.b32  	%r26, %r17, 1;
	setp.lt.s32 	%p5, %r17, %r94;
	selp.b32 	%r112, 0, %r94, %p5;
	sub.s32 	%r27, %r17, %r112;
	add.s32 	%r113, %r17, 1;
	setp.lt.s32 	%p6, %r113, %r94;
	selp.b32 	%r114, 0, %r94, %p6;
	sub.s32 	%r28, %r113, %r114;
	mul.lo.s32 	%r29, %r104, 12;
	shl.b32 	%r31, %r104, 3;
	mul.lo.s32 	%r32, %r104, 48;
	shl.b32 	%r33, %r104, 6;
	shl.b32 	%r34, %r104, 5;
	shl.b32 	%r170, %r19, 2;
$L__BB646_5:
	setp.eq.s32 	%p7, %r22, 3;
	mov.b32 	%r115, 0;
	st.local.v4.u32 	[%rd2], {%r115, %r115, %r115, %r115};
	shl.b32 	%r38, %r209, 9;
	mov.u32 	%r210, %r15;
	@%p7 bra 	$L__BB646_9;
	setp.eq.s32 	%p8, %r22, 0;
	add.s32 	%r116, %r38, %r15;
	mul.wide.s32 	%rd11, %r116, 4;
	add.s64 	%rd12, %rd1, %rd11;
	ld.global.v4.u32 	{%r117, %r118, %r119, %r120}, [%rd12];
	st.shared.v4.u32 	[%r23], {%r117, %r118, %r119, %r120};
	mov.u32 	%r210, %r20;
	@%p8 bra 	$L__BB646_9;
	setp.eq.s32 	%p9, %r22, 1;
	add.s32 	%r121, %r38, %r20;
	mul.wide.s32 	%rd13, %r121, 4;
	add.s64 	%rd14, %rd1, %rd13;
	ld.global.v4.u32 	{%r122, %r123, %r124, %r125}, [%rd14];
	st.shared.v4.u32 	[%r24], {%r122, %r123, %r124, %r125};
	mov.u32 	%r210, %r25;
	@%p9 bra 	$L__BB646_9;
	add.s32 	%r210, %r25, %r16;
	add.s32 	%r126, %r38, %r25;
	mul.wide.s32 	%rd15, %r126, 4;
	add.s64 	%rd16, %rd1, %rd15;
	ld.global.v4.u32 	{%r127, %r128, %r129, %r130}, [%rd16];
	shl.b32 	%r131, %r16, 2;
	add.s32 	%r132, %r24, %r131;
	st.shared.v4.u32 	[%r132], {%r127, %r128, %r129, %r130};
$L__BB646_9:
	setp.lt.u32 	%p10, %r21, 3;
	@%p10 bra 	$L__BB646_12;
	add.s32 	%r211, %r210, %r38;
	add.s32 	%r215, %r211, %r29;
	add.s32 	%r214, %r211, %r31;
	add.s32 	%r213, %r211, %r16;
	shl.b32 	%r133, %r210, 2;
	mov.u32 	%r134, _ZZ9cuda_gemmIiLi128ELi4ELi1ELi512ELi2ELi2ELi64ELi1ELi0EEviiiPT_S1_S1_iiiE3Ash;
	add.s32 	%r212, %r134, %r133;
$L__BB646_11:
	mul.wide.s32 	%rd17, %r215, 4;
	add.s64 	%rd18, %rd1, %rd17;
	mul.wide.s32 	%rd19, %r214, 4;
	add.s64 	%rd20, %rd1, %rd19;
	mul.wide.s32 	%rd21, %r213, 4;
	add.s64 	%rd22, %rd1, %rd21;
	mul.wide.s32 	%rd23, %r211, 4;
	add.s64 	%rd24, %rd1, %rd23;
	ld.global.v4.u32 	{%r135, %r136, %r137, %r138}, [%rd24];
	st.shared.v4.u32 	[%r212], {%r135, %r136, %r137, %r138};
	add.s32 	%r139, %r210, %r16;
	ld.global.v4.u32 	{%r140, %r141, %r142, %r143}, [%rd22];
	add.s32 	%r144, %r212, %r30;
	st.shared.v4.u32 	[%r144], {%r140, %r141, %r142, %r143};
	add.s32 	%r145, %r139, %r16;
	ld.global.v4.u32 	{%r146, %r147, %r148, %r149}, [%rd20];
	add.s32 	%r150, %r212, %r34;
	st.shared.v4.u32 	[%r150], {%r146, %r147, %r148, %r149};
	add.s32 	%r151, %r145, %r16;
	ld.global.v4.u32 	{%r152, %r153, %r154, %r155}, [%rd18];
	add.s32 	%r156, %r212, %r32;
	st.shared.v4.u32 	[%r156], {%r152, %r153, %r154, %r155};
	add.s32 	%r210, %r151, %r16;
	add.s32 	%r215, %r215, %r30;
	add.s32 	%r214, %r214, %r30;
	add.s32 	%r213, %r213, %r30;
	add.s32 	%r212, %r212, %r33;
	add.s32 	%r211, %r211, %r30;
	setp.lt.u32 	%p11, %r210, 512;
	@%p11 bra 	$L__BB646_11;
$L__BB646_12:
	setp.lt.s32 	%p12, %r6, 1;
	bar.sync 	0;
	mov.b32 	%r217, 0;
	mov.u32 	%r218, %r217;
	mov.u32 	%r219, %r217;
	mov.u32 	%r220, %r217;
	@%p12 bra 	$L__BB646_30;
	mov.b32 	%r225, 0;
	mov.u32 	%r226, %r225;
$L__BB646_14:
	setp.gt.s32 	%p13, %r94, 0;
	add.s32 	%r159, %r226, %r10;
	mul.lo.s32 	%r69, %r159, %r94;
	@%p13 bra 	$L__BB646_15;
	bra.uni 	$L__BB646_16;
$L__BB646_15:
	add.s32 	%r160, %r17, %r69;
	shl.b32 	%r161, %r160, 2;
	mov.u32 	%r162, _ZZ9cuda_gemmIiLi128ELi4ELi1ELi512ELi2ELi2ELi64ELi1ELi0EEviiiPT_S1_S1_iiiE3Ash;
	add.s32 	%r163, %r162, %r161;
	ld.shared.u32 	%r227, [%r163];
$L__BB646_16:
	setp.lt.s32 	%p14, %r94, 2;
	@%p14 bra 	$L__BB646_18;
	add.s32 	%r164, %r26, %r69;
	shl.b32 	%r165, %r164, 2;
	mov.u32 	%r166, _ZZ9cuda_gemmIiLi128ELi4ELi1ELi512ELi2ELi2ELi64ELi1ELi0EEviiiPT_S1_S1_iiiE3Ash;
	add.s32 	%r167, %r166, %r165;
	ld.shared.u32 	%r223, [%r167];
$L__BB646_18:
	setp.lt.s32 	%p15, %r11, %r18;
	@%p15 bra 	$L__BB646_19;
	bra.uni 	$L__BB646_28;
$L__BB646_19:
	mul.lo.s32 	%r70, %r225, %r9;
	mov.b32 	%r229, 0;
	mov.u32 	%r230, %r11;
$L__BB646_20:
	setp.gt.u32 	%p16, %r94, 64;
	mov.u32 	%r169, _ZZ9cuda_gemmIiLi128ELi4ELi1ELi512ELi2ELi2ELi64ELi1ELi0EEviiiPT_S1_S1_iiiE11kron_fac_sh;
	mad.lo.s32 	%r77, %r230, 12, %r169;
	add.s32 	%r171, %r77, %r170;
	ld.shared.u32 	%r78, [%r171];
	@%p16 bra 	$L__BB646_23;
	setp.lt.s32 	%p19, %r94, 2;
	shfl.sync.idx.b32	%r179|%p20, %r78, %r27, 7711, -1;
	mul.lo.s32 	%r232, %r179, %r227;
	@%p19 bra 	$L__BB646_27;
	shfl.sync.idx.b32	%r180|%p21, %r78, %r28, 7711, -1;
	mad.lo.s32 	%r232, %r180, %r223, %r232;
	bra.uni 	$L__BB646_27;
$L__BB646_23:
	setp.lt.s32 	%p17, %r94, 1;
	mov.b32 	%r232, 0;
	@%p17 bra 	$L__BB646_25;
	shl.b32 	%r173, %r17, 2;
	add.s32 	%r174, %r77, %r173;
	ld.shared.u32 	%r175, [%r174];
	mul.lo.s32 	%r232, %r175, %r227;
$L__BB646_25:
	setp.lt.s32 	%p18, %r94, 2;
	@%p18 bra 	$L__BB646_27;
	shl.b32 	%r176, %r26, 2;
	add.s32 	%r177, %r77, %r176;
	ld.shared.u32 	%r178, [%r177];
	mad.lo.s32 	%r232, %r178, %r223, %r232;
$L__BB646_27:
	add.s32 	%r181, %r229, %r70;
	mul.wide.s32 	%rd25, %r181, 4;
	add.s64 	%rd26, %rd2, %rd25;
	ld.local.u32 	%r182, [%rd26];
	add.s32 	%r183, %r182, %r232;
	st.local.u32 	[%rd26], %r183;
	add.s32 	%r230, %r230, %r8;
	add.s32 	%r229, %r229, 1;
	setp.lt.s32 	%p22, %r230, %r18;
	@%p22 bra 	$L__BB646_20;
$L__BB646_28:
	add.s32 	%r226, %r226, %r7;
	add.s32 	%r225, %r225, 1;
	setp.lt.s32 	%p23, %r226, %r6;
	@%p23 bra 	$L__BB646_14;
	ld.local.v4.u32 	{%r220, %r219, %r218, %r217}, [%rd2];
$L__BB646_30:
	bar.sync 	0;
	mul.lo.s32 	%r184, %r7, %r6;
	mul.lo.s32 	%r185, %r184, %r8;
	div.s32 	%r186, %r185, %r7;
	add.s32 	%r187, %r38, %r1;
	mul.wide.s32 	%rd27, %r187, 4;
	add.s64 	%rd28, %rd4, %rd27;
	st.global.u32 	[%rd28], %r220;
	rem.s32 	%r188, 1, %r9;
	add.s32 	%r189, %r9, 1;
	setp.lt.u32 	%p24, %r189, 3;
	shl.b32 	%r190, %r9, 7;
	selp.b32 	%r191, %r190, 0, %p24;
	add.s32 	%r192, %r187, %r191;
	mad.lo.s32 	%r193, %r186, %r188, %r192;
	mul.wide.s32 	%rd29, %r193, 4;
	add.s64 	%rd30, %rd4, %rd29;
	st.global.u32 	[%rd30], %r219;
	div.s32 	%r194, 2, %r9;
	shl.b32 	%r195, %r194, 7;
	mul.lo.s32 	%r196, %r194, %r9;
	sub.s32 	%r197, 2, %r196;
	add.s32 	%r198, %r187, %r195;
	mad.lo.s32 	%r199, %r186, %r197, %r198;
	mul.wide.s32 	%rd31, %r199, 4;
	add.s64 	%rd32, %rd4, %rd31;
	st.global.u32 	[%rd32], %r218;
	div.s32 	%r200, 3, %r9;
	shl.b32 	%r201, %r200, 7;
	mul.lo.s32 	%r202, %r200, %r9;
	sub.s32 	%r203, 3, %r202;
	add.s32 	%r204, %r187, %r201;
	mad.lo.s32 	%r205, %r186, %r203, %r204;
	mul.wide.s32 	%rd33, %r205, 4;
	add.s64 	%rd34, %rd4, %rd33;
	st.global.u32 	[%rd34], %r217;
	add.s32 	%r209, %r209, %r13;
	setp.lt.u32 	%p25, %r209, %r14;
	@%p25 bra 	$L__BB646_5;
$L__BB646_31:
	ret;

}
	// .globl	_Z9cuda_gemmIiLi128ELi4ELi1ELi512ELi2ELi2ELi64ELi1ELi1EEviiiPT_S1_S1_iii
.visible .entry _Z9cuda_gemmIiLi128ELi4ELi1ELi512ELi2ELi2ELi64ELi1ELi1EEviiiPT_S1_S1_iii(
	.param .u32 _Z9cuda_gemmIiLi128ELi4ELi1ELi512ELi2ELi2ELi64ELi1ELi1EEviiiPT_S1_S1_iii_param_0,
	.param .u32 _Z9cuda_gemmIiLi128ELi4ELi1ELi512ELi2ELi2ELi64ELi1ELi1EEviiiPT_S1_S1_iii_param_1,
	.param .u32 _Z9cuda_gemmIiLi128ELi4ELi1ELi512ELi2ELi2ELi64ELi1ELi1EEviiiPT_S1_S1_iii_param_2,
	.param .u64 .ptr .align 1 _Z9cuda_gemmIiLi128ELi4ELi1ELi512ELi2ELi2ELi64ELi1ELi1EEviiiPT_S1_S1_iii_param_3,
	.param .u64 .ptr .align 1 _Z9cuda_gemmIiLi128ELi4ELi1ELi512ELi2ELi2ELi64ELi1ELi1EEviiiPT_S1_S1_iii_param_4,
	.param .u64 .ptr .align 1 _Z9cuda_gemmIiLi128ELi4ELi1ELi512ELi2ELi2ELi64ELi1ELi1EEviiiPT_S1_S1_iii_param_5,
	.param .u32 _Z9cuda_gemmIiLi128ELi4ELi1ELi512ELi2ELi2ELi64ELi1ELi1EEviiiPT_S1_S1_iii_param_6,
	.param .u32 _Z9cuda_gemmIiLi128ELi4ELi1ELi512ELi2ELi2ELi64ELi1ELi1EEviiiPT_S1_S1_iii_param_7,
	.param .u32 _Z9cuda_gemmIiLi128ELi4ELi1ELi512ELi2ELi2ELi64ELi1ELi1EEviiiPT_S1_S1_iii_param_8
)
.maxntid 128
{
	.reg .pred 	%p<19>;
	.reg .b32 	%r<145>;
	.reg .b64 	%rd<26>;
	// demoted variable
	.shared .align 128 .b8 _ZZ9cuda_gemmIiLi128ELi4ELi1ELi512ELi2ELi2ELi64ELi1ELi1EEviiiPT_S1_S1_iiiE11kron_fac_sh[24];
	// demoted variable
	.shared .align 128 .b8 _ZZ9cuda_gemmIiLi128ELi4ELi1ELi512ELi2ELi2ELi64ELi1ELi1EEviiiPT_S1_S1_iiiE3Ash[2048];
	ld.param.u64 	%rd5, [_Z9cuda_gemmIiLi128ELi4ELi1ELi512ELi2ELi2ELi64ELi1ELi1EEviiiPT_S1_S1_iii_param_3];
	ld.param.u64 	%rd3, [_Z9cuda_gemmIiLi128ELi4ELi1ELi512ELi2ELi2ELi64ELi1ELi1EEviiiPT_S1_S1_iii_param_4];
	cvta.to.global.u64 	%rd1, %rd5;
	mov.u32 	%r1, %tid.x;
	setp.gt.u32 	%p1, %r1, 3;
	@%p1 bra 	$L__BB647_3;
	mov.u32 	%r2, %ntid.x;
	cvta.to.global.u64 	%rd2, %rd3;
	mov.u32 	%r48, _ZZ9cuda_gemmIiLi128ELi4ELi1ELi512ELi2ELi2ELi64ELi1ELi1EEviiiPT_S1_S1_iiiE11kron_fac_sh;
	mov.u32 	%r136, %r1;
$L__BB647_2:
	mul.wide.u32 	%rd6, %r136, 4;
	add.s64 	%rd7, %rd2, %rd6;
	ld.global.u32 	%r46, [%rd7];
	and.b32  	%r47, %r136, 1;
	mad.lo.s32 	%r49, %r47, 12, %r48;
	shl.b32 	%r50, %r136, 1;
	and.b32  	%r51, %r50, -4;
	add.s32 	%r52, %r49, %r51;
	st.shared.u32 	[%r52], %r46;
	add.s32 	%r136, %r136, %r2;
	setp.lt.u32 	%p2, %r136, 4;
	@%p2 bra 	$L__BB647_2;
$L__BB647_3:
	mov.u32 	%r137, %ctaid.y;
	mov.u32 	%r6, %nctaid.y;
	shl.b32 	%r7, %r6, 2;
	setp.ge.u32 	%p3, %r137, %r7;
	@%p3 bra 	$L__BB647_13;
	shl.b32 	%r8, %r1, 2;
	mov.u32 	%r53, %ntid.x;
	shl.b32 	%r9, %r53, 2;
	and.b32  	%r10, %r1, 1;
	add.s32 	%r11, %r8, %r9;
	max.u32 	%r54, %r11, 512;
	setp.lt.u32 	%p4, %r11, 512;
	selp.u32 	%r55, 1, 0, %p4;
	or.b32  	%r56, %r11, %r55;
	sub.s32 	%r57, %r54, %r56;
	div.u32 	%r58, %r57, %r9;
	add.s32 	%r12, %r58, %r55;
	and.b32  	%r13, %r12, 3;
	shl.b32 	%r59, %r1, 4;
	mov.u32 	%r60, _ZZ9cuda_gemmIiLi128ELi4ELi1ELi512ELi2ELi2ELi64ELi1ELi1EEviiiPT_S1_S1_iiiE3Ash;
	add.s32 	%r14, %r60, %r59;
	shl.b32 	%r19, %r53, 4;
	add.s32 	%r15, %r14, %r19;
	add.s32 	%r16, %r11, %r9;
	xor.b32  	%r17, %r10, 1;
	mul.lo.s32 	%r18, %r53, 12;
	shl.b32 	%r20, %r53, 3;
	mul.lo.s32 	%r21, %r53, 48;
	shl.b32 	%r22, %r53, 6;
	shl.b32 	%r23, %r53, 5;
$L__BB647_5:
	setp.eq.s32 	%p5, %r13, 3;
	shl.b32 	%r25, %r137, 9;
	mov.u32 	%r138, %r8;
	@%p5 bra 	$L__BB647_9;
	setp.eq.s32 	%p6, %r13, 0;
	add.s32 	%r61, %r25, %r8;
	mul.wide.s32 	%rd8, %r61, 4;
	add.s64 	%rd9, %rd1, %rd8;
	ld.global.v4.u32 	{%r62, %r63, %r64, %r65}, [%rd9];
	st.shared.v4.u32 	[%r14], {%r62, %r63, %r64, %r65};
	mov.u32 	%r138, %r11;
	@%p6 bra 	$L__BB647_9;
	setp.eq.s32 	%p7, %r13, 1;
	add.s32 	%r66, %r25, %r11;
	mul.wide.s32 	%rd10, %r66, 4;
	add.s64 	%rd11, %rd1, %rd10;
	ld.global.v4.u32 	{%r67, %r68, %r69, %r70}, [%rd11];
	st.shared.v4.u32 	[%r15], {%r67, %r68, %r69, %r70};
	mov.u32 	%r138, %r16;
	@%p7 bra 	$L__BB647_9;
	add.s32 	%r138, %r16, %r9;
	add.s32 	%r71, %r25, %r16;
	mul.wide.s32 	%rd12, %r71, 4;
	add.s64 	%rd13, %rd1, %rd12;
	ld.global.v4.u32 	{%r72, %r73, %r74, %r75}, [%rd13];
	shl.b32 	%r76, %r9, 2;
	add.s32 	%r77, %r15, %r76;
	st.shared.v4.u32 	[%r77], {%r72, %r73, %r74, %r75};
$L__BB647_9:
	setp.lt.u32 	%p8, %r12, 3;
	@%p8 bra 	$L__BB647_12;
	add.s32 	%r139, %r138, %r25;
	add.s32 	%r143, %r139, %r18;
	add.s32 	%r142, %r139, %r20;
	add.s32 	%r141, %r139, %r9;
	shl.b32 	%r78, %r138, 2;
	mov.u32 	%r79, _ZZ9cuda_gemmIiLi128ELi4ELi1ELi512ELi2ELi2ELi64ELi1ELi1EEviiiPT_S1_S1_iiiE3Ash;
	add.s32 	%r140, %r79, %r78;
$L__BB647_11:
	mul.wide.s32 	%rd14, %r143, 4;
	add.s64 	%rd15, %rd1, %rd14;
	mul.wide.s32 	%rd16, %r142, 4;
	add.s64 	%rd17, %rd1, %rd16;
	mul.wide.s32 	%rd18, %r141, 4;
	add.s64 	%rd19, %rd1, %rd18;
	mul.wide.s32 	%rd20, %r139, 4;
	add.s64 	%rd21, %rd1, %rd20;
	ld.global.v4.u32 	{%r80, %r81, %r82, %r83}, [%rd21];
	st.shared.v4.u32 	[%r140], {%r80, %r81, %r82, %r83};
	add.s32 	%r84, %r138, %r9;
	ld.global.v4.u32 	{%r85, %r86, %r87, %r88}, [%rd19];
	add.s32 	%r89, %r140, %r19;
	st.shared.v4.u32 	[%r89], {%r85, %r86, %r87, %r88};
	add.s32 	%r90, %r84, %r9;
	ld.global.v4.u32 	{%r91, %r92, %r93, %r94}, [%rd17];
	add.s32 	%r95, %r140, %r23;
	st.shared.v4.u32 	[%r95], {%r91, %r92, %r93, %r94};
	add.s32 	%r96, %r90, %r9;
	ld.global.v4.u32 	{%r97, %r98, %r99, %r100}, [%rd15];
	add.s32 	%r101, %r140, %r21;
	st.shared.v4.u32 	[%r101], {%r97, %r98, %r99, %r100};
	add.s32 	%r138, %r96, %r9;
	add.s32 	%r143, %r143, %r19;
	add.s32 	%r142, %r142, %r19;
	add.s32 	%r141, %r141, %r19;
	add.s32 	%r140, %r140, %r22;
	add.s32 	%r139, %r139, %r19;
	setp.lt.u32 	%p9, %r138, 512;
	@%p9 bra 	$L__BB647_11;
$L__BB647_12:
	ld.param.u64 	%rd25, [_Z9cuda_gemmIiLi128ELi4ELi1ELi512ELi2ELi2ELi64ELi1ELi1EEviiiPT_S1_S1_iii_param_5];
	bar.sync 	0;
	shl.b32 	%r102, %r1, 1;
	or.b32  	%r103, %r102, %r10;
	shl.b32 	%r104, %r103, 2;
	mov.u32 	%r105, _ZZ9cuda_gemmIiLi128ELi4ELi1ELi512ELi2ELi2ELi64ELi1ELi1EEviiiPT_S1_S1_iiiE3Ash;
	add.s32 	%r106, %r105, %r104;
	ld.shared.u32 	%r107, [%r106];
	or.b32  	%r108, %r102, %r17;
	shl.b32 	%r109, %r108, 2;
	add.s32 	%r110, %r105, %r109;
	ld.shared.u32 	%r111, [%r110];
	shl.b32 	%r112, %r10, 2;
	mov.u32 	%r113, _ZZ9cuda_gemmIiLi128ELi4ELi1ELi512ELi2ELi2ELi64ELi1ELi1EEviiiPT_S1_S1_iiiE11kron_fac_sh;
	add.s32 	%r114, %r113, %r112;
	ld.shared.u32 	%r115, [%r114];
	shfl.sync.idx.b32	%r116|%p10, %r115, %r10, 7711, -1;
	mul.lo.s32 	%r117, %r116, %r107;
	shfl.sync.idx.b32	%r118|%p11, %r115, %r17, 7711, -1;
	mad.lo.s32 	%r119, %r118, %r111, %r117;
	ld.shared.u32 	%r120, [%r114+12];
	shfl.sync.idx.b32	%r121|%p12, %r120, %r10, 7711, -1;
	mul.lo.s32 	%r122, %r121, %r107;
	shfl.sync.idx.b32	%r123|%p13, %r120, %r17, 7711, -1;
	mad.lo.s32 	%r124, %r123, %r111, %r122;
	ld.shared.u32 	%r125, [%r106+1024];
	ld.shared.u32 	%r126, [%r110+1024];
	shfl.sync.idx.b32	%r127|%p14, %r115, %r10, 7711, -1;
	mul.lo.s32 	%r128, %r127, %r125;
	shfl.sync.idx.b32	%r129|%p15, %r115, %r17, 7711, -1;
	mad.lo.s32 	%r130, %r129, %r126, %r128;
	shfl.sync.idx.b32	%r131|%p16, %r120, %r10, 7711, -1;
	mul.lo.s32 	%r132, %r131, %r125;
	shfl.sync.idx.b32	%r133|%p17, %r120, %r17, 7711, -1;
	mad.lo.s32 	%r134, %r133, %r126, %r132;
	bar.sync 	0;
	add.s32 	%r135, %r25, %r1;
	cvta.to.global.u64 	%rd22, %rd25;
	mul.wide.s32 	%rd23, %r135, 4;
	add.s64 	%rd24, %rd22, %rd23;
	st.global.u32 	[%rd24], %r119;
	st.global.u32 	[%rd24+1024], %r124;
	st.global.u32 	[%rd24+512], %r130;
	st.global.u32 	[%rd24+1536], %r134;
	add.s32 	%r137, %r137, %r6;
	setp.lt.u32 	%p18, %r137, %r7;
	@%p18 bra 	$L__BB647_5;
$L__BB647_13:
	ret;

}
	// .globl	_Z9cuda_gemmIiLi128ELi4ELi1ELi512ELi4ELi4ELi64ELi0ELi0EEviiiPT_S1_S1_iii
.visible .entry _Z9cuda_gemmIiLi128ELi4ELi1ELi512ELi4ELi4ELi64ELi0ELi0EEviiiPT_S1_S1_iii(
	.param .u32 _Z9cuda_gemmIiLi128ELi4ELi1ELi512ELi4ELi4ELi64ELi0ELi0EEviiiPT_S1_S1_iii_param_0,
	.param .u32 _Z9cuda_gemmIiLi128ELi4ELi1ELi512ELi4ELi4ELi64ELi0ELi0EEviiiPT_S1_S1_iii_param_1,
	.param .u32 _Z9cuda_gemmIiLi128ELi4ELi1ELi512ELi4ELi4ELi64ELi0ELi0EEviiiPT_S1_S1_iii_param_2,
	.param .u64 .ptr .align 1 _Z9cuda_gemmIiLi128ELi4ELi1ELi512ELi4ELi4ELi64ELi0ELi0EEviiiPT_S1_S1_iii_param_3,
	.param .u64 .ptr .align 1 _Z9cuda_gemmIiLi128ELi4ELi1ELi512ELi4ELi4ELi64ELi0ELi0EEviiiPT_S1_S1_iii_param_4,
	.param .u64 .ptr .align 1 _Z9cuda_gemmIiLi128ELi4ELi1ELi512ELi4ELi4ELi64ELi0ELi0EEviiiPT_S1_S1_iii_param_5,
	.param .u32 _Z9cuda_gemmIiLi128ELi4ELi1ELi512ELi4ELi4ELi64ELi0ELi0EEviiiPT_S1_S1_iii_param_6,
	.param .u32 _Z9cuda_gemmIiLi128ELi4ELi1ELi512ELi4ELi4ELi64ELi0ELi0EEviiiPT_S1_S1_iii_param_7,
	.param .u32 _Z9cuda_gemmIiLi128ELi4ELi1ELi512ELi4ELi4ELi64ELi0ELi0EEviiiPT_S1_S1_iii_param_8
)
.maxntid 128
{
	.local .align 16 .b8 	__local_depot648[16];
	.reg .b64 	%SP;
	.reg .b64 	%SPL;
	.reg .pred 	%p<36>;
	.reg .b16 	%rs<4>;
	.reg .b32 	%r<304>;
	.reg .b64 	%rd<35>;
	// demoted variable
	.shared .align 128 .b8 _ZZ9cuda_gemmIiLi128ELi4ELi1ELi512ELi4ELi4ELi64ELi0ELi0EEviiiPT_S1_S1_iiiE11kron_fac_sh[80];
	// demoted variable
	.shared .align 128 .b8 _ZZ9cuda_gemmIiLi128ELi4ELi1ELi512ELi4ELi4ELi64ELi0ELi0EEviiiPT_S1_S1_iiiE3Ash[2048];
	mov.u64 	%SPL, __local_depot648;
	ld.param.u32 	%r120, [_Z9cuda_gemmIiLi128ELi4ELi1ELi512ELi4ELi4ELi64ELi0ELi0EEviiiPT_S1_S1_iii_param_2];
	ld.param.u64 	%rd7, [_Z9cuda_gemmIiLi128ELi4ELi1ELi512ELi4ELi4ELi64ELi0ELi0EEviiiPT_S1_S1_iii_param_3];
	ld.param.u64 	%rd5, [_Z9cuda_gemmIiLi128ELi4ELi1ELi512ELi4ELi4ELi64ELi0ELi0EEviiiPT_S1_S1_iii_param_4];
	ld.param.u64 	%rd6, [_Z9cuda_gemmIiLi128ELi4ELi1ELi512ELi4ELi4ELi64ELi0ELi0EEviiiPT_S1_S1_iii_param_5];
	ld.param.u32 	%r121, [_Z9cuda_gemmIiLi128ELi4ELi1ELi512ELi4ELi4ELi64ELi0ELi0EEviiiPT_S1_S1_iii_param_6];
	ld.param.u32 	%r122, [_Z9cuda_gemmIiLi128ELi4ELi1ELi512ELi4ELi4ELi64ELi0ELi0EEviiiPT_S1_S1_iii_param_7];
	cvta.to.global.u64 	%rd1, %rd7;
	add.u64 	%rd2, %SPL, 0;
	mov.u32 	%r1, %tid.x;
	mul.lo.s32 	%r2, %r122, %r121;
	setp.ge.u32 	%p1, %r1, %r2;
	@%p1 bra 	$L__BB648_3;
	mov.u32 	%r3, %ntid.x;
	cvta.to.global.u64 	%rd3, %rd5;
	mov.u32 	%r265, %r1;
$L__BB648_2:
	mul.wide.u32 	%rd9, %r265, 4;
	add.s64 	%rd10, %rd3, %rd9;
	ld.global.u32 	%r123, [%rd10];
	rem.u32 	%r124, %r265, %r121;
	mov.u32 	%r125, _ZZ9cuda_gemmIiLi128ELi4ELi1ELi512ELi4ELi4ELi64ELi0ELi0EEviiiPT_S1_S1_iiiE11kron_fac_sh;
	mad.lo.s32 	%r126, %r124, 20, %r125;
	div.u32 	%r127, %r265, %r122;
	shl.b32 	%r128, %r127, 2;
	add.s32 	%r129, %r126, %r128;
	st.shared.u32 	[%r129], %r123;
	add.s32 	%r265, %r265, %r3;
	setp.lt.u32 	%p2, %r265, %r2;
	@%p2 bra 	$L__BB648_2;
$L__BB648_3:
	div.s32 	%r6, 512, %r122;
	min.s32 	%r7, %r6, 128;
	cvt.u16.u32 	%rs2, %r7;
	div.s16 	%rs1, 128, %rs2;
	div.s16 	%rs3, 4, %rs1;
	cvt.s32.s16 	%r8, %rs3;
	div.u32 	%r10, %r1, %r7;
	mul.lo.s32 	%r130, %r10, %r7;
	sub.s32 	%r9, %r1, %r130;
	mov.u32 	%r270, %ctaid.y;
	mov.u32 	%r12, %nctaid.y;
	shl.b32 	%r13, %r12, 2;
	setp.ge.u32 	%p3, %r270, %r13;
	@%p3 bra 	$L__BB648_43;
	cvta.to.global.u64 	%rd4, %rd6;
	mov.u32 	%r132, %ctaid.x;
	shl.b32 	%r14, %r1, 2;
	shl.b32 	%r15, %r132, 9;
	mov.u32 	%r133, %ntid.x;
	shl.b32 	%r16, %r133, 2;
	and.b32  	%r17, %r9, 3;
	min.s32 	%r18, %r121, 4;
	and.b32  	%r19, %r1, 3;
	shr.s32 	%r134, %r120, 31;
	shr.u32 	%r135, %r134, 23;
	add.s32 	%r136, %r120, %r135;
	shr.s32 	%r20, %r136, 9;
	mad.lo.s32 	%r21, %r6, %r132, %r1;
	add.s32 	%r22, %r14, %r16;
	max.u32 	%r137, %r22, 512;
	setp.lt.u32 	%p4, %r22, 512;
	selp.u32 	%r138, 1, 0, %p4;
	or.b32  	%r139, %r22, %r138;
	sub.s32 	%r140, %r137, %r139;
	div.u32 	%r141, %r140, %r16;
	add.s32 	%r23, %r141, %r138;
	and.b32  	%r24, %r23, 3;
	shl.b32 	%r142, %r1, 4;
	mov.u32 	%r143, _ZZ9cuda_gemmIiLi128ELi4ELi1ELi512ELi4ELi4ELi64ELi0ELi0EEviiiPT_S1_S1_iiiE3Ash;
	add.s32 	%r25, %r143, %r142;
	shl.b32 	%r36, %r133, 4;
	add.s32 	%r26, %r25, %r36;
	add.s32 	%r27, %r22, %r16;
	add.s32 	%r144, %r9, 1;
	and.b32  	%r28, %r144, 3;
	xor.b32  	%r29, %r17, 2;
	add.s32 	%r145, %r9, -1;
	and.b32  	%r30, %r145, 3;
	setp.lt.s32 	%p5, %r17, %r122;
	selp.b32 	%r146, 0, %r122, %p5;
	sub.s32 	%r31, %r17, %r146;
	add.s32 	%r147, %r17, 1;
	setp.lt.s32 	%p6, %r147, %r122;
	selp.b32 	%r148, 0, %r122, %p6;
	sub.s32 	%r32, %r147, %r148;
	add.s32 	%r149, %r17, 2;
	setp.lt.s32 	%p7, %r149, %r122;
	selp.b32 	%r150, 0, %r122, %p7;
	sub.s32 	%r33, %r149, %r150;
	add.s32 	%r151, %r17, 3;
	setp.lt.s32 	%p8, %r151, %r122;
	selp.b32 	%r152, 0, %r122, %p8;
	sub.s32 	%r34, %r151, %r152;
	mad.lo.s32 	%r35, %r133, 12, %r15;
	shl.b32 	%r153, %r133, 3;
	add.s32 	%r37, %r15, %r153;
	mul.lo.s32 	%r38, %r133, 48;
	shl.b32 	%r39, %r133, 6;
	shl.b32 	%r40, %r133, 5;
	cvt.s32.s16 	%r41, %rs1;
	shl.b32 	%r220, %r19, 2;
$L__BB648_5:
	setp.eq.s32 	%p9, %r24, 3;
	mov.b32 	%r154, 0;
	st.local.v4.u32 	[%rd2], {%r154, %r154, %r154, %r154};
	mul.lo.s32 	%r47, %r270, %r120;
	add.s32 	%r48, %r47, %r15;
	mov.u32 	%r271, %r14;
	@%p9 bra 	$L__BB648_9;
	setp.eq.s32 	%p10, %r24, 0;
	add.s32 	%r155, %r48, %r14;
	mul.wide.s32 	%rd11, %r155, 4;
	add.s64 	%rd12, %rd1, %rd11;
	ld.global.v4.u32 	{%r156, %r157, %r158, %r159}, [%rd12];
	st.shared.v4.u32 	[%r25], {%r156, %r157, %r158, %r159};
	mov.u32 	%r271, %r22;
	@%p10 bra 	$L__BB648_9;
	setp.eq.s32 	%p11, %r24, 1;
	add.s32 	%r160, %r48, %r22;
	mul.wide.s32 	%rd13, %r160, 4;
	add.s64 	%rd14, %rd1, %rd13;
	ld.global.v4.u32 	{%r161, %r162, %r163, %r164}, [%rd14];
	st.shared.v4.u32 	[%r26], {%r161, %r162, %r163, %r164};
	mov.u32 	%r271, %r27;
	@%p11 bra 	$L__BB648_9;
	add.s32 	%r271, %r27, %r16;
	add.s32 	%r165, %r48, %r27;
	mul.wide.s32 	%rd15, %r165, 4;
	add.s64 	%rd16, %rd1, %rd15;
	ld.global.v4.u32 	{%r166, %r167, %r168, %r169}, [%rd16];
	shl.b32 	%r170, %r16, 2;
	add.s32 	%r171, %r26, %r170;
	st.shared.v4.u32 	[%r171], {%r166, %r167, %r168, %r169};
$L__BB648_9:
	setp.lt.u32 	%p12, %r23, 3;
	@%p12 bra 	$L__BB648_12;
	add.s32 	%r172, %r35, %r271;
	add.s32 	%r276, %r172, %r47;
	add.s32 	%r173, %r37, %r271;
	add.s32 	%r275, %r173, %r47;
	add.s32 	%r174, %r15, %r271;
	add.s32 	%r272, %r174, %r47;
	add.s32 	%r274, %r272, %r16;
	shl.b32 	%r175, %r271, 2;
	mov.u32 	%r176, _ZZ9cuda_gemmIiLi128ELi4ELi1ELi512ELi4ELi4ELi64ELi0ELi0EEviiiPT_S1_S1_iiiE3Ash;
	add.s32 	%r273, %r176, %r175;
$L__BB648_11:
	mul.wide.s32 	%rd17, %r276, 4;
	add.s64 	%rd18, %rd1, %rd17;
	mul.wide.s32 	%rd19, %r275, 4;
	add.s64 	%rd20, %rd1, %rd19;
	mul.wide.s32 	%rd21, %r274, 4;
	add.s64 	%rd22, %rd1, %rd21;
	mul.wide.s32 	%rd23, %r272, 4;
	add.s64 	%rd24, %rd1, %rd23;
	ld.global.v4.u32 	{%r177, %r178, %r179, %r180}, [%rd24];
	st.shared.v4.u32 	[%r273], {%r177, %r178, %r179, %r180};
	add.s32 	%r181, %r271, %r16;
	ld.global.v4.u32 	{%r182, %r183, %r184, %r185}, [%rd22];
	add.s32 	%r186, %r273, %r36;
	st.shared.v4.u32 	[%r186], {%r182, %r183, %r184, %r185};
	add.s32 	%r187, %r181, %r16;
	ld.global.v4.u32 	{%r188, %r189, %r190, %r191}, [%rd20];
	add.s32 	%r192, %r273, %r40;
	st.shared.v4.u32 	[%r192], {%r188, %r189, %r190, %r191};
	add.s32 	%r193, %r187, %r16;
	ld.global.v4.u32 	{%r194, %r195, %r196, %r197}, [%rd18];
	add.s32 	%r198, %r273, %r38;
	st.shared.v4.u32 	[%r198], {%r194, %r195, %r196, %r197};
	add.s32 	%r271, %r193, %r16;
	add.s32 	%r276, %r276, %r36;
	add.s32 	%r275, %r275, %r36;
	add.s32 	%r274, %r274, %r36;
	add.s32 	%r273, %r273, %r39;
	add.s32 	%r272, %r272, %r36;
	setp.lt.u32 	%p13, %r271, 512;
	@%p13 bra 	$L__BB648_11;
$L__BB648_12:
	setp.lt.s32 	%p14, %r6, 1;
	bar.sync 	0;
	mov.b32 	%r278, 0;
	mov.u32 	%r279, %r278;
	mov.u32 	%r280, %r278;
	mov.u32 	%r281, %r278;
	@%p14 bra 	$L__BB648_42;
	mov.b32 	%r290, 0;
	mov.u32 	%r291, %r290;
$L__BB648_14:
	setp.gt.s32 	%p15, %r122, 0;
	add.s32 	%r201, %r291, %r9;
	mul.lo.s32 	%r83, %r201, %r122;
	@%p15 bra 	$L__BB648_15;
	bra.uni 	$L__BB648_16;
$L__BB648_15:
	add.s32 	%r202, %r17, %r83;
	shl.b32 	%r203, %r202, 2;
	mov.u32 	%r204, _ZZ9cuda_gemmIiLi128ELi4ELi1ELi512ELi4ELi4ELi64ELi0ELi0EEviiiPT_S1_S1_iiiE3Ash;
	add.s32 	%r205, %r204, %r203;
	ld.shared.u32 	%r292, [%r205];
$L__BB648_16:
	setp.lt.s32 	%p16, %r122, 2;
	@%p16 bra 	$L__BB648_18;
	add.s32 	%r206, %r28, %r83;
	shl.b32 	%r207, %r206, 2;
	mov.u32 	%r208, _ZZ9cuda_gemmIiLi128ELi4ELi1ELi512ELi4ELi4ELi64ELi0ELi0EEviiiPT_S1_S1_iiiE3Ash;
	add.s32 	%r209, %r208, %r207;
	ld.shared.u32 	%r288, [%r209];
$L__BB648_18:
	setp.lt.s32 	%p17, %r122, 3;
	@%p17 bra 	$L__BB648_20;
	add.s32 	%r210, %r29, %r83;
	shl.b32 	%r211, %r210, 2;
	mov.u32 	%r212, _ZZ9cuda_gemmIiLi128ELi4ELi1ELi512ELi4ELi4ELi64ELi0ELi0EEviiiPT_S1_S1_iiiE3Ash;
	add.s32 	%r213, %r212, %r211;
	ld.shared.u32 	%r287, [%r213];
$L__BB648_20:
	setp.lt.s32 	%p18, %r122, 4;
	@%p18 bra 	$L__BB648_22;
	add.s32 	%r214, %r30, %r83;
	shl.b32 	%r215, %r214, 2;
	mov.u32 	%r216, _ZZ9cuda_gemmIiLi128ELi4ELi1ELi512ELi4ELi4ELi64ELi0ELi0EEviiiPT_S1_S1_iiiE3Ash;
	add.s32 	%r217, %r216, %r215;
	ld.shared.u32 	%r286, [%r217];
$L__BB648_22:
	setp.lt.s32 	%p19, %r10, %r18;
	@%p19 bra 	$L__BB648_23;
	bra.uni 	$L__BB648_40;
$L__BB648_23:
	mul.lo.s32 	%r84, %r290, %r8;
	mov.b32 	%r296, 0;
	mov.u32 	%r297, %r10;
$L__BB648_24:
	setp.gt.u32 	%p20, %r122, 64;
	mov.u32 	%r219, _ZZ9cuda_gemmIiLi128ELi4ELi1ELi512ELi4ELi4ELi64ELi0ELi0EEviiiPT_S1_S1_iiiE11kron_fac_sh;
	mad.lo.s32 	%r95, %r297, 20, %r219;
	add.s32 	%r221, %r95, %r220;
	ld.shared.u32 	%r96, [%r221];
	@%p20 bra 	$L__BB648_31;
	setp.lt.s32 	%p25, %r122, 2;
	shfl.sync.idx.b32	%r235|%p26, %r96, %r31, 7199, -1;
	mul.lo.s32 	%r303, %r235, %r292;
	@%p25 bra 	$L__BB648_27;
	shfl.sync.idx.b32	%r236|%p27, %r96, %r32, 7199, -1;
	mad.lo.s32 	%r303, %r236, %r288, %r303;
$L__BB648_27:
	setp.lt.s32 	%p28, %r122, 3;
	@%p28 bra 	$L__BB648_29;
	shfl.sync.idx.b32	%r237|%p29, %r96, %r33, 7199, -1;
	mad.lo.s32 	%r303, %r237, %r287, %r303;
$L__BB648_29:
	setp.lt.s32 	%p30, %r122, 4;
	@%p30 bra 	$L__BB648_39;
	shfl.sync.idx.b32	%r238|%p31, %r96, %r34, 7199, -1;
	mad.lo.s32 	%r303, %r238, %r286, %r303;
	bra.uni 	$L__BB648_39;
$L__BB648_31:
	setp.lt.s32 	%p21, %r122, 1;
	mov.b32 	%r303, 0;
	@%p21 bra 	$L__BB648_33;
	shl.b32 	%r223, %r17, 2;
	add.s32 	%r224, %r95, %r223;
	ld.shared.u32 	%r225, [%r224];
	mul.lo.s32 	%r303, %r225, %r292;
$L__BB648_33:
	setp.lt.s32 	%p22, %r122, 2;
	@%p22 bra 	$L__BB648_35;
	shl.b32 	%r226, %r28, 2;
	add.s32 	%r227, %r95, %r226;
	ld.shared.u32 	%r228, [%r227];
	mad.lo.s32 	%r303, %r228, %r288, %r303;
$L__BB648_35:
	setp.lt.s32 	%p23, %r122, 3;
	@%p23 bra 	$L__BB648_37;
	shl.b32 	%r229, %r29, 2;
	add.s32 	%r230, %r95, %r229;
	ld.shared.u32 	%r231, [%r230];
	mad.lo.s32 	%r303, %r231, %r287, %r303;
$L__BB648_37:
	setp.lt.s32 	%p24, %r122, 4;
	@%p24 bra 	$L__BB648_39;
	shl.b32 	%r232, %r30, 2;
	add.s32 	%r233, %r95, %r232;
	ld.shared.u32 	%r234, [%r233];
	mad.lo.s32 	%r303, %r234, %r286, %r303;
$L__BB648_39:
	add.s32 	%r239, %r296, %r84;
	mul.wide.s32 	%rd25, %r239, 4;
	add.s64 	%rd26, %rd2, %rd25;
	ld.local.u32 	%r240, [%rd26];
	add.s32 	%r241, %r240, %r303;
	st.local.u32 	[%rd26], %r241;
	add.s32 	%r297, %r297, %r41;
	add.s32 	%r296, %r296, 1;
	setp.lt.s32 	%p32, %r297, %r18;
	@%p32 bra 	$L__BB648_24;
$L__BB648_40:
	add.s32 	%r291, %r291, %r7;
	add.s32 	%r290, %r290, 1;
	setp.lt.s32 	%p33, %r291, %r6;
	@%p33 bra 	$L__BB648_14;
	ld.local.v4.u32 	{%r281, %r280, %r279, %r278}, [%rd2];
$L__BB648_42:
	ld.param.u32 	%r264, [_Z9cuda_gemmIiLi128ELi4ELi1ELi512ELi4ELi4ELi64ELi0ELi0EEviiiPT_S1_S1_iii_param_1];
	bar.sync 	0;
	shl.b32 	%r242, %r6, 7;
	div.s32 	%r243, %r242, %r7;
	mul.lo.s32 	%r244, %r20, %r243;
	mad.lo.s32 	%r245, %r270, %r264, %r21;
	mul.wide.s32 	%rd27, %r245, 4;
	add.s64 	%rd28, %rd4, %rd27;
	st.global.u32 	[%rd28], %r281;
	rem.s32 	%r246, 1, %r8;
	add.s32 	%r247, %r8, 1;
	setp.lt.u32 	%p34, %r247, 3;
	shl.b32 	%r248, %r8, 7;
	selp.b32 	%r249, %r248, 0, %p34;
	add.s32 	%r250, %r245, %r249;
	mad.lo.s32 	%r251, %r246, %r244, %r250;
	mul.wide.s32 	%rd29, %r251, 4;
	add.s64 	%rd30, %rd4, %rd29;
	st.global.u32 	[%rd30], %r280;
	div.s32 	%r252, 2, %r8;
	shl.b32 	%r253, %r252, 7;
	mul.lo.s32 	%r254, %r252, %r8;
	sub.s32 	%r255, 2, %r254;
	add.s32 	%r256, %r245, %r253;
	mad.lo.s32 	%r257, %r255, %r244, %r256;
	mul.wide.s32 	%rd31, %r257, 4;
	add.s64 	%rd32, %rd4, %rd31;
	st.global.u32 	[%rd32], %r279;
	div.s32 	%r258, 3, %r8;
	shl.b32 	%r259, %r258, 7;
	mul.lo.s32 	%r260, %r258, %r8;
	sub.s32 	%r261, 3, %r260;
	add.s32 	%r262, %r245, %r259;
	mad.lo.s32 	%r263, %r261, %r244, %r262;
	mul.wide.s32 	%rd33, %r263, 4;
	add.s64 	%rd34, %rd4, %rd33;
	st.global.u32 	[%rd34], %r278;
	add.s32 	%r270, %r270, %r12;
	setp.lt.u32 	%p35, %r270, %r13;
	@%p35 bra 	$L__BB648_5;
$L__BB648_43:
	ret;

}
	// .globl	_Z9cuda_gemmIiLi128ELi4ELi1ELi512ELi4ELi4ELi64ELi0ELi1EEviiiPT_S1_S1_iii
.visible .entry _Z9cuda_gemmIiLi128ELi4ELi1ELi512ELi4ELi4ELi64ELi0ELi1EEviiiPT_S1_S1_iii(
	.param .u32 _Z9cuda_gemmIiLi128ELi4ELi1ELi512ELi4ELi4ELi64ELi0ELi1EEviiiPT_S1_S1_iii_param_0,
	.param .u32 _Z9cuda_gemmIiLi128ELi4ELi1ELi512ELi4ELi4ELi64ELi0ELi1EEviiiPT_S1_S1_iii_param_1,
	.param .u32 _Z9cuda_gemmIiLi128ELi4ELi1ELi512ELi4ELi4ELi64ELi0ELi1EEviiiPT_S1_S1_iii_param_2,
	.param .u64 .ptr .align 1 _Z9cuda_gemmIiLi128ELi4ELi1ELi512ELi4ELi4ELi64ELi0ELi1EEviiiPT_S1_S1_iii_param_3,
	.param .u64 .ptr .align 1 _Z9cuda_gemmIiLi128ELi4ELi1ELi512ELi4ELi4ELi64ELi0ELi1EEviiiPT_S1_S1_iii_param_4,
	.param .u64 .ptr .align 1 _Z9cuda_gemmIiLi128ELi4ELi1ELi512ELi4ELi4ELi64ELi0ELi1EEviiiPT_S1_S1_iii_param_5,
	.param .u32 _Z9cuda_gemmIiLi128ELi4ELi1ELi512ELi4ELi4ELi64ELi0ELi1EEviiiPT_S1_S1_iii_param_6,
	.param .u32 _Z9cuda_gemmIiLi128ELi4ELi1ELi512ELi4ELi4ELi64ELi0ELi1EEviiiPT_S1_S1_iii_param_7,
	.param .u32 _Z9cuda_gemmIiLi128ELi4ELi1ELi512ELi4ELi4ELi64ELi0ELi1EEviiiPT_S1_S1_iii_param_8
)
.maxntid 128
{
	.reg .pred 	%p<27>;
	.reg .b32 	%r<187>;
	.reg .b64 	%rd<31>;
	// demoted variable
	.shared .align 128 .b8 _ZZ9cuda_gemmIiLi128ELi4ELi1ELi512ELi4ELi4ELi64ELi0ELi1EEviiiPT_S1_S1_iiiE11kron_fac_sh[80];
	// demoted variable
	.shared .align 128 .b8 _ZZ9cuda_gemmIiLi128ELi4ELi1ELi512ELi4ELi4ELi64ELi0ELi1EEviiiPT_S1_S1_iiiE3Ash[2048];
	ld.param.u32 	%r54, [_Z9cuda_gemmIiLi128ELi4ELi1ELi512ELi4ELi4ELi64ELi0ELi1EEviiiPT_S1_S1_iii_param_1];
	ld.param.u32 	%r55, [_Z9cuda_gemmIiLi128ELi4ELi1ELi512ELi4ELi4ELi64ELi0ELi1EEviiiPT_S1_S1_iii_param_2];
	ld.param.u64 	%rd6, [_Z9cuda_gemmIiLi128ELi4ELi1ELi512ELi4ELi4ELi64ELi0ELi1EEviiiPT_S1_S1_iii_param_3];
	ld.param.u64 	%rd4, [_Z9cuda_gemmIiLi128ELi4ELi1ELi512ELi4ELi4ELi64ELi0ELi1EEviiiPT_S1_S1_iii_param_4];
	ld.param.u64 	%rd5, [_Z9cuda_gemmIiLi128ELi4ELi1ELi512ELi4ELi4ELi64ELi0ELi1EEviiiPT_S1_S1_iii_param_5];
	cvta.to.global.u64 	%rd1, %rd6;
	mov.u32 	%r1, %tid.x;
	setp.gt.u32 	%p1, %r1, 15;
	@%p1 bra 	$L__BB649_3;
	mov.u32 	%r2, %ntid.x;
	cvta.to.global.u64 	%rd2, %rd4;
	mov.u32 	%r58, _ZZ9cuda_gemmIiLi128ELi4ELi1ELi512ELi4ELi4ELi64ELi0ELi1EEviiiPT_S1_S1_iiiE11kron_fac_sh;
	mov.u32 	%r178, %r1;
$L__BB649_2:
	mul.wide.u32 	%rd7, %r178, 4;
	add.s64 	%rd8, %rd2, %rd7;
	ld.global.u32 	%r56, [%rd8];
	and.b32  	%r57, %r178, 3;
	mad.lo.s32 	%r59, %r57, 20, %r58;
	and.b32  	%r60, %r178, -4;
	add.s32 	%r61, %r59, %r60;
	st.shared.u32 	[%r61], %r56;
	add.s32 	%r178, %r178, %r2;
	setp.lt.u32 	%p2, %r178, 16;
	@%p2 bra 	$L__BB649_2;
$L__BB649_3:
	mov.u32 	%r179, %ctaid.y;
	mov.u32 	%r6, %nctaid.y;
	shl.b32 	%r7, %r6, 2;
	setp.ge.u32 	%p3, %r179, %r7;
	@%p3 bra 	$L__BB649_13;
	cvta.to.global.u64 	%rd3, %rd5;
	mov.u32 	%r62, %ctaid.x;
	shl.b32 	%r8, %r1, 2;
	shl.b32 	%r9, %r62, 9;
	mov.u32 	%r63, %ntid.x;
	shl.b32 	%r10, %r63, 2;
	and.b32  	%r11, %r1, 3;
	shl.b32 	%r64, %r62, 7;
	shr.s32 	%r65, %r55, 31;
	shr.u32 	%r66, %r65, 23;
	add.s32 	%r67, %r55, %r66;
	shr.s32 	%r12, %r67, 9;
	or.b32  	%r13, %r64, %r1;
	add.s32 	%r14, %r8, %r10;
	max.u32 	%r68, %r14, 512;
	setp.lt.u32 	%p4, %r14, 512;
	selp.u32 	%r69, 1, 0, %p4;
	or.b32  	%r70, %r14, %r69;
	sub.s32 	%r71, %r68, %r70;
	div.u32 	%r72, %r71, %r10;
	add.s32 	%r15, %r72, %r69;
	and.b32  	%r16, %r15, 3;
	shl.b32 	%r73, %r1, 4;
	mov.u32 	%r74, _ZZ9cuda_gemmIiLi128ELi4ELi1ELi512ELi4ELi4ELi64ELi0ELi1EEviiiPT_S1_S1_iiiE3Ash;
	add.s32 	%r17, %r74, %r73;
	shl.b32 	%r26, %r63, 4;
	add.s32 	%r18, %r17, %r26;
	add.s32 	%r19, %r14, %r10;
	and.b32  	%r75, %r8, 12;
	add.s32 	%r20, %r17, %r75;
	add.s32 	%r76, %r1, 1;
	and.b32  	%r21, %r76, 3;
	shl.b32 	%r77, %r76, 2;
	and.b32  	%r78, %r77, 12;
	add.s32 	%r22, %r17, %r78;
	xor.b32  	%r23, %r11, 2;
	add.s32 	%r79, %r1, -1;
	and.b32  	%r24, %r79, 3;
	mad.lo.s32 	%r25, %r63, 12, %r9;
	shl.b32 	%r80, %r63, 3;
	add.s32 	%r27, %r9, %r80;
	mul.lo.s32 	%r28, %r63, 48;
	shl.b32 	%r29, %r63, 6;
	shl.b32 	%r30, %r63, 5;
$L__BB649_5:
	setp.eq.s32 	%p5, %r16, 3;
	mul.lo.s32 	%r32, %r179, %r55;
	add.s32 	%r33, %r32, %r9;
	mov.u32 	%r180, %r8;
	@%p5 bra 	$L__BB649_9;
	setp.eq.s32 	%p6, %r16, 0;
	add.s32 	%r81, %r33, %r8;
	mul.wide.s32 	%rd9, %r81, 4;
	add.s64 	%rd10, %rd1, %rd9;
	ld.global.v4.u32 	{%r82, %r83, %r84, %r85}, [%rd10];
	st.shared.v4.u32 	[%r17], {%r82, %r83, %r84, %r85};
	mov.u32 	%r180, %r14;
	@%p6 bra 	$L__BB649_9;
	setp.eq.s32 	%p7, %r16, 1;
	add.s32 	%r86, %r33, %r14;
	mul.wide.s32 	%rd11, %r86, 4;
	add.s64 	%rd12, %rd1, %rd11;
	ld.global.v4.u32 	{%r87, %r88, %r89, %r90}, [%rd12];
	st.shared.v4.u32 	[%r18], {%r87, %r88, %r89, %r90};
	mov.u32 	%r180, %r19;
	@%p7 bra 	$L__BB649_9;
	add.s32 	%r180, %r19, %r10;
	add.s32 	%r91, %r33, %r19;
	mul.wide.s32 	%rd13, %r91, 4;
	add.s64 	%rd14, %rd1, %rd13;
	ld.global.v4.u32 	{%r92, %r93, %r94, %r95}, [%rd14];
	shl.b32 	%r96, %r10, 2;
	add.s32 	%r97, %r18, %r96;
	st.shared.v4.u32 	[%r97], {%r92, %r93, %r94, %r95};
$L__BB649_9:
	setp.lt.u32 	%p8, %r15, 3;
	@%p8 bra 	$L__BB649_12;
	add.s32 	%r98, %r25, %r180;
	add.s32 	%r185, %r98, %r32;
	add.s32 	%r99, %r27, %r180;
	add.s32 	%r184, %r99, %r32;
	add.s32 	%r100, %r9, %r180;
	add.s32 	%r181, %r100, %r32;
	add.s32 	%r183, %r181, %r10;
	shl.b32 	%r101, %r180, 2;
	mov.u32 	%r102, _ZZ9cuda_gemmIiLi128ELi4ELi1ELi512ELi4ELi4ELi64ELi0ELi1EEviiiPT_S1_S1_iiiE3Ash;
	add.s32 	%r182, %r102, %r101;
$L__BB649_11:
	mul.wide.s32 	%rd15, %r185, 4;
	add.s64 	%rd16, %rd1, %rd15;
	mul.wide.s32 	%rd17, %r184, 4;
	add.s64 	%rd18, %rd1, %rd17;
	mul.wide.s32 	%rd19, %r183, 4;
	add.s64 	%rd20, %rd1, %rd19;
	mul.wide.s32 	%rd21, %r181, 4;
	add.s64 	%rd22, %rd1, %rd21;
	ld.global.v4.u32 	{%r103, %r104, %r105, %r106}, [%rd22];
	st.shared.v4.u32 	[%r182], {%r103, %r104, %r105, %r106};
	add.s32 	%r107, %r180, %r10;
	ld.global.v4.u32 	{%r108, %r109, %r110, %r111}, [%rd20];
	add.s32 	%r112, %r182, %r26;
	st.shared.v4.u32 	[%r112], {%r108, %r109, %r110, %r111};
	add.s32 	%r113, %r107, %r10;
	ld.global.v4.u32 	{%r114, %r115, %r116, %r117}, [%rd18];
	add.s32 	%r118, %r182, %r30;
	st.shared.v4.u32 	[%r118], {%r114, %r115, %r116, %r117};
	add.s32 	%r119, %r113, %r10;
	ld.global.v4.u32 	{%r120, %r121, %r122, %r123}, [%rd16];
	add.s32 	%r124, %r182, %r28;
	st.shared.v4.u32 	[%r124], {%r120, %r121, %r122, %r123};
	add.s32 	%r180, %r119, %r10;
	add.s32 	%r185, %r185, %r26;
	add.s32 	%r184, %r184, %r26;
	add.s32 	%r183, %r183, %r26;
	add.s32 	%r182, %r182, %r29;
	add.s32 	%r181, %r181, %r26;
	setp.lt.u32 	%p9, %r180, 512;
	@%p9 bra 	$L__BB649_11;
$L__BB649_12:
	bar.sync 	0;
	ld.shared.u32 	%r125, [%r20];
	ld.shared.u32 	%r126, [%r22];
	shl.b32 	%r127, %r23, 2;
	add.s32 	%r128, %r17, %r127;
	ld.shared.u32 	%r129, [%r128];
	shl.b32 	%r130, %r24, 2;
	add.s32 	%r131, %r17, %r130;
	ld.shared.u32 	%r132, [%r131];
	shl.b32 	%r133, %r11, 2;
	mov.u32 	%r134, _ZZ9cuda_gemmIiLi128ELi4ELi1ELi512ELi4ELi4ELi64ELi0ELi1EEviiiPT_S1_S1_iiiE11kron_fac_sh;
	add.s32 	%r135, %r134, %r133;
	ld.shared.u32 	%r136, [%r135];
	shfl.sync.idx.b32	%r137|%p10, %r136, %r11, 7199, -1;
	mul.lo.s32 	%r138, %r137, %r125;
	shfl.sync.idx.b32	%r139|%p11, %r136, %r21, 7199, -1;
	mad.lo.s32 	%r140, %r139, %r126, %r138;
	shfl.sync.idx.b32	%r141|%p12, %r136, %r23, 7199, -1;
	mad.lo.s32 	%r142, %r141, %r129, %r140;
	shfl.sync.idx.b32	%r143|%p13, %r136, %r24, 7199, -1;
	mad.lo.s32 	%r144, %r143, %r132, %r142;
	ld.shared.u32 	%r145, [%r135+20];
	shfl.sync.idx.b32	%r146|%p14, %r145, %r11, 7199, -1;
	mul.lo.s32 	%r147, %r146, %r125;
	shfl.sync.idx.b32	%r148|%p15, %r145, %r21, 7199, -1;
	mad.lo.s32 	%r149, %r148, %r126, %r147;
	shfl.sync.idx.b32	%r150|%p16, %r145, %r23, 7199, -1;
	mad.lo.s32 	%r151, %r150, %r129, %r149;
	shfl.sync.idx.b32	%r152|%p17, %r145, %r24, 7199, -1;
	mad.lo.s32 	%r153, %r152, %r132, %r151;
	ld.shared.u32 	%r154, [%r135+40];
	shfl.sync.idx.b32	%r155|%p18, %r154, %r11, 7199, -1;
	mul.lo.s32 	%r156, %r155, %r125;
	shfl.sync.idx.b32	%r157|%p19, %r154, %r21, 7199, -1;
	mad.lo.s32 	%r158, %r157, %r126, %r156;
	shfl.sync.idx.b32	%r159|%p20, %r154, %r23, 7199, -1;
	mad.lo.s32 	%r160, %r159, %r129, %r158;
	shfl.sync.idx.b32	%r161|%p21, %r154, %r24, 7199, -1;
	mad.lo.s32 	%r162, %r161, %r132, %r160;
	ld.shared.u32 	%r163, [%r135+60];
	shfl.sync.idx.b32	%r164|%p22, %r163, %r11, 7199, -1;
	mul.lo.s32 	%r165, %r164, %r125;
	shfl.sync.idx.b32	%r166|%p23, %r163, %r21, 7199, -1;
	mad.lo.s32 	%r167, %r166, %r126, %r165;
	shfl.sync.idx.b32	%r168|%p24, %r163, %r23, 7199, -1;
	mad.lo.s32 	%r169, %r168, %r129, %r167;
	shfl.sync.idx.b32	%r170|%p25, %r163, %r24, 7199, -1;
	mad.lo.s32 	%r171, %r170, %r132, %r169;
	bar.sync 	0;
	mad.lo.s32 	%r172, %r179, %r54, %r13;
	mul.wide.s32 	%rd23, %r172, 4;
	add.s64 	%rd24, %rd3, %rd23;
	st.global.u32 	[%rd24], %r144;
	shl.b32 	%r173, %r12, 7;
	add.s32 	%r174, %r172, %r173;
	mul.wide.s32 	%rd25, %r174, 4;
	add.s64 	%rd26, %rd3, %rd25;
	st.global.u32 	[%rd26], %r153;
	shl.b32 	%r175, %r12, 8;
	add.s32 	%r176, %r175, %r172;
	mul.wide.s32 	%rd27, %r176, 4;
	add.s64 	%rd28, %rd3, %rd27;
	st.global.u32 	[%rd28], %r162;
	add.s32 	%r177, %r176, %r173;
	mul.wide.s32 	%rd29, %r177, 4;
	add.s64 	%rd30, %rd3, %rd29;
	st.global.u32 	[%rd30], %r171;
	add.s32 	%r179, %r179, %r6;
	setp.lt.u32 	%p26, %r179, %r7;
	@%p26 bra 	$L__BB649_5;
$L__BB649_13:
	ret;

}
	// .globl	_Z9cuda_gemmIiLi128ELi4ELi1ELi512ELi4ELi4ELi64ELi1ELi0EEviiiPT_S1_S1_iii
.visible .entry _Z9cuda_gemmIiLi128ELi4ELi1ELi512ELi4ELi4ELi64ELi1ELi0EEviiiPT_S1_S1_iii(
	.param .u32 _Z9cuda_gemmIiLi128ELi4ELi1ELi512ELi4ELi4ELi64ELi1ELi0EEviiiPT_S1_S1_iii_param_0,
	.param .u32 _Z9cuda_gemmIiLi128ELi4ELi1ELi512ELi4ELi4ELi64ELi1ELi0EEviiiPT_S1_S1_iii_param_1,
	.param .u32 _Z9cuda_gemmIiLi128ELi4ELi1ELi512ELi4ELi4ELi64ELi1ELi0EEviiiPT_S1_S1_iii_param_2,
	.param .u64 .ptr .align 1 _Z9cuda_gemmIiLi128ELi4ELi1ELi512ELi4ELi4ELi64ELi1ELi0EEviiiPT_S1_S1_iii_param_3,
	.param .u64 .ptr .align 1 _Z9cuda_gemmIiLi128ELi4ELi1ELi512ELi4ELi4ELi64ELi1ELi0EEviiiPT_S1_S1_iii_param_4,
	.param .u64 .ptr .align 1 _Z9cuda_gemmIiLi128ELi4ELi1ELi512ELi4ELi4ELi64ELi1ELi0EEviiiPT_S1_S1_iii_param_5,
	.param .u32 _Z9cuda_gemmIiLi128ELi4ELi1ELi512ELi4ELi4ELi64ELi1ELi0EEviiiPT_S1_S1_iii_param_6,
	.param .u32 _Z9cuda_gemmIiLi128ELi4ELi1ELi512ELi4ELi4ELi64ELi1ELi0EEviiiPT_S1_S1_iii_param_7,
	.param .u32 _Z9cuda_gemmIiLi128ELi4ELi1ELi512ELi4ELi4ELi64ELi1ELi0EEviiiPT_S1_S1_iii_param_8
)
.maxntid 128
{
	.local .align 16 .b8 	__local_depot650[16];
	.reg .b64 	%SP;
	.reg .b64 	%SPL;
	.reg .pred 	%p<36>;
	.reg .b16 	%rs<4>;
	.reg .b32 	%r<289>;
	.reg .b64 	%rd<35>;
	// demoted variable
	.shared .align 128 .b8 _ZZ9cuda_gemmIiLi128ELi4ELi1ELi512ELi4ELi4ELi64ELi1ELi0EEviiiPT_S1_S1_iiiE11kron_fac_sh[80];
	// demoted variable
	.shared .align 128 .b8 _ZZ9cuda_gemmIiLi128ELi4ELi1ELi512ELi4ELi4ELi64ELi1ELi0EEviiiPT_S1_S1_iiiE3Ash[2048];
	mov.u64 	%SPL, __local_depot650;
	ld.param.u64 	%rd7, [_Z9cuda_gemmIiLi128ELi4ELi1ELi512ELi4ELi4ELi64ELi1ELi0EEviiiPT_S1_S1_iii_param_3];
	ld.param.u64 	%rd5, [_Z9cuda_gemmIiLi128ELi4ELi1ELi512ELi4ELi4ELi64ELi1ELi0EEviiiPT_S1_S1_iii_param_4];
	ld.param.u64 	%rd6, [_Z9cuda_gemmIiLi128ELi4ELi1ELi512ELi4ELi4ELi64ELi1ELi0EEviiiPT_S1_S1_iii_param_5];
	ld.param.u32 	%r117, [_Z9cuda_gemmIiLi128ELi4ELi1ELi512ELi4ELi4ELi64ELi1ELi0EEviiiPT_S1_S1_iii_param_6];
	ld.param.u32 	%r118, [_Z9cuda_gemmIiLi128ELi4ELi1ELi512ELi4ELi4ELi64ELi1ELi0EEviiiPT_S1_S1_iii_param_7];
	cvta.to.global.u64 	%rd1, %rd7;
	add.u64 	%rd2, %SPL, 0;
	mov.u32 	%r1, %tid.x;
	mul.lo.s32 	%r2, %r118, %r117;
	setp.ge.u32 	%p1, %r1, %r2;
	@%p1 bra 	$L__BB650_3;
	mov.u32 	%r3, %ntid.x;
	cvta.to.global.u64 	%rd3, %rd5;
	mov.u32 	%r121, _ZZ9cuda_gemmIiLi128ELi4ELi1ELi512ELi4ELi4ELi64ELi1ELi0EEviiiPT_S1_S1_iiiE11kron_fac_sh;
	mov.u32 	%r250, %r1;
$L__BB650_2:
	mul.wide.u32 	%rd9, %r250, 4;
	add.s64 	%rd10, %rd3, %rd9;
	ld.global.u32 	%r119, [%rd10];
	rem.u32 	%r120, %r250, %r117;
	mad.lo.s32 	%r122, %r120, 20, %r121;
	div.u32 	%r123, %r250, %r118;
	shl.b32 	%r124, %r123, 2;
	add.s32 	%r125, %r122, %r124;
	st.shared.u32 	[%r125], %r119;
	add.s32 	%r250, %r250, %r3;
	setp.lt.u32 	%p2, %r250, %r2;
	@%p2 bra 	$L__BB650_2;
$L__BB650_3:
	div.s32 	%r6, 512, %r118;
	min.s32 	%r7, %r6, 128;
	cvt.u16.u32 	%rs1, %r7;
	div.s16 	%rs2, 128, %rs1;
	cvt.s32.s16 	%r8, %rs2;
	div.s16 	%rs3, 4, %rs2;
	cvt.s32.s16 	%r9, %rs3;
	div.u32 	%r11, %r1, %r7;
	mul.lo.s32 	%r126, %r11, %r7;
	sub.s32 	%r10, %r1, %r126;
	mov.u32 	%r255, %ctaid.y;
	mov.u32 	%r13, %nctaid.y;
	shl.b32 	%r14, %r13, 2;
	setp.ge.u32 	%p3, %r255, %r14;
	@%p3 bra 	$L__BB650_43;
	cvta.to.global.u64 	%rd4, %rd6;
	shl.b32 	%r15, %r1, 2;
	mov.u32 	%r128, %ntid.x;
	shl.b32 	%r16, %r128, 2;
	and.b32  	%r17, %r10, 3;
	min.s32 	%r18, %r117, 4;
	and.b32  	%r19, %r1, 3;
	mul.lo.s32 	%r129, %r7, %r6;
	mul.lo.s32 	%r20, %r129, %r8;
	add.s32 	%r21, %r15, %r16;
	max.u32 	%r130, %r21, 512;
	setp.lt.u32 	%p4, %r21, 512;
	selp.u32 	%r131, 1, 0, %p4;
	or.b32  	%r132, %r21, %r131;
	sub.s32 	%r133, %r130, %r132;
	div.u32 	%r134, %r133, %r16;
	add.s32 	%r22, %r134, %r131;
	and.b32  	%r23, %r22, 3;
	shl.b32 	%r135, %r1, 4;
	mov.u32 	%r136, _ZZ9cuda_gemmIiLi128ELi4ELi1ELi512ELi4ELi4ELi64ELi1ELi0EEviiiPT_S1_S1_iiiE3Ash;
	add.s32 	%r24, %r136, %r135;
	shl.b32 	%r36, %r128, 4;
	add.s32 	%r25, %r24, %r36;
	add.s32 	%r26, %r21, %r16;
	add.s32 	%r137, %r10, 1;
	and.b32  	%r27, %r137, 3;
	xor.b32  	%r28, %r17, 2;
	add.s32 	%r138, %r10, -1;
	and.b32  	%r29, %r138, 3;
	setp.lt.s32 	%p5, %r17, %r118;
	selp.b32 	%r139, 0, %r118, %p5;
	sub.s32 	%r30, %r17, %r139;
	add.s32 	%r140, %r17, 1;
	setp.lt.s32 	%p6, %r140, %r118;
	selp.b32 	%r141, 0, %r118, %p6;
	sub.s32 	%r31, %r140, %r141;
	add.s32 	%r142, %r17, 2;
	setp.lt.s32 	%p7, %r142, %r118;
	selp.b32 	%r143, 0, %r118, %p7;
	sub.s32 	%r32, %r142, %r143;
	add.s32 	%r144, %r17, 3;
	setp.lt.s32 	%p8, %r144, %r118;
	selp.b32 	%r145, 0, %r118, %p8;
	sub.s32 	%r33, %r144, %r145;
	add.s32 	%r146, %r9, 1;
	setp.lt.u32 	%p9, %r146, 3;
	shl.b32 	%r147, %r9, 7;
	selp.b32 	%r34, %r147, 0, %p9;
	mul.lo.s32 	%r35, %r128, 12;
	shl.b32 	%r37, %r128, 3;
	mul.lo.s32 	%r38, %r128, 48;
	shl.b32 	%r39, %r128, 6;
	shl.b32 	%r40, %r128, 5;
	shl.b32 	%r211, %r19, 2;
	div.s32 	%r233, %r20, %r7;
$L__BB650_5:
	setp.eq.s32 	%p10, %r23, 3;
	mov.b32 	%r148, 0;
	st.local.v4.u32 	[%rd2], {%r148, %r148, %r148, %r148};
	shl.b32 	%r46, %r255, 9;
	mov.u32 	%r256, %r15;
	@%p10 bra 	$L__BB650_9;
	setp.eq.s32 	%p11, %r23, 0;
	add.s32 	%r149, %r46, %r15;
	mul.wide.s32 	%rd11, %r149, 4;
	add.s64 	%rd12, %rd1, %rd11;
	ld.global.v4.u32 	{%r150, %r151, %r152, %r153}, [%rd12];
	st.shared.v4.u32 	[%r24], {%r150, %r151, %r152, %r153};
	mov.u32 	%r256, %r21;
	@%p11 bra 	$L__BB650_9;
	setp.eq.s32 	%p12, %r23, 1;
	add.s32 	%r154, %r46, %r21;
	mul.wide.s32 	%rd13, %r154, 4;
	add.s64 	%rd14, %rd1, %rd13;
	ld.global.v4.u32 	{%r155, %r156, %r157, %r158}, [%rd14];
	st.shared.v4.u32 	[%r25], {%r155, %r156, %r157, %r158};
	mov.u32 	%r256, %r26;
	@%p12 bra 	$L__BB650_9;
	add.s32 	%r256, %r26, %r16;
	add.s32 	%r159, %r46, %r26;
	mul.wide.s32 	%rd15, %r159, 4;
	add.s64 	%rd16, %rd1, %rd15;
	ld.global.v4.u32 	{%r160, %r161, %r162, %r163}, [%rd16];
	shl.b32 	%r164, %r16, 2;
	add.s32 	%r165, %r25, %r164;
	st.shared.v4.u32 	[%r165], {%r160, %r161, %r162, %r163};
$L__BB650_9:
	setp.lt.u32 	%p13, %r22, 3;
	@%p13 bra 	$L__BB650_12;
	add.s32 	%r257, %r256, %r46;
	add.s32 	%r261, %r257, %r35;
	add.s32 	%r260, %r257, %r37;
	add.s32 	%r259, %r257, %r16;
	shl.b32 	%r166, %r256, 2;
	mov.u32 	%r167, _ZZ9cuda_gemmIiLi128ELi4ELi1ELi512ELi4ELi4ELi64ELi1ELi0EEviiiPT_S1_S1_iiiE3Ash;
	add.s32 	%r258, %r167, %r166;
$L__BB650_11:
	mul.wide.s32 	%rd17, %r261, 4;
	add.s64 	%rd18, %rd1, %rd17;
	mul.wide.s32 	%rd19, %r260, 4;
	add.s64 	%rd20, %rd1, %rd19;
	mul.wide.s32 	%rd21, %r259, 4;
	add.s64 	%rd22, %rd1, %rd21;
	mul.wide.s32 	%rd23, %r257, 4;
	add.s64 	%rd24, %rd1, %rd23;
	ld.global.v4.u32 	{%r168, %r169, %r170, %r171}, [%rd24];
	st.shared.v4.u32 	[%r258], {%r168, %r169, %r170, %r171};
	add.s32 	%r172, %r256, %r16;
	ld.global.v4.u32 	{%r173, %r174, %r175, %r176}, [%rd22];
	add.s32 	%r177, %r258, %r36;
	st.shared.v4.u32 	[%r177], {%r173, %r174, %r175, %r176};
	add.s32 	%r178, %r172, %r16;
	ld.global.v4.u32 	{%r179, %r180, %r181, %r182}, [%rd20];
	add.s32 	%r183, %r258, %r40;
	st.shared.v4.u32 	[%r183], {%r179, %r180, %r181, %r182};
	add.s32 	%r184, %r178, %r16;
	ld.global.v4.u32 	{%r185, %r186, %r187, %r188}, [%rd18];
	add.s32 	%r189, %r258, %r38;
	st.shared.v4.u32 	[%r189], {%r185, %r186, %r187, %r188};
	add.s32 	%r256, %r184, %r16;
	add.s32 	%r261, %r261, %r36;
	add.s32 	%r260, %r260, %r36;
	add.s32 	%r259, %r259, %r36;
	add.s32 	%r258, %r258, %r39;
	add.s32 	%r257, %r257, %r36;
	setp.lt.u32 	%p14, %r256, 512;
	@%p14 bra 	$L__BB650_11;
$L__BB650_12:
	setp.lt.s32 	%p15, %r6, 1;
	bar.sync 	0;
	mov.b32 	%r263, 0;
	mov.u32 	%r264, %r263;
	mov.u32 	%r265, %r263;
	mov.u32 	%r266, %r263;
	@%p15 bra 	$L__BB650_42;
	mov.b32 	%r275, 0;
	mov.u32 	%r276, %r275;
$L__BB650_14:
	setp.gt.s32 	%p16, %r118, 0;
	add.s32 	%r192, %r276, %r10;
	mul.lo.s32 	%r81, %r192, %r118;
	@%p16 bra 	$L__BB650_15;
	bra.uni 	$L__BB650_16;
$L__BB650_15:
	add.s32 	%r193, %r17, %r81;
	shl.b32 	%r194, %r193, 2;
	mov.u32 	%r195, _ZZ9cuda_gemmIiLi128ELi4ELi1ELi512ELi4ELi4ELi64ELi1ELi0EEviiiPT_S1_S1_iiiE3Ash;
	add.s32 	%r196, %r195, %r194;
	ld.shared.u32 	%r277, [%r196];
$L__BB650_16:
	setp.lt.s32 	%p17, %r118, 2;
	@%p17 bra 	$L__BB650_18;
	add.s32 	%r197, %r27, %r81;
	shl.b32 	%r198, %r197, 2;
	mov.u32 	%r199, _ZZ9cuda_gemmIiLi128ELi4ELi1ELi512ELi4ELi4ELi64ELi1ELi0EEviiiPT_S1_S1_iiiE3Ash;
	add.s32 	%r200, %r199, %r198;
	ld.shared.u32 	%r273, [%r200];
$L__BB650_18:
	setp.lt.s32 	%p18, %r118, 3;
	@%p18 bra 	$L__BB650_20;
	add.s32 	%r201, %r28, %r81;
	shl.b32 	%r202, %r201, 2;
	mov.u32 	%r203, _ZZ9cuda_gemmIiLi128ELi4ELi1ELi512ELi4ELi4ELi64ELi1ELi0EEviiiPT_S1_S1_iiiE3Ash;
	add.s32 	%r204, %r203, %r202;
	ld.shared.u32 	%r272, [%r204];
$L__BB650_20:
	setp.lt.s32 	%p19, %r118, 4;
	@%p19 bra 	$L__BB650_22;
	add.s32 	%r205, %r29, %r81;
	shl.b32 	%r206, %r205, 2;
	mov.u32 	%r207, _ZZ9cuda_gemmIiLi128ELi4ELi1ELi512ELi4ELi4ELi64ELi1ELi0EEviiiPT_S1_S1_iiiE3Ash;
	add.s32 	%r208, %r207, %r206;
	ld.shared.u32 	%r271, [%r208];
$L__BB650_22:
	setp.lt.s32 	%p20, %r11, %r18;
	@%p20 bra 	$L__BB650_23;
	bra.uni 	$L__BB650_40;
$L__BB650_23:
	mul.lo.s32 	%r82, %r275, %r9;
	mov.b32 	%r281, 0;
	mov.u32 	%r282, %r11;
$L__BB650_24:
	setp.gt.u32 	%p21, %r118, 64;
	mov.u32 	%r210, _ZZ9cuda_gemmIiLi128ELi4ELi1ELi512ELi4ELi4ELi64ELi1ELi0EEviiiPT_S1_S1_iiiE11kron_fac_sh;
	mad.lo.s32 	%r93, %r282, 20, %r210;
	add.s32 	%r212, %r93, %r211;
	ld.shared.u32 	%r94, [%r212];
	@%p21 bra 	$L__BB650_31;
	setp.lt.s32 	%p26, %r118, 2;
	shfl.sync.idx.b32	%r226|%p27, %r94, %r30, 7199, -1;
	mul.lo.s32 	%r288, %r226, %r277;
	@%p26 bra 	$L__BB650_27;
	shfl.sync.idx.b32	%r227|%p28, %r94, %r31, 7199, -1;
	mad.lo.s32 	%r288, %r227, %r273, %r288;
$L__BB650_27:
	setp.lt.s32 	%p29, %r118, 3;
	@%p29 bra 	$L__BB650_29;
	shfl.sync.idx.b32	%r228|%p30, %r94, %r32, 7199, -1;
	mad.lo.s32 	%r288, %r228, %r272, %r288;
$L__BB650_29:
	setp.lt.s32 	%p31, %r118, 4;
	@%p31 bra 	$L__BB650_39;
	shfl.sync.idx.b32	%r229|%p32, %r94, %r33, 7199, -1;
	mad.lo.s32 	%r288, %r229, %r271, %r288;
	bra.uni 	$L__BB650_39;
$L__BB650_31:
	setp.lt.s32 	%p22, %r118, 1;
	mov.b32 	%r288, 0;
	@%p22 bra 	$L__BB650_33;
	shl.b32 	%r214, %r17, 2;
	add.s32 	%r215, %r93, %r214;
	ld.shared.u32 	%r216, [%r215];
	mul.lo.s32 	%r288, %r216, %r277;
$L__BB650_33:
	setp.lt.s32 	%p23, %r118, 2;
	@%p23 bra 	$L__BB650_35;
	shl.b32 	%r217, %r27, 2;
	add.s32 	%r218, %r93, %r217;
	ld.shared.u32 	%r219, [%r218];
	mad.lo.s32 	%r288, %r219, %r273, %r288;
$L__BB650_35:
	setp.lt.s32 	%p24, %r118, 3;
	@%p24 bra 	$L__BB650_37;
	shl.b32 	%r220, %r28, 2;
	add.s32 	%r221, %r93, %r220;
	ld.shared.u32 	%r222, [%r221];
	mad.lo.s32 	%r288, %r222, %r272, %r288;
$L__BB650_37:
	setp.lt.s32 	%p25, %r118, 4;
	@%p25 bra 	$L__BB650_39;
	shl.b32 	%r223, %r29, 2;
	add.s32 	%r224, %r93, %r223;
	ld.shared.u32 	%r225, [%r224];
	mad.lo.s32 	%r288, %r225, %r271, %r288;
$L__BB650_39:
	add.s32 	%r230, %r281, %r82;
	mul.wide.s32 	%rd25, %r230, 4;
	add.s64 	%rd26, %rd2, %rd25;
	ld.local.u32 	%r231, [%rd26];
	add.s32 	%r232, %r231, %r288;
	st.local.u32 	[%rd26], %r232;
	add.s32 	%r282, %r282, %r8;
	add.s32 	%r281, %r281, 1;
	setp.lt.s32 	%p33, %r282, %r18;
	@%p33 bra 	$L__BB650_24;
$L__BB650_40:
	add.s32 	%r276, %r276, %r7;
	add.s32 	%r275, %r275, 1;
	setp.lt.s32 	%p34, %r276, %r6;
	@%p34 bra 	$L__BB650_14;
	ld.local.v4.u32 	{%r266, %r265, %r264, %r263}, [%rd2];
$L__BB650_42:
	bar.sync 	0;
	add.s32 	%r234, %r46, %r1;
	mul.wide.s32 	%rd27, %r234, 4;
	add.s64 	%rd28, %rd4, %rd27;
	st.global.u32 	[%rd28], %r266;
	rem.s32 	%r235, 1, %r9;
	add.s32 	%r236, %r234, %r34;
	mad.lo.s32 	%r237, %r233, %r235, %r236;
	mul.wide.s32 	%rd29, %r237, 4;
	add.s64 	%rd30, %rd4, %rd29;
	st.global.u32 	[%rd30], %r265;
	div.s32 	%r238, 2, %r9;
	shl.b32 	%r239, %r238, 7;
	mul.lo.s32 	%r240, %r238, %r9;
	sub.s32 	%r241, 2, %r240;
	add.s32 	%r242, %r234, %r239;
	mad.lo.s32 	%r243, %r233, %r241, %r242;
	mul.wide.s32 	%rd31, %r243, 4;
	add.s64 	%rd32, %rd4, %rd31;
	st.global.u32 	[%rd32], %r264;
	div.s32 	%r244, 3, %r9;
	shl.b32 	%r245, %r244, 7;
	mul.lo.s32 	%r246, %r244, %r9;
	sub.s32 	%r247, 3, %r246;
	add.s32 	%r248, %r234, %r245;
	mad.lo.s32 	%r249, %r233, %r247, %r248;
	mul.wide.s32 	%rd33, %r249, 4;
	add.s64 	%rd34, %rd4, %rd33;
	st.global.u32 	[%rd34], %r263;
	add.s32 	%r255, %r255, %r13;
	setp.lt.u32 	%p35, %r255, %r14;
	@%p35 bra 	$L__BB650_5;
$L__BB650_43:
	ret;

}
	// .globl	_Z9cuda_gemmIiLi128ELi4ELi1ELi512ELi4ELi4ELi64ELi1ELi1EEviiiPT_S1_S1_iii
.visible .entry _Z9cuda_gemmIiLi128ELi4ELi1ELi512ELi4ELi4ELi64ELi1ELi1EEviiiPT_S1_S1_iii(
	.param .u32 _Z9cuda_gemmIiLi128ELi4ELi1ELi512ELi4ELi4ELi64ELi1ELi1EEviiiPT_S1_S1_iii_param_0,
	.param .u32 _Z9cuda_gemmIiLi128ELi4ELi1ELi512ELi4ELi4ELi64ELi1ELi1EEviiiPT_S1_S1_iii_param_1,
	.param .u32 _Z9cuda_gemmIiLi128ELi4ELi1ELi512ELi4ELi4ELi64ELi1ELi1EEviiiPT_S1_S1_iii_param_2,
	.param .u64 .ptr .align 1 _Z9cuda_gemmIiLi128ELi4ELi1ELi512ELi4ELi4ELi64ELi1ELi1EEviiiPT_S1_S1_iii_param_3,
	.param .u64 .ptr .align 1 _Z9cuda_gemmIiLi128ELi4ELi1ELi512ELi4ELi4ELi64ELi1ELi1EEviiiPT_S1_S1_iii_param_4,
	.param .u64 .ptr .align 1 _Z9cuda_gemmIiLi128ELi4ELi1ELi512ELi4ELi4ELi64ELi1ELi1EEviiiPT_S1_S1_iii_param_5,
	.param .u32 _Z9cuda_gemmIiLi128ELi4ELi1ELi512ELi4ELi4ELi64ELi1ELi1EEviiiPT_S1_S1_iii_param_6,
	.param .u32 _Z9cuda_gemmIiLi128ELi4ELi1ELi512ELi4ELi4ELi64ELi1ELi1EEviiiPT_S1_S1_iii_param_7,
	.param .u32 _Z9cuda_gemmIiLi128ELi4ELi1ELi512ELi4ELi4ELi64ELi1ELi1EEviiiPT_S1_S1_iii_param_8
)
.maxntid 128
{
	.reg .pred 	%p<27>;
	.reg .b32 	%r<167>;
	.reg .b64 	%rd<25>;
	// demoted variable
	.shared .align 128 .b8 _ZZ9cuda_gemmIiLi128ELi4ELi1ELi512ELi4ELi4ELi64ELi1ELi1EEviiiPT_S1_S1_iiiE11kron_fac_sh[80];
	// demoted variable
	.shared .align 128 .b8 _ZZ9cuda_gemmIiLi128ELi4ELi1ELi512ELi4ELi4ELi64ELi1ELi1EEviiiPT_S1_S1_iiiE3Ash[2048];
	ld.param.u64 	%rd6, [_Z9cuda_gemmIiLi128ELi4ELi1ELi512ELi4ELi4ELi64ELi1ELi1EEviiiPT_S1_S1_iii_param_3];
	ld.param.u64 	%rd4, [_Z9cuda_gemmIiLi128ELi4ELi1ELi512ELi4ELi4ELi64ELi1ELi1EEviiiPT_S1_S1_iii_param_4];
	ld.param.u64 	%rd5, [_Z9cuda_gemmIiLi128ELi4ELi1ELi512ELi4ELi4ELi64ELi1ELi1EEviiiPT_S1_S1_iii_param_5];
	cvta.to.global.u64 	%rd1, %rd6;
	mov.u32 	%r1, %tid.x;
	setp.gt.u32 	%p1, %r1, 15;
	@%p1 bra 	$L__BB651_3;
	mov.u32 	%r2, %ntid.x;
	cvta.to.global.u64 	%rd2, %rd4;
	mov.u32 	%r55, _ZZ9cuda_gemmIiLi128ELi4ELi1ELi512ELi4ELi4ELi64ELi1ELi1EEviiiPT_S1_S1_iiiE11kron_fac_sh;
	mov.u32 	%r158, %r1;
$L__BB651_2:
	mul.wide.u32 	%rd7, %r158, 4;
	add.s64 	%rd8, %rd2, %rd7;
	ld.global.u32 	%r53, [%rd8];
	and.b32  	%r54, %r158, 3;
	mad.lo.s32 	%r56, %r54, 20, %r55;
	and.b32  	%r57, %r158, -4;
	add.s32 	%r58, %r56, %r57;
	st.shared.u32 	[%r58], %r53;
	add.s32 	%r158, %r158, %r2;
	setp.lt.u32 	%p2, %r158, 16;
	@%p2 bra 	$L__BB651_2;
$L__BB651_3:
	mov.u32 	%r159, %ctaid.y;
	mov.u32 	%r6, %nctaid.y;
	shl.b32 	%r7, %r6, 2;
	setp.ge.u32 	%p3, %r159, %r7;
	@%p3 bra 	$L__BB651_13;
	shl.b32 	%r8, %r1, 2;
	mov.u32 	%r59, %ntid.x;
	shl.b32 	%r9, %r59, 2;
	and.b32  	%r10, %r1, 3;
	add.s32 	%r11, %r8, %r9;
	max.u32 	%r60, %r11, 512;
	setp.lt.u32 	%p4, %r11, 512;
	selp.u32 	%r61, 1, 0, %p4;
	or.b32  	%r62, %r11, %r61;
	sub.s32 	%r63, %r60, %r62;
	div.u32 	%r64, %r63, %r9;
	add.s32 	%r12, %r64, %r61;
	and.b32  	%r13, %r12, 3;
	shl.b32 	%r65, %r1, 4;
	mov.u32 	%r66, _ZZ9cuda_gemmIiLi128ELi4ELi1ELi512ELi4ELi4ELi64ELi1ELi1EEviiiPT_S1_S1_iiiE3Ash;
	add.s32 	%r14, %r66, %r65;
	shl.b32 	%r26, %r59, 4;
	add.s32 	%r15, %r14, %r26;
	add.s32 	%r16, %r11, %r9;
	add.s32 	%r17, %r15, %r26;
	and.b32  	%r67, %r8, 12;
	add.s32 	%r18, %r14, %r67;
	add.s32 	%r68, %r1, 1;
	and.b32  	%r19, %r68, 3;
	shl.b32 	%r69, %r68, 2;
	and.b32  	%r70, %r69, 12;
	add.s32 	%r20, %r14, %r70;
	xor.b32  	%r21, %r10, 2;
	xor.b32  	%r71, %r67, 8;
	add.s32 	%r22, %r14, %r71;
	add.s32 	%r72, %r1, -1;
	and.b32  	%r23, %r72, 3;
	shl.b32 	%r73, %r72, 2;
	and.b32  	%r74, %r73, 12;
	add.s32 	%r24, %r14, %r74;
	mul.lo.s32 	%r25, %r59, 12;
	shl.b32 	%r27, %r59, 3;
	mul.lo.s32 	%r28, %r59, 48;
	shl.b32 	%r29, %r59, 6;
	shl.b32 	%r30, %r59, 5;
	cvta.to.global.u64 	%rd3, %rd5;
$L__BB651_5:
	setp.eq.s32 	%p5, %r13, 3;
	shl.b32 	%r32, %r159, 9;
	mov.u32 	%r160, %r8;
	@%p5 bra 	$L__BB651_9;
	setp.eq.s32 	%p6, %r13, 0;
	add.s32 	%r75, %r32, %r8;
	mul.wide.s32 	%rd9, %r75, 4;
	add.s64 	%rd10, %rd1, %rd9;
	ld.global.v4.u32 	{%r76, %r77, %r78, %r79}, [%rd10];
	st.shared.v4.u32 	[%r14], {%r76, %r77, %r78, %r79};
	mov.u32 	%r160, %r11;
	@%p6 bra 	$L__BB651_9;
	setp.eq.s32 	%p7, %r13, 1;
	add.s32 	%r80, %r32, %r11;
	mul.wide.s32 	%rd11, %r80, 4;
	add.s64 	%rd12, %rd1, %rd11;
	ld.global.v4.u32 	{%r81, %r82, %r83, %r84}, [%rd12];
	st.shared.v4.u32 	[%r15], {%r81, %r82, %r83, %r84};
	mov.u32 	%r160, %r16;
	@%p7 bra 	$L__BB651_9;
	add.s32 	%r160, %r16, %r9;
	add.s32 	%r85, %r32, %r16;
	mul.wide.s32 	%rd13, %r85, 4;
	add.s64 	%rd14, %rd1, %rd13;
	ld.global.v4.u32 	{%r86, %r87, %r88, %r89}, [%rd14];
	st.shared.v4.u32 	[%r17], {%r86, %r87, %r88, %r89};
$L__BB651_9:
	setp.lt.u32 	%p8, %r12, 3;
	@%p8 bra 	$L__BB651_12;
	add.s32 	%r161, %r160, %r32;
	add.s32 	%r165, %r161, %r25;
	add.s32 	%r164, %r161, %r27;
	add.s32 	%r163, %r161, %r9;
	shl.b32 	%r90, %r160, 2;
	mov.u32 	%r91, _ZZ9cuda_gemmIiLi128ELi4ELi1ELi512ELi4ELi4ELi64ELi1ELi1EEviiiPT_S1_S1_iiiE3Ash;
	add.s32 	%r162, %r91, %r90;
$L__BB651_11:
	mul.wide.s32 	%rd15, %r165, 4;
	add.s64 	%rd16, %rd1, %rd15;
	mul.wide.s32 	%rd17, %r164, 4;
	add.s64 	%rd18, %rd1, %rd17;
	mul.wide.s32 	%rd19, %r163, 4;
	add.s64 	%rd20, %rd1, %rd19;
	mul.wide.s32 	%rd21, %r161, 4;
	add.s64 	%rd22, %rd1, %rd21;
	ld.global.v4.u32 	{%r92, %r93, %r94, %r95}, [%rd22];
	st.shared.v4.u32 	[%r162], {%r92, %r93, %r94, %r95};
	add.s32 	%r96, %r160, %r9;
	ld.global.v4.u32 	{%r97, %r98, %r99, %r100}, [%rd20];
	add.s32 	%r101, %r162, %r26;
	st.shared.v4.u32 	[%r101], {%r97, %r98, %r99, %r100};
	add.s32 	%r102, %r96, %r9;
	ld.global.v4.u32 	{%r103, %r104, %r105, %r106}, [%rd18];
	add.s32 	%r107, %r162, %r30;
	st.shared.v4.u32 	[%r107], {%r103, %r104, %r105, %r106};
	add.s32 	%r108, %r102, %r9;
	ld.global.v4.u32 	{%r109, %r110, %r111, %r112}, [%rd16];
	add.s32 	%r113, %r162, %r28;
	st.shared.v4.u32 	[%r113], {%r109, %r110, %r111, %r112};
	add.s32 	%r160, %r108, %r9;
	add.s32 	%r165, %r165, %r26;
	add.s32 	%r164, %r164, %r26;
	add.s32 	%r163, %r163, %r26;
	add.s32 	%r162, %r162, %r29;
	add.s32 	%r161, %r161, %r26;
	setp.lt.u32 	%p9, %r160, 512;
	@%p9 bra 	$L__BB651_11;
$L__BB651_12:
	bar.sync 	0;
	ld.shared.u32 	%r114, [%r18];
	ld.shared.u32 	%r115, [%r20];
	ld.shared.u32 	%r116, [%r22];
	ld.shared.u32 	%r117, [%r24];
	shl.b32 	%r118, %r10, 2;
	mov.u32 	%r119, _ZZ9cuda_gemmIiLi128ELi4ELi1ELi512ELi4ELi4ELi64ELi1ELi1EEviiiPT_S1_S1_iiiE11kron_fac_sh;
	add.s32 	%r120, %r119, %r118;
	ld.shared.u32 	%r121, [%r120];
	shfl.sync.idx.b32	%r122|%p10, %r121, %r10, 7199, -1;
	mul.lo.s32 	%r123, %r122, %r114;
	shfl.sync.idx.b32	%r124|%p11, %r121, %r19, 7199, -1;
	mad.lo.s32 	%r125, %r124, %r115, %r123;
	shfl.sync.idx.b32	%r126|%p12, %r121, %r21, 7199, -1;
	mad.lo.s32 	%r127, %r126, %r116, %r125;
	shfl.sync.idx.b32	%r128|%p13, %r121, %r23, 7199, -1;
	mad.lo.s32 	%r129, %r128, %r117, %r127;
	ld.shared.u32 	%r130, [%r120+20];
	shfl.sync.idx.b32	%r131|%p14, %r130, %r10, 7199, -1;
	mul.lo.s32 	%r132, %r131, %r114;
	shfl.sync.idx.b32	%r133|%p15, %r130, %r19, 7199, -1;
	mad.lo.s32 	%r134, %r133, %r115, %r132;
	shfl.sync.idx.b32	%r135|%p16, %r130, %r21, 7199, -1;
	mad.lo.s32 	%r136, %r135, %r116, %r134;
	shfl.sync.idx.b32	%r137|%p17, %r130, %r23, 7199, -1;
	mad.lo.s32 	%r138, %r137, %r117, %r136;
	ld.shared.u32 	%r139, [%r120+40];
	shfl.sync.idx.b32	%r140|%p18, %r139, %r10, 7199, -1;
	mul.lo.s32 	%r141, %r140, %r114;
	shfl.sync.idx.b32	%r142|%p19, %r139, %r19, 7199, -1;
	mad.lo.s32 	%r143, %r142, %r115, %r141;
	shfl.sync.idx.b32	%r144|%p20, %r139, %r21, 7199, -1;
	mad.lo.s32 	%r145, %r144, %r116, %r143;
	shfl.sync.idx.b32	%r146|%p21, %r139, %r23, 7199, -1;
	mad.lo.s32 	%r147, %r146, %r117, %r145;
	ld.shared.u32 	%r148, [%r120+60];
	shfl.sync.idx.b32	%r149|%p22, %r148, %r10, 7199, -1;
	mul.lo.s32 	%r150, %r149, %r114;
	shfl.sync.idx.b32	%r151|%p23, %r148, %r19, 7199, -1;
	mad.lo.s32 	%r152, %r151, %r115, %r150;
	shfl.sync.idx.b32	%r153|%p24, %r148, %r21, 7199, -1;
	mad.lo.s32 	%r154, %r153, %r116, %r152;
	shfl.sync.idx.b32	%r155|%p25, %r148, %r23, 7199, -1;
	mad.lo.s32 	%r156, %r155, %r117, %r154;
	bar.sync 	0;
	add.s32 	%r157, %r32, %r1;
	mul.wide.s32 	%rd23, %r157, 4;
	add.s64 	%rd24, %rd3, %rd23;
	st.global.u32 	[%rd24], %r129;
	st.global.u32 	[%rd24+512], %r138;
	st.global.u32 	[%rd24+1024], %r147;
	st.global.u32 	[%rd24+1536], %r156;
	add.s32 	%r159, %r159, %r6;
	setp.lt.u32 	%p26, %r159, %r7;
	@%p26 bra 	$L__BB651_5;
$L__BB651_13:
	ret;

}
	// .globl	_Z9cuda_gemmIiLi128ELi4ELi1ELi512ELi8ELi8ELi64ELi0ELi0EEviiiPT_S1_S1_iii
.visible .entry _Z9cuda_gemmIiLi128ELi4ELi1ELi512ELi8ELi8ELi64ELi0ELi0EEviiiPT_S1_S1_iii(
	.param .u32 _Z9cuda_gemmIiLi128ELi4ELi1ELi512ELi8ELi8ELi64ELi0ELi0EEviiiPT_S1_S1_iii_param_0,
	.param .u32 _Z9cuda_gemmIiLi128ELi4ELi1ELi512ELi8ELi8ELi64ELi0ELi0EEviiiPT_S1_S1_iii_param_1,
	.param .u32 _Z9cuda_gemmIiLi128ELi4ELi1ELi512ELi8ELi8ELi64ELi0ELi0EEviiiPT_S1_S1_iii_param_2,
	.param .u64 .ptr .align 1 _Z9cuda_gemmIiLi128ELi4ELi1ELi512ELi8ELi8ELi64ELi0ELi0EEviiiPT_S1_S1_iii_param_3,
	.param .u64 .ptr .align 1 _Z9cuda_gemmIiLi128ELi4ELi1ELi512ELi8ELi8ELi64ELi0ELi0EEviiiPT_S1_S1_iii_param_4,
	.param .u64 .ptr .align 1 _Z9cuda_gemmIiLi128ELi4ELi1ELi512ELi8ELi8ELi64ELi0ELi0EEviiiPT_S1_S1_iii_param_5,
	.param .u32 _Z9cuda_gemmIiLi128ELi4ELi1ELi512ELi8ELi8ELi64ELi0ELi0EEviiiPT_S1_S1_iii_param_6,
	.param .u32 _Z9cuda_gemmIiLi128ELi4ELi1ELi512ELi8ELi8ELi64ELi0ELi0EEviiiPT_S1_S1_iii_param_7,
	.param .u32 _Z9cuda_gemmIiLi128ELi4ELi1ELi512ELi8ELi8ELi64ELi0ELi0EEviiiPT_S1_S1_iii_param_8
)
.maxntid 128
{
	.local .align 16 .b8 	__local_depot652[16];
	.reg .b64 	%SP;
	.reg .b64 	%SPL;
	.reg .pred 	%p<57>;
	.reg .b16 	%rs<4>;
	.reg .b32 	%r<419>;
	.reg .b64 	%rd<35>;
	// demoted variable
	.shared .align 128 .b8 _ZZ9cuda_gemmIiLi128ELi4ELi1ELi512ELi8ELi8ELi64ELi0ELi0EEviiiPT_S1_S1_iiiE11kron_fac_sh[288];
	// demoted variable
	.shared .align 128 .b8 _ZZ9cuda_gemmIiLi128ELi4ELi1ELi512ELi8ELi8ELi64ELi0ELi0EEviiiPT_S1_S1_iiiE3Ash[2048];
	mov.u64 	%SPL, __local_depot652;
	ld.param.u32 	%r167, [_Z9cuda_gemmIiLi128ELi4ELi1ELi512ELi8ELi8ELi64ELi0ELi0EEviiiPT_S1_S1_iii_param_1];
	ld.param.u32 	%r168, [_Z9cuda_gemmIiLi128ELi4ELi1ELi512ELi8ELi8ELi64ELi0ELi0EEviiiPT_S1_S1_iii_param_2];
	ld.param.u64 	%rd7, [_Z9cuda_gemmIiLi128ELi4ELi1ELi512ELi8ELi8ELi64ELi0ELi0EEviiiPT_S1_S1_iii_param_3];
	ld.param.u64 	%rd5, [_Z9cuda_gemmIiLi128ELi4ELi1ELi512ELi8ELi8ELi64ELi0ELi0EEviiiPT_S1_S1_iii_param_4];
	ld.param.u64 	%rd6, [_Z9cuda_gemmIiLi128ELi4ELi1ELi512ELi8ELi8ELi64ELi0ELi0EEviiiPT_S1_S1_iii_param_5];
	ld.param.u32 	%r169, [_Z9cuda_gemmIiLi128ELi4ELi1ELi512ELi8ELi8ELi64ELi0ELi0EEviiiPT_S1_S1_iii_param_6];
	ld.param.u32 	%r170, [_Z9cuda_gemmIiLi128ELi4ELi1ELi512ELi8ELi8ELi64ELi0ELi0EEviiiPT_S1_S1_iii_param_7];
	cvta.to.global.u64 	%rd1, %rd7;
	add.u64 	%rd2, %SPL, 0;
	mov.u32 	%r1, %tid.x;
	mul.lo.s32 	%r2, %r170, %r169;
	setp.ge.u32 	%p1, %r1, %r2;
	@%p1 bra 	$L__BB652_3;
	mov.u32 	%r3, %ntid.x;
	cvta.to.global.u64 	%rd3, %rd5;
	mov.u32 	%r355, %r1;
$L__BB652_2:
	mul.wide.u32 	%rd9, %r355, 4;
	add.s64 	%rd10, %rd3, %rd9;
	ld.global.u32 	%r171, [%rd10];
	rem.u32 	%r172, %r355, %r169;
	mov.u32 	%r173, _ZZ9cuda_gemmIiLi128ELi4ELi1ELi512ELi8ELi8ELi64ELi0ELi0EEviiiPT_S1_S1_iiiE11kron_fac_sh;
	mad.lo.s32 	%r174, %r172, 36, %r173;
	div.u32 	%r175, %r355, %r170;
	shl.b32 	%r176, %r175, 2;
	add.s32 	%r177, %r174, %r176;
	st.shared.u32 	[%r177], %r171;
	add.s32 	%r355, %r355, %r3;
	setp.lt.u32 	%p2, %r355, %r2;
	@%p2 bra 	$L__BB652_2;
$L__BB652_3:
	div.s32 	%r6, 512, %r170;
	min.s32 	%r7, %r6, 128;
	cvt.u16.u32 	%rs2, %r7;
	div.s16 	%rs1, 128, %rs2;
	div.s16 	%rs3, 8, %rs1;
	cvt.s32.s16 	%r8, %rs3;
	div.u32 	%r10, %r1, %r7;
	mul.lo.s32 	%r178, %r10, %r7;
	sub.s32 	%r9, %r1, %r178;
	mov.u32 	%r364, %ctaid.y;
	mov.u32 	%r12, %nctaid.y;
	shl.b32 	%r13, %r12, 2;
	setp.ge.u32 	%p3, %r364, %r13;
	@%p3 bra 	$L__BB652_69;
	cvta.to.global.u64 	%rd4, %rd6;
	mov.u32 	%r180, %ctaid.x;
	shl.b32 	%r14, %r1, 2;
	shl.b32 	%r15, %r180, 9;
	mov.u32 	%r181, %ntid.x;
	shl.b32 	%r16, %r181, 2;
	and.b32  	%r17, %r9, 7;
	min.s32 	%r18, %r169, 8;
	and.b32  	%r19, %r1, 7;
	shr.s32 	%r182, %r168, 31;
	shr.u32 	%r183, %r182, 23;
	add.s32 	%r184, %r168, %r183;
	shr.s32 	%r20, %r184, 9;
	mad.lo.s32 	%r21, %r6, %r180, %r1;
	add.s32 	%r22, %r14, %r16;
	max.u32 	%r185, %r22, 512;
	setp.lt.u32 	%p4, %r22, 512;
	selp.u32 	%r186, 1, 0, %p4;
	or.b32  	%r187, %r22, %r186;
	sub.s32 	%r188, %r185, %r187;
	div.u32 	%r189, %r188, %r16;
	add.s32 	%r23, %r189, %r186;
	and.b32  	%r24, %r23, 3;
	shl.b32 	%r190, %r1, 4;
	mov.u32 	%r191, _ZZ9cuda_gemmIiLi128ELi4ELi1ELi512ELi8ELi8ELi64ELi0ELi0EEviiiPT_S1_S1_iiiE3Ash;
	add.s32 	%r25, %r191, %r190;
	shl.b32 	%r46, %r181, 4;
	add.s32 	%r26, %r25, %r46;
	add.s32 	%r27, %r22, %r16;
	add.s32 	%r28, %r26, %r46;
	add.s32 	%r192, %r9, 1;
	and.b32  	%r29, %r192, 7;
	add.s32 	%r193, %r9, 2;
	and.b32  	%r30, %r193, 7;
	add.s32 	%r194, %r9, 3;
	and.b32  	%r31, %r194, 7;
	xor.b32  	%r32, %r17, 4;
	add.s32 	%r195, %r9, 5;
	and.b32  	%r33, %r195, 7;
	add.s32 	%r196, %r9, 6;
	and.b32  	%r34, %r196, 7;
	add.s32 	%r197, %r9, -1;
	and.b32  	%r35, %r197, 7;
	setp.lt.s32 	%p5, %r17, %r170;
	selp.b32 	%r198, 0, %r170, %p5;
	sub.s32 	%r36, %r17, %r198;
	add.s32 	%r199, %r17, 1;
	setp.lt.s32 	%p6, %r199, %r170;
	selp.b32 	%r200, 0, %r170, %p6;
	sub.s32 	%r37, %r199, %r200;
	add.s32 	%r201, %r17, 2;
	setp.lt.s32 	%p7, %r201, %r170;
	selp.b32 	%r202, 0, %r170, %p7;
	sub.s32 	%r38, %r201, %r202;
	add.s32 	%r203, %r17, 3;
	setp.lt.s32 	%p8, %r203, %r170;
	selp.b32 	%r204, 0, %r170, %p8;
	sub.s32 	%r39, %r203, %r204;
	add.s32 	%r205, %r17, 4;
	setp.lt.s32 	%p9, %r205, %r170;
	selp.b32 	%r206, 0, %r170, %p9;
	sub.s32 	%r40, %r205, %r206;
	add.s32 	%r207, %r17, 5;
	setp.lt.s32 	%p10, %r207, %r170;
	selp.b32 	%r208, 0, %r170, %p10;
	sub.s32 	%r41, %r207, %r208;
	add.s32 	%r209, %r17, 6;
	setp.lt.s32 	%p11, %r209, %r170;
	selp.b32 	%r210, 0, %r170, %p11;
	sub.s32 	%r42, %r209, %r210;
	add.s32 	%r211, %r17, 7;
	setp.lt.s32 	%p12, %r211, %r170;
	selp.b32 	%r212, 0, %r170, %p12;
	sub.s32 	%r43, %r211, %r212;
	add.s32 	%r213, %r8, 1;
	setp.lt.u32 	%p13, %r213, 3;
	shl.b32 	%r214, %r8, 7;
	selp.b32 	%r44, %r214, 0, %p13;
	mad.lo.s32 	%r45, %r181, 12, %r15;
	shl.b32 	%r215, %r181, 3;
	add.s32 	%r47, %r15, %r215;
	add.s32 	%r48, %r15, %r16;
	mul.lo.s32 	%r49, %r181, 48;
	shl.b32 	%r50, %r181, 6;
	shl.b32 	%r51, %r181, 5;
	cvt.s32.s16 	%r52, %rs1;
	shl.b32 	%r297, %r19, 2;
$L__BB652_5:
	setp.eq.s32 	%p14, %r24, 3;
	mov.b32 	%r216, 0;
	st.local.v4.u32 	[%rd2], {%r216, %r216, %r216, %r216};
	mul.lo.s32 	%r62, %r364, %r168;
	add.s32 	%r63, %r62, %r15;
	mov.u32 	%r365, %r14;
	@%p14 bra 	$L__BB652_9;
	setp.eq.s32 	%p15, %r24, 0;
	add.s32 	%r217, %r63, %r14;
	mul.wide.s32 	%rd11, %r217, 4;
	add.s64 	%rd12, %rd1, %rd11;
	ld.global.v4.u32 	{%r218, %r219, %r220, %r221}, [%rd12];
	st.shared.v4.u32 	[%r25], {%r218, %r219, %r220, %r221};
	mov.u32 	%r365, %r22;
	@%p15 bra 	$L__BB652_9;
	setp.eq.s32 	%p16, %r24, 1;
	add.s32 	%r222, %r63, %r22;
	mul.wide.s32 	%rd13, %r222, 4;
	add.s64 	%rd14, %rd1, %rd13;
	ld.global.v4.u32 	{%r223, %r224, %r225, %r226}, [%rd14];
	st.shared.v4.u32 	[%r26], {%r223, %r224, %r225, %r226};
	mov.u32 	%r365, %r27;
	@%p16 bra 	$L__BB652_9;
	add.s32 	%r365, %r27, %r16;
	add.s32 	%r227, %r63, %r27;
	mul.wide.s32 	%rd15, %r227, 4;
	add.s64 	%rd16, %rd1, %rd15;
	ld.global.v4.u32 	{%r228, %r229, %r230, %r231}, [%rd16];
	st.shared.v4.u32 	[%r28], {%r228, %r229, %r230, %r231};
$L__BB652_9:
	setp.lt.u32 	%p17, %r23, 3;
	@%p17 bra 	$L__BB652_12;
	add.s32 	%r232, %r45, %r365;
	add.s32 	%r370, %r232, %r62;
	add.s32 	%r233, %r47, %r365;
	add.s32 	%r369, %r233, %r62;
	add.s32 	%r234, %r48, %r365;
	add.s32 	%r368, %r234, %r62;
	shl.b32 	%r235, %r365, 2;
	mov.u32 	%r236, _ZZ9cuda_gemmIiLi128ELi4ELi1ELi512ELi8ELi8ELi64ELi0ELi0EEviiiPT_S1_S1_iiiE3Ash;
	add.s32 	%r367, %r236, %r235;
	add.s32 	%r237, %r15, %r365;
	add.s32 	%r366, %r237, %r62;
$L__BB652_11:
	mul.wide.s32 	%rd17, %r370, 4;
	add.s64 	%rd18, %rd1, %rd17;
	mul.wide.s32 	%rd19, %r369, 4;
	add.s64 	%rd20, %rd1, %rd19;
	mul.wide.s32 	%rd21, %r368, 4;
	add.s64 	%rd22, %rd1, %rd21;
	mul.wide.s32 	%rd23, %r366, 4;
	add.s64 	%rd24, %rd1, %rd23;
	ld.global.v4.u32 	{%r238, %r239, %r240, %r241}, [%rd24];
	st.shared.v4.u32 	[%r367], {%r238, %r239, %r240, %r241};
	add.s32 	%r242, %r365, %r16;
	ld.global.v4.u32 	{%r243, %r244, %r245, %r246}, [%rd22];
	add.s32 	%r247, %r367, %r46;
	st.shared.v4.u32 	[%r247], {%r243, %r244, %r245, %r246};
	add.s32 	%r248, %r242, %r16;
	ld.global.v4.u32 	{%r249, %r250, %r251, %r252}, [%rd20];
	add.s32 	%r253, %r367, %r51;
	st.shared.v4.u32 	[%r253], {%r249, %r250, %r251, %r252};
	add.s32 	%r254, %r248, %r16;
	ld.global.v4.u32 	{%r255, %r256, %r257, %r258}, [%rd18];
	add.s32 	%r259, %r367, %r49;
	st.shared.v4.u32 	[%r259], {%r255, %r256, %r257, %r258};
	add.s32 	%r365, %r254, %r16;
	add.s32 	%r370, %r370, %r46;
	add.s32 	%r369, %r369, %r46;
	add.s32 	%r368, %r368, %r46;
	add.s32 	%r367, %r367, %r50;
	add.s32 	%r366, %r366, %r46;
	setp.lt.u32 	%p18, %r365, 512;
	@%p18 bra 	$L__BB652_11;
$L__BB652_12:
	setp.lt.s32 	%p19, %r6, 1;
	bar.sync 	0;
	mov.b32 	%r372, 0;
	mov.u32 	%r373, %r372;
	mov.u32 	%r374, %r372;
	mov.u32 	%r375, %r372;
	@%p19 bra 	$L__BB652_68;
	mov.b32 	%r392, 0;
	mov.u32 	%r393, %r392;
$L__BB652_14:
	setp.gt.s32 	%p20, %r170, 0;
	add.s32 	%r262, %r393, %r9;
	mul.lo.s32 	%r106, %r262, %r170;
	@%p20 bra 	$L__BB652_15;
	bra.uni 	$L__BB652_16;
$L__BB652_15:
	add.s32 	%r263, %r17, %r106;
	shl.b32 	%r264, %r263, 2;
	mov.u32 	%r265, _ZZ9cuda_gemmIiLi128ELi4ELi1ELi512ELi8ELi8ELi64ELi0ELi0EEviiiPT_S1_S1_iiiE3Ash;
	add.s32 	%r266, %r265, %r264;
	ld.shared.u32 	%r394, [%r266];
$L__BB652_16:
	setp.lt.s32 	%p21, %r170, 2;
	@%p21 bra 	$L__BB652_18;
	add.s32 	%r267, %r29, %r106;
	shl.b32 	%r268, %r267, 2;
	mov.u32 	%r269, _ZZ9cuda_gemmIiLi128ELi4ELi1ELi512ELi8ELi8ELi64ELi0ELi0EEviiiPT_S1_S1_iiiE3Ash;
	add.s32 	%r270, %r269, %r268;
	ld.shared.u32 	%r390, [%r270];
$L__BB652_18:
	setp.lt.s32 	%p22, %r170, 3;
	@%p22 bra 	$L__BB652_20;
	add.s32 	%r271, %r30, %r106;
	shl.b32 	%r272, %r271, 2;
	mov.u32 	%r273, _ZZ9cuda_gemmIiLi128ELi4ELi1ELi512ELi8ELi8ELi64ELi0ELi0EEviiiPT_S1_S1_iiiE3Ash;
	add.s32 	%r274, %r273, %r272;
	ld.shared.u32 	%r389, [%r274];
$L__BB652_20:
	setp.lt.s32 	%p23, %r170, 4;
	@%p23 bra 	$L__BB652_22;
	add.s32 	%r275, %r31, %r106;
	shl.b32 	%r276, %r275, 2;
	mov.u32 	%r277, _ZZ9cuda_gemmIiLi128ELi4ELi1ELi512ELi8ELi8ELi64ELi0ELi0EEviiiPT_S1_S1_iiiE3Ash;
	add.s32 	%r278, %r277, %r276;
	ld.shared.u32 	%r388, [%r278];
$L__BB652_22:
	setp.lt.s32 	%p24, %r170, 5;
	@%p24 bra 	$L__BB652_24;
	add.s32 	%r279, %r32, %r106;
	shl.b32 	%r280, %r279, 2;
	mov.u32 	%r281, _ZZ9cuda_gemmIiLi128ELi4ELi1ELi512ELi8ELi8ELi64ELi0ELi0EEviiiPT_S1_S1_iiiE3Ash;
	add.s32 	%r282, %r281, %r280;
	ld.shared.u32 	%r387, [%r282];
$L__BB652_24:
	setp.lt.s32 	%p25, %r170, 6;
	@%p25 bra 	$L__BB652_26;
	add.s32 	%r283, %r33, %r106;
	shl.b32 	%r284, %r283, 2;
	mov.u32 	%r285, _ZZ9cuda_gemmIiLi128ELi4ELi1ELi512ELi8ELi8ELi64ELi0ELi0EEviiiPT_S1_S1_iiiE3Ash;
	add.s32 	%r286, %r285, %r284;
	ld.shared.u32 	%r386, [%r286];
$L__BB652_26:
	setp.lt.s32 	%p26, %r170, 7;
	@%p26 bra 	$L__BB652_28;
	add.s32 	%r287, %r34, %r106;
	shl.b32 	%r288, %r287, 2;
	mov.u32 	%r289, _ZZ9cuda_gemmIiLi128ELi4ELi1ELi512ELi8ELi8ELi64ELi0ELi0EEviiiPT_S1_S1_iiiE3Ash;
	add.s32 	%r290, %r289, %r288;
	ld.shared.u32 	%r385, [%r290];
$L__BB652_28:
	setp.lt.s32 	%p27, %r170, 8;
	@%p27 bra 	$L__BB652_30;
	add.s32 	%r291, %r35, %r106;
	shl.b32 	%r292, %r291, 2;
	mov.u32 	%r293, _ZZ9cuda_gemmIiLi128ELi4ELi1ELi512ELi8ELi8ELi64ELi0ELi0EEviiiPT_S1_S1_iiiE3Ash;
	add.s32 	%r294, %r293, %r292;
	ld.shared.u32 	%r384, [%r294];
$L__BB652_30:
	setp.lt.s32 	%p28, %r10, %r18;
	@%p28 bra 	$L__BB652_31;
	bra.uni 	$L__BB652_66;
$L__BB652_31:
	mul.lo.s32 	%r107, %r392, %r8;
	mov.b32 	%r402, 0;
	mov.u32 	%r403, %r10;
$L__BB652_32:
	setp.gt.u32 	%p29, %r170, 64;
	mov.u32 	%r296, _ZZ9cuda_gemmIiLi128ELi4ELi1ELi512ELi8ELi8ELi64ELi0ELi0EEviiiPT_S1_S1_iiiE11kron_fac_sh;
	mad.lo.s32 	%r126, %r403, 36, %r296;
	add.s32 	%r298, %r126, %r297;
	ld.shared.u32 	%r127, [%r298];
	@%p29 bra 	$L__BB652_49;
	setp.eq.s32 	%p38, %r170, 0;
	mov.b32 	%r405, 0;
	@%p38 bra 	$L__BB652_35;
	shfl.sync.idx.b32	%r325|%p39, %r127, %r36, 6175, -1;
	mul.lo.s32 	%r405, %r325, %r394;
$L__BB652_35:
	setp.lt.s32 	%p40, %r170, 2;
	@%p40 bra 	$L__BB652_37;
	shfl.sync.idx.b32	%r326|%p41, %r127, %r37, 6175, -1;
	mad.lo.s32 	%r405, %r326, %r390, %r405;
$L__BB652_37:
	setp.lt.s32 	%p42, %r170, 3;
	@%p42 bra 	$L__BB652_39;
	shfl.sync.idx.b32	%r327|%p43, %r127, %r38, 6175, -1;
	mad.lo.s32 	%r405, %r327, %r389, %r405;
$L__BB652_39:
	setp.lt.s32 	%p44, %r170, 4;
	@%p44 bra 	$L__BB652_41;
	shfl.sync.idx.b32	%r328|%p45, %r127, %r39, 6175, -1;
	mad.lo.s32 	%r405, %r328, %r388, %r405;
$L__BB652_41:
	setp.lt.s32 	%p46, %r170, 5;
	@%p46 bra 	$L__BB652_43;
	shfl.sync.idx.b32	%r329|%p47, %r127, %r40, 6175, -1;
	mad.lo.s32 	%r405, %r329, %r387, %r405;
$L__BB652_43:
	setp.lt.s32 	%p48, %r170, 6;
	@%p48 bra 	$L__BB652_45;
	shfl.sync.idx.b32	%r330|%p49, %r127, %r41, 6175, -1;
	mad.lo.s32 	%r405, %r330, %r386, %r405;
$L__BB652_45:
	setp.lt.s32 	%p50, %r170, 7;
	@%p50 bra 	$L__BB652_47;
	shfl.sync.idx.b32	%r331|%p51, %r127, %r42, 6175, -1;
	mad.lo.s32 	%r405, %r331, %r385, %r405;
$L__BB652_47:
	setp.lt.s32 	%p52, %r170, 8;
	@%p52 bra 	$L__BB652_65;
	shfl.sync.idx.b32	%r332|%p53, %r127, %r43, 6175, -1;
	mad.lo.s32 	%r405, %r332, %r384, %r405;
	bra.uni 	$L__BB652_65;
$L__BB652_49:
	setp.lt.s32 	%p30, %r170, 1;
	mov.b32 	%r405, 0;
	@%p30 bra 	$L__BB652_51;
	shl.b32 	%r300, %r17, 2;
	add.s32 	%r301, %r126, %r300;
	ld.shared.u32 	%r302, [%r301];
	mul.lo.s32 	%r405, %r302, %r394;
$L__BB652_51:
	@%p21 bra 	$L__BB652_53;
	shl.b32 	%r303, %r29, 2;
	add.s32 	%r304, %r126, %r303;
	ld.shared.u32 	%r305, [%r304];
	mad.lo.s32 	%r405, %r305, %r390, %r405;
$L__BB652_53:
	@%p22 bra 	$L__BB652_55;
	shl.b32 	%r306, %r30, 2;
	add.s32 	%r307, %r126, %r306;
	ld.shared.u32 	%r308, [%r307];
	mad.lo.s32 	%r405, %r308, %r389, %r405;
$L__BB652_55:
	@%p23 bra 	$L__BB652_57;
	shl.b32 	%r309, %r31, 2;
	add.s32 	%r310, %r126, %r309;
	ld.shared.u32 	%r311, [%r310];
	mad.lo.s32 	%r405, %r311, %r388, %r405;
$L__BB652_57:
	@%p24 bra 	$L__BB652_59;
	shl.b32 	%r312, %r32, 2;
	add.s32 	%r313, %r126, %r312;
	ld.shared.u32 	%r314, [%r313];
	mad.lo.s32 	%r405, %r314, %r387, %r405;
$L__BB652_59:
	@%p25 bra 	$L__BB652_61;
	shl.b32 	%r315, %r33, 2;
	add.s32 	%r316, %r126, %r315;
	ld.shared.u32 	%r317, [%r316];
	mad.lo.s32 	%r405, %r317, %r386, %r405;
$L__BB652_61:
	@%p26 bra 	$L__BB652_63;
	shl.b32 	%r318, %r34, 2;
	add.s32 	%r319, %r126, %r318;
	ld.shared.u32 	%r320, [%r319];
	mad.lo.s32 	%r405, %r320, %r385, %r405;
$L__BB652_63:
	setp.lt.s32 	%p37, %r170, 8;
	@%p37 bra 	$L__BB652_65;
	shl.b32 	%r321, %r35, 2;
	add.s32 	%r322, %r126, %r321;
	ld.shared.u32 	%r323, [%r322];
	mad.lo.s32 	%r405, %r323, %r384, %r405;
$L__BB652_65:
	add.s32 	%r333, %r402, %r107;
	mul.wide.s32 	%rd25, %r333, 4;
	add.s64 	%rd26, %rd2, %rd25;
	ld.local.u32 	%r334, [%rd26];
	add.s32 	%r335, %r334, %r405;
	st.local.u32 	[%rd26], %r335;
	add.s32 	%r403, %r403, %r52;
	add.s32 	%r402, %r402, 1;
	setp.lt.s32 	%p54, %r403, %r18;
	@%p54 bra 	$L__BB652_32;
$L__BB652_66:
	add.s32 	%r393, %r393, %r7;
	add.s32 	%r392, %r392, 1;
	setp.lt.s32 	%p55, %r393, %r6;
	@%p55 bra 	$L__BB652_14;
	ld.local.v4.u32 	{%r375, %r374, %r373, %r372}, [%rd2];
$L__BB652_68:
	bar.sync 	0;
	shl.b32 	%r336, %r6, 7;
	div.s32 	%r337, %r336, %r7;
	mul.lo.s32 	%r338, %r20, %r337;
	mad.lo.s32 	%r339, %r364, %r167, %r21;
	mul.wide.s32 	%rd27, %r339, 4;
	add.s64 	%rd28, %rd4, %rd27;
	st.global.u32 	[%rd28], %r375;
	rem.s32 	%r340, 1, %r8;
	add.s32 	%r341, %r339, %r44;
	mad.lo.s32 	%r342, %r340, %r338, %r341;
	mul.wide.s32 	%rd29, %r342, 4;
	add.s64 	%rd30, %rd4, %rd29;
	st.global.u32 	[%rd30], %r374;
	div.s32 	%r343, 2, %r8;
	shl.b32 	%r344, %r343, 7;
	mul.lo.s32 	%r345, %r343, %r8;
	sub.s32 	%r346, 2, %r345;
	add.s32 	%r347, %r339, %r344;
	mad.lo.s32 	%r348, %r346, %r338, %r347;
	mul.wide.s32 	%rd31, %r348, 4;
	add.s64 	%rd32, %rd4, %rd31;
	st.global.u32 	[%rd32], %r373;
	div.s32 	%r349, 3, %r8;
	shl.b32 	%r350, %r349, 7;
	mul.lo.s32 	%r351, %r349, %r8;
	sub.s32 	%r352, 3, %r351;
	add.s32 	%r353, %r339, %r350;
	mad.lo.s32 	%r354, %r352, %r338, %r353;
	mul.wide.s32 	%rd33, %r354, 4;
	add.s64 	%rd34, %rd4, %rd33;
	st.global.u32 	[%rd34], %r372;
	add.s32 	%r364, %r364, %r12;
	setp.lt.u32 	%p56, %r364, %r13;
	@%p56 bra 	$L__BB652_5;
$L__BB652_69:
	ret;

}
	// .globl	_Z9cuda_gemmIiLi128ELi4ELi1ELi512ELi8ELi8ELi64ELi0ELi1EEviiiPT_S1_S1_iii
.visible .entry _Z9cuda_gemmIiLi128ELi4ELi1ELi512ELi8ELi8ELi64ELi0ELi1EEviiiPT_S1_S1_iii(
	.param .u32 _Z9cuda_gemmIiLi128ELi4ELi1ELi512ELi8ELi8ELi64ELi0ELi1EEviiiPT_S1_S1_iii_param_0,
	.param .u32 _Z9cuda_gemmIiLi128ELi4ELi1ELi512ELi8ELi8ELi64ELi0ELi1EEviiiPT_S1_S1_iii_param_1,
	.param .u32 _Z9cuda_gemmIiLi128ELi4ELi1ELi512ELi8ELi8ELi64ELi0ELi1EEviiiPT_S1_S1_iii_param_2,
	.param .u64 .ptr .align 1 _Z9cuda_gemmIiLi128ELi4ELi1ELi512ELi8ELi8ELi64ELi0ELi1EEviiiPT_S1_S1_iii_param_3,
	.param .u64 .ptr .align 1 _Z9cuda_gemmIiLi128ELi4ELi1ELi512ELi8ELi8ELi64ELi0ELi1EEviiiPT_S1_S1_iii_param_4,
	.param .u64 .ptr .align 1 _Z9cuda_gemmIiLi128ELi4ELi1ELi512ELi8ELi8ELi64ELi0ELi1EEviiiPT_S1_S1_iii_param_5,
	.param .u32 _Z9cuda_gemmIiLi128ELi4ELi1ELi512ELi8ELi8ELi64ELi0ELi1EEviiiPT_S1_S1_iii_param_6,
	.param .u32 _Z9cuda_gemmIiLi128ELi4ELi1ELi512ELi8ELi8ELi64ELi0ELi1EEviiiPT_S1_S1_iii_param_7,
	.param .u32 _Z9cuda_gemmIiLi128ELi4ELi1ELi512ELi8ELi8ELi64ELi0ELi1EEviiiPT_S1_S1_iii_param_8
)
.maxntid 128
{
	.reg .pred 	%p<47>;
	.reg .b32 	%r<299>;
	.reg .b64 	%rd<40>;
	// demoted variable
	.shared .align 128 .b8 _ZZ9cuda_gemmIiLi128ELi4ELi1ELi512ELi8ELi8ELi64ELi0ELi1EEviiiPT_S1_S1_iiiE11kron_fac_sh[288];
	// demoted variable
	.shared .align 128 .b8 _ZZ9cuda_gemmIiLi128ELi4ELi1ELi512ELi8ELi8ELi64ELi0ELi1EEviiiPT_S1_S1_iiiE3Ash[2048];
	ld.param.u32 	%r73, [_Z9cuda_gemmIiLi128ELi4ELi1ELi512ELi8ELi8ELi64ELi0ELi1EEviiiPT_S1_S1_iii_param_2];
	ld.param.u64 	%rd4, [_Z9cuda_gemmIiLi128ELi4ELi1ELi512ELi8ELi8ELi64ELi0ELi1EEviiiPT_S1_S1_iii_param_3];
	ld.param.u64 	%rd5, [_Z9cuda_gemmIiLi128ELi4ELi1ELi512ELi8ELi8ELi64ELi0ELi1EEviiiPT_S1_S1_iii_param_4];
	cvta.to.global.u64 	%rd1, %rd5;
	cvta.to.global.u64 	%rd2, %rd4;
	mov.u32 	%r1, %tid.x;
	setp.gt.u32 	%p1, %r1, 63;
	@%p1 bra 	$L__BB653_7;
	mov.u32 	%r2, %ntid.x;
	add.s32 	%r74, %r1, %r2;
	max.u32 	%r75, %r74, 64;
	setp.lt.u32 	%p2, %r74, 64;
	selp.u32 	%r76, 1, 0, %p2;
	add.s32 	%r77, %r74, %r76;
	sub.s32 	%r78, %r75, %r77;
	div.u32 	%r79, %r78, %r2;
	add.s32 	%r3, %r79, %r76;
	and.b32  	%r80, %r3, 3;
	setp.eq.s32 	%p3, %r80, 3;
	mov.u32 	%r289, %r1;
	@%p3 bra 	$L__BB653_4;
	add.s32 	%r82, %r3, 1;
	and.b32  	%r4, %r82, 3;
	mov.b32 	%r288, 0;
	mov.u32 	%r289, %r1;
$L__BB653_3:
	.pragma "nounroll";
	mul.wide.u32 	%rd6, %r289, 4;
	add.s64 	%rd7, %rd1, %rd6;
	ld.global.u32 	%r83, [%rd7];
	and.b32  	%r84, %r289, 7;
	mov.u32 	%r85, _ZZ9cuda_gemmIiLi128ELi4ELi1ELi512ELi8ELi8ELi64ELi0ELi1EEviiiPT_S1_S1_iiiE11kron_fac_sh;
	mad.lo.s32 	%r86, %r84, 36, %r85;
	shr.u32 	%r87, %r289, 1;
	and.b32  	%r88, %r87, 2147483644;
	add.s32 	%r89, %r86, %r88;
	st.shared.u32 	[%r89], %r83;
	add.s32 	%r289, %r289, %r2;
	add.s32 	%r288, %r288, 1;
	setp.ne.s32 	%p4, %r288, %r4;
	@%p4 bra 	$L__BB653_3;
$L__BB653_4:
	setp.lt.u32 	%p5, %r3, 3;
	@%p5 bra 	$L__BB653_7;
	mov.u32 	%r92, _ZZ9cuda_gemmIiLi128ELi4ELi1ELi512ELi8ELi8ELi64ELi0ELi1EEviiiPT_S1_S1_iiiE11kron_fac_sh;
$L__BB653_6:
	mul.wide.u32 	%rd8, %r289, 4;
	add.s64 	%rd9, %rd1, %rd8;
	ld.global.u32 	%r90, [%rd9];
	and.b32  	%r91, %r289, 7;
	mad.lo.s32 	%r93, %r91, 36, %r92;
	shr.u32 	%r94, %r289, 1;
	and.b32  	%r95, %r94, 2147483644;
	add.s32 	%r96, %r93, %r95;
	st.shared.u32 	[%r96], %r90;
	add.s32 	%r97, %r289, %r2;
	mul.wide.u32 	%rd10, %r97, 4;
	add.s64 	%rd11, %rd1, %rd10;
	ld.global.u32 	%r98, [%rd11];
	and.b32  	%r99, %r97, 7;
	mad.lo.s32 	%r100, %r99, 36, %r92;
	shr.u32 	%r101, %r97, 1;
	and.b32  	%r102, %r101, 2147483644;
	add.s32 	%r103, %r100, %r102;
	st.shared.u32 	[%r103], %r98;
	add.s32 	%r104, %r97, %r2;
	mul.wide.u32 	%rd12, %r104, 4;
	add.s64 	%rd13, %rd1, %rd12;
	ld.global.u32 	%r105, [%rd13];
	and.b32  	%r106, %r104, 7;
	mad.lo.s32 	%r107, %r106, 36, %r92;
	shr.u32 	%r108, %r104, 1;
	and.b32  	%r109, %r108, 2147483644;
	add.s32 	%r110, %r107, %r109;
	st.shared.u32 	[%r110], %r105;
	add.s32 	%r111, %r104, %r2;
	mul.wide.u32 	%rd14, %r111, 4;
	add.s64 	%rd15, %rd1, %rd14;
	ld.global.u32 	%r112, [%rd15];
	and.b32  	%r113, %r111, 7;
	mad.lo.s32 	%r114, %r113, 36, %r92;
	shr.u32 	%r115, %r111, 1;
	and.b32  	%r116, %r115, 2147483644;
	add.s32 	%r117, %r114, %r116;
	st.shared.u32 	[%r117], %r112;
	add.s32 	%r289, %r111, %r2;
	setp.lt.u32 	%p6, %r289, 64;
	@%p6 bra 	$L__BB653_6;
$L__BB653_7:
	mov.u32 	%r291, %ctaid.y;
	mov.u32 	%r13, %nctaid.y;
	shl.b32 	%r14, %r13, 2;
	setp.ge.u32 	%p7, %r291, %r14;
	@%p7 bra 	$L__BB653_17;
	shr.u32 	%r118, %r1, 6;
	mov.u32 	%r119, %ctaid.x;
	shl.b32 	%r15, %r1, 2;
	shl.b32 	%r16, %r119, 9;
	mov.u32 	%r120, %ntid.x;
	shl.b32 	%r17, %r120, 2;
	and.b32  	%r18, %r1, 7;
	shl.b32 	%r121, %r1, 3;
	and.b32  	%r122, %r121, 504;
	and.b32  	%r123, %r15, 28;
	mov.u32 	%r124, _ZZ9cuda_gemmIiLi128ELi4ELi1ELi512ELi8ELi8ELi64ELi0ELi1EEviiiPT_S1_S1_iiiE11kron_fac_sh;
	add.s32 	%r125, %r124, %r123;
	shl.b32 	%r126, %r119, 6;
	shr.s32 	%r127, %r73, 31;
	shr.u32 	%r128, %r127, 23;
	add.s32 	%r129, %r73, %r128;
	shr.s32 	%r19, %r129, 9;
	add.s32 	%r20, %r126, %r1;
	add.s32 	%r21, %r15, %r17;
	max.u32 	%r130, %r21, 512;
	setp.lt.u32 	%p8, %r21, 512;
	selp.u32 	%r131, 1, 0, %p8;
	or.b32  	%r132, %r21, %r131;
	sub.s32 	%r133, %r130, %r132;
	div.u32 	%r134, %r133, %r17;
	add.s32 	%r22, %r134, %r131;
	and.b32  	%r23, %r22, 3;
	shl.b32 	%r135, %r1, 4;
	mov.u32 	%r136, _ZZ9cuda_gemmIiLi128ELi4ELi1ELi512ELi8ELi8ELi64ELi0ELi1EEviiiPT_S1_S1_iiiE3Ash;
	add.s32 	%r24, %r136, %r135;
	shl.b32 	%r44, %r120, 4;
	add.s32 	%r25, %r24, %r44;
	add.s32 	%r26, %r21, %r17;
	or.b32  	%r137, %r122, %r18;
	shl.b32 	%r138, %r137, 2;
	add.s32 	%r27, %r136, %r138;
	add.s32 	%r139, %r1, 1;
	and.b32  	%r28, %r139, 7;
	or.b32  	%r140, %r122, %r28;
	shl.b32 	%r141, %r140, 2;
	add.s32 	%r29, %r136, %r141;
	add.s32 	%r142, %r1, 2;
	and.b32  	%r30, %r142, 7;
	or.b32  	%r143, %r122, %r30;
	shl.b32 	%r144, %r143, 2;
	add.s32 	%r31, %r136, %r144;
	add.s32 	%r145, %r1, 3;
	and.b32  	%r32, %r145, 7;
	or.b32  	%r146, %r122, %r32;
	shl.b32 	%r147, %r146, 2;
	add.s32 	%r33, %r136, %r147;
	xor.b32  	%r34, %r18, 4;
	or.b32  	%r148, %r122, %r34;
	shl.b32 	%r149, %r148, 2;
	add.s32 	%r35, %r136, %r149;
	add.s32 	%r150, %r1, 5;
	and.b32  	%r36, %r150, 7;
	or.b32  	%r151, %r122, %r36;
	shl.b32 	%r152, %r151, 2;
	add.s32 	%r37, %r136, %r152;
	add.s32 	%r153, %r1, 6;
	and.b32  	%r38, %r153, 7;
	or.b32  	%r154, %r122, %r38;
	shl.b32 	%r155, %r154, 2;
	add.s32 	%r39, %r136, %r155;
	add.s32 	%r156, %r1, -1;
	and.b32  	%r40, %r156, 7;
	or.b32  	%r157, %r122, %r40;
	shl.b32 	%r158, %r157, 2;
	add.s32 	%r41, %r136, %r158;
	mad.lo.s32 	%r42, %r118, 36, %r125;
	mad.lo.s32 	%r43, %r120, 12, %r16;
	shl.b32 	%r159, %r120, 3;
	add.s32 	%r45, %r16, %r159;
	mul.lo.s32 	%r46, %r120, 48;
	shl.b32 	%r47, %r120, 6;
	shl.b32 	%r48, %r120, 5;
$L__BB653_9:
	setp.eq.s32 	%p9, %r23, 3;
	mul.lo.s32 	%r50, %r291, %r73;
	add.s32 	%r51, %r50, %r16;
	mov.u32 	%r292, %r15;
	@%p9 bra 	$L__BB653_13;
	setp.eq.s32 	%p10, %r23, 0;
	add.s32 	%r160, %r51, %r15;
	mul.wide.s32 	%rd16, %r160, 4;
	add.s64 	%rd17, %rd2, %rd16;
	ld.global.v4.u32 	{%r161, %r162, %r163, %r164}, [%rd17];
	st.shared.v4.u32 	[%r24], {%r161, %r162, %r163, %r164};
	mov.u32 	%r292, %r21;
	@%p10 bra 	$L__BB653_13;
	setp.eq.s32 	%p11, %r23, 1;
	add.s32 	%r165, %r51, %r21;
	mul.wide.s32 	%rd18, %r165, 4;
	add.s64 	%rd19, %rd2, %rd18;
	ld.global.v4.u32 	{%r166, %r167, %r168, %r169}, [%rd19];
	st.shared.v4.u32 	[%r25], {%r166, %r167, %r168, %r169};
	mov.u32 	%r292, %r26;
	@%p11 bra 	$L__BB653_13;
	add.s32 	%r292, %r26, %r17;
	add.s32 	%r170, %r51, %r26;
	mul.wide.s32 	%rd20, %r170, 4;
	add.s64 	%rd21, %rd2, %rd20;
	ld.global.v4.u32 	{%r171, %r172, %r173, %r174}, [%rd21];
	shl.b32 	%r175, %r17, 2;
	add.s32 	%r176, %r25, %r175;
	st.shared.v4.u32 	[%r176], {%r171, %r172, %r173, %r174};
$L__BB653_13:
	setp.lt.u32 	%p12, %r22, 3;
	@%p12 bra 	$L__BB653_16;
	add.s32 	%r177, %r43, %r292;
	add.s32 	%r297, %r177, %r50;
	add.s32 	%r178, %r45, %r292;
	add.s32 	%r296, %r178, %r50;
	add.s32 	%r179, %r16, %r292;
	add.s32 	%r293, %r179, %r50;
	add.s32 	%r295, %r293, %r17;
	shl.b32 	%r180, %r292, 2;
	mov.u32 	%r181, _ZZ9cuda_gemmIiLi128ELi4ELi1ELi512ELi8ELi8ELi64ELi0ELi1EEviiiPT_S1_S1_iiiE3Ash;
	add.s32 	%r294, %r181, %r180;
$L__BB653_15:
	mul.wide.s32 	%rd22, %r297, 4;
	add.s64 	%rd23, %rd2, %rd22;
	mul.wide.s32 	%rd24, %r296, 4;
	add.s64 	%rd25, %rd2, %rd24;
	mul.wide.s32 	%rd26, %r295, 4;
	add.s64 	%rd27, %rd2, %rd26;
	mul.wide.s32 	%rd28, %r293, 4;
	add.s64 	%rd29, %rd2, %rd28;
	ld.global.v4.u32 	{%r182, %r183, %r184, %r185}, [%rd29];
	st.shared.v4.u32 	[%r294], {%r182, %r183, %r184, %r185};
	add.s32 	%r186, %r292, %r17;
	ld.global.v4.u32 	{%r187, %r188, %r189, %r190}, [%rd27];
	add.s32 	%r191, %r294, %r44;
	st.shared.v4.u32 	[%r191], {%r187, %r188, %r189, %r190};
	add.s32 	%r192, %r186, %r17;
	ld.global.v4.u32 	{%r193, %r194, %r195, %r196}, [%rd25];
	add.s32 	%r197, %r294, %r48;
	st.shared.v4.u32 	[%r197], {%r193, %r194, %r195, %r196};
	add.s32 	%r198, %r192, %r17;
	ld.global.v4.u32 	{%r199, %r200, %r201, %r202}, [%rd23];
	add.s32 	%r203, %r294, %r46;
	st.shared.v4.u32 	[%r203], {%r199, %r200, %r201, %r202};
	add.s32 	%r292, %r198, %r17;
	add.s32 	%r297, %r297, %r44;
	add.s32 	%r296, %r296, %r44;
	add.s32 	%r295, %r295, %r44;
	add.s32 	%r294, %r294, %r47;
	add.s32 	%r293, %r293, %r44;
	setp.lt.u32 	%p13, %r292, 512;
	@%p13 bra 	$L__BB653_15;
$L__BB653_16:
	ld.param.u64 	%rd39, [_Z9cuda_gemmIiLi128ELi4ELi1ELi512ELi8ELi8ELi64ELi0ELi1EEviiiPT_S1_S1_iii_param_5];
	ld.param.u32 	%r286, [_Z9cuda_gemmIiLi128ELi4ELi1ELi512ELi8ELi8ELi64ELi0ELi1EEviiiPT_S1_S1_iii_param_1];
	bar.sync 	0;
	ld.shared.u32 	%r204, [%r27];
	ld.shared.u32 	%r205, [%r29];
	ld.shared.u32 	%r206, [%r31];
	ld.shared.u32 	%r207, [%r33];
	ld.shared.u32 	%r208, [%r35];
	ld.shared.u32 	%r209, [%r37];
	ld.shared.u32 	%r210, [%r39];
	ld.shared.u32 	%r211, [%r41];
	ld.shared.u32 	%r212, [%r42];
	shfl.sync.idx.b32	%r213|%p14, %r212, %r18, 6175, -1;
	mul.lo.s32 	%r214, %r213, %r204;
	shfl.sync.idx.b32	%r215|%p15, %r212, %r28, 6175, -1;
	mad.lo.s32 	%r216, %r215, %r205, %r214;
	shfl.sync.idx.b32	%r217|%p16, %r212, %r30, 6175, -1;
	mad.lo.s32 	%r218, %r217, %r206, %r216;
	shfl.sync.idx.b32	%r219|%p17, %r212, %r32, 6175, -1;
	mad.lo.s32 	%r220, %r219, %r207, %r218;
	shfl.sync.idx.b32	%r221|%p18, %r212, %r34, 6175, -1;
	mad.lo.s32 	%r222, %r221, %r208, %r220;
	shfl.sync.idx.b32	%r223|%p19, %r212, %r36, 6175, -1;
	mad.lo.s32 	%r224, %r223, %r209, %r222;
	shfl.sync.idx.b32	%r225|%p20, %r212, %r38, 6175, -1;
	mad.lo.s32 	%r226, %r225, %r210, %r224;
	shfl.sync.idx.b32	%r227|%p21, %r212, %r40, 6175, -1;
	mad.lo.s32 	%r228, %r227, %r211, %r226;
	ld.shared.u32 	%r229, [%r42+72];
	shfl.sync.idx.b32	%r230|%p22, %r229, %r18, 6175, -1;
	mul.lo.s32 	%r231, %r230, %r204;
	shfl.sync.idx.b32	%r232|%p23, %r229, %r28, 6175, -1;
	mad.lo.s32 	%r233, %r232, %r205, %r231;
	shfl.sync.idx.b32	%r234|%p24, %r229, %r30, 6175, -1;
	mad.lo.s32 	%r235, %r234, %r206, %r233;
	shfl.sync.idx.b32	%r236|%p25, %r229, %r32, 6175, -1;
	mad.lo.s32 	%r237, %r236, %r207, %r235;
	shfl.sync.idx.b32	%r238|%p26, %r229, %r34, 6175, -1;
	mad.lo.s32 	%r239, %r238, %r208, %r237;
	shfl.sync.idx.b32	%r240|%p27, %r229, %r36, 6175, -1;
	mad.lo.s32 	%r241, %r240, %r209, %r239;
	shfl.sync.idx.b32	%r242|%p28, %r229, %r38, 6175, -1;
	mad.lo.s32 	%r243, %r242, %r210, %r241;
	shfl.sync.idx.b32	%r244|%p29, %r229, %r40, 6175, -1;
	mad.lo.s32 	%r245, %r244, %r211, %r243;
	ld.shared.u32 	%r246, [%r42+144];
	shfl.sync.idx.b32	%r247|%p30, %r246, %r18, 6175, -1;
	mul.lo.s32 	%r248, %r247, %r204;
	shfl.sync.idx.b32	%r249|%p31, %r246, %r28, 6175, -1;
	mad.lo.s32 	%r250, %r249, %r205, %r248;
	shfl.sync.idx.b32	%r251|%p32, %r246, %r30, 6175, -1;
	mad.lo.s32 	%r252, %r251, %r206, %r250;
	shfl.sync.idx.b32	%r253|%p33, %r246, %r32, 6175, -1;
	mad.lo.s32 	%r254, %r253, %r207, %r252;
	shfl.sync.idx.b32	%r255|%p34, %r246, %r34, 6175, -1;
	mad.lo.s32 	%r256, %r255, %r208, %r254;
	shfl.sync.idx.b32	%r257|%p35, %r246, %r36, 6175, -1;
	mad.lo.s32 	%r258, %r257, %r209, %r256;
	shfl.sync.idx.b32	%r259|%p36, %r246, %r38, 6175, -1;
	mad.lo.s32 	%r260, %r259, %r210, %r258;
	shfl.sync.idx.b32	%r261|%p37, %r246, %r40, 6175, -1;
	mad.lo.s32 	%r262, %r261, %r211, %r260;
	ld.shared.u32 	%r263, [%r42+216];
	shfl.sync.idx.b32	%r264|%p38, %r263, %r18, 6175, -1;
	mul.lo.s32 	%r265, %r264, %r204;
	shfl.sync.idx.b32	%r266|%p39, %r263, %r28, 6175, -1;
	mad.lo.s32 	%r267, %r266, %r205, %r265;
	shfl.sync.idx.b32	%r268|%p40, %r263, %r30, 6175, -1;
	mad.lo.s32 	%r269, %r268, %r206, %r267;
	shfl.sync.idx.b32	%r270|%p41, %r263, %r32, 6175, -1;
	mad.lo.s32 	%r271, %r270, %r207, %r269;
	shfl.sync.idx.b32	%r272|%p42, %r263, %r34, 6175, -1;
	mad.lo.s32 	%r273, %r272, %r208, %r271;
	shfl.sync.idx.b32	%r274|%p43, %r263, %r36, 6175, -1;
	mad.lo.s32 	%r275, %r274, %r209, %r273;
	shfl.sync.idx.b32	%r276|%p44, %r263, %r38, 6175, -1;
	mad.lo.s32 	%r277, %r276, %r210, %r275;
	shfl.sync.idx.b32	%r278|%p45, %r263, %r40, 6175, -1;
	mad.lo.s32 	%r279, %r278, %r211, %r277;
	bar.sync 	0;
	mad.lo.s32 	%r280, %r291, %r286, %r20;
	cvta.to.global.u64 	%rd30, %rd39;
	mul.wide.s32 	%rd31, %r280, 4;
	add.s64 	%rd32, %rd30, %rd31;
	st.global.u32 	[%rd32], %r228;
	shl.b32 	%r281, %r19, 7;
	add.s32 	%r282, %r280, %r281;
	mul.wide.s32 	%rd33, %r282, 4;
	add.s64 	%rd34, %rd30, %rd33;
	st.global.u32 	[%rd34], %r245;
	shl.b32 	%r283, %r19, 8;
	add.s32 	%r284, %r283, %r280;
	mul.wide.s32 	%rd35, %r284, 4;
	add.s64 	%rd36, %rd30, %rd35;
	st.global.u32 	[%rd36], %r262;
	add.s32 	%r285, %r284, %r281;
	mul.wide.s32 	%rd37, %r285, 4;
	add.s64 	%rd38, %rd30, %rd37;
	st.global.u32 	[%rd38], %r279;
	add.s32 	%r291, %r291, %r13;
	setp.lt.u32 	%p46, %r291, %r14;
	@%p46 bra 	$L__BB653_9;
$L__BB653_17:
	ret;

}
	// .globl	_Z9cuda_gemmIiLi128ELi4ELi1ELi512ELi8ELi8ELi64ELi1ELi0EEviiiPT_S1_S1_iii
.visible .entry _Z9cuda_gemmIiLi128ELi4ELi1ELi512ELi8ELi8ELi64ELi1ELi0EEviiiPT_S1_S1_iii(
	.param .u32 _Z9cuda_gemmIiLi128ELi4ELi1ELi512ELi8ELi8ELi64ELi1ELi0EEviiiPT_S1_S1_iii_param_0,
	.param .u32 _Z9cuda_gemmIiLi128ELi4ELi1ELi512ELi8ELi8ELi64ELi1ELi0EEviiiPT_S1_S1_iii_param_1,
	.param .u32 _Z9cuda_gemmIiLi128ELi4ELi1ELi512ELi8ELi8ELi64ELi1ELi0EEviiiPT_S1_S1_iii_param_2,
	.param .u64 .ptr .align 1 _Z9cuda_gemmIiLi128ELi4ELi1ELi512ELi8ELi8ELi64ELi1ELi0EEviiiPT_S1_S1_iii_param_3,
	.param .u64 .ptr .align 1 _Z9cuda_gemmIiLi128ELi4ELi1ELi512ELi8ELi8ELi64ELi1ELi0EEviiiPT_S1_S1_iii_param_4,
	.param .u64 .ptr .align 1 _Z9cuda_gemmIiLi128ELi4ELi1ELi512ELi8ELi8ELi64ELi1ELi0EEviiiPT_S1_S1_iii_param_5,
	.param .u32 _Z9cuda_gemmIiLi128ELi4ELi1ELi512ELi8ELi8ELi64ELi1ELi0EEviiiPT_S1_S1_iii_param_6,
	.param .u32 _Z9cuda_gemmIiLi128ELi4ELi1ELi512ELi8ELi8ELi64ELi1ELi0EEviiiPT_S1_S1_iii_param_7,
	.param .u32 _Z9cuda_gemmIiLi128ELi4ELi1ELi512ELi8ELi8ELi64ELi1ELi0EEviiiPT_S1_S1_iii_param_8
)
.maxntid 128
{
	.local .align 16 .b8 	__local_depot654[16];
	.reg .b64 	%SP;
	.reg .b64 	%SPL;
	.reg .pred 	%p<57>;
	.reg .b16 	%rs<4>;
	.reg .b32 	%r<404>;
	.reg .b64 	%rd<36>;
	// demoted variable
	.shared .align 128 .b8 _ZZ9cuda_gemmIiLi128ELi4ELi1ELi512ELi8ELi8ELi64ELi1ELi0EEviiiPT_S1_S1_iiiE11kron_fac_sh[288];
	// demoted variable
	.shared .align 128 .b8 _ZZ9cuda_gemmIiLi128ELi4ELi1ELi512ELi8ELi8ELi64ELi1ELi0EEviiiPT_S1_S1_iiiE3Ash[2048];
	mov.u64 	%SPL, __local_depot654;
	ld.param.u64 	%rd6, [_Z9cuda_gemmIiLi128ELi4ELi1ELi512ELi8ELi8ELi64ELi1ELi0EEviiiPT_S1_S1_iii_param_3];
	ld.param.u64 	%rd4, [_Z9cuda_gemmIiLi128ELi4ELi1ELi512ELi8ELi8ELi64ELi1ELi0EEviiiPT_S1_S1_iii_param_4];
	ld.param.u32 	%r160, [_Z9cuda_gemmIiLi128ELi4ELi1ELi512ELi8ELi8ELi64ELi1ELi0EEviiiPT_S1_S1_iii_param_6];
	ld.param.u32 	%r161, [_Z9cuda_gemmIiLi128ELi4ELi1ELi512ELi8ELi8ELi64ELi1ELi0EEviiiPT_S1_S1_iii_param_7];
	cvta.to.global.u64 	%rd1, %rd6;
	add.u64 	%rd2, %SPL, 0;
	mov.u32 	%r1, %tid.x;
	mul.lo.s32 	%r2, %r161, %r160;
	setp.ge.u32 	%p1, %r1, %r2;
	@%p1 bra 	$L__BB654_3;
	mov.u32 	%r3, %ntid.x;
	cvta.to.global.u64 	%rd3, %rd4;
	mov.u32 	%r164, _ZZ9cuda_gemmIiLi128ELi4ELi1ELi512ELi8ELi8ELi64ELi1ELi0EEviiiPT_S1_S1_iiiE11kron_fac_sh;
	mov.u32 	%r340, %r1;
$L__BB654_2:
	mul.wide.u32 	%rd8, %r340, 4;
	add.s64 	%rd9, %rd3, %rd8;
	ld.global.u32 	%r162, [%rd9];
	rem.u32 	%r163, %r340, %r160;
	mad.lo.s32 	%r165, %r163, 36, %r164;
	div.u32 	%r166, %r340, %r161;
	shl.b32 	%r167, %r166, 2;
	add.s32 	%r168, %r165, %r167;
	st.shared.u32 	[%r168], %r162;
	add.s32 	%r340, %r340, %r3;
	setp.lt.u32 	%p2, %r340, %r2;
	@%p2 bra 	$L__BB654_2;
$L__BB654_3:
	div.s32 	%r6, 512, %r161;
	min.s32 	%r7, %r6, 128;
	cvt.u16.u32 	%rs1, %r7;
	div.s16 	%rs2, 128, %rs1;
	cvt.s32.s16 	%r8, %rs2;
	div.s16 	%rs3, 8, %rs2;
	cvt.s32.s16 	%r9, %rs3;
	div.u32 	%r11, %r1, %r7;
	mul.lo.s32 	%r169, %r11, %r7;
	sub.s32 	%r10, %r1, %r169;
	mov.u32 	%r349, %ctaid.y;
	mov.u32 	%r13, %nctaid.y;
	shl.b32 	%r14, %r13, 2;
	setp.ge.u32 	%p3, %r349, %r14;
	@%p3 bra 	$L__BB654_69;
	shl.b32 	%r15, %r1, 2;
	mov.u32 	%r171, %ntid.x;
	shl.b32 	%r16, %r171, 2;
	and.b32  	%r17, %r10, 7;
	min.s32 	%r18, %r160, 8;
	and.b32  	%r19, %r1, 7;
	add.s32 	%r20, %r15, %r16;
	max.u32 	%r172, %r20, 512;
	setp.lt.u32 	%p4, %r20, 512;
	selp.u32 	%r173, 1, 0, %p4;
	or.b32  	%r174, %r20, %r173;
	sub.s32 	%r175, %r172, %r174;
	div.u32 	%r176, %r175, %r16;
	add.s32 	%r21, %r176, %r173;
	and.b32  	%r22, %r21, 3;
	shl.b32 	%r177, %r1, 4;
	mov.u32 	%r178, _ZZ9cuda_gemmIiLi128ELi4ELi1ELi512ELi8ELi8ELi64ELi1ELi0EEviiiPT_S1_S1_iiiE3Ash;
	add.s32 	%r23, %r178, %r177;
	shl.b32 	%r42, %r171, 4;
	add.s32 	%r24, %r23, %r42;
	add.s32 	%r25, %r20, %r16;
	add.s32 	%r179, %r10, 1;
	and.b32  	%r26, %r179, 7;
	add.s32 	%r180, %r10, 2;
	and.b32  	%r27, %r180, 7;
	add.s32 	%r181, %r10, 3;
	and.b32  	%r28, %r181, 7;
	xor.b32  	%r29, %r17, 4;
	add.s32 	%r182, %r10, 5;
	and.b32  	%r30, %r182, 7;
	add.s32 	%r183, %r10, 6;
	and.b32  	%r31, %r183, 7;
	add.s32 	%r184, %r10, -1;
	and.b32  	%r32, %r184, 7;
	setp.lt.s32 	%p5, %r17, %r161;
	selp.b32 	%r185, 0, %r161, %p5;
	sub.s32 	%r33, %r17, %r185;
	add.s32 	%r186, %r17, 1;
	setp.lt.s32 	%p6, %r186, %r161;
	selp.b32 	%r187, 0, %r161, %p6;
	sub.s32 	%r34, %r186, %r187;
	add.s32 	%r188, %r17, 2;
	setp.lt.s32 	%p7, %r188, %r161;
	selp.b32 	%r189, 0, %r161, %p7;
	sub.s32 	%r35, %r188, %r189;
	add.s32 	%r190, %r17, 3;
	setp.lt.s32 	%p8, %r190, %r161;
	selp.b32 	%r191, 0, %r161, %p8;
	sub.s32 	%r36, %r190, %r191;
	add.s32 	%r192, %r17, 4;
	setp.lt.s32 	%p9, %r192, %r161;
	selp.b32 	%r193, 0, %r161, %p9;
	sub.s32 	%r37, %r192, %r193;
	add.s32 	%r194, %r17, 5;
	setp.lt.s32 	%p10, %r194, %r161;
	selp.b32 	%r195, 0, %r161, %p10;
	sub.s32 	%r38, %r194, %r195;
	add.s32 	%r196, %r17, 6;
	setp.lt.s32 	%p11, %r196, %r161;
	selp.b32 	%r197, 0, %r161, %p11;
	sub.s32 	%r39, %r196, %r197;
	add.s32 	%r198, %r17, 7;
	setp.lt.s32 	%p12, %r198, %r161;
	selp.b32 	%r199, 0, %r161, %p12;
	sub.s32 	%r40, %r198, %r199;
	mul.lo.s32 	%r41, %r171, 12;
	shl.b32 	%r43, %r171, 3;
	mul.lo.s32 	%r44, %r171, 48;
	shl.b32 	%r45, %r171, 6;
	shl.b32 	%r46, %r171, 5;
	shl.b32 	%r279, %r19, 2;
$L__BB654_5:
	setp.eq.s32 	%p13, %r22, 3;
	mov.b32 	%r200, 0;
	st.local.v4.u32 	[%rd2], {%r200, %r200, %r200, %r200};
	shl.b32 	%r56, %r349, 9;
	mov.u32 	%r350, %r15;
	@%p13 bra 	$L__BB654_9;
	setp.eq.s32 	%p14, %r22, 0;
	add.s32 	%r201, %r56, %r15;
	mul.wide.s32 	%rd10, %r201, 4;
	add.s64 	%rd11, %rd1, %rd10;
	ld.global.v4.u32 	{%r202, %r203, %r204, %r205}, [%rd11];
	st.shared.v4.u32 	[%r23], {%r202, %r203, %r204, %r205};
	mov.u32 	%r350, %r20;
	@%p14 bra 	$L__BB654_9;
	setp.eq.s32 	%p15, %r22, 1;
	add.s32 	%r206, %r56, %r20;
	mul.wide.s32 	%rd12, %r206, 4;
	add.s64 	%rd13, %rd1, %rd12;
	ld.global.v4.u32 	{%r207, %r208, %r209, %r210}, [%rd13];
	st.shared.v4.u32 	[%r24], {%r207, %r208, %r209, %r210};
	mov.u32 	%r350, %r25;
	@%p15 bra 	$L__BB654_9;
	add.s32 	%r350, %r25, %r16;
	add.s32 	%r211, %r56, %r25;
	mul.wide.s32 	%rd14, %r211, 4;
	add.s64 	%rd15, %rd1, %rd14;
	ld.global.v4.u32 	{%r212, %r213, %r214, %r215}, [%rd15];
	shl.b32 	%r216, %r16, 2;
	add.s32 	%r217, %r24, %r216;
	st.shared.v4.u32 	[%r217], {%r212, %r213, %r214, %r215};
$L__BB654_9:
	setp.lt.u32 	%p16, %r21, 3;
	@%p16 bra 	$L__BB654_12;
	add.s32 	%r351, %r350, %r56;
	add.s32 	%r355, %r351, %r41;
	add.s32 	%r354, %r351, %r43;
	add.s32 	%r353, %r351, %r16;
	shl.b32 	%r218, %r350, 2;
	mov.u32 	%r219, _ZZ9cuda_gemmIiLi128ELi4ELi1ELi512ELi8ELi8ELi64ELi1ELi0EEviiiPT_S1_S1_iiiE3Ash;
	add.s32 	%r352, %r219, %r218;
$L__BB654_11:
	mul.wide.s32 	%rd16, %r355, 4;
	add.s64 	%rd17, %rd1, %rd16;
	mul.wide.s32 	%rd18, %r354, 4;
	add.s64 	%rd19, %rd1, %rd18;
	mul.wide.s32 	%rd20, %r353, 4;
	add.s64 	%rd21, %rd1, %rd20;
	mul.wide.s32 	%rd22, %r351, 4;
	add.s64 	%rd23, %rd1, %rd22;
	ld.global.v4.u32 	{%r220, %r221, %r222, %r223}, [%rd23];
	st.shared.v4.u32 	[%r352], {%r220, %r221, %r222, %r223};
	add.s32 	%r224, %r350, %r16;
	ld.global.v4.u32 	{%r225, %r226, %r227, %r228}, [%rd21];
	add.s32 	%r229, %r352, %r42;
	st.shared.v4.u32 	[%r229], {%r225, %r226, %r227, %r228};
	add.s32 	%r230, %r224, %r16;
	ld.global.v4.u32 	{%r231, %r232, %r233, %r234}, [%rd19];
	add.s32 	%r235, %r352, %r46;
	st.shared.v4.u32 	[%r235], {%r231, %r232, %r233, %r234};
	add.s32 	%r236, %r230, %r16;
	ld.global.v4.u32 	{%r237, %r238, %r239, %r240}, [%rd17];
	add.s32 	%r241, %r352, %r44;
	st.shared.v4.u32 	[%r241], {%r237, %r238, %r239, %r240};
	add.s32 	%r350, %r236, %r16;
	add.s32 	%r355, %r355, %r42;
	add.s32 	%r354, %r354, %r42;
	add.s32 	%r353, %r353, %r42;
	add.s32 	%r352, %r352, %r45;
	add.s32 	%r351, %r351, %r42;
	setp.lt.u32 	%p17, %r350, 512;
	@%p17 bra 	$L__BB654_11;
$L__BB654_12:
	setp.lt.s32 	%p18, %r6, 1;
	bar.sync 	0;
	mov.b32 	%r357, 0;
	mov.u32 	%r358, %r357;
	mov.u32 	%r359, %r357;
	mov.u32 	%r360, %r357;
	@%p18 bra 	$L__BB654_68;
	mov.b32 	%r377, 0;
	mov.u32 	%r378, %r377;
$L__BB654_14:
	setp.gt.s32 	%p19, %r161, 0;
	add.s32 	%r244, %r378, %r10;
	mul.lo.s32 	%r99, %r244, %r161;
	@%p19 bra 	$L__BB654_15;
	bra.uni 	$L__BB654_16;
$L__BB654_15:
	add.s32 	%r245, %r17, %r99;
	shl.b32 	%r246, %r245, 2;
	mov.u32 	%r247, _ZZ9cuda_gemmIiLi128ELi4ELi1ELi512ELi8ELi8ELi64ELi1ELi0EEviiiPT_S1_S1_iiiE3Ash;
	add.s32 	%r248, %r247, %r246;
	ld.shared.u32 	%r379, [%r248];
$L__BB654_16:
	setp.lt.s32 	%p20, %r161, 2;
	@%p20 bra 	$L__BB654_18;
	add.s32 	%r249, %r26, %r99;
	shl.b32 	%r250, %r249, 2;
	mov.u32 	%r251, _ZZ9cuda_gemmIiLi128ELi4ELi1ELi512ELi8ELi8ELi64ELi1ELi0EEviiiPT_S1_S1_iiiE3Ash;
	add.s32 	%r252, %r251, %r250;
	ld.shared.u32 	%r375, [%r252];
$L__BB654_18:
	setp.lt.s32 	%p21, %r161, 3;
	@%p21 bra 	$L__BB654_20;
	add.s32 	%r253, %r27, %r99;
	shl.b32 	%r254, %r253, 2;
	mov.u32 	%r255, _ZZ9cuda_gemmIiLi128ELi4ELi1ELi512ELi8ELi8ELi64ELi1ELi0EEviiiPT_S1_S1_iiiE3Ash;
	add.s32 	%r256, %r255, %r254;
	ld.shared.u32 	%r374, [%r256];
$L__BB654_20:
	setp.lt.s32 	%p22, %r161, 4;
	@%p22 bra 	$L__BB654_22;
	add.s32 	%r257, %r28, %r99;
	shl.b32 	%r258, %r257, 2;
	mov.u32 	%r259, _ZZ9cuda_gemmIiLi128ELi4ELi1ELi512ELi8ELi8ELi64ELi1ELi0EEviiiPT_S1_S1_iiiE3Ash;
	add.s32 	%r260, %r259, %r258;
	ld.shared.u32 	%r373, [%r260];
$L__BB654_22:
	setp.lt.s32 	%p23, %r161, 5;
	@%p23 bra 	$L__BB654_24;
	add.s32 	%r261, %r29, %r99;
	shl.b32 	%r262, %r261, 2;
	mov.u32 	%r263, _ZZ9cuda_gemmIiLi128ELi4ELi1ELi512ELi8ELi8ELi64ELi1ELi0EEviiiPT_S1_S1_iiiE3Ash;
	add.s32 	%r264, %r263, %r262;
	ld.shared.u32 	%r372, [%r264];
$L__BB654_24:
	setp.lt.s32 	%p24, %r161, 6;
	@%p24 bra 	$L__BB654_26;
	add.s32 	%r265, %r30, %r99;
	shl.b32 	%r266, %r265, 2;
	mov.u32 	%r267, _ZZ9cuda_gemmIiLi128ELi4ELi1ELi512ELi8ELi8ELi64ELi1ELi0EEviiiPT_S1_S1_iiiE3Ash;
	add.s32 	%r268, %r267, %r266;
	ld.shared.u32 	%r371, [%r268];
$L__BB654_26:
	setp.lt.s32 	%p25, %r161, 7;
	@%p25 bra 	$L__BB654_28;
	add.s32 	%r269, %r31, %r99;
	shl.b32 	%r270, %r269, 2;
	mov.u32 	%r271, _ZZ9cuda_gemmIiLi128ELi4ELi1ELi512ELi8ELi8ELi64ELi1ELi0EEviiiPT_S1_S1_iiiE3Ash;
	add.s32 	%r272, %r271, %r270;
	ld.shared.u32 	%r370, [%r272];
$L__BB654_28:
	setp.lt.s32 	%p26, %r161, 8;
	@%p26 bra 	$L__BB654_30;
	add.s32 	%r273, %r32, %r99;
	shl.b32 	%r274, %r273, 2;
	mov.u32 	%r275, _ZZ9cuda_gemmIiLi128ELi4ELi1ELi512ELi8ELi8ELi64ELi1ELi0EEviiiPT_S1_S1_iiiE3Ash;
	add.s32 	%r276, %r275, %r274;
	ld.shared.u32 	%r369, [%r276];
$L__BB654_30:
	setp.lt.s32 	%p27, %r11, %r18;
	@%p27 bra 	$L__BB654_31;
	bra.uni 	$L__BB654_66;
$L__BB654_31:
	mul.lo.s32 	%r100, %r377, %r9;
	mov.b32 	%r387, 0;
	mov.u32 	%r388, %r11;
$L__BB654_32:
	setp.gt.u32 	%p28, %r161, 64;
	mov.u32 	%r278, _ZZ9cuda_gemmIiLi128ELi4ELi1ELi512ELi8ELi8ELi64ELi1ELi0EEviiiPT_S1_S1_iiiE11kron_fac_sh;
	mad.lo.s32 	%r119, %r388, 36, %r278;
	add.s32 	%r280, %r119, %r279;
	ld.shared.u32 	%r120, [%r280];
	@%p28 bra 	$L__BB654_49;
	setp.eq.s32 	%p37, %r161, 0;
	mov.b32 	%r390, 0;
	@%p37 bra 	$L__BB654_35;
	shfl.sync.idx.b32	%r307|%p38, %r120, %r33, 6175, -1;
	mul.lo.s32 	%r390, %r307, %r379;
$L__BB654_35:
	setp.lt.s32 	%p39, %r161, 2;
	@%p39 bra 	$L__BB654_37;
	shfl.sync.idx.b32	%r308|%p40, %r120, %r34, 6175, -1;
	mad.lo.s32 	%r390, %r308, %r375, %r390;
$L__BB654_37:
	setp.lt.s32 	%p41, %r161, 3;
	@%p41 bra 	$L__BB654_39;
	shfl.sync.idx.b32	%r309|%p42, %r120, %r35, 6175, -1;
	mad.lo.s32 	%r390, %r309, %r374, %r390;
$L__BB654_39:
	setp.lt.s32 	%p43, %r161, 4;
	@%p43 bra 	$L__BB654_41;
	shfl.sync.idx.b32	%r310|%p44, %r120, %r36, 6175, -1;
	mad.lo.s32 	%r390, %r310, %r373, %r390;
$L__BB654_41:
	setp.lt.s32 	%p45, %r161, 5;
	@%p45 bra 	$L__BB654_43;
	shfl.sync.idx.b32	%r311|%p46, %r120, %r37, 6175, -1;
	mad.lo.s32 	%r390, %r311, %r372, %r390;
$L__BB654_43:
	setp.lt.s32 	%p47, %r161, 6;
	@%p47 bra 	$L__BB654_45;
	shfl.sync.idx.b32	%r312|%p48, %r120, %r38, 6175, -1;
	mad.lo.s32 	%r390, %r312, %r371, %r390;
$L__BB654_45:
	setp.lt.s32 	%p49, %r161, 7;
	@%p49 bra 	$L__BB654_47;
	shfl.sync.idx.b32	%r313|%p50, %r120, %r39, 6175, -1;
	mad.lo.s32 	%r390, %r313, %r370, %r390;
$L__BB654_47:
	setp.lt.s32 	%p51, %r161, 8;
	@%p51 bra 	$L__BB654_65;
	shfl.sync.idx.b32	%r314|%p52, %r120, %r40, 6175, -1;
	mad.lo.s32 	%r390, %r314, %r369, %r390;
	bra.uni 	$L__BB654_65;
$L__BB654_49:
	setp.lt.s32 	%p29, %r161, 1;
	mov.b32 	%r390, 0;
	@%p29 bra 	$L__BB654_51;
	shl.b32 	%r282, %r17, 2;
	add.s32 	%r283, %r119, %r282;
	ld.shared.u32 	%r284, [%r283];
	mul.lo.s32 	%r390, %r284, %r379;
$L__BB654_51:
	@%p20 bra 	$L__BB654_53;
	shl.b32 	%r285, %r26, 2;
	add.s32 	%r286, %r119, %r285;
	ld.shared.u32 	%r287, [%r286];
	mad.lo.s32 	%r390, %r287, %r375, %r390;
$L__BB654_53:
	@%p21 bra 	$L__BB654_55;
	shl.b32 	%r288, %r27, 2;
	add.s32 	%r289, %r119, %r288;
	ld.shared.u32 	%r290, [%r289];
	mad.lo.s32 	%r390, %r290, %r374, %r390;
$L__BB654_55:
	@%p22 bra 	$L__BB654_57;
	shl.b32 	%r291, %r28, 2;
	add.s32 	%r292, %r119, %r291;
	ld.shared.u32 	%r293, [%r292];
	mad.lo.s32 	%r390, %r293, %r373, %r390;
$L__BB654_57:
	@%p23 bra 	$L__BB654_59;
	shl.b32 	%r294, %r29, 2;
	add.s32 	%r295, %r119, %r294;
	ld.shared.u32 	%r296, [%r295];
	mad.lo.s32 	%r390, %r296, %r372, %r390;
$L__BB654_59:
	@%p24 bra 	$L__BB654_61;
	shl.b32 	%r297, %r30, 2;
	add.s32 	%r298, %r119, %r297;
	ld.shared.u32 	%r299, [%r298];
	mad.lo.s32 	%r390, %r299, %r371, %r390;
$L__BB654_61:
	@%p25 bra 	$L__BB654_63;
	shl.b32 	%r300, %r31, 2;
	add.s32 	%r301, %r119, %r300;
	ld.shared.u32 	%r302, [%r301];
	mad.lo.s32 	%r390, %r302, %r370, %r390;
$L__BB654_63:
	setp.lt.s32 	%p36, %r161, 8;
	@%p36 bra 	$L__BB654_65;
	shl.b32 	%r303, %r32, 2;
	add.s32 	%r304, %r119, %r303;
	ld.shared.u32 	%r305, [%r304];
	mad.lo.s32 	%r390, %r305, %r369, %r390;
$L__BB654_65:
	add.s32 	%r315, %r387, %r100;
	mul.wide.s32 	%rd24, %r315, 4;
	add.s64 	%rd25, %rd2, %rd24;
	ld.local.u32 	%r316, [%rd25];
	add.s32 	%r317, %r316, %r390;
	st.local.u32 	[%rd25], %r317;
	add.s32 	%r388, %r388, %r8;
	add.s32 	%r387, %r387, 1;
	setp.lt.s32 	%p53, %r388, %r18;
	@%p53 bra 	$L__BB654_32;
$L__BB654_66:
	add.s32 	%r378, %r378, %r7;
	add.s32 	%r377, %r377, 1;
	setp.lt.s32 	%p54, %r378, %r6;
	@%p54 bra 	$L__BB654_14;
	ld.local.v4.u32 	{%r360, %r359, %r358, %r357}, [%rd2];
$L__BB654_68:
	ld.param.u64 	%rd35, [_Z9cuda_gemmIiLi128ELi4ELi1ELi512ELi8ELi8ELi64ELi1ELi0EEviiiPT_S1_S1_iii_param_5];
	bar.sync 	0;
	mul.lo.s32 	%r318, %r7, %r6;
	mul.lo.s32 	%r319, %r318, %r8;
	div.s32 	%r320, %r319, %r7;
	add.s32 	%r321, %r56, %r1;
	cvta.to.global.u64 	%rd26, %rd35;
	mul.wide.s32 	%rd27, %r321, 4;
	add.s64 	%rd28, %rd26, %rd27;
	st.global.u32 	[%rd28], %r360;
	rem.s32 	%r322, 1, %r9;
	add.s32 	%r323, %r9, 1;
	setp.lt.u32 	%p55, %r323, 3;
	shl.b32 	%r324, %r9, 7;
	selp.b32 	%r325, %r324, 0, %p55;
	add.s32 	%r326, %r321, %r325;
	mad.lo.s32 	%r327, %r320, %r322, %r326;
	mul.wide.s32 	%rd29, %r327, 4;
	add.s64 	%rd30, %rd26, %rd29;
	st.global.u32 	[%rd30], %r359;
	div.s32 	%r328, 2, %r9;
	shl.b32 	%r329, %r328, 7;
	mul.lo.s32 	%r330, %r328, %r9;
	sub.s32 	%r331, 2, %r330;
	add.s32 	%r332, %r321, %r329;
	mad.lo.s32 	%r333, %r320, %r331, %r332;
	mul.wide.s32 	%rd31, %r333, 4;
	add.s64 	%rd32, %rd26, %rd31;
	st.global.u32 	[%rd32], %r358;
	div.s32 	%r334, 3, %r9;
	shl.b32 	%r335, %r334, 7;
	mul.lo.s32 	%r336, %r334, %r9;
	sub.s32 	%r337, 3, %r336;
	add.s32 	%r338, %r321, %r335;
	mad.lo.s32 	%r339, %r320, %r337, %r338;
	mul.wide.s32 	%rd33, %r339, 4;
	add.s64 	%rd34, %rd26, %rd33;
	st.global.u32 	[%rd34], %r357;
	add.s32 	%r349, %r349, %r13;
	setp.lt.u32 	%p56, %r349, %r14;
	@%p56 bra 	$L__BB654_5;
$L__BB654_69:
	ret;

}
	// .globl	_Z9cuda_gemmIiLi128ELi4ELi1ELi512ELi8ELi8ELi64ELi1ELi1EEviiiPT_S1_S1_iii
.visible .entry _Z9cuda_gemmIiLi128ELi4ELi1ELi512ELi8ELi8ELi64ELi1ELi1EEviiiPT_S1_S1_iii(
	.param .u32 _Z9cuda_gemmIiLi128ELi4ELi1ELi512ELi8ELi8ELi64ELi1ELi1EEviiiPT_S1_S1_iii_param_0,
	.param .u32 _Z9cuda_gemmIiLi128ELi4ELi1ELi512ELi8ELi8ELi64ELi1ELi1EEviiiPT_S1_S1_iii_param_1,
	.param .u32 _Z9cuda_gemmIiLi128ELi4ELi1ELi512ELi8ELi8ELi64ELi1ELi1EEviiiPT_S1_S1_iii_param_2,
	.param .u64 .ptr .align 1 _Z9cuda_gemmIiLi128ELi4ELi1ELi512ELi8ELi8ELi64ELi1ELi1EEviiiPT_S1_S1_iii_param_3,
	.param .u64 .ptr .align 1 _Z9cuda_gemmIiLi128ELi4ELi1ELi512ELi8ELi8ELi64ELi1ELi1EEviiiPT_S1_S1_iii_param_4,
	.param .u64 .ptr .align 1 _Z9cuda_gemmIiLi128ELi4ELi1ELi512ELi8ELi8ELi64ELi1ELi1EEviiiPT_S1_S1_iii_param_5,
	.param .u32 _Z9cuda_gemmIiLi128ELi4ELi1ELi512ELi8ELi8ELi64ELi1ELi1EEviiiPT_S1_S1_iii_param_6,
	.param .u32 _Z9cuda_gemmIiLi128ELi4ELi1ELi512ELi8ELi8ELi64ELi1ELi1EEviiiPT_S1_S1_iii_param_7,
	.param .u32 _Z9cuda_gemmIiLi128ELi4ELi1ELi512ELi8ELi8ELi64ELi1ELi1EEviiiPT_S1_S1_iii_param_8
)
.maxntid 128
{
	.reg .pred 	%p<47>;
	.reg .b32 	%r<278>;
	.reg .b64 	%rd<33>;
	// demoted variable
	.shared .align 128 .b8 _ZZ9cuda_gemmIiLi128ELi4ELi1ELi512ELi8ELi8ELi64ELi1ELi1EEviiiPT_S1_S1_iiiE11kron_fac_sh[288];
	// demoted variable
	.shared .align 128 .b8 _ZZ9cuda_gemmIiLi128ELi4ELi1ELi512ELi8ELi8ELi64ELi1ELi1EEviiiPT_S1_S1_iiiE3Ash[2048];
	ld.param.u64 	%rd5, [_Z9cuda_gemmIiLi128ELi4ELi1ELi512ELi8ELi8ELi64ELi1ELi1EEviiiPT_S1_S1_iii_param_3];
	ld.param.u64 	%rd6, [_Z9cuda_gemmIiLi128ELi4ELi1ELi512ELi8ELi8ELi64ELi1ELi1EEviiiPT_S1_S1_iii_param_4];
	ld.param.u64 	%rd4, [_Z9cuda_gemmIiLi128ELi4ELi1ELi512ELi8ELi8ELi64ELi1ELi1EEviiiPT_S1_S1_iii_param_5];
	cvta.to.global.u64 	%rd1, %rd6;
	cvta.to.global.u64 	%rd2, %rd5;
	mov.u32 	%r1, %tid.x;
	setp.gt.u32 	%p1, %r1, 63;
	@%p1 bra 	$L__BB655_7;
	mov.u32 	%r2, %ntid.x;
	add.s32 	%r68, %r1, %r2;
	max.u32 	%r69, %r68, 64;
	setp.lt.u32 	%p2, %r68, 64;
	selp.u32 	%r70, 1, 0, %p2;
	add.s32 	%r71, %r68, %r70;
	sub.s32 	%r72, %r69, %r71;
	div.u32 	%r73, %r72, %r2;
	add.s32 	%r3, %r73, %r70;
	and.b32  	%r74, %r3, 3;
	setp.eq.s32 	%p3, %r74, 3;
	mov.u32 	%r268, %r1;
	@%p3 bra 	$L__BB655_4;
	add.s32 	%r76, %r3, 1;
	and.b32  	%r4, %r76, 3;
	mov.b32 	%r267, 0;
	mov.u32 	%r268, %r1;
$L__BB655_3:
	.pragma "nounroll";
	mul.wide.u32 	%rd7, %r268, 4;
	add.s64 	%rd8, %rd1, %rd7;
	ld.global.u32 	%r77, [%rd8];
	and.b32  	%r78, %r268, 7;
	mov.u32 	%r79, _ZZ9cuda_gemmIiLi128ELi4ELi1ELi512ELi8ELi8ELi64ELi1ELi1EEviiiPT_S1_S1_iiiE11kron_fac_sh;
	mad.lo.s32 	%r80, %r78, 36, %r79;
	shr.u32 	%r81, %r268, 1;
	and.b32  	%r82, %r81, 2147483644;
	add.s32 	%r83, %r80, %r82;
	st.shared.u32 	[%r83], %r77;
	add.s32 	%r268, %r268, %r2;
	add.s32 	%r267, %r267, 1;
	setp.ne.s32 	%p4, %r267, %r4;
	@%p4 bra 	$L__BB655_3;
$L__BB655_4:
	setp.lt.u32 	%p5, %r3, 3;
	@%p5 bra 	$L__BB655_7;
	mov.u32 	%r86, _ZZ9cuda_gemmIiLi128ELi4ELi1ELi512ELi8ELi8ELi64ELi1ELi1EEviiiPT_S1_S1_iiiE11kron_fac_sh;
$L__BB655_6:
	mul.wide.u32 	%rd9, %r268, 4;
	add.s64 	%rd10, %rd1, %rd9;
	ld.global.u32 	%r84, [%rd10];
	and.b32  	%r85, %r268, 7;
	mad.lo.s32 	%r87, %r85, 36, %r86;
	shr.u32 	%r88, %r268, 1;
	and.b32  	%r89, %r88, 2147483644;
	add.s32 	%r90, %r87, %r89;
	st.shared.u32 	[%r90], %r84;
	add.s32 	%r91, %r268, %r2;
	mul.wide.u32 	%rd11, %r91, 4;
	add.s64 	%rd12, %rd1, %rd11;
	ld.global.u32 	%r92, [%rd12];
	and.b32  	%r93, %r91, 7;
	mad.lo.s32 	%r94, %r93, 36, %r86;
	shr.u32 	%r95, %r91, 1;
	and.b32  	%r96, %r95, 2147483644;
	add.s32 	%r97, %r94, %r96;
	st.shared.u32 	[%r97], %r92;
	add.s32 	%r98, %r91, %r2;
	mul.wide.u32 	%rd13, %r98, 4;
	add.s64 	%rd14, %rd1, %rd13;
	ld.global.u32 	%r99, [%rd14];
	and.b32  	%r100, %r98, 7;
	mad.lo.s32 	%r101, %r100, 36, %r86;
	shr.u32 	%r102, %r98, 1;
	and.b32  	%r103, %r102, 2147483644;
	add.s32 	%r104, %r101, %r103;
	st.shared.u32 	[%r104], %r99;
	add.s32 	%r105, %r98, %r2;
	mul.wide.u32 	%rd15, %r105, 4;
	add.s64 	%rd16, %rd1, %rd15;
	ld.global.u32 	%r106, [%rd16];
	and.b32  	%r107, %r105, 7;
	mad.lo.s32 	%r108, %r107, 36, %r86;
	shr.u32 	%r109, %r105, 1;
	and.b32  	%r110, %r109, 2147483644;
	add.s32 	%r111, %r108, %r110;
	st.shared.u32 	[%r111], %r106;
	add.s32 	%r268, %r105, %r2;
	setp.lt.u32 	%p6, %r268, 64;
	@%p6 bra 	$L__BB655_6;
$L__BB655_7:
	mov.u32 	%r270, %ctaid.y;
	mov.u32 	%r13, %nctaid.y;
	shl.b32 	%r14, %r13, 2;
	setp.ge.u32 	%p7, %r270, %r14;
	@%p7 bra 	$L__BB655_17;
	shr.u32 	%r112, %r1, 6;
	shl.b32 	%r15, %r1, 2;
	mov.u32 	%r113, %ntid.x;
	shl.b32 	%r16, %r113, 2;
	and.b32  	%r17, %r1, 7;
	shl.b32 	%r114, %r1, 3;
	and.b32  	%r115, %r114, 504;
	and.b32  	%r116, %r15, 28;
	mov.u32 	%r117, _ZZ9cuda_gemmIiLi128ELi4ELi1ELi512ELi8ELi8ELi64ELi1ELi1EEviiiPT_S1_S1_iiiE11kron_fac_sh;
	add.s32 	%r118, %r117, %r116;
	add.s32 	%r18, %r15, %r16;
	max.u32 	%r119, %r18, 512;
	setp.lt.u32 	%p8, %r18, 512;
	selp.u32 	%r120, 1, 0, %p8;
	or.b32  	%r121, %r18, %r120;
	sub.s32 	%r122, %r119, %r121;
	div.u32 	%r123, %r122, %r16;
	add.s32 	%r19, %r123, %r120;
	and.b32  	%r20, %r19, 3;
	shl.b32 	%r124, %r1, 4;
	mov.u32 	%r125, _ZZ9cuda_gemmIiLi128ELi4ELi1ELi512ELi8ELi8ELi64ELi1ELi1EEviiiPT_S1_S1_iiiE3Ash;
	add.s32 	%r21, %r125, %r124;
	shl.b32 	%r41, %r113, 4;
	add.s32 	%r22, %r21, %r41;
	add.s32 	%r23, %r18, %r16;
	or.b32  	%r126, %r115, %r17;
	shl.b32 	%r127, %r126, 2;
	add.s32 	%r24, %r125, %r127;
	add.s32 	%r128, %r1, 1;
	and.b32  	%r25, %r128, 7;
	or.b32  	%r129, %r115, %r25;
	shl.b32 	%r130, %r129, 2;
	add.s32 	%r26, %r125, %r130;
	add.s32 	%r131, %r1, 2;
	and.b32  	%r27, %r131, 7;
	or.b32  	%r132, %r115, %r27;
	shl.b32 	%r133, %r132, 2;
	add.s32 	%r28, %r125, %r133;
	add.s32 	%r134, %r1, 3;
	and.b32  	%r29, %r134, 7;
	or.b32  	%r135, %r115, %r29;
	shl.b32 	%r136, %r135, 2;
	add.s32 	%r30, %r125, %r136;
	xor.b32  	%r31, %r17, 4;
	or.b32  	%r137, %r115, %r31;
	shl.b32 	%r138, %r137, 2;
	add.s32 	%r32, %r125, %r138;
	add.s32 	%r139, %r1, 5;
	and.b32  	%r33, %r139, 7;
	or.b32  	%r140, %r115, %r33;
	shl.b32 	%r141, %r140, 2;
	add.s32 	%r34, %r125, %r141;
	add.s32 	%r142, %r1, 6;
	and.b32  	%r35, %r142, 7;
	or.b32  	%r143, %r115, %r35;
	shl.b32 	%r144, %r143, 2;
	add.s32 	%r36, %r125, %r144;
	add.s32 	%r145, %r1, -1;
	and.b32  	%r37, %r145, 7;
	or.b32  	%r146, %r115, %r37;
	shl.b32 	%r147, %r146, 2;
	add.s32 	%r38, %r125, %r147;
	mad.lo.s32 	%r39, %r112, 36, %r118;
	mul.lo.s32 	%r40, %r113, 12;
	shl.b32 	%r42, %r113, 3;
	mul.lo.s32 	%r43, %r113, 48;
	shl.b32 	%r44, %r113, 6;
	shl.b32 	%r45, %r113, 5;
	cvta.to.global.u64 	%rd3, %rd4;
$L__BB655_9:
	setp.eq.s32 	%p9, %r20, 3;
	shl.b32 	%r47, %r270, 9;
	mov.u32 	%r271, %r15;
	@%p9 bra 	$L__BB655_13;
	setp.eq.s32 	%p10, %r20, 0;
	add.s32 	%r148, %r47, %r15;
	mul.wide.s32 	%rd17, %r148, 4;
	add.s64 	%rd18, %rd2, %rd17;
	ld.global.v4.u32 	{%r149, %r150, %r151, %r152}, [%rd18];
	st.shared.v4.u32 	[%r21], {%r149, %r150, %r151, %r152};
	mov.u32 	%r271, %r18;
	@%p10 bra 	$L__BB655_13;
	setp.eq.s32 	%p11, %r20, 1;
	add.s32 	%r153, %r47, %r18;
	mul.wide.s32 	%rd19, %r153, 4;
	add.s64 	%rd20, %rd2, %rd19;
	ld.global.v4.u32 	{%r154, %r155, %r156, %r157}, [%rd20];
	st.shared.v4.u32 	[%r22], {%r154, %r155, %r156, %r157};
	mov.u32 	%r271, %r23;
	@%p11 bra 	$L__BB655_13;
	add.s32 	%r271, %r23, %r16;
	add.s32 	%r158, %r47, %r23;
	mul.wide.s32 	%rd21, %r158, 4;
	add.s64 	%rd22, %rd2, %rd21;
	ld.global.v4.u32 	{%r159, %r160, %r161, %r162}, [%rd22];
	shl.b32 	%r163, %r16, 2;
	add.s32 	%r164, %r22, %r163;
	st.shared.v4.u32 	[%r164], {%r159, %r160, %r161, %r162};
$L__BB655_13:
	setp.lt.u32 	%p12, %r19, 3;
	@%p12 bra 	$L__BB655_16;
	add.s32 	%r272, %r271, %r47;
	add.s32 	%r276, %r272, %r40;
	add.s32 	%r275, %r272, %r42;
	add.s32 	%r274, %r272, %r16;
	shl.b32 	%r165, %r271, 2;
	mov.u32 	%r166, _ZZ9cuda_gemmIiLi128ELi4ELi1ELi512ELi8ELi8ELi64ELi1ELi1EEviiiPT_S1_S1_iiiE3Ash;
	add.s32 	%r273, %r166, %r165;
$L__BB655_15:
	mul.wide.s32 	%rd23, %r276, 4;
	add.s64 	%rd24, %rd2, %rd23;
	mul.wide.s32 	%rd25, %r275, 4;
	add.s64 	%rd26, %rd2, %rd25;
	mul.wide.s32 	%rd27, %r274, 4;
	add.s64 	%rd28, %rd2, %rd27;
	mul.wide.s32 	%rd29, %r272, 4;
	add.s64 	%rd30, %rd2, %rd29;
	ld.global.v4.u32 	{%r167, %r168, %r169, %r170}, [%rd30];
	st.shared.v4.u32 	[%r273], {%r167, %r168, %r169, %r170};
	add.s32 	%r171, %r271, %r16;
	ld.global.v4.u32 	{%r172, %r173, %r174, %r175}, [%rd28];
	add.s32 	%r176, %r273, %r41;
	st.shared.v4.u32 	[%r176], {%r172, %r173, %r174, %r175};
	add.s32 	%r177, %r171, %r16;
	ld.global.v4.u32 	{%r178, %r179, %r180, %r181}, [%rd26];
	add.s32 	%r182, %r273, %r45;
	st.shared.v4.u32 	[%r182], {%r178, %r179, %r180, %r181};
	add.s32 	%r183, %r177, %r16;
	ld.global.v4.u32 	{%r184, %r185, %r186, %r187}, [%rd24];
	add.s32 	%r188, %r273, %r43;
	st.shared.v4.u32 	[%r188], {%r184, %r185, %r186, %r187};
	add.s32 	%r271, %r183, %r16;
	add.s32 	%r276, %r276, %r41;
	add.s32 	%r275, %r275, %r41;
	add.s32 	%r274, %r274, %r41;
	add.s32 	%r273, %r273, %r44;
	add.s32 	%r272, %r272, %r41;
	setp.lt.u32 	%p13, %r271, 512;
	@%p13 bra 	$L__BB655_15;
$L__BB655_16:
	bar.sync 	0;
	ld.shared.u32 	%r189, [%r24];
	ld.shared.u32 	%r190, [%r26];
	ld.shared.u32 	%r191, [%r28];
	ld.shared.u32 	%r192, [%r30];
	ld.shared.u32 	%r193, [%r32];
	ld.shared.u32 	%r194, [%r34];
	ld.shared.u32 	%r195, [%r36];
	ld.shared.u32 	%r196, [%r38];
	ld.shared.u32 	%r197, [%r39];
	shfl.sync.idx.b32	%r198|%p14, %r197, %r17, 6175, -1;
	mul.lo.s32 	%r199, %r198, %r189;
	shfl.sync.idx.b32	%r200|%p15, %r197, %r25, 6175, -1;
	mad.lo.s32 	%r201, %r200, %r190, %r199;
	shfl.sync.idx.b32	%r202|%p16, %r197, %r27, 6175, -1;
	mad.lo.s32 	%r203, %r202, %r191, %r201;
	shfl.sync.idx.b32	%r204|%p17, %r197, %r29, 6175, -1;
	mad.lo.s32 	%r205, %r204, %r192, %r203;
	shfl.sync.idx.b32	%r206|%p18, %r197, %r31, 6175, -1;
	mad.lo.s32 	%r207, %r206, %r193, %r205;
	shfl.sync.idx.b32	%r208|%p19, %r197, %r33, 6175, -1;
	mad.lo.s32 	%r209, %r208, %r194, %r207;
	shfl.sync.idx.b32	%r210|%p20, %r197, %r35, 6175, -1;
	mad.lo.s32 	%r211, %r210, %r195, %r209;
	shfl.sync.idx.b32	%r212|%p21, %r197, %r37, 6175, -1;
	mad.lo.s32 	%r213, %r212, %r196, %r211;
	ld.shared.u32 	%r214, [%r39+72];
	shfl.sync.idx.b32	%r215|%p22, %r214, %r17, 6175, -1;
	mul.lo.s32 	%r216, %r215, %r189;
	shfl.sync.idx.b32	%r217|%p23, %r214, %r25, 6175, -1;
	mad.lo.s32 	%r218, %r217, %r190, %r216;
	shfl.sync.idx.b32	%r219|%p24, %r214, %r27, 6175, -1;
	mad.lo.s32 	%r220, %r219, %r191, %r218;
	shfl.sync.idx.b32	%r221|%p25, %r214, %r29, 6175, -1;
	mad.lo.s32 	%r222, %r221, %r192, %r220;
	shfl.sync.idx.b32	%r223|%p26, %r214, %r31, 6175, -1;
	mad.lo.s32 	%r224, %r223, %r193, %r222;
	shfl.sync.idx.b32	%r225|%p27, %r214, %r33, 6175, -1;
	mad.lo.s32 	%r226, %r225, %r194, %r224;
	shfl.sync.idx.b32	%r227|%p28, %r214, %r35, 6175, -1;
	mad.lo.s32 	%r228, %r227, %r195, %r226;
	shfl.sync.idx.b32	%r229|%p29, %r214, %r37, 6175, -1;
	mad.lo.s32 	%r230, %r229, %r196, %r228;
	ld.shared.u32 	%r231, [%r39+144];
	shfl.sync.idx.b32	%r232|%p30, %r231, %r17, 6175, -1;
	mul.lo.s32 	%r233, %r232, %r189;
	shfl.sync.idx.b32	%r234|%p31, %r231, %r25, 6175, -1;
	mad.lo.s32 	%r235, %r234, %r190, %r233;
	shfl.sync.idx.b32	%r236|%p32, %r231, %r27, 6175, -1;
	mad.lo.s32 	%r237, %r236, %r191, %r235;
	shfl.sync.idx.b32	%r238|%p33, %r231, %r29, 6175, -1;
	mad.lo.s32 	%r239, %r238, %r192, %r237;
	shfl.sync.idx.b32	%r240|%p34, %r231, %r31, 6175, -1;
	mad.lo.s32 	%r241, %r240, %r193, %r239;
	shfl.sync.idx.b32	%r242|%p35, %r231, %r33, 6175, -1;
	mad.lo.s32 	%r243, %r242, %r194, %r241;
	shfl.sync.idx.b32	%r244|%p36, %r231, %r35, 6175, -1;
	mad.lo.s32 	%r245, %r244, %r195, %r243;
	shfl.sync.idx.b32	%r246|%p37, %r231, %r37, 6175, -1;
	mad.lo.s32 	%r247, %r246, %r196, %r245;
	ld.shared.u32 	%r248, [%r39+216];
	shfl.sync.idx.b32	%r249|%p38, %r248, %r17, 6175, -1;
	mul.lo.s32 	%r250, %r249, %r189;
	shfl.sync.idx.b32	%r251|%p39, %r248, %r25, 6175, -1;
	mad.lo.s32 	%r252, %r251, %r190, %r250;
	shfl.sync.idx.b32	%r253|%p40, %r248, %r27, 6175, -1;
	mad.lo.s32 	%r254, %r253, %r191, %r252;
	shfl.sync.idx.b32	%r255|%p41, %r248, %r29, 6175, -1;
	mad.lo.s32 	%r256, %r255, %r192, %r254;
	shfl.sync.idx.b32	%r257|%p42, %r248, %r31, 6175, -1;
	mad.lo.s32 	%r258, %r257, %r193, %r256;
	shfl.sync.idx.b32	%r259|%p43, %r248, %r33, 6175, -1;
	mad.lo.s32 	%r260, %r259, %r194, %r258;
	shfl.sync.idx.b32	%r261|%p44, %r248, %r35, 6175, -1;
	mad.lo.s32 	%r262, %r261, %r195, %r260;
	shfl.sync.idx.b32	%r263|%p45, %r248, %r37, 6175, -1;
	mad.lo.s32 	%r264, %r263, %r196, %r262;
	bar.sync 	0;
	add.s32 	%r265, %r47, %r1;
	mul.wide.s32 	%rd31, %r265, 4;
	add.s64 	%rd32, %rd3, %rd31;
	st.global.u32 	[%rd32], %r213;
	st.global.u32 	[%rd32+512], %r230;
	st.global.u32 	[%rd32+1024], %r247;
	st.global.u32 	[%rd32+1536], %r264;
	add.s32 	%r270, %r270, %r13;
	setp.lt.u32 	%p46, %r270, %r14;
	@%p46 bra 	$L__BB655_9;
$L__BB655_17:
	ret;

}
	// .globl	_Z9cuda_gemmIiLi128ELi4ELi1ELi512ELi16ELi16ELi64ELi0ELi0EEviiiPT_S1_S1_iii
.visible .entry _Z9cuda_gemmIiLi128ELi4ELi1ELi512ELi16ELi16ELi64ELi0ELi0EEviiiPT_S1_S1_iii(
	.param .u32 _Z9cuda_gemmIiLi128ELi4ELi1ELi512ELi16ELi16ELi64ELi0ELi0EEviiiPT_S1_S1_iii_param_0,
	.param .u32 _Z9cuda_gemmIiLi128ELi4ELi1ELi512ELi16ELi16ELi64ELi0ELi0EEviiiPT_S1_S1_iii_param_1,
	.param .u32 _Z9cuda_gemmIiLi128ELi4ELi1ELi512ELi16ELi16ELi64ELi0ELi0EEviiiPT_S1_S1_iii_param_2,
	.param .u64 .ptr .align 1 _Z9cuda_gemmIiLi128ELi4ELi1ELi512ELi16ELi16ELi64ELi0ELi0EEviiiPT_S1_S1_iii_param_3,
	.param .u64 .ptr .align 1 _Z9cuda_gemmIiLi128ELi4ELi1ELi512ELi16ELi16ELi64ELi0ELi0EEviiiPT_S1_S1_iii_param_4,
	.param .u64 .ptr .align 1 _Z9cuda_gemmIiLi128ELi4ELi1ELi512ELi16ELi16ELi64ELi0ELi0EEviiiPT_S1_S1_iii_param_5,
	.param .u32 _Z9cuda_gemmIiLi128ELi4ELi1ELi512ELi16ELi16ELi64ELi0ELi0EEviiiPT_S1_S1_iii_param_6,
	.param .u32 _Z9cuda_gemmIiLi128ELi4ELi1ELi512ELi16ELi16ELi64ELi0ELi0EEviiiPT_S1_S1_iii_param_7,
	.param .u32 _Z9cuda_gemmIiLi128ELi4ELi1ELi512ELi16ELi16ELi64ELi0ELi0EEviiiPT_S1_S1_iii_param_8
)
.maxntid 128
{
	.local .align 16 .b8 	__local_depot656[16];
	.reg .b64 	%SP;
	.reg .b64 	%SPL;
	.reg .pred 	%p<97>;
	.reg .b16 	%rs<4>;
	.reg .b32 	%r<644>;
	.reg .b64 	%rd<36>;
	// demoted variable
	.shared .align 128 .b8 _ZZ9cuda_gemmIiLi128ELi4ELi1ELi512ELi16ELi16ELi64ELi0ELi0EEviiiPT_S1_S1_iiiE11kron_fac_sh[1088];
	// demoted variable
	.shared .align 128 .b8 _ZZ9cuda_gemmIiLi128ELi4ELi1ELi512ELi16ELi16ELi64ELi0ELi0EEviiiPT_S1_S1_iiiE3Ash[2048];
	mov.u64 	%SPL, __local_depot656;
	ld.param.u32 	%r251, [_Z9cuda_gemmIiLi128ELi4ELi1ELi512ELi16ELi16ELi64ELi0ELi0EEviiiPT_S1_S1_iii_param_2];
	ld.param.u64 	%rd6, [_Z9cuda_gemmIiLi128ELi4ELi1ELi512ELi16ELi16ELi64ELi0ELi0EEviiiPT_S1_S1_iii_param_3];
	ld.param.u64 	%rd4, [_Z9cuda_gemmIiLi128ELi4ELi1ELi512ELi16ELi16ELi64ELi0ELi0EEviiiPT_S1_S1_iii_param_4];
	ld.param.u32 	%r252, [_Z9cuda_gemmIiLi128ELi4ELi1ELi512ELi16ELi16ELi64ELi0ELi0EEviiiPT_S1_S1_iii_param_6];
	ld.param.u32 	%r253, [_Z9cuda_gemmIiLi128ELi4ELi1ELi512ELi16ELi16ELi64ELi0ELi0EEviiiPT_S1_S1_iii_param_7];
	cvta.to.global.u64 	%rd1, %rd6;
	add.u64 	%rd2, %SPL, 0;
	mov.u32 	%r1, %tid.x;
	mul.lo.s32 	%r2, %r253, %r252;
	setp.ge.u32 	%p1, %r1, %r2;
	@%p1 bra 	$L__BB656_3;
	mov.u32 	%r3, %ntid.x;
	cvta.to.global.u64 	%rd3, %rd4;
	mov.u32 	%r532, %r1;
$L__BB656_2:
	mul.wide.u32 	%rd8, %r532, 4;
	add.s64 	%rd9, %rd3, %rd8;
	ld.global.u32 	%r254, [%rd9];
	rem.u32 	%r255, %r532, %r252;
	mov.u32 	%r256, _ZZ9cuda_gemmIiLi128ELi4ELi1ELi512ELi16ELi16ELi64ELi0ELi0EEviiiPT_S1_S1_iiiE11kron_fac_sh;
	mad.lo.s32 	%r257, %r255, 68, %r256;
	div.u32 	%r258, %r532, %r253;
	shl.b32 	%r259, %r258, 2;
	add.s32 	%r260, %r257, %r259;
	st.shared.u32 	[%r260], %r254;
	add.s32 	%r532, %r532, %r3;
	setp.lt.u32 	%p2, %r532, %r2;
	@%p2 bra 	$L__BB656_2;
$L__BB656_3:
	div.s32 	%r6, 512, %r253;
	min.s32 	%r7, %r6, 128;
	cvt.u16.u32 	%rs2, %r7;
	div.s16 	%rs1, 128, %rs2;
	div.s16 	%rs3, 16, %rs1;
	cvt.s32.s16 	%r8, %rs3;
	div.u32 	%r10, %r1, %r7;
	mul.lo.s32 	%r261, %r10, %r7;
	sub.s32 	%r9, %r1, %r261;
	mov.u32 	%r549, %ctaid.y;
	mov.u32 	%r12, %nctaid.y;
	shl.b32 	%r13, %r12, 2;
	setp.ge.u32 	%p3, %r549, %r13;
	@%p3 bra 	$L__BB656_117;
	mov.u32 	%r263, %ctaid.x;
	shl.b32 	%r14, %r1, 2;
	shl.b32 	%r15, %r263, 9;
	mov.u32 	%r264, %ntid.x;
	shl.b32 	%r16, %r264, 2;
	and.b32  	%r17, %r9, 15;
	min.s32 	%r18, %r252, 16;
	and.b32  	%r19, %r1, 15;
	shr.s32 	%r265, %r251, 31;
	shr.u32 	%r266, %r265, 23;
	add.s32 	%r267, %r251, %r266;
	shr.s32 	%r20, %r267, 9;
	mad.lo.s32 	%r21, %r6, %r263, %r1;
	add.s32 	%r22, %r14, %r16;
	max.u32 	%r268, %r22, 512;
	setp.lt.u32 	%p4, %r22, 512;
	selp.u32 	%r269, 1, 0, %p4;
	or.b32  	%r270, %r22, %r269;
	sub.s32 	%r271, %r268, %r270;
	div.u32 	%r272, %r271, %r16;
	add.s32 	%r23, %r272, %r269;
	shl.b32 	%r273, %r1, 4;
	mov.u32 	%r274, _ZZ9cuda_gemmIiLi128ELi4ELi1ELi512ELi16ELi16ELi64ELi0ELi0EEviiiPT_S1_S1_iiiE3Ash;
	add.s32 	%r24, %r274, %r273;
	shl.b32 	%r58, %r264, 4;
	add.s32 	%r25, %r24, %r58;
	add.s32 	%r26, %r22, %r16;
	add.s32 	%r275, %r9, 1;
	and.b32  	%r27, %r275, 15;
	add.s32 	%r276, %r9, 2;
	and.b32  	%r28, %r276, 15;
	add.s32 	%r277, %r9, 3;
	and.b32  	%r29, %r277, 15;
	add.s32 	%r278, %r9, 4;
	and.b32  	%r30, %r278, 15;
	add.s32 	%r279, %r9, 5;
	and.b32  	%r31, %r279, 15;
	add.s32 	%r280, %r9, 6;
	and.b32  	%r32, %r280, 15;
	add.s32 	%r281, %r9, 7;
	and.b32  	%r33, %r281, 15;
	xor.b32  	%r34, %r17, 8;
	add.s32 	%r282, %r9, 9;
	and.b32  	%r35, %r282, 15;
	add.s32 	%r283, %r9, 10;
	and.b32  	%r36, %r283, 15;
	add.s32 	%r284, %r9, 11;
	and.b32  	%r37, %r284, 15;
	add.s32 	%r285, %r9, 12;
	and.b32  	%r38, %r285, 15;
	add.s32 	%r286, %r9, 13;
	and.b32  	%r39, %r286, 15;
	add.s32 	%r287, %r9, 14;
	and.b32  	%r40, %r287, 15;
	add.s32 	%r288, %r9, -1;
	and.b32  	%r41, %r288, 15;
	setp.lt.s32 	%p5, %r17, %r253;
	selp.b32 	%r289, 0, %r253, %p5;
	sub.s32 	%r42, %r17, %r289;
	add.s32 	%r290, %r17, 1;
	setp.lt.s32 	%p6, %r290, %r253;
	selp.b32 	%r291, 0, %r253, %p6;
	sub.s32 	%r43, %r290, %r291;
	add.s32 	%r292, %r17, 2;
	setp.lt.s32 	%p7, %r292, %r253;
	selp.b32 	%r293, 0, %r253, %p7;
	sub.s32 	%r44, %r292, %r293;
	add.s32 	%r294, %r17, 3;
	setp.lt.s32 	%p8, %r294, %r253;
	selp.b32 	%r295, 0, %r253, %p8;
	sub.s32 	%r45, %r294, %r295;
	add.s32 	%r296, %r17, 4;
	setp.lt.s32 	%p9, %r296, %r253;
	selp.b32 	%r297, 0, %r253, %p9;
	sub.s32 	%r46, %r296, %r297;
	add.s32 	%r298, %r17, 5;
	setp.lt.s32 	%p10, %r298, %r253;
	selp.b32 	%r299, 0, %r253, %p10;
	sub.s32 	%r47, %r298, %r299;
	add.s32 	%r300, %r17, 6;
	setp.lt.s32 	%p11, %r300, %r253;
	selp.b32 	%r301, 0, %r253, %p11;
	sub.s32 	%r48, %r300, %r301;
	add.s32 	%r302, %r17, 7;
	setp.lt.s32 	%p12, %r302, %r253;
	selp.b32 	%r303, 0, %r253, %p12;
	sub.s32 	%r49, %r302, %r303;
	add.s32 	%r304, %r17, 8;
	setp.lt.s32 	%p13, %r304, %r253;
	selp.b32 	%r305, 0, %r253, %p13;
	sub.s32 	%r50, %r304, %r305;
	add.s32 	%r306, %r17, 9;
	setp.lt.s32 	%p14, %r306, %r253;
	selp.b32 	%r307, 0, %r253, %p14;
	sub.s32 	%r51, %r306, %r307;
	add.s32 	%r308, %r17, 10;
	setp.lt.s32 	%p15, %r308, %r253;
	selp.b32 	%r309, 0, %r253, %p15;
	sub.s32 	%r52, %r308, %r309;
	add.s32 	%r310, %r17, 11;
	setp.lt.s32 	%p16, %r310, %r253;
	selp.b32 	%r311, 0, %r253, %p16;
	sub.s32 	%r53, %r310, %r311;
	add.s32 	%r312, %r17, 12;
	setp.lt.s32 	%p17, %r312, %r253;
	selp.b32 	%r313, 0, %r253, %p17;
	sub.s32 	%r54, %r312, %r313;
	add.s32 	%r314, %r17, 13;
	setp.lt.s32 	%p18, %r314, %r253;
	selp.b32 	%r315, 0, %r253, %p18;
	sub.s32 	%r55, %r314, %r315;
	add.s32 	%r316, %r17, 14;
	setp.lt.s32 	%p19, %r316, %r253;
	selp.b32 	%r317, 0, %r253, %p19;
	sub.s32 	%r56, %r316, %r317;
	add.s32 	%r318, %r17, 15;
	setp.lt.s32 	%p20, %r318, %r253;
	selp.b32 	%r319, 0, %r253, %p20;
	sub.s32 	%r57, %r318, %r319;
	shl.b32 	%r320, %r264, 3;
	add.s32 	%r59, %r15, %r320;
	mul.lo.s32 	%r60, %r264, 48;
	shl.b32 	%r61, %r264, 6;
	shl.b32 	%r62, %r264, 5;
	cvt.s32.s16 	%r63, %rs1;
	shl.b32 	%r438, %r19, 2;
$L__BB656_5:
	and.b32  	%r321, %r23, 3;
	setp.eq.s32 	%p21, %r321, 3;
	mov.b32 	%r322, 0;
	st.local.v4.u32 	[%rd2], {%r322, %r322, %r322, %r322};
	mul.lo.s32 	%r81, %r549, %r251;
	add.s32 	%r82, %r81, %r15;
	mov.u32 	%r550, %r14;
	@%p21 bra 	$L__BB656_9;
	setp.eq.s32 	%p22, %r321, 0;
	add.s32 	%r324, %r82, %r14;
	mul.wide.s32 	%rd10, %r324, 4;
	add.s64 	%rd11, %rd1, %rd10;
	ld.global.v4.u32 	{%r325, %r326, %r327, %r328}, [%rd11];
	st.shared.v4.u32 	[%r24], {%r325, %r326, %r327, %r328};
	mov.u32 	%r550, %r22;
	@%p22 bra 	$L__BB656_9;
	setp.eq.s32 	%p23, %r321, 1;
	add.s32 	%r330, %r82, %r22;
	mul.wide.s32 	%rd12, %r330, 4;
	add.s64 	%rd13, %rd1, %rd12;
	ld.global.v4.u32 	{%r331, %r332, %r333, %r334}, [%rd13];
	st.shared.v4.u32 	[%r25], {%r331, %r332, %r333, %r334};
	mov.u32 	%r550, %r26;
	@%p23 bra 	$L__BB656_9;
	add.s32 	%r550, %r26, %r16;
	add.s32 	%r335, %r82, %r26;
	mul.wide.s32 	%rd14, %r335, 4;
	add.s64 	%rd15, %rd1, %rd14;
	ld.global.v4.u32 	{%r336, %r337, %r338, %r339}, [%rd15];
	shl.b32 	%r340, %r16, 2;
	add.s32 	%r341, %r25, %r340;
	st.shared.v4.u32 	[%r341], {%r336, %r337, %r338, %r339};
$L__BB656_9:
	setp.lt.u32 	%p24, %r23, 3;
	@%p24 bra 	$L__BB656_12;
	mov.u32 	%r342, %ntid.x;
	add.s32 	%r343, %r15, %r550;
	add.s32 	%r551, %r343, %r81;
	mad.lo.s32 	%r555, %r342, 12, %r551;
	add.s32 	%r344, %r59, %r550;
	add.s32 	%r554, %r344, %r81;
	add.s32 	%r553, %r551, %r16;
	shl.b32 	%r345, %r550, 2;
	mov.u32 	%r346, _ZZ9cuda_gemmIiLi128ELi4ELi1ELi512ELi16ELi16ELi64ELi0ELi0EEviiiPT_S1_S1_iiiE3Ash;
	add.s32 	%r552, %r346, %r345;
$L__BB656_11:
	mul.wide.s32 	%rd16, %r555, 4;
	add.s64 	%rd17, %rd1, %rd16;
	mul.wide.s32 	%rd18, %r554, 4;
	add.s64 	%rd19, %rd1, %rd18;
	mul.wide.s32 	%rd20, %r553, 4;
	add.s64 	%rd21, %rd1, %rd20;
	mul.wide.s32 	%rd22, %r551, 4;
	add.s64 	%rd23, %rd1, %rd22;
	ld.global.v4.u32 	{%r347, %r348, %r349, %r350}, [%rd23];
	st.shared.v4.u32 	[%r552], {%r347, %r348, %r349, %r350};
	add.s32 	%r351, %r550, %r16;
	ld.global.v4.u32 	{%r352, %r353, %r354, %r355}, [%rd21];
	add.s32 	%r356, %r552, %r58;
	st.shared.v4.u32 	[%r356], {%r352, %r353, %r354, %r355};
	add.s32 	%r357, %r351, %r16;
	ld.global.v4.u32 	{%r358, %r359, %r360, %r361}, [%rd19];
	add.s32 	%r362, %r552, %r62;
	st.shared.v4.u32 	[%r362], {%r358, %r359, %r360, %r361};
	add.s32 	%r363, %r357, %r16;
	ld.global.v4.u32 	{%r364, %r365, %r366, %r367}, [%rd17];
	add.s32 	%r368, %r552, %r60;
	st.shared.v4.u32 	[%r368], {%r364, %r365, %r366, %r367};
	add.s32 	%r550, %r363, %r16;
	add.s32 	%r555, %r555, %r58;
	add.s32 	%r554, %r554, %r58;
	add.s32 	%r553, %r553, %r58;
	add.s32 	%r552, %r552, %r61;
	add.s32 	%r551, %r551, %r58;
	setp.lt.u32 	%p25, %r550, 512;
	@%p25 bra 	$L__BB656_11;
$L__BB656_12:
	setp.lt.s32 	%p26, %r6, 1;
	bar.sync 	0;
	mov.b32 	%r557, 0;
	mov.u32 	%r558, %r557;
	mov.u32 	%r559, %r557;
	mov.u32 	%r560, %r557;
	@%p26 bra 	$L__BB656_116;
	mov.b32 	%r593, 0;
	mov.u32 	%r594, %r593;
$L__BB656_14:
	setp.gt.s32 	%p27, %r253, 0;
	add.s32 	%r371, %r594, %r9;
	mul.lo.s32 	%r141, %r371, %r253;
	@%p27 bra 	$L__BB656_15;
	bra.uni 	$L__BB656_16;
$L__BB656_15:
	add.s32 	%r372, %r17, %r141;
	shl.b32 	%r373, %r372, 2;
	mov.u32 	%r374, _ZZ9cuda_gemmIiLi128ELi4ELi1ELi512ELi16ELi16ELi64ELi0ELi0EEviiiPT_S1_S1_iiiE3Ash;
	add.s32 	%r375, %r374, %r373;
	ld.shared.u32 	%r595, [%r375];
$L__BB656_16:
	setp.lt.s32 	%p28, %r253, 2;
	@%p28 bra 	$L__BB656_18;
	add.s32 	%r376, %r27, %r141;
	shl.b32 	%r377, %r376, 2;
	mov.u32 	%r378, _ZZ9cuda_gemmIiLi128ELi4ELi1ELi512ELi16ELi16ELi64ELi0ELi0EEviiiPT_S1_S1_iiiE3Ash;
	add.s32 	%r379, %r378, %r377;
	ld.shared.u32 	%r591, [%r379];
$L__BB656_18:
	setp.lt.s32 	%p29, %r253, 3;
	@%p29 bra 	$L__BB656_20;
	add.s32 	%r380, %r28, %r141;
	shl.b32 	%r381, %r380, 2;
	mov.u32 	%r382, _ZZ9cuda_gemmIiLi128ELi4ELi1ELi512ELi16ELi16ELi64ELi0ELi0EEviiiPT_S1_S1_iiiE3Ash;
	add.s32 	%r383, %r382, %r381;
	ld.shared.u32 	%r590, [%r383];
$L__BB656_20:
	setp.lt.s32 	%p30, %r253, 4;
	@%p30 bra 	$L__BB656_22;
	add.s32 	%r384, %r29, %r141;
	shl.b32 	%r385, %r384, 2;
	mov.u32 	%r386, _ZZ9cuda_gemmIiLi128ELi4ELi1ELi512ELi16ELi16ELi64ELi0ELi0EEviiiPT_S1_S1_iiiE3Ash;
	add.s32 	%r387, %r386, %r385;
	ld.shared.u32 	%r589, [%r387];
$L__BB656_22:
	setp.lt.s32 	%p31, %r253, 5;
	@%p31 bra 	$L__BB656_24;
	add.s32 	%r388, %r30, %r141;
	shl.b32 	%r389, %r388, 2;
	mov.u32 	%r390, _ZZ9cuda_gemmIiLi128ELi4ELi1ELi512ELi16ELi16ELi64ELi0ELi0EEviiiPT_S1_S1_iiiE3Ash;
	add.s32 	%r391, %r390, %r389;
	ld.shared.u32 	%r588, [%r391];
$L__BB656_24:
	setp.lt.s32 	%p32, %r253, 6;
	@%p32 bra 	$L__BB656_26;
	add.s32 	%r392, %r31, %r141;
	shl.b32 	%r393, %r392, 2;
	mov.u32 	%r394, _ZZ9cuda_gemmIiLi128ELi4ELi1ELi512ELi16ELi16ELi64ELi0ELi0EEviiiPT_S1_S1_iiiE3Ash;
	add.s32 	%r395, %r394, %r393;
	ld.shared.u32 	%r587, [%r395];
$L__BB656_26:
	setp.lt.s32 	%p33, %r253, 7;
	@%p33 bra 	$L__BB656_28;
	add.s32 	%r396, %r32, %r141;
	shl.b32 	%r397, %r396, 2;
	mov.u32 	%r398, _ZZ9cuda_gemmIiLi128ELi4ELi1ELi512ELi16ELi16ELi64ELi0ELi0EEviiiPT_S1_S1_iiiE3Ash;
	add.s32 	%r399, %r398, %r397;
	ld.shared.u32 	%r586, [%r399];
$L__BB656_28:
	setp.lt.s32 	%p34, %r253, 8;
	@%p34 bra 	$L__BB656_30;
	add.s32 	%r400, %r33, %r141;
	shl.b32 	%r401, %r400, 2;
	mov.u32 	%r402, _ZZ9cuda_gemmIiLi128ELi4ELi1ELi512ELi16ELi16ELi64ELi0ELi0EEviiiPT_S1_S1_iiiE3Ash;
	add.s32 	%r403, %r402, %r401;
	ld.shared.u32 	%r585, [%r403];
$L__BB656_30:
	setp.lt.s32 	%p35, %r253, 9;
	@%p35 bra 	$L__BB656_32;
	add.s32 	%r404, %r34, %r141;
	shl.b32 	%r405, %r404, 2;
	mov.u32 	%r406, _ZZ9cuda_gemmIiLi128ELi4ELi1ELi512ELi16ELi16ELi64ELi0ELi0EEviiiPT_S1_S1_iiiE3Ash;
	add.s32 	%r407, %r406, %r405;
	ld.shared.u32 	%r584, [%r407];
$L__BB656_32:
	setp.lt.s32 	%p36, %r253, 10;
	@%p36 bra 	$L__BB656_34;
	add.s32 	%r408, %r35, %r141;
	shl.b32 	%r409, %r408, 2;
	mov.u32 	%r410, _ZZ9cuda_gemmIiLi128ELi4ELi1ELi512ELi16ELi16ELi64ELi0ELi0EEviiiPT_S1_S1_iiiE3Ash;
	add.s32 	%r411, %r410, %r409;
	ld.shared.u32 	%r583, [%r411];
$L__BB656_34:
	setp.lt.s32 	%p37, %r253, 11;
	@%p37 bra 	$L__BB656_36;
	add.s32 	%r412, %r36, %r141;
	shl.b32 	%r413, %r412, 2;
	mov.u32 	%r414, _ZZ9cuda_gemmIiLi128ELi4ELi1ELi512ELi16ELi16ELi64ELi0ELi0EEviiiPT_S1_S1_iiiE3Ash;
	add.s32 	%r415, %r414, %r413;
	ld.shared.u32 	%r582, [%r415];
$L__BB656_36:
	setp.lt.s32 	%p38, %r253, 12;
	@%p38 bra 	$L__BB656_38;
	add.s32 	%r416, %r37, %r141;
	shl.b32 	%r417, %r416, 2;
	mov.u32 	%r418, _ZZ9cuda_gemmIiLi128ELi4ELi1ELi512ELi16ELi16ELi64ELi0ELi0EEviiiPT_S1_S1_iiiE3Ash;
	add.s32 	%r419, %r418, %r417;
	ld.shared.u32 	%r581, [%r419];
$L__BB656_38:
	setp.lt.s32 	%p39, %r253, 13;
	@%p39 bra 	$L__BB656_40;
	add.s32 	%r420, %r38, %r141;
	shl.b32 	%r421, %r420, 2;
	mov.u32 	%r422, _ZZ9cuda_gemmIiLi128ELi4ELi1ELi512ELi16ELi16ELi64ELi0ELi0EEviiiPT_S1_S1_iiiE3Ash;
	add.s32 	%r423, %r422, %r421;
	ld.shared.u32 	%r580, [%r423];
$L__BB656_40:
	setp.lt.s32 	%p40, %r253, 14;
	@%p40 bra 	$L__BB656_42;
	add.s32 	%r424, %r39, %r141;
	shl.b32 	%r425, %r424, 2;
	mov.u32 	%r426, _ZZ9cuda_gemmIiLi128ELi4ELi1ELi512ELi16ELi16ELi64ELi0ELi0EEviiiPT_S1_S1_iiiE3Ash;
	add.s32 	%r427, %r426, %r425;
	ld.shared.u32 	%r579, [%r427];
$L__BB656_42:
	setp.lt.s32 	%p41, %r253, 15;
	@%p41 bra 	$L__BB656_44;
	add.s32 	%r428, %r40, %r141;
	shl.b32 	%r429, %r428, 2;
	mov.u32 	%r430, _ZZ9cuda_gemmIiLi128ELi4ELi1ELi512ELi16ELi16ELi64ELi0ELi0EEviiiPT_S1_S1_iiiE3Ash;
	add.s32 	%r431, %r430, %r429;
	ld.shared.u32 	%r578, [%r431];
$L__BB656_44:
	setp.lt.s32 	%p42, %r253, 16;
	@%p42 bra 	$L__BB656_46;
	add.s32 	%r432, %r41, %r141;
	shl.b32 	%r433, %r432, 2;
	mov.u32 	%r434, _ZZ9cuda_gemmIiLi128ELi4ELi1ELi512ELi16ELi16ELi64ELi0ELi0EEviiiPT_S1_S1_iiiE3Ash;
	add.s32 	%r435, %r434, %r433;
	ld.shared.u32 	%r577, [%r435];
$L__BB656_46:
	setp.lt.s32 	%p43, %r10, %r18;
	@%p43 bra 	$L__BB656_47;
	bra.uni 	$L__BB656_114;
$L__BB656_47:
	mul.lo.s32 	%r142, %r593, %r8;
	mov.b32 	%r611, 0;
	mov.u32 	%r612, %r10;
$L__BB656_48:
	setp.gt.u32 	%p44, %r253, 64;
	mov.u32 	%r437, _ZZ9cuda_gemmIiLi128ELi4ELi1ELi512ELi16ELi16ELi64ELi0ELi0EEviiiPT_S1_S1_iiiE11kron_fac_sh;
	mad.lo.s32 	%r177, %r612, 68, %r437;
	add.s32 	%r439, %r177, %r438;
	ld.shared.u32 	%r178, [%r439];
	@%p44 bra 	$L__BB656_81;
	setp.eq.s32 	%p61, %r253, 0;
	mov.b32 	%r614, 0;
	@%p61 bra 	$L__BB656_51;
	shfl.sync.idx.b32	%r490|%p62, %r178, %r42, 4127, -1;
	mul.lo.s32 	%r614, %r490, %r595;
$L__BB656_51:
	setp.lt.s32 	%p63, %r253, 2;
	@%p63 bra 	$L__BB656_53;
	shfl.sync.idx.b32	%r491|%p64, %r178, %r43, 4127, -1;
	mad.lo.s32 	%r614, %r491, %r591, %r614;
$L__BB656_53:
	setp.lt.s32 	%p65, %r253, 3;
	@%p65 bra 	$L__BB656_55;
	shfl.sync.idx.b32	%r492|%p66, %r178, %r44, 4127, -1;
	mad.lo.s32 	%r614, %r492, %r590, %r614;
$L__BB656_55:
	setp.lt.s32 	%p67, %r253, 4;
	@%p67 bra 	$L__BB656_57;
	shfl.sync.idx.b32	%r493|%p68, %r178, %r45, 4127, -1;
	mad.lo.s32 	%r614, %r493, %r589, %r614;
$L__BB656_57:
	setp.lt.s32 	%p69, %r253, 5;
	@%p69 bra 	$L__BB656_59;
	shfl.sync.idx.b32	%r494|%p70, %r178, %r46, 4127, -1;
	mad.lo.s32 	%r614, %r494, %r588, %r614;
$L__BB656_59:
	setp.lt.s32 	%p71, %r253, 6;
	@%p71 bra 	$L__BB656_61;
	shfl.sync.idx.b32	%r495|%p72, %r178, %r47, 4127, -1;
	mad.lo.s32 	%r614, %r495, %r587, %r614;
$L__BB656_61:
	setp.lt.s32 	%p73, %r253, 7;
	@%p73 bra 	$L__BB656_63;
	shfl.sync.idx.b32	%r496|%p74, %r178, %r48, 4127, -1;
	mad.lo.s32 	%r614, %r496, %r586, %r614;
$L__BB656_63:
	setp.lt.s32 	%p75, %r253, 8;
	@%p75 bra 	$L__BB656_65;
	shfl.sync.idx.b32	%r497|%p76, %r178, %r49, 4127, -1;
	mad.lo.s32 	%r614, %r497, %r585, %r614;
$L__BB656_65:
	setp.lt.s32 	%p77, %r253, 9;
	@%p77 bra 	$L__BB656_67;
	shfl.sync.idx.b32	%r498|%p78, %r178, %r50, 4127, -1;
	mad.lo.s32 	%r614, %r498, %r584, %r614;
$L__BB656_67:
	setp.lt.s32 	%p79, %r253, 10;
	@%p79 bra 	$L__BB656_69;
	shfl.sync.idx.b32	%r499|%p80, %r178, %r51, 4127, -1;
	mad.lo.s32 	%r614, %r499, %r583, %r614;
$L__BB656_69:
	setp.lt.s32 	%p81, %r253, 11;
	@%p81 bra 	$L__BB656_71;
	shfl.sync.idx.b32	%r500|%p82, %r178, %r52, 4127, -1;
	mad.lo.s32 	%r614, %r500, %r582, %r614;
$L__BB656_71:
	setp.lt.s32 	%p83, %r253, 12;
	@%p83 bra 	$L__BB656_73;
	shfl.sync.idx.b32	%r501|%p84, %r178, %r53, 4127, -1;
	mad.lo.s32 	%r614, %r501, %r581, %r614;
$L__BB656_73:
	setp.lt.s32 	%p85, %r253, 13;
	@%p85 bra 	$L__BB656_75;
	shfl.sync.idx.b32	%r502|%p86, %r178, %r54, 4127, -1;
	mad.lo.s32 	%r614, %r502, %r580, %r614;
$L__BB656_75:
	setp.lt.s32 	%p87, %r253, 14;
	@%p87 bra 	$L__BB656_77;
	shfl.sync.idx.b32	%r503|%p88, %r178, %r55, 4127, -1;
	mad.lo.s32 	%r614, %r503, %r579, %r614;
$L__BB656_77:
	setp.lt.s32 	%p89, %r253, 15;
	@%p89 bra 	$L__BB656_79;
	shfl.sync.idx.b32	%r504|%p90, %r178, %r56, 4127, -1;
	mad.lo.s32 	%r614, %r504, %r578, %r614;
$L__BB656_79:
	setp.lt.s32 	%p91, %r253, 16;
	@%p91 bra 	$L__BB656_113;
	shfl.sync.idx.b32	%r505|%p92, %r178, %r57, 4127, -1;
	mad.lo.s32 	%r614, %r505, %r577, %r614;
	bra.uni 	$L__BB656_113;
$L__BB656_81:
	setp.lt.s32 	%p45, %r253, 1;
	mov.b32 	%r614, 0;
	@%p45 bra 	$L__BB656_83;
	shl.b32 	%r441, %r17, 2;
	add.s32 	%r442, %r177, %r441;
	ld.shared.u32 	%r443, [%r442];
	mul.lo.s32 	%r614, %r443, %r595;
$L__BB656_83:
	@%p28 bra 	$L__BB656_85;
	shl.b32 	%r444, %r27, 2;
	add.s32 	%r445, %r177, %r444;
	ld.shared.u32 	%r446, [%r445];
	mad.lo.s32 	%r614, %r446, %r591, %r614;
$L__BB656_85:
	@%p29 bra 	$L__BB656_87;
	shl.b32 	%r447, %r28, 2;
	add.s32 	%r448, %r177, %r447;
	ld.shared.u32 	%r449, [%r448];
	mad.lo.s32 	%r614, %r449, %r590, %r614;
$L__BB656_87:
	@%p30 bra 	$L__BB656_89;
	shl.b32 	%r450, %r29, 2;
	add.s32 	%r451, %r177, %r450;
	ld.shared.u32 	%r452, [%r451];
	mad.lo.s32 	%r614, %r452, %r589, %r614;
$L__BB656_89:
	@%p31 bra 	$L__BB656_91;
	shl.b32 	%r453, %r30, 2;
	add.s32 	%r454, %r177, %r453;
	ld.shared.u32 	%r455, [%r454];
	mad.lo.s32 	%r614, %r455, %r588, %r614;
$L__BB656_91:
	@%p32 bra 	$L__BB656_93;
	shl.b32 	%r456, %r31, 2;
	add.s32 	%r457, %r177, %r456;
	ld.shared.u32 	%r458, [%r457];
	mad.lo.s32 	%r614, %r458, %r587, %r614;
$L__BB656_93:
	@%p33 bra 	$L__BB656_95;
	shl.b32 	%r459, %r32, 2;
	add.s32 	%r460, %r177, %r459;
	ld.shared.u32 	%r461, [%r460];
	mad.lo.s32 	%r614, %r461, %r586, %r614;
$L__BB656_95:
	setp.lt.s32 	%p52, %r253, 8;
	@%p52 bra 	$L__BB656_97;
	shl.b32 	%r462, %r33, 2;
	add.s32 	%r463, %r177, %r462;
	ld.shared.u32 	%r464, [%r463];
	mad.lo.s32 	%r614, %r464, %r585, %r614;
$L__BB656_97:
	setp.lt.s32 	%p53, %r253, 9;
	@%p53 bra 	$L__BB656_99;
	shl.b32 	%r465, %r34, 2;
	add.s32 	%r466, %r177, %r465;
	ld.shared.u32 	%r467, [%r466];
	mad.lo.s32 	%r614, %r467, %r584, %r614;
$L__BB656_99:
	setp.lt.s32 	%p54, %r253, 10;
	@%p54 bra 	$L__BB656_101;
	shl.b32 	%r468, %r35, 2;
	add.s32 	%r469, %r177, %r468;
	ld.shared.u32 	%r470, [%r469];
	mad.lo.s32 	%r614, %r470, %r583, %r614;
$L__BB656_101:
	setp.lt.s32 	%p55, %r253, 11;
	@%p55 bra 	$L__BB656_103;
	shl.b32 	%r471, %r36, 2;
	add.s32 	%r472, %r177, %r471;
	ld.shared.u32 	%r473, [%r472];
	mad.lo.s32 	%r614, %r473, %r582, %r614;
$L__BB656_103:
	setp.lt.s32 	%p56, %r253, 12;
	@%p56 bra 	$L__BB656_105;
	shl.b32 	%r474, %r37, 2;
	add.s32 	%r475, %r177, %r474;
	ld.shared.u32 	%r476, [%r475];
	mad.lo.s32 	%r614, %r476, %r581, %r614;
$L__BB656_105:
	setp.lt.s32 	%p57, %r253, 13;
	@%p57 bra 	$L__BB656_107;
	shl.b32 	%r477, %r38, 2;
	add.s32 	%r478, %r177, %r477;
	ld.shared.u32 	%r479, [%r478];
	mad.lo.s32 	%r614, %r479, %r580, %r614;
$L__BB656_107:
	setp.lt.s32 	%p58, %r253, 14;
	@%p58 bra 	$L__BB656_109;
	shl.b32 	%r480, %r39, 2;
	add.s32 	%r481, %r177, %r480;
	ld.shared.u32 	%r482, [%r481];
	mad.lo.s32 	%r614, %r482, %r579, %r614;
$L__BB656_109:
	setp.lt.s32 	%p59, %r253, 15;
	@%p59 bra 	$L__BB656_111;
	shl.b32 	%r483, %r40, 2;
	add.s32 	%r484, %r177, %r483;
	ld.shared.u32 	%r485, [%r484];
	mad.lo.s32 	%r614, %r485, %r578, %r614;
$L__BB656_111:
	setp.lt.s32 	%p60, %r253, 16;
	@%p60 bra 	$L__BB656_113;
	shl.b32 	%r486, %r41, 2;
	add.s32 	%r487, %r177, %r486;
	ld.shared.u32 	%r488, [%r487];
	mad.lo.s32 	%r614, %r488, %r577, %r614;
$L__BB656_113:
	add.s32 	%r506, %r611, %r142;
	mul.wide.s32 	%rd24, %r506, 4;
	add.s64 	%rd25, %rd2, %rd24;
	ld.local.u32 	%r507, [%rd25];
	add.s32 	%r508, %r507, %r614;
	st.local.u32 	[%rd25], %r508;
	add.s32 	%r612, %r612, %r63;
	add.s32 	%r611, %r611, 1;
	setp.lt.s32 	%p93, %r612, %r18;
	@%p93 bra 	$L__BB656_48;
$L__BB656_114:
	add.s32 	%r594, %r594, %r7;
	add.s32 	%r593, %r593, 1;
	setp.lt.s32 	%p94, %r594, %r6;
	@%p94 bra 	$L__BB656_14;
	ld.local.v4.u32 	{%r560, %r559, %r558, %r557}, [%rd2];
$L__BB656_116:
	ld.param.u64 	%rd35, [_Z9cuda_gemmIiLi128ELi4ELi1ELi512ELi16ELi16ELi64ELi0ELi0EEviiiPT_S1_S1_iii_param_5];
	ld.param.u32 	%r531, [_Z9cuda_gemmIiLi128ELi4ELi1ELi512ELi16ELi16ELi64ELi0ELi0EEviiiPT_S1_S1_iii_param_1];
	bar.sync 	0;
	shl.b32 	%r509, %r6, 7;
	div.s32 	%r510, %r509, %r7;
	mul.lo.s32 	%r511, %r20, %r510;
	mad.lo.s32 	%r512, %r549, %r531, %r21;
	cvta.to.global.u64 	%rd26, %rd35;
	mul.wide.s32 	%rd27, %r512, 4;
	add.s64 	%rd28, %rd26, %rd27;
	st.global.u32 	[%rd28], %r560;
	rem.s32 	%r513, 1, %r8;
	add.s32 	%r514, %r8, 1;
	setp.lt.u32 	%p95, %r514, 3;
	shl.b32 	%r515, %r8, 7;
	selp.b32 	%r516, %r515, 0, %p95;
	add.s32 	%r517, %r512, %r516;
	mad.lo.s32 	%r518, %r513, %r511, %r517;
	mul.wide.s32 	%rd29, %r518, 4;
	add.s64 	%rd30, %rd26, %rd29;
	st.global.u32 	[%rd30], %r559;
	div.s32 	%r519, 2, %r8;
	shl.b32 	%r520, %r519, 7;
	mul.lo.s32 	%r521, %r519, %r8;
	sub.s32 	%r522, 2, %r521;
	add.s32 	%r523, %r512, %r520;
	mad.lo.s32 	%r524, %r522, %r511, %r523;
	mul.wide.s32 	%rd31, %r524, 4;
	add.s64 	%rd32, %rd26, %rd31;
	st.global.u32 	[%rd32], %r558;
	div.s32 	%r525, 3, %r8;
	shl.b32 	%r526, %r525, 7;
	mul.lo.s32 	%r527, %r525, %r8;
	sub.s32 	%r528, 3, %r527;
	add.s32 	%r529, %r512, %r526;
	mad.lo.s32 	%r530, %r528, %r511, %r529;
	mul.wide.s32 	%rd33, %r530, 4;
	add.s64 	%rd34, %rd26, %rd33;
	st.global.u32 	[%rd34], %r557;
	add.s32 	%r549, %r549, %r12;
	setp.lt.u32 	%p96, %r549, %r13;
	@%p96 bra 	$L__BB656_5;
$L__BB656_117:
	ret;

}
	// .globl	_Z9cuda_gemmIiLi128ELi4ELi1ELi512ELi16ELi16ELi64ELi0ELi1EEviiiPT_S1_S1_iii
.visible .entry _Z9cuda_gemmIiLi128ELi4ELi1ELi512ELi16ELi16ELi64ELi0ELi1EEviiiPT_S1_S1_iii(
	.param .u32 _Z9cuda_gemmIiLi128ELi4ELi1ELi512ELi16ELi16ELi64ELi0ELi1EEviiiPT_S1_S1_iii_param_0,
	.param .u32 _Z9cuda_gemmIiLi128ELi4ELi1ELi512ELi16ELi16ELi64ELi0ELi1EEviiiPT_S1_S1_iii_param_1,
	.param .u32 _Z9cuda_gemmIiLi128ELi4ELi1ELi512ELi16ELi16ELi64ELi0ELi1EEviiiPT_S1_S1_iii_param_2,
	.param .u64 .ptr .align 1 _Z9cuda_gemmIiLi128ELi4ELi1ELi512ELi16ELi16ELi64ELi0ELi1EEviiiPT_S1_S1_iii_param_3,
	.param .u64 .ptr .align 1 _Z9cuda_gemmIiLi128ELi4ELi1ELi512ELi16ELi16ELi64ELi0ELi1EEviiiPT_S1_S1_iii_param_4,
	.param .u64 .ptr .align 1 _Z9cuda_gemmIiLi128ELi4ELi1ELi512ELi16ELi16ELi64ELi0ELi1EEviiiPT_S1_S1_iii_param_5,
	.param .u32 _Z9cuda_gemmIiLi128ELi4ELi1ELi512ELi16ELi16ELi64ELi0ELi1EEviiiPT_S1_S1_iii_param_6,
	.param .u32 _Z9cuda_gemmIiLi128ELi4ELi1ELi512ELi16ELi16ELi64ELi0ELi1EEviiiPT_S1_S1_iii_param_7,
	.param .u32 _Z9cuda_gemmIiLi128ELi4ELi1ELi512ELi16ELi16ELi64ELi0ELi1EEviiiPT_S1_S1_iii_param_8
)
.maxntid 128
{
	.reg .pred 	%p<77>;
	.reg .b16 	%rs<8>;
	.reg .b32 	%r<402>;
	.reg .b64 	%rd<39>;
	// demoted variable
	.shared .align 128 .b8 _ZZ9cuda_gemmIiLi128ELi4ELi1ELi512ELi16ELi16ELi64ELi0ELi1EEviiiPT_S1_S1_iiiE11kron_fac_sh[1088];
	// demoted variable
	.shared .align 128 .b8 _ZZ9cuda_gemmIiLi128ELi4ELi1ELi512ELi16ELi16ELi64ELi0ELi1EEviiiPT_S1_S1_iiiE3Ash[2048];
	ld.param.u32 	%r88, [_Z9cuda_gemmIiLi128ELi4ELi1ELi512ELi16ELi16ELi64ELi0ELi1EEviiiPT_S1_S1_iii_param_2];
	ld.param.u64 	%rd5, [_Z9cuda_gemmIiLi128ELi4ELi1ELi512ELi16ELi16ELi64ELi0ELi1EEviiiPT_S1_S1_iii_param_3];
	ld.param.u64 	%rd6, [_Z9cuda_gemmIiLi128ELi4ELi1ELi512ELi16ELi16ELi64ELi0ELi1EEviiiPT_S1_S1_iii_param_4];
	ld.param.u64 	%rd4, [_Z9cuda_gemmIiLi128ELi4ELi1ELi512ELi16ELi16ELi64ELi0ELi1EEviiiPT_S1_S1_iii_param_5];
	cvta.to.global.u64 	%rd1, %rd6;
	cvta.to.global.u64 	%rd2, %rd5;
	mov.u32 	%r1, %tid.x;
	mov.u32 	%r2, %ntid.x;
	add.s32 	%r89, %r1, %r2;
	cvt.u16.u32 	%rs3, %r89;
	not.b16 	%rs4, %rs3;
	and.b16  	%rs5, %rs4, 255;
	cvt.u16.u32 	%rs6, %r2;
	and.b16  	%rs7, %rs6, 255;
	div.u16 	%rs1, %rs5, %rs7;
	and.b16  	%rs2, %rs1, 3;
	setp.eq.s16 	%p1, %rs2, 2;
	mov.u32 	%r392, %r1;
	@%p1 bra 	$L__BB657_3;
	cvt.u32.u16 	%r3, %rs2;
	mov.b32 	%r391, 0;
	mov.u32 	%r93, _ZZ9cuda_gemmIiLi128ELi4ELi1ELi512ELi16ELi16ELi64ELi0ELi1EEviiiPT_S1_S1_iiiE11kron_fac_sh;
	mov.u32 	%r392, %r1;
$L__BB657_2:
	.pragma "nounroll";
	mul.wide.u32 	%rd7, %r392, 4;
	add.s64 	%rd8, %rd1, %rd7;
	ld.global.u32 	%r91, [%rd8];
	and.b32  	%r92, %r392, 15;
	mad.lo.s32 	%r94, %r92, 68, %r93;
	shr.u32 	%r95, %r392, 2;
	and.b32  	%r96, %r95, 1073741820;
	add.s32 	%r97, %r94, %r96;
	st.shared.u32 	[%r97], %r91;
	add.s32 	%r392, %r392, %r2;
	add.s32 	%r391, %r391, 1;
	xor.b32  	%r98, %r391, %r3;
	setp.ne.s32 	%p2, %r98, 2;
	@%p2 bra 	$L__BB657_2;
$L__BB657_3:
	setp.lt.u16 	%p3, %rs1, 2;
	@%p3 bra 	$L__BB657_6;
	mov.u32 	%r101, _ZZ9cuda_gemmIiLi128ELi4ELi1ELi512ELi16ELi16ELi64ELi0ELi1EEviiiPT_S1_S1_iiiE11kron_fac_sh;
$L__BB657_5:
	mul.wide.u32 	%rd9, %r392, 4;
	add.s64 	%rd10, %rd1, %rd9;
	ld.global.u32 	%r99, [%rd10];
	and.b32  	%r100, %r392, 15;
	mad.lo.s32 	%r102, %r100, 68, %r101;
	shr.u32 	%r103, %r392, 2;
	and.b32  	%r104, %r103, 1073741820;
	add.s32 	%r105, %r102, %r104;
	st.shared.u32 	[%r105], %r99;
	add.s32 	%r106, %r392, %r2;
	mul.wide.u32 	%rd11, %r106, 4;
	add.s64 	%rd12, %rd1, %rd11;
	ld.global.u32 	%r107, [%rd12];
	and.b32  	%r108, %r106, 15;
	mad.lo.s32 	%r109, %r108, 68, %r101;
	shr.u32 	%r110, %r106, 2;
	and.b32  	%r111, %r110, 1073741820;
	add.s32 	%r112, %r109, %r111;
	st.shared.u32 	[%r112], %r107;
	add.s32 	%r113, %r106, %r2;
	mul.wide.u32 	%rd13, %r113, 4;
	add.s64 	%rd14, %rd1, %rd13;
	ld.global.u32 	%r114, [%rd14];
	and.b32  	%r115, %r113, 15;
	mad.lo.s32 	%r116, %r115, 68, %r101;
	shr.u32 	%r117, %r113, 2;
	and.b32  	%r118, %r117, 1073741820;
	add.s32 	%r119, %r116, %r118;
	st.shared.u32 	[%r119], %r114;
	add.s32 	%r120, %r113, %r2;
	mul.wide.u32 	%rd15, %r120, 4;
	add.s64 	%rd16, %rd1, %rd15;
	ld.global.u32 	%r121, [%rd16];
	and.b32  	%r122, %r120, 15;
	mad.lo.s32 	%r123, %r122, 68, %r101;
	shr.u32 	%r124, %r120, 2;
	and.b32  	%r125, %r124, 1073741820;
	add.s32 	%r126, %r123, %r125;
	st.shared.u32 	[%r126], %r121;
	add.s32 	%r392, %r120, %r2;
	setp.lt.u32 	%p4, %r392, 256;
	@%p4 bra 	$L__BB657_5;
$L__BB657_6:
	mov.u32 	%r394, %ctaid.y;
	mov.u32 	%r12, %nctaid.y;
	shl.b32 	%r13, %r12, 2;
	setp.ge.u32 	%p5, %r394, %r13;
	@%p5 bra 	$L__BB657_16;
	cvta.to.global.u64 	%rd3, %rd4;
	shr.u32 	%r127, %r1, 5;
	mov.u32 	%r128, %ctaid.x;
	shl.b32 	%r14, %r1, 2;
	shl.b32 	%r15, %r128, 9;
	shl.b32 	%r16, %r2, 2;
	and.b32  	%r17, %r1, 15;
	shl.b32 	%r129, %r1, 4;
	and.b32  	%r130, %r129, 496;
	and.b32  	%r131, %r14, 60;
	mov.u32 	%r132, _ZZ9cuda_gemmIiLi128ELi4ELi1ELi512ELi16ELi16ELi64ELi0ELi1EEviiiPT_S1_S1_iiiE11kron_fac_sh;
	add.s32 	%r133, %r132, %r131;
	shl.b32 	%r134, %r128, 5;
	shr.s32 	%r135, %r88, 31;
	shr.u32 	%r136, %r135, 23;
	add.s32 	%r137, %r88, %r136;
	shr.s32 	%r18, %r137, 9;
	add.s32 	%r19, %r134, %r1;
	add.s32 	%r20, %r14, %r16;
	max.u32 	%r138, %r20, 512;
	setp.lt.u32 	%p6, %r20, 512;
	selp.u32 	%r139, 1, 0, %p6;
	or.b32  	%r140, %r20, %r139;
	sub.s32 	%r141, %r138, %r140;
	div.u32 	%r142, %r141, %r16;
	add.s32 	%r21, %r142, %r139;
	and.b32  	%r22, %r21, 3;
	mov.u32 	%r143, _ZZ9cuda_gemmIiLi128ELi4ELi1ELi512ELi16ELi16ELi64ELi0ELi1EEviiiPT_S1_S1_iiiE3Ash;
	add.s32 	%r23, %r143, %r129;
	shl.b32 	%r59, %r2, 4;
	add.s32 	%r24, %r23, %r59;
	add.s32 	%r25, %r20, %r16;
	or.b32  	%r144, %r130, %r17;
	shl.b32 	%r145, %r144, 2;
	add.s32 	%r26, %r143, %r145;
	add.s32 	%r146, %r1, 1;
	and.b32  	%r27, %r146, 15;
	or.b32  	%r147, %r130, %r27;
	shl.b32 	%r148, %r147, 2;
	add.s32 	%r28, %r143, %r148;
	add.s32 	%r149, %r1, 2;
	and.b32  	%r29, %r149, 15;
	or.b32  	%r150, %r130, %r29;
	shl.b32 	%r151, %r150, 2;
	add.s32 	%r30, %r143, %r151;
	add.s32 	%r152, %r1, 3;
	and.b32  	%r31, %r152, 15;
	or.b32  	%r153, %r130, %r31;
	shl.b32 	%r154, %r153, 2;
	add.s32 	%r32, %r143, %r154;
	add.s32 	%r155, %r1, 4;
	and.b32  	%r33, %r155, 15;
	or.b32  	%r156, %r130, %r33;
	shl.b32 	%r157, %r156, 2;
	add.s32 	%r34, %r143, %r157;
	add.s32 	%r158, %r1, 5;
	and.b32  	%r35, %r158, 15;
	or.b32  	%r159, %r130, %r35;
	shl.b32 	%r160, %r159, 2;
	add.s32 	%r36, %r143, %r160;
	add.s32 	%r161, %r1, 6;
	and.b32  	%r37, %r161, 15;
	or.b32  	%r162, %r130, %r37;
	shl.b32 	%r163, %r162, 2;
	add.s32 	%r38, %r143, %r163;
	add.s32 	%r164, %r1, 7;
	and.b32  	%r39, %r164, 15;
	or.b32  	%r165, %r130, %r39;
	shl.b32 	%r166, %r165, 2;
	add.s32 	%r40, %r143, %r166;
	xor.b32  	%r41, %r17, 8;
	or.b32  	%r167, %r130, %r41;
	shl.b32 	%r168, %r167, 2;
	add.s32 	%r42, %r143, %r168;
	add.s32 	%r169, %r1, 9;
	and.b32  	%r43, %r169, 15;
	or.b32  	%r170, %r130, %r43;
	shl.b32 	%r171, %r170, 2;
	add.s32 	%r44, %r143, %r171;
	add.s32 	%r172, %r1, 10;
	and.b32  	%r45, %r172, 15;
	or.b32  	%r173, %r130, %r45;
	shl.b32 	%r174, %r173, 2;
	add.s32 	%r46, %r143, %r174;
	add.s32 	%r175, %r1, 11;
	and.b32  	%r47, %r175, 15;
	or.b32  	%r176, %r130, %r47;
	shl.b32 	%r177, %r176, 2;
	add.s32 	%r48, %r143, %r177;
	add.s32 	%r178, %r1, 12;
	and.b32  	%r49, %r178, 15;
	or.b32  	%r179, %r130, %r49;
	shl.b32 	%r180, %r179, 2;
	add.s32 	%r50, %r143, %r180;
	add.s32 	%r181, %r1, 13;
	and.b32  	%r51, %r181, 15;
	or.b32  	%r182, %r130, %r51;
	shl.b32 	%r183, %r182, 2;
	add.s32 	%r52, %r143, %r183;
	add.s32 	%r184, %r1, 14;
	and.b32  	%r53, %r184, 15;
	or.b32  	%r185, %r130, %r53;
	shl.b32 	%r186, %r185, 2;
	add.s32 	%r54, %r143, %r186;
	add.s32 	%r187, %r1, -1;
	and.b32  	%r55, %r187, 15;
	or.b32  	%r188, %r130, %r55;
	shl.b32 	%r189, %r188, 2;
	add.s32 	%r56, %r143, %r189;
	mad.lo.s32 	%r57, %r127, 68, %r133;
	mad.lo.s32 	%r58, %r2, 12, %r15;
	shl.b32 	%r190, %r2, 3;
	add.s32 	%r60, %r15, %r190;
	mul.lo.s32 	%r61, %r2, 48;
	shl.b32 	%r62, %r2, 6;
	shl.b32 	%r63, %r2, 5;
$L__BB657_8:
	setp.eq.s32 	%p7, %r22, 3;
	mul.lo.s32 	%r65, %r394, %r88;
	add.s32 	%r66, %r65, %r15;
	mov.u32 	%r395, %r14;
	@%p7 bra 	$L__BB657_12;
	setp.eq.s32 	%p8, %r22, 0;
	add.s32 	%r191, %r66, %r14;
	mul.wide.s32 	%rd17, %r191, 4;
	add.s64 	%rd18, %rd2, %rd17;
	ld.global.v4.u32 	{%r192, %r193, %r194, %r195}, [%rd18];
	st.shared.v4.u32 	[%r23], {%r192, %r193, %r194, %r195};
	mov.u32 	%r395, %r20;
	@%p8 bra 	$L__BB657_12;
	setp.eq.s32 	%p9, %r22, 1;
	add.s32 	%r196, %r66, %r20;
	mul.wide.s32 	%rd19, %r196, 4;
	add.s64 	%rd20, %rd2, %rd19;
	ld.global.v4.u32 	{%r197, %r198, %r199, %r200}, [%rd20];
	st.shared.v4.u32 	[%r24], {%r197, %r198, %r199, %r200};
	mov.u32 	%r395, %r25;
	@%p9 bra 	$L__BB657_12;
	add.s32 	%r395, %r25, %r16;
	add.s32 	%r201, %r66, %r25;
	mul.wide.s32 	%rd21, %r201, 4;
	add.s64 	%rd22, %rd2, %rd21;
	ld.global.v4.u32 	{%r202, %r203, %r204, %r205}, [%rd22];
	shl.b32 	%r206, %r16, 2;
	add.s32 	%r207, %r24, %r206;
	st.shared.v4.u32 	[%r207], {%r202, %r203, %r204, %r205};
$L__BB657_12:
	setp.lt.u32 	%p10, %r21, 3;
	@%p10 bra 	$L__BB657_15;
	add.s32 	%r208, %r58, %r395;
	add.s32 	%r400, %r208, %r65;
	add.s32 	%r209, %r60, %r395;
	add.s32 	%r399, %r209, %r65;
	add.s32 	%r210, %r15, %r395;
	add.s32 	%r396, %r210, %r65;
	add.s32 	%r398, %r396, %r16;
	shl.b32 	%r211, %r395, 2;
	mov.u32 	%r212, _ZZ9cuda_gemmIiLi128ELi4ELi1ELi512ELi16ELi16ELi64ELi0ELi1EEviiiPT_S1_S1_iiiE3Ash;
	add.s32 	%r397, %r212, %r211;
$L__BB657_14:
	mul.wide.s32 	%rd23, %r400, 4;
	add.s64 	%rd24, %rd2, %rd23;
	mul.wide.s32 	%rd25, %r399, 4;
	add.s64 	%rd26, %rd2, %rd25;
	mul.wide.s32 	%rd27, %r398, 4;
	add.s64 	%rd28, %rd2, %rd27;
	mul.wide.s32 	%rd29, %r396, 4;
	add.s64 	%rd30, %rd2, %rd29;
	ld.global.v4.u32 	{%r213, %r214, %r215, %r216}, [%rd30];
	st.shared.v4.u32 	[%r397], {%r213, %r214, %r215, %r216};
	add.s32 	%r217, %r395, %r16;
	ld.global.v4.u32 	{%r218, %r219, %r220, %r221}, [%rd28];
	add.s32 	%r222, %r397, %r59;
	st.shared.v4.u32 	[%r222], {%r218, %r219, %r220, %r221};
	add.s32 	%r223, %r217, %r16;
	ld.global.v4.u32 	{%r224, %r225, %r226, %r227}, [%rd26];
	add.s32 	%r228, %r397, %r63;
	st.shared.v4.u32 	[%r228], {%r224, %r225, %r226, %r227};
	add.s32 	%r229, %r223, %r16;
	ld.global.v4.u32 	{%r230, %r231, %r232, %r233}, [%rd24];
	add.s32 	%r234, %r397, %r61;
	st.shared.v4.u32 	[%r234], {%r230, %r231, %r232, %r233};
	add.s32 	%r395, %r229, %r16;
	add.s32 	%r400, %r400, %r59;
	add.s32 	%r399, %r399, %r59;
	add.s32 	%r398, %r398, %r59;
	add.s32 	%r397, %r397, %r62;
	add.s32 	%r396, %r396, %r59;
	setp.lt.u32 	%p11, %r395, 512;
	@%p11 bra 	$L__BB657_14;
$L__BB657_15:
	ld.param.u32 	%r389, [_Z9cuda_gemmIiLi128ELi4ELi1ELi512ELi16ELi16ELi64ELi0ELi1EEviiiPT_S1_S1_iii_param_1];
	bar.sync 	0;
	ld.shared.u32 	%r235, [%r26];
	ld.shared.u32 	%r236, [%r28];
	ld.shared.u32 	%r237, [%r30];
	ld.shared.u32 	%r238, [%r32];
	ld.shared.u32 	%r239, [%r34];
	ld.shared.u32 	%r240, [%r36];
	ld.shared.u32 	%r241, [%r38];
	ld.shared.u32 	%r242, [%r40];
	ld.shared.u32 	%r243, [%r42];
	ld.shared.u32 	%r244, [%r44];
	ld.shared.u32 	%r245, [%r46];
	ld.shared.u32 	%r246, [%r48];
	ld.shared.u32 	%r247, [%r50];
	ld.shared.u32 	%r248, [%r52];
	ld.shared.u32 	%r249, [%r54];
	ld.shared.u32 	%r250, [%r56];
	ld.shared.u32 	%r251, [%r57];
	shfl.sync.idx.b32	%r252|%p12, %r251, %r17, 4127, -1;
	mul.lo.s32 	%r253, %r252, %r235;
	shfl.sync.idx.b32	%r254|%p13, %r251, %r27, 4127, -1;
	mad.lo.s32 	%r255, %r254, %r236, %r253;
	shfl.sync.idx.b32	%r256|%p14, %r251, %r29, 4127, -1;
	mad.lo.s32 	%r257, %r256, %r237, %r255;
	shfl.sync.idx.b32	%r258|%p15, %r251, %r31, 4127, -1;
	mad.lo.s32 	%r259, %r258, %r238, %r257;
	shfl.sync.idx.b32	%r260|%p16, %r251, %r33, 4127, -1;
	mad.lo.s32 	%r261, %r260, %r239, %r259;
	shfl.sync.idx.b32	%r262|%p17, %r251, %r35, 4127, -1;
	mad.lo.s32 	%r263, %r262, %r240, %r261;
	shfl.sync.idx.b32	%r264|%p18, %r251, %r37, 4127, -1;
	mad.lo.s32 	%r265, %r264, %r241, %r263;
	shfl.sync.idx.b32	%r266|%p19, %r251, %r39, 4127, -1;
	mad.lo.s32 	%r267, %r266, %r242, %r265;
	shfl.sync.idx.b32	%r268|%p20, %r251, %r41, 4127, -1;
	mad.lo.s32 	%r269, %r268, %r243, %r267;
	shfl.sync.idx.b32	%r270|%p21, %r251, %r43, 4127, -1;
	mad.lo.s32 	%r271, %r270, %r244, %r269;
	shfl.sync.idx.b32	%r272|%p22, %r251, %r45, 4127, -1;
	mad.lo.s32 	%r273, %r272, %r245, %r271;
	shfl.sync.idx.b32	%r274|%p23, %r251, %r47, 4127, -1;
	mad.lo.s32 	%r275, %r274, %r246, %r273;
	shfl.sync.idx.b32	%r276|%p24, %r251, %r49, 4127, -1;
	mad.lo.s32 	%r277, %r276, %r247, %r275;
	shfl.sync.idx.b32	%r278|%p25, %r251, %r51, 4127, -1;
	mad.lo.s32 	%r279, %r278, %r248, %r277;
	shfl.sync.idx.b32	%r280|%p26, %r251, %r53, 4127, -1;
	mad.lo.s32 	%r281, %r280, %r249, %r279;
	shfl.sync.idx.b32	%r282|%p27, %r251, %r55, 4127, -1;
	mad.lo.s32 	%r283, %r282, %r250, %r281;
	ld.shared.u32 	%r284, [%r57+272];
	shfl.sync.idx.b32	%r285|%p28, %r284, %r17, 4127, -1;
	mul.lo.s32 	%r286, %r285, %r235;
	shfl.sync.idx.b32	%r287|%p29, %r284, %r27, 4127, -1;
	mad.lo.s32 	%r288, %r287, %r236, %r286;
	shfl.sync.idx.b32	%r289|%p30, %r284, %r29, 4127, -1;
	mad.lo.s32 	%r290, %r289, %r237, %r288;
	shfl.sync.idx.b32	%r291|%p31, %r284, %r31, 4127, -1;
	mad.lo.s32 	%r292, %r291, %r238, %r290;
	shfl.sync.idx.b32	%r293|%p32, %r284, %r33, 4127, -1;
	mad.lo.s32 	%r294, %r293, %r239, %r292;
	shfl.sync.idx.b32	%r295|%p33, %r284, %r35, 4127, -1;
	mad.lo.s32 	%r296, %r295, %r240, %r294;
	shfl.sync.idx.b32	%r297|%p34, %r284, %r37, 4127, -1;
	mad.lo.s32 	%r298, %r297, %r241, %r296;
	shfl.sync.idx.b32	%r299|%p35, %r284, %r39, 4127, -1;
	mad.lo.s32 	%r300, %r299, %r242, %r298;
	shfl.sync.idx.b32	%r301|%p36, %r284, %r41, 4127, -1;
	mad.lo.s32 	%r302, %r301, %r243, %r300;
	shfl.sync.idx.b32	%r303|%p37, %r284, %r43, 4127, -1;
	mad.lo.s32 	%r304, %r303, %r244, %r302;
	shfl.sync.idx.b32	%r305|%p38, %r284, %r45, 4127, -1;
	mad.lo.s32 	%r306, %r305, %r245, %r304;
	shfl.sync.idx.b32	%r307|%p39, %r284, %r47, 4127, -1;
	mad.lo.s32 	%r308, %r307, %r246, %r306;
	shfl.sync.idx.b32	%r309|%p40, %r284, %r49, 4127, -1;
	mad.lo.s32 	%r310, %r309, %r247, %r308;
	shfl.sync.idx.b32	%r311|%p41, %r284, %r51, 4127, -1;
	mad.lo.s32 	%r312, %r311, %r248, %r310;
	shfl.sync.idx.b32	%r313|%p42, %r284, %r53, 4127, -1;
	mad.lo.s32 	%r314, %r313, %r249, %r312;
	shfl.sync.idx.b32	%r315|%p43, %r284, %r55, 4127, -1;
	mad.lo.s32 	%r316, %r315, %r250, %r314;
	ld.shared.u32 	%r317, [%r57+544];
	shfl.sync.idx.b32	%r318|%p44, %r317, %r17, 4127, -1;
	mul.lo.s32 	%r319, %r318, %r235;
	shfl.sync.idx.b32	%r320|%p45, %r317, %r27, 4127, -1;
	mad.lo.s32 	%r321, %r320, %r236, %r319;
	shfl.sync.idx.b32	%r322|%p46, %r317, %r29, 4127, -1;
	mad.lo.s32 	%r323, %r322, %r237, %r321;
	shfl.sync.idx.b32	%r324|%p47, %r317, %r31, 4127, -1;
	mad.lo.s32 	%r325, %r324, %r238, %r323;
	shfl.sync.idx.b32	%r326|%p48, %r317, %r33, 4127, -1;
	mad.lo.s32 	%r327, %r326, %r239, %r325;
	shfl.sync.idx.b32	%r328|%p49, %r317, %r35, 4127, -1;
	mad.lo.s32 	%r329, %r328, %r240, %r327;
	shfl.sync.idx.b32	%r330|%p50, %r317, %r37, 4127, -1;
	mad.lo.s32 	%r331, %r330, %r241, %r329;
	shfl.sync.idx.b32	%r332|%p51, %r317, %r39, 4127, -1;
	mad.lo.s32 	%r333, %r332, %r242, %r331;
	shfl.sync.idx.b32	%r334|%p52, %r317, %r41, 4127, -1;
	mad.lo.s32 	%r335, %r334, %r243, %r333;
	shfl.sync.idx.b32	%r336|%p53, %r317, %r43, 4127, -1;
	mad.lo.s32 	%r337, %r336, %r244, %r335;
	shfl.sync.idx.b32	%r338|%p54, %r317, %r45, 4127, -1;
	mad.lo.s32 	%r339, %r338, %r245, %r337;
	shfl.sync.idx.b32	%r340|%p55, %r317, %r47, 4127, -1;
	mad.lo.s32 	%r341, %r340, %r246, %r339;
	shfl.sync.idx.b32	%r342|%p56, %r317, %r49, 4127, -1;
	mad.lo.s32 	%r343, %r342, %r247, %r341;
	shfl.sync.idx.b32	%r344|%p57, %r317, %r51, 4127, -1;
	mad.lo.s32 	%r345, %r344, %r248, %r343;
	shfl.sync.idx.b32	%r346|%p58, %r317, %r53, 4127, -1;
	mad.lo.s32 	%r347, %r346, %r249, %r345;
	shfl.sync.idx.b32	%r348|%p59, %r317, %r55, 4127, -1;
	mad.lo.s32 	%r349, %r348, %r250, %r347;
	ld.shared.u32 	%r350, [%r57+816];
	shfl.sync.idx.b32	%r351|%p60, %r350, %r17, 4127, -1;
	mul.lo.s32 	%r352, %r351, %r235;
	shfl.sync.idx.b32	%r353|%p61, %r350, %r27, 4127, -1;
	mad.lo.s32 	%r354, %r353, %r236, %r352;
	shfl.sync.idx.b32	%r355|%p62, %r350, %r29, 4127, -1;
	mad.lo.s32 	%r356, %r355, %r237, %r354;
	shfl.sync.idx.b32	%r357|%p63, %r350, %r31, 4127, -1;
	mad.lo.s32 	%r358, %r357, %r238, %r356;
	shfl.sync.idx.b32	%r359|%p64, %r350, %r33, 4127, -1;
	mad.lo.s32 	%r360, %r359, %r239, %r358;
	shfl.sync.idx.b32	%r361|%p65, %r350, %r35, 4127, -1;
	mad.lo.s32 	%r362, %r361, %r240, %r360;
	shfl.sync.idx.b32	%r363|%p66, %r350, %r37, 4127, -1;
	mad.lo.s32 	%r364, %r363, %r241, %r362;
	shfl.sync.idx.b32	%r365|%p67, %r350, %r39, 4127, -1;
	mad.lo.s32 	%r366, %r365, %r242, %r364;
	shfl.sync.idx.b32	%r367|%p68, %r350, %r41, 4127, -1;
	mad.lo.s32 	%r368, %r367, %r243, %r366;
	shfl.sync.idx.b32	%r369|%p69, %r350, %r43, 4127, -1;
	mad.lo.s32 	%r370, %r369, %r244, %r368;
	shfl.sync.idx.b32	%r371|%p70, %r350, %r45, 4127, -1;
	mad.lo.s32 	%r372, %r371, %r245, %r370;
	shfl.sync.idx.b32	%r373|%p71, %r350, %r47, 4127, -1;
	mad.lo.s32 	%r374, %r373, %r246, %r372;
	shfl.sync.idx.b32	%r375|%p72, %r350, %r49, 4127, -1;
	mad.lo.s32 	%r376, %r375, %r247, %r374;
	shfl.sync.idx.b32	%r377|%p73, %r350, %r51, 4127, -1;
	mad.lo.s32 	%r378, %r377, %r248, %r376;
	shfl.sync.idx.b32	%r379|%p74, %r350, %r53, 4127, -1;
	mad.lo.s32 	%r380, %r379, %r249, %r378;
	shfl.sync.idx.b32	%r381|%p75, %r350, %r55, 4127, -1;
	mad.lo.s32 	%r382, %r381, %r250, %r380;
	bar.sync 	0;
	mad.lo.s32 	%r383, %r394, %r389, %r19;
	mul.wide.s32 	%rd31, %r383, 4;
	add.s64 	%rd32, %rd3, %rd31;
	st.global.u32 	[%rd32], %r283;
	shl.b32 	%r384, %r18, 7;
	add.s32 	%r385, %r383, %r384;
	mul.wide.s32 	%rd33, %r385, 4;
	add.s64 	%rd34, %rd3, %rd33;
	st.global.u32 	[%rd34], %r316;
	shl.b32 	%r386, %r18, 8;
	add.s32 	%r387, %r386, %r383;
	mul.wide.s32 	%rd35, %r387, 4;
	add.s64 	%rd36, %rd3, %rd35;
	st.global.u32 	[%rd36], %r349;
	add.s32 	%r388, %r387, %r384;
	mul.wide.s32 	%rd37, %r388, 4;
	add.s64 	%rd38, %rd3, %rd37;
	st.global.u32 	[%rd38], %r382;
	add.s32 	%r394, %r394, %r12;
	setp.lt.u32 	%p76, %r394, %r13;
	@%p76 bra 	$L__BB657_8;
$L__BB657_16:
	ret;

}
	// .globl	_Z9cuda_gemmIiLi128ELi4ELi1ELi512ELi16ELi16ELi64ELi1ELi0EEviiiPT_S1_S1_iii
.visible .entry _Z9cuda_gemmIiLi128ELi4ELi1ELi512ELi16ELi16ELi64ELi1ELi0EEviiiPT_S1_S1_iii(
	.param .u32 _Z9cuda_gemmIiLi128ELi4ELi1ELi512ELi16ELi16ELi64ELi1ELi0EEviiiPT_S1_S1_iii_param_0,
	.param .u32 _Z9cuda_gemmIiLi128ELi4ELi1ELi512ELi16ELi16ELi64ELi1ELi0EEviiiPT_S1_S1_iii_param_1,
	.param .u32 _Z9cuda_gemmIiLi128ELi4ELi1ELi512ELi16ELi16ELi64ELi1ELi0EEviiiPT_S1_S1_iii_param_2,
	.param .u64 .ptr .align 1 _Z9cuda_gemmIiLi128ELi4ELi1ELi512ELi16ELi16ELi64ELi1ELi0EEviiiPT_S1_S1_iii_param_3,
	.param .u64 .ptr .align 1 _Z9cuda_gemmIiLi128ELi4ELi1ELi512ELi16ELi16ELi64ELi1ELi0EEviiiPT_S1_S1_iii_param_4,
	.param .u64 .ptr .align 1 _Z9cuda_gemmIiLi128ELi4ELi1ELi512ELi16ELi16ELi64ELi1ELi0EEviiiPT_S1_S1_iii_param_5,
	.param .u32 _Z9cuda_gemmIiLi128ELi4ELi1ELi512ELi16ELi16ELi64ELi1ELi0EEviiiPT_S1_S1_iii_param_6,
	.param .u32 _Z9cuda_gemmIiLi128ELi4ELi1ELi512ELi16ELi16ELi64ELi1ELi0EEviiiPT_S1_S1_iii_param_7,
	.param .u32 _Z9cuda_gemmIiLi128ELi4ELi1ELi512ELi16ELi16ELi64ELi1ELi0EEviiiPT_S1_S1_iii_param_8
)
.maxntid 128
{
	.local .align 16 .b8 	__local_depot658[16];
	.reg .b64 	%SP;
	.reg .b64 	%SPL;
	.reg .pred 	%p<97>;
	.reg .b16 	%rs<4>;
	.reg .b32 	%r<628>;
	.reg .b64 	%rd<36>;
	// demoted variable
	.shared .align 128 .b8 _ZZ9cuda_gemmIiLi128ELi4ELi1ELi512ELi16ELi16ELi64ELi1ELi0EEviiiPT_S1_S1_iiiE11kron_fac_sh[1088];
	// demoted variable
	.shared .align 128 .b8 _ZZ9cuda_gemmIiLi128ELi4ELi1ELi512ELi16ELi16ELi64ELi1ELi0EEviiiPT_S1_S1_iiiE3Ash[2048];
	mov.u64 	%SPL, __local_depot658;
	ld.param.u64 	%rd6, [_Z9cuda_gemmIiLi128ELi4ELi1ELi512ELi16ELi16ELi64ELi1ELi0EEviiiPT_S1_S1_iii_param_3];
	ld.param.u64 	%rd4, [_Z9cuda_gemmIiLi128ELi4ELi1ELi512ELi16ELi16ELi64ELi1ELi0EEviiiPT_S1_S1_iii_param_4];
	ld.param.u32 	%r248, [_Z9cuda_gemmIiLi128ELi4ELi1ELi512ELi16ELi16ELi64ELi1ELi0EEviiiPT_S1_S1_iii_param_6];
	ld.param.u32 	%r249, [_Z9cuda_gemmIiLi128ELi4ELi1ELi512ELi16ELi16ELi64ELi1ELi0EEviiiPT_S1_S1_iii_param_7];
	cvta.to.global.u64 	%rd1, %rd6;
	add.u64 	%rd2, %SPL, 0;
	mov.u32 	%r1, %tid.x;
	mul.lo.s32 	%r2, %r249, %r248;
	setp.ge.u32 	%p1, %r1, %r2;
	@%p1 bra 	$L__BB658_3;
	mov.u32 	%r3, %ntid.x;
	cvta.to.global.u64 	%rd3, %rd4;
	mov.u32 	%r252, _ZZ9cuda_gemmIiLi128ELi4ELi1ELi512ELi16ELi16ELi64ELi1ELi0EEviiiPT_S1_S1_iiiE11kron_fac_sh;
	mov.u32 	%r516, %r1;
$L__BB658_2:
	mul.wide.u32 	%rd8, %r516, 4;
	add.s64 	%rd9, %rd3, %rd8;
	ld.global.u32 	%r250, [%rd9];
	rem.u32 	%r251, %r516, %r248;
	mad.lo.s32 	%r253, %r251, 68, %r252;
	div.u32 	%r254, %r516, %r249;
	shl.b32 	%r255, %r254, 2;
	add.s32 	%r256, %r253, %r255;
	st.shared.u32 	[%r256], %r250;
	add.s32 	%r516, %r516, %r3;
	setp.lt.u32 	%p2, %r516, %r2;
	@%p2 bra 	$L__BB658_2;
$L__BB658_3:
	div.s32 	%r6, 512, %r249;
	min.s32 	%r7, %r6, 128;
	cvt.u16.u32 	%rs1, %r7;
	div.s16 	%rs2, 128, %rs1;
	cvt.s32.s16 	%r8, %rs2;
	div.s16 	%rs3, 16, %rs2;
	cvt.s32.s16 	%r9, %rs3;
	div.u32 	%r11, %r1, %r7;
	mul.lo.s32 	%r257, %r11, %r7;
	sub.s32 	%r10, %r1, %r257;
	mov.u32 	%r533, %ctaid.y;
	mov.u32 	%r13, %nctaid.y;
	shl.b32 	%r14, %r13, 2;
	setp.ge.u32 	%p3, %r533, %r14;
	@%p3 bra 	$L__BB658_117;
	shl.b32 	%r15, %r1, 2;
	mov.u32 	%r259, %ntid.x;
	shl.b32 	%r16, %r259, 2;
	and.b32  	%r17, %r10, 15;
	min.s32 	%r18, %r248, 16;
	and.b32  	%r19, %r1, 15;
	add.s32 	%r20, %r15, %r16;
	max.u32 	%r260, %r20, 512;
	setp.lt.u32 	%p4, %r20, 512;
	selp.u32 	%r261, 1, 0, %p4;
	or.b32  	%r262, %r20, %r261;
	sub.s32 	%r263, %r260, %r262;
	div.u32 	%r264, %r263, %r16;
	add.s32 	%r21, %r264, %r261;
	and.b32  	%r22, %r21, 3;
	shl.b32 	%r265, %r1, 4;
	mov.u32 	%r266, _ZZ9cuda_gemmIiLi128ELi4ELi1ELi512ELi16ELi16ELi64ELi1ELi0EEviiiPT_S1_S1_iiiE3Ash;
	add.s32 	%r23, %r266, %r265;
	shl.b32 	%r58, %r259, 4;
	add.s32 	%r24, %r23, %r58;
	add.s32 	%r25, %r20, %r16;
	add.s32 	%r267, %r10, 1;
	and.b32  	%r26, %r267, 15;
	add.s32 	%r268, %r10, 2;
	and.b32  	%r27, %r268, 15;
	add.s32 	%r269, %r10, 3;
	and.b32  	%r28, %r269, 15;
	add.s32 	%r270, %r10, 4;
	and.b32  	%r29, %r270, 15;
	add.s32 	%r271, %r10, 5;
	and.b32  	%r30, %r271, 15;
	add.s32 	%r272, %r10, 6;
	and.b32  	%r31, %r272, 15;
	add.s32 	%r273, %r10, 7;
	and.b32  	%r32, %r273, 15;
	xor.b32  	%r33, %r17, 8;
	add.s32 	%r274, %r10, 9;
	and.b32  	%r34, %r274, 15;
	add.s32 	%r275, %r10, 10;
	and.b32  	%r35, %r275, 15;
	add.s32 	%r276, %r10, 11;
	and.b32  	%r36, %r276, 15;
	add.s32 	%r277, %r10, 12;
	and.b32  	%r37, %r277, 15;
	add.s32 	%r278, %r10, 13;
	and.b32  	%r38, %r278, 15;
	add.s32 	%r279, %r10, 14;
	and.b32  	%r39, %r279, 15;
	add.s32 	%r280, %r10, -1;
	and.b32  	%r40, %r280, 15;
	setp.lt.s32 	%p5, %r17, %r249;
	selp.b32 	%r281, 0, %r249, %p5;
	sub.s32 	%r41, %r17, %r281;
	add.s32 	%r282, %r17, 1;
	setp.lt.s32 	%p6, %r282, %r249;
	selp.b32 	%r283, 0, %r249, %p6;
	sub.s32 	%r42, %r282, %r283;
	add.s32 	%r284, %r17, 2;
	setp.lt.s32 	%p7, %r284, %r249;
	selp.b32 	%r285, 0, %r249, %p7;
	sub.s32 	%r43, %r284, %r285;
	add.s32 	%r286, %r17, 3;
	setp.lt.s32 	%p8, %r286, %r249;
	selp.b32 	%r287, 0, %r249, %p8;
	sub.s32 	%r44, %r286, %r287;
	add.s32 	%r288, %r17, 4;
	setp.lt.s32 	%p9, %r288, %r249;
	selp.b32 	%r289, 0, %r249, %p9;
	sub.s32 	%r45, %r288, %r289;
	add.s32 	%r290, %r17, 5;
	setp.lt.s32 	%p10, %r290, %r249;
	selp.b32 	%r291, 0, %r249, %p10;
	sub.s32 	%r46, %r290, %r291;
	add.s32 	%r292, %r17, 6;
	setp.lt.s32 	%p11, %r292, %r249;
	selp.b32 	%r293, 0, %r249, %p11;
	sub.s32 	%r47, %r292, %r293;
	add.s32 	%r294, %r17, 7;
	setp.lt.s32 	%p12, %r294, %r249;
	selp.b32 	%r295, 0, %r249, %p12;
	sub.s32 	%r48, %r294, %r295;
	add.s32 	%r296, %r17, 8;
	setp.lt.s32 	%p13, %r296, %r249;
	selp.b32 	%r297, 0, %r249, %p13;
	sub.s32 	%r49, %r296, %r297;
	add.s32 	%r298, %r17, 9;
	setp.lt.s32 	%p14, %r298, %r249;
	selp.b32 	%r299, 0, %r249, %p14;
	sub.s32 	%r50, %r298, %r299;
	add.s32 	%r300, %r17, 10;
	setp.lt.s32 	%p15, %r300, %r249;
	selp.b32 	%r301, 0, %r249, %p15;
	sub.s32 	%r51, %r300, %r301;
	add.s32 	%r302, %r17, 11;
	setp.lt.s32 	%p16, %r302, %r249;
	selp.b32 	%r303, 0, %r249, %p16;
	sub.s32 	%r52, %r302, %r303;
	add.s32 	%r304, %r17, 12;
	setp.lt.s32 	%p17, %r304, %r249;
	selp.b32 	%r305, 0, %r249, %p17;
	sub.s32 	%r53, %r304, %r305;
	add.s32 	%r306, %r17, 13;
	setp.lt.s32 	%p18, %r306, %r249;
	selp.b32 	%r307, 0, %r249, %p18;
	sub.s32 	%r54, %r306, %r307;
	add.s32 	%r308, %r17, 14;
	setp.lt.s32 	%p19, %r308, %r249;
	selp.b32 	%r309, 0, %r249, %p19;
	sub.s32 	%r55, %r308, %r309;
	add.s32 	%r310, %r17, 15;
	setp.lt.s32 	%p20, %r310, %r249;
	selp.b32 	%r311, 0, %r249, %p20;
	sub.s32 	%r56, %r310, %r311;
	mul.lo.s32 	%r57, %r259, 12;
	shl.b32 	%r59, %r259, 3;
	mul.lo.s32 	%r60, %r259, 48;
	shl.b32 	%r61, %r259, 6;
	shl.b32 	%r62, %r259, 5;
	shl.b32 	%r423, %r19, 2;
$L__BB658_5:
	setp.eq.s32 	%p21, %r22, 3;
	mov.b32 	%r312, 0;
	st.local.v4.u32 	[%rd2], {%r312, %r312, %r312, %r312};
	shl.b32 	%r80, %r533, 9;
	mov.u32 	%r534, %r15;
	@%p21 bra 	$L__BB658_9;
	setp.eq.s32 	%p22, %r22, 0;
	add.s32 	%r313, %r80, %r15;
	mul.wide.s32 	%rd10, %r313, 4;
	add.s64 	%rd11, %rd1, %rd10;
	ld.global.v4.u32 	{%r314, %r315, %r316, %r317}, [%rd11];
	st.shared.v4.u32 	[%r23], {%r314, %r315, %r316, %r317};
	mov.u32 	%r534, %r20;
	@%p22 bra 	$L__BB658_9;
	setp.eq.s32 	%p23, %r22, 1;
	add.s32 	%r318, %r80, %r20;
	mul.wide.s32 	%rd12, %r318, 4;
	add.s64 	%rd13, %rd1, %rd12;
	ld.global.v4.u32 	{%r319, %r320, %r321, %r322}, [%rd13];
	st.shared.v4.u32 	[%r24], {%r319, %r320, %r321, %r322};
	mov.u32 	%r534, %r25;
	@%p23 bra 	$L__BB658_9;
	add.s32 	%r534, %r25, %r16;
	add.s32 	%r323, %r80, %r25;
	mul.wide.s32 	%rd14, %r323, 4;
	add.s64 	%rd15, %rd1, %rd14;
	ld.global.v4.u32 	{%r324, %r325, %r326, %r327}, [%rd15];
	shl.b32 	%r328, %r16, 2;
	add.s32 	%r329, %r24, %r328;
	st.shared.v4.u32 	[%r329], {%r324, %r325, %r326, %r327};
$L__BB658_9:
	setp.lt.u32 	%p24, %r21, 3;
	@%p24 bra 	$L__BB658_12;
	add.s32 	%r535, %r534, %r80;
	add.s32 	%r539, %r535, %r57;
	add.s32 	%r538, %r535, %r59;
	add.s32 	%r537, %r535, %r16;
	shl.b32 	%r330, %r534, 2;
	mov.u32 	%r331, _ZZ9cuda_gemmIiLi128ELi4ELi1ELi512ELi16ELi16ELi64ELi1ELi0EEviiiPT_S1_S1_iiiE3Ash;
	add.s32 	%r536, %r331, %r330;
$L__BB658_11:
	mul.wide.s32 	%rd16, %r539, 4;
	add.s64 	%rd17, %rd1, %rd16;
	mul.wide.s32 	%rd18, %r538, 4;
	add.s64 	%rd19, %rd1, %rd18;
	mul.wide.s32 	%rd20, %r537, 4;
	add.s64 	%rd21, %rd1, %rd20;
	mul.wide.s32 	%rd22, %r535, 4;
	add.s64 	%rd23, %rd1, %rd22;
	ld.global.v4.u32 	{%r332, %r333, %r334, %r335}, [%rd23];
	st.shared.v4.u32 	[%r536], {%r332, %r333, %r334, %r335};
	add.s32 	%r336, %r534, %r16;
	ld.global.v4.u32 	{%r337, %r338, %r339, %r340}, [%rd21];
	add.s32 	%r341, %r536, %r58;
	st.shared.v4.u32 	[%r341], {%r337, %r338, %r339, %r340};
	add.s32 	%r342, %r336, %r16;
	ld.global.v4.u32 	{%r343, %r344, %r345, %r346}, [%rd19];
	add.s32 	%r347, %r536, %r62;
	st.shared.v4.u32 	[%r347], {%r343, %r344, %r345, %r346};
	add.s32 	%r348, %r342, %r16;
	ld.global.v4.u32 	{%r349, %r350, %r351, %r352}, [%rd17];
	add.s32 	%r353, %r536, %r60;
	st.shared.v4.u32 	[%r353], {%r349, %r350, %r351, %r352};
	add.s32 	%r534, %r348, %r16;
	add.s32 	%r539, %r539, %r58;
	add.s32 	%r538, %r538, %r58;
	add.s32 	%r537, %r537, %r58;
	add.s32 	%r536, %r536, %r61;
	add.s32 	%r535, %r535, %r58;
	setp.lt.u32 	%p25, %r534, 512;
	@%p25 bra 	$L__BB658_11;
$L__BB658_12:
	setp.lt.s32 	%p26, %r6, 1;
	bar.sync 	0;
	mov.b32 	%r541, 0;
	mov.u32 	%r542, %r541;
	mov.u32 	%r543, %r541;
	mov.u32 	%r544, %r541;
	@%p26 bra 	$L__BB658_116;
	mov.b32 	%r577, 0;
	mov.u32 	%r578, %r577;
$L__BB658_14:
	setp.gt.s32 	%p27, %r249, 0;
	add.s32 	%r356, %r578, %r10;
	mul.lo.s32 	%r139, %r356, %r249;
	@%p27 bra 	$L__BB658_15;
	bra.uni 	$L__BB658_16;
$L__BB658_15:
	add.s32 	%r357, %r17, %r139;
	shl.b32 	%r358, %r357, 2;
	mov.u32 	%r359, _ZZ9cuda_gemmIiLi128ELi4ELi1ELi512ELi16ELi16ELi64ELi1ELi0EEviiiPT_S1_S1_iiiE3Ash;
	add.s32 	%r360, %r359, %r358;
	ld.shared.u32 	%r579, [%r360];
$L__BB658_16:
	setp.lt.s32 	%p28, %r249, 2;
	@%p28 bra 	$L__BB658_18;
	add.s32 	%r361, %r26, %r139;
	shl.b32 	%r362, %r361, 2;
	mov.u32 	%r363, _ZZ9cuda_gemmIiLi128ELi4ELi1ELi512ELi16ELi16ELi64ELi1ELi0EEviiiPT_S1_S1_iiiE3Ash;
	add.s32 	%r364, %r363, %r362;
	ld.shared.u32 	%r575, [%r364];
$L__BB658_18:
	setp.lt.s32 	%p29, %r249, 3;
	@%p29 bra 	$L__BB658_20;
	add.s32 	%r365, %r27, %r139;
	shl.b32 	%r366, %r365, 2;
	mov.u32 	%r367, _ZZ9cuda_gemmIiLi128ELi4ELi1ELi512ELi16ELi16ELi64ELi1ELi0EEviiiPT_S1_S1_iiiE3Ash;
	add.s32 	%r368, %r367, %r366;
	ld.shared.u32 	%r574, [%r368];
$L__BB658_20:
	setp.lt.s32 	%p30, %r249, 4;
	@%p30 bra 	$L__BB658_22;
	add.s32 	%r369, %r28, %r139;
	shl.b32 	%r370, %r369, 2;
	mov.u32 	%r371, _ZZ9cuda_gemmIiLi128ELi4ELi1ELi512ELi16ELi16ELi64ELi1ELi0EEviiiPT_S1_S1_iiiE3Ash;
	add.s32 	%r372, %r371, %r370;
	ld.shared.u32 	%r573, [%r372];
$L__BB658_22:
	setp.lt.s32 	%p31, %r249, 5;
	@%p31 bra 	$L__BB658_24;
	add.s32 	%r373, %r29, %r139;
	shl.b32 	%r374, %r373, 2;
	mov.u32 	%r375, _ZZ9cuda_gemmIiLi128ELi4ELi1ELi512ELi16ELi16ELi64ELi1ELi0EEviiiPT_S1_S1_iiiE3Ash;
	add.s32 	%r376, %r375, %r374;
	ld.shared.u32 	%r572, [%r376];
$L__BB658_24:
	setp.lt.s32 	%p32, %r249, 6;
	@%p32 bra 	$L__BB658_26;
	add.s32 	%r377, %r30, %r139;
	shl.b32 	%r378, %r377, 2;
	mov.u32 	%r379, _ZZ9cuda_gemmIiLi128ELi4ELi1ELi512ELi16ELi16ELi64ELi1ELi0EEviiiPT_S1_S1_iiiE3Ash;
	add.s32 	%r380, %r379, %r378;
	ld.shared.u32 	%r571, [%r380];
$L__BB658_26:
	setp.lt.s32 	%p33, %r249, 7;
	@%p33 bra 	$L__BB658_28;
	add.s32 	%r381, %r31, %r139;
	shl.b32 	%r382, %r381, 2;
	mov.u32 	%r383, _ZZ9cuda_gemmIiLi128ELi4ELi1ELi512ELi16ELi16ELi64ELi1ELi0EEviiiPT_S1_S1_iiiE3Ash;
	add.s32 	%r384, %r383, %r382;
	ld.shared.u32 	%r570, [%r384];
$L__BB658_28:
	setp.lt.s32 	%p34, %r249, 8;
	@%p34 bra 	$L__BB658_30;
	add.s32 	%r385, %r32, %r139;
	shl.b32 	%r386, %r385, 2;
	mov.u32 	%r387, _ZZ9cuda_gemmIiLi128ELi4ELi1ELi512ELi16ELi16ELi64ELi1ELi0EEviiiPT_S1_S1_iiiE3Ash;
	add.s32 	%r388, %r387, %r386;
	ld.shared.u32 	%r569, [%r388];
$L__BB658_30:
	setp.lt.s32 	%p35, %r249, 9;
	@%p35 bra 	$L__BB658_32;
	add.s32 	%r389, %r33, %r139;
	shl.b32 	%r390, %r389, 2;
	mov.u32 	%r391, _ZZ9cuda_gemmIiLi128ELi4ELi1ELi512ELi16ELi16ELi64ELi1ELi0EEviiiPT_S1_S1_iiiE3Ash;
	add.s32 	%r392, %r391, %r390;
	ld.shared.u32 	%r568, [%r392];
$L__BB658_32:
	setp.lt.s32 	%p36, %r249, 10;
	@%p36 bra 	$L__BB658_34;
	add.s32 	%r393, %r34, %r139;
	shl.b32 	%r394, %r393, 2;
	mov.u32 	%r395, _ZZ9cuda_gemmIiLi128ELi4ELi1ELi512ELi16ELi16ELi64ELi1ELi0EEviiiPT_S1_S1_iiiE3Ash;
	add.s32 	%r396, %r395, %r394;
	ld.shared.u32 	%r567, [%r396];
$L__BB658_34:
	setp.lt.s32 	%p37, %r249, 11;
	@%p37 bra 	$L__BB658_36;
	add.s32 	%r397, %r35, %r139;
	shl.b32 	%r398, %r397, 2;
	mov.u32 	%r399, _ZZ9cuda_gemmIiLi128ELi4ELi1ELi512ELi16ELi16ELi64ELi1ELi0EEviiiPT_S1_S1_iiiE3Ash;
	add.s32 	%r400, %r399, %r398;
	ld.shared.u32 	%r566, [%r400];
$L__BB658_36:
	setp.lt.s32 	%p38, %r249, 12;
	@%p38 bra 	$L__BB658_38;
	add.s32 	%r401, %r36, %r139;
	shl.b32 	%r402, %r401, 2;
	mov.u32 	%r403, _ZZ9cuda_gemmIiLi128ELi4ELi1ELi512ELi16ELi16ELi64ELi1ELi0EEviiiPT_S1_S1_iiiE3Ash;
	add.s32 	%r404, %r403, %r402;
	ld.shared.u32 	%r565, [%r404];
$L__BB658_38:
	setp.lt.s32 	%p39, %r249, 13;
	@%p39 bra 	$L__BB658_40;
	add.s32 	%r405, %r37, %r139;
	shl.b32 	%r406, %r405, 2;
	mov.u32 	%r407, _ZZ9cuda_gemmIiLi128ELi4ELi1ELi512ELi16ELi16ELi64ELi1ELi0EEviiiPT_S1_S1_iiiE3Ash;
	add.s32 	%r408, %r407, %r406;
	ld.shared.u32 	%r564, [%r408];
$L__BB658_40:
	setp.lt.s32 	%p40, %r249, 14;
	@%p40 bra 	$L__BB658_42;
	add.s32 	%r409, %r38, %r139;
	shl.b32 	%r410, %r409, 2;
	mov.u32 	%r411, _ZZ9cuda_gemmIiLi128ELi4ELi1ELi512ELi16ELi16ELi64ELi1ELi0EEviiiPT_S1_S1_iiiE3Ash;
	add.s32 	%r412, %r411, %r410;
	ld.shared.u32 	%r563, [%r412];
$L__BB658_42:
	setp.lt.s32 	%p41, %r249, 15;
	@%p41 bra 	$L__BB658_44;
	add.s32 	%r413, %r39, %r139;
	shl.b32 	%r414, %r413, 2;
	mov.u32 	%r415, _ZZ9cuda_gemmIiLi128ELi4ELi1ELi512ELi16ELi16ELi64ELi1ELi0EEviiiPT_S1_S1_iiiE3Ash;
	add.s32 	%r416, %r415, %r414;
	ld.shared.u32 	%r562, [%r416];
$L__BB658_44:
	setp.lt.s32 	%p42, %r249, 16;
	@%p42 bra 	$L__BB658_46;
	add.s32 	%r417, %r40, %r139;
	shl.b32 	%r418, %r417, 2;
	mov.u32 	%r419, _ZZ9cuda_gemmIiLi128ELi4ELi1ELi512ELi16ELi16ELi64ELi1ELi0EEviiiPT_S1_S1_iiiE3Ash;
	add.s32 	%r420, %r419, %r418;
	ld.shared.u32 	%r561, [%r420];
$L__BB658_46:
	setp.lt.s32 	%p43, %r11, %r18;
	@%p43 bra 	$L__BB658_47;
	bra.uni 	$L__BB658_114;
$L__BB658_47:
	mul.lo.s32 	%r140, %r577, %r9;
	mov.b32 	%r595, 0;
	mov.u32 	%r596, %r11;
$L__BB658_48:
	setp.gt.u32 	%p44, %r249, 64;
	mov.u32 	%r422, _ZZ9cuda_gemmIiLi128ELi4ELi1ELi512ELi16ELi16ELi64ELi1ELi0EEviiiPT_S1_S1_iiiE11kron_fac_sh;
	mad.lo.s32 	%r175, %r596, 68, %r422;
	add.s32 	%r424, %r175, %r423;
	ld.shared.u32 	%r176, [%r424];
	@%p44 bra 	$L__BB658_81;
	setp.eq.s32 	%p61, %r249, 0;
	mov.b32 	%r598, 0;
	@%p61 bra 	$L__BB658_51;
	shfl.sync.idx.b32	%r475|%p62, %r176, %r41, 4127, -1;
	mul.lo.s32 	%r598, %r475, %r579;
$L__BB658_51:
	setp.lt.s32 	%p63, %r249, 2;
	@%p63 bra 	$L__BB658_53;
	shfl.sync.idx.b32	%r476|%p64, %r176, %r42, 4127, -1;
	mad.lo.s32 	%r598, %r476, %r575, %r598;
$L__BB658_53:
	setp.lt.s32 	%p65, %r249, 3;
	@%p65 bra 	$L__BB658_55;
	shfl.sync.idx.b32	%r477|%p66, %r176, %r43, 4127, -1;
	mad.lo.s32 	%r598, %r477, %r574, %r598;
$L__BB658_55:
	setp.lt.s32 	%p67, %r249, 4;
	@%p67 bra 	$L__BB658_57;
	shfl.sync.idx.b32	%r478|%p68, %r176, %r44, 4127, -1;
	mad.lo.s32 	%r598, %r478, %r573, %r598;
$L__BB658_57:
	setp.lt.s32 	%p69, %r249, 5;
	@%p69 bra 	$L__BB658_59;
	shfl.sync.idx.b32	%r479|%p70, %r176, %r45, 4127, -1;
	mad.lo.s32 	%r598, %r479, %r572, %r598;
$L__BB658_59:
	setp.lt.s32 	%p71, %r249, 6;
	@%p71 bra 	$L__BB658_61;
	shfl.sync.idx.b32	%r480|%p72, %r176, %r46, 4127, -1;
	mad.lo.s32 	%r598, %r480, %r571, %r598;
$L__BB658_61:
	setp.lt.s32 	%p73, %r249, 7;
	@%p73 bra 	$L__BB658_63;
	shfl.sync.idx.b32	%r481|%p74, %r176, %r47, 4127, -1;
	mad.lo.s32 	%r598, %r481, %r570, %r598;
$L__BB658_63:
	setp.lt.s32 	%p75, %r249, 8;
	@%p75 bra 	$L__BB658_65;
	shfl.sync.idx.b32	%r482|%p76, %r176, %r48, 4127, -1;
	mad.lo.s32 	%r598, %r482, %r569, %r598;
$L__BB658_65:
	setp.lt.s32 	%p77, %r249, 9;
	@%p77 bra 	$L__BB658_67;
	shfl.sync.idx.b32	%r483|%p78, %r176, %r49, 4127, -1;
	mad.lo.s32 	%r598, %r483, %r568, %r598;
$L__BB658_67:
	setp.lt.s32 	%p79, %r249, 10;
	@%p79 bra 	$L__BB658_69;
	shfl.sync.idx.b32	%r484|%p80, %r176, %r50, 4127, -1;
	mad.lo.s32 	%r598, %r484, %r567, %r598;
$L__BB658_69:
	setp.lt.s32 	%p81, %r249, 11;
	@%p81 bra 	$L__BB658_71;
	shfl.sync.idx.b32	%r485|%p82, %r176, %r51, 4127, -1;
	mad.lo.s32 	%r598, %r485, %r566, %r598;
$L__BB658_71:
	setp.lt.s32 	%p83, %r249, 12;
	@%p83 bra 	$L__BB658_73;
	shfl.sync.idx.b32	%r486|%p84, %r176, %r52, 4127, -1;
	mad.lo.s32 	%r598, %r486, %r565, %r598;
$L__BB658_73:
	setp.lt.s32 	%p85, %r249, 13;
	@%p85 bra 	$L__BB658_75;
	shfl.sync.idx.b32	%r487|%p86, %r176, %r53, 4127, -1;
	mad.lo.s32 	%r598, %r487, %r564, %r598;
$L__BB658_75:
	setp.lt.s32 	%p87, %r249, 14;
	@%p87 bra 	$L__BB658_77;
	shfl.sync.idx.b32	%r488|%p88, %r176, %r54, 4127, -1;
	mad.lo.s32 	%r598, %r488, %r563, %r598;
$L__BB658_77:
	setp.lt.s32 	%p89, %r249, 15;
	@%p89 bra 	$L__BB658_79;
	shfl.sync.idx.b32	%r489|%p90, %r176, %r55, 4127, -1;
	mad.lo.s32 	%r598, %r489, %r562, %r598;
$L__BB658_79:
	setp.lt.s32 	%p91, %r249, 16;
	@%p91 bra 	$L__BB658_113;
	shfl.sync.idx.b32	%r490|%p92, %r176, %r56, 4127, -1;
	mad.lo.s32 	%r598, %r490, %r561, %r598;
	bra.uni 	$L__BB658_113;
$L__BB658_81:
	setp.lt.s32 	%p45, %r249, 1;
	mov.b32 	%r598, 0;
	@%p45 bra 	$L__BB658_83;
	shl.b32 	%r426, %r17, 2;
	add.s32 	%r427, %r175, %r426;
	ld.shared.u32 	%r428, [%r427];
	mul.lo.s32 	%r598, %r428, %r579;
$L__BB658_83:
	@%p28 bra 	$L__BB658_85;
	shl.b32 	%r429, %r26, 2;
	add.s32 	%r430, %r175, %r429;
	ld.shared.u32 	%r431, [%r430];
	mad.lo.s32 	%r598, %r431, %r575, %r598;
$L__BB658_85:
	@%p29 bra 	$L__BB658_87;
	shl.b32 	%r432, %r27, 2;
	add.s32 	%r433, %r175, %r432;
	ld.shared.u32 	%r434, [%r433];
	mad.lo.s32 	%r598, %r434, %r574, %r598;
$L__BB658_87:
	@%p30 bra 	$L__BB658_89;
	shl.b32 	%r435, %r28, 2;
	add.s32 	%r436, %r175, %r435;
	ld.shared.u32 	%r437, [%r436];
	mad.lo.s32 	%r598, %r437, %r573, %r598;
$L__BB658_89:
	@%p31 bra 	$L__BB658_91;
	shl.b32 	%r438, %r29, 2;
	add.s32 	%r439, %r175, %r438;
	ld.shared.u32 	%r440, [%r439];
	mad.lo.s32 	%r598, %r440, %r572, %r598;
$L__BB658_91:
	@%p32 bra 	$L__BB658_93;
	shl.b32 	%r441, %r30, 2;
	add.s32 	%r442, %r175, %r441;
	ld.shared.u32 	%r443, [%r442];
	mad.lo.s32 	%r598, %r443, %r571, %r598;
$L__BB658_93:
	@%p33 bra 	$L__BB658_95;
	shl.b32 	%r444, %r31, 2;
	add.s32 	%r445, %r175, %r444;
	ld.shared.u32 	%r446, [%r445];
	mad.lo.s32 	%r598, %r446, %r570, %r598;
$L__BB658_95:
	setp.lt.s32 	%p52, %r249, 8;
	@%p52 bra 	$L__BB658_97;
	shl.b32 	%r447, %r32, 2;
	add.s32 	%r448, %r175, %r447;
	ld.shared.u32 	%r449, [%r448];
	mad.lo.s32 	%r598, %r449, %r569, %r598;
$L__BB658_97:
	setp.lt.s32 	%p53, %r249, 9;
	@%p53 bra 	$L__BB658_99;
	shl.b32 	%r450, %r33, 2;
	add.s32 	%r451, %r175, %r450;
	ld.shared.u32 	%r452, [%r451];
	mad.lo.s32 	%r598, %r452, %r568, %r598;
$L__BB658_99:
	setp.lt.s32 	%p54, %r249, 10;
	@%p54 bra 	$L__BB658_101;
	shl.b32 	%r453, %r34, 2;
	add.s32 	%r454, %r175, %r453;
	ld.shared.u32 	%r455, [%r454];
	mad.lo.s32 	%r598, %r455, %r567, %r598;
$L__BB658_101:
	setp.lt.s32 	%p55, %r249, 11;
	@%p55 bra 	$L__BB658_103;
	shl.b32 	%r456, %r35, 2;
	add.s32 	%r457, %r175, %r456;
	ld.shared.u32 	%r458, [%r457];
	mad.lo.s32 	%r598, %r458, %r566, %r598;
$L__BB658_103:
	setp.lt.s32 	%p56, %r249, 12;
	@%p56 bra 	$L__BB658_105;
	shl.b32 	%r459, %r36, 2;
	add.s32 	%r460, %r175, %r459;
	ld.shared.u32 	%r461, [%r460];
	mad.lo.s32 	%r598, %r461, %r565, %r598;
$L__BB658_105:
	setp.lt.s32 	%p57, %r249, 13;
	@%p57 bra 	$L__BB658_107;
	shl.b32 	%r462, %r37, 2;
	add.s32 	%r463, %r175, %r462;
	ld.shared.u32 	%r464, [%r463];
	mad.lo.s32 	%r598, %r464, %r564, %r598;
$L__BB658_107:
	setp.lt.s32 	%p58, %r249, 14;
	@%p58 bra 	$L__BB658_109;
	shl.b32 	%r465, %r38, 2;
	add.s32 	%r466, %r175, %r465;
	ld.shared.u32 	%r467, [%r466];
	mad.lo.s32 	%r598, %r467, %r563, %r598;
$L__BB658_109:
	setp.lt.s32 	%p59, %r249, 15;
	@%p59 bra 	$L__BB658_111;
	shl.b32 	%r468, %r39, 2;
	add.s32 	%r469, %r175, %r468;
	ld.shared.u32 	%r470, [%r469];
	mad.lo.s32 	%r598, %r470, %r562, %r598;
$L__BB658_111:
	setp.lt.s32 	%p60, %r249, 16;
	@%p60 bra 	$L__BB658_113;
	shl.b32 	%r471, %r40, 2;
	add.s32 	%r472, %r175, %r471;
	ld.shared.u32 	%r473, [%r472];
	mad.lo.s32 	%r598, %r473, %r561, %r598;
$L__BB658_113:
	add.s32 	%r491, %r595, %r140;
	mul.wide.s32 	%rd24, %r491, 4;
	add.s64 	%rd25, %rd2, %rd24;
	ld.local.u32 	%r492, [%rd25];
	add.s32 	%r493, %r492, %r598;
	st.local.u32 	[%rd25], %r493;
	add.s32 	%r596, %r596, %r8;
	add.s32 	%r595, %r595, 1;
	setp.lt.s32 	%p93, %r596, %r18;
	@%p93 bra 	$L__BB658_48;
$L__BB658_114:
	add.s32 	%r578, %r578, %r7;
	add.s32 	%r577, %r577, 1;
	setp.lt.s32 	%p94, %r578, %r6;
	@%p94 bra 	$L__BB658_14;
	ld.local.v4.u32 	{%r544, %r543, %r542, %r541}, [%rd2];
$L__BB658_116:
	ld.param.u64 	%rd35, [_Z9cuda_gemmIiLi128ELi4ELi1ELi512ELi16ELi16ELi64ELi1ELi0EEviiiPT_S1_S1_iii_param_5];
	bar.sync 	0;
	mul.lo.s32 	%r494, %r7, %r6;
	mul.lo.s32 	%r495, %r494, %r8;
	div.s32 	%r496, %r495, %r7;
	add.s32 	%r497, %r80, %r1;
	cvta.to.global.u64 	%rd26, %rd35;
	mul.wide.s32 	%rd27, %r497, 4;
	add.s64 	%rd28, %rd26, %rd27;
	st.global.u32 	[%rd28], %r544;
	rem.s32 	%r498, 1, %r9;
	add.s32 	%r499, %r9, 1;
	setp.lt.u32 	%p95, %r499, 3;
	shl.b32 	%r500, %r9, 7;
	selp.b32 	%r501, %r500, 0, %p95;
	add.s32 	%r502, %r497, %r501;
	mad.lo.s32 	%r503, %r496, %r498, %r502;
	mul.wide.s32 	%rd29, %r503, 4;
	add.s64 	%rd30, %rd26, %rd29;
	st.global.u32 	[%rd30], %r543;
	div.s32 	%r504, 2, %r9;
	shl.b32 	%r505, %r504, 7;
	mul.lo.s32 	%r506, %r504, %r9;
	sub.s32 	%r507, 2, %r506;
	add.s32 	%r508, %r497, %r505;
	mad.lo.s32 	%r509, %r496, %r507, %r508;
	mul.wide.s32 	%rd31, %r509, 4;
	add.s64 	%rd32, %rd26, %rd31;
	st.global.u32 	[%rd32], %r542;
	div.s32 	%r510, 3, %r9;
	shl.b32 	%r511, %r510, 7;
	mul.lo.s32 	%r512, %r510, %r9;
	sub.s32 	%r513, 3, %r512;
	add.s32 	%r514, %r497, %r511;
	mad.lo.s32 	%r515, %r496, %r513, %r514;
	mul.wide.s32 	%rd33, %r515, 4;
	add.s64 	%rd34, %rd26, %rd33;
	st.global.u32 	[%rd34], %r541;
	add.s32 	%r533, %r533, %r13;
	setp.lt.u32 	%p96, %r533, %r14;
	@%p96 bra 	$L__BB658_5;
$L__BB658_117:
	ret;

}
	// .globl	_Z9cuda_gemmIiLi128ELi4ELi1ELi512ELi16ELi16ELi64ELi1ELi1EEviiiPT_S1_S1_iii
.visible .entry _Z9cuda_gemmIiLi128ELi4ELi1ELi512ELi16ELi16ELi64ELi1ELi1EEviiiPT_S1_S1_iii(
	.param .u32 _Z9cuda_gemmIiLi128ELi4ELi1ELi512ELi16ELi16ELi64ELi1ELi1EEviiiPT_S1_S1_iii_param_0,
	.param .u32 _Z9cuda_gemmIiLi128ELi4ELi1ELi512ELi16ELi16ELi64ELi1ELi1EEviiiPT_S1_S1_iii_param_1,
	.param .u32 _Z9cuda_gemmIiLi128ELi4ELi1ELi512ELi16ELi16ELi64ELi1ELi1EEviiiPT_S1_S1_iii_param_2,
	.param .u64 .ptr .align 1 _Z9cuda_gemmIiLi128ELi4ELi1ELi512ELi16ELi16ELi64ELi1ELi1EEviiiPT_S1_S1_iii_param_3,
	.param .u64 .ptr .align 1 _Z9cuda_gemmIiLi128ELi4ELi1ELi512ELi16ELi16ELi64ELi1ELi1EEviiiPT_S1_S1_iii_param_4,
	.param .u64 .ptr .align 1 _Z9cuda_gemmIiLi128ELi4ELi1ELi512ELi16ELi16ELi64ELi1ELi1EEviiiPT_S1_S1_iii_param_5,
	.param .u32 _Z9cuda_gemmIiLi128ELi4ELi1ELi512ELi16ELi16ELi64ELi1ELi1EEviiiPT_S1_S1_iii_param_6,
	.param .u32 _Z9cuda_gemmIiLi128ELi4ELi1ELi512ELi16ELi16ELi64ELi1ELi1EEviiiPT_S1_S1_iii_param_7,
	.param .u32 _Z9cuda_gemmIiLi128ELi4ELi1ELi512ELi16ELi16ELi64ELi1ELi1EEviiiPT_S1_S1_iii_param_8
)
.maxntid 128
{
	.reg .pred 	%p<77>;
	.reg .b16 	%rs<8>;
	.reg .b32 	%r<384>;
	.reg .b64 	%rd<33>;
	// demoted variable
	.shared .align 128 .b8 _ZZ9cuda_gemmIiLi128ELi4ELi1ELi512ELi16ELi16ELi64ELi1ELi1EEviiiPT_S1_S1_iiiE11kron_fac_sh[1088];
	// demoted variable
	.shared .align 128 .b8 _ZZ9cuda_gemmIiLi128ELi4ELi1ELi512ELi16ELi16ELi64ELi1ELi1EEviiiPT_S1_S1_iiiE3Ash[2048];
	ld.param.u64 	%rd5, [_Z9cuda_gemmIiLi128ELi4ELi1ELi512ELi16ELi16ELi64ELi1ELi1EEviiiPT_S1_S1_iii_param_3];
	ld.param.u64 	%rd6, [_Z9cuda_gemmIiLi128ELi4ELi1ELi512ELi16ELi16ELi64ELi1ELi1EEviiiPT_S1_S1_iii_param_4];
	ld.param.u64 	%rd4, [_Z9cuda_gemmIiLi128ELi4ELi1ELi512ELi16ELi16ELi64ELi1ELi1EEviiiPT_S1_S1_iii_param_5];
	cvta.to.global.u64 	%rd1, %rd6;
	cvta.to.global.u64 	%rd2, %rd5;
	mov.u32 	%r1, %tid.x;
	mov.u32 	%r2, %ntid.x;
	add.s32 	%r77, %r1, %r2;
	cvt.u16.u32 	%rs3, %r77;
	not.b16 	%rs4, %rs3;
	and.b16  	%rs5, %rs4, 255;
	cvt.u16.u32 	%rs6, %r2;
	and.b16  	%rs7, %rs6, 255;
	div.u16 	%rs1, %rs5, %rs7;
	and.b16  	%rs2, %rs1, 3;
	setp.eq.s16 	%p1, %rs2, 2;
	mov.u32 	%r374, %r1;
	@%p1 bra 	$L__BB659_3;
	cvt.u32.u16 	%r3, %rs2;
	mov.b32 	%r373, 0;
	mov.u32 	%r81, _ZZ9cuda_gemmIiLi128ELi4ELi1ELi512ELi16ELi16ELi64ELi1ELi1EEviiiPT_S1_S1_iiiE11kron_fac_sh;
	mov.u32 	%r374, %r1;
$L__BB659_2:
	.pragma "nounroll";
	mul.wide.u32 	%rd7, %r374, 4;
	add.s64 	%rd8, %rd1, %rd7;
	ld.global.u32 	%r79, [%rd8];
	and.b32  	%r80, %r374, 15;
	mad.lo.s32 	%r82, %r80, 68, %r81;
	shr.u32 	%r83, %r374, 2;
	and.b32  	%r84, %r83, 1073741820;
	add.s32 	%r85, %r82, %r84;
	st.shared.u32 	[%r85], %r79;
	add.s32 	%r374, %r374, %r2;
	add.s32 	%r373, %r373, 1;
	xor.b32  	%r86, %r373, %r3;
	setp.ne.s32 	%p2, %r86, 2;
	@%p2 bra 	$L__BB659_2;
$L__BB659_3:
	setp.lt.u16 	%p3, %rs1, 2;
	@%p3 bra 	$L__BB659_6;
	mov.u32 	%r89, _ZZ9cuda_gemmIiLi128ELi4ELi1ELi512ELi16ELi16ELi64ELi1ELi1EEviiiPT_S1_S1_iiiE11kron_fac_sh;
$L__BB659_5:
	mul.wide.u32 	%rd9, %r374, 4;
	add.s64 	%rd10, %rd1, %rd9;
	ld.global.u32 	%r87, [%rd10];
	and.b32  	%r88, %r374, 15;
	mad.lo.s32 	%r90, %r88, 68, %r89;
	shr.u32 	%r91, %r374, 2;
	and.b32  	%r92, %r91, 1073741820;
	add.s32 	%r93, %r90, %r92;
	st.shared.u32 	[%r93], %r87;
	add.s32 	%r94, %r374, %r2;
	mul.wide.u32 	%rd11, %r94, 4;
	add.s64 	%rd12, %rd1, %rd11;
	ld.global.u32 	%r95, [%rd12];
	and.b32  	%r96, %r94, 15;
	mad.lo.s32 	%r97, %r96, 68, %r89;
	shr.u32 	%r98, %r94, 2;
	and.b32  	%r99, %r98, 1073741820;
	add.s32 	%r100, %r97, %r99;
	st.shared.u32 	[%r100], %r95;
	add.s32 	%r101, %r94, %r2;
	mul.wide.u32 	%rd13, %r101, 4;
	add.s64 	%rd14, %rd1, %rd13;
	ld.global.u32 	%r102, [%rd14];
	and.b32  	%r103, %r101, 15;
	mad.lo.s32 	%r104, %r103, 68, %r89;
	shr.u32 	%r105, %r101, 2;
	and.b32  	%r106, %r105, 1073741820;
	add.s32 	%r107, %r104, %r106;
	st.shared.u32 	[%r107], %r102;
	add.s32 	%r108, %r101, %r2;
	mul.wide.u32 	%rd15, %r108, 4;
	add.s64 	%rd16, %rd1, %rd15;
	ld.global.u32 	%r109, [%rd16];
	and.b32  	%r110, %r108, 15;
	mad.lo.s32 	%r111, %r110, 68, %r89;
	shr.u32 	%r112, %r108, 2;
	and.b32  	%r113, %r112, 1073741820;
	add.s32 	%r114, %r111, %r113;
	st.shared.u32 	[%r114], %r109;
	add.s32 	%r374, %r108, %r2;
	setp.lt.u32 	%p4, %r374, 256;
	@%p4 bra 	$L__BB659_5;
$L__BB659_6:
	mov.u32 	%r376, %ctaid.y;
	mov.u32 	%r12, %nctaid.y;
	shl.b32 	%r13, %r12, 2;
	setp.ge.u32 	%p5, %r376, %r13;
	@%p5 bra 	$L__BB659_16;
	shr.u32 	%r115, %r1, 5;
	shl.b32 	%r14, %r1, 2;
	shl.b32 	%r15, %r2, 2;
	and.b32  	%r16, %r1, 15;
	shl.b32 	%r116, %r1, 4;
	and.b32  	%r117, %r116, 496;
	and.b32  	%r118, %r14, 60;
	mov.u32 	%r119, _ZZ9cuda_gemmIiLi128ELi4ELi1ELi512ELi16ELi16ELi64ELi1ELi1EEviiiPT_S1_S1_iiiE11kron_fac_sh;
	add.s32 	%r120, %r119, %r118;
	add.s32 	%r17, %r14, %r15;
	max.u32 	%r121, %r17, 512;
	setp.lt.u32 	%p6, %r17, 512;
	selp.u32 	%r122, 1, 0, %p6;
	or.b32  	%r123, %r17, %r122;
	sub.s32 	%r124, %r121, %r123;
	div.u32 	%r125, %r124, %r15;
	add.s32 	%r18, %r125, %r122;
	and.b32  	%r19, %r18, 3;
	mov.u32 	%r126, _ZZ9cuda_gemmIiLi128ELi4ELi1ELi512ELi16ELi16ELi64ELi1ELi1EEviiiPT_S1_S1_iiiE3Ash;
	add.s32 	%r20, %r126, %r116;
	shl.b32 	%r50, %r2, 4;
	add.s32 	%r21, %r20, %r50;
	add.s32 	%r22, %r17, %r15;
	or.b32  	%r127, %r117, %r16;
	shl.b32 	%r128, %r127, 2;
	add.s32 	%r23, %r126, %r128;
	add.s32 	%r129, %r1, 1;
	and.b32  	%r24, %r129, 15;
	or.b32  	%r130, %r117, %r24;
	shl.b32 	%r131, %r130, 2;
	add.s32 	%r25, %r126, %r131;
	add.s32 	%r132, %r1, 2;
	and.b32  	%r26, %r132, 15;
	or.b32  	%r133, %r117, %r26;
	shl.b32 	%r134, %r133, 2;
	add.s32 	%r27, %r126, %r134;
	add.s32 	%r135, %r1, 3;
	and.b32  	%r28, %r135, 15;
	or.b32  	%r136, %r117, %r28;
	shl.b32 	%r137, %r136, 2;
	add.s32 	%r29, %r126, %r137;
	add.s32 	%r138, %r1, 4;
	and.b32  	%r30, %r138, 15;
	add.s32 	%r139, %r1, 5;
	and.b32  	%r31, %r139, 15;
	add.s32 	%r140, %r1, 6;
	and.b32  	%r32, %r140, 15;
	or.b32  	%r141, %r117, %r32;
	shl.b32 	%r142, %r141, 2;
	add.s32 	%r33, %r126, %r142;
	add.s32 	%r143, %r1, 7;
	and.b32  	%r34, %r143, 15;
	or.b32  	%r144, %r117, %r34;
	shl.b32 	%r145, %r144, 2;
	add.s32 	%r35, %r126, %r145;
	xor.b32  	%r36, %r16, 8;
	add.s32 	%r146, %r1, 9;
	and.b32  	%r37, %r146, 15;
	add.s32 	%r147, %r1, 10;
	and.b32  	%r38, %r147, 15;
	add.s32 	%r148, %r1, 11;
	and.b32  	%r39, %r148, 15;
	add.s32 	%r149, %r1, 12;
	and.b32  	%r40, %r149, 15;
	or.b32  	%r150, %r117, %r40;
	shl.b32 	%r151, %r150, 2;
	add.s32 	%r41, %r126, %r151;
	add.s32 	%r152, %r1, 13;
	and.b32  	%r42, %r152, 15;
	or.b32  	%r153, %r117, %r42;
	shl.b32 	%r154, %r153, 2;
	add.s32 	%r43, %r126, %r154;
	add.s32 	%r155, %r1, 14;
	and.b32  	%r44, %r155, 15;
	or.b32  	%r156, %r117, %r44;
	shl.b32 	%r157, %r156, 2;
	add.s32 	%r45, %r126, %r157;
	add.s32 	%r158, %r1, -1;
	and.b32  	%r46, %r158, 15;
	or.b32  	%r159, %r117, %r46;
	shl.b32 	%r160, %r159, 2;
	add.s32 	%r47, %r126, %r160;
	mad.lo.s32 	%r48, %r115, 68, %r120;
	mul.lo.s32 	%r49, %r2, 12;
	shl.b32 	%r51, %r2, 3;
	mul.lo.s32 	%r52, %r2, 48;
	shl.b32 	%r53, %r2, 6;
	shl.b32 	%r54, %r2, 5;
	cvta.to.global.u64 	%rd3, %rd4;
$L__BB659_8:
	setp.eq.s32 	%p7, %r19, 3;
	shl.b32 	%r56, %r376, 9;
	mov.u32 	%r377, %r14;
	@%p7 bra 	$L__BB659_12;
	setp.eq.s32 	%p8, %r19, 0;
	add.s32 	%r161, %r56, %r14;
	mul.wide.s32 	%rd17, %r161, 4;
	add.s64 	%rd18, %rd2, %rd17;
	ld.global.v4.u32 	{%r162, %r163, %r164, %r165}, [%rd18];
	st.shared.v4.u32 	[%r20], {%r162, %r163, %r164, %r165};
	mov.u32 	%r377, %r17;
	@%p8 bra 	$L__BB659_12;
	setp.eq.s32 	%p9, %r19, 1;
	add.s32 	%r166, %r56, %r17;
	mul.wide.s32 	%rd19, %r166, 4;
	add.s64 	%rd20, %rd2, %rd19;
	ld.global.v4.u32 	{%r167, %r168, %r169, %r170}, [%rd20];
	st.shared.v4.u32 	[%r21], {%r167, %r168, %r169, %r170};
	mov.u32 	%r377, %r22;
	@%p9 bra 	$L__BB659_12;
	add.s32 	%r377, %r22, %r15;
	add.s32 	%r171, %r56, %r22;
	mul.wide.s32 	%rd21, %r171, 4;
	add.s64 	%rd22, %rd2, %rd21;
	ld.global.v4.u32 	{%r172, %r173, %r174, %r175}, [%rd22];
	shl.b32 	%r176, %r15, 2;
	add.s32 	%r177, %r21, %r176;
	st.shared.v4.u32 	[%r177], {%r172, %r173, %r174, %r175};
$L__BB659_12:
	setp.lt.u32 	%p10, %r18, 3;
	@%p10 bra 	$L__BB659_15;
	add.s32 	%r378, %r377, %r56;
	add.s32 	%r382, %r378, %r49;
	add.s32 	%r381, %r378, %r51;
	add.s32 	%r380, %r378, %r15;
	shl.b32 	%r178, %r377, 2;
	mov.u32 	%r179, _ZZ9cuda_gemmIiLi128ELi4ELi1ELi512ELi16ELi16ELi64ELi1ELi1EEviiiPT_S1_S1_iiiE3Ash;
	add.s32 	%r379, %r179, %r178;
$L__BB659_14:
	mul.wide.s32 	%rd23, %r382, 4;
	add.s64 	%rd24, %rd2, %rd23;
	mul.wide.s32 	%rd25, %r381, 4;
	add.s64 	%rd26, %rd2, %rd25;
	mul.wide.s32 	%rd27, %r380, 4;
	add.s64 	%rd28, %rd2, %rd27;
	mul.wide.s32 	%rd29, %r378, 4;
	add.s64 	%rd30, %rd2, %rd29;
	ld.global.v4.u32 	{%r180, %r181, %r182, %r183}, [%rd30];
	st.shared.v4.u32 	[%r379], {%r180, %r181, %r182, %r183};
	add.s32 	%r184, %r377, %r15;
	ld.global.v4.u32 	{%r185, %r186, %r187, %r188}, [%rd28];
	add.s32 	%r189, %r379, %r50;
	st.shared.v4.u32 	[%r189], {%r185, %r186, %r187, %r188};
	add.s32 	%r190, %r184, %r15;
	ld.global.v4.u32 	{%r191, %r192, %r193, %r194}, [%rd26];
	add.s32 	%r195, %r379, %r54;
	st.shared.v4.u32 	[%r195], {%r191, %r192, %r193, %r194};
	add.s32 	%r196, %r190, %r15;
	ld.global.v4.u32 	{%r197, %r198, %r199, %r200}, [%rd24];
	add.s32 	%r201, %r379, %r52;
	st.shared.v4.u32 	[%r201], {%r197, %r198, %r199, %r200};
	add.s32 	%r377, %r196, %r15;
	add.s32 	%r382, %r382, %r50;
	add.s32 	%r381, %r381, %r50;
	add.s32 	%r380, %r380, %r50;
	add.s32 	%r379, %r379, %r53;
	add.s32 	%r378, %r378, %r50;
	setp.lt.u32 	%p11, %r377, 512;
	@%p11 bra 	$L__BB659_14;
$L__BB659_15:
	bar.sync 	0;
	ld.shared.u32 	%r202, [%r23];
	ld.shared.u32 	%r203, [%r25];
	ld.shared.u32 	%r204, [%r27];
	ld.shared.u32 	%r205, [%r29];
	shl.b32 	%r206, %r1, 4;
	and.b32  	%r207, %r206, 496;
	or.b32  	%r208, %r207, %r30;
	shl.b32 	%r209, %r208, 2;
	mov.u32 	%r210, _ZZ9cuda_gemmIiLi128ELi4ELi1ELi512ELi16ELi16ELi64ELi1ELi1EEviiiPT_S1_S1_iiiE3Ash;
	add.s32 	%r211, %r210, %r209;
	ld.shared.u32 	%r212, [%r211];
	or.b32  	%r213, %r207, %r31;
	shl.b32 	%r214, %r213, 2;
	add.s32 	%r215, %r210, %r214;
	ld.shared.u32 	%r216, [%r215];
	ld.shared.u32 	%r217, [%r33];
	ld.shared.u32 	%r218, [%r35];
	or.b32  	%r219, %r207, %r36;
	shl.b32 	%r220, %r219, 2;
	add.s32 	%r221, %r210, %r220;
	ld.shared.u32 	%r222, [%r221];
	or.b32  	%r223, %r207, %r37;
	shl.b32 	%r224, %r223, 2;
	add.s32 	%r225, %r210, %r224;
	ld.shared.u32 	%r226, [%r225];
	or.b32  	%r227, %r207, %r38;
	shl.b32 	%r228, %r227, 2;
	add.s32 	%r229, %r210, %r228;
	ld.shared.u32 	%r230, [%r229];
	or.b32  	%r231, %r207, %r39;
	shl.b32 	%r232, %r231, 2;
	add.s32 	%r233, %r210, %r232;
	ld.shared.u32 	%r234, [%r233];
	ld.shared.u32 	%r235, [%r41];
	ld.shared.u32 	%r236, [%r43];
	ld.shared.u32 	%r237, [%r45];
	ld.shared.u32 	%r238, [%r47];
	ld.shared.u32 	%r239, [%r48];
	shfl.sync.idx.b32	%r240|%p12, %r239, %r16, 4127, -1;
	mul.lo.s32 	%r241, %r240, %r202;
	shfl.sync.idx.b32	%r242|%p13, %r239, %r24, 4127, -1;
	mad.lo.s32 	%r243, %r242, %r203, %r241;
	shfl.sync.idx.b32	%r244|%p14, %r239, %r26, 4127, -1;
	mad.lo.s32 	%r245, %r244, %r204, %r243;
	shfl.sync.idx.b32	%r246|%p15, %r239, %r28, 4127, -1;
	mad.lo.s32 	%r247, %r246, %r205, %r245;
	shfl.sync.idx.b32	%r248|%p16, %r239, %r30, 4127, -1;
	mad.lo.s32 	%r249, %r248, %r212, %r247;
	shfl.sync.idx.b32	%r250|%p17, %r239, %r31, 4127, -1;
	mad.lo.s32 	%r251, %r250, %r216, %r249;
	shfl.sync.idx.b32	%r252|%p18, %r239, %r32, 4127, -1;
	mad.lo.s32 	%r253, %r252, %r217, %r251;
	shfl.sync.idx.b32	%r254|%p19, %r239, %r34, 4127, -1;
	mad.lo.s32 	%r255, %r254, %r218, %r253;
	shfl.sync.idx.b32	%r256|%p20, %r239, %r36, 4127, -1;
	mad.lo.s32 	%r257, %r256, %r222, %r255;
	shfl.sync.idx.b32	%r258|%p21, %r239, %r37, 4127, -1;
	mad.lo.s32 	%r259, %r258, %r226, %r257;
	shfl.sync.idx.b32	%r260|%p22, %r239, %r38, 4127, -1;
	mad.lo.s32 	%r261, %r260, %r230, %r259;
	shfl.sync.idx.b32	%r262|%p23, %r239, %r39, 4127, -1;
	mad.lo.s32 	%r263, %r262, %r234, %r261;
	shfl.sync.idx.b32	%r264|%p24, %r239, %r40, 4127, -1;
	mad.lo.s32 	%r265, %r264, %r235, %r263;
	shfl.sync.idx.b32	%r266|%p25, %r239, %r42, 4127, -1;
	mad.lo.s32 	%r267, %r266, %r236, %r265;
	shfl.sync.idx.b32	%r268|%p26, %r239, %r44, 4127, -1;
	mad.lo.s32 	%r269, %r268, %r237, %r267;
	shfl.sync.idx.b32	%r270|%p27, %r239, %r46, 4127, -1;
	mad.lo.s32 	%r271, %r270, %r238, %r269;
	ld.shared.u32 	%r272, [%r48+272];
	shfl.sync.idx.b32	%r273|%p28, %r272, %r16, 4127, -1;
	mul.lo.s32 	%r274, %r273, %r202;
	shfl.sync.idx.b32	%r275|%p29, %r272, %r24, 4127, -1;
	mad.lo.s32 	%r276, %r275, %r203, %r274;
	shfl.sync.idx.b32	%r277|%p30, %r272, %r26, 4127, -1;
	mad.lo.s32 	%r278, %r277, %r204, %r276;
	shfl.sync.idx.b32	%r279|%p31, %r272, %r28, 4127, -1;
	mad.lo.s32 	%r280, %r279, %r205, %r278;
	shfl.sync.idx.b32	%r281|%p32, %r272, %r30, 4127, -1;
	mad.lo.s32 	%r282, %r281, %r212, %r280;
	shfl.sync.idx.b32	%r283|%p33, %r272, %r31, 4127, -1;
	mad.lo.s32 	%r284, %r283, %r216, %r282;
	shfl.sync.idx.b32	%r285|%p34, %r272, %r32, 4127, -1;
	mad.lo.s32 	%r286, %r285, %r217, %r284;
	shfl.sync.idx.b32	%r287|%p35, %r272, %r34, 4127, -1;
	mad.lo.s32 	%r288, %r287, %r218, %r286;
	shfl.sync.idx.b32	%r289|%p36, %r272, %r36, 4127, -1;
	mad.lo.s32 	%r290, %r289, %r222, %r288;
	shfl.sync.idx.b32	%r291|%p37, %r272, %r37, 4127, -1;
	mad.lo.s32 	%r292, %r291, %r226, %r290;
	shfl.sync.idx.b32	%r293|%p38, %r272, %r38, 4127, -1;
	mad.lo.s32 	%r294, %r293, %r230, %r292;
	shfl.sync.idx.b32	%r295|%p39, %r272, %r39, 4127, -1;
	mad.lo.s32 	%r296, %r295, %r234, %r294;
	shfl.sync.idx.b32	%r297|%p40, %r272, %r40, 4127, -1;
	mad.lo.s32 	%r298, %r297, %r235, %r296;
	shfl.sync.idx.b32	%r299|%p41, %r272, %r42, 4127, -1;
	mad.lo.s32 	%r300, %r299, %r236, %r298;
	shfl.sync.idx.b32	%r301|%p42, %r272, %r44, 4127, -1;
	mad.lo.s32 	%r302, %r301, %r237, %r300;
	shfl.sync.idx.b32	%r303|%p43, %r272, %r46, 4127, -1;
	mad.lo.s32 	%r304, %r303, %r238, %r302;
	ld.shared.u32 	%r305, [%r48+544];
	shfl.sync.idx.b32	%r306|%p44, %r305, %r16, 4127, -1;
	mul.lo.s32 	%r307, %r306, %r202;
	shfl.sync.idx.b32	%r308|%p45, %r305, %r24, 4127, -1;
	mad.lo.s32 	%r309, %r308, %r203, %r307;
	shfl.sync.idx.b32	%r310|%p46, %r305, %r26, 4127, -1;
	mad.lo.s32 	%r311, %r310, %r204, %r309;
	shfl.sync.idx.b32	%r312|%p47, %r305, %r28, 4127, -1;
	mad.lo.s32 	%r313, %r312, %r205, %r311;
	shfl.sync.idx.b32	%r314|%p48, %r305, %r30, 4127, -1;
	mad.lo.s32 	%r315, %r314, %r212, %r313;
	shfl.sync.idx.b32	%r316|%p49, %r305, %r31, 4127, -1;
	mad.lo.s32 	%r317, %r316, %r216, %r315;
	shfl.sync.idx.b32	%r318|%p50, %r305, %r32, 4127, -1;
	mad.lo.s32 	%r319, %r318, %r217, %r317;
	shfl.sync.idx.b32	%r320|%p51, %r305, %r34, 4127, -1;
	mad.lo.s32 	%r321, %r320, %r218, %r319;
	shfl.sync.idx.b32	%r322|%p52, %r305, %r36, 4127, -1;
	mad.lo.s32 	%r323, %r322, %r222, %r321;
	shfl.sync.idx.b32	%r324|%p53, %r305, %r37, 4127, -1;
	mad.lo.s32 	%r325, %r324, %r226, %r323;
	shfl.sync.idx.b32	%r326|%p54, %r305, %r38, 4127, -1;
	mad.lo.s32 	%r327, %r326, %r230, %r325;
	shfl.sync.idx.b32	%r328|%p55, %r305, %r39, 4127, -1;
	mad.lo.s32 	%r329, %r328, %r234, %r327;
	shfl.sync.idx.b32	%r330|%p56, %r305, %r40, 4127, -1;
	mad.lo.s32 	%r331, %r330, %r235, %r329;
	shfl.sync.idx.b32	%r332|%p57, %r305, %r42, 4127, -1;
	mad.lo.s32 	%r333, %r332, %r236, %r331;
	shfl.sync.idx.b32	%r334|%p58, %r305, %r44, 4127, -1;
	mad.lo.s32 	%r335, %r334, %r237, %r333;
	shfl.sync.idx.b32	%r336|%p59, %r305, %r46, 4127, -1;
	mad.lo.s32 	%r337, %r336, %r238, %r335;
	ld.shared.u32 	%r338, [%r48+816];
	shfl.sync.idx.b32	%r339|%p60, %r338, %r16, 4127, -1;
	mul.lo.s32 	%r340, %r339, %r202;
	shfl.sync.idx.b32	%r341|%p61, %r338, %r24, 4127, -1;
	mad.lo.s32 	%r342, %r341, %r203, %r340;
	shfl.sync.idx.b32	%r343|%p62, %r338, %r26, 4127, -1;
	mad.lo.s32 	%r344, %r343, %r204, %r342;
	shfl.sync.idx.b32	%r345|%p63, %r338, %r28, 4127, -1;
	mad.lo.s32 	%r346, %r345, %r205, %r344;
	shfl.sync.idx.b32	%r347|%p64, %r338, %r30, 4127, -1;
	mad.lo.s32 	%r348, %r347, %r212, %r346;
	shfl.sync.idx.b32	%r349|%p65, %r338, %r31, 4127, -1;
	mad.lo.s32 	%r350, %r349, %r216, %r348;
	shfl.sync.idx.b32	%r351|%p66, %r338, %r32, 4127, -1;
	mad.lo.s32 	%r352, %r351, %r217, %r350;
	shfl.sync.idx.b32	%r353|%p67, %r338, %r34, 4127, -1;
	mad.lo.s32 	%r354, %r353, %r218, %r352;
	shfl.sync.idx.b32	%r355|%p68, %r338, %r36, 4127, -1;
	mad.lo.s32 	%r356, %r355, %r222, %r354;
	shfl.sync.idx.b32	%r357|%p69, %r338, %r37, 4127, -1;
	mad.lo.s32 	%r358, %r357, %r226, %r356;
	shfl.sync.idx.b32	%r359|%p70, %r338, %r38, 4127, -1;
	mad.lo.s32 	%r360, %r359, %r230, %r358;
	shfl.sync.idx.b32	%r361|%p71, %r338, %r39, 4127, -1;
	mad.lo.s32 	%r362, %r361, %r234, %r360;
	shfl.sync.idx.b32	%r363|%p72, %r338, %r40, 4127, -1;
	mad.lo.s32 	%r364, %r363, %r235, %r362;
	shfl.sync.idx.b32	%r365|%p73, %r338, %r42, 4127, -1;
	mad.lo.s32 	%r366, %r365, %r236, %r364;
	shfl.sync.idx.b32	%r367|%p74, %r338, %r44, 4127, -1;
	mad.lo.s32 	%r368, %r367, %r237, %r366;
	shfl.sync.idx.b32	%r369|%p75, %r338, %r46, 4127, -1;
	mad.lo.s32 	%r370, %r369, %r238, %r368;
	bar.sync 	0;
	add.s32 	%r371, %r56, %r1;
	mul.wide.s32 	%rd31, %r371, 4;
	add.s64 	%rd32, %rd3, %rd31;
	st.global.u32 	[%rd32], %r271;
	st.global.u32 	[%rd32+512], %r304;
	st.global.u32 	[%rd32+1024], %r337;
	st.global.u32 	[%rd32+1536], %r370;
	add.s32 	%r376, %r376, %r12;
	setp.lt.u32 	%p76, %r376, %r13;
	@%p76 bra 	$L__BB659_8;
$L__BB659_16:
	ret;

}
	// .globl	_Z9cuda_gemmIiLi128ELi4ELi1ELi512ELi32ELi32ELi64ELi0ELi0EEviiiPT_S1_S1_iii
.visible .entry _Z9cuda_gemmIiLi128ELi4ELi1ELi512ELi32ELi32ELi64ELi0ELi0EEviiiPT_S1_S1_iii(
	.param .u32 _Z9cuda_gemmIiLi128ELi4ELi1ELi512ELi32ELi32ELi64ELi0ELi0EEviiiPT_S1_S1_iii_param_0,
	.param .u32 _Z9cuda_gemmIiLi128ELi4ELi1ELi512ELi32ELi32ELi64ELi0ELi0EEviiiPT_S1_S1_iii_param_1,
	.param .u32 _Z9cuda_gemmIiLi128ELi4ELi1ELi512ELi32ELi32ELi64ELi0ELi0EEviiiPT_S1_S1_iii_param_2,
	.param .u64 .ptr .align 1 _Z9cuda_gemmIiLi128ELi4ELi1ELi512ELi32ELi32ELi64ELi0ELi0EEviiiPT_S1_S1_iii_param_3,
	.param .u64 .ptr .align 1 _Z9cuda_gemmIiLi128ELi4ELi1ELi512ELi32ELi32ELi64ELi0ELi0EEviiiPT_S1_S1_iii_param_4,
	.param .u64 .ptr .align 1 _Z9cuda_gemmIiLi128ELi4ELi1ELi512ELi32ELi32ELi64ELi0ELi0EEviiiPT_S1_S1_iii_param_5,
	.param .u32 _Z9cuda_gemmIiLi128ELi4ELi1ELi512ELi32ELi32ELi64ELi0ELi0EEviiiPT_S1_S1_iii_param_6,
	.param .u32 _Z9cuda_gemmIiLi128ELi4ELi1ELi512ELi32ELi32ELi64ELi0ELi0EEviiiPT_S1_S1_iii_param_7,
	.param .u32 _Z9cuda_gemmIiLi128ELi4ELi1ELi512ELi32ELi32ELi64ELi0ELi0EEviiiPT_S1_S1_iii_param_8
)
.maxntid 128
{
	.reg .pred 	%p<110>;
	.reg .b16 	%rs<8>;
	.reg .b32 	%r<754>;
	.reg .b64 	%rd<37>;
	// demoted variable
	.shared .align 128 .b8 _ZZ9cuda_gemmIiLi128ELi4ELi1ELi512ELi32ELi32ELi64ELi0ELi0EEviiiPT_S1_S1_iiiE11kron_fac_sh[2112];
	// demoted variable
	.shared .align 128 .b8 _ZZ9cuda_gemmIiLi128ELi4ELi1ELi512ELi32ELi32ELi64ELi0ELi0EEviiiPT_S1_S1_iiiE3Ash[2048];
	// demoted variable
	.shared .align 128 .b8 _ZZ9cuda_gemmIiLi128ELi4ELi1ELi512ELi32ELi32ELi64ELi0ELi0EEviiiPT_S1_S1_iiiE3Csh[2048];
	ld.param.u32 	%r258, [_Z9cuda_gemmIiLi128ELi4ELi1ELi512ELi32ELi32ELi64ELi0ELi0EEviiiPT_S1_S1_iii_param_2];
	ld.param.u64 	%rd5, [_Z9cuda_gemmIiLi128ELi4ELi1ELi512ELi32ELi32ELi64ELi0ELi0EEviiiPT_S1_S1_iii_param_3];
	ld.param.u64 	%rd4, [_Z9cuda_gemmIiLi128ELi4ELi1ELi512ELi32ELi32ELi64ELi0ELi0EEviiiPT_S1_S1_iii_param_4];
	ld.param.u64 	%rd6, [_Z9cuda_gemmIiLi128ELi4ELi1ELi512ELi32ELi32ELi64ELi0ELi0EEviiiPT_S1_S1_iii_param_5];
	ld.param.u32 	%r259, [_Z9cuda_gemmIiLi128ELi4ELi1ELi512ELi32ELi32ELi64ELi0ELi0EEviiiPT_S1_S1_iii_param_6];
	ld.param.u32 	%r260, [_Z9cuda_gemmIiLi128ELi4ELi1ELi512ELi32ELi32ELi64ELi0ELi0EEviiiPT_S1_S1_iii_param_7];
	cvta.to.global.u64 	%rd1, %rd5;
	cvta.to.global.u64 	%rd2, %rd6;
	mov.u32 	%r1, %tid.x;
	div.s32 	%r2, 512, %r260;
	min.s32 	%r261, %r2, 64;
	shl.b32 	%r3, %r261, 1;
	div.u32 	%r5, %r1, %r3;
	mul.lo.s32 	%r262, %r5, %r3;
	sub.s32 	%r263, %r1, %r262;
	shr.u32 	%r4, %r263, 1;
	mov.u32 	%r647, %ctaid.y;
	mov.u32 	%r7, %nctaid.y;
	shl.b32 	%r264, %r7, 2;
	setp.ge.u32 	%p2, %r647, %r264;
	@%p2 bra 	$L__BB660_130;
	and.b32  	%r8, %r1, 1;
	mov.u32 	%r266, %ctaid.z;
	mov.u32 	%r267, %ntid.x;
	shl.b32 	%r9, %r1, 2;
	shl.b32 	%r10, %r267, 2;
	and.b32  	%r11, %r1, 15;
	shl.b32 	%r12, %r266, 5;
	mov.u32 	%r268, _ZZ9cuda_gemmIiLi128ELi4ELi1ELi512ELi32ELi32ELi64ELi0ELi0EEviiiPT_S1_S1_iiiE11kron_fac_sh;
	mad.lo.s32 	%r13, %r11, 132, %r268;
	shr.u32 	%r14, %r267, 4;
	and.b32  	%r269, %r4, 15;
	shl.b32 	%r270, %r1, 4;
	and.b32  	%r271, %r270, 16;
	min.s32 	%r15, %r259, 16;
	add.s32 	%r16, %r1, %r267;
	cvt.u16.u32 	%rs2, %r16;
	xor.b16  	%rs3, %rs2, 511;
	cvt.u16.u32 	%rs4, %r267;
	div.u16 	%rs5, %rs3, %rs4;
	add.s32 	%r17, %r9, %r10;
	max.u32 	%r272, %r17, 512;
	setp.lt.u32 	%p3, %r17, 512;
	selp.u32 	%r273, 1, 0, %p3;
	or.b32  	%r274, %r17, %r273;
	sub.s32 	%r275, %r272, %r274;
	div.u32 	%r276, %r275, %r10;
	add.s32 	%r18, %r276, %r273;
	and.b16  	%rs1, %rs5, 3;
	mov.u32 	%r277, _ZZ9cuda_gemmIiLi128ELi4ELi1ELi512ELi32ELi32ELi64ELi0ELi0EEviiiPT_S1_S1_iiiE3Csh;
	add.s32 	%r19, %r277, %r9;
	add.s32 	%r20, %r16, %r267;
	and.b32  	%r21, %r18, 3;
	mov.u32 	%r278, _ZZ9cuda_gemmIiLi128ELi4ELi1ELi512ELi32ELi32ELi64ELi0ELi0EEviiiPT_S1_S1_iiiE3Ash;
	add.s32 	%r22, %r278, %r270;
	add.s32 	%r23, %r17, %r10;
	add.s32 	%r279, %r4, 1;
	xor.b32  	%r280, %r269, 8;
	or.b32  	%r24, %r271, %r269;
	and.b32  	%r281, %r279, 15;
	or.b32  	%r25, %r271, %r281;
	add.s32 	%r282, %r4, 2;
	and.b32  	%r283, %r282, 15;
	or.b32  	%r26, %r271, %r283;
	add.s32 	%r284, %r4, 3;
	and.b32  	%r285, %r284, 15;
	or.b32  	%r27, %r271, %r285;
	add.s32 	%r286, %r4, 4;
	and.b32  	%r287, %r286, 15;
	or.b32  	%r28, %r271, %r287;
	add.s32 	%r288, %r4, 5;
	and.b32  	%r289, %r288, 15;
	or.b32  	%r29, %r271, %r289;
	add.s32 	%r290, %r4, 6;
	and.b32  	%r291, %r290, 15;
	or.b32  	%r30, %r271, %r291;
	add.s32 	%r292, %r4, 7;
	and.b32  	%r293, %r292, 15;
	or.b32  	%r31, %r271, %r293;
	or.b32  	%r32, %r271, %r280;
	add.s32 	%r294, %r4, 9;
	and.b32  	%r295, %r294, 15;
	or.b32  	%r33, %r271, %r295;
	add.s32 	%r296, %r4, 10;
	and.b32  	%r297, %r296, 15;
	or.b32  	%r34, %r271, %r297;
	add.s32 	%r298, %r4, 11;
	and.b32  	%r299, %r298, 15;
	or.b32  	%r35, %r271, %r299;
	add.s32 	%r300, %r4, 12;
	and.b32  	%r301, %r300, 15;
	or.b32  	%r36, %r271, %r301;
	add.s32 	%r302, %r4, 13;
	and.b32  	%r303, %r302, 15;
	or.b32  	%r37, %r271, %r303;
	add.s32 	%r304, %r4, 14;
	and.b32  	%r305, %r304, 15;
	or.b32  	%r38, %r271, %r305;
	add.s32 	%r306, %r4, -1;
	and.b32  	%r307, %r306, 15;
	or.b32  	%r39, %r271, %r307;
	setp.lt.s32 	%p4, %r269, %r260;
	selp.b32 	%r308, 0, %r260, %p4;
	sub.s32 	%r40, %r269, %r308;
	add.s32 	%r309, %r269, 1;
	setp.lt.s32 	%p5, %r309, %r260;
	selp.b32 	%r310, 0, %r260, %p5;
	sub.s32 	%r41, %r309, %r310;
	add.s32 	%r311, %r269, 2;
	setp.lt.s32 	%p6, %r311, %r260;
	selp.b32 	%r312, 0, %r260, %p6;
	sub.s32 	%r42, %r311, %r312;
	add.s32 	%r313, %r269, 3;
	setp.lt.s32 	%p7, %r313, %r260;
	selp.b32 	%r314, 0, %r260, %p7;
	sub.s32 	%r43, %r313, %r314;
	add.s32 	%r315, %r269, 4;
	setp.lt.s32 	%p8, %r315, %r260;
	selp.b32 	%r316, 0, %r260, %p8;
	sub.s32 	%r44, %r315, %r316;
	add.s32 	%r317, %r269, 5;
	setp.lt.s32 	%p9, %r317, %r260;
	selp.b32 	%r318, 0, %r260, %p9;
	sub.s32 	%r45, %r317, %r318;
	add.s32 	%r319, %r269, 6;
	setp.lt.s32 	%p10, %r319, %r260;
	selp.b32 	%r320, 0, %r260, %p10;
	sub.s32 	%r46, %r319, %r320;
	add.s32 	%r321, %r269, 7;
	setp.lt.s32 	%p11, %r321, %r260;
	selp.b32 	%r322, 0, %r260, %p11;
	sub.s32 	%r47, %r321, %r322;
	add.s32 	%r323, %r269, 8;
	setp.lt.s32 	%p12, %r323, %r260;
	selp.b32 	%r324, 0, %r260, %p12;
	sub.s32 	%r48, %r323, %r324;
	add.s32 	%r325, %r269, 9;
	setp.lt.s32 	%p13, %r325, %r260;
	selp.b32 	%r326, 0, %r260, %p13;
	sub.s32 	%r49, %r325, %r326;
	add.s32 	%r327, %r269, 10;
	setp.lt.s32 	%p14, %r327, %r260;
	selp.b32 	%r328, 0, %r260, %p14;
	sub.s32 	%r50, %r327, %r328;
	add.s32 	%r329, %r269, 11;
	setp.lt.s32 	%p15, %r329, %r260;
	selp.b32 	%r330, 0, %r260, %p15;
	sub.s32 	%r51, %r329, %r330;
	add.s32 	%r331, %r269, 12;
	setp.lt.s32 	%p16, %r331, %r260;
	selp.b32 	%r332, 0, %r260, %p16;
	sub.s32 	%r52, %r331, %r332;
	add.s32 	%r333, %r269, 13;
	setp.lt.s32 	%p17, %r333, %r260;
	selp.b32 	%r334, 0, %r260, %p17;
	sub.s32 	%r53, %r333, %r334;
	add.s32 	%r335, %r269, 14;
	setp.lt.s32 	%p18, %r335, %r260;
	selp.b32 	%r336, 0, %r260, %p18;
	sub.s32 	%r54, %r335, %r336;
	add.s32 	%r337, %r269, 15;
	setp.lt.s32 	%p19, %r337, %r260;
	selp.b32 	%r338, 0, %r260, %p19;
	sub.s32 	%r55, %r337, %r338;
	mad.lo.s32 	%r56, %r1, 12, %r19;
	shl.b32 	%r58, %r267, 4;
	add.s32 	%r57, %r56, %r58;
	shl.b32 	%r59, %r267, 3;
	mul.lo.s32 	%r60, %r267, 12;
	cvt.u16.u32 	%rs6, %r3;
	div.s16 	%rs7, 128, %rs6;
	cvt.s32.s16 	%r61, %rs7;
	and.b32  	%r62, %r1, 31;
	cvta.to.global.u64 	%rd3, %rd4;
	shl.b32 	%r476, %r62, 2;
$L__BB660_2:
	setp.eq.s16 	%p20, %rs1, 2;
	mov.u32 	%r648, %r1;
	@%p20 bra 	$L__BB660_6;
	setp.eq.s16 	%p21, %rs1, 3;
	mov.b32 	%r339, 0;
	st.shared.u32 	[%r19], %r339;
	mov.u32 	%r648, %r16;
	@%p21 bra 	$L__BB660_6;
	setp.eq.s16 	%p22, %rs1, 0;
	add.s32 	%r340, %r19, %r10;
	mov.b32 	%r341, 0;
	st.shared.u32 	[%r340], %r341;
	mov.u32 	%r648, %r20;
	@%p22 bra 	$L__BB660_6;
	mov.u32 	%r342, %ntid.x;
	add.s32 	%r648, %r20, %r342;
	add.s32 	%r344, %r340, %r10;
	mov.b32 	%r345, 0;
	st.shared.u32 	[%r344], %r345;
$L__BB660_6:
	shl.b32 	%r346, %r648, 2;
	mov.u32 	%r347, _ZZ9cuda_gemmIiLi128ELi4ELi1ELi512ELi32ELi32ELi64ELi0ELi0EEviiiPT_S1_S1_iiiE3Csh;
	add.s32 	%r649, %r347, %r346;
$L__BB660_7:
	mov.b32 	%r348, 0;
	st.shared.u32 	[%r649], %r348;
	add.s32 	%r349, %r649, %r10;
	st.shared.u32 	[%r349], %r348;
	add.s32 	%r350, %r649, %r59;
	st.shared.u32 	[%r350], %r348;
	add.s32 	%r351, %r649, %r60;
	st.shared.u32 	[%r351], %r348;
	add.s32 	%r648, %r648, %r10;
	add.s32 	%r649, %r649, %r58;
	setp.lt.u32 	%p23, %r648, 512;
	@%p23 bra 	$L__BB660_7;
	setp.eq.s32 	%p24, %r21, 3;
	mov.u32 	%r352, %ctaid.x;
	shl.b32 	%r353, %r352, 9;
	mad.lo.s32 	%r87, %r647, %r258, %r353;
	mov.u32 	%r651, %r9;
	@%p24 bra 	$L__BB660_12;
	setp.eq.s32 	%p25, %r21, 0;
	add.s32 	%r354, %r87, %r9;
	mul.wide.s32 	%rd7, %r354, 4;
	add.s64 	%rd8, %rd1, %rd7;
	ld.global.v4.u32 	{%r355, %r356, %r357, %r358}, [%rd8];
	st.shared.v4.u32 	[%r22], {%r355, %r356, %r357, %r358};
	mov.u32 	%r651, %r17;
	@%p25 bra 	$L__BB660_12;
	setp.eq.s32 	%p26, %r21, 1;
	add.s32 	%r359, %r87, %r17;
	mul.wide.s32 	%rd9, %r359, 4;
	add.s64 	%rd10, %rd1, %rd9;
	ld.global.v4.u32 	{%r360, %r361, %r362, %r363}, [%rd10];
	shl.b32 	%r364, %r10, 2;
	add.s32 	%r365, %r22, %r364;
	st.shared.v4.u32 	[%r365], {%r360, %r361, %r362, %r363};
	mov.u32 	%r651, %r23;
	@%p26 bra 	$L__BB660_12;
	add.s32 	%r651, %r23, %r10;
	add.s32 	%r366, %r87, %r23;
	mul.wide.s32 	%rd11, %r366, 4;
	add.s64 	%rd12, %rd1, %rd11;
	ld.global.v4.u32 	{%r367, %r368, %r369, %r370}, [%rd12];
	shl.b32 	%r371, %r10, 2;
	add.s32 	%r372, %r22, %r371;
	add.s32 	%r373, %r372, %r371;
	st.shared.v4.u32 	[%r373], {%r367, %r368, %r369, %r370};
$L__BB660_12:
	setp.lt.u32 	%p27, %r18, 3;
	@%p27 bra 	$L__BB660_14;
$L__BB660_13:
	add.s32 	%r374, %r87, %r651;
	mul.wide.s32 	%rd13, %r374, 4;
	add.s64 	%rd14, %rd1, %rd13;
	ld.global.v4.u32 	{%r375, %r376, %r377, %r378}, [%rd14];
	shl.b32 	%r379, %r651, 2;
	mov.u32 	%r380, _ZZ9cuda_gemmIiLi128ELi4ELi1ELi512ELi32ELi32ELi64ELi0ELi0EEviiiPT_S1_S1_iiiE3Ash;
	add.s32 	%r381, %r380, %r379;
	st.shared.v4.u32 	[%r381], {%r375, %r376, %r377, %r378};
	add.s32 	%r382, %r651, %r10;
	add.s32 	%r383, %r87, %r382;
	mul.wide.s32 	%rd15, %r383, 4;
	add.s64 	%rd16, %rd1, %rd15;
	ld.global.v4.u32 	{%r384, %r385, %r386, %r387}, [%rd16];
	shl.b32 	%r388, %r10, 2;
	add.s32 	%r389, %r381, %r388;
	st.shared.v4.u32 	[%r389], {%r384, %r385, %r386, %r387};
	add.s32 	%r390, %r382, %r10;
	add.s32 	%r391, %r87, %r390;
	mul.wide.s32 	%rd17, %r391, 4;
	add.s64 	%rd18, %rd1, %rd17;
	ld.global.v4.u32 	{%r392, %r393, %r394, %r395}, [%rd18];
	add.s32 	%r396, %r389, %r388;
	st.shared.v4.u32 	[%r396], {%r392, %r393, %r394, %r395};
	add.s32 	%r397, %r390, %r10;
	add.s32 	%r398, %r87, %r397;
	mul.wide.s32 	%rd19, %r398, 4;
	add.s64 	%rd20, %rd1, %rd19;
	ld.global.v4.u32 	{%r399, %r400, %r401, %r402}, [%rd20];
	add.s32 	%r403, %r396, %r388;
	st.shared.v4.u32 	[%r403], {%r399, %r400, %r401, %r402};
	add.s32 	%r651, %r397, %r10;
	setp.lt.u32 	%p28, %r651, 512;
	@%p28 bra 	$L__BB660_13;
$L__BB660_14:
	mov.b32 	%r669, 0;
	mov.pred 	%p109, -1;
$L__BB660_15:
	mov.pred 	%p1, %p109;
	shr.u32 	%r670, %r1, 4;
	add.s32 	%r110, %r669, %r11;
$L__BB660_16:
	add.s32 	%r405, %r12, %r670;
	mad.lo.s32 	%r406, %r405, %r259, %r110;
	mul.wide.s32 	%rd21, %r406, 4;
	add.s64 	%rd22, %rd3, %rd21;
	ld.global.u32 	%r407, [%rd22];
	shl.b32 	%r408, %r670, 2;
	add.s32 	%r409, %r13, %r408;
	st.shared.u32 	[%r409], %r407;
	add.s32 	%r670, %r670, %r14;
	setp.lt.u32 	%p30, %r670, 32;
	@%p30 bra 	$L__BB660_16;
	setp.lt.s32 	%p31, %r2, 1;
	bar.sync 	0;
	@%p31 bra 	$L__BB660_122;
	mov.b32 	%r687, 0;
$L__BB660_19:
	setp.lt.s32 	%p32, %r260, 1;
	add.s32 	%r130, %r687, %r4;
	mul.lo.s32 	%r131, %r130, %r260;
	@%p32 bra 	$L__BB660_21;
	add.s32 	%r411, %r24, %r131;
	shl.b32 	%r412, %r411, 2;
	mov.u32 	%r413, _ZZ9cuda_gemmIiLi128ELi4ELi1ELi512ELi32ELi32ELi64ELi0ELi0EEviiiPT_S1_S1_iiiE3Ash;
	add.s32 	%r414, %r413, %r412;
	ld.shared.u32 	%r688, [%r414];
$L__BB660_21:
	setp.lt.s32 	%p33, %r260, 2;
	@%p33 bra 	$L__BB660_23;
	add.s32 	%r415, %r25, %r131;
	shl.b32 	%r416, %r415, 2;
	mov.u32 	%r417, _ZZ9cuda_gemmIiLi128ELi4ELi1ELi512ELi32ELi32ELi64ELi0ELi0EEviiiPT_S1_S1_iiiE3Ash;
	add.s32 	%r418, %r417, %r416;
	ld.shared.u32 	%r689, [%r418];
$L__BB660_23:
	setp.lt.s32 	%p34, %r260, 3;
	@%p34 bra 	$L__BB660_25;
	add.s32 	%r419, %r26, %r131;
	shl.b32 	%r420, %r419, 2;
	mov.u32 	%r421, _ZZ9cuda_gemmIiLi128ELi4ELi1ELi512ELi32ELi32ELi64ELi0ELi0EEviiiPT_S1_S1_iiiE3Ash;
	add.s32 	%r422, %r421, %r420;
	ld.shared.u32 	%r690, [%r422];
$L__BB660_25:
	setp.lt.s32 	%p35, %r260, 4;
	@%p35 bra 	$L__BB660_27;
	add.s32 	%r423, %r27, %r131;
	shl.b32 	%r424, %r423, 2;
	mov.u32 	%r425, _ZZ9cuda_gemmIiLi128ELi4ELi1ELi512ELi32ELi32ELi64ELi0ELi0EEviiiPT_S1_S1_iiiE3Ash;
	add.s32 	%r426, %r425, %r424;
	ld.shared.u32 	%r691, [%r426];
$L__BB660_27:
	setp.lt.s32 	%p36, %r260, 5;
	@%p36 bra 	$L__BB660_29;
	add.s32 	%r427, %r28, %r131;
	shl.b32 	%r428, %r427, 2;
	mov.u32 	%r429, _ZZ9cuda_gemmIiLi128ELi4ELi1ELi512ELi32ELi32ELi64ELi0ELi0EEviiiPT_S1_S1_iiiE3Ash;
	add.s32 	%r430, %r429, %r428;
	ld.shared.u32 	%r692, [%r430];
$L__BB660_29:
	setp.lt.s32 	%p37, %r260, 6;
	@%p37 bra 	$L__BB660_31;
	add.s32 	%r431, %r29, %r131;
	shl.b32 	%r432, %r431, 2;
	mov.u32 	%r433, _ZZ9cuda_gemmIiLi128ELi4ELi1ELi512ELi32ELi32ELi64ELi0ELi0EEviiiPT_S1_S1_iiiE3Ash;
	add.s32 	%r434, %r433, %r432;
	ld.shared.u32 	%r693, [%r434];
$L__BB660_31:
	setp.lt.s32 	%p38, %r260, 7;
	@%p38 bra 	$L__BB660_33;
	add.s32 	%r435, %r30, %r131;
	shl.b32 	%r436, %r435, 2;
	mov.u32 	%r437, _ZZ9cuda_gemmIiLi128ELi4ELi1ELi512ELi32ELi32ELi64ELi0ELi0EEviiiPT_S1_S1_iiiE3Ash;
	add.s32 	%r438, %r437, %r436;
	ld.shared.u32 	%r694, [%r438];
$L__BB660_33:
	setp.lt.s32 	%p39, %r260, 8;
	@%p39 bra 	$L__BB660_35;
	add.s32 	%r439, %r31, %r131;
	shl.b32 	%r440, %r439, 2;
	mov.u32 	%r441, _ZZ9cuda_gemmIiLi128ELi4ELi1ELi512ELi32ELi32ELi64ELi0ELi0EEviiiPT_S1_S1_iiiE3Ash;
	add.s32 	%r442, %r441, %r440;
	ld.shared.u32 	%r695, [%r442];
$L__BB660_35:
	setp.lt.s32 	%p40, %r260, 9;
	@%p40 bra 	$L__BB660_37;
	add.s32 	%r443, %r32, %r131;
	shl.b32 	%r444, %r443, 2;
	mov.u32 	%r445, _ZZ9cuda_gemmIiLi128ELi4ELi1ELi512ELi32ELi32ELi64ELi0ELi0EEviiiPT_S1_S1_iiiE3Ash;
	add.s32 	%r446, %r445, %r444;
	ld.shared.u32 	%r696, [%r446];
$L__BB660_37:
	setp.lt.s32 	%p41, %r260, 10;
	@%p41 bra 	$L__BB660_39;
	add.s32 	%r447, %r33, %r131;
	shl.b32 	%r448, %r447, 2;
	mov.u32 	%r449, _ZZ9cuda_gemmIiLi128ELi4ELi1ELi512ELi32ELi32ELi64ELi0ELi0EEviiiPT_S1_S1_iiiE3Ash;
	add.s32 	%r450, %r449, %r448;
	ld.shared.u32 	%r697, [%r450];
$L__BB660_39:
	setp.lt.s32 	%p42, %r260, 11;
	@%p42 bra 	$L__BB660_41;
	add.s32 	%r451, %r34, %r131;
	shl.b32 	%r452, %r451, 2;
	mov.u32 	%r453, _ZZ9cuda_gemmIiLi128ELi4ELi1ELi512ELi32ELi32ELi64ELi0ELi0EEviiiPT_S1_S1_iiiE3Ash;
	add.s32 	%r454, %r453, %r452;
	ld.shared.u32 	%r698, [%r454];
$L__BB660_41:
	setp.lt.s32 	%p43, %r260, 12;
	@%p43 bra 	$L__BB660_43;
	add.s32 	%r455, %r35, %r131;
	shl.b32 	%r456, %r455, 2;
	mov.u32 	%r457, _ZZ9cuda_gemmIiLi128ELi4ELi1ELi512ELi32ELi32ELi64ELi0ELi0EEviiiPT_S1_S1_iiiE3Ash;
	add.s32 	%r458, %r457, %r456;
	ld.shared.u32 	%r699, [%r458];
$L__BB660_43:
	setp.lt.s32 	%p44, %r260, 13;
	@%p44 bra 	$L__BB660_45;
	add.s32 	%r459, %r36, %r131;
	shl.b32 	%r460, %r459, 2;
	mov.u32 	%r461, _ZZ9cuda_gemmIiLi128ELi4ELi1ELi512ELi32ELi32ELi64ELi0ELi0EEviiiPT_S1_S1_iiiE3Ash;
	add.s32 	%r462, %r461, %r460;
	ld.shared.u32 	%r700, [%r462];
$L__BB660_45:
	setp.lt.s32 	%p45, %r260, 14;
	@%p45 bra 	$L__BB660_47;
	add.s32 	%r463, %r37, %r131;
	shl.b32 	%r464, %r463, 2;
	mov.u32 	%r465, _ZZ9cuda_gemmIiLi128ELi4ELi1ELi512ELi32ELi32ELi64ELi0ELi0EEviiiPT_S1_S1_iiiE3Ash;
	add.s32 	%r466, %r465, %r464;
	ld.shared.u32 	%r701, [%r466];
$L__BB660_47:
	setp.lt.s32 	%p46, %r260, 15;
	@%p46 bra 	$L__BB660_49;
	add.s32 	%r467, %r38, %r131;
	shl.b32 	%r468, %r467, 2;
	mov.u32 	%r469, _ZZ9cuda_gemmIiLi128ELi4ELi1ELi512ELi32ELi32ELi64ELi0ELi0EEviiiPT_S1_S1_iiiE3Ash;
	add.s32 	%r470, %r469, %r468;
	ld.shared.u32 	%r702, [%r470];
$L__BB660_49:
	setp.lt.s32 	%p47, %r260, 16;
	@%p47 bra 	$L__BB660_51;
	add.s32 	%r471, %r39, %r131;
	shl.b32 	%r472, %r471, 2;
	mov.u32 	%r473, _ZZ9cuda_gemmIiLi128ELi4ELi1ELi512ELi32ELi32ELi64ELi0ELi0EEviiiPT_S1_S1_iiiE3Ash;
	add.s32 	%r474, %r473, %r472;
	ld.shared.u32 	%r703, [%r474];
$L__BB660_51:
	setp.ge.s32 	%p48, %r5, %r15;
	@%p48 bra 	$L__BB660_121;
	mov.u32 	%r704, %r5;
$L__BB660_53:
	setp.gt.u32 	%p49, %r260, 64;
	mov.u32 	%r475, _ZZ9cuda_gemmIiLi128ELi4ELi1ELi512ELi32ELi32ELi64ELi0ELi0EEviiiPT_S1_S1_iiiE11kron_fac_sh;
	mad.lo.s32 	%r165, %r704, 132, %r475;
	add.s32 	%r477, %r165, %r476;
	ld.shared.u32 	%r166, [%r477];
	@%p49 bra 	$L__BB660_86;
	setp.eq.s32 	%p66, %r260, 0;
	mov.b32 	%r706, 0;
	@%p66 bra 	$L__BB660_56;
	shfl.sync.idx.b32	%r528|%p67, %r166, %r40, 31, -1;
	mul.lo.s32 	%r706, %r528, %r688;
$L__BB660_56:
	setp.lt.s32 	%p68, %r260, 2;
	@%p68 bra 	$L__BB660_58;
	shfl.sync.idx.b32	%r529|%p69, %r166, %r41, 31, -1;
	mad.lo.s32 	%r706, %r529, %r689, %r706;
$L__BB660_58:
	setp.lt.s32 	%p70, %r260, 3;
	@%p70 bra 	$L__BB660_60;
	shfl.sync.idx.b32	%r530|%p71, %r166, %r42, 31, -1;
	mad.lo.s32 	%r706, %r530, %r690, %r706;
$L__BB660_60:
	setp.lt.s32 	%p72, %r260, 4;
	@%p72 bra 	$L__BB660_62;
	shfl.sync.idx.b32	%r531|%p73, %r166, %r43, 31, -1;
	mad.lo.s32 	%r706, %r531, %r691, %r706;
$L__BB660_62:
	setp.lt.s32 	%p74, %r260, 5;
	@%p74 bra 	$L__BB660_64;
	shfl.sync.idx.b32	%r532|%p75, %r166, %r44, 31, -1;
	mad.lo.s32 	%r706, %r532, %r692, %r706;
$L__BB660_64:
	setp.lt.s32 	%p76, %r260, 6;
	@%p76 bra 	$L__BB660_66;
	shfl.sync.idx.b32	%r533|%p77, %r166, %r45, 31, -1;
	mad.lo.s32 	%r706, %r533, %r693, %r706;
$L__BB660_66:
	setp.lt.s32 	%p78, %r260, 7;
	@%p78 bra 	$L__BB660_68;
	shfl.sync.idx.b32	%r534|%p79, %r166, %r46, 31, -1;
	mad.lo.s32 	%r706, %r534, %r694, %r706;
$L__BB660_68:
	setp.lt.s32 	%p80, %r260, 8;
	@%p80 bra 	$L__BB660_70;
	shfl.sync.idx.b32	%r535|%p81, %r166, %r47, 31, -1;
	mad.lo.s32 	%r706, %r535, %r695, %r706;
$L__BB660_70:
	setp.lt.s32 	%p82, %r260, 9;
	@%p82 bra 	$L__BB660_72;
	shfl.sync.idx.b32	%r536|%p83, %r166, %r48, 31, -1;
	mad.lo.s32 	%r706, %r536, %r696, %r706;
$L__BB660_72:
	setp.lt.s32 	%p84, %r260, 10;
	@%p84 bra 	$L__BB660_74;
	shfl.sync.idx.b32	%r537|%p85, %r166, %r49, 31, -1;
	mad.lo.s32 	%r706, %r537, %r697, %r706;
$L__BB660_74:
	setp.lt.s32 	%p86, %r260, 11;
	@%p86 bra 	$L__BB660_76;
	shfl.sync.idx.b32	%r538|%p87, %r166, %r50, 31, -1;
	mad.lo.s32 	%r706, %r538, %r698, %r706;
$L__BB660_76:
	setp.lt.s32 	%p88, %r260, 12;
	@%p88 bra 	$L__BB660_78;
	shfl.sync.idx.b32	%r539|%p89, %r166, %r51, 31, -1;
	mad.lo.s32 	%r706, %r539, %r699, %r706;
$L__BB660_78:
	setp.lt.s32 	%p90, %r260, 13;
	@%p90 bra 	$L__BB660_80;
	shfl.sync.idx.b32	%r540|%p91, %r166, %r52, 31, -1;
	mad.lo.s32 	%r706, %r540, %r700, %r706;
$L__BB660_80:
	setp.lt.s32 	%p92, %r260, 14;
	@%p92 bra 	$L__BB660_82;
	shfl.sync.idx.b32	%r541|%p93, %r166, %r53, 31, -1;
	mad.lo.s32 	%r706, %r541, %r701, %r706;
$L__BB660_82:
	setp.lt.s32 	%p94, %r260, 15;
	@%p94 bra 	$L__BB660_84;
	shfl.sync.idx.b32	%r542|%p95, %r166, %r54, 31, -1;
	mad.lo.s32 	%r706, %r542, %r702, %r706;
$L__BB660_84:
	setp.lt.s32 	%p96, %r260, 16;
	@%p96 bra 	$L__BB660_118;
	shfl.sync.idx.b32	%r543|%p97, %r166, %r55, 31, -1;
	mad.lo.s32 	%r706, %r543, %r703, %r706;
	bra.uni 	$L__BB660_118;
$L__BB660_86:
	mov.b32 	%r706, 0;
	@%p32 bra 	$L__BB660_88;
	shl.b32 	%r479, %r24, 2;
	add.s32 	%r480, %r165, %r479;
	ld.shared.u32 	%r481, [%r480];
	mul.lo.s32 	%r706, %r481, %r688;
$L__BB660_88:
	@%p33 bra 	$L__BB660_90;
	shl.b32 	%r482, %r25, 2;
	add.s32 	%r483, %r165, %r482;
	ld.shared.u32 	%r484, [%r483];
	mad.lo.s32 	%r706, %r484, %r689, %r706;
$L__BB660_90:
	setp.lt.s32 	%p52, %r260, 3;
	@%p52 bra 	$L__BB660_92;
	shl.b32 	%r485, %r26, 2;
	add.s32 	%r486, %r165, %r485;
	ld.shared.u32 	%r487, [%r486];
	mad.lo.s32 	%r706, %r487, %r690, %r706;
$L__BB660_92:
	setp.lt.s32 	%p53, %r260, 4;
	@%p53 bra 	$L__BB660_94;
	shl.b32 	%r488, %r27, 2;
	add.s32 	%r489, %r165, %r488;
	ld.shared.u32 	%r490, [%r489];
	mad.lo.s32 	%r706, %r490, %r691, %r706;
$L__BB660_94:
	setp.lt.s32 	%p54, %r260, 5;
	@%p54 bra 	$L__BB660_96;
	shl.b32 	%r491, %r28, 2;
	add.s32 	%r492, %r165, %r491;
	ld.shared.u32 	%r493, [%r492];
	mad.lo.s32 	%r706, %r493, %r692, %r706;
$L__BB660_96:
	setp.lt.s32 	%p55, %r260, 6;
	@%p55 bra 	$L__BB660_98;
	shl.b32 	%r494, %r29, 2;
	add.s32 	%r495, %r165, %r494;
	ld.shared.u32 	%r496, [%r495];
	mad.lo.s32 	%r706, %r496, %r693, %r706;
$L__BB660_98:
	setp.lt.s32 	%p56, %r260, 7;
	@%p56 bra 	$L__BB660_100;
	shl.b32 	%r497, %r30, 2;
	add.s32 	%r498, %r165, %r497;
	ld.shared.u32 	%r499, [%r498];
	mad.lo.s32 	%r706, %r499, %r694, %r706;
$L__BB660_100:
	setp.lt.s32 	%p57, %r260, 8;
	@%p57 bra 	$L__BB660_102;
	shl.b32 	%r500, %r31, 2;
	add.s32 	%r501, %r165, %r500;
	ld.shared.u32 	%r502, [%r501];
	mad.lo.s32 	%r706, %r502, %r695, %r706;
$L__BB660_102:
	setp.lt.s32 	%p58, %r260, 9;
	@%p58 bra 	$L__BB660_104;
	shl.b32 	%r503, %r32, 2;
	add.s32 	%r504, %r165, %r503;
	ld.shared.u32 	%r505, [%r504];
	mad.lo.s32 	%r706, %r505, %r696, %r706;
$L__BB660_104:
	setp.lt.s32 	%p59, %r260, 10;
	@%p59 bra 	$L__BB660_106;
	shl.b32 	%r506, %r33, 2;
	add.s32 	%r507, %r165, %r506;
	ld.shared.u32 	%r508, [%r507];
	mad.lo.s32 	%r706, %r508, %r697, %r706;
$L__BB660_106:
	setp.lt.s32 	%p60, %r260, 11;
	@%p60 bra 	$L__BB660_108;
	shl.b32 	%r509, %r34, 2;
	add.s32 	%r510, %r165, %r509;
	ld.shared.u32 	%r511, [%r510];
	mad.lo.s32 	%r706, %r511, %r698, %r706;
$L__BB660_108:
	setp.lt.s32 	%p61, %r260, 12;
	@%p61 bra 	$L__BB660_110;
	shl.b32 	%r512, %r35, 2;
	add.s32 	%r513, %r165, %r512;
	ld.shared.u32 	%r514, [%r513];
	mad.lo.s32 	%r706, %r514, %r699, %r706;
$L__BB660_110:
	setp.lt.s32 	%p62, %r260, 13;
	@%p62 bra 	$L__BB660_112;
	shl.b32 	%r515, %r36, 2;
	add.s32 	%r516, %r165, %r515;
	ld.shared.u32 	%r517, [%r516];
	mad.lo.s32 	%r706, %r517, %r700, %r706;
$L__BB660_112:
	setp.lt.s32 	%p63, %r260, 14;
	@%p63 bra 	$L__BB660_114;
	shl.b32 	%r518, %r37, 2;
	add.s32 	%r519, %r165, %r518;
	ld.shared.u32 	%r520, [%r519];
	mad.lo.s32 	%r706, %r520, %r701, %r706;
$L__BB660_114:
	setp.lt.s32 	%p64, %r260, 15;
	@%p64 bra 	$L__BB660_116;
	shl.b32 	%r521, %r38, 2;
	add.s32 	%r522, %r165, %r521;
	ld.shared.u32 	%r523, [%r522];
	mad.lo.s32 	%r706, %r523, %r702, %r706;
$L__BB660_116:
	setp.lt.s32 	%p65, %r260, 16;
	@%p65 bra 	$L__BB660_118;
	shl.b32 	%r524, %r39, 2;
	add.s32 	%r525, %r165, %r524;
	ld.shared.u32 	%r526, [%r525];
	mad.lo.s32 	%r706, %r526, %r703, %r706;
$L__BB660_118:
	setp.ne.s32 	%p98, %r8, 0;
	add.s32 	%r544, %r704, %r669;
	mad.lo.s32 	%r230, %r544, %r2, %r130;
	shfl.sync.down.b32	%r545|%p99, %r706, 1, 7711, -1;
	add.s32 	%r231, %r545, %r706;
	@%p98 bra 	$L__BB660_120;
	shl.b32 	%r546, %r230, 2;
	mov.u32 	%r547, _ZZ9cuda_gemmIiLi128ELi4ELi1ELi512ELi32ELi32ELi64ELi0ELi0EEviiiPT_S1_S1_iiiE3Csh;
	add.s32 	%r548, %r547, %r546;
	ld.shared.u32 	%r549, [%r548];
	add.s32 	%r550, %r549, %r231;
	st.shared.u32 	[%r548], %r550;
$L__BB660_120:
	add.s32 	%r704, %r704, %r61;
	setp.lt.s32 	%p100, %r704, %r15;
	@%p100 bra 	$L__BB660_53;
$L__BB660_121:
	add.s32 	%r687, %r687, %r3;
	setp.lt.s32 	%p101, %r687, %r2;
	@%p101 bra 	$L__BB660_19;
$L__BB660_122:
	mov.b32 	%r669, 16;
	mov.pred 	%p109, 0;
	@%p1 bra 	$L__BB660_15;
	ld.param.u32 	%r630, [_Z9cuda_gemmIiLi128ELi4ELi1ELi512ELi32ELi32ELi64ELi0ELi0EEviiiPT_S1_S1_iii_param_1];
	bar.sync 	0;
	mov.u32 	%r552, %ctaid.x;
	mul.lo.s32 	%r553, %r2, %r552;
	mad.lo.s32 	%r250, %r647, %r630, %r553;
	div.s32 	%r251, %r258, %r260;
	mov.u32 	%r752, %r9;
	@%p24 bra 	$L__BB660_127;
	setp.eq.s32 	%p104, %r21, 0;
	div.s32 	%r554, %r9, %r2;
	mad.lo.s32 	%r555, %r251, %r554, %r250;
	mul.lo.s32 	%r556, %r554, %r2;
	sub.s32 	%r557, %r9, %r556;
	add.s32 	%r558, %r555, %r557;
	mul.wide.s32 	%rd23, %r558, 4;
	add.s64 	%rd24, %rd2, %rd23;
	ld.shared.v4.u32 	{%r559, %r560, %r561, %r562}, [%r56];
	st.global.v4.u32 	[%rd24], {%r559, %r560, %r561, %r562};
	mov.u32 	%r752, %r17;
	@%p104 bra 	$L__BB660_127;
	setp.eq.s32 	%p105, %r21, 1;
	div.s32 	%r563, %r17, %r2;
	mad.lo.s32 	%r564, %r251, %r563, %r250;
	mul.lo.s32 	%r565, %r563, %r2;
	sub.s32 	%r566, %r17, %r565;
	add.s32 	%r567, %r564, %r566;
	mul.wide.s32 	%rd25, %r567, 4;
	add.s64 	%rd26, %rd2, %rd25;
	ld.shared.v4.u32 	{%r568, %r569, %r570, %r571}, [%r57];
	st.global.v4.u32 	[%rd26], {%r568, %r569, %r570, %r571};
	mov.u32 	%r752, %r23;
	@%p105 bra 	$L__BB660_127;
	add.s32 	%r752, %r23, %r10;
	div.s32 	%r572, %r23, %r2;
	mad.lo.s32 	%r573, %r251, %r572, %r250;
	mul.lo.s32 	%r574, %r572, %r2;
	sub.s32 	%r575, %r23, %r574;
	add.s32 	%r576, %r573, %r575;
	mul.wide.s32 	%rd27, %r576, 4;
	add.s64 	%rd28, %rd2, %rd27;
	shl.b32 	%r577, %r10, 2;
	add.s32 	%r578, %r57, %r577;
	ld.shared.v4.u32 	{%r579, %r580, %r581, %r582}, [%r578];
	st.global.v4.u32 	[%rd28], {%r579, %r580, %r581, %r582};
$L__BB660_127:
	@%p27 bra 	$L__BB660_129;
$L__BB660_128:
	div.s32 	%r583, %r752, %r2;
	mad.lo.s32 	%r584, %r251, %r583, %r250;
	mul.lo.s32 	%r585, %r583, %r2;
	sub.s32 	%r586, %r752, %r585;
	add.s32 	%r587, %r584, %r586;
	mul.wide.s32 	%rd29, %r587, 4;
	add.s64 	%rd30, %rd2, %rd29;
	shl.b32 	%r588, %r752, 2;
	mov.u32 	%r589, _ZZ9cuda_gemmIiLi128ELi4ELi1ELi512ELi32ELi32ELi64ELi0ELi0EEviiiPT_S1_S1_iiiE3Csh;
	add.s32 	%r590, %r589, %r588;
	ld.shared.v4.u32 	{%r591, %r592, %r593, %r594}, [%r590];
	st.global.v4.u32 	[%rd30], {%r591, %r592, %r593, %r594};
	add.s32 	%r595, %r752, %r10;
	div.s32 	%r596, %r595, %r2;
	mad.lo.s32 	%r597, %r251, %r596, %r250;
	mul.lo.s32 	%r598, %r596, %r2;
	sub.s32 	%r599, %r595, %r598;
	add.s32 	%r600, %r597, %r599;
	mul.wide.s32 	%rd31, %r600, 4;
	add.s64 	%rd32, %rd2, %rd31;
	shl.b32 	%r601, %r10, 2;
	add.s32 	%r602, %r590, %r601;
	ld.shared.v4.u32 	{%r603, %r604, %r605, %r606}, [%r602];
	st.global.v4.u32 	[%rd32], {%r603, %r604, %r605, %r606};
	add.s32 	%r607, %r595, %r10;
	div.s32 	%r608, %r607, %r2;
	mad.lo.s32 	%r609, %r251, %r608, %r250;
	mul.lo.s32 	%r610, %r608, %r2;
	sub.s32 	%r611, %r607, %r610;
	add.s32 	%r612, %r609, %r611;
	mul.wide.s32 	%rd33, %r612, 4;
	add.s64 	%rd34, %rd2, %rd33;
	add.s32 	%r613, %r602, %r601;
	ld.shared.v4.u32 	{%r614, %r615, %r616, %r617}, [%r613];
	st.global.v4.u32 	[%rd34], {%r614, %r615, %r616, %r617};
	add.s32 	%r618, %r607, %r10;
	div.s32 	%r619, %r618, %r2;
	mad.lo.s32 	%r620, %r251, %r619, %r250;
	mul.lo.s32 	%r621, %r619, %r2;
	sub.s32 	%r622, %r618, %r621;
	add.s32 	%r623, %r620, %r622;
	mul.wide.s32 	%rd35, %r623, 4;
	add.s64 	%rd36, %rd2, %rd35;
	add.s32 	%r624, %r613, %r601;
	ld.shared.v4.u32 	{%r625, %r626, %r627, %r628}, [%r624];
	st.global.v4.u32 	[%rd36], {%r625, %r626, %r627, %r628};
	add.s32 	%r752, %r618, %r10;
	setp.lt.u32 	%p107, %r752, 512;
	@%p107 bra 	$L__BB660_128;
$L__BB660_129:
	add.s32 	%r647, %r647, %r7;
	shl.b32 	%r629, %r7, 2;
	setp.lt.u32 	%p108, %r647, %r629;
	@%p108 bra 	$L__BB660_2;
$L__BB660_130:
	ret;

}
	// .globl	_Z9cuda_gemmIiLi128ELi4ELi1ELi512ELi32ELi32ELi64ELi0ELi1EEviiiPT_S1_S1_iii
.visible .entry _Z9cuda_gemmIiLi128ELi4ELi1ELi512ELi32ELi32ELi64ELi0ELi1EEviiiPT_S1_S1_iii(
	.param .u32 _Z9cuda_gemmIiLi128ELi4ELi1ELi512ELi32ELi32ELi64ELi0ELi1EEviiiPT_S1_S1_iii_param_0,
	.param .u32 _Z9cuda_gemmIiLi128ELi4ELi1ELi512ELi32ELi32ELi64ELi0ELi1EEviiiPT_S1_S1_iii_param_1,
	.param .u32 _Z9cuda_gemmIiLi128ELi4ELi1ELi512ELi32ELi32ELi64ELi0ELi1EEviiiPT_S1_S1_iii_param_2,
	.param .u64 .ptr .align 1 _Z9cuda_gemmIiLi128ELi4ELi1ELi512ELi32ELi32ELi64ELi0ELi1EEviiiPT_S1_S1_iii_param_3,
	.param .u64 .ptr .align 1 _Z9cuda_gemmIiLi128ELi4ELi1ELi512ELi32ELi32ELi64ELi0ELi1EEviiiPT_S1_S1_iii_param_4,
	.param .u64 .ptr .align 1 _Z9cuda_gemmIiLi128ELi4ELi1ELi512ELi32ELi32ELi64ELi0ELi1EEviiiPT_S1_S1_iii_param_5,
	.param .u32 _Z9cuda_gemmIiLi128ELi4ELi1ELi512ELi32ELi32ELi64ELi0ELi1EEviiiPT_S1_S1_iii_param_6,
	.param .u32 _Z9cuda_gemmIiLi128ELi4ELi1ELi512ELi32ELi32ELi64ELi0ELi1EEviiiPT_S1_S1_iii_param_7,
	.param .u32 _Z9cuda_gemmIiLi128ELi4ELi1ELi512ELi32ELi32ELi64ELi0ELi1EEviiiPT_S1_S1_iii_param_8
)
.maxntid 128
{
	.reg .pred 	%p<42>;
	.reg .b16 	%rs<6>;
	.reg .b32 	%r<378>;
	.reg .b64 	%rd<37>;
	// demoted variable
	.shared .align 128 .b8 _ZZ9cuda_gemmIiLi128ELi4ELi1ELi512ELi32ELi32ELi64ELi0ELi1EEviiiPT_S1_S1_iiiE11kron_fac_sh[2112];
	// demoted variable
	.shared .align 128 .b8 _ZZ9cuda_gemmIiLi128ELi4ELi1ELi512ELi32ELi32ELi64ELi0ELi1EEviiiPT_S1_S1_iiiE3Ash[2048];
	// demoted variable
	.shared .align 128 .b8 _ZZ9cuda_gemmIiLi128ELi4ELi1ELi512ELi32ELi32ELi64ELi0ELi1EEviiiPT_S1_S1_iiiE3Csh[2048];
	ld.param.u32 	%r109, [_Z9cuda_gemmIiLi128ELi4ELi1ELi512ELi32ELi32ELi64ELi0ELi1EEviiiPT_S1_S1_iii_param_1];
	ld.param.u32 	%r110, [_Z9cuda_gemmIiLi128ELi4ELi1ELi512ELi32ELi32ELi64ELi0ELi1EEviiiPT_S1_S1_iii_param_2];
	ld.param.u64 	%rd5, [_Z9cuda_gemmIiLi128ELi4ELi1ELi512ELi32ELi32ELi64ELi0ELi1EEviiiPT_S1_S1_iii_param_3];
	ld.param.u64 	%rd4, [_Z9cuda_gemmIiLi128ELi4ELi1ELi512ELi32ELi32ELi64ELi0ELi1EEviiiPT_S1_S1_iii_param_4];
	ld.param.u64 	%rd6, [_Z9cuda_gemmIiLi128ELi4ELi1ELi512ELi32ELi32ELi64ELi0ELi1EEviiiPT_S1_S1_iii_param_5];
	cvta.to.global.u64 	%rd1, %rd5;
	cvta.to.global.u64 	%rd2, %rd6;
	mov.u32 	%r1, %tid.x;
	shr.u32 	%r2, %r1, 1;
	and.b32  	%r3, %r2, 15;
	mov.u32 	%r367, %ctaid.y;
	mov.u32 	%r5, %nctaid.y;
	shl.b32 	%r6, %r5, 2;
	setp.ge.u32 	%p2, %r367, %r6;
	@%p2 bra 	$L__BB661_29;
	and.b32  	%r7, %r1, 1;
	mov.u32 	%r111, %ctaid.x;
	mov.u32 	%r112, %ctaid.z;
	mov.u32 	%r113, %ntid.x;
	shl.b32 	%r8, %r1, 2;
	shl.b32 	%r9, %r111, 9;
	shl.b32 	%r10, %r113, 2;
	shr.u32 	%r11, %r1, 4;
	and.b32  	%r114, %r1, 15;
	shl.b32 	%r115, %r112, 10;
	or.b32  	%r12, %r115, %r114;
	mov.u32 	%r116, _ZZ9cuda_gemmIiLi128ELi4ELi1ELi512ELi32ELi32ELi64ELi0ELi1EEviiiPT_S1_S1_iiiE11kron_fac_sh;
	mad.lo.s32 	%r13, %r114, 132, %r116;
	shr.u32 	%r14, %r113, 4;
	shl.b32 	%r117, %r1, 4;
	and.b32  	%r118, %r117, 16;
	shl.b32 	%r119, %r3, 5;
	or.b32  	%r120, %r119, %r118;
	and.b32  	%r121, %r8, 124;
	add.s32 	%r15, %r116, %r121;
	shl.b32 	%r16, %r111, 4;
	shr.s32 	%r122, %r110, 31;
	shr.u32 	%r123, %r122, 27;
	add.s32 	%r124, %r110, %r123;
	shr.s32 	%r17, %r124, 5;
	add.s32 	%r18, %r1, %r113;
	cvt.u16.u32 	%rs2, %r18;
	xor.b16  	%rs3, %rs2, 511;
	cvt.u16.u32 	%rs4, %r113;
	div.u16 	%rs5, %rs3, %rs4;
	add.s32 	%r19, %r8, %r10;
	max.u32 	%r125, %r19, 512;
	setp.lt.u32 	%p3, %r19, 512;
	selp.u32 	%r126, 1, 0, %p3;
	or.b32  	%r127, %r19, %r126;
	sub.s32 	%r128, %r125, %r127;
	div.u32 	%r129, %r128, %r10;
	add.s32 	%r20, %r129, %r126;
	and.b16  	%rs1, %rs5, 3;
	mov.u32 	%r130, _ZZ9cuda_gemmIiLi128ELi4ELi1ELi512ELi32ELi32ELi64ELi0ELi1EEviiiPT_S1_S1_iiiE3Csh;
	add.s32 	%r21, %r130, %r8;
	add.s32 	%r22, %r21, %r10;
	add.s32 	%r23, %r18, %r113;
	add.s32 	%r24, %r23, %r113;
	and.b32  	%r25, %r20, 3;
	mov.u32 	%r131, _ZZ9cuda_gemmIiLi128ELi4ELi1ELi512ELi32ELi32ELi64ELi0ELi1EEviiiPT_S1_S1_iiiE3Ash;
	add.s32 	%r26, %r131, %r117;
	shl.b32 	%r63, %r113, 4;
	add.s32 	%r27, %r26, %r63;
	add.s32 	%r28, %r19, %r10;
	or.b32  	%r132, %r120, %r3;
	shl.b32 	%r133, %r132, 2;
	add.s32 	%r29, %r131, %r133;
	add.s32 	%r134, %r2, 1;
	and.b32  	%r135, %r134, 15;
	or.b32  	%r136, %r120, %r135;
	shl.b32 	%r137, %r136, 2;
	add.s32 	%r30, %r131, %r137;
	add.s32 	%r138, %r2, 2;
	and.b32  	%r139, %r138, 15;
	or.b32  	%r140, %r120, %r139;
	shl.b32 	%r141, %r140, 2;
	add.s32 	%r31, %r131, %r141;
	add.s32 	%r142, %r2, 3;
	and.b32  	%r143, %r142, 15;
	or.b32  	%r144, %r120, %r143;
	shl.b32 	%r145, %r144, 2;
	add.s32 	%r32, %r131, %r145;
	add.s32 	%r146, %r2, 4;
	and.b32  	%r147, %r146, 15;
	or.b32  	%r148, %r120, %r147;
	shl.b32 	%r149, %r148, 2;
	add.s32 	%r33, %r131, %r149;
	add.s32 	%r150, %r2, 5;
	and.b32  	%r151, %r150, 15;
	or.b32  	%r152, %r120, %r151;
	shl.b32 	%r153, %r152, 2;
	add.s32 	%r34, %r131, %r153;
	add.s32 	%r154, %r2, 6;
	and.b32  	%r155, %r154, 15;
	or.b32  	%r156, %r120, %r155;
	shl.b32 	%r157, %r156, 2;
	add.s32 	%r35, %r131, %r157;
	add.s32 	%r158, %r2, 7;
	and.b32  	%r159, %r158, 15;
	or.b32  	%r160, %r120, %r159;
	shl.b32 	%r161, %r160, 2;
	add.s32 	%r36, %r131, %r161;
	xor.b32  	%r162, %r3, 8;
	or.b32  	%r163, %r120, %r162;
	shl.b32 	%r164, %r163, 2;
	add.s32 	%r37, %r131, %r164;
	add.s32 	%r165, %r2, 9;
	and.b32  	%r166, %r165, 15;
	or.b32  	%r167, %r120, %r166;
	shl.b32 	%r168, %r167, 2;
	add.s32 	%r38, %r131, %r168;
	add.s32 	%r169, %r2, 10;
	and.b32  	%r170, %r169, 15;
	or.b32  	%r171, %r120, %r170;
	shl.b32 	%r172, %r171, 2;
	add.s32 	%r39, %r131, %r172;
	add.s32 	%r173, %r2, 11;
	and.b32  	%r174, %r173, 15;
	or.b32  	%r175, %r120, %r174;
	shl.b32 	%r176, %r175, 2;
	add.s32 	%r40, %r131, %r176;
	add.s32 	%r177, %r2, 12;
	and.b32  	%r178, %r177, 15;
	or.b32  	%r179, %r120, %r178;
	shl.b32 	%r180, %r179, 2;
	add.s32 	%r41, %r131, %r180;
	add.s32 	%r181, %r2, 13;
	and.b32  	%r182, %r181, 15;
	or.b32  	%r183, %r120, %r182;
	shl.b32 	%r184, %r183, 2;
	add.s32 	%r42, %r131, %r184;
	add.s32 	%r185, %r2, 14;
	and.b32  	%r186, %r185, 15;
	or.b32  	%r187, %r120, %r186;
	shl.b32 	%r188, %r187, 2;
	add.s32 	%r43, %r131, %r188;
	add.s32 	%r189, %r2, -1;
	and.b32  	%r190, %r189, 15;
	or.b32  	%r191, %r120, %r190;
	shl.b32 	%r192, %r191, 2;
	add.s32 	%r44, %r131, %r192;
	mad.lo.s32 	%r45, %r3, -31, %r120;
	or.b32  	%r46, %r118, %r135;
	or.b32  	%r47, %r118, %r139;
	or.b32  	%r48, %r118, %r143;
	or.b32  	%r49, %r118, %r147;
	or.b32  	%r50, %r118, %r151;
	or.b32  	%r51, %r118, %r155;
	or.b32  	%r52, %r118, %r159;
	or.b32  	%r53, %r118, %r162;
	or.b32  	%r54, %r118, %r166;
	or.b32  	%r55, %r118, %r170;
	or.b32  	%r56, %r118, %r174;
	or.b32  	%r57, %r118, %r178;
	or.b32  	%r58, %r118, %r182;
	or.b32  	%r59, %r118, %r186;
	or.b32  	%r60, %r118, %r190;
	mad.lo.s32 	%r61, %r1, 12, %r21;
	add.s32 	%r62, %r61, %r63;
	shl.b32 	%r64, %r113, 3;
	mul.lo.s32 	%r65, %r113, 12;
	shr.u32 	%r66, %r1, 5;
	cvta.to.global.u64 	%rd3, %rd4;
$L__BB661_2:
	setp.eq.s16 	%p4, %rs1, 2;
	mov.u32 	%r368, %r1;
	@%p4 bra 	$L__BB661_6;
	setp.eq.s16 	%p5, %rs1, 3;
	mov.b32 	%r193, 0;
	st.shared.u32 	[%r21], %r193;
	mov.u32 	%r368, %r18;
	@%p5 bra 	$L__BB661_6;
	setp.eq.s16 	%p6, %rs1, 0;
	mov.b32 	%r194, 0;
	st.shared.u32 	[%r22], %r194;
	mov.u32 	%r368, %r23;
	@%p6 bra 	$L__BB661_6;
	add.s32 	%r195, %r22, %r10;
	mov.b32 	%r196, 0;
	st.shared.u32 	[%r195], %r196;
	mov.u32 	%r368, %r24;
$L__BB661_6:
	shl.b32 	%r197, %r368, 2;
	mov.u32 	%r198, _ZZ9cuda_gemmIiLi128ELi4ELi1ELi512ELi32ELi32ELi64ELi0ELi1EEviiiPT_S1_S1_iiiE3Csh;
	add.s32 	%r369, %r198, %r197;
$L__BB661_7:
	mov.b32 	%r199, 0;
	st.shared.u32 	[%r369], %r199;
	add.s32 	%r200, %r369, %r10;
	st.shared.u32 	[%r200], %r199;
	add.s32 	%r201, %r369, %r64;
	st.shared.u32 	[%r201], %r199;
	add.s32 	%r202, %r369, %r65;
	st.shared.u32 	[%r202], %r199;
	add.s32 	%r368, %r368, %r10;
	add.s32 	%r369, %r369, %r63;
	setp.lt.u32 	%p7, %r368, 512;
	@%p7 bra 	$L__BB661_7;
	setp.eq.s32 	%p8, %r25, 3;
	mad.lo.s32 	%r74, %r367, %r110, %r9;
	mov.u32 	%r371, %r8;
	@%p8 bra 	$L__BB661_12;
	setp.eq.s32 	%p9, %r25, 0;
	add.s32 	%r203, %r74, %r8;
	mul.wide.s32 	%rd7, %r203, 4;
	add.s64 	%rd8, %rd1, %rd7;
	ld.global.v4.u32 	{%r204, %r205, %r206, %r207}, [%rd8];
	st.shared.v4.u32 	[%r26], {%r204, %r205, %r206, %r207};
	mov.u32 	%r371, %r19;
	@%p9 bra 	$L__BB661_12;
	setp.eq.s32 	%p10, %r25, 1;
	add.s32 	%r208, %r74, %r19;
	mul.wide.s32 	%rd9, %r208, 4;
	add.s64 	%rd10, %rd1, %rd9;
	ld.global.v4.u32 	{%r209, %r210, %r211, %r212}, [%rd10];
	st.shared.v4.u32 	[%r27], {%r209, %r210, %r211, %r212};
	mov.u32 	%r371, %r28;
	@%p10 bra 	$L__BB661_12;
	add.s32 	%r371, %r28, %r10;
	add.s32 	%r213, %r74, %r28;
	mul.wide.s32 	%rd11, %r213, 4;
	add.s64 	%rd12, %rd1, %rd11;
	ld.global.v4.u32 	{%r214, %r215, %r216, %r217}, [%rd12];
	shl.b32 	%r218, %r10, 2;
	add.s32 	%r219, %r27, %r218;
	st.shared.v4.u32 	[%r219], {%r214, %r215, %r216, %r217};
$L__BB661_12:
	setp.lt.u32 	%p11, %r20, 3;
	@%p11 bra 	$L__BB661_14;
$L__BB661_13:
	add.s32 	%r220, %r74, %r371;
	mul.wide.s32 	%rd13, %r220, 4;
	add.s64 	%rd14, %rd1, %rd13;
	ld.global.v4.u32 	{%r221, %r222, %r223, %r224}, [%rd14];
	shl.b32 	%r225, %r371, 2;
	mov.u32 	%r226, _ZZ9cuda_gemmIiLi128ELi4ELi1ELi512ELi32ELi32ELi64ELi0ELi1EEviiiPT_S1_S1_iiiE3Ash;
	add.s32 	%r227, %r226, %r225;
	st.shared.v4.u32 	[%r227], {%r221, %r222, %r223, %r224};
	add.s32 	%r228, %r371, %r10;
	add.s32 	%r229, %r74, %r228;
	mul.wide.s32 	%rd15, %r229, 4;
	add.s64 	%rd16, %rd1, %rd15;
	ld.global.v4.u32 	{%r230, %r231, %r232, %r233}, [%rd16];
	shl.b32 	%r234, %r10, 2;
	add.s32 	%r235, %r227, %r234;
	st.shared.v4.u32 	[%r235], {%r230, %r231, %r232, %r233};
	add.s32 	%r236, %r228, %r10;
	add.s32 	%r237, %r74, %r236;
	mul.wide.s32 	%rd17, %r237, 4;
	add.s64 	%rd18, %rd1, %rd17;
	ld.global.v4.u32 	{%r238, %r239, %r240, %r241}, [%rd18];
	add.s32 	%r242, %r235, %r234;
	st.shared.v4.u32 	[%r242], {%r238, %r239, %r240, %r241};
	add.s32 	%r243, %r236, %r10;
	add.s32 	%r244, %r74, %r243;
	mul.wide.s32 	%rd19, %r244, 4;
	add.s64 	%rd20, %rd1, %rd19;
	ld.global.v4.u32 	{%r245, %r246, %r247, %r248}, [%rd20];
	add.s32 	%r249, %r242, %r234;
	st.shared.v4.u32 	[%r249], {%r245, %r246, %r247, %r248};
	add.s32 	%r371, %r243, %r10;
	setp.lt.u32 	%p12, %r371, 512;
	@%p12 bra 	$L__BB661_13;
$L__BB661_14:
	mov.b32 	%r373, 0;
	mov.pred 	%p41, -1;
$L__BB661_15:
	mov.pred 	%p1, %p41;
	add.s32 	%r80, %r12, %r373;
	mov.u32 	%r374, %r11;
$L__BB661_16:
	shl.b32 	%r251, %r374, 5;
	add.s32 	%r252, %r80, %r251;
	mul.wide.u32 	%rd21, %r252, 4;
	add.s64 	%rd22, %rd3, %rd21;
	ld.global.u32 	%r253, [%rd22];
	shl.b32 	%r254, %r374, 2;
	add.s32 	%r255, %r13, %r254;
	st.shared.u32 	[%r255], %r253;
	add.s32 	%r374, %r374, %r14;
	setp.lt.u32 	%p14, %r374, 32;
	@%p14 bra 	$L__BB661_16;
	bar.sync 	0;
	ld.shared.u32 	%r83, [%r29];
	ld.shared.u32 	%r84, [%r30];
	ld.shared.u32 	%r85, [%r31];
	ld.shared.u32 	%r86, [%r32];
	ld.shared.u32 	%r87, [%r33];
	ld.shared.u32 	%r88, [%r34];
	ld.shared.u32 	%r89, [%r35];
	ld.shared.u32 	%r90, [%r36];
	ld.shared.u32 	%r91, [%r37];
	ld.shared.u32 	%r92, [%r38];
	ld.shared.u32 	%r93, [%r39];
	ld.shared.u32 	%r94, [%r40];
	ld.shared.u32 	%r95, [%r41];
	ld.shared.u32 	%r96, [%r42];
	ld.shared.u32 	%r97, [%r43];
	ld.shared.u32 	%r98, [%r44];
	mov.u32 	%r375, %r66;
$L__BB661_18:
	setp.ne.s32 	%p15, %r7, 0;
	mad.lo.s32 	%r256, %r375, 132, %r15;
	ld.shared.u32 	%r257, [%r256];
	shfl.sync.idx.b32	%r258|%p16, %r257, %r45, 31, -1;
	mul.lo.s32 	%r259, %r258, %r83;
	shfl.sync.idx.b32	%r260|%p17, %r257, %r46, 31, -1;
	mad.lo.s32 	%r261, %r260, %r84, %r259;
	shfl.sync.idx.b32	%r262|%p18, %r257, %r47, 31, -1;
	mad.lo.s32 	%r263, %r262, %r85, %r261;
	shfl.sync.idx.b32	%r264|%p19, %r257, %r48, 31, -1;
	mad.lo.s32 	%r265, %r264, %r86, %r263;
	shfl.sync.idx.b32	%r266|%p20, %r257, %r49, 31, -1;
	mad.lo.s32 	%r267, %r266, %r87, %r265;
	shfl.sync.idx.b32	%r268|%p21, %r257, %r50, 31, -1;
	mad.lo.s32 	%r269, %r268, %r88, %r267;
	shfl.sync.idx.b32	%r270|%p22, %r257, %r51, 31, -1;
	mad.lo.s32 	%r271, %r270, %r89, %r269;
	shfl.sync.idx.b32	%r272|%p23, %r257, %r52, 31, -1;
	mad.lo.s32 	%r273, %r272, %r90, %r271;
	shfl.sync.idx.b32	%r274|%p24, %r257, %r53, 31, -1;
	mad.lo.s32 	%r275, %r274, %r91, %r273;
	shfl.sync.idx.b32	%r276|%p25, %r257, %r54, 31, -1;
	mad.lo.s32 	%r277, %r276, %r92, %r275;
	shfl.sync.idx.b32	%r278|%p26, %r257, %r55, 31, -1;
	mad.lo.s32 	%r279, %r278, %r93, %r277;
	shfl.sync.idx.b32	%r280|%p27, %r257, %r56, 31, -1;
	mad.lo.s32 	%r281, %r280, %r94, %r279;
	shfl.sync.idx.b32	%r282|%p28, %r257, %r57, 31, -1;
	mad.lo.s32 	%r283, %r282, %r95, %r281;
	shfl.sync.idx.b32	%r284|%p29, %r257, %r58, 31, -1;
	mad.lo.s32 	%r285, %r284, %r96, %r283;
	shfl.sync.idx.b32	%r286|%p30, %r257, %r59, 31, -1;
	mad.lo.s32 	%r287, %r286, %r97, %r285;
	shfl.sync.idx.b32	%r288|%p31, %r257, %r60, 31, -1;
	mad.lo.s32 	%r289, %r288, %r98, %r287;
	add.s32 	%r290, %r375, %r373;
	shl.b32 	%r291, %r290, 4;
	or.b32  	%r100, %r291, %r3;
	shfl.sync.down.b32	%r292|%p32, %r289, 1, 7711, -1;
	add.s32 	%r101, %r292, %r289;
	@%p15 bra 	$L__BB661_20;
	shl.b32 	%r293, %r100, 2;
	mov.u32 	%r294, _ZZ9cuda_gemmIiLi128ELi4ELi1ELi512ELi32ELi32ELi64ELi0ELi1EEviiiPT_S1_S1_iiiE3Csh;
	add.s32 	%r295, %r294, %r293;
	ld.shared.u32 	%r296, [%r295];
	add.s32 	%r297, %r296, %r101;
	st.shared.u32 	[%r295], %r297;
$L__BB661_20:
	add.s32 	%r102, %r375, 4;
	setp.lt.u32 	%p33, %r375, 12;
	mov.u32 	%r375, %r102;
	@%p33 bra 	$L__BB661_18;
	mov.b32 	%r373, 16;
	mov.pred 	%p41, 0;
	@%p1 bra 	$L__BB661_15;
	setp.eq.s32 	%p35, %r25, 3;
	bar.sync 	0;
	mad.lo.s32 	%r103, %r367, %r109, %r16;
	mov.u32 	%r376, %r8;
	@%p35 bra 	$L__BB661_26;
	setp.eq.s32 	%p36, %r25, 0;
	and.b32  	%r299, %r8, 12;
	shr.u32 	%r300, %r1, 2;
	mad.lo.s32 	%r301, %r300, %r17, %r299;
	add.s32 	%r302, %r103, %r301;
	mul.wide.s32 	%rd23, %r302, 4;
	add.s64 	%rd24, %rd2, %rd23;
	ld.shared.v4.u32 	{%r303, %r304, %r305, %r306}, [%r61];
	st.global.v4.u32 	[%rd24], {%r303, %r304, %r305, %r306};
	mov.u32 	%r376, %r19;
	@%p36 bra 	$L__BB661_26;
	setp.eq.s32 	%p37, %r25, 1;
	and.b32  	%r307, %r19, 12;
	shr.u32 	%r308, %r19, 4;
	mad.lo.s32 	%r309, %r308, %r17, %r307;
	add.s32 	%r310, %r103, %r309;
	mul.wide.s32 	%rd25, %r310, 4;
	add.s64 	%rd26, %rd2, %rd25;
	ld.shared.v4.u32 	{%r311, %r312, %r313, %r314}, [%r62];
	st.global.v4.u32 	[%rd26], {%r311, %r312, %r313, %r314};
	mov.u32 	%r376, %r28;
	@%p37 bra 	$L__BB661_26;
	add.s32 	%r376, %r28, %r10;
	and.b32  	%r315, %r28, 12;
	shr.u32 	%r316, %r28, 4;
	mad.lo.s32 	%r317, %r316, %r17, %r315;
	add.s32 	%r318, %r103, %r317;
	mul.wide.s32 	%rd27, %r318, 4;
	add.s64 	%rd28, %rd2, %rd27;
	shl.b32 	%r319, %r10, 2;
	add.s32 	%r320, %r62, %r319;
	ld.shared.v4.u32 	{%r321, %r322, %r323, %r324}, [%r320];
	st.global.v4.u32 	[%rd28], {%r321, %r322, %r323, %r324};
$L__BB661_26:
	setp.lt.u32 	%p38, %r20, 3;
	@%p38 bra 	$L__BB661_28;
$L__BB661_27:
	shr.u32 	%r325, %r376, 4;
	and.b32  	%r326, %r376, 12;
	add.s32 	%r327, %r103, %r326;
	mad.lo.s32 	%r328, %r325, %r17, %r327;
	mul.wide.s32 	%rd29, %r328, 4;
	add.s64 	%rd30, %rd2, %rd29;
	shl.b32 	%r329, %r376, 2;
	mov.u32 	%r330, _ZZ9cuda_gemmIiLi128ELi4ELi1ELi512ELi32ELi32ELi64ELi0ELi1EEviiiPT_S1_S1_iiiE3Csh;
	add.s32 	%r331, %r330, %r329;
	ld.shared.v4.u32 	{%r332, %r333, %r334, %r335}, [%r331];
	st.global.v4.u32 	[%rd30], {%r332, %r333, %r334, %r335};
	add.s32 	%r336, %r376, %r10;
	shr.u32 	%r337, %r336, 4;
	and.b32  	%r338, %r336, 12;
	add.s32 	%r339, %r103, %r338;
	mad.lo.s32 	%r340, %r337, %r17, %r339;
	mul.wide.s32 	%rd31, %r340, 4;
	add.s64 	%rd32, %rd2, %rd31;
	shl.b32 	%r341, %r10, 2;
	add.s32 	%r342, %r331, %r341;
	ld.shared.v4.u32 	{%r343, %r344, %r345, %r346}, [%r342];
	st.global.v4.u32 	[%rd32], {%r343, %r344, %r345, %r346};
	add.s32 	%r347, %r336, %r10;
	shr.u32 	%r348, %r347, 4;
	and.b32  	%r349, %r347, 12;
	add.s32 	%r350, %r103, %r349;
	mad.lo.s32 	%r351, %r348, %r17, %r350;
	mul.wide.s32 	%rd33, %r351, 4;
	add.s64 	%rd34, %rd2, %rd33;
	add.s32 	%r352, %r342, %r341;
	ld.shared.v4.u32 	{%r353, %r354, %r355, %r356}, [%r352];
	st.global.v4.u32 	[%rd34], {%r353, %r354, %r355, %r356};
	add.s32 	%r357, %r347, %r10;
	shr.u32 	%r358, %r357, 4;
	and.b32  	%r359, %r357, 12;
	add.s32 	%r360, %r103, %r359;
	mad.lo.s32 	%r361, %r358, %r17, %r360;
	mul.wide.s32 	%rd35, %r361, 4;
	add.s64 	%rd36, %rd2, %rd35;
	add.s32 	%r362, %r352, %r341;
	ld.shared.v4.u32 	{%r363, %r364, %r365, %r366}, [%r362];
	st.global.v4.u32 	[%rd36], {%r363, %r364, %r365, %r366};
	add.s32 	%r376, %r357, %r10;
	setp.lt.u32 	%p39, %r376, 512;
	@%p39 bra 	$L__BB661_27;
$L__BB661_28:
	add.s32 	%r367, %r367, %r5;
	setp.lt.u32 	%p40, %r367, %r6;
	@%p40 bra 	$L__BB661_2;
$L__BB661_29:
	ret;

}
	// .globl	_Z9cuda_gemmIiLi128ELi4ELi1ELi512ELi32ELi32ELi64ELi1ELi0EEviiiPT_S1_S1_iii
.visible .entry _Z9cuda_gemmIiLi128ELi4ELi1ELi512ELi32ELi32ELi64ELi1ELi0EEviiiPT_S1_S1_iii(
	.param .u32 _Z9cuda_gemmIiLi128ELi4ELi1ELi512ELi32ELi32ELi64ELi1ELi0EEviiiPT_S1_S1_iii_param_0,
	.param .u32 _Z9cuda_gemmIiLi128ELi4ELi1ELi512ELi32ELi32ELi64ELi1ELi0EEviiiPT_S1_S1_iii_param_1,
	.param .u32 _Z9cuda_gemmIiLi128ELi4ELi1ELi512ELi32ELi32ELi64ELi1ELi0EEviiiPT_S1_S1_iii_param_2,
	.param .u64 .ptr .align 1 _Z9cuda_gemmIiLi128ELi4ELi1ELi512ELi32ELi32ELi64ELi1ELi0EEviiiPT_S1_S1_iii_param_3,
	.param .u64 .ptr .align 1 _Z9cuda_gemmIiLi128ELi4ELi1ELi512ELi32ELi32ELi64ELi1ELi0EEviiiPT_S1_S1_iii_param_4,
	.param .u64 .ptr .align 1 _Z9cuda_gemmIiLi128ELi4ELi1ELi512ELi32ELi32ELi64ELi1ELi0EEviiiPT_S1_S1_iii_param_5,
	.param .u32 _Z9cuda_gemmIiLi128ELi4ELi1ELi512ELi32ELi32ELi64ELi1ELi0EEviiiPT_S1_S1_iii_param_6,
	.param .u32 _Z9cuda_gemmIiLi128ELi4ELi1ELi512ELi32ELi32ELi64ELi1ELi0EEviiiPT_S1_S1_iii_param_7,
	.param .u32 _Z9cuda_gemmIiLi128ELi4ELi1ELi512ELi32ELi32ELi64ELi1ELi0EEviiiPT_S1_S1_iii_param_8
)
.maxntid 128
{
	.reg .pred 	%p<110>;
	.reg .b16 	%rs<8>;
	.reg .b32 	%r<723>;
	.reg .b64 	%rd<37>;
	// demoted variable
	.shared .align 128 .b8 _ZZ9cuda_gemmIiLi128ELi4ELi1ELi512ELi32ELi32ELi64ELi1ELi0EEviiiPT_S1_S1_iiiE11kron_fac_sh[2112];
	// demoted variable
	.shared .align 128 .b8 _ZZ9cuda_gemmIiLi128ELi4ELi1ELi512ELi32ELi32ELi64ELi1ELi0EEviiiPT_S1_S1_iiiE3Ash[2048];
	// demoted variable
	.shared .align 128 .b8 _ZZ9cuda_gemmIiLi128ELi4ELi1ELi512ELi32ELi32ELi64ELi1ELi0EEviiiPT_S1_S1_iiiE3Csh[2048];
	ld.param.u64 	%rd5, [_Z9cuda_gemmIiLi128ELi4ELi1ELi512ELi32ELi32ELi64ELi1ELi0EEviiiPT_S1_S1_iii_param_3];
	ld.param.u64 	%rd4, [_Z9cuda_gemmIiLi128ELi4ELi1ELi512ELi32ELi32ELi64ELi1ELi0EEviiiPT_S1_S1_iii_param_4];
	ld.param.u64 	%rd6, [_Z9cuda_gemmIiLi128ELi4ELi1ELi512ELi32ELi32ELi64ELi1ELi0EEviiiPT_S1_S1_iii_param_5];
	ld.param.u32 	%r255, [_Z9cuda_gemmIiLi128ELi4ELi1ELi512ELi32ELi32ELi64ELi1ELi0EEviiiPT_S1_S1_iii_param_6];
	ld.param.u32 	%r256, [_Z9cuda_gemmIiLi128ELi4ELi1ELi512ELi32ELi32ELi64ELi1ELi0EEviiiPT_S1_S1_iii_param_7];
	cvta.to.global.u64 	%rd1, %rd5;
	cvta.to.global.u64 	%rd2, %rd6;
	mov.u32 	%r1, %tid.x;
	div.s32 	%r2, 512, %r256;
	min.s32 	%r257, %r2, 64;
	shl.b32 	%r3, %r257, 1;
	div.u32 	%r5, %r1, %r3;
	mul.lo.s32 	%r258, %r5, %r3;
	sub.s32 	%r259, %r1, %r258;
	shr.u32 	%r4, %r259, 1;
	mov.u32 	%r616, %ctaid.y;
	mov.u32 	%r7, %nctaid.y;
	shl.b32 	%r260, %r7, 2;
	setp.ge.u32 	%p2, %r616, %r260;
	@%p2 bra 	$L__BB662_130;
	and.b32  	%r8, %r1, 1;
	mov.u32 	%r262, %ctaid.z;
	mov.u32 	%r263, %ntid.x;
	shl.b32 	%r9, %r1, 2;
	shl.b32 	%r10, %r263, 2;
	and.b32  	%r11, %r1, 15;
	shl.b32 	%r12, %r262, 5;
	mov.u32 	%r264, _ZZ9cuda_gemmIiLi128ELi4ELi1ELi512ELi32ELi32ELi64ELi1ELi0EEviiiPT_S1_S1_iiiE11kron_fac_sh;
	mad.lo.s32 	%r13, %r11, 132, %r264;
	shr.u32 	%r14, %r263, 4;
	and.b32  	%r265, %r4, 15;
	shl.b32 	%r266, %r1, 4;
	and.b32  	%r267, %r266, 16;
	min.s32 	%r15, %r255, 16;
	add.s32 	%r16, %r1, %r263;
	cvt.u16.u32 	%rs2, %r16;
	xor.b16  	%rs3, %rs2, 511;
	cvt.u16.u32 	%rs4, %r263;
	div.u16 	%rs5, %rs3, %rs4;
	add.s32 	%r17, %r9, %r10;
	max.u32 	%r268, %r17, 512;
	setp.lt.u32 	%p3, %r17, 512;
	selp.u32 	%r269, 1, 0, %p3;
	or.b32  	%r270, %r17, %r269;
	sub.s32 	%r271, %r268, %r270;
	div.u32 	%r272, %r271, %r10;
	add.s32 	%r18, %r272, %r269;
	and.b16  	%rs1, %rs5, 3;
	mov.u32 	%r273, _ZZ9cuda_gemmIiLi128ELi4ELi1ELi512ELi32ELi32ELi64ELi1ELi0EEviiiPT_S1_S1_iiiE3Csh;
	add.s32 	%r19, %r273, %r9;
	add.s32 	%r20, %r19, %r10;
	add.s32 	%r21, %r16, %r263;
	and.b32  	%r22, %r18, 3;
	add.s32 	%r23, %r17, %r10;
	add.s32 	%r274, %r4, 1;
	xor.b32  	%r275, %r265, 8;
	or.b32  	%r24, %r267, %r265;
	and.b32  	%r276, %r274, 15;
	or.b32  	%r25, %r267, %r276;
	add.s32 	%r277, %r4, 2;
	and.b32  	%r278, %r277, 15;
	or.b32  	%r26, %r267, %r278;
	add.s32 	%r279, %r4, 3;
	and.b32  	%r280, %r279, 15;
	or.b32  	%r27, %r267, %r280;
	add.s32 	%r281, %r4, 4;
	and.b32  	%r282, %r281, 15;
	or.b32  	%r28, %r267, %r282;
	add.s32 	%r283, %r4, 5;
	and.b32  	%r284, %r283, 15;
	or.b32  	%r29, %r267, %r284;
	add.s32 	%r285, %r4, 6;
	and.b32  	%r286, %r285, 15;
	or.b32  	%r30, %r267, %r286;
	add.s32 	%r287, %r4, 7;
	and.b32  	%r288, %r287, 15;
	or.b32  	%r31, %r267, %r288;
	or.b32  	%r32, %r267, %r275;
	add.s32 	%r289, %r4, 9;
	and.b32  	%r290, %r289, 15;
	or.b32  	%r33, %r267, %r290;
	add.s32 	%r291, %r4, 10;
	and.b32  	%r292, %r291, 15;
	or.b32  	%r34, %r267, %r292;
	add.s32 	%r293, %r4, 11;
	and.b32  	%r294, %r293, 15;
	or.b32  	%r35, %r267, %r294;
	add.s32 	%r295, %r4, 12;
	and.b32  	%r296, %r295, 15;
	or.b32  	%r36, %r267, %r296;
	add.s32 	%r297, %r4, 13;
	and.b32  	%r298, %r297, 15;
	or.b32  	%r37, %r267, %r298;
	add.s32 	%r299, %r4, 14;
	and.b32  	%r300, %r299, 15;
	or.b32  	%r38, %r267, %r300;
	add.s32 	%r301, %r4, -1;
	and.b32  	%r302, %r301, 15;
	or.b32  	%r39, %r267, %r302;
	setp.lt.s32 	%p4, %r265, %r256;
	selp.b32 	%r303, 0, %r256, %p4;
	sub.s32 	%r40, %r265, %r303;
	add.s32 	%r304, %r265, 1;
	setp.lt.s32 	%p5, %r304, %r256;
	selp.b32 	%r305, 0, %r256, %p5;
	sub.s32 	%r41, %r304, %r305;
	add.s32 	%r306, %r265, 2;
	setp.lt.s32 	%p6, %r306, %r256;
	selp.b32 	%r307, 0, %r256, %p6;
	sub.s32 	%r42, %r306, %r307;
	add.s32 	%r308, %r265, 3;
	setp.lt.s32 	%p7, %r308, %r256;
	selp.b32 	%r309, 0, %r256, %p7;
	sub.s32 	%r43, %r308, %r309;
	add.s32 	%r310, %r265, 4;
	setp.lt.s32 	%p8, %r310, %r256;
	selp.b32 	%r311, 0, %r256, %p8;
	sub.s32 	%r44, %r310, %r311;
	add.s32 	%r312, %r265, 5;
	setp.lt.s32 	%p9, %r312, %r256;
	selp.b32 	%r313, 0, %r256, %p9;
	sub.s32 	%r45, %r312, %r313;
	add.s32 	%r314, %r265, 6;
	setp.lt.s32 	%p10, %r314, %r256;
	selp.b32 	%r315, 0, %r256, %p10;
	sub.s32 	%r46, %r314, %r315;
	add.s32 	%r316, %r265, 7;
	setp.lt.s32 	%p11, %r316, %r256;
	selp.b32 	%r317, 0, %r256, %p11;
	sub.s32 	%r47, %r316, %r317;
	add.s32 	%r318, %r265, 8;
	setp.lt.s32 	%p12, %r318, %r256;
	selp.b32 	%r319, 0, %r256, %p12;
	sub.s32 	%r48, %r318, %r319;
	add.s32 	%r320, %r265, 9;
	setp.lt.s32 	%p13, %r320, %r256;
	selp.b32 	%r321, 0, %r256, %p13;
	sub.s32 	%r49, %r320, %r321;
	add.s32 	%r322, %r265, 10;
	setp.lt.s32 	%p14, %r322, %r256;
	selp.b32 	%r323, 0, %r256, %p14;
	sub.s32 	%r50, %r322, %r323;
	add.s32 	%r324, %r265, 11;
	setp.lt.s32 	%p15, %r324, %r256;
	selp.b32 	%r325, 0, %r256, %p15;
	sub.s32 	%r51, %r324, %r325;
	add.s32 	%r326, %r265, 12;
	setp.lt.s32 	%p16, %r326, %r256;
	selp.b32 	%r327, 0, %r256, %p16;
	sub.s32 	%r52, %r326, %r327;
	add.s32 	%r328, %r265, 13;
	setp.lt.s32 	%p17, %r328, %r256;
	selp.b32 	%r329, 0, %r256, %p17;
	sub.s32 	%r53, %r328, %r329;
	add.s32 	%r330, %r265, 14;
	setp.lt.s32 	%p18, %r330, %r256;
	selp.b32 	%r331, 0, %r256, %p18;
	sub.s32 	%r54, %r330, %r331;
	add.s32 	%r332, %r265, 15;
	setp.lt.s32 	%p19, %r332, %r256;
	selp.b32 	%r333, 0, %r256, %p19;
	sub.s32 	%r55, %r332, %r333;
	mad.lo.s32 	%r56, %r1, 12, %r19;
	shl.b32 	%r58, %r263, 4;
	add.s32 	%r57, %r56, %r58;
	shl.b32 	%r59, %r263, 3;
	mul.lo.s32 	%r60, %r263, 12;
	cvt.u16.u32 	%rs6, %r3;
	div.s16 	%rs7, 128, %rs6;
	cvt.s32.s16 	%r61, %rs7;
	and.b32  	%r62, %r1, 31;
	cvta.to.global.u64 	%rd3, %rd4;
	shl.b32 	%r476, %r62, 2;
$L__BB662_2:
	setp.eq.s16 	%p20, %rs1, 2;
	mov.u32 	%r617, %r1;
	@%p20 bra 	$L__BB662_6;
	setp.eq.s16 	%p21, %rs1, 3;
	mov.b32 	%r334, 0;
	st.shared.u32 	[%r19], %r334;
	mov.u32 	%r617, %r16;
	@%p21 bra 	$L__BB662_6;
	setp.eq.s16 	%p22, %rs1, 0;
	mov.b32 	%r335, 0;
	st.shared.u32 	[%r20], %r335;
	mov.u32 	%r617, %r21;
	@%p22 bra 	$L__BB662_6;
	mov.u32 	%r336, %ntid.x;
	add.s32 	%r617, %r21, %r336;
	add.s32 	%r337, %r20, %r10;
	mov.b32 	%r338, 0;
	st.shared.u32 	[%r337], %r338;
$L__BB662_6:
	shl.b32 	%r339, %r617, 2;
	mov.u32 	%r340, _ZZ9cuda_gemmIiLi128ELi4ELi1ELi512ELi32ELi32ELi64ELi1ELi0EEviiiPT_S1_S1_iiiE3Csh;
	add.s32 	%r618, %r340, %r339;
$L__BB662_7:
	mov.b32 	%r341, 0;
	st.shared.u32 	[%r618], %r341;
	add.s32 	%r342, %r618, %r10;
	st.shared.u32 	[%r342], %r341;
	add.s32 	%r343, %r618, %r59;
	st.shared.u32 	[%r343], %r341;
	add.s32 	%r344, %r618, %r60;
	st.shared.u32 	[%r344], %r341;
	add.s32 	%r617, %r617, %r10;
	add.s32 	%r618, %r618, %r58;
	setp.lt.u32 	%p23, %r617, 512;
	@%p23 bra 	$L__BB662_7;
	setp.eq.s32 	%p24, %r22, 3;
	shl.b32 	%r87, %r616, 9;
	mov.u32 	%r620, %r9;
	@%p24 bra 	$L__BB662_12;
	setp.eq.s32 	%p25, %r22, 0;
	add.s32 	%r345, %r87, %r9;
	mul.wide.s32 	%rd7, %r345, 4;
	add.s64 	%rd8, %rd1, %rd7;
	ld.global.v4.u32 	{%r346, %r347, %r348, %r349}, [%rd8];
	shl.b32 	%r350, %r9, 2;
	mov.u32 	%r351, _ZZ9cuda_gemmIiLi128ELi4ELi1ELi512ELi32ELi32ELi64ELi1ELi0EEviiiPT_S1_S1_iiiE3Ash;
	add.s32 	%r352, %r351, %r350;
	st.shared.v4.u32 	[%r352], {%r346, %r347, %r348, %r349};
	mov.u32 	%r620, %r17;
	@%p25 bra 	$L__BB662_12;
	setp.eq.s32 	%p26, %r22, 1;
	add.s32 	%r353, %r87, %r17;
	mul.wide.s32 	%rd9, %r353, 4;
	add.s64 	%rd10, %rd1, %rd9;
	ld.global.v4.u32 	{%r354, %r355, %r356, %r357}, [%rd10];
	shl.b32 	%r358, %r9, 2;
	mov.u32 	%r359, _ZZ9cuda_gemmIiLi128ELi4ELi1ELi512ELi32ELi32ELi64ELi1ELi0EEviiiPT_S1_S1_iiiE3Ash;
	add.s32 	%r360, %r359, %r358;
	shl.b32 	%r361, %r10, 2;
	add.s32 	%r362, %r360, %r361;
	st.shared.v4.u32 	[%r362], {%r354, %r355, %r356, %r357};
	mov.u32 	%r620, %r23;
	@%p26 bra 	$L__BB662_12;
	add.s32 	%r620, %r23, %r10;
	add.s32 	%r363, %r87, %r23;
	mul.wide.s32 	%rd11, %r363, 4;
	add.s64 	%rd12, %rd1, %rd11;
	ld.global.v4.u32 	{%r364, %r365, %r366, %r367}, [%rd12];
	shl.b32 	%r368, %r9, 2;
	mov.u32 	%r369, _ZZ9cuda_gemmIiLi128ELi4ELi1ELi512ELi32ELi32ELi64ELi1ELi0EEviiiPT_S1_S1_iiiE3Ash;
	add.s32 	%r370, %r369, %r368;
	shl.b32 	%r371, %r10, 2;
	add.s32 	%r372, %r370, %r371;
	add.s32 	%r373, %r372, %r371;
	st.shared.v4.u32 	[%r373], {%r364, %r365, %r366, %r367};
$L__BB662_12:
	setp.lt.u32 	%p27, %r18, 3;
	@%p27 bra 	$L__BB662_14;
$L__BB662_13:
	add.s32 	%r374, %r87, %r620;
	mul.wide.s32 	%rd13, %r374, 4;
	add.s64 	%rd14, %rd1, %rd13;
	ld.global.v4.u32 	{%r375, %r376, %r377, %r378}, [%rd14];
	shl.b32 	%r379, %r620, 2;
	mov.u32 	%r380, _ZZ9cuda_gemmIiLi128ELi4ELi1ELi512ELi32ELi32ELi64ELi1ELi0EEviiiPT_S1_S1_iiiE3Ash;
	add.s32 	%r381, %r380, %r379;
	st.shared.v4.u32 	[%r381], {%r375, %r376, %r377, %r378};
	add.s32 	%r382, %r620, %r10;
	add.s32 	%r383, %r87, %r382;
	mul.wide.s32 	%rd15, %r383, 4;
	add.s64 	%rd16, %rd1, %rd15;
	ld.global.v4.u32 	{%r384, %r385, %r386, %r387}, [%rd16];
	shl.b32 	%r388, %r10, 2;
	add.s32 	%r389, %r381, %r388;
	st.shared.v4.u32 	[%r389], {%r384, %r385, %r386, %r387};
	add.s32 	%r390, %r382, %r10;
	add.s32 	%r391, %r87, %r390;
	mul.wide.s32 	%rd17, %r391, 4;
	add.s64 	%rd18, %rd1, %rd17;
	ld.global.v4.u32 	{%r392, %r393, %r394, %r395}, [%rd18];
	add.s32 	%r396, %r389, %r388;
	st.shared.v4.u32 	[%r396], {%r392, %r393, %r394, %r395};
	add.s32 	%r397, %r390, %r10;
	add.s32 	%r398, %r87, %r397;
	mul.wide.s32 	%rd19, %r398, 4;
	add.s64 	%rd20, %rd1, %rd19;
	ld.global.v4.u32 	{%r399, %r400, %r401, %r402}, [%rd20];
	add.s32 	%r403, %r396, %r388;
	st.shared.v4.u32 	[%r403], {%r399, %r400, %r401, %r402};
	add.s32 	%r620, %r397, %r10;
	setp.lt.u32 	%p28, %r620, 512;
	@%p28 bra 	$L__BB662_13;
$L__BB662_14:
	mov.b32 	%r638, 0;
	mov.pred 	%p109, -1;
$L__BB662_15:
	mov.pred 	%p1, %p109;
	shr.u32 	%r639, %r1, 4;
	add.s32 	%r110, %r638, %r11;
$L__BB662_16:
	add.s32 	%r405, %r12, %r639;
	mad.lo.s32 	%r406, %r405, %r255, %r110;
	mul.wide.s32 	%rd21, %r406, 4;
	add.s64 	%rd22, %rd3, %rd21;
	ld.global.u32 	%r407, [%rd22];
	shl.b32 	%r408, %r639, 2;
	add.s32 	%r409, %r13, %r408;
	st.shared.u32 	[%r409], %r407;
	add.s32 	%r639, %r639, %r14;
	setp.lt.u32 	%p30, %r639, 32;
	@%p30 bra 	$L__BB662_16;
	setp.lt.s32 	%p31, %r2, 1;
	bar.sync 	0;
	@%p31 bra 	$L__BB662_122;
	mov.b32 	%r656, 0;
$L__BB662_19:
	setp.lt.s32 	%p32, %r256, 1;
	add.s32 	%r130, %r656, %r4;
	mul.lo.s32 	%r131, %r130, %r256;
	@%p32 bra 	$L__BB662_21;
	add.s32 	%r411, %r24, %r131;
	shl.b32 	%r412, %r411, 2;
	mov.u32 	%r413, _ZZ9cuda_gemmIiLi128ELi4ELi1ELi512ELi32ELi32ELi64ELi1ELi0EEviiiPT_S1_S1_iiiE3Ash;
	add.s32 	%r414, %r413, %r412;
	ld.shared.u32 	%r657, [%r414];
$L__BB662_21:
	setp.lt.s32 	%p33, %r256, 2;
	@%p33 bra 	$L__BB662_23;
	add.s32 	%r415, %r25, %r131;
	shl.b32 	%r416, %r415, 2;
	mov.u32 	%r417, _ZZ9cuda_gemmIiLi128ELi4ELi1ELi512ELi32ELi32ELi64ELi1ELi0EEviiiPT_S1_S1_iiiE3Ash;
	add.s32 	%r418, %r417, %r416;
	ld.shared.u32 	%r658, [%r418];
$L__BB662_23:
	setp.lt.s32 	%p34, %r256, 3;
	@%p34 bra 	$L__BB662_25;
	add.s32 	%r419, %r26, %r131;
	shl.b32 	%r420, %r419, 2;
	mov.u32 	%r421, _ZZ9cuda_gemmIiLi128ELi4ELi1ELi512ELi32ELi32ELi64ELi1ELi0EEviiiPT_S1_S1_iiiE3Ash;
	add.s32 	%r422, %r421, %r420;
	ld.shared.u32 	%r659, [%r422];
$L__BB662_25:
	setp.lt.s32 	%p35, %r256, 4;
	@%p35 bra 	$L__BB662_27;
	add.s32 	%r423, %r27, %r131;
	shl.b32 	%r424, %r423, 2;
	mov.u32 	%r425, _ZZ9cuda_gemmIiLi128ELi4ELi1ELi512ELi32ELi32ELi64ELi1ELi0EEviiiPT_S1_S1_iiiE3Ash;
	add.s32 	%r426, %r425, %r424;
	ld.shared.u32 	%r660, [%r426];
$L__BB662_27:
	setp.lt.s32 	%p36, %r256, 5;
	@%p36 bra 	$L__BB662_29;
	add.s32 	%r427, %r28, %r131;
	shl.b32 	%r428, %r427, 2;
	mov.u32 	%r429, _ZZ9cuda_gemmIiLi128ELi4ELi1ELi512ELi32ELi32ELi64ELi1ELi0EEviiiPT_S1_S1_iiiE3Ash;
	add.s32 	%r430, %r429, %r428;
	ld.shared.u32 	%r661, [%r430];
$L__BB662_29:
	setp.lt.s32 	%p37, %r256, 6;
	@%p37 bra 	$L__BB662_31;
	add.s32 	%r431, %r29, %r131;
	shl.b32 	%r432, %r431, 2;
	mov.u32 	%r433, _ZZ9cuda_gemmIiLi128ELi4ELi1ELi512ELi32ELi32ELi64ELi1ELi0EEviiiPT_S1_S1_iiiE3Ash;
	add.s32 	%r434, %r433, %r432;
	ld.shared.u32 	%r662, [%r434];
$L__BB662_31:
	setp.lt.s32 	%p38, %r256, 7;
	@%p38 bra 	$L__BB662_33;
	add.s32 	%r435, %r30, %r131;
	shl.b32 	%r436, %r435, 2;
	mov.u32 	%r437, _ZZ9cuda_gemmIiLi128ELi4ELi1ELi512ELi32ELi32ELi64ELi1ELi0EEviiiPT_S1_S1_iiiE3Ash;
	add.s32 	%r438, %r437, %r436;
	ld.shared.u32 	%r663, [%r438];
$L__BB662_33:
	setp.lt.s32 	%p39, %r256, 8;
	@%p39 bra 	$L__BB662_35;
	add.s32 	%r439, %r31, %r131;
	shl.b32 	%r440, %r439, 2;
	mov.u32 	%r441, _ZZ9cuda_gemmIiLi128ELi4ELi1ELi512ELi32ELi32ELi64ELi1ELi0EEviiiPT_S1_S1_iiiE3Ash;
	add.s32 	%r442, %r441, %r440;
	ld.shared.u32 	%r664, [%r442];
$L__BB662_35:
	setp.lt.s32 	%p40, %r256, 9;
	@%p40 bra 	$L__BB662_37;
	add.s32 	%r443, %r32, %r131;
	shl.b32 	%r444, %r443, 2;
	mov.u32 	%r445, _ZZ9cuda_gemmIiLi128ELi4ELi1ELi512ELi32ELi32ELi64ELi1ELi0EEviiiPT_S1_S1_iiiE3Ash;
	add.s32 	%r446, %r445, %r444;
	ld.shared.u32 	%r665, [%r446];
$L__BB662_37:
	setp.lt.s32 	%p41, %r256, 10;
	@%p41 bra 	$L__BB662_39;
	add.s32 	%r447, %r33, %r131;
	shl.b32 	%r448, %r447, 2;
	mov.u32 	%r449, _ZZ9cuda_gemmIiLi128ELi4ELi1ELi512ELi32ELi32ELi64ELi1ELi0EEviiiPT_S1_S1_iiiE3Ash;
	add.s32 	%r450, %r449, %r448;
	ld.shared.u32 	%r666, [%r450];
$L__BB662_39:
	setp.lt.s32 	%p42, %r256, 11;
	@%p42 bra 	$L__BB662_41;
	add.s32 	%r451, %r34, %r131;
	shl.b32 	%r452, %r451, 2;
	mov.u32 	%r453, _ZZ9cuda_gemmIiLi128ELi4ELi1ELi512ELi32ELi32ELi64ELi1ELi0EEviiiPT_S1_S1_iiiE3Ash;
	add.s32 	%r454, %r453, %r452;
	ld.shared.u32 	%r667, [%r454];
$L__BB662_41:
	setp.lt.s32 	%p43, %r256, 12;
	@%p43 bra 	$L__BB662_43;
	add.s32 	%r455, %r35, %r131;
	shl.b32 	%r456, %r455, 2;
	mov.u32 	%r457, _ZZ9cuda_gemmIiLi128ELi4ELi1ELi512ELi32ELi32ELi64ELi1ELi0EEviiiPT_S1_S1_iiiE3Ash;
	add.s32 	%r458, %r457, %r456;
	ld.shared.u32 	%r668, [%r458];
$L__BB662_43:
	setp.lt.s32 	%p44, %r256, 13;
	@%p44 bra 	$L__BB662_45;
	add.s32 	%r459, %r36, %r131;
	shl.b32 	%r460, %r459, 2;
	mov.u32 	%r461, _ZZ9cuda_gemmIiLi128ELi4ELi1ELi512ELi32ELi32ELi64ELi1ELi0EEviiiPT_S1_S1_iiiE3Ash;
	add.s32 	%r462, %r461, %r460;
	ld.shared.u32 	%r669, [%r462];
$L__BB662_45:
	setp.lt.s32 	%p45, %r256, 14;
	@%p45 bra 	$L__BB662_47;
	add.s32 	%r463, %r37, %r131;
	shl.b32 	%r464, %r463, 2;
	mov.u32 	%r465, _ZZ9cuda_gemmIiLi128ELi4ELi1ELi512ELi32ELi32ELi64ELi1ELi0EEviiiPT_S1_S1_iiiE3Ash;
	add.s32 	%r466, %r465, %r464;
	ld.shared.u32 	%r670, [%r466];
$L__BB662_47:
	setp.lt.s32 	%p46, %r256, 15;
	@%p46 bra 	$L__BB662_49;
	add.s32 	%r467, %r38, %r131;
	shl.b32 	%r468, %r467, 2;
	mov.u32 	%r469, _ZZ9cuda_gemmIiLi128ELi4ELi1ELi512ELi32ELi32ELi64ELi1ELi0EEviiiPT_S1_S1_iiiE3Ash;
	add.s32 	%r470, %r469, %r468;
	ld.shared.u32 	%r671, [%r470];
$L__BB662_49:
	setp.lt.s32 	%p47, %r256, 16;
	@%p47 bra 	$L__BB662_51;
	add.s32 	%r471, %r39, %r131;
	shl.b32 	%r472, %r471, 2;
	mov.u32 	%r473, _ZZ9cuda_gemmIiLi128ELi4ELi1ELi512ELi32ELi32ELi64ELi1ELi0EEviiiPT_S1_S1_iiiE3Ash;
	add.s32 	%r474, %r473, %r472;
	ld.shared.u32 	%r672, [%r474];
$L__BB662_51:
	setp.ge.s32 	%p48, %r5, %r15;
	@%p48 bra 	$L__BB662_121;
	mov.u32 	%r673, %r5;
$L__BB662_53:
	setp.gt.u32 	%p49, %r256, 64;
	mov.u32 	%r475, _ZZ9cuda_gemmIiLi128ELi4ELi1ELi512ELi32ELi32ELi64ELi1ELi0EEviiiPT_S1_S1_iiiE11kron_fac_sh;
	mad.lo.s32 	%r165, %r673, 132, %r475;
	add.s32 	%r477, %r165, %r476;
	ld.shared.u32 	%r166, [%r477];
	@%p49 bra 	$L__BB662_86;
	setp.eq.s32 	%p66, %r256, 0;
	mov.b32 	%r675, 0;
	@%p66 bra 	$L__BB662_56;
	shfl.sync.idx.b32	%r528|%p67, %r166, %r40, 31, -1;
	mul.lo.s32 	%r675, %r528, %r657;
$L__BB662_56:
	setp.lt.s32 	%p68, %r256, 2;
	@%p68 bra 	$L__BB662_58;
	shfl.sync.idx.b32	%r529|%p69, %r166, %r41, 31, -1;
	mad.lo.s32 	%r675, %r529, %r658, %r675;
$L__BB662_58:
	setp.lt.s32 	%p70, %r256, 3;
	@%p70 bra 	$L__BB662_60;
	shfl.sync.idx.b32	%r530|%p71, %r166, %r42, 31, -1;
	mad.lo.s32 	%r675, %r530, %r659, %r675;
$L__BB662_60:
	setp.lt.s32 	%p72, %r256, 4;
	@%p72 bra 	$L__BB662_62;
	shfl.sync.idx.b32	%r531|%p73, %r166, %r43, 31, -1;
	mad.lo.s32 	%r675, %r531, %r660, %r675;
$L__BB662_62:
	setp.lt.s32 	%p74, %r256, 5;
	@%p74 bra 	$L__BB662_64;
	shfl.sync.idx.b32	%r532|%p75, %r166, %r44, 31, -1;
	mad.lo.s32 	%r675, %r532, %r661, %r675;
$L__BB662_64:
	setp.lt.s32 	%p76, %r256, 6;
	@%p76 bra 	$L__BB662_66;
	shfl.sync.idx.b32	%r533|%p77, %r166, %r45, 31, -1;
	mad.lo.s32 	%r675, %r533, %r662, %r675;
$L__BB662_66:
	setp.lt.s32 	%p78, %r256, 7;
	@%p78 bra 	$L__BB662_68;
	shfl.sync.idx.b32	%r534|%p79, %r166, %r46, 31, -1;
	mad.lo.s32 	%r675, %r534, %r663, %r675;
$L__BB662_68:
	setp.lt.s32 	%p80, %r256, 8;
	@%p80 bra 	$L__BB662_70;
	shfl.sync.idx.b32	%r535|%p81, %r166, %r47, 31, -1;
	mad.lo.s32 	%r675, %r535, %r664, %r675;
$L__BB662_70:
	setp.lt.s32 	%p82, %r256, 9;
	@%p82 bra 	$L__BB662_72;
	shfl.sync.idx.b32	%r536|%p83, %r166, %r48, 31, -1;
	mad.lo.s32 	%r675, %r536, %r665, %r675;
$L__BB662_72:
	setp.lt.s32 	%p84, %r256, 10;
	@%p84 bra 	$L__BB662_74;
	shfl.sync.idx.b32	%r537|%p85, %r166, %r49, 31, -1;
	mad.lo.s32 	%r675, %r537, %r666, %r675;
$L__BB662_74:
	setp.lt.s32 	%p86, %r256, 11;
	@%p86 bra 	$L__BB662_76;
	shfl.sync.idx.b32	%r538|%p87, %r166, %r50, 31, -1;
	mad.lo.s32 	%r675, %r538, %r667, %r675;
$L__BB662_76:
	setp.lt.s32 	%p88, %r256, 12;
	@%p88 bra 	$L__BB662_78;
	shfl.sync.idx.b32	%r539|%p89, %r166, %r51, 31, -1;
	mad.lo.s32 	%r675, %r539, %r668, %r675;
$L__BB662_78:
	setp.lt.s32 	%p90, %r256, 13;
	@%p90 bra 	$L__BB662_80;
	shfl.sync.idx.b32	%r540|%p91, %r166, %r52, 31, -1;
	mad.lo.s32 	%r675, %r540, %r669, %r675;
$L__BB662_80:
	setp.lt.s32 	%p92, %r256, 14;
	@%p92 bra 	$L__BB662_82;
	shfl.sync.idx.b32	%r541|%p93, %r166, %r53, 31, -1;
	mad.lo.s32 	%r675, %r541, %r670, %r675;
$L__BB662_82:
	setp.lt.s32 	%p94, %r256, 15;
	@%p94 bra 	$L__BB662_84;
	shfl.sync.idx.b32	%r542|%p95, %r166, %r54, 31, -1;
	mad.lo.s32 	%r675, %r542, %r671, %r675;
$L__BB662_84:
	setp.lt.s32 	%p96, %r256, 16;
	@%p96 bra 	$L__BB662_118;
	shfl.sync.idx.b32	%r543|%p97, %r166, %r55, 31, -1;
	mad.lo.s32 	%r675, %r543, %r672, %r675;
	bra.uni 	$L__BB662_118;
$L__BB662_86:
	mov.b32 	%r675, 0;
	@%p32 bra 	$L__BB662_88;
	shl.b32 	%r479, %r24, 2;
	add.s32 	%r480, %r165, %r479;
	ld.shared.u32 	%r481, [%r480];
	mul.lo.s32 	%r675, %r481, %r657;
$L__BB662_88:
	@%p33 bra 	$L__BB662_90;
	shl.b32 	%r482, %r25, 2;
	add.s32 	%r483, %r165, %r482;
	ld.shared.u32 	%r484, [%r483];
	mad.lo.s32 	%r675, %r484, %r658, %r675;
$L__BB662_90:
	setp.lt.s32 	%p52, %r256, 3;
	@%p52 bra 	$L__BB662_92;
	shl.b32 	%r485, %r26, 2;
	add.s32 	%r486, %r165, %r485;
	ld.shared.u32 	%r487, [%r486];
	mad.lo.s32 	%r675, %r487, %r659, %r675;
$L__BB662_92:
	setp.lt.s32 	%p53, %r256, 4;
	@%p53 bra 	$L__BB662_94;
	shl.b32 	%r488, %r27, 2;
	add.s32 	%r489, %r165, %r488;
	ld.shared.u32 	%r490, [%r489];
	mad.lo.s32 	%r675, %r490, %r660, %r675;
$L__BB662_94:
	setp.lt.s32 	%p54, %r256, 5;
	@%p54 bra 	$L__BB662_96;
	shl.b32 	%r491, %r28, 2;
	add.s32 	%r492, %r165, %r491;
	ld.shared.u32 	%r493, [%r492];
	mad.lo.s32 	%r675, %r493, %r661, %r675;
$L__BB662_96:
	setp.lt.s32 	%p55, %r256, 6;
	@%p55 bra 	$L__BB662_98;
	shl.b32 	%r494, %r29, 2;
	add.s32 	%r495, %r165, %r494;
	ld.shared.u32 	%r496, [%r495];
	mad.lo.s32 	%r675, %r496, %r662, %r675;
$L__BB662_98:
	setp.lt.s32 	%p56, %r256, 7;
	@%p56 bra 	$L__BB662_100;
	shl.b32 	%r497, %r30, 2;
	add.s32 	%r498, %r165, %r497;
	ld.shared.u32 	%r499, [%r498];
	mad.lo.s32 	%r675, %r499, %r663, %r675;
$L__BB662_100:
	setp.lt.s32 	%p57, %r256, 8;
	@%p57 bra 	$L__BB662_102;
	shl.b32 	%r500, %r31, 2;
	add.s32 	%r501, %r165, %r500;
	ld.shared.u32 	%r502, [%r501];
	mad.lo.s32 	%r675, %r502, %r664, %r675;
$L__BB662_102:
	setp.lt.s32 	%p58, %r256, 9;
	@%p58 bra 	$L__BB662_104;
	shl.b32 	%r503, %r32, 2;
	add.s32 	%r504, %r165, %r503;
	ld.shared.u32 	%r505, [%r504];
	mad.lo.s32 	%r675, %r505, %r665, %r675;
$L__BB662_104:
	setp.lt.s32 	%p59, %r256, 10;
	@%p59 bra 	$L__BB662_106;
	shl.b32 	%r506, %r33, 2;
	add.s32 	%r507, %r165, %r506;
	ld.shared.u32 	%r508, [%r507];
	mad.lo.s32 	%r675, %r508, %r666, %r675;
$L__BB662_106:
	setp.lt.s32 	%p60, %r256, 11;
	@%p60 bra 	$L__BB662_108;
	shl.b32 	%r509, %r34, 2;
	add.s32 	%r510, %r165, %r509;
	ld.shared.u32 	%r511, [%r510];
	mad.lo.s32 	%r675, %r511, %r667, %r675;
$L__BB662_108:
	setp.lt.s32 	%p61, %r256, 12;
	@%p61 bra 	$L__BB662_110;
	shl.b32 	%r512, %r35, 2;
	add.s32 	%r513, %r165, %r512;
	ld.shared.u32 	%r514, [%r513];
	mad.lo.s32 	%r675, %r514, %r668, %r675;
$L__BB662_110:
	setp.lt.s32 	%p62, %r256, 13;
	@%p62 bra 	$L__BB662_112;
	shl.b32 	%r515, %r36, 2;
	add.s32 	%r516, %r165, %r515;
	ld.shared.u32 	%r517, [%r516];
	mad.lo.s32 	%r675, %r517, %r669, %r675;
$L__BB662_112:
	setp.lt.s32 	%p63, %r256, 14;
	@%p63 bra 	$L__BB662_114;
	shl.b32 	%r518, %r37, 2;
	add.s32 	%r519, %r165, %r518;
	ld.shared.u32 	%r520, [%r519];
	mad.lo.s32 	%r675, %r520, %r670, %r675;
$L__BB662_114:
	setp.lt.s32 	%p64, %r256, 15;
	@%p64 bra 	$L__BB662_116;
	shl.b32 	%r521, %r38, 2;
	add.s32 	%r522, %r165, %r521;
	ld.shared.u32 	%r523, [%r522];
	mad.lo.s32 	%r675, %r523, %r671, %r675;
$L__BB662_116:
	setp.lt.s32 	%p65, %r256, 16;
	@%p65 bra 	$L__BB662_118;
	shl.b32 	%r524, %r39, 2;
	add.s32 	%r525, %r165, %r524;
	ld.shared.u32 	%r526, [%r525];
	mad.lo.s32 	%r675, %r526, %r672, %r675;
$L__BB662_118:
	setp.ne.s32 	%p98, %r8, 0;
	add.s32 	%r544, %r673, %r638;
	mad.lo.s32 	%r230, %r544, %r2, %r130;
	shfl.sync.down.b32	%r545|%p99, %r675, 1, 7711, -1;
	add.s32 	%r231, %r545, %r675;
	@%p98 bra 	$L__BB662_120;
	shl.b32 	%r546, %r230, 2;
	mov.u32 	%r547, _ZZ9cuda_gemmIiLi128ELi4ELi1ELi512ELi32ELi32ELi64ELi1ELi0EEviiiPT_S1_S1_iiiE3Csh;
	add.s32 	%r548, %r547, %r546;
	ld.shared.u32 	%r549, [%r548];
	add.s32 	%r550, %r549, %r231;
	st.shared.u32 	[%r548], %r550;
$L__BB662_120:
	add.s32 	%r673, %r673, %r61;
	setp.lt.s32 	%p100, %r673, %r15;
	@%p100 bra 	$L__BB662_53;
$L__BB662_121:
	add.s32 	%r656, %r656, %r3;
	setp.lt.s32 	%p101, %r656, %r2;
	@%p101 bra 	$L__BB662_19;
$L__BB662_122:
	mov.b32 	%r638, 16;
	mov.pred 	%p109, 0;
	@%p1 bra 	$L__BB662_15;
	bar.sync 	0;
	mov.u32 	%r721, %r9;
	@%p24 bra 	$L__BB662_127;
	setp.eq.s32 	%p104, %r22, 0;
	add.s32 	%r552, %r87, %r9;
	mul.wide.s32 	%rd23, %r552, 4;
	add.s64 	%rd24, %rd2, %rd23;
	ld.shared.v4.u32 	{%r553, %r554, %r555, %r556}, [%r56];
	st.global.v4.u32 	[%rd24], {%r553, %r554, %r555, %r556};
	mov.u32 	%r721, %r17;
	@%p104 bra 	$L__BB662_127;
	setp.eq.s32 	%p105, %r22, 1;
	add.s32 	%r557, %r87, %r17;
	mul.wide.s32 	%rd25, %r557, 4;
	add.s64 	%rd26, %rd2, %rd25;
	ld.shared.v4.u32 	{%r558, %r559, %r560, %r561}, [%r57];
	st.global.v4.u32 	[%rd26], {%r558, %r559, %r560, %r561};
	mov.u32 	%r721, %r23;
	@%p105 bra 	$L__BB662_127;
	add.s32 	%r721, %r23, %r10;
	add.s32 	%r562, %r87, %r23;
	mul.wide.s32 	%rd27, %r562, 4;
	add.s64 	%rd28, %rd2, %rd27;
	shl.b32 	%r563, %r10, 2;
	add.s32 	%r564, %r57, %r563;
	ld.shared.v4.u32 	{%r565, %r566, %r567, %r568}, [%r564];
	st.global.v4.u32 	[%rd28], {%r565, %r566, %r567, %r568};
$L__BB662_127:
	@%p27 bra 	$L__BB662_129;
$L__BB662_128:
	add.s32 	%r569, %r87, %r721;
	mul.wide.s32 	%rd29, %r569, 4;
	add.s64 	%rd30, %rd2, %rd29;
	shl.b32 	%r570, %r721, 2;
	mov.u32 	%r571, _ZZ9cuda_gemmIiLi128ELi4ELi1ELi512ELi32ELi32ELi64ELi1ELi0EEviiiPT_S1_S1_iiiE3Csh;
	add.s32 	%r572, %r571, %r570;
	ld.shared.v4.u32 	{%r573, %r574, %r575, %r576}, [%r572];
	st.global.v4.u32 	[%rd30], {%r573, %r574, %r575, %r576};
	add.s32 	%r577, %r721, %r10;
	add.s32 	%r578, %r87, %r577;
	mul.wide.s32 	%rd31, %r578, 4;
	add.s64 	%rd32, %rd2, %rd31;
	shl.b32 	%r579, %r10, 2;
	add.s32 	%r580, %r572, %r579;
	ld.shared.v4.u32 	{%r581, %r582, %r583, %r584}, [%r580];
	st.global.v4.u32 	[%rd32], {%r581, %r582, %r583, %r584};
	add.s32 	%r585, %r577, %r10;
	add.s32 	%r586, %r87, %r585;
	mul.wide.s32 	%rd33, %r586, 4;
	add.s64 	%rd34, %rd2, %rd33;
	add.s32 	%r587, %r580, %r579;
	ld.shared.v4.u32 	{%r588, %r589, %r590, %r591}, [%r587];
	st.global.v4.u32 	[%rd34], {%r588, %r589, %r590, %r591};
	add.s32 	%r592, %r585, %r10;
	add.s32 	%r593, %r87, %r592;
	mul.wide.s32 	%rd35, %r593, 4;
	add.s64 	%rd36, %rd2, %rd35;
	add.s32 	%r594, %r587, %r579;
	ld.shared.v4.u32 	{%r595, %r596, %r597, %r598}, [%r594];
	st.global.v4.u32 	[%rd36], {%r595, %r596, %r597, %r598};
	add.s32 	%r721, %r592, %r10;
	setp.lt.u32 	%p107, %r721, 512;
	@%p107 bra 	$L__BB662_128;
$L__BB662_129:
	add.s32 	%r616, %r616, %r7;
	shl.b32 	%r599, %r7, 2;
	setp.lt.u32 	%p108, %r616, %r599;
	@%p108 bra 	$L__BB662_2;
$L__BB662_130:
	ret;

}
	// .globl	_Z9cuda_gemmIiLi128ELi4ELi1ELi512ELi32ELi32ELi64ELi1ELi1EEviiiPT_S1_S1_iii
.visible .entry _Z9cuda_gemmIiLi128ELi4ELi1ELi512ELi32ELi32ELi64ELi1ELi1EEviiiPT_S1_S1_iii(
	.param .u32 _Z9cuda_gemmIiLi128ELi4ELi1ELi512ELi32ELi32ELi64ELi1ELi1EEviiiPT_S1_S1_iii_param_0,
	.param .u32 _Z9cuda_gemmIiLi128ELi4ELi1ELi512ELi32ELi32ELi64ELi1ELi1EEviiiPT_S1_S1_iii_param_1,
	.param .u32 _Z9cuda_gemmIiLi128ELi4ELi1ELi512ELi32ELi32ELi64ELi1ELi1EEviiiPT_S1_S1_iii_param_2,
	.param .u64 .ptr .align 1 _Z9cuda_gemmIiLi128ELi4ELi1ELi512ELi32ELi32ELi64ELi1ELi1EEviiiPT_S1_S1_iii_param_3,
	.param .u64 .ptr .align 1 _Z9cuda_gemmIiLi128ELi4ELi1ELi512ELi32ELi32ELi64ELi1ELi1EEviiiPT_S1_S1_iii_param_4,
	.param .u64 .ptr .align 1 _Z9cuda_gemmIiLi128ELi4ELi1ELi512ELi32ELi32ELi64ELi1ELi1EEviiiPT_S1_S1_iii_param_5,
	.param .u32 _Z9cuda_gemmIiLi128ELi4ELi1ELi512ELi32ELi32ELi64ELi1ELi1EEviiiPT_S1_S1_iii_param_6,
	.param .u32 _Z9cuda_gemmIiLi128ELi4ELi1ELi512ELi32ELi32ELi64ELi1ELi1EEviiiPT_S1_S1_iii_param_7,
	.param .u32 _Z9cuda_gemmIiLi128ELi4ELi1ELi512ELi32ELi32ELi64ELi1ELi1EEviiiPT_S1_S1_iii_param_8
)
.maxntid 128
{
	.reg .pred 	%p<42>;
	.reg .b16 	%rs<6>;
	.reg .b32 	%r<357>;
	.reg .b64 	%rd<38>;
	// demoted variable
	.shared .align 128 .b8 _ZZ9cuda_gemmIiLi128ELi4ELi1ELi512ELi32ELi32ELi64ELi1ELi1EEviiiPT_S1_S1_iiiE11kron_fac_sh[2112];
	// demoted variable
	.shared .align 128 .b8 _ZZ9cuda_gemmIiLi128ELi4ELi1ELi512ELi32ELi32ELi64ELi1ELi1EEviiiPT_S1_S1_iiiE3Ash[2048];
	// demoted variable
	.shared .align 128 .b8 _ZZ9cuda_gemmIiLi128ELi4ELi1ELi512ELi32ELi32ELi64ELi1ELi1EEviiiPT_S1_S1_iiiE3Csh[2048];
	ld.param.u64 	%rd5, [_Z9cuda_gemmIiLi128ELi4ELi1ELi512ELi32ELi32ELi64ELi1ELi1EEviiiPT_S1_S1_iii_param_4];
	ld.param.u64 	%rd6, [_Z9cuda_gemmIiLi128ELi4ELi1ELi512ELi32ELi32ELi64ELi1ELi1EEviiiPT_S1_S1_iii_param_5];
	cvta.to.global.u64 	%rd1, %rd6;
	mov.u32 	%r1, %tid.x;
	shr.u32 	%r2, %r1, 1;
	and.b32  	%r3, %r2, 15;
	mov.u32 	%r346, %ctaid.y;
	mov.u32 	%r5, %nctaid.y;
	shl.b32 	%r101, %r5, 2;
	setp.ge.u32 	%p2, %r346, %r101;
	@%p2 bra 	$L__BB663_29;
	and.b32  	%r6, %r1, 1;
	mov.u32 	%r102, %ctaid.z;
	mov.u32 	%r103, %ntid.x;
	shl.b32 	%r7, %r1, 2;
	shl.b32 	%r8, %r103, 2;
	and.b32  	%r104, %r1, 15;
	shl.b32 	%r105, %r102, 10;
	or.b32  	%r9, %r105, %r104;
	mov.u32 	%r106, _ZZ9cuda_gemmIiLi128ELi4ELi1ELi512ELi32ELi32ELi64ELi1ELi1EEviiiPT_S1_S1_iiiE11kron_fac_sh;
	mad.lo.s32 	%r10, %r104, 132, %r106;
	shr.u32 	%r11, %r103, 4;
	shl.b32 	%r107, %r1, 4;
	and.b32  	%r108, %r107, 16;
	shl.b32 	%r109, %r3, 5;
	or.b32  	%r110, %r109, %r108;
	and.b32  	%r111, %r7, 124;
	add.s32 	%r12, %r106, %r111;
	add.s32 	%r13, %r1, %r103;
	cvt.u16.u32 	%rs2, %r13;
	xor.b16  	%rs3, %rs2, 511;
	cvt.u16.u32 	%rs4, %r103;
	div.u16 	%rs5, %rs3, %rs4;
	add.s32 	%r14, %r7, %r8;
	max.u32 	%r112, %r14, 512;
	setp.lt.u32 	%p3, %r14, 512;
	selp.u32 	%r113, 1, 0, %p3;
	or.b32  	%r114, %r14, %r113;
	sub.s32 	%r115, %r112, %r114;
	div.u32 	%r116, %r115, %r8;
	add.s32 	%r15, %r116, %r113;
	and.b16  	%rs1, %rs5, 3;
	mov.u32 	%r117, _ZZ9cuda_gemmIiLi128ELi4ELi1ELi512ELi32ELi32ELi64ELi1ELi1EEviiiPT_S1_S1_iiiE3Csh;
	add.s32 	%r16, %r117, %r7;
	add.s32 	%r17, %r16, %r8;
	add.s32 	%r18, %r13, %r103;
	mov.u32 	%r118, _ZZ9cuda_gemmIiLi128ELi4ELi1ELi512ELi32ELi32ELi64ELi1ELi1EEviiiPT_S1_S1_iiiE3Ash;
	add.s32 	%r19, %r118, %r107;
	shl.b32 	%r119, %r103, 4;
	add.s32 	%r20, %r19, %r119;
	add.s32 	%r21, %r14, %r8;
	add.s32 	%r120, %r2, 1;
	and.b32  	%r121, %r120, 15;
	or.b32  	%r122, %r110, %r121;
	shl.b32 	%r123, %r122, 2;
	add.s32 	%r22, %r118, %r123;
	add.s32 	%r124, %r2, 2;
	and.b32  	%r125, %r124, 15;
	or.b32  	%r126, %r110, %r125;
	shl.b32 	%r127, %r126, 2;
	add.s32 	%r23, %r118, %r127;
	add.s32 	%r128, %r2, 3;
	and.b32  	%r129, %r128, 15;
	or.b32  	%r130, %r110, %r129;
	shl.b32 	%r131, %r130, 2;
	add.s32 	%r24, %r118, %r131;
	add.s32 	%r132, %r2, 4;
	and.b32  	%r133, %r132, 15;
	or.b32  	%r134, %r110, %r133;
	shl.b32 	%r135, %r134, 2;
	add.s32 	%r25, %r118, %r135;
	add.s32 	%r136, %r2, 5;
	and.b32  	%r137, %r136, 15;
	or.b32  	%r138, %r110, %r137;
	shl.b32 	%r139, %r138, 2;
	add.s32 	%r26, %r118, %r139;
	add.s32 	%r140, %r2, 6;
	and.b32  	%r141, %r140, 15;
	or.b32  	%r142, %r110, %r141;
	shl.b32 	%r143, %r142, 2;
	add.s32 	%r27, %r118, %r143;
	add.s32 	%r144, %r2, 7;
	and.b32  	%r145, %r144, 15;
	or.b32  	%r146, %r110, %r145;
	shl.b32 	%r147, %r146, 2;
	add.s32 	%r28, %r118, %r147;
	xor.b32  	%r148, %r3, 8;
	add.s32 	%r149, %r2, 9;
	and.b32  	%r150, %r149, 15;
	or.b32  	%r151, %r110, %r150;
	shl.b32 	%r152, %r151, 2;
	add.s32 	%r29, %r118, %r152;
	add.s32 	%r153, %r2, 10;
	and.b32  	%r154, %r153, 15;
	or.b32  	%r155, %r110, %r154;
	shl.b32 	%r156, %r155, 2;
	add.s32 	%r30, %r118, %r156;
	add.s32 	%r157, %r2, 11;
	and.b32  	%r158, %r157, 15;
	or.b32  	%r159, %r110, %r158;
	shl.b32 	%r160, %r159, 2;
	add.s32 	%r31, %r118, %r160;
	add.s32 	%r161, %r2, 12;
	and.b32  	%r162, %r161, 15;
	or.b32  	%r163, %r110, %r162;
	shl.b32 	%r164, %r163, 2;
	add.s32 	%r32, %r118, %r164;
	add.s32 	%r165, %r2, 13;
	and.b32  	%r166, %r165, 15;
	or.b32  	%r167, %r110, %r166;
	shl.b32 	%r168, %r167, 2;
	add.s32 	%r33, %r118, %r168;
	add.s32 	%r169, %r2, 14;
	and.b32  	%r170, %r169, 15;
	or.b32  	%r171, %r110, %r170;
	shl.b32 	%r172, %r171, 2;
	add.s32 	%r34, %r118, %r172;
	add.s32 	%r173, %r2, -1;
	and.b32  	%r174, %r173, 15;
	or.b32  	%r175, %r110, %r174;
	shl.b32 	%r176, %r175, 2;
	add.s32 	%r35, %r118, %r176;
	mad.lo.s32 	%r36, %r3, -31, %r110;
	or.b32  	%r37, %r108, %r121;
	or.b32  	%r38, %r108, %r125;
	or.b32  	%r39, %r108, %r129;
	or.b32  	%r40, %r108, %r133;
	or.b32  	%r41, %r108, %r137;
	or.b32  	%r42, %r108, %r141;
	or.b32  	%r43, %r108, %r145;
	or.b32  	%r44, %r108, %r148;
	or.b32  	%r45, %r108, %r150;
	or.b32  	%r46, %r108, %r154;
	or.b32  	%r47, %r108, %r158;
	or.b32  	%r48, %r108, %r162;
	or.b32  	%r49, %r108, %r166;
	or.b32  	%r50, %r108, %r170;
	or.b32  	%r51, %r108, %r174;
	mad.lo.s32 	%r52, %r1, 12, %r16;
	add.s32 	%r53, %r52, %r119;
	cvta.to.global.u64 	%rd2, %rd5;
$L__BB663_2:
	setp.eq.s16 	%p4, %rs1, 2;
	mov.u32 	%r347, %r1;
	@%p4 bra 	$L__BB663_6;
	setp.eq.s16 	%p5, %rs1, 3;
	mov.b32 	%r177, 0;
	st.shared.u32 	[%r16], %r177;
	mov.u32 	%r347, %r13;
	@%p5 bra 	$L__BB663_6;
	setp.eq.s16 	%p6, %rs1, 0;
	mov.b32 	%r178, 0;
	st.shared.u32 	[%r17], %r178;
	mov.u32 	%r347, %r18;
	@%p6 bra 	$L__BB663_6;
	mov.u32 	%r179, %ntid.x;
	add.s32 	%r347, %r18, %r179;
	add.s32 	%r180, %r17, %r8;
	mov.b32 	%r181, 0;
	st.shared.u32 	[%r180], %r181;
$L__BB663_6:
	shl.b32 	%r182, %r347, 2;
	mov.u32 	%r183, _ZZ9cuda_gemmIiLi128ELi4ELi1ELi512ELi32ELi32ELi64ELi1ELi1EEviiiPT_S1_S1_iiiE3Csh;
	add.s32 	%r348, %r183, %r182;
$L__BB663_7:
	mov.b32 	%r184, 0;
	st.shared.u32 	[%r348], %r184;
	add.s32 	%r185, %r348, %r8;
	st.shared.u32 	[%r185], %r184;
	mov.u32 	%r186, %ntid.x;
	shl.b32 	%r187, %r186, 3;
	add.s32 	%r188, %r348, %r187;
	st.shared.u32 	[%r188], %r184;
	mad.lo.s32 	%r189, %r186, 12, %r348;
	st.shared.u32 	[%r189], %r184;
	add.s32 	%r347, %r347, %r8;
	shl.b32 	%r190, %r186, 4;
	add.s32 	%r348, %r348, %r190;
	setp.lt.u32 	%p7, %r347, 512;
	@%p7 bra 	$L__BB663_7;
	ld.param.u64 	%rd37, [_Z9cuda_gemmIiLi128ELi4ELi1ELi512ELi32ELi32ELi64ELi1ELi1EEviiiPT_S1_S1_iii_param_3];
	cvta.to.global.u64 	%rd3, %rd37;
	and.b32  	%r62, %r15, 3;
	setp.eq.s32 	%p8, %r62, 3;
	shl.b32 	%r63, %r346, 9;
	mov.u32 	%r350, %r7;
	@%p8 bra 	$L__BB663_12;
	setp.eq.s32 	%p9, %r62, 0;
	add.s32 	%r191, %r63, %r7;
	mul.wide.s32 	%rd7, %r191, 4;
	add.s64 	%rd8, %rd3, %rd7;
	ld.global.v4.u32 	{%r192, %r193, %r194, %r195}, [%rd8];
	st.shared.v4.u32 	[%r19], {%r192, %r193, %r194, %r195};
	mov.u32 	%r350, %r14;
	@%p9 bra 	$L__BB663_12;
	setp.eq.s32 	%p10, %r62, 1;
	add.s32 	%r196, %r63, %r14;
	mul.wide.s32 	%rd9, %r196, 4;
	add.s64 	%rd10, %rd3, %rd9;
	ld.global.v4.u32 	{%r197, %r198, %r199, %r200}, [%rd10];
	st.shared.v4.u32 	[%r20], {%r197, %r198, %r199, %r200};
	mov.u32 	%r350, %r21;
	@%p10 bra 	$L__BB663_12;
	add.s32 	%r350, %r21, %r8;
	add.s32 	%r201, %r63, %r21;
	mul.wide.s32 	%rd11, %r201, 4;
	add.s64 	%rd12, %rd3, %rd11;
	ld.global.v4.u32 	{%r202, %r203, %r204, %r205}, [%rd12];
	shl.b32 	%r206, %r8, 2;
	add.s32 	%r207, %r20, %r206;
	st.shared.v4.u32 	[%r207], {%r202, %r203, %r204, %r205};
$L__BB663_12:
	setp.lt.u32 	%p11, %r15, 3;
	@%p11 bra 	$L__BB663_14;
$L__BB663_13:
	add.s32 	%r208, %r63, %r350;
	mul.wide.s32 	%rd13, %r208, 4;
	add.s64 	%rd14, %rd3, %rd13;
	ld.global.v4.u32 	{%r209, %r210, %r211, %r212}, [%rd14];
	shl.b32 	%r213, %r350, 2;
	mov.u32 	%r214, _ZZ9cuda_gemmIiLi128ELi4ELi1ELi512ELi32ELi32ELi64ELi1ELi1EEviiiPT_S1_S1_iiiE3Ash;
	add.s32 	%r215, %r214, %r213;
	st.shared.v4.u32 	[%r215], {%r209, %r210, %r211, %r212};
	add.s32 	%r216, %r350, %r8;
	add.s32 	%r217, %r63, %r216;
	mul.wide.s32 	%rd15, %r217, 4;
	add.s64 	%rd16, %rd3, %rd15;
	ld.global.v4.u32 	{%r218, %r219, %r220, %r221}, [%rd16];
	shl.b32 	%r222, %r8, 2;
	add.s32 	%r223, %r215, %r222;
	st.shared.v4.u32 	[%r223], {%r218, %r219, %r220, %r221};
	add.s32 	%r224, %r216, %r8;
	add.s32 	%r225, %r63, %r224;
	mul.wide.s32 	%rd17, %r225, 4;
	add.s64 	%rd18, %rd3, %rd17;
	ld.global.v4.u32 	{%r226, %r227, %r228, %r229}, [%rd18];
	add.s32 	%r230, %r223, %r222;
	st.shared.v4.u32 	[%r230], {%r226, %r227, %r228, %r229};
	add.s32 	%r231, %r224, %r8;
	add.s32 	%r232, %r63, %r231;
	mul.wide.s32 	%rd19, %r232, 4;
	add.s64 	%rd20, %rd3, %rd19;
	ld.global.v4.u32 	{%r233, %r234, %r235, %r236}, [%rd20];
	add.s32 	%r237, %r230, %r222;
	st.shared.v4.u32 	[%r237], {%r233, %r234, %r235, %r236};
	add.s32 	%r350, %r231, %r8;
	setp.lt.u32 	%p12, %r350, 512;
	@%p12 bra 	$L__BB663_13;
$L__BB663_14:
	mov.b32 	%r352, 0;
	mov.pred 	%p41, -1;
$L__BB663_15:
	mov.pred 	%p1, %p41;
	shr.u32 	%r353, %r1, 4;
	add.s32 	%r70, %r9, %r352;
$L__BB663_16:
	shl.b32 	%r239, %r353, 5;
	add.s32 	%r240, %r70, %r239;
	mul.wide.u32 	%rd21, %r240, 4;
	add.s64 	%rd22, %rd2, %rd21;
	ld.global.u32 	%r241, [%rd22];
	shl.b32 	%r242, %r353, 2;
	add.s32 	%r243, %r10, %r242;
	st.shared.u32 	[%r243], %r241;
	add.s32 	%r353, %r353, %r11;
	setp.lt.u32 	%p14, %r353, 32;
	@%p14 bra 	$L__BB663_16;
	shr.u32 	%r354, %r1, 5;
	bar.sync 	0;
	shl.b32 	%r244, %r3, 5;
	shl.b32 	%r245, %r6, 4;
	or.b32  	%r246, %r244, %r245;
	or.b32  	%r247, %r246, %r3;
	shl.b32 	%r248, %r247, 2;
	mov.u32 	%r249, _ZZ9cuda_gemmIiLi128ELi4ELi1ELi512ELi32ELi32ELi64ELi1ELi1EEviiiPT_S1_S1_iiiE3Ash;
	add.s32 	%r250, %r249, %r248;
	ld.shared.u32 	%r74, [%r250];
	ld.shared.u32 	%r75, [%r22];
	ld.shared.u32 	%r76, [%r23];
	ld.shared.u32 	%r77, [%r24];
	ld.shared.u32 	%r78, [%r25];
	ld.shared.u32 	%r79, [%r26];
	ld.shared.u32 	%r80, [%r27];
	ld.shared.u32 	%r81, [%r28];
	xor.b32  	%r251, %r3, 8;
	or.b32  	%r252, %r246, %r251;
	shl.b32 	%r253, %r252, 2;
	add.s32 	%r254, %r249, %r253;
	ld.shared.u32 	%r82, [%r254];
	ld.shared.u32 	%r83, [%r29];
	ld.shared.u32 	%r84, [%r30];
	ld.shared.u32 	%r85, [%r31];
	ld.shared.u32 	%r86, [%r32];
	ld.shared.u32 	%r87, [%r33];
	ld.shared.u32 	%r88, [%r34];
	ld.shared.u32 	%r89, [%r35];
$L__BB663_18:
	setp.ne.s32 	%p15, %r6, 0;
	mad.lo.s32 	%r255, %r354, 132, %r12;
	ld.shared.u32 	%r256, [%r255];
	shfl.sync.idx.b32	%r257|%p16, %r256, %r36, 31, -1;
	mul.lo.s32 	%r258, %r257, %r74;
	shfl.sync.idx.b32	%r259|%p17, %r256, %r37, 31, -1;
	mad.lo.s32 	%r260, %r259, %r75, %r258;
	shfl.sync.idx.b32	%r261|%p18, %r256, %r38, 31, -1;
	mad.lo.s32 	%r262, %r261, %r76, %r260;
	shfl.sync.idx.b32	%r263|%p19, %r256, %r39, 31, -1;
	mad.lo.s32 	%r264, %r263, %r77, %r262;
	shfl.sync.idx.b32	%r265|%p20, %r256, %r40, 31, -1;
	mad.lo.s32 	%r266, %r265, %r78, %r264;
	shfl.sync.idx.b32	%r267|%p21, %r256, %r41, 31, -1;
	mad.lo.s32 	%r268, %r267, %r79, %r266;
	shfl.sync.idx.b32	%r269|%p22, %r256, %r42, 31, -1;
	mad.lo.s32 	%r270, %r269, %r80, %r268;
	shfl.sync.idx.b32	%r271|%p23, %r256, %r43, 31, -1;
	mad.lo.s32 	%r272, %r271, %r81, %r270;
	shfl.sync.idx.b32	%r273|%p24, %r256, %r44, 31, -1;
	mad.lo.s32 	%r274, %r273, %r82, %r272;
	shfl.sync.idx.b32	%r275|%p25, %r256, %r45, 31, -1;
	mad.lo.s32 	%r276, %r275, %r83, %r274;
	shfl.sync.idx.b32	%r277|%p26, %r256, %r46, 31, -1;
	mad.lo.s32 	%r278, %r277, %r84, %r276;
	shfl.sync.idx.b32	%r279|%p27, %r256, %r47, 31, -1;
	mad.lo.s32 	%r280, %r279, %r85, %r278;
	shfl.sync.idx.b32	%r281|%p28, %r256, %r48, 31, -1;
	mad.lo.s32 	%r282, %r281, %r86, %r280;
	shfl.sync.idx.b32	%r283|%p29, %r256, %r49, 31, -1;
	mad.lo.s32 	%r284, %r283, %r87, %r282;
	shfl.sync.idx.b32	%r285|%p30, %r256, %r50, 31, -1;
	mad.lo.s32 	%r286, %r285, %r88, %r284;
	shfl.sync.idx.b32	%r287|%p31, %r256, %r51, 31, -1;
	mad.lo.s32 	%r288, %r287, %r89, %r286;
	add.s32 	%r289, %r354, %r352;
	shl.b32 	%r290, %r289, 4;
	or.b32  	%r91, %r290, %r3;
	shfl.sync.down.b32	%r291|%p32, %r288, 1, 7711, -1;
	add.s32 	%r92, %r291, %r288;
	@%p15 bra 	$L__BB663_20;
	shl.b32 	%r292, %r91, 2;
	mov.u32 	%r293, _ZZ9cuda_gemmIiLi128ELi4ELi1ELi512ELi32ELi32ELi64ELi1ELi1EEviiiPT_S1_S1_iiiE3Csh;
	add.s32 	%r294, %r293, %r292;
	ld.shared.u32 	%r295, [%r294];
	add.s32 	%r296, %r295, %r92;
	st.shared.u32 	[%r294], %r296;
$L__BB663_20:
	add.s32 	%r93, %r354, 4;
	setp.lt.u32 	%p33, %r354, 12;
	mov.u32 	%r354, %r93;
	@%p33 bra 	$L__BB663_18;
	mov.b32 	%r352, 16;
	mov.pred 	%p41, 0;
	@%p1 bra 	$L__BB663_15;
	shl.b32 	%r94, %r346, 9;
	and.b32  	%r95, %r15, 3;
	setp.eq.s32 	%p35, %r95, 3;
	bar.sync 	0;
	mov.u32 	%r355, %r7;
	@%p35 bra 	$L__BB663_26;
	setp.eq.s32 	%p36, %r95, 0;
	add.s32 	%r298, %r94, %r7;
	mul.wide.s32 	%rd23, %r298, 4;
	add.s64 	%rd24, %rd1, %rd23;
	ld.shared.v4.u32 	{%r299, %r300, %r301, %r302}, [%r52];
	st.global.v4.u32 	[%rd24], {%r299, %r300, %r301, %r302};
	mov.u32 	%r355, %r14;
	@%p36 bra 	$L__BB663_26;
	setp.eq.s32 	%p37, %r95, 1;
	add.s32 	%r303, %r94, %r14;
	mul.wide.s32 	%rd25, %r303, 4;
	add.s64 	%rd26, %rd1, %rd25;
	ld.shared.v4.u32 	{%r304, %r305, %r306, %r307}, [%r53];
	st.global.v4.u32 	[%rd26], {%r304, %r305, %r306, %r307};
	mov.u32 	%r355, %r21;
	@%p37 bra 	$L__BB663_26;
	add.s32 	%r355, %r21, %r8;
	add.s32 	%r308, %r94, %r21;
	mul.wide.s32 	%rd27, %r308, 4;
	add.s64 	%rd28, %rd1, %rd27;
	shl.b32 	%r309, %r8, 2;
	add.s32 	%r310, %r53, %r309;
	ld.shared.v4.u32 	{%r311, %r312, %r313, %r314}, [%r310];
	st.global.v4.u32 	[%rd28], {%r311, %r312, %r313, %r314};
$L__BB663_26:
	setp.lt.u32 	%p38, %r15, 3;
	@%p38 bra 	$L__BB663_28;
$L__BB663_27:
	add.s32 	%r315, %r94, %r355;
	mul.wide.s32 	%rd29, %r315, 4;
	add.s64 	%rd30, %rd1, %rd29;
	shl.b32 	%r316, %r355, 2;
	mov.u32 	%r317, _ZZ9cuda_gemmIiLi128ELi4ELi1ELi512ELi32ELi32ELi64ELi1ELi1EEviiiPT_S1_S1_iiiE3Csh;
	add.s32 	%r318, %r317, %r316;
	ld.shared.v4.u32 	{%r319, %r320, %r321, %r322}, [%r318];
	st.global.v4.u32 	[%rd30], {%r319, %r320, %r321, %r322};
	add.s32 	%r323, %r355, %r8;
	add.s32 	%r324, %r94, %r323;
	mul.wide.s32 	%rd31, %r324, 4;
	add.s64 	%rd32, %rd1, %rd31;
	shl.b32 	%r325, %r8, 2;
	add.s32 	%r326, %r318, %r325;
	ld.shared.v4.u32 	{%r327, %r328, %r329, %r330}, [%r326];
	st.global.v4.u32 	[%rd32], {%r327, %r328, %r329, %r330};
	add.s32 	%r331, %r323, %r8;
	add.s32 	%r332, %r94, %r331;
	mul.wide.s32 	%rd33, %r332, 4;
	add.s64 	%rd34, %rd1, %rd33;
	add.s32 	%r333, %r326, %r325;
	ld.shared.v4.u32 	{%r334, %r335, %r336, %r337}, [%r333];
	st.global.v4.u32 	[%rd34], {%r334, %r335, %r336, %r337};
	add.s32 	%r338, %r331, %r8;
	add.s32 	%r339, %r94, %r338;
	mul.wide.s32 	%rd35, %r339, 4;
	add.s64 	%rd36, %rd1, %rd35;
	add.s32 	%r340, %r333, %r325;
	ld.shared.v4.u32 	{%r341, %r342, %r343, %r344}, [%r340];
	st.global.v4.u32 	[%rd36], {%r341, %r342, %r343, %r344};
	add.s32 	%r355, %r338, %r8;
	setp.lt.u32 	%p39, %r355, 512;
	@%p39 bra 	$L__BB663_27;
$L__BB663_28:
	add.s32 	%r346, %r346, %r5;
	shl.b32 	%r345, %r5, 2;
	setp.lt.u32 	%p40, %r346, %r345;
	@%p40 bra 	$L__BB663_2;
$L__BB663_29:
	ret;

}
	// .globl	_Z9cuda_gemmIiLi128ELi4ELi1ELi512ELi64ELi64ELi64ELi0ELi0EEviiiPT_S1_S1_iii
.visible .entry _Z9cuda_gemmIiLi128ELi4ELi1ELi512ELi64ELi64ELi64ELi0ELi0EEviiiPT_S1_S1_iii(
	.param .u32 _Z9cuda_gemmIiLi128ELi4ELi1ELi512ELi64ELi64ELi64ELi0ELi0EEviiiPT_S1_S1_iii_param_0,
	.param .u32 _Z9cuda_gemmIiLi128ELi4ELi1ELi512ELi64ELi64ELi64ELi0ELi0EEviiiPT_S1_S1_iii_param_1,
	.param .u32 _Z9cuda_gemmIiLi128ELi4ELi1ELi512ELi64ELi64ELi64ELi0ELi0EEviiiPT_S1_S1_iii_param_2,
	.param .u64 .ptr .align 1 _Z9cuda_gemmIiLi128ELi4ELi1ELi512ELi64ELi64ELi64ELi0ELi0EEviiiPT_S1_S1_iii_param_3,
	.param .u64 .ptr .align 1 _Z9cuda_gemmIiLi128ELi4ELi1ELi512ELi64ELi64ELi64ELi0ELi0EEviiiPT_S1_S1_iii_param_4,
	.param .u64 .ptr .align 1 _Z9cuda_gemmIiLi128ELi4ELi1ELi512ELi64ELi64ELi64ELi0ELi0EEviiiPT_S1_S1_iii_param_5,
	.param .u32 _Z9cuda_gemmIiLi128ELi4ELi1ELi512ELi64ELi64ELi64ELi0ELi0EEviiiPT_S1_S1_iii_param_6,
	.param .u32 _Z9cuda_gemmIiLi128ELi4ELi1ELi512ELi64ELi64ELi64ELi0ELi0EEviiiPT_S1_S1_iii_param_7,
	.param .u32 _Z9cuda_gemmIiLi128ELi4ELi1ELi512ELi64ELi64ELi64ELi0ELi0EEviiiPT_S1_S1_iii_param_8
)
.maxntid 128
{
	.reg .pred 	%p<92>;
	.reg .b16 	%rs<8>;
	.reg .b32 	%r<581>;
	.reg .b64 	%rd<28>;
	// demoted variable
	.shared .align 128 .b8 _ZZ9cuda_gemmIiLi128ELi4ELi1ELi512ELi64ELi64ELi64ELi0ELi0EEviiiPT_S1_S1_iiiE11kron_fac_sh[2112];
	// demoted variable
	.shared .align 128 .b8 _ZZ9cuda_gemmIiLi128ELi4ELi1ELi512ELi64ELi64ELi64ELi0ELi0EEviiiPT_S1_S1_iiiE3Ash[1024];
	// demoted variable
	.shared .align 128 .b8 _ZZ9cuda_gemmIiLi128ELi4ELi1ELi512ELi64ELi64ELi64ELi0ELi0EEviiiPT_S1_S1_iiiE3Csh[2048];
	ld.param.u32 	%r190, [_Z9cuda_gemmIiLi128ELi4ELi1ELi512ELi64ELi64ELi64ELi0ELi0EEviiiPT_S1_S1_iii_param_6];
	ld.param.u32 	%r191, [_Z9cuda_gemmIiLi128ELi4ELi1ELi512ELi64ELi64ELi64ELi0ELi0EEviiiPT_S1_S1_iii_param_7];
	mov.u32 	%r192, %tid.x;
	div.s32 	%r1, 512, %r191;
	min.s32 	%r193, %r1, 64;
	shl.b32 	%r2, %r193, 1;
	div.u32 	%r4, %r192, %r2;
	mul.lo.s32 	%r194, %r4, %r2;
	sub.s32 	%r195, %r192, %r194;
	shr.u32 	%r3, %r195, 1;
	mov.u32 	%r538, %ctaid.y;
	mov.u32 	%r196, %nctaid.y;
	shl.b32 	%r197, %r196, 2;
	setp.ge.u32 	%p2, %r538, %r197;
	@%p2 bra 	$L__BB664_97;
	ld.param.u64 	%rd26, [_Z9cuda_gemmIiLi128ELi4ELi1ELi512ELi64ELi64ELi64ELi0ELi0EEviiiPT_S1_S1_iii_param_4];
	ld.param.u64 	%rd25, [_Z9cuda_gemmIiLi128ELi4ELi1ELi512ELi64ELi64ELi64ELi0ELi0EEviiiPT_S1_S1_iii_param_3];
	and.b32  	%r6, %r192, 1;
	mov.u32 	%r199, %ntid.x;
	shl.b32 	%r200, %r192, 2;
	shl.b32 	%r7, %r199, 2;
	shr.u32 	%r8, %r192, 4;
	and.b32  	%r9, %r192, 15;
	mov.u32 	%r201, _ZZ9cuda_gemmIiLi128ELi4ELi1ELi512ELi64ELi64ELi64ELi0ELi0EEviiiPT_S1_S1_iiiE11kron_fac_sh;
	mad.lo.s32 	%r10, %r9, 132, %r201;
	shr.u32 	%r11, %r199, 4;
	and.b32  	%r12, %r3, 15;
	shl.b32 	%r202, %r192, 4;
	and.b32  	%r13, %r202, 16;
	min.s32 	%r14, %r190, 16;
	add.s32 	%r203, %r192, %r199;
	cvt.u16.u32 	%rs2, %r203;
	xor.b16  	%rs3, %rs2, 511;
	cvt.u16.u32 	%rs4, %r199;
	div.u16 	%rs5, %rs3, %rs4;
	add.s32 	%r204, %r200, %r7;
	max.u32 	%r205, %r204, 512;
	setp.lt.u32 	%p3, %r204, 512;
	selp.u32 	%r206, 1, 0, %p3;
	or.b32  	%r207, %r204, %r206;
	sub.s32 	%r208, %r205, %r207;
	div.u32 	%r209, %r208, %r7;
	add.s32 	%r15, %r209, %r206;
	and.b16  	%rs1, %rs5, 3;
	add.s32 	%r210, %r3, 1;
	and.b32  	%r16, %r210, 15;
	add.s32 	%r211, %r3, 2;
	and.b32  	%r17, %r211, 15;
	add.s32 	%r212, %r3, 3;
	and.b32  	%r18, %r212, 15;
	add.s32 	%r213, %r3, 4;
	and.b32  	%r19, %r213, 15;
	add.s32 	%r214, %r3, 5;
	and.b32  	%r20, %r214, 15;
	add.s32 	%r215, %r3, 6;
	and.b32  	%r21, %r215, 15;
	add.s32 	%r216, %r3, 7;
	and.b32  	%r22, %r216, 15;
	xor.b32  	%r23, %r12, 8;
	add.s32 	%r217, %r3, 9;
	and.b32  	%r24, %r217, 15;
	add.s32 	%r218, %r3, 10;
	and.b32  	%r25, %r218, 15;
	add.s32 	%r219, %r3, 11;
	and.b32  	%r26, %r219, 15;
	add.s32 	%r220, %r3, 12;
	and.b32  	%r27, %r220, 15;
	add.s32 	%r221, %r3, 13;
	and.b32  	%r28, %r221, 15;
	add.s32 	%r222, %r3, 14;
	and.b32  	%r29, %r222, 15;
	add.s32 	%r223, %r3, -1;
	and.b32  	%r30, %r223, 15;
	or.b32  	%r31, %r13, %r12;
	or.b32  	%r32, %r13, %r16;
	or.b32  	%r33, %r13, %r17;
	or.b32  	%r34, %r13, %r18;
	or.b32  	%r35, %r13, %r19;
	or.b32  	%r36, %r13, %r20;
	or.b32  	%r37, %r13, %r21;
	or.b32  	%r38, %r13, %r22;
	or.b32  	%r39, %r13, %r23;
	or.b32  	%r40, %r13, %r24;
	or.b32  	%r41, %r13, %r25;
	or.b32  	%r42, %r13, %r26;
	or.b32  	%r43, %r13, %r27;
	or.b32  	%r44, %r13, %r28;
	or.b32  	%r45, %r13, %r29;
	or.b32  	%r46, %r13, %r30;
	setp.lt.s32 	%p4, %r12, %r191;
	selp.b32 	%r224, 0, %r191, %p4;
	sub.s32 	%r47, %r12, %r224;
	add.s32 	%r225, %r12, 1;
	setp.lt.s32 	%p5, %r225, %r191;
	selp.b32 	%r226, 0, %r191, %p5;
	sub.s32 	%r48, %r225, %r226;
	add.s32 	%r227, %r12, 2;
	setp.lt.s32 	%p6, %r227, %r191;
	selp.b32 	%r228, 0, %r191, %p6;
	sub.s32 	%r49, %r227, %r228;
	add.s32 	%r229, %r12, 3;
	setp.lt.s32 	%p7, %r229, %r191;
	selp.b32 	%r230, 0, %r191, %p7;
	sub.s32 	%r50, %r229, %r230;
	add.s32 	%r231, %r12, 4;
	setp.lt.s32 	%p8, %r231, %r191;
	selp.b32 	%r232, 0, %r191, %p8;
	sub.s32 	%r51, %r231, %r232;
	add.s32 	%r233, %r12, 5;
	setp.lt.s32 	%p9, %r233, %r191;
	selp.b32 	%r234, 0, %r191, %p9;
	sub.s32 	%r52, %r233, %r234;
	add.s32 	%r235, %r12, 6;
	setp.lt.s32 	%p10, %r235, %r191;
	selp.b32 	%r236, 0, %r191, %p10;
	sub.s32 	%r53, %r235, %r236;
	add.s32 	%r237, %r12, 7;
	setp.lt.s32 	%p11, %r237, %r191;
	selp.b32 	%r238, 0, %r191, %p11;
	sub.s32 	%r54, %r237, %r238;
	add.s32 	%r239, %r12, 8;
	setp.lt.s32 	%p12, %r239, %r191;
	selp.b32 	%r240, 0, %r191, %p12;
	sub.s32 	%r55, %r239, %r240;
	add.s32 	%r241, %r12, 9;
	setp.lt.s32 	%p13, %r241, %r191;
	selp.b32 	%r242, 0, %r191, %p13;
	sub.s32 	%r56, %r241, %r242;
	add.s32 	%r243, %r12, 10;
	setp.lt.s32 	%p14, %r243, %r191;
	selp.b32 	%r244, 0, %r191, %p14;
	sub.s32 	%r57, %r243, %r244;
	add.s32 	%r245, %r12, 11;
	setp.lt.s32 	%p15, %r245, %r191;
	selp.b32 	%r246, 0, %r191, %p15;
	sub.s32 	%r58, %r245, %r246;
	add.s32 	%r247, %r12, 12;
	setp.lt.s32 	%p16, %r247, %r191;
	selp.b32 	%r248, 0, %r191, %p16;
	sub.s32 	%r59, %r247, %r248;
	add.s32 	%r249, %r12, 13;
	setp.lt.s32 	%p17, %r249, %r191;
	selp.b32 	%r250, 0, %r191, %p17;
	sub.s32 	%r60, %r249, %r250;
	add.s32 	%r251, %r12, 14;
	setp.lt.s32 	%p18, %r251, %r191;
	selp.b32 	%r252, 0, %r191, %p18;
	sub.s32 	%r61, %r251, %r252;
	add.s32 	%r253, %r12, 15;
	setp.lt.s32 	%p19, %r253, %r191;
	selp.b32 	%r254, 0, %r191, %p19;
	sub.s32 	%r62, %r253, %r254;
	cvt.u16.u32 	%rs6, %r2;
	div.s16 	%rs7, 128, %rs6;
	cvt.s32.s16 	%r63, %rs7;
	and.b32  	%r64, %r192, 31;
	cvta.to.global.u64 	%rd1, %rd26;
	cvta.to.global.u64 	%rd2, %rd25;
	shl.b32 	%r359, %r64, 2;
	shl.b32 	%r362, %r31, 2;
	shl.b32 	%r365, %r32, 2;
	shl.b32 	%r368, %r33, 2;
	shl.b32 	%r371, %r34, 2;
	shl.b32 	%r374, %r35, 2;
	shl.b32 	%r377, %r36, 2;
	shl.b32 	%r380, %r37, 2;
	shl.b32 	%r383, %r38, 2;
	shl.b32 	%r386, %r39, 2;
	shl.b32 	%r389, %r40, 2;
	shl.b32 	%r392, %r41, 2;
	shl.b32 	%r395, %r42, 2;
	shl.b32 	%r398, %r43, 2;
	shl.b32 	%r401, %r44, 2;
	shl.b32 	%r404, %r45, 2;
	shl.b32 	%r407, %r46, 2;
$L__BB664_2:
	mov.u32 	%r66, %tid.x;
	setp.eq.s16 	%p20, %rs1, 2;
	mov.u32 	%r539, %r66;
	@%p20 bra 	$L__BB664_6;
	mov.u32 	%r255, %ntid.x;
	add.s32 	%r539, %r66, %r255;
	setp.eq.s16 	%p21, %rs1, 3;
	shl.b32 	%r256, %r66, 2;
	mov.u32 	%r257, _ZZ9cuda_gemmIiLi128ELi4ELi1ELi512ELi64ELi64ELi64ELi0ELi0EEviiiPT_S1_S1_iiiE3Csh;
	add.s32 	%r258, %r257, %r256;
	mov.b32 	%r259, 0;
	st.shared.u32 	[%r258], %r259;
	@%p21 bra 	$L__BB664_6;
	add.s32 	%r261, %r66, %r255;
	add.s32 	%r539, %r261, %r255;
	setp.eq.s16 	%p22, %rs1, 0;
	add.s32 	%r265, %r258, %r7;
	mov.b32 	%r266, 0;
	st.shared.u32 	[%r265], %r266;
	@%p22 bra 	$L__BB664_6;
	add.s32 	%r539, %r539, %r255;
	mov.u32 	%r269, _ZZ9cuda_gemmIiLi128ELi4ELi1ELi512ELi64ELi64ELi64ELi0ELi0EEviiiPT_S1_S1_iiiE3Csh;
	add.s32 	%r270, %r269, %r256;
	add.s32 	%r271, %r270, %r7;
	add.s32 	%r272, %r271, %r7;
	mov.b32 	%r273, 0;
	st.shared.u32 	[%r272], %r273;
$L__BB664_6:
	shl.b32 	%r274, %r539, 2;
	mov.u32 	%r275, _ZZ9cuda_gemmIiLi128ELi4ELi1ELi512ELi64ELi64ELi64ELi0ELi0EEviiiPT_S1_S1_iiiE3Csh;
	add.s32 	%r540, %r275, %r274;
$L__BB664_7:
	mov.b32 	%r276, 0;
	st.shared.u32 	[%r540], %r276;
	add.s32 	%r277, %r540, %r7;
	st.shared.u32 	[%r277], %r276;
	mov.u32 	%r278, %ntid.x;
	shl.b32 	%r279, %r278, 3;
	add.s32 	%r280, %r540, %r279;
	st.shared.u32 	[%r280], %r276;
	mad.lo.s32 	%r281, %r278, 12, %r540;
	st.shared.u32 	[%r281], %r276;
	add.s32 	%r539, %r539, %r7;
	shl.b32 	%r282, %r278, 4;
	add.s32 	%r540, %r540, %r282;
	setp.lt.u32 	%p23, %r539, 512;
	@%p23 bra 	$L__BB664_7;
	mov.b32 	%r542, 0;
	mov.pred 	%p91, -1;
$L__BB664_9:
	mov.pred 	%p1, %p91;
	mov.u32 	%r284, %ctaid.z;
	shl.b32 	%r77, %r284, 6;
	mov.u32 	%r78, %tid.x;
	setp.gt.u32 	%p25, %r78, 63;
	@%p25 bra 	$L__BB664_12;
	ld.param.u32 	%r536, [_Z9cuda_gemmIiLi128ELi4ELi1ELi512ELi64ELi64ELi64ELi0ELi0EEviiiPT_S1_S1_iii_param_2];
	shl.b32 	%r543, %r78, 2;
	mov.u32 	%r285, %ctaid.x;
	shl.b32 	%r286, %r285, 9;
	add.s32 	%r287, %r77, %r286;
	mad.lo.s32 	%r288, %r538, %r536, %r287;
	add.s32 	%r80, %r288, %r542;
$L__BB664_11:
	shr.u32 	%r289, %r543, 5;
	and.b32  	%r290, %r543, 28;
	add.s32 	%r291, %r80, %r290;
	mad.lo.s32 	%r292, %r289, %r191, %r291;
	mul.wide.s32 	%rd7, %r292, 4;
	add.s64 	%rd8, %rd2, %rd7;
	ld.global.v4.u32 	{%r293, %r294, %r295, %r296}, [%rd8];
	shl.b32 	%r297, %r543, 2;
	mov.u32 	%r298, _ZZ9cuda_gemmIiLi128ELi4ELi1ELi512ELi64ELi64ELi64ELi0ELi0EEviiiPT_S1_S1_iiiE3Ash;
	add.s32 	%r299, %r298, %r297;
	st.shared.v4.u32 	[%r299], {%r293, %r294, %r295, %r296};
	add.s32 	%r543, %r543, %r7;
	setp.lt.u32 	%p26, %r543, 256;
	@%p26 bra 	$L__BB664_11;
$L__BB664_12:
	add.s32 	%r81, %r542, %r77;
	mov.b32 	%r544, 0;
$L__BB664_13:
	mov.u32 	%r84, %r544;
	add.s32 	%r85, %r84, %r9;
	mov.u32 	%r545, %r8;
$L__BB664_14:
	add.s32 	%r301, %r81, %r545;
	mad.lo.s32 	%r302, %r301, %r190, %r85;
	mul.wide.s32 	%rd9, %r302, 4;
	add.s64 	%rd10, %rd1, %rd9;
	ld.global.u32 	%r303, [%rd10];
	shl.b32 	%r304, %r545, 2;
	add.s32 	%r305, %r10, %r304;
	st.shared.u32 	[%r305], %r303;
	add.s32 	%r545, %r545, %r11;
	setp.lt.u32 	%p27, %r545, 32;
	@%p27 bra 	$L__BB664_14;
	setp.lt.s32 	%p28, %r1, 1;
	bar.sync 	0;
	@%p28 bra 	$L__BB664_88;
	mov.b32 	%r546, 0;
$L__BB664_17:
	setp.ge.s32 	%p29, %r4, %r14;
	add.s32 	%r89, %r546, %r3;
	shl.b32 	%r307, %r89, 5;
	or.b32  	%r308, %r307, %r13;
	add.s32 	%r309, %r308, %r12;
	shl.b32 	%r310, %r309, 2;
	mov.u32 	%r311, _ZZ9cuda_gemmIiLi128ELi4ELi1ELi512ELi64ELi64ELi64ELi0ELi0EEviiiPT_S1_S1_iiiE3Ash;
	add.s32 	%r312, %r311, %r310;
	ld.shared.u32 	%r90, [%r312];
	add.s32 	%r313, %r308, %r16;
	shl.b32 	%r314, %r313, 2;
	add.s32 	%r315, %r311, %r314;
	ld.shared.u32 	%r91, [%r315];
	add.s32 	%r316, %r308, %r17;
	shl.b32 	%r317, %r316, 2;
	add.s32 	%r318, %r311, %r317;
	ld.shared.u32 	%r92, [%r318];
	add.s32 	%r319, %r308, %r18;
	shl.b32 	%r320, %r319, 2;
	add.s32 	%r321, %r311, %r320;
	ld.shared.u32 	%r93, [%r321];
	add.s32 	%r322, %r308, %r19;
	shl.b32 	%r323, %r322, 2;
	add.s32 	%r324, %r311, %r323;
	ld.shared.u32 	%r94, [%r324];
	add.s32 	%r325, %r308, %r20;
	shl.b32 	%r326, %r325, 2;
	add.s32 	%r327, %r311, %r326;
	ld.shared.u32 	%r95, [%r327];
	add.s32 	%r328, %r308, %r21;
	shl.b32 	%r329, %r328, 2;
	add.s32 	%r330, %r311, %r329;
	ld.shared.u32 	%r96, [%r330];
	add.s32 	%r331, %r308, %r22;
	shl.b32 	%r332, %r331, 2;
	add.s32 	%r333, %r311, %r332;
	ld.shared.u32 	%r97, [%r333];
	add.s32 	%r334, %r308, %r23;
	shl.b32 	%r335, %r334, 2;
	add.s32 	%r336, %r311, %r335;
	ld.shared.u32 	%r98, [%r336];
	add.s32 	%r337, %r308, %r24;
	shl.b32 	%r338, %r337, 2;
	add.s32 	%r339, %r311, %r338;
	ld.shared.u32 	%r99, [%r339];
	add.s32 	%r340, %r308, %r25;
	shl.b32 	%r341, %r340, 2;
	add.s32 	%r342, %r311, %r341;
	ld.shared.u32 	%r100, [%r342];
	add.s32 	%r343, %r308, %r26;
	shl.b32 	%r344, %r343, 2;
	add.s32 	%r345, %r311, %r344;
	ld.shared.u32 	%r101, [%r345];
	add.s32 	%r346, %r308, %r27;
	shl.b32 	%r347, %r346, 2;
	add.s32 	%r348, %r311, %r347;
	ld.shared.u32 	%r102, [%r348];
	add.s32 	%r349, %r308, %r28;
	shl.b32 	%r350, %r349, 2;
	add.s32 	%r351, %r311, %r350;
	ld.shared.u32 	%r103, [%r351];
	add.s32 	%r352, %r308, %r29;
	shl.b32 	%r353, %r352, 2;
	add.s32 	%r354, %r311, %r353;
	ld.shared.u32 	%r104, [%r354];
	add.s32 	%r355, %r308, %r30;
	shl.b32 	%r356, %r355, 2;
	add.s32 	%r357, %r311, %r356;
	ld.shared.u32 	%r105, [%r357];
	@%p29 bra 	$L__BB664_87;
	mov.u32 	%r547, %r4;
$L__BB664_19:
	setp.gt.u32 	%p30, %r191, 64;
	mov.u32 	%r358, _ZZ9cuda_gemmIiLi128ELi4ELi1ELi512ELi64ELi64ELi64ELi0ELi0EEviiiPT_S1_S1_iiiE11kron_fac_sh;
	mad.lo.s32 	%r107, %r547, 132, %r358;
	add.s32 	%r360, %r107, %r359;
	ld.shared.u32 	%r108, [%r360];
	@%p30 bra 	$L__BB664_52;
	setp.eq.s32 	%p47, %r191, 0;
	mov.b32 	%r549, 0;
	@%p47 bra 	$L__BB664_22;
	shfl.sync.idx.b32	%r411|%p48, %r108, %r47, 31, -1;
	mul.lo.s32 	%r549, %r411, %r90;
$L__BB664_22:
	setp.lt.s32 	%p49, %r191, 2;
	@%p49 bra 	$L__BB664_24;
	shfl.sync.idx.b32	%r412|%p50, %r108, %r48, 31, -1;
	mad.lo.s32 	%r549, %r412, %r91, %r549;
$L__BB664_24:
	setp.lt.s32 	%p51, %r191, 3;
	@%p51 bra 	$L__BB664_26;
	shfl.sync.idx.b32	%r413|%p52, %r108, %r49, 31, -1;
	mad.lo.s32 	%r549, %r413, %r92, %r549;
$L__BB664_26:
	setp.lt.s32 	%p53, %r191, 4;
	@%p53 bra 	$L__BB664_28;
	shfl.sync.idx.b32	%r414|%p54, %r108, %r50, 31, -1;
	mad.lo.s32 	%r549, %r414, %r93, %r549;
$L__BB664_28:
	setp.lt.s32 	%p55, %r191, 5;
	@%p55 bra 	$L__BB664_30;
	shfl.sync.idx.b32	%r415|%p56, %r108, %r51, 31, -1;
	mad.lo.s32 	%r549, %r415, %r94, %r549;
$L__BB664_30:
	setp.lt.s32 	%p57, %r191, 6;
	@%p57 bra 	$L__BB664_32;
	shfl.sync.idx.b32	%r416|%p58, %r108, %r52, 31, -1;
	mad.lo.s32 	%r549, %r416, %r95, %r549;
$L__BB664_32:
	setp.lt.s32 	%p59, %r191, 7;
	@%p59 bra 	$L__BB664_34;
	shfl.sync.idx.b32	%r417|%p60, %r108, %r53, 31, -1;
	mad.lo.s32 	%r549, %r417, %r96, %r549;
$L__BB664_34:
	setp.lt.s32 	%p61, %r191, 8;
	@%p61 bra 	$L__BB664_36;
	shfl.sync.idx.b32	%r418|%p62, %r108, %r54, 31, -1;
	mad.lo.s32 	%r549, %r418, %r97, %r549;
$L__BB664_36:
	setp.lt.s32 	%p63, %r191, 9;
	@%p63 bra 	$L__BB664_38;
	shfl.sync.idx.b32	%r419|%p64, %r108, %r55, 31, -1;
	mad.lo.s32 	%r549, %r419, %r98, %r549;
$L__BB664_38:
	setp.lt.s32 	%p65, %r191, 10;
	@%p65 bra 	$L__BB664_40;
	shfl.sync.idx.b32	%r420|%p66, %r108, %r56, 31, -1;
	mad.lo.s32 	%r549, %r420, %r99, %r549;
$L__BB664_40:
	setp.lt.s32 	%p67, %r191, 11;
	@%p67 bra 	$L__BB664_42;
	shfl.sync.idx.b32	%r421|%p68, %r108, %r57, 31, -1;
	mad.lo.s32 	%r549, %r421, %r100, %r549;
$L__BB664_42:
	setp.lt.s32 	%p69, %r191, 12;
	@%p69 bra 	$L__BB664_44;
	shfl.sync.idx.b32	%r422|%p70, %r108, %r58, 31, -1;
	mad.lo.s32 	%r549, %r422, %r101, %r549;
$L__BB664_44:
	setp.lt.s32 	%p71, %r191, 13;
	@%p71 bra 	$L__BB664_46;
	shfl.sync.idx.b32	%r423|%p72, %r108, %r59, 31, -1;
	mad.lo.s32 	%r549, %r423, %r102, %r549;
$L__BB664_46:
	setp.lt.s32 	%p73, %r191, 14;
	@%p73 bra 	$L__BB664_48;
	shfl.sync.idx.b32	%r424|%p74, %r108, %r60, 31, -1;
	mad.lo.s32 	%r549, %r424, %r103, %r549;
$L__BB664_48:
	setp.lt.s32 	%p75, %r191, 15;
	@%p75 bra 	$L__BB664_50;
	shfl.sync.idx.b32	%r425|%p76, %r108, %r61, 31, -1;
	mad.lo.s32 	%r549, %r425, %r104, %r549;
$L__BB664_50:
	setp.lt.s32 	%p77, %r191, 16;
	@%p77 bra 	$L__BB664_84;
	shfl.sync.idx.b32	%r426|%p78, %r108, %r62, 31, -1;
	mad.lo.s32 	%r549, %r426, %r105, %r549;
	bra.uni 	$L__BB664_84;
$L__BB664_52:
	setp.lt.s32 	%p31, %r191, 1;
	mov.b32 	%r549, 0;
	@%p31 bra 	$L__BB664_54;
	add.s32 	%r363, %r107, %r362;
	ld.shared.u32 	%r364, [%r363];
	mul.lo.s32 	%r549, %r364, %r90;
$L__BB664_54:
	setp.lt.s32 	%p32, %r191, 2;
	@%p32 bra 	$L__BB664_56;
	add.s32 	%r366, %r107, %r365;
	ld.shared.u32 	%r367, [%r366];
	mad.lo.s32 	%r549, %r367, %r91, %r549;
$L__BB664_56:
	setp.lt.s32 	%p33, %r191, 3;
	@%p33 bra 	$L__BB664_58;
	add.s32 	%r369, %r107, %r368;
	ld.shared.u32 	%r370, [%r369];
	mad.lo.s32 	%r549, %r370, %r92, %r549;
$L__BB664_58:
	setp.lt.s32 	%p34, %r191, 4;
	@%p34 bra 	$L__BB664_60;
	add.s32 	%r372, %r107, %r371;
	ld.shared.u32 	%r373, [%r372];
	mad.lo.s32 	%r549, %r373, %r93, %r549;
$L__BB664_60:
	setp.lt.s32 	%p35, %r191, 5;
	@%p35 bra 	$L__BB664_62;
	add.s32 	%r375, %r107, %r374;
	ld.shared.u32 	%r376, [%r375];
	mad.lo.s32 	%r549, %r376, %r94, %r549;
$L__BB664_62:
	setp.lt.s32 	%p36, %r191, 6;
	@%p36 bra 	$L__BB664_64;
	add.s32 	%r378, %r107, %r377;
	ld.shared.u32 	%r379, [%r378];
	mad.lo.s32 	%r549, %r379, %r95, %r549;
$L__BB664_64:
	setp.lt.s32 	%p37, %r191, 7;
	@%p37 bra 	$L__BB664_66;
	add.s32 	%r381, %r107, %r380;
	ld.shared.u32 	%r382, [%r381];
	mad.lo.s32 	%r549, %r382, %r96, %r549;
$L__BB664_66:
	setp.lt.s32 	%p38, %r191, 8;
	@%p38 bra 	$L__BB664_68;
	add.s32 	%r384, %r107, %r383;
	ld.shared.u32 	%r385, [%r384];
	mad.lo.s32 	%r549, %r385, %r97, %r549;
$L__BB664_68:
	setp.lt.s32 	%p39, %r191, 9;
	@%p39 bra 	$L__BB664_70;
	add.s32 	%r387, %r107, %r386;
	ld.shared.u32 	%r388, [%r387];
	mad.lo.s32 	%r549, %r388, %r98, %r549;
$L__BB664_70:
	setp.lt.s32 	%p40, %r191, 10;
	@%p40 bra 	$L__BB664_72;
	add.s32 	%r390, %r107, %r389;
	ld.shared.u32 	%r391, [%r390];
	mad.lo.s32 	%r549, %r391, %r99, %r549;
$L__BB664_72:
	setp.lt.s32 	%p41, %r191, 11;
	@%p41 bra 	$L__BB664_74;
	add.s32 	%r393, %r107, %r392;
	ld.shared.u32 	%r394, [%r393];
	mad.lo.s32 	%r549, %r394, %r100, %r549;
$L__BB664_74:
	setp.lt.s32 	%p42, %r191, 12;
	@%p42 bra 	$L__BB664_76;
	add.s32 	%r396, %r107, %r395;
	ld.shared.u32 	%r397, [%r396];
	mad.lo.s32 	%r549, %r397, %r101, %r549;
$L__BB664_76:
	setp.lt.s32 	%p43, %r191, 13;
	@%p43 bra 	$L__BB664_78;
	add.s32 	%r399, %r107, %r398;
	ld.shared.u32 	%r400, [%r399];
	mad.lo.s32 	%r549, %r400, %r102, %r549;
$L__BB664_78:
	setp.lt.s32 	%p44, %r191, 14;
	@%p44 bra 	$L__BB664_80;
	add.s32 	%r402, %r107, %r401;
	ld.shared.u32 	%r403, [%r402];
	mad.lo.s32 	%r549, %r403, %r103, %r549;
$L__BB664_80:
	setp.lt.s32 	%p45, %r191, 15;
	@%p45 bra 	$L__BB664_82;
	add.s32 	%r405, %r107, %r404;
	ld.shared.u32 	%r406, [%r405];
	mad.lo.s32 	%r549, %r406, %r104, %r549;
$L__BB664_82:
	setp.lt.s32 	%p46, %r191, 16;
	@%p46 bra 	$L__BB664_84;
	add.s32 	%r408, %r107, %r407;
	ld.shared.u32 	%r409, [%r408];
	mad.lo.s32 	%r549, %r409, %r105, %r549;
$L__BB664_84:
	setp.ne.s32 	%p79, %r6, 0;
	add.s32 	%r427, %r547, %r84;
	mad.lo.s32 	%r172, %r427, %r1, %r89;
	shfl.sync.down.b32	%r428|%p80, %r549, 1, 7711, -1;
	add.s32 	%r173, %r428, %r549;
	@%p79 bra 	$L__BB664_86;
	shl.b32 	%r429, %r172, 2;
	mov.u32 	%r430, _ZZ9cuda_gemmIiLi128ELi4ELi1ELi512ELi64ELi64ELi64ELi0ELi0EEviiiPT_S1_S1_iiiE3Csh;
	add.s32 	%r431, %r430, %r429;
	ld.shared.u32 	%r432, [%r431];
	add.s32 	%r433, %r432, %r173;
	st.shared.u32 	[%r431], %r433;
$L__BB664_86:
	add.s32 	%r547, %r547, %r63;
	setp.lt.s32 	%p81, %r547, %r14;
	@%p81 bra 	$L__BB664_19;
$L__BB664_87:
	add.s32 	%r546, %r546, %r2;
	setp.lt.s32 	%p82, %r546, %r1;
	@%p82 bra 	$L__BB664_17;
$L__BB664_88:
	add.s32 	%r544, %r84, 16;
	setp.lt.u32 	%p83, %r84, 48;
	@%p83 bra 	$L__BB664_13;
	mov.b32 	%r542, 32;
	mov.pred 	%p91, 0;
	@%p1 bra 	$L__BB664_9;
	ld.param.u64 	%rd27, [_Z9cuda_gemmIiLi128ELi4ELi1ELi512ELi64ELi64ELi64ELi0ELi0EEviiiPT_S1_S1_iii_param_5];
	ld.param.u32 	%r537, [_Z9cuda_gemmIiLi128ELi4ELi1ELi512ELi64ELi64ELi64ELi0ELi0EEviiiPT_S1_S1_iii_param_2];
	ld.param.u32 	%r535, [_Z9cuda_gemmIiLi128ELi4ELi1ELi512ELi64ELi64ELi64ELi0ELi0EEviiiPT_S1_S1_iii_param_1];
	cvta.to.global.u64 	%rd3, %rd27;
	mov.u32 	%r177, %tid.x;
	shl.b32 	%r178, %r177, 2;
	and.b32  	%r435, %r15, 3;
	setp.eq.s32 	%p85, %r435, 3;
	bar.sync 	0;
	mov.u32 	%r436, %ctaid.x;
	mul.lo.s32 	%r437, %r1, %r436;
	mad.lo.s32 	%r179, %r538, %r535, %r437;
	div.s32 	%r180, %r537, %r191;
	mov.u32 	%r579, %r178;
	@%p85 bra 	$L__BB664_94;
	add.s32 	%r579, %r178, %r7;
	and.b32  	%r438, %r15, 3;
	setp.eq.s32 	%p86, %r438, 0;
	div.s32 	%r439, %r178, %r1;
	mad.lo.s32 	%r440, %r180, %r439, %r179;
	mul.lo.s32 	%r441, %r439, %r1;
	sub.s32 	%r442, %r178, %r441;
	add.s32 	%r443, %r440, %r442;
	mul.wide.s32 	%rd11, %r443, 4;
	add.s64 	%rd12, %rd3, %rd11;
	shl.b32 	%r444, %r177, 2;
	mov.u32 	%r445, _ZZ9cuda_gemmIiLi128ELi4ELi1ELi512ELi64ELi64ELi64ELi0ELi0EEviiiPT_S1_S1_iiiE3Csh;
	add.s32 	%r446, %r445, %r444;
	mad.lo.s32 	%r447, %r177, 12, %r446;
	ld.shared.v4.u32 	{%r448, %r449, %r450, %r451}, [%r447];
	st.global.v4.u32 	[%rd12], {%r448, %r449, %r450, %r451};
	@%p86 bra 	$L__BB664_94;
	add.s32 	%r452, %r178, %r7;
	add.s32 	%r579, %r452, %r7;
	and.b32  	%r453, %r15, 3;
	setp.eq.s32 	%p87, %r453, 1;
	div.s32 	%r454, %r452, %r1;
	mad.lo.s32 	%r455, %r180, %r454, %r179;
	mul.lo.s32 	%r456, %r454, %r1;
	sub.s32 	%r457, %r452, %r456;
	add.s32 	%r458, %r455, %r457;
	mul.wide.s32 	%rd13, %r458, 4;
	add.s64 	%rd14, %rd3, %rd13;
	shl.b32 	%r459, %r177, 2;
	mov.u32 	%r460, _ZZ9cuda_gemmIiLi128ELi4ELi1ELi512ELi64ELi64ELi64ELi0ELi0EEviiiPT_S1_S1_iiiE3Csh;
	add.s32 	%r461, %r460, %r459;
	mad.lo.s32 	%r462, %r177, 12, %r461;
	shl.b32 	%r463, %r7, 2;
	add.s32 	%r464, %r462, %r463;
	ld.shared.v4.u32 	{%r465, %r466, %r467, %r468}, [%r464];
	st.global.v4.u32 	[%rd14], {%r465, %r466, %r467, %r468};
	@%p87 bra 	$L__BB664_94;
	add.s32 	%r469, %r178, %r7;
	add.s32 	%r470, %r469, %r7;
	add.s32 	%r579, %r470, %r7;
	div.s32 	%r471, %r470, %r1;
	mad.lo.s32 	%r472, %r180, %r471, %r179;
	mul.lo.s32 	%r473, %r471, %r1;
	sub.s32 	%r474, %r470, %r473;
	add.s32 	%r475, %r472, %r474;
	mul.wide.s32 	%rd15, %r475, 4;
	add.s64 	%rd16, %rd3, %rd15;
	shl.b32 	%r476, %r177, 2;
	mov.u32 	%r477, _ZZ9cuda_gemmIiLi128ELi4ELi1ELi512ELi64ELi64ELi64ELi0ELi0EEviiiPT_S1_S1_iiiE3Csh;
	add.s32 	%r478, %r477, %r476;
	mad.lo.s32 	%r479, %r177, 12, %r478;
	shl.b32 	%r480, %r7, 2;
	add.s32 	%r481, %r479, %r480;
	add.s32 	%r482, %r481, %r480;
	ld.shared.v4.u32 	{%r483, %r484, %r485, %r486}, [%r482];
	st.global.v4.u32 	[%rd16], {%r483, %r484, %r485, %r486};
$L__BB664_94:
	setp.lt.u32 	%p88, %r15, 3;
	@%p88 bra 	$L__BB664_96;
$L__BB664_95:
	div.s32 	%r487, %r579, %r1;
	mad.lo.s32 	%r488, %r180, %r487, %r179;
	mul.lo.s32 	%r489, %r487, %r1;
	sub.s32 	%r490, %r579, %r489;
	add.s32 	%r491, %r488, %r490;
	mul.wide.s32 	%rd17, %r491, 4;
	add.s64 	%rd18, %rd3, %rd17;
	shl.b32 	%r492, %r579, 2;
	mov.u32 	%r493, _ZZ9cuda_gemmIiLi128ELi4ELi1ELi512ELi64ELi64ELi64ELi0ELi0EEviiiPT_S1_S1_iiiE3Csh;
	add.s32 	%r494, %r493, %r492;
	ld.shared.v4.u32 	{%r495, %r496, %r497, %r498}, [%r494];
	st.global.v4.u32 	[%rd18], {%r495, %r496, %r497, %r498};
	add.s32 	%r499, %r579, %r7;
	div.s32 	%r500, %r499, %r1;
	mad.lo.s32 	%r501, %r180, %r500, %r179;
	mul.lo.s32 	%r502, %r500, %r1;
	sub.s32 	%r503, %r499, %r502;
	add.s32 	%r504, %r501, %r503;
	mul.wide.s32 	%rd19, %r504, 4;
	add.s64 	%rd20, %rd3, %rd19;
	shl.b32 	%r505, %r7, 2;
	add.s32 	%r506, %r494, %r505;
	ld.shared.v4.u32 	{%r507, %r508, %r509, %r510}, [%r506];
	st.global.v4.u32 	[%rd20], {%r507, %r508, %r509, %r510};
	add.s32 	%r511, %r499, %r7;
	div.s32 	%r512, %r511, %r1;
	mad.lo.s32 	%r513, %r180, %r512, %r179;
	mul.lo.s32 	%r514, %r512, %r1;
	sub.s32 	%r515, %r511, %r514;
	add.s32 	%r516, %r513, %r515;
	mul.wide.s32 	%rd21, %r516, 4;
	add.s64 	%rd22, %rd3, %rd21;
	add.s32 	%r517, %r506, %r505;
	ld.shared.v4.u32 	{%r518, %r519, %r520, %r521}, [%r517];
	st.global.v4.u32 	[%rd22], {%r518, %r519, %r520, %r521};
	add.s32 	%r522, %r511, %r7;
	div.s32 	%r523, %r522, %r1;
	mad.lo.s32 	%r524, %r180, %r523, %r179;
	mul.lo.s32 	%r525, %r523, %r1;
	sub.s32 	%r526, %r522, %r525;
	add.s32 	%r527, %r524, %r526;
	mul.wide.s32 	%rd23, %r527, 4;
	add.s64 	%rd24, %rd3, %rd23;
	add.s32 	%r528, %r517, %r505;
	ld.shared.v4.u32 	{%r529, %r530, %r531, %r532}, [%r528];
	st.global.v4.u32 	[%rd24], {%r529, %r530, %r531, %r532};
	add.s32 	%r579, %r522, %r7;
	setp.lt.u32 	%p89, %r579, 512;
	@%p89 bra 	$L__BB664_95;
$L__BB664_96:
	mov.u32 	%r533, %nctaid.y;
	add.s32 	%r538, %r538, %r533;
	shl.b32 	%r534, %r533, 2;
	setp.lt.u32 	%p90, %r538, %r534;
	@%p90 bra 	$L__BB664_2;
$L__BB664_97:
	ret;

}
	// .globl	_Z9cuda_gemmIiLi128ELi4ELi1ELi512ELi64ELi64ELi64ELi0ELi1EEviiiPT_S1_S1_iii
.visible .entry _Z9cuda_gemmIiLi128ELi4ELi1ELi512ELi64ELi64ELi64ELi0ELi1EEviiiPT_S1_S1_iii(
	.param .u32 _Z9cuda_gemmIiLi128ELi4ELi1ELi512ELi64ELi64ELi64ELi0ELi1EEviiiPT_S1_S1_iii_param_0,
	.param .u32 _Z9cuda_gemmIiLi128ELi4ELi1ELi512ELi64ELi64ELi64ELi0ELi1EEviiiPT_S1_S1_iii_param_1,
	.param .u32 _Z9cuda_gemmIiLi128ELi4ELi1ELi512ELi64ELi64ELi64ELi0ELi1EEviiiPT_S1_S1_iii_param_2,
	.param .u64 .ptr .align 1 _Z9cuda_gemmIiLi128ELi4ELi1ELi512ELi64ELi64ELi64ELi0ELi1EEviiiPT_S1_S1_iii_param_3,
	.param .u64 .ptr .align 1 _Z9cuda_gemmIiLi128ELi4ELi1ELi512ELi64ELi64ELi64ELi0ELi1EEviiiPT_S1_S1_iii_param_4,
	.param .u64 .ptr .align 1 _Z9cuda_gemmIiLi128ELi4ELi1ELi512ELi64ELi64ELi64ELi0ELi1EEviiiPT_S1_S1_iii_param_5,
	.param .u32 _Z9cuda_gemmIiLi128ELi4ELi1ELi512ELi64ELi64ELi64ELi0ELi1EEviiiPT_S1_S1_iii_param_6,
	.param .u32 _Z9cuda_gemmIiLi128ELi4ELi1ELi512ELi64ELi64ELi64ELi0ELi1EEviiiPT_S1_S1_iii_param_7,
	.param .u32 _Z9cuda_gemmIiLi128ELi4ELi1ELi512ELi64ELi64ELi64ELi0ELi1EEviiiPT_S1_S1_iii_param_8
)
.maxntid 128
{
	.reg .pred 	%p<40>;
	.reg .b16 	%rs<6>;
	.reg .b32 	%r<315>;
	.reg .b64 	%rd<25>;
	// demoted variable
	.shared .align 128 .b8 _ZZ9cuda_gemmIiLi128ELi4ELi1ELi512ELi64ELi64ELi64ELi0ELi1EEviiiPT_S1_S1_iiiE11kron_fac_sh[2112];
	// demoted variable
	.shared .align 128 .b8 _ZZ9cuda_gemmIiLi128ELi4ELi1ELi512ELi64ELi64ELi64ELi0ELi1EEviiiPT_S1_S1_iiiE3Ash[1024];
	// demoted variable
	.shared .align 128 .b8 _ZZ9cuda_gemmIiLi128ELi4ELi1ELi512ELi64ELi64ELi64ELi0ELi1EEviiiPT_S1_S1_iiiE3Csh[2048];
	ld.param.u64 	%rd4, [_Z9cuda_gemmIiLi128ELi4ELi1ELi512ELi64ELi64ELi64ELi0ELi1EEviiiPT_S1_S1_iii_param_3];
	ld.param.u64 	%rd5, [_Z9cuda_gemmIiLi128ELi4ELi1ELi512ELi64ELi64ELi64ELi0ELi1EEviiiPT_S1_S1_iii_param_4];
	ld.param.u64 	%rd6, [_Z9cuda_gemmIiLi128ELi4ELi1ELi512ELi64ELi64ELi64ELi0ELi1EEviiiPT_S1_S1_iii_param_5];
	cvta.to.global.u64 	%rd1, %rd6;
	mov.u32 	%r1, %tid.x;
	mov.u32 	%r2, %ctaid.z;
	shr.u32 	%r99, %r1, 1;
	and.b32  	%r3, %r99, 7;
	shr.u32 	%r4, %r1, 4;
	mov.u32 	%r304, %ctaid.y;
	mov.u32 	%r6, %nctaid.y;
	shl.b32 	%r100, %r6, 2;
	setp.ge.u32 	%p2, %r304, %r100;
	@%p2 bra 	$L__BB665_28;
	ld.param.u32 	%r302, [_Z9cuda_gemmIiLi128ELi4ELi1ELi512ELi64ELi64ELi64ELi0ELi1EEviiiPT_S1_S1_iii_param_2];
	and.b32  	%r7, %r1, 1;
	mov.u32 	%r101, %ntid.x;
	shl.b32 	%r8, %r1, 2;
	shl.b32 	%r9, %r101, 2;
	and.b32  	%r10, %r1, 15;
	mov.u32 	%r102, _ZZ9cuda_gemmIiLi128ELi4ELi1ELi512ELi64ELi64ELi64ELi0ELi1EEviiiPT_S1_S1_iiiE11kron_fac_sh;
	mad.lo.s32 	%r11, %r10, 132, %r102;
	shr.u32 	%r12, %r101, 4;
	shl.b32 	%r103, %r1, 4;
	and.b32  	%r104, %r103, 16;
	shl.b32 	%r105, %r3, 5;
	or.b32  	%r106, %r105, %r104;
	and.b32  	%r107, %r8, 124;
	add.s32 	%r13, %r102, %r107;
	shr.s32 	%r108, %r302, 31;
	shr.u32 	%r109, %r108, 26;
	add.s32 	%r110, %r302, %r109;
	shr.s32 	%r14, %r110, 6;
	add.s32 	%r15, %r1, %r101;
	cvt.u16.u32 	%rs2, %r15;
	xor.b16  	%rs3, %rs2, 511;
	cvt.u16.u32 	%rs4, %r101;
	div.u16 	%rs5, %rs3, %rs4;
	add.s32 	%r16, %r8, %r9;
	max.u32 	%r111, %r16, 512;
	setp.lt.u32 	%p3, %r16, 512;
	selp.u32 	%r112, 1, 0, %p3;
	or.b32  	%r113, %r16, %r112;
	sub.s32 	%r114, %r111, %r113;
	div.u32 	%r115, %r114, %r9;
	add.s32 	%r17, %r115, %r112;
	and.b16  	%rs1, %rs5, 3;
	mov.u32 	%r116, _ZZ9cuda_gemmIiLi128ELi4ELi1ELi512ELi64ELi64ELi64ELi0ELi1EEviiiPT_S1_S1_iiiE3Csh;
	add.s32 	%r18, %r116, %r8;
	add.s32 	%r19, %r18, %r9;
	add.s32 	%r20, %r15, %r101;
	or.b32  	%r117, %r106, %r3;
	shl.b32 	%r118, %r117, 2;
	mov.u32 	%r119, _ZZ9cuda_gemmIiLi128ELi4ELi1ELi512ELi64ELi64ELi64ELi0ELi1EEviiiPT_S1_S1_iiiE3Ash;
	add.s32 	%r21, %r119, %r118;
	or.b32  	%r120, %r3, 8;
	or.b32  	%r121, %r106, %r120;
	shl.b32 	%r122, %r121, 2;
	add.s32 	%r22, %r119, %r122;
	add.s32 	%r123, %r3, 9;
	and.b32  	%r124, %r123, 15;
	or.b32  	%r125, %r106, %r124;
	shl.b32 	%r126, %r125, 2;
	add.s32 	%r23, %r119, %r126;
	add.s32 	%r127, %r3, 10;
	and.b32  	%r128, %r127, 15;
	or.b32  	%r129, %r106, %r128;
	shl.b32 	%r130, %r129, 2;
	add.s32 	%r24, %r119, %r130;
	add.s32 	%r131, %r3, 11;
	and.b32  	%r132, %r131, 15;
	or.b32  	%r133, %r106, %r132;
	shl.b32 	%r134, %r133, 2;
	add.s32 	%r25, %r119, %r134;
	add.s32 	%r135, %r3, 12;
	and.b32  	%r136, %r135, 15;
	or.b32  	%r137, %r106, %r136;
	shl.b32 	%r138, %r137, 2;
	add.s32 	%r26, %r119, %r138;
	add.s32 	%r139, %r3, 13;
	and.b32  	%r140, %r139, 15;
	or.b32  	%r141, %r106, %r140;
	shl.b32 	%r142, %r141, 2;
	add.s32 	%r27, %r119, %r142;
	add.s32 	%r143, %r3, 14;
	and.b32  	%r144, %r143, 15;
	or.b32  	%r145, %r106, %r144;
	shl.b32 	%r146, %r145, 2;
	add.s32 	%r28, %r119, %r146;
	add.s32 	%r147, %r3, -1;
	and.b32  	%r148, %r147, 15;
	or.b32  	%r149, %r106, %r148;
	shl.b32 	%r150, %r149, 2;
	add.s32 	%r29, %r119, %r150;
	mad.lo.s32 	%r30, %r3, -31, %r106;
	add.s32 	%r31, %r30, 1;
	add.s32 	%r32, %r30, 2;
	add.s32 	%r33, %r30, 3;
	add.s32 	%r34, %r30, 4;
	add.s32 	%r35, %r30, 5;
	add.s32 	%r36, %r30, 6;
	add.s32 	%r37, %r30, 7;
	or.b32  	%r38, %r104, %r120;
	or.b32  	%r39, %r104, %r124;
	or.b32  	%r40, %r104, %r128;
	or.b32  	%r41, %r104, %r132;
	or.b32  	%r42, %r104, %r136;
	or.b32  	%r43, %r104, %r140;
	or.b32  	%r44, %r104, %r144;
	or.b32  	%r45, %r104, %r148;
	mad.lo.s32 	%r46, %r1, 12, %r18;
	shl.b32 	%r48, %r101, 4;
	add.s32 	%r47, %r46, %r48;
	shl.b32 	%r49, %r101, 3;
	mul.lo.s32 	%r50, %r101, 12;
	cvta.to.global.u64 	%rd2, %rd5;
	cvta.to.global.u64 	%rd3, %rd4;
$L__BB665_2:
	setp.eq.s16 	%p4, %rs1, 2;
	mov.u32 	%r305, %r1;
	@%p4 bra 	$L__BB665_6;
	setp.eq.s16 	%p5, %rs1, 3;
	mov.b32 	%r151, 0;
	st.shared.u32 	[%r18], %r151;
	mov.u32 	%r305, %r15;
	@%p5 bra 	$L__BB665_6;
	setp.eq.s16 	%p6, %rs1, 0;
	mov.b32 	%r152, 0;
	st.shared.u32 	[%r19], %r152;
	mov.u32 	%r305, %r20;
	@%p6 bra 	$L__BB665_6;
	mov.u32 	%r153, %ntid.x;
	add.s32 	%r305, %r20, %r153;
	add.s32 	%r154, %r19, %r9;
	mov.b32 	%r155, 0;
	st.shared.u32 	[%r154], %r155;
$L__BB665_6:
	shl.b32 	%r156, %r305, 2;
	mov.u32 	%r157, _ZZ9cuda_gemmIiLi128ELi4ELi1ELi512ELi64ELi64ELi64ELi0ELi1EEviiiPT_S1_S1_iiiE3Csh;
	add.s32 	%r306, %r157, %r156;
$L__BB665_7:
	mov.b32 	%r158, 0;
	st.shared.u32 	[%r306], %r158;
	add.s32 	%r159, %r306, %r9;
	st.shared.u32 	[%r159], %r158;
	add.s32 	%r160, %r306, %r49;
	st.shared.u32 	[%r160], %r158;
	add.s32 	%r161, %r306, %r50;
	st.shared.u32 	[%r161], %r158;
	add.s32 	%r305, %r305, %r9;
	add.s32 	%r306, %r306, %r48;
	setp.lt.u32 	%p7, %r305, 512;
	@%p7 bra 	$L__BB665_7;
	mov.b32 	%r308, 0;
	mov.pred 	%p39, -1;
$L__BB665_9:
	mov.pred 	%p1, %p39;
	setp.gt.u32 	%p9, %r1, 63;
	@%p9 bra 	$L__BB665_12;
	ld.param.u32 	%r303, [_Z9cuda_gemmIiLi128ELi4ELi1ELi512ELi64ELi64ELi64ELi0ELi1EEviiiPT_S1_S1_iii_param_2];
	mov.u32 	%r163, %ctaid.x;
	shl.b32 	%r164, %r163, 9;
	mad.lo.s32 	%r165, %r304, %r303, %r164;
	add.s32 	%r60, %r165, %r308;
	mov.u32 	%r309, %r8;
$L__BB665_11:
	shr.u32 	%r166, %r309, 5;
	add.s32 	%r167, %r166, %r2;
	shl.b32 	%r168, %r167, 6;
	and.b32  	%r169, %r309, 28;
	add.s32 	%r170, %r60, %r169;
	add.s32 	%r171, %r170, %r168;
	mul.wide.s32 	%rd7, %r171, 4;
	add.s64 	%rd8, %rd3, %rd7;
	ld.global.v4.u32 	{%r172, %r173, %r174, %r175}, [%rd8];
	shl.b32 	%r176, %r309, 2;
	mov.u32 	%r177, _ZZ9cuda_gemmIiLi128ELi4ELi1ELi512ELi64ELi64ELi64ELi0ELi1EEviiiPT_S1_S1_iiiE3Ash;
	add.s32 	%r178, %r177, %r176;
	st.shared.v4.u32 	[%r178], {%r172, %r173, %r174, %r175};
	add.s32 	%r309, %r309, %r9;
	setp.lt.u32 	%p10, %r309, 256;
	@%p10 bra 	$L__BB665_11;
$L__BB665_12:
	shl.b32 	%r180, %r2, 6;
	add.s32 	%r61, %r308, %r180;
	mov.b32 	%r310, 0;
$L__BB665_13:
	add.s32 	%r65, %r10, %r310;
	mov.u32 	%r311, %r4;
$L__BB665_14:
	add.s32 	%r181, %r61, %r311;
	shl.b32 	%r182, %r181, 6;
	add.s32 	%r183, %r182, %r65;
	mul.wide.u32 	%rd9, %r183, 4;
	add.s64 	%rd10, %rd2, %rd9;
	ld.global.u32 	%r184, [%rd10];
	shl.b32 	%r185, %r311, 2;
	add.s32 	%r186, %r11, %r185;
	st.shared.u32 	[%r186], %r184;
	add.s32 	%r311, %r311, %r12;
	setp.lt.u32 	%p11, %r311, 32;
	@%p11 bra 	$L__BB665_14;
	bar.sync 	0;
	ld.shared.u32 	%r68, [%r21];
	ld.shared.u32 	%r69, [%r21+4];
	ld.shared.u32 	%r70, [%r21+8];
	ld.shared.u32 	%r71, [%r21+12];
	ld.shared.u32 	%r72, [%r21+16];
	ld.shared.u32 	%r73, [%r21+20];
	ld.shared.u32 	%r74, [%r21+24];
	ld.shared.u32 	%r75, [%r21+28];
	ld.shared.u32 	%r76, [%r22];
	ld.shared.u32 	%r77, [%r23];
	ld.shared.u32 	%r78, [%r24];
	ld.shared.u32 	%r79, [%r25];
	ld.shared.u32 	%r80, [%r26];
	ld.shared.u32 	%r81, [%r27];
	ld.shared.u32 	%r82, [%r28];
	ld.shared.u32 	%r83, [%r29];
	mov.u32 	%r312, %r4;
$L__BB665_16:
	setp.ne.s32 	%p12, %r7, 0;
	mad.lo.s32 	%r187, %r312, 132, %r13;
	ld.shared.u32 	%r188, [%r187];
	shfl.sync.idx.b32	%r189|%p13, %r188, %r30, 31, -1;
	mul.lo.s32 	%r190, %r189, %r68;
	shfl.sync.idx.b32	%r191|%p14, %r188, %r31, 31, -1;
	mad.lo.s32 	%r192, %r191, %r69, %r190;
	shfl.sync.idx.b32	%r193|%p15, %r188, %r32, 31, -1;
	mad.lo.s32 	%r194, %r193, %r70, %r192;
	shfl.sync.idx.b32	%r195|%p16, %r188, %r33, 31, -1;
	mad.lo.s32 	%r196, %r195, %r71, %r194;
	shfl.sync.idx.b32	%r197|%p17, %r188, %r34, 31, -1;
	mad.lo.s32 	%r198, %r197, %r72, %r196;
	shfl.sync.idx.b32	%r199|%p18, %r188, %r35, 31, -1;
	mad.lo.s32 	%r200, %r199, %r73, %r198;
	shfl.sync.idx.b32	%r201|%p19, %r188, %r36, 31, -1;
	mad.lo.s32 	%r202, %r201, %r74, %r200;
	shfl.sync.idx.b32	%r203|%p20, %r188, %r37, 31, -1;
	mad.lo.s32 	%r204, %r203, %r75, %r202;
	shfl.sync.idx.b32	%r205|%p21, %r188, %r38, 31, -1;
	mad.lo.s32 	%r206, %r205, %r76, %r204;
	shfl.sync.idx.b32	%r207|%p22, %r188, %r39, 31, -1;
	mad.lo.s32 	%r208, %r207, %r77, %r206;
	shfl.sync.idx.b32	%r209|%p23, %r188, %r40, 31, -1;
	mad.lo.s32 	%r210, %r209, %r78, %r208;
	shfl.sync.idx.b32	%r211|%p24, %r188, %r41, 31, -1;
	mad.lo.s32 	%r212, %r211, %r79, %r210;
	shfl.sync.idx.b32	%r213|%p25, %r188, %r42, 31, -1;
	mad.lo.s32 	%r214, %r213, %r80, %r212;
	shfl.sync.idx.b32	%r215|%p26, %r188, %r43, 31, -1;
	mad.lo.s32 	%r216, %r215, %r81, %r214;
	shfl.sync.idx.b32	%r217|%p27, %r188, %r44, 31, -1;
	mad.lo.s32 	%r218, %r217, %r82, %r216;
	shfl.sync.idx.b32	%r219|%p28, %r188, %r45, 31, -1;
	mad.lo.s32 	%r220, %r219, %r83, %r218;
	add.s32 	%r221, %r312, %r310;
	shl.b32 	%r222, %r221, 3;
	or.b32  	%r85, %r222, %r3;
	shfl.sync.down.b32	%r223|%p29, %r220, 1, 7711, -1;
	add.s32 	%r86, %r223, %r220;
	@%p12 bra 	$L__BB665_18;
	shl.b32 	%r224, %r85, 2;
	mov.u32 	%r225, _ZZ9cuda_gemmIiLi128ELi4ELi1ELi512ELi64ELi64ELi64ELi0ELi1EEviiiPT_S1_S1_iiiE3Csh;
	add.s32 	%r226, %r225, %r224;
	ld.shared.u32 	%r227, [%r226];
	add.s32 	%r228, %r227, %r86;
	st.shared.u32 	[%r226], %r228;
$L__BB665_18:
	add.s32 	%r87, %r312, 8;
	setp.lt.u32 	%p30, %r312, 8;
	mov.u32 	%r312, %r87;
	@%p30 bra 	$L__BB665_16;
	add.s32 	%r88, %r310, 16;
	setp.lt.u32 	%p31, %r310, 48;
	mov.u32 	%r310, %r88;
	@%p31 bra 	$L__BB665_13;
	mov.b32 	%r308, 32;
	mov.pred 	%p39, 0;
	@%p1 bra 	$L__BB665_9;
	ld.param.u32 	%r301, [_Z9cuda_gemmIiLi128ELi4ELi1ELi512ELi64ELi64ELi64ELi0ELi1EEviiiPT_S1_S1_iii_param_1];
	and.b32  	%r89, %r17, 3;
	setp.eq.s32 	%p33, %r89, 3;
	bar.sync 	0;
	mov.u32 	%r230, %ctaid.x;
	shl.b32 	%r231, %r230, 3;
	mad.lo.s32 	%r90, %r304, %r301, %r231;
	mov.u32 	%r313, %r8;
	@%p33 bra 	$L__BB665_25;
	setp.eq.s32 	%p34, %r89, 0;
	and.b32  	%r232, %r8, 4;
	shr.u32 	%r233, %r1, 1;
	mad.lo.s32 	%r234, %r233, %r14, %r232;
	add.s32 	%r235, %r90, %r234;
	mul.wide.s32 	%rd11, %r235, 4;
	add.s64 	%rd12, %rd1, %rd11;
	ld.shared.v4.u32 	{%r236, %r237, %r238, %r239}, [%r46];
	st.global.v4.u32 	[%rd12], {%r236, %r237, %r238, %r239};
	mov.u32 	%r313, %r16;
	@%p34 bra 	$L__BB665_25;
	add.s32 	%r313, %r16, %r9;
	setp.eq.s32 	%p35, %r89, 1;
	and.b32  	%r240, %r16, 4;
	shr.u32 	%r241, %r16, 3;
	mad.lo.s32 	%r242, %r241, %r14, %r240;
	add.s32 	%r243, %r90, %r242;
	mul.wide.s32 	%rd13, %r243, 4;
	add.s64 	%rd14, %rd1, %rd13;
	ld.shared.v4.u32 	{%r244, %r245, %r246, %r247}, [%r47];
	st.global.v4.u32 	[%rd14], {%r244, %r245, %r246, %r247};
	@%p35 bra 	$L__BB665_25;
	add.s32 	%r92, %r313, %r9;
	and.b32  	%r248, %r313, 4;
	shr.u32 	%r249, %r313, 3;
	mad.lo.s32 	%r250, %r249, %r14, %r248;
	add.s32 	%r251, %r90, %r250;
	mul.wide.s32 	%rd15, %r251, 4;
	add.s64 	%rd16, %rd1, %rd15;
	shl.b32 	%r252, %r9, 2;
	add.s32 	%r253, %r47, %r252;
	ld.shared.v4.u32 	{%r254, %r255, %r256, %r257}, [%r253];
	st.global.v4.u32 	[%rd16], {%r254, %r255, %r256, %r257};
	mov.u32 	%r313, %r92;
$L__BB665_25:
	setp.lt.u32 	%p36, %r17, 3;
	@%p36 bra 	$L__BB665_27;
$L__BB665_26:
	shr.u32 	%r258, %r313, 3;
	and.b32  	%r259, %r313, 4;
	add.s32 	%r260, %r90, %r259;
	mad.lo.s32 	%r261, %r258, %r14, %r260;
	mul.wide.s32 	%rd17, %r261, 4;
	add.s64 	%rd18, %rd1, %rd17;
	shl.b32 	%r262, %r313, 2;
	mov.u32 	%r263, _ZZ9cuda_gemmIiLi128ELi4ELi1ELi512ELi64ELi64ELi64ELi0ELi1EEviiiPT_S1_S1_iiiE3Csh;
	add.s32 	%r264, %r263, %r262;
	ld.shared.v4.u32 	{%r265, %r266, %r267, %r268}, [%r264];
	st.global.v4.u32 	[%rd18], {%r265, %r266, %r267, %r268};
	add.s32 	%r269, %r313, %r9;
	shr.u32 	%r270, %r269, 3;
	and.b32  	%r271, %r269, 4;
	add.s32 	%r272, %r90, %r271;
	mad.lo.s32 	%r273, %r270, %r14, %r272;
	mul.wide.s32 	%rd19, %r273, 4;
	add.s64 	%rd20, %rd1, %rd19;
	shl.b32 	%r274, %r9, 2;
	add.s32 	%r275, %r264, %r274;
	ld.shared.v4.u32 	{%r276, %r277, %r278, %r279}, [%r275];
	st.global.v4.u32 	[%rd20], {%r276, %r277, %r278, %r279};
	add.s32 	%r280, %r269, %r9;
	shr.u32 	%r281, %r280, 3;
	and.b32  	%r282, %r280, 4;
	add.s32 	%r283, %r90, %r282;
	mad.lo.s32 	%r284, %r281, %r14, %r283;
	mul.wide.s32 	%rd21, %r284, 4;
	add.s64 	%rd22, %rd1, %rd21;
	add.s32 	%r285, %r275, %r274;
	ld.shared.v4.u32 	{%r286, %r287, %r288, %r289}, [%r285];
	st.global.v4.u32 	[%rd22], {%r286, %r287, %r288, %r289};
	add.s32 	%r290, %r280, %r9;
	shr.u32 	%r291, %r290, 3;
	and.b32  	%r292, %r290, 4;
	add.s32 	%r293, %r90, %r292;
	mad.lo.s32 	%r294, %r291, %r14, %r293;
	mul.wide.s32 	%rd23, %r294, 4;
	add.s64 	%rd24, %rd1, %rd23;
	add.s32 	%r295, %r285, %r274;
	ld.shared.v4.u32 	{%r296, %r297, %r298, %r299}, [%r295];
	st.global.v4.u32 	[%rd24], {%r296, %r297, %r298, %r299};
	add.s32 	%r313, %r290, %r9;
	setp.lt.u32 	%p37, %r313, 512;
	@%p37 bra 	$L__BB665_26;
$L__BB665_27:
	add.s32 	%r304, %r304, %r6;
	shl.b32 	%r300, %r6, 2;
	setp.lt.u32 	%p38, %r304, %r300;
	@%p38 bra 	$L__BB665_2;
$L__BB665_28:
	ret;

}
	// .globl	_Z9cuda_gemmIiLi128ELi4ELi1ELi512ELi64ELi64ELi64ELi1ELi0EEviiiPT_S1_S1_iii
.visible .entry _Z9cuda_gemmIiLi128ELi4ELi1ELi512ELi64ELi64ELi64ELi1ELi0EEviiiPT_S1_S1_iii(
	.param .u32 _Z9cuda_gemmIiLi128ELi4ELi1ELi512ELi64ELi64ELi64ELi1ELi0EEviiiPT_S1_S1_iii_param_0,
	.param .u32 _Z9cuda_gemmIiLi128ELi4ELi1ELi512ELi64ELi64ELi64ELi1ELi0EEviiiPT_S1_S1_iii_param_1,
	.param .u32 _Z9cuda_gemmIiLi128ELi4ELi1ELi512ELi64ELi64ELi64ELi1ELi0EEviiiPT_S1_S1_iii_param_2,
	.param .u64 .ptr .align 1 _Z9cuda_gemmIiLi128ELi4ELi1ELi512ELi64ELi64ELi64ELi1ELi0EEviiiPT_S1_S1_iii_param_3,
	.param .u64 .ptr .align 1 _Z9cuda_gemmIiLi128ELi4ELi1ELi512ELi64ELi64ELi64ELi1ELi0EEviiiPT_S1_S1_iii_param_4,
	.param .u64 .ptr .align 1 _Z9cuda_gemmIiLi128ELi4ELi1ELi512ELi64ELi64ELi64ELi1ELi0EEviiiPT_S1_S1_iii_param_5,
	.param .u32 _Z9cuda_gemmIiLi128ELi4ELi1ELi512ELi64ELi64ELi64ELi1ELi0EEviiiPT_S1_S1_iii_param_6,
	.param .u32 _Z9cuda_gemmIiLi128ELi4ELi1ELi512ELi64ELi64ELi64ELi1ELi0EEviiiPT_S1_S1_iii_param_7,
	.param .u32 _Z9cuda_gemmIiLi128ELi4ELi1ELi512ELi64ELi64ELi64ELi1ELi0EEviiiPT_S1_S1_iii_param_8
)
.maxntid 128
{
	.reg .pred 	%p<92>;
	.reg .b16 	%rs<8>;
	.reg .b32 	%r<543>;
	.reg .b64 	%rd<28>;
	// demoted variable
	.shared .align 128 .b8 _ZZ9cuda_gemmIiLi128ELi4ELi1ELi512ELi64ELi64ELi64ELi1ELi0EEviiiPT_S1_S1_iiiE11kron_fac_sh[2112];
	// demoted variable
	.shared .align 128 .b8 _ZZ9cuda_gemmIiLi128ELi4ELi1ELi512ELi64ELi64ELi64ELi1ELi0EEviiiPT_S1_S1_iiiE3Ash[1024];
	// demoted variable
	.shared .align 128 .b8 _ZZ9cuda_gemmIiLi128ELi4ELi1ELi512ELi64ELi64ELi64ELi1ELi0EEviiiPT_S1_S1_iiiE3Csh[2048];
	ld.param.u32 	%r187, [_Z9cuda_gemmIiLi128ELi4ELi1ELi512ELi64ELi64ELi64ELi1ELi0EEviiiPT_S1_S1_iii_param_6];
	ld.param.u32 	%r188, [_Z9cuda_gemmIiLi128ELi4ELi1ELi512ELi64ELi64ELi64ELi1ELi0EEviiiPT_S1_S1_iii_param_7];
	mov.u32 	%r189, %tid.x;
	div.s32 	%r1, 512, %r188;
	min.s32 	%r190, %r1, 64;
	shl.b32 	%r2, %r190, 1;
	div.u32 	%r4, %r189, %r2;
	mul.lo.s32 	%r191, %r4, %r2;
	sub.s32 	%r192, %r189, %r191;
	shr.u32 	%r3, %r192, 1;
	mov.u32 	%r500, %ctaid.y;
	mov.u32 	%r193, %nctaid.y;
	shl.b32 	%r194, %r193, 2;
	setp.ge.u32 	%p2, %r500, %r194;
	@%p2 bra 	$L__BB666_97;
	ld.param.u64 	%rd26, [_Z9cuda_gemmIiLi128ELi4ELi1ELi512ELi64ELi64ELi64ELi1ELi0EEviiiPT_S1_S1_iii_param_4];
	ld.param.u64 	%rd25, [_Z9cuda_gemmIiLi128ELi4ELi1ELi512ELi64ELi64ELi64ELi1ELi0EEviiiPT_S1_S1_iii_param_3];
	and.b32  	%r6, %r189, 1;
	mov.u32 	%r196, %ntid.x;
	shl.b32 	%r197, %r189, 2;
	shl.b32 	%r7, %r196, 2;
	shr.u32 	%r8, %r189, 4;
	and.b32  	%r9, %r189, 15;
	mov.u32 	%r198, _ZZ9cuda_gemmIiLi128ELi4ELi1ELi512ELi64ELi64ELi64ELi1ELi0EEviiiPT_S1_S1_iiiE11kron_fac_sh;
	mad.lo.s32 	%r10, %r9, 132, %r198;
	shr.u32 	%r11, %r196, 4;
	and.b32  	%r12, %r3, 15;
	shl.b32 	%r199, %r189, 4;
	and.b32  	%r13, %r199, 16;
	min.s32 	%r14, %r187, 16;
	add.s32 	%r200, %r189, %r196;
	cvt.u16.u32 	%rs2, %r200;
	xor.b16  	%rs3, %rs2, 511;
	cvt.u16.u32 	%rs4, %r196;
	div.u16 	%rs5, %rs3, %rs4;
	add.s32 	%r201, %r197, %r7;
	max.u32 	%r202, %r201, 512;
	setp.lt.u32 	%p3, %r201, 512;
	selp.u32 	%r203, 1, 0, %p3;
	or.b32  	%r204, %r201, %r203;
	sub.s32 	%r205, %r202, %r204;
	div.u32 	%r206, %r205, %r7;
	add.s32 	%r15, %r206, %r203;
	and.b16  	%rs1, %rs5, 3;
	add.s32 	%r207, %r3, 1;
	and.b32  	%r16, %r207, 15;
	add.s32 	%r208, %r3, 2;
	and.b32  	%r17, %r208, 15;
	add.s32 	%r209, %r3, 3;
	and.b32  	%r18, %r209, 15;
	add.s32 	%r210, %r3, 4;
	and.b32  	%r19, %r210, 15;
	add.s32 	%r211, %r3, 5;
	and.b32  	%r20, %r211, 15;
	add.s32 	%r212, %r3, 6;
	and.b32  	%r21, %r212, 15;
	add.s32 	%r213, %r3, 7;
	and.b32  	%r22, %r213, 15;
	xor.b32  	%r23, %r12, 8;
	add.s32 	%r214, %r3, 9;
	and.b32  	%r24, %r214, 15;
	add.s32 	%r215, %r3, 10;
	and.b32  	%r25, %r215, 15;
	add.s32 	%r216, %r3, 11;
	and.b32  	%r26, %r216, 15;
	add.s32 	%r217, %r3, 12;
	and.b32  	%r27, %r217, 15;
	add.s32 	%r218, %r3, 13;
	and.b32  	%r28, %r218, 15;
	add.s32 	%r219, %r3, 14;
	and.b32  	%r29, %r219, 15;
	add.s32 	%r220, %r3, -1;
	and.b32  	%r30, %r220, 15;
	or.b32  	%r31, %r13, %r12;
	or.b32  	%r32, %r13, %r16;
	or.b32  	%r33, %r13, %r17;
	or.b32  	%r34, %r13, %r18;
	or.b32  	%r35, %r13, %r19;
	or.b32  	%r36, %r13, %r20;
	or.b32  	%r37, %r13, %r21;
	or.b32  	%r38, %r13, %r22;
	or.b32  	%r39, %r13, %r23;
	or.b32  	%r40, %r13, %r24;
	or.b32  	%r41, %r13, %r25;
	or.b32  	%r42, %r13, %r26;
	or.b32  	%r43, %r13, %r27;
	or.b32  	%r44, %r13, %r28;
	or.b32  	%r45, %r13, %r29;
	or.b32  	%r46, %r13, %r30;
	setp.lt.s32 	%p4, %r12, %r188;
	selp.b32 	%r221, 0, %r188, %p4;
	sub.s32 	%r47, %r12, %r221;
	add.s32 	%r222, %r12, 1;
	setp.lt.s32 	%p5, %r222, %r188;
	selp.b32 	%r223, 0, %r188, %p5;
	sub.s32 	%r48, %r222, %r223;
	add.s32 	%r224, %r12, 2;
	setp.lt.s32 	%p6, %r224, %r188;
	selp.b32 	%r225, 0, %r188, %p6;
	sub.s32 	%r49, %r224, %r225;
	add.s32 	%r226, %r12, 3;
	setp.lt.s32 	%p7, %r226, %r188;
	selp.b32 	%r227, 0, %r188, %p7;
	sub.s32 	%r50, %r226, %r227;
	add.s32 	%r228, %r12, 4;
	setp.lt.s32 	%p8, %r228, %r188;
	selp.b32 	%r229, 0, %r188, %p8;
	sub.s32 	%r51, %r228, %r229;
	add.s32 	%r230, %r12, 5;
	setp.lt.s32 	%p9, %r230, %r188;
	selp.b32 	%r231, 0, %r188, %p9;
	sub.s32 	%r52, %r230, %r231;
	add.s32 	%r232, %r12, 6;
	setp.lt.s32 	%p10, %r232, %r188;
	selp.b32 	%r233, 0, %r188, %p10;
	sub.s32 	%r53, %r232, %r233;
	add.s32 	%r234, %r12, 7;
	setp.lt.s32 	%p11, %r234, %r188;
	selp.b32 	%r235, 0, %r188, %p11;
	sub.s32 	%r54, %r234, %r235;
	add.s32 	%r236, %r12, 8;
	setp.lt.s32 	%p12, %r236, %r188;
	selp.b32 	%r237, 0, %r188, %p12;
	sub.s32 	%r55, %r236, %r237;
	add.s32 	%r238, %r12, 9;
	setp.lt.s32 	%p13, %r238, %r188;
	selp.b32 	%r239, 0, %r188, %p13;
	sub.s32 	%r56, %r238, %r239;
	add.s32 	%r240, %r12, 10;
	setp.lt.s32 	%p14, %r240, %r188;
	selp.b32 	%r241, 0, %r188, %p14;
	sub.s32 	%r57, %r240, %r241;
	add.s32 	%r242, %r12, 11;
	setp.lt.s32 	%p15, %r242, %r188;
	selp.b32 	%r243, 0, %r188, %p15;
	sub.s32 	%r58, %r242, %r243;
	add.s32 	%r244, %r12, 12;
	setp.lt.s32 	%p16, %r244, %r188;
	selp.b32 	%r245, 0, %r188, %p16;
	sub.s32 	%r59, %r244, %r245;
	add.s32 	%r246, %r12, 13;
	setp.lt.s32 	%p17, %r246, %r188;
	selp.b32 	%r247, 0, %r188, %p17;
	sub.s32 	%r60, %r246, %r247;
	add.s32 	%r248, %r12, 14;
	setp.lt.s32 	%p18, %r248, %r188;
	selp.b32 	%r249, 0, %r188, %p18;
	sub.s32 	%r61, %r248, %r249;
	add.s32 	%r250, %r12, 15;
	setp.lt.s32 	%p19, %r250, %r188;
	selp.b32 	%r251, 0, %r188, %p19;
	sub.s32 	%r62, %r250, %r251;
	cvt.u16.u32 	%rs6, %r2;
	div.s16 	%rs7, 128, %rs6;
	cvt.s32.s16 	%r63, %rs7;
	and.b32  	%r64, %r189, 31;
	cvta.to.global.u64 	%rd1, %rd26;
	cvta.to.global.u64 	%rd2, %rd25;
	shl.b32 	%r354, %r64, 2;
	shl.b32 	%r357, %r31, 2;
	shl.b32 	%r360, %r32, 2;
	shl.b32 	%r363, %r33, 2;
	shl.b32 	%r366, %r34, 2;
	shl.b32 	%r369, %r35, 2;
	shl.b32 	%r372, %r36, 2;
	shl.b32 	%r375, %r37, 2;
	shl.b32 	%r378, %r38, 2;
	shl.b32 	%r381, %r39, 2;
	shl.b32 	%r384, %r40, 2;
	shl.b32 	%r387, %r41, 2;
	shl.b32 	%r390, %r42, 2;
	shl.b32 	%r393, %r43, 2;
	shl.b32 	%r396, %r44, 2;
	shl.b32 	%r399, %r45, 2;
	shl.b32 	%r402, %r46, 2;
$L__BB666_2:
	mov.u32 	%r66, %tid.x;
	setp.eq.s16 	%p20, %rs1, 2;
	mov.u32 	%r501, %r66;
	@%p20 bra 	$L__BB666_6;
	mov.u32 	%r252, %ntid.x;
	add.s32 	%r501, %r66, %r252;
	setp.eq.s16 	%p21, %rs1, 3;
	shl.b32 	%r253, %r66, 2;
	mov.u32 	%r254, _ZZ9cuda_gemmIiLi128ELi4ELi1ELi512ELi64ELi64ELi64ELi1ELi0EEviiiPT_S1_S1_iiiE3Csh;
	add.s32 	%r255, %r254, %r253;
	mov.b32 	%r256, 0;
	st.shared.u32 	[%r255], %r256;
	@%p21 bra 	$L__BB666_6;
	add.s32 	%r258, %r66, %r252;
	add.s32 	%r501, %r258, %r252;
	setp.eq.s16 	%p22, %rs1, 0;
	add.s32 	%r262, %r255, %r7;
	mov.b32 	%r263, 0;
	st.shared.u32 	[%r262], %r263;
	@%p22 bra 	$L__BB666_6;
	add.s32 	%r501, %r501, %r252;
	mov.u32 	%r266, _ZZ9cuda_gemmIiLi128ELi4ELi1ELi512ELi64ELi64ELi64ELi1ELi0EEviiiPT_S1_S1_iiiE3Csh;
	add.s32 	%r267, %r266, %r253;
	add.s32 	%r268, %r267, %r7;
	add.s32 	%r269, %r268, %r7;
	mov.b32 	%r270, 0;
	st.shared.u32 	[%r269], %r270;
$L__BB666_6:
	shl.b32 	%r271, %r501, 2;
	mov.u32 	%r272, _ZZ9cuda_gemmIiLi128ELi4ELi1ELi512ELi64ELi64ELi64ELi1ELi0EEviiiPT_S1_S1_iiiE3Csh;
	add.s32 	%r502, %r272, %r271;
$L__BB666_7:
	mov.b32 	%r273, 0;
	st.shared.u32 	[%r502], %r273;
	add.s32 	%r274, %r502, %r7;
	st.shared.u32 	[%r274], %r273;
	mov.u32 	%r275, %ntid.x;
	shl.b32 	%r276, %r275, 3;
	add.s32 	%r277, %r502, %r276;
	st.shared.u32 	[%r277], %r273;
	mad.lo.s32 	%r278, %r275, 12, %r502;
	st.shared.u32 	[%r278], %r273;
	add.s32 	%r501, %r501, %r7;
	shl.b32 	%r279, %r275, 4;
	add.s32 	%r502, %r502, %r279;
	setp.lt.u32 	%p23, %r501, 512;
	@%p23 bra 	$L__BB666_7;
	mov.b32 	%r504, 0;
	mov.pred 	%p91, -1;
$L__BB666_9:
	mov.pred 	%p1, %p91;
	mov.u32 	%r281, %ctaid.z;
	shl.b32 	%r77, %r281, 6;
	mov.u32 	%r78, %tid.x;
	setp.gt.u32 	%p25, %r78, 63;
	@%p25 bra 	$L__BB666_12;
	shl.b32 	%r505, %r78, 2;
	shl.b32 	%r282, %r500, 9;
	add.s32 	%r283, %r282, %r77;
	add.s32 	%r80, %r283, %r504;
$L__BB666_11:
	shr.u32 	%r284, %r505, 5;
	and.b32  	%r285, %r505, 28;
	add.s32 	%r286, %r80, %r285;
	mad.lo.s32 	%r287, %r284, %r188, %r286;
	mul.wide.s32 	%rd7, %r287, 4;
	add.s64 	%rd8, %rd2, %rd7;
	ld.global.v4.u32 	{%r288, %r289, %r290, %r291}, [%rd8];
	shl.b32 	%r292, %r505, 2;
	mov.u32 	%r293, _ZZ9cuda_gemmIiLi128ELi4ELi1ELi512ELi64ELi64ELi64ELi1ELi0EEviiiPT_S1_S1_iiiE3Ash;
	add.s32 	%r294, %r293, %r292;
	st.shared.v4.u32 	[%r294], {%r288, %r289, %r290, %r291};
	add.s32 	%r505, %r505, %r7;
	setp.lt.u32 	%p26, %r505, 256;
	@%p26 bra 	$L__BB666_11;
$L__BB666_12:
	add.s32 	%r81, %r504, %r77;
	mov.b32 	%r506, 0;
$L__BB666_13:
	mov.u32 	%r84, %r506;
	add.s32 	%r85, %r84, %r9;
	mov.u32 	%r507, %r8;
$L__BB666_14:
	add.s32 	%r296, %r81, %r507;
	mad.lo.s32 	%r297, %r296, %r187, %r85;
	mul.wide.s32 	%rd9, %r297, 4;
	add.s64 	%rd10, %rd1, %rd9;
	ld.global.u32 	%r298, [%rd10];
	shl.b32 	%r299, %r507, 2;
	add.s32 	%r300, %r10, %r299;
	st.shared.u32 	[%r300], %r298;
	add.s32 	%r507, %r507, %r11;
	setp.lt.u32 	%p27, %r507, 32;
	@%p27 bra 	$L__BB666_14;
	setp.lt.s32 	%p28, %r1, 1;
	bar.sync 	0;
	@%p28 bra 	$L__BB666_88;
	mov.b32 	%r508, 0;
$L__BB666_17:
	setp.ge.s32 	%p29, %r4, %r14;
	add.s32 	%r89, %r508, %r3;
	shl.b32 	%r302, %r89, 5;
	or.b32  	%r303, %r302, %r13;
	add.s32 	%r304, %r303, %r12;
	shl.b32 	%r305, %r304, 2;
	mov.u32 	%r306, _ZZ9cuda_gemmIiLi128ELi4ELi1ELi512ELi64ELi64ELi64ELi1ELi0EEviiiPT_S1_S1_iiiE3Ash;
	add.s32 	%r307, %r306, %r305;
	ld.shared.u32 	%r90, [%r307];
	add.s32 	%r308, %r303, %r16;
	shl.b32 	%r309, %r308, 2;
	add.s32 	%r310, %r306, %r309;
	ld.shared.u32 	%r91, [%r310];
	add.s32 	%r311, %r303, %r17;
	shl.b32 	%r312, %r311, 2;
	add.s32 	%r313, %r306, %r312;
	ld.shared.u32 	%r92, [%r313];
	add.s32 	%r314, %r303, %r18;
	shl.b32 	%r315, %r314, 2;
	add.s32 	%r316, %r306, %r315;
	ld.shared.u32 	%r93, [%r316];
	add.s32 	%r317, %r303, %r19;
	shl.b32 	%r318, %r317, 2;
	add.s32 	%r319, %r306, %r318;
	ld.shared.u32 	%r94, [%r319];
	add.s32 	%r320, %r303, %r20;
	shl.b32 	%r321, %r320, 2;
	add.s32 	%r322, %r306, %r321;
	ld.shared.u32 	%r95, [%r322];
	add.s32 	%r323, %r303, %r21;
	shl.b32 	%r324, %r323, 2;
	add.s32 	%r325, %r306, %r324;
	ld.shared.u32 	%r96, [%r325];
	add.s32 	%r326, %r303, %r22;
	shl.b32 	%r327, %r326, 2;
	add.s32 	%r328, %r306, %r327;
	ld.shared.u32 	%r97, [%r328];
	add.s32 	%r329, %r303, %r23;
	shl.b32 	%r330, %r329, 2;
	add.s32 	%r331, %r306, %r330;
	ld.shared.u32 	%r98, [%r331];
	add.s32 	%r332, %r303, %r24;
	shl.b32 	%r333, %r332, 2;
	add.s32 	%r334, %r306, %r333;
	ld.shared.u32 	%r99, [%r334];
	add.s32 	%r335, %r303, %r25;
	shl.b32 	%r336, %r335, 2;
	add.s32 	%r337, %r306, %r336;
	ld.shared.u32 	%r100, [%r337];
	add.s32 	%r338, %r303, %r26;
	shl.b32 	%r339, %r338, 2;
	add.s32 	%r340, %r306, %r339;
	ld.shared.u32 	%r101, [%r340];
	add.s32 	%r341, %r303, %r27;
	shl.b32 	%r342, %r341, 2;
	add.s32 	%r343, %r306, %r342;
	ld.shared.u32 	%r102, [%r343];
	add.s32 	%r344, %r303, %r28;
	shl.b32 	%r345, %r344, 2;
	add.s32 	%r346, %r306, %r345;
	ld.shared.u32 	%r103, [%r346];
	add.s32 	%r347, %r303, %r29;
	shl.b32 	%r348, %r347, 2;
	add.s32 	%r349, %r306, %r348;
	ld.shared.u32 	%r104, [%r349];
	add.s32 	%r350, %r303, %r30;
	shl.b32 	%r351, %r350, 2;
	add.s32 	%r352, %r306, %r351;
	ld.shared.u32 	%r105, [%r352];
	@%p29 bra 	$L__BB666_87;
	mov.u32 	%r509, %r4;
$L__BB666_19:
	setp.gt.u32 	%p30, %r188, 64;
	mov.u32 	%r353, _ZZ9cuda_gemmIiLi128ELi4ELi1ELi512ELi64ELi64ELi64ELi1ELi0EEviiiPT_S1_S1_iiiE11kron_fac_sh;
	mad.lo.s32 	%r107, %r509, 132, %r353;
	add.s32 	%r355, %r107, %r354;
	ld.shared.u32 	%r108, [%r355];
	@%p30 bra 	$L__BB666_52;
	setp.eq.s32 	%p47, %r188, 0;
	mov.b32 	%r511, 0;
	@%p47 bra 	$L__BB666_22;
	shfl.sync.idx.b32	%r406|%p48, %r108, %r47, 31, -1;
	mul.lo.s32 	%r511, %r406, %r90;
$L__BB666_22:
	setp.lt.s32 	%p49, %r188, 2;
	@%p49 bra 	$L__BB666_24;
	shfl.sync.idx.b32	%r407|%p50, %r108, %r48, 31, -1;
	mad.lo.s32 	%r511, %r407, %r91, %r511;
$L__BB666_24:
	setp.lt.s32 	%p51, %r188, 3;
	@%p51 bra 	$L__BB666_26;
	shfl.sync.idx.b32	%r408|%p52, %r108, %r49, 31, -1;
	mad.lo.s32 	%r511, %r408, %r92, %r511;
$L__BB666_26:
	setp.lt.s32 	%p53, %r188, 4;
	@%p53 bra 	$L__BB666_28;
	shfl.sync.idx.b32	%r409|%p54, %r108, %r50, 31, -1;
	mad.lo.s32 	%r511, %r409, %r93, %r511;
$L__BB666_28:
	setp.lt.s32 	%p55, %r188, 5;
	@%p55 bra 	$L__BB666_30;
	shfl.sync.idx.b32	%r410|%p56, %r108, %r51, 31, -1;
	mad.lo.s32 	%r511, %r410, %r94, %r511;
$L__BB666_30:
	setp.lt.s32 	%p57, %r188, 6;
	@%p57 bra 	$L__BB666_32;
	shfl.sync.idx.b32	%r411|%p58, %r108, %r52, 31, -1;
	mad.lo.s32 	%r511, %r411, %r95, %r511;
$L__BB666_32:
	setp.lt.s32 	%p59, %r188, 7;
	@%p59 bra 	$L__BB666_34;
	shfl.sync.idx.b32	%r412|%p60, %r108, %r53, 31, -1;
	mad.lo.s32 	%r511, %r412, %r96, %r511;
$L__BB666_34:
	setp.lt.s32 	%p61, %r188, 8;
	@%p61 bra 	$L__BB666_36;
	shfl.sync.idx.b32	%r413|%p62, %r108, %r54, 31, -1;
	mad.lo.s32 	%r511, %r413, %r97, %r511;
$L__BB666_36:
	setp.lt.s32 	%p63, %r188, 9;
	@%p63 bra 	$L__BB666_38;
	shfl.sync.idx.b32	%r414|%p64, %r108, %r55, 31, -1;
	mad.lo.s32 	%r511, %r414, %r98, %r511;
$L__BB666_38:
	setp.lt.s32 	%p65, %r188, 10;
	@%p65 bra 	$L__BB666_40;
	shfl.sync.idx.b32	%r415|%p66, %r108, %r56, 31, -1;
	mad.lo.s32 	%r511, %r415, %r99, %r511;
$L__BB666_40:
	setp.lt.s32 	%p67, %r188, 11;
	@%p67 bra 	$L__BB666_42;
	shfl.sync.idx.b32	%r416|%p68, %r108, %r57, 31, -1;
	mad.lo.s32 	%r511, %r416, %r100, %r511;
$L__BB666_42:
	setp.lt.s32 	%p69, %r188, 12;
	@%p69 bra 	$L__BB666_44;
	shfl.sync.idx.b32	%r417|%p70, %r108, %r58, 31, -1;
	mad.lo.s32 	%r511, %r417, %r101, %r511;
$L__BB666_44:
	setp.lt.s32 	%p71, %r188, 13;
	@%p71 bra 	$L__BB666_46;
	shfl.sync.idx.b32	%r418|%p72, %r108, %r59, 31, -1;
	mad.lo.s32 	%r511, %r418, %r102, %r511;
$L__BB666_46:
	setp.lt.s32 	%p73, %r188, 14;
	@%p73 bra 	$L__BB666_48;
	shfl.sync.idx.b32	%r419|%p74, %r108, %r60, 31, -1;
	mad.lo.s32 	%r511, %r419, %r103, %r511;
$L__BB666_48:
	setp.lt.s32 	%p75, %r188, 15;
	@%p75 bra 	$L__BB666_50;
	shfl.sync.idx.b32	%r420|%p76, %r108, %r61, 31, -1;
	mad.lo.s32 	%r511, %r420, %r104, %r511;
$L__BB666_50:
	setp.lt.s32 	%p77, %r188, 16;
	@%p77 bra 	$L__BB666_84;
	shfl.sync.idx.b32	%r421|%p78, %r108, %r62, 31, -1;
	mad.lo.s32 	%r511, %r421, %r105, %r511;
	bra.uni 	$L__BB666_84;
$L__BB666_52:
	setp.lt.s32 	%p31, %r188, 1;
	mov.b32 	%r511, 0;
	@%p31 bra 	$L__BB666_54;
	add.s32 	%r358, %r107, %r357;
	ld.shared.u32 	%r359, [%r358];
	mul.lo.s32 	%r511, %r359, %r90;
$L__BB666_54:
	setp.lt.s32 	%p32, %r188, 2;
	@%p32 bra 	$L__BB666_56;
	add.s32 	%r361, %r107, %r360;
	ld.shared.u32 	%r362, [%r361];
	mad.lo.s32 	%r511, %r362, %r91, %r511;
$L__BB666_56:
	setp.lt.s32 	%p33, %r188, 3;
	@%p33 bra 	$L__BB666_58;
	add.s32 	%r364, %r107, %r363;
	ld.shared.u32 	%r365, [%r364];
	mad.lo.s32 	%r511, %r365, %r92, %r511;
$L__BB666_58:
	setp.lt.s32 	%p34, %r188, 4;
	@%p34 bra 	$L__BB666_60;
	add.s32 	%r367, %r107, %r366;
	ld.shared.u32 	%r368, [%r367];
	mad.lo.s32 	%r511, %r368, %r93, %r511;
$L__BB666_60:
	setp.lt.s32 	%p35, %r188, 5;
	@%p35 bra 	$L__BB666_62;
	add.s32 	%r370, %r107, %r369;
	ld.shared.u32 	%r371, [%r370];
	mad.lo.s32 	%r511, %r371, %r94, %r511;
$L__BB666_62:
	setp.lt.s32 	%p36, %r188, 6;
	@%p36 bra 	$L__BB666_64;
	add.s32 	%r373, %r107, %r372;
	ld.shared.u32 	%r374, [%r373];
	mad.lo.s32 	%r511, %r374, %r95, %r511;
$L__BB666_64:
	setp.lt.s32 	%p37, %r188, 7;
	@%p37 bra 	$L__BB666_66;
	add.s32 	%r376, %r107, %r375;
	ld.shared.u32 	%r377, [%r376];
	mad.lo.s32 	%r511, %r377, %r96, %r511;
$L__BB666_66:
	setp.lt.s32 	%p38, %r188, 8;
	@%p38 bra 	$L__BB666_68;
	add.s32 	%r379, %r107, %r378;
	ld.shared.u32 	%r380, [%r379];
	mad.lo.s32 	%r511, %r380, %r97, %r511;
$L__BB666_68:
	setp.lt.s32 	%p39, %r188, 9;
	@%p39 bra 	$L__BB666_70;
	add.s32 	%r382, %r107, %r381;
	ld.shared.u32 	%r383, [%r382];
	mad.lo.s32 	%r511, %r383, %r98, %r511;
$L__BB666_70:
	setp.lt.s32 	%p40, %r188, 10;
	@%p40 bra 	$L__BB666_72;
	add.s32 	%r385, %r107, %r384;
	ld.shared.u32 	%r386, [%r385];
	mad.lo.s32 	%r511, %r386, %r99, %r511;
$L__BB666_72:
	setp.lt.s32 	%p41, %r188, 11;
	@%p41 bra 	$L__BB666_74;
	add.s32 	%r388, %r107, %r387;
	ld.shared.u32 	%r389, [%r388];
	mad.lo.s32 	%r511, %r389, %r100, %r511;
$L__BB666_74:
	setp.lt.s32 	%p42, %r188, 12;
	@%p42 bra 	$L__BB666_76;
	add.s32 	%r391, %r107, %r390;
	ld.shared.u32 	%r392, [%r391];
	mad.lo.s32 	%r511, %r392, %r101, %r511;
$L__BB666_76:
	setp.lt.s32 	%p43, %r188, 13;
	@%p43 bra 	$L__BB666_78;
	add.s32 	%r394, %r107, %r393;
	ld.shared.u32 	%r395, [%r394];
	mad.lo.s32 	%r511, %r395, %r102, %r511;
$L__BB666_78:
	setp.lt.s32 	%p44, %r188, 14;
	@%p44 bra 	$L__BB666_80;
	add.s32 	%r397, %r107, %r396;
	ld.shared.u32 	%r398, [%r397];
	mad.lo.s32 	%r511, %r398, %r103, %r511;
$L__BB666_80:
	setp.lt.s32 	%p45, %r188, 15;
	@%p45 bra 	$L__BB666_82;
	add.s32 	%r400, %r107, %r399;
	ld.shared.u32 	%r401, [%r400];
	mad.lo.s32 	%r511, %r401, %r104, %r511;
$L__BB666_82:
	setp.lt.s32 	%p46, %r188, 16;
	@%p46 bra 	$L__BB666_84;
	add.s32 	%r403, %r107, %r402;
	ld.shared.u32 	%r404, [%r403];
	mad.lo.s32 	%r511, %r404, %r105, %r511;
$L__BB666_84:
	setp.ne.s32 	%p79, %r6, 0;
	add.s32 	%r422, %r509, %r84;
	mad.lo.s32 	%r172, %r422, %r1, %r89;
	shfl.sync.down.b32	%r423|%p80, %r511, 1, 7711, -1;
	add.s32 	%r173, %r423, %r511;
	@%p79 bra 	$L__BB666_86;
	shl.b32 	%r424, %r172, 2;
	mov.u32 	%r425, _ZZ9cuda_gemmIiLi128ELi4ELi1ELi512ELi64ELi64ELi64ELi1ELi0EEviiiPT_S1_S1_iiiE3Csh;
	add.s32 	%r426, %r425, %r424;
	ld.shared.u32 	%r427, [%r426];
	add.s32 	%r428, %r427, %r173;
	st.shared.u32 	[%r426], %r428;
$L__BB666_86:
	add.s32 	%r509, %r509, %r63;
	setp.lt.s32 	%p81, %r509, %r14;
	@%p81 bra 	$L__BB666_19;
$L__BB666_87:
	add.s32 	%r508, %r508, %r2;
	setp.lt.s32 	%p82, %r508, %r1;
	@%p82 bra 	$L__BB666_17;
$L__BB666_88:
	add.s32 	%r506, %r84, 16;
	setp.lt.u32 	%p83, %r84, 48;
	@%p83 bra 	$L__BB666_13;
	mov.b32 	%r504, 32;
	mov.pred 	%p91, 0;
	@%p1 bra 	$L__BB666_9;
	ld.param.u64 	%rd27, [_Z9cuda_gemmIiLi128ELi4ELi1ELi512ELi64ELi64ELi64ELi1ELi0EEviiiPT_S1_S1_iii_param_5];
	cvta.to.global.u64 	%rd3, %rd27;
	shl.b32 	%r177, %r500, 9;
	mov.u32 	%r178, %tid.x;
	shl.b32 	%r179, %r178, 2;
	and.b32  	%r430, %r15, 3;
	setp.eq.s32 	%p85, %r430, 3;
	bar.sync 	0;
	mov.u32 	%r541, %r179;
	@%p85 bra 	$L__BB666_94;
	add.s32 	%r541, %r179, %r7;
	and.b32  	%r431, %r15, 3;
	setp.eq.s32 	%p86, %r431, 0;
	add.s32 	%r432, %r177, %r179;
	mul.wide.s32 	%rd11, %r432, 4;
	add.s64 	%rd12, %rd3, %rd11;
	shl.b32 	%r433, %r178, 2;
	mov.u32 	%r434, _ZZ9cuda_gemmIiLi128ELi4ELi1ELi512ELi64ELi64ELi64ELi1ELi0EEviiiPT_S1_S1_iiiE3Csh;
	add.s32 	%r435, %r434, %r433;
	mad.lo.s32 	%r436, %r178, 12, %r435;
	ld.shared.v4.u32 	{%r437, %r438, %r439, %r440}, [%r436];
	st.global.v4.u32 	[%rd12], {%r437, %r438, %r439, %r440};
	@%p86 bra 	$L__BB666_94;
	add.s32 	%r441, %r179, %r7;
	add.s32 	%r541, %r441, %r7;
	and.b32  	%r442, %r15, 3;
	setp.eq.s32 	%p87, %r442, 1;
	add.s32 	%r443, %r177, %r441;
	mul.wide.s32 	%rd13, %r443, 4;
	add.s64 	%rd14, %rd3, %rd13;
	shl.b32 	%r444, %r178, 2;
	mov.u32 	%r445, _ZZ9cuda_gemmIiLi128ELi4ELi1ELi512ELi64ELi64ELi64ELi1ELi0EEviiiPT_S1_S1_iiiE3Csh;
	add.s32 	%r446, %r445, %r444;
	mad.lo.s32 	%r447, %r178, 12, %r446;
	shl.b32 	%r448, %r7, 2;
	add.s32 	%r449, %r447, %r448;
	ld.shared.v4.u32 	{%r450, %r451, %r452, %r453}, [%r449];
	st.global.v4.u32 	[%rd14], {%r450, %r451, %r452, %r453};
	@%p87 bra 	$L__BB666_94;
	add.s32 	%r454, %r179, %r7;
	add.s32 	%r455, %r454, %r7;
	add.s32 	%r541, %r455, %r7;
	add.s32 	%r456, %r177, %r455;
	mul.wide.s32 	%rd15, %r456, 4;
	add.s64 	%rd16, %rd3, %rd15;
	shl.b32 	%r457, %r178, 2;
	mov.u32 	%r458, _ZZ9cuda_gemmIiLi128ELi4ELi1ELi512ELi64ELi64ELi64ELi1ELi0EEviiiPT_S1_S1_iiiE3Csh;
	add.s32 	%r459, %r458, %r457;
	mad.lo.s32 	%r460, %r178, 12, %r459;
	shl.b32 	%r461, %r7, 2;
	add.s32 	%r462, %r460, %r461;
	add.s32 	%r463, %r462, %r461;
	ld.shared.v4.u32 	{%r464, %r465, %r466, %r467}, [%r463];
	st.global.v4.u32 	[%rd16], {%r464, %r465, %r466, %r467};
$L__BB666_94:
	setp.lt.u32 	%p88, %r15, 3;
	@%p88 bra 	$L__BB666_96;
$L__BB666_95:
	add.s32 	%r468, %r177, %r541;
	mul.wide.s32 	%rd17, %r468, 4;
	add.s64 	%rd18, %rd3, %rd17;
	shl.b32 	%r469, %r541, 2;
	mov.u32 	%r470, _ZZ9cuda_gemmIiLi128ELi4ELi1ELi512ELi64ELi64ELi64ELi1ELi0EEviiiPT_S1_S1_iiiE3Csh;
	add.s32 	%r471, %r470, %r469;
	ld.shared.v4.u32 	{%r472, %r473, %r474, %r475}, [%r471];
	st.global.v4.u32 	[%rd18], {%r472, %r473, %r474, %r475};
	add.s32 	%r476, %r541, %r7;
	add.s32 	%r477, %r177, %r476;
	mul.wide.s32 	%rd19, %r477, 4;
	add.s64 	%rd20, %rd3, %rd19;
	shl.b32 	%r478, %r7, 2;
	add.s32 	%r479, %r471, %r478;
	ld.shared.v4.u32 	{%r480, %r481, %r482, %r483}, [%r479];
	st.global.v4.u32 	[%rd20], {%r480, %r481, %r482, %r483};
	add.s32 	%r484, %r476, %r7;
	add.s32 	%r485, %r177, %r484;
	mul.wide.s32 	%rd21, %r485, 4;
	add.s64 	%rd22, %rd3, %rd21;
	add.s32 	%r486, %r479, %r478;
	ld.shared.v4.u32 	{%r487, %r488, %r489, %r490}, [%r486];
	st.global.v4.u32 	[%rd22], {%r487, %r488, %r489, %r490};
	add.s32 	%r491, %r484, %r7;
	add.s32 	%r492, %r177, %r491;
	mul.wide.s32 	%rd23, %r492, 4;
	add.s64 	%rd24, %rd3, %rd23;
	add.s32 	%r493, %r486, %r478;
	ld.shared.v4.u32 	{%r494, %r495, %r496, %r497}, [%r493];
	st.global.v4.u32 	[%rd24], {%r494, %r495, %r496, %r497};
	add.s32 	%r541, %r491, %r7;
	setp.lt.u32 	%p89, %r541, 512;
	@%p89 bra 	$L__BB666_95;
$L__BB666_96:
	mov.u32 	%r498, %nctaid.y;
	add.s32 	%r500, %r500, %r498;
	shl.b32 	%r499, %r498, 2;
	setp.lt.u32 	%p90, %r500, %r499;
	@%p90 bra 	$L__BB666_2;
$L__BB666_97:
	ret;

}
	// .globl	_Z9cuda_gemmIiLi128ELi4ELi1ELi512ELi64ELi64ELi64ELi1ELi1EEviiiPT_S1_S1_iii
.visible .entry _Z9cuda_gemmIiLi128ELi4ELi1ELi512ELi64ELi64ELi64ELi1ELi1EEviiiPT_S1_S1_iii(
	.param .u32 _Z9cuda_gemmIiLi128ELi4ELi1ELi512ELi64ELi64ELi64ELi1ELi1EEviiiPT_S1_S1_iii_param_0,
	.param .u32 _Z9cuda_gemmIiLi128ELi4ELi1ELi512ELi64ELi64ELi64ELi1ELi1EEviiiPT_S1_S1_iii_param_1,
	.param .u32 _Z9cuda_gemmIiLi128ELi4ELi1ELi512ELi64ELi64ELi64ELi1ELi1EEviiiPT_S1_S1_iii_param_2,
	.param .u64 .ptr .align 1 _Z9cuda_gemmIiLi128ELi4ELi1ELi512ELi64ELi64ELi64ELi1ELi1EEviiiPT_S1_S1_iii_param_3,
	.param .u64 .ptr .align 1 _Z9cuda_gemmIiLi128ELi4ELi1ELi512ELi64ELi64ELi64ELi1ELi1EEviiiPT_S1_S1_iii_param_4,
	.param .u64 .ptr .align 1 _Z9cuda_gemmIiLi128ELi4ELi1ELi512ELi64ELi64ELi64ELi1ELi1EEviiiPT_S1_S1_iii_param_5,
	.param .u32 _Z9cuda_gemmIiLi128ELi4ELi1ELi512ELi64ELi64ELi64ELi1ELi1EEviiiPT_S1_S1_iii_param_6,
	.param .u32 _Z9cuda_gemmIiLi128ELi4ELi1ELi512ELi64ELi64ELi64ELi1ELi1EEviiiPT_S1_S1_iii_param_7,
	.param .u32 _Z9cuda_gemmIiLi128ELi4ELi1ELi512ELi64ELi64ELi64ELi1ELi1EEviiiPT_S1_S1_iii_param_8
)
.maxntid 128
{
	.reg .pred 	%p<40>;
	.reg .b16 	%rs<6>;
	.reg .b32 	%r<282>;
	.reg .b64 	%rd<25>;
	// demoted variable
	.shared .align 128 .b8 _ZZ9cuda_gemmIiLi128ELi4ELi1ELi512ELi64ELi64ELi64ELi1ELi1EEviiiPT_S1_S1_iiiE11kron_fac_sh[2112];
	// demoted variable
	.shared .align 128 .b8 _ZZ9cuda_gemmIiLi128ELi4ELi1ELi512ELi64ELi64ELi64ELi1ELi1EEviiiPT_S1_S1_iiiE3Ash[1024];
	// demoted variable
	.shared .align 128 .b8 _ZZ9cuda_gemmIiLi128ELi4ELi1ELi512ELi64ELi64ELi64ELi1ELi1EEviiiPT_S1_S1_iiiE3Csh[2048];
	ld.param.u64 	%rd4, [_Z9cuda_gemmIiLi128ELi4ELi1ELi512ELi64ELi64ELi64ELi1ELi1EEviiiPT_S1_S1_iii_param_3];
	ld.param.u64 	%rd5, [_Z9cuda_gemmIiLi128ELi4ELi1ELi512ELi64ELi64ELi64ELi1ELi1EEviiiPT_S1_S1_iii_param_4];
	ld.param.u64 	%rd6, [_Z9cuda_gemmIiLi128ELi4ELi1ELi512ELi64ELi64ELi64ELi1ELi1EEviiiPT_S1_S1_iii_param_5];
	cvta.to.global.u64 	%rd1, %rd6;
	mov.u32 	%r1, %tid.x;
	mov.u32 	%r2, %ctaid.z;
	shr.u32 	%r96, %r1, 1;
	and.b32  	%r3, %r96, 7;
	shr.u32 	%r4, %r1, 4;
	mov.u32 	%r271, %ctaid.y;
	mov.u32 	%r6, %nctaid.y;
	shl.b32 	%r7, %r6, 2;
	setp.ge.u32 	%p2, %r271, %r7;
	@%p2 bra 	$L__BB667_28;
	and.b32  	%r8, %r1, 1;
	mov.u32 	%r97, %ntid.x;
	shl.b32 	%r9, %r1, 2;
	shl.b32 	%r10, %r97, 2;
	and.b32  	%r11, %r1, 15;
	mov.u32 	%r98, _ZZ9cuda_gemmIiLi128ELi4ELi1ELi512ELi64ELi64ELi64ELi1ELi1EEviiiPT_S1_S1_iiiE11kron_fac_sh;
	mad.lo.s32 	%r12, %r11, 132, %r98;
	shr.u32 	%r13, %r97, 4;
	shl.b32 	%r99, %r1, 4;
	and.b32  	%r100, %r99, 16;
	shl.b32 	%r101, %r3, 5;
	or.b32  	%r102, %r101, %r100;
	and.b32  	%r103, %r9, 124;
	add.s32 	%r14, %r98, %r103;
	add.s32 	%r15, %r1, %r97;
	cvt.u16.u32 	%rs2, %r15;
	xor.b16  	%rs3, %rs2, 511;
	cvt.u16.u32 	%rs4, %r97;
	div.u16 	%rs5, %rs3, %rs4;
	add.s32 	%r16, %r9, %r10;
	max.u32 	%r104, %r16, 512;
	setp.lt.u32 	%p3, %r16, 512;
	selp.u32 	%r105, 1, 0, %p3;
	or.b32  	%r106, %r16, %r105;
	sub.s32 	%r107, %r104, %r106;
	div.u32 	%r108, %r107, %r10;
	add.s32 	%r17, %r108, %r105;
	and.b16  	%rs1, %rs5, 3;
	mov.u32 	%r109, _ZZ9cuda_gemmIiLi128ELi4ELi1ELi512ELi64ELi64ELi64ELi1ELi1EEviiiPT_S1_S1_iiiE3Csh;
	add.s32 	%r18, %r109, %r9;
	add.s32 	%r19, %r18, %r10;
	add.s32 	%r20, %r15, %r97;
	or.b32  	%r110, %r102, %r3;
	shl.b32 	%r111, %r110, 2;
	mov.u32 	%r112, _ZZ9cuda_gemmIiLi128ELi4ELi1ELi512ELi64ELi64ELi64ELi1ELi1EEviiiPT_S1_S1_iiiE3Ash;
	add.s32 	%r21, %r112, %r111;
	or.b32  	%r113, %r3, 8;
	or.b32  	%r114, %r102, %r113;
	shl.b32 	%r115, %r114, 2;
	add.s32 	%r22, %r112, %r115;
	add.s32 	%r116, %r3, 9;
	and.b32  	%r117, %r116, 15;
	or.b32  	%r118, %r102, %r117;
	shl.b32 	%r119, %r118, 2;
	add.s32 	%r23, %r112, %r119;
	add.s32 	%r120, %r3, 10;
	and.b32  	%r121, %r120, 15;
	or.b32  	%r122, %r102, %r121;
	shl.b32 	%r123, %r122, 2;
	add.s32 	%r24, %r112, %r123;
	add.s32 	%r124, %r3, 11;
	and.b32  	%r125, %r124, 15;
	or.b32  	%r126, %r102, %r125;
	shl.b32 	%r127, %r126, 2;
	add.s32 	%r25, %r112, %r127;
	add.s32 	%r128, %r3, 12;
	and.b32  	%r129, %r128, 15;
	or.b32  	%r130, %r102, %r129;
	shl.b32 	%r131, %r130, 2;
	add.s32 	%r26, %r112, %r131;
	add.s32 	%r132, %r3, 13;
	and.b32  	%r133, %r132, 15;
	or.b32  	%r134, %r102, %r133;
	shl.b32 	%r135, %r134, 2;
	add.s32 	%r27, %r112, %r135;
	add.s32 	%r136, %r3, 14;
	and.b32  	%r137, %r136, 15;
	or.b32  	%r138, %r102, %r137;
	shl.b32 	%r139, %r138, 2;
	add.s32 	%r28, %r112, %r139;
	add.s32 	%r140, %r3, -1;
	and.b32  	%r141, %r140, 15;
	or.b32  	%r142, %r102, %r141;
	shl.b32 	%r143, %r142, 2;
	add.s32 	%r29, %r112, %r143;
	mad.lo.s32 	%r30, %r3, -31, %r102;
	add.s32 	%r31, %r30, 1;
	add.s32 	%r32, %r30, 2;
	add.s32 	%r33, %r30, 3;
	add.s32 	%r34, %r30, 4;
	add.s32 	%r35, %r30, 5;
	add.s32 	%r36, %r30, 6;
	add.s32 	%r37, %r30, 7;
	or.b32  	%r38, %r100, %r113;
	or.b32  	%r39, %r100, %r117;
	or.b32  	%r40, %r100, %r121;
	or.b32  	%r41, %r100, %r125;
	or.b32  	%r42, %r100, %r129;
	or.b32  	%r43, %r100, %r133;
	or.b32  	%r44, %r100, %r137;
	or.b32  	%r45, %r100, %r141;
	mad.lo.s32 	%r46, %r1, 12, %r18;
	shl.b32 	%r144, %r97, 4;
	add.s32 	%r47, %r46, %r144;
	add.s32 	%r48, %r16, %r10;
	shl.b32 	%r49, %r97, 3;
	mul.lo.s32 	%r50, %r97, 12;
	cvta.to.global.u64 	%rd2, %rd5;
	cvta.to.global.u64 	%rd3, %rd4;
$L__BB667_2:
	setp.eq.s16 	%p4, %rs1, 2;
	mov.u32 	%r272, %r1;
	@%p4 bra 	$L__BB667_6;
	setp.eq.s16 	%p5, %rs1, 3;
	mov.b32 	%r145, 0;
	st.shared.u32 	[%r18], %r145;
	mov.u32 	%r272, %r15;
	@%p5 bra 	$L__BB667_6;
	setp.eq.s16 	%p6, %rs1, 0;
	mov.b32 	%r146, 0;
	st.shared.u32 	[%r19], %r146;
	mov.u32 	%r272, %r20;
	@%p6 bra 	$L__BB667_6;
	mov.u32 	%r147, %ntid.x;
	add.s32 	%r272, %r20, %r147;
	add.s32 	%r148, %r19, %r10;
	mov.b32 	%r149, 0;
	st.shared.u32 	[%r148], %r149;
$L__BB667_6:
	shl.b32 	%r150, %r272, 2;
	mov.u32 	%r151, _ZZ9cuda_gemmIiLi128ELi4ELi1ELi512ELi64ELi64ELi64ELi1ELi1EEviiiPT_S1_S1_iiiE3Csh;
	add.s32 	%r273, %r151, %r150;
$L__BB667_7:
	mov.b32 	%r152, 0;
	st.shared.u32 	[%r273], %r152;
	add.s32 	%r153, %r273, %r10;
	st.shared.u32 	[%r153], %r152;
	add.s32 	%r154, %r273, %r49;
	st.shared.u32 	[%r154], %r152;
	add.s32 	%r155, %r273, %r50;
	st.shared.u32 	[%r155], %r152;
	add.s32 	%r272, %r272, %r10;
	mov.u32 	%r156, %ntid.x;
	shl.b32 	%r157, %r156, 4;
	add.s32 	%r273, %r273, %r157;
	setp.lt.u32 	%p7, %r272, 512;
	@%p7 bra 	$L__BB667_7;
	mov.b32 	%r275, 0;
	mov.pred 	%p39, -1;
$L__BB667_9:
	mov.pred 	%p1, %p39;
	setp.gt.u32 	%p9, %r1, 63;
	@%p9 bra 	$L__BB667_12;
	shl.b32 	%r159, %r271, 9;
	add.s32 	%r60, %r275, %r159;
	mov.u32 	%r276, %r9;
$L__BB667_11:
	shr.u32 	%r160, %r276, 5;
	add.s32 	%r161, %r160, %r2;
	shl.b32 	%r162, %r161, 6;
	and.b32  	%r163, %r276, 28;
	add.s32 	%r164, %r60, %r163;
	add.s32 	%r165, %r164, %r162;
	mul.wide.s32 	%rd7, %r165, 4;
	add.s64 	%rd8, %rd3, %rd7;
	ld.global.v4.u32 	{%r166, %r167, %r168, %r169}, [%rd8];
	shl.b32 	%r170, %r276, 2;
	mov.u32 	%r171, _ZZ9cuda_gemmIiLi128ELi4ELi1ELi512ELi64ELi64ELi64ELi1ELi1EEviiiPT_S1_S1_iiiE3Ash;
	add.s32 	%r172, %r171, %r170;
	st.shared.v4.u32 	[%r172], {%r166, %r167, %r168, %r169};
	add.s32 	%r276, %r276, %r10;
	setp.lt.u32 	%p10, %r276, 256;
	@%p10 bra 	$L__BB667_11;
$L__BB667_12:
	shl.b32 	%r174, %r2, 6;
	add.s32 	%r61, %r275, %r174;
	mov.b32 	%r277, 0;
$L__BB667_13:
	add.s32 	%r65, %r11, %r277;
	mov.u32 	%r278, %r4;
$L__BB667_14:
	add.s32 	%r175, %r61, %r278;
	shl.b32 	%r176, %r175, 6;
	add.s32 	%r177, %r176, %r65;
	mul.wide.u32 	%rd9, %r177, 4;
	add.s64 	%rd10, %rd2, %rd9;
	ld.global.u32 	%r178, [%rd10];
	shl.b32 	%r179, %r278, 2;
	add.s32 	%r180, %r12, %r179;
	st.shared.u32 	[%r180], %r178;
	add.s32 	%r278, %r278, %r13;
	setp.lt.u32 	%p11, %r278, 32;
	@%p11 bra 	$L__BB667_14;
	bar.sync 	0;
	ld.shared.u32 	%r68, [%r21];
	ld.shared.u32 	%r69, [%r21+4];
	ld.shared.u32 	%r70, [%r21+8];
	ld.shared.u32 	%r71, [%r21+12];
	ld.shared.u32 	%r72, [%r21+16];
	ld.shared.u32 	%r73, [%r21+20];
	ld.shared.u32 	%r74, [%r21+24];
	ld.shared.u32 	%r75, [%r21+28];
	ld.shared.u32 	%r76, [%r22];
	ld.shared.u32 	%r77, [%r23];
	ld.shared.u32 	%r78, [%r24];
	ld.shared.u32 	%r79, [%r25];
	ld.shared.u32 	%r80, [%r26];
	ld.shared.u32 	%r81, [%r27];
	ld.shared.u32 	%r82, [%r28];
	ld.shared.u32 	%r83, [%r29];
	mov.u32 	%r279, %r4;
$L__BB667_16:
	setp.ne.s32 	%p12, %r8, 0;
	mad.lo.s32 	%r181, %r279, 132, %r14;
	ld.shared.u32 	%r182, [%r181];
	shfl.sync.idx.b32	%r183|%p13, %r182, %r30, 31, -1;
	mul.lo.s32 	%r184, %r183, %r68;
	shfl.sync.idx.b32	%r185|%p14, %r182, %r31, 31, -1;
	mad.lo.s32 	%r186, %r185, %r69, %r184;
	shfl.sync.idx.b32	%r187|%p15, %r182, %r32, 31, -1;
	mad.lo.s32 	%r188, %r187, %r70, %r186;
	shfl.sync.idx.b32	%r189|%p16, %r182, %r33, 31, -1;
	mad.lo.s32 	%r190, %r189, %r71, %r188;
	shfl.sync.idx.b32	%r191|%p17, %r182, %r34, 31, -1;
	mad.lo.s32 	%r192, %r191, %r72, %r190;
	shfl.sync.idx.b32	%r193|%p18, %r182, %r35, 31, -1;
	mad.lo.s32 	%r194, %r193, %r73, %r192;
	shfl.sync.idx.b32	%r195|%p19, %r182, %r36, 31, -1;
	mad.lo.s32 	%r196, %r195, %r74, %r194;
	shfl.sync.idx.b32	%r197|%p20, %r182, %r37, 31, -1;
	mad.lo.s32 	%r198, %r197, %r75, %r196;
	shfl.sync.idx.b32	%r199|%p21, %r182, %r38, 31, -1;
	mad.lo.s32 	%r200, %r199, %r76, %r198;
	shfl.sync.idx.b32	%r201|%p22, %r182, %r39, 31, -1;
	mad.lo.s32 	%r202, %r201, %r77, %r200;
	shfl.sync.idx.b32	%r203|%p23, %r182, %r40, 31, -1;
	mad.lo.s32 	%r204, %r203, %r78, %r202;
	shfl.sync.idx.b32	%r205|%p24, %r182, %r41, 31, -1;
	mad.lo.s32 	%r206, %r205, %r79, %r204;
	shfl.sync.idx.b32	%r207|%p25, %r182, %r42, 31, -1;
	mad.lo.s32 	%r208, %r207, %r80, %r206;
	shfl.sync.idx.b32	%r209|%p26, %r182, %r43, 31, -1;
	mad.lo.s32 	%r210, %r209, %r81, %r208;
	shfl.sync.idx.b32	%r211|%p27, %r182, %r44, 31, -1;
	mad.lo.s32 	%r212, %r211, %r82, %r210;
	shfl.sync.idx.b32	%r213|%p28, %r182, %r45, 31, -1;
	mad.lo.s32 	%r214, %r213, %r83, %r212;
	add.s32 	%r215, %r279, %r277;
	shl.b32 	%r216, %r215, 3;
	or.b32  	%r85, %r216, %r3;
	shfl.sync.down.b32	%r217|%p29, %r214, 1, 7711, -1;
	add.s32 	%r86, %r217, %r214;
	@%p12 bra 	$L__BB667_18;
	shl.b32 	%r218, %r85, 2;
	mov.u32 	%r219, _ZZ9cuda_gemmIiLi128ELi4ELi1ELi512ELi64ELi64ELi64ELi1ELi1EEviiiPT_S1_S1_iiiE3Csh;
	add.s32 	%r220, %r219, %r218;
	ld.shared.u32 	%r221, [%r220];
	add.s32 	%r222, %r221, %r86;
	st.shared.u32 	[%r220], %r222;
$L__BB667_18:
	add.s32 	%r87, %r279, 8;
	setp.lt.u32 	%p30, %r279, 8;
	mov.u32 	%r279, %r87;
	@%p30 bra 	$L__BB667_16;
	add.s32 	%r88, %r277, 16;
	setp.lt.u32 	%p31, %r277, 48;
	mov.u32 	%r277, %r88;
	@%p31 bra 	$L__BB667_13;
	mov.b32 	%r275, 32;
	mov.pred 	%p39, 0;
	@%p1 bra 	$L__BB667_9;
	shl.b32 	%r89, %r271, 9;
	and.b32  	%r90, %r17, 3;
	setp.eq.s32 	%p33, %r90, 3;
	bar.sync 	0;
	mov.u32 	%r280, %r9;
	@%p33 bra 	$L__BB667_25;
	setp.eq.s32 	%p34, %r90, 0;
	add.s32 	%r224, %r89, %r9;
	mul.wide.s32 	%rd11, %r224, 4;
	add.s64 	%rd12, %rd1, %rd11;
	ld.shared.v4.u32 	{%r225, %r226, %r227, %r228}, [%r46];
	st.global.v4.u32 	[%rd12], {%r225, %r226, %r227, %r228};
	mov.u32 	%r280, %r16;
	@%p34 bra 	$L__BB667_25;
	setp.eq.s32 	%p35, %r90, 1;
	add.s32 	%r229, %r89, %r16;
	mul.wide.s32 	%rd13, %r229, 4;
	add.s64 	%rd14, %rd1, %rd13;
	ld.shared.v4.u32 	{%r230, %r231, %r232, %r233}, [%r47];
	st.global.v4.u32 	[%rd14], {%r230, %r231, %r232, %r233};
	mov.u32 	%r280, %r48;
	@%p35 bra 	$L__BB667_25;
	add.s32 	%r280, %r48, %r10;
	add.s32 	%r234, %r89, %r48;
	mul.wide.s32 	%rd15, %r234, 4;
	add.s64 	%rd16, %rd1, %rd15;
	shl.b32 	%r235, %r10, 2;
	add.s32 	%r236, %r47, %r235;
	ld.shared.v4.u32 	{%r237, %r238, %r239, %r240}, [%r236];
	st.global.v4.u32 	[%rd16], {%r237, %r238, %r239, %r240};
$L__BB667_25:
	setp.lt.u32 	%p36, %r17, 3;
	@%p36 bra 	$L__BB667_27;
$L__BB667_26:
	add.s32 	%r241, %r89, %r280;
	mul.wide.s32 	%rd17, %r241, 4;
	add.s64 	%rd18, %rd1, %rd17;
	shl.b32 	%r242, %r280, 2;
	mov.u32 	%r243, _ZZ9cuda_gemmIiLi128ELi4ELi1ELi512ELi64ELi64ELi64ELi1ELi1EEviiiPT_S1_S1_iiiE3Csh;
	add.s32 	%r244, %r243, %r242;
	ld.shared.v4.u32 	{%r245, %r246, %r247, %r248}, [%r244];
	st.global.v4.u32 	[%rd18], {%r245, %r246, %r247, %r248};
	add.s32 	%r249, %r280, %r10;
	add.s32 	%r250, %r89, %r249;
	mul.wide.s32 	%rd19, %r250, 4;
	add.s64 	%rd20, %rd1, %rd19;
	shl.b32 	%r251, %r10, 2;
	add.s32 	%r252, %r244, %r251;
	ld.shared.v4.u32 	{%r253, %r254, %r255, %r256}, [%r252];
	st.global.v4.u32 	[%rd20], {%r253, %r254, %r255, %r256};
	add.s32 	%r257, %r249, %r10;
	add.s32 	%r258, %r89, %r257;
	mul.wide.s32 	%rd21, %r258, 4;
	add.s64 	%rd22, %rd1, %rd21;
	add.s32 	%r259, %r252, %r251;
	ld.shared.v4.u32 	{%r260, %r261, %r262, %r263}, [%r259];
	st.global.v4.u32 	[%rd22], {%r260, %r261, %r262, %r263};
	add.s32 	%r264, %r257, %r10;
	add.s32 	%r265, %r89, %r264;
	mul.wide.s32 	%rd23, %r265, 4;
	add.s64 	%rd24, %rd1, %rd23;
	add.s32 	%r266, %r259, %r251;
	ld.shared.v4.u32 	{%r267, %r268, %r269, %r270}, [%r266];
	st.global.v4.u32 	[%rd24], {%r267, %r268, %r269, %r270};
	add.s32 	%r280, %r264, %r10;
	setp.lt.u32 	%p37, %r280, 512;
	@%p37 bra 	$L__BB667_26;
$L__BB667_27:
	add.s32 	%r271, %r271, %r6;
	setp.lt.u32 	%p38, %r271, %r7;
	@%p38 bra 	$L__BB667_2;
$L__BB667_28:
	ret;

}
	// .globl	_Z9cuda_gemmIiLi128ELi4ELi1ELi512ELi128ELi128ELi64ELi0ELi0EEviiiPT_S1_S1_iii
.visible .entry _Z9cuda_gemmIiLi128ELi4ELi1ELi512ELi128ELi128ELi64ELi0ELi0EEviiiPT_S1_S1_iii(
	.param .u32 _Z9cuda_gemmIiLi128ELi4ELi1ELi512ELi128ELi128ELi64ELi0ELi0EEviiiPT_S1_S1_iii_param_0,
	.param .u32 _Z9cuda_gemmIiLi128ELi4ELi1ELi512ELi128ELi128ELi64ELi0ELi0EEviiiPT_S1_S1_iii_param_1,
	.param .u32 _Z9cuda_gemmIiLi128ELi4ELi1ELi512ELi128ELi128ELi64ELi0ELi0EEviiiPT_S1_S1_iii_param_2,
	.param .u64 .ptr .align 1 _Z9cuda_gemmIiLi128ELi4ELi1ELi512ELi128ELi128ELi64ELi0ELi0EEviiiPT_S1_S1_iii_param_3,
	.param .u64 .ptr .align 1 _Z9cuda_gemmIiLi128ELi4ELi1ELi512ELi128ELi128ELi64ELi0ELi0EEviiiPT_S1_S1_iii_param_4,
	.param .u64 .ptr .align 1 _Z9cuda_gemmIiLi128ELi4ELi1ELi512ELi128ELi128ELi64ELi0ELi0EEviiiPT_S1_S1_iii_param_5,
	.param .u32 _Z9cuda_gemmIiLi128ELi4ELi1ELi512ELi128ELi128ELi64ELi0ELi0EEviiiPT_S1_S1_iii_param_6,
	.param .u32 _Z9cuda_gemmIiLi128ELi4ELi1ELi512ELi128ELi128ELi64ELi0ELi0EEviiiPT_S1_S1_iii_param_7,
	.param .u32 _Z9cuda_gemmIiLi128ELi4ELi1ELi512ELi128ELi128ELi64ELi0ELi0EEviiiPT_S1_S1_iii_param_8
)
.maxntid 128
{
	.reg .pred 	%p<92>;
	.reg .b16 	%rs<13>;
	.reg .b32 	%r<540>;
	.reg .b64 	%rd<26>;
	// demoted variable
	.shared .align 128 .b8 _ZZ9cuda_gemmIiLi128ELi4ELi1ELi512ELi128ELi128ELi64ELi0ELi0EEviiiPT_S1_S1_iiiE11kron_fac_sh[2112];
	// demoted variable
	.shared .align 128 .b8 _ZZ9cuda_gemmIiLi128ELi4ELi1ELi512ELi128ELi128ELi64ELi0ELi0EEviiiPT_S1_S1_iiiE3Ash[512];
	// demoted variable
	.shared .align 128 .b8 _ZZ9cuda_gemmIiLi128ELi4ELi1ELi512ELi128ELi128ELi64ELi0ELi0EEviiiPT_S1_S1_iiiE3Csh[1024];
	ld.param.u64 	%rd4, [_Z9cuda_gemmIiLi128ELi4ELi1ELi512ELi128ELi128ELi64ELi0ELi0EEviiiPT_S1_S1_iii_param_3];
	ld.param.u64 	%rd5, [_Z9cuda_gemmIiLi128ELi4ELi1ELi512ELi128ELi128ELi64ELi0ELi0EEviiiPT_S1_S1_iii_param_4];
	ld.param.u32 	%r192, [_Z9cuda_gemmIiLi128ELi4ELi1ELi512ELi128ELi128ELi64ELi0ELi0EEviiiPT_S1_S1_iii_param_6];
	ld.param.u32 	%r193, [_Z9cuda_gemmIiLi128ELi4ELi1ELi512ELi128ELi128ELi64ELi0ELi0EEviiiPT_S1_S1_iii_param_7];
	mov.u32 	%r1, %tid.x;
	div.s32 	%r2, 512, %r193;
	min.s32 	%r194, %r2, 64;
	shl.b32 	%r3, %r194, 1;
	div.u32 	%r5, %r1, %r3;
	mul.lo.s32 	%r195, %r5, %r3;
	sub.s32 	%r196, %r1, %r195;
	shr.u32 	%r4, %r196, 1;
	mov.u32 	%r497, %ctaid.y;
	mov.u32 	%r197, %nctaid.y;
	shl.b32 	%r198, %r197, 2;
	setp.ge.u32 	%p2, %r497, %r198;
	@%p2 bra 	$L__BB668_98;
	ld.param.u32 	%r494, [_Z9cuda_gemmIiLi128ELi4ELi1ELi512ELi128ELi128ELi64ELi0ELi0EEviiiPT_S1_S1_iii_param_2];
	and.b32  	%r7, %r1, 1;
	mov.u32 	%r199, %ctaid.x;
	shr.u32 	%r200, %r199, 1;
	and.b32  	%r201, %r199, 1;
	mov.u32 	%r202, %ntid.x;
	shl.b32 	%r8, %r202, 2;
	shl.b32 	%r203, %r199, 6;
	and.b32  	%r204, %r203, 64;
	and.b32  	%r205, %r1, 15;
	or.b32  	%r9, %r204, %r205;
	mov.u32 	%r206, _ZZ9cuda_gemmIiLi128ELi4ELi1ELi512ELi128ELi128ELi64ELi0ELi0EEviiiPT_S1_S1_iiiE11kron_fac_sh;
	mad.lo.s32 	%r10, %r205, 132, %r206;
	shr.u32 	%r11, %r202, 4;
	and.b32  	%r12, %r4, 15;
	shl.b32 	%r207, %r1, 4;
	and.b32  	%r13, %r207, 16;
	min.s32 	%r14, %r192, 16;
	shr.u32 	%r208, %r494, 31;
	add.s32 	%r209, %r494, %r208;
	shr.s32 	%r210, %r209, 1;
	mul.lo.s32 	%r211, %r210, %r201;
	mad.lo.s32 	%r15, %r2, %r200, %r211;
	add.s32 	%r212, %r1, %r202;
	cvt.u16.u32 	%rs3, %r212;
	not.b16 	%rs4, %rs3;
	and.b16  	%rs5, %rs4, 255;
	cvt.u16.u32 	%rs6, %r202;
	and.b16  	%rs7, %rs6, 255;
	div.u16 	%rs1, %rs5, %rs7;
	add.s32 	%r213, %r4, 1;
	and.b32  	%r16, %r213, 15;
	add.s32 	%r214, %r4, 2;
	and.b32  	%r17, %r214, 15;
	add.s32 	%r215, %r4, 3;
	and.b32  	%r18, %r215, 15;
	add.s32 	%r216, %r4, 4;
	and.b32  	%r19, %r216, 15;
	add.s32 	%r217, %r4, 5;
	and.b32  	%r20, %r217, 15;
	add.s32 	%r218, %r4, 6;
	and.b32  	%r21, %r218, 15;
	add.s32 	%r219, %r4, 7;
	and.b32  	%r22, %r219, 15;
	xor.b32  	%r23, %r12, 8;
	add.s32 	%r220, %r4, 9;
	and.b32  	%r24, %r220, 15;
	add.s32 	%r221, %r4, 10;
	and.b32  	%r25, %r221, 15;
	add.s32 	%r222, %r4, 11;
	and.b32  	%r26, %r222, 15;
	add.s32 	%r223, %r4, 12;
	and.b32  	%r27, %r223, 15;
	add.s32 	%r224, %r4, 13;
	and.b32  	%r28, %r224, 15;
	add.s32 	%r225, %r4, 14;
	and.b32  	%r29, %r225, 15;
	add.s32 	%r226, %r4, -1;
	and.b32  	%r30, %r226, 15;
	or.b32  	%r31, %r13, %r12;
	or.b32  	%r32, %r13, %r16;
	or.b32  	%r33, %r13, %r17;
	or.b32  	%r34, %r13, %r18;
	or.b32  	%r35, %r13, %r19;
	or.b32  	%r36, %r13, %r20;
	or.b32  	%r37, %r13, %r21;
	or.b32  	%r38, %r13, %r22;
	or.b32  	%r39, %r13, %r23;
	or.b32  	%r40, %r13, %r24;
	or.b32  	%r41, %r13, %r25;
	or.b32  	%r42, %r13, %r26;
	or.b32  	%r43, %r13, %r27;
	or.b32  	%r44, %r13, %r28;
	or.b32  	%r45, %r13, %r29;
	or.b32  	%r46, %r13, %r30;
	setp.lt.s32 	%p3, %r12, %r193;
	selp.b32 	%r227, 0, %r193, %p3;
	sub.s32 	%r47, %r12, %r227;
	add.s32 	%r228, %r12, 1;
	setp.lt.s32 	%p4, %r228, %r193;
	selp.b32 	%r229, 0, %r193, %p4;
	sub.s32 	%r48, %r228, %r229;
	add.s32 	%r230, %r12, 2;
	setp.lt.s32 	%p5, %r230, %r193;
	selp.b32 	%r231, 0, %r193, %p5;
	sub.s32 	%r49, %r230, %r231;
	add.s32 	%r232, %r12, 3;
	setp.lt.s32 	%p6, %r232, %r193;
	selp.b32 	%r233, 0, %r193, %p6;
	sub.s32 	%r50, %r232, %r233;
	add.s32 	%r234, %r12, 4;
	setp.lt.s32 	%p7, %r234, %r193;
	selp.b32 	%r235, 0, %r193, %p7;
	sub.s32 	%r51, %r234, %r235;
	add.s32 	%r236, %r12, 5;
	setp.lt.s32 	%p8, %r236, %r193;
	selp.b32 	%r237, 0, %r193, %p8;
	sub.s32 	%r52, %r236, %r237;
	add.s32 	%r238, %r12, 6;
	setp.lt.s32 	%p9, %r238, %r193;
	selp.b32 	%r239, 0, %r193, %p9;
	sub.s32 	%r53, %r238, %r239;
	add.s32 	%r240, %r12, 7;
	setp.lt.s32 	%p10, %r240, %r193;
	selp.b32 	%r241, 0, %r193, %p10;
	sub.s32 	%r54, %r240, %r241;
	add.s32 	%r242, %r12, 8;
	setp.lt.s32 	%p11, %r242, %r193;
	selp.b32 	%r243, 0, %r193, %p11;
	sub.s32 	%r55, %r242, %r243;
	add.s32 	%r244, %r12, 9;
	setp.lt.s32 	%p12, %r244, %r193;
	selp.b32 	%r245, 0, %r193, %p12;
	sub.s32 	%r56, %r244, %r245;
	add.s32 	%r246, %r12, 10;
	setp.lt.s32 	%p13, %r246, %r193;
	selp.b32 	%r247, 0, %r193, %p13;
	sub.s32 	%r57, %r246, %r247;
	add.s32 	%r248, %r12, 11;
	setp.lt.s32 	%p14, %r248, %r193;
	selp.b32 	%r249, 0, %r193, %p14;
	sub.s32 	%r58, %r248, %r249;
	add.s32 	%r250, %r12, 12;
	setp.lt.s32 	%p15, %r250, %r193;
	selp.b32 	%r251, 0, %r193, %p15;
	sub.s32 	%r59, %r250, %r251;
	add.s32 	%r252, %r12, 13;
	setp.lt.s32 	%p16, %r252, %r193;
	selp.b32 	%r253, 0, %r193, %p16;
	sub.s32 	%r60, %r252, %r253;
	add.s32 	%r254, %r12, 14;
	setp.lt.s32 	%p17, %r254, %r193;
	selp.b32 	%r255, 0, %r193, %p17;
	sub.s32 	%r61, %r254, %r255;
	add.s32 	%r256, %r12, 15;
	setp.lt.s32 	%p18, %r256, %r193;
	selp.b32 	%r257, 0, %r193, %p18;
	sub.s32 	%r62, %r256, %r257;
	cvt.u16.u32 	%rs8, %r3;
	div.s16 	%rs9, 128, %rs8;
	cvt.s32.s16 	%r63, %rs9;
	and.b32  	%r64, %r1, 31;
	cvta.to.global.u64 	%rd1, %rd5;
	cvta.to.global.u64 	%rd2, %rd4;
	and.b16  	%rs2, %rs1, 3;
	shl.b32 	%r350, %r64, 2;
	shl.b32 	%r353, %r31, 2;
	shl.b32 	%r356, %r32, 2;
	shl.b32 	%r359, %r33, 2;
	shl.b32 	%r362, %r34, 2;
	shl.b32 	%r365, %r35, 2;
	shl.b32 	%r368, %r36, 2;
	shl.b32 	%r371, %r37, 2;
	shl.b32 	%r374, %r38, 2;
	shl.b32 	%r377, %r39, 2;
	shl.b32 	%r380, %r40, 2;
	shl.b32 	%r383, %r41, 2;
	shl.b32 	%r386, %r42, 2;
	shl.b32 	%r389, %r43, 2;
	shl.b32 	%r392, %r44, 2;
	shl.b32 	%r395, %r45, 2;
	shl.b32 	%r398, %r46, 2;
$L__BB668_2:
	mov.u32 	%r66, %ntid.x;
	setp.eq.s16 	%p19, %rs2, 2;
	mov.u32 	%r498, %r1;
	@%p19 bra 	$L__BB668_6;
	add.s32 	%r498, %r1, %r66;
	setp.eq.s16 	%p20, %rs2, 3;
	shl.b32 	%r258, %r1, 2;
	mov.u32 	%r259, _ZZ9cuda_gemmIiLi128ELi4ELi1ELi512ELi128ELi128ELi64ELi0ELi0EEviiiPT_S1_S1_iiiE3Csh;
	add.s32 	%r68, %r259, %r258;
	mov.b32 	%r260, 0;
	st.shared.u32 	[%r68], %r260;
	@%p20 bra 	$L__BB668_6;
	add.s32 	%r261, %r1, %r66;
	add.s32 	%r498, %r261, %r66;
	setp.eq.s16 	%p21, %rs2, 0;
	add.s32 	%r70, %r68, %r8;
	mov.b32 	%r262, 0;
	st.shared.u32 	[%r70], %r262;
	@%p21 bra 	$L__BB668_6;
	add.s32 	%r498, %r498, %r66;
	add.s32 	%r263, %r70, %r8;
	mov.b32 	%r264, 0;
	st.shared.u32 	[%r263], %r264;
$L__BB668_6:
	setp.lt.u16 	%p22, %rs1, 2;
	@%p22 bra 	$L__BB668_9;
	shl.b32 	%r265, %r498, 2;
	mov.u32 	%r266, _ZZ9cuda_gemmIiLi128ELi4ELi1ELi512ELi128ELi128ELi64ELi0ELi0EEviiiPT_S1_S1_iiiE3Csh;
	add.s32 	%r499, %r266, %r265;
$L__BB668_8:
	mov.b32 	%r267, 0;
	st.shared.u32 	[%r499], %r267;
	add.s32 	%r268, %r499, %r8;
	st.shared.u32 	[%r268], %r267;
	shl.b32 	%r269, %r66, 3;
	add.s32 	%r270, %r499, %r269;
	st.shared.u32 	[%r270], %r267;
	mad.lo.s32 	%r271, %r66, 12, %r499;
	st.shared.u32 	[%r271], %r267;
	add.s32 	%r498, %r498, %r8;
	shl.b32 	%r272, %r66, 4;
	add.s32 	%r499, %r499, %r272;
	setp.lt.u32 	%p23, %r498, 256;
	@%p23 bra 	$L__BB668_8;
$L__BB668_9:
	mov.b32 	%r501, 0;
	mov.pred 	%p91, -1;
$L__BB668_10:
	mov.pred 	%p1, %p91;
	mov.u32 	%r274, %ctaid.z;
	shl.b32 	%r79, %r274, 6;
	setp.gt.u32 	%p25, %r1, 31;
	@%p25 bra 	$L__BB668_13;
	ld.param.u32 	%r495, [_Z9cuda_gemmIiLi128ELi4ELi1ELi512ELi128ELi128ELi64ELi0ELi0EEviiiPT_S1_S1_iii_param_2];
	shl.b32 	%r502, %r1, 2;
	mov.u32 	%r275, %ctaid.x;
	shl.b32 	%r276, %r275, 8;
	and.b32  	%r277, %r276, -512;
	add.s32 	%r278, %r277, %r79;
	mad.lo.s32 	%r279, %r497, %r495, %r278;
	add.s32 	%r81, %r279, %r501;
$L__BB668_12:
	shr.u32 	%r280, %r502, 5;
	and.b32  	%r281, %r502, 28;
	add.s32 	%r282, %r81, %r281;
	mad.lo.s32 	%r283, %r280, %r193, %r282;
	mul.wide.s32 	%rd7, %r283, 4;
	add.s64 	%rd8, %rd2, %rd7;
	ld.global.v4.u32 	{%r284, %r285, %r286, %r287}, [%rd8];
	shl.b32 	%r288, %r502, 2;
	mov.u32 	%r289, _ZZ9cuda_gemmIiLi128ELi4ELi1ELi512ELi128ELi128ELi64ELi0ELi0EEviiiPT_S1_S1_iiiE3Ash;
	add.s32 	%r290, %r289, %r288;
	st.shared.v4.u32 	[%r290], {%r284, %r285, %r286, %r287};
	add.s32 	%r502, %r502, %r8;
	setp.lt.u32 	%p26, %r502, 128;
	@%p26 bra 	$L__BB668_12;
$L__BB668_13:
	add.s32 	%r82, %r501, %r79;
	mov.b32 	%r503, 0;
$L__BB668_14:
	mov.u32 	%r85, %r503;
	shr.u32 	%r504, %r1, 4;
	add.s32 	%r87, %r9, %r85;
$L__BB668_15:
	add.s32 	%r292, %r82, %r504;
	mad.lo.s32 	%r293, %r292, %r192, %r87;
	mul.wide.s32 	%rd9, %r293, 4;
	add.s64 	%rd10, %rd1, %rd9;
	ld.global.u32 	%r294, [%rd10];
	shl.b32 	%r295, %r504, 2;
	add.s32 	%r296, %r10, %r295;
	st.shared.u32 	[%r296], %r294;
	add.s32 	%r504, %r504, %r11;
	setp.lt.u32 	%p27, %r504, 32;
	@%p27 bra 	$L__BB668_15;
	setp.lt.s32 	%p28, %r2, 1;
	bar.sync 	0;
	@%p28 bra 	$L__BB668_89;
	mov.b32 	%r505, 0;
$L__BB668_18:
	setp.ge.s32 	%p29, %r5, %r14;
	add.s32 	%r91, %r505, %r4;
	shl.b32 	%r298, %r91, 5;
	or.b32  	%r299, %r298, %r13;
	add.s32 	%r300, %r299, %r12;
	shl.b32 	%r301, %r300, 2;
	mov.u32 	%r302, _ZZ9cuda_gemmIiLi128ELi4ELi1ELi512ELi128ELi128ELi64ELi0ELi0EEviiiPT_S1_S1_iiiE3Ash;
	add.s32 	%r303, %r302, %r301;
	ld.shared.u32 	%r92, [%r303];
	add.s32 	%r304, %r299, %r16;
	shl.b32 	%r305, %r304, 2;
	add.s32 	%r306, %r302, %r305;
	ld.shared.u32 	%r93, [%r306];
	add.s32 	%r307, %r299, %r17;
	shl.b32 	%r308, %r307, 2;
	add.s32 	%r309, %r302, %r308;
	ld.shared.u32 	%r94, [%r309];
	add.s32 	%r310, %r299, %r18;
	shl.b32 	%r311, %r310, 2;
	add.s32 	%r312, %r302, %r311;
	ld.shared.u32 	%r95, [%r312];
	add.s32 	%r313, %r299, %r19;
	shl.b32 	%r314, %r313, 2;
	add.s32 	%r315, %r302, %r314;
	ld.shared.u32 	%r96, [%r315];
	add.s32 	%r316, %r299, %r20;
	shl.b32 	%r317, %r316, 2;
	add.s32 	%r318, %r302, %r317;
	ld.shared.u32 	%r97, [%r318];
	add.s32 	%r319, %r299, %r21;
	shl.b32 	%r320, %r319, 2;
	add.s32 	%r321, %r302, %r320;
	ld.shared.u32 	%r98, [%r321];
	add.s32 	%r322, %r299, %r22;
	shl.b32 	%r323, %r322, 2;
	add.s32 	%r324, %r302, %r323;
	ld.shared.u32 	%r99, [%r324];
	add.s32 	%r325, %r299, %r23;
	shl.b32 	%r326, %r325, 2;
	add.s32 	%r327, %r302, %r326;
	ld.shared.u32 	%r100, [%r327];
	add.s32 	%r328, %r299, %r24;
	shl.b32 	%r329, %r328, 2;
	add.s32 	%r330, %r302, %r329;
	ld.shared.u32 	%r101, [%r330];
	add.s32 	%r331, %r299, %r25;
	shl.b32 	%r332, %r331, 2;
	add.s32 	%r333, %r302, %r332;
	ld.shared.u32 	%r102, [%r333];
	add.s32 	%r334, %r299, %r26;
	shl.b32 	%r335, %r334, 2;
	add.s32 	%r336, %r302, %r335;
	ld.shared.u32 	%r103, [%r336];
	add.s32 	%r337, %r299, %r27;
	shl.b32 	%r338, %r337, 2;
	add.s32 	%r339, %r302, %r338;
	ld.shared.u32 	%r104, [%r339];
	add.s32 	%r340, %r299, %r28;
	shl.b32 	%r341, %r340, 2;
	add.s32 	%r342, %r302, %r341;
	ld.shared.u32 	%r105, [%r342];
	add.s32 	%r343, %r299, %r29;
	shl.b32 	%r344, %r343, 2;
	add.s32 	%r345, %r302, %r344;
	ld.shared.u32 	%r106, [%r345];
	add.s32 	%r346, %r299, %r30;
	shl.b32 	%r347, %r346, 2;
	add.s32 	%r348, %r302, %r347;
	ld.shared.u32 	%r107, [%r348];
	@%p29 bra 	$L__BB668_88;
	mov.u32 	%r506, %r5;
$L__BB668_20:
	setp.gt.u32 	%p30, %r193, 64;
	mov.u32 	%r349, _ZZ9cuda_gemmIiLi128ELi4ELi1ELi512ELi128ELi128ELi64ELi0ELi0EEviiiPT_S1_S1_iiiE11kron_fac_sh;
	mad.lo.s32 	%r109, %r506, 132, %r349;
	add.s32 	%r351, %r109, %r350;
	ld.shared.u32 	%r110, [%r351];
	@%p30 bra 	$L__BB668_53;
	setp.eq.s32 	%p47, %r193, 0;
	mov.b32 	%r508, 0;
	@%p47 bra 	$L__BB668_23;
	shfl.sync.idx.b32	%r402|%p48, %r110, %r47, 31, -1;
	mul.lo.s32 	%r508, %r402, %r92;
$L__BB668_23:
	setp.lt.s32 	%p49, %r193, 2;
	@%p49 bra 	$L__BB668_25;
	shfl.sync.idx.b32	%r403|%p50, %r110, %r48, 31, -1;
	mad.lo.s32 	%r508, %r403, %r93, %r508;
$L__BB668_25:
	setp.lt.s32 	%p51, %r193, 3;
	@%p51 bra 	$L__BB668_27;
	shfl.sync.idx.b32	%r404|%p52, %r110, %r49, 31, -1;
	mad.lo.s32 	%r508, %r404, %r94, %r508;
$L__BB668_27:
	setp.lt.s32 	%p53, %r193, 4;
	@%p53 bra 	$L__BB668_29;
	shfl.sync.idx.b32	%r405|%p54, %r110, %r50, 31, -1;
	mad.lo.s32 	%r508, %r405, %r95, %r508;
$L__BB668_29:
	setp.lt.s32 	%p55, %r193, 5;
	@%p55 bra 	$L__BB668_31;
	shfl.sync.idx.b32	%r406|%p56, %r110, %r51, 31, -1;
	mad.lo.s32 	%r508, %r406, %r96, %r508;
$L__BB668_31:
	setp.lt.s32 	%p57, %r193, 6;
	@%p57 bra 	$L__BB668_33;
	shfl.sync.idx.b32	%r407|%p58, %r110, %r52, 31, -1;
	mad.lo.s32 	%r508, %r407, %r97, %r508;
$L__BB668_33:
	setp.lt.s32 	%p59, %r193, 7;
	@%p59 bra 	$L__BB668_35;
	shfl.sync.idx.b32	%r408|%p60, %r110, %r53, 31, -1;
	mad.lo.s32 	%r508, %r408, %r98, %r508;
$L__BB668_35:
	setp.lt.s32 	%p61, %r193, 8;
	@%p61 bra 	$L__BB668_37;
	shfl.sync.idx.b32	%r409|%p62, %r110, %r54, 31, -1;
	mad.lo.s32 	%r508, %r409, %r99, %r508;
$L__BB668_37:
	setp.lt.s32 	%p63, %r193, 9;
	@%p63 bra 	$L__BB668_39;
	shfl.sync.idx.b32	%r410|%p64, %r110, %r55, 31, -1;
	mad.lo.s32 	%r508, %r410, %r100, %r508;
$L__BB668_39:
	setp.lt.s32 	%p65, %r193, 10;
	@%p65 bra 	$L__BB668_41;
	shfl.sync.idx.b32	%r411|%p66, %r110, %r56, 31, -1;
	mad.lo.s32 	%r508, %r411, %r101, %r508;
$L__BB668_41:
	setp.lt.s32 	%p67, %r193, 11;
	@%p67 bra 	$L__BB668_43;
	shfl.sync.idx.b32	%r412|%p68, %r110, %r57, 31, -1;
	mad.lo.s32 	%r508, %r412, %r102, %r508;
$L__BB668_43:
	setp.lt.s32 	%p69, %r193, 12;
	@%p69 bra 	$L__BB668_45;
	shfl.sync.idx.b32	%r413|%p70, %r110, %r58, 31, -1;
	mad.lo.s32 	%r508, %r413, %r103, %r508;
$L__BB668_45:
	setp.lt.s32 	%p71, %r193, 13;
	@%p71 bra 	$L__BB668_47;
	shfl.sync.idx.b32	%r414|%p72, %r110, %r59, 31, -1;
	mad.lo.s32 	%r508, %r414, %r104, %r508;
$L__BB668_47:
	setp.lt.s32 	%p73, %r193, 14;
	@%p73 bra 	$L__BB668_49;
	shfl.sync.idx.b32	%r415|%p74, %r110, %r60, 31, -1;
	mad.lo.s32 	%r508, %r415, %r105, %r508;
$L__BB668_49:
	setp.lt.s32 	%p75, %r193, 15;
	@%p75 bra 	$L__BB668_51;
	shfl.sync.idx.b32	%r416|%p76, %r110, %r61, 31, -1;
	mad.lo.s32 	%r508, %r416, %r106, %r508;
$L__BB668_51:
	setp.lt.s32 	%p77, %r193, 16;
	@%p77 bra 	$L__BB668_85;
	shfl.sync.idx.b32	%r417|%p78, %r110, %r62, 31, -1;
	mad.lo.s32 	%r508, %r417, %r107, %r508;
	bra.uni 	$L__BB668_85;
$L__BB668_53:
	setp.lt.s32 	%p31, %r193, 1;
	mov.b32 	%r508, 0;
	@%p31 bra 	$L__BB668_55;
	add.s32 	%r354, %r109, %r353;
	ld.shared.u32 	%r355, [%r354];
	mul.lo.s32 	%r508, %r355, %r92;
$L__BB668_55:
	setp.lt.s32 	%p32, %r193, 2;
	@%p32 bra 	$L__BB668_57;
	add.s32 	%r357, %r109, %r356;
	ld.shared.u32 	%r358, [%r357];
	mad.lo.s32 	%r508, %r358, %r93, %r508;
$L__BB668_57:
	setp.lt.s32 	%p33, %r193, 3;
	@%p33 bra 	$L__BB668_59;
	add.s32 	%r360, %r109, %r359;
	ld.shared.u32 	%r361, [%r360];
	mad.lo.s32 	%r508, %r361, %r94, %r508;
$L__BB668_59:
	setp.lt.s32 	%p34, %r193, 4;
	@%p34 bra 	$L__BB668_61;
	add.s32 	%r363, %r109, %r362;
	ld.shared.u32 	%r364, [%r363];
	mad.lo.s32 	%r508, %r364, %r95, %r508;
$L__BB668_61:
	setp.lt.s32 	%p35, %r193, 5;
	@%p35 bra 	$L__BB668_63;
	add.s32 	%r366, %r109, %r365;
	ld.shared.u32 	%r367, [%r366];
	mad.lo.s32 	%r508, %r367, %r96, %r508;
$L__BB668_63:
	setp.lt.s32 	%p36, %r193, 6;
	@%p36 bra 	$L__BB668_65;
	add.s32 	%r369, %r109, %r368;
	ld.shared.u32 	%r370, [%r369];
	mad.lo.s32 	%r508, %r370, %r97, %r508;
$L__BB668_65:
	setp.lt.s32 	%p37, %r193, 7;
	@%p37 bra 	$L__BB668_67;
	add.s32 	%r372, %r109, %r371;
	ld.shared.u32 	%r373, [%r372];
	mad.lo.s32 	%r508, %r373, %r98, %r508;
$L__BB668_67:
	setp.lt.s32 	%p38, %r193, 8;
	@%p38 bra 	$L__BB668_69;
	add.s32 	%r375, %r109, %r374;
	ld.shared.u32 	%r376, [%r375];
	mad.lo.s32 	%r508, %r376, %r99, %r508;
$L__BB668_69:
	setp.lt.s32 	%p39, %r193, 9;
	@%p39 bra 	$L__BB668_71;
	add.s32 	%r378, %r109, %r377;
	ld.shared.u32 	%r379, [%r378];
	mad.lo.s32 	%r508, %r379, %r100, %r508;
$L__BB668_71:
	setp.lt.s32 	%p40, %r193, 10;
	@%p40 bra 	$L__BB668_73;
	add.s32 	%r381, %r109, %r380;
	ld.shared.u32 	%r382, [%r381];
	mad.lo.s32 	%r508, %r382, %r101, %r508;
$L__BB668_73:
	setp.lt.s32 	%p41, %r193, 11;
	@%p41 bra 	$L__BB668_75;
	add.s32 	%r384, %r109, %r383;
	ld.shared.u32 	%r385, [%r384];
	mad.lo.s32 	%r508, %r385, %r102, %r508;
$L__BB668_75:
	setp.lt.s32 	%p42, %r193, 12;
	@%p42 bra 	$L__BB668_77;
	add.s32 	%r387, %r109, %r386;
	ld.shared.u32 	%r388, [%r387];
	mad.lo.s32 	%r508, %r388, %r103, %r508;
$L__BB668_77:
	setp.lt.s32 	%p43, %r193, 13;
	@%p43 bra 	$L__BB668_79;
	add.s32 	%r390, %r109, %r389;
	ld.shared.u32 	%r391, [%r390];
	mad.lo.s32 	%r508, %r391, %r104, %r508;
$L__BB668_79:
	setp.lt.s32 	%p44, %r193, 14;
	@%p44 bra 	$L__BB668_81;
	add.s32 	%r393, %r109, %r392;
	ld.shared.u32 	%r394, [%r393];
	mad.lo.s32 	%r508, %r394, %r105, %r508;
$L__BB668_81:
	setp.lt.s32 	%p45, %r193, 15;
	@%p45 bra 	$L__BB668_83;
	add.s32 	%r396, %r109, %r395;
	ld.shared.u32 	%r397, [%r396];
	mad.lo.s32 	%r508, %r397, %r106, %r508;
$L__BB668_83:
	setp.lt.s32 	%p46, %r193, 16;
	@%p46 bra 	$L__BB668_85;
	add.s32 	%r399, %r109, %r398;
	ld.shared.u32 	%r400, [%r399];
	mad.lo.s32 	%r508, %r400, %r107, %r508;
$L__BB668_85:
	setp.ne.s32 	%p79, %r7, 0;
	add.s32 	%r418, %r506, %r85;
	mad.lo.s32 	%r174, %r418, %r2, %r91;
	shfl.sync.down.b32	%r419|%p80, %r508, 1, 7711, -1;
	add.s32 	%r175, %r419, %r508;
	@%p79 bra 	$L__BB668_87;
	shl.b32 	%r420, %r174, 2;
	mov.u32 	%r421, _ZZ9cuda_gemmIiLi128ELi4ELi1ELi512ELi128ELi128ELi64ELi0ELi0EEviiiPT_S1_S1_iiiE3Csh;
	add.s32 	%r422, %r421, %r420;
	ld.shared.u32 	%r423, [%r422];
	add.s32 	%r424, %r423, %r175;
	st.shared.u32 	[%r422], %r424;
$L__BB668_87:
	add.s32 	%r506, %r506, %r63;
	setp.lt.s32 	%p81, %r506, %r14;
	@%p81 bra 	$L__BB668_20;
$L__BB668_88:
	add.s32 	%r505, %r505, %r3;
	setp.lt.s32 	%p82, %r505, %r2;
	@%p82 bra 	$L__BB668_18;
$L__BB668_89:
	add.s32 	%r503, %r85, 16;
	setp.lt.u32 	%p83, %r85, 48;
	@%p83 bra 	$L__BB668_14;
	mov.b32 	%r501, 32;
	mov.pred 	%p91, 0;
	@%p1 bra 	$L__BB668_10;
	ld.param.u64 	%rd25, [_Z9cuda_gemmIiLi128ELi4ELi1ELi512ELi128ELi128ELi64ELi0ELi0EEviiiPT_S1_S1_iii_param_5];
	ld.param.u32 	%r496, [_Z9cuda_gemmIiLi128ELi4ELi1ELi512ELi128ELi128ELi64ELi0ELi0EEviiiPT_S1_S1_iii_param_2];
	ld.param.u32 	%r493, [_Z9cuda_gemmIiLi128ELi4ELi1ELi512ELi128ELi128ELi64ELi0ELi0EEviiiPT_S1_S1_iii_param_1];
	cvta.to.global.u64 	%rd3, %rd25;
	bar.sync 	0;
	div.s32 	%r179, %r496, %r193;
	mad.lo.s32 	%r180, %r497, %r493, %r15;
	mov.u32 	%r538, %r1;
	@%p19 bra 	$L__BB668_95;
	mov.u32 	%r181, %ntid.x;
	add.s32 	%r538, %r1, %r181;
	setp.eq.s16 	%p86, %rs2, 3;
	div.s32 	%r426, %r1, %r2;
	mul.lo.s32 	%r427, %r426, %r2;
	sub.s32 	%r428, %r1, %r427;
	mad.lo.s32 	%r429, %r179, %r426, %r180;
	add.s32 	%r430, %r429, %r428;
	mul.wide.s32 	%rd11, %r430, 4;
	add.s64 	%rd12, %rd3, %rd11;
	shl.b32 	%r431, %r1, 2;
	mov.u32 	%r432, _ZZ9cuda_gemmIiLi128ELi4ELi1ELi512ELi128ELi128ELi64ELi0ELi0EEviiiPT_S1_S1_iiiE3Csh;
	add.s32 	%r183, %r432, %r431;
	ld.shared.u32 	%r433, [%r183];
	atom.global.add.u32 	%r434, [%rd12], %r433;
	@%p86 bra 	$L__BB668_95;
	add.s32 	%r435, %r1, %r181;
	add.s32 	%r184, %r435, %r181;
	setp.eq.s16 	%p87, %rs2, 0;
	div.s32 	%r436, %r538, %r2;
	mul.lo.s32 	%r437, %r436, %r2;
	sub.s32 	%r438, %r538, %r437;
	mad.lo.s32 	%r439, %r179, %r436, %r180;
	add.s32 	%r440, %r439, %r438;
	mul.wide.s32 	%rd13, %r440, 4;
	add.s64 	%rd14, %rd3, %rd13;
	add.s32 	%r441, %r183, %r8;
	ld.shared.u32 	%r442, [%r441];
	atom.global.add.u32 	%r443, [%rd14], %r442;
	mov.u32 	%r538, %r184;
	@%p87 bra 	$L__BB668_95;
	add.s32 	%r538, %r184, %r181;
	div.s32 	%r444, %r184, %r2;
	mul.lo.s32 	%r445, %r444, %r2;
	sub.s32 	%r446, %r184, %r445;
	mad.lo.s32 	%r447, %r179, %r444, %r180;
	add.s32 	%r448, %r447, %r446;
	mul.wide.s32 	%rd15, %r448, 4;
	add.s64 	%rd16, %rd3, %rd15;
	add.s32 	%r449, %r183, %r8;
	add.s32 	%r450, %r449, %r8;
	ld.shared.u32 	%r451, [%r450];
	atom.global.add.u32 	%r452, [%rd16], %r451;
$L__BB668_95:
	@%p22 bra 	$L__BB668_97;
$L__BB668_96:
	div.s32 	%r453, %r538, %r2;
	mul.lo.s32 	%r454, %r453, %r2;
	sub.s32 	%r455, %r538, %r454;
	mad.lo.s32 	%r456, %r179, %r453, %r180;
	add.s32 	%r457, %r456, %r455;
	mul.wide.s32 	%rd17, %r457, 4;
	add.s64 	%rd18, %rd3, %rd17;
	shl.b32 	%r458, %r538, 2;
	mov.u32 	%r459, _ZZ9cuda_gemmIiLi128ELi4ELi1ELi512ELi128ELi128ELi64ELi0ELi0EEviiiPT_S1_S1_iiiE3Csh;
	add.s32 	%r460, %r459, %r458;
	ld.shared.u32 	%r461, [%r460];
	atom.global.add.u32 	%r462, [%rd18], %r461;
	mov.u32 	%r463, %ntid.x;
	add.s32 	%r464, %r538, %r463;
	div.s32 	%r465, %r464, %r2;
	mul.lo.s32 	%r466, %r465, %r2;
	sub.s32 	%r467, %r464, %r466;
	mad.lo.s32 	%r468, %r179, %r465, %r180;
	add.s32 	%r469, %r468, %r467;
	mul.wide.s32 	%rd19, %r469, 4;
	add.s64 	%rd20, %rd3, %rd19;
	add.s32 	%r470, %r460, %r8;
	ld.shared.u32 	%r471, [%r470];
	atom.global.add.u32 	%r472, [%rd20], %r471;
	add.s32 	%r473, %r464, %r463;
	div.s32 	%r474, %r473, %r2;
	mul.lo.s32 	%r475, %r474, %r2;
	sub.s32 	%r476, %r473, %r475;
	mad.lo.s32 	%r477, %r179, %r474, %r180;
	add.s32 	%r478, %r477, %r476;
	mul.wide.s32 	%rd21, %r478, 4;
	add.s64 	%rd22, %rd3, %rd21;
	add.s32 	%r479, %r470, %r8;
	ld.shared.u32 	%r480, [%r479];
	atom.global.add.u32 	%r481, [%rd22], %r480;
	add.s32 	%r482, %r473, %r463;
	div.s32 	%r483, %r482, %r2;
	mul.lo.s32 	%r484, %r483, %r2;
	sub.s32 	%r485, %r482, %r484;
	mad.lo.s32 	%r486, %r179, %r483, %r180;
	add.s32 	%r487, %r486, %r485;
	mul.wide.s32 	%rd23, %r487, 4;
	add.s64 	%rd24, %rd3, %rd23;
	add.s32 	%r488, %r479, %r8;
	ld.shared.u32 	%r489, [%r488];
	atom.global.add.u32 	%r490, [%rd24], %r489;
	add.s32 	%r538, %r482, %r463;
	setp.lt.u32 	%p89, %r538, 256;
	@%p89 bra 	$L__BB668_96;
$L__BB668_97:
	mov.u32 	%r491, %nctaid.y;
	add.s32 	%r497, %r497, %r491;
	shl.b32 	%r492, %r491, 2;
	setp.lt.u32 	%p90, %r497, %r492;
	@%p90 bra 	$L__BB668_2;
$L__BB668_98:
	ret;

}
	// .globl	_Z9cuda_gemmIiLi128ELi4ELi1ELi512ELi128ELi128ELi64ELi0ELi1EEviiiPT_S1_S1_iii
.visible .entry _Z9cuda_gemmIiLi128ELi4ELi1ELi512ELi128ELi128ELi64ELi0ELi1EEviiiPT_S1_S1_iii(
	.param .u32 _Z9cuda_gemmIiLi128ELi4ELi1ELi512ELi128ELi128ELi64ELi0ELi1EEviiiPT_S1_S1_iii_param_0,
	.param .u32 _Z9cuda_gemmIiLi128ELi4ELi1ELi512ELi128ELi128ELi64ELi0ELi1EEviiiPT_S1_S1_iii_param_1,
	.param .u32 _Z9cuda_gemmIiLi128ELi4ELi1ELi512ELi128ELi128ELi64ELi0ELi1EEviiiPT_S1_S1_iii_param_2,
	.param .u64 .ptr .align 1 _Z9cuda_gemmIiLi128ELi4ELi1ELi512ELi128ELi128ELi64ELi0ELi1EEviiiPT_S1_S1_iii_param_3,
	.param .u64 .ptr .align 1 _Z9cuda_gemmIiLi128ELi4ELi1ELi512ELi128ELi128ELi64ELi0ELi1EEviiiPT_S1_S1_iii_param_4,
	.param .u64 .ptr .align 1 _Z9cuda_gemmIiLi128ELi4ELi1ELi512ELi128ELi128ELi64ELi0ELi1EEviiiPT_S1_S1_iii_param_5,
	.param .u32 _Z9cuda_gemmIiLi128ELi4ELi1ELi512ELi128ELi128ELi64ELi0ELi1EEviiiPT_S1_S1_iii_param_6,
	.param .u32 _Z9cuda_gemmIiLi128ELi4ELi1ELi512ELi128ELi128ELi64ELi0ELi1EEviiiPT_S1_S1_iii_param_7,
	.param .u32 _Z9cuda_gemmIiLi128ELi4ELi1ELi512ELi128ELi128ELi64ELi0ELi1EEviiiPT_S1_S1_iii_param_8
)
.maxntid 128
{
	.reg .pred 	%p<23>;
	.reg .b16 	%rs<8>;
	.reg .b32 	%r<264>;
	.reg .b64 	%rd<25>;
	// demoted variable
	.shared .align 128 .b8 _ZZ9cuda_gemmIiLi128ELi4ELi1ELi512ELi128ELi128ELi64ELi0ELi1EEviiiPT_S1_S1_iiiE11kron_fac_sh[2112];
	// demoted variable
	.shared .align 128 .b8 _ZZ9cuda_gemmIiLi128ELi4ELi1ELi512ELi128ELi128ELi64ELi0ELi1EEviiiPT_S1_S1_iiiE3Ash[512];
	// demoted variable
	.shared .align 128 .b8 _ZZ9cuda_gemmIiLi128ELi4ELi1ELi512ELi128ELi128ELi64ELi0ELi1EEviiiPT_S1_S1_iiiE3Csh[1024];
	ld.param.u32 	%r64, [_Z9cuda_gemmIiLi128ELi4ELi1ELi512ELi128ELi128ELi64ELi0ELi1EEviiiPT_S1_S1_iii_param_1];
	ld.param.u32 	%r65, [_Z9cuda_gemmIiLi128ELi4ELi1ELi512ELi128ELi128ELi64ELi0ELi1EEviiiPT_S1_S1_iii_param_2];
	ld.param.u64 	%rd4, [_Z9cuda_gemmIiLi128ELi4ELi1ELi512ELi128ELi128ELi64ELi0ELi1EEviiiPT_S1_S1_iii_param_3];
	ld.param.u64 	%rd5, [_Z9cuda_gemmIiLi128ELi4ELi1ELi512ELi128ELi128ELi64ELi0ELi1EEviiiPT_S1_S1_iii_param_4];
	ld.param.u64 	%rd6, [_Z9cuda_gemmIiLi128ELi4ELi1ELi512ELi128ELi128ELi64ELi0ELi1EEviiiPT_S1_S1_iii_param_5];
	cvta.to.global.u64 	%rd1, %rd6;
	mov.u32 	%r1, %tid.x;
	shr.u32 	%r66, %r1, 1;
	and.b32  	%r2, %r66, 3;
	shr.u32 	%r3, %r1, 3;
	mov.u32 	%r254, %ctaid.y;
	mov.u32 	%r5, %nctaid.y;
	shl.b32 	%r6, %r5, 2;
	setp.ge.u32 	%p2, %r254, %r6;
	@%p2 bra 	$L__BB669_28;
	and.b32  	%r7, %r1, 1;
	mov.u32 	%r67, %ctaid.x;
	shr.u32 	%r68, %r67, 1;
	and.b32  	%r69, %r67, 1;
	mov.u32 	%r70, %ctaid.z;
	mov.u32 	%r8, %ntid.x;
	shl.b32 	%r71, %r68, 9;
	shl.b32 	%r9, %r70, 6;
	add.s32 	%r10, %r71, %r9;
	shl.b32 	%r11, %r8, 2;
	shr.u32 	%r12, %r1, 4;
	shl.b32 	%r72, %r67, 6;
	and.b32  	%r73, %r72, 64;
	and.b32  	%r74, %r1, 15;
	or.b32  	%r13, %r73, %r74;
	mov.u32 	%r75, _ZZ9cuda_gemmIiLi128ELi4ELi1ELi512ELi128ELi128ELi64ELi0ELi1EEviiiPT_S1_S1_iiiE11kron_fac_sh;
	mad.lo.s32 	%r14, %r74, 132, %r75;
	shr.u32 	%r15, %r8, 4;
	shl.b32 	%r76, %r1, 4;
	and.b32  	%r77, %r76, 16;
	shl.b32 	%r78, %r2, 5;
	or.b32  	%r79, %r78, %r77;
	mad.lo.s32 	%r80, %r3, 132, %r75;
	shr.u32 	%r81, %r65, 31;
	add.s32 	%r82, %r65, %r81;
	shr.s32 	%r83, %r82, 1;
	shl.b32 	%r84, %r68, 2;
	shr.s32 	%r85, %r65, 31;
	shr.u32 	%r86, %r85, 25;
	add.s32 	%r87, %r65, %r86;
	shr.s32 	%r16, %r87, 7;
	mad.lo.s32 	%r17, %r83, %r69, %r84;
	add.s32 	%r18, %r1, %r8;
	cvt.u16.u32 	%rs3, %r18;
	not.b16 	%rs4, %rs3;
	and.b16  	%rs5, %rs4, 255;
	cvt.u16.u32 	%rs6, %r8;
	and.b16  	%rs7, %rs6, 255;
	div.u16 	%rs1, %rs5, %rs7;
	and.b16  	%rs2, %rs1, 3;
	shl.b32 	%r88, %r1, 2;
	mov.u32 	%r89, _ZZ9cuda_gemmIiLi128ELi4ELi1ELi512ELi128ELi128ELi64ELi0ELi1EEviiiPT_S1_S1_iiiE3Csh;
	add.s32 	%r19, %r89, %r88;
	add.s32 	%r20, %r19, %r11;
	add.s32 	%r21, %r18, %r8;
	add.s32 	%r22, %r20, %r11;
	or.b32  	%r90, %r79, %r2;
	shl.b32 	%r91, %r90, 2;
	mov.u32 	%r92, _ZZ9cuda_gemmIiLi128ELi4ELi1ELi512ELi128ELi128ELi64ELi0ELi1EEviiiPT_S1_S1_iiiE3Ash;
	add.s32 	%r23, %r92, %r91;
	or.b32  	%r93, %r2, 8;
	or.b32  	%r94, %r79, %r93;
	shl.b32 	%r95, %r94, 2;
	add.s32 	%r24, %r92, %r95;
	add.s32 	%r96, %r2, 13;
	and.b32  	%r97, %r96, 15;
	or.b32  	%r98, %r79, %r97;
	shl.b32 	%r99, %r98, 2;
	add.s32 	%r25, %r92, %r99;
	add.s32 	%r100, %r2, 14;
	and.b32  	%r101, %r100, 15;
	or.b32  	%r102, %r79, %r101;
	shl.b32 	%r103, %r102, 2;
	add.s32 	%r26, %r92, %r103;
	add.s32 	%r104, %r2, -1;
	and.b32  	%r105, %r104, 15;
	or.b32  	%r106, %r79, %r105;
	shl.b32 	%r107, %r106, 2;
	add.s32 	%r27, %r92, %r107;
	mad.lo.s32 	%r108, %r2, -31, %r79;
	shl.b32 	%r109, %r108, 2;
	add.s32 	%r28, %r80, %r109;
	or.b32  	%r110, %r77, %r93;
	shl.b32 	%r111, %r110, 2;
	add.s32 	%r29, %r80, %r111;
	or.b32  	%r112, %r77, %r97;
	shl.b32 	%r113, %r112, 2;
	add.s32 	%r30, %r80, %r113;
	or.b32  	%r114, %r77, %r101;
	shl.b32 	%r115, %r114, 2;
	add.s32 	%r31, %r80, %r115;
	or.b32  	%r116, %r77, %r105;
	shl.b32 	%r117, %r116, 2;
	add.s32 	%r32, %r80, %r117;
	shr.u32 	%r118, %r21, 2;
	and.b32  	%r119, %r21, 3;
	mad.lo.s32 	%r33, %r118, %r16, %r119;
	cvta.to.global.u64 	%rd2, %rd5;
	cvta.to.global.u64 	%rd3, %rd4;
$L__BB669_2:
	setp.eq.s16 	%p3, %rs2, 2;
	mov.u32 	%r255, %r1;
	@%p3 bra 	$L__BB669_6;
	setp.eq.s16 	%p4, %rs2, 3;
	mov.b32 	%r120, 0;
	st.shared.u32 	[%r19], %r120;
	mov.u32 	%r255, %r18;
	@%p4 bra 	$L__BB669_6;
	setp.eq.s16 	%p5, %rs2, 0;
	mov.b32 	%r121, 0;
	st.shared.u32 	[%r20], %r121;
	mov.u32 	%r255, %r21;
	@%p5 bra 	$L__BB669_6;
	add.s32 	%r255, %r21, %r8;
	mov.b32 	%r122, 0;
	st.shared.u32 	[%r22], %r122;
$L__BB669_6:
	setp.lt.u16 	%p6, %rs1, 2;
	@%p6 bra 	$L__BB669_9;
	shl.b32 	%r123, %r255, 2;
	mov.u32 	%r124, _ZZ9cuda_gemmIiLi128ELi4ELi1ELi512ELi128ELi128ELi64ELi0ELi1EEviiiPT_S1_S1_iiiE3Csh;
	add.s32 	%r256, %r124, %r123;
$L__BB669_8:
	mov.b32 	%r125, 0;
	st.shared.u32 	[%r256], %r125;
	add.s32 	%r126, %r256, %r11;
	st.shared.u32 	[%r126], %r125;
	shl.b32 	%r127, %r8, 3;
	add.s32 	%r128, %r256, %r127;
	st.shared.u32 	[%r128], %r125;
	mad.lo.s32 	%r129, %r8, 12, %r256;
	st.shared.u32 	[%r129], %r125;
	add.s32 	%r255, %r255, %r11;
	shl.b32 	%r130, %r8, 4;
	add.s32 	%r256, %r256, %r130;
	setp.lt.u32 	%p7, %r255, 256;
	@%p7 bra 	$L__BB669_8;
$L__BB669_9:
	mad.lo.s32 	%r42, %r254, %r65, %r10;
	mov.b32 	%r258, 0;
	mov.pred 	%p22, -1;
$L__BB669_10:
	mov.pred 	%p1, %p22;
	setp.gt.u32 	%p9, %r1, 31;
	@%p9 bra 	$L__BB669_13;
	shl.b32 	%r259, %r1, 2;
	add.s32 	%r45, %r42, %r258;
$L__BB669_12:
	shl.b32 	%r132, %r259, 2;
	and.b32  	%r133, %r132, 384;
	and.b32  	%r134, %r259, 28;
	add.s32 	%r135, %r45, %r134;
	add.s32 	%r136, %r135, %r133;
	mul.wide.s32 	%rd7, %r136, 4;
	add.s64 	%rd8, %rd3, %rd7;
	ld.global.v4.u32 	{%r137, %r138, %r139, %r140}, [%rd8];
	mov.u32 	%r141, _ZZ9cuda_gemmIiLi128ELi4ELi1ELi512ELi128ELi128ELi64ELi0ELi1EEviiiPT_S1_S1_iiiE3Ash;
	add.s32 	%r142, %r141, %r132;
	st.shared.v4.u32 	[%r142], {%r137, %r138, %r139, %r140};
	add.s32 	%r259, %r259, %r11;
	setp.lt.u32 	%p10, %r259, 128;
	@%p10 bra 	$L__BB669_12;
$L__BB669_13:
	add.s32 	%r46, %r258, %r9;
	mov.b32 	%r260, 0;
$L__BB669_14:
	mov.u32 	%r49, %r260;
	add.s32 	%r50, %r49, %r13;
	mov.u32 	%r261, %r12;
$L__BB669_15:
	add.s32 	%r144, %r46, %r261;
	shl.b32 	%r145, %r144, 7;
	add.s32 	%r146, %r145, %r50;
	mul.wide.u32 	%rd9, %r146, 4;
	add.s64 	%rd10, %rd2, %rd9;
	ld.global.u32 	%r147, [%rd10];
	shl.b32 	%r148, %r261, 2;
	add.s32 	%r149, %r14, %r148;
	st.shared.u32 	[%r149], %r147;
	add.s32 	%r261, %r261, %r15;
	setp.lt.u32 	%p11, %r261, 32;
	@%p11 bra 	$L__BB669_15;
	setp.ne.s32 	%p12, %r7, 0;
	bar.sync 	0;
	ld.shared.u32 	%r150, [%r23];
	ld.shared.u32 	%r151, [%r23+4];
	ld.shared.u32 	%r152, [%r23+8];
	ld.shared.u32 	%r153, [%r23+12];
	ld.shared.u32 	%r154, [%r23+16];
	ld.shared.u32 	%r155, [%r23+20];
	ld.shared.u32 	%r156, [%r23+24];
	ld.shared.u32 	%r157, [%r23+28];
	ld.shared.u32 	%r158, [%r24];
	ld.shared.u32 	%r159, [%r23+36];
	ld.shared.u32 	%r160, [%r23+40];
	ld.shared.u32 	%r161, [%r23+44];
	ld.shared.u32 	%r162, [%r23+48];
	ld.shared.u32 	%r163, [%r25];
	ld.shared.u32 	%r164, [%r26];
	ld.shared.u32 	%r165, [%r27];
	ld.shared.u32 	%r166, [%r28];
	mul.lo.s32 	%r167, %r166, %r150;
	ld.shared.u32 	%r168, [%r28+4];
	mad.lo.s32 	%r169, %r168, %r151, %r167;
	ld.shared.u32 	%r170, [%r28+8];
	mad.lo.s32 	%r171, %r170, %r152, %r169;
	ld.shared.u32 	%r172, [%r28+12];
	mad.lo.s32 	%r173, %r172, %r153, %r171;
	ld.shared.u32 	%r174, [%r28+16];
	mad.lo.s32 	%r175, %r174, %r154, %r173;
	ld.shared.u32 	%r176, [%r28+20];
	mad.lo.s32 	%r177, %r176, %r155, %r175;
	ld.shared.u32 	%r178, [%r28+24];
	mad.lo.s32 	%r179, %r178, %r156, %r177;
	ld.shared.u32 	%r180, [%r28+28];
	mad.lo.s32 	%r181, %r180, %r157, %r179;
	ld.shared.u32 	%r182, [%r29];
	mad.lo.s32 	%r183, %r182, %r158, %r181;
	ld.shared.u32 	%r184, [%r28+36];
	mad.lo.s32 	%r185, %r184, %r159, %r183;
	ld.shared.u32 	%r186, [%r28+40];
	mad.lo.s32 	%r187, %r186, %r160, %r185;
	ld.shared.u32 	%r188, [%r28+44];
	mad.lo.s32 	%r189, %r188, %r161, %r187;
	ld.shared.u32 	%r190, [%r28+48];
	mad.lo.s32 	%r191, %r190, %r162, %r189;
	ld.shared.u32 	%r192, [%r30];
	mad.lo.s32 	%r193, %r192, %r163, %r191;
	ld.shared.u32 	%r194, [%r31];
	mad.lo.s32 	%r195, %r194, %r164, %r193;
	ld.shared.u32 	%r196, [%r32];
	mad.lo.s32 	%r197, %r196, %r165, %r195;
	add.s32 	%r198, %r3, %r49;
	shl.b32 	%r199, %r198, 2;
	or.b32  	%r53, %r199, %r2;
	shfl.sync.down.b32	%r200|%p13, %r197, 1, 7711, -1;
	add.s32 	%r54, %r200, %r197;
	@%p12 bra 	$L__BB669_18;
	shl.b32 	%r201, %r53, 2;
	mov.u32 	%r202, _ZZ9cuda_gemmIiLi128ELi4ELi1ELi512ELi128ELi128ELi64ELi0ELi1EEviiiPT_S1_S1_iiiE3Csh;
	add.s32 	%r203, %r202, %r201;
	ld.shared.u32 	%r204, [%r203];
	add.s32 	%r205, %r204, %r54;
	st.shared.u32 	[%r203], %r205;
$L__BB669_18:
	add.s32 	%r260, %r49, 16;
	setp.lt.u32 	%p14, %r49, 48;
	@%p14 bra 	$L__BB669_14;
	mov.b32 	%r258, 32;
	mov.pred 	%p22, 0;
	@%p1 bra 	$L__BB669_10;
	setp.eq.s16 	%p16, %rs2, 2;
	bar.sync 	0;
	mad.lo.s32 	%r56, %r254, %r64, %r17;
	mov.u32 	%r262, %r1;
	@%p16 bra 	$L__BB669_24;
	setp.eq.s16 	%p17, %rs2, 3;
	and.b32  	%r207, %r1, 3;
	shr.u32 	%r208, %r1, 2;
	mad.lo.s32 	%r209, %r208, %r16, %r207;
	add.s32 	%r210, %r56, %r209;
	mul.wide.s32 	%rd11, %r210, 4;
	add.s64 	%rd12, %rd1, %rd11;
	ld.shared.u32 	%r211, [%r19];
	atom.global.add.u32 	%r212, [%rd12], %r211;
	mov.u32 	%r262, %r18;
	@%p17 bra 	$L__BB669_24;
	setp.eq.s16 	%p18, %rs2, 0;
	and.b32  	%r213, %r18, 3;
	shr.u32 	%r214, %r18, 2;
	mad.lo.s32 	%r215, %r214, %r16, %r213;
	add.s32 	%r216, %r56, %r215;
	mul.wide.s32 	%rd13, %r216, 4;
	add.s64 	%rd14, %rd1, %rd13;
	ld.shared.u32 	%r217, [%r20];
	atom.global.add.u32 	%r218, [%rd14], %r217;
	mov.u32 	%r262, %r21;
	@%p18 bra 	$L__BB669_24;
	add.s32 	%r262, %r21, %r8;
	add.s32 	%r219, %r56, %r33;
	mul.wide.s32 	%rd15, %r219, 4;
	add.s64 	%rd16, %rd1, %rd15;
	ld.shared.u32 	%r220, [%r22];
	atom.global.add.u32 	%r221, [%rd16], %r220;
$L__BB669_24:
	setp.lt.u16 	%p19, %rs1, 2;
	@%p19 bra 	$L__BB669_27;
	and.b32  	%r222, %r262, 3;
	add.s32 	%r223, %r8, %r262;
	and.b32  	%r224, %r223, 3;
	add.s32 	%r59, %r56, %r222;
	add.s32 	%r60, %r56, %r224;
$L__BB669_26:
	shr.u32 	%r225, %r262, 2;
	mad.lo.s32 	%r226, %r225, %r16, %r59;
	mul.wide.s32 	%rd17, %r226, 4;
	add.s64 	%rd18, %rd1, %rd17;
	shl.b32 	%r227, %r262, 2;
	mov.u32 	%r228, _ZZ9cuda_gemmIiLi128ELi4ELi1ELi512ELi128ELi128ELi64ELi0ELi1EEviiiPT_S1_S1_iiiE3Csh;
	add.s32 	%r229, %r228, %r227;
	ld.shared.u32 	%r230, [%r229];
	atom.global.add.u32 	%r231, [%rd18], %r230;
	add.s32 	%r232, %r262, %r8;
	shr.u32 	%r233, %r232, 2;
	mad.lo.s32 	%r234, %r233, %r16, %r60;
	mul.wide.s32 	%rd19, %r234, 4;
	add.s64 	%rd20, %rd1, %rd19;
	add.s32 	%r235, %r229, %r11;
	ld.shared.u32 	%r236, [%r235];
	atom.global.add.u32 	%r237, [%rd20], %r236;
	add.s32 	%r238, %r232, %r8;
	shr.u32 	%r239, %r238, 2;
	and.b32  	%r240, %r238, 3;
	add.s32 	%r241, %r56, %r240;
	mad.lo.s32 	%r242, %r239, %r16, %r241;
	mul.wide.s32 	%rd21, %r242, 4;
	add.s64 	%rd22, %rd1, %rd21;
	add.s32 	%r243, %r235, %r11;
	ld.shared.u32 	%r244, [%r243];
	atom.global.add.u32 	%r245, [%rd22], %r244;
	add.s32 	%r246, %r238, %r8;
	shr.u32 	%r247, %r246, 2;
	and.b32  	%r248, %r246, 3;
	add.s32 	%r249, %r56, %r248;
	mad.lo.s32 	%r250, %r247, %r16, %r249;
	mul.wide.s32 	%rd23, %r250, 4;
	add.s64 	%rd24, %rd1, %rd23;
	add.s32 	%r251, %r243, %r11;
	ld.shared.u32 	%r252, [%r251];
	atom.global.add.u32 	%r253, [%rd24], %r252;
	add.s32 	%r262, %r246, %r8;
	setp.lt.u32 	%p20, %r262, 256;
	@%p20 bra 	$L__BB669_26;
$L__BB669_27:
	add.s32 	%r254, %r254, %r5;
	setp.lt.u32 	%p21, %r254, %r6;
	@%p21 bra 	$L__BB669_2;
$L__BB669_28:
	ret;

}
	// .globl	_Z9cuda_gemmIiLi128ELi4ELi1ELi512ELi128ELi128ELi64ELi1ELi0EEviiiPT_S1_S1_iii
.visible .entry _Z9cuda_gemmIiLi128ELi4ELi1ELi512ELi128ELi128ELi64ELi1ELi0EEviiiPT_S1_S1_iii(
	.param .u32 _Z9cuda_gemmIiLi128ELi4ELi1ELi512ELi128ELi128ELi64ELi1ELi0EEviiiPT_S1_S1_iii_param_0,
	.param .u32 _Z9cuda_gemmIiLi128ELi4ELi1ELi512ELi128ELi128ELi64ELi1ELi0EEviiiPT_S1_S1_iii_param_1,
	.param .u32 _Z9cuda_gemmIiLi128ELi4ELi1ELi512ELi128ELi128ELi64ELi1ELi0EEviiiPT_S1_S1_iii_param_2,
	.param .u64 .ptr .align 1 _Z9cuda_gemmIiLi128ELi4ELi1ELi512ELi128ELi128ELi64ELi1ELi0EEviiiPT_S1_S1_iii_param_3,
	.param .u64 .ptr .align 1 _Z9cuda_gemmIiLi128ELi4ELi1ELi512ELi128ELi128ELi64ELi1ELi0EEviiiPT_S1_S1_iii_param_4,
	.param .u64 .ptr .align 1 _Z9cuda_gemmIiLi128ELi4ELi1ELi512ELi128ELi128ELi64ELi1ELi0EEviiiPT_S1_S1_iii_param_5,
	.param .u32 _Z9cuda_gemmIiLi128ELi4ELi1ELi512ELi128ELi128ELi64ELi1ELi0EEviiiPT_S1_S1_iii_param_6,
	.param .u32 _Z9cuda_gemmIiLi128ELi4ELi1ELi512ELi128ELi128ELi64ELi1ELi0EEviiiPT_S1_S1_iii_param_7,
	.param .u32 _Z9cuda_gemmIiLi128ELi4ELi1ELi512ELi128ELi128ELi64ELi1ELi0EEviiiPT_S1_S1_iii_param_8
)
.maxntid 128
{
	.reg .pred 	%p<92>;
	.reg .b16 	%rs<12>;
	.reg .b32 	%r<503>;
	.reg .b64 	%rd<26>;
	// demoted variable
	.shared .align 128 .b8 _ZZ9cuda_gemmIiLi128ELi4ELi1ELi512ELi128ELi128ELi64ELi1ELi0EEviiiPT_S1_S1_iiiE11kron_fac_sh[2112];
	// demoted variable
	.shared .align 128 .b8 _ZZ9cuda_gemmIiLi128ELi4ELi1ELi512ELi128ELi128ELi64ELi1ELi0EEviiiPT_S1_S1_iiiE3Ash[512];
	// demoted variable
	.shared .align 128 .b8 _ZZ9cuda_gemmIiLi128ELi4ELi1ELi512ELi128ELi128ELi64ELi1ELi0EEviiiPT_S1_S1_iiiE3Csh[1024];
	ld.param.u64 	%rd5, [_Z9cuda_gemmIiLi128ELi4ELi1ELi512ELi128ELi128ELi64ELi1ELi0EEviiiPT_S1_S1_iii_param_3];
	ld.param.u64 	%rd6, [_Z9cuda_gemmIiLi128ELi4ELi1ELi512ELi128ELi128ELi64ELi1ELi0EEviiiPT_S1_S1_iii_param_4];
	ld.param.u32 	%r185, [_Z9cuda_gemmIiLi128ELi4ELi1ELi512ELi128ELi128ELi64ELi1ELi0EEviiiPT_S1_S1_iii_param_6];
	ld.param.u32 	%r186, [_Z9cuda_gemmIiLi128ELi4ELi1ELi512ELi128ELi128ELi64ELi1ELi0EEviiiPT_S1_S1_iii_param_7];
	mov.u32 	%r1, %tid.x;
	div.s32 	%r2, 512, %r186;
	min.s32 	%r187, %r2, 64;
	shl.b32 	%r3, %r187, 1;
	div.u32 	%r5, %r1, %r3;
	mul.lo.s32 	%r188, %r5, %r3;
	sub.s32 	%r189, %r1, %r188;
	shr.u32 	%r4, %r189, 1;
	mov.u32 	%r460, %ctaid.y;
	mov.u32 	%r190, %nctaid.y;
	shl.b32 	%r191, %r190, 2;
	setp.ge.u32 	%p2, %r460, %r191;
	@%p2 bra 	$L__BB670_98;
	and.b32  	%r7, %r1, 1;
	mov.u32 	%r192, %ctaid.x;
	mov.u32 	%r193, %ntid.x;
	shl.b32 	%r8, %r193, 2;
	shr.u32 	%r9, %r1, 4;
	shl.b32 	%r194, %r192, 6;
	and.b32  	%r195, %r194, 64;
	and.b32  	%r196, %r1, 15;
	or.b32  	%r10, %r195, %r196;
	mov.u32 	%r197, _ZZ9cuda_gemmIiLi128ELi4ELi1ELi512ELi128ELi128ELi64ELi1ELi0EEviiiPT_S1_S1_iiiE11kron_fac_sh;
	mad.lo.s32 	%r11, %r196, 132, %r197;
	shr.u32 	%r12, %r193, 4;
	and.b32  	%r13, %r4, 15;
	shl.b32 	%r198, %r1, 4;
	and.b32  	%r14, %r198, 16;
	min.s32 	%r15, %r185, 16;
	add.s32 	%r199, %r1, %r193;
	cvt.u16.u32 	%rs4, %r199;
	not.b16 	%rs5, %rs4;
	and.b16  	%rs6, %rs5, 255;
	cvt.u16.u32 	%rs7, %r193;
	and.b16  	%rs8, %rs7, 255;
	div.u16 	%rs1, %rs6, %rs8;
	add.s32 	%r200, %r4, 1;
	and.b32  	%r16, %r200, 15;
	add.s32 	%r201, %r4, 2;
	and.b32  	%r17, %r201, 15;
	add.s32 	%r202, %r4, 3;
	and.b32  	%r18, %r202, 15;
	add.s32 	%r203, %r4, 4;
	and.b32  	%r19, %r203, 15;
	add.s32 	%r204, %r4, 5;
	and.b32  	%r20, %r204, 15;
	add.s32 	%r205, %r4, 6;
	and.b32  	%r21, %r205, 15;
	add.s32 	%r206, %r4, 7;
	and.b32  	%r22, %r206, 15;
	xor.b32  	%r23, %r13, 8;
	add.s32 	%r207, %r4, 9;
	and.b32  	%r24, %r207, 15;
	add.s32 	%r208, %r4, 10;
	and.b32  	%r25, %r208, 15;
	add.s32 	%r209, %r4, 11;
	and.b32  	%r26, %r209, 15;
	add.s32 	%r210, %r4, 12;
	and.b32  	%r27, %r210, 15;
	add.s32 	%r211, %r4, 13;
	and.b32  	%r28, %r211, 15;
	add.s32 	%r212, %r4, 14;
	and.b32  	%r29, %r212, 15;
	add.s32 	%r213, %r4, -1;
	and.b32  	%r30, %r213, 15;
	or.b32  	%r31, %r14, %r13;
	or.b32  	%r32, %r14, %r16;
	or.b32  	%r33, %r14, %r17;
	or.b32  	%r34, %r14, %r18;
	or.b32  	%r35, %r14, %r19;
	or.b32  	%r36, %r14, %r20;
	or.b32  	%r37, %r14, %r21;
	or.b32  	%r38, %r14, %r22;
	or.b32  	%r39, %r14, %r23;
	or.b32  	%r40, %r14, %r24;
	or.b32  	%r41, %r14, %r25;
	or.b32  	%r42, %r14, %r26;
	or.b32  	%r43, %r14, %r27;
	or.b32  	%r44, %r14, %r28;
	or.b32  	%r45, %r14, %r29;
	or.b32  	%r46, %r14, %r30;
	setp.lt.s32 	%p3, %r13, %r186;
	selp.b32 	%r214, 0, %r186, %p3;
	sub.s32 	%r47, %r13, %r214;
	add.s32 	%r215, %r13, 1;
	setp.lt.s32 	%p4, %r215, %r186;
	selp.b32 	%r216, 0, %r186, %p4;
	sub.s32 	%r48, %r215, %r216;
	add.s32 	%r217, %r13, 2;
	setp.lt.s32 	%p5, %r217, %r186;
	selp.b32 	%r218, 0, %r186, %p5;
	sub.s32 	%r49, %r217, %r218;
	add.s32 	%r219, %r13, 3;
	setp.lt.s32 	%p6, %r219, %r186;
	selp.b32 	%r220, 0, %r186, %p6;
	sub.s32 	%r50, %r219, %r220;
	add.s32 	%r221, %r13, 4;
	setp.lt.s32 	%p7, %r221, %r186;
	selp.b32 	%r222, 0, %r186, %p7;
	sub.s32 	%r51, %r221, %r222;
	add.s32 	%r223, %r13, 5;
	setp.lt.s32 	%p8, %r223, %r186;
	selp.b32 	%r224, 0, %r186, %p8;
	sub.s32 	%r52, %r223, %r224;
	add.s32 	%r225, %r13, 6;
	setp.lt.s32 	%p9, %r225, %r186;
	selp.b32 	%r226, 0, %r186, %p9;
	sub.s32 	%r53, %r225, %r226;
	add.s32 	%r227, %r13, 7;
	setp.lt.s32 	%p10, %r227, %r186;
	selp.b32 	%r228, 0, %r186, %p10;
	sub.s32 	%r54, %r227, %r228;
	add.s32 	%r229, %r13, 8;
	setp.lt.s32 	%p11, %r229, %r186;
	selp.b32 	%r230, 0, %r186, %p11;
	sub.s32 	%r55, %r229, %r230;
	add.s32 	%r231, %r13, 9;
	setp.lt.s32 	%p12, %r231, %r186;
	selp.b32 	%r232, 0, %r186, %p12;
	sub.s32 	%r56, %r231, %r232;
	add.s32 	%r233, %r13, 10;
	setp.lt.s32 	%p13, %r233, %r186;
	selp.b32 	%r234, 0, %r186, %p13;
	sub.s32 	%r57, %r233, %r234;
	add.s32 	%r235, %r13, 11;
	setp.lt.s32 	%p14, %r235, %r186;
	selp.b32 	%r236, 0, %r186, %p14;
	sub.s32 	%r58, %r235, %r236;
	add.s32 	%r237, %r13, 12;
	setp.lt.s32 	%p15, %r237, %r186;
	selp.b32 	%r238, 0, %r186, %p15;
	sub.s32 	%r59, %r237, %r238;
	add.s32 	%r239, %r13, 13;
	setp.lt.s32 	%p16, %r239, %r186;
	selp.b32 	%r240, 0, %r186, %p16;
	sub.s32 	%r60, %r239, %r240;
	add.s32 	%r241, %r13, 14;
	setp.lt.s32 	%p17, %r241, %r186;
	selp.b32 	%r242, 0, %r186, %p17;
	sub.s32 	%r61, %r241, %r242;
	add.s32 	%r243, %r13, 15;
	setp.lt.s32 	%p18, %r243, %r186;
	selp.b32 	%r244, 0, %r186, %p18;
	sub.s32 	%r62, %r243, %r244;
	cvt.u16.u32 	%rs9, %r3;
	div.s16 	%rs10, 128, %rs9;
	cvt.s32.s16 	%r63, %rs10;
	and.b32  	%r64, %r1, 31;
	cvta.to.global.u64 	%rd1, %rd6;
	cvta.to.global.u64 	%rd2, %rd5;
	and.b16  	%rs2, %rs1, 3;
	shl.b32 	%r341, %r64, 2;
	shl.b32 	%r344, %r31, 2;
	shl.b32 	%r347, %r32, 2;
	shl.b32 	%r350, %r33, 2;
	shl.b32 	%r353, %r34, 2;
	shl.b32 	%r356, %r35, 2;
	shl.b32 	%r359, %r36, 2;
	shl.b32 	%r362, %r37, 2;
	shl.b32 	%r365, %r38, 2;
	shl.b32 	%r368, %r39, 2;
	shl.b32 	%r371, %r40, 2;
	shl.b32 	%r374, %r41, 2;
	shl.b32 	%r377, %r42, 2;
	shl.b32 	%r380, %r43, 2;
	shl.b32 	%r383, %r44, 2;
	shl.b32 	%r386, %r45, 2;
	shl.b32 	%r389, %r46, 2;
	cvt.u64.u32 	%rd20, %r8;
$L__BB670_2:
	setp.eq.s16 	%p19, %rs2, 2;
	mov.u32 	%r461, %r1;
	@%p19 bra 	$L__BB670_6;
	mov.u32 	%r245, %ntid.x;
	add.s32 	%r461, %r1, %r245;
	setp.eq.s16 	%p20, %rs2, 3;
	shl.b32 	%r246, %r1, 2;
	mov.u32 	%r247, _ZZ9cuda_gemmIiLi128ELi4ELi1ELi512ELi128ELi128ELi64ELi1ELi0EEviiiPT_S1_S1_iiiE3Csh;
	add.s32 	%r248, %r247, %r246;
	mov.b32 	%r249, 0;
	st.shared.u32 	[%r248], %r249;
	@%p20 bra 	$L__BB670_6;
	add.s32 	%r461, %r461, %r245;
	setp.eq.s16 	%p21, %rs2, 0;
	add.s32 	%r68, %r248, %r8;
	mov.b32 	%r254, 0;
	st.shared.u32 	[%r68], %r254;
	@%p21 bra 	$L__BB670_6;
	add.s32 	%r461, %r461, %r245;
	add.s32 	%r256, %r68, %r8;
	mov.b32 	%r257, 0;
	st.shared.u32 	[%r256], %r257;
$L__BB670_6:
	setp.lt.u16 	%p22, %rs1, 2;
	@%p22 bra 	$L__BB670_9;
	shl.b32 	%r258, %r461, 2;
	mov.u32 	%r259, _ZZ9cuda_gemmIiLi128ELi4ELi1ELi512ELi128ELi128ELi64ELi1ELi0EEviiiPT_S1_S1_iiiE3Csh;
	add.s32 	%r462, %r259, %r258;
$L__BB670_8:
	mov.b32 	%r260, 0;
	st.shared.u32 	[%r462], %r260;
	add.s32 	%r261, %r462, %r8;
	st.shared.u32 	[%r261], %r260;
	mov.u32 	%r262, %ntid.x;
	shl.b32 	%r263, %r262, 3;
	add.s32 	%r264, %r462, %r263;
	st.shared.u32 	[%r264], %r260;
	mad.lo.s32 	%r265, %r262, 12, %r462;
	st.shared.u32 	[%r265], %r260;
	add.s32 	%r461, %r461, %r8;
	shl.b32 	%r266, %r262, 4;
	add.s32 	%r462, %r462, %r266;
	setp.lt.u32 	%p23, %r461, 256;
	@%p23 bra 	$L__BB670_8;
$L__BB670_9:
	mov.b32 	%r464, 0;
	mov.pred 	%p91, -1;
$L__BB670_10:
	mov.pred 	%p1, %p91;
	mov.u32 	%r268, %ctaid.z;
	shl.b32 	%r77, %r268, 6;
	setp.gt.u32 	%p25, %r1, 31;
	@%p25 bra 	$L__BB670_13;
	shl.b32 	%r465, %r1, 2;
	shl.b32 	%r269, %r460, 9;
	add.s32 	%r270, %r269, %r77;
	add.s32 	%r79, %r270, %r464;
$L__BB670_12:
	shr.u32 	%r271, %r465, 5;
	and.b32  	%r272, %r465, 28;
	add.s32 	%r273, %r79, %r272;
	mad.lo.s32 	%r274, %r271, %r186, %r273;
	mul.wide.s32 	%rd8, %r274, 4;
	add.s64 	%rd9, %rd2, %rd8;
	ld.global.v4.u32 	{%r275, %r276, %r277, %r278}, [%rd9];
	shl.b32 	%r279, %r465, 2;
	mov.u32 	%r280, _ZZ9cuda_gemmIiLi128ELi4ELi1ELi512ELi128ELi128ELi64ELi1ELi0EEviiiPT_S1_S1_iiiE3Ash;
	add.s32 	%r281, %r280, %r279;
	st.shared.v4.u32 	[%r281], {%r275, %r276, %r277, %r278};
	add.s32 	%r465, %r465, %r8;
	setp.lt.u32 	%p26, %r465, 128;
	@%p26 bra 	$L__BB670_12;
$L__BB670_13:
	add.s32 	%r80, %r464, %r77;
	mov.b32 	%r466, 0;
$L__BB670_14:
	mov.u32 	%r83, %r466;
	add.s32 	%r84, %r10, %r83;
	mov.u32 	%r467, %r9;
$L__BB670_15:
	add.s32 	%r283, %r80, %r467;
	mad.lo.s32 	%r284, %r283, %r185, %r84;
	mul.wide.s32 	%rd10, %r284, 4;
	add.s64 	%rd11, %rd1, %rd10;
	ld.global.u32 	%r285, [%rd11];
	shl.b32 	%r286, %r467, 2;
	add.s32 	%r287, %r11, %r286;
	st.shared.u32 	[%r287], %r285;
	add.s32 	%r467, %r467, %r12;
	setp.lt.u32 	%p27, %r467, 32;
	@%p27 bra 	$L__BB670_15;
	setp.lt.s32 	%p28, %r2, 1;
	bar.sync 	0;
	@%p28 bra 	$L__BB670_89;
	mov.b32 	%r468, 0;
$L__BB670_18:
	setp.ge.s32 	%p29, %r5, %r15;
	add.s32 	%r88, %r468, %r4;
	shl.b32 	%r289, %r88, 5;
	or.b32  	%r290, %r289, %r14;
	add.s32 	%r291, %r290, %r13;
	shl.b32 	%r292, %r291, 2;
	mov.u32 	%r293, _ZZ9cuda_gemmIiLi128ELi4ELi1ELi512ELi128ELi128ELi64ELi1ELi0EEviiiPT_S1_S1_iiiE3Ash;
	add.s32 	%r294, %r293, %r292;
	ld.shared.u32 	%r89, [%r294];
	add.s32 	%r295, %r290, %r16;
	shl.b32 	%r296, %r295, 2;
	add.s32 	%r297, %r293, %r296;
	ld.shared.u32 	%r90, [%r297];
	add.s32 	%r298, %r290, %r17;
	shl.b32 	%r299, %r298, 2;
	add.s32 	%r300, %r293, %r299;
	ld.shared.u32 	%r91, [%r300];
	add.s32 	%r301, %r290, %r18;
	shl.b32 	%r302, %r301, 2;
	add.s32 	%r303, %r293, %r302;
	ld.shared.u32 	%r92, [%r303];
	add.s32 	%r304, %r290, %r19;
	shl.b32 	%r305, %r304, 2;
	add.s32 	%r306, %r293, %r305;
	ld.shared.u32 	%r93, [%r306];
	add.s32 	%r307, %r290, %r20;
	shl.b32 	%r308, %r307, 2;
	add.s32 	%r309, %r293, %r308;
	ld.shared.u32 	%r94, [%r309];
	add.s32 	%r310, %r290, %r21;
	shl.b32 	%r311, %r310, 2;
	add.s32 	%r312, %r293, %r311;
	ld.shared.u32 	%r95, [%r312];
	add.s32 	%r313, %r290, %r22;
	shl.b32 	%r314, %r313, 2;
	add.s32 	%r315, %r293, %r314;
	ld.shared.u32 	%r96, [%r315];
	add.s32 	%r316, %r290, %r23;
	shl.b32 	%r317, %r316, 2;
	add.s32 	%r318, %r293, %r317;
	ld.shared.u32 	%r97, [%r318];
	add.s32 	%r319, %r290, %r24;
	shl.b32 	%r320, %r319, 2;
	add.s32 	%r321, %r293, %r320;
	ld.shared.u32 	%r98, [%r321];
	add.s32 	%r322, %r290, %r25;
	shl.b32 	%r323, %r322, 2;
	add.s32 	%r324, %r293, %r323;
	ld.shared.u32 	%r99, [%r324];
	add.s32 	%r325, %r290, %r26;
	shl.b32 	%r326, %r325, 2;
	add.s32 	%r327, %r293, %r326;
	ld.shared.u32 	%r100, [%r327];
	add.s32 	%r328, %r290, %r27;
	shl.b32 	%r329, %r328, 2;
	add.s32 	%r330, %r293, %r329;
	ld.shared.u32 	%r101, [%r330];
	add.s32 	%r331, %r290, %r28;
	shl.b32 	%r332, %r331, 2;
	add.s32 	%r333, %r293, %r332;
	ld.shared.u32 	%r102, [%r333];
	add.s32 	%r334, %r290, %r29;
	shl.b32 	%r335, %r334, 2;
	add.s32 	%r336, %r293, %r335;
	ld.shared.u32 	%r103, [%r336];
	add.s32 	%r337, %r290, %r30;
	shl.b32 	%r338, %r337, 2;
	add.s32 	%r339, %r293, %r338;
	ld.shared.u32 	%r104, [%r339];
	@%p29 bra 	$L__BB670_88;
	mov.u32 	%r469, %r5;
$L__BB670_20:
	setp.gt.u32 	%p30, %r186, 64;
	mov.u32 	%r340, _ZZ9cuda_gemmIiLi128ELi4ELi1ELi512ELi128ELi128ELi64ELi1ELi0EEviiiPT_S1_S1_iiiE11kron_fac_sh;
	mad.lo.s32 	%r106, %r469, 132, %r340;
	add.s32 	%r342, %r106, %r341;
	ld.shared.u32 	%r107, [%r342];
	@%p30 bra 	$L__BB670_53;
	setp.eq.s32 	%p47, %r186, 0;
	mov.b32 	%r471, 0;
	@%p47 bra 	$L__BB670_23;
	shfl.sync.idx.b32	%r393|%p48, %r107, %r47, 31, -1;
	mul.lo.s32 	%r471, %r393, %r89;
$L__BB670_23:
	setp.lt.s32 	%p49, %r186, 2;
	@%p49 bra 	$L__BB670_25;
	shfl.sync.idx.b32	%r394|%p50, %r107, %r48, 31, -1;
	mad.lo.s32 	%r471, %r394, %r90, %r471;
$L__BB670_25:
	setp.lt.s32 	%p51, %r186, 3;
	@%p51 bra 	$L__BB670_27;
	shfl.sync.idx.b32	%r395|%p52, %r107, %r49, 31, -1;
	mad.lo.s32 	%r471, %r395, %r91, %r471;
$L__BB670_27:
	setp.lt.s32 	%p53, %r186, 4;
	@%p53 bra 	$L__BB670_29;
	shfl.sync.idx.b32	%r396|%p54, %r107, %r50, 31, -1;
	mad.lo.s32 	%r471, %r396, %r92, %r471;
$L__BB670_29:
	setp.lt.s32 	%p55, %r186, 5;
	@%p55 bra 	$L__BB670_31;
	shfl.sync.idx.b32	%r397|%p56, %r107, %r51, 31, -1;
	mad.lo.s32 	%r471, %r397, %r93, %r471;
$L__BB670_31:
	setp.lt.s32 	%p57, %r186, 6;
	@%p57 bra 	$L__BB670_33;
	shfl.sync.idx.b32	%r398|%p58, %r107, %r52, 31, -1;
	mad.lo.s32 	%r471, %r398, %r94, %r471;
$L__BB670_33:
	setp.lt.s32 	%p59, %r186, 7;
	@%p59 bra 	$L__BB670_35;
	shfl.sync.idx.b32	%r399|%p60, %r107, %r53, 31, -1;
	mad.lo.s32 	%r471, %r399, %r95, %r471;
$L__BB670_35:
	setp.lt.s32 	%p61, %r186, 8;
	@%p61 bra 	$L__BB670_37;
	shfl.sync.idx.b32	%r400|%p62, %r107, %r54, 31, -1;
	mad.lo.s32 	%r471, %r400, %r96, %r471;
$L__BB670_37:
	setp.lt.s32 	%p63, %r186, 9;
	@%p63 bra 	$L__BB670_39;
	shfl.sync.idx.b32	%r401|%p64, %r107, %r55, 31, -1;
	mad.lo.s32 	%r471, %r401, %r97, %r471;
$L__BB670_39:
	setp.lt.s32 	%p65, %r186, 10;
	@%p65 bra 	$L__BB670_41;
	shfl.sync.idx.b32	%r402|%p66, %r107, %r56, 31, -1;
	mad.lo.s32 	%r471, %r402, %r98, %r471;
$L__BB670_41:
	setp.lt.s32 	%p67, %r186, 11;
	@%p67 bra 	$L__BB670_43;
	shfl.sync.idx.b32	%r403|%p68, %r107, %r57, 31, -1;
	mad.lo.s32 	%r471, %r403, %r99, %r471;
$L__BB670_43:
	setp.lt.s32 	%p69, %r186, 12;
	@%p69 bra 	$L__BB670_45;
	shfl.sync.idx.b32	%r404|%p70, %r107, %r58, 31, -1;
	mad.lo.s32 	%r471, %r404, %r100, %r471;
$L__BB670_45:
	setp.lt.s32 	%p71, %r186, 13;
	@%p71 bra 	$L__BB670_47;
	shfl.sync.idx.b32	%r405|%p72, %r107, %r59, 31, -1;
	mad.lo.s32 	%r471, %r405, %r101, %r471;
$L__BB670_47:
	setp.lt.s32 	%p73, %r186, 14;
	@%p73 bra 	$L__BB670_49;
	shfl.sync.idx.b32	%r406|%p74, %r107, %r60, 31, -1;
	mad.lo.s32 	%r471, %r406, %r102, %r471;
$L__BB670_49:
	setp.lt.s32 	%p75, %r186, 15;
	@%p75 bra 	$L__BB670_51;
	shfl.sync.idx.b32	%r407|%p76, %r107, %r61, 31, -1;
	mad.lo.s32 	%r471, %r407, %r103, %r471;
$L__BB670_51:
	setp.lt.s32 	%p77, %r186, 16;
	@%p77 bra 	$L__BB670_85;
	shfl.sync.idx.b32	%r408|%p78, %r107, %r62, 31, -1;
	mad.lo.s32 	%r471, %r408, %r104, %r471;
	bra.uni 	$L__BB670_85;
$L__BB670_53:
	setp.lt.s32 	%p31, %r186, 1;
	mov.b32 	%r471, 0;
	@%p31 bra 	$L__BB670_55;
	add.s32 	%r345, %r106, %r344;
	ld.shared.u32 	%r346, [%r345];
	mul.lo.s32 	%r471, %r346, %r89;
$L__BB670_55:
	setp.lt.s32 	%p32, %r186, 2;
	@%p32 bra 	$L__BB670_57;
	add.s32 	%r348, %r106, %r347;
	ld.shared.u32 	%r349, [%r348];
	mad.lo.s32 	%r471, %r349, %r90, %r471;
$L__BB670_57:
	setp.lt.s32 	%p33, %r186, 3;
	@%p33 bra 	$L__BB670_59;
	add.s32 	%r351, %r106, %r350;
	ld.shared.u32 	%r352, [%r351];
	mad.lo.s32 	%r471, %r352, %r91, %r471;
$L__BB670_59:
	setp.lt.s32 	%p34, %r186, 4;
	@%p34 bra 	$L__BB670_61;
	add.s32 	%r354, %r106, %r353;
	ld.shared.u32 	%r355, [%r354];
	mad.lo.s32 	%r471, %r355, %r92, %r471;
$L__BB670_61:
	setp.lt.s32 	%p35, %r186, 5;
	@%p35 bra 	$L__BB670_63;
	add.s32 	%r357, %r106, %r356;
	ld.shared.u32 	%r358, [%r357];
	mad.lo.s32 	%r471, %r358, %r93, %r471;
$L__BB670_63:
	setp.lt.s32 	%p36, %r186, 6;
	@%p36 bra 	$L__BB670_65;
	add.s32 	%r360, %r106, %r359;
	ld.shared.u32 	%r361, [%r360];
	mad.lo.s32 	%r471, %r361, %r94, %r471;
$L__BB670_65:
	setp.lt.s32 	%p37, %r186, 7;
	@%p37 bra 	$L__BB670_67;
	add.s32 	%r363, %r106, %r362;
	ld.shared.u32 	%r364, [%r363];
	mad.lo.s32 	%r471, %r364, %r95, %r471;
$L__BB670_67:
	setp.lt.s32 	%p38, %r186, 8;
	@%p38 bra 	$L__BB670_69;
	add.s32 	%r366, %r106, %r365;
	ld.shared.u32 	%r367, [%r366];
	mad.lo.s32 	%r471, %r367, %r96, %r471;
$L__BB670_69:
	setp.lt.s32 	%p39, %r186, 9;
	@%p39 bra 	$L__BB670_71;
	add.s32 	%r369, %r106, %r368;
	ld.shared.u32 	%r370, [%r369];
	mad.lo.s32 	%r471, %r370, %r97, %r471;
$L__BB670_71:
	setp.lt.s32 	%p40, %r186, 10;
	@%p40 bra 	$L__BB670_73;
	add.s32 	%r372, %r106, %r371;
	ld.shared.u32 	%r373, [%r372];
	mad.lo.s32 	%r471, %r373, %r98, %r471;
$L__BB670_73:
	setp.lt.s32 	%p41, %r186, 11;
	@%p41 bra 	$L__BB670_75;
	add.s32 	%r375, %r106, %r374;
	ld.shared.u32 	%r376, [%r375];
	mad.lo.s32 	%r471, %r376, %r99, %r471;
$L__BB670_75:
	setp.lt.s32 	%p42, %r186, 12;
	@%p42 bra 	$L__BB670_77;
	add.s32 	%r378, %r106, %r377;
	ld.shared.u32 	%r379, [%r378];
	mad.lo.s32 	%r471, %r379, %r100, %r471;
$L__BB670_77:
	setp.lt.s32 	%p43, %r186, 13;
	@%p43 bra 	$L__BB670_79;
	add.s32 	%r381, %r106, %r380;
	ld.shared.u32 	%r382, [%r381];
	mad.lo.s32 	%r471, %r382, %r101, %r471;
$L__BB670_79:
	setp.lt.s32 	%p44, %r186, 14;
	@%p44 bra 	$L__BB670_81;
	add.s32 	%r384, %r106, %r383;
	ld.shared.u32 	%r385, [%r384];
	mad.lo.s32 	%r471, %r385, %r102, %r471;
$L__BB670_81:
	setp.lt.s32 	%p45, %r186, 15;
	@%p45 bra 	$L__BB670_83;
	add.s32 	%r387, %r106, %r386;
	ld.shared.u32 	%r388, [%r387];
	mad.lo.s32 	%r471, %r388, %r103, %r471;
$L__BB670_83:
	setp.lt.s32 	%p46, %r186, 16;
	@%p46 bra 	$L__BB670_85;
	add.s32 	%r390, %r106, %r389;
	ld.shared.u32 	%r391, [%r390];
	mad.lo.s32 	%r471, %r391, %r104, %r471;
$L__BB670_85:
	setp.ne.s32 	%p79, %r7, 0;
	add.s32 	%r409, %r469, %r83;
	mad.lo.s32 	%r171, %r409, %r2, %r88;
	shfl.sync.down.b32	%r410|%p80, %r471, 1, 7711, -1;
	add.s32 	%r172, %r410, %r471;
	@%p79 bra 	$L__BB670_87;
	shl.b32 	%r411, %r171, 2;
	mov.u32 	%r412, _ZZ9cuda_gemmIiLi128ELi4ELi1ELi512ELi128ELi128ELi64ELi1ELi0EEviiiPT_S1_S1_iiiE3Csh;
	add.s32 	%r413, %r412, %r411;
	ld.shared.u32 	%r414, [%r413];
	add.s32 	%r415, %r414, %r172;
	st.shared.u32 	[%r413], %r415;
$L__BB670_87:
	add.s32 	%r469, %r469, %r63;
	setp.lt.s32 	%p81, %r469, %r15;
	@%p81 bra 	$L__BB670_20;
$L__BB670_88:
	add.s32 	%r468, %r468, %r3;
	setp.lt.s32 	%p82, %r468, %r2;
	@%p82 bra 	$L__BB670_18;
$L__BB670_89:
	add.s32 	%r466, %r83, 16;
	setp.lt.u32 	%p83, %r83, 48;
	@%p83 bra 	$L__BB670_14;
	mov.b32 	%r464, 32;
	mov.pred 	%p91, 0;
	@%p1 bra 	$L__BB670_10;
	setp.eq.s16 	%p85, %rs2, 2;
	bar.sync 	0;
	mov.u32 	%r417, %ctaid.x;
	shl.b32 	%r418, %r417, 8;
	and.b32  	%r419, %r418, 256;
	shl.b32 	%r420, %r460, 9;
	or.b32  	%r176, %r420, %r419;
	mov.u32 	%r501, %r1;
	@%p85 bra 	$L__BB670_95;
	ld.param.u64 	%rd24, [_Z9cuda_gemmIiLi128ELi4ELi1ELi512ELi128ELi128ELi64ELi1ELi0EEviiiPT_S1_S1_iii_param_5];
	mov.u32 	%r421, %ntid.x;
	add.s32 	%r501, %r1, %r421;
	setp.eq.s16 	%p86, %rs2, 3;
	add.s32 	%r422, %r176, %r1;
	cvta.to.global.u64 	%rd12, %rd24;
	mul.wide.s32 	%rd13, %r422, 4;
	add.s64 	%rd3, %rd12, %rd13;
	shl.b32 	%r423, %r1, 2;
	mov.u32 	%r424, _ZZ9cuda_gemmIiLi128ELi4ELi1ELi512ELi128ELi128ELi64ELi1ELi0EEviiiPT_S1_S1_iiiE3Csh;
	add.s32 	%r425, %r424, %r423;
	ld.shared.u32 	%r426, [%r425];
	atom.global.add.u32 	%r427, [%rd3], %r426;
	@%p86 bra 	$L__BB670_95;
	add.s32 	%r501, %r501, %r421;
	setp.eq.s16 	%p87, %rs2, 0;
	add.s64 	%rd4, %rd3, %rd20;
	add.s32 	%r179, %r425, %r8;
	ld.shared.u32 	%r432, [%r179];
	atom.global.add.u32 	%r433, [%rd4], %r432;
	@%p87 bra 	$L__BB670_95;
	add.s32 	%r501, %r501, %r421;
	cvt.u64.u32 	%rd15, %r8;
	add.s64 	%rd16, %rd4, %rd15;
	add.s32 	%r435, %r179, %r8;
	ld.shared.u32 	%r436, [%r435];
	atom.global.add.u32 	%r437, [%rd16], %r436;
$L__BB670_95:
	setp.lt.u16 	%p88, %rs1, 2;
	@%p88 bra 	$L__BB670_97;
$L__BB670_96:
	ld.param.u64 	%rd25, [_Z9cuda_gemmIiLi128ELi4ELi1ELi512ELi128ELi128ELi64ELi1ELi0EEviiiPT_S1_S1_iii_param_5];
	add.s32 	%r443, %r176, %r501;
	cvta.to.global.u64 	%rd17, %rd25;
	mul.wide.s32 	%rd18, %r443, 4;
	add.s64 	%rd19, %rd17, %rd18;
	shl.b32 	%r444, %r501, 2;
	mov.u32 	%r445, _ZZ9cuda_gemmIiLi128ELi4ELi1ELi512ELi128ELi128ELi64ELi1ELi0EEviiiPT_S1_S1_iiiE3Csh;
	add.s32 	%r446, %r445, %r444;
	ld.shared.u32 	%r447, [%r446];
	atom.global.add.u32 	%r448, [%rd19], %r447;
	add.s64 	%rd21, %rd19, %rd20;
	add.s32 	%r449, %r446, %r8;
	ld.shared.u32 	%r450, [%r449];
	atom.global.add.u32 	%r451, [%rd21], %r450;
	add.s64 	%rd22, %rd21, %rd20;
	add.s32 	%r452, %r449, %r8;
	ld.shared.u32 	%r453, [%r452];
	atom.global.add.u32 	%r454, [%rd22], %r453;
	add.s64 	%rd23, %rd22, %rd20;
	add.s32 	%r455, %r452, %r8;
	ld.shared.u32 	%r456, [%r455];
	atom.global.add.u32 	%r457, [%rd23], %r456;
	add.s32 	%r501, %r8, %r501;
	setp.lt.u32 	%p89, %r501, 256;
	@%p89 bra 	$L__BB670_96;
$L__BB670_97:
	mov.u32 	%r458, %nctaid.y;
	add.s32 	%r460, %r460, %r458;
	shl.b32 	%r459, %r458, 2;
	setp.lt.u32 	%p90, %r460, %r459;
	@%p90 bra 	$L__BB670_2;
$L__BB670_98:
	ret;

}
	// .globl	_Z9cuda_gemmIiLi128ELi4ELi1ELi512ELi128ELi128ELi64ELi1ELi1EEviiiPT_S1_S1_iii
.visible .entry _Z9cuda_gemmIiLi128ELi4ELi1ELi512ELi128ELi128ELi64ELi1ELi1EEviiiPT_S1_S1_iii(
	.param .u32 _Z9cuda_gemmIiLi128ELi4ELi1ELi512ELi128ELi128ELi64ELi1ELi1EEviiiPT_S1_S1_iii_param_0,
	.param .u32 _Z9cuda_gemmIiLi128ELi4ELi1ELi512ELi128ELi128ELi64ELi1ELi1EEviiiPT_S1_S1_iii_param_1,
	.param .u32 _Z9cuda_gemmIiLi128ELi4ELi1ELi512ELi128ELi128ELi64ELi1ELi1EEviiiPT_S1_S1_iii_param_2,
	.param .u64 .ptr .align 1 _Z9cuda_gemmIiLi128ELi4ELi1ELi512ELi128ELi128ELi64ELi1ELi1EEviiiPT_S1_S1_iii_param_3,
	.param .u64 .ptr .align 1 _Z9cuda_gemmIiLi128ELi4ELi1ELi512ELi128ELi128ELi64ELi1ELi1EEviiiPT_S1_S1_iii_param_4,
	.param .u64 .ptr .align 1 _Z9cuda_gemmIiLi128ELi4ELi1ELi512ELi128ELi128ELi64ELi1ELi1EEviiiPT_S1_S1_iii_param_5,
	.param .u32 _Z9cuda_gemmIiLi128ELi4ELi1ELi512ELi128ELi128ELi64ELi1ELi1EEviiiPT_S1_S1_iii_param_6,
	.param .u32 _Z9cuda_gemmIiLi128ELi4ELi1ELi512ELi128ELi128ELi64ELi1ELi1EEviiiPT_S1_S1_iii_param_7,
	.param .u32 _Z9cuda_gemmIiLi128ELi4ELi1ELi512ELi128ELi128ELi64ELi1ELi1EEviiiPT_S1_S1_iii_param_8
)
.maxntid 128
{
	.reg .pred 	%p<23>;
	.reg .b16 	%rs<9>;
	.reg .b32 	%r<224>;
	.reg .b64 	%rd<23>;
	// demoted variable
	.shared .align 128 .b8 _ZZ9cuda_gemmIiLi128ELi4ELi1ELi512ELi128ELi128ELi64ELi1ELi1EEviiiPT_S1_S1_iiiE11kron_fac_sh[2112];
	// demoted variable
	.shared .align 128 .b8 _ZZ9cuda_gemmIiLi128ELi4ELi1ELi512ELi128ELi128ELi64ELi1ELi1EEviiiPT_S1_S1_iiiE3Ash[512];
	// demoted variable
	.shared .align 128 .b8 _ZZ9cuda_gemmIiLi128ELi4ELi1ELi512ELi128ELi128ELi64ELi1ELi1EEviiiPT_S1_S1_iiiE3Csh[1024];
	ld.param.u64 	%rd6, [_Z9cuda_gemmIiLi128ELi4ELi1ELi512ELi128ELi128ELi64ELi1ELi1EEviiiPT_S1_S1_iii_param_3];
	ld.param.u64 	%rd7, [_Z9cuda_gemmIiLi128ELi4ELi1ELi512ELi128ELi128ELi64ELi1ELi1EEviiiPT_S1_S1_iii_param_4];
	ld.param.u64 	%rd8, [_Z9cuda_gemmIiLi128ELi4ELi1ELi512ELi128ELi128ELi64ELi1ELi1EEviiiPT_S1_S1_iii_param_5];
	cvta.to.global.u64 	%rd1, %rd8;
	mov.u32 	%r1, %tid.x;
	shr.u32 	%r55, %r1, 1;
	and.b32  	%r2, %r55, 3;
	shr.u32 	%r3, %r1, 3;
	mov.u32 	%r214, %ctaid.y;
	mov.u32 	%r5, %nctaid.y;
	shl.b32 	%r6, %r5, 2;
	setp.ge.u32 	%p2, %r214, %r6;
	@%p2 bra 	$L__BB671_27;
	and.b32  	%r7, %r1, 1;
	mov.u32 	%r56, %ctaid.x;
	mov.u32 	%r57, %ctaid.z;
	mov.u32 	%r58, %ntid.x;
	shl.b32 	%r8, %r57, 6;
	shl.b32 	%r9, %r58, 2;
	shr.u32 	%r10, %r1, 4;
	shl.b32 	%r59, %r56, 6;
	and.b32  	%r60, %r59, 64;
	and.b32  	%r61, %r1, 15;
	or.b32  	%r11, %r60, %r61;
	mov.u32 	%r62, _ZZ9cuda_gemmIiLi128ELi4ELi1ELi512ELi128ELi128ELi64ELi1ELi1EEviiiPT_S1_S1_iiiE11kron_fac_sh;
	mad.lo.s32 	%r12, %r61, 132, %r62;
	shr.u32 	%r13, %r58, 4;
	shl.b32 	%r63, %r1, 4;
	and.b32  	%r64, %r63, 16;
	shl.b32 	%r65, %r2, 5;
	or.b32  	%r66, %r65, %r64;
	mad.lo.s32 	%r67, %r3, 132, %r62;
	add.s32 	%r14, %r1, %r58;
	cvt.u16.u32 	%rs4, %r14;
	not.b16 	%rs5, %rs4;
	and.b16  	%rs6, %rs5, 255;
	cvt.u16.u32 	%rs7, %r58;
	and.b16  	%rs8, %rs7, 255;
	div.u16 	%rs1, %rs6, %rs8;
	shl.b32 	%r68, %r1, 2;
	mov.u32 	%r69, _ZZ9cuda_gemmIiLi128ELi4ELi1ELi512ELi128ELi128ELi64ELi1ELi1EEviiiPT_S1_S1_iiiE3Csh;
	add.s32 	%r15, %r69, %r68;
	add.s32 	%r16, %r15, %r9;
	add.s32 	%r17, %r14, %r58;
	add.s32 	%r18, %r17, %r58;
	or.b32  	%r70, %r66, %r2;
	shl.b32 	%r71, %r70, 2;
	mov.u32 	%r72, _ZZ9cuda_gemmIiLi128ELi4ELi1ELi512ELi128ELi128ELi64ELi1ELi1EEviiiPT_S1_S1_iiiE3Ash;
	add.s32 	%r19, %r72, %r71;
	or.b32  	%r73, %r2, 8;
	or.b32  	%r74, %r66, %r73;
	shl.b32 	%r75, %r74, 2;
	add.s32 	%r20, %r72, %r75;
	add.s32 	%r76, %r2, 13;
	and.b32  	%r77, %r76, 15;
	or.b32  	%r78, %r66, %r77;
	shl.b32 	%r79, %r78, 2;
	add.s32 	%r21, %r72, %r79;
	add.s32 	%r80, %r2, 14;
	and.b32  	%r81, %r80, 15;
	or.b32  	%r82, %r66, %r81;
	shl.b32 	%r83, %r82, 2;
	add.s32 	%r22, %r72, %r83;
	add.s32 	%r84, %r2, -1;
	and.b32  	%r85, %r84, 15;
	or.b32  	%r86, %r66, %r85;
	shl.b32 	%r87, %r86, 2;
	add.s32 	%r23, %r72, %r87;
	mad.lo.s32 	%r88, %r2, -31, %r66;
	shl.b32 	%r89, %r88, 2;
	add.s32 	%r24, %r67, %r89;
	or.b32  	%r90, %r64, %r73;
	shl.b32 	%r91, %r90, 2;
	add.s32 	%r25, %r67, %r91;
	or.b32  	%r92, %r64, %r77;
	shl.b32 	%r93, %r92, 2;
	add.s32 	%r26, %r67, %r93;
	or.b32  	%r94, %r64, %r81;
	shl.b32 	%r95, %r94, 2;
	add.s32 	%r27, %r67, %r95;
	or.b32  	%r96, %r64, %r85;
	shl.b32 	%r97, %r96, 2;
	add.s32 	%r28, %r67, %r97;
	cvta.to.global.u64 	%rd2, %rd7;
	cvta.to.global.u64 	%rd3, %rd6;
	and.b16  	%rs2, %rs1, 3;
	cvt.u64.u32 	%rd19, %r9;
$L__BB671_2:
	setp.eq.s16 	%p3, %rs2, 2;
	mov.u32 	%r215, %r1;
	@%p3 bra 	$L__BB671_6;
	setp.eq.s16 	%p4, %rs2, 3;
	mov.b32 	%r98, 0;
	st.shared.u32 	[%r15], %r98;
	mov.u32 	%r215, %r14;
	@%p4 bra 	$L__BB671_6;
	setp.eq.s16 	%p5, %rs2, 0;
	mov.b32 	%r99, 0;
	st.shared.u32 	[%r16], %r99;
	mov.u32 	%r215, %r17;
	@%p5 bra 	$L__BB671_6;
	add.s32 	%r100, %r16, %r9;
	mov.b32 	%r101, 0;
	st.shared.u32 	[%r100], %r101;
	mov.u32 	%r215, %r18;
$L__BB671_6:
	setp.lt.u16 	%p6, %rs1, 2;
	@%p6 bra 	$L__BB671_9;
	shl.b32 	%r102, %r215, 2;
	mov.u32 	%r103, _ZZ9cuda_gemmIiLi128ELi4ELi1ELi512ELi128ELi128ELi64ELi1ELi1EEviiiPT_S1_S1_iiiE3Csh;
	add.s32 	%r216, %r103, %r102;
$L__BB671_8:
	mov.b32 	%r104, 0;
	st.shared.u32 	[%r216], %r104;
	add.s32 	%r105, %r216, %r9;
	st.shared.u32 	[%r105], %r104;
	mov.u32 	%r106, %ntid.x;
	shl.b32 	%r107, %r106, 3;
	add.s32 	%r108, %r216, %r107;
	st.shared.u32 	[%r108], %r104;
	mad.lo.s32 	%r109, %r106, 12, %r216;
	st.shared.u32 	[%r109], %r104;
	add.s32 	%r215, %r215, %r9;
	shl.b32 	%r110, %r106, 4;
	add.s32 	%r216, %r216, %r110;
	setp.lt.u32 	%p7, %r215, 256;
	@%p7 bra 	$L__BB671_8;
$L__BB671_9:
	shl.b32 	%r36, %r214, 9;
	mov.b32 	%r218, 0;
	mov.pred 	%p22, -1;
$L__BB671_10:
	mov.pred 	%p1, %p22;
	setp.gt.u32 	%p9, %r1, 31;
	@%p9 bra 	$L__BB671_13;
	shl.b32 	%r219, %r1, 2;
	add.s32 	%r112, %r36, %r8;
	add.s32 	%r39, %r112, %r218;
$L__BB671_12:
	shl.b32 	%r113, %r219, 2;
	and.b32  	%r114, %r113, 384;
	and.b32  	%r115, %r219, 28;
	add.s32 	%r116, %r39, %r115;
	add.s32 	%r117, %r116, %r114;
	mul.wide.s32 	%rd9, %r117, 4;
	add.s64 	%rd10, %rd3, %rd9;
	ld.global.v4.u32 	{%r118, %r119, %r120, %r121}, [%rd10];
	mov.u32 	%r122, _ZZ9cuda_gemmIiLi128ELi4ELi1ELi512ELi128ELi128ELi64ELi1ELi1EEviiiPT_S1_S1_iiiE3Ash;
	add.s32 	%r123, %r122, %r113;
	st.shared.v4.u32 	[%r123], {%r118, %r119, %r120, %r121};
	add.s32 	%r219, %r219, %r9;
	setp.lt.u32 	%p10, %r219, 128;
	@%p10 bra 	$L__BB671_12;
$L__BB671_13:
	add.s32 	%r40, %r218, %r8;
	mov.b32 	%r220, 0;
$L__BB671_14:
	mov.u32 	%r43, %r220;
	add.s32 	%r44, %r43, %r11;
	mov.u32 	%r221, %r10;
$L__BB671_15:
	add.s32 	%r125, %r40, %r221;
	shl.b32 	%r126, %r125, 7;
	add.s32 	%r127, %r126, %r44;
	mul.wide.u32 	%rd11, %r127, 4;
	add.s64 	%rd12, %rd2, %rd11;
	ld.global.u32 	%r128, [%rd12];
	shl.b32 	%r129, %r221, 2;
	add.s32 	%r130, %r12, %r129;
	st.shared.u32 	[%r130], %r128;
	add.s32 	%r221, %r221, %r13;
	setp.lt.u32 	%p11, %r221, 32;
	@%p11 bra 	$L__BB671_15;
	setp.ne.s32 	%p12, %r7, 0;
	bar.sync 	0;
	ld.shared.u32 	%r131, [%r19];
	ld.shared.u32 	%r132, [%r19+4];
	ld.shared.u32 	%r133, [%r19+8];
	ld.shared.u32 	%r134, [%r19+12];
	ld.shared.u32 	%r135, [%r19+16];
	ld.shared.u32 	%r136, [%r19+20];
	ld.shared.u32 	%r137, [%r19+24];
	ld.shared.u32 	%r138, [%r19+28];
	ld.shared.u32 	%r139, [%r20];
	ld.shared.u32 	%r140, [%r19+36];
	ld.shared.u32 	%r141, [%r19+40];
	ld.shared.u32 	%r142, [%r19+44];
	ld.shared.u32 	%r143, [%r19+48];
	ld.shared.u32 	%r144, [%r21];
	ld.shared.u32 	%r145, [%r22];
	ld.shared.u32 	%r146, [%r23];
	ld.shared.u32 	%r147, [%r24];
	mul.lo.s32 	%r148, %r147, %r131;
	ld.shared.u32 	%r149, [%r24+4];
	mad.lo.s32 	%r150, %r149, %r132, %r148;
	ld.shared.u32 	%r151, [%r24+8];
	mad.lo.s32 	%r152, %r151, %r133, %r150;
	ld.shared.u32 	%r153, [%r24+12];
	mad.lo.s32 	%r154, %r153, %r134, %r152;
	ld.shared.u32 	%r155, [%r24+16];
	mad.lo.s32 	%r156, %r155, %r135, %r154;
	ld.shared.u32 	%r157, [%r24+20];
	mad.lo.s32 	%r158, %r157, %r136, %r156;
	ld.shared.u32 	%r159, [%r24+24];
	mad.lo.s32 	%r160, %r159, %r137, %r158;
	ld.shared.u32 	%r161, [%r24+28];
	mad.lo.s32 	%r162, %r161, %r138, %r160;
	ld.shared.u32 	%r163, [%r25];
	mad.lo.s32 	%r164, %r163, %r139, %r162;
	ld.shared.u32 	%r165, [%r24+36];
	mad.lo.s32 	%r166, %r165, %r140, %r164;
	ld.shared.u32 	%r167, [%r24+40];
	mad.lo.s32 	%r168, %r167, %r141, %r166;
	ld.shared.u32 	%r169, [%r24+44];
	mad.lo.s32 	%r170, %r169, %r142, %r168;
	ld.shared.u32 	%r171, [%r24+48];
	mad.lo.s32 	%r172, %r171, %r143, %r170;
	ld.shared.u32 	%r173, [%r26];
	mad.lo.s32 	%r174, %r173, %r144, %r172;
	ld.shared.u32 	%r175, [%r27];
	mad.lo.s32 	%r176, %r175, %r145, %r174;
	ld.shared.u32 	%r177, [%r28];
	mad.lo.s32 	%r178, %r177, %r146, %r176;
	add.s32 	%r179, %r3, %r43;
	shl.b32 	%r180, %r179, 2;
	or.b32  	%r47, %r180, %r2;
	shfl.sync.down.b32	%r181|%p13, %r178, 1, 7711, -1;
	add.s32 	%r48, %r181, %r178;
	@%p12 bra 	$L__BB671_18;
	shl.b32 	%r182, %r47, 2;
	mov.u32 	%r183, _ZZ9cuda_gemmIiLi128ELi4ELi1ELi512ELi128ELi128ELi64ELi1ELi1EEviiiPT_S1_S1_iiiE3Csh;
	add.s32 	%r184, %r183, %r182;
	ld.shared.u32 	%r185, [%r184];
	add.s32 	%r186, %r185, %r48;
	st.shared.u32 	[%r184], %r186;
$L__BB671_18:
	add.s32 	%r220, %r43, 16;
	setp.lt.u32 	%p14, %r43, 48;
	@%p14 bra 	$L__BB671_14;
	mov.b32 	%r218, 32;
	mov.pred 	%p22, 0;
	@%p1 bra 	$L__BB671_10;
	setp.eq.s16 	%p16, %rs2, 2;
	bar.sync 	0;
	mov.u32 	%r188, %ctaid.x;
	shl.b32 	%r189, %r188, 8;
	and.b32  	%r190, %r189, 256;
	add.s32 	%r50, %r36, %r190;
	mov.u32 	%r222, %r1;
	@%p16 bra 	$L__BB671_24;
	setp.eq.s16 	%p17, %rs2, 3;
	add.s32 	%r191, %r50, %r1;
	mul.wide.s32 	%rd13, %r191, 4;
	add.s64 	%rd4, %rd1, %rd13;
	ld.shared.u32 	%r192, [%r15];
	atom.global.add.u32 	%r193, [%rd4], %r192;
	mov.u32 	%r222, %r14;
	@%p17 bra 	$L__BB671_24;
	setp.eq.s16 	%p18, %rs2, 0;
	cvt.u64.u32 	%rd14, %r9;
	add.s64 	%rd5, %rd4, %rd14;
	ld.shared.u32 	%r194, [%r16];
	atom.global.add.u32 	%r195, [%rd5], %r194;
	mov.u32 	%r222, %r17;
	@%p18 bra 	$L__BB671_24;
	add.s64 	%rd16, %rd5, %rd14;
	add.s32 	%r196, %r16, %r9;
	ld.shared.u32 	%r197, [%r196];
	atom.global.add.u32 	%r198, [%rd16], %r197;
	mov.u32 	%r222, %r18;
$L__BB671_24:
	setp.lt.u16 	%p19, %rs1, 2;
	@%p19 bra 	$L__BB671_26;
$L__BB671_25:
	add.s32 	%r199, %r50, %r222;
	mul.wide.s32 	%rd17, %r199, 4;
	add.s64 	%rd18, %rd1, %rd17;
	shl.b32 	%r200, %r222, 2;
	mov.u32 	%r201, _ZZ9cuda_gemmIiLi128ELi4ELi1ELi512ELi128ELi128ELi64ELi1ELi1EEviiiPT_S1_S1_iiiE3Csh;
	add.s32 	%r202, %r201, %r200;
	ld.shared.u32 	%r203, [%r202];
	atom.global.add.u32 	%r204, [%rd18], %r203;
	add.s64 	%rd20, %rd18, %rd19;
	add.s32 	%r205, %r202, %r9;
	ld.shared.u32 	%r206, [%r205];
	atom.global.add.u32 	%r207, [%rd20], %r206;
	add.s64 	%rd21, %rd20, %rd19;
	add.s32 	%r208, %r205, %r9;
	ld.shared.u32 	%r209, [%r208];
	atom.global.add.u32 	%r210, [%rd21], %r209;
	add.s64 	%rd22, %rd21, %rd19;
	add.s32 	%r211, %r208, %r9;
	ld.shared.u32 	%r212, [%r211];
	atom.global.add.u32 	%r213, [%rd22], %r212;
	add.s32 	%r222, %r9, %r222;
	setp.lt.u32 	%p20, %r222, 256;
	@%p20 bra 	$L__BB671_25;
$L__BB671_26:
	add.s32 	%r214, %r214, %r5;
	setp.lt.u32 	%p21, %r214, %r6;
	@%p21 bra 	$L__BB671_2;
$L__BB671_27:
	ret;

}
	// .globl	_Z9cuda_gemmIiLi128ELi4ELi1ELi1024ELi2ELi2ELi64ELi0ELi0EEviiiPT_S1_S1_iii
.visible .entry _Z9cuda_gemmIiLi128ELi4ELi1ELi1024ELi2ELi2ELi64ELi0ELi0EEviiiPT_S1_S1_iii(
	.param .u32 _Z9cuda_gemmIiLi128ELi4ELi1ELi1024ELi2ELi2ELi64ELi0ELi0EEviiiPT_S1_S1_iii_param_0,
	.param .u32 _Z9cuda_gemmIiLi128ELi4ELi1ELi1024ELi2ELi2ELi64ELi0ELi0EEviiiPT_S1_S1_iii_param_1,
	.param .u32 _Z9cuda_gemmIiLi128ELi4ELi1ELi1024ELi2ELi2ELi64ELi0ELi0EEviiiPT_S1_S1_iii_param_2,
	.param .u64 .ptr .align 1 _Z9cuda_gemmIiLi128ELi4ELi1ELi1024ELi2ELi2ELi64ELi0ELi0EEviiiPT_S1_S1_iii_param_3,
	.param .u64 .ptr .align 1 _Z9cuda_gemmIiLi128ELi4ELi1ELi1024ELi2ELi2ELi64ELi0ELi0EEviiiPT_S1_S1_iii_param_4,
	.param .u64 .ptr .align 1 _Z9cuda_gemmIiLi128ELi4ELi1ELi1024ELi2ELi2ELi64ELi0ELi0EEviiiPT_S1_S1_iii_param_5,
	.param .u32 _Z9cuda_gemmIiLi128ELi4ELi1ELi1024ELi2ELi2ELi64ELi0ELi0EEviiiPT_S1_S1_iii_param_6,
	.param .u32 _Z9cuda_gemmIiLi128ELi4ELi1ELi1024ELi2ELi2ELi64ELi0ELi0EEviiiPT_S1_S1_iii_param_7,
	.param .u32 _Z9cuda_gemmIiLi128ELi4ELi1ELi1024ELi2ELi2ELi64ELi0ELi0EEviiiPT_S1_S1_iii_param_8
)
.maxntid 128
{
	.local .align 16 .b8 	__local_depot672[32];
	.reg .b64 	%SP;
	.reg .b64 	%SPL;
	.reg .pred 	%p<25>;
	.reg .b16 	%rs<8>;
	.reg .b32 	%r<279>;
	.reg .b64 	%rd<44>;
	// demoted variable
	.shared .align 128 .b8 _ZZ9cuda_gemmIiLi128ELi4ELi1ELi1024ELi2ELi2ELi64ELi0ELi0EEviiiPT_S1_S1_iiiE11kron_fac_sh[24];
	// demoted variable
	.shared .align 128 .b8 _ZZ9cuda_gemmIiLi128ELi4ELi1ELi1024ELi2ELi2ELi64ELi0ELi0EEviiiPT_S1_S1_iiiE3Ash[4096];
	mov.u64 	%SPL, __local_depot672;
	ld.param.u32 	%r105, [_Z9cuda_gemmIiLi128ELi4ELi1ELi1024ELi2ELi2ELi64ELi0ELi0EEviiiPT_S1_S1_iii_param_2];
	ld.param.u64 	%rd6, [_Z9cuda_gemmIiLi128ELi4ELi1ELi1024ELi2ELi2ELi64ELi0ELi0EEviiiPT_S1_S1_iii_param_3];
	ld.param.u64 	%rd4, [_Z9cuda_gemmIiLi128ELi4ELi1ELi1024ELi2ELi2ELi64ELi0ELi0EEviiiPT_S1_S1_iii_param_4];
	ld.param.u32 	%r106, [_Z9cuda_gemmIiLi128ELi4ELi1ELi1024ELi2ELi2ELi64ELi0ELi0EEviiiPT_S1_S1_iii_param_6];
	ld.param.u32 	%r107, [_Z9cuda_gemmIiLi128ELi4ELi1ELi1024ELi2ELi2ELi64ELi0ELi0EEviiiPT_S1_S1_iii_param_7];
	cvta.to.global.u64 	%rd1, %rd6;
	add.u64 	%rd2, %SPL, 0;
	mov.u32 	%r1, %tid.x;
	mul.lo.s32 	%r2, %r107, %r106;
	setp.ge.u32 	%p1, %r1, %r2;
	@%p1 bra 	$L__BB672_3;
	mov.u32 	%r3, %ntid.x;
	cvta.to.global.u64 	%rd3, %rd4;
	mov.u32 	%r248, %r1;
$L__BB672_2:
	mul.wide.u32 	%rd8, %r248, 4;
	add.s64 	%rd9, %rd3, %rd8;
	ld.global.u32 	%r108, [%rd9];
	rem.u32 	%r109, %r248, %r106;
	mov.u32 	%r110, _ZZ9cuda_gemmIiLi128ELi4ELi1ELi1024ELi2ELi2ELi64ELi0ELi0EEviiiPT_S1_S1_iiiE11kron_fac_sh;
	mad.lo.s32 	%r111, %r109, 12, %r110;
	div.u32 	%r112, %r248, %r107;
	shl.b32 	%r113, %r112, 2;
	add.s32 	%r114, %r111, %r113;
	st.shared.u32 	[%r114], %r108;
	add.s32 	%r248, %r248, %r3;
	setp.lt.u32 	%p2, %r248, %r2;
	@%p2 bra 	$L__BB672_2;
$L__BB672_3:
	div.s32 	%r6, 1024, %r107;
	min.s32 	%r7, %r6, 128;
	cvt.u16.u32 	%rs3, %r7;
	div.s16 	%rs1, 128, %rs3;
	div.s16 	%rs4, 2, %rs1;
	cvt.s32.s16 	%r8, %rs4;
	div.u32 	%r10, %r1, %r7;
	mul.lo.s32 	%r115, %r10, %r7;
	sub.s32 	%r9, %r1, %r115;
	mov.u32 	%r251, %ctaid.y;
	mov.u32 	%r12, %nctaid.y;
	shl.b32 	%r13, %r12, 2;
	setp.ge.u32 	%p3, %r251, %r13;
	@%p3 bra 	$L__BB672_31;
	mov.u32 	%r117, %ctaid.x;
	shl.b32 	%r14, %r1, 2;
	shl.b32 	%r15, %r117, 10;
	mov.u32 	%r118, %ntid.x;
	shl.b32 	%r16, %r118, 2;
	and.b32  	%r17, %r9, 1;
	min.s32 	%r18, %r106, 2;
	and.b32  	%r19, %r1, 1;
	shr.s32 	%r119, %r105, 31;
	shr.u32 	%r120, %r119, 22;
	add.s32 	%r121, %r105, %r120;
	shr.s32 	%r20, %r121, 10;
	mad.lo.s32 	%r21, %r6, %r117, %r1;
	add.s32 	%r22, %r14, %r16;
	cvt.u16.u32 	%rs5, %r22;
	sub.s16 	%rs6, 1023, %rs5;
	cvt.u16.u32 	%rs7, %r16;
	div.u16 	%rs2, %rs6, %rs7;
	cvt.u32.u16 	%r122, %rs2;
	and.b32  	%r23, %r122, 3;
	shl.b32 	%r123, %r1, 4;
	mov.u32 	%r124, _ZZ9cuda_gemmIiLi128ELi4ELi1ELi1024ELi2ELi2ELi64ELi0ELi0EEviiiPT_S1_S1_iiiE3Ash;
	add.s32 	%r24, %r124, %r123;
	shl.b32 	%r31, %r118, 4;
	add.s32 	%r25, %r24, %r31;
	add.s32 	%r26, %r22, %r16;
	xor.b32  	%r27, %r17, 1;
	setp.lt.s32 	%p4, %r17, %r107;
	selp.b32 	%r125, 0, %r107, %p4;
	sub.s32 	%r28, %r17, %r125;
	add.s32 	%r126, %r17, 1;
	setp.lt.s32 	%p5, %r126, %r107;
	selp.b32 	%r127, 0, %r107, %p5;
	sub.s32 	%r29, %r126, %r127;
	mad.lo.s32 	%r30, %r118, 12, %r15;
	shl.b32 	%r128, %r118, 3;
	add.s32 	%r32, %r15, %r128;
	mul.lo.s32 	%r33, %r118, 48;
	shl.b32 	%r34, %r118, 6;
	shl.b32 	%r35, %r118, 5;
	cvt.s32.s16 	%r36, %rs1;
	shl.b32 	%r187, %r19, 2;
$L__BB672_5:
	setp.eq.s32 	%p6, %r23, 2;
	mov.b32 	%r129, 0;
	st.local.v4.u32 	[%rd2], {%r129, %r129, %r129, %r129};
	st.local.v4.u32 	[%rd2+16], {%r129, %r129, %r129, %r129};
	mul.lo.s32 	%r40, %r251, %r105;
	add.s32 	%r41, %r40, %r15;
	mov.u32 	%r252, %r14;
	@%p6 bra 	$L__BB672_9;
	setp.eq.s32 	%p7, %r23, 3;
	add.s32 	%r130, %r41, %r14;
	mul.wide.s32 	%rd10, %r130, 4;
	add.s64 	%rd11, %rd1, %rd10;
	ld.global.v4.u32 	{%r131, %r132, %r133, %r134}, [%rd11];
	st.shared.v4.u32 	[%r24], {%r131, %r132, %r133, %r134};
	mov.u32 	%r252, %r22;
	@%p7 bra 	$L__BB672_9;
	setp.eq.s32 	%p8, %r23, 0;
	add.s32 	%r135, %r41, %r22;
	mul.wide.s32 	%rd12, %r135, 4;
	add.s64 	%rd13, %rd1, %rd12;
	ld.global.v4.u32 	{%r136, %r137, %r138, %r139}, [%rd13];
	st.shared.v4.u32 	[%r25], {%r136, %r137, %r138, %r139};
	mov.u32 	%r252, %r26;
	@%p8 bra 	$L__BB672_9;
	add.s32 	%r252, %r26, %r16;
	add.s32 	%r140, %r41, %r26;
	mul.wide.s32 	%rd14, %r140, 4;
	add.s64 	%rd15, %rd1, %rd14;
	ld.global.v4.u32 	{%r141, %r142, %r143, %r144}, [%rd15];
	shl.b32 	%r145, %r16, 2;
	add.s32 	%r146, %r25, %r145;
	st.shared.v4.u32 	[%r146], {%r141, %r142, %r143, %r144};
$L__BB672_9:
	setp.lt.u16 	%p9, %rs2, 2;
	@%p9 bra 	$L__BB672_12;
	add.s32 	%r147, %r30, %r252;
	add.s32 	%r257, %r147, %r40;
	add.s32 	%r148, %r32, %r252;
	add.s32 	%r256, %r148, %r40;
	add.s32 	%r149, %r15, %r252;
	add.s32 	%r253, %r149, %r40;
	add.s32 	%r255, %r253, %r16;
	shl.b32 	%r150, %r252, 2;
	mov.u32 	%r151, _ZZ9cuda_gemmIiLi128ELi4ELi1ELi1024ELi2ELi2ELi64ELi0ELi0EEviiiPT_S1_S1_iiiE3Ash;
	add.s32 	%r254, %r151, %r150;
$L__BB672_11:
	mul.wide.s32 	%rd16, %r257, 4;
	add.s64 	%rd17, %rd1, %rd16;
	mul.wide.s32 	%rd18, %r256, 4;
	add.s64 	%rd19, %rd1, %rd18;
	mul.wide.s32 	%rd20, %r255, 4;
	add.s64 	%rd21, %rd1, %rd20;
	mul.wide.s32 	%rd22, %r253, 4;
	add.s64 	%rd23, %rd1, %rd22;
	ld.global.v4.u32 	{%r152, %r153, %r154, %r155}, [%rd23];
	st.shared.v4.u32 	[%r254], {%r152, %r153, %r154, %r155};
	add.s32 	%r156, %r252, %r16;
	ld.global.v4.u32 	{%r157, %r158, %r159, %r160}, [%rd21];
	add.s32 	%r161, %r254, %r31;
	st.shared.v4.u32 	[%r161], {%r157, %r158, %r159, %r160};
	add.s32 	%r162, %r156, %r16;
	ld.global.v4.u32 	{%r163, %r164, %r165, %r166}, [%rd19];
	add.s32 	%r167, %r254, %r35;
	st.shared.v4.u32 	[%r167], {%r163, %r164, %r165, %r166};
	add.s32 	%r168, %r162, %r16;
	ld.global.v4.u32 	{%r169, %r170, %r171, %r172}, [%rd17];
	add.s32 	%r173, %r254, %r33;
	st.shared.v4.u32 	[%r173], {%r169, %r170, %r171, %r172};
	add.s32 	%r252, %r168, %r16;
	add.s32 	%r257, %r257, %r31;
	add.s32 	%r256, %r256, %r31;
	add.s32 	%r255, %r255, %r31;
	add.s32 	%r254, %r254, %r34;
	add.s32 	%r253, %r253, %r31;
	setp.lt.u32 	%p10, %r252, 1024;
	@%p10 bra 	$L__BB672_11;
$L__BB672_12:
	setp.lt.s32 	%p11, %r6, 1;
	bar.sync 	0;
	mov.b32 	%r259, 0;
	mov.u32 	%r260, %r259;
	mov.u32 	%r261, %r259;
	mov.u32 	%r262, %r259;
	mov.u32 	%r263, %r259;
	mov.u32 	%r264, %r259;
	mov.u32 	%r265, %r259;
	mov.u32 	%r266, %r259;
	@%p11 bra 	$L__BB672_30;
	mov.b32 	%r271, 0;
	mov.u32 	%r272, %r271;
$L__BB672_14:
	setp.gt.s32 	%p12, %r107, 0;
	add.s32 	%r176, %r272, %r9;
	mul.lo.s32 	%r76, %r176, %r107;
	@%p12 bra 	$L__BB672_15;
	bra.uni 	$L__BB672_16;
$L__BB672_15:
	add.s32 	%r177, %r17, %r76;
	shl.b32 	%r178, %r177, 2;
	mov.u32 	%r179, _ZZ9cuda_gemmIiLi128ELi4ELi1ELi1024ELi2ELi2ELi64ELi0ELi0EEviiiPT_S1_S1_iiiE3Ash;
	add.s32 	%r180, %r179, %r178;
	ld.shared.u32 	%r273, [%r180];
$L__BB672_16:
	setp.lt.s32 	%p13, %r107, 2;
	@%p13 bra 	$L__BB672_18;
	add.s32 	%r181, %r27, %r76;
	shl.b32 	%r182, %r181, 2;
	mov.u32 	%r183, _ZZ9cuda_gemmIiLi128ELi4ELi1ELi1024ELi2ELi2ELi64ELi0ELi0EEviiiPT_S1_S1_iiiE3Ash;
	add.s32 	%r184, %r183, %r182;
	ld.shared.u32 	%r269, [%r184];
$L__BB672_18:
	setp.lt.s32 	%p14, %r10, %r18;
	@%p14 bra 	$L__BB672_19;
	bra.uni 	$L__BB672_28;
$L__BB672_19:
	mul.lo.s32 	%r77, %r271, %r8;
	mov.b32 	%r275, 0;
	mov.u32 	%r276, %r10;
$L__BB672_20:
	setp.gt.u32 	%p15, %r107, 64;
	mov.u32 	%r186, _ZZ9cuda_gemmIiLi128ELi4ELi1ELi1024ELi2ELi2ELi64ELi0ELi0EEviiiPT_S1_S1_iiiE11kron_fac_sh;
	mad.lo.s32 	%r84, %r276, 12, %r186;
	add.s32 	%r188, %r84, %r187;
	ld.shared.u32 	%r85, [%r188];
	@%p15 bra 	$L__BB672_23;
	setp.lt.s32 	%p18, %r107, 2;
	shfl.sync.idx.b32	%r196|%p19, %r85, %r28, 7711, -1;
	mul.lo.s32 	%r278, %r196, %r273;
	@%p18 bra 	$L__BB672_27;
	shfl.sync.idx.b32	%r197|%p20, %r85, %r29, 7711, -1;
	mad.lo.s32 	%r278, %r197, %r269, %r278;
	bra.uni 	$L__BB672_27;
$L__BB672_23:
	setp.lt.s32 	%p16, %r107, 1;
	mov.b32 	%r278, 0;
	@%p16 bra 	$L__BB672_25;
	shl.b32 	%r190, %r17, 2;
	add.s32 	%r191, %r84, %r190;
	ld.shared.u32 	%r192, [%r191];
	mul.lo.s32 	%r278, %r192, %r273;
$L__BB672_25:
	setp.lt.s32 	%p17, %r107, 2;
	@%p17 bra 	$L__BB672_27;
	shl.b32 	%r193, %r27, 2;
	add.s32 	%r194, %r84, %r193;
	ld.shared.u32 	%r195, [%r194];
	mad.lo.s32 	%r278, %r195, %r269, %r278;
$L__BB672_27:
	add.s32 	%r198, %r275, %r77;
	mul.wide.s32 	%rd24, %r198, 4;
	add.s64 	%rd25, %rd2, %rd24;
	ld.local.u32 	%r199, [%rd25];
	add.s32 	%r200, %r199, %r278;
	st.local.u32 	[%rd25], %r200;
	add.s32 	%r276, %r276, %r36;
	add.s32 	%r275, %r275, 1;
	setp.lt.s32 	%p21, %r276, %r18;
	@%p21 bra 	$L__BB672_20;
$L__BB672_28:
	add.s32 	%r272, %r272, %r7;
	add.s32 	%r271, %r271, 1;
	setp.lt.s32 	%p22, %r272, %r6;
	@%p22 bra 	$L__BB672_14;
	ld.local.v4.u32 	{%r266, %r265, %r264, %r263}, [%rd2];
	ld.local.v4.u32 	{%r262, %r261, %r260, %r259}, [%rd2+16];
$L__BB672_30:
	ld.param.u64 	%rd43, [_Z9cuda_gemmIiLi128ELi4ELi1ELi1024ELi2ELi2ELi64ELi0ELi0EEviiiPT_S1_S1_iii_param_5];
	ld.param.u32 	%r247, [_Z9cuda_gemmIiLi128ELi4ELi1ELi1024ELi2ELi2ELi64ELi0ELi0EEviiiPT_S1_S1_iii_param_1];
	bar.sync 	0;
	shl.b32 	%r201, %r6, 7;
	div.s32 	%r202, %r201, %r7;
	mul.lo.s32 	%r203, %r20, %r202;
	mad.lo.s32 	%r204, %r251, %r247, %r21;
	cvta.to.global.u64 	%rd26, %rd43;
	mul.wide.s32 	%rd27, %r204, 4;
	add.s64 	%rd28, %rd26, %rd27;
	st.global.u32 	[%rd28], %r266;
	rem.s32 	%r205, 1, %r8;
	add.s32 	%r206, %r8, 1;
	setp.lt.u32 	%p23, %r206, 3;
	shl.b32 	%r207, %r8, 7;
	selp.b32 	%r208, %r207, 0, %p23;
	add.s32 	%r209, %r204, %r208;
	mad.lo.s32 	%r210, %r205, %r203, %r209;
	mul.wide.s32 	%rd29, %r210, 4;
	add.s64 	%rd30, %rd26, %rd29;
	st.global.u32 	[%rd30], %r265;
	div.s32 	%r211, 2, %r8;
	shl.b32 	%r212, %r211, 7;
	mul.lo.s32 	%r213, %r211, %r8;
	sub.s32 	%r214, 2, %r213;
	add.s32 	%r215, %r204, %r212;
	mad.lo.s32 	%r216, %r214, %r203, %r215;
	mul.wide.s32 	%rd31, %r216, 4;
	add.s64 	%rd32, %rd26, %rd31;
	st.global.u32 	[%rd32], %r264;
	div.s32 	%r217, 3, %r8;
	shl.b32 	%r218, %r217, 7;
	mul.lo.s32 	%r219, %r217, %r8;
	sub.s32 	%r220, 3, %r219;
	add.s32 	%r221, %r204, %r218;
	mad.lo.s32 	%r222, %r220, %r203, %r221;
	mul.wide.s32 	%rd33, %r222, 4;
	add.s64 	%rd34, %rd26, %rd33;
	st.global.u32 	[%rd34], %r263;
	div.s32 	%r223, 4, %r8;
	shl.b32 	%r224, %r223, 7;
	mul.lo.s32 	%r225, %r223, %r8;
	sub.s32 	%r226, 4, %r225;
	add.s32 	%r227, %r204, %r224;
	mad.lo.s32 	%r228, %r226, %r203, %r227;
	mul.wide.s32 	%rd35, %r228, 4;
	add.s64 	%rd36, %rd26, %rd35;
	st.global.u32 	[%rd36], %r262;
	div.s32 	%r229, 5, %r8;
	shl.b32 	%r230, %r229, 7;
	mul.lo.s32 	%r231, %r229, %r8;
	sub.s32 	%r232, 5, %r231;
	add.s32 	%r233, %r204, %r230;
	mad.lo.s32 	%r234, %r232, %r203, %r233;
	mul.wide.s32 	%rd37, %r234, 4;
	add.s64 	%rd38, %rd26, %rd37;
	st.global.u32 	[%rd38], %r261;
	div.s32 	%r235, 6, %r8;
	shl.b32 	%r236, %r235, 7;
	mul.lo.s32 	%r237, %r235, %r8;
	sub.s32 	%r238, 6, %r237;
	add.s32 	%r239, %r204, %r236;
	mad.lo.s32 	%r240, %r238, %r203, %r239;
	mul.wide.s32 	%rd39, %r240, 4;
	add.s64 	%rd40, %rd26, %rd39;
	st.global.u32 	[%rd40], %r260;
	div.s32 	%r241, 7, %r8;
	shl.b32 	%r242, %r241, 7;
	mul.lo.s32 	%r243, %r241, %r8;
	sub.s32 	%r244, 7, %r243;
	add.s32 	%r245, %r204, %r242;
	mad.lo.s32 	%r246, %r244, %r203, %r245;
	mul.wide.s32 	%rd41, %r246, 4;
	add.s64 	%rd42, %rd26, %rd41;
	st.global.u32 	[%rd42], %r259;
	add.s32 	%r251, %r251, %r12;
	setp.lt.u32 	%p24, %r251, %r13;
	@%p24 bra 	$L__BB672_5;
$L__BB672_31:
	ret;

}
	// .globl	_Z9cuda_gemmIiLi128ELi4ELi1ELi1024ELi2ELi2ELi64ELi0ELi1EEviiiPT_S1_S1_iii
.visible .entry _Z9cuda_gemmIiLi128ELi4ELi1ELi1024ELi2ELi2ELi64ELi0ELi1EEviiiPT_S1_S1_iii(
	.param .u32 _Z9cuda_gemmIiLi128ELi4ELi1ELi1024ELi2ELi2ELi64ELi0ELi1EEviiiPT_S1_S1_iii_param_0,
	.param .u32 _Z9cuda_gemmIiLi128ELi4ELi1ELi1024ELi2ELi2ELi64ELi0ELi1EEviiiPT_S1_S1_iii_param_1,
	.param .u32 _Z9cuda_gemmIiLi128ELi4ELi1ELi1024ELi2ELi2ELi64ELi0ELi1EEviiiPT_S1_S1_iii_param_2,
	.param .u64 .ptr .align 1 _Z9cuda_gemmIiLi128ELi4ELi1ELi1024ELi2ELi2ELi64ELi0ELi1EEviiiPT_S1_S1_iii_param_3,
	.param .u64 .ptr .align 1 _Z9cuda_gemmIiLi128ELi4ELi1ELi1024ELi2ELi2ELi64ELi0ELi1EEviiiPT_S1_S1_iii_param_4,
	.param .u64 .ptr .align 1 _Z9cuda_gemmIiLi128ELi4ELi1ELi1024ELi2ELi2ELi64ELi0ELi1EEviiiPT_S1_S1_iii_param_5,
	.param .u32 _Z9cuda_gemmIiLi128ELi4ELi1ELi1024ELi2ELi2ELi64ELi0ELi1EEviiiPT_S1_S1_iii_param_6,
	.param .u32 _Z9cuda_gemmIiLi128ELi4ELi1ELi1024ELi2ELi2ELi64ELi0ELi1EEviiiPT_S1_S1_iii_param_7,
	.param .u32 _Z9cuda_gemmIiLi128ELi4ELi1ELi1024ELi2ELi2ELi64ELi0ELi1EEviiiPT_S1_S1_iii_param_8
)
.maxntid 128
{
	.reg .pred 	%p<26>;
	.reg .b16 	%rs<5>;
	.reg .b32 	%r<175>;
	.reg .b64 	%rd<27>;
	// demoted variable
	.shared .align 128 .b8 _ZZ9cuda_gemmIiLi128ELi4ELi1ELi1024ELi2ELi2ELi64ELi0ELi1EEviiiPT_S1_S1_iiiE11kron_fac_sh[24];
	// demoted variable
	.shared .align 128 .b8 _ZZ9cuda_gemmIiLi128ELi4ELi1ELi1024ELi2ELi2ELi64ELi0ELi1EEviiiPT_S1_S1_iiiE3Ash[4096];
	ld.param.u32 	%r53, [_Z9cuda_gemmIiLi128ELi4ELi1ELi1024ELi2ELi2ELi64ELi0ELi1EEviiiPT_S1_S1_iii_param_1];
	ld.param.u32 	%r54, [_Z9cuda_gemmIiLi128ELi4ELi1ELi1024ELi2ELi2ELi64ELi0ELi1EEviiiPT_S1_S1_iii_param_2];
	ld.param.u64 	%rd6, [_Z9cuda_gemmIiLi128ELi4ELi1ELi1024ELi2ELi2ELi64ELi0ELi1EEviiiPT_S1_S1_iii_param_3];
	ld.param.u64 	%rd4, [_Z9cuda_gemmIiLi128ELi4ELi1ELi1024ELi2ELi2ELi64ELi0ELi1EEviiiPT_S1_S1_iii_param_4];
	ld.param.u64 	%rd5, [_Z9cuda_gemmIiLi128ELi4ELi1ELi1024ELi2ELi2ELi64ELi0ELi1EEviiiPT_S1_S1_iii_param_5];
	cvta.to.global.u64 	%rd1, %rd6;
	mov.u32 	%r1, %tid.x;
	setp.gt.u32 	%p1, %r1, 3;
	@%p1 bra 	$L__BB673_3;
	mov.u32 	%r2, %ntid.x;
	cvta.to.global.u64 	%rd2, %rd4;
	mov.u32 	%r57, _ZZ9cuda_gemmIiLi128ELi4ELi1ELi1024ELi2ELi2ELi64ELi0ELi1EEviiiPT_S1_S1_iiiE11kron_fac_sh;
	mov.u32 	%r166, %r1;
$L__BB673_2:
	mul.wide.u32 	%rd7, %r166, 4;
	add.s64 	%rd8, %rd2, %rd7;
	ld.global.u32 	%r55, [%rd8];
	and.b32  	%r56, %r166, 1;
	mad.lo.s32 	%r58, %r56, 12, %r57;
	shl.b32 	%r59, %r166, 1;
	and.b32  	%r60, %r59, -4;
	add.s32 	%r61, %r58, %r60;
	st.shared.u32 	[%r61], %r55;
	add.s32 	%r166, %r166, %r2;
	setp.lt.u32 	%p2, %r166, 4;
	@%p2 bra 	$L__BB673_2;
$L__BB673_3:
	mov.u32 	%r167, %ctaid.y;
	mov.u32 	%r6, %nctaid.y;
	shl.b32 	%r7, %r6, 2;
	setp.ge.u32 	%p3, %r167, %r7;
	@%p3 bra 	$L__BB673_13;
	cvta.to.global.u64 	%rd3, %rd5;
	mov.u32 	%r62, %ctaid.x;
	shl.b32 	%r8, %r1, 2;
	shl.b32 	%r9, %r62, 10;
	mov.u32 	%r63, %ntid.x;
	shl.b32 	%r10, %r63, 2;
	and.b32  	%r11, %r1, 1;
	and.b32  	%r64, %r8, 4;
	mov.u32 	%r65, _ZZ9cuda_gemmIiLi128ELi4ELi1ELi1024ELi2ELi2ELi64ELi0ELi1EEviiiPT_S1_S1_iiiE11kron_fac_sh;
	add.s32 	%r12, %r65, %r64;
	shl.b32 	%r66, %r62, 9;
	shr.s32 	%r67, %r54, 31;
	shr.u32 	%r68, %r67, 22;
	add.s32 	%r69, %r54, %r68;
	shr.s32 	%r70, %r69, 10;
	or.b32  	%r13, %r66, %r1;
	add.s32 	%r14, %r8, %r10;
	cvt.u16.u32 	%rs2, %r14;
	sub.s16 	%rs3, 1023, %rs2;
	cvt.u16.u32 	%rs4, %r10;
	div.u16 	%rs1, %rs3, %rs4;
	cvt.u32.u16 	%r71, %rs1;
	and.b32  	%r15, %r71, 3;
	shl.b32 	%r72, %r1, 4;
	mov.u32 	%r73, _ZZ9cuda_gemmIiLi128ELi4ELi1ELi1024ELi2ELi2ELi64ELi0ELi1EEviiiPT_S1_S1_iiiE3Ash;
	add.s32 	%r16, %r73, %r72;
	shl.b32 	%r25, %r63, 4;
	add.s32 	%r17, %r16, %r25;
	add.s32 	%r18, %r14, %r10;
	add.s32 	%r19, %r17, %r25;
	shl.b32 	%r74, %r1, 1;
	or.b32  	%r75, %r74, %r11;
	shl.b32 	%r76, %r75, 2;
	add.s32 	%r20, %r73, %r76;
	xor.b32  	%r21, %r11, 1;
	or.b32  	%r77, %r74, %r21;
	shl.b32 	%r78, %r77, 2;
	add.s32 	%r22, %r73, %r78;
	shl.b32 	%r23, %r70, 9;
	mad.lo.s32 	%r24, %r63, 12, %r9;
	shl.b32 	%r79, %r63, 3;
	add.s32 	%r26, %r9, %r79;
	mul.lo.s32 	%r27, %r63, 48;
	shl.b32 	%r28, %r63, 6;
	shl.b32 	%r29, %r63, 5;
$L__BB673_5:
	setp.eq.s32 	%p4, %r15, 2;
	mul.lo.s32 	%r31, %r167, %r54;
	add.s32 	%r32, %r31, %r9;
	mov.u32 	%r168, %r8;
	@%p4 bra 	$L__BB673_9;
	setp.eq.s32 	%p5, %r15, 3;
	add.s32 	%r80, %r32, %r8;
	mul.wide.s32 	%rd9, %r80, 4;
	add.s64 	%rd10, %rd1, %rd9;
	ld.global.v4.u32 	{%r81, %r82, %r83, %r84}, [%rd10];
	st.shared.v4.u32 	[%r16], {%r81, %r82, %r83, %r84};
	mov.u32 	%r168, %r14;
	@%p5 bra 	$L__BB673_9;
	setp.eq.s32 	%p6, %r15, 0;
	add.s32 	%r85, %r32, %r14;
	mul.wide.s32 	%rd11, %r85, 4;
	add.s64 	%rd12, %rd1, %rd11;
	ld.global.v4.u32 	{%r86, %r87, %r88, %r89}, [%rd12];
	st.shared.v4.u32 	[%r17], {%r86, %r87, %r88, %r89};
	mov.u32 	%r168, %r18;
	@%p6 bra 	$L__BB673_9;
	add.s32 	%r168, %r18, %r10;
	add.s32 	%r90, %r32, %r18;
	mul.wide.s32 	%rd13, %r90, 4;
	add.s64 	%rd14, %rd1, %rd13;
	ld.global.v4.u32 	{%r91, %r92, %r93, %r94}, [%rd14];
	st.shared.v4.u32 	[%r19], {%r91, %r92, %r93, %r94};
$L__BB673_9:
	setp.lt.u16 	%p7, %rs1, 2;
	@%p7 bra 	$L__BB673_12;
	add.s32 	%r95, %r24, %r168;
	add.s32 	%r173, %r95, %r31;
	add.s32 	%r96, %r26, %r168;
	add.s32 	%r172, %r96, %r31;
	add.s32 	%r97, %r9, %r168;
	add.s32 	%r169, %r97, %r31;
	add.s32 	%r171, %r169, %r10;
	shl.b32 	%r98, %r168, 2;
	mov.u32 	%r99, _ZZ9cuda_gemmIiLi128ELi4ELi1ELi1024ELi2ELi2ELi64ELi0ELi1EEviiiPT_S1_S1_iiiE3Ash;
	add.s32 	%r170, %r99, %r98;
$L__BB673_11:
	mul.wide.s32 	%rd15, %r173, 4;
	add.s64 	%rd16, %rd1, %rd15;
	mul.wide.s32 	%rd17, %r172, 4;
	add.s64 	%rd18, %rd1, %rd17;
	mul.wide.s32 	%rd19, %r171, 4;
	add.s64 	%rd20, %rd1, %rd19;
	mul.wide.s32 	%rd21, %r169, 4;
	add.s64 	%rd22, %rd1, %rd21;
	ld.global.v4.u32 	{%r100, %r101, %r102, %r103}, [%rd22];
	st.shared.v4.u32 	[%r170], {%r100, %r101, %r102, %r103};
	add.s32 	%r104, %r168, %r10;
	ld.global.v4.u32 	{%r105, %r106, %r107, %r108}, [%rd20];
	add.s32 	%r109, %r170, %r25;
	st.shared.v4.u32 	[%r109], {%r105, %r106, %r107, %r108};
	add.s32 	%r110, %r104, %r10;
	ld.global.v4.u32 	{%r111, %r112, %r113, %r114}, [%rd18];
	add.s32 	%r115, %r170, %r29;
	st.shared.v4.u32 	[%r115], {%r111, %r112, %r113, %r114};
	add.s32 	%r116, %r110, %r10;
	ld.global.v4.u32 	{%r117, %r118, %r119, %r120}, [%rd16];
	add.s32 	%r121, %r170, %r27;
	st.shared.v4.u32 	[%r121], {%r117, %r118, %r119, %r120};
	add.s32 	%r168, %r116, %r10;
	add.s32 	%r173, %r173, %r25;
	add.s32 	%r172, %r172, %r25;
	add.s32 	%r171, %r171, %r25;
	add.s32 	%r170, %r170, %r28;
	add.s32 	%r169, %r169, %r25;
	setp.lt.u32 	%p8, %r168, 1024;
	@%p8 bra 	$L__BB673_11;
$L__BB673_12:
	bar.sync 	0;
	ld.shared.u32 	%r122, [%r20];
	ld.shared.u32 	%r123, [%r22];
	ld.shared.u32 	%r124, [%r12];
	shfl.sync.idx.b32	%r125|%p9, %r124, %r11, 7711, -1;
	mul.lo.s32 	%r126, %r125, %r122;
	shfl.sync.idx.b32	%r127|%p10, %r124, %r21, 7711, -1;
	mad.lo.s32 	%r128, %r127, %r123, %r126;
	ld.shared.u32 	%r129, [%r12+12];
	shfl.sync.idx.b32	%r130|%p11, %r129, %r11, 7711, -1;
	mul.lo.s32 	%r131, %r130, %r122;
	shfl.sync.idx.b32	%r132|%p12, %r129, %r21, 7711, -1;
	mad.lo.s32 	%r133, %r132, %r123, %r131;
	ld.shared.u32 	%r134, [%r20+1024];
	ld.shared.u32 	%r135, [%r22+1024];
	shfl.sync.idx.b32	%r136|%p13, %r124, %r11, 7711, -1;
	mul.lo.s32 	%r137, %r136, %r134;
	shfl.sync.idx.b32	%r138|%p14, %r124, %r21, 7711, -1;
	mad.lo.s32 	%r139, %r138, %r135, %r137;
	shfl.sync.idx.b32	%r140|%p15, %r129, %r11, 7711, -1;
	mul.lo.s32 	%r141, %r140, %r134;
	shfl.sync.idx.b32	%r142|%p16, %r129, %r21, 7711, -1;
	mad.lo.s32 	%r143, %r142, %r135, %r141;
	ld.shared.u32 	%r144, [%r20+2048];
	ld.shared.u32 	%r145, [%r22+2048];
	shfl.sync.idx.b32	%r146|%p17, %r124, %r11, 7711, -1;
	mul.lo.s32 	%r147, %r146, %r144;
	shfl.sync.idx.b32	%r148|%p18, %r124, %r21, 7711, -1;
	mad.lo.s32 	%r149, %r148, %r145, %r147;
	shfl.sync.idx.b32	%r150|%p19, %r129, %r11, 7711, -1;
	mul.lo.s32 	%r151, %r150, %r144;
	shfl.sync.idx.b32	%r152|%p20, %r129, %r21, 7711, -1;
	mad.lo.s32 	%r153, %r152, %r145, %r151;
	ld.shared.u32 	%r154, [%r20+3072];
	ld.shared.u32 	%r155, [%r22+3072];
	shfl.sync.idx.b32	%r156|%p21, %r124, %r11, 7711, -1;
	mul.lo.s32 	%r157, %r156, %r154;
	shfl.sync.idx.b32	%r158|%p22, %r124, %r21, 7711, -1;
	mad.lo.s32 	%r159, %r158, %r155, %r157;
	shfl.sync.idx.b32	%r160|%p23, %r129, %r11, 7711, -1;
	mul.lo.s32 	%r161, %r160, %r154;
	shfl.sync.idx.b32	%r162|%p24, %r129, %r21, 7711, -1;
	mad.lo.s32 	%r163, %r162, %r155, %r161;
	bar.sync 	0;
	mad.lo.s32 	%r164, %r167, %r53, %r13;
	mul.wide.s32 	%rd23, %r164, 4;
	add.s64 	%rd24, %rd3, %rd23;
	st.global.u32 	[%rd24], %r128;
	add.s32 	%r165, %r164, %r23;
	mul.wide.s32 	%rd25, %r165, 4;
	add.s64 	%rd26, %rd3, %rd25;
	st.global.u32 	[%rd26], %r133;
	st.global.u32 	[%rd24+512], %r139;
	st.global.u32 	[%rd26+512], %r143;
	st.global.u32 	[%rd24+1024], %r149;
	st.global.u32 	[%rd26+1024], %r153;
	st.global.u32 	[%rd24+1536], %r159;
	st.global.u32 	[%rd26+1536], %r163;
	add.s32 	%r167, %r167, %r6;
	setp.lt.u32 	%p25, %r167, %r7;
	@%p25 bra 	$L__BB673_5;
$L__BB673_13:
	ret;

}
	// .globl	_Z9cuda_gemmIiLi128ELi4ELi1ELi1024ELi2ELi2ELi64ELi1ELi0EEviiiPT_S1_S1_iii
.visible .entry _Z9cuda_gemmIiLi128ELi4ELi1ELi1024ELi2ELi2ELi64ELi1ELi0EEviiiPT_S1_S1_iii(
	.param .u32 _Z9cuda_gemmIiLi128ELi4ELi1ELi1024ELi2ELi2ELi64ELi1ELi0EEviiiPT_S1_S1_iii_param_0,
	.param .u32 _Z9cuda_gemmIiLi128ELi4ELi1ELi1024ELi2ELi2ELi64ELi1ELi0EEviiiPT_S1_S1_iii_param_1,
	.param .u32 _Z9cuda_gemmIiLi128ELi4ELi1ELi1024ELi2ELi2ELi64ELi1ELi0EEviiiPT_S1_S1_iii_param_2,
	.param .u64 .ptr .align 1 _Z9cuda_gemmIiLi128ELi4ELi1ELi1024ELi2ELi2ELi64ELi1ELi0EEviiiPT_S1_S1_iii_param_3,
	.param .u64 .ptr .align 1 _Z9cuda_gemmIiLi128ELi4ELi1ELi1024ELi2ELi2ELi64ELi1ELi0EEviiiPT_S1_S1_iii_param_4,
	.param .u64 .ptr .align 1 _Z9cuda_gemmIiLi128ELi4ELi1ELi1024ELi2ELi2ELi64ELi1ELi0EEviiiPT_S1_S1_iii_param_5,
	.param .u32 _Z9cuda_gemmIiLi128ELi4ELi1ELi1024ELi2ELi2ELi64ELi1ELi0EEviiiPT_S1_S1_iii_param_6,
	.param .u32 _Z9cuda_gemmIiLi128ELi4ELi1ELi1024ELi2ELi2ELi64ELi1ELi0EEviiiPT_S1_S1_iii_param_7,
	.param .u32 _Z9cuda_gemmIiLi128ELi4ELi1ELi1024ELi2ELi2ELi64ELi1ELi0EEviiiPT_S1_S1_iii_param_8
)
.maxntid 128
{
	.local .align 16 .b8 	__local_depot674[32];
	.reg .b64 	%SP;
	.reg .b64 	%SPL;
	.reg .pred 	%p<25>;
	.reg .b16 	%rs<8>;
	.reg .b32 	%r<264>;
	.reg .b64 	%rd<43>;
	// demoted variable
	.shared .align 128 .b8 _ZZ9cuda_gemmIiLi128ELi4ELi1ELi1024ELi2ELi2ELi64ELi1ELi0EEviiiPT_S1_S1_iiiE11kron_fac_sh[24];
	// demoted variable
	.shared .align 128 .b8 _ZZ9cuda_gemmIiLi128ELi4ELi1ELi1024ELi2ELi2ELi64ELi1ELi0EEviiiPT_S1_S1_iiiE3Ash[4096];
	mov.u64 	%SPL, __local_depot674;
	ld.param.u64 	%rd7, [_Z9cuda_gemmIiLi128ELi4ELi1ELi1024ELi2ELi2ELi64ELi1ELi0EEviiiPT_S1_S1_iii_param_3];
	ld.param.u64 	%rd5, [_Z9cuda_gemmIiLi128ELi4ELi1ELi1024ELi2ELi2ELi64ELi1ELi0EEviiiPT_S1_S1_iii_param_4];
	ld.param.u64 	%rd6, [_Z9cuda_gemmIiLi128ELi4ELi1ELi1024ELi2ELi2ELi64ELi1ELi0EEviiiPT_S1_S1_iii_param_5];
	ld.param.u32 	%r100, [_Z9cuda_gemmIiLi128ELi4ELi1ELi1024ELi2ELi2ELi64ELi1ELi0EEviiiPT_S1_S1_iii_param_6];
	ld.param.u32 	%r101, [_Z9cuda_gemmIiLi128ELi4ELi1ELi1024ELi2ELi2ELi64ELi1ELi0EEviiiPT_S1_S1_iii_param_7];
	cvta.to.global.u64 	%rd1, %rd7;
	add.u64 	%rd2, %SPL, 0;
	mov.u32 	%r1, %tid.x;
	mul.lo.s32 	%r2, %r101, %r100;
	setp.ge.u32 	%p1, %r1, %r2;
	@%p1 bra 	$L__BB674_3;
	mov.u32 	%r3, %ntid.x;
	cvta.to.global.u64 	%rd3, %rd5;
	mov.u32 	%r104, _ZZ9cuda_gemmIiLi128ELi4ELi1ELi1024ELi2ELi2ELi64ELi1ELi0EEviiiPT_S1_S1_iiiE11kron_fac_sh;
	mov.u32 	%r233, %r1;
$L__BB674_2:
	mul.wide.u32 	%rd9, %r233, 4;
	add.s64 	%rd10, %rd3, %rd9;
	ld.global.u32 	%r102, [%rd10];
	rem.u32 	%r103, %r233, %r100;
	mad.lo.s32 	%r105, %r103, 12, %r104;
	div.u32 	%r106, %r233, %r101;
	shl.b32 	%r107, %r106, 2;
	add.s32 	%r108, %r105, %r107;
	st.shared.u32 	[%r108], %r102;
	add.s32 	%r233, %r233, %r3;
	setp.lt.u32 	%p2, %r233, %r2;
	@%p2 bra 	$L__BB674_2;
$L__BB674_3:
	div.s32 	%r6, 1024, %r101;
	min.s32 	%r7, %r6, 128;
	cvt.u16.u32 	%rs2, %r7;
	div.s16 	%rs3, 128, %rs2;
	cvt.s32.s16 	%r8, %rs3;
	div.s16 	%rs4, 2, %rs3;
	cvt.s32.s16 	%r9, %rs4;
	div.u32 	%r11, %r1, %r7;
	mul.lo.s32 	%r109, %r11, %r7;
	sub.s32 	%r10, %r1, %r109;
	mov.u32 	%r236, %ctaid.y;
	mov.u32 	%r13, %nctaid.y;
	shl.b32 	%r14, %r13, 2;
	setp.ge.u32 	%p3, %r236, %r14;
	@%p3 bra 	$L__BB674_31;
	cvta.to.global.u64 	%rd4, %rd6;
	shl.b32 	%r15, %r1, 2;
	mov.u32 	%r111, %ntid.x;
	shl.b32 	%r16, %r111, 2;
	and.b32  	%r17, %r10, 1;
	min.s32 	%r18, %r100, 2;
	and.b32  	%r19, %r1, 1;
	add.s32 	%r20, %r15, %r16;
	cvt.u16.u32 	%rs5, %r20;
	sub.s16 	%rs6, 1023, %rs5;
	cvt.u16.u32 	%rs7, %r16;
	div.u16 	%rs1, %rs6, %rs7;
	cvt.u32.u16 	%r112, %rs1;
	and.b32  	%r21, %r112, 3;
	shl.b32 	%r113, %r1, 4;
	mov.u32 	%r114, _ZZ9cuda_gemmIiLi128ELi4ELi1ELi1024ELi2ELi2ELi64ELi1ELi0EEviiiPT_S1_S1_iiiE3Ash;
	add.s32 	%r22, %r114, %r113;
	shl.b32 	%r29, %r111, 4;
	add.s32 	%r23, %r22, %r29;
	add.s32 	%r24, %r20, %r16;
	xor.b32  	%r25, %r17, 1;
	setp.lt.s32 	%p4, %r17, %r101;
	selp.b32 	%r115, 0, %r101, %p4;
	sub.s32 	%r26, %r17, %r115;
	add.s32 	%r116, %r17, 1;
	setp.lt.s32 	%p5, %r116, %r101;
	selp.b32 	%r117, 0, %r101, %p5;
	sub.s32 	%r27, %r116, %r117;
	mul.lo.s32 	%r28, %r111, 12;
	shl.b32 	%r30, %r111, 3;
	mul.lo.s32 	%r31, %r111, 48;
	shl.b32 	%r32, %r111, 6;
	shl.b32 	%r33, %r111, 5;
	shl.b32 	%r173, %r19, 2;
$L__BB674_5:
	setp.eq.s32 	%p6, %r21, 2;
	mov.b32 	%r118, 0;
	st.local.v4.u32 	[%rd2], {%r118, %r118, %r118, %r118};
	st.local.v4.u32 	[%rd2+16], {%r118, %r118, %r118, %r118};
	shl.b32 	%r37, %r236, 10;
	mov.u32 	%r237, %r15;
	@%p6 bra 	$L__BB674_9;
	setp.eq.s32 	%p7, %r21, 3;
	add.s32 	%r119, %r37, %r15;
	mul.wide.s32 	%rd11, %r119, 4;
	add.s64 	%rd12, %rd1, %rd11;
	ld.global.v4.u32 	{%r120, %r121, %r122, %r123}, [%rd12];
	st.shared.v4.u32 	[%r22], {%r120, %r121, %r122, %r123};
	mov.u32 	%r237, %r20;
	@%p7 bra 	$L__BB674_9;
	setp.eq.s32 	%p8, %r21, 0;
	add.s32 	%r124, %r37, %r20;
	mul.wide.s32 	%rd13, %r124, 4;
	add.s64 	%rd14, %rd1, %rd13;
	ld.global.v4.u32 	{%r125, %r126, %r127, %r128}, [%rd14];
	st.shared.v4.u32 	[%r23], {%r125, %r126, %r127, %r128};
	mov.u32 	%r237, %r24;
	@%p8 bra 	$L__BB674_9;
	add.s32 	%r237, %r24, %r16;
	add.s32 	%r129, %r37, %r24;
	mul.wide.s32 	%rd15, %r129, 4;
	add.s64 	%rd16, %rd1, %rd15;
	ld.global.v4.u32 	{%r130, %r131, %r132, %r133}, [%rd16];
	shl.b32 	%r134, %r16, 2;
	add.s32 	%r135, %r23, %r134;
	st.shared.v4.u32 	[%r135], {%r130, %r131, %r132, %r133};
$L__BB674_9:
	setp.lt.u16 	%p9, %rs1, 2;
	@%p9 bra 	$L__BB674_12;
	add.s32 	%r238, %r237, %r37;
	add.s32 	%r242, %r238, %r28;
	add.s32 	%r241, %r238, %r30;
	add.s32 	%r240, %r238, %r16;
	shl.b32 	%r136, %r237, 2;
	mov.u32 	%r137, _ZZ9cuda_gemmIiLi128ELi4ELi1ELi1024ELi2ELi2ELi64ELi1ELi0EEviiiPT_S1_S1_iiiE3Ash;
	add.s32 	%r239, %r137, %r136;
$L__BB674_11:
	mul.wide.s32 	%rd17, %r242, 4;
	add.s64 	%rd18, %rd1, %rd17;
	mul.wide.s32 	%rd19, %r241, 4;
	add.s64 	%rd20, %rd1, %rd19;
	mul.wide.s32 	%rd21, %r240, 4;
	add.s64 	%rd22, %rd1, %rd21;
	mul.wide.s32 	%rd23, %r238, 4;
	add.s64 	%rd24, %rd1, %rd23;
	ld.global.v4.u32 	{%r138, %r139, %r140, %r141}, [%rd24];
	st.shared.v4.u32 	[%r239], {%r138, %r139, %r140, %r141};
	add.s32 	%r142, %r237, %r16;
	ld.global.v4.u32 	{%r143, %r144, %r145, %r146}, [%rd22];
	add.s32 	%r147, %r239, %r29;
	st.shared.v4.u32 	[%r147], {%r143, %r144, %r145, %r146};
	add.s32 	%r148, %r142, %r16;
	ld.global.v4.u32 	{%r149, %r150, %r151, %r152}, [%rd20];
	add.s32 	%r153, %r239, %r33;
	st.shared.v4.u32 	[%r153], {%r149, %r150, %r151, %r152};
	add.s32 	%r154, %r148, %r16;
	ld.global.v4.u32 	{%r155, %r156, %r157, %r158}, [%rd18];
	add.s32 	%r159, %r239, %r31;
	st.shared.v4.u32 	[%r159], {%r155, %r156, %r157, %r158};
	add.s32 	%r237, %r154, %r16;
	add.s32 	%r242, %r242, %r29;
	add.s32 	%r241, %r241, %r29;
	add.s32 	%r240, %r240, %r29;
	add.s32 	%r239, %r239, %r32;
	add.s32 	%r238, %r238, %r29;
	setp.lt.u32 	%p10, %r237, 1024;
	@%p10 bra 	$L__BB674_11;
$L__BB674_12:
	setp.lt.s32 	%p11, %r6, 1;
	bar.sync 	0;
	mov.b32 	%r244, 0;
	mov.u32 	%r245, %r244;
	mov.u32 	%r246, %r244;
	mov.u32 	%r247, %r244;
	mov.u32 	%r248, %r244;
	mov.u32 	%r249, %r244;
	mov.u32 	%r250, %r244;
	mov.u32 	%r251, %r244;
	@%p11 bra 	$L__BB674_30;
	mov.b32 	%r256, 0;
	mov.u32 	%r257, %r256;
$L__BB674_14:
	setp.gt.s32 	%p12, %r101, 0;
	add.s32 	%r162, %r257, %r10;
	mul.lo.s32 	%r72, %r162, %r101;
	@%p12 bra 	$L__BB674_15;
	bra.uni 	$L__BB674_16;
$L__BB674_15:
	add.s32 	%r163, %r17, %r72;
	shl.b32 	%r164, %r163, 2;
	mov.u32 	%r165, _ZZ9cuda_gemmIiLi128ELi4ELi1ELi1024ELi2ELi2ELi64ELi1ELi0EEviiiPT_S1_S1_iiiE3Ash;
	add.s32 	%r166, %r165, %r164;
	ld.shared.u32 	%r258, [%r166];
$L__BB674_16:
	setp.lt.s32 	%p13, %r101, 2;
	@%p13 bra 	$L__BB674_18;
	add.s32 	%r167, %r25, %r72;
	shl.b32 	%r168, %r167, 2;
	mov.u32 	%r169, _ZZ9cuda_gemmIiLi128ELi4ELi1ELi1024ELi2ELi2ELi64ELi1ELi0EEviiiPT_S1_S1_iiiE3Ash;
	add.s32 	%r170, %r169, %r168;
	ld.shared.u32 	%r254, [%r170];
$L__BB674_18:
	setp.lt.s32 	%p14, %r11, %r18;
	@%p14 bra 	$L__BB674_19;
	bra.uni 	$L__BB674_28;
$L__BB674_19:
	mul.lo.s32 	%r73, %r256, %r9;
	mov.b32 	%r260, 0;
	mov.u32 	%r261, %r11;
$L__BB674_20:
	setp.gt.u32 	%p15, %r101, 64;
	mov.u32 	%r172, _ZZ9cuda_gemmIiLi128ELi4ELi1ELi1024ELi2ELi2ELi64ELi1ELi0EEviiiPT_S1_S1_iiiE11kron_fac_sh;
	mad.lo.s32 	%r80, %r261, 12, %r172;
	add.s32 	%r174, %r80, %r173;
	ld.shared.u32 	%r81, [%r174];
	@%p15 bra 	$L__BB674_23;
	setp.lt.s32 	%p18, %r101, 2;
	shfl.sync.idx.b32	%r182|%p19, %r81, %r26, 7711, -1;
	mul.lo.s32 	%r263, %r182, %r258;
	@%p18 bra 	$L__BB674_27;
	shfl.sync.idx.b32	%r183|%p20, %r81, %r27, 7711, -1;
	mad.lo.s32 	%r263, %r183, %r254, %r263;
	bra.uni 	$L__BB674_27;
$L__BB674_23:
	setp.lt.s32 	%p16, %r101, 1;
	mov.b32 	%r263, 0;
	@%p16 bra 	$L__BB674_25;
	shl.b32 	%r176, %r17, 2;
	add.s32 	%r177, %r80, %r176;
	ld.shared.u32 	%r178, [%r177];
	mul.lo.s32 	%r263, %r178, %r258;
$L__BB674_25:
	setp.lt.s32 	%p17, %r101, 2;
	@%p17 bra 	$L__BB674_27;
	shl.b32 	%r179, %r25, 2;
	add.s32 	%r180, %r80, %r179;
	ld.shared.u32 	%r181, [%r180];
	mad.lo.s32 	%r263, %r181, %r254, %r263;
$L__BB674_27:
	add.s32 	%r184, %r260, %r73;
	mul.wide.s32 	%rd25, %r184, 4;
	add.s64 	%rd26, %rd2, %rd25;
	ld.local.u32 	%r185, [%rd26];
	add.s32 	%r186, %r185, %r263;
	st.local.u32 	[%rd26], %r186;
	add.s32 	%r261, %r261, %r8;
	add.s32 	%r260, %r260, 1;
	setp.lt.s32 	%p21, %r261, %r18;
	@%p21 bra 	$L__BB674_20;
$L__BB674_28:
	add.s32 	%r257, %r257, %r7;
	add.s32 	%r256, %r256, 1;
	setp.lt.s32 	%p22, %r257, %r6;
	@%p22 bra 	$L__BB674_14;
	ld.local.v4.u32 	{%r251, %r250, %r249, %r248}, [%rd2];
	ld.local.v4.u32 	{%r247, %r246, %r245, %r244}, [%rd2+16];
$L__BB674_30:
	bar.sync 	0;
	mul.lo.s32 	%r187, %r7, %r6;
	mul.lo.s32 	%r188, %r187, %r8;
	div.s32 	%r189, %r188, %r7;
	add.s32 	%r190, %r37, %r1;
	mul.wide.s32 	%rd27, %r190, 4;
	add.s64 	%rd28, %rd4, %rd27;
	st.global.u32 	[%rd28], %r251;
	rem.s32 	%r191, 1, %r9;
	add.s32 	%r192, %r9, 1;
	setp.lt.u32 	%p23, %r192, 3;
	shl.b32 	%r193, %r9, 7;
	selp.b32 	%r194, %r193, 0, %p23;
	add.s32 	%r195, %r190, %r194;
	mad.lo.s32 	%r196, %r189, %r191, %r195;
	mul.wide.s32 	%rd29, %r196, 4;
	add.s64 	%rd30, %rd4, %rd29;
	st.global.u32 	[%rd30], %r250;
	div.s32 	%r197, 2, %r9;
	shl.b32 	%r198, %r197, 7;
	mul.lo.s32 	%r199, %r197, %r9;
	sub.s32 	%r200, 2, %r199;
	add.s32 	%r201, %r190, %r198;
	mad.lo.s32 	%r202, %r189, %r200, %r201;
	mul.wide.s32 	%rd31, %r202, 4;
	add.s64 	%rd32, %rd4, %rd31;
	st.global.u32 	[%rd32], %r249;
	div.s32 	%r203, 3, %r9;
	shl.b32 	%r204, %r203, 7;
	mul.lo.s32 	%r205, %r203, %r9;
	sub.s32 	%r206, 3, %r205;
	add.s32 	%r207, %r190, %r204;
	mad.lo.s32 	%r208, %r189, %r206, %r207;
	mul.wide.s32 	%rd33, %r208, 4;
	add.s64 	%rd34, %rd4, %rd33;
	st.global.u32 	[%rd34], %r248;
	div.s32 	%r209, 4, %r9;
	shl.b32 	%r210, %r209, 7;
	mul.lo.s32 	%r211, %r209, %r9;
	sub.s32 	%r212, 4, %r211;
	add.s32 	%r213, %r190, %r210;
	mad.lo.s32 	%r214, %r189, %r212, %r213;
	mul.wide.s32 	%rd35, %r214, 4;
	add.s64 	%rd36, %rd4, %rd35;
	st.global.u32 	[%rd36], %r247;
	div.s32 	%r215, 5, %r9;
	shl.b32 	%r216, %r215, 7;
	mul.lo.s32 	%r217, %r215, %r9;
	sub.s32 	%r218, 5, %r217;
	add.s32 	%r219, %r190, %r216;
	mad.lo.s32 	%r220, %r189, %r218, %r219;
	mul.wide.s32 	%rd37, %r220, 4;
	add.s64 	%rd38, %rd4, %rd37;
	st.global.u32 	[%rd38], %r246;
	div.s32 	%r221, 6, %r9;
	shl.b32 	%r222, %r221, 7;
	mul.lo.s32 	%r223, %r221, %r9;
	sub.s32 	%r224, 6, %r223;
	add.s32 	%r225, %r190, %r222;
	mad.lo.s32 	%r226, %r189, %r224, %r225;
	mul.wide.s32 	%rd39, %r226, 4;
	add.s64 	%rd40, %rd4, %rd39;
	st.global.u32 	[%rd40], %r245;
	div.s32 	%r227, 7, %r9;
	shl.b32 	%r228, %r227, 7;
	mul.lo.s32 	%r229, %r227, %r9;
	sub.s32 	%r230, 7, %r229;
	add.s32 	%r231, %r190, %r228;
	mad.lo.s32 	%r232, %r189, %r230, %r231;
	mul.wide.s32 	%rd41, %r232, 4;
	add.s64 	%rd42, %rd4, %rd41;
	st.global.u32 	[%rd42], %r244;
	add.s32 	%r236, %r236, %r13;
	setp.lt.u32 	%p24, %r236, %r14;
	@%p24 bra 	$L__BB674_5;
$L__BB674_31:
	ret;

}
	// .globl	_Z9cuda_gemmIiLi128ELi4ELi1ELi1024ELi2ELi2ELi64ELi1ELi1EEviiiPT_S1_S1_iii
.visible .entry _Z9cuda_gemmIiLi128ELi4ELi1ELi1024ELi2ELi2ELi64ELi1ELi1EEviiiPT_S1_S1_iii(
	.param .u32 _Z9cuda_gemmIiLi128ELi4ELi1ELi1024ELi2ELi2ELi64ELi1ELi1EEviiiPT_S1_S1_iii_param_0,
	.param .u32 _Z9cuda_gemmIiLi128ELi4ELi1ELi1024ELi2ELi2ELi64ELi1ELi1EEviiiPT_S1_S1_iii_param_1,
	.param .u32 _Z9cuda_gemmIiLi128ELi4ELi1ELi1024ELi2ELi2ELi64ELi1ELi1EEviiiPT_S1_S1_iii_param_2,
	.param .u64 .ptr .align 1 _Z9cuda_gemmIiLi128ELi4ELi1ELi1024ELi2ELi2ELi64ELi1ELi1EEviiiPT_S1_S1_iii_param_3,
	.param .u64 .ptr .align 1 _Z9cuda_gemmIiLi128ELi4ELi1ELi1024ELi2ELi2ELi64ELi1ELi1EEviiiPT_S1_S1_iii_param_4,
	.param .u64 .ptr .align 1 _Z9cuda_gemmIiLi128ELi4ELi1ELi1024ELi2ELi2ELi64ELi1ELi1EEviiiPT_S1_S1_iii_param_5,
	.param .u32 _Z9cuda_gemmIiLi128ELi4ELi1ELi1024ELi2ELi2ELi64ELi1ELi1EEviiiPT_S1_S1_iii_param_6,
	.param .u32 _Z9cuda_gemmIiLi128ELi4ELi1ELi1024ELi2ELi2ELi64ELi1ELi1EEviiiPT_S1_S1_iii_param_7,
	.param .u32 _Z9cuda_gemmIiLi128ELi4ELi1ELi1024ELi2ELi2ELi64ELi1ELi1EEviiiPT_S1_S1_iii_param_8
)
.maxntid 128
{
	.reg .pred 	%p<26>;
	.reg .b16 	%rs<5>;
	.reg .b32 	%r<160>;
	.reg .b64 	%rd<26>;
	// demoted variable
	.shared .align 128 .b8 _ZZ9cuda_gemmIiLi128ELi4ELi1ELi1024ELi2ELi2ELi64ELi1ELi1EEviiiPT_S1_S1_iiiE11kron_fac_sh[24];
	// demoted variable
	.shared .align 128 .b8 _ZZ9cuda_gemmIiLi128ELi4ELi1ELi1024ELi2ELi2ELi64ELi1ELi1EEviiiPT_S1_S1_iiiE3Ash[4096];
	ld.param.u64 	%rd5, [_Z9cuda_gemmIiLi128ELi4ELi1ELi1024ELi2ELi2ELi64ELi1ELi1EEviiiPT_S1_S1_iii_param_3];
	ld.param.u64 	%rd3, [_Z9cuda_gemmIiLi128ELi4ELi1ELi1024ELi2ELi2ELi64ELi1ELi1EEviiiPT_S1_S1_iii_param_4];
	cvta.to.global.u64 	%rd1, %rd5;
	mov.u32 	%r1, %tid.x;
	setp.gt.u32 	%p1, %r1, 3;
	@%p1 bra 	$L__BB675_3;
	mov.u32 	%r2, %ntid.x;
	cvta.to.global.u64 	%rd2, %rd3;
	mov.u32 	%r47, _ZZ9cuda_gemmIiLi128ELi4ELi1ELi1024ELi2ELi2ELi64ELi1ELi1EEviiiPT_S1_S1_iiiE11kron_fac_sh;
	mov.u32 	%r151, %r1;
$L__BB675_2:
	mul.wide.u32 	%rd6, %r151, 4;
	add.s64 	%rd7, %rd2, %rd6;
	ld.global.u32 	%r45, [%rd7];
	and.b32  	%r46, %r151, 1;
	mad.lo.s32 	%r48, %r46, 12, %r47;
	shl.b32 	%r49, %r151, 1;
	and.b32  	%r50, %r49, -4;
	add.s32 	%r51, %r48, %r50;
	st.shared.u32 	[%r51], %r45;
	add.s32 	%r151, %r151, %r2;
	setp.lt.u32 	%p2, %r151, 4;
	@%p2 bra 	$L__BB675_2;
$L__BB675_3:
	mov.u32 	%r152, %ctaid.y;
	mov.u32 	%r6, %nctaid.y;
	shl.b32 	%r7, %r6, 2;
	setp.ge.u32 	%p3, %r152, %r7;
	@%p3 bra 	$L__BB675_13;
	shl.b32 	%r8, %r1, 2;
	mov.u32 	%r52, %ntid.x;
	shl.b32 	%r9, %r52, 2;
	and.b32  	%r10, %r1, 1;
	add.s32 	%r11, %r8, %r9;
	cvt.u16.u32 	%rs2, %r11;
	sub.s16 	%rs3, 1023, %rs2;
	cvt.u16.u32 	%rs4, %r9;
	div.u16 	%rs1, %rs3, %rs4;
	cvt.u32.u16 	%r53, %rs1;
	and.b32  	%r12, %r53, 3;
	shl.b32 	%r54, %r1, 4;
	mov.u32 	%r55, _ZZ9cuda_gemmIiLi128ELi4ELi1ELi1024ELi2ELi2ELi64ELi1ELi1EEviiiPT_S1_S1_iiiE3Ash;
	add.s32 	%r13, %r55, %r54;
	shl.b32 	%r18, %r52, 4;
	add.s32 	%r14, %r13, %r18;
	add.s32 	%r15, %r11, %r9;
	xor.b32  	%r16, %r10, 1;
	mul.lo.s32 	%r17, %r52, 12;
	shl.b32 	%r19, %r52, 3;
	mul.lo.s32 	%r20, %r52, 48;
	shl.b32 	%r21, %r52, 6;
	shl.b32 	%r22, %r52, 5;
$L__BB675_5:
	setp.eq.s32 	%p4, %r12, 2;
	shl.b32 	%r24, %r152, 10;
	mov.u32 	%r153, %r8;
	@%p4 bra 	$L__BB675_9;
	setp.eq.s32 	%p5, %r12, 3;
	add.s32 	%r56, %r24, %r8;
	mul.wide.s32 	%rd8, %r56, 4;
	add.s64 	%rd9, %rd1, %rd8;
	ld.global.v4.u32 	{%r57, %r58, %r59, %r60}, [%rd9];
	st.shared.v4.u32 	[%r13], {%r57, %r58, %r59, %r60};
	mov.u32 	%r153, %r11;
	@%p5 bra 	$L__BB675_9;
	setp.eq.s32 	%p6, %r12, 0;
	add.s32 	%r61, %r24, %r11;
	mul.wide.s32 	%rd10, %r61, 4;
	add.s64 	%rd11, %rd1, %rd10;
	ld.global.v4.u32 	{%r62, %r63, %r64, %r65}, [%rd11];
	st.shared.v4.u32 	[%r14], {%r62, %r63, %r64, %r65};
	mov.u32 	%r153, %r15;
	@%p6 bra 	$L__BB675_9;
	add.s32 	%r153, %r15, %r9;
	add.s32 	%r66, %r24, %r15;
	mul.wide.s32 	%rd12, %r66, 4;
	add.s64 	%rd13, %rd1, %rd12;
	ld.global.v4.u32 	{%r67, %r68, %r69, %r70}, [%rd13];
	shl.b32 	%r71, %r9, 2;
	add.s32 	%r72, %r14, %r71;
	st.shared.v4.u32 	[%r72], {%r67, %r68, %r69, %r70};
$L__BB675_9:
	setp.lt.u16 	%p7, %rs1, 2;
	@%p7 bra 	$L__BB675_12;
	add.s32 	%r154, %r153, %r24;
	add.s32 	%r158, %r154, %r17;
	add.s32 	%r157, %r154, %r19;
	add.s32 	%r156, %r154, %r9;
	shl.b32 	%r73, %r153, 2;
	mov.u32 	%r74, _ZZ9cuda_gemmIiLi128ELi4ELi1ELi1024ELi2ELi2ELi64ELi1ELi1EEviiiPT_S1_S1_iiiE3Ash;
	add.s32 	%r155, %r74, %r73;
$L__BB675_11:
	mul.wide.s32 	%rd14, %r158, 4;
	add.s64 	%rd15, %rd1, %rd14;
	mul.wide.s32 	%rd16, %r157, 4;
	add.s64 	%rd17, %rd1, %rd16;
	mul.wide.s32 	%rd18, %r156, 4;
	add.s64 	%rd19, %rd1, %rd18;
	mul.wide.s32 	%rd20, %r154, 4;
	add.s64 	%rd21, %rd1, %rd20;
	ld.global.v4.u32 	{%r75, %r76, %r77, %r78}, [%rd21];
	st.shared.v4.u32 	[%r155], {%r75, %r76, %r77, %r78};
	add.s32 	%r79, %r153, %r9;
	ld.global.v4.u32 	{%r80, %r81, %r82, %r83}, [%rd19];
	add.s32 	%r84, %r155, %r18;
	st.shared.v4.u32 	[%r84], {%r80, %r81, %r82, %r83};
	add.s32 	%r85, %r79, %r9;
	ld.global.v4.u32 	{%r86, %r87, %r88, %r89}, [%rd17];
	add.s32 	%r90, %r155, %r22;
	st.shared.v4.u32 	[%r90], {%r86, %r87, %r88, %r89};
	add.s32 	%r91, %r85, %r9;
	ld.global.v4.u32 	{%r92, %r93, %r94, %r95}, [%rd15];
	add.s32 	%r96, %r155, %r20;
	st.shared.v4.u32 	[%r96], {%r92, %r93, %r94, %r95};
	add.s32 	%r153, %r91, %r9;
	add.s32 	%r158, %r158, %r18;
	add.s32 	%r157, %r157, %r18;
	add.s32 	%r156, %r156, %r18;
	add.s32 	%r155, %r155, %r21;
	add.s32 	%r154, %r154, %r18;
	setp.lt.u32 	%p8, %r153, 1024;
	@%p8 bra 	$L__BB675_11;
$L__BB675_12:
	ld.param.u64 	%rd25, [_Z9cuda_gemmIiLi128ELi4ELi1ELi1024ELi2ELi2ELi64ELi1ELi1EEviiiPT_S1_S1_iii_param_5];
	bar.sync 	0;
	shl.b32 	%r97, %r1, 1;
	or.b32  	%r98, %r97, %r10;
	shl.b32 	%r99, %r98, 2;
	mov.u32 	%r100, _ZZ9cuda_gemmIiLi128ELi4ELi1ELi1024ELi2ELi2ELi64ELi1ELi1EEviiiPT_S1_S1_iiiE3Ash;
	add.s32 	%r101, %r100, %r99;
	ld.shared.u32 	%r102, [%r101];
	or.b32  	%r103, %r97, %r16;
	shl.b32 	%r104, %r103, 2;
	add.s32 	%r105, %r100, %r104;
	ld.shared.u32 	%r106, [%r105];
	shl.b32 	%r107, %r10, 2;
	mov.u32 	%r108, _ZZ9cuda_gemmIiLi128ELi4ELi1ELi1024ELi2ELi2ELi64ELi1ELi1EEviiiPT_S1_S1_iiiE11kron_fac_sh;
	add.s32 	%r109, %r108, %r107;
	ld.shared.u32 	%r110, [%r109];
	shfl.sync.idx.b32	%r111|%p9, %r110, %r10, 7711, -1;
	mul.lo.s32 	%r112, %r111, %r102;
	shfl.sync.idx.b32	%r113|%p10, %r110, %r16, 7711, -1;
	mad.lo.s32 	%r114, %r113, %r106, %r112;
	ld.shared.u32 	%r115, [%r109+12];
	shfl.sync.idx.b32	%r116|%p11, %r115, %r10, 7711, -1;
	mul.lo.s32 	%r117, %r116, %r102;
	shfl.sync.idx.b32	%r118|%p12, %r115, %r16, 7711, -1;
	mad.lo.s32 	%r119, %r118, %r106, %r117;
	ld.shared.u32 	%r120, [%r101+1024];
	ld.shared.u32 	%r121, [%r105+1024];
	shfl.sync.idx.b32	%r122|%p13, %r110, %r10, 7711, -1;
	mul.lo.s32 	%r123, %r122, %r120;
	shfl.sync.idx.b32	%r124|%p14, %r110, %r16, 7711, -1;
	mad.lo.s32 	%r125, %r124, %r121, %r123;
	shfl.sync.idx.b32	%r126|%p15, %r115, %r10, 7711, -1;
	mul.lo.s32 	%r127, %r126, %r120;
	shfl.sync.idx.b32	%r128|%p16, %r115, %r16, 7711, -1;
	mad.lo.s32 	%r129, %r128, %r121, %r127;
	ld.shared.u32 	%r130, [%r101+2048];
	ld.shared.u32 	%r131, [%r105+2048];
	shfl.sync.idx.b32	%r132|%p17, %r110, %r10, 7711, -1;
	mul.lo.s32 	%r133, %r132, %r130;
	shfl.sync.idx.b32	%r134|%p18, %r110, %r16, 7711, -1;
	mad.lo.s32 	%r135, %r134, %r131, %r133;
	shfl.sync.idx.b32	%r136|%p19, %r115, %r10, 7711, -1;
	mul.lo.s32 	%r137, %r136, %r130;
	shfl.sync.idx.b32	%r138|%p20, %r115, %r16, 7711, -1;
	mad.lo.s32 	%r139, %r138, %r131, %r137;
	ld.shared.u32 	%r140, [%r101+3072];
	ld.shared.u32 	%r141, [%r105+3072];
	shfl.sync.idx.b32	%r142|%p21, %r110, %r10, 7711, -1;
	mul.lo.s32 	%r143, %r142, %r140;
	shfl.sync.idx.b32	%r144|%p22, %r110, %r16, 7711, -1;
	mad.lo.s32 	%r145, %r144, %r141, %r143;
	shfl.sync.idx.b32	%r146|%p23, %r115, %r10, 7711, -1;
	mul.lo.s32 	%r147, %r146, %r140;
	shfl.sync.idx.b32	%r148|%p24, %r115, %r16, 7711, -1;
	mad.lo.s32 	%r149, %r148, %r141, %r147;
	bar.sync 	0;
	add.s32 	%r150, %r24, %r1;
	cvta.to.global.u64 	%rd22, %rd25;
	mul.wide.s32 	%rd23, %r150, 4;
	add.s64 	%rd24, %rd22, %rd23;
	st.global.u32 	[%rd24], %r114;
	st.global.u32 	[%rd24+2048], %r119;
	st.global.u32 	[%rd24+512], %r125;
	st.global.u32 	[%rd24+2560], %r129;
	st.global.u32 	[%rd24+1024], %r135;
	st.global.u32 	[%rd24+3072], %r139;
	st.global.u32 	[%rd24+1536], %r145;
	st.global.u32 	[%rd24+3584], %r149;
	add.s32 	%r152, %r152, %r6;
	setp.lt.u32 	%p25, %r152, %r7;
	@%p25 bra 	$L__BB675_5;
$L__BB675_13:
	ret;

}
	// .globl	_Z9cuda_gemmIiLi128ELi4ELi1ELi1024ELi4ELi4ELi64ELi0ELi0EEviiiPT_S1_S1_iii
.visible .entry _Z9cuda_gemmIiLi128ELi4ELi1ELi1024ELi4ELi4ELi64ELi0ELi0EEviiiPT_S1_S1_iii(
	.param .u32 _Z9cuda_gemmIiLi128ELi4ELi1ELi1024ELi4ELi4ELi64ELi0ELi0EEviiiPT_S1_S1_iii_param_0,
	.param .u32 _Z9cuda_gemmIiLi128ELi4ELi1ELi1024ELi4ELi4ELi64ELi0ELi0EEviiiPT_S1_S1_iii_param_1,
	.param .u32 _Z9cuda_gemmIiLi128ELi4ELi1ELi1024ELi4ELi4ELi64ELi0ELi0EEviiiPT_S1_S1_iii_param_2,
	.param .u64 .ptr .align 1 _Z9cuda_gemmIiLi128ELi4ELi1ELi1024ELi4ELi4ELi64ELi0ELi0EEviiiPT_S1_S1_iii_param_3,
	.param .u64 .ptr .align 1 _Z9cuda_gemmIiLi128ELi4ELi1ELi1024ELi4ELi4ELi64ELi0ELi0EEviiiPT_S1_S1_iii_param_4,
	.param .u64 .ptr .align 1 _Z9cuda_gemmIiLi128ELi4ELi1ELi1024ELi4ELi4ELi64ELi0ELi0EEviiiPT_S1_S1_iii_param_5,
	.param .u32 _Z9cuda_gemmIiLi128ELi4ELi1ELi1024ELi4ELi4ELi64ELi0ELi0EEviiiPT_S1_S1_iii_param_6,
	.param .u32 _Z9cuda_gemmIiLi128ELi4ELi1ELi1024ELi4ELi4ELi64ELi0ELi0EEviiiPT_S1_S1_iii_param_7,
	.param .u32 _Z9cuda_gemmIiLi128ELi4ELi1ELi1024ELi4ELi4ELi64ELi0ELi0EEviiiPT_S1_S1_iii_param_8
)
.maxntid 128
{
	.local .align 16 .b8 	__local_depot676[32];
	.reg .b64 	%SP;
	.reg .b64 	%SPL;
	.reg .pred 	%p<35>;
	.reg .b16 	%rs<8>;
	.reg .b32 	%r<335>;
	.reg .b64 	%rd<43>;
	// demoted variable
	.shared .align 128 .b8 _ZZ9cuda_gemmIiLi128ELi4ELi1ELi1024ELi4ELi4ELi64ELi0ELi0EEviiiPT_S1_S1_iiiE11kron_fac_sh[80];
	// demoted variable
	.shared .align 128 .b8 _ZZ9cuda_gemmIiLi128ELi4ELi1ELi1024ELi4ELi4ELi64ELi0ELi0EEviiiPT_S1_S1_iiiE3Ash[4096];
	mov.u64 	%SPL, __local_depot676;
	ld.param.u32 	%r127, [_Z9cuda_gemmIiLi128ELi4ELi1ELi1024ELi4ELi4ELi64ELi0ELi0EEviiiPT_S1_S1_iii_param_2];
	ld.param.u64 	%rd7, [_Z9cuda_gemmIiLi128ELi4ELi1ELi1024ELi4ELi4ELi64ELi0ELi0EEviiiPT_S1_S1_iii_param_3];
	ld.param.u64 	%rd5, [_Z9cuda_gemmIiLi128ELi4ELi1ELi1024ELi4ELi4ELi64ELi0ELi0EEviiiPT_S1_S1_iii_param_4];
	ld.param.u64 	%rd6, [_Z9cuda_gemmIiLi128ELi4ELi1ELi1024ELi4ELi4ELi64ELi0ELi0EEviiiPT_S1_S1_iii_param_5];
	ld.param.u32 	%r128, [_Z9cuda_gemmIiLi128ELi4ELi1ELi1024ELi4ELi4ELi64ELi0ELi0EEviiiPT_S1_S1_iii_param_6];
	ld.param.u32 	%r129, [_Z9cuda_gemmIiLi128ELi4ELi1ELi1024ELi4ELi4ELi64ELi0ELi0EEviiiPT_S1_S1_iii_param_7];
	cvta.to.global.u64 	%rd1, %rd7;
	add.u64 	%rd2, %SPL, 0;
	mov.u32 	%r1, %tid.x;
	mul.lo.s32 	%r2, %r129, %r128;
	setp.ge.u32 	%p1, %r1, %r2;
	@%p1 bra 	$L__BB676_3;
	mov.u32 	%r3, %ntid.x;
	cvta.to.global.u64 	%rd3, %rd5;
	mov.u32 	%r292, %r1;
$L__BB676_2:
	mul.wide.u32 	%rd9, %r292, 4;
	add.s64 	%rd10, %rd3, %rd9;
	ld.global.u32 	%r130, [%rd10];
	rem.u32 	%r131, %r292, %r128;
	mov.u32 	%r132, _ZZ9cuda_gemmIiLi128ELi4ELi1ELi1024ELi4ELi4ELi64ELi0ELi0EEviiiPT_S1_S1_iiiE11kron_fac_sh;
	mad.lo.s32 	%r133, %r131, 20, %r132;
	div.u32 	%r134, %r292, %r129;
	shl.b32 	%r135, %r134, 2;
	add.s32 	%r136, %r133, %r135;
	st.shared.u32 	[%r136], %r130;
	add.s32 	%r292, %r292, %r3;
	setp.lt.u32 	%p2, %r292, %r2;
	@%p2 bra 	$L__BB676_2;
$L__BB676_3:
	div.s32 	%r6, 1024, %r129;
	min.s32 	%r7, %r6, 128;
	cvt.u16.u32 	%rs3, %r7;
	div.s16 	%rs1, 128, %rs3;
	div.s16 	%rs4, 4, %rs1;
	cvt.s32.s16 	%r8, %rs4;
	div.u32 	%r10, %r1, %r7;
	mul.lo.s32 	%r137, %r10, %r7;
	sub.s32 	%r9, %r1, %r137;
	mov.u32 	%r297, %ctaid.y;
	mov.u32 	%r12, %nctaid.y;
	shl.b32 	%r13, %r12, 2;
	setp.ge.u32 	%p3, %r297, %r13;
	@%p3 bra 	$L__BB676_43;
	cvta.to.global.u64 	%rd4, %rd6;
	mov.u32 	%r139, %ctaid.x;
	shl.b32 	%r14, %r1, 2;
	shl.b32 	%r15, %r139, 10;
	mov.u32 	%r140, %ntid.x;
	shl.b32 	%r16, %r140, 2;
	and.b32  	%r17, %r9, 3;
	min.s32 	%r18, %r128, 4;
	and.b32  	%r19, %r1, 3;
	shr.s32 	%r141, %r127, 31;
	shr.u32 	%r142, %r141, 22;
	add.s32 	%r143, %r127, %r142;
	shr.s32 	%r20, %r143, 10;
	mad.lo.s32 	%r21, %r6, %r139, %r1;
	add.s32 	%r22, %r14, %r16;
	cvt.u16.u32 	%rs5, %r22;
	sub.s16 	%rs6, 1023, %rs5;
	cvt.u16.u32 	%rs7, %r16;
	div.u16 	%rs2, %rs6, %rs7;
	cvt.u32.u16 	%r144, %rs2;
	and.b32  	%r23, %r144, 3;
	shl.b32 	%r145, %r1, 4;
	mov.u32 	%r146, _ZZ9cuda_gemmIiLi128ELi4ELi1ELi1024ELi4ELi4ELi64ELi0ELi0EEviiiPT_S1_S1_iiiE3Ash;
	add.s32 	%r24, %r146, %r145;
	shl.b32 	%r35, %r140, 4;
	add.s32 	%r25, %r24, %r35;
	add.s32 	%r26, %r22, %r16;
	add.s32 	%r147, %r9, 1;
	and.b32  	%r27, %r147, 3;
	xor.b32  	%r28, %r17, 2;
	add.s32 	%r148, %r9, -1;
	and.b32  	%r29, %r148, 3;
	setp.lt.s32 	%p4, %r17, %r129;
	selp.b32 	%r149, 0, %r129, %p4;
	sub.s32 	%r30, %r17, %r149;
	add.s32 	%r150, %r17, 1;
	setp.lt.s32 	%p5, %r150, %r129;
	selp.b32 	%r151, 0, %r129, %p5;
	sub.s32 	%r31, %r150, %r151;
	add.s32 	%r152, %r17, 2;
	setp.lt.s32 	%p6, %r152, %r129;
	selp.b32 	%r153, 0, %r129, %p6;
	sub.s32 	%r32, %r152, %r153;
	add.s32 	%r154, %r17, 3;
	setp.lt.s32 	%p7, %r154, %r129;
	selp.b32 	%r155, 0, %r129, %p7;
	sub.s32 	%r33, %r154, %r155;
	mad.lo.s32 	%r34, %r140, 12, %r15;
	shl.b32 	%r156, %r140, 3;
	add.s32 	%r36, %r15, %r156;
	mul.lo.s32 	%r37, %r140, 48;
	shl.b32 	%r38, %r140, 6;
	shl.b32 	%r39, %r140, 5;
	cvt.s32.s16 	%r40, %rs1;
	shl.b32 	%r223, %r19, 2;
$L__BB676_5:
	setp.eq.s32 	%p8, %r23, 2;
	mov.b32 	%r157, 0;
	st.local.v4.u32 	[%rd2], {%r157, %r157, %r157, %r157};
	st.local.v4.u32 	[%rd2+16], {%r157, %r157, %r157, %r157};
	mul.lo.s32 	%r46, %r297, %r127;
	add.s32 	%r47, %r46, %r15;
	mov.u32 	%r298, %r14;
	@%p8 bra 	$L__BB676_9;
	setp.eq.s32 	%p9, %r23, 3;
	add.s32 	%r158, %r47, %r14;
	mul.wide.s32 	%rd11, %r158, 4;
	add.s64 	%rd12, %rd1, %rd11;
	ld.global.v4.u32 	{%r159, %r160, %r161, %r162}, [%rd12];
	st.shared.v4.u32 	[%r24], {%r159, %r160, %r161, %r162};
	mov.u32 	%r298, %r22;
	@%p9 bra 	$L__BB676_9;
	setp.eq.s32 	%p10, %r23, 0;
	add.s32 	%r163, %r47, %r22;
	mul.wide.s32 	%rd13, %r163, 4;
	add.s64 	%rd14, %rd1, %rd13;
	ld.global.v4.u32 	{%r164, %r165, %r166, %r167}, [%rd14];
	st.shared.v4.u32 	[%r25], {%r164, %r165, %r166, %r167};
	mov.u32 	%r298, %r26;
	@%p10 bra 	$L__BB676_9;
	add.s32 	%r298, %r26, %r16;
	add.s32 	%r168, %r47, %r26;
	mul.wide.s32 	%rd15, %r168, 4;
	add.s64 	%rd16, %rd1, %rd15;
	ld.global.v4.u32 	{%r169, %r170, %r171, %r172}, [%rd16];
	shl.b32 	%r173, %r16, 2;
	add.s32 	%r174, %r25, %r173;
	st.shared.v4.u32 	[%r174], {%r169, %r170, %r171, %r172};
$L__BB676_9:
	setp.lt.u16 	%p11, %rs2, 2;
	@%p11 bra 	$L__BB676_12;
	add.s32 	%r175, %r34, %r298;
	add.s32 	%r303, %r175, %r46;
	add.s32 	%r176, %r36, %r298;
	add.s32 	%r302, %r176, %r46;
	add.s32 	%r177, %r15, %r298;
	add.s32 	%r299, %r177, %r46;
	add.s32 	%r301, %r299, %r16;
	shl.b32 	%r178, %r298, 2;
	mov.u32 	%r179, _ZZ9cuda_gemmIiLi128ELi4ELi1ELi1024ELi4ELi4ELi64ELi0ELi0EEviiiPT_S1_S1_iiiE3Ash;
	add.s32 	%r300, %r179, %r178;
$L__BB676_11:
	mul.wide.s32 	%rd17, %r303, 4;
	add.s64 	%rd18, %rd1, %rd17;
	mul.wide.s32 	%rd19, %r302, 4;
	add.s64 	%rd20, %rd1, %rd19;
	mul.wide.s32 	%rd21, %r301, 4;
	add.s64 	%rd22, %rd1, %rd21;
	mul.wide.s32 	%rd23, %r299, 4;
	add.s64 	%rd24, %rd1, %rd23;
	ld.global.v4.u32 	{%r180, %r181, %r182, %r183}, [%rd24];
	st.shared.v4.u32 	[%r300], {%r180, %r181, %r182, %r183};
	add.s32 	%r184, %r298, %r16;
	ld.global.v4.u32 	{%r185, %r186, %r187, %r188}, [%rd22];
	add.s32 	%r189, %r300, %r35;
	st.shared.v4.u32 	[%r189], {%r185, %r186, %r187, %r188};
	add.s32 	%r190, %r184, %r16;
	ld.global.v4.u32 	{%r191, %r192, %r193, %r194}, [%rd20];
	add.s32 	%r195, %r300, %r39;
	st.shared.v4.u32 	[%r195], {%r191, %r192, %r193, %r194};
	add.s32 	%r196, %r190, %r16;
	ld.global.v4.u32 	{%r197, %r198, %r199, %r200}, [%rd18];
	add.s32 	%r201, %r300, %r37;
	st.shared.v4.u32 	[%r201], {%r197, %r198, %r199, %r200};
	add.s32 	%r298, %r196, %r16;
	add.s32 	%r303, %r303, %r35;
	add.s32 	%r302, %r302, %r35;
	add.s32 	%r301, %r301, %r35;
	add.s32 	%r300, %r300, %r38;
	add.s32 	%r299, %r299, %r35;
	setp.lt.u32 	%p12, %r298, 1024;
	@%p12 bra 	$L__BB676_11;
$L__BB676_12:
	setp.lt.s32 	%p13, %r6, 1;
	bar.sync 	0;
	mov.b32 	%r305, 0;
	mov.u32 	%r306, %r305;
	mov.u32 	%r307, %r305;
	mov.u32 	%r308, %r305;
	mov.u32 	%r309, %r305;
	mov.u32 	%r310, %r305;
	mov.u32 	%r311, %r305;
	mov.u32 	%r312, %r305;
	@%p13 bra 	$L__BB676_42;
	mov.b32 	%r321, 0;
	mov.u32 	%r322, %r321;
$L__BB676_14:
	setp.gt.s32 	%p14, %r129, 0;
	add.s32 	%r204, %r322, %r9;
	mul.lo.s32 	%r86, %r204, %r129;
	@%p14 bra 	$L__BB676_15;
	bra.uni 	$L__BB676_16;
$L__BB676_15:
	add.s32 	%r205, %r17, %r86;
	shl.b32 	%r206, %r205, 2;
	mov.u32 	%r207, _ZZ9cuda_gemmIiLi128ELi4ELi1ELi1024ELi4ELi4ELi64ELi0ELi0EEviiiPT_S1_S1_iiiE3Ash;
	add.s32 	%r208, %r207, %r206;
	ld.shared.u32 	%r323, [%r208];
$L__BB676_16:
	setp.lt.s32 	%p15, %r129, 2;
	@%p15 bra 	$L__BB676_18;
	add.s32 	%r209, %r27, %r86;
	shl.b32 	%r210, %r209, 2;
	mov.u32 	%r211, _ZZ9cuda_gemmIiLi128ELi4ELi1ELi1024ELi4ELi4ELi64ELi0ELi0EEviiiPT_S1_S1_iiiE3Ash;
	add.s32 	%r212, %r211, %r210;
	ld.shared.u32 	%r319, [%r212];
$L__BB676_18:
	setp.lt.s32 	%p16, %r129, 3;
	@%p16 bra 	$L__BB676_20;
	add.s32 	%r213, %r28, %r86;
	shl.b32 	%r214, %r213, 2;
	mov.u32 	%r215, _ZZ9cuda_gemmIiLi128ELi4ELi1ELi1024ELi4ELi4ELi64ELi0ELi0EEviiiPT_S1_S1_iiiE3Ash;
	add.s32 	%r216, %r215, %r214;
	ld.shared.u32 	%r318, [%r216];
$L__BB676_20:
	setp.lt.s32 	%p17, %r129, 4;
	@%p17 bra 	$L__BB676_22;
	add.s32 	%r217, %r29, %r86;
	shl.b32 	%r218, %r217, 2;
	mov.u32 	%r219, _ZZ9cuda_gemmIiLi128ELi4ELi1ELi1024ELi4ELi4ELi64ELi0ELi0EEviiiPT_S1_S1_iiiE3Ash;
	add.s32 	%r220, %r219, %r218;
	ld.shared.u32 	%r317, [%r220];
$L__BB676_22:
	setp.lt.s32 	%p18, %r10, %r18;
	@%p18 bra 	$L__BB676_23;
	bra.uni 	$L__BB676_40;
$L__BB676_23:
	mul.lo.s32 	%r87, %r321, %r8;
	mov.b32 	%r327, 0;
	mov.u32 	%r328, %r10;
$L__BB676_24:
	setp.gt.u32 	%p19, %r129, 64;
	mov.u32 	%r222, _ZZ9cuda_gemmIiLi128ELi4ELi1ELi1024ELi4ELi4ELi64ELi0ELi0EEviiiPT_S1_S1_iiiE11kron_fac_sh;
	mad.lo.s32 	%r98, %r328, 20, %r222;
	add.s32 	%r224, %r98, %r223;
	ld.shared.u32 	%r99, [%r224];
	@%p19 bra 	$L__BB676_31;
	setp.lt.s32 	%p24, %r129, 2;
	shfl.sync.idx.b32	%r238|%p25, %r99, %r30, 7199, -1;
	mul.lo.s32 	%r334, %r238, %r323;
	@%p24 bra 	$L__BB676_27;
	shfl.sync.idx.b32	%r239|%p26, %r99, %r31, 7199, -1;
	mad.lo.s32 	%r334, %r239, %r319, %r334;
$L__BB676_27:
	setp.lt.s32 	%p27, %r129, 3;
	@%p27 bra 	$L__BB676_29;
	shfl.sync.idx.b32	%r240|%p28, %r99, %r32, 7199, -1;
	mad.lo.s32 	%r334, %r240, %r318, %r334;
$L__BB676_29:
	setp.lt.s32 	%p29, %r129, 4;
	@%p29 bra 	$L__BB676_39;
	shfl.sync.idx.b32	%r241|%p30, %r99, %r33, 7199, -1;
	mad.lo.s32 	%r334, %r241, %r317, %r334;
	bra.uni 	$L__BB676_39;
$L__BB676_31:
	setp.lt.s32 	%p20, %r129, 1;
	mov.b32 	%r334, 0;
	@%p20 bra 	$L__BB676_33;
	shl.b32 	%r226, %r17, 2;
	add.s32 	%r227, %r98, %r226;
	ld.shared.u32 	%r228, [%r227];
	mul.lo.s32 	%r334, %r228, %r323;
$L__BB676_33:
	setp.lt.s32 	%p21, %r129, 2;
	@%p21 bra 	$L__BB676_35;
	shl.b32 	%r229, %r27, 2;
	add.s32 	%r230, %r98, %r229;
	ld.shared.u32 	%r231, [%r230];
	mad.lo.s32 	%r334, %r231, %r319, %r334;
$L__BB676_35:
	setp.lt.s32 	%p22, %r129, 3;
	@%p22 bra 	$L__BB676_37;
	shl.b32 	%r232, %r28, 2;
	add.s32 	%r233, %r98, %r232;
	ld.shared.u32 	%r234, [%r233];
	mad.lo.s32 	%r334, %r234, %r318, %r334;
$L__BB676_37:
	setp.lt.s32 	%p23, %r129, 4;
	@%p23 bra 	$L__BB676_39;
	shl.b32 	%r235, %r29, 2;
	add.s32 	%r236, %r98, %r235;
	ld.shared.u32 	%r237, [%r236];
	mad.lo.s32 	%r334, %r237, %r317, %r334;
$L__BB676_39:
	add.s32 	%r242, %r327, %r87;
	mul.wide.s32 	%rd25, %r242, 4;
	add.s64 	%rd26, %rd2, %rd25;
	ld.local.u32 	%r243, [%rd26];
	add.s32 	%r244, %r243, %r334;
	st.local.u32 	[%rd26], %r244;
	add.s32 	%r328, %r328, %r40;
	add.s32 	%r327, %r327, 1;
	setp.lt.s32 	%p31, %r328, %r18;
	@%p31 bra 	$L__BB676_24;
$L__BB676_40:
	add.s32 	%r322, %r322, %r7;
	add.s32 	%r321, %r321, 1;
	setp.lt.s32 	%p32, %r322, %r6;
	@%p32 bra 	$L__BB676_14;
	ld.local.v4.u32 	{%r312, %r311, %r310, %r309}, [%rd2];
	ld.local.v4.u32 	{%r308, %r307, %r306, %r305}, [%rd2+16];
$L__BB676_42:
	ld.param.u32 	%r291, [_Z9cuda_gemmIiLi128ELi4ELi1ELi1024ELi4ELi4ELi64ELi0ELi0EEviiiPT_S1_S1_iii_param_1];
	bar.sync 	0;
	shl.b32 	%r245, %r6, 7;
	div.s32 	%r246, %r245, %r7;
	mul.lo.s32 	%r247, %r20, %r246;
	mad.lo.s32 	%r248, %r297, %r291, %r21;
	mul.wide.s32 	%rd27, %r248, 4;
	add.s64 	%rd28, %rd4, %rd27;
	st.global.u32 	[%rd28], %r312;
	rem.s32 	%r249, 1, %r8;
	add.s32 	%r250, %r8, 1;
	setp.lt.u32 	%p33, %r250, 3;
	shl.b32 	%r251, %r8, 7;
	selp.b32 	%r252, %r251, 0, %p33;
	add.s32 	%r253, %r248, %r252;
	mad.lo.s32 	%r254, %r249, %r247, %r253;
	mul.wide.s32 	%rd29, %r254, 4;
	add.s64 	%rd30, %rd4, %rd29;
	st.global.u32 	[%rd30], %r311;
	div.s32 	%r255, 2, %r8;
	shl.b32 	%r256, %r255, 7;
	mul.lo.s32 	%r257, %r255, %r8;
	sub.s32 	%r258, 2, %r257;
	add.s32 	%r259, %r248, %r256;
	mad.lo.s32 	%r260, %r258, %r247, %r259;
	mul.wide.s32 	%rd31, %r260, 4;
	add.s64 	%rd32, %rd4, %rd31;
	st.global.u32 	[%rd32], %r310;
	div.s32 	%r261, 3, %r8;
	shl.b32 	%r262, %r261, 7;
	mul.lo.s32 	%r263, %r261, %r8;
	sub.s32 	%r264, 3, %r263;
	add.s32 	%r265, %r248, %r262;
	mad.lo.s32 	%r266, %r264, %r247, %r265;
	mul.wide.s32 	%rd33, %r266, 4;
	add.s64 	%rd34, %rd4, %rd33;
	st.global.u32 	[%rd34], %r309;
	div.s32 	%r267, 4, %r8;
	shl.b32 	%r268, %r267, 7;
	mul.lo.s32 	%r269, %r267, %r8;
	sub.s32 	%r270, 4, %r269;
	add.s32 	%r271, %r248, %r268;
	mad.lo.s32 	%r272, %r270, %r247, %r271;
	mul.wide.s32 	%rd35, %r272, 4;
	add.s64 	%rd36, %rd4, %rd35;
	st.global.u32 	[%rd36], %r308;
	div.s32 	%r273, 5, %r8;
	shl.b32 	%r274, %r273, 7;
	mul.lo.s32 	%r275, %r273, %r8;
	sub.s32 	%r276, 5, %r275;
	add.s32 	%r277, %r248, %r274;
	mad.lo.s32 	%r278, %r276, %r247, %r277;
	mul.wide.s32 	%rd37, %r278, 4;
	add.s64 	%rd38, %rd4, %rd37;
	st.global.u32 	[%rd38], %r307;
	div.s32 	%r279, 6, %r8;
	shl.b32 	%r280, %r279, 7;
	mul.lo.s32 	%r281, %r279, %r8;
	sub.s32 	%r282, 6, %r281;
	add.s32 	%r283, %r248, %r280;
	mad.lo.s32 	%r284, %r282, %r247, %r283;
	mul.wide.s32 	%rd39, %r284, 4;
	add.s64 	%rd40, %rd4, %rd39;
	st.global.u32 	[%rd40], %r306;
	div.s32 	%r285, 7, %r8;
	shl.b32 	%r286, %r285, 7;
	mul.lo.s32 	%r287, %r285, %r8;
	sub.s32 	%r288, 7, %r287;
	add.s32 	%r289, %r248, %r286;
	mad.lo.s32 	%r290, %r288, %r247, %r289;
	mul.wide.s32 	%rd41, %r290, 4;
	add.s64 	%rd42, %rd4, %rd41;
	st.global.u32 	[%rd42], %r305;
	add.s32 	%r297, %r297, %r12;
	setp.lt.u32 	%p34, %r297, %r13;
	@%p34 bra 	$L__BB676_5;
$L__BB676_43:
	ret;

}
	// .globl	_Z9cuda_gemmIiLi128ELi4ELi1ELi1024ELi4ELi4ELi64ELi0ELi1EEviiiPT_S1_S1_iii
.visible .entry _Z9cuda_gemmIiLi128ELi4ELi1ELi1024ELi4ELi4ELi64ELi0ELi1EEviiiPT_S1_S1_iii(
	.param .u32 _Z9cuda_gemmIiLi128ELi4ELi1ELi1024ELi4ELi4ELi64ELi0ELi1EEviiiPT_S1_S1_iii_param_0,
	.param .u32 _Z9cuda_gemmIiLi128ELi4ELi1ELi1024ELi4ELi4ELi64ELi0ELi1EEviiiPT_S1_S1_iii_param_1,
	.param .u32 _Z9cuda_gemmIiLi128ELi4ELi1ELi1024ELi4ELi4ELi64ELi0ELi1EEviiiPT_S1_S1_iii_param_2,
	.param .u64 .ptr .align 1 _Z9cuda_gemmIiLi128ELi4ELi1ELi1024ELi4ELi4ELi64ELi0ELi1EEviiiPT_S1_S1_iii_param_3,
	.param .u64 .ptr .align 1 _Z9cuda_gemmIiLi128ELi4ELi1ELi1024ELi4ELi4ELi64ELi0ELi1EEviiiPT_S1_S1_iii_param_4,
	.param .u64 .ptr .align 1 _Z9cuda_gemmIiLi128ELi4ELi1ELi1024ELi4ELi4ELi64ELi0ELi1EEviiiPT_S1_S1_iii_param_5,
	.param .u32 _Z9cuda_gemmIiLi128ELi4ELi1ELi1024ELi4ELi4ELi64ELi0ELi1EEviiiPT_S1_S1_iii_param_6,
	.param .u32 _Z9cuda_gemmIiLi128ELi4ELi1ELi1024ELi4ELi4ELi64ELi0ELi1EEviiiPT_S1_S1_iii_param_7,
	.param .u32 _Z9cuda_gemmIiLi128ELi4ELi1ELi1024ELi4ELi4ELi64ELi0ELi1EEviiiPT_S1_S1_iii_param_8
)
.maxntid 128
{
	.reg .pred 	%p<42>;
	.reg .b16 	%rs<5>;
	.reg .b32 	%r<217>;
	.reg .b64 	%rd<31>;
	// demoted variable
	.shared .align 128 .b8 _ZZ9cuda_gemmIiLi128ELi4ELi1ELi1024ELi4ELi4ELi64ELi0ELi1EEviiiPT_S1_S1_iiiE11kron_fac_sh[80];
	// demoted variable
	.shared .align 128 .b8 _ZZ9cuda_gemmIiLi128ELi4ELi1ELi1024ELi4ELi4ELi64ELi0ELi1EEviiiPT_S1_S1_iiiE3Ash[4096];
	ld.param.u32 	%r53, [_Z9cuda_gemmIiLi128ELi4ELi1ELi1024ELi4ELi4ELi64ELi0ELi1EEviiiPT_S1_S1_iii_param_1];
	ld.param.u32 	%r54, [_Z9cuda_gemmIiLi128ELi4ELi1ELi1024ELi4ELi4ELi64ELi0ELi1EEviiiPT_S1_S1_iii_param_2];
	ld.param.u64 	%rd6, [_Z9cuda_gemmIiLi128ELi4ELi1ELi1024ELi4ELi4ELi64ELi0ELi1EEviiiPT_S1_S1_iii_param_3];
	ld.param.u64 	%rd4, [_Z9cuda_gemmIiLi128ELi4ELi1ELi1024ELi4ELi4ELi64ELi0ELi1EEviiiPT_S1_S1_iii_param_4];
	ld.param.u64 	%rd5, [_Z9cuda_gemmIiLi128ELi4ELi1ELi1024ELi4ELi4ELi64ELi0ELi1EEviiiPT_S1_S1_iii_param_5];
	cvta.to.global.u64 	%rd1, %rd6;
	mov.u32 	%r1, %tid.x;
	setp.gt.u32 	%p1, %r1, 15;
	@%p1 bra 	$L__BB677_3;
	mov.u32 	%r2, %ntid.x;
	cvta.to.global.u64 	%rd2, %rd4;
	mov.u32 	%r57, _ZZ9cuda_gemmIiLi128ELi4ELi1ELi1024ELi4ELi4ELi64ELi0ELi1EEviiiPT_S1_S1_iiiE11kron_fac_sh;
	mov.u32 	%r208, %r1;
$L__BB677_2:
	mul.wide.u32 	%rd7, %r208, 4;
	add.s64 	%rd8, %rd2, %rd7;
	ld.global.u32 	%r55, [%rd8];
	and.b32  	%r56, %r208, 3;
	mad.lo.s32 	%r58, %r56, 20, %r57;
	and.b32  	%r59, %r208, -4;
	add.s32 	%r60, %r58, %r59;
	st.shared.u32 	[%r60], %r55;
	add.s32 	%r208, %r208, %r2;
	setp.lt.u32 	%p2, %r208, 16;
	@%p2 bra 	$L__BB677_2;
$L__BB677_3:
	mov.u32 	%r209, %ctaid.y;
	mov.u32 	%r6, %nctaid.y;
	shl.b32 	%r7, %r6, 2;
	setp.ge.u32 	%p3, %r209, %r7;
	@%p3 bra 	$L__BB677_13;
	cvta.to.global.u64 	%rd3, %rd5;
	mov.u32 	%r61, %ctaid.x;
	shl.b32 	%r8, %r1, 2;
	shl.b32 	%r9, %r61, 10;
	mov.u32 	%r62, %ntid.x;
	shl.b32 	%r10, %r62, 2;
	and.b32  	%r11, %r1, 3;
	shl.b32 	%r63, %r61, 8;
	shr.s32 	%r64, %r54, 31;
	shr.u32 	%r65, %r64, 22;
	add.s32 	%r66, %r54, %r65;
	shr.s32 	%r12, %r66, 10;
	or.b32  	%r13, %r63, %r1;
	add.s32 	%r14, %r8, %r10;
	cvt.u16.u32 	%rs2, %r14;
	sub.s16 	%rs3, 1023, %rs2;
	cvt.u16.u32 	%rs4, %r10;
	div.u16 	%rs1, %rs3, %rs4;
	cvt.u32.u16 	%r67, %rs1;
	and.b32  	%r15, %r67, 3;
	shl.b32 	%r68, %r1, 4;
	mov.u32 	%r69, _ZZ9cuda_gemmIiLi128ELi4ELi1ELi1024ELi4ELi4ELi64ELi0ELi1EEviiiPT_S1_S1_iiiE3Ash;
	add.s32 	%r16, %r69, %r68;
	shl.b32 	%r25, %r62, 4;
	add.s32 	%r17, %r16, %r25;
	add.s32 	%r18, %r14, %r10;
	and.b32  	%r70, %r8, 12;
	add.s32 	%r19, %r16, %r70;
	add.s32 	%r71, %r1, 1;
	and.b32  	%r20, %r71, 3;
	xor.b32  	%r21, %r11, 2;
	xor.b32  	%r72, %r70, 8;
	add.s32 	%r22, %r16, %r72;
	add.s32 	%r73, %r1, -1;
	and.b32  	%r23, %r73, 3;
	mad.lo.s32 	%r24, %r62, 12, %r9;
	shl.b32 	%r74, %r62, 3;
	add.s32 	%r26, %r9, %r74;
	mul.lo.s32 	%r27, %r62, 48;
	shl.b32 	%r28, %r62, 6;
	shl.b32 	%r29, %r62, 5;
$L__BB677_5:
	setp.eq.s32 	%p4, %r15, 2;
	mul.lo.s32 	%r31, %r209, %r54;
	add.s32 	%r32, %r31, %r9;
	mov.u32 	%r210, %r8;
	@%p4 bra 	$L__BB677_9;
	setp.eq.s32 	%p5, %r15, 3;
	add.s32 	%r75, %r32, %r8;
	mul.wide.s32 	%rd9, %r75, 4;
	add.s64 	%rd10, %rd1, %rd9;
	ld.global.v4.u32 	{%r76, %r77, %r78, %r79}, [%rd10];
	st.shared.v4.u32 	[%r16], {%r76, %r77, %r78, %r79};
	mov.u32 	%r210, %r14;
	@%p5 bra 	$L__BB677_9;
	setp.eq.s32 	%p6, %r15, 0;
	add.s32 	%r80, %r32, %r14;
	mul.wide.s32 	%rd11, %r80, 4;
	add.s64 	%rd12, %rd1, %rd11;
	ld.global.v4.u32 	{%r81, %r82, %r83, %r84}, [%rd12];
	st.shared.v4.u32 	[%r17], {%r81, %r82, %r83, %r84};
	mov.u32 	%r210, %r18;
	@%p6 bra 	$L__BB677_9;
	add.s32 	%r210, %r18, %r10;
	add.s32 	%r85, %r32, %r18;
	mul.wide.s32 	%rd13, %r85, 4;
	add.s64 	%rd14, %rd1, %rd13;
	ld.global.v4.u32 	{%r86, %r87, %r88, %r89}, [%rd14];
	shl.b32 	%r90, %r10, 2;
	add.s32 	%r91, %r17, %r90;
	st.shared.v4.u32 	[%r91], {%r86, %r87, %r88, %r89};
$L__BB677_9:
	setp.lt.u16 	%p7, %rs1, 2;
	@%p7 bra 	$L__BB677_12;
	add.s32 	%r92, %r24, %r210;
	add.s32 	%r215, %r92, %r31;
	add.s32 	%r93, %r26, %r210;
	add.s32 	%r214, %r93, %r31;
	add.s32 	%r94, %r9, %r210;
	add.s32 	%r211, %r94, %r31;
	add.s32 	%r213, %r211, %r10;
	shl.b32 	%r95, %r210, 2;
	mov.u32 	%r96, _ZZ9cuda_gemmIiLi128ELi4ELi1ELi1024ELi4ELi4ELi64ELi0ELi1EEviiiPT_S1_S1_iiiE3Ash;
	add.s32 	%r212, %r96, %r95;
$L__BB677_11:
	mul.wide.s32 	%rd15, %r215, 4;
	add.s64 	%rd16, %rd1, %rd15;
	mul.wide.s32 	%rd17, %r214, 4;
	add.s64 	%rd18, %rd1, %rd17;
	mul.wide.s32 	%rd19, %r213, 4;
	add.s64 	%rd20, %rd1, %rd19;
	mul.wide.s32 	%rd21, %r211, 4;
	add.s64 	%rd22, %rd1, %rd21;
	ld.global.v4.u32 	{%r97, %r98, %r99, %r100}, [%rd22];
	st.shared.v4.u32 	[%r212], {%r97, %r98, %r99, %r100};
	add.s32 	%r101, %r210, %r10;
	ld.global.v4.u32 	{%r102, %r103, %r104, %r105}, [%rd20];
	add.s32 	%r106, %r212, %r25;
	st.shared.v4.u32 	[%r106], {%r102, %r103, %r104, %r105};
	add.s32 	%r107, %r101, %r10;
	ld.global.v4.u32 	{%r108, %r109, %r110, %r111}, [%rd18];
	add.s32 	%r112, %r212, %r29;
	st.shared.v4.u32 	[%r112], {%r108, %r109, %r110, %r111};
	add.s32 	%r113, %r107, %r10;
	ld.global.v4.u32 	{%r114, %r115, %r116, %r117}, [%rd16];
	add.s32 	%r118, %r212, %r27;
	st.shared.v4.u32 	[%r118], {%r114, %r115, %r116, %r117};
	add.s32 	%r210, %r113, %r10;
	add.s32 	%r215, %r215, %r25;
	add.s32 	%r214, %r214, %r25;
	add.s32 	%r213, %r213, %r25;
	add.s32 	%r212, %r212, %r28;
	add.s32 	%r211, %r211, %r25;
	setp.lt.u32 	%p8, %r210, 1024;
	@%p8 bra 	$L__BB677_11;
$L__BB677_12:
	bar.sync 	0;
	ld.shared.u32 	%r119, [%r19];
	shl.b32 	%r120, %r20, 2;
	add.s32 	%r121, %r16, %r120;
	ld.shared.u32 	%r122, [%r121];
	ld.shared.u32 	%r123, [%r22];
	shl.b32 	%r124, %r23, 2;
	add.s32 	%r125, %r16, %r124;
	ld.shared.u32 	%r126, [%r125];
	shl.b32 	%r127, %r11, 2;
	mov.u32 	%r128, _ZZ9cuda_gemmIiLi128ELi4ELi1ELi1024ELi4ELi4ELi64ELi0ELi1EEviiiPT_S1_S1_iiiE11kron_fac_sh;
	add.s32 	%r129, %r128, %r127;
	ld.shared.u32 	%r130, [%r129];
	shfl.sync.idx.b32	%r131|%p9, %r130, %r11, 7199, -1;
	mul.lo.s32 	%r132, %r131, %r119;
	shfl.sync.idx.b32	%r133|%p10, %r130, %r20, 7199, -1;
	mad.lo.s32 	%r134, %r133, %r122, %r132;
	shfl.sync.idx.b32	%r135|%p11, %r130, %r21, 7199, -1;
	mad.lo.s32 	%r136, %r135, %r123, %r134;
	shfl.sync.idx.b32	%r137|%p12, %r130, %r23, 7199, -1;
	mad.lo.s32 	%r138, %r137, %r126, %r136;
	ld.shared.u32 	%r139, [%r129+20];
	shfl.sync.idx.b32	%r140|%p13, %r139, %r11, 7199, -1;
	mul.lo.s32 	%r141, %r140, %r119;
	shfl.sync.idx.b32	%r142|%p14, %r139, %r20, 7199, -1;
	mad.lo.s32 	%r143, %r142, %r122, %r141;
	shfl.sync.idx.b32	%r144|%p15, %r139, %r21, 7199, -1;
	mad.lo.s32 	%r145, %r144, %r123, %r143;
	shfl.sync.idx.b32	%r146|%p16, %r139, %r23, 7199, -1;
	mad.lo.s32 	%r147, %r146, %r126, %r145;
	ld.shared.u32 	%r148, [%r129+40];
	shfl.sync.idx.b32	%r149|%p17, %r148, %r11, 7199, -1;
	mul.lo.s32 	%r150, %r149, %r119;
	shfl.sync.idx.b32	%r151|%p18, %r148, %r20, 7199, -1;
	mad.lo.s32 	%r152, %r151, %r122, %r150;
	shfl.sync.idx.b32	%r153|%p19, %r148, %r21, 7199, -1;
	mad.lo.s32 	%r154, %r153, %r123, %r152;
	shfl.sync.idx.b32	%r155|%p20, %r148, %r23, 7199, -1;
	mad.lo.s32 	%r156, %r155, %r126, %r154;
	ld.shared.u32 	%r157, [%r129+60];
	shfl.sync.idx.b32	%r158|%p21, %r157, %r11, 7199, -1;
	mul.lo.s32 	%r159, %r158, %r119;
	shfl.sync.idx.b32	%r160|%p22, %r157, %r20, 7199, -1;
	mad.lo.s32 	%r161, %r160, %r122, %r159;
	shfl.sync.idx.b32	%r162|%p23, %r157, %r21, 7199, -1;
	mad.lo.s32 	%r163, %r162, %r123, %r161;
	shfl.sync.idx.b32	%r164|%p24, %r157, %r23, 7199, -1;
	mad.lo.s32 	%r165, %r164, %r126, %r163;
	ld.shared.u32 	%r166, [%r19+2048];
	ld.shared.u32 	%r167, [%r121+2048];
	ld.shared.u32 	%r168, [%r22+2048];
	ld.shared.u32 	%r169, [%r125+2048];
	shfl.sync.idx.b32	%r170|%p25, %r130, %r11, 7199, -1;
	mul.lo.s32 	%r171, %r170, %r166;
	shfl.sync.idx.b32	%r172|%p26, %r130, %r20, 7199, -1;
	mad.lo.s32 	%r173, %r172, %r167, %r171;
	shfl.sync.idx.b32	%r174|%p27, %r130, %r21, 7199, -1;
	mad.lo.s32 	%r175, %r174, %r168, %r173;
	shfl.sync.idx.b32	%r176|%p28, %r130, %r23, 7199, -1;
	mad.lo.s32 	%r177, %r176, %r169, %r175;
	shfl.sync.idx.b32	%r178|%p29, %r139, %r11, 7199, -1;
	mul.lo.s32 	%r179, %r178, %r166;
	shfl.sync.idx.b32	%r180|%p30, %r139, %r20, 7199, -1;
	mad.lo.s32 	%r181, %r180, %r167, %r179;
	shfl.sync.idx.b32	%r182|%p31, %r139, %r21, 7199, -1;
	mad.lo.s32 	%r183, %r182, %r168, %r181;
	shfl.sync.idx.b32	%r184|%p32, %r139, %r23, 7199, -1;
	mad.lo.s32 	%r185, %r184, %r169, %r183;
	shfl.sync.idx.b32	%r186|%p33, %r148, %r11, 7199, -1;
	mul.lo.s32 	%r187, %r186, %r166;
	shfl.sync.idx.b32	%r188|%p34, %r148, %r20, 7199, -1;
	mad.lo.s32 	%r189, %r188, %r167, %r187;
	shfl.sync.idx.b32	%r190|%p35, %r148, %r21, 7199, -1;
	mad.lo.s32 	%r191, %r190, %r168, %r189;
	shfl.sync.idx.b32	%r192|%p36, %r148, %r23, 7199, -1;
	mad.lo.s32 	%r193, %r192, %r169, %r191;
	shfl.sync.idx.b32	%r194|%p37, %r157, %r11, 7199, -1;
	mul.lo.s32 	%r195, %r194, %r166;
	shfl.sync.idx.b32	%r196|%p38, %r157, %r20, 7199, -1;
	mad.lo.s32 	%r197, %r196, %r167, %r195;
	shfl.sync.idx.b32	%r198|%p39, %r157, %r21, 7199, -1;
	mad.lo.s32 	%r199, %r198, %r168, %r197;
	shfl.sync.idx.b32	%r200|%p40, %r157, %r23, 7199, -1;
	mad.lo.s32 	%r201, %r200, %r169, %r199;
	bar.sync 	0;
	mad.lo.s32 	%r202, %r209, %r53, %r13;
	mul.wide.s32 	%rd23, %r202, 4;
	add.s64 	%rd24, %rd3, %rd23;
	st.global.u32 	[%rd24], %r138;
	shl.b32 	%r203, %r12, 8;
	add.s32 	%r204, %r202, %r203;
	mul.wide.s32 	%rd25, %r204, 4;
	add.s64 	%rd26, %rd3, %rd25;
	st.global.u32 	[%rd26], %r147;
	shl.b32 	%r205, %r12, 9;
	add.s32 	%r206, %r205, %r202;
	mul.wide.s32 	%rd27, %r206, 4;
	add.s64 	%rd28, %rd3, %rd27;
	st.global.u32 	[%rd28], %r156;
	add.s32 	%r207, %r206, %r203;
	mul.wide.s32 	%rd29, %r207, 4;
	add.s64 	%rd30, %rd3, %rd29;
	st.global.u32 	[%rd30], %r165;
	st.global.u32 	[%rd24+512], %r177;
	st.global.u32 	[%rd26+512], %r185;
	st.global.u32 	[%rd28+512], %r193;
	st.global.u32 	[%rd30+512], %r201;
	add.s32 	%r209, %r209, %r6;
	setp.lt.u32 	%p41, %r209, %r7;
	@%p41 bra 	$L__BB677_5;
$L__BB677_13:
	ret;

}
	// .globl	_Z9cuda_gemmIiLi128ELi4ELi1ELi1024ELi4ELi4ELi64ELi1ELi0EEviiiPT_S1_S1_iii
.visible .entry _Z9cuda_gemmIiLi128ELi4ELi1ELi1024ELi4ELi4ELi64ELi1ELi0EEviiiPT_S1_S1_iii(
	.param .u32 _Z9cuda_gemmIiLi128ELi4ELi1ELi1024ELi4ELi4ELi64ELi1ELi0EEviiiPT_S1_S1_iii_param_0,
	.param .u32 _Z9cuda_gemmIiLi128ELi4ELi1ELi1024ELi4ELi4ELi64ELi1ELi0EEviiiPT_S1_S1_iii_param_1,
	.param .u32 _Z9cuda_gemmIiLi128ELi4ELi1ELi1024ELi4ELi4ELi64ELi1ELi0EEviiiPT_S1_S1_iii_param_2,
	.param .u64 .ptr .align 1 _Z9cuda_gemmIiLi128ELi4ELi1ELi1024ELi4ELi4ELi64ELi1ELi0EEviiiPT_S1_S1_iii_param_3,
	.param .u64 .ptr .align 1 _Z9cuda_gemmIiLi128ELi4ELi1ELi1024ELi4ELi4ELi64ELi1ELi0EEviiiPT_S1_S1_iii_param_4,
	.param .u64 .ptr .align 1 _Z9cuda_gemmIiLi128ELi4ELi1ELi1024ELi4ELi4ELi64ELi1ELi0EEviiiPT_S1_S1_iii_param_5,
	.param .u32 _Z9cuda_gemmIiLi128ELi4ELi1ELi1024ELi4ELi4ELi64ELi1ELi0EEviiiPT_S1_S1_iii_param_6,
	.param .u32 _Z9cuda_gemmIiLi128ELi4ELi1ELi1024ELi4ELi4ELi64ELi1ELi0EEviiiPT_S1_S1_iii_param_7,
	.param .u32 _Z9cuda_gemmIiLi128ELi4ELi1ELi1024ELi4ELi4ELi64ELi1ELi0EEviiiPT_S1_S1_iii_param_8
)
.maxntid 128
{
	.local .align 16 .b8 	__local_depot678[32];
	.reg .b64 	%SP;
	.reg .b64 	%SPL;
	.reg .pred 	%p<35>;
	.reg .b16 	%rs<8>;
	.reg .b32 	%r<320>;
	.reg .b64 	%rd<43>;
	// demoted variable
	.shared .align 128 .b8 _ZZ9cuda_gemmIiLi128ELi4ELi1ELi1024ELi4ELi4ELi64ELi1ELi0EEviiiPT_S1_S1_iiiE11kron_fac_sh[80];
	// demoted variable
	.shared .align 128 .b8 _ZZ9cuda_gemmIiLi128ELi4ELi1ELi1024ELi4ELi4ELi64ELi1ELi0EEviiiPT_S1_S1_iiiE3Ash[4096];
	mov.u64 	%SPL, __local_depot678;
	ld.param.u64 	%rd7, [_Z9cuda_gemmIiLi128ELi4ELi1ELi1024ELi4ELi4ELi64ELi1ELi0EEviiiPT_S1_S1_iii_param_3];
	ld.param.u64 	%rd5, [_Z9cuda_gemmIiLi128ELi4ELi1ELi1024ELi4ELi4ELi64ELi1ELi0EEviiiPT_S1_S1_iii_param_4];
	ld.param.u64 	%rd6, [_Z9cuda_gemmIiLi128ELi4ELi1ELi1024ELi4ELi4ELi64ELi1ELi0EEviiiPT_S1_S1_iii_param_5];
	ld.param.u32 	%r124, [_Z9cuda_gemmIiLi128ELi4ELi1ELi1024ELi4ELi4ELi64ELi1ELi0EEviiiPT_S1_S1_iii_param_6];
	ld.param.u32 	%r125, [_Z9cuda_gemmIiLi128ELi4ELi1ELi1024ELi4ELi4ELi64ELi1ELi0EEviiiPT_S1_S1_iii_param_7];
	cvta.to.global.u64 	%rd1, %rd7;
	add.u64 	%rd2, %SPL, 0;
	mov.u32 	%r1, %tid.x;
	mul.lo.s32 	%r2, %r125, %r124;
	setp.ge.u32 	%p1, %r1, %r2;
	@%p1 bra 	$L__BB678_3;
	mov.u32 	%r3, %ntid.x;
	cvta.to.global.u64 	%rd3, %rd5;
	mov.u32 	%r128, _ZZ9cuda_gemmIiLi128ELi4ELi1ELi1024ELi4ELi4ELi64ELi1ELi0EEviiiPT_S1_S1_iiiE11kron_fac_sh;
	mov.u32 	%r277, %r1;
$L__BB678_2:
	mul.wide.u32 	%rd9, %r277, 4;
	add.s64 	%rd10, %rd3, %rd9;
	ld.global.u32 	%r126, [%rd10];
	rem.u32 	%r127, %r277, %r124;
	mad.lo.s32 	%r129, %r127, 20, %r128;
	div.u32 	%r130, %r277, %r125;
	shl.b32 	%r131, %r130, 2;
	add.s32 	%r132, %r129, %r131;
	st.shared.u32 	[%r132], %r126;
	add.s32 	%r277, %r277, %r3;
	setp.lt.u32 	%p2, %r277, %r2;
	@%p2 bra 	$L__BB678_2;
$L__BB678_3:
	div.s32 	%r6, 1024, %r125;
	min.s32 	%r7, %r6, 128;
	cvt.u16.u32 	%rs2, %r7;
	div.s16 	%rs3, 128, %rs2;
	cvt.s32.s16 	%r8, %rs3;
	div.s16 	%rs4, 4, %rs3;
	cvt.s32.s16 	%r9, %rs4;
	div.u32 	%r11, %r1, %r7;
	mul.lo.s32 	%r133, %r11, %r7;
	sub.s32 	%r10, %r1, %r133;
	mov.u32 	%r282, %ctaid.y;
	mov.u32 	%r13, %nctaid.y;
	shl.b32 	%r14, %r13, 2;
	setp.ge.u32 	%p3, %r282, %r14;
	@%p3 bra 	$L__BB678_43;
	cvta.to.global.u64 	%rd4, %rd6;
	shl.b32 	%r15, %r1, 2;
	mov.u32 	%r135, %ntid.x;
	shl.b32 	%r16, %r135, 2;
	and.b32  	%r17, %r10, 3;
	min.s32 	%r18, %r124, 4;
	and.b32  	%r19, %r1, 3;
	mul.lo.s32 	%r136, %r7, %r6;
	mul.lo.s32 	%r20, %r136, %r8;
	add.s32 	%r21, %r15, %r16;
	cvt.u16.u32 	%rs5, %r21;
	sub.s16 	%rs6, 1023, %rs5;
	cvt.u16.u32 	%rs7, %r16;
	div.u16 	%rs1, %rs6, %rs7;
	cvt.u32.u16 	%r137, %rs1;
	and.b32  	%r22, %r137, 3;
	shl.b32 	%r138, %r1, 4;
	mov.u32 	%r139, _ZZ9cuda_gemmIiLi128ELi4ELi1ELi1024ELi4ELi4ELi64ELi1ELi0EEviiiPT_S1_S1_iiiE3Ash;
	add.s32 	%r23, %r139, %r138;
	shl.b32 	%r35, %r135, 4;
	add.s32 	%r24, %r23, %r35;
	add.s32 	%r25, %r21, %r16;
	add.s32 	%r140, %r10, 1;
	and.b32  	%r26, %r140, 3;
	xor.b32  	%r27, %r17, 2;
	add.s32 	%r141, %r10, -1;
	and.b32  	%r28, %r141, 3;
	setp.lt.s32 	%p4, %r17, %r125;
	selp.b32 	%r142, 0, %r125, %p4;
	sub.s32 	%r29, %r17, %r142;
	add.s32 	%r143, %r17, 1;
	setp.lt.s32 	%p5, %r143, %r125;
	selp.b32 	%r144, 0, %r125, %p5;
	sub.s32 	%r30, %r143, %r144;
	add.s32 	%r145, %r17, 2;
	setp.lt.s32 	%p6, %r145, %r125;
	selp.b32 	%r146, 0, %r125, %p6;
	sub.s32 	%r31, %r145, %r146;
	add.s32 	%r147, %r17, 3;
	setp.lt.s32 	%p7, %r147, %r125;
	selp.b32 	%r148, 0, %r125, %p7;
	sub.s32 	%r32, %r147, %r148;
	add.s32 	%r149, %r9, 1;
	setp.lt.u32 	%p8, %r149, 3;
	shl.b32 	%r150, %r9, 7;
	selp.b32 	%r33, %r150, 0, %p8;
	mul.lo.s32 	%r34, %r135, 12;
	shl.b32 	%r36, %r135, 3;
	mul.lo.s32 	%r37, %r135, 48;
	shl.b32 	%r38, %r135, 6;
	shl.b32 	%r39, %r135, 5;
	shl.b32 	%r214, %r19, 2;
	div.s32 	%r236, %r20, %r7;
$L__BB678_5:
	setp.eq.s32 	%p9, %r22, 2;
	mov.b32 	%r151, 0;
	st.local.v4.u32 	[%rd2], {%r151, %r151, %r151, %r151};
	st.local.v4.u32 	[%rd2+16], {%r151, %r151, %r151, %r151};
	shl.b32 	%r45, %r282, 10;
	mov.u32 	%r283, %r15;
	@%p9 bra 	$L__BB678_9;
	setp.eq.s32 	%p10, %r22, 3;
	add.s32 	%r152, %r45, %r15;
	mul.wide.s32 	%rd11, %r152, 4;
	add.s64 	%rd12, %rd1, %rd11;
	ld.global.v4.u32 	{%r153, %r154, %r155, %r156}, [%rd12];
	st.shared.v4.u32 	[%r23], {%r153, %r154, %r155, %r156};
	mov.u32 	%r283, %r21;
	@%p10 bra 	$L__BB678_9;
	setp.eq.s32 	%p11, %r22, 0;
	add.s32 	%r157, %r45, %r21;
	mul.wide.s32 	%rd13, %r157, 4;
	add.s64 	%rd14, %rd1, %rd13;
	ld.global.v4.u32 	{%r158, %r159, %r160, %r161}, [%rd14];
	st.shared.v4.u32 	[%r24], {%r158, %r159, %r160, %r161};
	mov.u32 	%r283, %r25;
	@%p11 bra 	$L__BB678_9;
	add.s32 	%r283, %r25, %r16;
	add.s32 	%r162, %r45, %r25;
	mul.wide.s32 	%rd15, %r162, 4;
	add.s64 	%rd16, %rd1, %rd15;
	ld.global.v4.u32 	{%r163, %r164, %r165, %r166}, [%rd16];
	shl.b32 	%r167, %r16, 2;
	add.s32 	%r168, %r24, %r167;
	st.shared.v4.u32 	[%r168], {%r163, %r164, %r165, %r166};
$L__BB678_9:
	setp.lt.u16 	%p12, %rs1, 2;
	@%p12 bra 	$L__BB678_12;
	add.s32 	%r284, %r283, %r45;
	add.s32 	%r288, %r284, %r34;
	add.s32 	%r287, %r284, %r36;
	add.s32 	%r286, %r284, %r16;
	shl.b32 	%r169, %r283, 2;
	mov.u32 	%r170, _ZZ9cuda_gemmIiLi128ELi4ELi1ELi1024ELi4ELi4ELi64ELi1ELi0EEviiiPT_S1_S1_iiiE3Ash;
	add.s32 	%r285, %r170, %r169;
$L__BB678_11:
	mul.wide.s32 	%rd17, %r288, 4;
	add.s64 	%rd18, %rd1, %rd17;
	mul.wide.s32 	%rd19, %r287, 4;
	add.s64 	%rd20, %rd1, %rd19;
	mul.wide.s32 	%rd21, %r286, 4;
	add.s64 	%rd22, %rd1, %rd21;
	mul.wide.s32 	%rd23, %r284, 4;
	add.s64 	%rd24, %rd1, %rd23;
	ld.global.v4.u32 	{%r171, %r172, %r173, %r174}, [%rd24];
	st.shared.v4.u32 	[%r285], {%r171, %r172, %r173, %r174};
	add.s32 	%r175, %r283, %r16;
	ld.global.v4.u32 	{%r176, %r177, %r178, %r179}, [%rd22];
	add.s32 	%r180, %r285, %r35;
	st.shared.v4.u32 	[%r180], {%r176, %r177, %r178, %r179};
	add.s32 	%r181, %r175, %r16;
	ld.global.v4.u32 	{%r182, %r183, %r184, %r185}, [%rd20];
	add.s32 	%r186, %r285, %r39;
	st.shared.v4.u32 	[%r186], {%r182, %r183, %r184, %r185};
	add.s32 	%r187, %r181, %r16;
	ld.global.v4.u32 	{%r188, %r189, %r190, %r191}, [%rd18];
	add.s32 	%r192, %r285, %r37;
	st.shared.v4.u32 	[%r192], {%r188, %r189, %r190, %r191};
	add.s32 	%r283, %r187, %r16;
	add.s32 	%r288, %r288, %r35;
	add.s32 	%r287, %r287, %r35;
	add.s32 	%r286, %r286, %r35;
	add.s32 	%r285, %r285, %r38;
	add.s32 	%r284, %r284, %r35;
	setp.lt.u32 	%p13, %r283, 1024;
	@%p13 bra 	$L__BB678_11;
$L__BB678_12:
	setp.lt.s32 	%p14, %r6, 1;
	bar.sync 	0;
	mov.b32 	%r290, 0;
	mov.u32 	%r291, %r290;
	mov.u32 	%r292, %r290;
	mov.u32 	%r293, %r290;
	mov.u32 	%r294, %r290;
	mov.u32 	%r295, %r290;
	mov.u32 	%r296, %r290;
	mov.u32 	%r297, %r290;
	@%p14 bra 	$L__BB678_42;
	mov.b32 	%r306, 0;
	mov.u32 	%r307, %r306;
$L__BB678_14:
	setp.gt.s32 	%p15, %r125, 0;
	add.s32 	%r195, %r307, %r10;
	mul.lo.s32 	%r84, %r195, %r125;
	@%p15 bra 	$L__BB678_15;
	bra.uni 	$L__BB678_16;
$L__BB678_15:
	add.s32 	%r196, %r17, %r84;
	shl.b32 	%r197, %r196, 2;
	mov.u32 	%r198, _ZZ9cuda_gemmIiLi128ELi4ELi1ELi1024ELi4ELi4ELi64ELi1ELi0EEviiiPT_S1_S1_iiiE3Ash;
	add.s32 	%r199, %r198, %r197;
	ld.shared.u32 	%r308, [%r199];
$L__BB678_16:
	setp.lt.s32 	%p16, %r125, 2;
	@%p16 bra 	$L__BB678_18;
	add.s32 	%r200, %r26, %r84;
	shl.b32 	%r201, %r200, 2;
	mov.u32 	%r202, _ZZ9cuda_gemmIiLi128ELi4ELi1ELi1024ELi4ELi4ELi64ELi1ELi0EEviiiPT_S1_S1_iiiE3Ash;
	add.s32 	%r203, %r202, %r201;
	ld.shared.u32 	%r304, [%r203];
$L__BB678_18:
	setp.lt.s32 	%p17, %r125, 3;
	@%p17 bra 	$L__BB678_20;
	add.s32 	%r204, %r27, %r84;
	shl.b32 	%r205, %r204, 2;
	mov.u32 	%r206, _ZZ9cuda_gemmIiLi128ELi4ELi1ELi1024ELi4ELi4ELi64ELi1ELi0EEviiiPT_S1_S1_iiiE3Ash;
	add.s32 	%r207, %r206, %r205;
	ld.shared.u32 	%r303, [%r207];
$L__BB678_20:
	setp.lt.s32 	%p18, %r125, 4;
	@%p18 bra 	$L__BB678_22;
	add.s32 	%r208, %r28, %r84;
	shl.b32 	%r209, %r208, 2;
	mov.u32 	%r210, _ZZ9cuda_gemmIiLi128ELi4ELi1ELi1024ELi4ELi4ELi64ELi1ELi0EEviiiPT_S1_S1_iiiE3Ash;
	add.s32 	%r211, %r210, %r209;
	ld.shared.u32 	%r302, [%r211];
$L__BB678_22:
	setp.lt.s32 	%p19, %r11, %r18;
	@%p19 bra 	$L__BB678_23;
	bra.uni 	$L__BB678_40;
$L__BB678_23:
	mul.lo.s32 	%r85, %r306, %r9;
	mov.b32 	%r312, 0;
	mov.u32 	%r313, %r11;
$L__BB678_24:
	setp.gt.u32 	%p20, %r125, 64;
	mov.u32 	%r213, _ZZ9cuda_gemmIiLi128ELi4ELi1ELi1024ELi4ELi4ELi64ELi1ELi0EEviiiPT_S1_S1_iiiE11kron_fac_sh;
	mad.lo.s32 	%r96, %r313, 20, %r213;
	add.s32 	%r215, %r96, %r214;
	ld.shared.u32 	%r97, [%r215];
	@%p20 bra 	$L__BB678_31;
	setp.lt.s32 	%p25, %r125, 2;
	shfl.sync.idx.b32	%r229|%p26, %r97, %r29, 7199, -1;
	mul.lo.s32 	%r319, %r229, %r308;
	@%p25 bra 	$L__BB678_27;
	shfl.sync.idx.b32	%r230|%p27, %r97, %r30, 7199, -1;
	mad.lo.s32 	%r319, %r230, %r304, %r319;
$L__BB678_27:
	setp.lt.s32 	%p28, %r125, 3;
	@%p28 bra 	$L__BB678_29;
	shfl.sync.idx.b32	%r231|%p29, %r97, %r31, 7199, -1;
	mad.lo.s32 	%r319, %r231, %r303, %r319;
$L__BB678_29:
	setp.lt.s32 	%p30, %r125, 4;
	@%p30 bra 	$L__BB678_39;
	shfl.sync.idx.b32	%r232|%p31, %r97, %r32, 7199, -1;
	mad.lo.s32 	%r319, %r232, %r302, %r319;
	bra.uni 	$L__BB678_39;
$L__BB678_31:
	setp.lt.s32 	%p21, %r125, 1;
	mov.b32 	%r319, 0;
	@%p21 bra 	$L__BB678_33;
	shl.b32 	%r217, %r17, 2;
	add.s32 	%r218, %r96, %r217;
	ld.shared.u32 	%r219, [%r218];
	mul.lo.s32 	%r319, %r219, %r308;
$L__BB678_33:
	setp.lt.s32 	%p22, %r125, 2;
	@%p22 bra 	$L__BB678_35;
	shl.b32 	%r220, %r26, 2;
	add.s32 	%r221, %r96, %r220;
	ld.shared.u32 	%r222, [%r221];
	mad.lo.s32 	%r319, %r222, %r304, %r319;
$L__BB678_35:
	setp.lt.s32 	%p23, %r125, 3;
	@%p23 bra 	$L__BB678_37;
	shl.b32 	%r223, %r27, 2;
	add.s32 	%r224, %r96, %r223;
	ld.shared.u32 	%r225, [%r224];
	mad.lo.s32 	%r319, %r225, %r303, %r319;
$L__BB678_37:
	setp.lt.s32 	%p24, %r125, 4;
	@%p24 bra 	$L__BB678_39;
	shl.b32 	%r226, %r28, 2;
	add.s32 	%r227, %r96, %r226;
	ld.shared.u32 	%r228, [%r227];
	mad.lo.s32 	%r319, %r228, %r302, %r319;
$L__BB678_39:
	add.s32 	%r233, %r312, %r85;
	mul.wide.s32 	%rd25, %r233, 4;
	add.s64 	%rd26, %rd2, %rd25;
	ld.local.u32 	%r234, [%rd26];
	add.s32 	%r235, %r234, %r319;
	st.local.u32 	[%rd26], %r235;
	add.s32 	%r313, %r313, %r8;
	add.s32 	%r312, %r312, 1;
	setp.lt.s32 	%p32, %r313, %r18;
	@%p32 bra 	$L__BB678_24;
$L__BB678_40:
	add.s32 	%r307, %r307, %r7;
	add.s32 	%r306, %r306, 1;
	setp.lt.s32 	%p33, %r307, %r6;
	@%p33 bra 	$L__BB678_14;
	ld.local.v4.u32 	{%r297, %r296, %r295, %r294}, [%rd2];
	ld.local.v4.u32 	{%r293, %r292, %r291, %r290}, [%rd2+16];
$L__BB678_42:
	bar.sync 	0;
	add.s32 	%r237, %r45, %r1;
	mul.wide.s32 	%rd27, %r237, 4;
	add.s64 	%rd28, %rd4, %rd27;
	st.global.u32 	[%rd28], %r297;
	rem.s32 	%r238, 1, %r9;
	add.s32 	%r239, %r237, %r33;
	mad.lo.s32 	%r240, %r236, %r238, %r239;
	mul.wide.s32 	%rd29, %r240, 4;
	add.s64 	%rd30, %rd4, %rd29;
	st.global.u32 	[%rd30], %r296;
	div.s32 	%r241, 2, %r9;
	shl.b32 	%r242, %r241, 7;
	mul.lo.s32 	%r243, %r241, %r9;
	sub.s32 	%r244, 2, %r243;
	add.s32 	%r245, %r237, %r242;
	mad.lo.s32 	%r246, %r236, %r244, %r245;
	mul.wide.s32 	%rd31, %r246, 4;
	add.s64 	%rd32, %rd4, %rd31;
	st.global.u32 	[%rd32], %r295;
	div.s32 	%r247, 3, %r9;
	shl.b32 	%r248, %r247, 7;
	mul.lo.s32 	%r249, %r247, %r9;
	sub.s32 	%r250, 3, %r249;
	add.s32 	%r251, %r237, %r248;
	mad.lo.s32 	%r252, %r236, %r250, %r251;
	mul.wide.s32 	%rd33, %r252, 4;
	add.s64 	%rd34, %rd4, %rd33;
	st.global.u32 	[%rd34], %r294;
	div.s32 	%r253, 4, %r9;
	shl.b32 	%r254, %r253, 7;
	mul.lo.s32 	%r255, %r253, %r9;
	sub.s32 	%r256, 4, %r255;
	add.s32 	%r257, %r237, %r254;
	mad.lo.s32 	%r258, %r236, %r256, %r257;
	mul.wide.s32 	%rd35, %r258, 4;
	add.s64 	%rd36, %rd4, %rd35;
	st.global.u32 	[%rd36], %r293;
	div.s32 	%r259, 5, %r9;
	shl.b32 	%r260, %r259, 7;
	mul.lo.s32 	%r261, %r259, %r9;
	sub.s32 	%r262, 5, %r261;
	add.s32 	%r263, %r237, %r260;
	mad.lo.s32 	%r264, %r236, %r262, %r263;
	mul.wide.s32 	%rd37, %r264, 4;
	add.s64 	%rd38, %rd4, %rd37;
	st.global.u32 	[%rd38], %r292;
	div.s32 	%r265, 6, %r9;
	shl.b32 	%r266, %r265, 7;
	mul.lo.s32 	%r267, %r265, %r9;
	sub.s32 	%r268, 6, %r267;
	add.s32 	%r269, %r237, %r266;
	mad.lo.s32 	%r270, %r236, %r268, %r269;
	mul.wide.s32 	%rd39, %r270, 4;
	add.s64 	%rd40, %rd4, %rd39;
	st.global.u32 	[%rd40], %r291;
	div.s32 	%r271, 7, %r9;
	shl.b32 	%r272, %r271, 7;
	mul.lo.s32 	%r273, %r271, %r9;
	sub.s32 	%r274, 7, %r273;
	add.s32 	%r275, %r237, %r272;
	mad.lo.s32 	%r276, %r236, %r274, %r275;
	mul.wide.s32 	%rd41, %r276, 4;
	add.s64 	%rd42, %rd4, %rd41;
	st.global.u32 	[%rd42], %r290;
	add.s32 	%r282, %r282, %r13;
	setp.lt.u32 	%p34, %r282, %r14;
	@%p34 bra 	$L__BB678_5;
$L__BB678_43:
	ret;

}
	// .globl	_Z9cuda_gemmIiLi128ELi4ELi1ELi1024ELi4ELi4ELi64ELi1ELi1EEviiiPT_S1_S1_iii
.visible .entry _Z9cuda_gemmIiLi128ELi4ELi1ELi1024ELi4ELi4ELi64ELi1ELi1EEviiiPT_S1_S1_iii(
	.param .u32 _Z9cuda_gemmIiLi128ELi4ELi1ELi1024ELi4ELi4ELi64ELi1ELi1EEviiiPT_S1_S1_iii_param_0,
	.param .u32 _Z9cuda_gemmIiLi128ELi4ELi1ELi1024ELi4ELi4ELi64ELi1ELi1EEviiiPT_S1_S1_iii_param_1,
	.param .u32 _Z9cuda_gemmIiLi128ELi4ELi1ELi1024ELi4ELi4ELi64ELi1ELi1EEviiiPT_S1_S1_iii_param_2,
	.param .u64 .ptr .align 1 _Z9cuda_gemmIiLi128ELi4ELi1ELi1024ELi4ELi4ELi64ELi1ELi1EEviiiPT_S1_S1_iii_param_3,
	.param .u64 .ptr .align 1 _Z9cuda_gemmIiLi128ELi4ELi1ELi1024ELi4ELi4ELi64ELi1ELi1EEviiiPT_S1_S1_iii_param_4,
	.param .u64 .ptr .align 1 _Z9cuda_gemmIiLi128ELi4ELi1ELi1024ELi4ELi4ELi64ELi1ELi1EEviiiPT_S1_S1_iii_param_5,
	.param .u32 _Z9cuda_gemmIiLi128ELi4ELi1ELi1024ELi4ELi4ELi64ELi1ELi1EEviiiPT_S1_S1_iii_param_6,
	.param .u32 _Z9cuda_gemmIiLi128ELi4ELi1ELi1024ELi4ELi4ELi64ELi1ELi1EEviiiPT_S1_S1_iii_param_7,
	.param .u32 _Z9cuda_gemmIiLi128ELi4ELi1ELi1024ELi4ELi4ELi64ELi1ELi1EEviiiPT_S1_S1_iii_param_8
)
.maxntid 128
{
	.reg .pred 	%p<42>;
	.reg .b16 	%rs<5>;
	.reg .b32 	%r<198>;
	.reg .b64 	%rd<25>;
	// demoted variable
	.shared .align 128 .b8 _ZZ9cuda_gemmIiLi128ELi4ELi1ELi1024ELi4ELi4ELi64ELi1ELi1EEviiiPT_S1_S1_iiiE11kron_fac_sh[80];
	// demoted variable
	.shared .align 128 .b8 _ZZ9cuda_gemmIiLi128ELi4ELi1ELi1024ELi4ELi4ELi64ELi1ELi1EEviiiPT_S1_S1_iiiE3Ash[4096];
	ld.param.u64 	%rd6, [_Z9cuda_gemmIiLi128ELi4ELi1ELi1024ELi4ELi4ELi64ELi1ELi1EEviiiPT_S1_S1_iii_param_3];
	ld.param.u64 	%rd4, [_Z9cuda_gemmIiLi128ELi4ELi1ELi1024ELi4ELi4ELi64ELi1ELi1EEviiiPT_S1_S1_iii_param_4];
	ld.param.u64 	%rd5, [_Z9cuda_gemmIiLi128ELi4ELi1ELi1024ELi4ELi4ELi64ELi1ELi1EEviiiPT_S1_S1_iii_param_5];
	cvta.to.global.u64 	%rd1, %rd6;
	mov.u32 	%r1, %tid.x;
	setp.gt.u32 	%p1, %r1, 15;
	@%p1 bra 	$L__BB679_3;
	mov.u32 	%r2, %ntid.x;
	cvta.to.global.u64 	%rd2, %rd4;
	mov.u32 	%r54, _ZZ9cuda_gemmIiLi128ELi4ELi1ELi1024ELi4ELi4ELi64ELi1ELi1EEviiiPT_S1_S1_iiiE11kron_fac_sh;
	mov.u32 	%r189, %r1;
$L__BB679_2:
	mul.wide.u32 	%rd7, %r189, 4;
	add.s64 	%rd8, %rd2, %rd7;
	ld.global.u32 	%r52, [%rd8];
	and.b32  	%r53, %r189, 3;
	mad.lo.s32 	%r55, %r53, 20, %r54;
	and.b32  	%r56, %r189, -4;
	add.s32 	%r57, %r55, %r56;
	st.shared.u32 	[%r57], %r52;
	add.s32 	%r189, %r189, %r2;
	setp.lt.u32 	%p2, %r189, 16;
	@%p2 bra 	$L__BB679_2;
$L__BB679_3:
	mov.u32 	%r190, %ctaid.y;
	mov.u32 	%r6, %nctaid.y;
	shl.b32 	%r7, %r6, 2;
	setp.ge.u32 	%p3, %r190, %r7;
	@%p3 bra 	$L__BB679_13;
	shl.b32 	%r8, %r1, 2;
	mov.u32 	%r58, %ntid.x;
	shl.b32 	%r9, %r58, 2;
	and.b32  	%r10, %r1, 3;
	and.b32  	%r59, %r8, 12;
	mov.u32 	%r60, _ZZ9cuda_gemmIiLi128ELi4ELi1ELi1024ELi4ELi4ELi64ELi1ELi1EEviiiPT_S1_S1_iiiE11kron_fac_sh;
	add.s32 	%r11, %r60, %r59;
	add.s32 	%r12, %r8, %r9;
	cvt.u16.u32 	%rs2, %r12;
	sub.s16 	%rs3, 1023, %rs2;
	cvt.u16.u32 	%rs4, %r9;
	div.u16 	%rs1, %rs3, %rs4;
	cvt.u32.u16 	%r61, %rs1;
	and.b32  	%r13, %r61, 3;
	shl.b32 	%r62, %r1, 4;
	mov.u32 	%r63, _ZZ9cuda_gemmIiLi128ELi4ELi1ELi1024ELi4ELi4ELi64ELi1ELi1EEviiiPT_S1_S1_iiiE3Ash;
	add.s32 	%r14, %r63, %r62;
	shl.b32 	%r25, %r58, 4;
	add.s32 	%r15, %r14, %r25;
	add.s32 	%r16, %r12, %r9;
	add.s32 	%r17, %r14, %r59;
	add.s32 	%r64, %r1, 1;
	and.b32  	%r18, %r64, 3;
	shl.b32 	%r65, %r64, 2;
	and.b32  	%r66, %r65, 12;
	add.s32 	%r19, %r14, %r66;
	xor.b32  	%r20, %r10, 2;
	xor.b32  	%r67, %r59, 8;
	add.s32 	%r21, %r14, %r67;
	add.s32 	%r68, %r1, -1;
	and.b32  	%r22, %r68, 3;
	shl.b32 	%r69, %r68, 2;
	and.b32  	%r70, %r69, 12;
	add.s32 	%r23, %r14, %r70;
	mul.lo.s32 	%r24, %r58, 12;
	shl.b32 	%r26, %r58, 3;
	mul.lo.s32 	%r27, %r58, 48;
	shl.b32 	%r28, %r58, 6;
	shl.b32 	%r29, %r58, 5;
	cvta.to.global.u64 	%rd3, %rd5;
$L__BB679_5:
	setp.eq.s32 	%p4, %r13, 2;
	shl.b32 	%r31, %r190, 10;
	mov.u32 	%r191, %r8;
	@%p4 bra 	$L__BB679_9;
	setp.eq.s32 	%p5, %r13, 3;
	add.s32 	%r71, %r31, %r8;
	mul.wide.s32 	%rd9, %r71, 4;
	add.s64 	%rd10, %rd1, %rd9;
	ld.global.v4.u32 	{%r72, %r73, %r74, %r75}, [%rd10];
	st.shared.v4.u32 	[%r14], {%r72, %r73, %r74, %r75};
	mov.u32 	%r191, %r12;
	@%p5 bra 	$L__BB679_9;
	setp.eq.s32 	%p6, %r13, 0;
	add.s32 	%r76, %r31, %r12;
	mul.wide.s32 	%rd11, %r76, 4;
	add.s64 	%rd12, %rd1, %rd11;
	ld.global.v4.u32 	{%r77, %r78, %r79, %r80}, [%rd12];
	st.shared.v4.u32 	[%r15], {%r77, %r78, %r79, %r80};
	mov.u32 	%r191, %r16;
	@%p6 bra 	$L__BB679_9;
	add.s32 	%r191, %r16, %r9;
	add.s32 	%r81, %r31, %r16;
	mul.wide.s32 	%rd13, %r81, 4;
	add.s64 	%rd14, %rd1, %rd13;
	ld.global.v4.u32 	{%r82, %r83, %r84, %r85}, [%rd14];
	shl.b32 	%r86, %r9, 2;
	add.s32 	%r87, %r15, %r86;
	st.shared.v4.u32 	[%r87], {%r82, %r83, %r84, %r85};
$L__BB679_9:
	setp.lt.u16 	%p7, %rs1, 2;
	@%p7 bra 	$L__BB679_12;
	add.s32 	%r192, %r191, %r31;
	add.s32 	%r196, %r192, %r24;
	add.s32 	%r195, %r192, %r26;
	add.s32 	%r194, %r192, %r9;
	shl.b32 	%r88, %r191, 2;
	mov.u32 	%r89, _ZZ9cuda_gemmIiLi128ELi4ELi1ELi1024ELi4ELi4ELi64ELi1ELi1EEviiiPT_S1_S1_iiiE3Ash;
	add.s32 	%r193, %r89, %r88;
$L__BB679_11:
	mul.wide.s32 	%rd15, %r196, 4;
	add.s64 	%rd16, %rd1, %rd15;
	mul.wide.s32 	%rd17, %r195, 4;
	add.s64 	%rd18, %rd1, %rd17;
	mul.wide.s32 	%rd19, %r194, 4;
	add.s64 	%rd20, %rd1, %rd19;
	mul.wide.s32 	%rd21, %r192, 4;
	add.s64 	%rd22, %rd1, %rd21;
	ld.global.v4.u32 	{%r90, %r91, %r92, %r93}, [%rd22];
	st.shared.v4.u32 	[%r193], {%r90, %r91, %r92, %r93};
	add.s32 	%r94, %r191, %r9;
	ld.global.v4.u32 	{%r95, %r96, %r97, %r98}, [%rd20];
	add.s32 	%r99, %r193, %r25;
	st.shared.v4.u32 	[%r99], {%r95, %r96, %r97, %r98};
	add.s32 	%r100, %r94, %r9;
	ld.global.v4.u32 	{%r101, %r102, %r103, %r104}, [%rd18];
	add.s32 	%r105, %r193, %r29;
	st.shared.v4.u32 	[%r105], {%r101, %r102, %r103, %r104};
	add.s32 	%r106, %r100, %r9;
	ld.global.v4.u32 	{%r107, %r108, %r109, %r110}, [%rd16];
	add.s32 	%r111, %r193, %r27;
	st.shared.v4.u32 	[%r111], {%r107, %r108, %r109, %r110};
	add.s32 	%r191, %r106, %r9;
	add.s32 	%r196, %r196, %r25;
	add.s32 	%r195, %r195, %r25;
	add.s32 	%r194, %r194, %r25;
	add.s32 	%r193, %r193, %r28;
	add.s32 	%r192, %r192, %r25;
	setp.lt.u32 	%p8, %r191, 1024;
	@%p8 bra 	$L__BB679_11;
$L__BB679_12:
	bar.sync 	0;
	ld.shared.u32 	%r112, [%r17];
	ld.shared.u32 	%r113, [%r19];
	ld.shared.u32 	%r114, [%r21];
	ld.shared.u32 	%r115, [%r23];
	ld.shared.u32 	%r116, [%r11];
	shfl.sync.idx.b32	%r117|%p9, %r116, %r10, 7199, -1;
	mul.lo.s32 	%r118, %r117, %r112;
	shfl.sync.idx.b32	%r119|%p10, %r116, %r18, 7199, -1;
	mad.lo.s32 	%r120, %r119, %r113, %r118;
	shfl.sync.idx.b32	%r121|%p11, %r116, %r20, 7199, -1;
	mad.lo.s32 	%r122, %r121, %r114, %r120;
	shfl.sync.idx.b32	%r123|%p12, %r116, %r22, 7199, -1;
	mad.lo.s32 	%r124, %r123, %r115, %r122;
	ld.shared.u32 	%r125, [%r11+20];
	shfl.sync.idx.b32	%r126|%p13, %r125, %r10, 7199, -1;
	mul.lo.s32 	%r127, %r126, %r112;
	shfl.sync.idx.b32	%r128|%p14, %r125, %r18, 7199, -1;
	mad.lo.s32 	%r129, %r128, %r113, %r127;
	shfl.sync.idx.b32	%r130|%p15, %r125, %r20, 7199, -1;
	mad.lo.s32 	%r131, %r130, %r114, %r129;
	shfl.sync.idx.b32	%r132|%p16, %r125, %r22, 7199, -1;
	mad.lo.s32 	%r133, %r132, %r115, %r131;
	ld.shared.u32 	%r134, [%r11+40];
	shfl.sync.idx.b32	%r135|%p17, %r134, %r10, 7199, -1;
	mul.lo.s32 	%r136, %r135, %r112;
	shfl.sync.idx.b32	%r137|%p18, %r134, %r18, 7199, -1;
	mad.lo.s32 	%r138, %r137, %r113, %r136;
	shfl.sync.idx.b32	%r139|%p19, %r134, %r20, 7199, -1;
	mad.lo.s32 	%r140, %r139, %r114, %r138;
	shfl.sync.idx.b32	%r141|%p20, %r134, %r22, 7199, -1;
	mad.lo.s32 	%r142, %r141, %r115, %r140;
	ld.shared.u32 	%r143, [%r11+60];
	shfl.sync.idx.b32	%r144|%p21, %r143, %r10, 7199, -1;
	mul.lo.s32 	%r145, %r144, %r112;
	shfl.sync.idx.b32	%r146|%p22, %r143, %r18, 7199, -1;
	mad.lo.s32 	%r147, %r146, %r113, %r145;
	shfl.sync.idx.b32	%r148|%p23, %r143, %r20, 7199, -1;
	mad.lo.s32 	%r149, %r148, %r114, %r147;
	shfl.sync.idx.b32	%r150|%p24, %r143, %r22, 7199, -1;
	mad.lo.s32 	%r151, %r150, %r115, %r149;
	ld.shared.u32 	%r152, [%r17+2048];
	ld.shared.u32 	%r153, [%r19+2048];
	ld.shared.u32 	%r154, [%r21+2048];
	ld.shared.u32 	%r155, [%r23+2048];
	shfl.sync.idx.b32	%r156|%p25, %r116, %r10, 7199, -1;
	mul.lo.s32 	%r157, %r156, %r152;
	shfl.sync.idx.b32	%r158|%p26, %r116, %r18, 7199, -1;
	mad.lo.s32 	%r159, %r158, %r153, %r157;
	shfl.sync.idx.b32	%r160|%p27, %r116, %r20, 7199, -1;
	mad.lo.s32 	%r161, %r160, %r154, %r159;
	shfl.sync.idx.b32	%r162|%p28, %r116, %r22, 7199, -1;
	mad.lo.s32 	%r163, %r162, %r155, %r161;
	shfl.sync.idx.b32	%r164|%p29, %r125, %r10, 7199, -1;
	mul.lo.s32 	%r165, %r164, %r152;
	shfl.sync.idx.b32	%r166|%p30, %r125, %r18, 7199, -1;
	mad.lo.s32 	%r167, %r166, %r153, %r165;
	shfl.sync.idx.b32	%r168|%p31, %r125, %r20, 7199, -1;
	mad.lo.s32 	%r169, %r168, %r154, %r167;
	shfl.sync.idx.b32	%r170|%p32, %r125, %r22, 7199, -1;
	mad.lo.s32 	%r171, %r170, %r155, %r169;
	shfl.sync.idx.b32	%r172|%p33, %r134, %r10, 7199, -1;
	mul.lo.s32 	%r173, %r172, %r152;
	shfl.sync.idx.b32	%r174|%p34, %r134, %r18, 7199, -1;
	mad.lo.s32 	%r175, %r174, %r153, %r173;
	shfl.sync.idx.b32	%r176|%p35, %r134, %r20, 7199, -1;
	mad.lo.s32 	%r177, %r176, %r154, %r175;
	shfl.sync.idx.b32	%r178|%p36, %r134, %r22, 7199, -1;
	mad.lo.s32 	%r179, %r178, %r155, %r177;
	shfl.sync.idx.b32	%r180|%p37, %r143, %r10, 7199, -1;
	mul.lo.s32 	%r181, %r180, %r152;
	shfl.sync.idx.b32	%r182|%p38, %r143, %r18, 7199, -1;
	mad.lo.s32 	%r183, %r182, %r153, %r181;
	shfl.sync.idx.b32	%r184|%p39, %r143, %r20, 7199, -1;
	mad.lo.s32 	%r185, %r184, %r154, %r183;
	shfl.sync.idx.b32	%r186|%p40, %r143, %r22, 7199, -1;
	mad.lo.s32 	%r187, %r186, %r155, %r185;
	bar.sync 	0;
	add.s32 	%r188, %r31, %r1;
	mul.wide.s32 	%rd23, %r188, 4;
	add.s64 	%rd24, %rd3, %rd23;
	st.global.u32 	[%rd24], %r124;
	st.global.u32 	[%rd24+1024], %r133;
	st.global.u32 	[%rd24+2048], %r142;
	st.global.u32 	[%rd24+3072], %r151;
	st.global.u32 	[%rd24+512], %r163;
	st.global.u32 	[%rd24+1536], %r171;
	st.global.u32 	[%rd24+2560], %r179;
	st.global.u32 	[%rd24+3584], %r187;
	add.s32 	%r190, %r190, %r6;
	setp.lt.u32 	%p41, %r190, %r7;
	@%p41 bra 	$L__BB679_5;
$L__BB679_13:
	ret;

}
	// .globl	_Z9cuda_gemmIiLi128ELi4ELi1ELi1024ELi8ELi8ELi64ELi0ELi0EEviiiPT_S1_S1_iii
.visible .entry _Z9cuda_gemmIiLi128ELi4ELi1ELi1024ELi8ELi8ELi64ELi0ELi0EEviiiPT_S1_S1_iii(
	.param .u32 _Z9cuda_gemmIiLi128ELi4ELi1ELi1024ELi8ELi8ELi64ELi0ELi0EEviiiPT_S1_S1_iii_param_0,
	.param .u32 _Z9cuda_gemmIiLi128ELi4ELi1ELi1024ELi8ELi8ELi64ELi0ELi0EEviiiPT_S1_S1_iii_param_1,
	.param .u32 _Z9cuda_gemmIiLi128ELi4ELi1ELi1024ELi8ELi8ELi64ELi0ELi0EEviiiPT_S1_S1_iii_param_2,
	.param .u64 .ptr .align 1 _Z9cuda_gemmIiLi128ELi4ELi1ELi1024ELi8ELi8ELi64ELi0ELi0EEviiiPT_S1_S1_iii_param_3,
	.param .u64 .ptr .align 1 _Z9cuda_gemmIiLi128ELi4ELi1ELi1024ELi8ELi8ELi64ELi0ELi0EEviiiPT_S1_S1_iii_param_4,
	.param .u64 .ptr .align 1 _Z9cuda_gemmIiLi128ELi4ELi1ELi1024ELi8ELi8ELi64ELi0ELi0EEviiiPT_S1_S1_iii_param_5,
	.param .u32 _Z9cuda_gemmIiLi128ELi4ELi1ELi1024ELi8ELi8ELi64ELi0ELi0EEviiiPT_S1_S1_iii_param_6,
	.param .u32 _Z9cuda_gemmIiLi128ELi4ELi1ELi1024ELi8ELi8ELi64ELi0ELi0EEviiiPT_S1_S1_iii_param_7,
	.param .u32 _Z9cuda_gemmIiLi128ELi4ELi1ELi1024ELi8ELi8ELi64ELi0ELi0EEviiiPT_S1_S1_iii_param_8
)
.maxntid 128
{
	.local .align 16 .b8 	__local_depot680[32];
	.reg .b64 	%SP;
	.reg .b64 	%SPL;
	.reg .pred 	%p<56>;
	.reg .b16 	%rs<8>;
	.reg .b32 	%r<450>;
	.reg .b64 	%rd<43>;
	// demoted variable
	.shared .align 128 .b8 _ZZ9cuda_gemmIiLi128ELi4ELi1ELi1024ELi8ELi8ELi64ELi0ELi0EEviiiPT_S1_S1_iiiE11kron_fac_sh[288];
	// demoted variable
	.shared .align 128 .b8 _ZZ9cuda_gemmIiLi128ELi4ELi1ELi1024ELi8ELi8ELi64ELi0ELi0EEviiiPT_S1_S1_iiiE3Ash[4096];
	mov.u64 	%SPL, __local_depot680;
	ld.param.u32 	%r174, [_Z9cuda_gemmIiLi128ELi4ELi1ELi1024ELi8ELi8ELi64ELi0ELi0EEviiiPT_S1_S1_iii_param_1];
	ld.param.u32 	%r175, [_Z9cuda_gemmIiLi128ELi4ELi1ELi1024ELi8ELi8ELi64ELi0ELi0EEviiiPT_S1_S1_iii_param_2];
	ld.param.u64 	%rd7, [_Z9cuda_gemmIiLi128ELi4ELi1ELi1024ELi8ELi8ELi64ELi0ELi0EEviiiPT_S1_S1_iii_param_3];
	ld.param.u64 	%rd5, [_Z9cuda_gemmIiLi128ELi4ELi1ELi1024ELi8ELi8ELi64ELi0ELi0EEviiiPT_S1_S1_iii_param_4];
	ld.param.u64 	%rd6, [_Z9cuda_gemmIiLi128ELi4ELi1ELi1024ELi8ELi8ELi64ELi0ELi0EEviiiPT_S1_S1_iii_param_5];
	ld.param.u32 	%r176, [_Z9cuda_gemmIiLi128ELi4ELi1ELi1024ELi8ELi8ELi64ELi0ELi0EEviiiPT_S1_S1_iii_param_6];
	ld.param.u32 	%r177, [_Z9cuda_gemmIiLi128ELi4ELi1ELi1024ELi8ELi8ELi64ELi0ELi0EEviiiPT_S1_S1_iii_param_7];
	cvta.to.global.u64 	%rd1, %rd7;
	add.u64 	%rd2, %SPL, 0;
	mov.u32 	%r1, %tid.x;
	mul.lo.s32 	%r2, %r177, %r176;
	setp.ge.u32 	%p1, %r1, %r2;
	@%p1 bra 	$L__BB680_3;
	mov.u32 	%r3, %ntid.x;
	cvta.to.global.u64 	%rd3, %rd5;
	mov.u32 	%r382, %r1;
$L__BB680_2:
	mul.wide.u32 	%rd9, %r382, 4;
	add.s64 	%rd10, %rd3, %rd9;
	ld.global.u32 	%r178, [%rd10];
	rem.u32 	%r179, %r382, %r176;
	mov.u32 	%r180, _ZZ9cuda_gemmIiLi128ELi4ELi1ELi1024ELi8ELi8ELi64ELi0ELi0EEviiiPT_S1_S1_iiiE11kron_fac_sh;
	mad.lo.s32 	%r181, %r179, 36, %r180;
	div.u32 	%r182, %r382, %r177;
	shl.b32 	%r183, %r182, 2;
	add.s32 	%r184, %r181, %r183;
	st.shared.u32 	[%r184], %r178;
	add.s32 	%r382, %r382, %r3;
	setp.lt.u32 	%p2, %r382, %r2;
	@%p2 bra 	$L__BB680_2;
$L__BB680_3:
	div.s32 	%r6, 1024, %r177;
	min.s32 	%r7, %r6, 128;
	cvt.u16.u32 	%rs3, %r7;
	div.s16 	%rs1, 128, %rs3;
	div.s16 	%rs4, 8, %rs1;
	cvt.s32.s16 	%r8, %rs4;
	div.u32 	%r10, %r1, %r7;
	mul.lo.s32 	%r185, %r10, %r7;
	sub.s32 	%r9, %r1, %r185;
	mov.u32 	%r391, %ctaid.y;
	mov.u32 	%r12, %nctaid.y;
	shl.b32 	%r13, %r12, 2;
	setp.ge.u32 	%p3, %r391, %r13;
	@%p3 bra 	$L__BB680_69;
	cvta.to.global.u64 	%rd4, %rd6;
	mov.u32 	%r187, %ctaid.x;
	shl.b32 	%r14, %r1, 2;
	shl.b32 	%r15, %r187, 10;
	mov.u32 	%r188, %ntid.x;
	shl.b32 	%r16, %r188, 2;
	and.b32  	%r17, %r9, 7;
	min.s32 	%r18, %r176, 8;
	and.b32  	%r19, %r1, 7;
	shr.s32 	%r189, %r175, 31;
	shr.u32 	%r190, %r189, 22;
	add.s32 	%r191, %r175, %r190;
	shr.s32 	%r20, %r191, 10;
	mad.lo.s32 	%r21, %r6, %r187, %r1;
	add.s32 	%r22, %r14, %r16;
	cvt.u16.u32 	%rs5, %r22;
	sub.s16 	%rs6, 1023, %rs5;
	cvt.u16.u32 	%rs7, %r16;
	div.u16 	%rs2, %rs6, %rs7;
	cvt.u32.u16 	%r192, %rs2;
	and.b32  	%r23, %r192, 3;
	shl.b32 	%r193, %r1, 4;
	mov.u32 	%r194, _ZZ9cuda_gemmIiLi128ELi4ELi1ELi1024ELi8ELi8ELi64ELi0ELi0EEviiiPT_S1_S1_iiiE3Ash;
	add.s32 	%r24, %r194, %r193;
	shl.b32 	%r45, %r188, 4;
	add.s32 	%r25, %r24, %r45;
	add.s32 	%r26, %r22, %r16;
	add.s32 	%r27, %r25, %r45;
	add.s32 	%r195, %r9, 1;
	and.b32  	%r28, %r195, 7;
	add.s32 	%r196, %r9, 2;
	and.b32  	%r29, %r196, 7;
	add.s32 	%r197, %r9, 3;
	and.b32  	%r30, %r197, 7;
	xor.b32  	%r31, %r17, 4;
	add.s32 	%r198, %r9, 5;
	and.b32  	%r32, %r198, 7;
	add.s32 	%r199, %r9, 6;
	and.b32  	%r33, %r199, 7;
	add.s32 	%r200, %r9, -1;
	and.b32  	%r34, %r200, 7;
	setp.lt.s32 	%p4, %r17, %r177;
	selp.b32 	%r201, 0, %r177, %p4;
	sub.s32 	%r35, %r17, %r201;
	add.s32 	%r202, %r17, 1;
	setp.lt.s32 	%p5, %r202, %r177;
	selp.b32 	%r203, 0, %r177, %p5;
	sub.s32 	%r36, %r202, %r203;
	add.s32 	%r204, %r17, 2;
	setp.lt.s32 	%p6, %r204, %r177;
	selp.b32 	%r205, 0, %r177, %p6;
	sub.s32 	%r37, %r204, %r205;
	add.s32 	%r206, %r17, 3;
	setp.lt.s32 	%p7, %r206, %r177;
	selp.b32 	%r207, 0, %r177, %p7;
	sub.s32 	%r38, %r206, %r207;
	add.s32 	%r208, %r17, 4;
	setp.lt.s32 	%p8, %r208, %r177;
	selp.b32 	%r209, 0, %r177, %p8;
	sub.s32 	%r39, %r208, %r209;
	add.s32 	%r210, %r17, 5;
	setp.lt.s32 	%p9, %r210, %r177;
	selp.b32 	%r211, 0, %r177, %p9;
	sub.s32 	%r40, %r210, %r211;
	add.s32 	%r212, %r17, 6;
	setp.lt.s32 	%p10, %r212, %r177;
	selp.b32 	%r213, 0, %r177, %p10;
	sub.s32 	%r41, %r212, %r213;
	add.s32 	%r214, %r17, 7;
	setp.lt.s32 	%p11, %r214, %r177;
	selp.b32 	%r215, 0, %r177, %p11;
	sub.s32 	%r42, %r214, %r215;
	add.s32 	%r216, %r8, 1;
	setp.lt.u32 	%p12, %r216, 3;
	shl.b32 	%r217, %r8, 7;
	selp.b32 	%r43, %r217, 0, %p12;
	mad.lo.s32 	%r44, %r188, 12, %r15;
	shl.b32 	%r218, %r188, 3;
	add.s32 	%r46, %r15, %r218;
	add.s32 	%r47, %r15, %r16;
	mul.lo.s32 	%r48, %r188, 48;
	shl.b32 	%r49, %r188, 6;
	shl.b32 	%r50, %r188, 5;
	cvt.s32.s16 	%r51, %rs1;
	shl.b32 	%r300, %r19, 2;
$L__BB680_5:
	setp.eq.s32 	%p13, %r23, 2;
	mov.b32 	%r219, 0;
	st.local.v4.u32 	[%rd2], {%r219, %r219, %r219, %r219};
	st.local.v4.u32 	[%rd2+16], {%r219, %r219, %r219, %r219};
	mul.lo.s32 	%r61, %r391, %r175;
	add.s32 	%r62, %r61, %r15;
	mov.u32 	%r392, %r14;
	@%p13 bra 	$L__BB680_9;
	setp.eq.s32 	%p14, %r23, 3;
	add.s32 	%r220, %r62, %r14;
	mul.wide.s32 	%rd11, %r220, 4;
	add.s64 	%rd12, %rd1, %rd11;
	ld.global.v4.u32 	{%r221, %r222, %r223, %r224}, [%rd12];
	st.shared.v4.u32 	[%r24], {%r221, %r222, %r223, %r224};
	mov.u32 	%r392, %r22;
	@%p14 bra 	$L__BB680_9;
	setp.eq.s32 	%p15, %r23, 0;
	add.s32 	%r225, %r62, %r22;
	mul.wide.s32 	%rd13, %r225, 4;
	add.s64 	%rd14, %rd1, %rd13;
	ld.global.v4.u32 	{%r226, %r227, %r228, %r229}, [%rd14];
	st.shared.v4.u32 	[%r25], {%r226, %r227, %r228, %r229};
	mov.u32 	%r392, %r26;
	@%p15 bra 	$L__BB680_9;
	add.s32 	%r392, %r26, %r16;
	add.s32 	%r230, %r62, %r26;
	mul.wide.s32 	%rd15, %r230, 4;
	add.s64 	%rd16, %rd1, %rd15;
	ld.global.v4.u32 	{%r231, %r232, %r233, %r234}, [%rd16];
	st.shared.v4.u32 	[%r27], {%r231, %r232, %r233, %r234};
$L__BB680_9:
	setp.lt.u16 	%p16, %rs2, 2;
	@%p16 bra 	$L__BB680_12;
	add.s32 	%r235, %r44, %r392;
	add.s32 	%r397, %r235, %r61;
	add.s32 	%r236, %r46, %r392;
	add.s32 	%r396, %r236, %r61;
	add.s32 	%r237, %r47, %r392;
	add.s32 	%r395, %r237, %r61;
	shl.b32 	%r238, %r392, 2;
	mov.u32 	%r239, _ZZ9cuda_gemmIiLi128ELi4ELi1ELi1024ELi8ELi8ELi64ELi0ELi0EEviiiPT_S1_S1_iiiE3Ash;
	add.s32 	%r394, %r239, %r238;
	add.s32 	%r240, %r15, %r392;
	add.s32 	%r393, %r240, %r61;
$L__BB680_11:
	mul.wide.s32 	%rd17, %r397, 4;
	add.s64 	%rd18, %rd1, %rd17;
	mul.wide.s32 	%rd19, %r396, 4;
	add.s64 	%rd20, %rd1, %rd19;
	mul.wide.s32 	%rd21, %r395, 4;
	add.s64 	%rd22, %rd1, %rd21;
	mul.wide.s32 	%rd23, %r393, 4;
	add.s64 	%rd24, %rd1, %rd23;
	ld.global.v4.u32 	{%r241, %r242, %r243, %r244}, [%rd24];
	st.shared.v4.u32 	[%r394], {%r241, %r242, %r243, %r244};
	add.s32 	%r245, %r392, %r16;
	ld.global.v4.u32 	{%r246, %r247, %r248, %r249}, [%rd22];
	add.s32 	%r250, %r394, %r45;
	st.shared.v4.u32 	[%r250], {%r246, %r247, %r248, %r249};
	add.s32 	%r251, %r245, %r16;
	ld.global.v4.u32 	{%r252, %r253, %r254, %r255}, [%rd20];
	add.s32 	%r256, %r394, %r50;
	st.shared.v4.u32 	[%r256], {%r252, %r253, %r254, %r255};
	add.s32 	%r257, %r251, %r16;
	ld.global.v4.u32 	{%r258, %r259, %r260, %r261}, [%rd18];
	add.s32 	%r262, %r394, %r48;
	st.shared.v4.u32 	[%r262], {%r258, %r259, %r260, %r261};
	add.s32 	%r392, %r257, %r16;
	add.s32 	%r397, %r397, %r45;
	add.s32 	%r396, %r396, %r45;
	add.s32 	%r395, %r395, %r45;
	add.s32 	%r394, %r394, %r49;
	add.s32 	%r393, %r393, %r45;
	setp.lt.u32 	%p17, %r392, 1024;
	@%p17 bra 	$L__BB680_11;
$L__BB680_12:
	setp.lt.s32 	%p18, %r6, 1;
	bar.sync 	0;
	mov.b32 	%r399, 0;
	mov.u32 	%r400, %r399;
	mov.u32 	%r401, %r399;
	mov.u32 	%r402, %r399;
	mov.u32 	%r403, %r399;
	mov.u32 	%r404, %r399;
	mov.u32 	%r405, %r399;
	mov.u32 	%r406, %r399;
	@%p18 bra 	$L__BB680_68;
	mov.b32 	%r423, 0;
	mov.u32 	%r424, %r423;
$L__BB680_14:
	setp.gt.s32 	%p19, %r177, 0;
	add.s32 	%r265, %r424, %r9;
	mul.lo.s32 	%r109, %r265, %r177;
	@%p19 bra 	$L__BB680_15;
	bra.uni 	$L__BB680_16;
$L__BB680_15:
	add.s32 	%r266, %r17, %r109;
	shl.b32 	%r267, %r266, 2;
	mov.u32 	%r268, _ZZ9cuda_gemmIiLi128ELi4ELi1ELi1024ELi8ELi8ELi64ELi0ELi0EEviiiPT_S1_S1_iiiE3Ash;
	add.s32 	%r269, %r268, %r267;
	ld.shared.u32 	%r425, [%r269];
$L__BB680_16:
	setp.lt.s32 	%p20, %r177, 2;
	@%p20 bra 	$L__BB680_18;
	add.s32 	%r270, %r28, %r109;
	shl.b32 	%r271, %r270, 2;
	mov.u32 	%r272, _ZZ9cuda_gemmIiLi128ELi4ELi1ELi1024ELi8ELi8ELi64ELi0ELi0EEviiiPT_S1_S1_iiiE3Ash;
	add.s32 	%r273, %r272, %r271;
	ld.shared.u32 	%r421, [%r273];
$L__BB680_18:
	setp.lt.s32 	%p21, %r177, 3;
	@%p21 bra 	$L__BB680_20;
	add.s32 	%r274, %r29, %r109;
	shl.b32 	%r275, %r274, 2;
	mov.u32 	%r276, _ZZ9cuda_gemmIiLi128ELi4ELi1ELi1024ELi8ELi8ELi64ELi0ELi0EEviiiPT_S1_S1_iiiE3Ash;
	add.s32 	%r277, %r276, %r275;
	ld.shared.u32 	%r420, [%r277];
$L__BB680_20:
	setp.lt.s32 	%p22, %r177, 4;
	@%p22 bra 	$L__BB680_22;
	add.s32 	%r278, %r30, %r109;
	shl.b32 	%r279, %r278, 2;
	mov.u32 	%r280, _ZZ9cuda_gemmIiLi128ELi4ELi1ELi1024ELi8ELi8ELi64ELi0ELi0EEviiiPT_S1_S1_iiiE3Ash;
	add.s32 	%r281, %r280, %r279;
	ld.shared.u32 	%r419, [%r281];
$L__BB680_22:
	setp.lt.s32 	%p23, %r177, 5;
	@%p23 bra 	$L__BB680_24;
	add.s32 	%r282, %r31, %r109;
	shl.b32 	%r283, %r282, 2;
	mov.u32 	%r284, _ZZ9cuda_gemmIiLi128ELi4ELi1ELi1024ELi8ELi8ELi64ELi0ELi0EEviiiPT_S1_S1_iiiE3Ash;
	add.s32 	%r285, %r284, %r283;
	ld.shared.u32 	%r418, [%r285];
$L__BB680_24:
	setp.lt.s32 	%p24, %r177, 6;
	@%p24 bra 	$L__BB680_26;
	add.s32 	%r286, %r32, %r109;
	shl.b32 	%r287, %r286, 2;
	mov.u32 	%r288, _ZZ9cuda_gemmIiLi128ELi4ELi1ELi1024ELi8ELi8ELi64ELi0ELi0EEviiiPT_S1_S1_iiiE3Ash;
	add.s32 	%r289, %r288, %r287;
	ld.shared.u32 	%r417, [%r289];
$L__BB680_26:
	setp.lt.s32 	%p25, %r177, 7;
	@%p25 bra 	$L__BB680_28;
	add.s32 	%r290, %r33, %r109;
	shl.b32 	%r291, %r290, 2;
	mov.u32 	%r292, _ZZ9cuda_gemmIiLi128ELi4ELi1ELi1024ELi8ELi8ELi64ELi0ELi0EEviiiPT_S1_S1_iiiE3Ash;
	add.s32 	%r293, %r292, %r291;
	ld.shared.u32 	%r416, [%r293];
$L__BB680_28:
	setp.lt.s32 	%p26, %r177, 8;
	@%p26 bra 	$L__BB680_30;
	add.s32 	%r294, %r34, %r109;
	shl.b32 	%r295, %r294, 2;
	mov.u32 	%r296, _ZZ9cuda_gemmIiLi128ELi4ELi1ELi1024ELi8ELi8ELi64ELi0ELi0EEviiiPT_S1_S1_iiiE3Ash;
	add.s32 	%r297, %r296, %r295;
	ld.shared.u32 	%r415, [%r297];
$L__BB680_30:
	setp.lt.s32 	%p27, %r10, %r18;
	@%p27 bra 	$L__BB680_31;
	bra.uni 	$L__BB680_66;
$L__BB680_31:
	mul.lo.s32 	%r110, %r423, %r8;
	mov.b32 	%r433, 0;
	mov.u32 	%r434, %r10;
$L__BB680_32:
	setp.gt.u32 	%p28, %r177, 64;
	mov.u32 	%r299, _ZZ9cuda_gemmIiLi128ELi4ELi1ELi1024ELi8ELi8ELi64ELi0ELi0EEviiiPT_S1_S1_iiiE11kron_fac_sh;
	mad.lo.s32 	%r129, %r434, 36, %r299;
	add.s32 	%r301, %r129, %r300;
	ld.shared.u32 	%r130, [%r301];
	@%p28 bra 	$L__BB680_49;
	setp.eq.s32 	%p37, %r177, 0;
	mov.b32 	%r436, 0;
	@%p37 bra 	$L__BB680_35;
	shfl.sync.idx.b32	%r328|%p38, %r130, %r35, 6175, -1;
	mul.lo.s32 	%r436, %r328, %r425;
$L__BB680_35:
	setp.lt.s32 	%p39, %r177, 2;
	@%p39 bra 	$L__BB680_37;
	shfl.sync.idx.b32	%r329|%p40, %r130, %r36, 6175, -1;
	mad.lo.s32 	%r436, %r329, %r421, %r436;
$L__BB680_37:
	setp.lt.s32 	%p41, %r177, 3;
	@%p41 bra 	$L__BB680_39;
	shfl.sync.idx.b32	%r330|%p42, %r130, %r37, 6175, -1;
	mad.lo.s32 	%r436, %r330, %r420, %r436;
$L__BB680_39:
	setp.lt.s32 	%p43, %r177, 4;
	@%p43 bra 	$L__BB680_41;
	shfl.sync.idx.b32	%r331|%p44, %r130, %r38, 6175, -1;
	mad.lo.s32 	%r436, %r331, %r419, %r436;
$L__BB680_41:
	setp.lt.s32 	%p45, %r177, 5;
	@%p45 bra 	$L__BB680_43;
	shfl.sync.idx.b32	%r332|%p46, %r130, %r39, 6175, -1;
	mad.lo.s32 	%r436, %r332, %r418, %r436;
$L__BB680_43:
	setp.lt.s32 	%p47, %r177, 6;
	@%p47 bra 	$L__BB680_45;
	shfl.sync.idx.b32	%r333|%p48, %r130, %r40, 6175, -1;
	mad.lo.s32 	%r436, %r333, %r417, %r436;
$L__BB680_45:
	setp.lt.s32 	%p49, %r177, 7;
	@%p49 bra 	$L__BB680_47;
	shfl.sync.idx.b32	%r334|%p50, %r130, %r41, 6175, -1;
	mad.lo.s32 	%r436, %r334, %r416, %r436;
$L__BB680_47:
	setp.lt.s32 	%p51, %r177, 8;
	@%p51 bra 	$L__BB680_65;
	shfl.sync.idx.b32	%r335|%p52, %r130, %r42, 6175, -1;
	mad.lo.s32 	%r436, %r335, %r415, %r436;
	bra.uni 	$L__BB680_65;
$L__BB680_49:
	setp.lt.s32 	%p29, %r177, 1;
	mov.b32 	%r436, 0;
	@%p29 bra 	$L__BB680_51;
	shl.b32 	%r303, %r17, 2;
	add.s32 	%r304, %r129, %r303;
	ld.shared.u32 	%r305, [%r304];
	mul.lo.s32 	%r436, %r305, %r425;
$L__BB680_51:
	@%p20 bra 	$L__BB680_53;
	shl.b32 	%r306, %r28, 2;
	add.s32 	%r307, %r129, %r306;
	ld.shared.u32 	%r308, [%r307];
	mad.lo.s32 	%r436, %r308, %r421, %r436;
$L__BB680_53:
	@%p21 bra 	$L__BB680_55;
	shl.b32 	%r309, %r29, 2;
	add.s32 	%r310, %r129, %r309;
	ld.shared.u32 	%r311, [%r310];
	mad.lo.s32 	%r436, %r311, %r420, %r436;
$L__BB680_55:
	@%p22 bra 	$L__BB680_57;
	shl.b32 	%r312, %r30, 2;
	add.s32 	%r313, %r129, %r312;
	ld.shared.u32 	%r314, [%r313];
	mad.lo.s32 	%r436, %r314, %r419, %r436;
$L__BB680_57:
	@%p23 bra 	$L__BB680_59;
	shl.b32 	%r315, %r31, 2;
	add.s32 	%r316, %r129, %r315;
	ld.shared.u32 	%r317, [%r316];
	mad.lo.s32 	%r436, %r317, %r418, %r436;
$L__BB680_59:
	@%p24 bra 	$L__BB680_61;
	shl.b32 	%r318, %r32, 2;
	add.s32 	%r319, %r129, %r318;
	ld.shared.u32 	%r320, [%r319];
	mad.lo.s32 	%r436, %r320, %r417, %r436;
$L__BB680_61:
	@%p25 bra 	$L__BB680_63;
	shl.b32 	%r321, %r33, 2;
	add.s32 	%r322, %r129, %r321;
	ld.shared.u32 	%r323, [%r322];
	mad.lo.s32 	%r436, %r323, %r416, %r436;
$L__BB680_63:
	setp.lt.s32 	%p36, %r177, 8;
	@%p36 bra 	$L__BB680_65;
	shl.b32 	%r324, %r34, 2;
	add.s32 	%r325, %r129, %r324;
	ld.shared.u32 	%r326, [%r325];
	mad.lo.s32 	%r436, %r326, %r415, %r436;
$L__BB680_65:
	add.s32 	%r336, %r433, %r110;
	mul.wide.s32 	%rd25, %r336, 4;
	add.s64 	%rd26, %rd2, %rd25;
	ld.local.u32 	%r337, [%rd26];
	add.s32 	%r338, %r337, %r436;
	st.local.u32 	[%rd26], %r338;
	add.s32 	%r434, %r434, %r51;
	add.s32 	%r433, %r433, 1;
	setp.lt.s32 	%p53, %r434, %r18;
	@%p53 bra 	$L__BB680_32;
$L__BB680_66:
	add.s32 	%r424, %r424, %r7;
	add.s32 	%r423, %r423, 1;
	setp.lt.s32 	%p54, %r424, %r6;
	@%p54 bra 	$L__BB680_14;
	ld.local.v4.u32 	{%r406, %r405, %r404, %r403}, [%rd2];
	ld.local.v4.u32 	{%r402, %r401, %r400, %r399}, [%rd2+16];
$L__BB680_68:
	bar.sync 	0;
	shl.b32 	%r339, %r6, 7;
	div.s32 	%r340, %r339, %r7;
	mul.lo.s32 	%r341, %r20, %r340;
	mad.lo.s32 	%r342, %r391, %r174, %r21;
	mul.wide.s32 	%rd27, %r342, 4;
	add.s64 	%rd28, %rd4, %rd27;
	st.global.u32 	[%rd28], %r406;
	rem.s32 	%r343, 1, %r8;
	add.s32 	%r344, %r342, %r43;
	mad.lo.s32 	%r345, %r343, %r341, %r344;
	mul.wide.s32 	%rd29, %r345, 4;
	add.s64 	%rd30, %rd4, %rd29;
	st.global.u32 	[%rd30], %r405;
	div.s32 	%r346, 2, %r8;
	shl.b32 	%r347, %r346, 7;
	mul.lo.s32 	%r348, %r346, %r8;
	sub.s32 	%r349, 2, %r348;
	add.s32 	%r350, %r342, %r347;
	mad.lo.s32 	%r351, %r349, %r341, %r350;
	mul.wide.s32 	%rd31, %r351, 4;
	add.s64 	%rd32, %rd4, %rd31;
	st.global.u32 	[%rd32], %r404;
	div.s32 	%r352, 3, %r8;
	shl.b32 	%r353, %r352, 7;
	mul.lo.s32 	%r354, %r352, %r8;
	sub.s32 	%r355, 3, %r354;
	add.s32 	%r356, %r342, %r353;
	mad.lo.s32 	%r357, %r355, %r341, %r356;
	mul.wide.s32 	%rd33, %r357, 4;
	add.s64 	%rd34, %rd4, %rd33;
	st.global.u32 	[%rd34], %r403;
	div.s32 	%r358, 4, %r8;
	shl.b32 	%r359, %r358, 7;
	mul.lo.s32 	%r360, %r358, %r8;
	sub.s32 	%r361, 4, %r360;
	add.s32 	%r362, %r342, %r359;
	mad.lo.s32 	%r363, %r361, %r341, %r362;
	mul.wide.s32 	%rd35, %r363, 4;
	add.s64 	%rd36, %rd4, %rd35;
	st.global.u32 	[%rd36], %r402;
	div.s32 	%r364, 5, %r8;
	shl.b32 	%r365, %r364, 7;
	mul.lo.s32 	%r366, %r364, %r8;
	sub.s32 	%r367, 5, %r366;
	add.s32 	%r368, %r342, %r365;
	mad.lo.s32 	%r369, %r367, %r341, %r368;
	mul.wide.s32 	%rd37, %r369, 4;
	add.s64 	%rd38, %rd4, %rd37;
	st.global.u32 	[%rd38], %r401;
	div.s32 	%r370, 6, %r8;
	shl.b32 	%r371, %r370, 7;
	mul.lo.s32 	%r372, %r370, %r8;
	sub.s32 	%r373, 6, %r372;
	add.s32 	%r374, %r342, %r371;
	mad.lo.s32 	%r375, %r373, %r341, %r374;
	mul.wide.s32 	%rd39, %r375, 4;
	add.s64 	%rd40, %rd4, %rd39;
	st.global.u32 	[%rd40], %r400;
	div.s32 	%r376, 7, %r8;
	shl.b32 	%r377, %r376, 7;
	mul.lo.s32 	%r378, %r376, %r8;
	sub.s32 	%r379, 7, %r378;
	add.s32 	%r380, %r342, %r377;
	mad.lo.s32 	%r381, %r379, %r341, %r380;
	mul.wide.s32 	%rd41, %r381, 4;
	add.s64 	%rd42, %rd4, %rd41;
	st.global.u32 	[%rd42], %r399;
	add.s32 	%r391, %r391, %r12;
	setp.lt.u32 	%p55, %r391, %r13;
	@%p55 bra 	$L__BB680_5;
$L__BB680_69:
	ret;

}
	// .globl	_Z9cuda_gemmIiLi128ELi4ELi1ELi1024ELi8ELi8ELi64ELi0ELi1EEviiiPT_S1_S1_iii
.visible .entry _Z9cuda_gemmIiLi128ELi4ELi1ELi1024ELi8ELi8ELi64ELi0ELi1EEviiiPT_S1_S1_iii(
	.param .u32 _Z9cuda_gemmIiLi128ELi4ELi1ELi1024ELi8ELi8ELi64ELi0ELi1EEviiiPT_S1_S1_iii_param_0,
	.param .u32 _Z9cuda_gemmIiLi128ELi4ELi1ELi1024ELi8ELi8ELi64ELi0ELi1EEviiiPT_S1_S1_iii_param_1,
	.param .u32 _Z9cuda_gemmIiLi128ELi4ELi1ELi1024ELi8ELi8ELi64ELi0ELi1EEviiiPT_S1_S1_iii_param_2,
	.param .u64 .ptr .align 1 _Z9cuda_gemmIiLi128ELi4ELi1ELi1024ELi8ELi8ELi64ELi0ELi1EEviiiPT_S1_S1_iii_param_3,
	.param .u64 .ptr .align 1 _Z9cuda_gemmIiLi128ELi4ELi1ELi1024ELi8ELi8ELi64ELi0ELi1EEviiiPT_S1_S1_iii_param_4,
	.param .u64 .ptr .align 1 _Z9cuda_gemmIiLi128ELi4ELi1ELi1024ELi8ELi8ELi64ELi0ELi1EEviiiPT_S1_S1_iii_param_5,
	.param .u32 _Z9cuda_gemmIiLi128ELi4ELi1ELi1024ELi8ELi8ELi64ELi0ELi1EEviiiPT_S1_S1_iii_param_6,
	.param .u32 _Z9cuda_gemmIiLi128ELi4ELi1ELi1024ELi8ELi8ELi64ELi0ELi1EEviiiPT_S1_S1_iii_param_7,
	.param .u32 _Z9cuda_gemmIiLi128ELi4ELi1ELi1024ELi8ELi8ELi64ELi0ELi1EEviiiPT_S1_S1_iii_param_8
)
.maxntid 128
{
	.reg .pred 	%p<78>;
	.reg .b16 	%rs<5>;
	.reg .b32 	%r<363>;
	.reg .b64 	%rd<48>;
	// demoted variable
	.shared .align 128 .b8 _ZZ9cuda_gemmIiLi128ELi4ELi1ELi1024ELi8ELi8ELi64ELi0ELi1EEviiiPT_S1_S1_iiiE11kron_fac_sh[288];
	// demoted variable
	.shared .align 128 .b8 _ZZ9cuda_gemmIiLi128ELi4ELi1ELi1024ELi8ELi8ELi64ELi0ELi1EEviiiPT_S1_S1_iiiE3Ash[4096];
	ld.param.u32 	%r70, [_Z9cuda_gemmIiLi128ELi4ELi1ELi1024ELi8ELi8ELi64ELi0ELi1EEviiiPT_S1_S1_iii_param_2];
	ld.param.u64 	%rd4, [_Z9cuda_gemmIiLi128ELi4ELi1ELi1024ELi8ELi8ELi64ELi0ELi1EEviiiPT_S1_S1_iii_param_3];
	ld.param.u64 	%rd5, [_Z9cuda_gemmIiLi128ELi4ELi1ELi1024ELi8ELi8ELi64ELi0ELi1EEviiiPT_S1_S1_iii_param_4];
	cvta.to.global.u64 	%rd1, %rd5;
	cvta.to.global.u64 	%rd2, %rd4;
	mov.u32 	%r1, %tid.x;
	setp.gt.u32 	%p1, %r1, 63;
	@%p1 bra 	$L__BB681_7;
	mov.u32 	%r2, %ntid.x;
	add.s32 	%r71, %r1, %r2;
	max.u32 	%r72, %r71, 64;
	setp.lt.u32 	%p2, %r71, 64;
	selp.u32 	%r73, 1, 0, %p2;
	add.s32 	%r74, %r71, %r73;
	sub.s32 	%r75, %r72, %r74;
	div.u32 	%r76, %r75, %r2;
	add.s32 	%r3, %r76, %r73;
	and.b32  	%r77, %r3, 3;
	setp.eq.s32 	%p3, %r77, 3;
	mov.u32 	%r353, %r1;
	@%p3 bra 	$L__BB681_4;
	add.s32 	%r79, %r3, 1;
	and.b32  	%r4, %r79, 3;
	mov.b32 	%r352, 0;
	mov.u32 	%r353, %r1;
$L__BB681_3:
	.pragma "nounroll";
	mul.wide.u32 	%rd6, %r353, 4;
	add.s64 	%rd7, %rd1, %rd6;
	ld.global.u32 	%r80, [%rd7];
	and.b32  	%r81, %r353, 7;
	mov.u32 	%r82, _ZZ9cuda_gemmIiLi128ELi4ELi1ELi1024ELi8ELi8ELi64ELi0ELi1EEviiiPT_S1_S1_iiiE11kron_fac_sh;
	mad.lo.s32 	%r83, %r81, 36, %r82;
	shr.u32 	%r84, %r353, 1;
	and.b32  	%r85, %r84, 2147483644;
	add.s32 	%r86, %r83, %r85;
	st.shared.u32 	[%r86], %r80;
	add.s32 	%r353, %r353, %r2;
	add.s32 	%r352, %r352, 1;
	setp.ne.s32 	%p4, %r352, %r4;
	@%p4 bra 	$L__BB681_3;
$L__BB681_4:
	setp.lt.u32 	%p5, %r3, 3;
	@%p5 bra 	$L__BB681_7;
	mov.u32 	%r89, _ZZ9cuda_gemmIiLi128ELi4ELi1ELi1024ELi8ELi8ELi64ELi0ELi1EEviiiPT_S1_S1_iiiE11kron_fac_sh;
$L__BB681_6:
	mul.wide.u32 	%rd8, %r353, 4;
	add.s64 	%rd9, %rd1, %rd8;
	ld.global.u32 	%r87, [%rd9];
	and.b32  	%r88, %r353, 7;
	mad.lo.s32 	%r90, %r88, 36, %r89;
	shr.u32 	%r91, %r353, 1;
	and.b32  	%r92, %r91, 2147483644;
	add.s32 	%r93, %r90, %r92;
	st.shared.u32 	[%r93], %r87;
	add.s32 	%r94, %r353, %r2;
	mul.wide.u32 	%rd10, %r94, 4;
	add.s64 	%rd11, %rd1, %rd10;
	ld.global.u32 	%r95, [%rd11];
	and.b32  	%r96, %r94, 7;
	mad.lo.s32 	%r97, %r96, 36, %r89;
	shr.u32 	%r98, %r94, 1;
	and.b32  	%r99, %r98, 2147483644;
	add.s32 	%r100, %r97, %r99;
	st.shared.u32 	[%r100], %r95;
	add.s32 	%r101, %r94, %r2;
	mul.wide.u32 	%rd12, %r101, 4;
	add.s64 	%rd13, %rd1, %rd12;
	ld.global.u32 	%r102, [%rd13];
	and.b32  	%r103, %r101, 7;
	mad.lo.s32 	%r104, %r103, 36, %r89;
	shr.u32 	%r105, %r101, 1;
	and.b32  	%r106, %r105, 2147483644;
	add.s32 	%r107, %r104, %r106;
	st.shared.u32 	[%r107], %r102;
	add.s32 	%r108, %r101, %r2;
	mul.wide.u32 	%rd14, %r108, 4;
	add.s64 	%rd15, %rd1, %rd14;
	ld.global.u32 	%r109, [%rd15];
	and.b32  	%r110, %r108, 7;
	mad.lo.s32 	%r111, %r110, 36, %r89;
	shr.u32 	%r112, %r108, 1;
	and.b32  	%r113, %r112, 2147483644;
	add.s32 	%r114, %r111, %r113;
	st.shared.u32 	[%r114], %r109;
	add.s32 	%r353, %r108, %r2;
	setp.lt.u32 	%p6, %r353, 64;
	@%p6 bra 	$L__BB681_6;
$L__BB681_7:
	mov.u32 	%r355, %ctaid.y;
	mov.u32 	%r13, %nctaid.y;
	shl.b32 	%r14, %r13, 2;
	setp.ge.u32 	%p7, %r355, %r14;
	@%p7 bra 	$L__BB681_17;
	mov.u32 	%r115, %ctaid.x;
	shl.b32 	%r15, %r1, 2;
	shl.b32 	%r16, %r115, 10;
	mov.u32 	%r116, %ntid.x;
	shl.b32 	%r17, %r116, 2;
	and.b32  	%r18, %r1, 7;
	shl.b32 	%r117, %r1, 3;
	shl.b32 	%r118, %r115, 7;
	shr.s32 	%r119, %r70, 31;
	shr.u32 	%r120, %r119, 22;
	add.s32 	%r121, %r70, %r120;
	shr.s32 	%r19, %r121, 10;
	or.b32  	%r20, %r118, %r1;
	add.s32 	%r21, %r15, %r17;
	cvt.u16.u32 	%rs2, %r21;
	sub.s16 	%rs3, 1023, %rs2;
	cvt.u16.u32 	%rs4, %r17;
	div.u16 	%rs1, %rs3, %rs4;
	cvt.u32.u16 	%r122, %rs1;
	and.b32  	%r22, %r122, 3;
	shl.b32 	%r123, %r1, 4;
	mov.u32 	%r124, _ZZ9cuda_gemmIiLi128ELi4ELi1ELi1024ELi8ELi8ELi64ELi0ELi1EEviiiPT_S1_S1_iiiE3Ash;
	add.s32 	%r23, %r124, %r123;
	shl.b32 	%r42, %r116, 4;
	add.s32 	%r24, %r23, %r42;
	add.s32 	%r25, %r21, %r17;
	or.b32  	%r125, %r117, %r18;
	shl.b32 	%r126, %r125, 2;
	add.s32 	%r26, %r124, %r126;
	add.s32 	%r127, %r1, 1;
	and.b32  	%r27, %r127, 7;
	or.b32  	%r128, %r117, %r27;
	shl.b32 	%r129, %r128, 2;
	add.s32 	%r28, %r124, %r129;
	add.s32 	%r130, %r1, 2;
	and.b32  	%r29, %r130, 7;
	or.b32  	%r131, %r117, %r29;
	shl.b32 	%r132, %r131, 2;
	add.s32 	%r30, %r124, %r132;
	add.s32 	%r133, %r1, 3;
	and.b32  	%r31, %r133, 7;
	or.b32  	%r134, %r117, %r31;
	shl.b32 	%r135, %r134, 2;
	add.s32 	%r32, %r124, %r135;
	xor.b32  	%r33, %r18, 4;
	or.b32  	%r136, %r117, %r33;
	shl.b32 	%r137, %r136, 2;
	add.s32 	%r34, %r124, %r137;
	add.s32 	%r138, %r1, 5;
	and.b32  	%r35, %r138, 7;
	or.b32  	%r139, %r117, %r35;
	shl.b32 	%r140, %r139, 2;
	add.s32 	%r36, %r124, %r140;
	add.s32 	%r141, %r1, 6;
	and.b32  	%r37, %r141, 7;
	or.b32  	%r142, %r117, %r37;
	shl.b32 	%r143, %r142, 2;
	add.s32 	%r38, %r124, %r143;
	add.s32 	%r144, %r1, -1;
	and.b32  	%r39, %r144, 7;
	or.b32  	%r145, %r117, %r39;
	shl.b32 	%r146, %r145, 2;
	add.s32 	%r40, %r124, %r146;
	mad.lo.s32 	%r41, %r116, 12, %r16;
	mul.lo.s32 	%r43, %r116, 48;
	shl.b32 	%r44, %r116, 6;
	shl.b32 	%r45, %r116, 5;
$L__BB681_9:
	setp.eq.s32 	%p8, %r22, 2;
	mul.lo.s32 	%r47, %r355, %r70;
	add.s32 	%r48, %r47, %r16;
	mov.u32 	%r356, %r15;
	@%p8 bra 	$L__BB681_13;
	setp.eq.s32 	%p9, %r22, 3;
	add.s32 	%r147, %r48, %r15;
	mul.wide.s32 	%rd16, %r147, 4;
	add.s64 	%rd17, %rd2, %rd16;
	ld.global.v4.u32 	{%r148, %r149, %r150, %r151}, [%rd17];
	st.shared.v4.u32 	[%r23], {%r148, %r149, %r150, %r151};
	mov.u32 	%r356, %r21;
	@%p9 bra 	$L__BB681_13;
	setp.eq.s32 	%p10, %r22, 0;
	add.s32 	%r152, %r48, %r21;
	mul.wide.s32 	%rd18, %r152, 4;
	add.s64 	%rd19, %rd2, %rd18;
	ld.global.v4.u32 	{%r153, %r154, %r155, %r156}, [%rd19];
	st.shared.v4.u32 	[%r24], {%r153, %r154, %r155, %r156};
	mov.u32 	%r356, %r25;
	@%p10 bra 	$L__BB681_13;
	add.s32 	%r356, %r25, %r17;
	add.s32 	%r157, %r48, %r25;
	mul.wide.s32 	%rd20, %r157, 4;
	add.s64 	%rd21, %rd2, %rd20;
	ld.global.v4.u32 	{%r158, %r159, %r160, %r161}, [%rd21];
	shl.b32 	%r162, %r17, 2;
	add.s32 	%r163, %r24, %r162;
	st.shared.v4.u32 	[%r163], {%r158, %r159, %r160, %r161};
$L__BB681_13:
	setp.lt.u16 	%p11, %rs1, 2;
	@%p11 bra 	$L__BB681_16;
	add.s32 	%r164, %r41, %r356;
	add.s32 	%r361, %r164, %r47;
	mov.u32 	%r165, %ntid.x;
	shl.b32 	%r166, %r165, 3;
	add.s32 	%r167, %r16, %r356;
	add.s32 	%r357, %r167, %r47;
	add.s32 	%r360, %r357, %r166;
	add.s32 	%r359, %r357, %r17;
	shl.b32 	%r168, %r356, 2;
	mov.u32 	%r169, _ZZ9cuda_gemmIiLi128ELi4ELi1ELi1024ELi8ELi8ELi64ELi0ELi1EEviiiPT_S1_S1_iiiE3Ash;
	add.s32 	%r358, %r169, %r168;
$L__BB681_15:
	mul.wide.s32 	%rd22, %r361, 4;
	add.s64 	%rd23, %rd2, %rd22;
	mul.wide.s32 	%rd24, %r360, 4;
	add.s64 	%rd25, %rd2, %rd24;
	mul.wide.s32 	%rd26, %r359, 4;
	add.s64 	%rd27, %rd2, %rd26;
	mul.wide.s32 	%rd28, %r357, 4;
	add.s64 	%rd29, %rd2, %rd28;
	ld.global.v4.u32 	{%r170, %r171, %r172, %r173}, [%rd29];
	st.shared.v4.u32 	[%r358], {%r170, %r171, %r172, %r173};
	add.s32 	%r174, %r356, %r17;
	ld.global.v4.u32 	{%r175, %r176, %r177, %r178}, [%rd27];
	add.s32 	%r179, %r358, %r42;
	st.shared.v4.u32 	[%r179], {%r175, %r176, %r177, %r178};
	add.s32 	%r180, %r174, %r17;
	ld.global.v4.u32 	{%r181, %r182, %r183, %r184}, [%rd25];
	add.s32 	%r185, %r358, %r45;
	st.shared.v4.u32 	[%r185], {%r181, %r182, %r183, %r184};
	add.s32 	%r186, %r180, %r17;
	ld.global.v4.u32 	{%r187, %r188, %r189, %r190}, [%rd23];
	add.s32 	%r191, %r358, %r43;
	st.shared.v4.u32 	[%r191], {%r187, %r188, %r189, %r190};
	add.s32 	%r356, %r186, %r17;
	add.s32 	%r361, %r361, %r42;
	add.s32 	%r360, %r360, %r42;
	add.s32 	%r359, %r359, %r42;
	add.s32 	%r358, %r358, %r44;
	add.s32 	%r357, %r357, %r42;
	setp.lt.u32 	%p12, %r356, 1024;
	@%p12 bra 	$L__BB681_15;
$L__BB681_16:
	ld.param.u64 	%rd47, [_Z9cuda_gemmIiLi128ELi4ELi1ELi1024ELi8ELi8ELi64ELi0ELi1EEviiiPT_S1_S1_iii_param_5];
	ld.param.u32 	%r350, [_Z9cuda_gemmIiLi128ELi4ELi1ELi1024ELi8ELi8ELi64ELi0ELi1EEviiiPT_S1_S1_iii_param_1];
	bar.sync 	0;
	ld.shared.u32 	%r192, [%r26];
	ld.shared.u32 	%r193, [%r28];
	ld.shared.u32 	%r194, [%r30];
	ld.shared.u32 	%r195, [%r32];
	ld.shared.u32 	%r196, [%r34];
	ld.shared.u32 	%r197, [%r36];
	ld.shared.u32 	%r198, [%r38];
	ld.shared.u32 	%r199, [%r40];
	shl.b32 	%r200, %r18, 2;
	mov.u32 	%r201, _ZZ9cuda_gemmIiLi128ELi4ELi1ELi1024ELi8ELi8ELi64ELi0ELi1EEviiiPT_S1_S1_iiiE11kron_fac_sh;
	add.s32 	%r202, %r201, %r200;
	ld.shared.u32 	%r203, [%r202];
	shfl.sync.idx.b32	%r204|%p13, %r203, %r18, 6175, -1;
	mul.lo.s32 	%r205, %r204, %r192;
	shfl.sync.idx.b32	%r206|%p14, %r203, %r27, 6175, -1;
	mad.lo.s32 	%r207, %r206, %r193, %r205;
	shfl.sync.idx.b32	%r208|%p15, %r203, %r29, 6175, -1;
	mad.lo.s32 	%r209, %r208, %r194, %r207;
	shfl.sync.idx.b32	%r210|%p16, %r203, %r31, 6175, -1;
	mad.lo.s32 	%r211, %r210, %r195, %r209;
	shfl.sync.idx.b32	%r212|%p17, %r203, %r33, 6175, -1;
	mad.lo.s32 	%r213, %r212, %r196, %r211;
	shfl.sync.idx.b32	%r214|%p18, %r203, %r35, 6175, -1;
	mad.lo.s32 	%r215, %r214, %r197, %r213;
	shfl.sync.idx.b32	%r216|%p19, %r203, %r37, 6175, -1;
	mad.lo.s32 	%r217, %r216, %r198, %r215;
	shfl.sync.idx.b32	%r218|%p20, %r203, %r39, 6175, -1;
	mad.lo.s32 	%r219, %r218, %r199, %r217;
	ld.shared.u32 	%r220, [%r202+36];
	shfl.sync.idx.b32	%r221|%p21, %r220, %r18, 6175, -1;
	mul.lo.s32 	%r222, %r221, %r192;
	shfl.sync.idx.b32	%r223|%p22, %r220, %r27, 6175, -1;
	mad.lo.s32 	%r224, %r223, %r193, %r222;
	shfl.sync.idx.b32	%r225|%p23, %r220, %r29, 6175, -1;
	mad.lo.s32 	%r226, %r225, %r194, %r224;
	shfl.sync.idx.b32	%r227|%p24, %r220, %r31, 6175, -1;
	mad.lo.s32 	%r228, %r227, %r195, %r226;
	shfl.sync.idx.b32	%r229|%p25, %r220, %r33, 6175, -1;
	mad.lo.s32 	%r230, %r229, %r196, %r228;
	shfl.sync.idx.b32	%r231|%p26, %r220, %r35, 6175, -1;
	mad.lo.s32 	%r232, %r231, %r197, %r230;
	shfl.sync.idx.b32	%r233|%p27, %r220, %r37, 6175, -1;
	mad.lo.s32 	%r234, %r233, %r198, %r232;
	shfl.sync.idx.b32	%r235|%p28, %r220, %r39, 6175, -1;
	mad.lo.s32 	%r236, %r235, %r199, %r234;
	ld.shared.u32 	%r237, [%r202+72];
	shfl.sync.idx.b32	%r238|%p29, %r237, %r18, 6175, -1;
	mul.lo.s32 	%r239, %r238, %r192;
	shfl.sync.idx.b32	%r240|%p30, %r237, %r27, 6175, -1;
	mad.lo.s32 	%r241, %r240, %r193, %r239;
	shfl.sync.idx.b32	%r242|%p31, %r237, %r29, 6175, -1;
	mad.lo.s32 	%r243, %r242, %r194, %r241;
	shfl.sync.idx.b32	%r244|%p32, %r237, %r31, 6175, -1;
	mad.lo.s32 	%r245, %r244, %r195, %r243;
	shfl.sync.idx.b32	%r246|%p33, %r237, %r33, 6175, -1;
	mad.lo.s32 	%r247, %r246, %r196, %r245;
	shfl.sync.idx.b32	%r248|%p34, %r237, %r35, 6175, -1;
	mad.lo.s32 	%r249, %r248, %r197, %r247;
	shfl.sync.idx.b32	%r250|%p35, %r237, %r37, 6175, -1;
	mad.lo.s32 	%r251, %r250, %r198, %r249;
	shfl.sync.idx.b32	%r252|%p36, %r237, %r39, 6175, -1;
	mad.lo.s32 	%r253, %r252, %r199, %r251;
	ld.shared.u32 	%r254, [%r202+108];
	shfl.sync.idx.b32	%r255|%p37, %r254, %r18, 6175, -1;
	mul.lo.s32 	%r256, %r255, %r192;
	shfl.sync.idx.b32	%r257|%p38, %r254, %r27, 6175, -1;
	mad.lo.s32 	%r258, %r257, %r193, %r256;
	shfl.sync.idx.b32	%r259|%p39, %r254, %r29, 6175, -1;
	mad.lo.s32 	%r260, %r259, %r194, %r258;
	shfl.sync.idx.b32	%r261|%p40, %r254, %r31, 6175, -1;
	mad.lo.s32 	%r262, %r261, %r195, %r260;
	shfl.sync.idx.b32	%r263|%p41, %r254, %r33, 6175, -1;
	mad.lo.s32 	%r264, %r263, %r196, %r262;
	shfl.sync.idx.b32	%r265|%p42, %r254, %r35, 6175, -1;
	mad.lo.s32 	%r266, %r265, %r197, %r264;
	shfl.sync.idx.b32	%r267|%p43, %r254, %r37, 6175, -1;
	mad.lo.s32 	%r268, %r267, %r198, %r266;
	shfl.sync.idx.b32	%r269|%p44, %r254, %r39, 6175, -1;
	mad.lo.s32 	%r270, %r269, %r199, %r268;
	ld.shared.u32 	%r271, [%r202+144];
	shfl.sync.idx.b32	%r272|%p45, %r271, %r18, 6175, -1;
	mul.lo.s32 	%r273, %r272, %r192;
	shfl.sync.idx.b32	%r274|%p46, %r271, %r27, 6175, -1;
	mad.lo.s32 	%r275, %r274, %r193, %r273;
	shfl.sync.idx.b32	%r276|%p47, %r271, %r29, 6175, -1;
	mad.lo.s32 	%r277, %r276, %r194, %r275;
	shfl.sync.idx.b32	%r278|%p48, %r271, %r31, 6175, -1;
	mad.lo.s32 	%r279, %r278, %r195, %r277;
	shfl.sync.idx.b32	%r280|%p49, %r271, %r33, 6175, -1;
	mad.lo.s32 	%r281, %r280, %r196, %r279;
	shfl.sync.idx.b32	%r282|%p50, %r271, %r35, 6175, -1;
	mad.lo.s32 	%r283, %r282, %r197, %r281;
	shfl.sync.idx.b32	%r284|%p51, %r271, %r37, 6175, -1;
	mad.lo.s32 	%r285, %r284, %r198, %r283;
	shfl.sync.idx.b32	%r286|%p52, %r271, %r39, 6175, -1;
	mad.lo.s32 	%r287, %r286, %r199, %r285;
	ld.shared.u32 	%r288, [%r202+180];
	shfl.sync.idx.b32	%r289|%p53, %r288, %r18, 6175, -1;
	mul.lo.s32 	%r290, %r289, %r192;
	shfl.sync.idx.b32	%r291|%p54, %r288, %r27, 6175, -1;
	mad.lo.s32 	%r292, %r291, %r193, %r290;
	shfl.sync.idx.b32	%r293|%p55, %r288, %r29, 6175, -1;
	mad.lo.s32 	%r294, %r293, %r194, %r292;
	shfl.sync.idx.b32	%r295|%p56, %r288, %r31, 6175, -1;
	mad.lo.s32 	%r296, %r295, %r195, %r294;
	shfl.sync.idx.b32	%r297|%p57, %r288, %r33, 6175, -1;
	mad.lo.s32 	%r298, %r297, %r196, %r296;
	shfl.sync.idx.b32	%r299|%p58, %r288, %r35, 6175, -1;
	mad.lo.s32 	%r300, %r299, %r197, %r298;
	shfl.sync.idx.b32	%r301|%p59, %r288, %r37, 6175, -1;
	mad.lo.s32 	%r302, %r301, %r198, %r300;
	shfl.sync.idx.b32	%r303|%p60, %r288, %r39, 6175, -1;
	mad.lo.s32 	%r304, %r303, %r199, %r302;
	ld.shared.u32 	%r305, [%r202+216];
	shfl.sync.idx.b32	%r306|%p61, %r305, %r18, 6175, -1;
	mul.lo.s32 	%r307, %r306, %r192;
	shfl.sync.idx.b32	%r308|%p62, %r305, %r27, 6175, -1;
	mad.lo.s32 	%r309, %r308, %r193, %r307;
	shfl.sync.idx.b32	%r310|%p63, %r305, %r29, 6175, -1;
	mad.lo.s32 	%r311, %r310, %r194, %r309;
	shfl.sync.idx.b32	%r312|%p64, %r305, %r31, 6175, -1;
	mad.lo.s32 	%r313, %r312, %r195, %r311;
	shfl.sync.idx.b32	%r314|%p65, %r305, %r33, 6175, -1;
	mad.lo.s32 	%r315, %r314, %r196, %r313;
	shfl.sync.idx.b32	%r316|%p66, %r305, %r35, 6175, -1;
	mad.lo.s32 	%r317, %r316, %r197, %r315;
	shfl.sync.idx.b32	%r318|%p67, %r305, %r37, 6175, -1;
	mad.lo.s32 	%r319, %r318, %r198, %r317;
	shfl.sync.idx.b32	%r320|%p68, %r305, %r39, 6175, -1;
	mad.lo.s32 	%r321, %r320, %r199, %r319;
	ld.shared.u32 	%r322, [%r202+252];
	shfl.sync.idx.b32	%r323|%p69, %r322, %r18, 6175, -1;
	mul.lo.s32 	%r324, %r323, %r192;
	shfl.sync.idx.b32	%r325|%p70, %r322, %r27, 6175, -1;
	mad.lo.s32 	%r326, %r325, %r193, %r324;
	shfl.sync.idx.b32	%r327|%p71, %r322, %r29, 6175, -1;
	mad.lo.s32 	%r328, %r327, %r194, %r326;
	shfl.sync.idx.b32	%r329|%p72, %r322, %r31, 6175, -1;
	mad.lo.s32 	%r330, %r329, %r195, %r328;
	shfl.sync.idx.b32	%r331|%p73, %r322, %r33, 6175, -1;
	mad.lo.s32 	%r332, %r331, %r196, %r330;
	shfl.sync.idx.b32	%r333|%p74, %r322, %r35, 6175, -1;
	mad.lo.s32 	%r334, %r333, %r197, %r332;
	shfl.sync.idx.b32	%r335|%p75, %r322, %r37, 6175, -1;
	mad.lo.s32 	%r336, %r335, %r198, %r334;
	shfl.sync.idx.b32	%r337|%p76, %r322, %r39, 6175, -1;
	mad.lo.s32 	%r338, %r337, %r199, %r336;
	bar.sync 	0;
	mad.lo.s32 	%r339, %r355, %r350, %r20;
	cvta.to.global.u64 	%rd30, %rd47;
	mul.wide.s32 	%rd31, %r339, 4;
	add.s64 	%rd32, %rd30, %rd31;
	st.global.u32 	[%rd32], %r219;
	shl.b32 	%r340, %r19, 7;
	add.s32 	%r341, %r339, %r340;
	mul.wide.s32 	%rd33, %r341, 4;
	add.s64 	%rd34, %rd30, %rd33;
	st.global.u32 	[%rd34], %r236;
	shl.b32 	%r342, %r19, 8;
	add.s32 	%r343, %r342, %r339;
	mul.wide.s32 	%rd35, %r343, 4;
	add.s64 	%rd36, %rd30, %rd35;
	st.global.u32 	[%rd36], %r253;
	add.s32 	%r344, %r343, %r340;
	mul.wide.s32 	%rd37, %r344, 4;
	add.s64 	%rd38, %rd30, %rd37;
	st.global.u32 	[%rd38], %r270;
	shl.b32 	%r345, %r19, 9;
	add.s32 	%r346, %r345, %r339;
	mul.wide.s32 	%rd39, %r346, 4;
	add.s64 	%rd40, %rd30, %rd39;
	st.global.u32 	[%rd40], %r287;
	add.s32 	%r347, %r346, %r340;
	mul.wide.s32 	%rd41, %r347, 4;
	add.s64 	%rd42, %rd30, %rd41;
	st.global.u32 	[%rd42], %r304;
	add.s32 	%r348, %r342, %r346;
	mul.wide.s32 	%rd43, %r348, 4;
	add.s64 	%rd44, %rd30, %rd43;
	st.global.u32 	[%rd44], %r321;
	add.s32 	%r349, %r348, %r340;
	mul.wide.s32 	%rd45, %r349, 4;
	add.s64 	%rd46, %rd30, %rd45;
	st.global.u32 	[%rd46], %r338;
	add.s32 	%r355, %r355, %r13;
	setp.lt.u32 	%p77, %r355, %r14;
	@%p77 bra 	$L__BB681_9;
$L__BB681_17:
	ret;

}
	// .globl	_Z9cuda_gemmIiLi128ELi4ELi1ELi1024ELi8ELi8ELi64ELi1ELi0EEviiiPT_S1_S1_iii
.visible .entry _Z9cuda_gemmIiLi128ELi4ELi1ELi1024ELi8ELi8ELi64ELi1ELi0EEviiiPT_S1_S1_iii(
	.param .u32 _Z9cuda_gemmIiLi128ELi4ELi1ELi1024ELi8ELi8ELi64ELi1ELi0EEviiiPT_S1_S1_iii_param_0,
	.param .u32 _Z9cuda_gemmIiLi128ELi4ELi1ELi1024ELi8ELi8ELi64ELi1ELi0EEviiiPT_S1_S1_iii_param_1,
	.param .u32 _Z9cuda_gemmIiLi128ELi4ELi1ELi1024ELi8ELi8ELi64ELi1ELi0EEviiiPT_S1_S1_iii_param_2,
	.param .u64 .ptr .align 1 _Z9cuda_gemmIiLi128ELi4ELi1ELi1024ELi8ELi8ELi64ELi1ELi0EEviiiPT_S1_S1_iii_param_3,
	.param .u64 .ptr .align 1 _Z9cuda_gemmIiLi128ELi4ELi1ELi1024ELi8ELi8ELi64ELi1ELi0EEviiiPT_S1_S1_iii_param_4,
	.param .u64 .ptr .align 1 _Z9cuda_gemmIiLi128ELi4ELi1ELi1024ELi8ELi8ELi64ELi1ELi0EEviiiPT_S1_S1_iii_param_5,
	.param .u32 _Z9cuda_gemmIiLi128ELi4ELi1ELi1024ELi8ELi8ELi64ELi1ELi0EEviiiPT_S1_S1_iii_param_6,
	.param .u32 _Z9cuda_gemmIiLi128ELi4ELi1ELi1024ELi8ELi8ELi64ELi1ELi0EEviiiPT_S1_S1_iii_param_7,
	.param .u32 _Z9cuda_gemmIiLi128ELi4ELi1ELi1024ELi8ELi8ELi64ELi1ELi0EEviiiPT_S1_S1_iii_param_8
)
.maxntid 128
{
	.local .align 16 .b8 	__local_depot682[32];
	.reg .b64 	%SP;
	.reg .b64 	%SPL;
	.reg .pred 	%p<56>;
	.reg .b16 	%rs<8>;
	.reg .b32 	%r<435>;
	.reg .b64 	%rd<44>;
	// demoted variable
	.shared .align 128 .b8 _ZZ9cuda_gemmIiLi128ELi4ELi1ELi1024ELi8ELi8ELi64ELi1ELi0EEviiiPT_S1_S1_iiiE11kron_fac_sh[288];
	// demoted variable
	.shared .align 128 .b8 _ZZ9cuda_gemmIiLi128ELi4ELi1ELi1024ELi8ELi8ELi64ELi1ELi0EEviiiPT_S1_S1_iiiE3Ash[4096];
	mov.u64 	%SPL, __local_depot682;
	ld.param.u64 	%rd6, [_Z9cuda_gemmIiLi128ELi4ELi1ELi1024ELi8ELi8ELi64ELi1ELi0EEviiiPT_S1_S1_iii_param_3];
	ld.param.u64 	%rd4, [_Z9cuda_gemmIiLi128ELi4ELi1ELi1024ELi8ELi8ELi64ELi1ELi0EEviiiPT_S1_S1_iii_param_4];
	ld.param.u32 	%r167, [_Z9cuda_gemmIiLi128ELi4ELi1ELi1024ELi8ELi8ELi64ELi1ELi0EEviiiPT_S1_S1_iii_param_6];
	ld.param.u32 	%r168, [_Z9cuda_gemmIiLi128ELi4ELi1ELi1024ELi8ELi8ELi64ELi1ELi0EEviiiPT_S1_S1_iii_param_7];
	cvta.to.global.u64 	%rd1, %rd6;
	add.u64 	%rd2, %SPL, 0;
	mov.u32 	%r1, %tid.x;
	mul.lo.s32 	%r2, %r168, %r167;
	setp.ge.u32 	%p1, %r1, %r2;
	@%p1 bra 	$L__BB682_3;
	mov.u32 	%r3, %ntid.x;
	cvta.to.global.u64 	%rd3, %rd4;
	mov.u32 	%r171, _ZZ9cuda_gemmIiLi128ELi4ELi1ELi1024ELi8ELi8ELi64ELi1ELi0EEviiiPT_S1_S1_iiiE11kron_fac_sh;
	mov.u32 	%r367, %r1;
$L__BB682_2:
	mul.wide.u32 	%rd8, %r367, 4;
	add.s64 	%rd9, %rd3, %rd8;
	ld.global.u32 	%r169, [%rd9];
	rem.u32 	%r170, %r367, %r167;
	mad.lo.s32 	%r172, %r170, 36, %r171;
	div.u32 	%r173, %r367, %r168;
	shl.b32 	%r174, %r173, 2;
	add.s32 	%r175, %r172, %r174;
	st.shared.u32 	[%r175], %r169;
	add.s32 	%r367, %r367, %r3;
	setp.lt.u32 	%p2, %r367, %r2;
	@%p2 bra 	$L__BB682_2;
$L__BB682_3:
	div.s32 	%r6, 1024, %r168;
	min.s32 	%r7, %r6, 128;
	cvt.u16.u32 	%rs2, %r7;
	div.s16 	%rs3, 128, %rs2;
	cvt.s32.s16 	%r8, %rs3;
	div.s16 	%rs4, 8, %rs3;
	cvt.s32.s16 	%r9, %rs4;
	div.u32 	%r11, %r1, %r7;
	mul.lo.s32 	%r176, %r11, %r7;
	sub.s32 	%r10, %r1, %r176;
	mov.u32 	%r376, %ctaid.y;
	mov.u32 	%r13, %nctaid.y;
	shl.b32 	%r14, %r13, 2;
	setp.ge.u32 	%p3, %r376, %r14;
	@%p3 bra 	$L__BB682_69;
	shl.b32 	%r15, %r1, 2;
	mov.u32 	%r178, %ntid.x;
	shl.b32 	%r16, %r178, 2;
	and.b32  	%r17, %r10, 7;
	min.s32 	%r18, %r167, 8;
	and.b32  	%r19, %r1, 7;
	add.s32 	%r20, %r15, %r16;
	cvt.u16.u32 	%rs5, %r20;
	sub.s16 	%rs6, 1023, %rs5;
	cvt.u16.u32 	%rs7, %r16;
	div.u16 	%rs1, %rs6, %rs7;
	cvt.u32.u16 	%r179, %rs1;
	and.b32  	%r21, %r179, 3;
	shl.b32 	%r180, %r1, 4;
	mov.u32 	%r181, _ZZ9cuda_gemmIiLi128ELi4ELi1ELi1024ELi8ELi8ELi64ELi1ELi0EEviiiPT_S1_S1_iiiE3Ash;
	add.s32 	%r22, %r181, %r180;
	shl.b32 	%r41, %r178, 4;
	add.s32 	%r23, %r22, %r41;
	add.s32 	%r24, %r20, %r16;
	add.s32 	%r182, %r10, 1;
	and.b32  	%r25, %r182, 7;
	add.s32 	%r183, %r10, 2;
	and.b32  	%r26, %r183, 7;
	add.s32 	%r184, %r10, 3;
	and.b32  	%r27, %r184, 7;
	xor.b32  	%r28, %r17, 4;
	add.s32 	%r185, %r10, 5;
	and.b32  	%r29, %r185, 7;
	add.s32 	%r186, %r10, 6;
	and.b32  	%r30, %r186, 7;
	add.s32 	%r187, %r10, -1;
	and.b32  	%r31, %r187, 7;
	setp.lt.s32 	%p4, %r17, %r168;
	selp.b32 	%r188, 0, %r168, %p4;
	sub.s32 	%r32, %r17, %r188;
	add.s32 	%r189, %r17, 1;
	setp.lt.s32 	%p5, %r189, %r168;
	selp.b32 	%r190, 0, %r168, %p5;
	sub.s32 	%r33, %r189, %r190;
	add.s32 	%r191, %r17, 2;
	setp.lt.s32 	%p6, %r191, %r168;
	selp.b32 	%r192, 0, %r168, %p6;
	sub.s32 	%r34, %r191, %r192;
	add.s32 	%r193, %r17, 3;
	setp.lt.s32 	%p7, %r193, %r168;
	selp.b32 	%r194, 0, %r168, %p7;
	sub.s32 	%r35, %r193, %r194;
	add.s32 	%r195, %r17, 4;
	setp.lt.s32 	%p8, %r195, %r168;
	selp.b32 	%r196, 0, %r168, %p8;
	sub.s32 	%r36, %r195, %r196;
	add.s32 	%r197, %r17, 5;
	setp.lt.s32 	%p9, %r197, %r168;
	selp.b32 	%r198, 0, %r168, %p9;
	sub.s32 	%r37, %r197, %r198;
	add.s32 	%r199, %r17, 6;
	setp.lt.s32 	%p10, %r199, %r168;
	selp.b32 	%r200, 0, %r168, %p10;
	sub.s32 	%r38, %r199, %r200;
	add.s32 	%r201, %r17, 7;
	setp.lt.s32 	%p11, %r201, %r168;
	selp.b32 	%r202, 0, %r168, %p11;
	sub.s32 	%r39, %r201, %r202;
	mul.lo.s32 	%r40, %r178, 12;
	shl.b32 	%r42, %r178, 3;
	mul.lo.s32 	%r43, %r178, 48;
	shl.b32 	%r44, %r178, 6;
	shl.b32 	%r45, %r178, 5;
	shl.b32 	%r282, %r19, 2;
$L__BB682_5:
	setp.eq.s32 	%p12, %r21, 2;
	mov.b32 	%r203, 0;
	st.local.v4.u32 	[%rd2], {%r203, %r203, %r203, %r203};
	st.local.v4.u32 	[%rd2+16], {%r203, %r203, %r203, %r203};
	shl.b32 	%r55, %r376, 10;
	mov.u32 	%r377, %r15;
	@%p12 bra 	$L__BB682_9;
	setp.eq.s32 	%p13, %r21, 3;
	add.s32 	%r204, %r55, %r15;
	mul.wide.s32 	%rd10, %r204, 4;
	add.s64 	%rd11, %rd1, %rd10;
	ld.global.v4.u32 	{%r205, %r206, %r207, %r208}, [%rd11];
	st.shared.v4.u32 	[%r22], {%r205, %r206, %r207, %r208};
	mov.u32 	%r377, %r20;
	@%p13 bra 	$L__BB682_9;
	setp.eq.s32 	%p14, %r21, 0;
	add.s32 	%r209, %r55, %r20;
	mul.wide.s32 	%rd12, %r209, 4;
	add.s64 	%rd13, %rd1, %rd12;
	ld.global.v4.u32 	{%r210, %r211, %r212, %r213}, [%rd13];
	st.shared.v4.u32 	[%r23], {%r210, %r211, %r212, %r213};
	mov.u32 	%r377, %r24;
	@%p14 bra 	$L__BB682_9;
	add.s32 	%r377, %r24, %r16;
	add.s32 	%r214, %r55, %r24;
	mul.wide.s32 	%rd14, %r214, 4;
	add.s64 	%rd15, %rd1, %rd14;
	ld.global.v4.u32 	{%r215, %r216, %r217, %r218}, [%rd15];
	shl.b32 	%r219, %r16, 2;
	add.s32 	%r220, %r23, %r219;
	st.shared.v4.u32 	[%r220], {%r215, %r216, %r217, %r218};
$L__BB682_9:
	setp.lt.u16 	%p15, %rs1, 2;
	@%p15 bra 	$L__BB682_12;
	add.s32 	%r378, %r377, %r55;
	add.s32 	%r382, %r378, %r40;
	add.s32 	%r381, %r378, %r42;
	add.s32 	%r380, %r378, %r16;
	shl.b32 	%r221, %r377, 2;
	mov.u32 	%r222, _ZZ9cuda_gemmIiLi128ELi4ELi1ELi1024ELi8ELi8ELi64ELi1ELi0EEviiiPT_S1_S1_iiiE3Ash;
	add.s32 	%r379, %r222, %r221;
$L__BB682_11:
	mul.wide.s32 	%rd16, %r382, 4;
	add.s64 	%rd17, %rd1, %rd16;
	mul.wide.s32 	%rd18, %r381, 4;
	add.s64 	%rd19, %rd1, %rd18;
	mul.wide.s32 	%rd20, %r380, 4;
	add.s64 	%rd21, %rd1, %rd20;
	mul.wide.s32 	%rd22, %r378, 4;
	add.s64 	%rd23, %rd1, %rd22;
	ld.global.v4.u32 	{%r223, %r224, %r225, %r226}, [%rd23];
	st.shared.v4.u32 	[%r379], {%r223, %r224, %r225, %r226};
	add.s32 	%r227, %r377, %r16;
	ld.global.v4.u32 	{%r228, %r229, %r230, %r231}, [%rd21];
	add.s32 	%r232, %r379, %r41;
	st.shared.v4.u32 	[%r232], {%r228, %r229, %r230, %r231};
	add.s32 	%r233, %r227, %r16;
	ld.global.v4.u32 	{%r234, %r235, %r236, %r237}, [%rd19];
	add.s32 	%r238, %r379, %r45;
	st.shared.v4.u32 	[%r238], {%r234, %r235, %r236, %r237};
	add.s32 	%r239, %r233, %r16;
	ld.global.v4.u32 	{%r240, %r241, %r242, %r243}, [%rd17];
	add.s32 	%r244, %r379, %r43;
	st.shared.v4.u32 	[%r244], {%r240, %r241, %r242, %r243};
	add.s32 	%r377, %r239, %r16;
	add.s32 	%r382, %r382, %r41;
	add.s32 	%r381, %r381, %r41;
	add.s32 	%r380, %r380, %r41;
	add.s32 	%r379, %r379, %r44;
	add.s32 	%r378, %r378, %r41;
	setp.lt.u32 	%p16, %r377, 1024;
	@%p16 bra 	$L__BB682_11;
$L__BB682_12:
	setp.lt.s32 	%p17, %r6, 1;
	bar.sync 	0;
	mov.b32 	%r384, 0;
	mov.u32 	%r385, %r384;
	mov.u32 	%r386, %r384;
	mov.u32 	%r387, %r384;
	mov.u32 	%r388, %r384;
	mov.u32 	%r389, %r384;
	mov.u32 	%r390, %r384;
	mov.u32 	%r391, %r384;
	@%p17 bra 	$L__BB682_68;
	mov.b32 	%r408, 0;
	mov.u32 	%r409, %r408;
$L__BB682_14:
	setp.gt.s32 	%p18, %r168, 0;
	add.s32 	%r247, %r409, %r10;
	mul.lo.s32 	%r102, %r247, %r168;
	@%p18 bra 	$L__BB682_15;
	bra.uni 	$L__BB682_16;
$L__BB682_15:
	add.s32 	%r248, %r17, %r102;
	shl.b32 	%r249, %r248, 2;
	mov.u32 	%r250, _ZZ9cuda_gemmIiLi128ELi4ELi1ELi1024ELi8ELi8ELi64ELi1ELi0EEviiiPT_S1_S1_iiiE3Ash;
	add.s32 	%r251, %r250, %r249;
	ld.shared.u32 	%r410, [%r251];
$L__BB682_16:
	setp.lt.s32 	%p19, %r168, 2;
	@%p19 bra 	$L__BB682_18;
	add.s32 	%r252, %r25, %r102;
	shl.b32 	%r253, %r252, 2;
	mov.u32 	%r254, _ZZ9cuda_gemmIiLi128ELi4ELi1ELi1024ELi8ELi8ELi64ELi1ELi0EEviiiPT_S1_S1_iiiE3Ash;
	add.s32 	%r255, %r254, %r253;
	ld.shared.u32 	%r406, [%r255];
$L__BB682_18:
	setp.lt.s32 	%p20, %r168, 3;
	@%p20 bra 	$L__BB682_20;
	add.s32 	%r256, %r26, %r102;
	shl.b32 	%r257, %r256, 2;
	mov.u32 	%r258, _ZZ9cuda_gemmIiLi128ELi4ELi1ELi1024ELi8ELi8ELi64ELi1ELi0EEviiiPT_S1_S1_iiiE3Ash;
	add.s32 	%r259, %r258, %r257;
	ld.shared.u32 	%r405, [%r259];
$L__BB682_20:
	setp.lt.s32 	%p21, %r168, 4;
	@%p21 bra 	$L__BB682_22;
	add.s32 	%r260, %r27, %r102;
	shl.b32 	%r261, %r260, 2;
	mov.u32 	%r262, _ZZ9cuda_gemmIiLi128ELi4ELi1ELi1024ELi8ELi8ELi64ELi1ELi0EEviiiPT_S1_S1_iiiE3Ash;
	add.s32 	%r263, %r262, %r261;
	ld.shared.u32 	%r404, [%r263];
$L__BB682_22:
	setp.lt.s32 	%p22, %r168, 5;
	@%p22 bra 	$L__BB682_24;
	add.s32 	%r264, %r28, %r102;
	shl.b32 	%r265, %r264, 2;
	mov.u32 	%r266, _ZZ9cuda_gemmIiLi128ELi4ELi1ELi1024ELi8ELi8ELi64ELi1ELi0EEviiiPT_S1_S1_iiiE3Ash;
	add.s32 	%r267, %r266, %r265;
	ld.shared.u32 	%r403, [%r267];
$L__BB682_24:
	setp.lt.s32 	%p23, %r168, 6;
	@%p23 bra 	$L__BB682_26;
	add.s32 	%r268, %r29, %r102;
	shl.b32 	%r269, %r268, 2;
	mov.u32 	%r270, _ZZ9cuda_gemmIiLi128ELi4ELi1ELi1024ELi8ELi8ELi64ELi1ELi0EEviiiPT_S1_S1_iiiE3Ash;
	add.s32 	%r271, %r270, %r269;
	ld.shared.u32 	%r402, [%r271];
$L__BB682_26:
	setp.lt.s32 	%p24, %r168, 7;
	@%p24 bra 	$L__BB682_28;
	add.s32 	%r272, %r30, %r102;
	shl.b32 	%r273, %r272, 2;
	mov.u32 	%r274, _ZZ9cuda_gemmIiLi128ELi4ELi1ELi1024ELi8ELi8ELi64ELi1ELi0EEviiiPT_S1_S1_iiiE3Ash;
	add.s32 	%r275, %r274, %r273;
	ld.shared.u32 	%r401, [%r275];
$L__BB682_28:
	setp.lt.s32 	%p25, %r168, 8;
	@%p25 bra 	$L__BB682_30;
	add.s32 	%r276, %r31, %r102;
	shl.b32 	%r277, %r276, 2;
	mov.u32 	%r278, _ZZ9cuda_gemmIiLi128ELi4ELi1ELi1024ELi8ELi8ELi64ELi1ELi0EEviiiPT_S1_S1_iiiE3Ash;
	add.s32 	%r279, %r278, %r277;
	ld.shared.u32 	%r400, [%r279];
$L__BB682_30:
	setp.lt.s32 	%p26, %r11, %r18;
	@%p26 bra 	$L__BB682_31;
	bra.uni 	$L__BB682_66;
$L__BB682_31:
	mul.lo.s32 	%r103, %r408, %r9;
	mov.b32 	%r418, 0;
	mov.u32 	%r419, %r11;
$L__BB682_32:
	setp.gt.u32 	%p27, %r168, 64;
	mov.u32 	%r281, _ZZ9cuda_gemmIiLi128ELi4ELi1ELi1024ELi8ELi8ELi64ELi1ELi0EEviiiPT_S1_S1_iiiE11kron_fac_sh;
	mad.lo.s32 	%r122, %r419, 36, %r281;
	add.s32 	%r283, %r122, %r282;
	ld.shared.u32 	%r123, [%r283];
	@%p27 bra 	$L__BB682_49;
	setp.eq.s32 	%p36, %r168, 0;
	mov.b32 	%r421, 0;
	@%p36 bra 	$L__BB682_35;
	shfl.sync.idx.b32	%r310|%p37, %r123, %r32, 6175, -1;
	mul.lo.s32 	%r421, %r310, %r410;
$L__BB682_35:
	setp.lt.s32 	%p38, %r168, 2;
	@%p38 bra 	$L__BB682_37;
	shfl.sync.idx.b32	%r311|%p39, %r123, %r33, 6175, -1;
	mad.lo.s32 	%r421, %r311, %r406, %r421;
$L__BB682_37:
	setp.lt.s32 	%p40, %r168, 3;
	@%p40 bra 	$L__BB682_39;
	shfl.sync.idx.b32	%r312|%p41, %r123, %r34, 6175, -1;
	mad.lo.s32 	%r421, %r312, %r405, %r421;
$L__BB682_39:
	setp.lt.s32 	%p42, %r168, 4;
	@%p42 bra 	$L__BB682_41;
	shfl.sync.idx.b32	%r313|%p43, %r123, %r35, 6175, -1;
	mad.lo.s32 	%r421, %r313, %r404, %r421;
$L__BB682_41:
	setp.lt.s32 	%p44, %r168, 5;
	@%p44 bra 	$L__BB682_43;
	shfl.sync.idx.b32	%r314|%p45, %r123, %r36, 6175, -1;
	mad.lo.s32 	%r421, %r314, %r403, %r421;
$L__BB682_43:
	setp.lt.s32 	%p46, %r168, 6;
	@%p46 bra 	$L__BB682_45;
	shfl.sync.idx.b32	%r315|%p47, %r123, %r37, 6175, -1;
	mad.lo.s32 	%r421, %r315, %r402, %r421;
$L__BB682_45:
	setp.lt.s32 	%p48, %r168, 7;
	@%p48 bra 	$L__BB682_47;
	shfl.sync.idx.b32	%r316|%p49, %r123, %r38, 6175, -1;
	mad.lo.s32 	%r421, %r316, %r401, %r421;
$L__BB682_47:
	setp.lt.s32 	%p50, %r168, 8;
	@%p50 bra 	$L__BB682_65;
	shfl.sync.idx.b32	%r317|%p51, %r123, %r39, 6175, -1;
	mad.lo.s32 	%r421, %r317, %r400, %r421;
	bra.uni 	$L__BB682_65;
$L__BB682_49:
	setp.lt.s32 	%p28, %r168, 1;
	mov.b32 	%r421, 0;
	@%p28 bra 	$L__BB682_51;
	shl.b32 	%r285, %r17, 2;
	add.s32 	%r286, %r122, %r285;
	ld.shared.u32 	%r287, [%r286];
	mul.lo.s32 	%r421, %r287, %r410;
$L__BB682_51:
	@%p19 bra 	$L__BB682_53;
	shl.b32 	%r288, %r25, 2;
	add.s32 	%r289, %r122, %r288;
	ld.shared.u32 	%r290, [%r289];
	mad.lo.s32 	%r421, %r290, %r406, %r421;
$L__BB682_53:
	@%p20 bra 	$L__BB682_55;
	shl.b32 	%r291, %r26, 2;
	add.s32 	%r292, %r122, %r291;
	ld.shared.u32 	%r293, [%r292];
	mad.lo.s32 	%r421, %r293, %r405, %r421;
$L__BB682_55:
	@%p21 bra 	$L__BB682_57;
	shl.b32 	%r294, %r27, 2;
	add.s32 	%r295, %r122, %r294;
	ld.shared.u32 	%r296, [%r295];
	mad.lo.s32 	%r421, %r296, %r404, %r421;
$L__BB682_57:
	@%p22 bra 	$L__BB682_59;
	shl.b32 	%r297, %r28, 2;
	add.s32 	%r298, %r122, %r297;
	ld.shared.u32 	%r299, [%r298];
	mad.lo.s32 	%r421, %r299, %r403, %r421;
$L__BB682_59:
	@%p23 bra 	$L__BB682_61;
	shl.b32 	%r300, %r29, 2;
	add.s32 	%r301, %r122, %r300;
	ld.shared.u32 	%r302, [%r301];
	mad.lo.s32 	%r421, %r302, %r402, %r421;
$L__BB682_61:
	@%p24 bra 	$L__BB682_63;
	shl.b32 	%r303, %r30, 2;
	add.s32 	%r304, %r122, %r303;
	ld.shared.u32 	%r305, [%r304];
	mad.lo.s32 	%r421, %r305, %r401, %r421;
$L__BB682_63:
	setp.lt.s32 	%p35, %r168, 8;
	@%p35 bra 	$L__BB682_65;
	shl.b32 	%r306, %r31, 2;
	add.s32 	%r307, %r122, %r306;
	ld.shared.u32 	%r308, [%r307];
	mad.lo.s32 	%r421, %r308, %r400, %r421;
$L__BB682_65:
	add.s32 	%r318, %r418, %r103;
	mul.wide.s32 	%rd24, %r318, 4;
	add.s64 	%rd25, %rd2, %rd24;
	ld.local.u32 	%r319, [%rd25];
	add.s32 	%r320, %r319, %r421;
	st.local.u32 	[%rd25], %r320;
	add.s32 	%r419, %r419, %r8;
	add.s32 	%r418, %r418, 1;
	setp.lt.s32 	%p52, %r419, %r18;
	@%p52 bra 	$L__BB682_32;
$L__BB682_66:
	add.s32 	%r409, %r409, %r7;
	add.s32 	%r408, %r408, 1;
	setp.lt.s32 	%p53, %r409, %r6;
	@%p53 bra 	$L__BB682_14;
	ld.local.v4.u32 	{%r391, %r390, %r389, %r388}, [%rd2];
	ld.local.v4.u32 	{%r387, %r386, %r385, %r384}, [%rd2+16];
$L__BB682_68:
	ld.param.u64 	%rd43, [_Z9cuda_gemmIiLi128ELi4ELi1ELi1024ELi8ELi8ELi64ELi1ELi0EEviiiPT_S1_S1_iii_param_5];
	bar.sync 	0;
	mul.lo.s32 	%r321, %r7, %r6;
	mul.lo.s32 	%r322, %r321, %r8;
	div.s32 	%r323, %r322, %r7;
	add.s32 	%r324, %r55, %r1;
	cvta.to.global.u64 	%rd26, %rd43;
	mul.wide.s32 	%rd27, %r324, 4;
	add.s64 	%rd28, %rd26, %rd27;
	st.global.u32 	[%rd28], %r391;
	rem.s32 	%r325, 1, %r9;
	add.s32 	%r326, %r9, 1;
	setp.lt.u32 	%p54, %r326, 3;
	shl.b32 	%r327, %r9, 7;
	selp.b32 	%r328, %r327, 0, %p54;
	add.s32 	%r329, %r324, %r328;
	mad.lo.s32 	%r330, %r323, %r325, %r329;
	mul.wide.s32 	%rd29, %r330, 4;
	add.s64 	%rd30, %rd26, %rd29;
	st.global.u32 	[%rd30], %r390;
	div.s32 	%r331, 2, %r9;
	shl.b32 	%r332, %r331, 7;
	mul.lo.s32 	%r333, %r331, %r9;
	sub.s32 	%r334, 2, %r333;
	add.s32 	%r335, %r324, %r332;
	mad.lo.s32 	%r336, %r323, %r334, %r335;
	mul.wide.s32 	%rd31, %r336, 4;
	add.s64 	%rd32, %rd26, %rd31;
	st.global.u32 	[%rd32], %r389;
	div.s32 	%r337, 3, %r9;
	shl.b32 	%r338, %r337, 7;
	mul.lo.s32 	%r339, %r337, %r9;
	sub.s32 	%r340, 3, %r339;
	add.s32 	%r341, %r324, %r338;
	mad.lo.s32 	%r342, %r323, %r340, %r341;
	mul.wide.s32 	%rd33, %r342, 4;
	add.s64 	%rd34, %rd26, %rd33;
	st.global.u32 	[%rd34], %r388;
	div.s32 	%r343, 4, %r9;
	shl.b32 	%r344, %r343, 7;
	mul.lo.s32 	%r345, %r343, %r9;
	sub.s32 	%r346, 4, %r345;
	add.s32 	%r347, %r324, %r344;
	mad.lo.s32 	%r348, %r323, %r346, %r347;
	mul.wide.s32 	%rd35, %r348, 4;
	add.s64 	%rd36, %rd26, %rd35;
	st.global.u32 	[%rd36], %r387;
	div.s32 	%r349, 5, %r9;
	shl.b32 	%r350, %r349, 7;
	mul.lo.s32 	%r351, %r349, %r9;
	sub.s32 	%r352, 5, %r351;
	add.s32 	%r353, %r324, %r350;
	mad.lo.s32 	%r354, %r323, %r352, %r353;
	mul.wide.s32 	%rd37, %r354, 4;
	add.s64 	%rd38, %rd26, %rd37;
	st.global.u32 	[%rd38], %r386;
	div.s32 	%r355, 6, %r9;
	shl.b32 	%r356, %r355, 7;
	mul.lo.s32 	%r357, %r355, %r9;
	sub.s32 	%r358, 6, %r357;
	add.s32 	%r359, %r324, %r356;
	mad.lo.s32 	%r360, %r323, %r358, %r359;
	mul.wide.s32 	%rd39, %r360, 4;
	add.s64 	%rd40, %rd26, %rd39;
	st.global.u32 	[%rd40], %r385;
	div.s32 	%r361, 7, %r9;
	shl.b32 	%r362, %r361, 7;
	mul.lo.s32 	%r363, %r361, %r9;
	sub.s32 	%r364, 7, %r363;
	add.s32 	%r365, %r324, %r362;
	mad.lo.s32 	%r366, %r323, %r364, %r365;
	mul.wide.s32 	%rd41, %r366, 4;
	add.s64 	%rd42, %rd26, %rd41;
	st.global.u32 	[%rd42], %r384;
	add.s32 	%r376, %r376, %r13;
	setp.lt.u32 	%p55, %r376, %r14;
	@%p55 bra 	$L__BB682_5;
$L__BB682_69:
	ret;

}
	// .globl	_Z9cuda_gemmIiLi128ELi4ELi1ELi1024ELi8ELi8ELi64ELi1ELi1EEviiiPT_S1_S1_iii
.visible .entry _Z9cuda_gemmIiLi128ELi4ELi1ELi1024ELi8ELi8ELi64ELi1ELi1EEviiiPT_S1_S1_iii(
	.param .u32 _Z9cuda_gemmIiLi128ELi4ELi1ELi1024ELi8ELi8ELi64ELi1ELi1EEviiiPT_S1_S1_iii_param_0,
	.param .u32 _Z9cuda_gemmIiLi128ELi4ELi1ELi1024ELi8ELi8ELi64ELi1ELi1EEviiiPT_S1_S1_iii_param_1,
	.param .u32 _Z9cuda_gemmIiLi128ELi4ELi1ELi1024ELi8ELi8ELi64ELi1ELi1EEviiiPT_S1_S1_iii_param_2,
	.param .u64 .ptr .align 1 _Z9cuda_gemmIiLi128ELi4ELi1ELi1024ELi8ELi8ELi64ELi1ELi1EEviiiPT_S1_S1_iii_param_3,
	.param .u64 .ptr .align 1 _Z9cuda_gemmIiLi128ELi4ELi1ELi1024ELi8ELi8ELi64ELi1ELi1EEviiiPT_S1_S1_iii_param_4,
	.param .u64 .ptr .align 1 _Z9cuda_gemmIiLi128ELi4ELi1ELi1024ELi8ELi8ELi64ELi1ELi1EEviiiPT_S1_S1_iii_param_5,
	.param .u32 _Z9cuda_gemmIiLi128ELi4ELi1ELi1024ELi8ELi8ELi64ELi1ELi1EEviiiPT_S1_S1_iii_param_6,
	.param .u32 _Z9cuda_gemmIiLi128ELi4ELi1ELi1024ELi8ELi8ELi64ELi1ELi1EEviiiPT_S1_S1_iii_param_7,
	.param .u32 _Z9cuda_gemmIiLi128ELi4ELi1ELi1024ELi8ELi8ELi64ELi1ELi1EEviiiPT_S1_S1_iii_param_8
)
.maxntid 128
{
	.reg .pred 	%p<78>;
	.reg .b16 	%rs<5>;
	.reg .b32 	%r<340>;
	.reg .b64 	%rd<33>;
	// demoted variable
	.shared .align 128 .b8 _ZZ9cuda_gemmIiLi128ELi4ELi1ELi1024ELi8ELi8ELi64ELi1ELi1EEviiiPT_S1_S1_iiiE11kron_fac_sh[288];
	// demoted variable
	.shared .align 128 .b8 _ZZ9cuda_gemmIiLi128ELi4ELi1ELi1024ELi8ELi8ELi64ELi1ELi1EEviiiPT_S1_S1_iiiE3Ash[4096];
	ld.param.u64 	%rd5, [_Z9cuda_gemmIiLi128ELi4ELi1ELi1024ELi8ELi8ELi64ELi1ELi1EEviiiPT_S1_S1_iii_param_3];
	ld.param.u64 	%rd6, [_Z9cuda_gemmIiLi128ELi4ELi1ELi1024ELi8ELi8ELi64ELi1ELi1EEviiiPT_S1_S1_iii_param_4];
	ld.param.u64 	%rd4, [_Z9cuda_gemmIiLi128ELi4ELi1ELi1024ELi8ELi8ELi64ELi1ELi1EEviiiPT_S1_S1_iii_param_5];
	cvta.to.global.u64 	%rd1, %rd6;
	cvta.to.global.u64 	%rd2, %rd5;
	mov.u32 	%r1, %tid.x;
	setp.gt.u32 	%p1, %r1, 63;
	@%p1 bra 	$L__BB683_7;
	mov.u32 	%r2, %ntid.x;
	add.s32 	%r65, %r1, %r2;
	max.u32 	%r66, %r65, 64;
	setp.lt.u32 	%p2, %r65, 64;
	selp.u32 	%r67, 1, 0, %p2;
	add.s32 	%r68, %r65, %r67;
	sub.s32 	%r69, %r66, %r68;
	div.u32 	%r70, %r69, %r2;
	add.s32 	%r3, %r70, %r67;
	and.b32  	%r71, %r3, 3;
	setp.eq.s32 	%p3, %r71, 3;
	mov.u32 	%r330, %r1;
	@%p3 bra 	$L__BB683_4;
	add.s32 	%r73, %r3, 1;
	and.b32  	%r4, %r73, 3;
	mov.b32 	%r329, 0;
	mov.u32 	%r330, %r1;
$L__BB683_3:
	.pragma "nounroll";
	mul.wide.u32 	%rd7, %r330, 4;
	add.s64 	%rd8, %rd1, %rd7;
	ld.global.u32 	%r74, [%rd8];
	and.b32  	%r75, %r330, 7;
	mov.u32 	%r76, _ZZ9cuda_gemmIiLi128ELi4ELi1ELi1024ELi8ELi8ELi64ELi1ELi1EEviiiPT_S1_S1_iiiE11kron_fac_sh;
	mad.lo.s32 	%r77, %r75, 36, %r76;
	shr.u32 	%r78, %r330, 1;
	and.b32  	%r79, %r78, 2147483644;
	add.s32 	%r80, %r77, %r79;
	st.shared.u32 	[%r80], %r74;
	add.s32 	%r330, %r330, %r2;
	add.s32 	%r329, %r329, 1;
	setp.ne.s32 	%p4, %r329, %r4;
	@%p4 bra 	$L__BB683_3;
$L__BB683_4:
	setp.lt.u32 	%p5, %r3, 3;
	@%p5 bra 	$L__BB683_7;
	mov.u32 	%r83, _ZZ9cuda_gemmIiLi128ELi4ELi1ELi1024ELi8ELi8ELi64ELi1ELi1EEviiiPT_S1_S1_iiiE11kron_fac_sh;
$L__BB683_6:
	mul.wide.u32 	%rd9, %r330, 4;
	add.s64 	%rd10, %rd1, %rd9;
	ld.global.u32 	%r81, [%rd10];
	and.b32  	%r82, %r330, 7;
	mad.lo.s32 	%r84, %r82, 36, %r83;
	shr.u32 	%r85, %r330, 1;
	and.b32  	%r86, %r85, 2147483644;
	add.s32 	%r87, %r84, %r86;
	st.shared.u32 	[%r87], %r81;
	add.s32 	%r88, %r330, %r2;
	mul.wide.u32 	%rd11, %r88, 4;
	add.s64 	%rd12, %rd1, %rd11;
	ld.global.u32 	%r89, [%rd12];
	and.b32  	%r90, %r88, 7;
	mad.lo.s32 	%r91, %r90, 36, %r83;
	shr.u32 	%r92, %r88, 1;
	and.b32  	%r93, %r92, 2147483644;
	add.s32 	%r94, %r91, %r93;
	st.shared.u32 	[%r94], %r89;
	add.s32 	%r95, %r88, %r2;
	mul.wide.u32 	%rd13, %r95, 4;
	add.s64 	%rd14, %rd1, %rd13;
	ld.global.u32 	%r96, [%rd14];
	and.b32  	%r97, %r95, 7;
	mad.lo.s32 	%r98, %r97, 36, %r83;
	shr.u32 	%r99, %r95, 1;
	and.b32  	%r100, %r99, 2147483644;
	add.s32 	%r101, %r98, %r100;
	st.shared.u32 	[%r101], %r96;
	add.s32 	%r102, %r95, %r2;
	mul.wide.u32 	%rd15, %r102, 4;
	add.s64 	%rd16, %rd1, %rd15;
	ld.global.u32 	%r103, [%rd16];
	and.b32  	%r104, %r102, 7;
	mad.lo.s32 	%r105, %r104, 36, %r83;
	shr.u32 	%r106, %r102, 1;
	and.b32  	%r107, %r106, 2147483644;
	add.s32 	%r108, %r105, %r107;
	st.shared.u32 	[%r108], %r103;
	add.s32 	%r330, %r102, %r2;
	setp.lt.u32 	%p6, %r330, 64;
	@%p6 bra 	$L__BB683_6;
$L__BB683_7:
	mov.u32 	%r332, %ctaid.y;
	mov.u32 	%r13, %nctaid.y;
	shl.b32 	%r14, %r13, 2;
	setp.ge.u32 	%p7, %r332, %r14;
	@%p7 bra 	$L__BB683_17;
	shl.b32 	%r15, %r1, 2;
	mov.u32 	%r109, %ntid.x;
	shl.b32 	%r16, %r109, 2;
	and.b32  	%r17, %r1, 7;
	shl.b32 	%r110, %r1, 3;
	add.s32 	%r18, %r15, %r16;
	cvt.u16.u32 	%rs2, %r18;
	sub.s16 	%rs3, 1023, %rs2;
	cvt.u16.u32 	%rs4, %r16;
	div.u16 	%rs1, %rs3, %rs4;
	cvt.u32.u16 	%r111, %rs1;
	and.b32  	%r19, %r111, 3;
	shl.b32 	%r112, %r1, 4;
	mov.u32 	%r113, _ZZ9cuda_gemmIiLi128ELi4ELi1ELi1024ELi8ELi8ELi64ELi1ELi1EEviiiPT_S1_S1_iiiE3Ash;
	add.s32 	%r20, %r113, %r112;
	shl.b32 	%r38, %r109, 4;
	add.s32 	%r21, %r20, %r38;
	add.s32 	%r22, %r18, %r16;
	or.b32  	%r114, %r110, %r17;
	shl.b32 	%r115, %r114, 2;
	add.s32 	%r23, %r113, %r115;
	add.s32 	%r116, %r1, 1;
	and.b32  	%r24, %r116, 7;
	or.b32  	%r117, %r110, %r24;
	shl.b32 	%r118, %r117, 2;
	add.s32 	%r25, %r113, %r118;
	add.s32 	%r119, %r1, 2;
	and.b32  	%r26, %r119, 7;
	or.b32  	%r120, %r110, %r26;
	shl.b32 	%r121, %r120, 2;
	add.s32 	%r27, %r113, %r121;
	add.s32 	%r122, %r1, 3;
	and.b32  	%r28, %r122, 7;
	or.b32  	%r123, %r110, %r28;
	shl.b32 	%r124, %r123, 2;
	add.s32 	%r29, %r113, %r124;
	xor.b32  	%r30, %r17, 4;
	or.b32  	%r125, %r110, %r30;
	shl.b32 	%r126, %r125, 2;
	add.s32 	%r31, %r113, %r126;
	add.s32 	%r127, %r1, 5;
	and.b32  	%r32, %r127, 7;
	add.s32 	%r128, %r1, 6;
	and.b32  	%r33, %r128, 7;
	or.b32  	%r129, %r110, %r33;
	shl.b32 	%r130, %r129, 2;
	add.s32 	%r34, %r113, %r130;
	add.s32 	%r131, %r1, -1;
	and.b32  	%r35, %r131, 7;
	or.b32  	%r132, %r110, %r35;
	shl.b32 	%r133, %r132, 2;
	add.s32 	%r36, %r113, %r133;
	mul.lo.s32 	%r37, %r109, 12;
	shl.b32 	%r39, %r109, 3;
	mul.lo.s32 	%r40, %r109, 48;
	shl.b32 	%r41, %r109, 6;
	shl.b32 	%r42, %r109, 5;
	cvta.to.global.u64 	%rd3, %rd4;
$L__BB683_9:
	setp.eq.s32 	%p8, %r19, 2;
	shl.b32 	%r44, %r332, 10;
	mov.u32 	%r333, %r15;
	@%p8 bra 	$L__BB683_13;
	setp.eq.s32 	%p9, %r19, 3;
	add.s32 	%r134, %r44, %r15;
	mul.wide.s32 	%rd17, %r134, 4;
	add.s64 	%rd18, %rd2, %rd17;
	ld.global.v4.u32 	{%r135, %r136, %r137, %r138}, [%rd18];
	st.shared.v4.u32 	[%r20], {%r135, %r136, %r137, %r138};
	mov.u32 	%r333, %r18;
	@%p9 bra 	$L__BB683_13;
	setp.eq.s32 	%p10, %r19, 0;
	add.s32 	%r139, %r44, %r18;
	mul.wide.s32 	%rd19, %r139, 4;
	add.s64 	%rd20, %rd2, %rd19;
	ld.global.v4.u32 	{%r140, %r141, %r142, %r143}, [%rd20];
	st.shared.v4.u32 	[%r21], {%r140, %r141, %r142, %r143};
	mov.u32 	%r333, %r22;
	@%p10 bra 	$L__BB683_13;
	add.s32 	%r333, %r22, %r16;
	add.s32 	%r144, %r44, %r22;
	mul.wide.s32 	%rd21, %r144, 4;
	add.s64 	%rd22, %rd2, %rd21;
	ld.global.v4.u32 	{%r145, %r146, %r147, %r148}, [%rd22];
	shl.b32 	%r149, %r16, 2;
	add.s32 	%r150, %r21, %r149;
	st.shared.v4.u32 	[%r150], {%r145, %r146, %r147, %r148};
$L__BB683_13:
	setp.lt.u16 	%p11, %rs1, 2;
	@%p11 bra 	$L__BB683_16;
	add.s32 	%r334, %r333, %r44;
	add.s32 	%r338, %r334, %r37;
	add.s32 	%r337, %r334, %r39;
	add.s32 	%r336, %r334, %r16;
	shl.b32 	%r151, %r333, 2;
	mov.u32 	%r152, _ZZ9cuda_gemmIiLi128ELi4ELi1ELi1024ELi8ELi8ELi64ELi1ELi1EEviiiPT_S1_S1_iiiE3Ash;
	add.s32 	%r335, %r152, %r151;
$L__BB683_15:
	mul.wide.s32 	%rd23, %r338, 4;
	add.s64 	%rd24, %rd2, %rd23;
	mul.wide.s32 	%rd25, %r337, 4;
	add.s64 	%rd26, %rd2, %rd25;
	mul.wide.s32 	%rd27, %r336, 4;
	add.s64 	%rd28, %rd2, %rd27;
	mul.wide.s32 	%rd29, %r334, 4;
	add.s64 	%rd30, %rd2, %rd29;
	ld.global.v4.u32 	{%r153, %r154, %r155, %r156}, [%rd30];
	st.shared.v4.u32 	[%r335], {%r153, %r154, %r155, %r156};
	add.s32 	%r157, %r333, %r16;
	ld.global.v4.u32 	{%r158, %r159, %r160, %r161}, [%rd28];
	add.s32 	%r162, %r335, %r38;
	st.shared.v4.u32 	[%r162], {%r158, %r159, %r160, %r161};
	add.s32 	%r163, %r157, %r16;
	ld.global.v4.u32 	{%r164, %r165, %r166, %r167}, [%rd26];
	add.s32 	%r168, %r335, %r42;
	st.shared.v4.u32 	[%r168], {%r164, %r165, %r166, %r167};
	add.s32 	%r169, %r163, %r16;
	ld.global.v4.u32 	{%r170, %r171, %r172, %r173}, [%rd24];
	add.s32 	%r174, %r335, %r40;
	st.shared.v4.u32 	[%r174], {%r170, %r171, %r172, %r173};
	add.s32 	%r333, %r169, %r16;
	add.s32 	%r338, %r338, %r38;
	add.s32 	%r337, %r337, %r38;
	add.s32 	%r336, %r336, %r38;
	add.s32 	%r335, %r335, %r41;
	add.s32 	%r334, %r334, %r38;
	setp.lt.u32 	%p12, %r333, 1024;
	@%p12 bra 	$L__BB683_15;
$L__BB683_16:
	bar.sync 	0;
	ld.shared.u32 	%r175, [%r23];
	ld.shared.u32 	%r176, [%r25];
	ld.shared.u32 	%r177, [%r27];
	ld.shared.u32 	%r178, [%r29];
	ld.shared.u32 	%r179, [%r31];
	shl.b32 	%r180, %r32, 2;
	shl.b32 	%r181, %r1, 5;
	or.b32  	%r182, %r181, %r180;
	mov.u32 	%r183, _ZZ9cuda_gemmIiLi128ELi4ELi1ELi1024ELi8ELi8ELi64ELi1ELi1EEviiiPT_S1_S1_iiiE3Ash;
	add.s32 	%r184, %r183, %r182;
	ld.shared.u32 	%r185, [%r184];
	ld.shared.u32 	%r186, [%r34];
	ld.shared.u32 	%r187, [%r36];
	shl.b32 	%r188, %r17, 2;
	mov.u32 	%r189, _ZZ9cuda_gemmIiLi128ELi4ELi1ELi1024ELi8ELi8ELi64ELi1ELi1EEviiiPT_S1_S1_iiiE11kron_fac_sh;
	add.s32 	%r190, %r189, %r188;
	ld.shared.u32 	%r191, [%r190];
	shfl.sync.idx.b32	%r192|%p13, %r191, %r17, 6175, -1;
	mul.lo.s32 	%r193, %r192, %r175;
	shfl.sync.idx.b32	%r194|%p14, %r191, %r24, 6175, -1;
	mad.lo.s32 	%r195, %r194, %r176, %r193;
	shfl.sync.idx.b32	%r196|%p15, %r191, %r26, 6175, -1;
	mad.lo.s32 	%r197, %r196, %r177, %r195;
	shfl.sync.idx.b32	%r198|%p16, %r191, %r28, 6175, -1;
	mad.lo.s32 	%r199, %r198, %r178, %r197;
	shfl.sync.idx.b32	%r200|%p17, %r191, %r30, 6175, -1;
	mad.lo.s32 	%r201, %r200, %r179, %r199;
	shfl.sync.idx.b32	%r202|%p18, %r191, %r32, 6175, -1;
	mad.lo.s32 	%r203, %r202, %r185, %r201;
	shfl.sync.idx.b32	%r204|%p19, %r191, %r33, 6175, -1;
	mad.lo.s32 	%r205, %r204, %r186, %r203;
	shfl.sync.idx.b32	%r206|%p20, %r191, %r35, 6175, -1;
	mad.lo.s32 	%r207, %r206, %r187, %r205;
	ld.shared.u32 	%r208, [%r190+36];
	shfl.sync.idx.b32	%r209|%p21, %r208, %r17, 6175, -1;
	mul.lo.s32 	%r210, %r209, %r175;
	shfl.sync.idx.b32	%r211|%p22, %r208, %r24, 6175, -1;
	mad.lo.s32 	%r212, %r211, %r176, %r210;
	shfl.sync.idx.b32	%r213|%p23, %r208, %r26, 6175, -1;
	mad.lo.s32 	%r214, %r213, %r177, %r212;
	shfl.sync.idx.b32	%r215|%p24, %r208, %r28, 6175, -1;
	mad.lo.s32 	%r216, %r215, %r178, %r214;
	shfl.sync.idx.b32	%r217|%p25, %r208, %r30, 6175, -1;
	mad.lo.s32 	%r218, %r217, %r179, %r216;
	shfl.sync.idx.b32	%r219|%p26, %r208, %r32, 6175, -1;
	mad.lo.s32 	%r220, %r219, %r185, %r218;
	shfl.sync.idx.b32	%r221|%p27, %r208, %r33, 6175, -1;
	mad.lo.s32 	%r222, %r221, %r186, %r220;
	shfl.sync.idx.b32	%r223|%p28, %r208, %r35, 6175, -1;
	mad.lo.s32 	%r224, %r223, %r187, %r222;
	ld.shared.u32 	%r225, [%r190+72];
	shfl.sync.idx.b32	%r226|%p29, %r225, %r17, 6175, -1;
	mul.lo.s32 	%r227, %r226, %r175;
	shfl.sync.idx.b32	%r228|%p30, %r225, %r24, 6175, -1;
	mad.lo.s32 	%r229, %r228, %r176, %r227;
	shfl.sync.idx.b32	%r230|%p31, %r225, %r26, 6175, -1;
	mad.lo.s32 	%r231, %r230, %r177, %r229;
	shfl.sync.idx.b32	%r232|%p32, %r225, %r28, 6175, -1;
	mad.lo.s32 	%r233, %r232, %r178, %r231;
	shfl.sync.idx.b32	%r234|%p33, %r225, %r30, 6175, -1;
	mad.lo.s32 	%r235, %r234, %r179, %r233;
	shfl.sync.idx.b32	%r236|%p34, %r225, %r32, 6175, -1;
	mad.lo.s32 	%r237, %r236, %r185, %r235;
	shfl.sync.idx.b32	%r238|%p35, %r225, %r33, 6175, -1;
	mad.lo.s32 	%r239, %r238, %r186, %r237;
	shfl.sync.idx.b32	%r240|%p36, %r225, %r35, 6175, -1;
	mad.lo.s32 	%r241, %r240, %r187, %r239;
	ld.shared.u32 	%r242, [%r190+108];
	shfl.sync.idx.b32	%r243|%p37, %r242, %r17, 6175, -1;
	mul.lo.s32 	%r244, %r243, %r175;
	shfl.sync.idx.b32	%r245|%p38, %r242, %r24, 6175, -1;
	mad.lo.s32 	%r246, %r245, %r176, %r244;
	shfl.sync.idx.b32	%r247|%p39, %r242, %r26, 6175, -1;
	mad.lo.s32 	%r248, %r247, %r177, %r246;
	shfl.sync.idx.b32	%r249|%p40, %r242, %r28, 6175, -1;
	mad.lo.s32 	%r250, %r249, %r178, %r248;
	shfl.sync.idx.b32	%r251|%p41, %r242, %r30, 6175, -1;
	mad.lo.s32 	%r252, %r251, %r179, %r250;
	shfl.sync.idx.b32	%r253|%p42, %r242, %r32, 6175, -1;
	mad.lo.s32 	%r254, %r253, %r185, %r252;
	shfl.sync.idx.b32	%r255|%p43, %r242, %r33, 6175, -1;
	mad.lo.s32 	%r256, %r255, %r186, %r254;
	shfl.sync.idx.b32	%r257|%p44, %r242, %r35, 6175, -1;
	mad.lo.s32 	%r258, %r257, %r187, %r256;
	ld.shared.u32 	%r259, [%r190+144];
	shfl.sync.idx.b32	%r260|%p45, %r259, %r17, 6175, -1;
	mul.lo.s32 	%r261, %r260, %r175;
	shfl.sync.idx.b32	%r262|%p46, %r259, %r24, 6175, -1;
	mad.lo.s32 	%r263, %r262, %r176, %r261;
	shfl.sync.idx.b32	%r264|%p47, %r259, %r26, 6175, -1;
	mad.lo.s32 	%r265, %r264, %r177, %r263;
	shfl.sync.idx.b32	%r266|%p48, %r259, %r28, 6175, -1;
	mad.lo.s32 	%r267, %r266, %r178, %r265;
	shfl.sync.idx.b32	%r268|%p49, %r259, %r30, 6175, -1;
	mad.lo.s32 	%r269, %r268, %r179, %r267;
	shfl.sync.idx.b32	%r270|%p50, %r259, %r32, 6175, -1;
	mad.lo.s32 	%r271, %r270, %r185, %r269;
	shfl.sync.idx.b32	%r272|%p51, %r259, %r33, 6175, -1;
	mad.lo.s32 	%r273, %r272, %r186, %r271;
	shfl.sync.idx.b32	%r274|%p52, %r259, %r35, 6175, -1;
	mad.lo.s32 	%r275, %r274, %r187, %r273;
	ld.shared.u32 	%r276, [%r190+180];
	shfl.sync.idx.b32	%r277|%p53, %r276, %r17, 6175, -1;
	mul.lo.s32 	%r278, %r277, %r175;
	shfl.sync.idx.b32	%r279|%p54, %r276, %r24, 6175, -1;
	mad.lo.s32 	%r280, %r279, %r176, %r278;
	shfl.sync.idx.b32	%r281|%p55, %r276, %r26, 6175, -1;
	mad.lo.s32 	%r282, %r281, %r177, %r280;
	shfl.sync.idx.b32	%r283|%p56, %r276, %r28, 6175, -1;
	mad.lo.s32 	%r284, %r283, %r178, %r282;
	shfl.sync.idx.b32	%r285|%p57, %r276, %r30, 6175, -1;
	mad.lo.s32 	%r286, %r285, %r179, %r284;
	shfl.sync.idx.b32	%r287|%p58, %r276, %r32, 6175, -1;
	mad.lo.s32 	%r288, %r287, %r185, %r286;
	shfl.sync.idx.b32	%r289|%p59, %r276, %r33, 6175, -1;
	mad.lo.s32 	%r290, %r289, %r186, %r288;
	shfl.sync.idx.b32	%r291|%p60, %r276, %r35, 6175, -1;
	mad.lo.s32 	%r292, %r291, %r187, %r290;
	ld.shared.u32 	%r293, [%r190+216];
	shfl.sync.idx.b32	%r294|%p61, %r293, %r17, 6175, -1;
	mul.lo.s32 	%r295, %r294, %r175;
	shfl.sync.idx.b32	%r296|%p62, %r293, %r24, 6175, -1;
	mad.lo.s32 	%r297, %r296, %r176, %r295;
	shfl.sync.idx.b32	%r298|%p63, %r293, %r26, 6175, -1;
	mad.lo.s32 	%r299, %r298, %r177, %r297;
	shfl.sync.idx.b32	%r300|%p64, %r293, %r28, 6175, -1;
	mad.lo.s32 	%r301, %r300, %r178, %r299;
	shfl.sync.idx.b32	%r302|%p65, %r293, %r30, 6175, -1;
	mad.lo.s32 	%r303, %r302, %r179, %r301;
	shfl.sync.idx.b32	%r304|%p66, %r293, %r32, 6175, -1;
	mad.lo.s32 	%r305, %r304, %r185, %r303;
	shfl.sync.idx.b32	%r306|%p67, %r293, %r33, 6175, -1;
	mad.lo.s32 	%r307, %r306, %r186, %r305;
	shfl.sync.idx.b32	%r308|%p68, %r293, %r35, 6175, -1;
	mad.lo.s32 	%r309, %r308, %r187, %r307;
	ld.shared.u32 	%r310, [%r190+252];
	shfl.sync.idx.b32	%r311|%p69, %r310, %r17, 6175, -1;
	mul.lo.s32 	%r312, %r311, %r175;
	shfl.sync.idx.b32	%r313|%p70, %r310, %r24, 6175, -1;
	mad.lo.s32 	%r314, %r313, %r176, %r312;
	shfl.sync.idx.b32	%r315|%p71, %r310, %r26, 6175, -1;
	mad.lo.s32 	%r316, %r315, %r177, %r314;
	shfl.sync.idx.b32	%r317|%p72, %r310, %r28, 6175, -1;
	mad.lo.s32 	%r318, %r317, %r178, %r316;
	shfl.sync.idx.b32	%r319|%p73, %r310, %r30, 6175, -1;
	mad.lo.s32 	%r320, %r319, %r179, %r318;
	shfl.sync.idx.b32	%r321|%p74, %r310, %r32, 6175, -1;
	mad.lo.s32 	%r322, %r321, %r185, %r320;
	shfl.sync.idx.b32	%r323|%p75, %r310, %r33, 6175, -1;
	mad.lo.s32 	%r324, %r323, %r186, %r322;
	shfl.sync.idx.b32	%r325|%p76, %r310, %r35, 6175, -1;
	mad.lo.s32 	%r326, %r325, %r187, %r324;
	bar.sync 	0;
	add.s32 	%r327, %r44, %r1;
	mul.wide.s32 	%rd31, %r327, 4;
	add.s64 	%rd32, %rd3, %rd31;
	st.global.u32 	[%rd32], %r207;
	st.global.u32 	[%rd32+512], %r224;
	st.global.u32 	[%rd32+1024], %r241;
	st.global.u32 	[%rd32+1536], %r258;
	st.global.u32 	[%rd32+2048], %r275;
	st.global.u32 	[%rd32+2560], %r292;
	st.global.u32 	[%rd32+3072], %r309;
	st.global.u32 	[%rd32+3584], %r326;
	add.s32 	%r332, %r332, %r13;
	setp.lt.u32 	%p77, %r332, %r14;
	@%p77 bra 	$L__BB683_9;
$L__BB683_17:
	ret;

}
	// .globl	_Z9cuda_gemmIiLi128ELi4ELi1ELi1024ELi16ELi16ELi64ELi0ELi0EEviiiPT_S1_S1_iii
.visible .entry _Z9cuda_gemmIiLi128ELi4ELi1ELi1024ELi16ELi16ELi64ELi0ELi0EEviiiPT_S1_S1_iii(
	.param .u32 _Z9cuda_gemmIiLi128ELi4ELi1ELi1024ELi16ELi16ELi64ELi0ELi0EEviiiPT_S1_S1_iii_param_0,
	.param .u32 _Z9cuda_gemmIiLi128ELi4ELi1ELi1024ELi16ELi16ELi64ELi0ELi0EEviiiPT_S1_S1_iii_param_1,
	.param .u32 _Z9cuda_gemmIiLi128ELi4ELi1ELi1024ELi16ELi16ELi64ELi0ELi0EEviiiPT_S1_S1_iii_param_2,
	.param .u64 .ptr .align 1 _Z9cuda_gemmIiLi128ELi4ELi1ELi1024ELi16ELi16ELi64ELi0ELi0EEviiiPT_S1_S1_iii_param_3,
	.param .u64 .ptr .align 1 _Z9cuda_gemmIiLi128ELi4ELi1ELi1024ELi16ELi16ELi64ELi0ELi0EEviiiPT_S1_S1_iii_param_4,
	.param .u64 .ptr .align 1 _Z9cuda_gemmIiLi128ELi4ELi1ELi1024ELi16ELi16ELi64ELi0ELi0EEviiiPT_S1_S1_iii_param_5,
	.param .u32 _Z9cuda_gemmIiLi128ELi4ELi1ELi1024ELi16ELi16ELi64ELi0ELi0EEviiiPT_S1_S1_iii_param_6,
	.param .u32 _Z9cuda_gemmIiLi128ELi4ELi1ELi1024ELi16ELi16ELi64ELi0ELi0EEviiiPT_S1_S1_iii_param_7,
	.param .u32 _Z9cuda_gemmIiLi128ELi4ELi1ELi1024ELi16ELi16ELi64ELi0ELi0EEviiiPT_S1_S1_iii_param_8
)
.maxntid 128
{
	.local .align 16 .b8 	__local_depot684[32];
	.reg .b64 	%SP;
	.reg .b64 	%SPL;
	.reg .pred 	%p<96>;
	.reg .b16 	%rs<8>;
	.reg .b32 	%r<671>;
	.reg .b64 	%rd<44>;
	// demoted variable
	.shared .align 128 .b8 _ZZ9cuda_gemmIiLi128ELi4ELi1ELi1024ELi16ELi16ELi64ELi0ELi0EEviiiPT_S1_S1_iiiE11kron_fac_sh[1088];
	// demoted variable
	.shared .align 128 .b8 _ZZ9cuda_gemmIiLi128ELi4ELi1ELi1024ELi16ELi16ELi64ELi0ELi0EEviiiPT_S1_S1_iiiE3Ash[4096];
	mov.u64 	%SPL, __local_depot684;
	ld.param.u32 	%r258, [_Z9cuda_gemmIiLi128ELi4ELi1ELi1024ELi16ELi16ELi64ELi0ELi0EEviiiPT_S1_S1_iii_param_2];
	ld.param.u64 	%rd6, [_Z9cuda_gemmIiLi128ELi4ELi1ELi1024ELi16ELi16ELi64ELi0ELi0EEviiiPT_S1_S1_iii_param_3];
	ld.param.u64 	%rd4, [_Z9cuda_gemmIiLi128ELi4ELi1ELi1024ELi16ELi16ELi64ELi0ELi0EEviiiPT_S1_S1_iii_param_4];
	ld.param.u32 	%r259, [_Z9cuda_gemmIiLi128ELi4ELi1ELi1024ELi16ELi16ELi64ELi0ELi0EEviiiPT_S1_S1_iii_param_6];
	ld.param.u32 	%r260, [_Z9cuda_gemmIiLi128ELi4ELi1ELi1024ELi16ELi16ELi64ELi0ELi0EEviiiPT_S1_S1_iii_param_7];
	cvta.to.global.u64 	%rd1, %rd6;
	add.u64 	%rd2, %SPL, 0;
	mov.u32 	%r1, %tid.x;
	mul.lo.s32 	%r2, %r260, %r259;
	setp.ge.u32 	%p1, %r1, %r2;
	@%p1 bra 	$L__BB684_3;
	mov.u32 	%r3, %ntid.x;
	cvta.to.global.u64 	%rd3, %rd4;
	mov.u32 	%r555, %r1;
$L__BB684_2:
	mul.wide.u32 	%rd8, %r555, 4;
	add.s64 	%rd9, %rd3, %rd8;
	ld.global.u32 	%r261, [%rd9];
	rem.u32 	%r262, %r555, %r259;
	mov.u32 	%r263, _ZZ9cuda_gemmIiLi128ELi4ELi1ELi1024ELi16ELi16ELi64ELi0ELi0EEviiiPT_S1_S1_iiiE11kron_fac_sh;
	mad.lo.s32 	%r264, %r262, 68, %r263;
	div.u32 	%r265, %r555, %r260;
	shl.b32 	%r266, %r265, 2;
	add.s32 	%r267, %r264, %r266;
	st.shared.u32 	[%r267], %r261;
	add.s32 	%r555, %r555, %r3;
	setp.lt.u32 	%p2, %r555, %r2;
	@%p2 bra 	$L__BB684_2;
$L__BB684_3:
	div.s32 	%r6, 1024, %r260;
	min.s32 	%r7, %r6, 128;
	cvt.u16.u32 	%rs3, %r7;
	div.s16 	%rs1, 128, %rs3;
	div.s16 	%rs4, 16, %rs1;
	cvt.s32.s16 	%r8, %rs4;
	div.u32 	%r10, %r1, %r7;
	mul.lo.s32 	%r268, %r10, %r7;
	sub.s32 	%r9, %r1, %r268;
	mov.u32 	%r572, %ctaid.y;
	mov.u32 	%r12, %nctaid.y;
	shl.b32 	%r13, %r12, 2;
	setp.ge.u32 	%p3, %r572, %r13;
	@%p3 bra 	$L__BB684_117;
	mov.u32 	%r270, %ctaid.x;
	shl.b32 	%r14, %r1, 2;
	shl.b32 	%r15, %r270, 10;
	mov.u32 	%r271, %ntid.x;
	shl.b32 	%r16, %r271, 2;
	and.b32  	%r17, %r9, 15;
	min.s32 	%r18, %r259, 16;
	and.b32  	%r19, %r1, 15;
	shr.s32 	%r272, %r258, 31;
	shr.u32 	%r273, %r272, 22;
	add.s32 	%r274, %r258, %r273;
	shr.s32 	%r20, %r274, 10;
	mad.lo.s32 	%r21, %r6, %r270, %r1;
	add.s32 	%r22, %r14, %r16;
	cvt.u16.u32 	%rs5, %r22;
	sub.s16 	%rs6, 1023, %rs5;
	cvt.u16.u32 	%rs7, %r16;
	div.u16 	%rs2, %rs6, %rs7;
	cvt.u32.u16 	%r275, %rs2;
	and.b32  	%r23, %r275, 3;
	shl.b32 	%r276, %r1, 4;
	mov.u32 	%r277, _ZZ9cuda_gemmIiLi128ELi4ELi1ELi1024ELi16ELi16ELi64ELi0ELi0EEviiiPT_S1_S1_iiiE3Ash;
	add.s32 	%r24, %r277, %r276;
	shl.b32 	%r58, %r271, 4;
	add.s32 	%r25, %r24, %r58;
	add.s32 	%r26, %r22, %r16;
	add.s32 	%r278, %r9, 1;
	and.b32  	%r27, %r278, 15;
	add.s32 	%r279, %r9, 2;
	and.b32  	%r28, %r279, 15;
	add.s32 	%r280, %r9, 3;
	and.b32  	%r29, %r280, 15;
	add.s32 	%r281, %r9, 4;
	and.b32  	%r30, %r281, 15;
	add.s32 	%r282, %r9, 5;
	and.b32  	%r31, %r282, 15;
	add.s32 	%r283, %r9, 6;
	and.b32  	%r32, %r283, 15;
	add.s32 	%r284, %r9, 7;
	and.b32  	%r33, %r284, 15;
	xor.b32  	%r34, %r17, 8;
	add.s32 	%r285, %r9, 9;
	and.b32  	%r35, %r285, 15;
	add.s32 	%r286, %r9, 10;
	and.b32  	%r36, %r286, 15;
	add.s32 	%r287, %r9, 11;
	and.b32  	%r37, %r287, 15;
	add.s32 	%r288, %r9, 12;
	and.b32  	%r38, %r288, 15;
	add.s32 	%r289, %r9, 13;
	and.b32  	%r39, %r289, 15;
	add.s32 	%r290, %r9, 14;
	and.b32  	%r40, %r290, 15;
	add.s32 	%r291, %r9, -1;
	and.b32  	%r41, %r291, 15;
	setp.lt.s32 	%p4, %r17, %r260;
	selp.b32 	%r292, 0, %r260, %p4;
	sub.s32 	%r42, %r17, %r292;
	add.s32 	%r293, %r17, 1;
	setp.lt.s32 	%p5, %r293, %r260;
	selp.b32 	%r294, 0, %r260, %p5;
	sub.s32 	%r43, %r293, %r294;
	add.s32 	%r295, %r17, 2;
	setp.lt.s32 	%p6, %r295, %r260;
	selp.b32 	%r296, 0, %r260, %p6;
	sub.s32 	%r44, %r295, %r296;
	add.s32 	%r297, %r17, 3;
	setp.lt.s32 	%p7, %r297, %r260;
	selp.b32 	%r298, 0, %r260, %p7;
	sub.s32 	%r45, %r297, %r298;
	add.s32 	%r299, %r17, 4;
	setp.lt.s32 	%p8, %r299, %r260;
	selp.b32 	%r300, 0, %r260, %p8;
	sub.s32 	%r46, %r299, %r300;
	add.s32 	%r301, %r17, 5;
	setp.lt.s32 	%p9, %r301, %r260;
	selp.b32 	%r302, 0, %r260, %p9;
	sub.s32 	%r47, %r301, %r302;
	add.s32 	%r303, %r17, 6;
	setp.lt.s32 	%p10, %r303, %r260;
	selp.b32 	%r304, 0, %r260, %p10;
	sub.s32 	%r48, %r303, %r304;
	add.s32 	%r305, %r17, 7;
	setp.lt.s32 	%p11, %r305, %r260;
	selp.b32 	%r306, 0, %r260, %p11;
	sub.s32 	%r49, %r305, %r306;
	add.s32 	%r307, %r17, 8;
	setp.lt.s32 	%p12, %r307, %r260;
	selp.b32 	%r308, 0, %r260, %p12;
	sub.s32 	%r50, %r307, %r308;
	add.s32 	%r309, %r17, 9;
	setp.lt.s32 	%p13, %r309, %r260;
	selp.b32 	%r310, 0, %r260, %p13;
	sub.s32 	%r51, %r309, %r310;
	add.s32 	%r311, %r17, 10;
	setp.lt.s32 	%p14, %r311, %r260;
	selp.b32 	%r312, 0, %r260, %p14;
	sub.s32 	%r52, %r311, %r312;
	add.s32 	%r313, %r17, 11;
	setp.lt.s32 	%p15, %r313, %r260;
	selp.b32 	%r314, 0, %r260, %p15;
	sub.s32 	%r53, %r313, %r314;
	add.s32 	%r315, %r17, 12;
	setp.lt.s32 	%p16, %r315, %r260;
	selp.b32 	%r316, 0, %r260, %p16;
	sub.s32 	%r54, %r315, %r316;
	add.s32 	%r317, %r17, 13;
	setp.lt.s32 	%p17, %r317, %r260;
	selp.b32 	%r318, 0, %r260, %p17;
	sub.s32 	%r55, %r317, %r318;
	add.s32 	%r319, %r17, 14;
	setp.lt.s32 	%p18, %r319, %r260;
	selp.b32 	%r320, 0, %r260, %p18;
	sub.s32 	%r56, %r319, %r320;
	add.s32 	%r321, %r17, 15;
	setp.lt.s32 	%p19, %r321, %r260;
	selp.b32 	%r322, 0, %r260, %p19;
	sub.s32 	%r57, %r321, %r322;
	mul.lo.s32 	%r59, %r271, 48;
	shl.b32 	%r60, %r271, 6;
	shl.b32 	%r61, %r271, 5;
	cvt.s32.s16 	%r62, %rs1;
	shl.b32 	%r437, %r19, 2;
$L__BB684_5:
	setp.eq.s32 	%p20, %r23, 2;
	mov.b32 	%r323, 0;
	st.local.v4.u32 	[%rd2], {%r323, %r323, %r323, %r323};
	st.local.v4.u32 	[%rd2+16], {%r323, %r323, %r323, %r323};
	mul.lo.s32 	%r80, %r572, %r258;
	add.s32 	%r81, %r80, %r15;
	mov.u32 	%r573, %r14;
	@%p20 bra 	$L__BB684_9;
	setp.eq.s32 	%p21, %r23, 3;
	add.s32 	%r324, %r81, %r14;
	mul.wide.s32 	%rd10, %r324, 4;
	add.s64 	%rd11, %rd1, %rd10;
	ld.global.v4.u32 	{%r325, %r326, %r327, %r328}, [%rd11];
	st.shared.v4.u32 	[%r24], {%r325, %r326, %r327, %r328};
	mov.u32 	%r573, %r22;
	@%p21 bra 	$L__BB684_9;
	setp.eq.s32 	%p22, %r23, 0;
	add.s32 	%r329, %r81, %r22;
	mul.wide.s32 	%rd12, %r329, 4;
	add.s64 	%rd13, %rd1, %rd12;
	ld.global.v4.u32 	{%r330, %r331, %r332, %r333}, [%rd13];
	st.shared.v4.u32 	[%r25], {%r330, %r331, %r332, %r333};
	mov.u32 	%r573, %r26;
	@%p22 bra 	$L__BB684_9;
	add.s32 	%r573, %r26, %r16;
	add.s32 	%r334, %r81, %r26;
	mul.wide.s32 	%rd14, %r334, 4;
	add.s64 	%rd15, %rd1, %rd14;
	ld.global.v4.u32 	{%r335, %r336, %r337, %r338}, [%rd15];
	shl.b32 	%r339, %r16, 2;
	add.s32 	%r340, %r25, %r339;
	st.shared.v4.u32 	[%r340], {%r335, %r336, %r337, %r338};
$L__BB684_9:
	setp.lt.u16 	%p23, %rs2, 2;
	@%p23 bra 	$L__BB684_12;
	mov.u32 	%r341, %ntid.x;
	add.s32 	%r342, %r15, %r573;
	add.s32 	%r574, %r342, %r80;
	mad.lo.s32 	%r578, %r341, 12, %r574;
	shl.b32 	%r343, %r341, 3;
	add.s32 	%r577, %r574, %r343;
	add.s32 	%r576, %r574, %r16;
	shl.b32 	%r344, %r573, 2;
	mov.u32 	%r345, _ZZ9cuda_gemmIiLi128ELi4ELi1ELi1024ELi16ELi16ELi64ELi0ELi0EEviiiPT_S1_S1_iiiE3Ash;
	add.s32 	%r575, %r345, %r344;
$L__BB684_11:
	mul.wide.s32 	%rd16, %r578, 4;
	add.s64 	%rd17, %rd1, %rd16;
	mul.wide.s32 	%rd18, %r577, 4;
	add.s64 	%rd19, %rd1, %rd18;
	mul.wide.s32 	%rd20, %r576, 4;
	add.s64 	%rd21, %rd1, %rd20;
	mul.wide.s32 	%rd22, %r574, 4;
	add.s64 	%rd23, %rd1, %rd22;
	ld.global.v4.u32 	{%r346, %r347, %r348, %r349}, [%rd23];
	st.shared.v4.u32 	[%r575], {%r346, %r347, %r348, %r349};
	add.s32 	%r350, %r573, %r16;
	ld.global.v4.u32 	{%r351, %r352, %r353, %r354}, [%rd21];
	add.s32 	%r355, %r575, %r58;
	st.shared.v4.u32 	[%r355], {%r351, %r352, %r353, %r354};
	add.s32 	%r356, %r350, %r16;
	ld.global.v4.u32 	{%r357, %r358, %r359, %r360}, [%rd19];
	add.s32 	%r361, %r575, %r61;
	st.shared.v4.u32 	[%r361], {%r357, %r358, %r359, %r360};
	add.s32 	%r362, %r356, %r16;
	ld.global.v4.u32 	{%r363, %r364, %r365, %r366}, [%rd17];
	add.s32 	%r367, %r575, %r59;
	st.shared.v4.u32 	[%r367], {%r363, %r364, %r365, %r366};
	add.s32 	%r573, %r362, %r16;
	add.s32 	%r578, %r578, %r58;
	add.s32 	%r577, %r577, %r58;
	add.s32 	%r576, %r576, %r58;
	add.s32 	%r575, %r575, %r60;
	add.s32 	%r574, %r574, %r58;
	setp.lt.u32 	%p24, %r573, 1024;
	@%p24 bra 	$L__BB684_11;
$L__BB684_12:
	setp.lt.s32 	%p25, %r6, 1;
	bar.sync 	0;
	mov.b32 	%r580, 0;
	mov.u32 	%r581, %r580;
	mov.u32 	%r582, %r580;
	mov.u32 	%r583, %r580;
	mov.u32 	%r584, %r580;
	mov.u32 	%r585, %r580;
	mov.u32 	%r586, %r580;
	mov.u32 	%r587, %r580;
	@%p25 bra 	$L__BB684_116;
	mov.b32 	%r620, 0;
	mov.u32 	%r621, %r620;
$L__BB684_14:
	setp.gt.s32 	%p26, %r260, 0;
	add.s32 	%r370, %r621, %r9;
	mul.lo.s32 	%r144, %r370, %r260;
	@%p26 bra 	$L__BB684_15;
	bra.uni 	$L__BB684_16;
$L__BB684_15:
	add.s32 	%r371, %r17, %r144;
	shl.b32 	%r372, %r371, 2;
	mov.u32 	%r373, _ZZ9cuda_gemmIiLi128ELi4ELi1ELi1024ELi16ELi16ELi64ELi0ELi0EEviiiPT_S1_S1_iiiE3Ash;
	add.s32 	%r374, %r373, %r372;
	ld.shared.u32 	%r622, [%r374];
$L__BB684_16:
	setp.lt.s32 	%p27, %r260, 2;
	@%p27 bra 	$L__BB684_18;
	add.s32 	%r375, %r27, %r144;
	shl.b32 	%r376, %r375, 2;
	mov.u32 	%r377, _ZZ9cuda_gemmIiLi128ELi4ELi1ELi1024ELi16ELi16ELi64ELi0ELi0EEviiiPT_S1_S1_iiiE3Ash;
	add.s32 	%r378, %r377, %r376;
	ld.shared.u32 	%r618, [%r378];
$L__BB684_18:
	setp.lt.s32 	%p28, %r260, 3;
	@%p28 bra 	$L__BB684_20;
	add.s32 	%r379, %r28, %r144;
	shl.b32 	%r380, %r379, 2;
	mov.u32 	%r381, _ZZ9cuda_gemmIiLi128ELi4ELi1ELi1024ELi16ELi16ELi64ELi0ELi0EEviiiPT_S1_S1_iiiE3Ash;
	add.s32 	%r382, %r381, %r380;
	ld.shared.u32 	%r617, [%r382];
$L__BB684_20:
	setp.lt.s32 	%p29, %r260, 4;
	@%p29 bra 	$L__BB684_22;
	add.s32 	%r383, %r29, %r144;
	shl.b32 	%r384, %r383, 2;
	mov.u32 	%r385, _ZZ9cuda_gemmIiLi128ELi4ELi1ELi1024ELi16ELi16ELi64ELi0ELi0EEviiiPT_S1_S1_iiiE3Ash;
	add.s32 	%r386, %r385, %r384;
	ld.shared.u32 	%r616, [%r386];
$L__BB684_22:
	setp.lt.s32 	%p30, %r260, 5;
	@%p30 bra 	$L__BB684_24;
	add.s32 	%r387, %r30, %r144;
	shl.b32 	%r388, %r387, 2;
	mov.u32 	%r389, _ZZ9cuda_gemmIiLi128ELi4ELi1ELi1024ELi16ELi16ELi64ELi0ELi0EEviiiPT_S1_S1_iiiE3Ash;
	add.s32 	%r390, %r389, %r388;
	ld.shared.u32 	%r615, [%r390];
$L__BB684_24:
	setp.lt.s32 	%p31, %r260, 6;
	@%p31 bra 	$L__BB684_26;
	add.s32 	%r391, %r31, %r144;
	shl.b32 	%r392, %r391, 2;
	mov.u32 	%r393, _ZZ9cuda_gemmIiLi128ELi4ELi1ELi1024ELi16ELi16ELi64ELi0ELi0EEviiiPT_S1_S1_iiiE3Ash;
	add.s32 	%r394, %r393, %r392;
	ld.shared.u32 	%r614, [%r394];
$L__BB684_26:
	setp.lt.s32 	%p32, %r260, 7;
	@%p32 bra 	$L__BB684_28;
	add.s32 	%r395, %r32, %r144;
	shl.b32 	%r396, %r395, 2;
	mov.u32 	%r397, _ZZ9cuda_gemmIiLi128ELi4ELi1ELi1024ELi16ELi16ELi64ELi0ELi0EEviiiPT_S1_S1_iiiE3Ash;
	add.s32 	%r398, %r397, %r396;
	ld.shared.u32 	%r613, [%r398];
$L__BB684_28:
	setp.lt.s32 	%p33, %r260, 8;
	@%p33 bra 	$L__BB684_30;
	add.s32 	%r399, %r33, %r144;
	shl.b32 	%r400, %r399, 2;
	mov.u32 	%r401, _ZZ9cuda_gemmIiLi128ELi4ELi1ELi1024ELi16ELi16ELi64ELi0ELi0EEviiiPT_S1_S1_iiiE3Ash;
	add.s32 	%r402, %r401, %r400;
	ld.shared.u32 	%r612, [%r402];
$L__BB684_30:
	setp.lt.s32 	%p34, %r260, 9;
	@%p34 bra 	$L__BB684_32;
	add.s32 	%r403, %r34, %r144;
	shl.b32 	%r404, %r403, 2;
	mov.u32 	%r405, _ZZ9cuda_gemmIiLi128ELi4ELi1ELi1024ELi16ELi16ELi64ELi0ELi0EEviiiPT_S1_S1_iiiE3Ash;
	add.s32 	%r406, %r405, %r404;
	ld.shared.u32 	%r611, [%r406];
$L__BB684_32:
	setp.lt.s32 	%p35, %r260, 10;
	@%p35 bra 	$L__BB684_34;
	add.s32 	%r407, %r35, %r144;
	shl.b32 	%r408, %r407, 2;
	mov.u32 	%r409, _ZZ9cuda_gemmIiLi128ELi4ELi1ELi1024ELi16ELi16ELi64ELi0ELi0EEviiiPT_S1_S1_iiiE3Ash;
	add.s32 	%r410, %r409, %r408;
	ld.shared.u32 	%r610, [%r410];
$L__BB684_34:
	setp.lt.s32 	%p36, %r260, 11;
	@%p36 bra 	$L__BB684_36;
	add.s32 	%r411, %r36, %r144;
	shl.b32 	%r412, %r411, 2;
	mov.u32 	%r413, _ZZ9cuda_gemmIiLi128ELi4ELi1ELi1024ELi16ELi16ELi64ELi0ELi0EEviiiPT_S1_S1_iiiE3Ash;
	add.s32 	%r414, %r413, %r412;
	ld.shared.u32 	%r609, [%r414];
$L__BB684_36:
	setp.lt.s32 	%p37, %r260, 12;
	@%p37 bra 	$L__BB684_38;
	add.s32 	%r415, %r37, %r144;
	shl.b32 	%r416, %r415, 2;
	mov.u32 	%r417, _ZZ9cuda_gemmIiLi128ELi4ELi1ELi1024ELi16ELi16ELi64ELi0ELi0EEviiiPT_S1_S1_iiiE3Ash;
	add.s32 	%r418, %r417, %r416;
	ld.shared.u32 	%r608, [%r418];
$L__BB684_38:
	setp.lt.s32 	%p38, %r260, 13;
	@%p38 bra 	$L__BB684_40;
	add.s32 	%r419, %r38, %r144;
	shl.b32 	%r420, %r419, 2;
	mov.u32 	%r421, _ZZ9cuda_gemmIiLi128ELi4ELi1ELi1024ELi16ELi16ELi64ELi0ELi0EEviiiPT_S1_S1_iiiE3Ash;
	add.s32 	%r422, %r421, %r420;
	ld.shared.u32 	%r607, [%r422];
$L__BB684_40:
	setp.lt.s32 	%p39, %r260, 14;
	@%p39 bra 	$L__BB684_42;
	add.s32 	%r423, %r39, %r144;
	shl.b32 	%r424, %r423, 2;
	mov.u32 	%r425, _ZZ9cuda_gemmIiLi128ELi4ELi1ELi1024ELi16ELi16ELi64ELi0ELi0EEviiiPT_S1_S1_iiiE3Ash;
	add.s32 	%r426, %r425, %r424;
	ld.shared.u32 	%r606, [%r426];
$L__BB684_42:
	setp.lt.s32 	%p40, %r260, 15;
	@%p40 bra 	$L__BB684_44;
	add.s32 	%r427, %r40, %r144;
	shl.b32 	%r428, %r427, 2;
	mov.u32 	%r429, _ZZ9cuda_gemmIiLi128ELi4ELi1ELi1024ELi16ELi16ELi64ELi0ELi0EEviiiPT_S1_S1_iiiE3Ash;
	add.s32 	%r430, %r429, %r428;
	ld.shared.u32 	%r605, [%r430];
$L__BB684_44:
	setp.lt.s32 	%p41, %r260, 16;
	@%p41 bra 	$L__BB684_46;
	add.s32 	%r431, %r41, %r144;
	shl.b32 	%r432, %r431, 2;
	mov.u32 	%r433, _ZZ9cuda_gemmIiLi128ELi4ELi1ELi1024ELi16ELi16ELi64ELi0ELi0EEviiiPT_S1_S1_iiiE3Ash;
	add.s32 	%r434, %r433, %r432;
	ld.shared.u32 	%r604, [%r434];
$L__BB684_46:
	setp.lt.s32 	%p42, %r10, %r18;
	@%p42 bra 	$L__BB684_47;
	bra.uni 	$L__BB684_114;
$L__BB684_47:
	mul.lo.s32 	%r145, %r620, %r8;
	mov.b32 	%r638, 0;
	mov.u32 	%r639, %r10;
$L__BB684_48:
	setp.gt.u32 	%p43, %r260, 64;
	mov.u32 	%r436, _ZZ9cuda_gemmIiLi128ELi4ELi1ELi1024ELi16ELi16ELi64ELi0ELi0EEviiiPT_S1_S1_iiiE11kron_fac_sh;
	mad.lo.s32 	%r180, %r639, 68, %r436;
	add.s32 	%r438, %r180, %r437;
	ld.shared.u32 	%r181, [%r438];
	@%p43 bra 	$L__BB684_81;
	setp.eq.s32 	%p60, %r260, 0;
	mov.b32 	%r641, 0;
	@%p60 bra 	$L__BB684_51;
	shfl.sync.idx.b32	%r489|%p61, %r181, %r42, 4127, -1;
	mul.lo.s32 	%r641, %r489, %r622;
$L__BB684_51:
	setp.lt.s32 	%p62, %r260, 2;
	@%p62 bra 	$L__BB684_53;
	shfl.sync.idx.b32	%r490|%p63, %r181, %r43, 4127, -1;
	mad.lo.s32 	%r641, %r490, %r618, %r641;
$L__BB684_53:
	setp.lt.s32 	%p64, %r260, 3;
	@%p64 bra 	$L__BB684_55;
	shfl.sync.idx.b32	%r491|%p65, %r181, %r44, 4127, -1;
	mad.lo.s32 	%r641, %r491, %r617, %r641;
$L__BB684_55:
	setp.lt.s32 	%p66, %r260, 4;
	@%p66 bra 	$L__BB684_57;
	shfl.sync.idx.b32	%r492|%p67, %r181, %r45, 4127, -1;
	mad.lo.s32 	%r641, %r492, %r616, %r641;
$L__BB684_57:
	setp.lt.s32 	%p68, %r260, 5;
	@%p68 bra 	$L__BB684_59;
	shfl.sync.idx.b32	%r493|%p69, %r181, %r46, 4127, -1;
	mad.lo.s32 	%r641, %r493, %r615, %r641;
$L__BB684_59:
	setp.lt.s32 	%p70, %r260, 6;
	@%p70 bra 	$L__BB684_61;
	shfl.sync.idx.b32	%r494|%p71, %r181, %r47, 4127, -1;
	mad.lo.s32 	%r641, %r494, %r614, %r641;
$L__BB684_61:
	setp.lt.s32 	%p72, %r260, 7;
	@%p72 bra 	$L__BB684_63;
	shfl.sync.idx.b32	%r495|%p73, %r181, %r48, 4127, -1;
	mad.lo.s32 	%r641, %r495, %r613, %r641;
$L__BB684_63:
	setp.lt.s32 	%p74, %r260, 8;
	@%p74 bra 	$L__BB684_65;
	shfl.sync.idx.b32	%r496|%p75, %r181, %r49, 4127, -1;
	mad.lo.s32 	%r641, %r496, %r612, %r641;
$L__BB684_65:
	setp.lt.s32 	%p76, %r260, 9;
	@%p76 bra 	$L__BB684_67;
	shfl.sync.idx.b32	%r497|%p77, %r181, %r50, 4127, -1;
	mad.lo.s32 	%r641, %r497, %r611, %r641;
$L__BB684_67:
	setp.lt.s32 	%p78, %r260, 10;
	@%p78 bra 	$L__BB684_69;
	shfl.sync.idx.b32	%r498|%p79, %r181, %r51, 4127, -1;
	mad.lo.s32 	%r641, %r498, %r610, %r641;
$L__BB684_69:
	setp.lt.s32 	%p80, %r260, 11;
	@%p80 bra 	$L__BB684_71;
	shfl.sync.idx.b32	%r499|%p81, %r181, %r52, 4127, -1;
	mad.lo.s32 	%r641, %r499, %r609, %r641;
$L__BB684_71:
	setp.lt.s32 	%p82, %r260, 12;
	@%p82 bra 	$L__BB684_73;
	shfl.sync.idx.b32	%r500|%p83, %r181, %r53, 4127, -1;
	mad.lo.s32 	%r641, %r500, %r608, %r641;
$L__BB684_73:
	setp.lt.s32 	%p84, %r260, 13;
	@%p84 bra 	$L__BB684_75;
	shfl.sync.idx.b32	%r501|%p85, %r181, %r54, 4127, -1;
	mad.lo.s32 	%r641, %r501, %r607, %r641;
$L__BB684_75:
	setp.lt.s32 	%p86, %r260, 14;
	@%p86 bra 	$L__BB684_77;
	shfl.sync.idx.b32	%r502|%p87, %r181, %r55, 4127, -1;
	mad.lo.s32 	%r641, %r502, %r606, %r641;
$L__BB684_77:
	setp.lt.s32 	%p88, %r260, 15;
	@%p88 bra 	$L__BB684_79;
	shfl.sync.idx.b32	%r503|%p89, %r181, %r56, 4127, -1;
	mad.lo.s32 	%r641, %r503, %r605, %r641;
$L__BB684_79:
	setp.lt.s32 	%p90, %r260, 16;
	@%p90 bra 	$L__BB684_113;
	shfl.sync.idx.b32	%r504|%p91, %r181, %r57, 4127, -1;
	mad.lo.s32 	%r641, %r504, %r604, %r641;
	bra.uni 	$L__BB684_113;
$L__BB684_81:
	setp.lt.s32 	%p44, %r260, 1;
	mov.b32 	%r641, 0;
	@%p44 bra 	$L__BB684_83;
	shl.b32 	%r440, %r17, 2;
	add.s32 	%r441, %r180, %r440;
	ld.shared.u32 	%r442, [%r441];
	mul.lo.s32 	%r641, %r442, %r622;
$L__BB684_83:
	@%p27 bra 	$L__BB684_85;
	shl.b32 	%r443, %r27, 2;
	add.s32 	%r444, %r180, %r443;
	ld.shared.u32 	%r445, [%r444];
	mad.lo.s32 	%r641, %r445, %r618, %r641;
$L__BB684_85:
	@%p28 bra 	$L__BB684_87;
	shl.b32 	%r446, %r28, 2;
	add.s32 	%r447, %r180, %r446;
	ld.shared.u32 	%r448, [%r447];
	mad.lo.s32 	%r641, %r448, %r617, %r641;
$L__BB684_87:
	@%p29 bra 	$L__BB684_89;
	shl.b32 	%r449, %r29, 2;
	add.s32 	%r450, %r180, %r449;
	ld.shared.u32 	%r451, [%r450];
	mad.lo.s32 	%r641, %r451, %r616, %r641;
$L__BB684_89:
	@%p30 bra 	$L__BB684_91;
	shl.b32 	%r452, %r30, 2;
	add.s32 	%r453, %r180, %r452;
	ld.shared.u32 	%r454, [%r453];
	mad.lo.s32 	%r641, %r454, %r615, %r641;
$L__BB684_91:
	@%p31 bra 	$L__BB684_93;
	shl.b32 	%r455, %r31, 2;
	add.s32 	%r456, %r180, %r455;
	ld.shared.u32 	%r457, [%r456];
	mad.lo.s32 	%r641, %r457, %r614, %r641;
$L__BB684_93:
	@%p32 bra 	$L__BB684_95;
	shl.b32 	%r458, %r32, 2;
	add.s32 	%r459, %r180, %r458;
	ld.shared.u32 	%r460, [%r459];
	mad.lo.s32 	%r641, %r460, %r613, %r641;
$L__BB684_95:
	setp.lt.s32 	%p51, %r260, 8;
	@%p51 bra 	$L__BB684_97;
	shl.b32 	%r461, %r33, 2;
	add.s32 	%r462, %r180, %r461;
	ld.shared.u32 	%r463, [%r462];
	mad.lo.s32 	%r641, %r463, %r612, %r641;
$L__BB684_97:
	setp.lt.s32 	%p52, %r260, 9;
	@%p52 bra 	$L__BB684_99;
	shl.b32 	%r464, %r34, 2;
	add.s32 	%r465, %r180, %r464;
	ld.shared.u32 	%r466, [%r465];
	mad.lo.s32 	%r641, %r466, %r611, %r641;
$L__BB684_99:
	setp.lt.s32 	%p53, %r260, 10;
	@%p53 bra 	$L__BB684_101;
	shl.b32 	%r467, %r35, 2;
	add.s32 	%r468, %r180, %r467;
	ld.shared.u32 	%r469, [%r468];
	mad.lo.s32 	%r641, %r469, %r610, %r641;
$L__BB684_101:
	setp.lt.s32 	%p54, %r260, 11;
	@%p54 bra 	$L__BB684_103;
	shl.b32 	%r470, %r36, 2;
	add.s32 	%r471, %r180, %r470;
	ld.shared.u32 	%r472, [%r471];
	mad.lo.s32 	%r641, %r472, %r609, %r641;
$L__BB684_103:
	setp.lt.s32 	%p55, %r260, 12;
	@%p55 bra 	$L__BB684_105;
	shl.b32 	%r473, %r37, 2;
	add.s32 	%r474, %r180, %r473;
	ld.shared.u32 	%r475, [%r474];
	mad.lo.s32 	%r641, %r475, %r608, %r641;
$L__BB684_105:
	setp.lt.s32 	%p56, %r260, 13;
	@%p56 bra 	$L__BB684_107;
	shl.b32 	%r476, %r38, 2;
	add.s32 	%r477, %r180, %r476;
	ld.shared.u32 	%r478, [%r477];
	mad.lo.s32 	%r641, %r478, %r607, %r641;
$L__BB684_107:
	setp.lt.s32 	%p57, %r260, 14;
	@%p57 bra 	$L__BB684_109;
	shl.b32 	%r479, %r39, 2;
	add.s32 	%r480, %r180, %r479;
	ld.shared.u32 	%r481, [%r480];
	mad.lo.s32 	%r641, %r481, %r606, %r641;
$L__BB684_109:
	setp.lt.s32 	%p58, %r260, 15;
	@%p58 bra 	$L__BB684_111;
	shl.b32 	%r482, %r40, 2;
	add.s32 	%r483, %r180, %r482;
	ld.shared.u32 	%r484, [%r483];
	mad.lo.s32 	%r641, %r484, %r605, %r641;
$L__BB684_111:
	setp.lt.s32 	%p59, %r260, 16;
	@%p59 bra 	$L__BB684_113;
	shl.b32 	%r485, %r41, 2;
	add.s32 	%r486, %r180, %r485;
	ld.shared.u32 	%r487, [%r486];
	mad.lo.s32 	%r641, %r487, %r604, %r641;
$L__BB684_113:
	add.s32 	%r505, %r638, %r145;
	mul.wide.s32 	%rd24, %r505, 4;
	add.s64 	%rd25, %rd2, %rd24;
	ld.local.u32 	%r506, [%rd25];
	add.s32 	%r507, %r506, %r641;
	st.local.u32 	[%rd25], %r507;
	add.s32 	%r639, %r639, %r62;
	add.s32 	%r638, %r638, 1;
	setp.lt.s32 	%p92, %r639, %r18;
	@%p92 bra 	$L__BB684_48;
$L__BB684_114:
	add.s32 	%r621, %r621, %r7;
	add.s32 	%r620, %r620, 1;
	setp.lt.s32 	%p93, %r621, %r6;
	@%p93 bra 	$L__BB684_14;
	ld.local.v4.u32 	{%r587, %r586, %r585, %r584}, [%rd2];
	ld.local.v4.u32 	{%r583, %r582, %r581, %r580}, [%rd2+16];
$L__BB684_116:
	ld.param.u64 	%rd43, [_Z9cuda_gemmIiLi128ELi4ELi1ELi1024ELi16ELi16ELi64ELi0ELi0EEviiiPT_S1_S1_iii_param_5];
	ld.param.u32 	%r554, [_Z9cuda_gemmIiLi128ELi4ELi1ELi1024ELi16ELi16ELi64ELi0ELi0EEviiiPT_S1_S1_iii_param_1];
	bar.sync 	0;
	shl.b32 	%r508, %r6, 7;
	div.s32 	%r509, %r508, %r7;
	mul.lo.s32 	%r510, %r20, %r509;
	mad.lo.s32 	%r511, %r572, %r554, %r21;
	cvta.to.global.u64 	%rd26, %rd43;
	mul.wide.s32 	%rd27, %r511, 4;
	add.s64 	%rd28, %rd26, %rd27;
	st.global.u32 	[%rd28], %r587;
	rem.s32 	%r512, 1, %r8;
	add.s32 	%r513, %r8, 1;
	setp.lt.u32 	%p94, %r513, 3;
	shl.b32 	%r514, %r8, 7;
	selp.b32 	%r515, %r514, 0, %p94;
	add.s32 	%r516, %r511, %r515;
	mad.lo.s32 	%r517, %r512, %r510, %r516;
	mul.wide.s32 	%rd29, %r517, 4;
	add.s64 	%rd30, %rd26, %rd29;
	st.global.u32 	[%rd30], %r586;
	div.s32 	%r518, 2, %r8;
	shl.b32 	%r519, %r518, 7;
	mul.lo.s32 	%r520, %r518, %r8;
	sub.s32 	%r521, 2, %r520;
	add.s32 	%r522, %r511, %r519;
	mad.lo.s32 	%r523, %r521, %r510, %r522;
	mul.wide.s32 	%rd31, %r523, 4;
	add.s64 	%rd32, %rd26, %rd31;
	st.global.u32 	[%rd32], %r585;
	div.s32 	%r524, 3, %r8;
	shl.b32 	%r525, %r524, 7;
	mul.lo.s32 	%r526, %r524, %r8;
	sub.s32 	%r527, 3, %r526;
	add.s32 	%r528, %r511, %r525;
	mad.lo.s32 	%r529, %r527, %r510, %r528;
	mul.wide.s32 	%rd33, %r529, 4;
	add.s64 	%rd34, %rd26, %rd33;
	st.global.u32 	[%rd34], %r584;
	div.s32 	%r530, 4, %r8;
	shl.b32 	%r531, %r530, 7;
	mul.lo.s32 	%r532, %r530, %r8;
	sub.s32 	%r533, 4, %r532;
	add.s32 	%r534, %r511, %r531;
	mad.lo.s32 	%r535, %r533, %r510, %r534;
	mul.wide.s32 	%rd35, %r535, 4;
	add.s64 	%rd36, %rd26, %rd35;
	st.global.u32 	[%rd36], %r583;
	div.s32 	%r536, 5, %r8;
	shl.b32 	%r537, %r536, 7;
	mul.lo.s32 	%r538, %r536, %r8;
	sub.s32 	%r539, 5, %r538;
	add.s32 	%r540, %r511, %r537;
	mad.lo.s32 	%r541, %r539, %r510, %r540;
	mul.wide.s32 	%rd37, %r541, 4;
	add.s64 	%rd38, %rd26, %rd37;
	st.global.u32 	[%rd38], %r582;
	div.s32 	%r542, 6, %r8;
	shl.b32 	%r543, %r542, 7;
	mul.lo.s32 	%r544, %r542, %r8;
	sub.s32 	%r545, 6, %r544;
	add.s32 	%r546, %r511, %r543;
	mad.lo.s32 	%r547, %r545, %r510, %r546;
	mul.wide.s32 	%rd39, %r547, 4;
	add.s64 	%rd40, %rd26, %rd39;
	st.global.u32 	[%rd40], %r581;
	div.s32 	%r548, 7, %r8;
	shl.b32 	%r549, %r548, 7;
	mul.lo.s32 	%r550, %r548, %r8;
	sub.s32 	%r551, 7, %r550;
	add.s32 	%r552, %r511, %r549;
	mad.lo.s32 	%r553, %r551, %r510, %r552;
	mul.wide.s32 	%rd41, %r553, 4;
	add.s64 	%rd42, %rd26, %rd41;
	st.global.u32 	[%rd42], %r580;
	add.s32 	%r572, %r572, %r12;
	setp.lt.u32 	%p95, %r572, %r13;
	@%p95 bra 	$L__BB684_5;
$L__BB684_117:
	ret;

}
	// .globl	_Z9cuda_gemmIiLi128ELi4ELi1ELi1024ELi16ELi16ELi64ELi0ELi1EEviiiPT_S1_S1_iii
.visible .entry _Z9cuda_gemmIiLi128ELi4ELi1ELi1024ELi16ELi16ELi64ELi0ELi1EEviiiPT_S1_S1_iii(
	.param .u32 _Z9cuda_gemmIiLi128ELi4ELi1ELi1024ELi16ELi16ELi64ELi0ELi1EEviiiPT_S1_S1_iii_param_0,
	.param .u32 _Z9cuda_gemmIiLi128ELi4ELi1ELi1024ELi16ELi16ELi64ELi0ELi1EEviiiPT_S1_S1_iii_param_1,
	.param .u32 _Z9cuda_gemmIiLi128ELi4ELi1ELi1024ELi16ELi16ELi64ELi0ELi1EEviiiPT_S1_S1_iii_param_2,
	.param .u64 .ptr .align 1 _Z9cuda_gemmIiLi128ELi4ELi1ELi1024ELi16ELi16ELi64ELi0ELi1EEviiiPT_S1_S1_iii_param_3,
	.param .u64 .ptr .align 1 _Z9cuda_gemmIiLi128ELi4ELi1ELi1024ELi16ELi16ELi64ELi0ELi1EEviiiPT_S1_S1_iii_param_4,
	.param .u64 .ptr .align 1 _Z9cuda_gemmIiLi128ELi4ELi1ELi1024ELi16ELi16ELi64ELi0ELi1EEviiiPT_S1_S1_iii_param_5,
	.param .u32 _Z9cuda_gemmIiLi128ELi4ELi1ELi1024ELi16ELi16ELi64ELi0ELi1EEviiiPT_S1_S1_iii_param_6,
	.param .u32 _Z9cuda_gemmIiLi128ELi4ELi1ELi1024ELi16ELi16ELi64ELi0ELi1EEviiiPT_S1_S1_iii_param_7,
	.param .u32 _Z9cuda_gemmIiLi128ELi4ELi1ELi1024ELi16ELi16ELi64ELi0ELi1EEviiiPT_S1_S1_iii_param_8
)
.maxntid 128
{
	.reg .pred 	%p<140>;
	.reg .b16 	%rs<12>;
	.reg .b32 	%r<531>;
	.reg .b64 	%rd<48>;
	// demoted variable
	.shared .align 128 .b8 _ZZ9cuda_gemmIiLi128ELi4ELi1ELi1024ELi16ELi16ELi64ELi0ELi1EEviiiPT_S1_S1_iiiE11kron_fac_sh[1088];
	// demoted variable
	.shared .align 128 .b8 _ZZ9cuda_gemmIiLi128ELi4ELi1ELi1024ELi16ELi16ELi64ELi0ELi1EEviiiPT_S1_S1_iiiE3Ash[4096];
	ld.param.u32 	%r85, [_Z9cuda_gemmIiLi128ELi4ELi1ELi1024ELi16ELi16ELi64ELi0ELi1EEviiiPT_S1_S1_iii_param_2];
	ld.param.u64 	%rd4, [_Z9cuda_gemmIiLi128ELi4ELi1ELi1024ELi16ELi16ELi64ELi0ELi1EEviiiPT_S1_S1_iii_param_3];
	ld.param.u64 	%rd5, [_Z9cuda_gemmIiLi128ELi4ELi1ELi1024ELi16ELi16ELi64ELi0ELi1EEviiiPT_S1_S1_iii_param_4];
	cvta.to.global.u64 	%rd1, %rd5;
	cvta.to.global.u64 	%rd2, %rd4;
	mov.u32 	%r1, %tid.x;
	mov.u32 	%r2, %ntid.x;
	add.s32 	%r86, %r1, %r2;
	cvt.u16.u32 	%rs4, %r86;
	not.b16 	%rs5, %rs4;
	and.b16  	%rs6, %rs5, 255;
	cvt.u16.u32 	%rs7, %r2;
	and.b16  	%rs8, %rs7, 255;
	div.u16 	%rs1, %rs6, %rs8;
	and.b16  	%rs2, %rs1, 3;
	setp.eq.s16 	%p1, %rs2, 2;
	mov.u32 	%r521, %r1;
	@%p1 bra 	$L__BB685_3;
	cvt.u32.u16 	%r3, %rs2;
	mov.b32 	%r520, 0;
	mov.u32 	%r90, _ZZ9cuda_gemmIiLi128ELi4ELi1ELi1024ELi16ELi16ELi64ELi0ELi1EEviiiPT_S1_S1_iiiE11kron_fac_sh;
	mov.u32 	%r521, %r1;
$L__BB685_2:
	.pragma "nounroll";
	mul.wide.u32 	%rd6, %r521, 4;
	add.s64 	%rd7, %rd1, %rd6;
	ld.global.u32 	%r88, [%rd7];
	and.b32  	%r89, %r521, 15;
	mad.lo.s32 	%r91, %r89, 68, %r90;
	shr.u32 	%r92, %r521, 2;
	and.b32  	%r93, %r92, 1073741820;
	add.s32 	%r94, %r91, %r93;
	st.shared.u32 	[%r94], %r88;
	add.s32 	%r521, %r521, %r2;
	add.s32 	%r520, %r520, 1;
	xor.b32  	%r95, %r520, %r3;
	setp.ne.s32 	%p2, %r95, 2;
	@%p2 bra 	$L__BB685_2;
$L__BB685_3:
	setp.lt.u16 	%p3, %rs1, 2;
	@%p3 bra 	$L__BB685_6;
	mov.u32 	%r98, _ZZ9cuda_gemmIiLi128ELi4ELi1ELi1024ELi16ELi16ELi64ELi0ELi1EEviiiPT_S1_S1_iiiE11kron_fac_sh;
$L__BB685_5:
	mul.wide.u32 	%rd8, %r521, 4;
	add.s64 	%rd9, %rd1, %rd8;
	ld.global.u32 	%r96, [%rd9];
	and.b32  	%r97, %r521, 15;
	mad.lo.s32 	%r99, %r97, 68, %r98;
	shr.u32 	%r100, %r521, 2;
	and.b32  	%r101, %r100, 1073741820;
	add.s32 	%r102, %r99, %r101;
	st.shared.u32 	[%r102], %r96;
	add.s32 	%r103, %r521, %r2;
	mul.wide.u32 	%rd10, %r103, 4;
	add.s64 	%rd11, %rd1, %rd10;
	ld.global.u32 	%r104, [%rd11];
	and.b32  	%r105, %r103, 15;
	mad.lo.s32 	%r106, %r105, 68, %r98;
	shr.u32 	%r107, %r103, 2;
	and.b32  	%r108, %r107, 1073741820;
	add.s32 	%r109, %r106, %r108;
	st.shared.u32 	[%r109], %r104;
	add.s32 	%r110, %r103, %r2;
	mul.wide.u32 	%rd12, %r110, 4;
	add.s64 	%rd13, %rd1, %rd12;
	ld.global.u32 	%r111, [%rd13];
	and.b32  	%r112, %r110, 15;
	mad.lo.s32 	%r113, %r112, 68, %r98;
	shr.u32 	%r114, %r110, 2;
	and.b32  	%r115, %r114, 1073741820;
	add.s32 	%r116, %r113, %r115;
	st.shared.u32 	[%r116], %r111;
	add.s32 	%r117, %r110, %r2;
	mul.wide.u32 	%rd14, %r117, 4;
	add.s64 	%rd15, %rd1, %rd14;
	ld.global.u32 	%r118, [%rd15];
	and.b32  	%r119, %r117, 15;
	mad.lo.s32 	%r120, %r119, 68, %r98;
	shr.u32 	%r121, %r117, 2;
	and.b32  	%r122, %r121, 1073741820;
	add.s32 	%r123, %r120, %r122;
	st.shared.u32 	[%r123], %r118;
	add.s32 	%r521, %r117, %r2;
	setp.lt.u32 	%p4, %r521, 256;
	@%p4 bra 	$L__BB685_5;
$L__BB685_6:
	mov.u32 	%r523, %ctaid.y;
	mov.u32 	%r12, %nctaid.y;
	shl.b32 	%r13, %r12, 2;
	setp.ge.u32 	%p5, %r523, %r13;
	@%p5 bra 	$L__BB685_16;
	shr.u32 	%r124, %r1, 6;
	mov.u32 	%r125, %ctaid.x;
	shl.b32 	%r14, %r1, 2;
	shl.b32 	%r15, %r125, 10;
	shl.b32 	%r16, %r2, 2;
	and.b32  	%r17, %r1, 15;
	shl.b32 	%r126, %r1, 4;
	and.b32  	%r127, %r126, 1008;
	and.b32  	%r128, %r14, 60;
	mov.u32 	%r129, _ZZ9cuda_gemmIiLi128ELi4ELi1ELi1024ELi16ELi16ELi64ELi0ELi1EEviiiPT_S1_S1_iiiE11kron_fac_sh;
	add.s32 	%r130, %r129, %r128;
	shl.b32 	%r131, %r125, 6;
	shr.s32 	%r132, %r85, 31;
	shr.u32 	%r133, %r132, 22;
	add.s32 	%r134, %r85, %r133;
	shr.s32 	%r18, %r134, 10;
	add.s32 	%r19, %r131, %r1;
	add.s32 	%r20, %r14, %r16;
	cvt.u16.u32 	%rs9, %r20;
	sub.s16 	%rs10, 1023, %rs9;
	cvt.u16.u32 	%rs11, %r16;
	div.u16 	%rs3, %rs10, %rs11;
	cvt.u32.u16 	%r135, %rs3;
	and.b32  	%r21, %r135, 3;
	mov.u32 	%r136, _ZZ9cuda_gemmIiLi128ELi4ELi1ELi1024ELi16ELi16ELi64ELi0ELi1EEviiiPT_S1_S1_iiiE3Ash;
	add.s32 	%r22, %r136, %r126;
	shl.b32 	%r57, %r2, 4;
	add.s32 	%r23, %r22, %r57;
	add.s32 	%r24, %r20, %r16;
	or.b32  	%r137, %r127, %r17;
	shl.b32 	%r138, %r137, 2;
	add.s32 	%r25, %r136, %r138;
	add.s32 	%r139, %r1, 1;
	and.b32  	%r26, %r139, 15;
	or.b32  	%r140, %r127, %r26;
	shl.b32 	%r141, %r140, 2;
	add.s32 	%r27, %r136, %r141;
	add.s32 	%r142, %r1, 2;
	and.b32  	%r28, %r142, 15;
	or.b32  	%r143, %r127, %r28;
	shl.b32 	%r144, %r143, 2;
	add.s32 	%r29, %r136, %r144;
	add.s32 	%r145, %r1, 3;
	and.b32  	%r30, %r145, 15;
	or.b32  	%r146, %r127, %r30;
	shl.b32 	%r147, %r146, 2;
	add.s32 	%r31, %r136, %r147;
	add.s32 	%r148, %r1, 4;
	and.b32  	%r32, %r148, 15;
	or.b32  	%r149, %r127, %r32;
	shl.b32 	%r150, %r149, 2;
	add.s32 	%r33, %r136, %r150;
	add.s32 	%r151, %r1, 5;
	and.b32  	%r34, %r151, 15;
	or.b32  	%r152, %r127, %r34;
	shl.b32 	%r153, %r152, 2;
	add.s32 	%r35, %r136, %r153;
	add.s32 	%r154, %r1, 6;
	and.b32  	%r36, %r154, 15;
	or.b32  	%r155, %r127, %r36;
	shl.b32 	%r156, %r155, 2;
	add.s32 	%r37, %r136, %r156;
	add.s32 	%r157, %r1, 7;
	and.b32  	%r38, %r157, 15;
	or.b32  	%r158, %r127, %r38;
	shl.b32 	%r159, %r158, 2;
	add.s32 	%r39, %r136, %r159;
	xor.b32  	%r40, %r17, 8;
	or.b32  	%r160, %r127, %r40;
	shl.b32 	%r161, %r160, 2;
	add.s32 	%r41, %r136, %r161;
	add.s32 	%r162, %r1, 9;
	and.b32  	%r42, %r162, 15;
	or.b32  	%r163, %r127, %r42;
	shl.b32 	%r164, %r163, 2;
	add.s32 	%r43, %r136, %r164;
	add.s32 	%r165, %r1, 10;
	and.b32  	%r44, %r165, 15;
	or.b32  	%r166, %r127, %r44;
	shl.b32 	%r167, %r166, 2;
	add.s32 	%r45, %r136, %r167;
	add.s32 	%r168, %r1, 11;
	and.b32  	%r46, %r168, 15;
	or.b32  	%r169, %r127, %r46;
	shl.b32 	%r170, %r169, 2;
	add.s32 	%r47, %r136, %r170;
	add.s32 	%r171, %r1, 12;
	and.b32  	%r48, %r171, 15;
	or.b32  	%r172, %r127, %r48;
	shl.b32 	%r173, %r172, 2;
	add.s32 	%r49, %r136, %r173;
	add.s32 	%r174, %r1, 13;
	and.b32  	%r50, %r174, 15;
	or.b32  	%r175, %r127, %r50;
	shl.b32 	%r176, %r175, 2;
	add.s32 	%r51, %r136, %r176;
	add.s32 	%r177, %r1, 14;
	and.b32  	%r52, %r177, 15;
	or.b32  	%r178, %r127, %r52;
	shl.b32 	%r179, %r178, 2;
	add.s32 	%r53, %r136, %r179;
	add.s32 	%r180, %r1, -1;
	and.b32  	%r54, %r180, 15;
	or.b32  	%r181, %r127, %r54;
	shl.b32 	%r182, %r181, 2;
	add.s32 	%r55, %r136, %r182;
	mad.lo.s32 	%r56, %r124, 68, %r130;
	mul.lo.s32 	%r58, %r2, 48;
	shl.b32 	%r59, %r2, 6;
	shl.b32 	%r60, %r2, 5;
$L__BB685_8:
	setp.eq.s32 	%p6, %r21, 2;
	mul.lo.s32 	%r62, %r523, %r85;
	add.s32 	%r63, %r62, %r15;
	mov.u32 	%r524, %r14;
	@%p6 bra 	$L__BB685_12;
	setp.eq.s32 	%p7, %r21, 3;
	add.s32 	%r183, %r63, %r14;
	mul.wide.s32 	%rd16, %r183, 4;
	add.s64 	%rd17, %rd2, %rd16;
	ld.global.v4.u32 	{%r184, %r185, %r186, %r187}, [%rd17];
	st.shared.v4.u32 	[%r22], {%r184, %r185, %r186, %r187};
	mov.u32 	%r524, %r20;
	@%p7 bra 	$L__BB685_12;
	setp.eq.s32 	%p8, %r21, 0;
	add.s32 	%r188, %r63, %r20;
	mul.wide.s32 	%rd18, %r188, 4;
	add.s64 	%rd19, %rd2, %rd18;
	ld.global.v4.u32 	{%r189, %r190, %r191, %r192}, [%rd19];
	st.shared.v4.u32 	[%r23], {%r189, %r190, %r191, %r192};
	mov.u32 	%r524, %r24;
	@%p8 bra 	$L__BB685_12;
	add.s32 	%r524, %r24, %r16;
	add.s32 	%r193, %r63, %r24;
	mul.wide.s32 	%rd20, %r193, 4;
	add.s64 	%rd21, %rd2, %rd20;
	ld.global.v4.u32 	{%r194, %r195, %r196, %r197}, [%rd21];
	shl.b32 	%r198, %r16, 2;
	add.s32 	%r199, %r23, %r198;
	st.shared.v4.u32 	[%r199], {%r194, %r195, %r196, %r197};
$L__BB685_12:
	setp.lt.u16 	%p9, %rs3, 2;
	@%p9 bra 	$L__BB685_15;
	mov.u32 	%r200, %ntid.x;
	add.s32 	%r201, %r15, %r524;
	add.s32 	%r525, %r201, %r62;
	mad.lo.s32 	%r529, %r200, 12, %r525;
	shl.b32 	%r202, %r200, 3;
	add.s32 	%r528, %r525, %r202;
	add.s32 	%r527, %r525, %r16;
	shl.b32 	%r203, %r524, 2;
	mov.u32 	%r204, _ZZ9cuda_gemmIiLi128ELi4ELi1ELi1024ELi16ELi16ELi64ELi0ELi1EEviiiPT_S1_S1_iiiE3Ash;
	add.s32 	%r526, %r204, %r203;
$L__BB685_14:
	mul.wide.s32 	%rd22, %r529, 4;
	add.s64 	%rd23, %rd2, %rd22;
	mul.wide.s32 	%rd24, %r528, 4;
	add.s64 	%rd25, %rd2, %rd24;
	mul.wide.s32 	%rd26, %r527, 4;
	add.s64 	%rd27, %rd2, %rd26;
	mul.wide.s32 	%rd28, %r525, 4;
	add.s64 	%rd29, %rd2, %rd28;
	ld.global.v4.u32 	{%r205, %r206, %r207, %r208}, [%rd29];
	st.shared.v4.u32 	[%r526], {%r205, %r206, %r207, %r208};
	add.s32 	%r209, %r524, %r16;
	ld.global.v4.u32 	{%r210, %r211, %r212, %r213}, [%rd27];
	add.s32 	%r214, %r526, %r57;
	st.shared.v4.u32 	[%r214], {%r210, %r211, %r212, %r213};
	add.s32 	%r215, %r209, %r16;
	ld.global.v4.u32 	{%r216, %r217, %r218, %r219}, [%rd25];
	add.s32 	%r220, %r526, %r60;
	st.shared.v4.u32 	[%r220], {%r216, %r217, %r218, %r219};
	add.s32 	%r221, %r215, %r16;
	ld.global.v4.u32 	{%r222, %r223, %r224, %r225}, [%rd23];
	add.s32 	%r226, %r526, %r58;
	st.shared.v4.u32 	[%r226], {%r222, %r223, %r224, %r225};
	add.s32 	%r524, %r221, %r16;
	add.s32 	%r529, %r529, %r57;
	add.s32 	%r528, %r528, %r57;
	add.s32 	%r527, %r527, %r57;
	add.s32 	%r526, %r526, %r59;
	add.s32 	%r525, %r525, %r57;
	setp.lt.u32 	%p10, %r524, 1024;
	@%p10 bra 	$L__BB685_14;
$L__BB685_15:
	ld.param.u64 	%rd47, [_Z9cuda_gemmIiLi128ELi4ELi1ELi1024ELi16ELi16ELi64ELi0ELi1EEviiiPT_S1_S1_iii_param_5];
	ld.param.u32 	%r518, [_Z9cuda_gemmIiLi128ELi4ELi1ELi1024ELi16ELi16ELi64ELi0ELi1EEviiiPT_S1_S1_iii_param_1];
	bar.sync 	0;
	ld.shared.u32 	%r227, [%r25];
	ld.shared.u32 	%r228, [%r27];
	ld.shared.u32 	%r229, [%r29];
	ld.shared.u32 	%r230, [%r31];
	ld.shared.u32 	%r231, [%r33];
	ld.shared.u32 	%r232, [%r35];
	ld.shared.u32 	%r233, [%r37];
	ld.shared.u32 	%r234, [%r39];
	ld.shared.u32 	%r235, [%r41];
	ld.shared.u32 	%r236, [%r43];
	ld.shared.u32 	%r237, [%r45];
	ld.shared.u32 	%r238, [%r47];
	ld.shared.u32 	%r239, [%r49];
	ld.shared.u32 	%r240, [%r51];
	ld.shared.u32 	%r241, [%r53];
	ld.shared.u32 	%r242, [%r55];
	ld.shared.u32 	%r243, [%r56];
	shfl.sync.idx.b32	%r244|%p11, %r243, %r17, 4127, -1;
	mul.lo.s32 	%r245, %r244, %r227;
	shfl.sync.idx.b32	%r246|%p12, %r243, %r26, 4127, -1;
	mad.lo.s32 	%r247, %r246, %r228, %r245;
	shfl.sync.idx.b32	%r248|%p13, %r243, %r28, 4127, -1;
	mad.lo.s32 	%r249, %r248, %r229, %r247;
	shfl.sync.idx.b32	%r250|%p14, %r243, %r30, 4127, -1;
	mad.lo.s32 	%r251, %r250, %r230, %r249;
	shfl.sync.idx.b32	%r252|%p15, %r243, %r32, 4127, -1;
	mad.lo.s32 	%r253, %r252, %r231, %r251;
	shfl.sync.idx.b32	%r254|%p16, %r243, %r34, 4127, -1;
	mad.lo.s32 	%r255, %r254, %r232, %r253;
	shfl.sync.idx.b32	%r256|%p17, %r243, %r36, 4127, -1;
	mad.lo.s32 	%r257, %r256, %r233, %r255;
	shfl.sync.idx.b32	%r258|%p18, %r243, %r38, 4127, -1;
	mad.lo.s32 	%r259, %r258, %r234, %r257;
	shfl.sync.idx.b32	%r260|%p19, %r243, %r40, 4127, -1;
	mad.lo.s32 	%r261, %r260, %r235, %r259;
	shfl.sync.idx.b32	%r262|%p20, %r243, %r42, 4127, -1;
	mad.lo.s32 	%r263, %r262, %r236, %r261;
	shfl.sync.idx.b32	%r264|%p21, %r243, %r44, 4127, -1;
	mad.lo.s32 	%r265, %r264, %r237, %r263;
	shfl.sync.idx.b32	%r266|%p22, %r243, %r46, 4127, -1;
	mad.lo.s32 	%r267, %r266, %r238, %r265;
	shfl.sync.idx.b32	%r268|%p23, %r243, %r48, 4127, -1;
	mad.lo.s32 	%r269, %r268, %r239, %r267;
	shfl.sync.idx.b32	%r270|%p24, %r243, %r50, 4127, -1;
	mad.lo.s32 	%r271, %r270, %r240, %r269;
	shfl.sync.idx.b32	%r272|%p25, %r243, %r52, 4127, -1;
	mad.lo.s32 	%r273, %r272, %r241, %r271;
	shfl.sync.idx.b32	%r274|%p26, %r243, %r54, 4127, -1;
	mad.lo.s32 	%r275, %r274, %r242, %r273;
	ld.shared.u32 	%r276, [%r56+136];
	shfl.sync.idx.b32	%r277|%p27, %r276, %r17, 4127, -1;
	mul.lo.s32 	%r278, %r277, %r227;
	shfl.sync.idx.b32	%r279|%p28, %r276, %r26, 4127, -1;
	mad.lo.s32 	%r280, %r279, %r228, %r278;
	shfl.sync.idx.b32	%r281|%p29, %r276, %r28, 4127, -1;
	mad.lo.s32 	%r282, %r281, %r229, %r280;
	shfl.sync.idx.b32	%r283|%p30, %r276, %r30, 4127, -1;
	mad.lo.s32 	%r284, %r283, %r230, %r282;
	shfl.sync.idx.b32	%r285|%p31, %r276, %r32, 4127, -1;
	mad.lo.s32 	%r286, %r285, %r231, %r284;
	shfl.sync.idx.b32	%r287|%p32, %r276, %r34, 4127, -1;
	mad.lo.s32 	%r288, %r287, %r232, %r286;
	shfl.sync.idx.b32	%r289|%p33, %r276, %r36, 4127, -1;
	mad.lo.s32 	%r290, %r289, %r233, %r288;
	shfl.sync.idx.b32	%r291|%p34, %r276, %r38, 4127, -1;
	mad.lo.s32 	%r292, %r291, %r234, %r290;
	shfl.sync.idx.b32	%r293|%p35, %r276, %r40, 4127, -1;
	mad.lo.s32 	%r294, %r293, %r235, %r292;
	shfl.sync.idx.b32	%r295|%p36, %r276, %r42, 4127, -1;
	mad.lo.s32 	%r296, %r295, %r236, %r294;
	shfl.sync.idx.b32	%r297|%p37, %r276, %r44, 4127, -1;
	mad.lo.s32 	%r298, %r297, %r237, %r296;
	shfl.sync.idx.b32	%r299|%p38, %r276, %r46, 4127, -1;
	mad.lo.s32 	%r300, %r299, %r238, %r298;
	shfl.sync.idx.b32	%r301|%p39, %r276, %r48, 4127, -1;
	mad.lo.s32 	%r302, %r301, %r239, %r300;
	shfl.sync.idx.b32	%r303|%p40, %r276, %r50, 4127, -1;
	mad.lo.s32 	%r304, %r303, %r240, %r302;
	shfl.sync.idx.b32	%r305|%p41, %r276, %r52, 4127, -1;
	mad.lo.s32 	%r306, %r305, %r241, %r304;
	shfl.sync.idx.b32	%r307|%p42, %r276, %r54, 4127, -1;
	mad.lo.s32 	%r308, %r307, %r242, %r306;
	ld.shared.u32 	%r309, [%r56+272];
	shfl.sync.idx.b32	%r310|%p43, %r309, %r17, 4127, -1;
	mul.lo.s32 	%r311, %r310, %r227;
	shfl.sync.idx.b32	%r312|%p44, %r309, %r26, 4127, -1;
	mad.lo.s32 	%r313, %r312, %r228, %r311;
	shfl.sync.idx.b32	%r314|%p45, %r309, %r28, 4127, -1;
	mad.lo.s32 	%r315, %r314, %r229, %r313;
	shfl.sync.idx.b32	%r316|%p46, %r309, %r30, 4127, -1;
	mad.lo.s32 	%r317, %r316, %r230, %r315;
	shfl.sync.idx.b32	%r318|%p47, %r309, %r32, 4127, -1;
	mad.lo.s32 	%r319, %r318, %r231, %r317;
	shfl.sync.idx.b32	%r320|%p48, %r309, %r34, 4127, -1;
	mad.lo.s32 	%r321, %r320, %r232, %r319;
	shfl.sync.idx.b32	%r322|%p49, %r309, %r36, 4127, -1;
	mad.lo.s32 	%r323, %r322, %r233, %r321;
	shfl.sync.idx.b32	%r324|%p50, %r309, %r38, 4127, -1;
	mad.lo.s32 	%r325, %r324, %r234, %r323;
	shfl.sync.idx.b32	%r326|%p51, %r309, %r40, 4127, -1;
	mad.lo.s32 	%r327, %r326, %r235, %r325;
	shfl.sync.idx.b32	%r328|%p52, %r309, %r42, 4127, -1;
	mad.lo.s32 	%r329, %r328, %r236, %r327;
	shfl.sync.idx.b32	%r330|%p53, %r309, %r44, 4127, -1;
	mad.lo.s32 	%r331, %r330, %r237, %r329;
	shfl.sync.idx.b32	%r332|%p54, %r309, %r46, 4127, -1;
	mad.lo.s32 	%r333, %r332, %r238, %r331;
	shfl.sync.idx.b32	%r334|%p55, %r309, %r48, 4127, -1;
	mad.lo.s32 	%r335, %r334, %r239, %r333;
	shfl.sync.idx.b32	%r336|%p56, %r309, %r50, 4127, -1;
	mad.lo.s32 	%r337, %r336, %r240, %r335;
	shfl.sync.idx.b32	%r338|%p57, %r309, %r52, 4127, -1;
	mad.lo.s32 	%r339, %r338, %r241, %r337;
	shfl.sync.idx.b32	%r340|%p58, %r309, %r54, 4127, -1;
	mad.lo.s32 	%r341, %r340, %r242, %r339;
	ld.shared.u32 	%r342, [%r56+408];
	shfl.sync.idx.b32	%r343|%p59, %r342, %r17, 4127, -1;
	mul.lo.s32 	%r344, %r343, %r227;
	shfl.sync.idx.b32	%r345|%p60, %r342, %r26, 4127, -1;
	mad.lo.s32 	%r346, %r345, %r228, %r344;
	shfl.sync.idx.b32	%r347|%p61, %r342, %r28, 4127, -1;
	mad.lo.s32 	%r348, %r347, %r229, %r346;
	shfl.sync.idx.b32	%r349|%p62, %r342, %r30, 4127, -1;
	mad.lo.s32 	%r350, %r349, %r230, %r348;
	shfl.sync.idx.b32	%r351|%p63, %r342, %r32, 4127, -1;
	mad.lo.s32 	%r352, %r351, %r231, %r350;
	shfl.sync.idx.b32	%r353|%p64, %r342, %r34, 4127, -1;
	mad.lo.s32 	%r354, %r353, %r232, %r352;
	shfl.sync.idx.b32	%r355|%p65, %r342, %r36, 4127, -1;
	mad.lo.s32 	%r356, %r355, %r233, %r354;
	shfl.sync.idx.b32	%r357|%p66, %r342, %r38, 4127, -1;
	mad.lo.s32 	%r358, %r357, %r234, %r356;
	shfl.sync.idx.b32	%r359|%p67, %r342, %r40, 4127, -1;
	mad.lo.s32 	%r360, %r359, %r235, %r358;
	shfl.sync.idx.b32	%r361|%p68, %r342, %r42, 4127, -1;
	mad.lo.s32 	%r362, %r361, %r236, %r360;
	shfl.sync.idx.b32	%r363|%p69, %r342, %r44, 4127, -1;
	mad.lo.s32 	%r364, %r363, %r237, %r362;
	shfl.sync.idx.b32	%r365|%p70, %r342, %r46, 4127, -1;
	mad.lo.s32 	%r366, %r365, %r238, %r364;
	shfl.sync.idx.b32	%r367|%p71, %r342, %r48, 4127, -1;
	mad.lo.s32 	%r368, %r367, %r239, %r366;
	shfl.sync.idx.b32	%r369|%p72, %r342, %r50, 4127, -1;
	mad.lo.s32 	%r370, %r369, %r240, %r368;
	shfl.sync.idx.b32	%r371|%p73, %r342, %r52, 4127, -1;
	mad.lo.s32 	%r372, %r371, %r241, %r370;
	shfl.sync.idx.b32	%r373|%p74, %r342, %r54, 4127, -1;
	mad.lo.s32 	%r374, %r373, %r242, %r372;
	ld.shared.u32 	%r375, [%r56+544];
	shfl.sync.idx.b32	%r376|%p75, %r375, %r17, 4127, -1;
	mul.lo.s32 	%r377, %r376, %r227;
	shfl.sync.idx.b32	%r378|%p76, %r375, %r26, 4127, -1;
	mad.lo.s32 	%r379, %r378, %r228, %r377;
	shfl.sync.idx.b32	%r380|%p77, %r375, %r28, 4127, -1;
	mad.lo.s32 	%r381, %r380, %r229, %r379;
	shfl.sync.idx.b32	%r382|%p78, %r375, %r30, 4127, -1;
	mad.lo.s32 	%r383, %r382, %r230, %r381;
	shfl.sync.idx.b32	%r384|%p79, %r375, %r32, 4127, -1;
	mad.lo.s32 	%r385, %r384, %r231, %r383;
	shfl.sync.idx.b32	%r386|%p80, %r375, %r34, 4127, -1;
	mad.lo.s32 	%r387, %r386, %r232, %r385;
	shfl.sync.idx.b32	%r388|%p81, %r375, %r36, 4127, -1;
	mad.lo.s32 	%r389, %r388, %r233, %r387;
	shfl.sync.idx.b32	%r390|%p82, %r375, %r38, 4127, -1;
	mad.lo.s32 	%r391, %r390, %r234, %r389;
	shfl.sync.idx.b32	%r392|%p83, %r375, %r40, 4127, -1;
	mad.lo.s32 	%r393, %r392, %r235, %r391;
	shfl.sync.idx.b32	%r394|%p84, %r375, %r42, 4127, -1;
	mad.lo.s32 	%r395, %r394, %r236, %r393;
	shfl.sync.idx.b32	%r396|%p85, %r375, %r44, 4127, -1;
	mad.lo.s32 	%r397, %r396, %r237, %r395;
	shfl.sync.idx.b32	%r398|%p86, %r375, %r46, 4127, -1;
	mad.lo.s32 	%r399, %r398, %r238, %r397;
	shfl.sync.idx.b32	%r400|%p87, %r375, %r48, 4127, -1;
	mad.lo.s32 	%r401, %r400, %r239, %r399;
	shfl.sync.idx.b32	%r402|%p88, %r375, %r50, 4127, -1;
	mad.lo.s32 	%r403, %r402, %r240, %r401;
	shfl.sync.idx.b32	%r404|%p89, %r375, %r52, 4127, -1;
	mad.lo.s32 	%r405, %r404, %r241, %r403;
	shfl.sync.idx.b32	%r406|%p90, %r375, %r54, 4127, -1;
	mad.lo.s32 	%r407, %r406, %r242, %r405;
	ld.shared.u32 	%r408, [%r56+680];
	shfl.sync.idx.b32	%r409|%p91, %r408, %r17, 4127, -1;
	mul.lo.s32 	%r410, %r409, %r227;
	shfl.sync.idx.b32	%r411|%p92, %r408, %r26, 4127, -1;
	mad.lo.s32 	%r412, %r411, %r228, %r410;
	shfl.sync.idx.b32	%r413|%p93, %r408, %r28, 4127, -1;
	mad.lo.s32 	%r414, %r413, %r229, %r412;
	shfl.sync.idx.b32	%r415|%p94, %r408, %r30, 4127, -1;
	mad.lo.s32 	%r416, %r415, %r230, %r414;
	shfl.sync.idx.b32	%r417|%p95, %r408, %r32, 4127, -1;
	mad.lo.s32 	%r418, %r417, %r231, %r416;
	shfl.sync.idx.b32	%r419|%p96, %r408, %r34, 4127, -1;
	mad.lo.s32 	%r420, %r419, %r232, %r418;
	shfl.sync.idx.b32	%r421|%p97, %r408, %r36, 4127, -1;
	mad.lo.s32 	%r422, %r421, %r233, %r420;
	shfl.sync.idx.b32	%r423|%p98, %r408, %r38, 4127, -1;
	mad.lo.s32 	%r424, %r423, %r234, %r422;
	shfl.sync.idx.b32	%r425|%p99, %r408, %r40, 4127, -1;
	mad.lo.s32 	%r426, %r425, %r235, %r424;
	shfl.sync.idx.b32	%r427|%p100, %r408, %r42, 4127, -1;
	mad.lo.s32 	%r428, %r427, %r236, %r426;
	shfl.sync.idx.b32	%r429|%p101, %r408, %r44, 4127, -1;
	mad.lo.s32 	%r430, %r429, %r237, %r428;
	shfl.sync.idx.b32	%r431|%p102, %r408, %r46, 4127, -1;
	mad.lo.s32 	%r432, %r431, %r238, %r430;
	shfl.sync.idx.b32	%r433|%p103, %r408, %r48, 4127, -1;
	mad.lo.s32 	%r434, %r433, %r239, %r432;
	shfl.sync.idx.b32	%r435|%p104, %r408, %r50, 4127, -1;
	mad.lo.s32 	%r436, %r435, %r240, %r434;
	shfl.sync.idx.b32	%r437|%p105, %r408, %r52, 4127, -1;
	mad.lo.s32 	%r438, %r437, %r241, %r436;
	shfl.sync.idx.b32	%r439|%p106, %r408, %r54, 4127, -1;
	mad.lo.s32 	%r440, %r439, %r242, %r438;
	ld.shared.u32 	%r441, [%r56+816];
	shfl.sync.idx.b32	%r442|%p107, %r441, %r17, 4127, -1;
	mul.lo.s32 	%r443, %r442, %r227;
	shfl.sync.idx.b32	%r444|%p108, %r441, %r26, 4127, -1;
	mad.lo.s32 	%r445, %r444, %r228, %r443;
	shfl.sync.idx.b32	%r446|%p109, %r441, %r28, 4127, -1;
	mad.lo.s32 	%r447, %r446, %r229, %r445;
	shfl.sync.idx.b32	%r448|%p110, %r441, %r30, 4127, -1;
	mad.lo.s32 	%r449, %r448, %r230, %r447;
	shfl.sync.idx.b32	%r450|%p111, %r441, %r32, 4127, -1;
	mad.lo.s32 	%r451, %r450, %r231, %r449;
	shfl.sync.idx.b32	%r452|%p112, %r441, %r34, 4127, -1;
	mad.lo.s32 	%r453, %r452, %r232, %r451;
	shfl.sync.idx.b32	%r454|%p113, %r441, %r36, 4127, -1;
	mad.lo.s32 	%r455, %r454, %r233, %r453;
	shfl.sync.idx.b32	%r456|%p114, %r441, %r38, 4127, -1;
	mad.lo.s32 	%r457, %r456, %r234, %r455;
	shfl.sync.idx.b32	%r458|%p115, %r441, %r40, 4127, -1;
	mad.lo.s32 	%r459, %r458, %r235, %r457;
	shfl.sync.idx.b32	%r460|%p116, %r441, %r42, 4127, -1;
	mad.lo.s32 	%r461, %r460, %r236, %r459;
	shfl.sync.idx.b32	%r462|%p117, %r441, %r44, 4127, -1;
	mad.lo.s32 	%r463, %r462, %r237, %r461;
	shfl.sync.idx.b32	%r464|%p118, %r441, %r46, 4127, -1;
	mad.lo.s32 	%r465, %r464, %r238, %r463;
	shfl.sync.idx.b32	%r466|%p119, %r441, %r48, 4127, -1;
	mad.lo.s32 	%r467, %r466, %r239, %r465;
	shfl.sync.idx.b32	%r468|%p120, %r441, %r50, 4127, -1;
	mad.lo.s32 	%r469, %r468, %r240, %r467;
	shfl.sync.idx.b32	%r470|%p121, %r441, %r52, 4127, -1;
	mad.lo.s32 	%r471, %r470, %r241, %r469;
	shfl.sync.idx.b32	%r472|%p122, %r441, %r54, 4127, -1;
	mad.lo.s32 	%r473, %r472, %r242, %r471;
	ld.shared.u32 	%r474, [%r56+952];
	shfl.sync.idx.b32	%r475|%p123, %r474, %r17, 4127, -1;
	mul.lo.s32 	%r476, %r475, %r227;
	shfl.sync.idx.b32	%r477|%p124, %r474, %r26, 4127, -1;
	mad.lo.s32 	%r478, %r477, %r228, %r476;
	shfl.sync.idx.b32	%r479|%p125, %r474, %r28, 4127, -1;
	mad.lo.s32 	%r480, %r479, %r229, %r478;
	shfl.sync.idx.b32	%r481|%p126, %r474, %r30, 4127, -1;
	mad.lo.s32 	%r482, %r481, %r230, %r480;
	shfl.sync.idx.b32	%r483|%p127, %r474, %r32, 4127, -1;
	mad.lo.s32 	%r484, %r483, %r231, %r482;
	shfl.sync.idx.b32	%r485|%p128, %r474, %r34, 4127, -1;
	mad.lo.s32 	%r486, %r485, %r232, %r484;
	shfl.sync.idx.b32	%r487|%p129, %r474, %r36, 4127, -1;
	mad.lo.s32 	%r488, %r487, %r233, %r486;
	shfl.sync.idx.b32	%r489|%p130, %r474, %r38, 4127, -1;
	mad.lo.s32 	%r490, %r489, %r234, %r488;
	shfl.sync.idx.b32	%r491|%p131, %r474, %r40, 4127, -1;
	mad.lo.s32 	%r492, %r491, %r235, %r490;
	shfl.sync.idx.b32	%r493|%p132, %r474, %r42, 4127, -1;
	mad.lo.s32 	%r494, %r493, %r236, %r492;
	shfl.sync.idx.b32	%r495|%p133, %r474, %r44, 4127, -1;
	mad.lo.s32 	%r496, %r495, %r237, %r494;
	shfl.sync.idx.b32	%r497|%p134, %r474, %r46, 4127, -1;
	mad.lo.s32 	%r498, %r497, %r238, %r496;
	shfl.sync.idx.b32	%r499|%p135, %r474, %r48, 4127, -1;
	mad.lo.s32 	%r500, %r499, %r239, %r498;
	shfl.sync.idx.b32	%r501|%p136, %r474, %r50, 4127, -1;
	mad.lo.s32 	%r502, %r501, %r240, %r500;
	shfl.sync.idx.b32	%r503|%p137, %r474, %r52, 4127, -1;
	mad.lo.s32 	%r504, %r503, %r241, %r502;
	shfl.sync.idx.b32	%r505|%p138, %r474, %r54, 4127, -1;
	mad.lo.s32 	%r506, %r505, %r242, %r504;
	bar.sync 	0;
	mad.lo.s32 	%r507, %r523, %r518, %r19;
	cvta.to.global.u64 	%rd30, %rd47;
	mul.wide.s32 	%rd31, %r507, 4;
	add.s64 	%rd32, %rd30, %rd31;
	st.global.u32 	[%rd32], %r275;
	shl.b32 	%r508, %r18, 7;
	add.s32 	%r509, %r507, %r508;
	mul.wide.s32 	%rd33, %r509, 4;
	add.s64 	%rd34, %rd30, %rd33;
	st.global.u32 	[%rd34], %r308;
	shl.b32 	%r510, %r18, 8;
	add.s32 	%r511, %r510, %r507;
	mul.wide.s32 	%rd35, %r511, 4;
	add.s64 	%rd36, %rd30, %rd35;
	st.global.u32 	[%rd36], %r341;
	add.s32 	%r512, %r511, %r508;
	mul.wide.s32 	%rd37, %r512, 4;
	add.s64 	%rd38, %rd30, %rd37;
	st.global.u32 	[%rd38], %r374;
	shl.b32 	%r513, %r18, 9;
	add.s32 	%r514, %r513, %r507;
	mul.wide.s32 	%rd39, %r514, 4;
	add.s64 	%rd40, %rd30, %rd39;
	st.global.u32 	[%rd40], %r407;
	add.s32 	%r515, %r514, %r508;
	mul.wide.s32 	%rd41, %r515, 4;
	add.s64 	%rd42, %rd30, %rd41;
	st.global.u32 	[%rd42], %r440;
	add.s32 	%r516, %r510, %r514;
	mul.wide.s32 	%rd43, %r516, 4;
	add.s64 	%rd44, %rd30, %rd43;
	st.global.u32 	[%rd44], %r473;
	add.s32 	%r517, %r516, %r508;
	mul.wide.s32 	%rd45, %r517, 4;
	add.s64 	%rd46, %rd30, %rd45;
	st.global.u32 	[%rd46], %r506;
	add.s32 	%r523, %r523, %r12;
	setp.lt.u32 	%p139, %r523, %r13;
	@%p139 bra 	$L__BB685_8;
$L__BB685_16:
	ret;

}
	// .globl	_Z9cuda_gemmIiLi128ELi4ELi1ELi1024ELi16ELi16ELi64ELi1ELi0EEviiiPT_S1_S1_iii
.visible .entry _Z9cuda_gemmIiLi128ELi4ELi1ELi1024ELi16ELi16ELi64ELi1ELi0EEviiiPT_S1_S1_iii(
	.param .u32 _Z9cuda_gemmIiLi128ELi4ELi1ELi1024ELi16ELi16ELi64ELi1ELi0EEviiiPT_S1_S1_iii_param_0,
	.param .u32 _Z9cuda_gemmIiLi128ELi4ELi1ELi1024ELi16ELi16ELi64ELi1ELi0EEviiiPT_S1_S1_iii_param_1,
	.param .u32 _Z9cuda_gemmIiLi128ELi4ELi1ELi1024ELi16ELi16ELi64ELi1ELi0EEviiiPT_S1_S1_iii_param_2,
	.param .u64 .ptr .align 1 _Z9cuda_gemmIiLi128ELi4ELi1ELi1024ELi16ELi16ELi64ELi1ELi0EEviiiPT_S1_S1_iii_param_3,
	.param .u64 .ptr .align 1 _Z9cuda_gemmIiLi128ELi4ELi1ELi1024ELi16ELi16ELi64ELi1ELi0EEviiiPT_S1_S1_iii_param_4,
	.param .u64 .ptr .align 1 _Z9cuda_gemmIiLi128ELi4ELi1ELi1024ELi16ELi16ELi64ELi1ELi0EEviiiPT_S1_S1_iii_param_5,
	.param .u32 _Z9cuda_gemmIiLi128ELi4ELi1ELi1024ELi16ELi16ELi64ELi1ELi0EEviiiPT_S1_S1_iii_param_6,
	.param .u32 _Z9cuda_gemmIiLi128ELi4ELi1ELi1024ELi16ELi16ELi64ELi1ELi0EEviiiPT_S1_S1_iii_param_7,
	.param .u32 _Z9cuda_gemmIiLi128ELi4ELi1ELi1024ELi16ELi16ELi64ELi1ELi0EEviiiPT_S1_S1_iii_param_8
)
.maxntid 128
{
	.local .align 16 .b8 	__local_depot686[32];
	.reg .b64 	%SP;
	.reg .b64 	%SPL;
	.reg .pred 	%p<96>;
	.reg .b16 	%rs<8>;
	.reg .b32 	%r<659>;
	.reg .b64 	%rd<44>;
	// demoted variable
	.shared .align 128 .b8 _ZZ9cuda_gemmIiLi128ELi4ELi1ELi1024ELi16ELi16ELi64ELi1ELi0EEviiiPT_S1_S1_iiiE11kron_fac_sh[1088];
	// demoted variable
	.shared .align 128 .b8 _ZZ9cuda_gemmIiLi128ELi4ELi1ELi1024ELi16ELi16ELi64ELi1ELi0EEviiiPT_S1_S1_iiiE3Ash[4096];
	mov.u64 	%SPL, __local_depot686;
	ld.param.u64 	%rd6, [_Z9cuda_gemmIiLi128ELi4ELi1ELi1024ELi16ELi16ELi64ELi1ELi0EEviiiPT_S1_S1_iii_param_3];
	ld.param.u64 	%rd4, [_Z9cuda_gemmIiLi128ELi4ELi1ELi1024ELi16ELi16ELi64ELi1ELi0EEviiiPT_S1_S1_iii_param_4];
	ld.param.u32 	%r255, [_Z9cuda_gemmIiLi128ELi4ELi1ELi1024ELi16ELi16ELi64ELi1ELi0EEviiiPT_S1_S1_iii_param_6];
	ld.param.u32 	%r256, [_Z9cuda_gemmIiLi128ELi4ELi1ELi1024ELi16ELi16ELi64ELi1ELi0EEviiiPT_S1_S1_iii_param_7];
	cvta.to.global.u64 	%rd1, %rd6;
	add.u64 	%rd2, %SPL, 0;
	mov.u32 	%r1, %tid.x;
	mul.lo.s32 	%r2, %r256, %r255;
	setp.ge.u32 	%p1, %r1, %r2;
	@%p1 bra 	$L__BB686_3;
	mov.u32 	%r3, %ntid.x;
	cvta.to.global.u64 	%rd3, %rd4;
	mov.u32 	%r259, _ZZ9cuda_gemmIiLi128ELi4ELi1ELi1024ELi16ELi16ELi64ELi1ELi0EEviiiPT_S1_S1_iiiE11kron_fac_sh;
	mov.u32 	%r543, %r1;
$L__BB686_2:
	mul.wide.u32 	%rd8, %r543, 4;
	add.s64 	%rd9, %rd3, %rd8;
	ld.global.u32 	%r257, [%rd9];
	rem.u32 	%r258, %r543, %r255;
	mad.lo.s32 	%r260, %r258, 68, %r259;
	div.u32 	%r261, %r543, %r256;
	shl.b32 	%r262, %r261, 2;
	add.s32 	%r263, %r260, %r262;
	st.shared.u32 	[%r263], %r257;
	add.s32 	%r543, %r543, %r3;
	setp.lt.u32 	%p2, %r543, %r2;
	@%p2 bra 	$L__BB686_2;
$L__BB686_3:
	div.s32 	%r6, 1024, %r256;
	min.s32 	%r7, %r6, 128;
	cvt.u16.u32 	%rs2, %r7;
	div.s16 	%rs3, 128, %rs2;
	cvt.s32.s16 	%r8, %rs3;
	div.s16 	%rs4, 16, %rs3;
	cvt.s32.s16 	%r9, %rs4;
	div.u32 	%r11, %r1, %r7;
	mul.lo.s32 	%r264, %r11, %r7;
	sub.s32 	%r10, %r1, %r264;
	mov.u32 	%r560, %ctaid.y;
	mov.u32 	%r13, %nctaid.y;
	shl.b32 	%r14, %r13, 2;
	setp.ge.u32 	%p3, %r560, %r14;
	@%p3 bra 	$L__BB686_117;
	shl.b32 	%r15, %r1, 2;
	mov.u32 	%r266, %ntid.x;
	shl.b32 	%r16, %r266, 2;
	and.b32  	%r17, %r10, 15;
	min.s32 	%r18, %r255, 16;
	and.b32  	%r19, %r1, 15;
	add.s32 	%r20, %r15, %r16;
	cvt.u16.u32 	%rs5, %r20;
	sub.s16 	%rs6, 1023, %rs5;
	cvt.u16.u32 	%rs7, %r16;
	div.u16 	%rs1, %rs6, %rs7;
	cvt.u32.u16 	%r267, %rs1;
	and.b32  	%r21, %r267, 3;
	shl.b32 	%r268, %r1, 4;
	mov.u32 	%r269, _ZZ9cuda_gemmIiLi128ELi4ELi1ELi1024ELi16ELi16ELi64ELi1ELi0EEviiiPT_S1_S1_iiiE3Ash;
	add.s32 	%r22, %r269, %r268;
	shl.b32 	%r57, %r266, 4;
	add.s32 	%r23, %r22, %r57;
	add.s32 	%r24, %r20, %r16;
	add.s32 	%r270, %r10, 1;
	and.b32  	%r25, %r270, 15;
	add.s32 	%r271, %r10, 2;
	and.b32  	%r26, %r271, 15;
	add.s32 	%r272, %r10, 3;
	and.b32  	%r27, %r272, 15;
	add.s32 	%r273, %r10, 4;
	and.b32  	%r28, %r273, 15;
	add.s32 	%r274, %r10, 5;
	and.b32  	%r29, %r274, 15;
	add.s32 	%r275, %r10, 6;
	and.b32  	%r30, %r275, 15;
	add.s32 	%r276, %r10, 7;
	and.b32  	%r31, %r276, 15;
	xor.b32  	%r32, %r17, 8;
	add.s32 	%r277, %r10, 9;
	and.b32  	%r33, %r277, 15;
	add.s32 	%r278, %r10, 10;
	and.b32  	%r34, %r278, 15;
	add.s32 	%r279, %r10, 11;
	and.b32  	%r35, %r279, 15;
	add.s32 	%r280, %r10, 12;
	and.b32  	%r36, %r280, 15;
	add.s32 	%r281, %r10, 13;
	and.b32  	%r37, %r281, 15;
	add.s32 	%r282, %r10, 14;
	and.b32  	%r38, %r282, 15;
	add.s32 	%r283, %r10, -1;
	and.b32  	%r39, %r283, 15;
	setp.lt.s32 	%p4, %r17, %r256;
	selp.b32 	%r284, 0, %r256, %p4;
	sub.s32 	%r40, %r17, %r284;
	add.s32 	%r285, %r17, 1;
	setp.lt.s32 	%p5, %r285, %r256;
	selp.b32 	%r286, 0, %r256, %p5;
	sub.s32 	%r41, %r285, %r286;
	add.s32 	%r287, %r17, 2;
	setp.lt.s32 	%p6, %r287, %r256;
	selp.b32 	%r288, 0, %r256, %p6;
	sub.s32 	%r42, %r287, %r288;
	add.s32 	%r289, %r17, 3;
	setp.lt.s32 	%p7, %r289, %r256;
	selp.b32 	%r290, 0, %r256, %p7;
	sub.s32 	%r43, %r289, %r290;
	add.s32 	%r291, %r17, 4;
	setp.lt.s32 	%p8, %r291, %r256;
	selp.b32 	%r292, 0, %r256, %p8;
	sub.s32 	%r44, %r291, %r292;
	add.s32 	%r293, %r17, 5;
	setp.lt.s32 	%p9, %r293, %r256;
	selp.b32 	%r294, 0, %r256, %p9;
	sub.s32 	%r45, %r293, %r294;
	add.s32 	%r295, %r17, 6;
	setp.lt.s32 	%p10, %r295, %r256;
	selp.b32 	%r296, 0, %r256, %p10;
	sub.s32 	%r46, %r295, %r296;
	add.s32 	%r297, %r17, 7;
	setp.lt.s32 	%p11, %r297, %r256;
	selp.b32 	%r298, 0, %r256, %p11;
	sub.s32 	%r47, %r297, %r298;
	add.s32 	%r299, %r17, 8;
	setp.lt.s32 	%p12, %r299, %r256;
	selp.b32 	%r300, 0, %r256, %p12;
	sub.s32 	%r48, %r299, %r300;
	add.s32 	%r301, %r17, 9;
	setp.lt.s32 	%p13, %r301, %r256;
	selp.b32 	%r302, 0, %r256, %p13;
	sub.s32 	%r49, %r301, %r302;
	add.s32 	%r303, %r17, 10;
	setp.lt.s32 	%p14, %r303, %r256;
	selp.b32 	%r304, 0, %r256, %p14;
	sub.s32 	%r50, %r303, %r304;
	add.s32 	%r305, %r17, 11;
	setp.lt.s32 	%p15, %r305, %r256;
	selp.b32 	%r306, 0, %r256, %p15;
	sub.s32 	%r51, %r305, %r306;
	add.s32 	%r307, %r17, 12;
	setp.lt.s32 	%p16, %r307, %r256;
	selp.b32 	%r308, 0, %r256, %p16;
	sub.s32 	%r52, %r307, %r308;
	add.s32 	%r309, %r17, 13;
	setp.lt.s32 	%p17, %r309, %r256;
	selp.b32 	%r310, 0, %r256, %p17;
	sub.s32 	%r53, %r309, %r310;
	add.s32 	%r311, %r17, 14;
	setp.lt.s32 	%p18, %r311, %r256;
	selp.b32 	%r312, 0, %r256, %p18;
	sub.s32 	%r54, %r311, %r312;
	add.s32 	%r313, %r17, 15;
	setp.lt.s32 	%p19, %r313, %r256;
	selp.b32 	%r314, 0, %r256, %p19;
	sub.s32 	%r55, %r313, %r314;
	mul.lo.s32 	%r56, %r266, 12;
	shl.b32 	%r58, %r266, 3;
	mul.lo.s32 	%r59, %r266, 48;
	shl.b32 	%r60, %r266, 6;
	shl.b32 	%r61, %r266, 5;
	shl.b32 	%r426, %r19, 2;
$L__BB686_5:
	setp.eq.s32 	%p20, %r21, 2;
	mov.b32 	%r315, 0;
	st.local.v4.u32 	[%rd2], {%r315, %r315, %r315, %r315};
	st.local.v4.u32 	[%rd2+16], {%r315, %r315, %r315, %r315};
	shl.b32 	%r79, %r560, 10;
	mov.u32 	%r561, %r15;
	@%p20 bra 	$L__BB686_9;
	setp.eq.s32 	%p21, %r21, 3;
	add.s32 	%r316, %r79, %r15;
	mul.wide.s32 	%rd10, %r316, 4;
	add.s64 	%rd11, %rd1, %rd10;
	ld.global.v4.u32 	{%r317, %r318, %r319, %r320}, [%rd11];
	st.shared.v4.u32 	[%r22], {%r317, %r318, %r319, %r320};
	mov.u32 	%r561, %r20;
	@%p21 bra 	$L__BB686_9;
	setp.eq.s32 	%p22, %r21, 0;
	add.s32 	%r321, %r79, %r20;
	mul.wide.s32 	%rd12, %r321, 4;
	add.s64 	%rd13, %rd1, %rd12;
	ld.global.v4.u32 	{%r322, %r323, %r324, %r325}, [%rd13];
	st.shared.v4.u32 	[%r23], {%r322, %r323, %r324, %r325};
	mov.u32 	%r561, %r24;
	@%p22 bra 	$L__BB686_9;
	add.s32 	%r561, %r24, %r16;
	add.s32 	%r326, %r79, %r24;
	mul.wide.s32 	%rd14, %r326, 4;
	add.s64 	%rd15, %rd1, %rd14;
	ld.global.v4.u32 	{%r327, %r328, %r329, %r330}, [%rd15];
	shl.b32 	%r331, %r16, 2;
	add.s32 	%r332, %r23, %r331;
	st.shared.v4.u32 	[%r332], {%r327, %r328, %r329, %r330};
$L__BB686_9:
	setp.lt.u16 	%p23, %rs1, 2;
	@%p23 bra 	$L__BB686_12;
	add.s32 	%r562, %r561, %r79;
	add.s32 	%r566, %r562, %r56;
	add.s32 	%r565, %r562, %r58;
	add.s32 	%r564, %r562, %r16;
	shl.b32 	%r333, %r561, 2;
	mov.u32 	%r334, _ZZ9cuda_gemmIiLi128ELi4ELi1ELi1024ELi16ELi16ELi64ELi1ELi0EEviiiPT_S1_S1_iiiE3Ash;
	add.s32 	%r563, %r334, %r333;
$L__BB686_11:
	mul.wide.s32 	%rd16, %r566, 4;
	add.s64 	%rd17, %rd1, %rd16;
	mul.wide.s32 	%rd18, %r565, 4;
	add.s64 	%rd19, %rd1, %rd18;
	mul.wide.s32 	%rd20, %r564, 4;
	add.s64 	%rd21, %rd1, %rd20;
	mul.wide.s32 	%rd22, %r562, 4;
	add.s64 	%rd23, %rd1, %rd22;
	ld.global.v4.u32 	{%r335, %r336, %r337, %r338}, [%rd23];
	st.shared.v4.u32 	[%r563], {%r335, %r336, %r337, %r338};
	add.s32 	%r339, %r561, %r16;
	ld.global.v4.u32 	{%r340, %r341, %r342, %r343}, [%rd21];
	add.s32 	%r344, %r563, %r57;
	st.shared.v4.u32 	[%r344], {%r340, %r341, %r342, %r343};
	add.s32 	%r345, %r339, %r16;
	ld.global.v4.u32 	{%r346, %r347, %r348, %r349}, [%rd19];
	add.s32 	%r350, %r563, %r61;
	st.shared.v4.u32 	[%r350], {%r346, %r347, %r348, %r349};
	add.s32 	%r351, %r345, %r16;
	ld.global.v4.u32 	{%r352, %r353, %r354, %r355}, [%rd17];
	add.s32 	%r356, %r563, %r59;
	st.shared.v4.u32 	[%r356], {%r352, %r353, %r354, %r355};
	add.s32 	%r561, %r351, %r16;
	add.s32 	%r566, %r566, %r57;
	add.s32 	%r565, %r565, %r57;
	add.s32 	%r564, %r564, %r57;
	add.s32 	%r563, %r563, %r60;
	add.s32 	%r562, %r562, %r57;
	setp.lt.u32 	%p24, %r561, 1024;
	@%p24 bra 	$L__BB686_11;
$L__BB686_12:
	setp.lt.s32 	%p25, %r6, 1;
	bar.sync 	0;
	mov.b32 	%r568, 0;
	mov.u32 	%r569, %r568;
	mov.u32 	%r570, %r568;
	mov.u32 	%r571, %r568;
	mov.u32 	%r572, %r568;
	mov.u32 	%r573, %r568;
	mov.u32 	%r574, %r568;
	mov.u32 	%r575, %r568;
	@%p25 bra 	$L__BB686_116;
	mov.b32 	%r608, 0;
	mov.u32 	%r609, %r608;
$L__BB686_14:
	setp.gt.s32 	%p26, %r256, 0;
	add.s32 	%r359, %r609, %r10;
	mul.lo.s32 	%r142, %r359, %r256;
	@%p26 bra 	$L__BB686_15;
	bra.uni 	$L__BB686_16;
$L__BB686_15:
	add.s32 	%r360, %r17, %r142;
	shl.b32 	%r361, %r360, 2;
	mov.u32 	%r362, _ZZ9cuda_gemmIiLi128ELi4ELi1ELi1024ELi16ELi16ELi64ELi1ELi0EEviiiPT_S1_S1_iiiE3Ash;
	add.s32 	%r363, %r362, %r361;
	ld.shared.u32 	%r610, [%r363];
$L__BB686_16:
	setp.lt.s32 	%p27, %r256, 2;
	@%p27 bra 	$L__BB686_18;
	add.s32 	%r364, %r25, %r142;
	shl.b32 	%r365, %r364, 2;
	mov.u32 	%r366, _ZZ9cuda_gemmIiLi128ELi4ELi1ELi1024ELi16ELi16ELi64ELi1ELi0EEviiiPT_S1_S1_iiiE3Ash;
	add.s32 	%r367, %r366, %r365;
	ld.shared.u32 	%r606, [%r367];
$L__BB686_18:
	setp.lt.s32 	%p28, %r256, 3;
	@%p28 bra 	$L__BB686_20;
	add.s32 	%r368, %r26, %r142;
	shl.b32 	%r369, %r368, 2;
	mov.u32 	%r370, _ZZ9cuda_gemmIiLi128ELi4ELi1ELi1024ELi16ELi16ELi64ELi1ELi0EEviiiPT_S1_S1_iiiE3Ash;
	add.s32 	%r371, %r370, %r369;
	ld.shared.u32 	%r605, [%r371];
$L__BB686_20:
	setp.lt.s32 	%p29, %r256, 4;
	@%p29 bra 	$L__BB686_22;
	add.s32 	%r372, %r27, %r142;
	shl.b32 	%r373, %r372, 2;
	mov.u32 	%r374, _ZZ9cuda_gemmIiLi128ELi4ELi1ELi1024ELi16ELi16ELi64ELi1ELi0EEviiiPT_S1_S1_iiiE3Ash;
	add.s32 	%r375, %r374, %r373;
	ld.shared.u32 	%r604, [%r375];
$L__BB686_22:
	setp.lt.s32 	%p30, %r256, 5;
	@%p30 bra 	$L__BB686_24;
	add.s32 	%r376, %r28, %r142;
	shl.b32 	%r377, %r376, 2;
	mov.u32 	%r378, _ZZ9cuda_gemmIiLi128ELi4ELi1ELi1024ELi16ELi16ELi64ELi1ELi0EEviiiPT_S1_S1_iiiE3Ash;
	add.s32 	%r379, %r378, %r377;
	ld.shared.u32 	%r603, [%r379];
$L__BB686_24:
	setp.lt.s32 	%p31, %r256, 6;
	@%p31 bra 	$L__BB686_26;
	add.s32 	%r380, %r29, %r142;
	shl.b32 	%r381, %r380, 2;
	mov.u32 	%r382, _ZZ9cuda_gemmIiLi128ELi4ELi1ELi1024ELi16ELi16ELi64ELi1ELi0EEviiiPT_S1_S1_iiiE3Ash;
	add.s32 	%r383, %r382, %r381;
	ld.shared.u32 	%r602, [%r383];
$L__BB686_26:
	setp.lt.s32 	%p32, %r256, 7;
	@%p32 bra 	$L__BB686_28;
	add.s32 	%r384, %r30, %r142;
	shl.b32 	%r385, %r384, 2;
	mov.u32 	%r386, _ZZ9cuda_gemmIiLi128ELi4ELi1ELi1024ELi16ELi16ELi64ELi1ELi0EEviiiPT_S1_S1_iiiE3Ash;
	add.s32 	%r387, %r386, %r385;
	ld.shared.u32 	%r601, [%r387];
$L__BB686_28:
	setp.lt.s32 	%p33, %r256, 8;
	@%p33 bra 	$L__BB686_30;
	add.s32 	%r388, %r31, %r142;
	shl.b32 	%r389, %r388, 2;
	mov.u32 	%r390, _ZZ9cuda_gemmIiLi128ELi4ELi1ELi1024ELi16ELi16ELi64ELi1ELi0EEviiiPT_S1_S1_iiiE3Ash;
	add.s32 	%r391, %r390, %r389;
	ld.shared.u32 	%r600, [%r391];
$L__BB686_30:
	setp.lt.s32 	%p34, %r256, 9;
	@%p34 bra 	$L__BB686_32;
	add.s32 	%r392, %r32, %r142;
	shl.b32 	%r393, %r392, 2;
	mov.u32 	%r394, _ZZ9cuda_gemmIiLi128ELi4ELi1ELi1024ELi16ELi16ELi64ELi1ELi0EEviiiPT_S1_S1_iiiE3Ash;
	add.s32 	%r395, %r394, %r393;
	ld.shared.u32 	%r599, [%r395];
$L__BB686_32:
	setp.lt.s32 	%p35, %r256, 10;
	@%p35 bra 	$L__BB686_34;
	add.s32 	%r396, %r33, %r142;
	shl.b32 	%r397, %r396, 2;
	mov.u32 	%r398, _ZZ9cuda_gemmIiLi128ELi4ELi1ELi1024ELi16ELi16ELi64ELi1ELi0EEviiiPT_S1_S1_iiiE3Ash;
	add.s32 	%r399, %r398, %r397;
	ld.shared.u32 	%r598, [%r399];
$L__BB686_34:
	setp.lt.s32 	%p36, %r256, 11;
	@%p36 bra 	$L__BB686_36;
	add.s32 	%r400, %r34, %r142;
	shl.b32 	%r401, %r400, 2;
	mov.u32 	%r402, _ZZ9cuda_gemmIiLi128ELi4ELi1ELi1024ELi16ELi16ELi64ELi1ELi0EEviiiPT_S1_S1_iiiE3Ash;
	add.s32 	%r403, %r402, %r401;
	ld.shared.u32 	%r597, [%r403];
$L__BB686_36:
	setp.lt.s32 	%p37, %r256, 12;
	@%p37 bra 	$L__BB686_38;
	add.s32 	%r404, %r35, %r142;
	shl.b32 	%r405, %r404, 2;
	mov.u32 	%r406, _ZZ9cuda_gemmIiLi128ELi4ELi1ELi1024ELi16ELi16ELi64ELi1ELi0EEviiiPT_S1_S1_iiiE3Ash;
	add.s32 	%r407, %r406, %r405;
	ld.shared.u32 	%r596, [%r407];
$L__BB686_38:
	setp.lt.s32 	%p38, %r256, 13;
	@%p38 bra 	$L__BB686_40;
	add.s32 	%r408, %r36, %r142;
	shl.b32 	%r409, %r408, 2;
	mov.u32 	%r410, _ZZ9cuda_gemmIiLi128ELi4ELi1ELi1024ELi16ELi16ELi64ELi1ELi0EEviiiPT_S1_S1_iiiE3Ash;
	add.s32 	%r411, %r410, %r409;
	ld.shared.u32 	%r595, [%r411];
$L__BB686_40:
	setp.lt.s32 	%p39, %r256, 14;
	@%p39 bra 	$L__BB686_42;
	add.s32 	%r412, %r37, %r142;
	shl.b32 	%r413, %r412, 2;
	mov.u32 	%r414, _ZZ9cuda_gemmIiLi128ELi4ELi1ELi1024ELi16ELi16ELi64ELi1ELi0EEviiiPT_S1_S1_iiiE3Ash;
	add.s32 	%r415, %r414, %r413;
	ld.shared.u32 	%r594, [%r415];
$L__BB686_42:
	setp.lt.s32 	%p40, %r256, 15;
	@%p40 bra 	$L__BB686_44;
	add.s32 	%r416, %r38, %r142;
	shl.b32 	%r417, %r416, 2;
	mov.u32 	%r418, _ZZ9cuda_gemmIiLi128ELi4ELi1ELi1024ELi16ELi16ELi64ELi1ELi0EEviiiPT_S1_S1_iiiE3Ash;
	add.s32 	%r419, %r418, %r417;
	ld.shared.u32 	%r593, [%r419];
$L__BB686_44:
	setp.lt.s32 	%p41, %r256, 16;
	@%p41 bra 	$L__BB686_46;
	add.s32 	%r420, %r39, %r142;
	shl.b32 	%r421, %r420, 2;
	mov.u32 	%r422, _ZZ9cuda_gemmIiLi128ELi4ELi1ELi1024ELi16ELi16ELi64ELi1ELi0EEviiiPT_S1_S1_iiiE3Ash;
	add.s32 	%r423, %r422, %r421;
	ld.shared.u32 	%r592, [%r423];
$L__BB686_46:
	setp.lt.s32 	%p42, %r11, %r18;
	@%p42 bra 	$L__BB686_47;
	bra.uni 	$L__BB686_114;
$L__BB686_47:
	mul.lo.s32 	%r143, %r608, %r9;
	mov.b32 	%r626, 0;
	mov.u32 	%r627, %r11;
$L__BB686_48:
	setp.gt.u32 	%p43, %r256, 64;
	mov.u32 	%r425, _ZZ9cuda_gemmIiLi128ELi4ELi1ELi1024ELi16ELi16ELi64ELi1ELi0EEviiiPT_S1_S1_iiiE11kron_fac_sh;
	mad.lo.s32 	%r178, %r627, 68, %r425;
	add.s32 	%r427, %r178, %r426;
	ld.shared.u32 	%r179, [%r427];
	@%p43 bra 	$L__BB686_81;
	setp.eq.s32 	%p60, %r256, 0;
	mov.b32 	%r629, 0;
	@%p60 bra 	$L__BB686_51;
	shfl.sync.idx.b32	%r478|%p61, %r179, %r40, 4127, -1;
	mul.lo.s32 	%r629, %r478, %r610;
$L__BB686_51:
	setp.lt.s32 	%p62, %r256, 2;
	@%p62 bra 	$L__BB686_53;
	shfl.sync.idx.b32	%r479|%p63, %r179, %r41, 4127, -1;
	mad.lo.s32 	%r629, %r479, %r606, %r629;
$L__BB686_53:
	setp.lt.s32 	%p64, %r256, 3;
	@%p64 bra 	$L__BB686_55;
	shfl.sync.idx.b32	%r480|%p65, %r179, %r42, 4127, -1;
	mad.lo.s32 	%r629, %r480, %r605, %r629;
$L__BB686_55:
	setp.lt.s32 	%p66, %r256, 4;
	@%p66 bra 	$L__BB686_57;
	shfl.sync.idx.b32	%r481|%p67, %r179, %r43, 4127, -1;
	mad.lo.s32 	%r629, %r481, %r604, %r629;
$L__BB686_57:
	setp.lt.s32 	%p68, %r256, 5;
	@%p68 bra 	$L__BB686_59;
	shfl.sync.idx.b32	%r482|%p69, %r179, %r44, 4127, -1;
	mad.lo.s32 	%r629, %r482, %r603, %r629;
$L__BB686_59:
	setp.lt.s32 	%p70, %r256, 6;
	@%p70 bra 	$L__BB686_61;
	shfl.sync.idx.b32	%r483|%p71, %r179, %r45, 4127, -1;
	mad.lo.s32 	%r629, %r483, %r602, %r629;
$L__BB686_61:
	setp.lt.s32 	%p72, %r256, 7;
	@%p72 bra 	$L__BB686_63;
	shfl.sync.idx.b32	%r484|%p73, %r179, %r46, 4127, -1;
	mad.lo.s32 	%r629, %r484, %r601, %r629;
$L__BB686_63:
	setp.lt.s32 	%p74, %r256, 8;
	@%p74 bra 	$L__BB686_65;
	shfl.sync.idx.b32	%r485|%p75, %r179, %r47, 4127, -1;
	mad.lo.s32 	%r629, %r485, %r600, %r629;
$L__BB686_65:
	setp.lt.s32 	%p76, %r256, 9;
	@%p76 bra 	$L__BB686_67;
	shfl.sync.idx.b32	%r486|%p77, %r179, %r48, 4127, -1;
	mad.lo.s32 	%r629, %r486, %r599, %r629;
$L__BB686_67:
	setp.lt.s32 	%p78, %r256, 10;
	@%p78 bra 	$L__BB686_69;
	shfl.sync.idx.b32	%r487|%p79, %r179, %r49, 4127, -1;
	mad.lo.s32 	%r629, %r487, %r598, %r629;
$L__BB686_69:
	setp.lt.s32 	%p80, %r256, 11;
	@%p80 bra 	$L__BB686_71;
	shfl.sync.idx.b32	%r488|%p81, %r179, %r50, 4127, -1;
	mad.lo.s32 	%r629, %r488, %r597, %r629;
$L__BB686_71:
	setp.lt.s32 	%p82, %r256, 12;
	@%p82 bra 	$L__BB686_73;
	shfl.sync.idx.b32	%r489|%p83, %r179, %r51, 4127, -1;
	mad.lo.s32 	%r629, %r489, %r596, %r629;
$L__BB686_73:
	setp.lt.s32 	%p84, %r256, 13;
	@%p84 bra 	$L__BB686_75;
	shfl.sync.idx.b32	%r490|%p85, %r179, %r52, 4127, -1;
	mad.lo.s32 	%r629, %r490, %r595, %r629;
$L__BB686_75:
	setp.lt.s32 	%p86, %r256, 14;
	@%p86 bra 	$L__BB686_77;
	shfl.sync.idx.b32	%r491|%p87, %r179, %r53, 4127, -1;
	mad.lo.s32 	%r629, %r491, %r594, %r629;
$L__BB686_77:
	setp.lt.s32 	%p88, %r256, 15;
	@%p88 bra 	$L__BB686_79;
	shfl.sync.idx.b32	%r492|%p89, %r179, %r54, 4127, -1;
	mad.lo.s32 	%r629, %r492, %r593, %r629;
$L__BB686_79:
	setp.lt.s32 	%p90, %r256, 16;
	@%p90 bra 	$L__BB686_113;
	shfl.sync.idx.b32	%r493|%p91, %r179, %r55, 4127, -1;
	mad.lo.s32 	%r629, %r493, %r592, %r629;
	bra.uni 	$L__BB686_113;
$L__BB686_81:
	setp.lt.s32 	%p44, %r256, 1;
	mov.b32 	%r629, 0;
	@%p44 bra 	$L__BB686_83;
	shl.b32 	%r429, %r17, 2;
	add.s32 	%r430, %r178, %r429;
	ld.shared.u32 	%r431, [%r430];
	mul.lo.s32 	%r629, %r431, %r610;
$L__BB686_83:
	@%p27 bra 	$L__BB686_85;
	shl.b32 	%r432, %r25, 2;
	add.s32 	%r433, %r178, %r432;
	ld.shared.u32 	%r434, [%r433];
	mad.lo.s32 	%r629, %r434, %r606, %r629;
$L__BB686_85:
	@%p28 bra 	$L__BB686_87;
	shl.b32 	%r435, %r26, 2;
	add.s32 	%r436, %r178, %r435;
	ld.shared.u32 	%r437, [%r436];
	mad.lo.s32 	%r629, %r437, %r605, %r629;
$L__BB686_87:
	@%p29 bra 	$L__BB686_89;
	shl.b32 	%r438, %r27, 2;
	add.s32 	%r439, %r178, %r438;
	ld.shared.u32 	%r440, [%r439];
	mad.lo.s32 	%r629, %r440, %r604, %r629;
$L__BB686_89:
	@%p30 bra 	$L__BB686_91;
	shl.b32 	%r441, %r28, 2;
	add.s32 	%r442, %r178, %r441;
	ld.shared.u32 	%r443, [%r442];
	mad.lo.s32 	%r629, %r443, %r603, %r629;
$L__BB686_91:
	@%p31 bra 	$L__BB686_93;
	shl.b32 	%r444, %r29, 2;
	add.s32 	%r445, %r178, %r444;
	ld.shared.u32 	%r446, [%r445];
	mad.lo.s32 	%r629, %r446, %r602, %r629;
$L__BB686_93:
	@%p32 bra 	$L__BB686_95;
	shl.b32 	%r447, %r30, 2;
	add.s32 	%r448, %r178, %r447;
	ld.shared.u32 	%r449, [%r448];
	mad.lo.s32 	%r629, %r449, %r601, %r629;
$L__BB686_95:
	setp.lt.s32 	%p51, %r256, 8;
	@%p51 bra 	$L__BB686_97;
	shl.b32 	%r450, %r31, 2;
	add.s32 	%r451, %r178, %r450;
	ld.shared.u32 	%r452, [%r451];
	mad.lo.s32 	%r629, %r452, %r600, %r629;
$L__BB686_97:
	setp.lt.s32 	%p52, %r256, 9;
	@%p52 bra 	$L__BB686_99;
	shl.b32 	%r453, %r32, 2;
	add.s32 	%r454, %r178, %r453;
	ld.shared.u32 	%r455, [%r454];
	mad.lo.s32 	%r629, %r455, %r599, %r629;
$L__BB686_99:
	setp.lt.s32 	%p53, %r256, 10;
	@%p53 bra 	$L__BB686_101;
	shl.b32 	%r456, %r33, 2;
	add.s32 	%r457, %r178, %r456;
	ld.shared.u32 	%r458, [%r457];
	mad.lo.s32 	%r629, %r458, %r598, %r629;
$L__BB686_101:
	setp.lt.s32 	%p54, %r256, 11;
	@%p54 bra 	$L__BB686_103;
	shl.b32 	%r459, %r34, 2;
	add.s32 	%r460, %r178, %r459;
	ld.shared.u32 	%r461, [%r460];
	mad.lo.s32 	%r629, %r461, %r597, %r629;
$L__BB686_103:
	setp.lt.s32 	%p55, %r256, 12;
	@%p55 bra 	$L__BB686_105;
	shl.b32 	%r462, %r35, 2;
	add.s32 	%r463, %r178, %r462;
	ld.shared.u32 	%r464, [%r463];
	mad.lo.s32 	%r629, %r464, %r596, %r629;
$L__BB686_105:
	setp.lt.s32 	%p56, %r256, 13;
	@%p56 bra 	$L__BB686_107;
	shl.b32 	%r465, %r36, 2;
	add.s32 	%r466, %r178, %r465;
	ld.shared.u32 	%r467, [%r466];
	mad.lo.s32 	%r629, %r467, %r595, %r629;
$L__BB686_107:
	setp.lt.s32 	%p57, %r256, 14;
	@%p57 bra 	$L__BB686_109;
	shl.b32 	%r468, %r37, 2;
	add.s32 	%r469, %r178, %r468;
	ld.shared.u32 	%r470, [%r469];
	mad.lo.s32 	%r629, %r470, %r594, %r629;
$L__BB686_109:
	setp.lt.s32 	%p58, %r256, 15;
	@%p58 bra 	$L__BB686_111;
	shl.b32 	%r471, %r38, 2;
	add.s32 	%r472, %r178, %r471;
	ld.shared.u32 	%r473, [%r472];
	mad.lo.s32 	%r629, %r473, %r593, %r629;
$L__BB686_111:
	setp.lt.s32 	%p59, %r256, 16;
	@%p59 bra 	$L__BB686_113;
	shl.b32 	%r474, %r39, 2;
	add.s32 	%r475, %r178, %r474;
	ld.shared.u32 	%r476, [%r475];
	mad.lo.s32 	%r629, %r476, %r592, %r629;
$L__BB686_113:
	add.s32 	%r494, %r626, %r143;
	mul.wide.s32 	%rd24, %r494, 4;
	add.s64 	%rd25, %rd2, %rd24;
	ld.local.u32 	%r495, [%rd25];
	add.s32 	%r496, %r495, %r629;
	st.local.u32 	[%rd25], %r496;
	add.s32 	%r627, %r627, %r8;
	add.s32 	%r626, %r626, 1;
	setp.lt.s32 	%p92, %r627, %r18;
	@%p92 bra 	$L__BB686_48;
$L__BB686_114:
	add.s32 	%r609, %r609, %r7;
	add.s32 	%r608, %r608, 1;
	setp.lt.s32 	%p93, %r609, %r6;
	@%p93 bra 	$L__BB686_14;
	ld.local.v4.u32 	{%r575, %r574, %r573, %r572}, [%rd2];
	ld.local.v4.u32 	{%r571, %r570, %r569, %r568}, [%rd2+16];
$L__BB686_116:
	ld.param.u64 	%rd43, [_Z9cuda_gemmIiLi128ELi4ELi1ELi1024ELi16ELi16ELi64ELi1ELi0EEviiiPT_S1_S1_iii_param_5];
	bar.sync 	0;
	mul.lo.s32 	%r497, %r7, %r6;
	mul.lo.s32 	%r498, %r497, %r8;
	div.s32 	%r499, %r498, %r7;
	add.s32 	%r500, %r79, %r1;
	cvta.to.global.u64 	%rd26, %rd43;
	mul.wide.s32 	%rd27, %r500, 4;
	add.s64 	%rd28, %rd26, %rd27;
	st.global.u32 	[%rd28], %r575;
	rem.s32 	%r501, 1, %r9;
	add.s32 	%r502, %r9, 1;
	setp.lt.u32 	%p94, %r502, 3;
	shl.b32 	%r503, %r9, 7;
	selp.b32 	%r504, %r503, 0, %p94;
	add.s32 	%r505, %r500, %r504;
	mad.lo.s32 	%r506, %r499, %r501, %r505;
	mul.wide.s32 	%rd29, %r506, 4;
	add.s64 	%rd30, %rd26, %rd29;
	st.global.u32 	[%rd30], %r574;
	div.s32 	%r507, 2, %r9;
	shl.b32 	%r508, %r507, 7;
	mul.lo.s32 	%r509, %r507, %r9;
	sub.s32 	%r510, 2, %r509;
	add.s32 	%r511, %r500, %r508;
	mad.lo.s32 	%r512, %r499, %r510, %r511;
	mul.wide.s32 	%rd31, %r512, 4;
	add.s64 	%rd32, %rd26, %rd31;
	st.global.u32 	[%rd32], %r573;
	div.s32 	%r513, 3, %r9;
	shl.b32 	%r514, %r513, 7;
	mul.lo.s32 	%r515, %r513, %r9;
	sub.s32 	%r516, 3, %r515;
	add.s32 	%r517, %r500, %r514;
	mad.lo.s32 	%r518, %r499, %r516, %r517;
	mul.wide.s32 	%rd33, %r518, 4;
	add.s64 	%rd34, %rd26, %rd33;
	st.global.u32 	[%rd34], %r572;
	div.s32 	%r519, 4, %r9;
	shl.b32 	%r520, %r519, 7;
	mul.lo.s32 	%r521, %r519, %r9;
	sub.s32 	%r522, 4, %r521;
	add.s32 	%r523, %r500, %r520;
	mad.lo.s32 	%r524, %r499, %r522, %r523;
	mul.wide.s32 	%rd35, %r524, 4;
	add.s64 	%rd36, %rd26, %rd35;
	st.global.u32 	[%rd36], %r571;
	div.s32 	%r525, 5, %r9;
	shl.b32 	%r526, %r525, 7;
	mul.lo.s32 	%r527, %r525, %r9;
	sub.s32 	%r528, 5, %r527;
	add.s32 	%r529, %r500, %r526;
	mad.lo.s32 	%r530, %r499, %r528, %r529;
	mul.wide.s32 	%rd37, %r530, 4;
	add.s64 	%rd38, %rd26, %rd37;
	st.global.u32 	[%rd38], %r570;
	div.s32 	%r531, 6, %r9;
	shl.b32 	%r532, %r531, 7;
	mul.lo.s32 	%r533, %r531, %r9;
	sub.s32 	%r534, 6, %r533;
	add.s32 	%r535, %r500, %r532;
	mad.lo.s32 	%r536, %r499, %r534, %r535;
	mul.wide.s32 	%rd39, %r536, 4;
	add.s64 	%rd40, %rd26, %rd39;
	st.global.u32 	[%rd40], %r569;
	div.s32 	%r537, 7, %r9;
	shl.b32 	%r538, %r537, 7;
	mul.lo.s32 	%r539, %r537, %r9;
	sub.s32 	%r540, 7, %r539;
	add.s32 	%r541, %r500, %r538;
	mad.lo.s32 	%r542, %r499, %r540, %r541;
	mul.wide.s32 	%rd41, %r542, 4;
	add.s64 	%rd42, %rd26, %rd41;
	st.global.u32 	[%rd42], %r568;
	add.s32 	%r560, %r560, %r13;
	setp.lt.u32 	%p95, %r560, %r14;
	@%p95 bra 	$L__BB686_5;
$L__BB686_117:
	ret;

}
	// .globl	_Z9cuda_gemmIiLi128ELi4ELi1ELi1024ELi16ELi16ELi64ELi1ELi1EEviiiPT_S1_S1_iii
.visible .entry _Z9cuda_gemmIiLi128ELi4ELi1ELi1024ELi16ELi16ELi64ELi1ELi1EEviiiPT_S1_S1_iii(
	.param .u32 _Z9cuda_gemmIiLi128ELi4ELi1ELi1024ELi16ELi16ELi64ELi1ELi1EEviiiPT_S1_S1_iii_param_0,
	.param .u32 _Z9cuda_gemmIiLi128ELi4ELi1ELi1024ELi16ELi16ELi64ELi1ELi1EEviiiPT_S1_S1_iii_param_1,
	.param .u32 _Z9cuda_gemmIiLi128ELi4ELi1ELi1024ELi16ELi16ELi64ELi1ELi1EEviiiPT_S1_S1_iii_param_2,
	.param .u64 .ptr .align 1 _Z9cuda_gemmIiLi128ELi4ELi1ELi1024ELi16ELi16ELi64ELi1ELi1EEviiiPT_S1_S1_iii_param_3,
	.param .u64 .ptr .align 1 _Z9cuda_gemmIiLi128ELi4ELi1ELi1024ELi16ELi16ELi64ELi1ELi1EEviiiPT_S1_S1_iii_param_4,
	.param .u64 .ptr .align 1 _Z9cuda_gemmIiLi128ELi4ELi1ELi1024ELi16ELi16ELi64ELi1ELi1EEviiiPT_S1_S1_iii_param_5,
	.param .u32 _Z9cuda_gemmIiLi128ELi4ELi1ELi1024ELi16ELi16ELi64ELi1ELi1EEviiiPT_S1_S1_iii_param_6,
	.param .u32 _Z9cuda_gemmIiLi128ELi4ELi1ELi1024ELi16ELi16ELi64ELi1ELi1EEviiiPT_S1_S1_iii_param_7,
	.param .u32 _Z9cuda_gemmIiLi128ELi4ELi1ELi1024ELi16ELi16ELi64ELi1ELi1EEviiiPT_S1_S1_iii_param_8
)
.maxntid 128
{
	.reg .pred 	%p<140>;
	.reg .b16 	%rs<12>;
	.reg .b32 	%r<511>;
	.reg .b64 	%rd<33>;
	// demoted variable
	.shared .align 128 .b8 _ZZ9cuda_gemmIiLi128ELi4ELi1ELi1024ELi16ELi16ELi64ELi1ELi1EEviiiPT_S1_S1_iiiE11kron_fac_sh[1088];
	// demoted variable
	.shared .align 128 .b8 _ZZ9cuda_gemmIiLi128ELi4ELi1ELi1024ELi16ELi16ELi64ELi1ELi1EEviiiPT_S1_S1_iiiE3Ash[4096];
	ld.param.u64 	%rd5, [_Z9cuda_gemmIiLi128ELi4ELi1ELi1024ELi16ELi16ELi64ELi1ELi1EEviiiPT_S1_S1_iii_param_3];
	ld.param.u64 	%rd6, [_Z9cuda_gemmIiLi128ELi4ELi1ELi1024ELi16ELi16ELi64ELi1ELi1EEviiiPT_S1_S1_iii_param_4];
	ld.param.u64 	%rd4, [_Z9cuda_gemmIiLi128ELi4ELi1ELi1024ELi16ELi16ELi64ELi1ELi1EEviiiPT_S1_S1_iii_param_5];
	cvta.to.global.u64 	%rd1, %rd6;
	cvta.to.global.u64 	%rd2, %rd5;
	mov.u32 	%r1, %tid.x;
	mov.u32 	%r2, %ntid.x;
	add.s32 	%r80, %r1, %r2;
	cvt.u16.u32 	%rs4, %r80;
	not.b16 	%rs5, %rs4;
	and.b16  	%rs6, %rs5, 255;
	cvt.u16.u32 	%rs7, %r2;
	and.b16  	%rs8, %rs7, 255;
	div.u16 	%rs1, %rs6, %rs8;
	and.b16  	%rs2, %rs1, 3;
	setp.eq.s16 	%p1, %rs2, 2;
	mov.u32 	%r501, %r1;
	@%p1 bra 	$L__BB687_3;
	cvt.u32.u16 	%r3, %rs2;
	mov.b32 	%r500, 0;
	mov.u32 	%r84, _ZZ9cuda_gemmIiLi128ELi4ELi1ELi1024ELi16ELi16ELi64ELi1ELi1EEviiiPT_S1_S1_iiiE11kron_fac_sh;
	mov.u32 	%r501, %r1;
$L__BB687_2:
	.pragma "nounroll";
	mul.wide.u32 	%rd7, %r501, 4;
	add.s64 	%rd8, %rd1, %rd7;
	ld.global.u32 	%r82, [%rd8];
	and.b32  	%r83, %r501, 15;
	mad.lo.s32 	%r85, %r83, 68, %r84;
	shr.u32 	%r86, %r501, 2;
	and.b32  	%r87, %r86, 1073741820;
	add.s32 	%r88, %r85, %r87;
	st.shared.u32 	[%r88], %r82;
	add.s32 	%r501, %r501, %r2;
	add.s32 	%r500, %r500, 1;
	xor.b32  	%r89, %r500, %r3;
	setp.ne.s32 	%p2, %r89, 2;
	@%p2 bra 	$L__BB687_2;
$L__BB687_3:
	setp.lt.u16 	%p3, %rs1, 2;
	@%p3 bra 	$L__BB687_6;
	mov.u32 	%r92, _ZZ9cuda_gemmIiLi128ELi4ELi1ELi1024ELi16ELi16ELi64ELi1ELi1EEviiiPT_S1_S1_iiiE11kron_fac_sh;
$L__BB687_5:
	mul.wide.u32 	%rd9, %r501, 4;
	add.s64 	%rd10, %rd1, %rd9;
	ld.global.u32 	%r90, [%rd10];
	and.b32  	%r91, %r501, 15;
	mad.lo.s32 	%r93, %r91, 68, %r92;
	shr.u32 	%r94, %r501, 2;
	and.b32  	%r95, %r94, 1073741820;
	add.s32 	%r96, %r93, %r95;
	st.shared.u32 	[%r96], %r90;
	add.s32 	%r97, %r501, %r2;
	mul.wide.u32 	%rd11, %r97, 4;
	add.s64 	%rd12, %rd1, %rd11;
	ld.global.u32 	%r98, [%rd12];
	and.b32  	%r99, %r97, 15;
	mad.lo.s32 	%r100, %r99, 68, %r92;
	shr.u32 	%r101, %r97, 2;
	and.b32  	%r102, %r101, 1073741820;
	add.s32 	%r103, %r100, %r102;
	st.shared.u32 	[%r103], %r98;
	add.s32 	%r104, %r97, %r2;
	mul.wide.u32 	%rd13, %r104, 4;
	add.s64 	%rd14, %rd1, %rd13;
	ld.global.u32 	%r105, [%rd14];
	and.b32  	%r106, %r104, 15;
	mad.lo.s32 	%r107, %r106, 68, %r92;
	shr.u32 	%r108, %r104, 2;
	and.b32  	%r109, %r108, 1073741820;
	add.s32 	%r110, %r107, %r109;
	st.shared.u32 	[%r110], %r105;
	add.s32 	%r111, %r104, %r2;
	mul.wide.u32 	%rd15, %r111, 4;
	add.s64 	%rd16, %rd1, %rd15;
	ld.global.u32 	%r112, [%rd16];
	and.b32  	%r113, %r111, 15;
	mad.lo.s32 	%r114, %r113, 68, %r92;
	shr.u32 	%r115, %r111, 2;
	and.b32  	%r116, %r115, 1073741820;
	add.s32 	%r117, %r114, %r116;
	st.shared.u32 	[%r117], %r112;
	add.s32 	%r501, %r111, %r2;
	setp.lt.u32 	%p4, %r501, 256;
	@%p4 bra 	$L__BB687_5;
$L__BB687_6:
	mov.u32 	%r503, %ctaid.y;
	mov.u32 	%r12, %nctaid.y;
	shl.b32 	%r13, %r12, 2;
	setp.ge.u32 	%p5, %r503, %r13;
	@%p5 bra 	$L__BB687_16;
	shr.u32 	%r118, %r1, 6;
	shl.b32 	%r14, %r1, 2;
	shl.b32 	%r15, %r2, 2;
	and.b32  	%r16, %r1, 15;
	shl.b32 	%r119, %r1, 4;
	and.b32  	%r120, %r119, 1008;
	and.b32  	%r121, %r14, 60;
	mov.u32 	%r122, _ZZ9cuda_gemmIiLi128ELi4ELi1ELi1024ELi16ELi16ELi64ELi1ELi1EEviiiPT_S1_S1_iiiE11kron_fac_sh;
	add.s32 	%r123, %r122, %r121;
	add.s32 	%r17, %r14, %r15;
	cvt.u16.u32 	%rs9, %r17;
	sub.s16 	%rs10, 1023, %rs9;
	cvt.u16.u32 	%rs11, %r15;
	div.u16 	%rs3, %rs10, %rs11;
	cvt.u32.u16 	%r124, %rs3;
	and.b32  	%r18, %r124, 3;
	mov.u32 	%r125, _ZZ9cuda_gemmIiLi128ELi4ELi1ELi1024ELi16ELi16ELi64ELi1ELi1EEviiiPT_S1_S1_iiiE3Ash;
	add.s32 	%r19, %r125, %r119;
	shl.b32 	%r53, %r2, 4;
	add.s32 	%r20, %r19, %r53;
	add.s32 	%r21, %r17, %r15;
	or.b32  	%r126, %r120, %r16;
	shl.b32 	%r127, %r126, 2;
	add.s32 	%r22, %r125, %r127;
	add.s32 	%r128, %r1, 1;
	and.b32  	%r23, %r128, 15;
	or.b32  	%r129, %r120, %r23;
	shl.b32 	%r130, %r129, 2;
	add.s32 	%r24, %r125, %r130;
	add.s32 	%r131, %r1, 2;
	and.b32  	%r25, %r131, 15;
	or.b32  	%r132, %r120, %r25;
	shl.b32 	%r133, %r132, 2;
	add.s32 	%r26, %r125, %r133;
	add.s32 	%r134, %r1, 3;
	and.b32  	%r27, %r134, 15;
	or.b32  	%r135, %r120, %r27;
	shl.b32 	%r136, %r135, 2;
	add.s32 	%r28, %r125, %r136;
	add.s32 	%r137, %r1, 4;
	and.b32  	%r29, %r137, 15;
	or.b32  	%r138, %r120, %r29;
	shl.b32 	%r139, %r138, 2;
	add.s32 	%r30, %r125, %r139;
	add.s32 	%r140, %r1, 5;
	and.b32  	%r31, %r140, 15;
	add.s32 	%r141, %r1, 6;
	and.b32  	%r32, %r141, 15;
	or.b32  	%r142, %r120, %r32;
	shl.b32 	%r143, %r142, 2;
	add.s32 	%r33, %r125, %r143;
	add.s32 	%r144, %r1, 7;
	and.b32  	%r34, %r144, 15;
	or.b32  	%r145, %r120, %r34;
	shl.b32 	%r146, %r145, 2;
	add.s32 	%r35, %r125, %r146;
	xor.b32  	%r36, %r16, 8;
	or.b32  	%r147, %r120, %r36;
	shl.b32 	%r148, %r147, 2;
	add.s32 	%r37, %r125, %r148;
	add.s32 	%r149, %r1, 9;
	and.b32  	%r38, %r149, 15;
	add.s32 	%r150, %r1, 10;
	and.b32  	%r39, %r150, 15;
	or.b32  	%r151, %r120, %r39;
	shl.b32 	%r152, %r151, 2;
	add.s32 	%r40, %r125, %r152;
	add.s32 	%r153, %r1, 11;
	and.b32  	%r41, %r153, 15;
	or.b32  	%r154, %r120, %r41;
	shl.b32 	%r155, %r154, 2;
	add.s32 	%r42, %r125, %r155;
	add.s32 	%r156, %r1, 12;
	and.b32  	%r43, %r156, 15;
	or.b32  	%r157, %r120, %r43;
	shl.b32 	%r158, %r157, 2;
	add.s32 	%r44, %r125, %r158;
	add.s32 	%r159, %r1, 13;
	and.b32  	%r45, %r159, 15;
	or.b32  	%r160, %r120, %r45;
	shl.b32 	%r161, %r160, 2;
	add.s32 	%r46, %r125, %r161;
	add.s32 	%r162, %r1, 14;
	and.b32  	%r47, %r162, 15;
	or.b32  	%r163, %r120, %r47;
	shl.b32 	%r164, %r163, 2;
	add.s32 	%r48, %r125, %r164;
	add.s32 	%r165, %r1, -1;
	and.b32  	%r49, %r165, 15;
	or.b32  	%r166, %r120, %r49;
	shl.b32 	%r167, %r166, 2;
	add.s32 	%r50, %r125, %r167;
	mad.lo.s32 	%r51, %r118, 68, %r123;
	mul.lo.s32 	%r52, %r2, 12;
	shl.b32 	%r54, %r2, 3;
	mul.lo.s32 	%r55, %r2, 48;
	shl.b32 	%r56, %r2, 6;
	shl.b32 	%r57, %r2, 5;
	cvta.to.global.u64 	%rd3, %rd4;
$L__BB687_8:
	setp.eq.s32 	%p6, %r18, 2;
	shl.b32 	%r59, %r503, 10;
	mov.u32 	%r504, %r14;
	@%p6 bra 	$L__BB687_12;
	setp.eq.s32 	%p7, %r18, 3;
	add.s32 	%r168, %r59, %r14;
	mul.wide.s32 	%rd17, %r168, 4;
	add.s64 	%rd18, %rd2, %rd17;
	ld.global.v4.u32 	{%r169, %r170, %r171, %r172}, [%rd18];
	st.shared.v4.u32 	[%r19], {%r169, %r170, %r171, %r172};
	mov.u32 	%r504, %r17;
	@%p7 bra 	$L__BB687_12;
	setp.eq.s32 	%p8, %r18, 0;
	add.s32 	%r173, %r59, %r17;
	mul.wide.s32 	%rd19, %r173, 4;
	add.s64 	%rd20, %rd2, %rd19;
	ld.global.v4.u32 	{%r174, %r175, %r176, %r177}, [%rd20];
	st.shared.v4.u32 	[%r20], {%r174, %r175, %r176, %r177};
	mov.u32 	%r504, %r21;
	@%p8 bra 	$L__BB687_12;
	add.s32 	%r504, %r21, %r15;
	add.s32 	%r178, %r59, %r21;
	mul.wide.s32 	%rd21, %r178, 4;
	add.s64 	%rd22, %rd2, %rd21;
	ld.global.v4.u32 	{%r179, %r180, %r181, %r182}, [%rd22];
	shl.b32 	%r183, %r15, 2;
	add.s32 	%r184, %r20, %r183;
	st.shared.v4.u32 	[%r184], {%r179, %r180, %r181, %r182};
$L__BB687_12:
	setp.lt.u16 	%p9, %rs3, 2;
	@%p9 bra 	$L__BB687_15;
	add.s32 	%r505, %r504, %r59;
	add.s32 	%r509, %r505, %r52;
	add.s32 	%r508, %r505, %r54;
	add.s32 	%r507, %r505, %r15;
	shl.b32 	%r185, %r504, 2;
	mov.u32 	%r186, _ZZ9cuda_gemmIiLi128ELi4ELi1ELi1024ELi16ELi16ELi64ELi1ELi1EEviiiPT_S1_S1_iiiE3Ash;
	add.s32 	%r506, %r186, %r185;
$L__BB687_14:
	mul.wide.s32 	%rd23, %r509, 4;
	add.s64 	%rd24, %rd2, %rd23;
	mul.wide.s32 	%rd25, %r508, 4;
	add.s64 	%rd26, %rd2, %rd25;
	mul.wide.s32 	%rd27, %r507, 4;
	add.s64 	%rd28, %rd2, %rd27;
	mul.wide.s32 	%rd29, %r505, 4;
	add.s64 	%rd30, %rd2, %rd29;
	ld.global.v4.u32 	{%r187, %r188, %r189, %r190}, [%rd30];
	st.shared.v4.u32 	[%r506], {%r187, %r188, %r189, %r190};
	add.s32 	%r191, %r504, %r15;
	ld.global.v4.u32 	{%r192, %r193, %r194, %r195}, [%rd28];
	add.s32 	%r196, %r506, %r53;
	st.shared.v4.u32 	[%r196], {%r192, %r193, %r194, %r195};
	add.s32 	%r197, %r191, %r15;
	ld.global.v4.u32 	{%r198, %r199, %r200, %r201}, [%rd26];
	add.s32 	%r202, %r506, %r57;
	st.shared.v4.u32 	[%r202], {%r198, %r199, %r200, %r201};
	add.s32 	%r203, %r197, %r15;
	ld.global.v4.u32 	{%r204, %r205, %r206, %r207}, [%rd24];
	add.s32 	%r208, %r506, %r55;
	st.shared.v4.u32 	[%r208], {%r204, %r205, %r206, %r207};
	add.s32 	%r504, %r203, %r15;
	add.s32 	%r509, %r509, %r53;
	add.s32 	%r508, %r508, %r53;
	add.s32 	%r507, %r507, %r53;
	add.s32 	%r506, %r506, %r56;
	add.s32 	%r505, %r505, %r53;
	setp.lt.u32 	%p10, %r504, 1024;
	@%p10 bra 	$L__BB687_14;
$L__BB687_15:
	bar.sync 	0;
	ld.shared.u32 	%r209, [%r22];
	ld.shared.u32 	%r210, [%r24];
	ld.shared.u32 	%r211, [%r26];
	ld.shared.u32 	%r212, [%r28];
	ld.shared.u32 	%r213, [%r30];
	shl.b32 	%r214, %r1, 4;
	and.b32  	%r215, %r214, 1008;
	or.b32  	%r216, %r215, %r31;
	shl.b32 	%r217, %r216, 2;
	mov.u32 	%r218, _ZZ9cuda_gemmIiLi128ELi4ELi1ELi1024ELi16ELi16ELi64ELi1ELi1EEviiiPT_S1_S1_iiiE3Ash;
	add.s32 	%r219, %r218, %r217;
	ld.shared.u32 	%r220, [%r219];
	ld.shared.u32 	%r221, [%r33];
	ld.shared.u32 	%r222, [%r35];
	ld.shared.u32 	%r223, [%r37];
	or.b32  	%r224, %r215, %r38;
	shl.b32 	%r225, %r224, 2;
	add.s32 	%r226, %r218, %r225;
	ld.shared.u32 	%r227, [%r226];
	ld.shared.u32 	%r228, [%r40];
	ld.shared.u32 	%r229, [%r42];
	ld.shared.u32 	%r230, [%r44];
	ld.shared.u32 	%r231, [%r46];
	ld.shared.u32 	%r232, [%r48];
	ld.shared.u32 	%r233, [%r50];
	ld.shared.u32 	%r234, [%r51];
	shfl.sync.idx.b32	%r235|%p11, %r234, %r16, 4127, -1;
	mul.lo.s32 	%r236, %r235, %r209;
	shfl.sync.idx.b32	%r237|%p12, %r234, %r23, 4127, -1;
	mad.lo.s32 	%r238, %r237, %r210, %r236;
	shfl.sync.idx.b32	%r239|%p13, %r234, %r25, 4127, -1;
	mad.lo.s32 	%r240, %r239, %r211, %r238;
	shfl.sync.idx.b32	%r241|%p14, %r234, %r27, 4127, -1;
	mad.lo.s32 	%r242, %r241, %r212, %r240;
	shfl.sync.idx.b32	%r243|%p15, %r234, %r29, 4127, -1;
	mad.lo.s32 	%r244, %r243, %r213, %r242;
	shfl.sync.idx.b32	%r245|%p16, %r234, %r31, 4127, -1;
	mad.lo.s32 	%r246, %r245, %r220, %r244;
	shfl.sync.idx.b32	%r247|%p17, %r234, %r32, 4127, -1;
	mad.lo.s32 	%r248, %r247, %r221, %r246;
	shfl.sync.idx.b32	%r249|%p18, %r234, %r34, 4127, -1;
	mad.lo.s32 	%r250, %r249, %r222, %r248;
	shfl.sync.idx.b32	%r251|%p19, %r234, %r36, 4127, -1;
	mad.lo.s32 	%r252, %r251, %r223, %r250;
	shfl.sync.idx.b32	%r253|%p20, %r234, %r38, 4127, -1;
	mad.lo.s32 	%r254, %r253, %r227, %r252;
	shfl.sync.idx.b32	%r255|%p21, %r234, %r39, 4127, -1;
	mad.lo.s32 	%r256, %r255, %r228, %r254;
	shfl.sync.idx.b32	%r257|%p22, %r234, %r41, 4127, -1;
	mad.lo.s32 	%r258, %r257, %r229, %r256;
	shfl.sync.idx.b32	%r259|%p23, %r234, %r43, 4127, -1;
	mad.lo.s32 	%r260, %r259, %r230, %r258;
	shfl.sync.idx.b32	%r261|%p24, %r234, %r45, 4127, -1;
	mad.lo.s32 	%r262, %r261, %r231, %r260;
	shfl.sync.idx.b32	%r263|%p25, %r234, %r47, 4127, -1;
	mad.lo.s32 	%r264, %r263, %r232, %r262;
	shfl.sync.idx.b32	%r265|%p26, %r234, %r49, 4127, -1;
	mad.lo.s32 	%r266, %r265, %r233, %r264;
	ld.shared.u32 	%r267, [%r51+136];
	shfl.sync.idx.b32	%r268|%p27, %r267, %r16, 4127, -1;
	mul.lo.s32 	%r269, %r268, %r209;
	shfl.sync.idx.b32	%r270|%p28, %r267, %r23, 4127, -1;
	mad.lo.s32 	%r271, %r270, %r210, %r269;
	shfl.sync.idx.b32	%r272|%p29, %r267, %r25, 4127, -1;
	mad.lo.s32 	%r273, %r272, %r211, %r271;
	shfl.sync.idx.b32	%r274|%p30, %r267, %r27, 4127, -1;
	mad.lo.s32 	%r275, %r274, %r212, %r273;
	shfl.sync.idx.b32	%r276|%p31, %r267, %r29, 4127, -1;
	mad.lo.s32 	%r277, %r276, %r213, %r275;
	shfl.sync.idx.b32	%r278|%p32, %r267, %r31, 4127, -1;
	mad.lo.s32 	%r279, %r278, %r220, %r277;
	shfl.sync.idx.b32	%r280|%p33, %r267, %r32, 4127, -1;
	mad.lo.s32 	%r281, %r280, %r221, %r279;
	shfl.sync.idx.b32	%r282|%p34, %r267, %r34, 4127, -1;
	mad.lo.s32 	%r283, %r282, %r222, %r281;
	shfl.sync.idx.b32	%r284|%p35, %r267, %r36, 4127, -1;
	mad.lo.s32 	%r285, %r284, %r223, %r283;
	shfl.sync.idx.b32	%r286|%p36, %r267, %r38, 4127, -1;
	mad.lo.s32 	%r287, %r286, %r227, %r285;
	shfl.sync.idx.b32	%r288|%p37, %r267, %r39, 4127, -1;
	mad.lo.s32 	%r289, %r288, %r228, %r287;
	shfl.sync.idx.b32	%r290|%p38, %r267, %r41, 4127, -1;
	mad.lo.s32 	%r291, %r290, %r229, %r289;
	shfl.sync.idx.b32	%r292|%p39, %r267, %r43, 4127, -1;
	mad.lo.s32 	%r293, %r292, %r230, %r291;
	shfl.sync.idx.b32	%r294|%p40, %r267, %r45, 4127, -1;
	mad.lo.s32 	%r295, %r294, %r231, %r293;
	shfl.sync.idx.b32	%r296|%p41, %r267, %r47, 4127, -1;
	mad.lo.s32 	%r297, %r296, %r232, %r295;
	shfl.sync.idx.b32	%r298|%p42, %r267, %r49, 4127, -1;
	mad.lo.s32 	%r299, %r298, %r233, %r297;
	ld.shared.u32 	%r300, [%r51+272];
	shfl.sync.idx.b32	%r301|%p43, %r300, %r16, 4127, -1;
	mul.lo.s32 	%r302, %r301, %r209;
	shfl.sync.idx.b32	%r303|%p44, %r300, %r23, 4127, -1;
	mad.lo.s32 	%r304, %r303, %r210, %r302;
	shfl.sync.idx.b32	%r305|%p45, %r300, %r25, 4127, -1;
	mad.lo.s32 	%r306, %r305, %r211, %r304;
	shfl.sync.idx.b32	%r307|%p46, %r300, %r27, 4127, -1;
	mad.lo.s32 	%r308, %r307, %r212, %r306;
	shfl.sync.idx.b32	%r309|%p47, %r300, %r29, 4127, -1;
	mad.lo.s32 	%r310, %r309, %r213, %r308;
	shfl.sync.idx.b32	%r311|%p48, %r300, %r31, 4127, -1;
	mad.lo.s32 	%r312, %r311, %r220, %r310;
	shfl.sync.idx.b32	%r313|%p49, %r300, %r32, 4127, -1;
	mad.lo.s32 	%r314, %r313, %r221, %r312;
	shfl.sync.idx.b32	%r315|%p50, %r300, %r34, 4127, -1;
	mad.lo.s32 	%r316, %r315, %r222, %r314;
	shfl.sync.idx.b32	%r317|%p51, %r300, %r36, 4127, -1;
	mad.lo.s32 	%r318, %r317, %r223, %r316;
	shfl.sync.idx.b32	%r319|%p52, %r300, %r38, 4127, -1;
	mad.lo.s32 	%r320, %r319, %r227, %r318;
	shfl.sync.idx.b32	%r321|%p53, %r300, %r39, 4127, -1;
	mad.lo.s32 	%r322, %r321, %r228, %r320;
	shfl.sync.idx.b32	%r323|%p54, %r300, %r41, 4127, -1;
	mad.lo.s32 	%r324, %r323, %r229, %r322;
	shfl.sync.idx.b32	%r325|%p55, %r300, %r43, 4127, -1;
	mad.lo.s32 	%r326, %r325, %r230, %r324;
	shfl.sync.idx.b32	%r327|%p56, %r300, %r45, 4127, -1;
	mad.lo.s32 	%r328, %r327, %r231, %r326;
	shfl.sync.idx.b32	%r329|%p57, %r300, %r47, 4127, -1;
	mad.lo.s32 	%r330, %r329, %r232, %r328;
	shfl.sync.idx.b32	%r331|%p58, %r300, %r49, 4127, -1;
	mad.lo.s32 	%r332, %r331, %r233, %r330;
	ld.shared.u32 	%r333, [%r51+408];
	shfl.sync.idx.b32	%r334|%p59, %r333, %r16, 4127, -1;
	mul.lo.s32 	%r335, %r334, %r209;
	shfl.sync.idx.b32	%r336|%p60, %r333, %r23, 4127, -1;
	mad.lo.s32 	%r337, %r336, %r210, %r335;
	shfl.sync.idx.b32	%r338|%p61, %r333, %r25, 4127, -1;
	mad.lo.s32 	%r339, %r338, %r211, %r337;
	shfl.sync.idx.b32	%r340|%p62, %r333, %r27, 4127, -1;
	mad.lo.s32 	%r341, %r340, %r212, %r339;
	shfl.sync.idx.b32	%r342|%p63, %r333, %r29, 4127, -1;
	mad.lo.s32 	%r343, %r342, %r213, %r341;
	shfl.sync.idx.b32	%r344|%p64, %r333, %r31, 4127, -1;
	mad.lo.s32 	%r345, %r344, %r220, %r343;
	shfl.sync.idx.b32	%r346|%p65, %r333, %r32, 4127, -1;
	mad.lo.s32 	%r347, %r346, %r221, %r345;
	shfl.sync.idx.b32	%r348|%p66, %r333, %r34, 4127, -1;
	mad.lo.s32 	%r349, %r348, %r222, %r347;
	shfl.sync.idx.b32	%r350|%p67, %r333, %r36, 4127, -1;
	mad.lo.s32 	%r351, %r350, %r223, %r349;
	shfl.sync.idx.b32	%r352|%p68, %r333, %r38, 4127, -1;
	mad.lo.s32 	%r353, %r352, %r227, %r351;
	shfl.sync.idx.b32	%r354|%p69, %r333, %r39, 4127, -1;
	mad.lo.s32 	%r355, %r354, %r228, %r353;
	shfl.sync.idx.b32	%r356|%p70, %r333, %r41, 4127, -1;
	mad.lo.s32 	%r357, %r356, %r229, %r355;
	shfl.sync.idx.b32	%r358|%p71, %r333, %r43, 4127, -1;
	mad.lo.s32 	%r359, %r358, %r230, %r357;
	shfl.sync.idx.b32	%r360|%p72, %r333, %r45, 4127, -1;
	mad.lo.s32 	%r361, %r360, %r231, %r359;
	shfl.sync.idx.b32	%r362|%p73, %r333, %r47, 4127, -1;
	mad.lo.s32 	%r363, %r362, %r232, %r361;
	shfl.sync.idx.b32	%r364|%p74, %r333, %r49, 4127, -1;
	mad.lo.s32 	%r365, %r364, %r233, %r363;
	ld.shared.u32 	%r366, [%r51+544];
	shfl.sync.idx.b32	%r367|%p75, %r366, %r16, 4127, -1;
	mul.lo.s32 	%r368, %r367, %r209;
	shfl.sync.idx.b32	%r369|%p76, %r366, %r23, 4127, -1;
	mad.lo.s32 	%r370, %r369, %r210, %r368;
	shfl.sync.idx.b32	%r371|%p77, %r366, %r25, 4127, -1;
	mad.lo.s32 	%r372, %r371, %r211, %r370;
	shfl.sync.idx.b32	%r373|%p78, %r366, %r27, 4127, -1;
	mad.lo.s32 	%r374, %r373, %r212, %r372;
	shfl.sync.idx.b32	%r375|%p79, %r366, %r29, 4127, -1;
	mad.lo.s32 	%r376, %r375, %r213, %r374;
	shfl.sync.idx.b32	%r377|%p80, %r366, %r31, 4127, -1;
	mad.lo.s32 	%r378, %r377, %r220, %r376;
	shfl.sync.idx.b32	%r379|%p81, %r366, %r32, 4127, -1;
	mad.lo.s32 	%r380, %r379, %r221, %r378;
	shfl.sync.idx.b32	%r381|%p82, %r366, %r34, 4127, -1;
	mad.lo.s32 	%r382, %r381, %r222, %r380;
	shfl.sync.idx.b32	%r383|%p83, %r366, %r36, 4127, -1;
	mad.lo.s32 	%r384, %r383, %r223, %r382;
	shfl.sync.idx.b32	%r385|%p84, %r366, %r38, 4127, -1;
	mad.lo.s32 	%r386, %r385, %r227, %r384;
	shfl.sync.idx.b32	%r387|%p85, %r366, %r39, 4127, -1;
	mad.lo.s32 	%r388, %r387, %r228, %r386;
	shfl.sync.idx.b32	%r389|%p86, %r366, %r41, 4127, -1;
	mad.lo.s32 	%r390, %r389, %r229, %r388;
	shfl.sync.idx.b32	%r391|%p87, %r366, %r43, 4127, -1;
	mad.lo.s32 	%r392, %r391, %r230, %r390;
	shfl.sync.idx.b32	%r393|%p88, %r366, %r45, 4127, -1;
	mad.lo.s32 	%r394, %r393, %r231, %r392;
	shfl.sync.idx.b32	%r395|%p89, %r366, %r47, 4127, -1;
	mad.lo.s32 	%r396, %r395, %r232, %r394;
	shfl.sync.idx.b32	%r397|%p90, %r366, %r49, 4127, -1;
	mad.lo.s32 	%r398, %r397, %r233, %r396;
	ld.shared.u32 	%r399, [%r51+680];
	shfl.sync.idx.b32	%r400|%p91, %r399, %r16, 4127, -1;
	mul.lo.s32 	%r401, %r400, %r209;
	shfl.sync.idx.b32	%r402|%p92, %r399, %r23, 4127, -1;
	mad.lo.s32 	%r403, %r402, %r210, %r401;
	shfl.sync.idx.b32	%r404|%p93, %r399, %r25, 4127, -1;
	mad.lo.s32 	%r405, %r404, %r211, %r403;
	shfl.sync.idx.b32	%r406|%p94, %r399, %r27, 4127, -1;
	mad.lo.s32 	%r407, %r406, %r212, %r405;
	shfl.sync.idx.b32	%r408|%p95, %r399, %r29, 4127, -1;
	mad.lo.s32 	%r409, %r408, %r213, %r407;
	shfl.sync.idx.b32	%r410|%p96, %r399, %r31, 4127, -1;
	mad.lo.s32 	%r411, %r410, %r220, %r409;
	shfl.sync.idx.b32	%r412|%p97, %r399, %r32, 4127, -1;
	mad.lo.s32 	%r413, %r412, %r221, %r411;
	shfl.sync.idx.b32	%r414|%p98, %r399, %r34, 4127, -1;
	mad.lo.s32 	%r415, %r414, %r222, %r413;
	shfl.sync.idx.b32	%r416|%p99, %r399, %r36, 4127, -1;
	mad.lo.s32 	%r417, %r416, %r223, %r415;
	shfl.sync.idx.b32	%r418|%p100, %r399, %r38, 4127, -1;
	mad.lo.s32 	%r419, %r418, %r227, %r417;
	shfl.sync.idx.b32	%r420|%p101, %r399, %r39, 4127, -1;
	mad.lo.s32 	%r421, %r420, %r228, %r419;
	shfl.sync.idx.b32	%r422|%p102, %r399, %r41, 4127, -1;
	mad.lo.s32 	%r423, %r422, %r229, %r421;
	shfl.sync.idx.b32	%r424|%p103, %r399, %r43, 4127, -1;
	mad.lo.s32 	%r425, %r424, %r230, %r423;
	shfl.sync.idx.b32	%r426|%p104, %r399, %r45, 4127, -1;
	mad.lo.s32 	%r427, %r426, %r231, %r425;
	shfl.sync.idx.b32	%r428|%p105, %r399, %r47, 4127, -1;
	mad.lo.s32 	%r429, %r428, %r232, %r427;
	shfl.sync.idx.b32	%r430|%p106, %r399, %r49, 4127, -1;
	mad.lo.s32 	%r431, %r430, %r233, %r429;
	ld.shared.u32 	%r432, [%r51+816];
	shfl.sync.idx.b32	%r433|%p107, %r432, %r16, 4127, -1;
	mul.lo.s32 	%r434, %r433, %r209;
	shfl.sync.idx.b32	%r435|%p108, %r432, %r23, 4127, -1;
	mad.lo.s32 	%r436, %r435, %r210, %r434;
	shfl.sync.idx.b32	%r437|%p109, %r432, %r25, 4127, -1;
	mad.lo.s32 	%r438, %r437, %r211, %r436;
	shfl.sync.idx.b32	%r439|%p110, %r432, %r27, 4127, -1;
	mad.lo.s32 	%r440, %r439, %r212, %r438;
	shfl.sync.idx.b32	%r441|%p111, %r432, %r29, 4127, -1;
	mad.lo.s32 	%r442, %r441, %r213, %r440;
	shfl.sync.idx.b32	%r443|%p112, %r432, %r31, 4127, -1;
	mad.lo.s32 	%r444, %r443, %r220, %r442;
	shfl.sync.idx.b32	%r445|%p113, %r432, %r32, 4127, -1;
	mad.lo.s32 	%r446, %r445, %r221, %r444;
	shfl.sync.idx.b32	%r447|%p114, %r432, %r34, 4127, -1;
	mad.lo.s32 	%r448, %r447, %r222, %r446;
	shfl.sync.idx.b32	%r449|%p115, %r432, %r36, 4127, -1;
	mad.lo.s32 	%r450, %r449, %r223, %r448;
	shfl.sync.idx.b32	%r451|%p116, %r432, %r38, 4127, -1;
	mad.lo.s32 	%r452, %r451, %r227, %r450;
	shfl.sync.idx.b32	%r453|%p117, %r432, %r39, 4127, -1;
	mad.lo.s32 	%r454, %r453, %r228, %r452;
	shfl.sync.idx.b32	%r455|%p118, %r432, %r41, 4127, -1;
	mad.lo.s32 	%r456, %r455, %r229, %r454;
	shfl.sync.idx.b32	%r457|%p119, %r432, %r43, 4127, -1;
	mad.lo.s32 	%r458, %r457, %r230, %r456;
	shfl.sync.idx.b32	%r459|%p120, %r432, %r45, 4127, -1;
	mad.lo.s32 	%r460, %r459, %r231, %r458;
	shfl.sync.idx.b32	%r461|%p121, %r432, %r47, 4127, -1;
	mad.lo.s32 	%r462, %r461, %r232, %r460;
	shfl.sync.idx.b32	%r463|%p122, %r432, %r49, 4127, -1;
	mad.lo.s32 	%r464, %r463, %r233, %r462;
	ld.shared.u32 	%r465, [%r51+952];
	shfl.sync.idx.b32	%r466|%p123, %r465, %r16, 4127, -1;
	mul.lo.s32 	%r467, %r466, %r209;
	shfl.sync.idx.b32	%r468|%p124, %r465, %r23, 4127, -1;
	mad.lo.s32 	%r469, %r468, %r210, %r467;
	shfl.sync.idx.b32	%r470|%p125, %r465, %r25, 4127, -1;
	mad.lo.s32 	%r471, %r470, %r211, %r469;
	shfl.sync.idx.b32	%r472|%p126, %r465, %r27, 4127, -1;
	mad.lo.s32 	%r473, %r472, %r212, %r471;
	shfl.sync.idx.b32	%r474|%p127, %r465, %r29, 4127, -1;
	mad.lo.s32 	%r475, %r474, %r213, %r473;
	shfl.sync.idx.b32	%r476|%p128, %r465, %r31, 4127, -1;
	mad.lo.s32 	%r477, %r476, %r220, %r475;
	shfl.sync.idx.b32	%r478|%p129, %r465, %r32, 4127, -1;
	mad.lo.s32 	%r479, %r478, %r221, %r477;
	shfl.sync.idx.b32	%r480|%p130, %r465, %r34, 4127, -1;
	mad.lo.s32 	%r481, %r480, %r222, %r479;
	shfl.sync.idx.b32	%r482|%p131, %r465, %r36, 4127, -1;
	mad.lo.s32 	%r483, %r482, %r223, %r481;
	shfl.sync.idx.b32	%r484|%p132, %r465, %r38, 4127, -1;
	mad.lo.s32 	%r485, %r484, %r227, %r483;
	shfl.sync.idx.b32	%r486|%p133, %r465, %r39, 4127, -1;
	mad.lo.s32 	%r487, %r486, %r228, %r485;
	shfl.sync.idx.b32	%r488|%p134, %r465, %r41, 4127, -1;
	mad.lo.s32 	%r489, %r488, %r229, %r487;
	shfl.sync.idx.b32	%r490|%p135, %r465, %r43, 4127, -1;
	mad.lo.s32 	%r491, %r490, %r230, %r489;
	shfl.sync.idx.b32	%r492|%p136, %r465, %r45, 4127, -1;
	mad.lo.s32 	%r493, %r492, %r231, %r491;
	shfl.sync.idx.b32	%r494|%p137, %r465, %r47, 4127, -1;
	mad.lo.s32 	%r495, %r494, %r232, %r493;
	shfl.sync.idx.b32	%r496|%p138, %r465, %r49, 4127, -1;
	mad.lo.s32 	%r497, %r496, %r233, %r495;
	bar.sync 	0;
	add.s32 	%r498, %r59, %r1;
	mul.wide.s32 	%rd31, %r498, 4;
	add.s64 	%rd32, %rd3, %rd31;
	st.global.u32 	[%rd32], %r266;
	st.global.u32 	[%rd32+512], %r299;
	st.global.u32 	[%rd32+1024], %r332;
	st.global.u32 	[%rd32+1536], %r365;
	st.global.u32 	[%rd32+2048], %r398;
	st.global.u32 	[%rd32+2560], %r431;
	st.global.u32 	[%rd32+3072], %r464;
	st.global.u32 	[%rd32+3584], %r497;
	add.s32 	%r503, %r503, %r12;
	setp.lt.u32 	%p139, %r503, %r13;
	@%p139 bra 	$L__BB687_8;
$L__BB687_16:
	ret;

}
	// .globl	_Z9cuda_gemmIiLi128ELi4ELi1ELi1024ELi32ELi32ELi64ELi0ELi0EEviiiPT_S1_S1_iii
.visible .entry _Z9cuda_gemmIiLi128ELi4ELi1ELi1024ELi32ELi32ELi64ELi0ELi0EEviiiPT_S1_S1_iii(
	.param .u32 _Z9cuda_gemmIiLi128ELi4ELi1ELi1024ELi32ELi32ELi64ELi0ELi0EEviiiPT_S1_S1_iii_param_0,
	.param .u32 _Z9cuda_gemmIiLi128ELi4ELi1ELi1024ELi32ELi32ELi64ELi0ELi0EEviiiPT_S1_S1_iii_param_1,
	.param .u32 _Z9cuda_gemmIiLi128ELi4ELi1ELi1024ELi32ELi32ELi64ELi0ELi0EEviiiPT_S1_S1_iii_param_2,
	.param .u64 .ptr .align 1 _Z9cuda_gemmIiLi128ELi4ELi1ELi1024ELi32ELi32ELi64ELi0ELi0EEviiiPT_S1_S1_iii_param_3,
	.param .u64 .ptr .align 1 _Z9cuda_gemmIiLi128ELi4ELi1ELi1024ELi32ELi32ELi64ELi0ELi0EEviiiPT_S1_S1_iii_param_4,
	.param .u64 .ptr .align 1 _Z9cuda_gemmIiLi128ELi4ELi1ELi1024ELi32ELi32ELi64ELi0ELi0EEviiiPT_S1_S1_iii_param_5,
	.param .u32 _Z9cuda_gemmIiLi128ELi4ELi1ELi1024ELi32ELi32ELi64ELi0ELi0EEviiiPT_S1_S1_iii_param_6,
	.param .u32 _Z9cuda_gemmIiLi128ELi4ELi1ELi1024ELi32ELi32ELi64ELi0ELi0EEviiiPT_S1_S1_iii_param_7,
	.param .u32 _Z9cuda_gemmIiLi128ELi4ELi1ELi1024ELi32ELi32ELi64ELi0ELi0EEviiiPT_S1_S1_iii_param_8
)
.maxntid 128
{
	.reg .pred 	%p<109>;
	.reg .b16 	%rs<12>;
	.reg .b32 	%r<749>;
	.reg .b64 	%rd<37>;
	// demoted variable
	.shared .align 128 .b8 _ZZ9cuda_gemmIiLi128ELi4ELi1ELi1024ELi32ELi32ELi64ELi0ELi0EEviiiPT_S1_S1_iiiE11kron_fac_sh[2112];
	// demoted variable
	.shared .align 128 .b8 _ZZ9cuda_gemmIiLi128ELi4ELi1ELi1024ELi32ELi32ELi64ELi0ELi0EEviiiPT_S1_S1_iiiE3Ash[4096];
	// demoted variable
	.shared .align 128 .b8 _ZZ9cuda_gemmIiLi128ELi4ELi1ELi1024ELi32ELi32ELi64ELi0ELi0EEviiiPT_S1_S1_iiiE3Csh[4096];
	ld.param.u32 	%r257, [_Z9cuda_gemmIiLi128ELi4ELi1ELi1024ELi32ELi32ELi64ELi0ELi0EEviiiPT_S1_S1_iii_param_2];
	ld.param.u64 	%rd5, [_Z9cuda_gemmIiLi128ELi4ELi1ELi1024ELi32ELi32ELi64ELi0ELi0EEviiiPT_S1_S1_iii_param_3];
	ld.param.u64 	%rd4, [_Z9cuda_gemmIiLi128ELi4ELi1ELi1024ELi32ELi32ELi64ELi0ELi0EEviiiPT_S1_S1_iii_param_4];
	ld.param.u64 	%rd6, [_Z9cuda_gemmIiLi128ELi4ELi1ELi1024ELi32ELi32ELi64ELi0ELi0EEviiiPT_S1_S1_iii_param_5];
	ld.param.u32 	%r258, [_Z9cuda_gemmIiLi128ELi4ELi1ELi1024ELi32ELi32ELi64ELi0ELi0EEviiiPT_S1_S1_iii_param_6];
	ld.param.u32 	%r259, [_Z9cuda_gemmIiLi128ELi4ELi1ELi1024ELi32ELi32ELi64ELi0ELi0EEviiiPT_S1_S1_iii_param_7];
	cvta.to.global.u64 	%rd1, %rd5;
	cvta.to.global.u64 	%rd2, %rd6;
	mov.u32 	%r1, %tid.x;
	div.s32 	%r2, 1024, %r259;
	min.s32 	%r260, %r2, 64;
	shl.b32 	%r3, %r260, 1;
	div.u32 	%r5, %r1, %r3;
	mul.lo.s32 	%r261, %r5, %r3;
	sub.s32 	%r262, %r1, %r261;
	shr.u32 	%r4, %r262, 1;
	mov.u32 	%r642, %ctaid.y;
	mov.u32 	%r7, %nctaid.y;
	shl.b32 	%r263, %r7, 2;
	setp.ge.u32 	%p2, %r642, %r263;
	@%p2 bra 	$L__BB688_130;
	and.b32  	%r8, %r1, 1;
	mov.u32 	%r265, %ctaid.z;
	mov.u32 	%r266, %ntid.x;
	shl.b32 	%r9, %r1, 2;
	shl.b32 	%r10, %r266, 2;
	and.b32  	%r11, %r1, 15;
	shl.b32 	%r12, %r265, 5;
	mov.u32 	%r267, _ZZ9cuda_gemmIiLi128ELi4ELi1ELi1024ELi32ELi32ELi64ELi0ELi0EEviiiPT_S1_S1_iiiE11kron_fac_sh;
	mad.lo.s32 	%r13, %r11, 132, %r267;
	shr.u32 	%r14, %r266, 4;
	and.b32  	%r268, %r4, 15;
	shl.b32 	%r269, %r1, 4;
	and.b32  	%r270, %r269, 16;
	min.s32 	%r15, %r258, 16;
	add.s32 	%r16, %r1, %r266;
	cvt.u16.u32 	%rs3, %r16;
	xor.b16  	%rs4, %rs3, 1023;
	cvt.u16.u32 	%rs5, %r266;
	div.u16 	%rs6, %rs4, %rs5;
	add.s32 	%r17, %r9, %r10;
	cvt.u16.u32 	%rs7, %r17;
	sub.s16 	%rs8, 1023, %rs7;
	cvt.u16.u32 	%rs9, %r10;
	div.u16 	%rs1, %rs8, %rs9;
	cvt.u32.u16 	%r271, %rs1;
	and.b16  	%rs2, %rs6, 3;
	mov.u32 	%r272, _ZZ9cuda_gemmIiLi128ELi4ELi1ELi1024ELi32ELi32ELi64ELi0ELi0EEviiiPT_S1_S1_iiiE3Csh;
	add.s32 	%r18, %r272, %r9;
	add.s32 	%r19, %r16, %r266;
	and.b32  	%r20, %r271, 3;
	mov.u32 	%r273, _ZZ9cuda_gemmIiLi128ELi4ELi1ELi1024ELi32ELi32ELi64ELi0ELi0EEviiiPT_S1_S1_iiiE3Ash;
	add.s32 	%r21, %r273, %r269;
	add.s32 	%r22, %r17, %r10;
	add.s32 	%r274, %r4, 1;
	xor.b32  	%r275, %r268, 8;
	or.b32  	%r23, %r270, %r268;
	and.b32  	%r276, %r274, 15;
	or.b32  	%r24, %r270, %r276;
	add.s32 	%r277, %r4, 2;
	and.b32  	%r278, %r277, 15;
	or.b32  	%r25, %r270, %r278;
	add.s32 	%r279, %r4, 3;
	and.b32  	%r280, %r279, 15;
	or.b32  	%r26, %r270, %r280;
	add.s32 	%r281, %r4, 4;
	and.b32  	%r282, %r281, 15;
	or.b32  	%r27, %r270, %r282;
	add.s32 	%r283, %r4, 5;
	and.b32  	%r284, %r283, 15;
	or.b32  	%r28, %r270, %r284;
	add.s32 	%r285, %r4, 6;
	and.b32  	%r286, %r285, 15;
	or.b32  	%r29, %r270, %r286;
	add.s32 	%r287, %r4, 7;
	and.b32  	%r288, %r287, 15;
	or.b32  	%r30, %r270, %r288;
	or.b32  	%r31, %r270, %r275;
	add.s32 	%r289, %r4, 9;
	and.b32  	%r290, %r289, 15;
	or.b32  	%r32, %r270, %r290;
	add.s32 	%r291, %r4, 10;
	and.b32  	%r292, %r291, 15;
	or.b32  	%r33, %r270, %r292;
	add.s32 	%r293, %r4, 11;
	and.b32  	%r294, %r293, 15;
	or.b32  	%r34, %r270, %r294;
	add.s32 	%r295, %r4, 12;
	and.b32  	%r296, %r295, 15;
	or.b32  	%r35, %r270, %r296;
	add.s32 	%r297, %r4, 13;
	and.b32  	%r298, %r297, 15;
	or.b32  	%r36, %r270, %r298;
	add.s32 	%r299, %r4, 14;
	and.b32  	%r300, %r299, 15;
	or.b32  	%r37, %r270, %r300;
	add.s32 	%r301, %r4, -1;
	and.b32  	%r302, %r301, 15;
	or.b32  	%r38, %r270, %r302;
	setp.lt.s32 	%p3, %r268, %r259;
	selp.b32 	%r303, 0, %r259, %p3;
	sub.s32 	%r39, %r268, %r303;
	add.s32 	%r304, %r268, 1;
	setp.lt.s32 	%p4, %r304, %r259;
	selp.b32 	%r305, 0, %r259, %p4;
	sub.s32 	%r40, %r304, %r305;
	add.s32 	%r306, %r268, 2;
	setp.lt.s32 	%p5, %r306, %r259;
	selp.b32 	%r307, 0, %r259, %p5;
	sub.s32 	%r41, %r306, %r307;
	add.s32 	%r308, %r268, 3;
	setp.lt.s32 	%p6, %r308, %r259;
	selp.b32 	%r309, 0, %r259, %p6;
	sub.s32 	%r42, %r308, %r309;
	add.s32 	%r310, %r268, 4;
	setp.lt.s32 	%p7, %r310, %r259;
	selp.b32 	%r311, 0, %r259, %p7;
	sub.s32 	%r43, %r310, %r311;
	add.s32 	%r312, %r268, 5;
	setp.lt.s32 	%p8, %r312, %r259;
	selp.b32 	%r313, 0, %r259, %p8;
	sub.s32 	%r44, %r312, %r313;
	add.s32 	%r314, %r268, 6;
	setp.lt.s32 	%p9, %r314, %r259;
	selp.b32 	%r315, 0, %r259, %p9;
	sub.s32 	%r45, %r314, %r315;
	add.s32 	%r316, %r268, 7;
	setp.lt.s32 	%p10, %r316, %r259;
	selp.b32 	%r317, 0, %r259, %p10;
	sub.s32 	%r46, %r316, %r317;
	add.s32 	%r318, %r268, 8;
	setp.lt.s32 	%p11, %r318, %r259;
	selp.b32 	%r319, 0, %r259, %p11;
	sub.s32 	%r47, %r318, %r319;
	add.s32 	%r320, %r268, 9;
	setp.lt.s32 	%p12, %r320, %r259;
	selp.b32 	%r321, 0, %r259, %p12;
	sub.s32 	%r48, %r320, %r321;
	add.s32 	%r322, %r268, 10;
	setp.lt.s32 	%p13, %r322, %r259;
	selp.b32 	%r323, 0, %r259, %p13;
	sub.s32 	%r49, %r322, %r323;
	add.s32 	%r324, %r268, 11;
	setp.lt.s32 	%p14, %r324, %r259;
	selp.b32 	%r325, 0, %r259, %p14;
	sub.s32 	%r50, %r324, %r325;
	add.s32 	%r326, %r268, 12;
	setp.lt.s32 	%p15, %r326, %r259;
	selp.b32 	%r327, 0, %r259, %p15;
	sub.s32 	%r51, %r326, %r327;
	add.s32 	%r328, %r268, 13;
	setp.lt.s32 	%p16, %r328, %r259;
	selp.b32 	%r329, 0, %r259, %p16;
	sub.s32 	%r52, %r328, %r329;
	add.s32 	%r330, %r268, 14;
	setp.lt.s32 	%p17, %r330, %r259;
	selp.b32 	%r331, 0, %r259, %p17;
	sub.s32 	%r53, %r330, %r331;
	add.s32 	%r332, %r268, 15;
	setp.lt.s32 	%p18, %r332, %r259;
	selp.b32 	%r333, 0, %r259, %p18;
	sub.s32 	%r54, %r332, %r333;
	mad.lo.s32 	%r55, %r1, 12, %r18;
	shl.b32 	%r57, %r266, 4;
	add.s32 	%r56, %r55, %r57;
	shl.b32 	%r58, %r266, 3;
	mul.lo.s32 	%r59, %r266, 12;
	cvt.u16.u32 	%rs10, %r3;
	div.s16 	%rs11, 128, %rs10;
	cvt.s32.s16 	%r60, %rs11;
	and.b32  	%r61, %r1, 31;
	cvta.to.global.u64 	%rd3, %rd4;
	shl.b32 	%r471, %r61, 2;
$L__BB688_2:
	setp.eq.s16 	%p19, %rs2, 2;
	mov.u32 	%r643, %r1;
	@%p19 bra 	$L__BB688_6;
	setp.eq.s16 	%p20, %rs2, 3;
	mov.b32 	%r334, 0;
	st.shared.u32 	[%r18], %r334;
	mov.u32 	%r643, %r16;
	@%p20 bra 	$L__BB688_6;
	setp.eq.s16 	%p21, %rs2, 0;
	add.s32 	%r335, %r18, %r10;
	mov.b32 	%r336, 0;
	st.shared.u32 	[%r335], %r336;
	mov.u32 	%r643, %r19;
	@%p21 bra 	$L__BB688_6;
	mov.u32 	%r337, %ntid.x;
	add.s32 	%r643, %r19, %r337;
	add.s32 	%r339, %r335, %r10;
	mov.b32 	%r340, 0;
	st.shared.u32 	[%r339], %r340;
$L__BB688_6:
	shl.b32 	%r341, %r643, 2;
	mov.u32 	%r342, _ZZ9cuda_gemmIiLi128ELi4ELi1ELi1024ELi32ELi32ELi64ELi0ELi0EEviiiPT_S1_S1_iiiE3Csh;
	add.s32 	%r644, %r342, %r341;
$L__BB688_7:
	mov.b32 	%r343, 0;
	st.shared.u32 	[%r644], %r343;
	add.s32 	%r344, %r644, %r10;
	st.shared.u32 	[%r344], %r343;
	add.s32 	%r345, %r644, %r58;
	st.shared.u32 	[%r345], %r343;
	add.s32 	%r346, %r644, %r59;
	st.shared.u32 	[%r346], %r343;
	add.s32 	%r643, %r643, %r10;
	add.s32 	%r644, %r644, %r57;
	setp.lt.u32 	%p22, %r643, 1024;
	@%p22 bra 	$L__BB688_7;
	setp.eq.s32 	%p23, %r20, 2;
	mov.u32 	%r347, %ctaid.x;
	shl.b32 	%r348, %r347, 10;
	mad.lo.s32 	%r86, %r642, %r257, %r348;
	mov.u32 	%r646, %r9;
	@%p23 bra 	$L__BB688_12;
	setp.eq.s32 	%p24, %r20, 3;
	add.s32 	%r349, %r86, %r9;
	mul.wide.s32 	%rd7, %r349, 4;
	add.s64 	%rd8, %rd1, %rd7;
	ld.global.v4.u32 	{%r350, %r351, %r352, %r353}, [%rd8];
	st.shared.v4.u32 	[%r21], {%r350, %r351, %r352, %r353};
	mov.u32 	%r646, %r17;
	@%p24 bra 	$L__BB688_12;
	setp.eq.s32 	%p25, %r20, 0;
	add.s32 	%r354, %r86, %r17;
	mul.wide.s32 	%rd9, %r354, 4;
	add.s64 	%rd10, %rd1, %rd9;
	ld.global.v4.u32 	{%r355, %r356, %r357, %r358}, [%rd10];
	shl.b32 	%r359, %r10, 2;
	add.s32 	%r360, %r21, %r359;
	st.shared.v4.u32 	[%r360], {%r355, %r356, %r357, %r358};
	mov.u32 	%r646, %r22;
	@%p25 bra 	$L__BB688_12;
	add.s32 	%r646, %r22, %r10;
	add.s32 	%r361, %r86, %r22;
	mul.wide.s32 	%rd11, %r361, 4;
	add.s64 	%rd12, %rd1, %rd11;
	ld.global.v4.u32 	{%r362, %r363, %r364, %r365}, [%rd12];
	shl.b32 	%r366, %r10, 2;
	add.s32 	%r367, %r21, %r366;
	add.s32 	%r368, %r367, %r366;
	st.shared.v4.u32 	[%r368], {%r362, %r363, %r364, %r365};
$L__BB688_12:
	setp.lt.u16 	%p26, %rs1, 2;
	@%p26 bra 	$L__BB688_14;
$L__BB688_13:
	add.s32 	%r369, %r86, %r646;
	mul.wide.s32 	%rd13, %r369, 4;
	add.s64 	%rd14, %rd1, %rd13;
	ld.global.v4.u32 	{%r370, %r371, %r372, %r373}, [%rd14];
	shl.b32 	%r374, %r646, 2;
	mov.u32 	%r375, _ZZ9cuda_gemmIiLi128ELi4ELi1ELi1024ELi32ELi32ELi64ELi0ELi0EEviiiPT_S1_S1_iiiE3Ash;
	add.s32 	%r376, %r375, %r374;
	st.shared.v4.u32 	[%r376], {%r370, %r371, %r372, %r373};
	add.s32 	%r377, %r646, %r10;
	add.s32 	%r378, %r86, %r377;
	mul.wide.s32 	%rd15, %r378, 4;
	add.s64 	%rd16, %rd1, %rd15;
	ld.global.v4.u32 	{%r379, %r380, %r381, %r382}, [%rd16];
	shl.b32 	%r383, %r10, 2;
	add.s32 	%r384, %r376, %r383;
	st.shared.v4.u32 	[%r384], {%r379, %r380, %r381, %r382};
	add.s32 	%r385, %r377, %r10;
	add.s32 	%r386, %r86, %r385;
	mul.wide.s32 	%rd17, %r386, 4;
	add.s64 	%rd18, %rd1, %rd17;
	ld.global.v4.u32 	{%r387, %r388, %r389, %r390}, [%rd18];
	add.s32 	%r391, %r384, %r383;
	st.shared.v4.u32 	[%r391], {%r387, %r388, %r389, %r390};
	add.s32 	%r392, %r385, %r10;
	add.s32 	%r393, %r86, %r392;
	mul.wide.s32 	%rd19, %r393, 4;
	add.s64 	%rd20, %rd1, %rd19;
	ld.global.v4.u32 	{%r394, %r395, %r396, %r397}, [%rd20];
	add.s32 	%r398, %r391, %r383;
	st.shared.v4.u32 	[%r398], {%r394, %r395, %r396, %r397};
	add.s32 	%r646, %r392, %r10;
	setp.lt.u32 	%p27, %r646, 1024;
	@%p27 bra 	$L__BB688_13;
$L__BB688_14:
	mov.b32 	%r664, 0;
	mov.pred 	%p108, -1;
$L__BB688_15:
	mov.pred 	%p1, %p108;
	shr.u32 	%r665, %r1, 4;
	add.s32 	%r109, %r664, %r11;
$L__BB688_16:
	add.s32 	%r400, %r12, %r665;
	mad.lo.s32 	%r401, %r400, %r258, %r109;
	mul.wide.s32 	%rd21, %r401, 4;
	add.s64 	%rd22, %rd3, %rd21;
	ld.global.u32 	%r402, [%rd22];
	shl.b32 	%r403, %r665, 2;
	add.s32 	%r404, %r13, %r403;
	st.shared.u32 	[%r404], %r402;
	add.s32 	%r665, %r665, %r14;
	setp.lt.u32 	%p29, %r665, 32;
	@%p29 bra 	$L__BB688_16;
	setp.lt.s32 	%p30, %r2, 1;
	bar.sync 	0;
	@%p30 bra 	$L__BB688_122;
	mov.b32 	%r682, 0;
$L__BB688_19:
	setp.lt.s32 	%p31, %r259, 1;
	add.s32 	%r129, %r682, %r4;
	mul.lo.s32 	%r130, %r129, %r259;
	@%p31 bra 	$L__BB688_21;
	add.s32 	%r406, %r23, %r130;
	shl.b32 	%r407, %r406, 2;
	mov.u32 	%r408, _ZZ9cuda_gemmIiLi128ELi4ELi1ELi1024ELi32ELi32ELi64ELi0ELi0EEviiiPT_S1_S1_iiiE3Ash;
	add.s32 	%r409, %r408, %r407;
	ld.shared.u32 	%r683, [%r409];
$L__BB688_21:
	setp.lt.s32 	%p32, %r259, 2;
	@%p32 bra 	$L__BB688_23;
	add.s32 	%r410, %r24, %r130;
	shl.b32 	%r411, %r410, 2;
	mov.u32 	%r412, _ZZ9cuda_gemmIiLi128ELi4ELi1ELi1024ELi32ELi32ELi64ELi0ELi0EEviiiPT_S1_S1_iiiE3Ash;
	add.s32 	%r413, %r412, %r411;
	ld.shared.u32 	%r684, [%r413];
$L__BB688_23:
	setp.lt.s32 	%p33, %r259, 3;
	@%p33 bra 	$L__BB688_25;
	add.s32 	%r414, %r25, %r130;
	shl.b32 	%r415, %r414, 2;
	mov.u32 	%r416, _ZZ9cuda_gemmIiLi128ELi4ELi1ELi1024ELi32ELi32ELi64ELi0ELi0EEviiiPT_S1_S1_iiiE3Ash;
	add.s32 	%r417, %r416, %r415;
	ld.shared.u32 	%r685, [%r417];
$L__BB688_25:
	setp.lt.s32 	%p34, %r259, 4;
	@%p34 bra 	$L__BB688_27;
	add.s32 	%r418, %r26, %r130;
	shl.b32 	%r419, %r418, 2;
	mov.u32 	%r420, _ZZ9cuda_gemmIiLi128ELi4ELi1ELi1024ELi32ELi32ELi64ELi0ELi0EEviiiPT_S1_S1_iiiE3Ash;
	add.s32 	%r421, %r420, %r419;
	ld.shared.u32 	%r686, [%r421];
$L__BB688_27:
	setp.lt.s32 	%p35, %r259, 5;
	@%p35 bra 	$L__BB688_29;
	add.s32 	%r422, %r27, %r130;
	shl.b32 	%r423, %r422, 2;
	mov.u32 	%r424, _ZZ9cuda_gemmIiLi128ELi4ELi1ELi1024ELi32ELi32ELi64ELi0ELi0EEviiiPT_S1_S1_iiiE3Ash;
	add.s32 	%r425, %r424, %r423;
	ld.shared.u32 	%r687, [%r425];
$L__BB688_29:
	setp.lt.s32 	%p36, %r259, 6;
	@%p36 bra 	$L__BB688_31;
	add.s32 	%r426, %r28, %r130;
	shl.b32 	%r427, %r426, 2;
	mov.u32 	%r428, _ZZ9cuda_gemmIiLi128ELi4ELi1ELi1024ELi32ELi32ELi64ELi0ELi0EEviiiPT_S1_S1_iiiE3Ash;
	add.s32 	%r429, %r428, %r427;
	ld.shared.u32 	%r688, [%r429];
$L__BB688_31:
	setp.lt.s32 	%p37, %r259, 7;
	@%p37 bra 	$L__BB688_33;
	add.s32 	%r430, %r29, %r130;
	shl.b32 	%r431, %r430, 2;
	mov.u32 	%r432, _ZZ9cuda_gemmIiLi128ELi4ELi1ELi1024ELi32ELi32ELi64ELi0ELi0EEviiiPT_S1_S1_iiiE3Ash;
	add.s32 	%r433, %r432, %r431;
	ld.shared.u32 	%r689, [%r433];
$L__BB688_33:
	setp.lt.s32 	%p38, %r259, 8;
	@%p38 bra 	$L__BB688_35;
	add.s32 	%r434, %r30, %r130;
	shl.b32 	%r435, %r434, 2;
	mov.u32 	%r436, _ZZ9cuda_gemmIiLi128ELi4ELi1ELi1024ELi32ELi32ELi64ELi0ELi0EEviiiPT_S1_S1_iiiE3Ash;
	add.s32 	%r437, %r436, %r435;
	ld.shared.u32 	%r690, [%r437];
$L__BB688_35:
	setp.lt.s32 	%p39, %r259, 9;
	@%p39 bra 	$L__BB688_37;
	add.s32 	%r438, %r31, %r130;
	shl.b32 	%r439, %r438, 2;
	mov.u32 	%r440, _ZZ9cuda_gemmIiLi128ELi4ELi1ELi1024ELi32ELi32ELi64ELi0ELi0EEviiiPT_S1_S1_iiiE3Ash;
	add.s32 	%r441, %r440, %r439;
	ld.shared.u32 	%r691, [%r441];
$L__BB688_37:
	setp.lt.s32 	%p40, %r259, 10;
	@%p40 bra 	$L__BB688_39;
	add.s32 	%r442, %r32, %r130;
	shl.b32 	%r443, %r442, 2;
	mov.u32 	%r444, _ZZ9cuda_gemmIiLi128ELi4ELi1ELi1024ELi32ELi32ELi64ELi0ELi0EEviiiPT_S1_S1_iiiE3Ash;
	add.s32 	%r445, %r444, %r443;
	ld.shared.u32 	%r692, [%r445];
$L__BB688_39:
	setp.lt.s32 	%p41, %r259, 11;
	@%p41 bra 	$L__BB688_41;
	add.s32 	%r446, %r33, %r130;
	shl.b32 	%r447, %r446, 2;
	mov.u32 	%r448, _ZZ9cuda_gemmIiLi128ELi4ELi1ELi1024ELi32ELi32ELi64ELi0ELi0EEviiiPT_S1_S1_iiiE3Ash;
	add.s32 	%r449, %r448, %r447;
	ld.shared.u32 	%r693, [%r449];
$L__BB688_41:
	setp.lt.s32 	%p42, %r259, 12;
	@%p42 bra 	$L__BB688_43;
	add.s32 	%r450, %r34, %r130;
	shl.b32 	%r451, %r450, 2;
	mov.u32 	%r452, _ZZ9cuda_gemmIiLi128ELi4ELi1ELi1024ELi32ELi32ELi64ELi0ELi0EEviiiPT_S1_S1_iiiE3Ash;
	add.s32 	%r453, %r452, %r451;
	ld.shared.u32 	%r694, [%r453];
$L__BB688_43:
	setp.lt.s32 	%p43, %r259, 13;
	@%p43 bra 	$L__BB688_45;
	add.s32 	%r454, %r35, %r130;
	shl.b32 	%r455, %r454, 2;
	mov.u32 	%r456, _ZZ9cuda_gemmIiLi128ELi4ELi1ELi1024ELi32ELi32ELi64ELi0ELi0EEviiiPT_S1_S1_iiiE3Ash;
	add.s32 	%r457, %r456, %r455;
	ld.shared.u32 	%r695, [%r457];
$L__BB688_45:
	setp.lt.s32 	%p44, %r259, 14;
	@%p44 bra 	$L__BB688_47;
	add.s32 	%r458, %r36, %r130;
	shl.b32 	%r459, %r458, 2;
	mov.u32 	%r460, _ZZ9cuda_gemmIiLi128ELi4ELi1ELi1024ELi32ELi32ELi64ELi0ELi0EEviiiPT_S1_S1_iiiE3Ash;
	add.s32 	%r461, %r460, %r459;
	ld.shared.u32 	%r696, [%r461];
$L__BB688_47:
	setp.lt.s32 	%p45, %r259, 15;
	@%p45 bra 	$L__BB688_49;
	add.s32 	%r462, %r37, %r130;
	shl.b32 	%r463, %r462, 2;
	mov.u32 	%r464, _ZZ9cuda_gemmIiLi128ELi4ELi1ELi1024ELi32ELi32ELi64ELi0ELi0EEviiiPT_S1_S1_iiiE3Ash;
	add.s32 	%r465, %r464, %r463;
	ld.shared.u32 	%r697, [%r465];
$L__BB688_49:
	setp.lt.s32 	%p46, %r259, 16;
	@%p46 bra 	$L__BB688_51;
	add.s32 	%r466, %r38, %r130;
	shl.b32 	%r467, %r466, 2;
	mov.u32 	%r468, _ZZ9cuda_gemmIiLi128ELi4ELi1ELi1024ELi32ELi32ELi64ELi0ELi0EEviiiPT_S1_S1_iiiE3Ash;
	add.s32 	%r469, %r468, %r467;
	ld.shared.u32 	%r698, [%r469];
$L__BB688_51:
	setp.ge.s32 	%p47, %r5, %r15;
	@%p47 bra 	$L__BB688_121;
	mov.u32 	%r699, %r5;
$L__BB688_53:
	setp.gt.u32 	%p48, %r259, 64;
	mov.u32 	%r470, _ZZ9cuda_gemmIiLi128ELi4ELi1ELi1024ELi32ELi32ELi64ELi0ELi0EEviiiPT_S1_S1_iiiE11kron_fac_sh;
	mad.lo.s32 	%r164, %r699, 132, %r470;
	add.s32 	%r472, %r164, %r471;
	ld.shared.u32 	%r165, [%r472];
	@%p48 bra 	$L__BB688_86;
	setp.eq.s32 	%p65, %r259, 0;
	mov.b32 	%r701, 0;
	@%p65 bra 	$L__BB688_56;
	shfl.sync.idx.b32	%r523|%p66, %r165, %r39, 31, -1;
	mul.lo.s32 	%r701, %r523, %r683;
$L__BB688_56:
	setp.lt.s32 	%p67, %r259, 2;
	@%p67 bra 	$L__BB688_58;
	shfl.sync.idx.b32	%r524|%p68, %r165, %r40, 31, -1;
	mad.lo.s32 	%r701, %r524, %r684, %r701;
$L__BB688_58:
	setp.lt.s32 	%p69, %r259, 3;
	@%p69 bra 	$L__BB688_60;
	shfl.sync.idx.b32	%r525|%p70, %r165, %r41, 31, -1;
	mad.lo.s32 	%r701, %r525, %r685, %r701;
$L__BB688_60:
	setp.lt.s32 	%p71, %r259, 4;
	@%p71 bra 	$L__BB688_62;
	shfl.sync.idx.b32	%r526|%p72, %r165, %r42, 31, -1;
	mad.lo.s32 	%r701, %r526, %r686, %r701;
$L__BB688_62:
	setp.lt.s32 	%p73, %r259, 5;
	@%p73 bra 	$L__BB688_64;
	shfl.sync.idx.b32	%r527|%p74, %r165, %r43, 31, -1;
	mad.lo.s32 	%r701, %r527, %r687, %r701;
$L__BB688_64:
	setp.lt.s32 	%p75, %r259, 6;
	@%p75 bra 	$L__BB688_66;
	shfl.sync.idx.b32	%r528|%p76, %r165, %r44, 31, -1;
	mad.lo.s32 	%r701, %r528, %r688, %r701;
$L__BB688_66:
	setp.lt.s32 	%p77, %r259, 7;
	@%p77 bra 	$L__BB688_68;
	shfl.sync.idx.b32	%r529|%p78, %r165, %r45, 31, -1;
	mad.lo.s32 	%r701, %r529, %r689, %r701;
$L__BB688_68:
	setp.lt.s32 	%p79, %r259, 8;
	@%p79 bra 	$L__BB688_70;
	shfl.sync.idx.b32	%r530|%p80, %r165, %r46, 31, -1;
	mad.lo.s32 	%r701, %r530, %r690, %r701;
$L__BB688_70:
	setp.lt.s32 	%p81, %r259, 9;
	@%p81 bra 	$L__BB688_72;
	shfl.sync.idx.b32	%r531|%p82, %r165, %r47, 31, -1;
	mad.lo.s32 	%r701, %r531, %r691, %r701;
$L__BB688_72:
	setp.lt.s32 	%p83, %r259, 10;
	@%p83 bra 	$L__BB688_74;
	shfl.sync.idx.b32	%r532|%p84, %r165, %r48, 31, -1;
	mad.lo.s32 	%r701, %r532, %r692, %r701;
$L__BB688_74:
	setp.lt.s32 	%p85, %r259, 11;
	@%p85 bra 	$L__BB688_76;
	shfl.sync.idx.b32	%r533|%p86, %r165, %r49, 31, -1;
	mad.lo.s32 	%r701, %r533, %r693, %r701;
$L__BB688_76:
	setp.lt.s32 	%p87, %r259, 12;
	@%p87 bra 	$L__BB688_78;
	shfl.sync.idx.b32	%r534|%p88, %r165, %r50, 31, -1;
	mad.lo.s32 	%r701, %r534, %r694, %r701;
$L__BB688_78:
	setp.lt.s32 	%p89, %r259, 13;
	@%p89 bra 	$L__BB688_80;
	shfl.sync.idx.b32	%r535|%p90, %r165, %r51, 31, -1;
	mad.lo.s32 	%r701, %r535, %r695, %r701;
$L__BB688_80:
	setp.lt.s32 	%p91, %r259, 14;
	@%p91 bra 	$L__BB688_82;
	shfl.sync.idx.b32	%r536|%p92, %r165, %r52, 31, -1;
	mad.lo.s32 	%r701, %r536, %r696, %r701;
$L__BB688_82:
	setp.lt.s32 	%p93, %r259, 15;
	@%p93 bra 	$L__BB688_84;
	shfl.sync.idx.b32	%r537|%p94, %r165, %r53, 31, -1;
	mad.lo.s32 	%r701, %r537, %r697, %r701;
$L__BB688_84:
	setp.lt.s32 	%p95, %r259, 16;
	@%p95 bra 	$L__BB688_118;
	shfl.sync.idx.b32	%r538|%p96, %r165, %r54, 31, -1;
	mad.lo.s32 	%r701, %r538, %r698, %r701;
	bra.uni 	$L__BB688_118;
$L__BB688_86:
	mov.b32 	%r701, 0;
	@%p31 bra 	$L__BB688_88;
	shl.b32 	%r474, %r23, 2;
	add.s32 	%r475, %r164, %r474;
	ld.shared.u32 	%r476, [%r475];
	mul.lo.s32 	%r701, %r476, %r683;
$L__BB688_88:
	@%p32 bra 	$L__BB688_90;
	shl.b32 	%r477, %r24, 2;
	add.s32 	%r478, %r164, %r477;
	ld.shared.u32 	%r479, [%r478];
	mad.lo.s32 	%r701, %r479, %r684, %r701;
$L__BB688_90:
	setp.lt.s32 	%p51, %r259, 3;
	@%p51 bra 	$L__BB688_92;
	shl.b32 	%r480, %r25, 2;
	add.s32 	%r481, %r164, %r480;
	ld.shared.u32 	%r482, [%r481];
	mad.lo.s32 	%r701, %r482, %r685, %r701;
$L__BB688_92:
	setp.lt.s32 	%p52, %r259, 4;
	@%p52 bra 	$L__BB688_94;
	shl.b32 	%r483, %r26, 2;
	add.s32 	%r484, %r164, %r483;
	ld.shared.u32 	%r485, [%r484];
	mad.lo.s32 	%r701, %r485, %r686, %r701;
$L__BB688_94:
	setp.lt.s32 	%p53, %r259, 5;
	@%p53 bra 	$L__BB688_96;
	shl.b32 	%r486, %r27, 2;
	add.s32 	%r487, %r164, %r486;
	ld.shared.u32 	%r488, [%r487];
	mad.lo.s32 	%r701, %r488, %r687, %r701;
$L__BB688_96:
	setp.lt.s32 	%p54, %r259, 6;
	@%p54 bra 	$L__BB688_98;
	shl.b32 	%r489, %r28, 2;
	add.s32 	%r490, %r164, %r489;
	ld.shared.u32 	%r491, [%r490];
	mad.lo.s32 	%r701, %r491, %r688, %r701;
$L__BB688_98:
	setp.lt.s32 	%p55, %r259, 7;
	@%p55 bra 	$L__BB688_100;
	shl.b32 	%r492, %r29, 2;
	add.s32 	%r493, %r164, %r492;
	ld.shared.u32 	%r494, [%r493];
	mad.lo.s32 	%r701, %r494, %r689, %r701;
$L__BB688_100:
	setp.lt.s32 	%p56, %r259, 8;
	@%p56 bra 	$L__BB688_102;
	shl.b32 	%r495, %r30, 2;
	add.s32 	%r496, %r164, %r495;
	ld.shared.u32 	%r497, [%r496];
	mad.lo.s32 	%r701, %r497, %r690, %r701;
$L__BB688_102:
	setp.lt.s32 	%p57, %r259, 9;
	@%p57 bra 	$L__BB688_104;
	shl.b32 	%r498, %r31, 2;
	add.s32 	%r499, %r164, %r498;
	ld.shared.u32 	%r500, [%r499];
	mad.lo.s32 	%r701, %r500, %r691, %r701;
$L__BB688_104:
	setp.lt.s32 	%p58, %r259, 10;
	@%p58 bra 	$L__BB688_106;
	shl.b32 	%r501, %r32, 2;
	add.s32 	%r502, %r164, %r501;
	ld.shared.u32 	%r503, [%r502];
	mad.lo.s32 	%r701, %r503, %r692, %r701;
$L__BB688_106:
	setp.lt.s32 	%p59, %r259, 11;
	@%p59 bra 	$L__BB688_108;
	shl.b32 	%r504, %r33, 2;
	add.s32 	%r505, %r164, %r504;
	ld.shared.u32 	%r506, [%r505];
	mad.lo.s32 	%r701, %r506, %r693, %r701;
$L__BB688_108:
	setp.lt.s32 	%p60, %r259, 12;
	@%p60 bra 	$L__BB688_110;
	shl.b32 	%r507, %r34, 2;
	add.s32 	%r508, %r164, %r507;
	ld.shared.u32 	%r509, [%r508];
	mad.lo.s32 	%r701, %r509, %r694, %r701;
$L__BB688_110:
	setp.lt.s32 	%p61, %r259, 13;
	@%p61 bra 	$L__BB688_112;
	shl.b32 	%r510, %r35, 2;
	add.s32 	%r511, %r164, %r510;
	ld.shared.u32 	%r512, [%r511];
	mad.lo.s32 	%r701, %r512, %r695, %r701;
$L__BB688_112:
	setp.lt.s32 	%p62, %r259, 14;
	@%p62 bra 	$L__BB688_114;
	shl.b32 	%r513, %r36, 2;
	add.s32 	%r514, %r164, %r513;
	ld.shared.u32 	%r515, [%r514];
	mad.lo.s32 	%r701, %r515, %r696, %r701;
$L__BB688_114:
	setp.lt.s32 	%p63, %r259, 15;
	@%p63 bra 	$L__BB688_116;
	shl.b32 	%r516, %r37, 2;
	add.s32 	%r517, %r164, %r516;
	ld.shared.u32 	%r518, [%r517];
	mad.lo.s32 	%r701, %r518, %r697, %r701;
$L__BB688_116:
	setp.lt.s32 	%p64, %r259, 16;
	@%p64 bra 	$L__BB688_118;
	shl.b32 	%r519, %r38, 2;
	add.s32 	%r520, %r164, %r519;
	ld.shared.u32 	%r521, [%r520];
	mad.lo.s32 	%r701, %r521, %r698, %r701;
$L__BB688_118:
	setp.ne.s32 	%p97, %r8, 0;
	add.s32 	%r539, %r699, %r664;
	mad.lo.s32 	%r229, %r539, %r2, %r129;
	shfl.sync.down.b32	%r540|%p98, %r701, 1, 7711, -1;
	add.s32 	%r230, %r540, %r701;
	@%p97 bra 	$L__BB688_120;
	shl.b32 	%r541, %r229, 2;
	mov.u32 	%r542, _ZZ9cuda_gemmIiLi128ELi4ELi1ELi1024ELi32ELi32ELi64ELi0ELi0EEviiiPT_S1_S1_iiiE3Csh;
	add.s32 	%r543, %r542, %r541;
	ld.shared.u32 	%r544, [%r543];
	add.s32 	%r545, %r544, %r230;
	st.shared.u32 	[%r543], %r545;
$L__BB688_120:
	add.s32 	%r699, %r699, %r60;
	setp.lt.s32 	%p99, %r699, %r15;
	@%p99 bra 	$L__BB688_53;
$L__BB688_121:
	add.s32 	%r682, %r682, %r3;
	setp.lt.s32 	%p100, %r682, %r2;
	@%p100 bra 	$L__BB688_19;
$L__BB688_122:
	mov.b32 	%r664, 16;
	mov.pred 	%p108, 0;
	@%p1 bra 	$L__BB688_15;
	ld.param.u32 	%r625, [_Z9cuda_gemmIiLi128ELi4ELi1ELi1024ELi32ELi32ELi64ELi0ELi0EEviiiPT_S1_S1_iii_param_1];
	bar.sync 	0;
	mov.u32 	%r547, %ctaid.x;
	mul.lo.s32 	%r548, %r2, %r547;
	mad.lo.s32 	%r249, %r642, %r625, %r548;
	div.s32 	%r250, %r257, %r259;
	mov.u32 	%r747, %r9;
	@%p23 bra 	$L__BB688_127;
	setp.eq.s32 	%p103, %r20, 3;
	div.s32 	%r549, %r9, %r2;
	mad.lo.s32 	%r550, %r250, %r549, %r249;
	mul.lo.s32 	%r551, %r549, %r2;
	sub.s32 	%r552, %r9, %r551;
	add.s32 	%r553, %r550, %r552;
	mul.wide.s32 	%rd23, %r553, 4;
	add.s64 	%rd24, %rd2, %rd23;
	ld.shared.v4.u32 	{%r554, %r555, %r556, %r557}, [%r55];
	st.global.v4.u32 	[%rd24], {%r554, %r555, %r556, %r557};
	mov.u32 	%r747, %r17;
	@%p103 bra 	$L__BB688_127;
	setp.eq.s32 	%p104, %r20, 0;
	div.s32 	%r558, %r17, %r2;
	mad.lo.s32 	%r559, %r250, %r558, %r249;
	mul.lo.s32 	%r560, %r558, %r2;
	sub.s32 	%r561, %r17, %r560;
	add.s32 	%r562, %r559, %r561;
	mul.wide.s32 	%rd25, %r562, 4;
	add.s64 	%rd26, %rd2, %rd25;
	ld.shared.v4.u32 	{%r563, %r564, %r565, %r566}, [%r56];
	st.global.v4.u32 	[%rd26], {%r563, %r564, %r565, %r566};
	mov.u32 	%r747, %r22;
	@%p104 bra 	$L__BB688_127;
	add.s32 	%r747, %r22, %r10;
	div.s32 	%r567, %r22, %r2;
	mad.lo.s32 	%r568, %r250, %r567, %r249;
	mul.lo.s32 	%r569, %r567, %r2;
	sub.s32 	%r570, %r22, %r569;
	add.s32 	%r571, %r568, %r570;
	mul.wide.s32 	%rd27, %r571, 4;
	add.s64 	%rd28, %rd2, %rd27;
	shl.b32 	%r572, %r10, 2;
	add.s32 	%r573, %r56, %r572;
	ld.shared.v4.u32 	{%r574, %r575, %r576, %r577}, [%r573];
	st.global.v4.u32 	[%rd28], {%r574, %r575, %r576, %r577};
$L__BB688_127:
	@%p26 bra 	$L__BB688_129;
$L__BB688_128:
	div.s32 	%r578, %r747, %r2;
	mad.lo.s32 	%r579, %r250, %r578, %r249;
	mul.lo.s32 	%r580, %r578, %r2;
	sub.s32 	%r581, %r747, %r580;
	add.s32 	%r582, %r579, %r581;
	mul.wide.s32 	%rd29, %r582, 4;
	add.s64 	%rd30, %rd2, %rd29;
	shl.b32 	%r583, %r747, 2;
	mov.u32 	%r584, _ZZ9cuda_gemmIiLi128ELi4ELi1ELi1024ELi32ELi32ELi64ELi0ELi0EEviiiPT_S1_S1_iiiE3Csh;
	add.s32 	%r585, %r584, %r583;
	ld.shared.v4.u32 	{%r586, %r587, %r588, %r589}, [%r585];
	st.global.v4.u32 	[%rd30], {%r586, %r587, %r588, %r589};
	add.s32 	%r590, %r747, %r10;
	div.s32 	%r591, %r590, %r2;
	mad.lo.s32 	%r592, %r250, %r591, %r249;
	mul.lo.s32 	%r593, %r591, %r2;
	sub.s32 	%r594, %r590, %r593;
	add.s32 	%r595, %r592, %r594;
	mul.wide.s32 	%rd31, %r595, 4;
	add.s64 	%rd32, %rd2, %rd31;
	shl.b32 	%r596, %r10, 2;
	add.s32 	%r597, %r585, %r596;
	ld.shared.v4.u32 	{%r598, %r599, %r600, %r601}, [%r597];
	st.global.v4.u32 	[%rd32], {%r598, %r599, %r600, %r601};
	add.s32 	%r602, %r590, %r10;
	div.s32 	%r603, %r602, %r2;
	mad.lo.s32 	%r604, %r250, %r603, %r249;
	mul.lo.s32 	%r605, %r603, %r2;
	sub.s32 	%r606, %r602, %r605;
	add.s32 	%r607, %r604, %r606;
	mul.wide.s32 	%rd33, %r607, 4;
	add.s64 	%rd34, %rd2, %rd33;
	add.s32 	%r608, %r597, %r596;
	ld.shared.v4.u32 	{%r609, %r610, %r611, %r612}, [%r608];
	st.global.v4.u32 	[%rd34], {%r609, %r610, %r611, %r612};
	add.s32 	%r613, %r602, %r10;
	div.s32 	%r614, %r613, %r2;
	mad.lo.s32 	%r615, %r250, %r614, %r249;
	mul.lo.s32 	%r616, %r614, %r2;
	sub.s32 	%r617, %r613, %r616;
	add.s32 	%r618, %r615, %r617;
	mul.wide.s32 	%rd35, %r618, 4;
	add.s64 	%rd36, %rd2, %rd35;
	add.s32 	%r619, %r608, %r596;
	ld.shared.v4.u32 	{%r620, %r621, %r622, %r623}, [%r619];
	st.global.v4.u32 	[%rd36], {%r620, %r621, %r622, %r623};
	add.s32 	%r747, %r613, %r10;
	setp.lt.u32 	%p106, %r747, 1024;
	@%p106 bra 	$L__BB688_128;
$L__BB688_129:
	add.s32 	%r642, %r642, %r7;
	shl.b32 	%r624, %r7, 2;
	setp.lt.u32 	%p107, %r642, %r624;
	@%p107 bra 	$L__BB688_2;
$L__BB688_130:
	ret;

}
	// .globl	_Z9cuda_gemmIiLi128ELi4ELi1ELi1024ELi32ELi32ELi64ELi0ELi1EEviiiPT_S1_S1_iii
.visible .entry _Z9cuda_gemmIiLi128ELi4ELi1ELi1024ELi32ELi32ELi64ELi0ELi1EEviiiPT_S1_S1_iii(
	.param .u32 _Z9cuda_gemmIiLi128ELi4ELi1ELi1024ELi32ELi32ELi64ELi0ELi1EEviiiPT_S1_S1_iii_param_0,
	.param .u32 _Z9cuda_gemmIiLi128ELi4ELi1ELi1024ELi32ELi32ELi64ELi0ELi1EEviiiPT_S1_S1_iii_param_1,
	.param .u32 _Z9cuda_gemmIiLi128ELi4ELi1ELi1024ELi32ELi32ELi64ELi0ELi1EEviiiPT_S1_S1_iii_param_2,
	.param .u64 .ptr .align 1 _Z9cuda_gemmIiLi128ELi4ELi1ELi1024ELi32ELi32ELi64ELi0ELi1EEviiiPT_S1_S1_iii_param_3,
	.param .u64 .ptr .align 1 _Z9cuda_gemmIiLi128ELi4ELi1ELi1024ELi32ELi32ELi64ELi0ELi1EEviiiPT_S1_S1_iii_param_4,
	.param .u64 .ptr .align 1 _Z9cuda_gemmIiLi128ELi4ELi1ELi1024ELi32ELi32ELi64ELi0ELi1EEviiiPT_S1_S1_iii_param_5,
	.param .u32 _Z9cuda_gemmIiLi128ELi4ELi1ELi1024ELi32ELi32ELi64ELi0ELi1EEviiiPT_S1_S1_iii_param_6,
	.param .u32 _Z9cuda_gemmIiLi128ELi4ELi1ELi1024ELi32ELi32ELi64ELi0ELi1EEviiiPT_S1_S1_iii_param_7,
	.param .u32 _Z9cuda_gemmIiLi128ELi4ELi1ELi1024ELi32ELi32ELi64ELi0ELi1EEviiiPT_S1_S1_iii_param_8
)
.maxntid 128
{
	.reg .pred 	%p<41>;
	.reg .b16 	%rs<10>;
	.reg .b32 	%r<374>;
	.reg .b64 	%rd<37>;
	// demoted variable
	.shared .align 128 .b8 _ZZ9cuda_gemmIiLi128ELi4ELi1ELi1024ELi32ELi32ELi64ELi0ELi1EEviiiPT_S1_S1_iiiE11kron_fac_sh[2112];
	// demoted variable
	.shared .align 128 .b8 _ZZ9cuda_gemmIiLi128ELi4ELi1ELi1024ELi32ELi32ELi64ELi0ELi1EEviiiPT_S1_S1_iiiE3Ash[4096];
	// demoted variable
	.shared .align 128 .b8 _ZZ9cuda_gemmIiLi128ELi4ELi1ELi1024ELi32ELi32ELi64ELi0ELi1EEviiiPT_S1_S1_iiiE3Csh[4096];
	ld.param.u32 	%r108, [_Z9cuda_gemmIiLi128ELi4ELi1ELi1024ELi32ELi32ELi64ELi0ELi1EEviiiPT_S1_S1_iii_param_1];
	ld.param.u32 	%r109, [_Z9cuda_gemmIiLi128ELi4ELi1ELi1024ELi32ELi32ELi64ELi0ELi1EEviiiPT_S1_S1_iii_param_2];
	ld.param.u64 	%rd5, [_Z9cuda_gemmIiLi128ELi4ELi1ELi1024ELi32ELi32ELi64ELi0ELi1EEviiiPT_S1_S1_iii_param_3];
	ld.param.u64 	%rd4, [_Z9cuda_gemmIiLi128ELi4ELi1ELi1024ELi32ELi32ELi64ELi0ELi1EEviiiPT_S1_S1_iii_param_4];
	ld.param.u64 	%rd6, [_Z9cuda_gemmIiLi128ELi4ELi1ELi1024ELi32ELi32ELi64ELi0ELi1EEviiiPT_S1_S1_iii_param_5];
	cvta.to.global.u64 	%rd1, %rd5;
	cvta.to.global.u64 	%rd2, %rd6;
	mov.u32 	%r1, %tid.x;
	shr.u32 	%r2, %r1, 1;
	and.b32  	%r3, %r2, 31;
	mov.u32 	%r363, %ctaid.y;
	mov.u32 	%r5, %nctaid.y;
	shl.b32 	%r6, %r5, 2;
	setp.ge.u32 	%p2, %r363, %r6;
	@%p2 bra 	$L__BB689_29;
	and.b32  	%r7, %r1, 1;
	mov.u32 	%r110, %ctaid.x;
	mov.u32 	%r111, %ctaid.z;
	mov.u32 	%r112, %ntid.x;
	shl.b32 	%r8, %r1, 2;
	shl.b32 	%r9, %r110, 10;
	shl.b32 	%r10, %r112, 2;
	shr.u32 	%r11, %r1, 4;
	and.b32  	%r113, %r1, 15;
	shl.b32 	%r114, %r111, 10;
	or.b32  	%r12, %r114, %r113;
	mov.u32 	%r115, _ZZ9cuda_gemmIiLi128ELi4ELi1ELi1024ELi32ELi32ELi64ELi0ELi1EEviiiPT_S1_S1_iiiE11kron_fac_sh;
	mad.lo.s32 	%r13, %r113, 132, %r115;
	shr.u32 	%r14, %r112, 4;
	shl.b32 	%r116, %r1, 4;
	and.b32  	%r117, %r116, 16;
	shl.b32 	%r118, %r3, 5;
	or.b32  	%r119, %r118, %r117;
	and.b32  	%r120, %r8, 124;
	add.s32 	%r15, %r115, %r120;
	shl.b32 	%r16, %r110, 5;
	shr.s32 	%r121, %r109, 31;
	shr.u32 	%r122, %r121, 27;
	add.s32 	%r123, %r109, %r122;
	shr.s32 	%r17, %r123, 5;
	add.s32 	%r18, %r1, %r112;
	cvt.u16.u32 	%rs3, %r18;
	xor.b16  	%rs4, %rs3, 1023;
	cvt.u16.u32 	%rs5, %r112;
	div.u16 	%rs6, %rs4, %rs5;
	add.s32 	%r19, %r8, %r10;
	cvt.u16.u32 	%rs7, %r19;
	sub.s16 	%rs8, 1023, %rs7;
	cvt.u16.u32 	%rs9, %r10;
	div.u16 	%rs1, %rs8, %rs9;
	cvt.u32.u16 	%r124, %rs1;
	and.b16  	%rs2, %rs6, 3;
	mov.u32 	%r125, _ZZ9cuda_gemmIiLi128ELi4ELi1ELi1024ELi32ELi32ELi64ELi0ELi1EEviiiPT_S1_S1_iiiE3Csh;
	add.s32 	%r20, %r125, %r8;
	add.s32 	%r21, %r20, %r10;
	add.s32 	%r22, %r18, %r112;
	add.s32 	%r23, %r22, %r112;
	and.b32  	%r24, %r124, 3;
	mov.u32 	%r126, _ZZ9cuda_gemmIiLi128ELi4ELi1ELi1024ELi32ELi32ELi64ELi0ELi1EEviiiPT_S1_S1_iiiE3Ash;
	add.s32 	%r25, %r126, %r116;
	shl.b32 	%r62, %r112, 4;
	add.s32 	%r26, %r25, %r62;
	add.s32 	%r27, %r19, %r10;
	and.b32  	%r127, %r2, 15;
	or.b32  	%r128, %r119, %r127;
	shl.b32 	%r129, %r128, 2;
	add.s32 	%r28, %r126, %r129;
	add.s32 	%r130, %r2, 1;
	and.b32  	%r131, %r130, 15;
	or.b32  	%r132, %r119, %r131;
	shl.b32 	%r133, %r132, 2;
	add.s32 	%r29, %r126, %r133;
	add.s32 	%r134, %r2, 2;
	and.b32  	%r135, %r134, 15;
	or.b32  	%r136, %r119, %r135;
	shl.b32 	%r137, %r136, 2;
	add.s32 	%r30, %r126, %r137;
	add.s32 	%r138, %r2, 3;
	and.b32  	%r139, %r138, 15;
	or.b32  	%r140, %r119, %r139;
	shl.b32 	%r141, %r140, 2;
	add.s32 	%r31, %r126, %r141;
	add.s32 	%r142, %r2, 4;
	and.b32  	%r143, %r142, 15;
	or.b32  	%r144, %r119, %r143;
	shl.b32 	%r145, %r144, 2;
	add.s32 	%r32, %r126, %r145;
	add.s32 	%r146, %r2, 5;
	and.b32  	%r147, %r146, 15;
	or.b32  	%r148, %r119, %r147;
	shl.b32 	%r149, %r148, 2;
	add.s32 	%r33, %r126, %r149;
	add.s32 	%r150, %r2, 6;
	and.b32  	%r151, %r150, 15;
	or.b32  	%r152, %r119, %r151;
	shl.b32 	%r153, %r152, 2;
	add.s32 	%r34, %r126, %r153;
	add.s32 	%r154, %r2, 7;
	and.b32  	%r155, %r154, 15;
	or.b32  	%r156, %r119, %r155;
	shl.b32 	%r157, %r156, 2;
	add.s32 	%r35, %r126, %r157;
	xor.b32  	%r158, %r127, 8;
	or.b32  	%r159, %r119, %r158;
	shl.b32 	%r160, %r159, 2;
	add.s32 	%r36, %r126, %r160;
	add.s32 	%r161, %r2, 9;
	and.b32  	%r162, %r161, 15;
	or.b32  	%r163, %r119, %r162;
	shl.b32 	%r164, %r163, 2;
	add.s32 	%r37, %r126, %r164;
	add.s32 	%r165, %r2, 10;
	and.b32  	%r166, %r165, 15;
	or.b32  	%r167, %r119, %r166;
	shl.b32 	%r168, %r167, 2;
	add.s32 	%r38, %r126, %r168;
	add.s32 	%r169, %r2, 11;
	and.b32  	%r170, %r169, 15;
	or.b32  	%r171, %r119, %r170;
	shl.b32 	%r172, %r171, 2;
	add.s32 	%r39, %r126, %r172;
	add.s32 	%r173, %r2, 12;
	and.b32  	%r174, %r173, 15;
	or.b32  	%r175, %r119, %r174;
	shl.b32 	%r176, %r175, 2;
	add.s32 	%r40, %r126, %r176;
	add.s32 	%r177, %r2, 13;
	and.b32  	%r178, %r177, 15;
	or.b32  	%r179, %r119, %r178;
	shl.b32 	%r180, %r179, 2;
	add.s32 	%r41, %r126, %r180;
	add.s32 	%r181, %r2, 14;
	and.b32  	%r182, %r181, 15;
	or.b32  	%r183, %r119, %r182;
	shl.b32 	%r184, %r183, 2;
	add.s32 	%r42, %r126, %r184;
	add.s32 	%r185, %r2, -1;
	and.b32  	%r186, %r185, 15;
	or.b32  	%r187, %r119, %r186;
	shl.b32 	%r188, %r187, 2;
	add.s32 	%r43, %r126, %r188;
	or.b32  	%r44, %r117, %r127;
	or.b32  	%r45, %r117, %r131;
	or.b32  	%r46, %r117, %r135;
	or.b32  	%r47, %r117, %r139;
	or.b32  	%r48, %r117, %r143;
	or.b32  	%r49, %r117, %r147;
	or.b32  	%r50, %r117, %r151;
	or.b32  	%r51, %r117, %r155;
	or.b32  	%r52, %r117, %r158;
	or.b32  	%r53, %r117, %r162;
	or.b32  	%r54, %r117, %r166;
	or.b32  	%r55, %r117, %r170;
	or.b32  	%r56, %r117, %r174;
	or.b32  	%r57, %r117, %r178;
	or.b32  	%r58, %r117, %r182;
	or.b32  	%r59, %r117, %r186;
	mad.lo.s32 	%r60, %r1, 12, %r20;
	add.s32 	%r61, %r60, %r62;
	shl.b32 	%r63, %r112, 3;
	mul.lo.s32 	%r64, %r112, 12;
	shr.u32 	%r65, %r1, 6;
	cvta.to.global.u64 	%rd3, %rd4;
$L__BB689_2:
	setp.eq.s16 	%p3, %rs2, 2;
	mov.u32 	%r364, %r1;
	@%p3 bra 	$L__BB689_6;
	setp.eq.s16 	%p4, %rs2, 3;
	mov.b32 	%r189, 0;
	st.shared.u32 	[%r20], %r189;
	mov.u32 	%r364, %r18;
	@%p4 bra 	$L__BB689_6;
	setp.eq.s16 	%p5, %rs2, 0;
	mov.b32 	%r190, 0;
	st.shared.u32 	[%r21], %r190;
	mov.u32 	%r364, %r22;
	@%p5 bra 	$L__BB689_6;
	add.s32 	%r191, %r21, %r10;
	mov.b32 	%r192, 0;
	st.shared.u32 	[%r191], %r192;
	mov.u32 	%r364, %r23;
$L__BB689_6:
	shl.b32 	%r193, %r364, 2;
	mov.u32 	%r194, _ZZ9cuda_gemmIiLi128ELi4ELi1ELi1024ELi32ELi32ELi64ELi0ELi1EEviiiPT_S1_S1_iiiE3Csh;
	add.s32 	%r365, %r194, %r193;
$L__BB689_7:
	mov.b32 	%r195, 0;
	st.shared.u32 	[%r365], %r195;
	add.s32 	%r196, %r365, %r10;
	st.shared.u32 	[%r196], %r195;
	add.s32 	%r197, %r365, %r63;
	st.shared.u32 	[%r197], %r195;
	add.s32 	%r198, %r365, %r64;
	st.shared.u32 	[%r198], %r195;
	add.s32 	%r364, %r364, %r10;
	add.s32 	%r365, %r365, %r62;
	setp.lt.u32 	%p6, %r364, 1024;
	@%p6 bra 	$L__BB689_7;
	setp.eq.s32 	%p7, %r24, 2;
	mad.lo.s32 	%r73, %r363, %r109, %r9;
	mov.u32 	%r367, %r8;
	@%p7 bra 	$L__BB689_12;
	setp.eq.s32 	%p8, %r24, 3;
	add.s32 	%r199, %r73, %r8;
	mul.wide.s32 	%rd7, %r199, 4;
	add.s64 	%rd8, %rd1, %rd7;
	ld.global.v4.u32 	{%r200, %r201, %r202, %r203}, [%rd8];
	st.shared.v4.u32 	[%r25], {%r200, %r201, %r202, %r203};
	mov.u32 	%r367, %r19;
	@%p8 bra 	$L__BB689_12;
	setp.eq.s32 	%p9, %r24, 0;
	add.s32 	%r204, %r73, %r19;
	mul.wide.s32 	%rd9, %r204, 4;
	add.s64 	%rd10, %rd1, %rd9;
	ld.global.v4.u32 	{%r205, %r206, %r207, %r208}, [%rd10];
	st.shared.v4.u32 	[%r26], {%r205, %r206, %r207, %r208};
	mov.u32 	%r367, %r27;
	@%p9 bra 	$L__BB689_12;
	add.s32 	%r367, %r27, %r10;
	add.s32 	%r209, %r73, %r27;
	mul.wide.s32 	%rd11, %r209, 4;
	add.s64 	%rd12, %rd1, %rd11;
	ld.global.v4.u32 	{%r210, %r211, %r212, %r213}, [%rd12];
	shl.b32 	%r214, %r10, 2;
	add.s32 	%r215, %r26, %r214;
	st.shared.v4.u32 	[%r215], {%r210, %r211, %r212, %r213};
$L__BB689_12:
	setp.lt.u16 	%p10, %rs1, 2;
	@%p10 bra 	$L__BB689_14;
$L__BB689_13:
	add.s32 	%r216, %r73, %r367;
	mul.wide.s32 	%rd13, %r216, 4;
	add.s64 	%rd14, %rd1, %rd13;
	ld.global.v4.u32 	{%r217, %r218, %r219, %r220}, [%rd14];
	shl.b32 	%r221, %r367, 2;
	mov.u32 	%r222, _ZZ9cuda_gemmIiLi128ELi4ELi1ELi1024ELi32ELi32ELi64ELi0ELi1EEviiiPT_S1_S1_iiiE3Ash;
	add.s32 	%r223, %r222, %r221;
	st.shared.v4.u32 	[%r223], {%r217, %r218, %r219, %r220};
	add.s32 	%r224, %r367, %r10;
	add.s32 	%r225, %r73, %r224;
	mul.wide.s32 	%rd15, %r225, 4;
	add.s64 	%rd16, %rd1, %rd15;
	ld.global.v4.u32 	{%r226, %r227, %r228, %r229}, [%rd16];
	shl.b32 	%r230, %r10, 2;
	add.s32 	%r231, %r223, %r230;
	st.shared.v4.u32 	[%r231], {%r226, %r227, %r228, %r229};
	add.s32 	%r232, %r224, %r10;
	add.s32 	%r233, %r73, %r232;
	mul.wide.s32 	%rd17, %r233, 4;
	add.s64 	%rd18, %rd1, %rd17;
	ld.global.v4.u32 	{%r234, %r235, %r236, %r237}, [%rd18];
	add.s32 	%r238, %r231, %r230;
	st.shared.v4.u32 	[%r238], {%r234, %r235, %r236, %r237};
	add.s32 	%r239, %r232, %r10;
	add.s32 	%r240, %r73, %r239;
	mul.wide.s32 	%rd19, %r240, 4;
	add.s64 	%rd20, %rd1, %rd19;
	ld.global.v4.u32 	{%r241, %r242, %r243, %r244}, [%rd20];
	add.s32 	%r245, %r238, %r230;
	st.shared.v4.u32 	[%r245], {%r241, %r242, %r243, %r244};
	add.s32 	%r367, %r239, %r10;
	setp.lt.u32 	%p11, %r367, 1024;
	@%p11 bra 	$L__BB689_13;
$L__BB689_14:
	mov.b32 	%r369, 0;
	mov.pred 	%p40, -1;
$L__BB689_15:
	mov.pred 	%p1, %p40;
	add.s32 	%r79, %r12, %r369;
	mov.u32 	%r370, %r11;
$L__BB689_16:
	shl.b32 	%r247, %r370, 5;
	add.s32 	%r248, %r79, %r247;
	mul.wide.u32 	%rd21, %r248, 4;
	add.s64 	%rd22, %rd3, %rd21;
	ld.global.u32 	%r249, [%rd22];
	shl.b32 	%r250, %r370, 2;
	add.s32 	%r251, %r13, %r250;
	st.shared.u32 	[%r251], %r249;
	add.s32 	%r370, %r370, %r14;
	setp.lt.u32 	%p13, %r370, 32;
	@%p13 bra 	$L__BB689_16;
	bar.sync 	0;
	ld.shared.u32 	%r82, [%r28];
	ld.shared.u32 	%r83, [%r29];
	ld.shared.u32 	%r84, [%r30];
	ld.shared.u32 	%r85, [%r31];
	ld.shared.u32 	%r86, [%r32];
	ld.shared.u32 	%r87, [%r33];
	ld.shared.u32 	%r88, [%r34];
	ld.shared.u32 	%r89, [%r35];
	ld.shared.u32 	%r90, [%r36];
	ld.shared.u32 	%r91, [%r37];
	ld.shared.u32 	%r92, [%r38];
	ld.shared.u32 	%r93, [%r39];
	ld.shared.u32 	%r94, [%r40];
	ld.shared.u32 	%r95, [%r41];
	ld.shared.u32 	%r96, [%r42];
	ld.shared.u32 	%r97, [%r43];
	mov.u32 	%r371, %r65;
$L__BB689_18:
	setp.ne.s32 	%p14, %r7, 0;
	mad.lo.s32 	%r252, %r371, 132, %r15;
	ld.shared.u32 	%r253, [%r252];
	shfl.sync.idx.b32	%r254|%p15, %r253, %r44, 31, -1;
	mul.lo.s32 	%r255, %r254, %r82;
	shfl.sync.idx.b32	%r256|%p16, %r253, %r45, 31, -1;
	mad.lo.s32 	%r257, %r256, %r83, %r255;
	shfl.sync.idx.b32	%r258|%p17, %r253, %r46, 31, -1;
	mad.lo.s32 	%r259, %r258, %r84, %r257;
	shfl.sync.idx.b32	%r260|%p18, %r253, %r47, 31, -1;
	mad.lo.s32 	%r261, %r260, %r85, %r259;
	shfl.sync.idx.b32	%r262|%p19, %r253, %r48, 31, -1;
	mad.lo.s32 	%r263, %r262, %r86, %r261;
	shfl.sync.idx.b32	%r264|%p20, %r253, %r49, 31, -1;
	mad.lo.s32 	%r265, %r264, %r87, %r263;
	shfl.sync.idx.b32	%r266|%p21, %r253, %r50, 31, -1;
	mad.lo.s32 	%r267, %r266, %r88, %r265;
	shfl.sync.idx.b32	%r268|%p22, %r253, %r51, 31, -1;
	mad.lo.s32 	%r269, %r268, %r89, %r267;
	shfl.sync.idx.b32	%r270|%p23, %r253, %r52, 31, -1;
	mad.lo.s32 	%r271, %r270, %r90, %r269;
	shfl.sync.idx.b32	%r272|%p24, %r253, %r53, 31, -1;
	mad.lo.s32 	%r273, %r272, %r91, %r271;
	shfl.sync.idx.b32	%r274|%p25, %r253, %r54, 31, -1;
	mad.lo.s32 	%r275, %r274, %r92, %r273;
	shfl.sync.idx.b32	%r276|%p26, %r253, %r55, 31, -1;
	mad.lo.s32 	%r277, %r276, %r93, %r275;
	shfl.sync.idx.b32	%r278|%p27, %r253, %r56, 31, -1;
	mad.lo.s32 	%r279, %r278, %r94, %r277;
	shfl.sync.idx.b32	%r280|%p28, %r253, %r57, 31, -1;
	mad.lo.s32 	%r281, %r280, %r95, %r279;
	shfl.sync.idx.b32	%r282|%p29, %r253, %r58, 31, -1;
	mad.lo.s32 	%r283, %r282, %r96, %r281;
	shfl.sync.idx.b32	%r284|%p30, %r253, %r59, 31, -1;
	mad.lo.s32 	%r285, %r284, %r97, %r283;
	add.s32 	%r286, %r371, %r369;
	shl.b32 	%r287, %r286, 5;
	or.b32  	%r99, %r287, %r3;
	shfl.sync.down.b32	%r288|%p31, %r285, 1, 7711, -1;
	add.s32 	%r100, %r288, %r285;
	@%p14 bra 	$L__BB689_20;
	shl.b32 	%r289, %r99, 2;
	mov.u32 	%r290, _ZZ9cuda_gemmIiLi128ELi4ELi1ELi1024ELi32ELi32ELi64ELi0ELi1EEviiiPT_S1_S1_iiiE3Csh;
	add.s32 	%r291, %r290, %r289;
	ld.shared.u32 	%r292, [%r291];
	add.s32 	%r293, %r292, %r100;
	st.shared.u32 	[%r291], %r293;
$L__BB689_20:
	add.s32 	%r101, %r371, 2;
	setp.lt.u32 	%p32, %r371, 14;
	mov.u32 	%r371, %r101;
	@%p32 bra 	$L__BB689_18;
	mov.b32 	%r369, 16;
	mov.pred 	%p40, 0;
	@%p1 bra 	$L__BB689_15;
	setp.eq.s32 	%p34, %r24, 2;
	bar.sync 	0;
	mad.lo.s32 	%r102, %r363, %r108, %r16;
	mov.u32 	%r372, %r8;
	@%p34 bra 	$L__BB689_26;
	setp.eq.s32 	%p35, %r24, 3;
	and.b32  	%r295, %r8, 28;
	shr.u32 	%r296, %r1, 3;
	mad.lo.s32 	%r297, %r296, %r17, %r295;
	add.s32 	%r298, %r102, %r297;
	mul.wide.s32 	%rd23, %r298, 4;
	add.s64 	%rd24, %rd2, %rd23;
	ld.shared.v4.u32 	{%r299, %r300, %r301, %r302}, [%r60];
	st.global.v4.u32 	[%rd24], {%r299, %r300, %r301, %r302};
	mov.u32 	%r372, %r19;
	@%p35 bra 	$L__BB689_26;
	setp.eq.s32 	%p36, %r24, 0;
	and.b32  	%r303, %r19, 28;
	shr.u32 	%r304, %r19, 5;
	mad.lo.s32 	%r305, %r304, %r17, %r303;
	add.s32 	%r306, %r102, %r305;
	mul.wide.s32 	%rd25, %r306, 4;
	add.s64 	%rd26, %rd2, %rd25;
	ld.shared.v4.u32 	{%r307, %r308, %r309, %r310}, [%r61];
	st.global.v4.u32 	[%rd26], {%r307, %r308, %r309, %r310};
	mov.u32 	%r372, %r27;
	@%p36 bra 	$L__BB689_26;
	add.s32 	%r372, %r27, %r10;
	and.b32  	%r311, %r27, 28;
	shr.u32 	%r312, %r27, 5;
	mad.lo.s32 	%r313, %r312, %r17, %r311;
	add.s32 	%r314, %r102, %r313;
	mul.wide.s32 	%rd27, %r314, 4;
	add.s64 	%rd28, %rd2, %rd27;
	shl.b32 	%r315, %r10, 2;
	add.s32 	%r316, %r61, %r315;
	ld.shared.v4.u32 	{%r317, %r318, %r319, %r320}, [%r316];
	st.global.v4.u32 	[%rd28], {%r317, %r318, %r319, %r320};
$L__BB689_26:
	setp.lt.u16 	%p37, %rs1, 2;
	@%p37 bra 	$L__BB689_28;
$L__BB689_27:
	shr.u32 	%r321, %r372, 5;
	and.b32  	%r322, %r372, 28;
	add.s32 	%r323, %r102, %r322;
	mad.lo.s32 	%r324, %r321, %r17, %r323;
	mul.wide.s32 	%rd29, %r324, 4;
	add.s64 	%rd30, %rd2, %rd29;
	shl.b32 	%r325, %r372, 2;
	mov.u32 	%r326, _ZZ9cuda_gemmIiLi128ELi4ELi1ELi1024ELi32ELi32ELi64ELi0ELi1EEviiiPT_S1_S1_iiiE3Csh;
	add.s32 	%r327, %r326, %r325;
	ld.shared.v4.u32 	{%r328, %r329, %r330, %r331}, [%r327];
	st.global.v4.u32 	[%rd30], {%r328, %r329, %r330, %r331};
	add.s32 	%r332, %r372, %r10;
	shr.u32 	%r333, %r332, 5;
	and.b32  	%r334, %r332, 28;
	add.s32 	%r335, %r102, %r334;
	mad.lo.s32 	%r336, %r333, %r17, %r335;
	mul.wide.s32 	%rd31, %r336, 4;
	add.s64 	%rd32, %rd2, %rd31;
	shl.b32 	%r337, %r10, 2;
	add.s32 	%r338, %r327, %r337;
	ld.shared.v4.u32 	{%r339, %r340, %r341, %r342}, [%r338];
	st.global.v4.u32 	[%rd32], {%r339, %r340, %r341, %r342};
	add.s32 	%r343, %r332, %r10;
	shr.u32 	%r344, %r343, 5;
	and.b32  	%r345, %r343, 28;
	add.s32 	%r346, %r102, %r345;
	mad.lo.s32 	%r347, %r344, %r17, %r346;
	mul.wide.s32 	%rd33, %r347, 4;
	add.s64 	%rd34, %rd2, %rd33;
	add.s32 	%r348, %r338, %r337;
	ld.shared.v4.u32 	{%r349, %r350, %r351, %r352}, [%r348];
	st.global.v4.u32 	[%rd34], {%r349, %r350, %r351, %r352};
	add.s32 	%r353, %r343, %r10;
	shr.u32 	%r354, %r353, 5;
	and.b32  	%r355, %r353, 28;
	add.s32 	%r356, %r102, %r355;
	mad.lo.s32 	%r357, %r354, %r17, %r356;
	mul.wide.s32 	%rd35, %r357, 4;
	add.s64 	%rd36, %rd2, %rd35;
	add.s32 	%r358, %r348, %r337;
	ld.shared.v4.u32 	{%r359, %r360, %r361, %r362}, [%r358];
	st.global.v4.u32 	[%rd36], {%r359, %r360, %r361, %r362};
	add.s32 	%r372, %r353, %r10;
	setp.lt.u32 	%p38, %r372, 1024;
	@%p38 bra 	$L__BB689_27;
$L__BB689_28:
	add.s32 	%r363, %r363, %r5;
	setp.lt.u32 	%p39, %r363, %r6;
	@%p39 bra 	$L__BB689_2;
$L__BB689_29:
	ret;

}
	// .globl	_Z9cuda_gemmIiLi128ELi4ELi1ELi1024ELi32ELi32ELi64ELi1ELi0EEviiiPT_S1_S1_iii
.visible .entry _Z9cuda_gemmIiLi128ELi4ELi1ELi1024ELi32ELi32ELi64ELi1ELi0EEviiiPT_S1_S1_iii(
	.param .u32 _Z9cuda_gemmIiLi128ELi4ELi1ELi1024ELi32ELi32ELi64ELi1ELi0EEviiiPT_S1_S1_iii_param_0,
	.param .u32 _Z9cuda_gemmIiLi128ELi4ELi1ELi1024ELi32ELi32ELi64ELi1ELi0EEviiiPT_S1_S1_iii_param_1,
	.param .u32 _Z9cuda_gemmIiLi128ELi4ELi1ELi1024ELi32ELi32ELi64ELi1ELi0EEviiiPT_S1_S1_iii_param_2,
	.param .u64 .ptr .align 1 _Z9cuda_gemmIiLi128ELi4ELi1ELi1024ELi32ELi32ELi64ELi1ELi0EEviiiPT_S1_S1_iii_param_3,
	.param .u64 .ptr .align 1 _Z9cuda_gemmIiLi128ELi4ELi1ELi1024ELi32ELi32ELi64ELi1ELi0EEviiiPT_S1_S1_iii_param_4,
	.param .u64 .ptr .align 1 _Z9cuda_gemmIiLi128ELi4ELi1ELi1024ELi32ELi32ELi64ELi1ELi0EEviiiPT_S1_S1_iii_param_5,
	.param .u32 _Z9cuda_gemmIiLi128ELi4ELi1ELi1024ELi32ELi32ELi64ELi1ELi0EEviiiPT_S1_S1_iii_param_6,
	.param .u32 _Z9cuda_gemmIiLi128ELi4ELi1ELi1024ELi32ELi32ELi64ELi1ELi0EEviiiPT_S1_S1_iii_param_7,
	.param .u32 _Z9cuda_gemmIiLi128ELi4ELi1ELi1024ELi32ELi32ELi64ELi1ELi0EEviiiPT_S1_S1_iii_param_8
)
.maxntid 128
{
	.reg .pred 	%p<109>;
	.reg .b16 	%rs<12>;
	.reg .b32 	%r<718>;
	.reg .b64 	%rd<37>;
	// demoted variable
	.shared .align 128 .b8 _ZZ9cuda_gemmIiLi128ELi4ELi1ELi1024ELi32ELi32ELi64ELi1ELi0EEviiiPT_S1_S1_iiiE11kron_fac_sh[2112];
	// demoted variable
	.shared .align 128 .b8 _ZZ9cuda_gemmIiLi128ELi4ELi1ELi1024ELi32ELi32ELi64ELi1ELi0EEviiiPT_S1_S1_iiiE3Ash[4096];
	// demoted variable
	.shared .align 128 .b8 _ZZ9cuda_gemmIiLi128ELi4ELi1ELi1024ELi32ELi32ELi64ELi1ELi0EEviiiPT_S1_S1_iiiE3Csh[4096];
	ld.param.u64 	%rd5, [_Z9cuda_gemmIiLi128ELi4ELi1ELi1024ELi32ELi32ELi64ELi1ELi0EEviiiPT_S1_S1_iii_param_3];
	ld.param.u64 	%rd4, [_Z9cuda_gemmIiLi128ELi4ELi1ELi1024ELi32ELi32ELi64ELi1ELi0EEviiiPT_S1_S1_iii_param_4];
	ld.param.u64 	%rd6, [_Z9cuda_gemmIiLi128ELi4ELi1ELi1024ELi32ELi32ELi64ELi1ELi0EEviiiPT_S1_S1_iii_param_5];
	ld.param.u32 	%r254, [_Z9cuda_gemmIiLi128ELi4ELi1ELi1024ELi32ELi32ELi64ELi1ELi0EEviiiPT_S1_S1_iii_param_6];
	ld.param.u32 	%r255, [_Z9cuda_gemmIiLi128ELi4ELi1ELi1024ELi32ELi32ELi64ELi1ELi0EEviiiPT_S1_S1_iii_param_7];
	cvta.to.global.u64 	%rd1, %rd5;
	cvta.to.global.u64 	%rd2, %rd6;
	mov.u32 	%r1, %tid.x;
	div.s32 	%r2, 1024, %r255;
	min.s32 	%r256, %r2, 64;
	shl.b32 	%r3, %r256, 1;
	div.u32 	%r5, %r1, %r3;
	mul.lo.s32 	%r257, %r5, %r3;
	sub.s32 	%r258, %r1, %r257;
	shr.u32 	%r4, %r258, 1;
	mov.u32 	%r611, %ctaid.y;
	mov.u32 	%r7, %nctaid.y;
	shl.b32 	%r259, %r7, 2;
	setp.ge.u32 	%p2, %r611, %r259;
	@%p2 bra 	$L__BB690_130;
	and.b32  	%r8, %r1, 1;
	mov.u32 	%r261, %ctaid.z;
	mov.u32 	%r262, %ntid.x;
	shl.b32 	%r9, %r1, 2;
	shl.b32 	%r10, %r262, 2;
	and.b32  	%r11, %r1, 15;
	shl.b32 	%r12, %r261, 5;
	mov.u32 	%r263, _ZZ9cuda_gemmIiLi128ELi4ELi1ELi1024ELi32ELi32ELi64ELi1ELi0EEviiiPT_S1_S1_iiiE11kron_fac_sh;
	mad.lo.s32 	%r13, %r11, 132, %r263;
	shr.u32 	%r14, %r262, 4;
	and.b32  	%r264, %r4, 15;
	shl.b32 	%r265, %r1, 4;
	and.b32  	%r266, %r265, 16;
	min.s32 	%r15, %r254, 16;
	add.s32 	%r16, %r1, %r262;
	cvt.u16.u32 	%rs3, %r16;
	xor.b16  	%rs4, %rs3, 1023;
	cvt.u16.u32 	%rs5, %r262;
	div.u16 	%rs6, %rs4, %rs5;
	add.s32 	%r17, %r9, %r10;
	cvt.u16.u32 	%rs7, %r17;
	sub.s16 	%rs8, 1023, %rs7;
	cvt.u16.u32 	%rs9, %r10;
	div.u16 	%rs1, %rs8, %rs9;
	cvt.u32.u16 	%r267, %rs1;
	and.b16  	%rs2, %rs6, 3;
	mov.u32 	%r268, _ZZ9cuda_gemmIiLi128ELi4ELi1ELi1024ELi32ELi32ELi64ELi1ELi0EEviiiPT_S1_S1_iiiE3Csh;
	add.s32 	%r18, %r268, %r9;
	add.s32 	%r19, %r18, %r10;
	add.s32 	%r20, %r16, %r262;
	and.b32  	%r21, %r267, 3;
	add.s32 	%r22, %r17, %r10;
	add.s32 	%r269, %r4, 1;
	xor.b32  	%r270, %r264, 8;
	or.b32  	%r23, %r266, %r264;
	and.b32  	%r271, %r269, 15;
	or.b32  	%r24, %r266, %r271;
	add.s32 	%r272, %r4, 2;
	and.b32  	%r273, %r272, 15;
	or.b32  	%r25, %r266, %r273;
	add.s32 	%r274, %r4, 3;
	and.b32  	%r275, %r274, 15;
	or.b32  	%r26, %r266, %r275;
	add.s32 	%r276, %r4, 4;
	and.b32  	%r277, %r276, 15;
	or.b32  	%r27, %r266, %r277;
	add.s32 	%r278, %r4, 5;
	and.b32  	%r279, %r278, 15;
	or.b32  	%r28, %r266, %r279;
	add.s32 	%r280, %r4, 6;
	and.b32  	%r281, %r280, 15;
	or.b32  	%r29, %r266, %r281;
	add.s32 	%r282, %r4, 7;
	and.b32  	%r283, %r282, 15;
	or.b32  	%r30, %r266, %r283;
	or.b32  	%r31, %r266, %r270;
	add.s32 	%r284, %r4, 9;
	and.b32  	%r285, %r284, 15;
	or.b32  	%r32, %r266, %r285;
	add.s32 	%r286, %r4, 10;
	and.b32  	%r287, %r286, 15;
	or.b32  	%r33, %r266, %r287;
	add.s32 	%r288, %r4, 11;
	and.b32  	%r289, %r288, 15;
	or.b32  	%r34, %r266, %r289;
	add.s32 	%r290, %r4, 12;
	and.b32  	%r291, %r290, 15;
	or.b32  	%r35, %r266, %r291;
	add.s32 	%r292, %r4, 13;
	and.b32  	%r293, %r292, 15;
	or.b32  	%r36, %r266, %r293;
	add.s32 	%r294, %r4, 14;
	and.b32  	%r295, %r294, 15;
	or.b32  	%r37, %r266, %r295;
	add.s32 	%r296, %r4, -1;
	and.b32  	%r297, %r296, 15;
	or.b32  	%r38, %r266, %r297;
	setp.lt.s32 	%p3, %r264, %r255;
	selp.b32 	%r298, 0, %r255, %p3;
	sub.s32 	%r39, %r264, %r298;
	add.s32 	%r299, %r264, 1;
	setp.lt.s32 	%p4, %r299, %r255;
	selp.b32 	%r300, 0, %r255, %p4;
	sub.s32 	%r40, %r299, %r300;
	add.s32 	%r301, %r264, 2;
	setp.lt.s32 	%p5, %r301, %r255;
	selp.b32 	%r302, 0, %r255, %p5;
	sub.s32 	%r41, %r301, %r302;
	add.s32 	%r303, %r264, 3;
	setp.lt.s32 	%p6, %r303, %r255;
	selp.b32 	%r304, 0, %r255, %p6;
	sub.s32 	%r42, %r303, %r304;
	add.s32 	%r305, %r264, 4;
	setp.lt.s32 	%p7, %r305, %r255;
	selp.b32 	%r306, 0, %r255, %p7;
	sub.s32 	%r43, %r305, %r306;
	add.s32 	%r307, %r264, 5;
	setp.lt.s32 	%p8, %r307, %r255;
	selp.b32 	%r308, 0, %r255, %p8;
	sub.s32 	%r44, %r307, %r308;
	add.s32 	%r309, %r264, 6;
	setp.lt.s32 	%p9, %r309, %r255;
	selp.b32 	%r310, 0, %r255, %p9;
	sub.s32 	%r45, %r309, %r310;
	add.s32 	%r311, %r264, 7;
	setp.lt.s32 	%p10, %r311, %r255;
	selp.b32 	%r312, 0, %r255, %p10;
	sub.s32 	%r46, %r311, %r312;
	add.s32 	%r313, %r264, 8;
	setp.lt.s32 	%p11, %r313, %r255;
	selp.b32 	%r314, 0, %r255, %p11;
	sub.s32 	%r47, %r313, %r314;
	add.s32 	%r315, %r264, 9;
	setp.lt.s32 	%p12, %r315, %r255;
	selp.b32 	%r316, 0, %r255, %p12;
	sub.s32 	%r48, %r315, %r316;
	add.s32 	%r317, %r264, 10;
	setp.lt.s32 	%p13, %r317, %r255;
	selp.b32 	%r318, 0, %r255, %p13;
	sub.s32 	%r49, %r317, %r318;
	add.s32 	%r319, %r264, 11;
	setp.lt.s32 	%p14, %r319, %r255;
	selp.b32 	%r320, 0, %r255, %p14;
	sub.s32 	%r50, %r319, %r320;
	add.s32 	%r321, %r264, 12;
	setp.lt.s32 	%p15, %r321, %r255;
	selp.b32 	%r322, 0, %r255, %p15;
	sub.s32 	%r51, %r321, %r322;
	add.s32 	%r323, %r264, 13;
	setp.lt.s32 	%p16, %r323, %r255;
	selp.b32 	%r324, 0, %r255, %p16;
	sub.s32 	%r52, %r323, %r324;
	add.s32 	%r325, %r264, 14;
	setp.lt.s32 	%p17, %r325, %r255;
	selp.b32 	%r326, 0, %r255, %p17;
	sub.s32 	%r53, %r325, %r326;
	add.s32 	%r327, %r264, 15;
	setp.lt.s32 	%p18, %r327, %r255;
	selp.b32 	%r328, 0, %r255, %p18;
	sub.s32 	%r54, %r327, %r328;
	mad.lo.s32 	%r55, %r1, 12, %r18;
	shl.b32 	%r57, %r262, 4;
	add.s32 	%r56, %r55, %r57;
	shl.b32 	%r58, %r262, 3;
	mul.lo.s32 	%r59, %r262, 12;
	cvt.u16.u32 	%rs10, %r3;
	div.s16 	%rs11, 128, %rs10;
	cvt.s32.s16 	%r60, %rs11;
	and.b32  	%r61, %r1, 31;
	cvta.to.global.u64 	%rd3, %rd4;
	shl.b32 	%r471, %r61, 2;
$L__BB690_2:
	setp.eq.s16 	%p19, %rs2, 2;
	mov.u32 	%r612, %r1;
	@%p19 bra 	$L__BB690_6;
	setp.eq.s16 	%p20, %rs2, 3;
	mov.b32 	%r329, 0;
	st.shared.u32 	[%r18], %r329;
	mov.u32 	%r612, %r16;
	@%p20 bra 	$L__BB690_6;
	setp.eq.s16 	%p21, %rs2, 0;
	mov.b32 	%r330, 0;
	st.shared.u32 	[%r19], %r330;
	mov.u32 	%r612, %r20;
	@%p21 bra 	$L__BB690_6;
	mov.u32 	%r331, %ntid.x;
	add.s32 	%r612, %r20, %r331;
	add.s32 	%r332, %r19, %r10;
	mov.b32 	%r333, 0;
	st.shared.u32 	[%r332], %r333;
$L__BB690_6:
	shl.b32 	%r334, %r612, 2;
	mov.u32 	%r335, _ZZ9cuda_gemmIiLi128ELi4ELi1ELi1024ELi32ELi32ELi64ELi1ELi0EEviiiPT_S1_S1_iiiE3Csh;
	add.s32 	%r613, %r335, %r334;
$L__BB690_7:
	mov.b32 	%r336, 0;
	st.shared.u32 	[%r613], %r336;
	add.s32 	%r337, %r613, %r10;
	st.shared.u32 	[%r337], %r336;
	add.s32 	%r338, %r613, %r58;
	st.shared.u32 	[%r338], %r336;
	add.s32 	%r339, %r613, %r59;
	st.shared.u32 	[%r339], %r336;
	add.s32 	%r612, %r612, %r10;
	add.s32 	%r613, %r613, %r57;
	setp.lt.u32 	%p22, %r612, 1024;
	@%p22 bra 	$L__BB690_7;
	setp.eq.s32 	%p23, %r21, 2;
	shl.b32 	%r86, %r611, 10;
	mov.u32 	%r615, %r9;
	@%p23 bra 	$L__BB690_12;
	setp.eq.s32 	%p24, %r21, 3;
	add.s32 	%r340, %r86, %r9;
	mul.wide.s32 	%rd7, %r340, 4;
	add.s64 	%rd8, %rd1, %rd7;
	ld.global.v4.u32 	{%r341, %r342, %r343, %r344}, [%rd8];
	shl.b32 	%r345, %r9, 2;
	mov.u32 	%r346, _ZZ9cuda_gemmIiLi128ELi4ELi1ELi1024ELi32ELi32ELi64ELi1ELi0EEviiiPT_S1_S1_iiiE3Ash;
	add.s32 	%r347, %r346, %r345;
	st.shared.v4.u32 	[%r347], {%r341, %r342, %r343, %r344};
	mov.u32 	%r615, %r17;
	@%p24 bra 	$L__BB690_12;
	setp.eq.s32 	%p25, %r21, 0;
	add.s32 	%r348, %r86, %r17;
	mul.wide.s32 	%rd9, %r348, 4;
	add.s64 	%rd10, %rd1, %rd9;
	ld.global.v4.u32 	{%r349, %r350, %r351, %r352}, [%rd10];
	shl.b32 	%r353, %r9, 2;
	mov.u32 	%r354, _ZZ9cuda_gemmIiLi128ELi4ELi1ELi1024ELi32ELi32ELi64ELi1ELi0EEviiiPT_S1_S1_iiiE3Ash;
	add.s32 	%r355, %r354, %r353;
	shl.b32 	%r356, %r10, 2;
	add.s32 	%r357, %r355, %r356;
	st.shared.v4.u32 	[%r357], {%r349, %r350, %r351, %r352};
	mov.u32 	%r615, %r22;
	@%p25 bra 	$L__BB690_12;
	add.s32 	%r615, %r22, %r10;
	add.s32 	%r358, %r86, %r22;
	mul.wide.s32 	%rd11, %r358, 4;
	add.s64 	%rd12, %rd1, %rd11;
	ld.global.v4.u32 	{%r359, %r360, %r361, %r362}, [%rd12];
	shl.b32 	%r363, %r9, 2;
	mov.u32 	%r364, _ZZ9cuda_gemmIiLi128ELi4ELi1ELi1024ELi32ELi32ELi64ELi1ELi0EEviiiPT_S1_S1_iiiE3Ash;
	add.s32 	%r365, %r364, %r363;
	shl.b32 	%r366, %r10, 2;
	add.s32 	%r367, %r365, %r366;
	add.s32 	%r368, %r367, %r366;
	st.shared.v4.u32 	[%r368], {%r359, %r360, %r361, %r362};
$L__BB690_12:
	setp.lt.u16 	%p26, %rs1, 2;
	@%p26 bra 	$L__BB690_14;
$L__BB690_13:
	add.s32 	%r369, %r86, %r615;
	mul.wide.s32 	%rd13, %r369, 4;
	add.s64 	%rd14, %rd1, %rd13;
	ld.global.v4.u32 	{%r370, %r371, %r372, %r373}, [%rd14];
	shl.b32 	%r374, %r615, 2;
	mov.u32 	%r375, _ZZ9cuda_gemmIiLi128ELi4ELi1ELi1024ELi32ELi32ELi64ELi1ELi0EEviiiPT_S1_S1_iiiE3Ash;
	add.s32 	%r376, %r375, %r374;
	st.shared.v4.u32 	[%r376], {%r370, %r371, %r372, %r373};
	add.s32 	%r377, %r615, %r10;
	add.s32 	%r378, %r86, %r377;
	mul.wide.s32 	%rd15, %r378, 4;
	add.s64 	%rd16, %rd1, %rd15;
	ld.global.v4.u32 	{%r379, %r380, %r381, %r382}, [%rd16];
	shl.b32 	%r383, %r10, 2;
	add.s32 	%r384, %r376, %r383;
	st.shared.v4.u32 	[%r384], {%r379, %r380, %r381, %r382};
	add.s32 	%r385, %r377, %r10;
	add.s32 	%r386, %r86, %r385;
	mul.wide.s32 	%rd17, %r386, 4;
	add.s64 	%rd18, %rd1, %rd17;
	ld.global.v4.u32 	{%r387, %r388, %r389, %r390}, [%rd18];
	add.s32 	%r391, %r384, %r383;
	st.shared.v4.u32 	[%r391], {%r387, %r388, %r389, %r390};
	add.s32 	%r392, %r385, %r10;
	add.s32 	%r393, %r86, %r392;
	mul.wide.s32 	%rd19, %r393, 4;
	add.s64 	%rd20, %rd1, %rd19;
	ld.global.v4.u32 	{%r394, %r395, %r396, %r397}, [%rd20];
	add.s32 	%r398, %r391, %r383;
	st.shared.v4.u32 	[%r398], {%r394, %r395, %r396, %r397};
	add.s32 	%r615, %r392, %r10;
	setp.lt.u32 	%p27, %r615, 1024;
	@%p27 bra 	$L__BB690_13;
$L__BB690_14:
	mov.b32 	%r633, 0;
	mov.pred 	%p108, -1;
$L__BB690_15:
	mov.pred 	%p1, %p108;
	shr.u32 	%r634, %r1, 4;
	add.s32 	%r109, %r633, %r11;
$L__BB690_16:
	add.s32 	%r400, %r12, %r634;
	mad.lo.s32 	%r401, %r400, %r254, %r109;
	mul.wide.s32 	%rd21, %r401, 4;
	add.s64 	%rd22, %rd3, %rd21;
	ld.global.u32 	%r402, [%rd22];
	shl.b32 	%r403, %r634, 2;
	add.s32 	%r404, %r13, %r403;
	st.shared.u32 	[%r404], %r402;
	add.s32 	%r634, %r634, %r14;
	setp.lt.u32 	%p29, %r634, 32;
	@%p29 bra 	$L__BB690_16;
	setp.lt.s32 	%p30, %r2, 1;
	bar.sync 	0;
	@%p30 bra 	$L__BB690_122;
	mov.b32 	%r651, 0;
$L__BB690_19:
	setp.lt.s32 	%p31, %r255, 1;
	add.s32 	%r129, %r651, %r4;
	mul.lo.s32 	%r130, %r129, %r255;
	@%p31 bra 	$L__BB690_21;
	add.s32 	%r406, %r23, %r130;
	shl.b32 	%r407, %r406, 2;
	mov.u32 	%r408, _ZZ9cuda_gemmIiLi128ELi4ELi1ELi1024ELi32ELi32ELi64ELi1ELi0EEviiiPT_S1_S1_iiiE3Ash;
	add.s32 	%r409, %r408, %r407;
	ld.shared.u32 	%r652, [%r409];
$L__BB690_21:
	setp.lt.s32 	%p32, %r255, 2;
	@%p32 bra 	$L__BB690_23;
	add.s32 	%r410, %r24, %r130;
	shl.b32 	%r411, %r410, 2;
	mov.u32 	%r412, _ZZ9cuda_gemmIiLi128ELi4ELi1ELi1024ELi32ELi32ELi64ELi1ELi0EEviiiPT_S1_S1_iiiE3Ash;
	add.s32 	%r413, %r412, %r411;
	ld.shared.u32 	%r653, [%r413];
$L__BB690_23:
	setp.lt.s32 	%p33, %r255, 3;
	@%p33 bra 	$L__BB690_25;
	add.s32 	%r414, %r25, %r130;
	shl.b32 	%r415, %r414, 2;
	mov.u32 	%r416, _ZZ9cuda_gemmIiLi128ELi4ELi1ELi1024ELi32ELi32ELi64ELi1ELi0EEviiiPT_S1_S1_iiiE3Ash;
	add.s32 	%r417, %r416, %r415;
	ld.shared.u32 	%r654, [%r417];
$L__BB690_25:
	setp.lt.s32 	%p34, %r255, 4;
	@%p34 bra 	$L__BB690_27;
	add.s32 	%r418, %r26, %r130;
	shl.b32 	%r419, %r418, 2;
	mov.u32 	%r420, _ZZ9cuda_gemmIiLi128ELi4ELi1ELi1024ELi32ELi32ELi64ELi1ELi0EEviiiPT_S1_S1_iiiE3Ash;
	add.s32 	%r421, %r420, %r419;
	ld.shared.u32 	%r655, [%r421];
$L__BB690_27:
	setp.lt.s32 	%p35, %r255, 5;
	@%p35 bra 	$L__BB690_29;
	add.s32 	%r422, %r27, %r130;
	shl.b32 	%r423, %r422, 2;
	mov.u32 	%r424, _ZZ9cuda_gemmIiLi128ELi4ELi1ELi1024ELi32ELi32ELi64ELi1ELi0EEviiiPT_S1_S1_iiiE3Ash;
	add.s32 	%r425, %r424, %r423;
	ld.shared.u32 	%r656, [%r425];
$L__BB690_29:
	setp.lt.s32 	%p36, %r255, 6;
	@%p36 bra 	$L__BB690_31;
	add.s32 	%r426, %r28, %r130;
	shl.b32 	%r427, %r426, 2;
	mov.u32 	%r428, _ZZ9cuda_gemmIiLi128ELi4ELi1ELi1024ELi32ELi32ELi64ELi1ELi0EEviiiPT_S1_S1_iiiE3Ash;
	add.s32 	%r429, %r428, %r427;
	ld.shared.u32 	%r657, [%r429];
$L__BB690_31:
	setp.lt.s32 	%p37, %r255, 7;
	@%p37 bra 	$L__BB690_33;
	add.s32 	%r430, %r29, %r130;
	shl.b32 	%r431, %r430, 2;
	mov.u32 	%r432, _ZZ9cuda_gemmIiLi128ELi4ELi1ELi1024ELi32ELi32ELi64ELi1ELi0EEviiiPT_S1_S1_iiiE3Ash;
	add.s32 	%r433, %r432, %r431;
	ld.shared.u32 	%r658, [%r433];
$L__BB690_33:
	setp.lt.s32 	%p38, %r255, 8;
	@%p38 bra 	$L__BB690_35;
	add.s32 	%r434, %r30, %r130;
	shl.b32 	%r435, %r434, 2;
	mov.u32 	%r436, _ZZ9cuda_gemmIiLi128ELi4ELi1ELi1024ELi32ELi32ELi64ELi1ELi0EEviiiPT_S1_S1_iiiE3Ash;
	add.s32 	%r437, %r436, %r435;
	ld.shared.u32 	%r659, [%r437];
$L__BB690_35:
	setp.lt.s32 	%p39, %r255, 9;
	@%p39 bra 	$L__BB690_37;
	add.s32 	%r438, %r31, %r130;
	shl.b32 	%r439, %r438, 2;
	mov.u32 	%r440, _ZZ9cuda_gemmIiLi128ELi4ELi1ELi1024ELi32ELi32ELi64ELi1ELi0EEviiiPT_S1_S1_iiiE3Ash;
	add.s32 	%r441, %r440, %r439;
	ld.shared.u32 	%r660, [%r441];
$L__BB690_37:
	setp.lt.s32 	%p40, %r255, 10;
	@%p40 bra 	$L__BB690_39;
	add.s32 	%r442, %r32, %r130;
	shl.b32 	%r443, %r442, 2;
	mov.u32 	%r444, _ZZ9cuda_gemmIiLi128ELi4ELi1ELi1024ELi32ELi32ELi64ELi1ELi0EEviiiPT_S1_S1_iiiE3Ash;
	add.s32 	%r445, %r444, %r443;
	ld.shared.u32 	%r661, [%r445];
$L__BB690_39:
	setp.lt.s32 	%p41, %r255, 11;
	@%p41 bra 	$L__BB690_41;
	add.s32 	%r446, %r33, %r130;
	shl.b32 	%r447, %r446, 2;
	mov.u32 	%r448, _ZZ9cuda_gemmIiLi128ELi4ELi1ELi1024ELi32ELi32ELi64ELi1ELi0EEviiiPT_S1_S1_iiiE3Ash;
	add.s32 	%r449, %r448, %r447;
	ld.shared.u32 	%r662, [%r449];
$L__BB690_41:
	setp.lt.s32 	%p42, %r255, 12;
	@%p42 bra 	$L__BB690_43;
	add.s32 	%r450, %r34, %r130;
	shl.b32 	%r451, %r450, 2;
	mov.u32 	%r452, _ZZ9cuda_gemmIiLi128ELi4ELi1ELi1024ELi32ELi32ELi64ELi1ELi0EEviiiPT_S1_S1_iiiE3Ash;
	add.s32 	%r453, %r452, %r451;
	ld.shared.u32 	%r663, [%r453];
$L__BB690_43:
	setp.lt.s32 	%p43, %r255, 13;
	@%p43 bra 	$L__BB690_45;
	add.s32 	%r454, %r35, %r130;
	shl.b32 	%r455, %r454, 2;
	mov.u32 	%r456, _ZZ9cuda_gemmIiLi128ELi4ELi1ELi1024ELi32ELi32ELi64ELi1ELi0EEviiiPT_S1_S1_iiiE3Ash;
	add.s32 	%r457, %r456, %r455;
	ld.shared.u32 	%r664, [%r457];
$L__BB690_45:
	setp.lt.s32 	%p44, %r255, 14;
	@%p44 bra 	$L__BB690_47;
	add.s32 	%r458, %r36, %r130;
	shl.b32 	%r459, %r458, 2;
	mov.u32 	%r460, _ZZ9cuda_gemmIiLi128ELi4ELi1ELi1024ELi32ELi32ELi64ELi1ELi0EEviiiPT_S1_S1_iiiE3Ash;
	add.s32 	%r461, %r460, %r459;
	ld.shared.u32 	%r665, [%r461];
$L__BB690_47:
	setp.lt.s32 	%p45, %r255, 15;
	@%p45 bra 	$L__BB690_49;
	add.s32 	%r462, %r37, %r130;
	shl.b32 	%r463, %r462, 2;
	mov.u32 	%r464, _ZZ9cuda_gemmIiLi128ELi4ELi1ELi1024ELi32ELi32ELi64ELi1ELi0EEviiiPT_S1_S1_iiiE3Ash;
	add.s32 	%r465, %r464, %r463;
	ld.shared.u32 	%r666, [%r465];
$L__BB690_49:
	setp.lt.s32 	%p46, %r255, 16;
	@%p46 bra 	$L__BB690_51;
	add.s32 	%r466, %r38, %r130;
	shl.b32 	%r467, %r466, 2;
	mov.u32 	%r468, _ZZ9cuda_gemmIiLi128ELi4ELi1ELi1024ELi32ELi32ELi64ELi1ELi0EEviiiPT_S1_S1_iiiE3Ash;
	add.s32 	%r469, %r468, %r467;
	ld.shared.u32 	%r667, [%r469];
$L__BB690_51:
	setp.ge.s32 	%p47, %r5, %r15;
	@%p47 bra 	$L__BB690_121;
	mov.u32 	%r668, %r5;
$L__BB690_53:
	setp.gt.u32 	%p48, %r255, 64;
	mov.u32 	%r470, _ZZ9cuda_gemmIiLi128ELi4ELi1ELi1024ELi32ELi32ELi64ELi1ELi0EEviiiPT_S1_S1_iiiE11kron_fac_sh;
	mad.lo.s32 	%r164, %r668, 132, %r470;
	add.s32 	%r472, %r164, %r471;
	ld.shared.u32 	%r165, [%r472];
	@%p48 bra 	$L__BB690_86;
	setp.eq.s32 	%p65, %r255, 0;
	mov.b32 	%r670, 0;
	@%p65 bra 	$L__BB690_56;
	shfl.sync.idx.b32	%r523|%p66, %r165, %r39, 31, -1;
	mul.lo.s32 	%r670, %r523, %r652;
$L__BB690_56:
	setp.lt.s32 	%p67, %r255, 2;
	@%p67 bra 	$L__BB690_58;
	shfl.sync.idx.b32	%r524|%p68, %r165, %r40, 31, -1;
	mad.lo.s32 	%r670, %r524, %r653, %r670;
$L__BB690_58:
	setp.lt.s32 	%p69, %r255, 3;
	@%p69 bra 	$L__BB690_60;
	shfl.sync.idx.b32	%r525|%p70, %r165, %r41, 31, -1;
	mad.lo.s32 	%r670, %r525, %r654, %r670;
$L__BB690_60:
	setp.lt.s32 	%p71, %r255, 4;
	@%p71 bra 	$L__BB690_62;
	shfl.sync.idx.b32	%r526|%p72, %r165, %r42, 31, -1;
	mad.lo.s32 	%r670, %r526, %r655, %r670;
$L__BB690_62:
	setp.lt.s32 	%p73, %r255, 5;
	@%p73 bra 	$L__BB690_64;
	shfl.sync.idx.b32	%r527|%p74, %r165, %r43, 31, -1;
	mad.lo.s32 	%r670, %r527, %r656, %r670;
$L__BB690_64:
	setp.lt.s32 	%p75, %r255, 6;
	@%p75 bra 	$L__BB690_66;
	shfl.sync.idx.b32	%r528|%p76, %r165, %r44, 31, -1;
	mad.lo.s32 	%r670, %r528, %r657, %r670;
$L__BB690_66:
	setp.lt.s32 	%p77, %r255, 7;
	@%p77 bra 	$L__BB690_68;
	shfl.sync.idx.b32	%r529|%p78, %r165, %r45, 31, -1;
	mad.lo.s32 	%r670, %r529, %r658, %r670;
$L__BB690_68:
	setp.lt.s32 	%p79, %r255, 8;
	@%p79 bra 	$L__BB690_70;
	shfl.sync.idx.b32	%r530|%p80, %r165, %r46, 31, -1;
	mad.lo.s32 	%r670, %r530, %r659, %r670;
$L__BB690_70:
	setp.lt.s32 	%p81, %r255, 9;
	@%p81 bra 	$L__BB690_72;
	shfl.sync.idx.b32	%r531|%p82, %r165, %r47, 31, -1;
	mad.lo.s32 	%r670, %r531, %r660, %r670;
$L__BB690_72:
	setp.lt.s32 	%p83, %r255, 10;
	@%p83 bra 	$L__BB690_74;
	shfl.sync.idx.b32	%r532|%p84, %r165, %r48, 31, -1;
	mad.lo.s32 	%r670, %r532, %r661, %r670;
$L__BB690_74:
	setp.lt.s32 	%p85, %r255, 11;
	@%p85 bra 	$L__BB690_76;
	shfl.sync.idx.b32	%r533|%p86, %r165, %r49, 31, -1;
	mad.lo.s32 	%r670, %r533, %r662, %r670;
$L__BB690_76:
	setp.lt.s32 	%p87, %r255, 12;
	@%p87 bra 	$L__BB690_78;
	shfl.sync.idx.b32	%r534|%p88, %r165, %r50, 31, -1;
	mad.lo.s32 	%r670, %r534, %r663, %r670;
$L__BB690_78:
	setp.lt.s32 	%p89, %r255, 13;
	@%p89 bra 	$L__BB690_80;
	shfl.sync.idx.b32	%r535|%p90, %r165, %r51, 31, -1;
	mad.lo.s32 	%r670, %r535, %r664, %r670;
$L__BB690_80:
	setp.lt.s32 	%p91, %r255, 14;
	@%p91 bra 	$L__BB690_82;
	shfl.sync.idx.b32	%r536|%p92, %r165, %r52, 31, -1;
	mad.lo.s32 	%r670, %r536, %r665, %r670;
$L__BB690_82:
	setp.lt.s32 	%p93, %r255, 15;
	@%p93 bra 	$L__BB690_84;
	shfl.sync.idx.b32	%r537|%p94, %r165, %r53, 31, -1;
	mad.lo.s32 	%r670, %r537, %r666, %r670;
$L__BB690_84:
	setp.lt.s32 	%p95, %r255, 16;
	@%p95 bra 	$L__BB690_118;
	shfl.sync.idx.b32	%r538|%p96, %r165, %r54, 31, -1;
	mad.lo.s32 	%r670, %r538, %r667, %r670;
	bra.uni 	$L__BB690_118;
$L__BB690_86:
	mov.b32 	%r670, 0;
	@%p31 bra 	$L__BB690_88;
	shl.b32 	%r474, %r23, 2;
	add.s32 	%r475, %r164, %r474;
	ld.shared.u32 	%r476, [%r475];
	mul.lo.s32 	%r670, %r476, %r652;
$L__BB690_88:
	@%p32 bra 	$L__BB690_90;
	shl.b32 	%r477, %r24, 2;
	add.s32 	%r478, %r164, %r477;
	ld.shared.u32 	%r479, [%r478];
	mad.lo.s32 	%r670, %r479, %r653, %r670;
$L__BB690_90:
	setp.lt.s32 	%p51, %r255, 3;
	@%p51 bra 	$L__BB690_92;
	shl.b32 	%r480, %r25, 2;
	add.s32 	%r481, %r164, %r480;
	ld.shared.u32 	%r482, [%r481];
	mad.lo.s32 	%r670, %r482, %r654, %r670;
$L__BB690_92:
	setp.lt.s32 	%p52, %r255, 4;
	@%p52 bra 	$L__BB690_94;
	shl.b32 	%r483, %r26, 2;
	add.s32 	%r484, %r164, %r483;
	ld.shared.u32 	%r485, [%r484];
	mad.lo.s32 	%r670, %r485, %r655, %r670;
$L__BB690_94:
	setp.lt.s32 	%p53, %r255, 5;
	@%p53 bra 	$L__BB690_96;
	shl.b32 	%r486, %r27, 2;
	add.s32 	%r487, %r164, %r486;
	ld.shared.u32 	%r488, [%r487];
	mad.lo.s32 	%r670, %r488, %r656, %r670;
$L__BB690_96:
	setp.lt.s32 	%p54, %r255, 6;
	@%p54 bra 	$L__BB690_98;
	shl.b32 	%r489, %r28, 2;
	add.s32 	%r490, %r164, %r489;
	ld.shared.u32 	%r491, [%r490];
	mad.lo.s32 	%r670, %r491, %r657, %r670;
$L__BB690_98:
	setp.lt.s32 	%p55, %r255, 7;
	@%p55 bra 	$L__BB690_100;
	shl.b32 	%r492, %r29, 2;
	add.s32 	%r493, %r164, %r492;
	ld.shared.u32 	%r494, [%r493];
	mad.lo.s32 	%r670, %r494, %r658, %r670;
$L__BB690_100:
	setp.lt.s32 	%p56, %r255, 8;
	@%p56 bra 	$L__BB690_102;
	shl.b32 	%r495, %r30, 2;
	add.s32 	%r496, %r164, %r495;
	ld.shared.u32 	%r497, [%r496];
	mad.lo.s32 	%r670, %r497, %r659, %r670;
$L__BB690_102:
	setp.lt.s32 	%p57, %r255, 9;
	@%p57 bra 	$L__BB690_104;
	shl.b32 	%r498, %r31, 2;
	add.s32 	%r499, %r164, %r498;
	ld.shared.u32 	%r500, [%r499];
	mad.lo.s32 	%r670, %r500, %r660, %r670;
$L__BB690_104:
	setp.lt.s32 	%p58, %r255, 10;
	@%p58 bra 	$L__BB690_106;
	shl.b32 	%r501, %r32, 2;
	add.s32 	%r502, %r164, %r501;
	ld.shared.u32 	%r503, [%r502];
	mad.lo.s32 	%r670, %r503, %r661, %r670;
$L__BB690_106:
	setp.lt.s32 	%p59, %r255, 11;
	@%p59 bra 	$L__BB690_108;
	shl.b32 	%r504, %r33, 2;
	add.s32 	%r505, %r164, %r504;
	ld.shared.u32 	%r506, [%r505];
	mad.lo.s32 	%r670, %r506, %r662, %r670;
$L__BB690_108:
	setp.lt.s32 	%p60, %r255, 12;
	@%p60 bra 	$L__BB690_110;
	shl.b32 	%r507, %r34, 2;
	add.s32 	%r508, %r164, %r507;
	ld.shared.u32 	%r509, [%r508];
	mad.lo.s32 	%r670, %r509, %r663, %r670;
$L__BB690_110:
	setp.lt.s32 	%p61, %r255, 13;
	@%p61 bra 	$L__BB690_112;
	shl.b32 	%r510, %r35, 2;
	add.s32 	%r511, %r164, %r510;
	ld.shared.u32 	%r512, [%r511];
	mad.lo.s32 	%r670, %r512, %r664, %r670;
$L__BB690_112:
	setp.lt.s32 	%p62, %r255, 14;
	@%p62 bra 	$L__BB690_114;
	shl.b32 	%r513, %r36, 2;
	add.s32 	%r514, %r164, %r513;
	ld.shared.u32 	%r515, [%r514];
	mad.lo.s32 	%r670, %r515, %r665, %r670;
$L__BB690_114:
	setp.lt.s32 	%p63, %r255, 15;
	@%p63 bra 	$L__BB690_116;
	shl.b32 	%r516, %r37, 2;
	add.s32 	%r517, %r164, %r516;
	ld.shared.u32 	%r518, [%r517];
	mad.lo.s32 	%r670, %r518, %r666, %r670;
$L__BB690_116:
	setp.lt.s32 	%p64, %r255, 16;
	@%p64 bra 	$L__BB690_118;
	shl.b32 	%r519, %r38, 2;
	add.s32 	%r520, %r164, %r519;
	ld.shared.u32 	%r521, [%r520];
	mad.lo.s32 	%r670, %r521, %r667, %r670;
$L__BB690_118:
	setp.ne.s32 	%p97, %r8, 0;
	add.s32 	%r539, %r668, %r633;
	mad.lo.s32 	%r229, %r539, %r2, %r129;
	shfl.sync.down.b32	%r540|%p98, %r670, 1, 7711, -1;
	add.s32 	%r230, %r540, %r670;
	@%p97 bra 	$L__BB690_120;
	shl.b32 	%r541, %r229, 2;
	mov.u32 	%r542, _ZZ9cuda_gemmIiLi128ELi4ELi1ELi1024ELi32ELi32ELi64ELi1ELi0EEviiiPT_S1_S1_iiiE3Csh;
	add.s32 	%r543, %r542, %r541;
	ld.shared.u32 	%r544, [%r543];
	add.s32 	%r545, %r544, %r230;
	st.shared.u32 	[%r543], %r545;
$L__BB690_120:
	add.s32 	%r668, %r668, %r60;
	setp.lt.s32 	%p99, %r668, %r15;
	@%p99 bra 	$L__BB690_53;
$L__BB690_121:
	add.s32 	%r651, %r651, %r3;
	setp.lt.s32 	%p100, %r651, %r2;
	@%p100 bra 	$L__BB690_19;
$L__BB690_122:
	mov.b32 	%r633, 16;
	mov.pred 	%p108, 0;
	@%p1 bra 	$L__BB690_15;
	bar.sync 	0;
	mov.u32 	%r716, %r9;
	@%p23 bra 	$L__BB690_127;
	setp.eq.s32 	%p103, %r21, 3;
	add.s32 	%r547, %r86, %r9;
	mul.wide.s32 	%rd23, %r547, 4;
	add.s64 	%rd24, %rd2, %rd23;
	ld.shared.v4.u32 	{%r548, %r549, %r550, %r551}, [%r55];
	st.global.v4.u32 	[%rd24], {%r548, %r549, %r550, %r551};
	mov.u32 	%r716, %r17;
	@%p103 bra 	$L__BB690_127;
	setp.eq.s32 	%p104, %r21, 0;
	add.s32 	%r552, %r86, %r17;
	mul.wide.s32 	%rd25, %r552, 4;
	add.s64 	%rd26, %rd2, %rd25;
	ld.shared.v4.u32 	{%r553, %r554, %r555, %r556}, [%r56];
	st.global.v4.u32 	[%rd26], {%r553, %r554, %r555, %r556};
	mov.u32 	%r716, %r22;
	@%p104 bra 	$L__BB690_127;
	add.s32 	%r716, %r22, %r10;
	add.s32 	%r557, %r86, %r22;
	mul.wide.s32 	%rd27, %r557, 4;
	add.s64 	%rd28, %rd2, %rd27;
	shl.b32 	%r558, %r10, 2;
	add.s32 	%r559, %r56, %r558;
	ld.shared.v4.u32 	{%r560, %r561, %r562, %r563}, [%r559];
	st.global.v4.u32 	[%rd28], {%r560, %r561, %r562, %r563};
$L__BB690_127:
	@%p26 bra 	$L__BB690_129;
$L__BB690_128:
	add.s32 	%r564, %r86, %r716;
	mul.wide.s32 	%rd29, %r564, 4;
	add.s64 	%rd30, %rd2, %rd29;
	shl.b32 	%r565, %r716, 2;
	mov.u32 	%r566, _ZZ9cuda_gemmIiLi128ELi4ELi1ELi1024ELi32ELi32ELi64ELi1ELi0EEviiiPT_S1_S1_iiiE3Csh;
	add.s32 	%r567, %r566, %r565;
	ld.shared.v4.u32 	{%r568, %r569, %r570, %r571}, [%r567];
	st.global.v4.u32 	[%rd30], {%r568, %r569, %r570, %r571};
	add.s32 	%r572, %r716, %r10;
	add.s32 	%r573, %r86, %r572;
	mul.wide.s32 	%rd31, %r573, 4;
	add.s64 	%rd32, %rd2, %rd31;
	shl.b32 	%r574, %r10, 2;
	add.s32 	%r575, %r567, %r574;
	ld.shared.v4.u32 	{%r576, %r577, %r578, %r579}, [%r575];
	st.global.v4.u32 	[%rd32], {%r576, %r577, %r578, %r579};
	add.s32 	%r580, %r572, %r10;
	add.s32 	%r581, %r86, %r580;
	mul.wide.s32 	%rd33, %r581, 4;
	add.s64 	%rd34, %rd2, %rd33;
	add.s32 	%r582, %r575, %r574;
	ld.shared.v4.u32 	{%r583, %r584, %r585, %r586}, [%r582];
	st.global.v4.u32 	[%rd34], {%r583, %r584, %r585, %r586};
	add.s32 	%r587, %r580, %r10;
	add.s32 	%r588, %r86, %r587;
	mul.wide.s32 	%rd35, %r588, 4;
	add.s64 	%rd36, %rd2, %rd35;
	add.s32 	%r589, %r582, %r574;
	ld.shared.v4.u32 	{%r590, %r591, %r592, %r593}, [%r589];
	st.global.v4.u32 	[%rd36], {%r590, %r591, %r592, %r593};
	add.s32 	%r716, %r587, %r10;
	setp.lt.u32 	%p106, %r716, 1024;
	@%p106 bra 	$L__BB690_128;
$L__BB690_129:
	add.s32 	%r611, %r611, %r7;
	shl.b32 	%r594, %r7, 2;
	setp.lt.u32 	%p107, %r611, %r594;
	@%p107 bra 	$L__BB690_2;
$L__BB690_130:
	ret;

}
	// .globl	_Z9cuda_gemmIiLi128ELi4ELi1ELi1024ELi32ELi32ELi64ELi1ELi1EEviiiPT_S1_S1_iii
.visible .entry _Z9cuda_gemmIiLi128ELi4ELi1ELi1024ELi32ELi32ELi64ELi1ELi1EEviiiPT_S1_S1_iii(
	.param .u32 _Z9cuda_gemmIiLi128ELi4ELi1ELi1024ELi32ELi32ELi64ELi1ELi1EEviiiPT_S1_S1_iii_param_0,
	.param .u32 _Z9cuda_gemmIiLi128ELi4ELi1ELi1024ELi32ELi32ELi64ELi1ELi1EEviiiPT_S1_S1_iii_param_1,
	.param .u32 _Z9cuda_gemmIiLi128ELi4ELi1ELi1024ELi32ELi32ELi64ELi1ELi1EEviiiPT_S1_S1_iii_param_2,
	.param .u64 .ptr .align 1 _Z9cuda_gemmIiLi128ELi4ELi1ELi1024ELi32ELi32ELi64ELi1ELi1EEviiiPT_S1_S1_iii_param_3,
	.param .u64 .ptr .align 1 _Z9cuda_gemmIiLi128ELi4ELi1ELi1024ELi32ELi32ELi64ELi1ELi1EEviiiPT_S1_S1_iii_param_4,
	.param .u64 .ptr .align 1 _Z9cuda_gemmIiLi128ELi4ELi1ELi1024ELi32ELi32ELi64ELi1ELi1EEviiiPT_S1_S1_iii_param_5,
	.param .u32 _Z9cuda_gemmIiLi128ELi4ELi1ELi1024ELi32ELi32ELi64ELi1ELi1EEviiiPT_S1_S1_iii_param_6,
	.param .u32 _Z9cuda_gemmIiLi128ELi4ELi1ELi1024ELi32ELi32ELi64ELi1ELi1EEviiiPT_S1_S1_iii_param_7,
	.param .u32 _Z9cuda_gemmIiLi128ELi4ELi1ELi1024ELi32ELi32ELi64ELi1ELi1EEviiiPT_S1_S1_iii_param_8
)
.maxntid 128
{
	.reg .pred 	%p<41>;
	.reg .b16 	%rs<10>;
	.reg .b32 	%r<349>;
	.reg .b64 	%rd<39>;
	// demoted variable
	.shared .align 128 .b8 _ZZ9cuda_gemmIiLi128ELi4ELi1ELi1024ELi32ELi32ELi64ELi1ELi1EEviiiPT_S1_S1_iiiE11kron_fac_sh[2112];
	// demoted variable
	.shared .align 128 .b8 _ZZ9cuda_gemmIiLi128ELi4ELi1ELi1024ELi32ELi32ELi64ELi1ELi1EEviiiPT_S1_S1_iiiE3Ash[4096];
	// demoted variable
	.shared .align 128 .b8 _ZZ9cuda_gemmIiLi128ELi4ELi1ELi1024ELi32ELi32ELi64ELi1ELi1EEviiiPT_S1_S1_iiiE3Csh[4096];
	ld.param.u64 	%rd5, [_Z9cuda_gemmIiLi128ELi4ELi1ELi1024ELi32ELi32ELi64ELi1ELi1EEviiiPT_S1_S1_iii_param_4];
	mov.u32 	%r1, %tid.x;
	shr.u32 	%r2, %r1, 1;
	and.b32  	%r3, %r2, 31;
	mov.u32 	%r338, %ctaid.y;
	mov.u32 	%r5, %nctaid.y;
	shl.b32 	%r102, %r5, 2;
	setp.ge.u32 	%p2, %r338, %r102;
	@%p2 bra 	$L__BB691_29;
	and.b32  	%r6, %r1, 1;
	mov.u32 	%r103, %ctaid.z;
	mov.u32 	%r104, %ntid.x;
	shl.b32 	%r7, %r1, 2;
	shl.b32 	%r8, %r104, 2;
	and.b32  	%r105, %r1, 15;
	shl.b32 	%r106, %r103, 10;
	or.b32  	%r9, %r106, %r105;
	mov.u32 	%r107, _ZZ9cuda_gemmIiLi128ELi4ELi1ELi1024ELi32ELi32ELi64ELi1ELi1EEviiiPT_S1_S1_iiiE11kron_fac_sh;
	mad.lo.s32 	%r10, %r105, 132, %r107;
	shr.u32 	%r11, %r104, 4;
	shl.b32 	%r108, %r1, 4;
	and.b32  	%r109, %r108, 16;
	shl.b32 	%r110, %r3, 5;
	or.b32  	%r111, %r110, %r109;
	and.b32  	%r112, %r7, 124;
	add.s32 	%r12, %r107, %r112;
	add.s32 	%r13, %r1, %r104;
	cvt.u16.u32 	%rs3, %r13;
	xor.b16  	%rs4, %rs3, 1023;
	cvt.u16.u32 	%rs5, %r104;
	div.u16 	%rs6, %rs4, %rs5;
	add.s32 	%r14, %r7, %r8;
	cvt.u16.u32 	%rs7, %r14;
	sub.s16 	%rs8, 1023, %rs7;
	cvt.u16.u32 	%rs9, %r8;
	div.u16 	%rs1, %rs8, %rs9;
	and.b16  	%rs2, %rs6, 3;
	mov.u32 	%r113, _ZZ9cuda_gemmIiLi128ELi4ELi1ELi1024ELi32ELi32ELi64ELi1ELi1EEviiiPT_S1_S1_iiiE3Csh;
	add.s32 	%r15, %r113, %r7;
	add.s32 	%r16, %r15, %r8;
	add.s32 	%r17, %r13, %r104;
	mov.u32 	%r114, _ZZ9cuda_gemmIiLi128ELi4ELi1ELi1024ELi32ELi32ELi64ELi1ELi1EEviiiPT_S1_S1_iiiE3Ash;
	add.s32 	%r18, %r114, %r108;
	shl.b32 	%r115, %r104, 4;
	add.s32 	%r19, %r18, %r115;
	add.s32 	%r20, %r14, %r8;
	and.b32  	%r116, %r2, 15;
	or.b32  	%r117, %r111, %r116;
	shl.b32 	%r118, %r117, 2;
	add.s32 	%r21, %r114, %r118;
	add.s32 	%r119, %r2, 1;
	and.b32  	%r120, %r119, 15;
	or.b32  	%r121, %r111, %r120;
	shl.b32 	%r122, %r121, 2;
	add.s32 	%r22, %r114, %r122;
	add.s32 	%r123, %r2, 2;
	and.b32  	%r124, %r123, 15;
	or.b32  	%r125, %r111, %r124;
	shl.b32 	%r126, %r125, 2;
	add.s32 	%r23, %r114, %r126;
	add.s32 	%r127, %r2, 3;
	and.b32  	%r128, %r127, 15;
	or.b32  	%r129, %r111, %r128;
	shl.b32 	%r130, %r129, 2;
	add.s32 	%r24, %r114, %r130;
	add.s32 	%r131, %r2, 4;
	and.b32  	%r132, %r131, 15;
	or.b32  	%r133, %r111, %r132;
	shl.b32 	%r134, %r133, 2;
	add.s32 	%r25, %r114, %r134;
	add.s32 	%r135, %r2, 5;
	and.b32  	%r136, %r135, 15;
	or.b32  	%r137, %r111, %r136;
	shl.b32 	%r138, %r137, 2;
	add.s32 	%r26, %r114, %r138;
	add.s32 	%r139, %r2, 6;
	and.b32  	%r140, %r139, 15;
	or.b32  	%r141, %r111, %r140;
	shl.b32 	%r142, %r141, 2;
	add.s32 	%r27, %r114, %r142;
	add.s32 	%r143, %r2, 7;
	and.b32  	%r144, %r143, 15;
	or.b32  	%r145, %r111, %r144;
	shl.b32 	%r146, %r145, 2;
	add.s32 	%r28, %r114, %r146;
	xor.b32  	%r147, %r116, 8;
	or.b32  	%r148, %r111, %r147;
	shl.b32 	%r149, %r148, 2;
	add.s32 	%r29, %r114, %r149;
	add.s32 	%r150, %r2, 9;
	and.b32  	%r151, %r150, 15;
	or.b32  	%r152, %r111, %r151;
	shl.b32 	%r153, %r152, 2;
	add.s32 	%r30, %r114, %r153;
	add.s32 	%r154, %r2, 10;
	and.b32  	%r155, %r154, 15;
	or.b32  	%r156, %r111, %r155;
	shl.b32 	%r157, %r156, 2;
	add.s32 	%r31, %r114, %r157;
	add.s32 	%r158, %r2, 11;
	and.b32  	%r159, %r158, 15;
	or.b32  	%r160, %r111, %r159;
	shl.b32 	%r161, %r160, 2;
	add.s32 	%r32, %r114, %r161;
	add.s32 	%r162, %r2, 12;
	and.b32  	%r163, %r162, 15;
	or.b32  	%r164, %r111, %r163;
	shl.b32 	%r165, %r164, 2;
	add.s32 	%r33, %r114, %r165;
	add.s32 	%r166, %r2, 13;
	and.b32  	%r167, %r166, 15;
	or.b32  	%r168, %r111, %r167;
	shl.b32 	%r169, %r168, 2;
	add.s32 	%r34, %r114, %r169;
	add.s32 	%r170, %r2, 14;
	and.b32  	%r171, %r170, 15;
	or.b32  	%r172, %r111, %r171;
	shl.b32 	%r173, %r172, 2;
	add.s32 	%r35, %r114, %r173;
	add.s32 	%r174, %r2, -1;
	and.b32  	%r175, %r174, 15;
	or.b32  	%r176, %r111, %r175;
	shl.b32 	%r177, %r176, 2;
	add.s32 	%r36, %r114, %r177;
	or.b32  	%r37, %r109, %r116;
	or.b32  	%r38, %r109, %r120;
	or.b32  	%r39, %r109, %r124;
	or.b32  	%r40, %r109, %r128;
	or.b32  	%r41, %r109, %r132;
	or.b32  	%r42, %r109, %r136;
	or.b32  	%r43, %r109, %r140;
	or.b32  	%r44, %r109, %r144;
	or.b32  	%r45, %r109, %r147;
	or.b32  	%r46, %r109, %r151;
	or.b32  	%r47, %r109, %r155;
	or.b32  	%r48, %r109, %r159;
	or.b32  	%r49, %r109, %r163;
	or.b32  	%r50, %r109, %r167;
	or.b32  	%r51, %r109, %r171;
	or.b32  	%r52, %r109, %r175;
	mad.lo.s32 	%r53, %r1, 12, %r15;
	add.s32 	%r54, %r53, %r115;
	cvta.to.global.u64 	%rd1, %rd5;
$L__BB691_2:
	setp.eq.s16 	%p3, %rs2, 2;
	mov.u32 	%r339, %r1;
	@%p3 bra 	$L__BB691_6;
	setp.eq.s16 	%p4, %rs2, 3;
	mov.b32 	%r178, 0;
	st.shared.u32 	[%r15], %r178;
	mov.u32 	%r339, %r13;
	@%p4 bra 	$L__BB691_6;
	setp.eq.s16 	%p5, %rs2, 0;
	mov.b32 	%r179, 0;
	st.shared.u32 	[%r16], %r179;
	mov.u32 	%r339, %r17;
	@%p5 bra 	$L__BB691_6;
	mov.u32 	%r180, %ntid.x;
	add.s32 	%r339, %r17, %r180;
	add.s32 	%r181, %r16, %r8;
	mov.b32 	%r182, 0;
	st.shared.u32 	[%r181], %r182;
$L__BB691_6:
	shl.b32 	%r183, %r339, 2;
	mov.u32 	%r184, _ZZ9cuda_gemmIiLi128ELi4ELi1ELi1024ELi32ELi32ELi64ELi1ELi1EEviiiPT_S1_S1_iiiE3Csh;
	add.s32 	%r340, %r184, %r183;
$L__BB691_7:
	mov.b32 	%r185, 0;
	st.shared.u32 	[%r340], %r185;
	add.s32 	%r186, %r340, %r8;
	st.shared.u32 	[%r186], %r185;
	mov.u32 	%r187, %ntid.x;
	shl.b32 	%r188, %r187, 3;
	add.s32 	%r189, %r340, %r188;
	st.shared.u32 	[%r189], %r185;
	mad.lo.s32 	%r190, %r187, 12, %r340;
	st.shared.u32 	[%r190], %r185;
	add.s32 	%r339, %r339, %r8;
	shl.b32 	%r191, %r187, 4;
	add.s32 	%r340, %r340, %r191;
	setp.lt.u32 	%p6, %r339, 1024;
	@%p6 bra 	$L__BB691_7;
	ld.param.u64 	%rd37, [_Z9cuda_gemmIiLi128ELi4ELi1ELi1024ELi32ELi32ELi64ELi1ELi1EEviiiPT_S1_S1_iii_param_3];
	cvta.to.global.u64 	%rd2, %rd37;
	cvt.u32.u16 	%r192, %rs1;
	and.b32  	%r63, %r192, 3;
	setp.eq.s32 	%p7, %r63, 2;
	shl.b32 	%r64, %r338, 10;
	mov.u32 	%r342, %r7;
	@%p7 bra 	$L__BB691_12;
	setp.eq.s32 	%p8, %r63, 3;
	add.s32 	%r193, %r64, %r7;
	mul.wide.s32 	%rd7, %r193, 4;
	add.s64 	%rd8, %rd2, %rd7;
	ld.global.v4.u32 	{%r194, %r195, %r196, %r197}, [%rd8];
	st.shared.v4.u32 	[%r18], {%r194, %r195, %r196, %r197};
	mov.u32 	%r342, %r14;
	@%p8 bra 	$L__BB691_12;
	setp.eq.s32 	%p9, %r63, 0;
	add.s32 	%r198, %r64, %r14;
	mul.wide.s32 	%rd9, %r198, 4;
	add.s64 	%rd10, %rd2, %rd9;
	ld.global.v4.u32 	{%r199, %r200, %r201, %r202}, [%rd10];
	st.shared.v4.u32 	[%r19], {%r199, %r200, %r201, %r202};
	mov.u32 	%r342, %r20;
	@%p9 bra 	$L__BB691_12;
	add.s32 	%r342, %r20, %r8;
	add.s32 	%r203, %r64, %r20;
	mul.wide.s32 	%rd11, %r203, 4;
	add.s64 	%rd12, %rd2, %rd11;
	ld.global.v4.u32 	{%r204, %r205, %r206, %r207}, [%rd12];
	shl.b32 	%r208, %r8, 2;
	add.s32 	%r209, %r19, %r208;
	st.shared.v4.u32 	[%r209], {%r204, %r205, %r206, %r207};
$L__BB691_12:
	setp.lt.u16 	%p10, %rs1, 2;
	@%p10 bra 	$L__BB691_14;
$L__BB691_13:
	add.s32 	%r210, %r64, %r342;
	mul.wide.s32 	%rd13, %r210, 4;
	add.s64 	%rd14, %rd2, %rd13;
	ld.global.v4.u32 	{%r211, %r212, %r213, %r214}, [%rd14];
	shl.b32 	%r215, %r342, 2;
	mov.u32 	%r216, _ZZ9cuda_gemmIiLi128ELi4ELi1ELi1024ELi32ELi32ELi64ELi1ELi1EEviiiPT_S1_S1_iiiE3Ash;
	add.s32 	%r217, %r216, %r215;
	st.shared.v4.u32 	[%r217], {%r211, %r212, %r213, %r214};
	add.s32 	%r218, %r342, %r8;
	add.s32 	%r219, %r64, %r218;
	mul.wide.s32 	%rd15, %r219, 4;
	add.s64 	%rd16, %rd2, %rd15;
	ld.global.v4.u32 	{%r220, %r221, %r222, %r223}, [%rd16];
	shl.b32 	%r224, %r8, 2;
	add.s32 	%r225, %r217, %r224;
	st.shared.v4.u32 	[%r225], {%r220, %r221, %r222, %r223};
	add.s32 	%r226, %r218, %r8;
	add.s32 	%r227, %r64, %r226;
	mul.wide.s32 	%rd17, %r227, 4;
	add.s64 	%rd18, %rd2, %rd17;
	ld.global.v4.u32 	{%r228, %r229, %r230, %r231}, [%rd18];
	add.s32 	%r232, %r225, %r224;
	st.shared.v4.u32 	[%r232], {%r228, %r229, %r230, %r231};
	add.s32 	%r233, %r226, %r8;
	add.s32 	%r234, %r64, %r233;
	mul.wide.s32 	%rd19, %r234, 4;
	add.s64 	%rd20, %rd2, %rd19;
	ld.global.v4.u32 	{%r235, %r236, %r237, %r238}, [%rd20];
	add.s32 	%r239, %r232, %r224;
	st.shared.v4.u32 	[%r239], {%r235, %r236, %r237, %r238};
	add.s32 	%r342, %r233, %r8;
	setp.lt.u32 	%p11, %r342, 1024;
	@%p11 bra 	$L__BB691_13;
$L__BB691_14:
	mov.b32 	%r344, 0;
	mov.pred 	%p40, -1;
$L__BB691_15:
	mov.pred 	%p1, %p40;
	shr.u32 	%r345, %r1, 4;
	add.s32 	%r71, %r9, %r344;
$L__BB691_16:
	shl.b32 	%r241, %r345, 5;
	add.s32 	%r242, %r71, %r241;
	mul.wide.u32 	%rd21, %r242, 4;
	add.s64 	%rd22, %rd1, %rd21;
	ld.global.u32 	%r243, [%rd22];
	shl.b32 	%r244, %r345, 2;
	add.s32 	%r245, %r10, %r244;
	st.shared.u32 	[%r245], %r243;
	add.s32 	%r345, %r345, %r11;
	setp.lt.u32 	%p13, %r345, 32;
	@%p13 bra 	$L__BB691_16;
	shr.u32 	%r346, %r1, 6;
	bar.sync 	0;
	ld.shared.u32 	%r75, [%r21];
	ld.shared.u32 	%r76, [%r22];
	ld.shared.u32 	%r77, [%r23];
	ld.shared.u32 	%r78, [%r24];
	ld.shared.u32 	%r79, [%r25];
	ld.shared.u32 	%r80, [%r26];
	ld.shared.u32 	%r81, [%r27];
	ld.shared.u32 	%r82, [%r28];
	ld.shared.u32 	%r83, [%r29];
	ld.shared.u32 	%r84, [%r30];
	ld.shared.u32 	%r85, [%r31];
	ld.shared.u32 	%r86, [%r32];
	ld.shared.u32 	%r87, [%r33];
	ld.shared.u32 	%r88, [%r34];
	ld.shared.u32 	%r89, [%r35];
	ld.shared.u32 	%r90, [%r36];
$L__BB691_18:
	setp.ne.s32 	%p14, %r6, 0;
	mad.lo.s32 	%r246, %r346, 132, %r12;
	ld.shared.u32 	%r247, [%r246];
	shfl.sync.idx.b32	%r248|%p15, %r247, %r37, 31, -1;
	mul.lo.s32 	%r249, %r248, %r75;
	shfl.sync.idx.b32	%r250|%p16, %r247, %r38, 31, -1;
	mad.lo.s32 	%r251, %r250, %r76, %r249;
	shfl.sync.idx.b32	%r252|%p17, %r247, %r39, 31, -1;
	mad.lo.s32 	%r253, %r252, %r77, %r251;
	shfl.sync.idx.b32	%r254|%p18, %r247, %r40, 31, -1;
	mad.lo.s32 	%r255, %r254, %r78, %r253;
	shfl.sync.idx.b32	%r256|%p19, %r247, %r41, 31, -1;
	mad.lo.s32 	%r257, %r256, %r79, %r255;
	shfl.sync.idx.b32	%r258|%p20, %r247, %r42, 31, -1;
	mad.lo.s32 	%r259, %r258, %r80, %r257;
	shfl.sync.idx.b32	%r260|%p21, %r247, %r43, 31, -1;
	mad.lo.s32 	%r261, %r260, %r81, %r259;
	shfl.sync.idx.b32	%r262|%p22, %r247, %r44, 31, -1;
	mad.lo.s32 	%r263, %r262, %r82, %r261;
	shfl.sync.idx.b32	%r264|%p23, %r247, %r45, 31, -1;
	mad.lo.s32 	%r265, %r264, %r83, %r263;
	shfl.sync.idx.b32	%r266|%p24, %r247, %r46, 31, -1;
	mad.lo.s32 	%r267, %r266, %r84, %r265;
	shfl.sync.idx.b32	%r268|%p25, %r247, %r47, 31, -1;
	mad.lo.s32 	%r269, %r268, %r85, %r267;
	shfl.sync.idx.b32	%r270|%p26, %r247, %r48, 31, -1;
	mad.lo.s32 	%r271, %r270, %r86, %r269;
	shfl.sync.idx.b32	%r272|%p27, %r247, %r49, 31, -1;
	mad.lo.s32 	%r273, %r272, %r87, %r271;
	shfl.sync.idx.b32	%r274|%p28, %r247, %r50, 31, -1;
	mad.lo.s32 	%r275, %r274, %r88, %r273;
	shfl.sync.idx.b32	%r276|%p29, %r247, %r51, 31, -1;
	mad.lo.s32 	%r277, %r276, %r89, %r275;
	shfl.sync.idx.b32	%r278|%p30, %r247, %r52, 31, -1;
	mad.lo.s32 	%r279, %r278, %r90, %r277;
	add.s32 	%r280, %r346, %r344;
	shl.b32 	%r281, %r280, 5;
	or.b32  	%r92, %r281, %r3;
	shfl.sync.down.b32	%r282|%p31, %r279, 1, 7711, -1;
	add.s32 	%r93, %r282, %r279;
	@%p14 bra 	$L__BB691_20;
	shl.b32 	%r283, %r92, 2;
	mov.u32 	%r284, _ZZ9cuda_gemmIiLi128ELi4ELi1ELi1024ELi32ELi32ELi64ELi1ELi1EEviiiPT_S1_S1_iiiE3Csh;
	add.s32 	%r285, %r284, %r283;
	ld.shared.u32 	%r286, [%r285];
	add.s32 	%r287, %r286, %r93;
	st.shared.u32 	[%r285], %r287;
$L__BB691_20:
	add.s32 	%r94, %r346, 2;
	setp.lt.u32 	%p32, %r346, 14;
	mov.u32 	%r346, %r94;
	@%p32 bra 	$L__BB691_18;
	mov.b32 	%r344, 16;
	mov.pred 	%p40, 0;
	@%p1 bra 	$L__BB691_15;
	ld.param.u64 	%rd38, [_Z9cuda_gemmIiLi128ELi4ELi1ELi1024ELi32ELi32ELi64ELi1ELi1EEviiiPT_S1_S1_iii_param_5];
	cvta.to.global.u64 	%rd3, %rd38;
	shl.b32 	%r95, %r338, 10;
	cvt.u32.u16 	%r289, %rs1;
	and.b32  	%r96, %r289, 3;
	setp.eq.s32 	%p34, %r96, 2;
	bar.sync 	0;
	mov.u32 	%r347, %r7;
	@%p34 bra 	$L__BB691_26;
	setp.eq.s32 	%p35, %r96, 3;
	add.s32 	%r290, %r95, %r7;
	mul.wide.s32 	%rd23, %r290, 4;
	add.s64 	%rd24, %rd3, %rd23;
	ld.shared.v4.u32 	{%r291, %r292, %r293, %r294}, [%r53];
	st.global.v4.u32 	[%rd24], {%r291, %r292, %r293, %r294};
	mov.u32 	%r347, %r14;
	@%p35 bra 	$L__BB691_26;
	setp.eq.s32 	%p36, %r96, 0;
	add.s32 	%r295, %r95, %r14;
	mul.wide.s32 	%rd25, %r295, 4;
	add.s64 	%rd26, %rd3, %rd25;
	ld.shared.v4.u32 	{%r296, %r297, %r298, %r299}, [%r54];
	st.global.v4.u32 	[%rd26], {%r296, %r297, %r298, %r299};
	mov.u32 	%r347, %r20;
	@%p36 bra 	$L__BB691_26;
	add.s32 	%r347, %r20, %r8;
	add.s32 	%r300, %r95, %r20;
	mul.wide.s32 	%rd27, %r300, 4;
	add.s64 	%rd28, %rd3, %rd27;
	shl.b32 	%r301, %r8, 2;
	add.s32 	%r302, %r54, %r301;
	ld.shared.v4.u32 	{%r303, %r304, %r305, %r306}, [%r302];
	st.global.v4.u32 	[%rd28], {%r303, %r304, %r305, %r306};
$L__BB691_26:
	setp.lt.u16 	%p37, %rs1, 2;
	@%p37 bra 	$L__BB691_28;
$L__BB691_27:
	add.s32 	%r307, %r95, %r347;
	mul.wide.s32 	%rd29, %r307, 4;
	add.s64 	%rd30, %rd3, %rd29;
	shl.b32 	%r308, %r347, 2;
	mov.u32 	%r309, _ZZ9cuda_gemmIiLi128ELi4ELi1ELi1024ELi32ELi32ELi64ELi1ELi1EEviiiPT_S1_S1_iiiE3Csh;
	add.s32 	%r310, %r309, %r308;
	ld.shared.v4.u32 	{%r311, %r312, %r313, %r314}, [%r310];
	st.global.v4.u32 	[%rd30], {%r311, %r312, %r313, %r314};
	add.s32 	%r315, %r347, %r8;
	add.s32 	%r316, %r95, %r315;
	mul.wide.s32 	%rd31, %r316, 4;
	add.s64 	%rd32, %rd3, %rd31;
	shl.b32 	%r317, %r8, 2;
	add.s32 	%r318, %r310, %r317;
	ld.shared.v4.u32 	{%r319, %r320, %r321, %r322}, [%r318];
	st.global.v4.u32 	[%rd32], {%r319, %r320, %r321, %r322};
	add.s32 	%r323, %r315, %r8;
	add.s32 	%r324, %r95, %r323;
	mul.wide.s32 	%rd33, %r324, 4;
	add.s64 	%rd34, %rd3, %rd33;
	add.s32 	%r325, %r318, %r317;
	ld.shared.v4.u32 	{%r326, %r327, %r328, %r329}, [%r325];
	st.global.v4.u32 	[%rd34], {%r326, %r327, %r328, %r329};
	add.s32 	%r330, %r323, %r8;
	add.s32 	%r331, %r95, %r330;
	mul.wide.s32 	%rd35, %r331, 4;
	add.s64 	%rd36, %rd3, %rd35;
	add.s32 	%r332, %r325, %r317;
	ld.shared.v4.u32 	{%r333, %r334, %r335, %r336}, [%r332];
	st.global.v4.u32 	[%rd36], {%r333, %r334, %r335, %r336};
	add.s32 	%r347, %r330, %r8;
	setp.lt.u32 	%p38, %r347, 1024;
	@%p38 bra 	$L__BB691_27;
$L__BB691_28:
	add.s32 	%r338, %r338, %r5;
	shl.b32 	%r337, %r5, 2;
	setp.lt.u32 	%p39, %r338, %r337;
	@%p39 bra 	$L__BB691_2;
$L__BB691_29:
	ret;

}
	// .globl	_Z9cuda_gemmIiLi128ELi4ELi1ELi1024ELi64ELi64ELi64ELi0ELi0EEviiiPT_S1_S1_iii
.visible .entry _Z9cuda_gemmIiLi128ELi4ELi1ELi1024ELi64ELi64ELi64ELi0ELi0EEviiiPT_S1_S1_iii(
	.param .u32 _Z9cuda_gemmIiLi128ELi4ELi1ELi1024ELi64ELi64ELi64ELi0ELi0EEviiiPT_S1_S1_iii_param_0,
	.param .u32 _Z9cuda_gemmIiLi128ELi4ELi1ELi1024ELi64ELi64ELi64ELi0ELi0EEviiiPT_S1_S1_iii_param_1,
	.param .u32 _Z9cuda_gemmIiLi128ELi4ELi1ELi1024ELi64ELi64ELi64ELi0ELi0EEviiiPT_S1_S1_iii_param_2,
	.param .u64 .ptr .align 1 _Z9cuda_gemmIiLi128ELi4ELi1ELi1024ELi64ELi64ELi64ELi0ELi0EEviiiPT_S1_S1_iii_param_3,
	.param .u64 .ptr .align 1 _Z9cuda_gemmIiLi128ELi4ELi1ELi1024ELi64ELi64ELi64ELi0ELi0EEviiiPT_S1_S1_iii_param_4,
	.param .u64 .ptr .align 1 _Z9cuda_gemmIiLi128ELi4ELi1ELi1024ELi64ELi64ELi64ELi0ELi0EEviiiPT_S1_S1_iii_param_5,
	.param .u32 _Z9cuda_gemmIiLi128ELi4ELi1ELi1024ELi64ELi64ELi64ELi0ELi0EEviiiPT_S1_S1_iii_param_6,
	.param .u32 _Z9cuda_gemmIiLi128ELi4ELi1ELi1024ELi64ELi64ELi64ELi0ELi0EEviiiPT_S1_S1_iii_param_7,
	.param .u32 _Z9cuda_gemmIiLi128ELi4ELi1ELi1024ELi64ELi64ELi64ELi0ELi0EEviiiPT_S1_S1_iii_param_8
)
.maxntid 128
{
	.reg .pred 	%p<90>;
	.reg .b16 	%rs<12>;
	.reg .b32 	%r<578>;
	.reg .b64 	%rd<28>;
	// demoted variable
	.shared .align 128 .b8 _ZZ9cuda_gemmIiLi128ELi4ELi1ELi1024ELi64ELi64ELi64ELi0ELi0EEviiiPT_S1_S1_iiiE11kron_fac_sh[2112];
	// demoted variable
	.shared .align 128 .b8 _ZZ9cuda_gemmIiLi128ELi4ELi1ELi1024ELi64ELi64ELi64ELi0ELi0EEviiiPT_S1_S1_iiiE3Ash[2048];
	// demoted variable
	.shared .align 128 .b8 _ZZ9cuda_gemmIiLi128ELi4ELi1ELi1024ELi64ELi64ELi64ELi0ELi0EEviiiPT_S1_S1_iiiE3Csh[4096];
	ld.param.u32 	%r188, [_Z9cuda_gemmIiLi128ELi4ELi1ELi1024ELi64ELi64ELi64ELi0ELi0EEviiiPT_S1_S1_iii_param_6];
	ld.param.u32 	%r189, [_Z9cuda_gemmIiLi128ELi4ELi1ELi1024ELi64ELi64ELi64ELi0ELi0EEviiiPT_S1_S1_iii_param_7];
	mov.u32 	%r190, %tid.x;
	div.s32 	%r1, 1024, %r189;
	min.s32 	%r191, %r1, 64;
	shl.b32 	%r2, %r191, 1;
	div.u32 	%r4, %r190, %r2;
	mul.lo.s32 	%r192, %r4, %r2;
	sub.s32 	%r193, %r190, %r192;
	shr.u32 	%r3, %r193, 1;
	mov.u32 	%r535, %ctaid.y;
	mov.u32 	%r194, %nctaid.y;
	shl.b32 	%r195, %r194, 2;
	setp.ge.u32 	%p2, %r535, %r195;
	@%p2 bra 	$L__BB692_96;
	ld.param.u64 	%rd26, [_Z9cuda_gemmIiLi128ELi4ELi1ELi1024ELi64ELi64ELi64ELi0ELi0EEviiiPT_S1_S1_iii_param_4];
	ld.param.u64 	%rd25, [_Z9cuda_gemmIiLi128ELi4ELi1ELi1024ELi64ELi64ELi64ELi0ELi0EEviiiPT_S1_S1_iii_param_3];
	and.b32  	%r6, %r190, 1;
	mov.u32 	%r197, %ntid.x;
	shl.b32 	%r198, %r190, 2;
	shl.b32 	%r7, %r197, 2;
	shr.u32 	%r8, %r190, 4;
	and.b32  	%r9, %r190, 15;
	mov.u32 	%r199, _ZZ9cuda_gemmIiLi128ELi4ELi1ELi1024ELi64ELi64ELi64ELi0ELi0EEviiiPT_S1_S1_iiiE11kron_fac_sh;
	mad.lo.s32 	%r10, %r9, 132, %r199;
	shr.u32 	%r11, %r197, 4;
	and.b32  	%r12, %r3, 15;
	shl.b32 	%r200, %r190, 4;
	and.b32  	%r13, %r200, 16;
	min.s32 	%r14, %r188, 16;
	add.s32 	%r201, %r190, %r197;
	cvt.u16.u32 	%rs3, %r201;
	xor.b16  	%rs4, %rs3, 1023;
	cvt.u16.u32 	%rs5, %r197;
	div.u16 	%rs6, %rs4, %rs5;
	add.s32 	%r202, %r198, %r7;
	cvt.u16.u32 	%rs7, %r202;
	sub.s16 	%rs8, 1023, %rs7;
	cvt.u16.u32 	%rs9, %r7;
	div.u16 	%rs1, %rs8, %rs9;
	and.b16  	%rs2, %rs6, 3;
	add.s32 	%r203, %r3, 1;
	and.b32  	%r15, %r203, 15;
	add.s32 	%r204, %r3, 2;
	and.b32  	%r16, %r204, 15;
	add.s32 	%r205, %r3, 3;
	and.b32  	%r17, %r205, 15;
	add.s32 	%r206, %r3, 4;
	and.b32  	%r18, %r206, 15;
	add.s32 	%r207, %r3, 5;
	and.b32  	%r19, %r207, 15;
	add.s32 	%r208, %r3, 6;
	and.b32  	%r20, %r208, 15;
	add.s32 	%r209, %r3, 7;
	and.b32  	%r21, %r209, 15;
	xor.b32  	%r22, %r12, 8;
	add.s32 	%r210, %r3, 9;
	and.b32  	%r23, %r210, 15;
	add.s32 	%r211, %r3, 10;
	and.b32  	%r24, %r211, 15;
	add.s32 	%r212, %r3, 11;
	and.b32  	%r25, %r212, 15;
	add.s32 	%r213, %r3, 12;
	and.b32  	%r26, %r213, 15;
	add.s32 	%r214, %r3, 13;
	and.b32  	%r27, %r214, 15;
	add.s32 	%r215, %r3, 14;
	and.b32  	%r28, %r215, 15;
	add.s32 	%r216, %r3, -1;
	and.b32  	%r29, %r216, 15;
	or.b32  	%r30, %r13, %r12;
	or.b32  	%r31, %r13, %r15;
	or.b32  	%r32, %r13, %r16;
	or.b32  	%r33, %r13, %r17;
	or.b32  	%r34, %r13, %r18;
	or.b32  	%r35, %r13, %r19;
	or.b32  	%r36, %r13, %r20;
	or.b32  	%r37, %r13, %r21;
	or.b32  	%r38, %r13, %r22;
	or.b32  	%r39, %r13, %r23;
	or.b32  	%r40, %r13, %r24;
	or.b32  	%r41, %r13, %r25;
	or.b32  	%r42, %r13, %r26;
	or.b32  	%r43, %r13, %r27;
	or.b32  	%r44, %r13, %r28;
	or.b32  	%r45, %r13, %r29;
	setp.lt.s32 	%p3, %r12, %r189;
	selp.b32 	%r217, 0, %r189, %p3;
	sub.s32 	%r46, %r12, %r217;
	add.s32 	%r218, %r12, 1;
	setp.lt.s32 	%p4, %r218, %r189;
	selp.b32 	%r219, 0, %r189, %p4;
	sub.s32 	%r47, %r218, %r219;
	add.s32 	%r220, %r12, 2;
	setp.lt.s32 	%p5, %r220, %r189;
	selp.b32 	%r221, 0, %r189, %p5;
	sub.s32 	%r48, %r220, %r221;
	add.s32 	%r222, %r12, 3;
	setp.lt.s32 	%p6, %r222, %r189;
	selp.b32 	%r223, 0, %r189, %p6;
	sub.s32 	%r49, %r222, %r223;
	add.s32 	%r224, %r12, 4;
	setp.lt.s32 	%p7, %r224, %r189;
	selp.b32 	%r225, 0, %r189, %p7;
	sub.s32 	%r50, %r224, %r225;
	add.s32 	%r226, %r12, 5;
	setp.lt.s32 	%p8, %r226, %r189;
	selp.b32 	%r227, 0, %r189, %p8;
	sub.s32 	%r51, %r226, %r227;
	add.s32 	%r228, %r12, 6;
	setp.lt.s32 	%p9, %r228, %r189;
	selp.b32 	%r229, 0, %r189, %p9;
	sub.s32 	%r52, %r228, %r229;
	add.s32 	%r230, %r12, 7;
	setp.lt.s32 	%p10, %r230, %r189;
	selp.b32 	%r231, 0, %r189, %p10;
	sub.s32 	%r53, %r230, %r231;
	add.s32 	%r232, %r12, 8;
	setp.lt.s32 	%p11, %r232, %r189;
	selp.b32 	%r233, 0, %r189, %p11;
	sub.s32 	%r54, %r232, %r233;
	add.s32 	%r234, %r12, 9;
	setp.lt.s32 	%p12, %r234, %r189;
	selp.b32 	%r235, 0, %r189, %p12;
	sub.s32 	%r55, %r234, %r235;
	add.s32 	%r236, %r12, 10;
	setp.lt.s32 	%p13, %r236, %r189;
	selp.b32 	%r237, 0, %r189, %p13;
	sub.s32 	%r56, %r236, %r237;
	add.s32 	%r238, %r12, 11;
	setp.lt.s32 	%p14, %r238, %r189;
	selp.b32 	%r239, 0, %r189, %p14;
	sub.s32 	%r57, %r238, %r239;
	add.s32 	%r240, %r12, 12;
	setp.lt.s32 	%p15, %r240, %r189;
	selp.b32 	%r241, 0, %r189, %p15;
	sub.s32 	%r58, %r240, %r241;
	add.s32 	%r242, %r12, 13;
	setp.lt.s32 	%p16, %r242, %r189;
	selp.b32 	%r243, 0, %r189, %p16;
	sub.s32 	%r59, %r242, %r243;
	add.s32 	%r244, %r12, 14;
	setp.lt.s32 	%p17, %r244, %r189;
	selp.b32 	%r245, 0, %r189, %p17;
	sub.s32 	%r60, %r244, %r245;
	add.s32 	%r246, %r12, 15;
	setp.lt.s32 	%p18, %r246, %r189;
	selp.b32 	%r247, 0, %r189, %p18;
	sub.s32 	%r61, %r246, %r247;
	cvt.u16.u32 	%rs10, %r2;
	div.s16 	%rs11, 128, %rs10;
	cvt.s32.s16 	%r62, %rs11;
	and.b32  	%r63, %r190, 31;
	cvta.to.global.u64 	%rd1, %rd26;
	cvta.to.global.u64 	%rd2, %rd25;
	shl.b32 	%r353, %r63, 2;
	shl.b32 	%r356, %r30, 2;
	shl.b32 	%r359, %r31, 2;
	shl.b32 	%r362, %r32, 2;
	shl.b32 	%r365, %r33, 2;
	shl.b32 	%r368, %r34, 2;
	shl.b32 	%r371, %r35, 2;
	shl.b32 	%r374, %r36, 2;
	shl.b32 	%r377, %r37, 2;
	shl.b32 	%r380, %r38, 2;
	shl.b32 	%r383, %r39, 2;
	shl.b32 	%r386, %r40, 2;
	shl.b32 	%r389, %r41, 2;
	shl.b32 	%r392, %r42, 2;
	shl.b32 	%r395, %r43, 2;
	shl.b32 	%r398, %r44, 2;
	shl.b32 	%r401, %r45, 2;
$L__BB692_2:
	mov.u32 	%r65, %tid.x;
	setp.eq.s16 	%p19, %rs2, 2;
	mov.u32 	%r536, %r65;
	@%p19 bra 	$L__BB692_6;
	mov.u32 	%r248, %ntid.x;
	add.s32 	%r536, %r65, %r248;
	setp.eq.s16 	%p20, %rs2, 3;
	shl.b32 	%r249, %r65, 2;
	mov.u32 	%r250, _ZZ9cuda_gemmIiLi128ELi4ELi1ELi1024ELi64ELi64ELi64ELi0ELi0EEviiiPT_S1_S1_iiiE3Csh;
	add.s32 	%r251, %r250, %r249;
	mov.b32 	%r252, 0;
	st.shared.u32 	[%r251], %r252;
	@%p20 bra 	$L__BB692_6;
	add.s32 	%r254, %r65, %r248;
	add.s32 	%r536, %r254, %r248;
	setp.eq.s16 	%p21, %rs2, 0;
	add.s32 	%r258, %r251, %r7;
	mov.b32 	%r259, 0;
	st.shared.u32 	[%r258], %r259;
	@%p21 bra 	$L__BB692_6;
	add.s32 	%r536, %r536, %r248;
	mov.u32 	%r262, _ZZ9cuda_gemmIiLi128ELi4ELi1ELi1024ELi64ELi64ELi64ELi0ELi0EEviiiPT_S1_S1_iiiE3Csh;
	add.s32 	%r263, %r262, %r249;
	add.s32 	%r264, %r263, %r7;
	add.s32 	%r265, %r264, %r7;
	mov.b32 	%r266, 0;
	st.shared.u32 	[%r265], %r266;
$L__BB692_6:
	shl.b32 	%r267, %r536, 2;
	mov.u32 	%r268, _ZZ9cuda_gemmIiLi128ELi4ELi1ELi1024ELi64ELi64ELi64ELi0ELi0EEviiiPT_S1_S1_iiiE3Csh;
	add.s32 	%r537, %r268, %r267;
$L__BB692_7:
	mov.b32 	%r269, 0;
	st.shared.u32 	[%r537], %r269;
	add.s32 	%r270, %r537, %r7;
	st.shared.u32 	[%r270], %r269;
	mov.u32 	%r271, %ntid.x;
	shl.b32 	%r272, %r271, 3;
	add.s32 	%r273, %r537, %r272;
	st.shared.u32 	[%r273], %r269;
	mad.lo.s32 	%r274, %r271, 12, %r537;
	st.shared.u32 	[%r274], %r269;
	add.s32 	%r536, %r536, %r7;
	shl.b32 	%r275, %r271, 4;
	add.s32 	%r537, %r537, %r275;
	setp.lt.u32 	%p22, %r536, 1024;
	@%p22 bra 	$L__BB692_7;
	mov.b32 	%r539, 0;
	mov.pred 	%p89, -1;
$L__BB692_9:
	mov.pred 	%p1, %p89;
	ld.param.u32 	%r533, [_Z9cuda_gemmIiLi128ELi4ELi1ELi1024ELi64ELi64ELi64ELi0ELi0EEviiiPT_S1_S1_iii_param_2];
	mov.u32 	%r277, %tid.x;
	shl.b32 	%r540, %r277, 2;
	mov.u32 	%r278, %ctaid.x;
	shl.b32 	%r279, %r278, 10;
	mov.u32 	%r280, %ctaid.z;
	shl.b32 	%r77, %r280, 6;
	add.s32 	%r281, %r77, %r279;
	mad.lo.s32 	%r282, %r535, %r533, %r281;
	add.s32 	%r78, %r282, %r539;
$L__BB692_10:
	shr.u32 	%r283, %r540, 5;
	and.b32  	%r284, %r540, 28;
	add.s32 	%r285, %r78, %r284;
	mad.lo.s32 	%r286, %r283, %r189, %r285;
	mul.wide.s32 	%rd7, %r286, 4;
	add.s64 	%rd8, %rd2, %rd7;
	ld.global.v4.u32 	{%r287, %r288, %r289, %r290}, [%rd8];
	shl.b32 	%r291, %r540, 2;
	mov.u32 	%r292, _ZZ9cuda_gemmIiLi128ELi4ELi1ELi1024ELi64ELi64ELi64ELi0ELi0EEviiiPT_S1_S1_iiiE3Ash;
	add.s32 	%r293, %r292, %r291;
	st.shared.v4.u32 	[%r293], {%r287, %r288, %r289, %r290};
	add.s32 	%r540, %r540, %r7;
	setp.lt.u32 	%p24, %r540, 512;
	@%p24 bra 	$L__BB692_10;
	add.s32 	%r81, %r539, %r77;
	mov.b32 	%r541, 0;
$L__BB692_12:
	mov.u32 	%r82, %r541;
	add.s32 	%r83, %r82, %r9;
	mov.u32 	%r542, %r8;
$L__BB692_13:
	add.s32 	%r295, %r81, %r542;
	mad.lo.s32 	%r296, %r295, %r188, %r83;
	mul.wide.s32 	%rd9, %r296, 4;
	add.s64 	%rd10, %rd1, %rd9;
	ld.global.u32 	%r297, [%rd10];
	shl.b32 	%r298, %r542, 2;
	add.s32 	%r299, %r10, %r298;
	st.shared.u32 	[%r299], %r297;
	add.s32 	%r542, %r542, %r11;
	setp.lt.u32 	%p25, %r542, 32;
	@%p25 bra 	$L__BB692_13;
	setp.lt.s32 	%p26, %r1, 1;
	bar.sync 	0;
	@%p26 bra 	$L__BB692_87;
	mov.b32 	%r543, 0;
$L__BB692_16:
	setp.ge.s32 	%p27, %r4, %r14;
	add.s32 	%r87, %r543, %r3;
	shl.b32 	%r301, %r87, 5;
	or.b32  	%r302, %r301, %r13;
	add.s32 	%r303, %r302, %r12;
	shl.b32 	%r304, %r303, 2;
	mov.u32 	%r305, _ZZ9cuda_gemmIiLi128ELi4ELi1ELi1024ELi64ELi64ELi64ELi0ELi0EEviiiPT_S1_S1_iiiE3Ash;
	add.s32 	%r306, %r305, %r304;
	ld.shared.u32 	%r88, [%r306];
	add.s32 	%r307, %r302, %r15;
	shl.b32 	%r308, %r307, 2;
	add.s32 	%r309, %r305, %r308;
	ld.shared.u32 	%r89, [%r309];
	add.s32 	%r310, %r302, %r16;
	shl.b32 	%r311, %r310, 2;
	add.s32 	%r312, %r305, %r311;
	ld.shared.u32 	%r90, [%r312];
	add.s32 	%r313, %r302, %r17;
	shl.b32 	%r314, %r313, 2;
	add.s32 	%r315, %r305, %r314;
	ld.shared.u32 	%r91, [%r315];
	add.s32 	%r316, %r302, %r18;
	shl.b32 	%r317, %r316, 2;
	add.s32 	%r318, %r305, %r317;
	ld.shared.u32 	%r92, [%r318];
	add.s32 	%r319, %r302, %r19;
	shl.b32 	%r320, %r319, 2;
	add.s32 	%r321, %r305, %r320;
	ld.shared.u32 	%r93, [%r321];
	add.s32 	%r322, %r302, %r20;
	shl.b32 	%r323, %r322, 2;
	add.s32 	%r324, %r305, %r323;
	ld.shared.u32 	%r94, [%r324];
	add.s32 	%r325, %r302, %r21;
	shl.b32 	%r326, %r325, 2;
	add.s32 	%r327, %r305, %r326;
	ld.shared.u32 	%r95, [%r327];
	add.s32 	%r328, %r302, %r22;
	shl.b32 	%r329, %r328, 2;
	add.s32 	%r330, %r305, %r329;
	ld.shared.u32 	%r96, [%r330];
	add.s32 	%r331, %r302, %r23;
	shl.b32 	%r332, %r331, 2;
	add.s32 	%r333, %r305, %r332;
	ld.shared.u32 	%r97, [%r333];
	add.s32 	%r334, %r302, %r24;
	shl.b32 	%r335, %r334, 2;
	add.s32 	%r336, %r305, %r335;
	ld.shared.u32 	%r98, [%r336];
	add.s32 	%r337, %r302, %r25;
	shl.b32 	%r338, %r337, 2;
	add.s32 	%r339, %r305, %r338;
	ld.shared.u32 	%r99, [%r339];
	add.s32 	%r340, %r302, %r26;
	shl.b32 	%r341, %r340, 2;
	add.s32 	%r342, %r305, %r341;
	ld.shared.u32 	%r100, [%r342];
	add.s32 	%r343, %r302, %r27;
	shl.b32 	%r344, %r343, 2;
	add.s32 	%r345, %r305, %r344;
	ld.shared.u32 	%r101, [%r345];
	add.s32 	%r346, %r302, %r28;
	shl.b32 	%r347, %r346, 2;
	add.s32 	%r348, %r305, %r347;
	ld.shared.u32 	%r102, [%r348];
	add.s32 	%r349, %r302, %r29;
	shl.b32 	%r350, %r349, 2;
	add.s32 	%r351, %r305, %r350;
	ld.shared.u32 	%r103, [%r351];
	@%p27 bra 	$L__BB692_86;
	mov.u32 	%r544, %r4;
$L__BB692_18:
	setp.gt.u32 	%p28, %r189, 64;
	mov.u32 	%r352, _ZZ9cuda_gemmIiLi128ELi4ELi1ELi1024ELi64ELi64ELi64ELi0ELi0EEviiiPT_S1_S1_iiiE11kron_fac_sh;
	mad.lo.s32 	%r105, %r544, 132, %r352;
	add.s32 	%r354, %r105, %r353;
	ld.shared.u32 	%r106, [%r354];
	@%p28 bra 	$L__BB692_51;
	setp.eq.s32 	%p45, %r189, 0;
	mov.b32 	%r546, 0;
	@%p45 bra 	$L__BB692_21;
	shfl.sync.idx.b32	%r405|%p46, %r106, %r46, 31, -1;
	mul.lo.s32 	%r546, %r405, %r88;
$L__BB692_21:
	setp.lt.s32 	%p47, %r189, 2;
	@%p47 bra 	$L__BB692_23;
	shfl.sync.idx.b32	%r406|%p48, %r106, %r47, 31, -1;
	mad.lo.s32 	%r546, %r406, %r89, %r546;
$L__BB692_23:
	setp.lt.s32 	%p49, %r189, 3;
	@%p49 bra 	$L__BB692_25;
	shfl.sync.idx.b32	%r407|%p50, %r106, %r48, 31, -1;
	mad.lo.s32 	%r546, %r407, %r90, %r546;
$L__BB692_25:
	setp.lt.s32 	%p51, %r189, 4;
	@%p51 bra 	$L__BB692_27;
	shfl.sync.idx.b32	%r408|%p52, %r106, %r49, 31, -1;
	mad.lo.s32 	%r546, %r408, %r91, %r546;
$L__BB692_27:
	setp.lt.s32 	%p53, %r189, 5;
	@%p53 bra 	$L__BB692_29;
	shfl.sync.idx.b32	%r409|%p54, %r106, %r50, 31, -1;
	mad.lo.s32 	%r546, %r409, %r92, %r546;
$L__BB692_29:
	setp.lt.s32 	%p55, %r189, 6;
	@%p55 bra 	$L__BB692_31;
	shfl.sync.idx.b32	%r410|%p56, %r106, %r51, 31, -1;
	mad.lo.s32 	%r546, %r410, %r93, %r546;
$L__BB692_31:
	setp.lt.s32 	%p57, %r189, 7;
	@%p57 bra 	$L__BB692_33;
	shfl.sync.idx.b32	%r411|%p58, %r106, %r52, 31, -1;
	mad.lo.s32 	%r546, %r411, %r94, %r546;
$L__BB692_33:
	setp.lt.s32 	%p59, %r189, 8;
	@%p59 bra 	$L__BB692_35;
	shfl.sync.idx.b32	%r412|%p60, %r106, %r53, 31, -1;
	mad.lo.s32 	%r546, %r412, %r95, %r546;
$L__BB692_35:
	setp.lt.s32 	%p61, %r189, 9;
	@%p61 bra 	$L__BB692_37;
	shfl.sync.idx.b32	%r413|%p62, %r106, %r54, 31, -1;
	mad.lo.s32 	%r546, %r413, %r96, %r546;
$L__BB692_37:
	setp.lt.s32 	%p63, %r189, 10;
	@%p63 bra 	$L__BB692_39;
	shfl.sync.idx.b32	%r414|%p64, %r106, %r55, 31, -1;
	mad.lo.s32 	%r546, %r414, %r97, %r546;
$L__BB692_39:
	setp.lt.s32 	%p65, %r189, 11;
	@%p65 bra 	$L__BB692_41;
	shfl.sync.idx.b32	%r415|%p66, %r106, %r56, 31, -1;
	mad.lo.s32 	%r546, %r415, %r98, %r546;
$L__BB692_41:
	setp.lt.s32 	%p67, %r189, 12;
	@%p67 bra 	$L__BB692_43;
	shfl.sync.idx.b32	%r416|%p68, %r106, %r57, 31, -1;
	mad.lo.s32 	%r546, %r416, %r99, %r546;
$L__BB692_43:
	setp.lt.s32 	%p69, %r189, 13;
	@%p69 bra 	$L__BB692_45;
	shfl.sync.idx.b32	%r417|%p70, %r106, %r58, 31, -1;
	mad.lo.s32 	%r546, %r417, %r100, %r546;
$L__BB692_45:
	setp.lt.s32 	%p71, %r189, 14;
	@%p71 bra 	$L__BB692_47;
	shfl.sync.idx.b32	%r418|%p72, %r106, %r59, 31, -1;
	mad.lo.s32 	%r546, %r418, %r101, %r546;
$L__BB692_47:
	setp.lt.s32 	%p73, %r189, 15;
	@%p73 bra 	$L__BB692_49;
	shfl.sync.idx.b32	%r419|%p74, %r106, %r60, 31, -1;
	mad.lo.s32 	%r546, %r419, %r102, %r546;
$L__BB692_49:
	setp.lt.s32 	%p75, %r189, 16;
	@%p75 bra 	$L__BB692_83;
	shfl.sync.idx.b32	%r420|%p76, %r106, %r61, 31, -1;
	mad.lo.s32 	%r546, %r420, %r103, %r546;
	bra.uni 	$L__BB692_83;
$L__BB692_51:
	setp.lt.s32 	%p29, %r189, 1;
	mov.b32 	%r546, 0;
	@%p29 bra 	$L__BB692_53;
	add.s32 	%r357, %r105, %r356;
	ld.shared.u32 	%r358, [%r357];
	mul.lo.s32 	%r546, %r358, %r88;
$L__BB692_53:
	setp.lt.s32 	%p30, %r189, 2;
	@%p30 bra 	$L__BB692_55;
	add.s32 	%r360, %r105, %r359;
	ld.shared.u32 	%r361, [%r360];
	mad.lo.s32 	%r546, %r361, %r89, %r546;
$L__BB692_55:
	setp.lt.s32 	%p31, %r189, 3;
	@%p31 bra 	$L__BB692_57;
	add.s32 	%r363, %r105, %r362;
	ld.shared.u32 	%r364, [%r363];
	mad.lo.s32 	%r546, %r364, %r90, %r546;
$L__BB692_57:
	setp.lt.s32 	%p32, %r189, 4;
	@%p32 bra 	$L__BB692_59;
	add.s32 	%r366, %r105, %r365;
	ld.shared.u32 	%r367, [%r366];
	mad.lo.s32 	%r546, %r367, %r91, %r546;
$L__BB692_59:
	setp.lt.s32 	%p33, %r189, 5;
	@%p33 bra 	$L__BB692_61;
	add.s32 	%r369, %r105, %r368;
	ld.shared.u32 	%r370, [%r369];
	mad.lo.s32 	%r546, %r370, %r92, %r546;
$L__BB692_61:
	setp.lt.s32 	%p34, %r189, 6;
	@%p34 bra 	$L__BB692_63;
	add.s32 	%r372, %r105, %r371;
	ld.shared.u32 	%r373, [%r372];
	mad.lo.s32 	%r546, %r373, %r93, %r546;
$L__BB692_63:
	setp.lt.s32 	%p35, %r189, 7;
	@%p35 bra 	$L__BB692_65;
	add.s32 	%r375, %r105, %r374;
	ld.shared.u32 	%r376, [%r375];
	mad.lo.s32 	%r546, %r376, %r94, %r546;
$L__BB692_65:
	setp.lt.s32 	%p36, %r189, 8;
	@%p36 bra 	$L__BB692_67;
	add.s32 	%r378, %r105, %r377;
	ld.shared.u32 	%r379, [%r378];
	mad.lo.s32 	%r546, %r379, %r95, %r546;
$L__BB692_67:
	setp.lt.s32 	%p37, %r189, 9;
	@%p37 bra 	$L__BB692_69;
	add.s32 	%r381, %r105, %r380;
	ld.shared.u32 	%r382, [%r381];
	mad.lo.s32 	%r546, %r382, %r96, %r546;
$L__BB692_69:
	setp.lt.s32 	%p38, %r189, 10;
	@%p38 bra 	$L__BB692_71;
	add.s32 	%r384, %r105, %r383;
	ld.shared.u32 	%r385, [%r384];
	mad.lo.s32 	%r546, %r385, %r97, %r546;
$L__BB692_71:
	setp.lt.s32 	%p39, %r189, 11;
	@%p39 bra 	$L__BB692_73;
	add.s32 	%r387, %r105, %r386;
	ld.shared.u32 	%r388, [%r387];
	mad.lo.s32 	%r546, %r388, %r98, %r546;
$L__BB692_73:
	setp.lt.s32 	%p40, %r189, 12;
	@%p40 bra 	$L__BB692_75;
	add.s32 	%r390, %r105, %r389;
	ld.shared.u32 	%r391, [%r390];
	mad.lo.s32 	%r546, %r391, %r99, %r546;
$L__BB692_75:
	setp.lt.s32 	%p41, %r189, 13;
	@%p41 bra 	$L__BB692_77;
	add.s32 	%r393, %r105, %r392;
	ld.shared.u32 	%r394, [%r393];
	mad.lo.s32 	%r546, %r394, %r100, %r546;
$L__BB692_77:
	setp.lt.s32 	%p42, %r189, 14;
	@%p42 bra 	$L__BB692_79;
	add.s32 	%r396, %r105, %r395;
	ld.shared.u32 	%r397, [%r396];
	mad.lo.s32 	%r546, %r397, %r101, %r546;
$L__BB692_79:
	setp.lt.s32 	%p43, %r189, 15;
	@%p43 bra 	$L__BB692_81;
	add.s32 	%r399, %r105, %r398;
	ld.shared.u32 	%r400, [%r399];
	mad.lo.s32 	%r546, %r400, %r102, %r546;
$L__BB692_81:
	setp.lt.s32 	%p44, %r189, 16;
	@%p44 bra 	$L__BB692_83;
	add.s32 	%r402, %r105, %r401;
	ld.shared.u32 	%r403, [%r402];
	mad.lo.s32 	%r546, %r403, %r103, %r546;
$L__BB692_83:
	setp.ne.s32 	%p77, %r6, 0;
	add.s32 	%r421, %r544, %r82;
	mad.lo.s32 	%r170, %r421, %r1, %r87;
	shfl.sync.down.b32	%r422|%p78, %r546, 1, 7711, -1;
	add.s32 	%r171, %r422, %r546;
	@%p77 bra 	$L__BB692_85;
	shl.b32 	%r423, %r170, 2;
	mov.u32 	%r424, _ZZ9cuda_gemmIiLi128ELi4ELi1ELi1024ELi64ELi64ELi64ELi0ELi0EEviiiPT_S1_S1_iiiE3Csh;
	add.s32 	%r425, %r424, %r423;
	ld.shared.u32 	%r426, [%r425];
	add.s32 	%r427, %r426, %r171;
	st.shared.u32 	[%r425], %r427;
$L__BB692_85:
	add.s32 	%r544, %r544, %r62;
	setp.lt.s32 	%p79, %r544, %r14;
	@%p79 bra 	$L__BB692_18;
$L__BB692_86:
	add.s32 	%r543, %r543, %r2;
	setp.lt.s32 	%p80, %r543, %r1;
	@%p80 bra 	$L__BB692_16;
$L__BB692_87:
	add.s32 	%r541, %r82, 16;
	setp.lt.u32 	%p81, %r82, 48;
	@%p81 bra 	$L__BB692_12;
	mov.b32 	%r539, 32;
	mov.pred 	%p89, 0;
	@%p1 bra 	$L__BB692_9;
	ld.param.u64 	%rd27, [_Z9cuda_gemmIiLi128ELi4ELi1ELi1024ELi64ELi64ELi64ELi0ELi0EEviiiPT_S1_S1_iii_param_5];
	ld.param.u32 	%r534, [_Z9cuda_gemmIiLi128ELi4ELi1ELi1024ELi64ELi64ELi64ELi0ELi0EEviiiPT_S1_S1_iii_param_2];
	ld.param.u32 	%r532, [_Z9cuda_gemmIiLi128ELi4ELi1ELi1024ELi64ELi64ELi64ELi0ELi0EEviiiPT_S1_S1_iii_param_1];
	cvta.to.global.u64 	%rd3, %rd27;
	mov.u32 	%r175, %tid.x;
	shl.b32 	%r176, %r175, 2;
	cvt.u32.u16 	%r429, %rs1;
	and.b32  	%r430, %r429, 3;
	setp.eq.s32 	%p83, %r430, 2;
	bar.sync 	0;
	mov.u32 	%r431, %ctaid.x;
	mul.lo.s32 	%r432, %r1, %r431;
	mad.lo.s32 	%r177, %r535, %r532, %r432;
	div.s32 	%r178, %r534, %r189;
	mov.u32 	%r576, %r176;
	@%p83 bra 	$L__BB692_93;
	add.s32 	%r576, %r176, %r7;
	cvt.u32.u16 	%r433, %rs1;
	and.b32  	%r434, %r433, 3;
	setp.eq.s32 	%p84, %r434, 3;
	div.s32 	%r435, %r176, %r1;
	mad.lo.s32 	%r436, %r178, %r435, %r177;
	mul.lo.s32 	%r437, %r435, %r1;
	sub.s32 	%r438, %r176, %r437;
	add.s32 	%r439, %r436, %r438;
	mul.wide.s32 	%rd11, %r439, 4;
	add.s64 	%rd12, %rd3, %rd11;
	shl.b32 	%r440, %r175, 2;
	mov.u32 	%r441, _ZZ9cuda_gemmIiLi128ELi4ELi1ELi1024ELi64ELi64ELi64ELi0ELi0EEviiiPT_S1_S1_iiiE3Csh;
	add.s32 	%r442, %r441, %r440;
	mad.lo.s32 	%r443, %r175, 12, %r442;
	ld.shared.v4.u32 	{%r444, %r445, %r446, %r447}, [%r443];
	st.global.v4.u32 	[%rd12], {%r444, %r445, %r446, %r447};
	@%p84 bra 	$L__BB692_93;
	add.s32 	%r448, %r176, %r7;
	add.s32 	%r576, %r448, %r7;
	cvt.u32.u16 	%r449, %rs1;
	and.b32  	%r450, %r449, 3;
	setp.eq.s32 	%p85, %r450, 0;
	div.s32 	%r451, %r448, %r1;
	mad.lo.s32 	%r452, %r178, %r451, %r177;
	mul.lo.s32 	%r453, %r451, %r1;
	sub.s32 	%r454, %r448, %r453;
	add.s32 	%r455, %r452, %r454;
	mul.wide.s32 	%rd13, %r455, 4;
	add.s64 	%rd14, %rd3, %rd13;
	shl.b32 	%r456, %r175, 2;
	mov.u32 	%r457, _ZZ9cuda_gemmIiLi128ELi4ELi1ELi1024ELi64ELi64ELi64ELi0ELi0EEviiiPT_S1_S1_iiiE3Csh;
	add.s32 	%r458, %r457, %r456;
	mad.lo.s32 	%r459, %r175, 12, %r458;
	shl.b32 	%r460, %r7, 2;
	add.s32 	%r461, %r459, %r460;
	ld.shared.v4.u32 	{%r462, %r463, %r464, %r465}, [%r461];
	st.global.v4.u32 	[%rd14], {%r462, %r463, %r464, %r465};
	@%p85 bra 	$L__BB692_93;
	add.s32 	%r466, %r176, %r7;
	add.s32 	%r467, %r466, %r7;
	add.s32 	%r576, %r467, %r7;
	div.s32 	%r468, %r467, %r1;
	mad.lo.s32 	%r469, %r178, %r468, %r177;
	mul.lo.s32 	%r470, %r468, %r1;
	sub.s32 	%r471, %r467, %r470;
	add.s32 	%r472, %r469, %r471;
	mul.wide.s32 	%rd15, %r472, 4;
	add.s64 	%rd16, %rd3, %rd15;
	shl.b32 	%r473, %r175, 2;
	mov.u32 	%r474, _ZZ9cuda_gemmIiLi128ELi4ELi1ELi1024ELi64ELi64ELi64ELi0ELi0EEviiiPT_S1_S1_iiiE3Csh;
	add.s32 	%r475, %r474, %r473;
	mad.lo.s32 	%r476, %r175, 12, %r475;
	shl.b32 	%r477, %r7, 2;
	add.s32 	%r478, %r476, %r477;
	add.s32 	%r479, %r478, %r477;
	ld.shared.v4.u32 	{%r480, %r481, %r482, %r483}, [%r479];
	st.global.v4.u32 	[%rd16], {%r480, %r481, %r482, %r483};
$L__BB692_93:
	setp.lt.u16 	%p86, %rs1, 2;
	@%p86 bra 	$L__BB692_95;
$L__BB692_94:
	div.s32 	%r484, %r576, %r1;
	mad.lo.s32 	%r485, %r178, %r484, %r177;
	mul.lo.s32 	%r486, %r484, %r1;
	sub.s32 	%r487, %r576, %r486;
	add.s32 	%r488, %r485, %r487;
	mul.wide.s32 	%rd17, %r488, 4;
	add.s64 	%rd18, %rd3, %rd17;
	shl.b32 	%r489, %r576, 2;
	mov.u32 	%r490, _ZZ9cuda_gemmIiLi128ELi4ELi1ELi1024ELi64ELi64ELi64ELi0ELi0EEviiiPT_S1_S1_iiiE3Csh;
	add.s32 	%r491, %r490, %r489;
	ld.shared.v4.u32 	{%r492, %r493, %r494, %r495}, [%r491];
	st.global.v4.u32 	[%rd18], {%r492, %r493, %r494, %r495};
	add.s32 	%r496, %r576, %r7;
	div.s32 	%r497, %r496, %r1;
	mad.lo.s32 	%r498, %r178, %r497, %r177;
	mul.lo.s32 	%r499, %r497, %r1;
	sub.s32 	%r500, %r496, %r499;
	add.s32 	%r501, %r498, %r500;
	mul.wide.s32 	%rd19, %r501, 4;
	add.s64 	%rd20, %rd3, %rd19;
	shl.b32 	%r502, %r7, 2;
	add.s32 	%r503, %r491, %r502;
	ld.shared.v4.u32 	{%r504, %r505, %r506, %r507}, [%r503];
	st.global.v4.u32 	[%rd20], {%r504, %r505, %r506, %r507};
	add.s32 	%r508, %r496, %r7;
	div.s32 	%r509, %r508, %r1;
	mad.lo.s32 	%r510, %r178, %r509, %r177;
	mul.lo.s32 	%r511, %r509, %r1;
	sub.s32 	%r512, %r508, %r511;
	add.s32 	%r513, %r510, %r512;
	mul.wide.s32 	%rd21, %r513, 4;
	add.s64 	%rd22, %rd3, %rd21;
	add.s32 	%r514, %r503, %r502;
	ld.shared.v4.u32 	{%r515, %r516, %r517, %r518}, [%r514];
	st.global.v4.u32 	[%rd22], {%r515, %r516, %r517, %r518};
	add.s32 	%r519, %r508, %r7;
	div.s32 	%r520, %r519, %r1;
	mad.lo.s32 	%r521, %r178, %r520, %r177;
	mul.lo.s32 	%r522, %r520, %r1;
	sub.s32 	%r523, %r519, %r522;
	add.s32 	%r524, %r521, %r523;
	mul.wide.s32 	%rd23, %r524, 4;
	add.s64 	%rd24, %rd3, %rd23;
	add.s32 	%r525, %r514, %r502;
	ld.shared.v4.u32 	{%r526, %r527, %r528, %r529}, [%r525];
	st.global.v4.u32 	[%rd24], {%r526, %r527, %r528, %r529};
	add.s32 	%r576, %r519, %r7;
	setp.lt.u32 	%p87, %r576, 1024;
	@%p87 bra 	$L__BB692_94;
$L__BB692_95:
	mov.u32 	%r530, %nctaid.y;
	add.s32 	%r535, %r535, %r530;
	shl.b32 	%r531, %r530, 2;
	setp.lt.u32 	%p88, %r535, %r531;
	@%p88 bra 	$L__BB692_2;
$L__BB692_96:
	ret;

}
	// .globl	_Z9cuda_gemmIiLi128ELi4ELi1ELi1024ELi64ELi64ELi64ELi0ELi1EEviiiPT_S1_S1_iii
.visible .entry _Z9cuda_gemmIiLi128ELi4ELi1ELi1024ELi64ELi64ELi64ELi0ELi1EEviiiPT_S1_S1_iii(
	.param .u32 _Z9cuda_gemmIiLi128ELi4ELi1ELi1024ELi64ELi64ELi64ELi0ELi1EEviiiPT_S1_S1_iii_param_0,
	.param .u32 _Z9cuda_gemmIiLi128ELi4ELi1ELi1024ELi64ELi64ELi64ELi0ELi1EEviiiPT_S1_S1_iii_param_1,
	.param .u32 _Z9cuda_gemmIiLi128ELi4ELi1ELi1024ELi64ELi64ELi64ELi0ELi1EEviiiPT_S1_S1_iii_param_2,
	.param .u64 .ptr .align 1 _Z9cuda_gemmIiLi128ELi4ELi1ELi1024ELi64ELi64ELi64ELi0ELi1EEviiiPT_S1_S1_iii_param_3,
	.param .u64 .ptr .align 1 _Z9cuda_gemmIiLi128ELi4ELi1ELi1024ELi64ELi64ELi64ELi0ELi1EEviiiPT_S1_S1_iii_param_4,
	.param .u64 .ptr .align 1 _Z9cuda_gemmIiLi128ELi4ELi1ELi1024ELi64ELi64ELi64ELi0ELi1EEviiiPT_S1_S1_iii_param_5,
	.param .u32 _Z9cuda_gemmIiLi128ELi4ELi1ELi1024ELi64ELi64ELi64ELi0ELi1EEviiiPT_S1_S1_iii_param_6,
	.param .u32 _Z9cuda_gemmIiLi128ELi4ELi1ELi1024ELi64ELi64ELi64ELi0ELi1EEviiiPT_S1_S1_iii_param_7,
	.param .u32 _Z9cuda_gemmIiLi128ELi4ELi1ELi1024ELi64ELi64ELi64ELi0ELi1EEviiiPT_S1_S1_iii_param_8
)
.maxntid 128
{
	.reg .pred 	%p<38>;
	.reg .b16 	%rs<10>;
	.reg .b32 	%r<341>;
	.reg .b64 	%rd<25>;
	// demoted variable
	.shared .align 128 .b8 _ZZ9cuda_gemmIiLi128ELi4ELi1ELi1024ELi64ELi64ELi64ELi0ELi1EEviiiPT_S1_S1_iiiE11kron_fac_sh[2112];
	// demoted variable
	.shared .align 128 .b8 _ZZ9cuda_gemmIiLi128ELi4ELi1ELi1024ELi64ELi64ELi64ELi0ELi1EEviiiPT_S1_S1_iiiE3Ash[2048];
	// demoted variable
	.shared .align 128 .b8 _ZZ9cuda_gemmIiLi128ELi4ELi1ELi1024ELi64ELi64ELi64ELi0ELi1EEviiiPT_S1_S1_iiiE3Csh[4096];
	ld.param.u32 	%r110, [_Z9cuda_gemmIiLi128ELi4ELi1ELi1024ELi64ELi64ELi64ELi0ELi1EEviiiPT_S1_S1_iii_param_2];
	ld.param.u64 	%rd4, [_Z9cuda_gemmIiLi128ELi4ELi1ELi1024ELi64ELi64ELi64ELi0ELi1EEviiiPT_S1_S1_iii_param_3];
	ld.param.u64 	%rd5, [_Z9cuda_gemmIiLi128ELi4ELi1ELi1024ELi64ELi64ELi64ELi0ELi1EEviiiPT_S1_S1_iii_param_4];
	ld.param.u64 	%rd6, [_Z9cuda_gemmIiLi128ELi4ELi1ELi1024ELi64ELi64ELi64ELi0ELi1EEviiiPT_S1_S1_iii_param_5];
	cvta.to.global.u64 	%rd1, %rd6;
	mov.u32 	%r1, %tid.x;
	mov.u32 	%r2, %ctaid.z;
	shr.u32 	%r3, %r1, 1;
	and.b32  	%r4, %r3, 15;
	mov.u32 	%r330, %ctaid.y;
	mov.u32 	%r6, %nctaid.y;
	shl.b32 	%r7, %r6, 2;
	setp.ge.u32 	%p2, %r330, %r7;
	@%p2 bra 	$L__BB693_27;
	and.b32  	%r8, %r1, 1;
	mov.u32 	%r111, %ctaid.x;
	mov.u32 	%r112, %ntid.x;
	shl.b32 	%r9, %r1, 2;
	shl.b32 	%r10, %r111, 10;
	shl.b32 	%r11, %r112, 2;
	shr.u32 	%r12, %r1, 4;
	and.b32  	%r13, %r1, 15;
	mov.u32 	%r113, _ZZ9cuda_gemmIiLi128ELi4ELi1ELi1024ELi64ELi64ELi64ELi0ELi1EEviiiPT_S1_S1_iiiE11kron_fac_sh;
	mad.lo.s32 	%r14, %r13, 132, %r113;
	shr.u32 	%r15, %r112, 4;
	shl.b32 	%r114, %r1, 4;
	and.b32  	%r115, %r114, 16;
	shl.b32 	%r116, %r4, 5;
	or.b32  	%r117, %r116, %r115;
	and.b32  	%r118, %r9, 124;
	add.s32 	%r16, %r113, %r118;
	shl.b32 	%r17, %r111, 4;
	shr.s32 	%r119, %r110, 31;
	shr.u32 	%r120, %r119, 26;
	add.s32 	%r121, %r110, %r120;
	shr.s32 	%r18, %r121, 6;
	add.s32 	%r19, %r1, %r112;
	cvt.u16.u32 	%rs3, %r19;
	xor.b16  	%rs4, %rs3, 1023;
	cvt.u16.u32 	%rs5, %r112;
	div.u16 	%rs6, %rs4, %rs5;
	add.s32 	%r20, %r9, %r11;
	cvt.u16.u32 	%rs7, %r20;
	sub.s16 	%rs8, 1023, %rs7;
	cvt.u16.u32 	%rs9, %r11;
	div.u16 	%rs1, %rs8, %rs9;
	cvt.u32.u16 	%r122, %rs1;
	and.b16  	%rs2, %rs6, 3;
	mov.u32 	%r123, _ZZ9cuda_gemmIiLi128ELi4ELi1ELi1024ELi64ELi64ELi64ELi0ELi1EEviiiPT_S1_S1_iiiE3Csh;
	add.s32 	%r21, %r123, %r9;
	add.s32 	%r22, %r21, %r11;
	add.s32 	%r23, %r19, %r112;
	add.s32 	%r24, %r23, %r112;
	or.b32  	%r124, %r117, %r4;
	shl.b32 	%r125, %r124, 2;
	mov.u32 	%r126, _ZZ9cuda_gemmIiLi128ELi4ELi1ELi1024ELi64ELi64ELi64ELi0ELi1EEviiiPT_S1_S1_iiiE3Ash;
	add.s32 	%r25, %r126, %r125;
	add.s32 	%r127, %r3, 1;
	and.b32  	%r128, %r127, 15;
	or.b32  	%r129, %r117, %r128;
	shl.b32 	%r130, %r129, 2;
	add.s32 	%r26, %r126, %r130;
	add.s32 	%r131, %r3, 2;
	and.b32  	%r132, %r131, 15;
	or.b32  	%r133, %r117, %r132;
	shl.b32 	%r134, %r133, 2;
	add.s32 	%r27, %r126, %r134;
	add.s32 	%r135, %r3, 3;
	and.b32  	%r136, %r135, 15;
	or.b32  	%r137, %r117, %r136;
	shl.b32 	%r138, %r137, 2;
	add.s32 	%r28, %r126, %r138;
	add.s32 	%r139, %r3, 4;
	and.b32  	%r140, %r139, 15;
	or.b32  	%r141, %r117, %r140;
	shl.b32 	%r142, %r141, 2;
	add.s32 	%r29, %r126, %r142;
	add.s32 	%r143, %r3, 5;
	and.b32  	%r144, %r143, 15;
	or.b32  	%r145, %r117, %r144;
	shl.b32 	%r146, %r145, 2;
	add.s32 	%r30, %r126, %r146;
	add.s32 	%r147, %r3, 6;
	and.b32  	%r148, %r147, 15;
	or.b32  	%r149, %r117, %r148;
	shl.b32 	%r150, %r149, 2;
	add.s32 	%r31, %r126, %r150;
	add.s32 	%r151, %r3, 7;
	and.b32  	%r152, %r151, 15;
	or.b32  	%r153, %r117, %r152;
	shl.b32 	%r154, %r153, 2;
	add.s32 	%r32, %r126, %r154;
	xor.b32  	%r155, %r4, 8;
	or.b32  	%r156, %r117, %r155;
	shl.b32 	%r157, %r156, 2;
	add.s32 	%r33, %r126, %r157;
	add.s32 	%r158, %r3, 9;
	and.b32  	%r159, %r158, 15;
	or.b32  	%r160, %r117, %r159;
	shl.b32 	%r161, %r160, 2;
	add.s32 	%r34, %r126, %r161;
	add.s32 	%r162, %r3, 10;
	and.b32  	%r163, %r162, 15;
	or.b32  	%r164, %r117, %r163;
	shl.b32 	%r165, %r164, 2;
	add.s32 	%r35, %r126, %r165;
	add.s32 	%r166, %r3, 11;
	and.b32  	%r167, %r166, 15;
	or.b32  	%r168, %r117, %r167;
	shl.b32 	%r169, %r168, 2;
	add.s32 	%r36, %r126, %r169;
	add.s32 	%r170, %r3, 12;
	and.b32  	%r171, %r170, 15;
	or.b32  	%r172, %r117, %r171;
	shl.b32 	%r173, %r172, 2;
	add.s32 	%r37, %r126, %r173;
	add.s32 	%r174, %r3, 13;
	and.b32  	%r175, %r174, 15;
	or.b32  	%r176, %r117, %r175;
	shl.b32 	%r177, %r176, 2;
	add.s32 	%r38, %r126, %r177;
	add.s32 	%r178, %r3, 14;
	and.b32  	%r179, %r178, 15;
	or.b32  	%r180, %r117, %r179;
	shl.b32 	%r181, %r180, 2;
	add.s32 	%r39, %r126, %r181;
	add.s32 	%r182, %r3, -1;
	and.b32  	%r183, %r182, 15;
	or.b32  	%r184, %r117, %r183;
	shl.b32 	%r185, %r184, 2;
	add.s32 	%r40, %r126, %r185;
	mad.lo.s32 	%r41, %r4, -31, %r117;
	or.b32  	%r42, %r115, %r128;
	or.b32  	%r43, %r115, %r132;
	or.b32  	%r44, %r115, %r136;
	or.b32  	%r45, %r115, %r140;
	or.b32  	%r46, %r115, %r144;
	or.b32  	%r47, %r115, %r148;
	or.b32  	%r48, %r115, %r152;
	or.b32  	%r49, %r115, %r155;
	or.b32  	%r50, %r115, %r159;
	or.b32  	%r51, %r115, %r163;
	or.b32  	%r52, %r115, %r167;
	or.b32  	%r53, %r115, %r171;
	or.b32  	%r54, %r115, %r175;
	or.b32  	%r55, %r115, %r179;
	or.b32  	%r56, %r115, %r183;
	and.b32  	%r57, %r122, 3;
	mad.lo.s32 	%r58, %r1, 12, %r21;
	shl.b32 	%r61, %r112, 4;
	add.s32 	%r59, %r58, %r61;
	add.s32 	%r60, %r20, %r11;
	shl.b32 	%r62, %r112, 3;
	mul.lo.s32 	%r63, %r112, 12;
	shr.u32 	%r64, %r1, 5;
	cvta.to.global.u64 	%rd2, %rd5;
	cvta.to.global.u64 	%rd3, %rd4;
$L__BB693_2:
	setp.eq.s16 	%p3, %rs2, 2;
	mov.u32 	%r331, %r1;
	@%p3 bra 	$L__BB693_6;
	setp.eq.s16 	%p4, %rs2, 3;
	mov.b32 	%r186, 0;
	st.shared.u32 	[%r21], %r186;
	mov.u32 	%r331, %r19;
	@%p4 bra 	$L__BB693_6;
	setp.eq.s16 	%p5, %rs2, 0;
	mov.b32 	%r187, 0;
	st.shared.u32 	[%r22], %r187;
	mov.u32 	%r331, %r23;
	@%p5 bra 	$L__BB693_6;
	add.s32 	%r188, %r22, %r11;
	mov.b32 	%r189, 0;
	st.shared.u32 	[%r188], %r189;
	mov.u32 	%r331, %r24;
$L__BB693_6:
	shl.b32 	%r190, %r331, 2;
	mov.u32 	%r191, _ZZ9cuda_gemmIiLi128ELi4ELi1ELi1024ELi64ELi64ELi64ELi0ELi1EEviiiPT_S1_S1_iiiE3Csh;
	add.s32 	%r332, %r191, %r190;
$L__BB693_7:
	mov.b32 	%r192, 0;
	st.shared.u32 	[%r332], %r192;
	add.s32 	%r193, %r332, %r11;
	st.shared.u32 	[%r193], %r192;
	add.s32 	%r194, %r332, %r62;
	st.shared.u32 	[%r194], %r192;
	add.s32 	%r195, %r332, %r63;
	st.shared.u32 	[%r195], %r192;
	add.s32 	%r331, %r331, %r11;
	add.s32 	%r332, %r332, %r61;
	setp.lt.u32 	%p6, %r331, 1024;
	@%p6 bra 	$L__BB693_7;
	mad.lo.s32 	%r72, %r330, %r110, %r10;
	mov.b32 	%r334, 0;
	mov.pred 	%p37, -1;
$L__BB693_9:
	mov.pred 	%p1, %p37;
	add.s32 	%r74, %r72, %r334;
	mov.u32 	%r335, %r9;
$L__BB693_10:
	shr.u32 	%r197, %r335, 5;
	add.s32 	%r198, %r197, %r2;
	shl.b32 	%r199, %r198, 6;
	and.b32  	%r200, %r335, 28;
	add.s32 	%r201, %r74, %r200;
	add.s32 	%r202, %r201, %r199;
	mul.wide.s32 	%rd7, %r202, 4;
	add.s64 	%rd8, %rd3, %rd7;
	ld.global.v4.u32 	{%r203, %r204, %r205, %r206}, [%rd8];
	shl.b32 	%r207, %r335, 2;
	mov.u32 	%r208, _ZZ9cuda_gemmIiLi128ELi4ELi1ELi1024ELi64ELi64ELi64ELi0ELi1EEviiiPT_S1_S1_iiiE3Ash;
	add.s32 	%r209, %r208, %r207;
	st.shared.v4.u32 	[%r209], {%r203, %r204, %r205, %r206};
	add.s32 	%r335, %r335, %r11;
	setp.lt.u32 	%p8, %r335, 512;
	@%p8 bra 	$L__BB693_10;
	shl.b32 	%r211, %r2, 6;
	add.s32 	%r77, %r334, %r211;
	mov.b32 	%r336, 0;
$L__BB693_12:
	add.s32 	%r79, %r13, %r336;
	mov.u32 	%r337, %r12;
$L__BB693_13:
	add.s32 	%r212, %r77, %r337;
	shl.b32 	%r213, %r212, 6;
	add.s32 	%r214, %r213, %r79;
	mul.wide.u32 	%rd9, %r214, 4;
	add.s64 	%rd10, %rd2, %rd9;
	ld.global.u32 	%r215, [%rd10];
	shl.b32 	%r216, %r337, 2;
	add.s32 	%r217, %r14, %r216;
	st.shared.u32 	[%r217], %r215;
	add.s32 	%r337, %r337, %r15;
	setp.lt.u32 	%p9, %r337, 32;
	@%p9 bra 	$L__BB693_13;
	bar.sync 	0;
	ld.shared.u32 	%r82, [%r25];
	ld.shared.u32 	%r83, [%r26];
	ld.shared.u32 	%r84, [%r27];
	ld.shared.u32 	%r85, [%r28];
	ld.shared.u32 	%r86, [%r29];
	ld.shared.u32 	%r87, [%r30];
	ld.shared.u32 	%r88, [%r31];
	ld.shared.u32 	%r89, [%r32];
	ld.shared.u32 	%r90, [%r33];
	ld.shared.u32 	%r91, [%r34];
	ld.shared.u32 	%r92, [%r35];
	ld.shared.u32 	%r93, [%r36];
	ld.shared.u32 	%r94, [%r37];
	ld.shared.u32 	%r95, [%r38];
	ld.shared.u32 	%r96, [%r39];
	ld.shared.u32 	%r97, [%r40];
	mov.u32 	%r338, %r64;
$L__BB693_15:
	setp.ne.s32 	%p10, %r8, 0;
	mad.lo.s32 	%r218, %r338, 132, %r16;
	ld.shared.u32 	%r219, [%r218];
	shfl.sync.idx.b32	%r220|%p11, %r219, %r41, 31, -1;
	mul.lo.s32 	%r221, %r220, %r82;
	shfl.sync.idx.b32	%r222|%p12, %r219, %r42, 31, -1;
	mad.lo.s32 	%r223, %r222, %r83, %r221;
	shfl.sync.idx.b32	%r224|%p13, %r219, %r43, 31, -1;
	mad.lo.s32 	%r225, %r224, %r84, %r223;
	shfl.sync.idx.b32	%r226|%p14, %r219, %r44, 31, -1;
	mad.lo.s32 	%r227, %r226, %r85, %r225;
	shfl.sync.idx.b32	%r228|%p15, %r219, %r45, 31, -1;
	mad.lo.s32 	%r229, %r228, %r86, %r227;
	shfl.sync.idx.b32	%r230|%p16, %r219, %r46, 31, -1;
	mad.lo.s32 	%r231, %r230, %r87, %r229;
	shfl.sync.idx.b32	%r232|%p17, %r219, %r47, 31, -1;
	mad.lo.s32 	%r233, %r232, %r88, %r231;
	shfl.sync.idx.b32	%r234|%p18, %r219, %r48, 31, -1;
	mad.lo.s32 	%r235, %r234, %r89, %r233;
	shfl.sync.idx.b32	%r236|%p19, %r219, %r49, 31, -1;
	mad.lo.s32 	%r237, %r236, %r90, %r235;
	shfl.sync.idx.b32	%r238|%p20, %r219, %r50, 31, -1;
	mad.lo.s32 	%r239, %r238, %r91, %r237;
	shfl.sync.idx.b32	%r240|%p21, %r219, %r51, 31, -1;
	mad.lo.s32 	%r241, %r240, %r92, %r239;
	shfl.sync.idx.b32	%r242|%p22, %r219, %r52, 31, -1;
	mad.lo.s32 	%r243, %r242, %r93, %r241;
	shfl.sync.idx.b32	%r244|%p23, %r219, %r53, 31, -1;
	mad.lo.s32 	%r245, %r244, %r94, %r243;
	shfl.sync.idx.b32	%r246|%p24, %r219, %r54, 31, -1;
	mad.lo.s32 	%r247, %r246, %r95, %r245;
	shfl.sync.idx.b32	%r248|%p25, %r219, %r55, 31, -1;
	mad.lo.s32 	%r249, %r248, %r96, %r247;
	shfl.sync.idx.b32	%r250|%p26, %r219, %r56, 31, -1;
	mad.lo.s32 	%r251, %r250, %r97, %r249;
	add.s32 	%r252, %r338, %r336;
	shl.b32 	%r253, %r252, 4;
	or.b32  	%r99, %r253, %r4;
	shfl.sync.down.b32	%r254|%p27, %r251, 1, 7711, -1;
	add.s32 	%r100, %r254, %r251;
	@%p10 bra 	$L__BB693_17;
	shl.b32 	%r255, %r99, 2;
	mov.u32 	%r256, _ZZ9cuda_gemmIiLi128ELi4ELi1ELi1024ELi64ELi64ELi64ELi0ELi1EEviiiPT_S1_S1_iiiE3Csh;
	add.s32 	%r257, %r256, %r255;
	ld.shared.u32 	%r258, [%r257];
	add.s32 	%r259, %r258, %r100;
	st.shared.u32 	[%r257], %r259;
$L__BB693_17:
	add.s32 	%r101, %r338, 4;
	setp.lt.u32 	%p28, %r338, 12;
	mov.u32 	%r338, %r101;
	@%p28 bra 	$L__BB693_15;
	add.s32 	%r102, %r336, 16;
	setp.lt.u32 	%p29, %r336, 48;
	mov.u32 	%r336, %r102;
	@%p29 bra 	$L__BB693_12;
	mov.b32 	%r334, 32;
	mov.pred 	%p37, 0;
	@%p1 bra 	$L__BB693_9;
	ld.param.u32 	%r329, [_Z9cuda_gemmIiLi128ELi4ELi1ELi1024ELi64ELi64ELi64ELi0ELi1EEviiiPT_S1_S1_iii_param_1];
	setp.eq.s32 	%p31, %r57, 2;
	bar.sync 	0;
	mad.lo.s32 	%r103, %r330, %r329, %r17;
	mov.u32 	%r339, %r9;
	@%p31 bra 	$L__BB693_24;
	setp.eq.s32 	%p32, %r57, 3;
	and.b32  	%r261, %r9, 12;
	shr.u32 	%r262, %r1, 2;
	mad.lo.s32 	%r263, %r262, %r18, %r261;
	add.s32 	%r264, %r103, %r263;
	mul.wide.s32 	%rd11, %r264, 4;
	add.s64 	%rd12, %rd1, %rd11;
	ld.shared.v4.u32 	{%r265, %r266, %r267, %r268}, [%r58];
	st.global.v4.u32 	[%rd12], {%r265, %r266, %r267, %r268};
	mov.u32 	%r339, %r20;
	@%p32 bra 	$L__BB693_24;
	setp.eq.s32 	%p33, %r57, 0;
	and.b32  	%r269, %r20, 12;
	shr.u32 	%r270, %r20, 4;
	mad.lo.s32 	%r271, %r270, %r18, %r269;
	add.s32 	%r272, %r103, %r271;
	mul.wide.s32 	%rd13, %r272, 4;
	add.s64 	%rd14, %rd1, %rd13;
	ld.shared.v4.u32 	{%r273, %r274, %r275, %r276}, [%r59];
	st.global.v4.u32 	[%rd14], {%r273, %r274, %r275, %r276};
	mov.u32 	%r339, %r60;
	@%p33 bra 	$L__BB693_24;
	add.s32 	%r339, %r60, %r11;
	and.b32  	%r277, %r60, 12;
	shr.u32 	%r278, %r60, 4;
	mad.lo.s32 	%r279, %r278, %r18, %r277;
	add.s32 	%r280, %r103, %r279;
	mul.wide.s32 	%rd15, %r280, 4;
	add.s64 	%rd16, %rd1, %rd15;
	shl.b32 	%r281, %r11, 2;
	add.s32 	%r282, %r59, %r281;
	ld.shared.v4.u32 	{%r283, %r284, %r285, %r286}, [%r282];
	st.global.v4.u32 	[%rd16], {%r283, %r284, %r285, %r286};
$L__BB693_24:
	setp.lt.u16 	%p34, %rs1, 2;
	@%p34 bra 	$L__BB693_26;
$L__BB693_25:
	shr.u32 	%r287, %r339, 4;
	and.b32  	%r288, %r339, 12;
	add.s32 	%r289, %r103, %r288;
	mad.lo.s32 	%r290, %r287, %r18, %r289;
	mul.wide.s32 	%rd17, %r290, 4;
	add.s64 	%rd18, %rd1, %rd17;
	shl.b32 	%r291, %r339, 2;
	mov.u32 	%r292, _ZZ9cuda_gemmIiLi128ELi4ELi1ELi1024ELi64ELi64ELi64ELi0ELi1EEviiiPT_S1_S1_iiiE3Csh;
	add.s32 	%r293, %r292, %r291;
	ld.shared.v4.u32 	{%r294, %r295, %r296, %r297}, [%r293];
	st.global.v4.u32 	[%rd18], {%r294, %r295, %r296, %r297};
	add.s32 	%r298, %r339, %r11;
	shr.u32 	%r299, %r298, 4;
	and.b32  	%r300, %r298, 12;
	add.s32 	%r301, %r103, %r300;
	mad.lo.s32 	%r302, %r299, %r18, %r301;
	mul.wide.s32 	%rd19, %r302, 4;
	add.s64 	%rd20, %rd1, %rd19;
	shl.b32 	%r303, %r11, 2;
	add.s32 	%r304, %r293, %r303;
	ld.shared.v4.u32 	{%r305, %r306, %r307, %r308}, [%r304];
	st.global.v4.u32 	[%rd20], {%r305, %r306, %r307, %r308};
	add.s32 	%r309, %r298, %r11;
	shr.u32 	%r310, %r309, 4;
	and.b32  	%r311, %r309, 12;
	add.s32 	%r312, %r103, %r311;
	mad.lo.s32 	%r313, %r310, %r18, %r312;
	mul.wide.s32 	%rd21, %r313, 4;
	add.s64 	%rd22, %rd1, %rd21;
	add.s32 	%r314, %r304, %r303;
	ld.shared.v4.u32 	{%r315, %r316, %r317, %r318}, [%r314];
	st.global.v4.u32 	[%rd22], {%r315, %r316, %r317, %r318};
	add.s32 	%r319, %r309, %r11;
	shr.u32 	%r320, %r319, 4;
	and.b32  	%r321, %r319, 12;
	add.s32 	%r322, %r103, %r321;
	mad.lo.s32 	%r323, %r320, %r18, %r322;
	mul.wide.s32 	%rd23, %r323, 4;
	add.s64 	%rd24, %rd1, %rd23;
	add.s32 	%r324, %r314, %r303;
	ld.shared.v4.u32 	{%r325, %r326, %r327, %r328}, [%r324];
	st.global.v4.u32 	[%rd24], {%r325, %r326, %r327, %r328};
	add.s32 	%r339, %r319, %r11;
	setp.lt.u32 	%p35, %r339, 1024;
	@%p35 bra 	$L__BB693_25;
$L__BB693_26:
	add.s32 	%r330, %r330, %r6;
	setp.lt.u32 	%p36, %r330, %r7;
	@%p36 bra 	$L__BB693_2;
$L__BB693_27:
	ret;

}
	// .globl	_Z9cuda_gemmIiLi128ELi4ELi1ELi1024ELi64ELi64ELi64ELi1ELi0EEviiiPT_S1_S1_iii
.visible .entry _Z9cuda_gemmIiLi128ELi4ELi1ELi1024ELi64ELi64ELi64ELi1ELi0EEviiiPT_S1_S1_iii(
	.param .u32 _Z9cuda_gemmIiLi128ELi4ELi1ELi1024ELi64ELi64ELi64ELi1ELi0EEviiiPT_S1_S1_iii_param_0,
	.param .u32 _Z9cuda_gemmIiLi128ELi4ELi1ELi1024ELi64ELi64ELi64ELi1ELi0EEviiiPT_S1_S1_iii_param_1,
	.param .u32 _Z9cuda_gemmIiLi128ELi4ELi1ELi1024ELi64ELi64ELi64ELi1ELi0EEviiiPT_S1_S1_iii_param_2,
	.param .u64 .ptr .align 1 _Z9cuda_gemmIiLi128ELi4ELi1ELi1024ELi64ELi64ELi64ELi1ELi0EEviiiPT_S1_S1_iii_param_3,
	.param .u64 .ptr .align 1 _Z9cuda_gemmIiLi128ELi4ELi1ELi1024ELi64ELi64ELi64ELi1ELi0EEviiiPT_S1_S1_iii_param_4,
	.param .u64 .ptr .align 1 _Z9cuda_gemmIiLi128ELi4ELi1ELi1024ELi64ELi64ELi64ELi1ELi0EEviiiPT_S1_S1_iii_param_5,
	.param .u32 _Z9cuda_gemmIiLi128ELi4ELi1ELi1024ELi64ELi64ELi64ELi1ELi0EEviiiPT_S1_S1_iii_param_6,
	.param .u32 _Z9cuda_gemmIiLi128ELi4ELi1ELi1024ELi64ELi64ELi64ELi1ELi0EEviiiPT_S1_S1_iii_param_7,
	.param .u32 _Z9cuda_gemmIiLi128ELi4ELi1ELi1024ELi64ELi64ELi64ELi1ELi0EEviiiPT_S1_S1_iii_param_8
)
.maxntid 128
{
	.reg .pred 	%p<90>;
	.reg .b16 	%rs<12>;
	.reg .b32 	%r<540>;
	.reg .b64 	%rd<28>;
	// demoted variable
	.shared .align 128 .b8 _ZZ9cuda_gemmIiLi128ELi4ELi1ELi1024ELi64ELi64ELi64ELi1ELi0EEviiiPT_S1_S1_iiiE11kron_fac_sh[2112];
	// demoted variable
	.shared .align 128 .b8 _ZZ9cuda_gemmIiLi128ELi4ELi1ELi1024ELi64ELi64ELi64ELi1ELi0EEviiiPT_S1_S1_iiiE3Ash[2048];
	// demoted variable
	.shared .align 128 .b8 _ZZ9cuda_gemmIiLi128ELi4ELi1ELi1024ELi64ELi64ELi64ELi1ELi0EEviiiPT_S1_S1_iiiE3Csh[4096];
	ld.param.u32 	%r185, [_Z9cuda_gemmIiLi128ELi4ELi1ELi1024ELi64ELi64ELi64ELi1ELi0EEviiiPT_S1_S1_iii_param_6];
	ld.param.u32 	%r186, [_Z9cuda_gemmIiLi128ELi4ELi1ELi1024ELi64ELi64ELi64ELi1ELi0EEviiiPT_S1_S1_iii_param_7];
	mov.u32 	%r187, %tid.x;
	div.s32 	%r1, 1024, %r186;
	min.s32 	%r188, %r1, 64;
	shl.b32 	%r2, %r188, 1;
	div.u32 	%r4, %r187, %r2;
	mul.lo.s32 	%r189, %r4, %r2;
	sub.s32 	%r190, %r187, %r189;
	shr.u32 	%r3, %r190, 1;
	mov.u32 	%r497, %ctaid.y;
	mov.u32 	%r191, %nctaid.y;
	shl.b32 	%r192, %r191, 2;
	setp.ge.u32 	%p2, %r497, %r192;
	@%p2 bra 	$L__BB694_96;
	ld.param.u64 	%rd26, [_Z9cuda_gemmIiLi128ELi4ELi1ELi1024ELi64ELi64ELi64ELi1ELi0EEviiiPT_S1_S1_iii_param_4];
	ld.param.u64 	%rd25, [_Z9cuda_gemmIiLi128ELi4ELi1ELi1024ELi64ELi64ELi64ELi1ELi0EEviiiPT_S1_S1_iii_param_3];
	and.b32  	%r6, %r187, 1;
	mov.u32 	%r194, %ntid.x;
	shl.b32 	%r195, %r187, 2;
	shl.b32 	%r7, %r194, 2;
	shr.u32 	%r8, %r187, 4;
	and.b32  	%r9, %r187, 15;
	mov.u32 	%r196, _ZZ9cuda_gemmIiLi128ELi4ELi1ELi1024ELi64ELi64ELi64ELi1ELi0EEviiiPT_S1_S1_iiiE11kron_fac_sh;
	mad.lo.s32 	%r10, %r9, 132, %r196;
	shr.u32 	%r11, %r194, 4;
	and.b32  	%r12, %r3, 15;
	shl.b32 	%r197, %r187, 4;
	and.b32  	%r13, %r197, 16;
	min.s32 	%r14, %r185, 16;
	add.s32 	%r198, %r187, %r194;
	cvt.u16.u32 	%rs3, %r198;
	xor.b16  	%rs4, %rs3, 1023;
	cvt.u16.u32 	%rs5, %r194;
	div.u16 	%rs6, %rs4, %rs5;
	add.s32 	%r199, %r195, %r7;
	cvt.u16.u32 	%rs7, %r199;
	sub.s16 	%rs8, 1023, %rs7;
	cvt.u16.u32 	%rs9, %r7;
	div.u16 	%rs1, %rs8, %rs9;
	and.b16  	%rs2, %rs6, 3;
	add.s32 	%r200, %r3, 1;
	and.b32  	%r15, %r200, 15;
	add.s32 	%r201, %r3, 2;
	and.b32  	%r16, %r201, 15;
	add.s32 	%r202, %r3, 3;
	and.b32  	%r17, %r202, 15;
	add.s32 	%r203, %r3, 4;
	and.b32  	%r18, %r203, 15;
	add.s32 	%r204, %r3, 5;
	and.b32  	%r19, %r204, 15;
	add.s32 	%r205, %r3, 6;
	and.b32  	%r20, %r205, 15;
	add.s32 	%r206, %r3, 7;
	and.b32  	%r21, %r206, 15;
	xor.b32  	%r22, %r12, 8;
	add.s32 	%r207, %r3, 9;
	and.b32  	%r23, %r207, 15;
	add.s32 	%r208, %r3, 10;
	and.b32  	%r24, %r208, 15;
	add.s32 	%r209, %r3, 11;
	and.b32  	%r25, %r209, 15;
	add.s32 	%r210, %r3, 12;
	and.b32  	%r26, %r210, 15;
	add.s32 	%r211, %r3, 13;
	and.b32  	%r27, %r211, 15;
	add.s32 	%r212, %r3, 14;
	and.b32  	%r28, %r212, 15;
	add.s32 	%r213, %r3, -1;
	and.b32  	%r29, %r213, 15;
	or.b32  	%r30, %r13, %r12;
	or.b32  	%r31, %r13, %r15;
	or.b32  	%r32, %r13, %r16;
	or.b32  	%r33, %r13, %r17;
	or.b32  	%r34, %r13, %r18;
	or.b32  	%r35, %r13, %r19;
	or.b32  	%r36, %r13, %r20;
	or.b32  	%r37, %r13, %r21;
	or.b32  	%r38, %r13, %r22;
	or.b32  	%r39, %r13, %r23;
	or.b32  	%r40, %r13, %r24;
	or.b32  	%r41, %r13, %r25;
	or.b32  	%r42, %r13, %r26;
	or.b32  	%r43, %r13, %r27;
	or.b32  	%r44, %r13, %r28;
	or.b32  	%r45, %r13, %r29;
	setp.lt.s32 	%p3, %r12, %r186;
	selp.b32 	%r214, 0, %r186, %p3;
	sub.s32 	%r46, %r12, %r214;
	add.s32 	%r215, %r12, 1;
	setp.lt.s32 	%p4, %r215, %r186;
	selp.b32 	%r216, 0, %r186, %p4;
	sub.s32 	%r47, %r215, %r216;
	add.s32 	%r217, %r12, 2;
	setp.lt.s32 	%p5, %r217, %r186;
	selp.b32 	%r218, 0, %r186, %p5;
	sub.s32 	%r48, %r217, %r218;
	add.s32 	%r219, %r12, 3;
	setp.lt.s32 	%p6, %r219, %r186;
	selp.b32 	%r220, 0, %r186, %p6;
	sub.s32 	%r49, %r219, %r220;
	add.s32 	%r221, %r12, 4;
	setp.lt.s32 	%p7, %r221, %r186;
	selp.b32 	%r222, 0, %r186, %p7;
	sub.s32 	%r50, %r221, %r222;
	add.s32 	%r223, %r12, 5;
	setp.lt.s32 	%p8, %r223, %r186;
	selp.b32 	%r224, 0, %r186, %p8;
	sub.s32 	%r51, %r223, %r224;
	add.s32 	%r225, %r12, 6;
	setp.lt.s32 	%p9, %r225, %r186;
	selp.b32 	%r226, 0, %r186, %p9;
	sub.s32 	%r52, %r225, %r226;
	add.s32 	%r227, %r12, 7;
	setp.lt.s32 	%p10, %r227, %r186;
	selp.b32 	%r228, 0, %r186, %p10;
	sub.s32 	%r53, %r227, %r228;
	add.s32 	%r229, %r12, 8;
	setp.lt.s32 	%p11, %r229, %r186;
	selp.b32 	%r230, 0, %r186, %p11;
	sub.s32 	%r54, %r229, %r230;
	add.s32 	%r231, %r12, 9;
	setp.lt.s32 	%p12, %r231, %r186;
	selp.b32 	%r232, 0, %r186, %p12;
	sub.s32 	%r55, %r231, %r232;
	add.s32 	%r233, %r12, 10;
	setp.lt.s32 	%p13, %r233, %r186;
	selp.b32 	%r234, 0, %r186, %p13;
	sub.s32 	%r56, %r233, %r234;
	add.s32 	%r235, %r12, 11;
	setp.lt.s32 	%p14, %r235, %r186;
	selp.b32 	%r236, 0, %r186, %p14;
	sub.s32 	%r57, %r235, %r236;
	add.s32 	%r237, %r12, 12;
	setp.lt.s32 	%p15, %r237, %r186;
	selp.b32 	%r238, 0, %r186, %p15;
	sub.s32 	%r58, %r237, %r238;
	add.s32 	%r239, %r12, 13;
	setp.lt.s32 	%p16, %r239, %r186;
	selp.b32 	%r240, 0, %r186, %p16;
	sub.s32 	%r59, %r239, %r240;
	add.s32 	%r241, %r12, 14;
	setp.lt.s32 	%p17, %r241, %r186;
	selp.b32 	%r242, 0, %r186, %p17;
	sub.s32 	%r60, %r241, %r242;
	add.s32 	%r243, %r12, 15;
	setp.lt.s32 	%p18, %r243, %r186;
	selp.b32 	%r244, 0, %r186, %p18;
	sub.s32 	%r61, %r243, %r244;
	cvt.u16.u32 	%rs10, %r2;
	div.s16 	%rs11, 128, %rs10;
	cvt.s32.s16 	%r62, %rs11;
	and.b32  	%r63, %r187, 31;
	cvta.to.global.u64 	%rd1, %rd26;
	cvta.to.global.u64 	%rd2, %rd25;
	shl.b32 	%r348, %r63, 2;
	shl.b32 	%r351, %r30, 2;
	shl.b32 	%r354, %r31, 2;
	shl.b32 	%r357, %r32, 2;
	shl.b32 	%r360, %r33, 2;
	shl.b32 	%r363, %r34, 2;
	shl.b32 	%r366, %r35, 2;
	shl.b32 	%r369, %r36, 2;
	shl.b32 	%r372, %r37, 2;
	shl.b32 	%r375, %r38, 2;
	shl.b32 	%r378, %r39, 2;
	shl.b32 	%r381, %r40, 2;
	shl.b32 	%r384, %r41, 2;
	shl.b32 	%r387, %r42, 2;
	shl.b32 	%r390, %r43, 2;
	shl.b32 	%r393, %r44, 2;
	shl.b32 	%r396, %r45, 2;
$L__BB694_2:
	mov.u32 	%r65, %tid.x;
	setp.eq.s16 	%p19, %rs2, 2;
	mov.u32 	%r498, %r65;
	@%p19 bra 	$L__BB694_6;
	mov.u32 	%r245, %ntid.x;
	add.s32 	%r498, %r65, %r245;
	setp.eq.s16 	%p20, %rs2, 3;
	shl.b32 	%r246, %r65, 2;
	mov.u32 	%r247, _ZZ9cuda_gemmIiLi128ELi4ELi1ELi1024ELi64ELi64ELi64ELi1ELi0EEviiiPT_S1_S1_iiiE3Csh;
	add.s32 	%r248, %r247, %r246;
	mov.b32 	%r249, 0;
	st.shared.u32 	[%r248], %r249;
	@%p20 bra 	$L__BB694_6;
	add.s32 	%r251, %r65, %r245;
	add.s32 	%r498, %r251, %r245;
	setp.eq.s16 	%p21, %rs2, 0;
	add.s32 	%r255, %r248, %r7;
	mov.b32 	%r256, 0;
	st.shared.u32 	[%r255], %r256;
	@%p21 bra 	$L__BB694_6;
	add.s32 	%r498, %r498, %r245;
	mov.u32 	%r259, _ZZ9cuda_gemmIiLi128ELi4ELi1ELi1024ELi64ELi64ELi64ELi1ELi0EEviiiPT_S1_S1_iiiE3Csh;
	add.s32 	%r260, %r259, %r246;
	add.s32 	%r261, %r260, %r7;
	add.s32 	%r262, %r261, %r7;
	mov.b32 	%r263, 0;
	st.shared.u32 	[%r262], %r263;
$L__BB694_6:
	shl.b32 	%r264, %r498, 2;
	mov.u32 	%r265, _ZZ9cuda_gemmIiLi128ELi4ELi1ELi1024ELi64ELi64ELi64ELi1ELi0EEviiiPT_S1_S1_iiiE3Csh;
	add.s32 	%r499, %r265, %r264;
$L__BB694_7:
	mov.b32 	%r266, 0;
	st.shared.u32 	[%r499], %r266;
	add.s32 	%r267, %r499, %r7;
	st.shared.u32 	[%r267], %r266;
	mov.u32 	%r268, %ntid.x;
	shl.b32 	%r269, %r268, 3;
	add.s32 	%r270, %r499, %r269;
	st.shared.u32 	[%r270], %r266;
	mad.lo.s32 	%r271, %r268, 12, %r499;
	st.shared.u32 	[%r271], %r266;
	add.s32 	%r498, %r498, %r7;
	shl.b32 	%r272, %r268, 4;
	add.s32 	%r499, %r499, %r272;
	setp.lt.u32 	%p22, %r498, 1024;
	@%p22 bra 	$L__BB694_7;
	mov.b32 	%r501, 0;
	mov.pred 	%p89, -1;
$L__BB694_9:
	mov.pred 	%p1, %p89;
	mov.u32 	%r274, %tid.x;
	shl.b32 	%r502, %r274, 2;
	shl.b32 	%r275, %r497, 10;
	mov.u32 	%r276, %ctaid.z;
	shl.b32 	%r77, %r276, 6;
	add.s32 	%r277, %r275, %r77;
	add.s32 	%r78, %r277, %r501;
$L__BB694_10:
	shr.u32 	%r278, %r502, 5;
	and.b32  	%r279, %r502, 28;
	add.s32 	%r280, %r78, %r279;
	mad.lo.s32 	%r281, %r278, %r186, %r280;
	mul.wide.s32 	%rd7, %r281, 4;
	add.s64 	%rd8, %rd2, %rd7;
	ld.global.v4.u32 	{%r282, %r283, %r284, %r285}, [%rd8];
	shl.b32 	%r286, %r502, 2;
	mov.u32 	%r287, _ZZ9cuda_gemmIiLi128ELi4ELi1ELi1024ELi64ELi64ELi64ELi1ELi0EEviiiPT_S1_S1_iiiE3Ash;
	add.s32 	%r288, %r287, %r286;
	st.shared.v4.u32 	[%r288], {%r282, %r283, %r284, %r285};
	add.s32 	%r502, %r502, %r7;
	setp.lt.u32 	%p24, %r502, 512;
	@%p24 bra 	$L__BB694_10;
	add.s32 	%r81, %r501, %r77;
	mov.b32 	%r503, 0;
$L__BB694_12:
	mov.u32 	%r82, %r503;
	add.s32 	%r83, %r82, %r9;
	mov.u32 	%r504, %r8;
$L__BB694_13:
	add.s32 	%r290, %r81, %r504;
	mad.lo.s32 	%r291, %r290, %r185, %r83;
	mul.wide.s32 	%rd9, %r291, 4;
	add.s64 	%rd10, %rd1, %rd9;
	ld.global.u32 	%r292, [%rd10];
	shl.b32 	%r293, %r504, 2;
	add.s32 	%r294, %r10, %r293;
	st.shared.u32 	[%r294], %r292;
	add.s32 	%r504, %r504, %r11;
	setp.lt.u32 	%p25, %r504, 32;
	@%p25 bra 	$L__BB694_13;
	setp.lt.s32 	%p26, %r1, 1;
	bar.sync 	0;
	@%p26 bra 	$L__BB694_87;
	mov.b32 	%r505, 0;
$L__BB694_16:
	setp.ge.s32 	%p27, %r4, %r14;
	add.s32 	%r87, %r505, %r3;
	shl.b32 	%r296, %r87, 5;
	or.b32  	%r297, %r296, %r13;
	add.s32 	%r298, %r297, %r12;
	shl.b32 	%r299, %r298, 2;
	mov.u32 	%r300, _ZZ9cuda_gemmIiLi128ELi4ELi1ELi1024ELi64ELi64ELi64ELi1ELi0EEviiiPT_S1_S1_iiiE3Ash;
	add.s32 	%r301, %r300, %r299;
	ld.shared.u32 	%r88, [%r301];
	add.s32 	%r302, %r297, %r15;
	shl.b32 	%r303, %r302, 2;
	add.s32 	%r304, %r300, %r303;
	ld.shared.u32 	%r89, [%r304];
	add.s32 	%r305, %r297, %r16;
	shl.b32 	%r306, %r305, 2;
	add.s32 	%r307, %r300, %r306;
	ld.shared.u32 	%r90, [%r307];
	add.s32 	%r308, %r297, %r17;
	shl.b32 	%r309, %r308, 2;
	add.s32 	%r310, %r300, %r309;
	ld.shared.u32 	%r91, [%r310];
	add.s32 	%r311, %r297, %r18;
	shl.b32 	%r312, %r311, 2;
	add.s32 	%r313, %r300, %r312;
	ld.shared.u32 	%r92, [%r313];
	add.s32 	%r314, %r297, %r19;
	shl.b32 	%r315, %r314, 2;
	add.s32 	%r316, %r300, %r315;
	ld.shared.u32 	%r93, [%r316];
	add.s32 	%r317, %r297, %r20;
	shl.b32 	%r318, %r317, 2;
	add.s32 	%r319, %r300, %r318;
	ld.shared.u32 	%r94, [%r319];
	add.s32 	%r320, %r297, %r21;
	shl.b32 	%r321, %r320, 2;
	add.s32 	%r322, %r300, %r321;
	ld.shared.u32 	%r95, [%r322];
	add.s32 	%r323, %r297, %r22;
	shl.b32 	%r324, %r323, 2;
	add.s32 	%r325, %r300, %r324;
	ld.shared.u32 	%r96, [%r325];
	add.s32 	%r326, %r297, %r23;
	shl.b32 	%r327, %r326, 2;
	add.s32 	%r328, %r300, %r327;
	ld.shared.u32 	%r97, [%r328];
	add.s32 	%r329, %r297, %r24;
	shl.b32 	%r330, %r329, 2;
	add.s32 	%r331, %r300, %r330;
	ld.shared.u32 	%r98, [%r331];
	add.s32 	%r332, %r297, %r25;
	shl.b32 	%r333, %r332, 2;
	add.s32 	%r334, %r300, %r333;
	ld.shared.u32 	%r99, [%r334];
	add.s32 	%r335, %r297, %r26;
	shl.b32 	%r336, %r335, 2;
	add.s32 	%r337, %r300, %r336;
	ld.shared.u32 	%r100, [%r337];
	add.s32 	%r338, %r297, %r27;
	shl.b32 	%r339, %r338, 2;
	add.s32 	%r340, %r300, %r339;
	ld.shared.u32 	%r101, [%r340];
	add.s32 	%r341, %r297, %r28;
	shl.b32 	%r342, %r341, 2;
	add.s32 	%r343, %r300, %r342;
	ld.shared.u32 	%r102, [%r343];
	add.s32 	%r344, %r297, %r29;
	shl.b32 	%r345, %r344, 2;
	add.s32 	%r346, %r300, %r345;
	ld.shared.u32 	%r103, [%r346];
	@%p27 bra 	$L__BB694_86;
	mov.u32 	%r506, %r4;
$L__BB694_18:
	setp.gt.u32 	%p28, %r186, 64;
	mov.u32 	%r347, _ZZ9cuda_gemmIiLi128ELi4ELi1ELi1024ELi64ELi64ELi64ELi1ELi0EEviiiPT_S1_S1_iiiE11kron_fac_sh;
	mad.lo.s32 	%r105, %r506, 132, %r347;
	add.s32 	%r349, %r105, %r348;
	ld.shared.u32 	%r106, [%r349];
	@%p28 bra 	$L__BB694_51;
	setp.eq.s32 	%p45, %r186, 0;
	mov.b32 	%r508, 0;
	@%p45 bra 	$L__BB694_21;
	shfl.sync.idx.b32	%r400|%p46, %r106, %r46, 31, -1;
	mul.lo.s32 	%r508, %r400, %r88;
$L__BB694_21:
	setp.lt.s32 	%p47, %r186, 2;
	@%p47 bra 	$L__BB694_23;
	shfl.sync.idx.b32	%r401|%p48, %r106, %r47, 31, -1;
	mad.lo.s32 	%r508, %r401, %r89, %r508;
$L__BB694_23:
	setp.lt.s32 	%p49, %r186, 3;
	@%p49 bra 	$L__BB694_25;
	shfl.sync.idx.b32	%r402|%p50, %r106, %r48, 31, -1;
	mad.lo.s32 	%r508, %r402, %r90, %r508;
$L__BB694_25:
	setp.lt.s32 	%p51, %r186, 4;
	@%p51 bra 	$L__BB694_27;
	shfl.sync.idx.b32	%r403|%p52, %r106, %r49, 31, -1;
	mad.lo.s32 	%r508, %r403, %r91, %r508;
$L__BB694_27:
	setp.lt.s32 	%p53, %r186, 5;
	@%p53 bra 	$L__BB694_29;
	shfl.sync.idx.b32	%r404|%p54, %r106, %r50, 31, -1;
	mad.lo.s32 	%r508, %r404, %r92, %r508;
$L__BB694_29:
	setp.lt.s32 	%p55, %r186, 6;
	@%p55 bra 	$L__BB694_31;
	shfl.sync.idx.b32	%r405|%p56, %r106, %r51, 31, -1;
	mad.lo.s32 	%r508, %r405, %r93, %r508;
$L__BB694_31:
	setp.lt.s32 	%p57, %r186, 7;
	@%p57 bra 	$L__BB694_33;
	shfl.sync.idx.b32	%r406|%p58, %r106, %r52, 31, -1;
	mad.lo.s32 	%r508, %r406, %r94, %r508;
$L__BB694_33:
	setp.lt.s32 	%p59, %r186, 8;
	@%p59 bra 	$L__BB694_35;
	shfl.sync.idx.b32	%r407|%p60, %r106, %r53, 31, -1;
	mad.lo.s32 	%r508, %r407, %r95, %r508;
$L__BB694_35:
	setp.lt.s32 	%p61, %r186, 9;
	@%p61 bra 	$L__BB694_37;
	shfl.sync.idx.b32	%r408|%p62, %r106, %r54, 31, -1;
	mad.lo.s32 	%r508, %r408, %r96, %r508;
$L__BB694_37:
	setp.lt.s32 	%p63, %r186, 10;
	@%p63 bra 	$L__BB694_39;
	shfl.sync.idx.b32	%r409|%p64, %r106, %r55, 31, -1;
	mad.lo.s32 	%r508, %r409, %r97, %r508;
$L__BB694_39:
	setp.lt.s32 	%p65, %r186, 11;
	@%p65 bra 	$L__BB694_41;
	shfl.sync.idx.b32	%r410|%p66, %r106, %r56, 31, -1;
	mad.lo.s32 	%r508, %r410, %r98, %r508;
$L__BB694_41:
	setp.lt.s32 	%p67, %r186, 12;
	@%p67 bra 	$L__BB694_43;
	shfl.sync.idx.b32	%r411|%p68, %r106, %r57, 31, -1;
	mad.lo.s32 	%r508, %r411, %r99, %r508;
$L__BB694_43:
	setp.lt.s32 	%p69, %r186, 13;
	@%p69 bra 	$L__BB694_45;
	shfl.sync.idx.b32	%r412|%p70, %r106, %r58, 31, -1;
	mad.lo.s32 	%r508, %r412, %r100, %r508;
$L__BB694_45:
	setp.lt.s32 	%p71, %r186, 14;
	@%p71 bra 	$L__BB694_47;
	shfl.sync.idx.b32	%r413|%p72, %r106, %r59, 31, -1;
	mad.lo.s32 	%r508, %r413, %r101, %r508;
$L__BB694_47:
	setp.lt.s32 	%p73, %r186, 15;
	@%p73 bra 	$L__BB694_49;
	shfl.sync.idx.b32	%r414|%p74, %r106, %r60, 31, -1;
	mad.lo.s32 	%r508, %r414, %r102, %r508;
$L__BB694_49:
	setp.lt.s32 	%p75, %r186, 16;
	@%p75 bra 	$L__BB694_83;
	shfl.sync.idx.b32	%r415|%p76, %r106, %r61, 31, -1;
	mad.lo.s32 	%r508, %r415, %r103, %r508;
	bra.uni 	$L__BB694_83;
$L__BB694_51:
	setp.lt.s32 	%p29, %r186, 1;
	mov.b32 	%r508, 0;
	@%p29 bra 	$L__BB694_53;
	add.s32 	%r352, %r105, %r351;
	ld.shared.u32 	%r353, [%r352];
	mul.lo.s32 	%r508, %r353, %r88;
$L__BB694_53:
	setp.lt.s32 	%p30, %r186, 2;
	@%p30 bra 	$L__BB694_55;
	add.s32 	%r355, %r105, %r354;
	ld.shared.u32 	%r356, [%r355];
	mad.lo.s32 	%r508, %r356, %r89, %r508;
$L__BB694_55:
	setp.lt.s32 	%p31, %r186, 3;
	@%p31 bra 	$L__BB694_57;
	add.s32 	%r358, %r105, %r357;
	ld.shared.u32 	%r359, [%r358];
	mad.lo.s32 	%r508, %r359, %r90, %r508;
$L__BB694_57:
	setp.lt.s32 	%p32, %r186, 4;
	@%p32 bra 	$L__BB694_59;
	add.s32 	%r361, %r105, %r360;
	ld.shared.u32 	%r362, [%r361];
	mad.lo.s32 	%r508, %r362, %r91, %r508;
$L__BB694_59:
	setp.lt.s32 	%p33, %r186, 5;
	@%p33 bra 	$L__BB694_61;
	add.s32 	%r364, %r105, %r363;
	ld.shared.u32 	%r365, [%r364];
	mad.lo.s32 	%r508, %r365, %r92, %r508;
$L__BB694_61:
	setp.lt.s32 	%p34, %r186, 6;
	@%p34 bra 	$L__BB694_63;
	add.s32 	%r367, %r105, %r366;
	ld.shared.u32 	%r368, [%r367];
	mad.lo.s32 	%r508, %r368, %r93, %r508;
$L__BB694_63:
	setp.lt.s32 	%p35, %r186, 7;
	@%p35 bra 	$L__BB694_65;
	add.s32 	%r370, %r105, %r369;
	ld.shared.u32 	%r371, [%r370];
	mad.lo.s32 	%r508, %r371, %r94, %r508;
$L__BB694_65:
	setp.lt.s32 	%p36, %r186, 8;
	@%p36 bra 	$L__BB694_67;
	add.s32 	%r373, %r105, %r372;
	ld.shared.u32 	%r374, [%r373];
	mad.lo.s32 	%r508, %r374, %r95, %r508;
$L__BB694_67:
	setp.lt.s32 	%p37, %r186, 9;
	@%p37 bra 	$L__BB694_69;
	add.s32 	%r376, %r105, %r375;
	ld.shared.u32 	%r377, [%r376];
	mad.lo.s32 	%r508, %r377, %r96, %r508;
$L__BB694_69:
	setp.lt.s32 	%p38, %r186, 10;
	@%p38 bra 	$L__BB694_71;
	add.s32 	%r379, %r105, %r378;
	ld.shared.u32 	%r380, [%r379];
	mad.lo.s32 	%r508, %r380, %r97, %r508;
$L__BB694_71:
	setp.lt.s32 	%p39, %r186, 11;
	@%p39 bra 	$L__BB694_73;
	add.s32 	%r382, %r105, %r381;
	ld.shared.u32 	%r383, [%r382];
	mad.lo.s32 	%r508, %r383, %r98, %r508;
$L__BB694_73:
	setp.lt.s32 	%p40, %r186, 12;
	@%p40 bra 	$L__BB694_75;
	add.s32 	%r385, %r105, %r384;
	ld.shared.u32 	%r386, [%r385];
	mad.lo.s32 	%r508, %r386, %r99, %r508;
$L__BB694_75:
	setp.lt.s32 	%p41, %r186, 13;
	@%p41 bra 	$L__BB694_77;
	add.s32 	%r388, %r105, %r387;
	ld.shared.u32 	%r389, [%r388];
	mad.lo.s32 	%r508, %r389, %r100, %r508;
$L__BB694_77:
	setp.lt.s32 	%p42, %r186, 14;
	@%p42 bra 	$L__BB694_79;
	add.s32 	%r391, %r105, %r390;
	ld.shared.u32 	%r392, [%r391];
	mad.lo.s32 	%r508, %r392, %r101, %r508;
$L__BB694_79:
	setp.lt.s32 	%p43, %r186, 15;
	@%p43 bra 	$L__BB694_81;
	add.s32 	%r394, %r105, %r393;
	ld.shared.u32 	%r395, [%r394];
	mad.lo.s32 	%r508, %r395, %r102, %r508;
$L__BB694_81:
	setp.lt.s32 	%p44, %r186, 16;
	@%p44 bra 	$L__BB694_83;
	add.s32 	%r397, %r105, %r396;
	ld.shared.u32 	%r398, [%r397];
	mad.lo.s32 	%r508, %r398, %r103, %r508;
$L__BB694_83:
	setp.ne.s32 	%p77, %r6, 0;
	add.s32 	%r416, %r506, %r82;
	mad.lo.s32 	%r170, %r416, %r1, %r87;
	shfl.sync.down.b32	%r417|%p78, %r508, 1, 7711, -1;
	add.s32 	%r171, %r417, %r508;
	@%p77 bra 	$L__BB694_85;
	shl.b32 	%r418, %r170, 2;
	mov.u32 	%r419, _ZZ9cuda_gemmIiLi128ELi4ELi1ELi1024ELi64ELi64ELi64ELi1ELi0EEviiiPT_S1_S1_iiiE3Csh;
	add.s32 	%r420, %r419, %r418;
	ld.shared.u32 	%r421, [%r420];
	add.s32 	%r422, %r421, %r171;
	st.shared.u32 	[%r420], %r422;
$L__BB694_85:
	add.s32 	%r506, %r506, %r62;
	setp.lt.s32 	%p79, %r506, %r14;
	@%p79 bra 	$L__BB694_18;
$L__BB694_86:
	add.s32 	%r505, %r505, %r2;
	setp.lt.s32 	%p80, %r505, %r1;
	@%p80 bra 	$L__BB694_16;
$L__BB694_87:
	add.s32 	%r503, %r82, 16;
	setp.lt.u32 	%p81, %r82, 48;
	@%p81 bra 	$L__BB694_12;
	mov.b32 	%r501, 32;
	mov.pred 	%p89, 0;
	@%p1 bra 	$L__BB694_9;
	ld.param.u64 	%rd27, [_Z9cuda_gemmIiLi128ELi4ELi1ELi1024ELi64ELi64ELi64ELi1ELi0EEviiiPT_S1_S1_iii_param_5];
	cvta.to.global.u64 	%rd3, %rd27;
	shl.b32 	%r175, %r497, 10;
	mov.u32 	%r176, %tid.x;
	shl.b32 	%r177, %r176, 2;
	cvt.u32.u16 	%r424, %rs1;
	and.b32  	%r425, %r424, 3;
	setp.eq.s32 	%p83, %r425, 2;
	bar.sync 	0;
	mov.u32 	%r538, %r177;
	@%p83 bra 	$L__BB694_93;
	add.s32 	%r538, %r177, %r7;
	cvt.u32.u16 	%r426, %rs1;
	and.b32  	%r427, %r426, 3;
	setp.eq.s32 	%p84, %r427, 3;
	add.s32 	%r428, %r175, %r177;
	mul.wide.s32 	%rd11, %r428, 4;
	add.s64 	%rd12, %rd3, %rd11;
	shl.b32 	%r429, %r176, 2;
	mov.u32 	%r430, _ZZ9cuda_gemmIiLi128ELi4ELi1ELi1024ELi64ELi64ELi64ELi1ELi0EEviiiPT_S1_S1_iiiE3Csh;
	add.s32 	%r431, %r430, %r429;
	mad.lo.s32 	%r432, %r176, 12, %r431;
	ld.shared.v4.u32 	{%r433, %r434, %r435, %r436}, [%r432];
	st.global.v4.u32 	[%rd12], {%r433, %r434, %r435, %r436};
	@%p84 bra 	$L__BB694_93;
	add.s32 	%r437, %r177, %r7;
	add.s32 	%r538, %r437, %r7;
	cvt.u32.u16 	%r438, %rs1;
	and.b32  	%r439, %r438, 3;
	setp.eq.s32 	%p85, %r439, 0;
	add.s32 	%r440, %r175, %r437;
	mul.wide.s32 	%rd13, %r440, 4;
	add.s64 	%rd14, %rd3, %rd13;
	shl.b32 	%r441, %r176, 2;
	mov.u32 	%r442, _ZZ9cuda_gemmIiLi128ELi4ELi1ELi1024ELi64ELi64ELi64ELi1ELi0EEviiiPT_S1_S1_iiiE3Csh;
	add.s32 	%r443, %r442, %r441;
	mad.lo.s32 	%r444, %r176, 12, %r443;
	shl.b32 	%r445, %r7, 2;
	add.s32 	%r446, %r444, %r445;
	ld.shared.v4.u32 	{%r447, %r448, %r449, %r450}, [%r446];
	st.global.v4.u32 	[%rd14], {%r447, %r448, %r449, %r450};
	@%p85 bra 	$L__BB694_93;
	add.s32 	%r451, %r177, %r7;
	add.s32 	%r452, %r451, %r7;
	add.s32 	%r538, %r452, %r7;
	add.s32 	%r453, %r175, %r452;
	mul.wide.s32 	%rd15, %r453, 4;
	add.s64 	%rd16, %rd3, %rd15;
	shl.b32 	%r454, %r176, 2;
	mov.u32 	%r455, _ZZ9cuda_gemmIiLi128ELi4ELi1ELi1024ELi64ELi64ELi64ELi1ELi0EEviiiPT_S1_S1_iiiE3Csh;
	add.s32 	%r456, %r455, %r454;
	mad.lo.s32 	%r457, %r176, 12, %r456;
	shl.b32 	%r458, %r7, 2;
	add.s32 	%r459, %r457, %r458;
	add.s32 	%r460, %r459, %r458;
	ld.shared.v4.u32 	{%r461, %r462, %r463, %r464}, [%r460];
	st.global.v4.u32 	[%rd16], {%r461, %r462, %r463, %r464};
$L__BB694_93:
	setp.lt.u16 	%p86, %rs1, 2;
	@%p86 bra 	$L__BB694_95;
$L__BB694_94:
	add.s32 	%r465, %r175, %r538;
	mul.wide.s32 	%rd17, %r465, 4;
	add.s64 	%rd18, %rd3, %rd17;
	shl.b32 	%r466, %r538, 2;
	mov.u32 	%r467, _ZZ9cuda_gemmIiLi128ELi4ELi1ELi1024ELi64ELi64ELi64ELi1ELi0EEviiiPT_S1_S1_iiiE3Csh;
	add.s32 	%r468, %r467, %r466;
	ld.shared.v4.u32 	{%r469, %r470, %r471, %r472}, [%r468];
	st.global.v4.u32 	[%rd18], {%r469, %r470, %r471, %r472};
	add.s32 	%r473, %r538, %r7;
	add.s32 	%r474, %r175, %r473;
	mul.wide.s32 	%rd19, %r474, 4;
	add.s64 	%rd20, %rd3, %rd19;
	shl.b32 	%r475, %r7, 2;
	add.s32 	%r476, %r468, %r475;
	ld.shared.v4.u32 	{%r477, %r478, %r479, %r480}, [%r476];
	st.global.v4.u32 	[%rd20], {%r477, %r478, %r479, %r480};
	add.s32 	%r481, %r473, %r7;
	add.s32 	%r482, %r175, %r481;
	mul.wide.s32 	%rd21, %r482, 4;
	add.s64 	%rd22, %rd3, %rd21;
	add.s32 	%r483, %r476, %r475;
	ld.shared.v4.u32 	{%r484, %r485, %r486, %r487}, [%r483];
	st.global.v4.u32 	[%rd22], {%r484, %r485, %r486, %r487};
	add.s32 	%r488, %r481, %r7;
	add.s32 	%r489, %r175, %r488;
	mul.wide.s32 	%rd23, %r489, 4;
	add.s64 	%rd24, %rd3, %rd23;
	add.s32 	%r490, %r483, %r475;
	ld.shared.v4.u32 	{%r491, %r492, %r493, %r494}, [%r490];
	st.global.v4.u32 	[%rd24], {%r491, %r492, %r493, %r494};
	add.s32 	%r538, %r488, %r7;
	setp.lt.u32 	%p87, %r538, 1024;
	@%p87 bra 	$L__BB694_94;
$L__BB694_95:
	mov.u32 	%r495, %nctaid.y;
	add.s32 	%r497, %r497, %r495;
	shl.b32 	%r496, %r495, 2;
	setp.lt.u32 	%p88, %r497, %r496;
	@%p88 bra 	$L__BB694_2;
$L__BB694_96:
	ret;

}
	// .globl	_Z9cuda_gemmIiLi128ELi4ELi1ELi1024ELi64ELi64ELi64ELi1ELi1EEviiiPT_S1_S1_iii
.visible .entry _Z9cuda_gemmIiLi128ELi4ELi1ELi1024ELi64ELi64ELi64ELi1ELi1EEviiiPT_S1_S1_iii(
	.param .u32 _Z9cuda_gemmIiLi128ELi4ELi1ELi1024ELi64ELi64ELi64ELi1ELi1EEviiiPT_S1_S1_iii_param_0,
	.param .u32 _Z9cuda_gemmIiLi128ELi4ELi1ELi1024ELi64ELi64ELi64ELi1ELi1EEviiiPT_S1_S1_iii_param_1,
	.param .u32 _Z9cuda_gemmIiLi128ELi4ELi1ELi1024ELi64ELi64ELi64ELi1ELi1EEviiiPT_S1_S1_iii_param_2,
	.param .u64 .ptr .align 1 _Z9cuda_gemmIiLi128ELi4ELi1ELi1024ELi64ELi64ELi64ELi1ELi1EEviiiPT_S1_S1_iii_param_3,
	.param .u64 .ptr .align 1 _Z9cuda_gemmIiLi128ELi4ELi1ELi1024ELi64ELi64ELi64ELi1ELi1EEviiiPT_S1_S1_iii_param_4,
	.param .u64 .ptr .align 1 _Z9cuda_gemmIiLi128ELi4ELi1ELi1024ELi64ELi64ELi64ELi1ELi1EEviiiPT_S1_S1_iii_param_5,
	.param .u32 _Z9cuda_gemmIiLi128ELi4ELi1ELi1024ELi64ELi64ELi64ELi1ELi1EEviiiPT_S1_S1_iii_param_6,
	.param .u32 _Z9cuda_gemmIiLi128ELi4ELi1ELi1024ELi64ELi64ELi64ELi1ELi1EEviiiPT_S1_S1_iii_param_7,
	.param .u32 _Z9cuda_gemmIiLi128ELi4ELi1ELi1024ELi64ELi64ELi64ELi1ELi1EEviiiPT_S1_S1_iii_param_8
)
.maxntid 128
{
	.reg .pred 	%p<38>;
	.reg .b16 	%rs<10>;
	.reg .b32 	%r<317>;
	.reg .b64 	%rd<26>;
	// demoted variable
	.shared .align 128 .b8 _ZZ9cuda_gemmIiLi128ELi4ELi1ELi1024ELi64ELi64ELi64ELi1ELi1EEviiiPT_S1_S1_iiiE11kron_fac_sh[2112];
	// demoted variable
	.shared .align 128 .b8 _ZZ9cuda_gemmIiLi128ELi4ELi1ELi1024ELi64ELi64ELi64ELi1ELi1EEviiiPT_S1_S1_iiiE3Ash[2048];
	// demoted variable
	.shared .align 128 .b8 _ZZ9cuda_gemmIiLi128ELi4ELi1ELi1024ELi64ELi64ELi64ELi1ELi1EEviiiPT_S1_S1_iiiE3Csh[4096];
	ld.param.u64 	%rd4, [_Z9cuda_gemmIiLi128ELi4ELi1ELi1024ELi64ELi64ELi64ELi1ELi1EEviiiPT_S1_S1_iii_param_3];
	ld.param.u64 	%rd5, [_Z9cuda_gemmIiLi128ELi4ELi1ELi1024ELi64ELi64ELi64ELi1ELi1EEviiiPT_S1_S1_iii_param_4];
	mov.u32 	%r1, %tid.x;
	mov.u32 	%r2, %ctaid.z;
	shr.u32 	%r3, %r1, 1;
	and.b32  	%r4, %r3, 15;
	mov.u32 	%r306, %ctaid.y;
	mov.u32 	%r6, %nctaid.y;
	shl.b32 	%r101, %r6, 2;
	setp.ge.u32 	%p2, %r306, %r101;
	@%p2 bra 	$L__BB695_27;
	and.b32  	%r7, %r1, 1;
	mov.u32 	%r102, %ntid.x;
	shl.b32 	%r8, %r1, 2;
	shl.b32 	%r9, %r102, 2;
	shr.u32 	%r10, %r1, 4;
	and.b32  	%r11, %r1, 15;
	mov.u32 	%r103, _ZZ9cuda_gemmIiLi128ELi4ELi1ELi1024ELi64ELi64ELi64ELi1ELi1EEviiiPT_S1_S1_iiiE11kron_fac_sh;
	mad.lo.s32 	%r12, %r11, 132, %r103;
	shr.u32 	%r13, %r102, 4;
	shl.b32 	%r104, %r1, 4;
	and.b32  	%r105, %r104, 16;
	shl.b32 	%r106, %r4, 5;
	or.b32  	%r107, %r106, %r105;
	and.b32  	%r108, %r8, 124;
	add.s32 	%r14, %r103, %r108;
	add.s32 	%r15, %r1, %r102;
	cvt.u16.u32 	%rs3, %r15;
	xor.b16  	%rs4, %rs3, 1023;
	cvt.u16.u32 	%rs5, %r102;
	div.u16 	%rs6, %rs4, %rs5;
	add.s32 	%r16, %r8, %r9;
	cvt.u16.u32 	%rs7, %r16;
	sub.s16 	%rs8, 1023, %rs7;
	cvt.u16.u32 	%rs9, %r9;
	div.u16 	%rs1, %rs8, %rs9;
	and.b16  	%rs2, %rs6, 3;
	mov.u32 	%r109, _ZZ9cuda_gemmIiLi128ELi4ELi1ELi1024ELi64ELi64ELi64ELi1ELi1EEviiiPT_S1_S1_iiiE3Csh;
	add.s32 	%r110, %r109, %r8;
	add.s32 	%r17, %r15, %r102;
	or.b32  	%r111, %r107, %r4;
	shl.b32 	%r112, %r111, 2;
	mov.u32 	%r113, _ZZ9cuda_gemmIiLi128ELi4ELi1ELi1024ELi64ELi64ELi64ELi1ELi1EEviiiPT_S1_S1_iiiE3Ash;
	add.s32 	%r18, %r113, %r112;
	add.s32 	%r114, %r3, 1;
	and.b32  	%r115, %r114, 15;
	or.b32  	%r116, %r107, %r115;
	shl.b32 	%r117, %r116, 2;
	add.s32 	%r19, %r113, %r117;
	add.s32 	%r118, %r3, 2;
	and.b32  	%r119, %r118, 15;
	or.b32  	%r120, %r107, %r119;
	shl.b32 	%r121, %r120, 2;
	add.s32 	%r20, %r113, %r121;
	add.s32 	%r122, %r3, 3;
	and.b32  	%r123, %r122, 15;
	or.b32  	%r124, %r107, %r123;
	shl.b32 	%r125, %r124, 2;
	add.s32 	%r21, %r113, %r125;
	add.s32 	%r126, %r3, 4;
	and.b32  	%r127, %r126, 15;
	or.b32  	%r128, %r107, %r127;
	shl.b32 	%r129, %r128, 2;
	add.s32 	%r22, %r113, %r129;
	add.s32 	%r130, %r3, 5;
	and.b32  	%r131, %r130, 15;
	or.b32  	%r132, %r107, %r131;
	shl.b32 	%r133, %r132, 2;
	add.s32 	%r23, %r113, %r133;
	add.s32 	%r134, %r3, 6;
	and.b32  	%r135, %r134, 15;
	or.b32  	%r136, %r107, %r135;
	shl.b32 	%r137, %r136, 2;
	add.s32 	%r24, %r113, %r137;
	add.s32 	%r138, %r3, 7;
	and.b32  	%r139, %r138, 15;
	or.b32  	%r140, %r107, %r139;
	shl.b32 	%r141, %r140, 2;
	add.s32 	%r25, %r113, %r141;
	xor.b32  	%r142, %r4, 8;
	or.b32  	%r143, %r107, %r142;
	shl.b32 	%r144, %r143, 2;
	add.s32 	%r26, %r113, %r144;
	add.s32 	%r145, %r3, 9;
	and.b32  	%r146, %r145, 15;
	or.b32  	%r147, %r107, %r146;
	shl.b32 	%r148, %r147, 2;
	add.s32 	%r27, %r113, %r148;
	add.s32 	%r149, %r3, 10;
	and.b32  	%r150, %r149, 15;
	or.b32  	%r151, %r107, %r150;
	shl.b32 	%r152, %r151, 2;
	add.s32 	%r28, %r113, %r152;
	add.s32 	%r153, %r3, 11;
	and.b32  	%r154, %r153, 15;
	or.b32  	%r155, %r107, %r154;
	shl.b32 	%r156, %r155, 2;
	add.s32 	%r29, %r113, %r156;
	add.s32 	%r157, %r3, 12;
	and.b32  	%r158, %r157, 15;
	or.b32  	%r159, %r107, %r158;
	shl.b32 	%r160, %r159, 2;
	add.s32 	%r30, %r113, %r160;
	add.s32 	%r161, %r3, 13;
	and.b32  	%r162, %r161, 15;
	or.b32  	%r163, %r107, %r162;
	shl.b32 	%r164, %r163, 2;
	add.s32 	%r31, %r113, %r164;
	add.s32 	%r165, %r3, 14;
	and.b32  	%r166, %r165, 15;
	or.b32  	%r167, %r107, %r166;
	shl.b32 	%r168, %r167, 2;
	add.s32 	%r32, %r113, %r168;
	add.s32 	%r169, %r3, -1;
	and.b32  	%r170, %r169, 15;
	or.b32  	%r171, %r107, %r170;
	shl.b32 	%r172, %r171, 2;
	add.s32 	%r33, %r113, %r172;
	mad.lo.s32 	%r34, %r4, -31, %r107;
	or.b32  	%r35, %r105, %r115;
	or.b32  	%r36, %r105, %r119;
	or.b32  	%r37, %r105, %r123;
	or.b32  	%r38, %r105, %r127;
	or.b32  	%r39, %r105, %r131;
	or.b32  	%r40, %r105, %r135;
	or.b32  	%r41, %r105, %r139;
	or.b32  	%r42, %r105, %r142;
	or.b32  	%r43, %r105, %r146;
	or.b32  	%r44, %r105, %r150;
	or.b32  	%r45, %r105, %r154;
	or.b32  	%r46, %r105, %r158;
	or.b32  	%r47, %r105, %r162;
	or.b32  	%r48, %r105, %r166;
	or.b32  	%r49, %r105, %r170;
	mad.lo.s32 	%r50, %r1, 12, %r110;
	add.s32 	%r51, %r16, %r9;
	shr.u32 	%r52, %r1, 5;
	cvta.to.global.u64 	%rd1, %rd5;
	cvta.to.global.u64 	%rd2, %rd4;
$L__BB695_2:
	setp.eq.s16 	%p3, %rs2, 2;
	mov.u32 	%r307, %r1;
	@%p3 bra 	$L__BB695_6;
	setp.eq.s16 	%p4, %rs2, 3;
	shl.b32 	%r173, %r1, 2;
	mov.u32 	%r174, _ZZ9cuda_gemmIiLi128ELi4ELi1ELi1024ELi64ELi64ELi64ELi1ELi1EEviiiPT_S1_S1_iiiE3Csh;
	add.s32 	%r54, %r174, %r173;
	mov.b32 	%r175, 0;
	st.shared.u32 	[%r54], %r175;
	mov.u32 	%r307, %r15;
	@%p4 bra 	$L__BB695_6;
	setp.eq.s16 	%p5, %rs2, 0;
	add.s32 	%r55, %r54, %r9;
	mov.b32 	%r176, 0;
	st.shared.u32 	[%r55], %r176;
	mov.u32 	%r307, %r17;
	@%p5 bra 	$L__BB695_6;
	mov.u32 	%r177, %ntid.x;
	add.s32 	%r307, %r17, %r177;
	add.s32 	%r178, %r55, %r9;
	mov.b32 	%r179, 0;
	st.shared.u32 	[%r178], %r179;
$L__BB695_6:
	shl.b32 	%r180, %r307, 2;
	mov.u32 	%r181, _ZZ9cuda_gemmIiLi128ELi4ELi1ELi1024ELi64ELi64ELi64ELi1ELi1EEviiiPT_S1_S1_iiiE3Csh;
	add.s32 	%r308, %r181, %r180;
$L__BB695_7:
	mov.b32 	%r182, 0;
	st.shared.u32 	[%r308], %r182;
	add.s32 	%r183, %r308, %r9;
	st.shared.u32 	[%r183], %r182;
	mov.u32 	%r184, %ntid.x;
	shl.b32 	%r185, %r184, 3;
	add.s32 	%r186, %r308, %r185;
	st.shared.u32 	[%r186], %r182;
	mad.lo.s32 	%r187, %r184, 12, %r308;
	st.shared.u32 	[%r187], %r182;
	add.s32 	%r307, %r307, %r9;
	shl.b32 	%r188, %r184, 4;
	add.s32 	%r308, %r308, %r188;
	setp.lt.u32 	%p6, %r307, 1024;
	@%p6 bra 	$L__BB695_7;
	mov.b32 	%r310, 0;
	mov.pred 	%p37, -1;
$L__BB695_9:
	mov.pred 	%p1, %p37;
	shl.b32 	%r190, %r306, 10;
	add.s32 	%r64, %r310, %r190;
	mov.u32 	%r311, %r8;
$L__BB695_10:
	shr.u32 	%r191, %r311, 5;
	add.s32 	%r192, %r191, %r2;
	shl.b32 	%r193, %r192, 6;
	and.b32  	%r194, %r311, 28;
	add.s32 	%r195, %r64, %r194;
	add.s32 	%r196, %r195, %r193;
	mul.wide.s32 	%rd7, %r196, 4;
	add.s64 	%rd8, %rd2, %rd7;
	ld.global.v4.u32 	{%r197, %r198, %r199, %r200}, [%rd8];
	shl.b32 	%r201, %r311, 2;
	mov.u32 	%r202, _ZZ9cuda_gemmIiLi128ELi4ELi1ELi1024ELi64ELi64ELi64ELi1ELi1EEviiiPT_S1_S1_iiiE3Ash;
	add.s32 	%r203, %r202, %r201;
	st.shared.v4.u32 	[%r203], {%r197, %r198, %r199, %r200};
	add.s32 	%r311, %r311, %r9;
	setp.lt.u32 	%p8, %r311, 512;
	@%p8 bra 	$L__BB695_10;
	shl.b32 	%r205, %r2, 6;
	add.s32 	%r67, %r310, %r205;
	mov.b32 	%r312, 0;
$L__BB695_12:
	add.s32 	%r69, %r11, %r312;
	mov.u32 	%r313, %r10;
$L__BB695_13:
	add.s32 	%r206, %r67, %r313;
	shl.b32 	%r207, %r206, 6;
	add.s32 	%r208, %r207, %r69;
	mul.wide.u32 	%rd9, %r208, 4;
	add.s64 	%rd10, %rd1, %rd9;
	ld.global.u32 	%r209, [%rd10];
	shl.b32 	%r210, %r313, 2;
	add.s32 	%r211, %r12, %r210;
	st.shared.u32 	[%r211], %r209;
	add.s32 	%r313, %r313, %r13;
	setp.lt.u32 	%p9, %r313, 32;
	@%p9 bra 	$L__BB695_13;
	bar.sync 	0;
	ld.shared.u32 	%r72, [%r18];
	ld.shared.u32 	%r73, [%r19];
	ld.shared.u32 	%r74, [%r20];
	ld.shared.u32 	%r75, [%r21];
	ld.shared.u32 	%r76, [%r22];
	ld.shared.u32 	%r77, [%r23];
	ld.shared.u32 	%r78, [%r24];
	ld.shared.u32 	%r79, [%r25];
	ld.shared.u32 	%r80, [%r26];
	ld.shared.u32 	%r81, [%r27];
	ld.shared.u32 	%r82, [%r28];
	ld.shared.u32 	%r83, [%r29];
	ld.shared.u32 	%r84, [%r30];
	ld.shared.u32 	%r85, [%r31];
	ld.shared.u32 	%r86, [%r32];
	ld.shared.u32 	%r87, [%r33];
	mov.u32 	%r314, %r52;
$L__BB695_15:
	setp.ne.s32 	%p10, %r7, 0;
	mad.lo.s32 	%r212, %r314, 132, %r14;
	ld.shared.u32 	%r213, [%r212];
	shfl.sync.idx.b32	%r214|%p11, %r213, %r34, 31, -1;
	mul.lo.s32 	%r215, %r214, %r72;
	shfl.sync.idx.b32	%r216|%p12, %r213, %r35, 31, -1;
	mad.lo.s32 	%r217, %r216, %r73, %r215;
	shfl.sync.idx.b32	%r218|%p13, %r213, %r36, 31, -1;
	mad.lo.s32 	%r219, %r218, %r74, %r217;
	shfl.sync.idx.b32	%r220|%p14, %r213, %r37, 31, -1;
	mad.lo.s32 	%r221, %r220, %r75, %r219;
	shfl.sync.idx.b32	%r222|%p15, %r213, %r38, 31, -1;
	mad.lo.s32 	%r223, %r222, %r76, %r221;
	shfl.sync.idx.b32	%r224|%p16, %r213, %r39, 31, -1;
	mad.lo.s32 	%r225, %r224, %r77, %r223;
	shfl.sync.idx.b32	%r226|%p17, %r213, %r40, 31, -1;
	mad.lo.s32 	%r227, %r226, %r78, %r225;
	shfl.sync.idx.b32	%r228|%p18, %r213, %r41, 31, -1;
	mad.lo.s32 	%r229, %r228, %r79, %r227;
	shfl.sync.idx.b32	%r230|%p19, %r213, %r42, 31, -1;
	mad.lo.s32 	%r231, %r230, %r80, %r229;
	shfl.sync.idx.b32	%r232|%p20, %r213, %r43, 31, -1;
	mad.lo.s32 	%r233, %r232, %r81, %r231;
	shfl.sync.idx.b32	%r234|%p21, %r213, %r44, 31, -1;
	mad.lo.s32 	%r235, %r234, %r82, %r233;
	shfl.sync.idx.b32	%r236|%p22, %r213, %r45, 31, -1;
	mad.lo.s32 	%r237, %r236, %r83, %r235;
	shfl.sync.idx.b32	%r238|%p23, %r213, %r46, 31, -1;
	mad.lo.s32 	%r239, %r238, %r84, %r237;
	shfl.sync.idx.b32	%r240|%p24, %r213, %r47, 31, -1;
	mad.lo.s32 	%r241, %r240, %r85, %r239;
	shfl.sync.idx.b32	%r242|%p25, %r213, %r48, 31, -1;
	mad.lo.s32 	%r243, %r242, %r86, %r241;
	shfl.sync.idx.b32	%r244|%p26, %r213, %r49, 31, -1;
	mad.lo.s32 	%r245, %r244, %r87, %r243;
	add.s32 	%r246, %r314, %r312;
	shl.b32 	%r247, %r246, 4;
	or.b32  	%r89, %r247, %r4;
	shfl.sync.down.b32	%r248|%p27, %r245, 1, 7711, -1;
	add.s32 	%r90, %r248, %r245;
	@%p10 bra 	$L__BB695_17;
	shl.b32 	%r249, %r89, 2;
	mov.u32 	%r250, _ZZ9cuda_gemmIiLi128ELi4ELi1ELi1024ELi64ELi64ELi64ELi1ELi1EEviiiPT_S1_S1_iiiE3Csh;
	add.s32 	%r251, %r250, %r249;
	ld.shared.u32 	%r252, [%r251];
	add.s32 	%r253, %r252, %r90;
	st.shared.u32 	[%r251], %r253;
$L__BB695_17:
	add.s32 	%r91, %r314, 4;
	setp.lt.u32 	%p28, %r314, 12;
	mov.u32 	%r314, %r91;
	@%p28 bra 	$L__BB695_15;
	add.s32 	%r92, %r312, 16;
	setp.lt.u32 	%p29, %r312, 48;
	mov.u32 	%r312, %r92;
	@%p29 bra 	$L__BB695_12;
	mov.b32 	%r310, 32;
	mov.pred 	%p37, 0;
	@%p1 bra 	$L__BB695_9;
	ld.param.u64 	%rd25, [_Z9cuda_gemmIiLi128ELi4ELi1ELi1024ELi64ELi64ELi64ELi1ELi1EEviiiPT_S1_S1_iii_param_5];
	cvta.to.global.u64 	%rd3, %rd25;
	cvt.u32.u16 	%r255, %rs1;
	and.b32  	%r93, %r255, 3;
	setp.eq.s32 	%p31, %r93, 2;
	bar.sync 	0;
	mov.u32 	%r315, %r8;
	@%p31 bra 	$L__BB695_24;
	setp.eq.s32 	%p32, %r93, 3;
	shl.b32 	%r94, %r306, 10;
	or.b32  	%r256, %r94, %r8;
	mul.wide.s32 	%rd11, %r256, 4;
	add.s64 	%rd12, %rd3, %rd11;
	ld.shared.v4.u32 	{%r257, %r258, %r259, %r260}, [%r50];
	st.global.v4.u32 	[%rd12], {%r257, %r258, %r259, %r260};
	mov.u32 	%r315, %r16;
	@%p32 bra 	$L__BB695_24;
	setp.eq.s32 	%p33, %r93, 0;
	add.s32 	%r261, %r94, %r16;
	mul.wide.s32 	%rd13, %r261, 4;
	add.s64 	%rd14, %rd3, %rd13;
	shl.b32 	%r262, %r9, 2;
	add.s32 	%r95, %r50, %r262;
	ld.shared.v4.u32 	{%r263, %r264, %r265, %r266}, [%r95];
	st.global.v4.u32 	[%rd14], {%r263, %r264, %r265, %r266};
	mov.u32 	%r315, %r51;
	@%p33 bra 	$L__BB695_24;
	add.s32 	%r315, %r51, %r9;
	add.s32 	%r267, %r94, %r51;
	mul.wide.s32 	%rd15, %r267, 4;
	add.s64 	%rd16, %rd3, %rd15;
	add.s32 	%r269, %r95, %r262;
	ld.shared.v4.u32 	{%r270, %r271, %r272, %r273}, [%r269];
	st.global.v4.u32 	[%rd16], {%r270, %r271, %r272, %r273};
$L__BB695_24:
	setp.lt.u16 	%p34, %rs1, 2;
	@%p34 bra 	$L__BB695_26;
$L__BB695_25:
	shl.b32 	%r274, %r306, 10;
	add.s32 	%r275, %r274, %r315;
	mul.wide.s32 	%rd17, %r275, 4;
	add.s64 	%rd18, %rd3, %rd17;
	shl.b32 	%r276, %r315, 2;
	mov.u32 	%r277, _ZZ9cuda_gemmIiLi128ELi4ELi1ELi1024ELi64ELi64ELi64ELi1ELi1EEviiiPT_S1_S1_iiiE3Csh;
	add.s32 	%r278, %r277, %r276;
	ld.shared.v4.u32 	{%r279, %r280, %r281, %r282}, [%r278];
	st.global.v4.u32 	[%rd18], {%r279, %r280, %r281, %r282};
	add.s32 	%r283, %r315, %r9;
	add.s32 	%r284, %r274, %r283;
	mul.wide.s32 	%rd19, %r284, 4;
	add.s64 	%rd20, %rd3, %rd19;
	shl.b32 	%r285, %r9, 2;
	add.s32 	%r286, %r278, %r285;
	ld.shared.v4.u32 	{%r287, %r288, %r289, %r290}, [%r286];
	st.global.v4.u32 	[%rd20], {%r287, %r288, %r289, %r290};
	add.s32 	%r291, %r283, %r9;
	add.s32 	%r292, %r274, %r291;
	mul.wide.s32 	%rd21, %r292, 4;
	add.s64 	%rd22, %rd3, %rd21;
	add.s32 	%r293, %r286, %r285;
	ld.shared.v4.u32 	{%r294, %r295, %r296, %r297}, [%r293];
	st.global.v4.u32 	[%rd22], {%r294, %r295, %r296, %r297};
	add.s32 	%r298, %r291, %r9;
	add.s32 	%r299, %r274, %r298;
	mul.wide.s32 	%rd23, %r299, 4;
	add.s64 	%rd24, %rd3, %rd23;
	add.s32 	%r300, %r293, %r285;
	ld.shared.v4.u32 	{%r301, %r302, %r303, %r304}, [%r300];
	st.global.v4.u32 	[%rd24], {%r301, %r302, %r303, %r304};
	add.s32 	%r315, %r298, %r9;
	setp.lt.u32 	%p35, %r315, 1024;
	@%p35 bra 	$L__BB695_25;
$L__BB695_26:
	add.s32 	%r306, %r306, %r6;
	shl.b32 	%r305, %r6, 2;
	setp.lt.u32 	%p36, %r306, %r305;
	@%p36 bra 	$L__BB695_2;
$L__BB695_27:
	ret;

}
	// .globl	_Z9cuda_gemmIiLi128ELi4ELi1ELi1024ELi128ELi128ELi64ELi0ELi0EEviiiPT_S1_S1_iii
.visible .entry _Z9cuda_gemmIiLi128ELi4ELi1ELi1024ELi128ELi128ELi64ELi0ELi0EEviiiPT_S1_S1_iii(
	.param .u32 _Z9cuda_gemmIiLi128ELi4ELi1ELi1024ELi128ELi128ELi64ELi0ELi0EEviiiPT_S1_S1_iii_param_0,
	.param .u32 _Z9cuda_gemmIiLi128ELi4ELi1ELi1024ELi128ELi128ELi64ELi0ELi0EEviiiPT_S1_S1_iii_param_1,
	.param .u32 _Z9cuda_gemmIiLi128ELi4ELi1ELi1024ELi128ELi128ELi64ELi0ELi0EEviiiPT_S1_S1_iii_param_2,
	.param .u64 .ptr .align 1 _Z9cuda_gemmIiLi128ELi4ELi1ELi1024ELi128ELi128ELi64ELi0ELi0EEviiiPT_S1_S1_iii_param_3,
	.param .u64 .ptr .align 1 _Z9cuda_gemmIiLi128ELi4ELi1ELi1024ELi128ELi128ELi64ELi0ELi0EEviiiPT_S1_S1_iii_param_4,
	.param .u64 .ptr .align 1 _Z9cuda_gemmIiLi128ELi4ELi1ELi1024ELi128ELi128ELi64ELi0ELi0EEviiiPT_S1_S1_iii_param_5,
	.param .u32 _Z9cuda_gemmIiLi128ELi4ELi1ELi1024ELi128ELi128ELi64ELi0ELi0EEviiiPT_S1_S1_iii_param_6,
	.param .u32 _Z9cuda_gemmIiLi128ELi4ELi1ELi1024ELi128ELi128ELi64ELi0ELi0EEviiiPT_S1_S1_iii_param_7,
	.param .u32 _Z9cuda_gemmIiLi128ELi4ELi1ELi1024ELi128ELi128ELi64ELi0ELi0EEviiiPT_S1_S1_iii_param_8
)
.maxntid 128
{
	.reg .pred 	%p<90>;
	.reg .b16 	%rs<8>;
	.reg .b32 	%r<539>;
	.reg .b64 	%rd<28>;
	// demoted variable
	.shared .align 128 .b8 _ZZ9cuda_gemmIiLi128ELi4ELi1ELi1024ELi128ELi128ELi64ELi0ELi0EEviiiPT_S1_S1_iiiE11kron_fac_sh[2112];
	// demoted variable
	.shared .align 128 .b8 _ZZ9cuda_gemmIiLi128ELi4ELi1ELi1024ELi128ELi128ELi64ELi0ELi0EEviiiPT_S1_S1_iiiE3Ash[1024];
	// demoted variable
	.shared .align 128 .b8 _ZZ9cuda_gemmIiLi128ELi4ELi1ELi1024ELi128ELi128ELi64ELi0ELi0EEviiiPT_S1_S1_iiiE3Csh[2048];
	ld.param.u64 	%rd4, [_Z9cuda_gemmIiLi128ELi4ELi1ELi1024ELi128ELi128ELi64ELi0ELi0EEviiiPT_S1_S1_iii_param_3];
	ld.param.u64 	%rd5, [_Z9cuda_gemmIiLi128ELi4ELi1ELi1024ELi128ELi128ELi64ELi0ELi0EEviiiPT_S1_S1_iii_param_4];
	ld.param.u32 	%r192, [_Z9cuda_gemmIiLi128ELi4ELi1ELi1024ELi128ELi128ELi64ELi0ELi0EEviiiPT_S1_S1_iii_param_6];
	ld.param.u32 	%r193, [_Z9cuda_gemmIiLi128ELi4ELi1ELi1024ELi128ELi128ELi64ELi0ELi0EEviiiPT_S1_S1_iii_param_7];
	mov.u32 	%r1, %tid.x;
	div.s32 	%r2, 1024, %r193;
	min.s32 	%r194, %r2, 64;
	shl.b32 	%r3, %r194, 1;
	div.u32 	%r5, %r1, %r3;
	mul.lo.s32 	%r195, %r5, %r3;
	sub.s32 	%r196, %r1, %r195;
	shr.u32 	%r4, %r196, 1;
	mov.u32 	%r496, %ctaid.y;
	mov.u32 	%r197, %nctaid.y;
	shl.b32 	%r198, %r197, 2;
	setp.ge.u32 	%p2, %r496, %r198;
	@%p2 bra 	$L__BB696_96;
	ld.param.u32 	%r493, [_Z9cuda_gemmIiLi128ELi4ELi1ELi1024ELi128ELi128ELi64ELi0ELi0EEviiiPT_S1_S1_iii_param_2];
	and.b32  	%r7, %r1, 1;
	mov.u32 	%r199, %ctaid.x;
	shr.u32 	%r200, %r199, 1;
	and.b32  	%r201, %r199, 1;
	mov.u32 	%r202, %ntid.x;
	shl.b32 	%r8, %r202, 2;
	shl.b32 	%r203, %r199, 6;
	and.b32  	%r204, %r203, 64;
	and.b32  	%r205, %r1, 15;
	or.b32  	%r9, %r204, %r205;
	mov.u32 	%r206, _ZZ9cuda_gemmIiLi128ELi4ELi1ELi1024ELi128ELi128ELi64ELi0ELi0EEviiiPT_S1_S1_iiiE11kron_fac_sh;
	mad.lo.s32 	%r10, %r205, 132, %r206;
	shr.u32 	%r11, %r202, 4;
	and.b32  	%r12, %r4, 15;
	shl.b32 	%r207, %r1, 4;
	and.b32  	%r13, %r207, 16;
	min.s32 	%r14, %r192, 16;
	shr.u32 	%r208, %r493, 31;
	add.s32 	%r209, %r493, %r208;
	shr.s32 	%r210, %r209, 1;
	mul.lo.s32 	%r211, %r210, %r201;
	mad.lo.s32 	%r15, %r2, %r200, %r211;
	add.s32 	%r212, %r1, %r202;
	cvt.u16.u32 	%rs2, %r212;
	xor.b16  	%rs3, %rs2, 511;
	cvt.u16.u32 	%rs4, %r202;
	div.u16 	%rs5, %rs3, %rs4;
	and.b16  	%rs1, %rs5, 3;
	add.s32 	%r213, %r4, 1;
	and.b32  	%r16, %r213, 15;
	add.s32 	%r214, %r4, 2;
	and.b32  	%r17, %r214, 15;
	add.s32 	%r215, %r4, 3;
	and.b32  	%r18, %r215, 15;
	add.s32 	%r216, %r4, 4;
	and.b32  	%r19, %r216, 15;
	add.s32 	%r217, %r4, 5;
	and.b32  	%r20, %r217, 15;
	add.s32 	%r218, %r4, 6;
	and.b32  	%r21, %r218, 15;
	add.s32 	%r219, %r4, 7;
	and.b32  	%r22, %r219, 15;
	xor.b32  	%r23, %r12, 8;
	add.s32 	%r220, %r4, 9;
	and.b32  	%r24, %r220, 15;
	add.s32 	%r221, %r4, 10;
	and.b32  	%r25, %r221, 15;
	add.s32 	%r222, %r4, 11;
	and.b32  	%r26, %r222, 15;
	add.s32 	%r223, %r4, 12;
	and.b32  	%r27, %r223, 15;
	add.s32 	%r224, %r4, 13;
	and.b32  	%r28, %r224, 15;
	add.s32 	%r225, %r4, 14;
	and.b32  	%r29, %r225, 15;
	add.s32 	%r226, %r4, -1;
	and.b32  	%r30, %r226, 15;
	or.b32  	%r31, %r13, %r12;
	or.b32  	%r32, %r13, %r16;
	or.b32  	%r33, %r13, %r17;
	or.b32  	%r34, %r13, %r18;
	or.b32  	%r35, %r13, %r19;
	or.b32  	%r36, %r13, %r20;
	or.b32  	%r37, %r13, %r21;
	or.b32  	%r38, %r13, %r22;
	or.b32  	%r39, %r13, %r23;
	or.b32  	%r40, %r13, %r24;
	or.b32  	%r41, %r13, %r25;
	or.b32  	%r42, %r13, %r26;
	or.b32  	%r43, %r13, %r27;
	or.b32  	%r44, %r13, %r28;
	or.b32  	%r45, %r13, %r29;
	or.b32  	%r46, %r13, %r30;
	setp.lt.s32 	%p3, %r12, %r193;
	selp.b32 	%r227, 0, %r193, %p3;
	sub.s32 	%r47, %r12, %r227;
	add.s32 	%r228, %r12, 1;
	setp.lt.s32 	%p4, %r228, %r193;
	selp.b32 	%r229, 0, %r193, %p4;
	sub.s32 	%r48, %r228, %r229;
	add.s32 	%r230, %r12, 2;
	setp.lt.s32 	%p5, %r230, %r193;
	selp.b32 	%r231, 0, %r193, %p5;
	sub.s32 	%r49, %r230, %r231;
	add.s32 	%r232, %r12, 3;
	setp.lt.s32 	%p6, %r232, %r193;
	selp.b32 	%r233, 0, %r193, %p6;
	sub.s32 	%r50, %r232, %r233;
	add.s32 	%r234, %r12, 4;
	setp.lt.s32 	%p7, %r234, %r193;
	selp.b32 	%r235, 0, %r193, %p7;
	sub.s32 	%r51, %r234, %r235;
	add.s32 	%r236, %r12, 5;
	setp.lt.s32 	%p8, %r236, %r193;
	selp.b32 	%r237, 0, %r193, %p8;
	sub.s32 	%r52, %r236, %r237;
	add.s32 	%r238, %r12, 6;
	setp.lt.s32 	%p9, %r238, %r193;
	selp.b32 	%r239, 0, %r193, %p9;
	sub.s32 	%r53, %r238, %r239;
	add.s32 	%r240, %r12, 7;
	setp.lt.s32 	%p10, %r240, %r193;
	selp.b32 	%r241, 0, %r193, %p10;
	sub.s32 	%r54, %r240, %r241;
	add.s32 	%r242, %r12, 8;
	setp.lt.s32 	%p11, %r242, %r193;
	selp.b32 	%r243, 0, %r193, %p11;
	sub.s32 	%r55, %r242, %r243;
	add.s32 	%r244, %r12, 9;
	setp.lt.s32 	%p12, %r244, %r193;
	selp.b32 	%r245, 0, %r193, %p12;
	sub.s32 	%r56, %r244, %r245;
	add.s32 	%r246, %r12, 10;
	setp.lt.s32 	%p13, %r246, %r193;
	selp.b32 	%r247, 0, %r193, %p13;
	sub.s32 	%r57, %r246, %r247;
	add.s32 	%r248, %r12, 11;
	setp.lt.s32 	%p14, %r248, %r193;
	selp.b32 	%r249, 0, %r193, %p14;
	sub.s32 	%r58, %r248, %r249;
	add.s32 	%r250, %r12, 12;
	setp.lt.s32 	%p15, %r250, %r193;
	selp.b32 	%r251, 0, %r193, %p15;
	sub.s32 	%r59, %r250, %r251;
	add.s32 	%r252, %r12, 13;
	setp.lt.s32 	%p16, %r252, %r193;
	selp.b32 	%r253, 0, %r193, %p16;
	sub.s32 	%r60, %r252, %r253;
	add.s32 	%r254, %r12, 14;
	setp.lt.s32 	%p17, %r254, %r193;
	selp.b32 	%r255, 0, %r193, %p17;
	sub.s32 	%r61, %r254, %r255;
	add.s32 	%r256, %r12, 15;
	setp.lt.s32 	%p18, %r256, %r193;
	selp.b32 	%r257, 0, %r193, %p18;
	sub.s32 	%r62, %r256, %r257;
	cvt.u16.u32 	%rs6, %r3;
	div.s16 	%rs7, 128, %rs6;
	cvt.s32.s16 	%r63, %rs7;
	and.b32  	%r64, %r1, 31;
	cvta.to.global.u64 	%rd1, %rd5;
	cvta.to.global.u64 	%rd2, %rd4;
	shl.b32 	%r350, %r64, 2;
	shl.b32 	%r353, %r31, 2;
	shl.b32 	%r356, %r32, 2;
	shl.b32 	%r359, %r33, 2;
	shl.b32 	%r362, %r34, 2;
	shl.b32 	%r365, %r35, 2;
	shl.b32 	%r368, %r36, 2;
	shl.b32 	%r371, %r37, 2;
	shl.b32 	%r374, %r38, 2;
	shl.b32 	%r377, %r39, 2;
	shl.b32 	%r380, %r40, 2;
	shl.b32 	%r383, %r41, 2;
	shl.b32 	%r386, %r42, 2;
	shl.b32 	%r389, %r43, 2;
	shl.b32 	%r392, %r44, 2;
	shl.b32 	%r395, %r45, 2;
	shl.b32 	%r398, %r46, 2;
$L__BB696_2:
	mov.u32 	%r66, %ntid.x;
	setp.eq.s16 	%p19, %rs1, 2;
	mov.u32 	%r497, %r1;
	@%p19 bra 	$L__BB696_6;
	add.s32 	%r497, %r1, %r66;
	setp.eq.s16 	%p20, %rs1, 3;
	shl.b32 	%r258, %r1, 2;
	mov.u32 	%r259, _ZZ9cuda_gemmIiLi128ELi4ELi1ELi1024ELi128ELi128ELi64ELi0ELi0EEviiiPT_S1_S1_iiiE3Csh;
	add.s32 	%r68, %r259, %r258;
	mov.b32 	%r260, 0;
	st.shared.u32 	[%r68], %r260;
	@%p20 bra 	$L__BB696_6;
	add.s32 	%r261, %r1, %r66;
	add.s32 	%r497, %r261, %r66;
	setp.eq.s16 	%p21, %rs1, 0;
	add.s32 	%r70, %r68, %r8;
	mov.b32 	%r262, 0;
	st.shared.u32 	[%r70], %r262;
	@%p21 bra 	$L__BB696_6;
	add.s32 	%r497, %r497, %r66;
	add.s32 	%r263, %r70, %r8;
	mov.b32 	%r264, 0;
	st.shared.u32 	[%r263], %r264;
$L__BB696_6:
	shl.b32 	%r265, %r497, 2;
	mov.u32 	%r266, _ZZ9cuda_gemmIiLi128ELi4ELi1ELi1024ELi128ELi128ELi64ELi0ELi0EEviiiPT_S1_S1_iiiE3Csh;
	add.s32 	%r498, %r266, %r265;
$L__BB696_7:
	mov.b32 	%r267, 0;
	st.shared.u32 	[%r498], %r267;
	add.s32 	%r268, %r498, %r8;
	st.shared.u32 	[%r268], %r267;
	shl.b32 	%r269, %r66, 3;
	add.s32 	%r270, %r498, %r269;
	st.shared.u32 	[%r270], %r267;
	mad.lo.s32 	%r271, %r66, 12, %r498;
	st.shared.u32 	[%r271], %r267;
	add.s32 	%r497, %r497, %r8;
	shl.b32 	%r272, %r66, 4;
	add.s32 	%r498, %r498, %r272;
	setp.lt.u32 	%p22, %r497, 512;
	@%p22 bra 	$L__BB696_7;
	mov.b32 	%r500, 0;
	mov.pred 	%p89, -1;
$L__BB696_9:
	mov.pred 	%p1, %p89;
	mov.u32 	%r274, %ctaid.z;
	shl.b32 	%r79, %r274, 6;
	setp.gt.u32 	%p24, %r1, 63;
	@%p24 bra 	$L__BB696_12;
	ld.param.u32 	%r494, [_Z9cuda_gemmIiLi128ELi4ELi1ELi1024ELi128ELi128ELi64ELi0ELi0EEviiiPT_S1_S1_iii_param_2];
	shl.b32 	%r501, %r1, 2;
	mov.u32 	%r275, %ctaid.x;
	shl.b32 	%r276, %r275, 9;
	and.b32  	%r277, %r276, -1024;
	add.s32 	%r278, %r277, %r79;
	mad.lo.s32 	%r279, %r496, %r494, %r278;
	add.s32 	%r81, %r279, %r500;
$L__BB696_11:
	shr.u32 	%r280, %r501, 5;
	and.b32  	%r281, %r501, 28;
	add.s32 	%r282, %r81, %r281;
	mad.lo.s32 	%r283, %r280, %r193, %r282;
	mul.wide.s32 	%rd7, %r283, 4;
	add.s64 	%rd8, %rd2, %rd7;
	ld.global.v4.u32 	{%r284, %r285, %r286, %r287}, [%rd8];
	shl.b32 	%r288, %r501, 2;
	mov.u32 	%r289, _ZZ9cuda_gemmIiLi128ELi4ELi1ELi1024ELi128ELi128ELi64ELi0ELi0EEviiiPT_S1_S1_iiiE3Ash;
	add.s32 	%r290, %r289, %r288;
	st.shared.v4.u32 	[%r290], {%r284, %r285, %r286, %r287};
	add.s32 	%r501, %r501, %r8;
	setp.lt.u32 	%p25, %r501, 256;
	@%p25 bra 	$L__BB696_11;
$L__BB696_12:
	add.s32 	%r82, %r500, %r79;
	mov.b32 	%r502, 0;
$L__BB696_13:
	mov.u32 	%r85, %r502;
	shr.u32 	%r503, %r1, 4;
	add.s32 	%r87, %r9, %r85;
$L__BB696_14:
	add.s32 	%r292, %r82, %r503;
	mad.lo.s32 	%r293, %r292, %r192, %r87;
	mul.wide.s32 	%rd9, %r293, 4;
	add.s64 	%rd10, %rd1, %rd9;
	ld.global.u32 	%r294, [%rd10];
	shl.b32 	%r295, %r503, 2;
	add.s32 	%r296, %r10, %r295;
	st.shared.u32 	[%r296], %r294;
	add.s32 	%r503, %r503, %r11;
	setp.lt.u32 	%p26, %r503, 32;
	@%p26 bra 	$L__BB696_14;
	setp.lt.s32 	%p27, %r2, 1;
	bar.sync 	0;
	@%p27 bra 	$L__BB696_88;
	mov.b32 	%r504, 0;
$L__BB696_17:
	setp.ge.s32 	%p28, %r5, %r14;
	add.s32 	%r91, %r504, %r4;
	shl.b32 	%r298, %r91, 5;
	or.b32  	%r299, %r298, %r13;
	add.s32 	%r300, %r299, %r12;
	shl.b32 	%r301, %r300, 2;
	mov.u32 	%r302, _ZZ9cuda_gemmIiLi128ELi4ELi1ELi1024ELi128ELi128ELi64ELi0ELi0EEviiiPT_S1_S1_iiiE3Ash;
	add.s32 	%r303, %r302, %r301;
	ld.shared.u32 	%r92, [%r303];
	add.s32 	%r304, %r299, %r16;
	shl.b32 	%r305, %r304, 2;
	add.s32 	%r306, %r302, %r305;
	ld.shared.u32 	%r93, [%r306];
	add.s32 	%r307, %r299, %r17;
	shl.b32 	%r308, %r307, 2;
	add.s32 	%r309, %r302, %r308;
	ld.shared.u32 	%r94, [%r309];
	add.s32 	%r310, %r299, %r18;
	shl.b32 	%r311, %r310, 2;
	add.s32 	%r312, %r302, %r311;
	ld.shared.u32 	%r95, [%r312];
	add.s32 	%r313, %r299, %r19;
	shl.b32 	%r314, %r313, 2;
	add.s32 	%r315, %r302, %r314;
	ld.shared.u32 	%r96, [%r315];
	add.s32 	%r316, %r299, %r20;
	shl.b32 	%r317, %r316, 2;
	add.s32 	%r318, %r302, %r317;
	ld.shared.u32 	%r97, [%r318];
	add.s32 	%r319, %r299, %r21;
	shl.b32 	%r320, %r319, 2;
	add.s32 	%r321, %r302, %r320;
	ld.shared.u32 	%r98, [%r321];
	add.s32 	%r322, %r299, %r22;
	shl.b32 	%r323, %r322, 2;
	add.s32 	%r324, %r302, %r323;
	ld.shared.u32 	%r99, [%r324];
	add.s32 	%r325, %r299, %r23;
	shl.b32 	%r326, %r325, 2;
	add.s32 	%r327, %r302, %r326;
	ld.shared.u32 	%r100, [%r327];
	add.s32 	%r328, %r299, %r24;
	shl.b32 	%r329, %r328, 2;
	add.s32 	%r330, %r302, %r329;
	ld.shared.u32 	%r101, [%r330];
	add.s32 	%r331, %r299, %r25;
	shl.b32 	%r332, %r331, 2;
	add.s32 	%r333, %r302, %r332;
	ld.shared.u32 	%r102, [%r333];
	add.s32 	%r334, %r299, %r26;
	shl.b32 	%r335, %r334, 2;
	add.s32 	%r336, %r302, %r335;
	ld.shared.u32 	%r103, [%r336];
	add.s32 	%r337, %r299, %r27;
	shl.b32 	%r338, %r337, 2;
	add.s32 	%r339, %r302, %r338;
	ld.shared.u32 	%r104, [%r339];
	add.s32 	%r340, %r299, %r28;
	shl.b32 	%r341, %r340, 2;
	add.s32 	%r342, %r302, %r341;
	ld.shared.u32 	%r105, [%r342];
	add.s32 	%r343, %r299, %r29;
	shl.b32 	%r344, %r343, 2;
	add.s32 	%r345, %r302, %r344;
	ld.shared.u32 	%r106, [%r345];
	add.s32 	%r346, %r299, %r30;
	shl.b32 	%r347, %r346, 2;
	add.s32 	%r348, %r302, %r347;
	ld.shared.u32 	%r107, [%r348];
	@%p28 bra 	$L__BB696_87;
	mov.u32 	%r505, %r5;
$L__BB696_19:
	setp.gt.u32 	%p29, %r193, 64;
	mov.u32 	%r349, _ZZ9cuda_gemmIiLi128ELi4ELi1ELi1024ELi128ELi128ELi64ELi0ELi0EEviiiPT_S1_S1_iiiE11kron_fac_sh;
	mad.lo.s32 	%r109, %r505, 132, %r349;
	add.s32 	%r351, %r109, %r350;
	ld.shared.u32 	%r110, [%r351];
	@%p29 bra 	$L__BB696_52;
	setp.eq.s32 	%p46, %r193, 0;
	mov.b32 	%r507, 0;
	@%p46 bra 	$L__BB696_22;
	shfl.sync.idx.b32	%r402|%p47, %r110, %r47, 31, -1;
	mul.lo.s32 	%r507, %r402, %r92;
$L__BB696_22:
	setp.lt.s32 	%p48, %r193, 2;
	@%p48 bra 	$L__BB696_24;
	shfl.sync.idx.b32	%r403|%p49, %r110, %r48, 31, -1;
	mad.lo.s32 	%r507, %r403, %r93, %r507;
$L__BB696_24:
	setp.lt.s32 	%p50, %r193, 3;
	@%p50 bra 	$L__BB696_26;
	shfl.sync.idx.b32	%r404|%p51, %r110, %r49, 31, -1;
	mad.lo.s32 	%r507, %r404, %r94, %r507;
$L__BB696_26:
	setp.lt.s32 	%p52, %r193, 4;
	@%p52 bra 	$L__BB696_28;
	shfl.sync.idx.b32	%r405|%p53, %r110, %r50, 31, -1;
	mad.lo.s32 	%r507, %r405, %r95, %r507;
$L__BB696_28:
	setp.lt.s32 	%p54, %r193, 5;
	@%p54 bra 	$L__BB696_30;
	shfl.sync.idx.b32	%r406|%p55, %r110, %r51, 31, -1;
	mad.lo.s32 	%r507, %r406, %r96, %r507;
$L__BB696_30:
	setp.lt.s32 	%p56, %r193, 6;
	@%p56 bra 	$L__BB696_32;
	shfl.sync.idx.b32	%r407|%p57, %r110, %r52, 31, -1;
	mad.lo.s32 	%r507, %r407, %r97, %r507;
$L__BB696_32:
	setp.lt.s32 	%p58, %r193, 7;
	@%p58 bra 	$L__BB696_34;
	shfl.sync.idx.b32	%r408|%p59, %r110, %r53, 31, -1;
	mad.lo.s32 	%r507, %r408, %r98, %r507;
$L__BB696_34:
	setp.lt.s32 	%p60, %r193, 8;
	@%p60 bra 	$L__BB696_36;
	shfl.sync.idx.b32	%r409|%p61, %r110, %r54, 31, -1;
	mad.lo.s32 	%r507, %r409, %r99, %r507;
$L__BB696_36:
	setp.lt.s32 	%p62, %r193, 9;
	@%p62 bra 	$L__BB696_38;
	shfl.sync.idx.b32	%r410|%p63, %r110, %r55, 31, -1;
	mad.lo.s32 	%r507, %r410, %r100, %r507;
$L__BB696_38:
	setp.lt.s32 	%p64, %r193, 10;
	@%p64 bra 	$L__BB696_40;
	shfl.sync.idx.b32	%r411|%p65, %r110, %r56, 31, -1;
	mad.lo.s32 	%r507, %r411, %r101, %r507;
$L__BB696_40:
	setp.lt.s32 	%p66, %r193, 11;
	@%p66 bra 	$L__BB696_42;
	shfl.sync.idx.b32	%r412|%p67, %r110, %r57, 31, -1;
	mad.lo.s32 	%r507, %r412, %r102, %r507;
$L__BB696_42:
	setp.lt.s32 	%p68, %r193, 12;
	@%p68 bra 	$L__BB696_44;
	shfl.sync.idx.b32	%r413|%p69, %r110, %r58, 31, -1;
	mad.lo.s32 	%r507, %r413, %r103, %r507;
$L__BB696_44:
	setp.lt.s32 	%p70, %r193, 13;
	@%p70 bra 	$L__BB696_46;
	shfl.sync.idx.b32	%r414|%p71, %r110, %r59, 31, -1;
	mad.lo.s32 	%r507, %r414, %r104, %r507;
$L__BB696_46:
	setp.lt.s32 	%p72, %r193, 14;
	@%p72 bra 	$L__BB696_48;
	shfl.sync.idx.b32	%r415|%p73, %r110, %r60, 31, -1;
	mad.lo.s32 	%r507, %r415, %r105, %r507;
$L__BB696_48:
	setp.lt.s32 	%p74, %r193, 15;
	@%p74 bra 	$L__BB696_50;
	shfl.sync.idx.b32	%r416|%p75, %r110, %r61, 31, -1;
	mad.lo.s32 	%r507, %r416, %r106, %r507;
$L__BB696_50:
	setp.lt.s32 	%p76, %r193, 16;
	@%p76 bra 	$L__BB696_84;
	shfl.sync.idx.b32	%r417|%p77, %r110, %r62, 31, -1;
	mad.lo.s32 	%r507, %r417, %r107, %r507;
	bra.uni 	$L__BB696_84;
$L__BB696_52:
	setp.lt.s32 	%p30, %r193, 1;
	mov.b32 	%r507, 0;
	@%p30 bra 	$L__BB696_54;
	add.s32 	%r354, %r109, %r353;
	ld.shared.u32 	%r355, [%r354];
	mul.lo.s32 	%r507, %r355, %r92;
$L__BB696_54:
	setp.lt.s32 	%p31, %r193, 2;
	@%p31 bra 	$L__BB696_56;
	add.s32 	%r357, %r109, %r356;
	ld.shared.u32 	%r358, [%r357];
	mad.lo.s32 	%r507, %r358, %r93, %r507;
$L__BB696_56:
	setp.lt.s32 	%p32, %r193, 3;
	@%p32 bra 	$L__BB696_58;
	add.s32 	%r360, %r109, %r359;
	ld.shared.u32 	%r361, [%r360];
	mad.lo.s32 	%r507, %r361, %r94, %r507;
$L__BB696_58:
	setp.lt.s32 	%p33, %r193, 4;
	@%p33 bra 	$L__BB696_60;
	add.s32 	%r363, %r109, %r362;
	ld.shared.u32 	%r364, [%r363];
	mad.lo.s32 	%r507, %r364, %r95, %r507;
$L__BB696_60:
	setp.lt.s32 	%p34, %r193, 5;
	@%p34 bra 	$L__BB696_62;
	add.s32 	%r366, %r109, %r365;
	ld.shared.u32 	%r367, [%r366];
	mad.lo.s32 	%r507, %r367, %r96, %r507;
$L__BB696_62:
	setp.lt.s32 	%p35, %r193, 6;
	@%p35 bra 	$L__BB696_64;
	add.s32 	%r369, %r109, %r368;
	ld.shared.u32 	%r370, [%r369];
	mad.lo.s32 	%r507, %r370, %r97, %r507;
$L__BB696_64:
	setp.lt.s32 	%p36, %r193, 7;
	@%p36 bra 	$L__BB696_66;
	add.s32 	%r372, %r109, %r371;
	ld.shared.u32 	%r373, [%r372];
	mad.lo.s32 	%r507, %r373, %r98, %r507;
$L__BB696_66:
	setp.lt.s32 	%p37, %r193, 8;
	@%p37 bra 	$L__BB696_68;
	add.s32 	%r375, %r109, %r374;
	ld.shared.u32 	%r376, [%r375];
	mad.lo.s32 	%r507, %r376, %r99, %r507;
$L__BB696_68:
	setp.lt.s32 	%p38, %r193, 9;
	@%p38 bra 	$L__BB696_70;
	add.s32 	%r378, %r109, %r377;
	ld.shared.u32 	%r379, [%r378];
	mad.lo.s32 	%r507, %r379, %r100, %r507;
$L__BB696_70:
	setp.lt.s32 	%p39, %r193, 10;
	@%p39 bra 	$L__BB696_72;
	add.s32 	%r381, %r109, %r380;
	ld.shared.u32 	%r382, [%r381];
	mad.lo.s32 	%r507, %r382, %r101, %r507;
$L__BB696_72:
	setp.lt.s32 	%p40, %r193, 11;
	@%p40 bra 	$L__BB696_74;
	add.s32 	%r384, %r109, %r383;
	ld.shared.u32 	%r385, [%r384];
	mad.lo.s32 	%r507, %r385, %r102, %r507;
$L__BB696_74:
	setp.lt.s32 	%p41, %r193, 12;
	@%p41 bra 	$L__BB696_76;
	add.s32 	%r387, %r109, %r386;
	ld.shared.u32 	%r388, [%r387];
	mad.lo.s32 	%r507, %r388, %r103, %r507;
$L__BB696_76:
	setp.lt.s32 	%p42, %r193, 13;
	@%p42 bra 	$L__BB696_78;
	add.s32 	%r390, %r109, %r389;
	ld.shared.u32 	%r391, [%r390];
	mad.lo.s32 	%r507, %r391, %r104, %r507;
$L__BB696_78:
	setp.lt.s32 	%p43, %r193, 14;
	@%p43 bra 	$L__BB696_80;
	add.s32 	%r393, %r109, %r392;
	ld.shared.u32 	%r394, [%r393];
	mad.lo.s32 	%r507, %r394, %r105, %r507;
$L__BB696_80:
	setp.lt.s32 	%p44, %r193, 15;
	@%p44 bra 	$L__BB696_82;
	add.s32 	%r396, %r109, %r395;
	ld.shared.u32 	%r397, [%r396];
	mad.lo.s32 	%r507, %r397, %r106, %r507;
$L__BB696_82:
	setp.lt.s32 	%p45, %r193, 16;
	@%p45 bra 	$L__BB696_84;
	add.s32 	%r399, %r109, %r398;
	ld.shared.u32 	%r400, [%r399];
	mad.lo.s32 	%r507, %r400, %r107, %r507;
$L__BB696_84:
	setp.ne.s32 	%p78, %r7, 0;
	add.s32 	%r418, %r505, %r85;
	mad.lo.s32 	%r174, %r418, %r2, %r91;
	shfl.sync.down.b32	%r419|%p79, %r507, 1, 7711, -1;
	add.s32 	%r175, %r419, %r507;
	@%p78 bra 	$L__BB696_86;
	shl.b32 	%r420, %r174, 2;
	mov.u32 	%r421, _ZZ9cuda_gemmIiLi128ELi4ELi1ELi1024ELi128ELi128ELi64ELi0ELi0EEviiiPT_S1_S1_iiiE3Csh;
	add.s32 	%r422, %r421, %r420;
	ld.shared.u32 	%r423, [%r422];
	add.s32 	%r424, %r423, %r175;
	st.shared.u32 	[%r422], %r424;
$L__BB696_86:
	add.s32 	%r505, %r505, %r63;
	setp.lt.s32 	%p80, %r505, %r14;
	@%p80 bra 	$L__BB696_19;
$L__BB696_87:
	add.s32 	%r504, %r504, %r3;
	setp.lt.s32 	%p81, %r504, %r2;
	@%p81 bra 	$L__BB696_17;
$L__BB696_88:
	add.s32 	%r502, %r85, 16;
	setp.lt.u32 	%p82, %r85, 48;
	@%p82 bra 	$L__BB696_13;
	mov.b32 	%r500, 32;
	mov.pred 	%p89, 0;
	@%p1 bra 	$L__BB696_9;
	ld.param.u32 	%r495, [_Z9cuda_gemmIiLi128ELi4ELi1ELi1024ELi128ELi128ELi64ELi0ELi0EEviiiPT_S1_S1_iii_param_2];
	ld.param.u32 	%r492, [_Z9cuda_gemmIiLi128ELi4ELi1ELi1024ELi128ELi128ELi64ELi0ELi0EEviiiPT_S1_S1_iii_param_1];
	mov.u32 	%r179, %ntid.x;
	bar.sync 	0;
	div.s32 	%r180, %r495, %r193;
	mad.lo.s32 	%r181, %r496, %r492, %r15;
	mov.u32 	%r537, %r1;
	@%p19 bra 	$L__BB696_94;
	ld.param.u64 	%rd26, [_Z9cuda_gemmIiLi128ELi4ELi1ELi1024ELi128ELi128ELi64ELi0ELi0EEviiiPT_S1_S1_iii_param_5];
	add.s32 	%r537, %r1, %r179;
	setp.eq.s16 	%p85, %rs1, 3;
	div.s32 	%r426, %r1, %r2;
	mul.lo.s32 	%r427, %r426, %r2;
	sub.s32 	%r428, %r1, %r427;
	mad.lo.s32 	%r429, %r180, %r426, %r181;
	add.s32 	%r430, %r429, %r428;
	cvta.to.global.u64 	%rd3, %rd26;
	mul.wide.s32 	%rd11, %r430, 4;
	add.s64 	%rd12, %rd3, %rd11;
	shl.b32 	%r431, %r1, 2;
	mov.u32 	%r432, _ZZ9cuda_gemmIiLi128ELi4ELi1ELi1024ELi128ELi128ELi64ELi0ELi0EEviiiPT_S1_S1_iiiE3Csh;
	add.s32 	%r183, %r432, %r431;
	ld.shared.u32 	%r433, [%r183];
	atom.global.add.u32 	%r434, [%rd12], %r433;
	@%p85 bra 	$L__BB696_94;
	add.s32 	%r435, %r1, %r179;
	add.s32 	%r184, %r435, %r179;
	setp.eq.s16 	%p86, %rs1, 0;
	div.s32 	%r436, %r537, %r2;
	mul.lo.s32 	%r437, %r436, %r2;
	sub.s32 	%r438, %r537, %r437;
	mad.lo.s32 	%r439, %r180, %r436, %r181;
	add.s32 	%r440, %r439, %r438;
	mul.wide.s32 	%rd13, %r440, 4;
	add.s64 	%rd14, %rd3, %rd13;
	add.s32 	%r441, %r183, %r8;
	ld.shared.u32 	%r442, [%r441];
	atom.global.add.u32 	%r443, [%rd14], %r442;
	mov.u32 	%r537, %r184;
	@%p86 bra 	$L__BB696_94;
	add.s32 	%r537, %r184, %r179;
	div.s32 	%r444, %r184, %r2;
	mul.lo.s32 	%r445, %r444, %r2;
	sub.s32 	%r446, %r184, %r445;
	mad.lo.s32 	%r447, %r180, %r444, %r181;
	add.s32 	%r448, %r447, %r446;
	mul.wide.s32 	%rd15, %r448, 4;
	add.s64 	%rd16, %rd3, %rd15;
	add.s32 	%r449, %r183, %r8;
	add.s32 	%r450, %r449, %r8;
	ld.shared.u32 	%r451, [%r450];
	atom.global.add.u32 	%r452, [%rd16], %r451;
$L__BB696_94:
	ld.param.u64 	%rd27, [_Z9cuda_gemmIiLi128ELi4ELi1ELi1024ELi128ELi128ELi64ELi0ELi0EEviiiPT_S1_S1_iii_param_5];
	div.s32 	%r453, %r537, %r2;
	mul.lo.s32 	%r454, %r453, %r2;
	sub.s32 	%r455, %r537, %r454;
	mad.lo.s32 	%r456, %r180, %r453, %r181;
	add.s32 	%r457, %r456, %r455;
	cvta.to.global.u64 	%rd17, %rd27;
	mul.wide.s32 	%rd18, %r457, 4;
	add.s64 	%rd19, %rd17, %rd18;
	shl.b32 	%r458, %r537, 2;
	mov.u32 	%r459, _ZZ9cuda_gemmIiLi128ELi4ELi1ELi1024ELi128ELi128ELi64ELi0ELi0EEviiiPT_S1_S1_iiiE3Csh;
	add.s32 	%r460, %r459, %r458;
	ld.shared.u32 	%r461, [%r460];
	atom.global.add.u32 	%r462, [%rd19], %r461;
	add.s32 	%r463, %r537, %r179;
	div.s32 	%r464, %r463, %r2;
	mul.lo.s32 	%r465, %r464, %r2;
	sub.s32 	%r466, %r463, %r465;
	mad.lo.s32 	%r467, %r180, %r464, %r181;
	add.s32 	%r468, %r467, %r466;
	mul.wide.s32 	%rd20, %r468, 4;
	add.s64 	%rd21, %rd17, %rd20;
	add.s32 	%r469, %r460, %r8;
	ld.shared.u32 	%r470, [%r469];
	atom.global.add.u32 	%r471, [%rd21], %r470;
	add.s32 	%r472, %r463, %r179;
	div.s32 	%r473, %r472, %r2;
	mul.lo.s32 	%r474, %r473, %r2;
	sub.s32 	%r475, %r472, %r474;
	mad.lo.s32 	%r476, %r180, %r473, %r181;
	add.s32 	%r477, %r476, %r475;
	mul.wide.s32 	%rd22, %r477, 4;
	add.s64 	%rd23, %rd17, %rd22;
	add.s32 	%r478, %r469, %r8;
	ld.shared.u32 	%r479, [%r478];
	atom.global.add.u32 	%r480, [%rd23], %r479;
	add.s32 	%r481, %r472, %r179;
	div.s32 	%r482, %r481, %r2;
	mul.lo.s32 	%r483, %r482, %r2;
	sub.s32 	%r484, %r481, %r483;
	mad.lo.s32 	%r485, %r180, %r482, %r181;
	add.s32 	%r486, %r485, %r484;
	mul.wide.s32 	%rd24, %r486, 4;
	add.s64 	%rd25, %rd17, %rd24;
	add.s32 	%r487, %r478, %r8;
	ld.shared.u32 	%r488, [%r487];
	atom.global.add.u32 	%r489, [%rd25], %r488;
	add.s32 	%r537, %r481, %r179;
	setp.lt.u32 	%p87, %r537, 512;
	@%p87 bra 	$L__BB696_94;
	mov.u32 	%r490, %nctaid.y;
	add.s32 	%r496, %r496, %r490;
	shl.b32 	%r491, %r490, 2;
	setp.lt.u32 	%p88, %r496, %r491;
	@%p88 bra 	$L__BB696_2;
$L__BB696_96:
	ret;

}
	// .globl	_Z9cuda_gemmIiLi128ELi4ELi1ELi1024ELi128ELi128ELi64ELi0ELi1EEviiiPT_S1_S1_iii
.visible .entry _Z9cuda_gemmIiLi128ELi4ELi1ELi1024ELi128ELi128ELi64ELi0ELi1EEviiiPT_S1_S1_iii(
	.param .u32 _Z9cuda_gemmIiLi128ELi4ELi1ELi1024ELi128ELi128ELi64ELi0ELi1EEviiiPT_S1_S1_iii_param_0,
	.param .u32 _Z9cuda_gemmIiLi128ELi4ELi1ELi1024ELi128ELi128ELi64ELi0ELi1EEviiiPT_S1_S1_iii_param_1,
	.param .u32 _Z9cuda_gemmIiLi128ELi4ELi1ELi1024ELi128ELi128ELi64ELi0ELi1EEviiiPT_S1_S1_iii_param_2,
	.param .u64 .ptr .align 1 _Z9cuda_gemmIiLi128ELi4ELi1ELi1024ELi128ELi128ELi64ELi0ELi1EEviiiPT_S1_S1_iii_param_3,
	.param .u64 .ptr .align 1 _Z9cuda_gemmIiLi128ELi4ELi1ELi1024ELi128ELi128ELi64ELi0ELi1EEviiiPT_S1_S1_iii_param_4,
	.param .u64 .ptr .align 1 _Z9cuda_gemmIiLi128ELi4ELi1ELi1024ELi128ELi128ELi64ELi0ELi1EEviiiPT_S1_S1_iii_param_5,
	.param .u32 _Z9cuda_gemmIiLi128ELi4ELi1ELi1024ELi128ELi128ELi64ELi0ELi1EEviiiPT_S1_S1_iii_param_6,
	.param .u32 _Z9cuda_gemmIiLi128ELi4ELi1ELi1024ELi128ELi128ELi64ELi0ELi1EEviiiPT_S1_S1_iii_param_7,
	.param .u32 _Z9cuda_gemmIiLi128ELi4ELi1ELi1024ELi128ELi128ELi64ELi0ELi1EEviiiPT_S1_S1_iii_param_8
)
.maxntid 128
{
	.reg .pred 	%p<22>;
	.reg .b16 	%rs<6>;
	.reg .b32 	%r<299>;
	.reg .b64 	%rd<25>;
	// demoted variable
	.shared .align 128 .b8 _ZZ9cuda_gemmIiLi128ELi4ELi1ELi1024ELi128ELi128ELi64ELi0ELi1EEviiiPT_S1_S1_iiiE11kron_fac_sh[2112];
	// demoted variable
	.shared .align 128 .b8 _ZZ9cuda_gemmIiLi128ELi4ELi1ELi1024ELi128ELi128ELi64ELi0ELi1EEviiiPT_S1_S1_iiiE3Ash[1024];
	// demoted variable
	.shared .align 128 .b8 _ZZ9cuda_gemmIiLi128ELi4ELi1ELi1024ELi128ELi128ELi64ELi0ELi1EEviiiPT_S1_S1_iiiE3Csh[2048];
	ld.param.u32 	%r85, [_Z9cuda_gemmIiLi128ELi4ELi1ELi1024ELi128ELi128ELi64ELi0ELi1EEviiiPT_S1_S1_iii_param_1];
	ld.param.u32 	%r86, [_Z9cuda_gemmIiLi128ELi4ELi1ELi1024ELi128ELi128ELi64ELi0ELi1EEviiiPT_S1_S1_iii_param_2];
	ld.param.u64 	%rd4, [_Z9cuda_gemmIiLi128ELi4ELi1ELi1024ELi128ELi128ELi64ELi0ELi1EEviiiPT_S1_S1_iii_param_3];
	ld.param.u64 	%rd5, [_Z9cuda_gemmIiLi128ELi4ELi1ELi1024ELi128ELi128ELi64ELi0ELi1EEviiiPT_S1_S1_iii_param_4];
	ld.param.u64 	%rd6, [_Z9cuda_gemmIiLi128ELi4ELi1ELi1024ELi128ELi128ELi64ELi0ELi1EEviiiPT_S1_S1_iii_param_5];
	cvta.to.global.u64 	%rd1, %rd6;
	mov.u32 	%r1, %tid.x;
	shr.u32 	%r87, %r1, 1;
	and.b32  	%r2, %r87, 7;
	shr.u32 	%r3, %r1, 4;
	mov.u32 	%r288, %ctaid.y;
	mov.u32 	%r5, %nctaid.y;
	shl.b32 	%r6, %r5, 2;
	setp.ge.u32 	%p2, %r288, %r6;
	@%p2 bra 	$L__BB697_27;
	and.b32  	%r7, %r1, 1;
	mov.u32 	%r88, %ctaid.x;
	shr.u32 	%r89, %r88, 1;
	and.b32  	%r90, %r88, 1;
	mov.u32 	%r91, %ctaid.z;
	mov.u32 	%r8, %ntid.x;
	shl.b32 	%r92, %r89, 10;
	shl.b32 	%r9, %r91, 6;
	add.s32 	%r10, %r92, %r9;
	shl.b32 	%r11, %r8, 2;
	shl.b32 	%r93, %r88, 6;
	and.b32  	%r94, %r93, 64;
	and.b32  	%r95, %r1, 15;
	or.b32  	%r12, %r94, %r95;
	mov.u32 	%r96, _ZZ9cuda_gemmIiLi128ELi4ELi1ELi1024ELi128ELi128ELi64ELi0ELi1EEviiiPT_S1_S1_iiiE11kron_fac_sh;
	mad.lo.s32 	%r13, %r95, 132, %r96;
	shr.u32 	%r14, %r8, 4;
	shl.b32 	%r97, %r1, 4;
	and.b32  	%r98, %r97, 16;
	shl.b32 	%r99, %r2, 5;
	or.b32  	%r100, %r99, %r98;
	shr.u32 	%r101, %r86, 31;
	add.s32 	%r102, %r86, %r101;
	shr.s32 	%r103, %r102, 1;
	shl.b32 	%r104, %r89, 3;
	shr.s32 	%r105, %r86, 31;
	shr.u32 	%r106, %r105, 25;
	add.s32 	%r107, %r86, %r106;
	shr.s32 	%r15, %r107, 7;
	mad.lo.s32 	%r16, %r103, %r90, %r104;
	add.s32 	%r17, %r1, %r8;
	cvt.u16.u32 	%rs2, %r17;
	xor.b16  	%rs3, %rs2, 511;
	cvt.u16.u32 	%rs4, %r8;
	div.u16 	%rs5, %rs3, %rs4;
	and.b16  	%rs1, %rs5, 3;
	shl.b32 	%r108, %r1, 2;
	mov.u32 	%r109, _ZZ9cuda_gemmIiLi128ELi4ELi1ELi1024ELi128ELi128ELi64ELi0ELi1EEviiiPT_S1_S1_iiiE3Csh;
	add.s32 	%r18, %r109, %r108;
	add.s32 	%r19, %r18, %r11;
	add.s32 	%r20, %r17, %r8;
	or.b32  	%r110, %r100, %r2;
	shl.b32 	%r111, %r110, 2;
	mov.u32 	%r112, _ZZ9cuda_gemmIiLi128ELi4ELi1ELi1024ELi128ELi128ELi64ELi0ELi1EEviiiPT_S1_S1_iiiE3Ash;
	add.s32 	%r21, %r112, %r111;
	or.b32  	%r113, %r2, 8;
	or.b32  	%r114, %r100, %r113;
	shl.b32 	%r115, %r114, 2;
	add.s32 	%r22, %r112, %r115;
	add.s32 	%r116, %r2, 9;
	and.b32  	%r117, %r116, 15;
	or.b32  	%r118, %r100, %r117;
	shl.b32 	%r119, %r118, 2;
	add.s32 	%r23, %r112, %r119;
	add.s32 	%r120, %r2, 10;
	and.b32  	%r121, %r120, 15;
	or.b32  	%r122, %r100, %r121;
	shl.b32 	%r123, %r122, 2;
	add.s32 	%r24, %r112, %r123;
	add.s32 	%r124, %r2, 11;
	and.b32  	%r125, %r124, 15;
	or.b32  	%r126, %r100, %r125;
	shl.b32 	%r127, %r126, 2;
	add.s32 	%r25, %r112, %r127;
	add.s32 	%r128, %r2, 12;
	and.b32  	%r129, %r128, 15;
	or.b32  	%r130, %r100, %r129;
	shl.b32 	%r131, %r130, 2;
	add.s32 	%r26, %r112, %r131;
	add.s32 	%r132, %r2, 13;
	and.b32  	%r133, %r132, 15;
	or.b32  	%r134, %r100, %r133;
	shl.b32 	%r135, %r134, 2;
	add.s32 	%r27, %r112, %r135;
	add.s32 	%r136, %r2, 14;
	and.b32  	%r137, %r136, 15;
	or.b32  	%r138, %r100, %r137;
	shl.b32 	%r139, %r138, 2;
	add.s32 	%r28, %r112, %r139;
	add.s32 	%r140, %r2, -1;
	and.b32  	%r141, %r140, 15;
	or.b32  	%r142, %r100, %r141;
	shl.b32 	%r143, %r142, 2;
	add.s32 	%r29, %r112, %r143;
	mad.lo.s32 	%r30, %r2, -31, %r100;
	or.b32  	%r31, %r98, %r113;
	or.b32  	%r32, %r98, %r117;
	or.b32  	%r33, %r98, %r121;
	or.b32  	%r34, %r98, %r125;
	or.b32  	%r35, %r98, %r129;
	or.b32  	%r36, %r98, %r133;
	or.b32  	%r37, %r98, %r137;
	or.b32  	%r38, %r98, %r141;
	cvta.to.global.u64 	%rd2, %rd5;
	cvta.to.global.u64 	%rd3, %rd4;
	shl.b32 	%r177, %r30, 2;
	shl.b32 	%r195, %r31, 2;
	shl.b32 	%r199, %r32, 2;
	shl.b32 	%r203, %r33, 2;
	shl.b32 	%r207, %r34, 2;
	shl.b32 	%r211, %r35, 2;
	shl.b32 	%r215, %r36, 2;
	shl.b32 	%r219, %r37, 2;
	shl.b32 	%r223, %r38, 2;
$L__BB697_2:
	setp.eq.s16 	%p3, %rs1, 2;
	mov.u32 	%r289, %r1;
	@%p3 bra 	$L__BB697_6;
	setp.eq.s16 	%p4, %rs1, 3;
	mov.b32 	%r144, 0;
	st.shared.u32 	[%r18], %r144;
	mov.u32 	%r289, %r17;
	@%p4 bra 	$L__BB697_6;
	setp.eq.s16 	%p5, %rs1, 0;
	mov.b32 	%r145, 0;
	st.shared.u32 	[%r19], %r145;
	mov.u32 	%r289, %r20;
	@%p5 bra 	$L__BB697_6;
	add.s32 	%r289, %r20, %r8;
	add.s32 	%r146, %r19, %r11;
	mov.b32 	%r147, 0;
	st.shared.u32 	[%r146], %r147;
$L__BB697_6:
	shl.b32 	%r148, %r289, 2;
	mov.u32 	%r149, _ZZ9cuda_gemmIiLi128ELi4ELi1ELi1024ELi128ELi128ELi64ELi0ELi1EEviiiPT_S1_S1_iiiE3Csh;
	add.s32 	%r290, %r149, %r148;
$L__BB697_7:
	mov.b32 	%r150, 0;
	st.shared.u32 	[%r290], %r150;
	add.s32 	%r151, %r290, %r11;
	st.shared.u32 	[%r151], %r150;
	shl.b32 	%r152, %r8, 3;
	add.s32 	%r153, %r290, %r152;
	st.shared.u32 	[%r153], %r150;
	mad.lo.s32 	%r154, %r8, 12, %r290;
	st.shared.u32 	[%r154], %r150;
	add.s32 	%r289, %r289, %r11;
	shl.b32 	%r155, %r8, 4;
	add.s32 	%r290, %r290, %r155;
	setp.lt.u32 	%p6, %r289, 512;
	@%p6 bra 	$L__BB697_7;
	mad.lo.s32 	%r47, %r288, %r86, %r10;
	mov.b32 	%r292, 0;
	mov.pred 	%p21, -1;
$L__BB697_9:
	mov.pred 	%p1, %p21;
	setp.gt.u32 	%p8, %r1, 63;
	@%p8 bra 	$L__BB697_12;
	shl.b32 	%r293, %r1, 2;
	add.s32 	%r50, %r47, %r292;
$L__BB697_11:
	shl.b32 	%r157, %r293, 2;
	and.b32  	%r158, %r157, 896;
	and.b32  	%r159, %r293, 28;
	add.s32 	%r160, %r50, %r159;
	add.s32 	%r161, %r160, %r158;
	mul.wide.s32 	%rd7, %r161, 4;
	add.s64 	%rd8, %rd3, %rd7;
	ld.global.v4.u32 	{%r162, %r163, %r164, %r165}, [%rd8];
	mov.u32 	%r166, _ZZ9cuda_gemmIiLi128ELi4ELi1ELi1024ELi128ELi128ELi64ELi0ELi1EEviiiPT_S1_S1_iiiE3Ash;
	add.s32 	%r167, %r166, %r157;
	st.shared.v4.u32 	[%r167], {%r162, %r163, %r164, %r165};
	add.s32 	%r293, %r293, %r11;
	setp.lt.u32 	%p9, %r293, 256;
	@%p9 bra 	$L__BB697_11;
$L__BB697_12:
	add.s32 	%r51, %r292, %r9;
	mov.b32 	%r294, 0;
$L__BB697_13:
	add.s32 	%r55, %r294, %r12;
	mov.u32 	%r295, %r3;
$L__BB697_14:
	add.s32 	%r169, %r51, %r295;
	shl.b32 	%r170, %r169, 7;
	add.s32 	%r171, %r170, %r55;
	mul.wide.u32 	%rd9, %r171, 4;
	add.s64 	%rd10, %rd2, %rd9;
	ld.global.u32 	%r172, [%rd10];
	shl.b32 	%r173, %r295, 2;
	add.s32 	%r174, %r13, %r173;
	st.shared.u32 	[%r174], %r172;
	add.s32 	%r295, %r295, %r14;
	setp.lt.u32 	%p10, %r295, 32;
	@%p10 bra 	$L__BB697_14;
	bar.sync 	0;
	ld.shared.u32 	%r58, [%r21];
	ld.shared.u32 	%r59, [%r21+4];
	ld.shared.u32 	%r60, [%r21+8];
	ld.shared.u32 	%r61, [%r21+12];
	ld.shared.u32 	%r62, [%r21+16];
	ld.shared.u32 	%r63, [%r21+20];
	ld.shared.u32 	%r64, [%r21+24];
	ld.shared.u32 	%r65, [%r21+28];
	ld.shared.u32 	%r66, [%r22];
	ld.shared.u32 	%r67, [%r23];
	ld.shared.u32 	%r68, [%r24];
	ld.shared.u32 	%r69, [%r25];
	ld.shared.u32 	%r70, [%r26];
	ld.shared.u32 	%r71, [%r27];
	ld.shared.u32 	%r72, [%r28];
	ld.shared.u32 	%r73, [%r29];
	mov.u32 	%r296, %r3;
$L__BB697_16:
	setp.ne.s32 	%p11, %r7, 0;
	mov.u32 	%r175, _ZZ9cuda_gemmIiLi128ELi4ELi1ELi1024ELi128ELi128ELi64ELi0ELi1EEviiiPT_S1_S1_iiiE11kron_fac_sh;
	mad.lo.s32 	%r176, %r296, 132, %r175;
	add.s32 	%r178, %r176, %r177;
	ld.shared.u32 	%r179, [%r178];
	mul.lo.s32 	%r180, %r179, %r58;
	ld.shared.u32 	%r181, [%r178+4];
	mad.lo.s32 	%r182, %r181, %r59, %r180;
	ld.shared.u32 	%r183, [%r178+8];
	mad.lo.s32 	%r184, %r183, %r60, %r182;
	ld.shared.u32 	%r185, [%r178+12];
	mad.lo.s32 	%r186, %r185, %r61, %r184;
	ld.shared.u32 	%r187, [%r178+16];
	mad.lo.s32 	%r188, %r187, %r62, %r186;
	ld.shared.u32 	%r189, [%r178+20];
	mad.lo.s32 	%r190, %r189, %r63, %r188;
	ld.shared.u32 	%r191, [%r178+24];
	mad.lo.s32 	%r192, %r191, %r64, %r190;
	ld.shared.u32 	%r193, [%r178+28];
	mad.lo.s32 	%r194, %r193, %r65, %r192;
	add.s32 	%r196, %r176, %r195;
	ld.shared.u32 	%r197, [%r196];
	mad.lo.s32 	%r198, %r197, %r66, %r194;
	add.s32 	%r200, %r176, %r199;
	ld.shared.u32 	%r201, [%r200];
	mad.lo.s32 	%r202, %r201, %r67, %r198;
	add.s32 	%r204, %r176, %r203;
	ld.shared.u32 	%r205, [%r204];
	mad.lo.s32 	%r206, %r205, %r68, %r202;
	add.s32 	%r208, %r176, %r207;
	ld.shared.u32 	%r209, [%r208];
	mad.lo.s32 	%r210, %r209, %r69, %r206;
	add.s32 	%r212, %r176, %r211;
	ld.shared.u32 	%r213, [%r212];
	mad.lo.s32 	%r214, %r213, %r70, %r210;
	add.s32 	%r216, %r176, %r215;
	ld.shared.u32 	%r217, [%r216];
	mad.lo.s32 	%r218, %r217, %r71, %r214;
	add.s32 	%r220, %r176, %r219;
	ld.shared.u32 	%r221, [%r220];
	mad.lo.s32 	%r222, %r221, %r72, %r218;
	add.s32 	%r224, %r176, %r223;
	ld.shared.u32 	%r225, [%r224];
	mad.lo.s32 	%r226, %r225, %r73, %r222;
	add.s32 	%r227, %r296, %r294;
	shl.b32 	%r228, %r227, 3;
	or.b32  	%r75, %r228, %r2;
	shfl.sync.down.b32	%r229|%p12, %r226, 1, 7711, -1;
	add.s32 	%r76, %r229, %r226;
	@%p11 bra 	$L__BB697_18;
	shl.b32 	%r230, %r75, 2;
	mov.u32 	%r231, _ZZ9cuda_gemmIiLi128ELi4ELi1ELi1024ELi128ELi128ELi64ELi0ELi1EEviiiPT_S1_S1_iiiE3Csh;
	add.s32 	%r232, %r231, %r230;
	ld.shared.u32 	%r233, [%r232];
	add.s32 	%r234, %r233, %r76;
	st.shared.u32 	[%r232], %r234;
$L__BB697_18:
	add.s32 	%r77, %r296, 8;
	setp.lt.u32 	%p13, %r296, 8;
	mov.u32 	%r296, %r77;
	@%p13 bra 	$L__BB697_16;
	add.s32 	%r78, %r294, 16;
	setp.lt.u32 	%p14, %r294, 48;
	mov.u32 	%r294, %r78;
	@%p14 bra 	$L__BB697_13;
	mov.b32 	%r292, 32;
	mov.pred 	%p21, 0;
	@%p1 bra 	$L__BB697_9;
	setp.eq.s16 	%p16, %rs1, 2;
	bar.sync 	0;
	mad.lo.s32 	%r79, %r288, %r85, %r16;
	mov.u32 	%r297, %r1;
	@%p16 bra 	$L__BB697_25;
	setp.eq.s16 	%p17, %rs1, 3;
	and.b32  	%r236, %r1, 7;
	shr.u32 	%r237, %r1, 3;
	mad.lo.s32 	%r238, %r237, %r15, %r236;
	add.s32 	%r239, %r79, %r238;
	mul.wide.s32 	%rd11, %r239, 4;
	add.s64 	%rd12, %rd1, %rd11;
	ld.shared.u32 	%r240, [%r18];
	atom.global.add.u32 	%r241, [%rd12], %r240;
	mov.u32 	%r297, %r17;
	@%p17 bra 	$L__BB697_25;
	setp.eq.s16 	%p18, %rs1, 0;
	and.b32  	%r242, %r17, 7;
	shr.u32 	%r243, %r17, 3;
	mad.lo.s32 	%r244, %r243, %r15, %r242;
	add.s32 	%r245, %r79, %r244;
	mul.wide.s32 	%rd13, %r245, 4;
	add.s64 	%rd14, %rd1, %rd13;
	ld.shared.u32 	%r246, [%r19];
	atom.global.add.u32 	%r247, [%rd14], %r246;
	mov.u32 	%r297, %r20;
	@%p18 bra 	$L__BB697_25;
	add.s32 	%r297, %r20, %r8;
	and.b32  	%r248, %r20, 7;
	shr.u32 	%r249, %r20, 3;
	mad.lo.s32 	%r250, %r249, %r15, %r248;
	add.s32 	%r251, %r79, %r250;
	mul.wide.s32 	%rd15, %r251, 4;
	add.s64 	%rd16, %rd1, %rd15;
	add.s32 	%r252, %r19, %r11;
	ld.shared.u32 	%r253, [%r252];
	atom.global.add.u32 	%r254, [%rd16], %r253;
$L__BB697_25:
	shr.u32 	%r255, %r297, 3;
	and.b32  	%r256, %r297, 7;
	add.s32 	%r257, %r79, %r256;
	mad.lo.s32 	%r258, %r255, %r15, %r257;
	mul.wide.s32 	%rd17, %r258, 4;
	add.s64 	%rd18, %rd1, %rd17;
	shl.b32 	%r259, %r297, 2;
	mov.u32 	%r260, _ZZ9cuda_gemmIiLi128ELi4ELi1ELi1024ELi128ELi128ELi64ELi0ELi1EEviiiPT_S1_S1_iiiE3Csh;
	add.s32 	%r261, %r260, %r259;
	ld.shared.u32 	%r262, [%r261];
	atom.global.add.u32 	%r263, [%rd18], %r262;
	add.s32 	%r264, %r297, %r8;
	shr.u32 	%r265, %r264, 3;
	and.b32  	%r266, %r264, 7;
	add.s32 	%r267, %r79, %r266;
	mad.lo.s32 	%r268, %r265, %r15, %r267;
	mul.wide.s32 	%rd19, %r268, 4;
	add.s64 	%rd20, %rd1, %rd19;
	add.s32 	%r269, %r261, %r11;
	ld.shared.u32 	%r270, [%r269];
	atom.global.add.u32 	%r271, [%rd20], %r270;
	add.s32 	%r272, %r264, %r8;
	shr.u32 	%r273, %r272, 3;
	and.b32  	%r274, %r272, 7;
	add.s32 	%r275, %r79, %r274;
	mad.lo.s32 	%r276, %r273, %r15, %r275;
	mul.wide.s32 	%rd21, %r276, 4;
	add.s64 	%rd22, %rd1, %rd21;
	add.s32 	%r277, %r269, %r11;
	ld.shared.u32 	%r278, [%r277];
	atom.global.add.u32 	%r279, [%rd22], %r278;
	add.s32 	%r280, %r272, %r8;
	shr.u32 	%r281, %r280, 3;
	and.b32  	%r282, %r280, 7;
	add.s32 	%r283, %r79, %r282;
	mad.lo.s32 	%r284, %r281, %r15, %r283;
	mul.wide.s32 	%rd23, %r284, 4;
	add.s64 	%rd24, %rd1, %rd23;
	add.s32 	%r285, %r277, %r11;
	ld.shared.u32 	%r286, [%r285];
	atom.global.add.u32 	%r287, [%rd24], %r286;
	add.s32 	%r297, %r280, %r8;
	setp.lt.u32 	%p19, %r297, 512;
	@%p19 bra 	$L__BB697_25;
	add.s32 	%r288, %r288, %r5;
	setp.lt.u32 	%p20, %r288, %r6;
	@%p20 bra 	$L__BB697_2;
$L__BB697_27:
	ret;

}
	// .globl	_Z9cuda_gemmIiLi128ELi4ELi1ELi1024ELi128ELi128ELi64ELi1ELi0EEviiiPT_S1_S1_iii
.visible .entry _Z9cuda_gemmIiLi128ELi4ELi1ELi1024ELi128ELi128ELi64ELi1ELi0EEviiiPT_S1_S1_iii(
	.param .u32 _Z9cuda_gemmIiLi128ELi4ELi1ELi1024ELi128ELi128ELi64ELi1ELi0EEviiiPT_S1_S1_iii_param_0,
	.param .u32 _Z9cuda_gemmIiLi128ELi4ELi1ELi1024ELi128ELi128ELi64ELi1ELi0EEviiiPT_S1_S1_iii_param_1,
	.param .u32 _Z9cuda_gemmIiLi128ELi4ELi1ELi1024ELi128ELi128ELi64ELi1ELi0EEviiiPT_S1_S1_iii_param_2,
	.param .u64 .ptr .align 1 _Z9cuda_gemmIiLi128ELi4ELi1ELi1024ELi128ELi128ELi64ELi1ELi0EEviiiPT_S1_S1_iii_param_3,
	.param .u64 .ptr .align 1 _Z9cuda_gemmIiLi128ELi4ELi1ELi1024ELi128ELi128ELi64ELi1ELi0EEviiiPT_S1_S1_iii_param_4,
	.param .u64 .ptr .align 1 _Z9cuda_gemmIiLi128ELi4ELi1ELi1024ELi128ELi128ELi64ELi1ELi0EEviiiPT_S1_S1_iii_param_5,
	.param .u32 _Z9cuda_gemmIiLi128ELi4ELi1ELi1024ELi128ELi128ELi64ELi1ELi0EEviiiPT_S1_S1_iii_param_6,
	.param .u32 _Z9cuda_gemmIiLi128ELi4ELi1ELi1024ELi128ELi128ELi64ELi1ELi0EEviiiPT_S1_S1_iii_param_7,
	.param .u32 _Z9cuda_gemmIiLi128ELi4ELi1ELi1024ELi128ELi128ELi64ELi1ELi0EEviiiPT_S1_S1_iii_param_8
)
.maxntid 128
{
	.reg .pred 	%p<90>;
	.reg .b16 	%rs<8>;
	.reg .b32 	%r<507>;
	.reg .b64 	%rd<24>;
	// demoted variable
	.shared .align 128 .b8 _ZZ9cuda_gemmIiLi128ELi4ELi1ELi1024ELi128ELi128ELi64ELi1ELi0EEviiiPT_S1_S1_iiiE11kron_fac_sh[2112];
	// demoted variable
	.shared .align 128 .b8 _ZZ9cuda_gemmIiLi128ELi4ELi1ELi1024ELi128ELi128ELi64ELi1ELi0EEviiiPT_S1_S1_iiiE3Ash[1024];
	// demoted variable
	.shared .align 128 .b8 _ZZ9cuda_gemmIiLi128ELi4ELi1ELi1024ELi128ELi128ELi64ELi1ELi0EEviiiPT_S1_S1_iiiE3Csh[2048];
	ld.param.u64 	%rd6, [_Z9cuda_gemmIiLi128ELi4ELi1ELi1024ELi128ELi128ELi64ELi1ELi0EEviiiPT_S1_S1_iii_param_3];
	ld.param.u64 	%rd7, [_Z9cuda_gemmIiLi128ELi4ELi1ELi1024ELi128ELi128ELi64ELi1ELi0EEviiiPT_S1_S1_iii_param_4];
	ld.param.u32 	%r184, [_Z9cuda_gemmIiLi128ELi4ELi1ELi1024ELi128ELi128ELi64ELi1ELi0EEviiiPT_S1_S1_iii_param_6];
	ld.param.u32 	%r185, [_Z9cuda_gemmIiLi128ELi4ELi1ELi1024ELi128ELi128ELi64ELi1ELi0EEviiiPT_S1_S1_iii_param_7];
	mov.u32 	%r1, %tid.x;
	div.s32 	%r2, 1024, %r185;
	min.s32 	%r186, %r2, 64;
	shl.b32 	%r3, %r186, 1;
	div.u32 	%r5, %r1, %r3;
	mul.lo.s32 	%r187, %r5, %r3;
	sub.s32 	%r188, %r1, %r187;
	shr.u32 	%r4, %r188, 1;
	mov.u32 	%r464, %ctaid.y;
	mov.u32 	%r189, %nctaid.y;
	shl.b32 	%r190, %r189, 2;
	setp.ge.u32 	%p2, %r464, %r190;
	@%p2 bra 	$L__BB698_96;
	and.b32  	%r7, %r1, 1;
	mov.u32 	%r191, %ctaid.x;
	mov.u32 	%r192, %ntid.x;
	shl.b32 	%r8, %r192, 2;
	shr.u32 	%r9, %r1, 4;
	shl.b32 	%r193, %r191, 6;
	and.b32  	%r194, %r193, 64;
	and.b32  	%r195, %r1, 15;
	or.b32  	%r10, %r194, %r195;
	mov.u32 	%r196, _ZZ9cuda_gemmIiLi128ELi4ELi1ELi1024ELi128ELi128ELi64ELi1ELi0EEviiiPT_S1_S1_iiiE11kron_fac_sh;
	mad.lo.s32 	%r11, %r195, 132, %r196;
	shr.u32 	%r12, %r192, 4;
	and.b32  	%r13, %r4, 15;
	shl.b32 	%r197, %r1, 4;
	and.b32  	%r14, %r197, 16;
	min.s32 	%r15, %r184, 16;
	add.s32 	%r198, %r1, %r192;
	cvt.u16.u32 	%rs2, %r198;
	xor.b16  	%rs3, %rs2, 511;
	cvt.u16.u32 	%rs4, %r192;
	div.u16 	%rs5, %rs3, %rs4;
	and.b16  	%rs1, %rs5, 3;
	add.s32 	%r199, %r4, 1;
	and.b32  	%r16, %r199, 15;
	add.s32 	%r200, %r4, 2;
	and.b32  	%r17, %r200, 15;
	add.s32 	%r201, %r4, 3;
	and.b32  	%r18, %r201, 15;
	add.s32 	%r202, %r4, 4;
	and.b32  	%r19, %r202, 15;
	add.s32 	%r203, %r4, 5;
	and.b32  	%r20, %r203, 15;
	add.s32 	%r204, %r4, 6;
	and.b32  	%r21, %r204, 15;
	add.s32 	%r205, %r4, 7;
	and.b32  	%r22, %r205, 15;
	xor.b32  	%r23, %r13, 8;
	add.s32 	%r206, %r4, 9;
	and.b32  	%r24, %r206, 15;
	add.s32 	%r207, %r4, 10;
	and.b32  	%r25, %r207, 15;
	add.s32 	%r208, %r4, 11;
	and.b32  	%r26, %r208, 15;
	add.s32 	%r209, %r4, 12;
	and.b32  	%r27, %r209, 15;
	add.s32 	%r210, %r4, 13;
	and.b32  	%r28, %r210, 15;
	add.s32 	%r211, %r4, 14;
	and.b32  	%r29, %r211, 15;
	add.s32 	%r212, %r4, -1;
	and.b32  	%r30, %r212, 15;
	or.b32  	%r31, %r14, %r13;
	or.b32  	%r32, %r14, %r16;
	or.b32  	%r33, %r14, %r17;
	or.b32  	%r34, %r14, %r18;
	or.b32  	%r35, %r14, %r19;
	or.b32  	%r36, %r14, %r20;
	or.b32  	%r37, %r14, %r21;
	or.b32  	%r38, %r14, %r22;
	or.b32  	%r39, %r14, %r23;
	or.b32  	%r40, %r14, %r24;
	or.b32  	%r41, %r14, %r25;
	or.b32  	%r42, %r14, %r26;
	or.b32  	%r43, %r14, %r27;
	or.b32  	%r44, %r14, %r28;
	or.b32  	%r45, %r14, %r29;
	or.b32  	%r46, %r14, %r30;
	setp.lt.s32 	%p3, %r13, %r185;
	selp.b32 	%r213, 0, %r185, %p3;
	sub.s32 	%r47, %r13, %r213;
	add.s32 	%r214, %r13, 1;
	setp.lt.s32 	%p4, %r214, %r185;
	selp.b32 	%r215, 0, %r185, %p4;
	sub.s32 	%r48, %r214, %r215;
	add.s32 	%r216, %r13, 2;
	setp.lt.s32 	%p5, %r216, %r185;
	selp.b32 	%r217, 0, %r185, %p5;
	sub.s32 	%r49, %r216, %r217;
	add.s32 	%r218, %r13, 3;
	setp.lt.s32 	%p6, %r218, %r185;
	selp.b32 	%r219, 0, %r185, %p6;
	sub.s32 	%r50, %r218, %r219;
	add.s32 	%r220, %r13, 4;
	setp.lt.s32 	%p7, %r220, %r185;
	selp.b32 	%r221, 0, %r185, %p7;
	sub.s32 	%r51, %r220, %r221;
	add.s32 	%r222, %r13, 5;
	setp.lt.s32 	%p8, %r222, %r185;
	selp.b32 	%r223, 0, %r185, %p8;
	sub.s32 	%r52, %r222, %r223;
	add.s32 	%r224, %r13, 6;
	setp.lt.s32 	%p9, %r224, %r185;
	selp.b32 	%r225, 0, %r185, %p9;
	sub.s32 	%r53, %r224, %r225;
	add.s32 	%r226, %r13, 7;
	setp.lt.s32 	%p10, %r226, %r185;
	selp.b32 	%r227, 0, %r185, %p10;
	sub.s32 	%r54, %r226, %r227;
	add.s32 	%r228, %r13, 8;
	setp.lt.s32 	%p11, %r228, %r185;
	selp.b32 	%r229, 0, %r185, %p11;
	sub.s32 	%r55, %r228, %r229;
	add.s32 	%r230, %r13, 9;
	setp.lt.s32 	%p12, %r230, %r185;
	selp.b32 	%r231, 0, %r185, %p12;
	sub.s32 	%r56, %r230, %r231;
	add.s32 	%r232, %r13, 10;
	setp.lt.s32 	%p13, %r232, %r185;
	selp.b32 	%r233, 0, %r185, %p13;
	sub.s32 	%r57, %r232, %r233;
	add.s32 	%r234, %r13, 11;
	setp.lt.s32 	%p14, %r234, %r185;
	selp.b32 	%r235, 0, %r185, %p14;
	sub.s32 	%r58, %r234, %r235;
	add.s32 	%r236, %r13, 12;
	setp.lt.s32 	%p15, %r236, %r185;
	selp.b32 	%r237, 0, %r185, %p15;
	sub.s32 	%r59, %r236, %r237;
	add.s32 	%r238, %r13, 13;
	setp.lt.s32 	%p16, %r238, %r185;
	selp.b32 	%r239, 0, %r185, %p16;
	sub.s32 	%r60, %r238, %r239;
	add.s32 	%r240, %r13, 14;
	setp.lt.s32 	%p17, %r240, %r185;
	selp.b32 	%r241, 0, %r185, %p17;
	sub.s32 	%r61, %r240, %r241;
	add.s32 	%r242, %r13, 15;
	setp.lt.s32 	%p18, %r242, %r185;
	selp.b32 	%r243, 0, %r185, %p18;
	sub.s32 	%r62, %r242, %r243;
	cvt.u16.u32 	%rs6, %r3;
	div.s16 	%rs7, 128, %rs6;
	cvt.s32.s16 	%r63, %rs7;
	and.b32  	%r64, %r1, 31;
	cvta.to.global.u64 	%rd1, %rd7;
	cvta.to.global.u64 	%rd2, %rd6;
	shl.b32 	%r340, %r64, 2;
	shl.b32 	%r343, %r31, 2;
	shl.b32 	%r346, %r32, 2;
	shl.b32 	%r349, %r33, 2;
	shl.b32 	%r352, %r34, 2;
	shl.b32 	%r355, %r35, 2;
	shl.b32 	%r358, %r36, 2;
	shl.b32 	%r361, %r37, 2;
	shl.b32 	%r364, %r38, 2;
	shl.b32 	%r367, %r39, 2;
	shl.b32 	%r370, %r40, 2;
	shl.b32 	%r373, %r41, 2;
	shl.b32 	%r376, %r42, 2;
	shl.b32 	%r379, %r43, 2;
	shl.b32 	%r382, %r44, 2;
	shl.b32 	%r385, %r45, 2;
	shl.b32 	%r388, %r46, 2;
	cvt.u64.u32 	%rd19, %r8;
$L__BB698_2:
	setp.eq.s16 	%p19, %rs1, 2;
	mov.u32 	%r465, %r1;
	@%p19 bra 	$L__BB698_6;
	mov.u32 	%r244, %ntid.x;
	add.s32 	%r465, %r1, %r244;
	setp.eq.s16 	%p20, %rs1, 3;
	shl.b32 	%r245, %r1, 2;
	mov.u32 	%r246, _ZZ9cuda_gemmIiLi128ELi4ELi1ELi1024ELi128ELi128ELi64ELi1ELi0EEviiiPT_S1_S1_iiiE3Csh;
	add.s32 	%r247, %r246, %r245;
	mov.b32 	%r248, 0;
	st.shared.u32 	[%r247], %r248;
	@%p20 bra 	$L__BB698_6;
	add.s32 	%r465, %r465, %r244;
	setp.eq.s16 	%p21, %rs1, 0;
	add.s32 	%r68, %r247, %r8;
	mov.b32 	%r253, 0;
	st.shared.u32 	[%r68], %r253;
	@%p21 bra 	$L__BB698_6;
	add.s32 	%r465, %r465, %r244;
	add.s32 	%r255, %r68, %r8;
	mov.b32 	%r256, 0;
	st.shared.u32 	[%r255], %r256;
$L__BB698_6:
	shl.b32 	%r257, %r465, 2;
	mov.u32 	%r258, _ZZ9cuda_gemmIiLi128ELi4ELi1ELi1024ELi128ELi128ELi64ELi1ELi0EEviiiPT_S1_S1_iiiE3Csh;
	add.s32 	%r466, %r258, %r257;
$L__BB698_7:
	mov.b32 	%r259, 0;
	st.shared.u32 	[%r466], %r259;
	add.s32 	%r260, %r466, %r8;
	st.shared.u32 	[%r260], %r259;
	mov.u32 	%r261, %ntid.x;
	shl.b32 	%r262, %r261, 3;
	add.s32 	%r263, %r466, %r262;
	st.shared.u32 	[%r263], %r259;
	mad.lo.s32 	%r264, %r261, 12, %r466;
	st.shared.u32 	[%r264], %r259;
	add.s32 	%r465, %r465, %r8;
	shl.b32 	%r265, %r261, 4;
	add.s32 	%r466, %r466, %r265;
	setp.lt.u32 	%p22, %r465, 512;
	@%p22 bra 	$L__BB698_7;
	mov.b32 	%r468, 0;
	mov.pred 	%p89, -1;
$L__BB698_9:
	mov.pred 	%p1, %p89;
	mov.u32 	%r267, %ctaid.z;
	shl.b32 	%r77, %r267, 6;
	setp.gt.u32 	%p24, %r1, 63;
	@%p24 bra 	$L__BB698_12;
	shl.b32 	%r469, %r1, 2;
	shl.b32 	%r268, %r464, 10;
	add.s32 	%r269, %r268, %r77;
	add.s32 	%r79, %r269, %r468;
$L__BB698_11:
	shr.u32 	%r270, %r469, 5;
	and.b32  	%r271, %r469, 28;
	add.s32 	%r272, %r79, %r271;
	mad.lo.s32 	%r273, %r270, %r185, %r272;
	mul.wide.s32 	%rd9, %r273, 4;
	add.s64 	%rd10, %rd2, %rd9;
	ld.global.v4.u32 	{%r274, %r275, %r276, %r277}, [%rd10];
	shl.b32 	%r278, %r469, 2;
	mov.u32 	%r279, _ZZ9cuda_gemmIiLi128ELi4ELi1ELi1024ELi128ELi128ELi64ELi1ELi0EEviiiPT_S1_S1_iiiE3Ash;
	add.s32 	%r280, %r279, %r278;
	st.shared.v4.u32 	[%r280], {%r274, %r275, %r276, %r277};
	add.s32 	%r469, %r469, %r8;
	setp.lt.u32 	%p25, %r469, 256;
	@%p25 bra 	$L__BB698_11;
$L__BB698_12:
	add.s32 	%r80, %r468, %r77;
	mov.b32 	%r470, 0;
$L__BB698_13:
	mov.u32 	%r83, %r470;
	add.s32 	%r84, %r10, %r83;
	mov.u32 	%r471, %r9;
$L__BB698_14:
	add.s32 	%r282, %r80, %r471;
	mad.lo.s32 	%r283, %r282, %r184, %r84;
	mul.wide.s32 	%rd11, %r283, 4;
	add.s64 	%rd12, %rd1, %rd11;
	ld.global.u32 	%r284, [%rd12];
	shl.b32 	%r285, %r471, 2;
	add.s32 	%r286, %r11, %r285;
	st.shared.u32 	[%r286], %r284;
	add.s32 	%r471, %r471, %r12;
	setp.lt.u32 	%p26, %r471, 32;
	@%p26 bra 	$L__BB698_14;
	setp.lt.s32 	%p27, %r2, 1;
	bar.sync 	0;
	@%p27 bra 	$L__BB698_88;
	mov.b32 	%r472, 0;
$L__BB698_17:
	setp.ge.s32 	%p28, %r5, %r15;
	add.s32 	%r88, %r472, %r4;
	shl.b32 	%r288, %r88, 5;
	or.b32  	%r289, %r288, %r14;
	add.s32 	%r290, %r289, %r13;
	shl.b32 	%r291, %r290, 2;
	mov.u32 	%r292, _ZZ9cuda_gemmIiLi128ELi4ELi1ELi1024ELi128ELi128ELi64ELi1ELi0EEviiiPT_S1_S1_iiiE3Ash;
	add.s32 	%r293, %r292, %r291;
	ld.shared.u32 	%r89, [%r293];
	add.s32 	%r294, %r289, %r16;
	shl.b32 	%r295, %r294, 2;
	add.s32 	%r296, %r292, %r295;
	ld.shared.u32 	%r90, [%r296];
	add.s32 	%r297, %r289, %r17;
	shl.b32 	%r298, %r297, 2;
	add.s32 	%r299, %r292, %r298;
	ld.shared.u32 	%r91, [%r299];
	add.s32 	%r300, %r289, %r18;
	shl.b32 	%r301, %r300, 2;
	add.s32 	%r302, %r292, %r301;
	ld.shared.u32 	%r92, [%r302];
	add.s32 	%r303, %r289, %r19;
	shl.b32 	%r304, %r303, 2;
	add.s32 	%r305, %r292, %r304;
	ld.shared.u32 	%r93, [%r305];
	add.s32 	%r306, %r289, %r20;
	shl.b32 	%r307, %r306, 2;
	add.s32 	%r308, %r292, %r307;
	ld.shared.u32 	%r94, [%r308];
	add.s32 	%r309, %r289, %r21;
	shl.b32 	%r310, %r309, 2;
	add.s32 	%r311, %r292, %r310;
	ld.shared.u32 	%r95, [%r311];
	add.s32 	%r312, %r289, %r22;
	shl.b32 	%r313, %r312, 2;
	add.s32 	%r314, %r292, %r313;
	ld.shared.u32 	%r96, [%r314];
	add.s32 	%r315, %r289, %r23;
	shl.b32 	%r316, %r315, 2;
	add.s32 	%r317, %r292, %r316;
	ld.shared.u32 	%r97, [%r317];
	add.s32 	%r318, %r289, %r24;
	shl.b32 	%r319, %r318, 2;
	add.s32 	%r320, %r292, %r319;
	ld.shared.u32 	%r98, [%r320];
	add.s32 	%r321, %r289, %r25;
	shl.b32 	%r322, %r321, 2;
	add.s32 	%r323, %r292, %r322;
	ld.shared.u32 	%r99, [%r323];
	add.s32 	%r324, %r289, %r26;
	shl.b32 	%r325, %r324, 2;
	add.s32 	%r326, %r292, %r325;
	ld.shared.u32 	%r100, [%r326];
	add.s32 	%r327, %r289, %r27;
	shl.b32 	%r328, %r327, 2;
	add.s32 	%r329, %r292, %r328;
	ld.shared.u32 	%r101, [%r329];
	add.s32 	%r330, %r289, %r28;
	shl.b32 	%r331, %r330, 2;
	add.s32 	%r332, %r292, %r331;
	ld.shared.u32 	%r102, [%r332];
	add.s32 	%r333, %r289, %r29;
	shl.b32 	%r334, %r333, 2;
	add.s32 	%r335, %r292, %r334;
	ld.shared.u32 	%r103, [%r335];
	add.s32 	%r336, %r289, %r30;
	shl.b32 	%r337, %r336, 2;
	add.s32 	%r338, %r292, %r337;
	ld.shared.u32 	%r104, [%r338];
	@%p28 bra 	$L__BB698_87;
	mov.u32 	%r473, %r5;
$L__BB698_19:
	setp.gt.u32 	%p29, %r185, 64;
	mov.u32 	%r339, _ZZ9cuda_gemmIiLi128ELi4ELi1ELi1024ELi128ELi128ELi64ELi1ELi0EEviiiPT_S1_S1_iiiE11kron_fac_sh;
	mad.lo.s32 	%r106, %r473, 132, %r339;
	add.s32 	%r341, %r106, %r340;
	ld.shared.u32 	%r107, [%r341];
	@%p29 bra 	$L__BB698_52;
	setp.eq.s32 	%p46, %r185, 0;
	mov.b32 	%r475, 0;
	@%p46 bra 	$L__BB698_22;
	shfl.sync.idx.b32	%r392|%p47, %r107, %r47, 31, -1;
	mul.lo.s32 	%r475, %r392, %r89;
$L__BB698_22:
	setp.lt.s32 	%p48, %r185, 2;
	@%p48 bra 	$L__BB698_24;
	shfl.sync.idx.b32	%r393|%p49, %r107, %r48, 31, -1;
	mad.lo.s32 	%r475, %r393, %r90, %r475;
$L__BB698_24:
	setp.lt.s32 	%p50, %r185, 3;
	@%p50 bra 	$L__BB698_26;
	shfl.sync.idx.b32	%r394|%p51, %r107, %r49, 31, -1;
	mad.lo.s32 	%r475, %r394, %r91, %r475;
$L__BB698_26:
	setp.lt.s32 	%p52, %r185, 4;
	@%p52 bra 	$L__BB698_28;
	shfl.sync.idx.b32	%r395|%p53, %r107, %r50, 31, -1;
	mad.lo.s32 	%r475, %r395, %r92, %r475;
$L__BB698_28:
	setp.lt.s32 	%p54, %r185, 5;
	@%p54 bra 	$L__BB698_30;
	shfl.sync.idx.b32	%r396|%p55, %r107, %r51, 31, -1;
	mad.lo.s32 	%r475, %r396, %r93, %r475;
$L__BB698_30:
	setp.lt.s32 	%p56, %r185, 6;
	@%p56 bra 	$L__BB698_32;
	shfl.sync.idx.b32	%r397|%p57, %r107, %r52, 31, -1;
	mad.lo.s32 	%r475, %r397, %r94, %r475;
$L__BB698_32:
	setp.lt.s32 	%p58, %r185, 7;
	@%p58 bra 	$L__BB698_34;
	shfl.sync.idx.b32	%r398|%p59, %r107, %r53, 31, -1;
	mad.lo.s32 	%r475, %r398, %r95, %r475;
$L__BB698_34:
	setp.lt.s32 	%p60, %r185, 8;
	@%p60 bra 	$L__BB698_36;
	shfl.sync.idx.b32	%r399|%p61, %r107, %r54, 31, -1;
	mad.lo.s32 	%r475, %r399, %r96, %r475;
$L__BB698_36:
	setp.lt.s32 	%p62, %r185, 9;
	@%p62 bra 	$L__BB698_38;
	shfl.sync.idx.b32	%r400|%p63, %r107, %r55, 31, -1;
	mad.lo.s32 	%r475, %r400, %r97, %r475;
$L__BB698_38:
	setp.lt.s32 	%p64, %r185, 10;
	@%p64 bra 	$L__BB698_40;
	shfl.sync.idx.b32	%r401|%p65, %r107, %r56, 31, -1;
	mad.lo.s32 	%r475, %r401, %r98, %r475;
$L__BB698_40:
	setp.lt.s32 	%p66, %r185, 11;
	@%p66 bra 	$L__BB698_42;
	shfl.sync.idx.b32	%r402|%p67, %r107, %r57, 31, -1;
	mad.lo.s32 	%r475, %r402, %r99, %r475;
$L__BB698_42:
	setp.lt.s32 	%p68, %r185, 12;
	@%p68 bra 	$L__BB698_44;
	shfl.sync.idx.b32	%r403|%p69, %r107, %r58, 31, -1;
	mad.lo.s32 	%r475, %r403, %r100, %r475;
$L__BB698_44:
	setp.lt.s32 	%p70, %r185, 13;
	@%p70 bra 	$L__BB698_46;
	shfl.sync.idx.b32	%r404|%p71, %r107, %r59, 31, -1;
	mad.lo.s32 	%r475, %r404, %r101, %r475;
$L__BB698_46:
	setp.lt.s32 	%p72, %r185, 14;
	@%p72 bra 	$L__BB698_48;
	shfl.sync.idx.b32	%r405|%p73, %r107, %r60, 31, -1;
	mad.lo.s32 	%r475, %r405, %r102, %r475;
$L__BB698_48:
	setp.lt.s32 	%p74, %r185, 15;
	@%p74 bra 	$L__BB698_50;
	shfl.sync.idx.b32	%r406|%p75, %r107, %r61, 31, -1;
	mad.lo.s32 	%r475, %r406, %r103, %r475;
$L__BB698_50:
	setp.lt.s32 	%p76, %r185, 16;
	@%p76 bra 	$L__BB698_84;
	shfl.sync.idx.b32	%r407|%p77, %r107, %r62, 31, -1;
	mad.lo.s32 	%r475, %r407, %r104, %r475;
	bra.uni 	$L__BB698_84;
$L__BB698_52:
	setp.lt.s32 	%p30, %r185, 1;
	mov.b32 	%r475, 0;
	@%p30 bra 	$L__BB698_54;
	add.s32 	%r344, %r106, %r343;
	ld.shared.u32 	%r345, [%r344];
	mul.lo.s32 	%r475, %r345, %r89;
$L__BB698_54:
	setp.lt.s32 	%p31, %r185, 2;
	@%p31 bra 	$L__BB698_56;
	add.s32 	%r347, %r106, %r346;
	ld.shared.u32 	%r348, [%r347];
	mad.lo.s32 	%r475, %r348, %r90, %r475;
$L__BB698_56:
	setp.lt.s32 	%p32, %r185, 3;
	@%p32 bra 	$L__BB698_58;
	add.s32 	%r350, %r106, %r349;
	ld.shared.u32 	%r351, [%r350];
	mad.lo.s32 	%r475, %r351, %r91, %r475;
$L__BB698_58:
	setp.lt.s32 	%p33, %r185, 4;
	@%p33 bra 	$L__BB698_60;
	add.s32 	%r353, %r106, %r352;
	ld.shared.u32 	%r354, [%r353];
	mad.lo.s32 	%r475, %r354, %r92, %r475;
$L__BB698_60:
	setp.lt.s32 	%p34, %r185, 5;
	@%p34 bra 	$L__BB698_62;
	add.s32 	%r356, %r106, %r355;
	ld.shared.u32 	%r357, [%r356];
	mad.lo.s32 	%r475, %r357, %r93, %r475;
$L__BB698_62:
	setp.lt.s32 	%p35, %r185, 6;
	@%p35 bra 	$L__BB698_64;
	add.s32 	%r359, %r106, %r358;
	ld.shared.u32 	%r360, [%r359];
	mad.lo.s32 	%r475, %r360, %r94, %r475;
$L__BB698_64:
	setp.lt.s32 	%p36, %r185, 7;
	@%p36 bra 	$L__BB698_66;
	add.s32 	%r362, %r106, %r361;
	ld.shared.u32 	%r363, [%r362];
	mad.lo.s32 	%r475, %r363, %r95, %r475;
$L__BB698_66:
	setp.lt.s32 	%p37, %r185, 8;
	@%p37 bra 	$L__BB698_68;
	add.s32 	%r365, %r106, %r364;
	ld.shared.u32 	%r366, [%r365];
	mad.lo.s32 	%r475, %r366, %r96, %r475;
$L__BB698_68:
	setp.lt.s32 	%p38, %r185, 9;
	@%p38 bra 	$L__BB698_70;
	add.s32 	%r368, %r106, %r367;
	ld.shared.u32 	%r369, [%r368];
	mad.lo.s32 	%r475, %r369, %r97, %r475;
$L__BB698_70:
	setp.lt.s32 	%p39, %r185, 10;
	@%p39 bra 	$L__BB698_72;
	add.s32 	%r371, %r106, %r370;
	ld.shared.u32 	%r372, [%r371];
	mad.lo.s32 	%r475, %r372, %r98, %r475;
$L__BB698_72:
	setp.lt.s32 	%p40, %r185, 11;
	@%p40 bra 	$L__BB698_74;
	add.s32 	%r374, %r106, %r373;
	ld.shared.u32 	%r375, [%r374];
	mad.lo.s32 	%r475, %r375, %r99, %r475;
$L__BB698_74:
	setp.lt.s32 	%p41, %r185, 12;
	@%p41 bra 	$L__BB698_76;
	add.s32 	%r377, %r106, %r376;
	ld.shared.u32 	%r378, [%r377];
	mad.lo.s32 	%r475, %r378, %r100, %r475;
$L__BB698_76:
	setp.lt.s32 	%p42, %r185, 13;
	@%p42 bra 	$L__BB698_78;
	add.s32 	%r380, %r106, %r379;
	ld.shared.u32 	%r381, [%r380];
	mad.lo.s32 	%r475, %r381, %r101, %r475;
$L__BB698_78:
	setp.lt.s32 	%p43, %r185, 14;
	@%p43 bra 	$L__BB698_80;
	add.s32 	%r383, %r106, %r382;
	ld.shared.u32 	%r384, [%r383];
	mad.lo.s32 	%r475, %r384, %r102, %r475;
$L__BB698_80:
	setp.lt.s32 	%p44, %r185, 15;
	@%p44 bra 	$L__BB698_82;
	add.s32 	%r386, %r106, %r385;
	ld.shared.u32 	%r387, [%r386];
	mad.lo.s32 	%r475, %r387, %r103, %r475;
$L__BB698_82:
	setp.lt.s32 	%p45, %r185, 16;
	@%p45 bra 	$L__BB698_84;
	add.s32 	%r389, %r106, %r388;
	ld.shared.u32 	%r390, [%r389];
	mad.lo.s32 	%r475, %r390, %r104, %r475;
$L__BB698_84:
	setp.ne.s32 	%p78, %r7, 0;
	add.s32 	%r408, %r473, %r83;
	mad.lo.s32 	%r171, %r408, %r2, %r88;
	shfl.sync.down.b32	%r409|%p79, %r475, 1, 7711, -1;
	add.s32 	%r172, %r409, %r475;
	@%p78 bra 	$L__BB698_86;
	shl.b32 	%r410, %r171, 2;
	mov.u32 	%r411, _ZZ9cuda_gemmIiLi128ELi4ELi1ELi1024ELi128ELi128ELi64ELi1ELi0EEviiiPT_S1_S1_iiiE3Csh;
	add.s32 	%r412, %r411, %r410;
	ld.shared.u32 	%r413, [%r412];
	add.s32 	%r414, %r413, %r172;
	st.shared.u32 	[%r412], %r414;
$L__BB698_86:
	add.s32 	%r473, %r473, %r63;
	setp.lt.s32 	%p80, %r473, %r15;
	@%p80 bra 	$L__BB698_19;
$L__BB698_87:
	add.s32 	%r472, %r472, %r3;
	setp.lt.s32 	%p81, %r472, %r2;
	@%p81 bra 	$L__BB698_17;
$L__BB698_88:
	add.s32 	%r470, %r83, 16;
	setp.lt.u32 	%p82, %r83, 48;
	@%p82 bra 	$L__BB698_13;
	mov.b32 	%r468, 32;
	mov.pred 	%p89, 0;
	@%p1 bra 	$L__BB698_9;
	ld.param.u64 	%rd23, [_Z9cuda_gemmIiLi128ELi4ELi1ELi1024ELi128ELi128ELi64ELi1ELi0EEviiiPT_S1_S1_iii_param_5];
	cvta.to.global.u64 	%rd3, %rd23;
	setp.eq.s16 	%p84, %rs1, 2;
	bar.sync 	0;
	mov.u32 	%r416, %ctaid.x;
	shl.b32 	%r417, %r416, 9;
	and.b32  	%r418, %r417, 512;
	shl.b32 	%r419, %r464, 10;
	or.b32  	%r176, %r419, %r418;
	mov.u32 	%r505, %r1;
	@%p84 bra 	$L__BB698_94;
	mov.u32 	%r420, %ntid.x;
	add.s32 	%r505, %r1, %r420;
	setp.eq.s16 	%p85, %rs1, 3;
	add.s32 	%r421, %r176, %r1;
	mul.wide.s32 	%rd13, %r421, 4;
	add.s64 	%rd4, %rd3, %rd13;
	shl.b32 	%r422, %r1, 2;
	mov.u32 	%r423, _ZZ9cuda_gemmIiLi128ELi4ELi1ELi1024ELi128ELi128ELi64ELi1ELi0EEviiiPT_S1_S1_iiiE3Csh;
	add.s32 	%r424, %r423, %r422;
	ld.shared.u32 	%r425, [%r424];
	atom.global.add.u32 	%r426, [%rd4], %r425;
	@%p85 bra 	$L__BB698_94;
	add.s32 	%r505, %r505, %r420;
	setp.eq.s16 	%p86, %rs1, 0;
	cvt.u64.u32 	%rd14, %r8;
	add.s64 	%rd5, %rd4, %rd14;
	add.s32 	%r431, %r424, %r8;
	ld.shared.u32 	%r432, [%r431];
	atom.global.add.u32 	%r433, [%rd5], %r432;
	@%p86 bra 	$L__BB698_94;
	add.s32 	%r505, %r505, %r420;
	add.s64 	%rd16, %rd5, %rd14;
	add.s32 	%r439, %r431, %r8;
	ld.shared.u32 	%r440, [%r439];
	atom.global.add.u32 	%r441, [%rd16], %r440;
$L__BB698_94:
	add.s32 	%r447, %r176, %r505;
	mul.wide.s32 	%rd17, %r447, 4;
	add.s64 	%rd18, %rd3, %rd17;
	shl.b32 	%r448, %r505, 2;
	mov.u32 	%r449, _ZZ9cuda_gemmIiLi128ELi4ELi1ELi1024ELi128ELi128ELi64ELi1ELi0EEviiiPT_S1_S1_iiiE3Csh;
	add.s32 	%r450, %r449, %r448;
	ld.shared.u32 	%r451, [%r450];
	atom.global.add.u32 	%r452, [%rd18], %r451;
	add.s64 	%rd20, %rd18, %rd19;
	add.s32 	%r453, %r450, %r8;
	ld.shared.u32 	%r454, [%r453];
	atom.global.add.u32 	%r455, [%rd20], %r454;
	add.s64 	%rd21, %rd20, %rd19;
	add.s32 	%r456, %r453, %r8;
	ld.shared.u32 	%r457, [%r456];
	atom.global.add.u32 	%r458, [%rd21], %r457;
	add.s64 	%rd22, %rd21, %rd19;
	add.s32 	%r459, %r456, %r8;
	ld.shared.u32 	%r460, [%r459];
	atom.global.add.u32 	%r461, [%rd22], %r460;
	add.s32 	%r505, %r8, %r505;
	setp.lt.u32 	%p87, %r505, 512;
	@%p87 bra 	$L__BB698_94;
	mov.u32 	%r462, %nctaid.y;
	add.s32 	%r464, %r464, %r462;
	shl.b32 	%r463, %r462, 2;
	setp.lt.u32 	%p88, %r464, %r463;
	@%p88 bra 	$L__BB698_2;
$L__BB698_96:
	ret;

}
	// .globl	_Z9cuda_gemmIiLi128ELi4ELi1ELi1024ELi128ELi128ELi64ELi1ELi1EEviiiPT_S1_S1_iii
.visible .entry _Z9cuda_gemmIiLi128ELi4ELi1ELi1024ELi128ELi128ELi64ELi1ELi1EEviiiPT_S1_S1_iii(
	.param .u32 _Z9cuda_gemmIiLi128ELi4ELi1ELi1024ELi128ELi128ELi64ELi1ELi1EEviiiPT_S1_S1_iii_param_0,
	.param .u32 _Z9cuda_gemmIiLi128ELi4ELi1ELi1024ELi128ELi128ELi64ELi1ELi1EEviiiPT_S1_S1_iii_param_1,
	.param .u32 _Z9cuda_gemmIiLi128ELi4ELi1ELi1024ELi128ELi128ELi64ELi1ELi1EEviiiPT_S1_S1_iii_param_2,
	.param .u64 .ptr .align 1 _Z9cuda_gemmIiLi128ELi4ELi1ELi1024ELi128ELi128ELi64ELi1ELi1EEviiiPT_S1_S1_iii_param_3,
	.param .u64 .ptr .align 1 _Z9cuda_gemmIiLi128ELi4ELi1ELi1024ELi128ELi128ELi64ELi1ELi1EEviiiPT_S1_S1_iii_param_4,
	.param .u64 .ptr .align 1 _Z9cuda_gemmIiLi128ELi4ELi1ELi1024ELi128ELi128ELi64ELi1ELi1EEviiiPT_S1_S1_iii_param_5,
	.param .u32 _Z9cuda_gemmIiLi128ELi4ELi1ELi1024ELi128ELi128ELi64ELi1ELi1EEviiiPT_S1_S1_iii_param_6,
	.param .u32 _Z9cuda_gemmIiLi128ELi4ELi1ELi1024ELi128ELi128ELi64ELi1ELi1EEviiiPT_S1_S1_iii_param_7,
	.param .u32 _Z9cuda_gemmIiLi128ELi4ELi1ELi1024ELi128ELi128ELi64ELi1ELi1EEviiiPT_S1_S1_iii_param_8
)
.maxntid 128
{
	.reg .pred 	%p<22>;
	.reg .b16 	%rs<6>;
	.reg .b32 	%r<257>;
	.reg .b64 	%rd<23>;
	// demoted variable
	.shared .align 128 .b8 _ZZ9cuda_gemmIiLi128ELi4ELi1ELi1024ELi128ELi128ELi64ELi1ELi1EEviiiPT_S1_S1_iiiE11kron_fac_sh[2112];
	// demoted variable
	.shared .align 128 .b8 _ZZ9cuda_gemmIiLi128ELi4ELi1ELi1024ELi128ELi128ELi64ELi1ELi1EEviiiPT_S1_S1_iiiE3Ash[1024];
	// demoted variable
	.shared .align 128 .b8 _ZZ9cuda_gemmIiLi128ELi4ELi1ELi1024ELi128ELi128ELi64ELi1ELi1EEviiiPT_S1_S1_iiiE3Csh[2048];
	ld.param.u64 	%rd6, [_Z9cuda_gemmIiLi128ELi4ELi1ELi1024ELi128ELi128ELi64ELi1ELi1EEviiiPT_S1_S1_iii_param_3];
	ld.param.u64 	%rd7, [_Z9cuda_gemmIiLi128ELi4ELi1ELi1024ELi128ELi128ELi64ELi1ELi1EEviiiPT_S1_S1_iii_param_4];
	ld.param.u64 	%rd8, [_Z9cuda_gemmIiLi128ELi4ELi1ELi1024ELi128ELi128ELi64ELi1ELi1EEviiiPT_S1_S1_iii_param_5];
	cvta.to.global.u64 	%rd1, %rd8;
	mov.u32 	%r1, %tid.x;
	shr.u32 	%r85, %r1, 1;
	and.b32  	%r2, %r85, 7;
	shr.u32 	%r3, %r1, 4;
	mov.u32 	%r246, %ctaid.y;
	mov.u32 	%r5, %nctaid.y;
	shl.b32 	%r6, %r5, 2;
	setp.ge.u32 	%p2, %r246, %r6;
	@%p2 bra 	$L__BB699_27;
	and.b32  	%r7, %r1, 1;
	mov.u32 	%r86, %ctaid.x;
	mov.u32 	%r87, %ctaid.z;
	mov.u32 	%r88, %ntid.x;
	shl.b32 	%r8, %r87, 6;
	shl.b32 	%r9, %r88, 2;
	shl.b32 	%r89, %r86, 6;
	and.b32  	%r90, %r89, 64;
	and.b32  	%r91, %r1, 15;
	or.b32  	%r10, %r90, %r91;
	mov.u32 	%r92, _ZZ9cuda_gemmIiLi128ELi4ELi1ELi1024ELi128ELi128ELi64ELi1ELi1EEviiiPT_S1_S1_iiiE11kron_fac_sh;
	mad.lo.s32 	%r11, %r91, 132, %r92;
	shr.u32 	%r12, %r88, 4;
	shl.b32 	%r93, %r1, 4;
	and.b32  	%r94, %r93, 16;
	shl.b32 	%r95, %r2, 5;
	or.b32  	%r96, %r95, %r94;
	shl.b32 	%r97, %r86, 9;
	and.b32  	%r13, %r97, 512;
	add.s32 	%r14, %r1, %r88;
	cvt.u16.u32 	%rs2, %r14;
	xor.b16  	%rs3, %rs2, 511;
	cvt.u16.u32 	%rs4, %r88;
	div.u16 	%rs5, %rs3, %rs4;
	and.b16  	%rs1, %rs5, 3;
	shl.b32 	%r98, %r1, 2;
	mov.u32 	%r99, _ZZ9cuda_gemmIiLi128ELi4ELi1ELi1024ELi128ELi128ELi64ELi1ELi1EEviiiPT_S1_S1_iiiE3Csh;
	add.s32 	%r15, %r99, %r98;
	add.s32 	%r16, %r15, %r9;
	add.s32 	%r17, %r14, %r88;
	add.s32 	%r18, %r16, %r9;
	add.s32 	%r19, %r17, %r88;
	or.b32  	%r100, %r96, %r2;
	shl.b32 	%r101, %r100, 2;
	mov.u32 	%r102, _ZZ9cuda_gemmIiLi128ELi4ELi1ELi1024ELi128ELi128ELi64ELi1ELi1EEviiiPT_S1_S1_iiiE3Ash;
	add.s32 	%r20, %r102, %r101;
	or.b32  	%r103, %r2, 8;
	or.b32  	%r104, %r96, %r103;
	shl.b32 	%r105, %r104, 2;
	add.s32 	%r21, %r102, %r105;
	add.s32 	%r106, %r2, 9;
	and.b32  	%r107, %r106, 15;
	or.b32  	%r108, %r96, %r107;
	shl.b32 	%r109, %r108, 2;
	add.s32 	%r22, %r102, %r109;
	add.s32 	%r110, %r2, 10;
	and.b32  	%r111, %r110, 15;
	or.b32  	%r112, %r96, %r111;
	shl.b32 	%r113, %r112, 2;
	add.s32 	%r23, %r102, %r113;
	add.s32 	%r114, %r2, 11;
	and.b32  	%r115, %r114, 15;
	or.b32  	%r116, %r96, %r115;
	shl.b32 	%r117, %r116, 2;
	add.s32 	%r24, %r102, %r117;
	add.s32 	%r118, %r2, 12;
	and.b32  	%r119, %r118, 15;
	or.b32  	%r120, %r96, %r119;
	shl.b32 	%r121, %r120, 2;
	add.s32 	%r25, %r102, %r121;
	add.s32 	%r122, %r2, 13;
	and.b32  	%r123, %r122, 15;
	or.b32  	%r124, %r96, %r123;
	shl.b32 	%r125, %r124, 2;
	add.s32 	%r26, %r102, %r125;
	add.s32 	%r126, %r2, 14;
	and.b32  	%r127, %r126, 15;
	or.b32  	%r128, %r96, %r127;
	shl.b32 	%r129, %r128, 2;
	add.s32 	%r27, %r102, %r129;
	add.s32 	%r130, %r2, -1;
	and.b32  	%r131, %r130, 15;
	or.b32  	%r132, %r96, %r131;
	shl.b32 	%r133, %r132, 2;
	add.s32 	%r28, %r102, %r133;
	mad.lo.s32 	%r29, %r2, -31, %r96;
	or.b32  	%r30, %r94, %r103;
	or.b32  	%r31, %r94, %r107;
	or.b32  	%r32, %r94, %r111;
	or.b32  	%r33, %r94, %r115;
	or.b32  	%r34, %r94, %r119;
	or.b32  	%r35, %r94, %r123;
	or.b32  	%r36, %r94, %r127;
	or.b32  	%r37, %r94, %r131;
	shl.b32 	%r38, %r88, 4;
	shl.b32 	%r39, %r88, 3;
	mul.lo.s32 	%r40, %r88, 12;
	cvta.to.global.u64 	%rd2, %rd7;
	cvta.to.global.u64 	%rd3, %rd6;
	shl.b32 	%r165, %r29, 2;
	shl.b32 	%r183, %r30, 2;
	shl.b32 	%r187, %r31, 2;
	shl.b32 	%r191, %r32, 2;
	shl.b32 	%r195, %r33, 2;
	shl.b32 	%r199, %r34, 2;
	shl.b32 	%r203, %r35, 2;
	shl.b32 	%r207, %r36, 2;
	shl.b32 	%r211, %r37, 2;
	cvt.u64.u32 	%rd19, %r9;
$L__BB699_2:
	setp.eq.s16 	%p3, %rs1, 2;
	mov.u32 	%r247, %r1;
	@%p3 bra 	$L__BB699_6;
	setp.eq.s16 	%p4, %rs1, 3;
	mov.b32 	%r134, 0;
	st.shared.u32 	[%r15], %r134;
	mov.u32 	%r247, %r14;
	@%p4 bra 	$L__BB699_6;
	setp.eq.s16 	%p5, %rs1, 0;
	mov.b32 	%r135, 0;
	st.shared.u32 	[%r16], %r135;
	mov.u32 	%r247, %r17;
	@%p5 bra 	$L__BB699_6;
	mov.b32 	%r136, 0;
	st.shared.u32 	[%r18], %r136;
	mov.u32 	%r247, %r19;
$L__BB699_6:
	shl.b32 	%r137, %r247, 2;
	mov.u32 	%r138, _ZZ9cuda_gemmIiLi128ELi4ELi1ELi1024ELi128ELi128ELi64ELi1ELi1EEviiiPT_S1_S1_iiiE3Csh;
	add.s32 	%r248, %r138, %r137;
$L__BB699_7:
	mov.b32 	%r139, 0;
	st.shared.u32 	[%r248], %r139;
	add.s32 	%r140, %r248, %r9;
	st.shared.u32 	[%r140], %r139;
	add.s32 	%r141, %r248, %r39;
	st.shared.u32 	[%r141], %r139;
	add.s32 	%r142, %r248, %r40;
	st.shared.u32 	[%r142], %r139;
	add.s32 	%r247, %r247, %r9;
	add.s32 	%r248, %r248, %r38;
	setp.lt.u32 	%p6, %r247, 512;
	@%p6 bra 	$L__BB699_7;
	shl.b32 	%r48, %r246, 10;
	mov.b32 	%r250, 0;
	mov.pred 	%p21, -1;
$L__BB699_9:
	mov.pred 	%p1, %p21;
	setp.gt.u32 	%p8, %r1, 63;
	@%p8 bra 	$L__BB699_12;
	shl.b32 	%r251, %r1, 2;
	add.s32 	%r144, %r48, %r8;
	add.s32 	%r51, %r144, %r250;
$L__BB699_11:
	shl.b32 	%r145, %r251, 2;
	and.b32  	%r146, %r145, 896;
	and.b32  	%r147, %r251, 28;
	add.s32 	%r148, %r51, %r147;
	add.s32 	%r149, %r148, %r146;
	mul.wide.s32 	%rd9, %r149, 4;
	add.s64 	%rd10, %rd3, %rd9;
	ld.global.v4.u32 	{%r150, %r151, %r152, %r153}, [%rd10];
	mov.u32 	%r154, _ZZ9cuda_gemmIiLi128ELi4ELi1ELi1024ELi128ELi128ELi64ELi1ELi1EEviiiPT_S1_S1_iiiE3Ash;
	add.s32 	%r155, %r154, %r145;
	st.shared.v4.u32 	[%r155], {%r150, %r151, %r152, %r153};
	add.s32 	%r251, %r251, %r9;
	setp.lt.u32 	%p9, %r251, 256;
	@%p9 bra 	$L__BB699_11;
$L__BB699_12:
	add.s32 	%r52, %r250, %r8;
	mov.b32 	%r252, 0;
$L__BB699_13:
	add.s32 	%r56, %r252, %r10;
	mov.u32 	%r253, %r3;
$L__BB699_14:
	add.s32 	%r157, %r52, %r253;
	shl.b32 	%r158, %r157, 7;
	add.s32 	%r159, %r158, %r56;
	mul.wide.u32 	%rd11, %r159, 4;
	add.s64 	%rd12, %rd2, %rd11;
	ld.global.u32 	%r160, [%rd12];
	shl.b32 	%r161, %r253, 2;
	add.s32 	%r162, %r11, %r161;
	st.shared.u32 	[%r162], %r160;
	add.s32 	%r253, %r253, %r12;
	setp.lt.u32 	%p10, %r253, 32;
	@%p10 bra 	$L__BB699_14;
	bar.sync 	0;
	ld.shared.u32 	%r59, [%r20];
	ld.shared.u32 	%r60, [%r20+4];
	ld.shared.u32 	%r61, [%r20+8];
	ld.shared.u32 	%r62, [%r20+12];
	ld.shared.u32 	%r63, [%r20+16];
	ld.shared.u32 	%r64, [%r20+20];
	ld.shared.u32 	%r65, [%r20+24];
	ld.shared.u32 	%r66, [%r20+28];
	ld.shared.u32 	%r67, [%r21];
	ld.shared.u32 	%r68, [%r22];
	ld.shared.u32 	%r69, [%r23];
	ld.shared.u32 	%r70, [%r24];
	ld.shared.u32 	%r71, [%r25];
	ld.shared.u32 	%r72, [%r26];
	ld.shared.u32 	%r73, [%r27];
	ld.shared.u32 	%r74, [%r28];
	mov.u32 	%r254, %r3;
$L__BB699_16:
	setp.ne.s32 	%p11, %r7, 0;
	mov.u32 	%r163, _ZZ9cuda_gemmIiLi128ELi4ELi1ELi1024ELi128ELi128ELi64ELi1ELi1EEviiiPT_S1_S1_iiiE11kron_fac_sh;
	mad.lo.s32 	%r164, %r254, 132, %r163;
	add.s32 	%r166, %r164, %r165;
	ld.shared.u32 	%r167, [%r166];
	mul.lo.s32 	%r168, %r167, %r59;
	ld.shared.u32 	%r169, [%r166+4];
	mad.lo.s32 	%r170, %r169, %r60, %r168;
	ld.shared.u32 	%r171, [%r166+8];
	mad.lo.s32 	%r172, %r171, %r61, %r170;
	ld.shared.u32 	%r173, [%r166+12];
	mad.lo.s32 	%r174, %r173, %r62, %r172;
	ld.shared.u32 	%r175, [%r166+16];
	mad.lo.s32 	%r176, %r175, %r63, %r174;
	ld.shared.u32 	%r177, [%r166+20];
	mad.lo.s32 	%r178, %r177, %r64, %r176;
	ld.shared.u32 	%r179, [%r166+24];
	mad.lo.s32 	%r180, %r179, %r65, %r178;
	ld.shared.u32 	%r181, [%r166+28];
	mad.lo.s32 	%r182, %r181, %r66, %r180;
	add.s32 	%r184, %r164, %r183;
	ld.shared.u32 	%r185, [%r184];
	mad.lo.s32 	%r186, %r185, %r67, %r182;
	add.s32 	%r188, %r164, %r187;
	ld.shared.u32 	%r189, [%r188];
	mad.lo.s32 	%r190, %r189, %r68, %r186;
	add.s32 	%r192, %r164, %r191;
	ld.shared.u32 	%r193, [%r192];
	mad.lo.s32 	%r194, %r193, %r69, %r190;
	add.s32 	%r196, %r164, %r195;
	ld.shared.u32 	%r197, [%r196];
	mad.lo.s32 	%r198, %r197, %r70, %r194;
	add.s32 	%r200, %r164, %r199;
	ld.shared.u32 	%r201, [%r200];
	mad.lo.s32 	%r202, %r201, %r71, %r198;
	add.s32 	%r204, %r164, %r203;
	ld.shared.u32 	%r205, [%r204];
	mad.lo.s32 	%r206, %r205, %r72, %r202;
	add.s32 	%r208, %r164, %r207;
	ld.shared.u32 	%r209, [%r208];
	mad.lo.s32 	%r210, %r209, %r73, %r206;
	add.s32 	%r212, %r164, %r211;
	ld.shared.u32 	%r213, [%r212];
	mad.lo.s32 	%r214, %r213, %r74, %r210;
	add.s32 	%r215, %r254, %r252;
	shl.b32 	%r216, %r215, 3;
	or.b32  	%r76, %r216, %r2;
	shfl.sync.down.b32	%r217|%p12, %r214, 1, 7711, -1;
	add.s32 	%r77, %r217, %r214;
	@%p11 bra 	$L__BB699_18;
	shl.b32 	%r218, %r76, 2;
	mov.u32 	%r219, _ZZ9cuda_gemmIiLi128ELi4ELi1ELi1024ELi128ELi128ELi64ELi1ELi1EEviiiPT_S1_S1_iiiE3Csh;
	add.s32 	%r220, %r219, %r218;
	ld.shared.u32 	%r221, [%r220];
	add.s32 	%r222, %r221, %r77;
	st.shared.u32 	[%r220], %r222;
$L__BB699_18:
	add.s32 	%r78, %r254, 8;
	setp.lt.u32 	%p13, %r254, 8;
	mov.u32 	%r254, %r78;
	@%p13 bra 	$L__BB699_16;
	add.s32 	%r79, %r252, 16;
	setp.lt.u32 	%p14, %r252, 48;
	mov.u32 	%r252, %r79;
	@%p14 bra 	$L__BB699_13;
	mov.b32 	%r250, 32;
	mov.pred 	%p21, 0;
	@%p1 bra 	$L__BB699_9;
	setp.eq.s16 	%p16, %rs1, 2;
	bar.sync 	0;
	add.s32 	%r80, %r48, %r13;
	mov.u32 	%r255, %r1;
	@%p16 bra 	$L__BB699_25;
	setp.eq.s16 	%p17, %rs1, 3;
	add.s32 	%r224, %r80, %r1;
	mul.wide.s32 	%rd13, %r224, 4;
	add.s64 	%rd4, %rd1, %rd13;
	ld.shared.u32 	%r225, [%r15];
	atom.global.add.u32 	%r226, [%rd4], %r225;
	mov.u32 	%r255, %r14;
	@%p17 bra 	$L__BB699_25;
	setp.eq.s16 	%p18, %rs1, 0;
	cvt.u64.u32 	%rd14, %r9;
	add.s64 	%rd5, %rd4, %rd14;
	ld.shared.u32 	%r227, [%r16];
	atom.global.add.u32 	%r228, [%rd5], %r227;
	mov.u32 	%r255, %r17;
	@%p18 bra 	$L__BB699_25;
	add.s64 	%rd16, %rd5, %rd14;
	ld.shared.u32 	%r229, [%r18];
	atom.global.add.u32 	%r230, [%rd16], %r229;
	mov.u32 	%r255, %r19;
$L__BB699_25:
	add.s32 	%r231, %r80, %r255;
	mul.wide.s32 	%rd17, %r231, 4;
	add.s64 	%rd18, %rd1, %rd17;
	shl.b32 	%r232, %r255, 2;
	mov.u32 	%r233, _ZZ9cuda_gemmIiLi128ELi4ELi1ELi1024ELi128ELi128ELi64ELi1ELi1EEviiiPT_S1_S1_iiiE3Csh;
	add.s32 	%r234, %r233, %r232;
	ld.shared.u32 	%r235, [%r234];
	atom.global.add.u32 	%r236, [%rd18], %r235;
	add.s64 	%rd20, %rd18, %rd19;
	add.s32 	%r237, %r234, %r9;
	ld.shared.u32 	%r238, [%r237];
	atom.global.add.u32 	%r239, [%rd20], %r238;
	add.s64 	%rd21, %rd20, %rd19;
	add.s32 	%r240, %r237, %r9;
	ld.shared.u32 	%r241, [%r240];
	atom.global.add.u32 	%r242, [%rd21], %r241;
	add.s64 	%rd22, %rd21, %rd19;
	add.s32 	%r243, %r240, %r9;
	ld.shared.u32 	%r244, [%r243];
	atom.global.add.u32 	%r245, [%rd22], %r244;
	add.s32 	%r255, %r9, %r255;
	setp.lt.u32 	%p19, %r255, 512;
	@%p19 bra 	$L__BB699_25;
	add.s32 	%r246, %r246, %r5;
	setp.lt.u32 	%p20, %r246, %r6;
	@%p20 bra 	$L__BB699_2;
$L__BB699_27:
	ret;

}
	// .globl	_Z9cuda_gemmIiLi128ELi4ELi1ELi2048ELi2ELi2ELi64ELi0ELi0EEviiiPT_S1_S1_iii
.visible .entry _Z9cuda_gemmIiLi128ELi4ELi1ELi2048ELi2ELi2ELi64ELi0ELi0EEviiiPT_S1_S1_iii(
	.param .u32 _Z9cuda_gemmIiLi128ELi4ELi1ELi2048ELi2ELi2ELi64ELi0ELi0EEviiiPT_S1_S1_iii_param_0,
	.param .u32 _Z9cuda_gemmIiLi128ELi4ELi1ELi2048ELi2ELi2ELi64ELi0ELi0EEviiiPT_S1_S1_iii_param_1,
	.param .u32 _Z9cuda_gemmIiLi128ELi4ELi1ELi2048ELi2ELi2ELi64ELi0ELi0EEviiiPT_S1_S1_iii_param_2,
	.param .u64 .ptr .align 1 _Z9cuda_gemmIiLi128ELi4ELi1ELi2048ELi2ELi2ELi64ELi0ELi0EEviiiPT_S1_S1_iii_param_3,
	.param .u64 .ptr .align 1 _Z9cuda_gemmIiLi128ELi4ELi1ELi2048ELi2ELi2ELi64ELi0ELi0EEviiiPT_S1_S1_iii_param_4,
	.param .u64 .ptr .align 1 _Z9cuda_gemmIiLi128ELi4ELi1ELi2048ELi2ELi2ELi64ELi0ELi0EEviiiPT_S1_S1_iii_param_5,
	.param .u32 _Z9cuda_gemmIiLi128ELi4ELi1ELi2048ELi2ELi2ELi64ELi0ELi0EEviiiPT_S1_S1_iii_param_6,
	.param .u32 _Z9cuda_gemmIiLi128ELi4ELi1ELi2048ELi2ELi2ELi64ELi0ELi0EEviiiPT_S1_S1_iii_param_7,
	.param .u32 _Z9cuda_gemmIiLi128ELi4ELi1ELi2048ELi2ELi2ELi64ELi0ELi0EEviiiPT_S1_S1_iii_param_8
)
.maxntid 128
{
	.local .align 16 .b8 	__local_depot700[64];
	.reg .b64 	%SP;
	.reg .b64 	%SPL;
	.reg .pred 	%p<24>;
	.reg .b16 	%rs<8>;
	.reg .b32 	%r<350>;
	.reg .b64 	%rd<59>;
	// demoted variable
	.shared .align 128 .b8 _ZZ9cuda_gemmIiLi128ELi4ELi1ELi2048ELi2ELi2ELi64ELi0ELi0EEviiiPT_S1_S1_iiiE11kron_fac_sh[24];
	// demoted variable
	.shared .align 128 .b8 _ZZ9cuda_gemmIiLi128ELi4ELi1ELi2048ELi2ELi2ELi64ELi0ELi0EEviiiPT_S1_S1_iiiE3Ash[8192];
	mov.u64 	%SPL, __local_depot700;
	ld.param.u32 	%r119, [_Z9cuda_gemmIiLi128ELi4ELi1ELi2048ELi2ELi2ELi64ELi0ELi0EEviiiPT_S1_S1_iii_param_1];
	ld.param.u32 	%r120, [_Z9cuda_gemmIiLi128ELi4ELi1ELi2048ELi2ELi2ELi64ELi0ELi0EEviiiPT_S1_S1_iii_param_2];
	ld.param.u64 	%rd7, [_Z9cuda_gemmIiLi128ELi4ELi1ELi2048ELi2ELi2ELi64ELi0ELi0EEviiiPT_S1_S1_iii_param_3];
	ld.param.u64 	%rd5, [_Z9cuda_gemmIiLi128ELi4ELi1ELi2048ELi2ELi2ELi64ELi0ELi0EEviiiPT_S1_S1_iii_param_4];
	ld.param.u64 	%rd6, [_Z9cuda_gemmIiLi128ELi4ELi1ELi2048ELi2ELi2ELi64ELi0ELi0EEviiiPT_S1_S1_iii_param_5];
	ld.param.u32 	%r121, [_Z9cuda_gemmIiLi128ELi4ELi1ELi2048ELi2ELi2ELi64ELi0ELi0EEviiiPT_S1_S1_iii_param_6];
	ld.param.u32 	%r122, [_Z9cuda_gemmIiLi128ELi4ELi1ELi2048ELi2ELi2ELi64ELi0ELi0EEviiiPT_S1_S1_iii_param_7];
	cvta.to.global.u64 	%rd1, %rd7;
	add.u64 	%rd2, %SPL, 0;
	mov.u32 	%r1, %tid.x;
	mul.lo.s32 	%r2, %r122, %r121;
	setp.ge.u32 	%p1, %r1, %r2;
	@%p1 bra 	$L__BB700_3;
	mov.u32 	%r3, %ntid.x;
	cvta.to.global.u64 	%rd3, %rd5;
	mov.u32 	%r311, %r1;
$L__BB700_2:
	mul.wide.u32 	%rd9, %r311, 4;
	add.s64 	%rd10, %rd3, %rd9;
	ld.global.u32 	%r123, [%rd10];
	rem.u32 	%r124, %r311, %r121;
	mov.u32 	%r125, _ZZ9cuda_gemmIiLi128ELi4ELi1ELi2048ELi2ELi2ELi64ELi0ELi0EEviiiPT_S1_S1_iiiE11kron_fac_sh;
	mad.lo.s32 	%r126, %r124, 12, %r125;
	div.u32 	%r127, %r311, %r122;
	shl.b32 	%r128, %r127, 2;
	add.s32 	%r129, %r126, %r128;
	st.shared.u32 	[%r129], %r123;
	add.s32 	%r311, %r311, %r3;
	setp.lt.u32 	%p2, %r311, %r2;
	@%p2 bra 	$L__BB700_2;
$L__BB700_3:
	div.s32 	%r6, 2048, %r122;
	min.s32 	%r7, %r6, 128;
	cvt.u16.u32 	%rs3, %r7;
	div.s16 	%rs1, 128, %rs3;
	div.s16 	%rs4, 2, %rs1;
	cvt.s32.s16 	%r8, %rs4;
	div.u32 	%r10, %r1, %r7;
	mul.lo.s32 	%r130, %r10, %r7;
	sub.s32 	%r9, %r1, %r130;
	mov.u32 	%r314, %ctaid.y;
	mov.u32 	%r12, %nctaid.y;
	shl.b32 	%r13, %r12, 2;
	setp.ge.u32 	%p3, %r314, %r13;
	@%p3 bra 	$L__BB700_30;
	cvta.to.global.u64 	%rd4, %rd6;
	mov.u32 	%r132, %ctaid.x;
	shl.b32 	%r14, %r1, 2;
	shl.b32 	%r15, %r132, 11;
	mov.u32 	%r133, %ntid.x;
	shl.b32 	%r16, %r133, 2;
	and.b32  	%r17, %r9, 1;
	min.s32 	%r18, %r121, 2;
	and.b32  	%r19, %r1, 1;
	shr.s32 	%r134, %r120, 31;
	shr.u32 	%r135, %r134, 21;
	add.s32 	%r136, %r120, %r135;
	shr.s32 	%r20, %r136, 11;
	mad.lo.s32 	%r21, %r6, %r132, %r1;
	xor.b32  	%r137, %r14, 2047;
	sub.s32 	%r138, %r137, %r16;
	cvt.u16.u32 	%rs5, %r138;
	cvt.u16.u32 	%rs6, %r16;
	div.u16 	%rs7, %rs5, %rs6;
	and.b16  	%rs2, %rs7, 3;
	shl.b32 	%r139, %r1, 4;
	mov.u32 	%r140, _ZZ9cuda_gemmIiLi128ELi4ELi1ELi2048ELi2ELi2ELi64ELi0ELi0EEviiiPT_S1_S1_iiiE3Ash;
	add.s32 	%r22, %r140, %r139;
	add.s32 	%r23, %r14, %r16;
	shl.b32 	%r30, %r133, 4;
	add.s32 	%r24, %r22, %r30;
	add.s32 	%r25, %r23, %r16;
	xor.b32  	%r26, %r17, 1;
	setp.lt.s32 	%p4, %r17, %r122;
	selp.b32 	%r141, 0, %r122, %p4;
	sub.s32 	%r27, %r17, %r141;
	add.s32 	%r142, %r17, 1;
	setp.lt.s32 	%p5, %r142, %r122;
	selp.b32 	%r143, 0, %r122, %p5;
	sub.s32 	%r28, %r142, %r143;
	mad.lo.s32 	%r29, %r133, 12, %r15;
	shl.b32 	%r144, %r133, 3;
	add.s32 	%r31, %r15, %r144;
	mul.lo.s32 	%r32, %r133, 48;
	shl.b32 	%r33, %r133, 6;
	shl.b32 	%r34, %r133, 5;
	cvt.s32.s16 	%r35, %rs1;
	shl.b32 	%r203, %r19, 2;
$L__BB700_5:
	setp.eq.s16 	%p6, %rs2, 2;
	mov.b32 	%r145, 0;
	st.local.v4.u32 	[%rd2], {%r145, %r145, %r145, %r145};
	st.local.v4.u32 	[%rd2+16], {%r145, %r145, %r145, %r145};
	st.local.v4.u32 	[%rd2+32], {%r145, %r145, %r145, %r145};
	st.local.v4.u32 	[%rd2+48], {%r145, %r145, %r145, %r145};
	mul.lo.s32 	%r39, %r314, %r120;
	add.s32 	%r40, %r39, %r15;
	mov.u32 	%r315, %r14;
	@%p6 bra 	$L__BB700_9;
	setp.eq.s16 	%p7, %rs2, 3;
	add.s32 	%r146, %r40, %r14;
	mul.wide.s32 	%rd11, %r146, 4;
	add.s64 	%rd12, %rd1, %rd11;
	ld.global.v4.u32 	{%r147, %r148, %r149, %r150}, [%rd12];
	st.shared.v4.u32 	[%r22], {%r147, %r148, %r149, %r150};
	mov.u32 	%r315, %r23;
	@%p7 bra 	$L__BB700_9;
	setp.eq.s16 	%p8, %rs2, 0;
	add.s32 	%r151, %r40, %r23;
	mul.wide.s32 	%rd13, %r151, 4;
	add.s64 	%rd14, %rd1, %rd13;
	ld.global.v4.u32 	{%r152, %r153, %r154, %r155}, [%rd14];
	st.shared.v4.u32 	[%r24], {%r152, %r153, %r154, %r155};
	mov.u32 	%r315, %r25;
	@%p8 bra 	$L__BB700_9;
	add.s32 	%r315, %r25, %r16;
	add.s32 	%r156, %r40, %r25;
	mul.wide.s32 	%rd15, %r156, 4;
	add.s64 	%rd16, %rd1, %rd15;
	ld.global.v4.u32 	{%r157, %r158, %r159, %r160}, [%rd16];
	shl.b32 	%r161, %r16, 2;
	add.s32 	%r162, %r24, %r161;
	st.shared.v4.u32 	[%r162], {%r157, %r158, %r159, %r160};
$L__BB700_9:
	add.s32 	%r163, %r29, %r315;
	add.s32 	%r320, %r163, %r39;
	add.s32 	%r164, %r31, %r315;
	add.s32 	%r319, %r164, %r39;
	add.s32 	%r165, %r15, %r315;
	add.s32 	%r316, %r165, %r39;
	add.s32 	%r318, %r316, %r16;
	shl.b32 	%r166, %r315, 2;
	mov.u32 	%r167, _ZZ9cuda_gemmIiLi128ELi4ELi1ELi2048ELi2ELi2ELi64ELi0ELi0EEviiiPT_S1_S1_iiiE3Ash;
	add.s32 	%r317, %r167, %r166;
$L__BB700_10:
	mul.wide.s32 	%rd17, %r320, 4;
	add.s64 	%rd18, %rd1, %rd17;
	mul.wide.s32 	%rd19, %r319, 4;
	add.s64 	%rd20, %rd1, %rd19;
	mul.wide.s32 	%rd21, %r318, 4;
	add.s64 	%rd22, %rd1, %rd21;
	mul.wide.s32 	%rd23, %r316, 4;
	add.s64 	%rd24, %rd1, %rd23;
	ld.global.v4.u32 	{%r168, %r169, %r170, %r171}, [%rd24];
	st.shared.v4.u32 	[%r317], {%r168, %r169, %r170, %r171};
	add.s32 	%r172, %r315, %r16;
	ld.global.v4.u32 	{%r173, %r174, %r175, %r176}, [%rd22];
	add.s32 	%r177, %r317, %r30;
	st.shared.v4.u32 	[%r177], {%r173, %r174, %r175, %r176};
	add.s32 	%r178, %r172, %r16;
	ld.global.v4.u32 	{%r179, %r180, %r181, %r182}, [%rd20];
	add.s32 	%r183, %r317, %r34;
	st.shared.v4.u32 	[%r183], {%r179, %r180, %r181, %r182};
	add.s32 	%r184, %r178, %r16;
	ld.global.v4.u32 	{%r185, %r186, %r187, %r188}, [%rd18];
	add.s32 	%r189, %r317, %r32;
	st.shared.v4.u32 	[%r189], {%r185, %r186, %r187, %r188};
	add.s32 	%r315, %r184, %r16;
	add.s32 	%r320, %r320, %r30;
	add.s32 	%r319, %r319, %r30;
	add.s32 	%r318, %r318, %r30;
	add.s32 	%r317, %r317, %r33;
	add.s32 	%r316, %r316, %r30;
	setp.lt.u32 	%p9, %r315, 2048;
	@%p9 bra 	$L__BB700_10;
	setp.lt.s32 	%p10, %r6, 1;
	bar.sync 	0;
	mov.b32 	%r322, 0;
	mov.u32 	%r323, %r322;
	mov.u32 	%r324, %r322;
	mov.u32 	%r325, %r322;
	mov.u32 	%r326, %r322;
	mov.u32 	%r327, %r322;
	mov.u32 	%r328, %r322;
	mov.u32 	%r329, %r322;
	mov.u32 	%r330, %r322;
	mov.u32 	%r331, %r322;
	mov.u32 	%r332, %r322;
	mov.u32 	%r333, %r322;
	mov.u32 	%r334, %r322;
	mov.u32 	%r335, %r322;
	mov.u32 	%r336, %r322;
	mov.u32 	%r337, %r322;
	@%p10 bra 	$L__BB700_29;
	mov.b32 	%r342, 0;
	mov.u32 	%r343, %r342;
$L__BB700_13:
	setp.gt.s32 	%p11, %r122, 0;
	add.s32 	%r192, %r343, %r9;
	mul.lo.s32 	%r83, %r192, %r122;
	@%p11 bra 	$L__BB700_14;
	bra.uni 	$L__BB700_15;
$L__BB700_14:
	add.s32 	%r193, %r17, %r83;
	shl.b32 	%r194, %r193, 2;
	mov.u32 	%r195, _ZZ9cuda_gemmIiLi128ELi4ELi1ELi2048ELi2ELi2ELi64ELi0ELi0EEviiiPT_S1_S1_iiiE3Ash;
	add.s32 	%r196, %r195, %r194;
	ld.shared.u32 	%r344, [%r196];
$L__BB700_15:
	setp.lt.s32 	%p12, %r122, 2;
	@%p12 bra 	$L__BB700_17;
	add.s32 	%r197, %r26, %r83;
	shl.b32 	%r198, %r197, 2;
	mov.u32 	%r199, _ZZ9cuda_gemmIiLi128ELi4ELi1ELi2048ELi2ELi2ELi64ELi0ELi0EEviiiPT_S1_S1_iiiE3Ash;
	add.s32 	%r200, %r199, %r198;
	ld.shared.u32 	%r340, [%r200];
$L__BB700_17:
	setp.lt.s32 	%p13, %r10, %r18;
	@%p13 bra 	$L__BB700_18;
	bra.uni 	$L__BB700_27;
$L__BB700_18:
	mul.lo.s32 	%r84, %r342, %r8;
	mov.b32 	%r346, 0;
	mov.u32 	%r347, %r10;
$L__BB700_19:
	setp.gt.u32 	%p14, %r122, 64;
	mov.u32 	%r202, _ZZ9cuda_gemmIiLi128ELi4ELi1ELi2048ELi2ELi2ELi64ELi0ELi0EEviiiPT_S1_S1_iiiE11kron_fac_sh;
	mad.lo.s32 	%r91, %r347, 12, %r202;
	add.s32 	%r204, %r91, %r203;
	ld.shared.u32 	%r92, [%r204];
	@%p14 bra 	$L__BB700_22;
	setp.lt.s32 	%p17, %r122, 2;
	shfl.sync.idx.b32	%r212|%p18, %r92, %r27, 7711, -1;
	mul.lo.s32 	%r349, %r212, %r344;
	@%p17 bra 	$L__BB700_26;
	shfl.sync.idx.b32	%r213|%p19, %r92, %r28, 7711, -1;
	mad.lo.s32 	%r349, %r213, %r340, %r349;
	bra.uni 	$L__BB700_26;
$L__BB700_22:
	setp.lt.s32 	%p15, %r122, 1;
	mov.b32 	%r349, 0;
	@%p15 bra 	$L__BB700_24;
	shl.b32 	%r206, %r17, 2;
	add.s32 	%r207, %r91, %r206;
	ld.shared.u32 	%r208, [%r207];
	mul.lo.s32 	%r349, %r208, %r344;
$L__BB700_24:
	setp.lt.s32 	%p16, %r122, 2;
	@%p16 bra 	$L__BB700_26;
	shl.b32 	%r209, %r26, 2;
	add.s32 	%r210, %r91, %r209;
	ld.shared.u32 	%r211, [%r210];
	mad.lo.s32 	%r349, %r211, %r340, %r349;
$L__BB700_26:
	add.s32 	%r214, %r346, %r84;
	mul.wide.s32 	%rd25, %r214, 4;
	add.s64 	%rd26, %rd2, %rd25;
	ld.local.u32 	%r215, [%rd26];
	add.s32 	%r216, %r215, %r349;
	st.local.u32 	[%rd26], %r216;
	add.s32 	%r347, %r347, %r35;
	add.s32 	%r346, %r346, 1;
	setp.lt.s32 	%p20, %r347, %r18;
	@%p20 bra 	$L__BB700_19;
$L__BB700_27:
	add.s32 	%r343, %r343, %r7;
	add.s32 	%r342, %r342, 1;
	setp.lt.s32 	%p21, %r343, %r6;
	@%p21 bra 	$L__BB700_13;
	ld.local.v4.u32 	{%r337, %r336, %r335, %r334}, [%rd2];
	ld.local.v4.u32 	{%r333, %r332, %r331, %r330}, [%rd2+16];
	ld.local.v4.u32 	{%r329, %r328, %r327, %r326}, [%rd2+32];
	ld.local.v4.u32 	{%r325, %r324, %r323, %r322}, [%rd2+48];
$L__BB700_29:
	bar.sync 	0;
	shl.b32 	%r217, %r6, 7;
	div.s32 	%r218, %r217, %r7;
	mul.lo.s32 	%r219, %r20, %r218;
	mad.lo.s32 	%r220, %r314, %r119, %r21;
	mul.wide.s32 	%rd27, %r220, 4;
	add.s64 	%rd28, %rd4, %rd27;
	st.global.u32 	[%rd28], %r337;
	rem.s32 	%r221, 1, %r8;
	add.s32 	%r222, %r8, 1;
	setp.lt.u32 	%p22, %r222, 3;
	shl.b32 	%r223, %r8, 7;
	selp.b32 	%r224, %r223, 0, %p22;
	add.s32 	%r225, %r220, %r224;
	mad.lo.s32 	%r226, %r221, %r219, %r225;
	mul.wide.s32 	%rd29, %r226, 4;
	add.s64 	%rd30, %rd4, %rd29;
	st.global.u32 	[%rd30], %r336;
	div.s32 	%r227, 2, %r8;
	shl.b32 	%r228, %r227, 7;
	mul.lo.s32 	%r229, %r227, %r8;
	sub.s32 	%r230, 2, %r229;
	add.s32 	%r231, %r220, %r228;
	mad.lo.s32 	%r232, %r230, %r219, %r231;
	mul.wide.s32 	%rd31, %r232, 4;
	add.s64 	%rd32, %rd4, %rd31;
	st.global.u32 	[%rd32], %r335;
	div.s32 	%r233, 3, %r8;
	shl.b32 	%r234, %r233, 7;
	mul.lo.s32 	%r235, %r233, %r8;
	sub.s32 	%r236, 3, %r235;
	add.s32 	%r237, %r220, %r234;
	mad.lo.s32 	%r238, %r236, %r219, %r237;
	mul.wide.s32 	%rd33, %r238, 4;
	add.s64 	%rd34, %rd4, %rd33;
	st.global.u32 	[%rd34], %r334;
	div.s32 	%r239, 4, %r8;
	shl.b32 	%r240, %r239, 7;
	mul.lo.s32 	%r241, %r239, %r8;
	sub.s32 	%r242, 4, %r241;
	add.s32 	%r243, %r220, %r240;
	mad.lo.s32 	%r244, %r242, %r219, %r243;
	mul.wide.s32 	%rd35, %r244, 4;
	add.s64 	%rd36, %rd4, %rd35;
	st.global.u32 	[%rd36], %r333;
	div.s32 	%r245, 5, %r8;
	shl.b32 	%r246, %r245, 7;
	mul.lo.s32 	%r247, %r245, %r8;
	sub.s32 	%r248, 5, %r247;
	add.s32 	%r249, %r220, %r246;
	mad.lo.s32 	%r250, %r248, %r219, %r249;
	mul.wide.s32 	%rd37, %r250, 4;
	add.s64 	%rd38, %rd4, %rd37;
	st.global.u32 	[%rd38], %r332;
	div.s32 	%r251, 6, %r8;
	shl.b32 	%r252, %r251, 7;
	mul.lo.s32 	%r253, %r251, %r8;
	sub.s32 	%r254, 6, %r253;
	add.s32 	%r255, %r220, %r252;
	mad.lo.s32 	%r256, %r254, %r219, %r255;
	mul.wide.s32 	%rd39, %r256, 4;
	add.s64 	%rd40, %rd4, %rd39;
	st.global.u32 	[%rd40], %r331;
	div.s32 	%r257, 7, %r8;
	shl.b32 	%r258, %r257, 7;
	mul.lo.s32 	%r259, %r257, %r8;
	sub.s32 	%r260, 7, %r259;
	add.s32 	%r261, %r220, %r258;
	mad.lo.s32 	%r262, %r260, %r219, %r261;
	mul.wide.s32 	%rd41, %r262, 4;
	add.s64 	%rd42, %rd4, %rd41;
	st.global.u32 	[%rd42], %r330;
	div.s32 	%r263, 8, %r8;
	shl.b32 	%r264, %r263, 7;
	mul.lo.s32 	%r265, %r263, %r8;
	sub.s32 	%r266, 8, %r265;
	add.s32 	%r267, %r220, %r264;
	mad.lo.s32 	%r268, %r266, %r219, %r267;
	mul.wide.s32 	%rd43, %r268, 4;
	add.s64 	%rd44, %rd4, %rd43;
	st.global.u32 	[%rd44], %r329;
	div.s32 	%r269, 9, %r8;
	shl.b32 	%r270, %r269, 7;
	mul.lo.s32 	%r271, %r269, %r8;
	sub.s32 	%r272, 9, %r271;
	add.s32 	%r273, %r220, %r270;
	mad.lo.s32 	%r274, %r272, %r219, %r273;
	mul.wide.s32 	%rd45, %r274, 4;
	add.s64 	%rd46, %rd4, %rd45;
	st.global.u32 	[%rd46], %r328;
	div.s32 	%r275, 10, %r8;
	shl.b32 	%r276, %r275, 7;
	mul.lo.s32 	%r277, %r275, %r8;
	sub.s32 	%r278, 10, %r277;
	add.s32 	%r279, %r220, %r276;
	mad.lo.s32 	%r280, %r278, %r219, %r279;
	mul.wide.s32 	%rd47, %r280, 4;
	add.s64 	%rd48, %rd4, %rd47;
	st.global.u32 	[%rd48], %r327;
	div.s32 	%r281, 11, %r8;
	shl.b32 	%r282, %r281, 7;
	mul.lo.s32 	%r283, %r281, %r8;
	sub.s32 	%r284, 11, %r283;
	add.s32 	%r285, %r220, %r282;
	mad.lo.s32 	%r286, %r284, %r219, %r285;
	mul.wide.s32 	%rd49, %r286, 4;
	add.s64 	%rd50, %rd4, %rd49;
	st.global.u32 	[%rd50], %r326;
	div.s32 	%r287, 12, %r8;
	shl.b32 	%r288, %r287, 7;
	mul.lo.s32 	%r289, %r287, %r8;
	sub.s32 	%r290, 12, %r289;
	add.s32 	%r291, %r220, %r288;
	mad.lo.s32 	%r292, %r290, %r219, %r291;
	mul.wide.s32 	%rd51, %r292, 4;
	add.s64 	%rd52, %rd4, %rd51;
	st.global.u32 	[%rd52], %r325;
	div.s32 	%r293, 13, %r8;
	shl.b32 	%r294, %r293, 7;
	mul.lo.s32 	%r295, %r293, %r8;
	sub.s32 	%r296, 13, %r295;
	add.s32 	%r297, %r220, %r294;
	mad.lo.s32 	%r298, %r296, %r219, %r297;
	mul.wide.s32 	%rd53, %r298, 4;
	add.s64 	%rd54, %rd4, %rd53;
	st.global.u32 	[%rd54], %r324;
	div.s32 	%r299, 14, %r8;
	shl.b32 	%r300, %r299, 7;
	mul.lo.s32 	%r301, %r299, %r8;
	sub.s32 	%r302, 14, %r301;
	add.s32 	%r303, %r220, %r300;
	mad.lo.s32 	%r304, %r302, %r219, %r303;
	mul.wide.s32 	%rd55, %r304, 4;
	add.s64 	%rd56, %rd4, %rd55;
	st.global.u32 	[%rd56], %r323;
	div.s32 	%r305, 15, %r8;
	shl.b32 	%r306, %r305, 7;
	mul.lo.s32 	%r307, %r305, %r8;
	sub.s32 	%r308, 15, %r307;
	add.s32 	%r309, %r220, %r306;
	mad.lo.s32 	%r310, %r308, %r219, %r309;
	mul.wide.s32 	%rd57, %r310, 4;
	add.s64 	%rd58, %rd4, %rd57;
	st.global.u32 	[%rd58], %r322;
	add.s32 	%r314, %r314, %r12;
	setp.lt.u32 	%p23, %r314, %r13;
	@%p23 bra 	$L__BB700_5;
$L__BB700_30:
	ret;

}
	// .globl	_Z9cuda_gemmIiLi128ELi4ELi1ELi2048ELi2ELi2ELi64ELi0ELi1EEviiiPT_S1_S1_iii
.visible .entry _Z9cuda_gemmIiLi128ELi4ELi1ELi2048ELi2ELi2ELi64ELi0ELi1EEviiiPT_S1_S1_iii(
	.param .u32 _Z9cuda_gemmIiLi128ELi4ELi1ELi2048ELi2ELi2ELi64ELi0ELi1EEviiiPT_S1_S1_iii_param_0,
	.param .u32 _Z9cuda_gemmIiLi128ELi4ELi1ELi2048ELi2ELi2ELi64ELi0ELi1EEviiiPT_S1_S1_iii_param_1,
	.param .u32 _Z9cuda_gemmIiLi128ELi4ELi1ELi2048ELi2ELi2ELi64ELi0ELi1EEviiiPT_S1_S1_iii_param_2,
	.param .u64 .ptr .align 1 _Z9cuda_gemmIiLi128ELi4ELi1ELi2048ELi2ELi2ELi64ELi0ELi1EEviiiPT_S1_S1_iii_param_3,
	.param .u64 .ptr .align 1 _Z9cuda_gemmIiLi128ELi4ELi1ELi2048ELi2ELi2ELi64ELi0ELi1EEviiiPT_S1_S1_iii_param_4,
	.param .u64 .ptr .align 1 _Z9cuda_gemmIiLi128ELi4ELi1ELi2048ELi2ELi2ELi64ELi0ELi1EEviiiPT_S1_S1_iii_param_5,
	.param .u32 _Z9cuda_gemmIiLi128ELi4ELi1ELi2048ELi2ELi2ELi64ELi0ELi1EEviiiPT_S1_S1_iii_param_6,
	.param .u32 _Z9cuda_gemmIiLi128ELi4ELi1ELi2048ELi2ELi2ELi64ELi0ELi1EEviiiPT_S1_S1_iii_param_7,
	.param .u32 _Z9cuda_gemmIiLi128ELi4ELi1ELi2048ELi2ELi2ELi64ELi0ELi1EEviiiPT_S1_S1_iii_param_8
)
.maxntid 128
{
	.reg .pred 	%p<41>;
	.reg .b16 	%rs<5>;
	.reg .b32 	%r<217>;
	.reg .b64 	%rd<28>;
	// demoted variable
	.shared .align 128 .b8 _ZZ9cuda_gemmIiLi128ELi4ELi1ELi2048ELi2ELi2ELi64ELi0ELi1EEviiiPT_S1_S1_iiiE11kron_fac_sh[24];
	// demoted variable
	.shared .align 128 .b8 _ZZ9cuda_gemmIiLi128ELi4ELi1ELi2048ELi2ELi2ELi64ELi0ELi1EEviiiPT_S1_S1_iiiE3Ash[8192];
	ld.param.u32 	%r51, [_Z9cuda_gemmIiLi128ELi4ELi1ELi2048ELi2ELi2ELi64ELi0ELi1EEviiiPT_S1_S1_iii_param_2];
	ld.param.u64 	%rd5, [_Z9cuda_gemmIiLi128ELi4ELi1ELi2048ELi2ELi2ELi64ELi0ELi1EEviiiPT_S1_S1_iii_param_3];
	ld.param.u64 	%rd3, [_Z9cuda_gemmIiLi128ELi4ELi1ELi2048ELi2ELi2ELi64ELi0ELi1EEviiiPT_S1_S1_iii_param_4];
	cvta.to.global.u64 	%rd1, %rd5;
	mov.u32 	%r1, %tid.x;
	setp.gt.u32 	%p1, %r1, 3;
	@%p1 bra 	$L__BB701_3;
	mov.u32 	%r2, %ntid.x;
	cvta.to.global.u64 	%rd2, %rd3;
	mov.u32 	%r54, _ZZ9cuda_gemmIiLi128ELi4ELi1ELi2048ELi2ELi2ELi64ELi0ELi1EEviiiPT_S1_S1_iiiE11kron_fac_sh;
	mov.u32 	%r208, %r1;
$L__BB701_2:
	mul.wide.u32 	%rd6, %r208, 4;
	add.s64 	%rd7, %rd2, %rd6;
	ld.global.u32 	%r52, [%rd7];
	and.b32  	%r53, %r208, 1;
	mad.lo.s32 	%r55, %r53, 12, %r54;
	shl.b32 	%r56, %r208, 1;
	and.b32  	%r57, %r56, -4;
	add.s32 	%r58, %r55, %r57;
	st.shared.u32 	[%r58], %r52;
	add.s32 	%r208, %r208, %r2;
	setp.lt.u32 	%p2, %r208, 4;
	@%p2 bra 	$L__BB701_2;
$L__BB701_3:
	mov.u32 	%r209, %ctaid.y;
	mov.u32 	%r6, %nctaid.y;
	shl.b32 	%r7, %r6, 2;
	setp.ge.u32 	%p3, %r209, %r7;
	@%p3 bra 	$L__BB701_12;
	mov.u32 	%r59, %ctaid.x;
	shl.b32 	%r8, %r1, 2;
	shl.b32 	%r9, %r59, 11;
	mov.u32 	%r60, %ntid.x;
	shl.b32 	%r10, %r60, 2;
	and.b32  	%r11, %r1, 1;
	shl.b32 	%r61, %r59, 10;
	shr.s32 	%r62, %r51, 31;
	shr.u32 	%r63, %r62, 21;
	add.s32 	%r64, %r51, %r63;
	shr.s32 	%r65, %r64, 11;
	or.b32  	%r12, %r61, %r1;
	xor.b32  	%r66, %r8, 2047;
	sub.s32 	%r67, %r66, %r10;
	cvt.u16.u32 	%rs2, %r67;
	cvt.u16.u32 	%rs3, %r10;
	div.u16 	%rs4, %rs2, %rs3;
	and.b16  	%rs1, %rs4, 3;
	shl.b32 	%r68, %r1, 4;
	mov.u32 	%r69, _ZZ9cuda_gemmIiLi128ELi4ELi1ELi2048ELi2ELi2ELi64ELi0ELi1EEviiiPT_S1_S1_iiiE3Ash;
	add.s32 	%r13, %r69, %r68;
	add.s32 	%r14, %r8, %r10;
	shl.b32 	%r22, %r60, 4;
	add.s32 	%r15, %r13, %r22;
	add.s32 	%r16, %r14, %r10;
	shl.b32 	%r70, %r1, 1;
	or.b32  	%r71, %r70, %r11;
	shl.b32 	%r72, %r71, 2;
	add.s32 	%r17, %r69, %r72;
	xor.b32  	%r18, %r11, 1;
	or.b32  	%r73, %r70, %r18;
	shl.b32 	%r74, %r73, 2;
	add.s32 	%r19, %r69, %r74;
	shl.b32 	%r20, %r65, 10;
	mad.lo.s32 	%r21, %r60, 12, %r9;
	shl.b32 	%r75, %r60, 3;
	add.s32 	%r23, %r9, %r75;
	mul.lo.s32 	%r24, %r60, 48;
	shl.b32 	%r25, %r60, 6;
	shl.b32 	%r26, %r60, 5;
$L__BB701_5:
	setp.eq.s16 	%p4, %rs1, 2;
	mul.lo.s32 	%r28, %r209, %r51;
	add.s32 	%r29, %r28, %r9;
	mov.u32 	%r210, %r8;
	@%p4 bra 	$L__BB701_9;
	setp.eq.s16 	%p5, %rs1, 3;
	add.s32 	%r76, %r29, %r8;
	mul.wide.s32 	%rd8, %r76, 4;
	add.s64 	%rd9, %rd1, %rd8;
	ld.global.v4.u32 	{%r77, %r78, %r79, %r80}, [%rd9];
	st.shared.v4.u32 	[%r13], {%r77, %r78, %r79, %r80};
	mov.u32 	%r210, %r14;
	@%p5 bra 	$L__BB701_9;
	setp.eq.s16 	%p6, %rs1, 0;
	add.s32 	%r81, %r29, %r14;
	mul.wide.s32 	%rd10, %r81, 4;
	add.s64 	%rd11, %rd1, %rd10;
	ld.global.v4.u32 	{%r82, %r83, %r84, %r85}, [%rd11];
	st.shared.v4.u32 	[%r15], {%r82, %r83, %r84, %r85};
	mov.u32 	%r210, %r16;
	@%p6 bra 	$L__BB701_9;
	add.s32 	%r210, %r16, %r10;
	add.s32 	%r86, %r29, %r16;
	mul.wide.s32 	%rd12, %r86, 4;
	add.s64 	%rd13, %rd1, %rd12;
	ld.global.v4.u32 	{%r87, %r88, %r89, %r90}, [%rd13];
	shl.b32 	%r91, %r10, 2;
	add.s32 	%r92, %r15, %r91;
	st.shared.v4.u32 	[%r92], {%r87, %r88, %r89, %r90};
$L__BB701_9:
	add.s32 	%r93, %r21, %r210;
	add.s32 	%r215, %r93, %r28;
	add.s32 	%r94, %r23, %r210;
	add.s32 	%r214, %r94, %r28;
	add.s32 	%r95, %r9, %r210;
	add.s32 	%r211, %r95, %r28;
	add.s32 	%r213, %r211, %r10;
	shl.b32 	%r96, %r210, 2;
	mov.u32 	%r97, _ZZ9cuda_gemmIiLi128ELi4ELi1ELi2048ELi2ELi2ELi64ELi0ELi1EEviiiPT_S1_S1_iiiE3Ash;
	add.s32 	%r212, %r97, %r96;
$L__BB701_10:
	mul.wide.s32 	%rd14, %r215, 4;
	add.s64 	%rd15, %rd1, %rd14;
	mul.wide.s32 	%rd16, %r214, 4;
	add.s64 	%rd17, %rd1, %rd16;
	mul.wide.s32 	%rd18, %r213, 4;
	add.s64 	%rd19, %rd1, %rd18;
	mul.wide.s32 	%rd20, %r211, 4;
	add.s64 	%rd21, %rd1, %rd20;
	ld.global.v4.u32 	{%r98, %r99, %r100, %r101}, [%rd21];
	st.shared.v4.u32 	[%r212], {%r98, %r99, %r100, %r101};
	add.s32 	%r102, %r210, %r10;
	ld.global.v4.u32 	{%r103, %r104, %r105, %r106}, [%rd19];
	add.s32 	%r107, %r212, %r22;
	st.shared.v4.u32 	[%r107], {%r103, %r104, %r105, %r106};
	add.s32 	%r108, %r102, %r10;
	ld.global.v4.u32 	{%r109, %r110, %r111, %r112}, [%rd17];
	add.s32 	%r113, %r212, %r26;
	st.shared.v4.u32 	[%r113], {%r109, %r110, %r111, %r112};
	add.s32 	%r114, %r108, %r10;
	ld.global.v4.u32 	{%r115, %r116, %r117, %r118}, [%rd15];
	add.s32 	%r119, %r212, %r24;
	st.shared.v4.u32 	[%r119], {%r115, %r116, %r117, %r118};
	add.s32 	%r210, %r114, %r10;
	add.s32 	%r215, %r215, %r22;
	add.s32 	%r214, %r214, %r22;
	add.s32 	%r213, %r213, %r22;
	add.s32 	%r212, %r212, %r25;
	add.s32 	%r211, %r211, %r22;
	setp.lt.u32 	%p7, %r210, 2048;
	@%p7 bra 	$L__BB701_10;
	ld.param.u64 	%rd27, [_Z9cuda_gemmIiLi128ELi4ELi1ELi2048ELi2ELi2ELi64ELi0ELi1EEviiiPT_S1_S1_iii_param_5];
	ld.param.u32 	%r207, [_Z9cuda_gemmIiLi128ELi4ELi1ELi2048ELi2ELi2ELi64ELi0ELi1EEviiiPT_S1_S1_iii_param_1];
	bar.sync 	0;
	ld.shared.u32 	%r120, [%r17];
	ld.shared.u32 	%r121, [%r19];
	shl.b32 	%r122, %r11, 2;
	mov.u32 	%r123, _ZZ9cuda_gemmIiLi128ELi4ELi1ELi2048ELi2ELi2ELi64ELi0ELi1EEviiiPT_S1_S1_iiiE11kron_fac_sh;
	add.s32 	%r124, %r123, %r122;
	ld.shared.u32 	%r125, [%r124];
	shfl.sync.idx.b32	%r126|%p8, %r125, %r11, 7711, -1;
	mul.lo.s32 	%r127, %r126, %r120;
	shfl.sync.idx.b32	%r128|%p9, %r125, %r18, 7711, -1;
	mad.lo.s32 	%r129, %r128, %r121, %r127;
	ld.shared.u32 	%r130, [%r124+12];
	shfl.sync.idx.b32	%r131|%p10, %r130, %r11, 7711, -1;
	mul.lo.s32 	%r132, %r131, %r120;
	shfl.sync.idx.b32	%r133|%p11, %r130, %r18, 7711, -1;
	mad.lo.s32 	%r134, %r133, %r121, %r132;
	ld.shared.u32 	%r135, [%r17+1024];
	ld.shared.u32 	%r136, [%r19+1024];
	shfl.sync.idx.b32	%r137|%p12, %r125, %r11, 7711, -1;
	mul.lo.s32 	%r138, %r137, %r135;
	shfl.sync.idx.b32	%r139|%p13, %r125, %r18, 7711, -1;
	mad.lo.s32 	%r140, %r139, %r136, %r138;
	shfl.sync.idx.b32	%r141|%p14, %r130, %r11, 7711, -1;
	mul.lo.s32 	%r142, %r141, %r135;
	shfl.sync.idx.b32	%r143|%p15, %r130, %r18, 7711, -1;
	mad.lo.s32 	%r144, %r143, %r136, %r142;
	ld.shared.u32 	%r145, [%r17+2048];
	ld.shared.u32 	%r146, [%r19+2048];
	shfl.sync.idx.b32	%r147|%p16, %r125, %r11, 7711, -1;
	mul.lo.s32 	%r148, %r147, %r145;
	shfl.sync.idx.b32	%r149|%p17, %r125, %r18, 7711, -1;
	mad.lo.s32 	%r150, %r149, %r146, %r148;
	shfl.sync.idx.b32	%r151|%p18, %r130, %r11, 7711, -1;
	mul.lo.s32 	%r152, %r151, %r145;
	shfl.sync.idx.b32	%r153|%p19, %r130, %r18, 7711, -1;
	mad.lo.s32 	%r154, %r153, %r146, %r152;
	ld.shared.u32 	%r155, [%r17+3072];
	ld.shared.u32 	%r156, [%r19+3072];
	shfl.sync.idx.b32	%r157|%p20, %r125, %r11, 7711, -1;
	mul.lo.s32 	%r158, %r157, %r155;
	shfl.sync.idx.b32	%r159|%p21, %r125, %r18, 7711, -1;
	mad.lo.s32 	%r160, %r159, %r156, %r158;
	shfl.sync.idx.b32	%r161|%p22, %r130, %r11, 7711, -1;
	mul.lo.s32 	%r162, %r161, %r155;
	shfl.sync.idx.b32	%r163|%p23, %r130, %r18, 7711, -1;
	mad.lo.s32 	%r164, %r163, %r156, %r162;
	ld.shared.u32 	%r165, [%r17+4096];
	ld.shared.u32 	%r166, [%r19+4096];
	shfl.sync.idx.b32	%r167|%p24, %r125, %r11, 7711, -1;
	mul.lo.s32 	%r168, %r167, %r165;
	shfl.sync.idx.b32	%r169|%p25, %r125, %r18, 7711, -1;
	mad.lo.s32 	%r170, %r169, %r166, %r168;
	shfl.sync.idx.b32	%r171|%p26, %r130, %r11, 7711, -1;
	mul.lo.s32 	%r172, %r171, %r165;
	shfl.sync.idx.b32	%r173|%p27, %r130, %r18, 7711, -1;
	mad.lo.s32 	%r174, %r173, %r166, %r172;
	ld.shared.u32 	%r175, [%r17+5120];
	ld.shared.u32 	%r176, [%r19+5120];
	shfl.sync.idx.b32	%r177|%p28, %r125, %r11, 7711, -1;
	mul.lo.s32 	%r178, %r177, %r175;
	shfl.sync.idx.b32	%r179|%p29, %r125, %r18, 7711, -1;
	mad.lo.s32 	%r180, %r179, %r176, %r178;
	shfl.sync.idx.b32	%r181|%p30, %r130, %r11, 7711, -1;
	mul.lo.s32 	%r182, %r181, %r175;
	shfl.sync.idx.b32	%r183|%p31, %r130, %r18, 7711, -1;
	mad.lo.s32 	%r184, %r183, %r176, %r182;
	ld.shared.u32 	%r185, [%r17+6144];
	ld.shared.u32 	%r186, [%r19+6144];
	shfl.sync.idx.b32	%r187|%p32, %r125, %r11, 7711, -1;
	mul.lo.s32 	%r188, %r187, %r185;
	shfl.sync.idx.b32	%r189|%p33, %r125, %r18, 7711, -1;
	mad.lo.s32 	%r190, %r189, %r186, %r188;
	shfl.sync.idx.b32	%r191|%p34, %r130, %r11, 7711, -1;
	mul.lo.s32 	%r192, %r191, %r185;
	shfl.sync.idx.b32	%r193|%p35, %r130, %r18, 7711, -1;
	mad.lo.s32 	%r194, %r193, %r186, %r192;
	ld.shared.u32 	%r195, [%r17+7168];
	ld.shared.u32 	%r196, [%r19+7168];
	shfl.sync.idx.b32	%r197|%p36, %r125, %r11, 7711, -1;
	mul.lo.s32 	%r198, %r197, %r195;
	shfl.sync.idx.b32	%r199|%p37, %r125, %r18, 7711, -1;
	mad.lo.s32 	%r200, %r199, %r196, %r198;
	shfl.sync.idx.b32	%r201|%p38, %r130, %r11, 7711, -1;
	mul.lo.s32 	%r202, %r201, %r195;
	shfl.sync.idx.b32	%r203|%p39, %r130, %r18, 7711, -1;
	mad.lo.s32 	%r204, %r203, %r196, %r202;
	bar.sync 	0;
	mad.lo.s32 	%r205, %r209, %r207, %r12;
	cvta.to.global.u64 	%rd22, %rd27;
	mul.wide.s32 	%rd23, %r205, 4;
	add.s64 	%rd24, %rd22, %rd23;
	st.global.u32 	[%rd24], %r129;
	add.s32 	%r206, %r205, %r20;
	mul.wide.s32 	%rd25, %r206, 4;
	add.s64 	%rd26, %rd22, %rd25;
	st.global.u32 	[%rd26], %r134;
	st.global.u32 	[%rd24+512], %r140;
	st.global.u32 	[%rd26+512], %r144;
	st.global.u32 	[%rd24+1024], %r150;
	st.global.u32 	[%rd26+1024], %r154;
	st.global.u32 	[%rd24+1536], %r160;
	st.global.u32 	[%rd26+1536], %r164;
	st.global.u32 	[%rd24+2048], %r170;
	st.global.u32 	[%rd26+2048], %r174;
	st.global.u32 	[%rd24+2560], %r180;
	st.global.u32 	[%rd26+2560], %r184;
	st.global.u32 	[%rd24+3072], %r190;
	st.global.u32 	[%rd26+3072], %r194;
	st.global.u32 	[%rd24+3584], %r200;
	st.global.u32 	[%rd26+3584], %r204;
	add.s32 	%r209, %r209, %r6;
	setp.lt.u32 	%p40, %r209, %r7;
	@%p40 bra 	$L__BB701_5;
$L__BB701_12:
	ret;

}
	// .globl	_Z9cuda_gemmIiLi128ELi4ELi1ELi2048ELi2ELi2ELi64ELi1ELi0EEviiiPT_S1_S1_iii
.visible .entry _Z9cuda_gemmIiLi128ELi4ELi1ELi2048ELi2ELi2ELi64ELi1ELi0EEviiiPT_S1_S1_iii(
	.param .u32 _Z9cuda_gemmIiLi128ELi4ELi1ELi2048ELi2ELi2ELi64ELi1ELi0EEviiiPT_S1_S1_iii_param_0,
	.param .u32 _Z9cuda_gemmIiLi128ELi4ELi1ELi2048ELi2ELi2ELi64ELi1ELi0EEviiiPT_S1_S1_iii_param_1,
	.param .u32 _Z9cuda_gemmIiLi128ELi4ELi1ELi2048ELi2ELi2ELi64ELi1ELi0EEviiiPT_S1_S1_iii_param_2,
	.param .u64 .ptr .align 1 _Z9cuda_gemmIiLi128ELi4ELi1ELi2048ELi2ELi2ELi64ELi1ELi0EEviiiPT_S1_S1_iii_param_3,
	.param .u64 .ptr .align 1 _Z9cuda_gemmIiLi128ELi4ELi1ELi2048ELi2ELi2ELi64ELi1ELi0EEviiiPT_S1_S1_iii_param_4,
	.param .u64 .ptr .align 1 _Z9cuda_gemmIiLi128ELi4ELi1ELi2048ELi2ELi2ELi64ELi1ELi0EEviiiPT_S1_S1_iii_param_5,
	.param .u32 _Z9cuda_gemmIiLi128ELi4ELi1ELi2048ELi2ELi2ELi64ELi1ELi0EEviiiPT_S1_S1_iii_param_6,
	.param .u32 _Z9cuda_gemmIiLi128ELi4ELi1ELi2048ELi2ELi2ELi64ELi1ELi0EEviiiPT_S1_S1_iii_param_7,
	.param .u32 _Z9cuda_gemmIiLi128ELi4ELi1ELi2048ELi2ELi2ELi64ELi1ELi0EEviiiPT_S1_S1_iii_param_8
)
.maxntid 128
{
	.local .align 16 .b8 	__local_depot702[64];
	.reg .b64 	%SP;
	.reg .b64 	%SPL;
	.reg .pred 	%p<24>;
	.reg .b16 	%rs<8>;
	.reg .b32 	%r<336>;
	.reg .b64 	%rd<60>;
	// demoted variable
	.shared .align 128 .b8 _ZZ9cuda_gemmIiLi128ELi4ELi1ELi2048ELi2ELi2ELi64ELi1ELi0EEviiiPT_S1_S1_iiiE11kron_fac_sh[24];
	// demoted variable
	.shared .align 128 .b8 _ZZ9cuda_gemmIiLi128ELi4ELi1ELi2048ELi2ELi2ELi64ELi1ELi0EEviiiPT_S1_S1_iiiE3Ash[8192];
	mov.u64 	%SPL, __local_depot702;
	ld.param.u64 	%rd6, [_Z9cuda_gemmIiLi128ELi4ELi1ELi2048ELi2ELi2ELi64ELi1ELi0EEviiiPT_S1_S1_iii_param_3];
	ld.param.u64 	%rd4, [_Z9cuda_gemmIiLi128ELi4ELi1ELi2048ELi2ELi2ELi64ELi1ELi0EEviiiPT_S1_S1_iii_param_4];
	ld.param.u32 	%r113, [_Z9cuda_gemmIiLi128ELi4ELi1ELi2048ELi2ELi2ELi64ELi1ELi0EEviiiPT_S1_S1_iii_param_6];
	ld.param.u32 	%r114, [_Z9cuda_gemmIiLi128ELi4ELi1ELi2048ELi2ELi2ELi64ELi1ELi0EEviiiPT_S1_S1_iii_param_7];
	cvta.to.global.u64 	%rd1, %rd6;
	add.u64 	%rd2, %SPL, 0;
	mov.u32 	%r1, %tid.x;
	mul.lo.s32 	%r2, %r114, %r113;
	setp.ge.u32 	%p1, %r1, %r2;
	@%p1 bra 	$L__BB702_3;
	mov.u32 	%r3, %ntid.x;
	cvta.to.global.u64 	%rd3, %rd4;
	mov.u32 	%r117, _ZZ9cuda_gemmIiLi128ELi4ELi1ELi2048ELi2ELi2ELi64ELi1ELi0EEviiiPT_S1_S1_iiiE11kron_fac_sh;
	mov.u32 	%r297, %r1;
$L__BB702_2:
	mul.wide.u32 	%rd8, %r297, 4;
	add.s64 	%rd9, %rd3, %rd8;
	ld.global.u32 	%r115, [%rd9];
	rem.u32 	%r116, %r297, %r113;
	mad.lo.s32 	%r118, %r116, 12, %r117;
	div.u32 	%r119, %r297, %r114;
	shl.b32 	%r120, %r119, 2;
	add.s32 	%r121, %r118, %r120;
	st.shared.u32 	[%r121], %r115;
	add.s32 	%r297, %r297, %r3;
	setp.lt.u32 	%p2, %r297, %r2;
	@%p2 bra 	$L__BB702_2;
$L__BB702_3:
	div.s32 	%r6, 2048, %r114;
	min.s32 	%r7, %r6, 128;
	cvt.u16.u32 	%rs2, %r7;
	div.s16 	%rs3, 128, %rs2;
	cvt.s32.s16 	%r8, %rs3;
	div.s16 	%rs4, 2, %rs3;
	cvt.s32.s16 	%r9, %rs4;
	div.u32 	%r11, %r1, %r7;
	mul.lo.s32 	%r122, %r11, %r7;
	sub.s32 	%r10, %r1, %r122;
	mov.u32 	%r300, %ctaid.y;
	mov.u32 	%r13, %nctaid.y;
	shl.b32 	%r14, %r13, 2;
	setp.ge.u32 	%p3, %r300, %r14;
	@%p3 bra 	$L__BB702_30;
	shl.b32 	%r15, %r1, 2;
	mov.u32 	%r124, %ntid.x;
	shl.b32 	%r16, %r124, 2;
	and.b32  	%r17, %r10, 1;
	min.s32 	%r18, %r113, 2;
	and.b32  	%r19, %r1, 1;
	xor.b32  	%r125, %r15, 2047;
	sub.s32 	%r126, %r125, %r16;
	cvt.u16.u32 	%rs5, %r126;
	cvt.u16.u32 	%rs6, %r16;
	div.u16 	%rs7, %rs5, %rs6;
	and.b16  	%rs1, %rs7, 3;
	shl.b32 	%r127, %r1, 4;
	mov.u32 	%r128, _ZZ9cuda_gemmIiLi128ELi4ELi1ELi2048ELi2ELi2ELi64ELi1ELi0EEviiiPT_S1_S1_iiiE3Ash;
	add.s32 	%r20, %r128, %r127;
	add.s32 	%r21, %r15, %r16;
	shl.b32 	%r27, %r124, 4;
	add.s32 	%r22, %r20, %r27;
	add.s32 	%r23, %r21, %r16;
	xor.b32  	%r24, %r17, 1;
	setp.lt.s32 	%p4, %r17, %r114;
	selp.b32 	%r129, 0, %r114, %p4;
	sub.s32 	%r25, %r17, %r129;
	add.s32 	%r130, %r17, 1;
	setp.lt.s32 	%p5, %r130, %r114;
	selp.b32 	%r131, 0, %r114, %p5;
	sub.s32 	%r26, %r130, %r131;
	mul.lo.s32 	%r28, %r124, 48;
	shl.b32 	%r29, %r124, 6;
	shl.b32 	%r30, %r124, 5;
	shl.b32 	%r189, %r19, 2;
$L__BB702_5:
	setp.eq.s16 	%p6, %rs1, 2;
	mov.b32 	%r132, 0;
	st.local.v4.u32 	[%rd2], {%r132, %r132, %r132, %r132};
	st.local.v4.u32 	[%rd2+16], {%r132, %r132, %r132, %r132};
	st.local.v4.u32 	[%rd2+32], {%r132, %r132, %r132, %r132};
	st.local.v4.u32 	[%rd2+48], {%r132, %r132, %r132, %r132};
	shl.b32 	%r34, %r300, 11;
	mov.u32 	%r301, %r15;
	@%p6 bra 	$L__BB702_9;
	setp.eq.s16 	%p7, %rs1, 3;
	add.s32 	%r133, %r34, %r15;
	mul.wide.s32 	%rd10, %r133, 4;
	add.s64 	%rd11, %rd1, %rd10;
	ld.global.v4.u32 	{%r134, %r135, %r136, %r137}, [%rd11];
	st.shared.v4.u32 	[%r20], {%r134, %r135, %r136, %r137};
	mov.u32 	%r301, %r21;
	@%p7 bra 	$L__BB702_9;
	setp.eq.s16 	%p8, %rs1, 0;
	add.s32 	%r138, %r34, %r21;
	mul.wide.s32 	%rd12, %r138, 4;
	add.s64 	%rd13, %rd1, %rd12;
	ld.global.v4.u32 	{%r139, %r140, %r141, %r142}, [%rd13];
	st.shared.v4.u32 	[%r22], {%r139, %r140, %r141, %r142};
	mov.u32 	%r301, %r23;
	@%p8 bra 	$L__BB702_9;
	add.s32 	%r301, %r23, %r16;
	add.s32 	%r143, %r34, %r23;
	mul.wide.s32 	%rd14, %r143, 4;
	add.s64 	%rd15, %rd1, %rd14;
	ld.global.v4.u32 	{%r144, %r145, %r146, %r147}, [%rd15];
	shl.b32 	%r148, %r16, 2;
	add.s32 	%r149, %r22, %r148;
	st.shared.v4.u32 	[%r149], {%r144, %r145, %r146, %r147};
$L__BB702_9:
	mov.u32 	%r150, %ntid.x;
	add.s32 	%r302, %r301, %r34;
	mad.lo.s32 	%r306, %r150, 12, %r302;
	shl.b32 	%r151, %r150, 3;
	add.s32 	%r305, %r302, %r151;
	add.s32 	%r304, %r302, %r16;
	shl.b32 	%r152, %r301, 2;
	mov.u32 	%r153, _ZZ9cuda_gemmIiLi128ELi4ELi1ELi2048ELi2ELi2ELi64ELi1ELi0EEviiiPT_S1_S1_iiiE3Ash;
	add.s32 	%r303, %r153, %r152;
$L__BB702_10:
	mul.wide.s32 	%rd16, %r306, 4;
	add.s64 	%rd17, %rd1, %rd16;
	mul.wide.s32 	%rd18, %r305, 4;
	add.s64 	%rd19, %rd1, %rd18;
	mul.wide.s32 	%rd20, %r304, 4;
	add.s64 	%rd21, %rd1, %rd20;
	mul.wide.s32 	%rd22, %r302, 4;
	add.s64 	%rd23, %rd1, %rd22;
	ld.global.v4.u32 	{%r154, %r155, %r156, %r157}, [%rd23];
	st.shared.v4.u32 	[%r303], {%r154, %r155, %r156, %r157};
	add.s32 	%r158, %r301, %r16;
	ld.global.v4.u32 	{%r159, %r160, %r161, %r162}, [%rd21];
	add.s32 	%r163, %r303, %r27;
	st.shared.v4.u32 	[%r163], {%r159, %r160, %r161, %r162};
	add.s32 	%r164, %r158, %r16;
	ld.global.v4.u32 	{%r165, %r166, %r167, %r168}, [%rd19];
	add.s32 	%r169, %r303, %r30;
	st.shared.v4.u32 	[%r169], {%r165, %r166, %r167, %r168};
	add.s32 	%r170, %r164, %r16;
	ld.global.v4.u32 	{%r171, %r172, %r173, %r174}, [%rd17];
	add.s32 	%r175, %r303, %r28;
	st.shared.v4.u32 	[%r175], {%r171, %r172, %r173, %r174};
	add.s32 	%r301, %r170, %r16;
	add.s32 	%r306, %r306, %r27;
	add.s32 	%r305, %r305, %r27;
	add.s32 	%r304, %r304, %r27;
	add.s32 	%r303, %r303, %r29;
	add.s32 	%r302, %r302, %r27;
	setp.lt.u32 	%p9, %r301, 2048;
	@%p9 bra 	$L__BB702_10;
	setp.lt.s32 	%p10, %r6, 1;
	bar.sync 	0;
	mov.b32 	%r308, 0;
	mov.u32 	%r309, %r308;
	mov.u32 	%r310, %r308;
	mov.u32 	%r311, %r308;
	mov.u32 	%r312, %r308;
	mov.u32 	%r313, %r308;
	mov.u32 	%r314, %r308;
	mov.u32 	%r315, %r308;
	mov.u32 	%r316, %r308;
	mov.u32 	%r317, %r308;
	mov.u32 	%r318, %r308;
	mov.u32 	%r319, %r308;
	mov.u32 	%r320, %r308;
	mov.u32 	%r321, %r308;
	mov.u32 	%r322, %r308;
	mov.u32 	%r323, %r308;
	@%p10 bra 	$L__BB702_29;
	mov.b32 	%r328, 0;
	mov.u32 	%r329, %r328;
$L__BB702_13:
	setp.gt.s32 	%p11, %r114, 0;
	add.s32 	%r178, %r329, %r10;
	mul.lo.s32 	%r77, %r178, %r114;
	@%p11 bra 	$L__BB702_14;
	bra.uni 	$L__BB702_15;
$L__BB702_14:
	add.s32 	%r179, %r17, %r77;
	shl.b32 	%r180, %r179, 2;
	add.s32 	%r182, %r153, %r180;
	ld.shared.u32 	%r330, [%r182];
$L__BB702_15:
	setp.lt.s32 	%p12, %r114, 2;
	@%p12 bra 	$L__BB702_17;
	add.s32 	%r183, %r24, %r77;
	shl.b32 	%r184, %r183, 2;
	add.s32 	%r186, %r153, %r184;
	ld.shared.u32 	%r326, [%r186];
$L__BB702_17:
	setp.lt.s32 	%p13, %r11, %r18;
	@%p13 bra 	$L__BB702_18;
	bra.uni 	$L__BB702_27;
$L__BB702_18:
	mul.lo.s32 	%r78, %r328, %r9;
	mov.b32 	%r332, 0;
	mov.u32 	%r333, %r11;
$L__BB702_19:
	setp.gt.u32 	%p14, %r114, 64;
	mov.u32 	%r188, _ZZ9cuda_gemmIiLi128ELi4ELi1ELi2048ELi2ELi2ELi64ELi1ELi0EEviiiPT_S1_S1_iiiE11kron_fac_sh;
	mad.lo.s32 	%r85, %r333, 12, %r188;
	add.s32 	%r190, %r85, %r189;
	ld.shared.u32 	%r86, [%r190];
	@%p14 bra 	$L__BB702_22;
	setp.lt.s32 	%p17, %r114, 2;
	shfl.sync.idx.b32	%r198|%p18, %r86, %r25, 7711, -1;
	mul.lo.s32 	%r335, %r198, %r330;
	@%p17 bra 	$L__BB702_26;
	shfl.sync.idx.b32	%r199|%p19, %r86, %r26, 7711, -1;
	mad.lo.s32 	%r335, %r199, %r326, %r335;
	bra.uni 	$L__BB702_26;
$L__BB702_22:
	setp.lt.s32 	%p15, %r114, 1;
	mov.b32 	%r335, 0;
	@%p15 bra 	$L__BB702_24;
	shl.b32 	%r192, %r17, 2;
	add.s32 	%r193, %r85, %r192;
	ld.shared.u32 	%r194, [%r193];
	mul.lo.s32 	%r335, %r194, %r330;
$L__BB702_24:
	setp.lt.s32 	%p16, %r114, 2;
	@%p16 bra 	$L__BB702_26;
	shl.b32 	%r195, %r24, 2;
	add.s32 	%r196, %r85, %r195;
	ld.shared.u32 	%r197, [%r196];
	mad.lo.s32 	%r335, %r197, %r326, %r335;
$L__BB702_26:
	add.s32 	%r200, %r332, %r78;
	mul.wide.s32 	%rd24, %r200, 4;
	add.s64 	%rd25, %rd2, %rd24;
	ld.local.u32 	%r201, [%rd25];
	add.s32 	%r202, %r201, %r335;
	st.local.u32 	[%rd25], %r202;
	add.s32 	%r333, %r333, %r8;
	add.s32 	%r332, %r332, 1;
	setp.lt.s32 	%p20, %r333, %r18;
	@%p20 bra 	$L__BB702_19;
$L__BB702_27:
	add.s32 	%r329, %r329, %r7;
	add.s32 	%r328, %r328, 1;
	setp.lt.s32 	%p21, %r329, %r6;
	@%p21 bra 	$L__BB702_13;
	ld.local.v4.u32 	{%r323, %r322, %r321, %r320}, [%rd2];
	ld.local.v4.u32 	{%r319, %r318, %r317, %r316}, [%rd2+16];
	ld.local.v4.u32 	{%r315, %r314, %r313, %r312}, [%rd2+32];
	ld.local.v4.u32 	{%r311, %r310, %r309, %r308}, [%rd2+48];
$L__BB702_29:
	ld.param.u64 	%rd59, [_Z9cuda_gemmIiLi128ELi4ELi1ELi2048ELi2ELi2ELi64ELi1ELi0EEviiiPT_S1_S1_iii_param_5];
	bar.sync 	0;
	mul.lo.s32 	%r203, %r7, %r6;
	mul.lo.s32 	%r204, %r203, %r8;
	div.s32 	%r205, %r204, %r7;
	add.s32 	%r206, %r34, %r1;
	cvta.to.global.u64 	%rd26, %rd59;
	mul.wide.s32 	%rd27, %r206, 4;
	add.s64 	%rd28, %rd26, %rd27;
	st.global.u32 	[%rd28], %r323;
	rem.s32 	%r207, 1, %r9;
	add.s32 	%r208, %r9, 1;
	setp.lt.u32 	%p22, %r208, 3;
	shl.b32 	%r209, %r9, 7;
	selp.b32 	%r210, %r209, 0, %p22;
	add.s32 	%r211, %r206, %r210;
	mad.lo.s32 	%r212, %r205, %r207, %r211;
	mul.wide.s32 	%rd29, %r212, 4;
	add.s64 	%rd30, %rd26, %rd29;
	st.global.u32 	[%rd30], %r322;
	div.s32 	%r213, 2, %r9;
	shl.b32 	%r214, %r213, 7;
	mul.lo.s32 	%r215, %r213, %r9;
	sub.s32 	%r216, 2, %r215;
	add.s32 	%r217, %r206, %r214;
	mad.lo.s32 	%r218, %r205, %r216, %r217;
	mul.wide.s32 	%rd31, %r218, 4;
	add.s64 	%rd32, %rd26, %rd31;
	st.global.u32 	[%rd32], %r321;
	div.s32 	%r219, 3, %r9;
	shl.b32 	%r220, %r219, 7;
	mul.lo.s32 	%r221, %r219, %r9;
	sub.s32 	%r222, 3, %r221;
	add.s32 	%r223, %r206, %r220;
	mad.lo.s32 	%r224, %r205, %r222, %r223;
	mul.wide.s32 	%rd33, %r224, 4;
	add.s64 	%rd34, %rd26, %rd33;
	st.global.u32 	[%rd34], %r320;
	div.s32 	%r225, 4, %r9;
	shl.b32 	%r226, %r225, 7;
	mul.lo.s32 	%r227, %r225, %r9;
	sub.s32 	%r228, 4, %r227;
	add.s32 	%r229, %r206, %r226;
	mad.lo.s32 	%r230, %r205, %r228, %r229;
	mul.wide.s32 	%rd35, %r230, 4;
	add.s64 	%rd36, %rd26, %rd35;
	st.global.u32 	[%rd36], %r319;
	div.s32 	%r231, 5, %r9;
	shl.b32 	%r232, %r231, 7;
	mul.lo.s32 	%r233, %r231, %r9;
	sub.s32 	%r234, 5, %r233;
	add.s32 	%r235, %r206, %r232;
	mad.lo.s32 	%r236, %r205, %r234, %r235;
	mul.wide.s32 	%rd37, %r236, 4;
	add.s64 	%rd38, %rd26, %rd37;
	st.global.u32 	[%rd38], %r318;
	div.s32 	%r237, 6, %r9;
	shl.b32 	%r238, %r237, 7;
	mul.lo.s32 	%r239, %r237, %r9;
	sub.s32 	%r240, 6, %r239;
	add.s32 	%r241, %r206, %r238;
	mad.lo.s32 	%r242, %r205, %r240, %r241;
	mul.wide.s32 	%rd39, %r242, 4;
	add.s64 	%rd40, %rd26, %rd39;
	st.global.u32 	[%rd40], %r317;
	div.s32 	%r243, 7, %r9;
	shl.b32 	%r244, %r243, 7;
	mul.lo.s32 	%r245, %r243, %r9;
	sub.s32 	%r246, 7, %r245;
	add.s32 	%r247, %r206, %r244;
	mad.lo.s32 	%r248, %r205, %r246, %r247;
	mul.wide.s32 	%rd41, %r248, 4;
	add.s64 	%rd42, %rd26, %rd41;
	st.global.u32 	[%rd42], %r316;
	div.s32 	%r249, 8, %r9;
	shl.b32 	%r250, %r249, 7;
	mul.lo.s32 	%r251, %r249, %r9;
	sub.s32 	%r252, 8, %r251;
	add.s32 	%r253, %r206, %r250;
	mad.lo.s32 	%r254, %r205, %r252, %r253;
	mul.wide.s32 	%rd43, %r254, 4;
	add.s64 	%rd44, %rd26, %rd43;
	st.global.u32 	[%rd44], %r315;
	div.s32 	%r255, 9, %r9;
	shl.b32 	%r256, %r255, 7;
	mul.lo.s32 	%r257, %r255, %r9;
	sub.s32 	%r258, 9, %r257;
	add.s32 	%r259, %r206, %r256;
	mad.lo.s32 	%r260, %r205, %r258, %r259;
	mul.wide.s32 	%rd45, %r260, 4;
	add.s64 	%rd46, %rd26, %rd45;
	st.global.u32 	[%rd46], %r314;
	div.s32 	%r261, 10, %r9;
	shl.b32 	%r262, %r261, 7;
	mul.lo.s32 	%r263, %r261, %r9;
	sub.s32 	%r264, 10, %r263;
	add.s32 	%r265, %r206, %r262;
	mad.lo.s32 	%r266, %r205, %r264, %r265;
	mul.wide.s32 	%rd47, %r266, 4;
	add.s64 	%rd48, %rd26, %rd47;
	st.global.u32 	[%rd48], %r313;
	div.s32 	%r267, 11, %r9;
	shl.b32 	%r268, %r267, 7;
	mul.lo.s32 	%r269, %r267, %r9;
	sub.s32 	%r270, 11, %r269;
	add.s32 	%r271, %r206, %r268;
	mad.lo.s32 	%r272, %r205, %r270, %r271;
	mul.wide.s32 	%rd49, %r272, 4;
	add.s64 	%rd50, %rd26, %rd49;
	st.global.u32 	[%rd50], %r312;
	div.s32 	%r273, 12, %r9;
	shl.b32 	%r274, %r273, 7;
	mul.lo.s32 	%r275, %r273, %r9;
	sub.s32 	%r276, 12, %r275;
	add.s32 	%r277, %r206, %r274;
	mad.lo.s32 	%r278, %r205, %r276, %r277;
	mul.wide.s32 	%rd51, %r278, 4;
	add.s64 	%rd52, %rd26, %rd51;
	st.global.u32 	[%rd52], %r311;
	div.s32 	%r279, 13, %r9;
	shl.b32 	%r280, %r279, 7;
	mul.lo.s32 	%r281, %r279, %r9;
	sub.s32 	%r282, 13, %r281;
	add.s32 	%r283, %r206, %r280;
	mad.lo.s32 	%r284, %r205, %r282, %r283;
	mul.wide.s32 	%rd53, %r284, 4;
	add.s64 	%rd54, %rd26, %rd53;
	st.global.u32 	[%rd54], %r310;
	div.s32 	%r285, 14, %r9;
	shl.b32 	%r286, %r285, 7;
	mul.lo.s32 	%r287, %r285, %r9;
	sub.s32 	%r288, 14, %r287;
	add.s32 	%r289, %r206, %r286;
	mad.lo.s32 	%r290, %r205, %r288, %r289;
	mul.wide.s32 	%rd55, %r290, 4;
	add.s64 	%rd56, %rd26, %rd55;
	st.global.u32 	[%rd56], %r309;
	div.s32 	%r291, 15, %r9;
	shl.b32 	%r292, %r291, 7;
	mul.lo.s32 	%r293, %r291, %r9;
	sub.s32 	%r294, 15, %r293;
	add.s32 	%r295, %r206, %r292;
	mad.lo.s32 	%r296, %r205, %r294, %r295;
	mul.wide.s32 	%rd57, %r296, 4;
	add.s64 	%rd58, %rd26, %rd57;
	st.global.u32 	[%rd58], %r308;
	add.s32 	%r300, %r300, %r13;
	setp.lt.u32 	%p23, %r300, %r14;
	@%p23 bra 	$L__BB702_5;
$L__BB702_30:
	ret;

}
	// .globl	_Z9cuda_gemmIiLi128ELi4ELi1ELi2048ELi2ELi2ELi64ELi1ELi1EEviiiPT_S1_S1_iii
.visible .entry _Z9cuda_gemmIiLi128ELi4ELi1ELi2048ELi2ELi2ELi64ELi1ELi1EEviiiPT_S1_S1_iii(
	.param .u32 _Z9cuda_gemmIiLi128ELi4ELi1ELi2048ELi2ELi2ELi64ELi1ELi1EEviiiPT_S1_S1_iii_param_0,
	.param .u32 _Z9cuda_gemmIiLi128ELi4ELi1ELi2048ELi2ELi2ELi64ELi1ELi1EEviiiPT_S1_S1_iii_param_1,
	.param .u32 _Z9cuda_gemmIiLi128ELi4ELi1ELi2048ELi2ELi2ELi64ELi1ELi1EEviiiPT_S1_S1_iii_param_2,
	.param .u64 .ptr .align 1 _Z9cuda_gemmIiLi128ELi4ELi1ELi2048ELi2ELi2ELi64ELi1ELi1EEviiiPT_S1_S1_iii_param_3,
	.param .u64 .ptr .align 1 _Z9cuda_gemmIiLi128ELi4ELi1ELi2048ELi2ELi2ELi64ELi1ELi1EEviiiPT_S1_S1_iii_param_4,
	.param .u64 .ptr .align 1 _Z9cuda_gemmIiLi128ELi4ELi1ELi2048ELi2ELi2ELi64ELi1ELi1EEviiiPT_S1_S1_iii_param_5,
	.param .u32 _Z9cuda_gemmIiLi128ELi4ELi1ELi2048ELi2ELi2ELi64ELi1ELi1EEviiiPT_S1_S1_iii_param_6,
	.param .u32 _Z9cuda_gemmIiLi128ELi4ELi1ELi2048ELi2ELi2ELi64ELi1ELi1EEviiiPT_S1_S1_iii_param_7,
	.param .u32 _Z9cuda_gemmIiLi128ELi4ELi1ELi2048ELi2ELi2ELi64ELi1ELi1EEviiiPT_S1_S1_iii_param_8
)
.maxntid 128
{
	.reg .pred 	%p<41>;
	.reg .b16 	%rs<5>;
	.reg .b32 	%r<200>;
	.reg .b64 	%rd<26>;
	// demoted variable
	.shared .align 128 .b8 _ZZ9cuda_gemmIiLi128ELi4ELi1ELi2048ELi2ELi2ELi64ELi1ELi1EEviiiPT_S1_S1_iiiE11kron_fac_sh[24];
	// demoted variable
	.shared .align 128 .b8 _ZZ9cuda_gemmIiLi128ELi4ELi1ELi2048ELi2ELi2ELi64ELi1ELi1EEviiiPT_S1_S1_iiiE3Ash[8192];
	ld.param.u64 	%rd5, [_Z9cuda_gemmIiLi128ELi4ELi1ELi2048ELi2ELi2ELi64ELi1ELi1EEviiiPT_S1_S1_iii_param_3];
	ld.param.u64 	%rd3, [_Z9cuda_gemmIiLi128ELi4ELi1ELi2048ELi2ELi2ELi64ELi1ELi1EEviiiPT_S1_S1_iii_param_4];
	cvta.to.global.u64 	%rd1, %rd5;
	mov.u32 	%r1, %tid.x;
	setp.gt.u32 	%p1, %r1, 3;
	@%p1 bra 	$L__BB703_3;
	mov.u32 	%r2, %ntid.x;
	cvta.to.global.u64 	%rd2, %rd3;
	mov.u32 	%r44, _ZZ9cuda_gemmIiLi128ELi4ELi1ELi2048ELi2ELi2ELi64ELi1ELi1EEviiiPT_S1_S1_iiiE11kron_fac_sh;
	mov.u32 	%r191, %r1;
$L__BB703_2:
	mul.wide.u32 	%rd6, %r191, 4;
	add.s64 	%rd7, %rd2, %rd6;
	ld.global.u32 	%r42, [%rd7];
	and.b32  	%r43, %r191, 1;
	mad.lo.s32 	%r45, %r43, 12, %r44;
	shl.b32 	%r46, %r191, 1;
	and.b32  	%r47, %r46, -4;
	add.s32 	%r48, %r45, %r47;
	st.shared.u32 	[%r48], %r42;
	add.s32 	%r191, %r191, %r2;
	setp.lt.u32 	%p2, %r191, 4;
	@%p2 bra 	$L__BB703_2;
$L__BB703_3:
	mov.u32 	%r192, %ctaid.y;
	mov.u32 	%r6, %nctaid.y;
	shl.b32 	%r7, %r6, 2;
	setp.ge.u32 	%p3, %r192, %r7;
	@%p3 bra 	$L__BB703_12;
	shl.b32 	%r8, %r1, 2;
	mov.u32 	%r49, %ntid.x;
	shl.b32 	%r9, %r49, 2;
	and.b32  	%r10, %r1, 1;
	xor.b32  	%r50, %r8, 2047;
	sub.s32 	%r51, %r50, %r9;
	cvt.u16.u32 	%rs2, %r51;
	cvt.u16.u32 	%rs3, %r9;
	div.u16 	%rs4, %rs2, %rs3;
	and.b16  	%rs1, %rs4, 3;
	shl.b32 	%r52, %r1, 4;
	mov.u32 	%r53, _ZZ9cuda_gemmIiLi128ELi4ELi1ELi2048ELi2ELi2ELi64ELi1ELi1EEviiiPT_S1_S1_iiiE3Ash;
	add.s32 	%r11, %r53, %r52;
	add.s32 	%r12, %r8, %r9;
	shl.b32 	%r16, %r49, 4;
	add.s32 	%r13, %r11, %r16;
	add.s32 	%r14, %r12, %r9;
	xor.b32  	%r15, %r10, 1;
	mul.lo.s32 	%r17, %r49, 48;
	shl.b32 	%r18, %r49, 6;
	shl.b32 	%r19, %r49, 5;
$L__BB703_5:
	setp.eq.s16 	%p4, %rs1, 2;
	shl.b32 	%r21, %r192, 11;
	mov.u32 	%r193, %r8;
	@%p4 bra 	$L__BB703_9;
	setp.eq.s16 	%p5, %rs1, 3;
	add.s32 	%r54, %r21, %r8;
	mul.wide.s32 	%rd8, %r54, 4;
	add.s64 	%rd9, %rd1, %rd8;
	ld.global.v4.u32 	{%r55, %r56, %r57, %r58}, [%rd9];
	st.shared.v4.u32 	[%r11], {%r55, %r56, %r57, %r58};
	mov.u32 	%r193, %r12;
	@%p5 bra 	$L__BB703_9;
	setp.eq.s16 	%p6, %rs1, 0;
	add.s32 	%r59, %r21, %r12;
	mul.wide.s32 	%rd10, %r59, 4;
	add.s64 	%rd11, %rd1, %rd10;
	ld.global.v4.u32 	{%r60, %r61, %r62, %r63}, [%rd11];
	st.shared.v4.u32 	[%r13], {%r60, %r61, %r62, %r63};
	mov.u32 	%r193, %r14;
	@%p6 bra 	$L__BB703_9;
	add.s32 	%r193, %r14, %r9;
	add.s32 	%r64, %r21, %r14;
	mul.wide.s32 	%rd12, %r64, 4;
	add.s64 	%rd13, %rd1, %rd12;
	ld.global.v4.u32 	{%r65, %r66, %r67, %r68}, [%rd13];
	shl.b32 	%r69, %r9, 2;
	add.s32 	%r70, %r13, %r69;
	st.shared.v4.u32 	[%r70], {%r65, %r66, %r67, %r68};
$L__BB703_9:
	mov.u32 	%r71, %ntid.x;
	add.s32 	%r194, %r193, %r21;
	mad.lo.s32 	%r198, %r71, 12, %r194;
	shl.b32 	%r72, %r71, 3;
	add.s32 	%r197, %r194, %r72;
	add.s32 	%r196, %r194, %r9;
	shl.b32 	%r73, %r193, 2;
	mov.u32 	%r74, _ZZ9cuda_gemmIiLi128ELi4ELi1ELi2048ELi2ELi2ELi64ELi1ELi1EEviiiPT_S1_S1_iiiE3Ash;
	add.s32 	%r195, %r74, %r73;
$L__BB703_10:
	mul.wide.s32 	%rd14, %r198, 4;
	add.s64 	%rd15, %rd1, %rd14;
	mul.wide.s32 	%rd16, %r197, 4;
	add.s64 	%rd17, %rd1, %rd16;
	mul.wide.s32 	%rd18, %r196, 4;
	add.s64 	%rd19, %rd1, %rd18;
	mul.wide.s32 	%rd20, %r194, 4;
	add.s64 	%rd21, %rd1, %rd20;
	ld.global.v4.u32 	{%r75, %r76, %r77, %r78}, [%rd21];
	st.shared.v4.u32 	[%r195], {%r75, %r76, %r77, %r78};
	add.s32 	%r79, %r193, %r9;
	ld.global.v4.u32 	{%r80, %r81, %r82, %r83}, [%rd19];
	add.s32 	%r84, %r195, %r16;
	st.shared.v4.u32 	[%r84], {%r80, %r81, %r82, %r83};
	add.s32 	%r85, %r79, %r9;
	ld.global.v4.u32 	{%r86, %r87, %r88, %r89}, [%rd17];
	add.s32 	%r90, %r195, %r19;
	st.shared.v4.u32 	[%r90], {%r86, %r87, %r88, %r89};
	add.s32 	%r91, %r85, %r9;
	ld.global.v4.u32 	{%r92, %r93, %r94, %r95}, [%rd15];
	add.s32 	%r96, %r195, %r17;
	st.shared.v4.u32 	[%r96], {%r92, %r93, %r94, %r95};
	add.s32 	%r193, %r91, %r9;
	add.s32 	%r198, %r198, %r16;
	add.s32 	%r197, %r197, %r16;
	add.s32 	%r196, %r196, %r16;
	add.s32 	%r195, %r195, %r18;
	add.s32 	%r194, %r194, %r16;
	setp.lt.u32 	%p7, %r193, 2048;
	@%p7 bra 	$L__BB703_10;
	ld.param.u64 	%rd25, [_Z9cuda_gemmIiLi128ELi4ELi1ELi2048ELi2ELi2ELi64ELi1ELi1EEviiiPT_S1_S1_iii_param_5];
	bar.sync 	0;
	shl.b32 	%r97, %r1, 1;
	or.b32  	%r98, %r97, %r10;
	shl.b32 	%r99, %r98, 2;
	mov.u32 	%r100, _ZZ9cuda_gemmIiLi128ELi4ELi1ELi2048ELi2ELi2ELi64ELi1ELi1EEviiiPT_S1_S1_iiiE3Ash;
	add.s32 	%r101, %r100, %r99;
	ld.shared.u32 	%r102, [%r101];
	or.b32  	%r103, %r97, %r15;
	shl.b32 	%r104, %r103, 2;
	add.s32 	%r105, %r100, %r104;
	ld.shared.u32 	%r106, [%r105];
	shl.b32 	%r107, %r10, 2;
	mov.u32 	%r108, _ZZ9cuda_gemmIiLi128ELi4ELi1ELi2048ELi2ELi2ELi64ELi1ELi1EEviiiPT_S1_S1_iiiE11kron_fac_sh;
	add.s32 	%r109, %r108, %r107;
	ld.shared.u32 	%r110, [%r109];
	shfl.sync.idx.b32	%r111|%p8, %r110, %r10, 7711, -1;
	mul.lo.s32 	%r112, %r111, %r102;
	shfl.sync.idx.b32	%r113|%p9, %r110, %r15, 7711, -1;
	mad.lo.s32 	%r114, %r113, %r106, %r112;
	ld.shared.u32 	%r115, [%r109+12];
	shfl.sync.idx.b32	%r116|%p10, %r115, %r10, 7711, -1;
	mul.lo.s32 	%r117, %r116, %r102;
	shfl.sync.idx.b32	%r118|%p11, %r115, %r15, 7711, -1;
	mad.lo.s32 	%r119, %r118, %r106, %r117;
	ld.shared.u32 	%r120, [%r101+1024];
	ld.shared.u32 	%r121, [%r105+1024];
	shfl.sync.idx.b32	%r122|%p12, %r110, %r10, 7711, -1;
	mul.lo.s32 	%r123, %r122, %r120;
	shfl.sync.idx.b32	%r124|%p13, %r110, %r15, 7711, -1;
	mad.lo.s32 	%r125, %r124, %r121, %r123;
	shfl.sync.idx.b32	%r126|%p14, %r115, %r10, 7711, -1;
	mul.lo.s32 	%r127, %r126, %r120;
	shfl.sync.idx.b32	%r128|%p15, %r115, %r15, 7711, -1;
	mad.lo.s32 	%r129, %r128, %r121, %r127;
	ld.shared.u32 	%r130, [%r101+2048];
	ld.shared.u32 	%r131, [%r105+2048];
	shfl.sync.idx.b32	%r132|%p16, %r110, %r10, 7711, -1;
	mul.lo.s32 	%r133, %r132, %r130;
	shfl.sync.idx.b32	%r134|%p17, %r110, %r15, 7711, -1;
	mad.lo.s32 	%r135, %r134, %r131, %r133;
	shfl.sync.idx.b32	%r136|%p18, %r115, %r10, 7711, -1;
	mul.lo.s32 	%r137, %r136, %r130;
	shfl.sync.idx.b32	%r138|%p19, %r115, %r15, 7711, -1;
	mad.lo.s32 	%r139, %r138, %r131, %r137;
	ld.shared.u32 	%r140, [%r101+3072];
	ld.shared.u32 	%r141, [%r105+3072];
	shfl.sync.idx.b32	%r142|%p20, %r110, %r10, 7711, -1;
	mul.lo.s32 	%r143, %r142, %r140;
	shfl.sync.idx.b32	%r144|%p21, %r110, %r15, 7711, -1;
	mad.lo.s32 	%r145, %r144, %r141, %r143;
	shfl.sync.idx.b32	%r146|%p22, %r115, %r10, 7711, -1;
	mul.lo.s32 	%r147, %r146, %r140;
	shfl.sync.idx.b32	%r148|%p23, %r115, %r15, 7711, -1;
	mad.lo.s32 	%r149, %r148, %r141, %r147;
	ld.shared.u32 	%r150, [%r101+4096];
	ld.shared.u32 	%r151, [%r105+4096];
	shfl.sync.idx.b32	%r152|%p24, %r110, %r10, 7711, -1;
	mul.lo.s32 	%r153, %r152, %r150;
	shfl.sync.idx.b32	%r154|%p25, %r110, %r15, 7711, -1;
	mad.lo.s32 	%r155, %r154, %r151, %r153;
	shfl.sync.idx.b32	%r156|%p26, %r115, %r10, 7711, -1;
	mul.lo.s32 	%r157, %r156, %r150;
	shfl.sync.idx.b32	%r158|%p27, %r115, %r15, 7711, -1;
	mad.lo.s32 	%r159, %r158, %r151, %r157;
	ld.shared.u32 	%r160, [%r101+5120];
	ld.shared.u32 	%r161, [%r105+5120];
	shfl.sync.idx.b32	%r162|%p28, %r110, %r10, 7711, -1;
	mul.lo.s32 	%r163, %r162, %r160;
	shfl.sync.idx.b32	%r164|%p29, %r110, %r15, 7711, -1;
	mad.lo.s32 	%r165, %r164, %r161, %r163;
	shfl.sync.idx.b32	%r166|%p30, %r115, %r10, 7711, -1;
	mul.lo.s32 	%r167, %r166, %r160;
	shfl.sync.idx.b32	%r168|%p31, %r115, %r15, 7711, -1;
	mad.lo.s32 	%r169, %r168, %r161, %r167;
	ld.shared.u32 	%r170, [%r101+6144];
	ld.shared.u32 	%r171, [%r105+6144];
	shfl.sync.idx.b32	%r172|%p32, %r110, %r10, 7711, -1;
	mul.lo.s32 	%r173, %r172, %r170;
	shfl.sync.idx.b32	%r174|%p33, %r110, %r15, 7711, -1;
	mad.lo.s32 	%r175, %r174, %r171, %r173;
	shfl.sync.idx.b32	%r176|%p34, %r115, %r10, 7711, -1;
	mul.lo.s32 	%r177, %r176, %r170;
	shfl.sync.idx.b32	%r178|%p35, %r115, %r15, 7711, -1;
	mad.lo.s32 	%r179, %r178, %r171, %r177;
	ld.shared.u32 	%r180, [%r101+7168];
	ld.shared.u32 	%r181, [%r105+7168];
	shfl.sync.idx.b32	%r182|%p36, %r110, %r10, 7711, -1;
	mul.lo.s32 	%r183, %r182, %r180;
	shfl.sync.idx.b32	%r184|%p37, %r110, %r15, 7711, -1;
	mad.lo.s32 	%r185, %r184, %r181, %r183;
	shfl.sync.idx.b32	%r186|%p38, %r115, %r10, 7711, -1;
	mul.lo.s32 	%r187, %r186, %r180;
	shfl.sync.idx.b32	%r188|%p39, %r115, %r15, 7711, -1;
	mad.lo.s32 	%r189, %r188, %r181, %r187;
	bar.sync 	0;
	add.s32 	%r190, %r21, %r1;
	cvta.to.global.u64 	%rd22, %rd25;
	mul.wide.s32 	%rd23, %r190, 4;
	add.s64 	%rd24, %rd22, %rd23;
	st.global.u32 	[%rd24], %r114;
	st.global.u32 	[%rd24+4096], %r119;
	st.global.u32 	[%rd24+512], %r125;
	st.global.u32 	[%rd24+4608], %r129;
	st.global.u32 	[%rd24+1024], %r135;
	st.global.u32 	[%rd24+5120], %r139;
	st.global.u32 	[%rd24+1536], %r145;
	st.global.u32 	[%rd24+5632], %r149;
	st.global.u32 	[%rd24+2048], %r155;
	st.global.u32 	[%rd24+6144], %r159;
	st.global.u32 	[%rd24+2560], %r165;
	st.global.u32 	[%rd24+6656], %r169;
	st.global.u32 	[%rd24+3072], %r175;
	st.global.u32 	[%rd24+7168], %r179;
	st.global.u32 	[%rd24+3584], %r185;
	st.global.u32 	[%rd24+7680], %r189;
	add.s32 	%r192, %r192, %r6;
	setp.lt.u32 	%p40, %r192, %r7;
	@%p40 bra 	$L__BB703_5;
$L__BB703_12:
	ret;

}
	// .globl	_Z9cuda_gemmIiLi128ELi4ELi1ELi2048ELi4ELi4ELi64ELi0ELi0EEviiiPT_S1_S1_iii
.visible .entry _Z9cuda_gemmIiLi128ELi4ELi1ELi2048ELi4ELi4ELi64ELi0ELi0EEviiiPT_S1_S1_iii(
	.param .u32 _Z9cuda_gemmIiLi128ELi4ELi1ELi2048ELi4ELi4ELi64ELi0ELi0EEviiiPT_S1_S1_iii_param_0,
	.param .u32 _Z9cuda_gemmIiLi128ELi4ELi1ELi2048ELi4ELi4ELi64ELi0ELi0EEviiiPT_S1_S1_iii_param_1,
	.param .u32 _Z9cuda_gemmIiLi128ELi4ELi1ELi2048ELi4ELi4ELi64ELi0ELi0EEviiiPT_S1_S1_iii_param_2,
	.param .u64 .ptr .align 1 _Z9cuda_gemmIiLi128ELi4ELi1ELi2048ELi4ELi4ELi64ELi0ELi0EEviiiPT_S1_S1_iii_param_3,
	.param .u64 .ptr .align 1 _Z9cuda_gemmIiLi128ELi4ELi1ELi2048ELi4ELi4ELi64ELi0ELi0EEviiiPT_S1_S1_iii_param_4,
	.param .u64 .ptr .align 1 _Z9cuda_gemmIiLi128ELi4ELi1ELi2048ELi4ELi4ELi64ELi0ELi0EEviiiPT_S1_S1_iii_param_5,
	.param .u32 _Z9cuda_gemmIiLi128ELi4ELi1ELi2048ELi4ELi4ELi64ELi0ELi0EEviiiPT_S1_S1_iii_param_6,
	.param .u32 _Z9cuda_gemmIiLi128ELi4ELi1ELi2048ELi4ELi4ELi64ELi0ELi0EEviiiPT_S1_S1_iii_param_7,
	.param .u32 _Z9cuda_gemmIiLi128ELi4ELi1ELi2048ELi4ELi4ELi64ELi0ELi0EEviiiPT_S1_S1_iii_param_8
)
.maxntid 128
{
	.local .align 16 .b8 	__local_depot704[64];
	.reg .b64 	%SP;
	.reg .b64 	%SPL;
	.reg .pred 	%p<34>;
	.reg .b16 	%rs<8>;
	.reg .b32 	%r<405>;
	.reg .b64 	%rd<59>;
	// demoted variable
	.shared .align 128 .b8 _ZZ9cuda_gemmIiLi128ELi4ELi1ELi2048ELi4ELi4ELi64ELi0ELi0EEviiiPT_S1_S1_iiiE11kron_fac_sh[80];
	// demoted variable
	.shared .align 128 .b8 _ZZ9cuda_gemmIiLi128ELi4ELi1ELi2048ELi4ELi4ELi64ELi0ELi0EEviiiPT_S1_S1_iiiE3Ash[8192];
	mov.u64 	%SPL, __local_depot704;
	ld.param.u32 	%r143, [_Z9cuda_gemmIiLi128ELi4ELi1ELi2048ELi4ELi4ELi64ELi0ELi0EEviiiPT_S1_S1_iii_param_1];
	ld.param.u32 	%r144, [_Z9cuda_gemmIiLi128ELi4ELi1ELi2048ELi4ELi4ELi64ELi0ELi0EEviiiPT_S1_S1_iii_param_2];
	ld.param.u64 	%rd7, [_Z9cuda_gemmIiLi128ELi4ELi1ELi2048ELi4ELi4ELi64ELi0ELi0EEviiiPT_S1_S1_iii_param_3];
	ld.param.u64 	%rd5, [_Z9cuda_gemmIiLi128ELi4ELi1ELi2048ELi4ELi4ELi64ELi0ELi0EEviiiPT_S1_S1_iii_param_4];
	ld.param.u64 	%rd6, [_Z9cuda_gemmIiLi128ELi4ELi1ELi2048ELi4ELi4ELi64ELi0ELi0EEviiiPT_S1_S1_iii_param_5];
	ld.param.u32 	%r145, [_Z9cuda_gemmIiLi128ELi4ELi1ELi2048ELi4ELi4ELi64ELi0ELi0EEviiiPT_S1_S1_iii_param_6];
	ld.param.u32 	%r146, [_Z9cuda_gemmIiLi128ELi4ELi1ELi2048ELi4ELi4ELi64ELi0ELi0EEviiiPT_S1_S1_iii_param_7];
	cvta.to.global.u64 	%rd1, %rd7;
	add.u64 	%rd2, %SPL, 0;
	mov.u32 	%r1, %tid.x;
	mul.lo.s32 	%r2, %r146, %r145;
	setp.ge.u32 	%p1, %r1, %r2;
	@%p1 bra 	$L__BB704_3;
	mov.u32 	%r3, %ntid.x;
	cvta.to.global.u64 	%rd3, %rd5;
	mov.u32 	%r354, %r1;
$L__BB704_2:
	mul.wide.u32 	%rd9, %r354, 4;
	add.s64 	%rd10, %rd3, %rd9;
	ld.global.u32 	%r147, [%rd10];
	rem.u32 	%r148, %r354, %r145;
	mov.u32 	%r149, _ZZ9cuda_gemmIiLi128ELi4ELi1ELi2048ELi4ELi4ELi64ELi0ELi0EEviiiPT_S1_S1_iiiE11kron_fac_sh;
	mad.lo.s32 	%r150, %r148, 20, %r149;
	div.u32 	%r151, %r354, %r146;
	shl.b32 	%r152, %r151, 2;
	add.s32 	%r153, %r150, %r152;
	st.shared.u32 	[%r153], %r147;
	add.s32 	%r354, %r354, %r3;
	setp.lt.u32 	%p2, %r354, %r2;
	@%p2 bra 	$L__BB704_2;
$L__BB704_3:
	div.s32 	%r6, 2048, %r146;
	min.s32 	%r7, %r6, 128;
	cvt.u16.u32 	%rs3, %r7;
	div.s16 	%rs1, 128, %rs3;
	div.s16 	%rs4, 4, %rs1;
	cvt.s32.s16 	%r8, %rs4;
	div.u32 	%r10, %r1, %r7;
	mul.lo.s32 	%r154, %r10, %r7;
	sub.s32 	%r9, %r1, %r154;
	mov.u32 	%r359, %ctaid.y;
	mov.u32 	%r12, %nctaid.y;
	shl.b32 	%r13, %r12, 2;
	setp.ge.u32 	%p3, %r359, %r13;
	@%p3 bra 	$L__BB704_42;
	cvta.to.global.u64 	%rd4, %rd6;
	mov.u32 	%r156, %ctaid.x;
	shl.b32 	%r14, %r1, 2;
	shl.b32 	%r15, %r156, 11;
	mov.u32 	%r157, %ntid.x;
	shl.b32 	%r16, %r157, 2;
	and.b32  	%r17, %r9, 3;
	min.s32 	%r18, %r145, 4;
	and.b32  	%r19, %r1, 3;
	shr.s32 	%r158, %r144, 31;
	shr.u32 	%r159, %r158, 21;
	add.s32 	%r160, %r144, %r159;
	shr.s32 	%r20, %r160, 11;
	mad.lo.s32 	%r21, %r6, %r156, %r1;
	xor.b32  	%r161, %r14, 2047;
	sub.s32 	%r162, %r161, %r16;
	cvt.u16.u32 	%rs5, %r162;
	cvt.u16.u32 	%rs6, %r16;
	div.u16 	%rs7, %rs5, %rs6;
	and.b16  	%rs2, %rs7, 3;
	shl.b32 	%r163, %r1, 4;
	mov.u32 	%r164, _ZZ9cuda_gemmIiLi128ELi4ELi1ELi2048ELi4ELi4ELi64ELi0ELi0EEviiiPT_S1_S1_iiiE3Ash;
	add.s32 	%r22, %r164, %r163;
	add.s32 	%r23, %r14, %r16;
	shl.b32 	%r36, %r157, 4;
	add.s32 	%r24, %r22, %r36;
	add.s32 	%r25, %r23, %r16;
	add.s32 	%r26, %r24, %r36;
	add.s32 	%r165, %r9, 1;
	and.b32  	%r27, %r165, 3;
	xor.b32  	%r28, %r17, 2;
	add.s32 	%r166, %r9, -1;
	and.b32  	%r29, %r166, 3;
	setp.lt.s32 	%p4, %r17, %r146;
	selp.b32 	%r167, 0, %r146, %p4;
	sub.s32 	%r30, %r17, %r167;
	add.s32 	%r168, %r17, 1;
	setp.lt.s32 	%p5, %r168, %r146;
	selp.b32 	%r169, 0, %r146, %p5;
	sub.s32 	%r31, %r168, %r169;
	add.s32 	%r170, %r17, 2;
	setp.lt.s32 	%p6, %r170, %r146;
	selp.b32 	%r171, 0, %r146, %p6;
	sub.s32 	%r32, %r170, %r171;
	add.s32 	%r172, %r17, 3;
	setp.lt.s32 	%p7, %r172, %r146;
	selp.b32 	%r173, 0, %r146, %p7;
	sub.s32 	%r33, %r172, %r173;
	add.s32 	%r174, %r8, 1;
	setp.lt.u32 	%p8, %r174, 3;
	shl.b32 	%r175, %r8, 7;
	selp.b32 	%r34, %r175, 0, %p8;
	mad.lo.s32 	%r35, %r157, 12, %r15;
	shl.b32 	%r176, %r157, 3;
	add.s32 	%r37, %r15, %r176;
	mul.lo.s32 	%r38, %r157, 48;
	shl.b32 	%r39, %r157, 6;
	shl.b32 	%r40, %r157, 5;
	cvt.s32.s16 	%r41, %rs1;
	shl.b32 	%r241, %r19, 2;
$L__BB704_5:
	setp.eq.s16 	%p9, %rs2, 2;
	mov.b32 	%r177, 0;
	st.local.v4.u32 	[%rd2], {%r177, %r177, %r177, %r177};
	st.local.v4.u32 	[%rd2+16], {%r177, %r177, %r177, %r177};
	st.local.v4.u32 	[%rd2+32], {%r177, %r177, %r177, %r177};
	st.local.v4.u32 	[%rd2+48], {%r177, %r177, %r177, %r177};
	mul.lo.s32 	%r47, %r359, %r144;
	add.s32 	%r48, %r47, %r15;
	mov.u32 	%r360, %r14;
	@%p9 bra 	$L__BB704_9;
	setp.eq.s16 	%p10, %rs2, 3;
	add.s32 	%r178, %r48, %r14;
	mul.wide.s32 	%rd11, %r178, 4;
	add.s64 	%rd12, %rd1, %rd11;
	ld.global.v4.u32 	{%r179, %r180, %r181, %r182}, [%rd12];
	st.shared.v4.u32 	[%r22], {%r179, %r180, %r181, %r182};
	mov.u32 	%r360, %r23;
	@%p10 bra 	$L__BB704_9;
	setp.eq.s16 	%p11, %rs2, 0;
	add.s32 	%r183, %r48, %r23;
	mul.wide.s32 	%rd13, %r183, 4;
	add.s64 	%rd14, %rd1, %rd13;
	ld.global.v4.u32 	{%r184, %r185, %r186, %r187}, [%rd14];
	st.shared.v4.u32 	[%r24], {%r184, %r185, %r186, %r187};
	mov.u32 	%r360, %r25;
	@%p11 bra 	$L__BB704_9;
	add.s32 	%r360, %r25, %r16;
	add.s32 	%r188, %r48, %r25;
	mul.wide.s32 	%rd15, %r188, 4;
	add.s64 	%rd16, %rd1, %rd15;
	ld.global.v4.u32 	{%r189, %r190, %r191, %r192}, [%rd16];
	st.shared.v4.u32 	[%r26], {%r189, %r190, %r191, %r192};
$L__BB704_9:
	add.s32 	%r193, %r35, %r360;
	add.s32 	%r365, %r193, %r47;
	add.s32 	%r194, %r37, %r360;
	add.s32 	%r364, %r194, %r47;
	add.s32 	%r195, %r15, %r360;
	add.s32 	%r361, %r195, %r47;
	add.s32 	%r363, %r361, %r16;
	shl.b32 	%r196, %r360, 2;
	mov.u32 	%r197, _ZZ9cuda_gemmIiLi128ELi4ELi1ELi2048ELi4ELi4ELi64ELi0ELi0EEviiiPT_S1_S1_iiiE3Ash;
	add.s32 	%r362, %r197, %r196;
$L__BB704_10:
	mul.wide.s32 	%rd17, %r365, 4;
	add.s64 	%rd18, %rd1, %rd17;
	mul.wide.s32 	%rd19, %r364, 4;
	add.s64 	%rd20, %rd1, %rd19;
	mul.wide.s32 	%rd21, %r363, 4;
	add.s64 	%rd22, %rd1, %rd21;
	mul.wide.s32 	%rd23, %r361, 4;
	add.s64 	%rd24, %rd1, %rd23;
	ld.global.v4.u32 	{%r198, %r199, %r200, %r201}, [%rd24];
	st.shared.v4.u32 	[%r362], {%r198, %r199, %r200, %r201};
	add.s32 	%r202, %r360, %r16;
	ld.global.v4.u32 	{%r203, %r204, %r205, %r206}, [%rd22];
	add.s32 	%r207, %r362, %r36;
	st.shared.v4.u32 	[%r207], {%r203, %r204, %r205, %r206};
	add.s32 	%r208, %r202, %r16;
	ld.global.v4.u32 	{%r209, %r210, %r211, %r212}, [%rd20];
	add.s32 	%r213, %r362, %r40;
	st.shared.v4.u32 	[%r213], {%r209, %r210, %r211, %r212};
	add.s32 	%r214, %r208, %r16;
	ld.global.v4.u32 	{%r215, %r216, %r217, %r218}, [%rd18];
	add.s32 	%r219, %r362, %r38;
	st.shared.v4.u32 	[%r219], {%r215, %r216, %r217, %r218};
	add.s32 	%r360, %r214, %r16;
	add.s32 	%r365, %r365, %r36;
	add.s32 	%r364, %r364, %r36;
	add.s32 	%r363, %r363, %r36;
	add.s32 	%r362, %r362, %r39;
	add.s32 	%r361, %r361, %r36;
	setp.lt.u32 	%p12, %r360, 2048;
	@%p12 bra 	$L__BB704_10;
	setp.lt.s32 	%p13, %r6, 1;
	bar.sync 	0;
	mov.b32 	%r367, 0;
	mov.u32 	%r368, %r367;
	mov.u32 	%r369, %r367;
	mov.u32 	%r370, %r367;
	mov.u32 	%r371, %r367;
	mov.u32 	%r372, %r367;
	mov.u32 	%r373, %r367;
	mov.u32 	%r374, %r367;
	mov.u32 	%r375, %r367;
	mov.u32 	%r376, %r367;
	mov.u32 	%r377, %r367;
	mov.u32 	%r378, %r367;
	mov.u32 	%r379, %r367;
	mov.u32 	%r380, %r367;
	mov.u32 	%r381, %r367;
	mov.u32 	%r382, %r367;
	@%p13 bra 	$L__BB704_41;
	mov.b32 	%r391, 0;
	mov.u32 	%r392, %r391;
$L__BB704_13:
	setp.gt.s32 	%p14, %r146, 0;
	add.s32 	%r222, %r392, %r9;
	mul.lo.s32 	%r95, %r222, %r146;
	@%p14 bra 	$L__BB704_14;
	bra.uni 	$L__BB704_15;
$L__BB704_14:
	add.s32 	%r223, %r17, %r95;
	shl.b32 	%r224, %r223, 2;
	mov.u32 	%r225, _ZZ9cuda_gemmIiLi128ELi4ELi1ELi2048ELi4ELi4ELi64ELi0ELi0EEviiiPT_S1_S1_iiiE3Ash;
	add.s32 	%r226, %r225, %r224;
	ld.shared.u32 	%r393, [%r226];
$L__BB704_15:
	setp.lt.s32 	%p15, %r146, 2;
	@%p15 bra 	$L__BB704_17;
	add.s32 	%r227, %r27, %r95;
	shl.b32 	%r228, %r227, 2;
	mov.u32 	%r229, _ZZ9cuda_gemmIiLi128ELi4ELi1ELi2048ELi4ELi4ELi64ELi0ELi0EEviiiPT_S1_S1_iiiE3Ash;
	add.s32 	%r230, %r229, %r228;
	ld.shared.u32 	%r389, [%r230];
$L__BB704_17:
	setp.lt.s32 	%p16, %r146, 3;
	@%p16 bra 	$L__BB704_19;
	add.s32 	%r231, %r28, %r95;
	shl.b32 	%r232, %r231, 2;
	mov.u32 	%r233, _ZZ9cuda_gemmIiLi128ELi4ELi1ELi2048ELi4ELi4ELi64ELi0ELi0EEviiiPT_S1_S1_iiiE3Ash;
	add.s32 	%r234, %r233, %r232;
	ld.shared.u32 	%r388, [%r234];
$L__BB704_19:
	setp.lt.s32 	%p17, %r146, 4;
	@%p17 bra 	$L__BB704_21;
	add.s32 	%r235, %r29, %r95;
	shl.b32 	%r236, %r235, 2;
	mov.u32 	%r237, _ZZ9cuda_gemmIiLi128ELi4ELi1ELi2048ELi4ELi4ELi64ELi0ELi0EEviiiPT_S1_S1_iiiE3Ash;
	add.s32 	%r238, %r237, %r236;
	ld.shared.u32 	%r387, [%r238];
$L__BB704_21:
	setp.lt.s32 	%p18, %r10, %r18;
	@%p18 bra 	$L__BB704_22;
	bra.uni 	$L__BB704_39;
$L__BB704_22:
	mul.lo.s32 	%r96, %r391, %r8;
	mov.b32 	%r397, 0;
	mov.u32 	%r398, %r10;
$L__BB704_23:
	setp.gt.u32 	%p19, %r146, 64;
	mov.u32 	%r240, _ZZ9cuda_gemmIiLi128ELi4ELi1ELi2048ELi4ELi4ELi64ELi0ELi0EEviiiPT_S1_S1_iiiE11kron_fac_sh;
	mad.lo.s32 	%r107, %r398, 20, %r240;
	add.s32 	%r242, %r107, %r241;
	ld.shared.u32 	%r108, [%r242];
	@%p19 bra 	$L__BB704_30;
	shfl.sync.idx.b32	%r256|%p25, %r108, %r30, 7199, -1;
	mul.lo.s32 	%r404, %r256, %r393;
	@%p15 bra 	$L__BB704_26;
	shfl.sync.idx.b32	%r257|%p26, %r108, %r31, 7199, -1;
	mad.lo.s32 	%r404, %r257, %r389, %r404;
$L__BB704_26:
	@%p16 bra 	$L__BB704_28;
	shfl.sync.idx.b32	%r258|%p28, %r108, %r32, 7199, -1;
	mad.lo.s32 	%r404, %r258, %r388, %r404;
$L__BB704_28:
	@%p17 bra 	$L__BB704_38;
	shfl.sync.idx.b32	%r259|%p30, %r108, %r33, 7199, -1;
	mad.lo.s32 	%r404, %r259, %r387, %r404;
	bra.uni 	$L__BB704_38;
$L__BB704_30:
	setp.lt.s32 	%p20, %r146, 1;
	mov.b32 	%r404, 0;
	@%p20 bra 	$L__BB704_32;
	shl.b32 	%r244, %r17, 2;
	add.s32 	%r245, %r107, %r244;
	ld.shared.u32 	%r246, [%r245];
	mul.lo.s32 	%r404, %r246, %r393;
$L__BB704_32:
	@%p15 bra 	$L__BB704_34;
	shl.b32 	%r247, %r27, 2;
	add.s32 	%r248, %r107, %r247;
	ld.shared.u32 	%r249, [%r248];
	mad.lo.s32 	%r404, %r249, %r389, %r404;
$L__BB704_34:
	@%p16 bra 	$L__BB704_36;
	shl.b32 	%r250, %r28, 2;
	add.s32 	%r251, %r107, %r250;
	ld.shared.u32 	%r252, [%r251];
	mad.lo.s32 	%r404, %r252, %r388, %r404;
$L__BB704_36:
	@%p17 bra 	$L__BB704_38;
	shl.b32 	%r253, %r29, 2;
	add.s32 	%r254, %r107, %r253;
	ld.shared.u32 	%r255, [%r254];
	mad.lo.s32 	%r404, %r255, %r387, %r404;
$L__BB704_38:
	add.s32 	%r260, %r397, %r96;
	mul.wide.s32 	%rd25, %r260, 4;
	add.s64 	%rd26, %rd2, %rd25;
	ld.local.u32 	%r261, [%rd26];
	add.s32 	%r262, %r261, %r404;
	st.local.u32 	[%rd26], %r262;
	add.s32 	%r398, %r398, %r41;
	add.s32 	%r397, %r397, 1;
	setp.lt.s32 	%p31, %r398, %r18;
	@%p31 bra 	$L__BB704_23;
$L__BB704_39:
	add.s32 	%r392, %r392, %r7;
	add.s32 	%r391, %r391, 1;
	setp.lt.s32 	%p32, %r392, %r6;
	@%p32 bra 	$L__BB704_13;
	ld.local.v4.u32 	{%r382, %r381, %r380, %r379}, [%rd2];
	ld.local.v4.u32 	{%r378, %r377, %r376, %r375}, [%rd2+16];
	ld.local.v4.u32 	{%r374, %r373, %r372, %r371}, [%rd2+32];
	ld.local.v4.u32 	{%r370, %r369, %r368, %r367}, [%rd2+48];
$L__BB704_41:
	bar.sync 	0;
	shl.b32 	%r263, %r6, 7;
	div.s32 	%r264, %r263, %r7;
	mul.lo.s32 	%r265, %r20, %r264;
	mad.lo.s32 	%r266, %r359, %r143, %r21;
	mul.wide.s32 	%rd27, %r266, 4;
	add.s64 	%rd28, %rd4, %rd27;
	st.global.u32 	[%rd28], %r382;
	rem.s32 	%r267, 1, %r8;
	add.s32 	%r268, %r266, %r34;
	mad.lo.s32 	%r269, %r267, %r265, %r268;
	mul.wide.s32 	%rd29, %r269, 4;
	add.s64 	%rd30, %rd4, %rd29;
	st.global.u32 	[%rd30], %r381;
	div.s32 	%r270, 2, %r8;
	shl.b32 	%r271, %r270, 7;
	mul.lo.s32 	%r272, %r270, %r8;
	sub.s32 	%r273, 2, %r272;
	add.s32 	%r274, %r266, %r271;
	mad.lo.s32 	%r275, %r273, %r265, %r274;
	mul.wide.s32 	%rd31, %r275, 4;
	add.s64 	%rd32, %rd4, %rd31;
	st.global.u32 	[%rd32], %r380;
	div.s32 	%r276, 3, %r8;
	shl.b32 	%r277, %r276, 7;
	mul.lo.s32 	%r278, %r276, %r8;
	sub.s32 	%r279, 3, %r278;
	add.s32 	%r280, %r266, %r277;
	mad.lo.s32 	%r281, %r279, %r265, %r280;
	mul.wide.s32 	%rd33, %r281, 4;
	add.s64 	%rd34, %rd4, %rd33;
	st.global.u32 	[%rd34], %r379;
	div.s32 	%r282, 4, %r8;
	shl.b32 	%r283, %r282, 7;
	mul.lo.s32 	%r284, %r282, %r8;
	sub.s32 	%r285, 4, %r284;
	add.s32 	%r286, %r266, %r283;
	mad.lo.s32 	%r287, %r285, %r265, %r286;
	mul.wide.s32 	%rd35, %r287, 4;
	add.s64 	%rd36, %rd4, %rd35;
	st.global.u32 	[%rd36], %r378;
	div.s32 	%r288, 5, %r8;
	shl.b32 	%r289, %r288, 7;
	mul.lo.s32 	%r290, %r288, %r8;
	sub.s32 	%r291, 5, %r290;
	add.s32 	%r292, %r266, %r289;
	mad.lo.s32 	%r293, %r291, %r265, %r292;
	mul.wide.s32 	%rd37, %r293, 4;
	add.s64 	%rd38, %rd4, %rd37;
	st.global.u32 	[%rd38], %r377;
	div.s32 	%r294, 6, %r8;
	shl.b32 	%r295, %r294, 7;
	mul.lo.s32 	%r296, %r294, %r8;
	sub.s32 	%r297, 6, %r296;
	add.s32 	%r298, %r266, %r295;
	mad.lo.s32 	%r299, %r297, %r265, %r298;
	mul.wide.s32 	%rd39, %r299, 4;
	add.s64 	%rd40, %rd4, %rd39;
	st.global.u32 	[%rd40], %r376;
	div.s32 	%r300, 7, %r8;
	shl.b32 	%r301, %r300, 7;
	mul.lo.s32 	%r302, %r300, %r8;
	sub.s32 	%r303, 7, %r302;
	add.s32 	%r304, %r266, %r301;
	mad.lo.s32 	%r305, %r303, %r265, %r304;
	mul.wide.s32 	%rd41, %r305, 4;
	add.s64 	%rd42, %rd4, %rd41;
	st.global.u32 	[%rd42], %r375;
	div.s32 	%r306, 8, %r8;
	shl.b32 	%r307, %r306, 7;
	mul.lo.s32 	%r308, %r306, %r8;
	sub.s32 	%r309, 8, %r308;
	add.s32 	%r310, %r266, %r307;
	mad.lo.s32 	%r311, %r309, %r265, %r310;
	mul.wide.s32 	%rd43, %r311, 4;
	add.s64 	%rd44, %rd4, %rd43;
	st.global.u32 	[%rd44], %r374;
	div.s32 	%r312, 9, %r8;
	shl.b32 	%r313, %r312, 7;
	mul.lo.s32 	%r314, %r312, %r8;
	sub.s32 	%r315, 9, %r314;
	add.s32 	%r316, %r266, %r313;
	mad.lo.s32 	%r317, %r315, %r265, %r316;
	mul.wide.s32 	%rd45, %r317, 4;
	add.s64 	%rd46, %rd4, %rd45;
	st.global.u32 	[%rd46], %r373;
	div.s32 	%r318, 10, %r8;
	shl.b32 	%r319, %r318, 7;
	mul.lo.s32 	%r320, %r318, %r8;
	sub.s32 	%r321, 10, %r320;
	add.s32 	%r322, %r266, %r319;
	mad.lo.s32 	%r323, %r321, %r265, %r322;
	mul.wide.s32 	%rd47, %r323, 4;
	add.s64 	%rd48, %rd4, %rd47;
	st.global.u32 	[%rd48], %r372;
	div.s32 	%r324, 11, %r8;
	shl.b32 	%r325, %r324, 7;
	mul.lo.s32 	%r326, %r324, %r8;
	sub.s32 	%r327, 11, %r326;
	add.s32 	%r328, %r266, %r325;
	mad.lo.s32 	%r329, %r327, %r265, %r328;
	mul.wide.s32 	%rd49, %r329, 4;
	add.s64 	%rd50, %rd4, %rd49;
	st.global.u32 	[%rd50], %r371;
	div.s32 	%r330, 12, %r8;
	shl.b32 	%r331, %r330, 7;
	mul.lo.s32 	%r332, %r330, %r8;
	sub.s32 	%r333, 12, %r332;
	add.s32 	%r334, %r266, %r331;
	mad.lo.s32 	%r335, %r333, %r265, %r334;
	mul.wide.s32 	%rd51, %r335, 4;
	add.s64 	%rd52, %rd4, %rd51;
	st.global.u32 	[%rd52], %r370;
	div.s32 	%r336, 13, %r8;
	shl.b32 	%r337, %r336, 7;
	mul.lo.s32 	%r338, %r336, %r8;
	sub.s32 	%r339, 13, %r338;
	add.s32 	%r340, %r266, %r337;
	mad.lo.s32 	%r341, %r339, %r265, %r340;
	mul.wide.s32 	%rd53, %r341, 4;
	add.s64 	%rd54, %rd4, %rd53;
	st.global.u32 	[%rd54], %r369;
	div.s32 	%r342, 14, %r8;
	shl.b32 	%r343, %r342, 7;
	mul.lo.s32 	%r344, %r342, %r8;
	sub.s32 	%r345, 14, %r344;
	add.s32 	%r346, %r266, %r343;
	mad.lo.s32 	%r347, %r345, %r265, %r346;
	mul.wide.s32 	%rd55, %r347, 4;
	add.s64 	%rd56, %rd4, %rd55;
	st.global.u32 	[%rd56], %r368;
	div.s32 	%r348, 15, %r8;
	shl.b32 	%r349, %r348, 7;
	mul.lo.s32 	%r350, %r348, %r8;
	sub.s32 	%r351, 15, %r350;
	add.s32 	%r352, %r266, %r349;
	mad.lo.s32 	%r353, %r351, %r265, %r352;
	mul.wide.s32 	%rd57, %r353, 4;
	add.s64 	%rd58, %rd4, %rd57;
	st.global.u32 	[%rd58], %r367;
	add.s32 	%r359, %r359, %r12;
	setp.lt.u32 	%p33, %r359, %r13;
	@%p33 bra 	$L__BB704_5;
$L__BB704_42:
	ret;

}
	// .globl	_Z9cuda_gemmIiLi128ELi4ELi1ELi2048ELi4ELi4ELi64ELi0ELi1EEviiiPT_S1_S1_iii
.visible .entry _Z9cuda_gemmIiLi128ELi4ELi1ELi2048ELi4ELi4ELi64ELi0ELi1EEviiiPT_S1_S1_iii(
	.param .u32 _Z9cuda_gemmIiLi128ELi4ELi1ELi2048ELi4ELi4ELi64ELi0ELi1EEviiiPT_S1_S1_iii_param_0,
	.param .u32 _Z9cuda_gemmIiLi128ELi4ELi1ELi2048ELi4ELi4ELi64ELi0ELi1EEviiiPT_S1_S1_iii_param_1,
	.param .u32 _Z9cuda_gemmIiLi128ELi4ELi1ELi2048ELi4ELi4ELi64ELi0ELi1EEviiiPT_S1_S1_iii_param_2,
	.param .u64 .ptr .align 1 _Z9cuda_gemmIiLi128ELi4ELi1ELi2048ELi4ELi4ELi64ELi0ELi1EEviiiPT_S1_S1_iii_param_3,
	.param .u64 .ptr .align 1 _Z9cuda_gemmIiLi128ELi4ELi1ELi2048ELi4ELi4ELi64ELi0ELi1EEviiiPT_S1_S1_iii_param_4,
	.param .u64 .ptr .align 1 _Z9cuda_gemmIiLi128ELi4ELi1ELi2048ELi4ELi4ELi64ELi0ELi1EEviiiPT_S1_S1_iii_param_5,
	.param .u32 _Z9cuda_gemmIiLi128ELi4ELi1ELi2048ELi4ELi4ELi64ELi0ELi1EEviiiPT_S1_S1_iii_param_6,
	.param .u32 _Z9cuda_gemmIiLi128ELi4ELi1ELi2048ELi4ELi4ELi64ELi0ELi1EEviiiPT_S1_S1_iii_param_7,
	.param .u32 _Z9cuda_gemmIiLi128ELi4ELi1ELi2048ELi4ELi4ELi64ELi0ELi1EEviiiPT_S1_S1_iii_param_8
)
.maxntid 128
{
	.reg .pred 	%p<73>;
	.reg .b16 	%rs<5>;
	.reg .b32 	%r<291>;
	.reg .b64 	%rd<31>;
	// demoted variable
	.shared .align 128 .b8 _ZZ9cuda_gemmIiLi128ELi4ELi1ELi2048ELi4ELi4ELi64ELi0ELi1EEviiiPT_S1_S1_iiiE11kron_fac_sh[80];
	// demoted variable
	.shared .align 128 .b8 _ZZ9cuda_gemmIiLi128ELi4ELi1ELi2048ELi4ELi4ELi64ELi0ELi1EEviiiPT_S1_S1_iiiE3Ash[8192];
	ld.param.u32 	%r54, [_Z9cuda_gemmIiLi128ELi4ELi1ELi2048ELi4ELi4ELi64ELi0ELi1EEviiiPT_S1_S1_iii_param_1];
	ld.param.u32 	%r55, [_Z9cuda_gemmIiLi128ELi4ELi1ELi2048ELi4ELi4ELi64ELi0ELi1EEviiiPT_S1_S1_iii_param_2];
	ld.param.u64 	%rd6, [_Z9cuda_gemmIiLi128ELi4ELi1ELi2048ELi4ELi4ELi64ELi0ELi1EEviiiPT_S1_S1_iii_param_3];
	ld.param.u64 	%rd4, [_Z9cuda_gemmIiLi128ELi4ELi1ELi2048ELi4ELi4ELi64ELi0ELi1EEviiiPT_S1_S1_iii_param_4];
	ld.param.u64 	%rd5, [_Z9cuda_gemmIiLi128ELi4ELi1ELi2048ELi4ELi4ELi64ELi0ELi1EEviiiPT_S1_S1_iii_param_5];
	cvta.to.global.u64 	%rd1, %rd6;
	mov.u32 	%r1, %tid.x;
	setp.gt.u32 	%p1, %r1, 15;
	@%p1 bra 	$L__BB705_3;
	mov.u32 	%r2, %ntid.x;
	cvta.to.global.u64 	%rd2, %rd4;
	mov.u32 	%r58, _ZZ9cuda_gemmIiLi128ELi4ELi1ELi2048ELi4ELi4ELi64ELi0ELi1EEviiiPT_S1_S1_iiiE11kron_fac_sh;
	mov.u32 	%r282, %r1;
$L__BB705_2:
	mul.wide.u32 	%rd7, %r282, 4;
	add.s64 	%rd8, %rd2, %rd7;
	ld.global.u32 	%r56, [%rd8];
	and.b32  	%r57, %r282, 3;
	mad.lo.s32 	%r59, %r57, 20, %r58;
	and.b32  	%r60, %r282, -4;
	add.s32 	%r61, %r59, %r60;
	st.shared.u32 	[%r61], %r56;
	add.s32 	%r282, %r282, %r2;
	setp.lt.u32 	%p2, %r282, 16;
	@%p2 bra 	$L__BB705_2;
$L__BB705_3:
	mov.u32 	%r283, %ctaid.y;
	mov.u32 	%r6, %nctaid.y;
	shl.b32 	%r7, %r6, 2;
	setp.ge.u32 	%p3, %r283, %r7;
	@%p3 bra 	$L__BB705_12;
	cvta.to.global.u64 	%rd3, %rd5;
	mov.u32 	%r62, %ctaid.x;
	shl.b32 	%r8, %r1, 2;
	shl.b32 	%r9, %r62, 11;
	mov.u32 	%r63, %ntid.x;
	shl.b32 	%r10, %r63, 2;
	and.b32  	%r11, %r1, 3;
	shl.b32 	%r64, %r62, 9;
	shr.s32 	%r65, %r55, 31;
	shr.u32 	%r66, %r65, 21;
	add.s32 	%r67, %r55, %r66;
	shr.s32 	%r12, %r67, 11;
	or.b32  	%r13, %r64, %r1;
	xor.b32  	%r68, %r8, 2047;
	sub.s32 	%r69, %r68, %r10;
	cvt.u16.u32 	%rs2, %r69;
	cvt.u16.u32 	%rs3, %r10;
	div.u16 	%rs4, %rs2, %rs3;
	and.b16  	%rs1, %rs4, 3;
	shl.b32 	%r70, %r1, 4;
	mov.u32 	%r71, _ZZ9cuda_gemmIiLi128ELi4ELi1ELi2048ELi4ELi4ELi64ELi0ELi1EEviiiPT_S1_S1_iiiE3Ash;
	add.s32 	%r14, %r71, %r70;
	add.s32 	%r15, %r8, %r10;
	shl.b32 	%r26, %r63, 4;
	add.s32 	%r16, %r14, %r26;
	add.s32 	%r17, %r15, %r10;
	and.b32  	%r72, %r8, 12;
	add.s32 	%r18, %r14, %r72;
	add.s32 	%r73, %r1, 1;
	and.b32  	%r19, %r73, 3;
	shl.b32 	%r74, %r73, 2;
	and.b32  	%r75, %r74, 12;
	add.s32 	%r20, %r14, %r75;
	xor.b32  	%r21, %r11, 2;
	xor.b32  	%r76, %r72, 8;
	add.s32 	%r22, %r14, %r76;
	add.s32 	%r77, %r1, -1;
	and.b32  	%r23, %r77, 3;
	shl.b32 	%r78, %r77, 2;
	and.b32  	%r79, %r78, 12;
	add.s32 	%r24, %r14, %r79;
	mad.lo.s32 	%r25, %r63, 12, %r9;
	shl.b32 	%r80, %r63, 3;
	add.s32 	%r27, %r9, %r80;
	mul.lo.s32 	%r28, %r63, 48;
	shl.b32 	%r29, %r63, 6;
	shl.b32 	%r30, %r63, 5;
$L__BB705_5:
	setp.eq.s16 	%p4, %rs1, 2;
	mul.lo.s32 	%r32, %r283, %r55;
	add.s32 	%r33, %r32, %r9;
	mov.u32 	%r284, %r8;
	@%p4 bra 	$L__BB705_9;
	setp.eq.s16 	%p5, %rs1, 3;
	add.s32 	%r81, %r33, %r8;
	mul.wide.s32 	%rd9, %r81, 4;
	add.s64 	%rd10, %rd1, %rd9;
	ld.global.v4.u32 	{%r82, %r83, %r84, %r85}, [%rd10];
	st.shared.v4.u32 	[%r14], {%r82, %r83, %r84, %r85};
	mov.u32 	%r284, %r15;
	@%p5 bra 	$L__BB705_9;
	setp.eq.s16 	%p6, %rs1, 0;
	add.s32 	%r86, %r33, %r15;
	mul.wide.s32 	%rd11, %r86, 4;
	add.s64 	%rd12, %rd1, %rd11;
	ld.global.v4.u32 	{%r87, %r88, %r89, %r90}, [%rd12];
	st.shared.v4.u32 	[%r16], {%r87, %r88, %r89, %r90};
	mov.u32 	%r284, %r17;
	@%p6 bra 	$L__BB705_9;
	add.s32 	%r284, %r17, %r10;
	add.s32 	%r91, %r33, %r17;
	mul.wide.s32 	%rd13, %r91, 4;
	add.s64 	%rd14, %rd1, %rd13;
	ld.global.v4.u32 	{%r92, %r93, %r94, %r95}, [%rd14];
	shl.b32 	%r96, %r10, 2;
	add.s32 	%r97, %r16, %r96;
	st.shared.v4.u32 	[%r97], {%r92, %r93, %r94, %r95};
$L__BB705_9:
	add.s32 	%r98, %r25, %r284;
	add.s32 	%r289, %r98, %r32;
	add.s32 	%r99, %r27, %r284;
	add.s32 	%r288, %r99, %r32;
	add.s32 	%r100, %r9, %r284;
	add.s32 	%r285, %r100, %r32;
	add.s32 	%r287, %r285, %r10;
	shl.b32 	%r101, %r284, 2;
	mov.u32 	%r102, _ZZ9cuda_gemmIiLi128ELi4ELi1ELi2048ELi4ELi4ELi64ELi0ELi1EEviiiPT_S1_S1_iiiE3Ash;
	add.s32 	%r286, %r102, %r101;
$L__BB705_10:
	mul.wide.s32 	%rd15, %r289, 4;
	add.s64 	%rd16, %rd1, %rd15;
	mul.wide.s32 	%rd17, %r288, 4;
	add.s64 	%rd18, %rd1, %rd17;
	mul.wide.s32 	%rd19, %r287, 4;
	add.s64 	%rd20, %rd1, %rd19;
	mul.wide.s32 	%rd21, %r285, 4;
	add.s64 	%rd22, %rd1, %rd21;
	ld.global.v4.u32 	{%r103, %r104, %r105, %r106}, [%rd22];
	st.shared.v4.u32 	[%r286], {%r103, %r104, %r105, %r106};
	add.s32 	%r107, %r284, %r10;
	ld.global.v4.u32 	{%r108, %r109, %r110, %r111}, [%rd20];
	add.s32 	%r112, %r286, %r26;
	st.shared.v4.u32 	[%r112], {%r108, %r109, %r110, %r111};
	add.s32 	%r113, %r107, %r10;
	ld.global.v4.u32 	{%r114, %r115, %r116, %r117}, [%rd18];
	add.s32 	%r118, %r286, %r30;
	st.shared.v4.u32 	[%r118], {%r114, %r115, %r116, %r117};
	add.s32 	%r119, %r113, %r10;
	ld.global.v4.u32 	{%r120, %r121, %r122, %r123}, [%rd16];
	add.s32 	%r124, %r286, %r28;
	st.shared.v4.u32 	[%r124], {%r120, %r121, %r122, %r123};
	add.s32 	%r284, %r119, %r10;
	add.s32 	%r289, %r289, %r26;
	add.s32 	%r288, %r288, %r26;
	add.s32 	%r287, %r287, %r26;
	add.s32 	%r286, %r286, %r29;
	add.s32 	%r285, %r285, %r26;
	setp.lt.u32 	%p7, %r284, 2048;
	@%p7 bra 	$L__BB705_10;
	bar.sync 	0;
	ld.shared.u32 	%r125, [%r18];
	ld.shared.u32 	%r126, [%r20];
	ld.shared.u32 	%r127, [%r22];
	ld.shared.u32 	%r128, [%r24];
	shl.b32 	%r129, %r11, 2;
	mov.u32 	%r130, _ZZ9cuda_gemmIiLi128ELi4ELi1ELi2048ELi4ELi4ELi64ELi0ELi1EEviiiPT_S1_S1_iiiE11kron_fac_sh;
	add.s32 	%r131, %r130, %r129;
	ld.shared.u32 	%r132, [%r131];
	shfl.sync.idx.b32	%r133|%p8, %r132, %r11, 7199, -1;
	mul.lo.s32 	%r134, %r133, %r125;
	shfl.sync.idx.b32	%r135|%p9, %r132, %r19, 7199, -1;
	mad.lo.s32 	%r136, %r135, %r126, %r134;
	shfl.sync.idx.b32	%r137|%p10, %r132, %r21, 7199, -1;
	mad.lo.s32 	%r138, %r137, %r127, %r136;
	shfl.sync.idx.b32	%r139|%p11, %r132, %r23, 7199, -1;
	mad.lo.s32 	%r140, %r139, %r128, %r138;
	ld.shared.u32 	%r141, [%r131+20];
	shfl.sync.idx.b32	%r142|%p12, %r141, %r11, 7199, -1;
	mul.lo.s32 	%r143, %r142, %r125;
	shfl.sync.idx.b32	%r144|%p13, %r141, %r19, 7199, -1;
	mad.lo.s32 	%r145, %r144, %r126, %r143;
	shfl.sync.idx.b32	%r146|%p14, %r141, %r21, 7199, -1;
	mad.lo.s32 	%r147, %r146, %r127, %r145;
	shfl.sync.idx.b32	%r148|%p15, %r141, %r23, 7199, -1;
	mad.lo.s32 	%r149, %r148, %r128, %r147;
	ld.shared.u32 	%r150, [%r131+40];
	shfl.sync.idx.b32	%r151|%p16, %r150, %r11, 7199, -1;
	mul.lo.s32 	%r152, %r151, %r125;
	shfl.sync.idx.b32	%r153|%p17, %r150, %r19, 7199, -1;
	mad.lo.s32 	%r154, %r153, %r126, %r152;
	shfl.sync.idx.b32	%r155|%p18, %r150, %r21, 7199, -1;
	mad.lo.s32 	%r156, %r155, %r127, %r154;
	shfl.sync.idx.b32	%r157|%p19, %r150, %r23, 7199, -1;
	mad.lo.s32 	%r158, %r157, %r128, %r156;
	ld.shared.u32 	%r159, [%r131+60];
	shfl.sync.idx.b32	%r160|%p20, %r159, %r11, 7199, -1;
	mul.lo.s32 	%r161, %r160, %r125;
	shfl.sync.idx.b32	%r162|%p21, %r159, %r19, 7199, -1;
	mad.lo.s32 	%r163, %r162, %r126, %r161;
	shfl.sync.idx.b32	%r164|%p22, %r159, %r21, 7199, -1;
	mad.lo.s32 	%r165, %r164, %r127, %r163;
	shfl.sync.idx.b32	%r166|%p23, %r159, %r23, 7199, -1;
	mad.lo.s32 	%r167, %r166, %r128, %r165;
	ld.shared.u32 	%r168, [%r18+2048];
	ld.shared.u32 	%r169, [%r20+2048];
	ld.shared.u32 	%r170, [%r22+2048];
	ld.shared.u32 	%r171, [%r24+2048];
	shfl.sync.idx.b32	%r172|%p24, %r132, %r11, 7199, -1;
	mul.lo.s32 	%r173, %r172, %r168;
	shfl.sync.idx.b32	%r174|%p25, %r132, %r19, 7199, -1;
	mad.lo.s32 	%r175, %r174, %r169, %r173;
	shfl.sync.idx.b32	%r176|%p26, %r132, %r21, 7199, -1;
	mad.lo.s32 	%r177, %r176, %r170, %r175;
	shfl.sync.idx.b32	%r178|%p27, %r132, %r23, 7199, -1;
	mad.lo.s32 	%r179, %r178, %r171, %r177;
	shfl.sync.idx.b32	%r180|%p28, %r141, %r11, 7199, -1;
	mul.lo.s32 	%r181, %r180, %r168;
	shfl.sync.idx.b32	%r182|%p29, %r141, %r19, 7199, -1;
	mad.lo.s32 	%r183, %r182, %r169, %r181;
	shfl.sync.idx.b32	%r184|%p30, %r141, %r21, 7199, -1;
	mad.lo.s32 	%r185, %r184, %r170, %r183;
	shfl.sync.idx.b32	%r186|%p31, %r141, %r23, 7199, -1;
	mad.lo.s32 	%r187, %r186, %r171, %r185;
	shfl.sync.idx.b32	%r188|%p32, %r150, %r11, 7199, -1;
	mul.lo.s32 	%r189, %r188, %r168;
	shfl.sync.idx.b32	%r190|%p33, %r150, %r19, 7199, -1;
	mad.lo.s32 	%r191, %r190, %r169, %r189;
	shfl.sync.idx.b32	%r192|%p34, %r150, %r21, 7199, -1;
	mad.lo.s32 	%r193, %r192, %r170, %r191;
	shfl.sync.idx.b32	%r194|%p35, %r150, %r23, 7199, -1;
	mad.lo.s32 	%r195, %r194, %r171, %r193;
	shfl.sync.idx.b32	%r196|%p36, %r159, %r11, 7199, -1;
	mul.lo.s32 	%r197, %r196, %r168;
	shfl.sync.idx.b32	%r198|%p37, %r159, %r19, 7199, -1;
	mad.lo.s32 	%r199, %r198, %r169, %r197;
	shfl.sync.idx.b32	%r200|%p38, %r159, %r21, 7199, -1;
	mad.lo.s32 	%r201, %r200, %r170, %r199;
	shfl.sync.idx.b32	%r202|%p39, %r159, %r23, 7199, -1;
	mad.lo.s32 	%r203, %r202, %r171, %r201;
	ld.shared.u32 	%r204, [%r18+4096];
	ld.shared.u32 	%r205, [%r20+4096];
	ld.shared.u32 	%r206, [%r22+4096];
	ld.shared.u32 	%r207, [%r24+4096];
	shfl.sync.idx.b32	%r208|%p40, %r132, %r11, 7199, -1;
	mul.lo.s32 	%r209, %r208, %r204;
	shfl.sync.idx.b32	%r210|%p41, %r132, %r19, 7199, -1;
	mad.lo.s32 	%r211, %r210, %r205, %r209;
	shfl.sync.idx.b32	%r212|%p42, %r132, %r21, 7199, -1;
	mad.lo.s32 	%r213, %r212, %r206, %r211;
	shfl.sync.idx.b32	%r214|%p43, %r132, %r23, 7199, -1;
	mad.lo.s32 	%r215, %r214, %r207, %r213;
	shfl.sync.idx.b32	%r216|%p44, %r141, %r11, 7199, -1;
	mul.lo.s32 	%r217, %r216, %r204;
	shfl.sync.idx.b32	%r218|%p45, %r141, %r19, 7199, -1;
	mad.lo.s32 	%r219, %r218, %r205, %r217;
	shfl.sync.idx.b32	%r220|%p46, %r141, %r21, 7199, -1;
	mad.lo.s32 	%r221, %r220, %r206, %r219;
	shfl.sync.idx.b32	%r222|%p47, %r141, %r23, 7199, -1;
	mad.lo.s32 	%r223, %r222, %r207, %r221;
	shfl.sync.idx.b32	%r224|%p48, %r150, %r11, 7199, -1;
	mul.lo.s32 	%r225, %r224, %r204;
	shfl.sync.idx.b32	%r226|%p49, %r150, %r19, 7199, -1;
	mad.lo.s32 	%r227, %r226, %r205, %r225;
	shfl.sync.idx.b32	%r228|%p50, %r150, %r21, 7199, -1;
	mad.lo.s32 	%r229, %r228, %r206, %r227;
	shfl.sync.idx.b32	%r230|%p51, %r150, %r23, 7199, -1;
	mad.lo.s32 	%r231, %r230, %r207, %r229;
	shfl.sync.idx.b32	%r232|%p52, %r159, %r11, 7199, -1;
	mul.lo.s32 	%r233, %r232, %r204;
	shfl.sync.idx.b32	%r234|%p53, %r159, %r19, 7199, -1;
	mad.lo.s32 	%r235, %r234, %r205, %r233;
	shfl.sync.idx.b32	%r236|%p54, %r159, %r21, 7199, -1;
	mad.lo.s32 	%r237, %r236, %r206, %r235;
	shfl.sync.idx.b32	%r238|%p55, %r159, %r23, 7199, -1;
	mad.lo.s32 	%r239, %r238, %r207, %r237;
	ld.shared.u32 	%r240, [%r18+6144];
	ld.shared.u32 	%r241, [%r20+6144];
	ld.shared.u32 	%r242, [%r22+6144];
	ld.shared.u32 	%r243, [%r24+6144];
	shfl.sync.idx.b32	%r244|%p56, %r132, %r11, 7199, -1;
	mul.lo.s32 	%r245, %r244, %r240;
	shfl.sync.idx.b32	%r246|%p57, %r132, %r19, 7199, -1;
	mad.lo.s32 	%r247, %r246, %r241, %r245;
	shfl.sync.idx.b32	%r248|%p58, %r132, %r21, 7199, -1;
	mad.lo.s32 	%r249, %r248, %r242, %r247;
	shfl.sync.idx.b32	%r250|%p59, %r132, %r23, 7199, -1;
	mad.lo.s32 	%r251, %r250, %r243, %r249;
	shfl.sync.idx.b32	%r252|%p60, %r141, %r11, 7199, -1;
	mul.lo.s32 	%r253, %r252, %r240;
	shfl.sync.idx.b32	%r254|%p61, %r141, %r19, 7199, -1;
	mad.lo.s32 	%r255, %r254, %r241, %r253;
	shfl.sync.idx.b32	%r256|%p62, %r141, %r21, 7199, -1;
	mad.lo.s32 	%r257, %r256, %r242, %r255;
	shfl.sync.idx.b32	%r258|%p63, %r141, %r23, 7199, -1;
	mad.lo.s32 	%r259, %r258, %r243, %r257;
	shfl.sync.idx.b32	%r260|%p64, %r150, %r11, 7199, -1;
	mul.lo.s32 	%r261, %r260, %r240;
	shfl.sync.idx.b32	%r262|%p65, %r150, %r19, 7199, -1;
	mad.lo.s32 	%r263, %r262, %r241, %r261;
	shfl.sync.idx.b32	%r264|%p66, %r150, %r21, 7199, -1;
	mad.lo.s32 	%r265, %r264, %r242, %r263;
	shfl.sync.idx.b32	%r266|%p67, %r150, %r23, 7199, -1;
	mad.lo.s32 	%r267, %r266, %r243, %r265;
	shfl.sync.idx.b32	%r268|%p68, %r159, %r11, 7199, -1;
	mul.lo.s32 	%r269, %r268, %r240;
	shfl.sync.idx.b32	%r270|%p69, %r159, %r19, 7199, -1;
	mad.lo.s32 	%r271, %r270, %r241, %r269;
	shfl.sync.idx.b32	%r272|%p70, %r159, %r21, 7199, -1;
	mad.lo.s32 	%r273, %r272, %r242, %r271;
	shfl.sync.idx.b32	%r274|%p71, %r159, %r23, 7199, -1;
	mad.lo.s32 	%r275, %r274, %r243, %r273;
	bar.sync 	0;
	mad.lo.s32 	%r276, %r283, %r54, %r13;
	mul.wide.s32 	%rd23, %r276, 4;
	add.s64 	%rd24, %rd3, %rd23;
	st.global.u32 	[%rd24], %r140;
	shl.b32 	%r277, %r12, 9;
	add.s32 	%r278, %r276, %r277;
	mul.wide.s32 	%rd25, %r278, 4;
	add.s64 	%rd26, %rd3, %rd25;
	st.global.u32 	[%rd26], %r149;
	shl.b32 	%r279, %r12, 10;
	add.s32 	%r280, %r279, %r276;
	mul.wide.s32 	%rd27, %r280, 4;
	add.s64 	%rd28, %rd3, %rd27;
	st.global.u32 	[%rd28], %r158;
	add.s32 	%r281, %r280, %r277;
	mul.wide.s32 	%rd29, %r281, 4;
	add.s64 	%rd30, %rd3, %rd29;
	st.global.u32 	[%rd30], %r167;
	st.global.u32 	[%rd24+512], %r179;
	st.global.u32 	[%rd26+512], %r187;
	st.global.u32 	[%rd28+512], %r195;
	st.global.u32 	[%rd30+512], %r203;
	st.global.u32 	[%rd24+1024], %r215;
	st.global.u32 	[%rd26+1024], %r223;
	st.global.u32 	[%rd28+1024], %r231;
	st.global.u32 	[%rd30+1024], %r239;
	st.global.u32 	[%rd24+1536], %r251;
	st.global.u32 	[%rd26+1536], %r259;
	st.global.u32 	[%rd28+1536], %r267;
	st.global.u32 	[%rd30+1536], %r275;
	add.s32 	%r283, %r283, %r6;
	setp.lt.u32 	%p72, %r283, %r7;
	@%p72 bra 	$L__BB705_5;
$L__BB705_12:
	ret;

}
	// .globl	_Z9cuda_gemmIiLi128ELi4ELi1ELi2048ELi4ELi4ELi64ELi1ELi0EEviiiPT_S1_S1_iii
.visible .entry _Z9cuda_gemmIiLi128ELi4ELi1ELi2048ELi4ELi4ELi64ELi1ELi0EEviiiPT_S1_S1_iii(
	.param .u32 _Z9cuda_gemmIiLi128ELi4ELi1ELi2048ELi4ELi4ELi64ELi1ELi0EEviiiPT_S1_S1_iii_param_0,
	.param .u32 _Z9cuda_gemmIiLi128ELi4ELi1ELi2048ELi4ELi4ELi64ELi1ELi0EEviiiPT_S1_S1_iii_param_1,
	.param .u32 _Z9cuda_gemmIiLi128ELi4ELi1ELi2048ELi4ELi4ELi64ELi1ELi0EEviiiPT_S1_S1_iii_param_2,
	.param .u64 .ptr .align 1 _Z9cuda_gemmIiLi128ELi4ELi1ELi2048ELi4ELi4ELi64ELi1ELi0EEviiiPT_S1_S1_iii_param_3,
	.param .u64 .ptr .align 1 _Z9cuda_gemmIiLi128ELi4ELi1ELi2048ELi4ELi4ELi64ELi1ELi0EEviiiPT_S1_S1_iii_param_4,
	.param .u64 .ptr .align 1 _Z9cuda_gemmIiLi128ELi4ELi1ELi2048ELi4ELi4ELi64ELi1ELi0EEviiiPT_S1_S1_iii_param_5,
	.param .u32 _Z9cuda_gemmIiLi128ELi4ELi1ELi2048ELi4ELi4ELi64ELi1ELi0EEviiiPT_S1_S1_iii_param_6,
	.param .u32 _Z9cuda_gemmIiLi128ELi4ELi1ELi2048ELi4ELi4ELi64ELi1ELi0EEviiiPT_S1_S1_iii_param_7,
	.param .u32 _Z9cuda_gemmIiLi128ELi4ELi1ELi2048ELi4ELi4ELi64ELi1ELi0EEviiiPT_S1_S1_iii_param_8
)
.maxntid 128
{
	.local .align 16 .b8 	__local_depot706[64];
	.reg .b64 	%SP;
	.reg .b64 	%SPL;
	.reg .pred 	%p<34>;
	.reg .b16 	%rs<8>;
	.reg .b32 	%r<392>;
	.reg .b64 	%rd<60>;
	// demoted variable
	.shared .align 128 .b8 _ZZ9cuda_gemmIiLi128ELi4ELi1ELi2048ELi4ELi4ELi64ELi1ELi0EEviiiPT_S1_S1_iiiE11kron_fac_sh[80];
	// demoted variable
	.shared .align 128 .b8 _ZZ9cuda_gemmIiLi128ELi4ELi1ELi2048ELi4ELi4ELi64ELi1ELi0EEviiiPT_S1_S1_iiiE3Ash[8192];
	mov.u64 	%SPL, __local_depot706;
	ld.param.u64 	%rd6, [_Z9cuda_gemmIiLi128ELi4ELi1ELi2048ELi4ELi4ELi64ELi1ELi0EEviiiPT_S1_S1_iii_param_3];
	ld.param.u64 	%rd4, [_Z9cuda_gemmIiLi128ELi4ELi1ELi2048ELi4ELi4ELi64ELi1ELi0EEviiiPT_S1_S1_iii_param_4];
	ld.param.u32 	%r137, [_Z9cuda_gemmIiLi128ELi4ELi1ELi2048ELi4ELi4ELi64ELi1ELi0EEviiiPT_S1_S1_iii_param_6];
	ld.param.u32 	%r138, [_Z9cuda_gemmIiLi128ELi4ELi1ELi2048ELi4ELi4ELi64ELi1ELi0EEviiiPT_S1_S1_iii_param_7];
	cvta.to.global.u64 	%rd1, %rd6;
	add.u64 	%rd2, %SPL, 0;
	mov.u32 	%r1, %tid.x;
	mul.lo.s32 	%r2, %r138, %r137;
	setp.ge.u32 	%p1, %r1, %r2;
	@%p1 bra 	$L__BB706_3;
	mov.u32 	%r3, %ntid.x;
	cvta.to.global.u64 	%rd3, %rd4;
	mov.u32 	%r141, _ZZ9cuda_gemmIiLi128ELi4ELi1ELi2048ELi4ELi4ELi64ELi1ELi0EEviiiPT_S1_S1_iiiE11kron_fac_sh;
	mov.u32 	%r341, %r1;
$L__BB706_2:
	mul.wide.u32 	%rd8, %r341, 4;
	add.s64 	%rd9, %rd3, %rd8;
	ld.global.u32 	%r139, [%rd9];
	rem.u32 	%r140, %r341, %r137;
	mad.lo.s32 	%r142, %r140, 20, %r141;
	div.u32 	%r143, %r341, %r138;
	shl.b32 	%r144, %r143, 2;
	add.s32 	%r145, %r142, %r144;
	st.shared.u32 	[%r145], %r139;
	add.s32 	%r341, %r341, %r3;
	setp.lt.u32 	%p2, %r341, %r2;
	@%p2 bra 	$L__BB706_2;
$L__BB706_3:
	div.s32 	%r6, 2048, %r138;
	min.s32 	%r7, %r6, 128;
	cvt.u16.u32 	%rs2, %r7;
	div.s16 	%rs3, 128, %rs2;
	cvt.s32.s16 	%r8, %rs3;
	div.s16 	%rs4, 4, %rs3;
	cvt.s32.s16 	%r9, %rs4;
	div.u32 	%r11, %r1, %r7;
	mul.lo.s32 	%r146, %r11, %r7;
	sub.s32 	%r10, %r1, %r146;
	mov.u32 	%r346, %ctaid.y;
	mov.u32 	%r13, %nctaid.y;
	shl.b32 	%r14, %r13, 2;
	setp.ge.u32 	%p3, %r346, %r14;
	@%p3 bra 	$L__BB706_42;
	shl.b32 	%r15, %r1, 2;
	mov.u32 	%r148, %ntid.x;
	shl.b32 	%r16, %r148, 2;
	and.b32  	%r17, %r10, 3;
	min.s32 	%r18, %r137, 4;
	and.b32  	%r19, %r1, 3;
	xor.b32  	%r149, %r15, 2047;
	sub.s32 	%r150, %r149, %r16;
	cvt.u16.u32 	%rs5, %r150;
	cvt.u16.u32 	%rs6, %r16;
	div.u16 	%rs7, %rs5, %rs6;
	and.b16  	%rs1, %rs7, 3;
	shl.b32 	%r151, %r1, 4;
	mov.u32 	%r152, _ZZ9cuda_gemmIiLi128ELi4ELi1ELi2048ELi4ELi4ELi64ELi1ELi0EEviiiPT_S1_S1_iiiE3Ash;
	add.s32 	%r20, %r152, %r151;
	add.s32 	%r21, %r15, %r16;
	shl.b32 	%r32, %r148, 4;
	add.s32 	%r22, %r20, %r32;
	add.s32 	%r23, %r21, %r16;
	add.s32 	%r153, %r10, 1;
	and.b32  	%r24, %r153, 3;
	xor.b32  	%r25, %r17, 2;
	add.s32 	%r154, %r10, -1;
	and.b32  	%r26, %r154, 3;
	setp.lt.s32 	%p4, %r17, %r138;
	selp.b32 	%r155, 0, %r138, %p4;
	sub.s32 	%r27, %r17, %r155;
	add.s32 	%r156, %r17, 1;
	setp.lt.s32 	%p5, %r156, %r138;
	selp.b32 	%r157, 0, %r138, %p5;
	sub.s32 	%r28, %r156, %r157;
	add.s32 	%r158, %r17, 2;
	setp.lt.s32 	%p6, %r158, %r138;
	selp.b32 	%r159, 0, %r138, %p6;
	sub.s32 	%r29, %r158, %r159;
	add.s32 	%r160, %r17, 3;
	setp.lt.s32 	%p7, %r160, %r138;
	selp.b32 	%r161, 0, %r138, %p7;
	sub.s32 	%r30, %r160, %r161;
	mul.lo.s32 	%r31, %r148, 12;
	shl.b32 	%r33, %r148, 3;
	mul.lo.s32 	%r34, %r148, 48;
	shl.b32 	%r35, %r148, 6;
	shl.b32 	%r36, %r148, 5;
	shl.b32 	%r225, %r19, 2;
$L__BB706_5:
	setp.eq.s16 	%p8, %rs1, 2;
	mov.b32 	%r162, 0;
	st.local.v4.u32 	[%rd2], {%r162, %r162, %r162, %r162};
	st.local.v4.u32 	[%rd2+16], {%r162, %r162, %r162, %r162};
	st.local.v4.u32 	[%rd2+32], {%r162, %r162, %r162, %r162};
	st.local.v4.u32 	[%rd2+48], {%r162, %r162, %r162, %r162};
	shl.b32 	%r42, %r346, 11;
	mov.u32 	%r347, %r15;
	@%p8 bra 	$L__BB706_9;
	setp.eq.s16 	%p9, %rs1, 3;
	add.s32 	%r163, %r42, %r15;
	mul.wide.s32 	%rd10, %r163, 4;
	add.s64 	%rd11, %rd1, %rd10;
	ld.global.v4.u32 	{%r164, %r165, %r166, %r167}, [%rd11];
	st.shared.v4.u32 	[%r20], {%r164, %r165, %r166, %r167};
	mov.u32 	%r347, %r21;
	@%p9 bra 	$L__BB706_9;
	setp.eq.s16 	%p10, %rs1, 0;
	add.s32 	%r168, %r42, %r21;
	mul.wide.s32 	%rd12, %r168, 4;
	add.s64 	%rd13, %rd1, %rd12;
	ld.global.v4.u32 	{%r169, %r170, %r171, %r172}, [%rd13];
	st.shared.v4.u32 	[%r22], {%r169, %r170, %r171, %r172};
	mov.u32 	%r347, %r23;
	@%p10 bra 	$L__BB706_9;
	add.s32 	%r347, %r23, %r16;
	add.s32 	%r173, %r42, %r23;
	mul.wide.s32 	%rd14, %r173, 4;
	add.s64 	%rd15, %rd1, %rd14;
	ld.global.v4.u32 	{%r174, %r175, %r176, %r177}, [%rd15];
	shl.b32 	%r178, %r16, 2;
	add.s32 	%r179, %r22, %r178;
	st.shared.v4.u32 	[%r179], {%r174, %r175, %r176, %r177};
$L__BB706_9:
	add.s32 	%r348, %r347, %r42;
	add.s32 	%r352, %r348, %r31;
	add.s32 	%r351, %r348, %r33;
	add.s32 	%r350, %r348, %r16;
	shl.b32 	%r180, %r347, 2;
	mov.u32 	%r181, _ZZ9cuda_gemmIiLi128ELi4ELi1ELi2048ELi4ELi4ELi64ELi1ELi0EEviiiPT_S1_S1_iiiE3Ash;
	add.s32 	%r349, %r181, %r180;
$L__BB706_10:
	mul.wide.s32 	%rd16, %r352, 4;
	add.s64 	%rd17, %rd1, %rd16;
	mul.wide.s32 	%rd18, %r351, 4;
	add.s64 	%rd19, %rd1, %rd18;
	mul.wide.s32 	%rd20, %r350, 4;
	add.s64 	%rd21, %rd1, %rd20;
	mul.wide.s32 	%rd22, %r348, 4;
	add.s64 	%rd23, %rd1, %rd22;
	ld.global.v4.u32 	{%r182, %r183, %r184, %r185}, [%rd23];
	st.shared.v4.u32 	[%r349], {%r182, %r183, %r184, %r185};
	add.s32 	%r186, %r347, %r16;
	ld.global.v4.u32 	{%r187, %r188, %r189, %r190}, [%rd21];
	add.s32 	%r191, %r349, %r32;
	st.shared.v4.u32 	[%r191], {%r187, %r188, %r189, %r190};
	add.s32 	%r192, %r186, %r16;
	ld.global.v4.u32 	{%r193, %r194, %r195, %r196}, [%rd19];
	add.s32 	%r197, %r349, %r36;
	st.shared.v4.u32 	[%r197], {%r193, %r194, %r195, %r196};
	add.s32 	%r198, %r192, %r16;
	ld.global.v4.u32 	{%r199, %r200, %r201, %r202}, [%rd17];
	add.s32 	%r203, %r349, %r34;
	st.shared.v4.u32 	[%r203], {%r199, %r200, %r201, %r202};
	add.s32 	%r347, %r198, %r16;
	add.s32 	%r352, %r352, %r32;
	add.s32 	%r351, %r351, %r32;
	add.s32 	%r350, %r350, %r32;
	add.s32 	%r349, %r349, %r35;
	add.s32 	%r348, %r348, %r32;
	setp.lt.u32 	%p11, %r347, 2048;
	@%p11 bra 	$L__BB706_10;
	setp.lt.s32 	%p12, %r6, 1;
	bar.sync 	0;
	mov.b32 	%r354, 0;
	mov.u32 	%r355, %r354;
	mov.u32 	%r356, %r354;
	mov.u32 	%r357, %r354;
	mov.u32 	%r358, %r354;
	mov.u32 	%r359, %r354;
	mov.u32 	%r360, %r354;
	mov.u32 	%r361, %r354;
	mov.u32 	%r362, %r354;
	mov.u32 	%r363, %r354;
	mov.u32 	%r364, %r354;
	mov.u32 	%r365, %r354;
	mov.u32 	%r366, %r354;
	mov.u32 	%r367, %r354;
	mov.u32 	%r368, %r354;
	mov.u32 	%r369, %r354;
	@%p12 bra 	$L__BB706_41;
	mov.b32 	%r378, 0;
	mov.u32 	%r379, %r378;
$L__BB706_13:
	setp.gt.s32 	%p13, %r138, 0;
	add.s32 	%r206, %r379, %r10;
	mul.lo.s32 	%r89, %r206, %r138;
	@%p13 bra 	$L__BB706_14;
	bra.uni 	$L__BB706_15;
$L__BB706_14:
	add.s32 	%r207, %r17, %r89;
	shl.b32 	%r208, %r207, 2;
	add.s32 	%r210, %r181, %r208;
	ld.shared.u32 	%r380, [%r210];
$L__BB706_15:
	setp.lt.s32 	%p14, %r138, 2;
	@%p14 bra 	$L__BB706_17;
	add.s32 	%r211, %r24, %r89;
	shl.b32 	%r212, %r211, 2;
	add.s32 	%r214, %r181, %r212;
	ld.shared.u32 	%r376, [%r214];
$L__BB706_17:
	setp.lt.s32 	%p15, %r138, 3;
	@%p15 bra 	$L__BB706_19;
	add.s32 	%r215, %r25, %r89;
	shl.b32 	%r216, %r215, 2;
	add.s32 	%r218, %r181, %r216;
	ld.shared.u32 	%r375, [%r218];
$L__BB706_19:
	setp.lt.s32 	%p16, %r138, 4;
	@%p16 bra 	$L__BB706_21;
	add.s32 	%r219, %r26, %r89;
	shl.b32 	%r220, %r219, 2;
	add.s32 	%r222, %r181, %r220;
	ld.shared.u32 	%r374, [%r222];
$L__BB706_21:
	setp.lt.s32 	%p17, %r11, %r18;
	@%p17 bra 	$L__BB706_22;
	bra.uni 	$L__BB706_39;
$L__BB706_22:
	mul.lo.s32 	%r90, %r378, %r9;
	mov.b32 	%r384, 0;
	mov.u32 	%r385, %r11;
$L__BB706_23:
	setp.gt.u32 	%p18, %r138, 64;
	mov.u32 	%r224, _ZZ9cuda_gemmIiLi128ELi4ELi1ELi2048ELi4ELi4ELi64ELi1ELi0EEviiiPT_S1_S1_iiiE11kron_fac_sh;
	mad.lo.s32 	%r101, %r385, 20, %r224;
	add.s32 	%r226, %r101, %r225;
	ld.shared.u32 	%r102, [%r226];
	@%p18 bra 	$L__BB706_30;
	setp.lt.s32 	%p23, %r138, 2;
	shfl.sync.idx.b32	%r240|%p24, %r102, %r27, 7199, -1;
	mul.lo.s32 	%r391, %r240, %r380;
	@%p23 bra 	$L__BB706_26;
	shfl.sync.idx.b32	%r241|%p25, %r102, %r28, 7199, -1;
	mad.lo.s32 	%r391, %r241, %r376, %r391;
$L__BB706_26:
	setp.lt.s32 	%p26, %r138, 3;
	@%p26 bra 	$L__BB706_28;
	shfl.sync.idx.b32	%r242|%p27, %r102, %r29, 7199, -1;
	mad.lo.s32 	%r391, %r242, %r375, %r391;
$L__BB706_28:
	setp.lt.s32 	%p28, %r138, 4;
	@%p28 bra 	$L__BB706_38;
	shfl.sync.idx.b32	%r243|%p29, %r102, %r30, 7199, -1;
	mad.lo.s32 	%r391, %r243, %r374, %r391;
	bra.uni 	$L__BB706_38;
$L__BB706_30:
	setp.lt.s32 	%p19, %r138, 1;
	mov.b32 	%r391, 0;
	@%p19 bra 	$L__BB706_32;
	shl.b32 	%r228, %r17, 2;
	add.s32 	%r229, %r101, %r228;
	ld.shared.u32 	%r230, [%r229];
	mul.lo.s32 	%r391, %r230, %r380;
$L__BB706_32:
	setp.lt.s32 	%p20, %r138, 2;
	@%p20 bra 	$L__BB706_34;
	shl.b32 	%r231, %r24, 2;
	add.s32 	%r232, %r101, %r231;
	ld.shared.u32 	%r233, [%r232];
	mad.lo.s32 	%r391, %r233, %r376, %r391;
$L__BB706_34:
	setp.lt.s32 	%p21, %r138, 3;
	@%p21 bra 	$L__BB706_36;
	shl.b32 	%r234, %r25, 2;
	add.s32 	%r235, %r101, %r234;
	ld.shared.u32 	%r236, [%r235];
	mad.lo.s32 	%r391, %r236, %r375, %r391;
$L__BB706_36:
	setp.lt.s32 	%p22, %r138, 4;
	@%p22 bra 	$L__BB706_38;
	shl.b32 	%r237, %r26, 2;
	add.s32 	%r238, %r101, %r237;
	ld.shared.u32 	%r239, [%r238];
	mad.lo.s32 	%r391, %r239, %r374, %r391;
$L__BB706_38:
	add.s32 	%r244, %r384, %r90;
	mul.wide.s32 	%rd24, %r244, 4;
	add.s64 	%rd25, %rd2, %rd24;
	ld.local.u32 	%r245, [%rd25];
	add.s32 	%r246, %r245, %r391;
	st.local.u32 	[%rd25], %r246;
	add.s32 	%r385, %r385, %r8;
	add.s32 	%r384, %r384, 1;
	setp.lt.s32 	%p30, %r385, %r18;
	@%p30 bra 	$L__BB706_23;
$L__BB706_39:
	add.s32 	%r379, %r379, %r7;
	add.s32 	%r378, %r378, 1;
	setp.lt.s32 	%p31, %r379, %r6;
	@%p31 bra 	$L__BB706_13;
	ld.local.v4.u32 	{%r369, %r368, %r367, %r366}, [%rd2];
	ld.local.v4.u32 	{%r365, %r364, %r363, %r362}, [%rd2+16];
	ld.local.v4.u32 	{%r361, %r360, %r359, %r358}, [%rd2+32];
	ld.local.v4.u32 	{%r357, %r356, %r355, %r354}, [%rd2+48];
$L__BB706_41:
	ld.param.u64 	%rd59, [_Z9cuda_gemmIiLi128ELi4ELi1ELi2048ELi4ELi4ELi64ELi1ELi0EEviiiPT_S1_S1_iii_param_5];
	bar.sync 	0;
	mul.lo.s32 	%r247, %r7, %r6;
	mul.lo.s32 	%r248, %r247, %r8;
	div.s32 	%r249, %r248, %r7;
	add.s32 	%r250, %r42, %r1;
	cvta.to.global.u64 	%rd26, %rd59;
	mul.wide.s32 	%rd27, %r250, 4;
	add.s64 	%rd28, %rd26, %rd27;
	st.global.u32 	[%rd28], %r369;
	rem.s32 	%r251, 1, %r9;
	add.s32 	%r252, %r9, 1;
	setp.lt.u32 	%p32, %r252, 3;
	shl.b32 	%r253, %r9, 7;
	selp.b32 	%r254, %r253, 0, %p32;
	add.s32 	%r255, %r250, %r254;
	mad.lo.s32 	%r256, %r249, %r251, %r255;
	mul.wide.s32 	%rd29, %r256, 4;
	add.s64 	%rd30, %rd26, %rd29;
	st.global.u32 	[%rd30], %r368;
	div.s32 	%r257, 2, %r9;
	shl.b32 	%r258, %r257, 7;
	mul.lo.s32 	%r259, %r257, %r9;
	sub.s32 	%r260, 2, %r259;
	add.s32 	%r261, %r250, %r258;
	mad.lo.s32 	%r262, %r249, %r260, %r261;
	mul.wide.s32 	%rd31, %r262, 4;
	add.s64 	%rd32, %rd26, %rd31;
	st.global.u32 	[%rd32], %r367;
	div.s32 	%r263, 3, %r9;
	shl.b32 	%r264, %r263, 7;
	mul.lo.s32 	%r265, %r263, %r9;
	sub.s32 	%r266, 3, %r265;
	add.s32 	%r267, %r250, %r264;
	mad.lo.s32 	%r268, %r249, %r266, %r267;
	mul.wide.s32 	%rd33, %r268, 4;
	add.s64 	%rd34, %rd26, %rd33;
	st.global.u32 	[%rd34], %r366;
	div.s32 	%r269, 4, %r9;
	shl.b32 	%r270, %r269, 7;
	mul.lo.s32 	%r271, %r269, %r9;
	sub.s32 	%r272, 4, %r271;
	add.s32 	%r273, %r250, %r270;
	mad.lo.s32 	%r274, %r249, %r272, %r273;
	mul.wide.s32 	%rd35, %r274, 4;
	add.s64 	%rd36, %rd26, %rd35;
	st.global.u32 	[%rd36], %r365;
	div.s32 	%r275, 5, %r9;
	shl.b32 	%r276, %r275, 7;
	mul.lo.s32 	%r277, %r275, %r9;
	sub.s32 	%r278, 5, %r277;
	add.s32 	%r279, %r250, %r276;
	mad.lo.s32 	%r280, %r249, %r278, %r279;
	mul.wide.s32 	%rd37, %r280, 4;
	add.s64 	%rd38, %rd26, %rd37;
	st.global.u32 	[%rd38], %r364;
	div.s32 	%r281, 6, %r9;
	shl.b32 	%r282, %r281, 7;
	mul.lo.s32 	%r283, %r281, %r9;
	sub.s32 	%r284, 6, %r283;
	add.s32 	%r285, %r250, %r282;
	mad.lo.s32 	%r286, %r249, %r284, %r285;
	mul.wide.s32 	%rd39, %r286, 4;
	add.s64 	%rd40, %rd26, %rd39;
	st.global.u32 	[%rd40], %r363;
	div.s32 	%r287, 7, %r9;
	shl.b32 	%r288, %r287, 7;
	mul.lo.s32 	%r289, %r287, %r9;
	sub.s32 	%r290, 7, %r289;
	add.s32 	%r291, %r250, %r288;
	mad.lo.s32 	%r292, %r249, %r290, %r291;
	mul.wide.s32 	%rd41, %r292, 4;
	add.s64 	%rd42, %rd26, %rd41;
	st.global.u32 	[%rd42], %r362;
	div.s32 	%r293, 8, %r9;
	shl.b32 	%r294, %r293, 7;
	mul.lo.s32 	%r295, %r293, %r9;
	sub.s32 	%r296, 8, %r295;
	add.s32 	%r297, %r250, %r294;
	mad.lo.s32 	%r298, %r249, %r296, %r297;
	mul.wide.s32 	%rd43, %r298, 4;
	add.s64 	%rd44, %rd26, %rd43;
	st.global.u32 	[%rd44], %r361;
	div.s32 	%r299, 9, %r9;
	shl.b32 	%r300, %r299, 7;
	mul.lo.s32 	%r301, %r299, %r9;
	sub.s32 	%r302, 9, %r301;
	add.s32 	%r303, %r250, %r300;
	mad.lo.s32 	%r304, %r249, %r302, %r303;
	mul.wide.s32 	%rd45, %r304, 4;
	add.s64 	%rd46, %rd26, %rd45;
	st.global.u32 	[%rd46], %r360;
	div.s32 	%r305, 10, %r9;
	shl.b32 	%r306, %r305, 7;
	mul.lo.s32 	%r307, %r305, %r9;
	sub.s32 	%r308, 10, %r307;
	add.s32 	%r309, %r250, %r306;
	mad.lo.s32 	%r310, %r249, %r308, %r309;
	mul.wide.s32 	%rd47, %r310, 4;
	add.s64 	%rd48, %rd26, %rd47;
	st.global.u32 	[%rd48], %r359;
	div.s32 	%r311, 11, %r9;
	shl.b32 	%r312, %r311, 7;
	mul.lo.s32 	%r313, %r311, %r9;
	sub.s32 	%r314, 11, %r313;
	add.s32 	%r315, %r250, %r312;
	mad.lo.s32 	%r316, %r249, %r314, %r315;
	mul.wide.s32 	%rd49, %r316, 4;
	add.s64 	%rd50, %rd26, %rd49;
	st.global.u32 	[%rd50], %r358;
	div.s32 	%r317, 12, %r9;
	shl.b32 	%r318, %r317, 7;
	mul.lo.s32 	%r319, %r317, %r9;
	sub.s32 	%r320, 12, %r319;
	add.s32 	%r321, %r250, %r318;
	mad.lo.s32 	%r322, %r249, %r320, %r321;
	mul.wide.s32 	%rd51, %r322, 4;
	add.s64 	%rd52, %rd26, %rd51;
	st.global.u32 	[%rd52], %r357;
	div.s32 	%r323, 13, %r9;
	shl.b32 	%r324, %r323, 7;
	mul.lo.s32 	%r325, %r323, %r9;
	sub.s32 	%r326, 13, %r325;
	add.s32 	%r327, %r250, %r324;
	mad.lo.s32 	%r328, %r249, %r326, %r327;
	mul.wide.s32 	%rd53, %r328, 4;
	add.s64 	%rd54, %rd26, %rd53;
	st.global.u32 	[%rd54], %r356;
	div.s32 	%r329, 14, %r9;
	shl.b32 	%r330, %r329, 7;
	mul.lo.s32 	%r331, %r329, %r9;
	sub.s32 	%r332, 14, %r331;
	add.s32 	%r333, %r250, %r330;
	mad.lo.s32 	%r334, %r249, %r332, %r333;
	mul.wide.s32 	%rd55, %r334, 4;
	add.s64 	%rd56, %rd26, %rd55;
	st.global.u32 	[%rd56], %r355;
	div.s32 	%r335, 15, %r9;
	shl.b32 	%r336, %r335, 7;
	mul.lo.s32 	%r337, %r335, %r9;
	sub.s32 	%r338, 15, %r337;
	add.s32 	%r339, %r250, %r336;
	mad.lo.s32 	%r340, %r249, %r338, %r339;
	mul.wide.s32 	%rd57, %r340, 4;
	add.s64 	%rd58, %rd26, %rd57;
	st.global.u32 	[%rd58], %r354;
	add.s32 	%r346, %r346, %r13;
	setp.lt.u32 	%p33, %r346, %r14;
	@%p33 bra 	$L__BB706_5;
$L__BB706_42:
	ret;

}
	// .globl	_Z9cuda_gemmIiLi128ELi4ELi1ELi2048ELi4ELi4ELi64ELi1ELi1EEviiiPT_S1_S1_iii
.visible .entry _Z9cuda_gemmIiLi128ELi4ELi1ELi2048ELi4ELi4ELi64ELi1ELi1EEviiiPT_S1_S1_iii(
	.param .u32 _Z9cuda_gemmIiLi128ELi4ELi1ELi2048ELi4ELi4ELi64ELi1ELi1EEviiiPT_S1_S1_iii_param_0,
	.param .u32 _Z9cuda_gemmIiLi128ELi4ELi1ELi2048ELi4ELi4ELi64ELi1ELi1EEviiiPT_S1_S1_iii_param_1,
	.param .u32 _Z9cuda_gemmIiLi128ELi4ELi1ELi2048ELi4ELi4ELi64ELi1ELi1EEviiiPT_S1_S1_iii_param_2,
	.param .u64 .ptr .align 1 _Z9cuda_gemmIiLi128ELi4ELi1ELi2048ELi4ELi4ELi64ELi1ELi1EEviiiPT_S1_S1_iii_param_3,
	.param .u64 .ptr .align 1 _Z9cuda_gemmIiLi128ELi4ELi1ELi2048ELi4ELi4ELi64ELi1ELi1EEviiiPT_S1_S1_iii_param_4,
	.param .u64 .ptr .align 1 _Z9cuda_gemmIiLi128ELi4ELi1ELi2048ELi4ELi4ELi64ELi1ELi1EEviiiPT_S1_S1_iii_param_5,
	.param .u32 _Z9cuda_gemmIiLi128ELi4ELi1ELi2048ELi4ELi4ELi64ELi1ELi1EEviiiPT_S1_S1_iii_param_6,
	.param .u32 _Z9cuda_gemmIiLi128ELi4ELi1ELi2048ELi4ELi4ELi64ELi1ELi1EEviiiPT_S1_S1_iii_param_7,
	.param .u32 _Z9cuda_gemmIiLi128ELi4ELi1ELi2048ELi4ELi4ELi64ELi1ELi1EEviiiPT_S1_S1_iii_param_8
)
.maxntid 128
{
	.reg .pred 	%p<73>;
	.reg .b16 	%rs<5>;
	.reg .b32 	%r<268>;
	.reg .b64 	%rd<26>;
	// demoted variable
	.shared .align 128 .b8 _ZZ9cuda_gemmIiLi128ELi4ELi1ELi2048ELi4ELi4ELi64ELi1ELi1EEviiiPT_S1_S1_iiiE11kron_fac_sh[80];
	// demoted variable
	.shared .align 128 .b8 _ZZ9cuda_gemmIiLi128ELi4ELi1ELi2048ELi4ELi4ELi64ELi1ELi1EEviiiPT_S1_S1_iiiE3Ash[8192];
	ld.param.u64 	%rd5, [_Z9cuda_gemmIiLi128ELi4ELi1ELi2048ELi4ELi4ELi64ELi1ELi1EEviiiPT_S1_S1_iii_param_3];
	ld.param.u64 	%rd3, [_Z9cuda_gemmIiLi128ELi4ELi1ELi2048ELi4ELi4ELi64ELi1ELi1EEviiiPT_S1_S1_iii_param_4];
	cvta.to.global.u64 	%rd1, %rd5;
	mov.u32 	%r1, %tid.x;
	setp.gt.u32 	%p1, %r1, 15;
	@%p1 bra 	$L__BB707_3;
	mov.u32 	%r2, %ntid.x;
	cvta.to.global.u64 	%rd2, %rd3;
	mov.u32 	%r48, _ZZ9cuda_gemmIiLi128ELi4ELi1ELi2048ELi4ELi4ELi64ELi1ELi1EEviiiPT_S1_S1_iiiE11kron_fac_sh;
	mov.u32 	%r259, %r1;
$L__BB707_2:
	mul.wide.u32 	%rd6, %r259, 4;
	add.s64 	%rd7, %rd2, %rd6;
	ld.global.u32 	%r46, [%rd7];
	and.b32  	%r47, %r259, 3;
	mad.lo.s32 	%r49, %r47, 20, %r48;
	and.b32  	%r50, %r259, -4;
	add.s32 	%r51, %r49, %r50;
	st.shared.u32 	[%r51], %r46;
	add.s32 	%r259, %r259, %r2;
	setp.lt.u32 	%p2, %r259, 16;
	@%p2 bra 	$L__BB707_2;
$L__BB707_3:
	mov.u32 	%r260, %ctaid.y;
	mov.u32 	%r6, %nctaid.y;
	shl.b32 	%r7, %r6, 2;
	setp.ge.u32 	%p3, %r260, %r7;
	@%p3 bra 	$L__BB707_12;
	shl.b32 	%r8, %r1, 2;
	mov.u32 	%r52, %ntid.x;
	shl.b32 	%r9, %r52, 2;
	and.b32  	%r10, %r1, 3;
	xor.b32  	%r53, %r8, 2047;
	sub.s32 	%r54, %r53, %r9;
	cvt.u16.u32 	%rs2, %r54;
	cvt.u16.u32 	%rs3, %r9;
	div.u16 	%rs4, %rs2, %rs3;
	and.b16  	%rs1, %rs4, 3;
	shl.b32 	%r55, %r1, 4;
	mov.u32 	%r56, _ZZ9cuda_gemmIiLi128ELi4ELi1ELi2048ELi4ELi4ELi64ELi1ELi1EEviiiPT_S1_S1_iiiE3Ash;
	add.s32 	%r11, %r56, %r55;
	add.s32 	%r12, %r8, %r9;
	shl.b32 	%r19, %r52, 4;
	add.s32 	%r13, %r11, %r19;
	add.s32 	%r14, %r12, %r9;
	add.s32 	%r57, %r1, 1;
	and.b32  	%r15, %r57, 3;
	xor.b32  	%r16, %r10, 2;
	add.s32 	%r58, %r1, -1;
	and.b32  	%r17, %r58, 3;
	mul.lo.s32 	%r18, %r52, 12;
	shl.b32 	%r20, %r52, 3;
	mul.lo.s32 	%r21, %r52, 48;
	shl.b32 	%r22, %r52, 6;
	shl.b32 	%r23, %r52, 5;
$L__BB707_5:
	setp.eq.s16 	%p4, %rs1, 2;
	shl.b32 	%r25, %r260, 11;
	mov.u32 	%r261, %r8;
	@%p4 bra 	$L__BB707_9;
	setp.eq.s16 	%p5, %rs1, 3;
	add.s32 	%r59, %r25, %r8;
	mul.wide.s32 	%rd8, %r59, 4;
	add.s64 	%rd9, %rd1, %rd8;
	ld.global.v4.u32 	{%r60, %r61, %r62, %r63}, [%rd9];
	st.shared.v4.u32 	[%r11], {%r60, %r61, %r62, %r63};
	mov.u32 	%r261, %r12;
	@%p5 bra 	$L__BB707_9;
	setp.eq.s16 	%p6, %rs1, 0;
	add.s32 	%r64, %r25, %r12;
	mul.wide.s32 	%rd10, %r64, 4;
	add.s64 	%rd11, %rd1, %rd10;
	ld.global.v4.u32 	{%r65, %r66, %r67, %r68}, [%rd11];
	st.shared.v4.u32 	[%r13], {%r65, %r66, %r67, %r68};
	mov.u32 	%r261, %r14;
	@%p6 bra 	$L__BB707_9;
	add.s32 	%r261, %r14, %r9;
	add.s32 	%r69, %r25, %r14;
	mul.wide.s32 	%rd12, %r69, 4;
	add.s64 	%rd13, %rd1, %rd12;
	ld.global.v4.u32 	{%r70, %r71, %r72, %r73}, [%rd13];
	shl.b32 	%r74, %r9, 2;
	add.s32 	%r75, %r13, %r74;
	st.shared.v4.u32 	[%r75], {%r70, %r71, %r72, %r73};
$L__BB707_9:
	add.s32 	%r262, %r261, %r25;
	add.s32 	%r266, %r262, %r18;
	add.s32 	%r265, %r262, %r20;
	add.s32 	%r264, %r262, %r9;
	shl.b32 	%r76, %r261, 2;
	mov.u32 	%r77, _ZZ9cuda_gemmIiLi128ELi4ELi1ELi2048ELi4ELi4ELi64ELi1ELi1EEviiiPT_S1_S1_iiiE3Ash;
	add.s32 	%r263, %r77, %r76;
$L__BB707_10:
	mul.wide.s32 	%rd14, %r266, 4;
	add.s64 	%rd15, %rd1, %rd14;
	mul.wide.s32 	%rd16, %r265, 4;
	add.s64 	%rd17, %rd1, %rd16;
	mul.wide.s32 	%rd18, %r264, 4;
	add.s64 	%rd19, %rd1, %rd18;
	mul.wide.s32 	%rd20, %r262, 4;
	add.s64 	%rd21, %rd1, %rd20;
	ld.global.v4.u32 	{%r78, %r79, %r80, %r81}, [%rd21];
	st.shared.v4.u32 	[%r263], {%r78, %r79, %r80, %r81};
	add.s32 	%r82, %r261, %r9;
	ld.global.v4.u32 	{%r83, %r84, %r85, %r86}, [%rd19];
	add.s32 	%r87, %r263, %r19;
	st.shared.v4.u32 	[%r87], {%r83, %r84, %r85, %r86};
	add.s32 	%r88, %r82, %r9;
	ld.global.v4.u32 	{%r89, %r90, %r91, %r92}, [%rd17];
	add.s32 	%r93, %r263, %r23;
	st.shared.v4.u32 	[%r93], {%r89, %r90, %r91, %r92};
	add.s32 	%r94, %r88, %r9;
	ld.global.v4.u32 	{%r95, %r96, %r97, %r98}, [%rd15];
	add.s32 	%r99, %r263, %r21;
	st.shared.v4.u32 	[%r99], {%r95, %r96, %r97, %r98};
	add.s32 	%r261, %r94, %r9;
	add.s32 	%r266, %r266, %r19;
	add.s32 	%r265, %r265, %r19;
	add.s32 	%r264, %r264, %r19;
	add.s32 	%r263, %r263, %r22;
	add.s32 	%r262, %r262, %r19;
	setp.lt.u32 	%p7, %r261, 2048;
	@%p7 bra 	$L__BB707_10;
	ld.param.u64 	%rd25, [_Z9cuda_gemmIiLi128ELi4ELi1ELi2048ELi4ELi4ELi64ELi1ELi1EEviiiPT_S1_S1_iii_param_5];
	bar.sync 	0;
	shl.b32 	%r100, %r10, 2;
	add.s32 	%r101, %r11, %r100;
	ld.shared.u32 	%r102, [%r101];
	shl.b32 	%r103, %r15, 2;
	add.s32 	%r104, %r11, %r103;
	ld.shared.u32 	%r105, [%r104];
	shl.b32 	%r106, %r16, 2;
	add.s32 	%r107, %r11, %r106;
	ld.shared.u32 	%r108, [%r107];
	shl.b32 	%r109, %r17, 2;
	add.s32 	%r110, %r11, %r109;
	ld.shared.u32 	%r111, [%r110];
	mov.u32 	%r112, _ZZ9cuda_gemmIiLi128ELi4ELi1ELi2048ELi4ELi4ELi64ELi1ELi1EEviiiPT_S1_S1_iiiE11kron_fac_sh;
	add.s32 	%r113, %r112, %r100;
	ld.shared.u32 	%r114, [%r113];
	shfl.sync.idx.b32	%r115|%p8, %r114, %r10, 7199, -1;
	mul.lo.s32 	%r116, %r115, %r102;
	shfl.sync.idx.b32	%r117|%p9, %r114, %r15, 7199, -1;
	mad.lo.s32 	%r118, %r117, %r105, %r116;
	shfl.sync.idx.b32	%r119|%p10, %r114, %r16, 7199, -1;
	mad.lo.s32 	%r120, %r119, %r108, %r118;
	shfl.sync.idx.b32	%r121|%p11, %r114, %r17, 7199, -1;
	mad.lo.s32 	%r122, %r121, %r111, %r120;
	ld.shared.u32 	%r123, [%r113+20];
	shfl.sync.idx.b32	%r124|%p12, %r123, %r10, 7199, -1;
	mul.lo.s32 	%r125, %r124, %r102;
	shfl.sync.idx.b32	%r126|%p13, %r123, %r15, 7199, -1;
	mad.lo.s32 	%r127, %r126, %r105, %r125;
	shfl.sync.idx.b32	%r128|%p14, %r123, %r16, 7199, -1;
	mad.lo.s32 	%r129, %r128, %r108, %r127;
	shfl.sync.idx.b32	%r130|%p15, %r123, %r17, 7199, -1;
	mad.lo.s32 	%r131, %r130, %r111, %r129;
	ld.shared.u32 	%r132, [%r113+40];
	shfl.sync.idx.b32	%r133|%p16, %r132, %r10, 7199, -1;
	mul.lo.s32 	%r134, %r133, %r102;
	shfl.sync.idx.b32	%r135|%p17, %r132, %r15, 7199, -1;
	mad.lo.s32 	%r136, %r135, %r105, %r134;
	shfl.sync.idx.b32	%r137|%p18, %r132, %r16, 7199, -1;
	mad.lo.s32 	%r138, %r137, %r108, %r136;
	shfl.sync.idx.b32	%r139|%p19, %r132, %r17, 7199, -1;
	mad.lo.s32 	%r140, %r139, %r111, %r138;
	ld.shared.u32 	%r141, [%r113+60];
	shfl.sync.idx.b32	%r142|%p20, %r141, %r10, 7199, -1;
	mul.lo.s32 	%r143, %r142, %r102;
	shfl.sync.idx.b32	%r144|%p21, %r141, %r15, 7199, -1;
	mad.lo.s32 	%r145, %r144, %r105, %r143;
	shfl.sync.idx.b32	%r146|%p22, %r141, %r16, 7199, -1;
	mad.lo.s32 	%r147, %r146, %r108, %r145;
	shfl.sync.idx.b32	%r148|%p23, %r141, %r17, 7199, -1;
	mad.lo.s32 	%r149, %r148, %r111, %r147;
	ld.shared.u32 	%r150, [%r101+2048];
	ld.shared.u32 	%r151, [%r104+2048];
	ld.shared.u32 	%r152, [%r107+2048];
	ld.shared.u32 	%r153, [%r110+2048];
	shfl.sync.idx.b32	%r154|%p24, %r114, %r10, 7199, -1;
	mul.lo.s32 	%r155, %r154, %r150;
	shfl.sync.idx.b32	%r156|%p25, %r114, %r15, 7199, -1;
	mad.lo.s32 	%r157, %r156, %r151, %r155;
	shfl.sync.idx.b32	%r158|%p26, %r114, %r16, 7199, -1;
	mad.lo.s32 	%r159, %r158, %r152, %r157;
	shfl.sync.idx.b32	%r160|%p27, %r114, %r17, 7199, -1;
	mad.lo.s32 	%r161, %r160, %r153, %r159;
	shfl.sync.idx.b32	%r162|%p28, %r123, %r10, 7199, -1;
	mul.lo.s32 	%r163, %r162, %r150;
	shfl.sync.idx.b32	%r164|%p29, %r123, %r15, 7199, -1;
	mad.lo.s32 	%r165, %r164, %r151, %r163;
	shfl.sync.idx.b32	%r166|%p30, %r123, %r16, 7199, -1;
	mad.lo.s32 	%r167, %r166, %r152, %r165;
	shfl.sync.idx.b32	%r168|%p31, %r123, %r17, 7199, -1;
	mad.lo.s32 	%r169, %r168, %r153, %r167;
	shfl.sync.idx.b32	%r170|%p32, %r132, %r10, 7199, -1;
	mul.lo.s32 	%r171, %r170, %r150;
	shfl.sync.idx.b32	%r172|%p33, %r132, %r15, 7199, -1;
	mad.lo.s32 	%r173, %r172, %r151, %r171;
	shfl.sync.idx.b32	%r174|%p34, %r132, %r16, 7199, -1;
	mad.lo.s32 	%r175, %r174, %r152, %r173;
	shfl.sync.idx.b32	%r176|%p35, %r132, %r17, 7199, -1;
	mad.lo.s32 	%r177, %r176, %r153, %r175;
	shfl.sync.idx.b32	%r178|%p36, %r141, %r10, 7199, -1;
	mul.lo.s32 	%r179, %r178, %r150;
	shfl.sync.idx.b32	%r180|%p37, %r141, %r15, 7199, -1;
	mad.lo.s32 	%r181, %r180, %r151, %r179;
	shfl.sync.idx.b32	%r182|%p38, %r141, %r16, 7199, -1;
	mad.lo.s32 	%r183, %r182, %r152, %r181;
	shfl.sync.idx.b32	%r184|%p39, %r141, %r17, 7199, -1;
	mad.lo.s32 	%r185, %r184, %r153, %r183;
	ld.shared.u32 	%r186, [%r101+4096];
	ld.shared.u32 	%r187, [%r104+4096];
	ld.shared.u32 	%r188, [%r107+4096];
	ld.shared.u32 	%r189, [%r110+4096];
	shfl.sync.idx.b32	%r190|%p40, %r114, %r10, 7199, -1;
	mul.lo.s32 	%r191, %r190, %r186;
	shfl.sync.idx.b32	%r192|%p41, %r114, %r15, 7199, -1;
	mad.lo.s32 	%r193, %r192, %r187, %r191;
	shfl.sync.idx.b32	%r194|%p42, %r114, %r16, 7199, -1;
	mad.lo.s32 	%r195, %r194, %r188, %r193;
	shfl.sync.idx.b32	%r196|%p43, %r114, %r17, 7199, -1;
	mad.lo.s32 	%r197, %r196, %r189, %r195;
	shfl.sync.idx.b32	%r198|%p44, %r123, %r10, 7199, -1;
	mul.lo.s32 	%r199, %r198, %r186;
	shfl.sync.idx.b32	%r200|%p45, %r123, %r15, 7199, -1;
	mad.lo.s32 	%r201, %r200, %r187, %r199;
	shfl.sync.idx.b32	%r202|%p46, %r123, %r16, 7199, -1;
	mad.lo.s32 	%r203, %r202, %r188, %r201;
	shfl.sync.idx.b32	%r204|%p47, %r123, %r17, 7199, -1;
	mad.lo.s32 	%r205, %r204, %r189, %r203;
	shfl.sync.idx.b32	%r206|%p48, %r132, %r10, 7199, -1;
	mul.lo.s32 	%r207, %r206, %r186;
	shfl.sync.idx.b32	%r208|%p49, %r132, %r15, 7199, -1;
	mad.lo.s32 	%r209, %r208, %r187, %r207;
	shfl.sync.idx.b32	%r210|%p50, %r132, %r16, 7199, -1;
	mad.lo.s32 	%r211, %r210, %r188, %r209;
	shfl.sync.idx.b32	%r212|%p51, %r132, %r17, 7199, -1;
	mad.lo.s32 	%r213, %r212, %r189, %r211;
	shfl.sync.idx.b32	%r214|%p52, %r141, %r10, 7199, -1;
	mul.lo.s32 	%r215, %r214, %r186;
	shfl.sync.idx.b32	%r216|%p53, %r141, %r15, 7199, -1;
	mad.lo.s32 	%r217, %r216, %r187, %r215;
	shfl.sync.idx.b32	%r218|%p54, %r141, %r16, 7199, -1;
	mad.lo.s32 	%r219, %r218, %r188, %r217;
	shfl.sync.idx.b32	%r220|%p55, %r141, %r17, 7199, -1;
	mad.lo.s32 	%r221, %r220, %r189, %r219;
	ld.shared.u32 	%r222, [%r101+6144];
	ld.shared.u32 	%r223, [%r104+6144];
	ld.shared.u32 	%r224, [%r107+6144];
	ld.shared.u32 	%r225, [%r110+6144];
	shfl.sync.idx.b32	%r226|%p56, %r114, %r10, 7199, -1;
	mul.lo.s32 	%r227, %r226, %r222;
	shfl.sync.idx.b32	%r228|%p57, %r114, %r15, 7199, -1;
	mad.lo.s32 	%r229, %r228, %r223, %r227;
	shfl.sync.idx.b32	%r230|%p58, %r114, %r16, 7199, -1;
	mad.lo.s32 	%r231, %r230, %r224, %r229;
	shfl.sync.idx.b32	%r232|%p59, %r114, %r17, 7199, -1;
	mad.lo.s32 	%r233, %r232, %r225, %r231;
	shfl.sync.idx.b32	%r234|%p60, %r123, %r10, 7199, -1;
	mul.lo.s32 	%r235, %r234, %r222;
	shfl.sync.idx.b32	%r236|%p61, %r123, %r15, 7199, -1;
	mad.lo.s32 	%r237, %r236, %r223, %r235;
	shfl.sync.idx.b32	%r238|%p62, %r123, %r16, 7199, -1;
	mad.lo.s32 	%r239, %r238, %r224, %r237;
	shfl.sync.idx.b32	%r240|%p63, %r123, %r17, 7199, -1;
	mad.lo.s32 	%r241, %r240, %r225, %r239;
	shfl.sync.idx.b32	%r242|%p64, %r132, %r10, 7199, -1;
	mul.lo.s32 	%r243, %r242, %r222;
	shfl.sync.idx.b32	%r244|%p65, %r132, %r15, 7199, -1;
	mad.lo.s32 	%r245, %r244, %r223, %r243;
	shfl.sync.idx.b32	%r246|%p66, %r132, %r16, 7199, -1;
	mad.lo.s32 	%r247, %r246, %r224, %r245;
	shfl.sync.idx.b32	%r248|%p67, %r132, %r17, 7199, -1;
	mad.lo.s32 	%r249, %r248, %r225, %r247;
	shfl.sync.idx.b32	%r250|%p68, %r141, %r10, 7199, -1;
	mul.lo.s32 	%r251, %r250, %r222;
	shfl.sync.idx.b32	%r252|%p69, %r141, %r15, 7199, -1;
	mad.lo.s32 	%r253, %r252, %r223, %r251;
	shfl.sync.idx.b32	%r254|%p70, %r141, %r16, 7199, -1;
	mad.lo.s32 	%r255, %r254, %r224, %r253;
	shfl.sync.idx.b32	%r256|%p71, %r141, %r17, 7199, -1;
	mad.lo.s32 	%r257, %r256, %r225, %r255;
	bar.sync 	0;
	add.s32 	%r258, %r25, %r1;
	cvta.to.global.u64 	%rd22, %rd25;
	mul.wide.s32 	%rd23, %r258, 4;
	add.s64 	%rd24, %rd22, %rd23;
	st.global.u32 	[%rd24], %r122;
	st.global.u32 	[%rd24+2048], %r131;
	st.global.u32 	[%rd24+4096], %r140;
	st.global.u32 	[%rd24+6144], %r149;
	st.global.u32 	[%rd24+512], %r161;
	st.global.u32 	[%rd24+2560], %r169;
	st.global.u32 	[%rd24+4608], %r177;
	st.global.u32 	[%rd24+6656], %r185;
	st.global.u32 	[%rd24+1024], %r197;
	st.global.u32 	[%rd24+3072], %r205;
	st.global.u32 	[%rd24+5120], %r213;
	st.global.u32 	[%rd24+7168], %r221;
	st.global.u32 	[%rd24+1536], %r233;
	st.global.u32 	[%rd24+3584], %r241;
	st.global.u32 	[%rd24+5632], %r249;
	st.global.u32 	[%rd24+7680], %r257;
	add.s32 	%r260, %r260, %r6;
	setp.lt.u32 	%p72, %r260, %r7;
	@%p72 bra 	$L__BB707_5;
$L__BB707_12:
	ret;

}
	// .globl	_Z9cuda_gemmIiLi128ELi4ELi1ELi2048ELi8ELi8ELi64ELi0ELi0EEviiiPT_S1_S1_iii
.visible .entry _Z9cuda_gemmIiLi128ELi4ELi1ELi2048ELi8ELi8ELi64ELi0ELi0EEviiiPT_S1_S1_iii(
	.param .u32 _Z9cuda_gemmIiLi128ELi4ELi1ELi2048ELi8ELi8ELi64ELi0ELi0EEviiiPT_S1_S1_iii_param_0,
	.param .u32 _Z9cuda_gemmIiLi128ELi4ELi1ELi2048ELi8ELi8ELi64ELi0ELi0EEviiiPT_S1_S1_iii_param_1,
	.param .u32 _Z9cuda_gemmIiLi128ELi4ELi1ELi2048ELi8ELi8ELi64ELi0ELi0EEviiiPT_S1_S1_iii_param_2,
	.param .u64 .ptr .align 1 _Z9cuda_gemmIiLi128ELi4ELi1ELi2048ELi8ELi8ELi64ELi0ELi0EEviiiPT_S1_S1_iii_param_3,
	.param .u64 .ptr .align 1 _Z9cuda_gemmIiLi128ELi4ELi1ELi2048ELi8ELi8ELi64ELi0ELi0EEviiiPT_S1_S1_iii_param_4,
	.param .u64 .ptr .align 1 _Z9cuda_gemmIiLi128ELi4ELi1ELi2048ELi8ELi8ELi64ELi0ELi0EEviiiPT_S1_S1_iii_param_5,
	.param .u32 _Z9cuda_gemmIiLi128ELi4ELi1ELi2048ELi8ELi8ELi64ELi0ELi0EEviiiPT_S1_S1_iii_param_6,
	.param .u32 _Z9cuda_gemmIiLi128ELi4ELi1ELi2048ELi8ELi8ELi64ELi0ELi0EEviiiPT_S1_S1_iii_param_7,
	.param .u32 _Z9cuda_gemmIiLi128ELi4ELi1ELi2048ELi8ELi8ELi64ELi0ELi0EEviiiPT_S1_S1_iii_param_8
)
.maxntid 128
{
	.local .align 16 .b8 	__local_depot708[64];
	.reg .b64 	%SP;
	.reg .b64 	%SPL;
	.reg .pred 	%p<55>;
	.reg .b16 	%rs<8>;
	.reg .b32 	%r<522>;
	.reg .b64 	%rd<60>;
	// demoted variable
	.shared .align 128 .b8 _ZZ9cuda_gemmIiLi128ELi4ELi1ELi2048ELi8ELi8ELi64ELi0ELi0EEviiiPT_S1_S1_iiiE11kron_fac_sh[288];
	// demoted variable
	.shared .align 128 .b8 _ZZ9cuda_gemmIiLi128ELi4ELi1ELi2048ELi8ELi8ELi64ELi0ELi0EEviiiPT_S1_S1_iiiE3Ash[8192];
	mov.u64 	%SPL, __local_depot708;
	ld.param.u32 	%r187, [_Z9cuda_gemmIiLi128ELi4ELi1ELi2048ELi8ELi8ELi64ELi0ELi0EEviiiPT_S1_S1_iii_param_2];
	ld.param.u64 	%rd6, [_Z9cuda_gemmIiLi128ELi4ELi1ELi2048ELi8ELi8ELi64ELi0ELi0EEviiiPT_S1_S1_iii_param_3];
	ld.param.u64 	%rd4, [_Z9cuda_gemmIiLi128ELi4ELi1ELi2048ELi8ELi8ELi64ELi0ELi0EEviiiPT_S1_S1_iii_param_4];
	ld.param.u32 	%r188, [_Z9cuda_gemmIiLi128ELi4ELi1ELi2048ELi8ELi8ELi64ELi0ELi0EEviiiPT_S1_S1_iii_param_6];
	ld.param.u32 	%r189, [_Z9cuda_gemmIiLi128ELi4ELi1ELi2048ELi8ELi8ELi64ELi0ELi0EEviiiPT_S1_S1_iii_param_7];
	cvta.to.global.u64 	%rd1, %rd6;
	add.u64 	%rd2, %SPL, 0;
	mov.u32 	%r1, %tid.x;
	mul.lo.s32 	%r2, %r189, %r188;
	setp.ge.u32 	%p1, %r1, %r2;
	@%p1 bra 	$L__BB708_3;
	mov.u32 	%r3, %ntid.x;
	cvta.to.global.u64 	%rd3, %rd4;
	mov.u32 	%r446, %r1;
$L__BB708_2:
	mul.wide.u32 	%rd8, %r446, 4;
	add.s64 	%rd9, %rd3, %rd8;
	ld.global.u32 	%r190, [%rd9];
	rem.u32 	%r191, %r446, %r188;
	mov.u32 	%r192, _ZZ9cuda_gemmIiLi128ELi4ELi1ELi2048ELi8ELi8ELi64ELi0ELi0EEviiiPT_S1_S1_iiiE11kron_fac_sh;
	mad.lo.s32 	%r193, %r191, 36, %r192;
	div.u32 	%r194, %r446, %r189;
	shl.b32 	%r195, %r194, 2;
	add.s32 	%r196, %r193, %r195;
	st.shared.u32 	[%r196], %r190;
	add.s32 	%r446, %r446, %r3;
	setp.lt.u32 	%p2, %r446, %r2;
	@%p2 bra 	$L__BB708_2;
$L__BB708_3:
	div.s32 	%r6, 2048, %r189;
	min.s32 	%r7, %r6, 128;
	cvt.u16.u32 	%rs3, %r7;
	div.s16 	%rs1, 128, %rs3;
	div.s16 	%rs4, 8, %rs1;
	cvt.s32.s16 	%r8, %rs4;
	div.u32 	%r10, %r1, %r7;
	mul.lo.s32 	%r197, %r10, %r7;
	sub.s32 	%r9, %r1, %r197;
	mov.u32 	%r455, %ctaid.y;
	mov.u32 	%r12, %nctaid.y;
	shl.b32 	%r13, %r12, 2;
	setp.ge.u32 	%p3, %r455, %r13;
	@%p3 bra 	$L__BB708_68;
	mov.u32 	%r199, %ctaid.x;
	shl.b32 	%r14, %r1, 2;
	shl.b32 	%r15, %r199, 11;
	mov.u32 	%r200, %ntid.x;
	shl.b32 	%r16, %r200, 2;
	and.b32  	%r17, %r9, 7;
	min.s32 	%r18, %r188, 8;
	and.b32  	%r19, %r1, 7;
	shr.s32 	%r201, %r187, 31;
	shr.u32 	%r202, %r201, 21;
	add.s32 	%r203, %r187, %r202;
	shr.s32 	%r20, %r203, 11;
	mad.lo.s32 	%r21, %r6, %r199, %r1;
	xor.b32  	%r204, %r14, 2047;
	sub.s32 	%r205, %r204, %r16;
	cvt.u16.u32 	%rs5, %r205;
	cvt.u16.u32 	%rs6, %r16;
	div.u16 	%rs7, %rs5, %rs6;
	and.b16  	%rs2, %rs7, 3;
	shl.b32 	%r206, %r1, 4;
	mov.u32 	%r207, _ZZ9cuda_gemmIiLi128ELi4ELi1ELi2048ELi8ELi8ELi64ELi0ELi0EEviiiPT_S1_S1_iiiE3Ash;
	add.s32 	%r22, %r207, %r206;
	add.s32 	%r23, %r14, %r16;
	shl.b32 	%r42, %r200, 4;
	add.s32 	%r24, %r22, %r42;
	add.s32 	%r25, %r23, %r16;
	add.s32 	%r208, %r9, 1;
	and.b32  	%r26, %r208, 7;
	add.s32 	%r209, %r9, 2;
	and.b32  	%r27, %r209, 7;
	add.s32 	%r210, %r9, 3;
	and.b32  	%r28, %r210, 7;
	xor.b32  	%r29, %r17, 4;
	add.s32 	%r211, %r9, 5;
	and.b32  	%r30, %r211, 7;
	add.s32 	%r212, %r9, 6;
	and.b32  	%r31, %r212, 7;
	add.s32 	%r213, %r9, -1;
	and.b32  	%r32, %r213, 7;
	setp.lt.s32 	%p4, %r17, %r189;
	selp.b32 	%r214, 0, %r189, %p4;
	sub.s32 	%r33, %r17, %r214;
	add.s32 	%r215, %r17, 1;
	setp.lt.s32 	%p5, %r215, %r189;
	selp.b32 	%r216, 0, %r189, %p5;
	sub.s32 	%r34, %r215, %r216;
	add.s32 	%r217, %r17, 2;
	setp.lt.s32 	%p6, %r217, %r189;
	selp.b32 	%r218, 0, %r189, %p6;
	sub.s32 	%r35, %r217, %r218;
	add.s32 	%r219, %r17, 3;
	setp.lt.s32 	%p7, %r219, %r189;
	selp.b32 	%r220, 0, %r189, %p7;
	sub.s32 	%r36, %r219, %r220;
	add.s32 	%r221, %r17, 4;
	setp.lt.s32 	%p8, %r221, %r189;
	selp.b32 	%r222, 0, %r189, %p8;
	sub.s32 	%r37, %r221, %r222;
	add.s32 	%r223, %r17, 5;
	setp.lt.s32 	%p9, %r223, %r189;
	selp.b32 	%r224, 0, %r189, %p9;
	sub.s32 	%r38, %r223, %r224;
	add.s32 	%r225, %r17, 6;
	setp.lt.s32 	%p10, %r225, %r189;
	selp.b32 	%r226, 0, %r189, %p10;
	sub.s32 	%r39, %r225, %r226;
	add.s32 	%r227, %r17, 7;
	setp.lt.s32 	%p11, %r227, %r189;
	selp.b32 	%r228, 0, %r189, %p11;
	sub.s32 	%r40, %r227, %r228;
	mad.lo.s32 	%r41, %r200, 12, %r15;
	shl.b32 	%r229, %r200, 3;
	add.s32 	%r43, %r15, %r229;
	mul.lo.s32 	%r44, %r200, 48;
	shl.b32 	%r45, %r200, 6;
	shl.b32 	%r46, %r200, 5;
	cvt.s32.s16 	%r47, %rs1;
	shl.b32 	%r312, %r19, 2;
$L__BB708_5:
	setp.eq.s16 	%p12, %rs2, 2;
	mov.b32 	%r230, 0;
	st.local.v4.u32 	[%rd2], {%r230, %r230, %r230, %r230};
	st.local.v4.u32 	[%rd2+16], {%r230, %r230, %r230, %r230};
	st.local.v4.u32 	[%rd2+32], {%r230, %r230, %r230, %r230};
	st.local.v4.u32 	[%rd2+48], {%r230, %r230, %r230, %r230};
	mul.lo.s32 	%r57, %r455, %r187;
	add.s32 	%r58, %r57, %r15;
	mov.u32 	%r456, %r14;
	@%p12 bra 	$L__BB708_9;
	setp.eq.s16 	%p13, %rs2, 3;
	add.s32 	%r231, %r58, %r14;
	mul.wide.s32 	%rd10, %r231, 4;
	add.s64 	%rd11, %rd1, %rd10;
	ld.global.v4.u32 	{%r232, %r233, %r234, %r235}, [%rd11];
	st.shared.v4.u32 	[%r22], {%r232, %r233, %r234, %r235};
	mov.u32 	%r456, %r23;
	@%p13 bra 	$L__BB708_9;
	setp.eq.s16 	%p14, %rs2, 0;
	add.s32 	%r236, %r58, %r23;
	mul.wide.s32 	%rd12, %r236, 4;
	add.s64 	%rd13, %rd1, %rd12;
	ld.global.v4.u32 	{%r237, %r238, %r239, %r240}, [%rd13];
	st.shared.v4.u32 	[%r24], {%r237, %r238, %r239, %r240};
	mov.u32 	%r456, %r25;
	@%p14 bra 	$L__BB708_9;
	add.s32 	%r456, %r25, %r16;
	add.s32 	%r241, %r58, %r25;
	mul.wide.s32 	%rd14, %r241, 4;
	add.s64 	%rd15, %rd1, %rd14;
	ld.global.v4.u32 	{%r242, %r243, %r244, %r245}, [%rd15];
	shl.b32 	%r246, %r16, 2;
	add.s32 	%r247, %r24, %r246;
	st.shared.v4.u32 	[%r247], {%r242, %r243, %r244, %r245};
$L__BB708_9:
	add.s32 	%r248, %r41, %r456;
	add.s32 	%r461, %r248, %r57;
	add.s32 	%r249, %r43, %r456;
	add.s32 	%r460, %r249, %r57;
	add.s32 	%r250, %r15, %r456;
	add.s32 	%r457, %r250, %r57;
	add.s32 	%r459, %r457, %r16;
	shl.b32 	%r251, %r456, 2;
	mov.u32 	%r252, _ZZ9cuda_gemmIiLi128ELi4ELi1ELi2048ELi8ELi8ELi64ELi0ELi0EEviiiPT_S1_S1_iiiE3Ash;
	add.s32 	%r458, %r252, %r251;
$L__BB708_10:
	mul.wide.s32 	%rd16, %r461, 4;
	add.s64 	%rd17, %rd1, %rd16;
	mul.wide.s32 	%rd18, %r460, 4;
	add.s64 	%rd19, %rd1, %rd18;
	mul.wide.s32 	%rd20, %r459, 4;
	add.s64 	%rd21, %rd1, %rd20;
	mul.wide.s32 	%rd22, %r457, 4;
	add.s64 	%rd23, %rd1, %rd22;
	ld.global.v4.u32 	{%r253, %r254, %r255, %r256}, [%rd23];
	st.shared.v4.u32 	[%r458], {%r253, %r254, %r255, %r256};
	add.s32 	%r257, %r456, %r16;
	ld.global.v4.u32 	{%r258, %r259, %r260, %r261}, [%rd21];
	add.s32 	%r262, %r458, %r42;
	st.shared.v4.u32 	[%r262], {%r258, %r259, %r260, %r261};
	add.s32 	%r263, %r257, %r16;
	ld.global.v4.u32 	{%r264, %r265, %r266, %r267}, [%rd19];
	add.s32 	%r268, %r458, %r46;
	st.shared.v4.u32 	[%r268], {%r264, %r265, %r266, %r267};
	add.s32 	%r269, %r263, %r16;
	ld.global.v4.u32 	{%r270, %r271, %r272, %r273}, [%rd17];
	add.s32 	%r274, %r458, %r44;
	st.shared.v4.u32 	[%r274], {%r270, %r271, %r272, %r273};
	add.s32 	%r456, %r269, %r16;
	add.s32 	%r461, %r461, %r42;
	add.s32 	%r460, %r460, %r42;
	add.s32 	%r459, %r459, %r42;
	add.s32 	%r458, %r458, %r45;
	add.s32 	%r457, %r457, %r42;
	setp.lt.u32 	%p15, %r456, 2048;
	@%p15 bra 	$L__BB708_10;
	setp.lt.s32 	%p16, %r6, 1;
	bar.sync 	0;
	mov.b32 	%r463, 0;
	mov.u32 	%r464, %r463;
	mov.u32 	%r465, %r463;
	mov.u32 	%r466, %r463;
	mov.u32 	%r467, %r463;
	mov.u32 	%r468, %r463;
	mov.u32 	%r469, %r463;
	mov.u32 	%r470, %r463;
	mov.u32 	%r471, %r463;
	mov.u32 	%r472, %r463;
	mov.u32 	%r473, %r463;
	mov.u32 	%r474, %r463;
	mov.u32 	%r475, %r463;
	mov.u32 	%r476, %r463;
	mov.u32 	%r477, %r463;
	mov.u32 	%r478, %r463;
	@%p16 bra 	$L__BB708_67;
	mov.b32 	%r495, 0;
	mov.u32 	%r496, %r495;
$L__BB708_13:
	setp.gt.s32 	%p17, %r189, 0;
	add.s32 	%r277, %r496, %r9;
	mul.lo.s32 	%r113, %r277, %r189;
	@%p17 bra 	$L__BB708_14;
	bra.uni 	$L__BB708_15;
$L__BB708_14:
	add.s32 	%r278, %r17, %r113;
	shl.b32 	%r279, %r278, 2;
	mov.u32 	%r280, _ZZ9cuda_gemmIiLi128ELi4ELi1ELi2048ELi8ELi8ELi64ELi0ELi0EEviiiPT_S1_S1_iiiE3Ash;
	add.s32 	%r281, %r280, %r279;
	ld.shared.u32 	%r497, [%r281];
$L__BB708_15:
	setp.lt.s32 	%p18, %r189, 2;
	@%p18 bra 	$L__BB708_17;
	add.s32 	%r282, %r26, %r113;
	shl.b32 	%r283, %r282, 2;
	mov.u32 	%r284, _ZZ9cuda_gemmIiLi128ELi4ELi1ELi2048ELi8ELi8ELi64ELi0ELi0EEviiiPT_S1_S1_iiiE3Ash;
	add.s32 	%r285, %r284, %r283;
	ld.shared.u32 	%r493, [%r285];
$L__BB708_17:
	setp.lt.s32 	%p19, %r189, 3;
	@%p19 bra 	$L__BB708_19;
	add.s32 	%r286, %r27, %r113;
	shl.b32 	%r287, %r286, 2;
	mov.u32 	%r288, _ZZ9cuda_gemmIiLi128ELi4ELi1ELi2048ELi8ELi8ELi64ELi0ELi0EEviiiPT_S1_S1_iiiE3Ash;
	add.s32 	%r289, %r288, %r287;
	ld.shared.u32 	%r492, [%r289];
$L__BB708_19:
	setp.lt.s32 	%p20, %r189, 4;
	@%p20 bra 	$L__BB708_21;
	add.s32 	%r290, %r28, %r113;
	shl.b32 	%r291, %r290, 2;
	mov.u32 	%r292, _ZZ9cuda_gemmIiLi128ELi4ELi1ELi2048ELi8ELi8ELi64ELi0ELi0EEviiiPT_S1_S1_iiiE3Ash;
	add.s32 	%r293, %r292, %r291;
	ld.shared.u32 	%r491, [%r293];
$L__BB708_21:
	setp.lt.s32 	%p21, %r189, 5;
	@%p21 bra 	$L__BB708_23;
	add.s32 	%r294, %r29, %r113;
	shl.b32 	%r295, %r294, 2;
	mov.u32 	%r296, _ZZ9cuda_gemmIiLi128ELi4ELi1ELi2048ELi8ELi8ELi64ELi0ELi0EEviiiPT_S1_S1_iiiE3Ash;
	add.s32 	%r297, %r296, %r295;
	ld.shared.u32 	%r490, [%r297];
$L__BB708_23:
	setp.lt.s32 	%p22, %r189, 6;
	@%p22 bra 	$L__BB708_25;
	add.s32 	%r298, %r30, %r113;
	shl.b32 	%r299, %r298, 2;
	mov.u32 	%r300, _ZZ9cuda_gemmIiLi128ELi4ELi1ELi2048ELi8ELi8ELi64ELi0ELi0EEviiiPT_S1_S1_iiiE3Ash;
	add.s32 	%r301, %r300, %r299;
	ld.shared.u32 	%r489, [%r301];
$L__BB708_25:
	setp.lt.s32 	%p23, %r189, 7;
	@%p23 bra 	$L__BB708_27;
	add.s32 	%r302, %r31, %r113;
	shl.b32 	%r303, %r302, 2;
	mov.u32 	%r304, _ZZ9cuda_gemmIiLi128ELi4ELi1ELi2048ELi8ELi8ELi64ELi0ELi0EEviiiPT_S1_S1_iiiE3Ash;
	add.s32 	%r305, %r304, %r303;
	ld.shared.u32 	%r488, [%r305];
$L__BB708_27:
	setp.lt.s32 	%p24, %r189, 8;
	@%p24 bra 	$L__BB708_29;
	add.s32 	%r306, %r32, %r113;
	shl.b32 	%r307, %r306, 2;
	mov.u32 	%r308, _ZZ9cuda_gemmIiLi128ELi4ELi1ELi2048ELi8ELi8ELi64ELi0ELi0EEviiiPT_S1_S1_iiiE3Ash;
	add.s32 	%r309, %r308, %r307;
	ld.shared.u32 	%r487, [%r309];
$L__BB708_29:
	setp.lt.s32 	%p25, %r10, %r18;
	@%p25 bra 	$L__BB708_30;
	bra.uni 	$L__BB708_65;
$L__BB708_30:
	mul.lo.s32 	%r114, %r495, %r8;
	mov.b32 	%r505, 0;
	mov.u32 	%r506, %r10;
$L__BB708_31:
	setp.gt.u32 	%p26, %r189, 64;
	mov.u32 	%r311, _ZZ9cuda_gemmIiLi128ELi4ELi1ELi2048ELi8ELi8ELi64ELi0ELi0EEviiiPT_S1_S1_iiiE11kron_fac_sh;
	mad.lo.s32 	%r133, %r506, 36, %r311;
	add.s32 	%r313, %r133, %r312;
	ld.shared.u32 	%r134, [%r313];
	@%p26 bra 	$L__BB708_48;
	setp.eq.s32 	%p35, %r189, 0;
	mov.b32 	%r508, 0;
	@%p35 bra 	$L__BB708_34;
	shfl.sync.idx.b32	%r340|%p36, %r134, %r33, 6175, -1;
	mul.lo.s32 	%r508, %r340, %r497;
$L__BB708_34:
	setp.lt.s32 	%p37, %r189, 2;
	@%p37 bra 	$L__BB708_36;
	shfl.sync.idx.b32	%r341|%p38, %r134, %r34, 6175, -1;
	mad.lo.s32 	%r508, %r341, %r493, %r508;
$L__BB708_36:
	setp.lt.s32 	%p39, %r189, 3;
	@%p39 bra 	$L__BB708_38;
	shfl.sync.idx.b32	%r342|%p40, %r134, %r35, 6175, -1;
	mad.lo.s32 	%r508, %r342, %r492, %r508;
$L__BB708_38:
	setp.lt.s32 	%p41, %r189, 4;
	@%p41 bra 	$L__BB708_40;
	shfl.sync.idx.b32	%r343|%p42, %r134, %r36, 6175, -1;
	mad.lo.s32 	%r508, %r343, %r491, %r508;
$L__BB708_40:
	setp.lt.s32 	%p43, %r189, 5;
	@%p43 bra 	$L__BB708_42;
	shfl.sync.idx.b32	%r344|%p44, %r134, %r37, 6175, -1;
	mad.lo.s32 	%r508, %r344, %r490, %r508;
$L__BB708_42:
	setp.lt.s32 	%p45, %r189, 6;
	@%p45 bra 	$L__BB708_44;
	shfl.sync.idx.b32	%r345|%p46, %r134, %r38, 6175, -1;
	mad.lo.s32 	%r508, %r345, %r489, %r508;
$L__BB708_44:
	setp.lt.s32 	%p47, %r189, 7;
	@%p47 bra 	$L__BB708_46;
	shfl.sync.idx.b32	%r346|%p48, %r134, %r39, 6175, -1;
	mad.lo.s32 	%r508, %r346, %r488, %r508;
$L__BB708_46:
	setp.lt.s32 	%p49, %r189, 8;
	@%p49 bra 	$L__BB708_64;
	shfl.sync.idx.b32	%r347|%p50, %r134, %r40, 6175, -1;
	mad.lo.s32 	%r508, %r347, %r487, %r508;
	bra.uni 	$L__BB708_64;
$L__BB708_48:
	setp.lt.s32 	%p27, %r189, 1;
	mov.b32 	%r508, 0;
	@%p27 bra 	$L__BB708_50;
	shl.b32 	%r315, %r17, 2;
	add.s32 	%r316, %r133, %r315;
	ld.shared.u32 	%r317, [%r316];
	mul.lo.s32 	%r508, %r317, %r497;
$L__BB708_50:
	@%p18 bra 	$L__BB708_52;
	shl.b32 	%r318, %r26, 2;
	add.s32 	%r319, %r133, %r318;
	ld.shared.u32 	%r320, [%r319];
	mad.lo.s32 	%r508, %r320, %r493, %r508;
$L__BB708_52:
	@%p19 bra 	$L__BB708_54;
	shl.b32 	%r321, %r27, 2;
	add.s32 	%r322, %r133, %r321;
	ld.shared.u32 	%r323, [%r322];
	mad.lo.s32 	%r508, %r323, %r492, %r508;
$L__BB708_54:
	@%p20 bra 	$L__BB708_56;
	shl.b32 	%r324, %r28, 2;
	add.s32 	%r325, %r133, %r324;
	ld.shared.u32 	%r326, [%r325];
	mad.lo.s32 	%r508, %r326, %r491, %r508;
$L__BB708_56:
	@%p21 bra 	$L__BB708_58;
	shl.b32 	%r327, %r29, 2;
	add.s32 	%r328, %r133, %r327;
	ld.shared.u32 	%r329, [%r328];
	mad.lo.s32 	%r508, %r329, %r490, %r508;
$L__BB708_58:
	@%p22 bra 	$L__BB708_60;
	shl.b32 	%r330, %r30, 2;
	add.s32 	%r331, %r133, %r330;
	ld.shared.u32 	%r332, [%r331];
	mad.lo.s32 	%r508, %r332, %r489, %r508;
$L__BB708_60:
	@%p23 bra 	$L__BB708_62;
	shl.b32 	%r333, %r31, 2;
	add.s32 	%r334, %r133, %r333;
	ld.shared.u32 	%r335, [%r334];
	mad.lo.s32 	%r508, %r335, %r488, %r508;
$L__BB708_62:
	setp.lt.s32 	%p34, %r189, 8;
	@%p34 bra 	$L__BB708_64;
	shl.b32 	%r336, %r32, 2;
	add.s32 	%r337, %r133, %r336;
	ld.shared.u32 	%r338, [%r337];
	mad.lo.s32 	%r508, %r338, %r487, %r508;
$L__BB708_64:
	add.s32 	%r348, %r505, %r114;
	mul.wide.s32 	%rd24, %r348, 4;
	add.s64 	%rd25, %rd2, %rd24;
	ld.local.u32 	%r349, [%rd25];
	add.s32 	%r350, %r349, %r508;
	st.local.u32 	[%rd25], %r350;
	add.s32 	%r506, %r506, %r47;
	add.s32 	%r505, %r505, 1;
	setp.lt.s32 	%p51, %r506, %r18;
	@%p51 bra 	$L__BB708_31;
$L__BB708_65:
	add.s32 	%r496, %r496, %r7;
	add.s32 	%r495, %r495, 1;
	setp.lt.s32 	%p52, %r496, %r6;
	@%p52 bra 	$L__BB708_13;
	ld.local.v4.u32 	{%r478, %r477, %r476, %r475}, [%rd2];
	ld.local.v4.u32 	{%r474, %r473, %r472, %r471}, [%rd2+16];
	ld.local.v4.u32 	{%r470, %r469, %r468, %r467}, [%rd2+32];
	ld.local.v4.u32 	{%r466, %r465, %r464, %r463}, [%rd2+48];
$L__BB708_67:
	ld.param.u64 	%rd59, [_Z9cuda_gemmIiLi128ELi4ELi1ELi2048ELi8ELi8ELi64ELi0ELi0EEviiiPT_S1_S1_iii_param_5];
	ld.param.u32 	%r445, [_Z9cuda_gemmIiLi128ELi4ELi1ELi2048ELi8ELi8ELi64ELi0ELi0EEviiiPT_S1_S1_iii_param_1];
	bar.sync 	0;
	shl.b32 	%r351, %r6, 7;
	div.s32 	%r352, %r351, %r7;
	mul.lo.s32 	%r353, %r20, %r352;
	mad.lo.s32 	%r354, %r455, %r445, %r21;
	cvta.to.global.u64 	%rd26, %rd59;
	mul.wide.s32 	%rd27, %r354, 4;
	add.s64 	%rd28, %rd26, %rd27;
	st.global.u32 	[%rd28], %r478;
	rem.s32 	%r355, 1, %r8;
	add.s32 	%r356, %r8, 1;
	setp.lt.u32 	%p53, %r356, 3;
	shl.b32 	%r357, %r8, 7;
	selp.b32 	%r358, %r357, 0, %p53;
	add.s32 	%r359, %r354, %r358;
	mad.lo.s32 	%r360, %r355, %r353, %r359;
	mul.wide.s32 	%rd29, %r360, 4;
	add.s64 	%rd30, %rd26, %rd29;
	st.global.u32 	[%rd30], %r477;
	div.s32 	%r361, 2, %r8;
	shl.b32 	%r362, %r361, 7;
	mul.lo.s32 	%r363, %r361, %r8;
	sub.s32 	%r364, 2, %r363;
	add.s32 	%r365, %r354, %r362;
	mad.lo.s32 	%r366, %r364, %r353, %r365;
	mul.wide.s32 	%rd31, %r366, 4;
	add.s64 	%rd32, %rd26, %rd31;
	st.global.u32 	[%rd32], %r476;
	div.s32 	%r367, 3, %r8;
	shl.b32 	%r368, %r367, 7;
	mul.lo.s32 	%r369, %r367, %r8;
	sub.s32 	%r370, 3, %r369;
	add.s32 	%r371, %r354, %r368;
	mad.lo.s32 	%r372, %r370, %r353, %r371;
	mul.wide.s32 	%rd33, %r372, 4;
	add.s64 	%rd34, %rd26, %rd33;
	st.global.u32 	[%rd34], %r475;
	div.s32 	%r373, 4, %r8;
	shl.b32 	%r374, %r373, 7;
	mul.lo.s32 	%r375, %r373, %r8;
	sub.s32 	%r376, 4, %r375;
	add.s32 	%r377, %r354, %r374;
	mad.lo.s32 	%r378, %r376, %r353, %r377;
	mul.wide.s32 	%rd35, %r378, 4;
	add.s64 	%rd36, %rd26, %rd35;
	st.global.u32 	[%rd36], %r474;
	div.s32 	%r379, 5, %r8;
	shl.b32 	%r380, %r379, 7;
	mul.lo.s32 	%r381, %r379, %r8;
	sub.s32 	%r382, 5, %r381;
	add.s32 	%r383, %r354, %r380;
	mad.lo.s32 	%r384, %r382, %r353, %r383;
	mul.wide.s32 	%rd37, %r384, 4;
	add.s64 	%rd38, %rd26, %rd37;
	st.global.u32 	[%rd38], %r473;
	div.s32 	%r385, 6, %r8;
	shl.b32 	%r386, %r385, 7;
	mul.lo.s32 	%r387, %r385, %r8;
	sub.s32 	%r388, 6, %r387;
	add.s32 	%r389, %r354, %r386;
	mad.lo.s32 	%r390, %r388, %r353, %r389;
	mul.wide.s32 	%rd39, %r390, 4;
	add.s64 	%rd40, %rd26, %rd39;
	st.global.u32 	[%rd40], %r472;
	div.s32 	%r391, 7, %r8;
	shl.b32 	%r392, %r391, 7;
	mul.lo.s32 	%r393, %r391, %r8;
	sub.s32 	%r394, 7, %r393;
	add.s32 	%r395, %r354, %r392;
	mad.lo.s32 	%r396, %r394, %r353, %r395;
	mul.wide.s32 	%rd41, %r396, 4;
	add.s64 	%rd42, %rd26, %rd41;
	st.global.u32 	[%rd42], %r471;
	div.s32 	%r397, 8, %r8;
	shl.b32 	%r398, %r397, 7;
	mul.lo.s32 	%r399, %r397, %r8;
	sub.s32 	%r400, 8, %r399;
	add.s32 	%r401, %r354, %r398;
	mad.lo.s32 	%r402, %r400, %r353, %r401;
	mul.wide.s32 	%rd43, %r402, 4;
	add.s64 	%rd44, %rd26, %rd43;
	st.global.u32 	[%rd44], %r470;
	div.s32 	%r403, 9, %r8;
	shl.b32 	%r404, %r403, 7;
	mul.lo.s32 	%r405, %r403, %r8;
	sub.s32 	%r406, 9, %r405;
	add.s32 	%r407, %r354, %r404;
	mad.lo.s32 	%r408, %r406, %r353, %r407;
	mul.wide.s32 	%rd45, %r408, 4;
	add.s64 	%rd46, %rd26, %rd45;
	st.global.u32 	[%rd46], %r469;
	div.s32 	%r409, 10, %r8;
	shl.b32 	%r410, %r409, 7;
	mul.lo.s32 	%r411, %r409, %r8;
	sub.s32 	%r412, 10, %r411;
	add.s32 	%r413, %r354, %r410;
	mad.lo.s32 	%r414, %r412, %r353, %r413;
	mul.wide.s32 	%rd47, %r414, 4;
	add.s64 	%rd48, %rd26, %rd47;
	st.global.u32 	[%rd48], %r468;
	div.s32 	%r415, 11, %r8;
	shl.b32 	%r416, %r415, 7;
	mul.lo.s32 	%r417, %r415, %r8;
	sub.s32 	%r418, 11, %r417;
	add.s32 	%r419, %r354, %r416;
	mad.lo.s32 	%r420, %r418, %r353, %r419;
	mul.wide.s32 	%rd49, %r420, 4;
	add.s64 	%rd50, %rd26, %rd49;
	st.global.u32 	[%rd50], %r467;
	div.s32 	%r421, 12, %r8;
	shl.b32 	%r422, %r421, 7;
	mul.lo.s32 	%r423, %r421, %r8;
	sub.s32 	%r424, 12, %r423;
	add.s32 	%r425, %r354, %r422;
	mad.lo.s32 	%r426, %r424, %r353, %r425;
	mul.wide.s32 	%rd51, %r426, 4;
	add.s64 	%rd52, %rd26, %rd51;
	st.global.u32 	[%rd52], %r466;
	div.s32 	%r427, 13, %r8;
	shl.b32 	%r428, %r427, 7;
	mul.lo.s32 	%r429, %r427, %r8;
	sub.s32 	%r430, 13, %r429;
	add.s32 	%r431, %r354, %r428;
	mad.lo.s32 	%r432, %r430, %r353, %r431;
	mul.wide.s32 	%rd53, %r432, 4;
	add.s64 	%rd54, %rd26, %rd53;
	st.global.u32 	[%rd54], %r465;
	div.s32 	%r433, 14, %r8;
	shl.b32 	%r434, %r433, 7;
	mul.lo.s32 	%r435, %r433, %r8;
	sub.s32 	%r436, 14, %r435;
	add.s32 	%r437, %r354, %r434;
	mad.lo.s32 	%r438, %r436, %r353, %r437;
	mul.wide.s32 	%rd55, %r438, 4;
	add.s64 	%rd56, %rd26, %rd55;
	st.global.u32 	[%rd56], %r464;
	div.s32 	%r439, 15, %r8;
	shl.b32 	%r440, %r439, 7;
	mul.lo.s32 	%r441, %r439, %r8;
	sub.s32 	%r442, 15, %r441;
	add.s32 	%r443, %r354, %r440;
	mad.lo.s32 	%r444, %r442, %r353, %r443;
	mul.wide.s32 	%rd57, %r444, 4;
	add.s64 	%rd58, %rd26, %rd57;
	st.global.u32 	[%rd58], %r463;
	add.s32 	%r455, %r455, %r12;
	setp.lt.u32 	%p54, %r455, %r13;
	@%p54 bra 	$L__BB708_5;
$L__BB708_68:
	ret;

}
	// .globl	_Z9cuda_gemmIiLi128ELi4ELi1ELi2048ELi8ELi8ELi64ELi0ELi1EEviiiPT_S1_S1_iii
.visible .entry _Z9cuda_gemmIiLi128ELi4ELi1ELi2048ELi8ELi8ELi64ELi0ELi1EEviiiPT_S1_S1_iii(
	.param .u32 _Z9cuda_gemmIiLi128ELi4ELi1ELi2048ELi8ELi8ELi64ELi0ELi1EEviiiPT_S1_S1_iii_param_0,
	.param .u32 _Z9cuda_gemmIiLi128ELi4ELi1ELi2048ELi8ELi8ELi64ELi0ELi1EEviiiPT_S1_S1_iii_param_1,
	.param .u32 _Z9cuda_gemmIiLi128ELi4ELi1ELi2048ELi8ELi8ELi64ELi0ELi1EEviiiPT_S1_S1_iii_param_2,
	.param .u64 .ptr .align 1 _Z9cuda_gemmIiLi128ELi4ELi1ELi2048ELi8ELi8ELi64ELi0ELi1EEviiiPT_S1_S1_iii_param_3,
	.param .u64 .ptr .align 1 _Z9cuda_gemmIiLi128ELi4ELi1ELi2048ELi8ELi8ELi64ELi0ELi1EEviiiPT_S1_S1_iii_param_4,
	.param .u64 .ptr .align 1 _Z9cuda_gemmIiLi128ELi4ELi1ELi2048ELi8ELi8ELi64ELi0ELi1EEviiiPT_S1_S1_iii_param_5,
	.param .u32 _Z9cuda_gemmIiLi128ELi4ELi1ELi2048ELi8ELi8ELi64ELi0ELi1EEviiiPT_S1_S1_iii_param_6,
	.param .u32 _Z9cuda_gemmIiLi128ELi4ELi1ELi2048ELi8ELi8ELi64ELi0ELi1EEviiiPT_S1_S1_iii_param_7,
	.param .u32 _Z9cuda_gemmIiLi128ELi4ELi1ELi2048ELi8ELi8ELi64ELi0ELi1EEviiiPT_S1_S1_iii_param_8
)
.maxntid 128
{
	.reg .pred 	%p<141>;
	.reg .b16 	%rs<5>;
	.reg .b32 	%r<499>;
	.reg .b64 	%rd<48>;
	// demoted variable
	.shared .align 128 .b8 _ZZ9cuda_gemmIiLi128ELi4ELi1ELi2048ELi8ELi8ELi64ELi0ELi1EEviiiPT_S1_S1_iiiE11kron_fac_sh[288];
	// demoted variable
	.shared .align 128 .b8 _ZZ9cuda_gemmIiLi128ELi4ELi1ELi2048ELi8ELi8ELi64ELi0ELi1EEviiiPT_S1_S1_iiiE3Ash[8192];
	ld.param.u32 	%r69, [_Z9cuda_gemmIiLi128ELi4ELi1ELi2048ELi8ELi8ELi64ELi0ELi1EEviiiPT_S1_S1_iii_param_2];
	ld.param.u64 	%rd4, [_Z9cuda_gemmIiLi128ELi4ELi1ELi2048ELi8ELi8ELi64ELi0ELi1EEviiiPT_S1_S1_iii_param_3];
	ld.param.u64 	%rd5, [_Z9cuda_gemmIiLi128ELi4ELi1ELi2048ELi8ELi8ELi64ELi0ELi1EEviiiPT_S1_S1_iii_param_4];
	cvta.to.global.u64 	%rd1, %rd5;
	cvta.to.global.u64 	%rd2, %rd4;
	mov.u32 	%r1, %tid.x;
	setp.gt.u32 	%p1, %r1, 63;
	@%p1 bra 	$L__BB709_7;
	mov.u32 	%r2, %ntid.x;
	add.s32 	%r70, %r1, %r2;
	max.u32 	%r71, %r70, 64;
	setp.lt.u32 	%p2, %r70, 64;
	selp.u32 	%r72, 1, 0, %p2;
	add.s32 	%r73, %r70, %r72;
	sub.s32 	%r74, %r71, %r73;
	div.u32 	%r75, %r74, %r2;
	add.s32 	%r3, %r75, %r72;
	and.b32  	%r76, %r3, 3;
	setp.eq.s32 	%p3, %r76, 3;
	mov.u32 	%r489, %r1;
	@%p3 bra 	$L__BB709_4;
	add.s32 	%r78, %r3, 1;
	and.b32  	%r4, %r78, 3;
	mov.b32 	%r488, 0;
	mov.u32 	%r489, %r1;
$L__BB709_3:
	.pragma "nounroll";
	mul.wide.u32 	%rd6, %r489, 4;
	add.s64 	%rd7, %rd1, %rd6;
	ld.global.u32 	%r79, [%rd7];
	and.b32  	%r80, %r489, 7;
	mov.u32 	%r81, _ZZ9cuda_gemmIiLi128ELi4ELi1ELi2048ELi8ELi8ELi64ELi0ELi1EEviiiPT_S1_S1_iiiE11kron_fac_sh;
	mad.lo.s32 	%r82, %r80, 36, %r81;
	shr.u32 	%r83, %r489, 1;
	and.b32  	%r84, %r83, 2147483644;
	add.s32 	%r85, %r82, %r84;
	st.shared.u32 	[%r85], %r79;
	add.s32 	%r489, %r489, %r2;
	add.s32 	%r488, %r488, 1;
	setp.ne.s32 	%p4, %r488, %r4;
	@%p4 bra 	$L__BB709_3;
$L__BB709_4:
	setp.lt.u32 	%p5, %r3, 3;
	@%p5 bra 	$L__BB709_7;
	mov.u32 	%r88, _ZZ9cuda_gemmIiLi128ELi4ELi1ELi2048ELi8ELi8ELi64ELi0ELi1EEviiiPT_S1_S1_iiiE11kron_fac_sh;
$L__BB709_6:
	mul.wide.u32 	%rd8, %r489, 4;
	add.s64 	%rd9, %rd1, %rd8;
	ld.global.u32 	%r86, [%rd9];
	and.b32  	%r87, %r489, 7;
	mad.lo.s32 	%r89, %r87, 36, %r88;
	shr.u32 	%r90, %r489, 1;
	and.b32  	%r91, %r90, 2147483644;
	add.s32 	%r92, %r89, %r91;
	st.shared.u32 	[%r92], %r86;
	add.s32 	%r93, %r489, %r2;
	mul.wide.u32 	%rd10, %r93, 4;
	add.s64 	%rd11, %rd1, %rd10;
	ld.global.u32 	%r94, [%rd11];
	and.b32  	%r95, %r93, 7;
	mad.lo.s32 	%r96, %r95, 36, %r88;
	shr.u32 	%r97, %r93, 1;
	and.b32  	%r98, %r97, 2147483644;
	add.s32 	%r99, %r96, %r98;
	st.shared.u32 	[%r99], %r94;
	add.s32 	%r100, %r93, %r2;
	mul.wide.u32 	%rd12, %r100, 4;
	add.s64 	%rd13, %rd1, %rd12;
	ld.global.u32 	%r101, [%rd13];
	and.b32  	%r102, %r100, 7;
	mad.lo.s32 	%r103, %r102, 36, %r88;
	shr.u32 	%r104, %r100, 1;
	and.b32  	%r105, %r104, 2147483644;
	add.s32 	%r106, %r103, %r105;
	st.shared.u32 	[%r106], %r101;
	add.s32 	%r107, %r100, %r2;
	mul.wide.u32 	%rd14, %r107, 4;
	add.s64 	%rd15, %rd1, %rd14;
	ld.global.u32 	%r108, [%rd15];
	and.b32  	%r109, %r107, 7;
	mad.lo.s32 	%r110, %r109, 36, %r88;
	shr.u32 	%r111, %r107, 1;
	and.b32  	%r112, %r111, 2147483644;
	add.s32 	%r113, %r110, %r112;
	st.shared.u32 	[%r113], %r108;
	add.s32 	%r489, %r107, %r2;
	setp.lt.u32 	%p6, %r489, 64;
	@%p6 bra 	$L__BB709_6;
$L__BB709_7:
	mov.u32 	%r491, %ctaid.y;
	mov.u32 	%r13, %nctaid.y;
	shl.b32 	%r14, %r13, 2;
	setp.ge.u32 	%p7, %r491, %r14;
	@%p7 bra 	$L__BB709_16;
	mov.u32 	%r114, %ctaid.x;
	shl.b32 	%r15, %r1, 2;
	shl.b32 	%r16, %r114, 11;
	mov.u32 	%r115, %ntid.x;
	shl.b32 	%r17, %r115, 2;
	and.b32  	%r18, %r1, 7;
	shl.b32 	%r116, %r114, 8;
	shr.s32 	%r117, %r69, 31;
	shr.u32 	%r118, %r117, 21;
	add.s32 	%r119, %r69, %r118;
	shr.s32 	%r19, %r119, 11;
	or.b32  	%r20, %r116, %r1;
	xor.b32  	%r120, %r15, 2047;
	sub.s32 	%r121, %r120, %r17;
	cvt.u16.u32 	%rs2, %r121;
	cvt.u16.u32 	%rs3, %r17;
	div.u16 	%rs4, %rs2, %rs3;
	and.b16  	%rs1, %rs4, 3;
	shl.b32 	%r122, %r1, 4;
	mov.u32 	%r123, _ZZ9cuda_gemmIiLi128ELi4ELi1ELi2048ELi8ELi8ELi64ELi0ELi1EEviiiPT_S1_S1_iiiE3Ash;
	add.s32 	%r21, %r123, %r122;
	add.s32 	%r22, %r15, %r17;
	shl.b32 	%r41, %r115, 4;
	add.s32 	%r23, %r21, %r41;
	add.s32 	%r24, %r22, %r17;
	shl.b32 	%r124, %r1, 3;
	or.b32  	%r125, %r124, %r18;
	shl.b32 	%r126, %r125, 2;
	add.s32 	%r25, %r123, %r126;
	add.s32 	%r127, %r1, 1;
	and.b32  	%r26, %r127, 7;
	or.b32  	%r128, %r124, %r26;
	shl.b32 	%r129, %r128, 2;
	add.s32 	%r27, %r123, %r129;
	add.s32 	%r130, %r1, 2;
	and.b32  	%r28, %r130, 7;
	or.b32  	%r131, %r124, %r28;
	shl.b32 	%r132, %r131, 2;
	add.s32 	%r29, %r123, %r132;
	add.s32 	%r133, %r1, 3;
	and.b32  	%r30, %r133, 7;
	or.b32  	%r134, %r124, %r30;
	shl.b32 	%r135, %r134, 2;
	add.s32 	%r31, %r123, %r135;
	xor.b32  	%r32, %r18, 4;
	or.b32  	%r136, %r124, %r32;
	shl.b32 	%r137, %r136, 2;
	add.s32 	%r33, %r123, %r137;
	add.s32 	%r138, %r1, 5;
	and.b32  	%r34, %r138, 7;
	or.b32  	%r139, %r124, %r34;
	shl.b32 	%r140, %r139, 2;
	add.s32 	%r35, %r123, %r140;
	add.s32 	%r141, %r1, 6;
	and.b32  	%r36, %r141, 7;
	or.b32  	%r142, %r124, %r36;
	shl.b32 	%r143, %r142, 2;
	add.s32 	%r37, %r123, %r143;
	add.s32 	%r144, %r1, -1;
	and.b32  	%r38, %r144, 7;
	or.b32  	%r145, %r124, %r38;
	shl.b32 	%r146, %r145, 2;
	add.s32 	%r39, %r123, %r146;
	mad.lo.s32 	%r40, %r115, 12, %r16;
	mul.lo.s32 	%r42, %r115, 48;
	shl.b32 	%r43, %r115, 6;
	shl.b32 	%r44, %r115, 5;
$L__BB709_9:
	setp.eq.s16 	%p8, %rs1, 2;
	mul.lo.s32 	%r46, %r491, %r69;
	add.s32 	%r47, %r46, %r16;
	mov.u32 	%r492, %r15;
	@%p8 bra 	$L__BB709_13;
	setp.eq.s16 	%p9, %rs1, 3;
	add.s32 	%r147, %r47, %r15;
	mul.wide.s32 	%rd16, %r147, 4;
	add.s64 	%rd17, %rd2, %rd16;
	ld.global.v4.u32 	{%r148, %r149, %r150, %r151}, [%rd17];
	st.shared.v4.u32 	[%r21], {%r148, %r149, %r150, %r151};
	mov.u32 	%r492, %r22;
	@%p9 bra 	$L__BB709_13;
	setp.eq.s16 	%p10, %rs1, 0;
	add.s32 	%r152, %r47, %r22;
	mul.wide.s32 	%rd18, %r152, 4;
	add.s64 	%rd19, %rd2, %rd18;
	ld.global.v4.u32 	{%r153, %r154, %r155, %r156}, [%rd19];
	st.shared.v4.u32 	[%r23], {%r153, %r154, %r155, %r156};
	mov.u32 	%r492, %r24;
	@%p10 bra 	$L__BB709_13;
	add.s32 	%r492, %r24, %r17;
	add.s32 	%r157, %r47, %r24;
	mul.wide.s32 	%rd20, %r157, 4;
	add.s64 	%rd21, %rd2, %rd20;
	ld.global.v4.u32 	{%r158, %r159, %r160, %r161}, [%rd21];
	shl.b32 	%r162, %r17, 2;
	add.s32 	%r163, %r23, %r162;
	st.shared.v4.u32 	[%r163], {%r158, %r159, %r160, %r161};
$L__BB709_13:
	add.s32 	%r164, %r40, %r492;
	add.s32 	%r497, %r164, %r46;
	mov.u32 	%r165, %ntid.x;
	shl.b32 	%r166, %r165, 3;
	add.s32 	%r167, %r16, %r492;
	add.s32 	%r493, %r167, %r46;
	add.s32 	%r496, %r493, %r166;
	add.s32 	%r495, %r493, %r17;
	shl.b32 	%r168, %r492, 2;
	mov.u32 	%r169, _ZZ9cuda_gemmIiLi128ELi4ELi1ELi2048ELi8ELi8ELi64ELi0ELi1EEviiiPT_S1_S1_iiiE3Ash;
	add.s32 	%r494, %r169, %r168;
$L__BB709_14:
	mul.wide.s32 	%rd22, %r497, 4;
	add.s64 	%rd23, %rd2, %rd22;
	mul.wide.s32 	%rd24, %r496, 4;
	add.s64 	%rd25, %rd2, %rd24;
	mul.wide.s32 	%rd26, %r495, 4;
	add.s64 	%rd27, %rd2, %rd26;
	mul.wide.s32 	%rd28, %r493, 4;
	add.s64 	%rd29, %rd2, %rd28;
	ld.global.v4.u32 	{%r170, %r171, %r172, %r173}, [%rd29];
	st.shared.v4.u32 	[%r494], {%r170, %r171, %r172, %r173};
	add.s32 	%r174, %r492, %r17;
	ld.global.v4.u32 	{%r175, %r176, %r177, %r178}, [%rd27];
	add.s32 	%r179, %r494, %r41;
	st.shared.v4.u32 	[%r179], {%r175, %r176, %r177, %r178};
	add.s32 	%r180, %r174, %r17;
	ld.global.v4.u32 	{%r181, %r182, %r183, %r184}, [%rd25];
	add.s32 	%r185, %r494, %r44;
	st.shared.v4.u32 	[%r185], {%r181, %r182, %r183, %r184};
	add.s32 	%r186, %r180, %r17;
	ld.global.v4.u32 	{%r187, %r188, %r189, %r190}, [%rd23];
	add.s32 	%r191, %r494, %r42;
	st.shared.v4.u32 	[%r191], {%r187, %r188, %r189, %r190};
	add.s32 	%r492, %r186, %r17;
	add.s32 	%r497, %r497, %r41;
	add.s32 	%r496, %r496, %r41;
	add.s32 	%r495, %r495, %r41;
	add.s32 	%r494, %r494, %r43;
	add.s32 	%r493, %r493, %r41;
	setp.lt.u32 	%p11, %r492, 2048;
	@%p11 bra 	$L__BB709_14;
	ld.param.u64 	%rd47, [_Z9cuda_gemmIiLi128ELi4ELi1ELi2048ELi8ELi8ELi64ELi0ELi1EEviiiPT_S1_S1_iii_param_5];
	ld.param.u32 	%r486, [_Z9cuda_gemmIiLi128ELi4ELi1ELi2048ELi8ELi8ELi64ELi0ELi1EEviiiPT_S1_S1_iii_param_1];
	bar.sync 	0;
	ld.shared.u32 	%r192, [%r25];
	ld.shared.u32 	%r193, [%r27];
	ld.shared.u32 	%r194, [%r29];
	ld.shared.u32 	%r195, [%r31];
	ld.shared.u32 	%r196, [%r33];
	ld.shared.u32 	%r197, [%r35];
	ld.shared.u32 	%r198, [%r37];
	ld.shared.u32 	%r199, [%r39];
	shl.b32 	%r200, %r18, 2;
	mov.u32 	%r201, _ZZ9cuda_gemmIiLi128ELi4ELi1ELi2048ELi8ELi8ELi64ELi0ELi1EEviiiPT_S1_S1_iiiE11kron_fac_sh;
	add.s32 	%r202, %r201, %r200;
	ld.shared.u32 	%r203, [%r202];
	shfl.sync.idx.b32	%r204|%p12, %r203, %r18, 6175, -1;
	mul.lo.s32 	%r205, %r204, %r192;
	shfl.sync.idx.b32	%r206|%p13, %r203, %r26, 6175, -1;
	mad.lo.s32 	%r207, %r206, %r193, %r205;
	shfl.sync.idx.b32	%r208|%p14, %r203, %r28, 6175, -1;
	mad.lo.s32 	%r209, %r208, %r194, %r207;
	shfl.sync.idx.b32	%r210|%p15, %r203, %r30, 6175, -1;
	mad.lo.s32 	%r211, %r210, %r195, %r209;
	shfl.sync.idx.b32	%r212|%p16, %r203, %r32, 6175, -1;
	mad.lo.s32 	%r213, %r212, %r196, %r211;
	shfl.sync.idx.b32	%r214|%p17, %r203, %r34, 6175, -1;
	mad.lo.s32 	%r215, %r214, %r197, %r213;
	shfl.sync.idx.b32	%r216|%p18, %r203, %r36, 6175, -1;
	mad.lo.s32 	%r217, %r216, %r198, %r215;
	shfl.sync.idx.b32	%r218|%p19, %r203, %r38, 6175, -1;
	mad.lo.s32 	%r219, %r218, %r199, %r217;
	ld.shared.u32 	%r220, [%r202+36];
	shfl.sync.idx.b32	%r221|%p20, %r220, %r18, 6175, -1;
	mul.lo.s32 	%r222, %r221, %r192;
	shfl.sync.idx.b32	%r223|%p21, %r220, %r26, 6175, -1;
	mad.lo.s32 	%r224, %r223, %r193, %r222;
	shfl.sync.idx.b32	%r225|%p22, %r220, %r28, 6175, -1;
	mad.lo.s32 	%r226, %r225, %r194, %r224;
	shfl.sync.idx.b32	%r227|%p23, %r220, %r30, 6175, -1;
	mad.lo.s32 	%r228, %r227, %r195, %r226;
	shfl.sync.idx.b32	%r229|%p24, %r220, %r32, 6175, -1;
	mad.lo.s32 	%r230, %r229, %r196, %r228;
	shfl.sync.idx.b32	%r231|%p25, %r220, %r34, 6175, -1;
	mad.lo.s32 	%r232, %r231, %r197, %r230;
	shfl.sync.idx.b32	%r233|%p26, %r220, %r36, 6175, -1;
	mad.lo.s32 	%r234, %r233, %r198, %r232;
	shfl.sync.idx.b32	%r235|%p27, %r220, %r38, 6175, -1;
	mad.lo.s32 	%r236, %r235, %r199, %r234;
	ld.shared.u32 	%r237, [%r202+72];
	shfl.sync.idx.b32	%r238|%p28, %r237, %r18, 6175, -1;
	mul.lo.s32 	%r239, %r238, %r192;
	shfl.sync.idx.b32	%r240|%p29, %r237, %r26, 6175, -1;
	mad.lo.s32 	%r241, %r240, %r193, %r239;
	shfl.sync.idx.b32	%r242|%p30, %r237, %r28, 6175, -1;
	mad.lo.s32 	%r243, %r242, %r194, %r241;
	shfl.sync.idx.b32	%r244|%p31, %r237, %r30, 6175, -1;
	mad.lo.s32 	%r245, %r244, %r195, %r243;
	shfl.sync.idx.b32	%r246|%p32, %r237, %r32, 6175, -1;
	mad.lo.s32 	%r247, %r246, %r196, %r245;
	shfl.sync.idx.b32	%r248|%p33, %r237, %r34, 6175, -1;
	mad.lo.s32 	%r249, %r248, %r197, %r247;
	shfl.sync.idx.b32	%r250|%p34, %r237, %r36, 6175, -1;
	mad.lo.s32 	%r251, %r250, %r198, %r249;
	shfl.sync.idx.b32	%r252|%p35, %r237, %r38, 6175, -1;
	mad.lo.s32 	%r253, %r252, %r199, %r251;
	ld.shared.u32 	%r254, [%r202+108];
	shfl.sync.idx.b32	%r255|%p36, %r254, %r18, 6175, -1;
	mul.lo.s32 	%r256, %r255, %r192;
	shfl.sync.idx.b32	%r257|%p37, %r254, %r26, 6175, -1;
	mad.lo.s32 	%r258, %r257, %r193, %r256;
	shfl.sync.idx.b32	%r259|%p38, %r254, %r28, 6175, -1;
	mad.lo.s32 	%r260, %r259, %r194, %r258;
	shfl.sync.idx.b32	%r261|%p39, %r254, %r30, 6175, -1;
	mad.lo.s32 	%r262, %r261, %r195, %r260;
	shfl.sync.idx.b32	%r263|%p40, %r254, %r32, 6175, -1;
	mad.lo.s32 	%r264, %r263, %r196, %r262;
	shfl.sync.idx.b32	%r265|%p41, %r254, %r34, 6175, -1;
	mad.lo.s32 	%r266, %r265, %r197, %r264;
	shfl.sync.idx.b32	%r267|%p42, %r254, %r36, 6175, -1;
	mad.lo.s32 	%r268, %r267, %r198, %r266;
	shfl.sync.idx.b32	%r269|%p43, %r254, %r38, 6175, -1;
	mad.lo.s32 	%r270, %r269, %r199, %r268;
	ld.shared.u32 	%r271, [%r202+144];
	shfl.sync.idx.b32	%r272|%p44, %r271, %r18, 6175, -1;
	mul.lo.s32 	%r273, %r272, %r192;
	shfl.sync.idx.b32	%r274|%p45, %r271, %r26, 6175, -1;
	mad.lo.s32 	%r275, %r274, %r193, %r273;
	shfl.sync.idx.b32	%r276|%p46, %r271, %r28, 6175, -1;
	mad.lo.s32 	%r277, %r276, %r194, %r275;
	shfl.sync.idx.b32	%r278|%p47, %r271, %r30, 6175, -1;
	mad.lo.s32 	%r279, %r278, %r195, %r277;
	shfl.sync.idx.b32	%r280|%p48, %r271, %r32, 6175, -1;
	mad.lo.s32 	%r281, %r280, %r196, %r279;
	shfl.sync.idx.b32	%r282|%p49, %r271, %r34, 6175, -1;
	mad.lo.s32 	%r283, %r282, %r197, %r281;
	shfl.sync.idx.b32	%r284|%p50, %r271, %r36, 6175, -1;
	mad.lo.s32 	%r285, %r284, %r198, %r283;
	shfl.sync.idx.b32	%r286|%p51, %r271, %r38, 6175, -1;
	mad.lo.s32 	%r287, %r286, %r199, %r285;
	ld.shared.u32 	%r288, [%r202+180];
	shfl.sync.idx.b32	%r289|%p52, %r288, %r18, 6175, -1;
	mul.lo.s32 	%r290, %r289, %r192;
	shfl.sync.idx.b32	%r291|%p53, %r288, %r26, 6175, -1;
	mad.lo.s32 	%r292, %r291, %r193, %r290;
	shfl.sync.idx.b32	%r293|%p54, %r288, %r28, 6175, -1;
	mad.lo.s32 	%r294, %r293, %r194, %r292;
	shfl.sync.idx.b32	%r295|%p55, %r288, %r30, 6175, -1;
	mad.lo.s32 	%r296, %r295, %r195, %r294;
	shfl.sync.idx.b32	%r297|%p56, %r288, %r32, 6175, -1;
	mad.lo.s32 	%r298, %r297, %r196, %r296;
	shfl.sync.idx.b32	%r299|%p57, %r288, %r34, 6175, -1;
	mad.lo.s32 	%r300, %r299, %r197, %r298;
	shfl.sync.idx.b32	%r301|%p58, %r288, %r36, 6175, -1;
	mad.lo.s32 	%r302, %r301, %r198, %r300;
	shfl.sync.idx.b32	%r303|%p59, %r288, %r38, 6175, -1;
	mad.lo.s32 	%r304, %r303, %r199, %r302;
	ld.shared.u32 	%r305, [%r202+216];
	shfl.sync.idx.b32	%r306|%p60, %r305, %r18, 6175, -1;
	mul.lo.s32 	%r307, %r306, %r192;
	shfl.sync.idx.b32	%r308|%p61, %r305, %r26, 6175, -1;
	mad.lo.s32 	%r309, %r308, %r193, %r307;
	shfl.sync.idx.b32	%r310|%p62, %r305, %r28, 6175, -1;
	mad.lo.s32 	%r311, %r310, %r194, %r309;
	shfl.sync.idx.b32	%r312|%p63, %r305, %r30, 6175, -1;
	mad.lo.s32 	%r313, %r312, %r195, %r311;
	shfl.sync.idx.b32	%r314|%p64, %r305, %r32, 6175, -1;
	mad.lo.s32 	%r315, %r314, %r196, %r313;
	shfl.sync.idx.b32	%r316|%p65, %r305, %r34, 6175, -1;
	mad.lo.s32 	%r317, %r316, %r197, %r315;
	shfl.sync.idx.b32	%r318|%p66, %r305, %r36, 6175, -1;
	mad.lo.s32 	%r319, %r318, %r198, %r317;
	shfl.sync.idx.b32	%r320|%p67, %r305, %r38, 6175, -1;
	mad.lo.s32 	%r321, %r320, %r199, %r319;
	ld.shared.u32 	%r322, [%r202+252];
	shfl.sync.idx.b32	%r323|%p68, %r322, %r18, 6175, -1;
	mul.lo.s32 	%r324, %r323, %r192;
	shfl.sync.idx.b32	%r325|%p69, %r322, %r26, 6175, -1;
	mad.lo.s32 	%r326, %r325, %r193, %r324;
	shfl.sync.idx.b32	%r327|%p70, %r322, %r28, 6175, -1;
	mad.lo.s32 	%r328, %r327, %r194, %r326;
	shfl.sync.idx.b32	%r329|%p71, %r322, %r30, 6175, -1;
	mad.lo.s32 	%r330, %r329, %r195, %r328;
	shfl.sync.idx.b32	%r331|%p72, %r322, %r32, 6175, -1;
	mad.lo.s32 	%r332, %r331, %r196, %r330;
	shfl.sync.idx.b32	%r333|%p73, %r322, %r34, 6175, -1;
	mad.lo.s32 	%r334, %r333, %r197, %r332;
	shfl.sync.idx.b32	%r335|%p74, %r322, %r36, 6175, -1;
	mad.lo.s32 	%r336, %r335, %r198, %r334;
	shfl.sync.idx.b32	%r337|%p75, %r322, %r38, 6175, -1;
	mad.lo.s32 	%r338, %r337, %r199, %r336;
	ld.shared.u32 	%r339, [%r25+4096];
	ld.shared.u32 	%r340, [%r27+4096];
	ld.shared.u32 	%r341, [%r29+4096];
	ld.shared.u32 	%r342, [%r31+4096];
	ld.shared.u32 	%r343, [%r33+4096];
	ld.shared.u32 	%r344, [%r35+4096];
	ld.shared.u32 	%r345, [%r37+4096];
	ld.shared.u32 	%r346, [%r39+4096];
	shfl.sync.idx.b32	%r347|%p76, %r203, %r18, 6175, -1;
	mul.lo.s32 	%r348, %r347, %r339;
	shfl.sync.idx.b32	%r349|%p77, %r203, %r26, 6175, -1;
	mad.lo.s32 	%r350, %r349, %r340, %r348;
	shfl.sync.idx.b32	%r351|%p78, %r203, %r28, 6175, -1;
	mad.lo.s32 	%r352, %r351, %r341, %r350;
	shfl.sync.idx.b32	%r353|%p79, %r203, %r30, 6175, -1;
	mad.lo.s32 	%r354, %r353, %r342, %r352;
	shfl.sync.idx.b32	%r355|%p80, %r203, %r32, 6175, -1;
	mad.lo.s32 	%r356, %r355, %r343, %r354;
	shfl.sync.idx.b32	%r357|%p81, %r203, %r34, 6175, -1;
	mad.lo.s32 	%r358, %r357, %r344, %r356;
	shfl.sync.idx.b32	%r359|%p82, %r203, %r36, 6175, -1;
	mad.lo.s32 	%r360, %r359, %r345, %r358;
	shfl.sync.idx.b32	%r361|%p83, %r203, %r38, 6175, -1;
	mad.lo.s32 	%r362, %r361, %r346, %r360;
	shfl.sync.idx.b32	%r363|%p84, %r220, %r18, 6175, -1;
	mul.lo.s32 	%r364, %r363, %r339;
	shfl.sync.idx.b32	%r365|%p85, %r220, %r26, 6175, -1;
	mad.lo.s32 	%r366, %r365, %r340, %r364;
	shfl.sync.idx.b32	%r367|%p86, %r220, %r28, 6175, -1;
	mad.lo.s32 	%r368, %r367, %r341, %r366;
	shfl.sync.idx.b32	%r369|%p87, %r220, %r30, 6175, -1;
	mad.lo.s32 	%r370, %r369, %r342, %r368;
	shfl.sync.idx.b32	%r371|%p88, %r220, %r32, 6175, -1;
	mad.lo.s32 	%r372, %r371, %r343, %r370;
	shfl.sync.idx.b32	%r373|%p89, %r220, %r34, 6175, -1;
	mad.lo.s32 	%r374, %r373, %r344, %r372;
	shfl.sync.idx.b32	%r375|%p90, %r220, %r36, 6175, -1;
	mad.lo.s32 	%r376, %r375, %r345, %r374;
	shfl.sync.idx.b32	%r377|%p91, %r220, %r38, 6175, -1;
	mad.lo.s32 	%r378, %r377, %r346, %r376;
	shfl.sync.idx.b32	%r379|%p92, %r237, %r18, 6175, -1;
	mul.lo.s32 	%r380, %r379, %r339;
	shfl.sync.idx.b32	%r381|%p93, %r237, %r26, 6175, -1;
	mad.lo.s32 	%r382, %r381, %r340, %r380;
	shfl.sync.idx.b32	%r383|%p94, %r237, %r28, 6175, -1;
	mad.lo.s32 	%r384, %r383, %r341, %r382;
	shfl.sync.idx.b32	%r385|%p95, %r237, %r30, 6175, -1;
	mad.lo.s32 	%r386, %r385, %r342, %r384;
	shfl.sync.idx.b32	%r387|%p96, %r237, %r32, 6175, -1;
	mad.lo.s32 	%r388, %r387, %r343, %r386;
	shfl.sync.idx.b32	%r389|%p97, %r237, %r34, 6175, -1;
	mad.lo.s32 	%r390, %r389, %r344, %r388;
	shfl.sync.idx.b32	%r391|%p98, %r237, %r36, 6175, -1;
	mad.lo.s32 	%r392, %r391, %r345, %r390;
	shfl.sync.idx.b32	%r393|%p99, %r237, %r38, 6175, -1;
	mad.lo.s32 	%r394, %r393, %r346, %r392;
	shfl.sync.idx.b32	%r395|%p100, %r254, %r18, 6175, -1;
	mul.lo.s32 	%r396, %r395, %r339;
	shfl.sync.idx.b32	%r397|%p101, %r254, %r26, 6175, -1;
	mad.lo.s32 	%r398, %r397, %r340, %r396;
	shfl.sync.idx.b32	%r399|%p102, %r254, %r28, 6175, -1;
	mad.lo.s32 	%r400, %r399, %r341, %r398;
	shfl.sync.idx.b32	%r401|%p103, %r254, %r30, 6175, -1;
	mad.lo.s32 	%r402, %r401, %r342, %r400;
	shfl.sync.idx.b32	%r403|%p104, %r254, %r32, 6175, -1;
	mad.lo.s32 	%r404, %r403, %r343, %r402;
	shfl.sync.idx.b32	%r405|%p105, %r254, %r34, 6175, -1;
	mad.lo.s32 	%r406, %r405, %r344, %r404;
	shfl.sync.idx.b32	%r407|%p106, %r254, %r36, 6175, -1;
	mad.lo.s32 	%r408, %r407, %r345, %r406;
	shfl.sync.idx.b32	%r409|%p107, %r254, %r38, 6175, -1;
	mad.lo.s32 	%r410, %r409, %r346, %r408;
	shfl.sync.idx.b32	%r411|%p108, %r271, %r18, 6175, -1;
	mul.lo.s32 	%r412, %r411, %r339;
	shfl.sync.idx.b32	%r413|%p109, %r271, %r26, 6175, -1;
	mad.lo.s32 	%r414, %r413, %r340, %r412;
	shfl.sync.idx.b32	%r415|%p110, %r271, %r28, 6175, -1;
	mad.lo.s32 	%r416, %r415, %r341, %r414;
	shfl.sync.idx.b32	%r417|%p111, %r271, %r30, 6175, -1;
	mad.lo.s32 	%r418, %r417, %r342, %r416;
	shfl.sync.idx.b32	%r419|%p112, %r271, %r32, 6175, -1;
	mad.lo.s32 	%r420, %r419, %r343, %r418;
	shfl.sync.idx.b32	%r421|%p113, %r271, %r34, 6175, -1;
	mad.lo.s32 	%r422, %r421, %r344, %r420;
	shfl.sync.idx.b32	%r423|%p114, %r271, %r36, 6175, -1;
	mad.lo.s32 	%r424, %r423, %r345, %r422;
	shfl.sync.idx.b32	%r425|%p115, %r271, %r38, 6175, -1;
	mad.lo.s32 	%r426, %r425, %r346, %r424;
	shfl.sync.idx.b32	%r427|%p116, %r288, %r18, 6175, -1;
	mul.lo.s32 	%r428, %r427, %r339;
	shfl.sync.idx.b32	%r429|%p117, %r288, %r26, 6175, -1;
	mad.lo.s32 	%r430, %r429, %r340, %r428;
	shfl.sync.idx.b32	%r431|%p118, %r288, %r28, 6175, -1;
	mad.lo.s32 	%r432, %r431, %r341, %r430;
	shfl.sync.idx.b32	%r433|%p119, %r288, %r30, 6175, -1;
	mad.lo.s32 	%r434, %r433, %r342, %r432;
	shfl.sync.idx.b32	%r435|%p120, %r288, %r32, 6175, -1;
	mad.lo.s32 	%r436, %r435, %r343, %r434;
	shfl.sync.idx.b32	%r437|%p121, %r288, %r34, 6175, -1;
	mad.lo.s32 	%r438, %r437, %r344, %r436;
	shfl.sync.idx.b32	%r439|%p122, %r288, %r36, 6175, -1;
	mad.lo.s32 	%r440, %r439, %r345, %r438;
	shfl.sync.idx.b32	%r441|%p123, %r288, %r38, 6175, -1;
	mad.lo.s32 	%r442, %r441, %r346, %r440;
	shfl.sync.idx.b32	%r443|%p124, %r305, %r18, 6175, -1;
	mul.lo.s32 	%r444, %r443, %r339;
	shfl.sync.idx.b32	%r445|%p125, %r305, %r26, 6175, -1;
	mad.lo.s32 	%r446, %r445, %r340, %r444;
	shfl.sync.idx.b32	%r447|%p126, %r305, %r28, 6175, -1;
	mad.lo.s32 	%r448, %r447, %r341, %r446;
	shfl.sync.idx.b32	%r449|%p127, %r305, %r30, 6175, -1;
	mad.lo.s32 	%r450, %r449, %r342, %r448;
	shfl.sync.idx.b32	%r451|%p128, %r305, %r32, 6175, -1;
	mad.lo.s32 	%r452, %r451, %r343, %r450;
	shfl.sync.idx.b32	%r453|%p129, %r305, %r34, 6175, -1;
	mad.lo.s32 	%r454, %r453, %r344, %r452;
	shfl.sync.idx.b32	%r455|%p130, %r305, %r36, 6175, -1;
	mad.lo.s32 	%r456, %r455, %r345, %r454;
	shfl.sync.idx.b32	%r457|%p131, %r305, %r38, 6175, -1;
	mad.lo.s32 	%r458, %r457, %r346, %r456;
	shfl.sync.idx.b32	%r459|%p132, %r322, %r18, 6175, -1;
	mul.lo.s32 	%r460, %r459, %r339;
	shfl.sync.idx.b32	%r461|%p133, %r322, %r26, 6175, -1;
	mad.lo.s32 	%r462, %r461, %r340, %r460;
	shfl.sync.idx.b32	%r463|%p134, %r322, %r28, 6175, -1;
	mad.lo.s32 	%r464, %r463, %r341, %r462;
	shfl.sync.idx.b32	%r465|%p135, %r322, %r30, 6175, -1;
	mad.lo.s32 	%r466, %r465, %r342, %r464;
	shfl.sync.idx.b32	%r467|%p136, %r322, %r32, 6175, -1;
	mad.lo.s32 	%r468, %r467, %r343, %r466;
	shfl.sync.idx.b32	%r469|%p137, %r322, %r34, 6175, -1;
	mad.lo.s32 	%r470, %r469, %r344, %r468;
	shfl.sync.idx.b32	%r471|%p138, %r322, %r36, 6175, -1;
	mad.lo.s32 	%r472, %r471, %r345, %r470;
	shfl.sync.idx.b32	%r473|%p139, %r322, %r38, 6175, -1;
	mad.lo.s32 	%r474, %r473, %r346, %r472;
	bar.sync 	0;
	mad.lo.s32 	%r475, %r491, %r486, %r20;
	cvta.to.global.u64 	%rd30, %rd47;
	mul.wide.s32 	%rd31, %r475, 4;
	add.s64 	%rd32, %rd30, %rd31;
	st.global.u32 	[%rd32], %r219;
	shl.b32 	%r476, %r19, 8;
	add.s32 	%r477, %r475, %r476;
	mul.wide.s32 	%rd33, %r477, 4;
	add.s64 	%rd34, %rd30, %rd33;
	st.global.u32 	[%rd34], %r236;
	shl.b32 	%r478, %r19, 9;
	add.s32 	%r479, %r478, %r475;
	mul.wide.s32 	%rd35, %r479, 4;
	add.s64 	%rd36, %rd30, %rd35;
	st.global.u32 	[%rd36], %r253;
	add.s32 	%r480, %r479, %r476;
	mul.wide.s32 	%rd37, %r480, 4;
	add.s64 	%rd38, %rd30, %rd37;
	st.global.u32 	[%rd38], %r270;
	shl.b32 	%r481, %r19, 10;
	add.s32 	%r482, %r481, %r475;
	mul.wide.s32 	%rd39, %r482, 4;
	add.s64 	%rd40, %rd30, %rd39;
	st.global.u32 	[%rd40], %r287;
	add.s32 	%r483, %r482, %r476;
	mul.wide.s32 	%rd41, %r483, 4;
	add.s64 	%rd42, %rd30, %rd41;
	st.global.u32 	[%rd42], %r304;
	add.s32 	%r484, %r478, %r482;
	mul.wide.s32 	%rd43, %r484, 4;
	add.s64 	%rd44, %rd30, %rd43;
	st.global.u32 	[%rd44], %r321;
	add.s32 	%r485, %r484, %r476;
	mul.wide.s32 	%rd45, %r485, 4;
	add.s64 	%rd46, %rd30, %rd45;
	st.global.u32 	[%rd46], %r338;
	st.global.u32 	[%rd32+512], %r362;
	st.global.u32 	[%rd34+512], %r378;
	st.global.u32 	[%rd36+512], %r394;
	st.global.u32 	[%rd38+512], %r410;
	st.global.u32 	[%rd40+512], %r426;
	st.global.u32 	[%rd42+512], %r442;
	st.global.u32 	[%rd44+512], %r458;
	st.global.u32 	[%rd46+512], %r474;
	add.s32 	%r491, %r491, %r13;
	setp.lt.u32 	%p140, %r491, %r14;
	@%p140 bra 	$L__BB709_9;
$L__BB709_16:
	ret;

}
	// .globl	_Z9cuda_gemmIiLi128ELi4ELi1ELi2048ELi8ELi8ELi64ELi1ELi0EEviiiPT_S1_S1_iii
.visible .entry _Z9cuda_gemmIiLi128ELi4ELi1ELi2048ELi8ELi8ELi64ELi1ELi0EEviiiPT_S1_S1_iii(
	.param .u32 _Z9cuda_gemmIiLi128ELi4ELi1ELi2048ELi8ELi8ELi64ELi1ELi0EEviiiPT_S1_S1_iii_param_0,
	.param .u32 _Z9cuda_gemmIiLi128ELi4ELi1ELi2048ELi8ELi8ELi64ELi1ELi0EEviiiPT_S1_S1_iii_param_1,
	.param .u32 _Z9cuda_gemmIiLi128ELi4ELi1ELi2048ELi8ELi8ELi64ELi1ELi0EEviiiPT_S1_S1_iii_param_2,
	.param .u64 .ptr .align 1 _Z9cuda_gemmIiLi128ELi4ELi1ELi2048ELi8ELi8ELi64ELi1ELi0EEviiiPT_S1_S1_iii_param_3,
	.param .u64 .ptr .align 1 _Z9cuda_gemmIiLi128ELi4ELi1ELi2048ELi8ELi8ELi64ELi1ELi0EEviiiPT_S1_S1_iii_param_4,
	.param .u64 .ptr .align 1 _Z9cuda_gemmIiLi128ELi4ELi1ELi2048ELi8ELi8ELi64ELi1ELi0EEviiiPT_S1_S1_iii_param_5,
	.param .u32 _Z9cuda_gemmIiLi128ELi4ELi1ELi2048ELi8ELi8ELi64ELi1ELi0EEviiiPT_S1_S1_iii_param_6,
	.param .u32 _Z9cuda_gemmIiLi128ELi4ELi1ELi2048ELi8ELi8ELi64ELi1ELi0EEviiiPT_S1_S1_iii_param_7,
	.param .u32 _Z9cuda_gemmIiLi128ELi4ELi1ELi2048ELi8ELi8ELi64ELi1ELi0EEviiiPT_S1_S1_iii_param_8
)
.maxntid 128
{
	.local .align 16 .b8 	__local_depot710[64];
	.reg .b64 	%SP;
	.reg .b64 	%SPL;
	.reg .pred 	%p<55>;
	.reg .b16 	%rs<8>;
	.reg .b32 	%r<507>;
	.reg .b64 	%rd<59>;
	// demoted variable
	.shared .align 128 .b8 _ZZ9cuda_gemmIiLi128ELi4ELi1ELi2048ELi8ELi8ELi64ELi1ELi0EEviiiPT_S1_S1_iiiE11kron_fac_sh[288];
	// demoted variable
	.shared .align 128 .b8 _ZZ9cuda_gemmIiLi128ELi4ELi1ELi2048ELi8ELi8ELi64ELi1ELi0EEviiiPT_S1_S1_iiiE3Ash[8192];
	mov.u64 	%SPL, __local_depot710;
	ld.param.u64 	%rd7, [_Z9cuda_gemmIiLi128ELi4ELi1ELi2048ELi8ELi8ELi64ELi1ELi0EEviiiPT_S1_S1_iii_param_3];
	ld.param.u64 	%rd5, [_Z9cuda_gemmIiLi128ELi4ELi1ELi2048ELi8ELi8ELi64ELi1ELi0EEviiiPT_S1_S1_iii_param_4];
	ld.param.u64 	%rd6, [_Z9cuda_gemmIiLi128ELi4ELi1ELi2048ELi8ELi8ELi64ELi1ELi0EEviiiPT_S1_S1_iii_param_5];
	ld.param.u32 	%r184, [_Z9cuda_gemmIiLi128ELi4ELi1ELi2048ELi8ELi8ELi64ELi1ELi0EEviiiPT_S1_S1_iii_param_6];
	ld.param.u32 	%r185, [_Z9cuda_gemmIiLi128ELi4ELi1ELi2048ELi8ELi8ELi64ELi1ELi0EEviiiPT_S1_S1_iii_param_7];
	cvta.to.global.u64 	%rd1, %rd7;
	add.u64 	%rd2, %SPL, 0;
	mov.u32 	%r1, %tid.x;
	mul.lo.s32 	%r2, %r185, %r184;
	setp.ge.u32 	%p1, %r1, %r2;
	@%p1 bra 	$L__BB710_3;
	mov.u32 	%r3, %ntid.x;
	cvta.to.global.u64 	%rd3, %rd5;
	mov.u32 	%r188, _ZZ9cuda_gemmIiLi128ELi4ELi1ELi2048ELi8ELi8ELi64ELi1ELi0EEviiiPT_S1_S1_iiiE11kron_fac_sh;
	mov.u32 	%r431, %r1;
$L__BB710_2:
	mul.wide.u32 	%rd9, %r431, 4;
	add.s64 	%rd10, %rd3, %rd9;
	ld.global.u32 	%r186, [%rd10];
	rem.u32 	%r187, %r431, %r184;
	mad.lo.s32 	%r189, %r187, 36, %r188;
	div.u32 	%r190, %r431, %r185;
	shl.b32 	%r191, %r190, 2;
	add.s32 	%r192, %r189, %r191;
	st.shared.u32 	[%r192], %r186;
	add.s32 	%r431, %r431, %r3;
	setp.lt.u32 	%p2, %r431, %r2;
	@%p2 bra 	$L__BB710_2;
$L__BB710_3:
	div.s32 	%r6, 2048, %r185;
	min.s32 	%r7, %r6, 128;
	cvt.u16.u32 	%rs2, %r7;
	div.s16 	%rs3, 128, %rs2;
	cvt.s32.s16 	%r8, %rs3;
	div.s16 	%rs4, 8, %rs3;
	cvt.s32.s16 	%r9, %rs4;
	div.u32 	%r11, %r1, %r7;
	mul.lo.s32 	%r193, %r11, %r7;
	sub.s32 	%r10, %r1, %r193;
	mov.u32 	%r440, %ctaid.y;
	mov.u32 	%r13, %nctaid.y;
	shl.b32 	%r14, %r13, 2;
	setp.ge.u32 	%p3, %r440, %r14;
	@%p3 bra 	$L__BB710_68;
	cvta.to.global.u64 	%rd4, %rd6;
	shl.b32 	%r15, %r1, 2;
	mov.u32 	%r195, %ntid.x;
	shl.b32 	%r16, %r195, 2;
	and.b32  	%r17, %r10, 7;
	min.s32 	%r18, %r184, 8;
	and.b32  	%r19, %r1, 7;
	mul.lo.s32 	%r196, %r7, %r6;
	mul.lo.s32 	%r20, %r196, %r8;
	xor.b32  	%r197, %r15, 2047;
	sub.s32 	%r198, %r197, %r16;
	cvt.u16.u32 	%rs5, %r198;
	cvt.u16.u32 	%rs6, %r16;
	div.u16 	%rs7, %rs5, %rs6;
	and.b16  	%rs1, %rs7, 3;
	shl.b32 	%r199, %r1, 4;
	mov.u32 	%r200, _ZZ9cuda_gemmIiLi128ELi4ELi1ELi2048ELi8ELi8ELi64ELi1ELi0EEviiiPT_S1_S1_iiiE3Ash;
	add.s32 	%r21, %r200, %r199;
	add.s32 	%r22, %r15, %r16;
	shl.b32 	%r42, %r195, 4;
	add.s32 	%r23, %r21, %r42;
	add.s32 	%r24, %r22, %r16;
	add.s32 	%r201, %r10, 1;
	and.b32  	%r25, %r201, 7;
	add.s32 	%r202, %r10, 2;
	and.b32  	%r26, %r202, 7;
	add.s32 	%r203, %r10, 3;
	and.b32  	%r27, %r203, 7;
	xor.b32  	%r28, %r17, 4;
	add.s32 	%r204, %r10, 5;
	and.b32  	%r29, %r204, 7;
	add.s32 	%r205, %r10, 6;
	and.b32  	%r30, %r205, 7;
	add.s32 	%r206, %r10, -1;
	and.b32  	%r31, %r206, 7;
	setp.lt.s32 	%p4, %r17, %r185;
	selp.b32 	%r207, 0, %r185, %p4;
	sub.s32 	%r32, %r17, %r207;
	add.s32 	%r208, %r17, 1;
	setp.lt.s32 	%p5, %r208, %r185;
	selp.b32 	%r209, 0, %r185, %p5;
	sub.s32 	%r33, %r208, %r209;
	add.s32 	%r210, %r17, 2;
	setp.lt.s32 	%p6, %r210, %r185;
	selp.b32 	%r211, 0, %r185, %p6;
	sub.s32 	%r34, %r210, %r211;
	add.s32 	%r212, %r17, 3;
	setp.lt.s32 	%p7, %r212, %r185;
	selp.b32 	%r213, 0, %r185, %p7;
	sub.s32 	%r35, %r212, %r213;
	add.s32 	%r214, %r17, 4;
	setp.lt.s32 	%p8, %r214, %r185;
	selp.b32 	%r215, 0, %r185, %p8;
	sub.s32 	%r36, %r214, %r215;
	add.s32 	%r216, %r17, 5;
	setp.lt.s32 	%p9, %r216, %r185;
	selp.b32 	%r217, 0, %r185, %p9;
	sub.s32 	%r37, %r216, %r217;
	add.s32 	%r218, %r17, 6;
	setp.lt.s32 	%p10, %r218, %r185;
	selp.b32 	%r219, 0, %r185, %p10;
	sub.s32 	%r38, %r218, %r219;
	add.s32 	%r220, %r17, 7;
	setp.lt.s32 	%p11, %r220, %r185;
	selp.b32 	%r221, 0, %r185, %p11;
	sub.s32 	%r39, %r220, %r221;
	add.s32 	%r222, %r9, 1;
	setp.lt.u32 	%p12, %r222, 3;
	shl.b32 	%r223, %r9, 7;
	selp.b32 	%r40, %r223, 0, %p12;
	mul.lo.s32 	%r41, %r195, 12;
	shl.b32 	%r43, %r195, 3;
	mul.lo.s32 	%r44, %r195, 48;
	shl.b32 	%r45, %r195, 6;
	shl.b32 	%r46, %r195, 5;
	shl.b32 	%r303, %r19, 2;
	div.s32 	%r342, %r20, %r7;
$L__BB710_5:
	setp.eq.s16 	%p13, %rs1, 2;
	mov.b32 	%r224, 0;
	st.local.v4.u32 	[%rd2], {%r224, %r224, %r224, %r224};
	st.local.v4.u32 	[%rd2+16], {%r224, %r224, %r224, %r224};
	st.local.v4.u32 	[%rd2+32], {%r224, %r224, %r224, %r224};
	st.local.v4.u32 	[%rd2+48], {%r224, %r224, %r224, %r224};
	shl.b32 	%r56, %r440, 11;
	mov.u32 	%r441, %r15;
	@%p13 bra 	$L__BB710_9;
	setp.eq.s16 	%p14, %rs1, 3;
	add.s32 	%r225, %r56, %r15;
	mul.wide.s32 	%rd11, %r225, 4;
	add.s64 	%rd12, %rd1, %rd11;
	ld.global.v4.u32 	{%r226, %r227, %r228, %r229}, [%rd12];
	st.shared.v4.u32 	[%r21], {%r226, %r227, %r228, %r229};
	mov.u32 	%r441, %r22;
	@%p14 bra 	$L__BB710_9;
	setp.eq.s16 	%p15, %rs1, 0;
	add.s32 	%r230, %r56, %r22;
	mul.wide.s32 	%rd13, %r230, 4;
	add.s64 	%rd14, %rd1, %rd13;
	ld.global.v4.u32 	{%r231, %r232, %r233, %r234}, [%rd14];
	st.shared.v4.u32 	[%r23], {%r231, %r232, %r233, %r234};
	mov.u32 	%r441, %r24;
	@%p15 bra 	$L__BB710_9;
	add.s32 	%r441, %r24, %r16;
	add.s32 	%r235, %r56, %r24;
	mul.wide.s32 	%rd15, %r235, 4;
	add.s64 	%rd16, %rd1, %rd15;
	ld.global.v4.u32 	{%r236, %r237, %r238, %r239}, [%rd16];
	shl.b32 	%r240, %r16, 2;
	add.s32 	%r241, %r23, %r240;
	st.shared.v4.u32 	[%r241], {%r236, %r237, %r238, %r239};
$L__BB710_9:
	add.s32 	%r442, %r441, %r56;
	add.s32 	%r446, %r442, %r41;
	add.s32 	%r445, %r442, %r43;
	add.s32 	%r444, %r442, %r16;
	shl.b32 	%r242, %r441, 2;
	mov.u32 	%r243, _ZZ9cuda_gemmIiLi128ELi4ELi1ELi2048ELi8ELi8ELi64ELi1ELi0EEviiiPT_S1_S1_iiiE3Ash;
	add.s32 	%r443, %r243, %r242;
$L__BB710_10:
	mul.wide.s32 	%rd17, %r446, 4;
	add.s64 	%rd18, %rd1, %rd17;
	mul.wide.s32 	%rd19, %r445, 4;
	add.s64 	%rd20, %rd1, %rd19;
	mul.wide.s32 	%rd21, %r444, 4;
	add.s64 	%rd22, %rd1, %rd21;
	mul.wide.s32 	%rd23, %r442, 4;
	add.s64 	%rd24, %rd1, %rd23;
	ld.global.v4.u32 	{%r244, %r245, %r246, %r247}, [%rd24];
	st.shared.v4.u32 	[%r443], {%r244, %r245, %r246, %r247};
	add.s32 	%r248, %r441, %r16;
	ld.global.v4.u32 	{%r249, %r250, %r251, %r252}, [%rd22];
	add.s32 	%r253, %r443, %r42;
	st.shared.v4.u32 	[%r253], {%r249, %r250, %r251, %r252};
	add.s32 	%r254, %r248, %r16;
	ld.global.v4.u32 	{%r255, %r256, %r257, %r258}, [%rd20];
	add.s32 	%r259, %r443, %r46;
	st.shared.v4.u32 	[%r259], {%r255, %r256, %r257, %r258};
	add.s32 	%r260, %r254, %r16;
	ld.global.v4.u32 	{%r261, %r262, %r263, %r264}, [%rd18];
	add.s32 	%r265, %r443, %r44;
	st.shared.v4.u32 	[%r265], {%r261, %r262, %r263, %r264};
	add.s32 	%r441, %r260, %r16;
	add.s32 	%r446, %r446, %r42;
	add.s32 	%r445, %r445, %r42;
	add.s32 	%r444, %r444, %r42;
	add.s32 	%r443, %r443, %r45;
	add.s32 	%r442, %r442, %r42;
	setp.lt.u32 	%p16, %r441, 2048;
	@%p16 bra 	$L__BB710_10;
	setp.lt.s32 	%p17, %r6, 1;
	bar.sync 	0;
	mov.b32 	%r448, 0;
	mov.u32 	%r449, %r448;
	mov.u32 	%r450, %r448;
	mov.u32 	%r451, %r448;
	mov.u32 	%r452, %r448;
	mov.u32 	%r453, %r448;
	mov.u32 	%r454, %r448;
	mov.u32 	%r455, %r448;
	mov.u32 	%r456, %r448;
	mov.u32 	%r457, %r448;
	mov.u32 	%r458, %r448;
	mov.u32 	%r459, %r448;
	mov.u32 	%r460, %r448;
	mov.u32 	%r461, %r448;
	mov.u32 	%r462, %r448;
	mov.u32 	%r463, %r448;
	@%p17 bra 	$L__BB710_67;
	mov.b32 	%r480, 0;
	mov.u32 	%r481, %r480;
$L__BB710_13:
	setp.gt.s32 	%p18, %r185, 0;
	add.s32 	%r268, %r481, %r10;
	mul.lo.s32 	%r111, %r268, %r185;
	@%p18 bra 	$L__BB710_14;
	bra.uni 	$L__BB710_15;
$L__BB710_14:
	add.s32 	%r269, %r17, %r111;
	shl.b32 	%r270, %r269, 2;
	mov.u32 	%r271, _ZZ9cuda_gemmIiLi128ELi4ELi1ELi2048ELi8ELi8ELi64ELi1ELi0EEviiiPT_S1_S1_iiiE3Ash;
	add.s32 	%r272, %r271, %r270;
	ld.shared.u32 	%r482, [%r272];
$L__BB710_15:
	setp.lt.s32 	%p19, %r185, 2;
	@%p19 bra 	$L__BB710_17;
	add.s32 	%r273, %r25, %r111;
	shl.b32 	%r274, %r273, 2;
	mov.u32 	%r275, _ZZ9cuda_gemmIiLi128ELi4ELi1ELi2048ELi8ELi8ELi64ELi1ELi0EEviiiPT_S1_S1_iiiE3Ash;
	add.s32 	%r276, %r275, %r274;
	ld.shared.u32 	%r478, [%r276];
$L__BB710_17:
	setp.lt.s32 	%p20, %r185, 3;
	@%p20 bra 	$L__BB710_19;
	add.s32 	%r277, %r26, %r111;
	shl.b32 	%r278, %r277, 2;
	mov.u32 	%r279, _ZZ9cuda_gemmIiLi128ELi4ELi1ELi2048ELi8ELi8ELi64ELi1ELi0EEviiiPT_S1_S1_iiiE3Ash;
	add.s32 	%r280, %r279, %r278;
	ld.shared.u32 	%r477, [%r280];
$L__BB710_19:
	setp.lt.s32 	%p21, %r185, 4;
	@%p21 bra 	$L__BB710_21;
	add.s32 	%r281, %r27, %r111;
	shl.b32 	%r282, %r281, 2;
	mov.u32 	%r283, _ZZ9cuda_gemmIiLi128ELi4ELi1ELi2048ELi8ELi8ELi64ELi1ELi0EEviiiPT_S1_S1_iiiE3Ash;
	add.s32 	%r284, %r283, %r282;
	ld.shared.u32 	%r476, [%r284];
$L__BB710_21:
	setp.lt.s32 	%p22, %r185, 5;
	@%p22 bra 	$L__BB710_23;
	add.s32 	%r285, %r28, %r111;
	shl.b32 	%r286, %r285, 2;
	mov.u32 	%r287, _ZZ9cuda_gemmIiLi128ELi4ELi1ELi2048ELi8ELi8ELi64ELi1ELi0EEviiiPT_S1_S1_iiiE3Ash;
	add.s32 	%r288, %r287, %r286;
	ld.shared.u32 	%r475, [%r288];
$L__BB710_23:
	setp.lt.s32 	%p23, %r185, 6;
	@%p23 bra 	$L__BB710_25;
	add.s32 	%r289, %r29, %r111;
	shl.b32 	%r290, %r289, 2;
	mov.u32 	%r291, _ZZ9cuda_gemmIiLi128ELi4ELi1ELi2048ELi8ELi8ELi64ELi1ELi0EEviiiPT_S1_S1_iiiE3Ash;
	add.s32 	%r292, %r291, %r290;
	ld.shared.u32 	%r474, [%r292];
$L__BB710_25:
	setp.lt.s32 	%p24, %r185, 7;
	@%p24 bra 	$L__BB710_27;
	add.s32 	%r293, %r30, %r111;
	shl.b32 	%r294, %r293, 2;
	mov.u32 	%r295, _ZZ9cuda_gemmIiLi128ELi4ELi1ELi2048ELi8ELi8ELi64ELi1ELi0EEviiiPT_S1_S1_iiiE3Ash;
	add.s32 	%r296, %r295, %r294;
	ld.shared.u32 	%r473, [%r296];
$L__BB710_27:
	setp.lt.s32 	%p25, %r185, 8;
	@%p25 bra 	$L__BB710_29;
	add.s32 	%r297, %r31, %r111;
	shl.b32 	%r298, %r297, 2;
	mov.u32 	%r299, _ZZ9cuda_gemmIiLi128ELi4ELi1ELi2048ELi8ELi8ELi64ELi1ELi0EEviiiPT_S1_S1_iiiE3Ash;
	add.s32 	%r300, %r299, %r298;
	ld.shared.u32 	%r472, [%r300];
$L__BB710_29:
	setp.lt.s32 	%p26, %r11, %r18;
	@%p26 bra 	$L__BB710_30;
	bra.uni 	$L__BB710_65;
$L__BB710_30:
	mul.lo.s32 	%r112, %r480, %r9;
	mov.b32 	%r490, 0;
	mov.u32 	%r491, %r11;
$L__BB710_31:
	setp.gt.u32 	%p27, %r185, 64;
	mov.u32 	%r302, _ZZ9cuda_gemmIiLi128ELi4ELi1ELi2048ELi8ELi8ELi64ELi1ELi0EEviiiPT_S1_S1_iiiE11kron_fac_sh;
	mad.lo.s32 	%r131, %r491, 36, %r302;
	add.s32 	%r304, %r131, %r303;
	ld.shared.u32 	%r132, [%r304];
	@%p27 bra 	$L__BB710_48;
	setp.eq.s32 	%p36, %r185, 0;
	mov.b32 	%r493, 0;
	@%p36 bra 	$L__BB710_34;
	shfl.sync.idx.b32	%r331|%p37, %r132, %r32, 6175, -1;
	mul.lo.s32 	%r493, %r331, %r482;
$L__BB710_34:
	setp.lt.s32 	%p38, %r185, 2;
	@%p38 bra 	$L__BB710_36;
	shfl.sync.idx.b32	%r332|%p39, %r132, %r33, 6175, -1;
	mad.lo.s32 	%r493, %r332, %r478, %r493;
$L__BB710_36:
	setp.lt.s32 	%p40, %r185, 3;
	@%p40 bra 	$L__BB710_38;
	shfl.sync.idx.b32	%r333|%p41, %r132, %r34, 6175, -1;
	mad.lo.s32 	%r493, %r333, %r477, %r493;
$L__BB710_38:
	setp.lt.s32 	%p42, %r185, 4;
	@%p42 bra 	$L__BB710_40;
	shfl.sync.idx.b32	%r334|%p43, %r132, %r35, 6175, -1;
	mad.lo.s32 	%r493, %r334, %r476, %r493;
$L__BB710_40:
	setp.lt.s32 	%p44, %r185, 5;
	@%p44 bra 	$L__BB710_42;
	shfl.sync.idx.b32	%r335|%p45, %r132, %r36, 6175, -1;
	mad.lo.s32 	%r493, %r335, %r475, %r493;
$L__BB710_42:
	setp.lt.s32 	%p46, %r185, 6;
	@%p46 bra 	$L__BB710_44;
	shfl.sync.idx.b32	%r336|%p47, %r132, %r37, 6175, -1;
	mad.lo.s32 	%r493, %r336, %r474, %r493;
$L__BB710_44:
	setp.lt.s32 	%p48, %r185, 7;
	@%p48 bra 	$L__BB710_46;
	shfl.sync.idx.b32	%r337|%p49, %r132, %r38, 6175, -1;
	mad.lo.s32 	%r493, %r337, %r473, %r493;
$L__BB710_46:
	setp.lt.s32 	%p50, %r185, 8;
	@%p50 bra 	$L__BB710_64;
	shfl.sync.idx.b32	%r338|%p51, %r132, %r39, 6175, -1;
	mad.lo.s32 	%r493, %r338, %r472, %r493;
	bra.uni 	$L__BB710_64;
$L__BB710_48:
	setp.lt.s32 	%p28, %r185, 1;
	mov.b32 	%r493, 0;
	@%p28 bra 	$L__BB710_50;
	shl.b32 	%r306, %r17, 2;
	add.s32 	%r307, %r131, %r306;
	ld.shared.u32 	%r308, [%r307];
	mul.lo.s32 	%r493, %r308, %r482;
$L__BB710_50:
	@%p19 bra 	$L__BB710_52;
	shl.b32 	%r309, %r25, 2;
	add.s32 	%r310, %r131, %r309;
	ld.shared.u32 	%r311, [%r310];
	mad.lo.s32 	%r493, %r311, %r478, %r493;
$L__BB710_52:
	@%p20 bra 	$L__BB710_54;
	shl.b32 	%r312, %r26, 2;
	add.s32 	%r313, %r131, %r312;
	ld.shared.u32 	%r314, [%r313];
	mad.lo.s32 	%r493, %r314, %r477, %r493;
$L__BB710_54:
	@%p21 bra 	$L__BB710_56;
	shl.b32 	%r315, %r27, 2;
	add.s32 	%r316, %r131, %r315;
	ld.shared.u32 	%r317, [%r316];
	mad.lo.s32 	%r493, %r317, %r476, %r493;
$L__BB710_56:
	@%p22 bra 	$L__BB710_58;
	shl.b32 	%r318, %r28, 2;
	add.s32 	%r319, %r131, %r318;
	ld.shared.u32 	%r320, [%r319];
	mad.lo.s32 	%r493, %r320, %r475, %r493;
$L__BB710_58:
	@%p23 bra 	$L__BB710_60;
	shl.b32 	%r321, %r29, 2;
	add.s32 	%r322, %r131, %r321;
	ld.shared.u32 	%r323, [%r322];
	mad.lo.s32 	%r493, %r323, %r474, %r493;
$L__BB710_60:
	@%p24 bra 	$L__BB710_62;
	shl.b32 	%r324, %r30, 2;
	add.s32 	%r325, %r131, %r324;
	ld.shared.u32 	%r326, [%r325];
	mad.lo.s32 	%r493, %r326, %r473, %r493;
$L__BB710_62:
	setp.lt.s32 	%p35, %r185, 8;
	@%p35 bra 	$L__BB710_64;
	shl.b32 	%r327, %r31, 2;
	add.s32 	%r328, %r131, %r327;
	ld.shared.u32 	%r329, [%r328];
	mad.lo.s32 	%r493, %r329, %r472, %r493;
$L__BB710_64:
	add.s32 	%r339, %r490, %r112;
	mul.wide.s32 	%rd25, %r339, 4;
	add.s64 	%rd26, %rd2, %rd25;
	ld.local.u32 	%r340, [%rd26];
	add.s32 	%r341, %r340, %r493;
	st.local.u32 	[%rd26], %r341;
	add.s32 	%r491, %r491, %r8;
	add.s32 	%r490, %r490, 1;
	setp.lt.s32 	%p52, %r491, %r18;
	@%p52 bra 	$L__BB710_31;
$L__BB710_65:
	add.s32 	%r481, %r481, %r7;
	add.s32 	%r480, %r480, 1;
	setp.lt.s32 	%p53, %r481, %r6;
	@%p53 bra 	$L__BB710_13;
	ld.local.v4.u32 	{%r463, %r462, %r461, %r460}, [%rd2];
	ld.local.v4.u32 	{%r459, %r458, %r457, %r456}, [%rd2+16];
	ld.local.v4.u32 	{%r455, %r454, %r453, %r452}, [%rd2+32];
	ld.local.v4.u32 	{%r451, %r450, %r449, %r448}, [%rd2+48];
$L__BB710_67:
	bar.sync 	0;
	add.s32 	%r343, %r56, %r1;
	mul.wide.s32 	%rd27, %r343, 4;
	add.s64 	%rd28, %rd4, %rd27;
	st.global.u32 	[%rd28], %r463;
	rem.s32 	%r344, 1, %r9;
	add.s32 	%r345, %r343, %r40;
	mad.lo.s32 	%r346, %r342, %r344, %r345;
	mul.wide.s32 	%rd29, %r346, 4;
	add.s64 	%rd30, %rd4, %rd29;
	st.global.u32 	[%rd30], %r462;
	div.s32 	%r347, 2, %r9;
	shl.b32 	%r348, %r347, 7;
	mul.lo.s32 	%r349, %r347, %r9;
	sub.s32 	%r350, 2, %r349;
	add.s32 	%r351, %r343, %r348;
	mad.lo.s32 	%r352, %r342, %r350, %r351;
	mul.wide.s32 	%rd31, %r352, 4;
	add.s64 	%rd32, %rd4, %rd31;
	st.global.u32 	[%rd32], %r461;
	div.s32 	%r353, 3, %r9;
	shl.b32 	%r354, %r353, 7;
	mul.lo.s32 	%r355, %r353, %r9;
	sub.s32 	%r356, 3, %r355;
	add.s32 	%r357, %r343, %r354;
	mad.lo.s32 	%r358, %r342, %r356, %r357;
	mul.wide.s32 	%rd33, %r358, 4;
	add.s64 	%rd34, %rd4, %rd33;
	st.global.u32 	[%rd34], %r460;
	div.s32 	%r359, 4, %r9;
	shl.b32 	%r360, %r359, 7;
	mul.lo.s32 	%r361, %r359, %r9;
	sub.s32 	%r362, 4, %r361;
	add.s32 	%r363, %r343, %r360;
	mad.lo.s32 	%r364, %r342, %r362, %r363;
	mul.wide.s32 	%rd35, %r364, 4;
	add.s64 	%rd36, %rd4, %rd35;
	st.global.u32 	[%rd36], %r459;
	div.s32 	%r365, 5, %r9;
	shl.b32 	%r366, %r365, 7;
	mul.lo.s32 	%r367, %r365, %r9;
	sub.s32 	%r368, 5, %r367;
	add.s32 	%r369, %r343, %r366;
	mad.lo.s32 	%r370, %r342, %r368, %r369;
	mul.wide.s32 	%rd37, %r370, 4;
	add.s64 	%rd38, %rd4, %rd37;
	st.global.u32 	[%rd38], %r458;
	div.s32 	%r371, 6, %r9;
	shl.b32 	%r372, %r371, 7;
	mul.lo.s32 	%r373, %r371, %r9;
	sub.s32 	%r374, 6, %r373;
	add.s32 	%r375, %r343, %r372;
	mad.lo.s32 	%r376, %r342, %r374, %r375;
	mul.wide.s32 	%rd39, %r376, 4;
	add.s64 	%rd40, %rd4, %rd39;
	st.global.u32 	[%rd40], %r457;
	div.s32 	%r377, 7, %r9;
	shl.b32 	%r378, %r377, 7;
	mul.lo.s32 	%r379, %r377, %r9;
	sub.s32 	%r380, 7, %r379;
	add.s32 	%r381, %r343, %r378;
	mad.lo.s32 	%r382, %r342, %r380, %r381;
	mul.wide.s32 	%rd41, %r382, 4;
	add.s64 	%rd42, %rd4, %rd41;
	st.global.u32 	[%rd42], %r456;
	div.s32 	%r383, 8, %r9;
	shl.b32 	%r384, %r383, 7;
	mul.lo.s32 	%r385, %r383, %r9;
	sub.s32 	%r386, 8, %r385;
	add.s32 	%r387, %r343, %r384;
	mad.lo.s32 	%r388, %r342, %r386, %r387;
	mul.wide.s32 	%rd43, %r388, 4;
	add.s64 	%rd44, %rd4, %rd43;
	st.global.u32 	[%rd44], %r455;
	div.s32 	%r389, 9, %r9;
	shl.b32 	%r390, %r389, 7;
	mul.lo.s32 	%r391, %r389, %r9;
	sub.s32 	%r392, 9, %r391;
	add.s32 	%r393, %r343, %r390;
	mad.lo.s32 	%r394, %r342, %r392, %r393;
	mul.wide.s32 	%rd45, %r394, 4;
	add.s64 	%rd46, %rd4, %rd45;
	st.global.u32 	[%rd46], %r454;
	div.s32 	%r395, 10, %r9;
	shl.b32 	%r396, %r395, 7;
	mul.lo.s32 	%r397, %r395, %r9;
	sub.s32 	%r398, 10, %r397;
	add.s32 	%r399, %r343, %r396;
	mad.lo.s32 	%r400, %r342, %r398, %r399;
	mul.wide.s32 	%rd47, %r400, 4;
	add.s64 	%rd48, %rd4, %rd47;
	st.global.u32 	[%rd48], %r453;
	div.s32 	%r401, 11, %r9;
	shl.b32 	%r402, %r401, 7;
	mul.lo.s32 	%r403, %r401, %r9;
	sub.s32 	%r404, 11, %r403;
	add.s32 	%r405, %r343, %r402;
	mad.lo.s32 	%r406, %r342, %r404, %r405;
	mul.wide.s32 	%rd49, %r406, 4;
	add.s64 	%rd50, %rd4, %rd49;
	st.global.u32 	[%rd50], %r452;
	div.s32 	%r407, 12, %r9;
	shl.b32 	%r408, %r407, 7;
	mul.lo.s32 	%r409, %r407, %r9;
	sub.s32 	%r410, 12, %r409;
	add.s32 	%r411, %r343, %r408;
	mad.lo.s32 	%r412, %r342, %r410, %r411;
	mul.wide.s32 	%rd51, %r412, 4;
	add.s64 	%rd52, %rd4, %rd51;
	st.global.u32 	[%rd52], %r451;
	div.s32 	%r413, 13, %r9;
	shl.b32 	%r414, %r413, 7;
	mul.lo.s32 	%r415, %r413, %r9;
	sub.s32 	%r416, 13, %r415;
	add.s32 	%r417, %r343, %r414;
	mad.lo.s32 	%r418, %r342, %r416, %r417;
	mul.wide.s32 	%rd53, %r418, 4;
	add.s64 	%rd54, %rd4, %rd53;
	st.global.u32 	[%rd54], %r450;
	div.s32 	%r419, 14, %r9;
	shl.b32 	%r420, %r419, 7;
	mul.lo.s32 	%r421, %r419, %r9;
	sub.s32 	%r422, 14, %r421;
	add.s32 	%r423, %r343, %r420;
	mad.lo.s32 	%r424, %r342, %r422, %r423;
	mul.wide.s32 	%rd55, %r424, 4;
	add.s64 	%rd56, %rd4, %rd55;
	st.global.u32 	[%rd56], %r449;
	div.s32 	%r425, 15, %r9;
	shl.b32 	%r426, %r425, 7;
	mul.lo.s32 	%r427, %r425, %r9;
	sub.s32 	%r428, 15, %r427;
	add.s32 	%r429, %r343, %r426;
	mad.lo.s32 	%r430, %r342, %r428, %r429;
	mul.wide.s32 	%rd57, %r430, 4;
	add.s64 	%rd58, %rd4, %rd57;
	st.global.u32 	[%rd58], %r448;
	add.s32 	%r440, %r440, %r13;
	setp.lt.u32 	%p54, %r440, %r14;
	@%p54 bra 	$L__BB710_5;
$L__BB710_68:
	ret;

}
	// .globl	_Z9cuda_gemmIiLi128ELi4ELi1ELi2048ELi8ELi8ELi64ELi1ELi1EEviiiPT_S1_S1_iii
.visible .entry _Z9cuda_gemmIiLi128ELi4ELi1ELi2048ELi8ELi8ELi64ELi1ELi1EEviiiPT_S1_S1_iii(
	.param .u32 _Z9cuda_gemmIiLi128ELi4ELi1ELi2048ELi8ELi8ELi64ELi1ELi1EEviiiPT_S1_S1_iii_param_0,
	.param .u32 _Z9cuda_gemmIiLi128ELi4ELi1ELi2048ELi8ELi8ELi64ELi1ELi1EEviiiPT_S1_S1_iii_param_1,
	.param .u32 _Z9cuda_gemmIiLi128ELi4ELi1ELi2048ELi8ELi8ELi64ELi1ELi1EEviiiPT_S1_S1_iii_param_2,
	.param .u64 .ptr .align 1 _Z9cuda_gemmIiLi128ELi4ELi1ELi2048ELi8ELi8ELi64ELi1ELi1EEviiiPT_S1_S1_iii_param_3,
	.param .u64 .ptr .align 1 _Z9cuda_gemmIiLi128ELi4ELi1ELi2048ELi8ELi8ELi64ELi1ELi1EEviiiPT_S1_S1_iii_param_4,
	.param .u64 .ptr .align 1 _Z9cuda_gemmIiLi128ELi4ELi1ELi2048ELi8ELi8ELi64ELi1ELi1EEviiiPT_S1_S1_iii_param_5,
	.param .u32 _Z9cuda_gemmIiLi128ELi4ELi1ELi2048ELi8ELi8ELi64ELi1ELi1EEviiiPT_S1_S1_iii_param_6,
	.param .u32 _Z9cuda_gemmIiLi128ELi4ELi1ELi2048ELi8ELi8ELi64ELi1ELi1EEviiiPT_S1_S1_iii_param_7,
	.param .u32 _Z9cuda_gemmIiLi128ELi4ELi1ELi2048ELi8ELi8ELi64ELi1ELi1EEviiiPT_S1_S1_iii_param_8
)
.maxntid 128
{
	.reg .pred 	%p<141>;
	.reg .b16 	%rs<5>;
	.reg .b32 	%r<476>;
	.reg .b64 	%rd<33>;
	// demoted variable
	.shared .align 128 .b8 _ZZ9cuda_gemmIiLi128ELi4ELi1ELi2048ELi8ELi8ELi64ELi1ELi1EEviiiPT_S1_S1_iiiE11kron_fac_sh[288];
	// demoted variable
	.shared .align 128 .b8 _ZZ9cuda_gemmIiLi128ELi4ELi1ELi2048ELi8ELi8ELi64ELi1ELi1EEviiiPT_S1_S1_iiiE3Ash[8192];
	ld.param.u64 	%rd5, [_Z9cuda_gemmIiLi128ELi4ELi1ELi2048ELi8ELi8ELi64ELi1ELi1EEviiiPT_S1_S1_iii_param_3];
	ld.param.u64 	%rd6, [_Z9cuda_gemmIiLi128ELi4ELi1ELi2048ELi8ELi8ELi64ELi1ELi1EEviiiPT_S1_S1_iii_param_4];
	ld.param.u64 	%rd4, [_Z9cuda_gemmIiLi128ELi4ELi1ELi2048ELi8ELi8ELi64ELi1ELi1EEviiiPT_S1_S1_iii_param_5];
	cvta.to.global.u64 	%rd1, %rd6;
	cvta.to.global.u64 	%rd2, %rd5;
	mov.u32 	%r1, %tid.x;
	setp.gt.u32 	%p1, %r1, 63;
	@%p1 bra 	$L__BB711_7;
	mov.u32 	%r2, %ntid.x;
	add.s32 	%r64, %r1, %r2;
	max.u32 	%r65, %r64, 64;
	setp.lt.u32 	%p2, %r64, 64;
	selp.u32 	%r66, 1, 0, %p2;
	add.s32 	%r67, %r64, %r66;
	sub.s32 	%r68, %r65, %r67;
	div.u32 	%r69, %r68, %r2;
	add.s32 	%r3, %r69, %r66;
	and.b32  	%r70, %r3, 3;
	setp.eq.s32 	%p3, %r70, 3;
	mov.u32 	%r466, %r1;
	@%p3 bra 	$L__BB711_4;
	add.s32 	%r72, %r3, 1;
	and.b32  	%r4, %r72, 3;
	mov.b32 	%r465, 0;
	mov.u32 	%r466, %r1;
$L__BB711_3:
	.pragma "nounroll";
	mul.wide.u32 	%rd7, %r466, 4;
	add.s64 	%rd8, %rd1, %rd7;
	ld.global.u32 	%r73, [%rd8];
	and.b32  	%r74, %r466, 7;
	mov.u32 	%r75, _ZZ9cuda_gemmIiLi128ELi4ELi1ELi2048ELi8ELi8ELi64ELi1ELi1EEviiiPT_S1_S1_iiiE11kron_fac_sh;
	mad.lo.s32 	%r76, %r74, 36, %r75;
	shr.u32 	%r77, %r466, 1;
	and.b32  	%r78, %r77, 2147483644;
	add.s32 	%r79, %r76, %r78;
	st.shared.u32 	[%r79], %r73;
	add.s32 	%r466, %r466, %r2;
	add.s32 	%r465, %r465, 1;
	setp.ne.s32 	%p4, %r465, %r4;
	@%p4 bra 	$L__BB711_3;
$L__BB711_4:
	setp.lt.u32 	%p5, %r3, 3;
	@%p5 bra 	$L__BB711_7;
	mov.u32 	%r82, _ZZ9cuda_gemmIiLi128ELi4ELi1ELi2048ELi8ELi8ELi64ELi1ELi1EEviiiPT_S1_S1_iiiE11kron_fac_sh;
$L__BB711_6:
	mul.wide.u32 	%rd9, %r466, 4;
	add.s64 	%rd10, %rd1, %rd9;
	ld.global.u32 	%r80, [%rd10];
	and.b32  	%r81, %r466, 7;
	mad.lo.s32 	%r83, %r81, 36, %r82;
	shr.u32 	%r84, %r466, 1;
	and.b32  	%r85, %r84, 2147483644;
	add.s32 	%r86, %r83, %r85;
	st.shared.u32 	[%r86], %r80;
	add.s32 	%r87, %r466, %r2;
	mul.wide.u32 	%rd11, %r87, 4;
	add.s64 	%rd12, %rd1, %rd11;
	ld.global.u32 	%r88, [%rd12];
	and.b32  	%r89, %r87, 7;
	mad.lo.s32 	%r90, %r89, 36, %r82;
	shr.u32 	%r91, %r87, 1;
	and.b32  	%r92, %r91, 2147483644;
	add.s32 	%r93, %r90, %r92;
	st.shared.u32 	[%r93], %r88;
	add.s32 	%r94, %r87, %r2;
	mul.wide.u32 	%rd13, %r94, 4;
	add.s64 	%rd14, %rd1, %rd13;
	ld.global.u32 	%r95, [%rd14];
	and.b32  	%r96, %r94, 7;
	mad.lo.s32 	%r97, %r96, 36, %r82;
	shr.u32 	%r98, %r94, 1;
	and.b32  	%r99, %r98, 2147483644;
	add.s32 	%r100, %r97, %r99;
	st.shared.u32 	[%r100], %r95;
	add.s32 	%r101, %r94, %r2;
	mul.wide.u32 	%rd15, %r101, 4;
	add.s64 	%rd16, %rd1, %rd15;
	ld.global.u32 	%r102, [%rd16];
	and.b32  	%r103, %r101, 7;
	mad.lo.s32 	%r104, %r103, 36, %r82;
	shr.u32 	%r105, %r101, 1;
	and.b32  	%r106, %r105, 2147483644;
	add.s32 	%r107, %r104, %r106;
	st.shared.u32 	[%r107], %r102;
	add.s32 	%r466, %r101, %r2;
	setp.lt.u32 	%p6, %r466, 64;
	@%p6 bra 	$L__BB711_6;
$L__BB711_7:
	mov.u32 	%r468, %ctaid.y;
	mov.u32 	%r13, %nctaid.y;
	shl.b32 	%r14, %r13, 2;
	setp.ge.u32 	%p7, %r468, %r14;
	@%p7 bra 	$L__BB711_16;
	shl.b32 	%r15, %r1, 2;
	mov.u32 	%r108, %ntid.x;
	shl.b32 	%r16, %r108, 2;
	and.b32  	%r17, %r1, 7;
	xor.b32  	%r109, %r15, 2047;
	sub.s32 	%r110, %r109, %r16;
	cvt.u16.u32 	%rs2, %r110;
	cvt.u16.u32 	%rs3, %r16;
	div.u16 	%rs4, %rs2, %rs3;
	and.b16  	%rs1, %rs4, 3;
	shl.b32 	%r111, %r1, 4;
	mov.u32 	%r112, _ZZ9cuda_gemmIiLi128ELi4ELi1ELi2048ELi8ELi8ELi64ELi1ELi1EEviiiPT_S1_S1_iiiE3Ash;
	add.s32 	%r18, %r112, %r111;
	add.s32 	%r19, %r15, %r16;
	shl.b32 	%r37, %r108, 4;
	add.s32 	%r20, %r18, %r37;
	add.s32 	%r21, %r19, %r16;
	shl.b32 	%r113, %r1, 3;
	or.b32  	%r114, %r113, %r17;
	shl.b32 	%r115, %r114, 2;
	add.s32 	%r22, %r112, %r115;
	add.s32 	%r116, %r1, 1;
	and.b32  	%r23, %r116, 7;
	or.b32  	%r117, %r113, %r23;
	shl.b32 	%r118, %r117, 2;
	add.s32 	%r24, %r112, %r118;
	add.s32 	%r119, %r1, 2;
	and.b32  	%r25, %r119, 7;
	or.b32  	%r120, %r113, %r25;
	shl.b32 	%r121, %r120, 2;
	add.s32 	%r26, %r112, %r121;
	add.s32 	%r122, %r1, 3;
	and.b32  	%r27, %r122, 7;
	or.b32  	%r123, %r113, %r27;
	shl.b32 	%r124, %r123, 2;
	add.s32 	%r28, %r112, %r124;
	xor.b32  	%r29, %r17, 4;
	or.b32  	%r125, %r113, %r29;
	shl.b32 	%r126, %r125, 2;
	add.s32 	%r30, %r112, %r126;
	add.s32 	%r127, %r1, 5;
	and.b32  	%r31, %r127, 7;
	add.s32 	%r128, %r1, 6;
	and.b32  	%r32, %r128, 7;
	or.b32  	%r129, %r113, %r32;
	shl.b32 	%r130, %r129, 2;
	add.s32 	%r33, %r112, %r130;
	add.s32 	%r131, %r1, -1;
	and.b32  	%r34, %r131, 7;
	or.b32  	%r132, %r113, %r34;
	shl.b32 	%r133, %r132, 2;
	add.s32 	%r35, %r112, %r133;
	mul.lo.s32 	%r36, %r108, 12;
	shl.b32 	%r38, %r108, 3;
	mul.lo.s32 	%r39, %r108, 48;
	shl.b32 	%r40, %r108, 6;
	shl.b32 	%r41, %r108, 5;
	cvta.to.global.u64 	%rd3, %rd4;
$L__BB711_9:
	setp.eq.s16 	%p8, %rs1, 2;
	shl.b32 	%r43, %r468, 11;
	mov.u32 	%r469, %r15;
	@%p8 bra 	$L__BB711_13;
	setp.eq.s16 	%p9, %rs1, 3;
	add.s32 	%r134, %r43, %r15;
	mul.wide.s32 	%rd17, %r134, 4;
	add.s64 	%rd18, %rd2, %rd17;
	ld.global.v4.u32 	{%r135, %r136, %r137, %r138}, [%rd18];
	st.shared.v4.u32 	[%r18], {%r135, %r136, %r137, %r138};
	mov.u32 	%r469, %r19;
	@%p9 bra 	$L__BB711_13;
	setp.eq.s16 	%p10, %rs1, 0;
	add.s32 	%r139, %r43, %r19;
	mul.wide.s32 	%rd19, %r139, 4;
	add.s64 	%rd20, %rd2, %rd19;
	ld.global.v4.u32 	{%r140, %r141, %r142, %r143}, [%rd20];
	st.shared.v4.u32 	[%r20], {%r140, %r141, %r142, %r143};
	mov.u32 	%r469, %r21;
	@%p10 bra 	$L__BB711_13;
	add.s32 	%r469, %r21, %r16;
	add.s32 	%r144, %r43, %r21;
	mul.wide.s32 	%rd21, %r144, 4;
	add.s64 	%rd22, %rd2, %rd21;
	ld.global.v4.u32 	{%r145, %r146, %r147, %r148}, [%rd22];
	shl.b32 	%r149, %r16, 2;
	add.s32 	%r150, %r20, %r149;
	st.shared.v4.u32 	[%r150], {%r145, %r146, %r147, %r148};
$L__BB711_13:
	add.s32 	%r470, %r469, %r43;
	add.s32 	%r474, %r470, %r36;
	add.s32 	%r473, %r470, %r38;
	add.s32 	%r472, %r470, %r16;
	shl.b32 	%r151, %r469, 2;
	mov.u32 	%r152, _ZZ9cuda_gemmIiLi128ELi4ELi1ELi2048ELi8ELi8ELi64ELi1ELi1EEviiiPT_S1_S1_iiiE3Ash;
	add.s32 	%r471, %r152, %r151;
$L__BB711_14:
	mul.wide.s32 	%rd23, %r474, 4;
	add.s64 	%rd24, %rd2, %rd23;
	mul.wide.s32 	%rd25, %r473, 4;
	add.s64 	%rd26, %rd2, %rd25;
	mul.wide.s32 	%rd27, %r472, 4;
	add.s64 	%rd28, %rd2, %rd27;
	mul.wide.s32 	%rd29, %r470, 4;
	add.s64 	%rd30, %rd2, %rd29;
	ld.global.v4.u32 	{%r153, %r154, %r155, %r156}, [%rd30];
	st.shared.v4.u32 	[%r471], {%r153, %r154, %r155, %r156};
	add.s32 	%r157, %r469, %r16;
	ld.global.v4.u32 	{%r158, %r159, %r160, %r161}, [%rd28];
	add.s32 	%r162, %r471, %r37;
	st.shared.v4.u32 	[%r162], {%r158, %r159, %r160, %r161};
	add.s32 	%r163, %r157, %r16;
	ld.global.v4.u32 	{%r164, %r165, %r166, %r167}, [%rd26];
	add.s32 	%r168, %r471, %r41;
	st.shared.v4.u32 	[%r168], {%r164, %r165, %r166, %r167};
	add.s32 	%r169, %r163, %r16;
	ld.global.v4.u32 	{%r170, %r171, %r172, %r173}, [%rd24];
	add.s32 	%r174, %r471, %r39;
	st.shared.v4.u32 	[%r174], {%r170, %r171, %r172, %r173};
	add.s32 	%r469, %r169, %r16;
	add.s32 	%r474, %r474, %r37;
	add.s32 	%r473, %r473, %r37;
	add.s32 	%r472, %r472, %r37;
	add.s32 	%r471, %r471, %r40;
	add.s32 	%r470, %r470, %r37;
	setp.lt.u32 	%p11, %r469, 2048;
	@%p11 bra 	$L__BB711_14;
	bar.sync 	0;
	ld.shared.u32 	%r175, [%r22];
	ld.shared.u32 	%r176, [%r24];
	ld.shared.u32 	%r177, [%r26];
	ld.shared.u32 	%r178, [%r28];
	ld.shared.u32 	%r179, [%r30];
	shl.b32 	%r180, %r31, 2;
	shl.b32 	%r181, %r1, 5;
	or.b32  	%r182, %r181, %r180;
	mov.u32 	%r183, _ZZ9cuda_gemmIiLi128ELi4ELi1ELi2048ELi8ELi8ELi64ELi1ELi1EEviiiPT_S1_S1_iiiE3Ash;
	add.s32 	%r184, %r183, %r182;
	ld.shared.u32 	%r185, [%r184];
	ld.shared.u32 	%r186, [%r33];
	ld.shared.u32 	%r187, [%r35];
	shl.b32 	%r188, %r17, 2;
	mov.u32 	%r189, _ZZ9cuda_gemmIiLi128ELi4ELi1ELi2048ELi8ELi8ELi64ELi1ELi1EEviiiPT_S1_S1_iiiE11kron_fac_sh;
	add.s32 	%r190, %r189, %r188;
	ld.shared.u32 	%r191, [%r190];
	shfl.sync.idx.b32	%r192|%p12, %r191, %r17, 6175, -1;
	mul.lo.s32 	%r193, %r192, %r175;
	shfl.sync.idx.b32	%r194|%p13, %r191, %r23, 6175, -1;
	mad.lo.s32 	%r195, %r194, %r176, %r193;
	shfl.sync.idx.b32	%r196|%p14, %r191, %r25, 6175, -1;
	mad.lo.s32 	%r197, %r196, %r177, %r195;
	shfl.sync.idx.b32	%r198|%p15, %r191, %r27, 6175, -1;
	mad.lo.s32 	%r199, %r198, %r178, %r197;
	shfl.sync.idx.b32	%r200|%p16, %r191, %r29, 6175, -1;
	mad.lo.s32 	%r201, %r200, %r179, %r199;
	shfl.sync.idx.b32	%r202|%p17, %r191, %r31, 6175, -1;
	mad.lo.s32 	%r203, %r202, %r185, %r201;
	shfl.sync.idx.b32	%r204|%p18, %r191, %r32, 6175, -1;
	mad.lo.s32 	%r205, %r204, %r186, %r203;
	shfl.sync.idx.b32	%r206|%p19, %r191, %r34, 6175, -1;
	mad.lo.s32 	%r207, %r206, %r187, %r205;
	ld.shared.u32 	%r208, [%r190+36];
	shfl.sync.idx.b32	%r209|%p20, %r208, %r17, 6175, -1;
	mul.lo.s32 	%r210, %r209, %r175;
	shfl.sync.idx.b32	%r211|%p21, %r208, %r23, 6175, -1;
	mad.lo.s32 	%r212, %r211, %r176, %r210;
	shfl.sync.idx.b32	%r213|%p22, %r208, %r25, 6175, -1;
	mad.lo.s32 	%r214, %r213, %r177, %r212;
	shfl.sync.idx.b32	%r215|%p23, %r208, %r27, 6175, -1;
	mad.lo.s32 	%r216, %r215, %r178, %r214;
	shfl.sync.idx.b32	%r217|%p24, %r208, %r29, 6175, -1;
	mad.lo.s32 	%r218, %r217, %r179, %r216;
	shfl.sync.idx.b32	%r219|%p25, %r208, %r31, 6175, -1;
	mad.lo.s32 	%r220, %r219, %r185, %r218;
	shfl.sync.idx.b32	%r221|%p26, %r208, %r32, 6175, -1;
	mad.lo.s32 	%r222, %r221, %r186, %r220;
	shfl.sync.idx.b32	%r223|%p27, %r208, %r34, 6175, -1;
	mad.lo.s32 	%r224, %r223, %r187, %r222;
	ld.shared.u32 	%r225, [%r190+72];
	shfl.sync.idx.b32	%r226|%p28, %r225, %r17, 6175, -1;
	mul.lo.s32 	%r227, %r226, %r175;
	shfl.sync.idx.b32	%r228|%p29, %r225, %r23, 6175, -1;
	mad.lo.s32 	%r229, %r228, %r176, %r227;
	shfl.sync.idx.b32	%r230|%p30, %r225, %r25, 6175, -1;
	mad.lo.s32 	%r231, %r230, %r177, %r229;
	shfl.sync.idx.b32	%r232|%p31, %r225, %r27, 6175, -1;
	mad.lo.s32 	%r233, %r232, %r178, %r231;
	shfl.sync.idx.b32	%r234|%p32, %r225, %r29, 6175, -1;
	mad.lo.s32 	%r235, %r234, %r179, %r233;
	shfl.sync.idx.b32	%r236|%p33, %r225, %r31, 6175, -1;
	mad.lo.s32 	%r237, %r236, %r185, %r235;
	shfl.sync.idx.b32	%r238|%p34, %r225, %r32, 6175, -1;
	mad.lo.s32 	%r239, %r238, %r186, %r237;
	shfl.sync.idx.b32	%r240|%p35, %r225, %r34, 6175, -1;
	mad.lo.s32 	%r241, %r240, %r187, %r239;
	ld.shared.u32 	%r242, [%r190+108];
	shfl.sync.idx.b32	%r243|%p36, %r242, %r17, 6175, -1;
	mul.lo.s32 	%r244, %r243, %r175;
	shfl.sync.idx.b32	%r245|%p37, %r242, %r23, 6175, -1;
	mad.lo.s32 	%r246, %r245, %r176, %r244;
	shfl.sync.idx.b32	%r247|%p38, %r242, %r25, 6175, -1;
	mad.lo.s32 	%r248, %r247, %r177, %r246;
	shfl.sync.idx.b32	%r249|%p39, %r242, %r27, 6175, -1;
	mad.lo.s32 	%r250, %r249, %r178, %r248;
	shfl.sync.idx.b32	%r251|%p40, %r242, %r29, 6175, -1;
	mad.lo.s32 	%r252, %r251, %r179, %r250;
	shfl.sync.idx.b32	%r253|%p41, %r242, %r31, 6175, -1;
	mad.lo.s32 	%r254, %r253, %r185, %r252;
	shfl.sync.idx.b32	%r255|%p42, %r242, %r32, 6175, -1;
	mad.lo.s32 	%r256, %r255, %r186, %r254;
	shfl.sync.idx.b32	%r257|%p43, %r242, %r34, 6175, -1;
	mad.lo.s32 	%r258, %r257, %r187, %r256;
	ld.shared.u32 	%r259, [%r190+144];
	shfl.sync.idx.b32	%r260|%p44, %r259, %r17, 6175, -1;
	mul.lo.s32 	%r261, %r260, %r175;
	shfl.sync.idx.b32	%r262|%p45, %r259, %r23, 6175, -1;
	mad.lo.s32 	%r263, %r262, %r176, %r261;
	shfl.sync.idx.b32	%r264|%p46, %r259, %r25, 6175, -1;
	mad.lo.s32 	%r265, %r264, %r177, %r263;
	shfl.sync.idx.b32	%r266|%p47, %r259, %r27, 6175, -1;
	mad.lo.s32 	%r267, %r266, %r178, %r265;
	shfl.sync.idx.b32	%r268|%p48, %r259, %r29, 6175, -1;
	mad.lo.s32 	%r269, %r268, %r179, %r267;
	shfl.sync.idx.b32	%r270|%p49, %r259, %r31, 6175, -1;
	mad.lo.s32 	%r271, %r270, %r185, %r269;
	shfl.sync.idx.b32	%r272|%p50, %r259, %r32, 6175, -1;
	mad.lo.s32 	%r273, %r272, %r186, %r271;
	shfl.sync.idx.b32	%r274|%p51, %r259, %r34, 6175, -1;
	mad.lo.s32 	%r275, %r274, %r187, %r273;
	ld.shared.u32 	%r276, [%r190+180];
	shfl.sync.idx.b32	%r277|%p52, %r276, %r17, 6175, -1;
	mul.lo.s32 	%r278, %r277, %r175;
	shfl.sync.idx.b32	%r279|%p53, %r276, %r23, 6175, -1;
	mad.lo.s32 	%r280, %r279, %r176, %r278;
	shfl.sync.idx.b32	%r281|%p54, %r276, %r25, 6175, -1;
	mad.lo.s32 	%r282, %r281, %r177, %r280;
	shfl.sync.idx.b32	%r283|%p55, %r276, %r27, 6175, -1;
	mad.lo.s32 	%r284, %r283, %r178, %r282;
	shfl.sync.idx.b32	%r285|%p56, %r276, %r29, 6175, -1;
	mad.lo.s32 	%r286, %r285, %r179, %r284;
	shfl.sync.idx.b32	%r287|%p57, %r276, %r31, 6175, -1;
	mad.lo.s32 	%r288, %r287, %r185, %r286;
	shfl.sync.idx.b32	%r289|%p58, %r276, %r32, 6175, -1;
	mad.lo.s32 	%r290, %r289, %r186, %r288;
	shfl.sync.idx.b32	%r291|%p59, %r276, %r34, 6175, -1;
	mad.lo.s32 	%r292, %r291, %r187, %r290;
	ld.shared.u32 	%r293, [%r190+216];
	shfl.sync.idx.b32	%r294|%p60, %r293, %r17, 6175, -1;
	mul.lo.s32 	%r295, %r294, %r175;
	shfl.sync.idx.b32	%r296|%p61, %r293, %r23, 6175, -1;
	mad.lo.s32 	%r297, %r296, %r176, %r295;
	shfl.sync.idx.b32	%r298|%p62, %r293, %r25, 6175, -1;
	mad.lo.s32 	%r299, %r298, %r177, %r297;
	shfl.sync.idx.b32	%r300|%p63, %r293, %r27, 6175, -1;
	mad.lo.s32 	%r301, %r300, %r178, %r299;
	shfl.sync.idx.b32	%r302|%p64, %r293, %r29, 6175, -1;
	mad.lo.s32 	%r303, %r302, %r179, %r301;
	shfl.sync.idx.b32	%r304|%p65, %r293, %r31, 6175, -1;
	mad.lo.s32 	%r305, %r304, %r185, %r303;
	shfl.sync.idx.b32	%r306|%p66, %r293, %r32, 6175, -1;
	mad.lo.s32 	%r307, %r306, %r186, %r305;
	shfl.sync.idx.b32	%r308|%p67, %r293, %r34, 6175, -1;
	mad.lo.s32 	%r309, %r308, %r187, %r307;
	ld.shared.u32 	%r310, [%r190+252];
	shfl.sync.idx.b32	%r311|%p68, %r310, %r17, 6175, -1;
	mul.lo.s32 	%r312, %r311, %r175;
	shfl.sync.idx.b32	%r313|%p69, %r310, %r23, 6175, -1;
	mad.lo.s32 	%r314, %r313, %r176, %r312;
	shfl.sync.idx.b32	%r315|%p70, %r310, %r25, 6175, -1;
	mad.lo.s32 	%r316, %r315, %r177, %r314;
	shfl.sync.idx.b32	%r317|%p71, %r310, %r27, 6175, -1;
	mad.lo.s32 	%r318, %r317, %r178, %r316;
	shfl.sync.idx.b32	%r319|%p72, %r310, %r29, 6175, -1;
	mad.lo.s32 	%r320, %r319, %r179, %r318;
	shfl.sync.idx.b32	%r321|%p73, %r310, %r31, 6175, -1;
	mad.lo.s32 	%r322, %r321, %r185, %r320;
	shfl.sync.idx.b32	%r323|%p74, %r310, %r32, 6175, -1;
	mad.lo.s32 	%r324, %r323, %r186, %r322;
	shfl.sync.idx.b32	%r325|%p75, %r310, %r34, 6175, -1;
	mad.lo.s32 	%r326, %r325, %r187, %r324;
	ld.shared.u32 	%r327, [%r22+4096];
	ld.shared.u32 	%r328, [%r24+4096];
	ld.shared.u32 	%r329, [%r26+4096];
	ld.shared.u32 	%r330, [%r28+4096];
	ld.shared.u32 	%r331, [%r30+4096];
	ld.shared.u32 	%r332, [%r184+4096];
	ld.shared.u32 	%r333, [%r33+4096];
	ld.shared.u32 	%r334, [%r35+4096];
	shfl.sync.idx.b32	%r335|%p76, %r191, %r17, 6175, -1;
	mul.lo.s32 	%r336, %r335, %r327;
	shfl.sync.idx.b32	%r337|%p77, %r191, %r23, 6175, -1;
	mad.lo.s32 	%r338, %r337, %r328, %r336;
	shfl.sync.idx.b32	%r339|%p78, %r191, %r25, 6175, -1;
	mad.lo.s32 	%r340, %r339, %r329, %r338;
	shfl.sync.idx.b32	%r341|%p79, %r191, %r27, 6175, -1;
	mad.lo.s32 	%r342, %r341, %r330, %r340;
	shfl.sync.idx.b32	%r343|%p80, %r191, %r29, 6175, -1;
	mad.lo.s32 	%r344, %r343, %r331, %r342;
	shfl.sync.idx.b32	%r345|%p81, %r191, %r31, 6175, -1;
	mad.lo.s32 	%r346, %r345, %r332, %r344;
	shfl.sync.idx.b32	%r347|%p82, %r191, %r32, 6175, -1;
	mad.lo.s32 	%r348, %r347, %r333, %r346;
	shfl.sync.idx.b32	%r349|%p83, %r191, %r34, 6175, -1;
	mad.lo.s32 	%r350, %r349, %r334, %r348;
	shfl.sync.idx.b32	%r351|%p84, %r208, %r17, 6175, -1;
	mul.lo.s32 	%r352, %r351, %r327;
	shfl.sync.idx.b32	%r353|%p85, %r208, %r23, 6175, -1;
	mad.lo.s32 	%r354, %r353, %r328, %r352;
	shfl.sync.idx.b32	%r355|%p86, %r208, %r25, 6175, -1;
	mad.lo.s32 	%r356, %r355, %r329, %r354;
	shfl.sync.idx.b32	%r357|%p87, %r208, %r27, 6175, -1;
	mad.lo.s32 	%r358, %r357, %r330, %r356;
	shfl.sync.idx.b32	%r359|%p88, %r208, %r29, 6175, -1;
	mad.lo.s32 	%r360, %r359, %r331, %r358;
	shfl.sync.idx.b32	%r361|%p89, %r208, %r31, 6175, -1;
	mad.lo.s32 	%r362, %r361, %r332, %r360;
	shfl.sync.idx.b32	%r363|%p90, %r208, %r32, 6175, -1;
	mad.lo.s32 	%r364, %r363, %r333, %r362;
	shfl.sync.idx.b32	%r365|%p91, %r208, %r34, 6175, -1;
	mad.lo.s32 	%r366, %r365, %r334, %r364;
	shfl.sync.idx.b32	%r367|%p92, %r225, %r17, 6175, -1;
	mul.lo.s32 	%r368, %r367, %r327;
	shfl.sync.idx.b32	%r369|%p93, %r225, %r23, 6175, -1;
	mad.lo.s32 	%r370, %r369, %r328, %r368;
	shfl.sync.idx.b32	%r371|%p94, %r225, %r25, 6175, -1;
	mad.lo.s32 	%r372, %r371, %r329, %r370;
	shfl.sync.idx.b32	%r373|%p95, %r225, %r27, 6175, -1;
	mad.lo.s32 	%r374, %r373, %r330, %r372;
	shfl.sync.idx.b32	%r375|%p96, %r225, %r29, 6175, -1;
	mad.lo.s32 	%r376, %r375, %r331, %r374;
	shfl.sync.idx.b32	%r377|%p97, %r225, %r31, 6175, -1;
	mad.lo.s32 	%r378, %r377, %r332, %r376;
	shfl.sync.idx.b32	%r379|%p98, %r225, %r32, 6175, -1;
	mad.lo.s32 	%r380, %r379, %r333, %r378;
	shfl.sync.idx.b32	%r381|%p99, %r225, %r34, 6175, -1;
	mad.lo.s32 	%r382, %r381, %r334, %r380;
	shfl.sync.idx.b32	%r383|%p100, %r242, %r17, 6175, -1;
	mul.lo.s32 	%r384, %r383, %r327;
	shfl.sync.idx.b32	%r385|%p101, %r242, %r23, 6175, -1;
	mad.lo.s32 	%r386, %r385, %r328, %r384;
	shfl.sync.idx.b32	%r387|%p102, %r242, %r25, 6175, -1;
	mad.lo.s32 	%r388, %r387, %r329, %r386;
	shfl.sync.idx.b32	%r389|%p103, %r242, %r27, 6175, -1;
	mad.lo.s32 	%r390, %r389, %r330, %r388;
	shfl.sync.idx.b32	%r391|%p104, %r242, %r29, 6175, -1;
	mad.lo.s32 	%r392, %r391, %r331, %r390;
	shfl.sync.idx.b32	%r393|%p105, %r242, %r31, 6175, -1;
	mad.lo.s32 	%r394, %r393, %r332, %r392;
	shfl.sync.idx.b32	%r395|%p106, %r242, %r32, 6175, -1;
	mad.lo.s32 	%r396, %r395, %r333, %r394;
	shfl.sync.idx.b32	%r397|%p107, %r242, %r34, 6175, -1;
	mad.lo.s32 	%r398, %r397, %r334, %r396;
	shfl.sync.idx.b32	%r399|%p108, %r259, %r17, 6175, -1;
	mul.lo.s32 	%r400, %r399, %r327;
	shfl.sync.idx.b32	%r401|%p109, %r259, %r23, 6175, -1;
	mad.lo.s32 	%r402, %r401, %r328, %r400;
	shfl.sync.idx.b32	%r403|%p110, %r259, %r25, 6175, -1;
	mad.lo.s32 	%r404, %r403, %r329, %r402;
	shfl.sync.idx.b32	%r405|%p111, %r259, %r27, 6175, -1;
	mad.lo.s32 	%r406, %r405, %r330, %r404;
	shfl.sync.idx.b32	%r407|%p112, %r259, %r29, 6175, -1;
	mad.lo.s32 	%r408, %r407, %r331, %r406;
	shfl.sync.idx.b32	%r409|%p113, %r259, %r31, 6175, -1;
	mad.lo.s32 	%r410, %r409, %r332, %r408;
	shfl.sync.idx.b32	%r411|%p114, %r259, %r32, 6175, -1;
	mad.lo.s32 	%r412, %r411, %r333, %r410;
	shfl.sync.idx.b32	%r413|%p115, %r259, %r34, 6175, -1;
	mad.lo.s32 	%r414, %r413, %r334, %r412;
	shfl.sync.idx.b32	%r415|%p116, %r276, %r17, 6175, -1;
	mul.lo.s32 	%r416, %r415, %r327;
	shfl.sync.idx.b32	%r417|%p117, %r276, %r23, 6175, -1;
	mad.lo.s32 	%r418, %r417, %r328, %r416;
	shfl.sync.idx.b32	%r419|%p118, %r276, %r25, 6175, -1;
	mad.lo.s32 	%r420, %r419, %r329, %r418;
	shfl.sync.idx.b32	%r421|%p119, %r276, %r27, 6175, -1;
	mad.lo.s32 	%r422, %r421, %r330, %r420;
	shfl.sync.idx.b32	%r423|%p120, %r276, %r29, 6175, -1;
	mad.lo.s32 	%r424, %r423, %r331, %r422;
	shfl.sync.idx.b32	%r425|%p121, %r276, %r31, 6175, -1;
	mad.lo.s32 	%r426, %r425, %r332, %r424;
	shfl.sync.idx.b32	%r427|%p122, %r276, %r32, 6175, -1;
	mad.lo.s32 	%r428, %r427, %r333, %r426;
	shfl.sync.idx.b32	%r429|%p123, %r276, %r34, 6175, -1;
	mad.lo.s32 	%r430, %r429, %r334, %r428;
	shfl.sync.idx.b32	%r431|%p124, %r293, %r17, 6175, -1;
	mul.lo.s32 	%r432, %r431, %r327;
	shfl.sync.idx.b32	%r433|%p125, %r293, %r23, 6175, -1;
	mad.lo.s32 	%r434, %r433, %r328, %r432;
	shfl.sync.idx.b32	%r435|%p126, %r293, %r25, 6175, -1;
	mad.lo.s32 	%r436, %r435, %r329, %r434;
	shfl.sync.idx.b32	%r437|%p127, %r293, %r27, 6175, -1;
	mad.lo.s32 	%r438, %r437, %r330, %r436;
	shfl.sync.idx.b32	%r439|%p128, %r293, %r29, 6175, -1;
	mad.lo.s32 	%r440, %r439, %r331, %r438;
	shfl.sync.idx.b32	%r441|%p129, %r293, %r31, 6175, -1;
	mad.lo.s32 	%r442, %r441, %r332, %r440;
	shfl.sync.idx.b32	%r443|%p130, %r293, %r32, 6175, -1;
	mad.lo.s32 	%r444, %r443, %r333, %r442;
	shfl.sync.idx.b32	%r445|%p131, %r293, %r34, 6175, -1;
	mad.lo.s32 	%r446, %r445, %r334, %r444;
	shfl.sync.idx.b32	%r447|%p132, %r310, %r17, 6175, -1;
	mul.lo.s32 	%r448, %r447, %r327;
	shfl.sync.idx.b32	%r449|%p133, %r310, %r23, 6175, -1;
	mad.lo.s32 	%r450, %r449, %r328, %r448;
	shfl.sync.idx.b32	%r451|%p134, %r310, %r25, 6175, -1;
	mad.lo.s32 	%r452, %r451, %r329, %r450;
	shfl.sync.idx.b32	%r453|%p135, %r310, %r27, 6175, -1;
	mad.lo.s32 	%r454, %r453, %r330, %r452;
	shfl.sync.idx.b32	%r455|%p136, %r310, %r29, 6175, -1;
	mad.lo.s32 	%r456, %r455, %r331, %r454;
	shfl.sync.idx.b32	%r457|%p137, %r310, %r31, 6175, -1;
	mad.lo.s32 	%r458, %r457, %r332, %r456;
	shfl.sync.idx.b32	%r459|%p138, %r310, %r32, 6175, -1;
	mad.lo.s32 	%r460, %r459, %r333, %r458;
	shfl.sync.idx.b32	%r461|%p139, %r310, %r34, 6175, -1;
	mad.lo.s32 	%r462, %r461, %r334, %r460;
	bar.sync 	0;
	add.s32 	%r463, %r43, %r1;
	mul.wide.s32 	%rd31, %r463, 4;
	add.s64 	%rd32, %rd3, %rd31;
	st.global.u32 	[%rd32], %r207;
	st.global.u32 	[%rd32+1024], %r224;
	st.global.u32 	[%rd32+2048], %r241;
	st.global.u32 	[%rd32+3072], %r258;
	st.global.u32 	[%rd32+4096], %r275;
	st.global.u32 	[%rd32+5120], %r292;
	st.global.u32 	[%rd32+6144], %r309;
	st.global.u32 	[%rd32+7168], %r326;
	st.global.u32 	[%rd32+512], %r350;
	st.global.u32 	[%rd32+1536], %r366;
	st.global.u32 	[%rd32+2560], %r382;
	st.global.u32 	[%rd32+3584], %r398;
	st.global.u32 	[%rd32+4608], %r414;
	st.global.u32 	[%rd32+5632], %r430;
	st.global.u32 	[%rd32+6656], %r446;
	st.global.u32 	[%rd32+7680], %r462;
	add.s32 	%r468, %r468, %r13;
	setp.lt.u32 	%p140, %r468, %r14;
	@%p140 bra 	$L__BB711_9;
$L__BB711_16:
	ret;

}
	// .globl	_Z9cuda_gemmIiLi128ELi4ELi1ELi2048ELi16ELi16ELi64ELi0ELi0EEviiiPT_S1_S1_iii
.visible .entry _Z9cuda_gemmIiLi128ELi4ELi1ELi2048ELi16ELi16ELi64ELi0ELi0EEviiiPT_S1_S1_iii(
	.param .u32 _Z9cuda_gemmIiLi128ELi4ELi1ELi2048ELi16ELi16ELi64ELi0ELi0EEviiiPT_S1_S1_iii_param_0,
	.param .u32 _Z9cuda_gemmIiLi128ELi4ELi1ELi2048ELi16ELi16ELi64ELi0ELi0EEviiiPT_S1_S1_iii_param_1,
	.param .u32 _Z9cuda_gemmIiLi128ELi4ELi1ELi2048ELi16ELi16ELi64ELi0ELi0EEviiiPT_S1_S1_iii_param_2,
	.param .u64 .ptr .align 1 _Z9cuda_gemmIiLi128ELi4ELi1ELi2048ELi16ELi16ELi64ELi0ELi0EEviiiPT_S1_S1_iii_param_3,
	.param .u64 .ptr .align 1 _Z9cuda_gemmIiLi128ELi4ELi1ELi2048ELi16ELi16ELi64ELi0ELi0EEviiiPT_S1_S1_iii_param_4,
	.param .u64 .ptr .align 1 _Z9cuda_gemmIiLi128ELi4ELi1ELi2048ELi16ELi16ELi64ELi0ELi0EEviiiPT_S1_S1_iii_param_5,
	.param .u32 _Z9cuda_gemmIiLi128ELi4ELi1ELi2048ELi16ELi16ELi64ELi0ELi0EEviiiPT_S1_S1_iii_param_6,
	.param .u32 _Z9cuda_gemmIiLi128ELi4ELi1ELi2048ELi16ELi16ELi64ELi0ELi0EEviiiPT_S1_S1_iii_param_7,
	.param .u32 _Z9cuda_gemmIiLi128ELi4ELi1ELi2048ELi16ELi16ELi64ELi0ELi0EEviiiPT_S1_S1_iii_param_8
)
.maxntid 128
{
	.local .align 16 .b8 	__local_depot712[64];
	.reg .b64 	%SP;
	.reg .b64 	%SPL;
	.reg .pred 	%p<95>;
	.reg .b16 	%rs<8>;
	.reg .b32 	%r<749>;
	.reg .b64 	%rd<60>;
	// demoted variable
	.shared .align 128 .b8 _ZZ9cuda_gemmIiLi128ELi4ELi1ELi2048ELi16ELi16ELi64ELi0ELi0EEviiiPT_S1_S1_iiiE11kron_fac_sh[1088];
	// demoted variable
	.shared .align 128 .b8 _ZZ9cuda_gemmIiLi128ELi4ELi1ELi2048ELi16ELi16ELi64ELi0ELi0EEviiiPT_S1_S1_iiiE3Ash[8192];
	mov.u64 	%SPL, __local_depot712;
	ld.param.u64 	%rd6, [_Z9cuda_gemmIiLi128ELi4ELi1ELi2048ELi16ELi16ELi64ELi0ELi0EEviiiPT_S1_S1_iii_param_3];
	ld.param.u64 	%rd4, [_Z9cuda_gemmIiLi128ELi4ELi1ELi2048ELi16ELi16ELi64ELi0ELi0EEviiiPT_S1_S1_iii_param_4];
	ld.param.u32 	%r272, [_Z9cuda_gemmIiLi128ELi4ELi1ELi2048ELi16ELi16ELi64ELi0ELi0EEviiiPT_S1_S1_iii_param_6];
	ld.param.u32 	%r273, [_Z9cuda_gemmIiLi128ELi4ELi1ELi2048ELi16ELi16ELi64ELi0ELi0EEviiiPT_S1_S1_iii_param_7];
	cvta.to.global.u64 	%rd1, %rd6;
	add.u64 	%rd2, %SPL, 0;
	mov.u32 	%r1, %tid.x;
	mul.lo.s32 	%r2, %r273, %r272;
	setp.ge.u32 	%p1, %r1, %r2;
	@%p1 bra 	$L__BB712_3;
	mov.u32 	%r3, %ntid.x;
	cvta.to.global.u64 	%rd3, %rd4;
	mov.u32 	%r276, _ZZ9cuda_gemmIiLi128ELi4ELi1ELi2048ELi16ELi16ELi64ELi0ELi0EEviiiPT_S1_S1_iiiE11kron_fac_sh;
	mov.u32 	%r625, %r1;
$L__BB712_2:
	mul.wide.u32 	%rd8, %r625, 4;
	add.s64 	%rd9, %rd3, %rd8;
	ld.global.u32 	%r274, [%rd9];
	rem.u32 	%r275, %r625, %r272;
	mad.lo.s32 	%r277, %r275, 68, %r276;
	div.u32 	%r278, %r625, %r273;
	shl.b32 	%r279, %r278, 2;
	add.s32 	%r280, %r277, %r279;
	st.shared.u32 	[%r280], %r274;
	add.s32 	%r625, %r625, %r3;
	setp.lt.u32 	%p2, %r625, %r2;
	@%p2 bra 	$L__BB712_2;
$L__BB712_3:
	div.s32 	%r6, 2048, %r273;
	min.s32 	%r7, %r6, 128;
	cvt.u16.u32 	%rs3, %r7;
	div.s16 	%rs1, 128, %rs3;
	div.s16 	%rs4, 16, %rs1;
	cvt.s32.s16 	%r8, %rs4;
	div.u32 	%r10, %r1, %r7;
	mul.lo.s32 	%r281, %r10, %r7;
	sub.s32 	%r9, %r1, %r281;
	mov.u32 	%r642, %ctaid.y;
	mov.u32 	%r12, %nctaid.y;
	shl.b32 	%r282, %r12, 2;
	setp.ge.u32 	%p3, %r642, %r282;
	@%p3 bra 	$L__BB712_116;
	ld.param.u32 	%r623, [_Z9cuda_gemmIiLi128ELi4ELi1ELi2048ELi16ELi16ELi64ELi0ELi0EEviiiPT_S1_S1_iii_param_2];
	mov.u32 	%r284, %ctaid.x;
	shl.b32 	%r13, %r1, 2;
	shl.b32 	%r14, %r284, 11;
	mov.u32 	%r285, %ntid.x;
	shl.b32 	%r15, %r285, 2;
	and.b32  	%r16, %r9, 15;
	min.s32 	%r17, %r272, 16;
	and.b32  	%r18, %r1, 15;
	shr.s32 	%r286, %r623, 31;
	shr.u32 	%r287, %r286, 21;
	add.s32 	%r288, %r623, %r287;
	shr.s32 	%r19, %r288, 11;
	xor.b32  	%r289, %r13, 2047;
	sub.s32 	%r290, %r289, %r15;
	cvt.u16.u32 	%rs5, %r290;
	cvt.u16.u32 	%rs6, %r15;
	div.u16 	%rs7, %rs5, %rs6;
	and.b16  	%rs2, %rs7, 3;
	add.s32 	%r20, %r13, %r15;
	add.s32 	%r21, %r20, %r15;
	add.s32 	%r291, %r9, 1;
	and.b32  	%r22, %r291, 15;
	add.s32 	%r292, %r9, 2;
	and.b32  	%r23, %r292, 15;
	add.s32 	%r293, %r9, 3;
	and.b32  	%r24, %r293, 15;
	add.s32 	%r294, %r9, 4;
	and.b32  	%r25, %r294, 15;
	add.s32 	%r295, %r9, 5;
	and.b32  	%r26, %r295, 15;
	add.s32 	%r296, %r9, 6;
	and.b32  	%r27, %r296, 15;
	add.s32 	%r297, %r9, 7;
	and.b32  	%r28, %r297, 15;
	xor.b32  	%r29, %r16, 8;
	add.s32 	%r298, %r9, 9;
	and.b32  	%r30, %r298, 15;
	add.s32 	%r299, %r9, 10;
	and.b32  	%r31, %r299, 15;
	add.s32 	%r300, %r9, 11;
	and.b32  	%r32, %r300, 15;
	add.s32 	%r301, %r9, 12;
	and.b32  	%r33, %r301, 15;
	add.s32 	%r302, %r9, 13;
	and.b32  	%r34, %r302, 15;
	add.s32 	%r303, %r9, 14;
	and.b32  	%r35, %r303, 15;
	add.s32 	%r304, %r9, -1;
	and.b32  	%r36, %r304, 15;
	setp.lt.s32 	%p4, %r16, %r273;
	selp.b32 	%r305, 0, %r273, %p4;
	sub.s32 	%r37, %r16, %r305;
	add.s32 	%r306, %r16, 1;
	setp.lt.s32 	%p5, %r306, %r273;
	selp.b32 	%r307, 0, %r273, %p5;
	sub.s32 	%r38, %r306, %r307;
	add.s32 	%r308, %r16, 2;
	setp.lt.s32 	%p6, %r308, %r273;
	selp.b32 	%r309, 0, %r273, %p6;
	sub.s32 	%r39, %r308, %r309;
	add.s32 	%r310, %r16, 3;
	setp.lt.s32 	%p7, %r310, %r273;
	selp.b32 	%r311, 0, %r273, %p7;
	sub.s32 	%r40, %r310, %r311;
	add.s32 	%r312, %r16, 4;
	setp.lt.s32 	%p8, %r312, %r273;
	selp.b32 	%r313, 0, %r273, %p8;
	sub.s32 	%r41, %r312, %r313;
	add.s32 	%r314, %r16, 5;
	setp.lt.s32 	%p9, %r314, %r273;
	selp.b32 	%r315, 0, %r273, %p9;
	sub.s32 	%r42, %r314, %r315;
	add.s32 	%r316, %r16, 6;
	setp.lt.s32 	%p10, %r316, %r273;
	selp.b32 	%r317, 0, %r273, %p10;
	sub.s32 	%r43, %r316, %r317;
	add.s32 	%r318, %r16, 7;
	setp.lt.s32 	%p11, %r318, %r273;
	selp.b32 	%r319, 0, %r273, %p11;
	sub.s32 	%r44, %r318, %r319;
	add.s32 	%r320, %r16, 8;
	setp.lt.s32 	%p12, %r320, %r273;
	selp.b32 	%r321, 0, %r273, %p12;
	sub.s32 	%r45, %r320, %r321;
	add.s32 	%r322, %r16, 9;
	setp.lt.s32 	%p13, %r322, %r273;
	selp.b32 	%r323, 0, %r273, %p13;
	sub.s32 	%r46, %r322, %r323;
	add.s32 	%r324, %r16, 10;
	setp.lt.s32 	%p14, %r324, %r273;
	selp.b32 	%r325, 0, %r273, %p14;
	sub.s32 	%r47, %r324, %r325;
	add.s32 	%r326, %r16, 11;
	setp.lt.s32 	%p15, %r326, %r273;
	selp.b32 	%r327, 0, %r273, %p15;
	sub.s32 	%r48, %r326, %r327;
	add.s32 	%r328, %r16, 12;
	setp.lt.s32 	%p16, %r328, %r273;
	selp.b32 	%r329, 0, %r273, %p16;
	sub.s32 	%r49, %r328, %r329;
	add.s32 	%r330, %r16, 13;
	setp.lt.s32 	%p17, %r330, %r273;
	selp.b32 	%r331, 0, %r273, %p17;
	sub.s32 	%r50, %r330, %r331;
	add.s32 	%r332, %r16, 14;
	setp.lt.s32 	%p18, %r332, %r273;
	selp.b32 	%r333, 0, %r273, %p18;
	sub.s32 	%r51, %r332, %r333;
	add.s32 	%r334, %r16, 15;
	setp.lt.s32 	%p19, %r334, %r273;
	selp.b32 	%r335, 0, %r273, %p19;
	sub.s32 	%r52, %r334, %r335;
	shl.b32 	%r53, %r285, 4;
	mul.lo.s32 	%r54, %r285, 48;
	shl.b32 	%r55, %r285, 6;
	shl.b32 	%r56, %r285, 5;
	cvt.s32.s16 	%r57, %rs1;
	shl.b32 	%r453, %r18, 2;
$L__BB712_5:
	ld.param.u32 	%r624, [_Z9cuda_gemmIiLi128ELi4ELi1ELi2048ELi16ELi16ELi64ELi0ELi0EEviiiPT_S1_S1_iii_param_2];
	setp.eq.s16 	%p20, %rs2, 2;
	mov.b32 	%r336, 0;
	st.local.v4.u32 	[%rd2], {%r336, %r336, %r336, %r336};
	st.local.v4.u32 	[%rd2+16], {%r336, %r336, %r336, %r336};
	st.local.v4.u32 	[%rd2+32], {%r336, %r336, %r336, %r336};
	st.local.v4.u32 	[%rd2+48], {%r336, %r336, %r336, %r336};
	mul.lo.s32 	%r75, %r642, %r624;
	add.s32 	%r76, %r75, %r14;
	mov.u32 	%r643, %r13;
	@%p20 bra 	$L__BB712_9;
	setp.eq.s16 	%p21, %rs2, 3;
	add.s32 	%r337, %r76, %r13;
	mul.wide.s32 	%rd10, %r337, 4;
	add.s64 	%rd11, %rd1, %rd10;
	ld.global.v4.u32 	{%r338, %r339, %r340, %r341}, [%rd11];
	shl.b32 	%r342, %r13, 2;
	mov.u32 	%r343, _ZZ9cuda_gemmIiLi128ELi4ELi1ELi2048ELi16ELi16ELi64ELi0ELi0EEviiiPT_S1_S1_iiiE3Ash;
	add.s32 	%r77, %r343, %r342;
	st.shared.v4.u32 	[%r77], {%r338, %r339, %r340, %r341};
	mov.u32 	%r643, %r20;
	@%p21 bra 	$L__BB712_9;
	setp.eq.s16 	%p22, %rs2, 0;
	add.s32 	%r344, %r76, %r20;
	mul.wide.s32 	%rd12, %r344, 4;
	add.s64 	%rd13, %rd1, %rd12;
	ld.global.v4.u32 	{%r345, %r346, %r347, %r348}, [%rd13];
	shl.b32 	%r349, %r15, 2;
	add.s32 	%r78, %r77, %r349;
	st.shared.v4.u32 	[%r78], {%r345, %r346, %r347, %r348};
	mov.u32 	%r643, %r21;
	@%p22 bra 	$L__BB712_9;
	add.s32 	%r643, %r21, %r15;
	add.s32 	%r350, %r76, %r21;
	mul.wide.s32 	%rd14, %r350, 4;
	add.s64 	%rd15, %rd1, %rd14;
	ld.global.v4.u32 	{%r351, %r352, %r353, %r354}, [%rd15];
	add.s32 	%r356, %r78, %r349;
	st.shared.v4.u32 	[%r356], {%r351, %r352, %r353, %r354};
$L__BB712_9:
	mov.u32 	%r357, %ntid.x;
	add.s32 	%r358, %r14, %r643;
	add.s32 	%r644, %r358, %r75;
	mad.lo.s32 	%r648, %r357, 12, %r644;
	shl.b32 	%r359, %r357, 3;
	add.s32 	%r647, %r644, %r359;
	add.s32 	%r646, %r644, %r15;
	shl.b32 	%r360, %r643, 2;
	mov.u32 	%r361, _ZZ9cuda_gemmIiLi128ELi4ELi1ELi2048ELi16ELi16ELi64ELi0ELi0EEviiiPT_S1_S1_iiiE3Ash;
	add.s32 	%r645, %r361, %r360;
$L__BB712_10:
	mul.wide.s32 	%rd16, %r648, 4;
	add.s64 	%rd17, %rd1, %rd16;
	mul.wide.s32 	%rd18, %r647, 4;
	add.s64 	%rd19, %rd1, %rd18;
	mul.wide.s32 	%rd20, %r646, 4;
	add.s64 	%rd21, %rd1, %rd20;
	mul.wide.s32 	%rd22, %r644, 4;
	add.s64 	%rd23, %rd1, %rd22;
	ld.global.v4.u32 	{%r362, %r363, %r364, %r365}, [%rd23];
	st.shared.v4.u32 	[%r645], {%r362, %r363, %r364, %r365};
	add.s32 	%r366, %r643, %r15;
	ld.global.v4.u32 	{%r367, %r368, %r369, %r370}, [%rd21];
	add.s32 	%r371, %r645, %r53;
	st.shared.v4.u32 	[%r371], {%r367, %r368, %r369, %r370};
	add.s32 	%r372, %r366, %r15;
	ld.global.v4.u32 	{%r373, %r374, %r375, %r376}, [%rd19];
	add.s32 	%r377, %r645, %r56;
	st.shared.v4.u32 	[%r377], {%r373, %r374, %r375, %r376};
	add.s32 	%r378, %r372, %r15;
	ld.global.v4.u32 	{%r379, %r380, %r381, %r382}, [%rd17];
	add.s32 	%r383, %r645, %r54;
	st.shared.v4.u32 	[%r383], {%r379, %r380, %r381, %r382};
	add.s32 	%r643, %r378, %r15;
	add.s32 	%r648, %r648, %r53;
	add.s32 	%r647, %r647, %r53;
	add.s32 	%r646, %r646, %r53;
	add.s32 	%r645, %r645, %r55;
	add.s32 	%r644, %r644, %r53;
	setp.lt.u32 	%p23, %r643, 2048;
	@%p23 bra 	$L__BB712_10;
	setp.lt.s32 	%p24, %r6, 1;
	bar.sync 	0;
	mov.b32 	%r650, 0;
	mov.u32 	%r651, %r650;
	mov.u32 	%r652, %r650;
	mov.u32 	%r653, %r650;
	mov.u32 	%r654, %r650;
	mov.u32 	%r655, %r650;
	mov.u32 	%r656, %r650;
	mov.u32 	%r657, %r650;
	mov.u32 	%r658, %r650;
	mov.u32 	%r659, %r650;
	mov.u32 	%r660, %r650;
	mov.u32 	%r661, %r650;
	mov.u32 	%r662, %r650;
	mov.u32 	%r663, %r650;
	mov.u32 	%r664, %r650;
	mov.u32 	%r665, %r650;
	@%p24 bra 	$L__BB712_115;
	mov.b32 	%r698, 0;
	mov.u32 	%r699, %r698;
$L__BB712_13:
	setp.gt.s32 	%p25, %r273, 0;
	add.s32 	%r386, %r699, %r9;
	mul.lo.s32 	%r149, %r386, %r273;
	@%p25 bra 	$L__BB712_14;
	bra.uni 	$L__BB712_15;
$L__BB712_14:
	add.s32 	%r387, %r16, %r149;
	shl.b32 	%r388, %r387, 2;
	add.s32 	%r390, %r361, %r388;
	ld.shared.u32 	%r700, [%r390];
$L__BB712_15:
	setp.lt.s32 	%p26, %r273, 2;
	@%p26 bra 	$L__BB712_17;
	add.s32 	%r391, %r22, %r149;
	shl.b32 	%r392, %r391, 2;
	add.s32 	%r394, %r361, %r392;
	ld.shared.u32 	%r696, [%r394];
$L__BB712_17:
	setp.lt.s32 	%p27, %r273, 3;
	@%p27 bra 	$L__BB712_19;
	add.s32 	%r395, %r23, %r149;
	shl.b32 	%r396, %r395, 2;
	add.s32 	%r398, %r361, %r396;
	ld.shared.u32 	%r695, [%r398];
$L__BB712_19:
	setp.lt.s32 	%p28, %r273, 4;
	@%p28 bra 	$L__BB712_21;
	add.s32 	%r399, %r24, %r149;
	shl.b32 	%r400, %r399, 2;
	add.s32 	%r402, %r361, %r400;
	ld.shared.u32 	%r694, [%r402];
$L__BB712_21:
	setp.lt.s32 	%p29, %r273, 5;
	@%p29 bra 	$L__BB712_23;
	add.s32 	%r403, %r25, %r149;
	shl.b32 	%r404, %r403, 2;
	add.s32 	%r406, %r361, %r404;
	ld.shared.u32 	%r693, [%r406];
$L__BB712_23:
	setp.lt.s32 	%p30, %r273, 6;
	@%p30 bra 	$L__BB712_25;
	add.s32 	%r407, %r26, %r149;
	shl.b32 	%r408, %r407, 2;
	add.s32 	%r410, %r361, %r408;
	ld.shared.u32 	%r692, [%r410];
$L__BB712_25:
	setp.lt.s32 	%p31, %r273, 7;
	@%p31 bra 	$L__BB712_27;
	add.s32 	%r411, %r27, %r149;
	shl.b32 	%r412, %r411, 2;
	add.s32 	%r414, %r361, %r412;
	ld.shared.u32 	%r691, [%r414];
$L__BB712_27:
	setp.lt.s32 	%p32, %r273, 8;
	@%p32 bra 	$L__BB712_29;
	add.s32 	%r415, %r28, %r149;
	shl.b32 	%r416, %r415, 2;
	add.s32 	%r418, %r361, %r416;
	ld.shared.u32 	%r690, [%r418];
$L__BB712_29:
	setp.lt.s32 	%p33, %r273, 9;
	@%p33 bra 	$L__BB712_31;
	add.s32 	%r419, %r29, %r149;
	shl.b32 	%r420, %r419, 2;
	add.s32 	%r422, %r361, %r420;
	ld.shared.u32 	%r689, [%r422];
$L__BB712_31:
	setp.lt.s32 	%p34, %r273, 10;
	@%p34 bra 	$L__BB712_33;
	add.s32 	%r423, %r30, %r149;
	shl.b32 	%r424, %r423, 2;
	add.s32 	%r426, %r361, %r424;
	ld.shared.u32 	%r688, [%r426];
$L__BB712_33:
	setp.lt.s32 	%p35, %r273, 11;
	@%p35 bra 	$L__BB712_35;
	add.s32 	%r427, %r31, %r149;
	shl.b32 	%r428, %r427, 2;
	add.s32 	%r430, %r361, %r428;
	ld.shared.u32 	%r687, [%r430];
$L__BB712_35:
	setp.lt.s32 	%p36, %r273, 12;
	@%p36 bra 	$L__BB712_37;
	add.s32 	%r431, %r32, %r149;
	shl.b32 	%r432, %r431, 2;
	add.s32 	%r434, %r361, %r432;
	ld.shared.u32 	%r686, [%r434];
$L__BB712_37:
	setp.lt.s32 	%p37, %r273, 13;
	@%p37 bra 	$L__BB712_39;
	add.s32 	%r435, %r33, %r149;
	shl.b32 	%r436, %r435, 2;
	add.s32 	%r438, %r361, %r436;
	ld.shared.u32 	%r685, [%r438];
$L__BB712_39:
	setp.lt.s32 	%p38, %r273, 14;
	@%p38 bra 	$L__BB712_41;
	add.s32 	%r439, %r34, %r149;
	shl.b32 	%r440, %r439, 2;
	add.s32 	%r442, %r361, %r440;
	ld.shared.u32 	%r684, [%r442];
$L__BB712_41:
	setp.lt.s32 	%p39, %r273, 15;
	@%p39 bra 	$L__BB712_43;
	add.s32 	%r443, %r35, %r149;
	shl.b32 	%r444, %r443, 2;
	add.s32 	%r446, %r361, %r444;
	ld.shared.u32 	%r683, [%r446];
$L__BB712_43:
	setp.lt.s32 	%p40, %r273, 16;
	@%p40 bra 	$L__BB712_45;
	add.s32 	%r447, %r36, %r149;
	shl.b32 	%r448, %r447, 2;
	add.s32 	%r450, %r361, %r448;
	ld.shared.u32 	%r682, [%r450];
$L__BB712_45:
	setp.lt.s32 	%p41, %r10, %r17;
	@%p41 bra 	$L__BB712_46;
	bra.uni 	$L__BB712_113;
$L__BB712_46:
	mul.lo.s32 	%r150, %r698, %r8;
	mov.b32 	%r716, 0;
	mov.u32 	%r717, %r10;
$L__BB712_47:
	setp.gt.u32 	%p42, %r273, 64;
	mov.u32 	%r452, _ZZ9cuda_gemmIiLi128ELi4ELi1ELi2048ELi16ELi16ELi64ELi0ELi0EEviiiPT_S1_S1_iiiE11kron_fac_sh;
	mad.lo.s32 	%r185, %r717, 68, %r452;
	add.s32 	%r454, %r185, %r453;
	ld.shared.u32 	%r186, [%r454];
	@%p42 bra 	$L__BB712_80;
	setp.eq.s32 	%p59, %r273, 0;
	mov.b32 	%r719, 0;
	@%p59 bra 	$L__BB712_50;
	shfl.sync.idx.b32	%r505|%p60, %r186, %r37, 4127, -1;
	mul.lo.s32 	%r719, %r505, %r700;
$L__BB712_50:
	setp.lt.s32 	%p61, %r273, 2;
	@%p61 bra 	$L__BB712_52;
	shfl.sync.idx.b32	%r506|%p62, %r186, %r38, 4127, -1;
	mad.lo.s32 	%r719, %r506, %r696, %r719;
$L__BB712_52:
	setp.lt.s32 	%p63, %r273, 3;
	@%p63 bra 	$L__BB712_54;
	shfl.sync.idx.b32	%r507|%p64, %r186, %r39, 4127, -1;
	mad.lo.s32 	%r719, %r507, %r695, %r719;
$L__BB712_54:
	setp.lt.s32 	%p65, %r273, 4;
	@%p65 bra 	$L__BB712_56;
	shfl.sync.idx.b32	%r508|%p66, %r186, %r40, 4127, -1;
	mad.lo.s32 	%r719, %r508, %r694, %r719;
$L__BB712_56:
	setp.lt.s32 	%p67, %r273, 5;
	@%p67 bra 	$L__BB712_58;
	shfl.sync.idx.b32	%r509|%p68, %r186, %r41, 4127, -1;
	mad.lo.s32 	%r719, %r509, %r693, %r719;
$L__BB712_58:
	setp.lt.s32 	%p69, %r273, 6;
	@%p69 bra 	$L__BB712_60;
	shfl.sync.idx.b32	%r510|%p70, %r186, %r42, 4127, -1;
	mad.lo.s32 	%r719, %r510, %r692, %r719;
$L__BB712_60:
	setp.lt.s32 	%p71, %r273, 7;
	@%p71 bra 	$L__BB712_62;
	shfl.sync.idx.b32	%r511|%p72, %r186, %r43, 4127, -1;
	mad.lo.s32 	%r719, %r511, %r691, %r719;
$L__BB712_62:
	setp.lt.s32 	%p73, %r273, 8;
	@%p73 bra 	$L__BB712_64;
	shfl.sync.idx.b32	%r512|%p74, %r186, %r44, 4127, -1;
	mad.lo.s32 	%r719, %r512, %r690, %r719;
$L__BB712_64:
	setp.lt.s32 	%p75, %r273, 9;
	@%p75 bra 	$L__BB712_66;
	shfl.sync.idx.b32	%r513|%p76, %r186, %r45, 4127, -1;
	mad.lo.s32 	%r719, %r513, %r689, %r719;
$L__BB712_66:
	setp.lt.s32 	%p77, %r273, 10;
	@%p77 bra 	$L__BB712_68;
	shfl.sync.idx.b32	%r514|%p78, %r186, %r46, 4127, -1;
	mad.lo.s32 	%r719, %r514, %r688, %r719;
$L__BB712_68:
	setp.lt.s32 	%p79, %r273, 11;
	@%p79 bra 	$L__BB712_70;
	shfl.sync.idx.b32	%r515|%p80, %r186, %r47, 4127, -1;
	mad.lo.s32 	%r719, %r515, %r687, %r719;
$L__BB712_70:
	setp.lt.s32 	%p81, %r273, 12;
	@%p81 bra 	$L__BB712_72;
	shfl.sync.idx.b32	%r516|%p82, %r186, %r48, 4127, -1;
	mad.lo.s32 	%r719, %r516, %r686, %r719;
$L__BB712_72:
	setp.lt.s32 	%p83, %r273, 13;
	@%p83 bra 	$L__BB712_74;
	shfl.sync.idx.b32	%r517|%p84, %r186, %r49, 4127, -1;
	mad.lo.s32 	%r719, %r517, %r685, %r719;
$L__BB712_74:
	setp.lt.s32 	%p85, %r273, 14;
	@%p85 bra 	$L__BB712_76;
	shfl.sync.idx.b32	%r518|%p86, %r186, %r50, 4127, -1;
	mad.lo.s32 	%r719, %r518, %r684, %r719;
$L__BB712_76:
	setp.lt.s32 	%p87, %r273, 15;
	@%p87 bra 	$L__BB712_78;
	shfl.sync.idx.b32	%r519|%p88, %r186, %r51, 4127, -1;
	mad.lo.s32 	%r719, %r519, %r683, %r719;
$L__BB712_78:
	setp.lt.s32 	%p89, %r273, 16;
	@%p89 bra 	$L__BB712_112;
	shfl.sync.idx.b32	%r520|%p90, %r186, %r52, 4127, -1;
	mad.lo.s32 	%r719, %r520, %r682, %r719;
	bra.uni 	$L__BB712_112;
$L__BB712_80:
	setp.lt.s32 	%p43, %r273, 1;
	mov.b32 	%r719, 0;
	@%p43 bra 	$L__BB712_82;
	shl.b32 	%r456, %r16, 2;
	add.s32 	%r457, %r185, %r456;
	ld.shared.u32 	%r458, [%r457];
	mul.lo.s32 	%r719, %r458, %r700;
$L__BB712_82:
	setp.lt.s32 	%p44, %r273, 2;
	@%p44 bra 	$L__BB712_84;
	shl.b32 	%r459, %r22, 2;
	add.s32 	%r460, %r185, %r459;
	ld.shared.u32 	%r461, [%r460];
	mad.lo.s32 	%r719, %r461, %r696, %r719;
$L__BB712_84:
	setp.lt.s32 	%p45, %r273, 3;
	@%p45 bra 	$L__BB712_86;
	shl.b32 	%r462, %r23, 2;
	add.s32 	%r463, %r185, %r462;
	ld.shared.u32 	%r464, [%r463];
	mad.lo.s32 	%r719, %r464, %r695, %r719;
$L__BB712_86:
	setp.lt.s32 	%p46, %r273, 4;
	@%p46 bra 	$L__BB712_88;
	shl.b32 	%r465, %r24, 2;
	add.s32 	%r466, %r185, %r465;
	ld.shared.u32 	%r467, [%r466];
	mad.lo.s32 	%r719, %r467, %r694, %r719;
$L__BB712_88:
	setp.lt.s32 	%p47, %r273, 5;
	@%p47 bra 	$L__BB712_90;
	shl.b32 	%r468, %r25, 2;
	add.s32 	%r469, %r185, %r468;
	ld.shared.u32 	%r470, [%r469];
	mad.lo.s32 	%r719, %r470, %r693, %r719;
$L__BB712_90:
	setp.lt.s32 	%p48, %r273, 6;
	@%p48 bra 	$L__BB712_92;
	shl.b32 	%r471, %r26, 2;
	add.s32 	%r472, %r185, %r471;
	ld.shared.u32 	%r473, [%r472];
	mad.lo.s32 	%r719, %r473, %r692, %r719;
$L__BB712_92:
	setp.lt.s32 	%p49, %r273, 7;
	@%p49 bra 	$L__BB712_94;
	shl.b32 	%r474, %r27, 2;
	add.s32 	%r475, %r185, %r474;
	ld.shared.u32 	%r476, [%r475];
	mad.lo.s32 	%r719, %r476, %r691, %r719;
$L__BB712_94:
	setp.lt.s32 	%p50, %r273, 8;
	@%p50 bra 	$L__BB712_96;
	shl.b32 	%r477, %r28, 2;
	add.s32 	%r478, %r185, %r477;
	ld.shared.u32 	%r479, [%r478];
	mad.lo.s32 	%r719, %r479, %r690, %r719;
$L__BB712_96:
	setp.lt.s32 	%p51, %r273, 9;
	@%p51 bra 	$L__BB712_98;
	shl.b32 	%r480, %r29, 2;
	add.s32 	%r481, %r185, %r480;
	ld.shared.u32 	%r482, [%r481];
	mad.lo.s32 	%r719, %r482, %r689, %r719;
$L__BB712_98:
	setp.lt.s32 	%p52, %r273, 10;
	@%p52 bra 	$L__BB712_100;
	shl.b32 	%r483, %r30, 2;
	add.s32 	%r484, %r185, %r483;
	ld.shared.u32 	%r485, [%r484];
	mad.lo.s32 	%r719, %r485, %r688, %r719;
$L__BB712_100:
	setp.lt.s32 	%p53, %r273, 11;
	@%p53 bra 	$L__BB712_102;
	shl.b32 	%r486, %r31, 2;
	add.s32 	%r487, %r185, %r486;
	ld.shared.u32 	%r488, [%r487];
	mad.lo.s32 	%r719, %r488, %r687, %r719;
$L__BB712_102:
	setp.lt.s32 	%p54, %r273, 12;
	@%p54 bra 	$L__BB712_104;
	shl.b32 	%r489, %r32, 2;
	add.s32 	%r490, %r185, %r489;
	ld.shared.u32 	%r491, [%r490];
	mad.lo.s32 	%r719, %r491, %r686, %r719;
$L__BB712_104:
	setp.lt.s32 	%p55, %r273, 13;
	@%p55 bra 	$L__BB712_106;
	shl.b32 	%r492, %r33, 2;
	add.s32 	%r493, %r185, %r492;
	ld.shared.u32 	%r494, [%r493];
	mad.lo.s32 	%r719, %r494, %r685, %r719;
$L__BB712_106:
	setp.lt.s32 	%p56, %r273, 14;
	@%p56 bra 	$L__BB712_108;
	shl.b32 	%r495, %r34, 2;
	add.s32 	%r496, %r185, %r495;
	ld.shared.u32 	%r497, [%r496];
	mad.lo.s32 	%r719, %r497, %r684, %r719;
$L__BB712_108:
	setp.lt.s32 	%p57, %r273, 15;
	@%p57 bra 	$L__BB712_110;
	shl.b32 	%r498, %r35, 2;
	add.s32 	%r499, %r185, %r498;
	ld.shared.u32 	%r500, [%r499];
	mad.lo.s32 	%r719, %r500, %r683, %r719;
$L__BB712_110:
	setp.lt.s32 	%p58, %r273, 16;
	@%p58 bra 	$L__BB712_112;
	shl.b32 	%r501, %r36, 2;
	add.s32 	%r502, %r185, %r501;
	ld.shared.u32 	%r503, [%r502];
	mad.lo.s32 	%r719, %r503, %r682, %r719;
$L__BB712_112:
	add.s32 	%r521, %r716, %r150;
	mul.wide.s32 	%rd24, %r521, 4;
	add.s64 	%rd25, %rd2, %rd24;
	ld.local.u32 	%r522, [%rd25];
	add.s32 	%r523, %r522, %r719;
	st.local.u32 	[%rd25], %r523;
	add.s32 	%r717, %r717, %r57;
	add.s32 	%r716, %r716, 1;
	setp.lt.s32 	%p91, %r717, %r17;
	@%p91 bra 	$L__BB712_47;
$L__BB712_113:
	add.s32 	%r699, %r699, %r7;
	add.s32 	%r698, %r698, 1;
	setp.lt.s32 	%p92, %r699, %r6;
	@%p92 bra 	$L__BB712_13;
	ld.local.v4.u32 	{%r665, %r664, %r663, %r662}, [%rd2];
	ld.local.v4.u32 	{%r661, %r660, %r659, %r658}, [%rd2+16];
	ld.local.v4.u32 	{%r657, %r656, %r655, %r654}, [%rd2+32];
	ld.local.v4.u32 	{%r653, %r652, %r651, %r650}, [%rd2+48];
$L__BB712_115:
	ld.param.u64 	%rd59, [_Z9cuda_gemmIiLi128ELi4ELi1ELi2048ELi16ELi16ELi64ELi0ELi0EEviiiPT_S1_S1_iii_param_5];
	ld.param.u32 	%r622, [_Z9cuda_gemmIiLi128ELi4ELi1ELi2048ELi16ELi16ELi64ELi0ELi0EEviiiPT_S1_S1_iii_param_1];
	bar.sync 	0;
	shl.b32 	%r524, %r6, 7;
	div.s32 	%r525, %r524, %r7;
	mul.lo.s32 	%r526, %r19, %r525;
	mov.u32 	%r527, %ctaid.x;
	mov.u32 	%r528, %tid.x;
	mad.lo.s32 	%r529, %r6, %r527, %r528;
	mad.lo.s32 	%r530, %r642, %r622, %r529;
	cvta.to.global.u64 	%rd26, %rd59;
	mul.wide.s32 	%rd27, %r530, 4;
	add.s64 	%rd28, %rd26, %rd27;
	st.global.u32 	[%rd28], %r665;
	rem.s32 	%r531, 1, %r8;
	add.s32 	%r532, %r8, 1;
	setp.lt.u32 	%p93, %r532, 3;
	shl.b32 	%r533, %r8, 7;
	selp.b32 	%r534, %r533, 0, %p93;
	add.s32 	%r535, %r530, %r534;
	mad.lo.s32 	%r536, %r531, %r526, %r535;
	mul.wide.s32 	%rd29, %r536, 4;
	add.s64 	%rd30, %rd26, %rd29;
	st.global.u32 	[%rd30], %r664;
	div.s32 	%r537, 2, %r8;
	shl.b32 	%r538, %r537, 7;
	mul.lo.s32 	%r539, %r537, %r8;
	sub.s32 	%r540, 2, %r539;
	add.s32 	%r541, %r530, %r538;
	mad.lo.s32 	%r542, %r540, %r526, %r541;
	mul.wide.s32 	%rd31, %r542, 4;
	add.s64 	%rd32, %rd26, %rd31;
	st.global.u32 	[%rd32], %r663;
	div.s32 	%r543, 3, %r8;
	shl.b32 	%r544, %r543, 7;
	mul.lo.s32 	%r545, %r543, %r8;
	sub.s32 	%r546, 3, %r545;
	add.s32 	%r547, %r530, %r544;
	mad.lo.s32 	%r548, %r546, %r526, %r547;
	mul.wide.s32 	%rd33, %r548, 4;
	add.s64 	%rd34, %rd26, %rd33;
	st.global.u32 	[%rd34], %r662;
	div.s32 	%r549, 4, %r8;
	shl.b32 	%r550, %r549, 7;
	mul.lo.s32 	%r551, %r549, %r8;
	sub.s32 	%r552, 4, %r551;
	add.s32 	%r553, %r530, %r550;
	mad.lo.s32 	%r554, %r552, %r526, %r553;
	mul.wide.s32 	%rd35, %r554, 4;
	add.s64 	%rd36, %rd26, %rd35;
	st.global.u32 	[%rd36], %r661;
	div.s32 	%r555, 5, %r8;
	shl.b32 	%r556, %r555, 7;
	mul.lo.s32 	%r557, %r555, %r8;
	sub.s32 	%r558, 5, %r557;
	add.s32 	%r559, %r530, %r556;
	mad.lo.s32 	%r560, %r558, %r526, %r559;
	mul.wide.s32 	%rd37, %r560, 4;
	add.s64 	%rd38, %rd26, %rd37;
	st.global.u32 	[%rd38], %r660;
	div.s32 	%r561, 6, %r8;
	shl.b32 	%r562, %r561, 7;
	mul.lo.s32 	%r563, %r561, %r8;
	sub.s32 	%r564, 6, %r563;
	add.s32 	%r565, %r530, %r562;
	mad.lo.s32 	%r566, %r564, %r526, %r565;
	mul.wide.s32 	%rd39, %r566, 4;
	add.s64 	%rd40, %rd26, %rd39;
	st.global.u32 	[%rd40], %r659;
	div.s32 	%r567, 7, %r8;
	shl.b32 	%r568, %r567, 7;
	mul.lo.s32 	%r569, %r567, %r8;
	sub.s32 	%r570, 7, %r569;
	add.s32 	%r571, %r530, %r568;
	mad.lo.s32 	%r572, %r570, %r526, %r571;
	mul.wide.s32 	%rd41, %r572, 4;
	add.s64 	%rd42, %rd26, %rd41;
	st.global.u32 	[%rd42], %r658;
	div.s32 	%r573, 8, %r8;
	shl.b32 	%r574, %r573, 7;
	mul.lo.s32 	%r575, %r573, %r8;
	sub.s32 	%r576, 8, %r575;
	add.s32 	%r577, %r530, %r574;
	mad.lo.s32 	%r578, %r576, %r526, %r577;
	mul.wide.s32 	%rd43, %r578, 4;
	add.s64 	%rd44, %rd26, %rd43;
	st.global.u32 	[%rd44], %r657;
	div.s32 	%r579, 9, %r8;
	shl.b32 	%r580, %r579, 7;
	mul.lo.s32 	%r581, %r579, %r8;
	sub.s32 	%r582, 9, %r581;
	add.s32 	%r583, %r530, %r580;
	mad.lo.s32 	%r584, %r582, %r526, %r583;
	mul.wide.s32 	%rd45, %r584, 4;
	add.s64 	%rd46, %rd26, %rd45;
	st.global.u32 	[%rd46], %r656;
	div.s32 	%r585, 10, %r8;
	shl.b32 	%r586, %r585, 7;
	mul.lo.s32 	%r587, %r585, %r8;
	sub.s32 	%r588, 10, %r587;
	add.s32 	%r589, %r530, %r586;
	mad.lo.s32 	%r590, %r588, %r526, %r589;
	mul.wide.s32 	%rd47, %r590, 4;
	add.s64 	%rd48, %rd26, %rd47;
	st.global.u32 	[%rd48], %r655;
	div.s32 	%r591, 11, %r8;
	shl.b32 	%r592, %r591, 7;
	mul.lo.s32 	%r593, %r591, %r8;
	sub.s32 	%r594, 11, %r593;
	add.s32 	%r595, %r530, %r592;
	mad.lo.s32 	%r596, %r594, %r526, %r595;
	mul.wide.s32 	%rd49, %r596, 4;
	add.s64 	%rd50, %rd26, %rd49;
	st.global.u32 	[%rd50], %r654;
	div.s32 	%r597, 12, %r8;
	shl.b32 	%r598, %r597, 7;
	mul.lo.s32 	%r599, %r597, %r8;
	sub.s32 	%r600, 12, %r599;
	add.s32 	%r601, %r530, %r598;
	mad.lo.s32 	%r602, %r600, %r526, %r601;
	mul.wide.s32 	%rd51, %r602, 4;
	add.s64 	%rd52, %rd26, %rd51;
	st.global.u32 	[%rd52], %r653;
	div.s32 	%r603, 13, %r8;
	shl.b32 	%r604, %r603, 7;
	mul.lo.s32 	%r605, %r603, %r8;
	sub.s32 	%r606, 13, %r605;
	add.s32 	%r607, %r530, %r604;
	mad.lo.s32 	%r608, %r606, %r526, %r607;
	mul.wide.s32 	%rd53, %r608, 4;
	add.s64 	%rd54, %rd26, %rd53;
	st.global.u32 	[%rd54], %r652;
	div.s32 	%r609, 14, %r8;
	shl.b32 	%r610, %r609, 7;
	mul.lo.s32 	%r611, %r609, %r8;
	sub.s32 	%r612, 14, %r611;
	add.s32 	%r613, %r530, %r610;
	mad.lo.s32 	%r614, %r612, %r526, %r613;
	mul.wide.s32 	%rd55, %r614, 4;
	add.s64 	%rd56, %rd26, %rd55;
	st.global.u32 	[%rd56], %r651;
	div.s32 	%r615, 15, %r8;
	shl.b32 	%r616, %r615, 7;
	mul.lo.s32 	%r617, %r615, %r8;
	sub.s32 	%r618, 15, %r617;
	add.s32 	%r619, %r530, %r616;
	mad.lo.s32 	%r620, %r618, %r526, %r619;
	mul.wide.s32 	%rd57, %r620, 4;
	add.s64 	%rd58, %rd26, %rd57;
	st.global.u32 	[%rd58], %r650;
	add.s32 	%r642, %r642, %r12;
	shl.b32 	%r621, %r12, 2;
	setp.lt.u32 	%p94, %r642, %r621;
	@%p94 bra 	$L__BB712_5;
$L__BB712_116:
	ret;

}
	// .globl	_Z9cuda_gemmIiLi128ELi4ELi1ELi2048ELi16ELi16ELi64ELi0ELi1EEviiiPT_S1_S1_iii
.visible .entry _Z9cuda_gemmIiLi128ELi4ELi1ELi2048ELi16ELi16ELi64ELi0ELi1EEviiiPT_S1_S1_iii(
	.param .u32 _Z9cuda_gemmIiLi128ELi4ELi1ELi2048ELi16ELi16ELi64ELi0ELi1EEviiiPT_S1_S1_iii_param_0,
	.param .u32 _Z9cuda_gemmIiLi128ELi4ELi1ELi2048ELi16ELi16ELi64ELi0ELi1EEviiiPT_S1_S1_iii_param_1,
	.param .u32 _Z9cuda_gemmIiLi128ELi4ELi1ELi2048ELi16ELi16ELi64ELi0ELi1EEviiiPT_S1_S1_iii_param_2,
	.param .u64 .ptr .align 1 _Z9cuda_gemmIiLi128ELi4ELi1ELi2048ELi16ELi16ELi64ELi0ELi1EEviiiPT_S1_S1_iii_param_3,
	.param .u64 .ptr .align 1 _Z9cuda_gemmIiLi128ELi4ELi1ELi2048ELi16ELi16ELi64ELi0ELi1EEviiiPT_S1_S1_iii_param_4,
	.param .u64 .ptr .align 1 _Z9cuda_gemmIiLi128ELi4ELi1ELi2048ELi16ELi16ELi64ELi0ELi1EEviiiPT_S1_S1_iii_param_5,
	.param .u32 _Z9cuda_gemmIiLi128ELi4ELi1ELi2048ELi16ELi16ELi64ELi0ELi1EEviiiPT_S1_S1_iii_param_6,
	.param .u32 _Z9cuda_gemmIiLi128ELi4ELi1ELi2048ELi16ELi16ELi64ELi0ELi1EEviiiPT_S1_S1_iii_param_7,
	.param .u32 _Z9cuda_gemmIiLi128ELi4ELi1ELi2048ELi16ELi16ELi64ELi0ELi1EEviiiPT_S1_S1_iii_param_8
)
.maxntid 128
{
	.reg .pred 	%p<267>;
	.reg .b16 	%rs<12>;
	.reg .b32 	%r<804>;
	.reg .b64 	%rd<64>;
	// demoted variable
	.shared .align 128 .b8 _ZZ9cuda_gemmIiLi128ELi4ELi1ELi2048ELi16ELi16ELi64ELi0ELi1EEviiiPT_S1_S1_iiiE11kron_fac_sh[1088];
	// demoted variable
	.shared .align 128 .b8 _ZZ9cuda_gemmIiLi128ELi4ELi1ELi2048ELi16ELi16ELi64ELi0ELi1EEviiiPT_S1_S1_iiiE3Ash[8192];
	ld.param.u32 	%r77, [_Z9cuda_gemmIiLi128ELi4ELi1ELi2048ELi16ELi16ELi64ELi0ELi1EEviiiPT_S1_S1_iii_param_2];
	ld.param.u64 	%rd4, [_Z9cuda_gemmIiLi128ELi4ELi1ELi2048ELi16ELi16ELi64ELi0ELi1EEviiiPT_S1_S1_iii_param_3];
	ld.param.u64 	%rd5, [_Z9cuda_gemmIiLi128ELi4ELi1ELi2048ELi16ELi16ELi64ELi0ELi1EEviiiPT_S1_S1_iii_param_4];
	cvta.to.global.u64 	%rd1, %rd5;
	cvta.to.global.u64 	%rd2, %rd4;
	mov.u32 	%r1, %tid.x;
	mov.u32 	%r2, %ntid.x;
	add.s32 	%r78, %r1, %r2;
	cvt.u16.u32 	%rs4, %r78;
	not.b16 	%rs5, %rs4;
	and.b16  	%rs6, %rs5, 255;
	cvt.u16.u32 	%rs7, %r2;
	and.b16  	%rs8, %rs7, 255;
	div.u16 	%rs1, %rs6, %rs8;
	and.b16  	%rs2, %rs1, 3;
	setp.eq.s16 	%p1, %rs2, 2;
	mov.u32 	%r794, %r1;
	@%p1 bra 	$L__BB713_3;
	cvt.u32.u16 	%r3, %rs2;
	mov.b32 	%r793, 0;
	mov.u32 	%r82, _ZZ9cuda_gemmIiLi128ELi4ELi1ELi2048ELi16ELi16ELi64ELi0ELi1EEviiiPT_S1_S1_iiiE11kron_fac_sh;
	mov.u32 	%r794, %r1;
$L__BB713_2:
	.pragma "nounroll";
	mul.wide.u32 	%rd6, %r794, 4;
	add.s64 	%rd7, %rd1, %rd6;
	ld.global.u32 	%r80, [%rd7];
	and.b32  	%r81, %r794, 15;
	mad.lo.s32 	%r83, %r81, 68, %r82;
	shr.u32 	%r84, %r794, 2;
	and.b32  	%r85, %r84, 1073741820;
	add.s32 	%r86, %r83, %r85;
	st.shared.u32 	[%r86], %r80;
	add.s32 	%r794, %r794, %r2;
	add.s32 	%r793, %r793, 1;
	xor.b32  	%r87, %r793, %r3;
	setp.ne.s32 	%p2, %r87, 2;
	@%p2 bra 	$L__BB713_2;
$L__BB713_3:
	setp.lt.u16 	%p3, %rs1, 2;
	@%p3 bra 	$L__BB713_6;
	mov.u32 	%r90, _ZZ9cuda_gemmIiLi128ELi4ELi1ELi2048ELi16ELi16ELi64ELi0ELi1EEviiiPT_S1_S1_iiiE11kron_fac_sh;
$L__BB713_5:
	mul.wide.u32 	%rd8, %r794, 4;
	add.s64 	%rd9, %rd1, %rd8;
	ld.global.u32 	%r88, [%rd9];
	and.b32  	%r89, %r794, 15;
	mad.lo.s32 	%r91, %r89, 68, %r90;
	shr.u32 	%r92, %r794, 2;
	and.b32  	%r93, %r92, 1073741820;
	add.s32 	%r94, %r91, %r93;
	st.shared.u32 	[%r94], %r88;
	add.s32 	%r95, %r794, %r2;
	mul.wide.u32 	%rd10, %r95, 4;
	add.s64 	%rd11, %rd1, %rd10;
	ld.global.u32 	%r96, [%rd11];
	and.b32  	%r97, %r95, 15;
	mad.lo.s32 	%r98, %r97, 68, %r90;
	shr.u32 	%r99, %r95, 2;
	and.b32  	%r100, %r99, 1073741820;
	add.s32 	%r101, %r98, %r100;
	st.shared.u32 	[%r101], %r96;
	add.s32 	%r102, %r95, %r2;
	mul.wide.u32 	%rd12, %r102, 4;
	add.s64 	%rd13, %rd1, %rd12;
	ld.global.u32 	%r103, [%rd13];
	and.b32  	%r104, %r102, 15;
	mad.lo.s32 	%r105, %r104, 68, %r90;
	shr.u32 	%r106, %r102, 2;
	and.b32  	%r107, %r106, 1073741820;
	add.s32 	%r108, %r105, %r107;
	st.shared.u32 	[%r108], %r103;
	add.s32 	%r109, %r102, %r2;
	mul.wide.u32 	%rd14, %r109, 4;
	add.s64 	%rd15, %rd1, %rd14;
	ld.global.u32 	%r110, [%rd15];
	and.b32  	%r111, %r109, 15;
	mad.lo.s32 	%r112, %r111, 68, %r90;
	shr.u32 	%r113, %r109, 2;
	and.b32  	%r114, %r113, 1073741820;
	add.s32 	%r115, %r112, %r114;
	st.shared.u32 	[%r115], %r110;
	add.s32 	%r794, %r109, %r2;
	setp.lt.u32 	%p4, %r794, 256;
	@%p4 bra 	$L__BB713_5;
$L__BB713_6:
	mov.u32 	%r796, %ctaid.y;
	mov.u32 	%r12, %nctaid.y;
	shl.b32 	%r13, %r12, 2;
	setp.ge.u32 	%p5, %r796, %r13;
	@%p5 bra 	$L__BB713_15;
	mov.u32 	%r116, %ctaid.x;
	shl.b32 	%r14, %r1, 2;
	shl.b32 	%r15, %r116, 11;
	shl.b32 	%r16, %r2, 2;
	and.b32  	%r17, %r1, 15;
	shl.b32 	%r117, %r1, 4;
	shl.b32 	%r118, %r116, 7;
	shr.s32 	%r119, %r77, 31;
	shr.u32 	%r120, %r119, 21;
	add.s32 	%r121, %r77, %r120;
	shr.s32 	%r18, %r121, 11;
	or.b32  	%r19, %r118, %r1;
	xor.b32  	%r122, %r14, 2047;
	sub.s32 	%r123, %r122, %r16;
	cvt.u16.u32 	%rs9, %r123;
	cvt.u16.u32 	%rs10, %r16;
	div.u16 	%rs11, %rs9, %rs10;
	and.b16  	%rs3, %rs11, 3;
	mov.u32 	%r124, _ZZ9cuda_gemmIiLi128ELi4ELi1ELi2048ELi16ELi16ELi64ELi0ELi1EEviiiPT_S1_S1_iiiE3Ash;
	add.s32 	%r20, %r124, %r117;
	add.s32 	%r21, %r14, %r16;
	shl.b32 	%r49, %r2, 4;
	add.s32 	%r22, %r20, %r49;
	add.s32 	%r23, %r21, %r16;
	or.b32  	%r125, %r117, %r17;
	shl.b32 	%r126, %r125, 2;
	add.s32 	%r24, %r124, %r126;
	add.s32 	%r127, %r1, 1;
	and.b32  	%r25, %r127, 15;
	or.b32  	%r128, %r117, %r25;
	shl.b32 	%r129, %r128, 2;
	add.s32 	%r26, %r124, %r129;
	add.s32 	%r130, %r1, 2;
	and.b32  	%r27, %r130, 15;
	or.b32  	%r131, %r117, %r27;
	shl.b32 	%r132, %r131, 2;
	add.s32 	%r28, %r124, %r132;
	add.s32 	%r133, %r1, 3;
	and.b32  	%r29, %r133, 15;
	or.b32  	%r134, %r117, %r29;
	shl.b32 	%r135, %r134, 2;
	add.s32 	%r30, %r124, %r135;
	add.s32 	%r136, %r1, 4;
	and.b32  	%r31, %r136, 15;
	or.b32  	%r137, %r117, %r31;
	shl.b32 	%r138, %r137, 2;
	add.s32 	%r32, %r124, %r138;
	add.s32 	%r139, %r1, 5;
	and.b32  	%r33, %r139, 15;
	add.s32 	%r140, %r1, 6;
	and.b32  	%r34, %r140, 15;
	add.s32 	%r141, %r1, 7;
	and.b32  	%r35, %r141, 15;
	xor.b32  	%r36, %r17, 8;
	add.s32 	%r142, %r1, 9;
	and.b32  	%r37, %r142, 15;
	add.s32 	%r143, %r1, 10;
	and.b32  	%r38, %r143, 15;
	add.s32 	%r144, %r1, 11;
	and.b32  	%r39, %r144, 15;
	or.b32  	%r145, %r117, %r39;
	shl.b32 	%r146, %r145, 2;
	add.s32 	%r40, %r124, %r146;
	add.s32 	%r147, %r1, 12;
	and.b32  	%r41, %r147, 15;
	or.b32  	%r148, %r117, %r41;
	shl.b32 	%r149, %r148, 2;
	add.s32 	%r42, %r124, %r149;
	add.s32 	%r150, %r1, 13;
	and.b32  	%r43, %r150, 15;
	or.b32  	%r151, %r117, %r43;
	shl.b32 	%r152, %r151, 2;
	add.s32 	%r44, %r124, %r152;
	add.s32 	%r153, %r1, 14;
	and.b32  	%r45, %r153, 15;
	or.b32  	%r154, %r117, %r45;
	shl.b32 	%r155, %r154, 2;
	add.s32 	%r46, %r124, %r155;
	add.s32 	%r156, %r1, -1;
	and.b32  	%r47, %r156, 15;
	or.b32  	%r157, %r117, %r47;
	shl.b32 	%r158, %r157, 2;
	add.s32 	%r48, %r124, %r158;
	mul.lo.s32 	%r50, %r2, 48;
	shl.b32 	%r51, %r2, 6;
	shl.b32 	%r52, %r2, 5;
$L__BB713_8:
	setp.eq.s16 	%p6, %rs3, 2;
	mul.lo.s32 	%r54, %r796, %r77;
	add.s32 	%r55, %r54, %r15;
	mov.u32 	%r797, %r14;
	@%p6 bra 	$L__BB713_12;
	setp.eq.s16 	%p7, %rs3, 3;
	add.s32 	%r159, %r55, %r14;
	mul.wide.s32 	%rd16, %r159, 4;
	add.s64 	%rd17, %rd2, %rd16;
	ld.global.v4.u32 	{%r160, %r161, %r162, %r163}, [%rd17];
	st.shared.v4.u32 	[%r20], {%r160, %r161, %r162, %r163};
	mov.u32 	%r797, %r21;
	@%p7 bra 	$L__BB713_12;
	setp.eq.s16 	%p8, %rs3, 0;
	add.s32 	%r164, %r55, %r21;
	mul.wide.s32 	%rd18, %r164, 4;
	add.s64 	%rd19, %rd2, %rd18;
	ld.global.v4.u32 	{%r165, %r166, %r167, %r168}, [%rd19];
	st.shared.v4.u32 	[%r22], {%r165, %r166, %r167, %r168};
	mov.u32 	%r797, %r23;
	@%p8 bra 	$L__BB713_12;
	add.s32 	%r797, %r23, %r16;
	add.s32 	%r169, %r55, %r23;
	mul.wide.s32 	%rd20, %r169, 4;
	add.s64 	%rd21, %rd2, %rd20;
	ld.global.v4.u32 	{%r170, %r171, %r172, %r173}, [%rd21];
	shl.b32 	%r174, %r16, 2;
	add.s32 	%r175, %r22, %r174;
	st.shared.v4.u32 	[%r175], {%r170, %r171, %r172, %r173};
$L__BB713_12:
	mov.u32 	%r176, %ntid.x;
	add.s32 	%r177, %r15, %r797;
	add.s32 	%r798, %r177, %r54;
	mad.lo.s32 	%r802, %r176, 12, %r798;
	shl.b32 	%r178, %r176, 3;
	add.s32 	%r801, %r798, %r178;
	add.s32 	%r800, %r798, %r16;
	shl.b32 	%r179, %r797, 2;
	mov.u32 	%r180, _ZZ9cuda_gemmIiLi128ELi4ELi1ELi2048ELi16ELi16ELi64ELi0ELi1EEviiiPT_S1_S1_iiiE3Ash;
	add.s32 	%r799, %r180, %r179;
$L__BB713_13:
	mul.wide.s32 	%rd22, %r802, 4;
	add.s64 	%rd23, %rd2, %rd22;
	mul.wide.s32 	%rd24, %r801, 4;
	add.s64 	%rd25, %rd2, %rd24;
	mul.wide.s32 	%rd26, %r800, 4;
	add.s64 	%rd27, %rd2, %rd26;
	mul.wide.s32 	%rd28, %r798, 4;
	add.s64 	%rd29, %rd2, %rd28;
	ld.global.v4.u32 	{%r181, %r182, %r183, %r184}, [%rd29];
	st.shared.v4.u32 	[%r799], {%r181, %r182, %r183, %r184};
	add.s32 	%r185, %r797, %r16;
	ld.global.v4.u32 	{%r186, %r187, %r188, %r189}, [%rd27];
	add.s32 	%r190, %r799, %r49;
	st.shared.v4.u32 	[%r190], {%r186, %r187, %r188, %r189};
	add.s32 	%r191, %r185, %r16;
	ld.global.v4.u32 	{%r192, %r193, %r194, %r195}, [%rd25];
	add.s32 	%r196, %r799, %r52;
	st.shared.v4.u32 	[%r196], {%r192, %r193, %r194, %r195};
	add.s32 	%r197, %r191, %r16;
	ld.global.v4.u32 	{%r198, %r199, %r200, %r201}, [%rd23];
	add.s32 	%r202, %r799, %r50;
	st.shared.v4.u32 	[%r202], {%r198, %r199, %r200, %r201};
	add.s32 	%r797, %r197, %r16;
	add.s32 	%r802, %r802, %r49;
	add.s32 	%r801, %r801, %r49;
	add.s32 	%r800, %r800, %r49;
	add.s32 	%r799, %r799, %r51;
	add.s32 	%r798, %r798, %r49;
	setp.lt.u32 	%p9, %r797, 2048;
	@%p9 bra 	$L__BB713_13;
	ld.param.u64 	%rd63, [_Z9cuda_gemmIiLi128ELi4ELi1ELi2048ELi16ELi16ELi64ELi0ELi1EEviiiPT_S1_S1_iii_param_5];
	ld.param.u32 	%r791, [_Z9cuda_gemmIiLi128ELi4ELi1ELi2048ELi16ELi16ELi64ELi0ELi1EEviiiPT_S1_S1_iii_param_1];
	bar.sync 	0;
	ld.shared.u32 	%r203, [%r24];
	ld.shared.u32 	%r204, [%r26];
	ld.shared.u32 	%r205, [%r28];
	ld.shared.u32 	%r206, [%r30];
	ld.shared.u32 	%r207, [%r32];
	mov.u32 	%r208, %tid.x;
	shl.b32 	%r209, %r208, 4;
	or.b32  	%r210, %r209, %r33;
	shl.b32 	%r211, %r210, 2;
	mov.u32 	%r212, _ZZ9cuda_gemmIiLi128ELi4ELi1ELi2048ELi16ELi16ELi64ELi0ELi1EEviiiPT_S1_S1_iiiE3Ash;
	add.s32 	%r213, %r212, %r211;
	ld.shared.u32 	%r214, [%r213];
	or.b32  	%r215, %r209, %r34;
	shl.b32 	%r216, %r215, 2;
	add.s32 	%r217, %r212, %r216;
	ld.shared.u32 	%r218, [%r217];
	or.b32  	%r219, %r209, %r35;
	shl.b32 	%r220, %r219, 2;
	add.s32 	%r221, %r212, %r220;
	ld.shared.u32 	%r222, [%r221];
	or.b32  	%r223, %r209, %r36;
	shl.b32 	%r224, %r223, 2;
	add.s32 	%r225, %r212, %r224;
	ld.shared.u32 	%r226, [%r225];
	or.b32  	%r227, %r209, %r37;
	shl.b32 	%r228, %r227, 2;
	add.s32 	%r229, %r212, %r228;
	ld.shared.u32 	%r230, [%r229];
	or.b32  	%r231, %r209, %r38;
	shl.b32 	%r232, %r231, 2;
	add.s32 	%r233, %r212, %r232;
	ld.shared.u32 	%r234, [%r233];
	ld.shared.u32 	%r235, [%r40];
	ld.shared.u32 	%r236, [%r42];
	ld.shared.u32 	%r237, [%r44];
	ld.shared.u32 	%r238, [%r46];
	ld.shared.u32 	%r239, [%r48];
	shl.b32 	%r240, %r17, 2;
	mov.u32 	%r241, _ZZ9cuda_gemmIiLi128ELi4ELi1ELi2048ELi16ELi16ELi64ELi0ELi1EEviiiPT_S1_S1_iiiE11kron_fac_sh;
	add.s32 	%r242, %r241, %r240;
	ld.shared.u32 	%r243, [%r242];
	shfl.sync.idx.b32	%r244|%p10, %r243, %r17, 4127, -1;
	mul.lo.s32 	%r245, %r244, %r203;
	shfl.sync.idx.b32	%r246|%p11, %r243, %r25, 4127, -1;
	mad.lo.s32 	%r247, %r246, %r204, %r245;
	shfl.sync.idx.b32	%r248|%p12, %r243, %r27, 4127, -1;
	mad.lo.s32 	%r249, %r248, %r205, %r247;
	shfl.sync.idx.b32	%r250|%p13, %r243, %r29, 4127, -1;
	mad.lo.s32 	%r251, %r250, %r206, %r249;
	shfl.sync.idx.b32	%r252|%p14, %r243, %r31, 4127, -1;
	mad.lo.s32 	%r253, %r252, %r207, %r251;
	shfl.sync.idx.b32	%r254|%p15, %r243, %r33, 4127, -1;
	mad.lo.s32 	%r255, %r254, %r214, %r253;
	shfl.sync.idx.b32	%r256|%p16, %r243, %r34, 4127, -1;
	mad.lo.s32 	%r257, %r256, %r218, %r255;
	shfl.sync.idx.b32	%r258|%p17, %r243, %r35, 4127, -1;
	mad.lo.s32 	%r259, %r258, %r222, %r257;
	shfl.sync.idx.b32	%r260|%p18, %r243, %r36, 4127, -1;
	mad.lo.s32 	%r261, %r260, %r226, %r259;
	shfl.sync.idx.b32	%r262|%p19, %r243, %r37, 4127, -1;
	mad.lo.s32 	%r263, %r262, %r230, %r261;
	shfl.sync.idx.b32	%r264|%p20, %r243, %r38, 4127, -1;
	mad.lo.s32 	%r265, %r264, %r234, %r263;
	shfl.sync.idx.b32	%r266|%p21, %r243, %r39, 4127, -1;
	mad.lo.s32 	%r267, %r266, %r235, %r265;
	shfl.sync.idx.b32	%r268|%p22, %r243, %r41, 4127, -1;
	mad.lo.s32 	%r269, %r268, %r236, %r267;
	shfl.sync.idx.b32	%r270|%p23, %r243, %r43, 4127, -1;
	mad.lo.s32 	%r271, %r270, %r237, %r269;
	shfl.sync.idx.b32	%r272|%p24, %r243, %r45, 4127, -1;
	mad.lo.s32 	%r273, %r272, %r238, %r271;
	shfl.sync.idx.b32	%r274|%p25, %r243, %r47, 4127, -1;
	mad.lo.s32 	%r275, %r274, %r239, %r273;
	ld.shared.u32 	%r276, [%r242+68];
	shfl.sync.idx.b32	%r277|%p26, %r276, %r17, 4127, -1;
	mul.lo.s32 	%r278, %r277, %r203;
	shfl.sync.idx.b32	%r279|%p27, %r276, %r25, 4127, -1;
	mad.lo.s32 	%r280, %r279, %r204, %r278;
	shfl.sync.idx.b32	%r281|%p28, %r276, %r27, 4127, -1;
	mad.lo.s32 	%r282, %r281, %r205, %r280;
	shfl.sync.idx.b32	%r283|%p29, %r276, %r29, 4127, -1;
	mad.lo.s32 	%r284, %r283, %r206, %r282;
	shfl.sync.idx.b32	%r285|%p30, %r276, %r31, 4127, -1;
	mad.lo.s32 	%r286, %r285, %r207, %r284;
	shfl.sync.idx.b32	%r287|%p31, %r276, %r33, 4127, -1;
	mad.lo.s32 	%r288, %r287, %r214, %r286;
	shfl.sync.idx.b32	%r289|%p32, %r276, %r34, 4127, -1;
	mad.lo.s32 	%r290, %r289, %r218, %r288;
	shfl.sync.idx.b32	%r291|%p33, %r276, %r35, 4127, -1;
	mad.lo.s32 	%r292, %r291, %r222, %r290;
	shfl.sync.idx.b32	%r293|%p34, %r276, %r36, 4127, -1;
	mad.lo.s32 	%r294, %r293, %r226, %r292;
	shfl.sync.idx.b32	%r295|%p35, %r276, %r37, 4127, -1;
	mad.lo.s32 	%r296, %r295, %r230, %r294;
	shfl.sync.idx.b32	%r297|%p36, %r276, %r38, 4127, -1;
	mad.lo.s32 	%r298, %r297, %r234, %r296;
	shfl.sync.idx.b32	%r299|%p37, %r276, %r39, 4127, -1;
	mad.lo.s32 	%r300, %r299, %r235, %r298;
	shfl.sync.idx.b32	%r301|%p38, %r276, %r41, 4127, -1;
	mad.lo.s32 	%r302, %r301, %r236, %r300;
	shfl.sync.idx.b32	%r303|%p39, %r276, %r43, 4127, -1;
	mad.lo.s32 	%r304, %r303, %r237, %r302;
	shfl.sync.idx.b32	%r305|%p40, %r276, %r45, 4127, -1;
	mad.lo.s32 	%r306, %r305, %r238, %r304;
	shfl.sync.idx.b32	%r307|%p41, %r276, %r47, 4127, -1;
	mad.lo.s32 	%r308, %r307, %r239, %r306;
	ld.shared.u32 	%r309, [%r242+136];
	shfl.sync.idx.b32	%r310|%p42, %r309, %r17, 4127, -1;
	mul.lo.s32 	%r311, %r310, %r203;
	shfl.sync.idx.b32	%r312|%p43, %r309, %r25, 4127, -1;
	mad.lo.s32 	%r313, %r312, %r204, %r311;
	shfl.sync.idx.b32	%r314|%p44, %r309, %r27, 4127, -1;
	mad.lo.s32 	%r315, %r314, %r205, %r313;
	shfl.sync.idx.b32	%r316|%p45, %r309, %r29, 4127, -1;
	mad.lo.s32 	%r317, %r316, %r206, %r315;
	shfl.sync.idx.b32	%r318|%p46, %r309, %r31, 4127, -1;
	mad.lo.s32 	%r319, %r318, %r207, %r317;
	shfl.sync.idx.b32	%r320|%p47, %r309, %r33, 4127, -1;
	mad.lo.s32 	%r321, %r320, %r214, %r319;
	shfl.sync.idx.b32	%r322|%p48, %r309, %r34, 4127, -1;
	mad.lo.s32 	%r323, %r322, %r218, %r321;
	shfl.sync.idx.b32	%r324|%p49, %r309, %r35, 4127, -1;
	mad.lo.s32 	%r325, %r324, %r222, %r323;
	shfl.sync.idx.b32	%r326|%p50, %r309, %r36, 4127, -1;
	mad.lo.s32 	%r327, %r326, %r226, %r325;
	shfl.sync.idx.b32	%r328|%p51, %r309, %r37, 4127, -1;
	mad.lo.s32 	%r329, %r328, %r230, %r327;
	shfl.sync.idx.b32	%r330|%p52, %r309, %r38, 4127, -1;
	mad.lo.s32 	%r331, %r330, %r234, %r329;
	shfl.sync.idx.b32	%r332|%p53, %r309, %r39, 4127, -1;
	mad.lo.s32 	%r333, %r332, %r235, %r331;
	shfl.sync.idx.b32	%r334|%p54, %r309, %r41, 4127, -1;
	mad.lo.s32 	%r335, %r334, %r236, %r333;
	shfl.sync.idx.b32	%r336|%p55, %r309, %r43, 4127, -1;
	mad.lo.s32 	%r337, %r336, %r237, %r335;
	shfl.sync.idx.b32	%r338|%p56, %r309, %r45, 4127, -1;
	mad.lo.s32 	%r339, %r338, %r238, %r337;
	shfl.sync.idx.b32	%r340|%p57, %r309, %r47, 4127, -1;
	mad.lo.s32 	%r341, %r340, %r239, %r339;
	ld.shared.u32 	%r342, [%r242+204];
	shfl.sync.idx.b32	%r343|%p58, %r342, %r17, 4127, -1;
	mul.lo.s32 	%r344, %r343, %r203;
	shfl.sync.idx.b32	%r345|%p59, %r342, %r25, 4127, -1;
	mad.lo.s32 	%r346, %r345, %r204, %r344;
	shfl.sync.idx.b32	%r347|%p60, %r342, %r27, 4127, -1;
	mad.lo.s32 	%r348, %r347, %r205, %r346;
	shfl.sync.idx.b32	%r349|%p61, %r342, %r29, 4127, -1;
	mad.lo.s32 	%r350, %r349, %r206, %r348;
	shfl.sync.idx.b32	%r351|%p62, %r342, %r31, 4127, -1;
	mad.lo.s32 	%r352, %r351, %r207, %r350;
	shfl.sync.idx.b32	%r353|%p63, %r342, %r33, 4127, -1;
	mad.lo.s32 	%r354, %r353, %r214, %r352;
	shfl.sync.idx.b32	%r355|%p64, %r342, %r34, 4127, -1;
	mad.lo.s32 	%r356, %r355, %r218, %r354;
	shfl.sync.idx.b32	%r357|%p65, %r342, %r35, 4127, -1;
	mad.lo.s32 	%r358, %r357, %r222, %r356;
	shfl.sync.idx.b32	%r359|%p66, %r342, %r36, 4127, -1;
	mad.lo.s32 	%r360, %r359, %r226, %r358;
	shfl.sync.idx.b32	%r361|%p67, %r342, %r37, 4127, -1;
	mad.lo.s32 	%r362, %r361, %r230, %r360;
	shfl.sync.idx.b32	%r363|%p68, %r342, %r38, 4127, -1;
	mad.lo.s32 	%r364, %r363, %r234, %r362;
	shfl.sync.idx.b32	%r365|%p69, %r342, %r39, 4127, -1;
	mad.lo.s32 	%r366, %r365, %r235, %r364;
	shfl.sync.idx.b32	%r367|%p70, %r342, %r41, 4127, -1;
	mad.lo.s32 	%r368, %r367, %r236, %r366;
	shfl.sync.idx.b32	%r369|%p71, %r342, %r43, 4127, -1;
	mad.lo.s32 	%r370, %r369, %r237, %r368;
	shfl.sync.idx.b32	%r371|%p72, %r342, %r45, 4127, -1;
	mad.lo.s32 	%r372, %r371, %r238, %r370;
	shfl.sync.idx.b32	%r373|%p73, %r342, %r47, 4127, -1;
	mad.lo.s32 	%r374, %r373, %r239, %r372;
	ld.shared.u32 	%r375, [%r242+272];
	shfl.sync.idx.b32	%r376|%p74, %r375, %r17, 4127, -1;
	mul.lo.s32 	%r377, %r376, %r203;
	shfl.sync.idx.b32	%r378|%p75, %r375, %r25, 4127, -1;
	mad.lo.s32 	%r379, %r378, %r204, %r377;
	shfl.sync.idx.b32	%r380|%p76, %r375, %r27, 4127, -1;
	mad.lo.s32 	%r381, %r380, %r205, %r379;
	shfl.sync.idx.b32	%r382|%p77, %r375, %r29, 4127, -1;
	mad.lo.s32 	%r383, %r382, %r206, %r381;
	shfl.sync.idx.b32	%r384|%p78, %r375, %r31, 4127, -1;
	mad.lo.s32 	%r385, %r384, %r207, %r383;
	shfl.sync.idx.b32	%r386|%p79, %r375, %r33, 4127, -1;
	mad.lo.s32 	%r387, %r386, %r214, %r385;
	shfl.sync.idx.b32	%r388|%p80, %r375, %r34, 4127, -1;
	mad.lo.s32 	%r389, %r388, %r218, %r387;
	shfl.sync.idx.b32	%r390|%p81, %r375, %r35, 4127, -1;
	mad.lo.s32 	%r391, %r390, %r222, %r389;
	shfl.sync.idx.b32	%r392|%p82, %r375, %r36, 4127, -1;
	mad.lo.s32 	%r393, %r392, %r226, %r391;
	shfl.sync.idx.b32	%r394|%p83, %r375, %r37, 4127, -1;
	mad.lo.s32 	%r395, %r394, %r230, %r393;
	shfl.sync.idx.b32	%r396|%p84, %r375, %r38, 4127, -1;
	mad.lo.s32 	%r397, %r396, %r234, %r395;
	shfl.sync.idx.b32	%r398|%p85, %r375, %r39, 4127, -1;
	mad.lo.s32 	%r399, %r398, %r235, %r397;
	shfl.sync.idx.b32	%r400|%p86, %r375, %r41, 4127, -1;
	mad.lo.s32 	%r401, %r400, %r236, %r399;
	shfl.sync.idx.b32	%r402|%p87, %r375, %r43, 4127, -1;
	mad.lo.s32 	%r403, %r402, %r237, %r401;
	shfl.sync.idx.b32	%r404|%p88, %r375, %r45, 4127, -1;
	mad.lo.s32 	%r405, %r404, %r238, %r403;
	shfl.sync.idx.b32	%r406|%p89, %r375, %r47, 4127, -1;
	mad.lo.s32 	%r407, %r406, %r239, %r405;
	ld.shared.u32 	%r408, [%r242+340];
	shfl.sync.idx.b32	%r409|%p90, %r408, %r17, 4127, -1;
	mul.lo.s32 	%r410, %r409, %r203;
	shfl.sync.idx.b32	%r411|%p91, %r408, %r25, 4127, -1;
	mad.lo.s32 	%r412, %r411, %r204, %r410;
	shfl.sync.idx.b32	%r413|%p92, %r408, %r27, 4127, -1;
	mad.lo.s32 	%r414, %r413, %r205, %r412;
	shfl.sync.idx.b32	%r415|%p93, %r408, %r29, 4127, -1;
	mad.lo.s32 	%r416, %r415, %r206, %r414;
	shfl.sync.idx.b32	%r417|%p94, %r408, %r31, 4127, -1;
	mad.lo.s32 	%r418, %r417, %r207, %r416;
	shfl.sync.idx.b32	%r419|%p95, %r408, %r33, 4127, -1;
	mad.lo.s32 	%r420, %r419, %r214, %r418;
	shfl.sync.idx.b32	%r421|%p96, %r408, %r34, 4127, -1;
	mad.lo.s32 	%r422, %r421, %r218, %r420;
	shfl.sync.idx.b32	%r423|%p97, %r408, %r35, 4127, -1;
	mad.lo.s32 	%r424, %r423, %r222, %r422;
	shfl.sync.idx.b32	%r425|%p98, %r408, %r36, 4127, -1;
	mad.lo.s32 	%r426, %r425, %r226, %r424;
	shfl.sync.idx.b32	%r427|%p99, %r408, %r37, 4127, -1;
	mad.lo.s32 	%r428, %r427, %r230, %r426;
	shfl.sync.idx.b32	%r429|%p100, %r408, %r38, 4127, -1;
	mad.lo.s32 	%r430, %r429, %r234, %r428;
	shfl.sync.idx.b32	%r431|%p101, %r408, %r39, 4127, -1;
	mad.lo.s32 	%r432, %r431, %r235, %r430;
	shfl.sync.idx.b32	%r433|%p102, %r408, %r41, 4127, -1;
	mad.lo.s32 	%r434, %r433, %r236, %r432;
	shfl.sync.idx.b32	%r435|%p103, %r408, %r43, 4127, -1;
	mad.lo.s32 	%r436, %r435, %r237, %r434;
	shfl.sync.idx.b32	%r437|%p104, %r408, %r45, 4127, -1;
	mad.lo.s32 	%r438, %r437, %r238, %r436;
	shfl.sync.idx.b32	%r439|%p105, %r408, %r47, 4127, -1;
	mad.lo.s32 	%r440, %r439, %r239, %r438;
	ld.shared.u32 	%r441, [%r242+408];
	shfl.sync.idx.b32	%r442|%p106, %r441, %r17, 4127, -1;
	mul.lo.s32 	%r443, %r442, %r203;
	shfl.sync.idx.b32	%r444|%p107, %r441, %r25, 4127, -1;
	mad.lo.s32 	%r445, %r444, %r204, %r443;
	shfl.sync.idx.b32	%r446|%p108, %r441, %r27, 4127, -1;
	mad.lo.s32 	%r447, %r446, %r205, %r445;
	shfl.sync.idx.b32	%r448|%p109, %r441, %r29, 4127, -1;
	mad.lo.s32 	%r449, %r448, %r206, %r447;
	shfl.sync.idx.b32	%r450|%p110, %r441, %r31, 4127, -1;
	mad.lo.s32 	%r451, %r450, %r207, %r449;
	shfl.sync.idx.b32	%r452|%p111, %r441, %r33, 4127, -1;
	mad.lo.s32 	%r453, %r452, %r214, %r451;
	shfl.sync.idx.b32	%r454|%p112, %r441, %r34, 4127, -1;
	mad.lo.s32 	%r455, %r454, %r218, %r453;
	shfl.sync.idx.b32	%r456|%p113, %r441, %r35, 4127, -1;
	mad.lo.s32 	%r457, %r456, %r222, %r455;
	shfl.sync.idx.b32	%r458|%p114, %r441, %r36, 4127, -1;
	mad.lo.s32 	%r459, %r458, %r226, %r457;
	shfl.sync.idx.b32	%r460|%p115, %r441, %r37, 4127, -1;
	mad.lo.s32 	%r461, %r460, %r230, %r459;
	shfl.sync.idx.b32	%r462|%p116, %r441, %r38, 4127, -1;
	mad.lo.s32 	%r463, %r462, %r234, %r461;
	shfl.sync.idx.b32	%r464|%p117, %r441, %r39, 4127, -1;
	mad.lo.s32 	%r465, %r464, %r235, %r463;
	shfl.sync.idx.b32	%r466|%p118, %r441, %r41, 4127, -1;
	mad.lo.s32 	%r467, %r466, %r236, %r465;
	shfl.sync.idx.b32	%r468|%p119, %r441, %r43, 4127, -1;
	mad.lo.s32 	%r469, %r468, %r237, %r467;
	shfl.sync.idx.b32	%r470|%p120, %r441, %r45, 4127, -1;
	mad.lo.s32 	%r471, %r470, %r238, %r469;
	shfl.sync.idx.b32	%r472|%p121, %r441, %r47, 4127, -1;
	mad.lo.s32 	%r473, %r472, %r239, %r471;
	ld.shared.u32 	%r474, [%r242+476];
	shfl.sync.idx.b32	%r475|%p122, %r474, %r17, 4127, -1;
	mul.lo.s32 	%r476, %r475, %r203;
	shfl.sync.idx.b32	%r477|%p123, %r474, %r25, 4127, -1;
	mad.lo.s32 	%r478, %r477, %r204, %r476;
	shfl.sync.idx.b32	%r479|%p124, %r474, %r27, 4127, -1;
	mad.lo.s32 	%r480, %r479, %r205, %r478;
	shfl.sync.idx.b32	%r481|%p125, %r474, %r29, 4127, -1;
	mad.lo.s32 	%r482, %r481, %r206, %r480;
	shfl.sync.idx.b32	%r483|%p126, %r474, %r31, 4127, -1;
	mad.lo.s32 	%r484, %r483, %r207, %r482;
	shfl.sync.idx.b32	%r485|%p127, %r474, %r33, 4127, -1;
	mad.lo.s32 	%r486, %r485, %r214, %r484;
	shfl.sync.idx.b32	%r487|%p128, %r474, %r34, 4127, -1;
	mad.lo.s32 	%r488, %r487, %r218, %r486;
	shfl.sync.idx.b32	%r489|%p129, %r474, %r35, 4127, -1;
	mad.lo.s32 	%r490, %r489, %r222, %r488;
	shfl.sync.idx.b32	%r491|%p130, %r474, %r36, 4127, -1;
	mad.lo.s32 	%r492, %r491, %r226, %r490;
	shfl.sync.idx.b32	%r493|%p131, %r474, %r37, 4127, -1;
	mad.lo.s32 	%r494, %r493, %r230, %r492;
	shfl.sync.idx.b32	%r495|%p132, %r474, %r38, 4127, -1;
	mad.lo.s32 	%r496, %r495, %r234, %r494;
	shfl.sync.idx.b32	%r497|%p133, %r474, %r39, 4127, -1;
	mad.lo.s32 	%r498, %r497, %r235, %r496;
	shfl.sync.idx.b32	%r499|%p134, %r474, %r41, 4127, -1;
	mad.lo.s32 	%r500, %r499, %r236, %r498;
	shfl.sync.idx.b32	%r501|%p135, %r474, %r43, 4127, -1;
	mad.lo.s32 	%r502, %r501, %r237, %r500;
	shfl.sync.idx.b32	%r503|%p136, %r474, %r45, 4127, -1;
	mad.lo.s32 	%r504, %r503, %r238, %r502;
	shfl.sync.idx.b32	%r505|%p137, %r474, %r47, 4127, -1;
	mad.lo.s32 	%r506, %r505, %r239, %r504;
	ld.shared.u32 	%r507, [%r242+544];
	shfl.sync.idx.b32	%r508|%p138, %r507, %r17, 4127, -1;
	mul.lo.s32 	%r509, %r508, %r203;
	shfl.sync.idx.b32	%r510|%p139, %r507, %r25, 4127, -1;
	mad.lo.s32 	%r511, %r510, %r204, %r509;
	shfl.sync.idx.b32	%r512|%p140, %r507, %r27, 4127, -1;
	mad.lo.s32 	%r513, %r512, %r205, %r511;
	shfl.sync.idx.b32	%r514|%p141, %r507, %r29, 4127, -1;
	mad.lo.s32 	%r515, %r514, %r206, %r513;
	shfl.sync.idx.b32	%r516|%p142, %r507, %r31, 4127, -1;
	mad.lo.s32 	%r517, %r516, %r207, %r515;
	shfl.sync.idx.b32	%r518|%p143, %r507, %r33, 4127, -1;
	mad.lo.s32 	%r519, %r518, %r214, %r517;
	shfl.sync.idx.b32	%r520|%p144, %r507, %r34, 4127, -1;
	mad.lo.s32 	%r521, %r520, %r218, %r519;
	shfl.sync.idx.b32	%r522|%p145, %r507, %r35, 4127, -1;
	mad.lo.s32 	%r523, %r522, %r222, %r521;
	shfl.sync.idx.b32	%r524|%p146, %r507, %r36, 4127, -1;
	mad.lo.s32 	%r525, %r524, %r226, %r523;
	shfl.sync.idx.b32	%r526|%p147, %r507, %r37, 4127, -1;
	mad.lo.s32 	%r527, %r526, %r230, %r525;
	shfl.sync.idx.b32	%r528|%p148, %r507, %r38, 4127, -1;
	mad.lo.s32 	%r529, %r528, %r234, %r527;
	shfl.sync.idx.b32	%r530|%p149, %r507, %r39, 4127, -1;
	mad.lo.s32 	%r531, %r530, %r235, %r529;
	shfl.sync.idx.b32	%r532|%p150, %r507, %r41, 4127, -1;
	mad.lo.s32 	%r533, %r532, %r236, %r531;
	shfl.sync.idx.b32	%r534|%p151, %r507, %r43, 4127, -1;
	mad.lo.s32 	%r535, %r534, %r237, %r533;
	shfl.sync.idx.b32	%r536|%p152, %r507, %r45, 4127, -1;
	mad.lo.s32 	%r537, %r536, %r238, %r535;
	shfl.sync.idx.b32	%r538|%p153, %r507, %r47, 4127, -1;
	mad.lo.s32 	%r539, %r538, %r239, %r537;
	ld.shared.u32 	%r540, [%r242+612];
	shfl.sync.idx.b32	%r541|%p154, %r540, %r17, 4127, -1;
	mul.lo.s32 	%r542, %r541, %r203;
	shfl.sync.idx.b32	%r543|%p155, %r540, %r25, 4127, -1;
	mad.lo.s32 	%r544, %r543, %r204, %r542;
	shfl.sync.idx.b32	%r545|%p156, %r540, %r27, 4127, -1;
	mad.lo.s32 	%r546, %r545, %r205, %r544;
	shfl.sync.idx.b32	%r547|%p157, %r540, %r29, 4127, -1;
	mad.lo.s32 	%r548, %r547, %r206, %r546;
	shfl.sync.idx.b32	%r549|%p158, %r540, %r31, 4127, -1;
	mad.lo.s32 	%r550, %r549, %r207, %r548;
	shfl.sync.idx.b32	%r551|%p159, %r540, %r33, 4127, -1;
	mad.lo.s32 	%r552, %r551, %r214, %r550;
	shfl.sync.idx.b32	%r553|%p160, %r540, %r34, 4127, -1;
	mad.lo.s32 	%r554, %r553, %r218, %r552;
	shfl.sync.idx.b32	%r555|%p161, %r540, %r35, 4127, -1;
	mad.lo.s32 	%r556, %r555, %r222, %r554;
	shfl.sync.idx.b32	%r557|%p162, %r540, %r36, 4127, -1;
	mad.lo.s32 	%r558, %r557, %r226, %r556;
	shfl.sync.idx.b32	%r559|%p163, %r540, %r37, 4127, -1;
	mad.lo.s32 	%r560, %r559, %r230, %r558;
	shfl.sync.idx.b32	%r561|%p164, %r540, %r38, 4127, -1;
	mad.lo.s32 	%r562, %r561, %r234, %r560;
	shfl.sync.idx.b32	%r563|%p165, %r540, %r39, 4127, -1;
	mad.lo.s32 	%r564, %r563, %r235, %r562;
	shfl.sync.idx.b32	%r565|%p166, %r540, %r41, 4127, -1;
	mad.lo.s32 	%r566, %r565, %r236, %r564;
	shfl.sync.idx.b32	%r567|%p167, %r540, %r43, 4127, -1;
	mad.lo.s32 	%r568, %r567, %r237, %r566;
	shfl.sync.idx.b32	%r569|%p168, %r540, %r45, 4127, -1;
	mad.lo.s32 	%r570, %r569, %r238, %r568;
	shfl.sync.idx.b32	%r571|%p169, %r540, %r47, 4127, -1;
	mad.lo.s32 	%r572, %r571, %r239, %r570;
	ld.shared.u32 	%r573, [%r242+680];
	shfl.sync.idx.b32	%r574|%p170, %r573, %r17, 4127, -1;
	mul.lo.s32 	%r575, %r574, %r203;
	shfl.sync.idx.b32	%r576|%p171, %r573, %r25, 4127, -1;
	mad.lo.s32 	%r577, %r576, %r204, %r575;
	shfl.sync.idx.b32	%r578|%p172, %r573, %r27, 4127, -1;
	mad.lo.s32 	%r579, %r578, %r205, %r577;
	shfl.sync.idx.b32	%r580|%p173, %r573, %r29, 4127, -1;
	mad.lo.s32 	%r581, %r580, %r206, %r579;
	shfl.sync.idx.b32	%r582|%p174, %r573, %r31, 4127, -1;
	mad.lo.s32 	%r583, %r582, %r207, %r581;
	shfl.sync.idx.b32	%r584|%p175, %r573, %r33, 4127, -1;
	mad.lo.s32 	%r585, %r584, %r214, %r583;
	shfl.sync.idx.b32	%r586|%p176, %r573, %r34, 4127, -1;
	mad.lo.s32 	%r587, %r586, %r218, %r585;
	shfl.sync.idx.b32	%r588|%p177, %r573, %r35, 4127, -1;
	mad.lo.s32 	%r589, %r588, %r222, %r587;
	shfl.sync.idx.b32	%r590|%p178, %r573, %r36, 4127, -1;
	mad.lo.s32 	%r591, %r590, %r226, %r589;
	shfl.sync.idx.b32	%r592|%p179, %r573, %r37, 4127, -1;
	mad.lo.s32 	%r593, %r592, %r230, %r591;
	shfl.sync.idx.b32	%r594|%p180, %r573, %r38, 4127, -1;
	mad.lo.s32 	%r595, %r594, %r234, %r593;
	shfl.sync.idx.b32	%r596|%p181, %r573, %r39, 4127, -1;
	mad.lo.s32 	%r597, %r596, %r235, %r595;
	shfl.sync.idx.b32	%r598|%p182, %r573, %r41, 4127, -1;
	mad.lo.s32 	%r599, %r598, %r236, %r597;
	shfl.sync.idx.b32	%r600|%p183, %r573, %r43, 4127, -1;
	mad.lo.s32 	%r601, %r600, %r237, %r599;
	shfl.sync.idx.b32	%r602|%p184, %r573, %r45, 4127, -1;
	mad.lo.s32 	%r603, %r602, %r238, %r601;
	shfl.sync.idx.b32	%r604|%p185, %r573, %r47, 4127, -1;
	mad.lo.s32 	%r605, %r604, %r239, %r603;
	ld.shared.u32 	%r606, [%r242+748];
	shfl.sync.idx.b32	%r607|%p186, %r606, %r17, 4127, -1;
	mul.lo.s32 	%r608, %r607, %r203;
	shfl.sync.idx.b32	%r609|%p187, %r606, %r25, 4127, -1;
	mad.lo.s32 	%r610, %r609, %r204, %r608;
	shfl.sync.idx.b32	%r611|%p188, %r606, %r27, 4127, -1;
	mad.lo.s32 	%r612, %r611, %r205, %r610;
	shfl.sync.idx.b32	%r613|%p189, %r606, %r29, 4127, -1;
	mad.lo.s32 	%r614, %r613, %r206, %r612;
	shfl.sync.idx.b32	%r615|%p190, %r606, %r31, 4127, -1;
	mad.lo.s32 	%r616, %r615, %r207, %r614;
	shfl.sync.idx.b32	%r617|%p191, %r606, %r33, 4127, -1;
	mad.lo.s32 	%r618, %r617, %r214, %r616;
	shfl.sync.idx.b32	%r619|%p192, %r606, %r34, 4127, -1;
	mad.lo.s32 	%r620, %r619, %r218, %r618;
	shfl.sync.idx.b32	%r621|%p193, %r606, %r35, 4127, -1;
	mad.lo.s32 	%r622, %r621, %r222, %r620;
	shfl.sync.idx.b32	%r623|%p194, %r606, %r36, 4127, -1;
	mad.lo.s32 	%r624, %r623, %r226, %r622;
	shfl.sync.idx.b32	%r625|%p195, %r606, %r37, 4127, -1;
	mad.lo.s32 	%r626, %r625, %r230, %r624;
	shfl.sync.idx.b32	%r627|%p196, %r606, %r38, 4127, -1;
	mad.lo.s32 	%r628, %r627, %r234, %r626;
	shfl.sync.idx.b32	%r629|%p197, %r606, %r39, 4127, -1;
	mad.lo.s32 	%r630, %r629, %r235, %r628;
	shfl.sync.idx.b32	%r631|%p198, %r606, %r41, 4127, -1;
	mad.lo.s32 	%r632, %r631, %r236, %r630;
	shfl.sync.idx.b32	%r633|%p199, %r606, %r43, 4127, -1;
	mad.lo.s32 	%r634, %r633, %r237, %r632;
	shfl.sync.idx.b32	%r635|%p200, %r606, %r45, 4127, -1;
	mad.lo.s32 	%r636, %r635, %r238, %r634;
	shfl.sync.idx.b32	%r637|%p201, %r606, %r47, 4127, -1;
	mad.lo.s32 	%r638, %r637, %r239, %r636;
	ld.shared.u32 	%r639, [%r242+816];
	shfl.sync.idx.b32	%r640|%p202, %r639, %r17, 4127, -1;
	mul.lo.s32 	%r641, %r640, %r203;
	shfl.sync.idx.b32	%r642|%p203, %r639, %r25, 4127, -1;
	mad.lo.s32 	%r643, %r642, %r204, %r641;
	shfl.sync.idx.b32	%r644|%p204, %r639, %r27, 4127, -1;
	mad.lo.s32 	%r645, %r644, %r205, %r643;
	shfl.sync.idx.b32	%r646|%p205, %r639, %r29, 4127, -1;
	mad.lo.s32 	%r647, %r646, %r206, %r645;
	shfl.sync.idx.b32	%r648|%p206, %r639, %r31, 4127, -1;
	mad.lo.s32 	%r649, %r648, %r207, %r647;
	shfl.sync.idx.b32	%r650|%p207, %r639, %r33, 4127, -1;
	mad.lo.s32 	%r651, %r650, %r214, %r649;
	shfl.sync.idx.b32	%r652|%p208, %r639, %r34, 4127, -1;
	mad.lo.s32 	%r653, %r652, %r218, %r651;
	shfl.sync.idx.b32	%r654|%p209, %r639, %r35, 4127, -1;
	mad.lo.s32 	%r655, %r654, %r222, %r653;
	shfl.sync.idx.b32	%r656|%p210, %r639, %r36, 4127, -1;
	mad.lo.s32 	%r657, %r656, %r226, %r655;
	shfl.sync.idx.b32	%r658|%p211, %r639, %r37, 4127, -1;
	mad.lo.s32 	%r659, %r658, %r230, %r657;
	shfl.sync.idx.b32	%r660|%p212, %r639, %r38, 4127, -1;
	mad.lo.s32 	%r661, %r660, %r234, %r659;
	shfl.sync.idx.b32	%r662|%p213, %r639, %r39, 4127, -1;
	mad.lo.s32 	%r663, %r662, %r235, %r661;
	shfl.sync.idx.b32	%r664|%p214, %r639, %r41, 4127, -1;
	mad.lo.s32 	%r665, %r664, %r236, %r663;
	shfl.sync.idx.b32	%r666|%p215, %r639, %r43, 4127, -1;
	mad.lo.s32 	%r667, %r666, %r237, %r665;
	shfl.sync.idx.b32	%r668|%p216, %r639, %r45, 4127, -1;
	mad.lo.s32 	%r669, %r668, %r238, %r667;
	shfl.sync.idx.b32	%r670|%p217, %r639, %r47, 4127, -1;
	mad.lo.s32 	%r671, %r670, %r239, %r669;
	ld.shared.u32 	%r672, [%r242+884];
	shfl.sync.idx.b32	%r673|%p218, %r672, %r17, 4127, -1;
	mul.lo.s32 	%r674, %r673, %r203;
	shfl.sync.idx.b32	%r675|%p219, %r672, %r25, 4127, -1;
	mad.lo.s32 	%r676, %r675, %r204, %r674;
	shfl.sync.idx.b32	%r677|%p220, %r672, %r27, 4127, -1;
	mad.lo.s32 	%r678, %r677, %r205, %r676;
	shfl.sync.idx.b32	%r679|%p221, %r672, %r29, 4127, -1;
	mad.lo.s32 	%r680, %r679, %r206, %r678;
	shfl.sync.idx.b32	%r681|%p222, %r672, %r31, 4127, -1;
	mad.lo.s32 	%r682, %r681, %r207, %r680;
	shfl.sync.idx.b32	%r683|%p223, %r672, %r33, 4127, -1;
	mad.lo.s32 	%r684, %r683, %r214, %r682;
	shfl.sync.idx.b32	%r685|%p224, %r672, %r34, 4127, -1;
	mad.lo.s32 	%r686, %r685, %r218, %r684;
	shfl.sync.idx.b32	%r687|%p225, %r672, %r35, 4127, -1;
	mad.lo.s32 	%r688, %r687, %r222, %r686;
	shfl.sync.idx.b32	%r689|%p226, %r672, %r36, 4127, -1;
	mad.lo.s32 	%r690, %r689, %r226, %r688;
	shfl.sync.idx.b32	%r691|%p227, %r672, %r37, 4127, -1;
	mad.lo.s32 	%r692, %r691, %r230, %r690;
	shfl.sync.idx.b32	%r693|%p228, %r672, %r38, 4127, -1;
	mad.lo.s32 	%r694, %r693, %r234, %r692;
	shfl.sync.idx.b32	%r695|%p229, %r672, %r39, 4127, -1;
	mad.lo.s32 	%r696, %r695, %r235, %r694;
	shfl.sync.idx.b32	%r697|%p230, %r672, %r41, 4127, -1;
	mad.lo.s32 	%r698, %r697, %r236, %r696;
	shfl.sync.idx.b32	%r699|%p231, %r672, %r43, 4127, -1;
	mad.lo.s32 	%r700, %r699, %r237, %r698;
	shfl.sync.idx.b32	%r701|%p232, %r672, %r45, 4127, -1;
	mad.lo.s32 	%r702, %r701, %r238, %r700;
	shfl.sync.idx.b32	%r703|%p233, %r672, %r47, 4127, -1;
	mad.lo.s32 	%r704, %r703, %r239, %r702;
	ld.shared.u32 	%r705, [%r242+952];
	shfl.sync.idx.b32	%r706|%p234, %r705, %r17, 4127, -1;
	mul.lo.s32 	%r707, %r706, %r203;
	shfl.sync.idx.b32	%r708|%p235, %r705, %r25, 4127, -1;
	mad.lo.s32 	%r709, %r708, %r204, %r707;
	shfl.sync.idx.b32	%r710|%p236, %r705, %r27, 4127, -1;
	mad.lo.s32 	%r711, %r710, %r205, %r709;
	shfl.sync.idx.b32	%r712|%p237, %r705, %r29, 4127, -1;
	mad.lo.s32 	%r713, %r712, %r206, %r711;
	shfl.sync.idx.b32	%r714|%p238, %r705, %r31, 4127, -1;
	mad.lo.s32 	%r715, %r714, %r207, %r713;
	shfl.sync.idx.b32	%r716|%p239, %r705, %r33, 4127, -1;
	mad.lo.s32 	%r717, %r716, %r214, %r715;
	shfl.sync.idx.b32	%r718|%p240, %r705, %r34, 4127, -1;
	mad.lo.s32 	%r719, %r718, %r218, %r717;
	shfl.sync.idx.b32	%r720|%p241, %r705, %r35, 4127, -1;
	mad.lo.s32 	%r721, %r720, %r222, %r719;
	shfl.sync.idx.b32	%r722|%p242, %r705, %r36, 4127, -1;
	mad.lo.s32 	%r723, %r722, %r226, %r721;
	shfl.sync.idx.b32	%r724|%p243, %r705, %r37, 4127, -1;
	mad.lo.s32 	%r725, %r724, %r230, %r723;
	shfl.sync.idx.b32	%r726|%p244, %r705, %r38, 4127, -1;
	mad.lo.s32 	%r727, %r726, %r234, %r725;
	shfl.sync.idx.b32	%r728|%p245, %r705, %r39, 4127, -1;
	mad.lo.s32 	%r729, %r728, %r235, %r727;
	shfl.sync.idx.b32	%r730|%p246, %r705, %r41, 4127, -1;
	mad.lo.s32 	%r731, %r730, %r236, %r729;
	shfl.sync.idx.b32	%r732|%p247, %r705, %r43, 4127, -1;
	mad.lo.s32 	%r733, %r732, %r237, %r731;
	shfl.sync.idx.b32	%r734|%p248, %r705, %r45, 4127, -1;
	mad.lo.s32 	%r735, %r734, %r238, %r733;
	shfl.sync.idx.b32	%r736|%p249, %r705, %r47, 4127, -1;
	mad.lo.s32 	%r737, %r736, %r239, %r735;
	ld.shared.u32 	%r738, [%r242+1020];
	shfl.sync.idx.b32	%r739|%p250, %r738, %r17, 4127, -1;
	mul.lo.s32 	%r740, %r739, %r203;
	shfl.sync.idx.b32	%r741|%p251, %r738, %r25, 4127, -1;
	mad.lo.s32 	%r742, %r741, %r204, %r740;
	shfl.sync.idx.b32	%r743|%p252, %r738, %r27, 4127, -1;
	mad.lo.s32 	%r744, %r743, %r205, %r742;
	shfl.sync.idx.b32	%r745|%p253, %r738, %r29, 4127, -1;
	mad.lo.s32 	%r746, %r745, %r206, %r744;
	shfl.sync.idx.b32	%r747|%p254, %r738, %r31, 4127, -1;
	mad.lo.s32 	%r748, %r747, %r207, %r746;
	shfl.sync.idx.b32	%r749|%p255, %r738, %r33, 4127, -1;
	mad.lo.s32 	%r750, %r749, %r214, %r748;
	shfl.sync.idx.b32	%r751|%p256, %r738, %r34, 4127, -1;
	mad.lo.s32 	%r752, %r751, %r218, %r750;
	shfl.sync.idx.b32	%r753|%p257, %r738, %r35, 4127, -1;
	mad.lo.s32 	%r754, %r753, %r222, %r752;
	shfl.sync.idx.b32	%r755|%p258, %r738, %r36, 4127, -1;
	mad.lo.s32 	%r756, %r755, %r226, %r754;
	shfl.sync.idx.b32	%r757|%p259, %r738, %r37, 4127, -1;
	mad.lo.s32 	%r758, %r757, %r230, %r756;
	shfl.sync.idx.b32	%r759|%p260, %r738, %r38, 4127, -1;
	mad.lo.s32 	%r760, %r759, %r234, %r758;
	shfl.sync.idx.b32	%r761|%p261, %r738, %r39, 4127, -1;
	mad.lo.s32 	%r762, %r761, %r235, %r760;
	shfl.sync.idx.b32	%r763|%p262, %r738, %r41, 4127, -1;
	mad.lo.s32 	%r764, %r763, %r236, %r762;
	shfl.sync.idx.b32	%r765|%p263, %r738, %r43, 4127, -1;
	mad.lo.s32 	%r766, %r765, %r237, %r764;
	shfl.sync.idx.b32	%r767|%p264, %r738, %r45, 4127, -1;
	mad.lo.s32 	%r768, %r767, %r238, %r766;
	shfl.sync.idx.b32	%r769|%p265, %r738, %r47, 4127, -1;
	mad.lo.s32 	%r770, %r769, %r239, %r768;
	bar.sync 	0;
	mad.lo.s32 	%r771, %r796, %r791, %r19;
	cvta.to.global.u64 	%rd30, %rd63;
	mul.wide.s32 	%rd31, %r771, 4;
	add.s64 	%rd32, %rd30, %rd31;
	st.global.u32 	[%rd32], %r275;
	shl.b32 	%r772, %r18, 7;
	add.s32 	%r773, %r771, %r772;
	mul.wide.s32 	%rd33, %r773, 4;
	add.s64 	%rd34, %rd30, %rd33;
	st.global.u32 	[%rd34], %r308;
	shl.b32 	%r774, %r18, 8;
	add.s32 	%r775, %r774, %r771;
	mul.wide.s32 	%rd35, %r775, 4;
	add.s64 	%rd36, %rd30, %rd35;
	st.global.u32 	[%rd36], %r341;
	add.s32 	%r776, %r775, %r772;
	mul.wide.s32 	%rd37, %r776, 4;
	add.s64 	%rd38, %rd30, %rd37;
	st.global.u32 	[%rd38], %r374;
	shl.b32 	%r777, %r18, 9;
	add.s32 	%r778, %r777, %r771;
	mul.wide.s32 	%rd39, %r778, 4;
	add.s64 	%rd40, %rd30, %rd39;
	st.global.u32 	[%rd40], %r407;
	add.s32 	%r779, %r778, %r772;
	mul.wide.s32 	%rd41, %r779, 4;
	add.s64 	%rd42, %rd30, %rd41;
	st.global.u32 	[%rd42], %r440;
	add.s32 	%r780, %r774, %r778;
	mul.wide.s32 	%rd43, %r780, 4;
	add.s64 	%rd44, %rd30, %rd43;
	st.global.u32 	[%rd44], %r473;
	add.s32 	%r781, %r780, %r772;
	mul.wide.s32 	%rd45, %r781, 4;
	add.s64 	%rd46, %rd30, %rd45;
	st.global.u32 	[%rd46], %r506;
	shl.b32 	%r782, %r18, 10;
	add.s32 	%r783, %r782, %r771;
	mul.wide.s32 	%rd47, %r783, 4;
	add.s64 	%rd48, %rd30, %rd47;
	st.global.u32 	[%rd48], %r539;
	add.s32 	%r784, %r783, %r772;
	mul.wide.s32 	%rd49, %r784, 4;
	add.s64 	%rd50, %rd30, %rd49;
	st.global.u32 	[%rd50], %r572;
	add.s32 	%r785, %r774, %r783;
	mul.wide.s32 	%rd51, %r785, 4;
	add.s64 	%rd52, %rd30, %rd51;
	st.global.u32 	[%rd52], %r605;
	add.s32 	%r786, %r785, %r772;
	mul.wide.s32 	%rd53, %r786, 4;
	add.s64 	%rd54, %rd30, %rd53;
	st.global.u32 	[%rd54], %r638;
	add.s32 	%r787, %r777, %r783;
	mul.wide.s32 	%rd55, %r787, 4;
	add.s64 	%rd56, %rd30, %rd55;
	st.global.u32 	[%rd56], %r671;
	add.s32 	%r788, %r787, %r772;
	mul.wide.s32 	%rd57, %r788, 4;
	add.s64 	%rd58, %rd30, %rd57;
	st.global.u32 	[%rd58], %r704;
	add.s32 	%r789, %r774, %r787;
	mul.wide.s32 	%rd59, %r789, 4;
	add.s64 	%rd60, %rd30, %rd59;
	st.global.u32 	[%rd60], %r737;
	add.s32 	%r790, %r789, %r772;
	mul.wide.s32 	%rd61, %r790, 4;
	add.s64 	%rd62, %rd30, %rd61;
	st.global.u32 	[%rd62], %r770;
	add.s32 	%r796, %r796, %r12;
	setp.lt.u32 	%p266, %r796, %r13;
	@%p266 bra 	$L__BB713_8;
$L__BB713_15:
	ret;

}
	// .globl	_Z9cuda_gemmIiLi128ELi4ELi1ELi2048ELi16ELi16ELi64ELi1ELi0EEviiiPT_S1_S1_iii
.visible .entry _Z9cuda_gemmIiLi128ELi4ELi1ELi2048ELi16ELi16ELi64ELi1ELi0EEviiiPT_S1_S1_iii(
	.param .u32 _Z9cuda_gemmIiLi128ELi4ELi1ELi2048ELi16ELi16ELi64ELi1ELi0EEviiiPT_S1_S1_iii_param_0,
	.param .u32 _Z9cuda_gemmIiLi128ELi4ELi1ELi2048ELi16ELi16ELi64ELi1ELi0EEviiiPT_S1_S1_iii_param_1,
	.param .u32 _Z9cuda_gemmIiLi128ELi4ELi1ELi2048ELi16ELi16ELi64ELi1ELi0EEviiiPT_S1_S1_iii_param_2,
	.param .u64 .ptr .align 1 _Z9cuda_gemmIiLi128ELi4ELi1ELi2048ELi16ELi16ELi64ELi1ELi0EEviiiPT_S1_S1_iii_param_3,
	.param .u64 .ptr .align 1 _Z9cuda_gemmIiLi128ELi4ELi1ELi2048ELi16ELi16ELi64ELi1ELi0EEviiiPT_S1_S1_iii_param_4,
	.param .u64 .ptr .align 1 _Z9cuda_gemmIiLi128ELi4ELi1ELi2048ELi16ELi16ELi64ELi1ELi0EEviiiPT_S1_S1_iii_param_5,
	.param .u32 _Z9cuda_gemmIiLi128ELi4ELi1ELi2048ELi16ELi16ELi64ELi1ELi0EEviiiPT_S1_S1_iii_param_6,
	.param .u32 _Z9cuda_gemmIiLi128ELi4ELi1ELi2048ELi16ELi16ELi64ELi1ELi0EEviiiPT_S1_S1_iii_param_7,
	.param .u32 _Z9cuda_gemmIiLi128ELi4ELi1ELi2048ELi16ELi16ELi64ELi1ELi0EEviiiPT_S1_S1_iii_param_8
)
.maxntid 128
{
	.local .align 16 .b8 	__local_depot714[64];
	.reg .b64 	%SP;
	.reg .b64 	%SPL;
	.reg .pred 	%p<95>;
	.reg .b16 	%rs<8>;
	.reg .b32 	%r<732>;
	.reg .b64 	%rd<60>;
	// demoted variable
	.shared .align 128 .b8 _ZZ9cuda_gemmIiLi128ELi4ELi1ELi2048ELi16ELi16ELi64ELi1ELi0EEviiiPT_S1_S1_iiiE11kron_fac_sh[1088];
	// demoted variable
	.shared .align 128 .b8 _ZZ9cuda_gemmIiLi128ELi4ELi1ELi2048ELi16ELi16ELi64ELi1ELi0EEviiiPT_S1_S1_iiiE3Ash[8192];
	mov.u64 	%SPL, __local_depot714;
	ld.param.u64 	%rd6, [_Z9cuda_gemmIiLi128ELi4ELi1ELi2048ELi16ELi16ELi64ELi1ELi0EEviiiPT_S1_S1_iii_param_3];
	ld.param.u64 	%rd4, [_Z9cuda_gemmIiLi128ELi4ELi1ELi2048ELi16ELi16ELi64ELi1ELi0EEviiiPT_S1_S1_iii_param_4];
	ld.param.u32 	%r268, [_Z9cuda_gemmIiLi128ELi4ELi1ELi2048ELi16ELi16ELi64ELi1ELi0EEviiiPT_S1_S1_iii_param_6];
	ld.param.u32 	%r269, [_Z9cuda_gemmIiLi128ELi4ELi1ELi2048ELi16ELi16ELi64ELi1ELi0EEviiiPT_S1_S1_iii_param_7];
	cvta.to.global.u64 	%rd1, %rd6;
	add.u64 	%rd2, %SPL, 0;
	mov.u32 	%r1, %tid.x;
	mul.lo.s32 	%r2, %r269, %r268;
	setp.ge.u32 	%p1, %r1, %r2;
	@%p1 bra 	$L__BB714_3;
	mov.u32 	%r3, %ntid.x;
	cvta.to.global.u64 	%rd3, %rd4;
	mov.u32 	%r272, _ZZ9cuda_gemmIiLi128ELi4ELi1ELi2048ELi16ELi16ELi64ELi1ELi0EEviiiPT_S1_S1_iiiE11kron_fac_sh;
	mov.u32 	%r608, %r1;
$L__BB714_2:
	mul.wide.u32 	%rd8, %r608, 4;
	add.s64 	%rd9, %rd3, %rd8;
	ld.global.u32 	%r270, [%rd9];
	rem.u32 	%r271, %r608, %r268;
	mad.lo.s32 	%r273, %r271, 68, %r272;
	div.u32 	%r274, %r608, %r269;
	shl.b32 	%r275, %r274, 2;
	add.s32 	%r276, %r273, %r275;
	st.shared.u32 	[%r276], %r270;
	add.s32 	%r608, %r608, %r3;
	setp.lt.u32 	%p2, %r608, %r2;
	@%p2 bra 	$L__BB714_2;
$L__BB714_3:
	div.s32 	%r6, 2048, %r269;
	min.s32 	%r7, %r6, 128;
	cvt.u16.u32 	%rs2, %r7;
	div.s16 	%rs3, 128, %rs2;
	cvt.s32.s16 	%r8, %rs3;
	div.s16 	%rs4, 16, %rs3;
	cvt.s32.s16 	%r9, %rs4;
	div.u32 	%r11, %r1, %r7;
	mul.lo.s32 	%r277, %r11, %r7;
	sub.s32 	%r10, %r1, %r277;
	mov.u32 	%r625, %ctaid.y;
	mov.u32 	%r13, %nctaid.y;
	shl.b32 	%r14, %r13, 2;
	setp.ge.u32 	%p3, %r625, %r14;
	@%p3 bra 	$L__BB714_116;
	shl.b32 	%r15, %r1, 2;
	mov.u32 	%r279, %ntid.x;
	shl.b32 	%r16, %r279, 2;
	and.b32  	%r17, %r10, 15;
	min.s32 	%r18, %r268, 16;
	and.b32  	%r19, %r1, 15;
	xor.b32  	%r280, %r15, 2047;
	sub.s32 	%r281, %r280, %r16;
	cvt.u16.u32 	%rs5, %r281;
	cvt.u16.u32 	%rs6, %r16;
	div.u16 	%rs7, %rs5, %rs6;
	and.b16  	%rs1, %rs7, 3;
	shl.b32 	%r282, %r1, 4;
	mov.u32 	%r283, _ZZ9cuda_gemmIiLi128ELi4ELi1ELi2048ELi16ELi16ELi64ELi1ELi0EEviiiPT_S1_S1_iiiE3Ash;
	add.s32 	%r20, %r283, %r282;
	add.s32 	%r21, %r15, %r16;
	shl.b32 	%r54, %r279, 4;
	add.s32 	%r22, %r20, %r54;
	add.s32 	%r23, %r21, %r16;
	add.s32 	%r284, %r10, 1;
	and.b32  	%r24, %r284, 15;
	add.s32 	%r285, %r10, 2;
	and.b32  	%r25, %r285, 15;
	add.s32 	%r286, %r10, 3;
	and.b32  	%r26, %r286, 15;
	add.s32 	%r287, %r10, 4;
	and.b32  	%r27, %r287, 15;
	add.s32 	%r288, %r10, 5;
	and.b32  	%r28, %r288, 15;
	add.s32 	%r289, %r10, 6;
	and.b32  	%r29, %r289, 15;
	add.s32 	%r290, %r10, 7;
	and.b32  	%r30, %r290, 15;
	add.s32 	%r291, %r10, 9;
	and.b32  	%r31, %r291, 15;
	add.s32 	%r292, %r10, 10;
	and.b32  	%r32, %r292, 15;
	add.s32 	%r293, %r10, 11;
	and.b32  	%r33, %r293, 15;
	add.s32 	%r294, %r10, 12;
	and.b32  	%r34, %r294, 15;
	add.s32 	%r295, %r10, 13;
	and.b32  	%r35, %r295, 15;
	add.s32 	%r296, %r10, 14;
	and.b32  	%r36, %r296, 15;
	add.s32 	%r297, %r10, -1;
	and.b32  	%r37, %r297, 15;
	setp.lt.s32 	%p4, %r17, %r269;
	selp.b32 	%r298, 0, %r269, %p4;
	sub.s32 	%r38, %r17, %r298;
	add.s32 	%r299, %r17, 1;
	setp.lt.s32 	%p5, %r299, %r269;
	selp.b32 	%r300, 0, %r269, %p5;
	sub.s32 	%r39, %r299, %r300;
	add.s32 	%r301, %r17, 2;
	setp.lt.s32 	%p6, %r301, %r269;
	selp.b32 	%r302, 0, %r269, %p6;
	sub.s32 	%r40, %r301, %r302;
	add.s32 	%r303, %r17, 3;
	setp.lt.s32 	%p7, %r303, %r269;
	selp.b32 	%r304, 0, %r269, %p7;
	sub.s32 	%r41, %r303, %r304;
	add.s32 	%r305, %r17, 4;
	setp.lt.s32 	%p8, %r305, %r269;
	selp.b32 	%r306, 0, %r269, %p8;
	sub.s32 	%r42, %r305, %r306;
	add.s32 	%r307, %r17, 5;
	setp.lt.s32 	%p9, %r307, %r269;
	selp.b32 	%r308, 0, %r269, %p9;
	sub.s32 	%r43, %r307, %r308;
	add.s32 	%r309, %r17, 6;
	setp.lt.s32 	%p10, %r309, %r269;
	selp.b32 	%r310, 0, %r269, %p10;
	sub.s32 	%r44, %r309, %r310;
	add.s32 	%r311, %r17, 7;
	setp.lt.s32 	%p11, %r311, %r269;
	selp.b32 	%r312, 0, %r269, %p11;
	sub.s32 	%r45, %r311, %r312;
	add.s32 	%r313, %r17, 8;
	setp.lt.s32 	%p12, %r313, %r269;
	selp.b32 	%r314, 0, %r269, %p12;
	sub.s32 	%r46, %r313, %r314;
	add.s32 	%r315, %r17, 9;
	setp.lt.s32 	%p13, %r315, %r269;
	selp.b32 	%r316, 0, %r269, %p13;
	sub.s32 	%r47, %r315, %r316;
	add.s32 	%r317, %r17, 10;
	setp.lt.s32 	%p14, %r317, %r269;
	selp.b32 	%r318, 0, %r269, %p14;
	sub.s32 	%r48, %r317, %r318;
	add.s32 	%r319, %r17, 11;
	setp.lt.s32 	%p15, %r319, %r269;
	selp.b32 	%r320, 0, %r269, %p15;
	sub.s32 	%r49, %r319, %r320;
	add.s32 	%r321, %r17, 12;
	setp.lt.s32 	%p16, %r321, %r269;
	selp.b32 	%r322, 0, %r269, %p16;
	sub.s32 	%r50, %r321, %r322;
	add.s32 	%r323, %r17, 13;
	setp.lt.s32 	%p17, %r323, %r269;
	selp.b32 	%r324, 0, %r269, %p17;
	sub.s32 	%r51, %r323, %r324;
	add.s32 	%r325, %r17, 14;
	setp.lt.s32 	%p18, %r325, %r269;
	selp.b32 	%r326, 0, %r269, %p18;
	sub.s32 	%r52, %r325, %r326;
	add.s32 	%r327, %r17, 15;
	setp.lt.s32 	%p19, %r327, %r269;
	selp.b32 	%r328, 0, %r269, %p19;
	sub.s32 	%r53, %r327, %r328;
	mul.lo.s32 	%r55, %r279, 48;
	shl.b32 	%r56, %r279, 6;
	shl.b32 	%r57, %r279, 5;
	shl.b32 	%r442, %r19, 2;
$L__BB714_5:
	setp.eq.s16 	%p20, %rs1, 2;
	mov.b32 	%r329, 0;
	st.local.v4.u32 	[%rd2], {%r329, %r329, %r329, %r329};
	st.local.v4.u32 	[%rd2+16], {%r329, %r329, %r329, %r329};
	st.local.v4.u32 	[%rd2+32], {%r329, %r329, %r329, %r329};
	st.local.v4.u32 	[%rd2+48], {%r329, %r329, %r329, %r329};
	shl.b32 	%r75, %r625, 11;
	mov.u32 	%r626, %r15;
	@%p20 bra 	$L__BB714_9;
	setp.eq.s16 	%p21, %rs1, 3;
	add.s32 	%r330, %r75, %r15;
	mul.wide.s32 	%rd10, %r330, 4;
	add.s64 	%rd11, %rd1, %rd10;
	ld.global.v4.u32 	{%r331, %r332, %r333, %r334}, [%rd11];
	st.shared.v4.u32 	[%r20], {%r331, %r332, %r333, %r334};
	mov.u32 	%r626, %r21;
	@%p21 bra 	$L__BB714_9;
	setp.eq.s16 	%p22, %rs1, 0;
	add.s32 	%r335, %r75, %r21;
	mul.wide.s32 	%rd12, %r335, 4;
	add.s64 	%rd13, %rd1, %rd12;
	ld.global.v4.u32 	{%r336, %r337, %r338, %r339}, [%rd13];
	st.shared.v4.u32 	[%r22], {%r336, %r337, %r338, %r339};
	mov.u32 	%r626, %r23;
	@%p22 bra 	$L__BB714_9;
	add.s32 	%r626, %r23, %r16;
	add.s32 	%r340, %r75, %r23;
	mul.wide.s32 	%rd14, %r340, 4;
	add.s64 	%rd15, %rd1, %rd14;
	ld.global.v4.u32 	{%r341, %r342, %r343, %r344}, [%rd15];
	shl.b32 	%r345, %r16, 2;
	add.s32 	%r346, %r22, %r345;
	st.shared.v4.u32 	[%r346], {%r341, %r342, %r343, %r344};
$L__BB714_9:
	mov.u32 	%r347, %ntid.x;
	add.s32 	%r627, %r626, %r75;
	mad.lo.s32 	%r631, %r347, 12, %r627;
	shl.b32 	%r348, %r347, 3;
	add.s32 	%r630, %r627, %r348;
	add.s32 	%r629, %r627, %r16;
	shl.b32 	%r349, %r626, 2;
	mov.u32 	%r350, _ZZ9cuda_gemmIiLi128ELi4ELi1ELi2048ELi16ELi16ELi64ELi1ELi0EEviiiPT_S1_S1_iiiE3Ash;
	add.s32 	%r628, %r350, %r349;
$L__BB714_10:
	mul.wide.s32 	%rd16, %r631, 4;
	add.s64 	%rd17, %rd1, %rd16;
	mul.wide.s32 	%rd18, %r630, 4;
	add.s64 	%rd19, %rd1, %rd18;
	mul.wide.s32 	%rd20, %r629, 4;
	add.s64 	%rd21, %rd1, %rd20;
	mul.wide.s32 	%rd22, %r627, 4;
	add.s64 	%rd23, %rd1, %rd22;
	ld.global.v4.u32 	{%r351, %r352, %r353, %r354}, [%rd23];
	st.shared.v4.u32 	[%r628], {%r351, %r352, %r353, %r354};
	add.s32 	%r355, %r626, %r16;
	ld.global.v4.u32 	{%r356, %r357, %r358, %r359}, [%rd21];
	add.s32 	%r360, %r628, %r54;
	st.shared.v4.u32 	[%r360], {%r356, %r357, %r358, %r359};
	add.s32 	%r361, %r355, %r16;
	ld.global.v4.u32 	{%r362, %r363, %r364, %r365}, [%rd19];
	add.s32 	%r366, %r628, %r57;
	st.shared.v4.u32 	[%r366], {%r362, %r363, %r364, %r365};
	add.s32 	%r367, %r361, %r16;
	ld.global.v4.u32 	{%r368, %r369, %r370, %r371}, [%rd17];
	add.s32 	%r372, %r628, %r55;
	st.shared.v4.u32 	[%r372], {%r368, %r369, %r370, %r371};
	add.s32 	%r626, %r367, %r16;
	add.s32 	%r631, %r631, %r54;
	add.s32 	%r630, %r630, %r54;
	add.s32 	%r629, %r629, %r54;
	add.s32 	%r628, %r628, %r56;
	add.s32 	%r627, %r627, %r54;
	setp.lt.u32 	%p23, %r626, 2048;
	@%p23 bra 	$L__BB714_10;
	setp.lt.s32 	%p24, %r6, 1;
	bar.sync 	0;
	mov.b32 	%r633, 0;
	mov.u32 	%r634, %r633;
	mov.u32 	%r635, %r633;
	mov.u32 	%r636, %r633;
	mov.u32 	%r637, %r633;
	mov.u32 	%r638, %r633;
	mov.u32 	%r639, %r633;
	mov.u32 	%r640, %r633;
	mov.u32 	%r641, %r633;
	mov.u32 	%r642, %r633;
	mov.u32 	%r643, %r633;
	mov.u32 	%r644, %r633;
	mov.u32 	%r645, %r633;
	mov.u32 	%r646, %r633;
	mov.u32 	%r647, %r633;
	mov.u32 	%r648, %r633;
	@%p24 bra 	$L__BB714_115;
	mov.b32 	%r681, 0;
	mov.u32 	%r682, %r681;
$L__BB714_13:
	setp.gt.s32 	%p25, %r269, 0;
	add.s32 	%r375, %r682, %r10;
	mul.lo.s32 	%r146, %r375, %r269;
	@%p25 bra 	$L__BB714_14;
	bra.uni 	$L__BB714_15;
$L__BB714_14:
	add.s32 	%r376, %r17, %r146;
	shl.b32 	%r377, %r376, 2;
	add.s32 	%r379, %r350, %r377;
	ld.shared.u32 	%r683, [%r379];
$L__BB714_15:
	setp.lt.s32 	%p26, %r269, 2;
	@%p26 bra 	$L__BB714_17;
	add.s32 	%r380, %r24, %r146;
	shl.b32 	%r381, %r380, 2;
	add.s32 	%r383, %r350, %r381;
	ld.shared.u32 	%r679, [%r383];
$L__BB714_17:
	setp.lt.s32 	%p27, %r269, 3;
	@%p27 bra 	$L__BB714_19;
	add.s32 	%r384, %r25, %r146;
	shl.b32 	%r385, %r384, 2;
	add.s32 	%r387, %r350, %r385;
	ld.shared.u32 	%r678, [%r387];
$L__BB714_19:
	setp.lt.s32 	%p28, %r269, 4;
	@%p28 bra 	$L__BB714_21;
	add.s32 	%r388, %r26, %r146;
	shl.b32 	%r389, %r388, 2;
	add.s32 	%r391, %r350, %r389;
	ld.shared.u32 	%r677, [%r391];
$L__BB714_21:
	setp.lt.s32 	%p29, %r269, 5;
	@%p29 bra 	$L__BB714_23;
	add.s32 	%r392, %r27, %r146;
	shl.b32 	%r393, %r392, 2;
	add.s32 	%r395, %r350, %r393;
	ld.shared.u32 	%r676, [%r395];
$L__BB714_23:
	setp.lt.s32 	%p30, %r269, 6;
	@%p30 bra 	$L__BB714_25;
	add.s32 	%r396, %r28, %r146;
	shl.b32 	%r397, %r396, 2;
	add.s32 	%r399, %r350, %r397;
	ld.shared.u32 	%r675, [%r399];
$L__BB714_25:
	setp.lt.s32 	%p31, %r269, 7;
	@%p31 bra 	$L__BB714_27;
	add.s32 	%r400, %r29, %r146;
	shl.b32 	%r401, %r400, 2;
	add.s32 	%r403, %r350, %r401;
	ld.shared.u32 	%r674, [%r403];
$L__BB714_27:
	setp.lt.s32 	%p32, %r269, 8;
	@%p32 bra 	$L__BB714_29;
	add.s32 	%r404, %r30, %r146;
	shl.b32 	%r405, %r404, 2;
	add.s32 	%r407, %r350, %r405;
	ld.shared.u32 	%r673, [%r407];
$L__BB714_29:
	xor.b32  	%r164, %r17, 8;
	setp.lt.s32 	%p33, %r269, 9;
	@%p33 bra 	$L__BB714_31;
	add.s32 	%r408, %r164, %r146;
	shl.b32 	%r409, %r408, 2;
	add.s32 	%r411, %r350, %r409;
	ld.shared.u32 	%r672, [%r411];
$L__BB714_31:
	setp.lt.s32 	%p34, %r269, 10;
	@%p34 bra 	$L__BB714_33;
	add.s32 	%r412, %r31, %r146;
	shl.b32 	%r413, %r412, 2;
	add.s32 	%r415, %r350, %r413;
	ld.shared.u32 	%r671, [%r415];
$L__BB714_33:
	setp.lt.s32 	%p35, %r269, 11;
	@%p35 bra 	$L__BB714_35;
	add.s32 	%r416, %r32, %r146;
	shl.b32 	%r417, %r416, 2;
	add.s32 	%r419, %r350, %r417;
	ld.shared.u32 	%r670, [%r419];
$L__BB714_35:
	setp.lt.s32 	%p36, %r269, 12;
	@%p36 bra 	$L__BB714_37;
	add.s32 	%r420, %r33, %r146;
	shl.b32 	%r421, %r420, 2;
	add.s32 	%r423, %r350, %r421;
	ld.shared.u32 	%r669, [%r423];
$L__BB714_37:
	setp.lt.s32 	%p37, %r269, 13;
	@%p37 bra 	$L__BB714_39;
	add.s32 	%r424, %r34, %r146;
	shl.b32 	%r425, %r424, 2;
	add.s32 	%r427, %r350, %r425;
	ld.shared.u32 	%r668, [%r427];
$L__BB714_39:
	setp.lt.s32 	%p38, %r269, 14;
	@%p38 bra 	$L__BB714_41;
	add.s32 	%r428, %r35, %r146;
	shl.b32 	%r429, %r428, 2;
	add.s32 	%r431, %r350, %r429;
	ld.shared.u32 	%r667, [%r431];
$L__BB714_41:
	setp.lt.s32 	%p39, %r269, 15;
	@%p39 bra 	$L__BB714_43;
	add.s32 	%r432, %r36, %r146;
	shl.b32 	%r433, %r432, 2;
	add.s32 	%r435, %r350, %r433;
	ld.shared.u32 	%r666, [%r435];
$L__BB714_43:
	setp.lt.s32 	%p40, %r269, 16;
	@%p40 bra 	$L__BB714_45;
	add.s32 	%r436, %r37, %r146;
	shl.b32 	%r437, %r436, 2;
	add.s32 	%r439, %r350, %r437;
	ld.shared.u32 	%r665, [%r439];
$L__BB714_45:
	setp.lt.s32 	%p41, %r11, %r18;
	@%p41 bra 	$L__BB714_46;
	bra.uni 	$L__BB714_113;
$L__BB714_46:
	mul.lo.s32 	%r147, %r681, %r9;
	mov.b32 	%r699, 0;
	mov.u32 	%r700, %r11;
$L__BB714_47:
	setp.gt.u32 	%p42, %r269, 64;
	mov.u32 	%r441, _ZZ9cuda_gemmIiLi128ELi4ELi1ELi2048ELi16ELi16ELi64ELi1ELi0EEviiiPT_S1_S1_iiiE11kron_fac_sh;
	mad.lo.s32 	%r183, %r700, 68, %r441;
	add.s32 	%r443, %r183, %r442;
	ld.shared.u32 	%r184, [%r443];
	@%p42 bra 	$L__BB714_80;
	setp.eq.s32 	%p59, %r269, 0;
	mov.b32 	%r702, 0;
	@%p59 bra 	$L__BB714_50;
	shfl.sync.idx.b32	%r494|%p60, %r184, %r38, 4127, -1;
	mul.lo.s32 	%r702, %r494, %r683;
$L__BB714_50:
	setp.lt.s32 	%p61, %r269, 2;
	@%p61 bra 	$L__BB714_52;
	shfl.sync.idx.b32	%r495|%p62, %r184, %r39, 4127, -1;
	mad.lo.s32 	%r702, %r495, %r679, %r702;
$L__BB714_52:
	setp.lt.s32 	%p63, %r269, 3;
	@%p63 bra 	$L__BB714_54;
	shfl.sync.idx.b32	%r496|%p64, %r184, %r40, 4127, -1;
	mad.lo.s32 	%r702, %r496, %r678, %r702;
$L__BB714_54:
	setp.lt.s32 	%p65, %r269, 4;
	@%p65 bra 	$L__BB714_56;
	shfl.sync.idx.b32	%r497|%p66, %r184, %r41, 4127, -1;
	mad.lo.s32 	%r702, %r497, %r677, %r702;
$L__BB714_56:
	setp.lt.s32 	%p67, %r269, 5;
	@%p67 bra 	$L__BB714_58;
	shfl.sync.idx.b32	%r498|%p68, %r184, %r42, 4127, -1;
	mad.lo.s32 	%r702, %r498, %r676, %r702;
$L__BB714_58:
	setp.lt.s32 	%p69, %r269, 6;
	@%p69 bra 	$L__BB714_60;
	shfl.sync.idx.b32	%r499|%p70, %r184, %r43, 4127, -1;
	mad.lo.s32 	%r702, %r499, %r675, %r702;
$L__BB714_60:
	setp.lt.s32 	%p71, %r269, 7;
	@%p71 bra 	$L__BB714_62;
	shfl.sync.idx.b32	%r500|%p72, %r184, %r44, 4127, -1;
	mad.lo.s32 	%r702, %r500, %r674, %r702;
$L__BB714_62:
	setp.lt.s32 	%p73, %r269, 8;
	@%p73 bra 	$L__BB714_64;
	shfl.sync.idx.b32	%r501|%p74, %r184, %r45, 4127, -1;
	mad.lo.s32 	%r702, %r501, %r673, %r702;
$L__BB714_64:
	setp.lt.s32 	%p75, %r269, 9;
	@%p75 bra 	$L__BB714_66;
	shfl.sync.idx.b32	%r502|%p76, %r184, %r46, 4127, -1;
	mad.lo.s32 	%r702, %r502, %r672, %r702;
$L__BB714_66:
	setp.lt.s32 	%p77, %r269, 10;
	@%p77 bra 	$L__BB714_68;
	shfl.sync.idx.b32	%r503|%p78, %r184, %r47, 4127, -1;
	mad.lo.s32 	%r702, %r503, %r671, %r702;
$L__BB714_68:
	setp.lt.s32 	%p79, %r269, 11;
	@%p79 bra 	$L__BB714_70;
	shfl.sync.idx.b32	%r504|%p80, %r184, %r48, 4127, -1;
	mad.lo.s32 	%r702, %r504, %r670, %r702;
$L__BB714_70:
	setp.lt.s32 	%p81, %r269, 12;
	@%p81 bra 	$L__BB714_72;
	shfl.sync.idx.b32	%r505|%p82, %r184, %r49, 4127, -1;
	mad.lo.s32 	%r702, %r505, %r669, %r702;
$L__BB714_72:
	setp.lt.s32 	%p83, %r269, 13;
	@%p83 bra 	$L__BB714_74;
	shfl.sync.idx.b32	%r506|%p84, %r184, %r50, 4127, -1;
	mad.lo.s32 	%r702, %r506, %r668, %r702;
$L__BB714_74:
	setp.lt.s32 	%p85, %r269, 14;
	@%p85 bra 	$L__BB714_76;
	shfl.sync.idx.b32	%r507|%p86, %r184, %r51, 4127, -1;
	mad.lo.s32 	%r702, %r507, %r667, %r702;
$L__BB714_76:
	setp.lt.s32 	%p87, %r269, 15;
	@%p87 bra 	$L__BB714_78;
	shfl.sync.idx.b32	%r508|%p88, %r184, %r52, 4127, -1;
	mad.lo.s32 	%r702, %r508, %r666, %r702;
$L__BB714_78:
	setp.lt.s32 	%p89, %r269, 16;
	@%p89 bra 	$L__BB714_112;
	shfl.sync.idx.b32	%r509|%p90, %r184, %r53, 4127, -1;
	mad.lo.s32 	%r702, %r509, %r665, %r702;
	bra.uni 	$L__BB714_112;
$L__BB714_80:
	setp.lt.s32 	%p43, %r269, 1;
	mov.b32 	%r702, 0;
	@%p43 bra 	$L__BB714_82;
	shl.b32 	%r445, %r17, 2;
	add.s32 	%r446, %r183, %r445;
	ld.shared.u32 	%r447, [%r446];
	mul.lo.s32 	%r702, %r447, %r683;
$L__BB714_82:
	@%p26 bra 	$L__BB714_84;
	shl.b32 	%r448, %r24, 2;
	add.s32 	%r449, %r183, %r448;
	ld.shared.u32 	%r450, [%r449];
	mad.lo.s32 	%r702, %r450, %r679, %r702;
$L__BB714_84:
	@%p27 bra 	$L__BB714_86;
	shl.b32 	%r451, %r25, 2;
	add.s32 	%r452, %r183, %r451;
	ld.shared.u32 	%r453, [%r452];
	mad.lo.s32 	%r702, %r453, %r678, %r702;
$L__BB714_86:
	@%p28 bra 	$L__BB714_88;
	shl.b32 	%r454, %r26, 2;
	add.s32 	%r455, %r183, %r454;
	ld.shared.u32 	%r456, [%r455];
	mad.lo.s32 	%r702, %r456, %r677, %r702;
$L__BB714_88:
	@%p29 bra 	$L__BB714_90;
	shl.b32 	%r457, %r27, 2;
	add.s32 	%r458, %r183, %r457;
	ld.shared.u32 	%r459, [%r458];
	mad.lo.s32 	%r702, %r459, %r676, %r702;
$L__BB714_90:
	@%p30 bra 	$L__BB714_92;
	shl.b32 	%r460, %r28, 2;
	add.s32 	%r461, %r183, %r460;
	ld.shared.u32 	%r462, [%r461];
	mad.lo.s32 	%r702, %r462, %r675, %r702;
$L__BB714_92:
	@%p31 bra 	$L__BB714_94;
	shl.b32 	%r463, %r29, 2;
	add.s32 	%r464, %r183, %r463;
	ld.shared.u32 	%r465, [%r464];
	mad.lo.s32 	%r702, %r465, %r674, %r702;
$L__BB714_94:
	setp.lt.s32 	%p50, %r269, 8;
	@%p50 bra 	$L__BB714_96;
	shl.b32 	%r466, %r30, 2;
	add.s32 	%r467, %r183, %r466;
	ld.shared.u32 	%r468, [%r467];
	mad.lo.s32 	%r702, %r468, %r673, %r702;
$L__BB714_96:
	setp.lt.s32 	%p51, %r269, 9;
	@%p51 bra 	$L__BB714_98;
	shl.b32 	%r469, %r164, 2;
	add.s32 	%r470, %r183, %r469;
	ld.shared.u32 	%r471, [%r470];
	mad.lo.s32 	%r702, %r471, %r672, %r702;
$L__BB714_98:
	setp.lt.s32 	%p52, %r269, 10;
	@%p52 bra 	$L__BB714_100;
	shl.b32 	%r472, %r31, 2;
	add.s32 	%r473, %r183, %r472;
	ld.shared.u32 	%r474, [%r473];
	mad.lo.s32 	%r702, %r474, %r671, %r702;
$L__BB714_100:
	setp.lt.s32 	%p53, %r269, 11;
	@%p53 bra 	$L__BB714_102;
	shl.b32 	%r475, %r32, 2;
	add.s32 	%r476, %r183, %r475;
	ld.shared.u32 	%r477, [%r476];
	mad.lo.s32 	%r702, %r477, %r670, %r702;
$L__BB714_102:
	setp.lt.s32 	%p54, %r269, 12;
	@%p54 bra 	$L__BB714_104;
	shl.b32 	%r478, %r33, 2;
	add.s32 	%r479, %r183, %r478;
	ld.shared.u32 	%r480, [%r479];
	mad.lo.s32 	%r702, %r480, %r669, %r702;
$L__BB714_104:
	setp.lt.s32 	%p55, %r269, 13;
	@%p55 bra 	$L__BB714_106;
	shl.b32 	%r481, %r34, 2;
	add.s32 	%r482, %r183, %r481;
	ld.shared.u32 	%r483, [%r482];
	mad.lo.s32 	%r702, %r483, %r668, %r702;
$L__BB714_106:
	setp.lt.s32 	%p56, %r269, 14;
	@%p56 bra 	$L__BB714_108;
	shl.b32 	%r484, %r35, 2;
	add.s32 	%r485, %r183, %r484;
	ld.shared.u32 	%r486, [%r485];
	mad.lo.s32 	%r702, %r486, %r667, %r702;
$L__BB714_108:
	setp.lt.s32 	%p57, %r269, 15;
	@%p57 bra 	$L__BB714_110;
	shl.b32 	%r487, %r36, 2;
	add.s32 	%r488, %r183, %r487;
	ld.shared.u32 	%r489, [%r488];
	mad.lo.s32 	%r702, %r489, %r666, %r702;
$L__BB714_110:
	setp.lt.s32 	%p58, %r269, 16;
	@%p58 bra 	$L__BB714_112;
	shl.b32 	%r490, %r37, 2;
	add.s32 	%r491, %r183, %r490;
	ld.shared.u32 	%r492, [%r491];
	mad.lo.s32 	%r702, %r492, %r665, %r702;
$L__BB714_112:
	add.s32 	%r510, %r699, %r147;
	mul.wide.s32 	%rd24, %r510, 4;
	add.s64 	%rd25, %rd2, %rd24;
	ld.local.u32 	%r511, [%rd25];
	add.s32 	%r512, %r511, %r702;
	st.local.u32 	[%rd25], %r512;
	add.s32 	%r700, %r700, %r8;
	add.s32 	%r699, %r699, 1;
	setp.lt.s32 	%p91, %r700, %r18;
	@%p91 bra 	$L__BB714_47;
$L__BB714_113:
	add.s32 	%r682, %r682, %r7;
	add.s32 	%r681, %r681, 1;
	setp.lt.s32 	%p92, %r682, %r6;
	@%p92 bra 	$L__BB714_13;
	ld.local.v4.u32 	{%r648, %r647, %r646, %r645}, [%rd2];
	ld.local.v4.u32 	{%r644, %r643, %r642, %r641}, [%rd2+16];
	ld.local.v4.u32 	{%r640, %r639, %r638, %r637}, [%rd2+32];
	ld.local.v4.u32 	{%r636, %r635, %r634, %r633}, [%rd2+48];
$L__BB714_115:
	ld.param.u64 	%rd59, [_Z9cuda_gemmIiLi128ELi4ELi1ELi2048ELi16ELi16ELi64ELi1ELi0EEviiiPT_S1_S1_iii_param_5];
	bar.sync 	0;
	mul.lo.s32 	%r513, %r7, %r6;
	mul.lo.s32 	%r514, %r513, %r8;
	div.s32 	%r515, %r514, %r7;
	shl.b32 	%r516, %r625, 11;
	or.b32  	%r517, %r516, %r1;
	cvta.to.global.u64 	%rd26, %rd59;
	mul.wide.s32 	%rd27, %r517, 4;
	add.s64 	%rd28, %rd26, %rd27;
	st.global.u32 	[%rd28], %r648;
	rem.s32 	%r518, 1, %r9;
	add.s32 	%r519, %r9, 1;
	setp.lt.u32 	%p93, %r519, 3;
	shl.b32 	%r520, %r9, 7;
	selp.b32 	%r521, %r520, 0, %p93;
	add.s32 	%r522, %r517, %r521;
	mad.lo.s32 	%r523, %r515, %r518, %r522;
	mul.wide.s32 	%rd29, %r523, 4;
	add.s64 	%rd30, %rd26, %rd29;
	st.global.u32 	[%rd30], %r647;
	div.s32 	%r524, 2, %r9;
	shl.b32 	%r525, %r524, 7;
	mul.lo.s32 	%r526, %r524, %r9;
	sub.s32 	%r527, 2, %r526;
	add.s32 	%r528, %r517, %r525;
	mad.lo.s32 	%r529, %r515, %r527, %r528;
	mul.wide.s32 	%rd31, %r529, 4;
	add.s64 	%rd32, %rd26, %rd31;
	st.global.u32 	[%rd32], %r646;
	div.s32 	%r530, 3, %r9;
	shl.b32 	%r531, %r530, 7;
	mul.lo.s32 	%r532, %r530, %r9;
	sub.s32 	%r533, 3, %r532;
	add.s32 	%r534, %r517, %r531;
	mad.lo.s32 	%r535, %r515, %r533, %r534;
	mul.wide.s32 	%rd33, %r535, 4;
	add.s64 	%rd34, %rd26, %rd33;
	st.global.u32 	[%rd34], %r645;
	div.s32 	%r536, 4, %r9;
	shl.b32 	%r537, %r536, 7;
	mul.lo.s32 	%r538, %r536, %r9;
	sub.s32 	%r539, 4, %r538;
	add.s32 	%r540, %r517, %r537;
	mad.lo.s32 	%r541, %r515, %r539, %r540;
	mul.wide.s32 	%rd35, %r541, 4;
	add.s64 	%rd36, %rd26, %rd35;
	st.global.u32 	[%rd36], %r644;
	div.s32 	%r542, 5, %r9;
	shl.b32 	%r543, %r542, 7;
	mul.lo.s32 	%r544, %r542, %r9;
	sub.s32 	%r545, 5, %r544;
	add.s32 	%r546, %r517, %r543;
	mad.lo.s32 	%r547, %r515, %r545, %r546;
	mul.wide.s32 	%rd37, %r547, 4;
	add.s64 	%rd38, %rd26, %rd37;
	st.global.u32 	[%rd38], %r643;
	div.s32 	%r548, 6, %r9;
	shl.b32 	%r549, %r548, 7;
	mul.lo.s32 	%r550, %r548, %r9;
	sub.s32 	%r551, 6, %r550;
	add.s32 	%r552, %r517, %r549;
	mad.lo.s32 	%r553, %r515, %r551, %r552;
	mul.wide.s32 	%rd39, %r553, 4;
	add.s64 	%rd40, %rd26, %rd39;
	st.global.u32 	[%rd40], %r642;
	div.s32 	%r554, 7, %r9;
	shl.b32 	%r555, %r554, 7;
	mul.lo.s32 	%r556, %r554, %r9;
	sub.s32 	%r557, 7, %r556;
	add.s32 	%r558, %r517, %r555;
	mad.lo.s32 	%r559, %r515, %r557, %r558;
	mul.wide.s32 	%rd41, %r559, 4;
	add.s64 	%rd42, %rd26, %rd41;
	st.global.u32 	[%rd42], %r641;
	div.s32 	%r560, 8, %r9;
	shl.b32 	%r561, %r560, 7;
	mul.lo.s32 	%r562, %r560, %r9;
	sub.s32 	%r563, 8, %r562;
	add.s32 	%r564, %r517, %r561;
	mad.lo.s32 	%r565, %r515, %r563, %r564;
	mul.wide.s32 	%rd43, %r565, 4;
	add.s64 	%rd44, %rd26, %rd43;
	st.global.u32 	[%rd44], %r640;
	div.s32 	%r566, 9, %r9;
	shl.b32 	%r567, %r566, 7;
	mul.lo.s32 	%r568, %r566, %r9;
	sub.s32 	%r569, 9, %r568;
	add.s32 	%r570, %r517, %r567;
	mad.lo.s32 	%r571, %r515, %r569, %r570;
	mul.wide.s32 	%rd45, %r571, 4;
	add.s64 	%rd46, %rd26, %rd45;
	st.global.u32 	[%rd46], %r639;
	div.s32 	%r572, 10, %r9;
	shl.b32 	%r573, %r572, 7;
	mul.lo.s32 	%r574, %r572, %r9;
	sub.s32 	%r575, 10, %r574;
	add.s32 	%r576, %r517, %r573;
	mad.lo.s32 	%r577, %r515, %r575, %r576;
	mul.wide.s32 	%rd47, %r577, 4;
	add.s64 	%rd48, %rd26, %rd47;
	st.global.u32 	[%rd48], %r638;
	div.s32 	%r578, 11, %r9;
	shl.b32 	%r579, %r578, 7;
	mul.lo.s32 	%r580, %r578, %r9;
	sub.s32 	%r581, 11, %r580;
	add.s32 	%r582, %r517, %r579;
	mad.lo.s32 	%r583, %r515, %r581, %r582;
	mul.wide.s32 	%rd49, %r583, 4;
	add.s64 	%rd50, %rd26, %rd49;
	st.global.u32 	[%rd50], %r637;
	div.s32 	%r584, 12, %r9;
	shl.b32 	%r585, %r584, 7;
	mul.lo.s32 	%r586, %r584, %r9;
	sub.s32 	%r587, 12, %r586;
	add.s32 	%r588, %r517, %r585;
	mad.lo.s32 	%r589, %r515, %r587, %r588;
	mul.wide.s32 	%rd51, %r589, 4;
	add.s64 	%rd52, %rd26, %rd51;
	st.global.u32 	[%rd52], %r636;
	div.s32 	%r590, 13, %r9;
	shl.b32 	%r591, %r590, 7;
	mul.lo.s32 	%r592, %r590, %r9;
	sub.s32 	%r593, 13, %r592;
	add.s32 	%r594, %r517, %r591;
	mad.lo.s32 	%r595, %r515, %r593, %r594;
	mul.wide.s32 	%rd53, %r595, 4;
	add.s64 	%rd54, %rd26, %rd53;
	st.global.u32 	[%rd54], %r635;
	div.s32 	%r596, 14, %r9;
	shl.b32 	%r597, %r596, 7;
	mul.lo.s32 	%r598, %r596, %r9;
	sub.s32 	%r599, 14, %r598;
	add.s32 	%r600, %r517, %r597;
	mad.lo.s32 	%r601, %r515, %r599, %r600;
	mul.wide.s32 	%rd55, %r601, 4;
	add.s64 	%rd56, %rd26, %rd55;
	st.global.u32 	[%rd56], %r634;
	div.s32 	%r602, 15, %r9;
	shl.b32 	%r603, %r602, 7;
	mul.lo.s32 	%r604, %r602, %r9;
	sub.s32 	%r605, 15, %r604;
	add.s32 	%r606, %r517, %r603;
	mad.lo.s32 	%r607, %r515, %r605, %r606;
	mul.wide.s32 	%rd57, %r607, 4;
	add.s64 	%rd58, %rd26, %rd57;
	st.global.u32 	[%rd58], %r633;
	add.s32 	%r625, %r625, %r13;
	setp.lt.u32 	%p94, %r625, %r14;
	@%p94 bra 	$L__BB714_5;
$L__BB714_116:
	ret;

}
	// .globl	_Z9cuda_gemmIiLi128ELi4ELi1ELi2048ELi16ELi16ELi64ELi1ELi1EEviiiPT_S1_S1_iii
.visible .entry _Z9cuda_gemmIiLi128ELi4ELi1ELi2048ELi16ELi16ELi64ELi1ELi1EEviiiPT_S1_S1_iii(
	.param .u32 _Z9cuda_gemmIiLi128ELi4ELi1ELi2048ELi16ELi16ELi64ELi1ELi1EEviiiPT_S1_S1_iii_param_0,
	.param .u32 _Z9cuda_gemmIiLi128ELi4ELi1ELi2048ELi16ELi16ELi64ELi1ELi1EEviiiPT_S1_S1_iii_param_1,
	.param .u32 _Z9cuda_gemmIiLi128ELi4ELi1ELi2048ELi16ELi16ELi64ELi1ELi1EEviiiPT_S1_S1_iii_param_2,
	.param .u64 .ptr .align 1 _Z9cuda_gemmIiLi128ELi4ELi1ELi2048ELi16ELi16ELi64ELi1ELi1EEviiiPT_S1_S1_iii_param_3,
	.param .u64 .ptr .align 1 _Z9cuda_gemmIiLi128ELi4ELi1ELi2048ELi16ELi16ELi64ELi1ELi1EEviiiPT_S1_S1_iii_param_4,
	.param .u64 .ptr .align 1 _Z9cuda_gemmIiLi128ELi4ELi1ELi2048ELi16ELi16ELi64ELi1ELi1EEviiiPT_S1_S1_iii_param_5,
	.param .u32 _Z9cuda_gemmIiLi128ELi4ELi1ELi2048ELi16ELi16ELi64ELi1ELi1EEviiiPT_S1_S1_iii_param_6,
	.param .u32 _Z9cuda_gemmIiLi128ELi4ELi1ELi2048ELi16ELi16ELi64ELi1ELi1EEviiiPT_S1_S1_iii_param_7,
	.param .u32 _Z9cuda_gemmIiLi128ELi4ELi1ELi2048ELi16ELi16ELi64ELi1ELi1EEviiiPT_S1_S1_iii_param_8
)
.maxntid 128
{
	.reg .pred 	%p<267>;
	.reg .b16 	%rs<12>;
	.reg .b32 	%r<771>;
	.reg .b64 	%rd<33>;
	// demoted variable
	.shared .align 128 .b8 _ZZ9cuda_gemmIiLi128ELi4ELi1ELi2048ELi16ELi16ELi64ELi1ELi1EEviiiPT_S1_S1_iiiE11kron_fac_sh[1088];
	// demoted variable
	.shared .align 128 .b8 _ZZ9cuda_gemmIiLi128ELi4ELi1ELi2048ELi16ELi16ELi64ELi1ELi1EEviiiPT_S1_S1_iiiE3Ash[8192];
	ld.param.u64 	%rd5, [_Z9cuda_gemmIiLi128ELi4ELi1ELi2048ELi16ELi16ELi64ELi1ELi1EEviiiPT_S1_S1_iii_param_3];
	ld.param.u64 	%rd6, [_Z9cuda_gemmIiLi128ELi4ELi1ELi2048ELi16ELi16ELi64ELi1ELi1EEviiiPT_S1_S1_iii_param_4];
	ld.param.u64 	%rd4, [_Z9cuda_gemmIiLi128ELi4ELi1ELi2048ELi16ELi16ELi64ELi1ELi1EEviiiPT_S1_S1_iii_param_5];
	cvta.to.global.u64 	%rd1, %rd6;
	cvta.to.global.u64 	%rd2, %rd5;
	mov.u32 	%r1, %tid.x;
	mov.u32 	%r2, %ntid.x;
	add.s32 	%r72, %r1, %r2;
	cvt.u16.u32 	%rs4, %r72;
	not.b16 	%rs5, %rs4;
	and.b16  	%rs6, %rs5, 255;
	cvt.u16.u32 	%rs7, %r2;
	and.b16  	%rs8, %rs7, 255;
	div.u16 	%rs1, %rs6, %rs8;
	and.b16  	%rs2, %rs1, 3;
	setp.eq.s16 	%p1, %rs2, 2;
	mov.u32 	%r761, %r1;
	@%p1 bra 	$L__BB715_3;
	cvt.u32.u16 	%r3, %rs2;
	mov.b32 	%r760, 0;
	mov.u32 	%r76, _ZZ9cuda_gemmIiLi128ELi4ELi1ELi2048ELi16ELi16ELi64ELi1ELi1EEviiiPT_S1_S1_iiiE11kron_fac_sh;
	mov.u32 	%r761, %r1;
$L__BB715_2:
	.pragma "nounroll";
	mul.wide.u32 	%rd7, %r761, 4;
	add.s64 	%rd8, %rd1, %rd7;
	ld.global.u32 	%r74, [%rd8];
	and.b32  	%r75, %r761, 15;
	mad.lo.s32 	%r77, %r75, 68, %r76;
	shr.u32 	%r78, %r761, 2;
	and.b32  	%r79, %r78, 1073741820;
	add.s32 	%r80, %r77, %r79;
	st.shared.u32 	[%r80], %r74;
	add.s32 	%r761, %r761, %r2;
	add.s32 	%r760, %r760, 1;
	xor.b32  	%r81, %r760, %r3;
	setp.ne.s32 	%p2, %r81, 2;
	@%p2 bra 	$L__BB715_2;
$L__BB715_3:
	setp.lt.u16 	%p3, %rs1, 2;
	@%p3 bra 	$L__BB715_6;
	mov.u32 	%r84, _ZZ9cuda_gemmIiLi128ELi4ELi1ELi2048ELi16ELi16ELi64ELi1ELi1EEviiiPT_S1_S1_iiiE11kron_fac_sh;
$L__BB715_5:
	mul.wide.u32 	%rd9, %r761, 4;
	add.s64 	%rd10, %rd1, %rd9;
	ld.global.u32 	%r82, [%rd10];
	and.b32  	%r83, %r761, 15;
	mad.lo.s32 	%r85, %r83, 68, %r84;
	shr.u32 	%r86, %r761, 2;
	and.b32  	%r87, %r86, 1073741820;
	add.s32 	%r88, %r85, %r87;
	st.shared.u32 	[%r88], %r82;
	add.s32 	%r89, %r761, %r2;
	mul.wide.u32 	%rd11, %r89, 4;
	add.s64 	%rd12, %rd1, %rd11;
	ld.global.u32 	%r90, [%rd12];
	and.b32  	%r91, %r89, 15;
	mad.lo.s32 	%r92, %r91, 68, %r84;
	shr.u32 	%r93, %r89, 2;
	and.b32  	%r94, %r93, 1073741820;
	add.s32 	%r95, %r92, %r94;
	st.shared.u32 	[%r95], %r90;
	add.s32 	%r96, %r89, %r2;
	mul.wide.u32 	%rd13, %r96, 4;
	add.s64 	%rd14, %rd1, %rd13;
	ld.global.u32 	%r97, [%rd14];
	and.b32  	%r98, %r96, 15;
	mad.lo.s32 	%r99, %r98, 68, %r84;
	shr.u32 	%r100, %r96, 2;
	and.b32  	%r101, %r100, 1073741820;
	add.s32 	%r102, %r99, %r101;
	st.shared.u32 	[%r102], %r97;
	add.s32 	%r103, %r96, %r2;
	mul.wide.u32 	%rd15, %r103, 4;
	add.s64 	%rd16, %rd1, %rd15;
	ld.global.u32 	%r104, [%rd16];
	and.b32  	%r105, %r103, 15;
	mad.lo.s32 	%r106, %r105, 68, %r84;
	shr.u32 	%r107, %r103, 2;
	and.b32  	%r108, %r107, 1073741820;
	add.s32 	%r109, %r106, %r108;
	st.shared.u32 	[%r109], %r104;
	add.s32 	%r761, %r103, %r2;
	setp.lt.u32 	%p4, %r761, 256;
	@%p4 bra 	$L__BB715_5;
$L__BB715_6:
	mov.u32 	%r763, %ctaid.y;
	mov.u32 	%r12, %nctaid.y;
	shl.b32 	%r13, %r12, 2;
	setp.ge.u32 	%p5, %r763, %r13;
	@%p5 bra 	$L__BB715_15;
	shl.b32 	%r14, %r1, 2;
	shl.b32 	%r15, %r2, 2;
	and.b32  	%r16, %r1, 15;
	shl.b32 	%r110, %r1, 4;
	xor.b32  	%r111, %r14, 2047;
	sub.s32 	%r112, %r111, %r15;
	cvt.u16.u32 	%rs9, %r112;
	cvt.u16.u32 	%rs10, %r15;
	div.u16 	%rs11, %rs9, %rs10;
	and.b16  	%rs3, %rs11, 3;
	mov.u32 	%r113, _ZZ9cuda_gemmIiLi128ELi4ELi1ELi2048ELi16ELi16ELi64ELi1ELi1EEviiiPT_S1_S1_iiiE3Ash;
	add.s32 	%r17, %r113, %r110;
	add.s32 	%r18, %r14, %r15;
	shl.b32 	%r45, %r2, 4;
	add.s32 	%r19, %r17, %r45;
	add.s32 	%r20, %r18, %r15;
	or.b32  	%r114, %r110, %r16;
	shl.b32 	%r115, %r114, 2;
	add.s32 	%r21, %r113, %r115;
	add.s32 	%r116, %r1, 1;
	and.b32  	%r22, %r116, 15;
	or.b32  	%r117, %r110, %r22;
	shl.b32 	%r118, %r117, 2;
	add.s32 	%r23, %r113, %r118;
	add.s32 	%r119, %r1, 2;
	and.b32  	%r24, %r119, 15;
	or.b32  	%r120, %r110, %r24;
	shl.b32 	%r121, %r120, 2;
	add.s32 	%r25, %r113, %r121;
	add.s32 	%r122, %r1, 3;
	and.b32  	%r26, %r122, 15;
	or.b32  	%r123, %r110, %r26;
	shl.b32 	%r124, %r123, 2;
	add.s32 	%r27, %r113, %r124;
	add.s32 	%r125, %r1, 4;
	and.b32  	%r28, %r125, 15;
	or.b32  	%r126, %r110, %r28;
	shl.b32 	%r127, %r126, 2;
	add.s32 	%r29, %r113, %r127;
	add.s32 	%r128, %r1, 5;
	and.b32  	%r30, %r128, 15;
	add.s32 	%r129, %r1, 6;
	and.b32  	%r31, %r129, 15;
	add.s32 	%r130, %r1, 7;
	and.b32  	%r32, %r130, 15;
	xor.b32  	%r33, %r16, 8;
	add.s32 	%r131, %r1, 9;
	and.b32  	%r34, %r131, 15;
	add.s32 	%r132, %r1, 10;
	and.b32  	%r35, %r132, 15;
	add.s32 	%r133, %r1, 11;
	and.b32  	%r36, %r133, 15;
	add.s32 	%r134, %r1, 12;
	and.b32  	%r37, %r134, 15;
	add.s32 	%r135, %r1, 13;
	and.b32  	%r38, %r135, 15;
	or.b32  	%r136, %r110, %r38;
	shl.b32 	%r137, %r136, 2;
	add.s32 	%r39, %r113, %r137;
	add.s32 	%r138, %r1, 14;
	and.b32  	%r40, %r138, 15;
	or.b32  	%r139, %r110, %r40;
	shl.b32 	%r140, %r139, 2;
	add.s32 	%r41, %r113, %r140;
	add.s32 	%r141, %r1, -1;
	and.b32  	%r42, %r141, 15;
	or.b32  	%r142, %r110, %r42;
	shl.b32 	%r143, %r142, 2;
	add.s32 	%r43, %r113, %r143;
	mul.lo.s32 	%r44, %r2, 12;
	shl.b32 	%r46, %r2, 3;
	mul.lo.s32 	%r47, %r2, 48;
	shl.b32 	%r48, %r2, 6;
	shl.b32 	%r49, %r2, 5;
	cvta.to.global.u64 	%rd3, %rd4;
$L__BB715_8:
	setp.eq.s16 	%p6, %rs3, 2;
	shl.b32 	%r51, %r763, 11;
	mov.u32 	%r764, %r14;
	@%p6 bra 	$L__BB715_12;
	setp.eq.s16 	%p7, %rs3, 3;
	add.s32 	%r144, %r51, %r14;
	mul.wide.s32 	%rd17, %r144, 4;
	add.s64 	%rd18, %rd2, %rd17;
	ld.global.v4.u32 	{%r145, %r146, %r147, %r148}, [%rd18];
	st.shared.v4.u32 	[%r17], {%r145, %r146, %r147, %r148};
	mov.u32 	%r764, %r18;
	@%p7 bra 	$L__BB715_12;
	setp.eq.s16 	%p8, %rs3, 0;
	add.s32 	%r149, %r51, %r18;
	mul.wide.s32 	%rd19, %r149, 4;
	add.s64 	%rd20, %rd2, %rd19;
	ld.global.v4.u32 	{%r150, %r151, %r152, %r153}, [%rd20];
	st.shared.v4.u32 	[%r19], {%r150, %r151, %r152, %r153};
	mov.u32 	%r764, %r20;
	@%p8 bra 	$L__BB715_12;
	add.s32 	%r764, %r20, %r15;
	add.s32 	%r154, %r51, %r20;
	mul.wide.s32 	%rd21, %r154, 4;
	add.s64 	%rd22, %rd2, %rd21;
	ld.global.v4.u32 	{%r155, %r156, %r157, %r158}, [%rd22];
	shl.b32 	%r159, %r15, 2;
	add.s32 	%r160, %r19, %r159;
	st.shared.v4.u32 	[%r160], {%r155, %r156, %r157, %r158};
$L__BB715_12:
	add.s32 	%r765, %r764, %r51;
	add.s32 	%r769, %r765, %r44;
	add.s32 	%r768, %r765, %r46;
	add.s32 	%r767, %r765, %r15;
	shl.b32 	%r161, %r764, 2;
	mov.u32 	%r162, _ZZ9cuda_gemmIiLi128ELi4ELi1ELi2048ELi16ELi16ELi64ELi1ELi1EEviiiPT_S1_S1_iiiE3Ash;
	add.s32 	%r766, %r162, %r161;
$L__BB715_13:
	mul.wide.s32 	%rd23, %r769, 4;
	add.s64 	%rd24, %rd2, %rd23;
	mul.wide.s32 	%rd25, %r768, 4;
	add.s64 	%rd26, %rd2, %rd25;
	mul.wide.s32 	%rd27, %r767, 4;
	add.s64 	%rd28, %rd2, %rd27;
	mul.wide.s32 	%rd29, %r765, 4;
	add.s64 	%rd30, %rd2, %rd29;
	ld.global.v4.u32 	{%r163, %r164, %r165, %r166}, [%rd30];
	st.shared.v4.u32 	[%r766], {%r163, %r164, %r165, %r166};
	add.s32 	%r167, %r764, %r15;
	ld.global.v4.u32 	{%r168, %r169, %r170, %r171}, [%rd28];
	add.s32 	%r172, %r766, %r45;
	st.shared.v4.u32 	[%r172], {%r168, %r169, %r170, %r171};
	add.s32 	%r173, %r167, %r15;
	ld.global.v4.u32 	{%r174, %r175, %r176, %r177}, [%rd26];
	add.s32 	%r178, %r766, %r49;
	st.shared.v4.u32 	[%r178], {%r174, %r175, %r176, %r177};
	add.s32 	%r179, %r173, %r15;
	ld.global.v4.u32 	{%r180, %r181, %r182, %r183}, [%rd24];
	add.s32 	%r184, %r766, %r47;
	st.shared.v4.u32 	[%r184], {%r180, %r181, %r182, %r183};
	add.s32 	%r764, %r179, %r15;
	add.s32 	%r769, %r769, %r45;
	add.s32 	%r768, %r768, %r45;
	add.s32 	%r767, %r767, %r45;
	add.s32 	%r766, %r766, %r48;
	add.s32 	%r765, %r765, %r45;
	setp.lt.u32 	%p9, %r764, 2048;
	@%p9 bra 	$L__BB715_13;
	bar.sync 	0;
	ld.shared.u32 	%r185, [%r21];
	ld.shared.u32 	%r186, [%r23];
	ld.shared.u32 	%r187, [%r25];
	ld.shared.u32 	%r188, [%r27];
	ld.shared.u32 	%r189, [%r29];
	shl.b32 	%r190, %r1, 4;
	or.b32  	%r191, %r190, %r30;
	shl.b32 	%r192, %r191, 2;
	mov.u32 	%r193, _ZZ9cuda_gemmIiLi128ELi4ELi1ELi2048ELi16ELi16ELi64ELi1ELi1EEviiiPT_S1_S1_iiiE3Ash;
	add.s32 	%r194, %r193, %r192;
	ld.shared.u32 	%r195, [%r194];
	or.b32  	%r196, %r190, %r31;
	shl.b32 	%r197, %r196, 2;
	add.s32 	%r198, %r193, %r197;
	ld.shared.u32 	%r199, [%r198];
	or.b32  	%r200, %r190, %r32;
	shl.b32 	%r201, %r200, 2;
	add.s32 	%r202, %r193, %r201;
	ld.shared.u32 	%r203, [%r202];
	or.b32  	%r204, %r190, %r33;
	shl.b32 	%r205, %r204, 2;
	add.s32 	%r206, %r193, %r205;
	ld.shared.u32 	%r207, [%r206];
	or.b32  	%r208, %r190, %r34;
	shl.b32 	%r209, %r208, 2;
	add.s32 	%r210, %r193, %r209;
	ld.shared.u32 	%r211, [%r210];
	or.b32  	%r212, %r190, %r35;
	shl.b32 	%r213, %r212, 2;
	add.s32 	%r214, %r193, %r213;
	ld.shared.u32 	%r215, [%r214];
	or.b32  	%r216, %r190, %r36;
	shl.b32 	%r217, %r216, 2;
	add.s32 	%r218, %r193, %r217;
	ld.shared.u32 	%r219, [%r218];
	or.b32  	%r220, %r190, %r37;
	shl.b32 	%r221, %r220, 2;
	add.s32 	%r222, %r193, %r221;
	ld.shared.u32 	%r223, [%r222];
	ld.shared.u32 	%r224, [%r39];
	ld.shared.u32 	%r225, [%r41];
	ld.shared.u32 	%r226, [%r43];
	shl.b32 	%r227, %r16, 2;
	mov.u32 	%r228, _ZZ9cuda_gemmIiLi128ELi4ELi1ELi2048ELi16ELi16ELi64ELi1ELi1EEviiiPT_S1_S1_iiiE11kron_fac_sh;
	add.s32 	%r229, %r228, %r227;
	ld.shared.u32 	%r230, [%r229];
	shfl.sync.idx.b32	%r231|%p10, %r230, %r16, 4127, -1;
	mul.lo.s32 	%r232, %r231, %r185;
	shfl.sync.idx.b32	%r233|%p11, %r230, %r22, 4127, -1;
	mad.lo.s32 	%r234, %r233, %r186, %r232;
	shfl.sync.idx.b32	%r235|%p12, %r230, %r24, 4127, -1;
	mad.lo.s32 	%r236, %r235, %r187, %r234;
	shfl.sync.idx.b32	%r237|%p13, %r230, %r26, 4127, -1;
	mad.lo.s32 	%r238, %r237, %r188, %r236;
	shfl.sync.idx.b32	%r239|%p14, %r230, %r28, 4127, -1;
	mad.lo.s32 	%r240, %r239, %r189, %r238;
	shfl.sync.idx.b32	%r241|%p15, %r230, %r30, 4127, -1;
	mad.lo.s32 	%r242, %r241, %r195, %r240;
	shfl.sync.idx.b32	%r243|%p16, %r230, %r31, 4127, -1;
	mad.lo.s32 	%r244, %r243, %r199, %r242;
	shfl.sync.idx.b32	%r245|%p17, %r230, %r32, 4127, -1;
	mad.lo.s32 	%r246, %r245, %r203, %r244;
	shfl.sync.idx.b32	%r247|%p18, %r230, %r33, 4127, -1;
	mad.lo.s32 	%r248, %r247, %r207, %r246;
	shfl.sync.idx.b32	%r249|%p19, %r230, %r34, 4127, -1;
	mad.lo.s32 	%r250, %r249, %r211, %r248;
	shfl.sync.idx.b32	%r251|%p20, %r230, %r35, 4127, -1;
	mad.lo.s32 	%r252, %r251, %r215, %r250;
	shfl.sync.idx.b32	%r253|%p21, %r230, %r36, 4127, -1;
	mad.lo.s32 	%r254, %r253, %r219, %r252;
	shfl.sync.idx.b32	%r255|%p22, %r230, %r37, 4127, -1;
	mad.lo.s32 	%r256, %r255, %r223, %r254;
	shfl.sync.idx.b32	%r257|%p23, %r230, %r38, 4127, -1;
	mad.lo.s32 	%r258, %r257, %r224, %r256;
	shfl.sync.idx.b32	%r259|%p24, %r230, %r40, 4127, -1;
	mad.lo.s32 	%r260, %r259, %r225, %r258;
	shfl.sync.idx.b32	%r261|%p25, %r230, %r42, 4127, -1;
	mad.lo.s32 	%r262, %r261, %r226, %r260;
	ld.shared.u32 	%r263, [%r229+68];
	shfl.sync.idx.b32	%r264|%p26, %r263, %r16, 4127, -1;
	mul.lo.s32 	%r265, %r264, %r185;
	shfl.sync.idx.b32	%r266|%p27, %r263, %r22, 4127, -1;
	mad.lo.s32 	%r267, %r266, %r186, %r265;
	shfl.sync.idx.b32	%r268|%p28, %r263, %r24, 4127, -1;
	mad.lo.s32 	%r269, %r268, %r187, %r267;
	shfl.sync.idx.b32	%r270|%p29, %r263, %r26, 4127, -1;
	mad.lo.s32 	%r271, %r270, %r188, %r269;
	shfl.sync.idx.b32	%r272|%p30, %r263, %r28, 4127, -1;
	mad.lo.s32 	%r273, %r272, %r189, %r271;
	shfl.sync.idx.b32	%r274|%p31, %r263, %r30, 4127, -1;
	mad.lo.s32 	%r275, %r274, %r195, %r273;
	shfl.sync.idx.b32	%r276|%p32, %r263, %r31, 4127, -1;
	mad.lo.s32 	%r277, %r276, %r199, %r275;
	shfl.sync.idx.b32	%r278|%p33, %r263, %r32, 4127, -1;
	mad.lo.s32 	%r279, %r278, %r203, %r277;
	shfl.sync.idx.b32	%r280|%p34, %r263, %r33, 4127, -1;
	mad.lo.s32 	%r281, %r280, %r207, %r279;
	shfl.sync.idx.b32	%r282|%p35, %r263, %r34, 4127, -1;
	mad.lo.s32 	%r283, %r282, %r211, %r281;
	shfl.sync.idx.b32	%r284|%p36, %r263, %r35, 4127, -1;
	mad.lo.s32 	%r285, %r284, %r215, %r283;
	shfl.sync.idx.b32	%r286|%p37, %r263, %r36, 4127, -1;
	mad.lo.s32 	%r287, %r286, %r219, %r285;
	shfl.sync.idx.b32	%r288|%p38, %r263, %r37, 4127, -1;
	mad.lo.s32 	%r289, %r288, %r223, %r287;
	shfl.sync.idx.b32	%r290|%p39, %r263, %r38, 4127, -1;
	mad.lo.s32 	%r291, %r290, %r224, %r289;
	shfl.sync.idx.b32	%r292|%p40, %r263, %r40, 4127, -1;
	mad.lo.s32 	%r293, %r292, %r225, %r291;
	shfl.sync.idx.b32	%r294|%p41, %r263, %r42, 4127, -1;
	mad.lo.s32 	%r295, %r294, %r226, %r293;
	ld.shared.u32 	%r296, [%r229+136];
	shfl.sync.idx.b32	%r297|%p42, %r296, %r16, 4127, -1;
	mul.lo.s32 	%r298, %r297, %r185;
	shfl.sync.idx.b32	%r299|%p43, %r296, %r22, 4127, -1;
	mad.lo.s32 	%r300, %r299, %r186, %r298;
	shfl.sync.idx.b32	%r301|%p44, %r296, %r24, 4127, -1;
	mad.lo.s32 	%r302, %r301, %r187, %r300;
	shfl.sync.idx.b32	%r303|%p45, %r296, %r26, 4127, -1;
	mad.lo.s32 	%r304, %r303, %r188, %r302;
	shfl.sync.idx.b32	%r305|%p46, %r296, %r28, 4127, -1;
	mad.lo.s32 	%r306, %r305, %r189, %r304;
	shfl.sync.idx.b32	%r307|%p47, %r296, %r30, 4127, -1;
	mad.lo.s32 	%r308, %r307, %r195, %r306;
	shfl.sync.idx.b32	%r309|%p48, %r296, %r31, 4127, -1;
	mad.lo.s32 	%r310, %r309, %r199, %r308;
	shfl.sync.idx.b32	%r311|%p49, %r296, %r32, 4127, -1;
	mad.lo.s32 	%r312, %r311, %r203, %r310;
	shfl.sync.idx.b32	%r313|%p50, %r296, %r33, 4127, -1;
	mad.lo.s32 	%r314, %r313, %r207, %r312;
	shfl.sync.idx.b32	%r315|%p51, %r296, %r34, 4127, -1;
	mad.lo.s32 	%r316, %r315, %r211, %r314;
	shfl.sync.idx.b32	%r317|%p52, %r296, %r35, 4127, -1;
	mad.lo.s32 	%r318, %r317, %r215, %r316;
	shfl.sync.idx.b32	%r319|%p53, %r296, %r36, 4127, -1;
	mad.lo.s32 	%r320, %r319, %r219, %r318;
	shfl.sync.idx.b32	%r321|%p54, %r296, %r37, 4127, -1;
	mad.lo.s32 	%r322, %r321, %r223, %r320;
	shfl.sync.idx.b32	%r323|%p55, %r296, %r38, 4127, -1;
	mad.lo.s32 	%r324, %r323, %r224, %r322;
	shfl.sync.idx.b32	%r325|%p56, %r296, %r40, 4127, -1;
	mad.lo.s32 	%r326, %r325, %r225, %r324;
	shfl.sync.idx.b32	%r327|%p57, %r296, %r42, 4127, -1;
	mad.lo.s32 	%r328, %r327, %r226, %r326;
	ld.shared.u32 	%r329, [%r229+204];
	shfl.sync.idx.b32	%r330|%p58, %r329, %r16, 4127, -1;
	mul.lo.s32 	%r331, %r330, %r185;
	shfl.sync.idx.b32	%r332|%p59, %r329, %r22, 4127, -1;
	mad.lo.s32 	%r333, %r332, %r186, %r331;
	shfl.sync.idx.b32	%r334|%p60, %r329, %r24, 4127, -1;
	mad.lo.s32 	%r335, %r334, %r187, %r333;
	shfl.sync.idx.b32	%r336|%p61, %r329, %r26, 4127, -1;
	mad.lo.s32 	%r337, %r336, %r188, %r335;
	shfl.sync.idx.b32	%r338|%p62, %r329, %r28, 4127, -1;
	mad.lo.s32 	%r339, %r338, %r189, %r337;
	shfl.sync.idx.b32	%r340|%p63, %r329, %r30, 4127, -1;
	mad.lo.s32 	%r341, %r340, %r195, %r339;
	shfl.sync.idx.b32	%r342|%p64, %r329, %r31, 4127, -1;
	mad.lo.s32 	%r343, %r342, %r199, %r341;
	shfl.sync.idx.b32	%r344|%p65, %r329, %r32, 4127, -1;
	mad.lo.s32 	%r345, %r344, %r203, %r343;
	shfl.sync.idx.b32	%r346|%p66, %r329, %r33, 4127, -1;
	mad.lo.s32 	%r347, %r346, %r207, %r345;
	shfl.sync.idx.b32	%r348|%p67, %r329, %r34, 4127, -1;
	mad.lo.s32 	%r349, %r348, %r211, %r347;
	shfl.sync.idx.b32	%r350|%p68, %r329, %r35, 4127, -1;
	mad.lo.s32 	%r351, %r350, %r215, %r349;
	shfl.sync.idx.b32	%r352|%p69, %r329, %r36, 4127, -1;
	mad.lo.s32 	%r353, %r352, %r219, %r351;
	shfl.sync.idx.b32	%r354|%p70, %r329, %r37, 4127, -1;
	mad.lo.s32 	%r355, %r354, %r223, %r353;
	shfl.sync.idx.b32	%r356|%p71, %r329, %r38, 4127, -1;
	mad.lo.s32 	%r357, %r356, %r224, %r355;
	shfl.sync.idx.b32	%r358|%p72, %r329, %r40, 4127, -1;
	mad.lo.s32 	%r359, %r358, %r225, %r357;
	shfl.sync.idx.b32	%r360|%p73, %r329, %r42, 4127, -1;
	mad.lo.s32 	%r361, %r360, %r226, %r359;
	ld.shared.u32 	%r362, [%r229+272];
	shfl.sync.idx.b32	%r363|%p74, %r362, %r16, 4127, -1;
	mul.lo.s32 	%r364, %r363, %r185;
	shfl.sync.idx.b32	%r365|%p75, %r362, %r22, 4127, -1;
	mad.lo.s32 	%r366, %r365, %r186, %r364;
	shfl.sync.idx.b32	%r367|%p76, %r362, %r24, 4127, -1;
	mad.lo.s32 	%r368, %r367, %r187, %r366;
	shfl.sync.idx.b32	%r369|%p77, %r362, %r26, 4127, -1;
	mad.lo.s32 	%r370, %r369, %r188, %r368;
	shfl.sync.idx.b32	%r371|%p78, %r362, %r28, 4127, -1;
	mad.lo.s32 	%r372, %r371, %r189, %r370;
	shfl.sync.idx.b32	%r373|%p79, %r362, %r30, 4127, -1;
	mad.lo.s32 	%r374, %r373, %r195, %r372;
	shfl.sync.idx.b32	%r375|%p80, %r362, %r31, 4127, -1;
	mad.lo.s32 	%r376, %r375, %r199, %r374;
	shfl.sync.idx.b32	%r377|%p81, %r362, %r32, 4127, -1;
	mad.lo.s32 	%r378, %r377, %r203, %r376;
	shfl.sync.idx.b32	%r379|%p82, %r362, %r33, 4127, -1;
	mad.lo.s32 	%r380, %r379, %r207, %r378;
	shfl.sync.idx.b32	%r381|%p83, %r362, %r34, 4127, -1;
	mad.lo.s32 	%r382, %r381, %r211, %r380;
	shfl.sync.idx.b32	%r383|%p84, %r362, %r35, 4127, -1;
	mad.lo.s32 	%r384, %r383, %r215, %r382;
	shfl.sync.idx.b32	%r385|%p85, %r362, %r36, 4127, -1;
	mad.lo.s32 	%r386, %r385, %r219, %r384;
	shfl.sync.idx.b32	%r387|%p86, %r362, %r37, 4127, -1;
	mad.lo.s32 	%r388, %r387, %r223, %r386;
	shfl.sync.idx.b32	%r389|%p87, %r362, %r38, 4127, -1;
	mad.lo.s32 	%r390, %r389, %r224, %r388;
	shfl.sync.idx.b32	%r391|%p88, %r362, %r40, 4127, -1;
	mad.lo.s32 	%r392, %r391, %r225, %r390;
	shfl.sync.idx.b32	%r393|%p89, %r362, %r42, 4127, -1;
	mad.lo.s32 	%r394, %r393, %r226, %r392;
	ld.shared.u32 	%r395, [%r229+340];
	shfl.sync.idx.b32	%r396|%p90, %r395, %r16, 4127, -1;
	mul.lo.s32 	%r397, %r396, %r185;
	shfl.sync.idx.b32	%r398|%p91, %r395, %r22, 4127, -1;
	mad.lo.s32 	%r399, %r398, %r186, %r397;
	shfl.sync.idx.b32	%r400|%p92, %r395, %r24, 4127, -1;
	mad.lo.s32 	%r401, %r400, %r187, %r399;
	shfl.sync.idx.b32	%r402|%p93, %r395, %r26, 4127, -1;
	mad.lo.s32 	%r403, %r402, %r188, %r401;
	shfl.sync.idx.b32	%r404|%p94, %r395, %r28, 4127, -1;
	mad.lo.s32 	%r405, %r404, %r189, %r403;
	shfl.sync.idx.b32	%r406|%p95, %r395, %r30, 4127, -1;
	mad.lo.s32 	%r407, %r406, %r195, %r405;
	shfl.sync.idx.b32	%r408|%p96, %r395, %r31, 4127, -1;
	mad.lo.s32 	%r409, %r408, %r199, %r407;
	shfl.sync.idx.b32	%r410|%p97, %r395, %r32, 4127, -1;
	mad.lo.s32 	%r411, %r410, %r203, %r409;
	shfl.sync.idx.b32	%r412|%p98, %r395, %r33, 4127, -1;
	mad.lo.s32 	%r413, %r412, %r207, %r411;
	shfl.sync.idx.b32	%r414|%p99, %r395, %r34, 4127, -1;
	mad.lo.s32 	%r415, %r414, %r211, %r413;
	shfl.sync.idx.b32	%r416|%p100, %r395, %r35, 4127, -1;
	mad.lo.s32 	%r417, %r416, %r215, %r415;
	shfl.sync.idx.b32	%r418|%p101, %r395, %r36, 4127, -1;
	mad.lo.s32 	%r419, %r418, %r219, %r417;
	shfl.sync.idx.b32	%r420|%p102, %r395, %r37, 4127, -1;
	mad.lo.s32 	%r421, %r420, %r223, %r419;
	shfl.sync.idx.b32	%r422|%p103, %r395, %r38, 4127, -1;
	mad.lo.s32 	%r423, %r422, %r224, %r421;
	shfl.sync.idx.b32	%r424|%p104, %r395, %r40, 4127, -1;
	mad.lo.s32 	%r425, %r424, %r225, %r423;
	shfl.sync.idx.b32	%r426|%p105, %r395, %r42, 4127, -1;
	mad.lo.s32 	%r427, %r426, %r226, %r425;
	ld.shared.u32 	%r428, [%r229+408];
	shfl.sync.idx.b32	%r429|%p106, %r428, %r16, 4127, -1;
	mul.lo.s32 	%r430, %r429, %r185;
	shfl.sync.idx.b32	%r431|%p107, %r428, %r22, 4127, -1;
	mad.lo.s32 	%r432, %r431, %r186, %r430;
	shfl.sync.idx.b32	%r433|%p108, %r428, %r24, 4127, -1;
	mad.lo.s32 	%r434, %r433, %r187, %r432;
	shfl.sync.idx.b32	%r435|%p109, %r428, %r26, 4127, -1;
	mad.lo.s32 	%r436, %r435, %r188, %r434;
	shfl.sync.idx.b32	%r437|%p110, %r428, %r28, 4127, -1;
	mad.lo.s32 	%r438, %r437, %r189, %r436;
	shfl.sync.idx.b32	%r439|%p111, %r428, %r30, 4127, -1;
	mad.lo.s32 	%r440, %r439, %r195, %r438;
	shfl.sync.idx.b32	%r441|%p112, %r428, %r31, 4127, -1;
	mad.lo.s32 	%r442, %r441, %r199, %r440;
	shfl.sync.idx.b32	%r443|%p113, %r428, %r32, 4127, -1;
	mad.lo.s32 	%r444, %r443, %r203, %r442;
	shfl.sync.idx.b32	%r445|%p114, %r428, %r33, 4127, -1;
	mad.lo.s32 	%r446, %r445, %r207, %r444;
	shfl.sync.idx.b32	%r447|%p115, %r428, %r34, 4127, -1;
	mad.lo.s32 	%r448, %r447, %r211, %r446;
	shfl.sync.idx.b32	%r449|%p116, %r428, %r35, 4127, -1;
	mad.lo.s32 	%r450, %r449, %r215, %r448;
	shfl.sync.idx.b32	%r451|%p117, %r428, %r36, 4127, -1;
	mad.lo.s32 	%r452, %r451, %r219, %r450;
	shfl.sync.idx.b32	%r453|%p118, %r428, %r37, 4127, -1;
	mad.lo.s32 	%r454, %r453, %r223, %r452;
	shfl.sync.idx.b32	%r455|%p119, %r428, %r38, 4127, -1;
	mad.lo.s32 	%r456, %r455, %r224, %r454;
	shfl.sync.idx.b32	%r457|%p120, %r428, %r40, 4127, -1;
	mad.lo.s32 	%r458, %r457, %r225, %r456;
	shfl.sync.idx.b32	%r459|%p121, %r428, %r42, 4127, -1;
	mad.lo.s32 	%r460, %r459, %r226, %r458;
	ld.shared.u32 	%r461, [%r229+476];
	shfl.sync.idx.b32	%r462|%p122, %r461, %r16, 4127, -1;
	mul.lo.s32 	%r463, %r462, %r185;
	shfl.sync.idx.b32	%r464|%p123, %r461, %r22, 4127, -1;
	mad.lo.s32 	%r465, %r464, %r186, %r463;
	shfl.sync.idx.b32	%r466|%p124, %r461, %r24, 4127, -1;
	mad.lo.s32 	%r467, %r466, %r187, %r465;
	shfl.sync.idx.b32	%r468|%p125, %r461, %r26, 4127, -1;
	mad.lo.s32 	%r469, %r468, %r188, %r467;
	shfl.sync.idx.b32	%r470|%p126, %r461, %r28, 4127, -1;
	mad.lo.s32 	%r471, %r470, %r189, %r469;
	shfl.sync.idx.b32	%r472|%p127, %r461, %r30, 4127, -1;
	mad.lo.s32 	%r473, %r472, %r195, %r471;
	shfl.sync.idx.b32	%r474|%p128, %r461, %r31, 4127, -1;
	mad.lo.s32 	%r475, %r474, %r199, %r473;
	shfl.sync.idx.b32	%r476|%p129, %r461, %r32, 4127, -1;
	mad.lo.s32 	%r477, %r476, %r203, %r475;
	shfl.sync.idx.b32	%r478|%p130, %r461, %r33, 4127, -1;
	mad.lo.s32 	%r479, %r478, %r207, %r477;
	shfl.sync.idx.b32	%r480|%p131, %r461, %r34, 4127, -1;
	mad.lo.s32 	%r481, %r480, %r211, %r479;
	shfl.sync.idx.b32	%r482|%p132, %r461, %r35, 4127, -1;
	mad.lo.s32 	%r483, %r482, %r215, %r481;
	shfl.sync.idx.b32	%r484|%p133, %r461, %r36, 4127, -1;
	mad.lo.s32 	%r485, %r484, %r219, %r483;
	shfl.sync.idx.b32	%r486|%p134, %r461, %r37, 4127, -1;
	mad.lo.s32 	%r487, %r486, %r223, %r485;
	shfl.sync.idx.b32	%r488|%p135, %r461, %r38, 4127, -1;
	mad.lo.s32 	%r489, %r488, %r224, %r487;
	shfl.sync.idx.b32	%r490|%p136, %r461, %r40, 4127, -1;
	mad.lo.s32 	%r491, %r490, %r225, %r489;
	shfl.sync.idx.b32	%r492|%p137, %r461, %r42, 4127, -1;
	mad.lo.s32 	%r493, %r492, %r226, %r491;
	ld.shared.u32 	%r494, [%r229+544];
	shfl.sync.idx.b32	%r495|%p138, %r494, %r16, 4127, -1;
	mul.lo.s32 	%r496, %r495, %r185;
	shfl.sync.idx.b32	%r497|%p139, %r494, %r22, 4127, -1;
	mad.lo.s32 	%r498, %r497, %r186, %r496;
	shfl.sync.idx.b32	%r499|%p140, %r494, %r24, 4127, -1;
	mad.lo.s32 	%r500, %r499, %r187, %r498;
	shfl.sync.idx.b32	%r501|%p141, %r494, %r26, 4127, -1;
	mad.lo.s32 	%r502, %r501, %r188, %r500;
	shfl.sync.idx.b32	%r503|%p142, %r494, %r28, 4127, -1;
	mad.lo.s32 	%r504, %r503, %r189, %r502;
	shfl.sync.idx.b32	%r505|%p143, %r494, %r30, 4127, -1;
	mad.lo.s32 	%r506, %r505, %r195, %r504;
	shfl.sync.idx.b32	%r507|%p144, %r494, %r31, 4127, -1;
	mad.lo.s32 	%r508, %r507, %r199, %r506;
	shfl.sync.idx.b32	%r509|%p145, %r494, %r32, 4127, -1;
	mad.lo.s32 	%r510, %r509, %r203, %r508;
	shfl.sync.idx.b32	%r511|%p146, %r494, %r33, 4127, -1;
	mad.lo.s32 	%r512, %r511, %r207, %r510;
	shfl.sync.idx.b32	%r513|%p147, %r494, %r34, 4127, -1;
	mad.lo.s32 	%r514, %r513, %r211, %r512;
	shfl.sync.idx.b32	%r515|%p148, %r494, %r35, 4127, -1;
	mad.lo.s32 	%r516, %r515, %r215, %r514;
	shfl.sync.idx.b32	%r517|%p149, %r494, %r36, 4127, -1;
	mad.lo.s32 	%r518, %r517, %r219, %r516;
	shfl.sync.idx.b32	%r519|%p150, %r494, %r37, 4127, -1;
	mad.lo.s32 	%r520, %r519, %r223, %r518;
	shfl.sync.idx.b32	%r521|%p151, %r494, %r38, 4127, -1;
	mad.lo.s32 	%r522, %r521, %r224, %r520;
	shfl.sync.idx.b32	%r523|%p152, %r494, %r40, 4127, -1;
	mad.lo.s32 	%r524, %r523, %r225, %r522;
	shfl.sync.idx.b32	%r525|%p153, %r494, %r42, 4127, -1;
	mad.lo.s32 	%r526, %r525, %r226, %r524;
	ld.shared.u32 	%r527, [%r229+612];
	shfl.sync.idx.b32	%r528|%p154, %r527, %r16, 4127, -1;
	mul.lo.s32 	%r529, %r528, %r185;
	shfl.sync.idx.b32	%r530|%p155, %r527, %r22, 4127, -1;
	mad.lo.s32 	%r531, %r530, %r186, %r529;
	shfl.sync.idx.b32	%r532|%p156, %r527, %r24, 4127, -1;
	mad.lo.s32 	%r533, %r532, %r187, %r531;
	shfl.sync.idx.b32	%r534|%p157, %r527, %r26, 4127, -1;
	mad.lo.s32 	%r535, %r534, %r188, %r533;
	shfl.sync.idx.b32	%r536|%p158, %r527, %r28, 4127, -1;
	mad.lo.s32 	%r537, %r536, %r189, %r535;
	shfl.sync.idx.b32	%r538|%p159, %r527, %r30, 4127, -1;
	mad.lo.s32 	%r539, %r538, %r195, %r537;
	shfl.sync.idx.b32	%r540|%p160, %r527, %r31, 4127, -1;
	mad.lo.s32 	%r541, %r540, %r199, %r539;
	shfl.sync.idx.b32	%r542|%p161, %r527, %r32, 4127, -1;
	mad.lo.s32 	%r543, %r542, %r203, %r541;
	shfl.sync.idx.b32	%r544|%p162, %r527, %r33, 4127, -1;
	mad.lo.s32 	%r545, %r544, %r207, %r543;
	shfl.sync.idx.b32	%r546|%p163, %r527, %r34, 4127, -1;
	mad.lo.s32 	%r547, %r546, %r211, %r545;
	shfl.sync.idx.b32	%r548|%p164, %r527, %r35, 4127, -1;
	mad.lo.s32 	%r549, %r548, %r215, %r547;
	shfl.sync.idx.b32	%r550|%p165, %r527, %r36, 4127, -1;
	mad.lo.s32 	%r551, %r550, %r219, %r549;
	shfl.sync.idx.b32	%r552|%p166, %r527, %r37, 4127, -1;
	mad.lo.s32 	%r553, %r552, %r223, %r551;
	shfl.sync.idx.b32	%r554|%p167, %r527, %r38, 4127, -1;
	mad.lo.s32 	%r555, %r554, %r224, %r553;
	shfl.sync.idx.b32	%r556|%p168, %r527, %r40, 4127, -1;
	mad.lo.s32 	%r557, %r556, %r225, %r555;
	shfl.sync.idx.b32	%r558|%p169, %r527, %r42, 4127, -1;
	mad.lo.s32 	%r559, %r558, %r226, %r557;
	ld.shared.u32 	%r560, [%r229+680];
	shfl.sync.idx.b32	%r561|%p170, %r560, %r16, 4127, -1;
	mul.lo.s32 	%r562, %r561, %r185;
	shfl.sync.idx.b32	%r563|%p171, %r560, %r22, 4127, -1;
	mad.lo.s32 	%r564, %r563, %r186, %r562;
	shfl.sync.idx.b32	%r565|%p172, %r560, %r24, 4127, -1;
	mad.lo.s32 	%r566, %r565, %r187, %r564;
	shfl.sync.idx.b32	%r567|%p173, %r560, %r26, 4127, -1;
	mad.lo.s32 	%r568, %r567, %r188, %r566;
	shfl.sync.idx.b32	%r569|%p174, %r560, %r28, 4127, -1;
	mad.lo.s32 	%r570, %r569, %r189, %r568;
	shfl.sync.idx.b32	%r571|%p175, %r560, %r30, 4127, -1;
	mad.lo.s32 	%r572, %r571, %r195, %r570;
	shfl.sync.idx.b32	%r573|%p176, %r560, %r31, 4127, -1;
	mad.lo.s32 	%r574, %r573, %r199, %r572;
	shfl.sync.idx.b32	%r575|%p177, %r560, %r32, 4127, -1;
	mad.lo.s32 	%r576, %r575, %r203, %r574;
	shfl.sync.idx.b32	%r577|%p178, %r560, %r33, 4127, -1;
	mad.lo.s32 	%r578, %r577, %r207, %r576;
	shfl.sync.idx.b32	%r579|%p179, %r560, %r34, 4127, -1;
	mad.lo.s32 	%r580, %r579, %r211, %r578;
	shfl.sync.idx.b32	%r581|%p180, %r560, %r35, 4127, -1;
	mad.lo.s32 	%r582, %r581, %r215, %r580;
	shfl.sync.idx.b32	%r583|%p181, %r560, %r36, 4127, -1;
	mad.lo.s32 	%r584, %r583, %r219, %r582;
	shfl.sync.idx.b32	%r585|%p182, %r560, %r37, 4127, -1;
	mad.lo.s32 	%r586, %r585, %r223, %r584;
	shfl.sync.idx.b32	%r587|%p183, %r560, %r38, 4127, -1;
	mad.lo.s32 	%r588, %r587, %r224, %r586;
	shfl.sync.idx.b32	%r589|%p184, %r560, %r40, 4127, -1;
	mad.lo.s32 	%r590, %r589, %r225, %r588;
	shfl.sync.idx.b32	%r591|%p185, %r560, %r42, 4127, -1;
	mad.lo.s32 	%r592, %r591, %r226, %r590;
	ld.shared.u32 	%r593, [%r229+748];
	shfl.sync.idx.b32	%r594|%p186, %r593, %r16, 4127, -1;
	mul.lo.s32 	%r595, %r594, %r185;
	shfl.sync.idx.b32	%r596|%p187, %r593, %r22, 4127, -1;
	mad.lo.s32 	%r597, %r596, %r186, %r595;
	shfl.sync.idx.b32	%r598|%p188, %r593, %r24, 4127, -1;
	mad.lo.s32 	%r599, %r598, %r187, %r597;
	shfl.sync.idx.b32	%r600|%p189, %r593, %r26, 4127, -1;
	mad.lo.s32 	%r601, %r600, %r188, %r599;
	shfl.sync.idx.b32	%r602|%p190, %r593, %r28, 4127, -1;
	mad.lo.s32 	%r603, %r602, %r189, %r601;
	shfl.sync.idx.b32	%r604|%p191, %r593, %r30, 4127, -1;
	mad.lo.s32 	%r605, %r604, %r195, %r603;
	shfl.sync.idx.b32	%r606|%p192, %r593, %r31, 4127, -1;
	mad.lo.s32 	%r607, %r606, %r199, %r605;
	shfl.sync.idx.b32	%r608|%p193, %r593, %r32, 4127, -1;
	mad.lo.s32 	%r609, %r608, %r203, %r607;
	shfl.sync.idx.b32	%r610|%p194, %r593, %r33, 4127, -1;
	mad.lo.s32 	%r611, %r610, %r207, %r609;
	shfl.sync.idx.b32	%r612|%p195, %r593, %r34, 4127, -1;
	mad.lo.s32 	%r613, %r612, %r211, %r611;
	shfl.sync.idx.b32	%r614|%p196, %r593, %r35, 4127, -1;
	mad.lo.s32 	%r615, %r614, %r215, %r613;
	shfl.sync.idx.b32	%r616|%p197, %r593, %r36, 4127, -1;
	mad.lo.s32 	%r617, %r616, %r219, %r615;
	shfl.sync.idx.b32	%r618|%p198, %r593, %r37, 4127, -1;
	mad.lo.s32 	%r619, %r618, %r223, %r617;
	shfl.sync.idx.b32	%r620|%p199, %r593, %r38, 4127, -1;
	mad.lo.s32 	%r621, %r620, %r224, %r619;
	shfl.sync.idx.b32	%r622|%p200, %r593, %r40, 4127, -1;
	mad.lo.s32 	%r623, %r622, %r225, %r621;
	shfl.sync.idx.b32	%r624|%p201, %r593, %r42, 4127, -1;
	mad.lo.s32 	%r625, %r624, %r226, %r623;
	ld.shared.u32 	%r626, [%r229+816];
	shfl.sync.idx.b32	%r627|%p202, %r626, %r16, 4127, -1;
	mul.lo.s32 	%r628, %r627, %r185;
	shfl.sync.idx.b32	%r629|%p203, %r626, %r22, 4127, -1;
	mad.lo.s32 	%r630, %r629, %r186, %r628;
	shfl.sync.idx.b32	%r631|%p204, %r626, %r24, 4127, -1;
	mad.lo.s32 	%r632, %r631, %r187, %r630;
	shfl.sync.idx.b32	%r633|%p205, %r626, %r26, 4127, -1;
	mad.lo.s32 	%r634, %r633, %r188, %r632;
	shfl.sync.idx.b32	%r635|%p206, %r626, %r28, 4127, -1;
	mad.lo.s32 	%r636, %r635, %r189, %r634;
	shfl.sync.idx.b32	%r637|%p207, %r626, %r30, 4127, -1;
	mad.lo.s32 	%r638, %r637, %r195, %r636;
	shfl.sync.idx.b32	%r639|%p208, %r626, %r31, 4127, -1;
	mad.lo.s32 	%r640, %r639, %r199, %r638;
	shfl.sync.idx.b32	%r641|%p209, %r626, %r32, 4127, -1;
	mad.lo.s32 	%r642, %r641, %r203, %r640;
	shfl.sync.idx.b32	%r643|%p210, %r626, %r33, 4127, -1;
	mad.lo.s32 	%r644, %r643, %r207, %r642;
	shfl.sync.idx.b32	%r645|%p211, %r626, %r34, 4127, -1;
	mad.lo.s32 	%r646, %r645, %r211, %r644;
	shfl.sync.idx.b32	%r647|%p212, %r626, %r35, 4127, -1;
	mad.lo.s32 	%r648, %r647, %r215, %r646;
	shfl.sync.idx.b32	%r649|%p213, %r626, %r36, 4127, -1;
	mad.lo.s32 	%r650, %r649, %r219, %r648;
	shfl.sync.idx.b32	%r651|%p214, %r626, %r37, 4127, -1;
	mad.lo.s32 	%r652, %r651, %r223, %r650;
	shfl.sync.idx.b32	%r653|%p215, %r626, %r38, 4127, -1;
	mad.lo.s32 	%r654, %r653, %r224, %r652;
	shfl.sync.idx.b32	%r655|%p216, %r626, %r40, 4127, -1;
	mad.lo.s32 	%r656, %r655, %r225, %r654;
	shfl.sync.idx.b32	%r657|%p217, %r626, %r42, 4127, -1;
	mad.lo.s32 	%r658, %r657, %r226, %r656;
	ld.shared.u32 	%r659, [%r229+884];
	shfl.sync.idx.b32	%r660|%p218, %r659, %r16, 4127, -1;
	mul.lo.s32 	%r661, %r660, %r185;
	shfl.sync.idx.b32	%r662|%p219, %r659, %r22, 4127, -1;
	mad.lo.s32 	%r663, %r662, %r186, %r661;
	shfl.sync.idx.b32	%r664|%p220, %r659, %r24, 4127, -1;
	mad.lo.s32 	%r665, %r664, %r187, %r663;
	shfl.sync.idx.b32	%r666|%p221, %r659, %r26, 4127, -1;
	mad.lo.s32 	%r667, %r666, %r188, %r665;
	shfl.sync.idx.b32	%r668|%p222, %r659, %r28, 4127, -1;
	mad.lo.s32 	%r669, %r668, %r189, %r667;
	shfl.sync.idx.b32	%r670|%p223, %r659, %r30, 4127, -1;
	mad.lo.s32 	%r671, %r670, %r195, %r669;
	shfl.sync.idx.b32	%r672|%p224, %r659, %r31, 4127, -1;
	mad.lo.s32 	%r673, %r672, %r199, %r671;
	shfl.sync.idx.b32	%r674|%p225, %r659, %r32, 4127, -1;
	mad.lo.s32 	%r675, %r674, %r203, %r673;
	shfl.sync.idx.b32	%r676|%p226, %r659, %r33, 4127, -1;
	mad.lo.s32 	%r677, %r676, %r207, %r675;
	shfl.sync.idx.b32	%r678|%p227, %r659, %r34, 4127, -1;
	mad.lo.s32 	%r679, %r678, %r211, %r677;
	shfl.sync.idx.b32	%r680|%p228, %r659, %r35, 4127, -1;
	mad.lo.s32 	%r681, %r680, %r215, %r679;
	shfl.sync.idx.b32	%r682|%p229, %r659, %r36, 4127, -1;
	mad.lo.s32 	%r683, %r682, %r219, %r681;
	shfl.sync.idx.b32	%r684|%p230, %r659, %r37, 4127, -1;
	mad.lo.s32 	%r685, %r684, %r223, %r683;
	shfl.sync.idx.b32	%r686|%p231, %r659, %r38, 4127, -1;
	mad.lo.s32 	%r687, %r686, %r224, %r685;
	shfl.sync.idx.b32	%r688|%p232, %r659, %r40, 4127, -1;
	mad.lo.s32 	%r689, %r688, %r225, %r687;
	shfl.sync.idx.b32	%r690|%p233, %r659, %r42, 4127, -1;
	mad.lo.s32 	%r691, %r690, %r226, %r689;
	ld.shared.u32 	%r692, [%r229+952];
	shfl.sync.idx.b32	%r693|%p234, %r692, %r16, 4127, -1;
	mul.lo.s32 	%r694, %r693, %r185;
	shfl.sync.idx.b32	%r695|%p235, %r692, %r22, 4127, -1;
	mad.lo.s32 	%r696, %r695, %r186, %r694;
	shfl.sync.idx.b32	%r697|%p236, %r692, %r24, 4127, -1;
	mad.lo.s32 	%r698, %r697, %r187, %r696;
	shfl.sync.idx.b32	%r699|%p237, %r692, %r26, 4127, -1;
	mad.lo.s32 	%r700, %r699, %r188, %r698;
	shfl.sync.idx.b32	%r701|%p238, %r692, %r28, 4127, -1;
	mad.lo.s32 	%r702, %r701, %r189, %r700;
	shfl.sync.idx.b32	%r703|%p239, %r692, %r30, 4127, -1;
	mad.lo.s32 	%r704, %r703, %r195, %r702;
	shfl.sync.idx.b32	%r705|%p240, %r692, %r31, 4127, -1;
	mad.lo.s32 	%r706, %r705, %r199, %r704;
	shfl.sync.idx.b32	%r707|%p241, %r692, %r32, 4127, -1;
	mad.lo.s32 	%r708, %r707, %r203, %r706;
	shfl.sync.idx.b32	%r709|%p242, %r692, %r33, 4127, -1;
	mad.lo.s32 	%r710, %r709, %r207, %r708;
	shfl.sync.idx.b32	%r711|%p243, %r692, %r34, 4127, -1;
	mad.lo.s32 	%r712, %r711, %r211, %r710;
	shfl.sync.idx.b32	%r713|%p244, %r692, %r35, 4127, -1;
	mad.lo.s32 	%r714, %r713, %r215, %r712;
	shfl.sync.idx.b32	%r715|%p245, %r692, %r36, 4127, -1;
	mad.lo.s32 	%r716, %r715, %r219, %r714;
	shfl.sync.idx.b32	%r717|%p246, %r692, %r37, 4127, -1;
	mad.lo.s32 	%r718, %r717, %r223, %r716;
	shfl.sync.idx.b32	%r719|%p247, %r692, %r38, 4127, -1;
	mad.lo.s32 	%r720, %r719, %r224, %r718;
	shfl.sync.idx.b32	%r721|%p248, %r692, %r40, 4127, -1;
	mad.lo.s32 	%r722, %r721, %r225, %r720;
	shfl.sync.idx.b32	%r723|%p249, %r692, %r42, 4127, -1;
	mad.lo.s32 	%r724, %r723, %r226, %r722;
	ld.shared.u32 	%r725, [%r229+1020];
	shfl.sync.idx.b32	%r726|%p250, %r725, %r16, 4127, -1;
	mul.lo.s32 	%r727, %r726, %r185;
	shfl.sync.idx.b32	%r728|%p251, %r725, %r22, 4127, -1;
	mad.lo.s32 	%r729, %r728, %r186, %r727;
	shfl.sync.idx.b32	%r730|%p252, %r725, %r24, 4127, -1;
	mad.lo.s32 	%r731, %r730, %r187, %r729;
	shfl.sync.idx.b32	%r732|%p253, %r725, %r26, 4127, -1;
	mad.lo.s32 	%r733, %r732, %r188, %r731;
	shfl.sync.idx.b32	%r734|%p254, %r725, %r28, 4127, -1;
	mad.lo.s32 	%r735, %r734, %r189, %r733;
	shfl.sync.idx.b32	%r736|%p255, %r725, %r30, 4127, -1;
	mad.lo.s32 	%r737, %r736, %r195, %r735;
	shfl.sync.idx.b32	%r738|%p256, %r725, %r31, 4127, -1;
	mad.lo.s32 	%r739, %r738, %r199, %r737;
	shfl.sync.idx.b32	%r740|%p257, %r725, %r32, 4127, -1;
	mad.lo.s32 	%r741, %r740, %r203, %r739;
	shfl.sync.idx.b32	%r742|%p258, %r725, %r33, 4127, -1;
	mad.lo.s32 	%r743, %r742, %r207, %r741;
	shfl.sync.idx.b32	%r744|%p259, %r725, %r34, 4127, -1;
	mad.lo.s32 	%r745, %r744, %r211, %r743;
	shfl.sync.idx.b32	%r746|%p260, %r725, %r35, 4127, -1;
	mad.lo.s32 	%r747, %r746, %r215, %r745;
	shfl.sync.idx.b32	%r748|%p261, %r725, %r36, 4127, -1;
	mad.lo.s32 	%r749, %r748, %r219, %r747;
	shfl.sync.idx.b32	%r750|%p262, %r725, %r37, 4127, -1;
	mad.lo.s32 	%r751, %r750, %r223, %r749;
	shfl.sync.idx.b32	%r752|%p263, %r725, %r38, 4127, -1;
	mad.lo.s32 	%r753, %r752, %r224, %r751;
	shfl.sync.idx.b32	%r754|%p264, %r725, %r40, 4127, -1;
	mad.lo.s32 	%r755, %r754, %r225, %r753;
	shfl.sync.idx.b32	%r756|%p265, %r725, %r42, 4127, -1;
	mad.lo.s32 	%r757, %r756, %r226, %r755;
	bar.sync 	0;
	add.s32 	%r758, %r51, %r1;
	mul.wide.s32 	%rd31, %r758, 4;
	add.s64 	%rd32, %rd3, %rd31;
	st.global.u32 	[%rd32], %r262;
	st.global.u32 	[%rd32+512], %r295;
	st.global.u32 	[%rd32+1024], %r328;
	st.global.u32 	[%rd32+1536], %r361;
	st.global.u32 	[%rd32+2048], %r394;
	st.global.u32 	[%rd32+2560], %r427;
	st.global.u32 	[%rd32+3072], %r460;
	st.global.u32 	[%rd32+3584], %r493;
	st.global.u32 	[%rd32+4096], %r526;
	st.global.u32 	[%rd32+4608], %r559;
	st.global.u32 	[%rd32+5120], %r592;
	st.global.u32 	[%rd32+5632], %r625;
	st.global.u32 	[%rd32+6144], %r658;
	st.global.u32 	[%rd32+6656], %r691;
	st.global.u32 	[%rd32+7168], %r724;
	st.global.u32 	[%rd32+7680], %r757;
	add.s32 	%r763, %r763, %r12;
	setp.lt.u32 	%p266, %r763, %r13;
	@%p266 bra 	$L__BB715_8;
$L__BB715_15:
	ret;

}
	// .globl	_Z9cuda_gemmIiLi128ELi4ELi1ELi2048ELi32ELi32ELi64ELi0ELi0EEviiiPT_S1_S1_iii
.visible .entry _Z9cuda_gemmIiLi128ELi4ELi1ELi2048ELi32ELi32ELi64ELi0ELi0EEviiiPT_S1_S1_iii(
	.param .u32 _Z9cuda_gemmIiLi128ELi4ELi1ELi2048ELi32ELi32ELi64ELi0ELi0EEviiiPT_S1_S1_iii_param_0,
	.param .u32 _Z9cuda_gemmIiLi128ELi4ELi1ELi2048ELi32ELi32ELi64ELi0ELi0EEviiiPT_S1_S1_iii_param_1,
	.param .u32 _Z9cuda_gemmIiLi128ELi4ELi1ELi2048ELi32ELi32ELi64ELi0ELi0EEviiiPT_S1_S1_iii_param_2,
	.param .u64 .ptr .align 1 _Z9cuda_gemmIiLi128ELi4ELi1ELi2048ELi32ELi32ELi64ELi0ELi0EEviiiPT_S1_S1_iii_param_3,
	.param .u64 .ptr .align 1 _Z9cuda_gemmIiLi128ELi4ELi1ELi2048ELi32ELi32ELi64ELi0ELi0EEviiiPT_S1_S1_iii_param_4,
	.param .u64 .ptr .align 1 _Z9cuda_gemmIiLi128ELi4ELi1ELi2048ELi32ELi32ELi64ELi0ELi0EEviiiPT_S1_S1_iii_param_5,
	.param .u32 _Z9cuda_gemmIiLi128ELi4ELi1ELi2048ELi32ELi32ELi64ELi0ELi0EEviiiPT_S1_S1_iii_param_6,
	.param .u32 _Z9cuda_gemmIiLi128ELi4ELi1ELi2048ELi32ELi32ELi64ELi0ELi0EEviiiPT_S1_S1_iii_param_7,
	.param .u32 _Z9cuda_gemmIiLi128ELi4ELi1ELi2048ELi32ELi32ELi64ELi0ELi0EEviiiPT_S1_S1_iii_param_8
)
.maxntid 128
{
	.reg .pred 	%p<107>;
	.reg .b16 	%rs<12>;
	.reg .b32 	%r<748>;
	.reg .b64 	%rd<37>;
	// demoted variable
	.shared .align 128 .b8 _ZZ9cuda_gemmIiLi128ELi4ELi1ELi2048ELi32ELi32ELi64ELi0ELi0EEviiiPT_S1_S1_iiiE11kron_fac_sh[2112];
	// demoted variable
	.shared .align 128 .b8 _ZZ9cuda_gemmIiLi128ELi4ELi1ELi2048ELi32ELi32ELi64ELi0ELi0EEviiiPT_S1_S1_iiiE3Ash[8192];
	// demoted variable
	.shared .align 128 .b8 _ZZ9cuda_gemmIiLi128ELi4ELi1ELi2048ELi32ELi32ELi64ELi0ELi0EEviiiPT_S1_S1_iiiE3Csh[8192];
	ld.param.u32 	%r257, [_Z9cuda_gemmIiLi128ELi4ELi1ELi2048ELi32ELi32ELi64ELi0ELi0EEviiiPT_S1_S1_iii_param_2];
	ld.param.u64 	%rd5, [_Z9cuda_gemmIiLi128ELi4ELi1ELi2048ELi32ELi32ELi64ELi0ELi0EEviiiPT_S1_S1_iii_param_3];
	ld.param.u64 	%rd4, [_Z9cuda_gemmIiLi128ELi4ELi1ELi2048ELi32ELi32ELi64ELi0ELi0EEviiiPT_S1_S1_iii_param_4];
	ld.param.u64 	%rd6, [_Z9cuda_gemmIiLi128ELi4ELi1ELi2048ELi32ELi32ELi64ELi0ELi0EEviiiPT_S1_S1_iii_param_5];
	ld.param.u32 	%r258, [_Z9cuda_gemmIiLi128ELi4ELi1ELi2048ELi32ELi32ELi64ELi0ELi0EEviiiPT_S1_S1_iii_param_6];
	ld.param.u32 	%r259, [_Z9cuda_gemmIiLi128ELi4ELi1ELi2048ELi32ELi32ELi64ELi0ELi0EEviiiPT_S1_S1_iii_param_7];
	cvta.to.global.u64 	%rd1, %rd5;
	cvta.to.global.u64 	%rd2, %rd6;
	mov.u32 	%r1, %tid.x;
	div.s32 	%r2, 2048, %r259;
	min.s32 	%r260, %r2, 64;
	shl.b32 	%r3, %r260, 1;
	div.u32 	%r5, %r1, %r3;
	mul.lo.s32 	%r261, %r5, %r3;
	sub.s32 	%r262, %r1, %r261;
	shr.u32 	%r4, %r262, 1;
	mov.u32 	%r641, %ctaid.y;
	mov.u32 	%r7, %nctaid.y;
	shl.b32 	%r263, %r7, 2;
	setp.ge.u32 	%p2, %r641, %r263;
	@%p2 bra 	$L__BB716_128;
	and.b32  	%r8, %r1, 1;
	mov.u32 	%r265, %ctaid.z;
	mov.u32 	%r266, %ntid.x;
	shl.b32 	%r9, %r1, 2;
	shl.b32 	%r10, %r266, 2;
	and.b32  	%r11, %r1, 15;
	shl.b32 	%r12, %r265, 5;
	mov.u32 	%r267, _ZZ9cuda_gemmIiLi128ELi4ELi1ELi2048ELi32ELi32ELi64ELi0ELi0EEviiiPT_S1_S1_iiiE11kron_fac_sh;
	mad.lo.s32 	%r13, %r11, 132, %r267;
	shr.u32 	%r14, %r266, 4;
	and.b32  	%r268, %r4, 15;
	shl.b32 	%r269, %r1, 4;
	and.b32  	%r270, %r269, 16;
	min.s32 	%r15, %r258, 16;
	add.s32 	%r16, %r1, %r266;
	cvt.u16.u32 	%rs3, %r16;
	xor.b16  	%rs4, %rs3, 2047;
	cvt.u16.u32 	%rs5, %r266;
	div.u16 	%rs6, %rs4, %rs5;
	xor.b32  	%r271, %r9, 2047;
	sub.s32 	%r272, %r271, %r10;
	cvt.u16.u32 	%rs7, %r272;
	cvt.u16.u32 	%rs8, %r10;
	div.u16 	%rs9, %rs7, %rs8;
	and.b16  	%rs1, %rs6, 3;
	mov.u32 	%r273, _ZZ9cuda_gemmIiLi128ELi4ELi1ELi2048ELi32ELi32ELi64ELi0ELi0EEviiiPT_S1_S1_iiiE3Csh;
	add.s32 	%r17, %r273, %r9;
	add.s32 	%r18, %r17, %r10;
	add.s32 	%r19, %r16, %r266;
	and.b16  	%rs2, %rs9, 3;
	mov.u32 	%r274, _ZZ9cuda_gemmIiLi128ELi4ELi1ELi2048ELi32ELi32ELi64ELi0ELi0EEviiiPT_S1_S1_iiiE3Ash;
	add.s32 	%r20, %r274, %r269;
	add.s32 	%r21, %r9, %r10;
	add.s32 	%r22, %r21, %r10;
	add.s32 	%r275, %r4, 1;
	xor.b32  	%r276, %r268, 8;
	or.b32  	%r23, %r270, %r268;
	and.b32  	%r277, %r275, 15;
	or.b32  	%r24, %r270, %r277;
	add.s32 	%r278, %r4, 2;
	and.b32  	%r279, %r278, 15;
	or.b32  	%r25, %r270, %r279;
	add.s32 	%r280, %r4, 3;
	and.b32  	%r281, %r280, 15;
	or.b32  	%r26, %r270, %r281;
	add.s32 	%r282, %r4, 4;
	and.b32  	%r283, %r282, 15;
	or.b32  	%r27, %r270, %r283;
	add.s32 	%r284, %r4, 5;
	and.b32  	%r285, %r284, 15;
	or.b32  	%r28, %r270, %r285;
	add.s32 	%r286, %r4, 6;
	and.b32  	%r287, %r286, 15;
	or.b32  	%r29, %r270, %r287;
	add.s32 	%r288, %r4, 7;
	and.b32  	%r289, %r288, 15;
	or.b32  	%r30, %r270, %r289;
	or.b32  	%r31, %r270, %r276;
	add.s32 	%r290, %r4, 9;
	and.b32  	%r291, %r290, 15;
	or.b32  	%r32, %r270, %r291;
	add.s32 	%r292, %r4, 10;
	and.b32  	%r293, %r292, 15;
	or.b32  	%r33, %r270, %r293;
	add.s32 	%r294, %r4, 11;
	and.b32  	%r295, %r294, 15;
	or.b32  	%r34, %r270, %r295;
	add.s32 	%r296, %r4, 12;
	and.b32  	%r297, %r296, 15;
	or.b32  	%r35, %r270, %r297;
	add.s32 	%r298, %r4, 13;
	and.b32  	%r299, %r298, 15;
	or.b32  	%r36, %r270, %r299;
	add.s32 	%r300, %r4, 14;
	and.b32  	%r301, %r300, 15;
	or.b32  	%r37, %r270, %r301;
	add.s32 	%r302, %r4, -1;
	and.b32  	%r303, %r302, 15;
	or.b32  	%r38, %r270, %r303;
	setp.lt.s32 	%p3, %r268, %r259;
	selp.b32 	%r304, 0, %r259, %p3;
	sub.s32 	%r39, %r268, %r304;
	add.s32 	%r305, %r268, 1;
	setp.lt.s32 	%p4, %r305, %r259;
	selp.b32 	%r306, 0, %r259, %p4;
	sub.s32 	%r40, %r305, %r306;
	add.s32 	%r307, %r268, 2;
	setp.lt.s32 	%p5, %r307, %r259;
	selp.b32 	%r308, 0, %r259, %p5;
	sub.s32 	%r41, %r307, %r308;
	add.s32 	%r309, %r268, 3;
	setp.lt.s32 	%p6, %r309, %r259;
	selp.b32 	%r310, 0, %r259, %p6;
	sub.s32 	%r42, %r309, %r310;
	add.s32 	%r311, %r268, 4;
	setp.lt.s32 	%p7, %r311, %r259;
	selp.b32 	%r312, 0, %r259, %p7;
	sub.s32 	%r43, %r311, %r312;
	add.s32 	%r313, %r268, 5;
	setp.lt.s32 	%p8, %r313, %r259;
	selp.b32 	%r314, 0, %r259, %p8;
	sub.s32 	%r44, %r313, %r314;
	add.s32 	%r315, %r268, 6;
	setp.lt.s32 	%p9, %r315, %r259;
	selp.b32 	%r316, 0, %r259, %p9;
	sub.s32 	%r45, %r315, %r316;
	add.s32 	%r317, %r268, 7;
	setp.lt.s32 	%p10, %r317, %r259;
	selp.b32 	%r318, 0, %r259, %p10;
	sub.s32 	%r46, %r317, %r318;
	add.s32 	%r319, %r268, 8;
	setp.lt.s32 	%p11, %r319, %r259;
	selp.b32 	%r320, 0, %r259, %p11;
	sub.s32 	%r47, %r319, %r320;
	add.s32 	%r321, %r268, 9;
	setp.lt.s32 	%p12, %r321, %r259;
	selp.b32 	%r322, 0, %r259, %p12;
	sub.s32 	%r48, %r321, %r322;
	add.s32 	%r323, %r268, 10;
	setp.lt.s32 	%p13, %r323, %r259;
	selp.b32 	%r324, 0, %r259, %p13;
	sub.s32 	%r49, %r323, %r324;
	add.s32 	%r325, %r268, 11;
	setp.lt.s32 	%p14, %r325, %r259;
	selp.b32 	%r326, 0, %r259, %p14;
	sub.s32 	%r50, %r325, %r326;
	add.s32 	%r327, %r268, 12;
	setp.lt.s32 	%p15, %r327, %r259;
	selp.b32 	%r328, 0, %r259, %p15;
	sub.s32 	%r51, %r327, %r328;
	add.s32 	%r329, %r268, 13;
	setp.lt.s32 	%p16, %r329, %r259;
	selp.b32 	%r330, 0, %r259, %p16;
	sub.s32 	%r52, %r329, %r330;
	add.s32 	%r331, %r268, 14;
	setp.lt.s32 	%p17, %r331, %r259;
	selp.b32 	%r332, 0, %r259, %p17;
	sub.s32 	%r53, %r331, %r332;
	add.s32 	%r333, %r268, 15;
	setp.lt.s32 	%p18, %r333, %r259;
	selp.b32 	%r334, 0, %r259, %p18;
	sub.s32 	%r54, %r333, %r334;
	mad.lo.s32 	%r55, %r1, 12, %r17;
	shl.b32 	%r57, %r266, 4;
	add.s32 	%r56, %r55, %r57;
	shl.b32 	%r58, %r266, 3;
	mul.lo.s32 	%r59, %r266, 12;
	cvt.u16.u32 	%rs10, %r3;
	div.s16 	%rs11, 128, %rs10;
	cvt.s32.s16 	%r60, %rs11;
	and.b32  	%r61, %r1, 31;
	cvta.to.global.u64 	%rd3, %rd4;
	shl.b32 	%r470, %r61, 2;
$L__BB716_2:
	setp.eq.s16 	%p19, %rs1, 2;
	mov.u32 	%r642, %r1;
	@%p19 bra 	$L__BB716_6;
	setp.eq.s16 	%p20, %rs1, 3;
	mov.b32 	%r335, 0;
	st.shared.u32 	[%r17], %r335;
	mov.u32 	%r642, %r16;
	@%p20 bra 	$L__BB716_6;
	setp.eq.s16 	%p21, %rs1, 0;
	mov.b32 	%r336, 0;
	st.shared.u32 	[%r18], %r336;
	mov.u32 	%r642, %r19;
	@%p21 bra 	$L__BB716_6;
	mov.u32 	%r337, %ntid.x;
	add.s32 	%r642, %r19, %r337;
	add.s32 	%r338, %r18, %r10;
	mov.b32 	%r339, 0;
	st.shared.u32 	[%r338], %r339;
$L__BB716_6:
	shl.b32 	%r340, %r642, 2;
	mov.u32 	%r341, _ZZ9cuda_gemmIiLi128ELi4ELi1ELi2048ELi32ELi32ELi64ELi0ELi0EEviiiPT_S1_S1_iiiE3Csh;
	add.s32 	%r643, %r341, %r340;
$L__BB716_7:
	mov.b32 	%r342, 0;
	st.shared.u32 	[%r643], %r342;
	add.s32 	%r343, %r643, %r10;
	st.shared.u32 	[%r343], %r342;
	add.s32 	%r344, %r643, %r58;
	st.shared.u32 	[%r344], %r342;
	add.s32 	%r345, %r643, %r59;
	st.shared.u32 	[%r345], %r342;
	add.s32 	%r642, %r642, %r10;
	add.s32 	%r643, %r643, %r57;
	setp.lt.u32 	%p22, %r642, 2048;
	@%p22 bra 	$L__BB716_7;
	setp.eq.s16 	%p23, %rs2, 2;
	mov.u32 	%r346, %ctaid.x;
	shl.b32 	%r347, %r346, 11;
	mad.lo.s32 	%r86, %r641, %r257, %r347;
	mov.u32 	%r645, %r9;
	@%p23 bra 	$L__BB716_12;
	setp.eq.s16 	%p24, %rs2, 3;
	add.s32 	%r348, %r86, %r9;
	mul.wide.s32 	%rd7, %r348, 4;
	add.s64 	%rd8, %rd1, %rd7;
	ld.global.v4.u32 	{%r349, %r350, %r351, %r352}, [%rd8];
	st.shared.v4.u32 	[%r20], {%r349, %r350, %r351, %r352};
	mov.u32 	%r645, %r21;
	@%p24 bra 	$L__BB716_12;
	setp.eq.s16 	%p25, %rs2, 0;
	add.s32 	%r353, %r86, %r21;
	mul.wide.s32 	%rd9, %r353, 4;
	add.s64 	%rd10, %rd1, %rd9;
	ld.global.v4.u32 	{%r354, %r355, %r356, %r357}, [%rd10];
	shl.b32 	%r358, %r10, 2;
	add.s32 	%r359, %r20, %r358;
	st.shared.v4.u32 	[%r359], {%r354, %r355, %r356, %r357};
	mov.u32 	%r645, %r22;
	@%p25 bra 	$L__BB716_12;
	add.s32 	%r645, %r22, %r10;
	add.s32 	%r360, %r86, %r22;
	mul.wide.s32 	%rd11, %r360, 4;
	add.s64 	%rd12, %rd1, %rd11;
	ld.global.v4.u32 	{%r361, %r362, %r363, %r364}, [%rd12];
	shl.b32 	%r365, %r10, 2;
	add.s32 	%r366, %r20, %r365;
	add.s32 	%r367, %r366, %r365;
	st.shared.v4.u32 	[%r367], {%r361, %r362, %r363, %r364};
$L__BB716_12:
	add.s32 	%r368, %r86, %r645;
	mul.wide.s32 	%rd13, %r368, 4;
	add.s64 	%rd14, %rd1, %rd13;
	ld.global.v4.u32 	{%r369, %r370, %r371, %r372}, [%rd14];
	shl.b32 	%r373, %r645, 2;
	mov.u32 	%r374, _ZZ9cuda_gemmIiLi128ELi4ELi1ELi2048ELi32ELi32ELi64ELi0ELi0EEviiiPT_S1_S1_iiiE3Ash;
	add.s32 	%r375, %r374, %r373;
	st.shared.v4.u32 	[%r375], {%r369, %r370, %r371, %r372};
	add.s32 	%r376, %r645, %r10;
	add.s32 	%r377, %r86, %r376;
	mul.wide.s32 	%rd15, %r377, 4;
	add.s64 	%rd16, %rd1, %rd15;
	ld.global.v4.u32 	{%r378, %r379, %r380, %r381}, [%rd16];
	shl.b32 	%r382, %r10, 2;
	add.s32 	%r383, %r375, %r382;
	st.shared.v4.u32 	[%r383], {%r378, %r379, %r380, %r381};
	add.s32 	%r384, %r376, %r10;
	add.s32 	%r385, %r86, %r384;
	mul.wide.s32 	%rd17, %r385, 4;
	add.s64 	%rd18, %rd1, %rd17;
	ld.global.v4.u32 	{%r386, %r387, %r388, %r389}, [%rd18];
	add.s32 	%r390, %r383, %r382;
	st.shared.v4.u32 	[%r390], {%r386, %r387, %r388, %r389};
	add.s32 	%r391, %r384, %r10;
	add.s32 	%r392, %r86, %r391;
	mul.wide.s32 	%rd19, %r392, 4;
	add.s64 	%rd20, %rd1, %rd19;
	ld.global.v4.u32 	{%r393, %r394, %r395, %r396}, [%rd20];
	add.s32 	%r397, %r390, %r382;
	st.shared.v4.u32 	[%r397], {%r393, %r394, %r395, %r396};
	add.s32 	%r645, %r391, %r10;
	setp.lt.u32 	%p26, %r645, 2048;
	@%p26 bra 	$L__BB716_12;
	mov.b32 	%r663, 0;
	mov.pred 	%p106, -1;
$L__BB716_14:
	mov.pred 	%p1, %p106;
	shr.u32 	%r664, %r1, 4;
	add.s32 	%r109, %r663, %r11;
$L__BB716_15:
	add.s32 	%r399, %r12, %r664;
	mad.lo.s32 	%r400, %r399, %r258, %r109;
	mul.wide.s32 	%rd21, %r400, 4;
	add.s64 	%rd22, %rd3, %rd21;
	ld.global.u32 	%r401, [%rd22];
	shl.b32 	%r402, %r664, 2;
	add.s32 	%r403, %r13, %r402;
	st.shared.u32 	[%r403], %r401;
	add.s32 	%r664, %r664, %r14;
	setp.lt.u32 	%p28, %r664, 32;
	@%p28 bra 	$L__BB716_15;
	setp.lt.s32 	%p29, %r2, 1;
	bar.sync 	0;
	@%p29 bra 	$L__BB716_121;
	mov.b32 	%r681, 0;
$L__BB716_18:
	setp.lt.s32 	%p30, %r259, 1;
	add.s32 	%r129, %r681, %r4;
	mul.lo.s32 	%r130, %r129, %r259;
	@%p30 bra 	$L__BB716_20;
	add.s32 	%r405, %r23, %r130;
	shl.b32 	%r406, %r405, 2;
	mov.u32 	%r407, _ZZ9cuda_gemmIiLi128ELi4ELi1ELi2048ELi32ELi32ELi64ELi0ELi0EEviiiPT_S1_S1_iiiE3Ash;
	add.s32 	%r408, %r407, %r406;
	ld.shared.u32 	%r682, [%r408];
$L__BB716_20:
	setp.lt.s32 	%p31, %r259, 2;
	@%p31 bra 	$L__BB716_22;
	add.s32 	%r409, %r24, %r130;
	shl.b32 	%r410, %r409, 2;
	mov.u32 	%r411, _ZZ9cuda_gemmIiLi128ELi4ELi1ELi2048ELi32ELi32ELi64ELi0ELi0EEviiiPT_S1_S1_iiiE3Ash;
	add.s32 	%r412, %r411, %r410;
	ld.shared.u32 	%r683, [%r412];
$L__BB716_22:
	setp.lt.s32 	%p32, %r259, 3;
	@%p32 bra 	$L__BB716_24;
	add.s32 	%r413, %r25, %r130;
	shl.b32 	%r414, %r413, 2;
	mov.u32 	%r415, _ZZ9cuda_gemmIiLi128ELi4ELi1ELi2048ELi32ELi32ELi64ELi0ELi0EEviiiPT_S1_S1_iiiE3Ash;
	add.s32 	%r416, %r415, %r414;
	ld.shared.u32 	%r684, [%r416];
$L__BB716_24:
	setp.lt.s32 	%p33, %r259, 4;
	@%p33 bra 	$L__BB716_26;
	add.s32 	%r417, %r26, %r130;
	shl.b32 	%r418, %r417, 2;
	mov.u32 	%r419, _ZZ9cuda_gemmIiLi128ELi4ELi1ELi2048ELi32ELi32ELi64ELi0ELi0EEviiiPT_S1_S1_iiiE3Ash;
	add.s32 	%r420, %r419, %r418;
	ld.shared.u32 	%r685, [%r420];
$L__BB716_26:
	setp.lt.s32 	%p34, %r259, 5;
	@%p34 bra 	$L__BB716_28;
	add.s32 	%r421, %r27, %r130;
	shl.b32 	%r422, %r421, 2;
	mov.u32 	%r423, _ZZ9cuda_gemmIiLi128ELi4ELi1ELi2048ELi32ELi32ELi64ELi0ELi0EEviiiPT_S1_S1_iiiE3Ash;
	add.s32 	%r424, %r423, %r422;
	ld.shared.u32 	%r686, [%r424];
$L__BB716_28:
	setp.lt.s32 	%p35, %r259, 6;
	@%p35 bra 	$L__BB716_30;
	add.s32 	%r425, %r28, %r130;
	shl.b32 	%r426, %r425, 2;
	mov.u32 	%r427, _ZZ9cuda_gemmIiLi128ELi4ELi1ELi2048ELi32ELi32ELi64ELi0ELi0EEviiiPT_S1_S1_iiiE3Ash;
	add.s32 	%r428, %r427, %r426;
	ld.shared.u32 	%r687, [%r428];
$L__BB716_30:
	setp.lt.s32 	%p36, %r259, 7;
	@%p36 bra 	$L__BB716_32;
	add.s32 	%r429, %r29, %r130;
	shl.b32 	%r430, %r429, 2;
	mov.u32 	%r431, _ZZ9cuda_gemmIiLi128ELi4ELi1ELi2048ELi32ELi32ELi64ELi0ELi0EEviiiPT_S1_S1_iiiE3Ash;
	add.s32 	%r432, %r431, %r430;
	ld.shared.u32 	%r688, [%r432];
$L__BB716_32:
	setp.lt.s32 	%p37, %r259, 8;
	@%p37 bra 	$L__BB716_34;
	add.s32 	%r433, %r30, %r130;
	shl.b32 	%r434, %r433, 2;
	mov.u32 	%r435, _ZZ9cuda_gemmIiLi128ELi4ELi1ELi2048ELi32ELi32ELi64ELi0ELi0EEviiiPT_S1_S1_iiiE3Ash;
	add.s32 	%r436, %r435, %r434;
	ld.shared.u32 	%r689, [%r436];
$L__BB716_34:
	setp.lt.s32 	%p38, %r259, 9;
	@%p38 bra 	$L__BB716_36;
	add.s32 	%r437, %r31, %r130;
	shl.b32 	%r438, %r437, 2;
	mov.u32 	%r439, _ZZ9cuda_gemmIiLi128ELi4ELi1ELi2048ELi32ELi32ELi64ELi0ELi0EEviiiPT_S1_S1_iiiE3Ash;
	add.s32 	%r440, %r439, %r438;
	ld.shared.u32 	%r690, [%r440];
$L__BB716_36:
	setp.lt.s32 	%p39, %r259, 10;
	@%p39 bra 	$L__BB716_38;
	add.s32 	%r441, %r32, %r130;
	shl.b32 	%r442, %r441, 2;
	mov.u32 	%r443, _ZZ9cuda_gemmIiLi128ELi4ELi1ELi2048ELi32ELi32ELi64ELi0ELi0EEviiiPT_S1_S1_iiiE3Ash;
	add.s32 	%r444, %r443, %r442;
	ld.shared.u32 	%r691, [%r444];
$L__BB716_38:
	setp.lt.s32 	%p40, %r259, 11;
	@%p40 bra 	$L__BB716_40;
	add.s32 	%r445, %r33, %r130;
	shl.b32 	%r446, %r445, 2;
	mov.u32 	%r447, _ZZ9cuda_gemmIiLi128ELi4ELi1ELi2048ELi32ELi32ELi64ELi0ELi0EEviiiPT_S1_S1_iiiE3Ash;
	add.s32 	%r448, %r447, %r446;
	ld.shared.u32 	%r692, [%r448];
$L__BB716_40:
	setp.lt.s32 	%p41, %r259, 12;
	@%p41 bra 	$L__BB716_42;
	add.s32 	%r449, %r34, %r130;
	shl.b32 	%r450, %r449, 2;
	mov.u32 	%r451, _ZZ9cuda_gemmIiLi128ELi4ELi1ELi2048ELi32ELi32ELi64ELi0ELi0EEviiiPT_S1_S1_iiiE3Ash;
	add.s32 	%r452, %r451, %r450;
	ld.shared.u32 	%r693, [%r452];
$L__BB716_42:
	setp.lt.s32 	%p42, %r259, 13;
	@%p42 bra 	$L__BB716_44;
	add.s32 	%r453, %r35, %r130;
	shl.b32 	%r454, %r453, 2;
	mov.u32 	%r455, _ZZ9cuda_gemmIiLi128ELi4ELi1ELi2048ELi32ELi32ELi64ELi0ELi0EEviiiPT_S1_S1_iiiE3Ash;
	add.s32 	%r456, %r455, %r454;
	ld.shared.u32 	%r694, [%r456];
$L__BB716_44:
	setp.lt.s32 	%p43, %r259, 14;
	@%p43 bra 	$L__BB716_46;
	add.s32 	%r457, %r36, %r130;
	shl.b32 	%r458, %r457, 2;
	mov.u32 	%r459, _ZZ9cuda_gemmIiLi128ELi4ELi1ELi2048ELi32ELi32ELi64ELi0ELi0EEviiiPT_S1_S1_iiiE3Ash;
	add.s32 	%r460, %r459, %r458;
	ld.shared.u32 	%r695, [%r460];
$L__BB716_46:
	setp.lt.s32 	%p44, %r259, 15;
	@%p44 bra 	$L__BB716_48;
	add.s32 	%r461, %r37, %r130;
	shl.b32 	%r462, %r461, 2;
	mov.u32 	%r463, _ZZ9cuda_gemmIiLi128ELi4ELi1ELi2048ELi32ELi32ELi64ELi0ELi0EEviiiPT_S1_S1_iiiE3Ash;
	add.s32 	%r464, %r463, %r462;
	ld.shared.u32 	%r696, [%r464];
$L__BB716_48:
	setp.lt.s32 	%p45, %r259, 16;
	@%p45 bra 	$L__BB716_50;
	add.s32 	%r465, %r38, %r130;
	shl.b32 	%r466, %r465, 2;
	mov.u32 	%r467, _ZZ9cuda_gemmIiLi128ELi4ELi1ELi2048ELi32ELi32ELi64ELi0ELi0EEviiiPT_S1_S1_iiiE3Ash;
	add.s32 	%r468, %r467, %r466;
	ld.shared.u32 	%r697, [%r468];
$L__BB716_50:
	setp.ge.s32 	%p46, %r5, %r15;
	@%p46 bra 	$L__BB716_120;
	mov.u32 	%r698, %r5;
$L__BB716_52:
	setp.gt.u32 	%p47, %r259, 64;
	mov.u32 	%r469, _ZZ9cuda_gemmIiLi128ELi4ELi1ELi2048ELi32ELi32ELi64ELi0ELi0EEviiiPT_S1_S1_iiiE11kron_fac_sh;
	mad.lo.s32 	%r164, %r698, 132, %r469;
	add.s32 	%r471, %r164, %r470;
	ld.shared.u32 	%r165, [%r471];
	@%p47 bra 	$L__BB716_85;
	setp.eq.s32 	%p64, %r259, 0;
	mov.b32 	%r700, 0;
	@%p64 bra 	$L__BB716_55;
	shfl.sync.idx.b32	%r522|%p65, %r165, %r39, 31, -1;
	mul.lo.s32 	%r700, %r522, %r682;
$L__BB716_55:
	setp.lt.s32 	%p66, %r259, 2;
	@%p66 bra 	$L__BB716_57;
	shfl.sync.idx.b32	%r523|%p67, %r165, %r40, 31, -1;
	mad.lo.s32 	%r700, %r523, %r683, %r700;
$L__BB716_57:
	setp.lt.s32 	%p68, %r259, 3;
	@%p68 bra 	$L__BB716_59;
	shfl.sync.idx.b32	%r524|%p69, %r165, %r41, 31, -1;
	mad.lo.s32 	%r700, %r524, %r684, %r700;
$L__BB716_59:
	setp.lt.s32 	%p70, %r259, 4;
	@%p70 bra 	$L__BB716_61;
	shfl.sync.idx.b32	%r525|%p71, %r165, %r42, 31, -1;
	mad.lo.s32 	%r700, %r525, %r685, %r700;
$L__BB716_61:
	setp.lt.s32 	%p72, %r259, 5;
	@%p72 bra 	$L__BB716_63;
	shfl.sync.idx.b32	%r526|%p73, %r165, %r43, 31, -1;
	mad.lo.s32 	%r700, %r526, %r686, %r700;
$L__BB716_63:
	setp.lt.s32 	%p74, %r259, 6;
	@%p74 bra 	$L__BB716_65;
	shfl.sync.idx.b32	%r527|%p75, %r165, %r44, 31, -1;
	mad.lo.s32 	%r700, %r527, %r687, %r700;
$L__BB716_65:
	setp.lt.s32 	%p76, %r259, 7;
	@%p76 bra 	$L__BB716_67;
	shfl.sync.idx.b32	%r528|%p77, %r165, %r45, 31, -1;
	mad.lo.s32 	%r700, %r528, %r688, %r700;
$L__BB716_67:
	setp.lt.s32 	%p78, %r259, 8;
	@%p78 bra 	$L__BB716_69;
	shfl.sync.idx.b32	%r529|%p79, %r165, %r46, 31, -1;
	mad.lo.s32 	%r700, %r529, %r689, %r700;
$L__BB716_69:
	setp.lt.s32 	%p80, %r259, 9;
	@%p80 bra 	$L__BB716_71;
	shfl.sync.idx.b32	%r530|%p81, %r165, %r47, 31, -1;
	mad.lo.s32 	%r700, %r530, %r690, %r700;
$L__BB716_71:
	setp.lt.s32 	%p82, %r259, 10;
	@%p82 bra 	$L__BB716_73;
	shfl.sync.idx.b32	%r531|%p83, %r165, %r48, 31, -1;
	mad.lo.s32 	%r700, %r531, %r691, %r700;
$L__BB716_73:
	setp.lt.s32 	%p84, %r259, 11;
	@%p84 bra 	$L__BB716_75;
	shfl.sync.idx.b32	%r532|%p85, %r165, %r49, 31, -1;
	mad.lo.s32 	%r700, %r532, %r692, %r700;
$L__BB716_75:
	setp.lt.s32 	%p86, %r259, 12;
	@%p86 bra 	$L__BB716_77;
	shfl.sync.idx.b32	%r533|%p87, %r165, %r50, 31, -1;
	mad.lo.s32 	%r700, %r533, %r693, %r700;
$L__BB716_77:
	setp.lt.s32 	%p88, %r259, 13;
	@%p88 bra 	$L__BB716_79;
	shfl.sync.idx.b32	%r534|%p89, %r165, %r51, 31, -1;
	mad.lo.s32 	%r700, %r534, %r694, %r700;
$L__BB716_79:
	setp.lt.s32 	%p90, %r259, 14;
	@%p90 bra 	$L__BB716_81;
	shfl.sync.idx.b32	%r535|%p91, %r165, %r52, 31, -1;
	mad.lo.s32 	%r700, %r535, %r695, %r700;
$L__BB716_81:
	setp.lt.s32 	%p92, %r259, 15;
	@%p92 bra 	$L__BB716_83;
	shfl.sync.idx.b32	%r536|%p93, %r165, %r53, 31, -1;
	mad.lo.s32 	%r700, %r536, %r696, %r700;
$L__BB716_83:
	setp.lt.s32 	%p94, %r259, 16;
	@%p94 bra 	$L__BB716_117;
	shfl.sync.idx.b32	%r537|%p95, %r165, %r54, 31, -1;
	mad.lo.s32 	%r700, %r537, %r697, %r700;
	bra.uni 	$L__BB716_117;
$L__BB716_85:
	mov.b32 	%r700, 0;
	@%p30 bra 	$L__BB716_87;
	shl.b32 	%r473, %r23, 2;
	add.s32 	%r474, %r164, %r473;
	ld.shared.u32 	%r475, [%r474];
	mul.lo.s32 	%r700, %r475, %r682;
$L__BB716_87:
	@%p31 bra 	$L__BB716_89;
	shl.b32 	%r476, %r24, 2;
	add.s32 	%r477, %r164, %r476;
	ld.shared.u32 	%r478, [%r477];
	mad.lo.s32 	%r700, %r478, %r683, %r700;
$L__BB716_89:
	@%p32 bra 	$L__BB716_91;
	shl.b32 	%r479, %r25, 2;
	add.s32 	%r480, %r164, %r479;
	ld.shared.u32 	%r481, [%r480];
	mad.lo.s32 	%r700, %r481, %r684, %r700;
$L__BB716_91:
	setp.lt.s32 	%p51, %r259, 4;
	@%p51 bra 	$L__BB716_93;
	shl.b32 	%r482, %r26, 2;
	add.s32 	%r483, %r164, %r482;
	ld.shared.u32 	%r484, [%r483];
	mad.lo.s32 	%r700, %r484, %r685, %r700;
$L__BB716_93:
	setp.lt.s32 	%p52, %r259, 5;
	@%p52 bra 	$L__BB716_95;
	shl.b32 	%r485, %r27, 2;
	add.s32 	%r486, %r164, %r485;
	ld.shared.u32 	%r487, [%r486];
	mad.lo.s32 	%r700, %r487, %r686, %r700;
$L__BB716_95:
	setp.lt.s32 	%p53, %r259, 6;
	@%p53 bra 	$L__BB716_97;
	shl.b32 	%r488, %r28, 2;
	add.s32 	%r489, %r164, %r488;
	ld.shared.u32 	%r490, [%r489];
	mad.lo.s32 	%r700, %r490, %r687, %r700;
$L__BB716_97:
	setp.lt.s32 	%p54, %r259, 7;
	@%p54 bra 	$L__BB716_99;
	shl.b32 	%r491, %r29, 2;
	add.s32 	%r492, %r164, %r491;
	ld.shared.u32 	%r493, [%r492];
	mad.lo.s32 	%r700, %r493, %r688, %r700;
$L__BB716_99:
	setp.lt.s32 	%p55, %r259, 8;
	@%p55 bra 	$L__BB716_101;
	shl.b32 	%r494, %r30, 2;
	add.s32 	%r495, %r164, %r494;
	ld.shared.u32 	%r496, [%r495];
	mad.lo.s32 	%r700, %r496, %r689, %r700;
$L__BB716_101:
	setp.lt.s32 	%p56, %r259, 9;
	@%p56 bra 	$L__BB716_103;
	shl.b32 	%r497, %r31, 2;
	add.s32 	%r498, %r164, %r497;
	ld.shared.u32 	%r499, [%r498];
	mad.lo.s32 	%r700, %r499, %r690, %r700;
$L__BB716_103:
	setp.lt.s32 	%p57, %r259, 10;
	@%p57 bra 	$L__BB716_105;
	shl.b32 	%r500, %r32, 2;
	add.s32 	%r501, %r164, %r500;
	ld.shared.u32 	%r502, [%r501];
	mad.lo.s32 	%r700, %r502, %r691, %r700;
$L__BB716_105:
	setp.lt.s32 	%p58, %r259, 11;
	@%p58 bra 	$L__BB716_107;
	shl.b32 	%r503, %r33, 2;
	add.s32 	%r504, %r164, %r503;
	ld.shared.u32 	%r505, [%r504];
	mad.lo.s32 	%r700, %r505, %r692, %r700;
$L__BB716_107:
	setp.lt.s32 	%p59, %r259, 12;
	@%p59 bra 	$L__BB716_109;
	shl.b32 	%r506, %r34, 2;
	add.s32 	%r507, %r164, %r506;
	ld.shared.u32 	%r508, [%r507];
	mad.lo.s32 	%r700, %r508, %r693, %r700;
$L__BB716_109:
	setp.lt.s32 	%p60, %r259, 13;
	@%p60 bra 	$L__BB716_111;
	shl.b32 	%r509, %r35, 2;
	add.s32 	%r510, %r164, %r509;
	ld.shared.u32 	%r511, [%r510];
	mad.lo.s32 	%r700, %r511, %r694, %r700;
$L__BB716_111:
	setp.lt.s32 	%p61, %r259, 14;
	@%p61 bra 	$L__BB716_113;
	shl.b32 	%r512, %r36, 2;
	add.s32 	%r513, %r164, %r512;
	ld.shared.u32 	%r514, [%r513];
	mad.lo.s32 	%r700, %r514, %r695, %r700;
$L__BB716_113:
	setp.lt.s32 	%p62, %r259, 15;
	@%p62 bra 	$L__BB716_115;
	shl.b32 	%r515, %r37, 2;
	add.s32 	%r516, %r164, %r515;
	ld.shared.u32 	%r517, [%r516];
	mad.lo.s32 	%r700, %r517, %r696, %r700;
$L__BB716_115:
	setp.lt.s32 	%p63, %r259, 16;
	@%p63 bra 	$L__BB716_117;
	shl.b32 	%r518, %r38, 2;
	add.s32 	%r519, %r164, %r518;
	ld.shared.u32 	%r520, [%r519];
	mad.lo.s32 	%r700, %r520, %r697, %r700;
$L__BB716_117:
	setp.ne.s32 	%p96, %r8, 0;
	add.s32 	%r538, %r698, %r663;
	mad.lo.s32 	%r229, %r538, %r2, %r129;
	shfl.sync.down.b32	%r539|%p97, %r700, 1, 7711, -1;
	add.s32 	%r230, %r539, %r700;
	@%p96 bra 	$L__BB716_119;
	shl.b32 	%r540, %r229, 2;
	mov.u32 	%r541, _ZZ9cuda_gemmIiLi128ELi4ELi1ELi2048ELi32ELi32ELi64ELi0ELi0EEviiiPT_S1_S1_iiiE3Csh;
	add.s32 	%r542, %r541, %r540;
	ld.shared.u32 	%r543, [%r542];
	add.s32 	%r544, %r543, %r230;
	st.shared.u32 	[%r542], %r544;
$L__BB716_119:
	add.s32 	%r698, %r698, %r60;
	setp.lt.s32 	%p98, %r698, %r15;
	@%p98 bra 	$L__BB716_52;
$L__BB716_120:
	add.s32 	%r681, %r681, %r3;
	setp.lt.s32 	%p99, %r681, %r2;
	@%p99 bra 	$L__BB716_18;
$L__BB716_121:
	mov.b32 	%r663, 16;
	mov.pred 	%p106, 0;
	@%p1 bra 	$L__BB716_14;
	ld.param.u32 	%r624, [_Z9cuda_gemmIiLi128ELi4ELi1ELi2048ELi32ELi32ELi64ELi0ELi0EEviiiPT_S1_S1_iii_param_1];
	bar.sync 	0;
	mov.u32 	%r546, %ctaid.x;
	mul.lo.s32 	%r547, %r2, %r546;
	mad.lo.s32 	%r249, %r641, %r624, %r547;
	div.s32 	%r250, %r257, %r259;
	mov.u32 	%r746, %r9;
	@%p23 bra 	$L__BB716_126;
	setp.eq.s16 	%p102, %rs2, 3;
	div.s32 	%r548, %r9, %r2;
	mad.lo.s32 	%r549, %r250, %r548, %r249;
	mul.lo.s32 	%r550, %r548, %r2;
	sub.s32 	%r551, %r9, %r550;
	add.s32 	%r552, %r549, %r551;
	mul.wide.s32 	%rd23, %r552, 4;
	add.s64 	%rd24, %rd2, %rd23;
	ld.shared.v4.u32 	{%r553, %r554, %r555, %r556}, [%r55];
	st.global.v4.u32 	[%rd24], {%r553, %r554, %r555, %r556};
	mov.u32 	%r746, %r21;
	@%p102 bra 	$L__BB716_126;
	setp.eq.s16 	%p103, %rs2, 0;
	div.s32 	%r557, %r21, %r2;
	mad.lo.s32 	%r558, %r250, %r557, %r249;
	mul.lo.s32 	%r559, %r557, %r2;
	sub.s32 	%r560, %r21, %r559;
	add.s32 	%r561, %r558, %r560;
	mul.wide.s32 	%rd25, %r561, 4;
	add.s64 	%rd26, %rd2, %rd25;
	ld.shared.v4.u32 	{%r562, %r563, %r564, %r565}, [%r56];
	st.global.v4.u32 	[%rd26], {%r562, %r563, %r564, %r565};
	mov.u32 	%r746, %r22;
	@%p103 bra 	$L__BB716_126;
	add.s32 	%r746, %r22, %r10;
	div.s32 	%r566, %r22, %r2;
	mad.lo.s32 	%r567, %r250, %r566, %r249;
	mul.lo.s32 	%r568, %r566, %r2;
	sub.s32 	%r569, %r22, %r568;
	add.s32 	%r570, %r567, %r569;
	mul.wide.s32 	%rd27, %r570, 4;
	add.s64 	%rd28, %rd2, %rd27;
	shl.b32 	%r571, %r10, 2;
	add.s32 	%r572, %r56, %r571;
	ld.shared.v4.u32 	{%r573, %r574, %r575, %r576}, [%r572];
	st.global.v4.u32 	[%rd28], {%r573, %r574, %r575, %r576};
$L__BB716_126:
	div.s32 	%r577, %r746, %r2;
	mad.lo.s32 	%r578, %r250, %r577, %r249;
	mul.lo.s32 	%r579, %r577, %r2;
	sub.s32 	%r580, %r746, %r579;
	add.s32 	%r581, %r578, %r580;
	mul.wide.s32 	%rd29, %r581, 4;
	add.s64 	%rd30, %rd2, %rd29;
	shl.b32 	%r582, %r746, 2;
	mov.u32 	%r583, _ZZ9cuda_gemmIiLi128ELi4ELi1ELi2048ELi32ELi32ELi64ELi0ELi0EEviiiPT_S1_S1_iiiE3Csh;
	add.s32 	%r584, %r583, %r582;
	ld.shared.v4.u32 	{%r585, %r586, %r587, %r588}, [%r584];
	st.global.v4.u32 	[%rd30], {%r585, %r586, %r587, %r588};
	add.s32 	%r589, %r746, %r10;
	div.s32 	%r590, %r589, %r2;
	mad.lo.s32 	%r591, %r250, %r590, %r249;
	mul.lo.s32 	%r592, %r590, %r2;
	sub.s32 	%r593, %r589, %r592;
	add.s32 	%r594, %r591, %r593;
	mul.wide.s32 	%rd31, %r594, 4;
	add.s64 	%rd32, %rd2, %rd31;
	shl.b32 	%r595, %r10, 2;
	add.s32 	%r596, %r584, %r595;
	ld.shared.v4.u32 	{%r597, %r598, %r599, %r600}, [%r596];
	st.global.v4.u32 	[%rd32], {%r597, %r598, %r599, %r600};
	add.s32 	%r601, %r589, %r10;
	div.s32 	%r602, %r601, %r2;
	mad.lo.s32 	%r603, %r250, %r602, %r249;
	mul.lo.s32 	%r604, %r602, %r2;
	sub.s32 	%r605, %r601, %r604;
	add.s32 	%r606, %r603, %r605;
	mul.wide.s32 	%rd33, %r606, 4;
	add.s64 	%rd34, %rd2, %rd33;
	add.s32 	%r607, %r596, %r595;
	ld.shared.v4.u32 	{%r608, %r609, %r610, %r611}, [%r607];
	st.global.v4.u32 	[%rd34], {%r608, %r609, %r610, %r611};
	add.s32 	%r612, %r601, %r10;
	div.s32 	%r613, %r612, %r2;
	mad.lo.s32 	%r614, %r250, %r613, %r249;
	mul.lo.s32 	%r615, %r613, %r2;
	sub.s32 	%r616, %r612, %r615;
	add.s32 	%r617, %r614, %r616;
	mul.wide.s32 	%rd35, %r617, 4;
	add.s64 	%rd36, %rd2, %rd35;
	add.s32 	%r618, %r607, %r595;
	ld.shared.v4.u32 	{%r619, %r620, %r621, %r622}, [%r618];
	st.global.v4.u32 	[%rd36], {%r619, %r620, %r621, %r622};
	add.s32 	%r746, %r612, %r10;
	setp.lt.u32 	%p104, %r746, 2048;
	@%p104 bra 	$L__BB716_126;
	add.s32 	%r641, %r641, %r7;
	shl.b32 	%r623, %r7, 2;
	setp.lt.u32 	%p105, %r641, %r623;
	@%p105 bra 	$L__BB716_2;
$L__BB716_128:
	ret;

}
	// .globl	_Z9cuda_gemmIiLi128ELi4ELi1ELi2048ELi32ELi32ELi64ELi0ELi1EEviiiPT_S1_S1_iii
.visible .entry _Z9cuda_gemmIiLi128ELi4ELi1ELi2048ELi32ELi32ELi64ELi0ELi1EEviiiPT_S1_S1_iii(
	.param .u32 _Z9cuda_gemmIiLi128ELi4ELi1ELi2048ELi32ELi32ELi64ELi0ELi1EEviiiPT_S1_S1_iii_param_0,
	.param .u32 _Z9cuda_gemmIiLi128ELi4ELi1ELi2048ELi32ELi32ELi64ELi0ELi1EEviiiPT_S1_S1_iii_param_1,
	.param .u32 _Z9cuda_gemmIiLi128ELi4ELi1ELi2048ELi32ELi32ELi64ELi0ELi1EEviiiPT_S1_S1_iii_param_2,
	.param .u64 .ptr .align 1 _Z9cuda_gemmIiLi128ELi4ELi1ELi2048ELi32ELi32ELi64ELi0ELi1EEviiiPT_S1_S1_iii_param_3,
	.param .u64 .ptr .align 1 _Z9cuda_gemmIiLi128ELi4ELi1ELi2048ELi32ELi32ELi64ELi0ELi1EEviiiPT_S1_S1_iii_param_4,
	.param .u64 .ptr .align 1 _Z9cuda_gemmIiLi128ELi4ELi1ELi2048ELi32ELi32ELi64ELi0ELi1EEviiiPT_S1_S1_iii_param_5,
	.param .u32 _Z9cuda_gemmIiLi128ELi4ELi1ELi2048ELi32ELi32ELi64ELi0ELi1EEviiiPT_S1_S1_iii_param_6,
	.param .u32 _Z9cuda_gemmIiLi128ELi4ELi1ELi2048ELi32ELi32ELi64ELi0ELi1EEviiiPT_S1_S1_iii_param_7,
	.param .u32 _Z9cuda_gemmIiLi128ELi4ELi1ELi2048ELi32ELi32ELi64ELi0ELi1EEviiiPT_S1_S1_iii_param_8
)
.maxntid 128
{
	.reg .pred 	%p<39>;
	.reg .b16 	%rs<10>;
	.reg .b32 	%r<372>;
	.reg .b64 	%rd<37>;
	// demoted variable
	.shared .align 128 .b8 _ZZ9cuda_gemmIiLi128ELi4ELi1ELi2048ELi32ELi32ELi64ELi0ELi1EEviiiPT_S1_S1_iiiE11kron_fac_sh[2112];
	// demoted variable
	.shared .align 128 .b8 _ZZ9cuda_gemmIiLi128ELi4ELi1ELi2048ELi32ELi32ELi64ELi0ELi1EEviiiPT_S1_S1_iiiE3Ash[8192];
	// demoted variable
	.shared .align 128 .b8 _ZZ9cuda_gemmIiLi128ELi4ELi1ELi2048ELi32ELi32ELi64ELi0ELi1EEviiiPT_S1_S1_iiiE3Csh[8192];
	ld.param.u32 	%r107, [_Z9cuda_gemmIiLi128ELi4ELi1ELi2048ELi32ELi32ELi64ELi0ELi1EEviiiPT_S1_S1_iii_param_1];
	ld.param.u32 	%r108, [_Z9cuda_gemmIiLi128ELi4ELi1ELi2048ELi32ELi32ELi64ELi0ELi1EEviiiPT_S1_S1_iii_param_2];
	ld.param.u64 	%rd5, [_Z9cuda_gemmIiLi128ELi4ELi1ELi2048ELi32ELi32ELi64ELi0ELi1EEviiiPT_S1_S1_iii_param_3];
	ld.param.u64 	%rd4, [_Z9cuda_gemmIiLi128ELi4ELi1ELi2048ELi32ELi32ELi64ELi0ELi1EEviiiPT_S1_S1_iii_param_4];
	ld.param.u64 	%rd6, [_Z9cuda_gemmIiLi128ELi4ELi1ELi2048ELi32ELi32ELi64ELi0ELi1EEviiiPT_S1_S1_iii_param_5];
	cvta.to.global.u64 	%rd1, %rd5;
	cvta.to.global.u64 	%rd2, %rd6;
	mov.u32 	%r1, %tid.x;
	shr.u32 	%r2, %r1, 1;
	mov.u32 	%r361, %ctaid.y;
	mov.u32 	%r4, %nctaid.y;
	shl.b32 	%r5, %r4, 2;
	setp.ge.u32 	%p2, %r361, %r5;
	@%p2 bra 	$L__BB717_27;
	and.b32  	%r6, %r1, 1;
	mov.u32 	%r109, %ctaid.x;
	mov.u32 	%r110, %ctaid.z;
	mov.u32 	%r111, %ntid.x;
	shl.b32 	%r7, %r1, 2;
	shl.b32 	%r8, %r109, 11;
	shl.b32 	%r9, %r111, 2;
	shr.u32 	%r10, %r1, 4;
	and.b32  	%r112, %r1, 15;
	shl.b32 	%r113, %r110, 10;
	or.b32  	%r11, %r113, %r112;
	mov.u32 	%r114, _ZZ9cuda_gemmIiLi128ELi4ELi1ELi2048ELi32ELi32ELi64ELi0ELi1EEviiiPT_S1_S1_iiiE11kron_fac_sh;
	mad.lo.s32 	%r12, %r112, 132, %r114;
	shr.u32 	%r13, %r111, 4;
	shl.b32 	%r115, %r1, 4;
	and.b32  	%r116, %r115, 16;
	shl.b32 	%r117, %r2, 5;
	or.b32  	%r118, %r117, %r116;
	and.b32  	%r119, %r7, 124;
	add.s32 	%r14, %r114, %r119;
	shl.b32 	%r15, %r109, 6;
	shr.s32 	%r120, %r108, 31;
	shr.u32 	%r121, %r120, 27;
	add.s32 	%r122, %r108, %r121;
	shr.s32 	%r16, %r122, 5;
	add.s32 	%r17, %r1, %r111;
	cvt.u16.u32 	%rs3, %r17;
	xor.b16  	%rs4, %rs3, 2047;
	cvt.u16.u32 	%rs5, %r111;
	div.u16 	%rs6, %rs4, %rs5;
	xor.b32  	%r123, %r7, 2047;
	sub.s32 	%r124, %r123, %r9;
	cvt.u16.u32 	%rs7, %r124;
	cvt.u16.u32 	%rs8, %r9;
	div.u16 	%rs9, %rs7, %rs8;
	and.b16  	%rs1, %rs6, 3;
	mov.u32 	%r125, _ZZ9cuda_gemmIiLi128ELi4ELi1ELi2048ELi32ELi32ELi64ELi0ELi1EEviiiPT_S1_S1_iiiE3Csh;
	add.s32 	%r18, %r125, %r7;
	add.s32 	%r19, %r18, %r9;
	add.s32 	%r20, %r17, %r111;
	add.s32 	%r21, %r20, %r111;
	and.b16  	%rs2, %rs9, 3;
	mov.u32 	%r126, _ZZ9cuda_gemmIiLi128ELi4ELi1ELi2048ELi32ELi32ELi64ELi0ELi1EEviiiPT_S1_S1_iiiE3Ash;
	add.s32 	%r22, %r126, %r115;
	add.s32 	%r23, %r7, %r9;
	shl.b32 	%r62, %r111, 4;
	add.s32 	%r24, %r22, %r62;
	add.s32 	%r25, %r23, %r9;
	and.b32  	%r127, %r2, 15;
	or.b32  	%r128, %r118, %r127;
	shl.b32 	%r129, %r128, 2;
	add.s32 	%r26, %r126, %r129;
	add.s32 	%r130, %r2, 1;
	and.b32  	%r131, %r130, 15;
	or.b32  	%r132, %r118, %r131;
	shl.b32 	%r133, %r132, 2;
	add.s32 	%r27, %r126, %r133;
	add.s32 	%r134, %r2, 2;
	and.b32  	%r135, %r134, 15;
	or.b32  	%r136, %r118, %r135;
	shl.b32 	%r137, %r136, 2;
	add.s32 	%r28, %r126, %r137;
	add.s32 	%r138, %r2, 3;
	and.b32  	%r139, %r138, 15;
	or.b32  	%r140, %r118, %r139;
	shl.b32 	%r141, %r140, 2;
	add.s32 	%r29, %r126, %r141;
	add.s32 	%r142, %r2, 4;
	and.b32  	%r143, %r142, 15;
	or.b32  	%r144, %r118, %r143;
	shl.b32 	%r145, %r144, 2;
	add.s32 	%r30, %r126, %r145;
	add.s32 	%r146, %r2, 5;
	and.b32  	%r147, %r146, 15;
	or.b32  	%r148, %r118, %r147;
	shl.b32 	%r149, %r148, 2;
	add.s32 	%r31, %r126, %r149;
	add.s32 	%r150, %r2, 6;
	and.b32  	%r151, %r150, 15;
	or.b32  	%r152, %r118, %r151;
	shl.b32 	%r153, %r152, 2;
	add.s32 	%r32, %r126, %r153;
	add.s32 	%r154, %r2, 7;
	and.b32  	%r155, %r154, 15;
	or.b32  	%r156, %r118, %r155;
	shl.b32 	%r157, %r156, 2;
	add.s32 	%r33, %r126, %r157;
	xor.b32  	%r158, %r127, 8;
	or.b32  	%r159, %r118, %r158;
	shl.b32 	%r160, %r159, 2;
	add.s32 	%r34, %r126, %r160;
	add.s32 	%r161, %r2, 9;
	and.b32  	%r162, %r161, 15;
	or.b32  	%r163, %r118, %r162;
	shl.b32 	%r164, %r163, 2;
	add.s32 	%r35, %r126, %r164;
	add.s32 	%r165, %r2, 10;
	and.b32  	%r166, %r165, 15;
	or.b32  	%r167, %r118, %r166;
	shl.b32 	%r168, %r167, 2;
	add.s32 	%r36, %r126, %r168;
	add.s32 	%r169, %r2, 11;
	and.b32  	%r170, %r169, 15;
	or.b32  	%r171, %r118, %r170;
	shl.b32 	%r172, %r171, 2;
	add.s32 	%r37, %r126, %r172;
	add.s32 	%r173, %r2, 12;
	and.b32  	%r174, %r173, 15;
	or.b32  	%r175, %r118, %r174;
	shl.b32 	%r176, %r175, 2;
	add.s32 	%r38, %r126, %r176;
	add.s32 	%r177, %r2, 13;
	and.b32  	%r178, %r177, 15;
	or.b32  	%r179, %r118, %r178;
	shl.b32 	%r180, %r179, 2;
	add.s32 	%r39, %r126, %r180;
	add.s32 	%r181, %r2, 14;
	and.b32  	%r182, %r181, 15;
	or.b32  	%r183, %r118, %r182;
	shl.b32 	%r184, %r183, 2;
	add.s32 	%r40, %r126, %r184;
	add.s32 	%r185, %r2, -1;
	and.b32  	%r186, %r185, 15;
	or.b32  	%r187, %r118, %r186;
	shl.b32 	%r188, %r187, 2;
	add.s32 	%r41, %r126, %r188;
	or.b32  	%r42, %r116, %r127;
	or.b32  	%r43, %r116, %r131;
	or.b32  	%r44, %r116, %r135;
	or.b32  	%r45, %r116, %r139;
	or.b32  	%r46, %r116, %r143;
	or.b32  	%r47, %r116, %r147;
	or.b32  	%r48, %r116, %r151;
	or.b32  	%r49, %r116, %r155;
	or.b32  	%r50, %r116, %r158;
	or.b32  	%r51, %r116, %r162;
	or.b32  	%r52, %r116, %r166;
	or.b32  	%r53, %r116, %r170;
	or.b32  	%r54, %r116, %r174;
	or.b32  	%r55, %r116, %r178;
	or.b32  	%r56, %r116, %r182;
	or.b32  	%r57, %r116, %r186;
	mad.lo.s32 	%r58, %r1, 12, %r18;
	shr.u32 	%r189, %r23, 6;
	and.b32  	%r190, %r23, 60;
	mad.lo.s32 	%r59, %r189, %r16, %r190;
	add.s32 	%r60, %r58, %r62;
	shr.u32 	%r191, %r25, 6;
	and.b32  	%r192, %r25, 60;
	mad.lo.s32 	%r61, %r191, %r16, %r192;
	shl.b32 	%r63, %r111, 3;
	mul.lo.s32 	%r64, %r111, 12;
	cvta.to.global.u64 	%rd3, %rd4;
$L__BB717_2:
	setp.eq.s16 	%p3, %rs1, 2;
	mov.u32 	%r362, %r1;
	@%p3 bra 	$L__BB717_6;
	setp.eq.s16 	%p4, %rs1, 3;
	mov.b32 	%r193, 0;
	st.shared.u32 	[%r18], %r193;
	mov.u32 	%r362, %r17;
	@%p4 bra 	$L__BB717_6;
	setp.eq.s16 	%p5, %rs1, 0;
	mov.b32 	%r194, 0;
	st.shared.u32 	[%r19], %r194;
	mov.u32 	%r362, %r20;
	@%p5 bra 	$L__BB717_6;
	add.s32 	%r195, %r19, %r9;
	mov.b32 	%r196, 0;
	st.shared.u32 	[%r195], %r196;
	mov.u32 	%r362, %r21;
$L__BB717_6:
	shl.b32 	%r197, %r362, 2;
	mov.u32 	%r198, _ZZ9cuda_gemmIiLi128ELi4ELi1ELi2048ELi32ELi32ELi64ELi0ELi1EEviiiPT_S1_S1_iiiE3Csh;
	add.s32 	%r363, %r198, %r197;
$L__BB717_7:
	mov.b32 	%r199, 0;
	st.shared.u32 	[%r363], %r199;
	add.s32 	%r200, %r363, %r9;
	st.shared.u32 	[%r200], %r199;
	add.s32 	%r201, %r363, %r63;
	st.shared.u32 	[%r201], %r199;
	add.s32 	%r202, %r363, %r64;
	st.shared.u32 	[%r202], %r199;
	add.s32 	%r362, %r362, %r9;
	add.s32 	%r363, %r363, %r62;
	setp.lt.u32 	%p6, %r362, 2048;
	@%p6 bra 	$L__BB717_7;
	setp.eq.s16 	%p7, %rs2, 2;
	mad.lo.s32 	%r72, %r361, %r108, %r8;
	mov.u32 	%r365, %r7;
	@%p7 bra 	$L__BB717_12;
	setp.eq.s16 	%p8, %rs2, 3;
	add.s32 	%r203, %r72, %r7;
	mul.wide.s32 	%rd7, %r203, 4;
	add.s64 	%rd8, %rd1, %rd7;
	ld.global.v4.u32 	{%r204, %r205, %r206, %r207}, [%rd8];
	st.shared.v4.u32 	[%r22], {%r204, %r205, %r206, %r207};
	mov.u32 	%r365, %r23;
	@%p8 bra 	$L__BB717_12;
	setp.eq.s16 	%p9, %rs2, 0;
	add.s32 	%r208, %r72, %r23;
	mul.wide.s32 	%rd9, %r208, 4;
	add.s64 	%rd10, %rd1, %rd9;
	ld.global.v4.u32 	{%r209, %r210, %r211, %r212}, [%rd10];
	st.shared.v4.u32 	[%r24], {%r209, %r210, %r211, %r212};
	mov.u32 	%r365, %r25;
	@%p9 bra 	$L__BB717_12;
	add.s32 	%r365, %r25, %r9;
	add.s32 	%r213, %r72, %r25;
	mul.wide.s32 	%rd11, %r213, 4;
	add.s64 	%rd12, %rd1, %rd11;
	ld.global.v4.u32 	{%r214, %r215, %r216, %r217}, [%rd12];
	shl.b32 	%r218, %r9, 2;
	add.s32 	%r219, %r24, %r218;
	st.shared.v4.u32 	[%r219], {%r214, %r215, %r216, %r217};
$L__BB717_12:
	add.s32 	%r220, %r72, %r365;
	mul.wide.s32 	%rd13, %r220, 4;
	add.s64 	%rd14, %rd1, %rd13;
	ld.global.v4.u32 	{%r221, %r222, %r223, %r224}, [%rd14];
	shl.b32 	%r225, %r365, 2;
	mov.u32 	%r226, _ZZ9cuda_gemmIiLi128ELi4ELi1ELi2048ELi32ELi32ELi64ELi0ELi1EEviiiPT_S1_S1_iiiE3Ash;
	add.s32 	%r227, %r226, %r225;
	st.shared.v4.u32 	[%r227], {%r221, %r222, %r223, %r224};
	add.s32 	%r228, %r365, %r9;
	add.s32 	%r229, %r72, %r228;
	mul.wide.s32 	%rd15, %r229, 4;
	add.s64 	%rd16, %rd1, %rd15;
	ld.global.v4.u32 	{%r230, %r231, %r232, %r233}, [%rd16];
	shl.b32 	%r234, %r9, 2;
	add.s32 	%r235, %r227, %r234;
	st.shared.v4.u32 	[%r235], {%r230, %r231, %r232, %r233};
	add.s32 	%r236, %r228, %r9;
	add.s32 	%r237, %r72, %r236;
	mul.wide.s32 	%rd17, %r237, 4;
	add.s64 	%rd18, %rd1, %rd17;
	ld.global.v4.u32 	{%r238, %r239, %r240, %r241}, [%rd18];
	add.s32 	%r242, %r235, %r234;
	st.shared.v4.u32 	[%r242], {%r238, %r239, %r240, %r241};
	add.s32 	%r243, %r236, %r9;
	add.s32 	%r244, %r72, %r243;
	mul.wide.s32 	%rd19, %r244, 4;
	add.s64 	%rd20, %rd1, %rd19;
	ld.global.v4.u32 	{%r245, %r246, %r247, %r248}, [%rd20];
	add.s32 	%r249, %r242, %r234;
	st.shared.v4.u32 	[%r249], {%r245, %r246, %r247, %r248};
	add.s32 	%r365, %r243, %r9;
	setp.lt.u32 	%p10, %r365, 2048;
	@%p10 bra 	$L__BB717_12;
	mov.b32 	%r367, 0;
	mov.pred 	%p38, -1;
$L__BB717_14:
	mov.pred 	%p1, %p38;
	add.s32 	%r78, %r11, %r367;
	mov.u32 	%r368, %r10;
$L__BB717_15:
	shl.b32 	%r251, %r368, 5;
	add.s32 	%r252, %r78, %r251;
	mul.wide.u32 	%rd21, %r252, 4;
	add.s64 	%rd22, %rd3, %rd21;
	ld.global.u32 	%r253, [%rd22];
	shl.b32 	%r254, %r368, 2;
	add.s32 	%r255, %r12, %r254;
	st.shared.u32 	[%r255], %r253;
	add.s32 	%r368, %r368, %r13;
	setp.lt.u32 	%p12, %r368, 32;
	@%p12 bra 	$L__BB717_15;
	bar.sync 	0;
	ld.shared.u32 	%r81, [%r26];
	ld.shared.u32 	%r82, [%r27];
	ld.shared.u32 	%r83, [%r28];
	ld.shared.u32 	%r84, [%r29];
	ld.shared.u32 	%r85, [%r30];
	ld.shared.u32 	%r86, [%r31];
	ld.shared.u32 	%r87, [%r32];
	ld.shared.u32 	%r88, [%r33];
	ld.shared.u32 	%r89, [%r34];
	ld.shared.u32 	%r90, [%r35];
	ld.shared.u32 	%r91, [%r36];
	ld.shared.u32 	%r92, [%r37];
	ld.shared.u32 	%r93, [%r38];
	ld.shared.u32 	%r94, [%r39];
	ld.shared.u32 	%r95, [%r40];
	ld.shared.u32 	%r96, [%r41];
	mov.b32 	%r369, 0;
$L__BB717_17:
	setp.ne.s32 	%p13, %r6, 0;
	mad.lo.s32 	%r257, %r369, 132, %r14;
	ld.shared.u32 	%r258, [%r257];
	shfl.sync.idx.b32	%r259|%p14, %r258, %r42, 31, -1;
	mul.lo.s32 	%r260, %r259, %r81;
	shfl.sync.idx.b32	%r261|%p15, %r258, %r43, 31, -1;
	mad.lo.s32 	%r262, %r261, %r82, %r260;
	shfl.sync.idx.b32	%r263|%p16, %r258, %r44, 31, -1;
	mad.lo.s32 	%r264, %r263, %r83, %r262;
	shfl.sync.idx.b32	%r265|%p17, %r258, %r45, 31, -1;
	mad.lo.s32 	%r266, %r265, %r84, %r264;
	shfl.sync.idx.b32	%r267|%p18, %r258, %r46, 31, -1;
	mad.lo.s32 	%r268, %r267, %r85, %r266;
	shfl.sync.idx.b32	%r269|%p19, %r258, %r47, 31, -1;
	mad.lo.s32 	%r270, %r269, %r86, %r268;
	shfl.sync.idx.b32	%r271|%p20, %r258, %r48, 31, -1;
	mad.lo.s32 	%r272, %r271, %r87, %r270;
	shfl.sync.idx.b32	%r273|%p21, %r258, %r49, 31, -1;
	mad.lo.s32 	%r274, %r273, %r88, %r272;
	shfl.sync.idx.b32	%r275|%p22, %r258, %r50, 31, -1;
	mad.lo.s32 	%r276, %r275, %r89, %r274;
	shfl.sync.idx.b32	%r277|%p23, %r258, %r51, 31, -1;
	mad.lo.s32 	%r278, %r277, %r90, %r276;
	shfl.sync.idx.b32	%r279|%p24, %r258, %r52, 31, -1;
	mad.lo.s32 	%r280, %r279, %r91, %r278;
	shfl.sync.idx.b32	%r281|%p25, %r258, %r53, 31, -1;
	mad.lo.s32 	%r282, %r281, %r92, %r280;
	shfl.sync.idx.b32	%r283|%p26, %r258, %r54, 31, -1;
	mad.lo.s32 	%r284, %r283, %r93, %r282;
	shfl.sync.idx.b32	%r285|%p27, %r258, %r55, 31, -1;
	mad.lo.s32 	%r286, %r285, %r94, %r284;
	shfl.sync.idx.b32	%r287|%p28, %r258, %r56, 31, -1;
	mad.lo.s32 	%r288, %r287, %r95, %r286;
	shfl.sync.idx.b32	%r289|%p29, %r258, %r57, 31, -1;
	mad.lo.s32 	%r290, %r289, %r96, %r288;
	add.s32 	%r291, %r369, %r367;
	shl.b32 	%r292, %r291, 6;
	or.b32  	%r98, %r292, %r2;
	shfl.sync.down.b32	%r293|%p30, %r290, 1, 7711, -1;
	add.s32 	%r99, %r293, %r290;
	@%p13 bra 	$L__BB717_19;
	shl.b32 	%r294, %r98, 2;
	mov.u32 	%r295, _ZZ9cuda_gemmIiLi128ELi4ELi1ELi2048ELi32ELi32ELi64ELi0ELi1EEviiiPT_S1_S1_iiiE3Csh;
	add.s32 	%r296, %r295, %r294;
	ld.shared.u32 	%r297, [%r296];
	add.s32 	%r298, %r297, %r99;
	st.shared.u32 	[%r296], %r298;
$L__BB717_19:
	add.s32 	%r369, %r369, 1;
	setp.ne.s32 	%p31, %r369, 16;
	@%p31 bra 	$L__BB717_17;
	mov.b32 	%r367, 16;
	mov.pred 	%p38, 0;
	@%p1 bra 	$L__BB717_14;
	setp.eq.s16 	%p33, %rs2, 2;
	bar.sync 	0;
	mad.lo.s32 	%r101, %r361, %r107, %r15;
	mov.u32 	%r370, %r7;
	@%p33 bra 	$L__BB717_25;
	setp.eq.s16 	%p34, %rs2, 3;
	and.b32  	%r300, %r7, 60;
	mad.lo.s32 	%r301, %r10, %r16, %r300;
	add.s32 	%r302, %r101, %r301;
	mul.wide.s32 	%rd23, %r302, 4;
	add.s64 	%rd24, %rd2, %rd23;
	ld.shared.v4.u32 	{%r303, %r304, %r305, %r306}, [%r58];
	st.global.v4.u32 	[%rd24], {%r303, %r304, %r305, %r306};
	mov.u32 	%r370, %r23;
	@%p34 bra 	$L__BB717_25;
	setp.eq.s16 	%p35, %rs2, 0;
	add.s32 	%r307, %r101, %r59;
	mul.wide.s32 	%rd25, %r307, 4;
	add.s64 	%rd26, %rd2, %rd25;
	ld.shared.v4.u32 	{%r308, %r309, %r310, %r311}, [%r60];
	st.global.v4.u32 	[%rd26], {%r308, %r309, %r310, %r311};
	mov.u32 	%r370, %r25;
	@%p35 bra 	$L__BB717_25;
	add.s32 	%r370, %r25, %r9;
	add.s32 	%r312, %r101, %r61;
	mul.wide.s32 	%rd27, %r312, 4;
	add.s64 	%rd28, %rd2, %rd27;
	shl.b32 	%r313, %r9, 2;
	add.s32 	%r314, %r60, %r313;
	ld.shared.v4.u32 	{%r315, %r316, %r317, %r318}, [%r314];
	st.global.v4.u32 	[%rd28], {%r315, %r316, %r317, %r318};
$L__BB717_25:
	shr.u32 	%r319, %r370, 6;
	and.b32  	%r320, %r370, 60;
	add.s32 	%r321, %r101, %r320;
	mad.lo.s32 	%r322, %r319, %r16, %r321;
	mul.wide.s32 	%rd29, %r322, 4;
	add.s64 	%rd30, %rd2, %rd29;
	shl.b32 	%r323, %r370, 2;
	mov.u32 	%r324, _ZZ9cuda_gemmIiLi128ELi4ELi1ELi2048ELi32ELi32ELi64ELi0ELi1EEviiiPT_S1_S1_iiiE3Csh;
	add.s32 	%r325, %r324, %r323;
	ld.shared.v4.u32 	{%r326, %r327, %r328, %r329}, [%r325];
	st.global.v4.u32 	[%rd30], {%r326, %r327, %r328, %r329};
	add.s32 	%r330, %r370, %r9;
	shr.u32 	%r331, %r330, 6;
	and.b32  	%r332, %r330, 60;
	add.s32 	%r333, %r101, %r332;
	mad.lo.s32 	%r334, %r331, %r16, %r333;
	mul.wide.s32 	%rd31, %r334, 4;
	add.s64 	%rd32, %rd2, %rd31;
	shl.b32 	%r335, %r9, 2;
	add.s32 	%r336, %r325, %r335;
	ld.shared.v4.u32 	{%r337, %r338, %r339, %r340}, [%r336];
	st.global.v4.u32 	[%rd32], {%r337, %r338, %r339, %r340};
	add.s32 	%r341, %r330, %r9;
	shr.u32 	%r342, %r341, 6;
	and.b32  	%r343, %r341, 60;
	add.s32 	%r344, %r101, %r343;
	mad.lo.s32 	%r345, %r342, %r16, %r344;
	mul.wide.s32 	%rd33, %r345, 4;
	add.s64 	%rd34, %rd2, %rd33;
	add.s32 	%r346, %r336, %r335;
	ld.shared.v4.u32 	{%r347, %r348, %r349, %r350}, [%r346];
	st.global.v4.u32 	[%rd34], {%r347, %r348, %r349, %r350};
	add.s32 	%r351, %r341, %r9;
	shr.u32 	%r352, %r351, 6;
	and.b32  	%r353, %r351, 60;
	add.s32 	%r354, %r101, %r353;
	mad.lo.s32 	%r355, %r352, %r16, %r354;
	mul.wide.s32 	%rd35, %r355, 4;
	add.s64 	%rd36, %rd2, %rd35;
	add.s32 	%r356, %r346, %r335;
	ld.shared.v4.u32 	{%r357, %r358, %r359, %r360}, [%r356];
	st.global.v4.u32 	[%rd36], {%r357, %r358, %r359, %r360};
	add.s32 	%r370, %r351, %r9;
	setp.lt.u32 	%p36, %r370, 2048;
	@%p36 bra 	$L__BB717_25;
	add.s32 	%r361, %r361, %r4;
	setp.lt.u32 	%p37, %r361, %r5;
	@%p37 bra 	$L__BB717_2;
$L__BB717_27:
	ret;

}
	// .globl	_Z9cuda_gemmIiLi128ELi4ELi1ELi2048ELi32ELi32ELi64ELi1ELi0EEviiiPT_S1_S1_iii
.visible .entry _Z9cuda_gemmIiLi128ELi4ELi1ELi2048ELi32ELi32ELi64ELi1ELi0EEviiiPT_S1_S1_iii(
	.param .u32 _Z9cuda_gemmIiLi128ELi4ELi1ELi2048ELi32ELi32ELi64ELi1ELi0EEviiiPT_S1_S1_iii_param_0,
	.param .u32 _Z9cuda_gemmIiLi128ELi4ELi1ELi2048ELi32ELi32ELi64ELi1ELi0EEviiiPT_S1_S1_iii_param_1,
	.param .u32 _Z9cuda_gemmIiLi128ELi4ELi1ELi2048ELi32ELi32ELi64ELi1ELi0EEviiiPT_S1_S1_iii_param_2,
	.param .u64 .ptr .align 1 _Z9cuda_gemmIiLi128ELi4ELi1ELi2048ELi32ELi32ELi64ELi1ELi0EEviiiPT_S1_S1_iii_param_3,
	.param .u64 .ptr .align 1 _Z9cuda_gemmIiLi128ELi4ELi1ELi2048ELi32ELi32ELi64ELi1ELi0EEviiiPT_S1_S1_iii_param_4,
	.param .u64 .ptr .align 1 _Z9cuda_gemmIiLi128ELi4ELi1ELi2048ELi32ELi32ELi64ELi1ELi0EEviiiPT_S1_S1_iii_param_5,
	.param .u32 _Z9cuda_gemmIiLi128ELi4ELi1ELi2048ELi32ELi32ELi64ELi1ELi0EEviiiPT_S1_S1_iii_param_6,
	.param .u32 _Z9cuda_gemmIiLi128ELi4ELi1ELi2048ELi32ELi32ELi64ELi1ELi0EEviiiPT_S1_S1_iii_param_7,
	.param .u32 _Z9cuda_gemmIiLi128ELi4ELi1ELi2048ELi32ELi32ELi64ELi1ELi0EEviiiPT_S1_S1_iii_param_8
)
.maxntid 128
{
	.reg .pred 	%p<107>;
	.reg .b16 	%rs<12>;
	.reg .b32 	%r<712>;
	.reg .b64 	%rd<37>;
	// demoted variable
	.shared .align 128 .b8 _ZZ9cuda_gemmIiLi128ELi4ELi1ELi2048ELi32ELi32ELi64ELi1ELi0EEviiiPT_S1_S1_iiiE11kron_fac_sh[2112];
	// demoted variable
	.shared .align 128 .b8 _ZZ9cuda_gemmIiLi128ELi4ELi1ELi2048ELi32ELi32ELi64ELi1ELi0EEviiiPT_S1_S1_iiiE3Ash[8192];
	// demoted variable
	.shared .align 128 .b8 _ZZ9cuda_gemmIiLi128ELi4ELi1ELi2048ELi32ELi32ELi64ELi1ELi0EEviiiPT_S1_S1_iiiE3Csh[8192];
	ld.param.u64 	%rd5, [_Z9cuda_gemmIiLi128ELi4ELi1ELi2048ELi32ELi32ELi64ELi1ELi0EEviiiPT_S1_S1_iii_param_3];
	ld.param.u64 	%rd4, [_Z9cuda_gemmIiLi128ELi4ELi1ELi2048ELi32ELi32ELi64ELi1ELi0EEviiiPT_S1_S1_iii_param_4];
	ld.param.u64 	%rd6, [_Z9cuda_gemmIiLi128ELi4ELi1ELi2048ELi32ELi32ELi64ELi1ELi0EEviiiPT_S1_S1_iii_param_5];
	ld.param.u32 	%r254, [_Z9cuda_gemmIiLi128ELi4ELi1ELi2048ELi32ELi32ELi64ELi1ELi0EEviiiPT_S1_S1_iii_param_6];
	ld.param.u32 	%r255, [_Z9cuda_gemmIiLi128ELi4ELi1ELi2048ELi32ELi32ELi64ELi1ELi0EEviiiPT_S1_S1_iii_param_7];
	cvta.to.global.u64 	%rd1, %rd5;
	cvta.to.global.u64 	%rd2, %rd6;
	mov.u32 	%r1, %tid.x;
	div.s32 	%r2, 2048, %r255;
	min.s32 	%r256, %r2, 64;
	shl.b32 	%r3, %r256, 1;
	div.u32 	%r5, %r1, %r3;
	mul.lo.s32 	%r257, %r5, %r3;
	sub.s32 	%r258, %r1, %r257;
	shr.u32 	%r4, %r258, 1;
	mov.u32 	%r605, %ctaid.y;
	mov.u32 	%r7, %nctaid.y;
	shl.b32 	%r259, %r7, 2;
	setp.ge.u32 	%p2, %r605, %r259;
	@%p2 bra 	$L__BB718_128;
	and.b32  	%r8, %r1, 1;
	mov.u32 	%r261, %ctaid.z;
	mov.u32 	%r262, %ntid.x;
	shl.b32 	%r9, %r1, 2;
	shl.b32 	%r10, %r262, 2;
	and.b32  	%r11, %r1, 15;
	shl.b32 	%r12, %r261, 5;
	mov.u32 	%r263, _ZZ9cuda_gemmIiLi128ELi4ELi1ELi2048ELi32ELi32ELi64ELi1ELi0EEviiiPT_S1_S1_iiiE11kron_fac_sh;
	mad.lo.s32 	%r13, %r11, 132, %r263;
	shr.u32 	%r14, %r262, 4;
	and.b32  	%r264, %r4, 15;
	shl.b32 	%r265, %r1, 4;
	and.b32  	%r266, %r265, 16;
	min.s32 	%r15, %r254, 16;
	add.s32 	%r16, %r1, %r262;
	cvt.u16.u32 	%rs3, %r16;
	xor.b16  	%rs4, %rs3, 2047;
	cvt.u16.u32 	%rs5, %r262;
	div.u16 	%rs6, %rs4, %rs5;
	xor.b32  	%r267, %r9, 2047;
	sub.s32 	%r268, %r267, %r10;
	cvt.u16.u32 	%rs7, %r268;
	cvt.u16.u32 	%rs8, %r10;
	div.u16 	%rs9, %rs7, %rs8;
	and.b16  	%rs1, %rs6, 3;
	mov.u32 	%r269, _ZZ9cuda_gemmIiLi128ELi4ELi1ELi2048ELi32ELi32ELi64ELi1ELi0EEviiiPT_S1_S1_iiiE3Csh;
	add.s32 	%r17, %r269, %r9;
	add.s32 	%r18, %r17, %r10;
	add.s32 	%r19, %r16, %r262;
	and.b16  	%rs2, %rs9, 3;
	mov.u32 	%r270, _ZZ9cuda_gemmIiLi128ELi4ELi1ELi2048ELi32ELi32ELi64ELi1ELi0EEviiiPT_S1_S1_iiiE3Ash;
	add.s32 	%r271, %r270, %r265;
	add.s32 	%r20, %r9, %r10;
	shl.b32 	%r57, %r262, 4;
	add.s32 	%r21, %r271, %r57;
	add.s32 	%r22, %r20, %r10;
	add.s32 	%r272, %r4, 1;
	xor.b32  	%r273, %r264, 8;
	or.b32  	%r23, %r266, %r264;
	and.b32  	%r274, %r272, 15;
	or.b32  	%r24, %r266, %r274;
	add.s32 	%r275, %r4, 2;
	and.b32  	%r276, %r275, 15;
	or.b32  	%r25, %r266, %r276;
	add.s32 	%r277, %r4, 3;
	and.b32  	%r278, %r277, 15;
	or.b32  	%r26, %r266, %r278;
	add.s32 	%r279, %r4, 4;
	and.b32  	%r280, %r279, 15;
	or.b32  	%r27, %r266, %r280;
	add.s32 	%r281, %r4, 5;
	and.b32  	%r282, %r281, 15;
	or.b32  	%r28, %r266, %r282;
	add.s32 	%r283, %r4, 6;
	and.b32  	%r284, %r283, 15;
	or.b32  	%r29, %r266, %r284;
	add.s32 	%r285, %r4, 7;
	and.b32  	%r286, %r285, 15;
	or.b32  	%r30, %r266, %r286;
	or.b32  	%r31, %r266, %r273;
	add.s32 	%r287, %r4, 9;
	and.b32  	%r288, %r287, 15;
	or.b32  	%r32, %r266, %r288;
	add.s32 	%r289, %r4, 10;
	and.b32  	%r290, %r289, 15;
	or.b32  	%r33, %r266, %r290;
	add.s32 	%r291, %r4, 11;
	and.b32  	%r292, %r291, 15;
	or.b32  	%r34, %r266, %r292;
	add.s32 	%r293, %r4, 12;
	and.b32  	%r294, %r293, 15;
	or.b32  	%r35, %r266, %r294;
	add.s32 	%r295, %r4, 13;
	and.b32  	%r296, %r295, 15;
	or.b32  	%r36, %r266, %r296;
	add.s32 	%r297, %r4, 14;
	and.b32  	%r298, %r297, 15;
	or.b32  	%r37, %r266, %r298;
	add.s32 	%r299, %r4, -1;
	and.b32  	%r300, %r299, 15;
	or.b32  	%r38, %r266, %r300;
	setp.lt.s32 	%p3, %r264, %r255;
	selp.b32 	%r301, 0, %r255, %p3;
	sub.s32 	%r39, %r264, %r301;
	add.s32 	%r302, %r264, 1;
	setp.lt.s32 	%p4, %r302, %r255;
	selp.b32 	%r303, 0, %r255, %p4;
	sub.s32 	%r40, %r302, %r303;
	add.s32 	%r304, %r264, 2;
	setp.lt.s32 	%p5, %r304, %r255;
	selp.b32 	%r305, 0, %r255, %p5;
	sub.s32 	%r41, %r304, %r305;
	add.s32 	%r306, %r264, 3;
	setp.lt.s32 	%p6, %r306, %r255;
	selp.b32 	%r307, 0, %r255, %p6;
	sub.s32 	%r42, %r306, %r307;
	add.s32 	%r308, %r264, 4;
	setp.lt.s32 	%p7, %r308, %r255;
	selp.b32 	%r309, 0, %r255, %p7;
	sub.s32 	%r43, %r308, %r309;
	add.s32 	%r310, %r264, 5;
	setp.lt.s32 	%p8, %r310, %r255;
	selp.b32 	%r311, 0, %r255, %p8;
	sub.s32 	%r44, %r310, %r311;
	add.s32 	%r312, %r264, 6;
	setp.lt.s32 	%p9, %r312, %r255;
	selp.b32 	%r313, 0, %r255, %p9;
	sub.s32 	%r45, %r312, %r313;
	add.s32 	%r314, %r264, 7;
	setp.lt.s32 	%p10, %r314, %r255;
	selp.b32 	%r315, 0, %r255, %p10;
	sub.s32 	%r46, %r314, %r315;
	add.s32 	%r316, %r264, 8;
	setp.lt.s32 	%p11, %r316, %r255;
	selp.b32 	%r317, 0, %r255, %p11;
	sub.s32 	%r47, %r316, %r317;
	add.s32 	%r318, %r264, 9;
	setp.lt.s32 	%p12, %r318, %r255;
	selp.b32 	%r319, 0, %r255, %p12;
	sub.s32 	%r48, %r318, %r319;
	add.s32 	%r320, %r264, 10;
	setp.lt.s32 	%p13, %r320, %r255;
	selp.b32 	%r321, 0, %r255, %p13;
	sub.s32 	%r49, %r320, %r321;
	add.s32 	%r322, %r264, 11;
	setp.lt.s32 	%p14, %r322, %r255;
	selp.b32 	%r323, 0, %r255, %p14;
	sub.s32 	%r50, %r322, %r323;
	add.s32 	%r324, %r264, 12;
	setp.lt.s32 	%p15, %r324, %r255;
	selp.b32 	%r325, 0, %r255, %p15;
	sub.s32 	%r51, %r324, %r325;
	add.s32 	%r326, %r264, 13;
	setp.lt.s32 	%p16, %r326, %r255;
	selp.b32 	%r327, 0, %r255, %p16;
	sub.s32 	%r52, %r326, %r327;
	add.s32 	%r328, %r264, 14;
	setp.lt.s32 	%p17, %r328, %r255;
	selp.b32 	%r329, 0, %r255, %p17;
	sub.s32 	%r53, %r328, %r329;
	add.s32 	%r330, %r264, 15;
	setp.lt.s32 	%p18, %r330, %r255;
	selp.b32 	%r331, 0, %r255, %p18;
	sub.s32 	%r54, %r330, %r331;
	mad.lo.s32 	%r55, %r1, 12, %r17;
	add.s32 	%r56, %r55, %r57;
	shl.b32 	%r58, %r262, 3;
	mul.lo.s32 	%r59, %r262, 12;
	cvt.u16.u32 	%rs10, %r3;
	div.s16 	%rs11, 128, %rs10;
	cvt.s32.s16 	%r60, %rs11;
	and.b32  	%r61, %r1, 31;
	cvta.to.global.u64 	%rd3, %rd4;
	shl.b32 	%r465, %r61, 2;
$L__BB718_2:
	setp.eq.s16 	%p19, %rs1, 2;
	mov.u32 	%r606, %r1;
	@%p19 bra 	$L__BB718_6;
	setp.eq.s16 	%p20, %rs1, 3;
	mov.b32 	%r332, 0;
	st.shared.u32 	[%r17], %r332;
	mov.u32 	%r606, %r16;
	@%p20 bra 	$L__BB718_6;
	setp.eq.s16 	%p21, %rs1, 0;
	mov.b32 	%r333, 0;
	st.shared.u32 	[%r18], %r333;
	mov.u32 	%r606, %r19;
	@%p21 bra 	$L__BB718_6;
	mov.u32 	%r334, %ntid.x;
	add.s32 	%r606, %r19, %r334;
	add.s32 	%r335, %r18, %r10;
	mov.b32 	%r336, 0;
	st.shared.u32 	[%r335], %r336;
$L__BB718_6:
	shl.b32 	%r337, %r606, 2;
	mov.u32 	%r338, _ZZ9cuda_gemmIiLi128ELi4ELi1ELi2048ELi32ELi32ELi64ELi1ELi0EEviiiPT_S1_S1_iiiE3Csh;
	add.s32 	%r607, %r338, %r337;
$L__BB718_7:
	mov.b32 	%r339, 0;
	st.shared.u32 	[%r607], %r339;
	add.s32 	%r340, %r607, %r10;
	st.shared.u32 	[%r340], %r339;
	add.s32 	%r341, %r607, %r58;
	st.shared.u32 	[%r341], %r339;
	add.s32 	%r342, %r607, %r59;
	st.shared.u32 	[%r342], %r339;
	add.s32 	%r606, %r606, %r10;
	add.s32 	%r607, %r607, %r57;
	setp.lt.u32 	%p22, %r606, 2048;
	@%p22 bra 	$L__BB718_7;
	setp.eq.s16 	%p23, %rs2, 2;
	shl.b32 	%r86, %r605, 11;
	mov.u32 	%r609, %r9;
	@%p23 bra 	$L__BB718_12;
	setp.eq.s16 	%p24, %rs2, 3;
	add.s32 	%r343, %r86, %r9;
	mul.wide.s32 	%rd7, %r343, 4;
	add.s64 	%rd8, %rd1, %rd7;
	ld.global.v4.u32 	{%r344, %r345, %r346, %r347}, [%rd8];
	shl.b32 	%r348, %r9, 2;
	mov.u32 	%r349, _ZZ9cuda_gemmIiLi128ELi4ELi1ELi2048ELi32ELi32ELi64ELi1ELi0EEviiiPT_S1_S1_iiiE3Ash;
	add.s32 	%r350, %r349, %r348;
	st.shared.v4.u32 	[%r350], {%r344, %r345, %r346, %r347};
	mov.u32 	%r609, %r20;
	@%p24 bra 	$L__BB718_12;
	setp.eq.s16 	%p25, %rs2, 0;
	add.s32 	%r351, %r86, %r20;
	mul.wide.s32 	%rd9, %r351, 4;
	add.s64 	%rd10, %rd1, %rd9;
	ld.global.v4.u32 	{%r352, %r353, %r354, %r355}, [%rd10];
	st.shared.v4.u32 	[%r21], {%r352, %r353, %r354, %r355};
	mov.u32 	%r609, %r22;
	@%p25 bra 	$L__BB718_12;
	add.s32 	%r609, %r22, %r10;
	add.s32 	%r356, %r86, %r22;
	mul.wide.s32 	%rd11, %r356, 4;
	add.s64 	%rd12, %rd1, %rd11;
	ld.global.v4.u32 	{%r357, %r358, %r359, %r360}, [%rd12];
	shl.b32 	%r361, %r10, 2;
	add.s32 	%r362, %r21, %r361;
	st.shared.v4.u32 	[%r362], {%r357, %r358, %r359, %r360};
$L__BB718_12:
	add.s32 	%r363, %r86, %r609;
	mul.wide.s32 	%rd13, %r363, 4;
	add.s64 	%rd14, %rd1, %rd13;
	ld.global.v4.u32 	{%r364, %r365, %r366, %r367}, [%rd14];
	shl.b32 	%r368, %r609, 2;
	mov.u32 	%r369, _ZZ9cuda_gemmIiLi128ELi4ELi1ELi2048ELi32ELi32ELi64ELi1ELi0EEviiiPT_S1_S1_iiiE3Ash;
	add.s32 	%r370, %r369, %r368;
	st.shared.v4.u32 	[%r370], {%r364, %r365, %r366, %r367};
	add.s32 	%r371, %r609, %r10;
	add.s32 	%r372, %r86, %r371;
	mul.wide.s32 	%rd15, %r372, 4;
	add.s64 	%rd16, %rd1, %rd15;
	ld.global.v4.u32 	{%r373, %r374, %r375, %r376}, [%rd16];
	shl.b32 	%r377, %r10, 2;
	add.s32 	%r378, %r370, %r377;
	st.shared.v4.u32 	[%r378], {%r373, %r374, %r375, %r376};
	add.s32 	%r379, %r371, %r10;
	add.s32 	%r380, %r86, %r379;
	mul.wide.s32 	%rd17, %r380, 4;
	add.s64 	%rd18, %rd1, %rd17;
	ld.global.v4.u32 	{%r381, %r382, %r383, %r384}, [%rd18];
	add.s32 	%r385, %r378, %r377;
	st.shared.v4.u32 	[%r385], {%r381, %r382, %r383, %r384};
	add.s32 	%r386, %r379, %r10;
	add.s32 	%r387, %r86, %r386;
	mul.wide.s32 	%rd19, %r387, 4;
	add.s64 	%rd20, %rd1, %rd19;
	ld.global.v4.u32 	{%r388, %r389, %r390, %r391}, [%rd20];
	add.s32 	%r392, %r385, %r377;
	st.shared.v4.u32 	[%r392], {%r388, %r389, %r390, %r391};
	add.s32 	%r609, %r386, %r10;
	setp.lt.u32 	%p26, %r609, 2048;
	@%p26 bra 	$L__BB718_12;
	mov.b32 	%r627, 0;
	mov.pred 	%p106, -1;
$L__BB718_14:
	mov.pred 	%p1, %p106;
	shr.u32 	%r628, %r1, 4;
	add.s32 	%r109, %r627, %r11;
$L__BB718_15:
	add.s32 	%r394, %r12, %r628;
	mad.lo.s32 	%r395, %r394, %r254, %r109;
	mul.wide.s32 	%rd21, %r395, 4;
	add.s64 	%rd22, %rd3, %rd21;
	ld.global.u32 	%r396, [%rd22];
	shl.b32 	%r397, %r628, 2;
	add.s32 	%r398, %r13, %r397;
	st.shared.u32 	[%r398], %r396;
	add.s32 	%r628, %r628, %r14;
	setp.lt.u32 	%p28, %r628, 32;
	@%p28 bra 	$L__BB718_15;
	setp.lt.s32 	%p29, %r2, 1;
	bar.sync 	0;
	@%p29 bra 	$L__BB718_121;
	mov.b32 	%r645, 0;
$L__BB718_18:
	setp.lt.s32 	%p30, %r255, 1;
	add.s32 	%r129, %r645, %r4;
	mul.lo.s32 	%r130, %r129, %r255;
	@%p30 bra 	$L__BB718_20;
	add.s32 	%r400, %r23, %r130;
	shl.b32 	%r401, %r400, 2;
	mov.u32 	%r402, _ZZ9cuda_gemmIiLi128ELi4ELi1ELi2048ELi32ELi32ELi64ELi1ELi0EEviiiPT_S1_S1_iiiE3Ash;
	add.s32 	%r403, %r402, %r401;
	ld.shared.u32 	%r646, [%r403];
$L__BB718_20:
	setp.lt.s32 	%p31, %r255, 2;
	@%p31 bra 	$L__BB718_22;
	add.s32 	%r404, %r24, %r130;
	shl.b32 	%r405, %r404, 2;
	mov.u32 	%r406, _ZZ9cuda_gemmIiLi128ELi4ELi1ELi2048ELi32ELi32ELi64ELi1ELi0EEviiiPT_S1_S1_iiiE3Ash;
	add.s32 	%r407, %r406, %r405;
	ld.shared.u32 	%r647, [%r407];
$L__BB718_22:
	setp.lt.s32 	%p32, %r255, 3;
	@%p32 bra 	$L__BB718_24;
	add.s32 	%r408, %r25, %r130;
	shl.b32 	%r409, %r408, 2;
	mov.u32 	%r410, _ZZ9cuda_gemmIiLi128ELi4ELi1ELi2048ELi32ELi32ELi64ELi1ELi0EEviiiPT_S1_S1_iiiE3Ash;
	add.s32 	%r411, %r410, %r409;
	ld.shared.u32 	%r648, [%r411];
$L__BB718_24:
	setp.lt.s32 	%p33, %r255, 4;
	@%p33 bra 	$L__BB718_26;
	add.s32 	%r412, %r26, %r130;
	shl.b32 	%r413, %r412, 2;
	mov.u32 	%r414, _ZZ9cuda_gemmIiLi128ELi4ELi1ELi2048ELi32ELi32ELi64ELi1ELi0EEviiiPT_S1_S1_iiiE3Ash;
	add.s32 	%r415, %r414, %r413;
	ld.shared.u32 	%r649, [%r415];
$L__BB718_26:
	setp.lt.s32 	%p34, %r255, 5;
	@%p34 bra 	$L__BB718_28;
	add.s32 	%r416, %r27, %r130;
	shl.b32 	%r417, %r416, 2;
	mov.u32 	%r418, _ZZ9cuda_gemmIiLi128ELi4ELi1ELi2048ELi32ELi32ELi64ELi1ELi0EEviiiPT_S1_S1_iiiE3Ash;
	add.s32 	%r419, %r418, %r417;
	ld.shared.u32 	%r650, [%r419];
$L__BB718_28:
	setp.lt.s32 	%p35, %r255, 6;
	@%p35 bra 	$L__BB718_30;
	add.s32 	%r420, %r28, %r130;
	shl.b32 	%r421, %r420, 2;
	mov.u32 	%r422, _ZZ9cuda_gemmIiLi128ELi4ELi1ELi2048ELi32ELi32ELi64ELi1ELi0EEviiiPT_S1_S1_iiiE3Ash;
	add.s32 	%r423, %r422, %r421;
	ld.shared.u32 	%r651, [%r423];
$L__BB718_30:
	setp.lt.s32 	%p36, %r255, 7;
	@%p36 bra 	$L__BB718_32;
	add.s32 	%r424, %r29, %r130;
	shl.b32 	%r425, %r424, 2;
	mov.u32 	%r426, _ZZ9cuda_gemmIiLi128ELi4ELi1ELi2048ELi32ELi32ELi64ELi1ELi0EEviiiPT_S1_S1_iiiE3Ash;
	add.s32 	%r427, %r426, %r425;
	ld.shared.u32 	%r652, [%r427];
$L__BB718_32:
	setp.lt.s32 	%p37, %r255, 8;
	@%p37 bra 	$L__BB718_34;
	add.s32 	%r428, %r30, %r130;
	shl.b32 	%r429, %r428, 2;
	mov.u32 	%r430, _ZZ9cuda_gemmIiLi128ELi4ELi1ELi2048ELi32ELi32ELi64ELi1ELi0EEviiiPT_S1_S1_iiiE3Ash;
	add.s32 	%r431, %r430, %r429;
	ld.shared.u32 	%r653, [%r431];
$L__BB718_34:
	setp.lt.s32 	%p38, %r255, 9;
	@%p38 bra 	$L__BB718_36;
	add.s32 	%r432, %r31, %r130;
	shl.b32 	%r433, %r432, 2;
	mov.u32 	%r434, _ZZ9cuda_gemmIiLi128ELi4ELi1ELi2048ELi32ELi32ELi64ELi1ELi0EEviiiPT_S1_S1_iiiE3Ash;
	add.s32 	%r435, %r434, %r433;
	ld.shared.u32 	%r654, [%r435];
$L__BB718_36:
	setp.lt.s32 	%p39, %r255, 10;
	@%p39 bra 	$L__BB718_38;
	add.s32 	%r436, %r32, %r130;
	shl.b32 	%r437, %r436, 2;
	mov.u32 	%r438, _ZZ9cuda_gemmIiLi128ELi4ELi1ELi2048ELi32ELi32ELi64ELi1ELi0EEviiiPT_S1_S1_iiiE3Ash;
	add.s32 	%r439, %r438, %r437;
	ld.shared.u32 	%r655, [%r439];
$L__BB718_38:
	setp.lt.s32 	%p40, %r255, 11;
	@%p40 bra 	$L__BB718_40;
	add.s32 	%r440, %r33, %r130;
	shl.b32 	%r441, %r440, 2;
	mov.u32 	%r442, _ZZ9cuda_gemmIiLi128ELi4ELi1ELi2048ELi32ELi32ELi64ELi1ELi0EEviiiPT_S1_S1_iiiE3Ash;
	add.s32 	%r443, %r442, %r441;
	ld.shared.u32 	%r656, [%r443];
$L__BB718_40:
	setp.lt.s32 	%p41, %r255, 12;
	@%p41 bra 	$L__BB718_42;
	add.s32 	%r444, %r34, %r130;
	shl.b32 	%r445, %r444, 2;
	mov.u32 	%r446, _ZZ9cuda_gemmIiLi128ELi4ELi1ELi2048ELi32ELi32ELi64ELi1ELi0EEviiiPT_S1_S1_iiiE3Ash;
	add.s32 	%r447, %r446, %r445;
	ld.shared.u32 	%r657, [%r447];
$L__BB718_42:
	setp.lt.s32 	%p42, %r255, 13;
	@%p42 bra 	$L__BB718_44;
	add.s32 	%r448, %r35, %r130;
	shl.b32 	%r449, %r448, 2;
	mov.u32 	%r450, _ZZ9cuda_gemmIiLi128ELi4ELi1ELi2048ELi32ELi32ELi64ELi1ELi0EEviiiPT_S1_S1_iiiE3Ash;
	add.s32 	%r451, %r450, %r449;
	ld.shared.u32 	%r658, [%r451];
$L__BB718_44:
	setp.lt.s32 	%p43, %r255, 14;
	@%p43 bra 	$L__BB718_46;
	add.s32 	%r452, %r36, %r130;
	shl.b32 	%r453, %r452, 2;
	mov.u32 	%r454, _ZZ9cuda_gemmIiLi128ELi4ELi1ELi2048ELi32ELi32ELi64ELi1ELi0EEviiiPT_S1_S1_iiiE3Ash;
	add.s32 	%r455, %r454, %r453;
	ld.shared.u32 	%r659, [%r455];
$L__BB718_46:
	setp.lt.s32 	%p44, %r255, 15;
	@%p44 bra 	$L__BB718_48;
	add.s32 	%r456, %r37, %r130;
	shl.b32 	%r457, %r456, 2;
	mov.u32 	%r458, _ZZ9cuda_gemmIiLi128ELi4ELi1ELi2048ELi32ELi32ELi64ELi1ELi0EEviiiPT_S1_S1_iiiE3Ash;
	add.s32 	%r459, %r458, %r457;
	ld.shared.u32 	%r660, [%r459];
$L__BB718_48:
	setp.lt.s32 	%p45, %r255, 16;
	@%p45 bra 	$L__BB718_50;
	add.s32 	%r460, %r38, %r130;
	shl.b32 	%r461, %r460, 2;
	mov.u32 	%r462, _ZZ9cuda_gemmIiLi128ELi4ELi1ELi2048ELi32ELi32ELi64ELi1ELi0EEviiiPT_S1_S1_iiiE3Ash;
	add.s32 	%r463, %r462, %r461;
	ld.shared.u32 	%r661, [%r463];
$L__BB718_50:
	setp.ge.s32 	%p46, %r5, %r15;
	@%p46 bra 	$L__BB718_120;
	mov.u32 	%r662, %r5;
$L__BB718_52:
	setp.gt.u32 	%p47, %r255, 64;
	mov.u32 	%r464, _ZZ9cuda_gemmIiLi128ELi4ELi1ELi2048ELi32ELi32ELi64ELi1ELi0EEviiiPT_S1_S1_iiiE11kron_fac_sh;
	mad.lo.s32 	%r164, %r662, 132, %r464;
	add.s32 	%r466, %r164, %r465;
	ld.shared.u32 	%r165, [%r466];
	@%p47 bra 	$L__BB718_85;
	setp.eq.s32 	%p64, %r255, 0;
	mov.b32 	%r664, 0;
	@%p64 bra 	$L__BB718_55;
	shfl.sync.idx.b32	%r517|%p65, %r165, %r39, 31, -1;
	mul.lo.s32 	%r664, %r517, %r646;
$L__BB718_55:
	setp.lt.s32 	%p66, %r255, 2;
	@%p66 bra 	$L__BB718_57;
	shfl.sync.idx.b32	%r518|%p67, %r165, %r40, 31, -1;
	mad.lo.s32 	%r664, %r518, %r647, %r664;
$L__BB718_57:
	setp.lt.s32 	%p68, %r255, 3;
	@%p68 bra 	$L__BB718_59;
	shfl.sync.idx.b32	%r519|%p69, %r165, %r41, 31, -1;
	mad.lo.s32 	%r664, %r519, %r648, %r664;
$L__BB718_59:
	setp.lt.s32 	%p70, %r255, 4;
	@%p70 bra 	$L__BB718_61;
	shfl.sync.idx.b32	%r520|%p71, %r165, %r42, 31, -1;
	mad.lo.s32 	%r664, %r520, %r649, %r664;
$L__BB718_61:
	setp.lt.s32 	%p72, %r255, 5;
	@%p72 bra 	$L__BB718_63;
	shfl.sync.idx.b32	%r521|%p73, %r165, %r43, 31, -1;
	mad.lo.s32 	%r664, %r521, %r650, %r664;
$L__BB718_63:
	setp.lt.s32 	%p74, %r255, 6;
	@%p74 bra 	$L__BB718_65;
	shfl.sync.idx.b32	%r522|%p75, %r165, %r44, 31, -1;
	mad.lo.s32 	%r664, %r522, %r651, %r664;
$L__BB718_65:
	setp.lt.s32 	%p76, %r255, 7;
	@%p76 bra 	$L__BB718_67;
	shfl.sync.idx.b32	%r523|%p77, %r165, %r45, 31, -1;
	mad.lo.s32 	%r664, %r523, %r652, %r664;
$L__BB718_67:
	setp.lt.s32 	%p78, %r255, 8;
	@%p78 bra 	$L__BB718_69;
	shfl.sync.idx.b32	%r524|%p79, %r165, %r46, 31, -1;
	mad.lo.s32 	%r664, %r524, %r653, %r664;
$L__BB718_69:
	setp.lt.s32 	%p80, %r255, 9;
	@%p80 bra 	$L__BB718_71;
	shfl.sync.idx.b32	%r525|%p81, %r165, %r47, 31, -1;
	mad.lo.s32 	%r664, %r525, %r654, %r664;
$L__BB718_71:
	setp.lt.s32 	%p82, %r255, 10;
	@%p82 bra 	$L__BB718_73;
	shfl.sync.idx.b32	%r526|%p83, %r165, %r48, 31, -1;
	mad.lo.s32 	%r664, %r526, %r655, %r664;
$L__BB718_73:
	setp.lt.s32 	%p84, %r255, 11;
	@%p84 bra 	$L__BB718_75;
	shfl.sync.idx.b32	%r527|%p85, %r165, %r49, 31, -1;
	mad.lo.s32 	%r664, %r527, %r656, %r664;
$L__BB718_75:
	setp.lt.s32 	%p86, %r255, 12;
	@%p86 bra 	$L__BB718_77;
	shfl.sync.idx.b32	%r528|%p87, %r165, %r50, 31, -1;
	mad.lo.s32 	%r664, %r528, %r657, %r664;
$L__BB718_77:
	setp.lt.s32 	%p88, %r255, 13;
	@%p88 bra 	$L__BB718_79;
	shfl.sync.idx.b32	%r529|%p89, %r165, %r51, 31, -1;
	mad.lo.s32 	%r664, %r529, %r658, %r664;
$L__BB718_79:
	setp.lt.s32 	%p90, %r255, 14;
	@%p90 bra 	$L__BB718_81;
	shfl.sync.idx.b32	%r530|%p91, %r165, %r52, 31, -1;
	mad.lo.s32 	%r664, %r530, %r659, %r664;
$L__BB718_81:
	setp.lt.s32 	%p92, %r255, 15;
	@%p92 bra 	$L__BB718_83;
	shfl.sync.idx.b32	%r531|%p93, %r165, %r53, 31, -1;
	mad.lo.s32 	%r664, %r531, %r660, %r664;
$L__BB718_83:
	setp.lt.s32 	%p94, %r255, 16;
	@%p94 bra 	$L__BB718_117;
	shfl.sync.idx.b32	%r532|%p95, %r165, %r54, 31, -1;
	mad.lo.s32 	%r664, %r532, %r661, %r664;
	bra.uni 	$L__BB718_117;
$L__BB718_85:
	mov.b32 	%r664, 0;
	@%p30 bra 	$L__BB718_87;
	shl.b32 	%r468, %r23, 2;
	add.s32 	%r469, %r164, %r468;
	ld.shared.u32 	%r470, [%r469];
	mul.lo.s32 	%r664, %r470, %r646;
$L__BB718_87:
	@%p31 bra 	$L__BB718_89;
	shl.b32 	%r471, %r24, 2;
	add.s32 	%r472, %r164, %r471;
	ld.shared.u32 	%r473, [%r472];
	mad.lo.s32 	%r664, %r473, %r647, %r664;
$L__BB718_89:
	@%p32 bra 	$L__BB718_91;
	shl.b32 	%r474, %r25, 2;
	add.s32 	%r475, %r164, %r474;
	ld.shared.u32 	%r476, [%r475];
	mad.lo.s32 	%r664, %r476, %r648, %r664;
$L__BB718_91:
	setp.lt.s32 	%p51, %r255, 4;
	@%p51 bra 	$L__BB718_93;
	shl.b32 	%r477, %r26, 2;
	add.s32 	%r478, %r164, %r477;
	ld.shared.u32 	%r479, [%r478];
	mad.lo.s32 	%r664, %r479, %r649, %r664;
$L__BB718_93:
	setp.lt.s32 	%p52, %r255, 5;
	@%p52 bra 	$L__BB718_95;
	shl.b32 	%r480, %r27, 2;
	add.s32 	%r481, %r164, %r480;
	ld.shared.u32 	%r482, [%r481];
	mad.lo.s32 	%r664, %r482, %r650, %r664;
$L__BB718_95:
	setp.lt.s32 	%p53, %r255, 6;
	@%p53 bra 	$L__BB718_97;
	shl.b32 	%r483, %r28, 2;
	add.s32 	%r484, %r164, %r483;
	ld.shared.u32 	%r485, [%r484];
	mad.lo.s32 	%r664, %r485, %r651, %r664;
$L__BB718_97:
	setp.lt.s32 	%p54, %r255, 7;
	@%p54 bra 	$L__BB718_99;
	shl.b32 	%r486, %r29, 2;
	add.s32 	%r487, %r164, %r486;
	ld.shared.u32 	%r488, [%r487];
	mad.lo.s32 	%r664, %r488, %r652, %r664;
$L__BB718_99:
	setp.lt.s32 	%p55, %r255, 8;
	@%p55 bra 	$L__BB718_101;
	shl.b32 	%r489, %r30, 2;
	add.s32 	%r490, %r164, %r489;
	ld.shared.u32 	%r491, [%r490];
	mad.lo.s32 	%r664, %r491, %r653, %r664;
$L__BB718_101:
	setp.lt.s32 	%p56, %r255, 9;
	@%p56 bra 	$L__BB718_103;
	shl.b32 	%r492, %r31, 2;
	add.s32 	%r493, %r164, %r492;
	ld.shared.u32 	%r494, [%r493];
	mad.lo.s32 	%r664, %r494, %r654, %r664;
$L__BB718_103:
	setp.lt.s32 	%p57, %r255, 10;
	@%p57 bra 	$L__BB718_105;
	shl.b32 	%r495, %r32, 2;
	add.s32 	%r496, %r164, %r495;
	ld.shared.u32 	%r497, [%r496];
	mad.lo.s32 	%r664, %r497, %r655, %r664;
$L__BB718_105:
	setp.lt.s32 	%p58, %r255, 11;
	@%p58 bra 	$L__BB718_107;
	shl.b32 	%r498, %r33, 2;
	add.s32 	%r499, %r164, %r498;
	ld.shared.u32 	%r500, [%r499];
	mad.lo.s32 	%r664, %r500, %r656, %r664;
$L__BB718_107:
	setp.lt.s32 	%p59, %r255, 12;
	@%p59 bra 	$L__BB718_109;
	shl.b32 	%r501, %r34, 2;
	add.s32 	%r502, %r164, %r501;
	ld.shared.u32 	%r503, [%r502];
	mad.lo.s32 	%r664, %r503, %r657, %r664;
$L__BB718_109:
	setp.lt.s32 	%p60, %r255, 13;
	@%p60 bra 	$L__BB718_111;
	shl.b32 	%r504, %r35, 2;
	add.s32 	%r505, %r164, %r504;
	ld.shared.u32 	%r506, [%r505];
	mad.lo.s32 	%r664, %r506, %r658, %r664;
$L__BB718_111:
	setp.lt.s32 	%p61, %r255, 14;
	@%p61 bra 	$L__BB718_113;
	shl.b32 	%r507, %r36, 2;
	add.s32 	%r508, %r164, %r507;
	ld.shared.u32 	%r509, [%r508];
	mad.lo.s32 	%r664, %r509, %r659, %r664;
$L__BB718_113:
	setp.lt.s32 	%p62, %r255, 15;
	@%p62 bra 	$L__BB718_115;
	shl.b32 	%r510, %r37, 2;
	add.s32 	%r511, %r164, %r510;
	ld.shared.u32 	%r512, [%r511];
	mad.lo.s32 	%r664, %r512, %r660, %r664;
$L__BB718_115:
	setp.lt.s32 	%p63, %r255, 16;
	@%p63 bra 	$L__BB718_117;
	shl.b32 	%r513, %r38, 2;
	add.s32 	%r514, %r164, %r513;
	ld.shared.u32 	%r515, [%r514];
	mad.lo.s32 	%r664, %r515, %r661, %r664;
$L__BB718_117:
	setp.ne.s32 	%p96, %r8, 0;
	add.s32 	%r533, %r662, %r627;
	mad.lo.s32 	%r229, %r533, %r2, %r129;
	shfl.sync.down.b32	%r534|%p97, %r664, 1, 7711, -1;
	add.s32 	%r230, %r534, %r664;
	@%p96 bra 	$L__BB718_119;
	shl.b32 	%r535, %r229, 2;
	mov.u32 	%r536, _ZZ9cuda_gemmIiLi128ELi4ELi1ELi2048ELi32ELi32ELi64ELi1ELi0EEviiiPT_S1_S1_iiiE3Csh;
	add.s32 	%r537, %r536, %r535;
	ld.shared.u32 	%r538, [%r537];
	add.s32 	%r539, %r538, %r230;
	st.shared.u32 	[%r537], %r539;
$L__BB718_119:
	add.s32 	%r662, %r662, %r60;
	setp.lt.s32 	%p98, %r662, %r15;
	@%p98 bra 	$L__BB718_52;
$L__BB718_120:
	add.s32 	%r645, %r645, %r3;
	setp.lt.s32 	%p99, %r645, %r2;
	@%p99 bra 	$L__BB718_18;
$L__BB718_121:
	mov.b32 	%r627, 16;
	mov.pred 	%p106, 0;
	@%p1 bra 	$L__BB718_14;
	bar.sync 	0;
	mov.u32 	%r710, %r9;
	@%p23 bra 	$L__BB718_126;
	setp.eq.s16 	%p102, %rs2, 3;
	add.s32 	%r541, %r86, %r9;
	mul.wide.s32 	%rd23, %r541, 4;
	add.s64 	%rd24, %rd2, %rd23;
	ld.shared.v4.u32 	{%r542, %r543, %r544, %r545}, [%r55];
	st.global.v4.u32 	[%rd24], {%r542, %r543, %r544, %r545};
	mov.u32 	%r710, %r20;
	@%p102 bra 	$L__BB718_126;
	setp.eq.s16 	%p103, %rs2, 0;
	add.s32 	%r546, %r86, %r20;
	mul.wide.s32 	%rd25, %r546, 4;
	add.s64 	%rd26, %rd2, %rd25;
	ld.shared.v4.u32 	{%r547, %r548, %r549, %r550}, [%r56];
	st.global.v4.u32 	[%rd26], {%r547, %r548, %r549, %r550};
	mov.u32 	%r710, %r22;
	@%p103 bra 	$L__BB718_126;
	add.s32 	%r710, %r22, %r10;
	add.s32 	%r551, %r86, %r22;
	mul.wide.s32 	%rd27, %r551, 4;
	add.s64 	%rd28, %rd2, %rd27;
	shl.b32 	%r552, %r10, 2;
	add.s32 	%r553, %r56, %r552;
	ld.shared.v4.u32 	{%r554, %r555, %r556, %r557}, [%r553];
	st.global.v4.u32 	[%rd28], {%r554, %r555, %r556, %r557};
$L__BB718_126:
	add.s32 	%r558, %r86, %r710;
	mul.wide.s32 	%rd29, %r558, 4;
	add.s64 	%rd30, %rd2, %rd29;
	shl.b32 	%r559, %r710, 2;
	mov.u32 	%r560, _ZZ9cuda_gemmIiLi128ELi4ELi1ELi2048ELi32ELi32ELi64ELi1ELi0EEviiiPT_S1_S1_iiiE3Csh;
	add.s32 	%r561, %r560, %r559;
	ld.shared.v4.u32 	{%r562, %r563, %r564, %r565}, [%r561];
	st.global.v4.u32 	[%rd30], {%r562, %r563, %r564, %r565};
	add.s32 	%r566, %r710, %r10;
	add.s32 	%r567, %r86, %r566;
	mul.wide.s32 	%rd31, %r567, 4;
	add.s64 	%rd32, %rd2, %rd31;
	shl.b32 	%r568, %r10, 2;
	add.s32 	%r569, %r561, %r568;
	ld.shared.v4.u32 	{%r570, %r571, %r572, %r573}, [%r569];
	st.global.v4.u32 	[%rd32], {%r570, %r571, %r572, %r573};
	add.s32 	%r574, %r566, %r10;
	add.s32 	%r575, %r86, %r574;
	mul.wide.s32 	%rd33, %r575, 4;
	add.s64 	%rd34, %rd2, %rd33;
	add.s32 	%r576, %r569, %r568;
	ld.shared.v4.u32 	{%r577, %r578, %r579, %r580}, [%r576];
	st.global.v4.u32 	[%rd34], {%r577, %r578, %r579, %r580};
	add.s32 	%r581, %r574, %r10;
	add.s32 	%r582, %r86, %r581;
	mul.wide.s32 	%rd35, %r582, 4;
	add.s64 	%rd36, %rd2, %rd35;
	add.s32 	%r583, %r576, %r568;
	ld.shared.v4.u32 	{%r584, %r585, %r586, %r587}, [%r583];
	st.global.v4.u32 	[%rd36], {%r584, %r585, %r586, %r587};
	add.s32 	%r710, %r581, %r10;
	setp.lt.u32 	%p104, %r710, 2048;
	@%p104 bra 	$L__BB718_126;
	add.s32 	%r605, %r605, %r7;
	shl.b32 	%r588, %r7, 2;
	setp.lt.u32 	%p105, %r605, %r588;
	@%p105 bra 	$L__BB718_2;
$L__BB718_128:
	ret;

}
	// .globl	_Z9cuda_gemmIiLi128ELi4ELi1ELi2048ELi32ELi32ELi64ELi1ELi1EEviiiPT_S1_S1_iii
.visible .entry _Z9cuda_gemmIiLi128ELi4ELi1ELi2048ELi32ELi32ELi64ELi1ELi1EEviiiPT_S1_S1_iii(
	.param .u32 _Z9cuda_gemmIiLi128ELi4ELi1ELi2048ELi32ELi32ELi64ELi1ELi1EEviiiPT_S1_S1_iii_param_0,
	.param .u32 _Z9cuda_gemmIiLi128ELi4ELi1ELi2048ELi32ELi32ELi64ELi1ELi1EEviiiPT_S1_S1_iii_param_1,
	.param .u32 _Z9cuda_gemmIiLi128ELi4ELi1ELi2048ELi32ELi32ELi64ELi1ELi1EEviiiPT_S1_S1_iii_param_2,
	.param .u64 .ptr .align 1 _Z9cuda_gemmIiLi128ELi4ELi1ELi2048ELi32ELi32ELi64ELi1ELi1EEviiiPT_S1_S1_iii_param_3,
	.param .u64 .ptr .align 1 _Z9cuda_gemmIiLi128ELi4ELi1ELi2048ELi32ELi32ELi64ELi1ELi1EEviiiPT_S1_S1_iii_param_4,
	.param .u64 .ptr .align 1 _Z9cuda_gemmIiLi128ELi4ELi1ELi2048ELi32ELi32ELi64ELi1ELi1EEviiiPT_S1_S1_iii_param_5,
	.param .u32 _Z9cuda_gemmIiLi128ELi4ELi1ELi2048ELi32ELi32ELi64ELi1ELi1EEviiiPT_S1_S1_iii_param_6,
	.param .u32 _Z9cuda_gemmIiLi128ELi4ELi1ELi2048ELi32ELi32ELi64ELi1ELi1EEviiiPT_S1_S1_iii_param_7,
	.param .u32 _Z9cuda_gemmIiLi128ELi4ELi1ELi2048ELi32ELi32ELi64ELi1ELi1EEviiiPT_S1_S1_iii_param_8
)
.maxntid 128
{
	.reg .pred 	%p<39>;
	.reg .b16 	%rs<10>;
	.reg .b32 	%r<355>;
	.reg .b64 	%rd<37>;
	// demoted variable
	.shared .align 128 .b8 _ZZ9cuda_gemmIiLi128ELi4ELi1ELi2048ELi32ELi32ELi64ELi1ELi1EEviiiPT_S1_S1_iiiE11kron_fac_sh[2112];
	// demoted variable
	.shared .align 128 .b8 _ZZ9cuda_gemmIiLi128ELi4ELi1ELi2048ELi32ELi32ELi64ELi1ELi1EEviiiPT_S1_S1_iiiE3Ash[8192];
	// demoted variable
	.shared .align 128 .b8 _ZZ9cuda_gemmIiLi128ELi4ELi1ELi2048ELi32ELi32ELi64ELi1ELi1EEviiiPT_S1_S1_iiiE3Csh[8192];
	ld.param.u64 	%rd5, [_Z9cuda_gemmIiLi128ELi4ELi1ELi2048ELi32ELi32ELi64ELi1ELi1EEviiiPT_S1_S1_iii_param_3];
	ld.param.u64 	%rd4, [_Z9cuda_gemmIiLi128ELi4ELi1ELi2048ELi32ELi32ELi64ELi1ELi1EEviiiPT_S1_S1_iii_param_4];
	ld.param.u64 	%rd6, [_Z9cuda_gemmIiLi128ELi4ELi1ELi2048ELi32ELi32ELi64ELi1ELi1EEviiiPT_S1_S1_iii_param_5];
	cvta.to.global.u64 	%rd1, %rd5;
	cvta.to.global.u64 	%rd2, %rd6;
	mov.u32 	%r1, %tid.x;
	shr.u32 	%r2, %r1, 1;
	mov.u32 	%r344, %ctaid.y;
	mov.u32 	%r4, %nctaid.y;
	shl.b32 	%r95, %r4, 2;
	setp.ge.u32 	%p2, %r344, %r95;
	@%p2 bra 	$L__BB719_27;
	and.b32  	%r5, %r1, 1;
	mov.u32 	%r96, %ctaid.z;
	mov.u32 	%r97, %ntid.x;
	shl.b32 	%r6, %r1, 2;
	shl.b32 	%r7, %r97, 2;
	and.b32  	%r98, %r1, 15;
	shl.b32 	%r99, %r96, 10;
	or.b32  	%r8, %r99, %r98;
	mov.u32 	%r100, _ZZ9cuda_gemmIiLi128ELi4ELi1ELi2048ELi32ELi32ELi64ELi1ELi1EEviiiPT_S1_S1_iiiE11kron_fac_sh;
	mad.lo.s32 	%r9, %r98, 132, %r100;
	shr.u32 	%r10, %r97, 4;
	shl.b32 	%r101, %r1, 4;
	and.b32  	%r102, %r101, 16;
	shl.b32 	%r103, %r2, 5;
	or.b32  	%r104, %r103, %r102;
	and.b32  	%r105, %r6, 124;
	add.s32 	%r11, %r100, %r105;
	add.s32 	%r12, %r1, %r97;
	cvt.u16.u32 	%rs3, %r12;
	xor.b16  	%rs4, %rs3, 2047;
	cvt.u16.u32 	%rs5, %r97;
	div.u16 	%rs6, %rs4, %rs5;
	xor.b32  	%r106, %r6, 2047;
	sub.s32 	%r107, %r106, %r7;
	cvt.u16.u32 	%rs7, %r107;
	cvt.u16.u32 	%rs8, %r7;
	div.u16 	%rs9, %rs7, %rs8;
	and.b16  	%rs1, %rs6, 3;
	mov.u32 	%r108, _ZZ9cuda_gemmIiLi128ELi4ELi1ELi2048ELi32ELi32ELi64ELi1ELi1EEviiiPT_S1_S1_iiiE3Csh;
	add.s32 	%r13, %r108, %r6;
	add.s32 	%r14, %r13, %r7;
	add.s32 	%r15, %r12, %r97;
	and.b16  	%rs2, %rs9, 3;
	mov.u32 	%r109, _ZZ9cuda_gemmIiLi128ELi4ELi1ELi2048ELi32ELi32ELi64ELi1ELi1EEviiiPT_S1_S1_iiiE3Ash;
	add.s32 	%r16, %r109, %r101;
	add.s32 	%r17, %r6, %r7;
	shl.b32 	%r110, %r97, 4;
	add.s32 	%r18, %r16, %r110;
	add.s32 	%r19, %r17, %r7;
	and.b32  	%r111, %r2, 15;
	add.s32 	%r112, %r2, 1;
	and.b32  	%r113, %r112, 15;
	add.s32 	%r114, %r2, 2;
	and.b32  	%r115, %r114, 15;
	add.s32 	%r116, %r2, 3;
	and.b32  	%r117, %r116, 15;
	or.b32  	%r118, %r104, %r117;
	shl.b32 	%r119, %r118, 2;
	add.s32 	%r20, %r109, %r119;
	add.s32 	%r120, %r2, 4;
	and.b32  	%r121, %r120, 15;
	or.b32  	%r122, %r104, %r121;
	shl.b32 	%r123, %r122, 2;
	add.s32 	%r21, %r109, %r123;
	add.s32 	%r124, %r2, 5;
	and.b32  	%r125, %r124, 15;
	or.b32  	%r126, %r104, %r125;
	shl.b32 	%r127, %r126, 2;
	add.s32 	%r22, %r109, %r127;
	add.s32 	%r128, %r2, 6;
	and.b32  	%r129, %r128, 15;
	or.b32  	%r130, %r104, %r129;
	shl.b32 	%r131, %r130, 2;
	add.s32 	%r23, %r109, %r131;
	add.s32 	%r132, %r2, 7;
	and.b32  	%r133, %r132, 15;
	or.b32  	%r134, %r104, %r133;
	shl.b32 	%r135, %r134, 2;
	add.s32 	%r24, %r109, %r135;
	xor.b32  	%r136, %r111, 8;
	or.b32  	%r137, %r104, %r136;
	shl.b32 	%r138, %r137, 2;
	add.s32 	%r25, %r109, %r138;
	add.s32 	%r139, %r2, 9;
	and.b32  	%r140, %r139, 15;
	or.b32  	%r141, %r104, %r140;
	shl.b32 	%r142, %r141, 2;
	add.s32 	%r26, %r109, %r142;
	add.s32 	%r143, %r2, 10;
	and.b32  	%r144, %r143, 15;
	or.b32  	%r145, %r104, %r144;
	shl.b32 	%r146, %r145, 2;
	add.s32 	%r27, %r109, %r146;
	add.s32 	%r147, %r2, 11;
	and.b32  	%r148, %r147, 15;
	or.b32  	%r149, %r104, %r148;
	shl.b32 	%r150, %r149, 2;
	add.s32 	%r28, %r109, %r150;
	add.s32 	%r151, %r2, 12;
	and.b32  	%r152, %r151, 15;
	or.b32  	%r153, %r104, %r152;
	shl.b32 	%r154, %r153, 2;
	add.s32 	%r29, %r109, %r154;
	add.s32 	%r155, %r2, 13;
	and.b32  	%r156, %r155, 15;
	or.b32  	%r157, %r104, %r156;
	shl.b32 	%r158, %r157, 2;
	add.s32 	%r30, %r109, %r158;
	add.s32 	%r159, %r2, 14;
	and.b32  	%r160, %r159, 15;
	or.b32  	%r161, %r104, %r160;
	shl.b32 	%r162, %r161, 2;
	add.s32 	%r31, %r109, %r162;
	add.s32 	%r163, %r2, -1;
	and.b32  	%r164, %r163, 15;
	or.b32  	%r165, %r104, %r164;
	shl.b32 	%r166, %r165, 2;
	add.s32 	%r32, %r109, %r166;
	or.b32  	%r33, %r102, %r111;
	or.b32  	%r34, %r102, %r113;
	or.b32  	%r35, %r102, %r115;
	or.b32  	%r36, %r102, %r117;
	or.b32  	%r37, %r102, %r121;
	or.b32  	%r38, %r102, %r125;
	or.b32  	%r39, %r102, %r129;
	or.b32  	%r40, %r102, %r133;
	or.b32  	%r41, %r102, %r136;
	or.b32  	%r42, %r102, %r140;
	or.b32  	%r43, %r102, %r144;
	or.b32  	%r44, %r102, %r148;
	or.b32  	%r45, %r102, %r152;
	or.b32  	%r46, %r102, %r156;
	or.b32  	%r47, %r102, %r160;
	or.b32  	%r48, %r102, %r164;
	mad.lo.s32 	%r49, %r1, 12, %r13;
	add.s32 	%r50, %r49, %r110;
	cvta.to.global.u64 	%rd3, %rd4;
$L__BB719_2:
	setp.eq.s16 	%p3, %rs1, 2;
	mov.u32 	%r345, %r1;
	@%p3 bra 	$L__BB719_6;
	setp.eq.s16 	%p4, %rs1, 3;
	mov.b32 	%r167, 0;
	st.shared.u32 	[%r13], %r167;
	mov.u32 	%r345, %r12;
	@%p4 bra 	$L__BB719_6;
	setp.eq.s16 	%p5, %rs1, 0;
	mov.b32 	%r168, 0;
	st.shared.u32 	[%r14], %r168;
	mov.u32 	%r345, %r15;
	@%p5 bra 	$L__BB719_6;
	mov.u32 	%r169, %ntid.x;
	add.s32 	%r345, %r15, %r169;
	add.s32 	%r170, %r14, %r7;
	mov.b32 	%r171, 0;
	st.shared.u32 	[%r170], %r171;
$L__BB719_6:
	shl.b32 	%r172, %r345, 2;
	mov.u32 	%r173, _ZZ9cuda_gemmIiLi128ELi4ELi1ELi2048ELi32ELi32ELi64ELi1ELi1EEviiiPT_S1_S1_iiiE3Csh;
	add.s32 	%r346, %r173, %r172;
$L__BB719_7:
	mov.b32 	%r174, 0;
	st.shared.u32 	[%r346], %r174;
	add.s32 	%r175, %r346, %r7;
	st.shared.u32 	[%r175], %r174;
	mov.u32 	%r176, %ntid.x;
	shl.b32 	%r177, %r176, 3;
	add.s32 	%r178, %r346, %r177;
	st.shared.u32 	[%r178], %r174;
	mad.lo.s32 	%r179, %r176, 12, %r346;
	st.shared.u32 	[%r179], %r174;
	add.s32 	%r345, %r345, %r7;
	shl.b32 	%r180, %r176, 4;
	add.s32 	%r346, %r346, %r180;
	setp.lt.u32 	%p6, %r345, 2048;
	@%p6 bra 	$L__BB719_7;
	setp.eq.s16 	%p7, %rs2, 2;
	shl.b32 	%r59, %r344, 11;
	mov.u32 	%r348, %r6;
	@%p7 bra 	$L__BB719_12;
	setp.eq.s16 	%p8, %rs2, 3;
	add.s32 	%r181, %r59, %r6;
	mul.wide.s32 	%rd7, %r181, 4;
	add.s64 	%rd8, %rd1, %rd7;
	ld.global.v4.u32 	{%r182, %r183, %r184, %r185}, [%rd8];
	st.shared.v4.u32 	[%r16], {%r182, %r183, %r184, %r185};
	mov.u32 	%r348, %r17;
	@%p8 bra 	$L__BB719_12;
	setp.eq.s16 	%p9, %rs2, 0;
	add.s32 	%r186, %r59, %r17;
	mul.wide.s32 	%rd9, %r186, 4;
	add.s64 	%rd10, %rd1, %rd9;
	ld.global.v4.u32 	{%r187, %r188, %r189, %r190}, [%rd10];
	st.shared.v4.u32 	[%r18], {%r187, %r188, %r189, %r190};
	mov.u32 	%r348, %r19;
	@%p9 bra 	$L__BB719_12;
	add.s32 	%r348, %r19, %r7;
	add.s32 	%r191, %r59, %r19;
	mul.wide.s32 	%rd11, %r191, 4;
	add.s64 	%rd12, %rd1, %rd11;
	ld.global.v4.u32 	{%r192, %r193, %r194, %r195}, [%rd12];
	shl.b32 	%r196, %r7, 2;
	add.s32 	%r197, %r18, %r196;
	st.shared.v4.u32 	[%r197], {%r192, %r193, %r194, %r195};
$L__BB719_12:
	add.s32 	%r198, %r59, %r348;
	mul.wide.s32 	%rd13, %r198, 4;
	add.s64 	%rd14, %rd1, %rd13;
	ld.global.v4.u32 	{%r199, %r200, %r201, %r202}, [%rd14];
	shl.b32 	%r203, %r348, 2;
	mov.u32 	%r204, _ZZ9cuda_gemmIiLi128ELi4ELi1ELi2048ELi32ELi32ELi64ELi1ELi1EEviiiPT_S1_S1_iiiE3Ash;
	add.s32 	%r205, %r204, %r203;
	st.shared.v4.u32 	[%r205], {%r199, %r200, %r201, %r202};
	add.s32 	%r206, %r348, %r7;
	add.s32 	%r207, %r59, %r206;
	mul.wide.s32 	%rd15, %r207, 4;
	add.s64 	%rd16, %rd1, %rd15;
	ld.global.v4.u32 	{%r208, %r209, %r210, %r211}, [%rd16];
	shl.b32 	%r212, %r7, 2;
	add.s32 	%r213, %r205, %r212;
	st.shared.v4.u32 	[%r213], {%r208, %r209, %r210, %r211};
	add.s32 	%r214, %r206, %r7;
	add.s32 	%r215, %r59, %r214;
	mul.wide.s32 	%rd17, %r215, 4;
	add.s64 	%rd18, %rd1, %rd17;
	ld.global.v4.u32 	{%r216, %r217, %r218, %r219}, [%rd18];
	add.s32 	%r220, %r213, %r212;
	st.shared.v4.u32 	[%r220], {%r216, %r217, %r218, %r219};
	add.s32 	%r221, %r214, %r7;
	add.s32 	%r222, %r59, %r221;
	mul.wide.s32 	%rd19, %r222, 4;
	add.s64 	%rd20, %rd1, %rd19;
	ld.global.v4.u32 	{%r223, %r224, %r225, %r226}, [%rd20];
	add.s32 	%r227, %r220, %r212;
	st.shared.v4.u32 	[%r227], {%r223, %r224, %r225, %r226};
	add.s32 	%r348, %r221, %r7;
	setp.lt.u32 	%p10, %r348, 2048;
	@%p10 bra 	$L__BB719_12;
	mov.b32 	%r350, 0;
	mov.pred 	%p38, -1;
$L__BB719_14:
	mov.pred 	%p1, %p38;
	shr.u32 	%r351, %r1, 4;
	add.s32 	%r66, %r8, %r350;
$L__BB719_15:
	shl.b32 	%r229, %r351, 5;
	add.s32 	%r230, %r66, %r229;
	mul.wide.u32 	%rd21, %r230, 4;
	add.s64 	%rd22, %rd3, %rd21;
	ld.global.u32 	%r231, [%rd22];
	shl.b32 	%r232, %r351, 2;
	add.s32 	%r233, %r9, %r232;
	st.shared.u32 	[%r233], %r231;
	add.s32 	%r351, %r351, %r10;
	setp.lt.u32 	%p12, %r351, 32;
	@%p12 bra 	$L__BB719_15;
	bar.sync 	0;
	shl.b32 	%r235, %r2, 5;
	shl.b32 	%r236, %r5, 4;
	or.b32  	%r237, %r235, %r236;
	and.b32  	%r238, %r2, 15;
	or.b32  	%r239, %r237, %r238;
	shl.b32 	%r240, %r239, 2;
	mov.u32 	%r241, _ZZ9cuda_gemmIiLi128ELi4ELi1ELi2048ELi32ELi32ELi64ELi1ELi1EEviiiPT_S1_S1_iiiE3Ash;
	add.s32 	%r242, %r241, %r240;
	ld.shared.u32 	%r69, [%r242];
	add.s32 	%r243, %r2, 1;
	and.b32  	%r244, %r243, 15;
	or.b32  	%r245, %r237, %r244;
	shl.b32 	%r246, %r245, 2;
	add.s32 	%r247, %r241, %r246;
	ld.shared.u32 	%r70, [%r247];
	add.s32 	%r248, %r2, 2;
	and.b32  	%r249, %r248, 15;
	or.b32  	%r250, %r237, %r249;
	shl.b32 	%r251, %r250, 2;
	add.s32 	%r252, %r241, %r251;
	ld.shared.u32 	%r71, [%r252];
	ld.shared.u32 	%r72, [%r20];
	ld.shared.u32 	%r73, [%r21];
	ld.shared.u32 	%r74, [%r22];
	ld.shared.u32 	%r75, [%r23];
	ld.shared.u32 	%r76, [%r24];
	ld.shared.u32 	%r77, [%r25];
	ld.shared.u32 	%r78, [%r26];
	ld.shared.u32 	%r79, [%r27];
	ld.shared.u32 	%r80, [%r28];
	ld.shared.u32 	%r81, [%r29];
	ld.shared.u32 	%r82, [%r30];
	ld.shared.u32 	%r83, [%r31];
	ld.shared.u32 	%r84, [%r32];
	mov.b32 	%r352, 0;
$L__BB719_17:
	setp.ne.s32 	%p13, %r5, 0;
	mad.lo.s32 	%r253, %r352, 132, %r11;
	ld.shared.u32 	%r254, [%r253];
	shfl.sync.idx.b32	%r255|%p14, %r254, %r33, 31, -1;
	mul.lo.s32 	%r256, %r255, %r69;
	shfl.sync.idx.b32	%r257|%p15, %r254, %r34, 31, -1;
	mad.lo.s32 	%r258, %r257, %r70, %r256;
	shfl.sync.idx.b32	%r259|%p16, %r254, %r35, 31, -1;
	mad.lo.s32 	%r260, %r259, %r71, %r258;
	shfl.sync.idx.b32	%r261|%p17, %r254, %r36, 31, -1;
	mad.lo.s32 	%r262, %r261, %r72, %r260;
	shfl.sync.idx.b32	%r263|%p18, %r254, %r37, 31, -1;
	mad.lo.s32 	%r264, %r263, %r73, %r262;
	shfl.sync.idx.b32	%r265|%p19, %r254, %r38, 31, -1;
	mad.lo.s32 	%r266, %r265, %r74, %r264;
	shfl.sync.idx.b32	%r267|%p20, %r254, %r39, 31, -1;
	mad.lo.s32 	%r268, %r267, %r75, %r266;
	shfl.sync.idx.b32	%r269|%p21, %r254, %r40, 31, -1;
	mad.lo.s32 	%r270, %r269, %r76, %r268;
	shfl.sync.idx.b32	%r271|%p22, %r254, %r41, 31, -1;
	mad.lo.s32 	%r272, %r271, %r77, %r270;
	shfl.sync.idx.b32	%r273|%p23, %r254, %r42, 31, -1;
	mad.lo.s32 	%r274, %r273, %r78, %r272;
	shfl.sync.idx.b32	%r275|%p24, %r254, %r43, 31, -1;
	mad.lo.s32 	%r276, %r275, %r79, %r274;
	shfl.sync.idx.b32	%r277|%p25, %r254, %r44, 31, -1;
	mad.lo.s32 	%r278, %r277, %r80, %r276;
	shfl.sync.idx.b32	%r279|%p26, %r254, %r45, 31, -1;
	mad.lo.s32 	%r280, %r279, %r81, %r278;
	shfl.sync.idx.b32	%r281|%p27, %r254, %r46, 31, -1;
	mad.lo.s32 	%r282, %r281, %r82, %r280;
	shfl.sync.idx.b32	%r283|%p28, %r254, %r47, 31, -1;
	mad.lo.s32 	%r284, %r283, %r83, %r282;
	shfl.sync.idx.b32	%r285|%p29, %r254, %r48, 31, -1;
	mad.lo.s32 	%r286, %r285, %r84, %r284;
	add.s32 	%r287, %r352, %r350;
	shl.b32 	%r288, %r287, 6;
	or.b32  	%r86, %r288, %r2;
	shfl.sync.down.b32	%r289|%p30, %r286, 1, 7711, -1;
	add.s32 	%r87, %r289, %r286;
	@%p13 bra 	$L__BB719_19;
	shl.b32 	%r290, %r86, 2;
	mov.u32 	%r291, _ZZ9cuda_gemmIiLi128ELi4ELi1ELi2048ELi32ELi32ELi64ELi1ELi1EEviiiPT_S1_S1_iiiE3Csh;
	add.s32 	%r292, %r291, %r290;
	ld.shared.u32 	%r293, [%r292];
	add.s32 	%r294, %r293, %r87;
	st.shared.u32 	[%r292], %r294;
$L__BB719_19:
	add.s32 	%r352, %r352, 1;
	setp.ne.s32 	%p31, %r352, 16;
	@%p31 bra 	$L__BB719_17;
	mov.b32 	%r350, 16;
	mov.pred 	%p38, 0;
	@%p1 bra 	$L__BB719_14;
	shl.b32 	%r89, %r344, 11;
	setp.eq.s16 	%p33, %rs2, 2;
	bar.sync 	0;
	mov.u32 	%r353, %r6;
	@%p33 bra 	$L__BB719_25;
	setp.eq.s16 	%p34, %rs2, 3;
	add.s32 	%r296, %r89, %r6;
	mul.wide.s32 	%rd23, %r296, 4;
	add.s64 	%rd24, %rd2, %rd23;
	ld.shared.v4.u32 	{%r297, %r298, %r299, %r300}, [%r49];
	st.global.v4.u32 	[%rd24], {%r297, %r298, %r299, %r300};
	mov.u32 	%r353, %r17;
	@%p34 bra 	$L__BB719_25;
	setp.eq.s16 	%p35, %rs2, 0;
	add.s32 	%r301, %r89, %r17;
	mul.wide.s32 	%rd25, %r301, 4;
	add.s64 	%rd26, %rd2, %rd25;
	ld.shared.v4.u32 	{%r302, %r303, %r304, %r305}, [%r50];
	st.global.v4.u32 	[%rd26], {%r302, %r303, %r304, %r305};
	mov.u32 	%r353, %r19;
	@%p35 bra 	$L__BB719_25;
	add.s32 	%r353, %r19, %r7;
	add.s32 	%r306, %r89, %r19;
	mul.wide.s32 	%rd27, %r306, 4;
	add.s64 	%rd28, %rd2, %rd27;
	shl.b32 	%r307, %r7, 2;
	add.s32 	%r308, %r50, %r307;
	ld.shared.v4.u32 	{%r309, %r310, %r311, %r312}, [%r308];
	st.global.v4.u32 	[%rd28], {%r309, %r310, %r311, %r312};
$L__BB719_25:
	add.s32 	%r313, %r89, %r353;
	mul.wide.s32 	%rd29, %r313, 4;
	add.s64 	%rd30, %rd2, %rd29;
	shl.b32 	%r314, %r353, 2;
	mov.u32 	%r315, _ZZ9cuda_gemmIiLi128ELi4ELi1ELi2048ELi32ELi32ELi64ELi1ELi1EEviiiPT_S1_S1_iiiE3Csh;
	add.s32 	%r316, %r315, %r314;
	ld.shared.v4.u32 	{%r317, %r318, %r319, %r320}, [%r316];
	st.global.v4.u32 	[%rd30], {%r317, %r318, %r319, %r320};
	add.s32 	%r321, %r353, %r7;
	add.s32 	%r322, %r89, %r321;
	mul.wide.s32 	%rd31, %r322, 4;
	add.s64 	%rd32, %rd2, %rd31;
	shl.b32 	%r323, %r7, 2;
	add.s32 	%r324, %r316, %r323;
	ld.shared.v4.u32 	{%r325, %r326, %r327, %r328}, [%r324];
	st.global.v4.u32 	[%rd32], {%r325, %r326, %r327, %r328};
	add.s32 	%r329, %r321, %r7;
	add.s32 	%r330, %r89, %r329;
	mul.wide.s32 	%rd33, %r330, 4;
	add.s64 	%rd34, %rd2, %rd33;
	add.s32 	%r331, %r324, %r323;
	ld.shared.v4.u32 	{%r332, %r333, %r334, %r335}, [%r331];
	st.global.v4.u32 	[%rd34], {%r332, %r333, %r334, %r335};
	add.s32 	%r336, %r329, %r7;
	add.s32 	%r337, %r89, %r336;
	mul.wide.s32 	%rd35, %r337, 4;
	add.s64 	%rd36, %rd2, %rd35;
	add.s32 	%r338, %r331, %r323;
	ld.shared.v4.u32 	{%r339, %r340, %r341, %r342}, [%r338];
	st.global.v4.u32 	[%rd36], {%r339, %r340, %r341, %r342};
	add.s32 	%r353, %r336, %r7;
	setp.lt.u32 	%p36, %r353, 2048;
	@%p36 bra 	$L__BB719_25;
	add.s32 	%r344, %r344, %r4;
	shl.b32 	%r343, %r4, 2;
	setp.lt.u32 	%p37, %r344, %r343;
	@%p37 bra 	$L__BB719_2;
$L__BB719_27:
	ret;

}
	// .globl	_Z9cuda_gemmIiLi128ELi4ELi1ELi2048ELi64ELi64ELi64ELi0ELi0EEviiiPT_S1_S1_iii
.visible .entry _Z9cuda_gemmIiLi128ELi4ELi1ELi2048ELi64ELi64ELi64ELi0ELi0EEviiiPT_S1_S1_iii(
	.param .u32 _Z9cuda_gemmIiLi128ELi4ELi1ELi2048ELi64ELi64ELi64ELi0ELi0EEviiiPT_S1_S1_iii_param_0,
	.param .u32 _Z9cuda_gemmIiLi128ELi4ELi1ELi2048ELi64ELi64ELi64ELi0ELi0EEviiiPT_S1_S1_iii_param_1,
	.param .u32 _Z9cuda_gemmIiLi128ELi4ELi1ELi2048ELi64ELi64ELi64ELi0ELi0EEviiiPT_S1_S1_iii_param_2,
	.param .u64 .ptr .align 1 _Z9cuda_gemmIiLi128ELi4ELi1ELi2048ELi64ELi64ELi64ELi0ELi0EEviiiPT_S1_S1_iii_param_3,
	.param .u64 .ptr .align 1 _Z9cuda_gemmIiLi128ELi4ELi1ELi2048ELi64ELi64ELi64ELi0ELi0EEviiiPT_S1_S1_iii_param_4,
	.param .u64 .ptr .align 1 _Z9cuda_gemmIiLi128ELi4ELi1ELi2048ELi64ELi64ELi64ELi0ELi0EEviiiPT_S1_S1_iii_param_5,
	.param .u32 _Z9cuda_gemmIiLi128ELi4ELi1ELi2048ELi64ELi64ELi64ELi0ELi0EEviiiPT_S1_S1_iii_param_6,
	.param .u32 _Z9cuda_gemmIiLi128ELi4ELi1ELi2048ELi64ELi64ELi64ELi0ELi0EEviiiPT_S1_S1_iii_param_7,
	.param .u32 _Z9cuda_gemmIiLi128ELi4ELi1ELi2048ELi64ELi64ELi64ELi0ELi0EEviiiPT_S1_S1_iii_param_8
)
.maxntid 128
{
	.reg .pred 	%p<89>;
	.reg .b16 	%rs<12>;
	.reg .b32 	%r<573>;
	.reg .b64 	%rd<28>;
	// demoted variable
	.shared .align 128 .b8 _ZZ9cuda_gemmIiLi128ELi4ELi1ELi2048ELi64ELi64ELi64ELi0ELi0EEviiiPT_S1_S1_iiiE11kron_fac_sh[2112];
	// demoted variable
	.shared .align 128 .b8 _ZZ9cuda_gemmIiLi128ELi4ELi1ELi2048ELi64ELi64ELi64ELi0ELi0EEviiiPT_S1_S1_iiiE3Ash[4096];
	// demoted variable
	.shared .align 128 .b8 _ZZ9cuda_gemmIiLi128ELi4ELi1ELi2048ELi64ELi64ELi64ELi0ELi0EEviiiPT_S1_S1_iiiE3Csh[8192];
	ld.param.u32 	%r188, [_Z9cuda_gemmIiLi128ELi4ELi1ELi2048ELi64ELi64ELi64ELi0ELi0EEviiiPT_S1_S1_iii_param_6];
	ld.param.u32 	%r189, [_Z9cuda_gemmIiLi128ELi4ELi1ELi2048ELi64ELi64ELi64ELi0ELi0EEviiiPT_S1_S1_iii_param_7];
	mov.u32 	%r190, %tid.x;
	div.s32 	%r1, 2048, %r189;
	min.s32 	%r191, %r1, 64;
	shl.b32 	%r2, %r191, 1;
	div.u32 	%r4, %r190, %r2;
	mul.lo.s32 	%r192, %r4, %r2;
	sub.s32 	%r193, %r190, %r192;
	shr.u32 	%r3, %r193, 1;
	mov.u32 	%r530, %ctaid.y;
	mov.u32 	%r194, %nctaid.y;
	shl.b32 	%r195, %r194, 2;
	setp.ge.u32 	%p2, %r530, %r195;
	@%p2 bra 	$L__BB720_95;
	ld.param.u64 	%rd26, [_Z9cuda_gemmIiLi128ELi4ELi1ELi2048ELi64ELi64ELi64ELi0ELi0EEviiiPT_S1_S1_iii_param_4];
	ld.param.u64 	%rd25, [_Z9cuda_gemmIiLi128ELi4ELi1ELi2048ELi64ELi64ELi64ELi0ELi0EEviiiPT_S1_S1_iii_param_3];
	and.b32  	%r6, %r190, 1;
	mov.u32 	%r197, %ntid.x;
	shl.b32 	%r198, %r190, 2;
	shl.b32 	%r7, %r197, 2;
	shr.u32 	%r8, %r190, 4;
	and.b32  	%r9, %r190, 15;
	mov.u32 	%r199, _ZZ9cuda_gemmIiLi128ELi4ELi1ELi2048ELi64ELi64ELi64ELi0ELi0EEviiiPT_S1_S1_iiiE11kron_fac_sh;
	mad.lo.s32 	%r10, %r9, 132, %r199;
	shr.u32 	%r11, %r197, 4;
	and.b32  	%r12, %r3, 15;
	shl.b32 	%r200, %r190, 4;
	and.b32  	%r13, %r200, 16;
	min.s32 	%r14, %r188, 16;
	add.s32 	%r201, %r190, %r197;
	cvt.u16.u32 	%rs3, %r201;
	xor.b16  	%rs4, %rs3, 2047;
	cvt.u16.u32 	%rs5, %r197;
	div.u16 	%rs6, %rs4, %rs5;
	xor.b32  	%r202, %r198, 2047;
	sub.s32 	%r203, %r202, %r7;
	cvt.u16.u32 	%rs7, %r203;
	cvt.u16.u32 	%rs8, %r7;
	div.u16 	%rs9, %rs7, %rs8;
	and.b16  	%rs1, %rs6, 3;
	add.s32 	%r204, %r3, 1;
	and.b32  	%r15, %r204, 15;
	add.s32 	%r205, %r3, 2;
	and.b32  	%r16, %r205, 15;
	add.s32 	%r206, %r3, 3;
	and.b32  	%r17, %r206, 15;
	add.s32 	%r207, %r3, 4;
	and.b32  	%r18, %r207, 15;
	add.s32 	%r208, %r3, 5;
	and.b32  	%r19, %r208, 15;
	add.s32 	%r209, %r3, 6;
	and.b32  	%r20, %r209, 15;
	add.s32 	%r210, %r3, 7;
	and.b32  	%r21, %r210, 15;
	xor.b32  	%r22, %r12, 8;
	add.s32 	%r211, %r3, 9;
	and.b32  	%r23, %r211, 15;
	add.s32 	%r212, %r3, 10;
	and.b32  	%r24, %r212, 15;
	add.s32 	%r213, %r3, 11;
	and.b32  	%r25, %r213, 15;
	add.s32 	%r214, %r3, 12;
	and.b32  	%r26, %r214, 15;
	add.s32 	%r215, %r3, 13;
	and.b32  	%r27, %r215, 15;
	add.s32 	%r216, %r3, 14;
	and.b32  	%r28, %r216, 15;
	add.s32 	%r217, %r3, -1;
	and.b32  	%r29, %r217, 15;
	or.b32  	%r30, %r13, %r12;
	or.b32  	%r31, %r13, %r15;
	or.b32  	%r32, %r13, %r16;
	or.b32  	%r33, %r13, %r17;
	or.b32  	%r34, %r13, %r18;
	or.b32  	%r35, %r13, %r19;
	or.b32  	%r36, %r13, %r20;
	or.b32  	%r37, %r13, %r21;
	or.b32  	%r38, %r13, %r22;
	or.b32  	%r39, %r13, %r23;
	or.b32  	%r40, %r13, %r24;
	or.b32  	%r41, %r13, %r25;
	or.b32  	%r42, %r13, %r26;
	or.b32  	%r43, %r13, %r27;
	or.b32  	%r44, %r13, %r28;
	or.b32  	%r45, %r13, %r29;
	setp.lt.s32 	%p3, %r12, %r189;
	selp.b32 	%r218, 0, %r189, %p3;
	sub.s32 	%r46, %r12, %r218;
	add.s32 	%r219, %r12, 1;
	setp.lt.s32 	%p4, %r219, %r189;
	selp.b32 	%r220, 0, %r189, %p4;
	sub.s32 	%r47, %r219, %r220;
	add.s32 	%r221, %r12, 2;
	setp.lt.s32 	%p5, %r221, %r189;
	selp.b32 	%r222, 0, %r189, %p5;
	sub.s32 	%r48, %r221, %r222;
	add.s32 	%r223, %r12, 3;
	setp.lt.s32 	%p6, %r223, %r189;
	selp.b32 	%r224, 0, %r189, %p6;
	sub.s32 	%r49, %r223, %r224;
	add.s32 	%r225, %r12, 4;
	setp.lt.s32 	%p7, %r225, %r189;
	selp.b32 	%r226, 0, %r189, %p7;
	sub.s32 	%r50, %r225, %r226;
	add.s32 	%r227, %r12, 5;
	setp.lt.s32 	%p8, %r227, %r189;
	selp.b32 	%r228, 0, %r189, %p8;
	sub.s32 	%r51, %r227, %r228;
	add.s32 	%r229, %r12, 6;
	setp.lt.s32 	%p9, %r229, %r189;
	selp.b32 	%r230, 0, %r189, %p9;
	sub.s32 	%r52, %r229, %r230;
	add.s32 	%r231, %r12, 7;
	setp.lt.s32 	%p10, %r231, %r189;
	selp.b32 	%r232, 0, %r189, %p10;
	sub.s32 	%r53, %r231, %r232;
	add.s32 	%r233, %r12, 8;
	setp.lt.s32 	%p11, %r233, %r189;
	selp.b32 	%r234, 0, %r189, %p11;
	sub.s32 	%r54, %r233, %r234;
	add.s32 	%r235, %r12, 9;
	setp.lt.s32 	%p12, %r235, %r189;
	selp.b32 	%r236, 0, %r189, %p12;
	sub.s32 	%r55, %r235, %r236;
	add.s32 	%r237, %r12, 10;
	setp.lt.s32 	%p13, %r237, %r189;
	selp.b32 	%r238, 0, %r189, %p13;
	sub.s32 	%r56, %r237, %r238;
	add.s32 	%r239, %r12, 11;
	setp.lt.s32 	%p14, %r239, %r189;
	selp.b32 	%r240, 0, %r189, %p14;
	sub.s32 	%r57, %r239, %r240;
	add.s32 	%r241, %r12, 12;
	setp.lt.s32 	%p15, %r241, %r189;
	selp.b32 	%r242, 0, %r189, %p15;
	sub.s32 	%r58, %r241, %r242;
	add.s32 	%r243, %r12, 13;
	setp.lt.s32 	%p16, %r243, %r189;
	selp.b32 	%r244, 0, %r189, %p16;
	sub.s32 	%r59, %r243, %r244;
	add.s32 	%r245, %r12, 14;
	setp.lt.s32 	%p17, %r245, %r189;
	selp.b32 	%r246, 0, %r189, %p17;
	sub.s32 	%r60, %r245, %r246;
	add.s32 	%r247, %r12, 15;
	setp.lt.s32 	%p18, %r247, %r189;
	selp.b32 	%r248, 0, %r189, %p18;
	sub.s32 	%r61, %r247, %r248;
	and.b16  	%rs2, %rs9, 3;
	cvt.u16.u32 	%rs10, %r2;
	div.s16 	%rs11, 128, %rs10;
	cvt.s32.s16 	%r62, %rs11;
	and.b32  	%r63, %r190, 31;
	cvta.to.global.u64 	%rd1, %rd26;
	cvta.to.global.u64 	%rd2, %rd25;
	shl.b32 	%r354, %r63, 2;
	shl.b32 	%r357, %r30, 2;
	shl.b32 	%r360, %r31, 2;
	shl.b32 	%r363, %r32, 2;
	shl.b32 	%r366, %r33, 2;
	shl.b32 	%r369, %r34, 2;
	shl.b32 	%r372, %r35, 2;
	shl.b32 	%r375, %r36, 2;
	shl.b32 	%r378, %r37, 2;
	shl.b32 	%r381, %r38, 2;
	shl.b32 	%r384, %r39, 2;
	shl.b32 	%r387, %r40, 2;
	shl.b32 	%r390, %r41, 2;
	shl.b32 	%r393, %r42, 2;
	shl.b32 	%r396, %r43, 2;
	shl.b32 	%r399, %r44, 2;
	shl.b32 	%r402, %r45, 2;
$L__BB720_2:
	mov.u32 	%r65, %tid.x;
	setp.eq.s16 	%p19, %rs1, 2;
	mov.u32 	%r531, %r65;
	@%p19 bra 	$L__BB720_6;
	mov.u32 	%r249, %ntid.x;
	add.s32 	%r531, %r65, %r249;
	setp.eq.s16 	%p20, %rs1, 3;
	shl.b32 	%r250, %r65, 2;
	mov.u32 	%r251, _ZZ9cuda_gemmIiLi128ELi4ELi1ELi2048ELi64ELi64ELi64ELi0ELi0EEviiiPT_S1_S1_iiiE3Csh;
	add.s32 	%r252, %r251, %r250;
	mov.b32 	%r253, 0;
	st.shared.u32 	[%r252], %r253;
	@%p20 bra 	$L__BB720_6;
	add.s32 	%r255, %r65, %r249;
	add.s32 	%r531, %r255, %r249;
	setp.eq.s16 	%p21, %rs1, 0;
	add.s32 	%r259, %r252, %r7;
	mov.b32 	%r260, 0;
	st.shared.u32 	[%r259], %r260;
	@%p21 bra 	$L__BB720_6;
	add.s32 	%r531, %r531, %r249;
	mov.u32 	%r263, _ZZ9cuda_gemmIiLi128ELi4ELi1ELi2048ELi64ELi64ELi64ELi0ELi0EEviiiPT_S1_S1_iiiE3Csh;
	add.s32 	%r264, %r263, %r250;
	add.s32 	%r265, %r264, %r7;
	add.s32 	%r266, %r265, %r7;
	mov.b32 	%r267, 0;
	st.shared.u32 	[%r266], %r267;
$L__BB720_6:
	shl.b32 	%r268, %r531, 2;
	mov.u32 	%r269, _ZZ9cuda_gemmIiLi128ELi4ELi1ELi2048ELi64ELi64ELi64ELi0ELi0EEviiiPT_S1_S1_iiiE3Csh;
	add.s32 	%r532, %r269, %r268;
$L__BB720_7:
	mov.b32 	%r270, 0;
	st.shared.u32 	[%r532], %r270;
	add.s32 	%r271, %r532, %r7;
	st.shared.u32 	[%r271], %r270;
	mov.u32 	%r272, %ntid.x;
	shl.b32 	%r273, %r272, 3;
	add.s32 	%r274, %r532, %r273;
	st.shared.u32 	[%r274], %r270;
	mad.lo.s32 	%r275, %r272, 12, %r532;
	st.shared.u32 	[%r275], %r270;
	add.s32 	%r531, %r531, %r7;
	shl.b32 	%r276, %r272, 4;
	add.s32 	%r532, %r532, %r276;
	setp.lt.u32 	%p22, %r531, 2048;
	@%p22 bra 	$L__BB720_7;
	mov.b32 	%r534, 0;
	mov.pred 	%p88, -1;
$L__BB720_9:
	mov.pred 	%p1, %p88;
	ld.param.u32 	%r528, [_Z9cuda_gemmIiLi128ELi4ELi1ELi2048ELi64ELi64ELi64ELi0ELi0EEviiiPT_S1_S1_iii_param_2];
	mov.u32 	%r278, %tid.x;
	shl.b32 	%r535, %r278, 2;
	mov.u32 	%r279, %ctaid.x;
	shl.b32 	%r280, %r279, 11;
	mov.u32 	%r281, %ctaid.z;
	shl.b32 	%r77, %r281, 6;
	add.s32 	%r282, %r77, %r280;
	mad.lo.s32 	%r283, %r530, %r528, %r282;
	add.s32 	%r78, %r283, %r534;
$L__BB720_10:
	shr.u32 	%r284, %r535, 5;
	and.b32  	%r285, %r535, 28;
	add.s32 	%r286, %r78, %r285;
	mad.lo.s32 	%r287, %r284, %r189, %r286;
	mul.wide.s32 	%rd7, %r287, 4;
	add.s64 	%rd8, %rd2, %rd7;
	ld.global.v4.u32 	{%r288, %r289, %r290, %r291}, [%rd8];
	shl.b32 	%r292, %r535, 2;
	mov.u32 	%r293, _ZZ9cuda_gemmIiLi128ELi4ELi1ELi2048ELi64ELi64ELi64ELi0ELi0EEviiiPT_S1_S1_iiiE3Ash;
	add.s32 	%r294, %r293, %r292;
	st.shared.v4.u32 	[%r294], {%r288, %r289, %r290, %r291};
	add.s32 	%r535, %r535, %r7;
	setp.lt.u32 	%p24, %r535, 1024;
	@%p24 bra 	$L__BB720_10;
	add.s32 	%r81, %r534, %r77;
	mov.b32 	%r536, 0;
$L__BB720_12:
	mov.u32 	%r82, %r536;
	add.s32 	%r83, %r82, %r9;
	mov.u32 	%r537, %r8;
$L__BB720_13:
	add.s32 	%r296, %r81, %r537;
	mad.lo.s32 	%r297, %r296, %r188, %r83;
	mul.wide.s32 	%rd9, %r297, 4;
	add.s64 	%rd10, %rd1, %rd9;
	ld.global.u32 	%r298, [%rd10];
	shl.b32 	%r299, %r537, 2;
	add.s32 	%r300, %r10, %r299;
	st.shared.u32 	[%r300], %r298;
	add.s32 	%r537, %r537, %r11;
	setp.lt.u32 	%p25, %r537, 32;
	@%p25 bra 	$L__BB720_13;
	setp.lt.s32 	%p26, %r1, 1;
	bar.sync 	0;
	@%p26 bra 	$L__BB720_87;
	mov.b32 	%r538, 0;
$L__BB720_16:
	setp.ge.s32 	%p27, %r4, %r14;
	add.s32 	%r87, %r538, %r3;
	shl.b32 	%r302, %r87, 5;
	or.b32  	%r303, %r302, %r13;
	add.s32 	%r304, %r303, %r12;
	shl.b32 	%r305, %r304, 2;
	mov.u32 	%r306, _ZZ9cuda_gemmIiLi128ELi4ELi1ELi2048ELi64ELi64ELi64ELi0ELi0EEviiiPT_S1_S1_iiiE3Ash;
	add.s32 	%r307, %r306, %r305;
	ld.shared.u32 	%r88, [%r307];
	add.s32 	%r308, %r303, %r15;
	shl.b32 	%r309, %r308, 2;
	add.s32 	%r310, %r306, %r309;
	ld.shared.u32 	%r89, [%r310];
	add.s32 	%r311, %r303, %r16;
	shl.b32 	%r312, %r311, 2;
	add.s32 	%r313, %r306, %r312;
	ld.shared.u32 	%r90, [%r313];
	add.s32 	%r314, %r303, %r17;
	shl.b32 	%r315, %r314, 2;
	add.s32 	%r316, %r306, %r315;
	ld.shared.u32 	%r91, [%r316];
	add.s32 	%r317, %r303, %r18;
	shl.b32 	%r318, %r317, 2;
	add.s32 	%r319, %r306, %r318;
	ld.shared.u32 	%r92, [%r319];
	add.s32 	%r320, %r303, %r19;
	shl.b32 	%r321, %r320, 2;
	add.s32 	%r322, %r306, %r321;
	ld.shared.u32 	%r93, [%r322];
	add.s32 	%r323, %r303, %r20;
	shl.b32 	%r324, %r323, 2;
	add.s32 	%r325, %r306, %r324;
	ld.shared.u32 	%r94, [%r325];
	add.s32 	%r326, %r303, %r21;
	shl.b32 	%r327, %r326, 2;
	add.s32 	%r328, %r306, %r327;
	ld.shared.u32 	%r95, [%r328];
	add.s32 	%r329, %r303, %r22;
	shl.b32 	%r330, %r329, 2;
	add.s32 	%r331, %r306, %r330;
	ld.shared.u32 	%r96, [%r331];
	add.s32 	%r332, %r303, %r23;
	shl.b32 	%r333, %r332, 2;
	add.s32 	%r334, %r306, %r333;
	ld.shared.u32 	%r97, [%r334];
	add.s32 	%r335, %r303, %r24;
	shl.b32 	%r336, %r335, 2;
	add.s32 	%r337, %r306, %r336;
	ld.shared.u32 	%r98, [%r337];
	add.s32 	%r338, %r303, %r25;
	shl.b32 	%r339, %r338, 2;
	add.s32 	%r340, %r306, %r339;
	ld.shared.u32 	%r99, [%r340];
	add.s32 	%r341, %r303, %r26;
	shl.b32 	%r342, %r341, 2;
	add.s32 	%r343, %r306, %r342;
	ld.shared.u32 	%r100, [%r343];
	add.s32 	%r344, %r303, %r27;
	shl.b32 	%r345, %r344, 2;
	add.s32 	%r346, %r306, %r345;
	ld.shared.u32 	%r101, [%r346];
	add.s32 	%r347, %r303, %r28;
	shl.b32 	%r348, %r347, 2;
	add.s32 	%r349, %r306, %r348;
	ld.shared.u32 	%r102, [%r349];
	add.s32 	%r350, %r303, %r29;
	shl.b32 	%r351, %r350, 2;
	add.s32 	%r352, %r306, %r351;
	ld.shared.u32 	%r103, [%r352];
	@%p27 bra 	$L__BB720_86;
	mov.u32 	%r539, %r4;
$L__BB720_18:
	setp.gt.u32 	%p28, %r189, 64;
	mov.u32 	%r353, _ZZ9cuda_gemmIiLi128ELi4ELi1ELi2048ELi64ELi64ELi64ELi0ELi0EEviiiPT_S1_S1_iiiE11kron_fac_sh;
	mad.lo.s32 	%r105, %r539, 132, %r353;
	add.s32 	%r355, %r105, %r354;
	ld.shared.u32 	%r106, [%r355];
	@%p28 bra 	$L__BB720_51;
	setp.eq.s32 	%p45, %r189, 0;
	mov.b32 	%r541, 0;
	@%p45 bra 	$L__BB720_21;
	shfl.sync.idx.b32	%r406|%p46, %r106, %r46, 31, -1;
	mul.lo.s32 	%r541, %r406, %r88;
$L__BB720_21:
	setp.lt.s32 	%p47, %r189, 2;
	@%p47 bra 	$L__BB720_23;
	shfl.sync.idx.b32	%r407|%p48, %r106, %r47, 31, -1;
	mad.lo.s32 	%r541, %r407, %r89, %r541;
$L__BB720_23:
	setp.lt.s32 	%p49, %r189, 3;
	@%p49 bra 	$L__BB720_25;
	shfl.sync.idx.b32	%r408|%p50, %r106, %r48, 31, -1;
	mad.lo.s32 	%r541, %r408, %r90, %r541;
$L__BB720_25:
	setp.lt.s32 	%p51, %r189, 4;
	@%p51 bra 	$L__BB720_27;
	shfl.sync.idx.b32	%r409|%p52, %r106, %r49, 31, -1;
	mad.lo.s32 	%r541, %r409, %r91, %r541;
$L__BB720_27:
	setp.lt.s32 	%p53, %r189, 5;
	@%p53 bra 	$L__BB720_29;
	shfl.sync.idx.b32	%r410|%p54, %r106, %r50, 31, -1;
	mad.lo.s32 	%r541, %r410, %r92, %r541;
$L__BB720_29:
	setp.lt.s32 	%p55, %r189, 6;
	@%p55 bra 	$L__BB720_31;
	shfl.sync.idx.b32	%r411|%p56, %r106, %r51, 31, -1;
	mad.lo.s32 	%r541, %r411, %r93, %r541;
$L__BB720_31:
	setp.lt.s32 	%p57, %r189, 7;
	@%p57 bra 	$L__BB720_33;
	shfl.sync.idx.b32	%r412|%p58, %r106, %r52, 31, -1;
	mad.lo.s32 	%r541, %r412, %r94, %r541;
$L__BB720_33:
	setp.lt.s32 	%p59, %r189, 8;
	@%p59 bra 	$L__BB720_35;
	shfl.sync.idx.b32	%r413|%p60, %r106, %r53, 31, -1;
	mad.lo.s32 	%r541, %r413, %r95, %r541;
$L__BB720_35:
	setp.lt.s32 	%p61, %r189, 9;
	@%p61 bra 	$L__BB720_37;
	shfl.sync.idx.b32	%r414|%p62, %r106, %r54, 31, -1;
	mad.lo.s32 	%r541, %r414, %r96, %r541;
$L__BB720_37:
	setp.lt.s32 	%p63, %r189, 10;
	@%p63 bra 	$L__BB720_39;
	shfl.sync.idx.b32	%r415|%p64, %r106, %r55, 31, -1;
	mad.lo.s32 	%r541, %r415, %r97, %r541;
$L__BB720_39:
	setp.lt.s32 	%p65, %r189, 11;
	@%p65 bra 	$L__BB720_41;
	shfl.sync.idx.b32	%r416|%p66, %r106, %r56, 31, -1;
	mad.lo.s32 	%r541, %r416, %r98, %r541;
$L__BB720_41:
	setp.lt.s32 	%p67, %r189, 12;
	@%p67 bra 	$L__BB720_43;
	shfl.sync.idx.b32	%r417|%p68, %r106, %r57, 31, -1;
	mad.lo.s32 	%r541, %r417, %r99, %r541;
$L__BB720_43:
	setp.lt.s32 	%p69, %r189, 13;
	@%p69 bra 	$L__BB720_45;
	shfl.sync.idx.b32	%r418|%p70, %r106, %r58, 31, -1;
	mad.lo.s32 	%r541, %r418, %r100, %r541;
$L__BB720_45:
	setp.lt.s32 	%p71, %r189, 14;
	@%p71 bra 	$L__BB720_47;
	shfl.sync.idx.b32	%r419|%p72, %r106, %r59, 31, -1;
	mad.lo.s32 	%r541, %r419, %r101, %r541;
$L__BB720_47:
	setp.lt.s32 	%p73, %r189, 15;
	@%p73 bra 	$L__BB720_49;
	shfl.sync.idx.b32	%r420|%p74, %r106, %r60, 31, -1;
	mad.lo.s32 	%r541, %r420, %r102, %r541;
$L__BB720_49:
	setp.lt.s32 	%p75, %r189, 16;
	@%p75 bra 	$L__BB720_83;
	shfl.sync.idx.b32	%r421|%p76, %r106, %r61, 31, -1;
	mad.lo.s32 	%r541, %r421, %r103, %r541;
	bra.uni 	$L__BB720_83;
$L__BB720_51:
	setp.lt.s32 	%p29, %r189, 1;
	mov.b32 	%r541, 0;
	@%p29 bra 	$L__BB720_53;
	add.s32 	%r358, %r105, %r357;
	ld.shared.u32 	%r359, [%r358];
	mul.lo.s32 	%r541, %r359, %r88;
$L__BB720_53:
	setp.lt.s32 	%p30, %r189, 2;
	@%p30 bra 	$L__BB720_55;
	add.s32 	%r361, %r105, %r360;
	ld.shared.u32 	%r362, [%r361];
	mad.lo.s32 	%r541, %r362, %r89, %r541;
$L__BB720_55:
	setp.lt.s32 	%p31, %r189, 3;
	@%p31 bra 	$L__BB720_57;
	add.s32 	%r364, %r105, %r363;
	ld.shared.u32 	%r365, [%r364];
	mad.lo.s32 	%r541, %r365, %r90, %r541;
$L__BB720_57:
	setp.lt.s32 	%p32, %r189, 4;
	@%p32 bra 	$L__BB720_59;
	add.s32 	%r367, %r105, %r366;
	ld.shared.u32 	%r368, [%r367];
	mad.lo.s32 	%r541, %r368, %r91, %r541;
$L__BB720_59:
	setp.lt.s32 	%p33, %r189, 5;
	@%p33 bra 	$L__BB720_61;
	add.s32 	%r370, %r105, %r369;
	ld.shared.u32 	%r371, [%r370];
	mad.lo.s32 	%r541, %r371, %r92, %r541;
$L__BB720_61:
	setp.lt.s32 	%p34, %r189, 6;
	@%p34 bra 	$L__BB720_63;
	add.s32 	%r373, %r105, %r372;
	ld.shared.u32 	%r374, [%r373];
	mad.lo.s32 	%r541, %r374, %r93, %r541;
$L__BB720_63:
	setp.lt.s32 	%p35, %r189, 7;
	@%p35 bra 	$L__BB720_65;
	add.s32 	%r376, %r105, %r375;
	ld.shared.u32 	%r377, [%r376];
	mad.lo.s32 	%r541, %r377, %r94, %r541;
$L__BB720_65:
	setp.lt.s32 	%p36, %r189, 8;
	@%p36 bra 	$L__BB720_67;
	add.s32 	%r379, %r105, %r378;
	ld.shared.u32 	%r380, [%r379];
	mad.lo.s32 	%r541, %r380, %r95, %r541;
$L__BB720_67:
	setp.lt.s32 	%p37, %r189, 9;
	@%p37 bra 	$L__BB720_69;
	add.s32 	%r382, %r105, %r381;
	ld.shared.u32 	%r383, [%r382];
	mad.lo.s32 	%r541, %r383, %r96, %r541;
$L__BB720_69:
	setp.lt.s32 	%p38, %r189, 10;
	@%p38 bra 	$L__BB720_71;
	add.s32 	%r385, %r105, %r384;
	ld.shared.u32 	%r386, [%r385];
	mad.lo.s32 	%r541, %r386, %r97, %r541;
$L__BB720_71:
	setp.lt.s32 	%p39, %r189, 11;
	@%p39 bra 	$L__BB720_73;
	add.s32 	%r388, %r105, %r387;
	ld.shared.u32 	%r389, [%r388];
	mad.lo.s32 	%r541, %r389, %r98, %r541;
$L__BB720_73:
	setp.lt.s32 	%p40, %r189, 12;
	@%p40 bra 	$L__BB720_75;
	add.s32 	%r391, %r105, %r390;
	ld.shared.u32 	%r392, [%r391];
	mad.lo.s32 	%r541, %r392, %r99, %r541;
$L__BB720_75:
	setp.lt.s32 	%p41, %r189, 13;
	@%p41 bra 	$L__BB720_77;
	add.s32 	%r394, %r105, %r393;
	ld.shared.u32 	%r395, [%r394];
	mad.lo.s32 	%r541, %r395, %r100, %r541;
$L__BB720_77:
	setp.lt.s32 	%p42, %r189, 14;
	@%p42 bra 	$L__BB720_79;
	add.s32 	%r397, %r105, %r396;
	ld.shared.u32 	%r398, [%r397];
	mad.lo.s32 	%r541, %r398, %r101, %r541;
$L__BB720_79:
	setp.lt.s32 	%p43, %r189, 15;
	@%p43 bra 	$L__BB720_81;
	add.s32 	%r400, %r105, %r399;
	ld.shared.u32 	%r401, [%r400];
	mad.lo.s32 	%r541, %r401, %r102, %r541;
$L__BB720_81:
	setp.lt.s32 	%p44, %r189, 16;
	@%p44 bra 	$L__BB720_83;
	add.s32 	%r403, %r105, %r402;
	ld.shared.u32 	%r404, [%r403];
	mad.lo.s32 	%r541, %r404, %r103, %r541;
$L__BB720_83:
	setp.ne.s32 	%p77, %r6, 0;
	add.s32 	%r422, %r539, %r82;
	mad.lo.s32 	%r170, %r422, %r1, %r87;
	shfl.sync.down.b32	%r423|%p78, %r541, 1, 7711, -1;
	add.s32 	%r171, %r423, %r541;
	@%p77 bra 	$L__BB720_85;
	shl.b32 	%r424, %r170, 2;
	mov.u32 	%r425, _ZZ9cuda_gemmIiLi128ELi4ELi1ELi2048ELi64ELi64ELi64ELi0ELi0EEviiiPT_S1_S1_iiiE3Csh;
	add.s32 	%r426, %r425, %r424;
	ld.shared.u32 	%r427, [%r426];
	add.s32 	%r428, %r427, %r171;
	st.shared.u32 	[%r426], %r428;
$L__BB720_85:
	add.s32 	%r539, %r539, %r62;
	setp.lt.s32 	%p79, %r539, %r14;
	@%p79 bra 	$L__BB720_18;
$L__BB720_86:
	add.s32 	%r538, %r538, %r2;
	setp.lt.s32 	%p80, %r538, %r1;
	@%p80 bra 	$L__BB720_16;
$L__BB720_87:
	add.s32 	%r536, %r82, 16;
	setp.lt.u32 	%p81, %r82, 48;
	@%p81 bra 	$L__BB720_12;
	mov.b32 	%r534, 32;
	mov.pred 	%p88, 0;
	@%p1 bra 	$L__BB720_9;
	ld.param.u64 	%rd27, [_Z9cuda_gemmIiLi128ELi4ELi1ELi2048ELi64ELi64ELi64ELi0ELi0EEviiiPT_S1_S1_iii_param_5];
	ld.param.u32 	%r529, [_Z9cuda_gemmIiLi128ELi4ELi1ELi2048ELi64ELi64ELi64ELi0ELi0EEviiiPT_S1_S1_iii_param_2];
	ld.param.u32 	%r527, [_Z9cuda_gemmIiLi128ELi4ELi1ELi2048ELi64ELi64ELi64ELi0ELi0EEviiiPT_S1_S1_iii_param_1];
	cvta.to.global.u64 	%rd3, %rd27;
	mov.u32 	%r175, %tid.x;
	shl.b32 	%r176, %r175, 2;
	setp.eq.s16 	%p83, %rs2, 2;
	bar.sync 	0;
	mov.u32 	%r430, %ctaid.x;
	mul.lo.s32 	%r431, %r1, %r430;
	mad.lo.s32 	%r177, %r530, %r527, %r431;
	div.s32 	%r178, %r529, %r189;
	mov.u32 	%r571, %r176;
	@%p83 bra 	$L__BB720_93;
	add.s32 	%r571, %r176, %r7;
	setp.eq.s16 	%p84, %rs2, 3;
	div.s32 	%r432, %r176, %r1;
	mad.lo.s32 	%r433, %r178, %r432, %r177;
	mul.lo.s32 	%r434, %r432, %r1;
	sub.s32 	%r435, %r176, %r434;
	add.s32 	%r436, %r433, %r435;
	mul.wide.s32 	%rd11, %r436, 4;
	add.s64 	%rd12, %rd3, %rd11;
	shl.b32 	%r437, %r175, 2;
	mov.u32 	%r438, _ZZ9cuda_gemmIiLi128ELi4ELi1ELi2048ELi64ELi64ELi64ELi0ELi0EEviiiPT_S1_S1_iiiE3Csh;
	add.s32 	%r439, %r438, %r437;
	mad.lo.s32 	%r440, %r175, 12, %r439;
	ld.shared.v4.u32 	{%r441, %r442, %r443, %r444}, [%r440];
	st.global.v4.u32 	[%rd12], {%r441, %r442, %r443, %r444};
	@%p84 bra 	$L__BB720_93;
	add.s32 	%r445, %r176, %r7;
	add.s32 	%r571, %r445, %r7;
	setp.eq.s16 	%p85, %rs2, 0;
	div.s32 	%r446, %r445, %r1;
	mad.lo.s32 	%r447, %r178, %r446, %r177;
	mul.lo.s32 	%r448, %r446, %r1;
	sub.s32 	%r449, %r445, %r448;
	add.s32 	%r450, %r447, %r449;
	mul.wide.s32 	%rd13, %r450, 4;
	add.s64 	%rd14, %rd3, %rd13;
	shl.b32 	%r451, %r175, 2;
	mov.u32 	%r452, _ZZ9cuda_gemmIiLi128ELi4ELi1ELi2048ELi64ELi64ELi64ELi0ELi0EEviiiPT_S1_S1_iiiE3Csh;
	add.s32 	%r453, %r452, %r451;
	mad.lo.s32 	%r454, %r175, 12, %r453;
	shl.b32 	%r455, %r7, 2;
	add.s32 	%r456, %r454, %r455;
	ld.shared.v4.u32 	{%r457, %r458, %r459, %r460}, [%r456];
	st.global.v4.u32 	[%rd14], {%r457, %r458, %r459, %r460};
	@%p85 bra 	$L__BB720_93;
	add.s32 	%r461, %r176, %r7;
	add.s32 	%r462, %r461, %r7;
	add.s32 	%r571, %r462, %r7;
	div.s32 	%r463, %r462, %r1;
	mad.lo.s32 	%r464, %r178, %r463, %r177;
	mul.lo.s32 	%r465, %r463, %r1;
	sub.s32 	%r466, %r462, %r465;
	add.s32 	%r467, %r464, %r466;
	mul.wide.s32 	%rd15, %r467, 4;
	add.s64 	%rd16, %rd3, %rd15;
	shl.b32 	%r468, %r175, 2;
	mov.u32 	%r469, _ZZ9cuda_gemmIiLi128ELi4ELi1ELi2048ELi64ELi64ELi64ELi0ELi0EEviiiPT_S1_S1_iiiE3Csh;
	add.s32 	%r470, %r469, %r468;
	mad.lo.s32 	%r471, %r175, 12, %r470;
	shl.b32 	%r472, %r7, 2;
	add.s32 	%r473, %r471, %r472;
	add.s32 	%r474, %r473, %r472;
	ld.shared.v4.u32 	{%r475, %r476, %r477, %r478}, [%r474];
	st.global.v4.u32 	[%rd16], {%r475, %r476, %r477, %r478};
$L__BB720_93:
	div.s32 	%r479, %r571, %r1;
	mad.lo.s32 	%r480, %r178, %r479, %r177;
	mul.lo.s32 	%r481, %r479, %r1;
	sub.s32 	%r482, %r571, %r481;
	add.s32 	%r483, %r480, %r482;
	mul.wide.s32 	%rd17, %r483, 4;
	add.s64 	%rd18, %rd3, %rd17;
	shl.b32 	%r484, %r571, 2;
	mov.u32 	%r485, _ZZ9cuda_gemmIiLi128ELi4ELi1ELi2048ELi64ELi64ELi64ELi0ELi0EEviiiPT_S1_S1_iiiE3Csh;
	add.s32 	%r486, %r485, %r484;
	ld.shared.v4.u32 	{%r487, %r488, %r489, %r490}, [%r486];
	st.global.v4.u32 	[%rd18], {%r487, %r488, %r489, %r490};
	add.s32 	%r491, %r571, %r7;
	div.s32 	%r492, %r491, %r1;
	mad.lo.s32 	%r493, %r178, %r492, %r177;
	mul.lo.s32 	%r494, %r492, %r1;
	sub.s32 	%r495, %r491, %r494;
	add.s32 	%r496, %r493, %r495;
	mul.wide.s32 	%rd19, %r496, 4;
	add.s64 	%rd20, %rd3, %rd19;
	shl.b32 	%r497, %r7, 2;
	add.s32 	%r498, %r486, %r497;
	ld.shared.v4.u32 	{%r499, %r500, %r501, %r502}, [%r498];
	st.global.v4.u32 	[%rd20], {%r499, %r500, %r501, %r502};
	add.s32 	%r503, %r491, %r7;
	div.s32 	%r504, %r503, %r1;
	mad.lo.s32 	%r505, %r178, %r504, %r177;
	mul.lo.s32 	%r506, %r504, %r1;
	sub.s32 	%r507, %r503, %r506;
	add.s32 	%r508, %r505, %r507;
	mul.wide.s32 	%rd21, %r508, 4;
	add.s64 	%rd22, %rd3, %rd21;
	add.s32 	%r509, %r498, %r497;
	ld.shared.v4.u32 	{%r510, %r511, %r512, %r513}, [%r509];
	st.global.v4.u32 	[%rd22], {%r510, %r511, %r512, %r513};
	add.s32 	%r514, %r503, %r7;
	div.s32 	%r515, %r514, %r1;
	mad.lo.s32 	%r516, %r178, %r515, %r177;
	mul.lo.s32 	%r517, %r515, %r1;
	sub.s32 	%r518, %r514, %r517;
	add.s32 	%r519, %r516, %r518;
	mul.wide.s32 	%rd23, %r519, 4;
	add.s64 	%rd24, %rd3, %rd23;
	add.s32 	%r520, %r509, %r497;
	ld.shared.v4.u32 	{%r521, %r522, %r523, %r524}, [%r520];
	st.global.v4.u32 	[%rd24], {%r521, %r522, %r523, %r524};
	add.s32 	%r571, %r514, %r7;
	setp.lt.u32 	%p86, %r571, 2048;
	@%p86 bra 	$L__BB720_93;
	mov.u32 	%r525, %nctaid.y;
	add.s32 	%r530, %r530, %r525;
	shl.b32 	%r526, %r525, 2;
	setp.lt.u32 	%p87, %r530, %r526;
	@%p87 bra 	$L__BB720_2;
$L__BB720_95:
	ret;

}
	// .globl	_Z9cuda_gemmIiLi128ELi4ELi1ELi2048ELi64ELi64ELi64ELi0ELi1EEviiiPT_S1_S1_iii
.visible .entry _Z9cuda_gemmIiLi128ELi4ELi1ELi2048ELi64ELi64ELi64ELi0ELi1EEviiiPT_S1_S1_iii(
	.param .u32 _Z9cuda_gemmIiLi128ELi4ELi1ELi2048ELi64ELi64ELi64ELi0ELi1EEviiiPT_S1_S1_iii_param_0,
	.param .u32 _Z9cuda_gemmIiLi128ELi4ELi1ELi2048ELi64ELi64ELi64ELi0ELi1EEviiiPT_S1_S1_iii_param_1,
	.param .u32 _Z9cuda_gemmIiLi128ELi4ELi1ELi2048ELi64ELi64ELi64ELi0ELi1EEviiiPT_S1_S1_iii_param_2,
	.param .u64 .ptr .align 1 _Z9cuda_gemmIiLi128ELi4ELi1ELi2048ELi64ELi64ELi64ELi0ELi1EEviiiPT_S1_S1_iii_param_3,
	.param .u64 .ptr .align 1 _Z9cuda_gemmIiLi128ELi4ELi1ELi2048ELi64ELi64ELi64ELi0ELi1EEviiiPT_S1_S1_iii_param_4,
	.param .u64 .ptr .align 1 _Z9cuda_gemmIiLi128ELi4ELi1ELi2048ELi64ELi64ELi64ELi0ELi1EEviiiPT_S1_S1_iii_param_5,
	.param .u32 _Z9cuda_gemmIiLi128ELi4ELi1ELi2048ELi64ELi64ELi64ELi0ELi1EEviiiPT_S1_S1_iii_param_6,
	.param .u32 _Z9cuda_gemmIiLi128ELi4ELi1ELi2048ELi64ELi64ELi64ELi0ELi1EEviiiPT_S1_S1_iii_param_7,
	.param .u32 _Z9cuda_gemmIiLi128ELi4ELi1ELi2048ELi64ELi64ELi64ELi0ELi1EEviiiPT_S1_S1_iii_param_8
)
.maxntid 128
{
	.reg .pred 	%p<37>;
	.reg .b16 	%rs<10>;
	.reg .b32 	%r<341>;
	.reg .b64 	%rd<25>;
	// demoted variable
	.shared .align 128 .b8 _ZZ9cuda_gemmIiLi128ELi4ELi1ELi2048ELi64ELi64ELi64ELi0ELi1EEviiiPT_S1_S1_iiiE11kron_fac_sh[2112];
	// demoted variable
	.shared .align 128 .b8 _ZZ9cuda_gemmIiLi128ELi4ELi1ELi2048ELi64ELi64ELi64ELi0ELi1EEviiiPT_S1_S1_iiiE3Ash[4096];
	// demoted variable
	.shared .align 128 .b8 _ZZ9cuda_gemmIiLi128ELi4ELi1ELi2048ELi64ELi64ELi64ELi0ELi1EEviiiPT_S1_S1_iiiE3Csh[8192];
	ld.param.u32 	%r108, [_Z9cuda_gemmIiLi128ELi4ELi1ELi2048ELi64ELi64ELi64ELi0ELi1EEviiiPT_S1_S1_iii_param_1];
	ld.param.u32 	%r109, [_Z9cuda_gemmIiLi128ELi4ELi1ELi2048ELi64ELi64ELi64ELi0ELi1EEviiiPT_S1_S1_iii_param_2];
	ld.param.u64 	%rd4, [_Z9cuda_gemmIiLi128ELi4ELi1ELi2048ELi64ELi64ELi64ELi0ELi1EEviiiPT_S1_S1_iii_param_3];
	ld.param.u64 	%rd5, [_Z9cuda_gemmIiLi128ELi4ELi1ELi2048ELi64ELi64ELi64ELi0ELi1EEviiiPT_S1_S1_iii_param_4];
	ld.param.u64 	%rd6, [_Z9cuda_gemmIiLi128ELi4ELi1ELi2048ELi64ELi64ELi64ELi0ELi1EEviiiPT_S1_S1_iii_param_5];
	cvta.to.global.u64 	%rd1, %rd6;
	mov.u32 	%r1, %tid.x;
	mov.u32 	%r2, %ctaid.z;
	shr.u32 	%r3, %r1, 1;
	and.b32  	%r4, %r3, 31;
	mov.u32 	%r330, %ctaid.y;
	mov.u32 	%r6, %nctaid.y;
	shl.b32 	%r7, %r6, 2;
	setp.ge.u32 	%p2, %r330, %r7;
	@%p2 bra 	$L__BB721_26;
	and.b32  	%r8, %r1, 1;
	mov.u32 	%r110, %ctaid.x;
	mov.u32 	%r111, %ntid.x;
	shl.b32 	%r9, %r1, 2;
	shl.b32 	%r10, %r110, 11;
	shl.b32 	%r11, %r111, 2;
	shr.u32 	%r12, %r1, 4;
	and.b32  	%r13, %r1, 15;
	mov.u32 	%r112, _ZZ9cuda_gemmIiLi128ELi4ELi1ELi2048ELi64ELi64ELi64ELi0ELi1EEviiiPT_S1_S1_iiiE11kron_fac_sh;
	mad.lo.s32 	%r14, %r13, 132, %r112;
	shr.u32 	%r15, %r111, 4;
	shl.b32 	%r113, %r1, 4;
	and.b32  	%r114, %r113, 16;
	shl.b32 	%r115, %r4, 5;
	or.b32  	%r116, %r115, %r114;
	and.b32  	%r117, %r9, 124;
	add.s32 	%r16, %r112, %r117;
	shl.b32 	%r17, %r110, 5;
	shr.s32 	%r118, %r109, 31;
	shr.u32 	%r119, %r118, 26;
	add.s32 	%r120, %r109, %r119;
	shr.s32 	%r18, %r120, 6;
	add.s32 	%r19, %r1, %r111;
	cvt.u16.u32 	%rs3, %r19;
	xor.b16  	%rs4, %rs3, 2047;
	cvt.u16.u32 	%rs5, %r111;
	div.u16 	%rs6, %rs4, %rs5;
	xor.b32  	%r121, %r9, 2047;
	sub.s32 	%r122, %r121, %r11;
	cvt.u16.u32 	%rs7, %r122;
	cvt.u16.u32 	%rs8, %r11;
	div.u16 	%rs9, %rs7, %rs8;
	and.b16  	%rs1, %rs6, 3;
	mov.u32 	%r123, _ZZ9cuda_gemmIiLi128ELi4ELi1ELi2048ELi64ELi64ELi64ELi0ELi1EEviiiPT_S1_S1_iiiE3Csh;
	add.s32 	%r20, %r123, %r9;
	add.s32 	%r21, %r20, %r11;
	add.s32 	%r22, %r19, %r111;
	add.s32 	%r23, %r22, %r111;
	and.b32  	%r124, %r3, 15;
	or.b32  	%r125, %r116, %r124;
	shl.b32 	%r126, %r125, 2;
	mov.u32 	%r127, _ZZ9cuda_gemmIiLi128ELi4ELi1ELi2048ELi64ELi64ELi64ELi0ELi1EEviiiPT_S1_S1_iiiE3Ash;
	add.s32 	%r24, %r127, %r126;
	add.s32 	%r128, %r3, 1;
	and.b32  	%r129, %r128, 15;
	or.b32  	%r130, %r116, %r129;
	shl.b32 	%r131, %r130, 2;
	add.s32 	%r25, %r127, %r131;
	add.s32 	%r132, %r3, 2;
	and.b32  	%r133, %r132, 15;
	or.b32  	%r134, %r116, %r133;
	shl.b32 	%r135, %r134, 2;
	add.s32 	%r26, %r127, %r135;
	add.s32 	%r136, %r3, 3;
	and.b32  	%r137, %r136, 15;
	or.b32  	%r138, %r116, %r137;
	shl.b32 	%r139, %r138, 2;
	add.s32 	%r27, %r127, %r139;
	add.s32 	%r140, %r3, 4;
	and.b32  	%r141, %r140, 15;
	or.b32  	%r142, %r116, %r141;
	shl.b32 	%r143, %r142, 2;
	add.s32 	%r28, %r127, %r143;
	add.s32 	%r144, %r3, 5;
	and.b32  	%r145, %r144, 15;
	or.b32  	%r146, %r116, %r145;
	shl.b32 	%r147, %r146, 2;
	add.s32 	%r29, %r127, %r147;
	add.s32 	%r148, %r3, 6;
	and.b32  	%r149, %r148, 15;
	or.b32  	%r150, %r116, %r149;
	shl.b32 	%r151, %r150, 2;
	add.s32 	%r30, %r127, %r151;
	add.s32 	%r152, %r3, 7;
	and.b32  	%r153, %r152, 15;
	or.b32  	%r154, %r116, %r153;
	shl.b32 	%r155, %r154, 2;
	add.s32 	%r31, %r127, %r155;
	xor.b32  	%r156, %r124, 8;
	or.b32  	%r157, %r116, %r156;
	shl.b32 	%r158, %r157, 2;
	add.s32 	%r32, %r127, %r158;
	add.s32 	%r159, %r3, 9;
	and.b32  	%r160, %r159, 15;
	or.b32  	%r161, %r116, %r160;
	shl.b32 	%r162, %r161, 2;
	add.s32 	%r33, %r127, %r162;
	add.s32 	%r163, %r3, 10;
	and.b32  	%r164, %r163, 15;
	or.b32  	%r165, %r116, %r164;
	shl.b32 	%r166, %r165, 2;
	add.s32 	%r34, %r127, %r166;
	add.s32 	%r167, %r3, 11;
	and.b32  	%r168, %r167, 15;
	or.b32  	%r169, %r116, %r168;
	shl.b32 	%r170, %r169, 2;
	add.s32 	%r35, %r127, %r170;
	add.s32 	%r171, %r3, 12;
	and.b32  	%r172, %r171, 15;
	or.b32  	%r173, %r116, %r172;
	shl.b32 	%r174, %r173, 2;
	add.s32 	%r36, %r127, %r174;
	add.s32 	%r175, %r3, 13;
	and.b32  	%r176, %r175, 15;
	or.b32  	%r177, %r116, %r176;
	shl.b32 	%r178, %r177, 2;
	add.s32 	%r37, %r127, %r178;
	add.s32 	%r179, %r3, 14;
	and.b32  	%r180, %r179, 15;
	or.b32  	%r181, %r116, %r180;
	shl.b32 	%r182, %r181, 2;
	add.s32 	%r38, %r127, %r182;
	add.s32 	%r183, %r3, -1;
	and.b32  	%r184, %r183, 15;
	or.b32  	%r185, %r116, %r184;
	shl.b32 	%r186, %r185, 2;
	add.s32 	%r39, %r127, %r186;
	or.b32  	%r40, %r114, %r124;
	or.b32  	%r41, %r114, %r129;
	or.b32  	%r42, %r114, %r133;
	or.b32  	%r43, %r114, %r137;
	or.b32  	%r44, %r114, %r141;
	or.b32  	%r45, %r114, %r145;
	or.b32  	%r46, %r114, %r149;
	or.b32  	%r47, %r114, %r153;
	or.b32  	%r48, %r114, %r156;
	or.b32  	%r49, %r114, %r160;
	or.b32  	%r50, %r114, %r164;
	or.b32  	%r51, %r114, %r168;
	or.b32  	%r52, %r114, %r172;
	or.b32  	%r53, %r114, %r176;
	or.b32  	%r54, %r114, %r180;
	or.b32  	%r55, %r114, %r184;
	and.b16  	%rs2, %rs9, 3;
	mad.lo.s32 	%r56, %r1, 12, %r20;
	add.s32 	%r57, %r9, %r11;
	shl.b32 	%r60, %r111, 4;
	add.s32 	%r58, %r56, %r60;
	add.s32 	%r59, %r57, %r11;
	shl.b32 	%r61, %r111, 3;
	mul.lo.s32 	%r62, %r111, 12;
	shr.u32 	%r63, %r1, 6;
	cvta.to.global.u64 	%rd2, %rd5;
	cvta.to.global.u64 	%rd3, %rd4;
$L__BB721_2:
	setp.eq.s16 	%p3, %rs1, 2;
	mov.u32 	%r331, %r1;
	@%p3 bra 	$L__BB721_6;
	setp.eq.s16 	%p4, %rs1, 3;
	mov.b32 	%r187, 0;
	st.shared.u32 	[%r20], %r187;
	mov.u32 	%r331, %r19;
	@%p4 bra 	$L__BB721_6;
	setp.eq.s16 	%p5, %rs1, 0;
	mov.b32 	%r188, 0;
	st.shared.u32 	[%r21], %r188;
	mov.u32 	%r331, %r22;
	@%p5 bra 	$L__BB721_6;
	add.s32 	%r189, %r21, %r11;
	mov.b32 	%r190, 0;
	st.shared.u32 	[%r189], %r190;
	mov.u32 	%r331, %r23;
$L__BB721_6:
	shl.b32 	%r191, %r331, 2;
	mov.u32 	%r192, _ZZ9cuda_gemmIiLi128ELi4ELi1ELi2048ELi64ELi64ELi64ELi0ELi1EEviiiPT_S1_S1_iiiE3Csh;
	add.s32 	%r332, %r192, %r191;
$L__BB721_7:
	mov.b32 	%r193, 0;
	st.shared.u32 	[%r332], %r193;
	add.s32 	%r194, %r332, %r11;
	st.shared.u32 	[%r194], %r193;
	add.s32 	%r195, %r332, %r61;
	st.shared.u32 	[%r195], %r193;
	add.s32 	%r196, %r332, %r62;
	st.shared.u32 	[%r196], %r193;
	add.s32 	%r331, %r331, %r11;
	add.s32 	%r332, %r332, %r60;
	setp.lt.u32 	%p6, %r331, 2048;
	@%p6 bra 	$L__BB721_7;
	mad.lo.s32 	%r71, %r330, %r109, %r10;
	mov.b32 	%r334, 0;
	mov.pred 	%p36, -1;
$L__BB721_9:
	mov.pred 	%p1, %p36;
	add.s32 	%r73, %r71, %r334;
	mov.u32 	%r335, %r9;
$L__BB721_10:
	shr.u32 	%r198, %r335, 5;
	add.s32 	%r199, %r198, %r2;
	shl.b32 	%r200, %r199, 6;
	and.b32  	%r201, %r335, 28;
	add.s32 	%r202, %r73, %r201;
	add.s32 	%r203, %r202, %r200;
	mul.wide.s32 	%rd7, %r203, 4;
	add.s64 	%rd8, %rd3, %rd7;
	ld.global.v4.u32 	{%r204, %r205, %r206, %r207}, [%rd8];
	shl.b32 	%r208, %r335, 2;
	mov.u32 	%r209, _ZZ9cuda_gemmIiLi128ELi4ELi1ELi2048ELi64ELi64ELi64ELi0ELi1EEviiiPT_S1_S1_iiiE3Ash;
	add.s32 	%r210, %r209, %r208;
	st.shared.v4.u32 	[%r210], {%r204, %r205, %r206, %r207};
	add.s32 	%r335, %r335, %r11;
	setp.lt.u32 	%p8, %r335, 1024;
	@%p8 bra 	$L__BB721_10;
	shl.b32 	%r212, %r2, 6;
	add.s32 	%r76, %r334, %r212;
	mov.b32 	%r336, 0;
$L__BB721_12:
	add.s32 	%r78, %r13, %r336;
	mov.u32 	%r337, %r12;
$L__BB721_13:
	add.s32 	%r213, %r76, %r337;
	shl.b32 	%r214, %r213, 6;
	add.s32 	%r215, %r214, %r78;
	mul.wide.u32 	%rd9, %r215, 4;
	add.s64 	%rd10, %rd2, %rd9;
	ld.global.u32 	%r216, [%rd10];
	shl.b32 	%r217, %r337, 2;
	add.s32 	%r218, %r14, %r217;
	st.shared.u32 	[%r218], %r216;
	add.s32 	%r337, %r337, %r15;
	setp.lt.u32 	%p9, %r337, 32;
	@%p9 bra 	$L__BB721_13;
	bar.sync 	0;
	ld.shared.u32 	%r81, [%r24];
	ld.shared.u32 	%r82, [%r25];
	ld.shared.u32 	%r83, [%r26];
	ld.shared.u32 	%r84, [%r27];
	ld.shared.u32 	%r85, [%r28];
	ld.shared.u32 	%r86, [%r29];
	ld.shared.u32 	%r87, [%r30];
	ld.shared.u32 	%r88, [%r31];
	ld.shared.u32 	%r89, [%r32];
	ld.shared.u32 	%r90, [%r33];
	ld.shared.u32 	%r91, [%r34];
	ld.shared.u32 	%r92, [%r35];
	ld.shared.u32 	%r93, [%r36];
	ld.shared.u32 	%r94, [%r37];
	ld.shared.u32 	%r95, [%r38];
	ld.shared.u32 	%r96, [%r39];
	mov.u32 	%r338, %r63;
$L__BB721_15:
	setp.ne.s32 	%p10, %r8, 0;
	mad.lo.s32 	%r219, %r338, 132, %r16;
	ld.shared.u32 	%r220, [%r219];
	shfl.sync.idx.b32	%r221|%p11, %r220, %r40, 31, -1;
	mul.lo.s32 	%r222, %r221, %r81;
	shfl.sync.idx.b32	%r223|%p12, %r220, %r41, 31, -1;
	mad.lo.s32 	%r224, %r223, %r82, %r222;
	shfl.sync.idx.b32	%r225|%p13, %r220, %r42, 31, -1;
	mad.lo.s32 	%r226, %r225, %r83, %r224;
	shfl.sync.idx.b32	%r227|%p14, %r220, %r43, 31, -1;
	mad.lo.s32 	%r228, %r227, %r84, %r226;
	shfl.sync.idx.b32	%r229|%p15, %r220, %r44, 31, -1;
	mad.lo.s32 	%r230, %r229, %r85, %r228;
	shfl.sync.idx.b32	%r231|%p16, %r220, %r45, 31, -1;
	mad.lo.s32 	%r232, %r231, %r86, %r230;
	shfl.sync.idx.b32	%r233|%p17, %r220, %r46, 31, -1;
	mad.lo.s32 	%r234, %r233, %r87, %r232;
	shfl.sync.idx.b32	%r235|%p18, %r220, %r47, 31, -1;
	mad.lo.s32 	%r236, %r235, %r88, %r234;
	shfl.sync.idx.b32	%r237|%p19, %r220, %r48, 31, -1;
	mad.lo.s32 	%r238, %r237, %r89, %r236;
	shfl.sync.idx.b32	%r239|%p20, %r220, %r49, 31, -1;
	mad.lo.s32 	%r240, %r239, %r90, %r238;
	shfl.sync.idx.b32	%r241|%p21, %r220, %r50, 31, -1;
	mad.lo.s32 	%r242, %r241, %r91, %r240;
	shfl.sync.idx.b32	%r243|%p22, %r220, %r51, 31, -1;
	mad.lo.s32 	%r244, %r243, %r92, %r242;
	shfl.sync.idx.b32	%r245|%p23, %r220, %r52, 31, -1;
	mad.lo.s32 	%r246, %r245, %r93, %r244;
	shfl.sync.idx.b32	%r247|%p24, %r220, %r53, 31, -1;
	mad.lo.s32 	%r248, %r247, %r94, %r246;
	shfl.sync.idx.b32	%r249|%p25, %r220, %r54, 31, -1;
	mad.lo.s32 	%r250, %r249, %r95, %r248;
	shfl.sync.idx.b32	%r251|%p26, %r220, %r55, 31, -1;
	mad.lo.s32 	%r252, %r251, %r96, %r250;
	add.s32 	%r253, %r338, %r336;
	shl.b32 	%r254, %r253, 5;
	or.b32  	%r98, %r254, %r4;
	shfl.sync.down.b32	%r255|%p27, %r252, 1, 7711, -1;
	add.s32 	%r99, %r255, %r252;
	@%p10 bra 	$L__BB721_17;
	shl.b32 	%r256, %r98, 2;
	mov.u32 	%r257, _ZZ9cuda_gemmIiLi128ELi4ELi1ELi2048ELi64ELi64ELi64ELi0ELi1EEviiiPT_S1_S1_iiiE3Csh;
	add.s32 	%r258, %r257, %r256;
	ld.shared.u32 	%r259, [%r258];
	add.s32 	%r260, %r259, %r99;
	st.shared.u32 	[%r258], %r260;
$L__BB721_17:
	add.s32 	%r100, %r338, 2;
	setp.lt.u32 	%p28, %r338, 14;
	mov.u32 	%r338, %r100;
	@%p28 bra 	$L__BB721_15;
	add.s32 	%r101, %r336, 16;
	setp.lt.u32 	%p29, %r336, 48;
	mov.u32 	%r336, %r101;
	@%p29 bra 	$L__BB721_12;
	mov.b32 	%r334, 32;
	mov.pred 	%p36, 0;
	@%p1 bra 	$L__BB721_9;
	setp.eq.s16 	%p31, %rs2, 2;
	bar.sync 	0;
	mad.lo.s32 	%r102, %r330, %r108, %r17;
	mov.u32 	%r339, %r9;
	@%p31 bra 	$L__BB721_24;
	setp.eq.s16 	%p32, %rs2, 3;
	and.b32  	%r262, %r9, 28;
	shr.u32 	%r263, %r1, 3;
	mad.lo.s32 	%r264, %r263, %r18, %r262;
	add.s32 	%r265, %r102, %r264;
	mul.wide.s32 	%rd11, %r265, 4;
	add.s64 	%rd12, %rd1, %rd11;
	ld.shared.v4.u32 	{%r266, %r267, %r268, %r269}, [%r56];
	st.global.v4.u32 	[%rd12], {%r266, %r267, %r268, %r269};
	mov.u32 	%r339, %r57;
	@%p32 bra 	$L__BB721_24;
	setp.eq.s16 	%p33, %rs2, 0;
	and.b32  	%r270, %r57, 28;
	shr.u32 	%r271, %r57, 5;
	mad.lo.s32 	%r272, %r271, %r18, %r270;
	add.s32 	%r273, %r102, %r272;
	mul.wide.s32 	%rd13, %r273, 4;
	add.s64 	%rd14, %rd1, %rd13;
	ld.shared.v4.u32 	{%r274, %r275, %r276, %r277}, [%r58];
	st.global.v4.u32 	[%rd14], {%r274, %r275, %r276, %r277};
	mov.u32 	%r339, %r59;
	@%p33 bra 	$L__BB721_24;
	add.s32 	%r339, %r59, %r11;
	and.b32  	%r278, %r59, 28;
	shr.u32 	%r279, %r59, 5;
	mad.lo.s32 	%r280, %r279, %r18, %r278;
	add.s32 	%r281, %r102, %r280;
	mul.wide.s32 	%rd15, %r281, 4;
	add.s64 	%rd16, %rd1, %rd15;
	shl.b32 	%r282, %r11, 2;
	add.s32 	%r283, %r58, %r282;
	ld.shared.v4.u32 	{%r284, %r285, %r286, %r287}, [%r283];
	st.global.v4.u32 	[%rd16], {%r284, %r285, %r286, %r287};
$L__BB721_24:
	shr.u32 	%r288, %r339, 5;
	and.b32  	%r289, %r339, 28;
	add.s32 	%r290, %r102, %r289;
	mad.lo.s32 	%r291, %r288, %r18, %r290;
	mul.wide.s32 	%rd17, %r291, 4;
	add.s64 	%rd18, %rd1, %rd17;
	shl.b32 	%r292, %r339, 2;
	mov.u32 	%r293, _ZZ9cuda_gemmIiLi128ELi4ELi1ELi2048ELi64ELi64ELi64ELi0ELi1EEviiiPT_S1_S1_iiiE3Csh;
	add.s32 	%r294, %r293, %r292;
	ld.shared.v4.u32 	{%r295, %r296, %r297, %r298}, [%r294];
	st.global.v4.u32 	[%rd18], {%r295, %r296, %r297, %r298};
	add.s32 	%r299, %r339, %r11;
	shr.u32 	%r300, %r299, 5;
	and.b32  	%r301, %r299, 28;
	add.s32 	%r302, %r102, %r301;
	mad.lo.s32 	%r303, %r300, %r18, %r302;
	mul.wide.s32 	%rd19, %r303, 4;
	add.s64 	%rd20, %rd1, %rd19;
	shl.b32 	%r304, %r11, 2;
	add.s32 	%r305, %r294, %r304;
	ld.shared.v4.u32 	{%r306, %r307, %r308, %r309}, [%r305];
	st.global.v4.u32 	[%rd20], {%r306, %r307, %r308, %r309};
	add.s32 	%r310, %r299, %r11;
	shr.u32 	%r311, %r310, 5;
	and.b32  	%r312, %r310, 28;
	add.s32 	%r313, %r102, %r312;
	mad.lo.s32 	%r314, %r311, %r18, %r313;
	mul.wide.s32 	%rd21, %r314, 4;
	add.s64 	%rd22, %rd1, %rd21;
	add.s32 	%r315, %r305, %r304;
	ld.shared.v4.u32 	{%r316, %r317, %r318, %r319}, [%r315];
	st.global.v4.u32 	[%rd22], {%r316, %r317, %r318, %r319};
	add.s32 	%r320, %r310, %r11;
	shr.u32 	%r321, %r320, 5;
	and.b32  	%r322, %r320, 28;
	add.s32 	%r323, %r102, %r322;
	mad.lo.s32 	%r324, %r321, %r18, %r323;
	mul.wide.s32 	%rd23, %r324, 4;
	add.s64 	%rd24, %rd1, %rd23;
	add.s32 	%r325, %r315, %r304;
	ld.shared.v4.u32 	{%r326, %r327, %r328, %r329}, [%r325];
	st.global.v4.u32 	[%rd24], {%r326, %r327, %r328, %r329};
	add.s32 	%r339, %r320, %r11;
	setp.lt.u32 	%p34, %r339, 2048;
	@%p34 bra 	$L__BB721_24;
	add.s32 	%r330, %r330, %r6;
	setp.lt.u32 	%p35, %r330, %r7;
	@%p35 bra 	$L__BB721_2;
$L__BB721_26:
	ret;

}
	// .globl	_Z9cuda_gemmIiLi128ELi4ELi1ELi2048ELi64ELi64ELi64ELi1ELi0EEviiiPT_S1_S1_iii
.visible .entry _Z9cuda_gemmIiLi128ELi4ELi1ELi2048ELi64ELi64ELi64ELi1ELi0EEviiiPT_S1_S1_iii(
	.param .u32 _Z9cuda_gemmIiLi128ELi4ELi1ELi2048ELi64ELi64ELi64ELi1ELi0EEviiiPT_S1_S1_iii_param_0,
	.param .u32 _Z9cuda_gemmIiLi128ELi4ELi1ELi2048ELi64ELi64ELi64ELi1ELi0EEviiiPT_S1_S1_iii_param_1,
	.param .u32 _Z9cuda_gemmIiLi128ELi4ELi1ELi2048ELi64ELi64ELi64ELi1ELi0EEviiiPT_S1_S1_iii_param_2,
	.param .u64 .ptr .align 1 _Z9cuda_gemmIiLi128ELi4ELi1ELi2048ELi64ELi64ELi64ELi1ELi0EEviiiPT_S1_S1_iii_param_3,
	.param .u64 .ptr .align 1 _Z9cuda_gemmIiLi128ELi4ELi1ELi2048ELi64ELi64ELi64ELi1ELi0EEviiiPT_S1_S1_iii_param_4,
	.param .u64 .ptr .align 1 _Z9cuda_gemmIiLi128ELi4ELi1ELi2048ELi64ELi64ELi64ELi1ELi0EEviiiPT_S1_S1_iii_param_5,
	.param .u32 _Z9cuda_gemmIiLi128ELi4ELi1ELi2048ELi64ELi64ELi64ELi1ELi0EEviiiPT_S1_S1_iii_param_6,
	.param .u32 _Z9cuda_gemmIiLi128ELi4ELi1ELi2048ELi64ELi64ELi64ELi1ELi0EEviiiPT_S1_S1_iii_param_7,
	.param .u32 _Z9cuda_gemmIiLi128ELi4ELi1ELi2048ELi64ELi64ELi64ELi1ELi0EEviiiPT_S1_S1_iii_param_8
)
.maxntid 128
{
	.reg .pred 	%p<89>;
	.reg .b16 	%rs<12>;
	.reg .b32 	%r<535>;
	.reg .b64 	%rd<28>;
	// demoted variable
	.shared .align 128 .b8 _ZZ9cuda_gemmIiLi128ELi4ELi1ELi2048ELi64ELi64ELi64ELi1ELi0EEviiiPT_S1_S1_iiiE11kron_fac_sh[2112];
	// demoted variable
	.shared .align 128 .b8 _ZZ9cuda_gemmIiLi128ELi4ELi1ELi2048ELi64ELi64ELi64ELi1ELi0EEviiiPT_S1_S1_iiiE3Ash[4096];
	// demoted variable
	.shared .align 128 .b8 _ZZ9cuda_gemmIiLi128ELi4ELi1ELi2048ELi64ELi64ELi64ELi1ELi0EEviiiPT_S1_S1_iiiE3Csh[8192];
	ld.param.u32 	%r185, [_Z9cuda_gemmIiLi128ELi4ELi1ELi2048ELi64ELi64ELi64ELi1ELi0EEviiiPT_S1_S1_iii_param_6];
	ld.param.u32 	%r186, [_Z9cuda_gemmIiLi128ELi4ELi1ELi2048ELi64ELi64ELi64ELi1ELi0EEviiiPT_S1_S1_iii_param_7];
	mov.u32 	%r187, %tid.x;
	div.s32 	%r1, 2048, %r186;
	min.s32 	%r188, %r1, 64;
	shl.b32 	%r2, %r188, 1;
	div.u32 	%r4, %r187, %r2;
	mul.lo.s32 	%r189, %r4, %r2;
	sub.s32 	%r190, %r187, %r189;
	shr.u32 	%r3, %r190, 1;
	mov.u32 	%r492, %ctaid.y;
	mov.u32 	%r191, %nctaid.y;
	shl.b32 	%r192, %r191, 2;
	setp.ge.u32 	%p2, %r492, %r192;
	@%p2 bra 	$L__BB722_95;
	ld.param.u64 	%rd26, [_Z9cuda_gemmIiLi128ELi4ELi1ELi2048ELi64ELi64ELi64ELi1ELi0EEviiiPT_S1_S1_iii_param_4];
	ld.param.u64 	%rd25, [_Z9cuda_gemmIiLi128ELi4ELi1ELi2048ELi64ELi64ELi64ELi1ELi0EEviiiPT_S1_S1_iii_param_3];
	and.b32  	%r6, %r187, 1;
	mov.u32 	%r194, %ntid.x;
	shl.b32 	%r195, %r187, 2;
	shl.b32 	%r7, %r194, 2;
	shr.u32 	%r8, %r187, 4;
	and.b32  	%r9, %r187, 15;
	mov.u32 	%r196, _ZZ9cuda_gemmIiLi128ELi4ELi1ELi2048ELi64ELi64ELi64ELi1ELi0EEviiiPT_S1_S1_iiiE11kron_fac_sh;
	mad.lo.s32 	%r10, %r9, 132, %r196;
	shr.u32 	%r11, %r194, 4;
	and.b32  	%r12, %r3, 15;
	shl.b32 	%r197, %r187, 4;
	and.b32  	%r13, %r197, 16;
	min.s32 	%r14, %r185, 16;
	add.s32 	%r198, %r187, %r194;
	cvt.u16.u32 	%rs3, %r198;
	xor.b16  	%rs4, %rs3, 2047;
	cvt.u16.u32 	%rs5, %r194;
	div.u16 	%rs6, %rs4, %rs5;
	xor.b32  	%r199, %r195, 2047;
	sub.s32 	%r200, %r199, %r7;
	cvt.u16.u32 	%rs7, %r200;
	cvt.u16.u32 	%rs8, %r7;
	div.u16 	%rs9, %rs7, %rs8;
	and.b16  	%rs1, %rs6, 3;
	add.s32 	%r201, %r3, 1;
	and.b32  	%r15, %r201, 15;
	add.s32 	%r202, %r3, 2;
	and.b32  	%r16, %r202, 15;
	add.s32 	%r203, %r3, 3;
	and.b32  	%r17, %r203, 15;
	add.s32 	%r204, %r3, 4;
	and.b32  	%r18, %r204, 15;
	add.s32 	%r205, %r3, 5;
	and.b32  	%r19, %r205, 15;
	add.s32 	%r206, %r3, 6;
	and.b32  	%r20, %r206, 15;
	add.s32 	%r207, %r3, 7;
	and.b32  	%r21, %r207, 15;
	xor.b32  	%r22, %r12, 8;
	add.s32 	%r208, %r3, 9;
	and.b32  	%r23, %r208, 15;
	add.s32 	%r209, %r3, 10;
	and.b32  	%r24, %r209, 15;
	add.s32 	%r210, %r3, 11;
	and.b32  	%r25, %r210, 15;
	add.s32 	%r211, %r3, 12;
	and.b32  	%r26, %r211, 15;
	add.s32 	%r212, %r3, 13;
	and.b32  	%r27, %r212, 15;
	add.s32 	%r213, %r3, 14;
	and.b32  	%r28, %r213, 15;
	add.s32 	%r214, %r3, -1;
	and.b32  	%r29, %r214, 15;
	or.b32  	%r30, %r13, %r12;
	or.b32  	%r31, %r13, %r15;
	or.b32  	%r32, %r13, %r16;
	or.b32  	%r33, %r13, %r17;
	or.b32  	%r34, %r13, %r18;
	or.b32  	%r35, %r13, %r19;
	or.b32  	%r36, %r13, %r20;
	or.b32  	%r37, %r13, %r21;
	or.b32  	%r38, %r13, %r22;
	or.b32  	%r39, %r13, %r23;
	or.b32  	%r40, %r13, %r24;
	or.b32  	%r41, %r13, %r25;
	or.b32  	%r42, %r13, %r26;
	or.b32  	%r43, %r13, %r27;
	or.b32  	%r44, %r13, %r28;
	or.b32  	%r45, %r13, %r29;
	setp.lt.s32 	%p3, %r12, %r186;
	selp.b32 	%r215, 0, %r186, %p3;
	sub.s32 	%r46, %r12, %r215;
	add.s32 	%r216, %r12, 1;
	setp.lt.s32 	%p4, %r216, %r186;
	selp.b32 	%r217, 0, %r186, %p4;
	sub.s32 	%r47, %r216, %r217;
	add.s32 	%r218, %r12, 2;
	setp.lt.s32 	%p5, %r218, %r186;
	selp.b32 	%r219, 0, %r186, %p5;
	sub.s32 	%r48, %r218, %r219;
	add.s32 	%r220, %r12, 3;
	setp.lt.s32 	%p6, %r220, %r186;
	selp.b32 	%r221, 0, %r186, %p6;
	sub.s32 	%r49, %r220, %r221;
	add.s32 	%r222, %r12, 4;
	setp.lt.s32 	%p7, %r222, %r186;
	selp.b32 	%r223, 0, %r186, %p7;
	sub.s32 	%r50, %r222, %r223;
	add.s32 	%r224, %r12, 5;
	setp.lt.s32 	%p8, %r224, %r186;
	selp.b32 	%r225, 0, %r186, %p8;
	sub.s32 	%r51, %r224, %r225;
	add.s32 	%r226, %r12, 6;
	setp.lt.s32 	%p9, %r226, %r186;
	selp.b32 	%r227, 0, %r186, %p9;
	sub.s32 	%r52, %r226, %r227;
	add.s32 	%r228, %r12, 7;
	setp.lt.s32 	%p10, %r228, %r186;
	selp.b32 	%r229, 0, %r186, %p10;
	sub.s32 	%r53, %r228, %r229;
	add.s32 	%r230, %r12, 8;
	setp.lt.s32 	%p11, %r230, %r186;
	selp.b32 	%r231, 0, %r186, %p11;
	sub.s32 	%r54, %r230, %r231;
	add.s32 	%r232, %r12, 9;
	setp.lt.s32 	%p12, %r232, %r186;
	selp.b32 	%r233, 0, %r186, %p12;
	sub.s32 	%r55, %r232, %r233;
	add.s32 	%r234, %r12, 10;
	setp.lt.s32 	%p13, %r234, %r186;
	selp.b32 	%r235, 0, %r186, %p13;
	sub.s32 	%r56, %r234, %r235;
	add.s32 	%r236, %r12, 11;
	setp.lt.s32 	%p14, %r236, %r186;
	selp.b32 	%r237, 0, %r186, %p14;
	sub.s32 	%r57, %r236, %r237;
	add.s32 	%r238, %r12, 12;
	setp.lt.s32 	%p15, %r238, %r186;
	selp.b32 	%r239, 0, %r186, %p15;
	sub.s32 	%r58, %r238, %r239;
	add.s32 	%r240, %r12, 13;
	setp.lt.s32 	%p16, %r240, %r186;
	selp.b32 	%r241, 0, %r186, %p16;
	sub.s32 	%r59, %r240, %r241;
	add.s32 	%r242, %r12, 14;
	setp.lt.s32 	%p17, %r242, %r186;
	selp.b32 	%r243, 0, %r186, %p17;
	sub.s32 	%r60, %r242, %r243;
	add.s32 	%r244, %r12, 15;
	setp.lt.s32 	%p18, %r244, %r186;
	selp.b32 	%r245, 0, %r186, %p18;
	sub.s32 	%r61, %r244, %r245;
	and.b16  	%rs2, %rs9, 3;
	cvt.u16.u32 	%rs10, %r2;
	div.s16 	%rs11, 128, %rs10;
	cvt.s32.s16 	%r62, %rs11;
	and.b32  	%r63, %r187, 31;
	cvta.to.global.u64 	%rd1, %rd26;
	cvta.to.global.u64 	%rd2, %rd25;
	shl.b32 	%r349, %r63, 2;
	shl.b32 	%r352, %r30, 2;
	shl.b32 	%r355, %r31, 2;
	shl.b32 	%r358, %r32, 2;
	shl.b32 	%r361, %r33, 2;
	shl.b32 	%r364, %r34, 2;
	shl.b32 	%r367, %r35, 2;
	shl.b32 	%r370, %r36, 2;
	shl.b32 	%r373, %r37, 2;
	shl.b32 	%r376, %r38, 2;
	shl.b32 	%r379, %r39, 2;
	shl.b32 	%r382, %r40, 2;
	shl.b32 	%r385, %r41, 2;
	shl.b32 	%r388, %r42, 2;
	shl.b32 	%r391, %r43, 2;
	shl.b32 	%r394, %r44, 2;
	shl.b32 	%r397, %r45, 2;
$L__BB722_2:
	mov.u32 	%r65, %tid.x;
	setp.eq.s16 	%p19, %rs1, 2;
	mov.u32 	%r493, %r65;
	@%p19 bra 	$L__BB722_6;
	mov.u32 	%r246, %ntid.x;
	add.s32 	%r493, %r65, %r246;
	setp.eq.s16 	%p20, %rs1, 3;
	shl.b32 	%r247, %r65, 2;
	mov.u32 	%r248, _ZZ9cuda_gemmIiLi128ELi4ELi1ELi2048ELi64ELi64ELi64ELi1ELi0EEviiiPT_S1_S1_iiiE3Csh;
	add.s32 	%r249, %r248, %r247;
	mov.b32 	%r250, 0;
	st.shared.u32 	[%r249], %r250;
	@%p20 bra 	$L__BB722_6;
	add.s32 	%r252, %r65, %r246;
	add.s32 	%r493, %r252, %r246;
	setp.eq.s16 	%p21, %rs1, 0;
	add.s32 	%r256, %r249, %r7;
	mov.b32 	%r257, 0;
	st.shared.u32 	[%r256], %r257;
	@%p21 bra 	$L__BB722_6;
	add.s32 	%r493, %r493, %r246;
	mov.u32 	%r260, _ZZ9cuda_gemmIiLi128ELi4ELi1ELi2048ELi64ELi64ELi64ELi1ELi0EEviiiPT_S1_S1_iiiE3Csh;
	add.s32 	%r261, %r260, %r247;
	add.s32 	%r262, %r261, %r7;
	add.s32 	%r263, %r262, %r7;
	mov.b32 	%r264, 0;
	st.shared.u32 	[%r263], %r264;
$L__BB722_6:
	shl.b32 	%r265, %r493, 2;
	mov.u32 	%r266, _ZZ9cuda_gemmIiLi128ELi4ELi1ELi2048ELi64ELi64ELi64ELi1ELi0EEviiiPT_S1_S1_iiiE3Csh;
	add.s32 	%r494, %r266, %r265;
$L__BB722_7:
	mov.b32 	%r267, 0;
	st.shared.u32 	[%r494], %r267;
	add.s32 	%r268, %r494, %r7;
	st.shared.u32 	[%r268], %r267;
	mov.u32 	%r269, %ntid.x;
	shl.b32 	%r270, %r269, 3;
	add.s32 	%r271, %r494, %r270;
	st.shared.u32 	[%r271], %r267;
	mad.lo.s32 	%r272, %r269, 12, %r494;
	st.shared.u32 	[%r272], %r267;
	add.s32 	%r493, %r493, %r7;
	shl.b32 	%r273, %r269, 4;
	add.s32 	%r494, %r494, %r273;
	setp.lt.u32 	%p22, %r493, 2048;
	@%p22 bra 	$L__BB722_7;
	mov.b32 	%r496, 0;
	mov.pred 	%p88, -1;
$L__BB722_9:
	mov.pred 	%p1, %p88;
	mov.u32 	%r275, %tid.x;
	shl.b32 	%r497, %r275, 2;
	shl.b32 	%r276, %r492, 11;
	mov.u32 	%r277, %ctaid.z;
	shl.b32 	%r77, %r277, 6;
	add.s32 	%r278, %r276, %r77;
	add.s32 	%r78, %r278, %r496;
$L__BB722_10:
	shr.u32 	%r279, %r497, 5;
	and.b32  	%r280, %r497, 28;
	add.s32 	%r281, %r78, %r280;
	mad.lo.s32 	%r282, %r279, %r186, %r281;
	mul.wide.s32 	%rd7, %r282, 4;
	add.s64 	%rd8, %rd2, %rd7;
	ld.global.v4.u32 	{%r283, %r284, %r285, %r286}, [%rd8];
	shl.b32 	%r287, %r497, 2;
	mov.u32 	%r288, _ZZ9cuda_gemmIiLi128ELi4ELi1ELi2048ELi64ELi64ELi64ELi1ELi0EEviiiPT_S1_S1_iiiE3Ash;
	add.s32 	%r289, %r288, %r287;
	st.shared.v4.u32 	[%r289], {%r283, %r284, %r285, %r286};
	add.s32 	%r497, %r497, %r7;
	setp.lt.u32 	%p24, %r497, 1024;
	@%p24 bra 	$L__BB722_10;
	add.s32 	%r81, %r496, %r77;
	mov.b32 	%r498, 0;
$L__BB722_12:
	mov.u32 	%r82, %r498;
	add.s32 	%r83, %r82, %r9;
	mov.u32 	%r499, %r8;
$L__BB722_13:
	add.s32 	%r291, %r81, %r499;
	mad.lo.s32 	%r292, %r291, %r185, %r83;
	mul.wide.s32 	%rd9, %r292, 4;
	add.s64 	%rd10, %rd1, %rd9;
	ld.global.u32 	%r293, [%rd10];
	shl.b32 	%r294, %r499, 2;
	add.s32 	%r295, %r10, %r294;
	st.shared.u32 	[%r295], %r293;
	add.s32 	%r499, %r499, %r11;
	setp.lt.u32 	%p25, %r499, 32;
	@%p25 bra 	$L__BB722_13;
	setp.lt.s32 	%p26, %r1, 1;
	bar.sync 	0;
	@%p26 bra 	$L__BB722_87;
	mov.b32 	%r500, 0;
$L__BB722_16:
	setp.ge.s32 	%p27, %r4, %r14;
	add.s32 	%r87, %r500, %r3;
	shl.b32 	%r297, %r87, 5;
	or.b32  	%r298, %r297, %r13;
	add.s32 	%r299, %r298, %r12;
	shl.b32 	%r300, %r299, 2;
	mov.u32 	%r301, _ZZ9cuda_gemmIiLi128ELi4ELi1ELi2048ELi64ELi64ELi64ELi1ELi0EEviiiPT_S1_S1_iiiE3Ash;
	add.s32 	%r302, %r301, %r300;
	ld.shared.u32 	%r88, [%r302];
	add.s32 	%r303, %r298, %r15;
	shl.b32 	%r304, %r303, 2;
	add.s32 	%r305, %r301, %r304;
	ld.shared.u32 	%r89, [%r305];
	add.s32 	%r306, %r298, %r16;
	shl.b32 	%r307, %r306, 2;
	add.s32 	%r308, %r301, %r307;
	ld.shared.u32 	%r90, [%r308];
	add.s32 	%r309, %r298, %r17;
	shl.b32 	%r310, %r309, 2;
	add.s32 	%r311, %r301, %r310;
	ld.shared.u32 	%r91, [%r311];
	add.s32 	%r312, %r298, %r18;
	shl.b32 	%r313, %r312, 2;
	add.s32 	%r314, %r301, %r313;
	ld.shared.u32 	%r92, [%r314];
	add.s32 	%r315, %r298, %r19;
	shl.b32 	%r316, %r315, 2;
	add.s32 	%r317, %r301, %r316;
	ld.shared.u32 	%r93, [%r317];
	add.s32 	%r318, %r298, %r20;
	shl.b32 	%r319, %r318, 2;
	add.s32 	%r320, %r301, %r319;
	ld.shared.u32 	%r94, [%r320];
	add.s32 	%r321, %r298, %r21;
	shl.b32 	%r322, %r321, 2;
	add.s32 	%r323, %r301, %r322;
	ld.shared.u32 	%r95, [%r323];
	add.s32 	%r324, %r298, %r22;
	shl.b32 	%r325, %r324, 2;
	add.s32 	%r326, %r301, %r325;
	ld.shared.u32 	%r96, [%r326];
	add.s32 	%r327, %r298, %r23;
	shl.b32 	%r328, %r327, 2;
	add.s32 	%r329, %r301, %r328;
	ld.shared.u32 	%r97, [%r329];
	add.s32 	%r330, %r298, %r24;
	shl.b32 	%r331, %r330, 2;
	add.s32 	%r332, %r301, %r331;
	ld.shared.u32 	%r98, [%r332];
	add.s32 	%r333, %r298, %r25;
	shl.b32 	%r334, %r333, 2;
	add.s32 	%r335, %r301, %r334;
	ld.shared.u32 	%r99, [%r335];
	add.s32 	%r336, %r298, %r26;
	shl.b32 	%r337, %r336, 2;
	add.s32 	%r338, %r301, %r337;
	ld.shared.u32 	%r100, [%r338];
	add.s32 	%r339, %r298, %r27;
	shl.b32 	%r340, %r339, 2;
	add.s32 	%r341, %r301, %r340;
	ld.shared.u32 	%r101, [%r341];
	add.s32 	%r342, %r298, %r28;
	shl.b32 	%r343, %r342, 2;
	add.s32 	%r344, %r301, %r343;
	ld.shared.u32 	%r102, [%r344];
	add.s32 	%r345, %r298, %r29;
	shl.b32 	%r346, %r345, 2;
	add.s32 	%r347, %r301, %r346;
	ld.shared.u32 	%r103, [%r347];
	@%p27 bra 	$L__BB722_86;
	mov.u32 	%r501, %r4;
$L__BB722_18:
	setp.gt.u32 	%p28, %r186, 64;
	mov.u32 	%r348, _ZZ9cuda_gemmIiLi128ELi4ELi1ELi2048ELi64ELi64ELi64ELi1ELi0EEviiiPT_S1_S1_iiiE11kron_fac_sh;
	mad.lo.s32 	%r105, %r501, 132, %r348;
	add.s32 	%r350, %r105, %r349;
	ld.shared.u32 	%r106, [%r350];
	@%p28 bra 	$L__BB722_51;
	setp.eq.s32 	%p45, %r186, 0;
	mov.b32 	%r503, 0;
	@%p45 bra 	$L__BB722_21;
	shfl.sync.idx.b32	%r401|%p46, %r106, %r46, 31, -1;
	mul.lo.s32 	%r503, %r401, %r88;
$L__BB722_21:
	setp.lt.s32 	%p47, %r186, 2;
	@%p47 bra 	$L__BB722_23;
	shfl.sync.idx.b32	%r402|%p48, %r106, %r47, 31, -1;
	mad.lo.s32 	%r503, %r402, %r89, %r503;
$L__BB722_23:
	setp.lt.s32 	%p49, %r186, 3;
	@%p49 bra 	$L__BB722_25;
	shfl.sync.idx.b32	%r403|%p50, %r106, %r48, 31, -1;
	mad.lo.s32 	%r503, %r403, %r90, %r503;
$L__BB722_25:
	setp.lt.s32 	%p51, %r186, 4;
	@%p51 bra 	$L__BB722_27;
	shfl.sync.idx.b32	%r404|%p52, %r106, %r49, 31, -1;
	mad.lo.s32 	%r503, %r404, %r91, %r503;
$L__BB722_27:
	setp.lt.s32 	%p53, %r186, 5;
	@%p53 bra 	$L__BB722_29;
	shfl.sync.idx.b32	%r405|%p54, %r106, %r50, 31, -1;
	mad.lo.s32 	%r503, %r405, %r92, %r503;
$L__BB722_29:
	setp.lt.s32 	%p55, %r186, 6;
	@%p55 bra 	$L__BB722_31;
	shfl.sync.idx.b32	%r406|%p56, %r106, %r51, 31, -1;
	mad.lo.s32 	%r503, %r406, %r93, %r503;
$L__BB722_31:
	setp.lt.s32 	%p57, %r186, 7;
	@%p57 bra 	$L__BB722_33;
	shfl.sync.idx.b32	%r407|%p58, %r106, %r52, 31, -1;
	mad.lo.s32 	%r503, %r407, %r94, %r503;
$L__BB722_33:
	setp.lt.s32 	%p59, %r186, 8;
	@%p59 bra 	$L__BB722_35;
	shfl.sync.idx.b32	%r408|%p60, %r106, %r53, 31, -1;
	mad.lo.s32 	%r503, %r408, %r95, %r503;
$L__BB722_35:
	setp.lt.s32 	%p61, %r186, 9;
	@%p61 bra 	$L__BB722_37;
	shfl.sync.idx.b32	%r409|%p62, %r106, %r54, 31, -1;
	mad.lo.s32 	%r503, %r409, %r96, %r503;
$L__BB722_37:
	setp.lt.s32 	%p63, %r186, 10;
	@%p63 bra 	$L__BB722_39;
	shfl.sync.idx.b32	%r410|%p64, %r106, %r55, 31, -1;
	mad.lo.s32 	%r503, %r410, %r97, %r503;
$L__BB722_39:
	setp.lt.s32 	%p65, %r186, 11;
	@%p65 bra 	$L__BB722_41;
	shfl.sync.idx.b32	%r411|%p66, %r106, %r56, 31, -1;
	mad.lo.s32 	%r503, %r411, %r98, %r503;
$L__BB722_41:
	setp.lt.s32 	%p67, %r186, 12;
	@%p67 bra 	$L__BB722_43;
	shfl.sync.idx.b32	%r412|%p68, %r106, %r57, 31, -1;
	mad.lo.s32 	%r503, %r412, %r99, %r503;
$L__BB722_43:
	setp.lt.s32 	%p69, %r186, 13;
	@%p69 bra 	$L__BB722_45;
	shfl.sync.idx.b32	%r413|%p70, %r106, %r58, 31, -1;
	mad.lo.s32 	%r503, %r413, %r100, %r503;
$L__BB722_45:
	setp.lt.s32 	%p71, %r186, 14;
	@%p71 bra 	$L__BB722_47;
	shfl.sync.idx.b32	%r414|%p72, %r106, %r59, 31, -1;
	mad.lo.s32 	%r503, %r414, %r101, %r503;
$L__BB722_47:
	setp.lt.s32 	%p73, %r186, 15;
	@%p73 bra 	$L__BB722_49;
	shfl.sync.idx.b32	%r415|%p74, %r106, %r60, 31, -1;
	mad.lo.s32 	%r503, %r415, %r102, %r503;
$L__BB722_49:
	setp.lt.s32 	%p75, %r186, 16;
	@%p75 bra 	$L__BB722_83;
	shfl.sync.idx.b32	%r416|%p76, %r106, %r61, 31, -1;
	mad.lo.s32 	%r503, %r416, %r103, %r503;
	bra.uni 	$L__BB722_83;
$L__BB722_51:
	setp.lt.s32 	%p29, %r186, 1;
	mov.b32 	%r503, 0;
	@%p29 bra 	$L__BB722_53;
	add.s32 	%r353, %r105, %r352;
	ld.shared.u32 	%r354, [%r353];
	mul.lo.s32 	%r503, %r354, %r88;
$L__BB722_53:
	setp.lt.s32 	%p30, %r186, 2;
	@%p30 bra 	$L__BB722_55;
	add.s32 	%r356, %r105, %r355;
	ld.shared.u32 	%r357, [%r356];
	mad.lo.s32 	%r503, %r357, %r89, %r503;
$L__BB722_55:
	setp.lt.s32 	%p31, %r186, 3;
	@%p31 bra 	$L__BB722_57;
	add.s32 	%r359, %r105, %r358;
	ld.shared.u32 	%r360, [%r359];
	mad.lo.s32 	%r503, %r360, %r90, %r503;
$L__BB722_57:
	setp.lt.s32 	%p32, %r186, 4;
	@%p32 bra 	$L__BB722_59;
	add.s32 	%r362, %r105, %r361;
	ld.shared.u32 	%r363, [%r362];
	mad.lo.s32 	%r503, %r363, %r91, %r503;
$L__BB722_59:
	setp.lt.s32 	%p33, %r186, 5;
	@%p33 bra 	$L__BB722_61;
	add.s32 	%r365, %r105, %r364;
	ld.shared.u32 	%r366, [%r365];
	mad.lo.s32 	%r503, %r366, %r92, %r503;
$L__BB722_61:
	setp.lt.s32 	%p34, %r186, 6;
	@%p34 bra 	$L__BB722_63;
	add.s32 	%r368, %r105, %r367;
	ld.shared.u32 	%r369, [%r368];
	mad.lo.s32 	%r503, %r369, %r93, %r503;
$L__BB722_63:
	setp.lt.s32 	%p35, %r186, 7;
	@%p35 bra 	$L__BB722_65;
	add.s32 	%r371, %r105, %r370;
	ld.shared.u32 	%r372, [%r371];
	mad.lo.s32 	%r503, %r372, %r94, %r503;
$L__BB722_65:
	setp.lt.s32 	%p36, %r186, 8;
	@%p36 bra 	$L__BB722_67;
	add.s32 	%r374, %r105, %r373;
	ld.shared.u32 	%r375, [%r374];
	mad.lo.s32 	%r503, %r375, %r95, %r503;
$L__BB722_67:
	setp.lt.s32 	%p37, %r186, 9;
	@%p37 bra 	$L__BB722_69;
	add.s32 	%r377, %r105, %r376;
	ld.shared.u32 	%r378, [%r377];
	mad.lo.s32 	%r503, %r378, %r96, %r503;
$L__BB722_69:
	setp.lt.s32 	%p38, %r186, 10;
	@%p38 bra 	$L__BB722_71;
	add.s32 	%r380, %r105, %r379;
	ld.shared.u32 	%r381, [%r380];
	mad.lo.s32 	%r503, %r381, %r97, %r503;
$L__BB722_71:
	setp.lt.s32 	%p39, %r186, 11;
	@%p39 bra 	$L__BB722_73;
	add.s32 	%r383, %r105, %r382;
	ld.shared.u32 	%r384, [%r383];
	mad.lo.s32 	%r503, %r384, %r98, %r503;
$L__BB722_73:
	setp.lt.s32 	%p40, %r186, 12;
	@%p40 bra 	$L__BB722_75;
	add.s32 	%r386, %r105, %r385;
	ld.shared.u32 	%r387, [%r386];
	mad.lo.s32 	%r503, %r387, %r99, %r503;
$L__BB722_75:
	setp.lt.s32 	%p41, %r186, 13;
	@%p41 bra 	$L__BB722_77;
	add.s32 	%r389, %r105, %r388;
	ld.shared.u32 	%r390, [%r389];
	mad.lo.s32 	%r503, %r390, %r100, %r503;
$L__BB722_77:
	setp.lt.s32 	%p42, %r186, 14;
	@%p42 bra 	$L__BB722_79;
	add.s32 	%r392, %r105, %r391;
	ld.shared.u32 	%r393, [%r392];
	mad.lo.s32 	%r503, %r393, %r101, %r503;
$L__BB722_79:
	setp.lt.s32 	%p43, %r186, 15;
	@%p43 bra 	$L__BB722_81;
	add.s32 	%r395, %r105, %r394;
	ld.shared.u32 	%r396, [%r395];
	mad.lo.s32 	%r503, %r396, %r102, %r503;
$L__BB722_81:
	setp.lt.s32 	%p44, %r186, 16;
	@%p44 bra 	$L__BB722_83;
	add.s32 	%r398, %r105, %r397;
	ld.shared.u32 	%r399, [%r398];
	mad.lo.s32 	%r503, %r399, %r103, %r503;
$L__BB722_83:
	setp.ne.s32 	%p77, %r6, 0;
	add.s32 	%r417, %r501, %r82;
	mad.lo.s32 	%r170, %r417, %r1, %r87;
	shfl.sync.down.b32	%r418|%p78, %r503, 1, 7711, -1;
	add.s32 	%r171, %r418, %r503;
	@%p77 bra 	$L__BB722_85;
	shl.b32 	%r419, %r170, 2;
	mov.u32 	%r420, _ZZ9cuda_gemmIiLi128ELi4ELi1ELi2048ELi64ELi64ELi64ELi1ELi0EEviiiPT_S1_S1_iiiE3Csh;
	add.s32 	%r421, %r420, %r419;
	ld.shared.u32 	%r422, [%r421];
	add.s32 	%r423, %r422, %r171;
	st.shared.u32 	[%r421], %r423;
$L__BB722_85:
	add.s32 	%r501, %r501, %r62;
	setp.lt.s32 	%p79, %r501, %r14;
	@%p79 bra 	$L__BB722_18;
$L__BB722_86:
	add.s32 	%r500, %r500, %r2;
	setp.lt.s32 	%p80, %r500, %r1;
	@%p80 bra 	$L__BB722_16;
$L__BB722_87:
	add.s32 	%r498, %r82, 16;
	setp.lt.u32 	%p81, %r82, 48;
	@%p81 bra 	$L__BB722_12;
	mov.b32 	%r496, 32;
	mov.pred 	%p88, 0;
	@%p1 bra 	$L__BB722_9;
	ld.param.u64 	%rd27, [_Z9cuda_gemmIiLi128ELi4ELi1ELi2048ELi64ELi64ELi64ELi1ELi0EEviiiPT_S1_S1_iii_param_5];
	cvta.to.global.u64 	%rd3, %rd27;
	shl.b32 	%r175, %r492, 11;
	mov.u32 	%r176, %tid.x;
	shl.b32 	%r177, %r176, 2;
	setp.eq.s16 	%p83, %rs2, 2;
	bar.sync 	0;
	mov.u32 	%r533, %r177;
	@%p83 bra 	$L__BB722_93;
	add.s32 	%r533, %r177, %r7;
	setp.eq.s16 	%p84, %rs2, 3;
	add.s32 	%r425, %r175, %r177;
	mul.wide.s32 	%rd11, %r425, 4;
	add.s64 	%rd12, %rd3, %rd11;
	shl.b32 	%r426, %r176, 2;
	mov.u32 	%r427, _ZZ9cuda_gemmIiLi128ELi4ELi1ELi2048ELi64ELi64ELi64ELi1ELi0EEviiiPT_S1_S1_iiiE3Csh;
	add.s32 	%r428, %r427, %r426;
	mad.lo.s32 	%r429, %r176, 12, %r428;
	ld.shared.v4.u32 	{%r430, %r431, %r432, %r433}, [%r429];
	st.global.v4.u32 	[%rd12], {%r430, %r431, %r432, %r433};
	@%p84 bra 	$L__BB722_93;
	add.s32 	%r434, %r177, %r7;
	add.s32 	%r533, %r434, %r7;
	setp.eq.s16 	%p85, %rs2, 0;
	add.s32 	%r435, %r175, %r434;
	mul.wide.s32 	%rd13, %r435, 4;
	add.s64 	%rd14, %rd3, %rd13;
	shl.b32 	%r436, %r176, 2;
	mov.u32 	%r437, _ZZ9cuda_gemmIiLi128ELi4ELi1ELi2048ELi64ELi64ELi64ELi1ELi0EEviiiPT_S1_S1_iiiE3Csh;
	add.s32 	%r438, %r437, %r436;
	mad.lo.s32 	%r439, %r176, 12, %r438;
	shl.b32 	%r440, %r7, 2;
	add.s32 	%r441, %r439, %r440;
	ld.shared.v4.u32 	{%r442, %r443, %r444, %r445}, [%r441];
	st.global.v4.u32 	[%rd14], {%r442, %r443, %r444, %r445};
	@%p85 bra 	$L__BB722_93;
	add.s32 	%r446, %r177, %r7;
	add.s32 	%r447, %r446, %r7;
	add.s32 	%r533, %r447, %r7;
	add.s32 	%r448, %r175, %r447;
	mul.wide.s32 	%rd15, %r448, 4;
	add.s64 	%rd16, %rd3, %rd15;
	shl.b32 	%r449, %r176, 2;
	mov.u32 	%r450, _ZZ9cuda_gemmIiLi128ELi4ELi1ELi2048ELi64ELi64ELi64ELi1ELi0EEviiiPT_S1_S1_iiiE3Csh;
	add.s32 	%r451, %r450, %r449;
	mad.lo.s32 	%r452, %r176, 12, %r451;
	shl.b32 	%r453, %r7, 2;
	add.s32 	%r454, %r452, %r453;
	add.s32 	%r455, %r454, %r453;
	ld.shared.v4.u32 	{%r456, %r457, %r458, %r459}, [%r455];
	st.global.v4.u32 	[%rd16], {%r456, %r457, %r458, %r459};
$L__BB722_93:
	add.s32 	%r460, %r175, %r533;
	mul.wide.s32 	%rd17, %r460, 4;
	add.s64 	%rd18, %rd3, %rd17;
	shl.b32 	%r461, %r533, 2;
	mov.u32 	%r462, _ZZ9cuda_gemmIiLi128ELi4ELi1ELi2048ELi64ELi64ELi64ELi1ELi0EEviiiPT_S1_S1_iiiE3Csh;
	add.s32 	%r463, %r462, %r461;
	ld.shared.v4.u32 	{%r464, %r465, %r466, %r467}, [%r463];
	st.global.v4.u32 	[%rd18], {%r464, %r465, %r466, %r467};
	add.s32 	%r468, %r533, %r7;
	add.s32 	%r469, %r175, %r468;
	mul.wide.s32 	%rd19, %r469, 4;
	add.s64 	%rd20, %rd3, %rd19;
	shl.b32 	%r470, %r7, 2;
	add.s32 	%r471, %r463, %r470;
	ld.shared.v4.u32 	{%r472, %r473, %r474, %r475}, [%r471];
	st.global.v4.u32 	[%rd20], {%r472, %r473, %r474, %r475};
	add.s32 	%r476, %r468, %r7;
	add.s32 	%r477, %r175, %r476;
	mul.wide.s32 	%rd21, %r477, 4;
	add.s64 	%rd22, %rd3, %rd21;
	add.s32 	%r478, %r471, %r470;
	ld.shared.v4.u32 	{%r479, %r480, %r481, %r482}, [%r478];
	st.global.v4.u32 	[%rd22], {%r479, %r480, %r481, %r482};
	add.s32 	%r483, %r476, %r7;
	add.s32 	%r484, %r175, %r483;
	mul.wide.s32 	%rd23, %r484, 4;
	add.s64 	%rd24, %rd3, %rd23;
	add.s32 	%r485, %r478, %r470;
	ld.shared.v4.u32 	{%r486, %r487, %r488, %r489}, [%r485];
	st.global.v4.u32 	[%rd24], {%r486, %r487, %r488, %r489};
	add.s32 	%r533, %r483, %r7;
	setp.lt.u32 	%p86, %r533, 2048;
	@%p86 bra 	$L__BB722_93;
	mov.u32 	%r490, %nctaid.y;
	add.s32 	%r492, %r492, %r490;
	shl.b32 	%r491, %r490, 2;
	setp.lt.u32 	%p87, %r492, %r491;
	@%p87 bra 	$L__BB722_2;
$L__BB722_95:
	ret;

}
	// .globl	_Z9cuda_gemmIiLi128ELi4ELi1ELi2048ELi64ELi64ELi64ELi1ELi1EEviiiPT_S1_S1_iii
.visible .entry _Z9cuda_gemmIiLi128ELi4ELi1ELi2048ELi64ELi64ELi64ELi1ELi1EEviiiPT_S1_S1_iii(
	.param .u32 _Z9cuda_gemmIiLi128ELi4ELi1ELi2048ELi64ELi64ELi64ELi1ELi1EEviiiPT_S1_S1_iii_param_0,
	.param .u32 _Z9cuda_gemmIiLi128ELi4ELi1ELi2048ELi64ELi64ELi64ELi1ELi1EEviiiPT_S1_S1_iii_param_1,
	.param .u32 _Z9cuda_gemmIiLi128ELi4ELi1ELi2048ELi64ELi64ELi64ELi1ELi1EEviiiPT_S1_S1_iii_param_2,
	.param .u64 .ptr .align 1 _Z9cuda_gemmIiLi128ELi4ELi1ELi2048ELi64ELi64ELi64ELi1ELi1EEviiiPT_S1_S1_iii_param_3,
	.param .u64 .ptr .align 1 _Z9cuda_gemmIiLi128ELi4ELi1ELi2048ELi64ELi64ELi64ELi1ELi1EEviiiPT_S1_S1_iii_param_4,
	.param .u64 .ptr .align 1 _Z9cuda_gemmIiLi128ELi4ELi1ELi2048ELi64ELi64ELi64ELi1ELi1EEviiiPT_S1_S1_iii_param_5,
	.param .u32 _Z9cuda_gemmIiLi128ELi4ELi1ELi2048ELi64ELi64ELi64ELi1ELi1EEviiiPT_S1_S1_iii_param_6,
	.param .u32 _Z9cuda_gemmIiLi128ELi4ELi1ELi2048ELi64ELi64ELi64ELi1ELi1EEviiiPT_S1_S1_iii_param_7,
	.param .u32 _Z9cuda_gemmIiLi128ELi4ELi1ELi2048ELi64ELi64ELi64ELi1ELi1EEviiiPT_S1_S1_iii_param_8
)
.maxntid 128
{
	.reg .pred 	%p<37>;
	.reg .b16 	%rs<10>;
	.reg .b32 	%r<319>;
	.reg .b64 	%rd<26>;
	// demoted variable
	.shared .align 128 .b8 _ZZ9cuda_gemmIiLi128ELi4ELi1ELi2048ELi64ELi64ELi64ELi1ELi1EEviiiPT_S1_S1_iiiE11kron_fac_sh[2112];
	// demoted variable
	.shared .align 128 .b8 _ZZ9cuda_gemmIiLi128ELi4ELi1ELi2048ELi64ELi64ELi64ELi1ELi1EEviiiPT_S1_S1_iiiE3Ash[4096];
	// demoted variable
	.shared .align 128 .b8 _ZZ9cuda_gemmIiLi128ELi4ELi1ELi2048ELi64ELi64ELi64ELi1ELi1EEviiiPT_S1_S1_iiiE3Csh[8192];
	ld.param.u64 	%rd4, [_Z9cuda_gemmIiLi128ELi4ELi1ELi2048ELi64ELi64ELi64ELi1ELi1EEviiiPT_S1_S1_iii_param_3];
	ld.param.u64 	%rd5, [_Z9cuda_gemmIiLi128ELi4ELi1ELi2048ELi64ELi64ELi64ELi1ELi1EEviiiPT_S1_S1_iii_param_4];
	mov.u32 	%r1, %tid.x;
	mov.u32 	%r2, %ctaid.z;
	shr.u32 	%r3, %r1, 1;
	and.b32  	%r4, %r3, 31;
	mov.u32 	%r308, %ctaid.y;
	mov.u32 	%r6, %nctaid.y;
	shl.b32 	%r100, %r6, 2;
	setp.ge.u32 	%p2, %r308, %r100;
	@%p2 bra 	$L__BB723_26;
	and.b32  	%r7, %r1, 1;
	mov.u32 	%r101, %ntid.x;
	shl.b32 	%r8, %r1, 2;
	shl.b32 	%r9, %r101, 2;
	shr.u32 	%r10, %r1, 4;
	and.b32  	%r11, %r1, 15;
	mov.u32 	%r102, _ZZ9cuda_gemmIiLi128ELi4ELi1ELi2048ELi64ELi64ELi64ELi1ELi1EEviiiPT_S1_S1_iiiE11kron_fac_sh;
	mad.lo.s32 	%r12, %r11, 132, %r102;
	shr.u32 	%r13, %r101, 4;
	shl.b32 	%r103, %r1, 4;
	and.b32  	%r104, %r103, 16;
	shl.b32 	%r105, %r4, 5;
	or.b32  	%r106, %r105, %r104;
	and.b32  	%r107, %r8, 124;
	add.s32 	%r14, %r102, %r107;
	add.s32 	%r15, %r1, %r101;
	cvt.u16.u32 	%rs3, %r15;
	xor.b16  	%rs4, %rs3, 2047;
	cvt.u16.u32 	%rs5, %r101;
	div.u16 	%rs6, %rs4, %rs5;
	xor.b32  	%r108, %r8, 2047;
	sub.s32 	%r109, %r108, %r9;
	cvt.u16.u32 	%rs7, %r109;
	cvt.u16.u32 	%rs8, %r9;
	div.u16 	%rs9, %rs7, %rs8;
	and.b16  	%rs1, %rs6, 3;
	add.s32 	%r16, %r15, %r101;
	and.b32  	%r110, %r3, 15;
	or.b32  	%r111, %r106, %r110;
	shl.b32 	%r112, %r111, 2;
	mov.u32 	%r113, _ZZ9cuda_gemmIiLi128ELi4ELi1ELi2048ELi64ELi64ELi64ELi1ELi1EEviiiPT_S1_S1_iiiE3Ash;
	add.s32 	%r17, %r113, %r112;
	add.s32 	%r114, %r3, 1;
	and.b32  	%r115, %r114, 15;
	or.b32  	%r116, %r106, %r115;
	shl.b32 	%r117, %r116, 2;
	add.s32 	%r18, %r113, %r117;
	add.s32 	%r118, %r3, 2;
	and.b32  	%r119, %r118, 15;
	or.b32  	%r120, %r106, %r119;
	shl.b32 	%r121, %r120, 2;
	add.s32 	%r19, %r113, %r121;
	add.s32 	%r122, %r3, 3;
	and.b32  	%r123, %r122, 15;
	or.b32  	%r124, %r106, %r123;
	shl.b32 	%r125, %r124, 2;
	add.s32 	%r20, %r113, %r125;
	add.s32 	%r126, %r3, 4;
	and.b32  	%r127, %r126, 15;
	or.b32  	%r128, %r106, %r127;
	shl.b32 	%r129, %r128, 2;
	add.s32 	%r21, %r113, %r129;
	add.s32 	%r130, %r3, 5;
	and.b32  	%r131, %r130, 15;
	or.b32  	%r132, %r106, %r131;
	shl.b32 	%r133, %r132, 2;
	add.s32 	%r22, %r113, %r133;
	add.s32 	%r134, %r3, 6;
	and.b32  	%r135, %r134, 15;
	or.b32  	%r136, %r106, %r135;
	shl.b32 	%r137, %r136, 2;
	add.s32 	%r23, %r113, %r137;
	add.s32 	%r138, %r3, 7;
	and.b32  	%r139, %r138, 15;
	or.b32  	%r140, %r106, %r139;
	shl.b32 	%r141, %r140, 2;
	add.s32 	%r24, %r113, %r141;
	xor.b32  	%r142, %r110, 8;
	or.b32  	%r143, %r106, %r142;
	shl.b32 	%r144, %r143, 2;
	add.s32 	%r25, %r113, %r144;
	add.s32 	%r145, %r3, 9;
	and.b32  	%r146, %r145, 15;
	or.b32  	%r147, %r106, %r146;
	shl.b32 	%r148, %r147, 2;
	add.s32 	%r26, %r113, %r148;
	add.s32 	%r149, %r3, 10;
	and.b32  	%r150, %r149, 15;
	or.b32  	%r151, %r106, %r150;
	shl.b32 	%r152, %r151, 2;
	add.s32 	%r27, %r113, %r152;
	add.s32 	%r153, %r3, 11;
	and.b32  	%r154, %r153, 15;
	or.b32  	%r155, %r106, %r154;
	shl.b32 	%r156, %r155, 2;
	add.s32 	%r28, %r113, %r156;
	add.s32 	%r157, %r3, 12;
	and.b32  	%r158, %r157, 15;
	or.b32  	%r159, %r106, %r158;
	shl.b32 	%r160, %r159, 2;
	add.s32 	%r29, %r113, %r160;
	add.s32 	%r161, %r3, 13;
	and.b32  	%r162, %r161, 15;
	or.b32  	%r163, %r106, %r162;
	shl.b32 	%r164, %r163, 2;
	add.s32 	%r30, %r113, %r164;
	add.s32 	%r165, %r3, 14;
	and.b32  	%r166, %r165, 15;
	or.b32  	%r167, %r106, %r166;
	shl.b32 	%r168, %r167, 2;
	add.s32 	%r31, %r113, %r168;
	add.s32 	%r169, %r3, -1;
	and.b32  	%r170, %r169, 15;
	or.b32  	%r171, %r106, %r170;
	shl.b32 	%r172, %r171, 2;
	add.s32 	%r32, %r113, %r172;
	or.b32  	%r33, %r104, %r110;
	or.b32  	%r34, %r104, %r115;
	or.b32  	%r35, %r104, %r119;
	or.b32  	%r36, %r104, %r123;
	or.b32  	%r37, %r104, %r127;
	or.b32  	%r38, %r104, %r131;
	or.b32  	%r39, %r104, %r135;
	or.b32  	%r40, %r104, %r139;
	or.b32  	%r41, %r104, %r142;
	or.b32  	%r42, %r104, %r146;
	or.b32  	%r43, %r104, %r150;
	or.b32  	%r44, %r104, %r154;
	or.b32  	%r45, %r104, %r158;
	or.b32  	%r46, %r104, %r162;
	or.b32  	%r47, %r104, %r166;
	or.b32  	%r48, %r104, %r170;
	and.b16  	%rs2, %rs9, 3;
	add.s32 	%r49, %r8, %r9;
	add.s32 	%r50, %r49, %r9;
	shr.u32 	%r51, %r1, 6;
	cvta.to.global.u64 	%rd1, %rd5;
	cvta.to.global.u64 	%rd2, %rd4;
$L__BB723_2:
	setp.eq.s16 	%p3, %rs1, 2;
	mov.u32 	%r309, %r1;
	@%p3 bra 	$L__BB723_6;
	setp.eq.s16 	%p4, %rs1, 3;
	shl.b32 	%r173, %r1, 2;
	mov.u32 	%r174, _ZZ9cuda_gemmIiLi128ELi4ELi1ELi2048ELi64ELi64ELi64ELi1ELi1EEviiiPT_S1_S1_iiiE3Csh;
	add.s32 	%r53, %r174, %r173;
	mov.b32 	%r175, 0;
	st.shared.u32 	[%r53], %r175;
	mov.u32 	%r309, %r15;
	@%p4 bra 	$L__BB723_6;
	setp.eq.s16 	%p5, %rs1, 0;
	add.s32 	%r54, %r53, %r9;
	mov.b32 	%r176, 0;
	st.shared.u32 	[%r54], %r176;
	mov.u32 	%r309, %r16;
	@%p5 bra 	$L__BB723_6;
	mov.u32 	%r177, %ntid.x;
	add.s32 	%r309, %r16, %r177;
	add.s32 	%r178, %r54, %r9;
	mov.b32 	%r179, 0;
	st.shared.u32 	[%r178], %r179;
$L__BB723_6:
	shl.b32 	%r180, %r309, 2;
	mov.u32 	%r181, _ZZ9cuda_gemmIiLi128ELi4ELi1ELi2048ELi64ELi64ELi64ELi1ELi1EEviiiPT_S1_S1_iiiE3Csh;
	add.s32 	%r310, %r181, %r180;
$L__BB723_7:
	mov.b32 	%r182, 0;
	st.shared.u32 	[%r310], %r182;
	add.s32 	%r183, %r310, %r9;
	st.shared.u32 	[%r183], %r182;
	mov.u32 	%r184, %ntid.x;
	shl.b32 	%r185, %r184, 3;
	add.s32 	%r186, %r310, %r185;
	st.shared.u32 	[%r186], %r182;
	mad.lo.s32 	%r187, %r184, 12, %r310;
	st.shared.u32 	[%r187], %r182;
	add.s32 	%r309, %r309, %r9;
	shl.b32 	%r188, %r184, 4;
	add.s32 	%r310, %r310, %r188;
	setp.lt.u32 	%p6, %r309, 2048;
	@%p6 bra 	$L__BB723_7;
	mov.b32 	%r312, 0;
	mov.pred 	%p36, -1;
$L__BB723_9:
	mov.pred 	%p1, %p36;
	shl.b32 	%r190, %r308, 11;
	add.s32 	%r63, %r312, %r190;
	mov.u32 	%r313, %r8;
$L__BB723_10:
	shr.u32 	%r191, %r313, 5;
	add.s32 	%r192, %r191, %r2;
	shl.b32 	%r193, %r192, 6;
	and.b32  	%r194, %r313, 28;
	add.s32 	%r195, %r63, %r194;
	add.s32 	%r196, %r195, %r193;
	mul.wide.s32 	%rd7, %r196, 4;
	add.s64 	%rd8, %rd2, %rd7;
	ld.global.v4.u32 	{%r197, %r198, %r199, %r200}, [%rd8];
	shl.b32 	%r201, %r313, 2;
	mov.u32 	%r202, _ZZ9cuda_gemmIiLi128ELi4ELi1ELi2048ELi64ELi64ELi64ELi1ELi1EEviiiPT_S1_S1_iiiE3Ash;
	add.s32 	%r203, %r202, %r201;
	st.shared.v4.u32 	[%r203], {%r197, %r198, %r199, %r200};
	add.s32 	%r313, %r313, %r9;
	setp.lt.u32 	%p8, %r313, 1024;
	@%p8 bra 	$L__BB723_10;
	shl.b32 	%r205, %r2, 6;
	add.s32 	%r66, %r312, %r205;
	mov.b32 	%r314, 0;
$L__BB723_12:
	add.s32 	%r68, %r11, %r314;
	mov.u32 	%r315, %r10;
$L__BB723_13:
	add.s32 	%r206, %r66, %r315;
	shl.b32 	%r207, %r206, 6;
	add.s32 	%r208, %r207, %r68;
	mul.wide.u32 	%rd9, %r208, 4;
	add.s64 	%rd10, %rd1, %rd9;
	ld.global.u32 	%r209, [%rd10];
	shl.b32 	%r210, %r315, 2;
	add.s32 	%r211, %r12, %r210;
	st.shared.u32 	[%r211], %r209;
	add.s32 	%r315, %r315, %r13;
	setp.lt.u32 	%p9, %r315, 32;
	@%p9 bra 	$L__BB723_13;
	bar.sync 	0;
	ld.shared.u32 	%r71, [%r17];
	ld.shared.u32 	%r72, [%r18];
	ld.shared.u32 	%r73, [%r19];
	ld.shared.u32 	%r74, [%r20];
	ld.shared.u32 	%r75, [%r21];
	ld.shared.u32 	%r76, [%r22];
	ld.shared.u32 	%r77, [%r23];
	ld.shared.u32 	%r78, [%r24];
	ld.shared.u32 	%r79, [%r25];
	ld.shared.u32 	%r80, [%r26];
	ld.shared.u32 	%r81, [%r27];
	ld.shared.u32 	%r82, [%r28];
	ld.shared.u32 	%r83, [%r29];
	ld.shared.u32 	%r84, [%r30];
	ld.shared.u32 	%r85, [%r31];
	ld.shared.u32 	%r86, [%r32];
	mov.u32 	%r316, %r51;
$L__BB723_15:
	setp.ne.s32 	%p10, %r7, 0;
	mad.lo.s32 	%r212, %r316, 132, %r14;
	ld.shared.u32 	%r213, [%r212];
	shfl.sync.idx.b32	%r214|%p11, %r213, %r33, 31, -1;
	mul.lo.s32 	%r215, %r214, %r71;
	shfl.sync.idx.b32	%r216|%p12, %r213, %r34, 31, -1;
	mad.lo.s32 	%r217, %r216, %r72, %r215;
	shfl.sync.idx.b32	%r218|%p13, %r213, %r35, 31, -1;
	mad.lo.s32 	%r219, %r218, %r73, %r217;
	shfl.sync.idx.b32	%r220|%p14, %r213, %r36, 31, -1;
	mad.lo.s32 	%r221, %r220, %r74, %r219;
	shfl.sync.idx.b32	%r222|%p15, %r213, %r37, 31, -1;
	mad.lo.s32 	%r223, %r222, %r75, %r221;
	shfl.sync.idx.b32	%r224|%p16, %r213, %r38, 31, -1;
	mad.lo.s32 	%r225, %r224, %r76, %r223;
	shfl.sync.idx.b32	%r226|%p17, %r213, %r39, 31, -1;
	mad.lo.s32 	%r227, %r226, %r77, %r225;
	shfl.sync.idx.b32	%r228|%p18, %r213, %r40, 31, -1;
	mad.lo.s32 	%r229, %r228, %r78, %r227;
	shfl.sync.idx.b32	%r230|%p19, %r213, %r41, 31, -1;
	mad.lo.s32 	%r231, %r230, %r79, %r229;
	shfl.sync.idx.b32	%r232|%p20, %r213, %r42, 31, -1;
	mad.lo.s32 	%r233, %r232, %r80, %r231;
	shfl.sync.idx.b32	%r234|%p21, %r213, %r43, 31, -1;
	mad.lo.s32 	%r235, %r234, %r81, %r233;
	shfl.sync.idx.b32	%r236|%p22, %r213, %r44, 31, -1;
	mad.lo.s32 	%r237, %r236, %r82, %r235;
	shfl.sync.idx.b32	%r238|%p23, %r213, %r45, 31, -1;
	mad.lo.s32 	%r239, %r238, %r83, %r237;
	shfl.sync.idx.b32	%r240|%p24, %r213, %r46, 31, -1;
	mad.lo.s32 	%r241, %r240, %r84, %r239;
	shfl.sync.idx.b32	%r242|%p25, %r213, %r47, 31, -1;
	mad.lo.s32 	%r243, %r242, %r85, %r241;
	shfl.sync.idx.b32	%r244|%p26, %r213, %r48, 31, -1;
	mad.lo.s32 	%r245, %r244, %r86, %r243;
	add.s32 	%r246, %r316, %r314;
	shl.b32 	%r247, %r246, 5;
	or.b32  	%r88, %r247, %r4;
	shfl.sync.down.b32	%r248|%p27, %r245, 1, 7711, -1;
	add.s32 	%r89, %r248, %r245;
	@%p10 bra 	$L__BB723_17;
	shl.b32 	%r249, %r88, 2;
	mov.u32 	%r250, _ZZ9cuda_gemmIiLi128ELi4ELi1ELi2048ELi64ELi64ELi64ELi1ELi1EEviiiPT_S1_S1_iiiE3Csh;
	add.s32 	%r251, %r250, %r249;
	ld.shared.u32 	%r252, [%r251];
	add.s32 	%r253, %r252, %r89;
	st.shared.u32 	[%r251], %r253;
$L__BB723_17:
	add.s32 	%r90, %r316, 2;
	setp.lt.u32 	%p28, %r316, 14;
	mov.u32 	%r316, %r90;
	@%p28 bra 	$L__BB723_15;
	add.s32 	%r91, %r314, 16;
	setp.lt.u32 	%p29, %r314, 48;
	mov.u32 	%r314, %r91;
	@%p29 bra 	$L__BB723_12;
	mov.b32 	%r312, 32;
	mov.pred 	%p36, 0;
	@%p1 bra 	$L__BB723_9;
	ld.param.u64 	%rd25, [_Z9cuda_gemmIiLi128ELi4ELi1ELi2048ELi64ELi64ELi64ELi1ELi1EEviiiPT_S1_S1_iii_param_5];
	cvta.to.global.u64 	%rd3, %rd25;
	setp.eq.s16 	%p31, %rs2, 2;
	bar.sync 	0;
	mov.u32 	%r317, %r8;
	@%p31 bra 	$L__BB723_24;
	setp.eq.s16 	%p32, %rs2, 3;
	shl.b32 	%r92, %r308, 11;
	or.b32  	%r255, %r92, %r8;
	mul.wide.s32 	%rd11, %r255, 4;
	add.s64 	%rd12, %rd3, %rd11;
	shl.b32 	%r256, %r1, 2;
	mov.u32 	%r257, _ZZ9cuda_gemmIiLi128ELi4ELi1ELi2048ELi64ELi64ELi64ELi1ELi1EEviiiPT_S1_S1_iiiE3Csh;
	add.s32 	%r258, %r257, %r256;
	mad.lo.s32 	%r93, %r1, 12, %r258;
	ld.shared.v4.u32 	{%r259, %r260, %r261, %r262}, [%r93];
	st.global.v4.u32 	[%rd12], {%r259, %r260, %r261, %r262};
	mov.u32 	%r317, %r49;
	@%p32 bra 	$L__BB723_24;
	setp.eq.s16 	%p33, %rs2, 0;
	add.s32 	%r263, %r92, %r49;
	mul.wide.s32 	%rd13, %r263, 4;
	add.s64 	%rd14, %rd3, %rd13;
	shl.b32 	%r264, %r9, 2;
	add.s32 	%r94, %r93, %r264;
	ld.shared.v4.u32 	{%r265, %r266, %r267, %r268}, [%r94];
	st.global.v4.u32 	[%rd14], {%r265, %r266, %r267, %r268};
	mov.u32 	%r317, %r50;
	@%p33 bra 	$L__BB723_24;
	add.s32 	%r317, %r50, %r9;
	add.s32 	%r269, %r92, %r50;
	mul.wide.s32 	%rd15, %r269, 4;
	add.s64 	%rd16, %rd3, %rd15;
	add.s32 	%r271, %r94, %r264;
	ld.shared.v4.u32 	{%r272, %r273, %r274, %r275}, [%r271];
	st.global.v4.u32 	[%rd16], {%r272, %r273, %r274, %r275};
$L__BB723_24:
	shl.b32 	%r276, %r308, 11;
	add.s32 	%r277, %r276, %r317;
	mul.wide.s32 	%rd17, %r277, 4;
	add.s64 	%rd18, %rd3, %rd17;
	shl.b32 	%r278, %r317, 2;
	mov.u32 	%r279, _ZZ9cuda_gemmIiLi128ELi4ELi1ELi2048ELi64ELi64ELi64ELi1ELi1EEviiiPT_S1_S1_iiiE3Csh;
	add.s32 	%r280, %r279, %r278;
	ld.shared.v4.u32 	{%r281, %r282, %r283, %r284}, [%r280];
	st.global.v4.u32 	[%rd18], {%r281, %r282, %r283, %r284};
	add.s32 	%r285, %r317, %r9;
	add.s32 	%r286, %r276, %r285;
	mul.wide.s32 	%rd19, %r286, 4;
	add.s64 	%rd20, %rd3, %rd19;
	shl.b32 	%r287, %r9, 2;
	add.s32 	%r288, %r280, %r287;
	ld.shared.v4.u32 	{%r289, %r290, %r291, %r292}, [%r288];
	st.global.v4.u32 	[%rd20], {%r289, %r290, %r291, %r292};
	add.s32 	%r293, %r285, %r9;
	add.s32 	%r294, %r276, %r293;
	mul.wide.s32 	%rd21, %r294, 4;
	add.s64 	%rd22, %rd3, %rd21;
	add.s32 	%r295, %r288, %r287;
	ld.shared.v4.u32 	{%r296, %r297, %r298, %r299}, [%r295];
	st.global.v4.u32 	[%rd22], {%r296, %r297, %r298, %r299};
	add.s32 	%r300, %r293, %r9;
	add.s32 	%r301, %r276, %r300;
	mul.wide.s32 	%rd23, %r301, 4;
	add.s64 	%rd24, %rd3, %rd23;
	add.s32 	%r302, %r295, %r287;
	ld.shared.v4.u32 	{%r303, %r304, %r305, %r306}, [%r302];
	st.global.v4.u32 	[%rd24], {%r303, %r304, %r305, %r306};
	add.s32 	%r317, %r300, %r9;
	setp.lt.u32 	%p34, %r317, 2048;
	@%p34 bra 	$L__BB723_24;
	add.s32 	%r308, %r308, %r6;
	shl.b32 	%r307, %r6, 2;
	setp.lt.u32 	%p35, %r308, %r307;
	@%p35 bra 	$L__BB723_2;
$L__BB723_26:
	ret;

}
	// .globl	_Z9cuda_gemmIiLi128ELi4ELi1ELi2048ELi128ELi128ELi64ELi0ELi0EEviiiPT_S1_S1_iii
.visible .entry _Z9cuda_gemmIiLi128ELi4ELi1ELi2048ELi128ELi128ELi64ELi0ELi0EEviiiPT_S1_S1_iii(
	.param .u32 _Z9cuda_gemmIiLi128ELi4ELi1ELi2048ELi128ELi128ELi64ELi0ELi0EEviiiPT_S1_S1_iii_param_0,
	.param .u32 _Z9cuda_gemmIiLi128ELi4ELi1ELi2048ELi128ELi128ELi64ELi0ELi0EEviiiPT_S1_S1_iii_param_1,
	.param .u32 _Z9cuda_gemmIiLi128ELi4ELi1ELi2048ELi128ELi128ELi64ELi0ELi0EEviiiPT_S1_S1_iii_param_2,
	.param .u64 .ptr .align 1 _Z9cuda_gemmIiLi128ELi4ELi1ELi2048ELi128ELi128ELi64ELi0ELi0EEviiiPT_S1_S1_iii_param_3,
	.param .u64 .ptr .align 1 _Z9cuda_gemmIiLi128ELi4ELi1ELi2048ELi128ELi128ELi64ELi0ELi0EEviiiPT_S1_S1_iii_param_4,
	.param .u64 .ptr .align 1 _Z9cuda_gemmIiLi128ELi4ELi1ELi2048ELi128ELi128ELi64ELi0ELi0EEviiiPT_S1_S1_iii_param_5,
	.param .u32 _Z9cuda_gemmIiLi128ELi4ELi1ELi2048ELi128ELi128ELi64ELi0ELi0EEviiiPT_S1_S1_iii_param_6,
	.param .u32 _Z9cuda_gemmIiLi128ELi4ELi1ELi2048ELi128ELi128ELi64ELi0ELi0EEviiiPT_S1_S1_iii_param_7,
	.param .u32 _Z9cuda_gemmIiLi128ELi4ELi1ELi2048ELi128ELi128ELi64ELi0ELi0EEviiiPT_S1_S1_iii_param_8
)
.maxntid 128
{
	.reg .pred 	%p<89>;
	.reg .b16 	%rs<8>;
	.reg .b32 	%r<543>;
	.reg .b64 	%rd<28>;
	// demoted variable
	.shared .align 128 .b8 _ZZ9cuda_gemmIiLi128ELi4ELi1ELi2048ELi128ELi128ELi64ELi0ELi0EEviiiPT_S1_S1_iiiE11kron_fac_sh[2112];
	// demoted variable
	.shared .align 128 .b8 _ZZ9cuda_gemmIiLi128ELi4ELi1ELi2048ELi128ELi128ELi64ELi0ELi0EEviiiPT_S1_S1_iiiE3Ash[2048];
	// demoted variable
	.shared .align 128 .b8 _ZZ9cuda_gemmIiLi128ELi4ELi1ELi2048ELi128ELi128ELi64ELi0ELi0EEviiiPT_S1_S1_iiiE3Csh[4096];
	ld.param.u64 	%rd4, [_Z9cuda_gemmIiLi128ELi4ELi1ELi2048ELi128ELi128ELi64ELi0ELi0EEviiiPT_S1_S1_iii_param_3];
	ld.param.u64 	%rd5, [_Z9cuda_gemmIiLi128ELi4ELi1ELi2048ELi128ELi128ELi64ELi0ELi0EEviiiPT_S1_S1_iii_param_4];
	ld.param.u32 	%r193, [_Z9cuda_gemmIiLi128ELi4ELi1ELi2048ELi128ELi128ELi64ELi0ELi0EEviiiPT_S1_S1_iii_param_6];
	ld.param.u32 	%r194, [_Z9cuda_gemmIiLi128ELi4ELi1ELi2048ELi128ELi128ELi64ELi0ELi0EEviiiPT_S1_S1_iii_param_7];
	mov.u32 	%r195, %tid.x;
	div.s32 	%r1, 2048, %r194;
	min.s32 	%r196, %r1, 64;
	shl.b32 	%r2, %r196, 1;
	div.u32 	%r4, %r195, %r2;
	mul.lo.s32 	%r197, %r4, %r2;
	sub.s32 	%r198, %r195, %r197;
	shr.u32 	%r3, %r198, 1;
	mov.u32 	%r500, %ctaid.y;
	mov.u32 	%r199, %nctaid.y;
	shl.b32 	%r200, %r199, 2;
	setp.ge.u32 	%p2, %r500, %r200;
	@%p2 bra 	$L__BB724_95;
	ld.param.u32 	%r497, [_Z9cuda_gemmIiLi128ELi4ELi1ELi2048ELi128ELi128ELi64ELi0ELi0EEviiiPT_S1_S1_iii_param_2];
	and.b32  	%r6, %r195, 1;
	mov.u32 	%r202, %ctaid.x;
	shr.u32 	%r203, %r202, 1;
	and.b32  	%r204, %r202, 1;
	mov.u32 	%r205, %ntid.x;
	shl.b32 	%r7, %r205, 2;
	shr.u32 	%r8, %r195, 4;
	shl.b32 	%r206, %r202, 6;
	and.b32  	%r207, %r206, 64;
	and.b32  	%r208, %r195, 15;
	or.b32  	%r9, %r207, %r208;
	mov.u32 	%r209, _ZZ9cuda_gemmIiLi128ELi4ELi1ELi2048ELi128ELi128ELi64ELi0ELi0EEviiiPT_S1_S1_iiiE11kron_fac_sh;
	mad.lo.s32 	%r10, %r208, 132, %r209;
	shr.u32 	%r11, %r205, 4;
	and.b32  	%r12, %r3, 15;
	shl.b32 	%r210, %r195, 4;
	and.b32  	%r13, %r210, 16;
	min.s32 	%r14, %r193, 16;
	shr.u32 	%r211, %r497, 31;
	add.s32 	%r212, %r497, %r211;
	shr.s32 	%r213, %r212, 1;
	mul.lo.s32 	%r214, %r213, %r204;
	mad.lo.s32 	%r15, %r1, %r203, %r214;
	add.s32 	%r215, %r195, %r205;
	cvt.u16.u32 	%rs2, %r215;
	xor.b16  	%rs3, %rs2, 1023;
	cvt.u16.u32 	%rs4, %r205;
	div.u16 	%rs5, %rs3, %rs4;
	and.b16  	%rs1, %rs5, 3;
	add.s32 	%r216, %r3, 1;
	and.b32  	%r16, %r216, 15;
	add.s32 	%r217, %r3, 2;
	and.b32  	%r17, %r217, 15;
	add.s32 	%r218, %r3, 3;
	and.b32  	%r18, %r218, 15;
	add.s32 	%r219, %r3, 4;
	and.b32  	%r19, %r219, 15;
	add.s32 	%r220, %r3, 5;
	and.b32  	%r20, %r220, 15;
	add.s32 	%r221, %r3, 6;
	and.b32  	%r21, %r221, 15;
	add.s32 	%r222, %r3, 7;
	and.b32  	%r22, %r222, 15;
	xor.b32  	%r23, %r12, 8;
	add.s32 	%r223, %r3, 9;
	and.b32  	%r24, %r223, 15;
	add.s32 	%r224, %r3, 10;
	and.b32  	%r25, %r224, 15;
	add.s32 	%r225, %r3, 11;
	and.b32  	%r26, %r225, 15;
	add.s32 	%r226, %r3, 12;
	and.b32  	%r27, %r226, 15;
	add.s32 	%r227, %r3, 13;
	and.b32  	%r28, %r227, 15;
	add.s32 	%r228, %r3, 14;
	and.b32  	%r29, %r228, 15;
	add.s32 	%r229, %r3, -1;
	and.b32  	%r30, %r229, 15;
	or.b32  	%r31, %r13, %r12;
	or.b32  	%r32, %r13, %r16;
	or.b32  	%r33, %r13, %r17;
	or.b32  	%r34, %r13, %r18;
	or.b32  	%r35, %r13, %r19;
	or.b32  	%r36, %r13, %r20;
	or.b32  	%r37, %r13, %r21;
	or.b32  	%r38, %r13, %r22;
	or.b32  	%r39, %r13, %r23;
	or.b32  	%r40, %r13, %r24;
	or.b32  	%r41, %r13, %r25;
	or.b32  	%r42, %r13, %r26;
	or.b32  	%r43, %r13, %r27;
	or.b32  	%r44, %r13, %r28;
	or.b32  	%r45, %r13, %r29;
	or.b32  	%r46, %r13, %r30;
	setp.lt.s32 	%p3, %r12, %r194;
	selp.b32 	%r230, 0, %r194, %p3;
	sub.s32 	%r47, %r12, %r230;
	add.s32 	%r231, %r12, 1;
	setp.lt.s32 	%p4, %r231, %r194;
	selp.b32 	%r232, 0, %r194, %p4;
	sub.s32 	%r48, %r231, %r232;
	add.s32 	%r233, %r12, 2;
	setp.lt.s32 	%p5, %r233, %r194;
	selp.b32 	%r234, 0, %r194, %p5;
	sub.s32 	%r49, %r233, %r234;
	add.s32 	%r235, %r12, 3;
	setp.lt.s32 	%p6, %r235, %r194;
	selp.b32 	%r236, 0, %r194, %p6;
	sub.s32 	%r50, %r235, %r236;
	add.s32 	%r237, %r12, 4;
	setp.lt.s32 	%p7, %r237, %r194;
	selp.b32 	%r238, 0, %r194, %p7;
	sub.s32 	%r51, %r237, %r238;
	add.s32 	%r239, %r12, 5;
	setp.lt.s32 	%p8, %r239, %r194;
	selp.b32 	%r240, 0, %r194, %p8;
	sub.s32 	%r52, %r239, %r240;
	add.s32 	%r241, %r12, 6;
	setp.lt.s32 	%p9, %r241, %r194;
	selp.b32 	%r242, 0, %r194, %p9;
	sub.s32 	%r53, %r241, %r242;
	add.s32 	%r243, %r12, 7;
	setp.lt.s32 	%p10, %r243, %r194;
	selp.b32 	%r244, 0, %r194, %p10;
	sub.s32 	%r54, %r243, %r244;
	add.s32 	%r245, %r12, 8;
	setp.lt.s32 	%p11, %r245, %r194;
	selp.b32 	%r246, 0, %r194, %p11;
	sub.s32 	%r55, %r245, %r246;
	add.s32 	%r247, %r12, 9;
	setp.lt.s32 	%p12, %r247, %r194;
	selp.b32 	%r248, 0, %r194, %p12;
	sub.s32 	%r56, %r247, %r248;
	add.s32 	%r249, %r12, 10;
	setp.lt.s32 	%p13, %r249, %r194;
	selp.b32 	%r250, 0, %r194, %p13;
	sub.s32 	%r57, %r249, %r250;
	add.s32 	%r251, %r12, 11;
	setp.lt.s32 	%p14, %r251, %r194;
	selp.b32 	%r252, 0, %r194, %p14;
	sub.s32 	%r58, %r251, %r252;
	add.s32 	%r253, %r12, 12;
	setp.lt.s32 	%p15, %r253, %r194;
	selp.b32 	%r254, 0, %r194, %p15;
	sub.s32 	%r59, %r253, %r254;
	add.s32 	%r255, %r12, 13;
	setp.lt.s32 	%p16, %r255, %r194;
	selp.b32 	%r256, 0, %r194, %p16;
	sub.s32 	%r60, %r255, %r256;
	add.s32 	%r257, %r12, 14;
	setp.lt.s32 	%p17, %r257, %r194;
	selp.b32 	%r258, 0, %r194, %p17;
	sub.s32 	%r61, %r257, %r258;
	add.s32 	%r259, %r12, 15;
	setp.lt.s32 	%p18, %r259, %r194;
	selp.b32 	%r260, 0, %r194, %p18;
	sub.s32 	%r62, %r259, %r260;
	cvt.u16.u32 	%rs6, %r2;
	div.s16 	%rs7, 128, %rs6;
	cvt.s32.s16 	%r63, %rs7;
	and.b32  	%r64, %r195, 31;
	cvta.to.global.u64 	%rd1, %rd5;
	cvta.to.global.u64 	%rd2, %rd4;
	shl.b32 	%r354, %r64, 2;
	shl.b32 	%r357, %r31, 2;
	shl.b32 	%r360, %r32, 2;
	shl.b32 	%r363, %r33, 2;
	shl.b32 	%r366, %r34, 2;
	shl.b32 	%r369, %r35, 2;
	shl.b32 	%r372, %r36, 2;
	shl.b32 	%r375, %r37, 2;
	shl.b32 	%r378, %r38, 2;
	shl.b32 	%r381, %r39, 2;
	shl.b32 	%r384, %r40, 2;
	shl.b32 	%r387, %r41, 2;
	shl.b32 	%r390, %r42, 2;
	shl.b32 	%r393, %r43, 2;
	shl.b32 	%r396, %r44, 2;
	shl.b32 	%r399, %r45, 2;
	shl.b32 	%r402, %r46, 2;
$L__BB724_2:
	mov.u32 	%r66, %ntid.x;
	mov.u32 	%r67, %tid.x;
	setp.eq.s16 	%p19, %rs1, 2;
	mov.u32 	%r501, %r67;
	@%p19 bra 	$L__BB724_6;
	add.s32 	%r501, %r67, %r66;
	setp.eq.s16 	%p20, %rs1, 3;
	shl.b32 	%r261, %r67, 2;
	mov.u32 	%r262, _ZZ9cuda_gemmIiLi128ELi4ELi1ELi2048ELi128ELi128ELi64ELi0ELi0EEviiiPT_S1_S1_iiiE3Csh;
	add.s32 	%r69, %r262, %r261;
	mov.b32 	%r263, 0;
	st.shared.u32 	[%r69], %r263;
	@%p20 bra 	$L__BB724_6;
	add.s32 	%r264, %r67, %r66;
	add.s32 	%r501, %r264, %r66;
	setp.eq.s16 	%p21, %rs1, 0;
	add.s32 	%r71, %r69, %r7;
	mov.b32 	%r265, 0;
	st.shared.u32 	[%r71], %r265;
	@%p21 bra 	$L__BB724_6;
	add.s32 	%r501, %r501, %r66;
	add.s32 	%r266, %r71, %r7;
	mov.b32 	%r267, 0;
	st.shared.u32 	[%r266], %r267;
$L__BB724_6:
	shl.b32 	%r268, %r501, 2;
	mov.u32 	%r269, _ZZ9cuda_gemmIiLi128ELi4ELi1ELi2048ELi128ELi128ELi64ELi0ELi0EEviiiPT_S1_S1_iiiE3Csh;
	add.s32 	%r502, %r269, %r268;
$L__BB724_7:
	mov.b32 	%r270, 0;
	st.shared.u32 	[%r502], %r270;
	add.s32 	%r271, %r502, %r7;
	st.shared.u32 	[%r271], %r270;
	shl.b32 	%r272, %r66, 3;
	add.s32 	%r273, %r502, %r272;
	st.shared.u32 	[%r273], %r270;
	mad.lo.s32 	%r274, %r66, 12, %r502;
	st.shared.u32 	[%r274], %r270;
	add.s32 	%r501, %r501, %r7;
	shl.b32 	%r275, %r66, 4;
	add.s32 	%r502, %r502, %r275;
	setp.lt.u32 	%p22, %r501, 1024;
	@%p22 bra 	$L__BB724_7;
	mov.b32 	%r504, 0;
	mov.pred 	%p88, -1;
$L__BB724_9:
	mov.pred 	%p1, %p88;
	ld.param.u32 	%r498, [_Z9cuda_gemmIiLi128ELi4ELi1ELi2048ELi128ELi128ELi64ELi0ELi0EEviiiPT_S1_S1_iii_param_2];
	mov.u32 	%r277, %tid.x;
	shl.b32 	%r505, %r277, 2;
	mov.u32 	%r278, %ctaid.x;
	shl.b32 	%r279, %r278, 10;
	and.b32  	%r280, %r279, -2048;
	mov.u32 	%r281, %ctaid.z;
	shl.b32 	%r81, %r281, 6;
	add.s32 	%r282, %r280, %r81;
	mad.lo.s32 	%r283, %r500, %r498, %r282;
	add.s32 	%r82, %r283, %r504;
$L__BB724_10:
	shr.u32 	%r284, %r505, 5;
	and.b32  	%r285, %r505, 28;
	add.s32 	%r286, %r82, %r285;
	mad.lo.s32 	%r287, %r284, %r194, %r286;
	mul.wide.s32 	%rd7, %r287, 4;
	add.s64 	%rd8, %rd2, %rd7;
	ld.global.v4.u32 	{%r288, %r289, %r290, %r291}, [%rd8];
	shl.b32 	%r292, %r505, 2;
	mov.u32 	%r293, _ZZ9cuda_gemmIiLi128ELi4ELi1ELi2048ELi128ELi128ELi64ELi0ELi0EEviiiPT_S1_S1_iiiE3Ash;
	add.s32 	%r294, %r293, %r292;
	st.shared.v4.u32 	[%r294], {%r288, %r289, %r290, %r291};
	add.s32 	%r505, %r505, %r7;
	setp.lt.u32 	%p24, %r505, 512;
	@%p24 bra 	$L__BB724_10;
	add.s32 	%r85, %r504, %r81;
	mov.b32 	%r506, 0;
$L__BB724_12:
	mov.u32 	%r86, %r506;
	add.s32 	%r87, %r9, %r86;
	mov.u32 	%r507, %r8;
$L__BB724_13:
	add.s32 	%r296, %r85, %r507;
	mad.lo.s32 	%r297, %r296, %r193, %r87;
	mul.wide.s32 	%rd9, %r297, 4;
	add.s64 	%rd10, %rd1, %rd9;
	ld.global.u32 	%r298, [%rd10];
	shl.b32 	%r299, %r507, 2;
	add.s32 	%r300, %r10, %r299;
	st.shared.u32 	[%r300], %r298;
	add.s32 	%r507, %r507, %r11;
	setp.lt.u32 	%p25, %r507, 32;
	@%p25 bra 	$L__BB724_13;
	setp.lt.s32 	%p26, %r1, 1;
	bar.sync 	0;
	@%p26 bra 	$L__BB724_87;
	mov.b32 	%r508, 0;
$L__BB724_16:
	setp.ge.s32 	%p27, %r4, %r14;
	add.s32 	%r91, %r508, %r3;
	shl.b32 	%r302, %r91, 5;
	or.b32  	%r303, %r302, %r13;
	add.s32 	%r304, %r303, %r12;
	shl.b32 	%r305, %r304, 2;
	mov.u32 	%r306, _ZZ9cuda_gemmIiLi128ELi4ELi1ELi2048ELi128ELi128ELi64ELi0ELi0EEviiiPT_S1_S1_iiiE3Ash;
	add.s32 	%r307, %r306, %r305;
	ld.shared.u32 	%r92, [%r307];
	add.s32 	%r308, %r303, %r16;
	shl.b32 	%r309, %r308, 2;
	add.s32 	%r310, %r306, %r309;
	ld.shared.u32 	%r93, [%r310];
	add.s32 	%r311, %r303, %r17;
	shl.b32 	%r312, %r311, 2;
	add.s32 	%r313, %r306, %r312;
	ld.shared.u32 	%r94, [%r313];
	add.s32 	%r314, %r303, %r18;
	shl.b32 	%r315, %r314, 2;
	add.s32 	%r316, %r306, %r315;
	ld.shared.u32 	%r95, [%r316];
	add.s32 	%r317, %r303, %r19;
	shl.b32 	%r318, %r317, 2;
	add.s32 	%r319, %r306, %r318;
	ld.shared.u32 	%r96, [%r319];
	add.s32 	%r320, %r303, %r20;
	shl.b32 	%r321, %r320, 2;
	add.s32 	%r322, %r306, %r321;
	ld.shared.u32 	%r97, [%r322];
	add.s32 	%r323, %r303, %r21;
	shl.b32 	%r324, %r323, 2;
	add.s32 	%r325, %r306, %r324;
	ld.shared.u32 	%r98, [%r325];
	add.s32 	%r326, %r303, %r22;
	shl.b32 	%r327, %r326, 2;
	add.s32 	%r328, %r306, %r327;
	ld.shared.u32 	%r99, [%r328];
	add.s32 	%r329, %r303, %r23;
	shl.b32 	%r330, %r329, 2;
	add.s32 	%r331, %r306, %r330;
	ld.shared.u32 	%r100, [%r331];
	add.s32 	%r332, %r303, %r24;
	shl.b32 	%r333, %r332, 2;
	add.s32 	%r334, %r306, %r333;
	ld.shared.u32 	%r101, [%r334];
	add.s32 	%r335, %r303, %r25;
	shl.b32 	%r336, %r335, 2;
	add.s32 	%r337, %r306, %r336;
	ld.shared.u32 	%r102, [%r337];
	add.s32 	%r338, %r303, %r26;
	shl.b32 	%r339, %r338, 2;
	add.s32 	%r340, %r306, %r339;
	ld.shared.u32 	%r103, [%r340];
	add.s32 	%r341, %r303, %r27;
	shl.b32 	%r342, %r341, 2;
	add.s32 	%r343, %r306, %r342;
	ld.shared.u32 	%r104, [%r343];
	add.s32 	%r344, %r303, %r28;
	shl.b32 	%r345, %r344, 2;
	add.s32 	%r346, %r306, %r345;
	ld.shared.u32 	%r105, [%r346];
	add.s32 	%r347, %r303, %r29;
	shl.b32 	%r348, %r347, 2;
	add.s32 	%r349, %r306, %r348;
	ld.shared.u32 	%r106, [%r349];
	add.s32 	%r350, %r303, %r30;
	shl.b32 	%r351, %r350, 2;
	add.s32 	%r352, %r306, %r351;
	ld.shared.u32 	%r107, [%r352];
	@%p27 bra 	$L__BB724_86;
	mov.u32 	%r509, %r4;
$L__BB724_18:
	setp.gt.u32 	%p28, %r194, 64;
	mov.u32 	%r353, _ZZ9cuda_gemmIiLi128ELi4ELi1ELi2048ELi128ELi128ELi64ELi0ELi0EEviiiPT_S1_S1_iiiE11kron_fac_sh;
	mad.lo.s32 	%r109, %r509, 132, %r353;
	add.s32 	%r355, %r109, %r354;
	ld.shared.u32 	%r110, [%r355];
	@%p28 bra 	$L__BB724_51;
	setp.eq.s32 	%p45, %r194, 0;
	mov.b32 	%r511, 0;
	@%p45 bra 	$L__BB724_21;
	shfl.sync.idx.b32	%r406|%p46, %r110, %r47, 31, -1;
	mul.lo.s32 	%r511, %r406, %r92;
$L__BB724_21:
	setp.lt.s32 	%p47, %r194, 2;
	@%p47 bra 	$L__BB724_23;
	shfl.sync.idx.b32	%r407|%p48, %r110, %r48, 31, -1;
	mad.lo.s32 	%r511, %r407, %r93, %r511;
$L__BB724_23:
	setp.lt.s32 	%p49, %r194, 3;
	@%p49 bra 	$L__BB724_25;
	shfl.sync.idx.b32	%r408|%p50, %r110, %r49, 31, -1;
	mad.lo.s32 	%r511, %r408, %r94, %r511;
$L__BB724_25:
	setp.lt.s32 	%p51, %r194, 4;
	@%p51 bra 	$L__BB724_27;
	shfl.sync.idx.b32	%r409|%p52, %r110, %r50, 31, -1;
	mad.lo.s32 	%r511, %r409, %r95, %r511;
$L__BB724_27:
	setp.lt.s32 	%p53, %r194, 5;
	@%p53 bra 	$L__BB724_29;
	shfl.sync.idx.b32	%r410|%p54, %r110, %r51, 31, -1;
	mad.lo.s32 	%r511, %r410, %r96, %r511;
$L__BB724_29:
	setp.lt.s32 	%p55, %r194, 6;
	@%p55 bra 	$L__BB724_31;
	shfl.sync.idx.b32	%r411|%p56, %r110, %r52, 31, -1;
	mad.lo.s32 	%r511, %r411, %r97, %r511;
$L__BB724_31:
	setp.lt.s32 	%p57, %r194, 7;
	@%p57 bra 	$L__BB724_33;
	shfl.sync.idx.b32	%r412|%p58, %r110, %r53, 31, -1;
	mad.lo.s32 	%r511, %r412, %r98, %r511;
$L__BB724_33:
	setp.lt.s32 	%p59, %r194, 8;
	@%p59 bra 	$L__BB724_35;
	shfl.sync.idx.b32	%r413|%p60, %r110, %r54, 31, -1;
	mad.lo.s32 	%r511, %r413, %r99, %r511;
$L__BB724_35:
	setp.lt.s32 	%p61, %r194, 9;
	@%p61 bra 	$L__BB724_37;
	shfl.sync.idx.b32	%r414|%p62, %r110, %r55, 31, -1;
	mad.lo.s32 	%r511, %r414, %r100, %r511;
$L__BB724_37:
	setp.lt.s32 	%p63, %r194, 10;
	@%p63 bra 	$L__BB724_39;
	shfl.sync.idx.b32	%r415|%p64, %r110, %r56, 31, -1;
	mad.lo.s32 	%r511, %r415, %r101, %r511;
$L__BB724_39:
	setp.lt.s32 	%p65, %r194, 11;
	@%p65 bra 	$L__BB724_41;
	shfl.sync.idx.b32	%r416|%p66, %r110, %r57, 31, -1;
	mad.lo.s32 	%r511, %r416, %r102, %r511;
$L__BB724_41:
	setp.lt.s32 	%p67, %r194, 12;
	@%p67 bra 	$L__BB724_43;
	shfl.sync.idx.b32	%r417|%p68, %r110, %r58, 31, -1;
	mad.lo.s32 	%r511, %r417, %r103, %r511;
$L__BB724_43:
	setp.lt.s32 	%p69, %r194, 13;
	@%p69 bra 	$L__BB724_45;
	shfl.sync.idx.b32	%r418|%p70, %r110, %r59, 31, -1;
	mad.lo.s32 	%r511, %r418, %r104, %r511;
$L__BB724_45:
	setp.lt.s32 	%p71, %r194, 14;
	@%p71 bra 	$L__BB724_47;
	shfl.sync.idx.b32	%r419|%p72, %r110, %r60, 31, -1;
	mad.lo.s32 	%r511, %r419, %r105, %r511;
$L__BB724_47:
	setp.lt.s32 	%p73, %r194, 15;
	@%p73 bra 	$L__BB724_49;
	shfl.sync.idx.b32	%r420|%p74, %r110, %r61, 31, -1;
	mad.lo.s32 	%r511, %r420, %r106, %r511;
$L__BB724_49:
	setp.lt.s32 	%p75, %r194, 16;
	@%p75 bra 	$L__BB724_83;
	shfl.sync.idx.b32	%r421|%p76, %r110, %r62, 31, -1;
	mad.lo.s32 	%r511, %r421, %r107, %r511;
	bra.uni 	$L__BB724_83;
$L__BB724_51:
	setp.lt.s32 	%p29, %r194, 1;
	mov.b32 	%r511, 0;
	@%p29 bra 	$L__BB724_53;
	add.s32 	%r358, %r109, %r357;
	ld.shared.u32 	%r359, [%r358];
	mul.lo.s32 	%r511, %r359, %r92;
$L__BB724_53:
	setp.lt.s32 	%p30, %r194, 2;
	@%p30 bra 	$L__BB724_55;
	add.s32 	%r361, %r109, %r360;
	ld.shared.u32 	%r362, [%r361];
	mad.lo.s32 	%r511, %r362, %r93, %r511;
$L__BB724_55:
	setp.lt.s32 	%p31, %r194, 3;
	@%p31 bra 	$L__BB724_57;
	add.s32 	%r364, %r109, %r363;
	ld.shared.u32 	%r365, [%r364];
	mad.lo.s32 	%r511, %r365, %r94, %r511;
$L__BB724_57:
	setp.lt.s32 	%p32, %r194, 4;
	@%p32 bra 	$L__BB724_59;
	add.s32 	%r367, %r109, %r366;
	ld.shared.u32 	%r368, [%r367];
	mad.lo.s32 	%r511, %r368, %r95, %r511;
$L__BB724_59:
	setp.lt.s32 	%p33, %r194, 5;
	@%p33 bra 	$L__BB724_61;
	add.s32 	%r370, %r109, %r369;
	ld.shared.u32 	%r371, [%r370];
	mad.lo.s32 	%r511, %r371, %r96, %r511;
$L__BB724_61:
	setp.lt.s32 	%p34, %r194, 6;
	@%p34 bra 	$L__BB724_63;
	add.s32 	%r373, %r109, %r372;
	ld.shared.u32 	%r374, [%r373];
	mad.lo.s32 	%r511, %r374, %r97, %r511;
$L__BB724_63:
	setp.lt.s32 	%p35, %r194, 7;
	@%p35 bra 	$L__BB724_65;
	add.s32 	%r376, %r109, %r375;
	ld.shared.u32 	%r377, [%r376];
	mad.lo.s32 	%r511, %r377, %r98, %r511;
$L__BB724_65:
	setp.lt.s32 	%p36, %r194, 8;
	@%p36 bra 	$L__BB724_67;
	add.s32 	%r379, %r109, %r378;
	ld.shared.u32 	%r380, [%r379];
	mad.lo.s32 	%r511, %r380, %r99, %r511;
$L__BB724_67:
	setp.lt.s32 	%p37, %r194, 9;
	@%p37 bra 	$L__BB724_69;
	add.s32 	%r382, %r109, %r381;
	ld.shared.u32 	%r383, [%r382];
	mad.lo.s32 	%r511, %r383, %r100, %r511;
$L__BB724_69:
	setp.lt.s32 	%p38, %r194, 10;
	@%p38 bra 	$L__BB724_71;
	add.s32 	%r385, %r109, %r384;
	ld.shared.u32 	%r386, [%r385];
	mad.lo.s32 	%r511, %r386, %r101, %r511;
$L__BB724_71:
	setp.lt.s32 	%p39, %r194, 11;
	@%p39 bra 	$L__BB724_73;
	add.s32 	%r388, %r109, %r387;
	ld.shared.u32 	%r389, [%r388];
	mad.lo.s32 	%r511, %r389, %r102, %r511;
$L__BB724_73:
	setp.lt.s32 	%p40, %r194, 12;
	@%p40 bra 	$L__BB724_75;
	add.s32 	%r391, %r109, %r390;
	ld.shared.u32 	%r392, [%r391];
	mad.lo.s32 	%r511, %r392, %r103, %r511;
$L__BB724_75:
	setp.lt.s32 	%p41, %r194, 13;
	@%p41 bra 	$L__BB724_77;
	add.s32 	%r394, %r109, %r393;
	ld.shared.u32 	%r395, [%r394];
	mad.lo.s32 	%r511, %r395, %r104, %r511;
$L__BB724_77:
	setp.lt.s32 	%p42, %r194, 14;
	@%p42 bra 	$L__BB724_79;
	add.s32 	%r397, %r109, %r396;
	ld.shared.u32 	%r398, [%r397];
	mad.lo.s32 	%r511, %r398, %r105, %r511;
$L__BB724_79:
	setp.lt.s32 	%p43, %r194, 15;
	@%p43 bra 	$L__BB724_81;
	add.s32 	%r400, %r109, %r399;
	ld.shared.u32 	%r401, [%r400];
	mad.lo.s32 	%r511, %r401, %r106, %r511;
$L__BB724_81:
	setp.lt.s32 	%p44, %r194, 16;
	@%p44 bra 	$L__BB724_83;
	add.s32 	%r403, %r109, %r402;
	ld.shared.u32 	%r404, [%r403];
	mad.lo.s32 	%r511, %r404, %r107, %r511;
$L__BB724_83:
	setp.ne.s32 	%p77, %r6, 0;
	add.s32 	%r422, %r509, %r86;
	mad.lo.s32 	%r174, %r422, %r1, %r91;
	shfl.sync.down.b32	%r423|%p78, %r511, 1, 7711, -1;
	add.s32 	%r175, %r423, %r511;
	@%p77 bra 	$L__BB724_85;
	shl.b32 	%r424, %r174, 2;
	mov.u32 	%r425, _ZZ9cuda_gemmIiLi128ELi4ELi1ELi2048ELi128ELi128ELi64ELi0ELi0EEviiiPT_S1_S1_iiiE3Csh;
	add.s32 	%r426, %r425, %r424;
	ld.shared.u32 	%r427, [%r426];
	add.s32 	%r428, %r427, %r175;
	st.shared.u32 	[%r426], %r428;
$L__BB724_85:
	add.s32 	%r509, %r509, %r63;
	setp.lt.s32 	%p79, %r509, %r14;
	@%p79 bra 	$L__BB724_18;
$L__BB724_86:
	add.s32 	%r508, %r508, %r2;
	setp.lt.s32 	%p80, %r508, %r1;
	@%p80 bra 	$L__BB724_16;
$L__BB724_87:
	add.s32 	%r506, %r86, 16;
	setp.lt.u32 	%p81, %r86, 48;
	@%p81 bra 	$L__BB724_12;
	mov.b32 	%r504, 32;
	mov.pred 	%p88, 0;
	@%p1 bra 	$L__BB724_9;
	ld.param.u32 	%r499, [_Z9cuda_gemmIiLi128ELi4ELi1ELi2048ELi128ELi128ELi64ELi0ELi0EEviiiPT_S1_S1_iii_param_2];
	ld.param.u32 	%r496, [_Z9cuda_gemmIiLi128ELi4ELi1ELi2048ELi128ELi128ELi64ELi0ELi0EEviiiPT_S1_S1_iii_param_1];
	mov.u32 	%r179, %ntid.x;
	mov.u32 	%r180, %tid.x;
	bar.sync 	0;
	div.s32 	%r181, %r499, %r194;
	mad.lo.s32 	%r182, %r500, %r496, %r15;
	mov.u32 	%r541, %r180;
	@%p19 bra 	$L__BB724_93;
	ld.param.u64 	%rd26, [_Z9cuda_gemmIiLi128ELi4ELi1ELi2048ELi128ELi128ELi64ELi0ELi0EEviiiPT_S1_S1_iii_param_5];
	add.s32 	%r541, %r180, %r179;
	setp.eq.s16 	%p84, %rs1, 3;
	div.s32 	%r430, %r180, %r1;
	mul.lo.s32 	%r431, %r430, %r1;
	sub.s32 	%r432, %r180, %r431;
	mad.lo.s32 	%r433, %r181, %r430, %r182;
	add.s32 	%r434, %r433, %r432;
	cvta.to.global.u64 	%rd3, %rd26;
	mul.wide.s32 	%rd11, %r434, 4;
	add.s64 	%rd12, %rd3, %rd11;
	shl.b32 	%r435, %r180, 2;
	mov.u32 	%r436, _ZZ9cuda_gemmIiLi128ELi4ELi1ELi2048ELi128ELi128ELi64ELi0ELi0EEviiiPT_S1_S1_iiiE3Csh;
	add.s32 	%r184, %r436, %r435;
	ld.shared.u32 	%r437, [%r184];
	atom.global.add.u32 	%r438, [%rd12], %r437;
	@%p84 bra 	$L__BB724_93;
	add.s32 	%r439, %r180, %r179;
	add.s32 	%r185, %r439, %r179;
	setp.eq.s16 	%p85, %rs1, 0;
	div.s32 	%r440, %r541, %r1;
	mul.lo.s32 	%r441, %r440, %r1;
	sub.s32 	%r442, %r541, %r441;
	mad.lo.s32 	%r443, %r181, %r440, %r182;
	add.s32 	%r444, %r443, %r442;
	mul.wide.s32 	%rd13, %r444, 4;
	add.s64 	%rd14, %rd3, %rd13;
	add.s32 	%r445, %r184, %r7;
	ld.shared.u32 	%r446, [%r445];
	atom.global.add.u32 	%r447, [%rd14], %r446;
	mov.u32 	%r541, %r185;
	@%p85 bra 	$L__BB724_93;
	add.s32 	%r541, %r185, %r179;
	div.s32 	%r448, %r185, %r1;
	mul.lo.s32 	%r449, %r448, %r1;
	sub.s32 	%r450, %r185, %r449;
	mad.lo.s32 	%r451, %r181, %r448, %r182;
	add.s32 	%r452, %r451, %r450;
	mul.wide.s32 	%rd15, %r452, 4;
	add.s64 	%rd16, %rd3, %rd15;
	add.s32 	%r453, %r184, %r7;
	add.s32 	%r454, %r453, %r7;
	ld.shared.u32 	%r455, [%r454];
	atom.global.add.u32 	%r456, [%rd16], %r455;
$L__BB724_93:
	ld.param.u64 	%rd27, [_Z9cuda_gemmIiLi128ELi4ELi1ELi2048ELi128ELi128ELi64ELi0ELi0EEviiiPT_S1_S1_iii_param_5];
	div.s32 	%r457, %r541, %r1;
	mul.lo.s32 	%r458, %r457, %r1;
	sub.s32 	%r459, %r541, %r458;
	mad.lo.s32 	%r460, %r181, %r457, %r182;
	add.s32 	%r461, %r460, %r459;
	cvta.to.global.u64 	%rd17, %rd27;
	mul.wide.s32 	%rd18, %r461, 4;
	add.s64 	%rd19, %rd17, %rd18;
	shl.b32 	%r462, %r541, 2;
	mov.u32 	%r463, _ZZ9cuda_gemmIiLi128ELi4ELi1ELi2048ELi128ELi128ELi64ELi0ELi0EEviiiPT_S1_S1_iiiE3Csh;
	add.s32 	%r464, %r463, %r462;
	ld.shared.u32 	%r465, [%r464];
	atom.global.add.u32 	%r466, [%rd19], %r465;
	add.s32 	%r467, %r541, %r179;
	div.s32 	%r468, %r467, %r1;
	mul.lo.s32 	%r469, %r468, %r1;
	sub.s32 	%r470, %r467, %r469;
	mad.lo.s32 	%r471, %r181, %r468, %r182;
	add.s32 	%r472, %r471, %r470;
	mul.wide.s32 	%rd20, %r472, 4;
	add.s64 	%rd21, %rd17, %rd20;
	add.s32 	%r473, %r464, %r7;
	ld.shared.u32 	%r474, [%r473];
	atom.global.add.u32 	%r475, [%rd21], %r474;
	add.s32 	%r476, %r467, %r179;
	div.s32 	%r477, %r476, %r1;
	mul.lo.s32 	%r478, %r477, %r1;
	sub.s32 	%r479, %r476, %r478;
	mad.lo.s32 	%r480, %r181, %r477, %r182;
	add.s32 	%r481, %r480, %r479;
	mul.wide.s32 	%rd22, %r481, 4;
	add.s64 	%rd23, %rd17, %rd22;
	add.s32 	%r482, %r473, %r7;
	ld.shared.u32 	%r483, [%r482];
	atom.global.add.u32 	%r484, [%rd23], %r483;
	add.s32 	%r485, %r476, %r179;
	div.s32 	%r486, %r485, %r1;
	mul.lo.s32 	%r487, %r486, %r1;
	sub.s32 	%r488, %r485, %r487;
	mad.lo.s32 	%r489, %r181, %r486, %r182;
	add.s32 	%r490, %r489, %r488;
	mul.wide.s32 	%rd24, %r490, 4;
	add.s64 	%rd25, %rd17, %rd24;
	add.s32 	%r491, %r482, %r7;
	ld.shared.u32 	%r492, [%r491];
	atom.global.add.u32 	%r493, [%rd25], %r492;
	add.s32 	%r541, %r485, %r179;
	setp.lt.u32 	%p86, %r541, 1024;
	@%p86 bra 	$L__BB724_93;
	mov.u32 	%r494, %nctaid.y;
	add.s32 	%r500, %r500, %r494;
	shl.b32 	%r495, %r494, 2;
	setp.lt.u32 	%p87, %r500, %r495;
	@%p87 bra 	$L__BB724_2;
$L__BB724_95:
	ret;

}
	// .globl	_Z9cuda_gemmIiLi128ELi4ELi1ELi2048ELi128ELi128ELi64ELi0ELi1EEviiiPT_S1_S1_iii
.visible .entry _Z9cuda_gemmIiLi128ELi4ELi1ELi2048ELi128ELi128ELi64ELi0ELi1EEviiiPT_S1_S1_iii(
	.param .u32 _Z9cuda_gemmIiLi128ELi4ELi1ELi2048ELi128ELi128ELi64ELi0ELi1EEviiiPT_S1_S1_iii_param_0,
	.param .u32 _Z9cuda_gemmIiLi128ELi4ELi1ELi2048ELi128ELi128ELi64ELi0ELi1EEviiiPT_S1_S1_iii_param_1,
	.param .u32 _Z9cuda_gemmIiLi128ELi4ELi1ELi2048ELi128ELi128ELi64ELi0ELi1EEviiiPT_S1_S1_iii_param_2,
	.param .u64 .ptr .align 1 _Z9cuda_gemmIiLi128ELi4ELi1ELi2048ELi128ELi128ELi64ELi0ELi1EEviiiPT_S1_S1_iii_param_3,
	.param .u64 .ptr .align 1 _Z9cuda_gemmIiLi128ELi4ELi1ELi2048ELi128ELi128ELi64ELi0ELi1EEviiiPT_S1_S1_iii_param_4,
	.param .u64 .ptr .align 1 _Z9cuda_gemmIiLi128ELi4ELi1ELi2048ELi128ELi128ELi64ELi0ELi1EEviiiPT_S1_S1_iii_param_5,
	.param .u32 _Z9cuda_gemmIiLi128ELi4ELi1ELi2048ELi128ELi128ELi64ELi0ELi1EEviiiPT_S1_S1_iii_param_6,
	.param .u32 _Z9cuda_gemmIiLi128ELi4ELi1ELi2048ELi128ELi128ELi64ELi0ELi1EEviiiPT_S1_S1_iii_param_7,
	.param .u32 _Z9cuda_gemmIiLi128ELi4ELi1ELi2048ELi128ELi128ELi64ELi0ELi1EEviiiPT_S1_S1_iii_param_8
)
.maxntid 128
{
	.reg .pred 	%p<21>;
	.reg .b16 	%rs<6>;
	.reg .b32 	%r<361>;
	.reg .b64 	%rd<26>;
	// demoted variable
	.shared .align 128 .b8 _ZZ9cuda_gemmIiLi128ELi4ELi1ELi2048ELi128ELi128ELi64ELi0ELi1EEviiiPT_S1_S1_iiiE11kron_fac_sh[2112];
	// demoted variable
	.shared .align 128 .b8 _ZZ9cuda_gemmIiLi128ELi4ELi1ELi2048ELi128ELi128ELi64ELi0ELi1EEviiiPT_S1_S1_iiiE3Ash[2048];
	// demoted variable
	.shared .align 128 .b8 _ZZ9cuda_gemmIiLi128ELi4ELi1ELi2048ELi128ELi128ELi64ELi0ELi1EEviiiPT_S1_S1_iiiE3Csh[4096];
	ld.param.u64 	%rd4, [_Z9cuda_gemmIiLi128ELi4ELi1ELi2048ELi128ELi128ELi64ELi0ELi1EEviiiPT_S1_S1_iii_param_3];
	ld.param.u64 	%rd5, [_Z9cuda_gemmIiLi128ELi4ELi1ELi2048ELi128ELi128ELi64ELi0ELi1EEviiiPT_S1_S1_iii_param_4];
	mov.u32 	%r1, %tid.x;
	shr.u32 	%r2, %r1, 1;
	and.b32  	%r3, %r2, 15;
	mov.u32 	%r350, %ctaid.y;
	mov.u32 	%r5, %nctaid.y;
	shl.b32 	%r100, %r5, 2;
	setp.ge.u32 	%p2, %r350, %r100;
	@%p2 bra 	$L__BB725_26;
	ld.param.u32 	%r348, [_Z9cuda_gemmIiLi128ELi4ELi1ELi2048ELi128ELi128ELi64ELi0ELi1EEviiiPT_S1_S1_iii_param_2];
	and.b32  	%r6, %r1, 1;
	mov.u32 	%r101, %ctaid.x;
	and.b32  	%r102, %r101, 1;
	mov.u32 	%r103, %ctaid.z;
	mov.u32 	%r7, %ntid.x;
	shl.b32 	%r8, %r103, 6;
	shl.b32 	%r9, %r7, 2;
	shr.u32 	%r10, %r1, 4;
	shl.b32 	%r104, %r101, 6;
	and.b32  	%r105, %r104, 64;
	and.b32  	%r106, %r1, 15;
	or.b32  	%r11, %r105, %r106;
	mov.u32 	%r107, _ZZ9cuda_gemmIiLi128ELi4ELi1ELi2048ELi128ELi128ELi64ELi0ELi1EEviiiPT_S1_S1_iiiE11kron_fac_sh;
	mad.lo.s32 	%r12, %r106, 132, %r107;
	shr.u32 	%r13, %r7, 4;
	shl.b32 	%r108, %r1, 4;
	and.b32  	%r109, %r108, 16;
	shl.b32 	%r110, %r3, 5;
	or.b32  	%r111, %r110, %r109;
	shr.u32 	%r112, %r348, 31;
	add.s32 	%r113, %r348, %r112;
	shr.s32 	%r114, %r113, 1;
	shl.b32 	%r115, %r101, 3;
	and.b32  	%r116, %r115, -16;
	shr.s32 	%r117, %r348, 31;
	shr.u32 	%r118, %r117, 25;
	add.s32 	%r119, %r348, %r118;
	shr.s32 	%r14, %r119, 7;
	mad.lo.s32 	%r15, %r114, %r102, %r116;
	add.s32 	%r16, %r1, %r7;
	cvt.u16.u32 	%rs2, %r16;
	xor.b16  	%rs3, %rs2, 1023;
	cvt.u16.u32 	%rs4, %r7;
	div.u16 	%rs5, %rs3, %rs4;
	and.b16  	%rs1, %rs5, 3;
	shl.b32 	%r120, %r1, 2;
	mov.u32 	%r121, _ZZ9cuda_gemmIiLi128ELi4ELi1ELi2048ELi128ELi128ELi64ELi0ELi1EEviiiPT_S1_S1_iiiE3Csh;
	add.s32 	%r17, %r121, %r120;
	add.s32 	%r18, %r17, %r9;
	add.s32 	%r19, %r16, %r7;
	or.b32  	%r122, %r111, %r3;
	shl.b32 	%r123, %r122, 2;
	mov.u32 	%r124, _ZZ9cuda_gemmIiLi128ELi4ELi1ELi2048ELi128ELi128ELi64ELi0ELi1EEviiiPT_S1_S1_iiiE3Ash;
	add.s32 	%r20, %r124, %r123;
	add.s32 	%r125, %r2, 1;
	and.b32  	%r126, %r125, 15;
	or.b32  	%r127, %r111, %r126;
	shl.b32 	%r128, %r127, 2;
	add.s32 	%r21, %r124, %r128;
	add.s32 	%r129, %r2, 2;
	and.b32  	%r130, %r129, 15;
	or.b32  	%r131, %r111, %r130;
	shl.b32 	%r132, %r131, 2;
	add.s32 	%r22, %r124, %r132;
	add.s32 	%r133, %r2, 3;
	and.b32  	%r134, %r133, 15;
	or.b32  	%r135, %r111, %r134;
	shl.b32 	%r136, %r135, 2;
	add.s32 	%r23, %r124, %r136;
	add.s32 	%r137, %r2, 4;
	and.b32  	%r138, %r137, 15;
	or.b32  	%r139, %r111, %r138;
	shl.b32 	%r140, %r139, 2;
	add.s32 	%r24, %r124, %r140;
	add.s32 	%r141, %r2, 5;
	and.b32  	%r142, %r141, 15;
	or.b32  	%r143, %r111, %r142;
	shl.b32 	%r144, %r143, 2;
	add.s32 	%r25, %r124, %r144;
	add.s32 	%r145, %r2, 6;
	and.b32  	%r146, %r145, 15;
	or.b32  	%r147, %r111, %r146;
	shl.b32 	%r148, %r147, 2;
	add.s32 	%r26, %r124, %r148;
	add.s32 	%r149, %r2, 7;
	and.b32  	%r150, %r149, 15;
	or.b32  	%r151, %r111, %r150;
	shl.b32 	%r152, %r151, 2;
	add.s32 	%r27, %r124, %r152;
	xor.b32  	%r153, %r3, 8;
	or.b32  	%r154, %r111, %r153;
	shl.b32 	%r155, %r154, 2;
	add.s32 	%r28, %r124, %r155;
	add.s32 	%r156, %r2, 9;
	and.b32  	%r157, %r156, 15;
	or.b32  	%r158, %r111, %r157;
	shl.b32 	%r159, %r158, 2;
	add.s32 	%r29, %r124, %r159;
	add.s32 	%r160, %r2, 10;
	and.b32  	%r161, %r160, 15;
	or.b32  	%r162, %r111, %r161;
	shl.b32 	%r163, %r162, 2;
	add.s32 	%r30, %r124, %r163;
	add.s32 	%r164, %r2, 11;
	and.b32  	%r165, %r164, 15;
	or.b32  	%r166, %r111, %r165;
	shl.b32 	%r167, %r166, 2;
	add.s32 	%r31, %r124, %r167;
	add.s32 	%r168, %r2, 12;
	and.b32  	%r169, %r168, 15;
	or.b32  	%r170, %r111, %r169;
	shl.b32 	%r171, %r170, 2;
	add.s32 	%r32, %r124, %r171;
	add.s32 	%r172, %r2, 13;
	and.b32  	%r173, %r172, 15;
	or.b32  	%r174, %r111, %r173;
	shl.b32 	%r175, %r174, 2;
	add.s32 	%r33, %r124, %r175;
	add.s32 	%r176, %r2, 14;
	and.b32  	%r177, %r176, 15;
	or.b32  	%r178, %r111, %r177;
	shl.b32 	%r179, %r178, 2;
	add.s32 	%r34, %r124, %r179;
	add.s32 	%r180, %r2, -1;
	and.b32  	%r181, %r180, 15;
	or.b32  	%r182, %r111, %r181;
	shl.b32 	%r183, %r182, 2;
	add.s32 	%r35, %r124, %r183;
	mad.lo.s32 	%r36, %r3, -31, %r111;
	or.b32  	%r37, %r109, %r126;
	or.b32  	%r38, %r109, %r130;
	or.b32  	%r39, %r109, %r134;
	or.b32  	%r40, %r109, %r138;
	or.b32  	%r41, %r109, %r142;
	or.b32  	%r42, %r109, %r146;
	or.b32  	%r43, %r109, %r150;
	or.b32  	%r44, %r109, %r153;
	or.b32  	%r45, %r109, %r157;
	or.b32  	%r46, %r109, %r161;
	or.b32  	%r47, %r109, %r165;
	or.b32  	%r48, %r109, %r169;
	or.b32  	%r49, %r109, %r173;
	or.b32  	%r50, %r109, %r177;
	or.b32  	%r51, %r109, %r181;
	shr.u32 	%r52, %r1, 5;
	cvta.to.global.u64 	%rd1, %rd5;
	cvta.to.global.u64 	%rd2, %rd4;
	shl.b32 	%r222, %r36, 2;
	shl.b32 	%r226, %r37, 2;
	shl.b32 	%r230, %r38, 2;
	shl.b32 	%r234, %r39, 2;
	shl.b32 	%r238, %r40, 2;
	shl.b32 	%r242, %r41, 2;
	shl.b32 	%r246, %r42, 2;
	shl.b32 	%r250, %r43, 2;
	shl.b32 	%r254, %r44, 2;
	shl.b32 	%r258, %r45, 2;
	shl.b32 	%r262, %r46, 2;
	shl.b32 	%r266, %r47, 2;
	shl.b32 	%r270, %r48, 2;
	shl.b32 	%r274, %r49, 2;
	shl.b32 	%r278, %r50, 2;
	shl.b32 	%r282, %r51, 2;
$L__BB725_2:
	setp.eq.s16 	%p3, %rs1, 2;
	mov.u32 	%r351, %r1;
	@%p3 bra 	$L__BB725_6;
	setp.eq.s16 	%p4, %rs1, 3;
	mov.b32 	%r184, 0;
	st.shared.u32 	[%r17], %r184;
	mov.u32 	%r351, %r16;
	@%p4 bra 	$L__BB725_6;
	setp.eq.s16 	%p5, %rs1, 0;
	mov.b32 	%r185, 0;
	st.shared.u32 	[%r18], %r185;
	mov.u32 	%r351, %r19;
	@%p5 bra 	$L__BB725_6;
	add.s32 	%r351, %r19, %r7;
	add.s32 	%r186, %r18, %r9;
	mov.b32 	%r187, 0;
	st.shared.u32 	[%r186], %r187;
$L__BB725_6:
	shl.b32 	%r188, %r351, 2;
	mov.u32 	%r189, _ZZ9cuda_gemmIiLi128ELi4ELi1ELi2048ELi128ELi128ELi64ELi0ELi1EEviiiPT_S1_S1_iiiE3Csh;
	add.s32 	%r352, %r189, %r188;
$L__BB725_7:
	mov.b32 	%r190, 0;
	st.shared.u32 	[%r352], %r190;
	add.s32 	%r191, %r352, %r9;
	st.shared.u32 	[%r191], %r190;
	shl.b32 	%r192, %r7, 3;
	add.s32 	%r193, %r352, %r192;
	st.shared.u32 	[%r193], %r190;
	mad.lo.s32 	%r194, %r7, 12, %r352;
	st.shared.u32 	[%r194], %r190;
	add.s32 	%r351, %r351, %r9;
	shl.b32 	%r195, %r7, 4;
	add.s32 	%r352, %r352, %r195;
	setp.lt.u32 	%p6, %r351, 1024;
	@%p6 bra 	$L__BB725_7;
	mov.b32 	%r354, 0;
	mov.pred 	%p20, -1;
$L__BB725_9:
	mov.pred 	%p1, %p20;
	ld.param.u32 	%r349, [_Z9cuda_gemmIiLi128ELi4ELi1ELi2048ELi128ELi128ELi64ELi0ELi1EEviiiPT_S1_S1_iii_param_2];
	shl.b32 	%r355, %r1, 2;
	mov.u32 	%r197, %ctaid.x;
	shl.b32 	%r198, %r197, 10;
	and.b32  	%r199, %r198, -2048;
	add.s32 	%r200, %r199, %r8;
	mad.lo.s32 	%r201, %r350, %r349, %r200;
	add.s32 	%r63, %r201, %r354;
$L__BB725_10:
	shl.b32 	%r202, %r355, 2;
	and.b32  	%r203, %r202, 1920;
	and.b32  	%r204, %r355, 28;
	add.s32 	%r205, %r63, %r204;
	add.s32 	%r206, %r205, %r203;
	mul.wide.s32 	%rd7, %r206, 4;
	add.s64 	%rd8, %rd2, %rd7;
	ld.global.v4.u32 	{%r207, %r208, %r209, %r210}, [%rd8];
	mov.u32 	%r211, _ZZ9cuda_gemmIiLi128ELi4ELi1ELi2048ELi128ELi128ELi64ELi0ELi1EEviiiPT_S1_S1_iiiE3Ash;
	add.s32 	%r212, %r211, %r202;
	st.shared.v4.u32 	[%r212], {%r207, %r208, %r209, %r210};
	add.s32 	%r355, %r355, %r9;
	setp.lt.u32 	%p8, %r355, 512;
	@%p8 bra 	$L__BB725_10;
	add.s32 	%r66, %r354, %r8;
	mov.b32 	%r356, 0;
$L__BB725_12:
	add.s32 	%r68, %r356, %r11;
	mov.u32 	%r357, %r10;
$L__BB725_13:
	add.s32 	%r214, %r66, %r357;
	shl.b32 	%r215, %r214, 7;
	add.s32 	%r216, %r215, %r68;
	mul.wide.u32 	%rd9, %r216, 4;
	add.s64 	%rd10, %rd1, %rd9;
	ld.global.u32 	%r217, [%rd10];
	shl.b32 	%r218, %r357, 2;
	add.s32 	%r219, %r12, %r218;
	st.shared.u32 	[%r219], %r217;
	add.s32 	%r357, %r357, %r13;
	setp.lt.u32 	%p9, %r357, 32;
	@%p9 bra 	$L__BB725_13;
	bar.sync 	0;
	ld.shared.u32 	%r71, [%r20];
	ld.shared.u32 	%r72, [%r21];
	ld.shared.u32 	%r73, [%r22];
	ld.shared.u32 	%r74, [%r23];
	ld.shared.u32 	%r75, [%r24];
	ld.shared.u32 	%r76, [%r25];
	ld.shared.u32 	%r77, [%r26];
	ld.shared.u32 	%r78, [%r27];
	ld.shared.u32 	%r79, [%r28];
	ld.shared.u32 	%r80, [%r29];
	ld.shared.u32 	%r81, [%r30];
	ld.shared.u32 	%r82, [%r31];
	ld.shared.u32 	%r83, [%r32];
	ld.shared.u32 	%r84, [%r33];
	ld.shared.u32 	%r85, [%r34];
	ld.shared.u32 	%r86, [%r35];
	mov.u32 	%r358, %r52;
$L__BB725_15:
	setp.ne.s32 	%p10, %r6, 0;
	mov.u32 	%r220, _ZZ9cuda_gemmIiLi128ELi4ELi1ELi2048ELi128ELi128ELi64ELi0ELi1EEviiiPT_S1_S1_iiiE11kron_fac_sh;
	mad.lo.s32 	%r221, %r358, 132, %r220;
	add.s32 	%r223, %r221, %r222;
	ld.shared.u32 	%r224, [%r223];
	mul.lo.s32 	%r225, %r224, %r71;
	add.s32 	%r227, %r221, %r226;
	ld.shared.u32 	%r228, [%r227];
	mad.lo.s32 	%r229, %r228, %r72, %r225;
	add.s32 	%r231, %r221, %r230;
	ld.shared.u32 	%r232, [%r231];
	mad.lo.s32 	%r233, %r232, %r73, %r229;
	add.s32 	%r235, %r221, %r234;
	ld.shared.u32 	%r236, [%r235];
	mad.lo.s32 	%r237, %r236, %r74, %r233;
	add.s32 	%r239, %r221, %r238;
	ld.shared.u32 	%r240, [%r239];
	mad.lo.s32 	%r241, %r240, %r75, %r237;
	add.s32 	%r243, %r221, %r242;
	ld.shared.u32 	%r244, [%r243];
	mad.lo.s32 	%r245, %r244, %r76, %r241;
	add.s32 	%r247, %r221, %r246;
	ld.shared.u32 	%r248, [%r247];
	mad.lo.s32 	%r249, %r248, %r77, %r245;
	add.s32 	%r251, %r221, %r250;
	ld.shared.u32 	%r252, [%r251];
	mad.lo.s32 	%r253, %r252, %r78, %r249;
	add.s32 	%r255, %r221, %r254;
	ld.shared.u32 	%r256, [%r255];
	mad.lo.s32 	%r257, %r256, %r79, %r253;
	add.s32 	%r259, %r221, %r258;
	ld.shared.u32 	%r260, [%r259];
	mad.lo.s32 	%r261, %r260, %r80, %r257;
	add.s32 	%r263, %r221, %r262;
	ld.shared.u32 	%r264, [%r263];
	mad.lo.s32 	%r265, %r264, %r81, %r261;
	add.s32 	%r267, %r221, %r266;
	ld.shared.u32 	%r268, [%r267];
	mad.lo.s32 	%r269, %r268, %r82, %r265;
	add.s32 	%r271, %r221, %r270;
	ld.shared.u32 	%r272, [%r271];
	mad.lo.s32 	%r273, %r272, %r83, %r269;
	add.s32 	%r275, %r221, %r274;
	ld.shared.u32 	%r276, [%r275];
	mad.lo.s32 	%r277, %r276, %r84, %r273;
	add.s32 	%r279, %r221, %r278;
	ld.shared.u32 	%r280, [%r279];
	mad.lo.s32 	%r281, %r280, %r85, %r277;
	add.s32 	%r283, %r221, %r282;
	ld.shared.u32 	%r284, [%r283];
	mad.lo.s32 	%r285, %r284, %r86, %r281;
	add.s32 	%r286, %r358, %r356;
	shl.b32 	%r287, %r286, 4;
	or.b32  	%r88, %r287, %r3;
	shfl.sync.down.b32	%r288|%p11, %r285, 1, 7711, -1;
	add.s32 	%r89, %r288, %r285;
	@%p10 bra 	$L__BB725_17;
	shl.b32 	%r289, %r88, 2;
	mov.u32 	%r290, _ZZ9cuda_gemmIiLi128ELi4ELi1ELi2048ELi128ELi128ELi64ELi0ELi1EEviiiPT_S1_S1_iiiE3Csh;
	add.s32 	%r291, %r290, %r289;
	ld.shared.u32 	%r292, [%r291];
	add.s32 	%r293, %r292, %r89;
	st.shared.u32 	[%r291], %r293;
$L__BB725_17:
	add.s32 	%r90, %r358, 4;
	setp.lt.u32 	%p12, %r358, 12;
	mov.u32 	%r358, %r90;
	@%p12 bra 	$L__BB725_15;
	add.s32 	%r91, %r356, 16;
	setp.lt.u32 	%p13, %r356, 48;
	mov.u32 	%r356, %r91;
	@%p13 bra 	$L__BB725_12;
	mov.b32 	%r354, 32;
	mov.pred 	%p20, 0;
	@%p1 bra 	$L__BB725_9;
	ld.param.u64 	%rd25, [_Z9cuda_gemmIiLi128ELi4ELi1ELi2048ELi128ELi128ELi64ELi0ELi1EEviiiPT_S1_S1_iii_param_5];
	ld.param.u32 	%r347, [_Z9cuda_gemmIiLi128ELi4ELi1ELi2048ELi128ELi128ELi64ELi0ELi1EEviiiPT_S1_S1_iii_param_1];
	cvta.to.global.u64 	%rd3, %rd25;
	setp.eq.s16 	%p15, %rs1, 2;
	bar.sync 	0;
	mad.lo.s32 	%r92, %r350, %r347, %r15;
	mov.u32 	%r359, %r1;
	@%p15 bra 	$L__BB725_24;
	setp.eq.s16 	%p16, %rs1, 3;
	and.b32  	%r295, %r1, 15;
	mad.lo.s32 	%r296, %r10, %r14, %r295;
	add.s32 	%r297, %r92, %r296;
	mul.wide.s32 	%rd11, %r297, 4;
	add.s64 	%rd12, %rd3, %rd11;
	ld.shared.u32 	%r298, [%r17];
	atom.global.add.u32 	%r299, [%rd12], %r298;
	mov.u32 	%r359, %r16;
	@%p16 bra 	$L__BB725_24;
	setp.eq.s16 	%p17, %rs1, 0;
	and.b32  	%r300, %r16, 15;
	shr.u32 	%r301, %r16, 4;
	mad.lo.s32 	%r302, %r301, %r14, %r300;
	add.s32 	%r303, %r92, %r302;
	mul.wide.s32 	%rd13, %r303, 4;
	add.s64 	%rd14, %rd3, %rd13;
	ld.shared.u32 	%r304, [%r18];
	atom.global.add.u32 	%r305, [%rd14], %r304;
	mov.u32 	%r359, %r19;
	@%p17 bra 	$L__BB725_24;
	add.s32 	%r359, %r19, %r7;
	and.b32  	%r306, %r19, 15;
	shr.u32 	%r307, %r19, 4;
	mad.lo.s32 	%r308, %r307, %r14, %r306;
	add.s32 	%r309, %r92, %r308;
	mul.wide.s32 	%rd15, %r309, 4;
	add.s64 	%rd16, %rd3, %rd15;
	add.s32 	%r310, %r18, %r9;
	ld.shared.u32 	%r311, [%r310];
	atom.global.add.u32 	%r312, [%rd16], %r311;
$L__BB725_24:
	shr.u32 	%r313, %r359, 4;
	and.b32  	%r314, %r359, 15;
	add.s32 	%r315, %r92, %r314;
	mad.lo.s32 	%r316, %r313, %r14, %r315;
	mul.wide.s32 	%rd17, %r316, 4;
	add.s64 	%rd18, %rd3, %rd17;
	shl.b32 	%r317, %r359, 2;
	mov.u32 	%r318, _ZZ9cuda_gemmIiLi128ELi4ELi1ELi2048ELi128ELi128ELi64ELi0ELi1EEviiiPT_S1_S1_iiiE3Csh;
	add.s32 	%r319, %r318, %r317;
	ld.shared.u32 	%r320, [%r319];
	atom.global.add.u32 	%r321, [%rd18], %r320;
	add.s32 	%r322, %r359, %r7;
	shr.u32 	%r323, %r322, 4;
	and.b32  	%r324, %r322, 15;
	add.s32 	%r325, %r92, %r324;
	mad.lo.s32 	%r326, %r323, %r14, %r325;
	mul.wide.s32 	%rd19, %r326, 4;
	add.s64 	%rd20, %rd3, %rd19;
	add.s32 	%r327, %r319, %r9;
	ld.shared.u32 	%r328, [%r327];
	atom.global.add.u32 	%r329, [%rd20], %r328;
	add.s32 	%r330, %r322, %r7;
	shr.u32 	%r331, %r330, 4;
	and.b32  	%r332, %r330, 15;
	add.s32 	%r333, %r92, %r332;
	mad.lo.s32 	%r334, %r331, %r14, %r333;
	mul.wide.s32 	%rd21, %r334, 4;
	add.s64 	%rd22, %rd3, %rd21;
	add.s32 	%r335, %r327, %r9;
	ld.shared.u32 	%r336, [%r335];
	atom.global.add.u32 	%r337, [%rd22], %r336;
	add.s32 	%r338, %r330, %r7;
	shr.u32 	%r339, %r338, 4;
	and.b32  	%r340, %r338, 15;
	add.s32 	%r341, %r92, %r340;
	mad.lo.s32 	%r342, %r339, %r14, %r341;
	mul.wide.s32 	%rd23, %r342, 4;
	add.s64 	%rd24, %rd3, %rd23;
	add.s32 	%r343, %r335, %r9;
	ld.shared.u32 	%r344, [%r343];
	atom.global.add.u32 	%r345, [%rd24], %r344;
	add.s32 	%r359, %r338, %r7;
	setp.lt.u32 	%p18, %r359, 1024;
	@%p18 bra 	$L__BB725_24;
	add.s32 	%r350, %r350, %r5;
	shl.b32 	%r346, %r5, 2;
	setp.lt.u32 	%p19, %r350, %r346;
	@%p19 bra 	$L__BB725_2;
$L__BB725_26:
	ret;

}
	// .globl	_Z9cuda_gemmIiLi128ELi4ELi1ELi2048ELi128ELi128ELi64ELi1ELi0EEviiiPT_S1_S1_iii
.visible .entry _Z9cuda_gemmIiLi128ELi4ELi1ELi2048ELi128ELi128ELi64ELi1ELi0EEviiiPT_S1_S1_iii(
	.param .u32 _Z9cuda_gemmIiLi128ELi4ELi1ELi2048ELi128ELi128ELi64ELi1ELi0EEviiiPT_S1_S1_iii_param_0,
	.param .u32 _Z9cuda_gemmIiLi128ELi4ELi1ELi2048ELi128ELi128ELi64ELi1ELi0EEviiiPT_S1_S1_iii_param_1,
	.param .u32 _Z9cuda_gemmIiLi128ELi4ELi1ELi2048ELi128ELi128ELi64ELi1ELi0EEviiiPT_S1_S1_iii_param_2,
	.param .u64 .ptr .align 1 _Z9cuda_gemmIiLi128ELi4ELi1ELi2048ELi128ELi128ELi64ELi1ELi0EEviiiPT_S1_S1_iii_param_3,
	.param .u64 .ptr .align 1 _Z9cuda_gemmIiLi128ELi4ELi1ELi2048ELi128ELi128ELi64ELi1ELi0EEviiiPT_S1_S1_iii_param_4,
	.param .u64 .ptr .align 1 _Z9cuda_gemmIiLi128ELi4ELi1ELi2048ELi128ELi128ELi64ELi1ELi0EEviiiPT_S1_S1_iii_param_5,
	.param .u32 _Z9cuda_gemmIiLi128ELi4ELi1ELi2048ELi128ELi128ELi64ELi1ELi0EEviiiPT_S1_S1_iii_param_6,
	.param .u32 _Z9cuda_gemmIiLi128ELi4ELi1ELi2048ELi128ELi128ELi64ELi1ELi0EEviiiPT_S1_S1_iii_param_7,
	.param .u32 _Z9cuda_gemmIiLi128ELi4ELi1ELi2048ELi128ELi128ELi64ELi1ELi0EEviiiPT_S1_S1_iii_param_8
)
.maxntid 128
{
	.reg .pred 	%p<89>;
	.reg .b16 	%rs<8>;
	.reg .b32 	%r<507>;
	.reg .b64 	%rd<24>;
	// demoted variable
	.shared .align 128 .b8 _ZZ9cuda_gemmIiLi128ELi4ELi1ELi2048ELi128ELi128ELi64ELi1ELi0EEviiiPT_S1_S1_iiiE11kron_fac_sh[2112];
	// demoted variable
	.shared .align 128 .b8 _ZZ9cuda_gemmIiLi128ELi4ELi1ELi2048ELi128ELi128ELi64ELi1ELi0EEviiiPT_S1_S1_iiiE3Ash[2048];
	// demoted variable
	.shared .align 128 .b8 _ZZ9cuda_gemmIiLi128ELi4ELi1ELi2048ELi128ELi128ELi64ELi1ELi0EEviiiPT_S1_S1_iiiE3Csh[4096];
	ld.param.u64 	%rd6, [_Z9cuda_gemmIiLi128ELi4ELi1ELi2048ELi128ELi128ELi64ELi1ELi0EEviiiPT_S1_S1_iii_param_3];
	ld.param.u64 	%rd7, [_Z9cuda_gemmIiLi128ELi4ELi1ELi2048ELi128ELi128ELi64ELi1ELi0EEviiiPT_S1_S1_iii_param_4];
	ld.param.u32 	%r184, [_Z9cuda_gemmIiLi128ELi4ELi1ELi2048ELi128ELi128ELi64ELi1ELi0EEviiiPT_S1_S1_iii_param_6];
	ld.param.u32 	%r185, [_Z9cuda_gemmIiLi128ELi4ELi1ELi2048ELi128ELi128ELi64ELi1ELi0EEviiiPT_S1_S1_iii_param_7];
	mov.u32 	%r1, %tid.x;
	div.s32 	%r2, 2048, %r185;
	min.s32 	%r186, %r2, 64;
	shl.b32 	%r3, %r186, 1;
	div.u32 	%r5, %r1, %r3;
	mul.lo.s32 	%r187, %r5, %r3;
	sub.s32 	%r188, %r1, %r187;
	shr.u32 	%r4, %r188, 1;
	mov.u32 	%r464, %ctaid.y;
	mov.u32 	%r189, %nctaid.y;
	shl.b32 	%r190, %r189, 2;
	setp.ge.u32 	%p2, %r464, %r190;
	@%p2 bra 	$L__BB726_95;
	and.b32  	%r7, %r1, 1;
	mov.u32 	%r191, %ctaid.x;
	mov.u32 	%r192, %ntid.x;
	shl.b32 	%r8, %r192, 2;
	shr.u32 	%r9, %r1, 4;
	shl.b32 	%r193, %r191, 6;
	and.b32  	%r194, %r193, 64;
	and.b32  	%r195, %r1, 15;
	or.b32  	%r10, %r194, %r195;
	mov.u32 	%r196, _ZZ9cuda_gemmIiLi128ELi4ELi1ELi2048ELi128ELi128ELi64ELi1ELi0EEviiiPT_S1_S1_iiiE11kron_fac_sh;
	mad.lo.s32 	%r11, %r195, 132, %r196;
	shr.u32 	%r12, %r192, 4;
	and.b32  	%r13, %r4, 15;
	shl.b32 	%r197, %r1, 4;
	and.b32  	%r14, %r197, 16;
	min.s32 	%r15, %r184, 16;
	add.s32 	%r198, %r1, %r192;
	cvt.u16.u32 	%rs2, %r198;
	xor.b16  	%rs3, %rs2, 1023;
	cvt.u16.u32 	%rs4, %r192;
	div.u16 	%rs5, %rs3, %rs4;
	and.b16  	%rs1, %rs5, 3;
	add.s32 	%r199, %r4, 1;
	and.b32  	%r16, %r199, 15;
	add.s32 	%r200, %r4, 2;
	and.b32  	%r17, %r200, 15;
	add.s32 	%r201, %r4, 3;
	and.b32  	%r18, %r201, 15;
	add.s32 	%r202, %r4, 4;
	and.b32  	%r19, %r202, 15;
	add.s32 	%r203, %r4, 5;
	and.b32  	%r20, %r203, 15;
	add.s32 	%r204, %r4, 6;
	and.b32  	%r21, %r204, 15;
	add.s32 	%r205, %r4, 7;
	and.b32  	%r22, %r205, 15;
	xor.b32  	%r23, %r13, 8;
	add.s32 	%r206, %r4, 9;
	and.b32  	%r24, %r206, 15;
	add.s32 	%r207, %r4, 10;
	and.b32  	%r25, %r207, 15;
	add.s32 	%r208, %r4, 11;
	and.b32  	%r26, %r208, 15;
	add.s32 	%r209, %r4, 12;
	and.b32  	%r27, %r209, 15;
	add.s32 	%r210, %r4, 13;
	and.b32  	%r28, %r210, 15;
	add.s32 	%r211, %r4, 14;
	and.b32  	%r29, %r211, 15;
	add.s32 	%r212, %r4, -1;
	and.b32  	%r30, %r212, 15;
	or.b32  	%r31, %r14, %r13;
	or.b32  	%r32, %r14, %r16;
	or.b32  	%r33, %r14, %r17;
	or.b32  	%r34, %r14, %r18;
	or.b32  	%r35, %r14, %r19;
	or.b32  	%r36, %r14, %r20;
	or.b32  	%r37, %r14, %r21;
	or.b32  	%r38, %r14, %r22;
	or.b32  	%r39, %r14, %r23;
	or.b32  	%r40, %r14, %r24;
	or.b32  	%r41, %r14, %r25;
	or.b32  	%r42, %r14, %r26;
	or.b32  	%r43, %r14, %r27;
	or.b32  	%r44, %r14, %r28;
	or.b32  	%r45, %r14, %r29;
	or.b32  	%r46, %r14, %r30;
	setp.lt.s32 	%p3, %r13, %r185;
	selp.b32 	%r213, 0, %r185, %p3;
	sub.s32 	%r47, %r13, %r213;
	add.s32 	%r214, %r13, 1;
	setp.lt.s32 	%p4, %r214, %r185;
	selp.b32 	%r215, 0, %r185, %p4;
	sub.s32 	%r48, %r214, %r215;
	add.s32 	%r216, %r13, 2;
	setp.lt.s32 	%p5, %r216, %r185;
	selp.b32 	%r217, 0, %r185, %p5;
	sub.s32 	%r49, %r216, %r217;
	add.s32 	%r218, %r13, 3;
	setp.lt.s32 	%p6, %r218, %r185;
	selp.b32 	%r219, 0, %r185, %p6;
	sub.s32 	%r50, %r218, %r219;
	add.s32 	%r220, %r13, 4;
	setp.lt.s32 	%p7, %r220, %r185;
	selp.b32 	%r221, 0, %r185, %p7;
	sub.s32 	%r51, %r220, %r221;
	add.s32 	%r222, %r13, 5;
	setp.lt.s32 	%p8, %r222, %r185;
	selp.b32 	%r223, 0, %r185, %p8;
	sub.s32 	%r52, %r222, %r223;
	add.s32 	%r224, %r13, 6;
	setp.lt.s32 	%p9, %r224, %r185;
	selp.b32 	%r225, 0, %r185, %p9;
	sub.s32 	%r53, %r224, %r225;
	add.s32 	%r226, %r13, 7;
	setp.lt.s32 	%p10, %r226, %r185;
	selp.b32 	%r227, 0, %r185, %p10;
	sub.s32 	%r54, %r226, %r227;
	add.s32 	%r228, %r13, 8;
	setp.lt.s32 	%p11, %r228, %r185;
	selp.b32 	%r229, 0, %r185, %p11;
	sub.s32 	%r55, %r228, %r229;
	add.s32 	%r230, %r13, 9;
	setp.lt.s32 	%p12, %r230, %r185;
	selp.b32 	%r231, 0, %r185, %p12;
	sub.s32 	%r56, %r230, %r231;
	add.s32 	%r232, %r13, 10;
	setp.lt.s32 	%p13, %r232, %r185;
	selp.b32 	%r233, 0, %r185, %p13;
	sub.s32 	%r57, %r232, %r233;
	add.s32 	%r234, %r13, 11;
	setp.lt.s32 	%p14, %r234, %r185;
	selp.b32 	%r235, 0, %r185, %p14;
	sub.s32 	%r58, %r234, %r235;
	add.s32 	%r236, %r13, 12;
	setp.lt.s32 	%p15, %r236, %r185;
	selp.b32 	%r237, 0, %r185, %p15;
	sub.s32 	%r59, %r236, %r237;
	add.s32 	%r238, %r13, 13;
	setp.lt.s32 	%p16, %r238, %r185;
	selp.b32 	%r239, 0, %r185, %p16;
	sub.s32 	%r60, %r238, %r239;
	add.s32 	%r240, %r13, 14;
	setp.lt.s32 	%p17, %r240, %r185;
	selp.b32 	%r241, 0, %r185, %p17;
	sub.s32 	%r61, %r240, %r241;
	add.s32 	%r242, %r13, 15;
	setp.lt.s32 	%p18, %r242, %r185;
	selp.b32 	%r243, 0, %r185, %p18;
	sub.s32 	%r62, %r242, %r243;
	cvt.u16.u32 	%rs6, %r3;
	div.s16 	%rs7, 128, %rs6;
	cvt.s32.s16 	%r63, %rs7;
	and.b32  	%r64, %r1, 31;
	cvta.to.global.u64 	%rd1, %rd7;
	cvta.to.global.u64 	%rd2, %rd6;
	shl.b32 	%r340, %r64, 2;
	shl.b32 	%r343, %r31, 2;
	shl.b32 	%r346, %r32, 2;
	shl.b32 	%r349, %r33, 2;
	shl.b32 	%r352, %r34, 2;
	shl.b32 	%r355, %r35, 2;
	shl.b32 	%r358, %r36, 2;
	shl.b32 	%r361, %r37, 2;
	shl.b32 	%r364, %r38, 2;
	shl.b32 	%r367, %r39, 2;
	shl.b32 	%r370, %r40, 2;
	shl.b32 	%r373, %r41, 2;
	shl.b32 	%r376, %r42, 2;
	shl.b32 	%r379, %r43, 2;
	shl.b32 	%r382, %r44, 2;
	shl.b32 	%r385, %r45, 2;
	shl.b32 	%r388, %r46, 2;
	cvt.u64.u32 	%rd19, %r8;
$L__BB726_2:
	setp.eq.s16 	%p19, %rs1, 2;
	mov.u32 	%r465, %r1;
	@%p19 bra 	$L__BB726_6;
	mov.u32 	%r244, %ntid.x;
	add.s32 	%r465, %r1, %r244;
	setp.eq.s16 	%p20, %rs1, 3;
	shl.b32 	%r245, %r1, 2;
	mov.u32 	%r246, _ZZ9cuda_gemmIiLi128ELi4ELi1ELi2048ELi128ELi128ELi64ELi1ELi0EEviiiPT_S1_S1_iiiE3Csh;
	add.s32 	%r247, %r246, %r245;
	mov.b32 	%r248, 0;
	st.shared.u32 	[%r247], %r248;
	@%p20 bra 	$L__BB726_6;
	add.s32 	%r465, %r465, %r244;
	setp.eq.s16 	%p21, %rs1, 0;
	add.s32 	%r68, %r247, %r8;
	mov.b32 	%r253, 0;
	st.shared.u32 	[%r68], %r253;
	@%p21 bra 	$L__BB726_6;
	add.s32 	%r465, %r465, %r244;
	add.s32 	%r255, %r68, %r8;
	mov.b32 	%r256, 0;
	st.shared.u32 	[%r255], %r256;
$L__BB726_6:
	shl.b32 	%r257, %r465, 2;
	mov.u32 	%r258, _ZZ9cuda_gemmIiLi128ELi4ELi1ELi2048ELi128ELi128ELi64ELi1ELi0EEviiiPT_S1_S1_iiiE3Csh;
	add.s32 	%r466, %r258, %r257;
$L__BB726_7:
	mov.b32 	%r259, 0;
	st.shared.u32 	[%r466], %r259;
	add.s32 	%r260, %r466, %r8;
	st.shared.u32 	[%r260], %r259;
	mov.u32 	%r261, %ntid.x;
	shl.b32 	%r262, %r261, 3;
	add.s32 	%r263, %r466, %r262;
	st.shared.u32 	[%r263], %r259;
	mad.lo.s32 	%r264, %r261, 12, %r466;
	st.shared.u32 	[%r264], %r259;
	add.s32 	%r465, %r465, %r8;
	shl.b32 	%r265, %r261, 4;
	add.s32 	%r466, %r466, %r265;
	setp.lt.u32 	%p22, %r465, 1024;
	@%p22 bra 	$L__BB726_7;
	mov.b32 	%r468, 0;
	mov.pred 	%p88, -1;
$L__BB726_9:
	mov.pred 	%p1, %p88;
	shl.b32 	%r469, %r1, 2;
	shl.b32 	%r267, %r464, 11;
	mov.u32 	%r268, %ctaid.z;
	shl.b32 	%r78, %r268, 6;
	add.s32 	%r269, %r267, %r78;
	add.s32 	%r79, %r269, %r468;
$L__BB726_10:
	shr.u32 	%r270, %r469, 5;
	and.b32  	%r271, %r469, 28;
	add.s32 	%r272, %r79, %r271;
	mad.lo.s32 	%r273, %r270, %r185, %r272;
	mul.wide.s32 	%rd9, %r273, 4;
	add.s64 	%rd10, %rd2, %rd9;
	ld.global.v4.u32 	{%r274, %r275, %r276, %r277}, [%rd10];
	shl.b32 	%r278, %r469, 2;
	mov.u32 	%r279, _ZZ9cuda_gemmIiLi128ELi4ELi1ELi2048ELi128ELi128ELi64ELi1ELi0EEviiiPT_S1_S1_iiiE3Ash;
	add.s32 	%r280, %r279, %r278;
	st.shared.v4.u32 	[%r280], {%r274, %r275, %r276, %r277};
	add.s32 	%r469, %r469, %r8;
	setp.lt.u32 	%p24, %r469, 512;
	@%p24 bra 	$L__BB726_10;
	add.s32 	%r82, %r468, %r78;
	mov.b32 	%r470, 0;
$L__BB726_12:
	mov.u32 	%r83, %r470;
	add.s32 	%r84, %r10, %r83;
	mov.u32 	%r471, %r9;
$L__BB726_13:
	add.s32 	%r282, %r82, %r471;
	mad.lo.s32 	%r283, %r282, %r184, %r84;
	mul.wide.s32 	%rd11, %r283, 4;
	add.s64 	%rd12, %rd1, %rd11;
	ld.global.u32 	%r284, [%rd12];
	shl.b32 	%r285, %r471, 2;
	add.s32 	%r286, %r11, %r285;
	st.shared.u32 	[%r286], %r284;
	add.s32 	%r471, %r471, %r12;
	setp.lt.u32 	%p25, %r471, 32;
	@%p25 bra 	$L__BB726_13;
	setp.lt.s32 	%p26, %r2, 1;
	bar.sync 	0;
	@%p26 bra 	$L__BB726_87;
	mov.b32 	%r472, 0;
$L__BB726_16:
	setp.ge.s32 	%p27, %r5, %r15;
	add.s32 	%r88, %r472, %r4;
	shl.b32 	%r288, %r88, 5;
	or.b32  	%r289, %r288, %r14;
	add.s32 	%r290, %r289, %r13;
	shl.b32 	%r291, %r290, 2;
	mov.u32 	%r292, _ZZ9cuda_gemmIiLi128ELi4ELi1ELi2048ELi128ELi128ELi64ELi1ELi0EEviiiPT_S1_S1_iiiE3Ash;
	add.s32 	%r293, %r292, %r291;
	ld.shared.u32 	%r89, [%r293];
	add.s32 	%r294, %r289, %r16;
	shl.b32 	%r295, %r294, 2;
	add.s32 	%r296, %r292, %r295;
	ld.shared.u32 	%r90, [%r296];
	add.s32 	%r297, %r289, %r17;
	shl.b32 	%r298, %r297, 2;
	add.s32 	%r299, %r292, %r298;
	ld.shared.u32 	%r91, [%r299];
	add.s32 	%r300, %r289, %r18;
	shl.b32 	%r301, %r300, 2;
	add.s32 	%r302, %r292, %r301;
	ld.shared.u32 	%r92, [%r302];
	add.s32 	%r303, %r289, %r19;
	shl.b32 	%r304, %r303, 2;
	add.s32 	%r305, %r292, %r304;
	ld.shared.u32 	%r93, [%r305];
	add.s32 	%r306, %r289, %r20;
	shl.b32 	%r307, %r306, 2;
	add.s32 	%r308, %r292, %r307;
	ld.shared.u32 	%r94, [%r308];
	add.s32 	%r309, %r289, %r21;
	shl.b32 	%r310, %r309, 2;
	add.s32 	%r311, %r292, %r310;
	ld.shared.u32 	%r95, [%r311];
	add.s32 	%r312, %r289, %r22;
	shl.b32 	%r313, %r312, 2;
	add.s32 	%r314, %r292, %r313;
	ld.shared.u32 	%r96, [%r314];
	add.s32 	%r315, %r289, %r23;
	shl.b32 	%r316, %r315, 2;
	add.s32 	%r317, %r292, %r316;
	ld.shared.u32 	%r97, [%r317];
	add.s32 	%r318, %r289, %r24;
	shl.b32 	%r319, %r318, 2;
	add.s32 	%r320, %r292, %r319;
	ld.shared.u32 	%r98, [%r320];
	add.s32 	%r321, %r289, %r25;
	shl.b32 	%r322, %r321, 2;
	add.s32 	%r323, %r292, %r322;
	ld.shared.u32 	%r99, [%r323];
	add.s32 	%r324, %r289, %r26;
	shl.b32 	%r325, %r324, 2;
	add.s32 	%r326, %r292, %r325;
	ld.shared.u32 	%r100, [%r326];
	add.s32 	%r327, %r289, %r27;
	shl.b32 	%r328, %r327, 2;
	add.s32 	%r329, %r292, %r328;
	ld.shared.u32 	%r101, [%r329];
	add.s32 	%r330, %r289, %r28;
	shl.b32 	%r331, %r330, 2;
	add.s32 	%r332, %r292, %r331;
	ld.shared.u32 	%r102, [%r332];
	add.s32 	%r333, %r289, %r29;
	shl.b32 	%r334, %r333, 2;
	add.s32 	%r335, %r292, %r334;
	ld.shared.u32 	%r103, [%r335];
	add.s32 	%r336, %r289, %r30;
	shl.b32 	%r337, %r336, 2;
	add.s32 	%r338, %r292, %r337;
	ld.shared.u32 	%r104, [%r338];
	@%p27 bra 	$L__BB726_86;
	mov.u32 	%r473, %r5;
$L__BB726_18:
	setp.gt.u32 	%p28, %r185, 64;
	mov.u32 	%r339, _ZZ9cuda_gemmIiLi128ELi4ELi1ELi2048ELi128ELi128ELi64ELi1ELi0EEviiiPT_S1_S1_iiiE11kron_fac_sh;
	mad.lo.s32 	%r106, %r473, 132, %r339;
	add.s32 	%r341, %r106, %r340;
	ld.shared.u32 	%r107, [%r341];
	@%p28 bra 	$L__BB726_51;
	setp.eq.s32 	%p45, %r185, 0;
	mov.b32 	%r475, 0;
	@%p45 bra 	$L__BB726_21;
	shfl.sync.idx.b32	%r392|%p46, %r107, %r47, 31, -1;
	mul.lo.s32 	%r475, %r392, %r89;
$L__BB726_21:
	setp.lt.s32 	%p47, %r185, 2;
	@%p47 bra 	$L__BB726_23;
	shfl.sync.idx.b32	%r393|%p48, %r107, %r48, 31, -1;
	mad.lo.s32 	%r475, %r393, %r90, %r475;
$L__BB726_23:
	setp.lt.s32 	%p49, %r185, 3;
	@%p49 bra 	$L__BB726_25;
	shfl.sync.idx.b32	%r394|%p50, %r107, %r49, 31, -1;
	mad.lo.s32 	%r475, %r394, %r91, %r475;
$L__BB726_25:
	setp.lt.s32 	%p51, %r185, 4;
	@%p51 bra 	$L__BB726_27;
	shfl.sync.idx.b32	%r395|%p52, %r107, %r50, 31, -1;
	mad.lo.s32 	%r475, %r395, %r92, %r475;
$L__BB726_27:
	setp.lt.s32 	%p53, %r185, 5;
	@%p53 bra 	$L__BB726_29;
	shfl.sync.idx.b32	%r396|%p54, %r107, %r51, 31, -1;
	mad.lo.s32 	%r475, %r396, %r93, %r475;
$L__BB726_29:
	setp.lt.s32 	%p55, %r185, 6;
	@%p55 bra 	$L__BB726_31;
	shfl.sync.idx.b32	%r397|%p56, %r107, %r52, 31, -1;
	mad.lo.s32 	%r475, %r397, %r94, %r475;
$L__BB726_31:
	setp.lt.s32 	%p57, %r185, 7;
	@%p57 bra 	$L__BB726_33;
	shfl.sync.idx.b32	%r398|%p58, %r107, %r53, 31, -1;
	mad.lo.s32 	%r475, %r398, %r95, %r475;
$L__BB726_33:
	setp.lt.s32 	%p59, %r185, 8;
	@%p59 bra 	$L__BB726_35;
	shfl.sync.idx.b32	%r399|%p60, %r107, %r54, 31, -1;
	mad.lo.s32 	%r475, %r399, %r96, %r475;
$L__BB726_35:
	setp.lt.s32 	%p61, %r185, 9;
	@%p61 bra 	$L__BB726_37;
	shfl.sync.idx.b32	%r400|%p62, %r107, %r55, 31, -1;
	mad.lo.s32 	%r475, %r400, %r97, %r475;
$L__BB726_37:
	setp.lt.s32 	%p63, %r185, 10;
	@%p63 bra 	$L__BB726_39;
	shfl.sync.idx.b32	%r401|%p64, %r107, %r56, 31, -1;
	mad.lo.s32 	%r475, %r401, %r98, %r475;
$L__BB726_39:
	setp.lt.s32 	%p65, %r185, 11;
	@%p65 bra 	$L__BB726_41;
	shfl.sync.idx.b32	%r402|%p66, %r107, %r57, 31, -1;
	mad.lo.s32 	%r475, %r402, %r99, %r475;
$L__BB726_41:
	setp.lt.s32 	%p67, %r185, 12;
	@%p67 bra 	$L__BB726_43;
	shfl.sync.idx.b32	%r403|%p68, %r107, %r58, 31, -1;
	mad.lo.s32 	%r475, %r403, %r100, %r475;
$L__BB726_43:
	setp.lt.s32 	%p69, %r185, 13;
	@%p69 bra 	$L__BB726_45;
	shfl.sync.idx.b32	%r404|%p70, %r107, %r59, 31, -1;
	mad.lo.s32 	%r475, %r404, %r101, %r475;
$L__BB726_45:
	setp.lt.s32 	%p71, %r185, 14;
	@%p71 bra 	$L__BB726_47;
	shfl.sync.idx.b32	%r405|%p72, %r107, %r60, 31, -1;
	mad.lo.s32 	%r475, %r405, %r102, %r475;
$L__BB726_47:
	setp.lt.s32 	%p73, %r185, 15;
	@%p73 bra 	$L__BB726_49;
	shfl.sync.idx.b32	%r406|%p74, %r107, %r61, 31, -1;
	mad.lo.s32 	%r475, %r406, %r103, %r475;
$L__BB726_49:
	setp.lt.s32 	%p75, %r185, 16;
	@%p75 bra 	$L__BB726_83;
	shfl.sync.idx.b32	%r407|%p76, %r107, %r62, 31, -1;
	mad.lo.s32 	%r475, %r407, %r104, %r475;
	bra.uni 	$L__BB726_83;
$L__BB726_51:
	setp.lt.s32 	%p29, %r185, 1;
	mov.b32 	%r475, 0;
	@%p29 bra 	$L__BB726_53;
	add.s32 	%r344, %r106, %r343;
	ld.shared.u32 	%r345, [%r344];
	mul.lo.s32 	%r475, %r345, %r89;
$L__BB726_53:
	setp.lt.s32 	%p30, %r185, 2;
	@%p30 bra 	$L__BB726_55;
	add.s32 	%r347, %r106, %r346;
	ld.shared.u32 	%r348, [%r347];
	mad.lo.s32 	%r475, %r348, %r90, %r475;
$L__BB726_55:
	setp.lt.s32 	%p31, %r185, 3;
	@%p31 bra 	$L__BB726_57;
	add.s32 	%r350, %r106, %r349;
	ld.shared.u32 	%r351, [%r350];
	mad.lo.s32 	%r475, %r351, %r91, %r475;
$L__BB726_57:
	setp.lt.s32 	%p32, %r185, 4;
	@%p32 bra 	$L__BB726_59;
	add.s32 	%r353, %r106, %r352;
	ld.shared.u32 	%r354, [%r353];
	mad.lo.s32 	%r475, %r354, %r92, %r475;
$L__BB726_59:
	setp.lt.s32 	%p33, %r185, 5;
	@%p33 bra 	$L__BB726_61;
	add.s32 	%r356, %r106, %r355;
	ld.shared.u32 	%r357, [%r356];
	mad.lo.s32 	%r475, %r357, %r93, %r475;
$L__BB726_61:
	setp.lt.s32 	%p34, %r185, 6;
	@%p34 bra 	$L__BB726_63;
	add.s32 	%r359, %r106, %r358;
	ld.shared.u32 	%r360, [%r359];
	mad.lo.s32 	%r475, %r360, %r94, %r475;
$L__BB726_63:
	setp.lt.s32 	%p35, %r185, 7;
	@%p35 bra 	$L__BB726_65;
	add.s32 	%r362, %r106, %r361;
	ld.shared.u32 	%r363, [%r362];
	mad.lo.s32 	%r475, %r363, %r95, %r475;
$L__BB726_65:
	setp.lt.s32 	%p36, %r185, 8;
	@%p36 bra 	$L__BB726_67;
	add.s32 	%r365, %r106, %r364;
	ld.shared.u32 	%r366, [%r365];
	mad.lo.s32 	%r475, %r366, %r96, %r475;
$L__BB726_67:
	setp.lt.s32 	%p37, %r185, 9;
	@%p37 bra 	$L__BB726_69;
	add.s32 	%r368, %r106, %r367;
	ld.shared.u32 	%r369, [%r368];
	mad.lo.s32 	%r475, %r369, %r97, %r475;
$L__BB726_69:
	setp.lt.s32 	%p38, %r185, 10;
	@%p38 bra 	$L__BB726_71;
	add.s32 	%r371, %r106, %r370;
	ld.shared.u32 	%r372, [%r371];
	mad.lo.s32 	%r475, %r372, %r98, %r475;
$L__BB726_71:
	setp.lt.s32 	%p39, %r185, 11;
	@%p39 bra 	$L__BB726_73;
	add.s32 	%r374, %r106, %r373;
	ld.shared.u32 	%r375, [%r374];
	mad.lo.s32 	%r475, %r375, %r99, %r475;
$L__BB726_73:
	setp.lt.s32 	%p40, %r185, 12;
	@%p40 bra 	$L__BB726_75;
	add.s32 	%r377, %r106, %r376;
	ld.shared.u32 	%r378, [%r377];
	mad.lo.s32 	%r475, %r378, %r100, %r475;
$L__BB726_75:
	setp.lt.s32 	%p41, %r185, 13;
	@%p41 bra 	$L__BB726_77;
	add.s32 	%r380, %r106, %r379;
	ld.shared.u32 	%r381, [%r380];
	mad.lo.s32 	%r475, %r381, %r101, %r475;
$L__BB726_77:
	setp.lt.s32 	%p42, %r185, 14;
	@%p42 bra 	$L__BB726_79;
	add.s32 	%r383, %r106, %r382;
	ld.shared.u32 	%r384, [%r383];
	mad.lo.s32 	%r475, %r384, %r102, %r475;
$L__BB726_79:
	setp.lt.s32 	%p43, %r185, 15;
	@%p43 bra 	$L__BB726_81;
	add.s32 	%r386, %r106, %r385;
	ld.shared.u32 	%r387, [%r386];
	mad.lo.s32 	%r475, %r387, %r103, %r475;
$L__BB726_81:
	setp.lt.s32 	%p44, %r185, 16;
	@%p44 bra 	$L__BB726_83;
	add.s32 	%r389, %r106, %r388;
	ld.shared.u32 	%r390, [%r389];
	mad.lo.s32 	%r475, %r390, %r104, %r475;
$L__BB726_83:
	setp.ne.s32 	%p77, %r7, 0;
	add.s32 	%r408, %r473, %r83;
	mad.lo.s32 	%r171, %r408, %r2, %r88;
	shfl.sync.down.b32	%r409|%p78, %r475, 1, 7711, -1;
	add.s32 	%r172, %r409, %r475;
	@%p77 bra 	$L__BB726_85;
	shl.b32 	%r410, %r171, 2;
	mov.u32 	%r411, _ZZ9cuda_gemmIiLi128ELi4ELi1ELi2048ELi128ELi128ELi64ELi1ELi0EEviiiPT_S1_S1_iiiE3Csh;
	add.s32 	%r412, %r411, %r410;
	ld.shared.u32 	%r413, [%r412];
	add.s32 	%r414, %r413, %r172;
	st.shared.u32 	[%r412], %r414;
$L__BB726_85:
	add.s32 	%r473, %r473, %r63;
	setp.lt.s32 	%p79, %r473, %r15;
	@%p79 bra 	$L__BB726_18;
$L__BB726_86:
	add.s32 	%r472, %r472, %r3;
	setp.lt.s32 	%p80, %r472, %r2;
	@%p80 bra 	$L__BB726_16;
$L__BB726_87:
	add.s32 	%r470, %r83, 16;
	setp.lt.u32 	%p81, %r83, 48;
	@%p81 bra 	$L__BB726_12;
	mov.b32 	%r468, 32;
	mov.pred 	%p88, 0;
	@%p1 bra 	$L__BB726_9;
	ld.param.u64 	%rd23, [_Z9cuda_gemmIiLi128ELi4ELi1ELi2048ELi128ELi128ELi64ELi1ELi0EEviiiPT_S1_S1_iii_param_5];
	cvta.to.global.u64 	%rd3, %rd23;
	setp.eq.s16 	%p83, %rs1, 2;
	bar.sync 	0;
	mov.u32 	%r416, %ctaid.x;
	shl.b32 	%r417, %r416, 10;
	and.b32  	%r418, %r417, 1024;
	shl.b32 	%r419, %r464, 11;
	or.b32  	%r176, %r419, %r418;
	mov.u32 	%r505, %r1;
	@%p83 bra 	$L__BB726_93;
	mov.u32 	%r420, %ntid.x;
	add.s32 	%r505, %r1, %r420;
	setp.eq.s16 	%p84, %rs1, 3;
	add.s32 	%r421, %r176, %r1;
	mul.wide.s32 	%rd13, %r421, 4;
	add.s64 	%rd4, %rd3, %rd13;
	shl.b32 	%r422, %r1, 2;
	mov.u32 	%r423, _ZZ9cuda_gemmIiLi128ELi4ELi1ELi2048ELi128ELi128ELi64ELi1ELi0EEviiiPT_S1_S1_iiiE3Csh;
	add.s32 	%r424, %r423, %r422;
	ld.shared.u32 	%r425, [%r424];
	atom.global.add.u32 	%r426, [%rd4], %r425;
	@%p84 bra 	$L__BB726_93;
	add.s32 	%r505, %r505, %r420;
	setp.eq.s16 	%p85, %rs1, 0;
	cvt.u64.u32 	%rd14, %r8;
	add.s64 	%rd5, %rd4, %rd14;
	add.s32 	%r431, %r424, %r8;
	ld.shared.u32 	%r432, [%r431];
	atom.global.add.u32 	%r433, [%rd5], %r432;
	@%p85 bra 	$L__BB726_93;
	add.s32 	%r505, %r505, %r420;
	add.s64 	%rd16, %rd5, %rd14;
	add.s32 	%r439, %r431, %r8;
	ld.shared.u32 	%r440, [%r439];
	atom.global.add.u32 	%r441, [%rd16], %r440;
$L__BB726_93:
	add.s32 	%r447, %r176, %r505;
	mul.wide.s32 	%rd17, %r447, 4;
	add.s64 	%rd18, %rd3, %rd17;
	shl.b32 	%r448, %r505, 2;
	mov.u32 	%r449, _ZZ9cuda_gemmIiLi128ELi4ELi1ELi2048ELi128ELi128ELi64ELi1ELi0EEviiiPT_S1_S1_iiiE3Csh;
	add.s32 	%r450, %r449, %r448;
	ld.shared.u32 	%r451, [%r450];
	atom.global.add.u32 	%r452, [%rd18], %r451;
	add.s64 	%rd20, %rd18, %rd19;
	add.s32 	%r453, %r450, %r8;
	ld.shared.u32 	%r454, [%r453];
	atom.global.add.u32 	%r455, [%rd20], %r454;
	add.s64 	%rd21, %rd20, %rd19;
	add.s32 	%r456, %r453, %r8;
	ld.shared.u32 	%r457, [%r456];
	atom.global.add.u32 	%r458, [%rd21], %r457;
	add.s64 	%rd22, %rd21, %rd19;
	add.s32 	%r459, %r456, %r8;
	ld.shared.u32 	%r460, [%r459];
	atom.global.add.u32 	%r461, [%rd22], %r460;
	add.s32 	%r505, %r8, %r505;
	setp.lt.u32 	%p86, %r505, 1024;
	@%p86 bra 	$L__BB726_93;
	mov.u32 	%r462, %nctaid.y;
	add.s32 	%r464, %r464, %r462;
	shl.b32 	%r463, %r462, 2;
	setp.lt.u32 	%p87, %r464, %r463;
	@%p87 bra 	$L__BB726_2;
$L__BB726_95:
	ret;

}
	// .globl	_Z9cuda_gemmIiLi128ELi4ELi1ELi2048ELi128ELi128ELi64ELi1ELi1EEviiiPT_S1_S1_iii
.visible .entry _Z9cuda_gemmIiLi128ELi4ELi1ELi2048ELi128ELi128ELi64ELi1ELi1EEviiiPT_S1_S1_iii(
	.param .u32 _Z9cuda_gemmIiLi128ELi4ELi1ELi2048ELi128ELi128ELi64ELi1ELi1EEviiiPT_S1_S1_iii_param_0,
	.param .u32 _Z9cuda_gemmIiLi128ELi4ELi1ELi2048ELi128ELi128ELi64ELi1ELi1EEviiiPT_S1_S1_iii_param_1,
	.param .u32 _Z9cuda_gemmIiLi128ELi4ELi1ELi2048ELi128ELi128ELi64ELi1ELi1EEviiiPT_S1_S1_iii_param_2,
	.param .u64 .ptr .align 1 _Z9cuda_gemmIiLi128ELi4ELi1ELi2048ELi128ELi128ELi64ELi1ELi1EEviiiPT_S1_S1_iii_param_3,
	.param .u64 .ptr .align 1 _Z9cuda_gemmIiLi128ELi4ELi1ELi2048ELi128ELi128ELi64ELi1ELi1EEviiiPT_S1_S1_iii_param_4,
	.param .u64 .ptr .align 1 _Z9cuda_gemmIiLi128ELi4ELi1ELi2048ELi128ELi128ELi64ELi1ELi1EEviiiPT_S1_S1_iii_param_5,
	.param .u32 _Z9cuda_gemmIiLi128ELi4ELi1ELi2048ELi128ELi128ELi64ELi1ELi1EEviiiPT_S1_S1_iii_param_6,
	.param .u32 _Z9cuda_gemmIiLi128ELi4ELi1ELi2048ELi128ELi128ELi64ELi1ELi1EEviiiPT_S1_S1_iii_param_7,
	.param .u32 _Z9cuda_gemmIiLi128ELi4ELi1ELi2048ELi128ELi128ELi64ELi1ELi1EEviiiPT_S1_S1_iii_param_8
)
.maxntid 128
{
	.reg .pred 	%p<21>;
	.reg .b16 	%rs<6>;
	.reg .b32 	%r<319>;
	.reg .b64 	%rd<23>;
	// demoted variable
	.shared .align 128 .b8 _ZZ9cuda_gemmIiLi128ELi4ELi1ELi2048ELi128ELi128ELi64ELi1ELi1EEviiiPT_S1_S1_iiiE11kron_fac_sh[2112];
	// demoted variable
	.shared .align 128 .b8 _ZZ9cuda_gemmIiLi128ELi4ELi1ELi2048ELi128ELi128ELi64ELi1ELi1EEviiiPT_S1_S1_iiiE3Ash[2048];
	// demoted variable
	.shared .align 128 .b8 _ZZ9cuda_gemmIiLi128ELi4ELi1ELi2048ELi128ELi128ELi64ELi1ELi1EEviiiPT_S1_S1_iiiE3Csh[4096];
	ld.param.u64 	%rd6, [_Z9cuda_gemmIiLi128ELi4ELi1ELi2048ELi128ELi128ELi64ELi1ELi1EEviiiPT_S1_S1_iii_param_3];
	ld.param.u64 	%rd7, [_Z9cuda_gemmIiLi128ELi4ELi1ELi2048ELi128ELi128ELi64ELi1ELi1EEviiiPT_S1_S1_iii_param_4];
	ld.param.u64 	%rd8, [_Z9cuda_gemmIiLi128ELi4ELi1ELi2048ELi128ELi128ELi64ELi1ELi1EEviiiPT_S1_S1_iii_param_5];
	cvta.to.global.u64 	%rd1, %rd8;
	mov.u32 	%r1, %tid.x;
	shr.u32 	%r2, %r1, 1;
	and.b32  	%r3, %r2, 15;
	mov.u32 	%r308, %ctaid.y;
	mov.u32 	%r5, %nctaid.y;
	shl.b32 	%r6, %r5, 2;
	setp.ge.u32 	%p2, %r308, %r6;
	@%p2 bra 	$L__BB727_26;
	and.b32  	%r7, %r1, 1;
	mov.u32 	%r97, %ctaid.x;
	mov.u32 	%r98, %ctaid.z;
	mov.u32 	%r99, %ntid.x;
	shl.b32 	%r8, %r98, 6;
	shl.b32 	%r9, %r99, 2;
	shr.u32 	%r10, %r1, 4;
	shl.b32 	%r100, %r97, 6;
	and.b32  	%r101, %r100, 64;
	and.b32  	%r102, %r1, 15;
	or.b32  	%r11, %r101, %r102;
	mov.u32 	%r103, _ZZ9cuda_gemmIiLi128ELi4ELi1ELi2048ELi128ELi128ELi64ELi1ELi1EEviiiPT_S1_S1_iiiE11kron_fac_sh;
	mad.lo.s32 	%r12, %r102, 132, %r103;
	shr.u32 	%r13, %r99, 4;
	shl.b32 	%r104, %r1, 4;
	and.b32  	%r105, %r104, 16;
	shl.b32 	%r106, %r3, 5;
	or.b32  	%r107, %r106, %r105;
	add.s32 	%r14, %r1, %r99;
	cvt.u16.u32 	%rs2, %r14;
	xor.b16  	%rs3, %rs2, 1023;
	cvt.u16.u32 	%rs4, %r99;
	div.u16 	%rs5, %rs3, %rs4;
	and.b16  	%rs1, %rs5, 3;
	shl.b32 	%r108, %r1, 2;
	mov.u32 	%r109, _ZZ9cuda_gemmIiLi128ELi4ELi1ELi2048ELi128ELi128ELi64ELi1ELi1EEviiiPT_S1_S1_iiiE3Csh;
	add.s32 	%r15, %r109, %r108;
	add.s32 	%r16, %r15, %r9;
	add.s32 	%r17, %r14, %r99;
	or.b32  	%r110, %r107, %r3;
	shl.b32 	%r111, %r110, 2;
	mov.u32 	%r112, _ZZ9cuda_gemmIiLi128ELi4ELi1ELi2048ELi128ELi128ELi64ELi1ELi1EEviiiPT_S1_S1_iiiE3Ash;
	add.s32 	%r18, %r112, %r111;
	add.s32 	%r113, %r2, 1;
	and.b32  	%r114, %r113, 15;
	or.b32  	%r115, %r107, %r114;
	shl.b32 	%r116, %r115, 2;
	add.s32 	%r19, %r112, %r116;
	add.s32 	%r117, %r2, 2;
	and.b32  	%r118, %r117, 15;
	or.b32  	%r119, %r107, %r118;
	shl.b32 	%r120, %r119, 2;
	add.s32 	%r20, %r112, %r120;
	add.s32 	%r121, %r2, 3;
	and.b32  	%r122, %r121, 15;
	or.b32  	%r123, %r107, %r122;
	shl.b32 	%r124, %r123, 2;
	add.s32 	%r21, %r112, %r124;
	add.s32 	%r125, %r2, 4;
	and.b32  	%r126, %r125, 15;
	or.b32  	%r127, %r107, %r126;
	shl.b32 	%r128, %r127, 2;
	add.s32 	%r22, %r112, %r128;
	add.s32 	%r129, %r2, 5;
	and.b32  	%r130, %r129, 15;
	or.b32  	%r131, %r107, %r130;
	shl.b32 	%r132, %r131, 2;
	add.s32 	%r23, %r112, %r132;
	add.s32 	%r133, %r2, 6;
	and.b32  	%r134, %r133, 15;
	or.b32  	%r135, %r107, %r134;
	shl.b32 	%r136, %r135, 2;
	add.s32 	%r24, %r112, %r136;
	add.s32 	%r137, %r2, 7;
	and.b32  	%r138, %r137, 15;
	or.b32  	%r139, %r107, %r138;
	shl.b32 	%r140, %r139, 2;
	add.s32 	%r25, %r112, %r140;
	xor.b32  	%r141, %r3, 8;
	or.b32  	%r142, %r107, %r141;
	shl.b32 	%r143, %r142, 2;
	add.s32 	%r26, %r112, %r143;
	add.s32 	%r144, %r2, 9;
	and.b32  	%r145, %r144, 15;
	or.b32  	%r146, %r107, %r145;
	shl.b32 	%r147, %r146, 2;
	add.s32 	%r27, %r112, %r147;
	add.s32 	%r148, %r2, 10;
	and.b32  	%r149, %r148, 15;
	or.b32  	%r150, %r107, %r149;
	shl.b32 	%r151, %r150, 2;
	add.s32 	%r28, %r112, %r151;
	add.s32 	%r152, %r2, 11;
	and.b32  	%r153, %r152, 15;
	or.b32  	%r154, %r107, %r153;
	shl.b32 	%r155, %r154, 2;
	add.s32 	%r29, %r112, %r155;
	add.s32 	%r156, %r2, 12;
	and.b32  	%r157, %r156, 15;
	or.b32  	%r158, %r107, %r157;
	shl.b32 	%r159, %r158, 2;
	add.s32 	%r30, %r112, %r159;
	add.s32 	%r160, %r2, 13;
	and.b32  	%r161, %r160, 15;
	or.b32  	%r162, %r107, %r161;
	shl.b32 	%r163, %r162, 2;
	add.s32 	%r31, %r112, %r163;
	add.s32 	%r164, %r2, 14;
	and.b32  	%r165, %r164, 15;
	or.b32  	%r166, %r107, %r165;
	shl.b32 	%r167, %r166, 2;
	add.s32 	%r32, %r112, %r167;
	add.s32 	%r168, %r2, -1;
	and.b32  	%r169, %r168, 15;
	or.b32  	%r170, %r107, %r169;
	shl.b32 	%r171, %r170, 2;
	add.s32 	%r33, %r112, %r171;
	mad.lo.s32 	%r34, %r3, -31, %r107;
	or.b32  	%r35, %r105, %r114;
	or.b32  	%r36, %r105, %r118;
	or.b32  	%r37, %r105, %r122;
	or.b32  	%r38, %r105, %r126;
	or.b32  	%r39, %r105, %r130;
	or.b32  	%r40, %r105, %r134;
	or.b32  	%r41, %r105, %r138;
	or.b32  	%r42, %r105, %r141;
	or.b32  	%r43, %r105, %r145;
	or.b32  	%r44, %r105, %r149;
	or.b32  	%r45, %r105, %r153;
	or.b32  	%r46, %r105, %r157;
	or.b32  	%r47, %r105, %r161;
	or.b32  	%r48, %r105, %r165;
	or.b32  	%r49, %r105, %r169;
	shr.u32 	%r50, %r1, 5;
	cvta.to.global.u64 	%rd2, %rd7;
	cvta.to.global.u64 	%rd3, %rd6;
	shl.b32 	%r208, %r34, 2;
	shl.b32 	%r212, %r35, 2;
	shl.b32 	%r216, %r36, 2;
	shl.b32 	%r220, %r37, 2;
	shl.b32 	%r224, %r38, 2;
	shl.b32 	%r228, %r39, 2;
	shl.b32 	%r232, %r40, 2;
	shl.b32 	%r236, %r41, 2;
	shl.b32 	%r240, %r42, 2;
	shl.b32 	%r244, %r43, 2;
	shl.b32 	%r248, %r44, 2;
	shl.b32 	%r252, %r45, 2;
	shl.b32 	%r256, %r46, 2;
	shl.b32 	%r260, %r47, 2;
	shl.b32 	%r264, %r48, 2;
	shl.b32 	%r268, %r49, 2;
	cvt.u64.u32 	%rd19, %r9;
$L__BB727_2:
	setp.eq.s16 	%p3, %rs1, 2;
	mov.u32 	%r309, %r1;
	@%p3 bra 	$L__BB727_6;
	setp.eq.s16 	%p4, %rs1, 3;
	mov.b32 	%r172, 0;
	st.shared.u32 	[%r15], %r172;
	mov.u32 	%r309, %r14;
	@%p4 bra 	$L__BB727_6;
	setp.eq.s16 	%p5, %rs1, 0;
	mov.b32 	%r173, 0;
	st.shared.u32 	[%r16], %r173;
	mov.u32 	%r309, %r17;
	@%p5 bra 	$L__BB727_6;
	mov.u32 	%r174, %ntid.x;
	add.s32 	%r309, %r17, %r174;
	add.s32 	%r175, %r16, %r9;
	mov.b32 	%r176, 0;
	st.shared.u32 	[%r175], %r176;
$L__BB727_6:
	shl.b32 	%r177, %r309, 2;
	mov.u32 	%r178, _ZZ9cuda_gemmIiLi128ELi4ELi1ELi2048ELi128ELi128ELi64ELi1ELi1EEviiiPT_S1_S1_iiiE3Csh;
	add.s32 	%r310, %r178, %r177;
$L__BB727_7:
	mov.b32 	%r179, 0;
	st.shared.u32 	[%r310], %r179;
	add.s32 	%r180, %r310, %r9;
	st.shared.u32 	[%r180], %r179;
	mov.u32 	%r181, %ntid.x;
	shl.b32 	%r182, %r181, 3;
	add.s32 	%r183, %r310, %r182;
	st.shared.u32 	[%r183], %r179;
	mad.lo.s32 	%r184, %r181, 12, %r310;
	st.shared.u32 	[%r184], %r179;
	add.s32 	%r309, %r309, %r9;
	shl.b32 	%r185, %r181, 4;
	add.s32 	%r310, %r310, %r185;
	setp.lt.u32 	%p6, %r309, 1024;
	@%p6 bra 	$L__BB727_7;
	shl.b32 	%r59, %r308, 11;
	mov.b32 	%r312, 0;
	mov.pred 	%p20, -1;
$L__BB727_9:
	mov.pred 	%p1, %p20;
	shl.b32 	%r313, %r1, 2;
	add.s32 	%r187, %r59, %r8;
	add.s32 	%r62, %r187, %r312;
$L__BB727_10:
	shl.b32 	%r188, %r313, 2;
	and.b32  	%r189, %r188, 1920;
	and.b32  	%r190, %r313, 28;
	add.s32 	%r191, %r62, %r190;
	add.s32 	%r192, %r191, %r189;
	mul.wide.s32 	%rd9, %r192, 4;
	add.s64 	%rd10, %rd3, %rd9;
	ld.global.v4.u32 	{%r193, %r194, %r195, %r196}, [%rd10];
	mov.u32 	%r197, _ZZ9cuda_gemmIiLi128ELi4ELi1ELi2048ELi128ELi128ELi64ELi1ELi1EEviiiPT_S1_S1_iiiE3Ash;
	add.s32 	%r198, %r197, %r188;
	st.shared.v4.u32 	[%r198], {%r193, %r194, %r195, %r196};
	add.s32 	%r313, %r313, %r9;
	setp.lt.u32 	%p8, %r313, 512;
	@%p8 bra 	$L__BB727_10;
	add.s32 	%r65, %r312, %r8;
	mov.b32 	%r314, 0;
$L__BB727_12:
	add.s32 	%r67, %r314, %r11;
	mov.u32 	%r315, %r10;
$L__BB727_13:
	add.s32 	%r200, %r65, %r315;
	shl.b32 	%r201, %r200, 7;
	add.s32 	%r202, %r201, %r67;
	mul.wide.u32 	%rd11, %r202, 4;
	add.s64 	%rd12, %rd2, %rd11;
	ld.global.u32 	%r203, [%rd12];
	shl.b32 	%r204, %r315, 2;
	add.s32 	%r205, %r12, %r204;
	st.shared.u32 	[%r205], %r203;
	add.s32 	%r315, %r315, %r13;
	setp.lt.u32 	%p9, %r315, 32;
	@%p9 bra 	$L__BB727_13;
	bar.sync 	0;
	ld.shared.u32 	%r70, [%r18];
	ld.shared.u32 	%r71, [%r19];
	ld.shared.u32 	%r72, [%r20];
	ld.shared.u32 	%r73, [%r21];
	ld.shared.u32 	%r74, [%r22];
	ld.shared.u32 	%r75, [%r23];
	ld.shared.u32 	%r76, [%r24];
	ld.shared.u32 	%r77, [%r25];
	ld.shared.u32 	%r78, [%r26];
	ld.shared.u32 	%r79, [%r27];
	ld.shared.u32 	%r80, [%r28];
	ld.shared.u32 	%r81, [%r29];
	ld.shared.u32 	%r82, [%r30];
	ld.shared.u32 	%r83, [%r31];
	ld.shared.u32 	%r84, [%r32];
	ld.shared.u32 	%r85, [%r33];
	mov.u32 	%r316, %r50;
$L__BB727_15:
	setp.ne.s32 	%p10, %r7, 0;
	mov.u32 	%r206, _ZZ9cuda_gemmIiLi128ELi4ELi1ELi2048ELi128ELi128ELi64ELi1ELi1EEviiiPT_S1_S1_iiiE11kron_fac_sh;
	mad.lo.s32 	%r207, %r316, 132, %r206;
	add.s32 	%r209, %r207, %r208;
	ld.shared.u32 	%r210, [%r209];
	mul.lo.s32 	%r211, %r210, %r70;
	add.s32 	%r213, %r207, %r212;
	ld.shared.u32 	%r214, [%r213];
	mad.lo.s32 	%r215, %r214, %r71, %r211;
	add.s32 	%r217, %r207, %r216;
	ld.shared.u32 	%r218, [%r217];
	mad.lo.s32 	%r219, %r218, %r72, %r215;
	add.s32 	%r221, %r207, %r220;
	ld.shared.u32 	%r222, [%r221];
	mad.lo.s32 	%r223, %r222, %r73, %r219;
	add.s32 	%r225, %r207, %r224;
	ld.shared.u32 	%r226, [%r225];
	mad.lo.s32 	%r227, %r226, %r74, %r223;
	add.s32 	%r229, %r207, %r228;
	ld.shared.u32 	%r230, [%r229];
	mad.lo.s32 	%r231, %r230, %r75, %r227;
	add.s32 	%r233, %r207, %r232;
	ld.shared.u32 	%r234, [%r233];
	mad.lo.s32 	%r235, %r234, %r76, %r231;
	add.s32 	%r237, %r207, %r236;
	ld.shared.u32 	%r238, [%r237];
	mad.lo.s32 	%r239, %r238, %r77, %r235;
	add.s32 	%r241, %r207, %r240;
	ld.shared.u32 	%r242, [%r241];
	mad.lo.s32 	%r243, %r242, %r78, %r239;
	add.s32 	%r245, %r207, %r244;
	ld.shared.u32 	%r246, [%r245];
	mad.lo.s32 	%r247, %r246, %r79, %r243;
	add.s32 	%r249, %r207, %r248;
	ld.shared.u32 	%r250, [%r249];
	mad.lo.s32 	%r251, %r250, %r80, %r247;
	add.s32 	%r253, %r207, %r252;
	ld.shared.u32 	%r254, [%r253];
	mad.lo.s32 	%r255, %r254, %r81, %r251;
	add.s32 	%r257, %r207, %r256;
	ld.shared.u32 	%r258, [%r257];
	mad.lo.s32 	%r259, %r258, %r82, %r255;
	add.s32 	%r261, %r207, %r260;
	ld.shared.u32 	%r262, [%r261];
	mad.lo.s32 	%r263, %r262, %r83, %r259;
	add.s32 	%r265, %r207, %r264;
	ld.shared.u32 	%r266, [%r265];
	mad.lo.s32 	%r267, %r266, %r84, %r263;
	add.s32 	%r269, %r207, %r268;
	ld.shared.u32 	%r270, [%r269];
	mad.lo.s32 	%r271, %r270, %r85, %r267;
	add.s32 	%r272, %r316, %r314;
	shl.b32 	%r273, %r272, 4;
	or.b32  	%r87, %r273, %r3;
	shfl.sync.down.b32	%r274|%p11, %r271, 1, 7711, -1;
	add.s32 	%r88, %r274, %r271;
	@%p10 bra 	$L__BB727_17;
	shl.b32 	%r275, %r87, 2;
	mov.u32 	%r276, _ZZ9cuda_gemmIiLi128ELi4ELi1ELi2048ELi128ELi128ELi64ELi1ELi1EEviiiPT_S1_S1_iiiE3Csh;
	add.s32 	%r277, %r276, %r275;
	ld.shared.u32 	%r278, [%r277];
	add.s32 	%r279, %r278, %r88;
	st.shared.u32 	[%r277], %r279;
$L__BB727_17:
	add.s32 	%r89, %r316, 4;
	setp.lt.u32 	%p12, %r316, 12;
	mov.u32 	%r316, %r89;
	@%p12 bra 	$L__BB727_15;
	add.s32 	%r90, %r314, 16;
	setp.lt.u32 	%p13, %r314, 48;
	mov.u32 	%r314, %r90;
	@%p13 bra 	$L__BB727_12;
	mov.b32 	%r312, 32;
	mov.pred 	%p20, 0;
	@%p1 bra 	$L__BB727_9;
	setp.eq.s16 	%p15, %rs1, 2;
	bar.sync 	0;
	mov.u32 	%r281, %ctaid.x;
	shl.b32 	%r282, %r281, 10;
	and.b32  	%r283, %r282, 1024;
	add.s32 	%r91, %r59, %r283;
	mov.u32 	%r317, %r1;
	@%p15 bra 	$L__BB727_24;
	setp.eq.s16 	%p16, %rs1, 3;
	add.s32 	%r284, %r91, %r1;
	mul.wide.s32 	%rd13, %r284, 4;
	add.s64 	%rd4, %rd1, %rd13;
	ld.shared.u32 	%r285, [%r15];
	atom.global.add.u32 	%r286, [%rd4], %r285;
	mov.u32 	%r317, %r14;
	@%p16 bra 	$L__BB727_24;
	setp.eq.s16 	%p17, %rs1, 0;
	cvt.u64.u32 	%rd14, %r9;
	add.s64 	%rd5, %rd4, %rd14;
	ld.shared.u32 	%r287, [%r16];
	atom.global.add.u32 	%r288, [%rd5], %r287;
	mov.u32 	%r317, %r17;
	@%p17 bra 	$L__BB727_24;
	mov.u32 	%r289, %ntid.x;
	add.s32 	%r317, %r17, %r289;
	add.s64 	%rd16, %rd5, %rd14;
	add.s32 	%r290, %r16, %r9;
	ld.shared.u32 	%r291, [%r290];
	atom.global.add.u32 	%r292, [%rd16], %r291;
$L__BB727_24:
	add.s32 	%r293, %r91, %r317;
	mul.wide.s32 	%rd17, %r293, 4;
	add.s64 	%rd18, %rd1, %rd17;
	shl.b32 	%r294, %r317, 2;
	mov.u32 	%r295, _ZZ9cuda_gemmIiLi128ELi4ELi1ELi2048ELi128ELi128ELi64ELi1ELi1EEviiiPT_S1_S1_iiiE3Csh;
	add.s32 	%r296, %r295, %r294;
	ld.shared.u32 	%r297, [%r296];
	atom.global.add.u32 	%r298, [%rd18], %r297;
	add.s64 	%rd20, %rd18, %rd19;
	add.s32 	%r299, %r296, %r9;
	ld.shared.u32 	%r300, [%r299];
	atom.global.add.u32 	%r301, [%rd20], %r300;
	add.s64 	%rd21, %rd20, %rd19;
	add.s32 	%r302, %r299, %r9;
	ld.shared.u32 	%r303, [%r302];
	atom.global.add.u32 	%r304, [%rd21], %r303;
	add.s64 	%rd22, %rd21, %rd19;
	add.s32 	%r305, %r302, %r9;
	ld.shared.u32 	%r306, [%r305];
	atom.global.add.u32 	%r307, [%rd22], %r306;
	add.s32 	%r317, %r9, %r317;
	setp.lt.u32 	%p18, %r317, 1024;
	@%p18 bra 	$L__BB727_24;
	add.s32 	%r308, %r308, %r5;
	setp.lt.u32 	%p19, %r308, %r6;
	@%p19 bra 	$L__BB727_2;
$L__BB727_26:
	ret;

}
	// .globl	_Z9cuda_gemmIiLi128ELi4ELi1ELi4096ELi2ELi2ELi64ELi0ELi0EEviiiPT_S1_S1_iii
.visible .entry _Z9cuda_gemmIiLi128ELi4ELi1ELi4096ELi2ELi2ELi64ELi0ELi0EEviiiPT_S1_S1_iii(
	.param .u32 _Z9cuda_gemmIiLi128ELi4ELi1ELi4096ELi2ELi2ELi64ELi0ELi0EEviiiPT_S1_S1_iii_param_0,
	.param .u32 _Z9cuda_gemmIiLi128ELi4ELi1ELi4096ELi2ELi2ELi64ELi0ELi0EEviiiPT_S1_S1_iii_param_1,
	.param .u32 _Z9cuda_gemmIiLi128ELi4ELi1ELi4096ELi2ELi2ELi64ELi0ELi0EEviiiPT_S1_S1_iii_param_2,
	.param .u64 .ptr .align 1 _Z9cuda_gemmIiLi128ELi4ELi1ELi4096ELi2ELi2ELi64ELi0ELi0EEviiiPT_S1_S1_iii_param_3,
	.param .u64 .ptr .align 1 _Z9cuda_gemmIiLi128ELi4ELi1ELi4096ELi2ELi2ELi64ELi0ELi0EEviiiPT_S1_S1_iii_param_4,
	.param .u64 .ptr .align 1 _Z9cuda_gemmIiLi128ELi4ELi1ELi4096ELi2ELi2ELi64ELi0ELi0EEviiiPT_S1_S1_iii_param_5,
	.param .u32 _Z9cuda_gemmIiLi128ELi4ELi1ELi4096ELi2ELi2ELi64ELi0ELi0EEviiiPT_S1_S1_iii_param_6,
	.param .u32 _Z9cuda_gemmIiLi128ELi4ELi1ELi4096ELi2ELi2ELi64ELi0ELi0EEviiiPT_S1_S1_iii_param_7,
	.param .u32 _Z9cuda_gemmIiLi128ELi4ELi1ELi4096ELi2ELi2ELi64ELi0ELi0EEviiiPT_S1_S1_iii_param_8
)
.maxntid 128
{
	.local .align 16 .b8 	__local_depot728[128];
	.reg .b64 	%SP;
	.reg .b64 	%SPL;
	.reg .pred 	%p<24>;
	.reg .b16 	%rs<8>;
	.reg .b32 	%r<494>;
	.reg .b64 	%rd<91>;
	// demoted variable
	.shared .align 128 .b8 _ZZ9cuda_gemmIiLi128ELi4ELi1ELi4096ELi2ELi2ELi64ELi0ELi0EEviiiPT_S1_S1_iiiE11kron_fac_sh[24];
	// demoted variable
	.shared .align 128 .b8 _ZZ9cuda_gemmIiLi128ELi4ELi1ELi4096ELi2ELi2ELi64ELi0ELi0EEviiiPT_S1_S1_iiiE3Ash[16384];
	mov.u64 	%SPL, __local_depot728;
	ld.param.u32 	%r151, [_Z9cuda_gemmIiLi128ELi4ELi1ELi4096ELi2ELi2ELi64ELi0ELi0EEviiiPT_S1_S1_iii_param_1];
	ld.param.u32 	%r152, [_Z9cuda_gemmIiLi128ELi4ELi1ELi4096ELi2ELi2ELi64ELi0ELi0EEviiiPT_S1_S1_iii_param_2];
	ld.param.u64 	%rd7, [_Z9cuda_gemmIiLi128ELi4ELi1ELi4096ELi2ELi2ELi64ELi0ELi0EEviiiPT_S1_S1_iii_param_3];
	ld.param.u64 	%rd5, [_Z9cuda_gemmIiLi128ELi4ELi1ELi4096ELi2ELi2ELi64ELi0ELi0EEviiiPT_S1_S1_iii_param_4];
	ld.param.u64 	%rd6, [_Z9cuda_gemmIiLi128ELi4ELi1ELi4096ELi2ELi2ELi64ELi0ELi0EEviiiPT_S1_S1_iii_param_5];
	ld.param.u32 	%r153, [_Z9cuda_gemmIiLi128ELi4ELi1ELi4096ELi2ELi2ELi64ELi0ELi0EEviiiPT_S1_S1_iii_param_6];
	ld.param.u32 	%r154, [_Z9cuda_gemmIiLi128ELi4ELi1ELi4096ELi2ELi2ELi64ELi0ELi0EEviiiPT_S1_S1_iii_param_7];
	cvta.to.global.u64 	%rd1, %rd7;
	add.u64 	%rd2, %SPL, 0;
	mov.u32 	%r1, %tid.x;
	mul.lo.s32 	%r2, %r154, %r153;
	setp.ge.u32 	%p1, %r1, %r2;
	@%p1 bra 	$L__BB728_3;
	mov.u32 	%r3, %ntid.x;
	cvta.to.global.u64 	%rd3, %rd5;
	mov.u32 	%r439, %r1;
$L__BB728_2:
	mul.wide.u32 	%rd9, %r439, 4;
	add.s64 	%rd10, %rd3, %rd9;
	ld.global.u32 	%r155, [%rd10];
	rem.u32 	%r156, %r439, %r153;
	mov.u32 	%r157, _ZZ9cuda_gemmIiLi128ELi4ELi1ELi4096ELi2ELi2ELi64ELi0ELi0EEviiiPT_S1_S1_iiiE11kron_fac_sh;
	mad.lo.s32 	%r158, %r156, 12, %r157;
	div.u32 	%r159, %r439, %r154;
	shl.b32 	%r160, %r159, 2;
	add.s32 	%r161, %r158, %r160;
	st.shared.u32 	[%r161], %r155;
	add.s32 	%r439, %r439, %r3;
	setp.lt.u32 	%p2, %r439, %r2;
	@%p2 bra 	$L__BB728_2;
$L__BB728_3:
	div.s32 	%r6, 4096, %r154;
	min.s32 	%r7, %r6, 128;
	cvt.u16.u32 	%rs3, %r7;
	div.s16 	%rs1, 128, %rs3;
	div.s16 	%rs4, 2, %rs1;
	cvt.s32.s16 	%r8, %rs4;
	div.u32 	%r10, %r1, %r7;
	mul.lo.s32 	%r162, %r10, %r7;
	sub.s32 	%r9, %r1, %r162;
	mov.u32 	%r442, %ctaid.y;
	mov.u32 	%r12, %nctaid.y;
	shl.b32 	%r13, %r12, 2;
	setp.ge.u32 	%p3, %r442, %r13;
	@%p3 bra 	$L__BB728_30;
	cvta.to.global.u64 	%rd4, %rd6;
	mov.u32 	%r164, %ctaid.x;
	shl.b32 	%r14, %r1, 2;
	shl.b32 	%r15, %r164, 12;
	mov.u32 	%r165, %ntid.x;
	shl.b32 	%r16, %r165, 2;
	and.b32  	%r17, %r9, 1;
	min.s32 	%r18, %r153, 2;
	and.b32  	%r19, %r1, 1;
	shr.s32 	%r166, %r152, 31;
	shr.u32 	%r167, %r166, 20;
	add.s32 	%r168, %r152, %r167;
	shr.s32 	%r20, %r168, 12;
	mad.lo.s32 	%r21, %r6, %r164, %r1;
	xor.b32  	%r169, %r14, 4095;
	sub.s32 	%r170, %r169, %r16;
	cvt.u16.u32 	%rs5, %r170;
	cvt.u16.u32 	%rs6, %r16;
	div.u16 	%rs7, %rs5, %rs6;
	and.b16  	%rs2, %rs7, 3;
	shl.b32 	%r171, %r1, 4;
	mov.u32 	%r172, _ZZ9cuda_gemmIiLi128ELi4ELi1ELi4096ELi2ELi2ELi64ELi0ELi0EEviiiPT_S1_S1_iiiE3Ash;
	add.s32 	%r22, %r172, %r171;
	add.s32 	%r23, %r14, %r16;
	shl.b32 	%r30, %r165, 4;
	add.s32 	%r24, %r22, %r30;
	add.s32 	%r25, %r23, %r16;
	xor.b32  	%r26, %r17, 1;
	setp.lt.s32 	%p4, %r17, %r154;
	selp.b32 	%r173, 0, %r154, %p4;
	sub.s32 	%r27, %r17, %r173;
	add.s32 	%r174, %r17, 1;
	setp.lt.s32 	%p5, %r174, %r154;
	selp.b32 	%r175, 0, %r154, %p5;
	sub.s32 	%r28, %r174, %r175;
	mad.lo.s32 	%r29, %r165, 12, %r15;
	shl.b32 	%r176, %r165, 3;
	add.s32 	%r31, %r15, %r176;
	mul.lo.s32 	%r32, %r165, 48;
	shl.b32 	%r33, %r165, 6;
	shl.b32 	%r34, %r165, 5;
	cvt.s32.s16 	%r35, %rs1;
	shl.b32 	%r235, %r19, 2;
$L__BB728_5:
	setp.eq.s16 	%p6, %rs2, 2;
	mov.b32 	%r177, 0;
	st.local.v4.u32 	[%rd2], {%r177, %r177, %r177, %r177};
	st.local.v4.u32 	[%rd2+16], {%r177, %r177, %r177, %r177};
	st.local.v4.u32 	[%rd2+32], {%r177, %r177, %r177, %r177};
	st.local.v4.u32 	[%rd2+48], {%r177, %r177, %r177, %r177};
	st.local.v4.u32 	[%rd2+64], {%r177, %r177, %r177, %r177};
	st.local.v4.u32 	[%rd2+80], {%r177, %r177, %r177, %r177};
	st.local.v4.u32 	[%rd2+96], {%r177, %r177, %r177, %r177};
	st.local.v4.u32 	[%rd2+112], {%r177, %r177, %r177, %r177};
	mul.lo.s32 	%r39, %r442, %r152;
	add.s32 	%r40, %r39, %r15;
	mov.u32 	%r443, %r14;
	@%p6 bra 	$L__BB728_9;
	setp.eq.s16 	%p7, %rs2, 3;
	add.s32 	%r178, %r40, %r14;
	mul.wide.s32 	%rd11, %r178, 4;
	add.s64 	%rd12, %rd1, %rd11;
	ld.global.v4.u32 	{%r179, %r180, %r181, %r182}, [%rd12];
	st.shared.v4.u32 	[%r22], {%r179, %r180, %r181, %r182};
	mov.u32 	%r443, %r23;
	@%p7 bra 	$L__BB728_9;
	setp.eq.s16 	%p8, %rs2, 0;
	add.s32 	%r183, %r40, %r23;
	mul.wide.s32 	%rd13, %r183, 4;
	add.s64 	%rd14, %rd1, %rd13;
	ld.global.v4.u32 	{%r184, %r185, %r186, %r187}, [%rd14];
	st.shared.v4.u32 	[%r24], {%r184, %r185, %r186, %r187};
	mov.u32 	%r443, %r25;
	@%p8 bra 	$L__BB728_9;
	add.s32 	%r443, %r25, %r16;
	add.s32 	%r188, %r40, %r25;
	mul.wide.s32 	%rd15, %r188, 4;
	add.s64 	%rd16, %rd1, %rd15;
	ld.global.v4.u32 	{%r189, %r190, %r191, %r192}, [%rd16];
	shl.b32 	%r193, %r16, 2;
	add.s32 	%r194, %r24, %r193;
	st.shared.v4.u32 	[%r194], {%r189, %r190, %r191, %r192};
$L__BB728_9:
	add.s32 	%r195, %r29, %r443;
	add.s32 	%r448, %r195, %r39;
	add.s32 	%r196, %r31, %r443;
	add.s32 	%r447, %r196, %r39;
	add.s32 	%r197, %r15, %r443;
	add.s32 	%r444, %r197, %r39;
	add.s32 	%r446, %r444, %r16;
	shl.b32 	%r198, %r443, 2;
	mov.u32 	%r199, _ZZ9cuda_gemmIiLi128ELi4ELi1ELi4096ELi2ELi2ELi64ELi0ELi0EEviiiPT_S1_S1_iiiE3Ash;
	add.s32 	%r445, %r199, %r198;
$L__BB728_10:
	mul.wide.s32 	%rd17, %r448, 4;
	add.s64 	%rd18, %rd1, %rd17;
	mul.wide.s32 	%rd19, %r447, 4;
	add.s64 	%rd20, %rd1, %rd19;
	mul.wide.s32 	%rd21, %r446, 4;
	add.s64 	%rd22, %rd1, %rd21;
	mul.wide.s32 	%rd23, %r444, 4;
	add.s64 	%rd24, %rd1, %rd23;
	ld.global.v4.u32 	{%r200, %r201, %r202, %r203}, [%rd24];
	st.shared.v4.u32 	[%r445], {%r200, %r201, %r202, %r203};
	add.s32 	%r204, %r443, %r16;
	ld.global.v4.u32 	{%r205, %r206, %r207, %r208}, [%rd22];
	add.s32 	%r209, %r445, %r30;
	st.shared.v4.u32 	[%r209], {%r205, %r206, %r207, %r208};
	add.s32 	%r210, %r204, %r16;
	ld.global.v4.u32 	{%r211, %r212, %r213, %r214}, [%rd20];
	add.s32 	%r215, %r445, %r34;
	st.shared.v4.u32 	[%r215], {%r211, %r212, %r213, %r214};
	add.s32 	%r216, %r210, %r16;
	ld.global.v4.u32 	{%r217, %r218, %r219, %r220}, [%rd18];
	add.s32 	%r221, %r445, %r32;
	st.shared.v4.u32 	[%r221], {%r217, %r218, %r219, %r220};
	add.s32 	%r443, %r216, %r16;
	add.s32 	%r448, %r448, %r30;
	add.s32 	%r447, %r447, %r30;
	add.s32 	%r446, %r446, %r30;
	add.s32 	%r445, %r445, %r33;
	add.s32 	%r444, %r444, %r30;
	setp.lt.u32 	%p9, %r443, 4096;
	@%p9 bra 	$L__BB728_10;
	setp.lt.s32 	%p10, %r6, 1;
	bar.sync 	0;
	mov.b32 	%r450, 0;
	mov.u32 	%r451, %r450;
	mov.u32 	%r452, %r450;
	mov.u32 	%r453, %r450;
	mov.u32 	%r454, %r450;
	mov.u32 	%r455, %r450;
	mov.u32 	%r456, %r450;
	mov.u32 	%r457, %r450;
	mov.u32 	%r458, %r450;
	mov.u32 	%r459, %r450;
	mov.u32 	%r460, %r450;
	mov.u32 	%r461, %r450;
	mov.u32 	%r462, %r450;
	mov.u32 	%r463, %r450;
	mov.u32 	%r464, %r450;
	mov.u32 	%r465, %r450;
	mov.u32 	%r466, %r450;
	mov.u32 	%r467, %r450;
	mov.u32 	%r468, %r450;
	mov.u32 	%r469, %r450;
	mov.u32 	%r470, %r450;
	mov.u32 	%r471, %r450;
	mov.u32 	%r472, %r450;
	mov.u32 	%r473, %r450;
	mov.u32 	%r474, %r450;
	mov.u32 	%r475, %r450;
	mov.u32 	%r476, %r450;
	mov.u32 	%r477, %r450;
	mov.u32 	%r478, %r450;
	mov.u32 	%r479, %r450;
	mov.u32 	%r480, %r450;
	mov.u32 	%r481, %r450;
	@%p10 bra 	$L__BB728_29;
	mov.b32 	%r486, 0;
	mov.u32 	%r487, %r486;
$L__BB728_13:
	setp.gt.s32 	%p11, %r154, 0;
	add.s32 	%r224, %r487, %r9;
	mul.lo.s32 	%r99, %r224, %r154;
	@%p11 bra 	$L__BB728_14;
	bra.uni 	$L__BB728_15;
$L__BB728_14:
	add.s32 	%r225, %r17, %r99;
	shl.b32 	%r226, %r225, 2;
	add.s32 	%r228, %r199, %r226;
	ld.shared.u32 	%r488, [%r228];
$L__BB728_15:
	setp.lt.s32 	%p12, %r154, 2;
	@%p12 bra 	$L__BB728_17;
	add.s32 	%r229, %r26, %r99;
	shl.b32 	%r230, %r229, 2;
	add.s32 	%r232, %r199, %r230;
	ld.shared.u32 	%r484, [%r232];
$L__BB728_17:
	setp.lt.s32 	%p13, %r10, %r18;
	@%p13 bra 	$L__BB728_18;
	bra.uni 	$L__BB728_27;
$L__BB728_18:
	mul.lo.s32 	%r100, %r486, %r8;
	mov.b32 	%r490, 0;
	mov.u32 	%r491, %r10;
$L__BB728_19:
	setp.gt.u32 	%p14, %r154, 64;
	mov.u32 	%r234, _ZZ9cuda_gemmIiLi128ELi4ELi1ELi4096ELi2ELi2ELi64ELi0ELi0EEviiiPT_S1_S1_iiiE11kron_fac_sh;
	mad.lo.s32 	%r107, %r491, 12, %r234;
	add.s32 	%r236, %r107, %r235;
	ld.shared.u32 	%r108, [%r236];
	@%p14 bra 	$L__BB728_22;
	setp.lt.s32 	%p17, %r154, 2;
	shfl.sync.idx.b32	%r244|%p18, %r108, %r27, 7711, -1;
	mul.lo.s32 	%r493, %r244, %r488;
	@%p17 bra 	$L__BB728_26;
	shfl.sync.idx.b32	%r245|%p19, %r108, %r28, 7711, -1;
	mad.lo.s32 	%r493, %r245, %r484, %r493;
	bra.uni 	$L__BB728_26;
$L__BB728_22:
	setp.lt.s32 	%p15, %r154, 1;
	mov.b32 	%r493, 0;
	@%p15 bra 	$L__BB728_24;
	shl.b32 	%r238, %r17, 2;
	add.s32 	%r239, %r107, %r238;
	ld.shared.u32 	%r240, [%r239];
	mul.lo.s32 	%r493, %r240, %r488;
$L__BB728_24:
	setp.lt.s32 	%p16, %r154, 2;
	@%p16 bra 	$L__BB728_26;
	shl.b32 	%r241, %r26, 2;
	add.s32 	%r242, %r107, %r241;
	ld.shared.u32 	%r243, [%r242];
	mad.lo.s32 	%r493, %r243, %r484, %r493;
$L__BB728_26:
	add.s32 	%r246, %r490, %r100;
	mul.wide.s32 	%rd25, %r246, 4;
	add.s64 	%rd26, %rd2, %rd25;
	ld.local.u32 	%r247, [%rd26];
	add.s32 	%r248, %r247, %r493;
	st.local.u32 	[%rd26], %r248;
	add.s32 	%r491, %r491, %r35;
	add.s32 	%r490, %r490, 1;
	setp.lt.s32 	%p20, %r491, %r18;
	@%p20 bra 	$L__BB728_19;
$L__BB728_27:
	add.s32 	%r487, %r487, %r7;
	add.s32 	%r486, %r486, 1;
	setp.lt.s32 	%p21, %r487, %r6;
	@%p21 bra 	$L__BB728_13;
	ld.local.v4.u32 	{%r481, %r480, %r479, %r478}, [%rd2];
	ld.local.v4.u32 	{%r477, %r476, %r475, %r474}, [%rd2+16];
	ld.local.v4.u32 	{%r473, %r472, %r471, %r470}, [%rd2+32];
	ld.local.v4.u32 	{%r469, %r468, %r467, %r466}, [%rd2+48];
	ld.local.v4.u32 	{%r465, %r464, %r463, %r462}, [%rd2+64];
	ld.local.v4.u32 	{%r461, %r460, %r459, %r458}, [%rd2+80];
	ld.local.v4.u32 	{%r457, %r456, %r455, %r454}, [%rd2+96];
	ld.local.v4.u32 	{%r453, %r452, %r451, %r450}, [%rd2+112];
$L__BB728_29:
	bar.sync 	0;
	shl.b32 	%r249, %r6, 7;
	div.s32 	%r250, %r249, %r7;
	mul.lo.s32 	%r251, %r20, %r250;
	mad.lo.s32 	%r252, %r442, %r151, %r21;
	mul.wide.s32 	%rd27, %r252, 4;
	add.s64 	%rd28, %rd4, %rd27;
	st.global.u32 	[%rd28], %r481;
	rem.s32 	%r253, 1, %r8;
	add.s32 	%r254, %r8, 1;
	setp.lt.u32 	%p22, %r254, 3;
	shl.b32 	%r255, %r8, 7;
	selp.b32 	%r256, %r255, 0, %p22;
	add.s32 	%r257, %r252, %r256;
	mad.lo.s32 	%r258, %r253, %r251, %r257;
	mul.wide.s32 	%rd29, %r258, 4;
	add.s64 	%rd30, %rd4, %rd29;
	st.global.u32 	[%rd30], %r480;
	div.s32 	%r259, 2, %r8;
	shl.b32 	%r260, %r259, 7;
	mul.lo.s32 	%r261, %r259, %r8;
	sub.s32 	%r262, 2, %r261;
	add.s32 	%r263, %r252, %r260;
	mad.lo.s32 	%r264, %r262, %r251, %r263;
	mul.wide.s32 	%rd31, %r264, 4;
	add.s64 	%rd32, %rd4, %rd31;
	st.global.u32 	[%rd32], %r479;
	div.s32 	%r265, 3, %r8;
	shl.b32 	%r266, %r265, 7;
	mul.lo.s32 	%r267, %r265, %r8;
	sub.s32 	%r268, 3, %r267;
	add.s32 	%r269, %r252, %r266;
	mad.lo.s32 	%r270, %r268, %r251, %r269;
	mul.wide.s32 	%rd33, %r270, 4;
	add.s64 	%rd34, %rd4, %rd33;
	st.global.u32 	[%rd34], %r478;
	div.s32 	%r271, 4, %r8;
	shl.b32 	%r272, %r271, 7;
	mul.lo.s32 	%r273, %r271, %r8;
	sub.s32 	%r274, 4, %r273;
	add.s32 	%r275, %r252, %r272;
	mad.lo.s32 	%r276, %r274, %r251, %r275;
	mul.wide.s32 	%rd35, %r276, 4;
	add.s64 	%rd36, %rd4, %rd35;
	st.global.u32 	[%rd36], %r477;
	div.s32 	%r277, 5, %r8;
	shl.b32 	%r278, %r277, 7;
	mul.lo.s32 	%r279, %r277, %r8;
	sub.s32 	%r280, 5, %r279;
	add.s32 	%r281, %r252, %r278;
	mad.lo.s32 	%r282, %r280, %r251, %r281;
	mul.wide.s32 	%rd37, %r282, 4;
	add.s64 	%rd38, %rd4, %rd37;
	st.global.u32 	[%rd38], %r476;
	div.s32 	%r283, 6, %r8;
	shl.b32 	%r284, %r283, 7;
	mul.lo.s32 	%r285, %r283, %r8;
	sub.s32 	%r286, 6, %r285;
	add.s32 	%r287, %r252, %r284;
	mad.lo.s32 	%r288, %r286, %r251, %r287;
	mul.wide.s32 	%rd39, %r288, 4;
	add.s64 	%rd40, %rd4, %rd39;
	st.global.u32 	[%rd40], %r475;
	div.s32 	%r289, 7, %r8;
	shl.b32 	%r290, %r289, 7;
	mul.lo.s32 	%r291, %r289, %r8;
	sub.s32 	%r292, 7, %r291;
	add.s32 	%r293, %r252, %r290;
	mad.lo.s32 	%r294, %r292, %r251, %r293;
	mul.wide.s32 	%rd41, %r294, 4;
	add.s64 	%rd42, %rd4, %rd41;
	st.global.u32 	[%rd42], %r474;
	div.s32 	%r295, 8, %r8;
	shl.b32 	%r296, %r295, 7;
	mul.lo.s32 	%r297, %r295, %r8;
	sub.s32 	%r298, 8, %r297;
	add.s32 	%r299, %r252, %r296;
	mad.lo.s32 	%r300, %r298, %r251, %r299;
	mul.wide.s32 	%rd43, %r300, 4;
	add.s64 	%rd44, %rd4, %rd43;
	st.global.u32 	[%rd44], %r473;
	div.s32 	%r301, 9, %r8;
	shl.b32 	%r302, %r301, 7;
	mul.lo.s32 	%r303, %r301, %r8;
	sub.s32 	%r304, 9, %r303;
	add.s32 	%r305, %r252, %r302;
	mad.lo.s32 	%r306, %r304, %r251, %r305;
	mul.wide.s32 	%rd45, %r306, 4;
	add.s64 	%rd46, %rd4, %rd45;
	st.global.u32 	[%rd46], %r472;
	div.s32 	%r307, 10, %r8;
	shl.b32 	%r308, %r307, 7;
	mul.lo.s32 	%r309, %r307, %r8;
	sub.s32 	%r310, 10, %r309;
	add.s32 	%r311, %r252, %r308;
	mad.lo.s32 	%r312, %r310, %r251, %r311;
	mul.wide.s32 	%rd47, %r312, 4;
	add.s64 	%rd48, %rd4, %rd47;
	st.global.u32 	[%rd48], %r471;
	div.s32 	%r313, 11, %r8;
	shl.b32 	%r314, %r313, 7;
	mul.lo.s32 	%r315, %r313, %r8;
	sub.s32 	%r316, 11, %r315;
	add.s32 	%r317, %r252, %r314;
	mad.lo.s32 	%r318, %r316, %r251, %r317;
	mul.wide.s32 	%rd49, %r318, 4;
	add.s64 	%rd50, %rd4, %rd49;
	st.global.u32 	[%rd50], %r470;
	div.s32 	%r319, 12, %r8;
	shl.b32 	%r320, %r319, 7;
	mul.lo.s32 	%r321, %r319, %r8;
	sub.s32 	%r322, 12, %r321;
	add.s32 	%r323, %r252, %r320;
	mad.lo.s32 	%r324, %r322, %r251, %r323;
	mul.wide.s32 	%rd51, %r324, 4;
	add.s64 	%rd52, %rd4, %rd51;
	st.global.u32 	[%rd52], %r469;
	div.s32 	%r325, 13, %r8;
	shl.b32 	%r326, %r325, 7;
	mul.lo.s32 	%r327, %r325, %r8;
	sub.s32 	%r328, 13, %r327;
	add.s32 	%r329, %r252, %r326;
	mad.lo.s32 	%r330, %r328, %r251, %r329;
	mul.wide.s32 	%rd53, %r330, 4;
	add.s64 	%rd54, %rd4, %rd53;
	st.global.u32 	[%rd54], %r468;
	div.s32 	%r331, 14, %r8;
	shl.b32 	%r332, %r331, 7;
	mul.lo.s32 	%r333, %r331, %r8;
	sub.s32 	%r334, 14, %r333;
	add.s32 	%r335, %r252, %r332;
	mad.lo.s32 	%r336, %r334, %r251, %r335;
	mul.wide.s32 	%rd55, %r336, 4;
	add.s64 	%rd56, %rd4, %rd55;
	st.global.u32 	[%rd56], %r467;
	div.s32 	%r337, 15, %r8;
	shl.b32 	%r338, %r337, 7;
	mul.lo.s32 	%r339, %r337, %r8;
	sub.s32 	%r340, 15, %r339;
	add.s32 	%r341, %r252, %r338;
	mad.lo.s32 	%r342, %r340, %r251, %r341;
	mul.wide.s32 	%rd57, %r342, 4;
	add.s64 	%rd58, %rd4, %rd57;
	st.global.u32 	[%rd58], %r466;
	div.s32 	%r343, 16, %r8;
	shl.b32 	%r344, %r343, 7;
	mul.lo.s32 	%r345, %r343, %r8;
	sub.s32 	%r346, 16, %r345;
	add.s32 	%r347, %r252, %r344;
	mad.lo.s32 	%r348, %r346, %r251, %r347;
	mul.wide.s32 	%rd59, %r348, 4;
	add.s64 	%rd60, %rd4, %rd59;
	st.global.u32 	[%rd60], %r465;
	div.s32 	%r349, 17, %r8;
	shl.b32 	%r350, %r349, 7;
	mul.lo.s32 	%r351, %r349, %r8;
	sub.s32 	%r352, 17, %r351;
	add.s32 	%r353, %r252, %r350;
	mad.lo.s32 	%r354, %r352, %r251, %r353;
	mul.wide.s32 	%rd61, %r354, 4;
	add.s64 	%rd62, %rd4, %rd61;
	st.global.u32 	[%rd62], %r464;
	div.s32 	%r355, 18, %r8;
	shl.b32 	%r356, %r355, 7;
	mul.lo.s32 	%r357, %r355, %r8;
	sub.s32 	%r358, 18, %r357;
	add.s32 	%r359, %r252, %r356;
	mad.lo.s32 	%r360, %r358, %r251, %r359;
	mul.wide.s32 	%rd63, %r360, 4;
	add.s64 	%rd64, %rd4, %rd63;
	st.global.u32 	[%rd64], %r463;
	div.s32 	%r361, 19, %r8;
	shl.b32 	%r362, %r361, 7;
	mul.lo.s32 	%r363, %r361, %r8;
	sub.s32 	%r364, 19, %r363;
	add.s32 	%r365, %r252, %r362;
	mad.lo.s32 	%r366, %r364, %r251, %r365;
	mul.wide.s32 	%rd65, %r366, 4;
	add.s64 	%rd66, %rd4, %rd65;
	st.global.u32 	[%rd66], %r462;
	div.s32 	%r367, 20, %r8;
	shl.b32 	%r368, %r367, 7;
	mul.lo.s32 	%r369, %r367, %r8;
	sub.s32 	%r370, 20, %r369;
	add.s32 	%r371, %r252, %r368;
	mad.lo.s32 	%r372, %r370, %r251, %r371;
	mul.wide.s32 	%rd67, %r372, 4;
	add.s64 	%rd68, %rd4, %rd67;
	st.global.u32 	[%rd68], %r461;
	div.s32 	%r373, 21, %r8;
	shl.b32 	%r374, %r373, 7;
	mul.lo.s32 	%r375, %r373, %r8;
	sub.s32 	%r376, 21, %r375;
	add.s32 	%r377, %r252, %r374;
	mad.lo.s32 	%r378, %r376, %r251, %r377;
	mul.wide.s32 	%rd69, %r378, 4;
	add.s64 	%rd70, %rd4, %rd69;
	st.global.u32 	[%rd70], %r460;
	div.s32 	%r379, 22, %r8;
	shl.b32 	%r380, %r379, 7;
	mul.lo.s32 	%r381, %r379, %r8;
	sub.s32 	%r382, 22, %r381;
	add.s32 	%r383, %r252, %r380;
	mad.lo.s32 	%r384, %r382, %r251, %r383;
	mul.wide.s32 	%rd71, %r384, 4;
	add.s64 	%rd72, %rd4, %rd71;
	st.global.u32 	[%rd72], %r459;
	div.s32 	%r385, 23, %r8;
	shl.b32 	%r386, %r385, 7;
	mul.lo.s32 	%r387, %r385, %r8;
	sub.s32 	%r388, 23, %r387;
	add.s32 	%r389, %r252, %r386;
	mad.lo.s32 	%r390, %r388, %r251, %r389;
	mul.wide.s32 	%rd73, %r390, 4;
	add.s64 	%rd74, %rd4, %rd73;
	st.global.u32 	[%rd74], %r458;
	div.s32 	%r391, 24, %r8;
	shl.b32 	%r392, %r391, 7;
	mul.lo.s32 	%r393, %r391, %r8;
	sub.s32 	%r394, 24, %r393;
	add.s32 	%r395, %r252, %r392;
	mad.lo.s32 	%r396, %r394, %r251, %r395;
	mul.wide.s32 	%rd75, %r396, 4;
	add.s64 	%rd76, %rd4, %rd75;
	st.global.u32 	[%rd76], %r457;
	div.s32 	%r397, 25, %r8;
	shl.b32 	%r398, %r397, 7;
	mul.lo.s32 	%r399, %r397, %r8;
	sub.s32 	%r400, 25, %r399;
	add.s32 	%r401, %r252, %r398;
	mad.lo.s32 	%r402, %r400, %r251, %r401;
	mul.wide.s32 	%rd77, %r402, 4;
	add.s64 	%rd78, %rd4, %rd77;
	st.global.u32 	[%rd78], %r456;
	div.s32 	%r403, 26, %r8;
	shl.b32 	%r404, %r403, 7;
	mul.lo.s32 	%r405, %r403, %r8;
	sub.s32 	%r406, 26, %r405;
	add.s32 	%r407, %r252, %r404;
	mad.lo.s32 	%r408, %r406, %r251, %r407;
	mul.wide.s32 	%rd79, %r408, 4;
	add.s64 	%rd80, %rd4, %rd79;
	st.global.u32 	[%rd80], %r455;
	div.s32 	%r409, 27, %r8;
	shl.b32 	%r410, %r409, 7;
	mul.lo.s32 	%r411, %r409, %r8;
	sub.s32 	%r412, 27, %r411;
	add.s32 	%r413, %r252, %r410;
	mad.lo.s32 	%r414, %r412, %r251, %r413;
	mul.wide.s32 	%rd81, %r414, 4;
	add.s64 	%rd82, %rd4, %rd81;
	st.global.u32 	[%rd82], %r454;
	div.s32 	%r415, 28, %r8;
	shl.b32 	%r416, %r415, 7;
	mul.lo.s32 	%r417, %r415, %r8;
	sub.s32 	%r418, 28, %r417;
	add.s32 	%r419, %r252, %r416;
	mad.lo.s32 	%r420, %r418, %r251, %r419;
	mul.wide.s32 	%rd83, %r420, 4;
	add.s64 	%rd84, %rd4, %rd83;
	st.global.u32 	[%rd84], %r453;
	div.s32 	%r421, 29, %r8;
	shl.b32 	%r422, %r421, 7;
	mul.lo.s32 	%r423, %r421, %r8;
	sub.s32 	%r424, 29, %r423;
	add.s32 	%r425, %r252, %r422;
	mad.lo.s32 	%r426, %r424, %r251, %r425;
	mul.wide.s32 	%rd85, %r426, 4;
	add.s64 	%rd86, %rd4, %rd85;
	st.global.u32 	[%rd86], %r452;
	div.s32 	%r427, 30, %r8;
	shl.b32 	%r428, %r427, 7;
	mul.lo.s32 	%r429, %r427, %r8;
	sub.s32 	%r430, 30, %r429;
	add.s32 	%r431, %r252, %r428;
	mad.lo.s32 	%r432, %r430, %r251, %r431;
	mul.wide.s32 	%rd87, %r432, 4;
	add.s64 	%rd88, %rd4, %rd87;
	st.global.u32 	[%rd88], %r451;
	div.s32 	%r433, 31, %r8;
	shl.b32 	%r434, %r433, 7;
	mul.lo.s32 	%r435, %r433, %r8;
	sub.s32 	%r436, 31, %r435;
	add.s32 	%r437, %r252, %r434;
	mad.lo.s32 	%r438, %r436, %r251, %r437;
	mul.wide.s32 	%rd89, %r438, 4;
	add.s64 	%rd90, %rd4, %rd89;
	st.global.u32 	[%rd90], %r450;
	add.s32 	%r442, %r442, %r12;
	setp.lt.u32 	%p23, %r442, %r13;
	@%p23 bra 	$L__BB728_5;
$L__BB728_30:
	ret;

}
	// .globl	_Z9cuda_gemmIiLi128ELi4ELi1ELi4096ELi2ELi2ELi64ELi0ELi1EEviiiPT_S1_S1_iii
.visible .entry _Z9cuda_gemmIiLi128ELi4ELi1ELi4096ELi2ELi2ELi64ELi0ELi1EEviiiPT_S1_S1_iii(
	.param .u32 _Z9cuda_gemmIiLi128ELi4ELi1ELi4096ELi2ELi2ELi64ELi0ELi1EEviiiPT_S1_S1_iii_param_0,
	.param .u32 _Z9cuda_gemmIiLi128ELi4ELi1ELi4096ELi2ELi2ELi64ELi0ELi1EEviiiPT_S1_S1_iii_param_1,
	.param .u32 _Z9cuda_gemmIiLi128ELi4ELi1ELi4096ELi2ELi2ELi64ELi0ELi1EEviiiPT_S1_S1_iii_param_2,
	.param .u64 .ptr .align 1 _Z9cuda_gemmIiLi128ELi4ELi1ELi4096ELi2ELi2ELi64ELi0ELi1EEviiiPT_S1_S1_iii_param_3,
	.param .u64 .ptr .align 1 _Z9cuda_gemmIiLi128ELi4ELi1ELi4096ELi2ELi2ELi64ELi0ELi1EEviiiPT_S1_S1_iii_param_4,
	.param .u64 .ptr .align 1 _Z9cuda_gemmIiLi128ELi4ELi1ELi4096ELi2ELi2ELi64ELi0ELi1EEviiiPT_S1_S1_iii_param_5,
	.param .u32 _Z9cuda_gemmIiLi128ELi4ELi1ELi4096ELi2ELi2ELi64ELi0ELi1EEviiiPT_S1_S1_iii_param_6,
	.param .u32 _Z9cuda_gemmIiLi128ELi4ELi1ELi4096ELi2ELi2ELi64ELi0ELi1EEviiiPT_S1_S1_iii_param_7,
	.param .u32 _Z9cuda_gemmIiLi128ELi4ELi1ELi4096ELi2ELi2ELi64ELi0ELi1EEviiiPT_S1_S1_iii_param_8
)
.maxntid 128
{
	.reg .pred 	%p<73>;
	.reg .b16 	%rs<5>;
	.reg .b32 	%r<297>;
	.reg .b64 	%rd<28>;
	// demoted variable
	.shared .align 128 .b8 _ZZ9cuda_gemmIiLi128ELi4ELi1ELi4096ELi2ELi2ELi64ELi0ELi1EEviiiPT_S1_S1_iiiE11kron_fac_sh[24];
	// demoted variable
	.shared .align 128 .b8 _ZZ9cuda_gemmIiLi128ELi4ELi1ELi4096ELi2ELi2ELi64ELi0ELi1EEviiiPT_S1_S1_iiiE3Ash[16384];
	ld.param.u32 	%r51, [_Z9cuda_gemmIiLi128ELi4ELi1ELi4096ELi2ELi2ELi64ELi0ELi1EEviiiPT_S1_S1_iii_param_2];
	ld.param.u64 	%rd5, [_Z9cuda_gemmIiLi128ELi4ELi1ELi4096ELi2ELi2ELi64ELi0ELi1EEviiiPT_S1_S1_iii_param_3];
	ld.param.u64 	%rd3, [_Z9cuda_gemmIiLi128ELi4ELi1ELi4096ELi2ELi2ELi64ELi0ELi1EEviiiPT_S1_S1_iii_param_4];
	cvta.to.global.u64 	%rd1, %rd5;
	mov.u32 	%r1, %tid.x;
	setp.gt.u32 	%p1, %r1, 3;
	@%p1 bra 	$L__BB729_3;
	mov.u32 	%r2, %ntid.x;
	cvta.to.global.u64 	%rd2, %rd3;
	mov.u32 	%r54, _ZZ9cuda_gemmIiLi128ELi4ELi1ELi4096ELi2ELi2ELi64ELi0ELi1EEviiiPT_S1_S1_iiiE11kron_fac_sh;
	mov.u32 	%r288, %r1;
$L__BB729_2:
	mul.wide.u32 	%rd6, %r288, 4;
	add.s64 	%rd7, %rd2, %rd6;
	ld.global.u32 	%r52, [%rd7];
	and.b32  	%r53, %r288, 1;
	mad.lo.s32 	%r55, %r53, 12, %r54;
	shl.b32 	%r56, %r288, 1;
	and.b32  	%r57, %r56, -4;
	add.s32 	%r58, %r55, %r57;
	st.shared.u32 	[%r58], %r52;
	add.s32 	%r288, %r288, %r2;
	setp.lt.u32 	%p2, %r288, 4;
	@%p2 bra 	$L__BB729_2;
$L__BB729_3:
	mov.u32 	%r289, %ctaid.y;
	mov.u32 	%r6, %nctaid.y;
	shl.b32 	%r7, %r6, 2;
	setp.ge.u32 	%p3, %r289, %r7;
	@%p3 bra 	$L__BB729_12;
	mov.u32 	%r59, %ctaid.x;
	shl.b32 	%r8, %r1, 2;
	shl.b32 	%r9, %r59, 12;
	mov.u32 	%r60, %ntid.x;
	shl.b32 	%r10, %r60, 2;
	and.b32  	%r11, %r1, 1;
	shl.b32 	%r61, %r59, 11;
	shr.s32 	%r62, %r51, 31;
	shr.u32 	%r63, %r62, 20;
	add.s32 	%r64, %r51, %r63;
	shr.s32 	%r65, %r64, 12;
	or.b32  	%r12, %r61, %r1;
	xor.b32  	%r66, %r8, 4095;
	sub.s32 	%r67, %r66, %r10;
	cvt.u16.u32 	%rs2, %r67;
	cvt.u16.u32 	%rs3, %r10;
	div.u16 	%rs4, %rs2, %rs3;
	and.b16  	%rs1, %rs4, 3;
	shl.b32 	%r68, %r1, 4;
	mov.u32 	%r69, _ZZ9cuda_gemmIiLi128ELi4ELi1ELi4096ELi2ELi2ELi64ELi0ELi1EEviiiPT_S1_S1_iiiE3Ash;
	add.s32 	%r13, %r69, %r68;
	add.s32 	%r14, %r8, %r10;
	shl.b32 	%r22, %r60, 4;
	add.s32 	%r15, %r13, %r22;
	add.s32 	%r16, %r14, %r10;
	shl.b32 	%r70, %r1, 1;
	or.b32  	%r71, %r70, %r11;
	shl.b32 	%r72, %r71, 2;
	add.s32 	%r17, %r69, %r72;
	xor.b32  	%r18, %r11, 1;
	or.b32  	%r73, %r70, %r18;
	shl.b32 	%r74, %r73, 2;
	add.s32 	%r19, %r69, %r74;
	shl.b32 	%r20, %r65, 11;
	mad.lo.s32 	%r21, %r60, 12, %r9;
	shl.b32 	%r75, %r60, 3;
	add.s32 	%r23, %r9, %r75;
	mul.lo.s32 	%r24, %r60, 48;
	shl.b32 	%r25, %r60, 6;
	shl.b32 	%r26, %r60, 5;
$L__BB729_5:
	setp.eq.s16 	%p4, %rs1, 2;
	mul.lo.s32 	%r28, %r289, %r51;
	add.s32 	%r29, %r28, %r9;
	mov.u32 	%r290, %r8;
	@%p4 bra 	$L__BB729_9;
	setp.eq.s16 	%p5, %rs1, 3;
	add.s32 	%r76, %r29, %r8;
	mul.wide.s32 	%rd8, %r76, 4;
	add.s64 	%rd9, %rd1, %rd8;
	ld.global.v4.u32 	{%r77, %r78, %r79, %r80}, [%rd9];
	st.shared.v4.u32 	[%r13], {%r77, %r78, %r79, %r80};
	mov.u32 	%r290, %r14;
	@%p5 bra 	$L__BB729_9;
	setp.eq.s16 	%p6, %rs1, 0;
	add.s32 	%r81, %r29, %r14;
	mul.wide.s32 	%rd10, %r81, 4;
	add.s64 	%rd11, %rd1, %rd10;
	ld.global.v4.u32 	{%r82, %r83, %r84, %r85}, [%rd11];
	st.shared.v4.u32 	[%r15], {%r82, %r83, %r84, %r85};
	mov.u32 	%r290, %r16;
	@%p6 bra 	$L__BB729_9;
	add.s32 	%r290, %r16, %r10;
	add.s32 	%r86, %r29, %r16;
	mul.wide.s32 	%rd12, %r86, 4;
	add.s64 	%rd13, %rd1, %rd12;
	ld.global.v4.u32 	{%r87, %r88, %r89, %r90}, [%rd13];
	shl.b32 	%r91, %r10, 2;
	add.s32 	%r92, %r15, %r91;
	st.shared.v4.u32 	[%r92], {%r87, %r88, %r89, %r90};
$L__BB729_9:
	add.s32 	%r93, %r21, %r290;
	add.s32 	%r295, %r93, %r28;
	add.s32 	%r94, %r23, %r290;
	add.s32 	%r294, %r94, %r28;
	add.s32 	%r95, %r9, %r290;
	add.s32 	%r291, %r95, %r28;
	add.s32 	%r293, %r291, %r10;
	shl.b32 	%r96, %r290, 2;
	mov.u32 	%r97, _ZZ9cuda_gemmIiLi128ELi4ELi1ELi4096ELi2ELi2ELi64ELi0ELi1EEviiiPT_S1_S1_iiiE3Ash;
	add.s32 	%r292, %r97, %r96;
$L__BB729_10:
	mul.wide.s32 	%rd14, %r295, 4;
	add.s64 	%rd15, %rd1, %rd14;
	mul.wide.s32 	%rd16, %r294, 4;
	add.s64 	%rd17, %rd1, %rd16;
	mul.wide.s32 	%rd18, %r293, 4;
	add.s64 	%rd19, %rd1, %rd18;
	mul.wide.s32 	%rd20, %r291, 4;
	add.s64 	%rd21, %rd1, %rd20;
	ld.global.v4.u32 	{%r98, %r99, %r100, %r101}, [%rd21];
	st.shared.v4.u32 	[%r292], {%r98, %r99, %r100, %r101};
	add.s32 	%r102, %r290, %r10;
	ld.global.v4.u32 	{%r103, %r104, %r105, %r106}, [%rd19];
	add.s32 	%r107, %r292, %r22;
	st.shared.v4.u32 	[%r107], {%r103, %r104, %r105, %r106};
	add.s32 	%r108, %r102, %r10;
	ld.global.v4.u32 	{%r109, %r110, %r111, %r112}, [%rd17];
	add.s32 	%r113, %r292, %r26;
	st.shared.v4.u32 	[%r113], {%r109, %r110, %r111, %r112};
	add.s32 	%r114, %r108, %r10;
	ld.global.v4.u32 	{%r115, %r116, %r117, %r118}, [%rd15];
	add.s32 	%r119, %r292, %r24;
	st.shared.v4.u32 	[%r119], {%r115, %r116, %r117, %r118};
	add.s32 	%r290, %r114, %r10;
	add.s32 	%r295, %r295, %r22;
	add.s32 	%r294, %r294, %r22;
	add.s32 	%r293, %r293, %r22;
	add.s32 	%r292, %r292, %r25;
	add.s32 	%r291, %r291, %r22;
	setp.lt.u32 	%p7, %r290, 4096;
	@%p7 bra 	$L__BB729_10;
	ld.param.u64 	%rd27, [_Z9cuda_gemmIiLi128ELi4ELi1ELi4096ELi2ELi2ELi64ELi0ELi1EEviiiPT_S1_S1_iii_param_5];
	ld.param.u32 	%r287, [_Z9cuda_gemmIiLi128ELi4ELi1ELi4096ELi2ELi2ELi64ELi0ELi1EEviiiPT_S1_S1_iii_param_1];
	bar.sync 	0;
	ld.shared.u32 	%r120, [%r17];
	ld.shared.u32 	%r121, [%r19];
	shl.b32 	%r122, %r11, 2;
	mov.u32 	%r123, _ZZ9cuda_gemmIiLi128ELi4ELi1ELi4096ELi2ELi2ELi64ELi0ELi1EEviiiPT_S1_S1_iiiE11kron_fac_sh;
	add.s32 	%r124, %r123, %r122;
	ld.shared.u32 	%r125, [%r124];
	shfl.sync.idx.b32	%r126|%p8, %r125, %r11, 7711, -1;
	mul.lo.s32 	%r127, %r126, %r120;
	shfl.sync.idx.b32	%r128|%p9, %r125, %r18, 7711, -1;
	mad.lo.s32 	%r129, %r128, %r121, %r127;
	ld.shared.u32 	%r130, [%r124+12];
	shfl.sync.idx.b32	%r131|%p10, %r130, %r11, 7711, -1;
	mul.lo.s32 	%r132, %r131, %r120;
	shfl.sync.idx.b32	%r133|%p11, %r130, %r18, 7711, -1;
	mad.lo.s32 	%r134, %r133, %r121, %r132;
	ld.shared.u32 	%r135, [%r17+1024];
	ld.shared.u32 	%r136, [%r19+1024];
	shfl.sync.idx.b32	%r137|%p12, %r125, %r11, 7711, -1;
	mul.lo.s32 	%r138, %r137, %r135;
	shfl.sync.idx.b32	%r139|%p13, %r125, %r18, 7711, -1;
	mad.lo.s32 	%r140, %r139, %r136, %r138;
	shfl.sync.idx.b32	%r141|%p14, %r130, %r11, 7711, -1;
	mul.lo.s32 	%r142, %r141, %r135;
	shfl.sync.idx.b32	%r143|%p15, %r130, %r18, 7711, -1;
	mad.lo.s32 	%r144, %r143, %r136, %r142;
	ld.shared.u32 	%r145, [%r17+2048];
	ld.shared.u32 	%r146, [%r19+2048];
	shfl.sync.idx.b32	%r147|%p16, %r125, %r11, 7711, -1;
	mul.lo.s32 	%r148, %r147, %r145;
	shfl.sync.idx.b32	%r149|%p17, %r125, %r18, 7711, -1;
	mad.lo.s32 	%r150, %r149, %r146, %r148;
	shfl.sync.idx.b32	%r151|%p18, %r130, %r11, 7711, -1;
	mul.lo.s32 	%r152, %r151, %r145;
	shfl.sync.idx.b32	%r153|%p19, %r130, %r18, 7711, -1;
	mad.lo.s32 	%r154, %r153, %r146, %r152;
	ld.shared.u32 	%r155, [%r17+3072];
	ld.shared.u32 	%r156, [%r19+3072];
	shfl.sync.idx.b32	%r157|%p20, %r125, %r11, 7711, -1;
	mul.lo.s32 	%r158, %r157, %r155;
	shfl.sync.idx.b32	%r159|%p21, %r125, %r18, 7711, -1;
	mad.lo.s32 	%r160, %r159, %r156, %r158;
	shfl.sync.idx.b32	%r161|%p22, %r130, %r11, 7711, -1;
	mul.lo.s32 	%r162, %r161, %r155;
	shfl.sync.idx.b32	%r163|%p23, %r130, %r18, 7711, -1;
	mad.lo.s32 	%r164, %r163, %r156, %r162;
	ld.shared.u32 	%r165, [%r17+4096];
	ld.shared.u32 	%r166, [%r19+4096];
	shfl.sync.idx.b32	%r167|%p24, %r125, %r11, 7711, -1;
	mul.lo.s32 	%r168, %r167, %r165;
	shfl.sync.idx.b32	%r169|%p25, %r125, %r18, 7711, -1;
	mad.lo.s32 	%r170, %r169, %r166, %r168;
	shfl.sync.idx.b32	%r171|%p26, %r130, %r11, 7711, -1;
	mul.lo.s32 	%r172, %r171, %r165;
	shfl.sync.idx.b32	%r173|%p27, %r130, %r18, 7711, -1;
	mad.lo.s32 	%r174, %r173, %r166, %r172;
	ld.shared.u32 	%r175, [%r17+5120];
	ld.shared.u32 	%r176, [%r19+5120];
	shfl.sync.idx.b32	%r177|%p28, %r125, %r11, 7711, -1;
	mul.lo.s32 	%r178, %r177, %r175;
	shfl.sync.idx.b32	%r179|%p29, %r125, %r18, 7711, -1;
	mad.lo.s32 	%r180, %r179, %r176, %r178;
	shfl.sync.idx.b32	%r181|%p30, %r130, %r11, 7711, -1;
	mul.lo.s32 	%r182, %r181, %r175;
	shfl.sync.idx.b32	%r183|%p31, %r130, %r18, 7711, -1;
	mad.lo.s32 	%r184, %r183, %r176, %r182;
	ld.shared.u32 	%r185, [%r17+6144];
	ld.shared.u32 	%r186, [%r19+6144];
	shfl.sync.idx.b32	%r187|%p32, %r125, %r11, 7711, -1;
	mul.lo.s32 	%r188, %r187, %r185;
	shfl.sync.idx.b32	%r189|%p33, %r125, %r18, 7711, -1;
	mad.lo.s32 	%r190, %r189, %r186, %r188;
	shfl.sync.idx.b32	%r191|%p34, %r130, %r11, 7711, -1;
	mul.lo.s32 	%r192, %r191, %r185;
	shfl.sync.idx.b32	%r193|%p35, %r130, %r18, 7711, -1;
	mad.lo.s32 	%r194, %r193, %r186, %r192;
	ld.shared.u32 	%r195, [%r17+7168];
	ld.shared.u32 	%r196, [%r19+7168];
	shfl.sync.idx.b32	%r197|%p36, %r125, %r11, 7711, -1;
	mul.lo.s32 	%r198, %r197, %r195;
	shfl.sync.idx.b32	%r199|%p37, %r125, %r18, 7711, -1;
	mad.lo.s32 	%r200, %r199, %r196, %r198;
	shfl.sync.idx.b32	%r201|%p38, %r130, %r11, 7711, -1;
	mul.lo.s32 	%r202, %r201, %r195;
	shfl.sync.idx.b32	%r203|%p39, %r130, %r18, 7711, -1;
	mad.lo.s32 	%r204, %r203, %r196, %r202;
	ld.shared.u32 	%r205, [%r17+8192];
	ld.shared.u32 	%r206, [%r19+8192];
	shfl.sync.idx.b32	%r207|%p40, %r125, %r11, 7711, -1;
	mul.lo.s32 	%r208, %r207, %r205;
	shfl.sync.idx.b32	%r209|%p41, %r125, %r18, 7711, -1;
	mad.lo.s32 	%r210, %r209, %r206, %r208;
	shfl.sync.idx.b32	%r211|%p42, %r130, %r11, 7711, -1;
	mul.lo.s32 	%r212, %r211, %r205;
	shfl.sync.idx.b32	%r213|%p43, %r130, %r18, 7711, -1;
	mad.lo.s32 	%r214, %r213, %r206, %r212;
	ld.shared.u32 	%r215, [%r17+9216];
	ld.shared.u32 	%r216, [%r19+9216];
	shfl.sync.idx.b32	%r217|%p44, %r125, %r11, 7711, -1;
	mul.lo.s32 	%r218, %r217, %r215;
	shfl.sync.idx.b32	%r219|%p45, %r125, %r18, 7711, -1;
	mad.lo.s32 	%r220, %r219, %r216, %r218;
	shfl.sync.idx.b32	%r221|%p46, %r130, %r11, 7711, -1;
	mul.lo.s32 	%r222, %r221, %r215;
	shfl.sync.idx.b32	%r223|%p47, %r130, %r18, 7711, -1;
	mad.lo.s32 	%r224, %r223, %r216, %r222;
	ld.shared.u32 	%r225, [%r17+10240];
	ld.shared.u32 	%r226, [%r19+10240];
	shfl.sync.idx.b32	%r227|%p48, %r125, %r11, 7711, -1;
	mul.lo.s32 	%r228, %r227, %r225;
	shfl.sync.idx.b32	%r229|%p49, %r125, %r18, 7711, -1;
	mad.lo.s32 	%r230, %r229, %r226, %r228;
	shfl.sync.idx.b32	%r231|%p50, %r130, %r11, 7711, -1;
	mul.lo.s32 	%r232, %r231, %r225;
	shfl.sync.idx.b32	%r233|%p51, %r130, %r18, 7711, -1;
	mad.lo.s32 	%r234, %r233, %r226, %r232;
	ld.shared.u32 	%r235, [%r17+11264];
	ld.shared.u32 	%r236, [%r19+11264];
	shfl.sync.idx.b32	%r237|%p52, %r125, %r11, 7711, -1;
	mul.lo.s32 	%r238, %r237, %r235;
	shfl.sync.idx.b32	%r239|%p53, %r125, %r18, 7711, -1;
	mad.lo.s32 	%r240, %r239, %r236, %r238;
	shfl.sync.idx.b32	%r241|%p54, %r130, %r11, 7711, -1;
	mul.lo.s32 	%r242, %r241, %r235;
	shfl.sync.idx.b32	%r243|%p55, %r130, %r18, 7711, -1;
	mad.lo.s32 	%r244, %r243, %r236, %r242;
	ld.shared.u32 	%r245, [%r17+12288];
	ld.shared.u32 	%r246, [%r19+12288];
	shfl.sync.idx.b32	%r247|%p56, %r125, %r11, 7711, -1;
	mul.lo.s32 	%r248, %r247, %r245;
	shfl.sync.idx.b32	%r249|%p57, %r125, %r18, 7711, -1;
	mad.lo.s32 	%r250, %r249, %r246, %r248;
	shfl.sync.idx.b32	%r251|%p58, %r130, %r11, 7711, -1;
	mul.lo.s32 	%r252, %r251, %r245;
	shfl.sync.idx.b32	%r253|%p59, %r130, %r18, 7711, -1;
	mad.lo.s32 	%r254, %r253, %r246, %r252;
	ld.shared.u32 	%r255, [%r17+13312];
	ld.shared.u32 	%r256, [%r19+13312];
	shfl.sync.idx.b32	%r257|%p60, %r125, %r11, 7711, -1;
	mul.lo.s32 	%r258, %r257, %r255;
	shfl.sync.idx.b32	%r259|%p61, %r125, %r18, 7711, -1;
	mad.lo.s32 	%r260, %r259, %r256, %r258;
	shfl.sync.idx.b32	%r261|%p62, %r130, %r11, 7711, -1;
	mul.lo.s32 	%r262, %r261, %r255;
	shfl.sync.idx.b32	%r263|%p63, %r130, %r18, 7711, -1;
	mad.lo.s32 	%r264, %r263, %r256, %r262;
	ld.shared.u32 	%r265, [%r17+14336];
	ld.shared.u32 	%r266, [%r19+14336];
	shfl.sync.idx.b32	%r267|%p64, %r125, %r11, 7711, -1;
	mul.lo.s32 	%r268, %r267, %r265;
	shfl.sync.idx.b32	%r269|%p65, %r125, %r18, 7711, -1;
	mad.lo.s32 	%r270, %r269, %r266, %r268;
	shfl.sync.idx.b32	%r271|%p66, %r130, %r11, 7711, -1;
	mul.lo.s32 	%r272, %r271, %r265;
	shfl.sync.idx.b32	%r273|%p67, %r130, %r18, 7711, -1;
	mad.lo.s32 	%r274, %r273, %r266, %r272;
	ld.shared.u32 	%r275, [%r17+15360];
	ld.shared.u32 	%r276, [%r19+15360];
	shfl.sync.idx.b32	%r277|%p68, %r125, %r11, 7711, -1;
	mul.lo.s32 	%r278, %r277, %r275;
	shfl.sync.idx.b32	%r279|%p69, %r125, %r18, 7711, -1;
	mad.lo.s32 	%r280, %r279, %r276, %r278;
	shfl.sync.idx.b32	%r281|%p70, %r130, %r11, 7711, -1;
	mul.lo.s32 	%r282, %r281, %r275;
	shfl.sync.idx.b32	%r283|%p71, %r130, %r18, 7711, -1;
	mad.lo.s32 	%r284, %r283, %r276, %r282;
	bar.sync 	0;
	mad.lo.s32 	%r285, %r289, %r287, %r12;
	cvta.to.global.u64 	%rd22, %rd27;
	mul.wide.s32 	%rd23, %r285, 4;
	add.s64 	%rd24, %rd22, %rd23;
	st.global.u32 	[%rd24], %r129;
	add.s32 	%r286, %r285, %r20;
	mul.wide.s32 	%rd25, %r286, 4;
	add.s64 	%rd26, %rd22, %rd25;
	st.global.u32 	[%rd26], %r134;
	st.global.u32 	[%rd24+512], %r140;
	st.global.u32 	[%rd26+512], %r144;
	st.global.u32 	[%rd24+1024], %r150;
	st.global.u32 	[%rd26+1024], %r154;
	st.global.u32 	[%rd24+1536], %r160;
	st.global.u32 	[%rd26+1536], %r164;
	st.global.u32 	[%rd24+2048], %r170;
	st.global.u32 	[%rd26+2048], %r174;
	st.global.u32 	[%rd24+2560], %r180;
	st.global.u32 	[%rd26+2560], %r184;
	st.global.u32 	[%rd24+3072], %r190;
	st.global.u32 	[%rd26+3072], %r194;
	st.global.u32 	[%rd24+3584], %r200;
	st.global.u32 	[%rd26+3584], %r204;
	st.global.u32 	[%rd24+4096], %r210;
	st.global.u32 	[%rd26+4096], %r214;
	st.global.u32 	[%rd24+4608], %r220;
	st.global.u32 	[%rd26+4608], %r224;
	st.global.u32 	[%rd24+5120], %r230;
	st.global.u32 	[%rd26+5120], %r234;
	st.global.u32 	[%rd24+5632], %r240;
	st.global.u32 	[%rd26+5632], %r244;
	st.global.u32 	[%rd24+6144], %r250;
	st.global.u32 	[%rd26+6144], %r254;
	st.global.u32 	[%rd24+6656], %r260;
	st.global.u32 	[%rd26+6656], %r264;
	st.global.u32 	[%rd24+7168], %r270;
	st.global.u32 	[%rd26+7168], %r274;
	st.global.u32 	[%rd24+7680], %r280;
	st.global.u32 	[%rd26+7680], %r284;
	add.s32 	%r289, %r289, %r6;
	setp.lt.u32 	%p72, %r289, %r7;
	@%p72 bra 	$L__BB729_5;
$L__BB729_12:
	ret;

}
	// .globl	_Z9cuda_gemmIiLi128ELi4ELi1ELi4096ELi2ELi2ELi64ELi1ELi0EEviiiPT_S1_S1_iii
.visible .entry _Z9cuda_gemmIiLi128ELi4ELi1ELi4096ELi2ELi2ELi64ELi1ELi0EEviiiPT_S1_S1_iii(
	.param .u32 _Z9cuda_gemmIiLi128ELi4ELi1ELi4096ELi2ELi2ELi64ELi1ELi0EEviiiPT_S1_S1_iii_param_0,
	.param .u32 _Z9cuda_gemmIiLi128ELi4ELi1ELi4096ELi2ELi2ELi64ELi1ELi0EEviiiPT_S1_S1_iii_param_1,
	.param .u32 _Z9cuda_gemmIiLi128ELi4ELi1ELi4096ELi2ELi2ELi64ELi1ELi0EEviiiPT_S1_S1_iii_param_2,
	.param .u64 .ptr .align 1 _Z9cuda_gemmIiLi128ELi4ELi1ELi4096ELi2ELi2ELi64ELi1ELi0EEviiiPT_S1_S1_iii_param_3,
	.param .u64 .ptr .align 1 _Z9cuda_gemmIiLi128ELi4ELi1ELi4096ELi2ELi2ELi64ELi1ELi0EEviiiPT_S1_S1_iii_param_4,
	.param .u64 .ptr .align 1 _Z9cuda_gemmIiLi128ELi4ELi1ELi4096ELi2ELi2ELi64ELi1ELi0EEviiiPT_S1_S1_iii_param_5,
	.param .u32 _Z9cuda_gemmIiLi128ELi4ELi1ELi4096ELi2ELi2ELi64ELi1ELi0EEviiiPT_S1_S1_iii_param_6,
	.param .u32 _Z9cuda_gemmIiLi128ELi4ELi1ELi4096ELi2ELi2ELi64ELi1ELi0EEviiiPT_S1_S1_iii_param_7,
	.param .u32 _Z9cuda_gemmIiLi128ELi4ELi1ELi4096ELi2ELi2ELi64ELi1ELi0EEviiiPT_S1_S1_iii_param_8
)
.maxntid 128
{
	.local .align 16 .b8 	__local_depot730[128];
	.reg .b64 	%SP;
	.reg .b64 	%SPL;
	.reg .pred 	%p<24>;
	.reg .b16 	%rs<8>;
	.reg .b32 	%r<480>;
	.reg .b64 	%rd<92>;
	// demoted variable
	.shared .align 128 .b8 _ZZ9cuda_gemmIiLi128ELi4ELi1ELi4096ELi2ELi2ELi64ELi1ELi0EEviiiPT_S1_S1_iiiE11kron_fac_sh[24];
	// demoted variable
	.shared .align 128 .b8 _ZZ9cuda_gemmIiLi128ELi4ELi1ELi4096ELi2ELi2ELi64ELi1ELi0EEviiiPT_S1_S1_iiiE3Ash[16384];
	mov.u64 	%SPL, __local_depot730;
	ld.param.u64 	%rd6, [_Z9cuda_gemmIiLi128ELi4ELi1ELi4096ELi2ELi2ELi64ELi1ELi0EEviiiPT_S1_S1_iii_param_3];
	ld.param.u64 	%rd4, [_Z9cuda_gemmIiLi128ELi4ELi1ELi4096ELi2ELi2ELi64ELi1ELi0EEviiiPT_S1_S1_iii_param_4];
	ld.param.u32 	%r145, [_Z9cuda_gemmIiLi128ELi4ELi1ELi4096ELi2ELi2ELi64ELi1ELi0EEviiiPT_S1_S1_iii_param_6];
	ld.param.u32 	%r146, [_Z9cuda_gemmIiLi128ELi4ELi1ELi4096ELi2ELi2ELi64ELi1ELi0EEviiiPT_S1_S1_iii_param_7];
	cvta.to.global.u64 	%rd1, %rd6;
	add.u64 	%rd2, %SPL, 0;
	mov.u32 	%r1, %tid.x;
	mul.lo.s32 	%r2, %r146, %r145;
	setp.ge.u32 	%p1, %r1, %r2;
	@%p1 bra 	$L__BB730_3;
	mov.u32 	%r3, %ntid.x;
	cvta.to.global.u64 	%rd3, %rd4;
	mov.u32 	%r149, _ZZ9cuda_gemmIiLi128ELi4ELi1ELi4096ELi2ELi2ELi64ELi1ELi0EEviiiPT_S1_S1_iiiE11kron_fac_sh;
	mov.u32 	%r425, %r1;
$L__BB730_2:
	mul.wide.u32 	%rd8, %r425, 4;
	add.s64 	%rd9, %rd3, %rd8;
	ld.global.u32 	%r147, [%rd9];
	rem.u32 	%r148, %r425, %r145;
	mad.lo.s32 	%r150, %r148, 12, %r149;
	div.u32 	%r151, %r425, %r146;
	shl.b32 	%r152, %r151, 2;
	add.s32 	%r153, %r150, %r152;
	st.shared.u32 	[%r153], %r147;
	add.s32 	%r425, %r425, %r3;
	setp.lt.u32 	%p2, %r425, %r2;
	@%p2 bra 	$L__BB730_2;
$L__BB730_3:
	div.s32 	%r6, 4096, %r146;
	min.s32 	%r7, %r6, 128;
	cvt.u16.u32 	%rs2, %r7;
	div.s16 	%rs3, 128, %rs2;
	cvt.s32.s16 	%r8, %rs3;
	div.s16 	%rs4, 2, %rs3;
	cvt.s32.s16 	%r9, %rs4;
	div.u32 	%r11, %r1, %r7;
	mul.lo.s32 	%r154, %r11, %r7;
	sub.s32 	%r10, %r1, %r154;
	mov.u32 	%r428, %ctaid.y;
	mov.u32 	%r13, %nctaid.y;
	shl.b32 	%r14, %r13, 2;
	setp.ge.u32 	%p3, %r428, %r14;
	@%p3 bra 	$L__BB730_30;
	shl.b32 	%r15, %r1, 2;
	mov.u32 	%r156, %ntid.x;
	shl.b32 	%r16, %r156, 2;
	and.b32  	%r17, %r10, 1;
	min.s32 	%r18, %r145, 2;
	and.b32  	%r19, %r1, 1;
	xor.b32  	%r157, %r15, 4095;
	sub.s32 	%r158, %r157, %r16;
	cvt.u16.u32 	%rs5, %r158;
	cvt.u16.u32 	%rs6, %r16;
	div.u16 	%rs7, %rs5, %rs6;
	and.b16  	%rs1, %rs7, 3;
	shl.b32 	%r159, %r1, 4;
	mov.u32 	%r160, _ZZ9cuda_gemmIiLi128ELi4ELi1ELi4096ELi2ELi2ELi64ELi1ELi0EEviiiPT_S1_S1_iiiE3Ash;
	add.s32 	%r20, %r160, %r159;
	add.s32 	%r21, %r15, %r16;
	shl.b32 	%r27, %r156, 4;
	add.s32 	%r22, %r20, %r27;
	add.s32 	%r23, %r21, %r16;
	xor.b32  	%r24, %r17, 1;
	setp.lt.s32 	%p4, %r17, %r146;
	selp.b32 	%r161, 0, %r146, %p4;
	sub.s32 	%r25, %r17, %r161;
	add.s32 	%r162, %r17, 1;
	setp.lt.s32 	%p5, %r162, %r146;
	selp.b32 	%r163, 0, %r146, %p5;
	sub.s32 	%r26, %r162, %r163;
	mul.lo.s32 	%r28, %r156, 48;
	shl.b32 	%r29, %r156, 6;
	shl.b32 	%r30, %r156, 5;
	shl.b32 	%r221, %r19, 2;
$L__BB730_5:
	setp.eq.s16 	%p6, %rs1, 2;
	mov.b32 	%r164, 0;
	st.local.v4.u32 	[%rd2], {%r164, %r164, %r164, %r164};
	st.local.v4.u32 	[%rd2+16], {%r164, %r164, %r164, %r164};
	st.local.v4.u32 	[%rd2+32], {%r164, %r164, %r164, %r164};
	st.local.v4.u32 	[%rd2+48], {%r164, %r164, %r164, %r164};
	st.local.v4.u32 	[%rd2+64], {%r164, %r164, %r164, %r164};
	st.local.v4.u32 	[%rd2+80], {%r164, %r164, %r164, %r164};
	st.local.v4.u32 	[%rd2+96], {%r164, %r164, %r164, %r164};
	st.local.v4.u32 	[%rd2+112], {%r164, %r164, %r164, %r164};
	shl.b32 	%r34, %r428, 12;
	mov.u32 	%r429, %r15;
	@%p6 bra 	$L__BB730_9;
	setp.eq.s16 	%p7, %rs1, 3;
	add.s32 	%r165, %r34, %r15;
	mul.wide.s32 	%rd10, %r165, 4;
	add.s64 	%rd11, %rd1, %rd10;
	ld.global.v4.u32 	{%r166, %r167, %r168, %r169}, [%rd11];
	st.shared.v4.u32 	[%r20], {%r166, %r167, %r168, %r169};
	mov.u32 	%r429, %r21;
	@%p7 bra 	$L__BB730_9;
	setp.eq.s16 	%p8, %rs1, 0;
	add.s32 	%r170, %r34, %r21;
	mul.wide.s32 	%rd12, %r170, 4;
	add.s64 	%rd13, %rd1, %rd12;
	ld.global.v4.u32 	{%r171, %r172, %r173, %r174}, [%rd13];
	st.shared.v4.u32 	[%r22], {%r171, %r172, %r173, %r174};
	mov.u32 	%r429, %r23;
	@%p8 bra 	$L__BB730_9;
	add.s32 	%r429, %r23, %r16;
	add.s32 	%r175, %r34, %r23;
	mul.wide.s32 	%rd14, %r175, 4;
	add.s64 	%rd15, %rd1, %rd14;
	ld.global.v4.u32 	{%r176, %r177, %r178, %r179}, [%rd15];
	shl.b32 	%r180, %r16, 2;
	add.s32 	%r181, %r22, %r180;
	st.shared.v4.u32 	[%r181], {%r176, %r177, %r178, %r179};
$L__BB730_9:
	mov.u32 	%r182, %ntid.x;
	add.s32 	%r430, %r429, %r34;
	mad.lo.s32 	%r434, %r182, 12, %r430;
	shl.b32 	%r183, %r182, 3;
	add.s32 	%r433, %r430, %r183;
	add.s32 	%r432, %r430, %r16;
	shl.b32 	%r184, %r429, 2;
	mov.u32 	%r185, _ZZ9cuda_gemmIiLi128ELi4ELi1ELi4096ELi2ELi2ELi64ELi1ELi0EEviiiPT_S1_S1_iiiE3Ash;
	add.s32 	%r431, %r185, %r184;
$L__BB730_10:
	mul.wide.s32 	%rd16, %r434, 4;
	add.s64 	%rd17, %rd1, %rd16;
	mul.wide.s32 	%rd18, %r433, 4;
	add.s64 	%rd19, %rd1, %rd18;
	mul.wide.s32 	%rd20, %r432, 4;
	add.s64 	%rd21, %rd1, %rd20;
	mul.wide.s32 	%rd22, %r430, 4;
	add.s64 	%rd23, %rd1, %rd22;
	ld.global.v4.u32 	{%r186, %r187, %r188, %r189}, [%rd23];
	st.shared.v4.u32 	[%r431], {%r186, %r187, %r188, %r189};
	add.s32 	%r190, %r429, %r16;
	ld.global.v4.u32 	{%r191, %r192, %r193, %r194}, [%rd21];
	add.s32 	%r195, %r431, %r27;
	st.shared.v4.u32 	[%r195], {%r191, %r192, %r193, %r194};
	add.s32 	%r196, %r190, %r16;
	ld.global.v4.u32 	{%r197, %r198, %r199, %r200}, [%rd19];
	add.s32 	%r201, %r431, %r30;
	st.shared.v4.u32 	[%r201], {%r197, %r198, %r199, %r200};
	add.s32 	%r202, %r196, %r16;
	ld.global.v4.u32 	{%r203, %r204, %r205, %r206}, [%rd17];
	add.s32 	%r207, %r431, %r28;
	st.shared.v4.u32 	[%r207], {%r203, %r204, %r205, %r206};
	add.s32 	%r429, %r202, %r16;
	add.s32 	%r434, %r434, %r27;
	add.s32 	%r433, %r433, %r27;
	add.s32 	%r432, %r432, %r27;
	add.s32 	%r431, %r431, %r29;
	add.s32 	%r430, %r430, %r27;
	setp.lt.u32 	%p9, %r429, 4096;
	@%p9 bra 	$L__BB730_10;
	setp.lt.s32 	%p10, %r6, 1;
	bar.sync 	0;
	mov.b32 	%r436, 0;
	mov.u32 	%r437, %r436;
	mov.u32 	%r438, %r436;
	mov.u32 	%r439, %r436;
	mov.u32 	%r440, %r436;
	mov.u32 	%r441, %r436;
	mov.u32 	%r442, %r436;
	mov.u32 	%r443, %r436;
	mov.u32 	%r444, %r436;
	mov.u32 	%r445, %r436;
	mov.u32 	%r446, %r436;
	mov.u32 	%r447, %r436;
	mov.u32 	%r448, %r436;
	mov.u32 	%r449, %r436;
	mov.u32 	%r450, %r436;
	mov.u32 	%r451, %r436;
	mov.u32 	%r452, %r436;
	mov.u32 	%r453, %r436;
	mov.u32 	%r454, %r436;
	mov.u32 	%r455, %r436;
	mov.u32 	%r456, %r436;
	mov.u32 	%r457, %r436;
	mov.u32 	%r458, %r436;
	mov.u32 	%r459, %r436;
	mov.u32 	%r460, %r436;
	mov.u32 	%r461, %r436;
	mov.u32 	%r462, %r436;
	mov.u32 	%r463, %r436;
	mov.u32 	%r464, %r436;
	mov.u32 	%r465, %r436;
	mov.u32 	%r466, %r436;
	mov.u32 	%r467, %r436;
	@%p10 bra 	$L__BB730_29;
	mov.b32 	%r472, 0;
	mov.u32 	%r473, %r472;
$L__BB730_13:
	setp.gt.s32 	%p11, %r146, 0;
	add.s32 	%r210, %r473, %r10;
	mul.lo.s32 	%r93, %r210, %r146;
	@%p11 bra 	$L__BB730_14;
	bra.uni 	$L__BB730_15;
$L__BB730_14:
	add.s32 	%r211, %r17, %r93;
	shl.b32 	%r212, %r211, 2;
	add.s32 	%r214, %r185, %r212;
	ld.shared.u32 	%r474, [%r214];
$L__BB730_15:
	setp.lt.s32 	%p12, %r146, 2;
	@%p12 bra 	$L__BB730_17;
	add.s32 	%r215, %r24, %r93;
	shl.b32 	%r216, %r215, 2;
	add.s32 	%r218, %r185, %r216;
	ld.shared.u32 	%r470, [%r218];
$L__BB730_17:
	setp.lt.s32 	%p13, %r11, %r18;
	@%p13 bra 	$L__BB730_18;
	bra.uni 	$L__BB730_27;
$L__BB730_18:
	mul.lo.s32 	%r94, %r472, %r9;
	mov.b32 	%r476, 0;
	mov.u32 	%r477, %r11;
$L__BB730_19:
	setp.gt.u32 	%p14, %r146, 64;
	mov.u32 	%r220, _ZZ9cuda_gemmIiLi128ELi4ELi1ELi4096ELi2ELi2ELi64ELi1ELi0EEviiiPT_S1_S1_iiiE11kron_fac_sh;
	mad.lo.s32 	%r101, %r477, 12, %r220;
	add.s32 	%r222, %r101, %r221;
	ld.shared.u32 	%r102, [%r222];
	@%p14 bra 	$L__BB730_22;
	setp.lt.s32 	%p17, %r146, 2;
	shfl.sync.idx.b32	%r230|%p18, %r102, %r25, 7711, -1;
	mul.lo.s32 	%r479, %r230, %r474;
	@%p17 bra 	$L__BB730_26;
	shfl.sync.idx.b32	%r231|%p19, %r102, %r26, 7711, -1;
	mad.lo.s32 	%r479, %r231, %r470, %r479;
	bra.uni 	$L__BB730_26;
$L__BB730_22:
	setp.lt.s32 	%p15, %r146, 1;
	mov.b32 	%r479, 0;
	@%p15 bra 	$L__BB730_24;
	shl.b32 	%r224, %r17, 2;
	add.s32 	%r225, %r101, %r224;
	ld.shared.u32 	%r226, [%r225];
	mul.lo.s32 	%r479, %r226, %r474;
$L__BB730_24:
	setp.lt.s32 	%p16, %r146, 2;
	@%p16 bra 	$L__BB730_26;
	shl.b32 	%r227, %r24, 2;
	add.s32 	%r228, %r101, %r227;
	ld.shared.u32 	%r229, [%r228];
	mad.lo.s32 	%r479, %r229, %r470, %r479;
$L__BB730_26:
	add.s32 	%r232, %r476, %r94;
	mul.wide.s32 	%rd24, %r232, 4;
	add.s64 	%rd25, %rd2, %rd24;
	ld.local.u32 	%r233, [%rd25];
	add.s32 	%r234, %r233, %r479;
	st.local.u32 	[%rd25], %r234;
	add.s32 	%r477, %r477, %r8;
	add.s32 	%r476, %r476, 1;
	setp.lt.s32 	%p20, %r477, %r18;
	@%p20 bra 	$L__BB730_19;
$L__BB730_27:
	add.s32 	%r473, %r473, %r7;
	add.s32 	%r472, %r472, 1;
	setp.lt.s32 	%p21, %r473, %r6;
	@%p21 bra 	$L__BB730_13;
	ld.local.v4.u32 	{%r467, %r466, %r465, %r464}, [%rd2];
	ld.local.v4.u32 	{%r463, %r462, %r461, %r460}, [%rd2+16];
	ld.local.v4.u32 	{%r459, %r458, %r457, %r456}, [%rd2+32];
	ld.local.v4.u32 	{%r455, %r454, %r453, %r452}, [%rd2+48];
	ld.local.v4.u32 	{%r451, %r450, %r449, %r448}, [%rd2+64];
	ld.local.v4.u32 	{%r447, %r446, %r445, %r444}, [%rd2+80];
	ld.local.v4.u32 	{%r443, %r442, %r441, %r440}, [%rd2+96];
	ld.local.v4.u32 	{%r439, %r438, %r437, %r436}, [%rd2+112];
$L__BB730_29:
	ld.param.u64 	%rd91, [_Z9cuda_gemmIiLi128ELi4ELi1ELi4096ELi2ELi2ELi64ELi1ELi0EEviiiPT_S1_S1_iii_param_5];
	bar.sync 	0;
	mul.lo.s32 	%r235, %r7, %r6;
	mul.lo.s32 	%r236, %r235, %r8;
	div.s32 	%r237, %r236, %r7;
	add.s32 	%r238, %r34, %r1;
	cvta.to.global.u64 	%rd26, %rd91;
	mul.wide.s32 	%rd27, %r238, 4;
	add.s64 	%rd28, %rd26, %rd27;
	st.global.u32 	[%rd28], %r467;
	rem.s32 	%r239, 1, %r9;
	add.s32 	%r240, %r9, 1;
	setp.lt.u32 	%p22, %r240, 3;
	shl.b32 	%r241, %r9, 7;
	selp.b32 	%r242, %r241, 0, %p22;
	add.s32 	%r243, %r238, %r242;
	mad.lo.s32 	%r244, %r237, %r239, %r243;
	mul.wide.s32 	%rd29, %r244, 4;
	add.s64 	%rd30, %rd26, %rd29;
	st.global.u32 	[%rd30], %r466;
	div.s32 	%r245, 2, %r9;
	shl.b32 	%r246, %r245, 7;
	mul.lo.s32 	%r247, %r245, %r9;
	sub.s32 	%r248, 2, %r247;
	add.s32 	%r249, %r238, %r246;
	mad.lo.s32 	%r250, %r237, %r248, %r249;
	mul.wide.s32 	%rd31, %r250, 4;
	add.s64 	%rd32, %rd26, %rd31;
	st.global.u32 	[%rd32], %r465;
	div.s32 	%r251, 3, %r9;
	shl.b32 	%r252, %r251, 7;
	mul.lo.s32 	%r253, %r251, %r9;
	sub.s32 	%r254, 3, %r253;
	add.s32 	%r255, %r238, %r252;
	mad.lo.s32 	%r256, %r237, %r254, %r255;
	mul.wide.s32 	%rd33, %r256, 4;
	add.s64 	%rd34, %rd26, %rd33;
	st.global.u32 	[%rd34], %r464;
	div.s32 	%r257, 4, %r9;
	shl.b32 	%r258, %r257, 7;
	mul.lo.s32 	%r259, %r257, %r9;
	sub.s32 	%r260, 4, %r259;
	add.s32 	%r261, %r238, %r258;
	mad.lo.s32 	%r262, %r237, %r260, %r261;
	mul.wide.s32 	%rd35, %r262, 4;
	add.s64 	%rd36, %rd26, %rd35;
	st.global.u32 	[%rd36], %r463;
	div.s32 	%r263, 5, %r9;
	shl.b32 	%r264, %r263, 7;
	mul.lo.s32 	%r265, %r263, %r9;
	sub.s32 	%r266, 5, %r265;
	add.s32 	%r267, %r238, %r264;
	mad.lo.s32 	%r268, %r237, %r266, %r267;
	mul.wide.s32 	%rd37, %r268, 4;
	add.s64 	%rd38, %rd26, %rd37;
	st.global.u32 	[%rd38], %r462;
	div.s32 	%r269, 6, %r9;
	shl.b32 	%r270, %r269, 7;
	mul.lo.s32 	%r271, %r269, %r9;
	sub.s32 	%r272, 6, %r271;
	add.s32 	%r273, %r238, %r270;
	mad.lo.s32 	%r274, %r237, %r272, %r273;
	mul.wide.s32 	%rd39, %r274, 4;
	add.s64 	%rd40, %rd26, %rd39;
	st.global.u32 	[%rd40], %r461;
	div.s32 	%r275, 7, %r9;
	shl.b32 	%r276, %r275, 7;
	mul.lo.s32 	%r277, %r275, %r9;
	sub.s32 	%r278, 7, %r277;
	add.s32 	%r279, %r238, %r276;
	mad.lo.s32 	%r280, %r237, %r278, %r279;
	mul.wide.s32 	%rd41, %r280, 4;
	add.s64 	%rd42, %rd26, %rd41;
	st.global.u32 	[%rd42], %r460;
	div.s32 	%r281, 8, %r9;
	shl.b32 	%r282, %r281, 7;
	mul.lo.s32 	%r283, %r281, %r9;
	sub.s32 	%r284, 8, %r283;
	add.s32 	%r285, %r238, %r282;
	mad.lo.s32 	%r286, %r237, %r284, %r285;
	mul.wide.s32 	%rd43, %r286, 4;
	add.s64 	%rd44, %rd26, %rd43;
	st.global.u32 	[%rd44], %r459;
	div.s32 	%r287, 9, %r9;
	shl.b32 	%r288, %r287, 7;
	mul.lo.s32 	%r289, %r287, %r9;
	sub.s32 	%r290, 9, %r289;
	add.s32 	%r291, %r238, %r288;
	mad.lo.s32 	%r292, %r237, %r290, %r291;
	mul.wide.s32 	%rd45, %r292, 4;
	add.s64 	%rd46, %rd26, %rd45;
	st.global.u32 	[%rd46], %r458;
	div.s32 	%r293, 10, %r9;
	shl.b32 	%r294, %r293, 7;
	mul.lo.s32 	%r295, %r293, %r9;
	sub.s32 	%r296, 10, %r295;
	add.s32 	%r297, %r238, %r294;
	mad.lo.s32 	%r298, %r237, %r296, %r297;
	mul.wide.s32 	%rd47, %r298, 4;
	add.s64 	%rd48, %rd26, %rd47;
	st.global.u32 	[%rd48], %r457;
	div.s32 	%r299, 11, %r9;
	shl.b32 	%r300, %r299, 7;
	mul.lo.s32 	%r301, %r299, %r9;
	sub.s32 	%r302, 11, %r301;
	add.s32 	%r303, %r238, %r300;
	mad.lo.s32 	%r304, %r237, %r302, %r303;
	mul.wide.s32 	%rd49, %r304, 4;
	add.s64 	%rd50, %rd26, %rd49;
	st.global.u32 	[%rd50], %r456;
	div.s32 	%r305, 12, %r9;
	shl.b32 	%r306, %r305, 7;
	mul.lo.s32 	%r307, %r305, %r9;
	sub.s32 	%r308, 12, %r307;
	add.s32 	%r309, %r238, %r306;
	mad.lo.s32 	%r310, %r237, %r308, %r309;
	mul.wide.s32 	%rd51, %r310, 4;
	add.s64 	%rd52, %rd26, %rd51;
	st.global.u32 	[%rd52], %r455;
	div.s32 	%r311, 13, %r9;
	shl.b32 	%r312, %r311, 7;
	mul.lo.s32 	%r313, %r311, %r9;
	sub.s32 	%r314, 13, %r313;
	add.s32 	%r315, %r238, %r312;
	mad.lo.s32 	%r316, %r237, %r314, %r315;
	mul.wide.s32 	%rd53, %r316, 4;
	add.s64 	%rd54, %rd26, %rd53;
	st.global.u32 	[%rd54], %r454;
	div.s32 	%r317, 14, %r9;
	shl.b32 	%r318, %r317, 7;
	mul.lo.s32 	%r319, %r317, %r9;
	sub.s32 	%r320, 14, %r319;
	add.s32 	%r321, %r238, %r318;
	mad.lo.s32 	%r322, %r237, %r320, %r321;
	mul.wide.s32 	%rd55, %r322, 4;
	add.s64 	%rd56, %rd26, %rd55;
	st.global.u32 	[%rd56], %r453;
	div.s32 	%r323, 15, %r9;
	shl.b32 	%r324, %r323, 7;
	mul.lo.s32 	%r325, %r323, %r9;
	sub.s32 	%r326, 15, %r325;
	add.s32 	%r327, %r238, %r324;
	mad.lo.s32 	%r328, %r237, %r326, %r327;
	mul.wide.s32 	%rd57, %r328, 4;
	add.s64 	%rd58, %rd26, %rd57;
	st.global.u32 	[%rd58], %r452;
	div.s32 	%r329, 16, %r9;
	shl.b32 	%r330, %r329, 7;
	mul.lo.s32 	%r331, %r329, %r9;
	sub.s32 	%r332, 16, %r331;
	add.s32 	%r333, %r238, %r330;
	mad.lo.s32 	%r334, %r237, %r332, %r333;
	mul.wide.s32 	%rd59, %r334, 4;
	add.s64 	%rd60, %rd26, %rd59;
	st.global.u32 	[%rd60], %r451;
	div.s32 	%r335, 17, %r9;
	shl.b32 	%r336, %r335, 7;
	mul.lo.s32 	%r337, %r335, %r9;
	sub.s32 	%r338, 17, %r337;
	add.s32 	%r339, %r238, %r336;
	mad.lo.s32 	%r340, %r237, %r338, %r339;
	mul.wide.s32 	%rd61, %r340, 4;
	add.s64 	%rd62, %rd26, %rd61;
	st.global.u32 	[%rd62], %r450;
	div.s32 	%r341, 18, %r9;
	shl.b32 	%r342, %r341, 7;
	mul.lo.s32 	%r343, %r341, %r9;
	sub.s32 	%r344, 18, %r343;
	add.s32 	%r345, %r238, %r342;
	mad.lo.s32 	%r346, %r237, %r344, %r345;
	mul.wide.s32 	%rd63, %r346, 4;
	add.s64 	%rd64, %rd26, %rd63;
	st.global.u32 	[%rd64], %r449;
	div.s32 	%r347, 19, %r9;
	shl.b32 	%r348, %r347, 7;
	mul.lo.s32 	%r349, %r347, %r9;
	sub.s32 	%r350, 19, %r349;
	add.s32 	%r351, %r238, %r348;
	mad.lo.s32 	%r352, %r237, %r350, %r351;
	mul.wide.s32 	%rd65, %r352, 4;
	add.s64 	%rd66, %rd26, %rd65;
	st.global.u32 	[%rd66], %r448;
	div.s32 	%r353, 20, %r9;
	shl.b32 	%r354, %r353, 7;
	mul.lo.s32 	%r355, %r353, %r9;
	sub.s32 	%r356, 20, %r355;
	add.s32 	%r357, %r238, %r354;
	mad.lo.s32 	%r358, %r237, %r356, %r357;
	mul.wide.s32 	%rd67, %r358, 4;
	add.s64 	%rd68, %rd26, %rd67;
	st.global.u32 	[%rd68], %r447;
	div.s32 	%r359, 21, %r9;
	shl.b32 	%r360, %r359, 7;
	mul.lo.s32 	%r361, %r359, %r9;
	sub.s32 	%r362, 21, %r361;
	add.s32 	%r363, %r238, %r360;
	mad.lo.s32 	%r364, %r237, %r362, %r363;
	mul.wide.s32 	%rd69, %r364, 4;
	add.s64 	%rd70, %rd26, %rd69;
	st.global.u32 	[%rd70], %r446;
	div.s32 	%r365, 22, %r9;
	shl.b32 	%r366, %r365, 7;
	mul.lo.s32 	%r367, %r365, %r9;
	sub.s32 	%r368, 22, %r367;
	add.s32 	%r369, %r238, %r366;
	mad.lo.s32 	%r370, %r237, %r368, %r369;
	mul.wide.s32 	%rd71, %r370, 4;
	add.s64 	%rd72, %rd26, %rd71;
	st.global.u32 	[%rd72], %r445;
	div.s32 	%r371, 23, %r9;
	shl.b32 	%r372, %r371, 7;
	mul.lo.s32 	%r373, %r371, %r9;
	sub.s32 	%r374, 23, %r373;
	add.s32 	%r375, %r238, %r372;
	mad.lo.s32 	%r376, %r237, %r374, %r375;
	mul.wide.s32 	%rd73, %r376, 4;
	add.s64 	%rd74, %rd26, %rd73;
	st.global.u32 	[%rd74], %r444;
	div.s32 	%r377, 24, %r9;
	shl.b32 	%r378, %r377, 7;
	mul.lo.s32 	%r379, %r377, %r9;
	sub.s32 	%r380, 24, %r379;
	add.s32 	%r381, %r238, %r378;
	mad.lo.s32 	%r382, %r237, %r380, %r381;
	mul.wide.s32 	%rd75, %r382, 4;
	add.s64 	%rd76, %rd26, %rd75;
	st.global.u32 	[%rd76], %r443;
	div.s32 	%r383, 25, %r9;
	shl.b32 	%r384, %r383, 7;
	mul.lo.s32 	%r385, %r383, %r9;
	sub.s32 	%r386, 25, %r385;
	add.s32 	%r387, %r238, %r384;
	mad.lo.s32 	%r388, %r237, %r386, %r387;
	mul.wide.s32 	%rd77, %r388, 4;
	add.s64 	%rd78, %rd26, %rd77;
	st.global.u32 	[%rd78], %r442;
	div.s32 	%r389, 26, %r9;
	shl.b32 	%r390, %r389, 7;
	mul.lo.s32 	%r391, %r389, %r9;
	sub.s32 	%r392, 26, %r391;
	add.s32 	%r393, %r238, %r390;
	mad.lo.s32 	%r394, %r237, %r392, %r393;
	mul.wide.s32 	%rd79, %r394, 4;
	add.s64 	%rd80, %rd26, %rd79;
	st.global.u32 	[%rd80], %r441;
	div.s32 	%r395, 27, %r9;
	shl.b32 	%r396, %r395, 7;
	mul.lo.s32 	%r397, %r395, %r9;
	sub.s32 	%r398, 27, %r397;
	add.s32 	%r399, %r238, %r396;
	mad.lo.s32 	%r400, %r237, %r398, %r399;
	mul.wide.s32 	%rd81, %r400, 4;
	add.s64 	%rd82, %rd26, %rd81;
	st.global.u32 	[%rd82], %r440;
	div.s32 	%r401, 28, %r9;
	shl.b32 	%r402, %r401, 7;
	mul.lo.s32 	%r403, %r401, %r9;
	sub.s32 	%r404, 28, %r403;
	add.s32 	%r405, %r238, %r402;
	mad.lo.s32 	%r406, %r237, %r404, %r405;
	mul.wide.s32 	%rd83, %r406, 4;
	add.s64 	%rd84, %rd26, %rd83;
	st.global.u32 	[%rd84], %r439;
	div.s32 	%r407, 29, %r9;
	shl.b32 	%r408, %r407, 7;
	mul.lo.s32 	%r409, %r407, %r9;
	sub.s32 	%r410, 29, %r409;
	add.s32 	%r411, %r238, %r408;
	mad.lo.s32 	%r412, %r237, %r410, %r411;
	mul.wide.s32 	%rd85, %r412, 4;
	add.s64 	%rd86, %rd26, %rd85;
	st.global.u32 	[%rd86], %r438;
	div.s32 	%r413, 30, %r9;
	shl.b32 	%r414, %r413, 7;
	mul.lo.s32 	%r415, %r413, %r9;
	sub.s32 	%r416, 30, %r415;
	add.s32 	%r417, %r238, %r414;
	mad.lo.s32 	%r418, %r237, %r416, %r417;
	mul.wide.s32 	%rd87, %r418, 4;
	add.s64 	%rd88, %rd26, %rd87;
	st.global.u32 	[%rd88], %r437;
	div.s32 	%r419, 31, %r9;
	shl.b32 	%r420, %r419, 7;
	mul.lo.s32 	%r421, %r419, %r9;
	sub.s32 	%r422, 31, %r421;
	add.s32 	%r423, %r238, %r420;
	mad.lo.s32 	%r424, %r237, %r422, %r423;
	mul.wide.s32 	%rd89, %r424, 4;
	add.s64 	%rd90, %rd26, %rd89;
	st.global.u32 	[%rd90], %r436;
	add.s32 	%r428, %r428, %r13;
	setp.lt.u32 	%p23, %r428, %r14;
	@%p23 bra 	$L__BB730_5;
$L__BB730_30:
	ret;

}
	// .globl	_Z9cuda_gemmIiLi128ELi4ELi1ELi4096ELi2ELi2ELi64ELi1ELi1EEviiiPT_S1_S1_iii
.visible .entry _Z9cuda_gemmIiLi128ELi4ELi1ELi4096ELi2ELi2ELi64ELi1ELi1EEviiiPT_S1_S1_iii(
	.param .u32 _Z9cuda_gemmIiLi128ELi4ELi1ELi4096ELi2ELi2ELi64ELi1ELi1EEviiiPT_S1_S1_iii_param_0,
	.param .u32 _Z9cuda_gemmIiLi128ELi4ELi1ELi4096ELi2ELi2ELi64ELi1ELi1EEviiiPT_S1_S1_iii_param_1,
	.param .u32 _Z9cuda_gemmIiLi128ELi4ELi1ELi4096ELi2ELi2ELi64ELi1ELi1EEviiiPT_S1_S1_iii_param_2,
	.param .u64 .ptr .align 1 _Z9cuda_gemmIiLi128ELi4ELi1ELi4096ELi2ELi2ELi64ELi1ELi1EEviiiPT_S1_S1_iii_param_3,
	.param .u64 .ptr .align 1 _Z9cuda_gemmIiLi128ELi4ELi1ELi4096ELi2ELi2ELi64ELi1ELi1EEviiiPT_S1_S1_iii_param_4,
	.param .u64 .ptr .align 1 _Z9cuda_gemmIiLi128ELi4ELi1ELi4096ELi2ELi2ELi64ELi1ELi1EEviiiPT_S1_S1_iii_param_5,
	.param .u32 _Z9cuda_gemmIiLi128ELi4ELi1ELi4096ELi2ELi2ELi64ELi1ELi1EEviiiPT_S1_S1_iii_param_6,
	.param .u32 _Z9cuda_gemmIiLi128ELi4ELi1ELi4096ELi2ELi2ELi64ELi1ELi1EEviiiPT_S1_S1_iii_param_7,
	.param .u32 _Z9cuda_gemmIiLi128ELi4ELi1ELi4096ELi2ELi2ELi64ELi1ELi1EEviiiPT_S1_S1_iii_param_8
)
.maxntid 128
{
	.reg .pred 	%p<73>;
	.reg .b16 	%rs<5>;
	.reg .b32 	%r<280>;
	.reg .b64 	%rd<26>;
	// demoted variable
	.shared .align 128 .b8 _ZZ9cuda_gemmIiLi128ELi4ELi1ELi4096ELi2ELi2ELi64ELi1ELi1EEviiiPT_S1_S1_iiiE11kron_fac_sh[24];
	// demoted variable
	.shared .align 128 .b8 _ZZ9cuda_gemmIiLi128ELi4ELi1ELi4096ELi2ELi2ELi64ELi1ELi1EEviiiPT_S1_S1_iiiE3Ash[16384];
	ld.param.u64 	%rd5, [_Z9cuda_gemmIiLi128ELi4ELi1ELi4096ELi2ELi2ELi64ELi1ELi1EEviiiPT_S1_S1_iii_param_3];
	ld.param.u64 	%rd3, [_Z9cuda_gemmIiLi128ELi4ELi1ELi4096ELi2ELi2ELi64ELi1ELi1EEviiiPT_S1_S1_iii_param_4];
	cvta.to.global.u64 	%rd1, %rd5;
	mov.u32 	%r1, %tid.x;
	setp.gt.u32 	%p1, %r1, 3;
	@%p1 bra 	$L__BB731_3;
	mov.u32 	%r2, %ntid.x;
	cvta.to.global.u64 	%rd2, %rd3;
	mov.u32 	%r44, _ZZ9cuda_gemmIiLi128ELi4ELi1ELi4096ELi2ELi2ELi64ELi1ELi1EEviiiPT_S1_S1_iiiE11kron_fac_sh;
	mov.u32 	%r271, %r1;
$L__BB731_2:
	mul.wide.u32 	%rd6, %r271, 4;
	add.s64 	%rd7, %rd2, %rd6;
	ld.global.u32 	%r42, [%rd7];
	and.b32  	%r43, %r271, 1;
	mad.lo.s32 	%r45, %r43, 12, %r44;
	shl.b32 	%r46, %r271, 1;
	and.b32  	%r47, %r46, -4;
	add.s32 	%r48, %r45, %r47;
	st.shared.u32 	[%r48], %r42;
	add.s32 	%r271, %r271, %r2;
	setp.lt.u32 	%p2, %r271, 4;
	@%p2 bra 	$L__BB731_2;
$L__BB731_3:
	mov.u32 	%r272, %ctaid.y;
	mov.u32 	%r6, %nctaid.y;
	shl.b32 	%r7, %r6, 2;
	setp.ge.u32 	%p3, %r272, %r7;
	@%p3 bra 	$L__BB731_12;
	shl.b32 	%r8, %r1, 2;
	mov.u32 	%r49, %ntid.x;
	shl.b32 	%r9, %r49, 2;
	and.b32  	%r10, %r1, 1;
	xor.b32  	%r50, %r8, 4095;
	sub.s32 	%r51, %r50, %r9;
	cvt.u16.u32 	%rs2, %r51;
	cvt.u16.u32 	%rs3, %r9;
	div.u16 	%rs4, %rs2, %rs3;
	and.b16  	%rs1, %rs4, 3;
	shl.b32 	%r52, %r1, 4;
	mov.u32 	%r53, _ZZ9cuda_gemmIiLi128ELi4ELi1ELi4096ELi2ELi2ELi64ELi1ELi1EEviiiPT_S1_S1_iiiE3Ash;
	add.s32 	%r11, %r53, %r52;
	add.s32 	%r12, %r8, %r9;
	shl.b32 	%r16, %r49, 4;
	add.s32 	%r13, %r11, %r16;
	add.s32 	%r14, %r12, %r9;
	xor.b32  	%r15, %r10, 1;
	mul.lo.s32 	%r17, %r49, 48;
	shl.b32 	%r18, %r49, 6;
	shl.b32 	%r19, %r49, 5;
$L__BB731_5:
	setp.eq.s16 	%p4, %rs1, 2;
	shl.b32 	%r21, %r272, 12;
	mov.u32 	%r273, %r8;
	@%p4 bra 	$L__BB731_9;
	setp.eq.s16 	%p5, %rs1, 3;
	add.s32 	%r54, %r21, %r8;
	mul.wide.s32 	%rd8, %r54, 4;
	add.s64 	%rd9, %rd1, %rd8;
	ld.global.v4.u32 	{%r55, %r56, %r57, %r58}, [%rd9];
	st.shared.v4.u32 	[%r11], {%r55, %r56, %r57, %r58};
	mov.u32 	%r273, %r12;
	@%p5 bra 	$L__BB731_9;
	setp.eq.s16 	%p6, %rs1, 0;
	add.s32 	%r59, %r21, %r12;
	mul.wide.s32 	%rd10, %r59, 4;
	add.s64 	%rd11, %rd1, %rd10;
	ld.global.v4.u32 	{%r60, %r61, %r62, %r63}, [%rd11];
	st.shared.v4.u32 	[%r13], {%r60, %r61, %r62, %r63};
	mov.u32 	%r273, %r14;
	@%p6 bra 	$L__BB731_9;
	add.s32 	%r273, %r14, %r9;
	add.s32 	%r64, %r21, %r14;
	mul.wide.s32 	%rd12, %r64, 4;
	add.s64 	%rd13, %rd1, %rd12;
	ld.global.v4.u32 	{%r65, %r66, %r67, %r68}, [%rd13];
	shl.b32 	%r69, %r9, 2;
	add.s32 	%r70, %r13, %r69;
	st.shared.v4.u32 	[%r70], {%r65, %r66, %r67, %r68};
$L__BB731_9:
	mov.u32 	%r71, %ntid.x;
	add.s32 	%r274, %r273, %r21;
	mad.lo.s32 	%r278, %r71, 12, %r274;
	shl.b32 	%r72, %r71, 3;
	add.s32 	%r277, %r274, %r72;
	add.s32 	%r276, %r274, %r9;
	shl.b32 	%r73, %r273, 2;
	mov.u32 	%r74, _ZZ9cuda_gemmIiLi128ELi4ELi1ELi4096ELi2ELi2ELi64ELi1ELi1EEviiiPT_S1_S1_iiiE3Ash;
	add.s32 	%r275, %r74, %r73;
$L__BB731_10:
	mul.wide.s32 	%rd14, %r278, 4;
	add.s64 	%rd15, %rd1, %rd14;
	mul.wide.s32 	%rd16, %r277, 4;
	add.s64 	%rd17, %rd1, %rd16;
	mul.wide.s32 	%rd18, %r276, 4;
	add.s64 	%rd19, %rd1, %rd18;
	mul.wide.s32 	%rd20, %r274, 4;
	add.s64 	%rd21, %rd1, %rd20;
	ld.global.v4.u32 	{%r75, %r76, %r77, %r78}, [%rd21];
	st.shared.v4.u32 	[%r275], {%r75, %r76, %r77, %r78};
	add.s32 	%r79, %r273, %r9;
	ld.global.v4.u32 	{%r80, %r81, %r82, %r83}, [%rd19];
	add.s32 	%r84, %r275, %r16;
	st.shared.v4.u32 	[%r84], {%r80, %r81, %r82, %r83};
	add.s32 	%r85, %r79, %r9;
	ld.global.v4.u32 	{%r86, %r87, %r88, %r89}, [%rd17];
	add.s32 	%r90, %r275, %r19;
	st.shared.v4.u32 	[%r90], {%r86, %r87, %r88, %r89};
	add.s32 	%r91, %r85, %r9;
	ld.global.v4.u32 	{%r92, %r93, %r94, %r95}, [%rd15];
	add.s32 	%r96, %r275, %r17;
	st.shared.v4.u32 	[%r96], {%r92, %r93, %r94, %r95};
	add.s32 	%r273, %r91, %r9;
	add.s32 	%r278, %r278, %r16;
	add.s32 	%r277, %r277, %r16;
	add.s32 	%r276, %r276, %r16;
	add.s32 	%r275, %r275, %r18;
	add.s32 	%r274, %r274, %r16;
	setp.lt.u32 	%p7, %r273, 4096;
	@%p7 bra 	$L__BB731_10;
	ld.param.u64 	%rd25, [_Z9cuda_gemmIiLi128ELi4ELi1ELi4096ELi2ELi2ELi64ELi1ELi1EEviiiPT_S1_S1_iii_param_5];
	bar.sync 	0;
	shl.b32 	%r97, %r1, 1;
	or.b32  	%r98, %r97, %r10;
	shl.b32 	%r99, %r98, 2;
	mov.u32 	%r100, _ZZ9cuda_gemmIiLi128ELi4ELi1ELi4096ELi2ELi2ELi64ELi1ELi1EEviiiPT_S1_S1_iiiE3Ash;
	add.s32 	%r101, %r100, %r99;
	ld.shared.u32 	%r102, [%r101];
	or.b32  	%r103, %r97, %r15;
	shl.b32 	%r104, %r103, 2;
	add.s32 	%r105, %r100, %r104;
	ld.shared.u32 	%r106, [%r105];
	shl.b32 	%r107, %r10, 2;
	mov.u32 	%r108, _ZZ9cuda_gemmIiLi128ELi4ELi1ELi4096ELi2ELi2ELi64ELi1ELi1EEviiiPT_S1_S1_iiiE11kron_fac_sh;
	add.s32 	%r109, %r108, %r107;
	ld.shared.u32 	%r110, [%r109];
	shfl.sync.idx.b32	%r111|%p8, %r110, %r10, 7711, -1;
	mul.lo.s32 	%r112, %r111, %r102;
	shfl.sync.idx.b32	%r113|%p9, %r110, %r15, 7711, -1;
	mad.lo.s32 	%r114, %r113, %r106, %r112;
	ld.shared.u32 	%r115, [%r109+12];
	shfl.sync.idx.b32	%r116|%p10, %r115, %r10, 7711, -1;
	mul.lo.s32 	%r117, %r116, %r102;
	shfl.sync.idx.b32	%r118|%p11, %r115, %r15, 7711, -1;
	mad.lo.s32 	%r119, %r118, %r106, %r117;
	ld.shared.u32 	%r120, [%r101+1024];
	ld.shared.u32 	%r121, [%r105+1024];
	shfl.sync.idx.b32	%r122|%p12, %r110, %r10, 7711, -1;
	mul.lo.s32 	%r123, %r122, %r120;
	shfl.sync.idx.b32	%r124|%p13, %r110, %r15, 7711, -1;
	mad.lo.s32 	%r125, %r124, %r121, %r123;
	shfl.sync.idx.b32	%r126|%p14, %r115, %r10, 7711, -1;
	mul.lo.s32 	%r127, %r126, %r120;
	shfl.sync.idx.b32	%r128|%p15, %r115, %r15, 7711, -1;
	mad.lo.s32 	%r129, %r128, %r121, %r127;
	ld.shared.u32 	%r130, [%r101+2048];
	ld.shared.u32 	%r131, [%r105+2048];
	shfl.sync.idx.b32	%r132|%p16, %r110, %r10, 7711, -1;
	mul.lo.s32 	%r133, %r132, %r130;
	shfl.sync.idx.b32	%r134|%p17, %r110, %r15, 7711, -1;
	mad.lo.s32 	%r135, %r134, %r131, %r133;
	shfl.sync.idx.b32	%r136|%p18, %r115, %r10, 7711, -1;
	mul.lo.s32 	%r137, %r136, %r130;
	shfl.sync.idx.b32	%r138|%p19, %r115, %r15, 7711, -1;
	mad.lo.s32 	%r139, %r138, %r131, %r137;
	ld.shared.u32 	%r140, [%r101+3072];
	ld.shared.u32 	%r141, [%r105+3072];
	shfl.sync.idx.b32	%r142|%p20, %r110, %r10, 7711, -1;
	mul.lo.s32 	%r143, %r142, %r140;
	shfl.sync.idx.b32	%r144|%p21, %r110, %r15, 7711, -1;
	mad.lo.s32 	%r145, %r144, %r141, %r143;
	shfl.sync.idx.b32	%r146|%p22, %r115, %r10, 7711, -1;
	mul.lo.s32 	%r147, %r146, %r140;
	shfl.sync.idx.b32	%r148|%p23, %r115, %r15, 7711, -1;
	mad.lo.s32 	%r149, %r148, %r141, %r147;
	ld.shared.u32 	%r150, [%r101+4096];
	ld.shared.u32 	%r151, [%r105+4096];
	shfl.sync.idx.b32	%r152|%p24, %r110, %r10, 7711, -1;
	mul.lo.s32 	%r153, %r152, %r150;
	shfl.sync.idx.b32	%r154|%p25, %r110, %r15, 7711, -1;
	mad.lo.s32 	%r155, %r154, %r151, %r153;
	shfl.sync.idx.b32	%r156|%p26, %r115, %r10, 7711, -1;
	mul.lo.s32 	%r157, %r156, %r150;
	shfl.sync.idx.b32	%r158|%p27, %r115, %r15, 7711, -1;
	mad.lo.s32 	%r159, %r158, %r151, %r157;
	ld.shared.u32 	%r160, [%r101+5120];
	ld.shared.u32 	%r161, [%r105+5120];
	shfl.sync.idx.b32	%r162|%p28, %r110, %r10, 7711, -1;
	mul.lo.s32 	%r163, %r162, %r160;
	shfl.sync.idx.b32	%r164|%p29, %r110, %r15, 7711, -1;
	mad.lo.s32 	%r165, %r164, %r161, %r163;
	shfl.sync.idx.b32	%r166|%p30, %r115, %r10, 7711, -1;
	mul.lo.s32 	%r167, %r166, %r160;
	shfl.sync.idx.b32	%r168|%p31, %r115, %r15, 7711, -1;
	mad.lo.s32 	%r169, %r168, %r161, %r167;
	ld.shared.u32 	%r170, [%r101+6144];
	ld.shared.u32 	%r171, [%r105+6144];
	shfl.sync.idx.b32	%r172|%p32, %r110, %r10, 7711, -1;
	mul.lo.s32 	%r173, %r172, %r170;
	shfl.sync.idx.b32	%r174|%p33, %r110, %r15, 7711, -1;
	mad.lo.s32 	%r175, %r174, %r171, %r173;
	shfl.sync.idx.b32	%r176|%p34, %r115, %r10, 7711, -1;
	mul.lo.s32 	%r177, %r176, %r170;
	shfl.sync.idx.b32	%r178|%p35, %r115, %r15, 7711, -1;
	mad.lo.s32 	%r179, %r178, %r171, %r177;
	ld.shared.u32 	%r180, [%r101+7168];
	ld.shared.u32 	%r181, [%r105+7168];
	shfl.sync.idx.b32	%r182|%p36, %r110, %r10, 7711, -1;
	mul.lo.s32 	%r183, %r182, %r180;
	shfl.sync.idx.b32	%r184|%p37, %r110, %r15, 7711, -1;
	mad.lo.s32 	%r185, %r184, %r181, %r183;
	shfl.sync.idx.b32	%r186|%p38, %r115, %r10, 7711, -1;
	mul.lo.s32 	%r187, %r186, %r180;
	shfl.sync.idx.b32	%r188|%p39, %r115, %r15, 7711, -1;
	mad.lo.s32 	%r189, %r188, %r181, %r187;
	ld.shared.u32 	%r190, [%r101+8192];
	ld.shared.u32 	%r191, [%r105+8192];
	shfl.sync.idx.b32	%r192|%p40, %r110, %r10, 7711, -1;
	mul.lo.s32 	%r193, %r192, %r190;
	shfl.sync.idx.b32	%r194|%p41, %r110, %r15, 7711, -1;
	mad.lo.s32 	%r195, %r194, %r191, %r193;
	shfl.sync.idx.b32	%r196|%p42, %r115, %r10, 7711, -1;
	mul.lo.s32 	%r197, %r196, %r190;
	shfl.sync.idx.b32	%r198|%p43, %r115, %r15, 7711, -1;
	mad.lo.s32 	%r199, %r198, %r191, %r197;
	ld.shared.u32 	%r200, [%r101+9216];
	ld.shared.u32 	%r201, [%r105+9216];
	shfl.sync.idx.b32	%r202|%p44, %r110, %r10, 7711, -1;
	mul.lo.s32 	%r203, %r202, %r200;
	shfl.sync.idx.b32	%r204|%p45, %r110, %r15, 7711, -1;
	mad.lo.s32 	%r205, %r204, %r201, %r203;
	shfl.sync.idx.b32	%r206|%p46, %r115, %r10, 7711, -1;
	mul.lo.s32 	%r207, %r206, %r200;
	shfl.sync.idx.b32	%r208|%p47, %r115, %r15, 7711, -1;
	mad.lo.s32 	%r209, %r208, %r201, %r207;
	ld.shared.u32 	%r210, [%r101+10240];
	ld.shared.u32 	%r211, [%r105+10240];
	shfl.sync.idx.b32	%r212|%p48, %r110, %r10, 7711, -1;
	mul.lo.s32 	%r213, %r212, %r210;
	shfl.sync.idx.b32	%r214|%p49, %r110, %r15, 7711, -1;
	mad.lo.s32 	%r215, %r214, %r211, %r213;
	shfl.sync.idx.b32	%r216|%p50, %r115, %r10, 7711, -1;
	mul.lo.s32 	%r217, %r216, %r210;
	shfl.sync.idx.b32	%r218|%p51, %r115, %r15, 7711, -1;
	mad.lo.s32 	%r219, %r218, %r211, %r217;
	ld.shared.u32 	%r220, [%r101+11264];
	ld.shared.u32 	%r221, [%r105+11264];
	shfl.sync.idx.b32	%r222|%p52, %r110, %r10, 7711, -1;
	mul.lo.s32 	%r223, %r222, %r220;
	shfl.sync.idx.b32	%r224|%p53, %r110, %r15, 7711, -1;
	mad.lo.s32 	%r225, %r224, %r221, %r223;
	shfl.sync.idx.b32	%r226|%p54, %r115, %r10, 7711, -1;
	mul.lo.s32 	%r227, %r226, %r220;
	shfl.sync.idx.b32	%r228|%p55, %r115, %r15, 7711, -1;
	mad.lo.s32 	%r229, %r228, %r221, %r227;
	ld.shared.u32 	%r230, [%r101+12288];
	ld.shared.u32 	%r231, [%r105+12288];
	shfl.sync.idx.b32	%r232|%p56, %r110, %r10, 7711, -1;
	mul.lo.s32 	%r233, %r232, %r230;
	shfl.sync.idx.b32	%r234|%p57, %r110, %r15, 7711, -1;
	mad.lo.s32 	%r235, %r234, %r231, %r233;
	shfl.sync.idx.b32	%r236|%p58, %r115, %r10, 7711, -1;
	mul.lo.s32 	%r237, %r236, %r230;
	shfl.sync.idx.b32	%r238|%p59, %r115, %r15, 7711, -1;
	mad.lo.s32 	%r239, %r238, %r231, %r237;
	ld.shared.u32 	%r240, [%r101+13312];
	ld.shared.u32 	%r241, [%r105+13312];
	shfl.sync.idx.b32	%r242|%p60, %r110, %r10, 7711, -1;
	mul.lo.s32 	%r243, %r242, %r240;
	shfl.sync.idx.b32	%r244|%p61, %r110, %r15, 7711, -1;
	mad.lo.s32 	%r245, %r244, %r241, %r243;
	shfl.sync.idx.b32	%r246|%p62, %r115, %r10, 7711, -1;
	mul.lo.s32 	%r247, %r246, %r240;
	shfl.sync.idx.b32	%r248|%p63, %r115, %r15, 7711, -1;
	mad.lo.s32 	%r249, %r248, %r241, %r247;
	ld.shared.u32 	%r250, [%r101+14336];
	ld.shared.u32 	%r251, [%r105+14336];
	shfl.sync.idx.b32	%r252|%p64, %r110, %r10, 7711, -1;
	mul.lo.s32 	%r253, %r252, %r250;
	shfl.sync.idx.b32	%r254|%p65, %r110, %r15, 7711, -1;
	mad.lo.s32 	%r255, %r254, %r251, %r253;
	shfl.sync.idx.b32	%r256|%p66, %r115, %r10, 7711, -1;
	mul.lo.s32 	%r257, %r256, %r250;
	shfl.sync.idx.b32	%r258|%p67, %r115, %r15, 7711, -1;
	mad.lo.s32 	%r259, %r258, %r251, %r257;
	ld.shared.u32 	%r260, [%r101+15360];
	ld.shared.u32 	%r261, [%r105+15360];
	shfl.sync.idx.b32	%r262|%p68, %r110, %r10, 7711, -1;
	mul.lo.s32 	%r263, %r262, %r260;
	shfl.sync.idx.b32	%r264|%p69, %r110, %r15, 7711, -1;
	mad.lo.s32 	%r265, %r264, %r261, %r263;
	shfl.sync.idx.b32	%r266|%p70, %r115, %r10, 7711, -1;
	mul.lo.s32 	%r267, %r266, %r260;
	shfl.sync.idx.b32	%r268|%p71, %r115, %r15, 7711, -1;
	mad.lo.s32 	%r269, %r268, %r261, %r267;
	bar.sync 	0;
	add.s32 	%r270, %r21, %r1;
	cvta.to.global.u64 	%rd22, %rd25;
	mul.wide.s32 	%rd23, %r270, 4;
	add.s64 	%rd24, %rd22, %rd23;
	st.global.u32 	[%rd24], %r114;
	st.global.u32 	[%rd24+8192], %r119;
	st.global.u32 	[%rd24+512], %r125;
	st.global.u32 	[%rd24+8704], %r129;
	st.global.u32 	[%rd24+1024], %r135;
	st.global.u32 	[%rd24+9216], %r139;
	st.global.u32 	[%rd24+1536], %r145;
	st.global.u32 	[%rd24+9728], %r149;
	st.global.u32 	[%rd24+2048], %r155;
	st.global.u32 	[%rd24+10240], %r159;
	st.global.u32 	[%rd24+2560], %r165;
	st.global.u32 	[%rd24+10752], %r169;
	st.global.u32 	[%rd24+3072], %r175;
	st.global.u32 	[%rd24+11264], %r179;
	st.global.u32 	[%rd24+3584], %r185;
	st.global.u32 	[%rd24+11776], %r189;
	st.global.u32 	[%rd24+4096], %r195;
	st.global.u32 	[%rd24+12288], %r199;
	st.global.u32 	[%rd24+4608], %r205;
	st.global.u32 	[%rd24+12800], %r209;
	st.global.u32 	[%rd24+5120], %r215;
	st.global.u32 	[%rd24+13312], %r219;
	st.global.u32 	[%rd24+5632], %r225;
	st.global.u32 	[%rd24+13824], %r229;
	st.global.u32 	[%rd24+6144], %r235;
	st.global.u32 	[%rd24+14336], %r239;
	st.global.u32 	[%rd24+6656], %r245;
	st.global.u32 	[%rd24+14848], %r249;
	st.global.u32 	[%rd24+7168], %r255;
	st.global.u32 	[%rd24+15360], %r259;
	st.global.u32 	[%rd24+7680], %r265;
	st.global.u32 	[%rd24+15872], %r269;
	add.s32 	%r272, %r272, %r6;
	setp.lt.u32 	%p72, %r272, %r7;
	@%p72 bra 	$L__BB731_5;
$L__BB731_12:
	ret;

}
	// .globl	_Z9cuda_gemmIiLi128ELi4ELi1ELi4096ELi4ELi4ELi64ELi0ELi0EEviiiPT_S1_S1_iii
.visible .entry _Z9cuda_gemmIiLi128ELi4ELi1ELi4096ELi4ELi4ELi64ELi0ELi0EEviiiPT_S1_S1_iii(
	.param .u32 _Z9cuda_gemmIiLi128ELi4ELi1ELi4096ELi4ELi4ELi64ELi0ELi0EEviiiPT_S1_S1_iii_param_0,
	.param .u32 _Z9cuda_gemmIiLi128ELi4ELi1ELi4096ELi4ELi4ELi64ELi0ELi0EEviiiPT_S1_S1_iii_param_1,
	.param .u32 _Z9cuda_gemmIiLi128ELi4ELi1ELi4096ELi4ELi4ELi64ELi0ELi0EEviiiPT_S1_S1_iii_param_2,
	.param .u64 .ptr .align 1 _Z9cuda_gemmIiLi128ELi4ELi1ELi4096ELi4ELi4ELi64ELi0ELi0EEviiiPT_S1_S1_iii_param_3,
	.param .u64 .ptr .align 1 _Z9cuda_gemmIiLi128ELi4ELi1ELi4096ELi4ELi4ELi64ELi0ELi0EEviiiPT_S1_S1_iii_param_4,
	.param .u64 .ptr .align 1 _Z9cuda_gemmIiLi128ELi4ELi1ELi4096ELi4ELi4ELi64ELi0ELi0EEviiiPT_S1_S1_iii_param_5,
	.param .u32 _Z9cuda_gemmIiLi128ELi4ELi1ELi4096ELi4ELi4ELi64ELi0ELi0EEviiiPT_S1_S1_iii_param_6,
	.param .u32 _Z9cuda_gemmIiLi128ELi4ELi1ELi4096ELi4ELi4ELi64ELi0ELi0EEviiiPT_S1_S1_iii_param_7,
	.param .u32 _Z9cuda_gemmIiLi128ELi4ELi1ELi4096ELi4ELi4ELi64ELi0ELi0EEviiiPT_S1_S1_iii_param_8
)
.maxntid 128
{
	.local .align 16 .b8 	__local_depot732[128];
	.reg .b64 	%SP;
	.reg .b64 	%SPL;
	.reg .pred 	%p<34>;
	.reg .b16 	%rs<8>;
	.reg .b32 	%r<550>;
	.reg .b64 	%rd<92>;
	// demoted variable
	.shared .align 128 .b8 _ZZ9cuda_gemmIiLi128ELi4ELi1ELi4096ELi4ELi4ELi64ELi0ELi0EEviiiPT_S1_S1_iiiE11kron_fac_sh[80];
	// demoted variable
	.shared .align 128 .b8 _ZZ9cuda_gemmIiLi128ELi4ELi1ELi4096ELi4ELi4ELi64ELi0ELi0EEviiiPT_S1_S1_iiiE3Ash[16384];
	mov.u64 	%SPL, __local_depot732;
	ld.param.u64 	%rd6, [_Z9cuda_gemmIiLi128ELi4ELi1ELi4096ELi4ELi4ELi64ELi0ELi0EEviiiPT_S1_S1_iii_param_3];
	ld.param.u64 	%rd4, [_Z9cuda_gemmIiLi128ELi4ELi1ELi4096ELi4ELi4ELi64ELi0ELi0EEviiiPT_S1_S1_iii_param_4];
	ld.param.u32 	%r173, [_Z9cuda_gemmIiLi128ELi4ELi1ELi4096ELi4ELi4ELi64ELi0ELi0EEviiiPT_S1_S1_iii_param_6];
	ld.param.u32 	%r174, [_Z9cuda_gemmIiLi128ELi4ELi1ELi4096ELi4ELi4ELi64ELi0ELi0EEviiiPT_S1_S1_iii_param_7];
	cvta.to.global.u64 	%rd1, %rd6;
	add.u64 	%rd2, %SPL, 0;
	mov.u32 	%r1, %tid.x;
	mul.lo.s32 	%r2, %r174, %r173;
	setp.ge.u32 	%p1, %r1, %r2;
	@%p1 bra 	$L__BB732_3;
	mov.u32 	%r3, %ntid.x;
	cvta.to.global.u64 	%rd3, %rd4;
	mov.u32 	%r177, _ZZ9cuda_gemmIiLi128ELi4ELi1ELi4096ELi4ELi4ELi64ELi0ELi0EEviiiPT_S1_S1_iiiE11kron_fac_sh;
	mov.u32 	%r483, %r1;
$L__BB732_2:
	mul.wide.u32 	%rd8, %r483, 4;
	add.s64 	%rd9, %rd3, %rd8;
	ld.global.u32 	%r175, [%rd9];
	rem.u32 	%r176, %r483, %r173;
	mad.lo.s32 	%r178, %r176, 20, %r177;
	div.u32 	%r179, %r483, %r174;
	shl.b32 	%r180, %r179, 2;
	add.s32 	%r181, %r178, %r180;
	st.shared.u32 	[%r181], %r175;
	add.s32 	%r483, %r483, %r3;
	setp.lt.u32 	%p2, %r483, %r2;
	@%p2 bra 	$L__BB732_2;
$L__BB732_3:
	div.s32 	%r6, 4096, %r174;
	min.s32 	%r7, %r6, 128;
	cvt.u16.u32 	%rs3, %r7;
	div.s16 	%rs1, 128, %rs3;
	div.s16 	%rs4, 4, %rs1;
	cvt.s32.s16 	%r8, %rs4;
	div.u32 	%r10, %r1, %r7;
	mul.lo.s32 	%r182, %r10, %r7;
	sub.s32 	%r9, %r1, %r182;
	mov.u32 	%r488, %ctaid.y;
	mov.u32 	%r12, %nctaid.y;
	shl.b32 	%r13, %r12, 2;
	setp.ge.u32 	%p3, %r488, %r13;
	@%p3 bra 	$L__BB732_42;
	ld.param.u32 	%r481, [_Z9cuda_gemmIiLi128ELi4ELi1ELi4096ELi4ELi4ELi64ELi0ELi0EEviiiPT_S1_S1_iii_param_2];
	mov.u32 	%r184, %ctaid.x;
	shl.b32 	%r14, %r1, 2;
	shl.b32 	%r15, %r184, 12;
	mov.u32 	%r185, %ntid.x;
	shl.b32 	%r16, %r185, 2;
	and.b32  	%r17, %r9, 3;
	min.s32 	%r18, %r173, 4;
	and.b32  	%r19, %r1, 3;
	shr.s32 	%r186, %r481, 31;
	shr.u32 	%r187, %r186, 20;
	add.s32 	%r188, %r481, %r187;
	shr.s32 	%r20, %r188, 12;
	mad.lo.s32 	%r21, %r6, %r184, %r1;
	xor.b32  	%r189, %r14, 4095;
	sub.s32 	%r190, %r189, %r16;
	cvt.u16.u32 	%rs5, %r190;
	cvt.u16.u32 	%rs6, %r16;
	div.u16 	%rs7, %rs5, %rs6;
	and.b16  	%rs2, %rs7, 3;
	shl.b32 	%r191, %r1, 4;
	mov.u32 	%r192, _ZZ9cuda_gemmIiLi128ELi4ELi1ELi4096ELi4ELi4ELi64ELi0ELi0EEviiiPT_S1_S1_iiiE3Ash;
	add.s32 	%r22, %r192, %r191;
	add.s32 	%r23, %r14, %r16;
	shl.b32 	%r33, %r185, 4;
	add.s32 	%r24, %r22, %r33;
	add.s32 	%r25, %r23, %r16;
	add.s32 	%r193, %r9, 1;
	and.b32  	%r26, %r193, 3;
	xor.b32  	%r27, %r17, 2;
	add.s32 	%r194, %r9, -1;
	and.b32  	%r28, %r194, 3;
	setp.lt.s32 	%p4, %r17, %r174;
	selp.b32 	%r195, 0, %r174, %p4;
	sub.s32 	%r29, %r17, %r195;
	add.s32 	%r196, %r17, 1;
	setp.lt.s32 	%p5, %r196, %r174;
	selp.b32 	%r197, 0, %r174, %p5;
	sub.s32 	%r30, %r196, %r197;
	add.s32 	%r198, %r17, 2;
	setp.lt.s32 	%p6, %r198, %r174;
	selp.b32 	%r199, 0, %r174, %p6;
	sub.s32 	%r31, %r198, %r199;
	add.s32 	%r200, %r17, 3;
	setp.lt.s32 	%p7, %r200, %r174;
	selp.b32 	%r201, 0, %r174, %p7;
	sub.s32 	%r32, %r200, %r201;
	mul.lo.s32 	%r34, %r185, 48;
	shl.b32 	%r35, %r185, 6;
	shl.b32 	%r36, %r185, 5;
	cvt.s32.s16 	%r37, %rs1;
	shl.b32 	%r268, %r19, 2;
$L__BB732_5:
	ld.param.u32 	%r482, [_Z9cuda_gemmIiLi128ELi4ELi1ELi4096ELi4ELi4ELi64ELi0ELi0EEviiiPT_S1_S1_iii_param_2];
	setp.eq.s16 	%p8, %rs2, 2;
	mov.b32 	%r202, 0;
	st.local.v4.u32 	[%rd2], {%r202, %r202, %r202, %r202};
	st.local.v4.u32 	[%rd2+16], {%r202, %r202, %r202, %r202};
	st.local.v4.u32 	[%rd2+32], {%r202, %r202, %r202, %r202};
	st.local.v4.u32 	[%rd2+48], {%r202, %r202, %r202, %r202};
	st.local.v4.u32 	[%rd2+64], {%r202, %r202, %r202, %r202};
	st.local.v4.u32 	[%rd2+80], {%r202, %r202, %r202, %r202};
	st.local.v4.u32 	[%rd2+96], {%r202, %r202, %r202, %r202};
	st.local.v4.u32 	[%rd2+112], {%r202, %r202, %r202, %r202};
	mul.lo.s32 	%r43, %r488, %r482;
	add.s32 	%r44, %r43, %r15;
	mov.u32 	%r489, %r14;
	@%p8 bra 	$L__BB732_9;
	setp.eq.s16 	%p9, %rs2, 3;
	add.s32 	%r203, %r44, %r14;
	mul.wide.s32 	%rd10, %r203, 4;
	add.s64 	%rd11, %rd1, %rd10;
	ld.global.v4.u32 	{%r204, %r205, %r206, %r207}, [%rd11];
	st.shared.v4.u32 	[%r22], {%r204, %r205, %r206, %r207};
	mov.u32 	%r489, %r23;
	@%p9 bra 	$L__BB732_9;
	setp.eq.s16 	%p10, %rs2, 0;
	add.s32 	%r208, %r44, %r23;
	mul.wide.s32 	%rd12, %r208, 4;
	add.s64 	%rd13, %rd1, %rd12;
	ld.global.v4.u32 	{%r209, %r210, %r211, %r212}, [%rd13];
	st.shared.v4.u32 	[%r24], {%r209, %r210, %r211, %r212};
	mov.u32 	%r489, %r25;
	@%p10 bra 	$L__BB732_9;
	add.s32 	%r489, %r25, %r16;
	add.s32 	%r213, %r44, %r25;
	mul.wide.s32 	%rd14, %r213, 4;
	add.s64 	%rd15, %rd1, %rd14;
	ld.global.v4.u32 	{%r214, %r215, %r216, %r217}, [%rd15];
	shl.b32 	%r218, %r16, 2;
	add.s32 	%r219, %r24, %r218;
	st.shared.v4.u32 	[%r219], {%r214, %r215, %r216, %r217};
$L__BB732_9:
	mov.u32 	%r220, %ntid.x;
	add.s32 	%r221, %r15, %r489;
	add.s32 	%r490, %r221, %r43;
	mad.lo.s32 	%r494, %r220, 12, %r490;
	shl.b32 	%r222, %r220, 3;
	add.s32 	%r493, %r490, %r222;
	add.s32 	%r492, %r490, %r16;
	shl.b32 	%r223, %r489, 2;
	mov.u32 	%r224, _ZZ9cuda_gemmIiLi128ELi4ELi1ELi4096ELi4ELi4ELi64ELi0ELi0EEviiiPT_S1_S1_iiiE3Ash;
	add.s32 	%r491, %r224, %r223;
$L__BB732_10:
	mul.wide.s32 	%rd16, %r494, 4;
	add.s64 	%rd17, %rd1, %rd16;
	mul.wide.s32 	%rd18, %r493, 4;
	add.s64 	%rd19, %rd1, %rd18;
	mul.wide.s32 	%rd20, %r492, 4;
	add.s64 	%rd21, %rd1, %rd20;
	mul.wide.s32 	%rd22, %r490, 4;
	add.s64 	%rd23, %rd1, %rd22;
	ld.global.v4.u32 	{%r225, %r226, %r227, %r228}, [%rd23];
	st.shared.v4.u32 	[%r491], {%r225, %r226, %r227, %r228};
	add.s32 	%r229, %r489, %r16;
	ld.global.v4.u32 	{%r230, %r231, %r232, %r233}, [%rd21];
	add.s32 	%r234, %r491, %r33;
	st.shared.v4.u32 	[%r234], {%r230, %r231, %r232, %r233};
	add.s32 	%r235, %r229, %r16;
	ld.global.v4.u32 	{%r236, %r237, %r238, %r239}, [%rd19];
	add.s32 	%r240, %r491, %r36;
	st.shared.v4.u32 	[%r240], {%r236, %r237, %r238, %r239};
	add.s32 	%r241, %r235, %r16;
	ld.global.v4.u32 	{%r242, %r243, %r244, %r245}, [%rd17];
	add.s32 	%r246, %r491, %r34;
	st.shared.v4.u32 	[%r246], {%r242, %r243, %r244, %r245};
	add.s32 	%r489, %r241, %r16;
	add.s32 	%r494, %r494, %r33;
	add.s32 	%r493, %r493, %r33;
	add.s32 	%r492, %r492, %r33;
	add.s32 	%r491, %r491, %r35;
	add.s32 	%r490, %r490, %r33;
	setp.lt.u32 	%p11, %r489, 4096;
	@%p11 bra 	$L__BB732_10;
	setp.lt.s32 	%p12, %r6, 1;
	bar.sync 	0;
	mov.b32 	%r496, 0;
	mov.u32 	%r497, %r496;
	mov.u32 	%r498, %r496;
	mov.u32 	%r499, %r496;
	mov.u32 	%r500, %r496;
	mov.u32 	%r501, %r496;
	mov.u32 	%r502, %r496;
	mov.u32 	%r503, %r496;
	mov.u32 	%r504, %r496;
	mov.u32 	%r505, %r496;
	mov.u32 	%r506, %r496;
	mov.u32 	%r507, %r496;
	mov.u32 	%r508, %r496;
	mov.u32 	%r509, %r496;
	mov.u32 	%r510, %r496;
	mov.u32 	%r511, %r496;
	mov.u32 	%r512, %r496;
	mov.u32 	%r513, %r496;
	mov.u32 	%r514, %r496;
	mov.u32 	%r515, %r496;
	mov.u32 	%r516, %r496;
	mov.u32 	%r517, %r496;
	mov.u32 	%r518, %r496;
	mov.u32 	%r519, %r496;
	mov.u32 	%r520, %r496;
	mov.u32 	%r521, %r496;
	mov.u32 	%r522, %r496;
	mov.u32 	%r523, %r496;
	mov.u32 	%r524, %r496;
	mov.u32 	%r525, %r496;
	mov.u32 	%r526, %r496;
	mov.u32 	%r527, %r496;
	@%p12 bra 	$L__BB732_41;
	mov.b32 	%r536, 0;
	mov.u32 	%r537, %r536;
$L__BB732_13:
	setp.gt.s32 	%p13, %r174, 0;
	add.s32 	%r249, %r537, %r9;
	mul.lo.s32 	%r107, %r249, %r174;
	@%p13 bra 	$L__BB732_14;
	bra.uni 	$L__BB732_15;
$L__BB732_14:
	add.s32 	%r250, %r17, %r107;
	shl.b32 	%r251, %r250, 2;
	add.s32 	%r253, %r224, %r251;
	ld.shared.u32 	%r538, [%r253];
$L__BB732_15:
	setp.lt.s32 	%p14, %r174, 2;
	@%p14 bra 	$L__BB732_17;
	add.s32 	%r254, %r26, %r107;
	shl.b32 	%r255, %r254, 2;
	add.s32 	%r257, %r224, %r255;
	ld.shared.u32 	%r534, [%r257];
$L__BB732_17:
	setp.lt.s32 	%p15, %r174, 3;
	@%p15 bra 	$L__BB732_19;
	add.s32 	%r258, %r27, %r107;
	shl.b32 	%r259, %r258, 2;
	add.s32 	%r261, %r224, %r259;
	ld.shared.u32 	%r533, [%r261];
$L__BB732_19:
	setp.lt.s32 	%p16, %r174, 4;
	@%p16 bra 	$L__BB732_21;
	add.s32 	%r262, %r28, %r107;
	shl.b32 	%r263, %r262, 2;
	add.s32 	%r265, %r224, %r263;
	ld.shared.u32 	%r532, [%r265];
$L__BB732_21:
	setp.lt.s32 	%p17, %r10, %r18;
	@%p17 bra 	$L__BB732_22;
	bra.uni 	$L__BB732_39;
$L__BB732_22:
	mul.lo.s32 	%r108, %r536, %r8;
	mov.b32 	%r542, 0;
	mov.u32 	%r543, %r10;
$L__BB732_23:
	setp.gt.u32 	%p18, %r174, 64;
	mov.u32 	%r267, _ZZ9cuda_gemmIiLi128ELi4ELi1ELi4096ELi4ELi4ELi64ELi0ELi0EEviiiPT_S1_S1_iiiE11kron_fac_sh;
	mad.lo.s32 	%r119, %r543, 20, %r267;
	add.s32 	%r269, %r119, %r268;
	ld.shared.u32 	%r120, [%r269];
	@%p18 bra 	$L__BB732_30;
	setp.lt.s32 	%p23, %r174, 2;
	shfl.sync.idx.b32	%r283|%p24, %r120, %r29, 7199, -1;
	mul.lo.s32 	%r549, %r283, %r538;
	@%p23 bra 	$L__BB732_26;
	shfl.sync.idx.b32	%r284|%p25, %r120, %r30, 7199, -1;
	mad.lo.s32 	%r549, %r284, %r534, %r549;
$L__BB732_26:
	setp.lt.s32 	%p26, %r174, 3;
	@%p26 bra 	$L__BB732_28;
	shfl.sync.idx.b32	%r285|%p27, %r120, %r31, 7199, -1;
	mad.lo.s32 	%r549, %r285, %r533, %r549;
$L__BB732_28:
	setp.lt.s32 	%p28, %r174, 4;
	@%p28 bra 	$L__BB732_38;
	shfl.sync.idx.b32	%r286|%p29, %r120, %r32, 7199, -1;
	mad.lo.s32 	%r549, %r286, %r532, %r549;
	bra.uni 	$L__BB732_38;
$L__BB732_30:
	setp.lt.s32 	%p19, %r174, 1;
	mov.b32 	%r549, 0;
	@%p19 bra 	$L__BB732_32;
	shl.b32 	%r271, %r17, 2;
	add.s32 	%r272, %r119, %r271;
	ld.shared.u32 	%r273, [%r272];
	mul.lo.s32 	%r549, %r273, %r538;
$L__BB732_32:
	setp.lt.s32 	%p20, %r174, 2;
	@%p20 bra 	$L__BB732_34;
	shl.b32 	%r274, %r26, 2;
	add.s32 	%r275, %r119, %r274;
	ld.shared.u32 	%r276, [%r275];
	mad.lo.s32 	%r549, %r276, %r534, %r549;
$L__BB732_34:
	setp.lt.s32 	%p21, %r174, 3;
	@%p21 bra 	$L__BB732_36;
	shl.b32 	%r277, %r27, 2;
	add.s32 	%r278, %r119, %r277;
	ld.shared.u32 	%r279, [%r278];
	mad.lo.s32 	%r549, %r279, %r533, %r549;
$L__BB732_36:
	setp.lt.s32 	%p22, %r174, 4;
	@%p22 bra 	$L__BB732_38;
	shl.b32 	%r280, %r28, 2;
	add.s32 	%r281, %r119, %r280;
	ld.shared.u32 	%r282, [%r281];
	mad.lo.s32 	%r549, %r282, %r532, %r549;
$L__BB732_38:
	add.s32 	%r287, %r542, %r108;
	mul.wide.s32 	%rd24, %r287, 4;
	add.s64 	%rd25, %rd2, %rd24;
	ld.local.u32 	%r288, [%rd25];
	add.s32 	%r289, %r288, %r549;
	st.local.u32 	[%rd25], %r289;
	add.s32 	%r543, %r543, %r37;
	add.s32 	%r542, %r542, 1;
	setp.lt.s32 	%p30, %r543, %r18;
	@%p30 bra 	$L__BB732_23;
$L__BB732_39:
	add.s32 	%r537, %r537, %r7;
	add.s32 	%r536, %r536, 1;
	setp.lt.s32 	%p31, %r537, %r6;
	@%p31 bra 	$L__BB732_13;
	ld.local.v4.u32 	{%r527, %r526, %r525, %r524}, [%rd2];
	ld.local.v4.u32 	{%r523, %r522, %r521, %r520}, [%rd2+16];
	ld.local.v4.u32 	{%r519, %r518, %r517, %r516}, [%rd2+32];
	ld.local.v4.u32 	{%r515, %r514, %r513, %r512}, [%rd2+48];
	ld.local.v4.u32 	{%r511, %r510, %r509, %r508}, [%rd2+64];
	ld.local.v4.u32 	{%r507, %r506, %r505, %r504}, [%rd2+80];
	ld.local.v4.u32 	{%r503, %r502, %r501, %r500}, [%rd2+96];
	ld.local.v4.u32 	{%r499, %r498, %r497, %r496}, [%rd2+112];
$L__BB732_41:
	ld.param.u64 	%rd91, [_Z9cuda_gemmIiLi128ELi4ELi1ELi4096ELi4ELi4ELi64ELi0ELi0EEviiiPT_S1_S1_iii_param_5];
	ld.param.u32 	%r480, [_Z9cuda_gemmIiLi128ELi4ELi1ELi4096ELi4ELi4ELi64ELi0ELi0EEviiiPT_S1_S1_iii_param_1];
	bar.sync 	0;
	shl.b32 	%r290, %r6, 7;
	div.s32 	%r291, %r290, %r7;
	mul.lo.s32 	%r292, %r20, %r291;
	mad.lo.s32 	%r293, %r488, %r480, %r21;
	cvta.to.global.u64 	%rd26, %rd91;
	mul.wide.s32 	%rd27, %r293, 4;
	add.s64 	%rd28, %rd26, %rd27;
	st.global.u32 	[%rd28], %r527;
	rem.s32 	%r294, 1, %r8;
	add.s32 	%r295, %r8, 1;
	setp.lt.u32 	%p32, %r295, 3;
	shl.b32 	%r296, %r8, 7;
	selp.b32 	%r297, %r296, 0, %p32;
	add.s32 	%r298, %r293, %r297;
	mad.lo.s32 	%r299, %r294, %r292, %r298;
	mul.wide.s32 	%rd29, %r299, 4;
	add.s64 	%rd30, %rd26, %rd29;
	st.global.u32 	[%rd30], %r526;
	div.s32 	%r300, 2, %r8;
	shl.b32 	%r301, %r300, 7;
	mul.lo.s32 	%r302, %r300, %r8;
	sub.s32 	%r303, 2, %r302;
	add.s32 	%r304, %r293, %r301;
	mad.lo.s32 	%r305, %r303, %r292, %r304;
	mul.wide.s32 	%rd31, %r305, 4;
	add.s64 	%rd32, %rd26, %rd31;
	st.global.u32 	[%rd32], %r525;
	div.s32 	%r306, 3, %r8;
	shl.b32 	%r307, %r306, 7;
	mul.lo.s32 	%r308, %r306, %r8;
	sub.s32 	%r309, 3, %r308;
	add.s32 	%r310, %r293, %r307;
	mad.lo.s32 	%r311, %r309, %r292, %r310;
	mul.wide.s32 	%rd33, %r311, 4;
	add.s64 	%rd34, %rd26, %rd33;
	st.global.u32 	[%rd34], %r524;
	div.s32 	%r312, 4, %r8;
	shl.b32 	%r313, %r312, 7;
	mul.lo.s32 	%r314, %r312, %r8;
	sub.s32 	%r315, 4, %r314;
	add.s32 	%r316, %r293, %r313;
	mad.lo.s32 	%r317, %r315, %r292, %r316;
	mul.wide.s32 	%rd35, %r317, 4;
	add.s64 	%rd36, %rd26, %rd35;
	st.global.u32 	[%rd36], %r523;
	div.s32 	%r318, 5, %r8;
	shl.b32 	%r319, %r318, 7;
	mul.lo.s32 	%r320, %r318, %r8;
	sub.s32 	%r321, 5, %r320;
	add.s32 	%r322, %r293, %r319;
	mad.lo.s32 	%r323, %r321, %r292, %r322;
	mul.wide.s32 	%rd37, %r323, 4;
	add.s64 	%rd38, %rd26, %rd37;
	st.global.u32 	[%rd38], %r522;
	div.s32 	%r324, 6, %r8;
	shl.b32 	%r325, %r324, 7;
	mul.lo.s32 	%r326, %r324, %r8;
	sub.s32 	%r327, 6, %r326;
	add.s32 	%r328, %r293, %r325;
	mad.lo.s32 	%r329, %r327, %r292, %r328;
	mul.wide.s32 	%rd39, %r329, 4;
	add.s64 	%rd40, %rd26, %rd39;
	st.global.u32 	[%rd40], %r521;
	div.s32 	%r330, 7, %r8;
	shl.b32 	%r331, %r330, 7;
	mul.lo.s32 	%r332, %r330, %r8;
	sub.s32 	%r333, 7, %r332;
	add.s32 	%r334, %r293, %r331;
	mad.lo.s32 	%r335, %r333, %r292, %r334;
	mul.wide.s32 	%rd41, %r335, 4;
	add.s64 	%rd42, %rd26, %rd41;
	st.global.u32 	[%rd42], %r520;
	div.s32 	%r336, 8, %r8;
	shl.b32 	%r337, %r336, 7;
	mul.lo.s32 	%r338, %r336, %r8;
	sub.s32 	%r339, 8, %r338;
	add.s32 	%r340, %r293, %r337;
	mad.lo.s32 	%r341, %r339, %r292, %r340;
	mul.wide.s32 	%rd43, %r341, 4;
	add.s64 	%rd44, %rd26, %rd43;
	st.global.u32 	[%rd44], %r519;
	div.s32 	%r342, 9, %r8;
	shl.b32 	%r343, %r342, 7;
	mul.lo.s32 	%r344, %r342, %r8;
	sub.s32 	%r345, 9, %r344;
	add.s32 	%r346, %r293, %r343;
	mad.lo.s32 	%r347, %r345, %r292, %r346;
	mul.wide.s32 	%rd45, %r347, 4;
	add.s64 	%rd46, %rd26, %rd45;
	st.global.u32 	[%rd46], %r518;
	div.s32 	%r348, 10, %r8;
	shl.b32 	%r349, %r348, 7;
	mul.lo.s32 	%r350, %r348, %r8;
	sub.s32 	%r351, 10, %r350;
	add.s32 	%r352, %r293, %r349;
	mad.lo.s32 	%r353, %r351, %r292, %r352;
	mul.wide.s32 	%rd47, %r353, 4;
	add.s64 	%rd48, %rd26, %rd47;
	st.global.u32 	[%rd48], %r517;
	div.s32 	%r354, 11, %r8;
	shl.b32 	%r355, %r354, 7;
	mul.lo.s32 	%r356, %r354, %r8;
	sub.s32 	%r357, 11, %r356;
	add.s32 	%r358, %r293, %r355;
	mad.lo.s32 	%r359, %r357, %r292, %r358;
	mul.wide.s32 	%rd49, %r359, 4;
	add.s64 	%rd50, %rd26, %rd49;
	st.global.u32 	[%rd50], %r516;
	div.s32 	%r360, 12, %r8;
	shl.b32 	%r361, %r360, 7;
	mul.lo.s32 	%r362, %r360, %r8;
	sub.s32 	%r363, 12, %r362;
	add.s32 	%r364, %r293, %r361;
	mad.lo.s32 	%r365, %r363, %r292, %r364;
	mul.wide.s32 	%rd51, %r365, 4;
	add.s64 	%rd52, %rd26, %rd51;
	st.global.u32 	[%rd52], %r515;
	div.s32 	%r366, 13, %r8;
	shl.b32 	%r367, %r366, 7;
	mul.lo.s32 	%r368, %r366, %r8;
	sub.s32 	%r369, 13, %r368;
	add.s32 	%r370, %r293, %r367;
	mad.lo.s32 	%r371, %r369, %r292, %r370;
	mul.wide.s32 	%rd53, %r371, 4;
	add.s64 	%rd54, %rd26, %rd53;
	st.global.u32 	[%rd54], %r514;
	div.s32 	%r372, 14, %r8;
	shl.b32 	%r373, %r372, 7;
	mul.lo.s32 	%r374, %r372, %r8;
	sub.s32 	%r375, 14, %r374;
	add.s32 	%r376, %r293, %r373;
	mad.lo.s32 	%r377, %r375, %r292, %r376;
	mul.wide.s32 	%rd55, %r377, 4;
	add.s64 	%rd56, %rd26, %rd55;
	st.global.u32 	[%rd56], %r513;
	div.s32 	%r378, 15, %r8;
	shl.b32 	%r379, %r378, 7;
	mul.lo.s32 	%r380, %r378, %r8;
	sub.s32 	%r381, 15, %r380;
	add.s32 	%r382, %r293, %r379;
	mad.lo.s32 	%r383, %r381, %r292, %r382;
	mul.wide.s32 	%rd57, %r383, 4;
	add.s64 	%rd58, %rd26, %rd57;
	st.global.u32 	[%rd58], %r512;
	div.s32 	%r384, 16, %r8;
	shl.b32 	%r385, %r384, 7;
	mul.lo.s32 	%r386, %r384, %r8;
	sub.s32 	%r387, 16, %r386;
	add.s32 	%r388, %r293, %r385;
	mad.lo.s32 	%r389, %r387, %r292, %r388;
	mul.wide.s32 	%rd59, %r389, 4;
	add.s64 	%rd60, %rd26, %rd59;
	st.global.u32 	[%rd60], %r511;
	div.s32 	%r390, 17, %r8;
	shl.b32 	%r391, %r390, 7;
	mul.lo.s32 	%r392, %r390, %r8;
	sub.s32 	%r393, 17, %r392;
	add.s32 	%r394, %r293, %r391;
	mad.lo.s32 	%r395, %r393, %r292, %r394;
	mul.wide.s32 	%rd61, %r395, 4;
	add.s64 	%rd62, %rd26, %rd61;
	st.global.u32 	[%rd62], %r510;
	div.s32 	%r396, 18, %r8;
	shl.b32 	%r397, %r396, 7;
	mul.lo.s32 	%r398, %r396, %r8;
	sub.s32 	%r399, 18, %r398;
	add.s32 	%r400, %r293, %r397;
	mad.lo.s32 	%r401, %r399, %r292, %r400;
	mul.wide.s32 	%rd63, %r401, 4;
	add.s64 	%rd64, %rd26, %rd63;
	st.global.u32 	[%rd64], %r509;
	div.s32 	%r402, 19, %r8;
	shl.b32 	%r403, %r402, 7;
	mul.lo.s32 	%r404, %r402, %r8;
	sub.s32 	%r405, 19, %r404;
	add.s32 	%r406, %r293, %r403;
	mad.lo.s32 	%r407, %r405, %r292, %r406;
	mul.wide.s32 	%rd65, %r407, 4;
	add.s64 	%rd66, %rd26, %rd65;
	st.global.u32 	[%rd66], %r508;
	div.s32 	%r408, 20, %r8;
	shl.b32 	%r409, %r408, 7;
	mul.lo.s32 	%r410, %r408, %r8;
	sub.s32 	%r411, 20, %r410;
	add.s32 	%r412, %r293, %r409;
	mad.lo.s32 	%r413, %r411, %r292, %r412;
	mul.wide.s32 	%rd67, %r413, 4;
	add.s64 	%rd68, %rd26, %rd67;
	st.global.u32 	[%rd68], %r507;
	div.s32 	%r414, 21, %r8;
	shl.b32 	%r415, %r414, 7;
	mul.lo.s32 	%r416, %r414, %r8;
	sub.s32 	%r417, 21, %r416;
	add.s32 	%r418, %r293, %r415;
	mad.lo.s32 	%r419, %r417, %r292, %r418;
	mul.wide.s32 	%rd69, %r419, 4;
	add.s64 	%rd70, %rd26, %rd69;
	st.global.u32 	[%rd70], %r506;
	div.s32 	%r420, 22, %r8;
	shl.b32 	%r421, %r420, 7;
	mul.lo.s32 	%r422, %r420, %r8;
	sub.s32 	%r423, 22, %r422;
	add.s32 	%r424, %r293, %r421;
	mad.lo.s32 	%r425, %r423, %r292, %r424;
	mul.wide.s32 	%rd71, %r425, 4;
	add.s64 	%rd72, %rd26, %rd71;
	st.global.u32 	[%rd72], %r505;
	div.s32 	%r426, 23, %r8;
	shl.b32 	%r427, %r426, 7;
	mul.lo.s32 	%r428, %r426, %r8;
	sub.s32 	%r429, 23, %r428;
	add.s32 	%r430, %r293, %r427;
	mad.lo.s32 	%r431, %r429, %r292, %r430;
	mul.wide.s32 	%rd73, %r431, 4;
	add.s64 	%rd74, %rd26, %rd73;
	st.global.u32 	[%rd74], %r504;
	div.s32 	%r432, 24, %r8;
	shl.b32 	%r433, %r432, 7;
	mul.lo.s32 	%r434, %r432, %r8;
	sub.s32 	%r435, 24, %r434;
	add.s32 	%r436, %r293, %r433;
	mad.lo.s32 	%r437, %r435, %r292, %r436;
	mul.wide.s32 	%rd75, %r437, 4;
	add.s64 	%rd76, %rd26, %rd75;
	st.global.u32 	[%rd76], %r503;
	div.s32 	%r438, 25, %r8;
	shl.b32 	%r439, %r438, 7;
	mul.lo.s32 	%r440, %r438, %r8;
	sub.s32 	%r441, 25, %r440;
	add.s32 	%r442, %r293, %r439;
	mad.lo.s32 	%r443, %r441, %r292, %r442;
	mul.wide.s32 	%rd77, %r443, 4;
	add.s64 	%rd78, %rd26, %rd77;
	st.global.u32 	[%rd78], %r502;
	div.s32 	%r444, 26, %r8;
	shl.b32 	%r445, %r444, 7;
	mul.lo.s32 	%r446, %r444, %r8;
	sub.s32 	%r447, 26, %r446;
	add.s32 	%r448, %r293, %r445;
	mad.lo.s32 	%r449, %r447, %r292, %r448;
	mul.wide.s32 	%rd79, %r449, 4;
	add.s64 	%rd80, %rd26, %rd79;
	st.global.u32 	[%rd80], %r501;
	div.s32 	%r450, 27, %r8;
	shl.b32 	%r451, %r450, 7;
	mul.lo.s32 	%r452, %r450, %r8;
	sub.s32 	%r453, 27, %r452;
	add.s32 	%r454, %r293, %r451;
	mad.lo.s32 	%r455, %r453, %r292, %r454;
	mul.wide.s32 	%rd81, %r455, 4;
	add.s64 	%rd82, %rd26, %rd81;
	st.global.u32 	[%rd82], %r500;
	div.s32 	%r456, 28, %r8;
	shl.b32 	%r457, %r456, 7;
	mul.lo.s32 	%r458, %r456, %r8;
	sub.s32 	%r459, 28, %r458;
	add.s32 	%r460, %r293, %r457;
	mad.lo.s32 	%r461, %r459, %r292, %r460;
	mul.wide.s32 	%rd83, %r461, 4;
	add.s64 	%rd84, %rd26, %rd83;
	st.global.u32 	[%rd84], %r499;
	div.s32 	%r462, 29, %r8;
	shl.b32 	%r463, %r462, 7;
	mul.lo.s32 	%r464, %r462, %r8;
	sub.s32 	%r465, 29, %r464;
	add.s32 	%r466, %r293, %r463;
	mad.lo.s32 	%r467, %r465, %r292, %r466;
	mul.wide.s32 	%rd85, %r467, 4;
	add.s64 	%rd86, %rd26, %rd85;
	st.global.u32 	[%rd86], %r498;
	div.s32 	%r468, 30, %r8;
	shl.b32 	%r469, %r468, 7;
	mul.lo.s32 	%r470, %r468, %r8;
	sub.s32 	%r471, 30, %r470;
	add.s32 	%r472, %r293, %r469;
	mad.lo.s32 	%r473, %r471, %r292, %r472;
	mul.wide.s32 	%rd87, %r473, 4;
	add.s64 	%rd88, %rd26, %rd87;
	st.global.u32 	[%rd88], %r497;
	div.s32 	%r474, 31, %r8;
	shl.b32 	%r475, %r474, 7;
	mul.lo.s32 	%r476, %r474, %r8;
	sub.s32 	%r477, 31, %r476;
	add.s32 	%r478, %r293, %r475;
	mad.lo.s32 	%r479, %r477, %r292, %r478;
	mul.wide.s32 	%rd89, %r479, 4;
	add.s64 	%rd90, %rd26, %rd89;
	st.global.u32 	[%rd90], %r496;
	add.s32 	%r488, %r488, %r12;
	setp.lt.u32 	%p33, %r488, %r13;
	@%p33 bra 	$L__BB732_5;
$L__BB732_42:
	ret;

}
	// .globl	_Z9cuda_gemmIiLi128ELi4ELi1ELi4096ELi4ELi4ELi64ELi0ELi1EEviiiPT_S1_S1_iii
.visible .entry _Z9cuda_gemmIiLi128ELi4ELi1ELi4096ELi4ELi4ELi64ELi0ELi1EEviiiPT_S1_S1_iii(
	.param .u32 _Z9cuda_gemmIiLi128ELi4ELi1ELi4096ELi4ELi4ELi64ELi0ELi1EEviiiPT_S1_S1_iii_param_0,
	.param .u32 _Z9cuda_gemmIiLi128ELi4ELi1ELi4096ELi4ELi4ELi64ELi0ELi1EEviiiPT_S1_S1_iii_param_1,
	.param .u32 _Z9cuda_gemmIiLi128ELi4ELi1ELi4096ELi4ELi4ELi64ELi0ELi1EEviiiPT_S1_S1_iii_param_2,
	.param .u64 .ptr .align 1 _Z9cuda_gemmIiLi128ELi4ELi1ELi4096ELi4ELi4ELi64ELi0ELi1EEviiiPT_S1_S1_iii_param_3,
	.param .u64 .ptr .align 1 _Z9cuda_gemmIiLi128ELi4ELi1ELi4096ELi4ELi4ELi64ELi0ELi1EEviiiPT_S1_S1_iii_param_4,
	.param .u64 .ptr .align 1 _Z9cuda_gemmIiLi128ELi4ELi1ELi4096ELi4ELi4ELi64ELi0ELi1EEviiiPT_S1_S1_iii_param_5,
	.param .u32 _Z9cuda_gemmIiLi128ELi4ELi1ELi4096ELi4ELi4ELi64ELi0ELi1EEviiiPT_S1_S1_iii_param_6,
	.param .u32 _Z9cuda_gemmIiLi128ELi4ELi1ELi4096ELi4ELi4ELi64ELi0ELi1EEviiiPT_S1_S1_iii_param_7,
	.param .u32 _Z9cuda_gemmIiLi128ELi4ELi1ELi4096ELi4ELi4ELi64ELi0ELi1EEviiiPT_S1_S1_iii_param_8
)
.maxntid 128
{
	.reg .pred 	%p<137>;
	.reg .b16 	%rs<5>;
	.reg .b32 	%r<435>;
	.reg .b64 	%rd<31>;
	// demoted variable
	.shared .align 128 .b8 _ZZ9cuda_gemmIiLi128ELi4ELi1ELi4096ELi4ELi4ELi64ELi0ELi1EEviiiPT_S1_S1_iiiE11kron_fac_sh[80];
	// demoted variable
	.shared .align 128 .b8 _ZZ9cuda_gemmIiLi128ELi4ELi1ELi4096ELi4ELi4ELi64ELi0ELi1EEviiiPT_S1_S1_iiiE3Ash[16384];
	ld.param.u32 	%r54, [_Z9cuda_gemmIiLi128ELi4ELi1ELi4096ELi4ELi4ELi64ELi0ELi1EEviiiPT_S1_S1_iii_param_1];
	ld.param.u32 	%r55, [_Z9cuda_gemmIiLi128ELi4ELi1ELi4096ELi4ELi4ELi64ELi0ELi1EEviiiPT_S1_S1_iii_param_2];
	ld.param.u64 	%rd6, [_Z9cuda_gemmIiLi128ELi4ELi1ELi4096ELi4ELi4ELi64ELi0ELi1EEviiiPT_S1_S1_iii_param_3];
	ld.param.u64 	%rd4, [_Z9cuda_gemmIiLi128ELi4ELi1ELi4096ELi4ELi4ELi64ELi0ELi1EEviiiPT_S1_S1_iii_param_4];
	ld.param.u64 	%rd5, [_Z9cuda_gemmIiLi128ELi4ELi1ELi4096ELi4ELi4ELi64ELi0ELi1EEviiiPT_S1_S1_iii_param_5];
	cvta.to.global.u64 	%rd1, %rd6;
	mov.u32 	%r1, %tid.x;
	setp.gt.u32 	%p1, %r1, 15;
	@%p1 bra 	$L__BB733_3;
	mov.u32 	%r2, %ntid.x;
	cvta.to.global.u64 	%rd2, %rd4;
	mov.u32 	%r58, _ZZ9cuda_gemmIiLi128ELi4ELi1ELi4096ELi4ELi4ELi64ELi0ELi1EEviiiPT_S1_S1_iiiE11kron_fac_sh;
	mov.u32 	%r426, %r1;
$L__BB733_2:
	mul.wide.u32 	%rd7, %r426, 4;
	add.s64 	%rd8, %rd2, %rd7;
	ld.global.u32 	%r56, [%rd8];
	and.b32  	%r57, %r426, 3;
	mad.lo.s32 	%r59, %r57, 20, %r58;
	and.b32  	%r60, %r426, -4;
	add.s32 	%r61, %r59, %r60;
	st.shared.u32 	[%r61], %r56;
	add.s32 	%r426, %r426, %r2;
	setp.lt.u32 	%p2, %r426, 16;
	@%p2 bra 	$L__BB733_2;
$L__BB733_3:
	mov.u32 	%r427, %ctaid.y;
	mov.u32 	%r6, %nctaid.y;
	shl.b32 	%r7, %r6, 2;
	setp.ge.u32 	%p3, %r427, %r7;
	@%p3 bra 	$L__BB733_12;
	cvta.to.global.u64 	%rd3, %rd5;
	mov.u32 	%r62, %ctaid.x;
	shl.b32 	%r8, %r1, 2;
	shl.b32 	%r9, %r62, 12;
	mov.u32 	%r63, %ntid.x;
	shl.b32 	%r10, %r63, 2;
	and.b32  	%r11, %r1, 3;
	shl.b32 	%r64, %r62, 10;
	shr.s32 	%r65, %r55, 31;
	shr.u32 	%r66, %r65, 20;
	add.s32 	%r67, %r55, %r66;
	shr.s32 	%r12, %r67, 12;
	or.b32  	%r13, %r64, %r1;
	xor.b32  	%r68, %r8, 4095;
	sub.s32 	%r69, %r68, %r10;
	cvt.u16.u32 	%rs2, %r69;
	cvt.u16.u32 	%rs3, %r10;
	div.u16 	%rs4, %rs2, %rs3;
	and.b16  	%rs1, %rs4, 3;
	shl.b32 	%r70, %r1, 4;
	mov.u32 	%r71, _ZZ9cuda_gemmIiLi128ELi4ELi1ELi4096ELi4ELi4ELi64ELi0ELi1EEviiiPT_S1_S1_iiiE3Ash;
	add.s32 	%r14, %r71, %r70;
	add.s32 	%r15, %r8, %r10;
	shl.b32 	%r26, %r63, 4;
	add.s32 	%r16, %r14, %r26;
	add.s32 	%r17, %r15, %r10;
	and.b32  	%r72, %r8, 12;
	add.s32 	%r18, %r14, %r72;
	add.s32 	%r73, %r1, 1;
	and.b32  	%r19, %r73, 3;
	shl.b32 	%r74, %r73, 2;
	and.b32  	%r75, %r74, 12;
	add.s32 	%r20, %r14, %r75;
	xor.b32  	%r21, %r11, 2;
	xor.b32  	%r76, %r72, 8;
	add.s32 	%r22, %r14, %r76;
	add.s32 	%r77, %r1, -1;
	and.b32  	%r23, %r77, 3;
	shl.b32 	%r78, %r77, 2;
	and.b32  	%r79, %r78, 12;
	add.s32 	%r24, %r14, %r79;
	mad.lo.s32 	%r25, %r63, 12, %r9;
	shl.b32 	%r80, %r63, 3;
	add.s32 	%r27, %r9, %r80;
	mul.lo.s32 	%r28, %r63, 48;
	shl.b32 	%r29, %r63, 6;
	shl.b32 	%r30, %r63, 5;
$L__BB733_5:
	setp.eq.s16 	%p4, %rs1, 2;
	mul.lo.s32 	%r32, %r427, %r55;
	add.s32 	%r33, %r32, %r9;
	mov.u32 	%r428, %r8;
	@%p4 bra 	$L__BB733_9;
	setp.eq.s16 	%p5, %rs1, 3;
	add.s32 	%r81, %r33, %r8;
	mul.wide.s32 	%rd9, %r81, 4;
	add.s64 	%rd10, %rd1, %rd9;
	ld.global.v4.u32 	{%r82, %r83, %r84, %r85}, [%rd10];
	st.shared.v4.u32 	[%r14], {%r82, %r83, %r84, %r85};
	mov.u32 	%r428, %r15;
	@%p5 bra 	$L__BB733_9;
	setp.eq.s16 	%p6, %rs1, 0;
	add.s32 	%r86, %r33, %r15;
	mul.wide.s32 	%rd11, %r86, 4;
	add.s64 	%rd12, %rd1, %rd11;
	ld.global.v4.u32 	{%r87, %r88, %r89, %r90}, [%rd12];
	st.shared.v4.u32 	[%r16], {%r87, %r88, %r89, %r90};
	mov.u32 	%r428, %r17;
	@%p6 bra 	$L__BB733_9;
	add.s32 	%r428, %r17, %r10;
	add.s32 	%r91, %r33, %r17;
	mul.wide.s32 	%rd13, %r91, 4;
	add.s64 	%rd14, %rd1, %rd13;
	ld.global.v4.u32 	{%r92, %r93, %r94, %r95}, [%rd14];
	shl.b32 	%r96, %r10, 2;
	add.s32 	%r97, %r16, %r96;
	st.shared.v4.u32 	[%r97], {%r92, %r93, %r94, %r95};
$L__BB733_9:
	add.s32 	%r98, %r25, %r428;
	add.s32 	%r433, %r98, %r32;
	add.s32 	%r99, %r27, %r428;
	add.s32 	%r432, %r99, %r32;
	add.s32 	%r100, %r9, %r428;
	add.s32 	%r429, %r100, %r32;
	add.s32 	%r431, %r429, %r10;
	shl.b32 	%r101, %r428, 2;
	mov.u32 	%r102, _ZZ9cuda_gemmIiLi128ELi4ELi1ELi4096ELi4ELi4ELi64ELi0ELi1EEviiiPT_S1_S1_iiiE3Ash;
	add.s32 	%r430, %r102, %r101;
$L__BB733_10:
	mul.wide.s32 	%rd15, %r433, 4;
	add.s64 	%rd16, %rd1, %rd15;
	mul.wide.s32 	%rd17, %r432, 4;
	add.s64 	%rd18, %rd1, %rd17;
	mul.wide.s32 	%rd19, %r431, 4;
	add.s64 	%rd20, %rd1, %rd19;
	mul.wide.s32 	%rd21, %r429, 4;
	add.s64 	%rd22, %rd1, %rd21;
	ld.global.v4.u32 	{%r103, %r104, %r105, %r106}, [%rd22];
	st.shared.v4.u32 	[%r430], {%r103, %r104, %r105, %r106};
	add.s32 	%r107, %r428, %r10;
	ld.global.v4.u32 	{%r108, %r109, %r110, %r111}, [%rd20];
	add.s32 	%r112, %r430, %r26;
	st.shared.v4.u32 	[%r112], {%r108, %r109, %r110, %r111};
	add.s32 	%r113, %r107, %r10;
	ld.global.v4.u32 	{%r114, %r115, %r116, %r117}, [%rd18];
	add.s32 	%r118, %r430, %r30;
	st.shared.v4.u32 	[%r118], {%r114, %r115, %r116, %r117};
	add.s32 	%r119, %r113, %r10;
	ld.global.v4.u32 	{%r120, %r121, %r122, %r123}, [%rd16];
	add.s32 	%r124, %r430, %r28;
	st.shared.v4.u32 	[%r124], {%r120, %r121, %r122, %r123};
	add.s32 	%r428, %r119, %r10;
	add.s32 	%r433, %r433, %r26;
	add.s32 	%r432, %r432, %r26;
	add.s32 	%r431, %r431, %r26;
	add.s32 	%r430, %r430, %r29;
	add.s32 	%r429, %r429, %r26;
	setp.lt.u32 	%p7, %r428, 4096;
	@%p7 bra 	$L__BB733_10;
	bar.sync 	0;
	ld.shared.u32 	%r125, [%r18];
	ld.shared.u32 	%r126, [%r20];
	ld.shared.u32 	%r127, [%r22];
	ld.shared.u32 	%r128, [%r24];
	shl.b32 	%r129, %r11, 2;
	mov.u32 	%r130, _ZZ9cuda_gemmIiLi128ELi4ELi1ELi4096ELi4ELi4ELi64ELi0ELi1EEviiiPT_S1_S1_iiiE11kron_fac_sh;
	add.s32 	%r131, %r130, %r129;
	ld.shared.u32 	%r132, [%r131];
	shfl.sync.idx.b32	%r133|%p8, %r132, %r11, 7199, -1;
	mul.lo.s32 	%r134, %r133, %r125;
	shfl.sync.idx.b32	%r135|%p9, %r132, %r19, 7199, -1;
	mad.lo.s32 	%r136, %r135, %r126, %r134;
	shfl.sync.idx.b32	%r137|%p10, %r132, %r21, 7199, -1;
	mad.lo.s32 	%r138, %r137, %r127, %r136;
	shfl.sync.idx.b32	%r139|%p11, %r132, %r23, 7199, -1;
	mad.lo.s32 	%r140, %r139, %r128, %r138;
	ld.shared.u32 	%r141, [%r131+20];
	shfl.sync.idx.b32	%r142|%p12, %r141, %r11, 7199, -1;
	mul.lo.s32 	%r143, %r142, %r125;
	shfl.sync.idx.b32	%r144|%p13, %r141, %r19, 7199, -1;
	mad.lo.s32 	%r145, %r144, %r126, %r143;
	shfl.sync.idx.b32	%r146|%p14, %r141, %r21, 7199, -1;
	mad.lo.s32 	%r147, %r146, %r127, %r145;
	shfl.sync.idx.b32	%r148|%p15, %r141, %r23, 7199, -1;
	mad.lo.s32 	%r149, %r148, %r128, %r147;
	ld.shared.u32 	%r150, [%r131+40];
	shfl.sync.idx.b32	%r151|%p16, %r150, %r11, 7199, -1;
	mul.lo.s32 	%r152, %r151, %r125;
	shfl.sync.idx.b32	%r153|%p17, %r150, %r19, 7199, -1;
	mad.lo.s32 	%r154, %r153, %r126, %r152;
	shfl.sync.idx.b32	%r155|%p18, %r150, %r21, 7199, -1;
	mad.lo.s32 	%r156, %r155, %r127, %r154;
	shfl.sync.idx.b32	%r157|%p19, %r150, %r23, 7199, -1;
	mad.lo.s32 	%r158, %r157, %r128, %r156;
	ld.shared.u32 	%r159, [%r131+60];
	shfl.sync.idx.b32	%r160|%p20, %r159, %r11, 7199, -1;
	mul.lo.s32 	%r161, %r160, %r125;
	shfl.sync.idx.b32	%r162|%p21, %r159, %r19, 7199, -1;
	mad.lo.s32 	%r163, %r162, %r126, %r161;
	shfl.sync.idx.b32	%r164|%p22, %r159, %r21, 7199, -1;
	mad.lo.s32 	%r165, %r164, %r127, %r163;
	shfl.sync.idx.b32	%r166|%p23, %r159, %r23, 7199, -1;
	mad.lo.s32 	%r167, %r166, %r128, %r165;
	ld.shared.u32 	%r168, [%r18+2048];
	ld.shared.u32 	%r169, [%r20+2048];
	ld.shared.u32 	%r170, [%r22+2048];
	ld.shared.u32 	%r171, [%r24+2048];
	shfl.sync.idx.b32	%r172|%p24, %r132, %r11, 7199, -1;
	mul.lo.s32 	%r173, %r172, %r168;
	shfl.sync.idx.b32	%r174|%p25, %r132, %r19, 7199, -1;
	mad.lo.s32 	%r175, %r174, %r169, %r173;
	shfl.sync.idx.b32	%r176|%p26, %r132, %r21, 7199, -1;
	mad.lo.s32 	%r177, %r176, %r170, %r175;
	shfl.sync.idx.b32	%r178|%p27, %r132, %r23, 7199, -1;
	mad.lo.s32 	%r179, %r178, %r171, %r177;
	shfl.sync.idx.b32	%r180|%p28, %r141, %r11, 7199, -1;
	mul.lo.s32 	%r181, %r180, %r168;
	shfl.sync.idx.b32	%r182|%p29, %r141, %r19, 7199, -1;
	mad.lo.s32 	%r183, %r182, %r169, %r181;
	shfl.sync.idx.b32	%r184|%p30, %r141, %r21, 7199, -1;
	mad.lo.s32 	%r185, %r184, %r170, %r183;
	shfl.sync.idx.b32	%r186|%p31, %r141, %r23, 7199, -1;
	mad.lo.s32 	%r187, %r186, %r171, %r185;
	shfl.sync.idx.b32	%r188|%p32, %r150, %r11, 7199, -1;
	mul.lo.s32 	%r189, %r188, %r168;
	shfl.sync.idx.b32	%r190|%p33, %r150, %r19, 7199, -1;
	mad.lo.s32 	%r191, %r190, %r169, %r189;
	shfl.sync.idx.b32	%r192|%p34, %r150, %r21, 7199, -1;
	mad.lo.s32 	%r193, %r192, %r170, %r191;
	shfl.sync.idx.b32	%r194|%p35, %r150, %r23, 7199, -1;
	mad.lo.s32 	%r195, %r194, %r171, %r193;
	shfl.sync.idx.b32	%r196|%p36, %r159, %r11, 7199, -1;
	mul.lo.s32 	%r197, %r196, %r168;
	shfl.sync.idx.b32	%r198|%p37, %r159, %r19, 7199, -1;
	mad.lo.s32 	%r199, %r198, %r169, %r197;
	shfl.sync.idx.b32	%r200|%p38, %r159, %r21, 7199, -1;
	mad.lo.s32 	%r201, %r200, %r170, %r199;
	shfl.sync.idx.b32	%r202|%p39, %r159, %r23, 7199, -1;
	mad.lo.s32 	%r203, %r202, %r171, %r201;
	ld.shared.u32 	%r204, [%r18+4096];
	ld.shared.u32 	%r205, [%r20+4096];
	ld.shared.u32 	%r206, [%r22+4096];
	ld.shared.u32 	%r207, [%r24+4096];
	shfl.sync.idx.b32	%r208|%p40, %r132, %r11, 7199, -1;
	mul.lo.s32 	%r209, %r208, %r204;
	shfl.sync.idx.b32	%r210|%p41, %r132, %r19, 7199, -1;
	mad.lo.s32 	%r211, %r210, %r205, %r209;
	shfl.sync.idx.b32	%r212|%p42, %r132, %r21, 7199, -1;
	mad.lo.s32 	%r213, %r212, %r206, %r211;
	shfl.sync.idx.b32	%r214|%p43, %r132, %r23, 7199, -1;
	mad.lo.s32 	%r215, %r214, %r207, %r213;
	shfl.sync.idx.b32	%r216|%p44, %r141, %r11, 7199, -1;
	mul.lo.s32 	%r217, %r216, %r204;
	shfl.sync.idx.b32	%r218|%p45, %r141, %r19, 7199, -1;
	mad.lo.s32 	%r219, %r218, %r205, %r217;
	shfl.sync.idx.b32	%r220|%p46, %r141, %r21, 7199, -1;
	mad.lo.s32 	%r221, %r220, %r206, %r219;
	shfl.sync.idx.b32	%r222|%p47, %r141, %r23, 7199, -1;
	mad.lo.s32 	%r223, %r222, %r207, %r221;
	shfl.sync.idx.b32	%r224|%p48, %r150, %r11, 7199, -1;
	mul.lo.s32 	%r225, %r224, %r204;
	shfl.sync.idx.b32	%r226|%p49, %r150, %r19, 7199, -1;
	mad.lo.s32 	%r227, %r226, %r205, %r225;
	shfl.sync.idx.b32	%r228|%p50, %r150, %r21, 7199, -1;
	mad.lo.s32 	%r229, %r228, %r206, %r227;
	shfl.sync.idx.b32	%r230|%p51, %r150, %r23, 7199, -1;
	mad.lo.s32 	%r231, %r230, %r207, %r229;
	shfl.sync.idx.b32	%r232|%p52, %r159, %r11, 7199, -1;
	mul.lo.s32 	%r233, %r232, %r204;
	shfl.sync.idx.b32	%r234|%p53, %r159, %r19, 7199, -1;
	mad.lo.s32 	%r235, %r234, %r205, %r233;
	shfl.sync.idx.b32	%r236|%p54, %r159, %r21, 7199, -1;
	mad.lo.s32 	%r237, %r236, %r206, %r235;
	shfl.sync.idx.b32	%r238|%p55, %r159, %r23, 7199, -1;
	mad.lo.s32 	%r239, %r238, %r207, %r237;
	ld.shared.u32 	%r240, [%r18+6144];
	ld.shared.u32 	%r241, [%r20+6144];
	ld.shared.u32 	%r242, [%r22+6144];
	ld.shared.u32 	%r243, [%r24+6144];
	shfl.sync.idx.b32	%r244|%p56, %r132, %r11, 7199, -1;
	mul.lo.s32 	%r245, %r244, %r240;
	shfl.sync.idx.b32	%r246|%p57, %r132, %r19, 7199, -1;
	mad.lo.s32 	%r247, %r246, %r241, %r245;
	shfl.sync.idx.b32	%r248|%p58, %r132, %r21, 7199, -1;
	mad.lo.s32 	%r249, %r248, %r242, %r247;
	shfl.sync.idx.b32	%r250|%p59, %r132, %r23, 7199, -1;
	mad.lo.s32 	%r251, %r250, %r243, %r249;
	shfl.sync.idx.b32	%r252|%p60, %r141, %r11, 7199, -1;
	mul.lo.s32 	%r253, %r252, %r240;
	shfl.sync.idx.b32	%r254|%p61, %r141, %r19, 7199, -1;
	mad.lo.s32 	%r255, %r254, %r241, %r253;
	shfl.sync.idx.b32	%r256|%p62, %r141, %r21, 7199, -1;
	mad.lo.s32 	%r257, %r256, %r242, %r255;
	shfl.sync.idx.b32	%r258|%p63, %r141, %r23, 7199, -1;
	mad.lo.s32 	%r259, %r258, %r243, %r257;
	shfl.sync.idx.b32	%r260|%p64, %r150, %r11, 7199, -1;
	mul.lo.s32 	%r261, %r260, %r240;
	shfl.sync.idx.b32	%r262|%p65, %r150, %r19, 7199, -1;
	mad.lo.s32 	%r263, %r262, %r241, %r261;
	shfl.sync.idx.b32	%r264|%p66, %r150, %r21, 7199, -1;
	mad.lo.s32 	%r265, %r264, %r242, %r263;
	shfl.sync.idx.b32	%r266|%p67, %r150, %r23, 7199, -1;
	mad.lo.s32 	%r267, %r266, %r243, %r265;
	shfl.sync.idx.b32	%r268|%p68, %r159, %r11, 7199, -1;
	mul.lo.s32 	%r269, %r268, %r240;
	shfl.sync.idx.b32	%r270|%p69, %r159, %r19, 7199, -1;
	mad.lo.s32 	%r271, %r270, %r241, %r269;
	shfl.sync.idx.b32	%r272|%p70, %r159, %r21, 7199, -1;
	mad.lo.s32 	%r273, %r272, %r242, %r271;
	shfl.sync.idx.b32	%r274|%p71, %r159, %r23, 7199, -1;
	mad.lo.s32 	%r275, %r274, %r243, %r273;
	ld.shared.u32 	%r276, [%r18+8192];
	ld.shared.u32 	%r277, [%r20+8192];
	ld.shared.u32 	%r278, [%r22+8192];
	ld.shared.u32 	%r279, [%r24+8192];
	shfl.sync.idx.b32	%r280|%p72, %r132, %r11, 7199, -1;
	mul.lo.s32 	%r281, %r280, %r276;
	shfl.sync.idx.b32	%r282|%p73, %r132, %r19, 7199, -1;
	mad.lo.s32 	%r283, %r282, %r277, %r281;
	shfl.sync.idx.b32	%r284|%p74, %r132, %r21, 7199, -1;
	mad.lo.s32 	%r285, %r284, %r278, %r283;
	shfl.sync.idx.b32	%r286|%p75, %r132, %r23, 7199, -1;
	mad.lo.s32 	%r287, %r286, %r279, %r285;
	shfl.sync.idx.b32	%r288|%p76, %r141, %r11, 7199, -1;
	mul.lo.s32 	%r289, %r288, %r276;
	shfl.sync.idx.b32	%r290|%p77, %r141, %r19, 7199, -1;
	mad.lo.s32 	%r291, %r290, %r277, %r289;
	shfl.sync.idx.b32	%r292|%p78, %r141, %r21, 7199, -1;
	mad.lo.s32 	%r293, %r292, %r278, %r291;
	shfl.sync.idx.b32	%r294|%p79, %r141, %r23, 7199, -1;
	mad.lo.s32 	%r295, %r294, %r279, %r293;
	shfl.sync.idx.b32	%r296|%p80, %r150, %r11, 7199, -1;
	mul.lo.s32 	%r297, %r296, %r276;
	shfl.sync.idx.b32	%r298|%p81, %r150, %r19, 7199, -1;
	mad.lo.s32 	%r299, %r298, %r277, %r297;
	shfl.sync.idx.b32	%r300|%p82, %r150, %r21, 7199, -1;
	mad.lo.s32 	%r301, %r300, %r278, %r299;
	shfl.sync.idx.b32	%r302|%p83, %r150, %r23, 7199, -1;
	mad.lo.s32 	%r303, %r302, %r279, %r301;
	shfl.sync.idx.b32	%r304|%p84, %r159, %r11, 7199, -1;
	mul.lo.s32 	%r305, %r304, %r276;
	shfl.sync.idx.b32	%r306|%p85, %r159, %r19, 7199, -1;
	mad.lo.s32 	%r307, %r306, %r277, %r305;
	shfl.sync.idx.b32	%r308|%p86, %r159, %r21, 7199, -1;
	mad.lo.s32 	%r309, %r308, %r278, %r307;
	shfl.sync.idx.b32	%r310|%p87, %r159, %r23, 7199, -1;
	mad.lo.s32 	%r311, %r310, %r279, %r309;
	ld.shared.u32 	%r312, [%r18+10240];
	ld.shared.u32 	%r313, [%r20+10240];
	ld.shared.u32 	%r314, [%r22+10240];
	ld.shared.u32 	%r315, [%r24+10240];
	shfl.sync.idx.b32	%r316|%p88, %r132, %r11, 7199, -1;
	mul.lo.s32 	%r317, %r316, %r312;
	shfl.sync.idx.b32	%r318|%p89, %r132, %r19, 7199, -1;
	mad.lo.s32 	%r319, %r318, %r313, %r317;
	shfl.sync.idx.b32	%r320|%p90, %r132, %r21, 7199, -1;
	mad.lo.s32 	%r321, %r320, %r314, %r319;
	shfl.sync.idx.b32	%r322|%p91, %r132, %r23, 7199, -1;
	mad.lo.s32 	%r323, %r322, %r315, %r321;
	shfl.sync.idx.b32	%r324|%p92, %r141, %r11, 7199, -1;
	mul.lo.s32 	%r325, %r324, %r312;
	shfl.sync.idx.b32	%r326|%p93, %r141, %r19, 7199, -1;
	mad.lo.s32 	%r327, %r326, %r313, %r325;
	shfl.sync.idx.b32	%r328|%p94, %r141, %r21, 7199, -1;
	mad.lo.s32 	%r329, %r328, %r314, %r327;
	shfl.sync.idx.b32	%r330|%p95, %r141, %r23, 7199, -1;
	mad.lo.s32 	%r331, %r330, %r315, %r329;
	shfl.sync.idx.b32	%r332|%p96, %r150, %r11, 7199, -1;
	mul.lo.s32 	%r333, %r332, %r312;
	shfl.sync.idx.b32	%r334|%p97, %r150, %r19, 7199, -1;
	mad.lo.s32 	%r335, %r334, %r313, %r333;
	shfl.sync.idx.b32	%r336|%p98, %r150, %r21, 7199, -1;
	mad.lo.s32 	%r337, %r336, %r314, %r335;
	shfl.sync.idx.b32	%r338|%p99, %r150, %r23, 7199, -1;
	mad.lo.s32 	%r339, %r338, %r315, %r337;
	shfl.sync.idx.b32	%r340|%p100, %r159, %r11, 7199, -1;
	mul.lo.s32 	%r341, %r340, %r312;
	shfl.sync.idx.b32	%r342|%p101, %r159, %r19, 7199, -1;
	mad.lo.s32 	%r343, %r342, %r313, %r341;
	shfl.sync.idx.b32	%r344|%p102, %r159, %r21, 7199, -1;
	mad.lo.s32 	%r345, %r344, %r314, %r343;
	shfl.sync.idx.b32	%r346|%p103, %r159, %r23, 7199, -1;
	mad.lo.s32 	%r347, %r346, %r315, %r345;
	ld.shared.u32 	%r348, [%r18+12288];
	ld.shared.u32 	%r349, [%r20+12288];
	ld.shared.u32 	%r350, [%r22+12288];
	ld.shared.u32 	%r351, [%r24+12288];
	shfl.sync.idx.b32	%r352|%p104, %r132, %r11, 7199, -1;
	mul.lo.s32 	%r353, %r352, %r348;
	shfl.sync.idx.b32	%r354|%p105, %r132, %r19, 7199, -1;
	mad.lo.s32 	%r355, %r354, %r349, %r353;
	shfl.sync.idx.b32	%r356|%p106, %r132, %r21, 7199, -1;
	mad.lo.s32 	%r357, %r356, %r350, %r355;
	shfl.sync.idx.b32	%r358|%p107, %r132, %r23, 7199, -1;
	mad.lo.s32 	%r359, %r358, %r351, %r357;
	shfl.sync.idx.b32	%r360|%p108, %r141, %r11, 7199, -1;
	mul.lo.s32 	%r361, %r360, %r348;
	shfl.sync.idx.b32	%r362|%p109, %r141, %r19, 7199, -1;
	mad.lo.s32 	%r363, %r362, %r349, %r361;
	shfl.sync.idx.b32	%r364|%p110, %r141, %r21, 7199, -1;
	mad.lo.s32 	%r365, %r364, %r350, %r363;
	shfl.sync.idx.b32	%r366|%p111, %r141, %r23, 7199, -1;
	mad.lo.s32 	%r367, %r366, %r351, %r365;
	shfl.sync.idx.b32	%r368|%p112, %r150, %r11, 7199, -1;
	mul.lo.s32 	%r369, %r368, %r348;
	shfl.sync.idx.b32	%r370|%p113, %r150, %r19, 7199, -1;
	mad.lo.s32 	%r371, %r370, %r349, %r369;
	shfl.sync.idx.b32	%r372|%p114, %r150, %r21, 7199, -1;
	mad.lo.s32 	%r373, %r372, %r350, %r371;
	shfl.sync.idx.b32	%r374|%p115, %r150, %r23, 7199, -1;
	mad.lo.s32 	%r375, %r374, %r351, %r373;
	shfl.sync.idx.b32	%r376|%p116, %r159, %r11, 7199, -1;
	mul.lo.s32 	%r377, %r376, %r348;
	shfl.sync.idx.b32	%r378|%p117, %r159, %r19, 7199, -1;
	mad.lo.s32 	%r379, %r378, %r349, %r377;
	shfl.sync.idx.b32	%r380|%p118, %r159, %r21, 7199, -1;
	mad.lo.s32 	%r381, %r380, %r350, %r379;
	shfl.sync.idx.b32	%r382|%p119, %r159, %r23, 7199, -1;
	mad.lo.s32 	%r383, %r382, %r351, %r381;
	ld.shared.u32 	%r384, [%r18+14336];
	ld.shared.u32 	%r385, [%r20+14336];
	ld.shared.u32 	%r386, [%r22+14336];
	ld.shared.u32 	%r387, [%r24+14336];
	shfl.sync.idx.b32	%r388|%p120, %r132, %r11, 7199, -1;
	mul.lo.s32 	%r389, %r388, %r384;
	shfl.sync.idx.b32	%r390|%p121, %r132, %r19, 7199, -1;
	mad.lo.s32 	%r391, %r390, %r385, %r389;
	shfl.sync.idx.b32	%r392|%p122, %r132, %r21, 7199, -1;
	mad.lo.s32 	%r393, %r392, %r386, %r391;
	shfl.sync.idx.b32	%r394|%p123, %r132, %r23, 7199, -1;
	mad.lo.s32 	%r395, %r394, %r387, %r393;
	shfl.sync.idx.b32	%r396|%p124, %r141, %r11, 7199, -1;
	mul.lo.s32 	%r397, %r396, %r384;
	shfl.sync.idx.b32	%r398|%p125, %r141, %r19, 7199, -1;
	mad.lo.s32 	%r399, %r398, %r385, %r397;
	shfl.sync.idx.b32	%r400|%p126, %r141, %r21, 7199, -1;
	mad.lo.s32 	%r401, %r400, %r386, %r399;
	shfl.sync.idx.b32	%r402|%p127, %r141, %r23, 7199, -1;
	mad.lo.s32 	%r403, %r402, %r387, %r401;
	shfl.sync.idx.b32	%r404|%p128, %r150, %r11, 7199, -1;
	mul.lo.s32 	%r405, %r404, %r384;
	shfl.sync.idx.b32	%r406|%p129, %r150, %r19, 7199, -1;
	mad.lo.s32 	%r407, %r406, %r385, %r405;
	shfl.sync.idx.b32	%r408|%p130, %r150, %r21, 7199, -1;
	mad.lo.s32 	%r409, %r408, %r386, %r407;
	shfl.sync.idx.b32	%r410|%p131, %r150, %r23, 7199, -1;
	mad.lo.s32 	%r411, %r410, %r387, %r409;
	shfl.sync.idx.b32	%r412|%p132, %r159, %r11, 7199, -1;
	mul.lo.s32 	%r413, %r412, %r384;
	shfl.sync.idx.b32	%r414|%p133, %r159, %r19, 7199, -1;
	mad.lo.s32 	%r415, %r414, %r385, %r413;
	shfl.sync.idx.b32	%r416|%p134, %r159, %r21, 7199, -1;
	mad.lo.s32 	%r417, %r416, %r386, %r415;
	shfl.sync.idx.b32	%r418|%p135, %r159, %r23, 7199, -1;
	mad.lo.s32 	%r419, %r418, %r387, %r417;
	bar.sync 	0;
	mad.lo.s32 	%r420, %r427, %r54, %r13;
	mul.wide.s32 	%rd23, %r420, 4;
	add.s64 	%rd24, %rd3, %rd23;
	st.global.u32 	[%rd24], %r140;
	shl.b32 	%r421, %r12, 10;
	add.s32 	%r422, %r420, %r421;
	mul.wide.s32 	%rd25, %r422, 4;
	add.s64 	%rd26, %rd3, %rd25;
	st.global.u32 	[%rd26], %r149;
	shl.b32 	%r423, %r12, 11;
	add.s32 	%r424, %r423, %r420;
	mul.wide.s32 	%rd27, %r424, 4;
	add.s64 	%rd28, %rd3, %rd27;
	st.global.u32 	[%rd28], %r158;
	add.s32 	%r425, %r424, %r421;
	mul.wide.s32 	%rd29, %r425, 4;
	add.s64 	%rd30, %rd3, %rd29;
	st.global.u32 	[%rd30], %r167;
	st.global.u32 	[%rd24+512], %r179;
	st.global.u32 	[%rd26+512], %r187;
	st.global.u32 	[%rd28+512], %r195;
	st.global.u32 	[%rd30+512], %r203;
	st.global.u32 	[%rd24+1024], %r215;
	st.global.u32 	[%rd26+1024], %r223;
	st.global.u32 	[%rd28+1024], %r231;
	st.global.u32 	[%rd30+1024], %r239;
	st.global.u32 	[%rd24+1536], %r251;
	st.global.u32 	[%rd26+1536], %r259;
	st.global.u32 	[%rd28+1536], %r267;
	st.global.u32 	[%rd30+1536], %r275;
	st.global.u32 	[%rd24+2048], %r287;
	st.global.u32 	[%rd26+2048], %r295;
	st.global.u32 	[%rd28+2048], %r303;
	st.global.u32 	[%rd30+2048], %r311;
	st.global.u32 	[%rd24+2560], %r323;
	st.global.u32 	[%rd26+2560], %r331;
	st.global.u32 	[%rd28+2560], %r339;
	st.global.u32 	[%rd30+2560], %r347;
	st.global.u32 	[%rd24+3072], %r359;
	st.global.u32 	[%rd26+3072], %r367;
	st.global.u32 	[%rd28+3072], %r375;
	st.global.u32 	[%rd30+3072], %r383;
	st.global.u32 	[%rd24+3584], %r395;
	st.global.u32 	[%rd26+3584], %r403;
	st.global.u32 	[%rd28+3584], %r411;
	st.global.u32 	[%rd30+3584], %r419;
	add.s32 	%r427, %r427, %r6;
	setp.lt.u32 	%p136, %r427, %r7;
	@%p136 bra 	$L__BB733_5;
$L__BB733_12:
	ret;

}
	// .globl	_Z9cuda_gemmIiLi128ELi4ELi1ELi4096ELi4ELi4ELi64ELi1ELi0EEviiiPT_S1_S1_iii
.visible .entry _Z9cuda_gemmIiLi128ELi4ELi1ELi4096ELi4ELi4ELi64ELi1ELi0EEviiiPT_S1_S1_iii(
	.param .u32 _Z9cuda_gemmIiLi128ELi4ELi1ELi4096ELi4ELi4ELi64ELi1ELi0EEviiiPT_S1_S1_iii_param_0,
	.param .u32 _Z9cuda_gemmIiLi128ELi4ELi1ELi4096ELi4ELi4ELi64ELi1ELi0EEviiiPT_S1_S1_iii_param_1,
	.param .u32 _Z9cuda_gemmIiLi128ELi4ELi1ELi4096ELi4ELi4ELi64ELi1ELi0EEviiiPT_S1_S1_iii_param_2,
	.param .u64 .ptr .align 1 _Z9cuda_gemmIiLi128ELi4ELi1ELi4096ELi4ELi4ELi64ELi1ELi0EEviiiPT_S1_S1_iii_param_3,
	.param .u64 .ptr .align 1 _Z9cuda_gemmIiLi128ELi4ELi1ELi4096ELi4ELi4ELi64ELi1ELi0EEviiiPT_S1_S1_iii_param_4,
	.param .u64 .ptr .align 1 _Z9cuda_gemmIiLi128ELi4ELi1ELi4096ELi4ELi4ELi64ELi1ELi0EEviiiPT_S1_S1_iii_param_5,
	.param .u32 _Z9cuda_gemmIiLi128ELi4ELi1ELi4096ELi4ELi4ELi64ELi1ELi0EEviiiPT_S1_S1_iii_param_6,
	.param .u32 _Z9cuda_gemmIiLi128ELi4ELi1ELi4096ELi4ELi4ELi64ELi1ELi0EEviiiPT_S1_S1_iii_param_7,
	.param .u32 _Z9cuda_gemmIiLi128ELi4ELi1ELi4096ELi4ELi4ELi64ELi1ELi0EEviiiPT_S1_S1_iii_param_8
)
.maxntid 128
{
	.local .align 16 .b8 	__local_depot734[128];
	.reg .b64 	%SP;
	.reg .b64 	%SPL;
	.reg .pred 	%p<34>;
	.reg .b16 	%rs<8>;
	.reg .b32 	%r<536>;
	.reg .b64 	%rd<92>;
	// demoted variable
	.shared .align 128 .b8 _ZZ9cuda_gemmIiLi128ELi4ELi1ELi4096ELi4ELi4ELi64ELi1ELi0EEviiiPT_S1_S1_iiiE11kron_fac_sh[80];
	// demoted variable
	.shared .align 128 .b8 _ZZ9cuda_gemmIiLi128ELi4ELi1ELi4096ELi4ELi4ELi64ELi1ELi0EEviiiPT_S1_S1_iiiE3Ash[16384];
	mov.u64 	%SPL, __local_depot734;
	ld.param.u64 	%rd6, [_Z9cuda_gemmIiLi128ELi4ELi1ELi4096ELi4ELi4ELi64ELi1ELi0EEviiiPT_S1_S1_iii_param_3];
	ld.param.u64 	%rd4, [_Z9cuda_gemmIiLi128ELi4ELi1ELi4096ELi4ELi4ELi64ELi1ELi0EEviiiPT_S1_S1_iii_param_4];
	ld.param.u32 	%r169, [_Z9cuda_gemmIiLi128ELi4ELi1ELi4096ELi4ELi4ELi64ELi1ELi0EEviiiPT_S1_S1_iii_param_6];
	ld.param.u32 	%r170, [_Z9cuda_gemmIiLi128ELi4ELi1ELi4096ELi4ELi4ELi64ELi1ELi0EEviiiPT_S1_S1_iii_param_7];
	cvta.to.global.u64 	%rd1, %rd6;
	add.u64 	%rd2, %SPL, 0;
	mov.u32 	%r1, %tid.x;
	mul.lo.s32 	%r2, %r170, %r169;
	setp.ge.u32 	%p1, %r1, %r2;
	@%p1 bra 	$L__BB734_3;
	mov.u32 	%r3, %ntid.x;
	cvta.to.global.u64 	%rd3, %rd4;
	mov.u32 	%r173, _ZZ9cuda_gemmIiLi128ELi4ELi1ELi4096ELi4ELi4ELi64ELi1ELi0EEviiiPT_S1_S1_iiiE11kron_fac_sh;
	mov.u32 	%r469, %r1;
$L__BB734_2:
	mul.wide.u32 	%rd8, %r469, 4;
	add.s64 	%rd9, %rd3, %rd8;
	ld.global.u32 	%r171, [%rd9];
	rem.u32 	%r172, %r469, %r169;
	mad.lo.s32 	%r174, %r172, 20, %r173;
	div.u32 	%r175, %r469, %r170;
	shl.b32 	%r176, %r175, 2;
	add.s32 	%r177, %r174, %r176;
	st.shared.u32 	[%r177], %r171;
	add.s32 	%r469, %r469, %r3;
	setp.lt.u32 	%p2, %r469, %r2;
	@%p2 bra 	$L__BB734_2;
$L__BB734_3:
	div.s32 	%r6, 4096, %r170;
	min.s32 	%r7, %r6, 128;
	cvt.u16.u32 	%rs2, %r7;
	div.s16 	%rs3, 128, %rs2;
	cvt.s32.s16 	%r8, %rs3;
	div.s16 	%rs4, 4, %rs3;
	cvt.s32.s16 	%r9, %rs4;
	div.u32 	%r11, %r1, %r7;
	mul.lo.s32 	%r178, %r11, %r7;
	sub.s32 	%r10, %r1, %r178;
	mov.u32 	%r474, %ctaid.y;
	mov.u32 	%r13, %nctaid.y;
	shl.b32 	%r14, %r13, 2;
	setp.ge.u32 	%p3, %r474, %r14;
	@%p3 bra 	$L__BB734_42;
	shl.b32 	%r15, %r1, 2;
	mov.u32 	%r180, %ntid.x;
	shl.b32 	%r16, %r180, 2;
	and.b32  	%r17, %r10, 3;
	min.s32 	%r18, %r169, 4;
	and.b32  	%r19, %r1, 3;
	xor.b32  	%r181, %r15, 4095;
	sub.s32 	%r182, %r181, %r16;
	cvt.u16.u32 	%rs5, %r182;
	cvt.u16.u32 	%rs6, %r16;
	div.u16 	%rs7, %rs5, %rs6;
	and.b16  	%rs1, %rs7, 3;
	shl.b32 	%r183, %r1, 4;
	mov.u32 	%r184, _ZZ9cuda_gemmIiLi128ELi4ELi1ELi4096ELi4ELi4ELi64ELi1ELi0EEviiiPT_S1_S1_iiiE3Ash;
	add.s32 	%r20, %r184, %r183;
	add.s32 	%r21, %r15, %r16;
	shl.b32 	%r32, %r180, 4;
	add.s32 	%r22, %r20, %r32;
	add.s32 	%r23, %r21, %r16;
	add.s32 	%r185, %r10, 1;
	and.b32  	%r24, %r185, 3;
	xor.b32  	%r25, %r17, 2;
	add.s32 	%r186, %r10, -1;
	and.b32  	%r26, %r186, 3;
	setp.lt.s32 	%p4, %r17, %r170;
	selp.b32 	%r187, 0, %r170, %p4;
	sub.s32 	%r27, %r17, %r187;
	add.s32 	%r188, %r17, 1;
	setp.lt.s32 	%p5, %r188, %r170;
	selp.b32 	%r189, 0, %r170, %p5;
	sub.s32 	%r28, %r188, %r189;
	add.s32 	%r190, %r17, 2;
	setp.lt.s32 	%p6, %r190, %r170;
	selp.b32 	%r191, 0, %r170, %p6;
	sub.s32 	%r29, %r190, %r191;
	add.s32 	%r192, %r17, 3;
	setp.lt.s32 	%p7, %r192, %r170;
	selp.b32 	%r193, 0, %r170, %p7;
	sub.s32 	%r30, %r192, %r193;
	mul.lo.s32 	%r31, %r180, 12;
	shl.b32 	%r33, %r180, 3;
	mul.lo.s32 	%r34, %r180, 48;
	shl.b32 	%r35, %r180, 6;
	shl.b32 	%r36, %r180, 5;
	shl.b32 	%r257, %r19, 2;
$L__BB734_5:
	setp.eq.s16 	%p8, %rs1, 2;
	mov.b32 	%r194, 0;
	st.local.v4.u32 	[%rd2], {%r194, %r194, %r194, %r194};
	st.local.v4.u32 	[%rd2+16], {%r194, %r194, %r194, %r194};
	st.local.v4.u32 	[%rd2+32], {%r194, %r194, %r194, %r194};
	st.local.v4.u32 	[%rd2+48], {%r194, %r194, %r194, %r194};
	st.local.v4.u32 	[%rd2+64], {%r194, %r194, %r194, %r194};
	st.local.v4.u32 	[%rd2+80], {%r194, %r194, %r194, %r194};
	st.local.v4.u32 	[%rd2+96], {%r194, %r194, %r194, %r194};
	st.local.v4.u32 	[%rd2+112], {%r194, %r194, %r194, %r194};
	shl.b32 	%r42, %r474, 12;
	mov.u32 	%r475, %r15;
	@%p8 bra 	$L__BB734_9;
	setp.eq.s16 	%p9, %rs1, 3;
	add.s32 	%r195, %r42, %r15;
	mul.wide.s32 	%rd10, %r195, 4;
	add.s64 	%rd11, %rd1, %rd10;
	ld.global.v4.u32 	{%r196, %r197, %r198, %r199}, [%rd11];
	st.shared.v4.u32 	[%r20], {%r196, %r197, %r198, %r199};
	mov.u32 	%r475, %r21;
	@%p9 bra 	$L__BB734_9;
	setp.eq.s16 	%p10, %rs1, 0;
	add.s32 	%r200, %r42, %r21;
	mul.wide.s32 	%rd12, %r200, 4;
	add.s64 	%rd13, %rd1, %rd12;
	ld.global.v4.u32 	{%r201, %r202, %r203, %r204}, [%rd13];
	st.shared.v4.u32 	[%r22], {%r201, %r202, %r203, %r204};
	mov.u32 	%r475, %r23;
	@%p10 bra 	$L__BB734_9;
	add.s32 	%r475, %r23, %r16;
	add.s32 	%r205, %r42, %r23;
	mul.wide.s32 	%rd14, %r205, 4;
	add.s64 	%rd15, %rd1, %rd14;
	ld.global.v4.u32 	{%r206, %r207, %r208, %r209}, [%rd15];
	shl.b32 	%r210, %r16, 2;
	add.s32 	%r211, %r22, %r210;
	st.shared.v4.u32 	[%r211], {%r206, %r207, %r208, %r209};
$L__BB734_9:
	add.s32 	%r476, %r475, %r42;
	add.s32 	%r480, %r476, %r31;
	add.s32 	%r479, %r476, %r33;
	add.s32 	%r478, %r476, %r16;
	shl.b32 	%r212, %r475, 2;
	mov.u32 	%r213, _ZZ9cuda_gemmIiLi128ELi4ELi1ELi4096ELi4ELi4ELi64ELi1ELi0EEviiiPT_S1_S1_iiiE3Ash;
	add.s32 	%r477, %r213, %r212;
$L__BB734_10:
	mul.wide.s32 	%rd16, %r480, 4;
	add.s64 	%rd17, %rd1, %rd16;
	mul.wide.s32 	%rd18, %r479, 4;
	add.s64 	%rd19, %rd1, %rd18;
	mul.wide.s32 	%rd20, %r478, 4;
	add.s64 	%rd21, %rd1, %rd20;
	mul.wide.s32 	%rd22, %r476, 4;
	add.s64 	%rd23, %rd1, %rd22;
	ld.global.v4.u32 	{%r214, %r215, %r216, %r217}, [%rd23];
	st.shared.v4.u32 	[%r477], {%r214, %r215, %r216, %r217};
	add.s32 	%r218, %r475, %r16;
	ld.global.v4.u32 	{%r219, %r220, %r221, %r222}, [%rd21];
	add.s32 	%r223, %r477, %r32;
	st.shared.v4.u32 	[%r223], {%r219, %r220, %r221, %r222};
	add.s32 	%r224, %r218, %r16;
	ld.global.v4.u32 	{%r225, %r226, %r227, %r228}, [%rd19];
	add.s32 	%r229, %r477, %r36;
	st.shared.v4.u32 	[%r229], {%r225, %r226, %r227, %r228};
	add.s32 	%r230, %r224, %r16;
	ld.global.v4.u32 	{%r231, %r232, %r233, %r234}, [%rd17];
	add.s32 	%r235, %r477, %r34;
	st.shared.v4.u32 	[%r235], {%r231, %r232, %r233, %r234};
	add.s32 	%r475, %r230, %r16;
	add.s32 	%r480, %r480, %r32;
	add.s32 	%r479, %r479, %r32;
	add.s32 	%r478, %r478, %r32;
	add.s32 	%r477, %r477, %r35;
	add.s32 	%r476, %r476, %r32;
	setp.lt.u32 	%p11, %r475, 4096;
	@%p11 bra 	$L__BB734_10;
	setp.lt.s32 	%p12, %r6, 1;
	bar.sync 	0;
	mov.b32 	%r482, 0;
	mov.u32 	%r483, %r482;
	mov.u32 	%r484, %r482;
	mov.u32 	%r485, %r482;
	mov.u32 	%r486, %r482;
	mov.u32 	%r487, %r482;
	mov.u32 	%r488, %r482;
	mov.u32 	%r489, %r482;
	mov.u32 	%r490, %r482;
	mov.u32 	%r491, %r482;
	mov.u32 	%r492, %r482;
	mov.u32 	%r493, %r482;
	mov.u32 	%r494, %r482;
	mov.u32 	%r495, %r482;
	mov.u32 	%r496, %r482;
	mov.u32 	%r497, %r482;
	mov.u32 	%r498, %r482;
	mov.u32 	%r499, %r482;
	mov.u32 	%r500, %r482;
	mov.u32 	%r501, %r482;
	mov.u32 	%r502, %r482;
	mov.u32 	%r503, %r482;
	mov.u32 	%r504, %r482;
	mov.u32 	%r505, %r482;
	mov.u32 	%r506, %r482;
	mov.u32 	%r507, %r482;
	mov.u32 	%r508, %r482;
	mov.u32 	%r509, %r482;
	mov.u32 	%r510, %r482;
	mov.u32 	%r511, %r482;
	mov.u32 	%r512, %r482;
	mov.u32 	%r513, %r482;
	@%p12 bra 	$L__BB734_41;
	mov.b32 	%r522, 0;
	mov.u32 	%r523, %r522;
$L__BB734_13:
	setp.gt.s32 	%p13, %r170, 0;
	add.s32 	%r238, %r523, %r10;
	mul.lo.s32 	%r105, %r238, %r170;
	@%p13 bra 	$L__BB734_14;
	bra.uni 	$L__BB734_15;
$L__BB734_14:
	add.s32 	%r239, %r17, %r105;
	shl.b32 	%r240, %r239, 2;
	add.s32 	%r242, %r213, %r240;
	ld.shared.u32 	%r524, [%r242];
$L__BB734_15:
	setp.lt.s32 	%p14, %r170, 2;
	@%p14 bra 	$L__BB734_17;
	add.s32 	%r243, %r24, %r105;
	shl.b32 	%r244, %r243, 2;
	add.s32 	%r246, %r213, %r244;
	ld.shared.u32 	%r520, [%r246];
$L__BB734_17:
	setp.lt.s32 	%p15, %r170, 3;
	@%p15 bra 	$L__BB734_19;
	add.s32 	%r247, %r25, %r105;
	shl.b32 	%r248, %r247, 2;
	add.s32 	%r250, %r213, %r248;
	ld.shared.u32 	%r519, [%r250];
$L__BB734_19:
	setp.lt.s32 	%p16, %r170, 4;
	@%p16 bra 	$L__BB734_21;
	add.s32 	%r251, %r26, %r105;
	shl.b32 	%r252, %r251, 2;
	add.s32 	%r254, %r213, %r252;
	ld.shared.u32 	%r518, [%r254];
$L__BB734_21:
	setp.lt.s32 	%p17, %r11, %r18;
	@%p17 bra 	$L__BB734_22;
	bra.uni 	$L__BB734_39;
$L__BB734_22:
	mul.lo.s32 	%r106, %r522, %r9;
	mov.b32 	%r528, 0;
	mov.u32 	%r529, %r11;
$L__BB734_23:
	setp.gt.u32 	%p18, %r170, 64;
	mov.u32 	%r256, _ZZ9cuda_gemmIiLi128ELi4ELi1ELi4096ELi4ELi4ELi64ELi1ELi0EEviiiPT_S1_S1_iiiE11kron_fac_sh;
	mad.lo.s32 	%r117, %r529, 20, %r256;
	add.s32 	%r258, %r117, %r257;
	ld.shared.u32 	%r118, [%r258];
	@%p18 bra 	$L__BB734_30;
	setp.lt.s32 	%p23, %r170, 2;
	shfl.sync.idx.b32	%r272|%p24, %r118, %r27, 7199, -1;
	mul.lo.s32 	%r535, %r272, %r524;
	@%p23 bra 	$L__BB734_26;
	shfl.sync.idx.b32	%r273|%p25, %r118, %r28, 7199, -1;
	mad.lo.s32 	%r535, %r273, %r520, %r535;
$L__BB734_26:
	setp.lt.s32 	%p26, %r170, 3;
	@%p26 bra 	$L__BB734_28;
	shfl.sync.idx.b32	%r274|%p27, %r118, %r29, 7199, -1;
	mad.lo.s32 	%r535, %r274, %r519, %r535;
$L__BB734_28:
	setp.lt.s32 	%p28, %r170, 4;
	@%p28 bra 	$L__BB734_38;
	shfl.sync.idx.b32	%r275|%p29, %r118, %r30, 7199, -1;
	mad.lo.s32 	%r535, %r275, %r518, %r535;
	bra.uni 	$L__BB734_38;
$L__BB734_30:
	setp.lt.s32 	%p19, %r170, 1;
	mov.b32 	%r535, 0;
	@%p19 bra 	$L__BB734_32;
	shl.b32 	%r260, %r17, 2;
	add.s32 	%r261, %r117, %r260;
	ld.shared.u32 	%r262, [%r261];
	mul.lo.s32 	%r535, %r262, %r524;
$L__BB734_32:
	setp.lt.s32 	%p20, %r170, 2;
	@%p20 bra 	$L__BB734_34;
	shl.b32 	%r263, %r24, 2;
	add.s32 	%r264, %r117, %r263;
	ld.shared.u32 	%r265, [%r264];
	mad.lo.s32 	%r535, %r265, %r520, %r535;
$L__BB734_34:
	setp.lt.s32 	%p21, %r170, 3;
	@%p21 bra 	$L__BB734_36;
	shl.b32 	%r266, %r25, 2;
	add.s32 	%r267, %r117, %r266;
	ld.shared.u32 	%r268, [%r267];
	mad.lo.s32 	%r535, %r268, %r519, %r535;
$L__BB734_36:
	setp.lt.s32 	%p22, %r170, 4;
	@%p22 bra 	$L__BB734_38;
	shl.b32 	%r269, %r26, 2;
	add.s32 	%r270, %r117, %r269;
	ld.shared.u32 	%r271, [%r270];
	mad.lo.s32 	%r535, %r271, %r518, %r535;
$L__BB734_38:
	add.s32 	%r276, %r528, %r106;
	mul.wide.s32 	%rd24, %r276, 4;
	add.s64 	%rd25, %rd2, %rd24;
	ld.local.u32 	%r277, [%rd25];
	add.s32 	%r278, %r277, %r535;
	st.local.u32 	[%rd25], %r278;
	add.s32 	%r529, %r529, %r8;
	add.s32 	%r528, %r528, 1;
	setp.lt.s32 	%p30, %r529, %r18;
	@%p30 bra 	$L__BB734_23;
$L__BB734_39:
	add.s32 	%r523, %r523, %r7;
	add.s32 	%r522, %r522, 1;
	setp.lt.s32 	%p31, %r523, %r6;
	@%p31 bra 	$L__BB734_13;
	ld.local.v4.u32 	{%r513, %r512, %r511, %r510}, [%rd2];
	ld.local.v4.u32 	{%r509, %r508, %r507, %r506}, [%rd2+16];
	ld.local.v4.u32 	{%r505, %r504, %r503, %r502}, [%rd2+32];
	ld.local.v4.u32 	{%r501, %r500, %r499, %r498}, [%rd2+48];
	ld.local.v4.u32 	{%r497, %r496, %r495, %r494}, [%rd2+64];
	ld.local.v4.u32 	{%r493, %r492, %r491, %r490}, [%rd2+80];
	ld.local.v4.u32 	{%r489, %r488, %r487, %r486}, [%rd2+96];
	ld.local.v4.u32 	{%r485, %r484, %r483, %r482}, [%rd2+112];
$L__BB734_41:
	ld.param.u64 	%rd91, [_Z9cuda_gemmIiLi128ELi4ELi1ELi4096ELi4ELi4ELi64ELi1ELi0EEviiiPT_S1_S1_iii_param_5];
	bar.sync 	0;
	mul.lo.s32 	%r279, %r7, %r6;
	mul.lo.s32 	%r280, %r279, %r8;
	div.s32 	%r281, %r280, %r7;
	add.s32 	%r282, %r42, %r1;
	cvta.to.global.u64 	%rd26, %rd91;
	mul.wide.s32 	%rd27, %r282, 4;
	add.s64 	%rd28, %rd26, %rd27;
	st.global.u32 	[%rd28], %r513;
	rem.s32 	%r283, 1, %r9;
	add.s32 	%r284, %r9, 1;
	setp.lt.u32 	%p32, %r284, 3;
	shl.b32 	%r285, %r9, 7;
	selp.b32 	%r286, %r285, 0, %p32;
	add.s32 	%r287, %r282, %r286;
	mad.lo.s32 	%r288, %r281, %r283, %r287;
	mul.wide.s32 	%rd29, %r288, 4;
	add.s64 	%rd30, %rd26, %rd29;
	st.global.u32 	[%rd30], %r512;
	div.s32 	%r289, 2, %r9;
	shl.b32 	%r290, %r289, 7;
	mul.lo.s32 	%r291, %r289, %r9;
	sub.s32 	%r292, 2, %r291;
	add.s32 	%r293, %r282, %r290;
	mad.lo.s32 	%r294, %r281, %r292, %r293;
	mul.wide.s32 	%rd31, %r294, 4;
	add.s64 	%rd32, %rd26, %rd31;
	st.global.u32 	[%rd32], %r511;
	div.s32 	%r295, 3, %r9;
	shl.b32 	%r296, %r295, 7;
	mul.lo.s32 	%r297, %r295, %r9;
	sub.s32 	%r298, 3, %r297;
	add.s32 	%r299, %r282, %r296;
	mad.lo.s32 	%r300, %r281, %r298, %r299;
	mul.wide.s32 	%rd33, %r300, 4;
	add.s64 	%rd34, %rd26, %rd33;
	st.global.u32 	[%rd34], %r510;
	div.s32 	%r301, 4, %r9;
	shl.b32 	%r302, %r301, 7;
	mul.lo.s32 	%r303, %r301, %r9;
	sub.s32 	%r304, 4, %r303;
	add.s32 	%r305, %r282, %r302;
	mad.lo.s32 	%r306, %r281, %r304, %r305;
	mul.wide.s32 	%rd35, %r306, 4;
	add.s64 	%rd36, %rd26, %rd35;
	st.global.u32 	[%rd36], %r509;
	div.s32 	%r307, 5, %r9;
	shl.b32 	%r308, %r307, 7;
	mul.lo.s32 	%r309, %r307, %r9;
	sub.s32 	%r310, 5, %r309;
	add.s32 	%r311, %r282, %r308;
	mad.lo.s32 	%r312, %r281, %r310, %r311;
	mul.wide.s32 	%rd37, %r312, 4;
	add.s64 	%rd38, %rd26, %rd37;
	st.global.u32 	[%rd38], %r508;
	div.s32 	%r313, 6, %r9;
	shl.b32 	%r314, %r313, 7;
	mul.lo.s32 	%r315, %r313, %r9;
	sub.s32 	%r316, 6, %r315;
	add.s32 	%r317, %r282, %r314;
	mad.lo.s32 	%r318, %r281, %r316, %r317;
	mul.wide.s32 	%rd39, %r318, 4;
	add.s64 	%rd40, %rd26, %rd39;
	st.global.u32 	[%rd40], %r507;
	div.s32 	%r319, 7, %r9;
	shl.b32 	%r320, %r319, 7;
	mul.lo.s32 	%r321, %r319, %r9;
	sub.s32 	%r322, 7, %r321;
	add.s32 	%r323, %r282, %r320;
	mad.lo.s32 	%r324, %r281, %r322, %r323;
	mul.wide.s32 	%rd41, %r324, 4;
	add.s64 	%rd42, %rd26, %rd41;
	st.global.u32 	[%rd42], %r506;
	div.s32 	%r325, 8, %r9;
	shl.b32 	%r326, %r325, 7;
	mul.lo.s32 	%r327, %r325, %r9;
	sub.s32 	%r328, 8, %r327;
	add.s32 	%r329, %r282, %r326;
	mad.lo.s32 	%r330, %r281, %r328, %r329;
	mul.wide.s32 	%rd43, %r330, 4;
	add.s64 	%rd44, %rd26, %rd43;
	st.global.u32 	[%rd44], %r505;
	div.s32 	%r331, 9, %r9;
	shl.b32 	%r332, %r331, 7;
	mul.lo.s32 	%r333, %r331, %r9;
	sub.s32 	%r334, 9, %r333;
	add.s32 	%r335, %r282, %r332;
	mad.lo.s32 	%r336, %r281, %r334, %r335;
	mul.wide.s32 	%rd45, %r336, 4;
	add.s64 	%rd46, %rd26, %rd45;
	st.global.u32 	[%rd46], %r504;
	div.s32 	%r337, 10, %r9;
	shl.b32 	%r338, %r337, 7;
	mul.lo.s32 	%r339, %r337, %r9;
	sub.s32 	%r340, 10, %r339;
	add.s32 	%r341, %r282, %r338;
	mad.lo.s32 	%r342, %r281, %r340, %r341;
	mul.wide.s32 	%rd47, %r342, 4;
	add.s64 	%rd48, %rd26, %rd47;
	st.global.u32 	[%rd48], %r503;
	div.s32 	%r343, 11, %r9;
	shl.b32 	%r344, %r343, 7;
	mul.lo.s32 	%r345, %r343, %r9;
	sub.s32 	%r346, 11, %r345;
	add.s32 	%r347, %r282, %r344;
	mad.lo.s32 	%r348, %r281, %r346, %r347;
	mul.wide.s32 	%rd49, %r348, 4;
	add.s64 	%rd50, %rd26, %rd49;
	st.global.u32 	[%rd50], %r502;
	div.s32 	%r349, 12, %r9;
	shl.b32 	%r350, %r349, 7;
	mul.lo.s32 	%r351, %r349, %r9;
	sub.s32 	%r352, 12, %r351;
	add.s32 	%r353, %r282, %r350;
	mad.lo.s32 	%r354, %r281, %r352, %r353;
	mul.wide.s32 	%rd51, %r354, 4;
	add.s64 	%rd52, %rd26, %rd51;
	st.global.u32 	[%rd52], %r501;
	div.s32 	%r355, 13, %r9;
	shl.b32 	%r356, %r355, 7;
	mul.lo.s32 	%r357, %r355, %r9;
	sub.s32 	%r358, 13, %r357;
	add.s32 	%r359, %r282, %r356;
	mad.lo.s32 	%r360, %r281, %r358, %r359;
	mul.wide.s32 	%rd53, %r360, 4;
	add.s64 	%rd54, %rd26, %rd53;
	st.global.u32 	[%rd54], %r500;
	div.s32 	%r361, 14, %r9;
	shl.b32 	%r362, %r361, 7;
	mul.lo.s32 	%r363, %r361, %r9;
	sub.s32 	%r364, 14, %r363;
	add.s32 	%r365, %r282, %r362;
	mad.lo.s32 	%r366, %r281, %r364, %r365;
	mul.wide.s32 	%rd55, %r366, 4;
	add.s64 	%rd56, %rd26, %rd55;
	st.global.u32 	[%rd56], %r499;
	div.s32 	%r367, 15, %r9;
	shl.b32 	%r368, %r367, 7;
	mul.lo.s32 	%r369, %r367, %r9;
	sub.s32 	%r370, 15, %r369;
	add.s32 	%r371, %r282, %r368;
	mad.lo.s32 	%r372, %r281, %r370, %r371;
	mul.wide.s32 	%rd57, %r372, 4;
	add.s64 	%rd58, %rd26, %rd57;
	st.global.u32 	[%rd58], %r498;
	div.s32 	%r373, 16, %r9;
	shl.b32 	%r374, %r373, 7;
	mul.lo.s32 	%r375, %r373, %r9;
	sub.s32 	%r376, 16, %r375;
	add.s32 	%r377, %r282, %r374;
	mad.lo.s32 	%r378, %r281, %r376, %r377;
	mul.wide.s32 	%rd59, %r378, 4;
	add.s64 	%rd60, %rd26, %rd59;
	st.global.u32 	[%rd60], %r497;
	div.s32 	%r379, 17, %r9;
	shl.b32 	%r380, %r379, 7;
	mul.lo.s32 	%r381, %r379, %r9;
	sub.s32 	%r382, 17, %r381;
	add.s32 	%r383, %r282, %r380;
	mad.lo.s32 	%r384, %r281, %r382, %r383;
	mul.wide.s32 	%rd61, %r384, 4;
	add.s64 	%rd62, %rd26, %rd61;
	st.global.u32 	[%rd62], %r496;
	div.s32 	%r385, 18, %r9;
	shl.b32 	%r386, %r385, 7;
	mul.lo.s32 	%r387, %r385, %r9;
	sub.s32 	%r388, 18, %r387;
	add.s32 	%r389, %r282, %r386;
	mad.lo.s32 	%r390, %r281, %r388, %r389;
	mul.wide.s32 	%rd63, %r390, 4;
	add.s64 	%rd64, %rd26, %rd63;
	st.global.u32 	[%rd64], %r495;
	div.s32 	%r391, 19, %r9;
	shl.b32 	%r392, %r391, 7;
	mul.lo.s32 	%r393, %r391, %r9;
	sub.s32 	%r394, 19, %r393;
	add.s32 	%r395, %r282, %r392;
	mad.lo.s32 	%r396, %r281, %r394, %r395;
	mul.wide.s32 	%rd65, %r396, 4;
	add.s64 	%rd66, %rd26, %rd65;
	st.global.u32 	[%rd66], %r494;
	div.s32 	%r397, 20, %r9;
	shl.b32 	%r398, %r397, 7;
	mul.lo.s32 	%r399, %r397, %r9;
	sub.s32 	%r400, 20, %r399;
	add.s32 	%r401, %r282, %r398;
	mad.lo.s32 	%r402, %r281, %r400, %r401;
	mul.wide.s32 	%rd67, %r402, 4;
	add.s64 	%rd68, %rd26, %rd67;
	st.global.u32 	[%rd68], %r493;
	div.s32 	%r403, 21, %r9;
	shl.b32 	%r404, %r403, 7;
	mul.lo.s32 	%r405, %r403, %r9;
	sub.s32 	%r406, 21, %r405;
	add.s32 	%r407, %r282, %r404;
	mad.lo.s32 	%r408, %r281, %r406, %r407;
	mul.wide.s32 	%rd69, %r408, 4;
	add.s64 	%rd70, %rd26, %rd69;
	st.global.u32 	[%rd70], %r492;
	div.s32 	%r409, 22, %r9;
	shl.b32 	%r410, %r409, 7;
	mul.lo.s32 	%r411, %r409, %r9;
	sub.s32 	%r412, 22, %r411;
	add.s32 	%r413, %r282, %r410;
	mad.lo.s32 	%r414, %r281, %r412, %r413;
	mul.wide.s32 	%rd71, %r414, 4;
	add.s64 	%rd72, %rd26, %rd71;
	st.global.u32 	[%rd72], %r491;
	div.s32 	%r415, 23, %r9;
	shl.b32 	%r416, %r415, 7;
	mul.lo.s32 	%r417, %r415, %r9;
	sub.s32 	%r418, 23, %r417;
	add.s32 	%r419, %r282, %r416;
	mad.lo.s32 	%r420, %r281, %r418, %r419;
	mul.wide.s32 	%rd73, %r420, 4;
	add.s64 	%rd74, %rd26, %rd73;
	st.global.u32 	[%rd74], %r490;
	div.s32 	%r421, 24, %r9;
	shl.b32 	%r422, %r421, 7;
	mul.lo.s32 	%r423, %r421, %r9;
	sub.s32 	%r424, 24, %r423;
	add.s32 	%r425, %r282, %r422;
	mad.lo.s32 	%r426, %r281, %r424, %r425;
	mul.wide.s32 	%rd75, %r426, 4;
	add.s64 	%rd76, %rd26, %rd75;
	st.global.u32 	[%rd76], %r489;
	div.s32 	%r427, 25, %r9;
	shl.b32 	%r428, %r427, 7;
	mul.lo.s32 	%r429, %r427, %r9;
	sub.s32 	%r430, 25, %r429;
	add.s32 	%r431, %r282, %r428;
	mad.lo.s32 	%r432, %r281, %r430, %r431;
	mul.wide.s32 	%rd77, %r432, 4;
	add.s64 	%rd78, %rd26, %rd77;
	st.global.u32 	[%rd78], %r488;
	div.s32 	%r433, 26, %r9;
	shl.b32 	%r434, %r433, 7;
	mul.lo.s32 	%r435, %r433, %r9;
	sub.s32 	%r436, 26, %r435;
	add.s32 	%r437, %r282, %r434;
	mad.lo.s32 	%r438, %r281, %r436, %r437;
	mul.wide.s32 	%rd79, %r438, 4;
	add.s64 	%rd80, %rd26, %rd79;
	st.global.u32 	[%rd80], %r487;
	div.s32 	%r439, 27, %r9;
	shl.b32 	%r440, %r439, 7;
	mul.lo.s32 	%r441, %r439, %r9;
	sub.s32 	%r442, 27, %r441;
	add.s32 	%r443, %r282, %r440;
	mad.lo.s32 	%r444, %r281, %r442, %r443;
	mul.wide.s32 	%rd81, %r444, 4;
	add.s64 	%rd82, %rd26, %rd81;
	st.global.u32 	[%rd82], %r486;
	div.s32 	%r445, 28, %r9;
	shl.b32 	%r446, %r445, 7;
	mul.lo.s32 	%r447, %r445, %r9;
	sub.s32 	%r448, 28, %r447;
	add.s32 	%r449, %r282, %r446;
	mad.lo.s32 	%r450, %r281, %r448, %r449;
	mul.wide.s32 	%rd83, %r450, 4;
	add.s64 	%rd84, %rd26, %rd83;
	st.global.u32 	[%rd84], %r485;
	div.s32 	%r451, 29, %r9;
	shl.b32 	%r452, %r451, 7;
	mul.lo.s32 	%r453, %r451, %r9;
	sub.s32 	%r454, 29, %r453;
	add.s32 	%r455, %r282, %r452;
	mad.lo.s32 	%r456, %r281, %r454, %r455;
	mul.wide.s32 	%rd85, %r456, 4;
	add.s64 	%rd86, %rd26, %rd85;
	st.global.u32 	[%rd86], %r484;
	div.s32 	%r457, 30, %r9;
	shl.b32 	%r458, %r457, 7;
	mul.lo.s32 	%r459, %r457, %r9;
	sub.s32 	%r460, 30, %r459;
	add.s32 	%r461, %r282, %r458;
	mad.lo.s32 	%r462, %r281, %r460, %r461;
	mul.wide.s32 	%rd87, %r462, 4;
	add.s64 	%rd88, %rd26, %rd87;
	st.global.u32 	[%rd88], %r483;
	div.s32 	%r463, 31, %r9;
	shl.b32 	%r464, %r463, 7;
	mul.lo.s32 	%r465, %r463, %r9;
	sub.s32 	%r466, 31, %r465;
	add.s32 	%r467, %r282, %r464;
	mad.lo.s32 	%r468, %r281, %r466, %r467;
	mul.wide.s32 	%rd89, %r468, 4;
	add.s64 	%rd90, %rd26, %rd89;
	st.global.u32 	[%rd90], %r482;
	add.s32 	%r474, %r474, %r13;
	setp.lt.u32 	%p33, %r474, %r14;
	@%p33 bra 	$L__BB734_5;
$L__BB734_42:
	ret;

}
	// .globl	_Z9cuda_gemmIiLi128ELi4ELi1ELi4096ELi4ELi4ELi64ELi1ELi1EEviiiPT_S1_S1_iii
.visible .entry _Z9cuda_gemmIiLi128ELi4ELi1ELi4096ELi4ELi4ELi64ELi1ELi1EEviiiPT_S1_S1_iii(
	.param .u32 _Z9cuda_gemmIiLi128ELi4ELi1ELi4096ELi4ELi4ELi64ELi1ELi1EEviiiPT_S1_S1_iii_param_0,
	.param .u32 _Z9cuda_gemmIiLi128ELi4ELi1ELi4096ELi4ELi4ELi64ELi1ELi1EEviiiPT_S1_S1_iii_param_1,
	.param .u32 _Z9cuda_gemmIiLi128ELi4ELi1ELi4096ELi4ELi4ELi64ELi1ELi1EEviiiPT_S1_S1_iii_param_2,
	.param .u64 .ptr .align 1 _Z9cuda_gemmIiLi128ELi4ELi1ELi4096ELi4ELi4ELi64ELi1ELi1EEviiiPT_S1_S1_iii_param_3,
	.param .u64 .ptr .align 1 _Z9cuda_gemmIiLi128ELi4ELi1ELi4096ELi4ELi4ELi64ELi1ELi1EEviiiPT_S1_S1_iii_param_4,
	.param .u64 .ptr .align 1 _Z9cuda_gemmIiLi128ELi4ELi1ELi4096ELi4ELi4ELi64ELi1ELi1EEviiiPT_S1_S1_iii_param_5,
	.param .u32 _Z9cuda_gemmIiLi128ELi4ELi1ELi4096ELi4ELi4ELi64ELi1ELi1EEviiiPT_S1_S1_iii_param_6,
	.param .u32 _Z9cuda_gemmIiLi128ELi4ELi1ELi4096ELi4ELi4ELi64ELi1ELi1EEviiiPT_S1_S1_iii_param_7,
	.param .u32 _Z9cuda_gemmIiLi128ELi4ELi1ELi4096ELi4ELi4ELi64ELi1ELi1EEviiiPT_S1_S1_iii_param_8
)
.maxntid 128
{
	.reg .pred 	%p<137>;
	.reg .b16 	%rs<5>;
	.reg .b32 	%r<412>;
	.reg .b64 	%rd<26>;
	// demoted variable
	.shared .align 128 .b8 _ZZ9cuda_gemmIiLi128ELi4ELi1ELi4096ELi4ELi4ELi64ELi1ELi1EEviiiPT_S1_S1_iiiE11kron_fac_sh[80];
	// demoted variable
	.shared .align 128 .b8 _ZZ9cuda_gemmIiLi128ELi4ELi1ELi4096ELi4ELi4ELi64ELi1ELi1EEviiiPT_S1_S1_iiiE3Ash[16384];
	ld.param.u64 	%rd5, [_Z9cuda_gemmIiLi128ELi4ELi1ELi4096ELi4ELi4ELi64ELi1ELi1EEviiiPT_S1_S1_iii_param_3];
	ld.param.u64 	%rd3, [_Z9cuda_gemmIiLi128ELi4ELi1ELi4096ELi4ELi4ELi64ELi1ELi1EEviiiPT_S1_S1_iii_param_4];
	cvta.to.global.u64 	%rd1, %rd5;
	mov.u32 	%r1, %tid.x;
	setp.gt.u32 	%p1, %r1, 15;
	@%p1 bra 	$L__BB735_3;
	mov.u32 	%r2, %ntid.x;
	cvta.to.global.u64 	%rd2, %rd3;
	mov.u32 	%r48, _ZZ9cuda_gemmIiLi128ELi4ELi1ELi4096ELi4ELi4ELi64ELi1ELi1EEviiiPT_S1_S1_iiiE11kron_fac_sh;
	mov.u32 	%r403, %r1;
$L__BB735_2:
	mul.wide.u32 	%rd6, %r403, 4;
	add.s64 	%rd7, %rd2, %rd6;
	ld.global.u32 	%r46, [%rd7];
	and.b32  	%r47, %r403, 3;
	mad.lo.s32 	%r49, %r47, 20, %r48;
	and.b32  	%r50, %r403, -4;
	add.s32 	%r51, %r49, %r50;
	st.shared.u32 	[%r51], %r46;
	add.s32 	%r403, %r403, %r2;
	setp.lt.u32 	%p2, %r403, 16;
	@%p2 bra 	$L__BB735_2;
$L__BB735_3:
	mov.u32 	%r404, %ctaid.y;
	mov.u32 	%r6, %nctaid.y;
	shl.b32 	%r7, %r6, 2;
	setp.ge.u32 	%p3, %r404, %r7;
	@%p3 bra 	$L__BB735_12;
	shl.b32 	%r8, %r1, 2;
	mov.u32 	%r52, %ntid.x;
	shl.b32 	%r9, %r52, 2;
	and.b32  	%r10, %r1, 3;
	xor.b32  	%r53, %r8, 4095;
	sub.s32 	%r54, %r53, %r9;
	cvt.u16.u32 	%rs2, %r54;
	cvt.u16.u32 	%rs3, %r9;
	div.u16 	%rs4, %rs2, %rs3;
	and.b16  	%rs1, %rs4, 3;
	shl.b32 	%r55, %r1, 4;
	mov.u32 	%r56, _ZZ9cuda_gemmIiLi128ELi4ELi1ELi4096ELi4ELi4ELi64ELi1ELi1EEviiiPT_S1_S1_iiiE3Ash;
	add.s32 	%r11, %r56, %r55;
	add.s32 	%r12, %r8, %r9;
	shl.b32 	%r19, %r52, 4;
	add.s32 	%r13, %r11, %r19;
	add.s32 	%r14, %r12, %r9;
	add.s32 	%r57, %r1, 1;
	and.b32  	%r15, %r57, 3;
	xor.b32  	%r16, %r10, 2;
	add.s32 	%r58, %r1, -1;
	and.b32  	%r17, %r58, 3;
	mul.lo.s32 	%r18, %r52, 12;
	shl.b32 	%r20, %r52, 3;
	mul.lo.s32 	%r21, %r52, 48;
	shl.b32 	%r22, %r52, 6;
	shl.b32 	%r23, %r52, 5;
$L__BB735_5:
	setp.eq.s16 	%p4, %rs1, 2;
	shl.b32 	%r25, %r404, 12;
	mov.u32 	%r405, %r8;
	@%p4 bra 	$L__BB735_9;
	setp.eq.s16 	%p5, %rs1, 3;
	add.s32 	%r59, %r25, %r8;
	mul.wide.s32 	%rd8, %r59, 4;
	add.s64 	%rd9, %rd1, %rd8;
	ld.global.v4.u32 	{%r60, %r61, %r62, %r63}, [%rd9];
	st.shared.v4.u32 	[%r11], {%r60, %r61, %r62, %r63};
	mov.u32 	%r405, %r12;
	@%p5 bra 	$L__BB735_9;
	setp.eq.s16 	%p6, %rs1, 0;
	add.s32 	%r64, %r25, %r12;
	mul.wide.s32 	%rd10, %r64, 4;
	add.s64 	%rd11, %rd1, %rd10;
	ld.global.v4.u32 	{%r65, %r66, %r67, %r68}, [%rd11];
	st.shared.v4.u32 	[%r13], {%r65, %r66, %r67, %r68};
	mov.u32 	%r405, %r14;
	@%p6 bra 	$L__BB735_9;
	add.s32 	%r405, %r14, %r9;
	add.s32 	%r69, %r25, %r14;
	mul.wide.s32 	%rd12, %r69, 4;
	add.s64 	%rd13, %rd1, %rd12;
	ld.global.v4.u32 	{%r70, %r71, %r72, %r73}, [%rd13];
	shl.b32 	%r74, %r9, 2;
	add.s32 	%r75, %r13, %r74;
	st.shared.v4.u32 	[%r75], {%r70, %r71, %r72, %r73};
$L__BB735_9:
	add.s32 	%r406, %r405, %r25;
	add.s32 	%r410, %r406, %r18;
	add.s32 	%r409, %r406, %r20;
	add.s32 	%r408, %r406, %r9;
	shl.b32 	%r76, %r405, 2;
	mov.u32 	%r77, _ZZ9cuda_gemmIiLi128ELi4ELi1ELi4096ELi4ELi4ELi64ELi1ELi1EEviiiPT_S1_S1_iiiE3Ash;
	add.s32 	%r407, %r77, %r76;
$L__BB735_10:
	mul.wide.s32 	%rd14, %r410, 4;
	add.s64 	%rd15, %rd1, %rd14;
	mul.wide.s32 	%rd16, %r409, 4;
	add.s64 	%rd17, %rd1, %rd16;
	mul.wide.s32 	%rd18, %r408, 4;
	add.s64 	%rd19, %rd1, %rd18;
	mul.wide.s32 	%rd20, %r406, 4;
	add.s64 	%rd21, %rd1, %rd20;
	ld.global.v4.u32 	{%r78, %r79, %r80, %r81}, [%rd21];
	st.shared.v4.u32 	[%r407], {%r78, %r79, %r80, %r81};
	add.s32 	%r82, %r405, %r9;
	ld.global.v4.u32 	{%r83, %r84, %r85, %r86}, [%rd19];
	add.s32 	%r87, %r407, %r19;
	st.shared.v4.u32 	[%r87], {%r83, %r84, %r85, %r86};
	add.s32 	%r88, %r82, %r9;
	ld.global.v4.u32 	{%r89, %r90, %r91, %r92}, [%rd17];
	add.s32 	%r93, %r407, %r23;
	st.shared.v4.u32 	[%r93], {%r89, %r90, %r91, %r92};
	add.s32 	%r94, %r88, %r9;
	ld.global.v4.u32 	{%r95, %r96, %r97, %r98}, [%rd15];
	add.s32 	%r99, %r407, %r21;
	st.shared.v4.u32 	[%r99], {%r95, %r96, %r97, %r98};
	add.s32 	%r405, %r94, %r9;
	add.s32 	%r410, %r410, %r19;
	add.s32 	%r409, %r409, %r19;
	add.s32 	%r408, %r408, %r19;
	add.s32 	%r407, %r407, %r22;
	add.s32 	%r406, %r406, %r19;
	setp.lt.u32 	%p7, %r405, 4096;
	@%p7 bra 	$L__BB735_10;
	ld.param.u64 	%rd25, [_Z9cuda_gemmIiLi128ELi4ELi1ELi4096ELi4ELi4ELi64ELi1ELi1EEviiiPT_S1_S1_iii_param_5];
	bar.sync 	0;
	shl.b32 	%r100, %r10, 2;
	add.s32 	%r101, %r11, %r100;
	ld.shared.u32 	%r102, [%r101];
	shl.b32 	%r103, %r15, 2;
	add.s32 	%r104, %r11, %r103;
	ld.shared.u32 	%r105, [%r104];
	shl.b32 	%r106, %r16, 2;
	add.s32 	%r107, %r11, %r106;
	ld.shared.u32 	%r108, [%r107];
	shl.b32 	%r109, %r17, 2;
	add.s32 	%r110, %r11, %r109;
	ld.shared.u32 	%r111, [%r110];
	mov.u32 	%r112, _ZZ9cuda_gemmIiLi128ELi4ELi1ELi4096ELi4ELi4ELi64ELi1ELi1EEviiiPT_S1_S1_iiiE11kron_fac_sh;
	add.s32 	%r113, %r112, %r100;
	ld.shared.u32 	%r114, [%r113];
	shfl.sync.idx.b32	%r115|%p8, %r114, %r10, 7199, -1;
	mul.lo.s32 	%r116, %r115, %r102;
	shfl.sync.idx.b32	%r117|%p9, %r114, %r15, 7199, -1;
	mad.lo.s32 	%r118, %r117, %r105, %r116;
	shfl.sync.idx.b32	%r119|%p10, %r114, %r16, 7199, -1;
	mad.lo.s32 	%r120, %r119, %r108, %r118;
	shfl.sync.idx.b32	%r121|%p11, %r114, %r17, 7199, -1;
	mad.lo.s32 	%r122, %r121, %r111, %r120;
	ld.shared.u32 	%r123, [%r113+20];
	shfl.sync.idx.b32	%r124|%p12, %r123, %r10, 7199, -1;
	mul.lo.s32 	%r125, %r124, %r102;
	shfl.sync.idx.b32	%r126|%p13, %r123, %r15, 7199, -1;
	mad.lo.s32 	%r127, %r126, %r105, %r125;
	shfl.sync.idx.b32	%r128|%p14, %r123, %r16, 7199, -1;
	mad.lo.s32 	%r129, %r128, %r108, %r127;
	shfl.sync.idx.b32	%r130|%p15, %r123, %r17, 7199, -1;
	mad.lo.s32 	%r131, %r130, %r111, %r129;
	ld.shared.u32 	%r132, [%r113+40];
	shfl.sync.idx.b32	%r133|%p16, %r132, %r10, 7199, -1;
	mul.lo.s32 	%r134, %r133, %r102;
	shfl.sync.idx.b32	%r135|%p17, %r132, %r15, 7199, -1;
	mad.lo.s32 	%r136, %r135, %r105, %r134;
	shfl.sync.idx.b32	%r137|%p18, %r132, %r16, 7199, -1;
	mad.lo.s32 	%r138, %r137, %r108, %r136;
	shfl.sync.idx.b32	%r139|%p19, %r132, %r17, 7199, -1;
	mad.lo.s32 	%r140, %r139, %r111, %r138;
	ld.shared.u32 	%r141, [%r113+60];
	shfl.sync.idx.b32	%r142|%p20, %r141, %r10, 7199, -1;
	mul.lo.s32 	%r143, %r142, %r102;
	shfl.sync.idx.b32	%r144|%p21, %r141, %r15, 7199, -1;
	mad.lo.s32 	%r145, %r144, %r105, %r143;
	shfl.sync.idx.b32	%r146|%p22, %r141, %r16, 7199, -1;
	mad.lo.s32 	%r147, %r146, %r108, %r145;
	shfl.sync.idx.b32	%r148|%p23, %r141, %r17, 7199, -1;
	mad.lo.s32 	%r149, %r148, %r111, %r147;
	ld.shared.u32 	%r150, [%r101+2048];
	ld.shared.u32 	%r151, [%r104+2048];
	ld.shared.u32 	%r152, [%r107+2048];
	ld.shared.u32 	%r153, [%r110+2048];
	shfl.sync.idx.b32	%r154|%p24, %r114, %r10, 7199, -1;
	mul.lo.s32 	%r155, %r154, %r150;
	shfl.sync.idx.b32	%r156|%p25, %r114, %r15, 7199, -1;
	mad.lo.s32 	%r157, %r156, %r151, %r155;
	shfl.sync.idx.b32	%r158|%p26, %r114, %r16, 7199, -1;
	mad.lo.s32 	%r159, %r158, %r152, %r157;
	shfl.sync.idx.b32	%r160|%p27, %r114, %r17, 7199, -1;
	mad.lo.s32 	%r161, %r160, %r153, %r159;
	shfl.sync.idx.b32	%r162|%p28, %r123, %r10, 7199, -1;
	mul.lo.s32 	%r163, %r162, %r150;
	shfl.sync.idx.b32	%r164|%p29, %r123, %r15, 7199, -1;
	mad.lo.s32 	%r165, %r164, %r151, %r163;
	shfl.sync.idx.b32	%r166|%p30, %r123, %r16, 7199, -1;
	mad.lo.s32 	%r167, %r166, %r152, %r165;
	shfl.sync.idx.b32	%r168|%p31, %r123, %r17, 7199, -1;
	mad.lo.s32 	%r169, %r168, %r153, %r167;
	shfl.sync.idx.b32	%r170|%p32, %r132, %r10, 7199, -1;
	mul.lo.s32 	%r171, %r170, %r150;
	shfl.sync.idx.b32	%r172|%p33, %r132, %r15, 7199, -1;
	mad.lo.s32 	%r173, %r172, %r151, %r171;
	shfl.sync.idx.b32	%r174|%p34, %r132, %r16, 7199, -1;
	mad.lo.s32 	%r175, %r174, %r152, %r173;
	shfl.sync.idx.b32	%r176|%p35, %r132, %r17, 7199, -1;
	mad.lo.s32 	%r177, %r176, %r153, %r175;
	shfl.sync.idx.b32	%r178|%p36, %r141, %r10, 7199, -1;
	mul.lo.s32 	%r179, %r178, %r150;
	shfl.sync.idx.b32	%r180|%p37, %r141, %r15, 7199, -1;
	mad.lo.s32 	%r181, %r180, %r151, %r179;
	shfl.sync.idx.b32	%r182|%p38, %r141, %r16, 7199, -1;
	mad.lo.s32 	%r183, %r182, %r152, %r181;
	shfl.sync.idx.b32	%r184|%p39, %r141, %r17, 7199, -1;
	mad.lo.s32 	%r185, %r184, %r153, %r183;
	ld.shared.u32 	%r186, [%r101+4096];
	ld.shared.u32 	%r187, [%r104+4096];
	ld.shared.u32 	%r188, [%r107+4096];
	ld.shared.u32 	%r189, [%r110+4096];
	shfl.sync.idx.b32	%r190|%p40, %r114, %r10, 7199, -1;
	mul.lo.s32 	%r191, %r190, %r186;
	shfl.sync.idx.b32	%r192|%p41, %r114, %r15, 7199, -1;
	mad.lo.s32 	%r193, %r192, %r187, %r191;
	shfl.sync.idx.b32	%r194|%p42, %r114, %r16, 7199, -1;
	mad.lo.s32 	%r195, %r194, %r188, %r193;
	shfl.sync.idx.b32	%r196|%p43, %r114, %r17, 7199, -1;
	mad.lo.s32 	%r197, %r196, %r189, %r195;
	shfl.sync.idx.b32	%r198|%p44, %r123, %r10, 7199, -1;
	mul.lo.s32 	%r199, %r198, %r186;
	shfl.sync.idx.b32	%r200|%p45, %r123, %r15, 7199, -1;
	mad.lo.s32 	%r201, %r200, %r187, %r199;
	shfl.sync.idx.b32	%r202|%p46, %r123, %r16, 7199, -1;
	mad.lo.s32 	%r203, %r202, %r188, %r201;
	shfl.sync.idx.b32	%r204|%p47, %r123, %r17, 7199, -1;
	mad.lo.s32 	%r205, %r204, %r189, %r203;
	shfl.sync.idx.b32	%r206|%p48, %r132, %r10, 7199, -1;
	mul.lo.s32 	%r207, %r206, %r186;
	shfl.sync.idx.b32	%r208|%p49, %r132, %r15, 7199, -1;
	mad.lo.s32 	%r209, %r208, %r187, %r207;
	shfl.sync.idx.b32	%r210|%p50, %r132, %r16, 7199, -1;
	mad.lo.s32 	%r211, %r210, %r188, %r209;
	shfl.sync.idx.b32	%r212|%p51, %r132, %r17, 7199, -1;
	mad.lo.s32 	%r213, %r212, %r189, %r211;
	shfl.sync.idx.b32	%r214|%p52, %r141, %r10, 7199, -1;
	mul.lo.s32 	%r215, %r214, %r186;
	shfl.sync.idx.b32	%r216|%p53, %r141, %r15, 7199, -1;
	mad.lo.s32 	%r217, %r216, %r187, %r215;
	shfl.sync.idx.b32	%r218|%p54, %r141, %r16, 7199, -1;
	mad.lo.s32 	%r219, %r218, %r188, %r217;
	shfl.sync.idx.b32	%r220|%p55, %r141, %r17, 7199, -1;
	mad.lo.s32 	%r221, %r220, %r189, %r219;
	ld.shared.u32 	%r222, [%r101+6144];
	ld.shared.u32 	%r223, [%r104+6144];
	ld.shared.u32 	%r224, [%r107+6144];
	ld.shared.u32 	%r225, [%r110+6144];
	shfl.sync.idx.b32	%r226|%p56, %r114, %r10, 7199, -1;
	mul.lo.s32 	%r227, %r226, %r222;
	shfl.sync.idx.b32	%r228|%p57, %r114, %r15, 7199, -1;
	mad.lo.s32 	%r229, %r228, %r223, %r227;
	shfl.sync.idx.b32	%r230|%p58, %r114, %r16, 7199, -1;
	mad.lo.s32 	%r231, %r230, %r224, %r229;
	shfl.sync.idx.b32	%r232|%p59, %r114, %r17, 7199, -1;
	mad.lo.s32 	%r233, %r232, %r225, %r231;
	shfl.sync.idx.b32	%r234|%p60, %r123, %r10, 7199, -1;
	mul.lo.s32 	%r235, %r234, %r222;
	shfl.sync.idx.b32	%r236|%p61, %r123, %r15, 7199, -1;
	mad.lo.s32 	%r237, %r236, %r223, %r235;
	shfl.sync.idx.b32	%r238|%p62, %r123, %r16, 7199, -1;
	mad.lo.s32 	%r239, %r238, %r224, %r237;
	shfl.sync.idx.b32	%r240|%p63, %r123, %r17, 7199, -1;
	mad.lo.s32 	%r241, %r240, %r225, %r239;
	shfl.sync.idx.b32	%r242|%p64, %r132, %r10, 7199, -1;
	mul.lo.s32 	%r243, %r242, %r222;
	shfl.sync.idx.b32	%r244|%p65, %r132, %r15, 7199, -1;
	mad.lo.s32 	%r245, %r244, %r223, %r243;
	shfl.sync.idx.b32	%r246|%p66, %r132, %r16, 7199, -1;
	mad.lo.s32 	%r247, %r246, %r224, %r245;
	shfl.sync.idx.b32	%r248|%p67, %r132, %r17, 7199, -1;
	mad.lo.s32 	%r249, %r248, %r225, %r247;
	shfl.sync.idx.b32	%r250|%p68, %r141, %r10, 7199, -1;
	mul.lo.s32 	%r251, %r250, %r222;
	shfl.sync.idx.b32	%r252|%p69, %r141, %r15, 7199, -1;
	mad.lo.s32 	%r253, %r252, %r223, %r251;
	shfl.sync.idx.b32	%r254|%p70, %r141, %r16, 7199, -1;
	mad.lo.s32 	%r255, %r254, %r224, %r253;
	shfl.sync.idx.b32	%r256|%p71, %r141, %r17, 7199, -1;
	mad.lo.s32 	%r257, %r256, %r225, %r255;
	ld.shared.u32 	%r258, [%r101+8192];
	ld.shared.u32 	%r259, [%r104+8192];
	ld.shared.u32 	%r260, [%r107+8192];
	ld.shared.u32 	%r261, [%r110+8192];
	shfl.sync.idx.b32	%r262|%p72, %r114, %r10, 7199, -1;
	mul.lo.s32 	%r263, %r262, %r258;
	shfl.sync.idx.b32	%r264|%p73, %r114, %r15, 7199, -1;
	mad.lo.s32 	%r265, %r264, %r259, %r263;
	shfl.sync.idx.b32	%r266|%p74, %r114, %r16, 7199, -1;
	mad.lo.s32 	%r267, %r266, %r260, %r265;
	shfl.sync.idx.b32	%r268|%p75, %r114, %r17, 7199, -1;
	mad.lo.s32 	%r269, %r268, %r261, %r267;
	shfl.sync.idx.b32	%r270|%p76, %r123, %r10, 7199, -1;
	mul.lo.s32 	%r271, %r270, %r258;
	shfl.sync.idx.b32	%r272|%p77, %r123, %r15, 7199, -1;
	mad.lo.s32 	%r273, %r272, %r259, %r271;
	shfl.sync.idx.b32	%r274|%p78, %r123, %r16, 7199, -1;
	mad.lo.s32 	%r275, %r274, %r260, %r273;
	shfl.sync.idx.b32	%r276|%p79, %r123, %r17, 7199, -1;
	mad.lo.s32 	%r277, %r276, %r261, %r275;
	shfl.sync.idx.b32	%r278|%p80, %r132, %r10, 7199, -1;
	mul.lo.s32 	%r279, %r278, %r258;
	shfl.sync.idx.b32	%r280|%p81, %r132, %r15, 7199, -1;
	mad.lo.s32 	%r281, %r280, %r259, %r279;
	shfl.sync.idx.b32	%r282|%p82, %r132, %r16, 7199, -1;
	mad.lo.s32 	%r283, %r282, %r260, %r281;
	shfl.sync.idx.b32	%r284|%p83, %r132, %r17, 7199, -1;
	mad.lo.s32 	%r285, %r284, %r261, %r283;
	shfl.sync.idx.b32	%r286|%p84, %r141, %r10, 7199, -1;
	mul.lo.s32 	%r287, %r286, %r258;
	shfl.sync.idx.b32	%r288|%p85, %r141, %r15, 7199, -1;
	mad.lo.s32 	%r289, %r288, %r259, %r287;
	shfl.sync.idx.b32	%r290|%p86, %r141, %r16, 7199, -1;
	mad.lo.s32 	%r291, %r290, %r260, %r289;
	shfl.sync.idx.b32	%r292|%p87, %r141, %r17, 7199, -1;
	mad.lo.s32 	%r293, %r292, %r261, %r291;
	ld.shared.u32 	%r294, [%r101+10240];
	ld.shared.u32 	%r295, [%r104+10240];
	ld.shared.u32 	%r296, [%r107+10240];
	ld.shared.u32 	%r297, [%r110+10240];
	shfl.sync.idx.b32	%r298|%p88, %r114, %r10, 7199, -1;
	mul.lo.s32 	%r299, %r298, %r294;
	shfl.sync.idx.b32	%r300|%p89, %r114, %r15, 7199, -1;
	mad.lo.s32 	%r301, %r300, %r295, %r299;
	shfl.sync.idx.b32	%r302|%p90, %r114, %r16, 7199, -1;
	mad.lo.s32 	%r303, %r302, %r296, %r301;
	shfl.sync.idx.b32	%r304|%p91, %r114, %r17, 7199, -1;
	mad.lo.s32 	%r305, %r304, %r297, %r303;
	shfl.sync.idx.b32	%r306|%p92, %r123, %r10, 7199, -1;
	mul.lo.s32 	%r307, %r306, %r294;
	shfl.sync.idx.b32	%r308|%p93, %r123, %r15, 7199, -1;
	mad.lo.s32 	%r309, %r308, %r295, %r307;
	shfl.sync.idx.b32	%r310|%p94, %r123, %r16, 7199, -1;
	mad.lo.s32 	%r311, %r310, %r296, %r309;
	shfl.sync.idx.b32	%r312|%p95, %r123, %r17, 7199, -1;
	mad.lo.s32 	%r313, %r312, %r297, %r311;
	shfl.sync.idx.b32	%r314|%p96, %r132, %r10, 7199, -1;
	mul.lo.s32 	%r315, %r314, %r294;
	shfl.sync.idx.b32	%r316|%p97, %r132, %r15, 7199, -1;
	mad.lo.s32 	%r317, %r316, %r295, %r315;
	shfl.sync.idx.b32	%r318|%p98, %r132, %r16, 7199, -1;
	mad.lo.s32 	%r319, %r318, %r296, %r317;
	shfl.sync.idx.b32	%r320|%p99, %r132, %r17, 7199, -1;
	mad.lo.s32 	%r321, %r320, %r297, %r319;
	shfl.sync.idx.b32	%r322|%p100, %r141, %r10, 7199, -1;
	mul.lo.s32 	%r323, %r322, %r294;
	shfl.sync.idx.b32	%r324|%p101, %r141, %r15, 7199, -1;
	mad.lo.s32 	%r325, %r324, %r295, %r323;
	shfl.sync.idx.b32	%r326|%p102, %r141, %r16, 7199, -1;
	mad.lo.s32 	%r327, %r326, %r296, %r325;
	shfl.sync.idx.b32	%r328|%p103, %r141, %r17, 7199, -1;
	mad.lo.s32 	%r329, %r328, %r297, %r327;
	ld.shared.u32 	%r330, [%r101+12288];
	ld.shared.u32 	%r331, [%r104+12288];
	ld.shared.u32 	%r332, [%r107+12288];
	ld.shared.u32 	%r333, [%r110+12288];
	shfl.sync.idx.b32	%r334|%p104, %r114, %r10, 7199, -1;
	mul.lo.s32 	%r335, %r334, %r330;
	shfl.sync.idx.b32	%r336|%p105, %r114, %r15, 7199, -1;
	mad.lo.s32 	%r337, %r336, %r331, %r335;
	shfl.sync.idx.b32	%r338|%p106, %r114, %r16, 7199, -1;
	mad.lo.s32 	%r339, %r338, %r332, %r337;
	shfl.sync.idx.b32	%r340|%p107, %r114, %r17, 7199, -1;
	mad.lo.s32 	%r341, %r340, %r333, %r339;
	shfl.sync.idx.b32	%r342|%p108, %r123, %r10, 7199, -1;
	mul.lo.s32 	%r343, %r342, %r330;
	shfl.sync.idx.b32	%r344|%p109, %r123, %r15, 7199, -1;
	mad.lo.s32 	%r345, %r344, %r331, %r343;
	shfl.sync.idx.b32	%r346|%p110, %r123, %r16, 7199, -1;
	mad.lo.s32 	%r347, %r346, %r332, %r345;
	shfl.sync.idx.b32	%r348|%p111, %r123, %r17, 7199, -1;
	mad.lo.s32 	%r349, %r348, %r333, %r347;
	shfl.sync.idx.b32	%r350|%p112, %r132, %r10, 7199, -1;
	mul.lo.s32 	%r351, %r350, %r330;
	shfl.sync.idx.b32	%r352|%p113, %r132, %r15, 7199, -1;
	mad.lo.s32 	%r353, %r352, %r331, %r351;
	shfl.sync.idx.b32	%r354|%p114, %r132, %r16, 7199, -1;
	mad.lo.s32 	%r355, %r354, %r332, %r353;
	shfl.sync.idx.b32	%r356|%p115, %r132, %r17, 7199, -1;
	mad.lo.s32 	%r357, %r356, %r333, %r355;
	shfl.sync.idx.b32	%r358|%p116, %r141, %r10, 7199, -1;
	mul.lo.s32 	%r359, %r358, %r330;
	shfl.sync.idx.b32	%r360|%p117, %r141, %r15, 7199, -1;
	mad.lo.s32 	%r361, %r360, %r331, %r359;
	shfl.sync.idx.b32	%r362|%p118, %r141, %r16, 7199, -1;
	mad.lo.s32 	%r363, %r362, %r332, %r361;
	shfl.sync.idx.b32	%r364|%p119, %r141, %r17, 7199, -1;
	mad.lo.s32 	%r365, %r364, %r333, %r363;
	ld.shared.u32 	%r366, [%r101+14336];
	ld.shared.u32 	%r367, [%r104+14336];
	ld.shared.u32 	%r368, [%r107+14336];
	ld.shared.u32 	%r369, [%r110+14336];
	shfl.sync.idx.b32	%r370|%p120, %r114, %r10, 7199, -1;
	mul.lo.s32 	%r371, %r370, %r366;
	shfl.sync.idx.b32	%r372|%p121, %r114, %r15, 7199, -1;
	mad.lo.s32 	%r373, %r372, %r367, %r371;
	shfl.sync.idx.b32	%r374|%p122, %r114, %r16, 7199, -1;
	mad.lo.s32 	%r375, %r374, %r368, %r373;
	shfl.sync.idx.b32	%r376|%p123, %r114, %r17, 7199, -1;
	mad.lo.s32 	%r377, %r376, %r369, %r375;
	shfl.sync.idx.b32	%r378|%p124, %r123, %r10, 7199, -1;
	mul.lo.s32 	%r379, %r378, %r366;
	shfl.sync.idx.b32	%r380|%p125, %r123, %r15, 7199, -1;
	mad.lo.s32 	%r381, %r380, %r367, %r379;
	shfl.sync.idx.b32	%r382|%p126, %r123, %r16, 7199, -1;
	mad.lo.s32 	%r383, %r382, %r368, %r381;
	shfl.sync.idx.b32	%r384|%p127, %r123, %r17, 7199, -1;
	mad.lo.s32 	%r385, %r384, %r369, %r383;
	shfl.sync.idx.b32	%r386|%p128, %r132, %r10, 7199, -1;
	mul.lo.s32 	%r387, %r386, %r366;
	shfl.sync.idx.b32	%r388|%p129, %r132, %r15, 7199, -1;
	mad.lo.s32 	%r389, %r388, %r367, %r387;
	shfl.sync.idx.b32	%r390|%p130, %r132, %r16, 7199, -1;
	mad.lo.s32 	%r391, %r390, %r368, %r389;
	shfl.sync.idx.b32	%r392|%p131, %r132, %r17, 7199, -1;
	mad.lo.s32 	%r393, %r392, %r369, %r391;
	shfl.sync.idx.b32	%r394|%p132, %r141, %r10, 7199, -1;
	mul.lo.s32 	%r395, %r394, %r366;
	shfl.sync.idx.b32	%r396|%p133, %r141, %r15, 7199, -1;
	mad.lo.s32 	%r397, %r396, %r367, %r395;
	shfl.sync.idx.b32	%r398|%p134, %r141, %r16, 7199, -1;
	mad.lo.s32 	%r399, %r398, %r368, %r397;
	shfl.sync.idx.b32	%r400|%p135, %r141, %r17, 7199, -1;
	mad.lo.s32 	%r401, %r400, %r369, %r399;
	bar.sync 	0;
	add.s32 	%r402, %r25, %r1;
	cvta.to.global.u64 	%rd22, %rd25;
	mul.wide.s32 	%rd23, %r402, 4;
	add.s64 	%rd24, %rd22, %rd23;
	st.global.u32 	[%rd24], %r122;
	st.global.u32 	[%rd24+4096], %r131;
	st.global.u32 	[%rd24+8192], %r140;
	st.global.u32 	[%rd24+12288], %r149;
	st.global.u32 	[%rd24+512], %r161;
	st.global.u32 	[%rd24+4608], %r169;
	st.global.u32 	[%rd24+8704], %r177;
	st.global.u32 	[%rd24+12800], %r185;
	st.global.u32 	[%rd24+1024], %r197;
	st.global.u32 	[%rd24+5120], %r205;
	st.global.u32 	[%rd24+9216], %r213;
	st.global.u32 	[%rd24+13312], %r221;
	st.global.u32 	[%rd24+1536], %r233;
	st.global.u32 	[%rd24+5632], %r241;
	st.global.u32 	[%rd24+9728], %r249;
	st.global.u32 	[%rd24+13824], %r257;
	st.global.u32 	[%rd24+2048], %r269;
	st.global.u32 	[%rd24+6144], %r277;
	st.global.u32 	[%rd24+10240], %r285;
	st.global.u32 	[%rd24+14336], %r293;
	st.global.u32 	[%rd24+2560], %r305;
	st.global.u32 	[%rd24+6656], %r313;
	st.global.u32 	[%rd24+10752], %r321;
	st.global.u32 	[%rd24+14848], %r329;
	st.global.u32 	[%rd24+3072], %r341;
	st.global.u32 	[%rd24+7168], %r349;
	st.global.u32 	[%rd24+11264], %r357;
	st.global.u32 	[%rd24+15360], %r365;
	st.global.u32 	[%rd24+3584], %r377;
	st.global.u32 	[%rd24+7680], %r385;
	st.global.u32 	[%rd24+11776], %r393;
	st.global.u32 	[%rd24+15872], %r401;
	add.s32 	%r404, %r404, %r6;
	setp.lt.u32 	%p136, %r404, %r7;
	@%p136 bra 	$L__BB735_5;
$L__BB735_12:
	ret;

}
	// .globl	_Z9cuda_gemmIiLi128ELi4ELi1ELi4096ELi8ELi8ELi64ELi0ELi0EEviiiPT_S1_S1_iii
.visible .entry _Z9cuda_gemmIiLi128ELi4ELi1ELi4096ELi8ELi8ELi64ELi0ELi0EEviiiPT_S1_S1_iii(
	.param .u32 _Z9cuda_gemmIiLi128ELi4ELi1ELi4096ELi8ELi8ELi64ELi0ELi0EEviiiPT_S1_S1_iii_param_0,
	.param .u32 _Z9cuda_gemmIiLi128ELi4ELi1ELi4096ELi8ELi8ELi64ELi0ELi0EEviiiPT_S1_S1_iii_param_1,
	.param .u32 _Z9cuda_gemmIiLi128ELi4ELi1ELi4096ELi8ELi8ELi64ELi0ELi0EEviiiPT_S1_S1_iii_param_2,
	.param .u64 .ptr .align 1 _Z9cuda_gemmIiLi128ELi4ELi1ELi4096ELi8ELi8ELi64ELi0ELi0EEviiiPT_S1_S1_iii_param_3,
	.param .u64 .ptr .align 1 _Z9cuda_gemmIiLi128ELi4ELi1ELi4096ELi8ELi8ELi64ELi0ELi0EEviiiPT_S1_S1_iii_param_4,
	.param .u64 .ptr .align 1 _Z9cuda_gemmIiLi128ELi4ELi1ELi4096ELi8ELi8ELi64ELi0ELi0EEviiiPT_S1_S1_iii_param_5,
	.param .u32 _Z9cuda_gemmIiLi128ELi4ELi1ELi4096ELi8ELi8ELi64ELi0ELi0EEviiiPT_S1_S1_iii_param_6,
	.param .u32 _Z9cuda_gemmIiLi128ELi4ELi1ELi4096ELi8ELi8ELi64ELi0ELi0EEviiiPT_S1_S1_iii_param_7,
	.param .u32 _Z9cuda_gemmIiLi128ELi4ELi1ELi4096ELi8ELi8ELi64ELi0ELi0EEviiiPT_S1_S1_iii_param_8
)
.maxntid 128
{
	.local .align 16 .b8 	__local_depot736[128];
	.reg .b64 	%SP;
	.reg .b64 	%SPL;
	.reg .pred 	%p<55>;
	.reg .b16 	%rs<8>;
	.reg .b32 	%r<666>;
	.reg .b64 	%rd<92>;
	// demoted variable
	.shared .align 128 .b8 _ZZ9cuda_gemmIiLi128ELi4ELi1ELi4096ELi8ELi8ELi64ELi0ELi0EEviiiPT_S1_S1_iiiE11kron_fac_sh[288];
	// demoted variable
	.shared .align 128 .b8 _ZZ9cuda_gemmIiLi128ELi4ELi1ELi4096ELi8ELi8ELi64ELi0ELi0EEviiiPT_S1_S1_iiiE3Ash[16384];
	mov.u64 	%SPL, __local_depot736;
	ld.param.u32 	%r219, [_Z9cuda_gemmIiLi128ELi4ELi1ELi4096ELi8ELi8ELi64ELi0ELi0EEviiiPT_S1_S1_iii_param_2];
	ld.param.u64 	%rd6, [_Z9cuda_gemmIiLi128ELi4ELi1ELi4096ELi8ELi8ELi64ELi0ELi0EEviiiPT_S1_S1_iii_param_3];
	ld.param.u64 	%rd4, [_Z9cuda_gemmIiLi128ELi4ELi1ELi4096ELi8ELi8ELi64ELi0ELi0EEviiiPT_S1_S1_iii_param_4];
	ld.param.u32 	%r220, [_Z9cuda_gemmIiLi128ELi4ELi1ELi4096ELi8ELi8ELi64ELi0ELi0EEviiiPT_S1_S1_iii_param_6];
	ld.param.u32 	%r221, [_Z9cuda_gemmIiLi128ELi4ELi1ELi4096ELi8ELi8ELi64ELi0ELi0EEviiiPT_S1_S1_iii_param_7];
	cvta.to.global.u64 	%rd1, %rd6;
	add.u64 	%rd2, %SPL, 0;
	mov.u32 	%r1, %tid.x;
	mul.lo.s32 	%r2, %r221, %r220;
	setp.ge.u32 	%p1, %r1, %r2;
	@%p1 bra 	$L__BB736_3;
	mov.u32 	%r3, %ntid.x;
	cvta.to.global.u64 	%rd3, %rd4;
	mov.u32 	%r574, %r1;
$L__BB736_2:
	mul.wide.u32 	%rd8, %r574, 4;
	add.s64 	%rd9, %rd3, %rd8;
	ld.global.u32 	%r222, [%rd9];
	rem.u32 	%r223, %r574, %r220;
	mov.u32 	%r224, _ZZ9cuda_gemmIiLi128ELi4ELi1ELi4096ELi8ELi8ELi64ELi0ELi0EEviiiPT_S1_S1_iiiE11kron_fac_sh;
	mad.lo.s32 	%r225, %r223, 36, %r224;
	div.u32 	%r226, %r574, %r221;
	shl.b32 	%r227, %r226, 2;
	add.s32 	%r228, %r225, %r227;
	st.shared.u32 	[%r228], %r222;
	add.s32 	%r574, %r574, %r3;
	setp.lt.u32 	%p2, %r574, %r2;
	@%p2 bra 	$L__BB736_2;
$L__BB736_3:
	div.s32 	%r6, 4096, %r221;
	min.s32 	%r7, %r6, 128;
	cvt.u16.u32 	%rs3, %r7;
	div.s16 	%rs1, 128, %rs3;
	div.s16 	%rs4, 8, %rs1;
	cvt.s32.s16 	%r8, %rs4;
	div.u32 	%r10, %r1, %r7;
	mul.lo.s32 	%r229, %r10, %r7;
	sub.s32 	%r9, %r1, %r229;
	mov.u32 	%r583, %ctaid.y;
	mov.u32 	%r12, %nctaid.y;
	shl.b32 	%r13, %r12, 2;
	setp.ge.u32 	%p3, %r583, %r13;
	@%p3 bra 	$L__BB736_68;
	mov.u32 	%r231, %ctaid.x;
	shl.b32 	%r14, %r1, 2;
	shl.b32 	%r15, %r231, 12;
	mov.u32 	%r232, %ntid.x;
	shl.b32 	%r16, %r232, 2;
	and.b32  	%r17, %r9, 7;
	min.s32 	%r18, %r220, 8;
	and.b32  	%r19, %r1, 7;
	shr.s32 	%r233, %r219, 31;
	shr.u32 	%r234, %r233, 20;
	add.s32 	%r235, %r219, %r234;
	shr.s32 	%r20, %r235, 12;
	mad.lo.s32 	%r21, %r6, %r231, %r1;
	xor.b32  	%r236, %r14, 4095;
	sub.s32 	%r237, %r236, %r16;
	cvt.u16.u32 	%rs5, %r237;
	cvt.u16.u32 	%rs6, %r16;
	div.u16 	%rs7, %rs5, %rs6;
	and.b16  	%rs2, %rs7, 3;
	shl.b32 	%r238, %r1, 4;
	mov.u32 	%r239, _ZZ9cuda_gemmIiLi128ELi4ELi1ELi4096ELi8ELi8ELi64ELi0ELi0EEviiiPT_S1_S1_iiiE3Ash;
	add.s32 	%r22, %r239, %r238;
	add.s32 	%r23, %r14, %r16;
	shl.b32 	%r42, %r232, 4;
	add.s32 	%r24, %r22, %r42;
	add.s32 	%r25, %r23, %r16;
	add.s32 	%r240, %r9, 1;
	and.b32  	%r26, %r240, 7;
	add.s32 	%r241, %r9, 2;
	and.b32  	%r27, %r241, 7;
	add.s32 	%r242, %r9, 3;
	and.b32  	%r28, %r242, 7;
	xor.b32  	%r29, %r17, 4;
	add.s32 	%r243, %r9, 5;
	and.b32  	%r30, %r243, 7;
	add.s32 	%r244, %r9, 6;
	and.b32  	%r31, %r244, 7;
	add.s32 	%r245, %r9, -1;
	and.b32  	%r32, %r245, 7;
	setp.lt.s32 	%p4, %r17, %r221;
	selp.b32 	%r246, 0, %r221, %p4;
	sub.s32 	%r33, %r17, %r246;
	add.s32 	%r247, %r17, 1;
	setp.lt.s32 	%p5, %r247, %r221;
	selp.b32 	%r248, 0, %r221, %p5;
	sub.s32 	%r34, %r247, %r248;
	add.s32 	%r249, %r17, 2;
	setp.lt.s32 	%p6, %r249, %r221;
	selp.b32 	%r250, 0, %r221, %p6;
	sub.s32 	%r35, %r249, %r250;
	add.s32 	%r251, %r17, 3;
	setp.lt.s32 	%p7, %r251, %r221;
	selp.b32 	%r252, 0, %r221, %p7;
	sub.s32 	%r36, %r251, %r252;
	add.s32 	%r253, %r17, 4;
	setp.lt.s32 	%p8, %r253, %r221;
	selp.b32 	%r254, 0, %r221, %p8;
	sub.s32 	%r37, %r253, %r254;
	add.s32 	%r255, %r17, 5;
	setp.lt.s32 	%p9, %r255, %r221;
	selp.b32 	%r256, 0, %r221, %p9;
	sub.s32 	%r38, %r255, %r256;
	add.s32 	%r257, %r17, 6;
	setp.lt.s32 	%p10, %r257, %r221;
	selp.b32 	%r258, 0, %r221, %p10;
	sub.s32 	%r39, %r257, %r258;
	add.s32 	%r259, %r17, 7;
	setp.lt.s32 	%p11, %r259, %r221;
	selp.b32 	%r260, 0, %r221, %p11;
	sub.s32 	%r40, %r259, %r260;
	mad.lo.s32 	%r41, %r232, 12, %r15;
	shl.b32 	%r261, %r232, 3;
	add.s32 	%r43, %r15, %r261;
	mul.lo.s32 	%r44, %r232, 48;
	shl.b32 	%r45, %r232, 6;
	shl.b32 	%r46, %r232, 5;
	cvt.s32.s16 	%r47, %rs1;
	shl.b32 	%r344, %r19, 2;
$L__BB736_5:
	setp.eq.s16 	%p12, %rs2, 2;
	mov.b32 	%r262, 0;
	st.local.v4.u32 	[%rd2], {%r262, %r262, %r262, %r262};
	st.local.v4.u32 	[%rd2+16], {%r262, %r262, %r262, %r262};
	st.local.v4.u32 	[%rd2+32], {%r262, %r262, %r262, %r262};
	st.local.v4.u32 	[%rd2+48], {%r262, %r262, %r262, %r262};
	st.local.v4.u32 	[%rd2+64], {%r262, %r262, %r262, %r262};
	st.local.v4.u32 	[%rd2+80], {%r262, %r262, %r262, %r262};
	st.local.v4.u32 	[%rd2+96], {%r262, %r262, %r262, %r262};
	st.local.v4.u32 	[%rd2+112], {%r262, %r262, %r262, %r262};
	mul.lo.s32 	%r57, %r583, %r219;
	add.s32 	%r58, %r57, %r15;
	mov.u32 	%r584, %r14;
	@%p12 bra 	$L__BB736_9;
	setp.eq.s16 	%p13, %rs2, 3;
	add.s32 	%r263, %r58, %r14;
	mul.wide.s32 	%rd10, %r263, 4;
	add.s64 	%rd11, %rd1, %rd10;
	ld.global.v4.u32 	{%r264, %r265, %r266, %r267}, [%rd11];
	st.shared.v4.u32 	[%r22], {%r264, %r265, %r266, %r267};
	mov.u32 	%r584, %r23;
	@%p13 bra 	$L__BB736_9;
	setp.eq.s16 	%p14, %rs2, 0;
	add.s32 	%r268, %r58, %r23;
	mul.wide.s32 	%rd12, %r268, 4;
	add.s64 	%rd13, %rd1, %rd12;
	ld.global.v4.u32 	{%r269, %r270, %r271, %r272}, [%rd13];
	st.shared.v4.u32 	[%r24], {%r269, %r270, %r271, %r272};
	mov.u32 	%r584, %r25;
	@%p14 bra 	$L__BB736_9;
	add.s32 	%r584, %r25, %r16;
	add.s32 	%r273, %r58, %r25;
	mul.wide.s32 	%rd14, %r273, 4;
	add.s64 	%rd15, %rd1, %rd14;
	ld.global.v4.u32 	{%r274, %r275, %r276, %r277}, [%rd15];
	shl.b32 	%r278, %r16, 2;
	add.s32 	%r279, %r24, %r278;
	st.shared.v4.u32 	[%r279], {%r274, %r275, %r276, %r277};
$L__BB736_9:
	add.s32 	%r280, %r41, %r584;
	add.s32 	%r589, %r280, %r57;
	add.s32 	%r281, %r43, %r584;
	add.s32 	%r588, %r281, %r57;
	add.s32 	%r282, %r15, %r584;
	add.s32 	%r585, %r282, %r57;
	add.s32 	%r587, %r585, %r16;
	shl.b32 	%r283, %r584, 2;
	mov.u32 	%r284, _ZZ9cuda_gemmIiLi128ELi4ELi1ELi4096ELi8ELi8ELi64ELi0ELi0EEviiiPT_S1_S1_iiiE3Ash;
	add.s32 	%r586, %r284, %r283;
$L__BB736_10:
	mul.wide.s32 	%rd16, %r589, 4;
	add.s64 	%rd17, %rd1, %rd16;
	mul.wide.s32 	%rd18, %r588, 4;
	add.s64 	%rd19, %rd1, %rd18;
	mul.wide.s32 	%rd20, %r587, 4;
	add.s64 	%rd21, %rd1, %rd20;
	mul.wide.s32 	%rd22, %r585, 4;
	add.s64 	%rd23, %rd1, %rd22;
	ld.global.v4.u32 	{%r285, %r286, %r287, %r288}, [%rd23];
	st.shared.v4.u32 	[%r586], {%r285, %r286, %r287, %r288};
	add.s32 	%r289, %r584, %r16;
	ld.global.v4.u32 	{%r290, %r291, %r292, %r293}, [%rd21];
	add.s32 	%r294, %r586, %r42;
	st.shared.v4.u32 	[%r294], {%r290, %r291, %r292, %r293};
	add.s32 	%r295, %r289, %r16;
	ld.global.v4.u32 	{%r296, %r297, %r298, %r299}, [%rd19];
	add.s32 	%r300, %r586, %r46;
	st.shared.v4.u32 	[%r300], {%r296, %r297, %r298, %r299};
	add.s32 	%r301, %r295, %r16;
	ld.global.v4.u32 	{%r302, %r303, %r304, %r305}, [%rd17];
	add.s32 	%r306, %r586, %r44;
	st.shared.v4.u32 	[%r306], {%r302, %r303, %r304, %r305};
	add.s32 	%r584, %r301, %r16;
	add.s32 	%r589, %r589, %r42;
	add.s32 	%r588, %r588, %r42;
	add.s32 	%r587, %r587, %r42;
	add.s32 	%r586, %r586, %r45;
	add.s32 	%r585, %r585, %r42;
	setp.lt.u32 	%p15, %r584, 4096;
	@%p15 bra 	$L__BB736_10;
	setp.lt.s32 	%p16, %r6, 1;
	bar.sync 	0;
	mov.b32 	%r591, 0;
	mov.u32 	%r592, %r591;
	mov.u32 	%r593, %r591;
	mov.u32 	%r594, %r591;
	mov.u32 	%r595, %r591;
	mov.u32 	%r596, %r591;
	mov.u32 	%r597, %r591;
	mov.u32 	%r598, %r591;
	mov.u32 	%r599, %r591;
	mov.u32 	%r600, %r591;
	mov.u32 	%r601, %r591;
	mov.u32 	%r602, %r591;
	mov.u32 	%r603, %r591;
	mov.u32 	%r604, %r591;
	mov.u32 	%r605, %r591;
	mov.u32 	%r606, %r591;
	mov.u32 	%r607, %r591;
	mov.u32 	%r608, %r591;
	mov.u32 	%r609, %r591;
	mov.u32 	%r610, %r591;
	mov.u32 	%r611, %r591;
	mov.u32 	%r612, %r591;
	mov.u32 	%r613, %r591;
	mov.u32 	%r614, %r591;
	mov.u32 	%r615, %r591;
	mov.u32 	%r616, %r591;
	mov.u32 	%r617, %r591;
	mov.u32 	%r618, %r591;
	mov.u32 	%r619, %r591;
	mov.u32 	%r620, %r591;
	mov.u32 	%r621, %r591;
	mov.u32 	%r622, %r591;
	@%p16 bra 	$L__BB736_67;
	mov.b32 	%r639, 0;
	mov.u32 	%r640, %r639;
$L__BB736_13:
	setp.gt.s32 	%p17, %r221, 0;
	add.s32 	%r309, %r640, %r9;
	mul.lo.s32 	%r129, %r309, %r221;
	@%p17 bra 	$L__BB736_14;
	bra.uni 	$L__BB736_15;
$L__BB736_14:
	add.s32 	%r310, %r17, %r129;
	shl.b32 	%r311, %r310, 2;
	add.s32 	%r313, %r284, %r311;
	ld.shared.u32 	%r641, [%r313];
$L__BB736_15:
	setp.lt.s32 	%p18, %r221, 2;
	@%p18 bra 	$L__BB736_17;
	add.s32 	%r314, %r26, %r129;
	shl.b32 	%r315, %r314, 2;
	add.s32 	%r317, %r284, %r315;
	ld.shared.u32 	%r637, [%r317];
$L__BB736_17:
	setp.lt.s32 	%p19, %r221, 3;
	@%p19 bra 	$L__BB736_19;
	add.s32 	%r318, %r27, %r129;
	shl.b32 	%r319, %r318, 2;
	add.s32 	%r321, %r284, %r319;
	ld.shared.u32 	%r636, [%r321];
$L__BB736_19:
	setp.lt.s32 	%p20, %r221, 4;
	@%p20 bra 	$L__BB736_21;
	add.s32 	%r322, %r28, %r129;
	shl.b32 	%r323, %r322, 2;
	add.s32 	%r325, %r284, %r323;
	ld.shared.u32 	%r635, [%r325];
$L__BB736_21:
	setp.lt.s32 	%p21, %r221, 5;
	@%p21 bra 	$L__BB736_23;
	add.s32 	%r326, %r29, %r129;
	shl.b32 	%r327, %r326, 2;
	add.s32 	%r329, %r284, %r327;
	ld.shared.u32 	%r634, [%r329];
$L__BB736_23:
	setp.lt.s32 	%p22, %r221, 6;
	@%p22 bra 	$L__BB736_25;
	add.s32 	%r330, %r30, %r129;
	shl.b32 	%r331, %r330, 2;
	add.s32 	%r333, %r284, %r331;
	ld.shared.u32 	%r633, [%r333];
$L__BB736_25:
	setp.lt.s32 	%p23, %r221, 7;
	@%p23 bra 	$L__BB736_27;
	add.s32 	%r334, %r31, %r129;
	shl.b32 	%r335, %r334, 2;
	add.s32 	%r337, %r284, %r335;
	ld.shared.u32 	%r632, [%r337];
$L__BB736_27:
	setp.lt.s32 	%p24, %r221, 8;
	@%p24 bra 	$L__BB736_29;
	add.s32 	%r338, %r32, %r129;
	shl.b32 	%r339, %r338, 2;
	add.s32 	%r341, %r284, %r339;
	ld.shared.u32 	%r631, [%r341];
$L__BB736_29:
	setp.lt.s32 	%p25, %r10, %r18;
	@%p25 bra 	$L__BB736_30;
	bra.uni 	$L__BB736_65;
$L__BB736_30:
	mul.lo.s32 	%r130, %r639, %r8;
	mov.b32 	%r649, 0;
	mov.u32 	%r650, %r10;
$L__BB736_31:
	setp.gt.u32 	%p26, %r221, 64;
	mov.u32 	%r343, _ZZ9cuda_gemmIiLi128ELi4ELi1ELi4096ELi8ELi8ELi64ELi0ELi0EEviiiPT_S1_S1_iiiE11kron_fac_sh;
	mad.lo.s32 	%r149, %r650, 36, %r343;
	add.s32 	%r345, %r149, %r344;
	ld.shared.u32 	%r150, [%r345];
	@%p26 bra 	$L__BB736_48;
	setp.eq.s32 	%p35, %r221, 0;
	mov.b32 	%r652, 0;
	@%p35 bra 	$L__BB736_34;
	shfl.sync.idx.b32	%r372|%p36, %r150, %r33, 6175, -1;
	mul.lo.s32 	%r652, %r372, %r641;
$L__BB736_34:
	setp.lt.s32 	%p37, %r221, 2;
	@%p37 bra 	$L__BB736_36;
	shfl.sync.idx.b32	%r373|%p38, %r150, %r34, 6175, -1;
	mad.lo.s32 	%r652, %r373, %r637, %r652;
$L__BB736_36:
	setp.lt.s32 	%p39, %r221, 3;
	@%p39 bra 	$L__BB736_38;
	shfl.sync.idx.b32	%r374|%p40, %r150, %r35, 6175, -1;
	mad.lo.s32 	%r652, %r374, %r636, %r652;
$L__BB736_38:
	setp.lt.s32 	%p41, %r221, 4;
	@%p41 bra 	$L__BB736_40;
	shfl.sync.idx.b32	%r375|%p42, %r150, %r36, 6175, -1;
	mad.lo.s32 	%r652, %r375, %r635, %r652;
$L__BB736_40:
	setp.lt.s32 	%p43, %r221, 5;
	@%p43 bra 	$L__BB736_42;
	shfl.sync.idx.b32	%r376|%p44, %r150, %r37, 6175, -1;
	mad.lo.s32 	%r652, %r376, %r634, %r652;
$L__BB736_42:
	setp.lt.s32 	%p45, %r221, 6;
	@%p45 bra 	$L__BB736_44;
	shfl.sync.idx.b32	%r377|%p46, %r150, %r38, 6175, -1;
	mad.lo.s32 	%r652, %r377, %r633, %r652;
$L__BB736_44:
	setp.lt.s32 	%p47, %r221, 7;
	@%p47 bra 	$L__BB736_46;
	shfl.sync.idx.b32	%r378|%p48, %r150, %r39, 6175, -1;
	mad.lo.s32 	%r652, %r378, %r632, %r652;
$L__BB736_46:
	setp.lt.s32 	%p49, %r221, 8;
	@%p49 bra 	$L__BB736_64;
	shfl.sync.idx.b32	%r379|%p50, %r150, %r40, 6175, -1;
	mad.lo.s32 	%r652, %r379, %r631, %r652;
	bra.uni 	$L__BB736_64;
$L__BB736_48:
	setp.lt.s32 	%p27, %r221, 1;
	mov.b32 	%r652, 0;
	@%p27 bra 	$L__BB736_50;
	shl.b32 	%r347, %r17, 2;
	add.s32 	%r348, %r149, %r347;
	ld.shared.u32 	%r349, [%r348];
	mul.lo.s32 	%r652, %r349, %r641;
$L__BB736_50:
	setp.lt.s32 	%p28, %r221, 2;
	@%p28 bra 	$L__BB736_52;
	shl.b32 	%r350, %r26, 2;
	add.s32 	%r351, %r149, %r350;
	ld.shared.u32 	%r352, [%r351];
	mad.lo.s32 	%r652, %r352, %r637, %r652;
$L__BB736_52:
	setp.lt.s32 	%p29, %r221, 3;
	@%p29 bra 	$L__BB736_54;
	shl.b32 	%r353, %r27, 2;
	add.s32 	%r354, %r149, %r353;
	ld.shared.u32 	%r355, [%r354];
	mad.lo.s32 	%r652, %r355, %r636, %r652;
$L__BB736_54:
	setp.lt.s32 	%p30, %r221, 4;
	@%p30 bra 	$L__BB736_56;
	shl.b32 	%r356, %r28, 2;
	add.s32 	%r357, %r149, %r356;
	ld.shared.u32 	%r358, [%r357];
	mad.lo.s32 	%r652, %r358, %r635, %r652;
$L__BB736_56:
	setp.lt.s32 	%p31, %r221, 5;
	@%p31 bra 	$L__BB736_58;
	shl.b32 	%r359, %r29, 2;
	add.s32 	%r360, %r149, %r359;
	ld.shared.u32 	%r361, [%r360];
	mad.lo.s32 	%r652, %r361, %r634, %r652;
$L__BB736_58:
	setp.lt.s32 	%p32, %r221, 6;
	@%p32 bra 	$L__BB736_60;
	shl.b32 	%r362, %r30, 2;
	add.s32 	%r363, %r149, %r362;
	ld.shared.u32 	%r364, [%r363];
	mad.lo.s32 	%r652, %r364, %r633, %r652;
$L__BB736_60:
	setp.lt.s32 	%p33, %r221, 7;
	@%p33 bra 	$L__BB736_62;
	shl.b32 	%r365, %r31, 2;
	add.s32 	%r366, %r149, %r365;
	ld.shared.u32 	%r367, [%r366];
	mad.lo.s32 	%r652, %r367, %r632, %r652;
$L__BB736_62:
	setp.lt.s32 	%p34, %r221, 8;
	@%p34 bra 	$L__BB736_64;
	shl.b32 	%r368, %r32, 2;
	add.s32 	%r369, %r149, %r368;
	ld.shared.u32 	%r370, [%r369];
	mad.lo.s32 	%r652, %r370, %r631, %r652;
$L__BB736_64:
	add.s32 	%r380, %r649, %r130;
	mul.wide.s32 	%rd24, %r380, 4;
	add.s64 	%rd25, %rd2, %rd24;
	ld.local.u32 	%r381, [%rd25];
	add.s32 	%r382, %r381, %r652;
	st.local.u32 	[%rd25], %r382;
	add.s32 	%r650, %r650, %r47;
	add.s32 	%r649, %r649, 1;
	setp.lt.s32 	%p51, %r650, %r18;
	@%p51 bra 	$L__BB736_31;
$L__BB736_65:
	add.s32 	%r640, %r640, %r7;
	add.s32 	%r639, %r639, 1;
	setp.lt.s32 	%p52, %r640, %r6;
	@%p52 bra 	$L__BB736_13;
	ld.local.v4.u32 	{%r622, %r621, %r620, %r619}, [%rd2];
	ld.local.v4.u32 	{%r618, %r617, %r616, %r615}, [%rd2+16];
	ld.local.v4.u32 	{%r614, %r613, %r612, %r611}, [%rd2+32];
	ld.local.v4.u32 	{%r610, %r609, %r608, %r607}, [%rd2+48];
	ld.local.v4.u32 	{%r606, %r605, %r604, %r603}, [%rd2+64];
	ld.local.v4.u32 	{%r602, %r601, %r600, %r599}, [%rd2+80];
	ld.local.v4.u32 	{%r598, %r597, %r596, %r595}, [%rd2+96];
	ld.local.v4.u32 	{%r594, %r593, %r592, %r591}, [%rd2+112];
$L__BB736_67:
	ld.param.u64 	%rd91, [_Z9cuda_gemmIiLi128ELi4ELi1ELi4096ELi8ELi8ELi64ELi0ELi0EEviiiPT_S1_S1_iii_param_5];
	ld.param.u32 	%r573, [_Z9cuda_gemmIiLi128ELi4ELi1ELi4096ELi8ELi8ELi64ELi0ELi0EEviiiPT_S1_S1_iii_param_1];
	bar.sync 	0;
	shl.b32 	%r383, %r6, 7;
	div.s32 	%r384, %r383, %r7;
	mul.lo.s32 	%r385, %r20, %r384;
	mad.lo.s32 	%r386, %r583, %r573, %r21;
	cvta.to.global.u64 	%rd26, %rd91;
	mul.wide.s32 	%rd27, %r386, 4;
	add.s64 	%rd28, %rd26, %rd27;
	st.global.u32 	[%rd28], %r622;
	rem.s32 	%r387, 1, %r8;
	add.s32 	%r388, %r8, 1;
	setp.lt.u32 	%p53, %r388, 3;
	shl.b32 	%r389, %r8, 7;
	selp.b32 	%r390, %r389, 0, %p53;
	add.s32 	%r391, %r386, %r390;
	mad.lo.s32 	%r392, %r387, %r385, %r391;
	mul.wide.s32 	%rd29, %r392, 4;
	add.s64 	%rd30, %rd26, %rd29;
	st.global.u32 	[%rd30], %r621;
	div.s32 	%r393, 2, %r8;
	shl.b32 	%r394, %r393, 7;
	mul.lo.s32 	%r395, %r393, %r8;
	sub.s32 	%r396, 2, %r395;
	add.s32 	%r397, %r386, %r394;
	mad.lo.s32 	%r398, %r396, %r385, %r397;
	mul.wide.s32 	%rd31, %r398, 4;
	add.s64 	%rd32, %rd26, %rd31;
	st.global.u32 	[%rd32], %r620;
	div.s32 	%r399, 3, %r8;
	shl.b32 	%r400, %r399, 7;
	mul.lo.s32 	%r401, %r399, %r8;
	sub.s32 	%r402, 3, %r401;
	add.s32 	%r403, %r386, %r400;
	mad.lo.s32 	%r404, %r402, %r385, %r403;
	mul.wide.s32 	%rd33, %r404, 4;
	add.s64 	%rd34, %rd26, %rd33;
	st.global.u32 	[%rd34], %r619;
	div.s32 	%r405, 4, %r8;
	shl.b32 	%r406, %r405, 7;
	mul.lo.s32 	%r407, %r405, %r8;
	sub.s32 	%r408, 4, %r407;
	add.s32 	%r409, %r386, %r406;
	mad.lo.s32 	%r410, %r408, %r385, %r409;
	mul.wide.s32 	%rd35, %r410, 4;
	add.s64 	%rd36, %rd26, %rd35;
	st.global.u32 	[%rd36], %r618;
	div.s32 	%r411, 5, %r8;
	shl.b32 	%r412, %r411, 7;
	mul.lo.s32 	%r413, %r411, %r8;
	sub.s32 	%r414, 5, %r413;
	add.s32 	%r415, %r386, %r412;
	mad.lo.s32 	%r416, %r414, %r385, %r415;
	mul.wide.s32 	%rd37, %r416, 4;
	add.s64 	%rd38, %rd26, %rd37;
	st.global.u32 	[%rd38], %r617;
	div.s32 	%r417, 6, %r8;
	shl.b32 	%r418, %r417, 7;
	mul.lo.s32 	%r419, %r417, %r8;
	sub.s32 	%r420, 6, %r419;
	add.s32 	%r421, %r386, %r418;
	mad.lo.s32 	%r422, %r420, %r385, %r421;
	mul.wide.s32 	%rd39, %r422, 4;
	add.s64 	%rd40, %rd26, %rd39;
	st.global.u32 	[%rd40], %r616;
	div.s32 	%r423, 7, %r8;
	shl.b32 	%r424, %r423, 7;
	mul.lo.s32 	%r425, %r423, %r8;
	sub.s32 	%r426, 7, %r425;
	add.s32 	%r427, %r386, %r424;
	mad.lo.s32 	%r428, %r426, %r385, %r427;
	mul.wide.s32 	%rd41, %r428, 4;
	add.s64 	%rd42, %rd26, %rd41;
	st.global.u32 	[%rd42], %r615;
	div.s32 	%r429, 8, %r8;
	shl.b32 	%r430, %r429, 7;
	mul.lo.s32 	%r431, %r429, %r8;
	sub.s32 	%r432, 8, %r431;
	add.s32 	%r433, %r386, %r430;
	mad.lo.s32 	%r434, %r432, %r385, %r433;
	mul.wide.s32 	%rd43, %r434, 4;
	add.s64 	%rd44, %rd26, %rd43;
	st.global.u32 	[%rd44], %r614;
	div.s32 	%r435, 9, %r8;
	shl.b32 	%r436, %r435, 7;
	mul.lo.s32 	%r437, %r435, %r8;
	sub.s32 	%r438, 9, %r437;
	add.s32 	%r439, %r386, %r436;
	mad.lo.s32 	%r440, %r438, %r385, %r439;
	mul.wide.s32 	%rd45, %r440, 4;
	add.s64 	%rd46, %rd26, %rd45;
	st.global.u32 	[%rd46], %r613;
	div.s32 	%r441, 10, %r8;
	shl.b32 	%r442, %r441, 7;
	mul.lo.s32 	%r443, %r441, %r8;
	sub.s32 	%r444, 10, %r443;
	add.s32 	%r445, %r386, %r442;
	mad.lo.s32 	%r446, %r444, %r385, %r445;
	mul.wide.s32 	%rd47, %r446, 4;
	add.s64 	%rd48, %rd26, %rd47;
	st.global.u32 	[%rd48], %r612;
	div.s32 	%r447, 11, %r8;
	shl.b32 	%r448, %r447, 7;
	mul.lo.s32 	%r449, %r447, %r8;
	sub.s32 	%r450, 11, %r449;
	add.s32 	%r451, %r386, %r448;
	mad.lo.s32 	%r452, %r450, %r385, %r451;
	mul.wide.s32 	%rd49, %r452, 4;
	add.s64 	%rd50, %rd26, %rd49;
	st.global.u32 	[%rd50], %r611;
	div.s32 	%r453, 12, %r8;
	shl.b32 	%r454, %r453, 7;
	mul.lo.s32 	%r455, %r453, %r8;
	sub.s32 	%r456, 12, %r455;
	add.s32 	%r457, %r386, %r454;
	mad.lo.s32 	%r458, %r456, %r385, %r457;
	mul.wide.s32 	%rd51, %r458, 4;
	add.s64 	%rd52, %rd26, %rd51;
	st.global.u32 	[%rd52], %r610;
	div.s32 	%r459, 13, %r8;
	shl.b32 	%r460, %r459, 7;
	mul.lo.s32 	%r461, %r459, %r8;
	sub.s32 	%r462, 13, %r461;
	add.s32 	%r463, %r386, %r460;
	mad.lo.s32 	%r464, %r462, %r385, %r463;
	mul.wide.s32 	%rd53, %r464, 4;
	add.s64 	%rd54, %rd26, %rd53;
	st.global.u32 	[%rd54], %r609;
	div.s32 	%r465, 14, %r8;
	shl.b32 	%r466, %r465, 7;
	mul.lo.s32 	%r467, %r465, %r8;
	sub.s32 	%r468, 14, %r467;
	add.s32 	%r469, %r386, %r466;
	mad.lo.s32 	%r470, %r468, %r385, %r469;
	mul.wide.s32 	%rd55, %r470, 4;
	add.s64 	%rd56, %rd26, %rd55;
	st.global.u32 	[%rd56], %r608;
	div.s32 	%r471, 15, %r8;
	shl.b32 	%r472, %r471, 7;
	mul.lo.s32 	%r473, %r471, %r8;
	sub.s32 	%r474, 15, %r473;
	add.s32 	%r475, %r386, %r472;
	mad.lo.s32 	%r476, %r474, %r385, %r475;
	mul.wide.s32 	%rd57, %r476, 4;
	add.s64 	%rd58, %rd26, %rd57;
	st.global.u32 	[%rd58], %r607;
	div.s32 	%r477, 16, %r8;
	shl.b32 	%r478, %r477, 7;
	mul.lo.s32 	%r479, %r477, %r8;
	sub.s32 	%r480, 16, %r479;
	add.s32 	%r481, %r386, %r478;
	mad.lo.s32 	%r482, %r480, %r385, %r481;
	mul.wide.s32 	%rd59, %r482, 4;
	add.s64 	%rd60, %rd26, %rd59;
	st.global.u32 	[%rd60], %r606;
	div.s32 	%r483, 17, %r8;
	shl.b32 	%r484, %r483, 7;
	mul.lo.s32 	%r485, %r483, %r8;
	sub.s32 	%r486, 17, %r485;
	add.s32 	%r487, %r386, %r484;
	mad.lo.s32 	%r488, %r486, %r385, %r487;
	mul.wide.s32 	%rd61, %r488, 4;
	add.s64 	%rd62, %rd26, %rd61;
	st.global.u32 	[%rd62], %r605;
	div.s32 	%r489, 18, %r8;
	shl.b32 	%r490, %r489, 7;
	mul.lo.s32 	%r491, %r489, %r8;
	sub.s32 	%r492, 18, %r491;
	add.s32 	%r493, %r386, %r490;
	mad.lo.s32 	%r494, %r492, %r385, %r493;
	mul.wide.s32 	%rd63, %r494, 4;
	add.s64 	%rd64, %rd26, %rd63;
	st.global.u32 	[%rd64], %r604;
	div.s32 	%r495, 19, %r8;
	shl.b32 	%r496, %r495, 7;
	mul.lo.s32 	%r497, %r495, %r8;
	sub.s32 	%r498, 19, %r497;
	add.s32 	%r499, %r386, %r496;
	mad.lo.s32 	%r500, %r498, %r385, %r499;
	mul.wide.s32 	%rd65, %r500, 4;
	add.s64 	%rd66, %rd26, %rd65;
	st.global.u32 	[%rd66], %r603;
	div.s32 	%r501, 20, %r8;
	shl.b32 	%r502, %r501, 7;
	mul.lo.s32 	%r503, %r501, %r8;
	sub.s32 	%r504, 20, %r503;
	add.s32 	%r505, %r386, %r502;
	mad.lo.s32 	%r506, %r504, %r385, %r505;
	mul.wide.s32 	%rd67, %r506, 4;
	add.s64 	%rd68, %rd26, %rd67;
	st.global.u32 	[%rd68], %r602;
	div.s32 	%r507, 21, %r8;
	shl.b32 	%r508, %r507, 7;
	mul.lo.s32 	%r509, %r507, %r8;
	sub.s32 	%r510, 21, %r509;
	add.s32 	%r511, %r386, %r508;
	mad.lo.s32 	%r512, %r510, %r385, %r511;
	mul.wide.s32 	%rd69, %r512, 4;
	add.s64 	%rd70, %rd26, %rd69;
	st.global.u32 	[%rd70], %r601;
	div.s32 	%r513, 22, %r8;
	shl.b32 	%r514, %r513, 7;
	mul.lo.s32 	%r515, %r513, %r8;
	sub.s32 	%r516, 22, %r515;
	add.s32 	%r517, %r386, %r514;
	mad.lo.s32 	%r518, %r516, %r385, %r517;
	mul.wide.s32 	%rd71, %r518, 4;
	add.s64 	%rd72, %rd26, %rd71;
	st.global.u32 	[%rd72], %r600;
	div.s32 	%r519, 23, %r8;
	shl.b32 	%r520, %r519, 7;
	mul.lo.s32 	%r521, %r519, %r8;
	sub.s32 	%r522, 23, %r521;
	add.s32 	%r523, %r386, %r520;
	mad.lo.s32 	%r524, %r522, %r385, %r523;
	mul.wide.s32 	%rd73, %r524, 4;
	add.s64 	%rd74, %rd26, %rd73;
	st.global.u32 	[%rd74], %r599;
	div.s32 	%r525, 24, %r8;
	shl.b32 	%r526, %r525, 7;
	mul.lo.s32 	%r527, %r525, %r8;
	sub.s32 	%r528, 24, %r527;
	add.s32 	%r529, %r386, %r526;
	mad.lo.s32 	%r530, %r528, %r385, %r529;
	mul.wide.s32 	%rd75, %r530, 4;
	add.s64 	%rd76, %rd26, %rd75;
	st.global.u32 	[%rd76], %r598;
	div.s32 	%r531, 25, %r8;
	shl.b32 	%r532, %r531, 7;
	mul.lo.s32 	%r533, %r531, %r8;
	sub.s32 	%r534, 25, %r533;
	add.s32 	%r535, %r386, %r532;
	mad.lo.s32 	%r536, %r534, %r385, %r535;
	mul.wide.s32 	%rd77, %r536, 4;
	add.s64 	%rd78, %rd26, %rd77;
	st.global.u32 	[%rd78], %r597;
	div.s32 	%r537, 26, %r8;
	shl.b32 	%r538, %r537, 7;
	mul.lo.s32 	%r539, %r537, %r8;
	sub.s32 	%r540, 26, %r539;
	add.s32 	%r541, %r386, %r538;
	mad.lo.s32 	%r542, %r540, %r385, %r541;
	mul.wide.s32 	%rd79, %r542, 4;
	add.s64 	%rd80, %rd26, %rd79;
	st.global.u32 	[%rd80], %r596;
	div.s32 	%r543, 27, %r8;
	shl.b32 	%r544, %r543, 7;
	mul.lo.s32 	%r545, %r543, %r8;
	sub.s32 	%r546, 27, %r545;
	add.s32 	%r547, %r386, %r544;
	mad.lo.s32 	%r548, %r546, %r385, %r547;
	mul.wide.s32 	%rd81, %r548, 4;
	add.s64 	%rd82, %rd26, %rd81;
	st.global.u32 	[%rd82], %r595;
	div.s32 	%r549, 28, %r8;
	shl.b32 	%r550, %r549, 7;
	mul.lo.s32 	%r551, %r549, %r8;
	sub.s32 	%r552, 28, %r551;
	add.s32 	%r553, %r386, %r550;
	mad.lo.s32 	%r554, %r552, %r385, %r553;
	mul.wide.s32 	%rd83, %r554, 4;
	add.s64 	%rd84, %rd26, %rd83;
	st.global.u32 	[%rd84], %r594;
	div.s32 	%r555, 29, %r8;
	shl.b32 	%r556, %r555, 7;
	mul.lo.s32 	%r557, %r555, %r8;
	sub.s32 	%r558, 29, %r557;
	add.s32 	%r559, %r386, %r556;
	mad.lo.s32 	%r560, %r558, %r385, %r559;
	mul.wide.s32 	%rd85, %r560, 4;
	add.s64 	%rd86, %rd26, %rd85;
	st.global.u32 	[%rd86], %r593;
	div.s32 	%r561, 30, %r8;
	shl.b32 	%r562, %r561, 7;
	mul.lo.s32 	%r563, %r561, %r8;
	sub.s32 	%r564, 30, %r563;
	add.s32 	%r565, %r386, %r562;
	mad.lo.s32 	%r566, %r564, %r385, %r565;
	mul.wide.s32 	%rd87, %r566, 4;
	add.s64 	%rd88, %rd26, %rd87;
	st.global.u32 	[%rd88], %r592;
	div.s32 	%r567, 31, %r8;
	shl.b32 	%r568, %r567, 7;
	mul.lo.s32 	%r569, %r567, %r8;
	sub.s32 	%r570, 31, %r569;
	add.s32 	%r571, %r386, %r568;
	mad.lo.s32 	%r572, %r570, %r385, %r571;
	mul.wide.s32 	%rd89, %r572, 4;
	add.s64 	%rd90, %rd26, %rd89;
	st.global.u32 	[%rd90], %r591;
	add.s32 	%r583, %r583, %r12;
	setp.lt.u32 	%p54, %r583, %r13;
	@%p54 bra 	$L__BB736_5;
$L__BB736_68:
	ret;

}
	// .globl	_Z9cuda_gemmIiLi128ELi4ELi1ELi4096ELi8ELi8ELi64ELi0ELi1EEviiiPT_S1_S1_iii
.visible .entry _Z9cuda_gemmIiLi128ELi4ELi1ELi4096ELi8ELi8ELi64ELi0ELi1EEviiiPT_S1_S1_iii(
	.param .u32 _Z9cuda_gemmIiLi128ELi4ELi1ELi4096ELi8ELi8ELi64ELi0ELi1EEviiiPT_S1_S1_iii_param_0,
	.param .u32 _Z9cuda_gemmIiLi128ELi4ELi1ELi4096ELi8ELi8ELi64ELi0ELi1EEviiiPT_S1_S1_iii_param_1,
	.param .u32 _Z9cuda_gemmIiLi128ELi4ELi1ELi4096ELi8ELi8ELi64ELi0ELi1EEviiiPT_S1_S1_iii_param_2,
	.param .u64 .ptr .align 1 _Z9cuda_gemmIiLi128ELi4ELi1ELi4096ELi8ELi8ELi64ELi0ELi1EEviiiPT_S1_S1_iii_param_3,
	.param .u64 .ptr .align 1 _Z9cuda_gemmIiLi128ELi4ELi1ELi4096ELi8ELi8ELi64ELi0ELi1EEviiiPT_S1_S1_iii_param_4,
	.param .u64 .ptr .align 1 _Z9cuda_gemmIiLi128ELi4ELi1ELi4096ELi8ELi8ELi64ELi0ELi1EEviiiPT_S1_S1_iii_param_5,
	.param .u32 _Z9cuda_gemmIiLi128ELi4ELi1ELi4096ELi8ELi8ELi64ELi0ELi1EEviiiPT_S1_S1_iii_param_6,
	.param .u32 _Z9cuda_gemmIiLi128ELi4ELi1ELi4096ELi8ELi8ELi64ELi0ELi1EEviiiPT_S1_S1_iii_param_7,
	.param .u32 _Z9cuda_gemmIiLi128ELi4ELi1ELi4096ELi8ELi8ELi64ELi0ELi1EEviiiPT_S1_S1_iii_param_8
)
.maxntid 128
{
	.reg .pred 	%p<269>;
	.reg .b16 	%rs<5>;
	.reg .b32 	%r<771>;
	.reg .b64 	%rd<48>;
	// demoted variable
	.shared .align 128 .b8 _ZZ9cuda_gemmIiLi128ELi4ELi1ELi4096ELi8ELi8ELi64ELi0ELi1EEviiiPT_S1_S1_iiiE11kron_fac_sh[288];
	// demoted variable
	.shared .align 128 .b8 _ZZ9cuda_gemmIiLi128ELi4ELi1ELi4096ELi8ELi8ELi64ELi0ELi1EEviiiPT_S1_S1_iiiE3Ash[16384];
	ld.param.u32 	%r69, [_Z9cuda_gemmIiLi128ELi4ELi1ELi4096ELi8ELi8ELi64ELi0ELi1EEviiiPT_S1_S1_iii_param_2];
	ld.param.u64 	%rd4, [_Z9cuda_gemmIiLi128ELi4ELi1ELi4096ELi8ELi8ELi64ELi0ELi1EEviiiPT_S1_S1_iii_param_3];
	ld.param.u64 	%rd5, [_Z9cuda_gemmIiLi128ELi4ELi1ELi4096ELi8ELi8ELi64ELi0ELi1EEviiiPT_S1_S1_iii_param_4];
	cvta.to.global.u64 	%rd1, %rd5;
	cvta.to.global.u64 	%rd2, %rd4;
	mov.u32 	%r1, %tid.x;
	setp.gt.u32 	%p1, %r1, 63;
	@%p1 bra 	$L__BB737_7;
	mov.u32 	%r2, %ntid.x;
	add.s32 	%r70, %r1, %r2;
	max.u32 	%r71, %r70, 64;
	setp.lt.u32 	%p2, %r70, 64;
	selp.u32 	%r72, 1, 0, %p2;
	add.s32 	%r73, %r70, %r72;
	sub.s32 	%r74, %r71, %r73;
	div.u32 	%r75, %r74, %r2;
	add.s32 	%r3, %r75, %r72;
	and.b32  	%r76, %r3, 3;
	setp.eq.s32 	%p3, %r76, 3;
	mov.u32 	%r761, %r1;
	@%p3 bra 	$L__BB737_4;
	add.s32 	%r78, %r3, 1;
	and.b32  	%r4, %r78, 3;
	mov.b32 	%r760, 0;
	mov.u32 	%r761, %r1;
$L__BB737_3:
	.pragma "nounroll";
	mul.wide.u32 	%rd6, %r761, 4;
	add.s64 	%rd7, %rd1, %rd6;
	ld.global.u32 	%r79, [%rd7];
	and.b32  	%r80, %r761, 7;
	mov.u32 	%r81, _ZZ9cuda_gemmIiLi128ELi4ELi1ELi4096ELi8ELi8ELi64ELi0ELi1EEviiiPT_S1_S1_iiiE11kron_fac_sh;
	mad.lo.s32 	%r82, %r80, 36, %r81;
	shr.u32 	%r83, %r761, 1;
	and.b32  	%r84, %r83, 2147483644;
	add.s32 	%r85, %r82, %r84;
	st.shared.u32 	[%r85], %r79;
	add.s32 	%r761, %r761, %r2;
	add.s32 	%r760, %r760, 1;
	setp.ne.s32 	%p4, %r760, %r4;
	@%p4 bra 	$L__BB737_3;
$L__BB737_4:
	setp.lt.u32 	%p5, %r3, 3;
	@%p5 bra 	$L__BB737_7;
	mov.u32 	%r88, _ZZ9cuda_gemmIiLi128ELi4ELi1ELi4096ELi8ELi8ELi64ELi0ELi1EEviiiPT_S1_S1_iiiE11kron_fac_sh;
$L__BB737_6:
	mul.wide.u32 	%rd8, %r761, 4;
	add.s64 	%rd9, %rd1, %rd8;
	ld.global.u32 	%r86, [%rd9];
	and.b32  	%r87, %r761, 7;
	mad.lo.s32 	%r89, %r87, 36, %r88;
	shr.u32 	%r90, %r761, 1;
	and.b32  	%r91, %r90, 2147483644;
	add.s32 	%r92, %r89, %r91;
	st.shared.u32 	[%r92], %r86;
	add.s32 	%r93, %r761, %r2;
	mul.wide.u32 	%rd10, %r93, 4;
	add.s64 	%rd11, %rd1, %rd10;
	ld.global.u32 	%r94, [%rd11];
	and.b32  	%r95, %r93, 7;
	mad.lo.s32 	%r96, %r95, 36, %r88;
	shr.u32 	%r97, %r93, 1;
	and.b32  	%r98, %r97, 2147483644;
	add.s32 	%r99, %r96, %r98;
	st.shared.u32 	[%r99], %r94;
	add.s32 	%r100, %r93, %r2;
	mul.wide.u32 	%rd12, %r100, 4;
	add.s64 	%rd13, %rd1, %rd12;
	ld.global.u32 	%r101, [%rd13];
	and.b32  	%r102, %r100, 7;
	mad.lo.s32 	%r103, %r102, 36, %r88;
	shr.u32 	%r104, %r100, 1;
	and.b32  	%r105, %r104, 2147483644;
	add.s32 	%r106, %r103, %r105;
	st.shared.u32 	[%r106], %r101;
	add.s32 	%r107, %r100, %r2;
	mul.wide.u32 	%rd14, %r107, 4;
	add.s64 	%rd15, %rd1, %rd14;
	ld.global.u32 	%r108, [%rd15];
	and.b32  	%r109, %r107, 7;
	mad.lo.s32 	%r110, %r109, 36, %r88;
	shr.u32 	%r111, %r107, 1;
	and.b32  	%r112, %r111, 2147483644;
	add.s32 	%r113, %r110, %r112;
	st.shared.u32 	[%r113], %r108;
	add.s32 	%r761, %r107, %r2;
	setp.lt.u32 	%p6, %r761, 64;
	@%p6 bra 	$L__BB737_6;
$L__BB737_7:
	mov.u32 	%r763, %ctaid.y;
	mov.u32 	%r13, %nctaid.y;
	shl.b32 	%r14, %r13, 2;
	setp.ge.u32 	%p7, %r763, %r14;
	@%p7 bra 	$L__BB737_16;
	mov.u32 	%r114, %ctaid.x;
	shl.b32 	%r15, %r1, 2;
	shl.b32 	%r16, %r114, 12;
	mov.u32 	%r115, %ntid.x;
	shl.b32 	%r17, %r115, 2;
	and.b32  	%r18, %r1, 7;
	shl.b32 	%r116, %r114, 9;
	shr.s32 	%r117, %r69, 31;
	shr.u32 	%r118, %r117, 20;
	add.s32 	%r119, %r69, %r118;
	shr.s32 	%r19, %r119, 12;
	or.b32  	%r20, %r116, %r1;
	xor.b32  	%r120, %r15, 4095;
	sub.s32 	%r121, %r120, %r17;
	cvt.u16.u32 	%rs2, %r121;
	cvt.u16.u32 	%rs3, %r17;
	div.u16 	%rs4, %rs2, %rs3;
	and.b16  	%rs1, %rs4, 3;
	shl.b32 	%r122, %r1, 4;
	mov.u32 	%r123, _ZZ9cuda_gemmIiLi128ELi4ELi1ELi4096ELi8ELi8ELi64ELi0ELi1EEviiiPT_S1_S1_iiiE3Ash;
	add.s32 	%r21, %r123, %r122;
	add.s32 	%r22, %r15, %r17;
	shl.b32 	%r41, %r115, 4;
	add.s32 	%r23, %r21, %r41;
	add.s32 	%r24, %r22, %r17;
	shl.b32 	%r124, %r1, 3;
	or.b32  	%r125, %r124, %r18;
	shl.b32 	%r126, %r125, 2;
	add.s32 	%r25, %r123, %r126;
	add.s32 	%r127, %r1, 1;
	and.b32  	%r26, %r127, 7;
	or.b32  	%r128, %r124, %r26;
	shl.b32 	%r129, %r128, 2;
	add.s32 	%r27, %r123, %r129;
	add.s32 	%r130, %r1, 2;
	and.b32  	%r28, %r130, 7;
	or.b32  	%r131, %r124, %r28;
	shl.b32 	%r132, %r131, 2;
	add.s32 	%r29, %r123, %r132;
	add.s32 	%r133, %r1, 3;
	and.b32  	%r30, %r133, 7;
	or.b32  	%r134, %r124, %r30;
	shl.b32 	%r135, %r134, 2;
	add.s32 	%r31, %r123, %r135;
	xor.b32  	%r32, %r18, 4;
	or.b32  	%r136, %r124, %r32;
	shl.b32 	%r137, %r136, 2;
	add.s32 	%r33, %r123, %r137;
	add.s32 	%r138, %r1, 5;
	and.b32  	%r34, %r138, 7;
	or.b32  	%r139, %r124, %r34;
	shl.b32 	%r140, %r139, 2;
	add.s32 	%r35, %r123, %r140;
	add.s32 	%r141, %r1, 6;
	and.b32  	%r36, %r141, 7;
	or.b32  	%r142, %r124, %r36;
	shl.b32 	%r143, %r142, 2;
	add.s32 	%r37, %r123, %r143;
	add.s32 	%r144, %r1, -1;
	and.b32  	%r38, %r144, 7;
	or.b32  	%r145, %r124, %r38;
	shl.b32 	%r146, %r145, 2;
	add.s32 	%r39, %r123, %r146;
	mad.lo.s32 	%r40, %r115, 12, %r16;
	mul.lo.s32 	%r42, %r115, 48;
	shl.b32 	%r43, %r115, 6;
	shl.b32 	%r44, %r115, 5;
$L__BB737_9:
	setp.eq.s16 	%p8, %rs1, 2;
	mul.lo.s32 	%r46, %r763, %r69;
	add.s32 	%r47, %r46, %r16;
	mov.u32 	%r764, %r15;
	@%p8 bra 	$L__BB737_13;
	setp.eq.s16 	%p9, %rs1, 3;
	add.s32 	%r147, %r47, %r15;
	mul.wide.s32 	%rd16, %r147, 4;
	add.s64 	%rd17, %rd2, %rd16;
	ld.global.v4.u32 	{%r148, %r149, %r150, %r151}, [%rd17];
	st.shared.v4.u32 	[%r21], {%r148, %r149, %r150, %r151};
	mov.u32 	%r764, %r22;
	@%p9 bra 	$L__BB737_13;
	setp.eq.s16 	%p10, %rs1, 0;
	add.s32 	%r152, %r47, %r22;
	mul.wide.s32 	%rd18, %r152, 4;
	add.s64 	%rd19, %rd2, %rd18;
	ld.global.v4.u32 	{%r153, %r154, %r155, %r156}, [%rd19];
	st.shared.v4.u32 	[%r23], {%r153, %r154, %r155, %r156};
	mov.u32 	%r764, %r24;
	@%p10 bra 	$L__BB737_13;
	add.s32 	%r764, %r24, %r17;
	add.s32 	%r157, %r47, %r24;
	mul.wide.s32 	%rd20, %r157, 4;
	add.s64 	%rd21, %rd2, %rd20;
	ld.global.v4.u32 	{%r158, %r159, %r160, %r161}, [%rd21];
	shl.b32 	%r162, %r17, 2;
	add.s32 	%r163, %r23, %r162;
	st.shared.v4.u32 	[%r163], {%r158, %r159, %r160, %r161};
$L__BB737_13:
	add.s32 	%r164, %r40, %r764;
	add.s32 	%r769, %r164, %r46;
	mov.u32 	%r165, %ntid.x;
	shl.b32 	%r166, %r165, 3;
	add.s32 	%r167, %r16, %r764;
	add.s32 	%r765, %r167, %r46;
	add.s32 	%r768, %r765, %r166;
	add.s32 	%r767, %r765, %r17;
	shl.b32 	%r168, %r764, 2;
	mov.u32 	%r169, _ZZ9cuda_gemmIiLi128ELi4ELi1ELi4096ELi8ELi8ELi64ELi0ELi1EEviiiPT_S1_S1_iiiE3Ash;
	add.s32 	%r766, %r169, %r168;
$L__BB737_14:
	mul.wide.s32 	%rd22, %r769, 4;
	add.s64 	%rd23, %rd2, %rd22;
	mul.wide.s32 	%rd24, %r768, 4;
	add.s64 	%rd25, %rd2, %rd24;
	mul.wide.s32 	%rd26, %r767, 4;
	add.s64 	%rd27, %rd2, %rd26;
	mul.wide.s32 	%rd28, %r765, 4;
	add.s64 	%rd29, %rd2, %rd28;
	ld.global.v4.u32 	{%r170, %r171, %r172, %r173}, [%rd29];
	st.shared.v4.u32 	[%r766], {%r170, %r171, %r172, %r173};
	add.s32 	%r174, %r764, %r17;
	ld.global.v4.u32 	{%r175, %r176, %r177, %r178}, [%rd27];
	add.s32 	%r179, %r766, %r41;
	st.shared.v4.u32 	[%r179], {%r175, %r176, %r177, %r178};
	add.s32 	%r180, %r174, %r17;
	ld.global.v4.u32 	{%r181, %r182, %r183, %r184}, [%rd25];
	add.s32 	%r185, %r766, %r44;
	st.shared.v4.u32 	[%r185], {%r181, %r182, %r183, %r184};
	add.s32 	%r186, %r180, %r17;
	ld.global.v4.u32 	{%r187, %r188, %r189, %r190}, [%rd23];
	add.s32 	%r191, %r766, %r42;
	st.shared.v4.u32 	[%r191], {%r187, %r188, %r189, %r190};
	add.s32 	%r764, %r186, %r17;
	add.s32 	%r769, %r769, %r41;
	add.s32 	%r768, %r768, %r41;
	add.s32 	%r767, %r767, %r41;
	add.s32 	%r766, %r766, %r43;
	add.s32 	%r765, %r765, %r41;
	setp.lt.u32 	%p11, %r764, 4096;
	@%p11 bra 	$L__BB737_14;
	ld.param.u64 	%rd47, [_Z9cuda_gemmIiLi128ELi4ELi1ELi4096ELi8ELi8ELi64ELi0ELi1EEviiiPT_S1_S1_iii_param_5];
	ld.param.u32 	%r758, [_Z9cuda_gemmIiLi128ELi4ELi1ELi4096ELi8ELi8ELi64ELi0ELi1EEviiiPT_S1_S1_iii_param_1];
	bar.sync 	0;
	ld.shared.u32 	%r192, [%r25];
	ld.shared.u32 	%r193, [%r27];
	ld.shared.u32 	%r194, [%r29];
	ld.shared.u32 	%r195, [%r31];
	ld.shared.u32 	%r196, [%r33];
	ld.shared.u32 	%r197, [%r35];
	ld.shared.u32 	%r198, [%r37];
	ld.shared.u32 	%r199, [%r39];
	shl.b32 	%r200, %r18, 2;
	mov.u32 	%r201, _ZZ9cuda_gemmIiLi128ELi4ELi1ELi4096ELi8ELi8ELi64ELi0ELi1EEviiiPT_S1_S1_iiiE11kron_fac_sh;
	add.s32 	%r202, %r201, %r200;
	ld.shared.u32 	%r203, [%r202];
	shfl.sync.idx.b32	%r204|%p12, %r203, %r18, 6175, -1;
	mul.lo.s32 	%r205, %r204, %r192;
	shfl.sync.idx.b32	%r206|%p13, %r203, %r26, 6175, -1;
	mad.lo.s32 	%r207, %r206, %r193, %r205;
	shfl.sync.idx.b32	%r208|%p14, %r203, %r28, 6175, -1;
	mad.lo.s32 	%r209, %r208, %r194, %r207;
	shfl.sync.idx.b32	%r210|%p15, %r203, %r30, 6175, -1;
	mad.lo.s32 	%r211, %r210, %r195, %r209;
	shfl.sync.idx.b32	%r212|%p16, %r203, %r32, 6175, -1;
	mad.lo.s32 	%r213, %r212, %r196, %r211;
	shfl.sync.idx.b32	%r214|%p17, %r203, %r34, 6175, -1;
	mad.lo.s32 	%r215, %r214, %r197, %r213;
	shfl.sync.idx.b32	%r216|%p18, %r203, %r36, 6175, -1;
	mad.lo.s32 	%r217, %r216, %r198, %r215;
	shfl.sync.idx.b32	%r218|%p19, %r203, %r38, 6175, -1;
	mad.lo.s32 	%r219, %r218, %r199, %r217;
	ld.shared.u32 	%r220, [%r202+36];
	shfl.sync.idx.b32	%r221|%p20, %r220, %r18, 6175, -1;
	mul.lo.s32 	%r222, %r221, %r192;
	shfl.sync.idx.b32	%r223|%p21, %r220, %r26, 6175, -1;
	mad.lo.s32 	%r224, %r223, %r193, %r222;
	shfl.sync.idx.b32	%r225|%p22, %r220, %r28, 6175, -1;
	mad.lo.s32 	%r226, %r225, %r194, %r224;
	shfl.sync.idx.b32	%r227|%p23, %r220, %r30, 6175, -1;
	mad.lo.s32 	%r228, %r227, %r195, %r226;
	shfl.sync.idx.b32	%r229|%p24, %r220, %r32, 6175, -1;
	mad.lo.s32 	%r230, %r229, %r196, %r228;
	shfl.sync.idx.b32	%r231|%p25, %r220, %r34, 6175, -1;
	mad.lo.s32 	%r232, %r231, %r197, %r230;
	shfl.sync.idx.b32	%r233|%p26, %r220, %r36, 6175, -1;
	mad.lo.s32 	%r234, %r233, %r198, %r232;
	shfl.sync.idx.b32	%r235|%p27, %r220, %r38, 6175, -1;
	mad.lo.s32 	%r236, %r235, %r199, %r234;
	ld.shared.u32 	%r237, [%r202+72];
	shfl.sync.idx.b32	%r238|%p28, %r237, %r18, 6175, -1;
	mul.lo.s32 	%r239, %r238, %r192;
	shfl.sync.idx.b32	%r240|%p29, %r237, %r26, 6175, -1;
	mad.lo.s32 	%r241, %r240, %r193, %r239;
	shfl.sync.idx.b32	%r242|%p30, %r237, %r28, 6175, -1;
	mad.lo.s32 	%r243, %r242, %r194, %r241;
	shfl.sync.idx.b32	%r244|%p31, %r237, %r30, 6175, -1;
	mad.lo.s32 	%r245, %r244, %r195, %r243;
	shfl.sync.idx.b32	%r246|%p32, %r237, %r32, 6175, -1;
	mad.lo.s32 	%r247, %r246, %r196, %r245;
	shfl.sync.idx.b32	%r248|%p33, %r237, %r34, 6175, -1;
	mad.lo.s32 	%r249, %r248, %r197, %r247;
	shfl.sync.idx.b32	%r250|%p34, %r237, %r36, 6175, -1;
	mad.lo.s32 	%r251, %r250, %r198, %r249;
	shfl.sync.idx.b32	%r252|%p35, %r237, %r38, 6175, -1;
	mad.lo.s32 	%r253, %r252, %r199, %r251;
	ld.shared.u32 	%r254, [%r202+108];
	shfl.sync.idx.b32	%r255|%p36, %r254, %r18, 6175, -1;
	mul.lo.s32 	%r256, %r255, %r192;
	shfl.sync.idx.b32	%r257|%p37, %r254, %r26, 6175, -1;
	mad.lo.s32 	%r258, %r257, %r193, %r256;
	shfl.sync.idx.b32	%r259|%p38, %r254, %r28, 6175, -1;
	mad.lo.s32 	%r260, %r259, %r194, %r258;
	shfl.sync.idx.b32	%r261|%p39, %r254, %r30, 6175, -1;
	mad.lo.s32 	%r262, %r261, %r195, %r260;
	shfl.sync.idx.b32	%r263|%p40, %r254, %r32, 6175, -1;
	mad.lo.s32 	%r264, %r263, %r196, %r262;
	shfl.sync.idx.b32	%r265|%p41, %r254, %r34, 6175, -1;
	mad.lo.s32 	%r266, %r265, %r197, %r264;
	shfl.sync.idx.b32	%r267|%p42, %r254, %r36, 6175, -1;
	mad.lo.s32 	%r268, %r267, %r198, %r266;
	shfl.sync.idx.b32	%r269|%p43, %r254, %r38, 6175, -1;
	mad.lo.s32 	%r270, %r269, %r199, %r268;
	ld.shared.u32 	%r271, [%r202+144];
	shfl.sync.idx.b32	%r272|%p44, %r271, %r18, 6175, -1;
	mul.lo.s32 	%r273, %r272, %r192;
	shfl.sync.idx.b32	%r274|%p45, %r271, %r26, 6175, -1;
	mad.lo.s32 	%r275, %r274, %r193, %r273;
	shfl.sync.idx.b32	%r276|%p46, %r271, %r28, 6175, -1;
	mad.lo.s32 	%r277, %r276, %r194, %r275;
	shfl.sync.idx.b32	%r278|%p47, %r271, %r30, 6175, -1;
	mad.lo.s32 	%r279, %r278, %r195, %r277;
	shfl.sync.idx.b32	%r280|%p48, %r271, %r32, 6175, -1;
	mad.lo.s32 	%r281, %r280, %r196, %r279;
	shfl.sync.idx.b32	%r282|%p49, %r271, %r34, 6175, -1;
	mad.lo.s32 	%r283, %r282, %r197, %r281;
	shfl.sync.idx.b32	%r284|%p50, %r271, %r36, 6175, -1;
	mad.lo.s32 	%r285, %r284, %r198, %r283;
	shfl.sync.idx.b32	%r286|%p51, %r271, %r38, 6175, -1;
	mad.lo.s32 	%r287, %r286, %r199, %r285;
	ld.shared.u32 	%r288, [%r202+180];
	shfl.sync.idx.b32	%r289|%p52, %r288, %r18, 6175, -1;
	mul.lo.s32 	%r290, %r289, %r192;
	shfl.sync.idx.b32	%r291|%p53, %r288, %r26, 6175, -1;
	mad.lo.s32 	%r292, %r291, %r193, %r290;
	shfl.sync.idx.b32	%r293|%p54, %r288, %r28, 6175, -1;
	mad.lo.s32 	%r294, %r293, %r194, %r292;
	shfl.sync.idx.b32	%r295|%p55, %r288, %r30, 6175, -1;
	mad.lo.s32 	%r296, %r295, %r195, %r294;
	shfl.sync.idx.b32	%r297|%p56, %r288, %r32, 6175, -1;
	mad.lo.s32 	%r298, %r297, %r196, %r296;
	shfl.sync.idx.b32	%r299|%p57, %r288, %r34, 6175, -1;
	mad.lo.s32 	%r300, %r299, %r197, %r298;
	shfl.sync.idx.b32	%r301|%p58, %r288, %r36, 6175, -1;
	mad.lo.s32 	%r302, %r301, %r198, %r300;
	shfl.sync.idx.b32	%r303|%p59, %r288, %r38, 6175, -1;
	mad.lo.s32 	%r304, %r303, %r199, %r302;
	ld.shared.u32 	%r305, [%r202+216];
	shfl.sync.idx.b32	%r306|%p60, %r305, %r18, 6175, -1;
	mul.lo.s32 	%r307, %r306, %r192;
	shfl.sync.idx.b32	%r308|%p61, %r305, %r26, 6175, -1;
	mad.lo.s32 	%r309, %r308, %r193, %r307;
	shfl.sync.idx.b32	%r310|%p62, %r305, %r28, 6175, -1;
	mad.lo.s32 	%r311, %r310, %r194, %r309;
	shfl.sync.idx.b32	%r312|%p63, %r305, %r30, 6175, -1;
	mad.lo.s32 	%r313, %r312, %r195, %r311;
	shfl.sync.idx.b32	%r314|%p64, %r305, %r32, 6175, -1;
	mad.lo.s32 	%r315, %r314, %r196, %r313;
	shfl.sync.idx.b32	%r316|%p65, %r305, %r34, 6175, -1;
	mad.lo.s32 	%r317, %r316, %r197, %r315;
	shfl.sync.idx.b32	%r318|%p66, %r305, %r36, 6175, -1;
	mad.lo.s32 	%r319, %r318, %r198, %r317;
	shfl.sync.idx.b32	%r320|%p67, %r305, %r38, 6175, -1;
	mad.lo.s32 	%r321, %r320, %r199, %r319;
	ld.shared.u32 	%r322, [%r202+252];
	shfl.sync.idx.b32	%r323|%p68, %r322, %r18, 6175, -1;
	mul.lo.s32 	%r324, %r323, %r192;
	shfl.sync.idx.b32	%r325|%p69, %r322, %r26, 6175, -1;
	mad.lo.s32 	%r326, %r325, %r193, %r324;
	shfl.sync.idx.b32	%r327|%p70, %r322, %r28, 6175, -1;
	mad.lo.s32 	%r328, %r327, %r194, %r326;
	shfl.sync.idx.b32	%r329|%p71, %r322, %r30, 6175, -1;
	mad.lo.s32 	%r330, %r329, %r195, %r328;
	shfl.sync.idx.b32	%r331|%p72, %r322, %r32, 6175, -1;
	mad.lo.s32 	%r332, %r331, %r196, %r330;
	shfl.sync.idx.b32	%r333|%p73, %r322, %r34, 6175, -1;
	mad.lo.s32 	%r334, %r333, %r197, %r332;
	shfl.sync.idx.b32	%r335|%p74, %r322, %r36, 6175, -1;
	mad.lo.s32 	%r336, %r335, %r198, %r334;
	shfl.sync.idx.b32	%r337|%p75, %r322, %r38, 6175, -1;
	mad.lo.s32 	%r338, %r337, %r199, %r336;
	ld.shared.u32 	%r339, [%r25+4096];
	ld.shared.u32 	%r340, [%r27+4096];
	ld.shared.u32 	%r341, [%r29+4096];
	ld.shared.u32 	%r342, [%r31+4096];
	ld.shared.u32 	%r343, [%r33+4096];
	ld.shared.u32 	%r344, [%r35+4096];
	ld.shared.u32 	%r345, [%r37+4096];
	ld.shared.u32 	%r346, [%r39+4096];
	shfl.sync.idx.b32	%r347|%p76, %r203, %r18, 6175, -1;
	mul.lo.s32 	%r348, %r347, %r339;
	shfl.sync.idx.b32	%r349|%p77, %r203, %r26, 6175, -1;
	mad.lo.s32 	%r350, %r349, %r340, %r348;
	shfl.sync.idx.b32	%r351|%p78, %r203, %r28, 6175, -1;
	mad.lo.s32 	%r352, %r351, %r341, %r350;
	shfl.sync.idx.b32	%r353|%p79, %r203, %r30, 6175, -1;
	mad.lo.s32 	%r354, %r353, %r342, %r352;
	shfl.sync.idx.b32	%r355|%p80, %r203, %r32, 6175, -1;
	mad.lo.s32 	%r356, %r355, %r343, %r354;
	shfl.sync.idx.b32	%r357|%p81, %r203, %r34, 6175, -1;
	mad.lo.s32 	%r358, %r357, %r344, %r356;
	shfl.sync.idx.b32	%r359|%p82, %r203, %r36, 6175, -1;
	mad.lo.s32 	%r360, %r359, %r345, %r358;
	shfl.sync.idx.b32	%r361|%p83, %r203, %r38, 6175, -1;
	mad.lo.s32 	%r362, %r361, %r346, %r360;
	shfl.sync.idx.b32	%r363|%p84, %r220, %r18, 6175, -1;
	mul.lo.s32 	%r364, %r363, %r339;
	shfl.sync.idx.b32	%r365|%p85, %r220, %r26, 6175, -1;
	mad.lo.s32 	%r366, %r365, %r340, %r364;
	shfl.sync.idx.b32	%r367|%p86, %r220, %r28, 6175, -1;
	mad.lo.s32 	%r368, %r367, %r341, %r366;
	shfl.sync.idx.b32	%r369|%p87, %r220, %r30, 6175, -1;
	mad.lo.s32 	%r370, %r369, %r342, %r368;
	shfl.sync.idx.b32	%r371|%p88, %r220, %r32, 6175, -1;
	mad.lo.s32 	%r372, %r371, %r343, %r370;
	shfl.sync.idx.b32	%r373|%p89, %r220, %r34, 6175, -1;
	mad.lo.s32 	%r374, %r373, %r344, %r372;
	shfl.sync.idx.b32	%r375|%p90, %r220, %r36, 6175, -1;
	mad.lo.s32 	%r376, %r375, %r345, %r374;
	shfl.sync.idx.b32	%r377|%p91, %r220, %r38, 6175, -1;
	mad.lo.s32 	%r378, %r377, %r346, %r376;
	shfl.sync.idx.b32	%r379|%p92, %r237, %r18, 6175, -1;
	mul.lo.s32 	%r380, %r379, %r339;
	shfl.sync.idx.b32	%r381|%p93, %r237, %r26, 6175, -1;
	mad.lo.s32 	%r382, %r381, %r340, %r380;
	shfl.sync.idx.b32	%r383|%p94, %r237, %r28, 6175, -1;
	mad.lo.s32 	%r384, %r383, %r341, %r382;
	shfl.sync.idx.b32	%r385|%p95, %r237, %r30, 6175, -1;
	mad.lo.s32 	%r386, %r385, %r342, %r384;
	shfl.sync.idx.b32	%r387|%p96, %r237, %r32, 6175, -1;
	mad.lo.s32 	%r388, %r387, %r343, %r386;
	shfl.sync.idx.b32	%r389|%p97, %r237, %r34, 6175, -1;
	mad.lo.s32 	%r390, %r389, %r344, %r388;
	shfl.sync.idx.b32	%r391|%p98, %r237, %r36, 6175, -1;
	mad.lo.s32 	%r392, %r391, %r345, %r390;
	shfl.sync.idx.b32	%r393|%p99, %r237, %r38, 6175, -1;
	mad.lo.s32 	%r394, %r393, %r346, %r392;
	shfl.sync.idx.b32	%r395|%p100, %r254, %r18, 6175, -1;
	mul.lo.s32 	%r396, %r395, %r339;
	shfl.sync.idx.b32	%r397|%p101, %r254, %r26, 6175, -1;
	mad.lo.s32 	%r398, %r397, %r340, %r396;
	shfl.sync.idx.b32	%r399|%p102, %r254, %r28, 6175, -1;
	mad.lo.s32 	%r400, %r399, %r341, %r398;
	shfl.sync.idx.b32	%r401|%p103, %r254, %r30, 6175, -1;
	mad.lo.s32 	%r402, %r401, %r342, %r400;
	shfl.sync.idx.b32	%r403|%p104, %r254, %r32, 6175, -1;
	mad.lo.s32 	%r404, %r403, %r343, %r402;
	shfl.sync.idx.b32	%r405|%p105, %r254, %r34, 6175, -1;
	mad.lo.s32 	%r406, %r405, %r344, %r404;
	shfl.sync.idx.b32	%r407|%p106, %r254, %r36, 6175, -1;
	mad.lo.s32 	%r408, %r407, %r345, %r406;
	shfl.sync.idx.b32	%r409|%p107, %r254, %r38, 6175, -1;
	mad.lo.s32 	%r410, %r409, %r346, %r408;
	shfl.sync.idx.b32	%r411|%p108, %r271, %r18, 6175, -1;
	mul.lo.s32 	%r412, %r411, %r339;
	shfl.sync.idx.b32	%r413|%p109, %r271, %r26, 6175, -1;
	mad.lo.s32 	%r414, %r413, %r340, %r412;
	shfl.sync.idx.b32	%r415|%p110, %r271, %r28, 6175, -1;
	mad.lo.s32 	%r416, %r415, %r341, %r414;
	shfl.sync.idx.b32	%r417|%p111, %r271, %r30, 6175, -1;
	mad.lo.s32 	%r418, %r417, %r342, %r416;
	shfl.sync.idx.b32	%r419|%p112, %r271, %r32, 6175, -1;
	mad.lo.s32 	%r420, %r419, %r343, %r418;
	shfl.sync.idx.b32	%r421|%p113, %r271, %r34, 6175, -1;
	mad.lo.s32 	%r422, %r421, %r344, %r420;
	shfl.sync.idx.b32	%r423|%p114, %r271, %r36, 6175, -1;
	mad.lo.s32 	%r424, %r423, %r345, %r422;
	shfl.sync.idx.b32	%r425|%p115, %r271, %r38, 6175, -1;
	mad.lo.s32 	%r426, %r425, %r346, %r424;
	shfl.sync.idx.b32	%r427|%p116, %r288, %r18, 6175, -1;
	mul.lo.s32 	%r428, %r427, %r339;
	shfl.sync.idx.b32	%r429|%p117, %r288, %r26, 6175, -1;
	mad.lo.s32 	%r430, %r429, %r340, %r428;
	shfl.sync.idx.b32	%r431|%p118, %r288, %r28, 6175, -1;
	mad.lo.s32 	%r432, %r431, %r341, %r430;
	shfl.sync.idx.b32	%r433|%p119, %r288, %r30, 6175, -1;
	mad.lo.s32 	%r434, %r433, %r342, %r432;
	shfl.sync.idx.b32	%r435|%p120, %r288, %r32, 6175, -1;
	mad.lo.s32 	%r436, %r435, %r343, %r434;
	shfl.sync.idx.b32	%r437|%p121, %r288, %r34, 6175, -1;
	mad.lo.s32 	%r438, %r437, %r344, %r436;
	shfl.sync.idx.b32	%r439|%p122, %r288, %r36, 6175, -1;
	mad.lo.s32 	%r440, %r439, %r345, %r438;
	shfl.sync.idx.b32	%r441|%p123, %r288, %r38, 6175, -1;
	mad.lo.s32 	%r442, %r441, %r346, %r440;
	shfl.sync.idx.b32	%r443|%p124, %r305, %r18, 6175, -1;
	mul.lo.s32 	%r444, %r443, %r339;
	shfl.sync.idx.b32	%r445|%p125, %r305, %r26, 6175, -1;
	mad.lo.s32 	%r446, %r445, %r340, %r444;
	shfl.sync.idx.b32	%r447|%p126, %r305, %r28, 6175, -1;
	mad.lo.s32 	%r448, %r447, %r341, %r446;
	shfl.sync.idx.b32	%r449|%p127, %r305, %r30, 6175, -1;
	mad.lo.s32 	%r450, %r449, %r342, %r448;
	shfl.sync.idx.b32	%r451|%p128, %r305, %r32, 6175, -1;
	mad.lo.s32 	%r452, %r451, %r343, %r450;
	shfl.sync.idx.b32	%r453|%p129, %r305, %r34, 6175, -1;
	mad.lo.s32 	%r454, %r453, %r344, %r452;
	shfl.sync.idx.b32	%r455|%p130, %r305, %r36, 6175, -1;
	mad.lo.s32 	%r456, %r455, %r345, %r454;
	shfl.sync.idx.b32	%r457|%p131, %r305, %r38, 6175, -1;
	mad.lo.s32 	%r458, %r457, %r346, %r456;
	shfl.sync.idx.b32	%r459|%p132, %r322, %r18, 6175, -1;
	mul.lo.s32 	%r460, %r459, %r339;
	shfl.sync.idx.b32	%r461|%p133, %r322, %r26, 6175, -1;
	mad.lo.s32 	%r462, %r461, %r340, %r460;
	shfl.sync.idx.b32	%r463|%p134, %r322, %r28, 6175, -1;
	mad.lo.s32 	%r464, %r463, %r341, %r462;
	shfl.sync.idx.b32	%r465|%p135, %r322, %r30, 6175, -1;
	mad.lo.s32 	%r466, %r465, %r342, %r464;
	shfl.sync.idx.b32	%r467|%p136, %r322, %r32, 6175, -1;
	mad.lo.s32 	%r468, %r467, %r343, %r466;
	shfl.sync.idx.b32	%r469|%p137, %r322, %r34, 6175, -1;
	mad.lo.s32 	%r470, %r469, %r344, %r468;
	shfl.sync.idx.b32	%r471|%p138, %r322, %r36, 6175, -1;
	mad.lo.s32 	%r472, %r471, %r345, %r470;
	shfl.sync.idx.b32	%r473|%p139, %r322, %r38, 6175, -1;
	mad.lo.s32 	%r474, %r473, %r346, %r472;
	ld.shared.u32 	%r475, [%r25+8192];
	ld.shared.u32 	%r476, [%r27+8192];
	ld.shared.u32 	%r477, [%r29+8192];
	ld.shared.u32 	%r478, [%r31+8192];
	ld.shared.u32 	%r479, [%r33+8192];
	ld.shared.u32 	%r480, [%r35+8192];
	ld.shared.u32 	%r481, [%r37+8192];
	ld.shared.u32 	%r482, [%r39+8192];
	shfl.sync.idx.b32	%r483|%p140, %r203, %r18, 6175, -1;
	mul.lo.s32 	%r484, %r483, %r475;
	shfl.sync.idx.b32	%r485|%p141, %r203, %r26, 6175, -1;
	mad.lo.s32 	%r486, %r485, %r476, %r484;
	shfl.sync.idx.b32	%r487|%p142, %r203, %r28, 6175, -1;
	mad.lo.s32 	%r488, %r487, %r477, %r486;
	shfl.sync.idx.b32	%r489|%p143, %r203, %r30, 6175, -1;
	mad.lo.s32 	%r490, %r489, %r478, %r488;
	shfl.sync.idx.b32	%r491|%p144, %r203, %r32, 6175, -1;
	mad.lo.s32 	%r492, %r491, %r479, %r490;
	shfl.sync.idx.b32	%r493|%p145, %r203, %r34, 6175, -1;
	mad.lo.s32 	%r494, %r493, %r480, %r492;
	shfl.sync.idx.b32	%r495|%p146, %r203, %r36, 6175, -1;
	mad.lo.s32 	%r496, %r495, %r481, %r494;
	shfl.sync.idx.b32	%r497|%p147, %r203, %r38, 6175, -1;
	mad.lo.s32 	%r498, %r497, %r482, %r496;
	shfl.sync.idx.b32	%r499|%p148, %r220, %r18, 6175, -1;
	mul.lo.s32 	%r500, %r499, %r475;
	shfl.sync.idx.b32	%r501|%p149, %r220, %r26, 6175, -1;
	mad.lo.s32 	%r502, %r501, %r476, %r500;
	shfl.sync.idx.b32	%r503|%p150, %r220, %r28, 6175, -1;
	mad.lo.s32 	%r504, %r503, %r477, %r502;
	shfl.sync.idx.b32	%r505|%p151, %r220, %r30, 6175, -1;
	mad.lo.s32 	%r506, %r505, %r478, %r504;
	shfl.sync.idx.b32	%r507|%p152, %r220, %r32, 6175, -1;
	mad.lo.s32 	%r508, %r507, %r479, %r506;
	shfl.sync.idx.b32	%r509|%p153, %r220, %r34, 6175, -1;
	mad.lo.s32 	%r510, %r509, %r480, %r508;
	shfl.sync.idx.b32	%r511|%p154, %r220, %r36, 6175, -1;
	mad.lo.s32 	%r512, %r511, %r481, %r510;
	shfl.sync.idx.b32	%r513|%p155, %r220, %r38, 6175, -1;
	mad.lo.s32 	%r514, %r513, %r482, %r512;
	shfl.sync.idx.b32	%r515|%p156, %r237, %r18, 6175, -1;
	mul.lo.s32 	%r516, %r515, %r475;
	shfl.sync.idx.b32	%r517|%p157, %r237, %r26, 6175, -1;
	mad.lo.s32 	%r518, %r517, %r476, %r516;
	shfl.sync.idx.b32	%r519|%p158, %r237, %r28, 6175, -1;
	mad.lo.s32 	%r520, %r519, %r477, %r518;
	shfl.sync.idx.b32	%r521|%p159, %r237, %r30, 6175, -1;
	mad.lo.s32 	%r522, %r521, %r478, %r520;
	shfl.sync.idx.b32	%r523|%p160, %r237, %r32, 6175, -1;
	mad.lo.s32 	%r524, %r523, %r479, %r522;
	shfl.sync.idx.b32	%r525|%p161, %r237, %r34, 6175, -1;
	mad.lo.s32 	%r526, %r525, %r480, %r524;
	shfl.sync.idx.b32	%r527|%p162, %r237, %r36, 6175, -1;
	mad.lo.s32 	%r528, %r527, %r481, %r526;
	shfl.sync.idx.b32	%r529|%p163, %r237, %r38, 6175, -1;
	mad.lo.s32 	%r530, %r529, %r482, %r528;
	shfl.sync.idx.b32	%r531|%p164, %r254, %r18, 6175, -1;
	mul.lo.s32 	%r532, %r531, %r475;
	shfl.sync.idx.b32	%r533|%p165, %r254, %r26, 6175, -1;
	mad.lo.s32 	%r534, %r533, %r476, %r532;
	shfl.sync.idx.b32	%r535|%p166, %r254, %r28, 6175, -1;
	mad.lo.s32 	%r536, %r535, %r477, %r534;
	shfl.sync.idx.b32	%r537|%p167, %r254, %r30, 6175, -1;
	mad.lo.s32 	%r538, %r537, %r478, %r536;
	shfl.sync.idx.b32	%r539|%p168, %r254, %r32, 6175, -1;
	mad.lo.s32 	%r540, %r539, %r479, %r538;
	shfl.sync.idx.b32	%r541|%p169, %r254, %r34, 6175, -1;
	mad.lo.s32 	%r542, %r541, %r480, %r540;
	shfl.sync.idx.b32	%r543|%p170, %r254, %r36, 6175, -1;
	mad.lo.s32 	%r544, %r543, %r481, %r542;
	shfl.sync.idx.b32	%r545|%p171, %r254, %r38, 6175, -1;
	mad.lo.s32 	%r546, %r545, %r482, %r544;
	shfl.sync.idx.b32	%r547|%p172, %r271, %r18, 6175, -1;
	mul.lo.s32 	%r548, %r547, %r475;
	shfl.sync.idx.b32	%r549|%p173, %r271, %r26, 6175, -1;
	mad.lo.s32 	%r550, %r549, %r476, %r548;
	shfl.sync.idx.b32	%r551|%p174, %r271, %r28, 6175, -1;
	mad.lo.s32 	%r552, %r551, %r477, %r550;
	shfl.sync.idx.b32	%r553|%p175, %r271, %r30, 6175, -1;
	mad.lo.s32 	%r554, %r553, %r478, %r552;
	shfl.sync.idx.b32	%r555|%p176, %r271, %r32, 6175, -1;
	mad.lo.s32 	%r556, %r555, %r479, %r554;
	shfl.sync.idx.b32	%r557|%p177, %r271, %r34, 6175, -1;
	mad.lo.s32 	%r558, %r557, %r480, %r556;
	shfl.sync.idx.b32	%r559|%p178, %r271, %r36, 6175, -1;
	mad.lo.s32 	%r560, %r559, %r481, %r558;
	shfl.sync.idx.b32	%r561|%p179, %r271, %r38, 6175, -1;
	mad.lo.s32 	%r562, %r561, %r482, %r560;
	shfl.sync.idx.b32	%r563|%p180, %r288, %r18, 6175, -1;
	mul.lo.s32 	%r564, %r563, %r475;
	shfl.sync.idx.b32	%r565|%p181, %r288, %r26, 6175, -1;
	mad.lo.s32 	%r566, %r565, %r476, %r564;
	shfl.sync.idx.b32	%r567|%p182, %r288, %r28, 6175, -1;
	mad.lo.s32 	%r568, %r567, %r477, %r566;
	shfl.sync.idx.b32	%r569|%p183, %r288, %r30, 6175, -1;
	mad.lo.s32 	%r570, %r569, %r478, %r568;
	shfl.sync.idx.b32	%r571|%p184, %r288, %r32, 6175, -1;
	mad.lo.s32 	%r572, %r571, %r479, %r570;
	shfl.sync.idx.b32	%r573|%p185, %r288, %r34, 6175, -1;
	mad.lo.s32 	%r574, %r573, %r480, %r572;
	shfl.sync.idx.b32	%r575|%p186, %r288, %r36, 6175, -1;
	mad.lo.s32 	%r576, %r575, %r481, %r574;
	shfl.sync.idx.b32	%r577|%p187, %r288, %r38, 6175, -1;
	mad.lo.s32 	%r578, %r577, %r482, %r576;
	shfl.sync.idx.b32	%r579|%p188, %r305, %r18, 6175, -1;
	mul.lo.s32 	%r580, %r579, %r475;
	shfl.sync.idx.b32	%r581|%p189, %r305, %r26, 6175, -1;
	mad.lo.s32 	%r582, %r581, %r476, %r580;
	shfl.sync.idx.b32	%r583|%p190, %r305, %r28, 6175, -1;
	mad.lo.s32 	%r584, %r583, %r477, %r582;
	shfl.sync.idx.b32	%r585|%p191, %r305, %r30, 6175, -1;
	mad.lo.s32 	%r586, %r585, %r478, %r584;
	shfl.sync.idx.b32	%r587|%p192, %r305, %r32, 6175, -1;
	mad.lo.s32 	%r588, %r587, %r479, %r586;
	shfl.sync.idx.b32	%r589|%p193, %r305, %r34, 6175, -1;
	mad.lo.s32 	%r590, %r589, %r480, %r588;
	shfl.sync.idx.b32	%r591|%p194, %r305, %r36, 6175, -1;
	mad.lo.s32 	%r592, %r591, %r481, %r590;
	shfl.sync.idx.b32	%r593|%p195, %r305, %r38, 6175, -1;
	mad.lo.s32 	%r594, %r593, %r482, %r592;
	shfl.sync.idx.b32	%r595|%p196, %r322, %r18, 6175, -1;
	mul.lo.s32 	%r596, %r595, %r475;
	shfl.sync.idx.b32	%r597|%p197, %r322, %r26, 6175, -1;
	mad.lo.s32 	%r598, %r597, %r476, %r596;
	shfl.sync.idx.b32	%r599|%p198, %r322, %r28, 6175, -1;
	mad.lo.s32 	%r600, %r599, %r477, %r598;
	shfl.sync.idx.b32	%r601|%p199, %r322, %r30, 6175, -1;
	mad.lo.s32 	%r602, %r601, %r478, %r600;
	shfl.sync.idx.b32	%r603|%p200, %r322, %r32, 6175, -1;
	mad.lo.s32 	%r604, %r603, %r479, %r602;
	shfl.sync.idx.b32	%r605|%p201, %r322, %r34, 6175, -1;
	mad.lo.s32 	%r606, %r605, %r480, %r604;
	shfl.sync.idx.b32	%r607|%p202, %r322, %r36, 6175, -1;
	mad.lo.s32 	%r608, %r607, %r481, %r606;
	shfl.sync.idx.b32	%r609|%p203, %r322, %r38, 6175, -1;
	mad.lo.s32 	%r610, %r609, %r482, %r608;
	ld.shared.u32 	%r611, [%r25+12288];
	ld.shared.u32 	%r612, [%r27+12288];
	ld.shared.u32 	%r613, [%r29+12288];
	ld.shared.u32 	%r614, [%r31+12288];
	ld.shared.u32 	%r615, [%r33+12288];
	ld.shared.u32 	%r616, [%r35+12288];
	ld.shared.u32 	%r617, [%r37+12288];
	ld.shared.u32 	%r618, [%r39+12288];
	shfl.sync.idx.b32	%r619|%p204, %r203, %r18, 6175, -1;
	mul.lo.s32 	%r620, %r619, %r611;
	shfl.sync.idx.b32	%r621|%p205, %r203, %r26, 6175, -1;
	mad.lo.s32 	%r622, %r621, %r612, %r620;
	shfl.sync.idx.b32	%r623|%p206, %r203, %r28, 6175, -1;
	mad.lo.s32 	%r624, %r623, %r613, %r622;
	shfl.sync.idx.b32	%r625|%p207, %r203, %r30, 6175, -1;
	mad.lo.s32 	%r626, %r625, %r614, %r624;
	shfl.sync.idx.b32	%r627|%p208, %r203, %r32, 6175, -1;
	mad.lo.s32 	%r628, %r627, %r615, %r626;
	shfl.sync.idx.b32	%r629|%p209, %r203, %r34, 6175, -1;
	mad.lo.s32 	%r630, %r629, %r616, %r628;
	shfl.sync.idx.b32	%r631|%p210, %r203, %r36, 6175, -1;
	mad.lo.s32 	%r632, %r631, %r617, %r630;
	shfl.sync.idx.b32	%r633|%p211, %r203, %r38, 6175, -1;
	mad.lo.s32 	%r634, %r633, %r618, %r632;
	shfl.sync.idx.b32	%r635|%p212, %r220, %r18, 6175, -1;
	mul.lo.s32 	%r636, %r635, %r611;
	shfl.sync.idx.b32	%r637|%p213, %r220, %r26, 6175, -1;
	mad.lo.s32 	%r638, %r637, %r612, %r636;
	shfl.sync.idx.b32	%r639|%p214, %r220, %r28, 6175, -1;
	mad.lo.s32 	%r640, %r639, %r613, %r638;
	shfl.sync.idx.b32	%r641|%p215, %r220, %r30, 6175, -1;
	mad.lo.s32 	%r642, %r641, %r614, %r640;
	shfl.sync.idx.b32	%r643|%p216, %r220, %r32, 6175, -1;
	mad.lo.s32 	%r644, %r643, %r615, %r642;
	shfl.sync.idx.b32	%r645|%p217, %r220, %r34, 6175, -1;
	mad.lo.s32 	%r646, %r645, %r616, %r644;
	shfl.sync.idx.b32	%r647|%p218, %r220, %r36, 6175, -1;
	mad.lo.s32 	%r648, %r647, %r617, %r646;
	shfl.sync.idx.b32	%r649|%p219, %r220, %r38, 6175, -1;
	mad.lo.s32 	%r650, %r649, %r618, %r648;
	shfl.sync.idx.b32	%r651|%p220, %r237, %r18, 6175, -1;
	mul.lo.s32 	%r652, %r651, %r611;
	shfl.sync.idx.b32	%r653|%p221, %r237, %r26, 6175, -1;
	mad.lo.s32 	%r654, %r653, %r612, %r652;
	shfl.sync.idx.b32	%r655|%p222, %r237, %r28, 6175, -1;
	mad.lo.s32 	%r656, %r655, %r613, %r654;
	shfl.sync.idx.b32	%r657|%p223, %r237, %r30, 6175, -1;
	mad.lo.s32 	%r658, %r657, %r614, %r656;
	shfl.sync.idx.b32	%r659|%p224, %r237, %r32, 6175, -1;
	mad.lo.s32 	%r660, %r659, %r615, %r658;
	shfl.sync.idx.b32	%r661|%p225, %r237, %r34, 6175, -1;
	mad.lo.s32 	%r662, %r661, %r616, %r660;
	shfl.sync.idx.b32	%r663|%p226, %r237, %r36, 6175, -1;
	mad.lo.s32 	%r664, %r663, %r617, %r662;
	shfl.sync.idx.b32	%r665|%p227, %r237, %r38, 6175, -1;
	mad.lo.s32 	%r666, %r665, %r618, %r664;
	shfl.sync.idx.b32	%r667|%p228, %r254, %r18, 6175, -1;
	mul.lo.s32 	%r668, %r667, %r611;
	shfl.sync.idx.b32	%r669|%p229, %r254, %r26, 6175, -1;
	mad.lo.s32 	%r670, %r669, %r612, %r668;
	shfl.sync.idx.b32	%r671|%p230, %r254, %r28, 6175, -1;
	mad.lo.s32 	%r672, %r671, %r613, %r670;
	shfl.sync.idx.b32	%r673|%p231, %r254, %r30, 6175, -1;
	mad.lo.s32 	%r674, %r673, %r614, %r672;
	shfl.sync.idx.b32	%r675|%p232, %r254, %r32, 6175, -1;
	mad.lo.s32 	%r676, %r675, %r615, %r674;
	shfl.sync.idx.b32	%r677|%p233, %r254, %r34, 6175, -1;
	mad.lo.s32 	%r678, %r677, %r616, %r676;
	shfl.sync.idx.b32	%r679|%p234, %r254, %r36, 6175, -1;
	mad.lo.s32 	%r680, %r679, %r617, %r678;
	shfl.sync.idx.b32	%r681|%p235, %r254, %r38, 6175, -1;
	mad.lo.s32 	%r682, %r681, %r618, %r680;
	shfl.sync.idx.b32	%r683|%p236, %r271, %r18, 6175, -1;
	mul.lo.s32 	%r684, %r683, %r611;
	shfl.sync.idx.b32	%r685|%p237, %r271, %r26, 6175, -1;
	mad.lo.s32 	%r686, %r685, %r612, %r684;
	shfl.sync.idx.b32	%r687|%p238, %r271, %r28, 6175, -1;
	mad.lo.s32 	%r688, %r687, %r613, %r686;
	shfl.sync.idx.b32	%r689|%p239, %r271, %r30, 6175, -1;
	mad.lo.s32 	%r690, %r689, %r614, %r688;
	shfl.sync.idx.b32	%r691|%p240, %r271, %r32, 6175, -1;
	mad.lo.s32 	%r692, %r691, %r615, %r690;
	shfl.sync.idx.b32	%r693|%p241, %r271, %r34, 6175, -1;
	mad.lo.s32 	%r694, %r693, %r616, %r692;
	shfl.sync.idx.b32	%r695|%p242, %r271, %r36, 6175, -1;
	mad.lo.s32 	%r696, %r695, %r617, %r694;
	shfl.sync.idx.b32	%r697|%p243, %r271, %r38, 6175, -1;
	mad.lo.s32 	%r698, %r697, %r618, %r696;
	shfl.sync.idx.b32	%r699|%p244, %r288, %r18, 6175, -1;
	mul.lo.s32 	%r700, %r699, %r611;
	shfl.sync.idx.b32	%r701|%p245, %r288, %r26, 6175, -1;
	mad.lo.s32 	%r702, %r701, %r612, %r700;
	shfl.sync.idx.b32	%r703|%p246, %r288, %r28, 6175, -1;
	mad.lo.s32 	%r704, %r703, %r613, %r702;
	shfl.sync.idx.b32	%r705|%p247, %r288, %r30, 6175, -1;
	mad.lo.s32 	%r706, %r705, %r614, %r704;
	shfl.sync.idx.b32	%r707|%p248, %r288, %r32, 6175, -1;
	mad.lo.s32 	%r708, %r707, %r615, %r706;
	shfl.sync.idx.b32	%r709|%p249, %r288, %r34, 6175, -1;
	mad.lo.s32 	%r710, %r709, %r616, %r708;
	shfl.sync.idx.b32	%r711|%p250, %r288, %r36, 6175, -1;
	mad.lo.s32 	%r712, %r711, %r617, %r710;
	shfl.sync.idx.b32	%r713|%p251, %r288, %r38, 6175, -1;
	mad.lo.s32 	%r714, %r713, %r618, %r712;
	shfl.sync.idx.b32	%r715|%p252, %r305, %r18, 6175, -1;
	mul.lo.s32 	%r716, %r715, %r611;
	shfl.sync.idx.b32	%r717|%p253, %r305, %r26, 6175, -1;
	mad.lo.s32 	%r718, %r717, %r612, %r716;
	shfl.sync.idx.b32	%r719|%p254, %r305, %r28, 6175, -1;
	mad.lo.s32 	%r720, %r719, %r613, %r718;
	shfl.sync.idx.b32	%r721|%p255, %r305, %r30, 6175, -1;
	mad.lo.s32 	%r722, %r721, %r614, %r720;
	shfl.sync.idx.b32	%r723|%p256, %r305, %r32, 6175, -1;
	mad.lo.s32 	%r724, %r723, %r615, %r722;
	shfl.sync.idx.b32	%r725|%p257, %r305, %r34, 6175, -1;
	mad.lo.s32 	%r726, %r725, %r616, %r724;
	shfl.sync.idx.b32	%r727|%p258, %r305, %r36, 6175, -1;
	mad.lo.s32 	%r728, %r727, %r617, %r726;
	shfl.sync.idx.b32	%r729|%p259, %r305, %r38, 6175, -1;
	mad.lo.s32 	%r730, %r729, %r618, %r728;
	shfl.sync.idx.b32	%r731|%p260, %r322, %r18, 6175, -1;
	mul.lo.s32 	%r732, %r731, %r611;
	shfl.sync.idx.b32	%r733|%p261, %r322, %r26, 6175, -1;
	mad.lo.s32 	%r734, %r733, %r612, %r732;
	shfl.sync.idx.b32	%r735|%p262, %r322, %r28, 6175, -1;
	mad.lo.s32 	%r736, %r735, %r613, %r734;
	shfl.sync.idx.b32	%r737|%p263, %r322, %r30, 6175, -1;
	mad.lo.s32 	%r738, %r737, %r614, %r736;
	shfl.sync.idx.b32	%r739|%p264, %r322, %r32, 6175, -1;
	mad.lo.s32 	%r740, %r739, %r615, %r738;
	shfl.sync.idx.b32	%r741|%p265, %r322, %r34, 6175, -1;
	mad.lo.s32 	%r742, %r741, %r616, %r740;
	shfl.sync.idx.b32	%r743|%p266, %r322, %r36, 6175, -1;
	mad.lo.s32 	%r744, %r743, %r617, %r742;
	shfl.sync.idx.b32	%r745|%p267, %r322, %r38, 6175, -1;
	mad.lo.s32 	%r746, %r745, %r618, %r744;
	bar.sync 	0;
	mad.lo.s32 	%r747, %r763, %r758, %r20;
	cvta.to.global.u64 	%rd30, %rd47;
	mul.wide.s32 	%rd31, %r747, 4;
	add.s64 	%rd32, %rd30, %rd31;
	st.global.u32 	[%rd32], %r219;
	shl.b32 	%r748, %r19, 9;
	add.s32 	%r749, %r747, %r748;
	mul.wide.s32 	%rd33, %r749, 4;
	add.s64 	%rd34, %rd30, %rd33;
	st.global.u32 	[%rd34], %r236;
	shl.b32 	%r750, %r19, 10;
	add.s32 	%r751, %r750, %r747;
	mul.wide.s32 	%rd35, %r751, 4;
	add.s64 	%rd36, %rd30, %rd35;
	st.global.u32 	[%rd36], %r253;
	add.s32 	%r752, %r751, %r748;
	mul.wide.s32 	%rd37, %r752, 4;
	add.s64 	%rd38, %rd30, %rd37;
	st.global.u32 	[%rd38], %r270;
	shl.b32 	%r753, %r19, 11;
	add.s32 	%r754, %r753, %r747;
	mul.wide.s32 	%rd39, %r754, 4;
	add.s64 	%rd40, %rd30, %rd39;
	st.global.u32 	[%rd40], %r287;
	add.s32 	%r755, %r754, %r748;
	mul.wide.s32 	%rd41, %r755, 4;
	add.s64 	%rd42, %rd30, %rd41;
	st.global.u32 	[%rd42], %r304;
	add.s32 	%r756, %r750, %r754;
	mul.wide.s32 	%rd43, %r756, 4;
	add.s64 	%rd44, %rd30, %rd43;
	st.global.u32 	[%rd44], %r321;
	add.s32 	%r757, %r756, %r748;
	mul.wide.s32 	%rd45, %r757, 4;
	add.s64 	%rd46, %rd30, %rd45;
	st.global.u32 	[%rd46], %r338;
	st.global.u32 	[%rd32+512], %r362;
	st.global.u32 	[%rd34+512], %r378;
	st.global.u32 	[%rd36+512], %r394;
	st.global.u32 	[%rd38+512], %r410;
	st.global.u32 	[%rd40+512], %r426;
	st.global.u32 	[%rd42+512], %r442;
	st.global.u32 	[%rd44+512], %r458;
	st.global.u32 	[%rd46+512], %r474;
	st.global.u32 	[%rd32+1024], %r498;
	st.global.u32 	[%rd34+1024], %r514;
	st.global.u32 	[%rd36+1024], %r530;
	st.global.u32 	[%rd38+1024], %r546;
	st.global.u32 	[%rd40+1024], %r562;
	st.global.u32 	[%rd42+1024], %r578;
	st.global.u32 	[%rd44+1024], %r594;
	st.global.u32 	[%rd46+1024], %r610;
	st.global.u32 	[%rd32+1536], %r634;
	st.global.u32 	[%rd34+1536], %r650;
	st.global.u32 	[%rd36+1536], %r666;
	st.global.u32 	[%rd38+1536], %r682;
	st.global.u32 	[%rd40+1536], %r698;
	st.global.u32 	[%rd42+1536], %r714;
	st.global.u32 	[%rd44+1536], %r730;
	st.global.u32 	[%rd46+1536], %r746;
	add.s32 	%r763, %r763, %r13;
	setp.lt.u32 	%p268, %r763, %r14;
	@%p268 bra 	$L__BB737_9;
$L__BB737_16:
	ret;

}
	// .globl	_Z9cuda_gemmIiLi128ELi4ELi1ELi4096ELi8ELi8ELi64ELi1ELi0EEviiiPT_S1_S1_iii
.visible .entry _Z9cuda_gemmIiLi128ELi4ELi1ELi4096ELi8ELi8ELi64ELi1ELi0EEviiiPT_S1_S1_iii(
	.param .u32 _Z9cuda_gemmIiLi128ELi4ELi1ELi4096ELi8ELi8ELi64ELi1ELi0EEviiiPT_S1_S1_iii_param_0,
	.param .u32 _Z9cuda_gemmIiLi128ELi4ELi1ELi4096ELi8ELi8ELi64ELi1ELi0EEviiiPT_S1_S1_iii_param_1,
	.param .u32 _Z9cuda_gemmIiLi128ELi4ELi1ELi4096ELi8ELi8ELi64ELi1ELi0EEviiiPT_S1_S1_iii_param_2,
	.param .u64 .ptr .align 1 _Z9cuda_gemmIiLi128ELi4ELi1ELi4096ELi8ELi8ELi64ELi1ELi0EEviiiPT_S1_S1_iii_param_3,
	.param .u64 .ptr .align 1 _Z9cuda_gemmIiLi128ELi4ELi1ELi4096ELi8ELi8ELi64ELi1ELi0EEviiiPT_S1_S1_iii_param_4,
	.param .u64 .ptr .align 1 _Z9cuda_gemmIiLi128ELi4ELi1ELi4096ELi8ELi8ELi64ELi1ELi0EEviiiPT_S1_S1_iii_param_5,
	.param .u32 _Z9cuda_gemmIiLi128ELi4ELi1ELi4096ELi8ELi8ELi64ELi1ELi0EEviiiPT_S1_S1_iii_param_6,
	.param .u32 _Z9cuda_gemmIiLi128ELi4ELi1ELi4096ELi8ELi8ELi64ELi1ELi0EEviiiPT_S1_S1_iii_param_7,
	.param .u32 _Z9cuda_gemmIiLi128ELi4ELi1ELi4096ELi8ELi8ELi64ELi1ELi0EEviiiPT_S1_S1_iii_param_8
)
.maxntid 128
{
	.local .align 16 .b8 	__local_depot738[128];
	.reg .b64 	%SP;
	.reg .b64 	%SPL;
	.reg .pred 	%p<55>;
	.reg .b16 	%rs<8>;
	.reg .b32 	%r<651>;
	.reg .b64 	%rd<91>;
	// demoted variable
	.shared .align 128 .b8 _ZZ9cuda_gemmIiLi128ELi4ELi1ELi4096ELi8ELi8ELi64ELi1ELi0EEviiiPT_S1_S1_iiiE11kron_fac_sh[288];
	// demoted variable
	.shared .align 128 .b8 _ZZ9cuda_gemmIiLi128ELi4ELi1ELi4096ELi8ELi8ELi64ELi1ELi0EEviiiPT_S1_S1_iiiE3Ash[16384];
	mov.u64 	%SPL, __local_depot738;
	ld.param.u64 	%rd7, [_Z9cuda_gemmIiLi128ELi4ELi1ELi4096ELi8ELi8ELi64ELi1ELi0EEviiiPT_S1_S1_iii_param_3];
	ld.param.u64 	%rd5, [_Z9cuda_gemmIiLi128ELi4ELi1ELi4096ELi8ELi8ELi64ELi1ELi0EEviiiPT_S1_S1_iii_param_4];
	ld.param.u64 	%rd6, [_Z9cuda_gemmIiLi128ELi4ELi1ELi4096ELi8ELi8ELi64ELi1ELi0EEviiiPT_S1_S1_iii_param_5];
	ld.param.u32 	%r216, [_Z9cuda_gemmIiLi128ELi4ELi1ELi4096ELi8ELi8ELi64ELi1ELi0EEviiiPT_S1_S1_iii_param_6];
	ld.param.u32 	%r217, [_Z9cuda_gemmIiLi128ELi4ELi1ELi4096ELi8ELi8ELi64ELi1ELi0EEviiiPT_S1_S1_iii_param_7];
	cvta.to.global.u64 	%rd1, %rd7;
	add.u64 	%rd2, %SPL, 0;
	mov.u32 	%r1, %tid.x;
	mul.lo.s32 	%r2, %r217, %r216;
	setp.ge.u32 	%p1, %r1, %r2;
	@%p1 bra 	$L__BB738_3;
	mov.u32 	%r3, %ntid.x;
	cvta.to.global.u64 	%rd3, %rd5;
	mov.u32 	%r220, _ZZ9cuda_gemmIiLi128ELi4ELi1ELi4096ELi8ELi8ELi64ELi1ELi0EEviiiPT_S1_S1_iiiE11kron_fac_sh;
	mov.u32 	%r559, %r1;
$L__BB738_2:
	mul.wide.u32 	%rd9, %r559, 4;
	add.s64 	%rd10, %rd3, %rd9;
	ld.global.u32 	%r218, [%rd10];
	rem.u32 	%r219, %r559, %r216;
	mad.lo.s32 	%r221, %r219, 36, %r220;
	div.u32 	%r222, %r559, %r217;
	shl.b32 	%r223, %r222, 2;
	add.s32 	%r224, %r221, %r223;
	st.shared.u32 	[%r224], %r218;
	add.s32 	%r559, %r559, %r3;
	setp.lt.u32 	%p2, %r559, %r2;
	@%p2 bra 	$L__BB738_2;
$L__BB738_3:
	div.s32 	%r6, 4096, %r217;
	min.s32 	%r7, %r6, 128;
	cvt.u16.u32 	%rs2, %r7;
	div.s16 	%rs3, 128, %rs2;
	cvt.s32.s16 	%r8, %rs3;
	div.s16 	%rs4, 8, %rs3;
	cvt.s32.s16 	%r9, %rs4;
	div.u32 	%r11, %r1, %r7;
	mul.lo.s32 	%r225, %r11, %r7;
	sub.s32 	%r10, %r1, %r225;
	mov.u32 	%r568, %ctaid.y;
	mov.u32 	%r13, %nctaid.y;
	shl.b32 	%r14, %r13, 2;
	setp.ge.u32 	%p3, %r568, %r14;
	@%p3 bra 	$L__BB738_68;
	cvta.to.global.u64 	%rd4, %rd6;
	shl.b32 	%r15, %r1, 2;
	mov.u32 	%r227, %ntid.x;
	shl.b32 	%r16, %r227, 2;
	and.b32  	%r17, %r10, 7;
	min.s32 	%r18, %r216, 8;
	and.b32  	%r19, %r1, 7;
	mul.lo.s32 	%r228, %r7, %r6;
	mul.lo.s32 	%r20, %r228, %r8;
	xor.b32  	%r229, %r15, 4095;
	sub.s32 	%r230, %r229, %r16;
	cvt.u16.u32 	%rs5, %r230;
	cvt.u16.u32 	%rs6, %r16;
	div.u16 	%rs7, %rs5, %rs6;
	and.b16  	%rs1, %rs7, 3;
	shl.b32 	%r231, %r1, 4;
	mov.u32 	%r232, _ZZ9cuda_gemmIiLi128ELi4ELi1ELi4096ELi8ELi8ELi64ELi1ELi0EEviiiPT_S1_S1_iiiE3Ash;
	add.s32 	%r21, %r232, %r231;
	add.s32 	%r22, %r15, %r16;
	shl.b32 	%r42, %r227, 4;
	add.s32 	%r23, %r21, %r42;
	add.s32 	%r24, %r22, %r16;
	add.s32 	%r233, %r10, 1;
	and.b32  	%r25, %r233, 7;
	add.s32 	%r234, %r10, 2;
	and.b32  	%r26, %r234, 7;
	add.s32 	%r235, %r10, 3;
	and.b32  	%r27, %r235, 7;
	xor.b32  	%r28, %r17, 4;
	add.s32 	%r236, %r10, 5;
	and.b32  	%r29, %r236, 7;
	add.s32 	%r237, %r10, 6;
	and.b32  	%r30, %r237, 7;
	add.s32 	%r238, %r10, -1;
	and.b32  	%r31, %r238, 7;
	setp.lt.s32 	%p4, %r17, %r217;
	selp.b32 	%r239, 0, %r217, %p4;
	sub.s32 	%r32, %r17, %r239;
	add.s32 	%r240, %r17, 1;
	setp.lt.s32 	%p5, %r240, %r217;
	selp.b32 	%r241, 0, %r217, %p5;
	sub.s32 	%r33, %r240, %r241;
	add.s32 	%r242, %r17, 2;
	setp.lt.s32 	%p6, %r242, %r217;
	selp.b32 	%r243, 0, %r217, %p6;
	sub.s32 	%r34, %r242, %r243;
	add.s32 	%r244, %r17, 3;
	setp.lt.s32 	%p7, %r244, %r217;
	selp.b32 	%r245, 0, %r217, %p7;
	sub.s32 	%r35, %r244, %r245;
	add.s32 	%r246, %r17, 4;
	setp.lt.s32 	%p8, %r246, %r217;
	selp.b32 	%r247, 0, %r217, %p8;
	sub.s32 	%r36, %r246, %r247;
	add.s32 	%r248, %r17, 5;
	setp.lt.s32 	%p9, %r248, %r217;
	selp.b32 	%r249, 0, %r217, %p9;
	sub.s32 	%r37, %r248, %r249;
	add.s32 	%r250, %r17, 6;
	setp.lt.s32 	%p10, %r250, %r217;
	selp.b32 	%r251, 0, %r217, %p10;
	sub.s32 	%r38, %r250, %r251;
	add.s32 	%r252, %r17, 7;
	setp.lt.s32 	%p11, %r252, %r217;
	selp.b32 	%r253, 0, %r217, %p11;
	sub.s32 	%r39, %r252, %r253;
	add.s32 	%r254, %r9, 1;
	setp.lt.u32 	%p12, %r254, 3;
	shl.b32 	%r255, %r9, 7;
	selp.b32 	%r40, %r255, 0, %p12;
	mul.lo.s32 	%r41, %r227, 12;
	shl.b32 	%r43, %r227, 3;
	mul.lo.s32 	%r44, %r227, 48;
	shl.b32 	%r45, %r227, 6;
	shl.b32 	%r46, %r227, 5;
	shl.b32 	%r335, %r19, 2;
	div.s32 	%r374, %r20, %r7;
$L__BB738_5:
	setp.eq.s16 	%p13, %rs1, 2;
	mov.b32 	%r256, 0;
	st.local.v4.u32 	[%rd2], {%r256, %r256, %r256, %r256};
	st.local.v4.u32 	[%rd2+16], {%r256, %r256, %r256, %r256};
	st.local.v4.u32 	[%rd2+32], {%r256, %r256, %r256, %r256};
	st.local.v4.u32 	[%rd2+48], {%r256, %r256, %r256, %r256};
	st.local.v4.u32 	[%rd2+64], {%r256, %r256, %r256, %r256};
	st.local.v4.u32 	[%rd2+80], {%r256, %r256, %r256, %r256};
	st.local.v4.u32 	[%rd2+96], {%r256, %r256, %r256, %r256};
	st.local.v4.u32 	[%rd2+112], {%r256, %r256, %r256, %r256};
	shl.b32 	%r56, %r568, 12;
	mov.u32 	%r569, %r15;
	@%p13 bra 	$L__BB738_9;
	setp.eq.s16 	%p14, %rs1, 3;
	add.s32 	%r257, %r56, %r15;
	mul.wide.s32 	%rd11, %r257, 4;
	add.s64 	%rd12, %rd1, %rd11;
	ld.global.v4.u32 	{%r258, %r259, %r260, %r261}, [%rd12];
	st.shared.v4.u32 	[%r21], {%r258, %r259, %r260, %r261};
	mov.u32 	%r569, %r22;
	@%p14 bra 	$L__BB738_9;
	setp.eq.s16 	%p15, %rs1, 0;
	add.s32 	%r262, %r56, %r22;
	mul.wide.s32 	%rd13, %r262, 4;
	add.s64 	%rd14, %rd1, %rd13;
	ld.global.v4.u32 	{%r263, %r264, %r265, %r266}, [%rd14];
	st.shared.v4.u32 	[%r23], {%r263, %r264, %r265, %r266};
	mov.u32 	%r569, %r24;
	@%p15 bra 	$L__BB738_9;
	add.s32 	%r569, %r24, %r16;
	add.s32 	%r267, %r56, %r24;
	mul.wide.s32 	%rd15, %r267, 4;
	add.s64 	%rd16, %rd1, %rd15;
	ld.global.v4.u32 	{%r268, %r269, %r270, %r271}, [%rd16];
	shl.b32 	%r272, %r16, 2;
	add.s32 	%r273, %r23, %r272;
	st.shared.v4.u32 	[%r273], {%r268, %r269, %r270, %r271};
$L__BB738_9:
	add.s32 	%r570, %r569, %r56;
	add.s32 	%r574, %r570, %r41;
	add.s32 	%r573, %r570, %r43;
	add.s32 	%r572, %r570, %r16;
	shl.b32 	%r274, %r569, 2;
	mov.u32 	%r275, _ZZ9cuda_gemmIiLi128ELi4ELi1ELi4096ELi8ELi8ELi64ELi1ELi0EEviiiPT_S1_S1_iiiE3Ash;
	add.s32 	%r571, %r275, %r274;
$L__BB738_10:
	mul.wide.s32 	%rd17, %r574, 4;
	add.s64 	%rd18, %rd1, %rd17;
	mul.wide.s32 	%rd19, %r573, 4;
	add.s64 	%rd20, %rd1, %rd19;
	mul.wide.s32 	%rd21, %r572, 4;
	add.s64 	%rd22, %rd1, %rd21;
	mul.wide.s32 	%rd23, %r570, 4;
	add.s64 	%rd24, %rd1, %rd23;
	ld.global.v4.u32 	{%r276, %r277, %r278, %r279}, [%rd24];
	st.shared.v4.u32 	[%r571], {%r276, %r277, %r278, %r279};
	add.s32 	%r280, %r569, %r16;
	ld.global.v4.u32 	{%r281, %r282, %r283, %r284}, [%rd22];
	add.s32 	%r285, %r571, %r42;
	st.shared.v4.u32 	[%r285], {%r281, %r282, %r283, %r284};
	add.s32 	%r286, %r280, %r16;
	ld.global.v4.u32 	{%r287, %r288, %r289, %r290}, [%rd20];
	add.s32 	%r291, %r571, %r46;
	st.shared.v4.u32 	[%r291], {%r287, %r288, %r289, %r290};
	add.s32 	%r292, %r286, %r16;
	ld.global.v4.u32 	{%r293, %r294, %r295, %r296}, [%rd18];
	add.s32 	%r297, %r571, %r44;
	st.shared.v4.u32 	[%r297], {%r293, %r294, %r295, %r296};
	add.s32 	%r569, %r292, %r16;
	add.s32 	%r574, %r574, %r42;
	add.s32 	%r573, %r573, %r42;
	add.s32 	%r572, %r572, %r42;
	add.s32 	%r571, %r571, %r45;
	add.s32 	%r570, %r570, %r42;
	setp.lt.u32 	%p16, %r569, 4096;
	@%p16 bra 	$L__BB738_10;
	setp.lt.s32 	%p17, %r6, 1;
	bar.sync 	0;
	mov.b32 	%r576, 0;
	mov.u32 	%r577, %r576;
	mov.u32 	%r578, %r576;
	mov.u32 	%r579, %r576;
	mov.u32 	%r580, %r576;
	mov.u32 	%r581, %r576;
	mov.u32 	%r582, %r576;
	mov.u32 	%r583, %r576;
	mov.u32 	%r584, %r576;
	mov.u32 	%r585, %r576;
	mov.u32 	%r586, %r576;
	mov.u32 	%r587, %r576;
	mov.u32 	%r588, %r576;
	mov.u32 	%r589, %r576;
	mov.u32 	%r590, %r576;
	mov.u32 	%r591, %r576;
	mov.u32 	%r592, %r576;
	mov.u32 	%r593, %r576;
	mov.u32 	%r594, %r576;
	mov.u32 	%r595, %r576;
	mov.u32 	%r596, %r576;
	mov.u32 	%r597, %r576;
	mov.u32 	%r598, %r576;
	mov.u32 	%r599, %r576;
	mov.u32 	%r600, %r576;
	mov.u32 	%r601, %r576;
	mov.u32 	%r602, %r576;
	mov.u32 	%r603, %r576;
	mov.u32 	%r604, %r576;
	mov.u32 	%r605, %r576;
	mov.u32 	%r606, %r576;
	mov.u32 	%r607, %r576;
	@%p17 bra 	$L__BB738_67;
	mov.b32 	%r624, 0;
	mov.u32 	%r625, %r624;
$L__BB738_13:
	setp.gt.s32 	%p18, %r217, 0;
	add.s32 	%r300, %r625, %r10;
	mul.lo.s32 	%r127, %r300, %r217;
	@%p18 bra 	$L__BB738_14;
	bra.uni 	$L__BB738_15;
$L__BB738_14:
	add.s32 	%r301, %r17, %r127;
	shl.b32 	%r302, %r301, 2;
	add.s32 	%r304, %r275, %r302;
	ld.shared.u32 	%r626, [%r304];
$L__BB738_15:
	setp.lt.s32 	%p19, %r217, 2;
	@%p19 bra 	$L__BB738_17;
	add.s32 	%r305, %r25, %r127;
	shl.b32 	%r306, %r305, 2;
	add.s32 	%r308, %r275, %r306;
	ld.shared.u32 	%r622, [%r308];
$L__BB738_17:
	setp.lt.s32 	%p20, %r217, 3;
	@%p20 bra 	$L__BB738_19;
	add.s32 	%r309, %r26, %r127;
	shl.b32 	%r310, %r309, 2;
	add.s32 	%r312, %r275, %r310;
	ld.shared.u32 	%r621, [%r312];
$L__BB738_19:
	setp.lt.s32 	%p21, %r217, 4;
	@%p21 bra 	$L__BB738_21;
	add.s32 	%r313, %r27, %r127;
	shl.b32 	%r314, %r313, 2;
	add.s32 	%r316, %r275, %r314;
	ld.shared.u32 	%r620, [%r316];
$L__BB738_21:
	setp.lt.s32 	%p22, %r217, 5;
	@%p22 bra 	$L__BB738_23;
	add.s32 	%r317, %r28, %r127;
	shl.b32 	%r318, %r317, 2;
	add.s32 	%r320, %r275, %r318;
	ld.shared.u32 	%r619, [%r320];
$L__BB738_23:
	setp.lt.s32 	%p23, %r217, 6;
	@%p23 bra 	$L__BB738_25;
	add.s32 	%r321, %r29, %r127;
	shl.b32 	%r322, %r321, 2;
	add.s32 	%r324, %r275, %r322;
	ld.shared.u32 	%r618, [%r324];
$L__BB738_25:
	setp.lt.s32 	%p24, %r217, 7;
	@%p24 bra 	$L__BB738_27;
	add.s32 	%r325, %r30, %r127;
	shl.b32 	%r326, %r325, 2;
	add.s32 	%r328, %r275, %r326;
	ld.shared.u32 	%r617, [%r328];
$L__BB738_27:
	setp.lt.s32 	%p25, %r217, 8;
	@%p25 bra 	$L__BB738_29;
	add.s32 	%r329, %r31, %r127;
	shl.b32 	%r330, %r329, 2;
	add.s32 	%r332, %r275, %r330;
	ld.shared.u32 	%r616, [%r332];
$L__BB738_29:
	setp.lt.s32 	%p26, %r11, %r18;
	@%p26 bra 	$L__BB738_30;
	bra.uni 	$L__BB738_65;
$L__BB738_30:
	mul.lo.s32 	%r128, %r624, %r9;
	mov.b32 	%r634, 0;
	mov.u32 	%r635, %r11;
$L__BB738_31:
	setp.gt.u32 	%p27, %r217, 64;
	mov.u32 	%r334, _ZZ9cuda_gemmIiLi128ELi4ELi1ELi4096ELi8ELi8ELi64ELi1ELi0EEviiiPT_S1_S1_iiiE11kron_fac_sh;
	mad.lo.s32 	%r147, %r635, 36, %r334;
	add.s32 	%r336, %r147, %r335;
	ld.shared.u32 	%r148, [%r336];
	@%p27 bra 	$L__BB738_48;
	setp.eq.s32 	%p36, %r217, 0;
	mov.b32 	%r637, 0;
	@%p36 bra 	$L__BB738_34;
	shfl.sync.idx.b32	%r363|%p37, %r148, %r32, 6175, -1;
	mul.lo.s32 	%r637, %r363, %r626;
$L__BB738_34:
	setp.lt.s32 	%p38, %r217, 2;
	@%p38 bra 	$L__BB738_36;
	shfl.sync.idx.b32	%r364|%p39, %r148, %r33, 6175, -1;
	mad.lo.s32 	%r637, %r364, %r622, %r637;
$L__BB738_36:
	setp.lt.s32 	%p40, %r217, 3;
	@%p40 bra 	$L__BB738_38;
	shfl.sync.idx.b32	%r365|%p41, %r148, %r34, 6175, -1;
	mad.lo.s32 	%r637, %r365, %r621, %r637;
$L__BB738_38:
	setp.lt.s32 	%p42, %r217, 4;
	@%p42 bra 	$L__BB738_40;
	shfl.sync.idx.b32	%r366|%p43, %r148, %r35, 6175, -1;
	mad.lo.s32 	%r637, %r366, %r620, %r637;
$L__BB738_40:
	setp.lt.s32 	%p44, %r217, 5;
	@%p44 bra 	$L__BB738_42;
	shfl.sync.idx.b32	%r367|%p45, %r148, %r36, 6175, -1;
	mad.lo.s32 	%r637, %r367, %r619, %r637;
$L__BB738_42:
	setp.lt.s32 	%p46, %r217, 6;
	@%p46 bra 	$L__BB738_44;
	shfl.sync.idx.b32	%r368|%p47, %r148, %r37, 6175, -1;
	mad.lo.s32 	%r637, %r368, %r618, %r637;
$L__BB738_44:
	setp.lt.s32 	%p48, %r217, 7;
	@%p48 bra 	$L__BB738_46;
	shfl.sync.idx.b32	%r369|%p49, %r148, %r38, 6175, -1;
	mad.lo.s32 	%r637, %r369, %r617, %r637;
$L__BB738_46:
	setp.lt.s32 	%p50, %r217, 8;
	@%p50 bra 	$L__BB738_64;
	shfl.sync.idx.b32	%r370|%p51, %r148, %r39, 6175, -1;
	mad.lo.s32 	%r637, %r370, %r616, %r637;
	bra.uni 	$L__BB738_64;
$L__BB738_48:
	setp.lt.s32 	%p28, %r217, 1;
	mov.b32 	%r637, 0;
	@%p28 bra 	$L__BB738_50;
	shl.b32 	%r338, %r17, 2;
	add.s32 	%r339, %r147, %r338;
	ld.shared.u32 	%r340, [%r339];
	mul.lo.s32 	%r637, %r340, %r626;
$L__BB738_50:
	setp.lt.s32 	%p29, %r217, 2;
	@%p29 bra 	$L__BB738_52;
	shl.b32 	%r341, %r25, 2;
	add.s32 	%r342, %r147, %r341;
	ld.shared.u32 	%r343, [%r342];
	mad.lo.s32 	%r637, %r343, %r622, %r637;
$L__BB738_52:
	setp.lt.s32 	%p30, %r217, 3;
	@%p30 bra 	$L__BB738_54;
	shl.b32 	%r344, %r26, 2;
	add.s32 	%r345, %r147, %r344;
	ld.shared.u32 	%r346, [%r345];
	mad.lo.s32 	%r637, %r346, %r621, %r637;
$L__BB738_54:
	setp.lt.s32 	%p31, %r217, 4;
	@%p31 bra 	$L__BB738_56;
	shl.b32 	%r347, %r27, 2;
	add.s32 	%r348, %r147, %r347;
	ld.shared.u32 	%r349, [%r348];
	mad.lo.s32 	%r637, %r349, %r620, %r637;
$L__BB738_56:
	setp.lt.s32 	%p32, %r217, 5;
	@%p32 bra 	$L__BB738_58;
	shl.b32 	%r350, %r28, 2;
	add.s32 	%r351, %r147, %r350;
	ld.shared.u32 	%r352, [%r351];
	mad.lo.s32 	%r637, %r352, %r619, %r637;
$L__BB738_58:
	setp.lt.s32 	%p33, %r217, 6;
	@%p33 bra 	$L__BB738_60;
	shl.b32 	%r353, %r29, 2;
	add.s32 	%r354, %r147, %r353;
	ld.shared.u32 	%r355, [%r354];
	mad.lo.s32 	%r637, %r355, %r618, %r637;
$L__BB738_60:
	setp.lt.s32 	%p34, %r217, 7;
	@%p34 bra 	$L__BB738_62;
	shl.b32 	%r356, %r30, 2;
	add.s32 	%r357, %r147, %r356;
	ld.shared.u32 	%r358, [%r357];
	mad.lo.s32 	%r637, %r358, %r617, %r637;
$L__BB738_62:
	setp.lt.s32 	%p35, %r217, 8;
	@%p35 bra 	$L__BB738_64;
	shl.b32 	%r359, %r31, 2;
	add.s32 	%r360, %r147, %r359;
	ld.shared.u32 	%r361, [%r360];
	mad.lo.s32 	%r637, %r361, %r616, %r637;
$L__BB738_64:
	add.s32 	%r371, %r634, %r128;
	mul.wide.s32 	%rd25, %r371, 4;
	add.s64 	%rd26, %rd2, %rd25;
	ld.local.u32 	%r372, [%rd26];
	add.s32 	%r373, %r372, %r637;
	st.local.u32 	[%rd26], %r373;
	add.s32 	%r635, %r635, %r8;
	add.s32 	%r634, %r634, 1;
	setp.lt.s32 	%p52, %r635, %r18;
	@%p52 bra 	$L__BB738_31;
$L__BB738_65:
	add.s32 	%r625, %r625, %r7;
	add.s32 	%r624, %r624, 1;
	setp.lt.s32 	%p53, %r625, %r6;
	@%p53 bra 	$L__BB738_13;
	ld.local.v4.u32 	{%r607, %r606, %r605, %r604}, [%rd2];
	ld.local.v4.u32 	{%r603, %r602, %r601, %r600}, [%rd2+16];
	ld.local.v4.u32 	{%r599, %r598, %r597, %r596}, [%rd2+32];
	ld.local.v4.u32 	{%r595, %r594, %r593, %r592}, [%rd2+48];
	ld.local.v4.u32 	{%r591, %r590, %r589, %r588}, [%rd2+64];
	ld.local.v4.u32 	{%r587, %r586, %r585, %r584}, [%rd2+80];
	ld.local.v4.u32 	{%r583, %r582, %r581, %r580}, [%rd2+96];
	ld.local.v4.u32 	{%r579, %r578, %r577, %r576}, [%rd2+112];
$L__BB738_67:
	bar.sync 	0;
	add.s32 	%r375, %r56, %r1;
	mul.wide.s32 	%rd27, %r375, 4;
	add.s64 	%rd28, %rd4, %rd27;
	st.global.u32 	[%rd28], %r607;
	rem.s32 	%r376, 1, %r9;
	add.s32 	%r377, %r375, %r40;
	mad.lo.s32 	%r378, %r374, %r376, %r377;
	mul.wide.s32 	%rd29, %r378, 4;
	add.s64 	%rd30, %rd4, %rd29;
	st.global.u32 	[%rd30], %r606;
	div.s32 	%r379, 2, %r9;
	shl.b32 	%r380, %r379, 7;
	mul.lo.s32 	%r381, %r379, %r9;
	sub.s32 	%r382, 2, %r381;
	add.s32 	%r383, %r375, %r380;
	mad.lo.s32 	%r384, %r374, %r382, %r383;
	mul.wide.s32 	%rd31, %r384, 4;
	add.s64 	%rd32, %rd4, %rd31;
	st.global.u32 	[%rd32], %r605;
	div.s32 	%r385, 3, %r9;
	shl.b32 	%r386, %r385, 7;
	mul.lo.s32 	%r387, %r385, %r9;
	sub.s32 	%r388, 3, %r387;
	add.s32 	%r389, %r375, %r386;
	mad.lo.s32 	%r390, %r374, %r388, %r389;
	mul.wide.s32 	%rd33, %r390, 4;
	add.s64 	%rd34, %rd4, %rd33;
	st.global.u32 	[%rd34], %r604;
	div.s32 	%r391, 4, %r9;
	shl.b32 	%r392, %r391, 7;
	mul.lo.s32 	%r393, %r391, %r9;
	sub.s32 	%r394, 4, %r393;
	add.s32 	%r395, %r375, %r392;
	mad.lo.s32 	%r396, %r374, %r394, %r395;
	mul.wide.s32 	%rd35, %r396, 4;
	add.s64 	%rd36, %rd4, %rd35;
	st.global.u32 	[%rd36], %r603;
	div.s32 	%r397, 5, %r9;
	shl.b32 	%r398, %r397, 7;
	mul.lo.s32 	%r399, %r397, %r9;
	sub.s32 	%r400, 5, %r399;
	add.s32 	%r401, %r375, %r398;
	mad.lo.s32 	%r402, %r374, %r400, %r401;
	mul.wide.s32 	%rd37, %r402, 4;
	add.s64 	%rd38, %rd4, %rd37;
	st.global.u32 	[%rd38], %r602;
	div.s32 	%r403, 6, %r9;
	shl.b32 	%r404, %r403, 7;
	mul.lo.s32 	%r405, %r403, %r9;
	sub.s32 	%r406, 6, %r405;
	add.s32 	%r407, %r375, %r404;
	mad.lo.s32 	%r408, %r374, %r406, %r407;
	mul.wide.s32 	%rd39, %r408, 4;
	add.s64 	%rd40, %rd4, %rd39;
	st.global.u32 	[%rd40], %r601;
	div.s32 	%r409, 7, %r9;
	shl.b32 	%r410, %r409, 7;
	mul.lo.s32 	%r411, %r409, %r9;
	sub.s32 	%r412, 7, %r411;
	add.s32 	%r413, %r375, %r410;
	mad.lo.s32 	%r414, %r374, %r412, %r413;
	mul.wide.s32 	%rd41, %r414, 4;
	add.s64 	%rd42, %rd4, %rd41;
	st.global.u32 	[%rd42], %r600;
	div.s32 	%r415, 8, %r9;
	shl.b32 	%r416, %r415, 7;
	mul.lo.s32 	%r417, %r415, %r9;
	sub.s32 	%r418, 8, %r417;
	add.s32 	%r419, %r375, %r416;
	mad.lo.s32 	%r420, %r374, %r418, %r419;
	mul.wide.s32 	%rd43, %r420, 4;
	add.s64 	%rd44, %rd4, %rd43;
	st.global.u32 	[%rd44], %r599;
	div.s32 	%r421, 9, %r9;
	shl.b32 	%r422, %r421, 7;
	mul.lo.s32 	%r423, %r421, %r9;
	sub.s32 	%r424, 9, %r423;
	add.s32 	%r425, %r375, %r422;
	mad.lo.s32 	%r426, %r374, %r424, %r425;
	mul.wide.s32 	%rd45, %r426, 4;
	add.s64 	%rd46, %rd4, %rd45;
	st.global.u32 	[%rd46], %r598;
	div.s32 	%r427, 10, %r9;
	shl.b32 	%r428, %r427, 7;
	mul.lo.s32 	%r429, %r427, %r9;
	sub.s32 	%r430, 10, %r429;
	add.s32 	%r431, %r375, %r428;
	mad.lo.s32 	%r432, %r374, %r430, %r431;
	mul.wide.s32 	%rd47, %r432, 4;
	add.s64 	%rd48, %rd4, %rd47;
	st.global.u32 	[%rd48], %r597;
	div.s32 	%r433, 11, %r9;
	shl.b32 	%r434, %r433, 7;
	mul.lo.s32 	%r435, %r433, %r9;
	sub.s32 	%r436, 11, %r435;
	add.s32 	%r437, %r375, %r434;
	mad.lo.s32 	%r438, %r374, %r436, %r437;
	mul.wide.s32 	%rd49, %r438, 4;
	add.s64 	%rd50, %rd4, %rd49;
	st.global.u32 	[%rd50], %r596;
	div.s32 	%r439, 12, %r9;
	shl.b32 	%r440, %r439, 7;
	mul.lo.s32 	%r441, %r439, %r9;
	sub.s32 	%r442, 12, %r441;
	add.s32 	%r443, %r375, %r440;
	mad.lo.s32 	%r444, %r374, %r442, %r443;
	mul.wide.s32 	%rd51, %r444, 4;
	add.s64 	%rd52, %rd4, %rd51;
	st.global.u32 	[%rd52], %r595;
	div.s32 	%r445, 13, %r9;
	shl.b32 	%r446, %r445, 7;
	mul.lo.s32 	%r447, %r445, %r9;
	sub.s32 	%r448, 13, %r447;
	add.s32 	%r449, %r375, %r446;
	mad.lo.s32 	%r450, %r374, %r448, %r449;
	mul.wide.s32 	%rd53, %r450, 4;
	add.s64 	%rd54, %rd4, %rd53;
	st.global.u32 	[%rd54], %r594;
	div.s32 	%r451, 14, %r9;
	shl.b32 	%r452, %r451, 7;
	mul.lo.s32 	%r453, %r451, %r9;
	sub.s32 	%r454, 14, %r453;
	add.s32 	%r455, %r375, %r452;
	mad.lo.s32 	%r456, %r374, %r454, %r455;
	mul.wide.s32 	%rd55, %r456, 4;
	add.s64 	%rd56, %rd4, %rd55;
	st.global.u32 	[%rd56], %r593;
	div.s32 	%r457, 15, %r9;
	shl.b32 	%r458, %r457, 7;
	mul.lo.s32 	%r459, %r457, %r9;
	sub.s32 	%r460, 15, %r459;
	add.s32 	%r461, %r375, %r458;
	mad.lo.s32 	%r462, %r374, %r460, %r461;
	mul.wide.s32 	%rd57, %r462, 4;
	add.s64 	%rd58, %rd4, %rd57;
	st.global.u32 	[%rd58], %r592;
	div.s32 	%r463, 16, %r9;
	shl.b32 	%r464, %r463, 7;
	mul.lo.s32 	%r465, %r463, %r9;
	sub.s32 	%r466, 16, %r465;
	add.s32 	%r467, %r375, %r464;
	mad.lo.s32 	%r468, %r374, %r466, %r467;
	mul.wide.s32 	%rd59, %r468, 4;
	add.s64 	%rd60, %rd4, %rd59;
	st.global.u32 	[%rd60], %r591;
	div.s32 	%r469, 17, %r9;
	shl.b32 	%r470, %r469, 7;
	mul.lo.s32 	%r471, %r469, %r9;
	sub.s32 	%r472, 17, %r471;
	add.s32 	%r473, %r375, %r470;
	mad.lo.s32 	%r474, %r374, %r472, %r473;
	mul.wide.s32 	%rd61, %r474, 4;
	add.s64 	%rd62, %rd4, %rd61;
	st.global.u32 	[%rd62], %r590;
	div.s32 	%r475, 18, %r9;
	shl.b32 	%r476, %r475, 7;
	mul.lo.s32 	%r477, %r475, %r9;
	sub.s32 	%r478, 18, %r477;
	add.s32 	%r479, %r375, %r476;
	mad.lo.s32 	%r480, %r374, %r478, %r479;
	mul.wide.s32 	%rd63, %r480, 4;
	add.s64 	%rd64, %rd4, %rd63;
	st.global.u32 	[%rd64], %r589;
	div.s32 	%r481, 19, %r9;
	shl.b32 	%r482, %r481, 7;
	mul.lo.s32 	%r483, %r481, %r9;
	sub.s32 	%r484, 19, %r483;
	add.s32 	%r485, %r375, %r482;
	mad.lo.s32 	%r486, %r374, %r484, %r485;
	mul.wide.s32 	%rd65, %r486, 4;
	add.s64 	%rd66, %rd4, %rd65;
	st.global.u32 	[%rd66], %r588;
	div.s32 	%r487, 20, %r9;
	shl.b32 	%r488, %r487, 7;
	mul.lo.s32 	%r489, %r487, %r9;
	sub.s32 	%r490, 20, %r489;
	add.s32 	%r491, %r375, %r488;
	mad.lo.s32 	%r492, %r374, %r490, %r491;
	mul.wide.s32 	%rd67, %r492, 4;
	add.s64 	%rd68, %rd4, %rd67;
	st.global.u32 	[%rd68], %r587;
	div.s32 	%r493, 21, %r9;
	shl.b32 	%r494, %r493, 7;
	mul.lo.s32 	%r495, %r493, %r9;
	sub.s32 	%r496, 21, %r495;
	add.s32 	%r497, %r375, %r494;
	mad.lo.s32 	%r498, %r374, %r496, %r497;
	mul.wide.s32 	%rd69, %r498, 4;
	add.s64 	%rd70, %rd4, %rd69;
	st.global.u32 	[%rd70], %r586;
	div.s32 	%r499, 22, %r9;
	shl.b32 	%r500, %r499, 7;
	mul.lo.s32 	%r501, %r499, %r9;
	sub.s32 	%r502, 22, %r501;
	add.s32 	%r503, %r375, %r500;
	mad.lo.s32 	%r504, %r374, %r502, %r503;
	mul.wide.s32 	%rd71, %r504, 4;
	add.s64 	%rd72, %rd4, %rd71;
	st.global.u32 	[%rd72], %r585;
	div.s32 	%r505, 23, %r9;
	shl.b32 	%r506, %r505, 7;
	mul.lo.s32 	%r507, %r505, %r9;
	sub.s32 	%r508, 23, %r507;
	add.s32 	%r509, %r375, %r506;
	mad.lo.s32 	%r510, %r374, %r508, %r509;
	mul.wide.s32 	%rd73, %r510, 4;
	add.s64 	%rd74, %rd4, %rd73;
	st.global.u32 	[%rd74], %r584;
	div.s32 	%r511, 24, %r9;
	shl.b32 	%r512, %r511, 7;
	mul.lo.s32 	%r513, %r511, %r9;
	sub.s32 	%r514, 24, %r513;
	add.s32 	%r515, %r375, %r512;
	mad.lo.s32 	%r516, %r374, %r514, %r515;
	mul.wide.s32 	%rd75, %r516, 4;
	add.s64 	%rd76, %rd4, %rd75;
	st.global.u32 	[%rd76], %r583;
	div.s32 	%r517, 25, %r9;
	shl.b32 	%r518, %r517, 7;
	mul.lo.s32 	%r519, %r517, %r9;
	sub.s32 	%r520, 25, %r519;
	add.s32 	%r521, %r375, %r518;
	mad.lo.s32 	%r522, %r374, %r520, %r521;
	mul.wide.s32 	%rd77, %r522, 4;
	add.s64 	%rd78, %rd4, %rd77;
	st.global.u32 	[%rd78], %r582;
	div.s32 	%r523, 26, %r9;
	shl.b32 	%r524, %r523, 7;
	mul.lo.s32 	%r525, %r523, %r9;
	sub.s32 	%r526, 26, %r525;
	add.s32 	%r527, %r375, %r524;
	mad.lo.s32 	%r528, %r374, %r526, %r527;
	mul.wide.s32 	%rd79, %r528, 4;
	add.s64 	%rd80, %rd4, %rd79;
	st.global.u32 	[%rd80], %r581;
	div.s32 	%r529, 27, %r9;
	shl.b32 	%r530, %r529, 7;
	mul.lo.s32 	%r531, %r529, %r9;
	sub.s32 	%r532, 27, %r531;
	add.s32 	%r533, %r375, %r530;
	mad.lo.s32 	%r534, %r374, %r532, %r533;
	mul.wide.s32 	%rd81, %r534, 4;
	add.s64 	%rd82, %rd4, %rd81;
	st.global.u32 	[%rd82], %r580;
	div.s32 	%r535, 28, %r9;
	shl.b32 	%r536, %r535, 7;
	mul.lo.s32 	%r537, %r535, %r9;
	sub.s32 	%r538, 28, %r537;
	add.s32 	%r539, %r375, %r536;
	mad.lo.s32 	%r540, %r374, %r538, %r539;
	mul.wide.s32 	%rd83, %r540, 4;
	add.s64 	%rd84, %rd4, %rd83;
	st.global.u32 	[%rd84], %r579;
	div.s32 	%r541, 29, %r9;
	shl.b32 	%r542, %r541, 7;
	mul.lo.s32 	%r543, %r541, %r9;
	sub.s32 	%r544, 29, %r543;
	add.s32 	%r545, %r375, %r542;
	mad.lo.s32 	%r546, %r374, %r544, %r545;
	mul.wide.s32 	%rd85, %r546, 4;
	add.s64 	%rd86, %rd4, %rd85;
	st.global.u32 	[%rd86], %r578;
	div.s32 	%r547, 30, %r9;
	shl.b32 	%r548, %r547, 7;
	mul.lo.s32 	%r549, %r547, %r9;
	sub.s32 	%r550, 30, %r549;
	add.s32 	%r551, %r375, %r548;
	mad.lo.s32 	%r552, %r374, %r550, %r551;
	mul.wide.s32 	%rd87, %r552, 4;
	add.s64 	%rd88, %rd4, %rd87;
	st.global.u32 	[%rd88], %r577;
	div.s32 	%r553, 31, %r9;
	shl.b32 	%r554, %r553, 7;
	mul.lo.s32 	%r555, %r553, %r9;
	sub.s32 	%r556, 31, %r555;
	add.s32 	%r557, %r375, %r554;
	mad.lo.s32 	%r558, %r374, %r556, %r557;
	mul.wide.s32 	%rd89, %r558, 4;
	add.s64 	%rd90, %rd4, %rd89;
	st.global.u32 	[%rd90], %r576;
	add.s32 	%r568, %r568, %r13;
	setp.lt.u32 	%p54, %r568, %r14;
	@%p54 bra 	$L__BB738_5;
$L__BB738_68:
	ret;

}
	// .globl	_Z9cuda_gemmIiLi128ELi4ELi1ELi4096ELi8ELi8ELi64ELi1ELi1EEviiiPT_S1_S1_iii
.visible .entry _Z9cuda_gemmIiLi128ELi4ELi1ELi4096ELi8ELi8ELi64ELi1ELi1EEviiiPT_S1_S1_iii(
	.param .u32 _Z9cuda_gemmIiLi128ELi4ELi1ELi4096ELi8ELi8ELi64ELi1ELi1EEviiiPT_S1_S1_iii_param_0,
	.param .u32 _Z9cuda_gemmIiLi128ELi4ELi1ELi4096ELi8ELi8ELi64ELi1ELi1EEviiiPT_S1_S1_iii_param_1,
	.param .u32 _Z9cuda_gemmIiLi128ELi4ELi1ELi4096ELi8ELi8ELi64ELi1ELi1EEviiiPT_S1_S1_iii_param_2,
	.param .u64 .ptr .align 1 _Z9cuda_gemmIiLi128ELi4ELi1ELi4096ELi8ELi8ELi64ELi1ELi1EEviiiPT_S1_S1_iii_param_3,
	.param .u64 .ptr .align 1 _Z9cuda_gemmIiLi128ELi4ELi1ELi4096ELi8ELi8ELi64ELi1ELi1EEviiiPT_S1_S1_iii_param_4,
	.param .u64 .ptr .align 1 _Z9cuda_gemmIiLi128ELi4ELi1ELi4096ELi8ELi8ELi64ELi1ELi1EEviiiPT_S1_S1_iii_param_5,
	.param .u32 _Z9cuda_gemmIiLi128ELi4ELi1ELi4096ELi8ELi8ELi64ELi1ELi1EEviiiPT_S1_S1_iii_param_6,
	.param .u32 _Z9cuda_gemmIiLi128ELi4ELi1ELi4096ELi8ELi8ELi64ELi1ELi1EEviiiPT_S1_S1_iii_param_7,
	.param .u32 _Z9cuda_gemmIiLi128ELi4ELi1ELi4096ELi8ELi8ELi64ELi1ELi1EEviiiPT_S1_S1_iii_param_8
)
.maxntid 128
{
	.reg .pred 	%p<269>;
	.reg .b16 	%rs<5>;
	.reg .b32 	%r<748>;
	.reg .b64 	%rd<33>;
	// demoted variable
	.shared .align 128 .b8 _ZZ9cuda_gemmIiLi128ELi4ELi1ELi4096ELi8ELi8ELi64ELi1ELi1EEviiiPT_S1_S1_iiiE11kron_fac_sh[288];
	// demoted variable
	.shared .align 128 .b8 _ZZ9cuda_gemmIiLi128ELi4ELi1ELi4096ELi8ELi8ELi64ELi1ELi1EEviiiPT_S1_S1_iiiE3Ash[16384];
	ld.param.u64 	%rd5, [_Z9cuda_gemmIiLi128ELi4ELi1ELi4096ELi8ELi8ELi64ELi1ELi1EEviiiPT_S1_S1_iii_param_3];
	ld.param.u64 	%rd6, [_Z9cuda_gemmIiLi128ELi4ELi1ELi4096ELi8ELi8ELi64ELi1ELi1EEviiiPT_S1_S1_iii_param_4];
	ld.param.u64 	%rd4, [_Z9cuda_gemmIiLi128ELi4ELi1ELi4096ELi8ELi8ELi64ELi1ELi1EEviiiPT_S1_S1_iii_param_5];
	cvta.to.global.u64 	%rd1, %rd6;
	cvta.to.global.u64 	%rd2, %rd5;
	mov.u32 	%r1, %tid.x;
	setp.gt.u32 	%p1, %r1, 63;
	@%p1 bra 	$L__BB739_7;
	mov.u32 	%r2, %ntid.x;
	add.s32 	%r64, %r1, %r2;
	max.u32 	%r65, %r64, 64;
	setp.lt.u32 	%p2, %r64, 64;
	selp.u32 	%r66, 1, 0, %p2;
	add.s32 	%r67, %r64, %r66;
	sub.s32 	%r68, %r65, %r67;
	div.u32 	%r69, %r68, %r2;
	add.s32 	%r3, %r69, %r66;
	and.b32  	%r70, %r3, 3;
	setp.eq.s32 	%p3, %r70, 3;
	mov.u32 	%r738, %r1;
	@%p3 bra 	$L__BB739_4;
	add.s32 	%r72, %r3, 1;
	and.b32  	%r4, %r72, 3;
	mov.b32 	%r737, 0;
	mov.u32 	%r738, %r1;
$L__BB739_3:
	.pragma "nounroll";
	mul.wide.u32 	%rd7, %r738, 4;
	add.s64 	%rd8, %rd1, %rd7;
	ld.global.u32 	%r73, [%rd8];
	and.b32  	%r74, %r738, 7;
	mov.u32 	%r75, _ZZ9cuda_gemmIiLi128ELi4ELi1ELi4096ELi8ELi8ELi64ELi1ELi1EEviiiPT_S1_S1_iiiE11kron_fac_sh;
	mad.lo.s32 	%r76, %r74, 36, %r75;
	shr.u32 	%r77, %r738, 1;
	and.b32  	%r78, %r77, 2147483644;
	add.s32 	%r79, %r76, %r78;
	st.shared.u32 	[%r79], %r73;
	add.s32 	%r738, %r738, %r2;
	add.s32 	%r737, %r737, 1;
	setp.ne.s32 	%p4, %r737, %r4;
	@%p4 bra 	$L__BB739_3;
$L__BB739_4:
	setp.lt.u32 	%p5, %r3, 3;
	@%p5 bra 	$L__BB739_7;
	mov.u32 	%r82, _ZZ9cuda_gemmIiLi128ELi4ELi1ELi4096ELi8ELi8ELi64ELi1ELi1EEviiiPT_S1_S1_iiiE11kron_fac_sh;
$L__BB739_6:
	mul.wide.u32 	%rd9, %r738, 4;
	add.s64 	%rd10, %rd1, %rd9;
	ld.global.u32 	%r80, [%rd10];
	and.b32  	%r81, %r738, 7;
	mad.lo.s32 	%r83, %r81, 36, %r82;
	shr.u32 	%r84, %r738, 1;
	and.b32  	%r85, %r84, 2147483644;
	add.s32 	%r86, %r83, %r85;
	st.shared.u32 	[%r86], %r80;
	add.s32 	%r87, %r738, %r2;
	mul.wide.u32 	%rd11, %r87, 4;
	add.s64 	%rd12, %rd1, %rd11;
	ld.global.u32 	%r88, [%rd12];
	and.b32  	%r89, %r87, 7;
	mad.lo.s32 	%r90, %r89, 36, %r82;
	shr.u32 	%r91, %r87, 1;
	and.b32  	%r92, %r91, 2147483644;
	add.s32 	%r93, %r90, %r92;
	st.shared.u32 	[%r93], %r88;
	add.s32 	%r94, %r87, %r2;
	mul.wide.u32 	%rd13, %r94, 4;
	add.s64 	%rd14, %rd1, %rd13;
	ld.global.u32 	%r95, [%rd14];
	and.b32  	%r96, %r94, 7;
	mad.lo.s32 	%r97, %r96, 36, %r82;
	shr.u32 	%r98, %r94, 1;
	and.b32  	%r99, %r98, 2147483644;
	add.s32 	%r100, %r97, %r99;
	st.shared.u32 	[%r100], %r95;
	add.s32 	%r101, %r94, %r2;
	mul.wide.u32 	%rd15, %r101, 4;
	add.s64 	%rd16, %rd1, %rd15;
	ld.global.u32 	%r102, [%rd16];
	and.b32  	%r103, %r101, 7;
	mad.lo.s32 	%r104, %r103, 36, %r82;
	shr.u32 	%r105, %r101, 1;
	and.b32  	%r106, %r105, 2147483644;
	add.s32 	%r107, %r104, %r106;
	st.shared.u32 	[%r107], %r102;
	add.s32 	%r738, %r101, %r2;
	setp.lt.u32 	%p6, %r738, 64;
	@%p6 bra 	$L__BB739_6;
$L__BB739_7:
	mov.u32 	%r740, %ctaid.y;
	mov.u32 	%r13, %nctaid.y;
	shl.b32 	%r14, %r13, 2;
	setp.ge.u32 	%p7, %r740, %r14;
	@%p7 bra 	$L__BB739_16;
	shl.b32 	%r15, %r1, 2;
	mov.u32 	%r108, %ntid.x;
	shl.b32 	%r16, %r108, 2;
	and.b32  	%r17, %r1, 7;
	xor.b32  	%r109, %r15, 4095;
	sub.s32 	%r110, %r109, %r16;
	cvt.u16.u32 	%rs2, %r110;
	cvt.u16.u32 	%rs3, %r16;
	div.u16 	%rs4, %rs2, %rs3;
	and.b16  	%rs1, %rs4, 3;
	shl.b32 	%r111, %r1, 4;
	mov.u32 	%r112, _ZZ9cuda_gemmIiLi128ELi4ELi1ELi4096ELi8ELi8ELi64ELi1ELi1EEviiiPT_S1_S1_iiiE3Ash;
	add.s32 	%r18, %r112, %r111;
	add.s32 	%r19, %r15, %r16;
	shl.b32 	%r37, %r108, 4;
	add.s32 	%r20, %r18, %r37;
	add.s32 	%r21, %r19, %r16;
	shl.b32 	%r113, %r1, 3;
	or.b32  	%r114, %r113, %r17;
	shl.b32 	%r115, %r114, 2;
	add.s32 	%r22, %r112, %r115;
	add.s32 	%r116, %r1, 1;
	and.b32  	%r23, %r116, 7;
	or.b32  	%r117, %r113, %r23;
	shl.b32 	%r118, %r117, 2;
	add.s32 	%r24, %r112, %r118;
	add.s32 	%r119, %r1, 2;
	and.b32  	%r25, %r119, 7;
	or.b32  	%r120, %r113, %r25;
	shl.b32 	%r121, %r120, 2;
	add.s32 	%r26, %r112, %r121;
	add.s32 	%r122, %r1, 3;
	and.b32  	%r27, %r122, 7;
	or.b32  	%r123, %r113, %r27;
	shl.b32 	%r124, %r123, 2;
	add.s32 	%r28, %r112, %r124;
	xor.b32  	%r29, %r17, 4;
	or.b32  	%r125, %r113, %r29;
	shl.b32 	%r126, %r125, 2;
	add.s32 	%r30, %r112, %r126;
	add.s32 	%r127, %r1, 5;
	and.b32  	%r31, %r127, 7;
	add.s32 	%r128, %r1, 6;
	and.b32  	%r32, %r128, 7;
	or.b32  	%r129, %r113, %r32;
	shl.b32 	%r130, %r129, 2;
	add.s32 	%r33, %r112, %r130;
	add.s32 	%r131, %r1, -1;
	and.b32  	%r34, %r131, 7;
	or.b32  	%r132, %r113, %r34;
	shl.b32 	%r133, %r132, 2;
	add.s32 	%r35, %r112, %r133;
	mul.lo.s32 	%r36, %r108, 12;
	shl.b32 	%r38, %r108, 3;
	mul.lo.s32 	%r39, %r108, 48;
	shl.b32 	%r40, %r108, 6;
	shl.b32 	%r41, %r108, 5;
	cvta.to.global.u64 	%rd3, %rd4;
$L__BB739_9:
	setp.eq.s16 	%p8, %rs1, 2;
	shl.b32 	%r43, %r740, 12;
	mov.u32 	%r741, %r15;
	@%p8 bra 	$L__BB739_13;
	setp.eq.s16 	%p9, %rs1, 3;
	add.s32 	%r134, %r43, %r15;
	mul.wide.s32 	%rd17, %r134, 4;
	add.s64 	%rd18, %rd2, %rd17;
	ld.global.v4.u32 	{%r135, %r136, %r137, %r138}, [%rd18];
	st.shared.v4.u32 	[%r18], {%r135, %r136, %r137, %r138};
	mov.u32 	%r741, %r19;
	@%p9 bra 	$L__BB739_13;
	setp.eq.s16 	%p10, %rs1, 0;
	add.s32 	%r139, %r43, %r19;
	mul.wide.s32 	%rd19, %r139, 4;
	add.s64 	%rd20, %rd2, %rd19;
	ld.global.v4.u32 	{%r140, %r141, %r142, %r143}, [%rd20];
	st.shared.v4.u32 	[%r20], {%r140, %r141, %r142, %r143};
	mov.u32 	%r741, %r21;
	@%p10 bra 	$L__BB739_13;
	add.s32 	%r741, %r21, %r16;
	add.s32 	%r144, %r43, %r21;
	mul.wide.s32 	%rd21, %r144, 4;
	add.s64 	%rd22, %rd2, %rd21;
	ld.global.v4.u32 	{%r145, %r146, %r147, %r148}, [%rd22];
	shl.b32 	%r149, %r16, 2;
	add.s32 	%r150, %r20, %r149;
	st.shared.v4.u32 	[%r150], {%r145, %r146, %r147, %r148};
$L__BB739_13:
	add.s32 	%r742, %r741, %r43;
	add.s32 	%r746, %r742, %r36;
	add.s32 	%r745, %r742, %r38;
	add.s32 	%r744, %r742, %r16;
	shl.b32 	%r151, %r741, 2;
	mov.u32 	%r152, _ZZ9cuda_gemmIiLi128ELi4ELi1ELi4096ELi8ELi8ELi64ELi1ELi1EEviiiPT_S1_S1_iiiE3Ash;
	add.s32 	%r743, %r152, %r151;
$L__BB739_14:
	mul.wide.s32 	%rd23, %r746, 4;
	add.s64 	%rd24, %rd2, %rd23;
	mul.wide.s32 	%rd25, %r745, 4;
	add.s64 	%rd26, %rd2, %rd25;
	mul.wide.s32 	%rd27, %r744, 4;
	add.s64 	%rd28, %rd2, %rd27;
	mul.wide.s32 	%rd29, %r742, 4;
	add.s64 	%rd30, %rd2, %rd29;
	ld.global.v4.u32 	{%r153, %r154, %r155, %r156}, [%rd30];
	st.shared.v4.u32 	[%r743], {%r153, %r154, %r155, %r156};
	add.s32 	%r157, %r741, %r16;
	ld.global.v4.u32 	{%r158, %r159, %r160, %r161}, [%rd28];
	add.s32 	%r162, %r743, %r37;
	st.shared.v4.u32 	[%r162], {%r158, %r159, %r160, %r161};
	add.s32 	%r163, %r157, %r16;
	ld.global.v4.u32 	{%r164, %r165, %r166, %r167}, [%rd26];
	add.s32 	%r168, %r743, %r41;
	st.shared.v4.u32 	[%r168], {%r164, %r165, %r166, %r167};
	add.s32 	%r169, %r163, %r16;
	ld.global.v4.u32 	{%r170, %r171, %r172, %r173}, [%rd24];
	add.s32 	%r174, %r743, %r39;
	st.shared.v4.u32 	[%r174], {%r170, %r171, %r172, %r173};
	add.s32 	%r741, %r169, %r16;
	add.s32 	%r746, %r746, %r37;
	add.s32 	%r745, %r745, %r37;
	add.s32 	%r744, %r744, %r37;
	add.s32 	%r743, %r743, %r40;
	add.s32 	%r742, %r742, %r37;
	setp.lt.u32 	%p11, %r741, 4096;
	@%p11 bra 	$L__BB739_14;
	bar.sync 	0;
	ld.shared.u32 	%r175, [%r22];
	ld.shared.u32 	%r176, [%r24];
	ld.shared.u32 	%r177, [%r26];
	ld.shared.u32 	%r178, [%r28];
	ld.shared.u32 	%r179, [%r30];
	shl.b32 	%r180, %r31, 2;
	shl.b32 	%r181, %r1, 5;
	or.b32  	%r182, %r181, %r180;
	mov.u32 	%r183, _ZZ9cuda_gemmIiLi128ELi4ELi1ELi4096ELi8ELi8ELi64ELi1ELi1EEviiiPT_S1_S1_iiiE3Ash;
	add.s32 	%r184, %r183, %r182;
	ld.shared.u32 	%r185, [%r184];
	ld.shared.u32 	%r186, [%r33];
	ld.shared.u32 	%r187, [%r35];
	shl.b32 	%r188, %r17, 2;
	mov.u32 	%r189, _ZZ9cuda_gemmIiLi128ELi4ELi1ELi4096ELi8ELi8ELi64ELi1ELi1EEviiiPT_S1_S1_iiiE11kron_fac_sh;
	add.s32 	%r190, %r189, %r188;
	ld.shared.u32 	%r191, [%r190];
	shfl.sync.idx.b32	%r192|%p12, %r191, %r17, 6175, -1;
	mul.lo.s32 	%r193, %r192, %r175;
	shfl.sync.idx.b32	%r194|%p13, %r191, %r23, 6175, -1;
	mad.lo.s32 	%r195, %r194, %r176, %r193;
	shfl.sync.idx.b32	%r196|%p14, %r191, %r25, 6175, -1;
	mad.lo.s32 	%r197, %r196, %r177, %r195;
	shfl.sync.idx.b32	%r198|%p15, %r191, %r27, 6175, -1;
	mad.lo.s32 	%r199, %r198, %r178, %r197;
	shfl.sync.idx.b32	%r200|%p16, %r191, %r29, 6175, -1;
	mad.lo.s32 	%r201, %r200, %r179, %r199;
	shfl.sync.idx.b32	%r202|%p17, %r191, %r31, 6175, -1;
	mad.lo.s32 	%r203, %r202, %r185, %r201;
	shfl.sync.idx.b32	%r204|%p18, %r191, %r32, 6175, -1;
	mad.lo.s32 	%r205, %r204, %r186, %r203;
	shfl.sync.idx.b32	%r206|%p19, %r191, %r34, 6175, -1;
	mad.lo.s32 	%r207, %r206, %r187, %r205;
	ld.shared.u32 	%r208, [%r190+36];
	shfl.sync.idx.b32	%r209|%p20, %r208, %r17, 6175, -1;
	mul.lo.s32 	%r210, %r209, %r175;
	shfl.sync.idx.b32	%r211|%p21, %r208, %r23, 6175, -1;
	mad.lo.s32 	%r212, %r211, %r176, %r210;
	shfl.sync.idx.b32	%r213|%p22, %r208, %r25, 6175, -1;
	mad.lo.s32 	%r214, %r213, %r177, %r212;
	shfl.sync.idx.b32	%r215|%p23, %r208, %r27, 6175, -1;
	mad.lo.s32 	%r216, %r215, %r178, %r214;
	shfl.sync.idx.b32	%r217|%p24, %r208, %r29, 6175, -1;
	mad.lo.s32 	%r218, %r217, %r179, %r216;
	shfl.sync.idx.b32	%r219|%p25, %r208, %r31, 6175, -1;
	mad.lo.s32 	%r220, %r219, %r185, %r218;
	shfl.sync.idx.b32	%r221|%p26, %r208, %r32, 6175, -1;
	mad.lo.s32 	%r222, %r221, %r186, %r220;
	shfl.sync.idx.b32	%r223|%p27, %r208, %r34, 6175, -1;
	mad.lo.s32 	%r224, %r223, %r187, %r222;
	ld.shared.u32 	%r225, [%r190+72];
	shfl.sync.idx.b32	%r226|%p28, %r225, %r17, 6175, -1;
	mul.lo.s32 	%r227, %r226, %r175;
	shfl.sync.idx.b32	%r228|%p29, %r225, %r23, 6175, -1;
	mad.lo.s32 	%r229, %r228, %r176, %r227;
	shfl.sync.idx.b32	%r230|%p30, %r225, %r25, 6175, -1;
	mad.lo.s32 	%r231, %r230, %r177, %r229;
	shfl.sync.idx.b32	%r232|%p31, %r225, %r27, 6175, -1;
	mad.lo.s32 	%r233, %r232, %r178, %r231;
	shfl.sync.idx.b32	%r234|%p32, %r225, %r29, 6175, -1;
	mad.lo.s32 	%r235, %r234, %r179, %r233;
	shfl.sync.idx.b32	%r236|%p33, %r225, %r31, 6175, -1;
	mad.lo.s32 	%r237, %r236, %r185, %r235;
	shfl.sync.idx.b32	%r238|%p34, %r225, %r32, 6175, -1;
	mad.lo.s32 	%r239, %r238, %r186, %r237;
	shfl.sync.idx.b32	%r240|%p35, %r225, %r34, 6175, -1;
	mad.lo.s32 	%r241, %r240, %r187, %r239;
	ld.shared.u32 	%r242, [%r190+108];
	shfl.sync.idx.b32	%r243|%p36, %r242, %r17, 6175, -1;
	mul.lo.s32 	%r244, %r243, %r175;
	shfl.sync.idx.b32	%r245|%p37, %r242, %r23, 6175, -1;
	mad.lo.s32 	%r246, %r245, %r176, %r244;
	shfl.sync.idx.b32	%r247|%p38, %r242, %r25, 6175, -1;
	mad.lo.s32 	%r248, %r247, %r177, %r246;
	shfl.sync.idx.b32	%r249|%p39, %r242, %r27, 6175, -1;
	mad.lo.s32 	%r250, %r249, %r178, %r248;
	shfl.sync.idx.b32	%r251|%p40, %r242, %r29, 6175, -1;
	mad.lo.s32 	%r252, %r251, %r179, %r250;
	shfl.sync.idx.b32	%r253|%p41, %r242, %r31, 6175, -1;
	mad.lo.s32 	%r254, %r253, %r185, %r252;
	shfl.sync.idx.b32	%r255|%p42, %r242, %r32, 6175, -1;
	mad.lo.s32 	%r256, %r255, %r186, %r254;
	shfl.sync.idx.b32	%r257|%p43, %r242, %r34, 6175, -1;
	mad.lo.s32 	%r258, %r257, %r187, %r256;
	ld.shared.u32 	%r259, [%r190+144];
	shfl.sync.idx.b32	%r260|%p44, %r259, %r17, 6175, -1;
	mul.lo.s32 	%r261, %r260, %r175;
	shfl.sync.idx.b32	%r262|%p45, %r259, %r23, 6175, -1;
	mad.lo.s32 	%r263, %r262, %r176, %r261;
	shfl.sync.idx.b32	%r264|%p46, %r259, %r25, 6175, -1;
	mad.lo.s32 	%r265, %r264, %r177, %r263;
	shfl.sync.idx.b32	%r266|%p47, %r259, %r27, 6175, -1;
	mad.lo.s32 	%r267, %r266, %r178, %r265;
	shfl.sync.idx.b32	%r268|%p48, %r259, %r29, 6175, -1;
	mad.lo.s32 	%r269, %r268, %r179, %r267;
	shfl.sync.idx.b32	%r270|%p49, %r259, %r31, 6175, -1;
	mad.lo.s32 	%r271, %r270, %r185, %r269;
	shfl.sync.idx.b32	%r272|%p50, %r259, %r32, 6175, -1;
	mad.lo.s32 	%r273, %r272, %r186, %r271;
	shfl.sync.idx.b32	%r274|%p51, %r259, %r34, 6175, -1;
	mad.lo.s32 	%r275, %r274, %r187, %r273;
	ld.shared.u32 	%r276, [%r190+180];
	shfl.sync.idx.b32	%r277|%p52, %r276, %r17, 6175, -1;
	mul.lo.s32 	%r278, %r277, %r175;
	shfl.sync.idx.b32	%r279|%p53, %r276, %r23, 6175, -1;
	mad.lo.s32 	%r280, %r279, %r176, %r278;
	shfl.sync.idx.b32	%r281|%p54, %r276, %r25, 6175, -1;
	mad.lo.s32 	%r282, %r281, %r177, %r280;
	shfl.sync.idx.b32	%r283|%p55, %r276, %r27, 6175, -1;
	mad.lo.s32 	%r284, %r283, %r178, %r282;
	shfl.sync.idx.b32	%r285|%p56, %r276, %r29, 6175, -1;
	mad.lo.s32 	%r286, %r285, %r179, %r284;
	shfl.sync.idx.b32	%r287|%p57, %r276, %r31, 6175, -1;
	mad.lo.s32 	%r288, %r287, %r185, %r286;
	shfl.sync.idx.b32	%r289|%p58, %r276, %r32, 6175, -1;
	mad.lo.s32 	%r290, %r289, %r186, %r288;
	shfl.sync.idx.b32	%r291|%p59, %r276, %r34, 6175, -1;
	mad.lo.s32 	%r292, %r291, %r187, %r290;
	ld.shared.u32 	%r293, [%r190+216];
	shfl.sync.idx.b32	%r294|%p60, %r293, %r17, 6175, -1;
	mul.lo.s32 	%r295, %r294, %r175;
	shfl.sync.idx.b32	%r296|%p61, %r293, %r23, 6175, -1;
	mad.lo.s32 	%r297, %r296, %r176, %r295;
	shfl.sync.idx.b32	%r298|%p62, %r293, %r25, 6175, -1;
	mad.lo.s32 	%r299, %r298, %r177, %r297;
	shfl.sync.idx.b32	%r300|%p63, %r293, %r27, 6175, -1;
	mad.lo.s32 	%r301, %r300, %r178, %r299;
	shfl.sync.idx.b32	%r302|%p64, %r293, %r29, 6175, -1;
	mad.lo.s32 	%r303, %r302, %r179, %r301;
	shfl.sync.idx.b32	%r304|%p65, %r293, %r31, 6175, -1;
	mad.lo.s32 	%r305, %r304, %r185, %r303;
	shfl.sync.idx.b32	%r306|%p66, %r293, %r32, 6175, -1;
	mad.lo.s32 	%r307, %r306, %r186, %r305;
	shfl.sync.idx.b32	%r308|%p67, %r293, %r34, 6175, -1;
	mad.lo.s32 	%r309, %r308, %r187, %r307;
	ld.shared.u32 	%r310, [%r190+252];
	shfl.sync.idx.b32	%r311|%p68, %r310, %r17, 6175, -1;
	mul.lo.s32 	%r312, %r311, %r175;
	shfl.sync.idx.b32	%r313|%p69, %r310, %r23, 6175, -1;
	mad.lo.s32 	%r314, %r313, %r176, %r312;
	shfl.sync.idx.b32	%r315|%p70, %r310, %r25, 6175, -1;
	mad.lo.s32 	%r316, %r315, %r177, %r314;
	shfl.sync.idx.b32	%r317|%p71, %r310, %r27, 6175, -1;
	mad.lo.s32 	%r318, %r317, %r178, %r316;
	shfl.sync.idx.b32	%r319|%p72, %r310, %r29, 6175, -1;
	mad.lo.s32 	%r320, %r319, %r179, %r318;
	shfl.sync.idx.b32	%r321|%p73, %r310, %r31, 6175, -1;
	mad.lo.s32 	%r322, %r321, %r185, %r320;
	shfl.sync.idx.b32	%r323|%p74, %r310, %r32, 6175, -1;
	mad.lo.s32 	%r324, %r323, %r186, %r322;
	shfl.sync.idx.b32	%r325|%p75, %r310, %r34, 6175, -1;
	mad.lo.s32 	%r326, %r325, %r187, %r324;
	ld.shared.u32 	%r327, [%r22+4096];
	ld.shared.u32 	%r328, [%r24+4096];
	ld.shared.u32 	%r329, [%r26+4096];
	ld.shared.u32 	%r330, [%r28+4096];
	ld.shared.u32 	%r331, [%r30+4096];
	ld.shared.u32 	%r332, [%r184+4096];
	ld.shared.u32 	%r333, [%r33+4096];
	ld.shared.u32 	%r334, [%r35+4096];
	shfl.sync.idx.b32	%r335|%p76, %r191, %r17, 6175, -1;
	mul.lo.s32 	%r336, %r335, %r327;
	shfl.sync.idx.b32	%r337|%p77, %r191, %r23, 6175, -1;
	mad.lo.s32 	%r338, %r337, %r328, %r336;
	shfl.sync.idx.b32	%r339|%p78, %r191, %r25, 6175, -1;
	mad.lo.s32 	%r340, %r339, %r329, %r338;
	shfl.sync.idx.b32	%r341|%p79, %r191, %r27, 6175, -1;
	mad.lo.s32 	%r342, %r341, %r330, %r340;
	shfl.sync.idx.b32	%r343|%p80, %r191, %r29, 6175, -1;
	mad.lo.s32 	%r344, %r343, %r331, %r342;
	shfl.sync.idx.b32	%r345|%p81, %r191, %r31, 6175, -1;
	mad.lo.s32 	%r346, %r345, %r332, %r344;
	shfl.sync.idx.b32	%r347|%p82, %r191, %r32, 6175, -1;
	mad.lo.s32 	%r348, %r347, %r333, %r346;
	shfl.sync.idx.b32	%r349|%p83, %r191, %r34, 6175, -1;
	mad.lo.s32 	%r350, %r349, %r334, %r348;
	shfl.sync.idx.b32	%r351|%p84, %r208, %r17, 6175, -1;
	mul.lo.s32 	%r352, %r351, %r327;
	shfl.sync.idx.b32	%r353|%p85, %r208, %r23, 6175, -1;
	mad.lo.s32 	%r354, %r353, %r328, %r352;
	shfl.sync.idx.b32	%r355|%p86, %r208, %r25, 6175, -1;
	mad.lo.s32 	%r356, %r355, %r329, %r354;
	shfl.sync.idx.b32	%r357|%p87, %r208, %r27, 6175, -1;
	mad.lo.s32 	%r358, %r357, %r330, %r356;
	shfl.sync.idx.b32	%r359|%p88, %r208, %r29, 6175, -1;
	mad.lo.s32 	%r360, %r359, %r331, %r358;
	shfl.sync.idx.b32	%r361|%p89, %r208, %r31, 6175, -1;
	mad.lo.s32 	%r362, %r361, %r332, %r360;
	shfl.sync.idx.b32	%r363|%p90, %r208, %r32, 6175, -1;
	mad.lo.s32 	%r364, %r363, %r333, %r362;
	shfl.sync.idx.b32	%r365|%p91, %r208, %r34, 6175, -1;
	mad.lo.s32 	%r366, %r365, %r334, %r364;
	shfl.sync.idx.b32	%r367|%p92, %r225, %r17, 6175, -1;
	mul.lo.s32 	%r368, %r367, %r327;
	shfl.sync.idx.b32	%r369|%p93, %r225, %r23, 6175, -1;
	mad.lo.s32 	%r370, %r369, %r328, %r368;
	shfl.sync.idx.b32	%r371|%p94, %r225, %r25, 6175, -1;
	mad.lo.s32 	%r372, %r371, %r329, %r370;
	shfl.sync.idx.b32	%r373|%p95, %r225, %r27, 6175, -1;
	mad.lo.s32 	%r374, %r373, %r330, %r372;
	shfl.sync.idx.b32	%r375|%p96, %r225, %r29, 6175, -1;
	mad.lo.s32 	%r376, %r375, %r331, %r374;
	shfl.sync.idx.b32	%r377|%p97, %r225, %r31, 6175, -1;
	mad.lo.s32 	%r378, %r377, %r332, %r376;
	shfl.sync.idx.b32	%r379|%p98, %r225, %r32, 6175, -1;
	mad.lo.s32 	%r380, %r379, %r333, %r378;
	shfl.sync.idx.b32	%r381|%p99, %r225, %r34, 6175, -1;
	mad.lo.s32 	%r382, %r381, %r334, %r380;
	shfl.sync.idx.b32	%r383|%p100, %r242, %r17, 6175, -1;
	mul.lo.s32 	%r384, %r383, %r327;
	shfl.sync.idx.b32	%r385|%p101, %r242, %r23, 6175, -1;
	mad.lo.s32 	%r386, %r385, %r328, %r384;
	shfl.sync.idx.b32	%r387|%p102, %r242, %r25, 6175, -1;
	mad.lo.s32 	%r388, %r387, %r329, %r386;
	shfl.sync.idx.b32	%r389|%p103, %r242, %r27, 6175, -1;
	mad.lo.s32 	%r390, %r389, %r330, %r388;
	shfl.sync.idx.b32	%r391|%p104, %r242, %r29, 6175, -1;
	mad.lo.s32 	%r392, %r391, %r331, %r390;
	shfl.sync.idx.b32	%r393|%p105, %r242, %r31, 6175, -1;
	mad.lo.s32 	%r394, %r393, %r332, %r392;
	shfl.sync.idx.b32	%r395|%p106, %r242, %r32, 6175, -1;
	mad.lo.s32 	%r396, %r395, %r333, %r394;
	shfl.sync.idx.b32	%r397|%p107, %r242, %r34, 6175, -1;
	mad.lo.s32 	%r398, %r397, %r334, %r396;
	shfl.sync.idx.b32	%r399|%p108, %r259, %r17, 6175, -1;
	mul.lo.s32 	%r400, %r399, %r327;
	shfl.sync.idx.b32	%r401|%p109, %r259, %r23, 6175, -1;
	mad.lo.s32 	%r402, %r401, %r328, %r400;
	shfl.sync.idx.b32	%r403|%p110, %r259, %r25, 6175, -1;
	mad.lo.s32 	%r404, %r403, %r329, %r402;
	shfl.sync.idx.b32	%r405|%p111, %r259, %r27, 6175, -1;
	mad.lo.s32 	%r406, %r405, %r330, %r404;
	shfl.sync.idx.b32	%r407|%p112, %r259, %r29, 6175, -1;
	mad.lo.s32 	%r408, %r407, %r331, %r406;
	shfl.sync.idx.b32	%r409|%p113, %r259, %r31, 6175, -1;
	mad.lo.s32 	%r410, %r409, %r332, %r408;
	shfl.sync.idx.b32	%r411|%p114, %r259, %r32, 6175, -1;
	mad.lo.s32 	%r412, %r411, %r333, %r410;
	shfl.sync.idx.b32	%r413|%p115, %r259, %r34, 6175, -1;
	mad.lo.s32 	%r414, %r413, %r334, %r412;
	shfl.sync.idx.b32	%r415|%p116, %r276, %r17, 6175, -1;
	mul.lo.s32 	%r416, %r415, %r327;
	shfl.sync.idx.b32	%r417|%p117, %r276, %r23, 6175, -1;
	mad.lo.s32 	%r418, %r417, %r328, %r416;
	shfl.sync.idx.b32	%r419|%p118, %r276, %r25, 6175, -1;
	mad.lo.s32 	%r420, %r419, %r329, %r418;
	shfl.sync.idx.b32	%r421|%p119, %r276, %r27, 6175, -1;
	mad.lo.s32 	%r422, %r421, %r330, %r420;
	shfl.sync.idx.b32	%r423|%p120, %r276, %r29, 6175, -1;
	mad.lo.s32 	%r424, %r423, %r331, %r422;
	shfl.sync.idx.b32	%r425|%p121, %r276, %r31, 6175, -1;
	mad.lo.s32 	%r426, %r425, %r332, %r424;
	shfl.sync.idx.b32	%r427|%p122, %r276, %r32, 6175, -1;
	mad.lo.s32 	%r428, %r427, %r333, %r426;
	shfl.sync.idx.b32	%r429|%p123, %r276, %r34, 6175, -1;
	mad.lo.s32 	%r430, %r429, %r334, %r428;
	shfl.sync.idx.b32	%r431|%p124, %r293, %r17, 6175, -1;
	mul.lo.s32 	%r432, %r431, %r327;
	shfl.sync.idx.b32	%r433|%p125, %r293, %r23, 6175, -1;
	mad.lo.s32 	%r434, %r433, %r328, %r432;
	shfl.sync.idx.b32	%r435|%p126, %r293, %r25, 6175, -1;
	mad.lo.s32 	%r436, %r435, %r329, %r434;
	shfl.sync.idx.b32	%r437|%p127, %r293, %r27, 6175, -1;
	mad.lo.s32 	%r438, %r437, %r330, %r436;
	shfl.sync.idx.b32	%r439|%p128, %r293, %r29, 6175, -1;
	mad.lo.s32 	%r440, %r439, %r331, %r438;
	shfl.sync.idx.b32	%r441|%p129, %r293, %r31, 6175, -1;
	mad.lo.s32 	%r442, %r441, %r332, %r440;
	shfl.sync.idx.b32	%r443|%p130, %r293, %r32, 6175, -1;
	mad.lo.s32 	%r444, %r443, %r333, %r442;
	shfl.sync.idx.b32	%r445|%p131, %r293, %r34, 6175, -1;
	mad.lo.s32 	%r446, %r445, %r334, %r444;
	shfl.sync.idx.b32	%r447|%p132, %r310, %r17, 6175, -1;
	mul.lo.s32 	%r448, %r447, %r327;
	shfl.sync.idx.b32	%r449|%p133, %r310, %r23, 6175, -1;
	mad.lo.s32 	%r450, %r449, %r328, %r448;
	shfl.sync.idx.b32	%r451|%p134, %r310, %r25, 6175, -1;
	mad.lo.s32 	%r452, %r451, %r329, %r450;
	shfl.sync.idx.b32	%r453|%p135, %r310, %r27, 6175, -1;
	mad.lo.s32 	%r454, %r453, %r330, %r452;
	shfl.sync.idx.b32	%r455|%p136, %r310, %r29, 6175, -1;
	mad.lo.s32 	%r456, %r455, %r331, %r454;
	shfl.sync.idx.b32	%r457|%p137, %r310, %r31, 6175, -1;
	mad.lo.s32 	%r458, %r457, %r332, %r456;
	shfl.sync.idx.b32	%r459|%p138, %r310, %r32, 6175, -1;
	mad.lo.s32 	%r460, %r459, %r333, %r458;
	shfl.sync.idx.b32	%r461|%p139, %r310, %r34, 6175, -1;
	mad.lo.s32 	%r462, %r461, %r334, %r460;
	ld.shared.u32 	%r463, [%r22+8192];
	ld.shared.u32 	%r464, [%r24+8192];
	ld.shared.u32 	%r465, [%r26+8192];
	ld.shared.u32 	%r466, [%r28+8192];
	ld.shared.u32 	%r467, [%r30+8192];
	ld.shared.u32 	%r468, [%r184+8192];
	ld.shared.u32 	%r469, [%r33+8192];
	ld.shared.u32 	%r470, [%r35+8192];
	shfl.sync.idx.b32	%r471|%p140, %r191, %r17, 6175, -1;
	mul.lo.s32 	%r472, %r471, %r463;
	shfl.sync.idx.b32	%r473|%p141, %r191, %r23, 6175, -1;
	mad.lo.s32 	%r474, %r473, %r464, %r472;
	shfl.sync.idx.b32	%r475|%p142, %r191, %r25, 6175, -1;
	mad.lo.s32 	%r476, %r475, %r465, %r474;
	shfl.sync.idx.b32	%r477|%p143, %r191, %r27, 6175, -1;
	mad.lo.s32 	%r478, %r477, %r466, %r476;
	shfl.sync.idx.b32	%r479|%p144, %r191, %r29, 6175, -1;
	mad.lo.s32 	%r480, %r479, %r467, %r478;
	shfl.sync.idx.b32	%r481|%p145, %r191, %r31, 6175, -1;
	mad.lo.s32 	%r482, %r481, %r468, %r480;
	shfl.sync.idx.b32	%r483|%p146, %r191, %r32, 6175, -1;
	mad.lo.s32 	%r484, %r483, %r469, %r482;
	shfl.sync.idx.b32	%r485|%p147, %r191, %r34, 6175, -1;
	mad.lo.s32 	%r486, %r485, %r470, %r484;
	shfl.sync.idx.b32	%r487|%p148, %r208, %r17, 6175, -1;
	mul.lo.s32 	%r488, %r487, %r463;
	shfl.sync.idx.b32	%r489|%p149, %r208, %r23, 6175, -1;
	mad.lo.s32 	%r490, %r489, %r464, %r488;
	shfl.sync.idx.b32	%r491|%p150, %r208, %r25, 6175, -1;
	mad.lo.s32 	%r492, %r491, %r465, %r490;
	shfl.sync.idx.b32	%r493|%p151, %r208, %r27, 6175, -1;
	mad.lo.s32 	%r494, %r493, %r466, %r492;
	shfl.sync.idx.b32	%r495|%p152, %r208, %r29, 6175, -1;
	mad.lo.s32 	%r496, %r495, %r467, %r494;
	shfl.sync.idx.b32	%r497|%p153, %r208, %r31, 6175, -1;
	mad.lo.s32 	%r498, %r497, %r468, %r496;
	shfl.sync.idx.b32	%r499|%p154, %r208, %r32, 6175, -1;
	mad.lo.s32 	%r500, %r499, %r469, %r498;
	shfl.sync.idx.b32	%r501|%p155, %r208, %r34, 6175, -1;
	mad.lo.s32 	%r502, %r501, %r470, %r500;
	shfl.sync.idx.b32	%r503|%p156, %r225, %r17, 6175, -1;
	mul.lo.s32 	%r504, %r503, %r463;
	shfl.sync.idx.b32	%r505|%p157, %r225, %r23, 6175, -1;
	mad.lo.s32 	%r506, %r505, %r464, %r504;
	shfl.sync.idx.b32	%r507|%p158, %r225, %r25, 6175, -1;
	mad.lo.s32 	%r508, %r507, %r465, %r506;
	shfl.sync.idx.b32	%r509|%p159, %r225, %r27, 6175, -1;
	mad.lo.s32 	%r510, %r509, %r466, %r508;
	shfl.sync.idx.b32	%r511|%p160, %r225, %r29, 6175, -1;
	mad.lo.s32 	%r512, %r511, %r467, %r510;
	shfl.sync.idx.b32	%r513|%p161, %r225, %r31, 6175, -1;
	mad.lo.s32 	%r514, %r513, %r468, %r512;
	shfl.sync.idx.b32	%r515|%p162, %r225, %r32, 6175, -1;
	mad.lo.s32 	%r516, %r515, %r469, %r514;
	shfl.sync.idx.b32	%r517|%p163, %r225, %r34, 6175, -1;
	mad.lo.s32 	%r518, %r517, %r470, %r516;
	shfl.sync.idx.b32	%r519|%p164, %r242, %r17, 6175, -1;
	mul.lo.s32 	%r520, %r519, %r463;
	shfl.sync.idx.b32	%r521|%p165, %r242, %r23, 6175, -1;
	mad.lo.s32 	%r522, %r521, %r464, %r520;
	shfl.sync.idx.b32	%r523|%p166, %r242, %r25, 6175, -1;
	mad.lo.s32 	%r524, %r523, %r465, %r522;
	shfl.sync.idx.b32	%r525|%p167, %r242, %r27, 6175, -1;
	mad.lo.s32 	%r526, %r525, %r466, %r524;
	shfl.sync.idx.b32	%r527|%p168, %r242, %r29, 6175, -1;
	mad.lo.s32 	%r528, %r527, %r467, %r526;
	shfl.sync.idx.b32	%r529|%p169, %r242, %r31, 6175, -1;
	mad.lo.s32 	%r530, %r529, %r468, %r528;
	shfl.sync.idx.b32	%r531|%p170, %r242, %r32, 6175, -1;
	mad.lo.s32 	%r532, %r531, %r469, %r530;
	shfl.sync.idx.b32	%r533|%p171, %r242, %r34, 6175, -1;
	mad.lo.s32 	%r534, %r533, %r470, %r532;
	shfl.sync.idx.b32	%r535|%p172, %r259, %r17, 6175, -1;
	mul.lo.s32 	%r536, %r535, %r463;
	shfl.sync.idx.b32	%r537|%p173, %r259, %r23, 6175, -1;
	mad.lo.s32 	%r538, %r537, %r464, %r536;
	shfl.sync.idx.b32	%r539|%p174, %r259, %r25, 6175, -1;
	mad.lo.s32 	%r540, %r539, %r465, %r538;
	shfl.sync.idx.b32	%r541|%p175, %r259, %r27, 6175, -1;
	mad.lo.s32 	%r542, %r541, %r466, %r540;
	shfl.sync.idx.b32	%r543|%p176, %r259, %r29, 6175, -1;
	mad.lo.s32 	%r544, %r543, %r467, %r542;
	shfl.sync.idx.b32	%r545|%p177, %r259, %r31, 6175, -1;
	mad.lo.s32 	%r546, %r545, %r468, %r544;
	shfl.sync.idx.b32	%r547|%p178, %r259, %r32, 6175, -1;
	mad.lo.s32 	%r548, %r547, %r469, %r546;
	shfl.sync.idx.b32	%r549|%p179, %r259, %r34, 6175, -1;
	mad.lo.s32 	%r550, %r549, %r470, %r548;
	shfl.sync.idx.b32	%r551|%p180, %r276, %r17, 6175, -1;
	mul.lo.s32 	%r552, %r551, %r463;
	shfl.sync.idx.b32	%r553|%p181, %r276, %r23, 6175, -1;
	mad.lo.s32 	%r554, %r553, %r464, %r552;
	shfl.sync.idx.b32	%r555|%p182, %r276, %r25, 6175, -1;
	mad.lo.s32 	%r556, %r555, %r465, %r554;
	shfl.sync.idx.b32	%r557|%p183, %r276, %r27, 6175, -1;
	mad.lo.s32 	%r558, %r557, %r466, %r556;
	shfl.sync.idx.b32	%r559|%p184, %r276, %r29, 6175, -1;
	mad.lo.s32 	%r560, %r559, %r467, %r558;
	shfl.sync.idx.b32	%r561|%p185, %r276, %r31, 6175, -1;
	mad.lo.s32 	%r562, %r561, %r468, %r560;
	shfl.sync.idx.b32	%r563|%p186, %r276, %r32, 6175, -1;
	mad.lo.s32 	%r564, %r563, %r469, %r562;
	shfl.sync.idx.b32	%r565|%p187, %r276, %r34, 6175, -1;
	mad.lo.s32 	%r566, %r565, %r470, %r564;
	shfl.sync.idx.b32	%r567|%p188, %r293, %r17, 6175, -1;
	mul.lo.s32 	%r568, %r567, %r463;
	shfl.sync.idx.b32	%r569|%p189, %r293, %r23, 6175, -1;
	mad.lo.s32 	%r570, %r569, %r464, %r568;
	shfl.sync.idx.b32	%r571|%p190, %r293, %r25, 6175, -1;
	mad.lo.s32 	%r572, %r571, %r465, %r570;
	shfl.sync.idx.b32	%r573|%p191, %r293, %r27, 6175, -1;
	mad.lo.s32 	%r574, %r573, %r466, %r572;
	shfl.sync.idx.b32	%r575|%p192, %r293, %r29, 6175, -1;
	mad.lo.s32 	%r576, %r575, %r467, %r574;
	shfl.sync.idx.b32	%r577|%p193, %r293, %r31, 6175, -1;
	mad.lo.s32 	%r578, %r577, %r468, %r576;
	shfl.sync.idx.b32	%r579|%p194, %r293, %r32, 6175, -1;
	mad.lo.s32 	%r580, %r579, %r469, %r578;
	shfl.sync.idx.b32	%r581|%p195, %r293, %r34, 6175, -1;
	mad.lo.s32 	%r582, %r581, %r470, %r580;
	shfl.sync.idx.b32	%r583|%p196, %r310, %r17, 6175, -1;
	mul.lo.s32 	%r584, %r583, %r463;
	shfl.sync.idx.b32	%r585|%p197, %r310, %r23, 6175, -1;
	mad.lo.s32 	%r586, %r585, %r464, %r584;
	shfl.sync.idx.b32	%r587|%p198, %r310, %r25, 6175, -1;
	mad.lo.s32 	%r588, %r587, %r465, %r586;
	shfl.sync.idx.b32	%r589|%p199, %r310, %r27, 6175, -1;
	mad.lo.s32 	%r590, %r589, %r466, %r588;
	shfl.sync.idx.b32	%r591|%p200, %r310, %r29, 6175, -1;
	mad.lo.s32 	%r592, %r591, %r467, %r590;
	shfl.sync.idx.b32	%r593|%p201, %r310, %r31, 6175, -1;
	mad.lo.s32 	%r594, %r593, %r468, %r592;
	shfl.sync.idx.b32	%r595|%p202, %r310, %r32, 6175, -1;
	mad.lo.s32 	%r596, %r595, %r469, %r594;
	shfl.sync.idx.b32	%r597|%p203, %r310, %r34, 6175, -1;
	mad.lo.s32 	%r598, %r597, %r470, %r596;
	ld.shared.u32 	%r599, [%r22+12288];
	ld.shared.u32 	%r600, [%r24+12288];
	ld.shared.u32 	%r601, [%r26+12288];
	ld.shared.u32 	%r602, [%r28+12288];
	ld.shared.u32 	%r603, [%r30+12288];
	ld.shared.u32 	%r604, [%r184+12288];
	ld.shared.u32 	%r605, [%r33+12288];
	ld.shared.u32 	%r606, [%r35+12288];
	shfl.sync.idx.b32	%r607|%p204, %r191, %r17, 6175, -1;
	mul.lo.s32 	%r608, %r607, %r599;
	shfl.sync.idx.b32	%r609|%p205, %r191, %r23, 6175, -1;
	mad.lo.s32 	%r610, %r609, %r600, %r608;
	shfl.sync.idx.b32	%r611|%p206, %r191, %r25, 6175, -1;
	mad.lo.s32 	%r612, %r611, %r601, %r610;
	shfl.sync.idx.b32	%r613|%p207, %r191, %r27, 6175, -1;
	mad.lo.s32 	%r614, %r613, %r602, %r612;
	shfl.sync.idx.b32	%r615|%p208, %r191, %r29, 6175, -1;
	mad.lo.s32 	%r616, %r615, %r603, %r614;
	shfl.sync.idx.b32	%r617|%p209, %r191, %r31, 6175, -1;
	mad.lo.s32 	%r618, %r617, %r604, %r616;
	shfl.sync.idx.b32	%r619|%p210, %r191, %r32, 6175, -1;
	mad.lo.s32 	%r620, %r619, %r605, %r618;
	shfl.sync.idx.b32	%r621|%p211, %r191, %r34, 6175, -1;
	mad.lo.s32 	%r622, %r621, %r606, %r620;
	shfl.sync.idx.b32	%r623|%p212, %r208, %r17, 6175, -1;
	mul.lo.s32 	%r624, %r623, %r599;
	shfl.sync.idx.b32	%r625|%p213, %r208, %r23, 6175, -1;
	mad.lo.s32 	%r626, %r625, %r600, %r624;
	shfl.sync.idx.b32	%r627|%p214, %r208, %r25, 6175, -1;
	mad.lo.s32 	%r628, %r627, %r601, %r626;
	shfl.sync.idx.b32	%r629|%p215, %r208, %r27, 6175, -1;
	mad.lo.s32 	%r630, %r629, %r602, %r628;
	shfl.sync.idx.b32	%r631|%p216, %r208, %r29, 6175, -1;
	mad.lo.s32 	%r632, %r631, %r603, %r630;
	shfl.sync.idx.b32	%r633|%p217, %r208, %r31, 6175, -1;
	mad.lo.s32 	%r634, %r633, %r604, %r632;
	shfl.sync.idx.b32	%r635|%p218, %r208, %r32, 6175, -1;
	mad.lo.s32 	%r636, %r635, %r605, %r634;
	shfl.sync.idx.b32	%r637|%p219, %r208, %r34, 6175, -1;
	mad.lo.s32 	%r638, %r637, %r606, %r636;
	shfl.sync.idx.b32	%r639|%p220, %r225, %r17, 6175, -1;
	mul.lo.s32 	%r640, %r639, %r599;
	shfl.sync.idx.b32	%r641|%p221, %r225, %r23, 6175, -1;
	mad.lo.s32 	%r642, %r641, %r600, %r640;
	shfl.sync.idx.b32	%r643|%p222, %r225, %r25, 6175, -1;
	mad.lo.s32 	%r644, %r643, %r601, %r642;
	shfl.sync.idx.b32	%r645|%p223, %r225, %r27, 6175, -1;
	mad.lo.s32 	%r646, %r645, %r602, %r644;
	shfl.sync.idx.b32	%r647|%p224, %r225, %r29, 6175, -1;
	mad.lo.s32 	%r648, %r647, %r603, %r646;
	shfl.sync.idx.b32	%r649|%p225, %r225, %r31, 6175, -1;
	mad.lo.s32 	%r650, %r649, %r604, %r648;
	shfl.sync.idx.b32	%r651|%p226, %r225, %r32, 6175, -1;
	mad.lo.s32 	%r652, %r651, %r605, %r650;
	shfl.sync.idx.b32	%r653|%p227, %r225, %r34, 6175, -1;
	mad.lo.s32 	%r654, %r653, %r606, %r652;
	shfl.sync.idx.b32	%r655|%p228, %r242, %r17, 6175, -1;
	mul.lo.s32 	%r656, %r655, %r599;
	shfl.sync.idx.b32	%r657|%p229, %r242, %r23, 6175, -1;
	mad.lo.s32 	%r658, %r657, %r600, %r656;
	shfl.sync.idx.b32	%r659|%p230, %r242, %r25, 6175, -1;
	mad.lo.s32 	%r660, %r659, %r601, %r658;
	shfl.sync.idx.b32	%r661|%p231, %r242, %r27, 6175, -1;
	mad.lo.s32 	%r662, %r661, %r602, %r660;
	shfl.sync.idx.b32	%r663|%p232, %r242, %r29, 6175, -1;
	mad.lo.s32 	%r664, %r663, %r603, %r662;
	shfl.sync.idx.b32	%r665|%p233, %r242, %r31, 6175, -1;
	mad.lo.s32 	%r666, %r665, %r604, %r664;
	shfl.sync.idx.b32	%r667|%p234, %r242, %r32, 6175, -1;
	mad.lo.s32 	%r668, %r667, %r605, %r666;
	shfl.sync.idx.b32	%r669|%p235, %r242, %r34, 6175, -1;
	mad.lo.s32 	%r670, %r669, %r606, %r668;
	shfl.sync.idx.b32	%r671|%p236, %r259, %r17, 6175, -1;
	mul.lo.s32 	%r672, %r671, %r599;
	shfl.sync.idx.b32	%r673|%p237, %r259, %r23, 6175, -1;
	mad.lo.s32 	%r674, %r673, %r600, %r672;
	shfl.sync.idx.b32	%r675|%p238, %r259, %r25, 6175, -1;
	mad.lo.s32 	%r676, %r675, %r601, %r674;
	shfl.sync.idx.b32	%r677|%p239, %r259, %r27, 6175, -1;
	mad.lo.s32 	%r678, %r677, %r602, %r676;
	shfl.sync.idx.b32	%r679|%p240, %r259, %r29, 6175, -1;
	mad.lo.s32 	%r680, %r679, %r603, %r678;
	shfl.sync.idx.b32	%r681|%p241, %r259, %r31, 6175, -1;
	mad.lo.s32 	%r682, %r681, %r604, %r680;
	shfl.sync.idx.b32	%r683|%p242, %r259, %r32, 6175, -1;
	mad.lo.s32 	%r684, %r683, %r605, %r682;
	shfl.sync.idx.b32	%r685|%p243, %r259, %r34, 6175, -1;
	mad.lo.s32 	%r686, %r685, %r606, %r684;
	shfl.sync.idx.b32	%r687|%p244, %r276, %r17, 6175, -1;
	mul.lo.s32 	%r688, %r687, %r599;
	shfl.sync.idx.b32	%r689|%p245, %r276, %r23, 6175, -1;
	mad.lo.s32 	%r690, %r689, %r600, %r688;
	shfl.sync.idx.b32	%r691|%p246, %r276, %r25, 6175, -1;
	mad.lo.s32 	%r692, %r691, %r601, %r690;
	shfl.sync.idx.b32	%r693|%p247, %r276, %r27, 6175, -1;
	mad.lo.s32 	%r694, %r693, %r602, %r692;
	shfl.sync.idx.b32	%r695|%p248, %r276, %r29, 6175, -1;
	mad.lo.s32 	%r696, %r695, %r603, %r694;
	shfl.sync.idx.b32	%r697|%p249, %r276, %r31, 6175, -1;
	mad.lo.s32 	%r698, %r697, %r604, %r696;
	shfl.sync.idx.b32	%r699|%p250, %r276, %r32, 6175, -1;
	mad.lo.s32 	%r700, %r699, %r605, %r698;
	shfl.sync.idx.b32	%r701|%p251, %r276, %r34, 6175, -1;
	mad.lo.s32 	%r702, %r701, %r606, %r700;
	shfl.sync.idx.b32	%r703|%p252, %r293, %r17, 6175, -1;
	mul.lo.s32 	%r704, %r703, %r599;
	shfl.sync.idx.b32	%r705|%p253, %r293, %r23, 6175, -1;
	mad.lo.s32 	%r706, %r705, %r600, %r704;
	shfl.sync.idx.b32	%r707|%p254, %r293, %r25, 6175, -1;
	mad.lo.s32 	%r708, %r707, %r601, %r706;
	shfl.sync.idx.b32	%r709|%p255, %r293, %r27, 6175, -1;
	mad.lo.s32 	%r710, %r709, %r602, %r708;
	shfl.sync.idx.b32	%r711|%p256, %r293, %r29, 6175, -1;
	mad.lo.s32 	%r712, %r711, %r603, %r710;
	shfl.sync.idx.b32	%r713|%p257, %r293, %r31, 6175, -1;
	mad.lo.s32 	%r714, %r713, %r604, %r712;
	shfl.sync.idx.b32	%r715|%p258, %r293, %r32, 6175, -1;
	mad.lo.s32 	%r716, %r715, %r605, %r714;
	shfl.sync.idx.b32	%r717|%p259, %r293, %r34, 6175, -1;
	mad.lo.s32 	%r718, %r717, %r606, %r716;
	shfl.sync.idx.b32	%r719|%p260, %r310, %r17, 6175, -1;
	mul.lo.s32 	%r720, %r719, %r599;
	shfl.sync.idx.b32	%r721|%p261, %r310, %r23, 6175, -1;
	mad.lo.s32 	%r722, %r721, %r600, %r720;
	shfl.sync.idx.b32	%r723|%p262, %r310, %r25, 6175, -1;
	mad.lo.s32 	%r724, %r723, %r601, %r722;
	shfl.sync.idx.b32	%r725|%p263, %r310, %r27, 6175, -1;
	mad.lo.s32 	%r726, %r725, %r602, %r724;
	shfl.sync.idx.b32	%r727|%p264, %r310, %r29, 6175, -1;
	mad.lo.s32 	%r728, %r727, %r603, %r726;
	shfl.sync.idx.b32	%r729|%p265, %r310, %r31, 6175, -1;
	mad.lo.s32 	%r730, %r729, %r604, %r728;
	shfl.sync.idx.b32	%r731|%p266, %r310, %r32, 6175, -1;
	mad.lo.s32 	%r732, %r731, %r605, %r730;
	shfl.sync.idx.b32	%r733|%p267, %r310, %r34, 6175, -1;
	mad.lo.s32 	%r734, %r733, %r606, %r732;
	bar.sync 	0;
	add.s32 	%r735, %r43, %r1;
	mul.wide.s32 	%rd31, %r735, 4;
	add.s64 	%rd32, %rd3, %rd31;
	st.global.u32 	[%rd32], %r207;
	st.global.u32 	[%rd32+2048], %r224;
	st.global.u32 	[%rd32+4096], %r241;
	st.global.u32 	[%rd32+6144], %r258;
	st.global.u32 	[%rd32+8192], %r275;
	st.global.u32 	[%rd32+10240], %r292;
	st.global.u32 	[%rd32+12288], %r309;
	st.global.u32 	[%rd32+14336], %r326;
	st.global.u32 	[%rd32+512], %r350;
	st.global.u32 	[%rd32+2560], %r366;
	st.global.u32 	[%rd32+4608], %r382;
	st.global.u32 	[%rd32+6656], %r398;
	st.global.u32 	[%rd32+8704], %r414;
	st.global.u32 	[%rd32+10752], %r430;
	st.global.u32 	[%rd32+12800], %r446;
	st.global.u32 	[%rd32+14848], %r462;
	st.global.u32 	[%rd32+1024], %r486;
	st.global.u32 	[%rd32+3072], %r502;
	st.global.u32 	[%rd32+5120], %r518;
	st.global.u32 	[%rd32+7168], %r534;
	st.global.u32 	[%rd32+9216], %r550;
	st.global.u32 	[%rd32+11264], %r566;
	st.global.u32 	[%rd32+13312], %r582;
	st.global.u32 	[%rd32+15360], %r598;
	st.global.u32 	[%rd32+1536], %r622;
	st.global.u32 	[%rd32+3584], %r638;
	st.global.u32 	[%rd32+5632], %r654;
	st.global.u32 	[%rd32+7680], %r670;
	st.global.u32 	[%rd32+9728], %r686;
	st.global.u32 	[%rd32+11776], %r702;
	st.global.u32 	[%rd32+13824], %r718;
	st.global.u32 	[%rd32+15872], %r734;
	add.s32 	%r740, %r740, %r13;
	setp.lt.u32 	%p268, %r740, %r14;
	@%p268 bra 	$L__BB739_9;
$L__BB739_16:
	ret;

}
	// .globl	_Z9cuda_gemmIiLi128ELi4ELi1ELi4096ELi16ELi16ELi64ELi0ELi0EEviiiPT_S1_S1_iii
.visible .entry _Z9cuda_gemmIiLi128ELi4ELi1ELi4096ELi16ELi16ELi64ELi0ELi0EEviiiPT_S1_S1_iii(
	.param .u32 _Z9cuda_gemmIiLi128ELi4ELi1ELi4096ELi16ELi16ELi64ELi0ELi0EEviiiPT_S1_S1_iii_param_0,
	.param .u32 _Z9cuda_gemmIiLi128ELi4ELi1ELi4096ELi16ELi16ELi64ELi0ELi0EEviiiPT_S1_S1_iii_param_1,
	.param .u32 _Z9cuda_gemmIiLi128ELi4ELi1ELi4096ELi16ELi16ELi64ELi0ELi0EEviiiPT_S1_S1_iii_param_2,
	.param .u64 .ptr .align 1 _Z9cuda_gemmIiLi128ELi4ELi1ELi4096ELi16ELi16ELi64ELi0ELi0EEviiiPT_S1_S1_iii_param_3,
	.param .u64 .ptr .align 1 _Z9cuda_gemmIiLi128ELi4ELi1ELi4096ELi16ELi16ELi64ELi0ELi0EEviiiPT_S1_S1_iii_param_4,
	.param .u64 .ptr .align 1 _Z9cuda_gemmIiLi128ELi4ELi1ELi4096ELi16ELi16ELi64ELi0ELi0EEviiiPT_S1_S1_iii_param_5,
	.param .u32 _Z9cuda_gemmIiLi128ELi4ELi1ELi4096ELi16ELi16ELi64ELi0ELi0EEviiiPT_S1_S1_iii_param_6,
	.param .u32 _Z9cuda_gemmIiLi128ELi4ELi1ELi4096ELi16ELi16ELi64ELi0ELi0EEviiiPT_S1_S1_iii_param_7,
	.param .u32 _Z9cuda_gemmIiLi128ELi4ELi1ELi4096ELi16ELi16ELi64ELi0ELi0EEviiiPT_S1_S1_iii_param_8
)
.maxntid 128
{
	.local .align 16 .b8 	__local_depot740[128];
	.reg .b64 	%SP;
	.reg .b64 	%SPL;
	.reg .pred 	%p<95>;
	.reg .b16 	%rs<8>;
	.reg .b32 	%r<894>;
	.reg .b64 	%rd<92>;
	// demoted variable
	.shared .align 128 .b8 _ZZ9cuda_gemmIiLi128ELi4ELi1ELi4096ELi16ELi16ELi64ELi0ELi0EEviiiPT_S1_S1_iiiE11kron_fac_sh[1088];
	// demoted variable
	.shared .align 128 .b8 _ZZ9cuda_gemmIiLi128ELi4ELi1ELi4096ELi16ELi16ELi64ELi0ELi0EEviiiPT_S1_S1_iiiE3Ash[16384];
	mov.u64 	%SPL, __local_depot740;
	ld.param.u64 	%rd6, [_Z9cuda_gemmIiLi128ELi4ELi1ELi4096ELi16ELi16ELi64ELi0ELi0EEviiiPT_S1_S1_iii_param_3];
	ld.param.u64 	%rd4, [_Z9cuda_gemmIiLi128ELi4ELi1ELi4096ELi16ELi16ELi64ELi0ELi0EEviiiPT_S1_S1_iii_param_4];
	ld.param.u32 	%r303, [_Z9cuda_gemmIiLi128ELi4ELi1ELi4096ELi16ELi16ELi64ELi0ELi0EEviiiPT_S1_S1_iii_param_6];
	ld.param.u32 	%r304, [_Z9cuda_gemmIiLi128ELi4ELi1ELi4096ELi16ELi16ELi64ELi0ELi0EEviiiPT_S1_S1_iii_param_7];
	cvta.to.global.u64 	%rd1, %rd6;
	add.u64 	%rd2, %SPL, 0;
	mov.u32 	%r1, %tid.x;
	mul.lo.s32 	%r2, %r304, %r303;
	setp.ge.u32 	%p1, %r1, %r2;
	@%p1 bra 	$L__BB740_3;
	mov.u32 	%r3, %ntid.x;
	cvta.to.global.u64 	%rd3, %rd4;
	mov.u32 	%r307, _ZZ9cuda_gemmIiLi128ELi4ELi1ELi4096ELi16ELi16ELi64ELi0ELi0EEviiiPT_S1_S1_iiiE11kron_fac_sh;
	mov.u32 	%r754, %r1;
$L__BB740_2:
	mul.wide.u32 	%rd8, %r754, 4;
	add.s64 	%rd9, %rd3, %rd8;
	ld.global.u32 	%r305, [%rd9];
	rem.u32 	%r306, %r754, %r303;
	mad.lo.s32 	%r308, %r306, 68, %r307;
	div.u32 	%r309, %r754, %r304;
	shl.b32 	%r310, %r309, 2;
	add.s32 	%r311, %r308, %r310;
	st.shared.u32 	[%r311], %r305;
	add.s32 	%r754, %r754, %r3;
	setp.lt.u32 	%p2, %r754, %r2;
	@%p2 bra 	$L__BB740_2;
$L__BB740_3:
	div.s32 	%r6, 4096, %r304;
	min.s32 	%r7, %r6, 128;
	cvt.u16.u32 	%rs3, %r7;
	div.s16 	%rs1, 128, %rs3;
	div.s16 	%rs4, 16, %rs1;
	cvt.s32.s16 	%r8, %rs4;
	div.u32 	%r10, %r1, %r7;
	mul.lo.s32 	%r312, %r10, %r7;
	sub.s32 	%r9, %r1, %r312;
	mov.u32 	%r771, %ctaid.y;
	mov.u32 	%r313, %nctaid.y;
	shl.b32 	%r314, %r313, 2;
	setp.ge.u32 	%p3, %r771, %r314;
	@%p3 bra 	$L__BB740_116;
	ld.param.u32 	%r752, [_Z9cuda_gemmIiLi128ELi4ELi1ELi4096ELi16ELi16ELi64ELi0ELi0EEviiiPT_S1_S1_iii_param_2];
	mov.u32 	%r316, %ctaid.x;
	shl.b32 	%r12, %r1, 2;
	shl.b32 	%r13, %r316, 12;
	mov.u32 	%r317, %ntid.x;
	shl.b32 	%r14, %r317, 2;
	and.b32  	%r15, %r9, 15;
	min.s32 	%r16, %r303, 16;
	and.b32  	%r17, %r1, 15;
	shr.s32 	%r318, %r752, 31;
	shr.u32 	%r319, %r318, 20;
	add.s32 	%r320, %r752, %r319;
	shr.s32 	%r18, %r320, 12;
	xor.b32  	%r321, %r12, 4095;
	sub.s32 	%r322, %r321, %r14;
	cvt.u16.u32 	%rs5, %r322;
	cvt.u16.u32 	%rs6, %r14;
	div.u16 	%rs7, %rs5, %rs6;
	and.b16  	%rs2, %rs7, 3;
	add.s32 	%r323, %r9, 1;
	and.b32  	%r19, %r323, 15;
	add.s32 	%r324, %r9, 2;
	and.b32  	%r20, %r324, 15;
	setp.lt.s32 	%p4, %r15, %r304;
	selp.b32 	%r325, 0, %r304, %p4;
	sub.s32 	%r21, %r15, %r325;
	add.s32 	%r326, %r15, 1;
	setp.lt.s32 	%p5, %r326, %r304;
	selp.b32 	%r327, 0, %r304, %p5;
	sub.s32 	%r22, %r326, %r327;
	add.s32 	%r328, %r15, 2;
	setp.lt.s32 	%p6, %r328, %r304;
	selp.b32 	%r329, 0, %r304, %p6;
	sub.s32 	%r23, %r328, %r329;
	add.s32 	%r330, %r15, 3;
	setp.lt.s32 	%p7, %r330, %r304;
	selp.b32 	%r331, 0, %r304, %p7;
	sub.s32 	%r24, %r330, %r331;
	add.s32 	%r332, %r15, 4;
	setp.lt.s32 	%p8, %r332, %r304;
	selp.b32 	%r333, 0, %r304, %p8;
	sub.s32 	%r25, %r332, %r333;
	add.s32 	%r334, %r15, 5;
	setp.lt.s32 	%p9, %r334, %r304;
	selp.b32 	%r335, 0, %r304, %p9;
	sub.s32 	%r26, %r334, %r335;
	add.s32 	%r336, %r15, 6;
	setp.lt.s32 	%p10, %r336, %r304;
	selp.b32 	%r337, 0, %r304, %p10;
	sub.s32 	%r27, %r336, %r337;
	add.s32 	%r338, %r15, 7;
	setp.lt.s32 	%p11, %r338, %r304;
	selp.b32 	%r339, 0, %r304, %p11;
	sub.s32 	%r28, %r338, %r339;
	add.s32 	%r340, %r15, 8;
	setp.lt.s32 	%p12, %r340, %r304;
	selp.b32 	%r341, 0, %r304, %p12;
	sub.s32 	%r29, %r340, %r341;
	add.s32 	%r342, %r15, 9;
	setp.lt.s32 	%p13, %r342, %r304;
	selp.b32 	%r343, 0, %r304, %p13;
	sub.s32 	%r30, %r342, %r343;
	add.s32 	%r344, %r15, 10;
	setp.lt.s32 	%p14, %r344, %r304;
	selp.b32 	%r345, 0, %r304, %p14;
	sub.s32 	%r31, %r344, %r345;
	add.s32 	%r346, %r15, 11;
	setp.lt.s32 	%p15, %r346, %r304;
	selp.b32 	%r347, 0, %r304, %p15;
	sub.s32 	%r32, %r346, %r347;
	add.s32 	%r348, %r15, 12;
	setp.lt.s32 	%p16, %r348, %r304;
	selp.b32 	%r349, 0, %r304, %p16;
	sub.s32 	%r33, %r348, %r349;
	add.s32 	%r350, %r15, 13;
	setp.lt.s32 	%p17, %r350, %r304;
	selp.b32 	%r351, 0, %r304, %p17;
	sub.s32 	%r34, %r350, %r351;
	add.s32 	%r352, %r15, 14;
	setp.lt.s32 	%p18, %r352, %r304;
	selp.b32 	%r353, 0, %r304, %p18;
	sub.s32 	%r35, %r352, %r353;
	add.s32 	%r354, %r15, 15;
	setp.lt.s32 	%p19, %r354, %r304;
	selp.b32 	%r355, 0, %r304, %p19;
	sub.s32 	%r36, %r354, %r355;
	shl.b32 	%r37, %r317, 4;
	mul.lo.s32 	%r38, %r317, 48;
	shl.b32 	%r39, %r317, 6;
	shl.b32 	%r40, %r317, 5;
	cvt.s32.s16 	%r41, %rs1;
	shl.b32 	%r485, %r17, 2;
$L__BB740_5:
	ld.param.u32 	%r753, [_Z9cuda_gemmIiLi128ELi4ELi1ELi4096ELi16ELi16ELi64ELi0ELi0EEviiiPT_S1_S1_iii_param_2];
	setp.eq.s16 	%p20, %rs2, 2;
	mov.b32 	%r356, 0;
	st.local.v4.u32 	[%rd2], {%r356, %r356, %r356, %r356};
	st.local.v4.u32 	[%rd2+16], {%r356, %r356, %r356, %r356};
	st.local.v4.u32 	[%rd2+32], {%r356, %r356, %r356, %r356};
	st.local.v4.u32 	[%rd2+48], {%r356, %r356, %r356, %r356};
	st.local.v4.u32 	[%rd2+64], {%r356, %r356, %r356, %r356};
	st.local.v4.u32 	[%rd2+80], {%r356, %r356, %r356, %r356};
	st.local.v4.u32 	[%rd2+96], {%r356, %r356, %r356, %r356};
	st.local.v4.u32 	[%rd2+112], {%r356, %r356, %r356, %r356};
	mul.lo.s32 	%r59, %r771, %r753;
	add.s32 	%r60, %r59, %r13;
	mov.u32 	%r772, %r12;
	@%p20 bra 	$L__BB740_9;
	add.s32 	%r772, %r12, %r14;
	setp.eq.s16 	%p21, %rs2, 3;
	add.s32 	%r357, %r60, %r12;
	mul.wide.s32 	%rd10, %r357, 4;
	add.s64 	%rd11, %rd1, %rd10;
	ld.global.v4.u32 	{%r358, %r359, %r360, %r361}, [%rd11];
	shl.b32 	%r362, %r12, 2;
	mov.u32 	%r363, _ZZ9cuda_gemmIiLi128ELi4ELi1ELi4096ELi16ELi16ELi64ELi0ELi0EEviiiPT_S1_S1_iiiE3Ash;
	add.s32 	%r62, %r363, %r362;
	st.shared.v4.u32 	[%r62], {%r358, %r359, %r360, %r361};
	@%p21 bra 	$L__BB740_9;
	add.s32 	%r63, %r772, %r14;
	setp.eq.s16 	%p22, %rs2, 0;
	add.s32 	%r364, %r60, %r772;
	mul.wide.s32 	%rd12, %r364, 4;
	add.s64 	%rd13, %rd1, %rd12;
	ld.global.v4.u32 	{%r365, %r366, %r367, %r368}, [%rd13];
	shl.b32 	%r369, %r14, 2;
	add.s32 	%r64, %r62, %r369;
	st.shared.v4.u32 	[%r64], {%r365, %r366, %r367, %r368};
	mov.u32 	%r772, %r63;
	@%p22 bra 	$L__BB740_9;
	add.s32 	%r772, %r63, %r14;
	add.s32 	%r370, %r60, %r63;
	mul.wide.s32 	%rd14, %r370, 4;
	add.s64 	%rd15, %rd1, %rd14;
	ld.global.v4.u32 	{%r371, %r372, %r373, %r374}, [%rd15];
	add.s32 	%r376, %r64, %r369;
	st.shared.v4.u32 	[%r376], {%r371, %r372, %r373, %r374};
$L__BB740_9:
	mov.u32 	%r377, %ntid.x;
	add.s32 	%r378, %r13, %r772;
	add.s32 	%r773, %r378, %r59;
	mad.lo.s32 	%r777, %r377, 12, %r773;
	shl.b32 	%r379, %r377, 3;
	add.s32 	%r776, %r773, %r379;
	add.s32 	%r775, %r773, %r14;
	shl.b32 	%r380, %r772, 2;
	mov.u32 	%r381, _ZZ9cuda_gemmIiLi128ELi4ELi1ELi4096ELi16ELi16ELi64ELi0ELi0EEviiiPT_S1_S1_iiiE3Ash;
	add.s32 	%r774, %r381, %r380;
$L__BB740_10:
	mul.wide.s32 	%rd16, %r777, 4;
	add.s64 	%rd17, %rd1, %rd16;
	mul.wide.s32 	%rd18, %r776, 4;
	add.s64 	%rd19, %rd1, %rd18;
	mul.wide.s32 	%rd20, %r775, 4;
	add.s64 	%rd21, %rd1, %rd20;
	mul.wide.s32 	%rd22, %r773, 4;
	add.s64 	%rd23, %rd1, %rd22;
	ld.global.v4.u32 	{%r382, %r383, %r384, %r385}, [%rd23];
	st.shared.v4.u32 	[%r774], {%r382, %r383, %r384, %r385};
	add.s32 	%r386, %r772, %r14;
	ld.global.v4.u32 	{%r387, %r388, %r389, %r390}, [%rd21];
	add.s32 	%r391, %r774, %r37;
	st.shared.v4.u32 	[%r391], {%r387, %r388, %r389, %r390};
	add.s32 	%r392, %r386, %r14;
	ld.global.v4.u32 	{%r393, %r394, %r395, %r396}, [%rd19];
	add.s32 	%r397, %r774, %r40;
	st.shared.v4.u32 	[%r397], {%r393, %r394, %r395, %r396};
	add.s32 	%r398, %r392, %r14;
	ld.global.v4.u32 	{%r399, %r400, %r401, %r402}, [%rd17];
	add.s32 	%r403, %r774, %r38;
	st.shared.v4.u32 	[%r403], {%r399, %r400, %r401, %r402};
	add.s32 	%r772, %r398, %r14;
	add.s32 	%r777, %r777, %r37;
	add.s32 	%r776, %r776, %r37;
	add.s32 	%r775, %r775, %r37;
	add.s32 	%r774, %r774, %r39;
	add.s32 	%r773, %r773, %r37;
	setp.lt.u32 	%p23, %r772, 4096;
	@%p23 bra 	$L__BB740_10;
	setp.lt.s32 	%p24, %r6, 1;
	bar.sync 	0;
	mov.b32 	%r779, 0;
	mov.u32 	%r780, %r779;
	mov.u32 	%r781, %r779;
	mov.u32 	%r782, %r779;
	mov.u32 	%r783, %r779;
	mov.u32 	%r784, %r779;
	mov.u32 	%r785, %r779;
	mov.u32 	%r786, %r779;
	mov.u32 	%r787, %r779;
	mov.u32 	%r788, %r779;
	mov.u32 	%r789, %r779;
	mov.u32 	%r790, %r779;
	mov.u32 	%r791, %r779;
	mov.u32 	%r792, %r779;
	mov.u32 	%r793, %r779;
	mov.u32 	%r794, %r779;
	mov.u32 	%r795, %r779;
	mov.u32 	%r796, %r779;
	mov.u32 	%r797, %r779;
	mov.u32 	%r798, %r779;
	mov.u32 	%r799, %r779;
	mov.u32 	%r800, %r779;
	mov.u32 	%r801, %r779;
	mov.u32 	%r802, %r779;
	mov.u32 	%r803, %r779;
	mov.u32 	%r804, %r779;
	mov.u32 	%r805, %r779;
	mov.u32 	%r806, %r779;
	mov.u32 	%r807, %r779;
	mov.u32 	%r808, %r779;
	mov.u32 	%r809, %r779;
	mov.u32 	%r810, %r779;
	@%p24 bra 	$L__BB740_115;
	mov.b32 	%r843, 0;
	mov.u32 	%r844, %r843;
$L__BB740_13:
	setp.gt.s32 	%p25, %r304, 0;
	add.s32 	%r406, %r844, %r9;
	mul.lo.s32 	%r151, %r406, %r304;
	@%p25 bra 	$L__BB740_14;
	bra.uni 	$L__BB740_15;
$L__BB740_14:
	add.s32 	%r407, %r15, %r151;
	shl.b32 	%r408, %r407, 2;
	add.s32 	%r410, %r381, %r408;
	ld.shared.u32 	%r845, [%r410];
$L__BB740_15:
	setp.lt.s32 	%p26, %r304, 2;
	@%p26 bra 	$L__BB740_17;
	add.s32 	%r411, %r19, %r151;
	shl.b32 	%r412, %r411, 2;
	add.s32 	%r414, %r381, %r412;
	ld.shared.u32 	%r841, [%r414];
$L__BB740_17:
	setp.lt.s32 	%p27, %r304, 3;
	@%p27 bra 	$L__BB740_19;
	add.s32 	%r415, %r20, %r151;
	shl.b32 	%r416, %r415, 2;
	add.s32 	%r418, %r381, %r416;
	ld.shared.u32 	%r840, [%r418];
$L__BB740_19:
	add.s32 	%r419, %r9, 3;
	and.b32  	%r159, %r419, 15;
	setp.lt.s32 	%p28, %r304, 4;
	@%p28 bra 	$L__BB740_21;
	add.s32 	%r420, %r159, %r151;
	shl.b32 	%r421, %r420, 2;
	add.s32 	%r423, %r381, %r421;
	ld.shared.u32 	%r839, [%r423];
$L__BB740_21:
	add.s32 	%r424, %r9, 4;
	and.b32  	%r162, %r424, 15;
	setp.lt.s32 	%p29, %r304, 5;
	@%p29 bra 	$L__BB740_23;
	add.s32 	%r425, %r162, %r151;
	shl.b32 	%r426, %r425, 2;
	add.s32 	%r428, %r381, %r426;
	ld.shared.u32 	%r838, [%r428];
$L__BB740_23:
	add.s32 	%r429, %r9, 5;
	and.b32  	%r165, %r429, 15;
	setp.lt.s32 	%p30, %r304, 6;
	@%p30 bra 	$L__BB740_25;
	add.s32 	%r430, %r165, %r151;
	shl.b32 	%r431, %r430, 2;
	add.s32 	%r433, %r381, %r431;
	ld.shared.u32 	%r837, [%r433];
$L__BB740_25:
	add.s32 	%r434, %r9, 6;
	and.b32  	%r168, %r434, 15;
	setp.lt.s32 	%p31, %r304, 7;
	@%p31 bra 	$L__BB740_27;
	add.s32 	%r435, %r168, %r151;
	shl.b32 	%r436, %r435, 2;
	add.s32 	%r438, %r381, %r436;
	ld.shared.u32 	%r836, [%r438];
$L__BB740_27:
	add.s32 	%r439, %r9, 7;
	and.b32  	%r171, %r439, 15;
	setp.lt.s32 	%p32, %r304, 8;
	@%p32 bra 	$L__BB740_29;
	add.s32 	%r440, %r171, %r151;
	shl.b32 	%r441, %r440, 2;
	add.s32 	%r443, %r381, %r441;
	ld.shared.u32 	%r835, [%r443];
$L__BB740_29:
	xor.b32  	%r174, %r15, 8;
	setp.lt.s32 	%p33, %r304, 9;
	@%p33 bra 	$L__BB740_31;
	add.s32 	%r444, %r174, %r151;
	shl.b32 	%r445, %r444, 2;
	add.s32 	%r447, %r381, %r445;
	ld.shared.u32 	%r834, [%r447];
$L__BB740_31:
	add.s32 	%r448, %r9, 9;
	and.b32  	%r177, %r448, 15;
	setp.lt.s32 	%p34, %r304, 10;
	@%p34 bra 	$L__BB740_33;
	add.s32 	%r449, %r177, %r151;
	shl.b32 	%r450, %r449, 2;
	add.s32 	%r452, %r381, %r450;
	ld.shared.u32 	%r833, [%r452];
$L__BB740_33:
	add.s32 	%r453, %r9, 10;
	and.b32  	%r180, %r453, 15;
	setp.lt.s32 	%p35, %r304, 11;
	@%p35 bra 	$L__BB740_35;
	add.s32 	%r454, %r180, %r151;
	shl.b32 	%r455, %r454, 2;
	add.s32 	%r457, %r381, %r455;
	ld.shared.u32 	%r832, [%r457];
$L__BB740_35:
	add.s32 	%r458, %r9, 11;
	and.b32  	%r183, %r458, 15;
	setp.lt.s32 	%p36, %r304, 12;
	@%p36 bra 	$L__BB740_37;
	add.s32 	%r459, %r183, %r151;
	shl.b32 	%r460, %r459, 2;
	add.s32 	%r462, %r381, %r460;
	ld.shared.u32 	%r831, [%r462];
$L__BB740_37:
	add.s32 	%r463, %r9, 12;
	and.b32  	%r186, %r463, 15;
	setp.lt.s32 	%p37, %r304, 13;
	@%p37 bra 	$L__BB740_39;
	add.s32 	%r464, %r186, %r151;
	shl.b32 	%r465, %r464, 2;
	add.s32 	%r467, %r381, %r465;
	ld.shared.u32 	%r830, [%r467];
$L__BB740_39:
	add.s32 	%r468, %r9, 13;
	and.b32  	%r189, %r468, 15;
	setp.lt.s32 	%p38, %r304, 14;
	@%p38 bra 	$L__BB740_41;
	add.s32 	%r469, %r189, %r151;
	shl.b32 	%r470, %r469, 2;
	add.s32 	%r472, %r381, %r470;
	ld.shared.u32 	%r829, [%r472];
$L__BB740_41:
	add.s32 	%r473, %r9, 14;
	and.b32  	%r192, %r473, 15;
	setp.lt.s32 	%p39, %r304, 15;
	@%p39 bra 	$L__BB740_43;
	add.s32 	%r474, %r192, %r151;
	shl.b32 	%r475, %r474, 2;
	add.s32 	%r477, %r381, %r475;
	ld.shared.u32 	%r828, [%r477];
$L__BB740_43:
	add.s32 	%r478, %r9, -1;
	and.b32  	%r195, %r478, 15;
	setp.lt.s32 	%p40, %r304, 16;
	@%p40 bra 	$L__BB740_45;
	add.s32 	%r479, %r195, %r151;
	shl.b32 	%r480, %r479, 2;
	add.s32 	%r482, %r381, %r480;
	ld.shared.u32 	%r827, [%r482];
$L__BB740_45:
	setp.lt.s32 	%p41, %r10, %r16;
	@%p41 bra 	$L__BB740_46;
	bra.uni 	$L__BB740_113;
$L__BB740_46:
	mul.lo.s32 	%r152, %r843, %r8;
	mov.b32 	%r861, 0;
	mov.u32 	%r862, %r10;
$L__BB740_47:
	setp.gt.u32 	%p42, %r304, 64;
	mov.u32 	%r484, _ZZ9cuda_gemmIiLi128ELi4ELi1ELi4096ELi16ELi16ELi64ELi0ELi0EEviiiPT_S1_S1_iiiE11kron_fac_sh;
	mad.lo.s32 	%r200, %r862, 68, %r484;
	add.s32 	%r486, %r200, %r485;
	ld.shared.u32 	%r201, [%r486];
	@%p42 bra 	$L__BB740_80;
	setp.eq.s32 	%p59, %r304, 0;
	mov.b32 	%r864, 0;
	@%p59 bra 	$L__BB740_50;
	shfl.sync.idx.b32	%r537|%p60, %r201, %r21, 4127, -1;
	mul.lo.s32 	%r864, %r537, %r845;
$L__BB740_50:
	setp.lt.s32 	%p61, %r304, 2;
	@%p61 bra 	$L__BB740_52;
	shfl.sync.idx.b32	%r538|%p62, %r201, %r22, 4127, -1;
	mad.lo.s32 	%r864, %r538, %r841, %r864;
$L__BB740_52:
	setp.lt.s32 	%p63, %r304, 3;
	@%p63 bra 	$L__BB740_54;
	shfl.sync.idx.b32	%r539|%p64, %r201, %r23, 4127, -1;
	mad.lo.s32 	%r864, %r539, %r840, %r864;
$L__BB740_54:
	setp.lt.s32 	%p65, %r304, 4;
	@%p65 bra 	$L__BB740_56;
	shfl.sync.idx.b32	%r540|%p66, %r201, %r24, 4127, -1;
	mad.lo.s32 	%r864, %r540, %r839, %r864;
$L__BB740_56:
	setp.lt.s32 	%p67, %r304, 5;
	@%p67 bra 	$L__BB740_58;
	shfl.sync.idx.b32	%r541|%p68, %r201, %r25, 4127, -1;
	mad.lo.s32 	%r864, %r541, %r838, %r864;
$L__BB740_58:
	setp.lt.s32 	%p69, %r304, 6;
	@%p69 bra 	$L__BB740_60;
	shfl.sync.idx.b32	%r542|%p70, %r201, %r26, 4127, -1;
	mad.lo.s32 	%r864, %r542, %r837, %r864;
$L__BB740_60:
	setp.lt.s32 	%p71, %r304, 7;
	@%p71 bra 	$L__BB740_62;
	shfl.sync.idx.b32	%r543|%p72, %r201, %r27, 4127, -1;
	mad.lo.s32 	%r864, %r543, %r836, %r864;
$L__BB740_62:
	setp.lt.s32 	%p73, %r304, 8;
	@%p73 bra 	$L__BB740_64;
	shfl.sync.idx.b32	%r544|%p74, %r201, %r28, 4127, -1;
	mad.lo.s32 	%r864, %r544, %r835, %r864;
$L__BB740_64:
	setp.lt.s32 	%p75, %r304, 9;
	@%p75 bra 	$L__BB740_66;
	shfl.sync.idx.b32	%r545|%p76, %r201, %r29, 4127, -1;
	mad.lo.s32 	%r864, %r545, %r834, %r864;
$L__BB740_66:
	setp.lt.s32 	%p77, %r304, 10;
	@%p77 bra 	$L__BB740_68;
	shfl.sync.idx.b32	%r546|%p78, %r201, %r30, 4127, -1;
	mad.lo.s32 	%r864, %r546, %r833, %r864;
$L__BB740_68:
	setp.lt.s32 	%p79, %r304, 11;
	@%p79 bra 	$L__BB740_70;
	shfl.sync.idx.b32	%r547|%p80, %r201, %r31, 4127, -1;
	mad.lo.s32 	%r864, %r547, %r832, %r864;
$L__BB740_70:
	setp.lt.s32 	%p81, %r304, 12;
	@%p81 bra 	$L__BB740_72;
	shfl.sync.idx.b32	%r548|%p82, %r201, %r32, 4127, -1;
	mad.lo.s32 	%r864, %r548, %r831, %r864;
$L__BB740_72:
	setp.lt.s32 	%p83, %r304, 13;
	@%p83 bra 	$L__BB740_74;
	shfl.sync.idx.b32	%r549|%p84, %r201, %r33, 4127, -1;
	mad.lo.s32 	%r864, %r549, %r830, %r864;
$L__BB740_74:
	setp.lt.s32 	%p85, %r304, 14;
	@%p85 bra 	$L__BB740_76;
	shfl.sync.idx.b32	%r550|%p86, %r201, %r34, 4127, -1;
	mad.lo.s32 	%r864, %r550, %r829, %r864;
$L__BB740_76:
	setp.lt.s32 	%p87, %r304, 15;
	@%p87 bra 	$L__BB740_78;
	shfl.sync.idx.b32	%r551|%p88, %r201, %r35, 4127, -1;
	mad.lo.s32 	%r864, %r551, %r828, %r864;
$L__BB740_78:
	setp.lt.s32 	%p89, %r304, 16;
	@%p89 bra 	$L__BB740_112;
	shfl.sync.idx.b32	%r552|%p90, %r201, %r36, 4127, -1;
	mad.lo.s32 	%r864, %r552, %r827, %r864;
	bra.uni 	$L__BB740_112;
$L__BB740_80:
	setp.lt.s32 	%p43, %r304, 1;
	mov.b32 	%r864, 0;
	@%p43 bra 	$L__BB740_82;
	shl.b32 	%r488, %r15, 2;
	add.s32 	%r489, %r200, %r488;
	ld.shared.u32 	%r490, [%r489];
	mul.lo.s32 	%r864, %r490, %r845;
$L__BB740_82:
	setp.lt.s32 	%p44, %r304, 2;
	@%p44 bra 	$L__BB740_84;
	shl.b32 	%r491, %r19, 2;
	add.s32 	%r492, %r200, %r491;
	ld.shared.u32 	%r493, [%r492];
	mad.lo.s32 	%r864, %r493, %r841, %r864;
$L__BB740_84:
	setp.lt.s32 	%p45, %r304, 3;
	@%p45 bra 	$L__BB740_86;
	shl.b32 	%r494, %r20, 2;
	add.s32 	%r495, %r200, %r494;
	ld.shared.u32 	%r496, [%r495];
	mad.lo.s32 	%r864, %r496, %r840, %r864;
$L__BB740_86:
	setp.lt.s32 	%p46, %r304, 4;
	@%p46 bra 	$L__BB740_88;
	shl.b32 	%r497, %r159, 2;
	add.s32 	%r498, %r200, %r497;
	ld.shared.u32 	%r499, [%r498];
	mad.lo.s32 	%r864, %r499, %r839, %r864;
$L__BB740_88:
	setp.lt.s32 	%p47, %r304, 5;
	@%p47 bra 	$L__BB740_90;
	shl.b32 	%r500, %r162, 2;
	add.s32 	%r501, %r200, %r500;
	ld.shared.u32 	%r502, [%r501];
	mad.lo.s32 	%r864, %r502, %r838, %r864;
$L__BB740_90:
	setp.lt.s32 	%p48, %r304, 6;
	@%p48 bra 	$L__BB740_92;
	shl.b32 	%r503, %r165, 2;
	add.s32 	%r504, %r200, %r503;
	ld.shared.u32 	%r505, [%r504];
	mad.lo.s32 	%r864, %r505, %r837, %r864;
$L__BB740_92:
	setp.lt.s32 	%p49, %r304, 7;
	@%p49 bra 	$L__BB740_94;
	shl.b32 	%r506, %r168, 2;
	add.s32 	%r507, %r200, %r506;
	ld.shared.u32 	%r508, [%r507];
	mad.lo.s32 	%r864, %r508, %r836, %r864;
$L__BB740_94:
	setp.lt.s32 	%p50, %r304, 8;
	@%p50 bra 	$L__BB740_96;
	shl.b32 	%r509, %r171, 2;
	add.s32 	%r510, %r200, %r509;
	ld.shared.u32 	%r511, [%r510];
	mad.lo.s32 	%r864, %r511, %r835, %r864;
$L__BB740_96:
	setp.lt.s32 	%p51, %r304, 9;
	@%p51 bra 	$L__BB740_98;
	shl.b32 	%r512, %r174, 2;
	add.s32 	%r513, %r200, %r512;
	ld.shared.u32 	%r514, [%r513];
	mad.lo.s32 	%r864, %r514, %r834, %r864;
$L__BB740_98:
	setp.lt.s32 	%p52, %r304, 10;
	@%p52 bra 	$L__BB740_100;
	shl.b32 	%r515, %r177, 2;
	add.s32 	%r516, %r200, %r515;
	ld.shared.u32 	%r517, [%r516];
	mad.lo.s32 	%r864, %r517, %r833, %r864;
$L__BB740_100:
	setp.lt.s32 	%p53, %r304, 11;
	@%p53 bra 	$L__BB740_102;
	shl.b32 	%r518, %r180, 2;
	add.s32 	%r519, %r200, %r518;
	ld.shared.u32 	%r520, [%r519];
	mad.lo.s32 	%r864, %r520, %r832, %r864;
$L__BB740_102:
	setp.lt.s32 	%p54, %r304, 12;
	@%p54 bra 	$L__BB740_104;
	shl.b32 	%r521, %r183, 2;
	add.s32 	%r522, %r200, %r521;
	ld.shared.u32 	%r523, [%r522];
	mad.lo.s32 	%r864, %r523, %r831, %r864;
$L__BB740_104:
	setp.lt.s32 	%p55, %r304, 13;
	@%p55 bra 	$L__BB740_106;
	shl.b32 	%r524, %r186, 2;
	add.s32 	%r525, %r200, %r524;
	ld.shared.u32 	%r526, [%r525];
	mad.lo.s32 	%r864, %r526, %r830, %r864;
$L__BB740_106:
	setp.lt.s32 	%p56, %r304, 14;
	@%p56 bra 	$L__BB740_108;
	shl.b32 	%r527, %r189, 2;
	add.s32 	%r528, %r200, %r527;
	ld.shared.u32 	%r529, [%r528];
	mad.lo.s32 	%r864, %r529, %r829, %r864;
$L__BB740_108:
	setp.lt.s32 	%p57, %r304, 15;
	@%p57 bra 	$L__BB740_110;
	shl.b32 	%r530, %r192, 2;
	add.s32 	%r531, %r200, %r530;
	ld.shared.u32 	%r532, [%r531];
	mad.lo.s32 	%r864, %r532, %r828, %r864;
$L__BB740_110:
	setp.lt.s32 	%p58, %r304, 16;
	@%p58 bra 	$L__BB740_112;
	shl.b32 	%r533, %r195, 2;
	add.s32 	%r534, %r200, %r533;
	ld.shared.u32 	%r535, [%r534];
	mad.lo.s32 	%r864, %r535, %r827, %r864;
$L__BB740_112:
	add.s32 	%r553, %r861, %r152;
	mul.wide.s32 	%rd24, %r553, 4;
	add.s64 	%rd25, %rd2, %rd24;
	ld.local.u32 	%r554, [%rd25];
	add.s32 	%r555, %r554, %r864;
	st.local.u32 	[%rd25], %r555;
	add.s32 	%r862, %r862, %r41;
	add.s32 	%r861, %r861, 1;
	setp.lt.s32 	%p91, %r862, %r16;
	@%p91 bra 	$L__BB740_47;
$L__BB740_113:
	add.s32 	%r844, %r844, %r7;
	add.s32 	%r843, %r843, 1;
	setp.lt.s32 	%p92, %r844, %r6;
	@%p92 bra 	$L__BB740_13;
	ld.local.v4.u32 	{%r810, %r809, %r808, %r807}, [%rd2];
	ld.local.v4.u32 	{%r806, %r805, %r804, %r803}, [%rd2+16];
	ld.local.v4.u32 	{%r802, %r801, %r800, %r799}, [%rd2+32];
	ld.local.v4.u32 	{%r798, %r797, %r796, %r795}, [%rd2+48];
	ld.local.v4.u32 	{%r794, %r793, %r792, %r791}, [%rd2+64];
	ld.local.v4.u32 	{%r790, %r789, %r788, %r787}, [%rd2+80];
	ld.local.v4.u32 	{%r786, %r785, %r784, %r783}, [%rd2+96];
	ld.local.v4.u32 	{%r782, %r781, %r780, %r779}, [%rd2+112];
$L__BB740_115:
	ld.param.u64 	%rd91, [_Z9cuda_gemmIiLi128ELi4ELi1ELi4096ELi16ELi16ELi64ELi0ELi0EEviiiPT_S1_S1_iii_param_5];
	ld.param.u32 	%r751, [_Z9cuda_gemmIiLi128ELi4ELi1ELi4096ELi16ELi16ELi64ELi0ELi0EEviiiPT_S1_S1_iii_param_1];
	bar.sync 	0;
	shl.b32 	%r556, %r6, 7;
	div.s32 	%r557, %r556, %r7;
	mul.lo.s32 	%r558, %r18, %r557;
	mov.u32 	%r559, %ctaid.x;
	mov.u32 	%r560, %tid.x;
	mad.lo.s32 	%r561, %r6, %r559, %r560;
	mad.lo.s32 	%r562, %r771, %r751, %r561;
	cvta.to.global.u64 	%rd26, %rd91;
	mul.wide.s32 	%rd27, %r562, 4;
	add.s64 	%rd28, %rd26, %rd27;
	st.global.u32 	[%rd28], %r810;
	rem.s32 	%r563, 1, %r8;
	add.s32 	%r564, %r8, 1;
	setp.lt.u32 	%p93, %r564, 3;
	shl.b32 	%r565, %r8, 7;
	selp.b32 	%r566, %r565, 0, %p93;
	add.s32 	%r567, %r562, %r566;
	mad.lo.s32 	%r568, %r563, %r558, %r567;
	mul.wide.s32 	%rd29, %r568, 4;
	add.s64 	%rd30, %rd26, %rd29;
	st.global.u32 	[%rd30], %r809;
	div.s32 	%r569, 2, %r8;
	shl.b32 	%r570, %r569, 7;
	mul.lo.s32 	%r571, %r569, %r8;
	sub.s32 	%r572, 2, %r571;
	add.s32 	%r573, %r562, %r570;
	mad.lo.s32 	%r574, %r572, %r558, %r573;
	mul.wide.s32 	%rd31, %r574, 4;
	add.s64 	%rd32, %rd26, %rd31;
	st.global.u32 	[%rd32], %r808;
	div.s32 	%r575, 3, %r8;
	shl.b32 	%r576, %r575, 7;
	mul.lo.s32 	%r577, %r575, %r8;
	sub.s32 	%r578, 3, %r577;
	add.s32 	%r579, %r562, %r576;
	mad.lo.s32 	%r580, %r578, %r558, %r579;
	mul.wide.s32 	%rd33, %r580, 4;
	add.s64 	%rd34, %rd26, %rd33;
	st.global.u32 	[%rd34], %r807;
	div.s32 	%r581, 4, %r8;
	shl.b32 	%r582, %r581, 7;
	mul.lo.s32 	%r583, %r581, %r8;
	sub.s32 	%r584, 4, %r583;
	add.s32 	%r585, %r562, %r582;
	mad.lo.s32 	%r586, %r584, %r558, %r585;
	mul.wide.s32 	%rd35, %r586, 4;
	add.s64 	%rd36, %rd26, %rd35;
	st.global.u32 	[%rd36], %r806;
	div.s32 	%r587, 5, %r8;
	shl.b32 	%r588, %r587, 7;
	mul.lo.s32 	%r589, %r587, %r8;
	sub.s32 	%r590, 5, %r589;
	add.s32 	%r591, %r562, %r588;
	mad.lo.s32 	%r592, %r590, %r558, %r591;
	mul.wide.s32 	%rd37, %r592, 4;
	add.s64 	%rd38, %rd26, %rd37;
	st.global.u32 	[%rd38], %r805;
	div.s32 	%r593, 6, %r8;
	shl.b32 	%r594, %r593, 7;
	mul.lo.s32 	%r595, %r593, %r8;
	sub.s32 	%r596, 6, %r595;
	add.s32 	%r597, %r562, %r594;
	mad.lo.s32 	%r598, %r596, %r558, %r597;
	mul.wide.s32 	%rd39, %r598, 4;
	add.s64 	%rd40, %rd26, %rd39;
	st.global.u32 	[%rd40], %r804;
	div.s32 	%r599, 7, %r8;
	shl.b32 	%r600, %r599, 7;
	mul.lo.s32 	%r601, %r599, %r8;
	sub.s32 	%r602, 7, %r601;
	add.s32 	%r603, %r562, %r600;
	mad.lo.s32 	%r604, %r602, %r558, %r603;
	mul.wide.s32 	%rd41, %r604, 4;
	add.s64 	%rd42, %rd26, %rd41;
	st.global.u32 	[%rd42], %r803;
	div.s32 	%r605, 8, %r8;
	shl.b32 	%r606, %r605, 7;
	mul.lo.s32 	%r607, %r605, %r8;
	sub.s32 	%r608, 8, %r607;
	add.s32 	%r609, %r562, %r606;
	mad.lo.s32 	%r610, %r608, %r558, %r609;
	mul.wide.s32 	%rd43, %r610, 4;
	add.s64 	%rd44, %rd26, %rd43;
	st.global.u32 	[%rd44], %r802;
	div.s32 	%r611, 9, %r8;
	shl.b32 	%r612, %r611, 7;
	mul.lo.s32 	%r613, %r611, %r8;
	sub.s32 	%r614, 9, %r613;
	add.s32 	%r615, %r562, %r612;
	mad.lo.s32 	%r616, %r614, %r558, %r615;
	mul.wide.s32 	%rd45, %r616, 4;
	add.s64 	%rd46, %rd26, %rd45;
	st.global.u32 	[%rd46], %r801;
	div.s32 	%r617, 10, %r8;
	shl.b32 	%r618, %r617, 7;
	mul.lo.s32 	%r619, %r617, %r8;
	sub.s32 	%r620, 10, %r619;
	add.s32 	%r621, %r562, %r618;
	mad.lo.s32 	%r622, %r620, %r558, %r621;
	mul.wide.s32 	%rd47, %r622, 4;
	add.s64 	%rd48, %rd26, %rd47;
	st.global.u32 	[%rd48], %r800;
	div.s32 	%r623, 11, %r8;
	shl.b32 	%r624, %r623, 7;
	mul.lo.s32 	%r625, %r623, %r8;
	sub.s32 	%r626, 11, %r625;
	add.s32 	%r627, %r562, %r624;
	mad.lo.s32 	%r628, %r626, %r558, %r627;
	mul.wide.s32 	%rd49, %r628, 4;
	add.s64 	%rd50, %rd26, %rd49;
	st.global.u32 	[%rd50], %r799;
	div.s32 	%r629, 12, %r8;
	shl.b32 	%r630, %r629, 7;
	mul.lo.s32 	%r631, %r629, %r8;
	sub.s32 	%r632, 12, %r631;
	add.s32 	%r633, %r562, %r630;
	mad.lo.s32 	%r634, %r632, %r558, %r633;
	mul.wide.s32 	%rd51, %r634, 4;
	add.s64 	%rd52, %rd26, %rd51;
	st.global.u32 	[%rd52], %r798;
	div.s32 	%r635, 13, %r8;
	shl.b32 	%r636, %r635, 7;
	mul.lo.s32 	%r637, %r635, %r8;
	sub.s32 	%r638, 13, %r637;
	add.s32 	%r639, %r562, %r636;
	mad.lo.s32 	%r640, %r638, %r558, %r639;
	mul.wide.s32 	%rd53, %r640, 4;
	add.s64 	%rd54, %rd26, %rd53;
	st.global.u32 	[%rd54], %r797;
	div.s32 	%r641, 14, %r8;
	shl.b32 	%r642, %r641, 7;
	mul.lo.s32 	%r643, %r641, %r8;
	sub.s32 	%r644, 14, %r643;
	add.s32 	%r645, %r562, %r642;
	mad.lo.s32 	%r646, %r644, %r558, %r645;
	mul.wide.s32 	%rd55, %r646, 4;
	add.s64 	%rd56, %rd26, %rd55;
	st.global.u32 	[%rd56], %r796;
	div.s32 	%r647, 15, %r8;
	shl.b32 	%r648, %r647, 7;
	mul.lo.s32 	%r649, %r647, %r8;
	sub.s32 	%r650, 15, %r649;
	add.s32 	%r651, %r562, %r648;
	mad.lo.s32 	%r652, %r650, %r558, %r651;
	mul.wide.s32 	%rd57, %r652, 4;
	add.s64 	%rd58, %rd26, %rd57;
	st.global.u32 	[%rd58], %r795;
	div.s32 	%r653, 16, %r8;
	shl.b32 	%r654, %r653, 7;
	mul.lo.s32 	%r655, %r653, %r8;
	sub.s32 	%r656, 16, %r655;
	add.s32 	%r657, %r562, %r654;
	mad.lo.s32 	%r658, %r656, %r558, %r657;
	mul.wide.s32 	%rd59, %r658, 4;
	add.s64 	%rd60, %rd26, %rd59;
	st.global.u32 	[%rd60], %r794;
	div.s32 	%r659, 17, %r8;
	shl.b32 	%r660, %r659, 7;
	mul.lo.s32 	%r661, %r659, %r8;
	sub.s32 	%r662, 17, %r661;
	add.s32 	%r663, %r562, %r660;
	mad.lo.s32 	%r664, %r662, %r558, %r663;
	mul.wide.s32 	%rd61, %r664, 4;
	add.s64 	%rd62, %rd26, %rd61;
	st.global.u32 	[%rd62], %r793;
	div.s32 	%r665, 18, %r8;
	shl.b32 	%r666, %r665, 7;
	mul.lo.s32 	%r667, %r665, %r8;
	sub.s32 	%r668, 18, %r667;
	add.s32 	%r669, %r562, %r666;
	mad.lo.s32 	%r670, %r668, %r558, %r669;
	mul.wide.s32 	%rd63, %r670, 4;
	add.s64 	%rd64, %rd26, %rd63;
	st.global.u32 	[%rd64], %r792;
	div.s32 	%r671, 19, %r8;
	shl.b32 	%r672, %r671, 7;
	mul.lo.s32 	%r673, %r671, %r8;
	sub.s32 	%r674, 19, %r673;
	add.s32 	%r675, %r562, %r672;
	mad.lo.s32 	%r676, %r674, %r558, %r675;
	mul.wide.s32 	%rd65, %r676, 4;
	add.s64 	%rd66, %rd26, %rd65;
	st.global.u32 	[%rd66], %r791;
	div.s32 	%r677, 20, %r8;
	shl.b32 	%r678, %r677, 7;
	mul.lo.s32 	%r679, %r677, %r8;
	sub.s32 	%r680, 20, %r679;
	add.s32 	%r681, %r562, %r678;
	mad.lo.s32 	%r682, %r680, %r558, %r681;
	mul.wide.s32 	%rd67, %r682, 4;
	add.s64 	%rd68, %rd26, %rd67;
	st.global.u32 	[%rd68], %r790;
	div.s32 	%r683, 21, %r8;
	shl.b32 	%r684, %r683, 7;
	mul.lo.s32 	%r685, %r683, %r8;
	sub.s32 	%r686, 21, %r685;
	add.s32 	%r687, %r562, %r684;
	mad.lo.s32 	%r688, %r686, %r558, %r687;
	mul.wide.s32 	%rd69, %r688, 4;
	add.s64 	%rd70, %rd26, %rd69;
	st.global.u32 	[%rd70], %r789;
	div.s32 	%r689, 22, %r8;
	shl.b32 	%r690, %r689, 7;
	mul.lo.s32 	%r691, %r689, %r8;
	sub.s32 	%r692, 22, %r691;
	add.s32 	%r693, %r562, %r690;
	mad.lo.s32 	%r694, %r692, %r558, %r693;
	mul.wide.s32 	%rd71, %r694, 4;
	add.s64 	%rd72, %rd26, %rd71;
	st.global.u32 	[%rd72], %r788;
	div.s32 	%r695, 23, %r8;
	shl.b32 	%r696, %r695, 7;
	mul.lo.s32 	%r697, %r695, %r8;
	sub.s32 	%r698, 23, %r697;
	add.s32 	%r699, %r562, %r696;
	mad.lo.s32 	%r700, %r698, %r558, %r699;
	mul.wide.s32 	%rd73, %r700, 4;
	add.s64 	%rd74, %rd26, %rd73;
	st.global.u32 	[%rd74], %r787;
	div.s32 	%r701, 24, %r8;
	shl.b32 	%r702, %r701, 7;
	mul.lo.s32 	%r703, %r701, %r8;
	sub.s32 	%r704, 24, %r703;
	add.s32 	%r705, %r562, %r702;
	mad.lo.s32 	%r706, %r704, %r558, %r705;
	mul.wide.s32 	%rd75, %r706, 4;
	add.s64 	%rd76, %rd26, %rd75;
	st.global.u32 	[%rd76], %r786;
	div.s32 	%r707, 25, %r8;
	shl.b32 	%r708, %r707, 7;
	mul.lo.s32 	%r709, %r707, %r8;
	sub.s32 	%r710, 25, %r709;
	add.s32 	%r711, %r562, %r708;
	mad.lo.s32 	%r712, %r710, %r558, %r711;
	mul.wide.s32 	%rd77, %r712, 4;
	add.s64 	%rd78, %rd26, %rd77;
	st.global.u32 	[%rd78], %r785;
	div.s32 	%r713, 26, %r8;
	shl.b32 	%r714, %r713, 7;
	mul.lo.s32 	%r715, %r713, %r8;
	sub.s32 	%r716, 26, %r715;
	add.s32 	%r717, %r562, %r714;
	mad.lo.s32 	%r718, %r716, %r558, %r717;
	mul.wide.s32 	%rd79, %r718, 4;
	add.s64 	%rd80, %rd26, %rd79;
	st.global.u32 	[%rd80], %r784;
	div.s32 	%r719, 27, %r8;
	shl.b32 	%r720, %r719, 7;
	mul.lo.s32 	%r721, %r719, %r8;
	sub.s32 	%r722, 27, %r721;
	add.s32 	%r723, %r562, %r720;
	mad.lo.s32 	%r724, %r722, %r558, %r723;
	mul.wide.s32 	%rd81, %r724, 4;
	add.s64 	%rd82, %rd26, %rd81;
	st.global.u32 	[%rd82], %r783;
	div.s32 	%r725, 28, %r8;
	shl.b32 	%r726, %r725, 7;
	mul.lo.s32 	%r727, %r725, %r8;
	sub.s32 	%r728, 28, %r727;
	add.s32 	%r729, %r562, %r726;
	mad.lo.s32 	%r730, %r728, %r558, %r729;
	mul.wide.s32 	%rd83, %r730, 4;
	add.s64 	%rd84, %rd26, %rd83;
	st.global.u32 	[%rd84], %r782;
	div.s32 	%r731, 29, %r8;
	shl.b32 	%r732, %r731, 7;
	mul.lo.s32 	%r733, %r731, %r8;
	sub.s32 	%r734, 29, %r733;
	add.s32 	%r735, %r562, %r732;
	mad.lo.s32 	%r736, %r734, %r558, %r735;
	mul.wide.s32 	%rd85, %r736, 4;
	add.s64 	%rd86, %rd26, %rd85;
	st.global.u32 	[%rd86], %r781;
	div.s32 	%r737, 30, %r8;
	shl.b32 	%r738, %r737, 7;
	mul.lo.s32 	%r739, %r737, %r8;
	sub.s32 	%r740, 30, %r739;
	add.s32 	%r741, %r562, %r738;
	mad.lo.s32 	%r742, %r740, %r558, %r741;
	mul.wide.s32 	%rd87, %r742, 4;
	add.s64 	%rd88, %rd26, %rd87;
	st.global.u32 	[%rd88], %r780;
	div.s32 	%r743, 31, %r8;
	shl.b32 	%r744, %r743, 7;
	mul.lo.s32 	%r745, %r743, %r8;
	sub.s32 	%r746, 31, %r745;
	add.s32 	%r747, %r562, %r744;
	mad.lo.s32 	%r748, %r746, %r558, %r747;
	mul.wide.s32 	%rd89, %r748, 4;
	add.s64 	%rd90, %rd26, %rd89;
	st.global.u32 	[%rd90], %r779;
	mov.u32 	%r749, %nctaid.y;
	add.s32 	%r771, %r771, %r749;
	shl.b32 	%r750, %r749, 2;
	setp.lt.u32 	%p94, %r771, %r750;
	@%p94 bra 	$L__BB740_5;
$L__BB740_116:
	ret;

}
	// .globl	_Z9cuda_gemmIiLi128ELi4ELi1ELi4096ELi16ELi16ELi64ELi0ELi1EEviiiPT_S1_S1_iii
.visible .entry _Z9cuda_gemmIiLi128ELi4ELi1ELi4096ELi16ELi16ELi64ELi0ELi1EEviiiPT_S1_S1_iii(
	.param .u32 _Z9cuda_gemmIiLi128ELi4ELi1ELi4096ELi16ELi16ELi64ELi0ELi1EEviiiPT_S1_S1_iii_param_0,
	.param .u32 _Z9cuda_gemmIiLi128ELi4ELi1ELi4096ELi16ELi16ELi64ELi0ELi1EEviiiPT_S1_S1_iii_param_1,
	.param .u32 _Z9cuda_gemmIiLi128ELi4ELi1ELi4096ELi16ELi16ELi64ELi0ELi1EEviiiPT_S1_S1_iii_param_2,
	.param .u64 .ptr .align 1 _Z9cuda_gemmIiLi128ELi4ELi1ELi4096ELi16ELi16ELi64ELi0ELi1EEviiiPT_S1_S1_iii_param_3,
	.param .u64 .ptr .align 1 _Z9cuda_gemmIiLi128ELi4ELi1ELi4096ELi16ELi16ELi64ELi0ELi1EEviiiPT_S1_S1_iii_param_4,
	.param .u64 .ptr .align 1 _Z9cuda_gemmIiLi128ELi4ELi1ELi4096ELi16ELi16ELi64ELi0ELi1EEviiiPT_S1_S1_iii_param_5,
	.param .u32 _Z9cuda_gemmIiLi128ELi4ELi1ELi4096ELi16ELi16ELi64ELi0ELi1EEviiiPT_S1_S1_iii_param_6,
	.param .u32 _Z9cuda_gemmIiLi128ELi4ELi1ELi4096ELi16ELi16ELi64ELi0ELi1EEviiiPT_S1_S1_iii_param_7,
	.param .u32 _Z9cuda_gemmIiLi128ELi4ELi1ELi4096ELi16ELi16ELi64ELi0ELi1EEviiiPT_S1_S1_iii_param_8
)
.maxntid 128
{
	.local .align 16 .b8 	__local_depot741[128];
	.reg .b64 	%SP;
	.reg .b64 	%SPL;
	.reg .pred 	%p<271>;
	.reg .b16 	%rs<12>;
	.reg .b32 	%r<880>;
	.reg .b64 	%rd<68>;
	// demoted variable
	.shared .align 128 .b8 _ZZ9cuda_gemmIiLi128ELi4ELi1ELi4096ELi16ELi16ELi64ELi0ELi1EEviiiPT_S1_S1_iiiE11kron_fac_sh[1088];
	// demoted variable
	.shared .align 128 .b8 _ZZ9cuda_gemmIiLi128ELi4ELi1ELi4096ELi16ELi16ELi64ELi0ELi1EEviiiPT_S1_S1_iiiE3Ash[16384];
	mov.u64 	%SPL, __local_depot741;
	ld.param.u32 	%r73, [_Z9cuda_gemmIiLi128ELi4ELi1ELi4096ELi16ELi16ELi64ELi0ELi1EEviiiPT_S1_S1_iii_param_2];
	ld.param.u64 	%rd5, [_Z9cuda_gemmIiLi128ELi4ELi1ELi4096ELi16ELi16ELi64ELi0ELi1EEviiiPT_S1_S1_iii_param_3];
	ld.param.u64 	%rd6, [_Z9cuda_gemmIiLi128ELi4ELi1ELi4096ELi16ELi16ELi64ELi0ELi1EEviiiPT_S1_S1_iii_param_4];
	cvta.to.global.u64 	%rd1, %rd6;
	cvta.to.global.u64 	%rd2, %rd5;
	add.u64 	%rd3, %SPL, 0;
	mov.u32 	%r1, %tid.x;
	mov.u32 	%r2, %ntid.x;
	add.s32 	%r74, %r1, %r2;
	cvt.u16.u32 	%rs4, %r74;
	not.b16 	%rs5, %rs4;
	and.b16  	%rs6, %rs5, 255;
	cvt.u16.u32 	%rs7, %r2;
	and.b16  	%rs8, %rs7, 255;
	div.u16 	%rs1, %rs6, %rs8;
	and.b16  	%rs2, %rs1, 3;
	setp.eq.s16 	%p2, %rs2, 2;
	mov.u32 	%r868, %r1;
	@%p2 bra 	$L__BB741_3;
	cvt.u32.u16 	%r3, %rs2;
	mov.b32 	%r867, 0;
	mov.u32 	%r78, _ZZ9cuda_gemmIiLi128ELi4ELi1ELi4096ELi16ELi16ELi64ELi0ELi1EEviiiPT_S1_S1_iiiE11kron_fac_sh;
	mov.u32 	%r868, %r1;
$L__BB741_2:
	.pragma "nounroll";
	mul.wide.u32 	%rd8, %r868, 4;
	add.s64 	%rd9, %rd1, %rd8;
	ld.global.u32 	%r76, [%rd9];
	and.b32  	%r77, %r868, 15;
	mad.lo.s32 	%r79, %r77, 68, %r78;
	shr.u32 	%r80, %r868, 2;
	and.b32  	%r81, %r80, 1073741820;
	add.s32 	%r82, %r79, %r81;
	st.shared.u32 	[%r82], %r76;
	add.s32 	%r868, %r868, %r2;
	add.s32 	%r867, %r867, 1;
	xor.b32  	%r83, %r867, %r3;
	setp.ne.s32 	%p3, %r83, 2;
	@%p3 bra 	$L__BB741_2;
$L__BB741_3:
	setp.lt.u16 	%p4, %rs1, 2;
	@%p4 bra 	$L__BB741_6;
	mov.u32 	%r86, _ZZ9cuda_gemmIiLi128ELi4ELi1ELi4096ELi16ELi16ELi64ELi0ELi1EEviiiPT_S1_S1_iiiE11kron_fac_sh;
$L__BB741_5:
	mul.wide.u32 	%rd10, %r868, 4;
	add.s64 	%rd11, %rd1, %rd10;
	ld.global.u32 	%r84, [%rd11];
	and.b32  	%r85, %r868, 15;
	mad.lo.s32 	%r87, %r85, 68, %r86;
	shr.u32 	%r88, %r868, 2;
	and.b32  	%r89, %r88, 1073741820;
	add.s32 	%r90, %r87, %r89;
	st.shared.u32 	[%r90], %r84;
	add.s32 	%r91, %r868, %r2;
	mul.wide.u32 	%rd12, %r91, 4;
	add.s64 	%rd13, %rd1, %rd12;
	ld.global.u32 	%r92, [%rd13];
	and.b32  	%r93, %r91, 15;
	mad.lo.s32 	%r94, %r93, 68, %r86;
	shr.u32 	%r95, %r91, 2;
	and.b32  	%r96, %r95, 1073741820;
	add.s32 	%r97, %r94, %r96;
	st.shared.u32 	[%r97], %r92;
	add.s32 	%r98, %r91, %r2;
	mul.wide.u32 	%rd14, %r98, 4;
	add.s64 	%rd15, %rd1, %rd14;
	ld.global.u32 	%r99, [%rd15];
	and.b32  	%r100, %r98, 15;
	mad.lo.s32 	%r101, %r100, 68, %r86;
	shr.u32 	%r102, %r98, 2;
	and.b32  	%r103, %r102, 1073741820;
	add.s32 	%r104, %r101, %r103;
	st.shared.u32 	[%r104], %r99;
	add.s32 	%r105, %r98, %r2;
	mul.wide.u32 	%rd16, %r105, 4;
	add.s64 	%rd17, %rd1, %rd16;
	ld.global.u32 	%r106, [%rd17];
	and.b32  	%r107, %r105, 15;
	mad.lo.s32 	%r108, %r107, 68, %r86;
	shr.u32 	%r109, %r105, 2;
	and.b32  	%r110, %r109, 1073741820;
	add.s32 	%r111, %r108, %r110;
	st.shared.u32 	[%r111], %r106;
	add.s32 	%r868, %r105, %r2;
	setp.lt.u32 	%p5, %r868, 256;
	@%p5 bra 	$L__BB741_5;
$L__BB741_6:
	mov.u32 	%r870, %ctaid.y;
	mov.u32 	%r12, %nctaid.y;
	shl.b32 	%r13, %r12, 2;
	setp.ge.u32 	%p6, %r870, %r13;
	@%p6 bra 	$L__BB741_17;
	mov.u32 	%r112, %ctaid.x;
	shl.b32 	%r14, %r1, 2;
	shl.b32 	%r15, %r112, 12;
	shl.b32 	%r16, %r2, 2;
	and.b32  	%r17, %r1, 15;
	and.b32  	%r113, %r14, 60;
	mov.u32 	%r114, _ZZ9cuda_gemmIiLi128ELi4ELi1ELi4096ELi16ELi16ELi64ELi0ELi1EEviiiPT_S1_S1_iiiE11kron_fac_sh;
	add.s32 	%r18, %r114, %r113;
	shl.b32 	%r115, %r112, 8;
	shr.s32 	%r116, %r73, 31;
	shr.u32 	%r117, %r116, 20;
	add.s32 	%r118, %r73, %r117;
	shr.s32 	%r19, %r118, 12;
	or.b32  	%r20, %r115, %r1;
	xor.b32  	%r119, %r14, 4095;
	sub.s32 	%r120, %r119, %r16;
	cvt.u16.u32 	%rs9, %r120;
	cvt.u16.u32 	%rs10, %r16;
	div.u16 	%rs11, %rs9, %rs10;
	and.b16  	%rs3, %rs11, 3;
	shl.b32 	%r121, %r1, 4;
	mov.u32 	%r122, _ZZ9cuda_gemmIiLi128ELi4ELi1ELi4096ELi16ELi16ELi64ELi0ELi1EEviiiPT_S1_S1_iiiE3Ash;
	add.s32 	%r21, %r122, %r121;
	add.s32 	%r22, %r14, %r16;
	shl.b32 	%r40, %r2, 4;
	add.s32 	%r23, %r21, %r40;
	add.s32 	%r24, %r22, %r16;
	add.s32 	%r123, %r1, 1;
	and.b32  	%r25, %r123, 15;
	add.s32 	%r124, %r1, 2;
	and.b32  	%r26, %r124, 15;
	add.s32 	%r125, %r1, 3;
	and.b32  	%r27, %r125, 15;
	add.s32 	%r126, %r1, 4;
	and.b32  	%r28, %r126, 15;
	add.s32 	%r127, %r1, 5;
	and.b32  	%r29, %r127, 15;
	add.s32 	%r128, %r1, 6;
	and.b32  	%r30, %r128, 15;
	add.s32 	%r129, %r1, 7;
	and.b32  	%r31, %r129, 15;
	add.s32 	%r130, %r1, 9;
	and.b32  	%r32, %r130, 15;
	add.s32 	%r131, %r1, 10;
	and.b32  	%r33, %r131, 15;
	add.s32 	%r132, %r1, 11;
	and.b32  	%r34, %r132, 15;
	add.s32 	%r133, %r1, 12;
	and.b32  	%r35, %r133, 15;
	add.s32 	%r134, %r1, 13;
	and.b32  	%r36, %r134, 15;
	add.s32 	%r135, %r1, 14;
	and.b32  	%r37, %r135, 15;
	add.s32 	%r136, %r1, -1;
	and.b32  	%r38, %r136, 15;
	mad.lo.s32 	%r39, %r2, 12, %r15;
	shl.b32 	%r137, %r2, 3;
	add.s32 	%r41, %r15, %r137;
	mul.lo.s32 	%r42, %r2, 48;
	shl.b32 	%r43, %r2, 6;
	shl.b32 	%r44, %r2, 5;
$L__BB741_8:
	setp.eq.s16 	%p7, %rs3, 2;
	mov.b32 	%r138, 0;
	st.local.v4.u32 	[%rd3], {%r138, %r138, %r138, %r138};
	st.local.v4.u32 	[%rd3+16], {%r138, %r138, %r138, %r138};
	st.local.v4.u32 	[%rd3+32], {%r138, %r138, %r138, %r138};
	st.local.v4.u32 	[%rd3+48], {%r138, %r138, %r138, %r138};
	st.local.v4.u32 	[%rd3+64], {%r138, %r138, %r138, %r138};
	st.local.v4.u32 	[%rd3+80], {%r138, %r138, %r138, %r138};
	st.local.v4.u32 	[%rd3+96], {%r138, %r138, %r138, %r138};
	st.local.v4.u32 	[%rd3+112], {%r138, %r138, %r138, %r138};
	mul.lo.s32 	%r46, %r870, %r73;
	add.s32 	%r47, %r46, %r15;
	mov.u32 	%r871, %r14;
	@%p7 bra 	$L__BB741_12;
	setp.eq.s16 	%p8, %rs3, 3;
	add.s32 	%r139, %r47, %r14;
	mul.wide.s32 	%rd18, %r139, 4;
	add.s64 	%rd19, %rd2, %rd18;
	ld.global.v4.u32 	{%r140, %r141, %r142, %r143}, [%rd19];
	st.shared.v4.u32 	[%r21], {%r140, %r141, %r142, %r143};
	mov.u32 	%r871, %r22;
	@%p8 bra 	$L__BB741_12;
	setp.eq.s16 	%p9, %rs3, 0;
	add.s32 	%r144, %r47, %r22;
	mul.wide.s32 	%rd20, %r144, 4;
	add.s64 	%rd21, %rd2, %rd20;
	ld.global.v4.u32 	{%r145, %r146, %r147, %r148}, [%rd21];
	st.shared.v4.u32 	[%r23], {%r145, %r146, %r147, %r148};
	mov.u32 	%r871, %r24;
	@%p9 bra 	$L__BB741_12;
	add.s32 	%r871, %r24, %r16;
	add.s32 	%r149, %r47, %r24;
	mul.wide.s32 	%rd22, %r149, 4;
	add.s64 	%rd23, %rd2, %rd22;
	ld.global.v4.u32 	{%r150, %r151, %r152, %r153}, [%rd23];
	shl.b32 	%r154, %r16, 2;
	add.s32 	%r155, %r23, %r154;
	st.shared.v4.u32 	[%r155], {%r150, %r151, %r152, %r153};
$L__BB741_12:
	add.s32 	%r156, %r39, %r871;
	add.s32 	%r876, %r156, %r46;
	add.s32 	%r157, %r41, %r871;
	add.s32 	%r875, %r157, %r46;
	add.s32 	%r158, %r15, %r871;
	add.s32 	%r872, %r158, %r46;
	add.s32 	%r874, %r872, %r16;
	shl.b32 	%r159, %r871, 2;
	mov.u32 	%r160, _ZZ9cuda_gemmIiLi128ELi4ELi1ELi4096ELi16ELi16ELi64ELi0ELi1EEviiiPT_S1_S1_iiiE3Ash;
	add.s32 	%r873, %r160, %r159;
$L__BB741_13:
	mul.wide.s32 	%rd24, %r876, 4;
	add.s64 	%rd25, %rd2, %rd24;
	mul.wide.s32 	%rd26, %r875, 4;
	add.s64 	%rd27, %rd2, %rd26;
	mul.wide.s32 	%rd28, %r874, 4;
	add.s64 	%rd29, %rd2, %rd28;
	mul.wide.s32 	%rd30, %r872, 4;
	add.s64 	%rd31, %rd2, %rd30;
	ld.global.v4.u32 	{%r161, %r162, %r163, %r164}, [%rd31];
	st.shared.v4.u32 	[%r873], {%r161, %r162, %r163, %r164};
	add.s32 	%r165, %r871, %r16;
	ld.global.v4.u32 	{%r166, %r167, %r168, %r169}, [%rd29];
	add.s32 	%r170, %r873, %r40;
	st.shared.v4.u32 	[%r170], {%r166, %r167, %r168, %r169};
	add.s32 	%r171, %r165, %r16;
	ld.global.v4.u32 	{%r172, %r173, %r174, %r175}, [%rd27];
	add.s32 	%r176, %r873, %r44;
	st.shared.v4.u32 	[%r176], {%r172, %r173, %r174, %r175};
	add.s32 	%r177, %r171, %r16;
	ld.global.v4.u32 	{%r178, %r179, %r180, %r181}, [%rd25];
	add.s32 	%r182, %r873, %r42;
	st.shared.v4.u32 	[%r182], {%r178, %r179, %r180, %r181};
	add.s32 	%r871, %r177, %r16;
	add.s32 	%r876, %r876, %r40;
	add.s32 	%r875, %r875, %r40;
	add.s32 	%r874, %r874, %r40;
	add.s32 	%r873, %r873, %r43;
	add.s32 	%r872, %r872, %r40;
	setp.lt.u32 	%p10, %r871, 4096;
	@%p10 bra 	$L__BB741_13;
	bar.sync 	0;
	ld.shared.u32 	%r67, [%r18];
	mov.pred 	%p270, -1;
	mov.b32 	%r878, 0;
	mov.u32 	%r879, %r878;
$L__BB741_15:
	mov.pred 	%p1, %p270;
	add.s32 	%r185, %r879, %r1;
	shl.b32 	%r186, %r185, 4;
	or.b32  	%r187, %r186, %r17;
	shl.b32 	%r188, %r187, 2;
	mov.u32 	%r189, _ZZ9cuda_gemmIiLi128ELi4ELi1ELi4096ELi16ELi16ELi64ELi0ELi1EEviiiPT_S1_S1_iiiE3Ash;
	add.s32 	%r190, %r189, %r188;
	ld.shared.u32 	%r191, [%r190];
	or.b32  	%r192, %r186, %r25;
	shl.b32 	%r193, %r192, 2;
	add.s32 	%r194, %r189, %r193;
	ld.shared.u32 	%r195, [%r194];
	or.b32  	%r196, %r186, %r26;
	shl.b32 	%r197, %r196, 2;
	add.s32 	%r198, %r189, %r197;
	ld.shared.u32 	%r199, [%r198];
	or.b32  	%r200, %r186, %r27;
	shl.b32 	%r201, %r200, 2;
	add.s32 	%r202, %r189, %r201;
	ld.shared.u32 	%r203, [%r202];
	or.b32  	%r204, %r186, %r28;
	shl.b32 	%r205, %r204, 2;
	add.s32 	%r206, %r189, %r205;
	ld.shared.u32 	%r207, [%r206];
	or.b32  	%r208, %r186, %r29;
	shl.b32 	%r209, %r208, 2;
	add.s32 	%r210, %r189, %r209;
	ld.shared.u32 	%r211, [%r210];
	or.b32  	%r212, %r186, %r30;
	shl.b32 	%r213, %r212, 2;
	add.s32 	%r214, %r189, %r213;
	ld.shared.u32 	%r215, [%r214];
	or.b32  	%r216, %r186, %r31;
	shl.b32 	%r217, %r216, 2;
	add.s32 	%r218, %r189, %r217;
	ld.shared.u32 	%r219, [%r218];
	xor.b32  	%r220, %r17, 8;
	or.b32  	%r221, %r186, %r220;
	shl.b32 	%r222, %r221, 2;
	add.s32 	%r223, %r189, %r222;
	ld.shared.u32 	%r224, [%r223];
	or.b32  	%r225, %r186, %r32;
	shl.b32 	%r226, %r225, 2;
	add.s32 	%r227, %r189, %r226;
	ld.shared.u32 	%r228, [%r227];
	or.b32  	%r229, %r186, %r33;
	shl.b32 	%r230, %r229, 2;
	add.s32 	%r231, %r189, %r230;
	ld.shared.u32 	%r232, [%r231];
	or.b32  	%r233, %r186, %r34;
	shl.b32 	%r234, %r233, 2;
	add.s32 	%r235, %r189, %r234;
	ld.shared.u32 	%r236, [%r235];
	or.b32  	%r237, %r186, %r35;
	shl.b32 	%r238, %r237, 2;
	add.s32 	%r239, %r189, %r238;
	ld.shared.u32 	%r240, [%r239];
	or.b32  	%r241, %r186, %r36;
	shl.b32 	%r242, %r241, 2;
	add.s32 	%r243, %r189, %r242;
	ld.shared.u32 	%r244, [%r243];
	or.b32  	%r245, %r186, %r37;
	shl.b32 	%r246, %r245, 2;
	add.s32 	%r247, %r189, %r246;
	ld.shared.u32 	%r248, [%r247];
	or.b32  	%r249, %r186, %r38;
	shl.b32 	%r250, %r249, 2;
	add.s32 	%r251, %r189, %r250;
	ld.shared.u32 	%r252, [%r251];
	shl.b32 	%r253, %r878, 4;
	shfl.sync.idx.b32	%r254|%p13, %r67, %r17, 4127, -1;
	mul.lo.s32 	%r255, %r254, %r191;
	shfl.sync.idx.b32	%r256|%p14, %r67, %r25, 4127, -1;
	mad.lo.s32 	%r257, %r256, %r195, %r255;
	shfl.sync.idx.b32	%r258|%p15, %r67, %r26, 4127, -1;
	mad.lo.s32 	%r259, %r258, %r199, %r257;
	shfl.sync.idx.b32	%r260|%p16, %r67, %r27, 4127, -1;
	mad.lo.s32 	%r261, %r260, %r203, %r259;
	shfl.sync.idx.b32	%r262|%p17, %r67, %r28, 4127, -1;
	mad.lo.s32 	%r263, %r262, %r207, %r261;
	shfl.sync.idx.b32	%r264|%p18, %r67, %r29, 4127, -1;
	mad.lo.s32 	%r265, %r264, %r211, %r263;
	shfl.sync.idx.b32	%r266|%p19, %r67, %r30, 4127, -1;
	mad.lo.s32 	%r267, %r266, %r215, %r265;
	shfl.sync.idx.b32	%r268|%p20, %r67, %r31, 4127, -1;
	mad.lo.s32 	%r269, %r268, %r219, %r267;
	shfl.sync.idx.b32	%r270|%p21, %r67, %r220, 4127, -1;
	mad.lo.s32 	%r271, %r270, %r224, %r269;
	shfl.sync.idx.b32	%r272|%p22, %r67, %r32, 4127, -1;
	mad.lo.s32 	%r273, %r272, %r228, %r271;
	shfl.sync.idx.b32	%r274|%p23, %r67, %r33, 4127, -1;
	mad.lo.s32 	%r275, %r274, %r232, %r273;
	shfl.sync.idx.b32	%r276|%p24, %r67, %r34, 4127, -1;
	mad.lo.s32 	%r277, %r276, %r236, %r275;
	shfl.sync.idx.b32	%r278|%p25, %r67, %r35, 4127, -1;
	mad.lo.s32 	%r279, %r278, %r240, %r277;
	shfl.sync.idx.b32	%r280|%p26, %r67, %r36, 4127, -1;
	mad.lo.s32 	%r281, %r280, %r244, %r279;
	shfl.sync.idx.b32	%r282|%p27, %r67, %r37, 4127, -1;
	mad.lo.s32 	%r283, %r282, %r248, %r281;
	shfl.sync.idx.b32	%r284|%p28, %r67, %r38, 4127, -1;
	mad.lo.s32 	%r285, %r284, %r252, %r283;
	mul.wide.u32 	%rd32, %r253, 4;
	add.s64 	%rd33, %rd3, %rd32;
	ld.local.u32 	%r286, [%rd33];
	add.s32 	%r287, %r286, %r285;
	st.local.u32 	[%rd33], %r287;
	ld.shared.u32 	%r288, [%r18+68];
	shfl.sync.idx.b32	%r289|%p29, %r288, %r17, 4127, -1;
	mul.lo.s32 	%r290, %r289, %r191;
	shfl.sync.idx.b32	%r291|%p30, %r288, %r25, 4127, -1;
	mad.lo.s32 	%r292, %r291, %r195, %r290;
	shfl.sync.idx.b32	%r293|%p31, %r288, %r26, 4127, -1;
	mad.lo.s32 	%r294, %r293, %r199, %r292;
	shfl.sync.idx.b32	%r295|%p32, %r288, %r27, 4127, -1;
	mad.lo.s32 	%r296, %r295, %r203, %r294;
	shfl.sync.idx.b32	%r297|%p33, %r288, %r28, 4127, -1;
	mad.lo.s32 	%r298, %r297, %r207, %r296;
	shfl.sync.idx.b32	%r299|%p34, %r288, %r29, 4127, -1;
	mad.lo.s32 	%r300, %r299, %r211, %r298;
	shfl.sync.idx.b32	%r301|%p35, %r288, %r30, 4127, -1;
	mad.lo.s32 	%r302, %r301, %r215, %r300;
	shfl.sync.idx.b32	%r303|%p36, %r288, %r31, 4127, -1;
	mad.lo.s32 	%r304, %r303, %r219, %r302;
	shfl.sync.idx.b32	%r305|%p37, %r288, %r220, 4127, -1;
	mad.lo.s32 	%r306, %r305, %r224, %r304;
	shfl.sync.idx.b32	%r307|%p38, %r288, %r32, 4127, -1;
	mad.lo.s32 	%r308, %r307, %r228, %r306;
	shfl.sync.idx.b32	%r309|%p39, %r288, %r33, 4127, -1;
	mad.lo.s32 	%r310, %r309, %r232, %r308;
	shfl.sync.idx.b32	%r311|%p40, %r288, %r34, 4127, -1;
	mad.lo.s32 	%r312, %r311, %r236, %r310;
	shfl.sync.idx.b32	%r313|%p41, %r288, %r35, 4127, -1;
	mad.lo.s32 	%r314, %r313, %r240, %r312;
	shfl.sync.idx.b32	%r315|%p42, %r288, %r36, 4127, -1;
	mad.lo.s32 	%r316, %r315, %r244, %r314;
	shfl.sync.idx.b32	%r317|%p43, %r288, %r37, 4127, -1;
	mad.lo.s32 	%r318, %r317, %r248, %r316;
	shfl.sync.idx.b32	%r319|%p44, %r288, %r38, 4127, -1;
	mad.lo.s32 	%r320, %r319, %r252, %r318;
	ld.local.u32 	%r321, [%rd33+4];
	add.s32 	%r322, %r321, %r320;
	st.local.u32 	[%rd33+4], %r322;
	ld.shared.u32 	%r323, [%r18+136];
	shfl.sync.idx.b32	%r324|%p45, %r323, %r17, 4127, -1;
	mul.lo.s32 	%r325, %r324, %r191;
	shfl.sync.idx.b32	%r326|%p46, %r323, %r25, 4127, -1;
	mad.lo.s32 	%r327, %r326, %r195, %r325;
	shfl.sync.idx.b32	%r328|%p47, %r323, %r26, 4127, -1;
	mad.lo.s32 	%r329, %r328, %r199, %r327;
	shfl.sync.idx.b32	%r330|%p48, %r323, %r27, 4127, -1;
	mad.lo.s32 	%r331, %r330, %r203, %r329;
	shfl.sync.idx.b32	%r332|%p49, %r323, %r28, 4127, -1;
	mad.lo.s32 	%r333, %r332, %r207, %r331;
	shfl.sync.idx.b32	%r334|%p50, %r323, %r29, 4127, -1;
	mad.lo.s32 	%r335, %r334, %r211, %r333;
	shfl.sync.idx.b32	%r336|%p51, %r323, %r30, 4127, -1;
	mad.lo.s32 	%r337, %r336, %r215, %r335;
	shfl.sync.idx.b32	%r338|%p52, %r323, %r31, 4127, -1;
	mad.lo.s32 	%r339, %r338, %r219, %r337;
	shfl.sync.idx.b32	%r340|%p53, %r323, %r220, 4127, -1;
	mad.lo.s32 	%r341, %r340, %r224, %r339;
	shfl.sync.idx.b32	%r342|%p54, %r323, %r32, 4127, -1;
	mad.lo.s32 	%r343, %r342, %r228, %r341;
	shfl.sync.idx.b32	%r344|%p55, %r323, %r33, 4127, -1;
	mad.lo.s32 	%r345, %r344, %r232, %r343;
	shfl.sync.idx.b32	%r346|%p56, %r323, %r34, 4127, -1;
	mad.lo.s32 	%r347, %r346, %r236, %r345;
	shfl.sync.idx.b32	%r348|%p57, %r323, %r35, 4127, -1;
	mad.lo.s32 	%r349, %r348, %r240, %r347;
	shfl.sync.idx.b32	%r350|%p58, %r323, %r36, 4127, -1;
	mad.lo.s32 	%r351, %r350, %r244, %r349;
	shfl.sync.idx.b32	%r352|%p59, %r323, %r37, 4127, -1;
	mad.lo.s32 	%r353, %r352, %r248, %r351;
	shfl.sync.idx.b32	%r354|%p60, %r323, %r38, 4127, -1;
	mad.lo.s32 	%r355, %r354, %r252, %r353;
	ld.local.u32 	%r356, [%rd33+8];
	add.s32 	%r357, %r356, %r355;
	st.local.u32 	[%rd33+8], %r357;
	ld.shared.u32 	%r358, [%r18+204];
	shfl.sync.idx.b32	%r359|%p61, %r358, %r17, 4127, -1;
	mul.lo.s32 	%r360, %r359, %r191;
	shfl.sync.idx.b32	%r361|%p62, %r358, %r25, 4127, -1;
	mad.lo.s32 	%r362, %r361, %r195, %r360;
	shfl.sync.idx.b32	%r363|%p63, %r358, %r26, 4127, -1;
	mad.lo.s32 	%r364, %r363, %r199, %r362;
	shfl.sync.idx.b32	%r365|%p64, %r358, %r27, 4127, -1;
	mad.lo.s32 	%r366, %r365, %r203, %r364;
	shfl.sync.idx.b32	%r367|%p65, %r358, %r28, 4127, -1;
	mad.lo.s32 	%r368, %r367, %r207, %r366;
	shfl.sync.idx.b32	%r369|%p66, %r358, %r29, 4127, -1;
	mad.lo.s32 	%r370, %r369, %r211, %r368;
	shfl.sync.idx.b32	%r371|%p67, %r358, %r30, 4127, -1;
	mad.lo.s32 	%r372, %r371, %r215, %r370;
	shfl.sync.idx.b32	%r373|%p68, %r358, %r31, 4127, -1;
	mad.lo.s32 	%r374, %r373, %r219, %r372;
	shfl.sync.idx.b32	%r375|%p69, %r358, %r220, 4127, -1;
	mad.lo.s32 	%r376, %r375, %r224, %r374;
	shfl.sync.idx.b32	%r377|%p70, %r358, %r32, 4127, -1;
	mad.lo.s32 	%r378, %r377, %r228, %r376;
	shfl.sync.idx.b32	%r379|%p71, %r358, %r33, 4127, -1;
	mad.lo.s32 	%r380, %r379, %r232, %r378;
	shfl.sync.idx.b32	%r381|%p72, %r358, %r34, 4127, -1;
	mad.lo.s32 	%r382, %r381, %r236, %r380;
	shfl.sync.idx.b32	%r383|%p73, %r358, %r35, 4127, -1;
	mad.lo.s32 	%r384, %r383, %r240, %r382;
	shfl.sync.idx.b32	%r385|%p74, %r358, %r36, 4127, -1;
	mad.lo.s32 	%r386, %r385, %r244, %r384;
	shfl.sync.idx.b32	%r387|%p75, %r358, %r37, 4127, -1;
	mad.lo.s32 	%r388, %r387, %r248, %r386;
	shfl.sync.idx.b32	%r389|%p76, %r358, %r38, 4127, -1;
	mad.lo.s32 	%r390, %r389, %r252, %r388;
	ld.local.u32 	%r391, [%rd33+12];
	add.s32 	%r392, %r391, %r390;
	st.local.u32 	[%rd33+12], %r392;
	ld.shared.u32 	%r393, [%r18+272];
	shfl.sync.idx.b32	%r394|%p77, %r393, %r17, 4127, -1;
	mul.lo.s32 	%r395, %r394, %r191;
	shfl.sync.idx.b32	%r396|%p78, %r393, %r25, 4127, -1;
	mad.lo.s32 	%r397, %r396, %r195, %r395;
	shfl.sync.idx.b32	%r398|%p79, %r393, %r26, 4127, -1;
	mad.lo.s32 	%r399, %r398, %r199, %r397;
	shfl.sync.idx.b32	%r400|%p80, %r393, %r27, 4127, -1;
	mad.lo.s32 	%r401, %r400, %r203, %r399;
	shfl.sync.idx.b32	%r402|%p81, %r393, %r28, 4127, -1;
	mad.lo.s32 	%r403, %r402, %r207, %r401;
	shfl.sync.idx.b32	%r404|%p82, %r393, %r29, 4127, -1;
	mad.lo.s32 	%r405, %r404, %r211, %r403;
	shfl.sync.idx.b32	%r406|%p83, %r393, %r30, 4127, -1;
	mad.lo.s32 	%r407, %r406, %r215, %r405;
	shfl.sync.idx.b32	%r408|%p84, %r393, %r31, 4127, -1;
	mad.lo.s32 	%r409, %r408, %r219, %r407;
	shfl.sync.idx.b32	%r410|%p85, %r393, %r220, 4127, -1;
	mad.lo.s32 	%r411, %r410, %r224, %r409;
	shfl.sync.idx.b32	%r412|%p86, %r393, %r32, 4127, -1;
	mad.lo.s32 	%r413, %r412, %r228, %r411;
	shfl.sync.idx.b32	%r414|%p87, %r393, %r33, 4127, -1;
	mad.lo.s32 	%r415, %r414, %r232, %r413;
	shfl.sync.idx.b32	%r416|%p88, %r393, %r34, 4127, -1;
	mad.lo.s32 	%r417, %r416, %r236, %r415;
	shfl.sync.idx.b32	%r418|%p89, %r393, %r35, 4127, -1;
	mad.lo.s32 	%r419, %r418, %r240, %r417;
	shfl.sync.idx.b32	%r420|%p90, %r393, %r36, 4127, -1;
	mad.lo.s32 	%r421, %r420, %r244, %r419;
	shfl.sync.idx.b32	%r422|%p91, %r393, %r37, 4127, -1;
	mad.lo.s32 	%r423, %r422, %r248, %r421;
	shfl.sync.idx.b32	%r424|%p92, %r393, %r38, 4127, -1;
	mad.lo.s32 	%r425, %r424, %r252, %r423;
	ld.local.u32 	%r426, [%rd33+16];
	add.s32 	%r427, %r426, %r425;
	st.local.u32 	[%rd33+16], %r427;
	ld.shared.u32 	%r428, [%r18+340];
	shfl.sync.idx.b32	%r429|%p93, %r428, %r17, 4127, -1;
	mul.lo.s32 	%r430, %r429, %r191;
	shfl.sync.idx.b32	%r431|%p94, %r428, %r25, 4127, -1;
	mad.lo.s32 	%r432, %r431, %r195, %r430;
	shfl.sync.idx.b32	%r433|%p95, %r428, %r26, 4127, -1;
	mad.lo.s32 	%r434, %r433, %r199, %r432;
	shfl.sync.idx.b32	%r435|%p96, %r428, %r27, 4127, -1;
	mad.lo.s32 	%r436, %r435, %r203, %r434;
	shfl.sync.idx.b32	%r437|%p97, %r428, %r28, 4127, -1;
	mad.lo.s32 	%r438, %r437, %r207, %r436;
	shfl.sync.idx.b32	%r439|%p98, %r428, %r29, 4127, -1;
	mad.lo.s32 	%r440, %r439, %r211, %r438;
	shfl.sync.idx.b32	%r441|%p99, %r428, %r30, 4127, -1;
	mad.lo.s32 	%r442, %r441, %r215, %r440;
	shfl.sync.idx.b32	%r443|%p100, %r428, %r31, 4127, -1;
	mad.lo.s32 	%r444, %r443, %r219, %r442;
	shfl.sync.idx.b32	%r445|%p101, %r428, %r220, 4127, -1;
	mad.lo.s32 	%r446, %r445, %r224, %r444;
	shfl.sync.idx.b32	%r447|%p102, %r428, %r32, 4127, -1;
	mad.lo.s32 	%r448, %r447, %r228, %r446;
	shfl.sync.idx.b32	%r449|%p103, %r428, %r33, 4127, -1;
	mad.lo.s32 	%r450, %r449, %r232, %r448;
	shfl.sync.idx.b32	%r451|%p104, %r428, %r34, 4127, -1;
	mad.lo.s32 	%r452, %r451, %r236, %r450;
	shfl.sync.idx.b32	%r453|%p105, %r428, %r35, 4127, -1;
	mad.lo.s32 	%r454, %r453, %r240, %r452;
	shfl.sync.idx.b32	%r455|%p106, %r428, %r36, 4127, -1;
	mad.lo.s32 	%r456, %r455, %r244, %r454;
	shfl.sync.idx.b32	%r457|%p107, %r428, %r37, 4127, -1;
	mad.lo.s32 	%r458, %r457, %r248, %r456;
	shfl.sync.idx.b32	%r459|%p108, %r428, %r38, 4127, -1;
	mad.lo.s32 	%r460, %r459, %r252, %r458;
	ld.local.u32 	%r461, [%rd33+20];
	add.s32 	%r462, %r461, %r460;
	st.local.u32 	[%rd33+20], %r462;
	ld.shared.u32 	%r463, [%r18+408];
	shfl.sync.idx.b32	%r464|%p109, %r463, %r17, 4127, -1;
	mul.lo.s32 	%r465, %r464, %r191;
	shfl.sync.idx.b32	%r466|%p110, %r463, %r25, 4127, -1;
	mad.lo.s32 	%r467, %r466, %r195, %r465;
	shfl.sync.idx.b32	%r468|%p111, %r463, %r26, 4127, -1;
	mad.lo.s32 	%r469, %r468, %r199, %r467;
	shfl.sync.idx.b32	%r470|%p112, %r463, %r27, 4127, -1;
	mad.lo.s32 	%r471, %r470, %r203, %r469;
	shfl.sync.idx.b32	%r472|%p113, %r463, %r28, 4127, -1;
	mad.lo.s32 	%r473, %r472, %r207, %r471;
	shfl.sync.idx.b32	%r474|%p114, %r463, %r29, 4127, -1;
	mad.lo.s32 	%r475, %r474, %r211, %r473;
	shfl.sync.idx.b32	%r476|%p115, %r463, %r30, 4127, -1;
	mad.lo.s32 	%r477, %r476, %r215, %r475;
	shfl.sync.idx.b32	%r478|%p116, %r463, %r31, 4127, -1;
	mad.lo.s32 	%r479, %r478, %r219, %r477;
	shfl.sync.idx.b32	%r480|%p117, %r463, %r220, 4127, -1;
	mad.lo.s32 	%r481, %r480, %r224, %r479;
	shfl.sync.idx.b32	%r482|%p118, %r463, %r32, 4127, -1;
	mad.lo.s32 	%r483, %r482, %r228, %r481;
	shfl.sync.idx.b32	%r484|%p119, %r463, %r33, 4127, -1;
	mad.lo.s32 	%r485, %r484, %r232, %r483;
	shfl.sync.idx.b32	%r486|%p120, %r463, %r34, 4127, -1;
	mad.lo.s32 	%r487, %r486, %r236, %r485;
	shfl.sync.idx.b32	%r488|%p121, %r463, %r35, 4127, -1;
	mad.lo.s32 	%r489, %r488, %r240, %r487;
	shfl.sync.idx.b32	%r490|%p122, %r463, %r36, 4127, -1;
	mad.lo.s32 	%r491, %r490, %r244, %r489;
	shfl.sync.idx.b32	%r492|%p123, %r463, %r37, 4127, -1;
	mad.lo.s32 	%r493, %r492, %r248, %r491;
	shfl.sync.idx.b32	%r494|%p124, %r463, %r38, 4127, -1;
	mad.lo.s32 	%r495, %r494, %r252, %r493;
	ld.local.u32 	%r496, [%rd33+24];
	add.s32 	%r497, %r496, %r495;
	st.local.u32 	[%rd33+24], %r497;
	ld.shared.u32 	%r498, [%r18+476];
	shfl.sync.idx.b32	%r499|%p125, %r498, %r17, 4127, -1;
	mul.lo.s32 	%r500, %r499, %r191;
	shfl.sync.idx.b32	%r501|%p126, %r498, %r25, 4127, -1;
	mad.lo.s32 	%r502, %r501, %r195, %r500;
	shfl.sync.idx.b32	%r503|%p127, %r498, %r26, 4127, -1;
	mad.lo.s32 	%r504, %r503, %r199, %r502;
	shfl.sync.idx.b32	%r505|%p128, %r498, %r27, 4127, -1;
	mad.lo.s32 	%r506, %r505, %r203, %r504;
	shfl.sync.idx.b32	%r507|%p129, %r498, %r28, 4127, -1;
	mad.lo.s32 	%r508, %r507, %r207, %r506;
	shfl.sync.idx.b32	%r509|%p130, %r498, %r29, 4127, -1;
	mad.lo.s32 	%r510, %r509, %r211, %r508;
	shfl.sync.idx.b32	%r511|%p131, %r498, %r30, 4127, -1;
	mad.lo.s32 	%r512, %r511, %r215, %r510;
	shfl.sync.idx.b32	%r513|%p132, %r498, %r31, 4127, -1;
	mad.lo.s32 	%r514, %r513, %r219, %r512;
	shfl.sync.idx.b32	%r515|%p133, %r498, %r220, 4127, -1;
	mad.lo.s32 	%r516, %r515, %r224, %r514;
	shfl.sync.idx.b32	%r517|%p134, %r498, %r32, 4127, -1;
	mad.lo.s32 	%r518, %r517, %r228, %r516;
	shfl.sync.idx.b32	%r519|%p135, %r498, %r33, 4127, -1;
	mad.lo.s32 	%r520, %r519, %r232, %r518;
	shfl.sync.idx.b32	%r521|%p136, %r498, %r34, 4127, -1;
	mad.lo.s32 	%r522, %r521, %r236, %r520;
	shfl.sync.idx.b32	%r523|%p137, %r498, %r35, 4127, -1;
	mad.lo.s32 	%r524, %r523, %r240, %r522;
	shfl.sync.idx.b32	%r525|%p138, %r498, %r36, 4127, -1;
	mad.lo.s32 	%r526, %r525, %r244, %r524;
	shfl.sync.idx.b32	%r527|%p139, %r498, %r37, 4127, -1;
	mad.lo.s32 	%r528, %r527, %r248, %r526;
	shfl.sync.idx.b32	%r529|%p140, %r498, %r38, 4127, -1;
	mad.lo.s32 	%r530, %r529, %r252, %r528;
	ld.local.u32 	%r531, [%rd33+28];
	add.s32 	%r532, %r531, %r530;
	st.local.u32 	[%rd33+28], %r532;
	ld.shared.u32 	%r533, [%r18+544];
	shfl.sync.idx.b32	%r534|%p141, %r533, %r17, 4127, -1;
	mul.lo.s32 	%r535, %r534, %r191;
	shfl.sync.idx.b32	%r536|%p142, %r533, %r25, 4127, -1;
	mad.lo.s32 	%r537, %r536, %r195, %r535;
	shfl.sync.idx.b32	%r538|%p143, %r533, %r26, 4127, -1;
	mad.lo.s32 	%r539, %r538, %r199, %r537;
	shfl.sync.idx.b32	%r540|%p144, %r533, %r27, 4127, -1;
	mad.lo.s32 	%r541, %r540, %r203, %r539;
	shfl.sync.idx.b32	%r542|%p145, %r533, %r28, 4127, -1;
	mad.lo.s32 	%r543, %r542, %r207, %r541;
	shfl.sync.idx.b32	%r544|%p146, %r533, %r29, 4127, -1;
	mad.lo.s32 	%r545, %r544, %r211, %r543;
	shfl.sync.idx.b32	%r546|%p147, %r533, %r30, 4127, -1;
	mad.lo.s32 	%r547, %r546, %r215, %r545;
	shfl.sync.idx.b32	%r548|%p148, %r533, %r31, 4127, -1;
	mad.lo.s32 	%r549, %r548, %r219, %r547;
	shfl.sync.idx.b32	%r550|%p149, %r533, %r220, 4127, -1;
	mad.lo.s32 	%r551, %r550, %r224, %r549;
	shfl.sync.idx.b32	%r552|%p150, %r533, %r32, 4127, -1;
	mad.lo.s32 	%r553, %r552, %r228, %r551;
	shfl.sync.idx.b32	%r554|%p151, %r533, %r33, 4127, -1;
	mad.lo.s32 	%r555, %r554, %r232, %r553;
	shfl.sync.idx.b32	%r556|%p152, %r533, %r34, 4127, -1;
	mad.lo.s32 	%r557, %r556, %r236, %r555;
	shfl.sync.idx.b32	%r558|%p153, %r533, %r35, 4127, -1;
	mad.lo.s32 	%r559, %r558, %r240, %r557;
	shfl.sync.idx.b32	%r560|%p154, %r533, %r36, 4127, -1;
	mad.lo.s32 	%r561, %r560, %r244, %r559;
	shfl.sync.idx.b32	%r562|%p155, %r533, %r37, 4127, -1;
	mad.lo.s32 	%r563, %r562, %r248, %r561;
	shfl.sync.idx.b32	%r564|%p156, %r533, %r38, 4127, -1;
	mad.lo.s32 	%r565, %r564, %r252, %r563;
	ld.local.u32 	%r566, [%rd33+32];
	add.s32 	%r567, %r566, %r565;
	st.local.u32 	[%rd33+32], %r567;
	ld.shared.u32 	%r568, [%r18+612];
	shfl.sync.idx.b32	%r569|%p157, %r568, %r17, 4127, -1;
	mul.lo.s32 	%r570, %r569, %r191;
	shfl.sync.idx.b32	%r571|%p158, %r568, %r25, 4127, -1;
	mad.lo.s32 	%r572, %r571, %r195, %r570;
	shfl.sync.idx.b32	%r573|%p159, %r568, %r26, 4127, -1;
	mad.lo.s32 	%r574, %r573, %r199, %r572;
	shfl.sync.idx.b32	%r575|%p160, %r568, %r27, 4127, -1;
	mad.lo.s32 	%r576, %r575, %r203, %r574;
	shfl.sync.idx.b32	%r577|%p161, %r568, %r28, 4127, -1;
	mad.lo.s32 	%r578, %r577, %r207, %r576;
	shfl.sync.idx.b32	%r579|%p162, %r568, %r29, 4127, -1;
	mad.lo.s32 	%r580, %r579, %r211, %r578;
	shfl.sync.idx.b32	%r581|%p163, %r568, %r30, 4127, -1;
	mad.lo.s32 	%r582, %r581, %r215, %r580;
	shfl.sync.idx.b32	%r583|%p164, %r568, %r31, 4127, -1;
	mad.lo.s32 	%r584, %r583, %r219, %r582;
	shfl.sync.idx.b32	%r585|%p165, %r568, %r220, 4127, -1;
	mad.lo.s32 	%r586, %r585, %r224, %r584;
	shfl.sync.idx.b32	%r587|%p166, %r568, %r32, 4127, -1;
	mad.lo.s32 	%r588, %r587, %r228, %r586;
	shfl.sync.idx.b32	%r589|%p167, %r568, %r33, 4127, -1;
	mad.lo.s32 	%r590, %r589, %r232, %r588;
	shfl.sync.idx.b32	%r591|%p168, %r568, %r34, 4127, -1;
	mad.lo.s32 	%r592, %r591, %r236, %r590;
	shfl.sync.idx.b32	%r593|%p169, %r568, %r35, 4127, -1;
	mad.lo.s32 	%r594, %r593, %r240, %r592;
	shfl.sync.idx.b32	%r595|%p170, %r568, %r36, 4127, -1;
	mad.lo.s32 	%r596, %r595, %r244, %r594;
	shfl.sync.idx.b32	%r597|%p171, %r568, %r37, 4127, -1;
	mad.lo.s32 	%r598, %r597, %r248, %r596;
	shfl.sync.idx.b32	%r599|%p172, %r568, %r38, 4127, -1;
	mad.lo.s32 	%r600, %r599, %r252, %r598;
	ld.local.u32 	%r601, [%rd33+36];
	add.s32 	%r602, %r601, %r600;
	st.local.u32 	[%rd33+36], %r602;
	ld.shared.u32 	%r603, [%r18+680];
	shfl.sync.idx.b32	%r604|%p173, %r603, %r17, 4127, -1;
	mul.lo.s32 	%r605, %r604, %r191;
	shfl.sync.idx.b32	%r606|%p174, %r603, %r25, 4127, -1;
	mad.lo.s32 	%r607, %r606, %r195, %r605;
	shfl.sync.idx.b32	%r608|%p175, %r603, %r26, 4127, -1;
	mad.lo.s32 	%r609, %r608, %r199, %r607;
	shfl.sync.idx.b32	%r610|%p176, %r603, %r27, 4127, -1;
	mad.lo.s32 	%r611, %r610, %r203, %r609;
	shfl.sync.idx.b32	%r612|%p177, %r603, %r28, 4127, -1;
	mad.lo.s32 	%r613, %r612, %r207, %r611;
	shfl.sync.idx.b32	%r614|%p178, %r603, %r29, 4127, -1;
	mad.lo.s32 	%r615, %r614, %r211, %r613;
	shfl.sync.idx.b32	%r616|%p179, %r603, %r30, 4127, -1;
	mad.lo.s32 	%r617, %r616, %r215, %r615;
	shfl.sync.idx.b32	%r618|%p180, %r603, %r31, 4127, -1;
	mad.lo.s32 	%r619, %r618, %r219, %r617;
	shfl.sync.idx.b32	%r620|%p181, %r603, %r220, 4127, -1;
	mad.lo.s32 	%r621, %r620, %r224, %r619;
	shfl.sync.idx.b32	%r622|%p182, %r603, %r32, 4127, -1;
	mad.lo.s32 	%r623, %r622, %r228, %r621;
	shfl.sync.idx.b32	%r624|%p183, %r603, %r33, 4127, -1;
	mad.lo.s32 	%r625, %r624, %r232, %r623;
	shfl.sync.idx.b32	%r626|%p184, %r603, %r34, 4127, -1;
	mad.lo.s32 	%r627, %r626, %r236, %r625;
	shfl.sync.idx.b32	%r628|%p185, %r603, %r35, 4127, -1;
	mad.lo.s32 	%r629, %r628, %r240, %r627;
	shfl.sync.idx.b32	%r630|%p186, %r603, %r36, 4127, -1;
	mad.lo.s32 	%r631, %r630, %r244, %r629;
	shfl.sync.idx.b32	%r632|%p187, %r603, %r37, 4127, -1;
	mad.lo.s32 	%r633, %r632, %r248, %r631;
	shfl.sync.idx.b32	%r634|%p188, %r603, %r38, 4127, -1;
	mad.lo.s32 	%r635, %r634, %r252, %r633;
	ld.local.u32 	%r636, [%rd33+40];
	add.s32 	%r637, %r636, %r635;
	st.local.u32 	[%rd33+40], %r637;
	ld.shared.u32 	%r638, [%r18+748];
	shfl.sync.idx.b32	%r639|%p189, %r638, %r17, 4127, -1;
	mul.lo.s32 	%r640, %r639, %r191;
	shfl.sync.idx.b32	%r641|%p190, %r638, %r25, 4127, -1;
	mad.lo.s32 	%r642, %r641, %r195, %r640;
	shfl.sync.idx.b32	%r643|%p191, %r638, %r26, 4127, -1;
	mad.lo.s32 	%r644, %r643, %r199, %r642;
	shfl.sync.idx.b32	%r645|%p192, %r638, %r27, 4127, -1;
	mad.lo.s32 	%r646, %r645, %r203, %r644;
	shfl.sync.idx.b32	%r647|%p193, %r638, %r28, 4127, -1;
	mad.lo.s32 	%r648, %r647, %r207, %r646;
	shfl.sync.idx.b32	%r649|%p194, %r638, %r29, 4127, -1;
	mad.lo.s32 	%r650, %r649, %r211, %r648;
	shfl.sync.idx.b32	%r651|%p195, %r638, %r30, 4127, -1;
	mad.lo.s32 	%r652, %r651, %r215, %r650;
	shfl.sync.idx.b32	%r653|%p196, %r638, %r31, 4127, -1;
	mad.lo.s32 	%r654, %r653, %r219, %r652;
	shfl.sync.idx.b32	%r655|%p197, %r638, %r220, 4127, -1;
	mad.lo.s32 	%r656, %r655, %r224, %r654;
	shfl.sync.idx.b32	%r657|%p198, %r638, %r32, 4127, -1;
	mad.lo.s32 	%r658, %r657, %r228, %r656;
	shfl.sync.idx.b32	%r659|%p199, %r638, %r33, 4127, -1;
	mad.lo.s32 	%r660, %r659, %r232, %r658;
	shfl.sync.idx.b32	%r661|%p200, %r638, %r34, 4127, -1;
	mad.lo.s32 	%r662, %r661, %r236, %r660;
	shfl.sync.idx.b32	%r663|%p201, %r638, %r35, 4127, -1;
	mad.lo.s32 	%r664, %r663, %r240, %r662;
	shfl.sync.idx.b32	%r665|%p202, %r638, %r36, 4127, -1;
	mad.lo.s32 	%r666, %r665, %r244, %r664;
	shfl.sync.idx.b32	%r667|%p203, %r638, %r37, 4127, -1;
	mad.lo.s32 	%r668, %r667, %r248, %r666;
	shfl.sync.idx.b32	%r669|%p204, %r638, %r38, 4127, -1;
	mad.lo.s32 	%r670, %r669, %r252, %r668;
	ld.local.u32 	%r671, [%rd33+44];
	add.s32 	%r672, %r671, %r670;
	st.local.u32 	[%rd33+44], %r672;
	ld.shared.u32 	%r673, [%r18+816];
	shfl.sync.idx.b32	%r674|%p205, %r673, %r17, 4127, -1;
	mul.lo.s32 	%r675, %r674, %r191;
	shfl.sync.idx.b32	%r676|%p206, %r673, %r25, 4127, -1;
	mad.lo.s32 	%r677, %r676, %r195, %r675;
	shfl.sync.idx.b32	%r678|%p207, %r673, %r26, 4127, -1;
	mad.lo.s32 	%r679, %r678, %r199, %r677;
	shfl.sync.idx.b32	%r680|%p208, %r673, %r27, 4127, -1;
	mad.lo.s32 	%r681, %r680, %r203, %r679;
	shfl.sync.idx.b32	%r682|%p209, %r673, %r28, 4127, -1;
	mad.lo.s32 	%r683, %r682, %r207, %r681;
	shfl.sync.idx.b32	%r684|%p210, %r673, %r29, 4127, -1;
	mad.lo.s32 	%r685, %r684, %r211, %r683;
	shfl.sync.idx.b32	%r686|%p211, %r673, %r30, 4127, -1;
	mad.lo.s32 	%r687, %r686, %r215, %r685;
	shfl.sync.idx.b32	%r688|%p212, %r673, %r31, 4127, -1;
	mad.lo.s32 	%r689, %r688, %r219, %r687;
	shfl.sync.idx.b32	%r690|%p213, %r673, %r220, 4127, -1;
	mad.lo.s32 	%r691, %r690, %r224, %r689;
	shfl.sync.idx.b32	%r692|%p214, %r673, %r32, 4127, -1;
	mad.lo.s32 	%r693, %r692, %r228, %r691;
	shfl.sync.idx.b32	%r694|%p215, %r673, %r33, 4127, -1;
	mad.lo.s32 	%r695, %r694, %r232, %r693;
	shfl.sync.idx.b32	%r696|%p216, %r673, %r34, 4127, -1;
	mad.lo.s32 	%r697, %r696, %r236, %r695;
	shfl.sync.idx.b32	%r698|%p217, %r673, %r35, 4127, -1;
	mad.lo.s32 	%r699, %r698, %r240, %r697;
	shfl.sync.idx.b32	%r700|%p218, %r673, %r36, 4127, -1;
	mad.lo.s32 	%r701, %r700, %r244, %r699;
	shfl.sync.idx.b32	%r702|%p219, %r673, %r37, 4127, -1;
	mad.lo.s32 	%r703, %r702, %r248, %r701;
	shfl.sync.idx.b32	%r704|%p220, %r673, %r38, 4127, -1;
	mad.lo.s32 	%r705, %r704, %r252, %r703;
	ld.local.u32 	%r706, [%rd33+48];
	add.s32 	%r707, %r706, %r705;
	st.local.u32 	[%rd33+48], %r707;
	ld.shared.u32 	%r708, [%r18+884];
	shfl.sync.idx.b32	%r709|%p221, %r708, %r17, 4127, -1;
	mul.lo.s32 	%r710, %r709, %r191;
	shfl.sync.idx.b32	%r711|%p222, %r708, %r25, 4127, -1;
	mad.lo.s32 	%r712, %r711, %r195, %r710;
	shfl.sync.idx.b32	%r713|%p223, %r708, %r26, 4127, -1;
	mad.lo.s32 	%r714, %r713, %r199, %r712;
	shfl.sync.idx.b32	%r715|%p224, %r708, %r27, 4127, -1;
	mad.lo.s32 	%r716, %r715, %r203, %r714;
	shfl.sync.idx.b32	%r717|%p225, %r708, %r28, 4127, -1;
	mad.lo.s32 	%r718, %r717, %r207, %r716;
	shfl.sync.idx.b32	%r719|%p226, %r708, %r29, 4127, -1;
	mad.lo.s32 	%r720, %r719, %r211, %r718;
	shfl.sync.idx.b32	%r721|%p227, %r708, %r30, 4127, -1;
	mad.lo.s32 	%r722, %r721, %r215, %r720;
	shfl.sync.idx.b32	%r723|%p228, %r708, %r31, 4127, -1;
	mad.lo.s32 	%r724, %r723, %r219, %r722;
	shfl.sync.idx.b32	%r725|%p229, %r708, %r220, 4127, -1;
	mad.lo.s32 	%r726, %r725, %r224, %r724;
	shfl.sync.idx.b32	%r727|%p230, %r708, %r32, 4127, -1;
	mad.lo.s32 	%r728, %r727, %r228, %r726;
	shfl.sync.idx.b32	%r729|%p231, %r708, %r33, 4127, -1;
	mad.lo.s32 	%r730, %r729, %r232, %r728;
	shfl.sync.idx.b32	%r731|%p232, %r708, %r34, 4127, -1;
	mad.lo.s32 	%r732, %r731, %r236, %r730;
	shfl.sync.idx.b32	%r733|%p233, %r708, %r35, 4127, -1;
	mad.lo.s32 	%r734, %r733, %r240, %r732;
	shfl.sync.idx.b32	%r735|%p234, %r708, %r36, 4127, -1;
	mad.lo.s32 	%r736, %r735, %r244, %r734;
	shfl.sync.idx.b32	%r737|%p235, %r708, %r37, 4127, -1;
	mad.lo.s32 	%r738, %r737, %r248, %r736;
	shfl.sync.idx.b32	%r739|%p236, %r708, %r38, 4127, -1;
	mad.lo.s32 	%r740, %r739, %r252, %r738;
	ld.local.u32 	%r741, [%rd33+52];
	add.s32 	%r742, %r741, %r740;
	st.local.u32 	[%rd33+52], %r742;
	ld.shared.u32 	%r743, [%r18+952];
	shfl.sync.idx.b32	%r744|%p237, %r743, %r17, 4127, -1;
	mul.lo.s32 	%r745, %r744, %r191;
	shfl.sync.idx.b32	%r746|%p238, %r743, %r25, 4127, -1;
	mad.lo.s32 	%r747, %r746, %r195, %r745;
	shfl.sync.idx.b32	%r748|%p239, %r743, %r26, 4127, -1;
	mad.lo.s32 	%r749, %r748, %r199, %r747;
	shfl.sync.idx.b32	%r750|%p240, %r743, %r27, 4127, -1;
	mad.lo.s32 	%r751, %r750, %r203, %r749;
	shfl.sync.idx.b32	%r752|%p241, %r743, %r28, 4127, -1;
	mad.lo.s32 	%r753, %r752, %r207, %r751;
	shfl.sync.idx.b32	%r754|%p242, %r743, %r29, 4127, -1;
	mad.lo.s32 	%r755, %r754, %r211, %r753;
	shfl.sync.idx.b32	%r756|%p243, %r743, %r30, 4127, -1;
	mad.lo.s32 	%r757, %r756, %r215, %r755;
	shfl.sync.idx.b32	%r758|%p244, %r743, %r31, 4127, -1;
	mad.lo.s32 	%r759, %r758, %r219, %r757;
	shfl.sync.idx.b32	%r760|%p245, %r743, %r220, 4127, -1;
	mad.lo.s32 	%r761, %r760, %r224, %r759;
	shfl.sync.idx.b32	%r762|%p246, %r743, %r32, 4127, -1;
	mad.lo.s32 	%r763, %r762, %r228, %r761;
	shfl.sync.idx.b32	%r764|%p247, %r743, %r33, 4127, -1;
	mad.lo.s32 	%r765, %r764, %r232, %r763;
	shfl.sync.idx.b32	%r766|%p248, %r743, %r34, 4127, -1;
	mad.lo.s32 	%r767, %r766, %r236, %r765;
	shfl.sync.idx.b32	%r768|%p249, %r743, %r35, 4127, -1;
	mad.lo.s32 	%r769, %r768, %r240, %r767;
	shfl.sync.idx.b32	%r770|%p250, %r743, %r36, 4127, -1;
	mad.lo.s32 	%r771, %r770, %r244, %r769;
	shfl.sync.idx.b32	%r772|%p251, %r743, %r37, 4127, -1;
	mad.lo.s32 	%r773, %r772, %r248, %r771;
	shfl.sync.idx.b32	%r774|%p252, %r743, %r38, 4127, -1;
	mad.lo.s32 	%r775, %r774, %r252, %r773;
	ld.local.u32 	%r776, [%rd33+56];
	add.s32 	%r777, %r776, %r775;
	st.local.u32 	[%rd33+56], %r777;
	ld.shared.u32 	%r778, [%r18+1020];
	shfl.sync.idx.b32	%r779|%p253, %r778, %r17, 4127, -1;
	mul.lo.s32 	%r780, %r779, %r191;
	shfl.sync.idx.b32	%r781|%p254, %r778, %r25, 4127, -1;
	mad.lo.s32 	%r782, %r781, %r195, %r780;
	shfl.sync.idx.b32	%r783|%p255, %r778, %r26, 4127, -1;
	mad.lo.s32 	%r784, %r783, %r199, %r782;
	shfl.sync.idx.b32	%r785|%p256, %r778, %r27, 4127, -1;
	mad.lo.s32 	%r786, %r785, %r203, %r784;
	shfl.sync.idx.b32	%r787|%p257, %r778, %r28, 4127, -1;
	mad.lo.s32 	%r788, %r787, %r207, %r786;
	shfl.sync.idx.b32	%r789|%p258, %r778, %r29, 4127, -1;
	mad.lo.s32 	%r790, %r789, %r211, %r788;
	shfl.sync.idx.b32	%r791|%p259, %r778, %r30, 4127, -1;
	mad.lo.s32 	%r792, %r791, %r215, %r790;
	shfl.sync.idx.b32	%r793|%p260, %r778, %r31, 4127, -1;
	mad.lo.s32 	%r794, %r793, %r219, %r792;
	shfl.sync.idx.b32	%r795|%p261, %r778, %r220, 4127, -1;
	mad.lo.s32 	%r796, %r795, %r224, %r794;
	shfl.sync.idx.b32	%r797|%p262, %r778, %r32, 4127, -1;
	mad.lo.s32 	%r798, %r797, %r228, %r796;
	shfl.sync.idx.b32	%r799|%p263, %r778, %r33, 4127, -1;
	mad.lo.s32 	%r800, %r799, %r232, %r798;
	shfl.sync.idx.b32	%r801|%p264, %r778, %r34, 4127, -1;
	mad.lo.s32 	%r802, %r801, %r236, %r800;
	shfl.sync.idx.b32	%r803|%p265, %r778, %r35, 4127, -1;
	mad.lo.s32 	%r804, %r803, %r240, %r802;
	shfl.sync.idx.b32	%r805|%p266, %r778, %r36, 4127, -1;
	mad.lo.s32 	%r806, %r805, %r244, %r804;
	shfl.sync.idx.b32	%r807|%p267, %r778, %r37, 4127, -1;
	mad.lo.s32 	%r808, %r807, %r248, %r806;
	shfl.sync.idx.b32	%r809|%p268, %r778, %r38, 4127, -1;
	mad.lo.s32 	%r810, %r809, %r252, %r808;
	ld.local.u32 	%r811, [%rd33+60];
	add.s32 	%r812, %r811, %r810;
	st.local.u32 	[%rd33+60], %r812;
	add.s32 	%r878, %r878, 1;
	mov.b32 	%r879, 128;
	mov.pred 	%p270, 0;
	@%p1 bra 	$L__BB741_15;
	ld.param.u64 	%rd67, [_Z9cuda_gemmIiLi128ELi4ELi1ELi4096ELi16ELi16ELi64ELi0ELi1EEviiiPT_S1_S1_iii_param_5];
	ld.param.u32 	%r865, [_Z9cuda_gemmIiLi128ELi4ELi1ELi4096ELi16ELi16ELi64ELi0ELi1EEviiiPT_S1_S1_iii_param_1];
	bar.sync 	0;
	mad.lo.s32 	%r813, %r870, %r865, %r20;
	ld.local.v4.u32 	{%r814, %r815, %r816, %r817}, [%rd3];
	cvta.to.global.u64 	%rd34, %rd67;
	mul.wide.s32 	%rd35, %r813, 4;
	add.s64 	%rd36, %rd34, %rd35;
	st.global.u32 	[%rd36], %r814;
	shl.b32 	%r818, %r19, 8;
	add.s32 	%r819, %r813, %r818;
	mul.wide.s32 	%rd37, %r819, 4;
	add.s64 	%rd38, %rd34, %rd37;
	st.global.u32 	[%rd38], %r815;
	shl.b32 	%r820, %r19, 9;
	add.s32 	%r821, %r820, %r813;
	mul.wide.s32 	%rd39, %r821, 4;
	add.s64 	%rd40, %rd34, %rd39;
	st.global.u32 	[%rd40], %r816;
	add.s32 	%r822, %r821, %r818;
	mul.wide.s32 	%rd41, %r822, 4;
	add.s64 	%rd42, %rd34, %rd41;
	st.global.u32 	[%rd42], %r817;
	shl.b32 	%r823, %r19, 10;
	add.s32 	%r824, %r823, %r813;
	ld.local.v4.u32 	{%r825, %r826, %r827, %r828}, [%rd3+16];
	mul.wide.s32 	%rd43, %r824, 4;
	add.s64 	%rd44, %rd34, %rd43;
	st.global.u32 	[%rd44], %r825;
	add.s32 	%r829, %r824, %r818;
	mul.wide.s32 	%rd45, %r829, 4;
	add.s64 	%rd46, %rd34, %rd45;
	st.global.u32 	[%rd46], %r826;
	add.s32 	%r830, %r820, %r824;
	mul.wide.s32 	%rd47, %r830, 4;
	add.s64 	%rd48, %rd34, %rd47;
	st.global.u32 	[%rd48], %r827;
	add.s32 	%r831, %r830, %r818;
	mul.wide.s32 	%rd49, %r831, 4;
	add.s64 	%rd50, %rd34, %rd49;
	st.global.u32 	[%rd50], %r828;
	shl.b32 	%r832, %r19, 11;
	add.s32 	%r833, %r832, %r813;
	ld.local.v4.u32 	{%r834, %r835, %r836, %r837}, [%rd3+32];
	mul.wide.s32 	%rd51, %r833, 4;
	add.s64 	%rd52, %rd34, %rd51;
	st.global.u32 	[%rd52], %r834;
	add.s32 	%r838, %r833, %r818;
	mul.wide.s32 	%rd53, %r838, 4;
	add.s64 	%rd54, %rd34, %rd53;
	st.global.u32 	[%rd54], %r835;
	add.s32 	%r839, %r820, %r833;
	mul.wide.s32 	%rd55, %r839, 4;
	add.s64 	%rd56, %rd34, %rd55;
	st.global.u32 	[%rd56], %r836;
	add.s32 	%r840, %r839, %r818;
	mul.wide.s32 	%rd57, %r840, 4;
	add.s64 	%rd58, %rd34, %rd57;
	st.global.u32 	[%rd58], %r837;
	add.s32 	%r841, %r823, %r833;
	ld.local.v4.u32 	{%r842, %r843, %r844, %r845}, [%rd3+48];
	mul.wide.s32 	%rd59, %r841, 4;
	add.s64 	%rd60, %rd34, %rd59;
	st.global.u32 	[%rd60], %r842;
	add.s32 	%r846, %r841, %r818;
	mul.wide.s32 	%rd61, %r846, 4;
	add.s64 	%rd62, %rd34, %rd61;
	st.global.u32 	[%rd62], %r843;
	add.s32 	%r847, %r820, %r841;
	mul.wide.s32 	%rd63, %r847, 4;
	add.s64 	%rd64, %rd34, %rd63;
	st.global.u32 	[%rd64], %r844;
	add.s32 	%r848, %r847, %r818;
	mul.wide.s32 	%rd65, %r848, 4;
	add.s64 	%rd66, %rd34, %rd65;
	st.global.u32 	[%rd66], %r845;
	ld.local.v4.u32 	{%r849, %r850, %r851, %r852}, [%rd3+64];
	st.global.u32 	[%rd36+512], %r849;
	st.global.u32 	[%rd38+512], %r850;
	st.global.u32 	[%rd40+512], %r851;
	st.global.u32 	[%rd42+512], %r852;
	ld.local.v4.u32 	{%r853, %r854, %r855, %r856}, [%rd3+80];
	st.global.u32 	[%rd44+512], %r853;
	st.global.u32 	[%rd46+512], %r854;
	st.global.u32 	[%rd48+512], %r855;
	st.global.u32 	[%rd50+512], %r856;
	ld.local.v4.u32 	{%r857, %r858, %r859, %r860}, [%rd3+96];
	st.global.u32 	[%rd52+512], %r857;
	st.global.u32 	[%rd54+512], %r858;
	st.global.u32 	[%rd56+512], %r859;
	st.global.u32 	[%rd58+512], %r860;
	ld.local.v4.u32 	{%r861, %r862, %r863, %r864}, [%rd3+112];
	st.global.u32 	[%rd60+512], %r861;
	st.global.u32 	[%rd62+512], %r862;
	st.global.u32 	[%rd64+512], %r863;
	st.global.u32 	[%rd66+512], %r864;
	add.s32 	%r870, %r870, %r12;
	setp.lt.u32 	%p269, %r870, %r13;
	@%p269 bra 	$L__BB741_8;
$L__BB741_17:
	ret;

}
	// .globl	_Z9cuda_gemmIiLi128ELi4ELi1ELi4096ELi16ELi16ELi64ELi1ELi0EEviiiPT_S1_S1_iii
.visible .entry _Z9cuda_gemmIiLi128ELi4ELi1ELi4096ELi16ELi16ELi64ELi1ELi0EEviiiPT_S1_S1_iii(
	.param .u32 _Z9cuda_gemmIiLi128ELi4ELi1ELi4096ELi16ELi16ELi64ELi1ELi0EEviiiPT_S1_S1_iii_param_0,
	.param .u32 _Z9cuda_gemmIiLi128ELi4ELi1ELi4096ELi16ELi16ELi64ELi1ELi0EEviiiPT_S1_S1_iii_param_1,
	.param .u32 _Z9cuda_gemmIiLi128ELi4ELi1ELi4096ELi16ELi16ELi64ELi1ELi0EEviiiPT_S1_S1_iii_param_2,
	.param .u64 .ptr .align 1 _Z9cuda_gemmIiLi128ELi4ELi1ELi4096ELi16ELi16ELi64ELi1ELi0EEviiiPT_S1_S1_iii_param_3,
	.param .u64 .ptr .align 1 _Z9cuda_gemmIiLi128ELi4ELi1ELi4096ELi16ELi16ELi64ELi1ELi0EEviiiPT_S1_S1_iii_param_4,
	.param .u64 .ptr .align 1 _Z9cuda_gemmIiLi128ELi4ELi1ELi4096ELi16ELi16ELi64ELi1ELi0EEviiiPT_S1_S1_iii_param_5,
	.param .u32 _Z9cuda_gemmIiLi128ELi4ELi1ELi4096ELi16ELi16ELi64ELi1ELi0EEviiiPT_S1_S1_iii_param_6,
	.param .u32 _Z9cuda_gemmIiLi128ELi4ELi1ELi4096ELi16ELi16ELi64ELi1ELi0EEviiiPT_S1_S1_iii_param_7,
	.param .u32 _Z9cuda_gemmIiLi128ELi4ELi1ELi4096ELi16ELi16ELi64ELi1ELi0EEviiiPT_S1_S1_iii_param_8
)
.maxntid 128
{
	.local .align 16 .b8 	__local_depot742[128];
	.reg .b64 	%SP;
	.reg .b64 	%SPL;
	.reg .pred 	%p<95>;
	.reg .b16 	%rs<8>;
	.reg .b32 	%r<877>;
	.reg .b64 	%rd<92>;
	// demoted variable
	.shared .align 128 .b8 _ZZ9cuda_gemmIiLi128ELi4ELi1ELi4096ELi16ELi16ELi64ELi1ELi0EEviiiPT_S1_S1_iiiE11kron_fac_sh[1088];
	// demoted variable
	.shared .align 128 .b8 _ZZ9cuda_gemmIiLi128ELi4ELi1ELi4096ELi16ELi16ELi64ELi1ELi0EEviiiPT_S1_S1_iiiE3Ash[16384];
	mov.u64 	%SPL, __local_depot742;
	ld.param.u64 	%rd6, [_Z9cuda_gemmIiLi128ELi4ELi1ELi4096ELi16ELi16ELi64ELi1ELi0EEviiiPT_S1_S1_iii_param_3];
	ld.param.u64 	%rd4, [_Z9cuda_gemmIiLi128ELi4ELi1ELi4096ELi16ELi16ELi64ELi1ELi0EEviiiPT_S1_S1_iii_param_4];
	ld.param.u32 	%r298, [_Z9cuda_gemmIiLi128ELi4ELi1ELi4096ELi16ELi16ELi64ELi1ELi0EEviiiPT_S1_S1_iii_param_6];
	ld.param.u32 	%r299, [_Z9cuda_gemmIiLi128ELi4ELi1ELi4096ELi16ELi16ELi64ELi1ELi0EEviiiPT_S1_S1_iii_param_7];
	cvta.to.global.u64 	%rd1, %rd6;
	add.u64 	%rd2, %SPL, 0;
	mov.u32 	%r1, %tid.x;
	mul.lo.s32 	%r2, %r299, %r298;
	setp.ge.u32 	%p1, %r1, %r2;
	@%p1 bra 	$L__BB742_3;
	mov.u32 	%r3, %ntid.x;
	cvta.to.global.u64 	%rd3, %rd4;
	mov.u32 	%r302, _ZZ9cuda_gemmIiLi128ELi4ELi1ELi4096ELi16ELi16ELi64ELi1ELi0EEviiiPT_S1_S1_iiiE11kron_fac_sh;
	mov.u32 	%r737, %r1;
$L__BB742_2:
	mul.wide.u32 	%rd8, %r737, 4;
	add.s64 	%rd9, %rd3, %rd8;
	ld.global.u32 	%r300, [%rd9];
	rem.u32 	%r301, %r737, %r298;
	mad.lo.s32 	%r303, %r301, 68, %r302;
	div.u32 	%r304, %r737, %r299;
	shl.b32 	%r305, %r304, 2;
	add.s32 	%r306, %r303, %r305;
	st.shared.u32 	[%r306], %r300;
	add.s32 	%r737, %r737, %r3;
	setp.lt.u32 	%p2, %r737, %r2;
	@%p2 bra 	$L__BB742_2;
$L__BB742_3:
	div.s32 	%r6, 4096, %r299;
	min.s32 	%r7, %r6, 128;
	cvt.u16.u32 	%rs2, %r7;
	div.s16 	%rs3, 128, %rs2;
	cvt.s32.s16 	%r8, %rs3;
	div.s16 	%rs4, 16, %rs3;
	cvt.s32.s16 	%r9, %rs4;
	div.u32 	%r11, %r1, %r7;
	mul.lo.s32 	%r307, %r11, %r7;
	sub.s32 	%r10, %r1, %r307;
	mov.u32 	%r754, %ctaid.y;
	mov.u32 	%r13, %nctaid.y;
	shl.b32 	%r14, %r13, 2;
	setp.ge.u32 	%p3, %r754, %r14;
	@%p3 bra 	$L__BB742_116;
	shl.b32 	%r15, %r1, 2;
	mov.u32 	%r309, %ntid.x;
	shl.b32 	%r16, %r309, 2;
	and.b32  	%r17, %r10, 15;
	min.s32 	%r18, %r298, 16;
	and.b32  	%r19, %r1, 15;
	xor.b32  	%r310, %r15, 4095;
	sub.s32 	%r311, %r310, %r16;
	cvt.u16.u32 	%rs5, %r311;
	cvt.u16.u32 	%rs6, %r16;
	div.u16 	%rs7, %rs5, %rs6;
	and.b16  	%rs1, %rs7, 3;
	shl.b32 	%r312, %r1, 4;
	mov.u32 	%r313, _ZZ9cuda_gemmIiLi128ELi4ELi1ELi4096ELi16ELi16ELi64ELi1ELi0EEviiiPT_S1_S1_iiiE3Ash;
	add.s32 	%r20, %r313, %r312;
	add.s32 	%r21, %r15, %r16;
	shl.b32 	%r40, %r309, 4;
	add.s32 	%r22, %r20, %r40;
	add.s32 	%r23, %r21, %r16;
	setp.lt.s32 	%p4, %r17, %r299;
	selp.b32 	%r314, 0, %r299, %p4;
	sub.s32 	%r24, %r17, %r314;
	add.s32 	%r315, %r17, 1;
	setp.lt.s32 	%p5, %r315, %r299;
	selp.b32 	%r316, 0, %r299, %p5;
	sub.s32 	%r25, %r315, %r316;
	add.s32 	%r317, %r17, 2;
	setp.lt.s32 	%p6, %r317, %r299;
	selp.b32 	%r318, 0, %r299, %p6;
	sub.s32 	%r26, %r317, %r318;
	add.s32 	%r319, %r17, 3;
	setp.lt.s32 	%p7, %r319, %r299;
	selp.b32 	%r320, 0, %r299, %p7;
	sub.s32 	%r27, %r319, %r320;
	add.s32 	%r321, %r17, 4;
	setp.lt.s32 	%p8, %r321, %r299;
	selp.b32 	%r322, 0, %r299, %p8;
	sub.s32 	%r28, %r321, %r322;
	add.s32 	%r323, %r17, 5;
	setp.lt.s32 	%p9, %r323, %r299;
	selp.b32 	%r324, 0, %r299, %p9;
	sub.s32 	%r29, %r323, %r324;
	add.s32 	%r325, %r17, 6;
	setp.lt.s32 	%p10, %r325, %r299;
	selp.b32 	%r326, 0, %r299, %p10;
	sub.s32 	%r30, %r325, %r326;
	add.s32 	%r327, %r17, 7;
	setp.lt.s32 	%p11, %r327, %r299;
	selp.b32 	%r328, 0, %r299, %p11;
	sub.s32 	%r31, %r327, %r328;
	add.s32 	%r329, %r17, 8;
	setp.lt.s32 	%p12, %r329, %r299;
	selp.b32 	%r330, 0, %r299, %p12;
	sub.s32 	%r32, %r329, %r330;
	add.s32 	%r331, %r17, 9;
	setp.lt.s32 	%p13, %r331, %r299;
	selp.b32 	%r332, 0, %r299, %p13;
	sub.s32 	%r33, %r331, %r332;
	add.s32 	%r333, %r17, 10;
	setp.lt.s32 	%p14, %r333, %r299;
	selp.b32 	%r334, 0, %r299, %p14;
	sub.s32 	%r34, %r333, %r334;
	add.s32 	%r335, %r17, 11;
	setp.lt.s32 	%p15, %r335, %r299;
	selp.b32 	%r336, 0, %r299, %p15;
	sub.s32 	%r35, %r335, %r336;
	add.s32 	%r337, %r17, 12;
	setp.lt.s32 	%p16, %r337, %r299;
	selp.b32 	%r338, 0, %r299, %p16;
	sub.s32 	%r36, %r337, %r338;
	add.s32 	%r339, %r17, 13;
	setp.lt.s32 	%p17, %r339, %r299;
	selp.b32 	%r340, 0, %r299, %p17;
	sub.s32 	%r37, %r339, %r340;
	add.s32 	%r341, %r17, 14;
	setp.lt.s32 	%p18, %r341, %r299;
	selp.b32 	%r342, 0, %r299, %p18;
	sub.s32 	%r38, %r341, %r342;
	add.s32 	%r343, %r17, 15;
	setp.lt.s32 	%p19, %r343, %r299;
	selp.b32 	%r344, 0, %r299, %p19;
	sub.s32 	%r39, %r343, %r344;
	mul.lo.s32 	%r41, %r309, 48;
	shl.b32 	%r475, %r19, 2;
$L__BB742_5:
	setp.eq.s16 	%p20, %rs1, 2;
	mov.b32 	%r345, 0;
	st.local.v4.u32 	[%rd2], {%r345, %r345, %r345, %r345};
	st.local.v4.u32 	[%rd2+16], {%r345, %r345, %r345, %r345};
	st.local.v4.u32 	[%rd2+32], {%r345, %r345, %r345, %r345};
	st.local.v4.u32 	[%rd2+48], {%r345, %r345, %r345, %r345};
	st.local.v4.u32 	[%rd2+64], {%r345, %r345, %r345, %r345};
	st.local.v4.u32 	[%rd2+80], {%r345, %r345, %r345, %r345};
	st.local.v4.u32 	[%rd2+96], {%r345, %r345, %r345, %r345};
	st.local.v4.u32 	[%rd2+112], {%r345, %r345, %r345, %r345};
	shl.b32 	%r59, %r754, 12;
	mov.u32 	%r755, %r15;
	@%p20 bra 	$L__BB742_9;
	setp.eq.s16 	%p21, %rs1, 3;
	add.s32 	%r346, %r59, %r15;
	mul.wide.s32 	%rd10, %r346, 4;
	add.s64 	%rd11, %rd1, %rd10;
	ld.global.v4.u32 	{%r347, %r348, %r349, %r350}, [%rd11];
	st.shared.v4.u32 	[%r20], {%r347, %r348, %r349, %r350};
	mov.u32 	%r755, %r21;
	@%p21 bra 	$L__BB742_9;
	setp.eq.s16 	%p22, %rs1, 0;
	add.s32 	%r351, %r59, %r21;
	mul.wide.s32 	%rd12, %r351, 4;
	add.s64 	%rd13, %rd1, %rd12;
	ld.global.v4.u32 	{%r352, %r353, %r354, %r355}, [%rd13];
	st.shared.v4.u32 	[%r22], {%r352, %r353, %r354, %r355};
	mov.u32 	%r755, %r23;
	@%p22 bra 	$L__BB742_9;
	add.s32 	%r755, %r23, %r16;
	add.s32 	%r356, %r59, %r23;
	mul.wide.s32 	%rd14, %r356, 4;
	add.s64 	%rd15, %rd1, %rd14;
	ld.global.v4.u32 	{%r357, %r358, %r359, %r360}, [%rd15];
	shl.b32 	%r361, %r16, 2;
	add.s32 	%r362, %r22, %r361;
	st.shared.v4.u32 	[%r362], {%r357, %r358, %r359, %r360};
$L__BB742_9:
	mov.u32 	%r363, %ntid.x;
	add.s32 	%r756, %r755, %r59;
	mad.lo.s32 	%r760, %r363, 12, %r756;
	shl.b32 	%r364, %r363, 3;
	add.s32 	%r759, %r756, %r364;
	add.s32 	%r758, %r756, %r16;
	shl.b32 	%r365, %r755, 2;
	mov.u32 	%r366, _ZZ9cuda_gemmIiLi128ELi4ELi1ELi4096ELi16ELi16ELi64ELi1ELi0EEviiiPT_S1_S1_iiiE3Ash;
	add.s32 	%r757, %r366, %r365;
$L__BB742_10:
	mul.wide.s32 	%rd16, %r760, 4;
	add.s64 	%rd17, %rd1, %rd16;
	mul.wide.s32 	%rd18, %r759, 4;
	add.s64 	%rd19, %rd1, %rd18;
	mul.wide.s32 	%rd20, %r758, 4;
	add.s64 	%rd21, %rd1, %rd20;
	mul.wide.s32 	%rd22, %r756, 4;
	add.s64 	%rd23, %rd1, %rd22;
	ld.global.v4.u32 	{%r367, %r368, %r369, %r370}, [%rd23];
	st.shared.v4.u32 	[%r757], {%r367, %r368, %r369, %r370};
	add.s32 	%r371, %r755, %r16;
	ld.global.v4.u32 	{%r372, %r373, %r374, %r375}, [%rd21];
	add.s32 	%r376, %r757, %r40;
	st.shared.v4.u32 	[%r376], {%r372, %r373, %r374, %r375};
	add.s32 	%r377, %r371, %r16;
	ld.global.v4.u32 	{%r378, %r379, %r380, %r381}, [%rd19];
	shl.b32 	%r383, %r363, 5;
	add.s32 	%r384, %r757, %r383;
	st.shared.v4.u32 	[%r384], {%r378, %r379, %r380, %r381};
	add.s32 	%r385, %r377, %r16;
	ld.global.v4.u32 	{%r386, %r387, %r388, %r389}, [%rd17];
	add.s32 	%r390, %r757, %r41;
	st.shared.v4.u32 	[%r390], {%r386, %r387, %r388, %r389};
	add.s32 	%r755, %r385, %r16;
	add.s32 	%r760, %r760, %r40;
	add.s32 	%r759, %r759, %r40;
	add.s32 	%r758, %r758, %r40;
	shl.b32 	%r391, %r363, 6;
	add.s32 	%r757, %r757, %r391;
	add.s32 	%r756, %r756, %r40;
	setp.lt.u32 	%p23, %r755, 4096;
	@%p23 bra 	$L__BB742_10;
	setp.lt.s32 	%p24, %r6, 1;
	bar.sync 	0;
	mov.b32 	%r762, 0;
	mov.u32 	%r763, %r762;
	mov.u32 	%r764, %r762;
	mov.u32 	%r765, %r762;
	mov.u32 	%r766, %r762;
	mov.u32 	%r767, %r762;
	mov.u32 	%r768, %r762;
	mov.u32 	%r769, %r762;
	mov.u32 	%r770, %r762;
	mov.u32 	%r771, %r762;
	mov.u32 	%r772, %r762;
	mov.u32 	%r773, %r762;
	mov.u32 	%r774, %r762;
	mov.u32 	%r775, %r762;
	mov.u32 	%r776, %r762;
	mov.u32 	%r777, %r762;
	mov.u32 	%r778, %r762;
	mov.u32 	%r779, %r762;
	mov.u32 	%r780, %r762;
	mov.u32 	%r781, %r762;
	mov.u32 	%r782, %r762;
	mov.u32 	%r783, %r762;
	mov.u32 	%r784, %r762;
	mov.u32 	%r785, %r762;
	mov.u32 	%r786, %r762;
	mov.u32 	%r787, %r762;
	mov.u32 	%r788, %r762;
	mov.u32 	%r789, %r762;
	mov.u32 	%r790, %r762;
	mov.u32 	%r791, %r762;
	mov.u32 	%r792, %r762;
	mov.u32 	%r793, %r762;
	@%p24 bra 	$L__BB742_115;
	mov.b32 	%r826, 0;
	mov.u32 	%r827, %r826;
$L__BB742_13:
	setp.gt.s32 	%p25, %r299, 0;
	add.s32 	%r394, %r827, %r10;
	mul.lo.s32 	%r146, %r394, %r299;
	@%p25 bra 	$L__BB742_14;
	bra.uni 	$L__BB742_15;
$L__BB742_14:
	add.s32 	%r395, %r17, %r146;
	shl.b32 	%r396, %r395, 2;
	add.s32 	%r398, %r366, %r396;
	ld.shared.u32 	%r828, [%r398];
$L__BB742_15:
	add.s32 	%r399, %r10, 1;
	and.b32  	%r150, %r399, 15;
	setp.lt.s32 	%p26, %r299, 2;
	@%p26 bra 	$L__BB742_17;
	add.s32 	%r400, %r150, %r146;
	shl.b32 	%r401, %r400, 2;
	add.s32 	%r403, %r366, %r401;
	ld.shared.u32 	%r824, [%r403];
$L__BB742_17:
	add.s32 	%r404, %r10, 2;
	and.b32  	%r153, %r404, 15;
	setp.lt.s32 	%p27, %r299, 3;
	@%p27 bra 	$L__BB742_19;
	add.s32 	%r405, %r153, %r146;
	shl.b32 	%r406, %r405, 2;
	add.s32 	%r408, %r366, %r406;
	ld.shared.u32 	%r823, [%r408];
$L__BB742_19:
	add.s32 	%r409, %r10, 3;
	and.b32  	%r156, %r409, 15;
	setp.lt.s32 	%p28, %r299, 4;
	@%p28 bra 	$L__BB742_21;
	add.s32 	%r410, %r156, %r146;
	shl.b32 	%r411, %r410, 2;
	add.s32 	%r413, %r366, %r411;
	ld.shared.u32 	%r822, [%r413];
$L__BB742_21:
	add.s32 	%r414, %r10, 4;
	and.b32  	%r159, %r414, 15;
	setp.lt.s32 	%p29, %r299, 5;
	@%p29 bra 	$L__BB742_23;
	add.s32 	%r415, %r159, %r146;
	shl.b32 	%r416, %r415, 2;
	add.s32 	%r418, %r366, %r416;
	ld.shared.u32 	%r821, [%r418];
$L__BB742_23:
	add.s32 	%r419, %r10, 5;
	and.b32  	%r162, %r419, 15;
	setp.lt.s32 	%p30, %r299, 6;
	@%p30 bra 	$L__BB742_25;
	add.s32 	%r420, %r162, %r146;
	shl.b32 	%r421, %r420, 2;
	add.s32 	%r423, %r366, %r421;
	ld.shared.u32 	%r820, [%r423];
$L__BB742_25:
	add.s32 	%r424, %r10, 6;
	and.b32  	%r165, %r424, 15;
	setp.lt.s32 	%p31, %r299, 7;
	@%p31 bra 	$L__BB742_27;
	add.s32 	%r425, %r165, %r146;
	shl.b32 	%r426, %r425, 2;
	add.s32 	%r428, %r366, %r426;
	ld.shared.u32 	%r819, [%r428];
$L__BB742_27:
	add.s32 	%r429, %r10, 7;
	and.b32  	%r168, %r429, 15;
	setp.lt.s32 	%p32, %r299, 8;
	@%p32 bra 	$L__BB742_29;
	add.s32 	%r430, %r168, %r146;
	shl.b32 	%r431, %r430, 2;
	add.s32 	%r433, %r366, %r431;
	ld.shared.u32 	%r818, [%r433];
$L__BB742_29:
	xor.b32  	%r171, %r17, 8;
	setp.lt.s32 	%p33, %r299, 9;
	@%p33 bra 	$L__BB742_31;
	add.s32 	%r434, %r171, %r146;
	shl.b32 	%r435, %r434, 2;
	add.s32 	%r437, %r366, %r435;
	ld.shared.u32 	%r817, [%r437];
$L__BB742_31:
	add.s32 	%r438, %r10, 9;
	and.b32  	%r174, %r438, 15;
	setp.lt.s32 	%p34, %r299, 10;
	@%p34 bra 	$L__BB742_33;
	add.s32 	%r439, %r174, %r146;
	shl.b32 	%r440, %r439, 2;
	add.s32 	%r442, %r366, %r440;
	ld.shared.u32 	%r816, [%r442];
$L__BB742_33:
	add.s32 	%r443, %r10, 10;
	and.b32  	%r177, %r443, 15;
	setp.lt.s32 	%p35, %r299, 11;
	@%p35 bra 	$L__BB742_35;
	add.s32 	%r444, %r177, %r146;
	shl.b32 	%r445, %r444, 2;
	add.s32 	%r447, %r366, %r445;
	ld.shared.u32 	%r815, [%r447];
$L__BB742_35:
	add.s32 	%r448, %r10, 11;
	and.b32  	%r180, %r448, 15;
	setp.lt.s32 	%p36, %r299, 12;
	@%p36 bra 	$L__BB742_37;
	add.s32 	%r449, %r180, %r146;
	shl.b32 	%r450, %r449, 2;
	add.s32 	%r452, %r366, %r450;
	ld.shared.u32 	%r814, [%r452];
$L__BB742_37:
	add.s32 	%r453, %r10, 12;
	and.b32  	%r183, %r453, 15;
	setp.lt.s32 	%p37, %r299, 13;
	@%p37 bra 	$L__BB742_39;
	add.s32 	%r454, %r183, %r146;
	shl.b32 	%r455, %r454, 2;
	add.s32 	%r457, %r366, %r455;
	ld.shared.u32 	%r813, [%r457];
$L__BB742_39:
	add.s32 	%r458, %r10, 13;
	and.b32  	%r186, %r458, 15;
	setp.lt.s32 	%p38, %r299, 14;
	@%p38 bra 	$L__BB742_41;
	add.s32 	%r459, %r186, %r146;
	shl.b32 	%r460, %r459, 2;
	add.s32 	%r462, %r366, %r460;
	ld.shared.u32 	%r812, [%r462];
$L__BB742_41:
	add.s32 	%r463, %r10, 14;
	and.b32  	%r189, %r463, 15;
	setp.lt.s32 	%p39, %r299, 15;
	@%p39 bra 	$L__BB742_43;
	add.s32 	%r464, %r189, %r146;
	shl.b32 	%r465, %r464, 2;
	add.s32 	%r467, %r366, %r465;
	ld.shared.u32 	%r811, [%r467];
$L__BB742_43:
	add.s32 	%r468, %r10, -1;
	and.b32  	%r192, %r468, 15;
	setp.lt.s32 	%p40, %r299, 16;
	@%p40 bra 	$L__BB742_45;
	add.s32 	%r469, %r192, %r146;
	shl.b32 	%r470, %r469, 2;
	add.s32 	%r472, %r366, %r470;
	ld.shared.u32 	%r810, [%r472];
$L__BB742_45:
	setp.lt.s32 	%p41, %r11, %r18;
	@%p41 bra 	$L__BB742_46;
	bra.uni 	$L__BB742_113;
$L__BB742_46:
	mul.lo.s32 	%r147, %r826, %r9;
	mov.b32 	%r844, 0;
	mov.u32 	%r845, %r11;
$L__BB742_47:
	setp.gt.u32 	%p42, %r299, 64;
	mov.u32 	%r474, _ZZ9cuda_gemmIiLi128ELi4ELi1ELi4096ELi16ELi16ELi64ELi1ELi0EEviiiPT_S1_S1_iiiE11kron_fac_sh;
	mad.lo.s32 	%r197, %r845, 68, %r474;
	add.s32 	%r476, %r197, %r475;
	ld.shared.u32 	%r198, [%r476];
	@%p42 bra 	$L__BB742_80;
	setp.eq.s32 	%p59, %r299, 0;
	mov.b32 	%r847, 0;
	@%p59 bra 	$L__BB742_50;
	shfl.sync.idx.b32	%r527|%p60, %r198, %r24, 4127, -1;
	mul.lo.s32 	%r847, %r527, %r828;
$L__BB742_50:
	setp.lt.s32 	%p61, %r299, 2;
	@%p61 bra 	$L__BB742_52;
	shfl.sync.idx.b32	%r528|%p62, %r198, %r25, 4127, -1;
	mad.lo.s32 	%r847, %r528, %r824, %r847;
$L__BB742_52:
	setp.lt.s32 	%p63, %r299, 3;
	@%p63 bra 	$L__BB742_54;
	shfl.sync.idx.b32	%r529|%p64, %r198, %r26, 4127, -1;
	mad.lo.s32 	%r847, %r529, %r823, %r847;
$L__BB742_54:
	setp.lt.s32 	%p65, %r299, 4;
	@%p65 bra 	$L__BB742_56;
	shfl.sync.idx.b32	%r530|%p66, %r198, %r27, 4127, -1;
	mad.lo.s32 	%r847, %r530, %r822, %r847;
$L__BB742_56:
	setp.lt.s32 	%p67, %r299, 5;
	@%p67 bra 	$L__BB742_58;
	shfl.sync.idx.b32	%r531|%p68, %r198, %r28, 4127, -1;
	mad.lo.s32 	%r847, %r531, %r821, %r847;
$L__BB742_58:
	setp.lt.s32 	%p69, %r299, 6;
	@%p69 bra 	$L__BB742_60;
	shfl.sync.idx.b32	%r532|%p70, %r198, %r29, 4127, -1;
	mad.lo.s32 	%r847, %r532, %r820, %r847;
$L__BB742_60:
	setp.lt.s32 	%p71, %r299, 7;
	@%p71 bra 	$L__BB742_62;
	shfl.sync.idx.b32	%r533|%p72, %r198, %r30, 4127, -1;
	mad.lo.s32 	%r847, %r533, %r819, %r847;
$L__BB742_62:
	setp.lt.s32 	%p73, %r299, 8;
	@%p73 bra 	$L__BB742_64;
	shfl.sync.idx.b32	%r534|%p74, %r198, %r31, 4127, -1;
	mad.lo.s32 	%r847, %r534, %r818, %r847;
$L__BB742_64:
	setp.lt.s32 	%p75, %r299, 9;
	@%p75 bra 	$L__BB742_66;
	shfl.sync.idx.b32	%r535|%p76, %r198, %r32, 4127, -1;
	mad.lo.s32 	%r847, %r535, %r817, %r847;
$L__BB742_66:
	setp.lt.s32 	%p77, %r299, 10;
	@%p77 bra 	$L__BB742_68;
	shfl.sync.idx.b32	%r536|%p78, %r198, %r33, 4127, -1;
	mad.lo.s32 	%r847, %r536, %r816, %r847;
$L__BB742_68:
	setp.lt.s32 	%p79, %r299, 11;
	@%p79 bra 	$L__BB742_70;
	shfl.sync.idx.b32	%r537|%p80, %r198, %r34, 4127, -1;
	mad.lo.s32 	%r847, %r537, %r815, %r847;
$L__BB742_70:
	setp.lt.s32 	%p81, %r299, 12;
	@%p81 bra 	$L__BB742_72;
	shfl.sync.idx.b32	%r538|%p82, %r198, %r35, 4127, -1;
	mad.lo.s32 	%r847, %r538, %r814, %r847;
$L__BB742_72:
	setp.lt.s32 	%p83, %r299, 13;
	@%p83 bra 	$L__BB742_74;
	shfl.sync.idx.b32	%r539|%p84, %r198, %r36, 4127, -1;
	mad.lo.s32 	%r847, %r539, %r813, %r847;
$L__BB742_74:
	setp.lt.s32 	%p85, %r299, 14;
	@%p85 bra 	$L__BB742_76;
	shfl.sync.idx.b32	%r540|%p86, %r198, %r37, 4127, -1;
	mad.lo.s32 	%r847, %r540, %r812, %r847;
$L__BB742_76:
	setp.lt.s32 	%p87, %r299, 15;
	@%p87 bra 	$L__BB742_78;
	shfl.sync.idx.b32	%r541|%p88, %r198, %r38, 4127, -1;
	mad.lo.s32 	%r847, %r541, %r811, %r847;
$L__BB742_78:
	setp.lt.s32 	%p89, %r299, 16;
	@%p89 bra 	$L__BB742_112;
	shfl.sync.idx.b32	%r542|%p90, %r198, %r39, 4127, -1;
	mad.lo.s32 	%r847, %r542, %r810, %r847;
	bra.uni 	$L__BB742_112;
$L__BB742_80:
	setp.lt.s32 	%p43, %r299, 1;
	mov.b32 	%r847, 0;
	@%p43 bra 	$L__BB742_82;
	shl.b32 	%r478, %r17, 2;
	add.s32 	%r479, %r197, %r478;
	ld.shared.u32 	%r480, [%r479];
	mul.lo.s32 	%r847, %r480, %r828;
$L__BB742_82:
	setp.lt.s32 	%p44, %r299, 2;
	@%p44 bra 	$L__BB742_84;
	shl.b32 	%r481, %r150, 2;
	add.s32 	%r482, %r197, %r481;
	ld.shared.u32 	%r483, [%r482];
	mad.lo.s32 	%r847, %r483, %r824, %r847;
$L__BB742_84:
	setp.lt.s32 	%p45, %r299, 3;
	@%p45 bra 	$L__BB742_86;
	shl.b32 	%r484, %r153, 2;
	add.s32 	%r485, %r197, %r484;
	ld.shared.u32 	%r486, [%r485];
	mad.lo.s32 	%r847, %r486, %r823, %r847;
$L__BB742_86:
	setp.lt.s32 	%p46, %r299, 4;
	@%p46 bra 	$L__BB742_88;
	shl.b32 	%r487, %r156, 2;
	add.s32 	%r488, %r197, %r487;
	ld.shared.u32 	%r489, [%r488];
	mad.lo.s32 	%r847, %r489, %r822, %r847;
$L__BB742_88:
	setp.lt.s32 	%p47, %r299, 5;
	@%p47 bra 	$L__BB742_90;
	shl.b32 	%r490, %r159, 2;
	add.s32 	%r491, %r197, %r490;
	ld.shared.u32 	%r492, [%r491];
	mad.lo.s32 	%r847, %r492, %r821, %r847;
$L__BB742_90:
	setp.lt.s32 	%p48, %r299, 6;
	@%p48 bra 	$L__BB742_92;
	shl.b32 	%r493, %r162, 2;
	add.s32 	%r494, %r197, %r493;
	ld.shared.u32 	%r495, [%r494];
	mad.lo.s32 	%r847, %r495, %r820, %r847;
$L__BB742_92:
	setp.lt.s32 	%p49, %r299, 7;
	@%p49 bra 	$L__BB742_94;
	shl.b32 	%r496, %r165, 2;
	add.s32 	%r497, %r197, %r496;
	ld.shared.u32 	%r498, [%r497];
	mad.lo.s32 	%r847, %r498, %r819, %r847;
$L__BB742_94:
	setp.lt.s32 	%p50, %r299, 8;
	@%p50 bra 	$L__BB742_96;
	shl.b32 	%r499, %r168, 2;
	add.s32 	%r500, %r197, %r499;
	ld.shared.u32 	%r501, [%r500];
	mad.lo.s32 	%r847, %r501, %r818, %r847;
$L__BB742_96:
	setp.lt.s32 	%p51, %r299, 9;
	@%p51 bra 	$L__BB742_98;
	shl.b32 	%r502, %r171, 2;
	add.s32 	%r503, %r197, %r502;
	ld.shared.u32 	%r504, [%r503];
	mad.lo.s32 	%r847, %r504, %r817, %r847;
$L__BB742_98:
	setp.lt.s32 	%p52, %r299, 10;
	@%p52 bra 	$L__BB742_100;
	shl.b32 	%r505, %r174, 2;
	add.s32 	%r506, %r197, %r505;
	ld.shared.u32 	%r507, [%r506];
	mad.lo.s32 	%r847, %r507, %r816, %r847;
$L__BB742_100:
	setp.lt.s32 	%p53, %r299, 11;
	@%p53 bra 	$L__BB742_102;
	shl.b32 	%r508, %r177, 2;
	add.s32 	%r509, %r197, %r508;
	ld.shared.u32 	%r510, [%r509];
	mad.lo.s32 	%r847, %r510, %r815, %r847;
$L__BB742_102:
	setp.lt.s32 	%p54, %r299, 12;
	@%p54 bra 	$L__BB742_104;
	shl.b32 	%r511, %r180, 2;
	add.s32 	%r512, %r197, %r511;
	ld.shared.u32 	%r513, [%r512];
	mad.lo.s32 	%r847, %r513, %r814, %r847;
$L__BB742_104:
	setp.lt.s32 	%p55, %r299, 13;
	@%p55 bra 	$L__BB742_106;
	shl.b32 	%r514, %r183, 2;
	add.s32 	%r515, %r197, %r514;
	ld.shared.u32 	%r516, [%r515];
	mad.lo.s32 	%r847, %r516, %r813, %r847;
$L__BB742_106:
	setp.lt.s32 	%p56, %r299, 14;
	@%p56 bra 	$L__BB742_108;
	shl.b32 	%r517, %r186, 2;
	add.s32 	%r518, %r197, %r517;
	ld.shared.u32 	%r519, [%r518];
	mad.lo.s32 	%r847, %r519, %r812, %r847;
$L__BB742_108:
	setp.lt.s32 	%p57, %r299, 15;
	@%p57 bra 	$L__BB742_110;
	shl.b32 	%r520, %r189, 2;
	add.s32 	%r521, %r197, %r520;
	ld.shared.u32 	%r522, [%r521];
	mad.lo.s32 	%r847, %r522, %r811, %r847;
$L__BB742_110:
	setp.lt.s32 	%p58, %r299, 16;
	@%p58 bra 	$L__BB742_112;
	shl.b32 	%r523, %r192, 2;
	add.s32 	%r524, %r197, %r523;
	ld.shared.u32 	%r525, [%r524];
	mad.lo.s32 	%r847, %r525, %r810, %r847;
$L__BB742_112:
	add.s32 	%r543, %r844, %r147;
	mul.wide.s32 	%rd24, %r543, 4;
	add.s64 	%rd25, %rd2, %rd24;
	ld.local.u32 	%r544, [%rd25];
	add.s32 	%r545, %r544, %r847;
	st.local.u32 	[%rd25], %r545;
	add.s32 	%r845, %r845, %r8;
	add.s32 	%r844, %r844, 1;
	setp.lt.s32 	%p91, %r845, %r18;
	@%p91 bra 	$L__BB742_47;
$L__BB742_113:
	add.s32 	%r827, %r827, %r7;
	add.s32 	%r826, %r826, 1;
	setp.lt.s32 	%p92, %r827, %r6;
	@%p92 bra 	$L__BB742_13;
	ld.local.v4.u32 	{%r793, %r792, %r791, %r790}, [%rd2];
	ld.local.v4.u32 	{%r789, %r788, %r787, %r786}, [%rd2+16];
	ld.local.v4.u32 	{%r785, %r784, %r783, %r782}, [%rd2+32];
	ld.local.v4.u32 	{%r781, %r780, %r779, %r778}, [%rd2+48];
	ld.local.v4.u32 	{%r777, %r776, %r775, %r774}, [%rd2+64];
	ld.local.v4.u32 	{%r773, %r772, %r771, %r770}, [%rd2+80];
	ld.local.v4.u32 	{%r769, %r768, %r767, %r766}, [%rd2+96];
	ld.local.v4.u32 	{%r765, %r764, %r763, %r762}, [%rd2+112];
$L__BB742_115:
	ld.param.u64 	%rd91, [_Z9cuda_gemmIiLi128ELi4ELi1ELi4096ELi16ELi16ELi64ELi1ELi0EEviiiPT_S1_S1_iii_param_5];
	bar.sync 	0;
	mul.lo.s32 	%r546, %r7, %r6;
	mul.lo.s32 	%r547, %r546, %r8;
	div.s32 	%r548, %r547, %r7;
	shl.b32 	%r549, %r754, 12;
	or.b32  	%r550, %r549, %r1;
	cvta.to.global.u64 	%rd26, %rd91;
	mul.wide.s32 	%rd27, %r550, 4;
	add.s64 	%rd28, %rd26, %rd27;
	st.global.u32 	[%rd28], %r793;
	rem.s32 	%r551, 1, %r9;
	add.s32 	%r552, %r9, 1;
	setp.lt.u32 	%p93, %r552, 3;
	shl.b32 	%r553, %r9, 7;
	selp.b32 	%r554, %r553, 0, %p93;
	add.s32 	%r555, %r550, %r554;
	mad.lo.s32 	%r556, %r548, %r551, %r555;
	mul.wide.s32 	%rd29, %r556, 4;
	add.s64 	%rd30, %rd26, %rd29;
	st.global.u32 	[%rd30], %r792;
	div.s32 	%r557, 2, %r9;
	shl.b32 	%r558, %r557, 7;
	mul.lo.s32 	%r559, %r557, %r9;
	sub.s32 	%r560, 2, %r559;
	add.s32 	%r561, %r550, %r558;
	mad.lo.s32 	%r562, %r548, %r560, %r561;
	mul.wide.s32 	%rd31, %r562, 4;
	add.s64 	%rd32, %rd26, %rd31;
	st.global.u32 	[%rd32], %r791;
	div.s32 	%r563, 3, %r9;
	shl.b32 	%r564, %r563, 7;
	mul.lo.s32 	%r565, %r563, %r9;
	sub.s32 	%r566, 3, %r565;
	add.s32 	%r567, %r550, %r564;
	mad.lo.s32 	%r568, %r548, %r566, %r567;
	mul.wide.s32 	%rd33, %r568, 4;
	add.s64 	%rd34, %rd26, %rd33;
	st.global.u32 	[%rd34], %r790;
	div.s32 	%r569, 4, %r9;
	shl.b32 	%r570, %r569, 7;
	mul.lo.s32 	%r571, %r569, %r9;
	sub.s32 	%r572, 4, %r571;
	add.s32 	%r573, %r550, %r570;
	mad.lo.s32 	%r574, %r548, %r572, %r573;
	mul.wide.s32 	%rd35, %r574, 4;
	add.s64 	%rd36, %rd26, %rd35;
	st.global.u32 	[%rd36], %r789;
	div.s32 	%r575, 5, %r9;
	shl.b32 	%r576, %r575, 7;
	mul.lo.s32 	%r577, %r575, %r9;
	sub.s32 	%r578, 5, %r577;
	add.s32 	%r579, %r550, %r576;
	mad.lo.s32 	%r580, %r548, %r578, %r579;
	mul.wide.s32 	%rd37, %r580, 4;
	add.s64 	%rd38, %rd26, %rd37;
	st.global.u32 	[%rd38], %r788;
	div.s32 	%r581, 6, %r9;
	shl.b32 	%r582, %r581, 7;
	mul.lo.s32 	%r583, %r581, %r9;
	sub.s32 	%r584, 6, %r583;
	add.s32 	%r585, %r550, %r582;
	mad.lo.s32 	%r586, %r548, %r584, %r585;
	mul.wide.s32 	%rd39, %r586, 4;
	add.s64 	%rd40, %rd26, %rd39;
	st.global.u32 	[%rd40], %r787;
	div.s32 	%r587, 7, %r9;
	shl.b32 	%r588, %r587, 7;
	mul.lo.s32 	%r589, %r587, %r9;
	sub.s32 	%r590, 7, %r589;
	add.s32 	%r591, %r550, %r588;
	mad.lo.s32 	%r592, %r548, %r590, %r591;
	mul.wide.s32 	%rd41, %r592, 4;
	add.s64 	%rd42, %rd26, %rd41;
	st.global.u32 	[%rd42], %r786;
	div.s32 	%r593, 8, %r9;
	shl.b32 	%r594, %r593, 7;
	mul.lo.s32 	%r595, %r593, %r9;
	sub.s32 	%r596, 8, %r595;
	add.s32 	%r597, %r550, %r594;
	mad.lo.s32 	%r598, %r548, %r596, %r597;
	mul.wide.s32 	%rd43, %r598, 4;
	add.s64 	%rd44, %rd26, %rd43;
	st.global.u32 	[%rd44], %r785;
	div.s32 	%r599, 9, %r9;
	shl.b32 	%r600, %r599, 7;
	mul.lo.s32 	%r601, %r599, %r9;
	sub.s32 	%r602, 9, %r601;
	add.s32 	%r603, %r550, %r600;
	mad.lo.s32 	%r604, %r548, %r602, %r603;
	mul.wide.s32 	%rd45, %r604, 4;
	add.s64 	%rd46, %rd26, %rd45;
	st.global.u32 	[%rd46], %r784;
	div.s32 	%r605, 10, %r9;
	shl.b32 	%r606, %r605, 7;
	mul.lo.s32 	%r607, %r605, %r9;
	sub.s32 	%r608, 10, %r607;
	add.s32 	%r609, %r550, %r606;
	mad.lo.s32 	%r610, %r548, %r608, %r609;
	mul.wide.s32 	%rd47, %r610, 4;
	add.s64 	%rd48, %rd26, %rd47;
	st.global.u32 	[%rd48], %r783;
	div.s32 	%r611, 11, %r9;
	shl.b32 	%r612, %r611, 7;
	mul.lo.s32 	%r613, %r611, %r9;
	sub.s32 	%r614, 11, %r613;
	add.s32 	%r615, %r550, %r612;
	mad.lo.s32 	%r616, %r548, %r614, %r615;
	mul.wide.s32 	%rd49, %r616, 4;
	add.s64 	%rd50, %rd26, %rd49;
	st.global.u32 	[%rd50], %r782;
	div.s32 	%r617, 12, %r9;
	shl.b32 	%r618, %r617, 7;
	mul.lo.s32 	%r619, %r617, %r9;
	sub.s32 	%r620, 12, %r619;
	add.s32 	%r621, %r550, %r618;
	mad.lo.s32 	%r622, %r548, %r620, %r621;
	mul.wide.s32 	%rd51, %r622, 4;
	add.s64 	%rd52, %rd26, %rd51;
	st.global.u32 	[%rd52], %r781;
	div.s32 	%r623, 13, %r9;
	shl.b32 	%r624, %r623, 7;
	mul.lo.s32 	%r625, %r623, %r9;
	sub.s32 	%r626, 13, %r625;
	add.s32 	%r627, %r550, %r624;
	mad.lo.s32 	%r628, %r548, %r626, %r627;
	mul.wide.s32 	%rd53, %r628, 4;
	add.s64 	%rd54, %rd26, %rd53;
	st.global.u32 	[%rd54], %r780;
	div.s32 	%r629, 14, %r9;
	shl.b32 	%r630, %r629, 7;
	mul.lo.s32 	%r631, %r629, %r9;
	sub.s32 	%r632, 14, %r631;
	add.s32 	%r633, %r550, %r630;
	mad.lo.s32 	%r634, %r548, %r632, %r633;
	mul.wide.s32 	%rd55, %r634, 4;
	add.s64 	%rd56, %rd26, %rd55;
	st.global.u32 	[%rd56], %r779;
	div.s32 	%r635, 15, %r9;
	shl.b32 	%r636, %r635, 7;
	mul.lo.s32 	%r637, %r635, %r9;
	sub.s32 	%r638, 15, %r637;
	add.s32 	%r639, %r550, %r636;
	mad.lo.s32 	%r640, %r548, %r638, %r639;
	mul.wide.s32 	%rd57, %r640, 4;
	add.s64 	%rd58, %rd26, %rd57;
	st.global.u32 	[%rd58], %r778;
	div.s32 	%r641, 16, %r9;
	shl.b32 	%r642, %r641, 7;
	mul.lo.s32 	%r643, %r641, %r9;
	sub.s32 	%r644, 16, %r643;
	add.s32 	%r645, %r550, %r642;
	mad.lo.s32 	%r646, %r548, %r644, %r645;
	mul.wide.s32 	%rd59, %r646, 4;
	add.s64 	%rd60, %rd26, %rd59;
	st.global.u32 	[%rd60], %r777;
	div.s32 	%r647, 17, %r9;
	shl.b32 	%r648, %r647, 7;
	mul.lo.s32 	%r649, %r647, %r9;
	sub.s32 	%r650, 17, %r649;
	add.s32 	%r651, %r550, %r648;
	mad.lo.s32 	%r652, %r548, %r650, %r651;
	mul.wide.s32 	%rd61, %r652, 4;
	add.s64 	%rd62, %rd26, %rd61;
	st.global.u32 	[%rd62], %r776;
	div.s32 	%r653, 18, %r9;
	shl.b32 	%r654, %r653, 7;
	mul.lo.s32 	%r655, %r653, %r9;
	sub.s32 	%r656, 18, %r655;
	add.s32 	%r657, %r550, %r654;
	mad.lo.s32 	%r658, %r548, %r656, %r657;
	mul.wide.s32 	%rd63, %r658, 4;
	add.s64 	%rd64, %rd26, %rd63;
	st.global.u32 	[%rd64], %r775;
	div.s32 	%r659, 19, %r9;
	shl.b32 	%r660, %r659, 7;
	mul.lo.s32 	%r661, %r659, %r9;
	sub.s32 	%r662, 19, %r661;
	add.s32 	%r663, %r550, %r660;
	mad.lo.s32 	%r664, %r548, %r662, %r663;
	mul.wide.s32 	%rd65, %r664, 4;
	add.s64 	%rd66, %rd26, %rd65;
	st.global.u32 	[%rd66], %r774;
	div.s32 	%r665, 20, %r9;
	shl.b32 	%r666, %r665, 7;
	mul.lo.s32 	%r667, %r665, %r9;
	sub.s32 	%r668, 20, %r667;
	add.s32 	%r669, %r550, %r666;
	mad.lo.s32 	%r670, %r548, %r668, %r669;
	mul.wide.s32 	%rd67, %r670, 4;
	add.s64 	%rd68, %rd26, %rd67;
	st.global.u32 	[%rd68], %r773;
	div.s32 	%r671, 21, %r9;
	shl.b32 	%r672, %r671, 7;
	mul.lo.s32 	%r673, %r671, %r9;
	sub.s32 	%r674, 21, %r673;
	add.s32 	%r675, %r550, %r672;
	mad.lo.s32 	%r676, %r548, %r674, %r675;
	mul.wide.s32 	%rd69, %r676, 4;
	add.s64 	%rd70, %rd26, %rd69;
	st.global.u32 	[%rd70], %r772;
	div.s32 	%r677, 22, %r9;
	shl.b32 	%r678, %r677, 7;
	mul.lo.s32 	%r679, %r677, %r9;
	sub.s32 	%r680, 22, %r679;
	add.s32 	%r681, %r550, %r678;
	mad.lo.s32 	%r682, %r548, %r680, %r681;
	mul.wide.s32 	%rd71, %r682, 4;
	add.s64 	%rd72, %rd26, %rd71;
	st.global.u32 	[%rd72], %r771;
	div.s32 	%r683, 23, %r9;
	shl.b32 	%r684, %r683, 7;
	mul.lo.s32 	%r685, %r683, %r9;
	sub.s32 	%r686, 23, %r685;
	add.s32 	%r687, %r550, %r684;
	mad.lo.s32 	%r688, %r548, %r686, %r687;
	mul.wide.s32 	%rd73, %r688, 4;
	add.s64 	%rd74, %rd26, %rd73;
	st.global.u32 	[%rd74], %r770;
	div.s32 	%r689, 24, %r9;
	shl.b32 	%r690, %r689, 7;
	mul.lo.s32 	%r691, %r689, %r9;
	sub.s32 	%r692, 24, %r691;
	add.s32 	%r693, %r550, %r690;
	mad.lo.s32 	%r694, %r548, %r692, %r693;
	mul.wide.s32 	%rd75, %r694, 4;
	add.s64 	%rd76, %rd26, %rd75;
	st.global.u32 	[%rd76], %r769;
	div.s32 	%r695, 25, %r9;
	shl.b32 	%r696, %r695, 7;
	mul.lo.s32 	%r697, %r695, %r9;
	sub.s32 	%r698, 25, %r697;
	add.s32 	%r699, %r550, %r696;
	mad.lo.s32 	%r700, %r548, %r698, %r699;
	mul.wide.s32 	%rd77, %r700, 4;
	add.s64 	%rd78, %rd26, %rd77;
	st.global.u32 	[%rd78], %r768;
	div.s32 	%r701, 26, %r9;
	shl.b32 	%r702, %r701, 7;
	mul.lo.s32 	%r703, %r701, %r9;
	sub.s32 	%r704, 26, %r703;
	add.s32 	%r705, %r550, %r702;
	mad.lo.s32 	%r706, %r548, %r704, %r705;
	mul.wide.s32 	%rd79, %r706, 4;
	add.s64 	%rd80, %rd26, %rd79;
	st.global.u32 	[%rd80], %r767;
	div.s32 	%r707, 27, %r9;
	shl.b32 	%r708, %r707, 7;
	mul.lo.s32 	%r709, %r707, %r9;
	sub.s32 	%r710, 27, %r709;
	add.s32 	%r711, %r550, %r708;
	mad.lo.s32 	%r712, %r548, %r710, %r711;
	mul.wide.s32 	%rd81, %r712, 4;
	add.s64 	%rd82, %rd26, %rd81;
	st.global.u32 	[%rd82], %r766;
	div.s32 	%r713, 28, %r9;
	shl.b32 	%r714, %r713, 7;
	mul.lo.s32 	%r715, %r713, %r9;
	sub.s32 	%r716, 28, %r715;
	add.s32 	%r717, %r550, %r714;
	mad.lo.s32 	%r718, %r548, %r716, %r717;
	mul.wide.s32 	%rd83, %r718, 4;
	add.s64 	%rd84, %rd26, %rd83;
	st.global.u32 	[%rd84], %r765;
	div.s32 	%r719, 29, %r9;
	shl.b32 	%r720, %r719, 7;
	mul.lo.s32 	%r721, %r719, %r9;
	sub.s32 	%r722, 29, %r721;
	add.s32 	%r723, %r550, %r720;
	mad.lo.s32 	%r724, %r548, %r722, %r723;
	mul.wide.s32 	%rd85, %r724, 4;
	add.s64 	%rd86, %rd26, %rd85;
	st.global.u32 	[%rd86], %r764;
	div.s32 	%r725, 30, %r9;
	shl.b32 	%r726, %r725, 7;
	mul.lo.s32 	%r727, %r725, %r9;
	sub.s32 	%r728, 30, %r727;
	add.s32 	%r729, %r550, %r726;
	mad.lo.s32 	%r730, %r548, %r728, %r729;
	mul.wide.s32 	%rd87, %r730, 4;
	add.s64 	%rd88, %rd26, %rd87;
	st.global.u32 	[%rd88], %r763;
	div.s32 	%r731, 31, %r9;
	shl.b32 	%r732, %r731, 7;
	mul.lo.s32 	%r733, %r731, %r9;
	sub.s32 	%r734, 31, %r733;
	add.s32 	%r735, %r550, %r732;
	mad.lo.s32 	%r736, %r548, %r734, %r735;
	mul.wide.s32 	%rd89, %r736, 4;
	add.s64 	%rd90, %rd26, %rd89;
	st.global.u32 	[%rd90], %r762;
	add.s32 	%r754, %r754, %r13;
	setp.lt.u32 	%p94, %r754, %r14;
	@%p94 bra 	$L__BB742_5;
$L__BB742_116:
	ret;

}
	// .globl	_Z9cuda_gemmIiLi128ELi4ELi1ELi4096ELi16ELi16ELi64ELi1ELi1EEviiiPT_S1_S1_iii
.visible .entry _Z9cuda_gemmIiLi128ELi4ELi1ELi4096ELi16ELi16ELi64ELi1ELi1EEviiiPT_S1_S1_iii(
	.param .u32 _Z9cuda_gemmIiLi128ELi4ELi1ELi4096ELi16ELi16ELi64ELi1ELi1EEviiiPT_S1_S1_iii_param_0,
	.param .u32 _Z9cuda_gemmIiLi128ELi4ELi1ELi4096ELi16ELi16ELi64ELi1ELi1EEviiiPT_S1_S1_iii_param_1,
	.param .u32 _Z9cuda_gemmIiLi128ELi4ELi1ELi4096ELi16ELi16ELi64ELi1ELi1EEviiiPT_S1_S1_iii_param_2,
	.param .u64 .ptr .align 1 _Z9cuda_gemmIiLi128ELi4ELi1ELi4096ELi16ELi16ELi64ELi1ELi1EEviiiPT_S1_S1_iii_param_3,
	.param .u64 .ptr .align 1 _Z9cuda_gemmIiLi128ELi4ELi1ELi4096ELi16ELi16ELi64ELi1ELi1EEviiiPT_S1_S1_iii_param_4,
	.param .u64 .ptr .align 1 _Z9cuda_gemmIiLi128ELi4ELi1ELi4096ELi16ELi16ELi64ELi1ELi1EEviiiPT_S1_S1_iii_param_5,
	.param .u32 _Z9cuda_gemmIiLi128ELi4ELi1ELi4096ELi16ELi16ELi64ELi1ELi1EEviiiPT_S1_S1_iii_param_6,
	.param .u32 _Z9cuda_gemmIiLi128ELi4ELi1ELi4096ELi16ELi16ELi64ELi1ELi1EEviiiPT_S1_S1_iii_param_7,
	.param .u32 _Z9cuda_gemmIiLi128ELi4ELi1ELi4096ELi16ELi16ELi64ELi1ELi1EEviiiPT_S1_S1_iii_param_8
)
.maxntid 128
{
	.local .align 16 .b8 	__local_depot743[128];
	.reg .b64 	%SP;
	.reg .b64 	%SPL;
	.reg .pred 	%p<271>;
	.reg .b16 	%rs<12>;
	.reg .b32 	%r<845>;
	.reg .b64 	%rd<38>;
	// demoted variable
	.shared .align 128 .b8 _ZZ9cuda_gemmIiLi128ELi4ELi1ELi4096ELi16ELi16ELi64ELi1ELi1EEviiiPT_S1_S1_iiiE11kron_fac_sh[1088];
	// demoted variable
	.shared .align 128 .b8 _ZZ9cuda_gemmIiLi128ELi4ELi1ELi4096ELi16ELi16ELi64ELi1ELi1EEviiiPT_S1_S1_iiiE3Ash[16384];
	mov.u64 	%SPL, __local_depot743;
	ld.param.u64 	%rd5, [_Z9cuda_gemmIiLi128ELi4ELi1ELi4096ELi16ELi16ELi64ELi1ELi1EEviiiPT_S1_S1_iii_param_3];
	ld.param.u64 	%rd6, [_Z9cuda_gemmIiLi128ELi4ELi1ELi4096ELi16ELi16ELi64ELi1ELi1EEviiiPT_S1_S1_iii_param_4];
	cvta.to.global.u64 	%rd1, %rd6;
	cvta.to.global.u64 	%rd2, %rd5;
	add.u64 	%rd3, %SPL, 0;
	mov.u32 	%r1, %tid.x;
	mov.u32 	%r2, %ntid.x;
	add.s32 	%r68, %r1, %r2;
	cvt.u16.u32 	%rs4, %r68;
	not.b16 	%rs5, %rs4;
	and.b16  	%rs6, %rs5, 255;
	cvt.u16.u32 	%rs7, %r2;
	and.b16  	%rs8, %rs7, 255;
	div.u16 	%rs1, %rs6, %rs8;
	and.b16  	%rs2, %rs1, 3;
	setp.eq.s16 	%p2, %rs2, 2;
	mov.u32 	%r833, %r1;
	@%p2 bra 	$L__BB743_3;
	cvt.u32.u16 	%r3, %rs2;
	mov.b32 	%r832, 0;
	mov.u32 	%r72, _ZZ9cuda_gemmIiLi128ELi4ELi1ELi4096ELi16ELi16ELi64ELi1ELi1EEviiiPT_S1_S1_iiiE11kron_fac_sh;
	mov.u32 	%r833, %r1;
$L__BB743_2:
	.pragma "nounroll";
	mul.wide.u32 	%rd8, %r833, 4;
	add.s64 	%rd9, %rd1, %rd8;
	ld.global.u32 	%r70, [%rd9];
	and.b32  	%r71, %r833, 15;
	mad.lo.s32 	%r73, %r71, 68, %r72;
	shr.u32 	%r74, %r833, 2;
	and.b32  	%r75, %r74, 1073741820;
	add.s32 	%r76, %r73, %r75;
	st.shared.u32 	[%r76], %r70;
	add.s32 	%r833, %r833, %r2;
	add.s32 	%r832, %r832, 1;
	xor.b32  	%r77, %r832, %r3;
	setp.ne.s32 	%p3, %r77, 2;
	@%p3 bra 	$L__BB743_2;
$L__BB743_3:
	setp.lt.u16 	%p4, %rs1, 2;
	@%p4 bra 	$L__BB743_6;
	mov.u32 	%r80, _ZZ9cuda_gemmIiLi128ELi4ELi1ELi4096ELi16ELi16ELi64ELi1ELi1EEviiiPT_S1_S1_iiiE11kron_fac_sh;
$L__BB743_5:
	mul.wide.u32 	%rd10, %r833, 4;
	add.s64 	%rd11, %rd1, %rd10;
	ld.global.u32 	%r78, [%rd11];
	and.b32  	%r79, %r833, 15;
	mad.lo.s32 	%r81, %r79, 68, %r80;
	shr.u32 	%r82, %r833, 2;
	and.b32  	%r83, %r82, 1073741820;
	add.s32 	%r84, %r81, %r83;
	st.shared.u32 	[%r84], %r78;
	add.s32 	%r85, %r833, %r2;
	mul.wide.u32 	%rd12, %r85, 4;
	add.s64 	%rd13, %rd1, %rd12;
	ld.global.u32 	%r86, [%rd13];
	and.b32  	%r87, %r85, 15;
	mad.lo.s32 	%r88, %r87, 68, %r80;
	shr.u32 	%r89, %r85, 2;
	and.b32  	%r90, %r89, 1073741820;
	add.s32 	%r91, %r88, %r90;
	st.shared.u32 	[%r91], %r86;
	add.s32 	%r92, %r85, %r2;
	mul.wide.u32 	%rd14, %r92, 4;
	add.s64 	%rd15, %rd1, %rd14;
	ld.global.u32 	%r93, [%rd15];
	and.b32  	%r94, %r92, 15;
	mad.lo.s32 	%r95, %r94, 68, %r80;
	shr.u32 	%r96, %r92, 2;
	and.b32  	%r97, %r96, 1073741820;
	add.s32 	%r98, %r95, %r97;
	st.shared.u32 	[%r98], %r93;
	add.s32 	%r99, %r92, %r2;
	mul.wide.u32 	%rd16, %r99, 4;
	add.s64 	%rd17, %rd1, %rd16;
	ld.global.u32 	%r100, [%rd17];
	and.b32  	%r101, %r99, 15;
	mad.lo.s32 	%r102, %r101, 68, %r80;
	shr.u32 	%r103, %r99, 2;
	and.b32  	%r104, %r103, 1073741820;
	add.s32 	%r105, %r102, %r104;
	st.shared.u32 	[%r105], %r100;
	add.s32 	%r833, %r99, %r2;
	setp.lt.u32 	%p5, %r833, 256;
	@%p5 bra 	$L__BB743_5;
$L__BB743_6:
	mov.u32 	%r835, %ctaid.y;
	mov.u32 	%r12, %nctaid.y;
	shl.b32 	%r13, %r12, 2;
	setp.ge.u32 	%p6, %r835, %r13;
	@%p6 bra 	$L__BB743_17;
	shl.b32 	%r14, %r1, 2;
	shl.b32 	%r15, %r2, 2;
	and.b32  	%r16, %r1, 15;
	and.b32  	%r106, %r14, 60;
	mov.u32 	%r107, _ZZ9cuda_gemmIiLi128ELi4ELi1ELi4096ELi16ELi16ELi64ELi1ELi1EEviiiPT_S1_S1_iiiE11kron_fac_sh;
	add.s32 	%r17, %r107, %r106;
	xor.b32  	%r108, %r14, 4095;
	sub.s32 	%r109, %r108, %r15;
	cvt.u16.u32 	%rs9, %r109;
	cvt.u16.u32 	%rs10, %r15;
	div.u16 	%rs11, %rs9, %rs10;
	and.b16  	%rs3, %rs11, 3;
	shl.b32 	%r110, %r1, 4;
	mov.u32 	%r111, _ZZ9cuda_gemmIiLi128ELi4ELi1ELi4096ELi16ELi16ELi64ELi1ELi1EEviiiPT_S1_S1_iiiE3Ash;
	add.s32 	%r18, %r111, %r110;
	add.s32 	%r19, %r14, %r15;
	shl.b32 	%r37, %r2, 4;
	add.s32 	%r20, %r18, %r37;
	add.s32 	%r21, %r19, %r15;
	add.s32 	%r112, %r1, 1;
	and.b32  	%r22, %r112, 15;
	add.s32 	%r113, %r1, 2;
	and.b32  	%r23, %r113, 15;
	add.s32 	%r114, %r1, 3;
	and.b32  	%r24, %r114, 15;
	add.s32 	%r115, %r1, 4;
	and.b32  	%r25, %r115, 15;
	add.s32 	%r116, %r1, 5;
	and.b32  	%r26, %r116, 15;
	add.s32 	%r117, %r1, 6;
	and.b32  	%r27, %r117, 15;
	add.s32 	%r118, %r1, 7;
	and.b32  	%r28, %r118, 15;
	add.s32 	%r119, %r1, 9;
	and.b32  	%r29, %r119, 15;
	add.s32 	%r120, %r1, 10;
	and.b32  	%r30, %r120, 15;
	add.s32 	%r121, %r1, 11;
	and.b32  	%r31, %r121, 15;
	add.s32 	%r122, %r1, 12;
	and.b32  	%r32, %r122, 15;
	add.s32 	%r123, %r1, 13;
	and.b32  	%r33, %r123, 15;
	add.s32 	%r124, %r1, 14;
	and.b32  	%r34, %r124, 15;
	add.s32 	%r125, %r1, -1;
	and.b32  	%r35, %r125, 15;
	mul.lo.s32 	%r36, %r2, 12;
	shl.b32 	%r38, %r2, 3;
	mul.lo.s32 	%r39, %r2, 48;
	shl.b32 	%r40, %r2, 6;
	shl.b32 	%r41, %r2, 5;
$L__BB743_8:
	setp.eq.s16 	%p7, %rs3, 2;
	mov.b32 	%r126, 0;
	st.local.v4.u32 	[%rd3], {%r126, %r126, %r126, %r126};
	st.local.v4.u32 	[%rd3+16], {%r126, %r126, %r126, %r126};
	st.local.v4.u32 	[%rd3+32], {%r126, %r126, %r126, %r126};
	st.local.v4.u32 	[%rd3+48], {%r126, %r126, %r126, %r126};
	st.local.v4.u32 	[%rd3+64], {%r126, %r126, %r126, %r126};
	st.local.v4.u32 	[%rd3+80], {%r126, %r126, %r126, %r126};
	st.local.v4.u32 	[%rd3+96], {%r126, %r126, %r126, %r126};
	st.local.v4.u32 	[%rd3+112], {%r126, %r126, %r126, %r126};
	shl.b32 	%r43, %r835, 12;
	mov.u32 	%r836, %r14;
	@%p7 bra 	$L__BB743_12;
	setp.eq.s16 	%p8, %rs3, 3;
	add.s32 	%r127, %r43, %r14;
	mul.wide.s32 	%rd18, %r127, 4;
	add.s64 	%rd19, %rd2, %rd18;
	ld.global.v4.u32 	{%r128, %r129, %r130, %r131}, [%rd19];
	st.shared.v4.u32 	[%r18], {%r128, %r129, %r130, %r131};
	mov.u32 	%r836, %r19;
	@%p8 bra 	$L__BB743_12;
	setp.eq.s16 	%p9, %rs3, 0;
	add.s32 	%r132, %r43, %r19;
	mul.wide.s32 	%rd20, %r132, 4;
	add.s64 	%rd21, %rd2, %rd20;
	ld.global.v4.u32 	{%r133, %r134, %r135, %r136}, [%rd21];
	st.shared.v4.u32 	[%r20], {%r133, %r134, %r135, %r136};
	mov.u32 	%r836, %r21;
	@%p9 bra 	$L__BB743_12;
	add.s32 	%r836, %r21, %r15;
	add.s32 	%r137, %r43, %r21;
	mul.wide.s32 	%rd22, %r137, 4;
	add.s64 	%rd23, %rd2, %rd22;
	ld.global.v4.u32 	{%r138, %r139, %r140, %r141}, [%rd23];
	shl.b32 	%r142, %r15, 2;
	add.s32 	%r143, %r20, %r142;
	st.shared.v4.u32 	[%r143], {%r138, %r139, %r140, %r141};
$L__BB743_12:
	add.s32 	%r837, %r836, %r43;
	add.s32 	%r841, %r837, %r36;
	add.s32 	%r840, %r837, %r38;
	add.s32 	%r839, %r837, %r15;
	shl.b32 	%r144, %r836, 2;
	mov.u32 	%r145, _ZZ9cuda_gemmIiLi128ELi4ELi1ELi4096ELi16ELi16ELi64ELi1ELi1EEviiiPT_S1_S1_iiiE3Ash;
	add.s32 	%r838, %r145, %r144;
$L__BB743_13:
	mul.wide.s32 	%rd24, %r841, 4;
	add.s64 	%rd25, %rd2, %rd24;
	mul.wide.s32 	%rd26, %r840, 4;
	add.s64 	%rd27, %rd2, %rd26;
	mul.wide.s32 	%rd28, %r839, 4;
	add.s64 	%rd29, %rd2, %rd28;
	mul.wide.s32 	%rd30, %r837, 4;
	add.s64 	%rd31, %rd2, %rd30;
	ld.global.v4.u32 	{%r146, %r147, %r148, %r149}, [%rd31];
	st.shared.v4.u32 	[%r838], {%r146, %r147, %r148, %r149};
	add.s32 	%r150, %r836, %r15;
	ld.global.v4.u32 	{%r151, %r152, %r153, %r154}, [%rd29];
	add.s32 	%r155, %r838, %r37;
	st.shared.v4.u32 	[%r155], {%r151, %r152, %r153, %r154};
	add.s32 	%r156, %r150, %r15;
	ld.global.v4.u32 	{%r157, %r158, %r159, %r160}, [%rd27];
	add.s32 	%r161, %r838, %r41;
	st.shared.v4.u32 	[%r161], {%r157, %r158, %r159, %r160};
	add.s32 	%r162, %r156, %r15;
	ld.global.v4.u32 	{%r163, %r164, %r165, %r166}, [%rd25];
	add.s32 	%r167, %r838, %r39;
	st.shared.v4.u32 	[%r167], {%r163, %r164, %r165, %r166};
	add.s32 	%r836, %r162, %r15;
	add.s32 	%r841, %r841, %r37;
	add.s32 	%r840, %r840, %r37;
	add.s32 	%r839, %r839, %r37;
	add.s32 	%r838, %r838, %r40;
	add.s32 	%r837, %r837, %r37;
	setp.lt.u32 	%p10, %r836, 4096;
	@%p10 bra 	$L__BB743_13;
	bar.sync 	0;
	ld.shared.u32 	%r63, [%r17];
	mov.pred 	%p270, -1;
	mov.b32 	%r843, 0;
	mov.u32 	%r844, %r843;
$L__BB743_15:
	mov.pred 	%p1, %p270;
	add.s32 	%r170, %r844, %r1;
	shl.b32 	%r171, %r170, 4;
	or.b32  	%r172, %r171, %r16;
	shl.b32 	%r173, %r172, 2;
	mov.u32 	%r174, _ZZ9cuda_gemmIiLi128ELi4ELi1ELi4096ELi16ELi16ELi64ELi1ELi1EEviiiPT_S1_S1_iiiE3Ash;
	add.s32 	%r175, %r174, %r173;
	ld.shared.u32 	%r176, [%r175];
	or.b32  	%r177, %r171, %r22;
	shl.b32 	%r178, %r177, 2;
	add.s32 	%r179, %r174, %r178;
	ld.shared.u32 	%r180, [%r179];
	or.b32  	%r181, %r171, %r23;
	shl.b32 	%r182, %r181, 2;
	add.s32 	%r183, %r174, %r182;
	ld.shared.u32 	%r184, [%r183];
	or.b32  	%r185, %r171, %r24;
	shl.b32 	%r186, %r185, 2;
	add.s32 	%r187, %r174, %r186;
	ld.shared.u32 	%r188, [%r187];
	or.b32  	%r189, %r171, %r25;
	shl.b32 	%r190, %r189, 2;
	add.s32 	%r191, %r174, %r190;
	ld.shared.u32 	%r192, [%r191];
	or.b32  	%r193, %r171, %r26;
	shl.b32 	%r194, %r193, 2;
	add.s32 	%r195, %r174, %r194;
	ld.shared.u32 	%r196, [%r195];
	or.b32  	%r197, %r171, %r27;
	shl.b32 	%r198, %r197, 2;
	add.s32 	%r199, %r174, %r198;
	ld.shared.u32 	%r200, [%r199];
	or.b32  	%r201, %r171, %r28;
	shl.b32 	%r202, %r201, 2;
	add.s32 	%r203, %r174, %r202;
	ld.shared.u32 	%r204, [%r203];
	xor.b32  	%r205, %r16, 8;
	or.b32  	%r206, %r171, %r205;
	shl.b32 	%r207, %r206, 2;
	add.s32 	%r208, %r174, %r207;
	ld.shared.u32 	%r209, [%r208];
	or.b32  	%r210, %r171, %r29;
	shl.b32 	%r211, %r210, 2;
	add.s32 	%r212, %r174, %r211;
	ld.shared.u32 	%r213, [%r212];
	or.b32  	%r214, %r171, %r30;
	shl.b32 	%r215, %r214, 2;
	add.s32 	%r216, %r174, %r215;
	ld.shared.u32 	%r217, [%r216];
	or.b32  	%r218, %r171, %r31;
	shl.b32 	%r219, %r218, 2;
	add.s32 	%r220, %r174, %r219;
	ld.shared.u32 	%r221, [%r220];
	or.b32  	%r222, %r171, %r32;
	shl.b32 	%r223, %r222, 2;
	add.s32 	%r224, %r174, %r223;
	ld.shared.u32 	%r225, [%r224];
	or.b32  	%r226, %r171, %r33;
	shl.b32 	%r227, %r226, 2;
	add.s32 	%r228, %r174, %r227;
	ld.shared.u32 	%r229, [%r228];
	or.b32  	%r230, %r171, %r34;
	shl.b32 	%r231, %r230, 2;
	add.s32 	%r232, %r174, %r231;
	ld.shared.u32 	%r233, [%r232];
	or.b32  	%r234, %r171, %r35;
	shl.b32 	%r235, %r234, 2;
	add.s32 	%r236, %r174, %r235;
	ld.shared.u32 	%r237, [%r236];
	shl.b32 	%r238, %r843, 4;
	shfl.sync.idx.b32	%r239|%p13, %r63, %r16, 4127, -1;
	mul.lo.s32 	%r240, %r239, %r176;
	shfl.sync.idx.b32	%r241|%p14, %r63, %r22, 4127, -1;
	mad.lo.s32 	%r242, %r241, %r180, %r240;
	shfl.sync.idx.b32	%r243|%p15, %r63, %r23, 4127, -1;
	mad.lo.s32 	%r244, %r243, %r184, %r242;
	shfl.sync.idx.b32	%r245|%p16, %r63, %r24, 4127, -1;
	mad.lo.s32 	%r246, %r245, %r188, %r244;
	shfl.sync.idx.b32	%r247|%p17, %r63, %r25, 4127, -1;
	mad.lo.s32 	%r248, %r247, %r192, %r246;
	shfl.sync.idx.b32	%r249|%p18, %r63, %r26, 4127, -1;
	mad.lo.s32 	%r250, %r249, %r196, %r248;
	shfl.sync.idx.b32	%r251|%p19, %r63, %r27, 4127, -1;
	mad.lo.s32 	%r252, %r251, %r200, %r250;
	shfl.sync.idx.b32	%r253|%p20, %r63, %r28, 4127, -1;
	mad.lo.s32 	%r254, %r253, %r204, %r252;
	shfl.sync.idx.b32	%r255|%p21, %r63, %r205, 4127, -1;
	mad.lo.s32 	%r256, %r255, %r209, %r254;
	shfl.sync.idx.b32	%r257|%p22, %r63, %r29, 4127, -1;
	mad.lo.s32 	%r258, %r257, %r213, %r256;
	shfl.sync.idx.b32	%r259|%p23, %r63, %r30, 4127, -1;
	mad.lo.s32 	%r260, %r259, %r217, %r258;
	shfl.sync.idx.b32	%r261|%p24, %r63, %r31, 4127, -1;
	mad.lo.s32 	%r262, %r261, %r221, %r260;
	shfl.sync.idx.b32	%r263|%p25, %r63, %r32, 4127, -1;
	mad.lo.s32 	%r264, %r263, %r225, %r262;
	shfl.sync.idx.b32	%r265|%p26, %r63, %r33, 4127, -1;
	mad.lo.s32 	%r266, %r265, %r229, %r264;
	shfl.sync.idx.b32	%r267|%p27, %r63, %r34, 4127, -1;
	mad.lo.s32 	%r268, %r267, %r233, %r266;
	shfl.sync.idx.b32	%r269|%p28, %r63, %r35, 4127, -1;
	mad.lo.s32 	%r270, %r269, %r237, %r268;
	mul.wide.u32 	%rd32, %r238, 4;
	add.s64 	%rd33, %rd3, %rd32;
	ld.local.u32 	%r271, [%rd33];
	add.s32 	%r272, %r271, %r270;
	st.local.u32 	[%rd33], %r272;
	ld.shared.u32 	%r273, [%r17+68];
	shfl.sync.idx.b32	%r274|%p29, %r273, %r16, 4127, -1;
	mul.lo.s32 	%r275, %r274, %r176;
	shfl.sync.idx.b32	%r276|%p30, %r273, %r22, 4127, -1;
	mad.lo.s32 	%r277, %r276, %r180, %r275;
	shfl.sync.idx.b32	%r278|%p31, %r273, %r23, 4127, -1;
	mad.lo.s32 	%r279, %r278, %r184, %r277;
	shfl.sync.idx.b32	%r280|%p32, %r273, %r24, 4127, -1;
	mad.lo.s32 	%r281, %r280, %r188, %r279;
	shfl.sync.idx.b32	%r282|%p33, %r273, %r25, 4127, -1;
	mad.lo.s32 	%r283, %r282, %r192, %r281;
	shfl.sync.idx.b32	%r284|%p34, %r273, %r26, 4127, -1;
	mad.lo.s32 	%r285, %r284, %r196, %r283;
	shfl.sync.idx.b32	%r286|%p35, %r273, %r27, 4127, -1;
	mad.lo.s32 	%r287, %r286, %r200, %r285;
	shfl.sync.idx.b32	%r288|%p36, %r273, %r28, 4127, -1;
	mad.lo.s32 	%r289, %r288, %r204, %r287;
	shfl.sync.idx.b32	%r290|%p37, %r273, %r205, 4127, -1;
	mad.lo.s32 	%r291, %r290, %r209, %r289;
	shfl.sync.idx.b32	%r292|%p38, %r273, %r29, 4127, -1;
	mad.lo.s32 	%r293, %r292, %r213, %r291;
	shfl.sync.idx.b32	%r294|%p39, %r273, %r30, 4127, -1;
	mad.lo.s32 	%r295, %r294, %r217, %r293;
	shfl.sync.idx.b32	%r296|%p40, %r273, %r31, 4127, -1;
	mad.lo.s32 	%r297, %r296, %r221, %r295;
	shfl.sync.idx.b32	%r298|%p41, %r273, %r32, 4127, -1;
	mad.lo.s32 	%r299, %r298, %r225, %r297;
	shfl.sync.idx.b32	%r300|%p42, %r273, %r33, 4127, -1;
	mad.lo.s32 	%r301, %r300, %r229, %r299;
	shfl.sync.idx.b32	%r302|%p43, %r273, %r34, 4127, -1;
	mad.lo.s32 	%r303, %r302, %r233, %r301;
	shfl.sync.idx.b32	%r304|%p44, %r273, %r35, 4127, -1;
	mad.lo.s32 	%r305, %r304, %r237, %r303;
	ld.local.u32 	%r306, [%rd33+4];
	add.s32 	%r307, %r306, %r305;
	st.local.u32 	[%rd33+4], %r307;
	ld.shared.u32 	%r308, [%r17+136];
	shfl.sync.idx.b32	%r309|%p45, %r308, %r16, 4127, -1;
	mul.lo.s32 	%r310, %r309, %r176;
	shfl.sync.idx.b32	%r311|%p46, %r308, %r22, 4127, -1;
	mad.lo.s32 	%r312, %r311, %r180, %r310;
	shfl.sync.idx.b32	%r313|%p47, %r308, %r23, 4127, -1;
	mad.lo.s32 	%r314, %r313, %r184, %r312;
	shfl.sync.idx.b32	%r315|%p48, %r308, %r24, 4127, -1;
	mad.lo.s32 	%r316, %r315, %r188, %r314;
	shfl.sync.idx.b32	%r317|%p49, %r308, %r25, 4127, -1;
	mad.lo.s32 	%r318, %r317, %r192, %r316;
	shfl.sync.idx.b32	%r319|%p50, %r308, %r26, 4127, -1;
	mad.lo.s32 	%r320, %r319, %r196, %r318;
	shfl.sync.idx.b32	%r321|%p51, %r308, %r27, 4127, -1;
	mad.lo.s32 	%r322, %r321, %r200, %r320;
	shfl.sync.idx.b32	%r323|%p52, %r308, %r28, 4127, -1;
	mad.lo.s32 	%r324, %r323, %r204, %r322;
	shfl.sync.idx.b32	%r325|%p53, %r308, %r205, 4127, -1;
	mad.lo.s32 	%r326, %r325, %r209, %r324;
	shfl.sync.idx.b32	%r327|%p54, %r308, %r29, 4127, -1;
	mad.lo.s32 	%r328, %r327, %r213, %r326;
	shfl.sync.idx.b32	%r329|%p55, %r308, %r30, 4127, -1;
	mad.lo.s32 	%r330, %r329, %r217, %r328;
	shfl.sync.idx.b32	%r331|%p56, %r308, %r31, 4127, -1;
	mad.lo.s32 	%r332, %r331, %r221, %r330;
	shfl.sync.idx.b32	%r333|%p57, %r308, %r32, 4127, -1;
	mad.lo.s32 	%r334, %r333, %r225, %r332;
	shfl.sync.idx.b32	%r335|%p58, %r308, %r33, 4127, -1;
	mad.lo.s32 	%r336, %r335, %r229, %r334;
	shfl.sync.idx.b32	%r337|%p59, %r308, %r34, 4127, -1;
	mad.lo.s32 	%r338, %r337, %r233, %r336;
	shfl.sync.idx.b32	%r339|%p60, %r308, %r35, 4127, -1;
	mad.lo.s32 	%r340, %r339, %r237, %r338;
	ld.local.u32 	%r341, [%rd33+8];
	add.s32 	%r342, %r341, %r340;
	st.local.u32 	[%rd33+8], %r342;
	ld.shared.u32 	%r343, [%r17+204];
	shfl.sync.idx.b32	%r344|%p61, %r343, %r16, 4127, -1;
	mul.lo.s32 	%r345, %r344, %r176;
	shfl.sync.idx.b32	%r346|%p62, %r343, %r22, 4127, -1;
	mad.lo.s32 	%r347, %r346, %r180, %r345;
	shfl.sync.idx.b32	%r348|%p63, %r343, %r23, 4127, -1;
	mad.lo.s32 	%r349, %r348, %r184, %r347;
	shfl.sync.idx.b32	%r350|%p64, %r343, %r24, 4127, -1;
	mad.lo.s32 	%r351, %r350, %r188, %r349;
	shfl.sync.idx.b32	%r352|%p65, %r343, %r25, 4127, -1;
	mad.lo.s32 	%r353, %r352, %r192, %r351;
	shfl.sync.idx.b32	%r354|%p66, %r343, %r26, 4127, -1;
	mad.lo.s32 	%r355, %r354, %r196, %r353;
	shfl.sync.idx.b32	%r356|%p67, %r343, %r27, 4127, -1;
	mad.lo.s32 	%r357, %r356, %r200, %r355;
	shfl.sync.idx.b32	%r358|%p68, %r343, %r28, 4127, -1;
	mad.lo.s32 	%r359, %r358, %r204, %r357;
	shfl.sync.idx.b32	%r360|%p69, %r343, %r205, 4127, -1;
	mad.lo.s32 	%r361, %r360, %r209, %r359;
	shfl.sync.idx.b32	%r362|%p70, %r343, %r29, 4127, -1;
	mad.lo.s32 	%r363, %r362, %r213, %r361;
	shfl.sync.idx.b32	%r364|%p71, %r343, %r30, 4127, -1;
	mad.lo.s32 	%r365, %r364, %r217, %r363;
	shfl.sync.idx.b32	%r366|%p72, %r343, %r31, 4127, -1;
	mad.lo.s32 	%r367, %r366, %r221, %r365;
	shfl.sync.idx.b32	%r368|%p73, %r343, %r32, 4127, -1;
	mad.lo.s32 	%r369, %r368, %r225, %r367;
	shfl.sync.idx.b32	%r370|%p74, %r343, %r33, 4127, -1;
	mad.lo.s32 	%r371, %r370, %r229, %r369;
	shfl.sync.idx.b32	%r372|%p75, %r343, %r34, 4127, -1;
	mad.lo.s32 	%r373, %r372, %r233, %r371;
	shfl.sync.idx.b32	%r374|%p76, %r343, %r35, 4127, -1;
	mad.lo.s32 	%r375, %r374, %r237, %r373;
	ld.local.u32 	%r376, [%rd33+12];
	add.s32 	%r377, %r376, %r375;
	st.local.u32 	[%rd33+12], %r377;
	ld.shared.u32 	%r378, [%r17+272];
	shfl.sync.idx.b32	%r379|%p77, %r378, %r16, 4127, -1;
	mul.lo.s32 	%r380, %r379, %r176;
	shfl.sync.idx.b32	%r381|%p78, %r378, %r22, 4127, -1;
	mad.lo.s32 	%r382, %r381, %r180, %r380;
	shfl.sync.idx.b32	%r383|%p79, %r378, %r23, 4127, -1;
	mad.lo.s32 	%r384, %r383, %r184, %r382;
	shfl.sync.idx.b32	%r385|%p80, %r378, %r24, 4127, -1;
	mad.lo.s32 	%r386, %r385, %r188, %r384;
	shfl.sync.idx.b32	%r387|%p81, %r378, %r25, 4127, -1;
	mad.lo.s32 	%r388, %r387, %r192, %r386;
	shfl.sync.idx.b32	%r389|%p82, %r378, %r26, 4127, -1;
	mad.lo.s32 	%r390, %r389, %r196, %r388;
	shfl.sync.idx.b32	%r391|%p83, %r378, %r27, 4127, -1;
	mad.lo.s32 	%r392, %r391, %r200, %r390;
	shfl.sync.idx.b32	%r393|%p84, %r378, %r28, 4127, -1;
	mad.lo.s32 	%r394, %r393, %r204, %r392;
	shfl.sync.idx.b32	%r395|%p85, %r378, %r205, 4127, -1;
	mad.lo.s32 	%r396, %r395, %r209, %r394;
	shfl.sync.idx.b32	%r397|%p86, %r378, %r29, 4127, -1;
	mad.lo.s32 	%r398, %r397, %r213, %r396;
	shfl.sync.idx.b32	%r399|%p87, %r378, %r30, 4127, -1;
	mad.lo.s32 	%r400, %r399, %r217, %r398;
	shfl.sync.idx.b32	%r401|%p88, %r378, %r31, 4127, -1;
	mad.lo.s32 	%r402, %r401, %r221, %r400;
	shfl.sync.idx.b32	%r403|%p89, %r378, %r32, 4127, -1;
	mad.lo.s32 	%r404, %r403, %r225, %r402;
	shfl.sync.idx.b32	%r405|%p90, %r378, %r33, 4127, -1;
	mad.lo.s32 	%r406, %r405, %r229, %r404;
	shfl.sync.idx.b32	%r407|%p91, %r378, %r34, 4127, -1;
	mad.lo.s32 	%r408, %r407, %r233, %r406;
	shfl.sync.idx.b32	%r409|%p92, %r378, %r35, 4127, -1;
	mad.lo.s32 	%r410, %r409, %r237, %r408;
	ld.local.u32 	%r411, [%rd33+16];
	add.s32 	%r412, %r411, %r410;
	st.local.u32 	[%rd33+16], %r412;
	ld.shared.u32 	%r413, [%r17+340];
	shfl.sync.idx.b32	%r414|%p93, %r413, %r16, 4127, -1;
	mul.lo.s32 	%r415, %r414, %r176;
	shfl.sync.idx.b32	%r416|%p94, %r413, %r22, 4127, -1;
	mad.lo.s32 	%r417, %r416, %r180, %r415;
	shfl.sync.idx.b32	%r418|%p95, %r413, %r23, 4127, -1;
	mad.lo.s32 	%r419, %r418, %r184, %r417;
	shfl.sync.idx.b32	%r420|%p96, %r413, %r24, 4127, -1;
	mad.lo.s32 	%r421, %r420, %r188, %r419;
	shfl.sync.idx.b32	%r422|%p97, %r413, %r25, 4127, -1;
	mad.lo.s32 	%r423, %r422, %r192, %r421;
	shfl.sync.idx.b32	%r424|%p98, %r413, %r26, 4127, -1;
	mad.lo.s32 	%r425, %r424, %r196, %r423;
	shfl.sync.idx.b32	%r426|%p99, %r413, %r27, 4127, -1;
	mad.lo.s32 	%r427, %r426, %r200, %r425;
	shfl.sync.idx.b32	%r428|%p100, %r413, %r28, 4127, -1;
	mad.lo.s32 	%r429, %r428, %r204, %r427;
	shfl.sync.idx.b32	%r430|%p101, %r413, %r205, 4127, -1;
	mad.lo.s32 	%r431, %r430, %r209, %r429;
	shfl.sync.idx.b32	%r432|%p102, %r413, %r29, 4127, -1;
	mad.lo.s32 	%r433, %r432, %r213, %r431;
	shfl.sync.idx.b32	%r434|%p103, %r413, %r30, 4127, -1;
	mad.lo.s32 	%r435, %r434, %r217, %r433;
	shfl.sync.idx.b32	%r436|%p104, %r413, %r31, 4127, -1;
	mad.lo.s32 	%r437, %r436, %r221, %r435;
	shfl.sync.idx.b32	%r438|%p105, %r413, %r32, 4127, -1;
	mad.lo.s32 	%r439, %r438, %r225, %r437;
	shfl.sync.idx.b32	%r440|%p106, %r413, %r33, 4127, -1;
	mad.lo.s32 	%r441, %r440, %r229, %r439;
	shfl.sync.idx.b32	%r442|%p107, %r413, %r34, 4127, -1;
	mad.lo.s32 	%r443, %r442, %r233, %r441;
	shfl.sync.idx.b32	%r444|%p108, %r413, %r35, 4127, -1;
	mad.lo.s32 	%r445, %r444, %r237, %r443;
	ld.local.u32 	%r446, [%rd33+20];
	add.s32 	%r447, %r446, %r445;
	st.local.u32 	[%rd33+20], %r447;
	ld.shared.u32 	%r448, [%r17+408];
	shfl.sync.idx.b32	%r449|%p109, %r448, %r16, 4127, -1;
	mul.lo.s32 	%r450, %r449, %r176;
	shfl.sync.idx.b32	%r451|%p110, %r448, %r22, 4127, -1;
	mad.lo.s32 	%r452, %r451, %r180, %r450;
	shfl.sync.idx.b32	%r453|%p111, %r448, %r23, 4127, -1;
	mad.lo.s32 	%r454, %r453, %r184, %r452;
	shfl.sync.idx.b32	%r455|%p112, %r448, %r24, 4127, -1;
	mad.lo.s32 	%r456, %r455, %r188, %r454;
	shfl.sync.idx.b32	%r457|%p113, %r448, %r25, 4127, -1;
	mad.lo.s32 	%r458, %r457, %r192, %r456;
	shfl.sync.idx.b32	%r459|%p114, %r448, %r26, 4127, -1;
	mad.lo.s32 	%r460, %r459, %r196, %r458;
	shfl.sync.idx.b32	%r461|%p115, %r448, %r27, 4127, -1;
	mad.lo.s32 	%r462, %r461, %r200, %r460;
	shfl.sync.idx.b32	%r463|%p116, %r448, %r28, 4127, -1;
	mad.lo.s32 	%r464, %r463, %r204, %r462;
	shfl.sync.idx.b32	%r465|%p117, %r448, %r205, 4127, -1;
	mad.lo.s32 	%r466, %r465, %r209, %r464;
	shfl.sync.idx.b32	%r467|%p118, %r448, %r29, 4127, -1;
	mad.lo.s32 	%r468, %r467, %r213, %r466;
	shfl.sync.idx.b32	%r469|%p119, %r448, %r30, 4127, -1;
	mad.lo.s32 	%r470, %r469, %r217, %r468;
	shfl.sync.idx.b32	%r471|%p120, %r448, %r31, 4127, -1;
	mad.lo.s32 	%r472, %r471, %r221, %r470;
	shfl.sync.idx.b32	%r473|%p121, %r448, %r32, 4127, -1;
	mad.lo.s32 	%r474, %r473, %r225, %r472;
	shfl.sync.idx.b32	%r475|%p122, %r448, %r33, 4127, -1;
	mad.lo.s32 	%r476, %r475, %r229, %r474;
	shfl.sync.idx.b32	%r477|%p123, %r448, %r34, 4127, -1;
	mad.lo.s32 	%r478, %r477, %r233, %r476;
	shfl.sync.idx.b32	%r479|%p124, %r448, %r35, 4127, -1;
	mad.lo.s32 	%r480, %r479, %r237, %r478;
	ld.local.u32 	%r481, [%rd33+24];
	add.s32 	%r482, %r481, %r480;
	st.local.u32 	[%rd33+24], %r482;
	ld.shared.u32 	%r483, [%r17+476];
	shfl.sync.idx.b32	%r484|%p125, %r483, %r16, 4127, -1;
	mul.lo.s32 	%r485, %r484, %r176;
	shfl.sync.idx.b32	%r486|%p126, %r483, %r22, 4127, -1;
	mad.lo.s32 	%r487, %r486, %r180, %r485;
	shfl.sync.idx.b32	%r488|%p127, %r483, %r23, 4127, -1;
	mad.lo.s32 	%r489, %r488, %r184, %r487;
	shfl.sync.idx.b32	%r490|%p128, %r483, %r24, 4127, -1;
	mad.lo.s32 	%r491, %r490, %r188, %r489;
	shfl.sync.idx.b32	%r492|%p129, %r483, %r25, 4127, -1;
	mad.lo.s32 	%r493, %r492, %r192, %r491;
	shfl.sync.idx.b32	%r494|%p130, %r483, %r26, 4127, -1;
	mad.lo.s32 	%r495, %r494, %r196, %r493;
	shfl.sync.idx.b32	%r496|%p131, %r483, %r27, 4127, -1;
	mad.lo.s32 	%r497, %r496, %r200, %r495;
	shfl.sync.idx.b32	%r498|%p132, %r483, %r28, 4127, -1;
	mad.lo.s32 	%r499, %r498, %r204, %r497;
	shfl.sync.idx.b32	%r500|%p133, %r483, %r205, 4127, -1;
	mad.lo.s32 	%r501, %r500, %r209, %r499;
	shfl.sync.idx.b32	%r502|%p134, %r483, %r29, 4127, -1;
	mad.lo.s32 	%r503, %r502, %r213, %r501;
	shfl.sync.idx.b32	%r504|%p135, %r483, %r30, 4127, -1;
	mad.lo.s32 	%r505, %r504, %r217, %r503;
	shfl.sync.idx.b32	%r506|%p136, %r483, %r31, 4127, -1;
	mad.lo.s32 	%r507, %r506, %r221, %r505;
	shfl.sync.idx.b32	%r508|%p137, %r483, %r32, 4127, -1;
	mad.lo.s32 	%r509, %r508, %r225, %r507;
	shfl.sync.idx.b32	%r510|%p138, %r483, %r33, 4127, -1;
	mad.lo.s32 	%r511, %r510, %r229, %r509;
	shfl.sync.idx.b32	%r512|%p139, %r483, %r34, 4127, -1;
	mad.lo.s32 	%r513, %r512, %r233, %r511;
	shfl.sync.idx.b32	%r514|%p140, %r483, %r35, 4127, -1;
	mad.lo.s32 	%r515, %r514, %r237, %r513;
	ld.local.u32 	%r516, [%rd33+28];
	add.s32 	%r517, %r516, %r515;
	st.local.u32 	[%rd33+28], %r517;
	ld.shared.u32 	%r518, [%r17+544];
	shfl.sync.idx.b32	%r519|%p141, %r518, %r16, 4127, -1;
	mul.lo.s32 	%r520, %r519, %r176;
	shfl.sync.idx.b32	%r521|%p142, %r518, %r22, 4127, -1;
	mad.lo.s32 	%r522, %r521, %r180, %r520;
	shfl.sync.idx.b32	%r523|%p143, %r518, %r23, 4127, -1;
	mad.lo.s32 	%r524, %r523, %r184, %r522;
	shfl.sync.idx.b32	%r525|%p144, %r518, %r24, 4127, -1;
	mad.lo.s32 	%r526, %r525, %r188, %r524;
	shfl.sync.idx.b32	%r527|%p145, %r518, %r25, 4127, -1;
	mad.lo.s32 	%r528, %r527, %r192, %r526;
	shfl.sync.idx.b32	%r529|%p146, %r518, %r26, 4127, -1;
	mad.lo.s32 	%r530, %r529, %r196, %r528;
	shfl.sync.idx.b32	%r531|%p147, %r518, %r27, 4127, -1;
	mad.lo.s32 	%r532, %r531, %r200, %r530;
	shfl.sync.idx.b32	%r533|%p148, %r518, %r28, 4127, -1;
	mad.lo.s32 	%r534, %r533, %r204, %r532;
	shfl.sync.idx.b32	%r535|%p149, %r518, %r205, 4127, -1;
	mad.lo.s32 	%r536, %r535, %r209, %r534;
	shfl.sync.idx.b32	%r537|%p150, %r518, %r29, 4127, -1;
	mad.lo.s32 	%r538, %r537, %r213, %r536;
	shfl.sync.idx.b32	%r539|%p151, %r518, %r30, 4127, -1;
	mad.lo.s32 	%r540, %r539, %r217, %r538;
	shfl.sync.idx.b32	%r541|%p152, %r518, %r31, 4127, -1;
	mad.lo.s32 	%r542, %r541, %r221, %r540;
	shfl.sync.idx.b32	%r543|%p153, %r518, %r32, 4127, -1;
	mad.lo.s32 	%r544, %r543, %r225, %r542;
	shfl.sync.idx.b32	%r545|%p154, %r518, %r33, 4127, -1;
	mad.lo.s32 	%r546, %r545, %r229, %r544;
	shfl.sync.idx.b32	%r547|%p155, %r518, %r34, 4127, -1;
	mad.lo.s32 	%r548, %r547, %r233, %r546;
	shfl.sync.idx.b32	%r549|%p156, %r518, %r35, 4127, -1;
	mad.lo.s32 	%r550, %r549, %r237, %r548;
	ld.local.u32 	%r551, [%rd33+32];
	add.s32 	%r552, %r551, %r550;
	st.local.u32 	[%rd33+32], %r552;
	ld.shared.u32 	%r553, [%r17+612];
	shfl.sync.idx.b32	%r554|%p157, %r553, %r16, 4127, -1;
	mul.lo.s32 	%r555, %r554, %r176;
	shfl.sync.idx.b32	%r556|%p158, %r553, %r22, 4127, -1;
	mad.lo.s32 	%r557, %r556, %r180, %r555;
	shfl.sync.idx.b32	%r558|%p159, %r553, %r23, 4127, -1;
	mad.lo.s32 	%r559, %r558, %r184, %r557;
	shfl.sync.idx.b32	%r560|%p160, %r553, %r24, 4127, -1;
	mad.lo.s32 	%r561, %r560, %r188, %r559;
	shfl.sync.idx.b32	%r562|%p161, %r553, %r25, 4127, -1;
	mad.lo.s32 	%r563, %r562, %r192, %r561;
	shfl.sync.idx.b32	%r564|%p162, %r553, %r26, 4127, -1;
	mad.lo.s32 	%r565, %r564, %r196, %r563;
	shfl.sync.idx.b32	%r566|%p163, %r553, %r27, 4127, -1;
	mad.lo.s32 	%r567, %r566, %r200, %r565;
	shfl.sync.idx.b32	%r568|%p164, %r553, %r28, 4127, -1;
	mad.lo.s32 	%r569, %r568, %r204, %r567;
	shfl.sync.idx.b32	%r570|%p165, %r553, %r205, 4127, -1;
	mad.lo.s32 	%r571, %r570, %r209, %r569;
	shfl.sync.idx.b32	%r572|%p166, %r553, %r29, 4127, -1;
	mad.lo.s32 	%r573, %r572, %r213, %r571;
	shfl.sync.idx.b32	%r574|%p167, %r553, %r30, 4127, -1;
	mad.lo.s32 	%r575, %r574, %r217, %r573;
	shfl.sync.idx.b32	%r576|%p168, %r553, %r31, 4127, -1;
	mad.lo.s32 	%r577, %r576, %r221, %r575;
	shfl.sync.idx.b32	%r578|%p169, %r553, %r32, 4127, -1;
	mad.lo.s32 	%r579, %r578, %r225, %r577;
	shfl.sync.idx.b32	%r580|%p170, %r553, %r33, 4127, -1;
	mad.lo.s32 	%r581, %r580, %r229, %r579;
	shfl.sync.idx.b32	%r582|%p171, %r553, %r34, 4127, -1;
	mad.lo.s32 	%r583, %r582, %r233, %r581;
	shfl.sync.idx.b32	%r584|%p172, %r553, %r35, 4127, -1;
	mad.lo.s32 	%r585, %r584, %r237, %r583;
	ld.local.u32 	%r586, [%rd33+36];
	add.s32 	%r587, %r586, %r585;
	st.local.u32 	[%rd33+36], %r587;
	ld.shared.u32 	%r588, [%r17+680];
	shfl.sync.idx.b32	%r589|%p173, %r588, %r16, 4127, -1;
	mul.lo.s32 	%r590, %r589, %r176;
	shfl.sync.idx.b32	%r591|%p174, %r588, %r22, 4127, -1;
	mad.lo.s32 	%r592, %r591, %r180, %r590;
	shfl.sync.idx.b32	%r593|%p175, %r588, %r23, 4127, -1;
	mad.lo.s32 	%r594, %r593, %r184, %r592;
	shfl.sync.idx.b32	%r595|%p176, %r588, %r24, 4127, -1;
	mad.lo.s32 	%r596, %r595, %r188, %r594;
	shfl.sync.idx.b32	%r597|%p177, %r588, %r25, 4127, -1;
	mad.lo.s32 	%r598, %r597, %r192, %r596;
	shfl.sync.idx.b32	%r599|%p178, %r588, %r26, 4127, -1;
	mad.lo.s32 	%r600, %r599, %r196, %r598;
	shfl.sync.idx.b32	%r601|%p179, %r588, %r27, 4127, -1;
	mad.lo.s32 	%r602, %r601, %r200, %r600;
	shfl.sync.idx.b32	%r603|%p180, %r588, %r28, 4127, -1;
	mad.lo.s32 	%r604, %r603, %r204, %r602;
	shfl.sync.idx.b32	%r605|%p181, %r588, %r205, 4127, -1;
	mad.lo.s32 	%r606, %r605, %r209, %r604;
	shfl.sync.idx.b32	%r607|%p182, %r588, %r29, 4127, -1;
	mad.lo.s32 	%r608, %r607, %r213, %r606;
	shfl.sync.idx.b32	%r609|%p183, %r588, %r30, 4127, -1;
	mad.lo.s32 	%r610, %r609, %r217, %r608;
	shfl.sync.idx.b32	%r611|%p184, %r588, %r31, 4127, -1;
	mad.lo.s32 	%r612, %r611, %r221, %r610;
	shfl.sync.idx.b32	%r613|%p185, %r588, %r32, 4127, -1;
	mad.lo.s32 	%r614, %r613, %r225, %r612;
	shfl.sync.idx.b32	%r615|%p186, %r588, %r33, 4127, -1;
	mad.lo.s32 	%r616, %r615, %r229, %r614;
	shfl.sync.idx.b32	%r617|%p187, %r588, %r34, 4127, -1;
	mad.lo.s32 	%r618, %r617, %r233, %r616;
	shfl.sync.idx.b32	%r619|%p188, %r588, %r35, 4127, -1;
	mad.lo.s32 	%r620, %r619, %r237, %r618;
	ld.local.u32 	%r621, [%rd33+40];
	add.s32 	%r622, %r621, %r620;
	st.local.u32 	[%rd33+40], %r622;
	ld.shared.u32 	%r623, [%r17+748];
	shfl.sync.idx.b32	%r624|%p189, %r623, %r16, 4127, -1;
	mul.lo.s32 	%r625, %r624, %r176;
	shfl.sync.idx.b32	%r626|%p190, %r623, %r22, 4127, -1;
	mad.lo.s32 	%r627, %r626, %r180, %r625;
	shfl.sync.idx.b32	%r628|%p191, %r623, %r23, 4127, -1;
	mad.lo.s32 	%r629, %r628, %r184, %r627;
	shfl.sync.idx.b32	%r630|%p192, %r623, %r24, 4127, -1;
	mad.lo.s32 	%r631, %r630, %r188, %r629;
	shfl.sync.idx.b32	%r632|%p193, %r623, %r25, 4127, -1;
	mad.lo.s32 	%r633, %r632, %r192, %r631;
	shfl.sync.idx.b32	%r634|%p194, %r623, %r26, 4127, -1;
	mad.lo.s32 	%r635, %r634, %r196, %r633;
	shfl.sync.idx.b32	%r636|%p195, %r623, %r27, 4127, -1;
	mad.lo.s32 	%r637, %r636, %r200, %r635;
	shfl.sync.idx.b32	%r638|%p196, %r623, %r28, 4127, -1;
	mad.lo.s32 	%r639, %r638, %r204, %r637;
	shfl.sync.idx.b32	%r640|%p197, %r623, %r205, 4127, -1;
	mad.lo.s32 	%r641, %r640, %r209, %r639;
	shfl.sync.idx.b32	%r642|%p198, %r623, %r29, 4127, -1;
	mad.lo.s32 	%r643, %r642, %r213, %r641;
	shfl.sync.idx.b32	%r644|%p199, %r623, %r30, 4127, -1;
	mad.lo.s32 	%r645, %r644, %r217, %r643;
	shfl.sync.idx.b32	%r646|%p200, %r623, %r31, 4127, -1;
	mad.lo.s32 	%r647, %r646, %r221, %r645;
	shfl.sync.idx.b32	%r648|%p201, %r623, %r32, 4127, -1;
	mad.lo.s32 	%r649, %r648, %r225, %r647;
	shfl.sync.idx.b32	%r650|%p202, %r623, %r33, 4127, -1;
	mad.lo.s32 	%r651, %r650, %r229, %r649;
	shfl.sync.idx.b32	%r652|%p203, %r623, %r34, 4127, -1;
	mad.lo.s32 	%r653, %r652, %r233, %r651;
	shfl.sync.idx.b32	%r654|%p204, %r623, %r35, 4127, -1;
	mad.lo.s32 	%r655, %r654, %r237, %r653;
	ld.local.u32 	%r656, [%rd33+44];
	add.s32 	%r657, %r656, %r655;
	st.local.u32 	[%rd33+44], %r657;
	ld.shared.u32 	%r658, [%r17+816];
	shfl.sync.idx.b32	%r659|%p205, %r658, %r16, 4127, -1;
	mul.lo.s32 	%r660, %r659, %r176;
	shfl.sync.idx.b32	%r661|%p206, %r658, %r22, 4127, -1;
	mad.lo.s32 	%r662, %r661, %r180, %r660;
	shfl.sync.idx.b32	%r663|%p207, %r658, %r23, 4127, -1;
	mad.lo.s32 	%r664, %r663, %r184, %r662;
	shfl.sync.idx.b32	%r665|%p208, %r658, %r24, 4127, -1;
	mad.lo.s32 	%r666, %r665, %r188, %r664;
	shfl.sync.idx.b32	%r667|%p209, %r658, %r25, 4127, -1;
	mad.lo.s32 	%r668, %r667, %r192, %r666;
	shfl.sync.idx.b32	%r669|%p210, %r658, %r26, 4127, -1;
	mad.lo.s32 	%r670, %r669, %r196, %r668;
	shfl.sync.idx.b32	%r671|%p211, %r658, %r27, 4127, -1;
	mad.lo.s32 	%r672, %r671, %r200, %r670;
	shfl.sync.idx.b32	%r673|%p212, %r658, %r28, 4127, -1;
	mad.lo.s32 	%r674, %r673, %r204, %r672;
	shfl.sync.idx.b32	%r675|%p213, %r658, %r205, 4127, -1;
	mad.lo.s32 	%r676, %r675, %r209, %r674;
	shfl.sync.idx.b32	%r677|%p214, %r658, %r29, 4127, -1;
	mad.lo.s32 	%r678, %r677, %r213, %r676;
	shfl.sync.idx.b32	%r679|%p215, %r658, %r30, 4127, -1;
	mad.lo.s32 	%r680, %r679, %r217, %r678;
	shfl.sync.idx.b32	%r681|%p216, %r658, %r31, 4127, -1;
	mad.lo.s32 	%r682, %r681, %r221, %r680;
	shfl.sync.idx.b32	%r683|%p217, %r658, %r32, 4127, -1;
	mad.lo.s32 	%r684, %r683, %r225, %r682;
	shfl.sync.idx.b32	%r685|%p218, %r658, %r33, 4127, -1;
	mad.lo.s32 	%r686, %r685, %r229, %r684;
	shfl.sync.idx.b32	%r687|%p219, %r658, %r34, 4127, -1;
	mad.lo.s32 	%r688, %r687, %r233, %r686;
	shfl.sync.idx.b32	%r689|%p220, %r658, %r35, 4127, -1;
	mad.lo.s32 	%r690, %r689, %r237, %r688;
	ld.local.u32 	%r691, [%rd33+48];
	add.s32 	%r692, %r691, %r690;
	st.local.u32 	[%rd33+48], %r692;
	ld.shared.u32 	%r693, [%r17+884];
	shfl.sync.idx.b32	%r694|%p221, %r693, %r16, 4127, -1;
	mul.lo.s32 	%r695, %r694, %r176;
	shfl.sync.idx.b32	%r696|%p222, %r693, %r22, 4127, -1;
	mad.lo.s32 	%r697, %r696, %r180, %r695;
	shfl.sync.idx.b32	%r698|%p223, %r693, %r23, 4127, -1;
	mad.lo.s32 	%r699, %r698, %r184, %r697;
	shfl.sync.idx.b32	%r700|%p224, %r693, %r24, 4127, -1;
	mad.lo.s32 	%r701, %r700, %r188, %r699;
	shfl.sync.idx.b32	%r702|%p225, %r693, %r25, 4127, -1;
	mad.lo.s32 	%r703, %r702, %r192, %r701;
	shfl.sync.idx.b32	%r704|%p226, %r693, %r26, 4127, -1;
	mad.lo.s32 	%r705, %r704, %r196, %r703;
	shfl.sync.idx.b32	%r706|%p227, %r693, %r27, 4127, -1;
	mad.lo.s32 	%r707, %r706, %r200, %r705;
	shfl.sync.idx.b32	%r708|%p228, %r693, %r28, 4127, -1;
	mad.lo.s32 	%r709, %r708, %r204, %r707;
	shfl.sync.idx.b32	%r710|%p229, %r693, %r205, 4127, -1;
	mad.lo.s32 	%r711, %r710, %r209, %r709;
	shfl.sync.idx.b32	%r712|%p230, %r693, %r29, 4127, -1;
	mad.lo.s32 	%r713, %r712, %r213, %r711;
	shfl.sync.idx.b32	%r714|%p231, %r693, %r30, 4127, -1;
	mad.lo.s32 	%r715, %r714, %r217, %r713;
	shfl.sync.idx.b32	%r716|%p232, %r693, %r31, 4127, -1;
	mad.lo.s32 	%r717, %r716, %r221, %r715;
	shfl.sync.idx.b32	%r718|%p233, %r693, %r32, 4127, -1;
	mad.lo.s32 	%r719, %r718, %r225, %r717;
	shfl.sync.idx.b32	%r720|%p234, %r693, %r33, 4127, -1;
	mad.lo.s32 	%r721, %r720, %r229, %r719;
	shfl.sync.idx.b32	%r722|%p235, %r693, %r34, 4127, -1;
	mad.lo.s32 	%r723, %r722, %r233, %r721;
	shfl.sync.idx.b32	%r724|%p236, %r693, %r35, 4127, -1;
	mad.lo.s32 	%r725, %r724, %r237, %r723;
	ld.local.u32 	%r726, [%rd33+52];
	add.s32 	%r727, %r726, %r725;
	st.local.u32 	[%rd33+52], %r727;
	ld.shared.u32 	%r728, [%r17+952];
	shfl.sync.idx.b32	%r729|%p237, %r728, %r16, 4127, -1;
	mul.lo.s32 	%r730, %r729, %r176;
	shfl.sync.idx.b32	%r731|%p238, %r728, %r22, 4127, -1;
	mad.lo.s32 	%r732, %r731, %r180, %r730;
	shfl.sync.idx.b32	%r733|%p239, %r728, %r23, 4127, -1;
	mad.lo.s32 	%r734, %r733, %r184, %r732;
	shfl.sync.idx.b32	%r735|%p240, %r728, %r24, 4127, -1;
	mad.lo.s32 	%r736, %r735, %r188, %r734;
	shfl.sync.idx.b32	%r737|%p241, %r728, %r25, 4127, -1;
	mad.lo.s32 	%r738, %r737, %r192, %r736;
	shfl.sync.idx.b32	%r739|%p242, %r728, %r26, 4127, -1;
	mad.lo.s32 	%r740, %r739, %r196, %r738;
	shfl.sync.idx.b32	%r741|%p243, %r728, %r27, 4127, -1;
	mad.lo.s32 	%r742, %r741, %r200, %r740;
	shfl.sync.idx.b32	%r743|%p244, %r728, %r28, 4127, -1;
	mad.lo.s32 	%r744, %r743, %r204, %r742;
	shfl.sync.idx.b32	%r745|%p245, %r728, %r205, 4127, -1;
	mad.lo.s32 	%r746, %r745, %r209, %r744;
	shfl.sync.idx.b32	%r747|%p246, %r728, %r29, 4127, -1;
	mad.lo.s32 	%r748, %r747, %r213, %r746;
	shfl.sync.idx.b32	%r749|%p247, %r728, %r30, 4127, -1;
	mad.lo.s32 	%r750, %r749, %r217, %r748;
	shfl.sync.idx.b32	%r751|%p248, %r728, %r31, 4127, -1;
	mad.lo.s32 	%r752, %r751, %r221, %r750;
	shfl.sync.idx.b32	%r753|%p249, %r728, %r32, 4127, -1;
	mad.lo.s32 	%r754, %r753, %r225, %r752;
	shfl.sync.idx.b32	%r755|%p250, %r728, %r33, 4127, -1;
	mad.lo.s32 	%r756, %r755, %r229, %r754;
	shfl.sync.idx.b32	%r757|%p251, %r728, %r34, 4127, -1;
	mad.lo.s32 	%r758, %r757, %r233, %r756;
	shfl.sync.idx.b32	%r759|%p252, %r728, %r35, 4127, -1;
	mad.lo.s32 	%r760, %r759, %r237, %r758;
	ld.local.u32 	%r761, [%rd33+56];
	add.s32 	%r762, %r761, %r760;
	st.local.u32 	[%rd33+56], %r762;
	ld.shared.u32 	%r763, [%r17+1020];
	shfl.sync.idx.b32	%r764|%p253, %r763, %r16, 4127, -1;
	mul.lo.s32 	%r765, %r764, %r176;
	shfl.sync.idx.b32	%r766|%p254, %r763, %r22, 4127, -1;
	mad.lo.s32 	%r767, %r766, %r180, %r765;
	shfl.sync.idx.b32	%r768|%p255, %r763, %r23, 4127, -1;
	mad.lo.s32 	%r769, %r768, %r184, %r767;
	shfl.sync.idx.b32	%r770|%p256, %r763, %r24, 4127, -1;
	mad.lo.s32 	%r771, %r770, %r188, %r769;
	shfl.sync.idx.b32	%r772|%p257, %r763, %r25, 4127, -1;
	mad.lo.s32 	%r773, %r772, %r192, %r771;
	shfl.sync.idx.b32	%r774|%p258, %r763, %r26, 4127, -1;
	mad.lo.s32 	%r775, %r774, %r196, %r773;
	shfl.sync.idx.b32	%r776|%p259, %r763, %r27, 4127, -1;
	mad.lo.s32 	%r777, %r776, %r200, %r775;
	shfl.sync.idx.b32	%r778|%p260, %r763, %r28, 4127, -1;
	mad.lo.s32 	%r779, %r778, %r204, %r777;
	shfl.sync.idx.b32	%r780|%p261, %r763, %r205, 4127, -1;
	mad.lo.s32 	%r781, %r780, %r209, %r779;
	shfl.sync.idx.b32	%r782|%p262, %r763, %r29, 4127, -1;
	mad.lo.s32 	%r783, %r782, %r213, %r781;
	shfl.sync.idx.b32	%r784|%p263, %r763, %r30, 4127, -1;
	mad.lo.s32 	%r785, %r784, %r217, %r783;
	shfl.sync.idx.b32	%r786|%p264, %r763, %r31, 4127, -1;
	mad.lo.s32 	%r787, %r786, %r221, %r785;
	shfl.sync.idx.b32	%r788|%p265, %r763, %r32, 4127, -1;
	mad.lo.s32 	%r789, %r788, %r225, %r787;
	shfl.sync.idx.b32	%r790|%p266, %r763, %r33, 4127, -1;
	mad.lo.s32 	%r791, %r790, %r229, %r789;
	shfl.sync.idx.b32	%r792|%p267, %r763, %r34, 4127, -1;
	mad.lo.s32 	%r793, %r792, %r233, %r791;
	shfl.sync.idx.b32	%r794|%p268, %r763, %r35, 4127, -1;
	mad.lo.s32 	%r795, %r794, %r237, %r793;
	ld.local.u32 	%r796, [%rd33+60];
	add.s32 	%r797, %r796, %r795;
	st.local.u32 	[%rd33+60], %r797;
	add.s32 	%r843, %r843, 1;
	mov.b32 	%r844, 128;
	mov.pred 	%p270, 0;
	@%p1 bra 	$L__BB743_15;
	ld.param.u64 	%rd37, [_Z9cuda_gemmIiLi128ELi4ELi1ELi4096ELi16ELi16ELi64ELi1ELi1EEviiiPT_S1_S1_iii_param_5];
	bar.sync 	0;
	add.s32 	%r798, %r43, %r1;
	ld.local.v4.u32 	{%r799, %r800, %r801, %r802}, [%rd3];
	cvta.to.global.u64 	%rd34, %rd37;
	mul.wide.s32 	%rd35, %r798, 4;
	add.s64 	%rd36, %rd34, %rd35;
	st.global.u32 	[%rd36], %r799;
	st.global.u32 	[%rd36+1024], %r800;
	st.global.u32 	[%rd36+2048], %r801;
	st.global.u32 	[%rd36+3072], %r802;
	ld.local.v4.u32 	{%r803, %r804, %r805, %r806}, [%rd3+16];
	st.global.u32 	[%rd36+4096], %r803;
	st.global.u32 	[%rd36+5120], %r804;
	st.global.u32 	[%rd36+6144], %r805;
	st.global.u32 	[%rd36+7168], %r806;
	ld.local.v4.u32 	{%r807, %r808, %r809, %r810}, [%rd3+32];
	st.global.u32 	[%rd36+8192], %r807;
	st.global.u32 	[%rd36+9216], %r808;
	st.global.u32 	[%rd36+10240], %r809;
	st.global.u32 	[%rd36+11264], %r810;
	ld.local.v4.u32 	{%r811, %r812, %r813, %r814}, [%rd3+48];
	st.global.u32 	[%rd36+12288], %r811;
	st.global.u32 	[%rd36+13312], %r812;
	st.global.u32 	[%rd36+14336], %r813;
	st.global.u32 	[%rd36+15360], %r814;
	ld.local.v4.u32 	{%r815, %r816, %r817, %r818}, [%rd3+64];
	st.global.u32 	[%rd36+512], %r815;
	st.global.u32 	[%rd36+1536], %r816;
	st.global.u32 	[%rd36+2560], %r817;
	st.global.u32 	[%rd36+3584], %r818;
	ld.local.v4.u32 	{%r819, %r820, %r821, %r822}, [%rd3+80];
	st.global.u32 	[%rd36+4608], %r819;
	st.global.u32 	[%rd36+5632], %r820;
	st.global.u32 	[%rd36+6656], %r821;
	st.global.u32 	[%rd36+7680], %r822;
	ld.local.v4.u32 	{%r823, %r824, %r825, %r826}, [%rd3+96];
	st.global.u32 	[%rd36+8704], %r823;
	st.global.u32 	[%rd36+9728], %r824;
	st.global.u32 	[%rd36+10752], %r825;
	st.global.u32 	[%rd36+11776], %r826;
	ld.local.v4.u32 	{%r827, %r828, %r829, %r830}, [%rd3+112];
	st.global.u32 	[%rd36+12800], %r827;
	st.global.u32 	[%rd36+13824], %r828;
	st.global.u32 	[%rd36+14848], %r829;
	st.global.u32 	[%rd36+15872], %r830;
	add.s32 	%r835, %r835, %r12;
	setp.lt.u32 	%p269, %r835, %r13;
	@%p269 bra 	$L__BB743_8;
$L__BB743_17:
	ret;

}
	// .globl	_Z9cuda_gemmIiLi128ELi4ELi1ELi4096ELi32ELi32ELi64ELi0ELi0EEviiiPT_S1_S1_iii
.visible .entry _Z9cuda_gemmIiLi128ELi4ELi1ELi4096ELi32ELi32ELi64ELi0ELi0EEviiiPT_S1_S1_iii(
	.param .u32 _Z9cuda_gemmIiLi128ELi4ELi1ELi4096ELi32ELi32ELi64ELi0ELi0EEviiiPT_S1_S1_iii_param_0,
	.param .u32 _Z9cuda_gemmIiLi128ELi4ELi1ELi4096ELi32ELi32ELi64ELi0ELi0EEviiiPT_S1_S1_iii_param_1,
	.param .u32 _Z9cuda_gemmIiLi128ELi4ELi1ELi4096ELi32ELi32ELi64ELi0ELi0EEviiiPT_S1_S1_iii_param_2,
	.param .u64 .ptr .align 1 _Z9cuda_gemmIiLi128ELi4ELi1ELi4096ELi32ELi32ELi64ELi0ELi0EEviiiPT_S1_S1_iii_param_3,
	.param .u64 .ptr .align 1 _Z9cuda_gemmIiLi128ELi4ELi1ELi4096ELi32ELi32ELi64ELi0ELi0EEviiiPT_S1_S1_iii_param_4,
	.param .u64 .ptr .align 1 _Z9cuda_gemmIiLi128ELi4ELi1ELi4096ELi32ELi32ELi64ELi0ELi0EEviiiPT_S1_S1_iii_param_5,
	.param .u32 _Z9cuda_gemmIiLi128ELi4ELi1ELi4096ELi32ELi32ELi64ELi0ELi0EEviiiPT_S1_S1_iii_param_6,
	.param .u32 _Z9cuda_gemmIiLi128ELi4ELi1ELi4096ELi32ELi32ELi64ELi0ELi0EEviiiPT_S1_S1_iii_param_7,
	.param .u32 _Z9cuda_gemmIiLi128ELi4ELi1ELi4096ELi32ELi32ELi64ELi0ELi0EEviiiPT_S1_S1_iii_param_8
)
.maxntid 128
{
	.reg .pred 	%p<107>;
	.reg .b16 	%rs<12>;
	.reg .b32 	%r<748>;
	.reg .b64 	%rd<37>;
	// demoted variable
	.shared .align 128 .b8 _ZZ9cuda_gemmIiLi128ELi4ELi1ELi4096ELi32ELi32ELi64ELi0ELi0EEviiiPT_S1_S1_iiiE11kron_fac_sh[2112];
	// demoted variable
	.shared .align 128 .b8 _ZZ9cuda_gemmIiLi128ELi4ELi1ELi4096ELi32ELi32ELi64ELi0ELi0EEviiiPT_S1_S1_iiiE3Ash[16384];
	// demoted variable
	.shared .align 128 .b8 _ZZ9cuda_gemmIiLi128ELi4ELi1ELi4096ELi32ELi32ELi64ELi0ELi0EEviiiPT_S1_S1_iiiE3Csh[16384];
	ld.param.u32 	%r257, [_Z9cuda_gemmIiLi128ELi4ELi1ELi4096ELi32ELi32ELi64ELi0ELi0EEviiiPT_S1_S1_iii_param_2];
	ld.param.u64 	%rd5, [_Z9cuda_gemmIiLi128ELi4ELi1ELi4096ELi32ELi32ELi64ELi0ELi0EEviiiPT_S1_S1_iii_param_3];
	ld.param.u64 	%rd4, [_Z9cuda_gemmIiLi128ELi4ELi1ELi4096ELi32ELi32ELi64ELi0ELi0EEviiiPT_S1_S1_iii_param_4];
	ld.param.u64 	%rd6, [_Z9cuda_gemmIiLi128ELi4ELi1ELi4096ELi32ELi32ELi64ELi0ELi0EEviiiPT_S1_S1_iii_param_5];
	ld.param.u32 	%r258, [_Z9cuda_gemmIiLi128ELi4ELi1ELi4096ELi32ELi32ELi64ELi0ELi0EEviiiPT_S1_S1_iii_param_6];
	ld.param.u32 	%r259, [_Z9cuda_gemmIiLi128ELi4ELi1ELi4096ELi32ELi32ELi64ELi0ELi0EEviiiPT_S1_S1_iii_param_7];
	cvta.to.global.u64 	%rd1, %rd5;
	cvta.to.global.u64 	%rd2, %rd6;
	mov.u32 	%r1, %tid.x;
	div.s32 	%r2, 4096, %r259;
	min.s32 	%r260, %r2, 64;
	shl.b32 	%r3, %r260, 1;
	div.u32 	%r5, %r1, %r3;
	mul.lo.s32 	%r261, %r5, %r3;
	sub.s32 	%r262, %r1, %r261;
	shr.u32 	%r4, %r262, 1;
	mov.u32 	%r641, %ctaid.y;
	mov.u32 	%r7, %nctaid.y;
	shl.b32 	%r263, %r7, 2;
	setp.ge.u32 	%p2, %r641, %r263;
	@%p2 bra 	$L__BB744_128;
	and.b32  	%r8, %r1, 1;
	mov.u32 	%r265, %ctaid.z;
	mov.u32 	%r266, %ntid.x;
	shl.b32 	%r9, %r1, 2;
	shl.b32 	%r10, %r266, 2;
	and.b32  	%r11, %r1, 15;
	shl.b32 	%r12, %r265, 5;
	mov.u32 	%r267, _ZZ9cuda_gemmIiLi128ELi4ELi1ELi4096ELi32ELi32ELi64ELi0ELi0EEviiiPT_S1_S1_iiiE11kron_fac_sh;
	mad.lo.s32 	%r13, %r11, 132, %r267;
	shr.u32 	%r14, %r266, 4;
	and.b32  	%r268, %r4, 15;
	shl.b32 	%r269, %r1, 4;
	and.b32  	%r270, %r269, 16;
	min.s32 	%r15, %r258, 16;
	add.s32 	%r16, %r1, %r266;
	cvt.u16.u32 	%rs3, %r16;
	xor.b16  	%rs4, %rs3, 4095;
	cvt.u16.u32 	%rs5, %r266;
	div.u16 	%rs6, %rs4, %rs5;
	xor.b32  	%r271, %r9, 4095;
	sub.s32 	%r272, %r271, %r10;
	cvt.u16.u32 	%rs7, %r272;
	cvt.u16.u32 	%rs8, %r10;
	div.u16 	%rs9, %rs7, %rs8;
	and.b16  	%rs1, %rs6, 3;
	mov.u32 	%r273, _ZZ9cuda_gemmIiLi128ELi4ELi1ELi4096ELi32ELi32ELi64ELi0ELi0EEviiiPT_S1_S1_iiiE3Csh;
	add.s32 	%r17, %r273, %r9;
	add.s32 	%r18, %r17, %r10;
	add.s32 	%r19, %r16, %r266;
	and.b16  	%rs2, %rs9, 3;
	mov.u32 	%r274, _ZZ9cuda_gemmIiLi128ELi4ELi1ELi4096ELi32ELi32ELi64ELi0ELi0EEviiiPT_S1_S1_iiiE3Ash;
	add.s32 	%r20, %r274, %r269;
	add.s32 	%r21, %r9, %r10;
	add.s32 	%r22, %r21, %r10;
	add.s32 	%r275, %r4, 1;
	xor.b32  	%r276, %r268, 8;
	or.b32  	%r23, %r270, %r268;
	and.b32  	%r277, %r275, 15;
	or.b32  	%r24, %r270, %r277;
	add.s32 	%r278, %r4, 2;
	and.b32  	%r279, %r278, 15;
	or.b32  	%r25, %r270, %r279;
	add.s32 	%r280, %r4, 3;
	and.b32  	%r281, %r280, 15;
	or.b32  	%r26, %r270, %r281;
	add.s32 	%r282, %r4, 4;
	and.b32  	%r283, %r282, 15;
	or.b32  	%r27, %r270, %r283;
	add.s32 	%r284, %r4, 5;
	and.b32  	%r285, %r284, 15;
	or.b32  	%r28, %r270, %r285;
	add.s32 	%r286, %r4, 6;
	and.b32  	%r287, %r286, 15;
	or.b32  	%r29, %r270, %r287;
	add.s32 	%r288, %r4, 7;
	and.b32  	%r289, %r288, 15;
	or.b32  	%r30, %r270, %r289;
	or.b32  	%r31, %r270, %r276;
	add.s32 	%r290, %r4, 9;
	and.b32  	%r291, %r290, 15;
	or.b32  	%r32, %r270, %r291;
	add.s32 	%r292, %r4, 10;
	and.b32  	%r293, %r292, 15;
	or.b32  	%r33, %r270, %r293;
	add.s32 	%r294, %r4, 11;
	and.b32  	%r295, %r294, 15;
	or.b32  	%r34, %r270, %r295;
	add.s32 	%r296, %r4, 12;
	and.b32  	%r297, %r296, 15;
	or.b32  	%r35, %r270, %r297;
	add.s32 	%r298, %r4, 13;
	and.b32  	%r299, %r298, 15;
	or.b32  	%r36, %r270, %r299;
	add.s32 	%r300, %r4, 14;
	and.b32  	%r301, %r300, 15;
	or.b32  	%r37, %r270, %r301;
	add.s32 	%r302, %r4, -1;
	and.b32  	%r303, %r302, 15;
	or.b32  	%r38, %r270, %r303;
	setp.lt.s32 	%p3, %r268, %r259;
	selp.b32 	%r304, 0, %r259, %p3;
	sub.s32 	%r39, %r268, %r304;
	add.s32 	%r305, %r268, 1;
	setp.lt.s32 	%p4, %r305, %r259;
	selp.b32 	%r306, 0, %r259, %p4;
	sub.s32 	%r40, %r305, %r306;
	add.s32 	%r307, %r268, 2;
	setp.lt.s32 	%p5, %r307, %r259;
	selp.b32 	%r308, 0, %r259, %p5;
	sub.s32 	%r41, %r307, %r308;
	add.s32 	%r309, %r268, 3;
	setp.lt.s32 	%p6, %r309, %r259;
	selp.b32 	%r310, 0, %r259, %p6;
	sub.s32 	%r42, %r309, %r310;
	add.s32 	%r311, %r268, 4;
	setp.lt.s32 	%p7, %r311, %r259;
	selp.b32 	%r312, 0, %r259, %p7;
	sub.s32 	%r43, %r311, %r312;
	add.s32 	%r313, %r268, 5;
	setp.lt.s32 	%p8, %r313, %r259;
	selp.b32 	%r314, 0, %r259, %p8;
	sub.s32 	%r44, %r313, %r314;
	add.s32 	%r315, %r268, 6;
	setp.lt.s32 	%p9, %r315, %r259;
	selp.b32 	%r316, 0, %r259, %p9;
	sub.s32 	%r45, %r315, %r316;
	add.s32 	%r317, %r268, 7;
	setp.lt.s32 	%p10, %r317, %r259;
	selp.b32 	%r318, 0, %r259, %p10;
	sub.s32 	%r46, %r317, %r318;
	add.s32 	%r319, %r268, 8;
	setp.lt.s32 	%p11, %r319, %r259;
	selp.b32 	%r320, 0, %r259, %p11;
	sub.s32 	%r47, %r319, %r320;
	add.s32 	%r321, %r268, 9;
	setp.lt.s32 	%p12, %r321, %r259;
	selp.b32 	%r322, 0, %r259, %p12;
	sub.s32 	%r48, %r321, %r322;
	add.s32 	%r323, %r268, 10;
	setp.lt.s32 	%p13, %r323, %r259;
	selp.b32 	%r324, 0, %r259, %p13;
	sub.s32 	%r49, %r323, %r324;
	add.s32 	%r325, %r268, 11;
	setp.lt.s32 	%p14, %r325, %r259;
	selp.b32 	%r326, 0, %r259, %p14;
	sub.s32 	%r50, %r325, %r326;
	add.s32 	%r327, %r268, 12;
	setp.lt.s32 	%p15, %r327, %r259;
	selp.b32 	%r328, 0, %r259, %p15;
	sub.s32 	%r51, %r327, %r328;
	add.s32 	%r329, %r268, 13;
	setp.lt.s32 	%p16, %r329, %r259;
	selp.b32 	%r330, 0, %r259, %p16;
	sub.s32 	%r52, %r329, %r330;
	add.s32 	%r331, %r268, 14;
	setp.lt.s32 	%p17, %r331, %r259;
	selp.b32 	%r332, 0, %r259, %p17;
	sub.s32 	%r53, %r331, %r332;
	add.s32 	%r333, %r268, 15;
	setp.lt.s32 	%p18, %r333, %r259;
	selp.b32 	%r334, 0, %r259, %p18;
	sub.s32 	%r54, %r333, %r334;
	mad.lo.s32 	%r55, %r1, 12, %r17;
	shl.b32 	%r57, %r266, 4;
	add.s32 	%r56, %r55, %r57;
	shl.b32 	%r58, %r266, 3;
	mul.lo.s32 	%r59, %r266, 12;
	cvt.u16.u32 	%rs10, %r3;
	div.s16 	%rs11, 128, %rs10;
	cvt.s32.s16 	%r60, %rs11;
	and.b32  	%r61, %r1, 31;
	cvta.to.global.u64 	%rd3, %rd4;
	shl.b32 	%r470, %r61, 2;
$L__BB744_2:
	setp.eq.s16 	%p19, %rs1, 2;
	mov.u32 	%r642, %r1;
	@%p19 bra 	$L__BB744_6;
	setp.eq.s16 	%p20, %rs1, 3;
	mov.b32 	%r335, 0;
	st.shared.u32 	[%r17], %r335;
	mov.u32 	%r642, %r16;
	@%p20 bra 	$L__BB744_6;
	setp.eq.s16 	%p21, %rs1, 0;
	mov.b32 	%r336, 0;
	st.shared.u32 	[%r18], %r336;
	mov.u32 	%r642, %r19;
	@%p21 bra 	$L__BB744_6;
	mov.u32 	%r337, %ntid.x;
	add.s32 	%r642, %r19, %r337;
	add.s32 	%r338, %r18, %r10;
	mov.b32 	%r339, 0;
	st.shared.u32 	[%r338], %r339;
$L__BB744_6:
	shl.b32 	%r340, %r642, 2;
	mov.u32 	%r341, _ZZ9cuda_gemmIiLi128ELi4ELi1ELi4096ELi32ELi32ELi64ELi0ELi0EEviiiPT_S1_S1_iiiE3Csh;
	add.s32 	%r643, %r341, %r340;
$L__BB744_7:
	mov.b32 	%r342, 0;
	st.shared.u32 	[%r643], %r342;
	add.s32 	%r343, %r643, %r10;
	st.shared.u32 	[%r343], %r342;
	add.s32 	%r344, %r643, %r58;
	st.shared.u32 	[%r344], %r342;
	add.s32 	%r345, %r643, %r59;
	st.shared.u32 	[%r345], %r342;
	add.s32 	%r642, %r642, %r10;
	add.s32 	%r643, %r643, %r57;
	setp.lt.u32 	%p22, %r642, 4096;
	@%p22 bra 	$L__BB744_7;
	setp.eq.s16 	%p23, %rs2, 2;
	mov.u32 	%r346, %ctaid.x;
	shl.b32 	%r347, %r346, 12;
	mad.lo.s32 	%r86, %r641, %r257, %r347;
	mov.u32 	%r645, %r9;
	@%p23 bra 	$L__BB744_12;
	setp.eq.s16 	%p24, %rs2, 3;
	add.s32 	%r348, %r86, %r9;
	mul.wide.s32 	%rd7, %r348, 4;
	add.s64 	%rd8, %rd1, %rd7;
	ld.global.v4.u32 	{%r349, %r350, %r351, %r352}, [%rd8];
	st.shared.v4.u32 	[%r20], {%r349, %r350, %r351, %r352};
	mov.u32 	%r645, %r21;
	@%p24 bra 	$L__BB744_12;
	setp.eq.s16 	%p25, %rs2, 0;
	add.s32 	%r353, %r86, %r21;
	mul.wide.s32 	%rd9, %r353, 4;
	add.s64 	%rd10, %rd1, %rd9;
	ld.global.v4.u32 	{%r354, %r355, %r356, %r357}, [%rd10];
	shl.b32 	%r358, %r10, 2;
	add.s32 	%r359, %r20, %r358;
	st.shared.v4.u32 	[%r359], {%r354, %r355, %r356, %r357};
	mov.u32 	%r645, %r22;
	@%p25 bra 	$L__BB744_12;
	add.s32 	%r645, %r22, %r10;
	add.s32 	%r360, %r86, %r22;
	mul.wide.s32 	%rd11, %r360, 4;
	add.s64 	%rd12, %rd1, %rd11;
	ld.global.v4.u32 	{%r361, %r362, %r363, %r364}, [%rd12];
	shl.b32 	%r365, %r10, 2;
	add.s32 	%r366, %r20, %r365;
	add.s32 	%r367, %r366, %r365;
	st.shared.v4.u32 	[%r367], {%r361, %r362, %r363, %r364};
$L__BB744_12:
	add.s32 	%r368, %r86, %r645;
	mul.wide.s32 	%rd13, %r368, 4;
	add.s64 	%rd14, %rd1, %rd13;
	ld.global.v4.u32 	{%r369, %r370, %r371, %r372}, [%rd14];
	shl.b32 	%r373, %r645, 2;
	mov.u32 	%r374, _ZZ9cuda_gemmIiLi128ELi4ELi1ELi4096ELi32ELi32ELi64ELi0ELi0EEviiiPT_S1_S1_iiiE3Ash;
	add.s32 	%r375, %r374, %r373;
	st.shared.v4.u32 	[%r375], {%r369, %r370, %r371, %r372};
	add.s32 	%r376, %r645, %r10;
	add.s32 	%r377, %r86, %r376;
	mul.wide.s32 	%rd15, %r377, 4;
	add.s64 	%rd16, %rd1, %rd15;
	ld.global.v4.u32 	{%r378, %r379, %r380, %r381}, [%rd16];
	shl.b32 	%r382, %r10, 2;
	add.s32 	%r383, %r375, %r382;
	st.shared.v4.u32 	[%r383], {%r378, %r379, %r380, %r381};
	add.s32 	%r384, %r376, %r10;
	add.s32 	%r385, %r86, %r384;
	mul.wide.s32 	%rd17, %r385, 4;
	add.s64 	%rd18, %rd1, %rd17;
	ld.global.v4.u32 	{%r386, %r387, %r388, %r389}, [%rd18];
	add.s32 	%r390, %r383, %r382;
	st.shared.v4.u32 	[%r390], {%r386, %r387, %r388, %r389};
	add.s32 	%r391, %r384, %r10;
	add.s32 	%r392, %r86, %r391;
	mul.wide.s32 	%rd19, %r392, 4;
	add.s64 	%rd20, %rd1, %rd19;
	ld.global.v4.u32 	{%r393, %r394, %r395, %r396}, [%rd20];
	add.s32 	%r397, %r390, %r382;
	st.shared.v4.u32 	[%r397], {%r393, %r394, %r395, %r396};
	add.s32 	%r645, %r391, %r10;
	setp.lt.u32 	%p26, %r645, 4096;
	@%p26 bra 	$L__BB744_12;
	mov.b32 	%r663, 0;
	mov.pred 	%p106, -1;
$L__BB744_14:
	mov.pred 	%p1, %p106;
	shr.u32 	%r664, %r1, 4;
	add.s32 	%r109, %r663, %r11;
$L__BB744_15:
	add.s32 	%r399, %r12, %r664;
	mad.lo.s32 	%r400, %r399, %r258, %r109;
	mul.wide.s32 	%rd21, %r400, 4;
	add.s64 	%rd22, %rd3, %rd21;
	ld.global.u32 	%r401, [%rd22];
	shl.b32 	%r402, %r664, 2;
	add.s32 	%r403, %r13, %r402;
	st.shared.u32 	[%r403], %r401;
	add.s32 	%r664, %r664, %r14;
	setp.lt.u32 	%p28, %r664, 32;
	@%p28 bra 	$L__BB744_15;
	setp.lt.s32 	%p29, %r2, 1;
	bar.sync 	0;
	@%p29 bra 	$L__BB744_121;
	mov.b32 	%r681, 0;
$L__BB744_18:
	setp.lt.s32 	%p30, %r259, 1;
	add.s32 	%r129, %r681, %r4;
	mul.lo.s32 	%r130, %r129, %r259;
	@%p30 bra 	$L__BB744_20;
	add.s32 	%r405, %r23, %r130;
	shl.b32 	%r406, %r405, 2;
	mov.u32 	%r407, _ZZ9cuda_gemmIiLi128ELi4ELi1ELi4096ELi32ELi32ELi64ELi0ELi0EEviiiPT_S1_S1_iiiE3Ash;
	add.s32 	%r408, %r407, %r406;
	ld.shared.u32 	%r682, [%r408];
$L__BB744_20:
	setp.lt.s32 	%p31, %r259, 2;
	@%p31 bra 	$L__BB744_22;
	add.s32 	%r409, %r24, %r130;
	shl.b32 	%r410, %r409, 2;
	mov.u32 	%r411, _ZZ9cuda_gemmIiLi128ELi4ELi1ELi4096ELi32ELi32ELi64ELi0ELi0EEviiiPT_S1_S1_iiiE3Ash;
	add.s32 	%r412, %r411, %r410;
	ld.shared.u32 	%r683, [%r412];
$L__BB744_22:
	setp.lt.s32 	%p32, %r259, 3;
	@%p32 bra 	$L__BB744_24;
	add.s32 	%r413, %r25, %r130;
	shl.b32 	%r414, %r413, 2;
	mov.u32 	%r415, _ZZ9cuda_gemmIiLi128ELi4ELi1ELi4096ELi32ELi32ELi64ELi0ELi0EEviiiPT_S1_S1_iiiE3Ash;
	add.s32 	%r416, %r415, %r414;
	ld.shared.u32 	%r684, [%r416];
$L__BB744_24:
	setp.lt.s32 	%p33, %r259, 4;
	@%p33 bra 	$L__BB744_26;
	add.s32 	%r417, %r26, %r130;
	shl.b32 	%r418, %r417, 2;
	mov.u32 	%r419, _ZZ9cuda_gemmIiLi128ELi4ELi1ELi4096ELi32ELi32ELi64ELi0ELi0EEviiiPT_S1_S1_iiiE3Ash;
	add.s32 	%r420, %r419, %r418;
	ld.shared.u32 	%r685, [%r420];
$L__BB744_26:
	setp.lt.s32 	%p34, %r259, 5;
	@%p34 bra 	$L__BB744_28;
	add.s32 	%r421, %r27, %r130;
	shl.b32 	%r422, %r421, 2;
	mov.u32 	%r423, _ZZ9cuda_gemmIiLi128ELi4ELi1ELi4096ELi32ELi32ELi64ELi0ELi0EEviiiPT_S1_S1_iiiE3Ash;
	add.s32 	%r424, %r423, %r422;
	ld.shared.u32 	%r686, [%r424];
$L__BB744_28:
	setp.lt.s32 	%p35, %r259, 6;
	@%p35 bra 	$L__BB744_30;
	add.s32 	%r425, %r28, %r130;
	shl.b32 	%r426, %r425, 2;
	mov.u32 	%r427, _ZZ9cuda_gemmIiLi128ELi4ELi1ELi4096ELi32ELi32ELi64ELi0ELi0EEviiiPT_S1_S1_iiiE3Ash;
	add.s32 	%r428, %r427, %r426;
	ld.shared.u32 	%r687, [%r428];
$L__BB744_30:
	setp.lt.s32 	%p36, %r259, 7;
	@%p36 bra 	$L__BB744_32;
	add.s32 	%r429, %r29, %r130;
	shl.b32 	%r430, %r429, 2;
	mov.u32 	%r431, _ZZ9cuda_gemmIiLi128ELi4ELi1ELi4096ELi32ELi32ELi64ELi0ELi0EEviiiPT_S1_S1_iiiE3Ash;
	add.s32 	%r432, %r431, %r430;
	ld.shared.u32 	%r688, [%r432];
$L__BB744_32:
	setp.lt.s32 	%p37, %r259, 8;
	@%p37 bra 	$L__BB744_34;
	add.s32 	%r433, %r30, %r130;
	shl.b32 	%r434, %r433, 2;
	mov.u32 	%r435, _ZZ9cuda_gemmIiLi128ELi4ELi1ELi4096ELi32ELi32ELi64ELi0ELi0EEviiiPT_S1_S1_iiiE3Ash;
	add.s32 	%r436, %r435, %r434;
	ld.shared.u32 	%r689, [%r436];
$L__BB744_34:
	setp.lt.s32 	%p38, %r259, 9;
	@%p38 bra 	$L__BB744_36;
	add.s32 	%r437, %r31, %r130;
	shl.b32 	%r438, %r437, 2;
	mov.u32 	%r439, _ZZ9cuda_gemmIiLi128ELi4ELi1ELi4096ELi32ELi32ELi64ELi0ELi0EEviiiPT_S1_S1_iiiE3Ash;
	add.s32 	%r440, %r439, %r438;
	ld.shared.u32 	%r690, [%r440];
$L__BB744_36:
	setp.lt.s32 	%p39, %r259, 10;
	@%p39 bra 	$L__BB744_38;
	add.s32 	%r441, %r32, %r130;
	shl.b32 	%r442, %r441, 2;
	mov.u32 	%r443, _ZZ9cuda_gemmIiLi128ELi4ELi1ELi4096ELi32ELi32ELi64ELi0ELi0EEviiiPT_S1_S1_iiiE3Ash;
	add.s32 	%r444, %r443, %r442;
	ld.shared.u32 	%r691, [%r444];
$L__BB744_38:
	setp.lt.s32 	%p40, %r259, 11;
	@%p40 bra 	$L__BB744_40;
	add.s32 	%r445, %r33, %r130;
	shl.b32 	%r446, %r445, 2;
	mov.u32 	%r447, _ZZ9cuda_gemmIiLi128ELi4ELi1ELi4096ELi32ELi32ELi64ELi0ELi0EEviiiPT_S1_S1_iiiE3Ash;
	add.s32 	%r448, %r447, %r446;
	ld.shared.u32 	%r692, [%r448];
$L__BB744_40:
	setp.lt.s32 	%p41, %r259, 12;
	@%p41 bra 	$L__BB744_42;
	add.s32 	%r449, %r34, %r130;
	shl.b32 	%r450, %r449, 2;
	mov.u32 	%r451, _ZZ9cuda_gemmIiLi128ELi4ELi1ELi4096ELi32ELi32ELi64ELi0ELi0EEviiiPT_S1_S1_iiiE3Ash;
	add.s32 	%r452, %r451, %r450;
	ld.shared.u32 	%r693, [%r452];
$L__BB744_42:
	setp.lt.s32 	%p42, %r259, 13;
	@%p42 bra 	$L__BB744_44;
	add.s32 	%r453, %r35, %r130;
	shl.b32 	%r454, %r453, 2;
	mov.u32 	%r455, _ZZ9cuda_gemmIiLi128ELi4ELi1ELi4096ELi32ELi32ELi64ELi0ELi0EEviiiPT_S1_S1_iiiE3Ash;
	add.s32 	%r456, %r455, %r454;
	ld.shared.u32 	%r694, [%r456];
$L__BB744_44:
	setp.lt.s32 	%p43, %r259, 14;
	@%p43 bra 	$L__BB744_46;
	add.s32 	%r457, %r36, %r130;
	shl.b32 	%r458, %r457, 2;
	mov.u32 	%r459, _ZZ9cuda_gemmIiLi128ELi4ELi1ELi4096ELi32ELi32ELi64ELi0ELi0EEviiiPT_S1_S1_iiiE3Ash;
	add.s32 	%r460, %r459, %r458;
	ld.shared.u32 	%r695, [%r460];
$L__BB744_46:
	setp.lt.s32 	%p44, %r259, 15;
	@%p44 bra 	$L__BB744_48;
	add.s32 	%r461, %r37, %r130;
	shl.b32 	%r462, %r461, 2;
	mov.u32 	%r463, _ZZ9cuda_gemmIiLi128ELi4ELi1ELi4096ELi32ELi32ELi64ELi0ELi0EEviiiPT_S1_S1_iiiE3Ash;
	add.s32 	%r464, %r463, %r462;
	ld.shared.u32 	%r696, [%r464];
$L__BB744_48:
	setp.lt.s32 	%p45, %r259, 16;
	@%p45 bra 	$L__BB744_50;
	add.s32 	%r465, %r38, %r130;
	shl.b32 	%r466, %r465, 2;
	mov.u32 	%r467, _ZZ9cuda_gemmIiLi128ELi4ELi1ELi4096ELi32ELi32ELi64ELi0ELi0EEviiiPT_S1_S1_iiiE3Ash;
	add.s32 	%r468, %r467, %r466;
	ld.shared.u32 	%r697, [%r468];
$L__BB744_50:
	setp.ge.s32 	%p46, %r5, %r15;
	@%p46 bra 	$L__BB744_120;
	mov.u32 	%r698, %r5;
$L__BB744_52:
	setp.gt.u32 	%p47, %r259, 64;
	mov.u32 	%r469, _ZZ9cuda_gemmIiLi128ELi4ELi1ELi4096ELi32ELi32ELi64ELi0ELi0EEviiiPT_S1_S1_iiiE11kron_fac_sh;
	mad.lo.s32 	%r164, %r698, 132, %r469;
	add.s32 	%r471, %r164, %r470;
	ld.shared.u32 	%r165, [%r471];
	@%p47 bra 	$L__BB744_85;
	setp.eq.s32 	%p64, %r259, 0;
	mov.b32 	%r700, 0;
	@%p64 bra 	$L__BB744_55;
	shfl.sync.idx.b32	%r522|%p65, %r165, %r39, 31, -1;
	mul.lo.s32 	%r700, %r522, %r682;
$L__BB744_55:
	setp.lt.s32 	%p66, %r259, 2;
	@%p66 bra 	$L__BB744_57;
	shfl.sync.idx.b32	%r523|%p67, %r165, %r40, 31, -1;
	mad.lo.s32 	%r700, %r523, %r683, %r700;
$L__BB744_57:
	setp.lt.s32 	%p68, %r259, 3;
	@%p68 bra 	$L__BB744_59;
	shfl.sync.idx.b32	%r524|%p69, %r165, %r41, 31, -1;
	mad.lo.s32 	%r700, %r524, %r684, %r700;
$L__BB744_59:
	setp.lt.s32 	%p70, %r259, 4;
	@%p70 bra 	$L__BB744_61;
	shfl.sync.idx.b32	%r525|%p71, %r165, %r42, 31, -1;
	mad.lo.s32 	%r700, %r525, %r685, %r700;
$L__BB744_61:
	setp.lt.s32 	%p72, %r259, 5;
	@%p72 bra 	$L__BB744_63;
	shfl.sync.idx.b32	%r526|%p73, %r165, %r43, 31, -1;
	mad.lo.s32 	%r700, %r526, %r686, %r700;
$L__BB744_63:
	setp.lt.s32 	%p74, %r259, 6;
	@%p74 bra 	$L__BB744_65;
	shfl.sync.idx.b32	%r527|%p75, %r165, %r44, 31, -1;
	mad.lo.s32 	%r700, %r527, %r687, %r700;
$L__BB744_65:
	setp.lt.s32 	%p76, %r259, 7;
	@%p76 bra 	$L__BB744_67;
	shfl.sync.idx.b32	%r528|%p77, %r165, %r45, 31, -1;
	mad.lo.s32 	%r700, %r528, %r688, %r700;
$L__BB744_67:
	setp.lt.s32 	%p78, %r259, 8;
	@%p78 bra 	$L__BB744_69;
	shfl.sync.idx.b32	%r529|%p79, %r165, %r46, 31, -1;
	mad.lo.s32 	%r700, %r529, %r689, %r700;
$L__BB744_69:
	setp.lt.s32 	%p80, %r259, 9;
	@%p80 bra 	$L__BB744_71;
	shfl.sync.idx.b32	%r530|%p81, %r165, %r47, 31, -1;
	mad.lo.s32 	%r700, %r530, %r690, %r700;
$L__BB744_71:
	setp.lt.s32 	%p82, %r259, 10;
	@%p82 bra 	$L__BB744_73;
	shfl.sync.idx.b32	%r531|%p83, %r165, %r48, 31, -1;
	mad.lo.s32 	%r700, %r531, %r691, %r700;
$L__BB744_73:
	setp.lt.s32 	%p84, %r259, 11;
	@%p84 bra 	$L__BB744_75;
	shfl.sync.idx.b32	%r532|%p85, %r165, %r49, 31, -1;
	mad.lo.s32 	%r700, %r532, %r692, %r700;
$L__BB744_75:
	setp.lt.s32 	%p86, %r259, 12;
	@%p86 bra 	$L__BB744_77;
	shfl.sync.idx.b32	%r533|%p87, %r165, %r50, 31, -1;
	mad.lo.s32 	%r700, %r533, %r693, %r700;
$L__BB744_77:
	setp.lt.s32 	%p88, %r259, 13;
	@%p88 bra 	$L__BB744_79;
	shfl.sync.idx.b32	%r534|%p89, %r165, %r51, 31, -1;
	mad.lo.s32 	%r700, %r534, %r694, %r700;
$L__BB744_79:
	setp.lt.s32 	%p90, %r259, 14;
	@%p90 bra 	$L__BB744_81;
	shfl.sync.idx.b32	%r535|%p91, %r165, %r52, 31, -1;
	mad.lo.s32 	%r700, %r535, %r695, %r700;
$L__BB744_81:
	setp.lt.s32 	%p92, %r259, 15;
	@%p92 bra 	$L__BB744_83;
	shfl.sync.idx.b32	%r536|%p93, %r165, %r53, 31, -1;
	mad.lo.s32 	%r700, %r536, %r696, %r700;
$L__BB744_83:
	setp.lt.s32 	%p94, %r259, 16;
	@%p94 bra 	$L__BB744_117;
	shfl.sync.idx.b32	%r537|%p95, %r165, %r54, 31, -1;
	mad.lo.s32 	%r700, %r537, %r697, %r700;
	bra.uni 	$L__BB744_117;
$L__BB744_85:
	mov.b32 	%r700, 0;
	@%p30 bra 	$L__BB744_87;
	shl.b32 	%r473, %r23, 2;
	add.s32 	%r474, %r164, %r473;
	ld.shared.u32 	%r475, [%r474];
	mul.lo.s32 	%r700, %r475, %r682;
$L__BB744_87:
	@%p31 bra 	$L__BB744_89;
	shl.b32 	%r476, %r24, 2;
	add.s32 	%r477, %r164, %r476;
	ld.shared.u32 	%r478, [%r477];
	mad.lo.s32 	%r700, %r478, %r683, %r700;
$L__BB744_89:
	@%p32 bra 	$L__BB744_91;
	shl.b32 	%r479, %r25, 2;
	add.s32 	%r480, %r164, %r479;
	ld.shared.u32 	%r481, [%r480];
	mad.lo.s32 	%r700, %r481, %r684, %r700;
$L__BB744_91:
	setp.lt.s32 	%p51, %r259, 4;
	@%p51 bra 	$L__BB744_93;
	shl.b32 	%r482, %r26, 2;
	add.s32 	%r483, %r164, %r482;
	ld.shared.u32 	%r484, [%r483];
	mad.lo.s32 	%r700, %r484, %r685, %r700;
$L__BB744_93:
	setp.lt.s32 	%p52, %r259, 5;
	@%p52 bra 	$L__BB744_95;
	shl.b32 	%r485, %r27, 2;
	add.s32 	%r486, %r164, %r485;
	ld.shared.u32 	%r487, [%r486];
	mad.lo.s32 	%r700, %r487, %r686, %r700;
$L__BB744_95:
	setp.lt.s32 	%p53, %r259, 6;
	@%p53 bra 	$L__BB744_97;
	shl.b32 	%r488, %r28, 2;
	add.s32 	%r489, %r164, %r488;
	ld.shared.u32 	%r490, [%r489];
	mad.lo.s32 	%r700, %r490, %r687, %r700;
$L__BB744_97:
	setp.lt.s32 	%p54, %r259, 7;
	@%p54 bra 	$L__BB744_99;
	shl.b32 	%r491, %r29, 2;
	add.s32 	%r492, %r164, %r491;
	ld.shared.u32 	%r493, [%r492];
	mad.lo.s32 	%r700, %r493, %r688, %r700;
$L__BB744_99:
	setp.lt.s32 	%p55, %r259, 8;
	@%p55 bra 	$L__BB744_101;
	shl.b32 	%r494, %r30, 2;
	add.s32 	%r495, %r164, %r494;
	ld.shared.u32 	%r496, [%r495];
	mad.lo.s32 	%r700, %r496, %r689, %r700;
$L__BB744_101:
	setp.lt.s32 	%p56, %r259, 9;
	@%p56 bra 	$L__BB744_103;
	shl.b32 	%r497, %r31, 2;
	add.s32 	%r498, %r164, %r497;
	ld.shared.u32 	%r499, [%r498];
	mad.lo.s32 	%r700, %r499, %r690, %r700;
$L__BB744_103:
	setp.lt.s32 	%p57, %r259, 10;
	@%p57 bra 	$L__BB744_105;
	shl.b32 	%r500, %r32, 2;
	add.s32 	%r501, %r164, %r500;
	ld.shared.u32 	%r502, [%r501];
	mad.lo.s32 	%r700, %r502, %r691, %r700;
$L__BB744_105:
	setp.lt.s32 	%p58, %r259, 11;
	@%p58 bra 	$L__BB744_107;
	shl.b32 	%r503, %r33, 2;
	add.s32 	%r504, %r164, %r503;
	ld.shared.u32 	%r505, [%r504];
	mad.lo.s32 	%r700, %r505, %r692, %r700;
$L__BB744_107:
	setp.lt.s32 	%p59, %r259, 12;
	@%p59 bra 	$L__BB744_109;
	shl.b32 	%r506, %r34, 2;
	add.s32 	%r507, %r164, %r506;
	ld.shared.u32 	%r508, [%r507];
	mad.lo.s32 	%r700, %r508, %r693, %r700;
$L__BB744_109:
	setp.lt.s32 	%p60, %r259, 13;
	@%p60 bra 	$L__BB744_111;
	shl.b32 	%r509, %r35, 2;
	add.s32 	%r510, %r164, %r509;
	ld.shared.u32 	%r511, [%r510];
	mad.lo.s32 	%r700, %r511, %r694, %r700;
$L__BB744_111:
	setp.lt.s32 	%p61, %r259, 14;
	@%p61 bra 	$L__BB744_113;
	shl.b32 	%r512, %r36, 2;
	add.s32 	%r513, %r164, %r512;
	ld.shared.u32 	%r514, [%r513];
	mad.lo.s32 	%r700, %r514, %r695, %r700;
$L__BB744_113:
	setp.lt.s32 	%p62, %r259, 15;
	@%p62 bra 	$L__BB744_115;
	shl.b32 	%r515, %r37, 2;
	add.s32 	%r516, %r164, %r515;
	ld.shared.u32 	%r517, [%r516];
	mad.lo.s32 	%r700, %r517, %r696, %r700;
$L__BB744_115:
	setp.lt.s32 	%p63, %r259, 16;
	@%p63 bra 	$L__BB744_117;
	shl.b32 	%r518, %r38, 2;
	add.s32 	%r519, %r164, %r518;
	ld.shared.u32 	%r520, [%r519];
	mad.lo.s32 	%r700, %r520, %r697, %r700;
$L__BB744_117:
	setp.ne.s32 	%p96, %r8, 0;
	add.s32 	%r538, %r698, %r663;
	mad.lo.s32 	%r229, %r538, %r2, %r129;
	shfl.sync.down.b32	%r539|%p97, %r700, 1, 7711, -1;
	add.s32 	%r230, %r539, %r700;
	@%p96 bra 	$L__BB744_119;
	shl.b32 	%r540, %r229, 2;
	mov.u32 	%r541, _ZZ9cuda_gemmIiLi128ELi4ELi1ELi4096ELi32ELi32ELi64ELi0ELi0EEviiiPT_S1_S1_iiiE3Csh;
	add.s32 	%r542, %r541, %r540;
	ld.shared.u32 	%r543, [%r542];
	add.s32 	%r544, %r543, %r230;
	st.shared.u32 	[%r542], %r544;
$L__BB744_119:
	add.s32 	%r698, %r698, %r60;
	setp.lt.s32 	%p98, %r698, %r15;
	@%p98 bra 	$L__BB744_52;
$L__BB744_120:
	add.s32 	%r681, %r681, %r3;
	setp.lt.s32 	%p99, %r681, %r2;
	@%p99 bra 	$L__BB744_18;
$L__BB744_121:
	mov.b32 	%r663, 16;
	mov.pred 	%p106, 0;
	@%p1 bra 	$L__BB744_14;
	ld.param.u32 	%r624, [_Z9cuda_gemmIiLi128ELi4ELi1ELi4096ELi32ELi32ELi64ELi0ELi0EEviiiPT_S1_S1_iii_param_1];
	bar.sync 	0;
	mov.u32 	%r546, %ctaid.x;
	mul.lo.s32 	%r547, %r2, %r546;
	mad.lo.s32 	%r249, %r641, %r624, %r547;
	div.s32 	%r250, %r257, %r259;
	mov.u32 	%r746, %r9;
	@%p23 bra 	$L__BB744_126;
	setp.eq.s16 	%p102, %rs2, 3;
	div.s32 	%r548, %r9, %r2;
	mad.lo.s32 	%r549, %r250, %r548, %r249;
	mul.lo.s32 	%r550, %r548, %r2;
	sub.s32 	%r551, %r9, %r550;
	add.s32 	%r552, %r549, %r551;
	mul.wide.s32 	%rd23, %r552, 4;
	add.s64 	%rd24, %rd2, %rd23;
	ld.shared.v4.u32 	{%r553, %r554, %r555, %r556}, [%r55];
	st.global.v4.u32 	[%rd24], {%r553, %r554, %r555, %r556};
	mov.u32 	%r746, %r21;
	@%p102 bra 	$L__BB744_126;
	setp.eq.s16 	%p103, %rs2, 0;
	div.s32 	%r557, %r21, %r2;
	mad.lo.s32 	%r558, %r250, %r557, %r249;
	mul.lo.s32 	%r559, %r557, %r2;
	sub.s32 	%r560, %r21, %r559;
	add.s32 	%r561, %r558, %r560;
	mul.wide.s32 	%rd25, %r561, 4;
	add.s64 	%rd26, %rd2, %rd25;
	ld.shared.v4.u32 	{%r562, %r563, %r564, %r565}, [%r56];
	st.global.v4.u32 	[%rd26], {%r562, %r563, %r564, %r565};
	mov.u32 	%r746, %r22;
	@%p103 bra 	$L__BB744_126;
	add.s32 	%r746, %r22, %r10;
	div.s32 	%r566, %r22, %r2;
	mad.lo.s32 	%r567, %r250, %r566, %r249;
	mul.lo.s32 	%r568, %r566, %r2;
	sub.s32 	%r569, %r22, %r568;
	add.s32 	%r570, %r567, %r569;
	mul.wide.s32 	%rd27, %r570, 4;
	add.s64 	%rd28, %rd2, %rd27;
	shl.b32 	%r571, %r10, 2;
	add.s32 	%r572, %r56, %r571;
	ld.shared.v4.u32 	{%r573, %r574, %r575, %r576}, [%r572];
	st.global.v4.u32 	[%rd28], {%r573, %r574, %r575, %r576};
$L__BB744_126:
	div.s32 	%r577, %r746, %r2;
	mad.lo.s32 	%r578, %r250, %r577, %r249;
	mul.lo.s32 	%r579, %r577, %r2;
	sub.s32 	%r580, %r746, %r579;
	add.s32 	%r581, %r578, %r580;
	mul.wide.s32 	%rd29, %r581, 4;
	add.s64 	%rd30, %rd2, %rd29;
	shl.b32 	%r582, %r746, 2;
	mov.u32 	%r583, _ZZ9cuda_gemmIiLi128ELi4ELi1ELi4096ELi32ELi32ELi64ELi0ELi0EEviiiPT_S1_S1_iiiE3Csh;
	add.s32 	%r584, %r583, %r582;
	ld.shared.v4.u32 	{%r585, %r586, %r587, %r588}, [%r584];
	st.global.v4.u32 	[%rd30], {%r585, %r586, %r587, %r588};
	add.s32 	%r589, %r746, %r10;
	div.s32 	%r590, %r589, %r2;
	mad.lo.s32 	%r591, %r250, %r590, %r249;
	mul.lo.s32 	%r592, %r590, %r2;
	sub.s32 	%r593, %r589, %r592;
	add.s32 	%r594, %r591, %r593;
	mul.wide.s32 	%rd31, %r594, 4;
	add.s64 	%rd32, %rd2, %rd31;
	shl.b32 	%r595, %r10, 2;
	add.s32 	%r596, %r584, %r595;
	ld.shared.v4.u32 	{%r597, %r598, %r599, %r600}, [%r596];
	st.global.v4.u32 	[%rd32], {%r597, %r598, %r599, %r600};
	add.s32 	%r601, %r589, %r10;
	div.s32 	%r602, %r601, %r2;
	mad.lo.s32 	%r603, %r250, %r602, %r249;
	mul.lo.s32 	%r604, %r602, %r2;
	sub.s32 	%r605, %r601, %r604;
	add.s32 	%r606, %r603, %r605;
	mul.wide.s32 	%rd33, %r606, 4;
	add.s64 	%rd34, %rd2, %rd33;
	add.s32 	%r607, %r596, %r595;
	ld.shared.v4.u32 	{%r608, %r609, %r610, %r611}, [%r607];
	st.global.v4.u32 	[%rd34], {%r608, %r609, %r610, %r611};
	add.s32 	%r612, %r601, %r10;
	div.s32 	%r613, %r612, %r2;
	mad.lo.s32 	%r614, %r250, %r613, %r249;
	mul.lo.s32 	%r615, %r613, %r2;
	sub.s32 	%r616, %r612, %r615;
	add.s32 	%r617, %r614, %r616;
	mul.wide.s32 	%rd35, %r617, 4;
	add.s64 	%rd36, %rd2, %rd35;
	add.s32 	%r618, %r607, %r595;
	ld.shared.v4.u32 	{%r619, %r620, %r621, %r622}, [%r618];
	st.global.v4.u32 	[%rd36], {%r619, %r620, %r621, %r622};
	add.s32 	%r746, %r612, %r10;
	setp.lt.u32 	%p104, %r746, 4096;
	@%p104 bra 	$L__BB744_126;
	add.s32 	%r641, %r641, %r7;
	shl.b32 	%r623, %r7, 2;
	setp.lt.u32 	%p105, %r641, %r623;
	@%p105 bra 	$L__BB744_2;
$L__BB744_128:
	ret;

}
	// .globl	_Z9cuda_gemmIiLi128ELi4ELi1ELi4096ELi32ELi32ELi64ELi0ELi1EEviiiPT_S1_S1_iii
.visible .entry _Z9cuda_gemmIiLi128ELi4ELi1ELi4096ELi32ELi32ELi64ELi0ELi1EEviiiPT_S1_S1_iii(
	.param .u32 _Z9cuda_gemmIiLi128ELi4ELi1ELi4096ELi32ELi32ELi64ELi0ELi1EEviiiPT_S1_S1_iii_param_0,
	.param .u32 _Z9cuda_gemmIiLi128ELi4ELi1ELi4096ELi32ELi32ELi64ELi0ELi1EEviiiPT_S1_S1_iii_param_1,
	.param .u32 _Z9cuda_gemmIiLi128ELi4ELi1ELi4096ELi32ELi32ELi64ELi0ELi1EEviiiPT_S1_S1_iii_param_2,
	.param .u64 .ptr .align 1 _Z9cuda_gemmIiLi128ELi4ELi1ELi4096ELi32ELi32ELi64ELi0ELi1EEviiiPT_S1_S1_iii_param_3,
	.param .u64 .ptr .align 1 _Z9cuda_gemmIiLi128ELi4ELi1ELi4096ELi32ELi32ELi64ELi0ELi1EEviiiPT_S1_S1_iii_param_4,
	.param .u64 .ptr .align 1 _Z9cuda_gemmIiLi128ELi4ELi1ELi4096ELi32ELi32ELi64ELi0ELi1EEviiiPT_S1_S1_iii_param_5,
	.param .u32 _Z9cuda_gemmIiLi128ELi4ELi1ELi4096ELi32ELi32ELi64ELi0ELi1EEviiiPT_S1_S1_iii_param_6,
	.param .u32 _Z9cuda_gemmIiLi128ELi4ELi1ELi4096ELi32ELi32ELi64ELi0ELi1EEviiiPT_S1_S1_iii_param_7,
	.param .u32 _Z9cuda_gemmIiLi128ELi4ELi1ELi4096ELi32ELi32ELi64ELi0ELi1EEviiiPT_S1_S1_iii_param_8
)
.maxntid 128
{
	.reg .pred 	%p<39>;
	.reg .b16 	%rs<10>;
	.reg .b32 	%r<373>;
	.reg .b64 	%rd<37>;
	// demoted variable
	.shared .align 128 .b8 _ZZ9cuda_gemmIiLi128ELi4ELi1ELi4096ELi32ELi32ELi64ELi0ELi1EEviiiPT_S1_S1_iiiE11kron_fac_sh[2112];
	// demoted variable
	.shared .align 128 .b8 _ZZ9cuda_gemmIiLi128ELi4ELi1ELi4096ELi32ELi32ELi64ELi0ELi1EEviiiPT_S1_S1_iiiE3Ash[16384];
	// demoted variable
	.shared .align 128 .b8 _ZZ9cuda_gemmIiLi128ELi4ELi1ELi4096ELi32ELi32ELi64ELi0ELi1EEviiiPT_S1_S1_iiiE3Csh[16384];
	ld.param.u32 	%r107, [_Z9cuda_gemmIiLi128ELi4ELi1ELi4096ELi32ELi32ELi64ELi0ELi1EEviiiPT_S1_S1_iii_param_1];
	ld.param.u32 	%r108, [_Z9cuda_gemmIiLi128ELi4ELi1ELi4096ELi32ELi32ELi64ELi0ELi1EEviiiPT_S1_S1_iii_param_2];
	ld.param.u64 	%rd5, [_Z9cuda_gemmIiLi128ELi4ELi1ELi4096ELi32ELi32ELi64ELi0ELi1EEviiiPT_S1_S1_iii_param_3];
	ld.param.u64 	%rd4, [_Z9cuda_gemmIiLi128ELi4ELi1ELi4096ELi32ELi32ELi64ELi0ELi1EEviiiPT_S1_S1_iii_param_4];
	ld.param.u64 	%rd6, [_Z9cuda_gemmIiLi128ELi4ELi1ELi4096ELi32ELi32ELi64ELi0ELi1EEviiiPT_S1_S1_iii_param_5];
	cvta.to.global.u64 	%rd1, %rd5;
	cvta.to.global.u64 	%rd2, %rd6;
	mov.u32 	%r1, %tid.x;
	shr.u32 	%r2, %r1, 1;
	mov.u32 	%r362, %ctaid.y;
	mov.u32 	%r4, %nctaid.y;
	shl.b32 	%r5, %r4, 2;
	setp.ge.u32 	%p2, %r362, %r5;
	@%p2 bra 	$L__BB745_27;
	and.b32  	%r6, %r1, 1;
	mov.u32 	%r109, %ctaid.x;
	mov.u32 	%r110, %ctaid.z;
	mov.u32 	%r111, %ntid.x;
	shl.b32 	%r7, %r1, 2;
	shl.b32 	%r8, %r109, 12;
	shl.b32 	%r9, %r111, 2;
	shr.u32 	%r10, %r1, 4;
	and.b32  	%r112, %r1, 15;
	shl.b32 	%r113, %r110, 10;
	or.b32  	%r11, %r113, %r112;
	mov.u32 	%r114, _ZZ9cuda_gemmIiLi128ELi4ELi1ELi4096ELi32ELi32ELi64ELi0ELi1EEviiiPT_S1_S1_iiiE11kron_fac_sh;
	mad.lo.s32 	%r12, %r112, 132, %r114;
	shr.u32 	%r13, %r111, 4;
	shl.b32 	%r115, %r1, 4;
	and.b32  	%r116, %r115, 16;
	shl.b32 	%r117, %r2, 5;
	or.b32  	%r118, %r117, %r116;
	and.b32  	%r119, %r7, 124;
	add.s32 	%r14, %r114, %r119;
	shl.b32 	%r15, %r109, 7;
	shr.s32 	%r120, %r108, 31;
	shr.u32 	%r121, %r120, 27;
	add.s32 	%r122, %r108, %r121;
	shr.s32 	%r16, %r122, 5;
	add.s32 	%r17, %r1, %r111;
	cvt.u16.u32 	%rs3, %r17;
	xor.b16  	%rs4, %rs3, 4095;
	cvt.u16.u32 	%rs5, %r111;
	div.u16 	%rs6, %rs4, %rs5;
	xor.b32  	%r123, %r7, 4095;
	sub.s32 	%r124, %r123, %r9;
	cvt.u16.u32 	%rs7, %r124;
	cvt.u16.u32 	%rs8, %r9;
	div.u16 	%rs9, %rs7, %rs8;
	and.b16  	%rs1, %rs6, 3;
	mov.u32 	%r125, _ZZ9cuda_gemmIiLi128ELi4ELi1ELi4096ELi32ELi32ELi64ELi0ELi1EEviiiPT_S1_S1_iiiE3Csh;
	add.s32 	%r18, %r125, %r7;
	add.s32 	%r19, %r18, %r9;
	add.s32 	%r20, %r17, %r111;
	add.s32 	%r21, %r20, %r111;
	and.b16  	%rs2, %rs9, 3;
	mov.u32 	%r126, _ZZ9cuda_gemmIiLi128ELi4ELi1ELi4096ELi32ELi32ELi64ELi0ELi1EEviiiPT_S1_S1_iiiE3Ash;
	add.s32 	%r22, %r126, %r115;
	add.s32 	%r23, %r7, %r9;
	shl.b32 	%r62, %r111, 4;
	add.s32 	%r24, %r22, %r62;
	add.s32 	%r25, %r23, %r9;
	and.b32  	%r127, %r2, 15;
	or.b32  	%r128, %r118, %r127;
	shl.b32 	%r129, %r128, 2;
	add.s32 	%r26, %r126, %r129;
	add.s32 	%r130, %r2, 1;
	and.b32  	%r131, %r130, 15;
	or.b32  	%r132, %r118, %r131;
	shl.b32 	%r133, %r132, 2;
	add.s32 	%r27, %r126, %r133;
	add.s32 	%r134, %r2, 2;
	and.b32  	%r135, %r134, 15;
	or.b32  	%r136, %r118, %r135;
	shl.b32 	%r137, %r136, 2;
	add.s32 	%r28, %r126, %r137;
	add.s32 	%r138, %r2, 3;
	and.b32  	%r139, %r138, 15;
	or.b32  	%r140, %r118, %r139;
	shl.b32 	%r141, %r140, 2;
	add.s32 	%r29, %r126, %r141;
	add.s32 	%r142, %r2, 4;
	and.b32  	%r143, %r142, 15;
	or.b32  	%r144, %r118, %r143;
	shl.b32 	%r145, %r144, 2;
	add.s32 	%r30, %r126, %r145;
	add.s32 	%r146, %r2, 5;
	and.b32  	%r147, %r146, 15;
	or.b32  	%r148, %r118, %r147;
	shl.b32 	%r149, %r148, 2;
	add.s32 	%r31, %r126, %r149;
	add.s32 	%r150, %r2, 6;
	and.b32  	%r151, %r150, 15;
	or.b32  	%r152, %r118, %r151;
	shl.b32 	%r153, %r152, 2;
	add.s32 	%r32, %r126, %r153;
	add.s32 	%r154, %r2, 7;
	and.b32  	%r155, %r154, 15;
	or.b32  	%r156, %r118, %r155;
	shl.b32 	%r157, %r156, 2;
	add.s32 	%r33, %r126, %r157;
	xor.b32  	%r158, %r127, 8;
	or.b32  	%r159, %r118, %r158;
	shl.b32 	%r160, %r159, 2;
	add.s32 	%r34, %r126, %r160;
	add.s32 	%r161, %r2, 9;
	and.b32  	%r162, %r161, 15;
	or.b32  	%r163, %r118, %r162;
	shl.b32 	%r164, %r163, 2;
	add.s32 	%r35, %r126, %r164;
	add.s32 	%r165, %r2, 10;
	and.b32  	%r166, %r165, 15;
	or.b32  	%r167, %r118, %r166;
	shl.b32 	%r168, %r167, 2;
	add.s32 	%r36, %r126, %r168;
	add.s32 	%r169, %r2, 11;
	and.b32  	%r170, %r169, 15;
	or.b32  	%r171, %r118, %r170;
	shl.b32 	%r172, %r171, 2;
	add.s32 	%r37, %r126, %r172;
	add.s32 	%r173, %r2, 12;
	and.b32  	%r174, %r173, 15;
	or.b32  	%r175, %r118, %r174;
	shl.b32 	%r176, %r175, 2;
	add.s32 	%r38, %r126, %r176;
	add.s32 	%r177, %r2, 13;
	and.b32  	%r178, %r177, 15;
	or.b32  	%r179, %r118, %r178;
	shl.b32 	%r180, %r179, 2;
	add.s32 	%r39, %r126, %r180;
	add.s32 	%r181, %r2, 14;
	and.b32  	%r182, %r181, 15;
	or.b32  	%r183, %r118, %r182;
	shl.b32 	%r184, %r183, 2;
	add.s32 	%r40, %r126, %r184;
	add.s32 	%r185, %r2, -1;
	and.b32  	%r186, %r185, 15;
	or.b32  	%r187, %r118, %r186;
	shl.b32 	%r188, %r187, 2;
	add.s32 	%r41, %r126, %r188;
	or.b32  	%r42, %r116, %r127;
	or.b32  	%r43, %r116, %r131;
	or.b32  	%r44, %r116, %r135;
	or.b32  	%r45, %r116, %r139;
	or.b32  	%r46, %r116, %r143;
	or.b32  	%r47, %r116, %r147;
	or.b32  	%r48, %r116, %r151;
	or.b32  	%r49, %r116, %r155;
	or.b32  	%r50, %r116, %r158;
	or.b32  	%r51, %r116, %r162;
	or.b32  	%r52, %r116, %r166;
	or.b32  	%r53, %r116, %r170;
	or.b32  	%r54, %r116, %r174;
	or.b32  	%r55, %r116, %r178;
	or.b32  	%r56, %r116, %r182;
	or.b32  	%r57, %r116, %r186;
	mad.lo.s32 	%r58, %r1, 12, %r18;
	shr.u32 	%r189, %r23, 7;
	and.b32  	%r190, %r23, 124;
	mad.lo.s32 	%r59, %r189, %r16, %r190;
	add.s32 	%r60, %r58, %r62;
	shr.u32 	%r191, %r25, 7;
	and.b32  	%r192, %r25, 124;
	mad.lo.s32 	%r61, %r191, %r16, %r192;
	shl.b32 	%r63, %r111, 3;
	mul.lo.s32 	%r64, %r111, 12;
	cvta.to.global.u64 	%rd3, %rd4;
$L__BB745_2:
	setp.eq.s16 	%p3, %rs1, 2;
	mov.u32 	%r363, %r1;
	@%p3 bra 	$L__BB745_6;
	setp.eq.s16 	%p4, %rs1, 3;
	mov.b32 	%r193, 0;
	st.shared.u32 	[%r18], %r193;
	mov.u32 	%r363, %r17;
	@%p4 bra 	$L__BB745_6;
	setp.eq.s16 	%p5, %rs1, 0;
	mov.b32 	%r194, 0;
	st.shared.u32 	[%r19], %r194;
	mov.u32 	%r363, %r20;
	@%p5 bra 	$L__BB745_6;
	add.s32 	%r195, %r19, %r9;
	mov.b32 	%r196, 0;
	st.shared.u32 	[%r195], %r196;
	mov.u32 	%r363, %r21;
$L__BB745_6:
	shl.b32 	%r197, %r363, 2;
	mov.u32 	%r198, _ZZ9cuda_gemmIiLi128ELi4ELi1ELi4096ELi32ELi32ELi64ELi0ELi1EEviiiPT_S1_S1_iiiE3Csh;
	add.s32 	%r364, %r198, %r197;
$L__BB745_7:
	mov.b32 	%r199, 0;
	st.shared.u32 	[%r364], %r199;
	add.s32 	%r200, %r364, %r9;
	st.shared.u32 	[%r200], %r199;
	add.s32 	%r201, %r364, %r63;
	st.shared.u32 	[%r201], %r199;
	add.s32 	%r202, %r364, %r64;
	st.shared.u32 	[%r202], %r199;
	add.s32 	%r363, %r363, %r9;
	add.s32 	%r364, %r364, %r62;
	setp.lt.u32 	%p6, %r363, 4096;
	@%p6 bra 	$L__BB745_7;
	setp.eq.s16 	%p7, %rs2, 2;
	mad.lo.s32 	%r72, %r362, %r108, %r8;
	mov.u32 	%r366, %r7;
	@%p7 bra 	$L__BB745_12;
	setp.eq.s16 	%p8, %rs2, 3;
	add.s32 	%r203, %r72, %r7;
	mul.wide.s32 	%rd7, %r203, 4;
	add.s64 	%rd8, %rd1, %rd7;
	ld.global.v4.u32 	{%r204, %r205, %r206, %r207}, [%rd8];
	st.shared.v4.u32 	[%r22], {%r204, %r205, %r206, %r207};
	mov.u32 	%r366, %r23;
	@%p8 bra 	$L__BB745_12;
	setp.eq.s16 	%p9, %rs2, 0;
	add.s32 	%r208, %r72, %r23;
	mul.wide.s32 	%rd9, %r208, 4;
	add.s64 	%rd10, %rd1, %rd9;
	ld.global.v4.u32 	{%r209, %r210, %r211, %r212}, [%rd10];
	st.shared.v4.u32 	[%r24], {%r209, %r210, %r211, %r212};
	mov.u32 	%r366, %r25;
	@%p9 bra 	$L__BB745_12;
	add.s32 	%r366, %r25, %r9;
	add.s32 	%r213, %r72, %r25;
	mul.wide.s32 	%rd11, %r213, 4;
	add.s64 	%rd12, %rd1, %rd11;
	ld.global.v4.u32 	{%r214, %r215, %r216, %r217}, [%rd12];
	shl.b32 	%r218, %r9, 2;
	add.s32 	%r219, %r24, %r218;
	st.shared.v4.u32 	[%r219], {%r214, %r215, %r216, %r217};
$L__BB745_12:
	add.s32 	%r220, %r72, %r366;
	mul.wide.s32 	%rd13, %r220, 4;
	add.s64 	%rd14, %rd1, %rd13;
	ld.global.v4.u32 	{%r221, %r222, %r223, %r224}, [%rd14];
	shl.b32 	%r225, %r366, 2;
	mov.u32 	%r226, _ZZ9cuda_gemmIiLi128ELi4ELi1ELi4096ELi32ELi32ELi64ELi0ELi1EEviiiPT_S1_S1_iiiE3Ash;
	add.s32 	%r227, %r226, %r225;
	st.shared.v4.u32 	[%r227], {%r221, %r222, %r223, %r224};
	add.s32 	%r228, %r366, %r9;
	add.s32 	%r229, %r72, %r228;
	mul.wide.s32 	%rd15, %r229, 4;
	add.s64 	%rd16, %rd1, %rd15;
	ld.global.v4.u32 	{%r230, %r231, %r232, %r233}, [%rd16];
	shl.b32 	%r234, %r9, 2;
	add.s32 	%r235, %r227, %r234;
	st.shared.v4.u32 	[%r235], {%r230, %r231, %r232, %r233};
	add.s32 	%r236, %r228, %r9;
	add.s32 	%r237, %r72, %r236;
	mul.wide.s32 	%rd17, %r237, 4;
	add.s64 	%rd18, %rd1, %rd17;
	ld.global.v4.u32 	{%r238, %r239, %r240, %r241}, [%rd18];
	add.s32 	%r242, %r235, %r234;
	st.shared.v4.u32 	[%r242], {%r238, %r239, %r240, %r241};
	add.s32 	%r243, %r236, %r9;
	add.s32 	%r244, %r72, %r243;
	mul.wide.s32 	%rd19, %r244, 4;
	add.s64 	%rd20, %rd1, %rd19;
	ld.global.v4.u32 	{%r245, %r246, %r247, %r248}, [%rd20];
	add.s32 	%r249, %r242, %r234;
	st.shared.v4.u32 	[%r249], {%r245, %r246, %r247, %r248};
	add.s32 	%r366, %r243, %r9;
	setp.lt.u32 	%p10, %r366, 4096;
	@%p10 bra 	$L__BB745_12;
	mov.b32 	%r368, 0;
	mov.pred 	%p38, -1;
$L__BB745_14:
	mov.pred 	%p1, %p38;
	add.s32 	%r78, %r11, %r368;
	mov.u32 	%r369, %r10;
$L__BB745_15:
	shl.b32 	%r251, %r369, 5;
	add.s32 	%r252, %r78, %r251;
	mul.wide.u32 	%rd21, %r252, 4;
	add.s64 	%rd22, %rd3, %rd21;
	ld.global.u32 	%r253, [%rd22];
	shl.b32 	%r254, %r369, 2;
	add.s32 	%r255, %r12, %r254;
	st.shared.u32 	[%r255], %r253;
	add.s32 	%r369, %r369, %r13;
	setp.lt.u32 	%p12, %r369, 32;
	@%p12 bra 	$L__BB745_15;
	bar.sync 	0;
	ld.shared.u32 	%r81, [%r26];
	ld.shared.u32 	%r82, [%r27];
	ld.shared.u32 	%r83, [%r28];
	ld.shared.u32 	%r84, [%r29];
	ld.shared.u32 	%r85, [%r30];
	ld.shared.u32 	%r86, [%r31];
	ld.shared.u32 	%r87, [%r32];
	ld.shared.u32 	%r88, [%r33];
	ld.shared.u32 	%r89, [%r34];
	ld.shared.u32 	%r90, [%r35];
	ld.shared.u32 	%r91, [%r36];
	ld.shared.u32 	%r92, [%r37];
	ld.shared.u32 	%r93, [%r38];
	ld.shared.u32 	%r94, [%r39];
	ld.shared.u32 	%r95, [%r40];
	ld.shared.u32 	%r96, [%r41];
	mov.b32 	%r370, 0;
$L__BB745_17:
	setp.ne.s32 	%p13, %r6, 0;
	mad.lo.s32 	%r257, %r370, 132, %r14;
	ld.shared.u32 	%r258, [%r257];
	shfl.sync.idx.b32	%r259|%p14, %r258, %r42, 31, -1;
	mul.lo.s32 	%r260, %r259, %r81;
	shfl.sync.idx.b32	%r261|%p15, %r258, %r43, 31, -1;
	mad.lo.s32 	%r262, %r261, %r82, %r260;
	shfl.sync.idx.b32	%r263|%p16, %r258, %r44, 31, -1;
	mad.lo.s32 	%r264, %r263, %r83, %r262;
	shfl.sync.idx.b32	%r265|%p17, %r258, %r45, 31, -1;
	mad.lo.s32 	%r266, %r265, %r84, %r264;
	shfl.sync.idx.b32	%r267|%p18, %r258, %r46, 31, -1;
	mad.lo.s32 	%r268, %r267, %r85, %r266;
	shfl.sync.idx.b32	%r269|%p19, %r258, %r47, 31, -1;
	mad.lo.s32 	%r270, %r269, %r86, %r268;
	shfl.sync.idx.b32	%r271|%p20, %r258, %r48, 31, -1;
	mad.lo.s32 	%r272, %r271, %r87, %r270;
	shfl.sync.idx.b32	%r273|%p21, %r258, %r49, 31, -1;
	mad.lo.s32 	%r274, %r273, %r88, %r272;
	shfl.sync.idx.b32	%r275|%p22, %r258, %r50, 31, -1;
	mad.lo.s32 	%r276, %r275, %r89, %r274;
	shfl.sync.idx.b32	%r277|%p23, %r258, %r51, 31, -1;
	mad.lo.s32 	%r278, %r277, %r90, %r276;
	shfl.sync.idx.b32	%r279|%p24, %r258, %r52, 31, -1;
	mad.lo.s32 	%r280, %r279, %r91, %r278;
	shfl.sync.idx.b32	%r281|%p25, %r258, %r53, 31, -1;
	mad.lo.s32 	%r282, %r281, %r92, %r280;
	shfl.sync.idx.b32	%r283|%p26, %r258, %r54, 31, -1;
	mad.lo.s32 	%r284, %r283, %r93, %r282;
	shfl.sync.idx.b32	%r285|%p27, %r258, %r55, 31, -1;
	mad.lo.s32 	%r286, %r285, %r94, %r284;
	shfl.sync.idx.b32	%r287|%p28, %r258, %r56, 31, -1;
	mad.lo.s32 	%r288, %r287, %r95, %r286;
	shfl.sync.idx.b32	%r289|%p29, %r258, %r57, 31, -1;
	mad.lo.s32 	%r290, %r289, %r96, %r288;
	add.s32 	%r291, %r370, %r368;
	shl.b32 	%r292, %r291, 7;
	or.b32  	%r98, %r292, %r2;
	shfl.sync.down.b32	%r293|%p30, %r290, 1, 7711, -1;
	add.s32 	%r99, %r293, %r290;
	@%p13 bra 	$L__BB745_19;
	shl.b32 	%r294, %r98, 2;
	mov.u32 	%r295, _ZZ9cuda_gemmIiLi128ELi4ELi1ELi4096ELi32ELi32ELi64ELi0ELi1EEviiiPT_S1_S1_iiiE3Csh;
	add.s32 	%r296, %r295, %r294;
	ld.shared.u32 	%r297, [%r296];
	add.s32 	%r298, %r297, %r99;
	st.shared.u32 	[%r296], %r298;
$L__BB745_19:
	add.s32 	%r370, %r370, 1;
	setp.ne.s32 	%p31, %r370, 16;
	@%p31 bra 	$L__BB745_17;
	mov.b32 	%r368, 16;
	mov.pred 	%p38, 0;
	@%p1 bra 	$L__BB745_14;
	setp.eq.s16 	%p33, %rs2, 2;
	bar.sync 	0;
	mad.lo.s32 	%r101, %r362, %r107, %r15;
	mov.u32 	%r371, %r7;
	@%p33 bra 	$L__BB745_25;
	setp.eq.s16 	%p34, %rs2, 3;
	and.b32  	%r300, %r7, 124;
	shr.u32 	%r301, %r1, 5;
	mad.lo.s32 	%r302, %r301, %r16, %r300;
	add.s32 	%r303, %r101, %r302;
	mul.wide.s32 	%rd23, %r303, 4;
	add.s64 	%rd24, %rd2, %rd23;
	ld.shared.v4.u32 	{%r304, %r305, %r306, %r307}, [%r58];
	st.global.v4.u32 	[%rd24], {%r304, %r305, %r306, %r307};
	mov.u32 	%r371, %r23;
	@%p34 bra 	$L__BB745_25;
	setp.eq.s16 	%p35, %rs2, 0;
	add.s32 	%r308, %r101, %r59;
	mul.wide.s32 	%rd25, %r308, 4;
	add.s64 	%rd26, %rd2, %rd25;
	ld.shared.v4.u32 	{%r309, %r310, %r311, %r312}, [%r60];
	st.global.v4.u32 	[%rd26], {%r309, %r310, %r311, %r312};
	mov.u32 	%r371, %r25;
	@%p35 bra 	$L__BB745_25;
	add.s32 	%r371, %r25, %r9;
	add.s32 	%r313, %r101, %r61;
	mul.wide.s32 	%rd27, %r313, 4;
	add.s64 	%rd28, %rd2, %rd27;
	shl.b32 	%r314, %r9, 2;
	add.s32 	%r315, %r60, %r314;
	ld.shared.v4.u32 	{%r316, %r317, %r318, %r319}, [%r315];
	st.global.v4.u32 	[%rd28], {%r316, %r317, %r318, %r319};
$L__BB745_25:
	shr.u32 	%r320, %r371, 7;
	and.b32  	%r321, %r371, 124;
	add.s32 	%r322, %r101, %r321;
	mad.lo.s32 	%r323, %r320, %r16, %r322;
	mul.wide.s32 	%rd29, %r323, 4;
	add.s64 	%rd30, %rd2, %rd29;
	shl.b32 	%r324, %r371, 2;
	mov.u32 	%r325, _ZZ9cuda_gemmIiLi128ELi4ELi1ELi4096ELi32ELi32ELi64ELi0ELi1EEviiiPT_S1_S1_iiiE3Csh;
	add.s32 	%r326, %r325, %r324;
	ld.shared.v4.u32 	{%r327, %r328, %r329, %r330}, [%r326];
	st.global.v4.u32 	[%rd30], {%r327, %r328, %r329, %r330};
	add.s32 	%r331, %r371, %r9;
	shr.u32 	%r332, %r331, 7;
	and.b32  	%r333, %r331, 124;
	add.s32 	%r334, %r101, %r333;
	mad.lo.s32 	%r335, %r332, %r16, %r334;
	mul.wide.s32 	%rd31, %r335, 4;
	add.s64 	%rd32, %rd2, %rd31;
	shl.b32 	%r336, %r9, 2;
	add.s32 	%r337, %r326, %r336;
	ld.shared.v4.u32 	{%r338, %r339, %r340, %r341}, [%r337];
	st.global.v4.u32 	[%rd32], {%r338, %r339, %r340, %r341};
	add.s32 	%r342, %r331, %r9;
	shr.u32 	%r343, %r342, 7;
	and.b32  	%r344, %r342, 124;
	add.s32 	%r345, %r101, %r344;
	mad.lo.s32 	%r346, %r343, %r16, %r345;
	mul.wide.s32 	%rd33, %r346, 4;
	add.s64 	%rd34, %rd2, %rd33;
	add.s32 	%r347, %r337, %r336;
	ld.shared.v4.u32 	{%r348, %r349, %r350, %r351}, [%r347];
	st.global.v4.u32 	[%rd34], {%r348, %r349, %r350, %r351};
	add.s32 	%r352, %r342, %r9;
	shr.u32 	%r353, %r352, 7;
	and.b32  	%r354, %r352, 124;
	add.s32 	%r355, %r101, %r354;
	mad.lo.s32 	%r356, %r353, %r16, %r355;
	mul.wide.s32 	%rd35, %r356, 4;
	add.s64 	%rd36, %rd2, %rd35;
	add.s32 	%r357, %r347, %r336;
	ld.shared.v4.u32 	{%r358, %r359, %r360, %r361}, [%r357];
	st.global.v4.u32 	[%rd36], {%r358, %r359, %r360, %r361};
	add.s32 	%r371, %r352, %r9;
	setp.lt.u32 	%p36, %r371, 4096;
	@%p36 bra 	$L__BB745_25;
	add.s32 	%r362, %r362, %r4;
	setp.lt.u32 	%p37, %r362, %r5;
	@%p37 bra 	$L__BB745_2;
$L__BB745_27:
	ret;

}
	// .globl	_Z9cuda_gemmIiLi128ELi4ELi1ELi4096ELi32ELi32ELi64ELi1ELi0EEviiiPT_S1_S1_iii
.visible .entry _Z9cuda_gemmIiLi128ELi4ELi1ELi4096ELi32ELi32ELi64ELi1ELi0EEviiiPT_S1_S1_iii(
	.param .u32 _Z9cuda_gemmIiLi128ELi4ELi1ELi4096ELi32ELi32ELi64ELi1ELi0EEviiiPT_S1_S1_iii_param_0,
	.param .u32 _Z9cuda_gemmIiLi128ELi4ELi1ELi4096ELi32ELi32ELi64ELi1ELi0EEviiiPT_S1_S1_iii_param_1,
	.param .u32 _Z9cuda_gemmIiLi128ELi4ELi1ELi4096ELi32ELi32ELi64ELi1ELi0EEviiiPT_S1_S1_iii_param_2,
	.param .u64 .ptr .align 1 _Z9cuda_gemmIiLi128ELi4ELi1ELi4096ELi32ELi32ELi64ELi1ELi0EEviiiPT_S1_S1_iii_param_3,
	.param .u64 .ptr .align 1 _Z9cuda_gemmIiLi128ELi4ELi1ELi4096ELi32ELi32ELi64ELi1ELi0EEviiiPT_S1_S1_iii_param_4,
	.param .u64 .ptr .align 1 _Z9cuda_gemmIiLi128ELi4ELi1ELi4096ELi32ELi32ELi64ELi1ELi0EEviiiPT_S1_S1_iii_param_5,
	.param .u32 _Z9cuda_gemmIiLi128ELi4ELi1ELi4096ELi32ELi32ELi64ELi1ELi0EEviiiPT_S1_S1_iii_param_6,
	.param .u32 _Z9cuda_gemmIiLi128ELi4ELi1ELi4096ELi32ELi32ELi64ELi1ELi0EEviiiPT_S1_S1_iii_param_7,
	.param .u32 _Z9cuda_gemmIiLi128ELi4ELi1ELi4096ELi32ELi32ELi64ELi1ELi0EEviiiPT_S1_S1_iii_param_8
)
.maxntid 128
{
	.reg .pred 	%p<107>;
	.reg .b16 	%rs<12>;
	.reg .b32 	%r<712>;
	.reg .b64 	%rd<37>;
	// demoted variable
	.shared .align 128 .b8 _ZZ9cuda_gemmIiLi128ELi4ELi1ELi4096ELi32ELi32ELi64ELi1ELi0EEviiiPT_S1_S1_iiiE11kron_fac_sh[2112];
	// demoted variable
	.shared .align 128 .b8 _ZZ9cuda_gemmIiLi128ELi4ELi1ELi4096ELi32ELi32ELi64ELi1ELi0EEviiiPT_S1_S1_iiiE3Ash[16384];
	// demoted variable
	.shared .align 128 .b8 _ZZ9cuda_gemmIiLi128ELi4ELi1ELi4096ELi32ELi32ELi64ELi1ELi0EEviiiPT_S1_S1_iiiE3Csh[16384];
	ld.param.u64 	%rd5, [_Z9cuda_gemmIiLi128ELi4ELi1ELi4096ELi32ELi32ELi64ELi1ELi0EEviiiPT_S1_S1_iii_param_3];
	ld.param.u64 	%rd4, [_Z9cuda_gemmIiLi128ELi4ELi1ELi4096ELi32ELi32ELi64ELi1ELi0EEviiiPT_S1_S1_iii_param_4];
	ld.param.u64 	%rd6, [_Z9cuda_gemmIiLi128ELi4ELi1ELi4096ELi32ELi32ELi64ELi1ELi0EEviiiPT_S1_S1_iii_param_5];
	ld.param.u32 	%r254, [_Z9cuda_gemmIiLi128ELi4ELi1ELi4096ELi32ELi32ELi64ELi1ELi0EEviiiPT_S1_S1_iii_param_6];
	ld.param.u32 	%r255, [_Z9cuda_gemmIiLi128ELi4ELi1ELi4096ELi32ELi32ELi64ELi1ELi0EEviiiPT_S1_S1_iii_param_7];
	cvta.to.global.u64 	%rd1, %rd5;
	cvta.to.global.u64 	%rd2, %rd6;
	mov.u32 	%r1, %tid.x;
	div.s32 	%r2, 4096, %r255;
	min.s32 	%r256, %r2, 64;
	shl.b32 	%r3, %r256, 1;
	div.u32 	%r5, %r1, %r3;
	mul.lo.s32 	%r257, %r5, %r3;
	sub.s32 	%r258, %r1, %r257;
	shr.u32 	%r4, %r258, 1;
	mov.u32 	%r605, %ctaid.y;
	mov.u32 	%r7, %nctaid.y;
	shl.b32 	%r259, %r7, 2;
	setp.ge.u32 	%p2, %r605, %r259;
	@%p2 bra 	$L__BB746_128;
	and.b32  	%r8, %r1, 1;
	mov.u32 	%r261, %ctaid.z;
	mov.u32 	%r262, %ntid.x;
	shl.b32 	%r9, %r1, 2;
	shl.b32 	%r10, %r262, 2;
	and.b32  	%r11, %r1, 15;
	shl.b32 	%r12, %r261, 5;
	mov.u32 	%r263, _ZZ9cuda_gemmIiLi128ELi4ELi1ELi4096ELi32ELi32ELi64ELi1ELi0EEviiiPT_S1_S1_iiiE11kron_fac_sh;
	mad.lo.s32 	%r13, %r11, 132, %r263;
	shr.u32 	%r14, %r262, 4;
	and.b32  	%r264, %r4, 15;
	shl.b32 	%r265, %r1, 4;
	and.b32  	%r266, %r265, 16;
	min.s32 	%r15, %r254, 16;
	add.s32 	%r16, %r1, %r262;
	cvt.u16.u32 	%rs3, %r16;
	xor.b16  	%rs4, %rs3, 4095;
	cvt.u16.u32 	%rs5, %r262;
	div.u16 	%rs6, %rs4, %rs5;
	xor.b32  	%r267, %r9, 4095;
	sub.s32 	%r268, %r267, %r10;
	cvt.u16.u32 	%rs7, %r268;
	cvt.u16.u32 	%rs8, %r10;
	div.u16 	%rs9, %rs7, %rs8;
	and.b16  	%rs1, %rs6, 3;
	mov.u32 	%r269, _ZZ9cuda_gemmIiLi128ELi4ELi1ELi4096ELi32ELi32ELi64ELi1ELi0EEviiiPT_S1_S1_iiiE3Csh;
	add.s32 	%r17, %r269, %r9;
	add.s32 	%r18, %r17, %r10;
	add.s32 	%r19, %r16, %r262;
	and.b16  	%rs2, %rs9, 3;
	mov.u32 	%r270, _ZZ9cuda_gemmIiLi128ELi4ELi1ELi4096ELi32ELi32ELi64ELi1ELi0EEviiiPT_S1_S1_iiiE3Ash;
	add.s32 	%r271, %r270, %r265;
	add.s32 	%r20, %r9, %r10;
	shl.b32 	%r57, %r262, 4;
	add.s32 	%r21, %r271, %r57;
	add.s32 	%r22, %r20, %r10;
	add.s32 	%r272, %r4, 1;
	xor.b32  	%r273, %r264, 8;
	or.b32  	%r23, %r266, %r264;
	and.b32  	%r274, %r272, 15;
	or.b32  	%r24, %r266, %r274;
	add.s32 	%r275, %r4, 2;
	and.b32  	%r276, %r275, 15;
	or.b32  	%r25, %r266, %r276;
	add.s32 	%r277, %r4, 3;
	and.b32  	%r278, %r277, 15;
	or.b32  	%r26, %r266, %r278;
	add.s32 	%r279, %r4, 4;
	and.b32  	%r280, %r279, 15;
	or.b32  	%r27, %r266, %r280;
	add.s32 	%r281, %r4, 5;
	and.b32  	%r282, %r281, 15;
	or.b32  	%r28, %r266, %r282;
	add.s32 	%r283, %r4, 6;
	and.b32  	%r284, %r283, 15;
	or.b32  	%r29, %r266, %r284;
	add.s32 	%r285, %r4, 7;
	and.b32  	%r286, %r285, 15;
	or.b32  	%r30, %r266, %r286;
	or.b32  	%r31, %r266, %r273;
	add.s32 	%r287, %r4, 9;
	and.b32  	%r288, %r287, 15;
	or.b32  	%r32, %r266, %r288;
	add.s32 	%r289, %r4, 10;
	and.b32  	%r290, %r289, 15;
	or.b32  	%r33, %r266, %r290;
	add.s32 	%r291, %r4, 11;
	and.b32  	%r292, %r291, 15;
	or.b32  	%r34, %r266, %r292;
	add.s32 	%r293, %r4, 12;
	and.b32  	%r294, %r293, 15;
	or.b32  	%r35, %r266, %r294;
	add.s32 	%r295, %r4, 13;
	and.b32  	%r296, %r295, 15;
	or.b32  	%r36, %r266, %r296;
	add.s32 	%r297, %r4, 14;
	and.b32  	%r298, %r297, 15;
	or.b32  	%r37, %r266, %r298;
	add.s32 	%r299, %r4, -1;
	and.b32  	%r300, %r299, 15;
	or.b32  	%r38, %r266, %r300;
	setp.lt.s32 	%p3, %r264, %r255;
	selp.b32 	%r301, 0, %r255, %p3;
	sub.s32 	%r39, %r264, %r301;
	add.s32 	%r302, %r264, 1;
	setp.lt.s32 	%p4, %r302, %r255;
	selp.b32 	%r303, 0, %r255, %p4;
	sub.s32 	%r40, %r302, %r303;
	add.s32 	%r304, %r264, 2;
	setp.lt.s32 	%p5, %r304, %r255;
	selp.b32 	%r305, 0, %r255, %p5;
	sub.s32 	%r41, %r304, %r305;
	add.s32 	%r306, %r264, 3;
	setp.lt.s32 	%p6, %r306, %r255;
	selp.b32 	%r307, 0, %r255, %p6;
	sub.s32 	%r42, %r306, %r307;
	add.s32 	%r308, %r264, 4;
	setp.lt.s32 	%p7, %r308, %r255;
	selp.b32 	%r309, 0, %r255, %p7;
	sub.s32 	%r43, %r308, %r309;
	add.s32 	%r310, %r264, 5;
	setp.lt.s32 	%p8, %r310, %r255;
	selp.b32 	%r311, 0, %r255, %p8;
	sub.s32 	%r44, %r310, %r311;
	add.s32 	%r312, %r264, 6;
	setp.lt.s32 	%p9, %r312, %r255;
	selp.b32 	%r313, 0, %r255, %p9;
	sub.s32 	%r45, %r312, %r313;
	add.s32 	%r314, %r264, 7;
	setp.lt.s32 	%p10, %r314, %r255;
	selp.b32 	%r315, 0, %r255, %p10;
	sub.s32 	%r46, %r314, %r315;
	add.s32 	%r316, %r264, 8;
	setp.lt.s32 	%p11, %r316, %r255;
	selp.b32 	%r317, 0, %r255, %p11;
	sub.s32 	%r47, %r316, %r317;
	add.s32 	%r318, %r264, 9;
	setp.lt.s32 	%p12, %r318, %r255;
	selp.b32 	%r319, 0, %r255, %p12;
	sub.s32 	%r48, %r318, %r319;
	add.s32 	%r320, %r264, 10;
	setp.lt.s32 	%p13, %r320, %r255;
	selp.b32 	%r321, 0, %r255, %p13;
	sub.s32 	%r49, %r320, %r321;
	add.s32 	%r322, %r264, 11;
	setp.lt.s32 	%p14, %r322, %r255;
	selp.b32 	%r323, 0, %r255, %p14;
	sub.s32 	%r50, %r322, %r323;
	add.s32 	%r324, %r264, 12;
	setp.lt.s32 	%p15, %r324, %r255;
	selp.b32 	%r325, 0, %r255, %p15;
	sub.s32 	%r51, %r324, %r325;
	add.s32 	%r326, %r264, 13;
	setp.lt.s32 	%p16, %r326, %r255;
	selp.b32 	%r327, 0, %r255, %p16;
	sub.s32 	%r52, %r326, %r327;
	add.s32 	%r328, %r264, 14;
	setp.lt.s32 	%p17, %r328, %r255;
	selp.b32 	%r329, 0, %r255, %p17;
	sub.s32 	%r53, %r328, %r329;
	add.s32 	%r330, %r264, 15;
	setp.lt.s32 	%p18, %r330, %r255;
	selp.b32 	%r331, 0, %r255, %p18;
	sub.s32 	%r54, %r330, %r331;
	mad.lo.s32 	%r55, %r1, 12, %r17;
	add.s32 	%r56, %r55, %r57;
	shl.b32 	%r58, %r262, 3;
	mul.lo.s32 	%r59, %r262, 12;
	cvt.u16.u32 	%rs10, %r3;
	div.s16 	%rs11, 128, %rs10;
	cvt.s32.s16 	%r60, %rs11;
	and.b32  	%r61, %r1, 31;
	cvta.to.global.u64 	%rd3, %rd4;
	shl.b32 	%r465, %r61, 2;
$L__BB746_2:
	setp.eq.s16 	%p19, %rs1, 2;
	mov.u32 	%r606, %r1;
	@%p19 bra 	$L__BB746_6;
	setp.eq.s16 	%p20, %rs1, 3;
	mov.b32 	%r332, 0;
	st.shared.u32 	[%r17], %r332;
	mov.u32 	%r606, %r16;
	@%p20 bra 	$L__BB746_6;
	setp.eq.s16 	%p21, %rs1, 0;
	mov.b32 	%r333, 0;
	st.shared.u32 	[%r18], %r333;
	mov.u32 	%r606, %r19;
	@%p21 bra 	$L__BB746_6;
	mov.u32 	%r334, %ntid.x;
	add.s32 	%r606, %r19, %r334;
	add.s32 	%r335, %r18, %r10;
	mov.b32 	%r336, 0;
	st.shared.u32 	[%r335], %r336;
$L__BB746_6:
	shl.b32 	%r337, %r606, 2;
	mov.u32 	%r338, _ZZ9cuda_gemmIiLi128ELi4ELi1ELi4096ELi32ELi32ELi64ELi1ELi0EEviiiPT_S1_S1_iiiE3Csh;
	add.s32 	%r607, %r338, %r337;
$L__BB746_7:
	mov.b32 	%r339, 0;
	st.shared.u32 	[%r607], %r339;
	add.s32 	%r340, %r607, %r10;
	st.shared.u32 	[%r340], %r339;
	add.s32 	%r341, %r607, %r58;
	st.shared.u32 	[%r341], %r339;
	add.s32 	%r342, %r607, %r59;
	st.shared.u32 	[%r342], %r339;
	add.s32 	%r606, %r606, %r10;
	add.s32 	%r607, %r607, %r57;
	setp.lt.u32 	%p22, %r606, 4096;
	@%p22 bra 	$L__BB746_7;
	setp.eq.s16 	%p23, %rs2, 2;
	shl.b32 	%r86, %r605, 12;
	mov.u32 	%r609, %r9;
	@%p23 bra 	$L__BB746_12;
	setp.eq.s16 	%p24, %rs2, 3;
	add.s32 	%r343, %r86, %r9;
	mul.wide.s32 	%rd7, %r343, 4;
	add.s64 	%rd8, %rd1, %rd7;
	ld.global.v4.u32 	{%r344, %r345, %r346, %r347}, [%rd8];
	shl.b32 	%r348, %r9, 2;
	mov.u32 	%r349, _ZZ9cuda_gemmIiLi128ELi4ELi1ELi4096ELi32ELi32ELi64ELi1ELi0EEviiiPT_S1_S1_iiiE3Ash;
	add.s32 	%r350, %r349, %r348;
	st.shared.v4.u32 	[%r350], {%r344, %r345, %r346, %r347};
	mov.u32 	%r609, %r20;
	@%p24 bra 	$L__BB746_12;
	setp.eq.s16 	%p25, %rs2, 0;
	add.s32 	%r351, %r86, %r20;
	mul.wide.s32 	%rd9, %r351, 4;
	add.s64 	%rd10, %rd1, %rd9;
	ld.global.v4.u32 	{%r352, %r353, %r354, %r355}, [%rd10];
	st.shared.v4.u32 	[%r21], {%r352, %r353, %r354, %r355};
	mov.u32 	%r609, %r22;
	@%p25 bra 	$L__BB746_12;
	add.s32 	%r609, %r22, %r10;
	add.s32 	%r356, %r86, %r22;
	mul.wide.s32 	%rd11, %r356, 4;
	add.s64 	%rd12, %rd1, %rd11;
	ld.global.v4.u32 	{%r357, %r358, %r359, %r360}, [%rd12];
	shl.b32 	%r361, %r10, 2;
	add.s32 	%r362, %r21, %r361;
	st.shared.v4.u32 	[%r362], {%r357, %r358, %r359, %r360};
$L__BB746_12:
	add.s32 	%r363, %r86, %r609;
	mul.wide.s32 	%rd13, %r363, 4;
	add.s64 	%rd14, %rd1, %rd13;
	ld.global.v4.u32 	{%r364, %r365, %r366, %r367}, [%rd14];
	shl.b32 	%r368, %r609, 2;
	mov.u32 	%r369, _ZZ9cuda_gemmIiLi128ELi4ELi1ELi4096ELi32ELi32ELi64ELi1ELi0EEviiiPT_S1_S1_iiiE3Ash;
	add.s32 	%r370, %r369, %r368;
	st.shared.v4.u32 	[%r370], {%r364, %r365, %r366, %r367};
	add.s32 	%r371, %r609, %r10;
	add.s32 	%r372, %r86, %r371;
	mul.wide.s32 	%rd15, %r372, 4;
	add.s64 	%rd16, %rd1, %rd15;
	ld.global.v4.u32 	{%r373, %r374, %r375, %r376}, [%rd16];
	shl.b32 	%r377, %r10, 2;
	add.s32 	%r378, %r370, %r377;
	st.shared.v4.u32 	[%r378], {%r373, %r374, %r375, %r376};
	add.s32 	%r379, %r371, %r10;
	add.s32 	%r380, %r86, %r379;
	mul.wide.s32 	%rd17, %r380, 4;
	add.s64 	%rd18, %rd1, %rd17;
	ld.global.v4.u32 	{%r381, %r382, %r383, %r384}, [%rd18];
	add.s32 	%r385, %r378, %r377;
	st.shared.v4.u32 	[%r385], {%r381, %r382, %r383, %r384};
	add.s32 	%r386, %r379, %r10;
	add.s32 	%r387, %r86, %r386;
	mul.wide.s32 	%rd19, %r387, 4;
	add.s64 	%rd20, %rd1, %rd19;
	ld.global.v4.u32 	{%r388, %r389, %r390, %r391}, [%rd20];
	add.s32 	%r392, %r385, %r377;
	st.shared.v4.u32 	[%r392], {%r388, %r389, %r390, %r391};
	add.s32 	%r609, %r386, %r10;
	setp.lt.u32 	%p26, %r609, 4096;
	@%p26 bra 	$L__BB746_12;
	mov.b32 	%r627, 0;
	mov.pred 	%p106, -1;
$L__BB746_14:
	mov.pred 	%p1, %p106;
	shr.u32 	%r628, %r1, 4;
	add.s32 	%r109, %r627, %r11;
$L__BB746_15:
	add.s32 	%r394, %r12, %r628;
	mad.lo.s32 	%r395, %r394, %r254, %r109;
	mul.wide.s32 	%rd21, %r395, 4;
	add.s64 	%rd22, %rd3, %rd21;
	ld.global.u32 	%r396, [%rd22];
	shl.b32 	%r397, %r628, 2;
	add.s32 	%r398, %r13, %r397;
	st.shared.u32 	[%r398], %r396;
	add.s32 	%r628, %r628, %r14;
	setp.lt.u32 	%p28, %r628, 32;
	@%p28 bra 	$L__BB746_15;
	setp.lt.s32 	%p29, %r2, 1;
	bar.sync 	0;
	@%p29 bra 	$L__BB746_121;
	mov.b32 	%r645, 0;
$L__BB746_18:
	setp.lt.s32 	%p30, %r255, 1;
	add.s32 	%r129, %r645, %r4;
	mul.lo.s32 	%r130, %r129, %r255;
	@%p30 bra 	$L__BB746_20;
	add.s32 	%r400, %r23, %r130;
	shl.b32 	%r401, %r400, 2;
	mov.u32 	%r402, _ZZ9cuda_gemmIiLi128ELi4ELi1ELi4096ELi32ELi32ELi64ELi1ELi0EEviiiPT_S1_S1_iiiE3Ash;
	add.s32 	%r403, %r402, %r401;
	ld.shared.u32 	%r646, [%r403];
$L__BB746_20:
	setp.lt.s32 	%p31, %r255, 2;
	@%p31 bra 	$L__BB746_22;
	add.s32 	%r404, %r24, %r130;
	shl.b32 	%r405, %r404, 2;
	mov.u32 	%r406, _ZZ9cuda_gemmIiLi128ELi4ELi1ELi4096ELi32ELi32ELi64ELi1ELi0EEviiiPT_S1_S1_iiiE3Ash;
	add.s32 	%r407, %r406, %r405;
	ld.shared.u32 	%r647, [%r407];
$L__BB746_22:
	setp.lt.s32 	%p32, %r255, 3;
	@%p32 bra 	$L__BB746_24;
	add.s32 	%r408, %r25, %r130;
	shl.b32 	%r409, %r408, 2;
	mov.u32 	%r410, _ZZ9cuda_gemmIiLi128ELi4ELi1ELi4096ELi32ELi32ELi64ELi1ELi0EEviiiPT_S1_S1_iiiE3Ash;
	add.s32 	%r411, %r410, %r409;
	ld.shared.u32 	%r648, [%r411];
$L__BB746_24:
	setp.lt.s32 	%p33, %r255, 4;
	@%p33 bra 	$L__BB746_26;
	add.s32 	%r412, %r26, %r130;
	shl.b32 	%r413, %r412, 2;
	mov.u32 	%r414, _ZZ9cuda_gemmIiLi128ELi4ELi1ELi4096ELi32ELi32ELi64ELi1ELi0EEviiiPT_S1_S1_iiiE3Ash;
	add.s32 	%r415, %r414, %r413;
	ld.shared.u32 	%r649, [%r415];
$L__BB746_26:
	setp.lt.s32 	%p34, %r255, 5;
	@%p34 bra 	$L__BB746_28;
	add.s32 	%r416, %r27, %r130;
	shl.b32 	%r417, %r416, 2;
	mov.u32 	%r418, _ZZ9cuda_gemmIiLi128ELi4ELi1ELi4096ELi32ELi32ELi64ELi1ELi0EEviiiPT_S1_S1_iiiE3Ash;
	add.s32 	%r419, %r418, %r417;
	ld.shared.u32 	%r650, [%r419];
$L__BB746_28:
	setp.lt.s32 	%p35, %r255, 6;
	@%p35 bra 	$L__BB746_30;
	add.s32 	%r420, %r28, %r130;
	shl.b32 	%r421, %r420, 2;
	mov.u32 	%r422, _ZZ9cuda_gemmIiLi128ELi4ELi1ELi4096ELi32ELi32ELi64ELi1ELi0EEviiiPT_S1_S1_iiiE3Ash;
	add.s32 	%r423, %r422, %r421;
	ld.shared.u32 	%r651, [%r423];
$L__BB746_30:
	setp.lt.s32 	%p36, %r255, 7;
	@%p36 bra 	$L__BB746_32;
	add.s32 	%r424, %r29, %r130;
	shl.b32 	%r425, %r424, 2;
	mov.u32 	%r426, _ZZ9cuda_gemmIiLi128ELi4ELi1ELi4096ELi32ELi32ELi64ELi1ELi0EEviiiPT_S1_S1_iiiE3Ash;
	add.s32 	%r427, %r426, %r425;
	ld.shared.u32 	%r652, [%r427];
$L__BB746_32:
	setp.lt.s32 	%p37, %r255, 8;
	@%p37 bra 	$L__BB746_34;
	add.s32 	%r428, %r30, %r130;
	shl.b32 	%r429, %r428, 2;
	mov.u32 	%r430, _ZZ9cuda_gemmIiLi128ELi4ELi1ELi4096ELi32ELi32ELi64ELi1ELi0EEviiiPT_S1_S1_iiiE3Ash;
	add.s32 	%r431, %r430, %r429;
	ld.shared.u32 	%r653, [%r431];
$L__BB746_34:
	setp.lt.s32 	%p38, %r255, 9;
	@%p38 bra 	$L__BB746_36;
	add.s32 	%r432, %r31, %r130;
	shl.b32 	%r433, %r432, 2;
	mov.u32 	%r434, _ZZ9cuda_gemmIiLi128ELi4ELi1ELi4096ELi32ELi32ELi64ELi1ELi0EEviiiPT_S1_S1_iiiE3Ash;
	add.s32 	%r435, %r434, %r433;
	ld.shared.u32 	%r654, [%r435];
$L__BB746_36:
	setp.lt.s32 	%p39, %r255, 10;
	@%p39 bra 	$L__BB746_38;
	add.s32 	%r436, %r32, %r130;
	shl.b32 	%r437, %r436, 2;
	mov.u32 	%r438, _ZZ9cuda_gemmIiLi128ELi4ELi1ELi4096ELi32ELi32ELi64ELi1ELi0EEviiiPT_S1_S1_iiiE3Ash;
	add.s32 	%r439, %r438, %r437;
	ld.shared.u32 	%r655, [%r439];
$L__BB746_38:
	setp.lt.s32 	%p40, %r255, 11;
	@%p40 bra 	$L__BB746_40;
	add.s32 	%r440, %r33, %r130;
	shl.b32 	%r441, %r440, 2;
	mov.u32 	%r442, _ZZ9cuda_gemmIiLi128ELi4ELi1ELi4096ELi32ELi32ELi64ELi1ELi0EEviiiPT_S1_S1_iiiE3Ash;
	add.s32 	%r443, %r442, %r441;
	ld.shared.u32 	%r656, [%r443];
$L__BB746_40:
	setp.lt.s32 	%p41, %r255, 12;
	@%p41 bra 	$L__BB746_42;
	add.s32 	%r444, %r34, %r130;
	shl.b32 	%r445, %r444, 2;
	mov.u32 	%r446, _ZZ9cuda_gemmIiLi128ELi4ELi1ELi4096ELi32ELi32ELi64ELi1ELi0EEviiiPT_S1_S1_iiiE3Ash;
	add.s32 	%r447, %r446, %r445;
	ld.shared.u32 	%r657, [%r447];
$L__BB746_42:
	setp.lt.s32 	%p42, %r255, 13;
	@%p42 bra 	$L__BB746_44;
	add.s32 	%r448, %r35, %r130;
	shl.b32 	%r449, %r448, 2;
	mov.u32 	%r450, _ZZ9cuda_gemmIiLi128ELi4ELi1ELi4096ELi32ELi32ELi64ELi1ELi0EEviiiPT_S1_S1_iiiE3Ash;
	add.s32 	%r451, %r450, %r449;
	ld.shared.u32 	%r658, [%r451];
$L__BB746_44:
	setp.lt.s32 	%p43, %r255, 14;
	@%p43 bra 	$L__BB746_46;
	add.s32 	%r452, %r36, %r130;
	shl.b32 	%r453, %r452, 2;
	mov.u32 	%r454, _ZZ9cuda_gemmIiLi128ELi4ELi1ELi4096ELi32ELi32ELi64ELi1ELi0EEviiiPT_S1_S1_iiiE3Ash;
	add.s32 	%r455, %r454, %r453;
	ld.shared.u32 	%r659, [%r455];
$L__BB746_46:
	setp.lt.s32 	%p44, %r255, 15;
	@%p44 bra 	$L__BB746_48;
	add.s32 	%r456, %r37, %r130;
	shl.b32 	%r457, %r456, 2;
	mov.u32 	%r458, _ZZ9cuda_gemmIiLi128ELi4ELi1ELi4096ELi32ELi32ELi64ELi1ELi0EEviiiPT_S1_S1_iiiE3Ash;
	add.s32 	%r459, %r458, %r457;
	ld.shared.u32 	%r660, [%r459];
$L__BB746_48:
	setp.lt.s32 	%p45, %r255, 16;
	@%p45 bra 	$L__BB746_50;
	add.s32 	%r460, %r38, %r130;
	shl.b32 	%r461, %r460, 2;
	mov.u32 	%r462, _ZZ9cuda_gemmIiLi128ELi4ELi1ELi4096ELi32ELi32ELi64ELi1ELi0EEviiiPT_S1_S1_iiiE3Ash;
	add.s32 	%r463, %r462, %r461;
	ld.shared.u32 	%r661, [%r463];
$L__BB746_50:
	setp.ge.s32 	%p46, %r5, %r15;
	@%p46 bra 	$L__BB746_120;
	mov.u32 	%r662, %r5;
$L__BB746_52:
	setp.gt.u32 	%p47, %r255, 64;
	mov.u32 	%r464, _ZZ9cuda_gemmIiLi128ELi4ELi1ELi4096ELi32ELi32ELi64ELi1ELi0EEviiiPT_S1_S1_iiiE11kron_fac_sh;
	mad.lo.s32 	%r164, %r662, 132, %r464;
	add.s32 	%r466, %r164, %r465;
	ld.shared.u32 	%r165, [%r466];
	@%p47 bra 	$L__BB746_85;
	setp.eq.s32 	%p64, %r255, 0;
	mov.b32 	%r664, 0;
	@%p64 bra 	$L__BB746_55;
	shfl.sync.idx.b32	%r517|%p65, %r165, %r39, 31, -1;
	mul.lo.s32 	%r664, %r517, %r646;
$L__BB746_55:
	setp.lt.s32 	%p66, %r255, 2;
	@%p66 bra 	$L__BB746_57;
	shfl.sync.idx.b32	%r518|%p67, %r165, %r40, 31, -1;
	mad.lo.s32 	%r664, %r518, %r647, %r664;
$L__BB746_57:
	setp.lt.s32 	%p68, %r255, 3;
	@%p68 bra 	$L__BB746_59;
	shfl.sync.idx.b32	%r519|%p69, %r165, %r41, 31, -1;
	mad.lo.s32 	%r664, %r519, %r648, %r664;
$L__BB746_59:
	setp.lt.s32 	%p70, %r255, 4;
	@%p70 bra 	$L__BB746_61;
	shfl.sync.idx.b32	%r520|%p71, %r165, %r42, 31, -1;
	mad.lo.s32 	%r664, %r520, %r649, %r664;
$L__BB746_61:
	setp.lt.s32 	%p72, %r255, 5;
	@%p72 bra 	$L__BB746_63;
	shfl.sync.idx.b32	%r521|%p73, %r165, %r43, 31, -1;
	mad.lo.s32 	%r664, %r521, %r650, %r664;
$L__BB746_63:
	setp.lt.s32 	%p74, %r255, 6;
	@%p74 bra 	$L__BB746_65;
	shfl.sync.idx.b32	%r522|%p75, %r165, %r44, 31, -1;
	mad.lo.s32 	%r664, %r522, %r651, %r664;
$L__BB746_65:
	setp.lt.s32 	%p76, %r255, 7;
	@%p76 bra 	$L__BB746_67;
	shfl.sync.idx.b32	%r523|%p77, %r165, %r45, 31, -1;
	mad.lo.s32 	%r664, %r523, %r652, %r664;
$L__BB746_67:
	setp.lt.s32 	%p78, %r255, 8;
	@%p78 bra 	$L__BB746_69;
	shfl.sync.idx.b32	%r524|%p79, %r165, %r46, 31, -1;
	mad.lo.s32 	%r664, %r524, %r653, %r664;
$L__BB746_69:
	setp.lt.s32 	%p80, %r255, 9;
	@%p80 bra 	$L__BB746_71;
	shfl.sync.idx.b32	%r525|%p81, %r165, %r47, 31, -1;
	mad.lo.s32 	%r664, %r525, %r654, %r664;
$L__BB746_71:
	setp.lt.s32 	%p82, %r255, 10;
	@%p82 bra 	$L__BB746_73;
	shfl.sync.idx.b32	%r526|%p83, %r165, %r48, 31, -1;
	mad.lo.s32 	%r664, %r526, %r655, %r664;
$L__BB746_73:
	setp.lt.s32 	%p84, %r255, 11;
	@%p84 bra 	$L__BB746_75;
	shfl.sync.idx.b32	%r527|%p85, %r165, %r49, 31, -1;
	mad.lo.s32 	%r664, %r527, %r656, %r664;
$L__BB746_75:
	setp.lt.s32 	%p86, %r255, 12;
	@%p86 bra 	$L__BB746_77;
	shfl.sync.idx.b32	%r528|%p87, %r165, %r50, 31, -1;
	mad.lo.s32 	%r664, %r528, %r657, %r664;
$L__BB746_77:
	setp.lt.s32 	%p88, %r255, 13;
	@%p88 bra 	$L__BB746_79;
	shfl.sync.idx.b32	%r529|%p89, %r165, %r51, 31, -1;
	mad.lo.s32 	%r664, %r529, %r658, %r664;
$L__BB746_79:
	setp.lt.s32 	%p90, %r255, 14;
	@%p90 bra 	$L__BB746_81;
	shfl.sync.idx.b32	%r530|%p91, %r165, %r52, 31, -1;
	mad.lo.s32 	%r664, %r530, %r659, %r664;
$L__BB746_81:
	setp.lt.s32 	%p92, %r255, 15;
	@%p92 bra 	$L__BB746_83;
	shfl.sync.idx.b32	%r531|%p93, %r165, %r53, 31, -1;
	mad.lo.s32 	%r664, %r531, %r660, %r664;
$L__BB746_83:
	setp.lt.s32 	%p94, %r255, 16;
	@%p94 bra 	$L__BB746_117;
	shfl.sync.idx.b32	%r532|%p95, %r165, %r54, 31, -1;
	mad.lo.s32 	%r664, %r532, %r661, %r664;
	bra.uni 	$L__BB746_117;
$L__BB746_85:
	mov.b32 	%r664, 0;
	@%p30 bra 	$L__BB746_87;
	shl.b32 	%r468, %r23, 2;
	add.s32 	%r469, %r164, %r468;
	ld.shared.u32 	%r470, [%r469];
	mul.lo.s32 	%r664, %r470, %r646;
$L__BB746_87:
	@%p31 bra 	$L__BB746_89;
	shl.b32 	%r471, %r24, 2;
	add.s32 	%r472, %r164, %r471;
	ld.shared.u32 	%r473, [%r472];
	mad.lo.s32 	%r664, %r473, %r647, %r664;
$L__BB746_89:
	@%p32 bra 	$L__BB746_91;
	shl.b32 	%r474, %r25, 2;
	add.s32 	%r475, %r164, %r474;
	ld.shared.u32 	%r476, [%r475];
	mad.lo.s32 	%r664, %r476, %r648, %r664;
$L__BB746_91:
	setp.lt.s32 	%p51, %r255, 4;
	@%p51 bra 	$L__BB746_93;
	shl.b32 	%r477, %r26, 2;
	add.s32 	%r478, %r164, %r477;
	ld.shared.u32 	%r479, [%r478];
	mad.lo.s32 	%r664, %r479, %r649, %r664;
$L__BB746_93:
	setp.lt.s32 	%p52, %r255, 5;
	@%p52 bra 	$L__BB746_95;
	shl.b32 	%r480, %r27, 2;
	add.s32 	%r481, %r164, %r480;
	ld.shared.u32 	%r482, [%r481];
	mad.lo.s32 	%r664, %r482, %r650, %r664;
$L__BB746_95:
	setp.lt.s32 	%p53, %r255, 6;
	@%p53 bra 	$L__BB746_97;
	shl.b32 	%r483, %r28, 2;
	add.s32 	%r484, %r164, %r483;
	ld.shared.u32 	%r485, [%r484];
	mad.lo.s32 	%r664, %r485, %r651, %r664;
$L__BB746_97:
	setp.lt.s32 	%p54, %r255, 7;
	@%p54 bra 	$L__BB746_99;
	shl.b32 	%r486, %r29, 2;
	add.s32 	%r487, %r164, %r486;
	ld.shared.u32 	%r488, [%r487];
	mad.lo.s32 	%r664, %r488, %r652, %r664;
$L__BB746_99:
	setp.lt.s32 	%p55, %r255, 8;
	@%p55 bra 	$L__BB746_101;
	shl.b32 	%r489, %r30, 2;
	add.s32 	%r490, %r164, %r489;
	ld.shared.u32 	%r491, [%r490];
	mad.lo.s32 	%r664, %r491, %r653, %r664;
$L__BB746_101:
	setp.lt.s32 	%p56, %r255, 9;
	@%p56 bra 	$L__BB746_103;
	shl.b32 	%r492, %r31, 2;
	add.s32 	%r493, %r164, %r492;
	ld.shared.u32 	%r494, [%r493];
	mad.lo.s32 	%r664, %r494, %r654, %r664;
$L__BB746_103:
	setp.lt.s32 	%p57, %r255, 10;
	@%p57 bra 	$L__BB746_105;
	shl.b32 	%r495, %r32, 2;
	add.s32 	%r496, %r164, %r495;
	ld.shared.u32 	%r497, [%r496];
	mad.lo.s32 	%r664, %r497, %r655, %r664;
$L__BB746_105:
	setp.lt.s32 	%p58, %r255, 11;
	@%p58 bra 	$L__BB746_107;
	shl.b32 	%r498, %r33, 2;
	add.s32 	%r499, %r164, %r498;
	ld.shared.u32 	%r500, [%r499];
	mad.lo.s32 	%r664, %r500, %r656, %r664;
$L__BB746_107:
	setp.lt.s32 	%p59, %r255, 12;
	@%p59 bra 	$L__BB746_109;
	shl.b32 	%r501, %r34, 2;
	add.s32 	%r502, %r164, %r501;
	ld.shared.u32 	%r503, [%r502];
	mad.lo.s32 	%r664, %r503, %r657, %r664;
$L__BB746_109:
	setp.lt.s32 	%p60, %r255, 13;
	@%p60 bra 	$L__BB746_111;
	shl.b32 	%r504, %r35, 2;
	add.s32 	%r505, %r164, %r504;
	ld.shared.u32 	%r506, [%r505];
	mad.lo.s32 	%r664, %r506, %r658, %r664;
$L__BB746_111:
	setp.lt.s32 	%p61, %r255, 14;
	@%p61 bra 	$L__BB746_113;
	shl.b32 	%r507, %r36, 2;
	add.s32 	%r508, %r164, %r507;
	ld.shared.u32 	%r509, [%r508];
	mad.lo.s32 	%r664, %r509, %r659, %r664;
$L__BB746_113:
	setp.lt.s32 	%p62, %r255, 15;
	@%p62 bra 	$L__BB746_115;
	shl.b32 	%r510, %r37, 2;
	add.s32 	%r511, %r164, %r510;
	ld.shared.u32 	%r512, [%r511];
	mad.lo.s32 	%r664, %r512, %r660, %r664;
$L__BB746_115:
	setp.lt.s32 	%p63, %r255, 16;
	@%p63 bra 	$L__BB746_117;
	shl.b32 	%r513, %r38, 2;
	add.s32 	%r514, %r164, %r513;
	ld.shared.u32 	%r515, [%r514];
	mad.lo.s32 	%r664, %r515, %r661, %r664;
$L__BB746_117:
	setp.ne.s32 	%p96, %r8, 0;
	add.s32 	%r533, %r662, %r627;
	mad.lo.s32 	%r229, %r533, %r2, %r129;
	shfl.sync.down.b32	%r534|%p97, %r664, 1, 7711, -1;
	add.s32 	%r230, %r534, %r664;
	@%p96 bra 	$L__BB746_119;
	shl.b32 	%r535, %r229, 2;
	mov.u32 	%r536, _ZZ9cuda_gemmIiLi128ELi4ELi1ELi4096ELi32ELi32ELi64ELi1ELi0EEviiiPT_S1_S1_iiiE3Csh;
	add.s32 	%r537, %r536, %r535;
	ld.shared.u32 	%r538, [%r537];
	add.s32 	%r539, %r538, %r230;
	st.shared.u32 	[%r537], %r539;
$L__BB746_119:
	add.s32 	%r662, %r662, %r60;
	setp.lt.s32 	%p98, %r662, %r15;
	@%p98 bra 	$L__BB746_52;
$L__BB746_120:
	add.s32 	%r645, %r645, %r3;
	setp.lt.s32 	%p99, %r645, %r2;
	@%p99 bra 	$L__BB746_18;
$L__BB746_121:
	mov.b32 	%r627, 16;
	mov.pred 	%p106, 0;
	@%p1 bra 	$L__BB746_14;
	bar.sync 	0;
	mov.u32 	%r710, %r9;
	@%p23 bra 	$L__BB746_126;
	setp.eq.s16 	%p102, %rs2, 3;
	add.s32 	%r541, %r86, %r9;
	mul.wide.s32 	%rd23, %r541, 4;
	add.s64 	%rd24, %rd2, %rd23;
	ld.shared.v4.u32 	{%r542, %r543, %r544, %r545}, [%r55];
	st.global.v4.u32 	[%rd24], {%r542, %r543, %r544, %r545};
	mov.u32 	%r710, %r20;
	@%p102 bra 	$L__BB746_126;
	setp.eq.s16 	%p103, %rs2, 0;
	add.s32 	%r546, %r86, %r20;
	mul.wide.s32 	%rd25, %r546, 4;
	add.s64 	%rd26, %rd2, %rd25;
	ld.shared.v4.u32 	{%r547, %r548, %r549, %r550}, [%r56];
	st.global.v4.u32 	[%rd26], {%r547, %r548, %r549, %r550};
	mov.u32 	%r710, %r22;
	@%p103 bra 	$L__BB746_126;
	add.s32 	%r710, %r22, %r10;
	add.s32 	%r551, %r86, %r22;
	mul.wide.s32 	%rd27, %r551, 4;
	add.s64 	%rd28, %rd2, %rd27;
	shl.b32 	%r552, %r10, 2;
	add.s32 	%r553, %r56, %r552;
	ld.shared.v4.u32 	{%r554, %r555, %r556, %r557}, [%r553];
	st.global.v4.u32 	[%rd28], {%r554, %r555, %r556, %r557};
$L__BB746_126:
	add.s32 	%r558, %r86, %r710;
	mul.wide.s32 	%rd29, %r558, 4;
	add.s64 	%rd30, %rd2, %rd29;
	shl.b32 	%r559, %r710, 2;
	mov.u32 	%r560, _ZZ9cuda_gemmIiLi128ELi4ELi1ELi4096ELi32ELi32ELi64ELi1ELi0EEviiiPT_S1_S1_iiiE3Csh;
	add.s32 	%r561, %r560, %r559;
	ld.shared.v4.u32 	{%r562, %r563, %r564, %r565}, [%r561];
	st.global.v4.u32 	[%rd30], {%r562, %r563, %r564, %r565};
	add.s32 	%r566, %r710, %r10;
	add.s32 	%r567, %r86, %r566;
	mul.wide.s32 	%rd31, %r567, 4;
	add.s64 	%rd32, %rd2, %rd31;
	shl.b32 	%r568, %r10, 2;
	add.s32 	%r569, %r561, %r568;
	ld.shared.v4.u32 	{%r570, %r571, %r572, %r573}, [%r569];
	st.global.v4.u32 	[%rd32], {%r570, %r571, %r572, %r573};
	add.s32 	%r574, %r566, %r10;
	add.s32 	%r575, %r86, %r574;
	mul.wide.s32 	%rd33, %r575, 4;
	add.s64 	%rd34, %rd2, %rd33;
	add.s32 	%r576, %r569, %r568;
	ld.shared.v4.u32 	{%r577, %r578, %r579, %r580}, [%r576];
	st.global.v4.u32 	[%rd34], {%r577, %r578, %r579, %r580};
	add.s32 	%r581, %r574, %r10;
	add.s32 	%r582, %r86, %r581;
	mul.wide.s32 	%rd35, %r582, 4;
	add.s64 	%rd36, %rd2, %rd35;
	add.s32 	%r583, %r576, %r568;
	ld.shared.v4.u32 	{%r584, %r585, %r586, %r587}, [%r583];
	st.global.v4.u32 	[%rd36], {%r584, %r585, %r586, %r587};
	add.s32 	%r710, %r581, %r10;
	setp.lt.u32 	%p104, %r710, 4096;
	@%p104 bra 	$L__BB746_126;
	add.s32 	%r605, %r605, %r7;
	shl.b32 	%r588, %r7, 2;
	setp.lt.u32 	%p105, %r605, %r588;
	@%p105 bra 	$L__BB746_2;
$L__BB746_128:
	ret;

}
	// .globl	_Z9cuda_gemmIiLi128ELi4ELi1ELi4096ELi32ELi32ELi64ELi1ELi1EEviiiPT_S1_S1_iii
.visible .entry _Z9cuda_gemmIiLi128ELi4ELi1ELi4096ELi32ELi32ELi64ELi1ELi1EEviiiPT_S1_S1_iii(
	.param .u32 _Z9cuda_gemmIiLi128ELi4ELi1ELi4096ELi32ELi32ELi64ELi1ELi1EEviiiPT_S1_S1_iii_param_0,
	.param .u32 _Z9cuda_gemmIiLi128ELi4ELi1ELi4096ELi32ELi32ELi64ELi1ELi1EEviiiPT_S1_S1_iii_param_1,
	.param .u32 _Z9cuda_gemmIiLi128ELi4ELi1ELi4096ELi32ELi32ELi64ELi1ELi1EEviiiPT_S1_S1_iii_param_2,
	.param .u64 .ptr .align 1 _Z9cuda_gemmIiLi128ELi4ELi1ELi4096ELi32ELi32ELi64ELi1ELi1EEviiiPT_S1_S1_iii_param_3,
	.param .u64 .ptr .align 1 _Z9cuda_gemmIiLi128ELi4ELi1ELi4096ELi32ELi32ELi64ELi1ELi1EEviiiPT_S1_S1_iii_param_4,
	.param .u64 .ptr .align 1 _Z9cuda_gemmIiLi128ELi4ELi1ELi4096ELi32ELi32ELi64ELi1ELi1EEviiiPT_S1_S1_iii_param_5,
	.param .u32 _Z9cuda_gemmIiLi128ELi4ELi1ELi4096ELi32ELi32ELi64ELi1ELi1EEviiiPT_S1_S1_iii_param_6,
	.param .u32 _Z9cuda_gemmIiLi128ELi4ELi1ELi4096ELi32ELi32ELi64ELi1ELi1EEviiiPT_S1_S1_iii_param_7,
	.param .u32 _Z9cuda_gemmIiLi128ELi4ELi1ELi4096ELi32ELi32ELi64ELi1ELi1EEviiiPT_S1_S1_iii_param_8
)
.maxntid 128
{
	.reg .pred 	%p<39>;
	.reg .b16 	%rs<10>;
	.reg .b32 	%r<355>;
	.reg .b64 	%rd<37>;
	// demoted variable
	.shared .align 128 .b8 _ZZ9cuda_gemmIiLi128ELi4ELi1ELi4096ELi32ELi32ELi64ELi1ELi1EEviiiPT_S1_S1_iiiE11kron_fac_sh[2112];
	// demoted variable
	.shared .align 128 .b8 _ZZ9cuda_gemmIiLi128ELi4ELi1ELi4096ELi32ELi32ELi64ELi1ELi1EEviiiPT_S1_S1_iiiE3Ash[16384];
	// demoted variable
	.shared .align 128 .b8 _ZZ9cuda_gemmIiLi128ELi4ELi1ELi4096ELi32ELi32ELi64ELi1ELi1EEviiiPT_S1_S1_iiiE3Csh[16384];
	ld.param.u64 	%rd5, [_Z9cuda_gemmIiLi128ELi4ELi1ELi4096ELi32ELi32ELi64ELi1ELi1EEviiiPT_S1_S1_iii_param_3];
	ld.param.u64 	%rd4, [_Z9cuda_gemmIiLi128ELi4ELi1ELi4096ELi32ELi32ELi64ELi1ELi1EEviiiPT_S1_S1_iii_param_4];
	ld.param.u64 	%rd6, [_Z9cuda_gemmIiLi128ELi4ELi1ELi4096ELi32ELi32ELi64ELi1ELi1EEviiiPT_S1_S1_iii_param_5];
	cvta.to.global.u64 	%rd1, %rd5;
	cvta.to.global.u64 	%rd2, %rd6;
	mov.u32 	%r1, %tid.x;
	shr.u32 	%r2, %r1, 1;
	mov.u32 	%r344, %ctaid.y;
	mov.u32 	%r4, %nctaid.y;
	shl.b32 	%r95, %r4, 2;
	setp.ge.u32 	%p2, %r344, %r95;
	@%p2 bra 	$L__BB747_27;
	and.b32  	%r5, %r1, 1;
	mov.u32 	%r96, %ctaid.z;
	mov.u32 	%r97, %ntid.x;
	shl.b32 	%r6, %r1, 2;
	shl.b32 	%r7, %r97, 2;
	and.b32  	%r98, %r1, 15;
	shl.b32 	%r99, %r96, 10;
	or.b32  	%r8, %r99, %r98;
	mov.u32 	%r100, _ZZ9cuda_gemmIiLi128ELi4ELi1ELi4096ELi32ELi32ELi64ELi1ELi1EEviiiPT_S1_S1_iiiE11kron_fac_sh;
	mad.lo.s32 	%r9, %r98, 132, %r100;
	shr.u32 	%r10, %r97, 4;
	shl.b32 	%r101, %r1, 4;
	and.b32  	%r102, %r101, 16;
	shl.b32 	%r103, %r2, 5;
	or.b32  	%r104, %r103, %r102;
	and.b32  	%r105, %r6, 124;
	add.s32 	%r11, %r100, %r105;
	add.s32 	%r12, %r1, %r97;
	cvt.u16.u32 	%rs3, %r12;
	xor.b16  	%rs4, %rs3, 4095;
	cvt.u16.u32 	%rs5, %r97;
	div.u16 	%rs6, %rs4, %rs5;
	xor.b32  	%r106, %r6, 4095;
	sub.s32 	%r107, %r106, %r7;
	cvt.u16.u32 	%rs7, %r107;
	cvt.u16.u32 	%rs8, %r7;
	div.u16 	%rs9, %rs7, %rs8;
	and.b16  	%rs1, %rs6, 3;
	mov.u32 	%r108, _ZZ9cuda_gemmIiLi128ELi4ELi1ELi4096ELi32ELi32ELi64ELi1ELi1EEviiiPT_S1_S1_iiiE3Csh;
	add.s32 	%r13, %r108, %r6;
	add.s32 	%r14, %r13, %r7;
	add.s32 	%r15, %r12, %r97;
	and.b16  	%rs2, %rs9, 3;
	mov.u32 	%r109, _ZZ9cuda_gemmIiLi128ELi4ELi1ELi4096ELi32ELi32ELi64ELi1ELi1EEviiiPT_S1_S1_iiiE3Ash;
	add.s32 	%r16, %r109, %r101;
	add.s32 	%r17, %r6, %r7;
	shl.b32 	%r110, %r97, 4;
	add.s32 	%r18, %r16, %r110;
	add.s32 	%r19, %r17, %r7;
	and.b32  	%r111, %r2, 15;
	add.s32 	%r112, %r2, 1;
	and.b32  	%r113, %r112, 15;
	add.s32 	%r114, %r2, 2;
	and.b32  	%r115, %r114, 15;
	add.s32 	%r116, %r2, 3;
	and.b32  	%r117, %r116, 15;
	or.b32  	%r118, %r104, %r117;
	shl.b32 	%r119, %r118, 2;
	add.s32 	%r20, %r109, %r119;
	add.s32 	%r120, %r2, 4;
	and.b32  	%r121, %r120, 15;
	or.b32  	%r122, %r104, %r121;
	shl.b32 	%r123, %r122, 2;
	add.s32 	%r21, %r109, %r123;
	add.s32 	%r124, %r2, 5;
	and.b32  	%r125, %r124, 15;
	or.b32  	%r126, %r104, %r125;
	shl.b32 	%r127, %r126, 2;
	add.s32 	%r22, %r109, %r127;
	add.s32 	%r128, %r2, 6;
	and.b32  	%r129, %r128, 15;
	or.b32  	%r130, %r104, %r129;
	shl.b32 	%r131, %r130, 2;
	add.s32 	%r23, %r109, %r131;
	add.s32 	%r132, %r2, 7;
	and.b32  	%r133, %r132, 15;
	or.b32  	%r134, %r104, %r133;
	shl.b32 	%r135, %r134, 2;
	add.s32 	%r24, %r109, %r135;
	xor.b32  	%r136, %r111, 8;
	or.b32  	%r137, %r104, %r136;
	shl.b32 	%r138, %r137, 2;
	add.s32 	%r25, %r109, %r138;
	add.s32 	%r139, %r2, 9;
	and.b32  	%r140, %r139, 15;
	or.b32  	%r141, %r104, %r140;
	shl.b32 	%r142, %r141, 2;
	add.s32 	%r26, %r109, %r142;
	add.s32 	%r143, %r2, 10;
	and.b32  	%r144, %r143, 15;
	or.b32  	%r145, %r104, %r144;
	shl.b32 	%r146, %r145, 2;
	add.s32 	%r27, %r109, %r146;
	add.s32 	%r147, %r2, 11;
	and.b32  	%r148, %r147, 15;
	or.b32  	%r149, %r104, %r148;
	shl.b32 	%r150, %r149, 2;
	add.s32 	%r28, %r109, %r150;
	add.s32 	%r151, %r2, 12;
	and.b32  	%r152, %r151, 15;
	or.b32  	%r153, %r104, %r152;
	shl.b32 	%r154, %r153, 2;
	add.s32 	%r29, %r109, %r154;
	add.s32 	%r155, %r2, 13;
	and.b32  	%r156, %r155, 15;
	or.b32  	%r157, %r104, %r156;
	shl.b32 	%r158, %r157, 2;
	add.s32 	%r30, %r109, %r158;
	add.s32 	%r159, %r2, 14;
	and.b32  	%r160, %r159, 15;
	or.b32  	%r161, %r104, %r160;
	shl.b32 	%r162, %r161, 2;
	add.s32 	%r31, %r109, %r162;
	add.s32 	%r163, %r2, -1;
	and.b32  	%r164, %r163, 15;
	or.b32  	%r165, %r104, %r164;
	shl.b32 	%r166, %r165, 2;
	add.s32 	%r32, %r109, %r166;
	or.b32  	%r33, %r102, %r111;
	or.b32  	%r34, %r102, %r113;
	or.b32  	%r35, %r102, %r115;
	or.b32  	%r36, %r102, %r117;
	or.b32  	%r37, %r102, %r121;
	or.b32  	%r38, %r102, %r125;
	or.b32  	%r39, %r102, %r129;
	or.b32  	%r40, %r102, %r133;
	or.b32  	%r41, %r102, %r136;
	or.b32  	%r42, %r102, %r140;
	or.b32  	%r43, %r102, %r144;
	or.b32  	%r44, %r102, %r148;
	or.b32  	%r45, %r102, %r152;
	or.b32  	%r46, %r102, %r156;
	or.b32  	%r47, %r102, %r160;
	or.b32  	%r48, %r102, %r164;
	mad.lo.s32 	%r49, %r1, 12, %r13;
	add.s32 	%r50, %r49, %r110;
	cvta.to.global.u64 	%rd3, %rd4;
$L__BB747_2:
	setp.eq.s16 	%p3, %rs1, 2;
	mov.u32 	%r345, %r1;
	@%p3 bra 	$L__BB747_6;
	setp.eq.s16 	%p4, %rs1, 3;
	mov.b32 	%r167, 0;
	st.shared.u32 	[%r13], %r167;
	mov.u32 	%r345, %r12;
	@%p4 bra 	$L__BB747_6;
	setp.eq.s16 	%p5, %rs1, 0;
	mov.b32 	%r168, 0;
	st.shared.u32 	[%r14], %r168;
	mov.u32 	%r345, %r15;
	@%p5 bra 	$L__BB747_6;
	mov.u32 	%r169, %ntid.x;
	add.s32 	%r345, %r15, %r169;
	add.s32 	%r170, %r14, %r7;
	mov.b32 	%r171, 0;
	st.shared.u32 	[%r170], %r171;
$L__BB747_6:
	shl.b32 	%r172, %r345, 2;
	mov.u32 	%r173, _ZZ9cuda_gemmIiLi128ELi4ELi1ELi4096ELi32ELi32ELi64ELi1ELi1EEviiiPT_S1_S1_iiiE3Csh;
	add.s32 	%r346, %r173, %r172;
$L__BB747_7:
	mov.b32 	%r174, 0;
	st.shared.u32 	[%r346], %r174;
	add.s32 	%r175, %r346, %r7;
	st.shared.u32 	[%r175], %r174;
	mov.u32 	%r176, %ntid.x;
	shl.b32 	%r177, %r176, 3;
	add.s32 	%r178, %r346, %r177;
	st.shared.u32 	[%r178], %r174;
	mad.lo.s32 	%r179, %r176, 12, %r346;
	st.shared.u32 	[%r179], %r174;
	add.s32 	%r345, %r345, %r7;
	shl.b32 	%r180, %r176, 4;
	add.s32 	%r346, %r346, %r180;
	setp.lt.u32 	%p6, %r345, 4096;
	@%p6 bra 	$L__BB747_7;
	setp.eq.s16 	%p7, %rs2, 2;
	shl.b32 	%r59, %r344, 12;
	mov.u32 	%r348, %r6;
	@%p7 bra 	$L__BB747_12;
	setp.eq.s16 	%p8, %rs2, 3;
	add.s32 	%r181, %r59, %r6;
	mul.wide.s32 	%rd7, %r181, 4;
	add.s64 	%rd8, %rd1, %rd7;
	ld.global.v4.u32 	{%r182, %r183, %r184, %r185}, [%rd8];
	st.shared.v4.u32 	[%r16], {%r182, %r183, %r184, %r185};
	mov.u32 	%r348, %r17;
	@%p8 bra 	$L__BB747_12;
	setp.eq.s16 	%p9, %rs2, 0;
	add.s32 	%r186, %r59, %r17;
	mul.wide.s32 	%rd9, %r186, 4;
	add.s64 	%rd10, %rd1, %rd9;
	ld.global.v4.u32 	{%r187, %r188, %r189, %r190}, [%rd10];
	st.shared.v4.u32 	[%r18], {%r187, %r188, %r189, %r190};
	mov.u32 	%r348, %r19;
	@%p9 bra 	$L__BB747_12;
	add.s32 	%r348, %r19, %r7;
	add.s32 	%r191, %r59, %r19;
	mul.wide.s32 	%rd11, %r191, 4;
	add.s64 	%rd12, %rd1, %rd11;
	ld.global.v4.u32 	{%r192, %r193, %r194, %r195}, [%rd12];
	shl.b32 	%r196, %r7, 2;
	add.s32 	%r197, %r18, %r196;
	st.shared.v4.u32 	[%r197], {%r192, %r193, %r194, %r195};
$L__BB747_12:
	add.s32 	%r198, %r59, %r348;
	mul.wide.s32 	%rd13, %r198, 4;
	add.s64 	%rd14, %rd1, %rd13;
	ld.global.v4.u32 	{%r199, %r200, %r201, %r202}, [%rd14];
	shl.b32 	%r203, %r348, 2;
	mov.u32 	%r204, _ZZ9cuda_gemmIiLi128ELi4ELi1ELi4096ELi32ELi32ELi64ELi1ELi1EEviiiPT_S1_S1_iiiE3Ash;
	add.s32 	%r205, %r204, %r203;
	st.shared.v4.u32 	[%r205], {%r199, %r200, %r201, %r202};
	add.s32 	%r206, %r348, %r7;
	add.s32 	%r207, %r59, %r206;
	mul.wide.s32 	%rd15, %r207, 4;
	add.s64 	%rd16, %rd1, %rd15;
	ld.global.v4.u32 	{%r208, %r209, %r210, %r211}, [%rd16];
	shl.b32 	%r212, %r7, 2;
	add.s32 	%r213, %r205, %r212;
	st.shared.v4.u32 	[%r213], {%r208, %r209, %r210, %r211};
	add.s32 	%r214, %r206, %r7;
	add.s32 	%r215, %r59, %r214;
	mul.wide.s32 	%rd17, %r215, 4;
	add.s64 	%rd18, %rd1, %rd17;
	ld.global.v4.u32 	{%r216, %r217, %r218, %r219}, [%rd18];
	add.s32 	%r220, %r213, %r212;
	st.shared.v4.u32 	[%r220], {%r216, %r217, %r218, %r219};
	add.s32 	%r221, %r214, %r7;
	add.s32 	%r222, %r59, %r221;
	mul.wide.s32 	%rd19, %r222, 4;
	add.s64 	%rd20, %rd1, %rd19;
	ld.global.v4.u32 	{%r223, %r224, %r225, %r226}, [%rd20];
	add.s32 	%r227, %r220, %r212;
	st.shared.v4.u32 	[%r227], {%r223, %r224, %r225, %r226};
	add.s32 	%r348, %r221, %r7;
	setp.lt.u32 	%p10, %r348, 4096;
	@%p10 bra 	$L__BB747_12;
	mov.b32 	%r350, 0;
	mov.pred 	%p38, -1;
$L__BB747_14:
	mov.pred 	%p1, %p38;
	shr.u32 	%r351, %r1, 4;
	add.s32 	%r66, %r8, %r350;
$L__BB747_15:
	shl.b32 	%r229, %r351, 5;
	add.s32 	%r230, %r66, %r229;
	mul.wide.u32 	%rd21, %r230, 4;
	add.s64 	%rd22, %rd3, %rd21;
	ld.global.u32 	%r231, [%rd22];
	shl.b32 	%r232, %r351, 2;
	add.s32 	%r233, %r9, %r232;
	st.shared.u32 	[%r233], %r231;
	add.s32 	%r351, %r351, %r10;
	setp.lt.u32 	%p12, %r351, 32;
	@%p12 bra 	$L__BB747_15;
	bar.sync 	0;
	shl.b32 	%r235, %r2, 5;
	shl.b32 	%r236, %r5, 4;
	or.b32  	%r237, %r235, %r236;
	and.b32  	%r238, %r2, 15;
	or.b32  	%r239, %r237, %r238;
	shl.b32 	%r240, %r239, 2;
	mov.u32 	%r241, _ZZ9cuda_gemmIiLi128ELi4ELi1ELi4096ELi32ELi32ELi64ELi1ELi1EEviiiPT_S1_S1_iiiE3Ash;
	add.s32 	%r242, %r241, %r240;
	ld.shared.u32 	%r69, [%r242];
	add.s32 	%r243, %r2, 1;
	and.b32  	%r244, %r243, 15;
	or.b32  	%r245, %r237, %r244;
	shl.b32 	%r246, %r245, 2;
	add.s32 	%r247, %r241, %r246;
	ld.shared.u32 	%r70, [%r247];
	add.s32 	%r248, %r2, 2;
	and.b32  	%r249, %r248, 15;
	or.b32  	%r250, %r237, %r249;
	shl.b32 	%r251, %r250, 2;
	add.s32 	%r252, %r241, %r251;
	ld.shared.u32 	%r71, [%r252];
	ld.shared.u32 	%r72, [%r20];
	ld.shared.u32 	%r73, [%r21];
	ld.shared.u32 	%r74, [%r22];
	ld.shared.u32 	%r75, [%r23];
	ld.shared.u32 	%r76, [%r24];
	ld.shared.u32 	%r77, [%r25];
	ld.shared.u32 	%r78, [%r26];
	ld.shared.u32 	%r79, [%r27];
	ld.shared.u32 	%r80, [%r28];
	ld.shared.u32 	%r81, [%r29];
	ld.shared.u32 	%r82, [%r30];
	ld.shared.u32 	%r83, [%r31];
	ld.shared.u32 	%r84, [%r32];
	mov.b32 	%r352, 0;
$L__BB747_17:
	setp.ne.s32 	%p13, %r5, 0;
	mad.lo.s32 	%r253, %r352, 132, %r11;
	ld.shared.u32 	%r254, [%r253];
	shfl.sync.idx.b32	%r255|%p14, %r254, %r33, 31, -1;
	mul.lo.s32 	%r256, %r255, %r69;
	shfl.sync.idx.b32	%r257|%p15, %r254, %r34, 31, -1;
	mad.lo.s32 	%r258, %r257, %r70, %r256;
	shfl.sync.idx.b32	%r259|%p16, %r254, %r35, 31, -1;
	mad.lo.s32 	%r260, %r259, %r71, %r258;
	shfl.sync.idx.b32	%r261|%p17, %r254, %r36, 31, -1;
	mad.lo.s32 	%r262, %r261, %r72, %r260;
	shfl.sync.idx.b32	%r263|%p18, %r254, %r37, 31, -1;
	mad.lo.s32 	%r264, %r263, %r73, %r262;
	shfl.sync.idx.b32	%r265|%p19, %r254, %r38, 31, -1;
	mad.lo.s32 	%r266, %r265, %r74, %r264;
	shfl.sync.idx.b32	%r267|%p20, %r254, %r39, 31, -1;
	mad.lo.s32 	%r268, %r267, %r75, %r266;
	shfl.sync.idx.b32	%r269|%p21, %r254, %r40, 31, -1;
	mad.lo.s32 	%r270, %r269, %r76, %r268;
	shfl.sync.idx.b32	%r271|%p22, %r254, %r41, 31, -1;
	mad.lo.s32 	%r272, %r271, %r77, %r270;
	shfl.sync.idx.b32	%r273|%p23, %r254, %r42, 31, -1;
	mad.lo.s32 	%r274, %r273, %r78, %r272;
	shfl.sync.idx.b32	%r275|%p24, %r254, %r43, 31, -1;
	mad.lo.s32 	%r276, %r275, %r79, %r274;
	shfl.sync.idx.b32	%r277|%p25, %r254, %r44, 31, -1;
	mad.lo.s32 	%r278, %r277, %r80, %r276;
	shfl.sync.idx.b32	%r279|%p26, %r254, %r45, 31, -1;
	mad.lo.s32 	%r280, %r279, %r81, %r278;
	shfl.sync.idx.b32	%r281|%p27, %r254, %r46, 31, -1;
	mad.lo.s32 	%r282, %r281, %r82, %r280;
	shfl.sync.idx.b32	%r283|%p28, %r254, %r47, 31, -1;
	mad.lo.s32 	%r284, %r283, %r83, %r282;
	shfl.sync.idx.b32	%r285|%p29, %r254, %r48, 31, -1;
	mad.lo.s32 	%r286, %r285, %r84, %r284;
	add.s32 	%r287, %r352, %r350;
	shl.b32 	%r288, %r287, 7;
	or.b32  	%r86, %r288, %r2;
	shfl.sync.down.b32	%r289|%p30, %r286, 1, 7711, -1;
	add.s32 	%r87, %r289, %r286;
	@%p13 bra 	$L__BB747_19;
	shl.b32 	%r290, %r86, 2;
	mov.u32 	%r291, _ZZ9cuda_gemmIiLi128ELi4ELi1ELi4096ELi32ELi32ELi64ELi1ELi1EEviiiPT_S1_S1_iiiE3Csh;
	add.s32 	%r292, %r291, %r290;
	ld.shared.u32 	%r293, [%r292];
	add.s32 	%r294, %r293, %r87;
	st.shared.u32 	[%r292], %r294;
$L__BB747_19:
	add.s32 	%r352, %r352, 1;
	setp.ne.s32 	%p31, %r352, 16;
	@%p31 bra 	$L__BB747_17;
	mov.b32 	%r350, 16;
	mov.pred 	%p38, 0;
	@%p1 bra 	$L__BB747_14;
	shl.b32 	%r89, %r344, 12;
	setp.eq.s16 	%p33, %rs2, 2;
	bar.sync 	0;
	mov.u32 	%r353, %r6;
	@%p33 bra 	$L__BB747_25;
	setp.eq.s16 	%p34, %rs2, 3;
	add.s32 	%r296, %r89, %r6;
	mul.wide.s32 	%rd23, %r296, 4;
	add.s64 	%rd24, %rd2, %rd23;
	ld.shared.v4.u32 	{%r297, %r298, %r299, %r300}, [%r49];
	st.global.v4.u32 	[%rd24], {%r297, %r298, %r299, %r300};
	mov.u32 	%r353, %r17;
	@%p34 bra 	$L__BB747_25;
	setp.eq.s16 	%p35, %rs2, 0;
	add.s32 	%r301, %r89, %r17;
	mul.wide.s32 	%rd25, %r301, 4;
	add.s64 	%rd26, %rd2, %rd25;
	ld.shared.v4.u32 	{%r302, %r303, %r304, %r305}, [%r50];
	st.global.v4.u32 	[%rd26], {%r302, %r303, %r304, %r305};
	mov.u32 	%r353, %r19;
	@%p35 bra 	$L__BB747_25;
	add.s32 	%r353, %r19, %r7;
	add.s32 	%r306, %r89, %r19;
	mul.wide.s32 	%rd27, %r306, 4;
	add.s64 	%rd28, %rd2, %rd27;
	shl.b32 	%r307, %r7, 2;
	add.s32 	%r308, %r50, %r307;
	ld.shared.v4.u32 	{%r309, %r310, %r311, %r312}, [%r308];
	st.global.v4.u32 	[%rd28], {%r309, %r310, %r311, %r312};
$L__BB747_25:
	add.s32 	%r313, %r89, %r353;
	mul.wide.s32 	%rd29, %r313, 4;
	add.s64 	%rd30, %rd2, %rd29;
	shl.b32 	%r314, %r353, 2;
	mov.u32 	%r315, _ZZ9cuda_gemmIiLi128ELi4ELi1ELi4096ELi32ELi32ELi64ELi1ELi1EEviiiPT_S1_S1_iiiE3Csh;
	add.s32 	%r316, %r315, %r314;
	ld.shared.v4.u32 	{%r317, %r318, %r319, %r320}, [%r316];
	st.global.v4.u32 	[%rd30], {%r317, %r318, %r319, %r320};
	add.s32 	%r321, %r353, %r7;
	add.s32 	%r322, %r89, %r321;
	mul.wide.s32 	%rd31, %r322, 4;
	add.s64 	%rd32, %rd2, %rd31;
	shl.b32 	%r323, %r7, 2;
	add.s32 	%r324, %r316, %r323;
	ld.shared.v4.u32 	{%r325, %r326, %r327, %r328}, [%r324];
	st.global.v4.u32 	[%rd32], {%r325, %r326, %r327, %r328};
	add.s32 	%r329, %r321, %r7;
	add.s32 	%r330, %r89, %r329;
	mul.wide.s32 	%rd33, %r330, 4;
	add.s64 	%rd34, %rd2, %rd33;
	add.s32 	%r331, %r324, %r323;
	ld.shared.v4.u32 	{%r332, %r333, %r334, %r335}, [%r331];
	st.global.v4.u32 	[%rd34], {%r332, %r333, %r334, %r335};
	add.s32 	%r336, %r329, %r7;
	add.s32 	%r337, %r89, %r336;
	mul.wide.s32 	%rd35, %r337, 4;
	add.s64 	%rd36, %rd2, %rd35;
	add.s32 	%r338, %r331, %r323;
	ld.shared.v4.u32 	{%r339, %r340, %r341, %r342}, [%r338];
	st.global.v4.u32 	[%rd36], {%r339, %r340, %r341, %r342};
	add.s32 	%r353, %r336, %r7;
	setp.lt.u32 	%p36, %r353, 4096;
	@%p36 bra 	$L__BB747_25;
	add.s32 	%r344, %r344, %r4;
	shl.b32 	%r343, %r4, 2;
	setp.lt.u32 	%p37, %r344, %r343;
	@%p37 bra 	$L__BB747_2;
$L__BB747_27:
	ret;

}
	// .globl	_Z9cuda_gemmIiLi128ELi4ELi1ELi4096ELi64ELi64ELi64ELi0ELi0EEviiiPT_S1_S1_iii
.visible .entry _Z9cuda_gemmIiLi128ELi4ELi1ELi4096ELi64ELi64ELi64ELi0ELi0EEviiiPT_S1_S1_iii(
	.param .u32 _Z9cuda_gemmIiLi128ELi4ELi1ELi4096ELi64ELi64ELi64ELi0ELi0EEviiiPT_S1_S1_iii_param_0,
	.param .u32 _Z9cuda_gemmIiLi128ELi4ELi1ELi4096ELi64ELi64ELi64ELi0ELi0EEviiiPT_S1_S1_iii_param_1,
	.param .u32 _Z9cuda_gemmIiLi128ELi4ELi1ELi4096ELi64ELi64ELi64ELi0ELi0EEviiiPT_S1_S1_iii_param_2,
	.param .u64 .ptr .align 1 _Z9cuda_gemmIiLi128ELi4ELi1ELi4096ELi64ELi64ELi64ELi0ELi0EEviiiPT_S1_S1_iii_param_3,
	.param .u64 .ptr .align 1 _Z9cuda_gemmIiLi128ELi4ELi1ELi4096ELi64ELi64ELi64ELi0ELi0EEviiiPT_S1_S1_iii_param_4,
	.param .u64 .ptr .align 1 _Z9cuda_gemmIiLi128ELi4ELi1ELi4096ELi64ELi64ELi64ELi0ELi0EEviiiPT_S1_S1_iii_param_5,
	.param .u32 _Z9cuda_gemmIiLi128ELi4ELi1ELi4096ELi64ELi64ELi64ELi0ELi0EEviiiPT_S1_S1_iii_param_6,
	.param .u32 _Z9cuda_gemmIiLi128ELi4ELi1ELi4096ELi64ELi64ELi64ELi0ELi0EEviiiPT_S1_S1_iii_param_7,
	.param .u32 _Z9cuda_gemmIiLi128ELi4ELi1ELi4096ELi64ELi64ELi64ELi0ELi0EEviiiPT_S1_S1_iii_param_8
)
.maxntid 128
{
	.reg .pred 	%p<89>;
	.reg .b16 	%rs<12>;
	.reg .b32 	%r<573>;
	.reg .b64 	%rd<28>;
	// demoted variable
	.shared .align 128 .b8 _ZZ9cuda_gemmIiLi128ELi4ELi1ELi4096ELi64ELi64ELi64ELi0ELi0EEviiiPT_S1_S1_iiiE11kron_fac_sh[2112];
	// demoted variable
	.shared .align 128 .b8 _ZZ9cuda_gemmIiLi128ELi4ELi1ELi4096ELi64ELi64ELi64ELi0ELi0EEviiiPT_S1_S1_iiiE3Ash[8192];
	// demoted variable
	.shared .align 128 .b8 _ZZ9cuda_gemmIiLi128ELi4ELi1ELi4096ELi64ELi64ELi64ELi0ELi0EEviiiPT_S1_S1_iiiE3Csh[16384];
	ld.param.u32 	%r188, [_Z9cuda_gemmIiLi128ELi4ELi1ELi4096ELi64ELi64ELi64ELi0ELi0EEviiiPT_S1_S1_iii_param_6];
	ld.param.u32 	%r189, [_Z9cuda_gemmIiLi128ELi4ELi1ELi4096ELi64ELi64ELi64ELi0ELi0EEviiiPT_S1_S1_iii_param_7];
	mov.u32 	%r190, %tid.x;
	div.s32 	%r1, 4096, %r189;
	min.s32 	%r191, %r1, 64;
	shl.b32 	%r2, %r191, 1;
	div.u32 	%r4, %r190, %r2;
	mul.lo.s32 	%r192, %r4, %r2;
	sub.s32 	%r193, %r190, %r192;
	shr.u32 	%r3, %r193, 1;
	mov.u32 	%r530, %ctaid.y;
	mov.u32 	%r194, %nctaid.y;
	shl.b32 	%r195, %r194, 2;
	setp.ge.u32 	%p2, %r530, %r195;
	@%p2 bra 	$L__BB748_95;
	ld.param.u64 	%rd26, [_Z9cuda_gemmIiLi128ELi4ELi1ELi4096ELi64ELi64ELi64ELi0ELi0EEviiiPT_S1_S1_iii_param_4];
	ld.param.u64 	%rd25, [_Z9cuda_gemmIiLi128ELi4ELi1ELi4096ELi64ELi64ELi64ELi0ELi0EEviiiPT_S1_S1_iii_param_3];
	and.b32  	%r6, %r190, 1;
	mov.u32 	%r197, %ntid.x;
	shl.b32 	%r198, %r190, 2;
	shl.b32 	%r7, %r197, 2;
	shr.u32 	%r8, %r190, 4;
	and.b32  	%r9, %r190, 15;
	mov.u32 	%r199, _ZZ9cuda_gemmIiLi128ELi4ELi1ELi4096ELi64ELi64ELi64ELi0ELi0EEviiiPT_S1_S1_iiiE11kron_fac_sh;
	mad.lo.s32 	%r10, %r9, 132, %r199;
	shr.u32 	%r11, %r197, 4;
	and.b32  	%r12, %r3, 15;
	shl.b32 	%r200, %r190, 4;
	and.b32  	%r13, %r200, 16;
	min.s32 	%r14, %r188, 16;
	add.s32 	%r201, %r190, %r197;
	cvt.u16.u32 	%rs3, %r201;
	xor.b16  	%rs4, %rs3, 4095;
	cvt.u16.u32 	%rs5, %r197;
	div.u16 	%rs6, %rs4, %rs5;
	xor.b32  	%r202, %r198, 4095;
	sub.s32 	%r203, %r202, %r7;
	cvt.u16.u32 	%rs7, %r203;
	cvt.u16.u32 	%rs8, %r7;
	div.u16 	%rs9, %rs7, %rs8;
	and.b16  	%rs1, %rs6, 3;
	add.s32 	%r204, %r3, 1;
	and.b32  	%r15, %r204, 15;
	add.s32 	%r205, %r3, 2;
	and.b32  	%r16, %r205, 15;
	add.s32 	%r206, %r3, 3;
	and.b32  	%r17, %r206, 15;
	add.s32 	%r207, %r3, 4;
	and.b32  	%r18, %r207, 15;
	add.s32 	%r208, %r3, 5;
	and.b32  	%r19, %r208, 15;
	add.s32 	%r209, %r3, 6;
	and.b32  	%r20, %r209, 15;
	add.s32 	%r210, %r3, 7;
	and.b32  	%r21, %r210, 15;
	xor.b32  	%r22, %r12, 8;
	add.s32 	%r211, %r3, 9;
	and.b32  	%r23, %r211, 15;
	add.s32 	%r212, %r3, 10;
	and.b32  	%r24, %r212, 15;
	add.s32 	%r213, %r3, 11;
	and.b32  	%r25, %r213, 15;
	add.s32 	%r214, %r3, 12;
	and.b32  	%r26, %r214, 15;
	add.s32 	%r215, %r3, 13;
	and.b32  	%r27, %r215, 15;
	add.s32 	%r216, %r3, 14;
	and.b32  	%r28, %r216, 15;
	add.s32 	%r217, %r3, -1;
	and.b32  	%r29, %r217, 15;
	or.b32  	%r30, %r13, %r12;
	or.b32  	%r31, %r13, %r15;
	or.b32  	%r32, %r13, %r16;
	or.b32  	%r33, %r13, %r17;
	or.b32  	%r34, %r13, %r18;
	or.b32  	%r35, %r13, %r19;
	or.b32  	%r36, %r13, %r20;
	or.b32  	%r37, %r13, %r21;
	or.b32  	%r38, %r13, %r22;
	or.b32  	%r39, %r13, %r23;
	or.b32  	%r40, %r13, %r24;
	or.b32  	%r41, %r13, %r25;
	or.b32  	%r42, %r13, %r26;
	or.b32  	%r43, %r13, %r27;
	or.b32  	%r44, %r13, %r28;
	or.b32  	%r45, %r13, %r29;
	setp.lt.s32 	%p3, %r12, %r189;
	selp.b32 	%r218, 0, %r189, %p3;
	sub.s32 	%r46, %r12, %r218;
	add.s32 	%r219, %r12, 1;
	setp.lt.s32 	%p4, %r219, %r189;
	selp.b32 	%r220, 0, %r189, %p4;
	sub.s32 	%r47, %r219, %r220;
	add.s32 	%r221, %r12, 2;
	setp.lt.s32 	%p5, %r221, %r189;
	selp.b32 	%r222, 0, %r189, %p5;
	sub.s32 	%r48, %r221, %r222;
	add.s32 	%r223, %r12, 3;
	setp.lt.s32 	%p6, %r223, %r189;
	selp.b32 	%r224, 0, %r189, %p6;
	sub.s32 	%r49, %r223, %r224;
	add.s32 	%r225, %r12, 4;
	setp.lt.s32 	%p7, %r225, %r189;
	selp.b32 	%r226, 0, %r189, %p7;
	sub.s32 	%r50, %r225, %r226;
	add.s32 	%r227, %r12, 5;
	setp.lt.s32 	%p8, %r227, %r189;
	selp.b32 	%r228, 0, %r189, %p8;
	sub.s32 	%r51, %r227, %r228;
	add.s32 	%r229, %r12, 6;
	setp.lt.s32 	%p9, %r229, %r189;
	selp.b32 	%r230, 0, %r189, %p9;
	sub.s32 	%r52, %r229, %r230;
	add.s32 	%r231, %r12, 7;
	setp.lt.s32 	%p10, %r231, %r189;
	selp.b32 	%r232, 0, %r189, %p10;
	sub.s32 	%r53, %r231, %r232;
	add.s32 	%r233, %r12, 8;
	setp.lt.s32 	%p11, %r233, %r189;
	selp.b32 	%r234, 0, %r189, %p11;
	sub.s32 	%r54, %r233, %r234;
	add.s32 	%r235, %r12, 9;
	setp.lt.s32 	%p12, %r235, %r189;
	selp.b32 	%r236, 0, %r189, %p12;
	sub.s32 	%r55, %r235, %r236;
	add.s32 	%r237, %r12, 10;
	setp.lt.s32 	%p13, %r237, %r189;
	selp.b32 	%r238, 0, %r189, %p13;
	sub.s32 	%r56, %r237, %r238;
	add.s32 	%r239, %r12, 11;
	setp.lt.s32 	%p14, %r239, %r189;
	selp.b32 	%r240, 0, %r189, %p14;
	sub.s32 	%r57, %r239, %r240;
	add.s32 	%r241, %r12, 12;
	setp.lt.s32 	%p15, %r241, %r189;
	selp.b32 	%r242, 0, %r189, %p15;
	sub.s32 	%r58, %r241, %r242;
	add.s32 	%r243, %r12, 13;
	setp.lt.s32 	%p16, %r243, %r189;
	selp.b32 	%r244, 0, %r189, %p16;
	sub.s32 	%r59, %r243, %r244;
	add.s32 	%r245, %r12, 14;
	setp.lt.s32 	%p17, %r245, %r189;
	selp.b32 	%r246, 0, %r189, %p17;
	sub.s32 	%r60, %r245, %r246;
	add.s32 	%r247, %r12, 15;
	setp.lt.s32 	%p18, %r247, %r189;
	selp.b32 	%r248, 0, %r189, %p18;
	sub.s32 	%r61, %r247, %r248;
	and.b16  	%rs2, %rs9, 3;
	cvt.u16.u32 	%rs10, %r2;
	div.s16 	%rs11, 128, %rs10;
	cvt.s32.s16 	%r62, %rs11;
	and.b32  	%r63, %r190, 31;
	cvta.to.global.u64 	%rd1, %rd26;
	cvta.to.global.u64 	%rd2, %rd25;
	shl.b32 	%r354, %r63, 2;
	shl.b32 	%r357, %r30, 2;
	shl.b32 	%r360, %r31, 2;
	shl.b32 	%r363, %r32, 2;
	shl.b32 	%r366, %r33, 2;
	shl.b32 	%r369, %r34, 2;
	shl.b32 	%r372, %r35, 2;
	shl.b32 	%r375, %r36, 2;
	shl.b32 	%r378, %r37, 2;
	shl.b32 	%r381, %r38, 2;
	shl.b32 	%r384, %r39, 2;
	shl.b32 	%r387, %r40, 2;
	shl.b32 	%r390, %r41, 2;
	shl.b32 	%r393, %r42, 2;
	shl.b32 	%r396, %r43, 2;
	shl.b32 	%r399, %r44, 2;
	shl.b32 	%r402, %r45, 2;
$L__BB748_2:
	mov.u32 	%r65, %tid.x;
	setp.eq.s16 	%p19, %rs1, 2;
	mov.u32 	%r531, %r65;
	@%p19 bra 	$L__BB748_6;
	mov.u32 	%r249, %ntid.x;
	add.s32 	%r531, %r65, %r249;
	setp.eq.s16 	%p20, %rs1, 3;
	shl.b32 	%r250, %r65, 2;
	mov.u32 	%r251, _ZZ9cuda_gemmIiLi128ELi4ELi1ELi4096ELi64ELi64ELi64ELi0ELi0EEviiiPT_S1_S1_iiiE3Csh;
	add.s32 	%r252, %r251, %r250;
	mov.b32 	%r253, 0;
	st.shared.u32 	[%r252], %r253;
	@%p20 bra 	$L__BB748_6;
	add.s32 	%r255, %r65, %r249;
	add.s32 	%r531, %r255, %r249;
	setp.eq.s16 	%p21, %rs1, 0;
	add.s32 	%r259, %r252, %r7;
	mov.b32 	%r260, 0;
	st.shared.u32 	[%r259], %r260;
	@%p21 bra 	$L__BB748_6;
	add.s32 	%r531, %r531, %r249;
	mov.u32 	%r263, _ZZ9cuda_gemmIiLi128ELi4ELi1ELi4096ELi64ELi64ELi64ELi0ELi0EEviiiPT_S1_S1_iiiE3Csh;
	add.s32 	%r264, %r263, %r250;
	add.s32 	%r265, %r264, %r7;
	add.s32 	%r266, %r265, %r7;
	mov.b32 	%r267, 0;
	st.shared.u32 	[%r266], %r267;
$L__BB748_6:
	shl.b32 	%r268, %r531, 2;
	mov.u32 	%r269, _ZZ9cuda_gemmIiLi128ELi4ELi1ELi4096ELi64ELi64ELi64ELi0ELi0EEviiiPT_S1_S1_iiiE3Csh;
	add.s32 	%r532, %r269, %r268;
$L__BB748_7:
	mov.b32 	%r270, 0;
	st.shared.u32 	[%r532], %r270;
	add.s32 	%r271, %r532, %r7;
	st.shared.u32 	[%r271], %r270;
	mov.u32 	%r272, %ntid.x;
	shl.b32 	%r273, %r272, 3;
	add.s32 	%r274, %r532, %r273;
	st.shared.u32 	[%r274], %r270;
	mad.lo.s32 	%r275, %r272, 12, %r532;
	st.shared.u32 	[%r275], %r270;
	add.s32 	%r531, %r531, %r7;
	shl.b32 	%r276, %r272, 4;
	add.s32 	%r532, %r532, %r276;
	setp.lt.u32 	%p22, %r531, 4096;
	@%p22 bra 	$L__BB748_7;
	mov.b32 	%r534, 0;
	mov.pred 	%p88, -1;
$L__BB748_9:
	mov.pred 	%p1, %p88;
	ld.param.u32 	%r528, [_Z9cuda_gemmIiLi128ELi4ELi1ELi4096ELi64ELi64ELi64ELi0ELi0EEviiiPT_S1_S1_iii_param_2];
	mov.u32 	%r278, %tid.x;
	shl.b32 	%r535, %r278, 2;
	mov.u32 	%r279, %ctaid.x;
	shl.b32 	%r280, %r279, 12;
	mov.u32 	%r281, %ctaid.z;
	shl.b32 	%r77, %r281, 6;
	add.s32 	%r282, %r77, %r280;
	mad.lo.s32 	%r283, %r530, %r528, %r282;
	add.s32 	%r78, %r283, %r534;
$L__BB748_10:
	shr.u32 	%r284, %r535, 5;
	and.b32  	%r285, %r535, 28;
	add.s32 	%r286, %r78, %r285;
	mad.lo.s32 	%r287, %r284, %r189, %r286;
	mul.wide.s32 	%rd7, %r287, 4;
	add.s64 	%rd8, %rd2, %rd7;
	ld.global.v4.u32 	{%r288, %r289, %r290, %r291}, [%rd8];
	shl.b32 	%r292, %r535, 2;
	mov.u32 	%r293, _ZZ9cuda_gemmIiLi128ELi4ELi1ELi4096ELi64ELi64ELi64ELi0ELi0EEviiiPT_S1_S1_iiiE3Ash;
	add.s32 	%r294, %r293, %r292;
	st.shared.v4.u32 	[%r294], {%r288, %r289, %r290, %r291};
	add.s32 	%r535, %r535, %r7;
	setp.lt.u32 	%p24, %r535, 2048;
	@%p24 bra 	$L__BB748_10;
	add.s32 	%r81, %r534, %r77;
	mov.b32 	%r536, 0;
$L__BB748_12:
	mov.u32 	%r82, %r536;
	add.s32 	%r83, %r82, %r9;
	mov.u32 	%r537, %r8;
$L__BB748_13:
	add.s32 	%r296, %r81, %r537;
	mad.lo.s32 	%r297, %r296, %r188, %r83;
	mul.wide.s32 	%rd9, %r297, 4;
	add.s64 	%rd10, %rd1, %rd9;
	ld.global.u32 	%r298, [%rd10];
	shl.b32 	%r299, %r537, 2;
	add.s32 	%r300, %r10, %r299;
	st.shared.u32 	[%r300], %r298;
	add.s32 	%r537, %r537, %r11;
	setp.lt.u32 	%p25, %r537, 32;
	@%p25 bra 	$L__BB748_13;
	setp.lt.s32 	%p26, %r1, 1;
	bar.sync 	0;
	@%p26 bra 	$L__BB748_87;
	mov.b32 	%r538, 0;
$L__BB748_16:
	setp.ge.s32 	%p27, %r4, %r14;
	add.s32 	%r87, %r538, %r3;
	shl.b32 	%r302, %r87, 5;
	or.b32  	%r303, %r302, %r13;
	add.s32 	%r304, %r303, %r12;
	shl.b32 	%r305, %r304, 2;
	mov.u32 	%r306, _ZZ9cuda_gemmIiLi128ELi4ELi1ELi4096ELi64ELi64ELi64ELi0ELi0EEviiiPT_S1_S1_iiiE3Ash;
	add.s32 	%r307, %r306, %r305;
	ld.shared.u32 	%r88, [%r307];
	add.s32 	%r308, %r303, %r15;
	shl.b32 	%r309, %r308, 2;
	add.s32 	%r310, %r306, %r309;
	ld.shared.u32 	%r89, [%r310];
	add.s32 	%r311, %r303, %r16;
	shl.b32 	%r312, %r311, 2;
	add.s32 	%r313, %r306, %r312;
	ld.shared.u32 	%r90, [%r313];
	add.s32 	%r314, %r303, %r17;
	shl.b32 	%r315, %r314, 2;
	add.s32 	%r316, %r306, %r315;
	ld.shared.u32 	%r91, [%r316];
	add.s32 	%r317, %r303, %r18;
	shl.b32 	%r318, %r317, 2;
	add.s32 	%r319, %r306, %r318;
	ld.shared.u32 	%r92, [%r319];
	add.s32 	%r320, %r303, %r19;
	shl.b32 	%r321, %r320, 2;
	add.s32 	%r322, %r306, %r321;
	ld.shared.u32 	%r93, [%r322];
	add.s32 	%r323, %r303, %r20;
	shl.b32 	%r324, %r323, 2;
	add.s32 	%r325, %r306, %r324;
	ld.shared.u32 	%r94, [%r325];
	add.s32 	%r326, %r303, %r21;
	shl.b32 	%r327, %r326, 2;
	add.s32 	%r328, %r306, %r327;
	ld.shared.u32 	%r95, [%r328];
	add.s32 	%r329, %r303, %r22;
	shl.b32 	%r330, %r329, 2;
	add.s32 	%r331, %r306, %r330;
	ld.shared.u32 	%r96, [%r331];
	add.s32 	%r332, %r303, %r23;
	shl.b32 	%r333, %r332, 2;
	add.s32 	%r334, %r306, %r333;
	ld.shared.u32 	%r97, [%r334];
	add.s32 	%r335, %r303, %r24;
	shl.b32 	%r336, %r335, 2;
	add.s32 	%r337, %r306, %r336;
	ld.shared.u32 	%r98, [%r337];
	add.s32 	%r338, %r303, %r25;
	shl.b32 	%r339, %r338, 2;
	add.s32 	%r340, %r306, %r339;
	ld.shared.u32 	%r99, [%r340];
	add.s32 	%r341, %r303, %r26;
	shl.b32 	%r342, %r341, 2;
	add.s32 	%r343, %r306, %r342;
	ld.shared.u32 	%r100, [%r343];
	add.s32 	%r344, %r303, %r27;
	shl.b32 	%r345, %r344, 2;
	add.s32 	%r346, %r306, %r345;
	ld.shared.u32 	%r101, [%r346];
	add.s32 	%r347, %r303, %r28;
	shl.b32 	%r348, %r347, 2;
	add.s32 	%r349, %r306, %r348;
	ld.shared.u32 	%r102, [%r349];
	add.s32 	%r350, %r303, %r29;
	shl.b32 	%r351, %r350, 2;
	add.s32 	%r352, %r306, %r351;
	ld.shared.u32 	%r103, [%r352];
	@%p27 bra 	$L__BB748_86;
	mov.u32 	%r539, %r4;
$L__BB748_18:
	setp.gt.u32 	%p28, %r189, 64;
	mov.u32 	%r353, _ZZ9cuda_gemmIiLi128ELi4ELi1ELi4096ELi64ELi64ELi64ELi0ELi0EEviiiPT_S1_S1_iiiE11kron_fac_sh;
	mad.lo.s32 	%r105, %r539, 132, %r353;
	add.s32 	%r355, %r105, %r354;
	ld.shared.u32 	%r106, [%r355];
	@%p28 bra 	$L__BB748_51;
	setp.eq.s32 	%p45, %r189, 0;
	mov.b32 	%r541, 0;
	@%p45 bra 	$L__BB748_21;
	shfl.sync.idx.b32	%r406|%p46, %r106, %r46, 31, -1;
	mul.lo.s32 	%r541, %r406, %r88;
$L__BB748_21:
	setp.lt.s32 	%p47, %r189, 2;
	@%p47 bra 	$L__BB748_23;
	shfl.sync.idx.b32	%r407|%p48, %r106, %r47, 31, -1;
	mad.lo.s32 	%r541, %r407, %r89, %r541;
$L__BB748_23:
	setp.lt.s32 	%p49, %r189, 3;
	@%p49 bra 	$L__BB748_25;
	shfl.sync.idx.b32	%r408|%p50, %r106, %r48, 31, -1;
	mad.lo.s32 	%r541, %r408, %r90, %r541;
$L__BB748_25:
	setp.lt.s32 	%p51, %r189, 4;
	@%p51 bra 	$L__BB748_27;
	shfl.sync.idx.b32	%r409|%p52, %r106, %r49, 31, -1;
	mad.lo.s32 	%r541, %r409, %r91, %r541;
$L__BB748_27:
	setp.lt.s32 	%p53, %r189, 5;
	@%p53 bra 	$L__BB748_29;
	shfl.sync.idx.b32	%r410|%p54, %r106, %r50, 31, -1;
	mad.lo.s32 	%r541, %r410, %r92, %r541;
$L__BB748_29:
	setp.lt.s32 	%p55, %r189, 6;
	@%p55 bra 	$L__BB748_31;
	shfl.sync.idx.b32	%r411|%p56, %r106, %r51, 31, -1;
	mad.lo.s32 	%r541, %r411, %r93, %r541;
$L__BB748_31:
	setp.lt.s32 	%p57, %r189, 7;
	@%p57 bra 	$L__BB748_33;
	shfl.sync.idx.b32	%r412|%p58, %r106, %r52, 31, -1;
	mad.lo.s32 	%r541, %r412, %r94, %r541;
$L__BB748_33:
	setp.lt.s32 	%p59, %r189, 8;
	@%p59 bra 	$L__BB748_35;
	shfl.sync.idx.b32	%r413|%p60, %r106, %r53, 31, -1;
	mad.lo.s32 	%r541, %r413, %r95, %r541;
$L__BB748_35:
	setp.lt.s32 	%p61, %r189, 9;
	@%p61 bra 	$L__BB748_37;
	shfl.sync.idx.b32	%r414|%p62, %r106, %r54, 31, -1;
	mad.lo.s32 	%r541, %r414, %r96, %r541;
$L__BB748_37:
	setp.lt.s32 	%p63, %r189, 10;
	@%p63 bra 	$L__BB748_39;
	shfl.sync.idx.b32	%r415|%p64, %r106, %r55, 31, -1;
	mad.lo.s32 	%r541, %r415, %r97, %r541;
$L__BB748_39:
	setp.lt.s32 	%p65, %r189, 11;
	@%p65 bra 	$L__BB748_41;
	shfl.sync.idx.b32	%r416|%p66, %r106, %r56, 31, -1;
	mad.lo.s32 	%r541, %r416, %r98, %r541;
$L__BB748_41:
	setp.lt.s32 	%p67, %r189, 12;
	@%p67 bra 	$L__BB748_43;
	shfl.sync.idx.b32	%r417|%p68, %r106, %r57, 31, -1;
	mad.lo.s32 	%r541, %r417, %r99, %r541;
$L__BB748_43:
	setp.lt.s32 	%p69, %r189, 13;
	@%p69 bra 	$L__BB748_45;
	shfl.sync.idx.b32	%r418|%p70, %r106, %r58, 31, -1;
	mad.lo.s32 	%r541, %r418, %r100, %r541;
$L__BB748_45:
	setp.lt.s32 	%p71, %r189, 14;
	@%p71 bra 	$L__BB748_47;
	shfl.sync.idx.b32	%r419|%p72, %r106, %r59, 31, -1;
	mad.lo.s32 	%r541, %r419, %r101, %r541;
$L__BB748_47:
	setp.lt.s32 	%p73, %r189, 15;
	@%p73 bra 	$L__BB748_49;
	shfl.sync.idx.b32	%r420|%p74, %r106, %r60, 31, -1;
	mad.lo.s32 	%r541, %r420, %r102, %r541;
$L__BB748_49:
	setp.lt.s32 	%p75, %r189, 16;
	@%p75 bra 	$L__BB748_83;
	shfl.sync.idx.b32	%r421|%p76, %r106, %r61, 31, -1;
	mad.lo.s32 	%r541, %r421, %r103, %r541;
	bra.uni 	$L__BB748_83;
$L__BB748_51:
	setp.lt.s32 	%p29, %r189, 1;
	mov.b32 	%r541, 0;
	@%p29 bra 	$L__BB748_53;
	add.s32 	%r358, %r105, %r357;
	ld.shared.u32 	%r359, [%r358];
	mul.lo.s32 	%r541, %r359, %r88;
$L__BB748_53:
	setp.lt.s32 	%p30, %r189, 2;
	@%p30 bra 	$L__BB748_55;
	add.s32 	%r361, %r105, %r360;
	ld.shared.u32 	%r362, [%r361];
	mad.lo.s32 	%r541, %r362, %r89, %r541;
$L__BB748_55:
	setp.lt.s32 	%p31, %r189, 3;
	@%p31 bra 	$L__BB748_57;
	add.s32 	%r364, %r105, %r363;
	ld.shared.u32 	%r365, [%r364];
	mad.lo.s32 	%r541, %r365, %r90, %r541;
$L__BB748_57:
	setp.lt.s32 	%p32, %r189, 4;
	@%p32 bra 	$L__BB748_59;
	add.s32 	%r367, %r105, %r366;
	ld.shared.u32 	%r368, [%r367];
	mad.lo.s32 	%r541, %r368, %r91, %r541;
$L__BB748_59:
	setp.lt.s32 	%p33, %r189, 5;
	@%p33 bra 	$L__BB748_61;
	add.s32 	%r370, %r105, %r369;
	ld.shared.u32 	%r371, [%r370];
	mad.lo.s32 	%r541, %r371, %r92, %r541;
$L__BB748_61:
	setp.lt.s32 	%p34, %r189, 6;
	@%p34 bra 	$L__BB748_63;
	add.s32 	%r373, %r105, %r372;
	ld.shared.u32 	%r374, [%r373];
	mad.lo.s32 	%r541, %r374, %r93, %r541;
$L__BB748_63:
	setp.lt.s32 	%p35, %r189, 7;
	@%p35 bra 	$L__BB748_65;
	add.s32 	%r376, %r105, %r375;
	ld.shared.u32 	%r377, [%r376];
	mad.lo.s32 	%r541, %r377, %r94, %r541;
$L__BB748_65:
	setp.lt.s32 	%p36, %r189, 8;
	@%p36 bra 	$L__BB748_67;
	add.s32 	%r379, %r105, %r378;
	ld.shared.u32 	%r380, [%r379];
	mad.lo.s32 	%r541, %r380, %r95, %r541;
$L__BB748_67:
	setp.lt.s32 	%p37, %r189, 9;
	@%p37 bra 	$L__BB748_69;
	add.s32 	%r382, %r105, %r381;
	ld.shared.u32 	%r383, [%r382];
	mad.lo.s32 	%r541, %r383, %r96, %r541;
$L__BB748_69:
	setp.lt.s32 	%p38, %r189, 10;
	@%p38 bra 	$L__BB748_71;
	add.s32 	%r385, %r105, %r384;
	ld.shared.u32 	%r386, [%r385];
	mad.lo.s32 	%r541, %r386, %r97, %r541;
$L__BB748_71:
	setp.lt.s32 	%p39, %r189, 11;
	@%p39 bra 	$L__BB748_73;
	add.s32 	%r388, %r105, %r387;
	ld.shared.u32 	%r389, [%r388];
	mad.lo.s32 	%r541, %r389, %r98, %r541;
$L__BB748_73:
	setp.lt.s32 	%p40, %r189, 12;
	@%p40 bra 	$L__BB748_75;
	add.s32 	%r391, %r105, %r390;
	ld.shared.u32 	%r392, [%r391];
	mad.lo.s32 	%r541, %r392, %r99, %r541;
$L__BB748_75:
	setp.lt.s32 	%p41, %r189, 13;
	@%p41 bra 	$L__BB748_77;
	add.s32 	%r394, %r105, %r393;
	ld.shared.u32 	%r395, [%r394];
	mad.lo.s32 	%r541, %r395, %r100, %r541;
$L__BB748_77:
	setp.lt.s32 	%p42, %r189, 14;
	@%p42 bra 	$L__BB748_79;
	add.s32 	%r397, %r105, %r396;
	ld.shared.u32 	%r398, [%r397];
	mad.lo.s32 	%r541, %r398, %r101, %r541;
$L__BB748_79:
	setp.lt.s32 	%p43, %r189, 15;
	@%p43 bra 	$L__BB748_81;
	add.s32 	%r400, %r105, %r399;
	ld.shared.u32 	%r401, [%r400];
	mad.lo.s32 	%r541, %r401, %r102, %r541;
$L__BB748_81:
	setp.lt.s32 	%p44, %r189, 16;
	@%p44 bra 	$L__BB748_83;
	add.s32 	%r403, %r105, %r402;
	ld.shared.u32 	%r404, [%r403];
	mad.lo.s32 	%r541, %r404, %r103, %r541;
$L__BB748_83:
	setp.ne.s32 	%p77, %r6, 0;
	add.s32 	%r422, %r539, %r82;
	mad.lo.s32 	%r170, %r422, %r1, %r87;
	shfl.sync.down.b32	%r423|%p78, %r541, 1, 7711, -1;
	add.s32 	%r171, %r423, %r541;
	@%p77 bra 	$L__BB748_85;
	shl.b32 	%r424, %r170, 2;
	mov.u32 	%r425, _ZZ9cuda_gemmIiLi128ELi4ELi1ELi4096ELi64ELi64ELi64ELi0ELi0EEviiiPT_S1_S1_iiiE3Csh;
	add.s32 	%r426, %r425, %r424;
	ld.shared.u32 	%r427, [%r426];
	add.s32 	%r428, %r427, %r171;
	st.shared.u32 	[%r426], %r428;
$L__BB748_85:
	add.s32 	%r539, %r539, %r62;
	setp.lt.s32 	%p79, %r539, %r14;
	@%p79 bra 	$L__BB748_18;
$L__BB748_86:
	add.s32 	%r538, %r538, %r2;
	setp.lt.s32 	%p80, %r538, %r1;
	@%p80 bra 	$L__BB748_16;
$L__BB748_87:
	add.s32 	%r536, %r82, 16;
	setp.lt.u32 	%p81, %r82, 48;
	@%p81 bra 	$L__BB748_12;
	mov.b32 	%r534, 32;
	mov.pred 	%p88, 0;
	@%p1 bra 	$L__BB748_9;
	ld.param.u64 	%rd27, [_Z9cuda_gemmIiLi128ELi4ELi1ELi4096ELi64ELi64ELi64ELi0ELi0EEviiiPT_S1_S1_iii_param_5];
	ld.param.u32 	%r529, [_Z9cuda_gemmIiLi128ELi4ELi1ELi4096ELi64ELi64ELi64ELi0ELi0EEviiiPT_S1_S1_iii_param_2];
	ld.param.u32 	%r527, [_Z9cuda_gemmIiLi128ELi4ELi1ELi4096ELi64ELi64ELi64ELi0ELi0EEviiiPT_S1_S1_iii_param_1];
	cvta.to.global.u64 	%rd3, %rd27;
	mov.u32 	%r175, %tid.x;
	shl.b32 	%r176, %r175, 2;
	setp.eq.s16 	%p83, %rs2, 2;
	bar.sync 	0;
	mov.u32 	%r430, %ctaid.x;
	mul.lo.s32 	%r431, %r1, %r430;
	mad.lo.s32 	%r177, %r530, %r527, %r431;
	div.s32 	%r178, %r529, %r189;
	mov.u32 	%r571, %r176;
	@%p83 bra 	$L__BB748_93;
	add.s32 	%r571, %r176, %r7;
	setp.eq.s16 	%p84, %rs2, 3;
	div.s32 	%r432, %r176, %r1;
	mad.lo.s32 	%r433, %r178, %r432, %r177;
	mul.lo.s32 	%r434, %r432, %r1;
	sub.s32 	%r435, %r176, %r434;
	add.s32 	%r436, %r433, %r435;
	mul.wide.s32 	%rd11, %r436, 4;
	add.s64 	%rd12, %rd3, %rd11;
	shl.b32 	%r437, %r175, 2;
	mov.u32 	%r438, _ZZ9cuda_gemmIiLi128ELi4ELi1ELi4096ELi64ELi64ELi64ELi0ELi0EEviiiPT_S1_S1_iiiE3Csh;
	add.s32 	%r439, %r438, %r437;
	mad.lo.s32 	%r440, %r175, 12, %r439;
	ld.shared.v4.u32 	{%r441, %r442, %r443, %r444}, [%r440];
	st.global.v4.u32 	[%rd12], {%r441, %r442, %r443, %r444};
	@%p84 bra 	$L__BB748_93;
	add.s32 	%r445, %r176, %r7;
	add.s32 	%r571, %r445, %r7;
	setp.eq.s16 	%p85, %rs2, 0;
	div.s32 	%r446, %r445, %r1;
	mad.lo.s32 	%r447, %r178, %r446, %r177;
	mul.lo.s32 	%r448, %r446, %r1;
	sub.s32 	%r449, %r445, %r448;
	add.s32 	%r450, %r447, %r449;
	mul.wide.s32 	%rd13, %r450, 4;
	add.s64 	%rd14, %rd3, %rd13;
	shl.b32 	%r451, %r175, 2;
	mov.u32 	%r452, _ZZ9cuda_gemmIiLi128ELi4ELi1ELi4096ELi64ELi64ELi64ELi0ELi0EEviiiPT_S1_S1_iiiE3Csh;
	add.s32 	%r453, %r452, %r451;
	mad.lo.s32 	%r454, %r175, 12, %r453;
	shl.b32 	%r455, %r7, 2;
	add.s32 	%r456, %r454, %r455;
	ld.shared.v4.u32 	{%r457, %r458, %r459, %r460}, [%r456];
	st.global.v4.u32 	[%rd14], {%r457, %r458, %r459, %r460};
	@%p85 bra 	$L__BB748_93;
	add.s32 	%r461, %r176, %r7;
	add.s32 	%r462, %r461, %r7;
	add.s32 	%r571, %r462, %r7;
	div.s32 	%r463, %r462, %r1;
	mad.lo.s32 	%r464, %r178, %r463, %r177;
	mul.lo.s32 	%r465, %r463, %r1;
	sub.s32 	%r466, %r462, %r465;
	add.s32 	%r467, %r464, %r466;
	mul.wide.s32 	%rd15, %r467, 4;
	add.s64 	%rd16, %rd3, %rd15;
	shl.b32 	%r468, %r175, 2;
	mov.u32 	%r469, _ZZ9cuda_gemmIiLi128ELi4ELi1ELi4096ELi64ELi64ELi64ELi0ELi0EEviiiPT_S1_S1_iiiE3Csh;
	add.s32 	%r470, %r469, %r468;
	mad.lo.s32 	%r471, %r175, 12, %r470;
	shl.b32 	%r472, %r7, 2;
	add.s32 	%r473, %r471, %r472;
	add.s32 	%r474, %r473, %r472;
	ld.shared.v4.u32 	{%r475, %r476, %r477, %r478}, [%r474];
	st.global.v4.u32 	[%rd16], {%r475, %r476, %r477, %r478};
$L__BB748_93:
	div.s32 	%r479, %r571, %r1;
	mad.lo.s32 	%r480, %r178, %r479, %r177;
	mul.lo.s32 	%r481, %r479, %r1;
	sub.s32 	%r482, %r571, %r481;
	add.s32 	%r483, %r480, %r482;
	mul.wide.s32 	%rd17, %r483, 4;
	add.s64 	%rd18, %rd3, %rd17;
	shl.b32 	%r484, %r571, 2;
	mov.u32 	%r485, _ZZ9cuda_gemmIiLi128ELi4ELi1ELi4096ELi64ELi64ELi64ELi0ELi0EEviiiPT_S1_S1_iiiE3Csh;
	add.s32 	%r486, %r485, %r484;
	ld.shared.v4.u32 	{%r487, %r488, %r489, %r490}, [%r486];
	st.global.v4.u32 	[%rd18], {%r487, %r488, %r489, %r490};
	add.s32 	%r491, %r571, %r7;
	div.s32 	%r492, %r491, %r1;
	mad.lo.s32 	%r493, %r178, %r492, %r177;
	mul.lo.s32 	%r494, %r492, %r1;
	sub.s32 	%r495, %r491, %r494;
	add.s32 	%r496, %r493, %r495;
	mul.wide.s32 	%rd19, %r496, 4;
	add.s64 	%rd20, %rd3, %rd19;
	shl.b32 	%r497, %r7, 2;
	add.s32 	%r498, %r486, %r497;
	ld.shared.v4.u32 	{%r499, %r500, %r501, %r502}, [%r498];
	st.global.v4.u32 	[%rd20], {%r499, %r500, %r501, %r502};
	add.s32 	%r503, %r491, %r7;
	div.s32 	%r504, %r503, %r1;
	mad.lo.s32 	%r505, %r178, %r504, %r177;
	mul.lo.s32 	%r506, %r504, %r1;
	sub.s32 	%r507, %r503, %r506;
	add.s32 	%r508, %r505, %r507;
	mul.wide.s32 	%rd21, %r508, 4;
	add.s64 	%rd22, %rd3, %rd21;
	add.s32 	%r509, %r498, %r497;
	ld.shared.v4.u32 	{%r510, %r511, %r512, %r513}, [%r509];
	st.global.v4.u32 	[%rd22], {%r510, %r511, %r512, %r513};
	add.s32 	%r514, %r503, %r7;
	div.s32 	%r515, %r514, %r1;
	mad.lo.s32 	%r516, %r178, %r515, %r177;
	mul.lo.s32 	%r517, %r515, %r1;
	sub.s32 	%r518, %r514, %r517;
	add.s32 	%r519, %r516, %r518;
	mul.wide.s32 	%rd23, %r519, 4;
	add.s64 	%rd24, %rd3, %rd23;
	add.s32 	%r520, %r509, %r497;
	ld.shared.v4.u32 	{%r521, %r522, %r523, %r524}, [%r520];
	st.global.v4.u32 	[%rd24], {%r521, %r522, %r523, %r524};
	add.s32 	%r571, %r514, %r7;
	setp.lt.u32 	%p86, %r571, 4096;
	@%p86 bra 	$L__BB748_93;
	mov.u32 	%r525, %nctaid.y;
	add.s32 	%r530, %r530, %r525;
	shl.b32 	%r526, %r525, 2;
	setp.lt.u32 	%p87, %r530, %r526;
	@%p87 bra 	$L__BB748_2;
$L__BB748_95:
	ret;

}
	// .globl	_Z9cuda_gemmIiLi128ELi4ELi1ELi4096ELi64ELi64ELi64ELi0ELi1EEviiiPT_S1_S1_iii
.visible .entry _Z9cuda_gemmIiLi128ELi4ELi1ELi4096ELi64ELi64ELi64ELi0ELi1EEviiiPT_S1_S1_iii(
	.param .u32 _Z9cuda_gemmIiLi128ELi4ELi1ELi4096ELi64ELi64ELi64ELi0ELi1EEviiiPT_S1_S1_iii_param_0,
	.param .u32 _Z9cuda_gemmIiLi128ELi4ELi1ELi4096ELi64ELi64ELi64ELi0ELi1EEviiiPT_S1_S1_iii_param_1,
	.param .u32 _Z9cuda_gemmIiLi128ELi4ELi1ELi4096ELi64ELi64ELi64ELi0ELi1EEviiiPT_S1_S1_iii_param_2,
	.param .u64 .ptr .align 1 _Z9cuda_gemmIiLi128ELi4ELi1ELi4096ELi64ELi64ELi64ELi0ELi1EEviiiPT_S1_S1_iii_param_3,
	.param .u64 .ptr .align 1 _Z9cuda_gemmIiLi128ELi4ELi1ELi4096ELi64ELi64ELi64ELi0ELi1EEviiiPT_S1_S1_iii_param_4,
	.param .u64 .ptr .align 1 _Z9cuda_gemmIiLi128ELi4ELi1ELi4096ELi64ELi64ELi64ELi0ELi1EEviiiPT_S1_S1_iii_param_5,
	.param .u32 _Z9cuda_gemmIiLi128ELi4ELi1ELi4096ELi64ELi64ELi64ELi0ELi1EEviiiPT_S1_S1_iii_param_6,
	.param .u32 _Z9cuda_gemmIiLi128ELi4ELi1ELi4096ELi64ELi64ELi64ELi0ELi1EEviiiPT_S1_S1_iii_param_7,
	.param .u32 _Z9cuda_gemmIiLi128ELi4ELi1ELi4096ELi64ELi64ELi64ELi0ELi1EEviiiPT_S1_S1_iii_param_8
)
.maxntid 128
{
	.reg .pred 	%p<37>;
	.reg .b16 	%rs<10>;
	.reg .b32 	%r<339>;
	.reg .b64 	%rd<25>;
	// demoted variable
	.shared .align 128 .b8 _ZZ9cuda_gemmIiLi128ELi4ELi1ELi4096ELi64ELi64ELi64ELi0ELi1EEviiiPT_S1_S1_iiiE11kron_fac_sh[2112];
	// demoted variable
	.shared .align 128 .b8 _ZZ9cuda_gemmIiLi128ELi4ELi1ELi4096ELi64ELi64ELi64ELi0ELi1EEviiiPT_S1_S1_iiiE3Ash[8192];
	// demoted variable
	.shared .align 128 .b8 _ZZ9cuda_gemmIiLi128ELi4ELi1ELi4096ELi64ELi64ELi64ELi0ELi1EEviiiPT_S1_S1_iiiE3Csh[16384];
	ld.param.u32 	%r107, [_Z9cuda_gemmIiLi128ELi4ELi1ELi4096ELi64ELi64ELi64ELi0ELi1EEviiiPT_S1_S1_iii_param_1];
	ld.param.u32 	%r108, [_Z9cuda_gemmIiLi128ELi4ELi1ELi4096ELi64ELi64ELi64ELi0ELi1EEviiiPT_S1_S1_iii_param_2];
	ld.param.u64 	%rd4, [_Z9cuda_gemmIiLi128ELi4ELi1ELi4096ELi64ELi64ELi64ELi0ELi1EEviiiPT_S1_S1_iii_param_3];
	ld.param.u64 	%rd5, [_Z9cuda_gemmIiLi128ELi4ELi1ELi4096ELi64ELi64ELi64ELi0ELi1EEviiiPT_S1_S1_iii_param_4];
	ld.param.u64 	%rd6, [_Z9cuda_gemmIiLi128ELi4ELi1ELi4096ELi64ELi64ELi64ELi0ELi1EEviiiPT_S1_S1_iii_param_5];
	cvta.to.global.u64 	%rd1, %rd6;
	mov.u32 	%r1, %tid.x;
	mov.u32 	%r2, %ctaid.z;
	shr.u32 	%r3, %r1, 1;
	mov.u32 	%r328, %ctaid.y;
	mov.u32 	%r5, %nctaid.y;
	shl.b32 	%r6, %r5, 2;
	setp.ge.u32 	%p2, %r328, %r6;
	@%p2 bra 	$L__BB749_26;
	and.b32  	%r7, %r1, 1;
	mov.u32 	%r109, %ctaid.x;
	mov.u32 	%r110, %ntid.x;
	shl.b32 	%r8, %r1, 2;
	shl.b32 	%r9, %r109, 12;
	shl.b32 	%r10, %r110, 2;
	shr.u32 	%r11, %r1, 4;
	and.b32  	%r12, %r1, 15;
	shl.b32 	%r13, %r2, 6;
	mov.u32 	%r111, _ZZ9cuda_gemmIiLi128ELi4ELi1ELi4096ELi64ELi64ELi64ELi0ELi1EEviiiPT_S1_S1_iiiE11kron_fac_sh;
	mad.lo.s32 	%r14, %r12, 132, %r111;
	shr.u32 	%r15, %r110, 4;
	shl.b32 	%r112, %r1, 4;
	and.b32  	%r113, %r112, 16;
	shl.b32 	%r114, %r3, 5;
	or.b32  	%r115, %r114, %r113;
	and.b32  	%r116, %r8, 124;
	add.s32 	%r16, %r111, %r116;
	shl.b32 	%r17, %r109, 6;
	shr.s32 	%r117, %r108, 31;
	shr.u32 	%r118, %r117, 26;
	add.s32 	%r119, %r108, %r118;
	shr.s32 	%r18, %r119, 6;
	add.s32 	%r19, %r1, %r110;
	cvt.u16.u32 	%rs3, %r19;
	xor.b16  	%rs4, %rs3, 4095;
	cvt.u16.u32 	%rs5, %r110;
	div.u16 	%rs6, %rs4, %rs5;
	xor.b32  	%r120, %r8, 4095;
	sub.s32 	%r121, %r120, %r10;
	cvt.u16.u32 	%rs7, %r121;
	cvt.u16.u32 	%rs8, %r10;
	div.u16 	%rs9, %rs7, %rs8;
	and.b16  	%rs1, %rs6, 3;
	mov.u32 	%r122, _ZZ9cuda_gemmIiLi128ELi4ELi1ELi4096ELi64ELi64ELi64ELi0ELi1EEviiiPT_S1_S1_iiiE3Csh;
	add.s32 	%r20, %r122, %r8;
	add.s32 	%r21, %r20, %r10;
	add.s32 	%r22, %r19, %r110;
	add.s32 	%r23, %r22, %r110;
	and.b32  	%r123, %r3, 15;
	or.b32  	%r124, %r115, %r123;
	shl.b32 	%r125, %r124, 2;
	mov.u32 	%r126, _ZZ9cuda_gemmIiLi128ELi4ELi1ELi4096ELi64ELi64ELi64ELi0ELi1EEviiiPT_S1_S1_iiiE3Ash;
	add.s32 	%r24, %r126, %r125;
	add.s32 	%r127, %r3, 1;
	and.b32  	%r128, %r127, 15;
	or.b32  	%r129, %r115, %r128;
	shl.b32 	%r130, %r129, 2;
	add.s32 	%r25, %r126, %r130;
	add.s32 	%r131, %r3, 2;
	and.b32  	%r132, %r131, 15;
	or.b32  	%r133, %r115, %r132;
	shl.b32 	%r134, %r133, 2;
	add.s32 	%r26, %r126, %r134;
	add.s32 	%r135, %r3, 3;
	and.b32  	%r136, %r135, 15;
	or.b32  	%r137, %r115, %r136;
	shl.b32 	%r138, %r137, 2;
	add.s32 	%r27, %r126, %r138;
	add.s32 	%r139, %r3, 4;
	and.b32  	%r140, %r139, 15;
	or.b32  	%r141, %r115, %r140;
	shl.b32 	%r142, %r141, 2;
	add.s32 	%r28, %r126, %r142;
	add.s32 	%r143, %r3, 5;
	and.b32  	%r144, %r143, 15;
	or.b32  	%r145, %r115, %r144;
	shl.b32 	%r146, %r145, 2;
	add.s32 	%r29, %r126, %r146;
	add.s32 	%r147, %r3, 6;
	and.b32  	%r148, %r147, 15;
	or.b32  	%r149, %r115, %r148;
	shl.b32 	%r150, %r149, 2;
	add.s32 	%r30, %r126, %r150;
	add.s32 	%r151, %r3, 7;
	and.b32  	%r152, %r151, 15;
	or.b32  	%r153, %r115, %r152;
	shl.b32 	%r154, %r153, 2;
	add.s32 	%r31, %r126, %r154;
	xor.b32  	%r155, %r123, 8;
	or.b32  	%r156, %r115, %r155;
	shl.b32 	%r157, %r156, 2;
	add.s32 	%r32, %r126, %r157;
	add.s32 	%r158, %r3, 9;
	and.b32  	%r159, %r158, 15;
	or.b32  	%r160, %r115, %r159;
	shl.b32 	%r161, %r160, 2;
	add.s32 	%r33, %r126, %r161;
	add.s32 	%r162, %r3, 10;
	and.b32  	%r163, %r162, 15;
	or.b32  	%r164, %r115, %r163;
	shl.b32 	%r165, %r164, 2;
	add.s32 	%r34, %r126, %r165;
	add.s32 	%r166, %r3, 11;
	and.b32  	%r167, %r166, 15;
	or.b32  	%r168, %r115, %r167;
	shl.b32 	%r169, %r168, 2;
	add.s32 	%r35, %r126, %r169;
	add.s32 	%r170, %r3, 12;
	and.b32  	%r171, %r170, 15;
	or.b32  	%r172, %r115, %r171;
	shl.b32 	%r173, %r172, 2;
	add.s32 	%r36, %r126, %r173;
	add.s32 	%r174, %r3, 13;
	and.b32  	%r175, %r174, 15;
	or.b32  	%r176, %r115, %r175;
	shl.b32 	%r177, %r176, 2;
	add.s32 	%r37, %r126, %r177;
	add.s32 	%r178, %r3, 14;
	and.b32  	%r179, %r178, 15;
	or.b32  	%r180, %r115, %r179;
	shl.b32 	%r181, %r180, 2;
	add.s32 	%r38, %r126, %r181;
	add.s32 	%r182, %r3, -1;
	and.b32  	%r183, %r182, 15;
	or.b32  	%r184, %r115, %r183;
	shl.b32 	%r185, %r184, 2;
	add.s32 	%r39, %r126, %r185;
	or.b32  	%r40, %r113, %r123;
	or.b32  	%r41, %r113, %r128;
	or.b32  	%r42, %r113, %r132;
	or.b32  	%r43, %r113, %r136;
	or.b32  	%r44, %r113, %r140;
	or.b32  	%r45, %r113, %r144;
	or.b32  	%r46, %r113, %r148;
	or.b32  	%r47, %r113, %r152;
	or.b32  	%r48, %r113, %r155;
	or.b32  	%r49, %r113, %r159;
	or.b32  	%r50, %r113, %r163;
	or.b32  	%r51, %r113, %r167;
	or.b32  	%r52, %r113, %r171;
	or.b32  	%r53, %r113, %r175;
	or.b32  	%r54, %r113, %r179;
	or.b32  	%r55, %r113, %r183;
	and.b16  	%rs2, %rs9, 3;
	mad.lo.s32 	%r56, %r1, 12, %r20;
	add.s32 	%r57, %r8, %r10;
	shl.b32 	%r60, %r110, 4;
	add.s32 	%r58, %r56, %r60;
	add.s32 	%r59, %r57, %r10;
	shl.b32 	%r61, %r110, 3;
	mul.lo.s32 	%r62, %r110, 12;
	cvta.to.global.u64 	%rd2, %rd5;
	cvta.to.global.u64 	%rd3, %rd4;
$L__BB749_2:
	setp.eq.s16 	%p3, %rs1, 2;
	mov.u32 	%r329, %r1;
	@%p3 bra 	$L__BB749_6;
	setp.eq.s16 	%p4, %rs1, 3;
	mov.b32 	%r186, 0;
	st.shared.u32 	[%r20], %r186;
	mov.u32 	%r329, %r19;
	@%p4 bra 	$L__BB749_6;
	setp.eq.s16 	%p5, %rs1, 0;
	mov.b32 	%r187, 0;
	st.shared.u32 	[%r21], %r187;
	mov.u32 	%r329, %r22;
	@%p5 bra 	$L__BB749_6;
	add.s32 	%r188, %r21, %r10;
	mov.b32 	%r189, 0;
	st.shared.u32 	[%r188], %r189;
	mov.u32 	%r329, %r23;
$L__BB749_6:
	shl.b32 	%r190, %r329, 2;
	mov.u32 	%r191, _ZZ9cuda_gemmIiLi128ELi4ELi1ELi4096ELi64ELi64ELi64ELi0ELi1EEviiiPT_S1_S1_iiiE3Csh;
	add.s32 	%r330, %r191, %r190;
$L__BB749_7:
	mov.b32 	%r192, 0;
	st.shared.u32 	[%r330], %r192;
	add.s32 	%r193, %r330, %r10;
	st.shared.u32 	[%r193], %r192;
	add.s32 	%r194, %r330, %r61;
	st.shared.u32 	[%r194], %r192;
	add.s32 	%r195, %r330, %r62;
	st.shared.u32 	[%r195], %r192;
	add.s32 	%r329, %r329, %r10;
	add.s32 	%r330, %r330, %r60;
	setp.lt.u32 	%p6, %r329, 4096;
	@%p6 bra 	$L__BB749_7;
	mad.lo.s32 	%r70, %r328, %r108, %r9;
	mov.b32 	%r332, 0;
	mov.pred 	%p36, -1;
$L__BB749_9:
	mov.pred 	%p1, %p36;
	add.s32 	%r72, %r70, %r332;
	mov.u32 	%r333, %r8;
$L__BB749_10:
	shr.u32 	%r197, %r333, 5;
	add.s32 	%r198, %r197, %r2;
	shl.b32 	%r199, %r198, 6;
	and.b32  	%r200, %r333, 28;
	add.s32 	%r201, %r72, %r200;
	add.s32 	%r202, %r201, %r199;
	mul.wide.s32 	%rd7, %r202, 4;
	add.s64 	%rd8, %rd3, %rd7;
	ld.global.v4.u32 	{%r203, %r204, %r205, %r206}, [%rd8];
	shl.b32 	%r207, %r333, 2;
	mov.u32 	%r208, _ZZ9cuda_gemmIiLi128ELi4ELi1ELi4096ELi64ELi64ELi64ELi0ELi1EEviiiPT_S1_S1_iiiE3Ash;
	add.s32 	%r209, %r208, %r207;
	st.shared.v4.u32 	[%r209], {%r203, %r204, %r205, %r206};
	add.s32 	%r333, %r333, %r10;
	setp.lt.u32 	%p8, %r333, 2048;
	@%p8 bra 	$L__BB749_10;
	add.s32 	%r75, %r332, %r13;
	mov.b32 	%r334, 0;
$L__BB749_12:
	add.s32 	%r77, %r12, %r334;
	mov.u32 	%r335, %r11;
$L__BB749_13:
	add.s32 	%r211, %r75, %r335;
	shl.b32 	%r212, %r211, 6;
	add.s32 	%r213, %r212, %r77;
	mul.wide.u32 	%rd9, %r213, 4;
	add.s64 	%rd10, %rd2, %rd9;
	ld.global.u32 	%r214, [%rd10];
	shl.b32 	%r215, %r335, 2;
	add.s32 	%r216, %r14, %r215;
	st.shared.u32 	[%r216], %r214;
	add.s32 	%r335, %r335, %r15;
	setp.lt.u32 	%p9, %r335, 32;
	@%p9 bra 	$L__BB749_13;
	bar.sync 	0;
	ld.shared.u32 	%r80, [%r24];
	ld.shared.u32 	%r81, [%r25];
	ld.shared.u32 	%r82, [%r26];
	ld.shared.u32 	%r83, [%r27];
	ld.shared.u32 	%r84, [%r28];
	ld.shared.u32 	%r85, [%r29];
	ld.shared.u32 	%r86, [%r30];
	ld.shared.u32 	%r87, [%r31];
	ld.shared.u32 	%r88, [%r32];
	ld.shared.u32 	%r89, [%r33];
	ld.shared.u32 	%r90, [%r34];
	ld.shared.u32 	%r91, [%r35];
	ld.shared.u32 	%r92, [%r36];
	ld.shared.u32 	%r93, [%r37];
	ld.shared.u32 	%r94, [%r38];
	ld.shared.u32 	%r95, [%r39];
	mov.b32 	%r336, 0;
$L__BB749_15:
	setp.ne.s32 	%p10, %r7, 0;
	mad.lo.s32 	%r218, %r336, 132, %r16;
	ld.shared.u32 	%r219, [%r218];
	shfl.sync.idx.b32	%r220|%p11, %r219, %r40, 31, -1;
	mul.lo.s32 	%r221, %r220, %r80;
	shfl.sync.idx.b32	%r222|%p12, %r219, %r41, 31, -1;
	mad.lo.s32 	%r223, %r222, %r81, %r221;
	shfl.sync.idx.b32	%r224|%p13, %r219, %r42, 31, -1;
	mad.lo.s32 	%r225, %r224, %r82, %r223;
	shfl.sync.idx.b32	%r226|%p14, %r219, %r43, 31, -1;
	mad.lo.s32 	%r227, %r226, %r83, %r225;
	shfl.sync.idx.b32	%r228|%p15, %r219, %r44, 31, -1;
	mad.lo.s32 	%r229, %r228, %r84, %r227;
	shfl.sync.idx.b32	%r230|%p16, %r219, %r45, 31, -1;
	mad.lo.s32 	%r231, %r230, %r85, %r229;
	shfl.sync.idx.b32	%r232|%p17, %r219, %r46, 31, -1;
	mad.lo.s32 	%r233, %r232, %r86, %r231;
	shfl.sync.idx.b32	%r234|%p18, %r219, %r47, 31, -1;
	mad.lo.s32 	%r235, %r234, %r87, %r233;
	shfl.sync.idx.b32	%r236|%p19, %r219, %r48, 31, -1;
	mad.lo.s32 	%r237, %r236, %r88, %r235;
	shfl.sync.idx.b32	%r238|%p20, %r219, %r49, 31, -1;
	mad.lo.s32 	%r239, %r238, %r89, %r237;
	shfl.sync.idx.b32	%r240|%p21, %r219, %r50, 31, -1;
	mad.lo.s32 	%r241, %r240, %r90, %r239;
	shfl.sync.idx.b32	%r242|%p22, %r219, %r51, 31, -1;
	mad.lo.s32 	%r243, %r242, %r91, %r241;
	shfl.sync.idx.b32	%r244|%p23, %r219, %r52, 31, -1;
	mad.lo.s32 	%r245, %r244, %r92, %r243;
	shfl.sync.idx.b32	%r246|%p24, %r219, %r53, 31, -1;
	mad.lo.s32 	%r247, %r246, %r93, %r245;
	shfl.sync.idx.b32	%r248|%p25, %r219, %r54, 31, -1;
	mad.lo.s32 	%r249, %r248, %r94, %r247;
	shfl.sync.idx.b32	%r250|%p26, %r219, %r55, 31, -1;
	mad.lo.s32 	%r251, %r250, %r95, %r249;
	add.s32 	%r252, %r336, %r334;
	shl.b32 	%r253, %r252, 6;
	or.b32  	%r97, %r253, %r3;
	shfl.sync.down.b32	%r254|%p27, %r251, 1, 7711, -1;
	add.s32 	%r98, %r254, %r251;
	@%p10 bra 	$L__BB749_17;
	shl.b32 	%r255, %r97, 2;
	mov.u32 	%r256, _ZZ9cuda_gemmIiLi128ELi4ELi1ELi4096ELi64ELi64ELi64ELi0ELi1EEviiiPT_S1_S1_iiiE3Csh;
	add.s32 	%r257, %r256, %r255;
	ld.shared.u32 	%r258, [%r257];
	add.s32 	%r259, %r258, %r98;
	st.shared.u32 	[%r257], %r259;
$L__BB749_17:
	add.s32 	%r336, %r336, 1;
	setp.ne.s32 	%p28, %r336, 16;
	@%p28 bra 	$L__BB749_15;
	add.s32 	%r100, %r334, 16;
	setp.lt.u32 	%p29, %r334, 48;
	mov.u32 	%r334, %r100;
	@%p29 bra 	$L__BB749_12;
	mov.b32 	%r332, 32;
	mov.pred 	%p36, 0;
	@%p1 bra 	$L__BB749_9;
	setp.eq.s16 	%p31, %rs2, 2;
	bar.sync 	0;
	mad.lo.s32 	%r101, %r328, %r107, %r17;
	mov.u32 	%r337, %r8;
	@%p31 bra 	$L__BB749_24;
	setp.eq.s16 	%p32, %rs2, 3;
	and.b32  	%r261, %r8, 60;
	mad.lo.s32 	%r262, %r11, %r18, %r261;
	add.s32 	%r263, %r101, %r262;
	mul.wide.s32 	%rd11, %r263, 4;
	add.s64 	%rd12, %rd1, %rd11;
	ld.shared.v4.u32 	{%r264, %r265, %r266, %r267}, [%r56];
	st.global.v4.u32 	[%rd12], {%r264, %r265, %r266, %r267};
	mov.u32 	%r337, %r57;
	@%p32 bra 	$L__BB749_24;
	setp.eq.s16 	%p33, %rs2, 0;
	and.b32  	%r268, %r57, 60;
	shr.u32 	%r269, %r57, 6;
	mad.lo.s32 	%r270, %r269, %r18, %r268;
	add.s32 	%r271, %r101, %r270;
	mul.wide.s32 	%rd13, %r271, 4;
	add.s64 	%rd14, %rd1, %rd13;
	ld.shared.v4.u32 	{%r272, %r273, %r274, %r275}, [%r58];
	st.global.v4.u32 	[%rd14], {%r272, %r273, %r274, %r275};
	mov.u32 	%r337, %r59;
	@%p33 bra 	$L__BB749_24;
	add.s32 	%r337, %r59, %r10;
	and.b32  	%r276, %r59, 60;
	shr.u32 	%r277, %r59, 6;
	mad.lo.s32 	%r278, %r277, %r18, %r276;
	add.s32 	%r279, %r101, %r278;
	mul.wide.s32 	%rd15, %r279, 4;
	add.s64 	%rd16, %rd1, %rd15;
	shl.b32 	%r280, %r10, 2;
	add.s32 	%r281, %r58, %r280;
	ld.shared.v4.u32 	{%r282, %r283, %r284, %r285}, [%r281];
	st.global.v4.u32 	[%rd16], {%r282, %r283, %r284, %r285};
$L__BB749_24:
	shr.u32 	%r286, %r337, 6;
	and.b32  	%r287, %r337, 60;
	add.s32 	%r288, %r101, %r287;
	mad.lo.s32 	%r289, %r286, %r18, %r288;
	mul.wide.s32 	%rd17, %r289, 4;
	add.s64 	%rd18, %rd1, %rd17;
	shl.b32 	%r290, %r337, 2;
	mov.u32 	%r291, _ZZ9cuda_gemmIiLi128ELi4ELi1ELi4096ELi64ELi64ELi64ELi0ELi1EEviiiPT_S1_S1_iiiE3Csh;
	add.s32 	%r292, %r291, %r290;
	ld.shared.v4.u32 	{%r293, %r294, %r295, %r296}, [%r292];
	st.global.v4.u32 	[%rd18], {%r293, %r294, %r295, %r296};
	add.s32 	%r297, %r337, %r10;
	shr.u32 	%r298, %r297, 6;
	and.b32  	%r299, %r297, 60;
	add.s32 	%r300, %r101, %r299;
	mad.lo.s32 	%r301, %r298, %r18, %r300;
	mul.wide.s32 	%rd19, %r301, 4;
	add.s64 	%rd20, %rd1, %rd19;
	shl.b32 	%r302, %r10, 2;
	add.s32 	%r303, %r292, %r302;
	ld.shared.v4.u32 	{%r304, %r305, %r306, %r307}, [%r303];
	st.global.v4.u32 	[%rd20], {%r304, %r305, %r306, %r307};
	add.s32 	%r308, %r297, %r10;
	shr.u32 	%r309, %r308, 6;
	and.b32  	%r310, %r308, 60;
	add.s32 	%r311, %r101, %r310;
	mad.lo.s32 	%r312, %r309, %r18, %r311;
	mul.wide.s32 	%rd21, %r312, 4;
	add.s64 	%rd22, %rd1, %rd21;
	add.s32 	%r313, %r303, %r302;
	ld.shared.v4.u32 	{%r314, %r315, %r316, %r317}, [%r313];
	st.global.v4.u32 	[%rd22], {%r314, %r315, %r316, %r317};
	add.s32 	%r318, %r308, %r10;
	shr.u32 	%r319, %r318, 6;
	and.b32  	%r320, %r318, 60;
	add.s32 	%r321, %r101, %r320;
	mad.lo.s32 	%r322, %r319, %r18, %r321;
	mul.wide.s32 	%rd23, %r322, 4;
	add.s64 	%rd24, %rd1, %rd23;
	add.s32 	%r323, %r313, %r302;
	ld.shared.v4.u32 	{%r324, %r325, %r326, %r327}, [%r323];
	st.global.v4.u32 	[%rd24], {%r324, %r325, %r326, %r327};
	add.s32 	%r337, %r318, %r10;
	setp.lt.u32 	%p34, %r337, 4096;
	@%p34 bra 	$L__BB749_24;
	add.s32 	%r328, %r328, %r5;
	setp.lt.u32 	%p35, %r328, %r6;
	@%p35 bra 	$L__BB749_2;
$L__BB749_26:
	ret;

}
	// .globl	_Z9cuda_gemmIiLi128ELi4ELi1ELi4096ELi64ELi64ELi64ELi1ELi0EEviiiPT_S1_S1_iii
.visible .entry _Z9cuda_gemmIiLi128ELi4ELi1ELi4096ELi64ELi64ELi64ELi1ELi0EEviiiPT_S1_S1_iii(
	.param .u32 _Z9cuda_gemmIiLi128ELi4ELi1ELi4096ELi64ELi64ELi64ELi1ELi0EEviiiPT_S1_S1_iii_param_0,
	.param .u32 _Z9cuda_gemmIiLi128ELi4ELi1ELi4096ELi64ELi64ELi64ELi1ELi0EEviiiPT_S1_S1_iii_param_1,
	.param .u32 _Z9cuda_gemmIiLi128ELi4ELi1ELi4096ELi64ELi64ELi64ELi1ELi0EEviiiPT_S1_S1_iii_param_2,
	.param .u64 .ptr .align 1 _Z9cuda_gemmIiLi128ELi4ELi1ELi4096ELi64ELi64ELi64ELi1ELi0EEviiiPT_S1_S1_iii_param_3,
	.param .u64 .ptr .align 1 _Z9cuda_gemmIiLi128ELi4ELi1ELi4096ELi64ELi64ELi64ELi1ELi0EEviiiPT_S1_S1_iii_param_4,
	.param .u64 .ptr .align 1 _Z9cuda_gemmIiLi128ELi4ELi1ELi4096ELi64ELi64ELi64ELi1ELi0EEviiiPT_S1_S1_iii_param_5,
	.param .u32 _Z9cuda_gemmIiLi128ELi4ELi1ELi4096ELi64ELi64ELi64ELi1ELi0EEviiiPT_S1_S1_iii_param_6,
	.param .u32 _Z9cuda_gemmIiLi128ELi4ELi1ELi4096ELi64ELi64ELi64ELi1ELi0EEviiiPT_S1_S1_iii_param_7,
	.param .u32 _Z9cuda_gemmIiLi128ELi4ELi1ELi4096ELi64ELi64ELi64ELi1ELi0EEviiiPT_S1_S1_iii_param_8
)
.maxntid 128
{
	.reg .pred 	%p<89>;
	.reg .b16 	%rs<12>;
	.reg .b32 	%r<535>;
	.reg .b64 	%rd<28>;
	// demoted variable
	.shared .align 128 .b8 _ZZ9cuda_gemmIiLi128ELi4ELi1ELi4096ELi64ELi64ELi64ELi1ELi0EEviiiPT_S1_S1_iiiE11kron_fac_sh[2112];
	// demoted variable
	.shared .align 128 .b8 _ZZ9cuda_gemmIiLi128ELi4ELi1ELi4096ELi64ELi64ELi64ELi1ELi0EEviiiPT_S1_S1_iiiE3Ash[8192];
	// demoted variable
	.shared .align 128 .b8 _ZZ9cuda_gemmIiLi128ELi4ELi1ELi4096ELi64ELi64ELi64ELi1ELi0EEviiiPT_S1_S1_iiiE3Csh[16384];
	ld.param.u32 	%r185, [_Z9cuda_gemmIiLi128ELi4ELi1ELi4096ELi64ELi64ELi64ELi1ELi0EEviiiPT_S1_S1_iii_param_6];
	ld.param.u32 	%r186, [_Z9cuda_gemmIiLi128ELi4ELi1ELi4096ELi64ELi64ELi64ELi1ELi0EEviiiPT_S1_S1_iii_param_7];
	mov.u32 	%r187, %tid.x;
	div.s32 	%r1, 4096, %r186;
	min.s32 	%r188, %r1, 64;
	shl.b32 	%r2, %r188, 1;
	div.u32 	%r4, %r187, %r2;
	mul.lo.s32 	%r189, %r4, %r2;
	sub.s32 	%r190, %r187, %r189;
	shr.u32 	%r3, %r190, 1;
	mov.u32 	%r492, %ctaid.y;
	mov.u32 	%r191, %nctaid.y;
	shl.b32 	%r192, %r191, 2;
	setp.ge.u32 	%p2, %r492, %r192;
	@%p2 bra 	$L__BB750_95;
	ld.param.u64 	%rd26, [_Z9cuda_gemmIiLi128ELi4ELi1ELi4096ELi64ELi64ELi64ELi1ELi0EEviiiPT_S1_S1_iii_param_4];
	ld.param.u64 	%rd25, [_Z9cuda_gemmIiLi128ELi4ELi1ELi4096ELi64ELi64ELi64ELi1ELi0EEviiiPT_S1_S1_iii_param_3];
	and.b32  	%r6, %r187, 1;
	mov.u32 	%r194, %ntid.x;
	shl.b32 	%r195, %r187, 2;
	shl.b32 	%r7, %r194, 2;
	shr.u32 	%r8, %r187, 4;
	and.b32  	%r9, %r187, 15;
	mov.u32 	%r196, _ZZ9cuda_gemmIiLi128ELi4ELi1ELi4096ELi64ELi64ELi64ELi1ELi0EEviiiPT_S1_S1_iiiE11kron_fac_sh;
	mad.lo.s32 	%r10, %r9, 132, %r196;
	shr.u32 	%r11, %r194, 4;
	and.b32  	%r12, %r3, 15;
	shl.b32 	%r197, %r187, 4;
	and.b32  	%r13, %r197, 16;
	min.s32 	%r14, %r185, 16;
	add.s32 	%r198, %r187, %r194;
	cvt.u16.u32 	%rs3, %r198;
	xor.b16  	%rs4, %rs3, 4095;
	cvt.u16.u32 	%rs5, %r194;
	div.u16 	%rs6, %rs4, %rs5;
	xor.b32  	%r199, %r195, 4095;
	sub.s32 	%r200, %r199, %r7;
	cvt.u16.u32 	%rs7, %r200;
	cvt.u16.u32 	%rs8, %r7;
	div.u16 	%rs9, %rs7, %rs8;
	and.b16  	%rs1, %rs6, 3;
	add.s32 	%r201, %r3, 1;
	and.b32  	%r15, %r201, 15;
	add.s32 	%r202, %r3, 2;
	and.b32  	%r16, %r202, 15;
	add.s32 	%r203, %r3, 3;
	and.b32  	%r17, %r203, 15;
	add.s32 	%r204, %r3, 4;
	and.b32  	%r18, %r204, 15;
	add.s32 	%r205, %r3, 5;
	and.b32  	%r19, %r205, 15;
	add.s32 	%r206, %r3, 6;
	and.b32  	%r20, %r206, 15;
	add.s32 	%r207, %r3, 7;
	and.b32  	%r21, %r207, 15;
	xor.b32  	%r22, %r12, 8;
	add.s32 	%r208, %r3, 9;
	and.b32  	%r23, %r208, 15;
	add.s32 	%r209, %r3, 10;
	and.b32  	%r24, %r209, 15;
	add.s32 	%r210, %r3, 11;
	and.b32  	%r25, %r210, 15;
	add.s32 	%r211, %r3, 12;
	and.b32  	%r26, %r211, 15;
	add.s32 	%r212, %r3, 13;
	and.b32  	%r27, %r212, 15;
	add.s32 	%r213, %r3, 14;
	and.b32  	%r28, %r213, 15;
	add.s32 	%r214, %r3, -1;
	and.b32  	%r29, %r214, 15;
	or.b32  	%r30, %r13, %r12;
	or.b32  	%r31, %r13, %r15;
	or.b32  	%r32, %r13, %r16;
	or.b32  	%r33, %r13, %r17;
	or.b32  	%r34, %r13, %r18;
	or.b32  	%r35, %r13, %r19;
	or.b32  	%r36, %r13, %r20;
	or.b32  	%r37, %r13, %r21;
	or.b32  	%r38, %r13, %r22;
	or.b32  	%r39, %r13, %r23;
	or.b32  	%r40, %r13, %r24;
	or.b32  	%r41, %r13, %r25;
	or.b32  	%r42, %r13, %r26;
	or.b32  	%r43, %r13, %r27;
	or.b32  	%r44, %r13, %r28;
	or.b32  	%r45, %r13, %r29;
	setp.lt.s32 	%p3, %r12, %r186;
	selp.b32 	%r215, 0, %r186, %p3;
	sub.s32 	%r46, %r12, %r215;
	add.s32 	%r216, %r12, 1;
	setp.lt.s32 	%p4, %r216, %r186;
	selp.b32 	%r217, 0, %r186, %p4;
	sub.s32 	%r47, %r216, %r217;
	add.s32 	%r218, %r12, 2;
	setp.lt.s32 	%p5, %r218, %r186;
	selp.b32 	%r219, 0, %r186, %p5;
	sub.s32 	%r48, %r218, %r219;
	add.s32 	%r220, %r12, 3;
	setp.lt.s32 	%p6, %r220, %r186;
	selp.b32 	%r221, 0, %r186, %p6;
	sub.s32 	%r49, %r220, %r221;
	add.s32 	%r222, %r12, 4;
	setp.lt.s32 	%p7, %r222, %r186;
	selp.b32 	%r223, 0, %r186, %p7;
	sub.s32 	%r50, %r222, %r223;
	add.s32 	%r224, %r12, 5;
	setp.lt.s32 	%p8, %r224, %r186;
	selp.b32 	%r225, 0, %r186, %p8;
	sub.s32 	%r51, %r224, %r225;
	add.s32 	%r226, %r12, 6;
	setp.lt.s32 	%p9, %r226, %r186;
	selp.b32 	%r227, 0, %r186, %p9;
	sub.s32 	%r52, %r226, %r227;
	add.s32 	%r228, %r12, 7;
	setp.lt.s32 	%p10, %r228, %r186;
	selp.b32 	%r229, 0, %r186, %p10;
	sub.s32 	%r53, %r228, %r229;
	add.s32 	%r230, %r12, 8;
	setp.lt.s32 	%p11, %r230, %r186;
	selp.b32 	%r231, 0, %r186, %p11;
	sub.s32 	%r54, %r230, %r231;
	add.s32 	%r232, %r12, 9;
	setp.lt.s32 	%p12, %r232, %r186;
	selp.b32 	%r233, 0, %r186, %p12;
	sub.s32 	%r55, %r232, %r233;
	add.s32 	%r234, %r12, 10;
	setp.lt.s32 	%p13, %r234, %r186;
	selp.b32 	%r235, 0, %r186, %p13;
	sub.s32 	%r56, %r234, %r235;
	add.s32 	%r236, %r12, 11;
	setp.lt.s32 	%p14, %r236, %r186;
	selp.b32 	%r237, 0, %r186, %p14;
	sub.s32 	%r57, %r236, %r237;
	add.s32 	%r238, %r12, 12;
	setp.lt.s32 	%p15, %r238, %r186;
	selp.b32 	%r239, 0, %r186, %p15;
	sub.s32 	%r58, %r238, %r239;
	add.s32 	%r240, %r12, 13;
	setp.lt.s32 	%p16, %r240, %r186;
	selp.b32 	%r241, 0, %r186, %p16;
	sub.s32 	%r59, %r240, %r241;
	add.s32 	%r242, %r12, 14;
	setp.lt.s32 	%p17, %r242, %r186;
	selp.b32 	%r243, 0, %r186, %p17;
	sub.s32 	%r60, %r242, %r243;
	add.s32 	%r244, %r12, 15;
	setp.lt.s32 	%p18, %r244, %r186;
	selp.b32 	%r245, 0, %r186, %p18;
	sub.s32 	%r61, %r244, %r245;
	and.b16  	%rs2, %rs9, 3;
	cvt.u16.u32 	%rs10, %r2;
	div.s16 	%rs11, 128, %rs10;
	cvt.s32.s16 	%r62, %rs11;
	and.b32  	%r63, %r187, 31;
	cvta.to.global.u64 	%rd1, %rd26;
	cvta.to.global.u64 	%rd2, %rd25;
	shl.b32 	%r349, %r63, 2;
	shl.b32 	%r352, %r30, 2;
	shl.b32 	%r355, %r31, 2;
	shl.b32 	%r358, %r32, 2;
	shl.b32 	%r361, %r33, 2;
	shl.b32 	%r364, %r34, 2;
	shl.b32 	%r367, %r35, 2;
	shl.b32 	%r370, %r36, 2;
	shl.b32 	%r373, %r37, 2;
	shl.b32 	%r376, %r38, 2;
	shl.b32 	%r379, %r39, 2;
	shl.b32 	%r382, %r40, 2;
	shl.b32 	%r385, %r41, 2;
	shl.b32 	%r388, %r42, 2;
	shl.b32 	%r391, %r43, 2;
	shl.b32 	%r394, %r44, 2;
	shl.b32 	%r397, %r45, 2;
$L__BB750_2:
	mov.u32 	%r65, %tid.x;
	setp.eq.s16 	%p19, %rs1, 2;
	mov.u32 	%r493, %r65;
	@%p19 bra 	$L__BB750_6;
	mov.u32 	%r246, %ntid.x;
	add.s32 	%r493, %r65, %r246;
	setp.eq.s16 	%p20, %rs1, 3;
	shl.b32 	%r247, %r65, 2;
	mov.u32 	%r248, _ZZ9cuda_gemmIiLi128ELi4ELi1ELi4096ELi64ELi64ELi64ELi1ELi0EEviiiPT_S1_S1_iiiE3Csh;
	add.s32 	%r249, %r248, %r247;
	mov.b32 	%r250, 0;
	st.shared.u32 	[%r249], %r250;
	@%p20 bra 	$L__BB750_6;
	add.s32 	%r252, %r65, %r246;
	add.s32 	%r493, %r252, %r246;
	setp.eq.s16 	%p21, %rs1, 0;
	add.s32 	%r256, %r249, %r7;
	mov.b32 	%r257, 0;
	st.shared.u32 	[%r256], %r257;
	@%p21 bra 	$L__BB750_6;
	add.s32 	%r493, %r493, %r246;
	mov.u32 	%r260, _ZZ9cuda_gemmIiLi128ELi4ELi1ELi4096ELi64ELi64ELi64ELi1ELi0EEviiiPT_S1_S1_iiiE3Csh;
	add.s32 	%r261, %r260, %r247;
	add.s32 	%r262, %r261, %r7;
	add.s32 	%r263, %r262, %r7;
	mov.b32 	%r264, 0;
	st.shared.u32 	[%r263], %r264;
$L__BB750_6:
	shl.b32 	%r265, %r493, 2;
	mov.u32 	%r266, _ZZ9cuda_gemmIiLi128ELi4ELi1ELi4096ELi64ELi64ELi64ELi1ELi0EEviiiPT_S1_S1_iiiE3Csh;
	add.s32 	%r494, %r266, %r265;
$L__BB750_7:
	mov.b32 	%r267, 0;
	st.shared.u32 	[%r494], %r267;
	add.s32 	%r268, %r494, %r7;
	st.shared.u32 	[%r268], %r267;
	mov.u32 	%r269, %ntid.x;
	shl.b32 	%r270, %r269, 3;
	add.s32 	%r271, %r494, %r270;
	st.shared.u32 	[%r271], %r267;
	mad.lo.s32 	%r272, %r269, 12, %r494;
	st.shared.u32 	[%r272], %r267;
	add.s32 	%r493, %r493, %r7;
	shl.b32 	%r273, %r269, 4;
	add.s32 	%r494, %r494, %r273;
	setp.lt.u32 	%p22, %r493, 4096;
	@%p22 bra 	$L__BB750_7;
	mov.b32 	%r496, 0;
	mov.pred 	%p88, -1;
$L__BB750_9:
	mov.pred 	%p1, %p88;
	mov.u32 	%r275, %tid.x;
	shl.b32 	%r497, %r275, 2;
	shl.b32 	%r276, %r492, 12;
	mov.u32 	%r277, %ctaid.z;
	shl.b32 	%r77, %r277, 6;
	add.s32 	%r278, %r276, %r77;
	add.s32 	%r78, %r278, %r496;
$L__BB750_10:
	shr.u32 	%r279, %r497, 5;
	and.b32  	%r280, %r497, 28;
	add.s32 	%r281, %r78, %r280;
	mad.lo.s32 	%r282, %r279, %r186, %r281;
	mul.wide.s32 	%rd7, %r282, 4;
	add.s64 	%rd8, %rd2, %rd7;
	ld.global.v4.u32 	{%r283, %r284, %r285, %r286}, [%rd8];
	shl.b32 	%r287, %r497, 2;
	mov.u32 	%r288, _ZZ9cuda_gemmIiLi128ELi4ELi1ELi4096ELi64ELi64ELi64ELi1ELi0EEviiiPT_S1_S1_iiiE3Ash;
	add.s32 	%r289, %r288, %r287;
	st.shared.v4.u32 	[%r289], {%r283, %r284, %r285, %r286};
	add.s32 	%r497, %r497, %r7;
	setp.lt.u32 	%p24, %r497, 2048;
	@%p24 bra 	$L__BB750_10;
	add.s32 	%r81, %r496, %r77;
	mov.b32 	%r498, 0;
$L__BB750_12:
	mov.u32 	%r82, %r498;
	add.s32 	%r83, %r82, %r9;
	mov.u32 	%r499, %r8;
$L__BB750_13:
	add.s32 	%r291, %r81, %r499;
	mad.lo.s32 	%r292, %r291, %r185, %r83;
	mul.wide.s32 	%rd9, %r292, 4;
	add.s64 	%rd10, %rd1, %rd9;
	ld.global.u32 	%r293, [%rd10];
	shl.b32 	%r294, %r499, 2;
	add.s32 	%r295, %r10, %r294;
	st.shared.u32 	[%r295], %r293;
	add.s32 	%r499, %r499, %r11;
	setp.lt.u32 	%p25, %r499, 32;
	@%p25 bra 	$L__BB750_13;
	setp.lt.s32 	%p26, %r1, 1;
	bar.sync 	0;
	@%p26 bra 	$L__BB750_87;
	mov.b32 	%r500, 0;
$L__BB750_16:
	setp.ge.s32 	%p27, %r4, %r14;
	add.s32 	%r87, %r500, %r3;
	shl.b32 	%r297, %r87, 5;
	or.b32  	%r298, %r297, %r13;
	add.s32 	%r299, %r298, %r12;
	shl.b32 	%r300, %r299, 2;
	mov.u32 	%r301, _ZZ9cuda_gemmIiLi128ELi4ELi1ELi4096ELi64ELi64ELi64ELi1ELi0EEviiiPT_S1_S1_iiiE3Ash;
	add.s32 	%r302, %r301, %r300;
	ld.shared.u32 	%r88, [%r302];
	add.s32 	%r303, %r298, %r15;
	shl.b32 	%r304, %r303, 2;
	add.s32 	%r305, %r301, %r304;
	ld.shared.u32 	%r89, [%r305];
	add.s32 	%r306, %r298, %r16;
	shl.b32 	%r307, %r306, 2;
	add.s32 	%r308, %r301, %r307;
	ld.shared.u32 	%r90, [%r308];
	add.s32 	%r309, %r298, %r17;
	shl.b32 	%r310, %r309, 2;
	add.s32 	%r311, %r301, %r310;
	ld.shared.u32 	%r91, [%r311];
	add.s32 	%r312, %r298, %r18;
	shl.b32 	%r313, %r312, 2;
	add.s32 	%r314, %r301, %r313;
	ld.shared.u32 	%r92, [%r314];
	add.s32 	%r315, %r298, %r19;
	shl.b32 	%r316, %r315, 2;
	add.s32 	%r317, %r301, %r316;
	ld.shared.u32 	%r93, [%r317];
	add.s32 	%r318, %r298, %r20;
	shl.b32 	%r319, %r318, 2;
	add.s32 	%r320, %r301, %r319;
	ld.shared.u32 	%r94, [%r320];
	add.s32 	%r321, %r298, %r21;
	shl.b32 	%r322, %r321, 2;
	add.s32 	%r323, %r301, %r322;
	ld.shared.u32 	%r95, [%r323];
	add.s32 	%r324, %r298, %r22;
	shl.b32 	%r325, %r324, 2;
	add.s32 	%r326, %r301, %r325;
	ld.shared.u32 	%r96, [%r326];
	add.s32 	%r327, %r298, %r23;
	shl.b32 	%r328, %r327, 2;
	add.s32 	%r329, %r301, %r328;
	ld.shared.u32 	%r97, [%r329];
	add.s32 	%r330, %r298, %r24;
	shl.b32 	%r331, %r330, 2;
	add.s32 	%r332, %r301, %r331;
	ld.shared.u32 	%r98, [%r332];
	add.s32 	%r333, %r298, %r25;
	shl.b32 	%r334, %r333, 2;
	add.s32 	%r335, %r301, %r334;
	ld.shared.u32 	%r99, [%r335];
	add.s32 	%r336, %r298, %r26;
	shl.b32 	%r337, %r336, 2;
	add.s32 	%r338, %r301, %r337;
	ld.shared.u32 	%r100, [%r338];
	add.s32 	%r339, %r298, %r27;
	shl.b32 	%r340, %r339, 2;
	add.s32 	%r341, %r301, %r340;
	ld.shared.u32 	%r101, [%r341];
	add.s32 	%r342, %r298, %r28;
	shl.b32 	%r343, %r342, 2;
	add.s32 	%r344, %r301, %r343;
	ld.shared.u32 	%r102, [%r344];
	add.s32 	%r345, %r298, %r29;
	shl.b32 	%r346, %r345, 2;
	add.s32 	%r347, %r301, %r346;
	ld.shared.u32 	%r103, [%r347];
	@%p27 bra 	$L__BB750_86;
	mov.u32 	%r501, %r4;
$L__BB750_18:
	setp.gt.u32 	%p28, %r186, 64;
	mov.u32 	%r348, _ZZ9cuda_gemmIiLi128ELi4ELi1ELi4096ELi64ELi64ELi64ELi1ELi0EEviiiPT_S1_S1_iiiE11kron_fac_sh;
	mad.lo.s32 	%r105, %r501, 132, %r348;
	add.s32 	%r350, %r105, %r349;
	ld.shared.u32 	%r106, [%r350];
	@%p28 bra 	$L__BB750_51;
	setp.eq.s32 	%p45, %r186, 0;
	mov.b32 	%r503, 0;
	@%p45 bra 	$L__BB750_21;
	shfl.sync.idx.b32	%r401|%p46, %r106, %r46, 31, -1;
	mul.lo.s32 	%r503, %r401, %r88;
$L__BB750_21:
	setp.lt.s32 	%p47, %r186, 2;
	@%p47 bra 	$L__BB750_23;
	shfl.sync.idx.b32	%r402|%p48, %r106, %r47, 31, -1;
	mad.lo.s32 	%r503, %r402, %r89, %r503;
$L__BB750_23:
	setp.lt.s32 	%p49, %r186, 3;
	@%p49 bra 	$L__BB750_25;
	shfl.sync.idx.b32	%r403|%p50, %r106, %r48, 31, -1;
	mad.lo.s32 	%r503, %r403, %r90, %r503;
$L__BB750_25:
	setp.lt.s32 	%p51, %r186, 4;
	@%p51 bra 	$L__BB750_27;
	shfl.sync.idx.b32	%r404|%p52, %r106, %r49, 31, -1;
	mad.lo.s32 	%r503, %r404, %r91, %r503;
$L__BB750_27:
	setp.lt.s32 	%p53, %r186, 5;
	@%p53 bra 	$L__BB750_29;
	shfl.sync.idx.b32	%r405|%p54, %r106, %r50, 31, -1;
	mad.lo.s32 	%r503, %r405, %r92, %r503;
$L__BB750_29:
	setp.lt.s32 	%p55, %r186, 6;
	@%p55 bra 	$L__BB750_31;
	shfl.sync.idx.b32	%r406|%p56, %r106, %r51, 31, -1;
	mad.lo.s32 	%r503, %r406, %r93, %r503;
$L__BB750_31:
	setp.lt.s32 	%p57, %r186, 7;
	@%p57 bra 	$L__BB750_33;
	shfl.sync.idx.b32	%r407|%p58, %r106, %r52, 31, -1;
	mad.lo.s32 	%r503, %r407, %r94, %r503;
$L__BB750_33:
	setp.lt.s32 	%p59, %r186, 8;
	@%p59 bra 	$L__BB750_35;
	shfl.sync.idx.b32	%r408|%p60, %r106, %r53, 31, -1;
	mad.lo.s32 	%r503, %r408, %r95, %r503;
$L__BB750_35:
	setp.lt.s32 	%p61, %r186, 9;
	@%p61 bra 	$L__BB750_37;
	shfl.sync.idx.b32	%r409|%p62, %r106, %r54, 31, -1;
	mad.lo.s32 	%r503, %r409, %r96, %r503;
$L__BB750_37:
	setp.lt.s32 	%p63, %r186, 10;
	@%p63 bra 	$L__BB750_39;
	shfl.sync.idx.b32	%r410|%p64, %r106, %r55, 31, -1;
	mad.lo.s32 	%r503, %r410, %r97, %r503;
$L__BB750_39:
	setp.lt.s32 	%p65, %r186, 11;
	@%p65 bra 	$L__BB750_41;
	shfl.sync.idx.b32	%r411|%p66, %r106, %r56, 31, -1;
	mad.lo.s32 	%r503, %r411, %r98, %r503;
$L__BB750_41:
	setp.lt.s32 	%p67, %r186, 12;
	@%p67 bra 	$L__BB750_43;
	shfl.sync.idx.b32	%r412|%p68, %r106, %r57, 31, -1;
	mad.lo.s32 	%r503, %r412, %r99, %r503;
$L__BB750_43:
	setp.lt.s32 	%p69, %r186, 13;
	@%p69 bra 	$L__BB750_45;
	shfl.sync.idx.b32	%r413|%p70, %r106, %r58, 31, -1;
	mad.lo.s32 	%r503, %r413, %r100, %r503;
$L__BB750_45:
	setp.lt.s32 	%p71, %r186, 14;
	@%p71 bra 	$L__BB750_47;
	shfl.sync.idx.b32	%r414|%p72, %r106, %r59, 31, -1;
	mad.lo.s32 	%r503, %r414, %r101, %r503;
$L__BB750_47:
	setp.lt.s32 	%p73, %r186, 15;
	@%p73 bra 	$L__BB750_49;
	shfl.sync.idx.b32	%r415|%p74, %r106, %r60, 31, -1;
	mad.lo.s32 	%r503, %r415, %r102, %r503;
$L__BB750_49:
	setp.lt.s32 	%p75, %r186, 16;
	@%p75 bra 	$L__BB750_83;
	shfl.sync.idx.b32	%r416|%p76, %r106, %r61, 31, -1;
	mad.lo.s32 	%r503, %r416, %r103, %r503;
	bra.uni 	$L__BB750_83;
$L__BB750_51:
	setp.lt.s32 	%p29, %r186, 1;
	mov.b32 	%r503, 0;
	@%p29 bra 	$L__BB750_53;
	add.s32 	%r353, %r105, %r352;
	ld.shared.u32 	%r354, [%r353];
	mul.lo.s32 	%r503, %r354, %r88;
$L__BB750_53:
	setp.lt.s32 	%p30, %r186, 2;
	@%p30 bra 	$L__BB750_55;
	add.s32 	%r356, %r105, %r355;
	ld.shared.u32 	%r357, [%r356];
	mad.lo.s32 	%r503, %r357, %r89, %r503;
$L__BB750_55:
	setp.lt.s32 	%p31, %r186, 3;
	@%p31 bra 	$L__BB750_57;
	add.s32 	%r359, %r105, %r358;
	ld.shared.u32 	%r360, [%r359];
	mad.lo.s32 	%r503, %r360, %r90, %r503;
$L__BB750_57:
	setp.lt.s32 	%p32, %r186, 4;
	@%p32 bra 	$L__BB750_59;
	add.s32 	%r362, %r105, %r361;
	ld.shared.u32 	%r363, [%r362];
	mad.lo.s32 	%r503, %r363, %r91, %r503;
$L__BB750_59:
	setp.lt.s32 	%p33, %r186, 5;
	@%p33 bra 	$L__BB750_61;
	add.s32 	%r365, %r105, %r364;
	ld.shared.u32 	%r366, [%r365];
	mad.lo.s32 	%r503, %r366, %r92, %r503;
$L__BB750_61:
	setp.lt.s32 	%p34, %r186, 6;
	@%p34 bra 	$L__BB750_63;
	add.s32 	%r368, %r105, %r367;
	ld.shared.u32 	%r369, [%r368];
	mad.lo.s32 	%r503, %r369, %r93, %r503;
$L__BB750_63:
	setp.lt.s32 	%p35, %r186, 7;
	@%p35 bra 	$L__BB750_65;
	add.s32 	%r371, %r105, %r370;
	ld.shared.u32 	%r372, [%r371];
	mad.lo.s32 	%r503, %r372, %r94, %r503;
$L__BB750_65:
	setp.lt.s32 	%p36, %r186, 8;
	@%p36 bra 	$L__BB750_67;
	add.s32 	%r374, %r105, %r373;
	ld.shared.u32 	%r375, [%r374];
	mad.lo.s32 	%r503, %r375, %r95, %r503;
$L__BB750_67:
	setp.lt.s32 	%p37, %r186, 9;
	@%p37 bra 	$L__BB750_69;
	add.s32 	%r377, %r105, %r376;
	ld.shared.u32 	%r378, [%r377];
	mad.lo.s32 	%r503, %r378, %r96, %r503;
$L__BB750_69:
	setp.lt.s32 	%p38, %r186, 10;
	@%p38 bra 	$L__BB750_71;
	add.s32 	%r380, %r105, %r379;
	ld.shared.u32 	%r381, [%r380];
	mad.lo.s32 	%r503, %r381, %r97, %r503;
$L__BB750_71:
	setp.lt.s32 	%p39, %r186, 11;
	@%p39 bra 	$L__BB750_73;
	add.s32 	%r383, %r105, %r382;
	ld.shared.u32 	%r384, [%r383];
	mad.lo.s32 	%r503, %r384, %r98, %r503;
$L__BB750_73:
	setp.lt.s32 	%p40, %r186, 12;
	@%p40 bra 	$L__BB750_75;
	add.s32 	%r386, %r105, %r385;
	ld.shared.u32 	%r387, [%r386];
	mad.lo.s32 	%r503, %r387, %r99, %r503;
$L__BB750_75:
	setp.lt.s32 	%p41, %r186, 13;
	@%p41 bra 	$L__BB750_77;
	add.s32 	%r389, %r105, %r388;
	ld.shared.u32 	%r390, [%r389];
	mad.lo.s32 	%r503, %r390, %r100, %r503;
$L__BB750_77:
	setp.lt.s32 	%p42, %r186, 14;
	@%p42 bra 	$L__BB750_79;
	add.s32 	%r392, %r105, %r391;
	ld.shared.u32 	%r393, [%r392];
	mad.lo.s32 	%r503, %r393, %r101, %r503;
$L__BB750_79:
	setp.lt.s32 	%p43, %r186, 15;
	@%p43 bra 	$L__BB750_81;
	add.s32 	%r395, %r105, %r394;
	ld.shared.u32 	%r396, [%r395];
	mad.lo.s32 	%r503, %r396, %r102, %r503;
$L__BB750_81:
	setp.lt.s32 	%p44, %r186, 16;
	@%p44 bra 	$L__BB750_83;
	add.s32 	%r398, %r105, %r397;
	ld.shared.u32 	%r399, [%r398];
	mad.lo.s32 	%r503, %r399, %r103, %r503;
$L__BB750_83:
	setp.ne.s32 	%p77, %r6, 0;
	add.s32 	%r417, %r501, %r82;
	mad.lo.s32 	%r170, %r417, %r1, %r87;
	shfl.sync.down.b32	%r418|%p78, %r503, 1, 7711, -1;
	add.s32 	%r171, %r418, %r503;
	@%p77 bra 	$L__BB750_85;
	shl.b32 	%r419, %r170, 2;
	mov.u32 	%r420, _ZZ9cuda_gemmIiLi128ELi4ELi1ELi4096ELi64ELi64ELi64ELi1ELi0EEviiiPT_S1_S1_iiiE3Csh;
	add.s32 	%r421, %r420, %r419;
	ld.shared.u32 	%r422, [%r421];
	add.s32 	%r423, %r422, %r171;
	st.shared.u32 	[%r421], %r423;
$L__BB750_85:
	add.s32 	%r501, %r501, %r62;
	setp.lt.s32 	%p79, %r501, %r14;
	@%p79 bra 	$L__BB750_18;
$L__BB750_86:
	add.s32 	%r500, %r500, %r2;
	setp.lt.s32 	%p80, %r500, %r1;
	@%p80 bra 	$L__BB750_16;
$L__BB750_87:
	add.s32 	%r498, %r82, 16;
	setp.lt.u32 	%p81, %r82, 48;
	@%p81 bra 	$L__BB750_12;
	mov.b32 	%r496, 32;
	mov.pred 	%p88, 0;
	@%p1 bra 	$L__BB750_9;
	ld.param.u64 	%rd27, [_Z9cuda_gemmIiLi128ELi4ELi1ELi4096ELi64ELi64ELi64ELi1ELi0EEviiiPT_S1_S1_iii_param_5];
	cvta.to.global.u64 	%rd3, %rd27;
	shl.b32 	%r175, %r492, 12;
	mov.u32 	%r176, %tid.x;
	shl.b32 	%r177, %r176, 2;
	setp.eq.s16 	%p83, %rs2, 2;
	bar.sync 	0;
	mov.u32 	%r533, %r177;
	@%p83 bra 	$L__BB750_93;
	add.s32 	%r533, %r177, %r7;
	setp.eq.s16 	%p84, %rs2, 3;
	add.s32 	%r425, %r175, %r177;
	mul.wide.s32 	%rd11, %r425, 4;
	add.s64 	%rd12, %rd3, %rd11;
	shl.b32 	%r426, %r176, 2;
	mov.u32 	%r427, _ZZ9cuda_gemmIiLi128ELi4ELi1ELi4096ELi64ELi64ELi64ELi1ELi0EEviiiPT_S1_S1_iiiE3Csh;
	add.s32 	%r428, %r427, %r426;
	mad.lo.s32 	%r429, %r176, 12, %r428;
	ld.shared.v4.u32 	{%r430, %r431, %r432, %r433}, [%r429];
	st.global.v4.u32 	[%rd12], {%r430, %r431, %r432, %r433};
	@%p84 bra 	$L__BB750_93;
	add.s32 	%r434, %r177, %r7;
	add.s32 	%r533, %r434, %r7;
	setp.eq.s16 	%p85, %rs2, 0;
	add.s32 	%r435, %r175, %r434;
	mul.wide.s32 	%rd13, %r435, 4;
	add.s64 	%rd14, %rd3, %rd13;
	shl.b32 	%r436, %r176, 2;
	mov.u32 	%r437, _ZZ9cuda_gemmIiLi128ELi4ELi1ELi4096ELi64ELi64ELi64ELi1ELi0EEviiiPT_S1_S1_iiiE3Csh;
	add.s32 	%r438, %r437, %r436;
	mad.lo.s32 	%r439, %r176, 12, %r438;
	shl.b32 	%r440, %r7, 2;
	add.s32 	%r441, %r439, %r440;
	ld.shared.v4.u32 	{%r442, %r443, %r444, %r445}, [%r441];
	st.global.v4.u32 	[%rd14], {%r442, %r443, %r444, %r445};
	@%p85 bra 	$L__BB750_93;
	add.s32 	%r446, %r177, %r7;
	add.s32 	%r447, %r446, %r7;
	add.s32 	%r533, %r447, %r7;
	add.s32 	%r448, %r175, %r447;
	mul.wide.s32 	%rd15, %r448, 4;
	add.s64 	%rd16, %rd3, %rd15;
	shl.b32 	%r449, %r176, 2;
	mov.u32 	%r450, _ZZ9cuda_gemmIiLi128ELi4ELi1ELi4096ELi64ELi64ELi64ELi1ELi0EEviiiPT_S1_S1_iiiE3Csh;
	add.s32 	%r451, %r450, %r449;
	mad.lo.s32 	%r452, %r176, 12, %r451;
	shl.b32 	%r453, %r7, 2;
	add.s32 	%r454, %r452, %r453;
	add.s32 	%r455, %r454, %r453;
	ld.shared.v4.u32 	{%r456, %r457, %r458, %r459}, [%r455];
	st.global.v4.u32 	[%rd16], {%r456, %r457, %r458, %r459};
$L__BB750_93:
	add.s32 	%r460, %r175, %r533;
	mul.wide.s32 	%rd17, %r460, 4;
	add.s64 	%rd18, %rd3, %rd17;
	shl.b32 	%r461, %r533, 2;
	mov.u32 	%r462, _ZZ9cuda_gemmIiLi128ELi4ELi1ELi4096ELi64ELi64ELi64ELi1ELi0EEviiiPT_S1_S1_iiiE3Csh;
	add.s32 	%r463, %r462, %r461;
	ld.shared.v4.u32 	{%r464, %r465, %r466, %r467}, [%r463];
	st.global.v4.u32 	[%rd18], {%r464, %r465, %r466, %r467};
	add.s32 	%r468, %r533, %r7;
	add.s32 	%r469, %r175, %r468;
	mul.wide.s32 	%rd19, %r469, 4;
	add.s64 	%rd20, %rd3, %rd19;
	shl.b32 	%r470, %r7, 2;
	add.s32 	%r471, %r463, %r470;
	ld.shared.v4.u32 	{%r472, %r473, %r474, %r475}, [%r471];
	st.global.v4.u32 	[%rd20], {%r472, %r473, %r474, %r475};
	add.s32 	%r476, %r468, %r7;
	add.s32 	%r477, %r175, %r476;
	mul.wide.s32 	%rd21, %r477, 4;
	add.s64 	%rd22, %rd3, %rd21;
	add.s32 	%r478, %r471, %r470;
	ld.shared.v4.u32 	{%r479, %r480, %r481, %r482}, [%r478];
	st.global.v4.u32 	[%rd22], {%r479, %r480, %r481, %r482};
	add.s32 	%r483, %r476, %r7;
	add.s32 	%r484, %r175, %r483;
	mul.wide.s32 	%rd23, %r484, 4;
	add.s64 	%rd24, %rd3, %rd23;
	add.s32 	%r485, %r478, %r470;
	ld.shared.v4.u32 	{%r486, %r487, %r488, %r489}, [%r485];
	st.global.v4.u32 	[%rd24], {%r486, %r487, %r488, %r489};
	add.s32 	%r533, %r483, %r7;
	setp.lt.u32 	%p86, %r533, 4096;
	@%p86 bra 	$L__BB750_93;
	mov.u32 	%r490, %nctaid.y;
	add.s32 	%r492, %r492, %r490;
	shl.b32 	%r491, %r490, 2;
	setp.lt.u32 	%p87, %r492, %r491;
	@%p87 bra 	$L__BB750_2;
$L__BB750_95:
	ret;

}
	// .globl	_Z9cuda_gemmIiLi128ELi4ELi1ELi4096ELi64ELi64ELi64ELi1ELi1EEviiiPT_S1_S1_iii
.visible .entry _Z9cuda_gemmIiLi128ELi4ELi1ELi4096ELi64ELi64ELi64ELi1ELi1EEviiiPT_S1_S1_iii(
	.param .u32 _Z9cuda_gemmIiLi128ELi4ELi1ELi4096ELi64ELi64ELi64ELi1ELi1EEviiiPT_S1_S1_iii_param_0,
	.param .u32 _Z9cuda_gemmIiLi128ELi4ELi1ELi4096ELi64ELi64ELi64ELi1ELi1EEviiiPT_S1_S1_iii_param_1,
	.param .u32 _Z9cuda_gemmIiLi128ELi4ELi1ELi4096ELi64ELi64ELi64ELi1ELi1EEviiiPT_S1_S1_iii_param_2,
	.param .u64 .ptr .align 1 _Z9cuda_gemmIiLi128ELi4ELi1ELi4096ELi64ELi64ELi64ELi1ELi1EEviiiPT_S1_S1_iii_param_3,
	.param .u64 .ptr .align 1 _Z9cuda_gemmIiLi128ELi4ELi1ELi4096ELi64ELi64ELi64ELi1ELi1EEviiiPT_S1_S1_iii_param_4,
	.param .u64 .ptr .align 1 _Z9cuda_gemmIiLi128ELi4ELi1ELi4096ELi64ELi64ELi64ELi1ELi1EEviiiPT_S1_S1_iii_param_5,
	.param .u32 _Z9cuda_gemmIiLi128ELi4ELi1ELi4096ELi64ELi64ELi64ELi1ELi1EEviiiPT_S1_S1_iii_param_6,
	.param .u32 _Z9cuda_gemmIiLi128ELi4ELi1ELi4096ELi64ELi64ELi64ELi1ELi1EEviiiPT_S1_S1_iii_param_7,
	.param .u32 _Z9cuda_gemmIiLi128ELi4ELi1ELi4096ELi64ELi64ELi64ELi1ELi1EEviiiPT_S1_S1_iii_param_8
)
.maxntid 128
{
	.reg .pred 	%p<37>;
	.reg .b16 	%rs<10>;
	.reg .b32 	%r<317>;
	.reg .b64 	%rd<25>;
	// demoted variable
	.shared .align 128 .b8 _ZZ9cuda_gemmIiLi128ELi4ELi1ELi4096ELi64ELi64ELi64ELi1ELi1EEviiiPT_S1_S1_iiiE11kron_fac_sh[2112];
	// demoted variable
	.shared .align 128 .b8 _ZZ9cuda_gemmIiLi128ELi4ELi1ELi4096ELi64ELi64ELi64ELi1ELi1EEviiiPT_S1_S1_iiiE3Ash[8192];
	// demoted variable
	.shared .align 128 .b8 _ZZ9cuda_gemmIiLi128ELi4ELi1ELi4096ELi64ELi64ELi64ELi1ELi1EEviiiPT_S1_S1_iiiE3Csh[16384];
	ld.param.u64 	%rd4, [_Z9cuda_gemmIiLi128ELi4ELi1ELi4096ELi64ELi64ELi64ELi1ELi1EEviiiPT_S1_S1_iii_param_3];
	ld.param.u64 	%rd5, [_Z9cuda_gemmIiLi128ELi4ELi1ELi4096ELi64ELi64ELi64ELi1ELi1EEviiiPT_S1_S1_iii_param_4];
	ld.param.u64 	%rd6, [_Z9cuda_gemmIiLi128ELi4ELi1ELi4096ELi64ELi64ELi64ELi1ELi1EEviiiPT_S1_S1_iii_param_5];
	cvta.to.global.u64 	%rd1, %rd6;
	mov.u32 	%r1, %tid.x;
	mov.u32 	%r2, %ctaid.z;
	shr.u32 	%r3, %r1, 1;
	mov.u32 	%r306, %ctaid.y;
	mov.u32 	%r5, %nctaid.y;
	shl.b32 	%r98, %r5, 2;
	setp.ge.u32 	%p2, %r306, %r98;
	@%p2 bra 	$L__BB751_26;
	and.b32  	%r6, %r1, 1;
	mov.u32 	%r99, %ntid.x;
	shl.b32 	%r7, %r1, 2;
	shl.b32 	%r8, %r99, 2;
	shr.u32 	%r9, %r1, 4;
	and.b32  	%r10, %r1, 15;
	mov.u32 	%r100, _ZZ9cuda_gemmIiLi128ELi4ELi1ELi4096ELi64ELi64ELi64ELi1ELi1EEviiiPT_S1_S1_iiiE11kron_fac_sh;
	mad.lo.s32 	%r11, %r10, 132, %r100;
	shr.u32 	%r12, %r99, 4;
	shl.b32 	%r101, %r1, 4;
	and.b32  	%r102, %r101, 16;
	shl.b32 	%r103, %r3, 5;
	or.b32  	%r104, %r103, %r102;
	and.b32  	%r105, %r7, 124;
	add.s32 	%r13, %r100, %r105;
	add.s32 	%r14, %r1, %r99;
	cvt.u16.u32 	%rs3, %r14;
	xor.b16  	%rs4, %rs3, 4095;
	cvt.u16.u32 	%rs5, %r99;
	div.u16 	%rs6, %rs4, %rs5;
	xor.b32  	%r106, %r7, 4095;
	sub.s32 	%r107, %r106, %r8;
	cvt.u16.u32 	%rs7, %r107;
	cvt.u16.u32 	%rs8, %r8;
	div.u16 	%rs9, %rs7, %rs8;
	and.b16  	%rs1, %rs6, 3;
	add.s32 	%r15, %r14, %r99;
	and.b32  	%r108, %r3, 15;
	or.b32  	%r109, %r104, %r108;
	shl.b32 	%r110, %r109, 2;
	mov.u32 	%r111, _ZZ9cuda_gemmIiLi128ELi4ELi1ELi4096ELi64ELi64ELi64ELi1ELi1EEviiiPT_S1_S1_iiiE3Ash;
	add.s32 	%r16, %r111, %r110;
	add.s32 	%r112, %r3, 1;
	and.b32  	%r113, %r112, 15;
	or.b32  	%r114, %r104, %r113;
	shl.b32 	%r115, %r114, 2;
	add.s32 	%r17, %r111, %r115;
	add.s32 	%r116, %r3, 2;
	and.b32  	%r117, %r116, 15;
	or.b32  	%r118, %r104, %r117;
	shl.b32 	%r119, %r118, 2;
	add.s32 	%r18, %r111, %r119;
	add.s32 	%r120, %r3, 3;
	and.b32  	%r121, %r120, 15;
	or.b32  	%r122, %r104, %r121;
	shl.b32 	%r123, %r122, 2;
	add.s32 	%r19, %r111, %r123;
	add.s32 	%r124, %r3, 4;
	and.b32  	%r125, %r124, 15;
	or.b32  	%r126, %r104, %r125;
	shl.b32 	%r127, %r126, 2;
	add.s32 	%r20, %r111, %r127;
	add.s32 	%r128, %r3, 5;
	and.b32  	%r129, %r128, 15;
	or.b32  	%r130, %r104, %r129;
	shl.b32 	%r131, %r130, 2;
	add.s32 	%r21, %r111, %r131;
	add.s32 	%r132, %r3, 6;
	and.b32  	%r133, %r132, 15;
	or.b32  	%r134, %r104, %r133;
	shl.b32 	%r135, %r134, 2;
	add.s32 	%r22, %r111, %r135;
	add.s32 	%r136, %r3, 7;
	and.b32  	%r137, %r136, 15;
	or.b32  	%r138, %r104, %r137;
	shl.b32 	%r139, %r138, 2;
	add.s32 	%r23, %r111, %r139;
	xor.b32  	%r140, %r108, 8;
	or.b32  	%r141, %r104, %r140;
	shl.b32 	%r142, %r141, 2;
	add.s32 	%r24, %r111, %r142;
	add.s32 	%r143, %r3, 9;
	and.b32  	%r144, %r143, 15;
	or.b32  	%r145, %r104, %r144;
	shl.b32 	%r146, %r145, 2;
	add.s32 	%r25, %r111, %r146;
	add.s32 	%r147, %r3, 10;
	and.b32  	%r148, %r147, 15;
	or.b32  	%r149, %r104, %r148;
	shl.b32 	%r150, %r149, 2;
	add.s32 	%r26, %r111, %r150;
	add.s32 	%r151, %r3, 11;
	and.b32  	%r152, %r151, 15;
	or.b32  	%r153, %r104, %r152;
	shl.b32 	%r154, %r153, 2;
	add.s32 	%r27, %r111, %r154;
	add.s32 	%r155, %r3, 12;
	and.b32  	%r156, %r155, 15;
	or.b32  	%r157, %r104, %r156;
	shl.b32 	%r158, %r157, 2;
	add.s32 	%r28, %r111, %r158;
	add.s32 	%r159, %r3, 13;
	and.b32  	%r160, %r159, 15;
	or.b32  	%r161, %r104, %r160;
	shl.b32 	%r162, %r161, 2;
	add.s32 	%r29, %r111, %r162;
	add.s32 	%r163, %r3, 14;
	and.b32  	%r164, %r163, 15;
	or.b32  	%r165, %r104, %r164;
	shl.b32 	%r166, %r165, 2;
	add.s32 	%r30, %r111, %r166;
	add.s32 	%r167, %r3, -1;
	and.b32  	%r168, %r167, 15;
	or.b32  	%r169, %r104, %r168;
	shl.b32 	%r170, %r169, 2;
	add.s32 	%r31, %r111, %r170;
	or.b32  	%r32, %r102, %r108;
	or.b32  	%r33, %r102, %r113;
	or.b32  	%r34, %r102, %r117;
	or.b32  	%r35, %r102, %r121;
	or.b32  	%r36, %r102, %r125;
	or.b32  	%r37, %r102, %r129;
	or.b32  	%r38, %r102, %r133;
	or.b32  	%r39, %r102, %r137;
	or.b32  	%r40, %r102, %r140;
	or.b32  	%r41, %r102, %r144;
	or.b32  	%r42, %r102, %r148;
	or.b32  	%r43, %r102, %r152;
	or.b32  	%r44, %r102, %r156;
	or.b32  	%r45, %r102, %r160;
	or.b32  	%r46, %r102, %r164;
	or.b32  	%r47, %r102, %r168;
	and.b16  	%rs2, %rs9, 3;
	add.s32 	%r48, %r7, %r8;
	add.s32 	%r49, %r48, %r8;
	cvta.to.global.u64 	%rd2, %rd5;
	cvta.to.global.u64 	%rd3, %rd4;
$L__BB751_2:
	setp.eq.s16 	%p3, %rs1, 2;
	mov.u32 	%r307, %r1;
	@%p3 bra 	$L__BB751_6;
	setp.eq.s16 	%p4, %rs1, 3;
	shl.b32 	%r171, %r1, 2;
	mov.u32 	%r172, _ZZ9cuda_gemmIiLi128ELi4ELi1ELi4096ELi64ELi64ELi64ELi1ELi1EEviiiPT_S1_S1_iiiE3Csh;
	add.s32 	%r51, %r172, %r171;
	mov.b32 	%r173, 0;
	st.shared.u32 	[%r51], %r173;
	mov.u32 	%r307, %r14;
	@%p4 bra 	$L__BB751_6;
	setp.eq.s16 	%p5, %rs1, 0;
	add.s32 	%r52, %r51, %r8;
	mov.b32 	%r174, 0;
	st.shared.u32 	[%r52], %r174;
	mov.u32 	%r307, %r15;
	@%p5 bra 	$L__BB751_6;
	mov.u32 	%r175, %ntid.x;
	add.s32 	%r307, %r15, %r175;
	add.s32 	%r176, %r52, %r8;
	mov.b32 	%r177, 0;
	st.shared.u32 	[%r176], %r177;
$L__BB751_6:
	shl.b32 	%r178, %r307, 2;
	mov.u32 	%r179, _ZZ9cuda_gemmIiLi128ELi4ELi1ELi4096ELi64ELi64ELi64ELi1ELi1EEviiiPT_S1_S1_iiiE3Csh;
	add.s32 	%r308, %r179, %r178;
$L__BB751_7:
	mov.b32 	%r180, 0;
	st.shared.u32 	[%r308], %r180;
	add.s32 	%r181, %r308, %r8;
	st.shared.u32 	[%r181], %r180;
	mov.u32 	%r182, %ntid.x;
	shl.b32 	%r183, %r182, 3;
	add.s32 	%r184, %r308, %r183;
	st.shared.u32 	[%r184], %r180;
	mad.lo.s32 	%r185, %r182, 12, %r308;
	st.shared.u32 	[%r185], %r180;
	add.s32 	%r307, %r307, %r8;
	shl.b32 	%r186, %r182, 4;
	add.s32 	%r308, %r308, %r186;
	setp.lt.u32 	%p6, %r307, 4096;
	@%p6 bra 	$L__BB751_7;
	mov.b32 	%r310, 0;
	mov.pred 	%p36, -1;
$L__BB751_9:
	mov.pred 	%p1, %p36;
	shl.b32 	%r188, %r306, 12;
	add.s32 	%r61, %r310, %r188;
	mov.u32 	%r311, %r7;
$L__BB751_10:
	shr.u32 	%r189, %r311, 5;
	add.s32 	%r190, %r189, %r2;
	shl.b32 	%r191, %r190, 6;
	and.b32  	%r192, %r311, 28;
	add.s32 	%r193, %r61, %r192;
	add.s32 	%r194, %r193, %r191;
	mul.wide.s32 	%rd7, %r194, 4;
	add.s64 	%rd8, %rd3, %rd7;
	ld.global.v4.u32 	{%r195, %r196, %r197, %r198}, [%rd8];
	shl.b32 	%r199, %r311, 2;
	mov.u32 	%r200, _ZZ9cuda_gemmIiLi128ELi4ELi1ELi4096ELi64ELi64ELi64ELi1ELi1EEviiiPT_S1_S1_iiiE3Ash;
	add.s32 	%r201, %r200, %r199;
	st.shared.v4.u32 	[%r201], {%r195, %r196, %r197, %r198};
	add.s32 	%r311, %r311, %r8;
	setp.lt.u32 	%p8, %r311, 2048;
	@%p8 bra 	$L__BB751_10;
	shl.b32 	%r203, %r2, 6;
	add.s32 	%r64, %r310, %r203;
	mov.b32 	%r312, 0;
$L__BB751_12:
	add.s32 	%r66, %r10, %r312;
	mov.u32 	%r313, %r9;
$L__BB751_13:
	add.s32 	%r204, %r64, %r313;
	shl.b32 	%r205, %r204, 6;
	add.s32 	%r206, %r205, %r66;
	mul.wide.u32 	%rd9, %r206, 4;
	add.s64 	%rd10, %rd2, %rd9;
	ld.global.u32 	%r207, [%rd10];
	shl.b32 	%r208, %r313, 2;
	add.s32 	%r209, %r11, %r208;
	st.shared.u32 	[%r209], %r207;
	add.s32 	%r313, %r313, %r12;
	setp.lt.u32 	%p9, %r313, 32;
	@%p9 bra 	$L__BB751_13;
	bar.sync 	0;
	ld.shared.u32 	%r69, [%r16];
	ld.shared.u32 	%r70, [%r17];
	ld.shared.u32 	%r71, [%r18];
	ld.shared.u32 	%r72, [%r19];
	ld.shared.u32 	%r73, [%r20];
	ld.shared.u32 	%r74, [%r21];
	ld.shared.u32 	%r75, [%r22];
	ld.shared.u32 	%r76, [%r23];
	ld.shared.u32 	%r77, [%r24];
	ld.shared.u32 	%r78, [%r25];
	ld.shared.u32 	%r79, [%r26];
	ld.shared.u32 	%r80, [%r27];
	ld.shared.u32 	%r81, [%r28];
	ld.shared.u32 	%r82, [%r29];
	ld.shared.u32 	%r83, [%r30];
	ld.shared.u32 	%r84, [%r31];
	mov.b32 	%r314, 0;
$L__BB751_15:
	setp.ne.s32 	%p10, %r6, 0;
	mad.lo.s32 	%r211, %r314, 132, %r13;
	ld.shared.u32 	%r212, [%r211];
	shfl.sync.idx.b32	%r213|%p11, %r212, %r32, 31, -1;
	mul.lo.s32 	%r214, %r213, %r69;
	shfl.sync.idx.b32	%r215|%p12, %r212, %r33, 31, -1;
	mad.lo.s32 	%r216, %r215, %r70, %r214;
	shfl.sync.idx.b32	%r217|%p13, %r212, %r34, 31, -1;
	mad.lo.s32 	%r218, %r217, %r71, %r216;
	shfl.sync.idx.b32	%r219|%p14, %r212, %r35, 31, -1;
	mad.lo.s32 	%r220, %r219, %r72, %r218;
	shfl.sync.idx.b32	%r221|%p15, %r212, %r36, 31, -1;
	mad.lo.s32 	%r222, %r221, %r73, %r220;
	shfl.sync.idx.b32	%r223|%p16, %r212, %r37, 31, -1;
	mad.lo.s32 	%r224, %r223, %r74, %r222;
	shfl.sync.idx.b32	%r225|%p17, %r212, %r38, 31, -1;
	mad.lo.s32 	%r226, %r225, %r75, %r224;
	shfl.sync.idx.b32	%r227|%p18, %r212, %r39, 31, -1;
	mad.lo.s32 	%r228, %r227, %r76, %r226;
	shfl.sync.idx.b32	%r229|%p19, %r212, %r40, 31, -1;
	mad.lo.s32 	%r230, %r229, %r77, %r228;
	shfl.sync.idx.b32	%r231|%p20, %r212, %r41, 31, -1;
	mad.lo.s32 	%r232, %r231, %r78, %r230;
	shfl.sync.idx.b32	%r233|%p21, %r212, %r42, 31, -1;
	mad.lo.s32 	%r234, %r233, %r79, %r232;
	shfl.sync.idx.b32	%r235|%p22, %r212, %r43, 31, -1;
	mad.lo.s32 	%r236, %r235, %r80, %r234;
	shfl.sync.idx.b32	%r237|%p23, %r212, %r44, 31, -1;
	mad.lo.s32 	%r238, %r237, %r81, %r236;
	shfl.sync.idx.b32	%r239|%p24, %r212, %r45, 31, -1;
	mad.lo.s32 	%r240, %r239, %r82, %r238;
	shfl.sync.idx.b32	%r241|%p25, %r212, %r46, 31, -1;
	mad.lo.s32 	%r242, %r241, %r83, %r240;
	shfl.sync.idx.b32	%r243|%p26, %r212, %r47, 31, -1;
	mad.lo.s32 	%r244, %r243, %r84, %r242;
	add.s32 	%r245, %r314, %r312;
	shl.b32 	%r246, %r245, 6;
	or.b32  	%r86, %r246, %r3;
	shfl.sync.down.b32	%r247|%p27, %r244, 1, 7711, -1;
	add.s32 	%r87, %r247, %r244;
	@%p10 bra 	$L__BB751_17;
	shl.b32 	%r248, %r86, 2;
	mov.u32 	%r249, _ZZ9cuda_gemmIiLi128ELi4ELi1ELi4096ELi64ELi64ELi64ELi1ELi1EEviiiPT_S1_S1_iiiE3Csh;
	add.s32 	%r250, %r249, %r248;
	ld.shared.u32 	%r251, [%r250];
	add.s32 	%r252, %r251, %r87;
	st.shared.u32 	[%r250], %r252;
$L__BB751_17:
	add.s32 	%r314, %r314, 1;
	setp.ne.s32 	%p28, %r314, 16;
	@%p28 bra 	$L__BB751_15;
	add.s32 	%r89, %r312, 16;
	setp.lt.u32 	%p29, %r312, 48;
	mov.u32 	%r312, %r89;
	@%p29 bra 	$L__BB751_12;
	mov.b32 	%r310, 32;
	mov.pred 	%p36, 0;
	@%p1 bra 	$L__BB751_9;
	shl.b32 	%r90, %r306, 12;
	setp.eq.s16 	%p31, %rs2, 2;
	bar.sync 	0;
	mov.u32 	%r315, %r7;
	@%p31 bra 	$L__BB751_24;
	setp.eq.s16 	%p32, %rs2, 3;
	add.s32 	%r254, %r90, %r7;
	mul.wide.s32 	%rd11, %r254, 4;
	add.s64 	%rd12, %rd1, %rd11;
	shl.b32 	%r255, %r1, 2;
	mov.u32 	%r256, _ZZ9cuda_gemmIiLi128ELi4ELi1ELi4096ELi64ELi64ELi64ELi1ELi1EEviiiPT_S1_S1_iiiE3Csh;
	add.s32 	%r257, %r256, %r255;
	mad.lo.s32 	%r91, %r1, 12, %r257;
	ld.shared.v4.u32 	{%r258, %r259, %r260, %r261}, [%r91];
	st.global.v4.u32 	[%rd12], {%r258, %r259, %r260, %r261};
	mov.u32 	%r315, %r48;
	@%p32 bra 	$L__BB751_24;
	setp.eq.s16 	%p33, %rs2, 0;
	add.s32 	%r262, %r90, %r48;
	mul.wide.s32 	%rd13, %r262, 4;
	add.s64 	%rd14, %rd1, %rd13;
	shl.b32 	%r263, %r8, 2;
	add.s32 	%r92, %r91, %r263;
	ld.shared.v4.u32 	{%r264, %r265, %r266, %r267}, [%r92];
	st.global.v4.u32 	[%rd14], {%r264, %r265, %r266, %r267};
	mov.u32 	%r315, %r49;
	@%p33 bra 	$L__BB751_24;
	add.s32 	%r315, %r49, %r8;
	add.s32 	%r268, %r90, %r49;
	mul.wide.s32 	%rd15, %r268, 4;
	add.s64 	%rd16, %rd1, %rd15;
	add.s32 	%r270, %r92, %r263;
	ld.shared.v4.u32 	{%r271, %r272, %r273, %r274}, [%r270];
	st.global.v4.u32 	[%rd16], {%r271, %r272, %r273, %r274};
$L__BB751_24:
	add.s32 	%r275, %r90, %r315;
	mul.wide.s32 	%rd17, %r275, 4;
	add.s64 	%rd18, %rd1, %rd17;
	shl.b32 	%r276, %r315, 2;
	mov.u32 	%r277, _ZZ9cuda_gemmIiLi128ELi4ELi1ELi4096ELi64ELi64ELi64ELi1ELi1EEviiiPT_S1_S1_iiiE3Csh;
	add.s32 	%r278, %r277, %r276;
	ld.shared.v4.u32 	{%r279, %r280, %r281, %r282}, [%r278];
	st.global.v4.u32 	[%rd18], {%r279, %r280, %r281, %r282};
	add.s32 	%r283, %r315, %r8;
	add.s32 	%r284, %r90, %r283;
	mul.wide.s32 	%rd19, %r284, 4;
	add.s64 	%rd20, %rd1, %rd19;
	shl.b32 	%r285, %r8, 2;
	add.s32 	%r286, %r278, %r285;
	ld.shared.v4.u32 	{%r287, %r288, %r289, %r290}, [%r286];
	st.global.v4.u32 	[%rd20], {%r287, %r288, %r289, %r290};
	add.s32 	%r291, %r283, %r8;
	add.s32 	%r292, %r90, %r291;
	mul.wide.s32 	%rd21, %r292, 4;
	add.s64 	%rd22, %rd1, %rd21;
	add.s32 	%r293, %r286, %r285;
	ld.shared.v4.u32 	{%r294, %r295, %r296, %r297}, [%r293];
	st.global.v4.u32 	[%rd22], {%r294, %r295, %r296, %r297};
	add.s32 	%r298, %r291, %r8;
	add.s32 	%r299, %r90, %r298;
	mul.wide.s32 	%rd23, %r299, 4;
	add.s64 	%rd24, %rd1, %rd23;
	add.s32 	%r300, %r293, %r285;
	ld.shared.v4.u32 	{%r301, %r302, %r303, %r304}, [%r300];
	st.global.v4.u32 	[%rd24], {%r301, %r302, %r303, %r304};
	add.s32 	%r315, %r298, %r8;
	setp.lt.u32 	%p34, %r315, 4096;
	@%p34 bra 	$L__BB751_24;
	add.s32 	%r306, %r306, %r5;
	shl.b32 	%r305, %r5, 2;
	setp.lt.u32 	%p35, %r306, %r305;
	@%p35 bra 	$L__BB751_2;
$L__BB751_26:
	ret;

}
	// .globl	_Z9cuda_gemmIiLi128ELi4ELi1ELi4096ELi128ELi128ELi64ELi0ELi0EEviiiPT_S1_S1_iii
.visible .entry _Z9cuda_gemmIiLi128ELi4ELi1ELi4096ELi128ELi128ELi64ELi0ELi0EEviiiPT_S1_S1_iii(
	.param .u32 _Z9cuda_gemmIiLi128ELi4ELi1ELi4096ELi128ELi128ELi64ELi0ELi0EEviiiPT_S1_S1_iii_param_0,
	.param .u32 _Z9cuda_gemmIiLi128ELi4ELi1ELi4096ELi128ELi128ELi64ELi0ELi0EEviiiPT_S1_S1_iii_param_1,
	.param .u32 _Z9cuda_gemmIiLi128ELi4ELi1ELi4096ELi128ELi128ELi64ELi0ELi0EEviiiPT_S1_S1_iii_param_2,
	.param .u64 .ptr .align 1 _Z9cuda_gemmIiLi128ELi4ELi1ELi4096ELi128ELi128ELi64ELi0ELi0EEviiiPT_S1_S1_iii_param_3,
	.param .u64 .ptr .align 1 _Z9cuda_gemmIiLi128ELi4ELi1ELi4096ELi128ELi128ELi64ELi0ELi0EEviiiPT_S1_S1_iii_param_4,
	.param .u64 .ptr .align 1 _Z9cuda_gemmIiLi128ELi4ELi1ELi4096ELi128ELi128ELi64ELi0ELi0EEviiiPT_S1_S1_iii_param_5,
	.param .u32 _Z9cuda_gemmIiLi128ELi4ELi1ELi4096ELi128ELi128ELi64ELi0ELi0EEviiiPT_S1_S1_iii_param_6,
	.param .u32 _Z9cuda_gemmIiLi128ELi4ELi1ELi4096ELi128ELi128ELi64ELi0ELi0EEviiiPT_S1_S1_iii_param_7,
	.param .u32 _Z9cuda_gemmIiLi128ELi4ELi1ELi4096ELi128ELi128ELi64ELi0ELi0EEviiiPT_S1_S1_iii_param_8
)
.maxntid 128
{
	.reg .pred 	%p<89>;
	.reg .b16 	%rs<8>;
	.reg .b32 	%r<543>;
	.reg .b64 	%rd<28>;
	// demoted variable
	.shared .align 128 .b8 _ZZ9cuda_gemmIiLi128ELi4ELi1ELi4096ELi128ELi128ELi64ELi0ELi0EEviiiPT_S1_S1_iiiE11kron_fac_sh[2112];
	// demoted variable
	.shared .align 128 .b8 _ZZ9cuda_gemmIiLi128ELi4ELi1ELi4096ELi128ELi128ELi64ELi0ELi0EEviiiPT_S1_S1_iiiE3Ash[4096];
	// demoted variable
	.shared .align 128 .b8 _ZZ9cuda_gemmIiLi128ELi4ELi1ELi4096ELi128ELi128ELi64ELi0ELi0EEviiiPT_S1_S1_iiiE3Csh[8192];
	ld.param.u64 	%rd4, [_Z9cuda_gemmIiLi128ELi4ELi1ELi4096ELi128ELi128ELi64ELi0ELi0EEviiiPT_S1_S1_iii_param_3];
	ld.param.u64 	%rd5, [_Z9cuda_gemmIiLi128ELi4ELi1ELi4096ELi128ELi128ELi64ELi0ELi0EEviiiPT_S1_S1_iii_param_4];
	ld.param.u32 	%r193, [_Z9cuda_gemmIiLi128ELi4ELi1ELi4096ELi128ELi128ELi64ELi0ELi0EEviiiPT_S1_S1_iii_param_6];
	ld.param.u32 	%r194, [_Z9cuda_gemmIiLi128ELi4ELi1ELi4096ELi128ELi128ELi64ELi0ELi0EEviiiPT_S1_S1_iii_param_7];
	mov.u32 	%r195, %tid.x;
	div.s32 	%r1, 4096, %r194;
	min.s32 	%r196, %r1, 64;
	shl.b32 	%r2, %r196, 1;
	div.u32 	%r4, %r195, %r2;
	mul.lo.s32 	%r197, %r4, %r2;
	sub.s32 	%r198, %r195, %r197;
	shr.u32 	%r3, %r198, 1;
	mov.u32 	%r500, %ctaid.y;
	mov.u32 	%r199, %nctaid.y;
	shl.b32 	%r200, %r199, 2;
	setp.ge.u32 	%p2, %r500, %r200;
	@%p2 bra 	$L__BB752_95;
	ld.param.u32 	%r497, [_Z9cuda_gemmIiLi128ELi4ELi1ELi4096ELi128ELi128ELi64ELi0ELi0EEviiiPT_S1_S1_iii_param_2];
	and.b32  	%r6, %r195, 1;
	mov.u32 	%r202, %ctaid.x;
	shr.u32 	%r203, %r202, 1;
	and.b32  	%r204, %r202, 1;
	mov.u32 	%r205, %ntid.x;
	shl.b32 	%r7, %r205, 2;
	shr.u32 	%r8, %r195, 4;
	shl.b32 	%r206, %r202, 6;
	and.b32  	%r207, %r206, 64;
	and.b32  	%r208, %r195, 15;
	or.b32  	%r9, %r207, %r208;
	mov.u32 	%r209, _ZZ9cuda_gemmIiLi128ELi4ELi1ELi4096ELi128ELi128ELi64ELi0ELi0EEviiiPT_S1_S1_iiiE11kron_fac_sh;
	mad.lo.s32 	%r10, %r208, 132, %r209;
	shr.u32 	%r11, %r205, 4;
	and.b32  	%r12, %r3, 15;
	shl.b32 	%r210, %r195, 4;
	and.b32  	%r13, %r210, 16;
	min.s32 	%r14, %r193, 16;
	shr.u32 	%r211, %r497, 31;
	add.s32 	%r212, %r497, %r211;
	shr.s32 	%r213, %r212, 1;
	mul.lo.s32 	%r214, %r213, %r204;
	mad.lo.s32 	%r15, %r1, %r203, %r214;
	add.s32 	%r215, %r195, %r205;
	cvt.u16.u32 	%rs2, %r215;
	xor.b16  	%rs3, %rs2, 2047;
	cvt.u16.u32 	%rs4, %r205;
	div.u16 	%rs5, %rs3, %rs4;
	and.b16  	%rs1, %rs5, 3;
	add.s32 	%r216, %r3, 1;
	and.b32  	%r16, %r216, 15;
	add.s32 	%r217, %r3, 2;
	and.b32  	%r17, %r217, 15;
	add.s32 	%r218, %r3, 3;
	and.b32  	%r18, %r218, 15;
	add.s32 	%r219, %r3, 4;
	and.b32  	%r19, %r219, 15;
	add.s32 	%r220, %r3, 5;
	and.b32  	%r20, %r220, 15;
	add.s32 	%r221, %r3, 6;
	and.b32  	%r21, %r221, 15;
	add.s32 	%r222, %r3, 7;
	and.b32  	%r22, %r222, 15;
	xor.b32  	%r23, %r12, 8;
	add.s32 	%r223, %r3, 9;
	and.b32  	%r24, %r223, 15;
	add.s32 	%r224, %r3, 10;
	and.b32  	%r25, %r224, 15;
	add.s32 	%r225, %r3, 11;
	and.b32  	%r26, %r225, 15;
	add.s32 	%r226, %r3, 12;
	and.b32  	%r27, %r226, 15;
	add.s32 	%r227, %r3, 13;
	and.b32  	%r28, %r227, 15;
	add.s32 	%r228, %r3, 14;
	and.b32  	%r29, %r228, 15;
	add.s32 	%r229, %r3, -1;
	and.b32  	%r30, %r229, 15;
	or.b32  	%r31, %r13, %r12;
	or.b32  	%r32, %r13, %r16;
	or.b32  	%r33, %r13, %r17;
	or.b32  	%r34, %r13, %r18;
	or.b32  	%r35, %r13, %r19;
	or.b32  	%r36, %r13, %r20;
	or.b32  	%r37, %r13, %r21;
	or.b32  	%r38, %r13, %r22;
	or.b32  	%r39, %r13, %r23;
	or.b32  	%r40, %r13, %r24;
	or.b32  	%r41, %r13, %r25;
	or.b32  	%r42, %r13, %r26;
	or.b32  	%r43, %r13, %r27;
	or.b32  	%r44, %r13, %r28;
	or.b32  	%r45, %r13, %r29;
	or.b32  	%r46, %r13, %r30;
	setp.lt.s32 	%p3, %r12, %r194;
	selp.b32 	%r230, 0, %r194, %p3;
	sub.s32 	%r47, %r12, %r230;
	add.s32 	%r231, %r12, 1;
	setp.lt.s32 	%p4, %r231, %r194;
	selp.b32 	%r232, 0, %r194, %p4;
	sub.s32 	%r48, %r231, %r232;
	add.s32 	%r233, %r12, 2;
	setp.lt.s32 	%p5, %r233, %r194;
	selp.b32 	%r234, 0, %r194, %p5;
	sub.s32 	%r49, %r233, %r234;
	add.s32 	%r235, %r12, 3;
	setp.lt.s32 	%p6, %r235, %r194;
	selp.b32 	%r236, 0, %r194, %p6;
	sub.s32 	%r50, %r235, %r236;
	add.s32 	%r237, %r12, 4;
	setp.lt.s32 	%p7, %r237, %r194;
	selp.b32 	%r238, 0, %r194, %p7;
	sub.s32 	%r51, %r237, %r238;
	add.s32 	%r239, %r12, 5;
	setp.lt.s32 	%p8, %r239, %r194;
	selp.b32 	%r240, 0, %r194, %p8;
	sub.s32 	%r52, %r239, %r240;
	add.s32 	%r241, %r12, 6;
	setp.lt.s32 	%p9, %r241, %r194;
	selp.b32 	%r242, 0, %r194, %p9;
	sub.s32 	%r53, %r241, %r242;
	add.s32 	%r243, %r12, 7;
	setp.lt.s32 	%p10, %r243, %r194;
	selp.b32 	%r244, 0, %r194, %p10;
	sub.s32 	%r54, %r243, %r244;
	add.s32 	%r245, %r12, 8;
	setp.lt.s32 	%p11, %r245, %r194;
	selp.b32 	%r246, 0, %r194, %p11;
	sub.s32 	%r55, %r245, %r246;
	add.s32 	%r247, %r12, 9;
	setp.lt.s32 	%p12, %r247, %r194;
	selp.b32 	%r248, 0, %r194, %p12;
	sub.s32 	%r56, %r247, %r248;
	add.s32 	%r249, %r12, 10;
	setp.lt.s32 	%p13, %r249, %r194;
	selp.b32 	%r250, 0, %r194, %p13;
	sub.s32 	%r57, %r249, %r250;
	add.s32 	%r251, %r12, 11;
	setp.lt.s32 	%p14, %r251, %r194;
	selp.b32 	%r252, 0, %r194, %p14;
	sub.s32 	%r58, %r251, %r252;
	add.s32 	%r253, %r12, 12;
	setp.lt.s32 	%p15, %r253, %r194;
	selp.b32 	%r254, 0, %r194, %p15;
	sub.s32 	%r59, %r253, %r254;
	add.s32 	%r255, %r12, 13;
	setp.lt.s32 	%p16, %r255, %r194;
	selp.b32 	%r256, 0, %r194, %p16;
	sub.s32 	%r60, %r255, %r256;
	add.s32 	%r257, %r12, 14;
	setp.lt.s32 	%p17, %r257, %r194;
	selp.b32 	%r258, 0, %r194, %p17;
	sub.s32 	%r61, %r257, %r258;
	add.s32 	%r259, %r12, 15;
	setp.lt.s32 	%p18, %r259, %r194;
	selp.b32 	%r260, 0, %r194, %p18;
	sub.s32 	%r62, %r259, %r260;
	cvt.u16.u32 	%rs6, %r2;
	div.s16 	%rs7, 128, %rs6;
	cvt.s32.s16 	%r63, %rs7;
	and.b32  	%r64, %r195, 31;
	cvta.to.global.u64 	%rd1, %rd5;
	cvta.to.global.u64 	%rd2, %rd4;
	shl.b32 	%r354, %r64, 2;
	shl.b32 	%r357, %r31, 2;
	shl.b32 	%r360, %r32, 2;
	shl.b32 	%r363, %r33, 2;
	shl.b32 	%r366, %r34, 2;
	shl.b32 	%r369, %r35, 2;
	shl.b32 	%r372, %r36, 2;
	shl.b32 	%r375, %r37, 2;
	shl.b32 	%r378, %r38, 2;
	shl.b32 	%r381, %r39, 2;
	shl.b32 	%r384, %r40, 2;
	shl.b32 	%r387, %r41, 2;
	shl.b32 	%r390, %r42, 2;
	shl.b32 	%r393, %r43, 2;
	shl.b32 	%r396, %r44, 2;
	shl.b32 	%r399, %r45, 2;
	shl.b32 	%r402, %r46, 2;
$L__BB752_2:
	mov.u32 	%r66, %ntid.x;
	mov.u32 	%r67, %tid.x;
	setp.eq.s16 	%p19, %rs1, 2;
	mov.u32 	%r501, %r67;
	@%p19 bra 	$L__BB752_6;
	add.s32 	%r501, %r67, %r66;
	setp.eq.s16 	%p20, %rs1, 3;
	shl.b32 	%r261, %r67, 2;
	mov.u32 	%r262, _ZZ9cuda_gemmIiLi128ELi4ELi1ELi4096ELi128ELi128ELi64ELi0ELi0EEviiiPT_S1_S1_iiiE3Csh;
	add.s32 	%r69, %r262, %r261;
	mov.b32 	%r263, 0;
	st.shared.u32 	[%r69], %r263;
	@%p20 bra 	$L__BB752_6;
	add.s32 	%r264, %r67, %r66;
	add.s32 	%r501, %r264, %r66;
	setp.eq.s16 	%p21, %rs1, 0;
	add.s32 	%r71, %r69, %r7;
	mov.b32 	%r265, 0;
	st.shared.u32 	[%r71], %r265;
	@%p21 bra 	$L__BB752_6;
	add.s32 	%r501, %r501, %r66;
	add.s32 	%r266, %r71, %r7;
	mov.b32 	%r267, 0;
	st.shared.u32 	[%r266], %r267;
$L__BB752_6:
	shl.b32 	%r268, %r501, 2;
	mov.u32 	%r269, _ZZ9cuda_gemmIiLi128ELi4ELi1ELi4096ELi128ELi128ELi64ELi0ELi0EEviiiPT_S1_S1_iiiE3Csh;
	add.s32 	%r502, %r269, %r268;
$L__BB752_7:
	mov.b32 	%r270, 0;
	st.shared.u32 	[%r502], %r270;
	add.s32 	%r271, %r502, %r7;
	st.shared.u32 	[%r271], %r270;
	shl.b32 	%r272, %r66, 3;
	add.s32 	%r273, %r502, %r272;
	st.shared.u32 	[%r273], %r270;
	mad.lo.s32 	%r274, %r66, 12, %r502;
	st.shared.u32 	[%r274], %r270;
	add.s32 	%r501, %r501, %r7;
	shl.b32 	%r275, %r66, 4;
	add.s32 	%r502, %r502, %r275;
	setp.lt.u32 	%p22, %r501, 2048;
	@%p22 bra 	$L__BB752_7;
	mov.b32 	%r504, 0;
	mov.pred 	%p88, -1;
$L__BB752_9:
	mov.pred 	%p1, %p88;
	ld.param.u32 	%r498, [_Z9cuda_gemmIiLi128ELi4ELi1ELi4096ELi128ELi128ELi64ELi0ELi0EEviiiPT_S1_S1_iii_param_2];
	mov.u32 	%r277, %tid.x;
	shl.b32 	%r505, %r277, 2;
	mov.u32 	%r278, %ctaid.x;
	shl.b32 	%r279, %r278, 11;
	and.b32  	%r280, %r279, -4096;
	mov.u32 	%r281, %ctaid.z;
	shl.b32 	%r81, %r281, 6;
	add.s32 	%r282, %r280, %r81;
	mad.lo.s32 	%r283, %r500, %r498, %r282;
	add.s32 	%r82, %r283, %r504;
$L__BB752_10:
	shr.u32 	%r284, %r505, 5;
	and.b32  	%r285, %r505, 28;
	add.s32 	%r286, %r82, %r285;
	mad.lo.s32 	%r287, %r284, %r194, %r286;
	mul.wide.s32 	%rd7, %r287, 4;
	add.s64 	%rd8, %rd2, %rd7;
	ld.global.v4.u32 	{%r288, %r289, %r290, %r291}, [%rd8];
	shl.b32 	%r292, %r505, 2;
	mov.u32 	%r293, _ZZ9cuda_gemmIiLi128ELi4ELi1ELi4096ELi128ELi128ELi64ELi0ELi0EEviiiPT_S1_S1_iiiE3Ash;
	add.s32 	%r294, %r293, %r292;
	st.shared.v4.u32 	[%r294], {%r288, %r289, %r290, %r291};
	add.s32 	%r505, %r505, %r7;
	setp.lt.u32 	%p24, %r505, 1024;
	@%p24 bra 	$L__BB752_10;
	add.s32 	%r85, %r504, %r81;
	mov.b32 	%r506, 0;
$L__BB752_12:
	mov.u32 	%r86, %r506;
	add.s32 	%r87, %r9, %r86;
	mov.u32 	%r507, %r8;
$L__BB752_13:
	add.s32 	%r296, %r85, %r507;
	mad.lo.s32 	%r297, %r296, %r193, %r87;
	mul.wide.s32 	%rd9, %r297, 4;
	add.s64 	%rd10, %rd1, %rd9;
	ld.global.u32 	%r298, [%rd10];
	shl.b32 	%r299, %r507, 2;
	add.s32 	%r300, %r10, %r299;
	st.shared.u32 	[%r300], %r298;
	add.s32 	%r507, %r507, %r11;
	setp.lt.u32 	%p25, %r507, 32;
	@%p25 bra 	$L__BB752_13;
	setp.lt.s32 	%p26, %r1, 1;
	bar.sync 	0;
	@%p26 bra 	$L__BB752_87;
	mov.b32 	%r508, 0;
$L__BB752_16:
	setp.ge.s32 	%p27, %r4, %r14;
	add.s32 	%r91, %r508, %r3;
	shl.b32 	%r302, %r91, 5;
	or.b32  	%r303, %r302, %r13;
	add.s32 	%r304, %r303, %r12;
	shl.b32 	%r305, %r304, 2;
	mov.u32 	%r306, _ZZ9cuda_gemmIiLi128ELi4ELi1ELi4096ELi128ELi128ELi64ELi0ELi0EEviiiPT_S1_S1_iiiE3Ash;
	add.s32 	%r307, %r306, %r305;
	ld.shared.u32 	%r92, [%r307];
	add.s32 	%r308, %r303, %r16;
	shl.b32 	%r309, %r308, 2;
	add.s32 	%r310, %r306, %r309;
	ld.shared.u32 	%r93, [%r310];
	add.s32 	%r311, %r303, %r17;
	shl.b32 	%r312, %r311, 2;
	add.s32 	%r313, %r306, %r312;
	ld.shared.u32 	%r94, [%r313];
	add.s32 	%r314, %r303, %r18;
	shl.b32 	%r315, %r314, 2;
	add.s32 	%r316, %r306, %r315;
	ld.shared.u32 	%r95, [%r316];
	add.s32 	%r317, %r303, %r19;
	shl.b32 	%r318, %r317, 2;
	add.s32 	%r319, %r306, %r318;
	ld.shared.u32 	%r96, [%r319];
	add.s32 	%r320, %r303, %r20;
	shl.b32 	%r321, %r320, 2;
	add.s32 	%r322, %r306, %r321;
	ld.shared.u32 	%r97, [%r322];
	add.s32 	%r323, %r303, %r21;
	shl.b32 	%r324, %r323, 2;
	add.s32 	%r325, %r306, %r324;
	ld.shared.u32 	%r98, [%r325];
	add.s32 	%r326, %r303, %r22;
	shl.b32 	%r327, %r326, 2;
	add.s32 	%r328, %r306, %r327;
	ld.shared.u32 	%r99, [%r328];
	add.s32 	%r329, %r303, %r23;
	shl.b32 	%r330, %r329, 2;
	add.s32 	%r331, %r306, %r330;
	ld.shared.u32 	%r100, [%r331];
	add.s32 	%r332, %r303, %r24;
	shl.b32 	%r333, %r332, 2;
	add.s32 	%r334, %r306, %r333;
	ld.shared.u32 	%r101, [%r334];
	add.s32 	%r335, %r303, %r25;
	shl.b32 	%r336, %r335, 2;
	add.s32 	%r337, %r306, %r336;
	ld.shared.u32 	%r102, [%r337];
	add.s32 	%r338, %r303, %r26;
	shl.b32 	%r339, %r338, 2;
	add.s32 	%r340, %r306, %r339;
	ld.shared.u32 	%r103, [%r340];
	add.s32 	%r341, %r303, %r27;
	shl.b32 	%r342, %r341, 2;
	add.s32 	%r343, %r306, %r342;
	ld.shared.u32 	%r104, [%r343];
	add.s32 	%r344, %r303, %r28;
	shl.b32 	%r345, %r344, 2;
	add.s32 	%r346, %r306, %r345;
	ld.shared.u32 	%r105, [%r346];
	add.s32 	%r347, %r303, %r29;
	shl.b32 	%r348, %r347, 2;
	add.s32 	%r349, %r306, %r348;
	ld.shared.u32 	%r106, [%r349];
	add.s32 	%r350, %r303, %r30;
	shl.b32 	%r351, %r350, 2;
	add.s32 	%r352, %r306, %r351;
	ld.shared.u32 	%r107, [%r352];
	@%p27 bra 	$L__BB752_86;
	mov.u32 	%r509, %r4;
$L__BB752_18:
	setp.gt.u32 	%p28, %r194, 64;
	mov.u32 	%r353, _ZZ9cuda_gemmIiLi128ELi4ELi1ELi4096ELi128ELi128ELi64ELi0ELi0EEviiiPT_S1_S1_iiiE11kron_fac_sh;
	mad.lo.s32 	%r109, %r509, 132, %r353;
	add.s32 	%r355, %r109, %r354;
	ld.shared.u32 	%r110, [%r355];
	@%p28 bra 	$L__BB752_51;
	setp.eq.s32 	%p45, %r194, 0;
	mov.b32 	%r511, 0;
	@%p45 bra 	$L__BB752_21;
	shfl.sync.idx.b32	%r406|%p46, %r110, %r47, 31, -1;
	mul.lo.s32 	%r511, %r406, %r92;
$L__BB752_21:
	setp.lt.s32 	%p47, %r194, 2;
	@%p47 bra 	$L__BB752_23;
	shfl.sync.idx.b32	%r407|%p48, %r110, %r48, 31, -1;
	mad.lo.s32 	%r511, %r407, %r93, %r511;
$L__BB752_23:
	setp.lt.s32 	%p49, %r194, 3;
	@%p49 bra 	$L__BB752_25;
	shfl.sync.idx.b32	%r408|%p50, %r110, %r49, 31, -1;
	mad.lo.s32 	%r511, %r408, %r94, %r511;
$L__BB752_25:
	setp.lt.s32 	%p51, %r194, 4;
	@%p51 bra 	$L__BB752_27;
	shfl.sync.idx.b32	%r409|%p52, %r110, %r50, 31, -1;
	mad.lo.s32 	%r511, %r409, %r95, %r511;
$L__BB752_27:
	setp.lt.s32 	%p53, %r194, 5;
	@%p53 bra 	$L__BB752_29;
	shfl.sync.idx.b32	%r410|%p54, %r110, %r51, 31, -1;
	mad.lo.s32 	%r511, %r410, %r96, %r511;
$L__BB752_29:
	setp.lt.s32 	%p55, %r194, 6;
	@%p55 bra 	$L__BB752_31;
	shfl.sync.idx.b32	%r411|%p56, %r110, %r52, 31, -1;
	mad.lo.s32 	%r511, %r411, %r97, %r511;
$L__BB752_31:
	setp.lt.s32 	%p57, %r194, 7;
	@%p57 bra 	$L__BB752_33;
	shfl.sync.idx.b32	%r412|%p58, %r110, %r53, 31, -1;
	mad.lo.s32 	%r511, %r412, %r98, %r511;
$L__BB752_33:
	setp.lt.s32 	%p59, %r194, 8;
	@%p59 bra 	$L__BB752_35;
	shfl.sync.idx.b32	%r413|%p60, %r110, %r54, 31, -1;
	mad.lo.s32 	%r511, %r413, %r99, %r511;
$L__BB752_35:
	setp.lt.s32 	%p61, %r194, 9;
	@%p61 bra 	$L__BB752_37;
	shfl.sync.idx.b32	%r414|%p62, %r110, %r55, 31, -1;
	mad.lo.s32 	%r511, %r414, %r100, %r511;
$L__BB752_37:
	setp.lt.s32 	%p63, %r194, 10;
	@%p63 bra 	$L__BB752_39;
	shfl.sync.idx.b32	%r415|%p64, %r110, %r56, 31, -1;
	mad.lo.s32 	%r511, %r415, %r101, %r511;
$L__BB752_39:
	setp.lt.s32 	%p65, %r194, 11;
	@%p65 bra 	$L__BB752_41;
	shfl.sync.idx.b32	%r416|%p66, %r110, %r57, 31, -1;
	mad.lo.s32 	%r511, %r416, %r102, %r511;
$L__BB752_41:
	setp.lt.s32 	%p67, %r194, 12;
	@%p67 bra 	$L__BB752_43;
	shfl.sync.idx.b32	%r417|%p68, %r110, %r58, 31, -1;
	mad.lo.s32 	%r511, %r417, %r103, %r511;
$L__BB752_43:
	setp.lt.s32 	%p69, %r194, 13;
	@%p69 bra 	$L__BB752_45;
	shfl.sync.idx.b32	%r418|%p70, %r110, %r59, 31, -1;
	mad.lo.s32 	%r511, %r418, %r104, %r511;
$L__BB752_45:
	setp.lt.s32 	%p71, %r194, 14;
	@%p71 bra 	$L__BB752_47;
	shfl.sync.idx.b32	%r419|%p72, %r110, %r60, 31, -1;
	mad.lo.s32 	%r511, %r419, %r105, %r511;
$L__BB752_47:
	setp.lt.s32 	%p73, %r194, 15;
	@%p73 bra 	$L__BB752_49;
	shfl.sync.idx.b32	%r420|%p74, %r110, %r61, 31, -1;
	mad.lo.s32 	%r511, %r420, %r106, %r511;
$L__BB752_49:
	setp.lt.s32 	%p75, %r194, 16;
	@%p75 bra 	$L__BB752_83;
	shfl.sync.idx.b32	%r421|%p76, %r110, %r62, 31, -1;
	mad.lo.s32 	%r511, %r421, %r107, %r511;
	bra.uni 	$L__BB752_83;
$L__BB752_51:
	setp.lt.s32 	%p29, %r194, 1;
	mov.b32 	%r511, 0;
	@%p29 bra 	$L__BB752_53;
	add.s32 	%r358, %r109, %r357;
	ld.shared.u32 	%r359, [%r358];
	mul.lo.s32 	%r511, %r359, %r92;
$L__BB752_53:
	setp.lt.s32 	%p30, %r194, 2;
	@%p30 bra 	$L__BB752_55;
	add.s32 	%r361, %r109, %r360;
	ld.shared.u32 	%r362, [%r361];
	mad.lo.s32 	%r511, %r362, %r93, %r511;
$L__BB752_55:
	setp.lt.s32 	%p31, %r194, 3;
	@%p31 bra 	$L__BB752_57;
	add.s32 	%r364, %r109, %r363;
	ld.shared.u32 	%r365, [%r364];
	mad.lo.s32 	%r511, %r365, %r94, %r511;
$L__BB752_57:
	setp.lt.s32 	%p32, %r194, 4;
	@%p32 bra 	$L__BB752_59;
	add.s32 	%r367, %r109, %r366;
	ld.shared.u32 	%r368, [%r367];
	mad.lo.s32 	%r511, %r368, %r95, %r511;
$L__BB752_59:
	setp.lt.s32 	%p33, %r194, 5;
	@%p33 bra 	$L__BB752_61;
	add.s32 	%r370, %r109, %r369;
	ld.shared.u32 	%r371, [%r370];
	mad.lo.s32 	%r511, %r371, %r96, %r511;
$L__BB752_61:
	setp.lt.s32 	%p34, %r194, 6;
	@%p34 bra 	$L__BB752_63;
	add.s32 	%r373, %r109, %r372;
	ld.shared.u32 	%r374, [%r373];
	mad.lo.s32 	%r511, %r374, %r97, %r511;
$L__BB752_63:
	setp.lt.s32 	%p35, %r194, 7;
	@%p35 bra 	$L__BB752_65;
	add.s32 	%r376, %r109, %r375;
	ld.shared.u32 	%r377, [%r376];
	mad.lo.s32 	%r511, %r377, %r98, %r511;
$L__BB752_65:
	setp.lt.s32 	%p36, %r194, 8;
	@%p36 bra 	$L__BB752_67;
	add.s32 	%r379, %r109, %r378;
	ld.shared.u32 	%r380, [%r379];
	mad.lo.s32 	%r511, %r380, %r99, %r511;
$L__BB752_67:
	setp.lt.s32 	%p37, %r194, 9;
	@%p37 bra 	$L__BB752_69;
	add.s32 	%r382, %r109, %r381;
	ld.shared.u32 	%r383, [%r382];
	mad.lo.s32 	%r511, %r383, %r100, %r511;
$L__BB752_69:
	setp.lt.s32 	%p38, %r194, 10;
	@%p38 bra 	$L__BB752_71;
	add.s32 	%r385, %r109, %r384;
	ld.shared.u32 	%r386, [%r385];
	mad.lo.s32 	%r511, %r386, %r101, %r511;
$L__BB752_71:
	setp.lt.s32 	%p39, %r194, 11;
	@%p39 bra 	$L__BB752_73;
	add.s32 	%r388, %r109, %r387;
	ld.shared.u32 	%r389, [%r388];
	mad.lo.s32 	%r511, %r389, %r102, %r511;
$L__BB752_73:
	setp.lt.s32 	%p40, %r194, 12;
	@%p40 bra 	$L__BB752_75;
	add.s32 	%r391, %r109, %r390;
	ld.shared.u32 	%r392, [%r391];
	mad.lo.s32 	%r511, %r392, %r103, %r511;
$L__BB752_75:
	setp.lt.s32 	%p41, %r194, 13;
	@%p41 bra 	$L__BB752_77;
	add.s32 	%r394, %r109, %r393;
	ld.shared.u32 	%r395, [%r394];
	mad.lo.s32 	%r511, %r395, %r104, %r511;
$L__BB752_77:
	setp.lt.s32 	%p42, %r194, 14;
	@%p42 bra 	$L__BB752_79;
	add.s32 	%r397, %r109, %r396;
	ld.shared.u32 	%r398, [%r397];
	mad.lo.s32 	%r511, %r398, %r105, %r511;
$L__BB752_79:
	setp.lt.s32 	%p43, %r194, 15;
	@%p43 bra 	$L__BB752_81;
	add.s32 	%r400, %r109, %r399;
	ld.shared.u32 	%r401, [%r400];
	mad.lo.s32 	%r511, %r401, %r106, %r511;
$L__BB752_81:
	setp.lt.s32 	%p44, %r194, 16;
	@%p44 bra 	$L__BB752_83;
	add.s32 	%r403, %r109, %r402;
	ld.shared.u32 	%r404, [%r403];
	mad.lo.s32 	%r511, %r404, %r107, %r511;
$L__BB752_83:
	setp.ne.s32 	%p77, %r6, 0;
	add.s32 	%r422, %r509, %r86;
	mad.lo.s32 	%r174, %r422, %r1, %r91;
	shfl.sync.down.b32	%r423|%p78, %r511, 1, 7711, -1;
	add.s32 	%r175, %r423, %r511;
	@%p77 bra 	$L__BB752_85;
	shl.b32 	%r424, %r174, 2;
	mov.u32 	%r425, _ZZ9cuda_gemmIiLi128ELi4ELi1ELi4096ELi128ELi128ELi64ELi0ELi0EEviiiPT_S1_S1_iiiE3Csh;
	add.s32 	%r426, %r425, %r424;
	ld.shared.u32 	%r427, [%r426];
	add.s32 	%r428, %r427, %r175;
	st.shared.u32 	[%r426], %r428;
$L__BB752_85:
	add.s32 	%r509, %r509, %r63;
	setp.lt.s32 	%p79, %r509, %r14;
	@%p79 bra 	$L__BB752_18;
$L__BB752_86:
	add.s32 	%r508, %r508, %r2;
	setp.lt.s32 	%p80, %r508, %r1;
	@%p80 bra 	$L__BB752_16;
$L__BB752_87:
	add.s32 	%r506, %r86, 16;
	setp.lt.u32 	%p81, %r86, 48;
	@%p81 bra 	$L__BB752_12;
	mov.b32 	%r504, 32;
	mov.pred 	%p88, 0;
	@%p1 bra 	$L__BB752_9;
	ld.param.u32 	%r499, [_Z9cuda_gemmIiLi128ELi4ELi1ELi4096ELi128ELi128ELi64ELi0ELi0EEviiiPT_S1_S1_iii_param_2];
	ld.param.u32 	%r496, [_Z9cuda_gemmIiLi128ELi4ELi1ELi4096ELi128ELi128ELi64ELi0ELi0EEviiiPT_S1_S1_iii_param_1];
	mov.u32 	%r179, %ntid.x;
	mov.u32 	%r180, %tid.x;
	bar.sync 	0;
	div.s32 	%r181, %r499, %r194;
	mad.lo.s32 	%r182, %r500, %r496, %r15;
	mov.u32 	%r541, %r180;
	@%p19 bra 	$L__BB752_93;
	ld.param.u64 	%rd26, [_Z9cuda_gemmIiLi128ELi4ELi1ELi4096ELi128ELi128ELi64ELi0ELi0EEviiiPT_S1_S1_iii_param_5];
	add.s32 	%r541, %r180, %r179;
	setp.eq.s16 	%p84, %rs1, 3;
	div.s32 	%r430, %r180, %r1;
	mul.lo.s32 	%r431, %r430, %r1;
	sub.s32 	%r432, %r180, %r431;
	mad.lo.s32 	%r433, %r181, %r430, %r182;
	add.s32 	%r434, %r433, %r432;
	cvta.to.global.u64 	%rd3, %rd26;
	mul.wide.s32 	%rd11, %r434, 4;
	add.s64 	%rd12, %rd3, %rd11;
	shl.b32 	%r435, %r180, 2;
	mov.u32 	%r436, _ZZ9cuda_gemmIiLi128ELi4ELi1ELi4096ELi128ELi128ELi64ELi0ELi0EEviiiPT_S1_S1_iiiE3Csh;
	add.s32 	%r184, %r436, %r435;
	ld.shared.u32 	%r437, [%r184];
	atom.global.add.u32 	%r438, [%rd12], %r437;
	@%p84 bra 	$L__BB752_93;
	add.s32 	%r439, %r180, %r179;
	add.s32 	%r185, %r439, %r179;
	setp.eq.s16 	%p85, %rs1, 0;
	div.s32 	%r440, %r541, %r1;
	mul.lo.s32 	%r441, %r440, %r1;
	sub.s32 	%r442, %r541, %r441;
	mad.lo.s32 	%r443, %r181, %r440, %r182;
	add.s32 	%r444, %r443, %r442;
	mul.wide.s32 	%rd13, %r444, 4;
	add.s64 	%rd14, %rd3, %rd13;
	add.s32 	%r445, %r184, %r7;
	ld.shared.u32 	%r446, [%r445];
	atom.global.add.u32 	%r447, [%rd14], %r446;
	mov.u32 	%r541, %r185;
	@%p85 bra 	$L__BB752_93;
	add.s32 	%r541, %r185, %r179;
	div.s32 	%r448, %r185, %r1;
	mul.lo.s32 	%r449, %r448, %r1;
	sub.s32 	%r450, %r185, %r449;
	mad.lo.s32 	%r451, %r181, %r448, %r182;
	add.s32 	%r452, %r451, %r450;
	mul.wide.s32 	%rd15, %r452, 4;
	add.s64 	%rd16, %rd3, %rd15;
	add.s32 	%r453, %r184, %r7;
	add.s32 	%r454, %r453, %r7;
	ld.shared.u32 	%r455, [%r454];
	atom.global.add.u32 	%r456, [%rd16], %r455;
$L__BB752_93:
	ld.param.u64 	%rd27, [_Z9cuda_gemmIiLi128ELi4ELi1ELi4096ELi128ELi128ELi64ELi0ELi0EEviiiPT_S1_S1_iii_param_5];
	div.s32 	%r457, %r541, %r1;
	mul.lo.s32 	%r458, %r457, %r1;
	sub.s32 	%r459, %r541, %r458;
	mad.lo.s32 	%r460, %r181, %r457, %r182;
	add.s32 	%r461, %r460, %r459;
	cvta.to.global.u64 	%rd17, %rd27;
	mul.wide.s32 	%rd18, %r461, 4;
	add.s64 	%rd19, %rd17, %rd18;
	shl.b32 	%r462, %r541, 2;
	mov.u32 	%r463, _ZZ9cuda_gemmIiLi128ELi4ELi1ELi4096ELi128ELi128ELi64ELi0ELi0EEviiiPT_S1_S1_iiiE3Csh;
	add.s32 	%r464, %r463, %r462;
	ld.shared.u32 	%r465, [%r464];
	atom.global.add.u32 	%r466, [%rd19], %r465;
	add.s32 	%r467, %r541, %r179;
	div.s32 	%r468, %r467, %r1;
	mul.lo.s32 	%r469, %r468, %r1;
	sub.s32 	%r470, %r467, %r469;
	mad.lo.s32 	%r471, %r181, %r468, %r182;
	add.s32 	%r472, %r471, %r470;
	mul.wide.s32 	%rd20, %r472, 4;
	add.s64 	%rd21, %rd17, %rd20;
	add.s32 	%r473, %r464, %r7;
	ld.shared.u32 	%r474, [%r473];
	atom.global.add.u32 	%r475, [%rd21], %r474;
	add.s32 	%r476, %r467, %r179;
	div.s32 	%r477, %r476, %r1;
	mul.lo.s32 	%r478, %r477, %r1;
	sub.s32 	%r479, %r476, %r478;
	mad.lo.s32 	%r480, %r181, %r477, %r182;
	add.s32 	%r481, %r480, %r479;
	mul.wide.s32 	%rd22, %r481, 4;
	add.s64 	%rd23, %rd17, %rd22;
	add.s32 	%r482, %r473, %r7;
	ld.shared.u32 	%r483, [%r482];
	atom.global.add.u32 	%r484, [%rd23], %r483;
	add.s32 	%r485, %r476, %r179;
	div.s32 	%r486, %r485, %r1;
	mul.lo.s32 	%r487, %r486, %r1;
	sub.s32 	%r488, %r485, %r487;
	mad.lo.s32 	%r489, %r181, %r486, %r182;
	add.s32 	%r490, %r489, %r488;
	mul.wide.s32 	%rd24, %r490, 4;
	add.s64 	%rd25, %rd17, %rd24;
	add.s32 	%r491, %r482, %r7;
	ld.shared.u32 	%r492, [%r491];
	atom.global.add.u32 	%r493, [%rd25], %r492;
	add.s32 	%r541, %r485, %r179;
	setp.lt.u32 	%p86, %r541, 2048;
	@%p86 bra 	$L__BB752_93;
	mov.u32 	%r494, %nctaid.y;
	add.s32 	%r500, %r500, %r494;
	shl.b32 	%r495, %r494, 2;
	setp.lt.u32 	%p87, %r500, %r495;
	@%p87 bra 	$L__BB752_2;
$L__BB752_95:
	ret;

}
	// .globl	_Z9cuda_gemmIiLi128ELi4ELi1ELi4096ELi128ELi128ELi64ELi0ELi1EEviiiPT_S1_S1_iii
.visible .entry _Z9cuda_gemmIiLi128ELi4ELi1ELi4096ELi128ELi128ELi64ELi0ELi1EEviiiPT_S1_S1_iii(
	.param .u32 _Z9cuda_gemmIiLi128ELi4ELi1ELi4096ELi128ELi128ELi64ELi0ELi1EEviiiPT_S1_S1_iii_param_0,
	.param .u32 _Z9cuda_gemmIiLi128ELi4ELi1ELi4096ELi128ELi128ELi64ELi0ELi1EEviiiPT_S1_S1_iii_param_1,
	.param .u32 _Z9cuda_gemmIiLi128ELi4ELi1ELi4096ELi128ELi128ELi64ELi0ELi1EEviiiPT_S1_S1_iii_param_2,
	.param .u64 .ptr .align 1 _Z9cuda_gemmIiLi128ELi4ELi1ELi4096ELi128ELi128ELi64ELi0ELi1EEviiiPT_S1_S1_iii_param_3,
	.param .u64 .ptr .align 1 _Z9cuda_gemmIiLi128ELi4ELi1ELi4096ELi128ELi128ELi64ELi0ELi1EEviiiPT_S1_S1_iii_param_4,
	.param .u64 .ptr .align 1 _Z9cuda_gemmIiLi128ELi4ELi1ELi4096ELi128ELi128ELi64ELi0ELi1EEviiiPT_S1_S1_iii_param_5,
	.param .u32 _Z9cuda_gemmIiLi128ELi4ELi1ELi4096ELi128ELi128ELi64ELi0ELi1EEviiiPT_S1_S1_iii_param_6,
	.param .u32 _Z9cuda_gemmIiLi128ELi4ELi1ELi4096ELi128ELi128ELi64ELi0ELi1EEviiiPT_S1_S1_iii_param_7,
	.param .u32 _Z9cuda_gemmIiLi128ELi4ELi1ELi4096ELi128ELi128ELi64ELi0ELi1EEviiiPT_S1_S1_iii_param_8
)
.maxntid 128
{
	.reg .pred 	%p<21>;
	.reg .b16 	%rs<6>;
	.reg .b32 	%r<363>;
	.reg .b64 	%rd<26>;
	// demoted variable
	.shared .align 128 .b8 _ZZ9cuda_gemmIiLi128ELi4ELi1ELi4096ELi128ELi128ELi64ELi0ELi1EEviiiPT_S1_S1_iiiE11kron_fac_sh[2112];
	// demoted variable
	.shared .align 128 .b8 _ZZ9cuda_gemmIiLi128ELi4ELi1ELi4096ELi128ELi128ELi64ELi0ELi1EEviiiPT_S1_S1_iiiE3Ash[4096];
	// demoted variable
	.shared .align 128 .b8 _ZZ9cuda_gemmIiLi128ELi4ELi1ELi4096ELi128ELi128ELi64ELi0ELi1EEviiiPT_S1_S1_iiiE3Csh[8192];
	ld.param.u64 	%rd4, [_Z9cuda_gemmIiLi128ELi4ELi1ELi4096ELi128ELi128ELi64ELi0ELi1EEviiiPT_S1_S1_iii_param_3];
	ld.param.u64 	%rd5, [_Z9cuda_gemmIiLi128ELi4ELi1ELi4096ELi128ELi128ELi64ELi0ELi1EEviiiPT_S1_S1_iii_param_4];
	mov.u32 	%r1, %tid.x;
	shr.u32 	%r2, %r1, 1;
	and.b32  	%r3, %r2, 31;
	mov.u32 	%r352, %ctaid.y;
	mov.u32 	%r5, %nctaid.y;
	shl.b32 	%r100, %r5, 2;
	setp.ge.u32 	%p2, %r352, %r100;
	@%p2 bra 	$L__BB753_26;
	ld.param.u32 	%r350, [_Z9cuda_gemmIiLi128ELi4ELi1ELi4096ELi128ELi128ELi64ELi0ELi1EEviiiPT_S1_S1_iii_param_2];
	and.b32  	%r6, %r1, 1;
	mov.u32 	%r101, %ctaid.x;
	and.b32  	%r102, %r101, 1;
	mov.u32 	%r103, %ctaid.z;
	mov.u32 	%r7, %ntid.x;
	shl.b32 	%r8, %r103, 6;
	shl.b32 	%r9, %r7, 2;
	shr.u32 	%r10, %r1, 4;
	shl.b32 	%r104, %r101, 6;
	and.b32  	%r105, %r104, 64;
	and.b32  	%r106, %r1, 15;
	or.b32  	%r11, %r105, %r106;
	mov.u32 	%r107, _ZZ9cuda_gemmIiLi128ELi4ELi1ELi4096ELi128ELi128ELi64ELi0ELi1EEviiiPT_S1_S1_iiiE11kron_fac_sh;
	mad.lo.s32 	%r12, %r106, 132, %r107;
	shr.u32 	%r13, %r7, 4;
	shl.b32 	%r108, %r1, 4;
	and.b32  	%r109, %r108, 16;
	shl.b32 	%r110, %r3, 5;
	or.b32  	%r111, %r110, %r109;
	shr.u32 	%r112, %r350, 31;
	add.s32 	%r113, %r350, %r112;
	shr.s32 	%r114, %r113, 1;
	shl.b32 	%r115, %r101, 4;
	and.b32  	%r116, %r115, -32;
	shr.s32 	%r117, %r350, 31;
	shr.u32 	%r118, %r117, 25;
	add.s32 	%r119, %r350, %r118;
	shr.s32 	%r14, %r119, 7;
	mad.lo.s32 	%r15, %r114, %r102, %r116;
	add.s32 	%r16, %r1, %r7;
	cvt.u16.u32 	%rs2, %r16;
	xor.b16  	%rs3, %rs2, 2047;
	cvt.u16.u32 	%rs4, %r7;
	div.u16 	%rs5, %rs3, %rs4;
	and.b16  	%rs1, %rs5, 3;
	shl.b32 	%r120, %r1, 2;
	mov.u32 	%r121, _ZZ9cuda_gemmIiLi128ELi4ELi1ELi4096ELi128ELi128ELi64ELi0ELi1EEviiiPT_S1_S1_iiiE3Csh;
	add.s32 	%r17, %r121, %r120;
	add.s32 	%r18, %r17, %r9;
	add.s32 	%r19, %r16, %r7;
	and.b32  	%r122, %r2, 15;
	or.b32  	%r123, %r111, %r122;
	shl.b32 	%r124, %r123, 2;
	mov.u32 	%r125, _ZZ9cuda_gemmIiLi128ELi4ELi1ELi4096ELi128ELi128ELi64ELi0ELi1EEviiiPT_S1_S1_iiiE3Ash;
	add.s32 	%r20, %r125, %r124;
	add.s32 	%r126, %r2, 1;
	and.b32  	%r127, %r126, 15;
	or.b32  	%r128, %r111, %r127;
	shl.b32 	%r129, %r128, 2;
	add.s32 	%r21, %r125, %r129;
	add.s32 	%r130, %r2, 2;
	and.b32  	%r131, %r130, 15;
	or.b32  	%r132, %r111, %r131;
	shl.b32 	%r133, %r132, 2;
	add.s32 	%r22, %r125, %r133;
	add.s32 	%r134, %r2, 3;
	and.b32  	%r135, %r134, 15;
	or.b32  	%r136, %r111, %r135;
	shl.b32 	%r137, %r136, 2;
	add.s32 	%r23, %r125, %r137;
	add.s32 	%r138, %r2, 4;
	and.b32  	%r139, %r138, 15;
	or.b32  	%r140, %r111, %r139;
	shl.b32 	%r141, %r140, 2;
	add.s32 	%r24, %r125, %r141;
	add.s32 	%r142, %r2, 5;
	and.b32  	%r143, %r142, 15;
	or.b32  	%r144, %r111, %r143;
	shl.b32 	%r145, %r144, 2;
	add.s32 	%r25, %r125, %r145;
	add.s32 	%r146, %r2, 6;
	and.b32  	%r147, %r146, 15;
	or.b32  	%r148, %r111, %r147;
	shl.b32 	%r149, %r148, 2;
	add.s32 	%r26, %r125, %r149;
	add.s32 	%r150, %r2, 7;
	and.b32  	%r151, %r150, 15;
	or.b32  	%r152, %r111, %r151;
	shl.b32 	%r153, %r152, 2;
	add.s32 	%r27, %r125, %r153;
	xor.b32  	%r154, %r122, 8;
	or.b32  	%r155, %r111, %r154;
	shl.b32 	%r156, %r155, 2;
	add.s32 	%r28, %r125, %r156;
	add.s32 	%r157, %r2, 9;
	and.b32  	%r158, %r157, 15;
	or.b32  	%r159, %r111, %r158;
	shl.b32 	%r160, %r159, 2;
	add.s32 	%r29, %r125, %r160;
	add.s32 	%r161, %r2, 10;
	and.b32  	%r162, %r161, 15;
	or.b32  	%r163, %r111, %r162;
	shl.b32 	%r164, %r163, 2;
	add.s32 	%r30, %r125, %r164;
	add.s32 	%r165, %r2, 11;
	and.b32  	%r166, %r165, 15;
	or.b32  	%r167, %r111, %r166;
	shl.b32 	%r168, %r167, 2;
	add.s32 	%r31, %r125, %r168;
	add.s32 	%r169, %r2, 12;
	and.b32  	%r170, %r169, 15;
	or.b32  	%r171, %r111, %r170;
	shl.b32 	%r172, %r171, 2;
	add.s32 	%r32, %r125, %r172;
	add.s32 	%r173, %r2, 13;
	and.b32  	%r174, %r173, 15;
	or.b32  	%r175, %r111, %r174;
	shl.b32 	%r176, %r175, 2;
	add.s32 	%r33, %r125, %r176;
	add.s32 	%r177, %r2, 14;
	and.b32  	%r178, %r177, 15;
	or.b32  	%r179, %r111, %r178;
	shl.b32 	%r180, %r179, 2;
	add.s32 	%r34, %r125, %r180;
	add.s32 	%r181, %r2, -1;
	and.b32  	%r182, %r181, 15;
	or.b32  	%r183, %r111, %r182;
	shl.b32 	%r184, %r183, 2;
	add.s32 	%r35, %r125, %r184;
	or.b32  	%r36, %r109, %r122;
	or.b32  	%r37, %r109, %r127;
	or.b32  	%r38, %r109, %r131;
	or.b32  	%r39, %r109, %r135;
	or.b32  	%r40, %r109, %r139;
	or.b32  	%r41, %r109, %r143;
	or.b32  	%r42, %r109, %r147;
	or.b32  	%r43, %r109, %r151;
	or.b32  	%r44, %r109, %r154;
	or.b32  	%r45, %r109, %r158;
	or.b32  	%r46, %r109, %r162;
	or.b32  	%r47, %r109, %r166;
	or.b32  	%r48, %r109, %r170;
	or.b32  	%r49, %r109, %r174;
	or.b32  	%r50, %r109, %r178;
	or.b32  	%r51, %r109, %r182;
	shr.u32 	%r52, %r1, 6;
	cvta.to.global.u64 	%rd1, %rd5;
	cvta.to.global.u64 	%rd2, %rd4;
	shl.b32 	%r223, %r36, 2;
	shl.b32 	%r227, %r37, 2;
	shl.b32 	%r231, %r38, 2;
	shl.b32 	%r235, %r39, 2;
	shl.b32 	%r239, %r40, 2;
	shl.b32 	%r243, %r41, 2;
	shl.b32 	%r247, %r42, 2;
	shl.b32 	%r251, %r43, 2;
	shl.b32 	%r255, %r44, 2;
	shl.b32 	%r259, %r45, 2;
	shl.b32 	%r263, %r46, 2;
	shl.b32 	%r267, %r47, 2;
	shl.b32 	%r271, %r48, 2;
	shl.b32 	%r275, %r49, 2;
	shl.b32 	%r279, %r50, 2;
	shl.b32 	%r283, %r51, 2;
$L__BB753_2:
	setp.eq.s16 	%p3, %rs1, 2;
	mov.u32 	%r353, %r1;
	@%p3 bra 	$L__BB753_6;
	setp.eq.s16 	%p4, %rs1, 3;
	mov.b32 	%r185, 0;
	st.shared.u32 	[%r17], %r185;
	mov.u32 	%r353, %r16;
	@%p4 bra 	$L__BB753_6;
	setp.eq.s16 	%p5, %rs1, 0;
	mov.b32 	%r186, 0;
	st.shared.u32 	[%r18], %r186;
	mov.u32 	%r353, %r19;
	@%p5 bra 	$L__BB753_6;
	add.s32 	%r353, %r19, %r7;
	add.s32 	%r187, %r18, %r9;
	mov.b32 	%r188, 0;
	st.shared.u32 	[%r187], %r188;
$L__BB753_6:
	shl.b32 	%r189, %r353, 2;
	mov.u32 	%r190, _ZZ9cuda_gemmIiLi128ELi4ELi1ELi4096ELi128ELi128ELi64ELi0ELi1EEviiiPT_S1_S1_iiiE3Csh;
	add.s32 	%r354, %r190, %r189;
$L__BB753_7:
	mov.b32 	%r191, 0;
	st.shared.u32 	[%r354], %r191;
	add.s32 	%r192, %r354, %r9;
	st.shared.u32 	[%r192], %r191;
	shl.b32 	%r193, %r7, 3;
	add.s32 	%r194, %r354, %r193;
	st.shared.u32 	[%r194], %r191;
	mad.lo.s32 	%r195, %r7, 12, %r354;
	st.shared.u32 	[%r195], %r191;
	add.s32 	%r353, %r353, %r9;
	shl.b32 	%r196, %r7, 4;
	add.s32 	%r354, %r354, %r196;
	setp.lt.u32 	%p6, %r353, 2048;
	@%p6 bra 	$L__BB753_7;
	mov.b32 	%r356, 0;
	mov.pred 	%p20, -1;
$L__BB753_9:
	mov.pred 	%p1, %p20;
	ld.param.u32 	%r351, [_Z9cuda_gemmIiLi128ELi4ELi1ELi4096ELi128ELi128ELi64ELi0ELi1EEviiiPT_S1_S1_iii_param_2];
	shl.b32 	%r357, %r1, 2;
	mov.u32 	%r198, %ctaid.x;
	shl.b32 	%r199, %r198, 11;
	and.b32  	%r200, %r199, -4096;
	add.s32 	%r201, %r200, %r8;
	mad.lo.s32 	%r202, %r352, %r351, %r201;
	add.s32 	%r63, %r202, %r356;
$L__BB753_10:
	shl.b32 	%r203, %r357, 2;
	and.b32  	%r204, %r203, 3968;
	and.b32  	%r205, %r357, 28;
	add.s32 	%r206, %r63, %r205;
	add.s32 	%r207, %r206, %r204;
	mul.wide.s32 	%rd7, %r207, 4;
	add.s64 	%rd8, %rd2, %rd7;
	ld.global.v4.u32 	{%r208, %r209, %r210, %r211}, [%rd8];
	mov.u32 	%r212, _ZZ9cuda_gemmIiLi128ELi4ELi1ELi4096ELi128ELi128ELi64ELi0ELi1EEviiiPT_S1_S1_iiiE3Ash;
	add.s32 	%r213, %r212, %r203;
	st.shared.v4.u32 	[%r213], {%r208, %r209, %r210, %r211};
	add.s32 	%r357, %r357, %r9;
	setp.lt.u32 	%p8, %r357, 1024;
	@%p8 bra 	$L__BB753_10;
	add.s32 	%r66, %r356, %r8;
	mov.b32 	%r358, 0;
$L__BB753_12:
	add.s32 	%r68, %r358, %r11;
	mov.u32 	%r359, %r10;
$L__BB753_13:
	add.s32 	%r215, %r66, %r359;
	shl.b32 	%r216, %r215, 7;
	add.s32 	%r217, %r216, %r68;
	mul.wide.u32 	%rd9, %r217, 4;
	add.s64 	%rd10, %rd1, %rd9;
	ld.global.u32 	%r218, [%rd10];
	shl.b32 	%r219, %r359, 2;
	add.s32 	%r220, %r12, %r219;
	st.shared.u32 	[%r220], %r218;
	add.s32 	%r359, %r359, %r13;
	setp.lt.u32 	%p9, %r359, 32;
	@%p9 bra 	$L__BB753_13;
	bar.sync 	0;
	ld.shared.u32 	%r71, [%r20];
	ld.shared.u32 	%r72, [%r21];
	ld.shared.u32 	%r73, [%r22];
	ld.shared.u32 	%r74, [%r23];
	ld.shared.u32 	%r75, [%r24];
	ld.shared.u32 	%r76, [%r25];
	ld.shared.u32 	%r77, [%r26];
	ld.shared.u32 	%r78, [%r27];
	ld.shared.u32 	%r79, [%r28];
	ld.shared.u32 	%r80, [%r29];
	ld.shared.u32 	%r81, [%r30];
	ld.shared.u32 	%r82, [%r31];
	ld.shared.u32 	%r83, [%r32];
	ld.shared.u32 	%r84, [%r33];
	ld.shared.u32 	%r85, [%r34];
	ld.shared.u32 	%r86, [%r35];
	mov.u32 	%r360, %r52;
$L__BB753_15:
	setp.ne.s32 	%p10, %r6, 0;
	mov.u32 	%r221, _ZZ9cuda_gemmIiLi128ELi4ELi1ELi4096ELi128ELi128ELi64ELi0ELi1EEviiiPT_S1_S1_iiiE11kron_fac_sh;
	mad.lo.s32 	%r222, %r360, 132, %r221;
	add.s32 	%r224, %r222, %r223;
	ld.shared.u32 	%r225, [%r224];
	mul.lo.s32 	%r226, %r225, %r71;
	add.s32 	%r228, %r222, %r227;
	ld.shared.u32 	%r229, [%r228];
	mad.lo.s32 	%r230, %r229, %r72, %r226;
	add.s32 	%r232, %r222, %r231;
	ld.shared.u32 	%r233, [%r232];
	mad.lo.s32 	%r234, %r233, %r73, %r230;
	add.s32 	%r236, %r222, %r235;
	ld.shared.u32 	%r237, [%r236];
	mad.lo.s32 	%r238, %r237, %r74, %r234;
	add.s32 	%r240, %r222, %r239;
	ld.shared.u32 	%r241, [%r240];
	mad.lo.s32 	%r242, %r241, %r75, %r238;
	add.s32 	%r244, %r222, %r243;
	ld.shared.u32 	%r245, [%r244];
	mad.lo.s32 	%r246, %r245, %r76, %r242;
	add.s32 	%r248, %r222, %r247;
	ld.shared.u32 	%r249, [%r248];
	mad.lo.s32 	%r250, %r249, %r77, %r246;
	add.s32 	%r252, %r222, %r251;
	ld.shared.u32 	%r253, [%r252];
	mad.lo.s32 	%r254, %r253, %r78, %r250;
	add.s32 	%r256, %r222, %r255;
	ld.shared.u32 	%r257, [%r256];
	mad.lo.s32 	%r258, %r257, %r79, %r254;
	add.s32 	%r260, %r222, %r259;
	ld.shared.u32 	%r261, [%r260];
	mad.lo.s32 	%r262, %r261, %r80, %r258;
	add.s32 	%r264, %r222, %r263;
	ld.shared.u32 	%r265, [%r264];
	mad.lo.s32 	%r266, %r265, %r81, %r262;
	add.s32 	%r268, %r222, %r267;
	ld.shared.u32 	%r269, [%r268];
	mad.lo.s32 	%r270, %r269, %r82, %r266;
	add.s32 	%r272, %r222, %r271;
	ld.shared.u32 	%r273, [%r272];
	mad.lo.s32 	%r274, %r273, %r83, %r270;
	add.s32 	%r276, %r222, %r275;
	ld.shared.u32 	%r277, [%r276];
	mad.lo.s32 	%r278, %r277, %r84, %r274;
	add.s32 	%r280, %r222, %r279;
	ld.shared.u32 	%r281, [%r280];
	mad.lo.s32 	%r282, %r281, %r85, %r278;
	add.s32 	%r284, %r222, %r283;
	ld.shared.u32 	%r285, [%r284];
	mad.lo.s32 	%r286, %r285, %r86, %r282;
	add.s32 	%r287, %r360, %r358;
	shl.b32 	%r288, %r287, 5;
	or.b32  	%r88, %r288, %r3;
	shfl.sync.down.b32	%r289|%p11, %r286, 1, 7711, -1;
	add.s32 	%r89, %r289, %r286;
	@%p10 bra 	$L__BB753_17;
	shl.b32 	%r290, %r88, 2;
	mov.u32 	%r291, _ZZ9cuda_gemmIiLi128ELi4ELi1ELi4096ELi128ELi128ELi64ELi0ELi1EEviiiPT_S1_S1_iiiE3Csh;
	add.s32 	%r292, %r291, %r290;
	ld.shared.u32 	%r293, [%r292];
	add.s32 	%r294, %r293, %r89;
	st.shared.u32 	[%r292], %r294;
$L__BB753_17:
	add.s32 	%r90, %r360, 2;
	setp.lt.u32 	%p12, %r360, 14;
	mov.u32 	%r360, %r90;
	@%p12 bra 	$L__BB753_15;
	add.s32 	%r91, %r358, 16;
	setp.lt.u32 	%p13, %r358, 48;
	mov.u32 	%r358, %r91;
	@%p13 bra 	$L__BB753_12;
	mov.b32 	%r356, 32;
	mov.pred 	%p20, 0;
	@%p1 bra 	$L__BB753_9;
	ld.param.u64 	%rd25, [_Z9cuda_gemmIiLi128ELi4ELi1ELi4096ELi128ELi128ELi64ELi0ELi1EEviiiPT_S1_S1_iii_param_5];
	ld.param.u32 	%r349, [_Z9cuda_gemmIiLi128ELi4ELi1ELi4096ELi128ELi128ELi64ELi0ELi1EEviiiPT_S1_S1_iii_param_1];
	cvta.to.global.u64 	%rd3, %rd25;
	setp.eq.s16 	%p15, %rs1, 2;
	bar.sync 	0;
	mad.lo.s32 	%r92, %r352, %r349, %r15;
	mov.u32 	%r361, %r1;
	@%p15 bra 	$L__BB753_24;
	setp.eq.s16 	%p16, %rs1, 3;
	and.b32  	%r296, %r1, 31;
	shr.u32 	%r297, %r1, 5;
	mad.lo.s32 	%r298, %r297, %r14, %r296;
	add.s32 	%r299, %r92, %r298;
	mul.wide.s32 	%rd11, %r299, 4;
	add.s64 	%rd12, %rd3, %rd11;
	ld.shared.u32 	%r300, [%r17];
	atom.global.add.u32 	%r301, [%rd12], %r300;
	mov.u32 	%r361, %r16;
	@%p16 bra 	$L__BB753_24;
	setp.eq.s16 	%p17, %rs1, 0;
	and.b32  	%r302, %r16, 31;
	shr.u32 	%r303, %r16, 5;
	mad.lo.s32 	%r304, %r303, %r14, %r302;
	add.s32 	%r305, %r92, %r304;
	mul.wide.s32 	%rd13, %r305, 4;
	add.s64 	%rd14, %rd3, %rd13;
	ld.shared.u32 	%r306, [%r18];
	atom.global.add.u32 	%r307, [%rd14], %r306;
	mov.u32 	%r361, %r19;
	@%p17 bra 	$L__BB753_24;
	add.s32 	%r361, %r19, %r7;
	and.b32  	%r308, %r19, 31;
	shr.u32 	%r309, %r19, 5;
	mad.lo.s32 	%r310, %r309, %r14, %r308;
	add.s32 	%r311, %r92, %r310;
	mul.wide.s32 	%rd15, %r311, 4;
	add.s64 	%rd16, %rd3, %rd15;
	add.s32 	%r312, %r18, %r9;
	ld.shared.u32 	%r313, [%r312];
	atom.global.add.u32 	%r314, [%rd16], %r313;
$L__BB753_24:
	shr.u32 	%r315, %r361, 5;
	and.b32  	%r316, %r361, 31;
	add.s32 	%r317, %r92, %r316;
	mad.lo.s32 	%r318, %r315, %r14, %r317;
	mul.wide.s32 	%rd17, %r318, 4;
	add.s64 	%rd18, %rd3, %rd17;
	shl.b32 	%r319, %r361, 2;
	mov.u32 	%r320, _ZZ9cuda_gemmIiLi128ELi4ELi1ELi4096ELi128ELi128ELi64ELi0ELi1EEviiiPT_S1_S1_iiiE3Csh;
	add.s32 	%r321, %r320, %r319;
	ld.shared.u32 	%r322, [%r321];
	atom.global.add.u32 	%r323, [%rd18], %r322;
	add.s32 	%r324, %r361, %r7;
	shr.u32 	%r325, %r324, 5;
	and.b32  	%r326, %r324, 31;
	add.s32 	%r327, %r92, %r326;
	mad.lo.s32 	%r328, %r325, %r14, %r327;
	mul.wide.s32 	%rd19, %r328, 4;
	add.s64 	%rd20, %rd3, %rd19;
	add.s32 	%r329, %r321, %r9;
	ld.shared.u32 	%r330, [%r329];
	atom.global.add.u32 	%r331, [%rd20], %r330;
	add.s32 	%r332, %r324, %r7;
	shr.u32 	%r333, %r332, 5;
	and.b32  	%r334, %r332, 31;
	add.s32 	%r335, %r92, %r334;
	mad.lo.s32 	%r336, %r333, %r14, %r335;
	mul.wide.s32 	%rd21, %r336, 4;
	add.s64 	%rd22, %rd3, %rd21;
	add.s32 	%r337, %r329, %r9;
	ld.shared.u32 	%r338, [%r337];
	atom.global.add.u32 	%r339, [%rd22], %r338;
	add.s32 	%r340, %r332, %r7;
	shr.u32 	%r341, %r340, 5;
	and.b32  	%r342, %r340, 31;
	add.s32 	%r343, %r92, %r342;
	mad.lo.s32 	%r344, %r341, %r14, %r343;
	mul.wide.s32 	%rd23, %r344, 4;
	add.s64 	%rd24, %rd3, %rd23;
	add.s32 	%r345, %r337, %r9;
	ld.shared.u32 	%r346, [%r345];
	atom.global.add.u32 	%r347, [%rd24], %r346;
	add.s32 	%r361, %r340, %r7;
	setp.lt.u32 	%p18, %r361, 2048;
	@%p18 bra 	$L__BB753_24;
	add.s32 	%r352, %r352, %r5;
	shl.b32 	%r348, %r5, 2;
	setp.lt.u32 	%p19, %r352, %r348;
	@%p19 bra 	$L__BB753_2;
$L__BB753_26:
	ret;

}
	// .globl	_Z9cuda_gemmIiLi128ELi4ELi1ELi4096ELi128ELi128ELi64ELi1ELi0EEviiiPT_S1_S1_iii
.visible .entry _Z9cuda_gemmIiLi128ELi4ELi1ELi4096ELi128ELi128ELi64ELi1ELi0EEviiiPT_S1_S1_iii(
	.param .u32 _Z9cuda_gemmIiLi128ELi4ELi1ELi4096ELi128ELi128ELi64ELi1ELi0EEviiiPT_S1_S1_iii_param_0,
	.param .u32 _Z9cuda_gemmIiLi128ELi4ELi1ELi4096ELi128ELi128ELi64ELi1ELi0EEviiiPT_S1_S1_iii_param_1,
	.param .u32 _Z9cuda_gemmIiLi128ELi4ELi1ELi4096ELi128ELi128ELi64ELi1ELi0EEviiiPT_S1_S1_iii_param_2,
	.param .u64 .ptr .align 1 _Z9cuda_gemmIiLi128ELi4ELi1ELi4096ELi128ELi128ELi64ELi1ELi0EEviiiPT_S1_S1_iii_param_3,
	.param .u64 .ptr .align 1 _Z9cuda_gemmIiLi128ELi4ELi1ELi4096ELi128ELi128ELi64ELi1ELi0EEviiiPT_S1_S1_iii_param_4,
	.param .u64 .ptr .align 1 _Z9cuda_gemmIiLi128ELi4ELi1ELi4096ELi128ELi128ELi64ELi1ELi0EEviiiPT_S1_S1_iii_param_5,
	.param .u32 _Z9cuda_gemmIiLi128ELi4ELi1ELi4096ELi128ELi128ELi64ELi1ELi0EEviiiPT_S1_S1_iii_param_6,
	.param .u32 _Z9cuda_gemmIiLi128ELi4ELi1ELi4096ELi128ELi128ELi64ELi1ELi0EEviiiPT_S1_S1_iii_param_7,
	.param .u32 _Z9cuda_gemmIiLi128ELi4ELi1ELi4096ELi128ELi128ELi64ELi1ELi0EEviiiPT_S1_S1_iii_param_8
)
.maxntid 128
{
	.reg .pred 	%p<89>;
	.reg .b16 	%rs<8>;
	.reg .b32 	%r<507>;
	.reg .b64 	%rd<24>;
	// demoted variable
	.shared .align 128 .b8 _ZZ9cuda_gemmIiLi128ELi4ELi1ELi4096ELi128ELi128ELi64ELi1ELi0EEviiiPT_S1_S1_iiiE11kron_fac_sh[2112];
	// demoted variable
	.shared .align 128 .b8 _ZZ9cuda_gemmIiLi128ELi4ELi1ELi4096ELi128ELi128ELi64ELi1ELi0EEviiiPT_S1_S1_iiiE3Ash[4096];
	// demoted variable
	.shared .align 128 .b8 _ZZ9cuda_gemmIiLi128ELi4ELi1ELi4096ELi128ELi128ELi64ELi1ELi0EEviiiPT_S1_S1_iiiE3Csh[8192];
	ld.param.u64 	%rd6, [_Z9cuda_gemmIiLi128ELi4ELi1ELi4096ELi128ELi128ELi64ELi1ELi0EEviiiPT_S1_S1_iii_param_3];
	ld.param.u64 	%rd7, [_Z9cuda_gemmIiLi128ELi4ELi1ELi4096ELi128ELi128ELi64ELi1ELi0EEviiiPT_S1_S1_iii_param_4];
	ld.param.u32 	%r184, [_Z9cuda_gemmIiLi128ELi4ELi1ELi4096ELi128ELi128ELi64ELi1ELi0EEviiiPT_S1_S1_iii_param_6];
	ld.param.u32 	%r185, [_Z9cuda_gemmIiLi128ELi4ELi1ELi4096ELi128ELi128ELi64ELi1ELi0EEviiiPT_S1_S1_iii_param_7];
	mov.u32 	%r1, %tid.x;
	div.s32 	%r2, 4096, %r185;
	min.s32 	%r186, %r2, 64;
	shl.b32 	%r3, %r186, 1;
	div.u32 	%r5, %r1, %r3;
	mul.lo.s32 	%r187, %r5, %r3;
	sub.s32 	%r188, %r1, %r187;
	shr.u32 	%r4, %r188, 1;
	mov.u32 	%r464, %ctaid.y;
	mov.u32 	%r189, %nctaid.y;
	shl.b32 	%r190, %r189, 2;
	setp.ge.u32 	%p2, %r464, %r190;
	@%p2 bra 	$L__BB754_95;
	and.b32  	%r7, %r1, 1;
	mov.u32 	%r191, %ctaid.x;
	mov.u32 	%r192, %ntid.x;
	shl.b32 	%r8, %r192, 2;
	shr.u32 	%r9, %r1, 4;
	shl.b32 	%r193, %r191, 6;
	and.b32  	%r194, %r193, 64;
	and.b32  	%r195, %r1, 15;
	or.b32  	%r10, %r194, %r195;
	mov.u32 	%r196, _ZZ9cuda_gemmIiLi128ELi4ELi1ELi4096ELi128ELi128ELi64ELi1ELi0EEviiiPT_S1_S1_iiiE11kron_fac_sh;
	mad.lo.s32 	%r11, %r195, 132, %r196;
	shr.u32 	%r12, %r192, 4;
	and.b32  	%r13, %r4, 15;
	shl.b32 	%r197, %r1, 4;
	and.b32  	%r14, %r197, 16;
	min.s32 	%r15, %r184, 16;
	add.s32 	%r198, %r1, %r192;
	cvt.u16.u32 	%rs2, %r198;
	xor.b16  	%rs3, %rs2, 2047;
	cvt.u16.u32 	%rs4, %r192;
	div.u16 	%rs5, %rs3, %rs4;
	and.b16  	%rs1, %rs5, 3;
	add.s32 	%r199, %r4, 1;
	and.b32  	%r16, %r199, 15;
	add.s32 	%r200, %r4, 2;
	and.b32  	%r17, %r200, 15;
	add.s32 	%r201, %r4, 3;
	and.b32  	%r18, %r201, 15;
	add.s32 	%r202, %r4, 4;
	and.b32  	%r19, %r202, 15;
	add.s32 	%r203, %r4, 5;
	and.b32  	%r20, %r203, 15;
	add.s32 	%r204, %r4, 6;
	and.b32  	%r21, %r204, 15;
	add.s32 	%r205, %r4, 7;
	and.b32  	%r22, %r205, 15;
	xor.b32  	%r23, %r13, 8;
	add.s32 	%r206, %r4, 9;
	and.b32  	%r24, %r206, 15;
	add.s32 	%r207, %r4, 10;
	and.b32  	%r25, %r207, 15;
	add.s32 	%r208, %r4, 11;
	and.b32  	%r26, %r208, 15;
	add.s32 	%r209, %r4, 12;
	and.b32  	%r27, %r209, 15;
	add.s32 	%r210, %r4, 13;
	and.b32  	%r28, %r210, 15;
	add.s32 	%r211, %r4, 14;
	and.b32  	%r29, %r211, 15;
	add.s32 	%r212, %r4, -1;
	and.b32  	%r30, %r212, 15;
	or.b32  	%r31, %r14, %r13;
	or.b32  	%r32, %r14, %r16;
	or.b32  	%r33, %r14, %r17;
	or.b32  	%r34, %r14, %r18;
	or.b32  	%r35, %r14, %r19;
	or.b32  	%r36, %r14, %r20;
	or.b32  	%r37, %r14, %r21;
	or.b32  	%r38, %r14, %r22;
	or.b32  	%r39, %r14, %r23;
	or.b32  	%r40, %r14, %r24;
	or.b32  	%r41, %r14, %r25;
	or.b32  	%r42, %r14, %r26;
	or.b32  	%r43, %r14, %r27;
	or.b32  	%r44, %r14, %r28;
	or.b32  	%r45, %r14, %r29;
	or.b32  	%r46, %r14, %r30;
	setp.lt.s32 	%p3, %r13, %r185;
	selp.b32 	%r213, 0, %r185, %p3;
	sub.s32 	%r47, %r13, %r213;
	add.s32 	%r214, %r13, 1;
	setp.lt.s32 	%p4, %r214, %r185;
	selp.b32 	%r215, 0, %r185, %p4;
	sub.s32 	%r48, %r214, %r215;
	add.s32 	%r216, %r13, 2;
	setp.lt.s32 	%p5, %r216, %r185;
	selp.b32 	%r217, 0, %r185, %p5;
	sub.s32 	%r49, %r216, %r217;
	add.s32 	%r218, %r13, 3;
	setp.lt.s32 	%p6, %r218, %r185;
	selp.b32 	%r219, 0, %r185, %p6;
	sub.s32 	%r50, %r218, %r219;
	add.s32 	%r220, %r13, 4;
	setp.lt.s32 	%p7, %r220, %r185;
	selp.b32 	%r221, 0, %r185, %p7;
	sub.s32 	%r51, %r220, %r221;
	add.s32 	%r222, %r13, 5;
	setp.lt.s32 	%p8, %r222, %r185;
	selp.b32 	%r223, 0, %r185, %p8;
	sub.s32 	%r52, %r222, %r223;
	add.s32 	%r224, %r13, 6;
	setp.lt.s32 	%p9, %r224, %r185;
	selp.b32 	%r225, 0, %r185, %p9;
	sub.s32 	%r53, %r224, %r225;
	add.s32 	%r226, %r13, 7;
	setp.lt.s32 	%p10, %r226, %r185;
	selp.b32 	%r227, 0, %r185, %p10;
	sub.s32 	%r54, %r226, %r227;
	add.s32 	%r228, %r13, 8;
	setp.lt.s32 	%p11, %r228, %r185;
	selp.b32 	%r229, 0, %r185, %p11;
	sub.s32 	%r55, %r228, %r229;
	add.s32 	%r230, %r13, 9;
	setp.lt.s32 	%p12, %r230, %r185;
	selp.b32 	%r231, 0, %r185, %p12;
	sub.s32 	%r56, %r230, %r231;
	add.s32 	%r232, %r13, 10;
	setp.lt.s32 	%p13, %r232, %r185;
	selp.b32 	%r233, 0, %r185, %p13;
	sub.s32 	%r57, %r232, %r233;
	add.s32 	%r234, %r13, 11;
	setp.lt.s32 	%p14, %r234, %r185;
	selp.b32 	%r235, 0, %r185, %p14;
	sub.s32 	%r58, %r234, %r235;
	add.s32 	%r236, %r13, 12;
	setp.lt.s32 	%p15, %r236, %r185;
	selp.b32 	%r237, 0, %r185, %p15;
	sub.s32 	%r59, %r236, %r237;
	add.s32 	%r238, %r13, 13;
	setp.lt.s32 	%p16, %r238, %r185;
	selp.b32 	%r239, 0, %r185, %p16;
	sub.s32 	%r60, %r238, %r239;
	add.s32 	%r240, %r13, 14;
	setp.lt.s32 	%p17, %r240, %r185;
	selp.b32 	%r241, 0, %r185, %p17;
	sub.s32 	%r61, %r240, %r241;
	add.s32 	%r242, %r13, 15;
	setp.lt.s32 	%p18, %r242, %r185;
	selp.b32 	%r243, 0, %r185, %p18;
	sub.s32 	%r62, %r242, %r243;
	cvt.u16.u32 	%rs6, %r3;
	div.s16 	%rs7, 128, %rs6;
	cvt.s32.s16 	%r63, %rs7;
	and.b32  	%r64, %r1, 31;
	cvta.to.global.u64 	%rd1, %rd7;
	cvta.to.global.u64 	%rd2, %rd6;
	shl.b32 	%r340, %r64, 2;
	shl.b32 	%r343, %r31, 2;
	shl.b32 	%r346, %r32, 2;
	shl.b32 	%r349, %r33, 2;
	shl.b32 	%r352, %r34, 2;
	shl.b32 	%r355, %r35, 2;
	shl.b32 	%r358, %r36, 2;
	shl.b32 	%r361, %r37, 2;
	shl.b32 	%r364, %r38, 2;
	shl.b32 	%r367, %r39, 2;
	shl.b32 	%r370, %r40, 2;
	shl.b32 	%r373, %r41, 2;
	shl.b32 	%r376, %r42, 2;
	shl.b32 	%r379, %r43, 2;
	shl.b32 	%r382, %r44, 2;
	shl.b32 	%r385, %r45, 2;
	shl.b32 	%r388, %r46, 2;
	cvt.u64.u32 	%rd19, %r8;
$L__BB754_2:
	setp.eq.s16 	%p19, %rs1, 2;
	mov.u32 	%r465, %r1;
	@%p19 bra 	$L__BB754_6;
	mov.u32 	%r244, %ntid.x;
	add.s32 	%r465, %r1, %r244;
	setp.eq.s16 	%p20, %rs1, 3;
	shl.b32 	%r245, %r1, 2;
	mov.u32 	%r246, _ZZ9cuda_gemmIiLi128ELi4ELi1ELi4096ELi128ELi128ELi64ELi1ELi0EEviiiPT_S1_S1_iiiE3Csh;
	add.s32 	%r247, %r246, %r245;
	mov.b32 	%r248, 0;
	st.shared.u32 	[%r247], %r248;
	@%p20 bra 	$L__BB754_6;
	add.s32 	%r465, %r465, %r244;
	setp.eq.s16 	%p21, %rs1, 0;
	add.s32 	%r68, %r247, %r8;
	mov.b32 	%r253, 0;
	st.shared.u32 	[%r68], %r253;
	@%p21 bra 	$L__BB754_6;
	add.s32 	%r465, %r465, %r244;
	add.s32 	%r255, %r68, %r8;
	mov.b32 	%r256, 0;
	st.shared.u32 	[%r255], %r256;
$L__BB754_6:
	shl.b32 	%r257, %r465, 2;
	mov.u32 	%r258, _ZZ9cuda_gemmIiLi128ELi4ELi1ELi4096ELi128ELi128ELi64ELi1ELi0EEviiiPT_S1_S1_iiiE3Csh;
	add.s32 	%r466, %r258, %r257;
$L__BB754_7:
	mov.b32 	%r259, 0;
	st.shared.u32 	[%r466], %r259;
	add.s32 	%r260, %r466, %r8;
	st.shared.u32 	[%r260], %r259;
	mov.u32 	%r261, %ntid.x;
	shl.b32 	%r262, %r261, 3;
	add.s32 	%r263, %r466, %r262;
	st.shared.u32 	[%r263], %r259;
	mad.lo.s32 	%r264, %r261, 12, %r466;
	st.shared.u32 	[%r264], %r259;
	add.s32 	%r465, %r465, %r8;
	shl.b32 	%r265, %r261, 4;
	add.s32 	%r466, %r466, %r265;
	setp.lt.u32 	%p22, %r465, 2048;
	@%p22 bra 	$L__BB754_7;
	mov.b32 	%r468, 0;
	mov.pred 	%p88, -1;
$L__BB754_9:
	mov.pred 	%p1, %p88;
	shl.b32 	%r469, %r1, 2;
	shl.b32 	%r267, %r464, 12;
	mov.u32 	%r268, %ctaid.z;
	shl.b32 	%r78, %r268, 6;
	add.s32 	%r269, %r267, %r78;
	add.s32 	%r79, %r269, %r468;
$L__BB754_10:
	shr.u32 	%r270, %r469, 5;
	and.b32  	%r271, %r469, 28;
	add.s32 	%r272, %r79, %r271;
	mad.lo.s32 	%r273, %r270, %r185, %r272;
	mul.wide.s32 	%rd9, %r273, 4;
	add.s64 	%rd10, %rd2, %rd9;
	ld.global.v4.u32 	{%r274, %r275, %r276, %r277}, [%rd10];
	shl.b32 	%r278, %r469, 2;
	mov.u32 	%r279, _ZZ9cuda_gemmIiLi128ELi4ELi1ELi4096ELi128ELi128ELi64ELi1ELi0EEviiiPT_S1_S1_iiiE3Ash;
	add.s32 	%r280, %r279, %r278;
	st.shared.v4.u32 	[%r280], {%r274, %r275, %r276, %r277};
	add.s32 	%r469, %r469, %r8;
	setp.lt.u32 	%p24, %r469, 1024;
	@%p24 bra 	$L__BB754_10;
	add.s32 	%r82, %r468, %r78;
	mov.b32 	%r470, 0;
$L__BB754_12:
	mov.u32 	%r83, %r470;
	add.s32 	%r84, %r10, %r83;
	mov.u32 	%r471, %r9;
$L__BB754_13:
	add.s32 	%r282, %r82, %r471;
	mad.lo.s32 	%r283, %r282, %r184, %r84;
	mul.wide.s32 	%rd11, %r283, 4;
	add.s64 	%rd12, %rd1, %rd11;
	ld.global.u32 	%r284, [%rd12];
	shl.b32 	%r285, %r471, 2;
	add.s32 	%r286, %r11, %r285;
	st.shared.u32 	[%r286], %r284;
	add.s32 	%r471, %r471, %r12;
	setp.lt.u32 	%p25, %r471, 32;
	@%p25 bra 	$L__BB754_13;
	setp.lt.s32 	%p26, %r2, 1;
	bar.sync 	0;
	@%p26 bra 	$L__BB754_87;
	mov.b32 	%r472, 0;
$L__BB754_16:
	setp.ge.s32 	%p27, %r5, %r15;
	add.s32 	%r88, %r472, %r4;
	shl.b32 	%r288, %r88, 5;
	or.b32  	%r289, %r288, %r14;
	add.s32 	%r290, %r289, %r13;
	shl.b32 	%r291, %r290, 2;
	mov.u32 	%r292, _ZZ9cuda_gemmIiLi128ELi4ELi1ELi4096ELi128ELi128ELi64ELi1ELi0EEviiiPT_S1_S1_iiiE3Ash;
	add.s32 	%r293, %r292, %r291;
	ld.shared.u32 	%r89, [%r293];
	add.s32 	%r294, %r289, %r16;
	shl.b32 	%r295, %r294, 2;
	add.s32 	%r296, %r292, %r295;
	ld.shared.u32 	%r90, [%r296];
	add.s32 	%r297, %r289, %r17;
	shl.b32 	%r298, %r297, 2;
	add.s32 	%r299, %r292, %r298;
	ld.shared.u32 	%r91, [%r299];
	add.s32 	%r300, %r289, %r18;
	shl.b32 	%r301, %r300, 2;
	add.s32 	%r302, %r292, %r301;
	ld.shared.u32 	%r92, [%r302];
	add.s32 	%r303, %r289, %r19;
	shl.b32 	%r304, %r303, 2;
	add.s32 	%r305, %r292, %r304;
	ld.shared.u32 	%r93, [%r305];
	add.s32 	%r306, %r289, %r20;
	shl.b32 	%r307, %r306, 2;
	add.s32 	%r308, %r292, %r307;
	ld.shared.u32 	%r94, [%r308];
	add.s32 	%r309, %r289, %r21;
	shl.b32 	%r310, %r309, 2;
	add.s32 	%r311, %r292, %r310;
	ld.shared.u32 	%r95, [%r311];
	add.s32 	%r312, %r289, %r22;
	shl.b32 	%r313, %r312, 2;
	add.s32 	%r314, %r292, %r313;
	ld.shared.u32 	%r96, [%r314];
	add.s32 	%r315, %r289, %r23;
	shl.b32 	%r316, %r315, 2;
	add.s32 	%r317, %r292, %r316;
	ld.shared.u32 	%r97, [%r317];
	add.s32 	%r318, %r289, %r24;
	shl.b32 	%r319, %r318, 2;
	add.s32 	%r320, %r292, %r319;
	ld.shared.u32 	%r98, [%r320];
	add.s32 	%r321, %r289, %r25;
	shl.b32 	%r322, %r321, 2;
	add.s32 	%r323, %r292, %r322;
	ld.shared.u32 	%r99, [%r323];
	add.s32 	%r324, %r289, %r26;
	shl.b32 	%r325, %r324, 2;
	add.s32 	%r326, %r292, %r325;
	ld.shared.u32 	%r100, [%r326];
	add.s32 	%r327, %r289, %r27;
	shl.b32 	%r328, %r327, 2;
	add.s32 	%r329, %r292, %r328;
	ld.shared.u32 	%r101, [%r329];
	add.s32 	%r330, %r289, %r28;
	shl.b32 	%r331, %r330, 2;
	add.s32 	%r332, %r292, %r331;
	ld.shared.u32 	%r102, [%r332];
	add.s32 	%r333, %r289, %r29;
	shl.b32 	%r334, %r333, 2;
	add.s32 	%r335, %r292, %r334;
	ld.shared.u32 	%r103, [%r335];
	add.s32 	%r336, %r289, %r30;
	shl.b32 	%r337, %r336, 2;
	add.s32 	%r338, %r292, %r337;
	ld.shared.u32 	%r104, [%r338];
	@%p27 bra 	$L__BB754_86;
	mov.u32 	%r473, %r5;
$L__BB754_18:
	setp.gt.u32 	%p28, %r185, 64;
	mov.u32 	%r339, _ZZ9cuda_gemmIiLi128ELi4ELi1ELi4096ELi128ELi128ELi64ELi1ELi0EEviiiPT_S1_S1_iiiE11kron_fac_sh;
	mad.lo.s32 	%r106, %r473, 132, %r339;
	add.s32 	%r341, %r106, %r340;
	ld.shared.u32 	%r107, [%r341];
	@%p28 bra 	$L__BB754_51;
	setp.eq.s32 	%p45, %r185, 0;
	mov.b32 	%r475, 0;
	@%p45 bra 	$L__BB754_21;
	shfl.sync.idx.b32	%r392|%p46, %r107, %r47, 31, -1;
	mul.lo.s32 	%r475, %r392, %r89;
$L__BB754_21:
	setp.lt.s32 	%p47, %r185, 2;
	@%p47 bra 	$L__BB754_23;
	shfl.sync.idx.b32	%r393|%p48, %r107, %r48, 31, -1;
	mad.lo.s32 	%r475, %r393, %r90, %r475;
$L__BB754_23:
	setp.lt.s32 	%p49, %r185, 3;
	@%p49 bra 	$L__BB754_25;
	shfl.sync.idx.b32	%r394|%p50, %r107, %r49, 31, -1;
	mad.lo.s32 	%r475, %r394, %r91, %r475;
$L__BB754_25:
	setp.lt.s32 	%p51, %r185, 4;
	@%p51 bra 	$L__BB754_27;
	shfl.sync.idx.b32	%r395|%p52, %r107, %r50, 31, -1;
	mad.lo.s32 	%r475, %r395, %r92, %r475;
$L__BB754_27:
	setp.lt.s32 	%p53, %r185, 5;
	@%p53 bra 	$L__BB754_29;
	shfl.sync.idx.b32	%r396|%p54, %r107, %r51, 31, -1;
	mad.lo.s32 	%r475, %r396, %r93, %r475;
$L__BB754_29:
	setp.lt.s32 	%p55, %r185, 6;
	@%p55 bra 	$L__BB754_31;
	shfl.sync.idx.b32	%r397|%p56, %r107, %r52, 31, -1;
	mad.lo.s32 	%r475, %r397, %r94, %r475;
$L__BB754_31:
	setp.lt.s32 	%p57, %r185, 7;
	@%p57 bra 	$L__BB754_33;
	shfl.sync.idx.b32	%r398|%p58, %r107, %r53, 31, -1;
	mad.lo.s32 	%r475, %r398, %r95, %r475;
$L__BB754_33:
	setp.lt.s32 	%p59, %r185, 8;
	@%p59 bra 	$L__BB754_35;
	shfl.sync.idx.b32	%r399|%p60, %r107, %r54, 31, -1;
	mad.lo.s32 	%r475, %r399, %r96, %r475;
$L__BB754_35:
	setp.lt.s32 	%p61, %r185, 9;
	@%p61 bra 	$L__BB754_37;
	shfl.sync.idx.b32	%r400|%p62, %r107, %r55, 31, -1;
	mad.lo.s32 	%r475, %r400, %r97, %r475;
$L__BB754_37:
	setp.lt.s32 	%p63, %r185, 10;
	@%p63 bra 	$L__BB754_39;
	shfl.sync.idx.b32	%r401|%p64, %r107, %r56, 31, -1;
	mad.lo.s32 	%r475, %r401, %r98, %r475;
$L__BB754_39:
	setp.lt.s32 	%p65, %r185, 11;
	@%p65 bra 	$L__BB754_41;
	shfl.sync.idx.b32	%r402|%p66, %r107, %r57, 31, -1;
	mad.lo.s32 	%r475, %r402, %r99, %r475;
$L__BB754_41:
	setp.lt.s32 	%p67, %r185, 12;
	@%p67 bra 	$L__BB754_43;
	shfl.sync.idx.b32	%r403|%p68, %r107, %r58, 31, -1;
	mad.lo.s32 	%r475, %r403, %r100, %r475;
$L__BB754_43:
	setp.lt.s32 	%p69, %r185, 13;
	@%p69 bra 	$L__BB754_45;
	shfl.sync.idx.b32	%r404|%p70, %r107, %r59, 31, -1;
	mad.lo.s32 	%r475, %r404, %r101, %r475;
$L__BB754_45:
	setp.lt.s32 	%p71, %r185, 14;
	@%p71 bra 	$L__BB754_47;
	shfl.sync.idx.b32	%r405|%p72, %r107, %r60, 31, -1;
	mad.lo.s32 	%r475, %r405, %r102, %r475;
$L__BB754_47:
	setp.lt.s32 	%p73, %r185, 15;
	@%p73 bra 	$L__BB754_49;
	shfl.sync.idx.b32	%r406|%p74, %r107, %r61, 31, -1;
	mad.lo.s32 	%r475, %r406, %r103, %r475;
$L__BB754_49:
	setp.lt.s32 	%p75, %r185, 16;
	@%p75 bra 	$L__BB754_83;
	shfl.sync.idx.b32	%r407|%p76, %r107, %r62, 31, -1;
	mad.lo.s32 	%r475, %r407, %r104, %r475;
	bra.uni 	$L__BB754_83;
$L__BB754_51:
	setp.lt.s32 	%p29, %r185, 1;
	mov.b32 	%r475, 0;
	@%p29 bra 	$L__BB754_53;
	add.s32 	%r344, %r106, %r343;
	ld.shared.u32 	%r345, [%r344];
	mul.lo.s32 	%r475, %r345, %r89;
$L__BB754_53:
	setp.lt.s32 	%p30, %r185, 2;
	@%p30 bra 	$L__BB754_55;
	add.s32 	%r347, %r106, %r346;
	ld.shared.u32 	%r348, [%r347];
	mad.lo.s32 	%r475, %r348, %r90, %r475;
$L__BB754_55:
	setp.lt.s32 	%p31, %r185, 3;
	@%p31 bra 	$L__BB754_57;
	add.s32 	%r350, %r106, %r349;
	ld.shared.u32 	%r351, [%r350];
	mad.lo.s32 	%r475, %r351, %r91, %r475;
$L__BB754_57:
	setp.lt.s32 	%p32, %r185, 4;
	@%p32 bra 	$L__BB754_59;
	add.s32 	%r353, %r106, %r352;
	ld.shared.u32 	%r354, [%r353];
	mad.lo.s32 	%r475, %r354, %r92, %r475;
$L__BB754_59:
	setp.lt.s32 	%p33, %r185, 5;
	@%p33 bra 	$L__BB754_61;
	add.s32 	%r356, %r106, %r355;
	ld.shared.u32 	%r357, [%r356];
	mad.lo.s32 	%r475, %r357, %r93, %r475;
$L__BB754_61:
	setp.lt.s32 	%p34, %r185, 6;
	@%p34 bra 	$L__BB754_63;
	add.s32 	%r359, %r106, %r358;
	ld.shared.u32 	%r360, [%r359];
	mad.lo.s32 	%r475, %r360, %r94, %r475;
$L__BB754_63:
	setp.lt.s32 	%p35, %r185, 7;
	@%p35 bra 	$L__BB754_65;
	add.s32 	%r362, %r106, %r361;
	ld.shared.u32 	%r363, [%r362];
	mad.lo.s32 	%r475, %r363, %r95, %r475;
$L__BB754_65:
	setp.lt.s32 	%p36, %r185, 8;
	@%p36 bra 	$L__BB754_67;
	add.s32 	%r365, %r106, %r364;
	ld.shared.u32 	%r366, [%r365];
	mad.lo.s32 	%r475, %r366, %r96, %r475;
$L__BB754_67:
	setp.lt.s32 	%p37, %r185, 9;
	@%p37 bra 	$L__BB754_69;
	add.s32 	%r368, %r106, %r367;
	ld.shared.u32 	%r369, [%r368];
	mad.lo.s32 	%r475, %r369, %r97, %r475;
$L__BB754_69:
	setp.lt.s32 	%p38, %r185, 10;
	@%p38 bra 	$L__BB754_71;
	add.s32 	%r371, %r106, %r370;
	ld.shared.u32 	%r372, [%r371];
	mad.lo.s32 	%r475, %r372, %r98, %r475;
$L__BB754_71:
	setp.lt.s32 	%p39, %r185, 11;
	@%p39 bra 	$L__BB754_73;
	add.s32 	%r374, %r106, %r373;
	ld.shared.u32 	%r375, [%r374];
	mad.lo.s32 	%r475, %r375, %r99, %r475;
$L__BB754_73:
	setp.lt.s32 	%p40, %r185, 12;
	@%p40 bra 	$L__BB754_75;
	add.s32 	%r377, %r106, %r376;
	ld.shared.u32 	%r378, [%r377];
	mad.lo.s32 	%r475, %r378, %r100, %r475;
$L__BB754_75:
	setp.lt.s32 	%p41, %r185, 13;
	@%p41 bra 	$L__BB754_77;
	add.s32 	%r380, %r106, %r379;
	ld.shared.u32 	%r381, [%r380];
	mad.lo.s32 	%r475, %r381, %r101, %r475;
$L__BB754_77:
	setp.lt.s32 	%p42, %r185, 14;
	@%p42 bra 	$L__BB754_79;
	add.s32 	%r383, %r106, %r382;
	ld.shared.u32 	%r384, [%r383];
	mad.lo.s32 	%r475, %r384, %r102, %r475;
$L__BB754_79:
	setp.lt.s32 	%p43, %r185, 15;
	@%p43 bra 	$L__BB754_81;
	add.s32 	%r386, %r106, %r385;
	ld.shared.u32 	%r387, [%r386];
	mad.lo.s32 	%r475, %r387, %r103, %r475;
$L__BB754_81:
	setp.lt.s32 	%p44, %r185, 16;
	@%p44 bra 	$L__BB754_83;
	add.s32 	%r389, %r106, %r388;
	ld.shared.u32 	%r390, [%r389];
	mad.lo.s32 	%r475, %r390, %r104, %r475;
$L__BB754_83:
	setp.ne.s32 	%p77, %r7, 0;
	add.s32 	%r408, %r473, %r83;
	mad.lo.s32 	%r171, %r408, %r2, %r88;
	shfl.sync.down.b32	%r409|%p78, %r475, 1, 7711, -1;
	add.s32 	%r172, %r409, %r475;
	@%p77 bra 	$L__BB754_85;
	shl.b32 	%r410, %r171, 2;
	mov.u32 	%r411, _ZZ9cuda_gemmIiLi128ELi4ELi1ELi4096ELi128ELi128ELi64ELi1ELi0EEviiiPT_S1_S1_iiiE3Csh;
	add.s32 	%r412, %r411, %r410;
	ld.shared.u32 	%r413, [%r412];
	add.s32 	%r414, %r413, %r172;
	st.shared.u32 	[%r412], %r414;
$L__BB754_85:
	add.s32 	%r473, %r473, %r63;
	setp.lt.s32 	%p79, %r473, %r15;
	@%p79 bra 	$L__BB754_18;
$L__BB754_86:
	add.s32 	%r472, %r472, %r3;
	setp.lt.s32 	%p80, %r472, %r2;
	@%p80 bra 	$L__BB754_16;
$L__BB754_87:
	add.s32 	%r470, %r83, 16;
	setp.lt.u32 	%p81, %r83, 48;
	@%p81 bra 	$L__BB754_12;
	mov.b32 	%r468, 32;
	mov.pred 	%p88, 0;
	@%p1 bra 	$L__BB754_9;
	ld.param.u64 	%rd23, [_Z9cuda_gemmIiLi128ELi4ELi1ELi4096ELi128ELi128ELi64ELi1ELi0EEviiiPT_S1_S1_iii_param_5];
	cvta.to.global.u64 	%rd3, %rd23;
	setp.eq.s16 	%p83, %rs1, 2;
	bar.sync 	0;
	mov.u32 	%r416, %ctaid.x;
	shl.b32 	%r417, %r416, 11;
	and.b32  	%r418, %r417, 2048;
	shl.b32 	%r419, %r464, 12;
	or.b32  	%r176, %r419, %r418;
	mov.u32 	%r505, %r1;
	@%p83 bra 	$L__BB754_93;
	mov.u32 	%r420, %ntid.x;
	add.s32 	%r505, %r1, %r420;
	setp.eq.s16 	%p84, %rs1, 3;
	add.s32 	%r421, %r176, %r1;
	mul.wide.s32 	%rd13, %r421, 4;
	add.s64 	%rd4, %rd3, %rd13;
	shl.b32 	%r422, %r1, 2;
	mov.u32 	%r423, _ZZ9cuda_gemmIiLi128ELi4ELi1ELi4096ELi128ELi128ELi64ELi1ELi0EEviiiPT_S1_S1_iiiE3Csh;
	add.s32 	%r424, %r423, %r422;
	ld.shared.u32 	%r425, [%r424];
	atom.global.add.u32 	%r426, [%rd4], %r425;
	@%p84 bra 	$L__BB754_93;
	add.s32 	%r505, %r505, %r420;
	setp.eq.s16 	%p85, %rs1, 0;
	cvt.u64.u32 	%rd14, %r8;
	add.s64 	%rd5, %rd4, %rd14;
	add.s32 	%r431, %r424, %r8;
	ld.shared.u32 	%r432, [%r431];
	atom.global.add.u32 	%r433, [%rd5], %r432;
	@%p85 bra 	$L__BB754_93;
	add.s32 	%r505, %r505, %r420;
	add.s64 	%rd16, %rd5, %rd14;
	add.s32 	%r439, %r431, %r8;
	ld.shared.u32 	%r440, [%r439];
	atom.global.add.u32 	%r441, [%rd16], %r440;
$L__BB754_93:
	add.s32 	%r447, %r176, %r505;
	mul.wide.s32 	%rd17, %r447, 4;
	add.s64 	%rd18, %rd3, %rd17;
	shl.b32 	%r448, %r505, 2;
	mov.u32 	%r449, _ZZ9cuda_gemmIiLi128ELi4ELi1ELi4096ELi128ELi128ELi64ELi1ELi0EEviiiPT_S1_S1_iiiE3Csh;
	add.s32 	%r450, %r449, %r448;
	ld.shared.u32 	%r451, [%r450];
	atom.global.add.u32 	%r452, [%rd18], %r451;
	add.s64 	%rd20, %rd18, %rd19;
	add.s32 	%r453, %r450, %r8;
	ld.shared.u32 	%r454, [%r453];
	atom.global.add.u32 	%r455, [%rd20], %r454;
	add.s64 	%rd21, %rd20, %rd19;
	add.s32 	%r456, %r453, %r8;
	ld.shared.u32 	%r457, [%r456];
	atom.global.add.u32 	%r458, [%rd21], %r457;
	add.s64 	%rd22, %rd21, %rd19;
	add.s32 	%r459, %r456, %r8;
	ld.shared.u32 	%r460, [%r459];
	atom.global.add.u32 	%r461, [%rd22], %r460;
	add.s32 	%r505, %r8, %r505;
	setp.lt.u32 	%p86, %r505, 2048;
	@%p86 bra 	$L__BB754_93;
	mov.u32 	%r462, %nctaid.y;
	add.s32 	%r464, %r464, %r462;
	shl.b32 	%r463, %r462, 2;
	setp.lt.u32 	%p87, %r464, %r463;
	@%p87 bra 	$L__BB754_2;
$L__BB754_95:
	ret;

}
	// .globl	_Z9cuda_gemmIiLi128ELi4ELi1ELi4096ELi128ELi128ELi64ELi1ELi1EEviiiPT_S1_S1_iii
.visible .entry _Z9cuda_gemmIiLi128ELi4ELi1ELi4096ELi128ELi128ELi64ELi1ELi1EEviiiPT_S1_S1_iii(
	.param .u32 _Z9cuda_gemmIiLi128ELi4ELi1ELi4096ELi128ELi128ELi64ELi1ELi1EEviiiPT_S1_S1_iii_param_0,
	.param .u32 _Z9cuda_gemmIiLi128ELi4ELi1ELi4096ELi128ELi128ELi64ELi1ELi1EEviiiPT_S1_S1_iii_param_1,
	.param .u32 _Z9cuda_gemmIiLi128ELi4ELi1ELi4096ELi128ELi128ELi64ELi1ELi1EEviiiPT_S1_S1_iii_param_2,
	.param .u64 .ptr .align 1 _Z9cuda_gemmIiLi128ELi4ELi1ELi4096ELi128ELi128ELi64ELi1ELi1EEviiiPT_S1_S1_iii_param_3,
	.param .u64 .ptr .align 1 _Z9cuda_gemmIiLi128ELi4ELi1ELi4096ELi128ELi128ELi64ELi1ELi1EEviiiPT_S1_S1_iii_param_4,
	.param .u64 .ptr .align 1 _Z9cuda_gemmIiLi128ELi4ELi1ELi4096ELi128ELi128ELi64ELi1ELi1EEviiiPT_S1_S1_iii_param_5,
	.param .u32 _Z9cuda_gemmIiLi128ELi4ELi1ELi4096ELi128ELi128ELi64ELi1ELi1EEviiiPT_S1_S1_iii_param_6,
	.param .u32 _Z9cuda_gemmIiLi128ELi4ELi1ELi4096ELi128ELi128ELi64ELi1ELi1EEviiiPT_S1_S1_iii_param_7,
	.param .u32 _Z9cuda_gemmIiLi128ELi4ELi1ELi4096ELi128ELi128ELi64ELi1ELi1EEviiiPT_S1_S1_iii_param_8
)
.maxntid 128
{
	.reg .pred 	%p<21>;
	.reg .b16 	%rs<6>;
	.reg .b32 	%r<320>;
	.reg .b64 	%rd<23>;
	// demoted variable
	.shared .align 128 .b8 _ZZ9cuda_gemmIiLi128ELi4ELi1ELi4096ELi128ELi128ELi64ELi1ELi1EEviiiPT_S1_S1_iiiE11kron_fac_sh[2112];
	// demoted variable
	.shared .align 128 .b8 _ZZ9cuda_gemmIiLi128ELi4ELi1ELi4096ELi128ELi128ELi64ELi1ELi1EEviiiPT_S1_S1_iiiE3Ash[4096];
	// demoted variable
	.shared .align 128 .b8 _ZZ9cuda_gemmIiLi128ELi4ELi1ELi4096ELi128ELi128ELi64ELi1ELi1EEviiiPT_S1_S1_iiiE3Csh[8192];
	ld.param.u64 	%rd6, [_Z9cuda_gemmIiLi128ELi4ELi1ELi4096ELi128ELi128ELi64ELi1ELi1EEviiiPT_S1_S1_iii_param_3];
	ld.param.u64 	%rd7, [_Z9cuda_gemmIiLi128ELi4ELi1ELi4096ELi128ELi128ELi64ELi1ELi1EEviiiPT_S1_S1_iii_param_4];
	ld.param.u64 	%rd8, [_Z9cuda_gemmIiLi128ELi4ELi1ELi4096ELi128ELi128ELi64ELi1ELi1EEviiiPT_S1_S1_iii_param_5];
	cvta.to.global.u64 	%rd1, %rd8;
	mov.u32 	%r1, %tid.x;
	shr.u32 	%r2, %r1, 1;
	and.b32  	%r3, %r2, 31;
	mov.u32 	%r309, %ctaid.y;
	mov.u32 	%r5, %nctaid.y;
	shl.b32 	%r6, %r5, 2;
	setp.ge.u32 	%p2, %r309, %r6;
	@%p2 bra 	$L__BB755_26;
	and.b32  	%r7, %r1, 1;
	mov.u32 	%r97, %ctaid.x;
	mov.u32 	%r98, %ctaid.z;
	mov.u32 	%r99, %ntid.x;
	shl.b32 	%r8, %r98, 6;
	shl.b32 	%r9, %r99, 2;
	shr.u32 	%r10, %r1, 4;
	shl.b32 	%r100, %r97, 6;
	and.b32  	%r101, %r100, 64;
	and.b32  	%r102, %r1, 15;
	or.b32  	%r11, %r101, %r102;
	mov.u32 	%r103, _ZZ9cuda_gemmIiLi128ELi4ELi1ELi4096ELi128ELi128ELi64ELi1ELi1EEviiiPT_S1_S1_iiiE11kron_fac_sh;
	mad.lo.s32 	%r12, %r102, 132, %r103;
	shr.u32 	%r13, %r99, 4;
	shl.b32 	%r104, %r1, 4;
	and.b32  	%r105, %r104, 16;
	shl.b32 	%r106, %r3, 5;
	or.b32  	%r107, %r106, %r105;
	add.s32 	%r14, %r1, %r99;
	cvt.u16.u32 	%rs2, %r14;
	xor.b16  	%rs3, %rs2, 2047;
	cvt.u16.u32 	%rs4, %r99;
	div.u16 	%rs5, %rs3, %rs4;
	and.b16  	%rs1, %rs5, 3;
	shl.b32 	%r108, %r1, 2;
	mov.u32 	%r109, _ZZ9cuda_gemmIiLi128ELi4ELi1ELi4096ELi128ELi128ELi64ELi1ELi1EEviiiPT_S1_S1_iiiE3Csh;
	add.s32 	%r15, %r109, %r108;
	add.s32 	%r16, %r15, %r9;
	add.s32 	%r17, %r14, %r99;
	and.b32  	%r110, %r2, 15;
	or.b32  	%r111, %r107, %r110;
	shl.b32 	%r112, %r111, 2;
	mov.u32 	%r113, _ZZ9cuda_gemmIiLi128ELi4ELi1ELi4096ELi128ELi128ELi64ELi1ELi1EEviiiPT_S1_S1_iiiE3Ash;
	add.s32 	%r18, %r113, %r112;
	add.s32 	%r114, %r2, 1;
	and.b32  	%r115, %r114, 15;
	or.b32  	%r116, %r107, %r115;
	shl.b32 	%r117, %r116, 2;
	add.s32 	%r19, %r113, %r117;
	add.s32 	%r118, %r2, 2;
	and.b32  	%r119, %r118, 15;
	or.b32  	%r120, %r107, %r119;
	shl.b32 	%r121, %r120, 2;
	add.s32 	%r20, %r113, %r121;
	add.s32 	%r122, %r2, 3;
	and.b32  	%r123, %r122, 15;
	or.b32  	%r124, %r107, %r123;
	shl.b32 	%r125, %r124, 2;
	add.s32 	%r21, %r113, %r125;
	add.s32 	%r126, %r2, 4;
	and.b32  	%r127, %r126, 15;
	or.b32  	%r128, %r107, %r127;
	shl.b32 	%r129, %r128, 2;
	add.s32 	%r22, %r113, %r129;
	add.s32 	%r130, %r2, 5;
	and.b32  	%r131, %r130, 15;
	or.b32  	%r132, %r107, %r131;
	shl.b32 	%r133, %r132, 2;
	add.s32 	%r23, %r113, %r133;
	add.s32 	%r134, %r2, 6;
	and.b32  	%r135, %r134, 15;
	or.b32  	%r136, %r107, %r135;
	shl.b32 	%r137, %r136, 2;
	add.s32 	%r24, %r113, %r137;
	add.s32 	%r138, %r2, 7;
	and.b32  	%r139, %r138, 15;
	or.b32  	%r140, %r107, %r139;
	shl.b32 	%r141, %r140, 2;
	add.s32 	%r25, %r113, %r141;
	xor.b32  	%r142, %r110, 8;
	or.b32  	%r143, %r107, %r142;
	shl.b32 	%r144, %r143, 2;
	add.s32 	%r26, %r113, %r144;
	add.s32 	%r145, %r2, 9;
	and.b32  	%r146, %r145, 15;
	or.b32  	%r147, %r107, %r146;
	shl.b32 	%r148, %r147, 2;
	add.s32 	%r27, %r113, %r148;
	add.s32 	%r149, %r2, 10;
	and.b32  	%r150, %r149, 15;
	or.b32  	%r151, %r107, %r150;
	shl.b32 	%r152, %r151, 2;
	add.s32 	%r28, %r113, %r152;
	add.s32 	%r153, %r2, 11;
	and.b32  	%r154, %r153, 15;
	or.b32  	%r155, %r107, %r154;
	shl.b32 	%r156, %r155, 2;
	add.s32 	%r29, %r113, %r156;
	add.s32 	%r157, %r2, 12;
	and.b32  	%r158, %r157, 15;
	or.b32  	%r159, %r107, %r158;
	shl.b32 	%r160, %r159, 2;
	add.s32 	%r30, %r113, %r160;
	add.s32 	%r161, %r2, 13;
	and.b32  	%r162, %r161, 15;
	or.b32  	%r163, %r107, %r162;
	shl.b32 	%r164, %r163, 2;
	add.s32 	%r31, %r113, %r164;
	add.s32 	%r165, %r2, 14;
	and.b32  	%r166, %r165, 15;
	or.b32  	%r167, %r107, %r166;
	shl.b32 	%r168, %r167, 2;
	add.s32 	%r32, %r113, %r168;
	add.s32 	%r169, %r2, -1;
	and.b32  	%r170, %r169, 15;
	or.b32  	%r171, %r107, %r170;
	shl.b32 	%r172, %r171, 2;
	add.s32 	%r33, %r113, %r172;
	or.b32  	%r34, %r105, %r110;
	or.b32  	%r35, %r105, %r115;
	or.b32  	%r36, %r105, %r119;
	or.b32  	%r37, %r105, %r123;
	or.b32  	%r38, %r105, %r127;
	or.b32  	%r39, %r105, %r131;
	or.b32  	%r40, %r105, %r135;
	or.b32  	%r41, %r105, %r139;
	or.b32  	%r42, %r105, %r142;
	or.b32  	%r43, %r105, %r146;
	or.b32  	%r44, %r105, %r150;
	or.b32  	%r45, %r105, %r154;
	or.b32  	%r46, %r105, %r158;
	or.b32  	%r47, %r105, %r162;
	or.b32  	%r48, %r105, %r166;
	or.b32  	%r49, %r105, %r170;
	shr.u32 	%r50, %r1, 6;
	cvta.to.global.u64 	%rd2, %rd7;
	cvta.to.global.u64 	%rd3, %rd6;
	shl.b32 	%r209, %r34, 2;
	shl.b32 	%r213, %r35, 2;
	shl.b32 	%r217, %r36, 2;
	shl.b32 	%r221, %r37, 2;
	shl.b32 	%r225, %r38, 2;
	shl.b32 	%r229, %r39, 2;
	shl.b32 	%r233, %r40, 2;
	shl.b32 	%r237, %r41, 2;
	shl.b32 	%r241, %r42, 2;
	shl.b32 	%r245, %r43, 2;
	shl.b32 	%r249, %r44, 2;
	shl.b32 	%r253, %r45, 2;
	shl.b32 	%r257, %r46, 2;
	shl.b32 	%r261, %r47, 2;
	shl.b32 	%r265, %r48, 2;
	shl.b32 	%r269, %r49, 2;
	cvt.u64.u32 	%rd19, %r9;
$L__BB755_2:
	setp.eq.s16 	%p3, %rs1, 2;
	mov.u32 	%r310, %r1;
	@%p3 bra 	$L__BB755_6;
	setp.eq.s16 	%p4, %rs1, 3;
	mov.b32 	%r173, 0;
	st.shared.u32 	[%r15], %r173;
	mov.u32 	%r310, %r14;
	@%p4 bra 	$L__BB755_6;
	setp.eq.s16 	%p5, %rs1, 0;
	mov.b32 	%r174, 0;
	st.shared.u32 	[%r16], %r174;
	mov.u32 	%r310, %r17;
	@%p5 bra 	$L__BB755_6;
	mov.u32 	%r175, %ntid.x;
	add.s32 	%r310, %r17, %r175;
	add.s32 	%r176, %r16, %r9;
	mov.b32 	%r177, 0;
	st.shared.u32 	[%r176], %r177;
$L__BB755_6:
	shl.b32 	%r178, %r310, 2;
	mov.u32 	%r179, _ZZ9cuda_gemmIiLi128ELi4ELi1ELi4096ELi128ELi128ELi64ELi1ELi1EEviiiPT_S1_S1_iiiE3Csh;
	add.s32 	%r311, %r179, %r178;
$L__BB755_7:
	mov.b32 	%r180, 0;
	st.shared.u32 	[%r311], %r180;
	add.s32 	%r181, %r311, %r9;
	st.shared.u32 	[%r181], %r180;
	mov.u32 	%r182, %ntid.x;
	shl.b32 	%r183, %r182, 3;
	add.s32 	%r184, %r311, %r183;
	st.shared.u32 	[%r184], %r180;
	mad.lo.s32 	%r185, %r182, 12, %r311;
	st.shared.u32 	[%r185], %r180;
	add.s32 	%r310, %r310, %r9;
	shl.b32 	%r186, %r182, 4;
	add.s32 	%r311, %r311, %r186;
	setp.lt.u32 	%p6, %r310, 2048;
	@%p6 bra 	$L__BB755_7;
	shl.b32 	%r59, %r309, 12;
	mov.b32 	%r313, 0;
	mov.pred 	%p20, -1;
$L__BB755_9:
	mov.pred 	%p1, %p20;
	shl.b32 	%r314, %r1, 2;
	add.s32 	%r188, %r59, %r8;
	add.s32 	%r62, %r188, %r313;
$L__BB755_10:
	shl.b32 	%r189, %r314, 2;
	and.b32  	%r190, %r189, 3968;
	and.b32  	%r191, %r314, 28;
	add.s32 	%r192, %r62, %r191;
	add.s32 	%r193, %r192, %r190;
	mul.wide.s32 	%rd9, %r193, 4;
	add.s64 	%rd10, %rd3, %rd9;
	ld.global.v4.u32 	{%r194, %r195, %r196, %r197}, [%rd10];
	mov.u32 	%r198, _ZZ9cuda_gemmIiLi128ELi4ELi1ELi4096ELi128ELi128ELi64ELi1ELi1EEviiiPT_S1_S1_iiiE3Ash;
	add.s32 	%r199, %r198, %r189;
	st.shared.v4.u32 	[%r199], {%r194, %r195, %r196, %r197};
	add.s32 	%r314, %r314, %r9;
	setp.lt.u32 	%p8, %r314, 1024;
	@%p8 bra 	$L__BB755_10;
	add.s32 	%r65, %r313, %r8;
	mov.b32 	%r315, 0;
$L__BB755_12:
	add.s32 	%r67, %r315, %r11;
	mov.u32 	%r316, %r10;
$L__BB755_13:
	add.s32 	%r201, %r65, %r316;
	shl.b32 	%r202, %r201, 7;
	add.s32 	%r203, %r202, %r67;
	mul.wide.u32 	%rd11, %r203, 4;
	add.s64 	%rd12, %rd2, %rd11;
	ld.global.u32 	%r204, [%rd12];
	shl.b32 	%r205, %r316, 2;
	add.s32 	%r206, %r12, %r205;
	st.shared.u32 	[%r206], %r204;
	add.s32 	%r316, %r316, %r13;
	setp.lt.u32 	%p9, %r316, 32;
	@%p9 bra 	$L__BB755_13;
	bar.sync 	0;
	ld.shared.u32 	%r70, [%r18];
	ld.shared.u32 	%r71, [%r19];
	ld.shared.u32 	%r72, [%r20];
	ld.shared.u32 	%r73, [%r21];
	ld.shared.u32 	%r74, [%r22];
	ld.shared.u32 	%r75, [%r23];
	ld.shared.u32 	%r76, [%r24];
	ld.shared.u32 	%r77, [%r25];
	ld.shared.u32 	%r78, [%r26];
	ld.shared.u32 	%r79, [%r27];
	ld.shared.u32 	%r80, [%r28];
	ld.shared.u32 	%r81, [%r29];
	ld.shared.u32 	%r82, [%r30];
	ld.shared.u32 	%r83, [%r31];
	ld.shared.u32 	%r84, [%r32];
	ld.shared.u32 	%r85, [%r33];
	mov.u32 	%r317, %r50;
$L__BB755_15:
	setp.ne.s32 	%p10, %r7, 0;
	mov.u32 	%r207, _ZZ9cuda_gemmIiLi128ELi4ELi1ELi4096ELi128ELi128ELi64ELi1ELi1EEviiiPT_S1_S1_iiiE11kron_fac_sh;
	mad.lo.s32 	%r208, %r317, 132, %r207;
	add.s32 	%r210, %r208, %r209;
	ld.shared.u32 	%r211, [%r210];
	mul.lo.s32 	%r212, %r211, %r70;
	add.s32 	%r214, %r208, %r213;
	ld.shared.u32 	%r215, [%r214];
	mad.lo.s32 	%r216, %r215, %r71, %r212;
	add.s32 	%r218, %r208, %r217;
	ld.shared.u32 	%r219, [%r218];
	mad.lo.s32 	%r220, %r219, %r72, %r216;
	add.s32 	%r222, %r208, %r221;
	ld.shared.u32 	%r223, [%r222];
	mad.lo.s32 	%r224, %r223, %r73, %r220;
	add.s32 	%r226, %r208, %r225;
	ld.shared.u32 	%r227, [%r226];
	mad.lo.s32 	%r228, %r227, %r74, %r224;
	add.s32 	%r230, %r208, %r229;
	ld.shared.u32 	%r231, [%r230];
	mad.lo.s32 	%r232, %r231, %r75, %r228;
	add.s32 	%r234, %r208, %r233;
	ld.shared.u32 	%r235, [%r234];
	mad.lo.s32 	%r236, %r235, %r76, %r232;
	add.s32 	%r238, %r208, %r237;
	ld.shared.u32 	%r239, [%r238];
	mad.lo.s32 	%r240, %r239, %r77, %r236;
	add.s32 	%r242, %r208, %r241;
	ld.shared.u32 	%r243, [%r242];
	mad.lo.s32 	%r244, %r243, %r78, %r240;
	add.s32 	%r246, %r208, %r245;
	ld.shared.u32 	%r247, [%r246];
	mad.lo.s32 	%r248, %r247, %r79, %r244;
	add.s32 	%r250, %r208, %r249;
	ld.shared.u32 	%r251, [%r250];
	mad.lo.s32 	%r252, %r251, %r80, %r248;
	add.s32 	%r254, %r208, %r253;
	ld.shared.u32 	%r255, [%r254];
	mad.lo.s32 	%r256, %r255, %r81, %r252;
	add.s32 	%r258, %r208, %r257;
	ld.shared.u32 	%r259, [%r258];
	mad.lo.s32 	%r260, %r259, %r82, %r256;
	add.s32 	%r262, %r208, %r261;
	ld.shared.u32 	%r263, [%r262];
	mad.lo.s32 	%r264, %r263, %r83, %r260;
	add.s32 	%r266, %r208, %r265;
	ld.shared.u32 	%r267, [%r266];
	mad.lo.s32 	%r268, %r267, %r84, %r264;
	add.s32 	%r270, %r208, %r269;
	ld.shared.u32 	%r271, [%r270];
	mad.lo.s32 	%r272, %r271, %r85, %r268;
	add.s32 	%r273, %r317, %r315;
	shl.b32 	%r274, %r273, 5;
	or.b32  	%r87, %r274, %r3;
	shfl.sync.down.b32	%r275|%p11, %r272, 1, 7711, -1;
	add.s32 	%r88, %r275, %r272;
	@%p10 bra 	$L__BB755_17;
	shl.b32 	%r276, %r87, 2;
	mov.u32 	%r277, _ZZ9cuda_gemmIiLi128ELi4ELi1ELi4096ELi128ELi128ELi64ELi1ELi1EEviiiPT_S1_S1_iiiE3Csh;
	add.s32 	%r278, %r277, %r276;
	ld.shared.u32 	%r279, [%r278];
	add.s32 	%r280, %r279, %r88;
	st.shared.u32 	[%r278], %r280;
$L__BB755_17:
	add.s32 	%r89, %r317, 2;
	setp.lt.u32 	%p12, %r317, 14;
	mov.u32 	%r317, %r89;
	@%p12 bra 	$L__BB755_15;
	add.s32 	%r90, %r315, 16;
	setp.lt.u32 	%p13, %r315, 48;
	mov.u32 	%r315, %r90;
	@%p13 bra 	$L__BB755_12;
	mov.b32 	%r313, 32;
	mov.pred 	%p20, 0;
	@%p1 bra 	$L__BB755_9;
	setp.eq.s16 	%p15, %rs1, 2;
	bar.sync 	0;
	mov.u32 	%r282, %ctaid.x;
	shl.b32 	%r283, %r282, 11;
	and.b32  	%r284, %r283, 2048;
	add.s32 	%r91, %r59, %r284;
	mov.u32 	%r318, %r1;
	@%p15 bra 	$L__BB755_24;
	setp.eq.s16 	%p16, %rs1, 3;
	add.s32 	%r285, %r91, %r1;
	mul.wide.s32 	%rd13, %r285, 4;
	add.s64 	%rd4, %rd1, %rd13;
	ld.shared.u32 	%r286, [%r15];
	atom.global.add.u32 	%r287, [%rd4], %r286;
	mov.u32 	%r318, %r14;
	@%p16 bra 	$L__BB755_24;
	setp.eq.s16 	%p17, %rs1, 0;
	cvt.u64.u32 	%rd14, %r9;
	add.s64 	%rd5, %rd4, %rd14;
	ld.shared.u32 	%r288, [%r16];
	atom.global.add.u32 	%r289, [%rd5], %r288;
	mov.u32 	%r318, %r17;
	@%p17 bra 	$L__BB755_24;
	mov.u32 	%r290, %ntid.x;
	add.s32 	%r318, %r17, %r290;
	add.s64 	%rd16, %rd5, %rd14;
	add.s32 	%r291, %r16, %r9;
	ld.shared.u32 	%r292, [%r291];
	atom.global.add.u32 	%r293, [%rd16], %r292;
$L__BB755_24:
	add.s32 	%r294, %r91, %r318;
	mul.wide.s32 	%rd17, %r294, 4;
	add.s64 	%rd18, %rd1, %rd17;
	shl.b32 	%r295, %r318, 2;
	mov.u32 	%r296, _ZZ9cuda_gemmIiLi128ELi4ELi1ELi4096ELi128ELi128ELi64ELi1ELi1EEviiiPT_S1_S1_iiiE3Csh;
	add.s32 	%r297, %r296, %r295;
	ld.shared.u32 	%r298, [%r297];
	atom.global.add.u32 	%r299, [%rd18], %r298;
	add.s64 	%rd20, %rd18, %rd19;
	add.s32 	%r300, %r297, %r9;
	ld.shared.u32 	%r301, [%r300];
	atom.global.add.u32 	%r302, [%rd20], %r301;
	add.s64 	%rd21, %rd20, %rd19;
	add.s32 	%r303, %r300, %r9;
	ld.shared.u32 	%r304, [%r303];
	atom.global.add.u32 	%r305, [%rd21], %r304;
	add.s64 	%rd22, %rd21, %rd19;
	add.s32 	%r306, %r303, %r9;
	ld.shared.u32 	%r307, [%r306];
	atom.global.add.u32 	%r308, [%rd22], %r307;
	add.s32 	%r318, %r9, %r318;
	setp.lt.u32 	%p18, %r318, 2048;
	@%p18 bra 	$L__BB755_24;
	add.s32 	%r309, %r309, %r5;
	setp.lt.u32 	%p19, %r309, %r6;
	@%p19 bra 	$L__BB755_2;
$L__BB755_26:
	ret;

}


// ===== COMPILED SASS (sm_100) =====

	.target	sm_100

	.elftype	@"ET_EXEC"


//--------------------- .note.nv.tkinfo           --------------------------
	.section	.note.nv.tkinfo,"",@"SHT_NOTE"
	.sectionflags	@"SHF_NOTE_NV_TKINFO"
	.tkinfo
        /*0018*/ 	.word	0x00000002
        /*0030*/ 	.string	""
        /*0030*/ 	.string	"ptxas"
        /*0030*/ 	.string	"Cuda compilation tools, release 13.0, V13.0.88"
        /*0030*/ 	.string	"Build cuda_13.0.r13.0/compiler.36424714_0"
        /*0030*/ 	.string	"-arch sm_100 -m 64 "



//--------------------- .note.nv.cuinfo           --------------------------
	.section	.note.nv.cuinfo,"",@"SHT_NOTE"
	.sectionflags	@"SHF_NOTE_NV_CUINFO"
        /*0018*/ 	.short	0x0002
        /*001a*/ 	.short	0x0064
        /*001c*/ 	.short	0x0082
	.zero		2


//--------------------- .nv.info                  --------------------------
	.section	.nv.info,"",@"SHT_CUDA_INFO"
	.align	4


	//----- nvinfo : EIATTR_REGCOUNT
	.align		4
        /*0000*/ 	.byte	0x04, 0x2f
        /*0002*/ 	.short	(.L_1 - .L_0)
	.align		4
.L_0:
        /*0004*/ 	.word	index@(_Z9cuda_gemmIiLi128ELi1ELi1ELi16ELi2ELi2ELi64ELi0ELi0EEviiiPT_S1_S1_iii)
        /*0008*/ 	.word	0x00000019


	//----- nvinfo : EIATTR_FRAME_SIZE
	.align		4
.L_1:
        /*000c*/ 	.byte	0x04, 0x11
        /*000e*/ 	.short	(.L_3 - .L_2)
	.align		4
.L_2:
        /*0010*/ 	.word	index@($__internal_739_$__cuda_sm20_div_s16)
        /*0014*/ 	.word	0x00000000


	//----- nvinfo : EIATTR_FRAME_SIZE
	.align		4
.L_3:
        /*0018*/ 	.byte	0x04, 0x11
        /*001a*/ 	.short	(.L_5 - .L_4)
	.align		4
.L_4:
        /*001c*/ 	.word	index@(_Z9cuda_gemmIiLi128ELi1ELi1ELi16ELi2ELi2ELi64ELi0ELi0EEviiiPT_S1_S1_iii)
        /*0020*/ 	.word	0x00000000


	//----- nvinfo : EIATTR_REGCOUNT
	.align		4
.L_5:
        /*0024*/ 	.byte	0x04, 0x2f
        /*0026*/ 	.short	(.L_7 - .L_6)
	.align		4
.L_6:
        /*0028*/ 	.word	index@(_Z9cuda_gemmIiLi128ELi1ELi1ELi16ELi2ELi2ELi64ELi0ELi1EEviiiPT_S1_S1_iii)
        /*002c*/ 	.word	0x0000000e


	//----- nvinfo : EIATTR_FRAME_SIZE
	.align		4
.L_7:
        /*0030*/ 	.byte	0x04, 0x11
        /*0032*/ 	.short	(.L_9 - .L_8)
	.align		4
.L_8:
        /*0034*/ 	.word	index@(_Z9cuda_gemmIiLi128ELi1ELi1ELi16ELi2ELi2ELi64ELi0ELi1EEviiiPT_S1_S1_iii)
        /*0038*/ 	.word	0x00000000


	//----- nvinfo : EIATTR_REGCOUNT
	.align		4
.L_9:
        /*003c*/ 	.byte	0x04, 0x2f
        /*003e*/ 	.short	(.L_11 - .L_10)
	.align		4
.L_10:
        /*0040*/ 	.word	index@(_Z9cuda_gemmIiLi128ELi1ELi1ELi16ELi2ELi2ELi64ELi1ELi0EEviiiPT_S1_S1_iii)
        /*0044*/ 	.word	0x00000019


	//----- nvinfo : EIATTR_FRAME_SIZE
	.align		4
.L_11:
        /*0048*/ 	.byte	0x04, 0x11
        /*004a*/ 	.short	(.L_13 - .L_12)
	.align		4
.L_12:
        /*004c*/ 	.word	index@($__internal_738_$__cuda_sm20_div_s16)
        /*0050*/ 	.word	0x00000000


	//----- nvinfo : EIATTR_FRAME_SIZE
	.align		4
.L_13:
        /*0054*/ 	.byte	0x04, 0x11
        /*0056*/ 	.short	(.L_15 - .L_14)
	.align		4
.L_14:
        /*0058*/ 	.word	index@(_Z9cuda_gemmIiLi128ELi1ELi1ELi16ELi2ELi2ELi64ELi1ELi0EEviiiPT_S1_S1_iii)
        /*005c*/ 	.word	0x00000000


	//----- nvinfo : EIATTR_REGCOUNT
	.align		4
.L_15:
        /*0060*/ 	.byte	0x04, 0x2f
        /*0062*/ 	.short	(.L_17 - .L_16)
	.align		4
.L_16:
        /*0064*/ 	.word	index@(_Z9cuda_gemmIiLi128ELi1ELi1ELi16ELi2ELi2ELi64ELi1ELi1EEviiiPT_S1_S1_iii)
        /*0068*/ 	.word	0x0000000e


	//----- nvinfo : EIATTR_FRAME_SIZE
	.align		4
.L_17:
        /*006c*/ 	.byte	0x04, 0x11
        /*006e*/ 	.short	(.L_19 - .L_18)
	.align		4
.L_18:
        /*0070*/ 	.word	index@(_Z9cuda_gemmIiLi128ELi1ELi1ELi16ELi2ELi2ELi64ELi1ELi1EEviiiPT_S1_S1_iii)
        /*0074*/ 	.word	0x00000000


	//----- nvinfo : EIATTR_REGCOUNT
	.align		4
.L_19:
        /*0078*/ 	.byte	0x04, 0x2f
        /*007a*/ 	.short	(.L_21 - .L_20)
	.align		4
.L_20:
        /*007c*/ 	.word	index@(_Z9cuda_gemmIiLi128ELi1ELi1ELi16ELi4ELi4ELi64ELi0ELi0EEviiiPT_S1_S1_iii)
        /*0080*/ 	.word	0x0000001e


	//----- nvinfo : EIATTR_FRAME_SIZE
	.align		4
.L_21:
        /*0084*/ 	.byte	0x04, 0x11
        /*0086*/ 	.short	(.L_23 - .L_22)
	.align		4
.L_22:
        /*0088*/ 	.word	index@($__internal_737_$__cuda_sm20_div_s16)
        /*008c*/ 	.word	0x00000000


	//----- nvinfo : EIATTR_FRAME_SIZE
	.align		4
.L_23:
        /*0090*/ 	.byte	0x04, 0x11
        /*0092*/ 	.short	(.L_25 - .L_24)
	.align		4
.L_24:
        /*0094*/ 	.word	index@(_Z9cuda_gemmIiLi128ELi1ELi1ELi16ELi4ELi4ELi64ELi0ELi0EEviiiPT_S1_S1_iii)
        /*0098*/ 	.word	0x00000000


	//----- nvinfo : EIATTR_REGCOUNT
	.align		4
.L_25:
        /*009c*/ 	.byte	0x04, 0x2f
        /*009e*/ 	.short	(.L_27 - .L_26)
	.align		4
.L_26:
        /*00a0*/ 	.word	index@(_Z9cuda_gemmIiLi128ELi1ELi1ELi16ELi4ELi4ELi64ELi0ELi1EEviiiPT_S1_S1_iii)
        /*00a4*/ 	.word	0x0000000e


	//----- nvinfo : EIATTR_FRAME_SIZE
	.align		4
.L_27:
        /*00a8*/ 	.byte	0x04, 0x11
        /*00aa*/ 	.short	(.L_29 - .L_28)
	.align		4
.L_28:
        /*00ac*/ 	.word	index@(_Z9cuda_gemmIiLi128ELi1ELi1ELi16ELi4ELi4ELi64ELi0ELi1EEviiiPT_S1_S1_iii)
        /*00b0*/ 	.word	0x00000000


	//----- nvinfo : EIATTR_REGCOUNT
	.align		4
.L_29:
        /*00b4*/ 	.byte	0x04, 0x2f
        /*00b6*/ 	.short	(.L_31 - .L_30)
	.align		4
.L_30:
        /*00b8*/ 	.word	index@(_Z9cuda_gemmIiLi128ELi1ELi1ELi16ELi4ELi4ELi64ELi1ELi0EEviiiPT_S1_S1_iii)
        /*00bc*/ 	.word	0x0000001e


	//----- nvinfo : EIATTR_FRAME_SIZE
	.align		4
.L_31:
        /*00c0*/ 	.byte	0x04, 0x11
        /*00c2*/ 	.short	(.L_33 - .L_32)
	.align		4
.L_32:
        /*00c4*/ 	.word	index@($__internal_736_$__cuda_sm20_div_s16)
        /*00c8*/ 	.word	0x00000000


	//----- nvinfo : EIATTR_FRAME_SIZE
	.align		4
.L_33:
        /*00cc*/ 	.byte	0x04, 0x11
        /*00ce*/ 	.short	(.L_35 - .L_34)
	.align		4
.L_34:
        /*00d0*/ 	.word	index@(_Z9cuda_gemmIiLi128ELi1ELi1ELi16ELi4ELi4ELi64ELi1ELi0EEviiiPT_S1_S1_iii)
        /*00d4*/ 	.word	0x00000000


	//----- nvinfo : EIATTR_REGCOUNT
	.align		4
.L_35:
        /*00d8*/ 	.byte	0x04, 0x2f
        /*00da*/ 	.short	(.L_37 - .L_36)
	.align		4
.L_36:
        /*00dc*/ 	.word	index@(_Z9cuda_gemmIiLi128ELi1ELi1ELi16ELi4ELi4ELi64ELi1ELi1EEviiiPT_S1_S1_iii)
        /*00e0*/ 	.word	0x0000000e


	//----- nvinfo : EIATTR_FRAME_SIZE
	.align		4
.L_37:
        /*00e4*/ 	.byte	0x04, 0x11
        /*00e6*/ 	.short	(.L_39 - .L_38)
	.align		4
.L_38:
        /*00e8*/ 	.word	index@(_Z9cuda_gemmIiLi128ELi1ELi1ELi16ELi4ELi4ELi64ELi1ELi1EEviiiPT_S1_S1_iii)
        /*00ec*/ 	.word	0x00000000


	//----- nvinfo : EIATTR_REGCOUNT
	.align		4
.L_39:
        /*00f0*/ 	.byte	0x04, 0x2f
        /*00f2*/ 	.short	(.L_41 - .L_40)
	.align		4
.L_40:
        /*00f4*/ 	.word	index@(_Z9cuda_gemmIiLi128ELi1ELi1ELi16ELi8ELi8ELi64ELi0ELi0EEviiiPT_S1_S1_iii)
        /*00f8*/ 	.word	0x00000028


	//----- nvinfo : EIATTR_FRAME_SIZE
	.align		4
.L_41:
        /*00fc*/ 	.byte	0x04, 0x11
        /*00fe*/ 	.short	(.L_43 - .L_42)
	.align		4
.L_42:
        /*0100*/ 	.word	index@($__internal_735_$__cuda_sm20_div_s16)
        /*0104*/ 	.word	0x00000000


	//----- nvinfo : EIATTR_FRAME_SIZE
	.align		4
.L_43:
        /*0108*/ 	.byte	0x04, 0x11
        /*010a*/ 	.short	(.L_45 - .L_44)
	.align		4
.L_44:
        /*010c*/ 	.word	index@(_Z9cuda_gemmIiLi128ELi1ELi1ELi16ELi8ELi8ELi64ELi0ELi0EEviiiPT_S1_S1_iii)
        /*0110*/ 	.word	0x00000000


	//----- nvinfo : EIATTR_REGCOUNT
	.align		4
.L_45:
        /*0114*/ 	.byte	0x04, 0x2f
        /*0116*/ 	.short	(.L_47 - .L_46)
	.align		4
.L_46:
        /*0118*/ 	.word	index@(_Z9cuda_gemmIiLi128ELi1ELi1ELi16ELi8ELi8ELi64ELi0ELi1EEviiiPT_S1_S1_iii)
        /*011c*/ 	.word	0x0000001e


	//----- nvinfo : EIATTR_FRAME_SIZE
	.align		4
.L_47:
        /*0120*/ 	.byte	0x04, 0x11
        /*0122*/ 	.short	(.L_49 - .L_48)
	.align		4
.L_48:
        /*0124*/ 	.word	index@(_Z9cuda_gemmIiLi128ELi1ELi1ELi16ELi8ELi8ELi64ELi0ELi1EEviiiPT_S1_S1_iii)
        /*0128*/ 	.word	0x00000000


	//----- nvinfo : EIATTR_REGCOUNT
	.align		4
.L_49:
        /*012c*/ 	.byte	0x04, 0x2f
        /*012e*/ 	.short	(.L_51 - .L_50)
	.align		4
.L_50:
        /*0130*/ 	.word	index@(_Z9cuda_gemmIiLi128ELi1ELi1ELi16ELi8ELi8ELi64ELi1ELi0EEviiiPT_S1_S1_iii)
        /*0134*/ 	.word	0x00000027


	//----- nvinfo : EIATTR_FRAME_SIZE
	.align		4
.L_51:
        /*0138*/ 	.byte	0x04, 0x11
        /*013a*/ 	.short	(.L_53 - .L_52)
	.align		4
.L_52:
        /*013c*/ 	.word	index@($__internal_734_$__cuda_sm20_div_s16)
        /*0140*/ 	.word	0x00000000


	//----- nvinfo : EIATTR_FRAME_SIZE
	.align		4
.L_53:
        /*0144*/ 	.byte	0x04, 0x11
        /*0146*/ 	.short	(.L_55 - .L_54)
	.align		4
.L_54:
        /*0148*/ 	.word	index@(_Z9cuda_gemmIiLi128ELi1ELi1ELi16ELi8ELi8ELi64ELi1ELi0EEviiiPT_S1_S1_iii)
        /*014c*/ 	.word	0x00000000


	//----- nvinfo : EIATTR_REGCOUNT
	.align		4
.L_55:
        /*0150*/ 	.byte	0x04, 0x2f
        /*0152*/ 	.short	(.L_57 - .L_56)
	.align		4
.L_56:
        /*0154*/ 	.word	index@(_Z9cuda_gemmIiLi128ELi1ELi1ELi16ELi8ELi8ELi64ELi1ELi1EEviiiPT_S1_S1_iii)
        /*0158*/ 	.word	0x0000001e


	//----- nvinfo : EIATTR_FRAME_SIZE
	.align		4
.L_57:
        /*015c*/ 	.byte	0x04, 0x11
        /*015e*/ 	.short	(.L_59 - .L_58)
	.align		4
.L_58:
        /*0160*/ 	.word	index@(_Z9cuda_gemmIiLi128ELi1ELi1ELi16ELi8ELi8ELi64ELi1ELi1EEviiiPT_S1_S1_iii)
        /*0164*/ 	.word	0x00000000


	//----- nvinfo : EIATTR_REGCOUNT
	.align		4
.L_59:
        /*0168*/ 	.byte	0x04, 0x2f
        /*016a*/ 	.short	(.L_61 - .L_60)
	.align		4
.L_60:
        /*016c*/ 	.word	index@(_Z9cuda_gemmIiLi128ELi1ELi1ELi16ELi16ELi16ELi64ELi0ELi0EEviiiPT_S1_S1_iii)
        /*0170*/ 	.word	0x00000040


	//----- nvinfo : EIATTR_FRAME_SIZE
	.align		4
.L_61:
        /*0174*/ 	.byte	0x04, 0x11
        /*0176*/ 	.short	(.L_63 - .L_62)
	.align		4
.L_62:
        /*0178*/ 	.word	index@($__internal_733_$__cuda_sm20_div_s16)
        /*017c*/ 	.word	0x00000000


	//----- nvinfo : EIATTR_FRAME_SIZE
	.align		4
.L_63:
        /*0180*/ 	.byte	0x04, 0x11
        /*0182*/ 	.short	(.L_65 - .L_64)
	.align		4
.L_64:
        /*0184*/ 	.word	index@(_Z9cuda_gemmIiLi128ELi1ELi1ELi16ELi16ELi16ELi64ELi0ELi0EEviiiPT_S1_S1_iii)
        /*0188*/ 	.word	0x00000000


	//----- nvinfo : EIATTR_REGCOUNT
	.align		4
.L_65:
        /*018c*/ 	.byte	0x04, 0x2f
        /*018e*/ 	.short	(.L_67 - .L_66)
	.align		4
.L_66:
        /*0190*/ 	.word	index@(_Z9cuda_gemmIiLi128ELi1ELi1ELi16ELi16ELi16ELi64ELi0ELi1EEviiiPT_S1_S1_iii)
        /*0194*/ 	.word	0x00000020


	//----- nvinfo : EIATTR_FRAME_SIZE
	.align		4
.L_67:
        /*0198*/ 	.byte	0x04, 0x11
        /*019a*/ 	.short	(.L_69 - .L_68)
	.align		4
.L_68:
        /*019c*/ 	.word	index@($__internal_732_$__cuda_sm20_div_u16)
        /*01a0*/ 	.word	0x00000000


	//----- nvinfo : EIATTR_FRAME_SIZE
	.align		4
.L_69:
        /*01a4*/ 	.byte	0x04, 0x11
        /*01a6*/ 	.short	(.L_71 - .L_70)
	.align		4
.L_70:
        /*01a8*/ 	.word	index@(_Z9cuda_gemmIiLi128ELi1ELi1ELi16ELi16ELi16ELi64ELi0ELi1EEviiiPT_S1_S1_iii)
        /*01ac*/ 	.word	0x00000000


	//----- nvinfo : EIATTR_REGCOUNT
	.align		4
.L_71:
        /*01b0*/ 	.byte	0x04, 0x2f
        /*01b2*/ 	.short	(.L_73 - .L_72)
	.align		4
.L_72:
        /*01b4*/ 	.word	index@(_Z9cuda_gemmIiLi128ELi1ELi1ELi16ELi16ELi16ELi64ELi1ELi0EEviiiPT_S1_S1_iii)
        /*01b8*/ 	.word	0x00000040


	//----- nvinfo : EIATTR_FRAME_SIZE
	.align		4
.L_73:
        /*01bc*/ 	.byte	0x04, 0x11
        /*01be*/ 	.short	(.L_75 - .L_74)
	.align		4
.L_74:
        /*01c0*/ 	.word	index@($__internal_731_$__cuda_sm20_div_s16)
        /*01c4*/ 	.word	0x00000000


	//----- nvinfo : EIATTR_FRAME_SIZE
	.align		4
.L_75:
        /*01c8*/ 	.byte	0x04, 0x11
        /*01ca*/ 	.short	(.L_77 - .L_76)
	.align		4
.L_76:
        /*01cc*/ 	.word	index@(_Z9cuda_gemmIiLi128ELi1ELi1ELi16ELi16ELi16ELi64ELi1ELi0EEviiiPT_S1_S1_iii)
        /*01d0*/ 	.word	0x00000000


	//----- nvinfo : EIATTR_REGCOUNT
	.align		4
.L_77:
        /*01d4*/ 	.byte	0x04, 0x2f
        /*01d6*/ 	.short	(.L_79 - .L_78)
	.align		4
.L_78:
        /*01d8*/ 	.word	index@(_Z9cuda_gemmIiLi128ELi1ELi1ELi16ELi16ELi16ELi64ELi1ELi1EEviiiPT_S1_S1_iii)
        /*01dc*/ 	.word	0x0000001d


	//----- nvinfo : EIATTR_FRAME_SIZE
	.align		4
.L_79:
        /*01e0*/ 	.byte	0x04, 0x11
        /*01e2*/ 	.short	(.L_81 - .L_80)
	.align		4
.L_80:
        /*01e4*/ 	.word	index@($__internal_730_$__cuda_sm20_div_u16)
        /*01e8*/ 	.word	0x00000000


	//----- nvinfo : EIATTR_FRAME_SIZE
	.align		4
.L_81:
        /*01ec*/ 	.byte	0x04, 0x11
        /*01ee*/ 	.short	(.L_83 - .L_82)
	.align		4
.L_82:
        /*01f0*/ 	.word	index@(_Z9cuda_gemmIiLi128ELi1ELi1ELi16ELi16ELi16ELi64ELi1ELi1EEviiiPT_S1_S1_iii)
        /*01f4*/ 	.word	0x00000000


	//----- nvinfo : EIATTR_REGCOUNT
	.align		4
.L_83:
        /*01f8*/ 	.byte	0x04, 0x2f
        /*01fa*/ 	.short	(.L_85 - .L_84)
	.align		4
.L_84:
        /*01fc*/ 	.word	index@(_Z9cuda_gemmIiLi128ELi1ELi1ELi16ELi32ELi32ELi64ELi0ELi0EEviiiPT_S1_S1_iii)
        /*0200*/ 	.word	0x00000048


	//----- nvinfo : EIATTR_FRAME_SIZE
	.align		4
.L_85:
        /*0204*/ 	.byte	0x04, 0x11
        /*0206*/ 	.short	(.L_87 - .L_86)
	.align		4
.L_86:
        /*0208*/ 	.word	index@($__internal_729_$__cuda_sm20_div_u16)
        /*020c*/ 	.word	0x00000000


	//----- nvinfo : EIATTR_FRAME_SIZE
	.align		4
.L_87:
        /*0210*/ 	.byte	0x04, 0x11
        /*0212*/ 	.short	(.L_89 - .L_88)
	.align		4
.L_88:
        /*0214*/ 	.word	index@($__internal_728_$__cuda_sm20_div_s16)
        /*0218*/ 	.word	0x00000000


	//----- nvinfo : EIATTR_FRAME_SIZE
	.align		4
.L_89:
        /*021c*/ 	.byte	0x04, 0x11
        /*021e*/ 	.short	(.L_91 - .L_90)
	.align		4
.L_90:
        /*0220*/ 	.word	index@(_Z9cuda_gemmIiLi128ELi1ELi1ELi16ELi32ELi32ELi64ELi0ELi0EEviiiPT_S1_S1_iii)
        /*0224*/ 	.word	0x00000000


	//----- nvinfo : EIATTR_REGCOUNT
	.align		4
.L_91:
        /*0228*/ 	.byte	0x04, 0x2f
        /*022a*/ 	.short	(.L_93 - .L_92)
	.align		4
.L_92:
        /*022c*/ 	.word	index@(_Z9cuda_gemmIiLi128ELi1ELi1ELi16ELi32ELi32ELi64ELi0ELi1EEviiiPT_S1_S1_iii)
        /*0230*/ 	.word	0x00000004


	//----- nvinfo : EIATTR_FRAME_SIZE
	.align		4
.L_93:
        /*0234*/ 	.byte	0x04, 0x11
        /*0236*/ 	.short	(.L_95 - .L_94)
	.align		4
.L_94:
        /*0238*/ 	.word	index@(_Z9cuda_gemmIiLi128ELi1ELi1ELi16ELi32ELi32ELi64ELi0ELi1EEviiiPT_S1_S1_iii)
        /*023c*/ 	.word	0x00000000


	//----- nvinfo : EIATTR_REGCOUNT
	.align		4
.L_95:
        /*0240*/ 	.byte	0x04, 0x2f
        /*0242*/ 	.short	(.L_97 - .L_96)
	.align		4
.L_96:
        /*0244*/ 	.word	index@(_Z9cuda_gemmIiLi128ELi1ELi1ELi16ELi32ELi32ELi64ELi1ELi0EEviiiPT_S1_S1_iii)
        /*0248*/ 	.word	0x00000048


	//----- nvinfo : EIATTR_FRAME_SIZE
	.align		4
.L_97:
        /*024c*/ 	.byte	0x04, 0x11
        /*024e*/ 	.short	(.L_99 - .L_98)
	.align		4
.L_98:
        /*0250*/ 	.word	index@($__internal_727_$__cuda_sm20_div_u16)
        /*0254*/ 	.word	0x00000000


	//----- nvinfo : EIATTR_FRAME_SIZE
	.align		4
.L_99:
        /*0258*/ 	.byte	0x04, 0x11
        /*025a*/ 	.short	(.L_101 - .L_100)
	.align		4
.L_100:
        /*025c*/ 	.word	index@($__internal_726_$__cuda_sm20_div_s16)
        /*0260*/ 	.word	0x00000000


	//----- nvinfo : EIATTR_FRAME_SIZE
	.align		4
.L_101:
        /*0264*/ 	.byte	0x04, 0x11
        /*0266*/ 	.short	(.L_103 - .L_102)
	.align		4
.L_102:
        /*0268*/ 	.word	index@(_Z9cuda_gemmIiLi128ELi1ELi1ELi16ELi32ELi32ELi64ELi1ELi0EEviiiPT_S1_S1_iii)
        /*026c*/ 	.word	0x00000000


	//----- nvinfo : EIATTR_REGCOUNT
	.align		4
.L_103:
        /*0270*/ 	.byte	0x04, 0x2f
        /*0272*/ 	.short	(.L_105 - .L_104)
	.align		4
.L_104:
        /*0274*/ 	.word	index@(_Z9cuda_gemmIiLi128ELi1ELi1ELi16ELi32ELi32ELi64ELi1ELi1EEviiiPT_S1_S1_iii)
        /*0278*/ 	.word	0x0000000e


	//----- nvinfo : EIATTR_FRAME_SIZE
	.align		4
.L_105:
        /*027c*/ 	.byte	0x04, 0x11
        /*027e*/ 	.short	(.L_107 - .L_106)
	.align		4
.L_106:
        /*0280*/ 	.word	index@(_Z9cuda_gemmIiLi128ELi1ELi1ELi16ELi32ELi32ELi64ELi1ELi1EEviiiPT_S1_S1_iii)
        /*0284*/ 	.word	0x00000000


	//----- nvinfo : EIATTR_REGCOUNT
	.align		4
.L_107:
        /*0288*/ 	.byte	0x04, 0x2f
        /*028a*/ 	.short	(.L_109 - .L_108)
	.align		4
.L_108:
        /*028c*/ 	.word	index@(_Z9cuda_gemmIiLi128ELi1ELi1ELi16ELi64ELi64ELi64ELi0ELi0EEviiiPT_S1_S1_iii)
        /*0290*/ 	.word	0x00000048


	//----- nvinfo : EIATTR_FRAME_SIZE
	.align		4
.L_109:
        /*0294*/ 	.byte	0x04, 0x11
        /*0296*/ 	.short	(.L_111 - .L_110)
	.align		4
.L_110:
        /*0298*/ 	.word	index@($__internal_725_$__cuda_sm20_div_s16)
        /*029c*/ 	.word	0x00000000


	//----- nvinfo : EIATTR_FRAME_SIZE
	.align		4
.L_111:
        /*02a0*/ 	.byte	0x04, 0x11
        /*02a2*/ 	.short	(.L_113 - .L_112)
	.align		4
.L_112:
        /*02a4*/ 	.word	index@(_Z9cuda_gemmIiLi128ELi1ELi1ELi16ELi64ELi64ELi64ELi0ELi0EEviiiPT_S1_S1_iii)
        /*02a8*/ 	.word	0x00000000


	//----- nvinfo : EIATTR_REGCOUNT
	.align		4
.L_113:
        /*02ac*/ 	.byte	0x04, 0x2f
        /*02ae*/ 	.short	(.L_115 - .L_114)
	.align		4
.L_114:
        /*02b0*/ 	.word	index@(_Z9cuda_gemmIiLi128ELi1ELi1ELi16ELi64ELi64ELi64ELi0ELi1EEviiiPT_S1_S1_iii)
        /*02b4*/ 	.word	0x00000004


	//----- nvinfo : EIATTR_FRAME_SIZE
	.align		4
.L_115:
        /*02b8*/ 	.byte	0x04, 0x11
        /*02ba*/ 	.short	(.L_117 - .L_116)
	.align		4
.L_116:
        /*02bc*/ 	.word	index@(_Z9cuda_gemmIiLi128ELi1ELi1ELi16ELi64ELi64ELi64ELi0ELi1EEviiiPT_S1_S1_iii)
        /*02c0*/ 	.word	0x00000000


	//----- nvinfo : EIATTR_REGCOUNT
	.align		4
.L_117:
        /*02c4*/ 	.byte	0x04, 0x2f
        /*02c6*/ 	.short	(.L_119 - .L_118)
	.align		4
.L_118:
        /*02c8*/ 	.word	index@(_Z9cuda_gemmIiLi128ELi1ELi1ELi16ELi64ELi64ELi64ELi1ELi0EEviiiPT_S1_S1_iii)
        /*02cc*/ 	.word	0x00000048


	//----- nvinfo : EIATTR_FRAME_SIZE
	.align		4
.L_119:
        /*02d0*/ 	.byte	0x04, 0x11
        /*02d2*/ 	.short	(.L_121 - .L_120)
	.align		4
.L_120:
        /*02d4*/ 	.word	index@($__internal_724_$__cuda_sm20_div_s16)
        /*02d8*/ 	.word	0x00000000


	//----- nvinfo : EIATTR_FRAME_SIZE
	.align		4
.L_121:
        /*02dc*/ 	.byte	0x04, 0x11
        /*02de*/ 	.short	(.L_123 - .L_122)
	.align		4
.L_122:
        /*02e0*/ 	.word	index@(_Z9cuda_gemmIiLi128ELi1ELi1ELi16ELi64ELi64ELi64ELi1ELi0EEviiiPT_S1_S1_iii)
        /*02e4*/ 	.word	0x00000000


	//----- nvinfo : EIATTR_REGCOUNT
	.align		4
.L_123:
        /*02e8*/ 	.byte	0x04, 0x2f
        /*02ea*/ 	.short	(.L_125 - .L_124)
	.align		4
.L_124:
        /*02ec*/ 	.word	index@(_Z9cuda_gemmIiLi128ELi1ELi1ELi16ELi64ELi64ELi64ELi1ELi1EEviiiPT_S1_S1_iii)
        /*02f0*/ 	.word	0x0000000e


	//----- nvinfo : EIATTR_FRAME_SIZE
	.align		4
.L_125:
        /*02f4*/ 	.byte	0x04, 0x11
        /*02f6*/ 	.short	(.L_127 - .L_126)
	.align		4
.L_126:
        /*02f8*/ 	.word	index@(_Z9cuda_gemmIiLi128ELi1ELi1ELi16ELi64ELi64ELi64ELi1ELi1EEviiiPT_S1_S1_iii)
        /*02fc*/ 	.word	0x00000000


	//----- nvinfo : EIATTR_REGCOUNT
	.align		4
.L_127:
        /*0300*/ 	.byte	0x04, 0x2f
        /*0302*/ 	.short	(.L_129 - .L_128)
	.align		4
.L_128:
        /*0304*/ 	.word	index@(_Z9cuda_gemmIiLi128ELi1ELi1ELi16ELi128ELi128ELi64ELi0ELi0EEviiiPT_S1_S1_iii)
        /*0308*/ 	.word	0x0000004f


	//----- nvinfo : EIATTR_FRAME_SIZE
	.align		4
.L_129:
        /*030c*/ 	.byte	0x04, 0x11
        /*030e*/ 	.short	(.L_131 - .L_130)
	.align		4
.L_130:
        /*0310*/ 	.word	index@($__internal_723_$__cuda_sm20_div_s16)
        /*0314*/ 	.word	0x00000000


	//----- nvinfo : EIATTR_FRAME_SIZE
	.align		4
.L_131:
        /*0318*/ 	.byte	0x04, 0x11
        /*031a*/ 	.short	(.L_133 - .L_132)
	.align		4
.L_132:
        /*031c*/ 	.word	index@(_Z9cuda_gemmIiLi128ELi1ELi1ELi16ELi128ELi128ELi64ELi0ELi0EEviiiPT_S1_S1_iii)
        /*0320*/ 	.word	0x00000000


	//----- nvinfo : EIATTR_REGCOUNT
	.align		4
.L_133:
        /*0324*/ 	.byte	0x04, 0x2f
        /*0326*/ 	.short	(.L_135 - .L_134)
	.align		4
.L_134:
        /*0328*/ 	.word	index@(_Z9cuda_gemmIiLi128ELi1ELi1ELi16ELi128ELi128ELi64ELi0ELi1EEviiiPT_S1_S1_iii)
        /*032c*/ 	.word	0x00000008


	//----- nvinfo : EIATTR_FRAME_SIZE
	.align		4
.L_135:
        /*0330*/ 	.byte	0x04, 0x11
        /*0332*/ 	.short	(.L_137 - .L_136)
	.align		4
.L_136:
        /*0334*/ 	.word	index@(_Z9cuda_gemmIiLi128ELi1ELi1ELi16ELi128ELi128ELi64ELi0ELi1EEviiiPT_S1_S1_iii)
        /*0338*/ 	.word	0x00000000


	//----- nvinfo : EIATTR_REGCOUNT
	.align		4
.L_137:
        /*033c*/ 	.byte	0x04, 0x2f
        /*033e*/ 	.short	(.L_139 - .L_138)
	.align		4
.L_138:
        /*0340*/ 	.word	index@(_Z9cuda_gemmIiLi128ELi1ELi1ELi16ELi128ELi128ELi64ELi1ELi0EEviiiPT_S1_S1_iii)
        /*0344*/ 	.word	0x00000050


	//----- nvinfo : EIATTR_FRAME_SIZE
	.align		4
.L_139:
        /*0348*/ 	.byte	0x04, 0x11
        /*034a*/ 	.short	(.L_141 - .L_140)
	.align		4
.L_140:
        /*034c*/ 	.word	index@($__internal_722_$__cuda_sm20_div_s16)
        /*0350*/ 	.word	0x00000000


	//----- nvinfo : EIATTR_FRAME_SIZE
	.align		4
.L_141:
        /*0354*/ 	.byte	0x04, 0x11
        /*0356*/ 	.short	(.L_143 - .L_142)
	.align		4
.L_142:
        /*0358*/ 	.word	index@(_Z9cuda_gemmIiLi128ELi1ELi1ELi16ELi128ELi128ELi64ELi1ELi0EEviiiPT_S1_S1_iii)
        /*035c*/ 	.word	0x00000000


	//----- nvinfo : EIATTR_REGCOUNT
	.align		4
.L_143:
        /*0360*/ 	.byte	0x04, 0x2f
        /*0362*/ 	.short	(.L_145 - .L_144)
	.align		4
.L_144:
        /*0364*/ 	.word	index@(_Z9cuda_gemmIiLi128ELi1ELi1ELi16ELi128ELi128ELi64ELi1ELi1EEviiiPT_S1_S1_iii)
        /*0368*/ 	.word	0x0000000a


	//----- nvinfo : EIATTR_FRAME_SIZE
	.align		4
.L_145:
        /*036c*/ 	.byte	0x04, 0x11
        /*036e*/ 	.short	(.L_147 - .L_146)
	.align		4
.L_146:
        /*0370*/ 	.word	index@(_Z9cuda_gemmIiLi128ELi1ELi1ELi16ELi128ELi128ELi64ELi1ELi1EEviiiPT_S1_S1_iii)
        /*0374*/ 	.word	0x00000000


	//----- nvinfo : EIATTR_REGCOUNT
	.align		4
.L_147:
        /*0378*/ 	.byte	0x04, 0x2f
        /*037a*/ 	.short	(.L_149 - .L_148)
	.align		4
.L_148:
        /*037c*/ 	.word	index@(_Z9cuda_gemmIiLi128ELi1ELi1ELi32ELi2ELi2ELi64ELi0ELi0EEviiiPT_S1_S1_iii)
        /*0380*/ 	.word	0x00000019


	//----- nvinfo : EIATTR_FRAME_SIZE
	.align		4
.L_149:
        /*0384*/ 	.byte	0x04, 0x11
        /*0386*/ 	.short	(.L_151 - .L_150)
	.align		4
.L_150:
        /*0388*/ 	.word	index@($__internal_721_$__cuda_sm20_div_s16)
        /*038c*/ 	.word	0x00000000


	//----- nvinfo : EIATTR_FRAME_SIZE
	.align		4
.L_151:
        /*0390*/ 	.byte	0x04, 0x11
        /*0392*/ 	.short	(.L_153 - .L_152)
	.align		4
.L_152:
        /*0394*/ 	.word	index@(_Z9cuda_gemmIiLi128ELi1ELi1ELi32ELi2ELi2ELi64ELi0ELi0EEviiiPT_S1_S1_iii)
        /*0398*/ 	.word	0x00000000


	//----- nvinfo : EIATTR_REGCOUNT
	.align		4
.L_153:
        /*039c*/ 	.byte	0x04, 0x2f
        /*039e*/ 	.short	(.L_155 - .L_154)
	.align		4
.L_154:
        /*03a0*/ 	.word	index@(_Z9cuda_gemmIiLi128ELi1ELi1ELi32ELi2ELi2ELi64ELi0ELi1EEviiiPT_S1_S1_iii)
        /*03a4*/ 	.word	0x0000000e


	//----- nvinfo : EIATTR_FRAME_SIZE
	.align		4
.L_155:
        /*03a8*/ 	.byte	0x04, 0x11
        /*03aa*/ 	.short	(.L_157 - .L_156)
	.align		4
.L_156:
        /*03ac*/ 	.word	index@(_Z9cuda_gemmIiLi128ELi1ELi1ELi32ELi2ELi2ELi64ELi0ELi1EEviiiPT_S1_S1_iii)
        /*03b0*/ 	.word	0x00000000


	//----- nvinfo : EIATTR_REGCOUNT
	.align		4
.L_157:
        /*03b4*/ 	.byte	0x04, 0x2f
        /*03b6*/ 	.short	(.L_159 - .L_158)
	.align		4
.L_158:
        /*03b8*/ 	.word	index@(_Z9cuda_gemmIiLi128ELi1ELi1ELi32ELi2ELi2ELi64ELi1ELi0EEviiiPT_S1_S1_iii)
        /*03bc*/ 	.word	0x00000019


	//----- nvinfo : EIATTR_FRAME_SIZE
	.align		4
.L_159:
        /*03c0*/ 	.byte	0x04, 0x11
        /*03c2*/ 	.short	(.L_161 - .L_160)
	.align		4
.L_160:
        /*03c4*/ 	.word	index@($__internal_720_$__cuda_sm20_div_s16)
        /*03c8*/ 	.word	0x00000000


	//----- nvinfo : EIATTR_FRAME_SIZE
	.align		4
.L_161:
        /*03cc*/ 	.byte	0x04, 0x11
        /*03ce*/ 	.short	(.L_163 - .L_162)
	.align		4
.L_162:
        /*03d0*/ 	.word	index@(_Z9cuda_gemmIiLi128ELi1ELi1ELi32ELi2ELi2ELi64ELi1ELi0EEviiiPT_S1_S1_iii)
        /*03d4*/ 	.word	0x00000000


	//----- nvinfo : EIATTR_REGCOUNT
	.align		4
.L_163:
        /*03d8*/ 	.byte	0x04, 0x2f
        /*03da*/ 	.short	(.L_165 - .L_164)
	.align		4
.L_164:
        /*03dc*/ 	.word	index@(_Z9cuda_gemmIiLi128ELi1ELi1ELi32ELi2ELi2ELi64ELi1ELi1EEviiiPT_S1_S1_iii)
        /*03e0*/ 	.word	0x0000000e


	//----- nvinfo : EIATTR_FRAME_SIZE
	.align		4
.L_165:
        /*03e4*/ 	.byte	0x04, 0x11
        /*03e6*/ 	.short	(.L_167 - .L_166)
	.align		4
.L_166:
        /*03e8*/ 	.word	index@(_Z9cuda_gemmIiLi128ELi1ELi1ELi32ELi2ELi2ELi64ELi1ELi1EEviiiPT_S1_S1_iii)
        /*03ec*/ 	.word	0x00000000


	//----- nvinfo : EIATTR_REGCOUNT
	.align		4
.L_167:
        /*03f0*/ 	.byte	0x04, 0x2f
        /*03f2*/ 	.short	(.L_169 - .L_168)
	.align		4
.L_168:
        /*03f4*/ 	.word	index@(_Z9cuda_gemmIiLi128ELi1ELi1ELi32ELi4ELi4ELi64ELi0ELi0EEviiiPT_S1_S1_iii)
        /*03f8*/ 	.word	0x0000001e


	//----- nvinfo : EIATTR_FRAME_SIZE
	.align		4
.L_169:
        /*03fc*/ 	.byte	0x04, 0x11
        /*03fe*/ 	.short	(.L_171 - .L_170)
	.align		4
.L_170:
        /*0400*/ 	.word	index@($__internal_719_$__cuda_sm20_div_s16)
        /*0404*/ 	.word	0x00000000


	//----- nvinfo : EIATTR_FRAME_SIZE
	.align		4
.L_171:
        /*0408*/ 	.byte	0x04, 0x11
        /*040a*/ 	.short	(.L_173 - .L_172)
	.align		4
.L_172:
        /*040c*/ 	.word	index@(_Z9cuda_gemmIiLi128ELi1ELi1ELi32ELi4ELi4ELi64ELi0ELi0EEviiiPT_S1_S1_iii)
        /*0410*/ 	.word	0x00000000


	//----- nvinfo : EIATTR_REGCOUNT
	.align		4
.L_173:
        /*0414*/ 	.byte	0x04, 0x2f
        /*0416*/ 	.short	(.L_175 - .L_174)
	.align		4
.L_174:
        /*0418*/ 	.word	index@(_Z9cuda_gemmIiLi128ELi1ELi1ELi32ELi4ELi4ELi64ELi0ELi1EEviiiPT_S1_S1_iii)
        /*041c*/ 	.word	0x0000000e


	//----- nvinfo : EIATTR_FRAME_SIZE
	.align		4
.L_175:
        /*0420*/ 	.byte	0x04, 0x11
        /*0422*/ 	.short	(.L_177 - .L_176)
	.align		4
.L_176:
        /*0424*/ 	.word	index@(_Z9cuda_gemmIiLi128ELi1ELi1ELi32ELi4ELi4ELi64ELi0ELi1EEviiiPT_S1_S1_iii)
        /*0428*/ 	.word	0x00000000


	//----- nvinfo : EIATTR_REGCOUNT
	.align		4
.L_177:
        /*042c*/ 	.byte	0x04, 0x2f
        /*042e*/ 	.short	(.L_179 - .L_178)
	.align		4
.L_178:
        /*0430*/ 	.word	index@(_Z9cuda_gemmIiLi128ELi1ELi1ELi32ELi4ELi4ELi64ELi1ELi0EEviiiPT_S1_S1_iii)
        /*0434*/ 	.word	0x0000001e


	//----- nvinfo : EIATTR_FRAME_SIZE
	.align		4
.L_179:
        /*0438*/ 	.byte	0x04, 0x11
        /*043a*/ 	.short	(.L_181 - .L_180)
	.align		4
.L_180:
        /*043c*/ 	.word	index@($__internal_718_$__cuda_sm20_div_s16)
        /*0440*/ 	.word	0x00000000


	//----- nvinfo : EIATTR_FRAME_SIZE
	.align		4
.L_181:
        /*0444*/ 	.byte	0x04, 0x11
        /*0446*/ 	.short	(.L_183 - .L_182)
	.align		4
.L_182:
        /*0448*/ 	.word	index@(_Z9cuda_gemmIiLi128ELi1ELi1ELi32ELi4ELi4ELi64ELi1ELi0EEviiiPT_S1_S1_iii)
        /*044c*/ 	.word	0x00000000


	//----- nvinfo : EIATTR_REGCOUNT
	.align		4
.L_183:
        /*0450*/ 	.byte	0x04, 0x2f
        /*0452*/ 	.short	(.L_185 - .L_184)
	.align		4
.L_184:
        /*0454*/ 	.word	index@(_Z9cuda_gemmIiLi128ELi1ELi1ELi32ELi4ELi4ELi64ELi1ELi1EEviiiPT_S1_S1_iii)
        /*0458*/ 	.word	0x0000000e


	//----- nvinfo : EIATTR_FRAME_SIZE
	.align		4
.L_185:
        /*045c*/ 	.byte	0x04, 0x11
        /*045e*/ 	.short	(.L_187 - .L_186)
	.align		4
.L_186:
        /*0460*/ 	.word	index@(_Z9cuda_gemmIiLi128ELi1ELi1ELi32ELi4ELi4ELi64ELi1ELi1EEviiiPT_S1_S1_iii)
        /*0464*/ 	.word	0x00000000


	//----- nvinfo : EIATTR_REGCOUNT
	.align		4
.L_187:
        /*0468*/ 	.byte	0x04, 0x2f
        /*046a*/ 	.short	(.L_189 - .L_188)
	.align		4
.L_188:
        /*046c*/ 	.word	index@(_Z9cuda_gemmIiLi128ELi1ELi1ELi32ELi8ELi8ELi64ELi0ELi0EEviiiPT_S1_S1_iii)
        /*0470*/ 	.word	0x00000028


	//----- nvinfo : EIATTR_FRAME_SIZE
	.align		4
.L_189:
        /*0474*/ 	.byte	0x04, 0x11
        /*0476*/ 	.short	(.L_191 - .L_190)
	.align		4
.L_190:
        /*0478*/ 	.word	index@($__internal_717_$__cuda_sm20_div_s16)
        /*047c*/ 	.word	0x00000000


	//----- nvinfo : EIATTR_FRAME_SIZE
	.align		4
.L_191:
        /*0480*/ 	.byte	0x04, 0x11
        /*0482*/ 	.short	(.L_193 - .L_192)
	.align		4
.L_192:
        /*0484*/ 	.word	index@(_Z9cuda_gemmIiLi128ELi1ELi1ELi32ELi8ELi8ELi64ELi0ELi0EEviiiPT_S1_S1_iii)
        /*0488*/ 	.word	0x00000000


	//----- nvinfo : EIATTR_REGCOUNT
	.align		4
.L_193:
        /*048c*/ 	.byte	0x04, 0x2f
        /*048e*/ 	.short	(.L_195 - .L_194)
	.align		4
.L_194:
        /*0490*/ 	.word	index@(_Z9cuda_gemmIiLi128ELi1ELi1ELi32ELi8ELi8ELi64ELi0ELi1EEviiiPT_S1_S1_iii)
        /*0494*/ 	.word	0x0000001e


	//----- nvinfo : EIATTR_FRAME_SIZE
	.align		4
.L_195:
        /*0498*/ 	.byte	0x04, 0x11
        /*049a*/ 	.short	(.L_197 - .L_196)
	.align		4
.L_196:
        /*049c*/ 	.word	index@(_Z9cuda_gemmIiLi128ELi1ELi1ELi32ELi8ELi8ELi64ELi0ELi1EEviiiPT_S1_S1_iii)
        /*04a0*/ 	.word	0x00000000


	//----- nvinfo : EIATTR_REGCOUNT
	.align		4
.L_197:
        /*04a4*/ 	.byte	0x04, 0x2f
        /*04a6*/ 	.short	(.L_199 - .L_198)
	.align		4
.L_198:
        /*04a8*/ 	.word	index@(_Z9cuda_gemmIiLi128ELi1ELi1ELi32ELi8ELi8ELi64ELi1ELi0EEviiiPT_S1_S1_iii)
        /*04ac*/ 	.word	0x00000027


	//----- nvinfo : EIATTR_FRAME_SIZE
	.align		4
.L_199:
        /*04b0*/ 	.byte	0x04, 0x11
        /*04b2*/ 	.short	(.L_201 - .L_200)
	.align		4
.L_200:
        /*04b4*/ 	.word	index@($__internal_716_$__cuda_sm20_div_s16)
        /*04b8*/ 	.word	0x00000000


	//----- nvinfo : EIATTR_FRAME_SIZE
	.align		4
.L_201:
        /*04bc*/ 	.byte	0x04, 0x11
        /*04be*/ 	.short	(.L_203 - .L_202)
	.align		4
.L_202:
        /*04c0*/ 	.word	index@(_Z9cuda_gemmIiLi128ELi1ELi1ELi32ELi8ELi8ELi64ELi1ELi0EEviiiPT_S1_S1_iii)
        /*04c4*/ 	.word	0x00000000


	//----- nvinfo : EIATTR_REGCOUNT
	.align		4
.L_203:
        /*04c8*/ 	.byte	0x04, 0x2f
        /*04ca*/ 	.short	(.L_205 - .L_204)
	.align		4
.L_204:
        /*04cc*/ 	.word	index@(_Z9cuda_gemmIiLi128ELi1ELi1ELi32ELi8ELi8ELi64ELi1ELi1EEviiiPT_S1_S1_iii)
        /*04d0*/ 	.word	0x0000001e


	//----- nvinfo : EIATTR_FRAME_SIZE
	.align		4
.L_205:
        /*04d4*/ 	.byte	0x04, 0x11
        /*04d6*/ 	.short	(.L_207 - .L_206)
	.align		4
.L_206:
        /*04d8*/ 	.word	index@(_Z9cuda_gemmIiLi128ELi1ELi1ELi32ELi8ELi8ELi64ELi1ELi1EEviiiPT_S1_S1_iii)
        /*04dc*/ 	.word	0x00000000


	//----- nvinfo : EIATTR_REGCOUNT
	.align		4
.L_207:
        /*04e0*/ 	.byte	0x04, 0x2f
        /*04e2*/ 	.short	(.L_209 - .L_208)
	.align		4
.L_208:
        /*04e4*/ 	.word	index@(_Z9cuda_gemmIiLi128ELi1ELi1ELi32ELi16ELi16ELi64ELi0ELi0EEviiiPT_S1_S1_iii)
        /*04e8*/ 	.word	0x00000040


	//----- nvinfo : EIATTR_FRAME_SIZE
	.align		4
.L_209:
        /*04ec*/ 	.byte	0x04, 0x11
        /*04ee*/ 	.short	(.L_211 - .L_210)
	.align		4
.L_210:
        /*04f0*/ 	.word	index@($__internal_715_$__cuda_sm20_div_s16)
        /*04f4*/ 	.word	0x00000000


	//----- nvinfo : EIATTR_FRAME_SIZE
	.align		4
.L_211:
        /*04f8*/ 	.byte	0x04, 0x11
        /*04fa*/ 	.short	(.L_213 - .L_212)
	.align		4
.L_212:
        /*04fc*/ 	.word	index@(_Z9cuda_gemmIiLi128ELi1ELi1ELi32ELi16ELi16ELi64ELi0ELi0EEviiiPT_S1_S1_iii)
        /*0500*/ 	.word	0x00000000


	//----- nvinfo : EIATTR_REGCOUNT
	.align		4
.L_213:
        /*0504*/ 	.byte	0x04, 0x2f
        /*0506*/ 	.short	(.L_215 - .L_214)
	.align		4
.L_214:
        /*0508*/ 	.word	index@(_Z9cuda_gemmIiLi128ELi1ELi1ELi32ELi16ELi16ELi64ELi0ELi1EEviiiPT_S1_S1_iii)
        /*050c*/ 	.word	0x00000020


	//----- nvinfo : EIATTR_FRAME_SIZE
	.align		4
.L_215:
        /*0510*/ 	.byte	0x04, 0x11
        /*0512*/ 	.short	(.L_217 - .L_216)
	.align		4
.L_216:
        /*0514*/ 	.word	index@($__internal_714_$__cuda_sm20_div_u16)
        /*0518*/ 	.word	0x00000000


	//----- nvinfo : EIATTR_FRAME_SIZE
	.align		4
.L_217:
        /*051c*/ 	.byte	0x04, 0x11
        /*051e*/ 	.short	(.L_219 - .L_218)
	.align		4
.L_218:
        /*0520*/ 	.word	index@(_Z9cuda_gemmIiLi128ELi1ELi1ELi32ELi16ELi16ELi64ELi0ELi1EEviiiPT_S1_S1_iii)
        /*0524*/ 	.word	0x00000000


	//----- nvinfo : EIATTR_REGCOUNT
	.align		4
.L_219:
        /*0528*/ 	.byte	0x04, 0x2f
        /*052a*/ 	.short	(.L_221 - .L_220)
	.align		4
.L_220:
        /*052c*/ 	.word	index@(_Z9cuda_gemmIiLi128ELi1ELi1ELi32ELi16ELi16ELi64ELi1ELi0EEviiiPT_S1_S1_iii)
        /*0530*/ 	.word	0x00000040


	//----- nvinfo : EIATTR_FRAME_SIZE
	.align		4
.L_221:
        /*0534*/ 	.byte	0x04, 0x11
        /*0536*/ 	.short	(.L_223 - .L_222)
	.align		4
.L_222:
        /*0538*/ 	.word	index@($__internal_713_$__cuda_sm20_div_s16)
        /*053c*/ 	.word	0x00000000


	//----- nvinfo : EIATTR_FRAME_SIZE
	.align		4
.L_223:
        /*0540*/ 	.byte	0x04, 0x11
        /*0542*/ 	.short	(.L_225 - .L_224)
	.align		4
.L_224:
        /*0544*/ 	.word	index@(_Z9cuda_gemmIiLi128ELi1ELi1ELi32ELi16ELi16ELi64ELi1ELi0EEviiiPT_S1_S1_iii)
        /*0548*/ 	.word	0x00000000


	//----- nvinfo : EIATTR_REGCOUNT
	.align		4
.L_225:
        /*054c*/ 	.byte	0x04, 0x2f
        /*054e*/ 	.short	(.L_227 - .L_226)
	.align		4
.L_226:
        /*0550*/ 	.word	index@(_Z9cuda_gemmIiLi128ELi1ELi1ELi32ELi16ELi16ELi64ELi1ELi1EEviiiPT_S1_S1_iii)
        /*0554*/ 	.word	0x0000001d


	//----- nvinfo : EIATTR_FRAME_SIZE
	.align		4
.L_227:
        /*0558*/ 	.byte	0x04, 0x11
        /*055a*/ 	.short	(.L_229 - .L_228)
	.align		4
.L_228:
        /*055c*/ 	.word	index@($__internal_712_$__cuda_sm20_div_u16)
        /*0560*/ 	.word	0x00000000


	//----- nvinfo : EIATTR_FRAME_SIZE
	.align		4
.L_229:
        /*0564*/ 	.byte	0x04, 0x11
        /*0566*/ 	.short	(.L_231 - .L_230)
	.align		4
.L_230:
        /*0568*/ 	.word	index@(_Z9cuda_gemmIiLi128ELi1ELi1ELi32ELi16ELi16ELi64ELi1ELi1EEviiiPT_S1_S1_iii)
        /*056c*/ 	.word	0x00000000


	//----- nvinfo : EIATTR_REGCOUNT
	.align		4
.L_231:
        /*0570*/ 	.byte	0x04, 0x2f
        /*0572*/ 	.short	(.L_233 - .L_232)
	.align		4
.L_232:
        /*0574*/ 	.word	index@(_Z9cuda_gemmIiLi128ELi1ELi1ELi32ELi32ELi32ELi64ELi0ELi0EEviiiPT_S1_S1_iii)
        /*0578*/ 	.word	0x00000048


	//----- nvinfo : EIATTR_FRAME_SIZE
	.align		4
.L_233:
        /*057c*/ 	.byte	0x04, 0x11
        /*057e*/ 	.short	(.L_235 - .L_234)
	.align		4
.L_234:
        /*0580*/ 	.word	index@($__internal_711_$__cuda_sm20_div_u16)
        /*0584*/ 	.word	0x00000000


	//----- nvinfo : EIATTR_FRAME_SIZE
	.align		4
.L_235:
        /*0588*/ 	.byte	0x04, 0x11
        /*058a*/ 	.short	(.L_237 - .L_236)
	.align		4
.L_236:
        /*058c*/ 	.word	index@($__internal_710_$__cuda_sm20_div_s16)
        /*0590*/ 	.word	0x00000000


	//----- nvinfo : EIATTR_FRAME_SIZE
	.align		4
.L_237:
        /*0594*/ 	.byte	0x04, 0x11
        /*0596*/ 	.short	(.L_239 - .L_238)
	.align		4
.L_238:
        /*0598*/ 	.word	index@(_Z9cuda_gemmIiLi128ELi1ELi1ELi32ELi32ELi32ELi64ELi0ELi0EEviiiPT_S1_S1_iii)
        /*059c*/ 	.word	0x00000000


	//----- nvinfo : EIATTR_REGCOUNT
	.align		4
.L_239:
        /*05a0*/ 	.byte	0x04, 0x2f
        /*05a2*/ 	.short	(.L_241 - .L_240)
	.align		4
.L_240:
        /*05a4*/ 	.word	index@(_Z9cuda_gemmIiLi128ELi1ELi1ELi32ELi32ELi32ELi64ELi0ELi1EEviiiPT_S1_S1_iii)
        /*05a8*/ 	.word	0x00000030


	//----- nvinfo : EIATTR_FRAME_SIZE
	.align		4
.L_241:
        /*05ac*/ 	.byte	0x04, 0x11
        /*05ae*/ 	.short	(.L_243 - .L_242)
	.align		4
.L_242:
        /*05b0*/ 	.word	index@($__internal_709_$__cuda_sm20_div_u16)
        /*05b4*/ 	.word	0x00000000


	//----- nvinfo : EIATTR_FRAME_SIZE
	.align		4
.L_243:
        /*05b8*/ 	.byte	0x04, 0x11
        /*05ba*/ 	.short	(.L_245 - .L_244)
	.align		4
.L_244:
        /*05bc*/ 	.word	index@(_Z9cuda_gemmIiLi128ELi1ELi1ELi32ELi32ELi32ELi64ELi0ELi1EEviiiPT_S1_S1_iii)
        /*05c0*/ 	.word	0x00000000


	//----- nvinfo : EIATTR_REGCOUNT
	.align		4
.L_245:
        /*05c4*/ 	.byte	0x04, 0x2f
        /*05c6*/ 	.short	(.L_247 - .L_246)
	.align		4
.L_246:
        /*05c8*/ 	.word	index@(_Z9cuda_gemmIiLi128ELi1ELi1ELi32ELi32ELi32ELi64ELi1ELi0EEviiiPT_S1_S1_iii)
        /*05cc*/ 	.word	0x00000048


	//----- nvinfo : EIATTR_FRAME_SIZE
	.align		4
.L_247:
        /*05d0*/ 	.byte	0x04, 0x11
        /*05d2*/ 	.short	(.L_249 - .L_248)
	.align		4
.L_248:
        /*05d4*/ 	.word	index@($__internal_708_$__cuda_sm20_div_u16)
        /*05d8*/ 	.word	0x00000000


	//----- nvinfo : EIATTR_FRAME_SIZE
	.align		4
.L_249:
        /*05dc*/ 	.byte	0x04, 0x11
        /*05de*/ 	.short	(.L_251 - .L_250)
	.align		4
.L_250:
        /*05e0*/ 	.word	index@($__internal_707_$__cuda_sm20_div_s16)
        /*05e4*/ 	.word	0x00000000


	//----- nvinfo : EIATTR_FRAME_SIZE
	.align		4
.L_251:
        /*05e8*/ 	.byte	0x04, 0x11
        /*05ea*/ 	.short	(.L_253 - .L_252)
	.align		4
.L_252:
        /*05ec*/ 	.word	index@(_Z9cuda_gemmIiLi128ELi1ELi1ELi32ELi32ELi32ELi64ELi1ELi0EEviiiPT_S1_S1_iii)
        /*05f0*/ 	.word	0x00000000


	//----- nvinfo : EIATTR_REGCOUNT
	.align		4
.L_253:
        /*05f4*/ 	.byte	0x04, 0x2f
        /*05f6*/ 	.short	(.L_255 - .L_254)
	.align		4
.L_254:
        /*05f8*/ 	.word	index@(_Z9cuda_gemmIiLi128ELi1ELi1ELi32ELi32ELi32ELi64ELi1ELi1EEviiiPT_S1_S1_iii)
        /*05fc*/ 	.word	0x00000028


	//----- nvinfo : EIATTR_FRAME_SIZE
	.align		4
.L_255:
        /*0600*/ 	.byte	0x04, 0x11
        /*0602*/ 	.short	(.L_257 - .L_256)
	.align		4
.L_256:
        /*0604*/ 	.word	index@($__internal_706_$__cuda_sm20_div_u16)
        /*0608*/ 	.word	0x00000000


	//----- nvinfo : EIATTR_FRAME_SIZE
	.align		4
.L_257:
        /*060c*/ 	.byte	0x04, 0x11
        /*060e*/ 	.short	(.L_259 - .L_258)
	.align		4
.L_258:
        /*0610*/ 	.word	index@(_Z9cuda_gemmIiLi128ELi1ELi1ELi32ELi32ELi32ELi64ELi1ELi1EEviiiPT_S1_S1_iii)
        /*0614*/ 	.word	0x00000000


	//----- nvinfo : EIATTR_REGCOUNT
	.align		4
.L_259:
        /*0618*/ 	.byte	0x04, 0x2f
        /*061a*/ 	.short	(.L_261 - .L_260)
	.align		4
.L_260:
        /*061c*/ 	.word	index@(_Z9cuda_gemmIiLi128ELi1ELi1ELi32ELi64ELi64ELi64ELi0ELi0EEviiiPT_S1_S1_iii)
        /*0620*/ 	.word	0x00000048


	//----- nvinfo : EIATTR_FRAME_SIZE
	.align		4
.L_261:
        /*0624*/ 	.byte	0x04, 0x11
        /*0626*/ 	.short	(.L_263 - .L_262)
	.align		4
.L_262:
        /*0628*/ 	.word	index@($__internal_705_$__cuda_sm20_div_s16)
        /*062c*/ 	.word	0x00000000


	//----- nvinfo : EIATTR_FRAME_SIZE
	.align		4
.L_263:
        /*0630*/ 	.byte	0x04, 0x11
        /*0632*/ 	.short	(.L_265 - .L_264)
	.align		4
.L_264:
        /*0634*/ 	.word	index@(_Z9cuda_gemmIiLi128ELi1ELi1ELi32ELi64ELi64ELi64ELi0ELi0EEviiiPT_S1_S1_iii)
        /*0638*/ 	.word	0x00000000


	//----- nvinfo : EIATTR_REGCOUNT
	.align		4
.L_265:
        /*063c*/ 	.byte	0x04, 0x2f
        /*063e*/ 	.short	(.L_267 - .L_266)
	.align		4
.L_266:
        /*0640*/ 	.word	index@(_Z9cuda_gemmIiLi128ELi1ELi1ELi32ELi64ELi64ELi64ELi0ELi1EEviiiPT_S1_S1_iii)
        /*0644*/ 	.word	0x00000004


	//----- nvinfo : EIATTR_FRAME_SIZE
	.align		4
.L_267:
        /*0648*/ 	.byte	0x04, 0x11
        /*064a*/ 	.short	(.L_269 - .L_268)
	.align		4
.L_268:
        /*064c*/ 	.word	index@(_Z9cuda_gemmIiLi128ELi1ELi1ELi32ELi64ELi64ELi64ELi0ELi1EEviiiPT_S1_S1_iii)
        /*0650*/ 	.word	0x00000000


	//----- nvinfo : EIATTR_REGCOUNT
	.align		4
.L_269:
        /*0654*/ 	.byte	0x04, 0x2f
        /*0656*/ 	.short	(.L_271 - .L_270)
	.align		4
.L_270:
        /*0658*/ 	.word	index@(_Z9cuda_gemmIiLi128ELi1ELi1ELi32ELi64ELi64ELi64ELi1ELi0EEviiiPT_S1_S1_iii)
        /*065c*/ 	.word	0x00000048


	//----- nvinfo : EIATTR_FRAME_SIZE
	.align		4
.L_271:
        /*0660*/ 	.byte	0x04, 0x11
        /*0662*/ 	.short	(.L_273 - .L_272)
	.align		4
.L_272:
        /*0664*/ 	.word	index@($__internal_704_$__cuda_sm20_div_s16)
        /*0668*/ 	.word	0x00000000


	//----- nvinfo : EIATTR_FRAME_SIZE
	.align		4
.L_273:
        /*066c*/ 	.byte	0x04, 0x11
        /*066e*/ 	.short	(.L_275 - .L_274)
	.align		4
.L_274:
        /*0670*/ 	.word	index@(_Z9cuda_gemmIiLi128ELi1ELi1ELi32ELi64ELi64ELi64ELi1ELi0EEviiiPT_S1_S1_iii)
        /*0674*/ 	.word	0x00000000


	//----- nvinfo : EIATTR_REGCOUNT
	.align		4
.L_275:
        /*0678*/ 	.byte	0x04, 0x2f
        /*067a*/ 	.short	(.L_277 - .L_276)
	.align		4
.L_276:
        /*067c*/ 	.word	index@(_Z9cuda_gemmIiLi128ELi1ELi1ELi32ELi64ELi64ELi64ELi1ELi1EEviiiPT_S1_S1_iii)
        /*0680*/ 	.word	0x0000000e


	//----- nvinfo : EIATTR_FRAME_SIZE
	.align		4
.L_277:
        /*0684*/ 	.byte	0x04, 0x11
        /*0686*/ 	.short	(.L_279 - .L_278)
	.align		4
.L_278:
        /*0688*/ 	.word	index@(_Z9cuda_gemmIiLi128ELi1ELi1ELi32ELi64ELi64ELi64ELi1ELi1EEviiiPT_S1_S1_iii)
        /*068c*/ 	.word	0x00000000


	//----- nvinfo : EIATTR_REGCOUNT
	.align		4
.L_279:
        /*0690*/ 	.byte	0x04, 0x2f
        /*0692*/ 	.short	(.L_281 - .L_280)
	.align		4
.L_280:
        /*0694*/ 	.word	index@(_Z9cuda_gemmIiLi128ELi1ELi1ELi32ELi128ELi128ELi64ELi0ELi0EEviiiPT_S1_S1_iii)
        /*0698*/ 	.word	0x0000004f


	//----- nvinfo : EIATTR_FRAME_SIZE
	.align		4
.L_281:
        /*069c*/ 	.byte	0x04, 0x11
        /*069e*/ 	.short	(.L_283 - .L_282)
	.align		4
.L_282:
        /*06a0*/ 	.word	index@($__internal_703_$__cuda_sm20_div_s16)
        /*06a4*/ 	.word	0x00000000


	//----- nvinfo : EIATTR_FRAME_SIZE
	.align		4
.L_283:
        /*06a8*/ 	.byte	0x04, 0x11
        /*06aa*/ 	.short	(.L_285 - .L_284)
	.align		4
.L_284:
        /*06ac*/ 	.word	index@(_Z9cuda_gemmIiLi128ELi1ELi1ELi32ELi128ELi128ELi64ELi0ELi0EEviiiPT_S1_S1_iii)
        /*06b0*/ 	.word	0x00000000


	//----- nvinfo : EIATTR_REGCOUNT
	.align		4
.L_285:
        /*06b4*/ 	.byte	0x04, 0x2f
        /*06b6*/ 	.short	(.L_287 - .L_286)
	.align		4
.L_286:
        /*06b8*/ 	.word	index@(_Z9cuda_gemmIiLi128ELi1ELi1ELi32ELi128ELi128ELi64ELi0ELi1EEviiiPT_S1_S1_iii)
        /*06bc*/ 	.word	0x00000008


	//----- nvinfo : EIATTR_FRAME_SIZE
	.align		4
.L_287:
        /*06c0*/ 	.byte	0x04, 0x11
        /*06c2*/ 	.short	(.L_289 - .L_288)
	.align		4
.L_288:
        /*06c4*/ 	.word	index@(_Z9cuda_gemmIiLi128ELi1ELi1ELi32ELi128ELi128ELi64ELi0ELi1EEviiiPT_S1_S1_iii)
        /*06c8*/ 	.word	0x00000000


	//----- nvinfo : EIATTR_REGCOUNT
	.align		4
.L_289:
        /*06cc*/ 	.byte	0x04, 0x2f
        /*06ce*/ 	.short	(.L_291 - .L_290)
	.align		4
.L_290:
        /*06d0*/ 	.word	index@(_Z9cuda_gemmIiLi128ELi1ELi1ELi32ELi128ELi128ELi64ELi1ELi0EEviiiPT_S1_S1_iii)
        /*06d4*/ 	.word	0x0000004f


	//----- nvinfo : EIATTR_FRAME_SIZE
	.align		4
.L_291:
        /*06d8*/ 	.byte	0x04, 0x11
        /*06da*/ 	.short	(.L_293 - .L_292)
	.align		4
.L_292:
        /*06dc*/ 	.word	index@($__internal_702_$__cuda_sm20_div_s16)
        /*06e0*/ 	.word	0x00000000


	//----- nvinfo : EIATTR_FRAME_SIZE
	.align		4
.L_293:
        /*06e4*/ 	.byte	0x04, 0x11
        /*06e6*/ 	.short	(.L_295 - .L_294)
	.align		4
.L_294:
        /*06e8*/ 	.word	index@(_Z9cuda_gemmIiLi128ELi1ELi1ELi32ELi128ELi128ELi64ELi1ELi0EEviiiPT_S1_S1_iii)
        /*06ec*/ 	.word	0x00000000


	//----- nvinfo : EIATTR_REGCOUNT
	.align		4
.L_295:
        /*06f0*/ 	.byte	0x04, 0x2f
        /*06f2*/ 	.short	(.L_297 - .L_296)
	.align		4
.L_296:
        /*06f4*/ 	.word	index@(_Z9cuda_gemmIiLi128ELi1ELi1ELi32ELi128ELi128ELi64ELi1ELi1EEviiiPT_S1_S1_iii)
        /*06f8*/ 	.word	0x0000000a


	//----- nvinfo : EIATTR_FRAME_SIZE
	.align		4
.L_297:
        /*06fc*/ 	.byte	0x04, 0x11
        /*06fe*/ 	.short	(.L_299 - .L_298)
	.align		4
.L_298:
        /*0700*/ 	.word	index@(_Z9cuda_gemmIiLi128ELi1ELi1ELi32ELi128ELi128ELi64ELi1ELi1EEviiiPT_S1_S1_iii)
        /*0704*/ 	.word	0x00000000


	//----- nvinfo : EIATTR_REGCOUNT
	.align		4
.L_299:
        /*0708*/ 	.byte	0x04, 0x2f
        /*070a*/ 	.short	(.L_301 - .L_300)
	.align		4
.L_300:
        /*070c*/ 	.word	index@(_Z9cuda_gemmIiLi128ELi1ELi1ELi64ELi2ELi2ELi64ELi0ELi0EEviiiPT_S1_S1_iii)
        /*0710*/ 	.word	0x00000019


	//----- nvinfo : EIATTR_FRAME_SIZE
	.align		4
.L_301:
        /*0714*/ 	.byte	0x04, 0x11
        /*0716*/ 	.short	(.L_303 - .L_302)
	.align		4
.L_302:
        /*0718*/ 	.word	index@($__internal_701_$__cuda_sm20_div_s16)
        /*071c*/ 	.word	0x00000000


	//----- nvinfo : EIATTR_FRAME_SIZE
	.align		4
.L_303:
        /*0720*/ 	.byte	0x04, 0x11
        /*0722*/ 	.short	(.L_305 - .L_304)
	.align		4
.L_304:
        /*0724*/ 	.word	index@(_Z9cuda_gemmIiLi128ELi1ELi1ELi64ELi2ELi2ELi64ELi0ELi0EEviiiPT_S1_S1_iii)
        /*0728*/ 	.word	0x00000000


	//----- nvinfo : EIATTR_REGCOUNT
	.align		4
.L_305:
        /*072c*/ 	.byte	0x04, 0x2f
        /*072e*/ 	.short	(.L_307 - .L_306)
	.align		4
.L_306:
        /*0730*/ 	.word	index@(_Z9cuda_gemmIiLi128ELi1ELi1ELi64ELi2ELi2ELi64ELi0ELi1EEviiiPT_S1_S1_iii)
        /*0734*/ 	.word	0x0000000e


	//----- nvinfo : EIATTR_FRAME_SIZE
	.align		4
.L_307:
        /*0738*/ 	.byte	0x04, 0x11
        /*073a*/ 	.short	(.L_309 - .L_308)
	.align		4
.L_308:
        /*073c*/ 	.word	index@(_Z9cuda_gemmIiLi128ELi1ELi1ELi64ELi2ELi2ELi64ELi0ELi1EEviiiPT_S1_S1_iii)
        /*0740*/ 	.word	0x00000000


	//----- nvinfo : EIATTR_REGCOUNT
	.align		4
.L_309:
        /*0744*/ 	.byte	0x04, 0x2f
        /*0746*/ 	.short	(.L_311 - .L_310)
	.align		4
.L_310:
        /*0748*/ 	.word	index@(_Z9cuda_gemmIiLi128ELi1ELi1ELi64ELi2ELi2ELi64ELi1ELi0EEviiiPT_S1_S1_iii)
        /*074c*/ 	.word	0x00000019


	//----- nvinfo : EIATTR_FRAME_SIZE
	.align		4
.L_311:
        /*0750*/ 	.byte	0x04, 0x11
        /*0752*/ 	.short	(.L_313 - .L_312)
	.align		4
.L_312:
        /*0754*/ 	.word	index@($__internal_700_$__cuda_sm20_div_s16)
        /*0758*/ 	.word	0x00000000


	//----- nvinfo : EIATTR_FRAME_SIZE
	.align		4
.L_313:
        /*075c*/ 	.byte	0x04, 0x11
        /*075e*/ 	.short	(.L_315 - .L_314)
	.align		4
.L_314:
        /*0760*/ 	.word	index@(_Z9cuda_gemmIiLi128ELi1ELi1ELi64ELi2ELi2ELi64ELi1ELi0EEviiiPT_S1_S1_iii)
        /*0764*/ 	.word	0x00000000


	//----- nvinfo : EIATTR_REGCOUNT
	.align		4
.L_315:
        /*0768*/ 	.byte	0x04, 0x2f
        /*076a*/ 	.short	(.L_317 - .L_316)
	.align		4
.L_316:
        /*076c*/ 	.word	index@(_Z9cuda_gemmIiLi128ELi1ELi1ELi64ELi2ELi2ELi64ELi1ELi1EEviiiPT_S1_S1_iii)
        /*0770*/ 	.word	0x0000000e


	//----- nvinfo : EIATTR_FRAME_SIZE
	.align		4
.L_317:
        /*0774*/ 	.byte	0x04, 0x11
        /*0776*/ 	.short	(.L_319 - .L_318)
	.align		4
.L_318:
        /*0778*/ 	.word	index@(_Z9cuda_gemmIiLi128ELi1ELi1ELi64ELi2ELi2ELi64ELi1ELi1EEviiiPT_S1_S1_iii)
        /*077c*/ 	.word	0x00000000


	//----- nvinfo : EIATTR_REGCOUNT
	.align		4
.L_319:
        /*0780*/ 	.byte	0x04, 0x2f
        /*0782*/ 	.short	(.L_321 - .L_320)
	.align		4
.L_320:
        /*0784*/ 	.word	index@(_Z9cuda_gemmIiLi128ELi1ELi1ELi64ELi4ELi4ELi64ELi0ELi0EEviiiPT_S1_S1_iii)
        /*0788*/ 	.word	0x0000001e


	//----- nvinfo : EIATTR_FRAME_SIZE
	.align		4
.L_321:
        /*078c*/ 	.byte	0x04, 0x11
        /*078e*/ 	.short	(.L_323 - .L_322)
	.align		4
.L_322:
        /*0790*/ 	.word	index@($__internal_699_$__cuda_sm20_div_s16)
        /*0794*/ 	.word	0x00000000


	//----- nvinfo : EIATTR_FRAME_SIZE
	.align		4
.L_323:
        /*0798*/ 	.byte	0x04, 0x11
        /*079a*/ 	.short	(.L_325 - .L_324)
	.align		4
.L_324:
        /*079c*/ 	.word	index@(_Z9cuda_gemmIiLi128ELi1ELi1ELi64ELi4ELi4ELi64ELi0ELi0EEviiiPT_S1_S1_iii)
        /*07a0*/ 	.word	0x00000000


	//----- nvinfo : EIATTR_REGCOUNT
	.align		4
.L_325:
        /*07a4*/ 	.byte	0x04, 0x2f
        /*07a6*/ 	.short	(.L_327 - .L_326)
	.align		4
.L_326:
        /*07a8*/ 	.word	index@(_Z9cuda_gemmIiLi128ELi1ELi1ELi64ELi4ELi4ELi64ELi0ELi1EEviiiPT_S1_S1_iii)
        /*07ac*/ 	.word	0x0000000e


	//----- nvinfo : EIATTR_FRAME_SIZE
	.align		4
.L_327:
        /*07b0*/ 	.byte	0x04, 0x11
        /*07b2*/ 	.short	(.L_329 - .L_328)
	.align		4
.L_328:
        /*07b4*/ 	.word	index@(_Z9cuda_gemmIiLi128ELi1ELi1ELi64ELi4ELi4ELi64ELi0ELi1EEviiiPT_S1_S1_iii)
        /*07b8*/ 	.word	0x00000000


	//----- nvinfo : EIATTR_REGCOUNT
	.align		4
.L_329:
        /*07bc*/ 	.byte	0x04, 0x2f
        /*07be*/ 	.short	(.L_331 - .L_330)
	.align		4
.L_330:
        /*07c0*/ 	.word	index@(_Z9cuda_gemmIiLi128ELi1ELi1ELi64ELi4ELi4ELi64ELi1ELi0EEviiiPT_S1_S1_iii)
        /*07c4*/ 	.word	0x0000001e


	//----- nvinfo : EIATTR_FRAME_SIZE
	.align		4
.L_331:
        /*07c8*/ 	.byte	0x04, 0x11
        /*07ca*/ 	.short	(.L_333 - .L_332)
	.align		4
.L_332:
        /*07cc*/ 	.word	index@($__internal_698_$__cuda_sm20_div_s16)
        /*07d0*/ 	.word	0x00000000


	//----- nvinfo : EIATTR_FRAME_SIZE
	.align		4
.L_333:
        /*07d4*/ 	.byte	0x04, 0x11
        /*07d6*/ 	.short	(.L_335 - .L_334)
	.align		4
.L_334:
        /*07d8*/ 	.word	index@(_Z9cuda_gemmIiLi128ELi1ELi1ELi64ELi4ELi4ELi64ELi1ELi0EEviiiPT_S1_S1_iii)
        /*07dc*/ 	.word	0x00000000


	//----- nvinfo : EIATTR_REGCOUNT
	.align		4
.L_335:
        /*07e0*/ 	.byte	0x04, 0x2f
        /*07e2*/ 	.short	(.L_337 - .L_336)
	.align		4
.L_336:
        /*07e4*/ 	.word	index@(_Z9cuda_gemmIiLi128ELi1ELi1ELi64ELi4ELi4ELi64ELi1ELi1EEviiiPT_S1_S1_iii)
        /*07e8*/ 	.word	0x0000000e


	//----- nvinfo : EIATTR_FRAME_SIZE
	.align		4
.L_337:
        /*07ec*/ 	.byte	0x04, 0x11
        /*07ee*/ 	.short	(.L_339 - .L_338)
	.align		4
.L_338:
        /*07f0*/ 	.word	index@(_Z9cuda_gemmIiLi128ELi1ELi1ELi64ELi4ELi4ELi64ELi1ELi1EEviiiPT_S1_S1_iii)
        /*07f4*/ 	.word	0x00000000


	//----- nvinfo : EIATTR_REGCOUNT
	.align		4
.L_339:
        /*07f8*/ 	.byte	0x04, 0x2f
        /*07fa*/ 	.short	(.L_341 - .L_340)
	.align		4
.L_340:
        /*07fc*/ 	.word	index@(_Z9cuda_gemmIiLi128ELi1ELi1ELi64ELi8ELi8ELi64ELi0ELi0EEviiiPT_S1_S1_iii)
        /*0800*/ 	.word	0x00000028


	//----- nvinfo : EIATTR_FRAME_SIZE
	.align		4
.L_341:
        /*0804*/ 	.byte	0x04, 0x11
        /*0806*/ 	.short	(.L_343 - .L_342)
	.align		4
.L_342:
        /*0808*/ 	.word	index@($__internal_697_$__cuda_sm20_div_s16)
        /*080c*/ 	.word	0x00000000


	//----- nvinfo : EIATTR_FRAME_SIZE
	.align		4
.L_343:
        /*0810*/ 	.byte	0x04, 0x11
        /*0812*/ 	.short	(.L_345 - .L_344)
	.align		4
.L_344:
        /*0814*/ 	.word	index@(_Z9cuda_gemmIiLi128ELi1ELi1ELi64ELi8ELi8ELi64ELi0ELi0EEviiiPT_S1_S1_iii)
        /*0818*/ 	.word	0x00000000


	//----- nvinfo : EIATTR_REGCOUNT
	.align		4
.L_345:
        /*081c*/ 	.byte	0x04, 0x2f
        /*081e*/ 	.short	(.L_347 - .L_346)
	.align		4
.L_346:
        /*0820*/ 	.word	index@(_Z9cuda_gemmIiLi128ELi1ELi1ELi64ELi8ELi8ELi64ELi0ELi1EEviiiPT_S1_S1_iii)
        /*0824*/ 	.word	0x0000001e


	//----- nvinfo : EIATTR_FRAME_SIZE
	.align		4
.L_347:
        /*0828*/ 	.byte	0x04, 0x11
        /*082a*/ 	.short	(.L_349 - .L_348)
	.align		4
.L_348:
        /*082c*/ 	.word	index@(_Z9cuda_gemmIiLi128ELi1ELi1ELi64ELi8ELi8ELi64ELi0ELi1EEviiiPT_S1_S1_iii)
        /*0830*/ 	.word	0x00000000


	//----- nvinfo : EIATTR_REGCOUNT
	.align		4
.L_349:
        /*0834*/ 	.byte	0x04, 0x2f
        /*0836*/ 	.short	(.L_351 - .L_350)
	.align		4
.L_350:
        /*0838*/ 	.word	index@(_Z9cuda_gemmIiLi128ELi1ELi1ELi64ELi8ELi8ELi64ELi1ELi0EEviiiPT_S1_S1_iii)
        /*083c*/ 	.word	0x00000027


	//----- nvinfo : EIATTR_FRAME_SIZE
	.align		4
.L_351:
        /*0840*/ 	.byte	0x04, 0x11
        /*0842*/ 	.short	(.L_353 - .L_352)
	.align		4
.L_352:
        /*0844*/ 	.word	index@($__internal_696_$__cuda_sm20_div_s16)
        /*0848*/ 	.word	0x00000000


	//----- nvinfo : EIATTR_FRAME_SIZE
	.align		4
.L_353:
        /*084c*/ 	.byte	0x04, 0x11
        /*084e*/ 	.short	(.L_355 - .L_354)
	.align		4
.L_354:
        /*0850*/ 	.word	index@(_Z9cuda_gemmIiLi128ELi1ELi1ELi64ELi8ELi8ELi64ELi1ELi0EEviiiPT_S1_S1_iii)
        /*0854*/ 	.word	0x00000000


	//----- nvinfo : EIATTR_REGCOUNT
	.align		4
.L_355:
        /*0858*/ 	.byte	0x04, 0x2f
        /*085a*/ 	.short	(.L_357 - .L_356)
	.align		4
.L_356:
        /*085c*/ 	.word	index@(_Z9cuda_gemmIiLi128ELi1ELi1ELi64ELi8ELi8ELi64ELi1ELi1EEviiiPT_S1_S1_iii)
        /*0860*/ 	.word	0x0000001e


	//----- nvinfo : EIATTR_FRAME_SIZE
	.align		4
.L_357:
        /*0864*/ 	.byte	0x04, 0x11
        /*0866*/ 	.short	(.L_359 - .L_358)
	.align		4
.L_358:
        /*0868*/ 	.word	index@(_Z9cuda_gemmIiLi128ELi1ELi1ELi64ELi8ELi8ELi64ELi1ELi1EEviiiPT_S1_S1_iii)
        /*086c*/ 	.word	0x00000000


	//----- nvinfo : EIATTR_REGCOUNT
	.align		4
.L_359:
        /*0870*/ 	.byte	0x04, 0x2f
        /*0872*/ 	.short	(.L_361 - .L_360)
	.align		4
.L_360:
        /*0874*/ 	.word	index@(_Z9cuda_gemmIiLi128ELi1ELi1ELi64ELi16ELi16ELi64ELi0ELi0EEviiiPT_S1_S1_iii)
        /*0878*/ 	.word	0x00000040


	//----- nvinfo : EIATTR_FRAME_SIZE
	.align		4
.L_361:
        /*087c*/ 	.byte	0x04, 0x11
        /*087e*/ 	.short	(.L_363 - .L_362)
	.align		4
.L_362:
        /*0880*/ 	.word	index@($__internal_695_$__cuda_sm20_div_s16)
        /*0884*/ 	.word	0x00000000


	//----- nvinfo : EIATTR_FRAME_SIZE
	.align		4
.L_363:
        /*0888*/ 	.byte	0x04, 0x11
        /*088a*/ 	.short	(.L_365 - .L_364)
	.align		4
.L_364:
        /*088c*/ 	.word	index@(_Z9cuda_gemmIiLi128ELi1ELi1ELi64ELi16ELi16ELi64ELi0ELi0EEviiiPT_S1_S1_iii)
        /*0890*/ 	.word	0x00000000


	//----- nvinfo : EIATTR_REGCOUNT
	.align		4
.L_365:
        /*0894*/ 	.byte	0x04, 0x2f
        /*0896*/ 	.short	(.L_367 - .L_366)
	.align		4
.L_366:
        /*0898*/ 	.word	index@(_Z9cuda_gemmIiLi128ELi1ELi1ELi64ELi16ELi16ELi64ELi0ELi1EEviiiPT_S1_S1_iii)
        /*089c*/ 	.word	0x00000020


	//----- nvinfo : EIATTR_FRAME_SIZE
	.align		4
.L_367:
        /*08a0*/ 	.byte	0x04, 0x11
        /*08a2*/ 	.short	(.L_369 - .L_368)
	.align		4
.L_368:
        /*08a4*/ 	.word	index@($__internal_694_$__cuda_sm20_div_u16)
        /*08a8*/ 	.word	0x00000000


	//----- nvinfo : EIATTR_FRAME_SIZE
	.align		4
.L_369:
        /*08ac*/ 	.byte	0x04, 0x11
        /*08ae*/ 	.short	(.L_371 - .L_370)
	.align		4
.L_370:
        /*08b0*/ 	.word	index@(_Z9cuda_gemmIiLi128ELi1ELi1ELi64ELi16ELi16ELi64ELi0ELi1EEviiiPT_S1_S1_iii)
        /*08b4*/ 	.word	0x00000000


	//----- nvinfo : EIATTR_REGCOUNT
	.align		4
.L_371:
        /*08b8*/ 	.byte	0x04, 0x2f
        /*08ba*/ 	.short	(.L_373 - .L_372)
	.align		4
.L_372:
        /*08bc*/ 	.word	index@(_Z9cuda_gemmIiLi128ELi1ELi1ELi64ELi16ELi16ELi64ELi1ELi0EEviiiPT_S1_S1_iii)
        /*08c0*/ 	.word	0x00000040


	//----- nvinfo : EIATTR_FRAME_SIZE
	.align		4
.L_373:
        /*08c4*/ 	.byte	0x04, 0x11
        /*08c6*/ 	.short	(.L_375 - .L_374)
	.align		4
.L_374:
        /*08c8*/ 	.word	index@($__internal_693_$__cuda_sm20_div_s16)
        /*08cc*/ 	.word	0x00000000


	//----- nvinfo : EIATTR_FRAME_SIZE
	.align		4
.L_375:
        /*08d0*/ 	.byte	0x04, 0x11
        /*08d2*/ 	.short	(.L_377 - .L_376)
	.align		4
.L_376:
        /*08d4*/ 	.word	index@(_Z9cuda_gemmIiLi128ELi1ELi1ELi64ELi16ELi16ELi64ELi1ELi0EEviiiPT_S1_S1_iii)
        /*08d8*/ 	.word	0x00000000


	//----- nvinfo : EIATTR_REGCOUNT
	.align		4
.L_377:
        /*08dc*/ 	.byte	0x04, 0x2f
        /*08de*/ 	.short	(.L_379 - .L_378)
	.align		4
.L_378:
        /*08e0*/ 	.word	index@(_Z9cuda_gemmIiLi128ELi1ELi1ELi64ELi16ELi16ELi64ELi1ELi1EEviiiPT_S1_S1_iii)
        /*08e4*/ 	.word	0x0000001d


	//----- nvinfo : EIATTR_FRAME_SIZE
	.align		4
.L_379:
        /*08e8*/ 	.byte	0x04, 0x11
        /*08ea*/ 	.short	(.L_381 - .L_380)
	.align		4
.L_380:
        /*08ec*/ 	.word	index@($__internal_692_$__cuda_sm20_div_u16)
        /*08f0*/ 	.word	0x00000000


	//----- nvinfo : EIATTR_FRAME_SIZE
	.align		4
.L_381:
        /*08f4*/ 	.byte	0x04, 0x11
        /*08f6*/ 	.short	(.L_383 - .L_382)
	.align		4
.L_382:
        /*08f8*/ 	.word	index@(_Z9cuda_gemmIiLi128ELi1ELi1ELi64ELi16ELi16ELi64ELi1ELi1EEviiiPT_S1_S1_iii)
        /*08fc*/ 	.word	0x00000000


	//----- nvinfo : EIATTR_REGCOUNT
	.align		4
.L_383:
        /*0900*/ 	.byte	0x04, 0x2f
        /*0902*/ 	.short	(.L_385 - .L_384)
	.align		4
.L_384:
        /*0904*/ 	.word	index@(_Z9cuda_gemmIiLi128ELi1ELi1ELi64ELi32ELi32ELi64ELi0ELi0EEviiiPT_S1_S1_iii)
        /*0908*/ 	.word	0x00000048


	//----- nvinfo : EIATTR_FRAME_SIZE
	.align		4
.L_385:
        /*090c*/ 	.byte	0x04, 0x11
        /*090e*/ 	.short	(.L_387 - .L_386)
	.align		4
.L_386:
        /*0910*/ 	.word	index@($__internal_691_$__cuda_sm20_div_u16)
        /*0914*/ 	.word	0x00000000


	//----- nvinfo : EIATTR_FRAME_SIZE
	.align		4
.L_387:
        /*0918*/ 	.byte	0x04, 0x11
        /*091a*/ 	.short	(.L_389 - .L_388)
	.align		4
.L_388:
        /*091c*/ 	.word	index@($__internal_690_$__cuda_sm20_div_s16)
        /*0920*/ 	.word	0x00000000


	//----- nvinfo : EIATTR_FRAME_SIZE
	.align		4
.L_389:
        /*0924*/ 	.byte	0x04, 0x11
        /*0926*/ 	.short	(.L_391 - .L_390)
	.align		4
.L_390:
        /*0928*/ 	.word	index@(_Z9cuda_gemmIiLi128ELi1ELi1ELi64ELi32ELi32ELi64ELi0ELi0EEviiiPT_S1_S1_iii)
        /*092c*/ 	.word	0x00000000


	//----- nvinfo : EIATTR_REGCOUNT
	.align		4
.L_391:
        /*0930*/ 	.byte	0x04, 0x2f
        /*0932*/ 	.short	(.L_393 - .L_392)
	.align		4
.L_392:
        /*0934*/ 	.word	index@(_Z9cuda_gemmIiLi128ELi1ELi1ELi64ELi32ELi32ELi64ELi0ELi1EEviiiPT_S1_S1_iii)
        /*0938*/ 	.word	0x00000038


	//----- nvinfo : EIATTR_FRAME_SIZE
	.align		4
.L_393:
        /*093c*/ 	.byte	0x04, 0x11
        /*093e*/ 	.short	(.L_395 - .L_394)
	.align		4
.L_394:
        /*0940*/ 	.word	index@($__internal_689_$__cuda_sm20_div_u16)
        /*0944*/ 	.word	0x00000000


	//----- nvinfo : EIATTR_FRAME_SIZE
	.align		4
.L_395:
        /*0948*/ 	.byte	0x04, 0x11
        /*094a*/ 	.short	(.L_397 - .L_396)
	.align		4
.L_396:
        /*094c*/ 	.word	index@(_Z9cuda_gemmIiLi128ELi1ELi1ELi64ELi32ELi32ELi64ELi0ELi1EEviiiPT_S1_S1_iii)
        /*0950*/ 	.word	0x00000000


	//----- nvinfo : EIATTR_REGCOUNT
	.align		4
.L_397:
        /*0954*/ 	.byte	0x04, 0x2f
        /*0956*/ 	.short	(.L_399 - .L_398)
	.align		4
.L_398:
        /*0958*/ 	.word	index@(_Z9cuda_gemmIiLi128ELi1ELi1ELi64ELi32ELi32ELi64ELi1ELi0EEviiiPT_S1_S1_iii)
        /*095c*/ 	.word	0x00000048


	//----- nvinfo : EIATTR_FRAME_SIZE
	.align		4
.L_399:
        /*0960*/ 	.byte	0x04, 0x11
        /*0962*/ 	.short	(.L_401 - .L_400)
	.align		4
.L_400:
        /*0964*/ 	.word	index@($__internal_688_$__cuda_sm20_div_u16)
        /*0968*/ 	.word	0x00000000


	//----- nvinfo : EIATTR_FRAME_SIZE
	.align		4
.L_401:
        /*096c*/ 	.byte	0x04, 0x11
        /*096e*/ 	.short	(.L_403 - .L_402)
	.align		4
.L_402:
        /*0970*/ 	.word	index@($__internal_687_$__cuda_sm20_div_s16)
        /*0974*/ 	.word	0x00000000


	//----- nvinfo : EIATTR_FRAME_SIZE
	.align		4
.L_403:
        /*0978*/ 	.byte	0x04, 0x11
        /*097a*/ 	.short	(.L_405 - .L_404)
	.align		4
.L_404:
        /*097c*/ 	.word	index@(_Z9cuda_gemmIiLi128ELi1ELi1ELi64ELi32ELi32ELi64ELi1ELi0EEviiiPT_S1_S1_iii)
        /*0980*/ 	.word	0x00000000


	//----- nvinfo : EIATTR_REGCOUNT
	.align		4
.L_405:
        /*0984*/ 	.byte	0x04, 0x2f
        /*0986*/ 	.short	(.L_407 - .L_406)
	.align		4
.L_406:
        /*0988*/ 	.word	index@(_Z9cuda_gemmIiLi128ELi1ELi1ELi64ELi32ELi32ELi64ELi1ELi1EEviiiPT_S1_S1_iii)
        /*098c*/ 	.word	0x00000030


	//----- nvinfo : EIATTR_FRAME_SIZE
	.align		4
.L_407:
        /*0990*/ 	.byte	0x04, 0x11
        /*0992*/ 	.short	(.L_409 - .L_408)
	.align		4
.L_408:
        /*0994*/ 	.word	index@($__internal_686_$__cuda_sm20_div_u16)
        /*0998*/ 	.word	0x00000000


	//----- nvinfo : EIATTR_FRAME_SIZE
	.align		4
.L_409:
        /*099c*/ 	.byte	0x04, 0x11
        /*099e*/ 	.short	(.L_411 - .L_410)
	.align		4
.L_410:
        /*09a0*/ 	.word	index@(_Z9cuda_gemmIiLi128ELi1ELi1ELi64ELi32ELi32ELi64ELi1ELi1EEviiiPT_S1_S1_iii)
        /*09a4*/ 	.word	0x00000000


	//----- nvinfo : EIATTR_REGCOUNT
	.align		4
.L_411:
        /*09a8*/ 	.byte	0x04, 0x2f
        /*09aa*/ 	.short	(.L_413 - .L_412)
	.align		4
.L_412:
        /*09ac*/ 	.word	index@(_Z9cuda_gemmIiLi128ELi1ELi1ELi64ELi64ELi64ELi64ELi0ELi0EEviiiPT_S1_S1_iii)
        /*09b0*/ 	.word	0x00000048


	//----- nvinfo : EIATTR_FRAME_SIZE
	.align		4
.L_413:
        /*09b4*/ 	.byte	0x04, 0x11
        /*09b6*/ 	.short	(.L_415 - .L_414)
	.align		4
.L_414:
        /*09b8*/ 	.word	index@($__internal_685_$__cuda_sm20_div_s16)
        /*09bc*/ 	.word	0x00000008


	//----- nvinfo : EIATTR_FRAME_SIZE
	.align		4
.L_415:
        /*09c0*/ 	.byte	0x04, 0x11
        /*09c2*/ 	.short	(.L_417 - .L_416)
	.align		4
.L_416:
        /*09c4*/ 	.word	index@(_Z9cuda_gemmIiLi128ELi1ELi1ELi64ELi64ELi64ELi64ELi0ELi0EEviiiPT_S1_S1_iii)
        /*09c8*/ 	.word	0x00000008


	//----- nvinfo : EIATTR_REGCOUNT
	.align		4
.L_417:
        /*09cc*/ 	.byte	0x04, 0x2f
        /*09ce*/ 	.short	(.L_419 - .L_418)
	.align		4
.L_418:
        /*09d0*/ 	.word	index@(_Z9cuda_gemmIiLi128ELi1ELi1ELi64ELi64ELi64ELi64ELi0ELi1EEviiiPT_S1_S1_iii)
        /*09d4*/ 	.word	0x00000038


	//----- nvinfo : EIATTR_FRAME_SIZE
	.align		4
.L_419:
        /*09d8*/ 	.byte	0x04, 0x11
        /*09da*/ 	.short	(.L_421 - .L_420)
	.align		4
.L_420:
        /*09dc*/ 	.word	index@(_Z9cuda_gemmIiLi128ELi1ELi1ELi64ELi64ELi64ELi64ELi0ELi1EEviiiPT_S1_S1_iii)
        /*09e0*/ 	.word	0x00000000


	//----- nvinfo : EIATTR_REGCOUNT
	.align		4
.L_421:
        /*09e4*/ 	.byte	0x04, 0x2f
        /*09e6*/ 	.short	(.L_423 - .L_422)
	.align		4
.L_422:
        /*09e8*/ 	.word	index@(_Z9cuda_gemmIiLi128ELi1ELi1ELi64ELi64ELi64ELi64ELi1ELi0EEviiiPT_S1_S1_iii)
        /*09ec*/ 	.word	0x00000048


	//----- nvinfo : EIATTR_FRAME_SIZE
	.align		4
.L_423:
        /*09f0*/ 	.byte	0x04, 0x11
        /*09f2*/ 	.short	(.L_425 - .L_424)
	.align		4
.L_424:
        /*09f4*/ 	.word	index@($__internal_684_$__cuda_sm20_div_s16)
        /*09f8*/ 	.word	0x00000008


	//----- nvinfo : EIATTR_FRAME_SIZE
	.align		4
.L_425:
        /*09fc*/ 	.byte	0x04, 0x11
        /*09fe*/ 	.short	(.L_427 - .L_426)
	.align		4
.L_426:
        /*0a00*/ 	.word	index@(_Z9cuda_gemmIiLi128ELi1ELi1ELi64ELi64ELi64ELi64ELi1ELi0EEviiiPT_S1_S1_iii)
        /*0a04*/ 	.word	0x00000008


	//----- nvinfo : EIATTR_REGCOUNT
	.align		4
.L_427:
        /*0a08*/ 	.byte	0x04, 0x2f
        /*0a0a*/ 	.short	(.L_429 - .L_428)
	.align		4
.L_428:
        /*0a0c*/ 	.word	index@(_Z9cuda_gemmIiLi128ELi1ELi1ELi64ELi64ELi64ELi64ELi1ELi1EEviiiPT_S1_S1_iii)
        /*0a10*/ 	.word	0x00000038


	//----- nvinfo : EIATTR_FRAME_SIZE
	.align		4
.L_429:
        /*0a14*/ 	.byte	0x04, 0x11
        /*0a16*/ 	.short	(.L_431 - .L_430)
	.align		4
.L_430:
        /*0a18*/ 	.word	index@(_Z9cuda_gemmIiLi128ELi1ELi1ELi64ELi64ELi64ELi64ELi1ELi1EEviiiPT_S1_S1_iii)
        /*0a1c*/ 	.word	0x00000000


	//----- nvinfo : EIATTR_REGCOUNT
	.align		4
.L_431:
        /*0a20*/ 	.byte	0x04, 0x2f
        /*0a22*/ 	.short	(.L_433 - .L_432)
	.align		4
.L_432:
        /*0a24*/ 	.word	index@(_Z9cuda_gemmIiLi128ELi1ELi1ELi64ELi128ELi128ELi64ELi0ELi0EEviiiPT_S1_S1_iii)
        /*0a28*/ 	.word	0x00000050


	//----- nvinfo : EIATTR_FRAME_SIZE
	.align		4
.L_433:
        /*0a2c*/ 	.byte	0x04, 0x11
        /*0a2e*/ 	.short	(.L_435 - .L_434)
	.align		4
.L_434:
        /*0a30*/ 	.word	index@($__internal_683_$__cuda_sm20_div_s16)
        /*0a34*/ 	.word	0x00000000


	//----- nvinfo : EIATTR_FRAME_SIZE
	.align		4
.L_435:
        /*0a38*/ 	.byte	0x04, 0x11
        /*0a3a*/ 	.short	(.L_437 - .L_436)
	.align		4
.L_436:
        /*0a3c*/ 	.word	index@(_Z9cuda_gemmIiLi128ELi1ELi1ELi64ELi128ELi128ELi64ELi0ELi0EEviiiPT_S1_S1_iii)
        /*0a40*/ 	.word	0x00000000


	//----- nvinfo : EIATTR_REGCOUNT
	.align		4
.L_437:
        /*0a44*/ 	.byte	0x04, 0x2f
        /*0a46*/ 	.short	(.L_439 - .L_438)
	.align		4
.L_438:
        /*0a48*/ 	.word	index@(_Z9cuda_gemmIiLi128ELi1ELi1ELi64ELi128ELi128ELi64ELi0ELi1EEviiiPT_S1_S1_iii)
        /*0a4c*/ 	.word	0x0000000e


	//----- nvinfo : EIATTR_FRAME_SIZE
	.align		4
.L_439:
        /*0a50*/ 	.byte	0x04, 0x11
        /*0a52*/ 	.short	(.L_441 - .L_440)
	.align		4
.L_440:
        /*0a54*/ 	.word	index@(_Z9cuda_gemmIiLi128ELi1ELi1ELi64ELi128ELi128ELi64ELi0ELi1EEviiiPT_S1_S1_iii)
        /*0a58*/ 	.word	0x00000000


	//----- nvinfo : EIATTR_REGCOUNT
	.align		4
.L_441:
        /*0a5c*/ 	.byte	0x04, 0x2f
        /*0a5e*/ 	.short	(.L_443 - .L_442)
	.align		4
.L_442:
        /*0a60*/ 	.word	index@(_Z9cuda_gemmIiLi128ELi1ELi1ELi64ELi128ELi128ELi64ELi1ELi0EEviiiPT_S1_S1_iii)
        /*0a64*/ 	.word	0x00000050


	//----- nvinfo : EIATTR_FRAME_SIZE
	.align		4
.L_443:
        /*0a68*/ 	.byte	0x04, 0x11
        /*0a6a*/ 	.short	(.L_445 - .L_444)
	.align		4
.L_444:
        /*0a6c*/ 	.word	index@($__internal_682_$__cuda_sm20_div_s16)
        /*0a70*/ 	.word	0x00000000


	//----- nvinfo : EIATTR_FRAME_SIZE
	.align		4
.L_445:
        /*0a74*/ 	.byte	0x04, 0x11
        /*0a76*/ 	.short	(.L_447 - .L_446)
	.align		4
.L_446:
        /*0a78*/ 	.word	index@(_Z9cuda_gemmIiLi128ELi1ELi1ELi64ELi128ELi128ELi64ELi1ELi0EEviiiPT_S1_S1_iii)
        /*0a7c*/ 	.word	0x00000000


	//----- nvinfo : EIATTR_REGCOUNT
	.align		4
.L_447:
        /*0a80*/ 	.byte	0x04, 0x2f
        /*0a82*/ 	.short	(.L_449 - .L_448)
	.align		4
.L_448:
        /*0a84*/ 	.word	index@(_Z9cuda_gemmIiLi128ELi1ELi1ELi64ELi128ELi128ELi64ELi1ELi1EEviiiPT_S1_S1_iii)
        /*0a88*/ 	.word	0x00000020


	//----- nvinfo : EIATTR_FRAME_SIZE
	.align		4
.L_449:
        /*0a8c*/ 	.byte	0x04, 0x11
        /*0a8e*/ 	.short	(.L_451 - .L_450)
	.align		4
.L_450:
        /*0a90*/ 	.word	index@(_Z9cuda_gemmIiLi128ELi1ELi1ELi64ELi128ELi128ELi64ELi1ELi1EEviiiPT_S1_S1_iii)
        /*0a94*/ 	.word	0x00000000


	//----- nvinfo : EIATTR_REGCOUNT
	.align		4
.L_451:
        /*0a98*/ 	.byte	0x04, 0x2f
        /*0a9a*/ 	.short	(.L_453 - .L_452)
	.align		4
.L_452:
        /*0a9c*/ 	.word	index@(_Z9cuda_gemmIiLi128ELi1ELi1ELi128ELi2ELi2ELi64ELi0ELi0EEviiiPT_S1_S1_iii)
        /*0aa0*/ 	.word	0x00000020


	//----- nvinfo : EIATTR_FRAME_SIZE
	.align		4
.L_453:
        /*0aa4*/ 	.byte	0x04, 0x11
        /*0aa6*/ 	.short	(.L_455 - .L_454)
	.align		4
.L_454:
        /*0aa8*/ 	.word	index@($__internal_681_$__cuda_sm20_div_s16)
        /*0aac*/ 	.word	0x00000000


	//----- nvinfo : EIATTR_FRAME_SIZE
	.align		4
.L_455:
        /*0ab0*/ 	.byte	0x04, 0x11
        /*0ab2*/ 	.short	(.L_457 - .L_456)
	.align		4
.L_456:
        /*0ab4*/ 	.word	index@(_Z9cuda_gemmIiLi128ELi1ELi1ELi128ELi2ELi2ELi64ELi0ELi0EEviiiPT_S1_S1_iii)
        /*0ab8*/ 	.word	0x00000000


	//----- nvinfo : EIATTR_REGCOUNT
	.align		4
.L_457:
        /*0abc*/ 	.byte	0x04, 0x2f
        /*0abe*/ 	.short	(.L_459 - .L_458)
	.align		4
.L_458:
        /*0ac0*/ 	.word	index@(_Z9cuda_gemmIiLi128ELi1ELi1ELi128ELi2ELi2ELi64ELi0ELi1EEviiiPT_S1_S1_iii)
        /*0ac4*/ 	.word	0x00000020


	//----- nvinfo : EIATTR_FRAME_SIZE
	.align		4
.L_459:
        /*0ac8*/ 	.byte	0x04, 0x11
        /*0aca*/ 	.short	(.L_461 - .L_460)
	.align		4
.L_460:
        /*0acc*/ 	.word	index@(_Z9cuda_gemmIiLi128ELi1ELi1ELi128ELi2ELi2ELi64ELi0ELi1EEviiiPT_S1_S1_iii)
        /*0ad0*/ 	.word	0x00000000


	//----- nvinfo : EIATTR_REGCOUNT
	.align		4
.L_461:
        /*0ad4*/ 	.byte	0x04, 0x2f
        /*0ad6*/ 	.short	(.L_463 - .L_462)
	.align		4
.L_462:
        /*0ad8*/ 	.word	index@(_Z9cuda_gemmIiLi128ELi1ELi1ELi128ELi2ELi2ELi64ELi1ELi0EEviiiPT_S1_S1_iii)
        /*0adc*/ 	.word	0x00000020


	//----- nvinfo : EIATTR_FRAME_SIZE
	.align		4
.L_463:
        /*0ae0*/ 	.byte	0x04, 0x11
        /*0ae2*/ 	.short	(.L_465 - .L_464)
	.align		4
.L_464:
        /*0ae4*/ 	.word	index@($__internal_680_$__cuda_sm20_div_s16)
        /*0ae8*/ 	.word	0x00000000


	//----- nvinfo : EIATTR_FRAME_SIZE
	.align		4
.L_465:
        /*0aec*/ 	.byte	0x04, 0x11
        /*0aee*/ 	.short	(.L_467 - .L_466)
	.align		4
.L_466:
        /*0af0*/ 	.word	index@(_Z9cuda_gemmIiLi128ELi1ELi1ELi128ELi2ELi2ELi64ELi1ELi0EEviiiPT_S1_S1_iii)
        /*0af4*/ 	.word	0x00000000


	//----- nvinfo : EIATTR_REGCOUNT
	.align		4
.L_467:
        /*0af8*/ 	.byte	0x04, 0x2f
        /*0afa*/ 	.short	(.L_469 - .L_468)
	.align		4
.L_468:
        /*0afc*/ 	.word	index@(_Z9cuda_gemmIiLi128ELi1ELi1ELi128ELi2ELi2ELi64ELi1ELi1EEviiiPT_S1_S1_iii)
        /*0b00*/ 	.word	0x00000020


	//----- nvinfo : EIATTR_FRAME_SIZE
	.align		4
.L_469:
        /*0b04*/ 	.byte	0x04, 0x11
        /*0b06*/ 	.short	(.L_471 - .L_470)
	.align		4
.L_470:
        /*0b08*/ 	.word	index@(_Z9cuda_gemmIiLi128ELi1ELi1ELi128ELi2ELi2ELi64ELi1ELi1EEviiiPT_S1_S1_iii)
        /*0b0c*/ 	.word	0x00000000


	//----- nvinfo : EIATTR_REGCOUNT
	.align		4
.L_471:
        /*0b10*/ 	.byte	0x04, 0x2f
        /*0b12*/ 	.short	(.L_473 - .L_472)
	.align		4
.L_472:
        /*0b14*/ 	.word	index@(_Z9cuda_gemmIiLi128ELi1ELi1ELi128ELi4ELi4ELi64ELi0ELi0EEviiiPT_S1_S1_iii)
        /*0b18*/ 	.word	0x00000020


	//----- nvinfo : EIATTR_FRAME_SIZE
	.align		4
.L_473:
        /*0b1c*/ 	.byte	0x04, 0x11
        /*0b1e*/ 	.short	(.L_475 - .L_474)
	.align		4
.L_474:
        /*0b20*/ 	.word	index@($__internal_679_$__cuda_sm20_div_s16)
        /*0b24*/ 	.word	0x00000000


	//----- nvinfo : EIATTR_FRAME_SIZE
	.align		4
.L_475:
        /*0b28*/ 	.byte	0x04, 0x11
        /*0b2a*/ 	.short	(.L_477 - .L_476)
	.align		4
.L_476:
        /*0b2c*/ 	.word	index@(_Z9cuda_gemmIiLi128ELi1ELi1ELi128ELi4ELi4ELi64ELi0ELi0EEviiiPT_S1_S1_iii)
        /*0b30*/ 	.word	0x00000000


	//----- nvinfo : EIATTR_REGCOUNT
	.align		4
.L_477:
        /*0b34*/ 	.byte	0x04, 0x2f
        /*0b36*/ 	.short	(.L_479 - .L_478)
	.align		4
.L_478:
        /*0b38*/ 	.word	index@(_Z9cuda_gemmIiLi128ELi1ELi1ELi128ELi4ELi4ELi64ELi0ELi1EEviiiPT_S1_S1_iii)
        /*0b3c*/ 	.word	0x00000020


	//----- nvinfo : EIATTR_FRAME_SIZE
	.align		4
.L_479:
        /*0b40*/ 	.byte	0x04, 0x11
        /*0b42*/ 	.short	(.L_481 - .L_480)
	.align		4
.L_480:
        /*0b44*/ 	.word	index@(_Z9cuda_gemmIiLi128ELi1ELi1ELi128ELi4ELi4ELi64ELi0ELi1EEviiiPT_S1_S1_iii)
        /*0b48*/ 	.word	0x00000000


	//----- nvinfo : EIATTR_REGCOUNT
	.align		4
.L_481:
        /*0b4c*/ 	.byte	0x04, 0x2f
        /*0b4e*/ 	.short	(.L_483 - .L_482)
	.align		4
.L_482:
        /*0b50*/ 	.word	index@(_Z9cuda_gemmIiLi128ELi1ELi1ELi128ELi4ELi4ELi64ELi1ELi0EEviiiPT_S1_S1_iii)
        /*0b54*/ 	.word	0x00000020


	//----- nvinfo : EIATTR_FRAME_SIZE
	.align		4
.L_483:
        /*0b58*/ 	.byte	0x04, 0x11
        /*0b5a*/ 	.short	(.L_485 - .L_484)
	.align		4
.L_484:
        /*0b5c*/ 	.word	index@($__internal_678_$__cuda_sm20_div_s16)
        /*0b60*/ 	.word	0x00000000


	//----- nvinfo : EIATTR_FRAME_SIZE
	.align		4
.L_485:
        /*0b64*/ 	.byte	0x04, 0x11
        /*0b66*/ 	.short	(.L_487 - .L_486)
	.align		4
.L_486:
        /*0b68*/ 	.word	index@(_Z9cuda_gemmIiLi128ELi1ELi1ELi128ELi4ELi4ELi64ELi1ELi0EEviiiPT_S1_S1_iii)
        /*0b6c*/ 	.word	0x00000000


	//----- nvinfo : EIATTR_REGCOUNT
	.align		4
.L_487:
        /*0b70*/ 	.byte	0x04, 0x2f
        /*0b72*/ 	.short	(.L_489 - .L_488)
	.align		4
.L_488:
        /*0b74*/ 	.word	index@(_Z9cuda_gemmIiLi128ELi1ELi1ELi128ELi4ELi4ELi64ELi1ELi1EEviiiPT_S1_S1_iii)
        /*0b78*/ 	.word	0x00000020


	//----- nvinfo : EIATTR_FRAME_SIZE
	.align		4
.L_489:
        /*0b7c*/ 	.byte	0x04, 0x11
        /*0b7e*/ 	.short	(.L_491 - .L_490)
	.align		4
.L_490:
        /*0b80*/ 	.word	index@(_Z9cuda_gemmIiLi128ELi1ELi1ELi128ELi4ELi4ELi64ELi1ELi1EEviiiPT_S1_S1_iii)
        /*0b84*/ 	.word	0x00000000


	//----- nvinfo : EIATTR_REGCOUNT
	.align		4
.L_491:
        /*0b88*/ 	.byte	0x04, 0x2f
        /*0b8a*/ 	.short	(.L_493 - .L_492)
	.align		4
.L_492:
        /*0b8c*/ 	.word	index@(_Z9cuda_gemmIiLi128ELi1ELi1ELi128ELi8ELi8ELi64ELi0ELi0EEviiiPT_S1_S1_iii)
        /*0b90*/ 	.word	0x00000026


	//----- nvinfo : EIATTR_FRAME_SIZE
	.align		4
.L_493:
        /*0b94*/ 	.byte	0x04, 0x11
        /*0b96*/ 	.short	(.L_495 - .L_494)
	.align		4
.L_494:
        /*0b98*/ 	.word	index@($__internal_677_$__cuda_sm20_div_s16)
        /*0b9c*/ 	.word	0x00000000


	//----- nvinfo : EIATTR_FRAME_SIZE
	.align		4
.L_495:
        /*0ba0*/ 	.byte	0x04, 0x11
        /*0ba2*/ 	.short	(.L_497 - .L_496)
	.align		4
.L_496:
        /*0ba4*/ 	.word	index@(_Z9cuda_gemmIiLi128ELi1ELi1ELi128ELi8ELi8ELi64ELi0ELi0EEviiiPT_S1_S1_iii)
        /*0ba8*/ 	.word	0x00000000


	//----- nvinfo : EIATTR_REGCOUNT
	.align		4
.L_497:
        /*0bac*/ 	.byte	0x04, 0x2f
        /*0bae*/ 	.short	(.L_499 - .L_498)
	.align		4
.L_498:
        /*0bb0*/ 	.word	index@(_Z9cuda_gemmIiLi128ELi1ELi1ELi128ELi8ELi8ELi64ELi0ELi1EEviiiPT_S1_S1_iii)
        /*0bb4*/ 	.word	0x00000020


	//----- nvinfo : EIATTR_FRAME_SIZE
	.align		4
.L_499:
        /*0bb8*/ 	.byte	0x04, 0x11
        /*0bba*/ 	.short	(.L_501 - .L_500)
	.align		4
.L_500:
        /*0bbc*/ 	.word	index@(_Z9cuda_gemmIiLi128ELi1ELi1ELi128ELi8ELi8ELi64ELi0ELi1EEviiiPT_S1_S1_iii)
        /*0bc0*/ 	.word	0x00000000


	//----- nvinfo : EIATTR_REGCOUNT
	.align		4
.L_501:
        /*0bc4*/ 	.byte	0x04, 0x2f
        /*0bc6*/ 	.short	(.L_503 - .L_502)
	.align		4
.L_502:
        /*0bc8*/ 	.word	index@(_Z9cuda_gemmIiLi128ELi1ELi1ELi128ELi8ELi8ELi64ELi1ELi0EEviiiPT_S1_S1_iii)
        /*0bcc*/ 	.word	0x00000026


	//----- nvinfo : EIATTR_FRAME_SIZE
	.align		4
.L_503:
        /*0bd0*/ 	.byte	0x04, 0x11
        /*0bd2*/ 	.short	(.L_505 - .L_504)
	.align		4
.L_504:
        /*0bd4*/ 	.word	index@($__internal_676_$__cuda_sm20_div_s16)
        /*0bd8*/ 	.word	0x00000000


	//----- nvinfo : EIATTR_FRAME_SIZE
	.align		4
.L_505:
        /*0bdc*/ 	.byte	0x04, 0x11
        /*0bde*/ 	.short	(.L_507 - .L_506)
	.align		4
.L_506:
        /*0be0*/ 	.word	index@(_Z9cuda_gemmIiLi128ELi1ELi1ELi128ELi8ELi8ELi64ELi1ELi0EEviiiPT_S1_S1_iii)
        /*0be4*/ 	.word	0x00000000


	//----- nvinfo : EIATTR_REGCOUNT
	.align		4
.L_507:
        /*0be8*/ 	.byte	0x04, 0x2f
        /*0bea*/ 	.short	(.L_509 - .L_508)
	.align		4
.L_508:
        /*0bec*/ 	.word	index@(_Z9cuda_gemmIiLi128ELi1ELi1ELi128ELi8ELi8ELi64ELi1ELi1EEviiiPT_S1_S1_iii)
        /*0bf0*/ 	.word	0x00000020


	//----- nvinfo : EIATTR_FRAME_SIZE
	.align		4
.L_509:
        /*0bf4*/ 	.byte	0x04, 0x11
        /*0bf6*/ 	.short	(.L_511 - .L_510)
	.align		4
.L_510:
        /*0bf8*/ 	.word	index@(_Z9cuda_gemmIiLi128ELi1ELi1ELi128ELi8ELi8ELi64ELi1ELi1EEviiiPT_S1_S1_iii)
        /*0bfc*/ 	.word	0x00000000


	//----- nvinfo : EIATTR_REGCOUNT
	.align		4
.L_511:
        /*0c00*/ 	.byte	0x04, 0x2f
        /*0c02*/ 	.short	(.L_513 - .L_512)
	.align		4
.L_512:
        /*0c04*/ 	.word	index@(_Z9cuda_gemmIiLi128ELi1ELi1ELi128ELi16ELi16ELi64ELi0ELi0EEviiiPT_S1_S1_iii)
        /*0c08*/ 	.word	0x00000040


	//----- nvinfo : EIATTR_FRAME_SIZE
	.align		4
.L_513:
        /*0c0c*/ 	.byte	0x04, 0x11
        /*0c0e*/ 	.short	(.L_515 - .L_514)
	.align		4
.L_514:
        /*0c10*/ 	.word	index@($__internal_675_$__cuda_sm20_div_s16)
        /*0c14*/ 	.word	0x00000000


	//----- nvinfo : EIATTR_FRAME_SIZE
	.align		4
.L_515:
        /*0c18*/ 	.byte	0x04, 0x11
        /*0c1a*/ 	.short	(.L_517 - .L_516)
	.align		4
.L_516:
        /*0c1c*/ 	.word	index@(_Z9cuda_gemmIiLi128ELi1ELi1ELi128ELi16ELi16ELi64ELi0ELi0EEviiiPT_S1_S1_iii)
        /*0c20*/ 	.word	0x00000000


	//----- nvinfo : EIATTR_REGCOUNT
	.align		4
.L_517:
        /*0c24*/ 	.byte	0x04, 0x2f
        /*0c26*/ 	.short	(.L_519 - .L_518)
	.align		4
.L_518:
        /*0c28*/ 	.word	index@(_Z9cuda_gemmIiLi128ELi1ELi1ELi128ELi16ELi16ELi64ELi0ELi1EEviiiPT_S1_S1_iii)
        /*0c2c*/ 	.word	0x00000020


	//----- nvinfo : EIATTR_FRAME_SIZE
	.align		4
.L_519:
        /*0c30*/ 	.byte	0x04, 0x11
        /*0c32*/ 	.short	(.L_521 - .L_520)
	.align		4
.L_520:
        /*0c34*/ 	.word	index@($__internal_674_$__cuda_sm20_div_u16)
        /*0c38*/ 	.word	0x00000000


	//----- nvinfo : EIATTR_FRAME_SIZE
	.align		4
.L_521:
        /*0c3c*/ 	.byte	0x04, 0x11
        /*0c3e*/ 	.short	(.L_523 - .L_522)
	.align		4
.L_522:
        /*0c40*/ 	.word	index@(_Z9cuda_gemmIiLi128ELi1ELi1ELi128ELi16ELi16ELi64ELi0ELi1EEviiiPT_S1_S1_iii)
        /*0c44*/ 	.word	0x00000000


	//----- nvinfo : EIATTR_REGCOUNT
	.align		4
.L_523:
        /*0c48*/ 	.byte	0x04, 0x2f
        /*0c4a*/ 	.short	(.L_525 - .L_524)
	.align		4
.L_524:
        /*0c4c*/ 	.word	index@(_Z9cuda_gemmIiLi128ELi1ELi1ELi128ELi16ELi16ELi64ELi1ELi0EEviiiPT_S1_S1_iii)
        /*0c50*/ 	.word	0x0000003f


	//----- nvinfo : EIATTR_FRAME_SIZE
	.align		4
.L_525:
        /*0c54*/ 	.byte	0x04, 0x11
        /*0c56*/ 	.short	(.L_527 - .L_526)
	.align		4
.L_526:
        /*0c58*/ 	.word	index@($__internal_673_$__cuda_sm20_div_s16)
        /*0c5c*/ 	.word	0x00000000


	//----- nvinfo : EIATTR_FRAME_SIZE
	.align		4
.L_527:
        /*0c60*/ 	.byte	0x04, 0x11
        /*0c62*/ 	.short	(.L_529 - .L_528)
	.align		4
.L_528:
        /*0c64*/ 	.word	index@(_Z9cuda_gemmIiLi128ELi1ELi1ELi128ELi16ELi16ELi64ELi1ELi0EEviiiPT_S1_S1_iii)
        /*0c68*/ 	.word	0x00000000


	//----- nvinfo : EIATTR_REGCOUNT
	.align		4
.L_529:
        /*0c6c*/ 	.byte	0x04, 0x2f
        /*0c6e*/ 	.short	(.L_531 - .L_530)
	.align		4
.L_530:
        /*0c70*/ 	.word	index@(_Z9cuda_gemmIiLi128ELi1ELi1ELi128ELi16ELi16ELi64ELi1ELi1EEviiiPT_S1_S1_iii)
        /*0c74*/ 	.word	0x00000020


	//----- nvinfo : EIATTR_FRAME_SIZE
	.align		4
.L_531:
        /*0c78*/ 	.byte	0x04, 0x11
        /*0c7a*/ 	.short	(.L_533 - .L_532)
	.align		4
.L_532:
        /*0c7c*/ 	.word	index@($__internal_672_$__cuda_sm20_div_u16)
        /*0c80*/ 	.word	0x00000000


	//----- nvinfo : EIATTR_FRAME_SIZE
	.align		4
.L_533:
        /*0c84*/ 	.byte	0x04, 0x11
        /*0c86*/ 	.short	(.L_535 - .L_534)
	.align		4
.L_534:
        /*0c88*/ 	.word	index@(_Z9cuda_gemmIiLi128ELi1ELi1ELi128ELi16ELi16ELi64ELi1ELi1EEviiiPT_S1_S1_iii)
        /*0c8c*/ 	.word	0x00000000


	//----- nvinfo : EIATTR_REGCOUNT
	.align		4
.L_535:
        /*0c90*/ 	.byte	0x04, 0x2f
        /*0c92*/ 	.short	(.L_537 - .L_536)
	.align		4
.L_536:
        /*0c94*/ 	.word	index@(_Z9cuda_gemmIiLi128ELi1ELi1ELi128ELi32ELi32ELi64ELi0ELi0EEviiiPT_S1_S1_iii)
        /*0c98*/ 	.word	0x00000048


	//----- nvinfo : EIATTR_FRAME_SIZE
	.align		4
.L_537:
        /*0c9c*/ 	.byte	0x04, 0x11
        /*0c9e*/ 	.short	(.L_539 - .L_538)
	.align		4
.L_538:
        /*0ca0*/ 	.word	index@($__internal_671_$__cuda_sm20_div_u16)
        /*0ca4*/ 	.word	0x00000008


	//----- nvinfo : EIATTR_FRAME_SIZE
	.align		4
.L_539:
        /*0ca8*/ 	.byte	0x04, 0x11
        /*0caa*/ 	.short	(.L_541 - .L_540)
	.align		4
.L_540:
        /*0cac*/ 	.word	index@($__internal_670_$__cuda_sm20_div_s16)
        /*0cb0*/ 	.word	0x00000008


	//----- nvinfo : EIATTR_FRAME_SIZE
	.align		4
.L_541:
        /*0cb4*/ 	.byte	0x04, 0x11
        /*0cb6*/ 	.short	(.L_543 - .L_542)
	.align		4
.L_542:
        /*0cb8*/ 	.word	index@(_Z9cuda_gemmIiLi128ELi1ELi1ELi128ELi32ELi32ELi64ELi0ELi0EEviiiPT_S1_S1_iii)
        /*0cbc*/ 	.word	0x00000008


	//----- nvinfo : EIATTR_REGCOUNT
	.align		4
.L_543:
        /*0cc0*/ 	.byte	0x04, 0x2f
        /*0cc2*/ 	.short	(.L_545 - .L_544)
	.align		4
.L_544:
        /*0cc4*/ 	.word	index@(_Z9cuda_gemmIiLi128ELi1ELi1ELi128ELi32ELi32ELi64ELi0ELi1EEviiiPT_S1_S1_iii)
        /*0cc8*/ 	.word	0x00000028


	//----- nvinfo : EIATTR_FRAME_SIZE
	.align		4
.L_545:
        /*0ccc*/ 	.byte	0x04, 0x11
        /*0cce*/ 	.short	(.L_547 - .L_546)
	.align		4
.L_546:
        /*0cd0*/ 	.word	index@($__internal_669_$__cuda_sm20_div_u16)
        /*0cd4*/ 	.word	0x00000000


	//----- nvinfo : EIATTR_FRAME_SIZE
	.align		4
.L_547:
        /*0cd8*/ 	.byte	0x04, 0x11
        /*0cda*/ 	.short	(.L_549 - .L_548)
	.align		4
.L_548:
        /*0cdc*/ 	.word	index@(_Z9cuda_gemmIiLi128ELi1ELi1ELi128ELi32ELi32ELi64ELi0ELi1EEviiiPT_S1_S1_iii)
        /*0ce0*/ 	.word	0x00000000


	//----- nvinfo : EIATTR_REGCOUNT
	.align		4
.L_549:
        /*0ce4*/ 	.byte	0x04, 0x2f
        /*0ce6*/ 	.short	(.L_551 - .L_550)
	.align		4
.L_550:
        /*0ce8*/ 	.word	index@(_Z9cuda_gemmIiLi128ELi1ELi1ELi128ELi32ELi32ELi64ELi1ELi0EEviiiPT_S1_S1_iii)
        /*0cec*/ 	.word	0x00000048


	//----- nvinfo : EIATTR_FRAME_SIZE
	.align		4
.L_551:
        /*0cf0*/ 	.byte	0x04, 0x11
        /*0cf2*/ 	.short	(.L_553 - .L_552)
	.align		4
.L_552:
        /*0cf4*/ 	.word	index@($__internal_668_$__cuda_sm20_div_u16)
        /*0cf8*/ 	.word	0x00000008


	//----- nvinfo : EIATTR_FRAME_SIZE
	.align		4
.L_553:
        /*0cfc*/ 	.byte	0x04, 0x11
        /*0cfe*/ 	.short	(.L_555 - .L_554)
	.align		4
.L_554:
        /*0d00*/ 	.word	index@($__internal_667_$__cuda_sm20_div_s16)
        /*0d04*/ 	.word	0x00000008


	//----- nvinfo : EIATTR_FRAME_SIZE
	.align		4
.L_555:
        /*0d08*/ 	.byte	0x04, 0x11
        /*0d0a*/ 	.short	(.L_557 - .L_556)
	.align		4
.L_556:
        /*0d0c*/ 	.word	index@(_Z9cuda_gemmIiLi128ELi1ELi1ELi128ELi32ELi32ELi64ELi1ELi0EEviiiPT_S1_S1_iii)
        /*0d10*/ 	.word	0x00000008


	//----- nvinfo : EIATTR_REGCOUNT
	.align		4
.L_557:
        /*0d14*/ 	.byte	0x04, 0x2f
        /*0d16*/ 	.short	(.L_559 - .L_558)
	.align		4
.L_558:
        /*0d18*/ 	.word	index@(_Z9cuda_gemmIiLi128ELi1ELi1ELi128ELi32ELi32ELi64ELi1ELi1EEviiiPT_S1_S1_iii)
        /*0d1c*/ 	.word	0x00000028


	//----- nvinfo : EIATTR_FRAME_SIZE
	.align		4
.L_559:
        /*0d20*/ 	.byte	0x04, 0x11
        /*0d22*/ 	.short	(.L_561 - .L_560)
	.align		4
.L_560:
        /*0d24*/ 	.word	index@($__internal_666_$__cuda_sm20_div_u16)
        /*0d28*/ 	.word	0x00000000


	//----- nvinfo : EIATTR_FRAME_SIZE
	.align		4
.L_561:
        /*0d2c*/ 	.byte	0x04, 0x11
        /*0d2e*/ 	.short	(.L_563 - .L_562)
	.align		4
.L_562:
        /*0d30*/ 	.word	index@(_Z9cuda_gemmIiLi128ELi1ELi1ELi128ELi32ELi32ELi64ELi1ELi1EEviiiPT_S1_S1_iii)
        /*0d34*/ 	.word	0x00000000


	//----- nvinfo : EIATTR_REGCOUNT
	.align		4
.L_563:
        /*0d38*/ 	.byte	0x04, 0x2f
        /*0d3a*/ 	.short	(.L_565 - .L_564)
	.align		4
.L_564:
        /*0d3c*/ 	.word	index@(_Z9cuda_gemmIiLi128ELi1ELi1ELi128ELi64ELi64ELi64ELi0ELi0EEviiiPT_S1_S1_iii)
        /*0d40*/ 	.word	0x00000050


	//----- nvinfo : EIATTR_FRAME_SIZE
	.align		4
.L_565:
        /*0d44*/ 	.byte	0x04, 0x11
        /*0d46*/ 	.short	(.L_567 - .L_566)
	.align		4
.L_566:
        /*0d48*/ 	.word	index@($__internal_665_$__cuda_sm20_div_s16)
        /*0d4c*/ 	.word	0x00000000


	//----- nvinfo : EIATTR_FRAME_SIZE
	.align		4
.L_567:
        /*0d50*/ 	.byte	0x04, 0x11
        /*0d52*/ 	.short	(.L_569 - .L_568)
	.align		4
.L_568:
        /*0d54*/ 	.word	index@(_Z9cuda_gemmIiLi128ELi1ELi1ELi128ELi64ELi64ELi64ELi0ELi0EEviiiPT_S1_S1_iii)
        /*0d58*/ 	.word	0x00000000


	//----- nvinfo : EIATTR_REGCOUNT
	.align		4
.L_569:
        /*0d5c*/ 	.byte	0x04, 0x2f
        /*0d5e*/ 	.short	(.L_571 - .L_570)
	.align		4
.L_570:
        /*0d60*/ 	.word	index@(_Z9cuda_gemmIiLi128ELi1ELi1ELi128ELi64ELi64ELi64ELi0ELi1EEviiiPT_S1_S1_iii)
        /*0d64*/ 	.word	0x00000030


	//----- nvinfo : EIATTR_FRAME_SIZE
	.align		4
.L_571:
        /*0d68*/ 	.byte	0x04, 0x11
        /*0d6a*/ 	.short	(.L_573 - .L_572)
	.align		4
.L_572:
        /*0d6c*/ 	.word	index@(_Z9cuda_gemmIiLi128ELi1ELi1ELi128ELi64ELi64ELi64ELi0ELi1EEviiiPT_S1_S1_iii)
        /*0d70*/ 	.word	0x00000008


	//----- nvinfo : EIATTR_REGCOUNT
	.align		4
.L_573:
        /*0d74*/ 	.byte	0x04, 0x2f
        /*0d76*/ 	.short	(.L_575 - .L_574)
	.align		4
.L_574:
        /*0d78*/ 	.word	index@(_Z9cuda_gemmIiLi128ELi1ELi1ELi128ELi64ELi64ELi64ELi1ELi0EEviiiPT_S1_S1_iii)
        /*0d7c*/ 	.word	0x00000050


	//----- nvinfo : EIATTR_FRAME_SIZE
	.align		4
.L_575:
        /*0d80*/ 	.byte	0x04, 0x11
        /*0d82*/ 	.short	(.L_577 - .L_576)
	.align		4
.L_576:
        /*0d84*/ 	.word	index@($__internal_664_$__cuda_sm20_div_s16)
        /*0d88*/ 	.word	0x00000000


	//----- nvinfo : EIATTR_FRAME_SIZE
	.align		4
.L_577:
        /*0d8c*/ 	.byte	0x04, 0x11
        /*0d8e*/ 	.short	(.L_579 - .L_578)
	.align		4
.L_578:
        /*0d90*/ 	.word	index@(_Z9cuda_gemmIiLi128ELi1ELi1ELi128ELi64ELi64ELi64ELi1ELi0EEviiiPT_S1_S1_iii)
        /*0d94*/ 	.word	0x00000000


	//----- nvinfo : EIATTR_REGCOUNT
	.align		4
.L_579:
        /*0d98*/ 	.byte	0x04, 0x2f
        /*0d9a*/ 	.short	(.L_581 - .L_580)
	.align		4
.L_580:
        /*0d9c*/ 	.word	index@(_Z9cuda_gemmIiLi128ELi1ELi1ELi128ELi64ELi64ELi64ELi1ELi1EEviiiPT_S1_S1_iii)
        /*0da0*/ 	.word	0x00000038


	//----- nvinfo : EIATTR_FRAME_SIZE
	.align		4
.L_581:
        /*0da4*/ 	.byte	0x04, 0x11
        /*0da6*/ 	.short	(.L_583 - .L_582)
	.align		4
.L_582:
        /*0da8*/ 	.word	index@(_Z9cuda_gemmIiLi128ELi1ELi1ELi128ELi64ELi64ELi64ELi1ELi1EEviiiPT_S1_S1_iii)
        /*0dac*/ 	.word	0x00000000


	//----- nvinfo : EIATTR_REGCOUNT
	.align		4
.L_583:
        /*0db0*/ 	.byte	0x04, 0x2f
        /*0db2*/ 	.short	(.L_585 - .L_584)
	.align		4
.L_584:
        /*0db4*/ 	.word	index@(_Z9cuda_gemmIiLi128ELi1ELi1ELi128ELi128ELi128ELi64ELi0ELi0EEviiiPT_S1_S1_iii)
        /*0db8*/ 	.word	0x00000050


	//----- nvinfo : EIATTR_FRAME_SIZE
	.align		4
.L_585:
        /*0dbc*/ 	.byte	0x04, 0x11
        /*0dbe*/ 	.short	(.L_587 - .L_586)
	.align		4
.L_586:
        /*0dc0*/ 	.word	index@($__internal_663_$__cuda_sm20_div_s16)
        /*0dc4*/ 	.word	0x00000000


	//----- nvinfo : EIATTR_FRAME_SIZE
	.align		4
.L_587:
        /*0dc8*/ 	.byte	0x04, 0x11
        /*0dca*/ 	.short	(.L_589 - .L_588)
	.align		4
.L_588:
        /*0dcc*/ 	.word	index@(_Z9cuda_gemmIiLi128ELi1ELi1ELi128ELi128ELi128ELi64ELi0ELi0EEviiiPT_S1_S1_iii)
        /*0dd0*/ 	.word	0x00000000


	//----- nvinfo : EIATTR_REGCOUNT
	.align		4
.L_589:
        /*0dd4*/ 	.byte	0x04, 0x2f
        /*0dd6*/ 	.short	(.L_591 - .L_590)
	.align		4
.L_590:
        /*0dd8*/ 	.word	index@(_Z9cuda_gemmIiLi128ELi1ELi1ELi128ELi128ELi128ELi64ELi0ELi1EEviiiPT_S1_S1_iii)
        /*0ddc*/ 	.word	0x00000028


	//----- nvinfo : EIATTR_FRAME_SIZE
	.align		4
.L_591:
        /*0de0*/ 	.byte	0x04, 0x11
        /*0de2*/ 	.short	(.L_593 - .L_592)
	.align		4
.L_592:
        /*0de4*/ 	.word	index@(_Z9cuda_gemmIiLi128ELi1ELi1ELi128ELi128ELi128ELi64ELi0ELi1EEviiiPT_S1_S1_iii)
        /*0de8*/ 	.word	0x00000000


	//----- nvinfo : EIATTR_REGCOUNT
	.align		4
.L_593:
        /*0dec*/ 	.byte	0x04, 0x2f
        /*0dee*/ 	.short	(.L_595 - .L_594)
	.align		4
.L_594:
        /*0df0*/ 	.word	index@(_Z9cuda_gemmIiLi128ELi1ELi1ELi128ELi128ELi128ELi64ELi1ELi0EEviiiPT_S1_S1_iii)
        /*0df4*/ 	.word	0x00000050


	//----- nvinfo : EIATTR_FRAME_SIZE
	.align		4
.L_595:
        /*0df8*/ 	.byte	0x04, 0x11
        /*0dfa*/ 	.short	(.L_597 - .L_596)
	.align		4
.L_596:
        /*0dfc*/ 	.word	index@($__internal_662_$__cuda_sm20_div_s16)
        /*0e00*/ 	.word	0x00000000


	//----- nvinfo : EIATTR_FRAME_SIZE
	.align		4
.L_597:
        /*0e04*/ 	.byte	0x04, 0x11
        /*0e06*/ 	.short	(.L_599 - .L_598)
	.align		4
.L_598:
        /*0e08*/ 	.word	index@(_Z9cuda_gemmIiLi128ELi1ELi1ELi128ELi128ELi128ELi64ELi1ELi0EEviiiPT_S1_S1_iii)
        /*0e0c*/ 	.word	0x00000000


	//----- nvinfo : EIATTR_REGCOUNT
	.align		4
.L_599:
        /*0e10*/ 	.byte	0x04, 0x2f
        /*0e12*/ 	.short	(.L_601 - .L_600)
	.align		4
.L_600:
        /*0e14*/ 	.word	index@(_Z9cuda_gemmIiLi128ELi1ELi1ELi128ELi128ELi128ELi64ELi1ELi1EEviiiPT_S1_S1_iii)
        /*0e18*/ 	.word	0x00000028


	//----- nvinfo : EIATTR_FRAME_SIZE
	.align		4
.L_601:
        /*0e1c*/ 	.byte	0x04, 0x11
        /*0e1e*/ 	.short	(.L_603 - .L_602)
	.align		4
.L_602:
        /*0e20*/ 	.word	index@(_Z9cuda_gemmIiLi128ELi1ELi1ELi128ELi128ELi128ELi64ELi1ELi1EEviiiPT_S1_S1_iii)
        /*0e24*/ 	.word	0x00000000


	//----- nvinfo : EIATTR_REGCOUNT
	.align		4
.L_603:
        /*0e28*/ 	.byte	0x04, 0x2f
        /*0e2a*/ 	.short	(.L_605 - .L_604)
	.align		4
.L_604:
        /*0e2c*/ 	.word	index@(_Z9cuda_gemmIiLi128ELi1ELi1ELi256ELi2ELi2ELi64ELi0ELi0EEviiiPT_S1_S1_iii)
        /*0e30*/ 	.word	0x00000020


	//----- nvinfo : EIATTR_FRAME_SIZE
	.align		4
.L_605:
        /*0e34*/ 	.byte	0x04, 0x11
        /*0e36*/ 	.short	(.L_607 - .L_606)
	.align		4
.L_606:
        /*0e38*/ 	.word	index@($__internal_661_$__cuda_sm20_div_s16)
        /*0e3c*/ 	.word	0x00000008


	//----- nvinfo : EIATTR_FRAME_SIZE
	.align		4
.L_607:
        /*0e40*/ 	.byte	0x04, 0x11
        /*0e42*/ 	.short	(.L_609 - .L_608)
	.align		4
.L_608:
        /*0e44*/ 	.word	index@(_Z9cuda_gemmIiLi128ELi1ELi1ELi256ELi2ELi2ELi64ELi0ELi0EEviiiPT_S1_S1_iii)
        /*0e48*/ 	.word	0x00000008


	//----- nvinfo : EIATTR_REGCOUNT
	.align		4
.L_609:
        /*0e4c*/ 	.byte	0x04, 0x2f
        /*0e4e*/ 	.short	(.L_611 - .L_610)
	.align		4
.L_610:
        /*0e50*/ 	.word	index@(_Z9cuda_gemmIiLi128ELi1ELi1ELi256ELi2ELi2ELi64ELi0ELi1EEviiiPT_S1_S1_iii)
        /*0e54*/ 	.word	0x00000020


	//----- nvinfo : EIATTR_FRAME_SIZE
	.align		4
.L_611:
        /*0e58*/ 	.byte	0x04, 0x11
        /*0e5a*/ 	.short	(.L_613 - .L_612)
	.align		4
.L_612:
        /*0e5c*/ 	.word	index@(_Z9cuda_gemmIiLi128ELi1ELi1ELi256ELi2ELi2ELi64ELi0ELi1EEviiiPT_S1_S1_iii)
        /*0e60*/ 	.word	0x00000000


	//----- nvinfo : EIATTR_REGCOUNT
	.align		4
.L_613:
        /*0e64*/ 	.byte	0x04, 0x2f
        /*0e66*/ 	.short	(.L_615 - .L_614)
	.align		4
.L_614:
        /*0e68*/ 	.word	index@(_Z9cuda_gemmIiLi128ELi1ELi1ELi256ELi2ELi2ELi64ELi1ELi0EEviiiPT_S1_S1_iii)
        /*0e6c*/ 	.word	0x00000020


	//----- nvinfo : EIATTR_FRAME_SIZE
	.align		4
.L_615:
        /*0e70*/ 	.byte	0x04, 0x11
        /*0e72*/ 	.short	(.L_617 - .L_616)
	.align		4
.L_616:
        /*0e74*/ 	.word	index@($__internal_660_$__cuda_sm20_div_s16)
        /*0e78*/ 	.word	0x00000008


	//----- nvinfo : EIATTR_FRAME_SIZE
	.align		4
.L_617:
        /*0e7c*/ 	.byte	0x04, 0x11
        /*0e7e*/ 	.short	(.L_619 - .L_618)
	.align		4
.L_618:
        /*0e80*/ 	.word	index@(_Z9cuda_gemmIiLi128ELi1ELi1ELi256ELi2ELi2ELi64ELi1ELi0EEviiiPT_S1_S1_iii)
        /*0e84*/ 	.word	0x00000008


	//----- nvinfo : EIATTR_REGCOUNT
	.align		4
.L_619:
        /*0e88*/ 	.byte	0x04, 0x2f
        /*0e8a*/ 	.short	(.L_621 - .L_620)
	.align		4
.L_620:
        /*0e8c*/ 	.word	index@(_Z9cuda_gemmIiLi128ELi1ELi1ELi256ELi2ELi2ELi64ELi1ELi1EEviiiPT_S1_S1_iii)
        /*0e90*/ 	.word	0x00000020


	//----- nvinfo : EIATTR_FRAME_SIZE
	.align		4
.L_621:
        /*0e94*/ 	.byte	0x04, 0x11
        /*0e96*/ 	.short	(.L_623 - .L_622)
	.align		4
.L_622:
        /*0e98*/ 	.word	index@(_Z9cuda_gemmIiLi128ELi1ELi1ELi256ELi2ELi2ELi64ELi1ELi1EEviiiPT_S1_S1_iii)
        /*0e9c*/ 	.word	0x00000000


	//----- nvinfo : EIATTR_REGCOUNT
	.align		4
.L_623:
        /*0ea0*/ 	.byte	0x04, 0x2f
        /*0ea2*/ 	.short	(.L_625 - .L_624)
	.align		4
.L_624:
        /*0ea4*/ 	.word	index@(_Z9cuda_gemmIiLi128ELi1ELi1ELi256ELi4ELi4ELi64ELi0ELi0EEviiiPT_S1_S1_iii)
        /*0ea8*/ 	.word	0x00000020


	//----- nvinfo : EIATTR_FRAME_SIZE
	.align		4
.L_625:
        /*0eac*/ 	.byte	0x04, 0x11
        /*0eae*/ 	.short	(.L_627 - .L_626)
	.align		4
.L_626:
        /*0eb0*/ 	.word	index@($__internal_659_$__cuda_sm20_div_s16)
        /*0eb4*/ 	.word	0x00000008


	//----- nvinfo : EIATTR_FRAME_SIZE
	.align		4
.L_627:
        /*0eb8*/ 	.byte	0x04, 0x11
        /*0eba*/ 	.short	(.L_629 - .L_628)
	.align		4
.L_628:
        /*0ebc*/ 	.word	index@(_Z9cuda_gemmIiLi128ELi1ELi1ELi256ELi4ELi4ELi64ELi0ELi0EEviiiPT_S1_S1_iii)
        /*0ec0*/ 	.word	0x00000008


	//----- nvinfo : EIATTR_REGCOUNT
	.align		4
.L_629:
        /*0ec4*/ 	.byte	0x04, 0x2f
        /*0ec6*/ 	.short	(.L_631 - .L_630)
	.align		4
.L_630:
        /*0ec8*/ 	.word	index@(_Z9cuda_gemmIiLi128ELi1ELi1ELi256ELi4ELi4ELi64ELi0ELi1EEviiiPT_S1_S1_iii)
        /*0ecc*/ 	.word	0x00000020


	//----- nvinfo : EIATTR_FRAME_SIZE
	.align		4
.L_631:
        /*0ed0*/ 	.byte	0x04, 0x11
        /*0ed2*/ 	.short	(.L_633 - .L_632)
	.align		4
.L_632:
        /*0ed4*/ 	.word	index@(_Z9cuda_gemmIiLi128ELi1ELi1ELi256ELi4ELi4ELi64ELi0ELi1EEviiiPT_S1_S1_iii)
        /*0ed8*/ 	.word	0x00000000


	//----- nvinfo : EIATTR_REGCOUNT
	.align		4
.L_633:
        /*0edc*/ 	.byte	0x04, 0x2f
        /*0ede*/ 	.short	(.L_635 - .L_634)
	.align		4
.L_634:
        /*0ee0*/ 	.word	index@(_Z9cuda_gemmIiLi128ELi1ELi1ELi256ELi4ELi4ELi64ELi1ELi0EEviiiPT_S1_S1_iii)
        /*0ee4*/ 	.word	0x00000020


	//----- nvinfo : EIATTR_FRAME_SIZE
	.align		4
.L_635:
        /*0ee8*/ 	.byte	0x04, 0x11
        /*0eea*/ 	.short	(.L_637 - .L_636)
	.align		4
.L_636:
        /*0eec*/ 	.word	index@($__internal_658_$__cuda_sm20_div_s16)
        /*0ef0*/ 	.word	0x00000008


	//----- nvinfo : EIATTR_FRAME_SIZE
	.align		4
.L_637:
        /*0ef4*/ 	.byte	0x04, 0x11
        /*0ef6*/ 	.short	(.L_639 - .L_638)
	.align		4
.L_638:
        /*0ef8*/ 	.word	index@(_Z9cuda_gemmIiLi128ELi1ELi1ELi256ELi4ELi4ELi64ELi1ELi0EEviiiPT_S1_S1_iii)
        /*0efc*/ 	.word	0x00000008


	//----- nvinfo : EIATTR_REGCOUNT
	.align		4
.L_639:
        /*0f00*/ 	.byte	0x04, 0x2f
        /*0f02*/ 	.short	(.L_641 - .L_640)
	.align		4
.L_640:
        /*0f04*/ 	.word	index@(_Z9cuda_gemmIiLi128ELi1ELi1ELi256ELi4ELi4ELi64ELi1ELi1EEviiiPT_S1_S1_iii)
        /*0f08*/ 	.word	0x00000020


	//----- nvinfo : EIATTR_FRAME_SIZE
	.align		4
.L_641:
        /*0f0c*/ 	.byte	0x04, 0x11
        /*0f0e*/ 	.short	(.L_643 - .L_642)
	.align		4
.L_642:
        /*0f10*/ 	.word	index@(_Z9cuda_gemmIiLi128ELi1ELi1ELi256ELi4ELi4ELi64ELi1ELi1EEviiiPT_S1_S1_iii)
        /*0f14*/ 	.word	0x00000000


	//----- nvinfo : EIATTR_REGCOUNT
	.align		4
.L_643:
        /*0f18*/ 	.byte	0x04, 0x2f
        /*0f1a*/ 	.short	(.L_645 - .L_644)
	.align		4
.L_644:
        /*0f1c*/ 	.word	index@(_Z9cuda_gemmIiLi128ELi1ELi1ELi256ELi8ELi8ELi64ELi0ELi0EEviiiPT_S1_S1_iii)
        /*0f20*/ 	.word	0x00000030


	//----- nvinfo : EIATTR_FRAME_SIZE
	.align		4
.L_645:
        /*0f24*/ 	.byte	0x04, 0x11
        /*0f26*/ 	.short	(.L_647 - .L_646)
	.align		4
.L_646:
        /*0f28*/ 	.word	index@($__internal_657_$__cuda_sm20_div_s16)
        /*0f2c*/ 	.word	0x00000008


	//----- nvinfo : EIATTR_FRAME_SIZE
	.align		4
.L_647:
        /*0f30*/ 	.byte	0x04, 0x11
        /*0f32*/ 	.short	(.L_649 - .L_648)
	.align		4
.L_648:
        /*0f34*/ 	.word	index@(_Z9cuda_gemmIiLi128ELi1ELi1ELi256ELi8ELi8ELi64ELi0ELi0EEviiiPT_S1_S1_iii)
        /*0f38*/ 	.word	0x00000008


	//----- nvinfo : EIATTR_REGCOUNT
	.align		4
.L_649:
        /*0f3c*/ 	.byte	0x04, 0x2f
        /*0f3e*/ 	.short	(.L_651 - .L_650)
	.align		4
.L_650:
        /*0f40*/ 	.word	index@(_Z9cuda_gemmIiLi128ELi1ELi1ELi256ELi8ELi8ELi64ELi0ELi1EEviiiPT_S1_S1_iii)
        /*0f44*/ 	.word	0x00000020


	//----- nvinfo : EIATTR_FRAME_SIZE
	.align		4
.L_651:
        /*0f48*/ 	.byte	0x04, 0x11
        /*0f4a*/ 	.short	(.L_653 - .L_652)
	.align		4
.L_652:
        /*0f4c*/ 	.word	index@(_Z9cuda_gemmIiLi128ELi1ELi1ELi256ELi8ELi8ELi64ELi0ELi1EEviiiPT_S1_S1_iii)
        /*0f50*/ 	.word	0x00000000


	//----- nvinfo : EIATTR_REGCOUNT
	.align		4
.L_653:
        /*0f54*/ 	.byte	0x04, 0x2f
        /*0f56*/ 	.short	(.L_655 - .L_654)
	.align		4
.L_654:
        /*0f58*/ 	.word	index@(_Z9cuda_gemmIiLi128ELi1ELi1ELi256ELi8ELi8ELi64ELi1ELi0EEviiiPT_S1_S1_iii)
        /*0f5c*/ 	.word	0x00000028


	//----- nvinfo : EIATTR_FRAME_SIZE
	.align		4
.L_655:
        /*0f60*/ 	.byte	0x04, 0x11
        /*0f62*/ 	.short	(.L_657 - .L_656)
	.align		4
.L_656:
        /*0f64*/ 	.word	index@($__internal_656_$__cuda_sm20_div_s16)
        /*0f68*/ 	.word	0x00000008


	//----- nvinfo : EIATTR_FRAME_SIZE
	.align		4
.L_657:
        /*0f6c*/ 	.byte	0x04, 0x11
        /*0f6e*/ 	.short	(.L_659 - .L_658)
	.align		4
.L_658:
        /*0f70*/ 	.word	index@(_Z9cuda_gemmIiLi128ELi1ELi1ELi256ELi8ELi8ELi64ELi1ELi0EEviiiPT_S1_S1_iii)
        /*0f74*/ 	.word	0x00000008


	//----- nvinfo : EIATTR_REGCOUNT
	.align		4
.L_659:
        /*0f78*/ 	.byte	0x04, 0x2f
        /*0f7a*/ 	.short	(.L_661 - .L_660)
	.align		4
.L_660:
        /*0f7c*/ 	.word	index@(_Z9cuda_gemmIiLi128ELi1ELi1ELi256ELi8ELi8ELi64ELi1ELi1EEviiiPT_S1_S1_iii)
        /*0f80*/ 	.word	0x00000020


	//----- nvinfo : EIATTR_FRAME_SIZE
	.align		4
.L_661:
        /*0f84*/ 	.byte	0x04, 0x11
        /*0f86*/ 	.short	(.L_663 - .L_662)
	.align		4
.L_662:
        /*0f88*/ 	.word	index@(_Z9cuda_gemmIiLi128ELi1ELi1ELi256ELi8ELi8ELi64ELi1ELi1EEviiiPT_S1_S1_iii)
        /*0f8c*/ 	.word	0x00000000


	//----- nvinfo : EIATTR_REGCOUNT
	.align		4
.L_663:
        /*0f90*/ 	.byte	0x04, 0x2f
        /*0f92*/ 	.short	(.L_665 - .L_664)
	.align		4
.L_664:
        /*0f94*/ 	.word	index@(_Z9cuda_gemmIiLi128ELi1ELi1ELi256ELi16ELi16ELi64ELi0ELi0EEviiiPT_S1_S1_iii)
        /*0f98*/ 	.word	0x00000048


	//----- nvinfo : EIATTR_FRAME_SIZE
	.align		4
.L_665:
        /*0f9c*/ 	.byte	0x04, 0x11
        /*0f9e*/ 	.short	(.L_667 - .L_666)
	.align		4
.L_666:
        /*0fa0*/ 	.word	index@($__internal_655_$__cuda_sm20_div_s16)
        /*0fa4*/ 	.word	0x00000008


	//----- nvinfo : EIATTR_FRAME_SIZE
	.align		4
.L_667:
        /*0fa8*/ 	.byte	0x04, 0x11
        /*0faa*/ 	.short	(.L_669 - .L_668)
	.align		4
.L_668:
        /*0fac*/ 	.word	index@(_Z9cuda_gemmIiLi128ELi1ELi1ELi256ELi16ELi16ELi64ELi0ELi0EEviiiPT_S1_S1_iii)
        /*0fb0*/ 	.word	0x00000008


	//----- nvinfo : EIATTR_REGCOUNT
	.align		4
.L_669:
        /*0fb4*/ 	.byte	0x04, 0x2f
        /*0fb6*/ 	.short	(.L_671 - .L_670)
	.align		4
.L_670:
        /*0fb8*/ 	.word	index@(_Z9cuda_gemmIiLi128ELi1ELi1ELi256ELi16ELi16ELi64ELi0ELi1EEviiiPT_S1_S1_iii)
        /*0fbc*/ 	.word	0x00000020


	//----- nvinfo : EIATTR_FRAME_SIZE
	.align		4
.L_671:
        /*0fc0*/ 	.byte	0x04, 0x11
        /*0fc2*/ 	.short	(.L_673 - .L_672)
	.align		4
.L_672:
        /*0fc4*/ 	.word	index@($__internal_654_$__cuda_sm20_div_u16)
        /*0fc8*/ 	.word	0x00000000


	//----- nvinfo : EIATTR_FRAME_SIZE
	.align		4
.L_673:
        /*0fcc*/ 	.byte	0x04, 0x11
        /*0fce*/ 	.short	(.L_675 - .L_674)
	.align		4
.L_674:
        /*0fd0*/ 	.word	index@(_Z9cuda_gemmIiLi128ELi1ELi1ELi256ELi16ELi16ELi64ELi0ELi1EEviiiPT_S1_S1_iii)
        /*0fd4*/ 	.word	0x00000000


	//----- nvinfo : EIATTR_REGCOUNT
	.align		4
.L_675:
        /*0fd8*/ 	.byte	0x04, 0x2f
        /*0fda*/ 	.short	(.L_677 - .L_676)
	.align		4
.L_676:
        /*0fdc*/ 	.word	index@(_Z9cuda_gemmIiLi128ELi1ELi1ELi256ELi16ELi16ELi64ELi1ELi0EEviiiPT_S1_S1_iii)
        /*0fe0*/ 	.word	0x00000040


	//----- nvinfo : EIATTR_FRAME_SIZE
	.align		4
.L_677:
        /*0fe4*/ 	.byte	0x04, 0x11
        /*0fe6*/ 	.short	(.L_679 - .L_678)
	.align		4
.L_678:
        /*0fe8*/ 	.word	index@($__internal_653_$__cuda_sm20_div_s16)
        /*0fec*/ 	.word	0x00000008


	//----- nvinfo : EIATTR_FRAME_SIZE
	.align		4
.L_679:
        /*0ff0*/ 	.byte	0x04, 0x11
        /*0ff2*/ 	.short	(.L_681 - .L_680)
	.align		4
.L_680:
        /*0ff4*/ 	.word	index@(_Z9cuda_gemmIiLi128ELi1ELi1ELi256ELi16ELi16ELi64ELi1ELi0EEviiiPT_S1_S1_iii)
        /*0ff8*/ 	.word	0x00000008


	//----- nvinfo : EIATTR_REGCOUNT
	.align		4
.L_681:
        /*0ffc*/ 	.byte	0x04, 0x2f
        /*0ffe*/ 	.short	(.L_683 - .L_682)
	.align		4
.L_682:
        /*1000*/ 	.word	index@(_Z9cuda_gemmIiLi128ELi1ELi1ELi256ELi16ELi16ELi64ELi1ELi1EEviiiPT_S1_S1_iii)
        /*1004*/ 	.word	0x00000020


	//----- nvinfo : EIATTR_FRAME_SIZE
	.align		4
.L_683:
        /*1008*/ 	.byte	0x04, 0x11
        /*100a*/ 	.short	(.L_685 - .L_684)
	.align		4
.L_684:
        /*100c*/ 	.word	index@($__internal_652_$__cuda_sm20_div_u16)
        /*1010*/ 	.word	0x00000000


	//----- nvinfo : EIATTR_FRAME_SIZE
	.align		4
.L_685:
        /*1014*/ 	.byte	0x04, 0x11
        /*1016*/ 	.short	(.L_687 - .L_686)
	.align		4
.L_686:
        /*1018*/ 	.word	index@(_Z9cuda_gemmIiLi128ELi1ELi1ELi256ELi16ELi16ELi64ELi1ELi1EEviiiPT_S1_S1_iii)
        /*101c*/ 	.word	0x00000000


	//----- nvinfo : EIATTR_REGCOUNT
	.align		4
.L_687:
        /*1020*/ 	.byte	0x04, 0x2f
        /*1022*/ 	.short	(.L_689 - .L_688)
	.align		4
.L_688:
        /*1024*/ 	.word	index@(_Z9cuda_gemmIiLi128ELi1ELi1ELi256ELi32ELi32ELi64ELi0ELi0EEviiiPT_S1_S1_iii)
        /*1028*/ 	.word	0x00000048


	//----- nvinfo : EIATTR_FRAME_SIZE
	.align		4
.L_689:
        /*102c*/ 	.byte	0x04, 0x11
        /*102e*/ 	.short	(.L_691 - .L_690)
	.align		4
.L_690:
        /*1030*/ 	.word	index@($__internal_651_$__cuda_sm20_div_u16)
        /*1034*/ 	.word	0x00000008


	//----- nvinfo : EIATTR_FRAME_SIZE
	.align		4
.L_691:
        /*1038*/ 	.byte	0x04, 0x11
        /*103a*/ 	.short	(.L_693 - .L_692)
	.align		4
.L_692:
        /*103c*/ 	.word	index@($__internal_650_$__cuda_sm20_div_s16)
        /*1040*/ 	.word	0x00000008


	//----- nvinfo : EIATTR_FRAME_SIZE
	.align		4
.L_693:
        /*1044*/ 	.byte	0x04, 0x11
        /*1046*/ 	.short	(.L_695 - .L_694)
	.align		4
.L_694:
        /*1048*/ 	.word	index@(_Z9cuda_gemmIiLi128ELi1ELi1ELi256ELi32ELi32ELi64ELi0ELi0EEviiiPT_S1_S1_iii)
        /*104c*/ 	.word	0x00000008


	//----- nvinfo : EIATTR_REGCOUNT
	.align		4
.L_695:
        /*1050*/ 	.byte	0x04, 0x2f
        /*1052*/ 	.short	(.L_697 - .L_696)
	.align		4
.L_696:
        /*1054*/ 	.word	index@(_Z9cuda_gemmIiLi128ELi1ELi1ELi256ELi32ELi32ELi64ELi0ELi1EEviiiPT_S1_S1_iii)
        /*1058*/ 	.word	0x00000038


	//----- nvinfo : EIATTR_FRAME_SIZE
	.align		4
.L_697:
        /*105c*/ 	.byte	0x04, 0x11
        /*105e*/ 	.short	(.L_699 - .L_698)
	.align		4
.L_698:
        /*1060*/ 	.word	index@($__internal_649_$__cuda_sm20_div_u16)
        /*1064*/ 	.word	0x00000000


	//----- nvinfo : EIATTR_FRAME_SIZE
	.align		4
.L_699:
        /*1068*/ 	.byte	0x04, 0x11
        /*106a*/ 	.short	(.L_701 - .L_700)
	.align		4
.L_700:
        /*106c*/ 	.word	index@(_Z9cuda_gemmIiLi128ELi1ELi1ELi256ELi32ELi32ELi64ELi0ELi1EEviiiPT_S1_S1_iii)
        /*1070*/ 	.word	0x00000000


	//----- nvinfo : EIATTR_REGCOUNT
	.align		4
.L_701:
        /*1074*/ 	.byte	0x04, 0x2f
        /*1076*/ 	.short	(.L_703 - .L_702)
	.align		4
.L_702:
        /*1078*/ 	.word	index@(_Z9cuda_gemmIiLi128ELi1ELi1ELi256ELi32ELi32ELi64ELi1ELi0EEviiiPT_S1_S1_iii)
        /*107c*/ 	.word	0x00000048


	//----- nvinfo : EIATTR_FRAME_SIZE
	.align		4
.L_703:
        /*1080*/ 	.byte	0x04, 0x11
        /*1082*/ 	.short	(.L_705 - .L_704)
	.align		4
.L_704:
        /*1084*/ 	.word	index@($__internal_648_$__cuda_sm20_div_u16)
        /*1088*/ 	.word	0x00000008


	//----- nvinfo : EIATTR_FRAME_SIZE
	.align		4
.L_705:
        /*108c*/ 	.byte	0x04, 0x11
        /*108e*/ 	.short	(.L_707 - .L_706)
	.align		4
.L_706:
        /*1090*/ 	.word	index@($__internal_647_$__cuda_sm20_div_s16)
        /*1094*/ 	.word	0x00000008


	//----- nvinfo : EIATTR_FRAME_SIZE
	.align		4
.L_707:
        /*1098*/ 	.byte	0x04, 0x11
        /*109a*/ 	.short	(.L_709 - .L_708)
	.align		4
.L_708:
        /*109c*/ 	.word	index@(_Z9cuda_gemmIiLi128ELi1ELi1ELi256ELi32ELi32ELi64ELi1ELi0EEviiiPT_S1_S1_iii)
        /*10a0*/ 	.word	0x00000008


	//----- nvinfo : EIATTR_REGCOUNT
	.align		4
.L_709:
        /*10a4*/ 	.byte	0x04, 0x2f
        /*10a6*/ 	.short	(.L_711 - .L_710)
	.align		4
.L_710:
        /*10a8*/ 	.word	index@(_Z9cuda_gemmIiLi128ELi1ELi1ELi256ELi32ELi32ELi64ELi1ELi1EEviiiPT_S1_S1_iii)
        /*10ac*/ 	.word	0x00000038


	//----- nvinfo : EIATTR_FRAME_SIZE
	.align		4
.L_711:
        /*10b0*/ 	.byte	0x04, 0x11
        /*10b2*/ 	.short	(.L_713 - .L_712)
	.align		4
.L_712:
        /*10b4*/ 	.word	index@($__internal_646_$__cuda_sm20_div_u16)
        /*10b8*/ 	.word	0x00000000


	//----- nvinfo : EIATTR_FRAME_SIZE
	.align		4
.L_713:
        /*10bc*/ 	.byte	0x04, 0x11
        /*10be*/ 	.short	(.L_715 - .L_714)
	.align		4
.L_714:
        /*10c0*/ 	.word	index@(_Z9cuda_gemmIiLi128ELi1ELi1ELi256ELi32ELi32ELi64ELi1ELi1EEviiiPT_S1_S1_iii)
        /*10c4*/ 	.word	0x00000000


	//----- nvinfo : EIATTR_REGCOUNT
	.align		4
.L_715:
        /*10c8*/ 	.byte	0x04, 0x2f
        /*10ca*/ 	.short	(.L_717 - .L_716)
	.align		4
.L_716:
        /*10cc*/ 	.word	index@(_Z9cuda_gemmIiLi128ELi1ELi1ELi256ELi64ELi64ELi64ELi0ELi0EEviiiPT_S1_S1_iii)
        /*10d0*/ 	.word	0x0000004f


	//----- nvinfo : EIATTR_FRAME_SIZE
	.align		4
.L_717:
        /*10d4*/ 	.byte	0x04, 0x11
        /*10d6*/ 	.short	(.L_719 - .L_718)
	.align		4
.L_718:
        /*10d8*/ 	.word	index@($__internal_645_$__cuda_sm20_div_u16)
        /*10dc*/ 	.word	0x00000000


	//----- nvinfo : EIATTR_FRAME_SIZE
	.align		4
.L_719:
        /*10e0*/ 	.byte	0x04, 0x11
        /*10e2*/ 	.short	(.L_721 - .L_720)
	.align		4
.L_720:
        /*10e4*/ 	.word	index@($__internal_644_$__cuda_sm20_div_s16)
        /*10e8*/ 	.word	0x00000000


	//----- nvinfo : EIATTR_FRAME_SIZE
	.align		4
.L_721:
        /*10ec*/ 	.byte	0x04, 0x11
        /*10ee*/ 	.short	(.L_723 - .L_722)
	.align		4
.L_722:
        /*10f0*/ 	.word	index@(_Z9cuda_gemmIiLi128ELi1ELi1ELi256ELi64ELi64ELi64ELi0ELi0EEviiiPT_S1_S1_iii)
        /*10f4*/ 	.word	0x00000000


	//----- nvinfo : EIATTR_REGCOUNT
	.align		4
.L_723:
        /*10f8*/ 	.byte	0x04, 0x2f
        /*10fa*/ 	.short	(.L_725 - .L_724)
	.align		4
.L_724:
        /*10fc*/ 	.word	index@(_Z9cuda_gemmIiLi128ELi1ELi1ELi256ELi64ELi64ELi64ELi0ELi1EEviiiPT_S1_S1_iii)
        /*1100*/ 	.word	0x00000038


	//----- nvinfo : EIATTR_FRAME_SIZE
	.align		4
.L_725:
        /*1104*/ 	.byte	0x04, 0x11
        /*1106*/ 	.short	(.L_727 - .L_726)
	.align		4
.L_726:
        /*1108*/ 	.word	index@($__internal_643_$__cuda_sm20_div_u16)
        /*110c*/ 	.word	0x00000000


	//----- nvinfo : EIATTR_FRAME_SIZE
	.align		4
.L_727:
        /*1110*/ 	.byte	0x04, 0x11
        /*1112*/ 	.short	(.L_729 - .L_728)
	.align		4
.L_728:
        /*1114*/ 	.word	index@(_Z9cuda_gemmIiLi128ELi1ELi1ELi256ELi64ELi64ELi64ELi0ELi1EEviiiPT_S1_S1_iii)
        /*1118*/ 	.word	0x00000000


	//----- nvinfo : EIATTR_REGCOUNT
	.align		4
.L_729:
        /*111c*/ 	.byte	0x04, 0x2f
        /*111e*/ 	.short	(.L_731 - .L_730)
	.align		4
.L_730:
        /*1120*/ 	.word	index@(_Z9cuda_gemmIiLi128ELi1ELi1ELi256ELi64ELi64ELi64ELi1ELi0EEviiiPT_S1_S1_iii)
        /*1124*/ 	.word	0x0000004f


	//----- nvinfo : EIATTR_FRAME_SIZE
	.align		4
.L_731:
        /*1128*/ 	.byte	0x04, 0x11
        /*112a*/ 	.short	(.L_733 - .L_732)
	.align		4
.L_732:
        /*112c*/ 	.word	index@($__internal_642_$__cuda_sm20_div_u16)
        /*1130*/ 	.word	0x00000000


	//----- nvinfo : EIATTR_FRAME_SIZE
	.align		4
.L_733:
        /*1134*/ 	.byte	0x04, 0x11
        /*1136*/ 	.short	(.L_735 - .L_734)
	.align		4
.L_734:
        /*1138*/ 	.word	index@($__internal_641_$__cuda_sm20_div_s16)
        /*113c*/ 	.word	0x00000000


	//----- nvinfo : EIATTR_FRAME_SIZE
	.align		4
.L_735:
        /*1140*/ 	.byte	0x04, 0x11
        /*1142*/ 	.short	(.L_737 - .L_736)
	.align		4
.L_736:
        /*1144*/ 	.word	index@(_Z9cuda_gemmIiLi128ELi1ELi1ELi256ELi64ELi64ELi64ELi1ELi0EEviiiPT_S1_S1_iii)
        /*1148*/ 	.word	0x00000000


	//----- nvinfo : EIATTR_REGCOUNT
	.align		4
.L_737:
        /*114c*/ 	.byte	0x04, 0x2f
        /*114e*/ 	.short	(.L_739 - .L_738)
	.align		4
.L_738:
        /*1150*/ 	.word	index@(_Z9cuda_gemmIiLi128ELi1ELi1ELi256ELi64ELi64ELi64ELi1ELi1EEviiiPT_S1_S1_iii)
        /*1154*/ 	.word	0x00000028


	//----- nvinfo : EIATTR_FRAME_SIZE
	.align		4
.L_739:
        /*1158*/ 	.byte	0x04, 0x11
        /*115a*/ 	.short	(.L_741 - .L_740)
	.align		4
.L_740:
        /*115c*/ 	.word	index@($__internal_640_$__cuda_sm20_div_u16)
        /*1160*/ 	.word	0x00000000


	//----- nvinfo : EIATTR_FRAME_SIZE
	.align		4
.L_741:
        /*1164*/ 	.byte	0x04, 0x11
        /*1166*/ 	.short	(.L_743 - .L_742)
	.align		4
.L_742:
        /*1168*/ 	.word	index@(_Z9cuda_gemmIiLi128ELi1ELi1ELi256ELi64ELi64ELi64ELi1ELi1EEviiiPT_S1_S1_iii)
        /*116c*/ 	.word	0x00000000


	//----- nvinfo : EIATTR_REGCOUNT
	.align		4
.L_743:
        /*1170*/ 	.byte	0x04, 0x2f
        /*1172*/ 	.short	(.L_745 - .L_744)
	.align		4
.L_744:
        /*1174*/ 	.word	index@(_Z9cuda_gemmIiLi128ELi1ELi1ELi256ELi128ELi128ELi64ELi0ELi0EEviiiPT_S1_S1_iii)
        /*1178*/ 	.word	0x00000050


	//----- nvinfo : EIATTR_FRAME_SIZE
	.align		4
.L_745:
        /*117c*/ 	.byte	0x04, 0x11
        /*117e*/ 	.short	(.L_747 - .L_746)
	.align		4
.L_746:
        /*1180*/ 	.word	index@($__internal_639_$__cuda_sm20_div_s16)
        /*1184*/ 	.word	0x00000000


	//----- nvinfo : EIATTR_FRAME_SIZE
	.align		4
.L_747:
        /*1188*/ 	.byte	0x04, 0x11
        /*118a*/ 	.short	(.L_749 - .L_748)
	.align		4
.L_748:
        /*118c*/ 	.word	index@(_Z9cuda_gemmIiLi128ELi1ELi1ELi256ELi128ELi128ELi64ELi0ELi0EEviiiPT_S1_S1_iii)
        /*1190*/ 	.word	0x00000000


	//----- nvinfo : EIATTR_REGCOUNT
	.align		4
.L_749:
        /*1194*/ 	.byte	0x04, 0x2f
        /*1196*/ 	.short	(.L_751 - .L_750)
	.align		4
.L_750:
        /*1198*/ 	.word	index@(_Z9cuda_gemmIiLi128ELi1ELi1ELi256ELi128ELi128ELi64ELi0ELi1EEviiiPT_S1_S1_iii)
        /*119c*/ 	.word	0x00000030


	//----- nvinfo : EIATTR_FRAME_SIZE
	.align		4
.L_751:
        /*11a0*/ 	.byte	0x04, 0x11
        /*11a2*/ 	.short	(.L_753 - .L_752)
	.align		4
.L_752:
        /*11a4*/ 	.word	index@(_Z9cuda_gemmIiLi128ELi1ELi1ELi256ELi128ELi128ELi64ELi0ELi1EEviiiPT_S1_S1_iii)
        /*11a8*/ 	.word	0x00000000


	//----- nvinfo : EIATTR_REGCOUNT
	.align		4
.L_753:
        /*11ac*/ 	.byte	0x04, 0x2f
        /*11ae*/ 	.short	(.L_755 - .L_754)
	.align		4
.L_754:
        /*11b0*/ 	.word	index@(_Z9cuda_gemmIiLi128ELi1ELi1ELi256ELi128ELi128ELi64ELi1ELi0EEviiiPT_S1_S1_iii)
        /*11b4*/ 	.word	0x00000050


	//----- nvinfo : EIATTR_FRAME_SIZE
	.align		4
.L_755:
        /*11b8*/ 	.byte	0x04, 0x11
        /*11ba*/ 	.short	(.L_757 - .L_756)
	.align		4
.L_756:
        /*11bc*/ 	.word	index@($__internal_638_$__cuda_sm20_div_s16)
        /*11c0*/ 	.word	0x00000000


	//----- nvinfo : EIATTR_FRAME_SIZE
	.align		4
.L_757:
        /*11c4*/ 	.byte	0x04, 0x11
        /*11c6*/ 	.short	(.L_759 - .L_758)
	.align		4
.L_758:
        /*11c8*/ 	.word	index@(_Z9cuda_gemmIiLi128ELi1ELi1ELi256ELi128ELi128ELi64ELi1ELi0EEviiiPT_S1_S1_iii)
        /*11cc*/ 	.word	0x00000000


	//----- nvinfo : EIATTR_REGCOUNT
	.align		4
.L_759:
        /*11d0*/ 	.byte	0x04, 0x2f
        /*11d2*/ 	.short	(.L_761 - .L_760)
	.align		4
.L_760:
        /*11d4*/ 	.word	index@(_Z9cuda_gemmIiLi128ELi1ELi1ELi256ELi128ELi128ELi64ELi1ELi1EEviiiPT_S1_S1_iii)
        /*11d8*/ 	.word	0x00000030


	//----- nvinfo : EIATTR_FRAME_SIZE
	.align		4
.L_761:
        /*11dc*/ 	.byte	0x04, 0x11
        /*11de*/ 	.short	(.L_763 - .L_762)
	.align		4
.L_762:
        /*11e0*/ 	.word	index@(_Z9cuda_gemmIiLi128ELi1ELi1ELi256ELi128ELi128ELi64ELi1ELi1EEviiiPT_S1_S1_iii)
        /*11e4*/ 	.word	0x00000000


	//----- nvinfo : EIATTR_REGCOUNT
	.align		4
.L_763:
        /*11e8*/ 	.byte	0x04, 0x2f
        /*11ea*/ 	.short	(.L_765 - .L_764)
	.align		4
.L_764:
        /*11ec*/ 	.word	index@(_Z9cuda_gemmIiLi128ELi1ELi1ELi512ELi2ELi2ELi64ELi0ELi0EEviiiPT_S1_S1_iii)
        /*11f0*/ 	.word	0x00000020


	//----- nvinfo : EIATTR_FRAME_SIZE
	.align		4
.L_765:
        /*11f4*/ 	.byte	0x04, 0x11
        /*11f6*/ 	.short	(.L_767 - .L_766)
	.align		4
.L_766:
        /*11f8*/ 	.word	index@($__internal_637_$__cuda_sm20_div_s16)
        /*11fc*/ 	.word	0x00000020


	//----- nvinfo : EIATTR_FRAME_SIZE
	.align		4
.L_767:
        /*1200*/ 	.byte	0x04, 0x11
        /*1202*/ 	.short	(.L_769 - .L_768)
	.align		4
.L_768:
        /*1204*/ 	.word	index@(_Z9cuda_gemmIiLi128ELi1ELi1ELi512ELi2ELi2ELi64ELi0ELi0EEviiiPT_S1_S1_iii)
        /*1208*/ 	.word	0x00000020


	//----- nvinfo : EIATTR_REGCOUNT
	.align		4
.L_769:
        /*120c*/ 	.byte	0x04, 0x2f
        /*120e*/ 	.short	(.L_771 - .L_770)
	.align		4
.L_770:
        /*1210*/ 	.word	index@(_Z9cuda_gemmIiLi128ELi1ELi1ELi512ELi2ELi2ELi64ELi0ELi1EEviiiPT_S1_S1_iii)
        /*1214*/ 	.word	0x00000020


	//----- nvinfo : EIATTR_FRAME_SIZE
	.align		4
.L_771:
        /*1218*/ 	.byte	0x04, 0x11
        /*121a*/ 	.short	(.L_773 - .L_772)
	.align		4
.L_772:
        /*121c*/ 	.word	index@(_Z9cuda_gemmIiLi128ELi1ELi1ELi512ELi2ELi2ELi64ELi0ELi1EEviiiPT_S1_S1_iii)
        /*1220*/ 	.word	0x00000000


	//----- nvinfo : EIATTR_REGCOUNT
	.align		4
.L_773:
        /*1224*/ 	.byte	0x04, 0x2f
        /*1226*/ 	.short	(.L_775 - .L_774)
	.align		4
.L_774:
        /*1228*/ 	.word	index@(_Z9cuda_gemmIiLi128ELi1ELi1ELi512ELi2ELi2ELi64ELi1ELi0EEviiiPT_S1_S1_iii)
        /*122c*/ 	.word	0x00000020


	//----- nvinfo : EIATTR_FRAME_SIZE
	.align		4
.L_775:
        /*1230*/ 	.byte	0x04, 0x11
        /*1232*/ 	.short	(.L_777 - .L_776)
	.align		4
.L_776:
        /*1234*/ 	.word	index@($__internal_636_$__cuda_sm20_div_s16)
        /*1238*/ 	.word	0x00000010


	//----- nvinfo : EIATTR_FRAME_SIZE
	.align		4
.L_777:
        /*123c*/ 	.byte	0x04, 0x11
        /*123e*/ 	.short	(.L_779 - .L_778)
	.align		4
.L_778:
        /*1240*/ 	.word	index@(_Z9cuda_gemmIiLi128ELi1ELi1ELi512ELi2ELi2ELi64ELi1ELi0EEviiiPT_S1_S1_iii)
        /*1244*/ 	.word	0x00000010


	//----- nvinfo : EIATTR_REGCOUNT
	.align		4
.L_779:
        /*1248*/ 	.byte	0x04, 0x2f
        /*124a*/ 	.short	(.L_781 - .L_780)
	.align		4
.L_780:
        /*124c*/ 	.word	index@(_Z9cuda_gemmIiLi128ELi1ELi1ELi512ELi2ELi2ELi64ELi1ELi1EEviiiPT_S1_S1_iii)
        /*1250*/ 	.word	0x00000020


	//----- nvinfo : EIATTR_FRAME_SIZE
	.align		4
.L_781:
        /*1254*/ 	.byte	0x04, 0x11
        /*1256*/ 	.short	(.L_783 - .L_782)
	.align		4
.L_782:
        /*1258*/ 	.word	index@(_Z9cuda_gemmIiLi128ELi1ELi1ELi512ELi2ELi2ELi64ELi1ELi1EEviiiPT_S1_S1_iii)
        /*125c*/ 	.word	0x00000000


	//----- nvinfo : EIATTR_REGCOUNT
	.align		4
.L_783:
        /*1260*/ 	.byte	0x04, 0x2f
        /*1262*/ 	.short	(.L_785 - .L_784)
	.align		4
.L_784:
        /*1264*/ 	.word	index@(_Z9cuda_gemmIiLi128ELi1ELi1ELi512ELi4ELi4ELi64ELi0ELi0EEviiiPT_S1_S1_iii)
        /*1268*/ 	.word	0x00000020


	//----- nvinfo : EIATTR_FRAME_SIZE
	.align		4
.L_785:
        /*126c*/ 	.byte	0x04, 0x11
        /*126e*/ 	.short	(.L_787 - .L_786)
	.align		4
.L_786:
        /*1270*/ 	.word	index@($__internal_635_$__cuda_sm20_div_s16)
        /*1274*/ 	.word	0x00000010


	//----- nvinfo : EIATTR_FRAME_SIZE
	.align		4
.L_787:
        /*1278*/ 	.byte	0x04, 0x11
        /*127a*/ 	.short	(.L_789 - .L_788)
	.align		4
.L_788:
        /*127c*/ 	.word	index@(_Z9cuda_gemmIiLi128ELi1ELi1ELi512ELi4ELi4ELi64ELi0ELi0EEviiiPT_S1_S1_iii)
        /*1280*/ 	.word	0x00000010


	//----- nvinfo : EIATTR_REGCOUNT
	.align		4
.L_789:
        /*1284*/ 	.byte	0x04, 0x2f
        /*1286*/ 	.short	(.L_791 - .L_790)
	.align		4
.L_790:
        /*1288*/ 	.word	index@(_Z9cuda_gemmIiLi128ELi1ELi1ELi512ELi4ELi4ELi64ELi0ELi1EEviiiPT_S1_S1_iii)
        /*128c*/ 	.word	0x00000020


	//----- nvinfo : EIATTR_FRAME_SIZE
	.align		4
.L_791:
        /*1290*/ 	.byte	0x04, 0x11
        /*1292*/ 	.short	(.L_793 - .L_792)
	.align		4
.L_792:
        /*1294*/ 	.word	index@(_Z9cuda_gemmIiLi128ELi1ELi1ELi512ELi4ELi4ELi64ELi0ELi1EEviiiPT_S1_S1_iii)
        /*1298*/ 	.word	0x00000000


	//----- nvinfo : EIATTR_REGCOUNT
	.align		4
.L_793:
        /*129c*/ 	.byte	0x04, 0x2f
        /*129e*/ 	.short	(.L_795 - .L_794)
	.align		4
.L_794:
        /*12a0*/ 	.word	index@(_Z9cuda_gemmIiLi128ELi1ELi1ELi512ELi4ELi4ELi64ELi1ELi0EEviiiPT_S1_S1_iii)
        /*12a4*/ 	.word	0x00000026


	//----- nvinfo : EIATTR_FRAME_SIZE
	.align		4
.L_795:
        /*12a8*/ 	.byte	0x04, 0x11
        /*12aa*/ 	.short	(.L_797 - .L_796)
	.align		4
.L_796:
        /*12ac*/ 	.word	index@($__internal_634_$__cuda_sm20_div_s16)
        /*12b0*/ 	.word	0x00000010


	//----- nvinfo : EIATTR_FRAME_SIZE
	.align		4
.L_797:
        /*12b4*/ 	.byte	0x04, 0x11
        /*12b6*/ 	.short	(.L_799 - .L_798)
	.align		4
.L_798:
        /*12b8*/ 	.word	index@(_Z9cuda_gemmIiLi128ELi1ELi1ELi512ELi4ELi4ELi64ELi1ELi0EEviiiPT_S1_S1_iii)
        /*12bc*/ 	.word	0x00000010


	//----- nvinfo : EIATTR_REGCOUNT
	.align		4
.L_799:
        /*12c0*/ 	.byte	0x04, 0x2f
        /*12c2*/ 	.short	(.L_801 - .L_800)
	.align		4
.L_800:
        /*12c4*/ 	.word	index@(_Z9cuda_gemmIiLi128ELi1ELi1ELi512ELi4ELi4ELi64ELi1ELi1EEviiiPT_S1_S1_iii)
        /*12c8*/ 	.word	0x00000020


	//----- nvinfo : EIATTR_FRAME_SIZE
	.align		4
.L_801:
        /*12cc*/ 	.byte	0x04, 0x11
        /*12ce*/ 	.short	(.L_803 - .L_802)
	.align		4
.L_802:
        /*12d0*/ 	.word	index@(_Z9cuda_gemmIiLi128ELi1ELi1ELi512ELi4ELi4ELi64ELi1ELi1EEviiiPT_S1_S1_iii)
        /*12d4*/ 	.word	0x00000000


	//----- nvinfo : EIATTR_REGCOUNT
	.align		4
.L_803:
        /*12d8*/ 	.byte	0x04, 0x2f
        /*12da*/ 	.short	(.L_805 - .L_804)
	.align		4
.L_804:
        /*12dc*/ 	.word	index@(_Z9cuda_gemmIiLi128ELi1ELi1ELi512ELi8ELi8ELi64ELi0ELi0EEviiiPT_S1_S1_iii)
        /*12e0*/ 	.word	0x00000030


	//----- nvinfo : EIATTR_FRAME_SIZE
	.align		4
.L_805:
        /*12e4*/ 	.byte	0x04, 0x11
        /*12e6*/ 	.short	(.L_807 - .L_806)
	.align		4
.L_806:
        /*12e8*/ 	.word	index@($__internal_633_$__cuda_sm20_div_s16)
        /*12ec*/ 	.word	0x00000010


	//----- nvinfo : EIATTR_FRAME_SIZE
	.align		4
.L_807:
        /*12f0*/ 	.byte	0x04, 0x11
        /*12f2*/ 	.short	(.L_809 - .L_808)
	.align		4
.L_808:
        /*12f4*/ 	.word	index@(_Z9cuda_gemmIiLi128ELi1ELi1ELi512ELi8ELi8ELi64ELi0ELi0EEviiiPT_S1_S1_iii)
        /*12f8*/ 	.word	0x00000010


	//----- nvinfo : EIATTR_REGCOUNT
	.align		4
.L_809:
        /*12fc*/ 	.byte	0x04, 0x2f
        /*12fe*/ 	.short	(.L_811 - .L_810)
	.align		4
.L_810:
        /*1300*/ 	.word	index@(_Z9cuda_gemmIiLi128ELi1ELi1ELi512ELi8ELi8ELi64ELi0ELi1EEviiiPT_S1_S1_iii)
        /*1304*/ 	.word	0x00000020


	//----- nvinfo : EIATTR_FRAME_SIZE
	.align		4
.L_811:
        /*1308*/ 	.byte	0x04, 0x11
        /*130a*/ 	.short	(.L_813 - .L_812)
	.align		4
.L_812:
        /*130c*/ 	.word	index@(_Z9cuda_gemmIiLi128ELi1ELi1ELi512ELi8ELi8ELi64ELi0ELi1EEviiiPT_S1_S1_iii)
        /*1310*/ 	.word	0x00000000


	//----- nvinfo : EIATTR_REGCOUNT
	.align		4
.L_813:
        /*1314*/ 	.byte	0x04, 0x2f
        /*1316*/ 	.short	(.L_815 - .L_814)
	.align		4
.L_814:
        /*1318*/ 	.word	index@(_Z9cuda_gemmIiLi128ELi1ELi1ELi512ELi8ELi8ELi64ELi1ELi0EEviiiPT_S1_S1_iii)
        /*131c*/ 	.word	0x00000030


	//----- nvinfo : EIATTR_FRAME_SIZE
	.align		4
.L_815:
        /*1320*/ 	.byte	0x04, 0x11
        /*1322*/ 	.short	(.L_817 - .L_816)
	.align		4
.L_816:
        /*1324*/ 	.word	index@($__internal_632_$__cuda_sm20_div_s16)
        /*1328*/ 	.word	0x00000010


	//----- nvinfo : EIATTR_FRAME_SIZE
	.align		4
.L_817:
        /*132c*/ 	.byte	0x04, 0x11
        /*132e*/ 	.short	(.L_819 - .L_818)
	.align		4
.L_818:
        /*1330*/ 	.word	index@(_Z9cuda_gemmIiLi128ELi1ELi1ELi512ELi8ELi8ELi64ELi1ELi0EEviiiPT_S1_S1_iii)
        /*1334*/ 	.word	0x00000010


	//----- nvinfo : EIATTR_REGCOUNT
	.align		4
.L_819:
        /*1338*/ 	.byte	0x04, 0x2f
        /*133a*/ 	.short	(.L_821 - .L_820)
	.align		4
.L_820:
        /*133c*/ 	.word	index@(_Z9cuda_gemmIiLi128ELi1ELi1ELi512ELi8ELi8ELi64ELi1ELi1EEviiiPT_S1_S1_iii)
        /*1340*/ 	.word	0x00000020


	//----- nvinfo : EIATTR_FRAME_SIZE
	.align		4
.L_821:
        /*1344*/ 	.byte	0x04, 0x11
        /*1346*/ 	.short	(.L_823 - .L_822)
	.align		4
.L_822:
        /*1348*/ 	.word	index@(_Z9cuda_gemmIiLi128ELi1ELi1ELi512ELi8ELi8ELi64ELi1ELi1EEviiiPT_S1_S1_iii)
        /*134c*/ 	.word	0x00000000


	//----- nvinfo : EIATTR_REGCOUNT
	.align		4
.L_823:
        /*1350*/ 	.byte	0x04, 0x2f
        /*1352*/ 	.short	(.L_825 - .L_824)
	.align		4
.L_824:
        /*1354*/ 	.word	index@(_Z9cuda_gemmIiLi128ELi1ELi1ELi512ELi16ELi16ELi64ELi0ELi0EEviiiPT_S1_S1_iii)
        /*1358*/ 	.word	0x00000048


	//----- nvinfo : EIATTR_FRAME_SIZE
	.align		4
.L_825:
        /*135c*/ 	.byte	0x04, 0x11
        /*135e*/ 	.short	(.L_827 - .L_826)
	.align		4
.L_826:
        /*1360*/ 	.word	index@($__internal_631_$__cuda_sm20_div_s16)
        /*1364*/ 	.word	0x00000010


	//----- nvinfo : EIATTR_FRAME_SIZE
	.align		4
.L_827:
        /*1368*/ 	.byte	0x04, 0x11
        /*136a*/ 	.short	(.L_829 - .L_828)
	.align		4
.L_828:
        /*136c*/ 	.word	index@(_Z9cuda_gemmIiLi128ELi1ELi1ELi512ELi16ELi16ELi64ELi0ELi0EEviiiPT_S1_S1_iii)
        /*1370*/ 	.word	0x00000010


	//----- nvinfo : EIATTR_REGCOUNT
	.align		4
.L_829:
        /*1374*/ 	.byte	0x04, 0x2f
        /*1376*/ 	.short	(.L_831 - .L_830)
	.align		4
.L_830:
        /*1378*/ 	.word	index@(_Z9cuda_gemmIiLi128ELi1ELi1ELi512ELi16ELi16ELi64ELi0ELi1EEviiiPT_S1_S1_iii)
        /*137c*/ 	.word	0x00000028


	//----- nvinfo : EIATTR_FRAME_SIZE
	.align		4
.L_831:
        /*1380*/ 	.byte	0x04, 0x11
        /*1382*/ 	.short	(.L_833 - .L_832)
	.align		4
.L_832:
        /*1384*/ 	.word	index@($__internal_630_$__cuda_sm20_div_u16)
        /*1388*/ 	.word	0x00000000


	//----- nvinfo : EIATTR_FRAME_SIZE
	.align		4
.L_833:
        /*138c*/ 	.byte	0x04, 0x11
        /*138e*/ 	.short	(.L_835 - .L_834)
	.align		4
.L_834:
        /*1390*/ 	.word	index@(_Z9cuda_gemmIiLi128ELi1ELi1ELi512ELi16ELi16ELi64ELi0ELi1EEviiiPT_S1_S1_iii)
        /*1394*/ 	.word	0x00000000


	//----- nvinfo : EIATTR_REGCOUNT
	.align		4
.L_835:
        /*1398*/ 	.byte	0x04, 0x2f
        /*139a*/ 	.short	(.L_837 - .L_836)
	.align		4
.L_836:
        /*139c*/ 	.word	index@(_Z9cuda_gemmIiLi128ELi1ELi1ELi512ELi16ELi16ELi64ELi1ELi0EEviiiPT_S1_S1_iii)
        /*13a0*/ 	.word	0x00000048


	//----- nvinfo : EIATTR_FRAME_SIZE
	.align		4
.L_837:
        /*13a4*/ 	.byte	0x04, 0x11
        /*13a6*/ 	.short	(.L_839 - .L_838)
	.align		4
.L_838:
        /*13a8*/ 	.word	index@($__internal_629_$__cuda_sm20_div_s16)
        /*13ac*/ 	.word	0x00000010


	//----- nvinfo : EIATTR_FRAME_SIZE
	.align		4
.L_839:
        /*13b0*/ 	.byte	0x04, 0x11
        /*13b2*/ 	.short	(.L_841 - .L_840)
	.align		4
.L_840:
        /*13b4*/ 	.word	index@(_Z9cuda_gemmIiLi128ELi1ELi1ELi512ELi16ELi16ELi64ELi1ELi0EEviiiPT_S1_S1_iii)
        /*13b8*/ 	.word	0x00000010


	//----- nvinfo : EIATTR_REGCOUNT
	.align		4
.L_841:
        /*13bc*/ 	.byte	0x04, 0x2f
        /*13be*/ 	.short	(.L_843 - .L_842)
	.align		4
.L_842:
        /*13c0*/ 	.word	index@(_Z9cuda_gemmIiLi128ELi1ELi1ELi512ELi16ELi16ELi64ELi1ELi1EEviiiPT_S1_S1_iii)
        /*13c4*/ 	.word	0x00000028


	//----- nvinfo : EIATTR_FRAME_SIZE
	.align		4
.L_843:
        /*13c8*/ 	.byte	0x04, 0x11
        /*13ca*/ 	.short	(.L_845 - .L_844)
	.align		4
.L_844:
        /*13cc*/ 	.word	index@($__internal_628_$__cuda_sm20_div_u16)
        /*13d0*/ 	.word	0x00000000


	//----- nvinfo : EIATTR_FRAME_SIZE
	.align		4
.L_845:
        /*13d4*/ 	.byte	0x04, 0x11
        /*13d6*/ 	.short	(.L_847 - .L_846)
	.align		4
.L_846:
        /*13d8*/ 	.word	index@(_Z9cuda_gemmIiLi128ELi1ELi1ELi512ELi16ELi16ELi64ELi1ELi1EEviiiPT_S1_S1_iii)
        /*13dc*/ 	.word	0x00000000


	//----- nvinfo : EIATTR_REGCOUNT
	.align		4
.L_847:
        /*13e0*/ 	.byte	0x04, 0x2f
        /*13e2*/ 	.short	(.L_849 - .L_848)
	.align		4
.L_848:
        /*13e4*/ 	.word	index@(_Z9cuda_gemmIiLi128ELi1ELi1ELi512ELi32ELi32ELi64ELi0ELi0EEviiiPT_S1_S1_iii)
        /*13e8*/ 	.word	0x00000048


	//----- nvinfo : EIATTR_FRAME_SIZE
	.align		4
.L_849:
        /*13ec*/ 	.byte	0x04, 0x11
        /*13ee*/ 	.short	(.L_851 - .L_850)
	.align		4
.L_850:
        /*13f0*/ 	.word	index@($__internal_627_$__cuda_sm20_div_u16)
        /*13f4*/ 	.word	0x00000008


	//----- nvinfo : EIATTR_FRAME_SIZE
	.align		4
.L_851:
        /*13f8*/ 	.byte	0x04, 0x11
        /*13fa*/ 	.short	(.L_853 - .L_852)
	.align		4
.L_852:
        /*13fc*/ 	.word	index@($__internal_626_$__cuda_sm20_div_s16)
        /*1400*/ 	.word	0x00000008


	//----- nvinfo : EIATTR_FRAME_SIZE
	.align		4
.L_853:
        /*1404*/ 	.byte	0x04, 0x11
        /*1406*/ 	.short	(.L_855 - .L_854)
	.align		4
.L_854:
        /*1408*/ 	.word	index@(_Z9cuda_gemmIiLi128ELi1ELi1ELi512ELi32ELi32ELi64ELi0ELi0EEviiiPT_S1_S1_iii)
        /*140c*/ 	.word	0x00000008


	//----- nvinfo : EIATTR_REGCOUNT
	.align		4
.L_855:
        /*1410*/ 	.byte	0x04, 0x2f
        /*1412*/ 	.short	(.L_857 - .L_856)
	.align		4
.L_856:
        /*1414*/ 	.word	index@(_Z9cuda_gemmIiLi128ELi1ELi1ELi512ELi32ELi32ELi64ELi0ELi1EEviiiPT_S1_S1_iii)
        /*1418*/ 	.word	0x00000040


	//----- nvinfo : EIATTR_FRAME_SIZE
	.align		4
.L_857:
        /*141c*/ 	.byte	0x04, 0x11
        /*141e*/ 	.short	(.L_859 - .L_858)
	.align		4
.L_858:
        /*1420*/ 	.word	index@($__internal_625_$__cuda_sm20_div_u16)
        /*1424*/ 	.word	0x00000000


	//----- nvinfo : EIATTR_FRAME_SIZE
	.align		4
.L_859:
        /*1428*/ 	.byte	0x04, 0x11
        /*142a*/ 	.short	(.L_861 - .L_860)
	.align		4
.L_860:
        /*142c*/ 	.word	index@(_Z9cuda_gemmIiLi128ELi1ELi1ELi512ELi32ELi32ELi64ELi0ELi1EEviiiPT_S1_S1_iii)
        /*1430*/ 	.word	0x00000000


	//----- nvinfo : EIATTR_REGCOUNT
	.align		4
.L_861:
        /*1434*/ 	.byte	0x04, 0x2f
        /*1436*/ 	.short	(.L_863 - .L_862)
	.align		4
.L_862:
        /*1438*/ 	.word	index@(_Z9cuda_gemmIiLi128ELi1ELi1ELi512ELi32ELi32ELi64ELi1ELi0EEviiiPT_S1_S1_iii)
        /*143c*/ 	.word	0x00000048


	//----- nvinfo : EIATTR_FRAME_SIZE
	.align		4
.L_863:
        /*1440*/ 	.byte	0x04, 0x11
        /*1442*/ 	.short	(.L_865 - .L_864)
	.align		4
.L_864:
        /*1444*/ 	.word	index@($__internal_624_$__cuda_sm20_div_u16)
        /*1448*/ 	.word	0x00000008


	//----- nvinfo : EIATTR_FRAME_SIZE
	.align		4
.L_865:
        /*144c*/ 	.byte	0x04, 0x11
        /*144e*/ 	.short	(.L_867 - .L_866)
	.align		4
.L_866:
        /*1450*/ 	.word	index@($__internal_623_$__cuda_sm20_div_s16)
        /*1454*/ 	.word	0x00000008


	//----- nvinfo : EIATTR_FRAME_SIZE
	.align		4
.L_867:
        /*1458*/ 	.byte	0x04, 0x11
        /*145a*/ 	.short	(.L_869 - .L_868)
	.align		4
.L_868:
        /*145c*/ 	.word	index@(_Z9cuda_gemmIiLi128ELi1ELi1ELi512ELi32ELi32ELi64ELi1ELi0EEviiiPT_S1_S1_iii)
        /*1460*/ 	.word	0x00000008


	//----- nvinfo : EIATTR_REGCOUNT
	.align		4
.L_869:
        /*1464*/ 	.byte	0x04, 0x2f
        /*1466*/ 	.short	(.L_871 - .L_870)
	.align		4
.L_870:
        /*1468*/ 	.word	index@(_Z9cuda_gemmIiLi128ELi1ELi1ELi512ELi32ELi32ELi64ELi1ELi1EEviiiPT_S1_S1_iii)
        /*146c*/ 	.word	0x00000040


	//----- nvinfo : EIATTR_FRAME_SIZE
	.align		4
.L_871:
        /*1470*/ 	.byte	0x04, 0x11
        /*1472*/ 	.short	(.L_873 - .L_872)
	.align		4
.L_872:
        /*1474*/ 	.word	index@($__internal_622_$__cuda_sm20_div_u16)
        /*1478*/ 	.word	0x00000000


	//----- nvinfo : EIATTR_FRAME_SIZE
	.align		4
.L_873:
        /*147c*/ 	.byte	0x04, 0x11
        /*147e*/ 	.short	(.L_875 - .L_874)
	.align		4
.L_874:
        /*1480*/ 	.word	index@(_Z9cuda_gemmIiLi128ELi1ELi1ELi512ELi32ELi32ELi64ELi1ELi1EEviiiPT_S1_S1_iii)
        /*1484*/ 	.word	0x00000000


	//----- nvinfo : EIATTR_REGCOUNT
	.align		4
.L_875:
        /*1488*/ 	.byte	0x04, 0x2f
        /*148a*/ 	.short	(.L_877 - .L_876)
	.align		4
.L_876:
        /*148c*/ 	.word	index@(_Z9cuda_gemmIiLi128ELi1ELi1ELi512ELi64ELi64ELi64ELi0ELi0EEviiiPT_S1_S1_iii)
        /*1490*/ 	.word	0x0000004f


	//----- nvinfo : EIATTR_FRAME_SIZE
	.align		4
.L_877:
        /*1494*/ 	.byte	0x04, 0x11
        /*1496*/ 	.short	(.L_879 - .L_878)
	.align		4
.L_878:
        /*1498*/ 	.word	index@($__internal_621_$__cuda_sm20_div_u16)
        /*149c*/ 	.word	0x00000000


	//----- nvinfo : EIATTR_FRAME_SIZE
	.align		4
.L_879:
        /*14a0*/ 	.byte	0x04, 0x11
        /*14a2*/ 	.short	(.L_881 - .L_880)
	.align		4
.L_880:
        /*14a4*/ 	.word	index@($__internal_620_$__cuda_sm20_div_s16)
        /*14a8*/ 	.word	0x00000000


	//----- nvinfo : EIATTR_FRAME_SIZE
	.align		4
.L_881:
        /*14ac*/ 	.byte	0x04, 0x11
        /*14ae*/ 	.short	(.L_883 - .L_882)
	.align		4
.L_882:
        /*14b0*/ 	.word	index@(_Z9cuda_gemmIiLi128ELi1ELi1ELi512ELi64ELi64ELi64ELi0ELi0EEviiiPT_S1_S1_iii)
        /*14b4*/ 	.word	0x00000000


	//----- nvinfo : EIATTR_REGCOUNT
	.align		4
.L_883:
        /*14b8*/ 	.byte	0x04, 0x2f
        /*14ba*/ 	.short	(.L_885 - .L_884)
	.align		4
.L_884:
        /*14bc*/ 	.word	index@(_Z9cuda_gemmIiLi128ELi1ELi1ELi512ELi64ELi64ELi64ELi0ELi1EEviiiPT_S1_S1_iii)
        /*14c0*/ 	.word	0x00000040


	//----- nvinfo : EIATTR_FRAME_SIZE
	.align		4
.L_885:
        /*14c4*/ 	.byte	0x04, 0x11
        /*14c6*/ 	.short	(.L_887 - .L_886)
	.align		4
.L_886:
        /*14c8*/ 	.word	index@($__internal_619_$__cuda_sm20_div_u16)
        /*14cc*/ 	.word	0x00000000


	//----- nvinfo : EIATTR_FRAME_SIZE
	.align		4
.L_887:
        /*14d0*/ 	.byte	0x04, 0x11
        /*14d2*/ 	.short	(.L_889 - .L_888)
	.align		4
.L_888:
        /*14d4*/ 	.word	index@(_Z9cuda_gemmIiLi128ELi1ELi1ELi512ELi64ELi64ELi64ELi0ELi1EEviiiPT_S1_S1_iii)
        /*14d8*/ 	.word	0x00000000


	//----- nvinfo : EIATTR_REGCOUNT
	.align		4
.L_889:
        /*14dc*/ 	.byte	0x04, 0x2f
        /*14de*/ 	.short	(.L_891 - .L_890)
	.align		4
.L_890:
        /*14e0*/ 	.word	index@(_Z9cuda_gemmIiLi128ELi1ELi1ELi512ELi64ELi64ELi64ELi1ELi0EEviiiPT_S1_S1_iii)
        /*14e4*/ 	.word	0x0000004f


	//----- nvinfo : EIATTR_FRAME_SIZE
	.align		4
.L_891:
        /*14e8*/ 	.byte	0x04, 0x11
        /*14ea*/ 	.short	(.L_893 - .L_892)
	.align		4
.L_892:
        /*14ec*/ 	.word	index@($__internal_618_$__cuda_sm20_div_u16)
        /*14f0*/ 	.word	0x00000000


	//----- nvinfo : EIATTR_FRAME_SIZE
	.align		4
.L_893:
        /*14f4*/ 	.byte	0x04, 0x11
        /*14f6*/ 	.short	(.L_895 - .L_894)
	.align		4
.L_894:
        /*14f8*/ 	.word	index@($__internal_617_$__cuda_sm20_div_s16)
        /*14fc*/ 	.word	0x00000000


	//----- nvinfo : EIATTR_FRAME_SIZE
	.align		4
.L_895:
        /*1500*/ 	.byte	0x04, 0x11
        /*1502*/ 	.short	(.L_897 - .L_896)
	.align		4
.L_896:
        /*1504*/ 	.word	index@(_Z9cuda_gemmIiLi128ELi1ELi1ELi512ELi64ELi64ELi64ELi1ELi0EEviiiPT_S1_S1_iii)
        /*1508*/ 	.word	0x00000000


	//----- nvinfo : EIATTR_REGCOUNT
	.align		4
.L_897:
        /*150c*/ 	.byte	0x04, 0x2f
        /*150e*/ 	.short	(.L_899 - .L_898)
	.align		4
.L_898:
        /*1510*/ 	.word	index@(_Z9cuda_gemmIiLi128ELi1ELi1ELi512ELi64ELi64ELi64ELi1ELi1EEviiiPT_S1_S1_iii)
        /*1514*/ 	.word	0x00000040


	//----- nvinfo : EIATTR_FRAME_SIZE
	.align		4
.L_899:
        /*1518*/ 	.byte	0x04, 0x11
        /*151a*/ 	.short	(.L_901 - .L_900)
	.align		4
.L_900:
        /*151c*/ 	.word	index@($__internal_616_$__cuda_sm20_div_u16)
        /*1520*/ 	.word	0x00000000


	//----- nvinfo : EIATTR_FRAME_SIZE
	.align		4
.L_901:
        /*1524*/ 	.byte	0x04, 0x11
        /*1526*/ 	.short	(.L_903 - .L_902)
	.align		4
.L_902:
        /*1528*/ 	.word	index@(_Z9cuda_gemmIiLi128ELi1ELi1ELi512ELi64ELi64ELi64ELi1ELi1EEviiiPT_S1_S1_iii)
        /*152c*/ 	.word	0x00000000


	//----- nvinfo : EIATTR_REGCOUNT
	.align		4
.L_903:
        /*1530*/ 	.byte	0x04, 0x2f
        /*1532*/ 	.short	(.L_905 - .L_904)
	.align		4
.L_904:
        /*1534*/ 	.word	index@(_Z9cuda_gemmIiLi128ELi1ELi1ELi512ELi128ELi128ELi64ELi0ELi0EEviiiPT_S1_S1_iii)
        /*1538*/ 	.word	0x00000050


	//----- nvinfo : EIATTR_FRAME_SIZE
	.align		4
.L_905:
        /*153c*/ 	.byte	0x04, 0x11
        /*153e*/ 	.short	(.L_907 - .L_906)
	.align		4
.L_906:
        /*1540*/ 	.word	index@($__internal_615_$__cuda_sm20_div_u16)
        /*1544*/ 	.word	0x00000000


	//----- nvinfo : EIATTR_FRAME_SIZE
	.align		4
.L_907:
        /*1548*/ 	.byte	0x04, 0x11
        /*154a*/ 	.short	(.L_909 - .L_908)
	.align		4
.L_908:
        /*154c*/ 	.word	index@($__internal_614_$__cuda_sm20_div_s16)
        /*1550*/ 	.word	0x00000000


	//----- nvinfo : EIATTR_FRAME_SIZE
	.align		4
.L_909:
        /*1554*/ 	.byte	0x04, 0x11
        /*1556*/ 	.short	(.L_911 - .L_910)
	.align		4
.L_910:
        /*1558*/ 	.word	index@(_Z9cuda_gemmIiLi128ELi1ELi1ELi512ELi128ELi128ELi64ELi0ELi0EEviiiPT_S1_S1_iii)
        /*155c*/ 	.word	0x00000000


	//----- nvinfo : EIATTR_REGCOUNT
	.align		4
.L_911:
        /*1560*/ 	.byte	0x04, 0x2f
        /*1562*/ 	.short	(.L_913 - .L_912)
	.align		4
.L_912:
        /*1564*/ 	.word	index@(_Z9cuda_gemmIiLi128ELi1ELi1ELi512ELi128ELi128ELi64ELi0ELi1EEviiiPT_S1_S1_iii)
        /*1568*/ 	.word	0x00000038


	//----- nvinfo : EIATTR_FRAME_SIZE
	.align		4
.L_913:
        /*156c*/ 	.byte	0x04, 0x11
        /*156e*/ 	.short	(.L_915 - .L_914)
	.align		4
.L_914:
        /*1570*/ 	.word	index@($__internal_613_$__cuda_sm20_div_u16)
        /*1574*/ 	.word	0x00000000


	//----- nvinfo : EIATTR_FRAME_SIZE
	.align		4
.L_915:
        /*1578*/ 	.byte	0x04, 0x11
        /*157a*/ 	.short	(.L_917 - .L_916)
	.align		4
.L_916:
        /*157c*/ 	.word	index@(_Z9cuda_gemmIiLi128ELi1ELi1ELi512ELi128ELi128ELi64ELi0ELi1EEviiiPT_S1_S1_iii)
        /*1580*/ 	.word	0x00000000


	//----- nvinfo : EIATTR_REGCOUNT
	.align		4
.L_917:
        /*1584*/ 	.byte	0x04, 0x2f
        /*1586*/ 	.short	(.L_919 - .L_918)
	.align		4
.L_918:
        /*1588*/ 	.word	index@(_Z9cuda_gemmIiLi128ELi1ELi1ELi512ELi128ELi128ELi64ELi1ELi0EEviiiPT_S1_S1_iii)
        /*158c*/ 	.word	0x00000050


	//----- nvinfo : EIATTR_FRAME_SIZE
	.align		4
.L_919:
        /*1590*/ 	.byte	0x04, 0x11
        /*1592*/ 	.short	(.L_921 - .L_920)
	.align		4
.L_920:
        /*1594*/ 	.word	index@($__internal_612_$__cuda_sm20_div_u16)
        /*1598*/ 	.word	0x00000000


	//----- nvinfo : EIATTR_FRAME_SIZE
	.align		4
.L_921:
        /*159c*/ 	.byte	0x04, 0x11
        /*159e*/ 	.short	(.L_923 - .L_922)
	.align		4
.L_922:
        /*15a0*/ 	.word	index@($__internal_611_$__cuda_sm20_div_s16)
        /*15a4*/ 	.word	0x00000000


	//----- nvinfo : EIATTR_FRAME_SIZE
	.align		4
.L_923:
        /*15a8*/ 	.byte	0x04, 0x11
        /*15aa*/ 	.short	(.L_925 - .L_924)
	.align		4
.L_924:
        /*15ac*/ 	.word	index@(_Z9cuda_gemmIiLi128ELi1ELi1ELi512ELi128ELi128ELi64ELi1ELi0EEviiiPT_S1_S1_iii)
        /*15b0*/ 	.word	0x00000000


	//----- nvinfo : EIATTR_REGCOUNT
	.align		4
.L_925:
        /*15b4*/ 	.byte	0x04, 0x2f
        /*15b6*/ 	.short	(.L_927 - .L_926)
	.align		4
.L_926:
        /*15b8*/ 	.word	index@(_Z9cuda_gemmIiLi128ELi1ELi1ELi512ELi128ELi128ELi64ELi1ELi1EEviiiPT_S1_S1_iii)
        /*15bc*/ 	.word	0x00000038


	//----- nvinfo : EIATTR_FRAME_SIZE
	.align		4
.L_927:
        /*15c0*/ 	.byte	0x04, 0x11
        /*15c2*/ 	.short	(.L_929 - .L_928)
	.align		4
.L_928:
        /*15c4*/ 	.word	index@($__internal_610_$__cuda_sm20_div_u16)
        /*15c8*/ 	.word	0x00000000


	//----- nvinfo : EIATTR_FRAME_SIZE
	.align		4
.L_929:
        /*15cc*/ 	.byte	0x04, 0x11
        /*15ce*/ 	.short	(.L_931 - .L_930)
	.align		4
.L_930:
        /*15d0*/ 	.word	index@(_Z9cuda_gemmIiLi128ELi1ELi1ELi512ELi128ELi128ELi64ELi1ELi1EEviiiPT_S1_S1_iii)
        /*15d4*/ 	.word	0x00000000


	//----- nvinfo : EIATTR_REGCOUNT
	.align		4
.L_931:
        /*15d8*/ 	.byte	0x04, 0x2f
        /*15da*/ 	.short	(.L_933 - .L_932)
	.align		4
.L_932:
        /*15dc*/ 	.word	index@(_Z9cuda_gemmIiLi128ELi1ELi1ELi1024ELi2ELi2ELi64ELi0ELi0EEviiiPT_S1_S1_iii)
        /*15e0*/ 	.word	0x00000020


	//----- nvinfo : EIATTR_FRAME_SIZE
	.align		4
.L_933:
        /*15e4*/ 	.byte	0x04, 0x11
        /*15e6*/ 	.short	(.L_935 - .L_934)
	.align		4
.L_934:
        /*15e8*/ 	.word	index@($__internal_609_$__cuda_sm20_div_u16)
        /*15ec*/ 	.word	0x00000030


	//----- nvinfo : EIATTR_FRAME_SIZE
	.align		4
.L_935:
        /*15f0*/ 	.byte	0x04, 0x11
        /*15f2*/ 	.short	(.L_937 - .L_936)
	.align		4
.L_936:
        /*15f4*/ 	.word	index@($__internal_608_$__cuda_sm20_div_s16)
        /*15f8*/ 	.word	0x00000030


	//----- nvinfo : EIATTR_FRAME_SIZE
	.align		4
.L_937:
        /*15fc*/ 	.byte	0x04, 0x11
        /*15fe*/ 	.short	(.L_939 - .L_938)
	.align		4
.L_938:
        /*1600*/ 	.word	index@(_Z9cuda_gemmIiLi128ELi1ELi1ELi1024ELi2ELi2ELi64ELi0ELi0EEviiiPT_S1_S1_iii)
        /*1604*/ 	.word	0x00000030


	//----- nvinfo : EIATTR_REGCOUNT
	.align		4
.L_939:
        /*1608*/ 	.byte	0x04, 0x2f
        /*160a*/ 	.short	(.L_941 - .L_940)
	.align		4
.L_940:
        /*160c*/ 	.word	index@(_Z9cuda_gemmIiLi128ELi1ELi1ELi1024ELi2ELi2ELi64ELi0ELi1EEviiiPT_S1_S1_iii)
        /*1610*/ 	.word	0x00000020


	//----- nvinfo : EIATTR_FRAME_SIZE
	.align		4
.L_941:
        /*1614*/ 	.byte	0x04, 0x11
        /*1616*/ 	.short	(.L_943 - .L_942)
	.align		4
.L_942:
        /*1618*/ 	.word	index@($__internal_607_$__cuda_sm20_div_u16)
        /*161c*/ 	.word	0x00000000


	//----- nvinfo : EIATTR_FRAME_SIZE
	.align		4
.L_943:
        /*1620*/ 	.byte	0x04, 0x11
        /*1622*/ 	.short	(.L_945 - .L_944)
	.align		4
.L_944:
        /*1624*/ 	.word	index@(_Z9cuda_gemmIiLi128ELi1ELi1ELi1024ELi2ELi2ELi64ELi0ELi1EEviiiPT_S1_S1_iii)
        /*1628*/ 	.word	0x00000000


	//----- nvinfo : EIATTR_REGCOUNT
	.align		4
.L_945:
        /*162c*/ 	.byte	0x04, 0x2f
        /*162e*/ 	.short	(.L_947 - .L_946)
	.align		4
.L_946:
        /*1630*/ 	.word	index@(_Z9cuda_gemmIiLi128ELi1ELi1ELi1024ELi2ELi2ELi64ELi1ELi0EEviiiPT_S1_S1_iii)
        /*1634*/ 	.word	0x00000020


	//----- nvinfo : EIATTR_FRAME_SIZE
	.align		4
.L_947:
        /*1638*/ 	.byte	0x04, 0x11
        /*163a*/ 	.short	(.L_949 - .L_948)
	.align		4
.L_948:
        /*163c*/ 	.word	index@($__internal_606_$__cuda_sm20_div_u16)
        /*1640*/ 	.word	0x00000020


	//----- nvinfo : EIATTR_FRAME_SIZE
	.align		4
.L_949:
        /*1644*/ 	.byte	0x04, 0x11
        /*1646*/ 	.short	(.L_951 - .L_950)
	.align		4
.L_950:
        /*1648*/ 	.word	index@($__internal_605_$__cuda_sm20_div_s16)
        /*164c*/ 	.word	0x00000020


	//----- nvinfo : EIATTR_FRAME_SIZE
	.align		4
.L_951:
        /*1650*/ 	.byte	0x04, 0x11
        /*1652*/ 	.short	(.L_953 - .L_952)
	.align		4
.L_952:
        /*1654*/ 	.word	index@(_Z9cuda_gemmIiLi128ELi1ELi1ELi1024ELi2ELi2ELi64ELi1ELi0EEviiiPT_S1_S1_iii)
        /*1658*/ 	.word	0x00000020


	//----- nvinfo : EIATTR_REGCOUNT
	.align		4
.L_953:
        /*165c*/ 	.byte	0x04, 0x2f
        /*165e*/ 	.short	(.L_955 - .L_954)
	.align		4
.L_954:
        /*1660*/ 	.word	index@(_Z9cuda_gemmIiLi128ELi1ELi1ELi1024ELi2ELi2ELi64ELi1ELi1EEviiiPT_S1_S1_iii)
        /*1664*/ 	.word	0x00000020


	//----- nvinfo : EIATTR_FRAME_SIZE
	.align		4
.L_955:
        /*1668*/ 	.byte	0x04, 0x11
        /*166a*/ 	.short	(.L_957 - .L_956)
	.align		4
.L_956:
        /*166c*/ 	.word	index@($__internal_604_$__cuda_sm20_div_u16)
        /*1670*/ 	.word	0x00000000


	//----- nvinfo : EIATTR_FRAME_SIZE
	.align		4
.L_957:
        /*1674*/ 	.byte	0x04, 0x11
        /*1676*/ 	.short	(.L_959 - .L_958)
	.align		4
.L_958:
        /*1678*/ 	.word	index@(_Z9cuda_gemmIiLi128ELi1ELi1ELi1024ELi2ELi2ELi64ELi1ELi1EEviiiPT_S1_S1_iii)
        /*167c*/ 	.word	0x00000000


	//----- nvinfo : EIATTR_REGCOUNT
	.align		4
.L_959:
        /*1680*/ 	.byte	0x04, 0x2f
        /*1682*/ 	.short	(.L_961 - .L_960)
	.align		4
.L_960:
        /*1684*/ 	.word	index@(_Z9cuda_gemmIiLi128ELi1ELi1ELi1024ELi4ELi4ELi64ELi0ELi0EEviiiPT_S1_S1_iii)
        /*1688*/ 	.word	0x00000020


	//----- nvinfo : EIATTR_FRAME_SIZE
	.align		4
.L_961:
        /*168c*/ 	.byte	0x04, 0x11
        /*168e*/ 	.short	(.L_963 - .L_962)
	.align		4
.L_962:
        /*1690*/ 	.word	index@($__internal_603_$__cuda_sm20_div_u16)
        /*1694*/ 	.word	0x00000020


	//----- nvinfo : EIATTR_FRAME_SIZE
	.align		4
.L_963:
        /*1698*/ 	.byte	0x04, 0x11
        /*169a*/ 	.short	(.L_965 - .L_964)
	.align		4
.L_964:
        /*169c*/ 	.word	index@($__internal_602_$__cuda_sm20_div_s16)
        /*16a0*/ 	.word	0x00000020


	//----- nvinfo : EIATTR_FRAME_SIZE
	.align		4
.L_965:
        /*16a4*/ 	.byte	0x04, 0x11
        /*16a6*/ 	.short	(.L_967 - .L_966)
	.align		4
.L_966:
        /*16a8*/ 	.word	index@(_Z9cuda_gemmIiLi128ELi1ELi1ELi1024ELi4ELi4ELi64ELi0ELi0EEviiiPT_S1_S1_iii)
        /*16ac*/ 	.word	0x00000020


	//----- nvinfo : EIATTR_REGCOUNT
	.align		4
.L_967:
        /*16b0*/ 	.byte	0x04, 0x2f
        /*16b2*/ 	.short	(.L_969 - .L_968)
	.align		4
.L_968:
        /*16b4*/ 	.word	index@(_Z9cuda_gemmIiLi128ELi1ELi1ELi1024ELi4ELi4ELi64ELi0ELi1EEviiiPT_S1_S1_iii)
        /*16b8*/ 	.word	0x00000020


	//----- nvinfo : EIATTR_FRAME_SIZE
	.align		4
.L_969:
        /*16bc*/ 	.byte	0x04, 0x11
        /*16be*/ 	.short	(.L_971 - .L_970)
	.align		4
.L_970:
        /*16c0*/ 	.word	index@($__internal_601_$__cuda_sm20_div_u16)
        /*16c4*/ 	.word	0x00000000


	//----- nvinfo : EIATTR_FRAME_SIZE
	.align		4
.L_971:
        /*16c8*/ 	.byte	0x04, 0x11
        /*16ca*/ 	.short	(.L_973 - .L_972)
	.align		4
.L_972:
        /*16cc*/ 	.word	index@(_Z9cuda_gemmIiLi128ELi1ELi1ELi1024ELi4ELi4ELi64ELi0ELi1EEviiiPT_S1_S1_iii)
        /*16d0*/ 	.word	0x00000000


	//----- nvinfo : EIATTR_REGCOUNT
	.align		4
.L_973:
        /*16d4*/ 	.byte	0x04, 0x2f
        /*16d6*/ 	.short	(.L_975 - .L_974)
	.align		4
.L_974:
        /*16d8*/ 	.word	index@(_Z9cuda_gemmIiLi128ELi1ELi1ELi1024ELi4ELi4ELi64ELi1ELi0EEviiiPT_S1_S1_iii)
        /*16dc*/ 	.word	0x00000028


	//----- nvinfo : EIATTR_FRAME_SIZE
	.align		4
.L_975:
        /*16e0*/ 	.byte	0x04, 0x11
        /*16e2*/ 	.short	(.L_977 - .L_976)
	.align		4
.L_976:
        /*16e4*/ 	.word	index@($__internal_600_$__cuda_sm20_div_u16)
        /*16e8*/ 	.word	0x00000020


	//----- nvinfo : EIATTR_FRAME_SIZE
	.align		4
.L_977:
        /*16ec*/ 	.byte	0x04, 0x11
        /*16ee*/ 	.short	(.L_979 - .L_978)
	.align		4
.L_978:
        /*16f0*/ 	.word	index@($__internal_599_$__cuda_sm20_div_s16)
        /*16f4*/ 	.word	0x00000020


	//----- nvinfo : EIATTR_FRAME_SIZE
	.align		4
.L_979:
        /*16f8*/ 	.byte	0x04, 0x11
        /*16fa*/ 	.short	(.L_981 - .L_980)
	.align		4
.L_980:
        /*16fc*/ 	.word	index@(_Z9cuda_gemmIiLi128ELi1ELi1ELi1024ELi4ELi4ELi64ELi1ELi0EEviiiPT_S1_S1_iii)
        /*1700*/ 	.word	0x00000020


	//----- nvinfo : EIATTR_REGCOUNT
	.align		4
.L_981:
        /*1704*/ 	.byte	0x04, 0x2f
        /*1706*/ 	.short	(.L_983 - .L_982)
	.align		4
.L_982:
        /*1708*/ 	.word	index@(_Z9cuda_gemmIiLi128ELi1ELi1ELi1024ELi4ELi4ELi64ELi1ELi1EEviiiPT_S1_S1_iii)
        /*170c*/ 	.word	0x00000020


	//----- nvinfo : EIATTR_FRAME_SIZE
	.align		4
.L_983:
        /*1710*/ 	.byte	0x04, 0x11
        /*1712*/ 	.short	(.L_985 - .L_984)
	.align		4
.L_984:
        /*1714*/ 	.word	index@($__internal_598_$__cuda_sm20_div_u16)
        /*1718*/ 	.word	0x00000000


	//----- nvinfo : EIATTR_FRAME_SIZE
	.align		4
.L_985:
        /*171c*/ 	.byte	0x04, 0x11
        /*171e*/ 	.short	(.L_987 - .L_986)
	.align		4
.L_986:
        /*1720*/ 	.word	index@(_Z9cuda_gemmIiLi128ELi1ELi1ELi1024ELi4ELi4ELi64ELi1ELi1EEviiiPT_S1_S1_iii)
        /*1724*/ 	.word	0x00000000


	//----- nvinfo : EIATTR_REGCOUNT
	.align		4
.L_987:
        /*1728*/ 	.byte	0x04, 0x2f
        /*172a*/ 	.short	(.L_989 - .L_988)
	.align		4
.L_988:
        /*172c*/ 	.word	index@(_Z9cuda_gemmIiLi128ELi1ELi1ELi1024ELi8ELi8ELi64ELi0ELi0EEviiiPT_S1_S1_iii)
        /*1730*/ 	.word	0x00000030


	//----- nvinfo : EIATTR_FRAME_SIZE
	.align		4
.L_989:
        /*1734*/ 	.byte	0x04, 0x11
        /*1736*/ 	.short	(.L_991 - .L_990)
	.align		4
.L_990:
        /*1738*/ 	.word	index@($__internal_597_$__cuda_sm20_div_u16)
        /*173c*/ 	.word	0x00000020


	//----- nvinfo : EIATTR_FRAME_SIZE
	.align		4
.L_991:
        /*1740*/ 	.byte	0x04, 0x11
        /*1742*/ 	.short	(.L_993 - .L_992)
	.align		4
.L_992:
        /*1744*/ 	.word	index@($__internal_596_$__cuda_sm20_div_s16)
        /*1748*/ 	.word	0x00000020


	//----- nvinfo : EIATTR_FRAME_SIZE
	.align		4
.L_993:
        /*174c*/ 	.byte	0x04, 0x11
        /*174e*/ 	.short	(.L_995 - .L_994)
	.align		4
.L_994:
        /*1750*/ 	.word	index@(_Z9cuda_gemmIiLi128ELi1ELi1ELi1024ELi8ELi8ELi64ELi0ELi0EEviiiPT_S1_S1_iii)
        /*1754*/ 	.word	0x00000020


	//----- nvinfo : EIATTR_REGCOUNT
	.align		4
.L_995:
        /*1758*/ 	.byte	0x04, 0x2f
        /*175a*/ 	.short	(.L_997 - .L_996)
	.align		4
.L_996:
        /*175c*/ 	.word	index@(_Z9cuda_gemmIiLi128ELi1ELi1ELi1024ELi8ELi8ELi64ELi0ELi1EEviiiPT_S1_S1_iii)
        /*1760*/ 	.word	0x00000020


	//----- nvinfo : EIATTR_FRAME_SIZE
	.align		4
.L_997:
        /*1764*/ 	.byte	0x04, 0x11
        /*1766*/ 	.short	(.L_999 - .L_998)
	.align		4
.L_998:
        /*1768*/ 	.word	index@($__internal_595_$__cuda_sm20_div_u16)
        /*176c*/ 	.word	0x00000000


	//----- nvinfo : EIATTR_FRAME_SIZE
	.align		4
.L_999:
        /*1770*/ 	.byte	0x04, 0x11
        /*1772*/ 	.short	(.L_1001 - .L_1000)
	.align		4
.L_1000:
        /*1774*/ 	.word	index@(_Z9cuda_gemmIiLi128ELi1ELi1ELi1024ELi8ELi8ELi64ELi0ELi1EEviiiPT_S1_S1_iii)
        /*1778*/ 	.word	0x00000000


	//----- nvinfo : EIATTR_REGCOUNT
	.align		4
.L_1001:
        /*177c*/ 	.byte	0x04, 0x2f
        /*177e*/ 	.short	(.L_1003 - .L_1002)
	.align		4
.L_1002:
        /*1780*/ 	.word	index@(_Z9cuda_gemmIiLi128ELi1ELi1ELi1024ELi8ELi8ELi64ELi1ELi0EEviiiPT_S1_S1_iii)
        /*1784*/ 	.word	0x00000030


	//----- nvinfo : EIATTR_FRAME_SIZE
	.align		4
.L_1003:
        /*1788*/ 	.byte	0x04, 0x11
        /*178a*/ 	.short	(.L_1005 - .L_1004)
	.align		4
.L_1004:
        /*178c*/ 	.word	index@($__internal_594_$__cuda_sm20_div_u16)
        /*1790*/ 	.word	0x00000020


	//----- nvinfo : EIATTR_FRAME_SIZE
	.align		4
.L_1005:
        /*1794*/ 	.byte	0x04, 0x11
        /*1796*/ 	.short	(.L_1007 - .L_1006)
	.align		4
.L_1006:
        /*1798*/ 	.word	index@($__internal_593_$__cuda_sm20_div_s16)
        /*179c*/ 	.word	0x00000020


	//----- nvinfo : EIATTR_FRAME_SIZE
	.align		4
.L_1007:
        /*17a0*/ 	.byte	0x04, 0x11
        /*17a2*/ 	.short	(.L_1009 - .L_1008)
	.align		4
.L_1008:
        /*17a4*/ 	.word	index@(_Z9cuda_gemmIiLi128ELi1ELi1ELi1024ELi8ELi8ELi64ELi1ELi0EEviiiPT_S1_S1_iii)
        /*17a8*/ 	.word	0x00000020


	//----- nvinfo : EIATTR_REGCOUNT
	.align		4
.L_1009:
        /*17ac*/ 	.byte	0x04, 0x2f
        /*17ae*/ 	.short	(.L_1011 - .L_1010)
	.align		4
.L_1010:
        /*17b0*/ 	.word	index@(_Z9cuda_gemmIiLi128ELi1ELi1ELi1024ELi8ELi8ELi64ELi1ELi1EEviiiPT_S1_S1_iii)
        /*17b4*/ 	.word	0x00000020


	//----- nvinfo : EIATTR_FRAME_SIZE
	.align		4
.L_1011:
        /*17b8*/ 	.byte	0x04, 0x11
        /*17ba*/ 	.short	(.L_1013 - .L_1012)
	.align		4
.L_1012:
        /*17bc*/ 	.word	index@($__internal_592_$__cuda_sm20_div_u16)
        /*17c0*/ 	.word	0x00000000


	//----- nvinfo : EIATTR_FRAME_SIZE
	.align		4
.L_1013:
        /*17c4*/ 	.byte	0x04, 0x11
        /*17c6*/ 	.short	(.L_1015 - .L_1014)
	.align		4
.L_1014:
        /*17c8*/ 	.word	index@(_Z9cuda_gemmIiLi128ELi1ELi1ELi1024ELi8ELi8ELi64ELi1ELi1EEviiiPT_S1_S1_iii)
        /*17cc*/ 	.word	0x00000000


	//----- nvinfo : EIATTR_REGCOUNT
	.align		4
.L_1015:
        /*17d0*/ 	.byte	0x04, 0x2f
        /*17d2*/ 	.short	(.L_1017 - .L_1016)
	.align		4
.L_1016:
        /*17d4*/ 	.word	index@(_Z9cuda_gemmIiLi128ELi1ELi1ELi1024ELi16ELi16ELi64ELi0ELi0EEviiiPT_S1_S1_iii)
        /*17d8*/ 	.word	0x00000048


	//----- nvinfo : EIATTR_FRAME_SIZE
	.align		4
.L_1017:
        /*17dc*/ 	.byte	0x04, 0x11
        /*17de*/ 	.short	(.L_1019 - .L_1018)
	.align		4
.L_1018:
        /*17e0*/ 	.word	index@($__internal_591_$__cuda_sm20_div_u16)
        /*17e4*/ 	.word	0x00000020


	//----- nvinfo : EIATTR_FRAME_SIZE
	.align		4
.L_1019:
        /*17e8*/ 	.byte	0x04, 0x11
        /*17ea*/ 	.short	(.L_1021 - .L_1020)
	.align		4
.L_1020:
        /*17ec*/ 	.word	index@($__internal_590_$__cuda_sm20_div_s16)
        /*17f0*/ 	.word	0x00000020


	//----- nvinfo : EIATTR_FRAME_SIZE
	.align		4
.L_1021:
        /*17f4*/ 	.byte	0x04, 0x11
        /*17f6*/ 	.short	(.L_1023 - .L_1022)
	.align		4
.L_1022:
        /*17f8*/ 	.word	index@(_Z9cuda_gemmIiLi128ELi1ELi1ELi1024ELi16ELi16ELi64ELi0ELi0EEviiiPT_S1_S1_iii)
        /*17fc*/ 	.word	0x00000020


	//----- nvinfo : EIATTR_REGCOUNT
	.align		4
.L_1023:
        /*1800*/ 	.byte	0x04, 0x2f
        /*1802*/ 	.short	(.L_1025 - .L_1024)
	.align		4
.L_1024:
        /*1804*/ 	.word	index@(_Z9cuda_gemmIiLi128ELi1ELi1ELi1024ELi16ELi16ELi64ELi0ELi1EEviiiPT_S1_S1_iii)
        /*1808*/ 	.word	0x00000030


	//----- nvinfo : EIATTR_FRAME_SIZE
	.align		4
.L_1025:
        /*180c*/ 	.byte	0x04, 0x11
        /*180e*/ 	.short	(.L_1027 - .L_1026)
	.align		4
.L_1026:
        /*1810*/ 	.word	index@($__internal_589_$__cuda_sm20_div_u16)
        /*1814*/ 	.word	0x00000000


	//----- nvinfo : EIATTR_FRAME_SIZE
	.align		4
.L_1027:
        /*1818*/ 	.byte	0x04, 0x11
        /*181a*/ 	.short	(.L_1029 - .L_1028)
	.align		4
.L_1028:
        /*181c*/ 	.word	index@(_Z9cuda_gemmIiLi128ELi1ELi1ELi1024ELi16ELi16ELi64ELi0ELi1EEviiiPT_S1_S1_iii)
        /*1820*/ 	.word	0x00000000


	//----- nvinfo : EIATTR_REGCOUNT
	.align		4
.L_1029:
        /*1824*/ 	.byte	0x04, 0x2f
        /*1826*/ 	.short	(.L_1031 - .L_1030)
	.align		4
.L_1030:
        /*1828*/ 	.word	index@(_Z9cuda_gemmIiLi128ELi1ELi1ELi1024ELi16ELi16ELi64ELi1ELi0EEviiiPT_S1_S1_iii)
        /*182c*/ 	.word	0x00000048


	//----- nvinfo : EIATTR_FRAME_SIZE
	.align		4
.L_1031:
        /*1830*/ 	.byte	0x04, 0x11
        /*1832*/ 	.short	(.L_1033 - .L_1032)
	.align		4
.L_1032:
        /*1834*/ 	.word	index@($__internal_588_$__cuda_sm20_div_u16)
        /*1838*/ 	.word	0x00000020


	//----- nvinfo : EIATTR_FRAME_SIZE
	.align		4
.L_1033:
        /*183c*/ 	.byte	0x04, 0x11
        /*183e*/ 	.short	(.L_1035 - .L_1034)
	.align		4
.L_1034:
        /*1840*/ 	.word	index@($__internal_587_$__cuda_sm20_div_s16)
        /*1844*/ 	.word	0x00000020


	//----- nvinfo : EIATTR_FRAME_SIZE
	.align		4
.L_1035:
        /*1848*/ 	.byte	0x04, 0x11
        /*184a*/ 	.short	(.L_1037 - .L_1036)
	.align		4
.L_1036:
        /*184c*/ 	.word	index@(_Z9cuda_gemmIiLi128ELi1ELi1ELi1024ELi16ELi16ELi64ELi1ELi0EEviiiPT_S1_S1_iii)
        /*1850*/ 	.word	0x00000020


	//----- nvinfo : EIATTR_REGCOUNT
	.align		4
.L_1037:
        /*1854*/ 	.byte	0x04, 0x2f
        /*1856*/ 	.short	(.L_1039 - .L_1038)
	.align		4
.L_1038:
        /*1858*/ 	.word	index@(_Z9cuda_gemmIiLi128ELi1ELi1ELi1024ELi16ELi16ELi64ELi1ELi1EEviiiPT_S1_S1_iii)
        /*185c*/ 	.word	0x00000028


	//----- nvinfo : EIATTR_FRAME_SIZE
	.align		4
.L_1039:
        /*1860*/ 	.byte	0x04, 0x11
        /*1862*/ 	.short	(.L_1041 - .L_1040)
	.align		4
.L_1040:
        /*1864*/ 	.word	index@($__internal_586_$__cuda_sm20_div_u16)
        /*1868*/ 	.word	0x00000000


	//----- nvinfo : EIATTR_FRAME_SIZE
	.align		4
.L_1041:
        /*186c*/ 	.byte	0x04, 0x11
        /*186e*/ 	.short	(.L_1043 - .L_1042)
	.align		4
.L_1042:
        /*1870*/ 	.word	index@(_Z9cuda_gemmIiLi128ELi1ELi1ELi1024ELi16ELi16ELi64ELi1ELi1EEviiiPT_S1_S1_iii)
        /*1874*/ 	.word	0x00000000


	//----- nvinfo : EIATTR_REGCOUNT
	.align		4
.L_1043:
        /*1878*/ 	.byte	0x04, 0x2f
        /*187a*/ 	.short	(.L_1045 - .L_1044)
	.align		4
.L_1044:
        /*187c*/ 	.word	index@(_Z9cuda_gemmIiLi128ELi1ELi1ELi1024ELi32ELi32ELi64ELi0ELi0EEviiiPT_S1_S1_iii)
        /*1880*/ 	.word	0x00000048


	//----- nvinfo : EIATTR_FRAME_SIZE
	.align		4
.L_1045:
        /*1884*/ 	.byte	0x04, 0x11
        /*1886*/ 	.short	(.L_1047 - .L_1046)
	.align		4
.L_1046:
        /*1888*/ 	.word	index@($__internal_585_$__cuda_sm20_div_u16)
        /*188c*/ 	.word	0x00000010


	//----- nvinfo : EIATTR_FRAME_SIZE
	.align		4
.L_1047:
        /*1890*/ 	.byte	0x04, 0x11
        /*1892*/ 	.short	(.L_1049 - .L_1048)
	.align		4
.L_1048:
        /*1894*/ 	.word	index@($__internal_584_$__cuda_sm20_div_s16)
        /*1898*/ 	.word	0x00000010


	//----- nvinfo : EIATTR_FRAME_SIZE
	.align		4
.L_1049:
        /*189c*/ 	.byte	0x04, 0x11
        /*189e*/ 	.short	(.L_1051 - .L_1050)
	.align		4
.L_1050:
        /*18a0*/ 	.word	index@(_Z9cuda_gemmIiLi128ELi1ELi1ELi1024ELi32ELi32ELi64ELi0ELi0EEviiiPT_S1_S1_iii)
        /*18a4*/ 	.word	0x00000010


	//----- nvinfo : EIATTR_REGCOUNT
	.align		4
.L_1051:
        /*18a8*/ 	.byte	0x04, 0x2f
        /*18aa*/ 	.short	(.L_1053 - .L_1052)
	.align		4
.L_1052:
        /*18ac*/ 	.word	index@(_Z9cuda_gemmIiLi128ELi1ELi1ELi1024ELi32ELi32ELi64ELi0ELi1EEviiiPT_S1_S1_iii)
        /*18b0*/ 	.word	0x00000040


	//----- nvinfo : EIATTR_FRAME_SIZE
	.align		4
.L_1053:
        /*18b4*/ 	.byte	0x04, 0x11
        /*18b6*/ 	.short	(.L_1055 - .L_1054)
	.align		4
.L_1054:
        /*18b8*/ 	.word	index@($__internal_583_$__cuda_sm20_div_u16)
        /*18bc*/ 	.word	0x00000000


	//----- nvinfo : EIATTR_FRAME_SIZE
	.align		4
.L_1055:
        /*18c0*/ 	.byte	0x04, 0x11
        /*18c2*/ 	.short	(.L_1057 - .L_1056)
	.align		4
.L_1056:
        /*18c4*/ 	.word	index@(_Z9cuda_gemmIiLi128ELi1ELi1ELi1024ELi32ELi32ELi64ELi0ELi1EEviiiPT_S1_S1_iii)
        /*18c8*/ 	.word	0x00000000


	//----- nvinfo : EIATTR_REGCOUNT
	.align		4
.L_1057:
        /*18cc*/ 	.byte	0x04, 0x2f
        /*18ce*/ 	.short	(.L_1059 - .L_1058)
	.align		4
.L_1058:
        /*18d0*/ 	.word	index@(_Z9cuda_gemmIiLi128ELi1ELi1ELi1024ELi32ELi32ELi64ELi1ELi0EEviiiPT_S1_S1_iii)
        /*18d4*/ 	.word	0x00000048


	//----- nvinfo : EIATTR_FRAME_SIZE
	.align		4
.L_1059:
        /*18d8*/ 	.byte	0x04, 0x11
        /*18da*/ 	.short	(.L_1061 - .L_1060)
	.align		4
.L_1060:
        /*18dc*/ 	.word	index@($__internal_582_$__cuda_sm20_div_u16)
        /*18e0*/ 	.word	0x00000008


	//----- nvinfo : EIATTR_FRAME_SIZE
	.align		4
.L_1061:
        /*18e4*/ 	.byte	0x04, 0x11
        /*18e6*/ 	.short	(.L_1063 - .L_1062)
	.align		4
.L_1062:
        /*18e8*/ 	.word	index@($__internal_581_$__cuda_sm20_div_s16)
        /*18ec*/ 	.word	0x00000008


	//----- nvinfo : EIATTR_FRAME_SIZE
	.align		4
.L_1063:
        /*18f0*/ 	.byte	0x04, 0x11
        /*18f2*/ 	.short	(.L_1065 - .L_1064)
	.align		4
.L_1064:
        /*18f4*/ 	.word	index@(_Z9cuda_gemmIiLi128ELi1ELi1ELi1024ELi32ELi32ELi64ELi1ELi0EEviiiPT_S1_S1_iii)
        /*18f8*/ 	.word	0x00000008


	//----- nvinfo : EIATTR_REGCOUNT
	.align		4
.L_1065:
        /*18fc*/ 	.byte	0x04, 0x2f
        /*18fe*/ 	.short	(.L_1067 - .L_1066)
	.align		4
.L_1066:
        /*1900*/ 	.word	index@(_Z9cuda_gemmIiLi128ELi1ELi1ELi1024ELi32ELi32ELi64ELi1ELi1EEviiiPT_S1_S1_iii)
        /*1904*/ 	.word	0x00000040


	//----- nvinfo : EIATTR_FRAME_SIZE
	.align		4
.L_1067:
        /*1908*/ 	.byte	0x04, 0x11
        /*190a*/ 	.short	(.L_1069 - .L_1068)
	.align		4
.L_1068:
        /*190c*/ 	.word	index@($__internal_580_$__cuda_sm20_div_u16)
        /*1910*/ 	.word	0x00000000


	//----- nvinfo : EIATTR_FRAME_SIZE
	.align		4
.L_1069:
        /*1914*/ 	.byte	0x04, 0x11
        /*1916*/ 	.short	(.L_1071 - .L_1070)
	.align		4
.L_1070:
        /*1918*/ 	.word	index@(_Z9cuda_gemmIiLi128ELi1ELi1ELi1024ELi32ELi32ELi64ELi1ELi1EEviiiPT_S1_S1_iii)
        /*191c*/ 	.word	0x00000000


	//----- nvinfo : EIATTR_REGCOUNT
	.align		4
.L_1071:
        /*1920*/ 	.byte	0x04, 0x2f
        /*1922*/ 	.short	(.L_1073 - .L_1072)
	.align		4
.L_1072:
        /*1924*/ 	.word	index@(_Z9cuda_gemmIiLi128ELi1ELi1ELi1024ELi64ELi64ELi64ELi0ELi0EEviiiPT_S1_S1_iii)
        /*1928*/ 	.word	0x00000048


	//----- nvinfo : EIATTR_FRAME_SIZE
	.align		4
.L_1073:
        /*192c*/ 	.byte	0x04, 0x11
        /*192e*/ 	.short	(.L_1075 - .L_1074)
	.align		4
.L_1074:
        /*1930*/ 	.word	index@($__internal_579_$__cuda_sm20_div_u16)
        /*1934*/ 	.word	0x00000008


	//----- nvinfo : EIATTR_FRAME_SIZE
	.align		4
.L_1075:
        /*1938*/ 	.byte	0x04, 0x11
        /*193a*/ 	.short	(.L_1077 - .L_1076)
	.align		4
.L_1076:
        /*193c*/ 	.word	index@($__internal_578_$__cuda_sm20_div_s16)
        /*1940*/ 	.word	0x00000008


	//----- nvinfo : EIATTR_FRAME_SIZE
	.align		4
.L_1077:
        /*1944*/ 	.byte	0x04, 0x11
        /*1946*/ 	.short	(.L_1079 - .L_1078)
	.align		4
.L_1078:
        /*1948*/ 	.word	index@(_Z9cuda_gemmIiLi128ELi1ELi1ELi1024ELi64ELi64ELi64ELi0ELi0EEviiiPT_S1_S1_iii)
        /*194c*/ 	.word	0x00000008


	//----- nvinfo : EIATTR_REGCOUNT
	.align		4
.L_1079:
        /*1950*/ 	.byte	0x04, 0x2f
        /*1952*/ 	.short	(.L_1081 - .L_1080)
	.align		4
.L_1080:
        /*1954*/ 	.word	index@(_Z9cuda_gemmIiLi128ELi1ELi1ELi1024ELi64ELi64ELi64ELi0ELi1EEviiiPT_S1_S1_iii)
        /*1958*/ 	.word	0x00000048


	//----- nvinfo : EIATTR_FRAME_SIZE
	.align		4
.L_1081:
        /*195c*/ 	.byte	0x04, 0x11
        /*195e*/ 	.short	(.L_1083 - .L_1082)
	.align		4
.L_1082:
        /*1960*/ 	.word	index@($__internal_577_$__cuda_sm20_div_u16)
        /*1964*/ 	.word	0x00000008


	//----- nvinfo : EIATTR_FRAME_SIZE
	.align		4
.L_1083:
        /*1968*/ 	.byte	0x04, 0x11
        /*196a*/ 	.short	(.L_1085 - .L_1084)
	.align		4
.L_1084:
        /*196c*/ 	.word	index@(_Z9cuda_gemmIiLi128ELi1ELi1ELi1024ELi64ELi64ELi64ELi0ELi1EEviiiPT_S1_S1_iii)
        /*1970*/ 	.word	0x00000008


	//----- nvinfo : EIATTR_REGCOUNT
	.align		4
.L_1085:
        /*1974*/ 	.byte	0x04, 0x2f
        /*1976*/ 	.short	(.L_1087 - .L_1086)
	.align		4
.L_1086:
        /*1978*/ 	.word	index@(_Z9cuda_gemmIiLi128ELi1ELi1ELi1024ELi64ELi64ELi64ELi1ELi0EEviiiPT_S1_S1_iii)
        /*197c*/ 	.word	0x00000048


	//----- nvinfo : EIATTR_FRAME_SIZE
	.align		4
.L_1087:
        /*1980*/ 	.byte	0x04, 0x11
        /*1982*/ 	.short	(.L_1089 - .L_1088)
	.align		4
.L_1088:
        /*1984*/ 	.word	index@($__internal_576_$__cuda_sm20_div_u16)
        /*1988*/ 	.word	0x00000008


	//----- nvinfo : EIATTR_FRAME_SIZE
	.align		4
.L_1089:
        /*198c*/ 	.byte	0x04, 0x11
        /*198e*/ 	.short	(.L_1091 - .L_1090)
	.align		4
.L_1090:
        /*1990*/ 	.word	index@($__internal_575_$__cuda_sm20_div_s16)
        /*1994*/ 	.word	0x00000008


	//----- nvinfo : EIATTR_FRAME_SIZE
	.align		4
.L_1091:
        /*1998*/ 	.byte	0x04, 0x11
        /*199a*/ 	.short	(.L_1093 - .L_1092)
	.align		4
.L_1092:
        /*199c*/ 	.word	index@(_Z9cuda_gemmIiLi128ELi1ELi1ELi1024ELi64ELi64ELi64ELi1ELi0EEviiiPT_S1_S1_iii)
        /*19a0*/ 	.word	0x00000008


	//----- nvinfo : EIATTR_REGCOUNT
	.align		4
.L_1093:
        /*19a4*/ 	.byte	0x04, 0x2f
        /*19a6*/ 	.short	(.L_1095 - .L_1094)
	.align		4
.L_1094:
        /*19a8*/ 	.word	index@(_Z9cuda_gemmIiLi128ELi1ELi1ELi1024ELi64ELi64ELi64ELi1ELi1EEviiiPT_S1_S1_iii)
        /*19ac*/ 	.word	0x00000048


	//----- nvinfo : EIATTR_FRAME_SIZE
	.align		4
.L_1095:
        /*19b0*/ 	.byte	0x04, 0x11
        /*19b2*/ 	.short	(.L_1097 - .L_1096)
	.align		4
.L_1096:
        /*19b4*/ 	.word	index@($__internal_574_$__cuda_sm20_div_u16)
        /*19b8*/ 	.word	0x00000000


	//----- nvinfo : EIATTR_FRAME_SIZE
	.align		4
.L_1097:
        /*19bc*/ 	.byte	0x04, 0x11
        /*19be*/ 	.short	(.L_1099 - .L_1098)
	.align		4
.L_1098:
        /*19c0*/ 	.word	index@(_Z9cuda_gemmIiLi128ELi1ELi1ELi1024ELi64ELi64ELi64ELi1ELi1EEviiiPT_S1_S1_iii)
        /*19c4*/ 	.word	0x00000000


	//----- nvinfo : EIATTR_REGCOUNT
	.align		4
.L_1099:
        /*19c8*/ 	.byte	0x04, 0x2f
        /*19ca*/ 	.short	(.L_1101 - .L_1100)
	.align		4
.L_1100:
        /*19cc*/ 	.word	index@(_Z9cuda_gemmIiLi128ELi1ELi1ELi1024ELi128ELi128ELi64ELi0ELi0EEviiiPT_S1_S1_iii)
        /*19d0*/ 	.word	0x00000050


	//----- nvinfo : EIATTR_FRAME_SIZE
	.align		4
.L_1101:
        /*19d4*/ 	.byte	0x04, 0x11
        /*19d6*/ 	.short	(.L_1103 - .L_1102)
	.align		4
.L_1102:
        /*19d8*/ 	.word	index@($__internal_573_$__cuda_sm20_div_u16)
        /*19dc*/ 	.word	0x00000000


	//----- nvinfo : EIATTR_FRAME_SIZE
	.align		4
.L_1103:
        /*19e0*/ 	.byte	0x04, 0x11
        /*19e2*/ 	.short	(.L_1105 - .L_1104)
	.align		4
.L_1104:
        /*19e4*/ 	.word	index@($__internal_572_$__cuda_sm20_div_s16)
        /*19e8*/ 	.word	0x00000000


	//----- nvinfo : EIATTR_FRAME_SIZE
	.align		4
.L_1105:
        /*19ec*/ 	.byte	0x04, 0x11
        /*19ee*/ 	.short	(.L_1107 - .L_1106)
	.align		4
.L_1106:
        /*19f0*/ 	.word	index@(_Z9cuda_gemmIiLi128ELi1ELi1ELi1024ELi128ELi128ELi64ELi0ELi0EEviiiPT_S1_S1_iii)
        /*19f4*/ 	.word	0x00000000


	//----- nvinfo : EIATTR_REGCOUNT
	.align		4
.L_1107:
        /*19f8*/ 	.byte	0x04, 0x2f
        /*19fa*/ 	.short	(.L_1109 - .L_1108)
	.align		4
.L_1108:
        /*19fc*/ 	.word	index@(_Z9cuda_gemmIiLi128ELi1ELi1ELi1024ELi128ELi128ELi64ELi0ELi1EEviiiPT_S1_S1_iii)
        /*1a00*/ 	.word	0x0000003f


	//----- nvinfo : EIATTR_FRAME_SIZE
	.align		4
.L_1109:
        /*1a04*/ 	.byte	0x04, 0x11
        /*1a06*/ 	.short	(.L_1111 - .L_1110)
	.align		4
.L_1110:
        /*1a08*/ 	.word	index@($__internal_571_$__cuda_sm20_div_u16)
        /*1a0c*/ 	.word	0x00000000


	//----- nvinfo : EIATTR_FRAME_SIZE
	.align		4
.L_1111:
        /*1a10*/ 	.byte	0x04, 0x11
        /*1a12*/ 	.short	(.L_1113 - .L_1112)
	.align		4
.L_1112:
        /*1a14*/ 	.word	index@(_Z9cuda_gemmIiLi128ELi1ELi1ELi1024ELi128ELi128ELi64ELi0ELi1EEviiiPT_S1_S1_iii)
        /*1a18*/ 	.word	0x00000000


	//----- nvinfo : EIATTR_REGCOUNT
	.align		4
.L_1113:
        /*1a1c*/ 	.byte	0x04, 0x2f
        /*1a1e*/ 	.short	(.L_1115 - .L_1114)
	.align		4
.L_1114:
        /*1a20*/ 	.word	index@(_Z9cuda_gemmIiLi128ELi1ELi1ELi1024ELi128ELi128ELi64ELi1ELi0EEviiiPT_S1_S1_iii)
        /*1a24*/ 	.word	0x00000050


	//----- nvinfo : EIATTR_FRAME_SIZE
	.align		4
.L_1115:
        /*1a28*/ 	.byte	0x04, 0x11
        /*1a2a*/ 	.short	(.L_1117 - .L_1116)
	.align		4
.L_1116:
        /*1a2c*/ 	.word	index@($__internal_570_$__cuda_sm20_div_u16)
        /*1a30*/ 	.word	0x00000000


	//----- nvinfo : EIATTR_FRAME_SIZE
	.align		4
.L_1117:
        /*1a34*/ 	.byte	0x04, 0x11
        /*1a36*/ 	.short	(.L_1119 - .L_1118)
	.align		4
.L_1118:
        /*1a38*/ 	.word	index@($__internal_569_$__cuda_sm20_div_s16)
        /*1a3c*/ 	.word	0x00000000


	//----- nvinfo : EIATTR_FRAME_SIZE
	.align		4
.L_1119:
        /*1a40*/ 	.byte	0x04, 0x11
        /*1a42*/ 	.short	(.L_1121 - .L_1120)
	.align		4
.L_1120:
        /*1a44*/ 	.word	index@(_Z9cuda_gemmIiLi128ELi1ELi1ELi1024ELi128ELi128ELi64ELi1ELi0EEviiiPT_S1_S1_iii)
        /*1a48*/ 	.word	0x00000000


	//----- nvinfo : EIATTR_REGCOUNT
	.align		4
.L_1121:
        /*1a4c*/ 	.byte	0x04, 0x2f
        /*1a4e*/ 	.short	(.L_1123 - .L_1122)
	.align		4
.L_1122:
        /*1a50*/ 	.word	index@(_Z9cuda_gemmIiLi128ELi1ELi1ELi1024ELi128ELi128ELi64ELi1ELi1EEviiiPT_S1_S1_iii)
        /*1a54*/ 	.word	0x00000040


	//----- nvinfo : EIATTR_FRAME_SIZE
	.align		4
.L_1123:
        /*1a58*/ 	.byte	0x04, 0x11
        /*1a5a*/ 	.short	(.L_1125 - .L_1124)
	.align		4
.L_1124:
        /*1a5c*/ 	.word	index@($__internal_568_$__cuda_sm20_div_u16)
        /*1a60*/ 	.word	0x00000000


	//----- nvinfo : EIATTR_FRAME_SIZE
	.align		4
.L_1125:
        /*1a64*/ 	.byte	0x04, 0x11
        /*1a66*/ 	.short	(.L_1127 - .L_1126)
	.align		4
.L_1126:
        /*1a68*/ 	.word	index@(_Z9cuda_gemmIiLi128ELi1ELi1ELi1024ELi128ELi128ELi64ELi1ELi1EEviiiPT_S1_S1_iii)
        /*1a6c*/ 	.word	0x00000000


	//----- nvinfo : EIATTR_REGCOUNT
	.align		4
.L_1127:
        /*1a70*/ 	.byte	0x04, 0x2f
        /*1a72*/ 	.short	(.L_1129 - .L_1128)
	.align		4
.L_1128:
        /*1a74*/ 	.word	index@(_Z9cuda_gemmIiLi128ELi1ELi1ELi2048ELi2ELi2ELi64ELi0ELi0EEviiiPT_S1_S1_iii)
        /*1a78*/ 	.word	0x00000020


	//----- nvinfo : EIATTR_FRAME_SIZE
	.align		4
.L_1129:
        /*1a7c*/ 	.byte	0x04, 0x11
        /*1a7e*/ 	.short	(.L_1131 - .L_1130)
	.align		4
.L_1130:
        /*1a80*/ 	.word	index@($__internal_567_$__cuda_sm20_div_u16)
        /*1a84*/ 	.word	0x00000050


	//----- nvinfo : EIATTR_FRAME_SIZE
	.align		4
.L_1131:
        /*1a88*/ 	.byte	0x04, 0x11
        /*1a8a*/ 	.short	(.L_1133 - .L_1132)
	.align		4
.L_1132:
        /*1a8c*/ 	.word	index@($__internal_566_$__cuda_sm20_div_s16)
        /*1a90*/ 	.word	0x00000050


	//----- nvinfo : EIATTR_FRAME_SIZE
	.align		4
.L_1133:
        /*1a94*/ 	.byte	0x04, 0x11
        /*1a96*/ 	.short	(.L_1135 - .L_1134)
	.align		4
.L_1134:
        /*1a98*/ 	.word	index@(_Z9cuda_gemmIiLi128ELi1ELi1ELi2048ELi2ELi2ELi64ELi0ELi0EEviiiPT_S1_S1_iii)
        /*1a9c*/ 	.word	0x00000050


	//----- nvinfo : EIATTR_REGCOUNT
	.align		4
.L_1135:
        /*1aa0*/ 	.byte	0x04, 0x2f
        /*1aa2*/ 	.short	(.L_1137 - .L_1136)
	.align		4
.L_1136:
        /*1aa4*/ 	.word	index@(_Z9cuda_gemmIiLi128ELi1ELi1ELi2048ELi2ELi2ELi64ELi0ELi1EEviiiPT_S1_S1_iii)
        /*1aa8*/ 	.word	0x00000020


	//----- nvinfo : EIATTR_FRAME_SIZE
	.align		4
.L_1137:
        /*1aac*/ 	.byte	0x04, 0x11
        /*1aae*/ 	.short	(.L_1139 - .L_1138)
	.align		4
.L_1138:
        /*1ab0*/ 	.word	index@($__internal_565_$__cuda_sm20_div_u16)
        /*1ab4*/ 	.word	0x00000000


	//----- nvinfo : EIATTR_FRAME_SIZE
	.align		4
.L_1139:
        /*1ab8*/ 	.byte	0x04, 0x11
        /*1aba*/ 	.short	(.L_1141 - .L_1140)
	.align		4
.L_1140:
        /*1abc*/ 	.word	index@(_Z9cuda_gemmIiLi128ELi1ELi1ELi2048ELi2ELi2ELi64ELi0ELi1EEviiiPT_S1_S1_iii)
        /*1ac0*/ 	.word	0x00000000


	//----- nvinfo : EIATTR_REGCOUNT
	.align		4
.L_1141:
        /*1ac4*/ 	.byte	0x04, 0x2f
        /*1ac6*/ 	.short	(.L_1143 - .L_1142)
	.align		4
.L_1142:
        /*1ac8*/ 	.word	index@(_Z9cuda_gemmIiLi128ELi1ELi1ELi2048ELi2ELi2ELi64ELi1ELi0EEviiiPT_S1_S1_iii)
        /*1acc*/ 	.word	0x00000020


	//----- nvinfo : EIATTR_FRAME_SIZE
	.align		4
.L_1143:
        /*1ad0*/ 	.byte	0x04, 0x11
        /*1ad2*/ 	.short	(.L_1145 - .L_1144)
	.align		4
.L_1144:
        /*1ad4*/ 	.word	index@($__internal_564_$__cuda_sm20_div_u16)
        /*1ad8*/ 	.word	0x00000040


	//----- nvinfo : EIATTR_FRAME_SIZE
	.align		4
.L_1145:
        /*1adc*/ 	.byte	0x04, 0x11
        /*1ade*/ 	.short	(.L_1147 - .L_1146)
	.align		4
.L_1146:
        /*1ae0*/ 	.word	index@($__internal_563_$__cuda_sm20_div_s16)
        /*1ae4*/ 	.word	0x00000040


	//----- nvinfo : EIATTR_FRAME_SIZE
	.align		4
.L_1147:
        /*1ae8*/ 	.byte	0x04, 0x11
        /*1aea*/ 	.short	(.L_1149 - .L_1148)
	.align		4
.L_1148:
        /*1aec*/ 	.word	index@(_Z9cuda_gemmIiLi128ELi1ELi1ELi2048ELi2ELi2ELi64ELi1ELi0EEviiiPT_S1_S1_iii)
        /*1af0*/ 	.word	0x00000040


	//----- nvinfo : EIATTR_REGCOUNT
	.align		4
.L_1149:
        /*1af4*/ 	.byte	0x04, 0x2f
        /*1af6*/ 	.short	(.L_1151 - .L_1150)
	.align		4
.L_1150:
        /*1af8*/ 	.word	index@(_Z9cuda_gemmIiLi128ELi1ELi1ELi2048ELi2ELi2ELi64ELi1ELi1EEviiiPT_S1_S1_iii)
        /*1afc*/ 	.word	0x00000020


	//----- nvinfo : EIATTR_FRAME_SIZE
	.align		4
.L_1151:
        /*1b00*/ 	.byte	0x04, 0x11
        /*1b02*/ 	.short	(.L_1153 - .L_1152)
	.align		4
.L_1152:
        /*1b04*/ 	.word	index@($__internal_562_$__cuda_sm20_div_u16)
        /*1b08*/ 	.word	0x00000000


	//----- nvinfo : EIATTR_FRAME_SIZE
	.align		4
.L_1153:
        /*1b0c*/ 	.byte	0x04, 0x11
        /*1b0e*/ 	.short	(.L_1155 - .L_1154)
	.align		4
.L_1154:
        /*1b10*/ 	.word	index@(_Z9cuda_gemmIiLi128ELi1ELi1ELi2048ELi2ELi2ELi64ELi1ELi1EEviiiPT_S1_S1_iii)
        /*1b14*/ 	.word	0x00000000


	//----- nvinfo : EIATTR_REGCOUNT
	.align		4
.L_1155:
        /*1b18*/ 	.byte	0x04, 0x2f
        /*1b1a*/ 	.short	(.L_1157 - .L_1156)
	.align		4
.L_1156:
        /*1b1c*/ 	.word	index@(_Z9cuda_gemmIiLi128ELi1ELi1ELi2048ELi4ELi4ELi64ELi0ELi0EEviiiPT_S1_S1_iii)
        /*1b20*/ 	.word	0x00000020


	//----- nvinfo : EIATTR_FRAME_SIZE
	.align		4
.L_1157:
        /*1b24*/ 	.byte	0x04, 0x11
        /*1b26*/ 	.short	(.L_1159 - .L_1158)
	.align		4
.L_1158:
        /*1b28*/ 	.word	index@($__internal_561_$__cuda_sm20_div_u16)
        /*1b2c*/ 	.word	0x00000040


	//----- nvinfo : EIATTR_FRAME_SIZE
	.align		4
.L_1159:
        /*1b30*/ 	.byte	0x04, 0x11
        /*1b32*/ 	.short	(.L_1161 - .L_1160)
	.align		4
.L_1160:
        /*1b34*/ 	.word	index@($__internal_560_$__cuda_sm20_div_s16)
        /*1b38*/ 	.word	0x00000040


	//----- nvinfo : EIATTR_FRAME_SIZE
	.align		4
.L_1161:
        /*1b3c*/ 	.byte	0x04, 0x11
        /*1b3e*/ 	.short	(.L_1163 - .L_1162)
	.align		4
.L_1162:
        /*1b40*/ 	.word	index@(_Z9cuda_gemmIiLi128ELi1ELi1ELi2048ELi4ELi4ELi64ELi0ELi0EEviiiPT_S1_S1_iii)
        /*1b44*/ 	.word	0x00000040


	//----- nvinfo : EIATTR_REGCOUNT
	.align		4
.L_1163:
        /*1b48*/ 	.byte	0x04, 0x2f
        /*1b4a*/ 	.short	(.L_1165 - .L_1164)
	.align		4
.L_1164:
        /*1b4c*/ 	.word	index@(_Z9cuda_gemmIiLi128ELi1ELi1ELi2048ELi4ELi4ELi64ELi0ELi1EEviiiPT_S1_S1_iii)
        /*1b50*/ 	.word	0x00000030


	//----- nvinfo : EIATTR_FRAME_SIZE
	.align		4
.L_1165:
        /*1b54*/ 	.byte	0x04, 0x11
        /*1b56*/ 	.short	(.L_1167 - .L_1166)
	.align		4
.L_1166:
        /*1b58*/ 	.word	index@($__internal_559_$__cuda_sm20_div_u16)
        /*1b5c*/ 	.word	0x00000000


	//----- nvinfo : EIATTR_FRAME_SIZE
	.align		4
.L_1167:
        /*1b60*/ 	.byte	0x04, 0x11
        /*1b62*/ 	.short	(.L_1169 - .L_1168)
	.align		4
.L_1168:
        /*1b64*/ 	.word	index@(_Z9cuda_gemmIiLi128ELi1ELi1ELi2048ELi4ELi4ELi64ELi0ELi1EEviiiPT_S1_S1_iii)
        /*1b68*/ 	.word	0x00000000


	//----- nvinfo : EIATTR_REGCOUNT
	.align		4
.L_1169:
        /*1b6c*/ 	.byte	0x04, 0x2f
        /*1b6e*/ 	.short	(.L_1171 - .L_1170)
	.align		4
.L_1170:
        /*1b70*/ 	.word	index@(_Z9cuda_gemmIiLi128ELi1ELi1ELi2048ELi4ELi4ELi64ELi1ELi0EEviiiPT_S1_S1_iii)
        /*1b74*/ 	.word	0x00000028


	//----- nvinfo : EIATTR_FRAME_SIZE
	.align		4
.L_1171:
        /*1b78*/ 	.byte	0x04, 0x11
        /*1b7a*/ 	.short	(.L_1173 - .L_1172)
	.align		4
.L_1172:
        /*1b7c*/ 	.word	index@($__internal_558_$__cuda_sm20_div_u16)
        /*1b80*/ 	.word	0x00000040


	//----- nvinfo : EIATTR_FRAME_SIZE
	.align		4
.L_1173:
        /*1b84*/ 	.byte	0x04, 0x11
        /*1b86*/ 	.short	(.L_1175 - .L_1174)
	.align		4
.L_1174:
        /*1b88*/ 	.word	index@($__internal_557_$__cuda_sm20_div_s16)
        /*1b8c*/ 	.word	0x00000040


	//----- nvinfo : EIATTR_FRAME_SIZE
	.align		4
.L_1175:
        /*1b90*/ 	.byte	0x04, 0x11
        /*1b92*/ 	.short	(.L_1177 - .L_1176)
	.align		4
.L_1176:
        /*1b94*/ 	.word	index@(_Z9cuda_gemmIiLi128ELi1ELi1ELi2048ELi4ELi4ELi64ELi1ELi0EEviiiPT_S1_S1_iii)
        /*1b98*/ 	.word	0x00000040


	//----- nvinfo : EIATTR_REGCOUNT
	.align		4
.L_1177:
        /*1b9c*/ 	.byte	0x04, 0x2f
        /*1b9e*/ 	.short	(.L_1179 - .L_1178)
	.align		4
.L_1178:
        /*1ba0*/ 	.word	index@(_Z9cuda_gemmIiLi128ELi1ELi1ELi2048ELi4ELi4ELi64ELi1ELi1EEviiiPT_S1_S1_iii)
        /*1ba4*/ 	.word	0x00000028


	//----- nvinfo : EIATTR_FRAME_SIZE
	.align		4
.L_1179:
        /*1ba8*/ 	.byte	0x04, 0x11
        /*1baa*/ 	.short	(.L_1181 - .L_1180)
	.align		4
.L_1180:
        /*1bac*/ 	.word	index@($__internal_556_$__cuda_sm20_div_u16)
        /*1bb0*/ 	.word	0x00000000


	//----- nvinfo : EIATTR_FRAME_SIZE
	.align		4
.L_1181:
        /*1bb4*/ 	.byte	0x04, 0x11
        /*1bb6*/ 	.short	(.L_1183 - .L_1182)
	.align		4
.L_1182:
        /*1bb8*/ 	.word	index@(_Z9cuda_gemmIiLi128ELi1ELi1ELi2048ELi4ELi4ELi64ELi1ELi1EEviiiPT_S1_S1_iii)
        /*1bbc*/ 	.word	0x00000000


	//----- nvinfo : EIATTR_REGCOUNT
	.align		4
.L_1183:
        /*1bc0*/ 	.byte	0x04, 0x2f
        /*1bc2*/ 	.short	(.L_1185 - .L_1184)
	.align		4
.L_1184:
        /*1bc4*/ 	.word	index@(_Z9cuda_gemmIiLi128ELi1ELi1ELi2048ELi8ELi8ELi64ELi0ELi0EEviiiPT_S1_S1_iii)
        /*1bc8*/ 	.word	0x00000030


	//----- nvinfo : EIATTR_FRAME_SIZE
	.align		4
.L_1185:
        /*1bcc*/ 	.byte	0x04, 0x11
        /*1bce*/ 	.short	(.L_1187 - .L_1186)
	.align		4
.L_1186:
        /*1bd0*/ 	.word	index@($__internal_555_$__cuda_sm20_div_u16)
        /*1bd4*/ 	.word	0x00000040


	//----- nvinfo : EIATTR_FRAME_SIZE
	.align		4
.L_1187:
        /*1bd8*/ 	.byte	0x04, 0x11
        /*1bda*/ 	.short	(.L_1189 - .L_1188)
	.align		4
.L_1188:
        /*1bdc*/ 	.word	index@($__internal_554_$__cuda_sm20_div_s16)
        /*1be0*/ 	.word	0x00000040


	//----- nvinfo : EIATTR_FRAME_SIZE
	.align		4
.L_1189:
        /*1be4*/ 	.byte	0x04, 0x11
        /*1be6*/ 	.short	(.L_1191 - .L_1190)
	.align		4
.L_1190:
        /*1be8*/ 	.word	index@(_Z9cuda_gemmIiLi128ELi1ELi1ELi2048ELi8ELi8ELi64ELi0ELi0EEviiiPT_S1_S1_iii)
        /*1bec*/ 	.word	0x00000040


	//----- nvinfo : EIATTR_REGCOUNT
	.align		4
.L_1191:
        /*1bf0*/ 	.byte	0x04, 0x2f
        /*1bf2*/ 	.short	(.L_1193 - .L_1192)
	.align		4
.L_1192:
        /*1bf4*/ 	.word	index@(_Z9cuda_gemmIiLi128ELi1ELi1ELi2048ELi8ELi8ELi64ELi0ELi1EEviiiPT_S1_S1_iii)
        /*1bf8*/ 	.word	0x00000028


	//----- nvinfo : EIATTR_FRAME_SIZE
	.align		4
.L_1193:
        /*1bfc*/ 	.byte	0x04, 0x11
        /*1bfe*/ 	.short	(.L_1195 - .L_1194)
	.align		4
.L_1194:
        /*1c00*/ 	.word	index@($__internal_553_$__cuda_sm20_div_u16)
        /*1c04*/ 	.word	0x00000000


	//----- nvinfo : EIATTR_FRAME_SIZE
	.align		4
.L_1195:
        /*1c08*/ 	.byte	0x04, 0x11
        /*1c0a*/ 	.short	(.L_1197 - .L_1196)
	.align		4
.L_1196:
        /*1c0c*/ 	.word	index@(_Z9cuda_gemmIiLi128ELi1ELi1ELi2048ELi8ELi8ELi64ELi0ELi1EEviiiPT_S1_S1_iii)
        /*1c10*/ 	.word	0x00000000


	//----- nvinfo : EIATTR_REGCOUNT
	.align		4
.L_1197:
        /*1c14*/ 	.byte	0x04, 0x2f
        /*1c16*/ 	.short	(.L_1199 - .L_1198)
	.align		4
.L_1198:
        /*1c18*/ 	.word	index@(_Z9cuda_gemmIiLi128ELi1ELi1ELi2048ELi8ELi8ELi64ELi1ELi0EEviiiPT_S1_S1_iii)
        /*1c1c*/ 	.word	0x00000030


	//----- nvinfo : EIATTR_FRAME_SIZE
	.align		4
.L_1199:
        /*1c20*/ 	.byte	0x04, 0x11
        /*1c22*/ 	.short	(.L_1201 - .L_1200)
	.align		4
.L_1200:
        /*1c24*/ 	.word	index@($__internal_552_$__cuda_sm20_div_u16)
        /*1c28*/ 	.word	0x00000040


	//----- nvinfo : EIATTR_FRAME_SIZE
	.align		4
.L_1201:
        /*1c2c*/ 	.byte	0x04, 0x11
        /*1c2e*/ 	.short	(.L_1203 - .L_1202)
	.align		4
.L_1202:
        /*1c30*/ 	.word	index@($__internal_551_$__cuda_sm20_div_s16)
        /*1c34*/ 	.word	0x00000040


	//----- nvinfo : EIATTR_FRAME_SIZE
	.align		4
.L_1203:
        /*1c38*/ 	.byte	0x04, 0x11
        /*1c3a*/ 	.short	(.L_1205 - .L_1204)
	.align		4
.L_1204:
        /*1c3c*/ 	.word	index@(_Z9cuda_gemmIiLi128ELi1ELi1ELi2048ELi8ELi8ELi64ELi1ELi0EEviiiPT_S1_S1_iii)
        /*1c40*/ 	.word	0x00000040


	//----- nvinfo : EIATTR_REGCOUNT
	.align		4
.L_1205:
        /*1c44*/ 	.byte	0x04, 0x2f
        /*1c46*/ 	.short	(.L_1207 - .L_1206)
	.align		4
.L_1206:
        /*1c48*/ 	.word	index@(_Z9cuda_gemmIiLi128ELi1ELi1ELi2048ELi8ELi8ELi64ELi1ELi1EEviiiPT_S1_S1_iii)
        /*1c4c*/ 	.word	0x00000030


	//----- nvinfo : EIATTR_FRAME_SIZE
	.align		4
.L_1207:
        /*1c50*/ 	.byte	0x04, 0x11
        /*1c52*/ 	.short	(.L_1209 - .L_1208)
	.align		4
.L_1208:
        /*1c54*/ 	.word	index@($__internal_550_$__cuda_sm20_div_u16)
        /*1c58*/ 	.word	0x00000000


	//----- nvinfo : EIATTR_FRAME_SIZE
	.align		4
.L_1209:
        /*1c5c*/ 	.byte	0x04, 0x11
        /*1c5e*/ 	.short	(.L_1211 - .L_1210)
	.align		4
.L_1210:
        /*1c60*/ 	.word	index@(_Z9cuda_gemmIiLi128ELi1ELi1ELi2048ELi8ELi8ELi64ELi1ELi1EEviiiPT_S1_S1_iii)
        /*1c64*/ 	.word	0x00000000


	//----- nvinfo : EIATTR_REGCOUNT
	.align		4
.L_1211:
        /*1c68*/ 	.byte	0x04, 0x2f
        /*1c6a*/ 	.short	(.L_1213 - .L_1212)
	.align		4
.L_1212:
        /*1c6c*/ 	.word	index@(_Z9cuda_gemmIiLi128ELi1ELi1ELi2048ELi16ELi16ELi64ELi0ELi0EEviiiPT_S1_S1_iii)
        /*1c70*/ 	.word	0x00000048


	//----- nvinfo : EIATTR_FRAME_SIZE
	.align		4
.L_1213:
        /*1c74*/ 	.byte	0x04, 0x11
        /*1c76*/ 	.short	(.L_1215 - .L_1214)
	.align		4
.L_1214:
        /*1c78*/ 	.word	index@($__internal_549_$__cuda_sm20_div_u16)
        /*1c7c*/ 	.word	0x00000040


	//----- nvinfo : EIATTR_FRAME_SIZE
	.align		4
.L_1215:
        /*1c80*/ 	.byte	0x04, 0x11
        /*1c82*/ 	.short	(.L_1217 - .L_1216)
	.align		4
.L_1216:
        /*1c84*/ 	.word	index@($__internal_548_$__cuda_sm20_div_s16)
        /*1c88*/ 	.word	0x00000040


	//----- nvinfo : EIATTR_FRAME_SIZE
	.align		4
.L_1217:
        /*1c8c*/ 	.byte	0x04, 0x11
        /*1c8e*/ 	.short	(.L_1219 - .L_1218)
	.align		4
.L_1218:
        /*1c90*/ 	.word	index@(_Z9cuda_gemmIiLi128ELi1ELi1ELi2048ELi16ELi16ELi64ELi0ELi0EEviiiPT_S1_S1_iii)
        /*1c94*/ 	.word	0x00000040


	//----- nvinfo : EIATTR_REGCOUNT
	.align		4
.L_1219:
        /*1c98*/ 	.byte	0x04, 0x2f
        /*1c9a*/ 	.short	(.L_1221 - .L_1220)
	.align		4
.L_1220:
        /*1c9c*/ 	.word	index@(_Z9cuda_gemmIiLi128ELi1ELi1ELi2048ELi16ELi16ELi64ELi0ELi1EEviiiPT_S1_S1_iii)
        /*1ca0*/ 	.word	0x00000038


	//----- nvinfo : EIATTR_FRAME_SIZE
	.align		4
.L_1221:
        /*1ca4*/ 	.byte	0x04, 0x11
        /*1ca6*/ 	.short	(.L_1223 - .L_1222)
	.align		4
.L_1222:
        /*1ca8*/ 	.word	index@($__internal_547_$__cuda_sm20_div_u16)
        /*1cac*/ 	.word	0x00000000


	//----- nvinfo : EIATTR_FRAME_SIZE
	.align		4
.L_1223:
        /*1cb0*/ 	.byte	0x04, 0x11
        /*1cb2*/ 	.short	(.L_1225 - .L_1224)
	.align		4
.L_1224:
        /*1cb4*/ 	.word	index@(_Z9cuda_gemmIiLi128ELi1ELi1ELi2048ELi16ELi16ELi64ELi0ELi1EEviiiPT_S1_S1_iii)
        /*1cb8*/ 	.word	0x00000000


	//----- nvinfo : EIATTR_REGCOUNT
	.align		4
.L_1225:
        /*1cbc*/ 	.byte	0x04, 0x2f
        /*1cbe*/ 	.short	(.L_1227 - .L_1226)
	.align		4
.L_1226:
        /*1cc0*/ 	.word	index@(_Z9cuda_gemmIiLi128ELi1ELi1ELi2048ELi16ELi16ELi64ELi1ELi0EEviiiPT_S1_S1_iii)
        /*1cc4*/ 	.word	0x00000048


	//----- nvinfo : EIATTR_FRAME_SIZE
	.align		4
.L_1227:
        /*1cc8*/ 	.byte	0x04, 0x11
        /*1cca*/ 	.short	(.L_1229 - .L_1228)
	.align		4
.L_1228:
        /*1ccc*/ 	.word	index@($__internal_546_$__cuda_sm20_div_u16)
        /*1cd0*/ 	.word	0x00000040


	//----- nvinfo : EIATTR_FRAME_SIZE
	.align		4
.L_1229:
        /*1cd4*/ 	.byte	0x04, 0x11
        /*1cd6*/ 	.short	(.L_1231 - .L_1230)
	.align		4
.L_1230:
        /*1cd8*/ 	.word	index@($__internal_545_$__cuda_sm20_div_s16)
        /*1cdc*/ 	.word	0x00000040


	//----- nvinfo : EIATTR_FRAME_SIZE
	.align		4
.L_1231:
        /*1ce0*/ 	.byte	0x04, 0x11
        /*1ce2*/ 	.short	(.L_1233 - .L_1232)
	.align		4
.L_1232:
        /*1ce4*/ 	.word	index@(_Z9cuda_gemmIiLi128ELi1ELi1ELi2048ELi16ELi16ELi64ELi1ELi0EEviiiPT_S1_S1_iii)
        /*1ce8*/ 	.word	0x00000040


	//----- nvinfo : EIATTR_REGCOUNT
	.align		4
.L_1233:
        /*1cec*/ 	.byte	0x04, 0x2f
        /*1cee*/ 	.short	(.L_1235 - .L_1234)
	.align		4
.L_1234:
        /*1cf0*/ 	.word	index@(_Z9cuda_gemmIiLi128ELi1ELi1ELi2048ELi16ELi16ELi64ELi1ELi1EEviiiPT_S1_S1_iii)
        /*1cf4*/ 	.word	0x00000038


	//----- nvinfo : EIATTR_FRAME_SIZE
	.align		4
.L_1235:
        /*1cf8*/ 	.byte	0x04, 0x11
        /*1cfa*/ 	.short	(.L_1237 - .L_1236)
	.align		4
.L_1236:
        /*1cfc*/ 	.word	index@($__internal_544_$__cuda_sm20_div_u16)
        /*1d00*/ 	.word	0x00000000


	//----- nvinfo : EIATTR_FRAME_SIZE
	.align		4
.L_1237:
        /*1d04*/ 	.byte	0x04, 0x11
        /*1d06*/ 	.short	(.L_1239 - .L_1238)
	.align		4
.L_1238:
        /*1d08*/ 	.word	index@(_Z9cuda_gemmIiLi128ELi1ELi1ELi2048ELi16ELi16ELi64ELi1ELi1EEviiiPT_S1_S1_iii)
        /*1d0c*/ 	.word	0x00000000


	//----- nvinfo : EIATTR_REGCOUNT
	.align		4
.L_1239:
        /*1d10*/ 	.byte	0x04, 0x2f
        /*1d12*/ 	.short	(.L_1241 - .L_1240)
	.align		4
.L_1240:
        /*1d14*/ 	.word	index@(_Z9cuda_gemmIiLi128ELi1ELi1ELi2048ELi32ELi32ELi64ELi0ELi0EEviiiPT_S1_S1_iii)
        /*1d18*/ 	.word	0x00000048


	//----- nvinfo : EIATTR_FRAME_SIZE
	.align		4
.L_1241:
        /*1d1c*/ 	.byte	0x04, 0x11
        /*1d1e*/ 	.short	(.L_1243 - .L_1242)
	.align		4
.L_1242:
        /*1d20*/ 	.word	index@($__internal_543_$__cuda_sm20_div_u16)
        /*1d24*/ 	.word	0x00000010


	//----- nvinfo : EIATTR_FRAME_SIZE
	.align		4
.L_1243:
        /*1d28*/ 	.byte	0x04, 0x11
        /*1d2a*/ 	.short	(.L_1245 - .L_1244)
	.align		4
.L_1244:
        /*1d2c*/ 	.word	index@($__internal_542_$__cuda_sm20_div_s16)
        /*1d30*/ 	.word	0x00000010


	//----- nvinfo : EIATTR_FRAME_SIZE
	.align		4
.L_1245:
        /*1d34*/ 	.byte	0x04, 0x11
        /*1d36*/ 	.short	(.L_1247 - .L_1246)
	.align		4
.L_1246:
        /*1d38*/ 	.word	index@(_Z9cuda_gemmIiLi128ELi1ELi1ELi2048ELi32ELi32ELi64ELi0ELi0EEviiiPT_S1_S1_iii)
        /*1d3c*/ 	.word	0x00000010


	//----- nvinfo : EIATTR_REGCOUNT
	.align		4
.L_1247:
        /*1d40*/ 	.byte	0x04, 0x2f
        /*1d42*/ 	.short	(.L_1249 - .L_1248)
	.align		4
.L_1248:
        /*1d44*/ 	.word	index@(_Z9cuda_gemmIiLi128ELi1ELi1ELi2048ELi32ELi32ELi64ELi0ELi1EEviiiPT_S1_S1_iii)
        /*1d48*/ 	.word	0x00000045


	//----- nvinfo : EIATTR_FRAME_SIZE
	.align		4
.L_1249:
        /*1d4c*/ 	.byte	0x04, 0x11
        /*1d4e*/ 	.short	(.L_1251 - .L_1250)
	.align		4
.L_1250:
        /*1d50*/ 	.word	index@($__internal_541_$__cuda_sm20_div_u16)
        /*1d54*/ 	.word	0x00000000


	//----- nvinfo : EIATTR_FRAME_SIZE
	.align		4
.L_1251:
        /*1d58*/ 	.byte	0x04, 0x11
        /*1d5a*/ 	.short	(.L_1253 - .L_1252)
	.align		4
.L_1252:
        /*1d5c*/ 	.word	index@(_Z9cuda_gemmIiLi128ELi1ELi1ELi2048ELi32ELi32ELi64ELi0ELi1EEviiiPT_S1_S1_iii)
        /*1d60*/ 	.word	0x00000000


	//----- nvinfo : EIATTR_REGCOUNT
	.align		4
.L_1253:
        /*1d64*/ 	.byte	0x04, 0x2f
        /*1d66*/ 	.short	(.L_1255 - .L_1254)
	.align		4
.L_1254:
        /*1d68*/ 	.word	index@(_Z9cuda_gemmIiLi128ELi1ELi1ELi2048ELi32ELi32ELi64ELi1ELi0EEviiiPT_S1_S1_iii)
        /*1d6c*/ 	.word	0x00000048


	//----- nvinfo : EIATTR_FRAME_SIZE
	.align		4
.L_1255:
        /*1d70*/ 	.byte	0x04, 0x11
        /*1d72*/ 	.short	(.L_1257 - .L_1256)
	.align		4
.L_1256:
        /*1d74*/ 	.word	index@($__internal_540_$__cuda_sm20_div_u16)
        /*1d78*/ 	.word	0x00000010


	//----- nvinfo : EIATTR_FRAME_SIZE
	.align		4
.L_1257:
        /*1d7c*/ 	.byte	0x04, 0x11
        /*1d7e*/ 	.short	(.L_1259 - .L_1258)
	.align		4
.L_1258:
        /*1d80*/ 	.word	index@($__internal_539_$__cuda_sm20_div_s16)
        /*1d84*/ 	.word	0x00000010


	//----- nvinfo : EIATTR_FRAME_SIZE
	.align		4
.L_1259:
        /*1d88*/ 	.byte	0x04, 0x11
        /*1d8a*/ 	.short	(.L_1261 - .L_1260)
	.align		4
.L_1260:
        /*1d8c*/ 	.word	index@(_Z9cuda_gemmIiLi128ELi1ELi1ELi2048ELi32ELi32ELi64ELi1ELi0EEviiiPT_S1_S1_iii)
        /*1d90*/ 	.word	0x00000010


	//----- nvinfo : EIATTR_REGCOUNT
	.align		4
.L_1261:
        /*1d94*/ 	.byte	0x04, 0x2f
        /*1d96*/ 	.short	(.L_1263 - .L_1262)
	.align		4
.L_1262:
        /*1d98*/ 	.word	index@(_Z9cuda_gemmIiLi128ELi1ELi1ELi2048ELi32ELi32ELi64ELi1ELi1EEviiiPT_S1_S1_iii)
        /*1d9c*/ 	.word	0x00000045


	//----- nvinfo : EIATTR_FRAME_SIZE
	.align		4
.L_1263:
        /*1da0*/ 	.byte	0x04, 0x11
        /*1da2*/ 	.short	(.L_1265 - .L_1264)
	.align		4
.L_1264:
        /*1da4*/ 	.word	index@($__internal_538_$__cuda_sm20_div_u16)
        /*1da8*/ 	.word	0x00000000


	//----- nvinfo : EIATTR_FRAME_SIZE
	.align		4
.L_1265:
        /*1dac*/ 	.byte	0x04, 0x11
        /*1dae*/ 	.short	(.L_1267 - .L_1266)
	.align		4
.L_1266:
        /*1db0*/ 	.word	index@(_Z9cuda_gemmIiLi128ELi1ELi1ELi2048ELi32ELi32ELi64ELi1ELi1EEviiiPT_S1_S1_iii)
        /*1db4*/ 	.word	0x00000000


	//----- nvinfo : EIATTR_REGCOUNT
	.align		4
.L_1267:
        /*1db8*/ 	.byte	0x04, 0x2f
        /*1dba*/ 	.short	(.L_1269 - .L_1268)
	.align		4
.L_1268:
        /*1dbc*/ 	.word	index@(_Z9cuda_gemmIiLi128ELi1ELi1ELi2048ELi64ELi64ELi64ELi0ELi0EEviiiPT_S1_S1_iii)
        /*1dc0*/ 	.word	0x00000048


	//----- nvinfo : EIATTR_FRAME_SIZE
	.align		4
.L_1269:
        /*1dc4*/ 	.byte	0x04, 0x11
        /*1dc6*/ 	.short	(.L_1271 - .L_1270)
	.align		4
.L_1270:
        /*1dc8*/ 	.word	index@($__internal_537_$__cuda_sm20_div_u16)
        /*1dcc*/ 	.word	0x00000008


	//----- nvinfo : EIATTR_FRAME_SIZE
	.align		4
.L_1271:
        /*1dd0*/ 	.byte	0x04, 0x11
        /*1dd2*/ 	.short	(.L_1273 - .L_1272)
	.align		4
.L_1272:
        /*1dd4*/ 	.word	index@($__internal_536_$__cuda_sm20_div_s16)
        /*1dd8*/ 	.word	0x00000008


	//----- nvinfo : EIATTR_FRAME_SIZE
	.align		4
.L_1273:
        /*1ddc*/ 	.byte	0x04, 0x11
        /*1dde*/ 	.short	(.L_1275 - .L_1274)
	.align		4
.L_1274:
        /*1de0*/ 	.word	index@(_Z9cuda_gemmIiLi128ELi1ELi1ELi2048ELi64ELi64ELi64ELi0ELi0EEviiiPT_S1_S1_iii)
        /*1de4*/ 	.word	0x00000008


	//----- nvinfo : EIATTR_REGCOUNT
	.align		4
.L_1275:
        /*1de8*/ 	.byte	0x04, 0x2f
        /*1dea*/ 	.short	(.L_1277 - .L_1276)
	.align		4
.L_1276:
        /*1dec*/ 	.word	index@(_Z9cuda_gemmIiLi128ELi1ELi1ELi2048ELi64ELi64ELi64ELi0ELi1EEviiiPT_S1_S1_iii)
        /*1df0*/ 	.word	0x00000048


	//----- nvinfo : EIATTR_FRAME_SIZE
	.align		4
.L_1277:
        /*1df4*/ 	.byte	0x04, 0x11
        /*1df6*/ 	.short	(.L_1279 - .L_1278)
	.align		4
.L_1278:
        /*1df8*/ 	.word	index@($__internal_535_$__cuda_sm20_div_u16)
        /*1dfc*/ 	.word	0x00000008


	//----- nvinfo : EIATTR_FRAME_SIZE
	.align		4
.L_1279:
        /*1e00*/ 	.byte	0x04, 0x11
        /*1e02*/ 	.short	(.L_1281 - .L_1280)
	.align		4
.L_1280:
        /*1e04*/ 	.word	index@(_Z9cuda_gemmIiLi128ELi1ELi1ELi2048ELi64ELi64ELi64ELi0ELi1EEviiiPT_S1_S1_iii)
        /*1e08*/ 	.word	0x00000008


	//----- nvinfo : EIATTR_REGCOUNT
	.align		4
.L_1281:
        /*1e0c*/ 	.byte	0x04, 0x2f
        /*1e0e*/ 	.short	(.L_1283 - .L_1282)
	.align		4
.L_1282:
        /*1e10*/ 	.word	index@(_Z9cuda_gemmIiLi128ELi1ELi1ELi2048ELi64ELi64ELi64ELi1ELi0EEviiiPT_S1_S1_iii)
        /*1e14*/ 	.word	0x00000048


	//----- nvinfo : EIATTR_FRAME_SIZE
	.align		4
.L_1283:
        /*1e18*/ 	.byte	0x04, 0x11
        /*1e1a*/ 	.short	(.L_1285 - .L_1284)
	.align		4
.L_1284:
        /*1e1c*/ 	.word	index@($__internal_534_$__cuda_sm20_div_u16)
        /*1e20*/ 	.word	0x00000008


	//----- nvinfo : EIATTR_FRAME_SIZE
	.align		4
.L_1285:
        /*1e24*/ 	.byte	0x04, 0x11
        /*1e26*/ 	.short	(.L_1287 - .L_1286)
	.align		4
.L_1286:
        /*1e28*/ 	.word	index@($__internal_533_$__cuda_sm20_div_s16)
        /*1e2c*/ 	.word	0x00000008


	//----- nvinfo : EIATTR_FRAME_SIZE
	.align		4
.L_1287:
        /*1e30*/ 	.byte	0x04, 0x11
        /*1e32*/ 	.short	(.L_1289 - .L_1288)
	.align		4
.L_1288:
        /*1e34*/ 	.word	index@(_Z9cuda_gemmIiLi128ELi1ELi1ELi2048ELi64ELi64ELi64ELi1ELi0EEviiiPT_S1_S1_iii)
        /*1e38*/ 	.word	0x00000008


	//----- nvinfo : EIATTR_REGCOUNT
	.align		4
.L_1289:
        /*1e3c*/ 	.byte	0x04, 0x2f
        /*1e3e*/ 	.short	(.L_1291 - .L_1290)
	.align		4
.L_1290:
        /*1e40*/ 	.word	index@(_Z9cuda_gemmIiLi128ELi1ELi1ELi2048ELi64ELi64ELi64ELi1ELi1EEviiiPT_S1_S1_iii)
        /*1e44*/ 	.word	0x00000048


	//----- nvinfo : EIATTR_FRAME_SIZE
	.align		4
.L_1291:
        /*1e48*/ 	.byte	0x04, 0x11
        /*1e4a*/ 	.short	(.L_1293 - .L_1292)
	.align		4
.L_1292:
        /*1e4c*/ 	.word	index@($__internal_532_$__cuda_sm20_div_u16)
        /*1e50*/ 	.word	0x00000000


	//----- nvinfo : EIATTR_FRAME_SIZE
	.align		4
.L_1293:
        /*1e54*/ 	.byte	0x04, 0x11
        /*1e56*/ 	.short	(.L_1295 - .L_1294)
	.align		4
.L_1294:
        /*1e58*/ 	.word	index@(_Z9cuda_gemmIiLi128ELi1ELi1ELi2048ELi64ELi64ELi64ELi1ELi1EEviiiPT_S1_S1_iii)
        /*1e5c*/ 	.word	0x00000000


	//----- nvinfo : EIATTR_REGCOUNT
	.align		4
.L_1295:
        /*1e60*/ 	.byte	0x04, 0x2f
        /*1e62*/ 	.short	(.L_1297 - .L_1296)
	.align		4
.L_1296:
        /*1e64*/ 	.word	index@(_Z9cuda_gemmIiLi128ELi1ELi1ELi2048ELi128ELi128ELi64ELi0ELi0EEviiiPT_S1_S1_iii)
        /*1e68*/ 	.word	0x00000050


	//----- nvinfo : EIATTR_FRAME_SIZE
	.align		4
.L_1297:
        /*1e6c*/ 	.byte	0x04, 0x11
        /*1e6e*/ 	.short	(.L_1299 - .L_1298)
	.align		4
.L_1298:
        /*1e70*/ 	.word	index@($__internal_531_$__cuda_sm20_div_u16)
        /*1e74*/ 	.word	0x00000000


	//----- nvinfo : EIATTR_FRAME_SIZE
	.align		4
.L_1299:
        /*1e78*/ 	.byte	0x04, 0x11
        /*1e7a*/ 	.short	(.L_1301 - .L_1300)
	.align		4
.L_1300:
        /*1e7c*/ 	.word	index@($__internal_530_$__cuda_sm20_div_s16)
        /*1e80*/ 	.word	0x00000000


	//----- nvinfo : EIATTR_FRAME_SIZE
	.align		4
.L_1301:
        /*1e84*/ 	.byte	0x04, 0x11
        /*1e86*/ 	.short	(.L_1303 - .L_1302)
	.align		4
.L_1302:
        /*1e88*/ 	.word	index@(_Z9cuda_gemmIiLi128ELi1ELi1ELi2048ELi128ELi128ELi64ELi0ELi0EEviiiPT_S1_S1_iii)
        /*1e8c*/ 	.word	0x00000000


	//----- nvinfo : EIATTR_REGCOUNT
	.align		4
.L_1303:
        /*1e90*/ 	.byte	0x04, 0x2f
        /*1e92*/ 	.short	(.L_1305 - .L_1304)
	.align		4
.L_1304:
        /*1e94*/ 	.word	index@(_Z9cuda_gemmIiLi128ELi1ELi1ELi2048ELi128ELi128ELi64ELi0ELi1EEviiiPT_S1_S1_iii)
        /*1e98*/ 	.word	0x00000050


	//----- nvinfo : EIATTR_FRAME_SIZE
	.align		4
.L_1305:
        /*1e9c*/ 	.byte	0x04, 0x11
        /*1e9e*/ 	.short	(.L_1307 - .L_1306)
	.align		4
.L_1306:
        /*1ea0*/ 	.word	index@($__internal_529_$__cuda_sm20_div_u16)
        /*1ea4*/ 	.word	0x00000000


	//----- nvinfo : EIATTR_FRAME_SIZE
	.align		4
.L_1307:
        /*1ea8*/ 	.byte	0x04, 0x11
        /*1eaa*/ 	.short	(.L_1309 - .L_1308)
	.align		4
.L_1308:
        /*1eac*/ 	.word	index@(_Z9cuda_gemmIiLi128ELi1ELi1ELi2048ELi128ELi128ELi64ELi0ELi1EEviiiPT_S1_S1_iii)
        /*1eb0*/ 	.word	0x00000000


	//----- nvinfo : EIATTR_REGCOUNT
	.align		4
.L_1309:
        /*1eb4*/ 	.byte	0x04, 0x2f
        /*1eb6*/ 	.short	(.L_1311 - .L_1310)
	.align		4
.L_1310:
        /*1eb8*/ 	.word	index@(_Z9cuda_gemmIiLi128ELi1ELi1ELi2048ELi128ELi128ELi64ELi1ELi0EEviiiPT_S1_S1_iii)
        /*1ebc*/ 	.word	0x00000050


	//----- nvinfo : EIATTR_FRAME_SIZE
	.align		4
.L_1311:
        /*1ec0*/ 	.byte	0x04, 0x11
        /*1ec2*/ 	.short	(.L_1313 - .L_1312)
	.align		4
.L_1312:
        /*1ec4*/ 	.word	index@($__internal_528_$__cuda_sm20_div_u16)
        /*1ec8*/ 	.word	0x00000000


	//----- nvinfo : EIATTR_FRAME_SIZE
	.align		4
.L_1313:
        /*1ecc*/ 	.byte	0x04, 0x11
        /*1ece*/ 	.short	(.L_1315 - .L_1314)
	.align		4
.L_1314:
        /*1ed0*/ 	.word	index@($__internal_527_$__cuda_sm20_div_s16)
        /*1ed4*/ 	.word	0x00000000


	//----- nvinfo : EIATTR_FRAME_SIZE
	.align		4
.L_1315:
        /*1ed8*/ 	.byte	0x04, 0x11
        /*1eda*/ 	.short	(.L_1317 - .L_1316)
	.align		4
.L_1316:
        /*1edc*/ 	.word	index@(_Z9cuda_gemmIiLi128ELi1ELi1ELi2048ELi128ELi128ELi64ELi1ELi0EEviiiPT_S1_S1_iii)
        /*1ee0*/ 	.word	0x00000000


	//----- nvinfo : EIATTR_REGCOUNT
	.align		4
.L_1317:
        /*1ee4*/ 	.byte	0x04, 0x2f
        /*1ee6*/ 	.short	(.L_1319 - .L_1318)
	.align		4
.L_1318:
        /*1ee8*/ 	.word	index@(_Z9cuda_gemmIiLi128ELi1ELi1ELi2048ELi128ELi128ELi64ELi1ELi1EEviiiPT_S1_S1_iii)
        /*1eec*/ 	.word	0x00000050


	//----- nvinfo : EIATTR_FRAME_SIZE
	.align		4
.L_1319:
        /*1ef0*/ 	.byte	0x04, 0x11
        /*1ef2*/ 	.short	(.L_1321 - .L_1320)
	.align		4
.L_1320:
        /*1ef4*/ 	.word	index@($__internal_526_$__cuda_sm20_div_u16)
        /*1ef8*/ 	.word	0x00000000


	//----- nvinfo : EIATTR_FRAME_SIZE
	.align		4
.L_1321:
        /*1efc*/ 	.byte	0x04, 0x11
        /*1efe*/ 	.short	(.L_1323 - .L_1322)
	.align		4
.L_1322:
        /*1f00*/ 	.word	index@(_Z9cuda_gemmIiLi128ELi1ELi1ELi2048ELi128ELi128ELi64ELi1ELi1EEviiiPT_S1_S1_iii)
        /*1f04*/ 	.word	0x00000000


	//----- nvinfo : EIATTR_REGCOUNT
	.align		4
.L_1323:
        /*1f08*/ 	.byte	0x04, 0x2f
        /*1f0a*/ 	.short	(.L_1325 - .L_1324)
	.align		4
.L_1324:
        /*1f0c*/ 	.word	index@(_Z9cuda_gemmIiLi128ELi1ELi1ELi4096ELi2ELi2ELi64ELi0ELi0EEviiiPT_S1_S1_iii)
        /*1f10*/ 	.word	0x00000030


	//----- nvinfo : EIATTR_FRAME_SIZE
	.align		4
.L_1325:
        /*1f14*/ 	.byte	0x04, 0x11
        /*1f16*/ 	.short	(.L_1327 - .L_1326)
	.align		4
.L_1326:
        /*1f18*/ 	.word	index@($__internal_525_$__cuda_sm20_div_u16)
        /*1f1c*/ 	.word	0x00000080


	//----- nvinfo : EIATTR_FRAME_SIZE
	.align		4
.L_1327:
        /*1f20*/ 	.byte	0x04, 0x11
        /*1f22*/ 	.short	(.L_1329 - .L_1328)
	.align		4
.L_1328:
        /*1f24*/ 	.word	index@($__internal_524_$__cuda_sm20_div_s16)
        /*1f28*/ 	.word	0x00000080


	//----- nvinfo : EIATTR_FRAME_SIZE
	.align		4
.L_1329:
        /*1f2c*/ 	.byte	0x04, 0x11
        /*1f2e*/ 	.short	(.L_1331 - .L_1330)
	.align		4
.L_1330:
        /*1f30*/ 	.word	index@(_Z9cuda_gemmIiLi128ELi1ELi1ELi4096ELi2ELi2ELi64ELi0ELi0EEviiiPT_S1_S1_iii)
        /*1f34*/ 	.word	0x00000080


	//----- nvinfo : EIATTR_REGCOUNT
	.align		4
.L_1331:
        /*1f38*/ 	.byte	0x04, 0x2f
        /*1f3a*/ 	.short	(.L_1333 - .L_1332)
	.align		4
.L_1332:
        /*1f3c*/ 	.word	index@(_Z9cuda_gemmIiLi128ELi1ELi1ELi4096ELi2ELi2ELi64ELi0ELi1EEviiiPT_S1_S1_iii)
        /*1f40*/ 	.word	0x00000030


	//----- nvinfo : EIATTR_FRAME_SIZE
	.align		4
.L_1333:
        /*1f44*/ 	.byte	0x04, 0x11
        /*1f46*/ 	.short	(.L_1335 - .L_1334)
	.align		4
.L_1334:
        /*1f48*/ 	.word	index@($__internal_523_$__cuda_sm20_div_u16)
        /*1f4c*/ 	.word	0x00000000


	//----- nvinfo : EIATTR_FRAME_SIZE
	.align		4
.L_1335:
        /*1f50*/ 	.byte	0x04, 0x11
        /*1f52*/ 	.short	(.L_1337 - .L_1336)
	.align		4
.L_1336:
        /*1f54*/ 	.word	index@(_Z9cuda_gemmIiLi128ELi1ELi1ELi4096ELi2ELi2ELi64ELi0ELi1EEviiiPT_S1_S1_iii)
        /*1f58*/ 	.word	0x00000000


	//----- nvinfo : EIATTR_REGCOUNT
	.align		4
.L_1337:
        /*1f5c*/ 	.byte	0x04, 0x2f
        /*1f5e*/ 	.short	(.L_1339 - .L_1338)
	.align		4
.L_1338:
        /*1f60*/ 	.word	index@(_Z9cuda_gemmIiLi128ELi1ELi1ELi4096ELi2ELi2ELi64ELi1ELi0EEviiiPT_S1_S1_iii)
        /*1f64*/ 	.word	0x00000030


	//----- nvinfo : EIATTR_FRAME_SIZE
	.align		4
.L_1339:
        /*1f68*/ 	.byte	0x04, 0x11
        /*1f6a*/ 	.short	(.L_1341 - .L_1340)
	.align		4
.L_1340:
        /*1f6c*/ 	.word	index@($__internal_522_$__cuda_sm20_div_u16)
        /*1f70*/ 	.word	0x00000080


	//----- nvinfo : EIATTR_FRAME_SIZE
	.align		4
.L_1341:
        /*1f74*/ 	.byte	0x04, 0x11
        /*1f76*/ 	.short	(.L_1343 - .L_1342)
	.align		4
.L_1342:
        /*1f78*/ 	.word	index@($__internal_521_$__cuda_sm20_div_s16)
        /*1f7c*/ 	.word	0x00000080


	//----- nvinfo : EIATTR_FRAME_SIZE
	.align		4
.L_1343:
        /*1f80*/ 	.byte	0x04, 0x11
        /*1f82*/ 	.short	(.L_1345 - .L_1344)
	.align		4
.L_1344:
        /*1f84*/ 	.word	index@(_Z9cuda_gemmIiLi128ELi1ELi1ELi4096ELi2ELi2ELi64ELi1ELi0EEviiiPT_S1_S1_iii)
        /*1f88*/ 	.word	0x00000080


	//----- nvinfo : EIATTR_REGCOUNT
	.align		4
.L_1345:
        /*1f8c*/ 	.byte	0x04, 0x2f
        /*1f8e*/ 	.short	(.L_1347 - .L_1346)
	.align		4
.L_1346:
        /*1f90*/ 	.word	index@(_Z9cuda_gemmIiLi128ELi1ELi1ELi4096ELi2ELi2ELi64ELi1ELi1EEviiiPT_S1_S1_iii)
        /*1f94*/ 	.word	0x00000030


	//----- nvinfo : EIATTR_FRAME_SIZE
	.align		4
.L_1347:
        /*1f98*/ 	.byte	0x04, 0x11
        /*1f9a*/ 	.short	(.L_1349 - .L_1348)
	.align		4
.L_1348:
        /*1f9c*/ 	.word	index@($__internal_520_$__cuda_sm20_div_u16)
        /*1fa0*/ 	.word	0x00000000


	//----- nvinfo : EIATTR_FRAME_SIZE
	.align		4
.L_1349:
        /*1fa4*/ 	.byte	0x04, 0x11
        /*1fa6*/ 	.short	(.L_1351 - .L_1350)
	.align		4
.L_1350:
        /*1fa8*/ 	.word	index@(_Z9cuda_gemmIiLi128ELi1ELi1ELi4096ELi2ELi2ELi64ELi1ELi1EEviiiPT_S1_S1_iii)
        /*1fac*/ 	.word	0x00000000


	//----- nvinfo : EIATTR_REGCOUNT
	.align		4
.L_1351:
        /*1fb0*/ 	.byte	0x04, 0x2f
        /*1fb2*/ 	.short	(.L_1353 - .L_1352)
	.align		4
.L_1352:
        /*1fb4*/ 	.word	index@(_Z9cuda_gemmIiLi128ELi1ELi1ELi4096ELi4ELi4ELi64ELi0ELi0EEviiiPT_S1_S1_iii)
        /*1fb8*/ 	.word	0x00000030


	//----- nvinfo : EIATTR_FRAME_SIZE
	.align		4
.L_1353:
        /*1fbc*/ 	.byte	0x04, 0x11
        /*1fbe*/ 	.short	(.L_1355 - .L_1354)
	.align		4
.L_1354:
        /*1fc0*/ 	.word	index@($__internal_519_$__cuda_sm20_div_u16)
        /*1fc4*/ 	.word	0x00000080


	//----- nvinfo : EIATTR_FRAME_SIZE
	.align		4
.L_1355:
        /*1fc8*/ 	.byte	0x04, 0x11
        /*1fca*/ 	.short	(.L_1357 - .L_1356)
	.align		4
.L_1356:
        /*1fcc*/ 	.word	index@($__internal_518_$__cuda_sm20_div_s16)
        /*1fd0*/ 	.word	0x00000080


	//----- nvinfo : EIATTR_FRAME_SIZE
	.align		4
.L_1357:
        /*1fd4*/ 	.byte	0x04, 0x11
        /*1fd6*/ 	.short	(.L_1359 - .L_1358)
	.align		4
.L_1358:
        /*1fd8*/ 	.word	index@(_Z9cuda_gemmIiLi128ELi1ELi1ELi4096ELi4ELi4ELi64ELi0ELi0EEviiiPT_S1_S1_iii)
        /*1fdc*/ 	.word	0x00000080


	//----- nvinfo : EIATTR_REGCOUNT
	.align		4
.L_1359:
        /*1fe0*/ 	.byte	0x04, 0x2f
        /*1fe2*/ 	.short	(.L_1361 - .L_1360)
	.align		4
.L_1360:
        /*1fe4*/ 	.word	index@(_Z9cuda_gemmIiLi128ELi1ELi1ELi4096ELi4ELi4ELi64ELi0ELi1EEviiiPT_S1_S1_iii)
        /*1fe8*/ 	.word	0x00000040


	//----- nvinfo : EIATTR_FRAME_SIZE
	.align		4
.L_1361:
        /*1fec*/ 	.byte	0x04, 0x11
        /*1fee*/ 	.short	(.L_1363 - .L_1362)
	.align		4
.L_1362:
        /*1ff0*/ 	.word	index@($__internal_517_$__cuda_sm20_div_u16)
        /*1ff4*/ 	.word	0x00000000


	//----- nvinfo : EIATTR_FRAME_SIZE
	.align		4
.L_1363:
        /*1ff8*/ 	.byte	0x04, 0x11
        /*1ffa*/ 	.short	(.L_1365 - .L_1364)
	.align		4
.L_1364:
        /*1ffc*/ 	.word	index@(_Z9cuda_gemmIiLi128ELi1ELi1ELi4096ELi4ELi4ELi64ELi0ELi1EEviiiPT_S1_S1_iii)
        /*2000*/ 	.word	0x00000000


	//----- nvinfo : EIATTR_REGCOUNT
	.align		4
.L_1365:
        /*2004*/ 	.byte	0x04, 0x2f
        /*2006*/ 	.short	(.L_1367 - .L_1366)
	.align		4
.L_1366:
        /*2008*/ 	.word	index@(_Z9cuda_gemmIiLi128ELi1ELi1ELi4096ELi4ELi4ELi64ELi1ELi0EEviiiPT_S1_S1_iii)
        /*200c*/ 	.word	0x00000030


	//----- nvinfo : EIATTR_FRAME_SIZE
	.align		4
.L_1367:
        /*2010*/ 	.byte	0x04, 0x11
        /*2012*/ 	.short	(.L_1369 - .L_1368)
	.align		4
.L_1368:
        /*2014*/ 	.word	index@($__internal_516_$__cuda_sm20_div_u16)
        /*2018*/ 	.word	0x00000080


	//----- nvinfo : EIATTR_FRAME_SIZE
	.align		4
.L_1369:
        /*201c*/ 	.byte	0x04, 0x11
        /*201e*/ 	.short	(.L_1371 - .L_1370)
	.align		4
.L_1370:
        /*2020*/ 	.word	index@($__internal_515_$__cuda_sm20_div_s16)
        /*2024*/ 	.word	0x00000080


	//----- nvinfo : EIATTR_FRAME_SIZE
	.align		4
.L_1371:
        /*2028*/ 	.byte	0x04, 0x11
        /*202a*/ 	.short	(.L_1373 - .L_1372)
	.align		4
.L_1372:
        /*202c*/ 	.word	index@(_Z9cuda_gemmIiLi128ELi1ELi1ELi4096ELi4ELi4ELi64ELi1ELi0EEviiiPT_S1_S1_iii)
        /*2030*/ 	.word	0x00000080


	//----- nvinfo : EIATTR_REGCOUNT
	.align		4
.L_1373:
        /*2034*/ 	.byte	0x04, 0x2f
        /*2036*/ 	.short	(.L_1375 - .L_1374)
	.align		4
.L_1374:
        /*2038*/ 	.word	index@(_Z9cuda_gemmIiLi128ELi1ELi1ELi4096ELi4ELi4ELi64ELi1ELi1EEviiiPT_S1_S1_iii)
        /*203c*/ 	.word	0x00000038


	//----- nvinfo : EIATTR_FRAME_SIZE
	.align		4
.L_1375:
        /*2040*/ 	.byte	0x04, 0x11
        /*2042*/ 	.short	(.L_1377 - .L_1376)
	.align		4
.L_1376:
        /*2044*/ 	.word	index@($__internal_514_$__cuda_sm20_div_u16)
        /*2048*/ 	.word	0x00000000


	//----- nvinfo : EIATTR_FRAME_SIZE
	.align		4
.L_1377:
        /*204c*/ 	.byte	0x04, 0x11
        /*204e*/ 	.short	(.L_1379 - .L_1378)
	.align		4
.L_1378:
        /*2050*/ 	.word	index@(_Z9cuda_gemmIiLi128ELi1ELi1ELi4096ELi4ELi4ELi64ELi1ELi1EEviiiPT_S1_S1_iii)
        /*2054*/ 	.word	0x00000000


	//----- nvinfo : EIATTR_REGCOUNT
	.align		4
.L_1379:
        /*2058*/ 	.byte	0x04, 0x2f
        /*205a*/ 	.short	(.L_1381 - .L_1380)
	.align		4
.L_1380:
        /*205c*/ 	.word	index@(_Z9cuda_gemmIiLi128ELi1ELi1ELi4096ELi8ELi8ELi64ELi0ELi0EEviiiPT_S1_S1_iii)
        /*2060*/ 	.word	0x00000030


	//----- nvinfo : EIATTR_FRAME_SIZE
	.align		4
.L_1381:
        /*2064*/ 	.byte	0x04, 0x11
        /*2066*/ 	.short	(.L_1383 - .L_1382)
	.align		4
.L_1382:
        /*2068*/ 	.word	index@($__internal_513_$__cuda_sm20_div_u16)
        /*206c*/ 	.word	0x00000080


	//----- nvinfo : EIATTR_FRAME_SIZE
	.align		4
.L_1383:
        /*2070*/ 	.byte	0x04, 0x11
        /*2072*/ 	.short	(.L_1385 - .L_1384)
	.align		4
.L_1384:
        /*2074*/ 	.word	index@($__internal_512_$__cuda_sm20_div_s16)
        /*2078*/ 	.word	0x00000080


	//----- nvinfo : EIATTR_FRAME_SIZE
	.align		4
.L_1385:
        /*207c*/ 	.byte	0x04, 0x11
        /*207e*/ 	.short	(.L_1387 - .L_1386)
	.align		4
.L_1386:
        /*2080*/ 	.word	index@(_Z9cuda_gemmIiLi128ELi1ELi1ELi4096ELi8ELi8ELi64ELi0ELi0EEviiiPT_S1_S1_iii)
        /*2084*/ 	.word	0x00000080


	//----- nvinfo : EIATTR_REGCOUNT
	.align		4
.L_1387:
        /*2088*/ 	.byte	0x04, 0x2f
        /*208a*/ 	.short	(.L_1389 - .L_1388)
	.align		4
.L_1388:
        /*208c*/ 	.word	index@(_Z9cuda_gemmIiLi128ELi1ELi1ELi4096ELi8ELi8ELi64ELi0ELi1EEviiiPT_S1_S1_iii)
        /*2090*/ 	.word	0x00000040


	//----- nvinfo : EIATTR_FRAME_SIZE
	.align		4
.L_1389:
        /*2094*/ 	.byte	0x04, 0x11
        /*2096*/ 	.short	(.L_1391 - .L_1390)
	.align		4
.L_1390:
        /*2098*/ 	.word	index@($__internal_511_$__cuda_sm20_div_u16)
        /*209c*/ 	.word	0x00000000


	//----- nvinfo : EIATTR_FRAME_SIZE
	.align		4
.L_1391:
        /*20a0*/ 	.byte	0x04, 0x11
        /*20a2*/ 	.short	(.L_1393 - .L_1392)
	.align		4
.L_1392:
        /*20a4*/ 	.word	index@(_Z9cuda_gemmIiLi128ELi1ELi1ELi4096ELi8ELi8ELi64ELi0ELi1EEviiiPT_S1_S1_iii)
        /*20a8*/ 	.word	0x00000000


	//----- nvinfo : EIATTR_REGCOUNT
	.align		4
.L_1393:
        /*20ac*/ 	.byte	0x04, 0x2f
        /*20ae*/ 	.short	(.L_1395 - .L_1394)
	.align		4
.L_1394:
        /*20b0*/ 	.word	index@(_Z9cuda_gemmIiLi128ELi1ELi1ELi4096ELi8ELi8ELi64ELi1ELi0EEviiiPT_S1_S1_iii)
        /*20b4*/ 	.word	0x00000030


	//----- nvinfo : EIATTR_FRAME_SIZE
	.align		4
.L_1395:
        /*20b8*/ 	.byte	0x04, 0x11
        /*20ba*/ 	.short	(.L_1397 - .L_1396)
	.align		4
.L_1396:
        /*20bc*/ 	.word	index@($__internal_510_$__cuda_sm20_div_u16)
        /*20c0*/ 	.word	0x00000080


	//----- nvinfo : EIATTR_FRAME_SIZE
	.align		4
.L_1397:
        /*20c4*/ 	.byte	0x04, 0x11
        /*20c6*/ 	.short	(.L_1399 - .L_1398)
	.align		4
.L_1398:
        /*20c8*/ 	.word	index@($__internal_509_$__cuda_sm20_div_s16)
        /*20cc*/ 	.word	0x00000080


	//----- nvinfo : EIATTR_FRAME_SIZE
	.align		4
.L_1399:
        /*20d0*/ 	.byte	0x04, 0x11
        /*20d2*/ 	.short	(.L_1401 - .L_1400)
	.align		4
.L_1400:
        /*20d4*/ 	.word	index@(_Z9cuda_gemmIiLi128ELi1ELi1ELi4096ELi8ELi8ELi64ELi1ELi0EEviiiPT_S1_S1_iii)
        /*20d8*/ 	.word	0x00000080


	//----- nvinfo : EIATTR_REGCOUNT
	.align		4
.L_1401:
        /*20dc*/ 	.byte	0x04, 0x2f
        /*20de*/ 	.short	(.L_1403 - .L_1402)
	.align		4
.L_1402:
        /*20e0*/ 	.word	index@(_Z9cuda_gemmIiLi128ELi1ELi1ELi4096ELi8ELi8ELi64ELi1ELi1EEviiiPT_S1_S1_iii)
        /*20e4*/ 	.word	0x00000040


	//----- nvinfo : EIATTR_FRAME_SIZE
	.align		4
.L_1403:
        /*20e8*/ 	.byte	0x04, 0x11
        /*20ea*/ 	.short	(.L_1405 - .L_1404)
	.align		4
.L_1404:
        /*20ec*/ 	.word	index@($__internal_508_$__cuda_sm20_div_u16)
        /*20f0*/ 	.word	0x00000000


	//----- nvinfo : EIATTR_FRAME_SIZE
	.align		4
.L_1405:
        /*20f4*/ 	.byte	0x04, 0x11
        /*20f6*/ 	.short	(.L_1407 - .L_1406)
	.align		4
.L_1406:
        /*20f8*/ 	.word	index@(_Z9cuda_gemmIiLi128ELi1ELi1ELi4096ELi8ELi8ELi64ELi1ELi1EEviiiPT_S1_S1_iii)
        /*20fc*/ 	.word	0x00000000


	//----- nvinfo : EIATTR_REGCOUNT
	.align		4
.L_1407:
        /*2100*/ 	.byte	0x04, 0x2f
        /*2102*/ 	.short	(.L_1409 - .L_1408)
	.align		4
.L_1408:
        /*2104*/ 	.word	index@(_Z9cuda_gemmIiLi128ELi1ELi1ELi4096ELi16ELi16ELi64ELi0ELi0EEviiiPT_S1_S1_iii)
        /*2108*/ 	.word	0x00000048


	//----- nvinfo : EIATTR_FRAME_SIZE
	.align		4
.L_1409:
        /*210c*/ 	.byte	0x04, 0x11
        /*210e*/ 	.short	(.L_1411 - .L_1410)
	.align		4
.L_1410:
        /*2110*/ 	.word	index@($__internal_507_$__cuda_sm20_div_u16)
        /*2114*/ 	.word	0x00000080


	//----- nvinfo : EIATTR_FRAME_SIZE
	.align		4
.L_1411:
        /*2118*/ 	.byte	0x04, 0x11
        /*211a*/ 	.short	(.L_1413 - .L_1412)
	.align		4
.L_1412:
        /*211c*/ 	.word	index@($__internal_506_$__cuda_sm20_div_s16)
        /*2120*/ 	.word	0x00000080


	//----- nvinfo : EIATTR_FRAME_SIZE
	.align		4
.L_1413:
        /*2124*/ 	.byte	0x04, 0x11
        /*2126*/ 	.short	(.L_1415 - .L_1414)
	.align		4
.L_1414:
        /*2128*/ 	.word	index@(_Z9cuda_gemmIiLi128ELi1ELi1ELi4096ELi16ELi16ELi64ELi0ELi0EEviiiPT_S1_S1_iii)
        /*212c*/ 	.word	0x00000080


	//----- nvinfo : EIATTR_REGCOUNT
	.align		4
.L_1415:
        /*2130*/ 	.byte	0x04, 0x2f
        /*2132*/ 	.short	(.L_1417 - .L_1416)
	.align		4
.L_1416:
        /*2134*/ 	.word	index@(_Z9cuda_gemmIiLi128ELi1ELi1ELi4096ELi16ELi16ELi64ELi0ELi1EEviiiPT_S1_S1_iii)
        /*2138*/ 	.word	0x00000038


	//----- nvinfo : EIATTR_FRAME_SIZE
	.align		4
.L_1417:
        /*213c*/ 	.byte	0x04, 0x11
        /*213e*/ 	.short	(.L_1419 - .L_1418)
	.align		4
.L_1418:
        /*2140*/ 	.word	index@($__internal_505_$__cuda_sm20_div_u16)
        /*2144*/ 	.word	0x00000080


	//----- nvinfo : EIATTR_FRAME_SIZE
	.align		4
.L_1419:
        /*2148*/ 	.byte	0x04, 0x11
        /*214a*/ 	.short	(.L_1421 - .L_1420)
	.align		4
.L_1420:
        /*214c*/ 	.word	index@(_Z9cuda_gemmIiLi128ELi1ELi1ELi4096ELi16ELi16ELi64ELi0ELi1EEviiiPT_S1_S1_iii)
        /*2150*/ 	.word	0x00000080


	//----- nvinfo : EIATTR_REGCOUNT
	.align		4
.L_1421:
        /*2154*/ 	.byte	0x04, 0x2f
        /*2156*/ 	.short	(.L_1423 - .L_1422)
	.align		4
.L_1422:
        /*2158*/ 	.word	index@(_Z9cuda_gemmIiLi128ELi1ELi1ELi4096ELi16ELi16ELi64ELi1ELi0EEviiiPT_S1_S1_iii)
        /*215c*/ 	.word	0x00000048


	//----- nvinfo : EIATTR_FRAME_SIZE
	.align		4
.L_1423:
        /*2160*/ 	.byte	0x04, 0x11
        /*2162*/ 	.short	(.L_1425 - .L_1424)
	.align		4
.L_1424:
        /*2164*/ 	.word	index@($__internal_504_$__cuda_sm20_div_u16)
        /*2168*/ 	.word	0x00000080


	//----- nvinfo : EIATTR_FRAME_SIZE
	.align		4
.L_1425:
        /*216c*/ 	.byte	0x04, 0x11
        /*216e*/ 	.short	(.L_1427 - .L_1426)
	.align		4
.L_1426:
        /*2170*/ 	.word	index@($__internal_503_$__cuda_sm20_div_s16)
        /*2174*/ 	.word	0x00000080


	//----- nvinfo : EIATTR_FRAME_SIZE
	.align		4
.L_1427:
        /*2178*/ 	.byte	0x04, 0x11
        /*217a*/ 	.short	(.L_1429 - .L_1428)
	.align		4
.L_1428:
        /*217c*/ 	.word	index@(_Z9cuda_gemmIiLi128ELi1ELi1ELi4096ELi16ELi16ELi64ELi1ELi0EEviiiPT_S1_S1_iii)
        /*2180*/ 	.word	0x00000080


	//----- nvinfo : EIATTR_REGCOUNT
	.align		4
.L_1429:
        /*2184*/ 	.byte	0x04, 0x2f
        /*2186*/ 	.short	(.L_1431 - .L_1430)
	.align		4
.L_1430:
        /*2188*/ 	.word	index@(_Z9cuda_gemmIiLi128ELi1ELi1ELi4096ELi16ELi16ELi64ELi1ELi1EEviiiPT_S1_S1_iii)
        /*218c*/ 	.word	0x00000030


	//----- nvinfo : EIATTR_FRAME_SIZE
	.align		4
.L_1431:
        /*2190*/ 	.byte	0x04, 0x11
        /*2192*/ 	.short	(.L_1433 - .L_1432)
	.align		4
.L_1432:
        /*2194*/ 	.word	index@($__internal_502_$__cuda_sm20_div_u16)
        /*2198*/ 	.word	0x00000080


	//----- nvinfo : EIATTR_FRAME_SIZE
	.align		4
.L_1433:
        /*219c*/ 	.byte	0x04, 0x11
        /*219e*/ 	.short	(.L_1435 - .L_1434)
	.align		4
.L_1434:
        /*21a0*/ 	.word	index@(_Z9cuda_gemmIiLi128ELi1ELi1ELi4096ELi16ELi16ELi64ELi1ELi1EEviiiPT_S1_S1_iii)
        /*21a4*/ 	.word	0x00000080


	//----- nvinfo : EIATTR_REGCOUNT
	.align		4
.L_1435:
        /*21a8*/ 	.byte	0x04, 0x2f
        /*21aa*/ 	.short	(.L_1437 - .L_1436)
	.align		4
.L_1436:
        /*21ac*/ 	.word	index@(_Z9cuda_gemmIiLi128ELi1ELi1ELi4096ELi32ELi32ELi64ELi0ELi0EEviiiPT_S1_S1_iii)
        /*21b0*/ 	.word	0x0000004e


	//----- nvinfo : EIATTR_FRAME_SIZE
	.align		4
.L_1437:
        /*21b4*/ 	.byte	0x04, 0x11
        /*21b6*/ 	.short	(.L_1439 - .L_1438)
	.align		4
.L_1438:
        /*21b8*/ 	.word	index@($__internal_501_$__cuda_sm20_div_u16)
        /*21bc*/ 	.word	0x00000000


	//----- nvinfo : EIATTR_FRAME_SIZE
	.align		4
.L_1439:
        /*21c0*/ 	.byte	0x04, 0x11
        /*21c2*/ 	.short	(.L_1441 - .L_1440)
	.align		4
.L_1440:
        /*21c4*/ 	.word	index@($__internal_500_$__cuda_sm20_div_s16)
        /*21c8*/ 	.word	0x00000000


	//----- nvinfo : EIATTR_FRAME_SIZE
	.align		4
.L_1441:
        /*21cc*/ 	.byte	0x04, 0x11
        /*21ce*/ 	.short	(.L_1443 - .L_1442)
	.align		4
.L_1442:
        /*21d0*/ 	.word	index@(_Z9cuda_gemmIiLi128ELi1ELi1ELi4096ELi32ELi32ELi64ELi0ELi0EEviiiPT_S1_S1_iii)
        /*21d4*/ 	.word	0x00000000


	//----- nvinfo : EIATTR_REGCOUNT
	.align		4
.L_1443:
        /*21d8*/ 	.byte	0x04, 0x2f
        /*21da*/ 	.short	(.L_1445 - .L_1444)
	.align		4
.L_1444:
        /*21dc*/ 	.word	index@(_Z9cuda_gemmIiLi128ELi1ELi1ELi4096ELi32ELi32ELi64ELi0ELi1EEviiiPT_S1_S1_iii)
        /*21e0*/ 	.word	0x0000004c


	//----- nvinfo : EIATTR_FRAME_SIZE
	.align		4
.L_1445:
        /*21e4*/ 	.byte	0x04, 0x11
        /*21e6*/ 	.short	(.L_1447 - .L_1446)
	.align		4
.L_1446:
        /*21e8*/ 	.word	index@($__internal_499_$__cuda_sm20_div_u16)
        /*21ec*/ 	.word	0x00000000


	//----- nvinfo : EIATTR_FRAME_SIZE
	.align		4
.L_1447:
        /*21f0*/ 	.byte	0x04, 0x11
        /*21f2*/ 	.short	(.L_1449 - .L_1448)
	.align		4
.L_1448:
        /*21f4*/ 	.word	index@(_Z9cuda_gemmIiLi128ELi1ELi1ELi4096ELi32ELi32ELi64ELi0ELi1EEviiiPT_S1_S1_iii)
        /*21f8*/ 	.word	0x00000000


	//----- nvinfo : EIATTR_REGCOUNT
	.align		4
.L_1449:
        /*21fc*/ 	.byte	0x04, 0x2f
        /*21fe*/ 	.short	(.L_1451 - .L_1450)
	.align		4
.L_1450:
        /*2200*/ 	.word	index@(_Z9cuda_gemmIiLi128ELi1ELi1ELi4096ELi32ELi32ELi64ELi1ELi0EEviiiPT_S1_S1_iii)
        /*2204*/ 	.word	0x00000050


	//----- nvinfo : EIATTR_FRAME_SIZE
	.align		4
.L_1451:
        /*2208*/ 	.byte	0x04, 0x11
        /*220a*/ 	.short	(.L_1453 - .L_1452)
	.align		4
.L_1452:
        /*220c*/ 	.word	index@($__internal_498_$__cuda_sm20_div_u16)
        /*2210*/ 	.word	0x00000000


	//----- nvinfo : EIATTR_FRAME_SIZE
	.align		4
.L_1453:
        /*2214*/ 	.byte	0x04, 0x11
        /*2216*/ 	.short	(.L_1455 - .L_1454)
	.align		4
.L_1454:
        /*2218*/ 	.word	index@($__internal_497_$__cuda_sm20_div_s16)
        /*221c*/ 	.word	0x00000000


	//----- nvinfo : EIATTR_FRAME_SIZE
	.align		4
.L_1455:
        /*2220*/ 	.byte	0x04, 0x11
        /*2222*/ 	.short	(.L_1457 - .L_1456)
	.align		4
.L_1456:
        /*2224*/ 	.word	index@(_Z9cuda_gemmIiLi128ELi1ELi1ELi4096ELi32ELi32ELi64ELi1ELi0EEviiiPT_S1_S1_iii)
        /*2228*/ 	.word	0x00000000


	//----- nvinfo : EIATTR_REGCOUNT
	.align		4
.L_1457:
        /*222c*/ 	.byte	0x04, 0x2f
        /*222e*/ 	.short	(.L_1459 - .L_1458)
	.align		4
.L_1458:
        /*2230*/ 	.word	index@(_Z9cuda_gemmIiLi128ELi1ELi1ELi4096ELi32ELi32ELi64ELi1ELi1EEviiiPT_S1_S1_iii)
        /*2234*/ 	.word	0x0000004b


	//----- nvinfo : EIATTR_FRAME_SIZE
	.align		4
.L_1459:
        /*2238*/ 	.byte	0x04, 0x11
        /*223a*/ 	.short	(.L_1461 - .L_1460)
	.align		4
.L_1460:
        /*223c*/ 	.word	index@($__internal_496_$__cuda_sm20_div_u16)
        /*2240*/ 	.word	0x00000000


	//----- nvinfo : EIATTR_FRAME_SIZE
	.align		4
.L_1461:
        /*2244*/ 	.byte	0x04, 0x11
        /*2246*/ 	.short	(.L_1463 - .L_1462)
	.align		4
.L_1462:
        /*2248*/ 	.word	index@(_Z9cuda_gemmIiLi128ELi1ELi1ELi4096ELi32ELi32ELi64ELi1ELi1EEviiiPT_S1_S1_iii)
        /*224c*/ 	.word	0x00000000


	//----- nvinfo : EIATTR_REGCOUNT
	.align		4
.L_1463:
        /*2250*/ 	.byte	0x04, 0x2f
        /*2252*/ 	.short	(.L_1465 - .L_1464)
	.align		4
.L_1464:
        /*2254*/ 	.word	index@(_Z9cuda_gemmIiLi128ELi1ELi1ELi4096ELi64ELi64ELi64ELi0ELi0EEviiiPT_S1_S1_iii)
        /*2258*/ 	.word	0x00000048


	//----- nvinfo : EIATTR_FRAME_SIZE
	.align		4
.L_1465:
        /*225c*/ 	.byte	0x04, 0x11
        /*225e*/ 	.short	(.L_1467 - .L_1466)
	.align		4
.L_1466:
        /*2260*/ 	.word	index@($__internal_495_$__cuda_sm20_div_u16)
        /*2264*/ 	.word	0x00000008


	//----- nvinfo : EIATTR_FRAME_SIZE
	.align		4
.L_1467:
        /*2268*/ 	.byte	0x04, 0x11
        /*226a*/ 	.short	(.L_1469 - .L_1468)
	.align		4
.L_1468:
        /*226c*/ 	.word	index@($__internal_494_$__cuda_sm20_div_s16)
        /*2270*/ 	.word	0x00000008


	//----- nvinfo : EIATTR_FRAME_SIZE
	.align		4
.L_1469:
        /*2274*/ 	.byte	0x04, 0x11
        /*2276*/ 	.short	(.L_1471 - .L_1470)
	.align		4
.L_1470:
        /*2278*/ 	.word	index@(_Z9cuda_gemmIiLi128ELi1ELi1ELi4096ELi64ELi64ELi64ELi0ELi0EEviiiPT_S1_S1_iii)
        /*227c*/ 	.word	0x00000008


	//----- nvinfo : EIATTR_REGCOUNT
	.align		4
.L_1471:
        /*2280*/ 	.byte	0x04, 0x2f
        /*2282*/ 	.short	(.L_1473 - .L_1472)
	.align		4
.L_1472:
        /*2284*/ 	.word	index@(_Z9cuda_gemmIiLi128ELi1ELi1ELi4096ELi64ELi64ELi64ELi0ELi1EEviiiPT_S1_S1_iii)
        /*2288*/ 	.word	0x00000048


	//----- nvinfo : EIATTR_FRAME_SIZE
	.align		4
.L_1473:
        /*228c*/ 	.byte	0x04, 0x11
        /*228e*/ 	.short	(.L_1475 - .L_1474)
	.align		4
.L_1474:
        /*2290*/ 	.word	index@($__internal_493_$__cuda_sm20_div_u16)
        /*2294*/ 	.word	0x00000000


	//----- nvinfo : EIATTR_FRAME_SIZE
	.align		4
.L_1475:
        /*2298*/ 	.byte	0x04, 0x11
        /*229a*/ 	.short	(.L_1477 - .L_1476)
	.align		4
.L_1476:
        /*229c*/ 	.word	index@(_Z9cuda_gemmIiLi128ELi1ELi1ELi4096ELi64ELi64ELi64ELi0ELi1EEviiiPT_S1_S1_iii)
        /*22a0*/ 	.word	0x00000000


	//----- nvinfo : EIATTR_REGCOUNT
	.align		4
.L_1477:
        /*22a4*/ 	.byte	0x04, 0x2f
        /*22a6*/ 	.short	(.L_1479 - .L_1478)
	.align		4
.L_1478:
        /*22a8*/ 	.word	index@(_Z9cuda_gemmIiLi128ELi1ELi1ELi4096ELi64ELi64ELi64ELi1ELi0EEviiiPT_S1_S1_iii)
        /*22ac*/ 	.word	0x00000048


	//----- nvinfo : EIATTR_FRAME_SIZE
	.align		4
.L_1479:
        /*22b0*/ 	.byte	0x04, 0x11
        /*22b2*/ 	.short	(.L_1481 - .L_1480)
	.align		4
.L_1480:
        /*22b4*/ 	.word	index@($__internal_492_$__cuda_sm20_div_u16)
        /*22b8*/ 	.word	0x00000008


	//----- nvinfo : EIATTR_FRAME_SIZE
	.align		4
.L_1481:
        /*22bc*/ 	.byte	0x04, 0x11
        /*22be*/ 	.short	(.L_1483 - .L_1482)
	.align		4
.L_1482:
        /*22c0*/ 	.word	index@($__internal_491_$__cuda_sm20_div_s16)
        /*22c4*/ 	.word	0x00000008


	//----- nvinfo : EIATTR_FRAME_SIZE
	.align		4
.L_1483:
        /*22c8*/ 	.byte	0x04, 0x11
        /*22ca*/ 	.short	(.L_1485 - .L_1484)
	.align		4
.L_1484:
        /*22cc*/ 	.word	index@(_Z9cuda_gemmIiLi128ELi1ELi1ELi4096ELi64ELi64ELi64ELi1ELi0EEviiiPT_S1_S1_iii)
        /*22d0*/ 	.word	0x00000008


	//----- nvinfo : EIATTR_REGCOUNT
	.align		4
.L_1485:
        /*22d4*/ 	.byte	0x04, 0x2f
        /*22d6*/ 	.short	(.L_1487 - .L_1486)
	.align		4
.L_1486:
        /*22d8*/ 	.word	index@(_Z9cuda_gemmIiLi128ELi1ELi1ELi4096ELi64ELi64ELi64ELi1ELi1EEviiiPT_S1_S1_iii)
        /*22dc*/ 	.word	0x00000048


	//----- nvinfo : EIATTR_FRAME_SIZE
	.align		4
.L_1487:
        /*22e0*/ 	.byte	0x04, 0x11
        /*22e2*/ 	.short	(.L_1489 - .L_1488)
	.align		4
.L_1488:
        /*22e4*/ 	.word	index@($__internal_490_$__cuda_sm20_div_u16)
        /*22e8*/ 	.word	0x00000000


	//----- nvinfo : EIATTR_FRAME_SIZE
	.align		4
.L_1489:
        /*22ec*/ 	.byte	0x04, 0x11
        /*22ee*/ 	.short	(.L_1491 - .L_1490)
	.align		4
.L_1490:
        /*22f0*/ 	.word	index@(_Z9cuda_gemmIiLi128ELi1ELi1ELi4096ELi64ELi64ELi64ELi1ELi1EEviiiPT_S1_S1_iii)
        /*22f4*/ 	.word	0x00000000


	//----- nvinfo : EIATTR_REGCOUNT
	.align		4
.L_1491:
        /*22f8*/ 	.byte	0x04, 0x2f
        /*22fa*/ 	.short	(.L_1493 - .L_1492)
	.align		4
.L_1492:
        /*22fc*/ 	.word	index@(_Z9cuda_gemmIiLi128ELi1ELi1ELi4096ELi128ELi128ELi64ELi0ELi0EEviiiPT_S1_S1_iii)
        /*2300*/ 	.word	0x00000050


	//----- nvinfo : EIATTR_FRAME_SIZE
	.align		4
.L_1493:
        /*2304*/ 	.byte	0x04, 0x11
        /*2306*/ 	.short	(.L_1495 - .L_1494)
	.align		4
.L_1494:
        /*2308*/ 	.word	index@($__internal_489_$__cuda_sm20_div_u16)
        /*230c*/ 	.word	0x00000000


	//----- nvinfo : EIATTR_FRAME_SIZE
	.align		4
.L_1495:
        /*2310*/ 	.byte	0x04, 0x11
        /*2312*/ 	.short	(.L_1497 - .L_1496)
	.align		4
.L_1496:
        /*2314*/ 	.word	index@($__internal_488_$__cuda_sm20_div_s16)
        /*2318*/ 	.word	0x00000000


	//----- nvinfo : EIATTR_FRAME_SIZE
	.align		4
.L_1497:
        /*231c*/ 	.byte	0x04, 0x11
        /*231e*/ 	.short	(.L_1499 - .L_1498)
	.align		4
.L_1498:
        /*2320*/ 	.word	index@(_Z9cuda_gemmIiLi128ELi1ELi1ELi4096ELi128ELi128ELi64ELi0ELi0EEviiiPT_S1_S1_iii)
        /*2324*/ 	.word	0x00000000


	//----- nvinfo : EIATTR_REGCOUNT
	.align		4
.L_1499:
        /*2328*/ 	.byte	0x04, 0x2f
        /*232a*/ 	.short	(.L_1501 - .L_1500)
	.align		4
.L_1500:
        /*232c*/ 	.word	index@(_Z9cuda_gemmIiLi128ELi1ELi1ELi4096ELi128ELi128ELi64ELi0ELi1EEviiiPT_S1_S1_iii)
        /*2330*/ 	.word	0x00000050


	//----- nvinfo : EIATTR_FRAME_SIZE
	.align		4
.L_1501:
        /*2334*/ 	.byte	0x04, 0x11
        /*2336*/ 	.short	(.L_1503 - .L_1502)
	.align		4
.L_1502:
        /*2338*/ 	.word	index@($__internal_487_$__cuda_sm20_div_u16)
        /*233c*/ 	.word	0x00000000


	//----- nvinfo : EIATTR_FRAME_SIZE
	.align		4
.L_1503:
        /*2340*/ 	.byte	0x04, 0x11
        /*2342*/ 	.short	(.L_1505 - .L_1504)
	.align		4
.L_1504:
        /*2344*/ 	.word	index@(_Z9cuda_gemmIiLi128ELi1ELi1ELi4096ELi128ELi128ELi64ELi0ELi1EEviiiPT_S1_S1_iii)
        /*2348*/ 	.word	0x00000000


	//----- nvinfo : EIATTR_REGCOUNT
	.align		4
.L_1505:
        /*234c*/ 	.byte	0x04, 0x2f
        /*234e*/ 	.short	(.L_1507 - .L_1506)
	.align		4
.L_1506:
        /*2350*/ 	.word	index@(_Z9cuda_gemmIiLi128ELi1ELi1ELi4096ELi128ELi128ELi64ELi1ELi0EEviiiPT_S1_S1_iii)
        /*2354*/ 	.word	0x00000050


	//----- nvinfo : EIATTR_FRAME_SIZE
	.align		4
.L_1507:
        /*2358*/ 	.byte	0x04, 0x11
        /*235a*/ 	.short	(.L_1509 - .L_1508)
	.align		4
.L_1508:
        /*235c*/ 	.word	index@($__internal_486_$__cuda_sm20_div_u16)
        /*2360*/ 	.word	0x00000000


	//----- nvinfo : EIATTR_FRAME_SIZE
	.align		4
.L_1509:
        /*2364*/ 	.byte	0x04, 0x11
        /*2366*/ 	.short	(.L_1511 - .L_1510)
	.align		4
.L_1510:
        /*2368*/ 	.word	index@($__internal_485_$__cuda_sm20_div_s16)
        /*236c*/ 	.word	0x00000000


	//----- nvinfo : EIATTR_FRAME_SIZE
	.align		4
.L_1511:
        /*2370*/ 	.byte	0x04, 0x11
        /*2372*/ 	.short	(.L_1513 - .L_1512)
	.align		4
.L_1512:
        /*2374*/ 	.word	index@(_Z9cuda_gemmIiLi128ELi1ELi1ELi4096ELi128ELi128ELi64ELi1ELi0EEviiiPT_S1_S1_iii)
        /*2378*/ 	.word	0x00000000


	//----- nvinfo : EIATTR_REGCOUNT
	.align		4
.L_1513:
        /*237c*/ 	.byte	0x04, 0x2f
        /*237e*/ 	.short	(.L_1515 - .L_1514)
	.align		4
.L_1514:
        /*2380*/ 	.word	index@(_Z9cuda_gemmIiLi128ELi1ELi1ELi4096ELi128ELi128ELi64ELi1ELi1EEviiiPT_S1_S1_iii)
        /*2384*/ 	.word	0x00000050


	//----- nvinfo : EIATTR_FRAME_SIZE
	.align		4
.L_1515:
        /*2388*/ 	.byte	0x04, 0x11
        /*238a*/ 	.short	(.L_1517 - .L_1516)
	.align		4
.L_1516:
        /*238c*/ 	.word	index@($__internal_484_$__cuda_sm20_div_u16)
        /*2390*/ 	.word	0x00000000


	//----- nvinfo : EIATTR_FRAME_SIZE
	.align		4
.L_1517:
        /*2394*/ 	.byte	0x04, 0x11
        /*2396*/ 	.short	(.L_1519 - .L_1518)
	.align		4
.L_1518:
        /*2398*/ 	.word	index@(_Z9cuda_gemmIiLi128ELi1ELi1ELi4096ELi128ELi128ELi64ELi1ELi1EEviiiPT_S1_S1_iii)
        /*239c*/ 	.word	0x00000000


	//----- nvinfo : EIATTR_REGCOUNT
	.align		4
.L_1519:
        /*23a0*/ 	.byte	0x04, 0x2f
        /*23a2*/ 	.short	(.L_1521 - .L_1520)
	.align		4
.L_1520:
        /*23a4*/ 	.word	index@(_Z9cuda_gemmIiLi128ELi2ELi1ELi16ELi2ELi2ELi64ELi0ELi0EEviiiPT_S1_S1_iii)
        /*23a8*/ 	.word	0x00000020


	//----- nvinfo : EIATTR_FRAME_SIZE
	.align		4
.L_1521:
        /*23ac*/ 	.byte	0x04, 0x11
        /*23ae*/ 	.short	(.L_1523 - .L_1522)
	.align		4
.L_1522:
        /*23b0*/ 	.word	index@($__internal_483_$__cuda_sm20_div_s16)
        /*23b4*/ 	.word	0x00000000


	//----- nvinfo : EIATTR_FRAME_SIZE
	.align		4
.L_1523:
        /*23b8*/ 	.byte	0x04, 0x11
        /*23ba*/ 	.short	(.L_1525 - .L_1524)
	.align		4
.L_1524:
        /*23bc*/ 	.word	index@(_Z9cuda_gemmIiLi128ELi2ELi1ELi16ELi2ELi2ELi64ELi0ELi0EEviiiPT_S1_S1_iii)
        /*23c0*/ 	.word	0x00000000


	//----- nvinfo : EIATTR_REGCOUNT
	.align		4
.L_1525:
        /*23c4*/ 	.byte	0x04, 0x2f
        /*23c6*/ 	.short	(.L_1527 - .L_1526)
	.align		4
.L_1526:
        /*23c8*/ 	.word	index@(_Z9cuda_gemmIiLi128ELi2ELi1ELi16ELi2ELi2ELi64ELi0ELi1EEviiiPT_S1_S1_iii)
        /*23cc*/ 	.word	0x0000000e


	//----- nvinfo : EIATTR_FRAME_SIZE
	.align		4
.L_1527:
        /*23d0*/ 	.byte	0x04, 0x11
        /*23d2*/ 	.short	(.L_1529 - .L_1528)
	.align		4
.L_1528:
        /*23d4*/ 	.word	index@(_Z9cuda_gemmIiLi128ELi2ELi1ELi16ELi2ELi2ELi64ELi0ELi1EEviiiPT_S1_S1_iii)
        /*23d8*/ 	.word	0x00000000


	//----- nvinfo : EIATTR_REGCOUNT
	.align		4
.L_1529:
        /*23dc*/ 	.byte	0x04, 0x2f
        /*23de*/ 	.short	(.L_1531 - .L_1530)
	.align		4
.L_1530:
        /*23e0*/ 	.word	index@(_Z9cuda_gemmIiLi128ELi2ELi1ELi16ELi2ELi2ELi64ELi1ELi0EEviiiPT_S1_S1_iii)
        /*23e4*/ 	.word	0x00000020


	//----- nvinfo : EIATTR_FRAME_SIZE
	.align		4
.L_1531:
        /*23e8*/ 	.byte	0x04, 0x11
        /*23ea*/ 	.short	(.L_1533 - .L_1532)
	.align		4
.L_1532:
        /*23ec*/ 	.word	index@($__internal_482_$__cuda_sm20_div_s16)
        /*23f0*/ 	.word	0x00000000


	//----- nvinfo : EIATTR_FRAME_SIZE
	.align		4
.L_1533:
        /*23f4*/ 	.byte	0x04, 0x11
        /*23f6*/ 	.short	(.L_1535 - .L_1534)
	.align		4
.L_1534:
        /*23f8*/ 	.word	index@(_Z9cuda_gemmIiLi128ELi2ELi1ELi16ELi2ELi2ELi64ELi1ELi0EEviiiPT_S1_S1_iii)
        /*23fc*/ 	.word	0x00000000


	//----- nvinfo : EIATTR_REGCOUNT
	.align		4
.L_1535:
        /*2400*/ 	.byte	0x04, 0x2f
        /*2402*/ 	.short	(.L_1537 - .L_1536)
	.align		4
.L_1536:
        /*2404*/ 	.word	index@(_Z9cuda_gemmIiLi128ELi2ELi1ELi16ELi2ELi2ELi64ELi1ELi1EEviiiPT_S1_S1_iii)
        /*2408*/ 	.word	0x0000000e


	//----- nvinfo : EIATTR_FRAME_SIZE
	.align		4
.L_1537:
        /*240c*/ 	.byte	0x04, 0x11
        /*240e*/ 	.short	(.L_1539 - .L_1538)
	.align		4
.L_1538:
        /*2410*/ 	.word	index@(_Z9cuda_gemmIiLi128ELi2ELi1ELi16ELi2ELi2ELi64ELi1ELi1EEviiiPT_S1_S1_iii)
        /*2414*/ 	.word	0x00000000


	//----- nvinfo : EIATTR_REGCOUNT
	.align		4
.L_1539:
        /*2418*/ 	.byte	0x04, 0x2f
        /*241a*/ 	.short	(.L_1541 - .L_1540)
	.align		4
.L_1540:
        /*241c*/ 	.word	index@(_Z9cuda_gemmIiLi128ELi2ELi1ELi16ELi4ELi4ELi64ELi0ELi0EEviiiPT_S1_S1_iii)
        /*2420*/ 	.word	0x00000023


	//----- nvinfo : EIATTR_FRAME_SIZE
	.align		4
.L_1541:
        /*2424*/ 	.byte	0x04, 0x11
        /*2426*/ 	.short	(.L_1543 - .L_1542)
	.align		4
.L_1542:
        /*2428*/ 	.word	index@($__internal_481_$__cuda_sm20_div_s16)
        /*242c*/ 	.word	0x00000000


	//----- nvinfo : EIATTR_FRAME_SIZE
	.align		4
.L_1543:
        /*2430*/ 	.byte	0x04, 0x11
        /*2432*/ 	.short	(.L_1545 - .L_1544)
	.align		4
.L_1544:
        /*2434*/ 	.word	index@(_Z9cuda_gemmIiLi128ELi2ELi1ELi16ELi4ELi4ELi64ELi0ELi0EEviiiPT_S1_S1_iii)
        /*2438*/ 	.word	0x00000000


	//----- nvinfo : EIATTR_REGCOUNT
	.align		4
.L_1545:
        /*243c*/ 	.byte	0x04, 0x2f
        /*243e*/ 	.short	(.L_1547 - .L_1546)
	.align		4
.L_1546:
        /*2440*/ 	.word	index@(_Z9cuda_gemmIiLi128ELi2ELi1ELi16ELi4ELi4ELi64ELi0ELi1EEviiiPT_S1_S1_iii)
        /*2444*/ 	.word	0x0000000e


	//----- nvinfo : EIATTR_FRAME_SIZE
	.align		4
.L_1547:
        /*2448*/ 	.byte	0x04, 0x11
        /*244a*/ 	.short	(.L_1549 - .L_1548)
	.align		4
.L_1548:
        /*244c*/ 	.word	index@(_Z9cuda_gemmIiLi128ELi2ELi1ELi16ELi4ELi4ELi64ELi0ELi1EEviiiPT_S1_S1_iii)
        /*2450*/ 	.word	0x00000000


	//----- nvinfo : EIATTR_REGCOUNT
	.align		4
.L_1549:
        /*2454*/ 	.byte	0x04, 0x2f
        /*2456*/ 	.short	(.L_1551 - .L_1550)
	.align		4
.L_1550:
        /*2458*/ 	.word	index@(_Z9cuda_gemmIiLi128ELi2ELi1ELi16ELi4ELi4ELi64ELi1ELi0EEviiiPT_S1_S1_iii)
        /*245c*/ 	.word	0x00000020


	//----- nvinfo : EIATTR_FRAME_SIZE
	.align		4
.L_1551:
        /*2460*/ 	.byte	0x04, 0x11
        /*2462*/ 	.short	(.L_1553 - .L_1552)
	.align		4
.L_1552:
        /*2464*/ 	.word	index@($__internal_480_$__cuda_sm20_div_s16)
        /*2468*/ 	.word	0x00000000


	//----- nvinfo : EIATTR_FRAME_SIZE
	.align		4
.L_1553:
        /*246c*/ 	.byte	0x04, 0x11
        /*246e*/ 	.short	(.L_1555 - .L_1554)
	.align		4
.L_1554:
        /*2470*/ 	.word	index@(_Z9cuda_gemmIiLi128ELi2ELi1ELi16ELi4ELi4ELi64ELi1ELi0EEviiiPT_S1_S1_iii)
        /*2474*/ 	.word	0x00000000


	//----- nvinfo : EIATTR_REGCOUNT
	.align		4
.L_1555:
        /*2478*/ 	.byte	0x04, 0x2f
        /*247a*/ 	.short	(.L_1557 - .L_1556)
	.align		4
.L_1556:
        /*247c*/ 	.word	index@(_Z9cuda_gemmIiLi128ELi2ELi1ELi16ELi4ELi4ELi64ELi1ELi1EEviiiPT_S1_S1_iii)
        /*2480*/ 	.word	0x0000000e


	//----- nvinfo : EIATTR_FRAME_SIZE
	.align		4
.L_1557:
        /*2484*/ 	.byte	0x04, 0x11
        /*2486*/ 	.short	(.L_1559 - .L_1558)
	.align		4
.L_1558:
        /*2488*/ 	.word	index@(_Z9cuda_gemmIiLi128ELi2ELi1ELi16ELi4ELi4ELi64ELi1ELi1EEviiiPT_S1_S1_iii)
        /*248c*/ 	.word	0x00000000


	//----- nvinfo : EIATTR_REGCOUNT
	.align		4
.L_1559:
        /*2490*/ 	.byte	0x04, 0x2f
        /*2492*/ 	.short	(.L_1561 - .L_1560)
	.align		4
.L_1560:
        /*2494*/ 	.word	index@(_Z9cuda_gemmIiLi128ELi2ELi1ELi16ELi8ELi8ELi64ELi0ELi0EEviiiPT_S1_S1_iii)
        /*2498*/ 	.word	0x00000036


	//----- nvinfo : EIATTR_FRAME_SIZE
	.align		4
.L_1561:
        /*249c*/ 	.byte	0x04, 0x11
        /*249e*/ 	.short	(.L_1563 - .L_1562)
	.align		4
.L_1562:
        /*24a0*/ 	.word	index@($__internal_479_$__cuda_sm20_div_s16)
        /*24a4*/ 	.word	0x00000000


	//----- nvinfo : EIATTR_FRAME_SIZE
	.align		4
.L_1563:
        /*24a8*/ 	.byte	0x04, 0x11
        /*24aa*/ 	.short	(.L_1565 - .L_1564)
	.align		4
.L_1564:
        /*24ac*/ 	.word	index@(_Z9cuda_gemmIiLi128ELi2ELi1ELi16ELi8ELi8ELi64ELi0ELi0EEviiiPT_S1_S1_iii)
        /*24b0*/ 	.word	0x00000000


	//----- nvinfo : EIATTR_REGCOUNT
	.align		4
.L_1565:
        /*24b4*/ 	.byte	0x04, 0x2f
        /*24b6*/ 	.short	(.L_1567 - .L_1566)
	.align		4
.L_1566:
        /*24b8*/ 	.word	index@(_Z9cuda_gemmIiLi128ELi2ELi1ELi16ELi8ELi8ELi64ELi0ELi1EEviiiPT_S1_S1_iii)
        /*24bc*/ 	.word	0x0000001e


	//----- nvinfo : EIATTR_FRAME_SIZE
	.align		4
.L_1567:
        /*24c0*/ 	.byte	0x04, 0x11
        /*24c2*/ 	.short	(.L_1569 - .L_1568)
	.align		4
.L_1568:
        /*24c4*/ 	.word	index@(_Z9cuda_gemmIiLi128ELi2ELi1ELi16ELi8ELi8ELi64ELi0ELi1EEviiiPT_S1_S1_iii)
        /*24c8*/ 	.word	0x00000000


	//----- nvinfo : EIATTR_REGCOUNT
	.align		4
.L_1569:
        /*24cc*/ 	.byte	0x04, 0x2f
        /*24ce*/ 	.short	(.L_1571 - .L_1570)
	.align		4
.L_1570:
        /*24d0*/ 	.word	index@(_Z9cuda_gemmIiLi128ELi2ELi1ELi16ELi8ELi8ELi64ELi1ELi0EEviiiPT_S1_S1_iii)
        /*24d4*/ 	.word	0x00000030


	//----- nvinfo : EIATTR_FRAME_SIZE
	.align		4
.L_1571:
        /*24d8*/ 	.byte	0x04, 0x11
        /*24da*/ 	.short	(.L_1573 - .L_1572)
	.align		4
.L_1572:
        /*24dc*/ 	.word	index@($__internal_478_$__cuda_sm20_div_s16)
        /*24e0*/ 	.word	0x00000000


	//----- nvinfo : EIATTR_FRAME_SIZE
	.align		4
.L_1573:
        /*24e4*/ 	.byte	0x04, 0x11
        /*24e6*/ 	.short	(.L_1575 - .L_1574)
	.align		4
.L_1574:
        /*24e8*/ 	.word	index@(_Z9cuda_gemmIiLi128ELi2ELi1ELi16ELi8ELi8ELi64ELi1ELi0EEviiiPT_S1_S1_iii)
        /*24ec*/ 	.word	0x00000000


	//----- nvinfo : EIATTR_REGCOUNT
	.align		4
.L_1575:
        /*24f0*/ 	.byte	0x04, 0x2f
        /*24f2*/ 	.short	(.L_1577 - .L_1576)
	.align		4
.L_1576:
        /*24f4*/ 	.word	index@(_Z9cuda_gemmIiLi128ELi2ELi1ELi16ELi8ELi8ELi64ELi1ELi1EEviiiPT_S1_S1_iii)
        /*24f8*/ 	.word	0x0000001e


	//----- nvinfo : EIATTR_FRAME_SIZE
	.align		4
.L_1577:
        /*24fc*/ 	.byte	0x04, 0x11
        /*24fe*/ 	.short	(.L_1579 - .L_1578)
	.align		4
.L_1578:
        /*2500*/ 	.word	index@(_Z9cuda_gemmIiLi128ELi2ELi1ELi16ELi8ELi8ELi64ELi1ELi1EEviiiPT_S1_S1_iii)
        /*2504*/ 	.word	0x00000000


	//----- nvinfo : EIATTR_REGCOUNT
	.align		4
.L_1579:
        /*2508*/ 	.byte	0x04, 0x2f
        /*250a*/ 	.short	(.L_1581 - .L_1580)
	.align		4
.L_1580:
        /*250c*/ 	.word	index@(_Z9cuda_gemmIiLi128ELi2ELi1ELi16ELi16ELi16ELi64ELi0ELi0EEviiiPT_S1_S1_iii)
        /*2510*/ 	.word	0x00000050


	//----- nvinfo : EIATTR_FRAME_SIZE
	.align		4
.L_1581:
        /*2514*/ 	.byte	0x04, 0x11
        /*2516*/ 	.short	(.L_1583 - .L_1582)
	.align		4
.L_1582:
        /*2518*/ 	.word	index@($__internal_477_$__cuda_sm20_div_s16)
        /*251c*/ 	.word	0x00000000


	//----- nvinfo : EIATTR_FRAME_SIZE
	.align		4
.L_1583:
        /*2520*/ 	.byte	0x04, 0x11
        /*2522*/ 	.short	(.L_1585 - .L_1584)
	.align		4
.L_1584:
        /*2524*/ 	.word	index@(_Z9cuda_gemmIiLi128ELi2ELi1ELi16ELi16ELi16ELi64ELi0ELi0EEviiiPT_S1_S1_iii)
        /*2528*/ 	.word	0x00000000


	//----- nvinfo : EIATTR_REGCOUNT
	.align		4
.L_1585:
        /*252c*/ 	.byte	0x04, 0x2f
        /*252e*/ 	.short	(.L_1587 - .L_1586)
	.align		4
.L_1586:
        /*2530*/ 	.word	index@(_Z9cuda_gemmIiLi128ELi2ELi1ELi16ELi16ELi16ELi64ELi0ELi1EEviiiPT_S1_S1_iii)
        /*2534*/ 	.word	0x00000020


	//----- nvinfo : EIATTR_FRAME_SIZE
	.align		4
.L_1587:
        /*2538*/ 	.byte	0x04, 0x11
        /*253a*/ 	.short	(.L_1589 - .L_1588)
	.align		4
.L_1588:
        /*253c*/ 	.word	index@($__internal_476_$__cuda_sm20_div_u16)
        /*2540*/ 	.word	0x00000000


	//----- nvinfo : EIATTR_FRAME_SIZE
	.align		4
.L_1589:
        /*2544*/ 	.byte	0x04, 0x11
        /*2546*/ 	.short	(.L_1591 - .L_1590)
	.align		4
.L_1590:
        /*2548*/ 	.word	index@(_Z9cuda_gemmIiLi128ELi2ELi1ELi16ELi16ELi16ELi64ELi0ELi1EEviiiPT_S1_S1_iii)
        /*254c*/ 	.word	0x00000000


	//----- nvinfo : EIATTR_REGCOUNT
	.align		4
.L_1591:
        /*2550*/ 	.byte	0x04, 0x2f
        /*2552*/ 	.short	(.L_1593 - .L_1592)
	.align		4
.L_1592:
        /*2554*/ 	.word	index@(_Z9cuda_gemmIiLi128ELi2ELi1ELi16ELi16ELi16ELi64ELi1ELi0EEviiiPT_S1_S1_iii)
        /*2558*/ 	.word	0x00000050


	//----- nvinfo : EIATTR_FRAME_SIZE
	.align		4
.L_1593:
        /*255c*/ 	.byte	0x04, 0x11
        /*255e*/ 	.short	(.L_1595 - .L_1594)
	.align		4
.L_1594:
        /*2560*/ 	.word	index@($__internal_475_$__cuda_sm20_div_s16)
        /*2564*/ 	.word	0x00000000


	//----- nvinfo : EIATTR_FRAME_SIZE
	.align		4
.L_1595:
        /*2568*/ 	.byte	0x04, 0x11
        /*256a*/ 	.short	(.L_1597 - .L_1596)
	.align		4
.L_1596:
        /*256c*/ 	.word	index@(_Z9cuda_gemmIiLi128ELi2ELi1ELi16ELi16ELi16ELi64ELi1ELi0EEviiiPT_S1_S1_iii)
        /*2570*/ 	.word	0x00000000


	//----- nvinfo : EIATTR_REGCOUNT
	.align		4
.L_1597:
        /*2574*/ 	.byte	0x04, 0x2f
        /*2576*/ 	.short	(.L_1599 - .L_1598)
	.align		4
.L_1598:
        /*2578*/ 	.word	index@(_Z9cuda_gemmIiLi128ELi2ELi1ELi16ELi16ELi16ELi64ELi1ELi1EEviiiPT_S1_S1_iii)
        /*257c*/ 	.word	0x0000001d


	//----- nvinfo : EIATTR_FRAME_SIZE
	.align		4
.L_1599:
        /*2580*/ 	.byte	0x04, 0x11
        /*2582*/ 	.short	(.L_1601 - .L_1600)
	.align		4
.L_1600:
        /*2584*/ 	.word	index@($__internal_474_$__cuda_sm20_div_u16)
        /*2588*/ 	.word	0x00000000


	//----- nvinfo : EIATTR_FRAME_SIZE
	.align		4
.L_1601:
        /*258c*/ 	.byte	0x04, 0x11
        /*258e*/ 	.short	(.L_1603 - .L_1602)
	.align		4
.L_1602:
        /*2590*/ 	.word	index@(_Z9cuda_gemmIiLi128ELi2ELi1ELi16ELi16ELi16ELi64ELi1ELi1EEviiiPT_S1_S1_iii)
        /*2594*/ 	.word	0x00000000


	//----- nvinfo : EIATTR_REGCOUNT
	.align		4
.L_1603:
        /*2598*/ 	.byte	0x04, 0x2f
        /*259a*/ 	.short	(.L_1605 - .L_1604)
	.align		4
.L_1604:
        /*259c*/ 	.word	index@(_Z9cuda_gemmIiLi128ELi2ELi1ELi16ELi32ELi32ELi64ELi0ELi0EEviiiPT_S1_S1_iii)
        /*25a0*/ 	.word	0x00000048


	//----- nvinfo : EIATTR_FRAME_SIZE
	.align		4
.L_1605:
        /*25a4*/ 	.byte	0x04, 0x11
        /*25a6*/ 	.short	(.L_1607 - .L_1606)
	.align		4
.L_1606:
        /*25a8*/ 	.word	index@($__internal_473_$__cuda_sm20_div_s16)
        /*25ac*/ 	.word	0x00000008


	//----- nvinfo : EIATTR_FRAME_SIZE
	.align		4
.L_1607:
        /*25b0*/ 	.byte	0x04, 0x11
        /*25b2*/ 	.short	(.L_1609 - .L_1608)
	.align		4
.L_1608:
        /*25b4*/ 	.word	index@(_Z9cuda_gemmIiLi128ELi2ELi1ELi16ELi32ELi32ELi64ELi0ELi0EEviiiPT_S1_S1_iii)
        /*25b8*/ 	.word	0x00000008


	//----- nvinfo : EIATTR_REGCOUNT
	.align		4
.L_1609:
        /*25bc*/ 	.byte	0x04, 0x2f
        /*25be*/ 	.short	(.L_1611 - .L_1610)
	.align		4
.L_1610:
        /*25c0*/ 	.word	index@(_Z9cuda_gemmIiLi128ELi2ELi1ELi16ELi32ELi32ELi64ELi0ELi1EEviiiPT_S1_S1_iii)
        /*25c4*/ 	.word	0x00000006


	//----- nvinfo : EIATTR_FRAME_SIZE
	.align		4
.L_1611:
        /*25c8*/ 	.byte	0x04, 0x11
        /*25ca*/ 	.short	(.L_1613 - .L_1612)
	.align		4
.L_1612:
        /*25cc*/ 	.word	index@(_Z9cuda_gemmIiLi128ELi2ELi1ELi16ELi32ELi32ELi64ELi0ELi1EEviiiPT_S1_S1_iii)
        /*25d0*/ 	.word	0x00000000


	//----- nvinfo : EIATTR_REGCOUNT
	.align		4
.L_1613:
        /*25d4*/ 	.byte	0x04, 0x2f
        /*25d6*/ 	.short	(.L_1615 - .L_1614)
	.align		4
.L_1614:
        /*25d8*/ 	.word	index@(_Z9cuda_gemmIiLi128ELi2ELi1ELi16ELi32ELi32ELi64ELi1ELi0EEviiiPT_S1_S1_iii)
        /*25dc*/ 	.word	0x00000048


	//----- nvinfo : EIATTR_FRAME_SIZE
	.align		4
.L_1615:
        /*25e0*/ 	.byte	0x04, 0x11
        /*25e2*/ 	.short	(.L_1617 - .L_1616)
	.align		4
.L_1616:
        /*25e4*/ 	.word	index@($__internal_472_$__cuda_sm20_div_s16)
        /*25e8*/ 	.word	0x00000000


	//----- nvinfo : EIATTR_FRAME_SIZE
	.align		4
.L_1617:
        /*25ec*/ 	.byte	0x04, 0x11
        /*25ee*/ 	.short	(.L_1619 - .L_1618)
	.align		4
.L_1618:
        /*25f0*/ 	.word	index@(_Z9cuda_gemmIiLi128ELi2ELi1ELi16ELi32ELi32ELi64ELi1ELi0EEviiiPT_S1_S1_iii)
        /*25f4*/ 	.word	0x00000000


	//----- nvinfo : EIATTR_REGCOUNT
	.align		4
.L_1619:
        /*25f8*/ 	.byte	0x04, 0x2f
        /*25fa*/ 	.short	(.L_1621 - .L_1620)
	.align		4
.L_1620:
        /*25fc*/ 	.word	index@(_Z9cuda_gemmIiLi128ELi2ELi1ELi16ELi32ELi32ELi64ELi1ELi1EEviiiPT_S1_S1_iii)
        /*2600*/ 	.word	0x00000019


	//----- nvinfo : EIATTR_FRAME_SIZE
	.align		4
.L_1621:
        /*2604*/ 	.byte	0x04, 0x11
        /*2606*/ 	.short	(.L_1623 - .L_1622)
	.align		4
.L_1622:
        /*2608*/ 	.word	index@(_Z9cuda_gemmIiLi128ELi2ELi1ELi16ELi32ELi32ELi64ELi1ELi1EEviiiPT_S1_S1_iii)
        /*260c*/ 	.word	0x00000000


	//----- nvinfo : EIATTR_REGCOUNT
	.align		4
.L_1623:
        /*2610*/ 	.byte	0x04, 0x2f
        /*2612*/ 	.short	(.L_1625 - .L_1624)
	.align		4
.L_1624:
        /*2614*/ 	.word	index@(_Z9cuda_gemmIiLi128ELi2ELi1ELi16ELi64ELi64ELi64ELi0ELi0EEviiiPT_S1_S1_iii)
        /*2618*/ 	.word	0x00000048


	//----- nvinfo : EIATTR_FRAME_SIZE
	.align		4
.L_1625:
        /*261c*/ 	.byte	0x04, 0x11
        /*261e*/ 	.short	(.L_1627 - .L_1626)
	.align		4
.L_1626:
        /*2620*/ 	.word	index@($__internal_471_$__cuda_sm20_div_s16)
        /*2624*/ 	.word	0x00000008


	//----- nvinfo : EIATTR_FRAME_SIZE
	.align		4
.L_1627:
        /*2628*/ 	.byte	0x04, 0x11
        /*262a*/ 	.short	(.L_1629 - .L_1628)
	.align		4
.L_1628:
        /*262c*/ 	.word	index@(_Z9cuda_gemmIiLi128ELi2ELi1ELi16ELi64ELi64ELi64ELi0ELi0EEviiiPT_S1_S1_iii)
        /*2630*/ 	.word	0x00000008


	//----- nvinfo : EIATTR_REGCOUNT
	.align		4
.L_1629:
        /*2634*/ 	.byte	0x04, 0x2f
        /*2636*/ 	.short	(.L_1631 - .L_1630)
	.align		4
.L_1630:
        /*2638*/ 	.word	index@(_Z9cuda_gemmIiLi128ELi2ELi1ELi16ELi64ELi64ELi64ELi0ELi1EEviiiPT_S1_S1_iii)
        /*263c*/ 	.word	0x00000006


	//----- nvinfo : EIATTR_FRAME_SIZE
	.align		4
.L_1631:
        /*2640*/ 	.byte	0x04, 0x11
        /*2642*/ 	.short	(.L_1633 - .L_1632)
	.align		4
.L_1632:
        /*2644*/ 	.word	index@(_Z9cuda_gemmIiLi128ELi2ELi1ELi16ELi64ELi64ELi64ELi0ELi1EEviiiPT_S1_S1_iii)
        /*2648*/ 	.word	0x00000000


	//----- nvinfo : EIATTR_REGCOUNT
	.align		4
.L_1633:
        /*264c*/ 	.byte	0x04, 0x2f
        /*264e*/ 	.short	(.L_1635 - .L_1634)
	.align		4
.L_1634:
        /*2650*/ 	.word	index@(_Z9cuda_gemmIiLi128ELi2ELi1ELi16ELi64ELi64ELi64ELi1ELi0EEviiiPT_S1_S1_iii)
        /*2654*/ 	.word	0x00000048


	//----- nvinfo : EIATTR_FRAME_SIZE
	.align		4
.L_1635:
        /*2658*/ 	.byte	0x04, 0x11
        /*265a*/ 	.short	(.L_1637 - .L_1636)
	.align		4
.L_1636:
        /*265c*/ 	.word	index@($__internal_470_$__cuda_sm20_div_s16)
        /*2660*/ 	.word	0x00000008


	//----- nvinfo : EIATTR_FRAME_SIZE
	.align		4
.L_1637:
        /*2664*/ 	.byte	0x04, 0x11
        /*2666*/ 	.short	(.L_1639 - .L_1638)
	.align		4
.L_1638:
        /*2668*/ 	.word	index@(_Z9cuda_gemmIiLi128ELi2ELi1ELi16ELi64ELi64ELi64ELi1ELi0EEviiiPT_S1_S1_iii)
        /*266c*/ 	.word	0x00000008


	//----- nvinfo : EIATTR_REGCOUNT
	.align		4
.L_1639:
        /*2670*/ 	.byte	0x04, 0x2f
        /*2672*/ 	.short	(.L_1641 - .L_1640)
	.align		4
.L_1640:
        /*2674*/ 	.word	index@(_Z9cuda_gemmIiLi128ELi2ELi1ELi16ELi64ELi64ELi64ELi1ELi1EEviiiPT_S1_S1_iii)
        /*2678*/ 	.word	0x00000019


	//----- nvinfo : EIATTR_FRAME_SIZE
	.align		4
.L_1641:
        /*267c*/ 	.byte	0x04, 0x11
        /*267e*/ 	.short	(.L_1643 - .L_1642)
	.align		4
.L_1642:
        /*2680*/ 	.word	index@(_Z9cuda_gemmIiLi128ELi2ELi1ELi16ELi64ELi64ELi64ELi1ELi1EEviiiPT_S1_S1_iii)
        /*2684*/ 	.word	0x00000000


	//----- nvinfo : EIATTR_REGCOUNT
	.align		4
.L_1643:
        /*2688*/ 	.byte	0x04, 0x2f
        /*268a*/ 	.short	(.L_1645 - .L_1644)
	.align		4
.L_1644:
        /*268c*/ 	.word	index@(_Z9cuda_gemmIiLi128ELi2ELi1ELi16ELi128ELi128ELi64ELi0ELi0EEviiiPT_S1_S1_iii)
        /*2690*/ 	.word	0x00000048


	//----- nvinfo : EIATTR_FRAME_SIZE
	.align		4
.L_1645:
        /*2694*/ 	.byte	0x04, 0x11
        /*2696*/ 	.short	(.L_1647 - .L_1646)
	.align		4
.L_1646:
        /*2698*/ 	.word	index@($__internal_469_$__cuda_sm20_div_s16)
        /*269c*/ 	.word	0x00000010


	//----- nvinfo : EIATTR_FRAME_SIZE
	.align		4
.L_1647:
        /*26a0*/ 	.byte	0x04, 0x11
        /*26a2*/ 	.short	(.L_1649 - .L_1648)
	.align		4
.L_1648:
        /*26a4*/ 	.word	index@(_Z9cuda_gemmIiLi128ELi2ELi1ELi16ELi128ELi128ELi64ELi0ELi0EEviiiPT_S1_S1_iii)
        /*26a8*/ 	.word	0x00000010


	//----- nvinfo : EIATTR_REGCOUNT
	.align		4
.L_1649:
        /*26ac*/ 	.byte	0x04, 0x2f
        /*26ae*/ 	.short	(.L_1651 - .L_1650)
	.align		4
.L_1650:
        /*26b0*/ 	.word	index@(_Z9cuda_gemmIiLi128ELi2ELi1ELi16ELi128ELi128ELi64ELi0ELi1EEviiiPT_S1_S1_iii)
        /*26b4*/ 	.word	0x00000018


	//----- nvinfo : EIATTR_FRAME_SIZE
	.align		4
.L_1651:
        /*26b8*/ 	.byte	0x04, 0x11
        /*26ba*/ 	.short	(.L_1653 - .L_1652)
	.align		4
.L_1652:
        /*26bc*/ 	.word	index@(_Z9cuda_gemmIiLi128ELi2ELi1ELi16ELi128ELi128ELi64ELi0ELi1EEviiiPT_S1_S1_iii)
        /*26c0*/ 	.word	0x00000000


	//----- nvinfo : EIATTR_REGCOUNT
	.align		4
.L_1653:
        /*26c4*/ 	.byte	0x04, 0x2f
        /*26c6*/ 	.short	(.L_1655 - .L_1654)
	.align		4
.L_1654:
        /*26c8*/ 	.word	index@(_Z9cuda_gemmIiLi128ELi2ELi1ELi16ELi128ELi128ELi64ELi1ELi0EEviiiPT_S1_S1_iii)
        /*26cc*/ 	.word	0x00000048


	//----- nvinfo : EIATTR_FRAME_SIZE
	.align		4
.L_1655:
        /*26d0*/ 	.byte	0x04, 0x11
        /*26d2*/ 	.short	(.L_1657 - .L_1656)
	.align		4
.L_1656:
        /*26d4*/ 	.word	index@($__internal_468_$__cuda_sm20_div_s16)
        /*26d8*/ 	.word	0x00000008


	//----- nvinfo : EIATTR_FRAME_SIZE
	.align		4
.L_1657:
        /*26dc*/ 	.byte	0x04, 0x11
        /*26de*/ 	.short	(.L_1659 - .L_1658)
	.align		4
.L_1658:
        /*26e0*/ 	.word	index@(_Z9cuda_gemmIiLi128ELi2ELi1ELi16ELi128ELi128ELi64ELi1ELi0EEviiiPT_S1_S1_iii)
        /*26e4*/ 	.word	0x00000008


	//----- nvinfo : EIATTR_REGCOUNT
	.align		4
.L_1659:
        /*26e8*/ 	.byte	0x04, 0x2f
        /*26ea*/ 	.short	(.L_1661 - .L_1660)
	.align		4
.L_1660:
        /*26ec*/ 	.word	index@(_Z9cuda_gemmIiLi128ELi2ELi1ELi16ELi128ELi128ELi64ELi1ELi1EEviiiPT_S1_S1_iii)
        /*26f0*/ 	.word	0x00000020


	//----- nvinfo : EIATTR_FRAME_SIZE
	.align		4
.L_1661:
        /*26f4*/ 	.byte	0x04, 0x11
        /*26f6*/ 	.short	(.L_1663 - .L_1662)
	.align		4
.L_1662:
        /*26f8*/ 	.word	index@(_Z9cuda_gemmIiLi128ELi2ELi1ELi16ELi128ELi128ELi64ELi1ELi1EEviiiPT_S1_S1_iii)
        /*26fc*/ 	.word	0x00000000


	//----- nvinfo : EIATTR_REGCOUNT
	.align		4
.L_1663:
        /*2700*/ 	.byte	0x04, 0x2f
        /*2702*/ 	.short	(.L_1665 - .L_1664)
	.align		4
.L_1664:
        /*2704*/ 	.word	index@(_Z9cuda_gemmIiLi128ELi2ELi1ELi32ELi2ELi2ELi64ELi0ELi0EEviiiPT_S1_S1_iii)
        /*2708*/ 	.word	0x00000028


	//----- nvinfo : EIATTR_FRAME_SIZE
	.align		4
.L_1665:
        /*270c*/ 	.byte	0x04, 0x11
        /*270e*/ 	.short	(.L_1667 - .L_1666)
	.align		4
.L_1666:
        /*2710*/ 	.word	index@($__internal_467_$__cuda_sm20_div_s16)
        /*2714*/ 	.word	0x00000000


	//----- nvinfo : EIATTR_FRAME_SIZE
	.align		4
.L_1667:
        /*2718*/ 	.byte	0x04, 0x11
        /*271a*/ 	.short	(.L_1669 - .L_1668)
	.align		4
.L_1668:
        /*271c*/ 	.word	index@(_Z9cuda_gemmIiLi128ELi2ELi1ELi32ELi2ELi2ELi64ELi0ELi0EEviiiPT_S1_S1_iii)
        /*2720*/ 	.word	0x00000000


	//----- nvinfo : EIATTR_REGCOUNT
	.align		4
.L_1669:
        /*2724*/ 	.byte	0x04, 0x2f
        /*2726*/ 	.short	(.L_1671 - .L_1670)
	.align		4
.L_1670:
        /*2728*/ 	.word	index@(_Z9cuda_gemmIiLi128ELi2ELi1ELi32ELi2ELi2ELi64ELi0ELi1EEviiiPT_S1_S1_iii)
        /*272c*/ 	.word	0x0000000e


	//----- nvinfo : EIATTR_FRAME_SIZE
	.align		4
.L_1671:
        /*2730*/ 	.byte	0x04, 0x11
        /*2732*/ 	.short	(.L_1673 - .L_1672)
	.align		4
.L_1672:
        /*2734*/ 	.word	index@(_Z9cuda_gemmIiLi128ELi2ELi1ELi32ELi2ELi2ELi64ELi0ELi1EEviiiPT_S1_S1_iii)
        /*2738*/ 	.word	0x00000000


	//----- nvinfo : EIATTR_REGCOUNT
	.align		4
.L_1673:
        /*273c*/ 	.byte	0x04, 0x2f
        /*273e*/ 	.short	(.L_1675 - .L_1674)
	.align		4
.L_1674:
        /*2740*/ 	.word	index@(_Z9cuda_gemmIiLi128ELi2ELi1ELi32ELi2ELi2ELi64ELi1ELi0EEviiiPT_S1_S1_iii)
        /*2744*/ 	.word	0x00000028


	//----- nvinfo : EIATTR_FRAME_SIZE
	.align		4
.L_1675:
        /*2748*/ 	.byte	0x04, 0x11
        /*274a*/ 	.short	(.L_1677 - .L_1676)
	.align		4
.L_1676:
        /*274c*/ 	.word	index@($__internal_466_$__cuda_sm20_div_s16)
        /*2750*/ 	.word	0x00000000


	//----- nvinfo : EIATTR_FRAME_SIZE
	.align		4
.L_1677:
        /*2754*/ 	.byte	0x04, 0x11
        /*2756*/ 	.short	(.L_1679 - .L_1678)
	.align		4
.L_1678:
        /*2758*/ 	.word	index@(_Z9cuda_gemmIiLi128ELi2ELi1ELi32ELi2ELi2ELi64ELi1ELi0EEviiiPT_S1_S1_iii)
        /*275c*/ 	.word	0x00000000


	//----- nvinfo : EIATTR_REGCOUNT
	.align		4
.L_1679:
        /*2760*/ 	.byte	0x04, 0x2f
        /*2762*/ 	.short	(.L_1681 - .L_1680)
	.align		4
.L_1680:
        /*2764*/ 	.word	index@(_Z9cuda_gemmIiLi128ELi2ELi1ELi32ELi2ELi2ELi64ELi1ELi1EEviiiPT_S1_S1_iii)
        /*2768*/ 	.word	0x0000000e


	//----- nvinfo : EIATTR_FRAME_SIZE
	.align		4
.L_1681:
        /*276c*/ 	.byte	0x04, 0x11
        /*276e*/ 	.short	(.L_1683 - .L_1682)
	.align		4
.L_1682:
        /*2770*/ 	.word	index@(_Z9cuda_gemmIiLi128ELi2ELi1ELi32ELi2ELi2ELi64ELi1ELi1EEviiiPT_S1_S1_iii)
        /*2774*/ 	.word	0x00000000


	//----- nvinfo : EIATTR_REGCOUNT
	.align		4
.L_1683:
        /*2778*/ 	.byte	0x04, 0x2f
        /*277a*/ 	.short	(.L_1685 - .L_1684)
	.align		4
.L_1684:
        /*277c*/ 	.word	index@(_Z9cuda_gemmIiLi128ELi2ELi1ELi32ELi4ELi4ELi64ELi0ELi0EEviiiPT_S1_S1_iii)
        /*2780*/ 	.word	0x00000030


	//----- nvinfo : EIATTR_FRAME_SIZE
	.align		4
.L_1685:
        /*2784*/ 	.byte	0x04, 0x11
        /*2786*/ 	.short	(.L_1687 - .L_1686)
	.align		4
.L_1686:
        /*2788*/ 	.word	index@($__internal_465_$__cuda_sm20_div_s16)
        /*278c*/ 	.word	0x00000000


	//----- nvinfo : EIATTR_FRAME_SIZE
	.align		4
.L_1687:
        /*2790*/ 	.byte	0x04, 0x11
        /*2792*/ 	.short	(.L_1689 - .L_1688)
	.align		4
.L_1688:
        /*2794*/ 	.word	index@(_Z9cuda_gemmIiLi128ELi2ELi1ELi32ELi4ELi4ELi64ELi0ELi0EEviiiPT_S1_S1_iii)
        /*2798*/ 	.word	0x00000000


	//----- nvinfo : EIATTR_REGCOUNT
	.align		4
.L_1689:
        /*279c*/ 	.byte	0x04, 0x2f
        /*279e*/ 	.short	(.L_1691 - .L_1690)
	.align		4
.L_1690:
        /*27a0*/ 	.word	index@(_Z9cuda_gemmIiLi128ELi2ELi1ELi32ELi4ELi4ELi64ELi0ELi1EEviiiPT_S1_S1_iii)
        /*27a4*/ 	.word	0x0000000e


	//----- nvinfo : EIATTR_FRAME_SIZE
	.align		4
.L_1691:
        /*27a8*/ 	.byte	0x04, 0x11
        /*27aa*/ 	.short	(.L_1693 - .L_1692)
	.align		4
.L_1692:
        /*27ac*/ 	.word	index@(_Z9cuda_gemmIiLi128ELi2ELi1ELi32ELi4ELi4ELi64ELi0ELi1EEviiiPT_S1_S1_iii)
        /*27b0*/ 	.word	0x00000000


	//----- nvinfo : EIATTR_REGCOUNT
	.align		4
.L_1693:
        /*27b4*/ 	.byte	0x04, 0x2f
        /*27b6*/ 	.short	(.L_1695 - .L_1694)
	.align		4
.L_1694:
        /*27b8*/ 	.word	index@(_Z9cuda_gemmIiLi128ELi2ELi1ELi32ELi4ELi4ELi64ELi1ELi0EEviiiPT_S1_S1_iii)
        /*27bc*/ 	.word	0x00000030


	//----- nvinfo : EIATTR_FRAME_SIZE
	.align		4
.L_1695:
        /*27c0*/ 	.byte	0x04, 0x11
        /*27c2*/ 	.short	(.L_1697 - .L_1696)
	.align		4
.L_1696:
        /*27c4*/ 	.word	index@($__internal_464_$__cuda_sm20_div_s16)
        /*27c8*/ 	.word	0x00000000


	//----- nvinfo : EIATTR_FRAME_SIZE
	.align		4
.L_1697:
        /*27cc*/ 	.byte	0x04, 0x11
        /*27ce*/ 	.short	(.L_1699 - .L_1698)
	.align		4
.L_1698:
        /*27d0*/ 	.word	index@(_Z9cuda_gemmIiLi128ELi2ELi1ELi32ELi4ELi4ELi64ELi1ELi0EEviiiPT_S1_S1_iii)
        /*27d4*/ 	.word	0x00000000


	//----- nvinfo : EIATTR_REGCOUNT
	.align		4
.L_1699:
        /*27d8*/ 	.byte	0x04, 0x2f
        /*27da*/ 	.short	(.L_1701 - .L_1700)
	.align		4
.L_1700:
        /*27dc*/ 	.word	index@(_Z9cuda_gemmIiLi128ELi2ELi1ELi32ELi4ELi4ELi64ELi1ELi1EEviiiPT_S1_S1_iii)
        /*27e0*/ 	.word	0x0000000e


	//----- nvinfo : EIATTR_FRAME_SIZE
	.align		4
.L_1701:
        /*27e4*/ 	.byte	0x04, 0x11
        /*27e6*/ 	.short	(.L_1703 - .L_1702)
	.align		4
.L_1702:
        /*27e8*/ 	.word	index@(_Z9cuda_gemmIiLi128ELi2ELi1ELi32ELi4ELi4ELi64ELi1ELi1EEviiiPT_S1_S1_iii)
        /*27ec*/ 	.word	0x00000000


	//----- nvinfo : EIATTR_REGCOUNT
	.align		4
.L_1703:
        /*27f0*/ 	.byte	0x04, 0x2f
        /*27f2*/ 	.short	(.L_1705 - .L_1704)
	.align		4
.L_1704:
        /*27f4*/ 	.word	index@(_Z9cuda_gemmIiLi128ELi2ELi1ELi32ELi8ELi8ELi64ELi0ELi0EEviiiPT_S1_S1_iii)
        /*27f8*/ 	.word	0x00000040


	//----- nvinfo : EIATTR_FRAME_SIZE
	.align		4
.L_1705:
        /*27fc*/ 	.byte	0x04, 0x11
        /*27fe*/ 	.short	(.L_1707 - .L_1706)
	.align		4
.L_1706:
        /*2800*/ 	.word	index@($__internal_463_$__cuda_sm20_div_s16)
        /*2804*/ 	.word	0x00000000


	//----- nvinfo : EIATTR_FRAME_SIZE
	.align		4
.L_1707:
        /*2808*/ 	.byte	0x04, 0x11
        /*280a*/ 	.short	(.L_1709 - .L_1708)
	.align		4
.L_1708:
        /*280c*/ 	.word	index@(_Z9cuda_gemmIiLi128ELi2ELi1ELi32ELi8ELi8ELi64ELi0ELi0EEviiiPT_S1_S1_iii)
        /*2810*/ 	.word	0x00000000


	//----- nvinfo : EIATTR_REGCOUNT
	.align		4
.L_1709:
        /*2814*/ 	.byte	0x04, 0x2f
        /*2816*/ 	.short	(.L_1711 - .L_1710)
	.align		4
.L_1710:
        /*2818*/ 	.word	index@(_Z9cuda_gemmIiLi128ELi2ELi1ELi32ELi8ELi8ELi64ELi0ELi1EEviiiPT_S1_S1_iii)
        /*281c*/ 	.word	0x0000001e


	//----- nvinfo : EIATTR_FRAME_SIZE
	.align		4
.L_1711:
        /*2820*/ 	.byte	0x04, 0x11
        /*2822*/ 	.short	(.L_1713 - .L_1712)
	.align		4
.L_1712:
        /*2824*/ 	.word	index@(_Z9cuda_gemmIiLi128ELi2ELi1ELi32ELi8ELi8ELi64ELi0ELi1EEviiiPT_S1_S1_iii)
        /*2828*/ 	.word	0x00000000


	//----- nvinfo : EIATTR_REGCOUNT
	.align		4
.L_1713:
        /*282c*/ 	.byte	0x04, 0x2f
        /*282e*/ 	.short	(.L_1715 - .L_1714)
	.align		4
.L_1714:
        /*2830*/ 	.word	index@(_Z9cuda_gemmIiLi128ELi2ELi1ELi32ELi8ELi8ELi64ELi1ELi0EEviiiPT_S1_S1_iii)
        /*2834*/ 	.word	0x00000040


	//----- nvinfo : EIATTR_FRAME_SIZE
	.align		4
.L_1715:
        /*2838*/ 	.byte	0x04, 0x11
        /*283a*/ 	.short	(.L_1717 - .L_1716)
	.align		4
.L_1716:
        /*283c*/ 	.word	index@($__internal_462_$__cuda_sm20_div_s16)
        /*2840*/ 	.word	0x00000000


	//----- nvinfo : EIATTR_FRAME_SIZE
	.align		4
.L_1717:
        /*2844*/ 	.byte	0x04, 0x11
        /*2846*/ 	.short	(.L_1719 - .L_1718)
	.align		4
.L_1718:
        /*2848*/ 	.word	index@(_Z9cuda_gemmIiLi128ELi2ELi1ELi32ELi8ELi8ELi64ELi1ELi0EEviiiPT_S1_S1_iii)
        /*284c*/ 	.word	0x00000000


	//----- nvinfo : EIATTR_REGCOUNT
	.align		4
.L_1719:
        /*2850*/ 	.byte	0x04, 0x2f
        /*2852*/ 	.short	(.L_1721 - .L_1720)
	.align		4
.L_1720:
        /*2854*/ 	.word	index@(_Z9cuda_gemmIiLi128ELi2ELi1ELi32ELi8ELi8ELi64ELi1ELi1EEviiiPT_S1_S1_iii)
        /*2858*/ 	.word	0x0000001e


	//----- nvinfo : EIATTR_FRAME_SIZE
	.align		4
.L_1721:
        /*285c*/ 	.byte	0x04, 0x11
        /*285e*/ 	.short	(.L_1723 - .L_1722)
	.align		4
.L_1722:
        /*2860*/ 	.word	index@(_Z9cuda_gemmIiLi128ELi2ELi1ELi32ELi8ELi8ELi64ELi1ELi1EEviiiPT_S1_S1_iii)
        /*2864*/ 	.word	0x00000000


	//----- nvinfo : EIATTR_REGCOUNT
	.align		4
.L_1723:
        /*2868*/ 	.byte	0x04, 0x2f
        /*286a*/ 	.short	(.L_1725 - .L_1724)
	.align		4
.L_1724:
        /*286c*/ 	.word	index@(_Z9cuda_gemmIiLi128ELi2ELi1ELi32ELi16ELi16ELi64ELi0ELi0EEviiiPT_S1_S1_iii)
        /*2870*/ 	.word	0x00000060


	//----- nvinfo : EIATTR_FRAME_SIZE
	.align		4
.L_1725:
        /*2874*/ 	.byte	0x04, 0x11
        /*2876*/ 	.short	(.L_1727 - .L_1726)
	.align		4
.L_1726:
        /*2878*/ 	.word	index@($__internal_461_$__cuda_sm20_div_s16)
        /*287c*/ 	.word	0x00000000


	//----- nvinfo : EIATTR_FRAME_SIZE
	.align		4
.L_1727:
        /*2880*/ 	.byte	0x04, 0x11
        /*2882*/ 	.short	(.L_1729 - .L_1728)
	.align		4
.L_1728:
        /*2884*/ 	.word	index@(_Z9cuda_gemmIiLi128ELi2ELi1ELi32ELi16ELi16ELi64ELi0ELi0EEviiiPT_S1_S1_iii)
        /*2888*/ 	.word	0x00000000


	//----- nvinfo : EIATTR_REGCOUNT
	.align		4
.L_1729:
        /*288c*/ 	.byte	0x04, 0x2f
        /*288e*/ 	.short	(.L_1731 - .L_1730)
	.align		4
.L_1730:
        /*2890*/ 	.word	index@(_Z9cuda_gemmIiLi128ELi2ELi1ELi32ELi16ELi16ELi64ELi0ELi1EEviiiPT_S1_S1_iii)
        /*2894*/ 	.word	0x00000020


	//----- nvinfo : EIATTR_FRAME_SIZE
	.align		4
.L_1731:
        /*2898*/ 	.byte	0x04, 0x11
        /*289a*/ 	.short	(.L_1733 - .L_1732)
	.align		4
.L_1732:
        /*289c*/ 	.word	index@($__internal_460_$__cuda_sm20_div_u16)
        /*28a0*/ 	.word	0x00000000


	//----- nvinfo : EIATTR_FRAME_SIZE
	.align		4
.L_1733:
        /*28a4*/ 	.byte	0x04, 0x11
        /*28a6*/ 	.short	(.L_1735 - .L_1734)
	.align		4
.L_1734:
        /*28a8*/ 	.word	index@(_Z9cuda_gemmIiLi128ELi2ELi1ELi32ELi16ELi16ELi64ELi0ELi1EEviiiPT_S1_S1_iii)
        /*28ac*/ 	.word	0x00000000


	//----- nvinfo : EIATTR_REGCOUNT
	.align		4
.L_1735:
        /*28b0*/ 	.byte	0x04, 0x2f
        /*28b2*/ 	.short	(.L_1737 - .L_1736)
	.align		4
.L_1736:
        /*28b4*/ 	.word	index@(_Z9cuda_gemmIiLi128ELi2ELi1ELi32ELi16ELi16ELi64ELi1ELi0EEviiiPT_S1_S1_iii)
        /*28b8*/ 	.word	0x00000060


	//----- nvinfo : EIATTR_FRAME_SIZE
	.align		4
.L_1737:
        /*28bc*/ 	.byte	0x04, 0x11
        /*28be*/ 	.short	(.L_1739 - .L_1738)
	.align		4
.L_1738:
        /*28c0*/ 	.word	index@($__internal_459_$__cuda_sm20_div_s16)
        /*28c4*/ 	.word	0x00000000


	//----- nvinfo : EIATTR_FRAME_SIZE
	.align		4
.L_1739:
        /*28c8*/ 	.byte	0x04, 0x11
        /*28ca*/ 	.short	(.L_1741 - .L_1740)
	.align		4
.L_1740:
        /*28cc*/ 	.word	index@(_Z9cuda_gemmIiLi128ELi2ELi1ELi32ELi16ELi16ELi64ELi1ELi0EEviiiPT_S1_S1_iii)
        /*28d0*/ 	.word	0x00000000


	//----- nvinfo : EIATTR_REGCOUNT
	.align		4
.L_1741:
        /*28d4*/ 	.byte	0x04, 0x2f
        /*28d6*/ 	.short	(.L_1743 - .L_1742)
	.align		4
.L_1742:
        /*28d8*/ 	.word	index@(_Z9cuda_gemmIiLi128ELi2ELi1ELi32ELi16ELi16ELi64ELi1ELi1EEviiiPT_S1_S1_iii)
        /*28dc*/ 	.word	0x0000001d


	//----- nvinfo : EIATTR_FRAME_SIZE
	.align		4
.L_1743:
        /*28e0*/ 	.byte	0x04, 0x11
        /*28e2*/ 	.short	(.L_1745 - .L_1744)
	.align		4
.L_1744:
        /*28e4*/ 	.word	index@($__internal_458_$__cuda_sm20_div_u16)
        /*28e8*/ 	.word	0x00000000


	//----- nvinfo : EIATTR_FRAME_SIZE
	.align		4
.L_1745:
        /*28ec*/ 	.byte	0x04, 0x11
        /*28ee*/ 	.short	(.L_1747 - .L_1746)
	.align		4
.L_1746:
        /*28f0*/ 	.word	index@(_Z9cuda_gemmIiLi128ELi2ELi1ELi32ELi16ELi16ELi64ELi1ELi1EEviiiPT_S1_S1_iii)
        /*28f4*/ 	.word	0x00000000


	//----- nvinfo : EIATTR_REGCOUNT
	.align		4
.L_1747:
        /*28f8*/ 	.byte	0x04, 0x2f
        /*28fa*/ 	.short	(.L_1749 - .L_1748)
	.align		4
.L_1748:
        /*28fc*/ 	.word	index@(_Z9cuda_gemmIiLi128ELi2ELi1ELi32ELi32ELi32ELi64ELi0ELi0EEviiiPT_S1_S1_iii)
        /*2900*/ 	.word	0x0000005d


	//----- nvinfo : EIATTR_FRAME_SIZE
	.align		4
.L_1749:
        /*2904*/ 	.byte	0x04, 0x11
        /*2906*/ 	.short	(.L_1751 - .L_1750)
	.align		4
.L_1750:
        /*2908*/ 	.word	index@($__internal_457_$__cuda_sm20_div_s16)
        /*290c*/ 	.word	0x00000000


	//----- nvinfo : EIATTR_FRAME_SIZE
	.align		4
.L_1751:
        /*2910*/ 	.byte	0x04, 0x11
        /*2912*/ 	.short	(.L_1753 - .L_1752)
	.align		4
.L_1752:
        /*2914*/ 	.word	index@(_Z9cuda_gemmIiLi128ELi2ELi1ELi32ELi32ELi32ELi64ELi0ELi0EEviiiPT_S1_S1_iii)
        /*2918*/ 	.word	0x00000000


	//----- nvinfo : EIATTR_REGCOUNT
	.align		4
.L_1753:
        /*291c*/ 	.byte	0x04, 0x2f
        /*291e*/ 	.short	(.L_1755 - .L_1754)
	.align		4
.L_1754:
        /*2920*/ 	.word	index@(_Z9cuda_gemmIiLi128ELi2ELi1ELi32ELi32ELi32ELi64ELi0ELi1EEviiiPT_S1_S1_iii)
        /*2924*/ 	.word	0x00000040


	//----- nvinfo : EIATTR_FRAME_SIZE
	.align		4
.L_1755:
        /*2928*/ 	.byte	0x04, 0x11
        /*292a*/ 	.short	(.L_1757 - .L_1756)
	.align		4
.L_1756:
        /*292c*/ 	.word	index@(_Z9cuda_gemmIiLi128ELi2ELi1ELi32ELi32ELi32ELi64ELi0ELi1EEviiiPT_S1_S1_iii)
        /*2930*/ 	.word	0x00000000


	//----- nvinfo : EIATTR_REGCOUNT
	.align		4
.L_1757:
        /*2934*/ 	.byte	0x04, 0x2f
        /*2936*/ 	.short	(.L_1759 - .L_1758)
	.align		4
.L_1758:
        /*2938*/ 	.word	index@(_Z9cuda_gemmIiLi128ELi2ELi1ELi32ELi32ELi32ELi64ELi1ELi0EEviiiPT_S1_S1_iii)
        /*293c*/ 	.word	0x00000048


	//----- nvinfo : EIATTR_FRAME_SIZE
	.align		4
.L_1759:
        /*2940*/ 	.byte	0x04, 0x11
        /*2942*/ 	.short	(.L_1761 - .L_1760)
	.align		4
.L_1760:
        /*2944*/ 	.word	index@($__internal_456_$__cuda_sm20_div_s16)
        /*2948*/ 	.word	0x00000010


	//----- nvinfo : EIATTR_FRAME_SIZE
	.align		4
.L_1761:
        /*294c*/ 	.byte	0x04, 0x11
        /*294e*/ 	.short	(.L_1763 - .L_1762)
	.align		4
.L_1762:
        /*2950*/ 	.word	index@(_Z9cuda_gemmIiLi128ELi2ELi1ELi32ELi32ELi32ELi64ELi1ELi0EEviiiPT_S1_S1_iii)
        /*2954*/ 	.word	0x00000010


	//----- nvinfo : EIATTR_REGCOUNT
	.align		4
.L_1763:
        /*2958*/ 	.byte	0x04, 0x2f
        /*295a*/ 	.short	(.L_1765 - .L_1764)
	.align		4
.L_1764:
        /*295c*/ 	.word	index@(_Z9cuda_gemmIiLi128ELi2ELi1ELi32ELi32ELi32ELi64ELi1ELi1EEviiiPT_S1_S1_iii)
        /*2960*/ 	.word	0x00000038


	//----- nvinfo : EIATTR_FRAME_SIZE
	.align		4
.L_1765:
        /*2964*/ 	.byte	0x04, 0x11
        /*2966*/ 	.short	(.L_1767 - .L_1766)
	.align		4
.L_1766:
        /*2968*/ 	.word	index@(_Z9cuda_gemmIiLi128ELi2ELi1ELi32ELi32ELi32ELi64ELi1ELi1EEviiiPT_S1_S1_iii)
        /*296c*/ 	.word	0x00000000


	//----- nvinfo : EIATTR_REGCOUNT
	.align		4
.L_1767:
        /*2970*/ 	.byte	0x04, 0x2f
        /*2972*/ 	.short	(.L_1769 - .L_1768)
	.align		4
.L_1768:
        /*2974*/ 	.word	index@(_Z9cuda_gemmIiLi128ELi2ELi1ELi32ELi64ELi64ELi64ELi0ELi0EEviiiPT_S1_S1_iii)
        /*2978*/ 	.word	0x00000050


	//----- nvinfo : EIATTR_FRAME_SIZE
	.align		4
.L_1769:
        /*297c*/ 	.byte	0x04, 0x11
        /*297e*/ 	.short	(.L_1771 - .L_1770)
	.align		4
.L_1770:
        /*2980*/ 	.word	index@($__internal_455_$__cuda_sm20_div_s16)
        /*2984*/ 	.word	0x00000000


	//----- nvinfo : EIATTR_FRAME_SIZE
	.align		4
.L_1771:
        /*2988*/ 	.byte	0x04, 0x11
        /*298a*/ 	.short	(.L_1773 - .L_1772)
	.align		4
.L_1772:
        /*298c*/ 	.word	index@(_Z9cuda_gemmIiLi128ELi2ELi1ELi32ELi64ELi64ELi64ELi0ELi0EEviiiPT_S1_S1_iii)
        /*2990*/ 	.word	0x00000000


	//----- nvinfo : EIATTR_REGCOUNT
	.align		4
.L_1773:
        /*2994*/ 	.byte	0x04, 0x2f
        /*2996*/ 	.short	(.L_1775 - .L_1774)
	.align		4
.L_1774:
        /*2998*/ 	.word	index@(_Z9cuda_gemmIiLi128ELi2ELi1ELi32ELi64ELi64ELi64ELi0ELi1EEviiiPT_S1_S1_iii)
        /*299c*/ 	.word	0x00000006


	//----- nvinfo : EIATTR_FRAME_SIZE
	.align		4
.L_1775:
        /*29a0*/ 	.byte	0x04, 0x11
        /*29a2*/ 	.short	(.L_1777 - .L_1776)
	.align		4
.L_1776:
        /*29a4*/ 	.word	index@(_Z9cuda_gemmIiLi128ELi2ELi1ELi32ELi64ELi64ELi64ELi0ELi1EEviiiPT_S1_S1_iii)
        /*29a8*/ 	.word	0x00000000


	//----- nvinfo : EIATTR_REGCOUNT
	.align		4
.L_1777:
        /*29ac*/ 	.byte	0x04, 0x2f
        /*29ae*/ 	.short	(.L_1779 - .L_1778)
	.align		4
.L_1778:
        /*29b0*/ 	.word	index@(_Z9cuda_gemmIiLi128ELi2ELi1ELi32ELi64ELi64ELi64ELi1ELi0EEviiiPT_S1_S1_iii)
        /*29b4*/ 	.word	0x00000048


	//----- nvinfo : EIATTR_FRAME_SIZE
	.align		4
.L_1779:
        /*29b8*/ 	.byte	0x04, 0x11
        /*29ba*/ 	.short	(.L_1781 - .L_1780)
	.align		4
.L_1780:
        /*29bc*/ 	.word	index@($__internal_454_$__cuda_sm20_div_s16)
        /*29c0*/ 	.word	0x00000008


	//----- nvinfo : EIATTR_FRAME_SIZE
	.align		4
.L_1781:
        /*29c4*/ 	.byte	0x04, 0x11
        /*29c6*/ 	.short	(.L_1783 - .L_1782)
	.align		4
.L_1782:
        /*29c8*/ 	.word	index@(_Z9cuda_gemmIiLi128ELi2ELi1ELi32ELi64ELi64ELi64ELi1ELi0EEviiiPT_S1_S1_iii)
        /*29cc*/ 	.word	0x00000008


	//----- nvinfo : EIATTR_REGCOUNT
	.align		4
.L_1783:
        /*29d0*/ 	.byte	0x04, 0x2f
        /*29d2*/ 	.short	(.L_1785 - .L_1784)
	.align		4
.L_1784:
        /*29d4*/ 	.word	index@(_Z9cuda_gemmIiLi128ELi2ELi1ELi32ELi64ELi64ELi64ELi1ELi1EEviiiPT_S1_S1_iii)
        /*29d8*/ 	.word	0x00000028


	//----- nvinfo : EIATTR_FRAME_SIZE
	.align		4
.L_1785:
        /*29dc*/ 	.byte	0x04, 0x11
        /*29de*/ 	.short	(.L_1787 - .L_1786)
	.align		4
.L_1786:
        /*29e0*/ 	.word	index@(_Z9cuda_gemmIiLi128ELi2ELi1ELi32ELi64ELi64ELi64ELi1ELi1EEviiiPT_S1_S1_iii)
        /*29e4*/ 	.word	0x00000000


	//----- nvinfo : EIATTR_REGCOUNT
	.align		4
.L_1787:
        /*29e8*/ 	.byte	0x04, 0x2f
        /*29ea*/ 	.short	(.L_1789 - .L_1788)
	.align		4
.L_1788:
        /*29ec*/ 	.word	index@(_Z9cuda_gemmIiLi128ELi2ELi1ELi32ELi128ELi128ELi64ELi0ELi0EEviiiPT_S1_S1_iii)
        /*29f0*/ 	.word	0x00000048


	//----- nvinfo : EIATTR_FRAME_SIZE
	.align		4
.L_1789:
        /*29f4*/ 	.byte	0x04, 0x11
        /*29f6*/ 	.short	(.L_1791 - .L_1790)
	.align		4
.L_1790:
        /*29f8*/ 	.word	index@($__internal_453_$__cuda_sm20_div_s16)
        /*29fc*/ 	.word	0x00000008


	//----- nvinfo : EIATTR_FRAME_SIZE
	.align		4
.L_1791:
        /*2a00*/ 	.byte	0x04, 0x11
        /*2a02*/ 	.short	(.L_1793 - .L_1792)
	.align		4
.L_1792:
        /*2a04*/ 	.word	index@(_Z9cuda_gemmIiLi128ELi2ELi1ELi32ELi128ELi128ELi64ELi0ELi0EEviiiPT_S1_S1_iii)
        /*2a08*/ 	.word	0x00000008


	//----- nvinfo : EIATTR_REGCOUNT
	.align		4
.L_1793:
        /*2a0c*/ 	.byte	0x04, 0x2f
        /*2a0e*/ 	.short	(.L_1795 - .L_1794)
	.align		4
.L_1794:
        /*2a10*/ 	.word	index@(_Z9cuda_gemmIiLi128ELi2ELi1ELi32ELi128ELi128ELi64ELi0ELi1EEviiiPT_S1_S1_iii)
        /*2a14*/ 	.word	0x00000018


	//----- nvinfo : EIATTR_FRAME_SIZE
	.align		4
.L_1795:
        /*2a18*/ 	.byte	0x04, 0x11
        /*2a1a*/ 	.short	(.L_1797 - .L_1796)
	.align		4
.L_1796:
        /*2a1c*/ 	.word	index@(_Z9cuda_gemmIiLi128ELi2ELi1ELi32ELi128ELi128ELi64ELi0ELi1EEviiiPT_S1_S1_iii)
        /*2a20*/ 	.word	0x00000000


	//----- nvinfo : EIATTR_REGCOUNT
	.align		4
.L_1797:
        /*2a24*/ 	.byte	0x04, 0x2f
        /*2a26*/ 	.short	(.L_1799 - .L_1798)
	.align		4
.L_1798:
        /*2a28*/ 	.word	index@(_Z9cuda_gemmIiLi128ELi2ELi1ELi32ELi128ELi128ELi64ELi1ELi0EEviiiPT_S1_S1_iii)
        /*2a2c*/ 	.word	0x00000048


	//----- nvinfo : EIATTR_FRAME_SIZE
	.align		4
.L_1799:
        /*2a30*/ 	.byte	0x04, 0x11
        /*2a32*/ 	.short	(.L_1801 - .L_1800)
	.align		4
.L_1800:
        /*2a34*/ 	.word	index@($__internal_452_$__cuda_sm20_div_s16)
        /*2a38*/ 	.word	0x00000008


	//----- nvinfo : EIATTR_FRAME_SIZE
	.align		4
.L_1801:
        /*2a3c*/ 	.byte	0x04, 0x11
        /*2a3e*/ 	.short	(.L_1803 - .L_1802)
	.align		4
.L_1802:
        /*2a40*/ 	.word	index@(_Z9cuda_gemmIiLi128ELi2ELi1ELi32ELi128ELi128ELi64ELi1ELi0EEviiiPT_S1_S1_iii)
        /*2a44*/ 	.word	0x00000008


	//----- nvinfo : EIATTR_REGCOUNT
	.align		4
.L_1803:
        /*2a48*/ 	.byte	0x04, 0x2f
        /*2a4a*/ 	.short	(.L_1805 - .L_1804)
	.align		4
.L_1804:
        /*2a4c*/ 	.word	index@(_Z9cuda_gemmIiLi128ELi2ELi1ELi32ELi128ELi128ELi64ELi1ELi1EEviiiPT_S1_S1_iii)
        /*2a50*/ 	.word	0x00000020


	//----- nvinfo : EIATTR_FRAME_SIZE
	.align		4
.L_1805:
        /*2a54*/ 	.byte	0x04, 0x11
        /*2a56*/ 	.short	(.L_1807 - .L_1806)
	.align		4
.L_1806:
        /*2a58*/ 	.word	index@(_Z9cuda_gemmIiLi128ELi2ELi1ELi32ELi128ELi128ELi64ELi1ELi1EEviiiPT_S1_S1_iii)
        /*2a5c*/ 	.word	0x00000000


	//----- nvinfo : EIATTR_REGCOUNT
	.align		4
.L_1807:
        /*2a60*/ 	.byte	0x04, 0x2f
        /*2a62*/ 	.short	(.L_1809 - .L_1808)
	.align		4
.L_1808:
        /*2a64*/ 	.word	index@(_Z9cuda_gemmIiLi128ELi2ELi1ELi64ELi2ELi2ELi64ELi0ELi0EEviiiPT_S1_S1_iii)
        /*2a68*/ 	.word	0x00000028


	//----- nvinfo : EIATTR_FRAME_SIZE
	.align		4
.L_1809:
        /*2a6c*/ 	.byte	0x04, 0x11
        /*2a6e*/ 	.short	(.L_1811 - .L_1810)
	.align		4
.L_1810:
        /*2a70*/ 	.word	index@($__internal_451_$__cuda_sm20_div_s16)
        /*2a74*/ 	.word	0x00000000


	//----- nvinfo : EIATTR_FRAME_SIZE
	.align		4
.L_1811:
        /*2a78*/ 	.byte	0x04, 0x11
        /*2a7a*/ 	.short	(.L_1813 - .L_1812)
	.align		4
.L_1812:
        /*2a7c*/ 	.word	index@(_Z9cuda_gemmIiLi128ELi2ELi1ELi64ELi2ELi2ELi64ELi0ELi0EEviiiPT_S1_S1_iii)
        /*2a80*/ 	.word	0x00000000


	//----- nvinfo : EIATTR_REGCOUNT
	.align		4
.L_1813:
        /*2a84*/ 	.byte	0x04, 0x2f
        /*2a86*/ 	.short	(.L_1815 - .L_1814)
	.align		4
.L_1814:
        /*2a88*/ 	.word	index@(_Z9cuda_gemmIiLi128ELi2ELi1ELi64ELi2ELi2ELi64ELi0ELi1EEviiiPT_S1_S1_iii)
        /*2a8c*/ 	.word	0x0000000e


	//----- nvinfo : EIATTR_FRAME_SIZE
	.align		4
.L_1815:
        /*2a90*/ 	.byte	0x04, 0x11
        /*2a92*/ 	.short	(.L_1817 - .L_1816)
	.align		4
.L_1816:
        /*2a94*/ 	.word	index@(_Z9cuda_gemmIiLi128ELi2ELi1ELi64ELi2ELi2ELi64ELi0ELi1EEviiiPT_S1_S1_iii)
        /*2a98*/ 	.word	0x00000000


	//----- nvinfo : EIATTR_REGCOUNT
	.align		4
.L_1817:
        /*2a9c*/ 	.byte	0x04, 0x2f
        /*2a9e*/ 	.short	(.L_1819 - .L_1818)
	.align		4
.L_1818:
        /*2aa0*/ 	.word	index@(_Z9cuda_gemmIiLi128ELi2ELi1ELi64ELi2ELi2ELi64ELi1ELi0EEviiiPT_S1_S1_iii)
        /*2aa4*/ 	.word	0x00000028


	//----- nvinfo : EIATTR_FRAME_SIZE
	.align		4
.L_1819:
        /*2aa8*/ 	.byte	0x04, 0x11
        /*2aaa*/ 	.short	(.L_1821 - .L_1820)
	.align		4
.L_1820:
        /*2aac*/ 	.word	index@($__internal_450_$__cuda_sm20_div_s16)
        /*2ab0*/ 	.word	0x00000000


	//----- nvinfo : EIATTR_FRAME_SIZE
	.align		4
.L_1821:
        /*2ab4*/ 	.byte	0x04, 0x11
        /*2ab6*/ 	.short	(.L_1823 - .L_1822)
	.align		4
.L_1822:
        /*2ab8*/ 	.word	index@(_Z9cuda_gemmIiLi128ELi2ELi1ELi64ELi2ELi2ELi64ELi1ELi0EEviiiPT_S1_S1_iii)
        /*2abc*/ 	.word	0x00000000


	//----- nvinfo : EIATTR_REGCOUNT
	.align		4
.L_1823:
        /*2ac0*/ 	.byte	0x04, 0x2f
        /*2ac2*/ 	.short	(.L_1825 - .L_1824)
	.align		4
.L_1824:
        /*2ac4*/ 	.word	index@(_Z9cuda_gemmIiLi128ELi2ELi1ELi64ELi2ELi2ELi64ELi1ELi1EEviiiPT_S1_S1_iii)
        /*2ac8*/ 	.word	0x0000000e


	//----- nvinfo : EIATTR_FRAME_SIZE
	.align		4
.L_1825:
        /*2acc*/ 	.byte	0x04, 0x11
        /*2ace*/ 	.short	(.L_1827 - .L_1826)
	.align		4
.L_1826:
        /*2ad0*/ 	.word	index@(_Z9cuda_gemmIiLi128ELi2ELi1ELi64ELi2ELi2ELi64ELi1ELi1EEviiiPT_S1_S1_iii)
        /*2ad4*/ 	.word	0x00000000


	//----- nvinfo : EIATTR_REGCOUNT
	.align		4
.L_1827:
        /*2ad8*/ 	.byte	0x04, 0x2f
        /*2ada*/ 	.short	(.L_1829 - .L_1828)
	.align		4
.L_1828:
        /*2adc*/ 	.word	index@(_Z9cuda_gemmIiLi128ELi2ELi1ELi64ELi4ELi4ELi64ELi0ELi0EEviiiPT_S1_S1_iii)
        /*2ae0*/ 	.word	0x00000030


	//----- nvinfo : EIATTR_FRAME_SIZE
	.align		4
.L_1829:
        /*2ae4*/ 	.byte	0x04, 0x11
        /*2ae6*/ 	.short	(.L_1831 - .L_1830)
	.align		4
.L_1830:
        /*2ae8*/ 	.word	index@($__internal_449_$__cuda_sm20_div_s16)
        /*2aec*/ 	.word	0x00000000


	//----- nvinfo : EIATTR_FRAME_SIZE
	.align		4
.L_1831:
        /*2af0*/ 	.byte	0x04, 0x11
        /*2af2*/ 	.short	(.L_1833 - .L_1832)
	.align		4
.L_1832:
        /*2af4*/ 	.word	index@(_Z9cuda_gemmIiLi128ELi2ELi1ELi64ELi4ELi4ELi64ELi0ELi0EEviiiPT_S1_S1_iii)
        /*2af8*/ 	.word	0x00000000


	//----- nvinfo : EIATTR_REGCOUNT
	.align		4
.L_1833:
        /*2afc*/ 	.byte	0x04, 0x2f
        /*2afe*/ 	.short	(.L_1835 - .L_1834)
	.align		4
.L_1834:
        /*2b00*/ 	.word	index@(_Z9cuda_gemmIiLi128ELi2ELi1ELi64ELi4ELi4ELi64ELi0ELi1EEviiiPT_S1_S1_iii)
        /*2b04*/ 	.word	0x0000000e


	//----- nvinfo : EIATTR_FRAME_SIZE
	.align		4
.L_1835:
        /*2b08*/ 	.byte	0x04, 0x11
        /*2b0a*/ 	.short	(.L_1837 - .L_1836)
	.align		4
.L_1836:
        /*2b0c*/ 	.word	index@(_Z9cuda_gemmIiLi128ELi2ELi1ELi64ELi4ELi4ELi64ELi0ELi1EEviiiPT_S1_S1_iii)
        /*2b10*/ 	.word	0x00000000


	//----- nvinfo : EIATTR_REGCOUNT
	.align		4
.L_1837:
        /*2b14*/ 	.byte	0x04, 0x2f
        /*2b16*/ 	.short	(.L_1839 - .L_1838)
	.align		4
.L_1838:
        /*2b18*/ 	.word	index@(_Z9cuda_gemmIiLi128ELi2ELi1ELi64ELi4ELi4ELi64ELi1ELi0EEviiiPT_S1_S1_iii)
        /*2b1c*/ 	.word	0x00000030


	//----- nvinfo : EIATTR_FRAME_SIZE
	.align		4
.L_1839:
        /*2b20*/ 	.byte	0x04, 0x11
        /*2b22*/ 	.short	(.L_1841 - .L_1840)
	.align		4
.L_1840:
        /*2b24*/ 	.word	index@($__internal_448_$__cuda_sm20_div_s16)
        /*2b28*/ 	.word	0x00000000


	//----- nvinfo : EIATTR_FRAME_SIZE
	.align		4
.L_1841:
        /*2b2c*/ 	.byte	0x04, 0x11
        /*2b2e*/ 	.short	(.L_1843 - .L_1842)
	.align		4
.L_1842:
        /*2b30*/ 	.word	index@(_Z9cuda_gemmIiLi128ELi2ELi1ELi64ELi4ELi4ELi64ELi1ELi0EEviiiPT_S1_S1_iii)
        /*2b34*/ 	.word	0x00000000


	//----- nvinfo : EIATTR_REGCOUNT
	.align		4
.L_1843:
        /*2b38*/ 	.byte	0x04, 0x2f
        /*2b3a*/ 	.short	(.L_1845 - .L_1844)
	.align		4
.L_1844:
        /*2b3c*/ 	.word	index@(_Z9cuda_gemmIiLi128ELi2ELi1ELi64ELi4ELi4ELi64ELi1ELi1EEviiiPT_S1_S1_iii)
        /*2b40*/ 	.word	0x0000000e


	//----- nvinfo : EIATTR_FRAME_SIZE
	.align		4
.L_1845:
        /*2b44*/ 	.byte	0x04, 0x11
        /*2b46*/ 	.short	(.L_1847 - .L_1846)
	.align		4
.L_1846:
        /*2b48*/ 	.word	index@(_Z9cuda_gemmIiLi128ELi2ELi1ELi64ELi4ELi4ELi64ELi1ELi1EEviiiPT_S1_S1_iii)
        /*2b4c*/ 	.word	0x00000000


	//----- nvinfo : EIATTR_REGCOUNT
	.align		4
.L_1847:
        /*2b50*/ 	.byte	0x04, 0x2f
        /*2b52*/ 	.short	(.L_1849 - .L_1848)
	.align		4
.L_1848:
        /*2b54*/ 	.word	index@(_Z9cuda_gemmIiLi128ELi2ELi1ELi64ELi8ELi8ELi64ELi0ELi0EEviiiPT_S1_S1_iii)
        /*2b58*/ 	.word	0x00000040


	//----- nvinfo : EIATTR_FRAME_SIZE
	.align		4
.L_1849:
        /*2b5c*/ 	.byte	0x04, 0x11
        /*2b5e*/ 	.short	(.L_1851 - .L_1850)
	.align		4
.L_1850:
        /*2b60*/ 	.word	index@($__internal_447_$__cuda_sm20_div_s16)
        /*2b64*/ 	.word	0x00000000


	//----- nvinfo : EIATTR_FRAME_SIZE
	.align		4
.L_1851:
        /*2b68*/ 	.byte	0x04, 0x11
        /*2b6a*/ 	.short	(.L_1853 - .L_1852)
	.align		4
.L_1852:
        /*2b6c*/ 	.word	index@(_Z9cuda_gemmIiLi128ELi2ELi1ELi64ELi8ELi8ELi64ELi0ELi0EEviiiPT_S1_S1_iii)
        /*2b70*/ 	.word	0x00000000


	//----- nvinfo : EIATTR_REGCOUNT
	.align		4
.L_1853:
        /*2b74*/ 	.byte	0x04, 0x2f
        /*2b76*/ 	.short	(.L_1855 - .L_1854)
	.align		4
.L_1854:
        /*2b78*/ 	.word	index@(_Z9cuda_gemmIiLi128ELi2ELi1ELi64ELi8ELi8ELi64ELi0ELi1EEviiiPT_S1_S1_iii)
        /*2b7c*/ 	.word	0x0000001e


	//----- nvinfo : EIATTR_FRAME_SIZE
	.align		4
.L_1855:
        /*2b80*/ 	.byte	0x04, 0x11
        /*2b82*/ 	.short	(.L_1857 - .L_1856)
	.align		4
.L_1856:
        /*2b84*/ 	.word	index@(_Z9cuda_gemmIiLi128ELi2ELi1ELi64ELi8ELi8ELi64ELi0ELi1EEviiiPT_S1_S1_iii)
        /*2b88*/ 	.word	0x00000000


	//----- nvinfo : EIATTR_REGCOUNT
	.align		4
.L_1857:
        /*2b8c*/ 	.byte	0x04, 0x2f
        /*2b8e*/ 	.short	(.L_1859 - .L_1858)
	.align		4
.L_1858:
        /*2b90*/ 	.word	index@(_Z9cuda_gemmIiLi128ELi2ELi1ELi64ELi8ELi8ELi64ELi1ELi0EEviiiPT_S1_S1_iii)
        /*2b94*/ 	.word	0x00000040


	//----- nvinfo : EIATTR_FRAME_SIZE
	.align		4
.L_1859:
        /*2b98*/ 	.byte	0x04, 0x11
        /*2b9a*/ 	.short	(.L_1861 - .L_1860)
	.align		4
.L_1860:
        /*2b9c*/ 	.word	index@($__internal_446_$__cuda_sm20_div_s16)
        /*2ba0*/ 	.word	0x00000000


	//----- nvinfo : EIATTR_FRAME_SIZE
	.align		4
.L_1861:
        /*2ba4*/ 	.byte	0x04, 0x11
        /*2ba6*/ 	.short	(.L_1863 - .L_1862)
	.align		4
.L_1862:
        /*2ba8*/ 	.word	index@(_Z9cuda_gemmIiLi128ELi2ELi1ELi64ELi8ELi8ELi64ELi1ELi0EEviiiPT_S1_S1_iii)
        /*2bac*/ 	.word	0x00000000


	//----- nvinfo : EIATTR_REGCOUNT
	.align		4
.L_1863:
        /*2bb0*/ 	.byte	0x04, 0x2f
        /*2bb2*/ 	.short	(.L_1865 - .L_1864)
	.align		4
.L_1864:
        /*2bb4*/ 	.word	index@(_Z9cuda_gemmIiLi128ELi2ELi1ELi64ELi8ELi8ELi64ELi1ELi1EEviiiPT_S1_S1_iii)
        /*2bb8*/ 	.word	0x0000001e


	//----- nvinfo : EIATTR_FRAME_SIZE
	.align		4
.L_1865:
        /*2bbc*/ 	.byte	0x04, 0x11
        /*2bbe*/ 	.short	(.L_1867 - .L_1866)
	.align		4
.L_1866:
        /*2bc0*/ 	.word	index@(_Z9cuda_gemmIiLi128ELi2ELi1ELi64ELi8ELi8ELi64ELi1ELi1EEviiiPT_S1_S1_iii)
        /*2bc4*/ 	.word	0x00000000


	//----- nvinfo : EIATTR_REGCOUNT
	.align		4
.L_1867:
        /*2bc8*/ 	.byte	0x04, 0x2f
        /*2bca*/ 	.short	(.L_1869 - .L_1868)
	.align		4
.L_1868:
        /*2bcc*/ 	.word	index@(_Z9cuda_gemmIiLi128ELi2ELi1ELi64ELi16ELi16ELi64ELi0ELi0EEviiiPT_S1_S1_iii)
        /*2bd0*/ 	.word	0x00000060


	//----- nvinfo : EIATTR_FRAME_SIZE
	.align		4
.L_1869:
        /*2bd4*/ 	.byte	0x04, 0x11
        /*2bd6*/ 	.short	(.L_1871 - .L_1870)
	.align		4
.L_1870:
        /*2bd8*/ 	.word	index@($__internal_445_$__cuda_sm20_div_s16)
        /*2bdc*/ 	.word	0x00000000


	//----- nvinfo : EIATTR_FRAME_SIZE
	.align		4
.L_1871:
        /*2be0*/ 	.byte	0x04, 0x11
        /*2be2*/ 	.short	(.L_1873 - .L_1872)
	.align		4
.L_1872:
        /*2be4*/ 	.word	index@(_Z9cuda_gemmIiLi128ELi2ELi1ELi64ELi16ELi16ELi64ELi0ELi0EEviiiPT_S1_S1_iii)
        /*2be8*/ 	.word	0x00000000


	//----- nvinfo : EIATTR_REGCOUNT
	.align		4
.L_1873:
        /*2bec*/ 	.byte	0x04, 0x2f
        /*2bee*/ 	.short	(.L_1875 - .L_1874)
	.align		4
.L_1874:
        /*2bf0*/ 	.word	index@(_Z9cuda_gemmIiLi128ELi2ELi1ELi64ELi16ELi16ELi64ELi0ELi1EEviiiPT_S1_S1_iii)
        /*2bf4*/ 	.word	0x00000020


	//----- nvinfo : EIATTR_FRAME_SIZE
	.align		4
.L_1875:
        /*2bf8*/ 	.byte	0x04, 0x11
        /*2bfa*/ 	.short	(.L_1877 - .L_1876)
	.align		4
.L_1876:
        /*2bfc*/ 	.word	index@($__internal_444_$__cuda_sm20_div_u16)
        /*2c00*/ 	.word	0x00000000


	//----- nvinfo : EIATTR_FRAME_SIZE
	.align		4
.L_1877:
        /*2c04*/ 	.byte	0x04, 0x11
        /*2c06*/ 	.short	(.L_1879 - .L_1878)
	.align		4
.L_1878:
        /*2c08*/ 	.word	index@(_Z9cuda_gemmIiLi128ELi2ELi1ELi64ELi16ELi16ELi64ELi0ELi1EEviiiPT_S1_S1_iii)
        /*2c0c*/ 	.word	0x00000000


	//----- nvinfo : EIATTR_REGCOUNT
	.align		4
.L_1879:
        /*2c10*/ 	.byte	0x04, 0x2f
        /*2c12*/ 	.short	(.L_1881 - .L_1880)
	.align		4
.L_1880:
        /*2c14*/ 	.word	index@(_Z9cuda_gemmIiLi128ELi2ELi1ELi64ELi16ELi16ELi64ELi1ELi0EEviiiPT_S1_S1_iii)
        /*2c18*/ 	.word	0x00000060


	//----- nvinfo : EIATTR_FRAME_SIZE
	.align		4
.L_1881:
        /*2c1c*/ 	.byte	0x04, 0x11
        /*2c1e*/ 	.short	(.L_1883 - .L_1882)
	.align		4
.L_1882:
        /*2c20*/ 	.word	index@($__internal_443_$__cuda_sm20_div_s16)
        /*2c24*/ 	.word	0x00000000


	//----- nvinfo : EIATTR_FRAME_SIZE
	.align		4
.L_1883:
        /*2c28*/ 	.byte	0x04, 0x11
        /*2c2a*/ 	.short	(.L_1885 - .L_1884)
	.align		4
.L_1884:
        /*2c2c*/ 	.word	index@(_Z9cuda_gemmIiLi128ELi2ELi1ELi64ELi16ELi16ELi64ELi1ELi0EEviiiPT_S1_S1_iii)
        /*2c30*/ 	.word	0x00000000


	//----- nvinfo : EIATTR_REGCOUNT
	.align		4
.L_1885:
        /*2c34*/ 	.byte	0x04, 0x2f
        /*2c36*/ 	.short	(.L_1887 - .L_1886)
	.align		4
.L_1886:
        /*2c38*/ 	.word	index@(_Z9cuda_gemmIiLi128ELi2ELi1ELi64ELi16ELi16ELi64ELi1ELi1EEviiiPT_S1_S1_iii)
        /*2c3c*/ 	.word	0x0000001d


	//----- nvinfo : EIATTR_FRAME_SIZE
	.align		4
.L_1887:
        /*2c40*/ 	.byte	0x04, 0x11
        /*2c42*/ 	.short	(.L_1889 - .L_1888)
	.align		4
.L_1888:
        /*2c44*/ 	.word	index@($__internal_442_$__cuda_sm20_div_u16)
        /*2c48*/ 	.word	0x00000000


	//----- nvinfo : EIATTR_FRAME_SIZE
	.align		4
.L_1889:
        /*2c4c*/ 	.byte	0x04, 0x11
        /*2c4e*/ 	.short	(.L_1891 - .L_1890)
	.align		4
.L_1890:
        /*2c50*/ 	.word	index@(_Z9cuda_gemmIiLi128ELi2ELi1ELi64ELi16ELi16ELi64ELi1ELi1EEviiiPT_S1_S1_iii)
        /*2c54*/ 	.word	0x00000000


	//----- nvinfo : EIATTR_REGCOUNT
	.align		4
.L_1891:
        /*2c58*/ 	.byte	0x04, 0x2f
        /*2c5a*/ 	.short	(.L_1893 - .L_1892)
	.align		4
.L_1892:
        /*2c5c*/ 	.word	index@(_Z9cuda_gemmIiLi128ELi2ELi1ELi64ELi32ELi32ELi64ELi0ELi0EEviiiPT_S1_S1_iii)
        /*2c60*/ 	.word	0x0000005d


	//----- nvinfo : EIATTR_FRAME_SIZE
	.align		4
.L_1893:
        /*2c64*/ 	.byte	0x04, 0x11
        /*2c66*/ 	.short	(.L_1895 - .L_1894)
	.align		4
.L_1894:
        /*2c68*/ 	.word	index@($__internal_441_$__cuda_sm20_div_s16)
        /*2c6c*/ 	.word	0x00000000


	//----- nvinfo : EIATTR_FRAME_SIZE
	.align		4
.L_1895:
        /*2c70*/ 	.byte	0x04, 0x11
        /*2c72*/ 	.short	(.L_1897 - .L_1896)
	.align		4
.L_1896:
        /*2c74*/ 	.word	index@(_Z9cuda_gemmIiLi128ELi2ELi1ELi64ELi32ELi32ELi64ELi0ELi0EEviiiPT_S1_S1_iii)
        /*2c78*/ 	.word	0x00000000


	//----- nvinfo : EIATTR_REGCOUNT
	.align		4
.L_1897:
        /*2c7c*/ 	.byte	0x04, 0x2f
        /*2c7e*/ 	.short	(.L_1899 - .L_1898)
	.align		4
.L_1898:
        /*2c80*/ 	.word	index@(_Z9cuda_gemmIiLi128ELi2ELi1ELi64ELi32ELi32ELi64ELi0ELi1EEviiiPT_S1_S1_iii)
        /*2c84*/ 	.word	0x00000040


	//----- nvinfo : EIATTR_FRAME_SIZE
	.align		4
.L_1899:
        /*2c88*/ 	.byte	0x04, 0x11
        /*2c8a*/ 	.short	(.L_1901 - .L_1900)
	.align		4
.L_1900:
        /*2c8c*/ 	.word	index@(_Z9cuda_gemmIiLi128ELi2ELi1ELi64ELi32ELi32ELi64ELi0ELi1EEviiiPT_S1_S1_iii)
        /*2c90*/ 	.word	0x00000000


	//----- nvinfo : EIATTR_REGCOUNT
	.align		4
.L_1901:
        /*2c94*/ 	.byte	0x04, 0x2f
        /*2c96*/ 	.short	(.L_1903 - .L_1902)
	.align		4
.L_1902:
        /*2c98*/ 	.word	index@(_Z9cuda_gemmIiLi128ELi2ELi1ELi64ELi32ELi32ELi64ELi1ELi0EEviiiPT_S1_S1_iii)
        /*2c9c*/ 	.word	0x00000048


	//----- nvinfo : EIATTR_FRAME_SIZE
	.align		4
.L_1903:
        /*2ca0*/ 	.byte	0x04, 0x11
        /*2ca2*/ 	.short	(.L_1905 - .L_1904)
	.align		4
.L_1904:
        /*2ca4*/ 	.word	index@($__internal_440_$__cuda_sm20_div_s16)
        /*2ca8*/ 	.word	0x00000010


	//----- nvinfo : EIATTR_FRAME_SIZE
	.align		4
.L_1905:
        /*2cac*/ 	.byte	0x04, 0x11
        /*2cae*/ 	.short	(.L_1907 - .L_1906)
	.align		4
.L_1906:
        /*2cb0*/ 	.word	index@(_Z9cuda_gemmIiLi128ELi2ELi1ELi64ELi32ELi32ELi64ELi1ELi0EEviiiPT_S1_S1_iii)
        /*2cb4*/ 	.word	0x00000010


	//----- nvinfo : EIATTR_REGCOUNT
	.align		4
.L_1907:
        /*2cb8*/ 	.byte	0x04, 0x2f
        /*2cba*/ 	.short	(.L_1909 - .L_1908)
	.align		4
.L_1908:
        /*2cbc*/ 	.word	index@(_Z9cuda_gemmIiLi128ELi2ELi1ELi64ELi32ELi32ELi64ELi1ELi1EEviiiPT_S1_S1_iii)
        /*2cc0*/ 	.word	0x00000038


	//----- nvinfo : EIATTR_FRAME_SIZE
	.align		4
.L_1909:
        /*2cc4*/ 	.byte	0x04, 0x11
        /*2cc6*/ 	.short	(.L_1911 - .L_1910)
	.align		4
.L_1910:
        /*2cc8*/ 	.word	index@(_Z9cuda_gemmIiLi128ELi2ELi1ELi64ELi32ELi32ELi64ELi1ELi1EEviiiPT_S1_S1_iii)
        /*2ccc*/ 	.word	0x00000000


	//----- nvinfo : EIATTR_REGCOUNT
	.align		4
.L_1911:
        /*2cd0*/ 	.byte	0x04, 0x2f
        /*2cd2*/ 	.short	(.L_1913 - .L_1912)
	.align		4
.L_1912:
        /*2cd4*/ 	.word	index@(_Z9cuda_gemmIiLi128ELi2ELi1ELi64ELi64ELi64ELi64ELi0ELi0EEviiiPT_S1_S1_iii)
        /*2cd8*/ 	.word	0x00000050


	//----- nvinfo : EIATTR_FRAME_SIZE
	.align		4
.L_1913:
        /*2cdc*/ 	.byte	0x04, 0x11
        /*2cde*/ 	.short	(.L_1915 - .L_1914)
	.align		4
.L_1914:
        /*2ce0*/ 	.word	index@($__internal_439_$__cuda_sm20_div_s16)
        /*2ce4*/ 	.word	0x00000000


	//----- nvinfo : EIATTR_FRAME_SIZE
	.align		4
.L_1915:
        /*2ce8*/ 	.byte	0x04, 0x11
        /*2cea*/ 	.short	(.L_1917 - .L_1916)
	.align		4
.L_1916:
        /*2cec*/ 	.word	index@(_Z9cuda_gemmIiLi128ELi2ELi1ELi64ELi64ELi64ELi64ELi0ELi0EEviiiPT_S1_S1_iii)
        /*2cf0*/ 	.word	0x00000000


	//----- nvinfo : EIATTR_REGCOUNT
	.align		4
.L_1917:
        /*2cf4*/ 	.byte	0x04, 0x2f
        /*2cf6*/ 	.short	(.L_1919 - .L_1918)
	.align		4
.L_1918:
        /*2cf8*/ 	.word	index@(_Z9cuda_gemmIiLi128ELi2ELi1ELi64ELi64ELi64ELi64ELi0ELi1EEviiiPT_S1_S1_iii)
        /*2cfc*/ 	.word	0x00000030


	//----- nvinfo : EIATTR_FRAME_SIZE
	.align		4
.L_1919:
        /*2d00*/ 	.byte	0x04, 0x11
        /*2d02*/ 	.short	(.L_1921 - .L_1920)
	.align		4
.L_1920:
        /*2d04*/ 	.word	index@(_Z9cuda_gemmIiLi128ELi2ELi1ELi64ELi64ELi64ELi64ELi0ELi1EEviiiPT_S1_S1_iii)
        /*2d08*/ 	.word	0x00000000


	//----- nvinfo : EIATTR_REGCOUNT
	.align		4
.L_1921:
        /*2d0c*/ 	.byte	0x04, 0x2f
        /*2d0e*/ 	.short	(.L_1923 - .L_1922)
	.align		4
.L_1922:
        /*2d10*/ 	.word	index@(_Z9cuda_gemmIiLi128ELi2ELi1ELi64ELi64ELi64ELi64ELi1ELi0EEviiiPT_S1_S1_iii)
        /*2d14*/ 	.word	0x00000048


	//----- nvinfo : EIATTR_FRAME_SIZE
	.align		4
.L_1923:
        /*2d18*/ 	.byte	0x04, 0x11
        /*2d1a*/ 	.short	(.L_1925 - .L_1924)
	.align		4
.L_1924:
        /*2d1c*/ 	.word	index@($__internal_438_$__cuda_sm20_div_s16)
        /*2d20*/ 	.word	0x00000008


	//----- nvinfo : EIATTR_FRAME_SIZE
	.align		4
.L_1925:
        /*2d24*/ 	.byte	0x04, 0x11
        /*2d26*/ 	.short	(.L_1927 - .L_1926)
	.align		4
.L_1926:
        /*2d28*/ 	.word	index@(_Z9cuda_gemmIiLi128ELi2ELi1ELi64ELi64ELi64ELi64ELi1ELi0EEviiiPT_S1_S1_iii)
        /*2d2c*/ 	.word	0x00000008


	//----- nvinfo : EIATTR_REGCOUNT
	.align		4
.L_1927:
        /*2d30*/ 	.byte	0x04, 0x2f
        /*2d32*/ 	.short	(.L_1929 - .L_1928)
	.align		4
.L_1928:
        /*2d34*/ 	.word	index@(_Z9cuda_gemmIiLi128ELi2ELi1ELi64ELi64ELi64ELi64ELi1ELi1EEviiiPT_S1_S1_iii)
        /*2d38*/ 	.word	0x00000030


	//----- nvinfo : EIATTR_FRAME_SIZE
	.align		4
.L_1929:
        /*2d3c*/ 	.byte	0x04, 0x11
        /*2d3e*/ 	.short	(.L_1931 - .L_1930)
	.align		4
.L_1930:
        /*2d40*/ 	.word	index@(_Z9cuda_gemmIiLi128ELi2ELi1ELi64ELi64ELi64ELi64ELi1ELi1EEviiiPT_S1_S1_iii)
        /*2d44*/ 	.word	0x00000000


	//----- nvinfo : EIATTR_REGCOUNT
	.align		4
.L_1931:
        /*2d48*/ 	.byte	0x04, 0x2f
        /*2d4a*/ 	.short	(.L_1933 - .L_1932)
	.align		4
.L_1932:
        /*2d4c*/ 	.word	index@(_Z9cuda_gemmIiLi128ELi2ELi1ELi64ELi128ELi128ELi64ELi0ELi0EEviiiPT_S1_S1_iii)
        /*2d50*/ 	.word	0x00000048


	//----- nvinfo : EIATTR_FRAME_SIZE
	.align		4
.L_1933:
        /*2d54*/ 	.byte	0x04, 0x11
        /*2d56*/ 	.short	(.L_1935 - .L_1934)
	.align		4
.L_1934:
        /*2d58*/ 	.word	index@($__internal_437_$__cuda_sm20_div_s16)
        /*2d5c*/ 	.word	0x00000008


	//----- nvinfo : EIATTR_FRAME_SIZE
	.align		4
.L_1935:
        /*2d60*/ 	.byte	0x04, 0x11
        /*2d62*/ 	.short	(.L_1937 - .L_1936)
	.align		4
.L_1936:
        /*2d64*/ 	.word	index@(_Z9cuda_gemmIiLi128ELi2ELi1ELi64ELi128ELi128ELi64ELi0ELi0EEviiiPT_S1_S1_iii)
        /*2d68*/ 	.word	0x00000008


	//----- nvinfo : EIATTR_REGCOUNT
	.align		4
.L_1937:
        /*2d6c*/ 	.byte	0x04, 0x2f
        /*2d6e*/ 	.short	(.L_1939 - .L_1938)
	.align		4
.L_1938:
        /*2d70*/ 	.word	index@(_Z9cuda_gemmIiLi128ELi2ELi1ELi64ELi128ELi128ELi64ELi0ELi1EEviiiPT_S1_S1_iii)
        /*2d74*/ 	.word	0x00000018


	//----- nvinfo : EIATTR_FRAME_SIZE
	.align		4
.L_1939:
        /*2d78*/ 	.byte	0x04, 0x11
        /*2d7a*/ 	.short	(.L_1941 - .L_1940)
	.align		4
.L_1940:
        /*2d7c*/ 	.word	index@(_Z9cuda_gemmIiLi128ELi2ELi1ELi64ELi128ELi128ELi64ELi0ELi1EEviiiPT_S1_S1_iii)
        /*2d80*/ 	.word	0x00000000


	//----- nvinfo : EIATTR_REGCOUNT
	.align		4
.L_1941:
        /*2d84*/ 	.byte	0x04, 0x2f
        /*2d86*/ 	.short	(.L_1943 - .L_1942)
	.align		4
.L_1942:
        /*2d88*/ 	.word	index@(_Z9cuda_gemmIiLi128ELi2ELi1ELi64ELi128ELi128ELi64ELi1ELi0EEviiiPT_S1_S1_iii)
        /*2d8c*/ 	.word	0x00000048


	//----- nvinfo : EIATTR_FRAME_SIZE
	.align		4
.L_1943:
        /*2d90*/ 	.byte	0x04, 0x11
        /*2d92*/ 	.short	(.L_1945 - .L_1944)
	.align		4
.L_1944:
        /*2d94*/ 	.word	index@($__internal_436_$__cuda_sm20_div_s16)
        /*2d98*/ 	.word	0x00000008


	//----- nvinfo : EIATTR_FRAME_SIZE
	.align		4
.L_1945:
        /*2d9c*/ 	.byte	0x04, 0x11
        /*2d9e*/ 	.short	(.L_1947 - .L_1946)
	.align		4
.L_1946:
        /*2da0*/ 	.word	index@(_Z9cuda_gemmIiLi128ELi2ELi1ELi64ELi128ELi128ELi64ELi1ELi0EEviiiPT_S1_S1_iii)
        /*2da4*/ 	.word	0x00000008


	//----- nvinfo : EIATTR_REGCOUNT
	.align		4
.L_1947:
        /*2da8*/ 	.byte	0x04, 0x2f
        /*2daa*/ 	.short	(.L_1949 - .L_1948)
	.align		4
.L_1948:
        /*2dac*/ 	.word	index@(_Z9cuda_gemmIiLi128ELi2ELi1ELi64ELi128ELi128ELi64ELi1ELi1EEviiiPT_S1_S1_iii)
        /*2db0*/ 	.word	0x00000020


	//----- nvinfo : EIATTR_FRAME_SIZE
	.align		4
.L_1949:
        /*2db4*/ 	.byte	0x04, 0x11
        /*2db6*/ 	.short	(.L_1951 - .L_1950)
	.align		4
.L_1950:
        /*2db8*/ 	.word	index@(_Z9cuda_gemmIiLi128ELi2ELi1ELi64ELi128ELi128ELi64ELi1ELi1EEviiiPT_S1_S1_iii)
        /*2dbc*/ 	.word	0x00000000


	//----- nvinfo : EIATTR_REGCOUNT
	.align		4
.L_1951:
        /*2dc0*/ 	.byte	0x04, 0x2f
        /*2dc2*/ 	.short	(.L_1953 - .L_1952)
	.align		4
.L_1952:
        /*2dc4*/ 	.word	index@(_Z9cuda_gemmIiLi128ELi2ELi1ELi128ELi2ELi2ELi64ELi0ELi0EEviiiPT_S1_S1_iii)
        /*2dc8*/ 	.word	0x00000028


	//----- nvinfo : EIATTR_FRAME_SIZE
	.align		4
.L_1953:
        /*2dcc*/ 	.byte	0x04, 0x11
        /*2dce*/ 	.short	(.L_1955 - .L_1954)
	.align		4
.L_1954:
        /*2dd0*/ 	.word	index@($__internal_435_$__cuda_sm20_div_s16)
        /*2dd4*/ 	.word	0x00000000


	//----- nvinfo : EIATTR_FRAME_SIZE
	.align		4
.L_1955:
        /*2dd8*/ 	.byte	0x04, 0x11
        /*2dda*/ 	.short	(.L_1957 - .L_1956)
	.align		4
.L_1956:
        /*2ddc*/ 	.word	index@(_Z9cuda_gemmIiLi128ELi2ELi1ELi128ELi2ELi2ELi64ELi0ELi0EEviiiPT_S1_S1_iii)
        /*2de0*/ 	.word	0x00000000


	//----- nvinfo : EIATTR_REGCOUNT
	.align		4
.L_1957:
        /*2de4*/ 	.byte	0x04, 0x2f
        /*2de6*/ 	.short	(.L_1959 - .L_1958)
	.align		4
.L_1958:
        /*2de8*/ 	.word	index@(_Z9cuda_gemmIiLi128ELi2ELi1ELi128ELi2ELi2ELi64ELi0ELi1EEviiiPT_S1_S1_iii)
        /*2dec*/ 	.word	0x00000020


	//----- nvinfo : EIATTR_FRAME_SIZE
	.align		4
.L_1959:
        /*2df0*/ 	.byte	0x04, 0x11
        /*2df2*/ 	.short	(.L_1961 - .L_1960)
	.align		4
.L_1960:
        /*2df4*/ 	.word	index@(_Z9cuda_gemmIiLi128ELi2ELi1ELi128ELi2ELi2ELi64ELi0ELi1EEviiiPT_S1_S1_iii)
        /*2df8*/ 	.word	0x00000000


	//----- nvinfo : EIATTR_REGCOUNT
	.align		4
.L_1961:
        /*2dfc*/ 	.byte	0x04, 0x2f
        /*2dfe*/ 	.short	(.L_1963 - .L_1962)
	.align		4
.L_1962:
        /*2e00*/ 	.word	index@(_Z9cuda_gemmIiLi128ELi2ELi1ELi128ELi2ELi2ELi64ELi1ELi0EEviiiPT_S1_S1_iii)
        /*2e04*/ 	.word	0x00000028


	//----- nvinfo : EIATTR_FRAME_SIZE
	.align		4
.L_1963:
        /*2e08*/ 	.byte	0x04, 0x11
        /*2e0a*/ 	.short	(.L_1965 - .L_1964)
	.align		4
.L_1964:
        /*2e0c*/ 	.word	index@($__internal_434_$__cuda_sm20_div_s16)
        /*2e10*/ 	.word	0x00000000


	//----- nvinfo : EIATTR_FRAME_SIZE
	.align		4
.L_1965:
        /*2e14*/ 	.byte	0x04, 0x11
        /*2e16*/ 	.short	(.L_1967 - .L_1966)
	.align		4
.L_1966:
        /*2e18*/ 	.word	index@(_Z9cuda_gemmIiLi128ELi2ELi1ELi128ELi2ELi2ELi64ELi1ELi0EEviiiPT_S1_S1_iii)
        /*2e1c*/ 	.word	0x00000000


	//----- nvinfo : EIATTR_REGCOUNT
	.align		4
.L_1967:
        /*2e20*/ 	.byte	0x04, 0x2f
        /*2e22*/ 	.short	(.L_1969 - .L_1968)
	.align		4
.L_1968:
        /*2e24*/ 	.word	index@(_Z9cuda_gemmIiLi128ELi2ELi1ELi128ELi2ELi2ELi64ELi1ELi1EEviiiPT_S1_S1_iii)
        /*2e28*/ 	.word	0x00000028


	//----- nvinfo : EIATTR_FRAME_SIZE
	.align		4
.L_1969:
        /*2e2c*/ 	.byte	0x04, 0x11
        /*2e2e*/ 	.short	(.L_1971 - .L_1970)
	.align		4
.L_1970:
        /*2e30*/ 	.word	index@(_Z9cuda_gemmIiLi128ELi2ELi1ELi128ELi2ELi2ELi64ELi1ELi1EEviiiPT_S1_S1_iii)
        /*2e34*/ 	.word	0x00000000


	//----- nvinfo : EIATTR_REGCOUNT
	.align		4
.L_1971:
        /*2e38*/ 	.byte	0x04, 0x2f
        /*2e3a*/ 	.short	(.L_1973 - .L_1972)
	.align		4
.L_1972:
        /*2e3c*/ 	.word	index@(_Z9cuda_gemmIiLi128ELi2ELi1ELi128ELi4ELi4ELi64ELi0ELi0EEviiiPT_S1_S1_iii)
        /*2e40*/ 	.word	0x00000030


	//----- nvinfo : EIATTR_FRAME_SIZE
	.align		4
.L_1973:
        /*2e44*/ 	.byte	0x04, 0x11
        /*2e46*/ 	.short	(.L_1975 - .L_1974)
	.align		4
.L_1974:
        /*2e48*/ 	.word	index@($__internal_433_$__cuda_sm20_div_s16)
        /*2e4c*/ 	.word	0x00000000


	//----- nvinfo : EIATTR_FRAME_SIZE
	.align		4
.L_1975:
        /*2e50*/ 	.byte	0x04, 0x11
        /*2e52*/ 	.short	(.L_1977 - .L_1976)
	.align		4
.L_1976:
        /*2e54*/ 	.word	index@(_Z9cuda_gemmIiLi128ELi2ELi1ELi128ELi4ELi4ELi64ELi0ELi0EEviiiPT_S1_S1_iii)
        /*2e58*/ 	.word	0x00000000


	//----- nvinfo : EIATTR_REGCOUNT
	.align		4
.L_1977:
        /*2e5c*/ 	.byte	0x04, 0x2f
        /*2e5e*/ 	.short	(.L_1979 - .L_1978)
	.align		4
.L_1978:
        /*2e60*/ 	.word	index@(_Z9cuda_gemmIiLi128ELi2ELi1ELi128ELi4ELi4ELi64ELi0ELi1EEviiiPT_S1_S1_iii)
        /*2e64*/ 	.word	0x00000020


	//----- nvinfo : EIATTR_FRAME_SIZE
	.align		4
.L_1979:
        /*2e68*/ 	.byte	0x04, 0x11
        /*2e6a*/ 	.short	(.L_1981 - .L_1980)
	.align		4
.L_1980:
        /*2e6c*/ 	.word	index@(_Z9cuda_gemmIiLi128ELi2ELi1ELi128ELi4ELi4ELi64ELi0ELi1EEviiiPT_S1_S1_iii)
        /*2e70*/ 	.word	0x00000000


	//----- nvinfo : EIATTR_REGCOUNT
	.align		4
.L_1981:
        /*2e74*/ 	.byte	0x04, 0x2f
        /*2e76*/ 	.short	(.L_1983 - .L_1982)
	.align		4
.L_1982:
        /*2e78*/ 	.word	index@(_Z9cuda_gemmIiLi128ELi2ELi1ELi128ELi4ELi4ELi64ELi1ELi0EEviiiPT_S1_S1_iii)
        /*2e7c*/ 	.word	0x00000030


	//----- nvinfo : EIATTR_FRAME_SIZE
	.align		4
.L_1983:
        /*2e80*/ 	.byte	0x04, 0x11
        /*2e82*/ 	.short	(.L_1985 - .L_1984)
	.align		4
.L_1984:
        /*2e84*/ 	.word	index@($__internal_432_$__cuda_sm20_div_s16)
        /*2e88*/ 	.word	0x00000000


	//----- nvinfo : EIATTR_FRAME_SIZE
	.align		4
.L_1985:
        /*2e8c*/ 	.byte	0x04, 0x11
        /*2e8e*/ 	.short	(.L_1987 - .L_1986)
	.align		4
.L_1986:
        /*2e90*/ 	.word	index@(_Z9cuda_gemmIiLi128ELi2ELi1ELi128ELi4ELi4ELi64ELi1ELi0EEviiiPT_S1_S1_iii)
        /*2e94*/ 	.word	0x00000000


	//----- nvinfo : EIATTR_REGCOUNT
	.align		4
.L_1987:
        /*2e98*/ 	.byte	0x04, 0x2f
        /*2e9a*/ 	.short	(.L_1989 - .L_1988)
	.align		4
.L_1988:
        /*2e9c*/ 	.word	index@(_Z9cuda_gemmIiLi128ELi2ELi1ELi128ELi4ELi4ELi64ELi1ELi1EEviiiPT_S1_S1_iii)
        /*2ea0*/ 	.word	0x00000028


	//----- nvinfo : EIATTR_FRAME_SIZE
	.align		4
.L_1989:
        /*2ea4*/ 	.byte	0x04, 0x11
        /*2ea6*/ 	.short	(.L_1991 - .L_1990)
	.align		4
.L_1990:
        /*2ea8*/ 	.word	index@(_Z9cuda_gemmIiLi128ELi2ELi1ELi128ELi4ELi4ELi64ELi1ELi1EEviiiPT_S1_S1_iii)
        /*2eac*/ 	.word	0x00000000


	//----- nvinfo : EIATTR_REGCOUNT
	.align		4
.L_1991:
        /*2eb0*/ 	.byte	0x04, 0x2f
        /*2eb2*/ 	.short	(.L_1993 - .L_1992)
	.align		4
.L_1992:
        /*2eb4*/ 	.word	index@(_Z9cuda_gemmIiLi128ELi2ELi1ELi128ELi8ELi8ELi64ELi0ELi0EEviiiPT_S1_S1_iii)
        /*2eb8*/ 	.word	0x00000040


	//----- nvinfo : EIATTR_FRAME_SIZE
	.align		4
.L_1993:
        /*2ebc*/ 	.byte	0x04, 0x11
        /*2ebe*/ 	.short	(.L_1995 - .L_1994)
	.align		4
.L_1994:
        /*2ec0*/ 	.word	index@($__internal_431_$__cuda_sm20_div_s16)
        /*2ec4*/ 	.word	0x00000000


	//----- nvinfo : EIATTR_FRAME_SIZE
	.align		4
.L_1995:
        /*2ec8*/ 	.byte	0x04, 0x11
        /*2eca*/ 	.short	(.L_1997 - .L_1996)
	.align		4
.L_1996:
        /*2ecc*/ 	.word	index@(_Z9cuda_gemmIiLi128ELi2ELi1ELi128ELi8ELi8ELi64ELi0ELi0EEviiiPT_S1_S1_iii)
        /*2ed0*/ 	.word	0x00000000


	//----- nvinfo : EIATTR_REGCOUNT
	.align		4
.L_1997:
        /*2ed4*/ 	.byte	0x04, 0x2f
        /*2ed6*/ 	.short	(.L_1999 - .L_1998)
	.align		4
.L_1998:
        /*2ed8*/ 	.word	index@(_Z9cuda_gemmIiLi128ELi2ELi1ELi128ELi8ELi8ELi64ELi0ELi1EEviiiPT_S1_S1_iii)
        /*2edc*/ 	.word	0x00000028


	//----- nvinfo : EIATTR_FRAME_SIZE
	.align		4
.L_1999:
        /*2ee0*/ 	.byte	0x04, 0x11
        /*2ee2*/ 	.short	(.L_2001 - .L_2000)
	.align		4
.L_2000:
        /*2ee4*/ 	.word	index@(_Z9cuda_gemmIiLi128ELi2ELi1ELi128ELi8ELi8ELi64ELi0ELi1EEviiiPT_S1_S1_iii)
        /*2ee8*/ 	.word	0x00000000


	//----- nvinfo : EIATTR_REGCOUNT
	.align		4
.L_2001:
        /*2eec*/ 	.byte	0x04, 0x2f
        /*2eee*/ 	.short	(.L_2003 - .L_2002)
	.align		4
.L_2002:
        /*2ef0*/ 	.word	index@(_Z9cuda_gemmIiLi128ELi2ELi1ELi128ELi8ELi8ELi64ELi1ELi0EEviiiPT_S1_S1_iii)
        /*2ef4*/ 	.word	0x00000040


	//----- nvinfo : EIATTR_FRAME_SIZE
	.align		4
.L_2003:
        /*2ef8*/ 	.byte	0x04, 0x11
        /*2efa*/ 	.short	(.L_2005 - .L_2004)
	.align		4
.L_2004:
        /*2efc*/ 	.word	index@($__internal_430_$__cuda_sm20_div_s16)
        /*2f00*/ 	.word	0x00000000


	//----- nvinfo : EIATTR_FRAME_SIZE
	.align		4
.L_2005:
        /*2f04*/ 	.byte	0x04, 0x11
        /*2f06*/ 	.short	(.L_2007 - .L_2006)
	.align		4
.L_2006:
        /*2f08*/ 	.word	index@(_Z9cuda_gemmIiLi128ELi2ELi1ELi128ELi8ELi8ELi64ELi1ELi0EEviiiPT_S1_S1_iii)
        /*2f0c*/ 	.word	0x00000000


	//----- nvinfo : EIATTR_REGCOUNT
	.align		4
.L_2007:
        /*2f10*/ 	.byte	0x04, 0x2f
        /*2f12*/ 	.short	(.L_2009 - .L_2008)
	.align		4
.L_2008:
        /*2f14*/ 	.word	index@(_Z9cuda_gemmIiLi128ELi2ELi1ELi128ELi8ELi8ELi64ELi1ELi1EEviiiPT_S1_S1_iii)
        /*2f18*/ 	.word	0x00000028


	//----- nvinfo : EIATTR_FRAME_SIZE
	.align		4
.L_2009:
        /*2f1c*/ 	.byte	0x04, 0x11
        /*2f1e*/ 	.short	(.L_2011 - .L_2010)
	.align		4
.L_2010:
        /*2f20*/ 	.word	index@(_Z9cuda_gemmIiLi128ELi2ELi1ELi128ELi8ELi8ELi64ELi1ELi1EEviiiPT_S1_S1_iii)
        /*2f24*/ 	.word	0x00000000


	//----- nvinfo : EIATTR_REGCOUNT
	.align		4
.L_2011:
        /*2f28*/ 	.byte	0x04, 0x2f
        /*2f2a*/ 	.short	(.L_2013 - .L_2012)
	.align		4
.L_2012:
        /*2f2c*/ 	.word	index@(_Z9cuda_gemmIiLi128ELi2ELi1ELi128ELi16ELi16ELi64ELi0ELi0EEviiiPT_S1_S1_iii)
        /*2f30*/ 	.word	0x00000060


	//----- nvinfo : EIATTR_FRAME_SIZE
	.align		4
.L_2013:
        /*2f34*/ 	.byte	0x04, 0x11
        /*2f36*/ 	.short	(.L_2015 - .L_2014)
	.align		4
.L_2014:
        /*2f38*/ 	.word	index@($__internal_429_$__cuda_sm20_div_s16)
        /*2f3c*/ 	.word	0x00000000


	//----- nvinfo : EIATTR_FRAME_SIZE
	.align		4
.L_2015:
        /*2f40*/ 	.byte	0x04, 0x11
        /*2f42*/ 	.short	(.L_2017 - .L_2016)
	.align		4
.L_2016:
        /*2f44*/ 	.word	index@(_Z9cuda_gemmIiLi128ELi2ELi1ELi128ELi16ELi16ELi64ELi0ELi0EEviiiPT_S1_S1_iii)
        /*2f48*/ 	.word	0x00000000


	//----- nvinfo : EIATTR_REGCOUNT
	.align		4
.L_2017:
        /*2f4c*/ 	.byte	0x04, 0x2f
        /*2f4e*/ 	.short	(.L_2019 - .L_2018)
	.align		4
.L_2018:
        /*2f50*/ 	.word	index@(_Z9cuda_gemmIiLi128ELi2ELi1ELi128ELi16ELi16ELi64ELi0ELi1EEviiiPT_S1_S1_iii)
        /*2f54*/ 	.word	0x00000030


	//----- nvinfo : EIATTR_FRAME_SIZE
	.align		4
.L_2019:
        /*2f58*/ 	.byte	0x04, 0x11
        /*2f5a*/ 	.short	(.L_2021 - .L_2020)
	.align		4
.L_2020:
        /*2f5c*/ 	.word	index@($__internal_428_$__cuda_sm20_div_u16)
        /*2f60*/ 	.word	0x00000000


	//----- nvinfo : EIATTR_FRAME_SIZE
	.align		4
.L_2021:
        /*2f64*/ 	.byte	0x04, 0x11
        /*2f66*/ 	.short	(.L_2023 - .L_2022)
	.align		4
.L_2022:
        /*2f68*/ 	.word	index@(_Z9cuda_gemmIiLi128ELi2ELi1ELi128ELi16ELi16ELi64ELi0ELi1EEviiiPT_S1_S1_iii)
        /*2f6c*/ 	.word	0x00000000


	//----- nvinfo : EIATTR_REGCOUNT
	.align		4
.L_2023:
        /*2f70*/ 	.byte	0x04, 0x2f
        /*2f72*/ 	.short	(.L_2025 - .L_2024)
	.align		4
.L_2024:
        /*2f74*/ 	.word	index@(_Z9cuda_gemmIiLi128ELi2ELi1ELi128ELi16ELi16ELi64ELi1ELi0EEviiiPT_S1_S1_iii)
        /*2f78*/ 	.word	0x00000060


	//----- nvinfo : EIATTR_FRAME_SIZE
	.align		4
.L_2025:
        /*2f7c*/ 	.byte	0x04, 0x11
        /*2f7e*/ 	.short	(.L_2027 - .L_2026)
	.align		4
.L_2026:
        /*2f80*/ 	.word	index@($__internal_427_$__cuda_sm20_div_s16)
        /*2f84*/ 	.word	0x00000000


	//----- nvinfo : EIATTR_FRAME_SIZE
	.align		4
.L_2027:
        /*2f88*/ 	.byte	0x04, 0x11
        /*2f8a*/ 	.short	(.L_2029 - .L_2028)
	.align		4
.L_2028:
        /*2f8c*/ 	.word	index@(_Z9cuda_gemmIiLi128ELi2ELi1ELi128ELi16ELi16ELi64ELi1ELi0EEviiiPT_S1_S1_iii)
        /*2f90*/ 	.word	0x00000000


	//----- nvinfo : EIATTR_REGCOUNT
	.align		4
.L_2029:
        /*2f94*/ 	.byte	0x04, 0x2f
        /*2f96*/ 	.short	(.L_2031 - .L_2030)
	.align		4
.L_2030:
        /*2f98*/ 	.word	index@(_Z9cuda_gemmIiLi128ELi2ELi1ELi128ELi16ELi16ELi64ELi1ELi1EEviiiPT_S1_S1_iii)
        /*2f9c*/ 	.word	0x00000028


	//----- nvinfo : EIATTR_FRAME_SIZE
	.align		4
.L_2031:
        /*2fa0*/ 	.byte	0x04, 0x11
        /*2fa2*/ 	.short	(.L_2033 - .L_2032)
	.align		4
.L_2032:
        /*2fa4*/ 	.word	index@($__internal_426_$__cuda_sm20_div_u16)
        /*2fa8*/ 	.word	0x00000000


	//----- nvinfo : EIATTR_FRAME_SIZE
	.align		4
.L_2033:
        /*2fac*/ 	.byte	0x04, 0x11
        /*2fae*/ 	.short	(.L_2035 - .L_2034)
	.align		4
.L_2034:
        /*2fb0*/ 	.word	index@(_Z9cuda_gemmIiLi128ELi2ELi1ELi128ELi16ELi16ELi64ELi1ELi1EEviiiPT_S1_S1_iii)
        /*2fb4*/ 	.word	0x00000000


	//----- nvinfo : EIATTR_REGCOUNT
	.align		4
.L_2035:
        /*2fb8*/ 	.byte	0x04, 0x2f
        /*2fba*/ 	.short	(.L_2037 - .L_2036)
	.align		4
.L_2036:
        /*2fbc*/ 	.word	index@(_Z9cuda_gemmIiLi128ELi2ELi1ELi128ELi32ELi32ELi64ELi0ELi0EEviiiPT_S1_S1_iii)
        /*2fc0*/ 	.word	0x0000005d


	//----- nvinfo : EIATTR_FRAME_SIZE
	.align		4
.L_2037:
        /*2fc4*/ 	.byte	0x04, 0x11
        /*2fc6*/ 	.short	(.L_2039 - .L_2038)
	.align		4
.L_2038:
        /*2fc8*/ 	.word	index@($__internal_425_$__cuda_sm20_div_s16)
        /*2fcc*/ 	.word	0x00000000


	//----- nvinfo : EIATTR_FRAME_SIZE
	.align		4
.L_2039:
        /*2fd0*/ 	.byte	0x04, 0x11
        /*2fd2*/ 	.short	(.L_2041 - .L_2040)
	.align		4
.L_2040:
        /*2fd4*/ 	.word	index@(_Z9cuda_gemmIiLi128ELi2ELi1ELi128ELi32ELi32ELi64ELi0ELi0EEviiiPT_S1_S1_iii)
        /*2fd8*/ 	.word	0x00000000


	//----- nvinfo : EIATTR_REGCOUNT
	.align		4
.L_2041:
        /*2fdc*/ 	.byte	0x04, 0x2f
        /*2fde*/ 	.short	(.L_2043 - .L_2042)
	.align		4
.L_2042:
        /*2fe0*/ 	.word	index@(_Z9cuda_gemmIiLi128ELi2ELi1ELi128ELi32ELi32ELi64ELi0ELi1EEviiiPT_S1_S1_iii)
        /*2fe4*/ 	.word	0x00000030


	//----- nvinfo : EIATTR_FRAME_SIZE
	.align		4
.L_2043:
        /*2fe8*/ 	.byte	0x04, 0x11
        /*2fea*/ 	.short	(.L_2045 - .L_2044)
	.align		4
.L_2044:
        /*2fec*/ 	.word	index@(_Z9cuda_gemmIiLi128ELi2ELi1ELi128ELi32ELi32ELi64ELi0ELi1EEviiiPT_S1_S1_iii)
        /*2ff0*/ 	.word	0x00000000


	//----- nvinfo : EIATTR_REGCOUNT
	.align		4
.L_2045:
        /*2ff4*/ 	.byte	0x04, 0x2f
        /*2ff6*/ 	.short	(.L_2047 - .L_2046)
	.align		4
.L_2046:
        /*2ff8*/ 	.word	index@(_Z9cuda_gemmIiLi128ELi2ELi1ELi128ELi32ELi32ELi64ELi1ELi0EEviiiPT_S1_S1_iii)
        /*2ffc*/ 	.word	0x00000048


	//----- nvinfo : EIATTR_FRAME_SIZE
	.align		4
.L_2047:
        /*3000*/ 	.byte	0x04, 0x11
        /*3002*/ 	.short	(.L_2049 - .L_2048)
	.align		4
.L_2048:
        /*3004*/ 	.word	index@($__internal_424_$__cuda_sm20_div_s16)
        /*3008*/ 	.word	0x00000010


	//----- nvinfo : EIATTR_FRAME_SIZE
	.align		4
.L_2049:
        /*300c*/ 	.byte	0x04, 0x11
        /*300e*/ 	.short	(.L_2051 - .L_2050)
	.align		4
.L_2050:
        /*3010*/ 	.word	index@(_Z9cuda_gemmIiLi128ELi2ELi1ELi128ELi32ELi32ELi64ELi1ELi0EEviiiPT_S1_S1_iii)
        /*3014*/ 	.word	0x00000010


	//----- nvinfo : EIATTR_REGCOUNT
	.align		4
.L_2051:
        /*3018*/ 	.byte	0x04, 0x2f
        /*301a*/ 	.short	(.L_2053 - .L_2052)
	.align		4
.L_2052:
        /*301c*/ 	.word	index@(_Z9cuda_gemmIiLi128ELi2ELi1ELi128ELi32ELi32ELi64ELi1ELi1EEviiiPT_S1_S1_iii)
        /*3020*/ 	.word	0x00000030


	//----- nvinfo : EIATTR_FRAME_SIZE
	.align		4
.L_2053:
        /*3024*/ 	.byte	0x04, 0x11
        /*3026*/ 	.short	(.L_2055 - .L_2054)
	.align		4
.L_2054:
        /*3028*/ 	.word	index@(_Z9cuda_gemmIiLi128ELi2ELi1ELi128ELi32ELi32ELi64ELi1ELi1EEviiiPT_S1_S1_iii)
        /*302c*/ 	.word	0x00000000


	//----- nvinfo : EIATTR_REGCOUNT
	.align		4
.L_2055:
        /*3030*/ 	.byte	0x04, 0x2f
        /*3032*/ 	.short	(.L_2057 - .L_2056)
	.align		4
.L_2056:
        /*3034*/ 	.word	index@(_Z9cuda_gemmIiLi128ELi2ELi1ELi128ELi64ELi64ELi64ELi0ELi0EEviiiPT_S1_S1_iii)
        /*3038*/ 	.word	0x00000050


	//----- nvinfo : EIATTR_FRAME_SIZE
	.align		4
.L_2057:
        /*303c*/ 	.byte	0x04, 0x11
        /*303e*/ 	.short	(.L_2059 - .L_2058)
	.align		4
.L_2058:
        /*3040*/ 	.word	index@($__internal_423_$__cuda_sm20_div_s16)
        /*3044*/ 	.word	0x00000000


	//----- nvinfo : EIATTR_FRAME_SIZE
	.align		4
.L_2059:
        /*3048*/ 	.byte	0x04, 0x11
        /*304a*/ 	.short	(.L_2061 - .L_2060)
	.align		4
.L_2060:
        /*304c*/ 	.word	index@(_Z9cuda_gemmIiLi128ELi2ELi1ELi128ELi64ELi64ELi64ELi0ELi0EEviiiPT_S1_S1_iii)
        /*3050*/ 	.word	0x00000000


	//----- nvinfo : EIATTR_REGCOUNT
	.align		4
.L_2061:
        /*3054*/ 	.byte	0x04, 0x2f
        /*3056*/ 	.short	(.L_2063 - .L_2062)
	.align		4
.L_2062:
        /*3058*/ 	.word	index@(_Z9cuda_gemmIiLi128ELi2ELi1ELi128ELi64ELi64ELi64ELi0ELi1EEviiiPT_S1_S1_iii)
        /*305c*/ 	.word	0x00000038


	//----- nvinfo : EIATTR_FRAME_SIZE
	.align		4
.L_2063:
        /*3060*/ 	.byte	0x04, 0x11
        /*3062*/ 	.short	(.L_2065 - .L_2064)
	.align		4
.L_2064:
        /*3064*/ 	.word	index@(_Z9cuda_gemmIiLi128ELi2ELi1ELi128ELi64ELi64ELi64ELi0ELi1EEviiiPT_S1_S1_iii)
        /*3068*/ 	.word	0x00000000


	//----- nvinfo : EIATTR_REGCOUNT
	.align		4
.L_2065:
        /*306c*/ 	.byte	0x04, 0x2f
        /*306e*/ 	.short	(.L_2067 - .L_2066)
	.align		4
.L_2066:
        /*3070*/ 	.word	index@(_Z9cuda_gemmIiLi128ELi2ELi1ELi128ELi64ELi64ELi64ELi1ELi0EEviiiPT_S1_S1_iii)
        /*3074*/ 	.word	0x00000048


	//----- nvinfo : EIATTR_FRAME_SIZE
	.align		4
.L_2067:
        /*3078*/ 	.byte	0x04, 0x11
        /*307a*/ 	.short	(.L_2069 - .L_2068)
	.align		4
.L_2068:
        /*307c*/ 	.word	index@($__internal_422_$__cuda_sm20_div_s16)
        /*3080*/ 	.word	0x00000010


	//----- nvinfo : EIATTR_FRAME_SIZE
	.align		4
.L_2069:
        /*3084*/ 	.byte	0x04, 0x11
        /*3086*/ 	.short	(.L_2071 - .L_2070)
	.align		4
.L_2070:
        /*3088*/ 	.word	index@(_Z9cuda_gemmIiLi128ELi2ELi1ELi128ELi64ELi64ELi64ELi1ELi0EEviiiPT_S1_S1_iii)
        /*308c*/ 	.word	0x00000010


	//----- nvinfo : EIATTR_REGCOUNT
	.align		4
.L_2071:
        /*3090*/ 	.byte	0x04, 0x2f
        /*3092*/ 	.short	(.L_2073 - .L_2072)
	.align		4
.L_2072:
        /*3094*/ 	.word	index@(_Z9cuda_gemmIiLi128ELi2ELi1ELi128ELi64ELi64ELi64ELi1ELi1EEviiiPT_S1_S1_iii)
        /*3098*/ 	.word	0x00000038


	//----- nvinfo : EIATTR_FRAME_SIZE
	.align		4
.L_2073:
        /*309c*/ 	.byte	0x04, 0x11
        /*309e*/ 	.short	(.L_2075 - .L_2074)
	.align		4
.L_2074:
        /*30a0*/ 	.word	index@(_Z9cuda_gemmIiLi128ELi2ELi1ELi128ELi64ELi64ELi64ELi1ELi1EEviiiPT_S1_S1_iii)
        /*30a4*/ 	.word	0x00000000


	//----- nvinfo : EIATTR_REGCOUNT
	.align		4
.L_2075:
        /*30a8*/ 	.byte	0x04, 0x2f
        /*30aa*/ 	.short	(.L_2077 - .L_2076)
	.align		4
.L_2076:
        /*30ac*/ 	.word	index@(_Z9cuda_gemmIiLi128ELi2ELi1ELi128ELi128ELi128ELi64ELi0ELi0EEviiiPT_S1_S1_iii)
        /*30b0*/ 	.word	0x00000048


	//----- nvinfo : EIATTR_FRAME_SIZE
	.align		4
.L_2077:
        /*30b4*/ 	.byte	0x04, 0x11
        /*30b6*/ 	.short	(.L_2079 - .L_2078)
	.align		4
.L_2078:
        /*30b8*/ 	.word	index@($__internal_421_$__cuda_sm20_div_s16)
        /*30bc*/ 	.word	0x00000008


	//----- nvinfo : EIATTR_FRAME_SIZE
	.align		4
.L_2079:
        /*30c0*/ 	.byte	0x04, 0x11
        /*30c2*/ 	.short	(.L_2081 - .L_2080)
	.align		4
.L_2080:
        /*30c4*/ 	.word	index@(_Z9cuda_gemmIiLi128ELi2ELi1ELi128ELi128ELi128ELi64ELi0ELi0EEviiiPT_S1_S1_iii)
        /*30c8*/ 	.word	0x00000008


	//----- nvinfo : EIATTR_REGCOUNT
	.align		4
.L_2081:
        /*30cc*/ 	.byte	0x04, 0x2f
        /*30ce*/ 	.short	(.L_2083 - .L_2082)
	.align		4
.L_2082:
        /*30d0*/ 	.word	index@(_Z9cuda_gemmIiLi128ELi2ELi1ELi128ELi128ELi128ELi64ELi0ELi1EEviiiPT_S1_S1_iii)
        /*30d4*/ 	.word	0x00000020


	//----- nvinfo : EIATTR_FRAME_SIZE
	.align		4
.L_2083:
        /*30d8*/ 	.byte	0x04, 0x11
        /*30da*/ 	.short	(.L_2085 - .L_2084)
	.align		4
.L_2084:
        /*30dc*/ 	.word	index@(_Z9cuda_gemmIiLi128ELi2ELi1ELi128ELi128ELi128ELi64ELi0ELi1EEviiiPT_S1_S1_iii)
        /*30e0*/ 	.word	0x00000000


	//----- nvinfo : EIATTR_REGCOUNT
	.align		4
.L_2085:
        /*30e4*/ 	.byte	0x04, 0x2f
        /*30e6*/ 	.short	(.L_2087 - .L_2086)
	.align		4
.L_2086:
        /*30e8*/ 	.word	index@(_Z9cuda_gemmIiLi128ELi2ELi1ELi128ELi128ELi128ELi64ELi1ELi0EEviiiPT_S1_S1_iii)
        /*30ec*/ 	.word	0x00000048


	//----- nvinfo : EIATTR_FRAME_SIZE
	.align		4
.L_2087:
        /*30f0*/ 	.byte	0x04, 0x11
        /*30f2*/ 	.short	(.L_2089 - .L_2088)
	.align		4
.L_2088:
        /*30f4*/ 	.word	index@($__internal_420_$__cuda_sm20_div_s16)
        /*30f8*/ 	.word	0x00000008


	//----- nvinfo : EIATTR_FRAME_SIZE
	.align		4
.L_2089:
        /*30fc*/ 	.byte	0x04, 0x11
        /*30fe*/ 	.short	(.L_2091 - .L_2090)
	.align		4
.L_2090:
        /*3100*/ 	.word	index@(_Z9cuda_gemmIiLi128ELi2ELi1ELi128ELi128ELi128ELi64ELi1ELi0EEviiiPT_S1_S1_iii)
        /*3104*/ 	.word	0x00000008


	//----- nvinfo : EIATTR_REGCOUNT
	.align		4
.L_2091:
        /*3108*/ 	.byte	0x04, 0x2f
        /*310a*/ 	.short	(.L_2093 - .L_2092)
	.align		4
.L_2092:
        /*310c*/ 	.word	index@(_Z9cuda_gemmIiLi128ELi2ELi1ELi128ELi128ELi128ELi64ELi1ELi1EEviiiPT_S1_S1_iii)
        /*3110*/ 	.word	0x00000020


	//----- nvinfo : EIATTR_FRAME_SIZE
	.align		4
.L_2093:
        /*3114*/ 	.byte	0x04, 0x11
        /*3116*/ 	.short	(.L_2095 - .L_2094)
	.align		4
.L_2094:
        /*3118*/ 	.word	index@(_Z9cuda_gemmIiLi128ELi2ELi1ELi128ELi128ELi128ELi64ELi1ELi1EEviiiPT_S1_S1_iii)
        /*311c*/ 	.word	0x00000000


	//----- nvinfo : EIATTR_REGCOUNT
	.align		4
.L_2095:
        /*3120*/ 	.byte	0x04, 0x2f
        /*3122*/ 	.short	(.L_2097 - .L_2096)
	.align		4
.L_2096:
        /*3124*/ 	.word	index@(_Z9cuda_gemmIiLi128ELi2ELi1ELi256ELi2ELi2ELi64ELi0ELi0EEviiiPT_S1_S1_iii)
        /*3128*/ 	.word	0x00000020


	//----- nvinfo : EIATTR_FRAME_SIZE
	.align		4
.L_2097:
        /*312c*/ 	.byte	0x04, 0x11
        /*312e*/ 	.short	(.L_2099 - .L_2098)
	.align		4
.L_2098:
        /*3130*/ 	.word	index@($__internal_419_$__cuda_sm20_div_s16)
        /*3134*/ 	.word	0x00000008


	//----- nvinfo : EIATTR_FRAME_SIZE
	.align		4
.L_2099:
        /*3138*/ 	.byte	0x04, 0x11
        /*313a*/ 	.short	(.L_2101 - .L_2100)
	.align		4
.L_2100:
        /*313c*/ 	.word	index@(_Z9cuda_gemmIiLi128ELi2ELi1ELi256ELi2ELi2ELi64ELi0ELi0EEviiiPT_S1_S1_iii)
        /*3140*/ 	.word	0x00000008


	//----- nvinfo : EIATTR_REGCOUNT
	.align		4
.L_2101:
        /*3144*/ 	.byte	0x04, 0x2f
        /*3146*/ 	.short	(.L_2103 - .L_2102)
	.align		4
.L_2102:
        /*3148*/ 	.word	index@(_Z9cuda_gemmIiLi128ELi2ELi1ELi256ELi2ELi2ELi64ELi0ELi1EEviiiPT_S1_S1_iii)
        /*314c*/ 	.word	0x00000020


	//----- nvinfo : EIATTR_FRAME_SIZE
	.align		4
.L_2103:
        /*3150*/ 	.byte	0x04, 0x11
        /*3152*/ 	.short	(.L_2105 - .L_2104)
	.align		4
.L_2104:
        /*3154*/ 	.word	index@(_Z9cuda_gemmIiLi128ELi2ELi1ELi256ELi2ELi2ELi64ELi0ELi1EEviiiPT_S1_S1_iii)
        /*3158*/ 	.word	0x00000000


	//----- nvinfo : EIATTR_REGCOUNT
	.align		4
.L_2105:
        /*315c*/ 	.byte	0x04, 0x2f
        /*315e*/ 	.short	(.L_2107 - .L_2106)
	.align		4
.L_2106:
        /*3160*/ 	.word	index@(_Z9cuda_gemmIiLi128ELi2ELi1ELi256ELi2ELi2ELi64ELi1ELi0EEviiiPT_S1_S1_iii)
        /*3164*/ 	.word	0x00000028


	//----- nvinfo : EIATTR_FRAME_SIZE
	.align		4
.L_2107:
        /*3168*/ 	.byte	0x04, 0x11
        /*316a*/ 	.short	(.L_2109 - .L_2108)
	.align		4
.L_2108:
        /*316c*/ 	.word	index@($__internal_418_$__cuda_sm20_div_s16)
        /*3170*/ 	.word	0x00000008


	//----- nvinfo : EIATTR_FRAME_SIZE
	.align		4
.L_2109:
        /*3174*/ 	.byte	0x04, 0x11
        /*3176*/ 	.short	(.L_2111 - .L_2110)
	.align		4
.L_2110:
        /*3178*/ 	.word	index@(_Z9cuda_gemmIiLi128ELi2ELi1ELi256ELi2ELi2ELi64ELi1ELi0EEviiiPT_S1_S1_iii)
        /*317c*/ 	.word	0x00000008


	//----- nvinfo : EIATTR_REGCOUNT
	.align		4
.L_2111:
        /*3180*/ 	.byte	0x04, 0x2f
        /*3182*/ 	.short	(.L_2113 - .L_2112)
	.align		4
.L_2112:
        /*3184*/ 	.word	index@(_Z9cuda_gemmIiLi128ELi2ELi1ELi256ELi2ELi2ELi64ELi1ELi1EEviiiPT_S1_S1_iii)
        /*3188*/ 	.word	0x00000028


	//----- nvinfo : EIATTR_FRAME_SIZE
	.align		4
.L_2113:
        /*318c*/ 	.byte	0x04, 0x11
        /*318e*/ 	.short	(.L_2115 - .L_2114)
	.align		4
.L_2114:
        /*3190*/ 	.word	index@(_Z9cuda_gemmIiLi128ELi2ELi1ELi256ELi2ELi2ELi64ELi1ELi1EEviiiPT_S1_S1_iii)
        /*3194*/ 	.word	0x00000000


	//----- nvinfo : EIATTR_REGCOUNT
	.align		4
.L_2115:
        /*3198*/ 	.byte	0x04, 0x2f
        /*319a*/ 	.short	(.L_2117 - .L_2116)
	.align		4
.L_2116:
        /*319c*/ 	.word	index@(_Z9cuda_gemmIiLi128ELi2ELi1ELi256ELi4ELi4ELi64ELi0ELi0EEviiiPT_S1_S1_iii)
        /*31a0*/ 	.word	0x00000030


	//----- nvinfo : EIATTR_FRAME_SIZE
	.align		4
.L_2117:
        /*31a4*/ 	.byte	0x04, 0x11
        /*31a6*/ 	.short	(.L_2119 - .L_2118)
	.align		4
.L_2118:
        /*31a8*/ 	.word	index@($__internal_417_$__cuda_sm20_div_s16)
        /*31ac*/ 	.word	0x00000008


	//----- nvinfo : EIATTR_FRAME_SIZE
	.align		4
.L_2119:
        /*31b0*/ 	.byte	0x04, 0x11
        /*31b2*/ 	.short	(.L_2121 - .L_2120)
	.align		4
.L_2120:
        /*31b4*/ 	.word	index@(_Z9cuda_gemmIiLi128ELi2ELi1ELi256ELi4ELi4ELi64ELi0ELi0EEviiiPT_S1_S1_iii)
        /*31b8*/ 	.word	0x00000008


	//----- nvinfo : EIATTR_REGCOUNT
	.align		4
.L_2121:
        /*31bc*/ 	.byte	0x04, 0x2f
        /*31be*/ 	.short	(.L_2123 - .L_2122)
	.align		4
.L_2122:
        /*31c0*/ 	.word	index@(_Z9cuda_gemmIiLi128ELi2ELi1ELi256ELi4ELi4ELi64ELi0ELi1EEviiiPT_S1_S1_iii)
        /*31c4*/ 	.word	0x00000020


	//----- nvinfo : EIATTR_FRAME_SIZE
	.align		4
.L_2123:
        /*31c8*/ 	.byte	0x04, 0x11
        /*31ca*/ 	.short	(.L_2125 - .L_2124)
	.align		4
.L_2124:
        /*31cc*/ 	.word	index@(_Z9cuda_gemmIiLi128ELi2ELi1ELi256ELi4ELi4ELi64ELi0ELi1EEviiiPT_S1_S1_iii)
        /*31d0*/ 	.word	0x00000000


	//----- nvinfo : EIATTR_REGCOUNT
	.align		4
.L_2125:
        /*31d4*/ 	.byte	0x04, 0x2f
        /*31d6*/ 	.short	(.L_2127 - .L_2126)
	.align		4
.L_2126:
        /*31d8*/ 	.word	index@(_Z9cuda_gemmIiLi128ELi2ELi1ELi256ELi4ELi4ELi64ELi1ELi0EEviiiPT_S1_S1_iii)
        /*31dc*/ 	.word	0x00000028


	//----- nvinfo : EIATTR_FRAME_SIZE
	.align		4
.L_2127:
        /*31e0*/ 	.byte	0x04, 0x11
        /*31e2*/ 	.short	(.L_2129 - .L_2128)
	.align		4
.L_2128:
        /*31e4*/ 	.word	index@($__internal_416_$__cuda_sm20_div_s16)
        /*31e8*/ 	.word	0x00000008


	//----- nvinfo : EIATTR_FRAME_SIZE
	.align		4
.L_2129:
        /*31ec*/ 	.byte	0x04, 0x11
        /*31ee*/ 	.short	(.L_2131 - .L_2130)
	.align		4
.L_2130:
        /*31f0*/ 	.word	index@(_Z9cuda_gemmIiLi128ELi2ELi1ELi256ELi4ELi4ELi64ELi1ELi0EEviiiPT_S1_S1_iii)
        /*31f4*/ 	.word	0x00000008


	//----- nvinfo : EIATTR_REGCOUNT
	.align		4
.L_2131:
        /*31f8*/ 	.byte	0x04, 0x2f
        /*31fa*/ 	.short	(.L_2133 - .L_2132)
	.align		4
.L_2132:
        /*31fc*/ 	.word	index@(_Z9cuda_gemmIiLi128ELi2ELi1ELi256ELi4ELi4ELi64ELi1ELi1EEviiiPT_S1_S1_iii)
        /*3200*/ 	.word	0x00000028


	//----- nvinfo : EIATTR_FRAME_SIZE
	.align		4
.L_2133:
        /*3204*/ 	.byte	0x04, 0x11
        /*3206*/ 	.short	(.L_2135 - .L_2134)
	.align		4
.L_2134:
        /*3208*/ 	.word	index@(_Z9cuda_gemmIiLi128ELi2ELi1ELi256ELi4ELi4ELi64ELi1ELi1EEviiiPT_S1_S1_iii)
        /*320c*/ 	.word	0x00000000


	//----- nvinfo : EIATTR_REGCOUNT
	.align		4
.L_2135:
        /*3210*/ 	.byte	0x04, 0x2f
        /*3212*/ 	.short	(.L_2137 - .L_2136)
	.align		4
.L_2136:
        /*3214*/ 	.word	index@(_Z9cuda_gemmIiLi128ELi2ELi1ELi256ELi8ELi8ELi64ELi0ELi0EEviiiPT_S1_S1_iii)
        /*3218*/ 	.word	0x00000038


	//----- nvinfo : EIATTR_FRAME_SIZE
	.align		4
.L_2137:
        /*321c*/ 	.byte	0x04, 0x11
        /*321e*/ 	.short	(.L_2139 - .L_2138)
	.align		4
.L_2138:
        /*3220*/ 	.word	index@($__internal_415_$__cuda_sm20_div_s16)
        /*3224*/ 	.word	0x00000008


	//----- nvinfo : EIATTR_FRAME_SIZE
	.align		4
.L_2139:
        /*3228*/ 	.byte	0x04, 0x11
        /*322a*/ 	.short	(.L_2141 - .L_2140)
	.align		4
.L_2140:
        /*322c*/ 	.word	index@(_Z9cuda_gemmIiLi128ELi2ELi1ELi256ELi8ELi8ELi64ELi0ELi0EEviiiPT_S1_S1_iii)
        /*3230*/ 	.word	0x00000008


	//----- nvinfo : EIATTR_REGCOUNT
	.align		4
.L_2141:
        /*3234*/ 	.byte	0x04, 0x2f
        /*3236*/ 	.short	(.L_2143 - .L_2142)
	.align		4
.L_2142:
        /*3238*/ 	.word	index@(_Z9cuda_gemmIiLi128ELi2ELi1ELi256ELi8ELi8ELi64ELi0ELi1EEviiiPT_S1_S1_iii)
        /*323c*/ 	.word	0x00000028


	//----- nvinfo : EIATTR_FRAME_SIZE
	.align		4
.L_2143:
        /*3240*/ 	.byte	0x04, 0x11
        /*3242*/ 	.short	(.L_2145 - .L_2144)
	.align		4
.L_2144:
        /*3244*/ 	.word	index@(_Z9cuda_gemmIiLi128ELi2ELi1ELi256ELi8ELi8ELi64ELi0ELi1EEviiiPT_S1_S1_iii)
        /*3248*/ 	.word	0x00000000


	//----- nvinfo : EIATTR_REGCOUNT
	.align		4
.L_2145:
        /*324c*/ 	.byte	0x04, 0x2f
        /*324e*/ 	.short	(.L_2147 - .L_2146)
	.align		4
.L_2146:
        /*3250*/ 	.word	index@(_Z9cuda_gemmIiLi128ELi2ELi1ELi256ELi8ELi8ELi64ELi1ELi0EEviiiPT_S1_S1_iii)
        /*3254*/ 	.word	0x00000038


	//----- nvinfo : EIATTR_FRAME_SIZE
	.align		4
.L_2147:
        /*3258*/ 	.byte	0x04, 0x11
        /*325a*/ 	.short	(.L_2149 - .L_2148)
	.align		4
.L_2148:
        /*325c*/ 	.word	index@($__internal_414_$__cuda_sm20_div_s16)
        /*3260*/ 	.word	0x00000008


	//----- nvinfo : EIATTR_FRAME_SIZE
	.align		4
.L_2149:
        /*3264*/ 	.byte	0x04, 0x11
        /*3266*/ 	.short	(.L_2151 - .L_2150)
	.align		4
.L_2150:
        /*3268*/ 	.word	index@(_Z9cuda_gemmIiLi128ELi2ELi1ELi256ELi8ELi8ELi64ELi1ELi0EEviiiPT_S1_S1_iii)
        /*326c*/ 	.word	0x00000008


	//----- nvinfo : EIATTR_REGCOUNT
	.align		4
.L_2151:
        /*3270*/ 	.byte	0x04, 0x2f
        /*3272*/ 	.short	(.L_2153 - .L_2152)
	.align		4
.L_2152:
        /*3274*/ 	.word	index@(_Z9cuda_gemmIiLi128ELi2ELi1ELi256ELi8ELi8ELi64ELi1ELi1EEviiiPT_S1_S1_iii)
        /*3278*/ 	.word	0x00000028


	//----- nvinfo : EIATTR_FRAME_SIZE
	.align		4
.L_2153:
        /*327c*/ 	.byte	0x04, 0x11
        /*327e*/ 	.short	(.L_2155 - .L_2154)
	.align		4
.L_2154:
        /*3280*/ 	.word	index@(_Z9cuda_gemmIiLi128ELi2ELi1ELi256ELi8ELi8ELi64ELi1ELi1EEviiiPT_S1_S1_iii)
        /*3284*/ 	.word	0x00000000


	//----- nvinfo : EIATTR_REGCOUNT
	.align		4
.L_2155:
        /*3288*/ 	.byte	0x04, 0x2f
        /*328a*/ 	.short	(.L_2157 - .L_2156)
	.align		4
.L_2156:
        /*328c*/ 	.word	index@(_Z9cuda_gemmIiLi128ELi2ELi1ELi256ELi16ELi16ELi64ELi0ELi0EEviiiPT_S1_S1_iii)
        /*3290*/ 	.word	0x00000048


	//----- nvinfo : EIATTR_FRAME_SIZE
	.align		4
.L_2157:
        /*3294*/ 	.byte	0x04, 0x11
        /*3296*/ 	.short	(.L_2159 - .L_2158)
	.align		4
.L_2158:
        /*3298*/ 	.word	index@($__internal_413_$__cuda_sm20_div_s16)
        /*329c*/ 	.word	0x00000010


	//----- nvinfo : EIATTR_FRAME_SIZE
	.align		4
.L_2159:
        /*32a0*/ 	.byte	0x04, 0x11
        /*32a2*/ 	.short	(.L_2161 - .L_2160)
	.align		4
.L_2160:
        /*32a4*/ 	.word	index@(_Z9cuda_gemmIiLi128ELi2ELi1ELi256ELi16ELi16ELi64ELi0ELi0EEviiiPT_S1_S1_iii)
        /*32a8*/ 	.word	0x00000010


	//----- nvinfo : EIATTR_REGCOUNT
	.align		4
.L_2161:
        /*32ac*/ 	.byte	0x04, 0x2f
        /*32ae*/ 	.short	(.L_2163 - .L_2162)
	.align		4
.L_2162:
        /*32b0*/ 	.word	index@(_Z9cuda_gemmIiLi128ELi2ELi1ELi256ELi16ELi16ELi64ELi0ELi1EEviiiPT_S1_S1_iii)
        /*32b4*/ 	.word	0x00000030


	//----- nvinfo : EIATTR_FRAME_SIZE
	.align		4
.L_2163:
        /*32b8*/ 	.byte	0x04, 0x11
        /*32ba*/ 	.short	(.L_2165 - .L_2164)
	.align		4
.L_2164:
        /*32bc*/ 	.word	index@($__internal_412_$__cuda_sm20_div_u16)
        /*32c0*/ 	.word	0x00000000


	//----- nvinfo : EIATTR_FRAME_SIZE
	.align		4
.L_2165:
        /*32c4*/ 	.byte	0x04, 0x11
        /*32c6*/ 	.short	(.L_2167 - .L_2166)
	.align		4
.L_2166:
        /*32c8*/ 	.word	index@(_Z9cuda_gemmIiLi128ELi2ELi1ELi256ELi16ELi16ELi64ELi0ELi1EEviiiPT_S1_S1_iii)
        /*32cc*/ 	.word	0x00000000


	//----- nvinfo : EIATTR_REGCOUNT
	.align		4
.L_2167:
        /*32d0*/ 	.byte	0x04, 0x2f
        /*32d2*/ 	.short	(.L_2169 - .L_2168)
	.align		4
.L_2168:
        /*32d4*/ 	.word	index@(_Z9cuda_gemmIiLi128ELi2ELi1ELi256ELi16ELi16ELi64ELi1ELi0EEviiiPT_S1_S1_iii)
        /*32d8*/ 	.word	0x00000050


	//----- nvinfo : EIATTR_FRAME_SIZE
	.align		4
.L_2169:
        /*32dc*/ 	.byte	0x04, 0x11
        /*32de*/ 	.short	(.L_2171 - .L_2170)
	.align		4
.L_2170:
        /*32e0*/ 	.word	index@($__internal_411_$__cuda_sm20_div_s16)
        /*32e4*/ 	.word	0x00000008


	//----- nvinfo : EIATTR_FRAME_SIZE
	.align		4
.L_2171:
        /*32e8*/ 	.byte	0x04, 0x11
        /*32ea*/ 	.short	(.L_2173 - .L_2172)
	.align		4
.L_2172:
        /*32ec*/ 	.word	index@(_Z9cuda_gemmIiLi128ELi2ELi1ELi256ELi16ELi16ELi64ELi1ELi0EEviiiPT_S1_S1_iii)
        /*32f0*/ 	.word	0x00000008


	//----- nvinfo : EIATTR_REGCOUNT
	.align		4
.L_2173:
        /*32f4*/ 	.byte	0x04, 0x2f
        /*32f6*/ 	.short	(.L_2175 - .L_2174)
	.align		4
.L_2174:
        /*32f8*/ 	.word	index@(_Z9cuda_gemmIiLi128ELi2ELi1ELi256ELi16ELi16ELi64ELi1ELi1EEviiiPT_S1_S1_iii)
        /*32fc*/ 	.word	0x00000028


	//----- nvinfo : EIATTR_FRAME_SIZE
	.align		4
.L_2175:
        /*3300*/ 	.byte	0x04, 0x11
        /*3302*/ 	.short	(.L_2177 - .L_2176)
	.align		4
.L_2176:
        /*3304*/ 	.word	index@($__internal_410_$__cuda_sm20_div_u16)
        /*3308*/ 	.word	0x00000000


	//----- nvinfo : EIATTR_FRAME_SIZE
	.align		4
.L_2177:
        /*330c*/ 	.byte	0x04, 0x11
        /*330e*/ 	.short	(.L_2179 - .L_2178)
	.align		4
.L_2178:
        /*3310*/ 	.word	index@(_Z9cuda_gemmIiLi128ELi2ELi1ELi256ELi16ELi16ELi64ELi1ELi1EEviiiPT_S1_S1_iii)
        /*3314*/ 	.word	0x00000000


	//----- nvinfo : EIATTR_REGCOUNT
	.align		4
.L_2179:
        /*3318*/ 	.byte	0x04, 0x2f
        /*331a*/ 	.short	(.L_2181 - .L_2180)
	.align		4
.L_2180:
        /*331c*/ 	.word	index@(_Z9cuda_gemmIiLi128ELi2ELi1ELi256ELi32ELi32ELi64ELi0ELi0EEviiiPT_S1_S1_iii)
        /*3320*/ 	.word	0x00000060


	//----- nvinfo : EIATTR_FRAME_SIZE
	.align		4
.L_2181:
        /*3324*/ 	.byte	0x04, 0x11
        /*3326*/ 	.short	(.L_2183 - .L_2182)
	.align		4
.L_2182:
        /*3328*/ 	.word	index@($__internal_409_$__cuda_sm20_div_u16)
        /*332c*/ 	.word	0x00000000


	//----- nvinfo : EIATTR_FRAME_SIZE
	.align		4
.L_2183:
        /*3330*/ 	.byte	0x04, 0x11
        /*3332*/ 	.short	(.L_2185 - .L_2184)
	.align		4
.L_2184:
        /*3334*/ 	.word	index@($__internal_408_$__cuda_sm20_div_s16)
        /*3338*/ 	.word	0x00000000


	//----- nvinfo : EIATTR_FRAME_SIZE
	.align		4
.L_2185:
        /*333c*/ 	.byte	0x04, 0x11
        /*333e*/ 	.short	(.L_2187 - .L_2186)
	.align		4
.L_2186:
        /*3340*/ 	.word	index@(_Z9cuda_gemmIiLi128ELi2ELi1ELi256ELi32ELi32ELi64ELi0ELi0EEviiiPT_S1_S1_iii)
        /*3344*/ 	.word	0x00000000


	//----- nvinfo : EIATTR_REGCOUNT
	.align		4
.L_2187:
        /*3348*/ 	.byte	0x04, 0x2f
        /*334a*/ 	.short	(.L_2189 - .L_2188)
	.align		4
.L_2188:
        /*334c*/ 	.word	index@(_Z9cuda_gemmIiLi128ELi2ELi1ELi256ELi32ELi32ELi64ELi0ELi1EEviiiPT_S1_S1_iii)
        /*3350*/ 	.word	0x00000040


	//----- nvinfo : EIATTR_FRAME_SIZE
	.align		4
.L_2189:
        /*3354*/ 	.byte	0x04, 0x11
        /*3356*/ 	.short	(.L_2191 - .L_2190)
	.align		4
.L_2190:
        /*3358*/ 	.word	index@($__internal_407_$__cuda_sm20_div_u16)
        /*335c*/ 	.word	0x00000000


	//----- nvinfo : EIATTR_FRAME_SIZE
	.align		4
.L_2191:
        /*3360*/ 	.byte	0x04, 0x11
        /*3362*/ 	.short	(.L_2193 - .L_2192)
	.align		4
.L_2192:
        /*3364*/ 	.word	index@(_Z9cuda_gemmIiLi128ELi2ELi1ELi256ELi32ELi32ELi64ELi0ELi1EEviiiPT_S1_S1_iii)
        /*3368*/ 	.word	0x00000000


	//----- nvinfo : EIATTR_REGCOUNT
	.align		4
.L_2193:
        /*336c*/ 	.byte	0x04, 0x2f
        /*336e*/ 	.short	(.L_2195 - .L_2194)
	.align		4
.L_2194:
        /*3370*/ 	.word	index@(_Z9cuda_gemmIiLi128ELi2ELi1ELi256ELi32ELi32ELi64ELi1ELi0EEviiiPT_S1_S1_iii)
        /*3374*/ 	.word	0x00000048


	//----- nvinfo : EIATTR_FRAME_SIZE
	.align		4
.L_2195:
        /*3378*/ 	.byte	0x04, 0x11
        /*337a*/ 	.short	(.L_2197 - .L_2196)
	.align		4
.L_2196:
        /*337c*/ 	.word	index@($__internal_406_$__cuda_sm20_div_u16)
        /*3380*/ 	.word	0x00000010


	//----- nvinfo : EIATTR_FRAME_SIZE
	.align		4
.L_2197:
        /*3384*/ 	.byte	0x04, 0x11
        /*3386*/ 	.short	(.L_2199 - .L_2198)
	.align		4
.L_2198:
        /*3388*/ 	.word	index@($__internal_405_$__cuda_sm20_div_s16)
        /*338c*/ 	.word	0x00000010


	//----- nvinfo : EIATTR_FRAME_SIZE
	.align		4
.L_2199:
        /*3390*/ 	.byte	0x04, 0x11
        /*3392*/ 	.short	(.L_2201 - .L_2200)
	.align		4
.L_2200:
        /*3394*/ 	.word	index@(_Z9cuda_gemmIiLi128ELi2ELi1ELi256ELi32ELi32ELi64ELi1ELi0EEviiiPT_S1_S1_iii)
        /*3398*/ 	.word	0x00000010


	//----- nvinfo : EIATTR_REGCOUNT
	.align		4
.L_2201:
        /*339c*/ 	.byte	0x04, 0x2f
        /*339e*/ 	.short	(.L_2203 - .L_2202)
	.align		4
.L_2202:
        /*33a0*/ 	.word	index@(_Z9cuda_gemmIiLi128ELi2ELi1ELi256ELi32ELi32ELi64ELi1ELi1EEviiiPT_S1_S1_iii)
        /*33a4*/ 	.word	0x00000040


	//----- nvinfo : EIATTR_FRAME_SIZE
	.align		4
.L_2203:
        /*33a8*/ 	.byte	0x04, 0x11
        /*33aa*/ 	.short	(.L_2205 - .L_2204)
	.align		4
.L_2204:
        /*33ac*/ 	.word	index@($__internal_404_$__cuda_sm20_div_u16)
        /*33b0*/ 	.word	0x00000000


	//----- nvinfo : EIATTR_FRAME_SIZE
	.align		4
.L_2205:
        /*33b4*/ 	.byte	0x04, 0x11
        /*33b6*/ 	.short	(.L_2207 - .L_2206)
	.align		4
.L_2206:
        /*33b8*/ 	.word	index@(_Z9cuda_gemmIiLi128ELi2ELi1ELi256ELi32ELi32ELi64ELi1ELi1EEviiiPT_S1_S1_iii)
        /*33bc*/ 	.word	0x00000000


	//----- nvinfo : EIATTR_REGCOUNT
	.align		4
.L_2207:
        /*33c0*/ 	.byte	0x04, 0x2f
        /*33c2*/ 	.short	(.L_2209 - .L_2208)
	.align		4
.L_2208:
        /*33c4*/ 	.word	index@(_Z9cuda_gemmIiLi128ELi2ELi1ELi256ELi64ELi64ELi64ELi0ELi0EEviiiPT_S1_S1_iii)
        /*33c8*/ 	.word	0x00000050


	//----- nvinfo : EIATTR_FRAME_SIZE
	.align		4
.L_2209:
        /*33cc*/ 	.byte	0x04, 0x11
        /*33ce*/ 	.short	(.L_2211 - .L_2210)
	.align		4
.L_2210:
        /*33d0*/ 	.word	index@($__internal_403_$__cuda_sm20_div_u16)
        /*33d4*/ 	.word	0x00000000


	//----- nvinfo : EIATTR_FRAME_SIZE
	.align		4
.L_2211:
        /*33d8*/ 	.byte	0x04, 0x11
        /*33da*/ 	.short	(.L_2213 - .L_2212)
	.align		4
.L_2212:
        /*33dc*/ 	.word	index@($__internal_402_$__cuda_sm20_div_s16)
        /*33e0*/ 	.word	0x00000000


	//----- nvinfo : EIATTR_FRAME_SIZE
	.align		4
.L_2213:
        /*33e4*/ 	.byte	0x04, 0x11
        /*33e6*/ 	.short	(.L_2215 - .L_2214)
	.align		4
.L_2214:
        /*33e8*/ 	.word	index@(_Z9cuda_gemmIiLi128ELi2ELi1ELi256ELi64ELi64ELi64ELi0ELi0EEviiiPT_S1_S1_iii)
        /*33ec*/ 	.word	0x00000000


	//----- nvinfo : EIATTR_REGCOUNT
	.align		4
.L_2215:
        /*33f0*/ 	.byte	0x04, 0x2f
        /*33f2*/ 	.short	(.L_2217 - .L_2216)
	.align		4
.L_2216:
        /*33f4*/ 	.word	index@(_Z9cuda_gemmIiLi128ELi2ELi1ELi256ELi64ELi64ELi64ELi0ELi1EEviiiPT_S1_S1_iii)
        /*33f8*/ 	.word	0x00000030


	//----- nvinfo : EIATTR_FRAME_SIZE
	.align		4
.L_2217:
        /*33fc*/ 	.byte	0x04, 0x11
        /*33fe*/ 	.short	(.L_2219 - .L_2218)
	.align		4
.L_2218:
        /*3400*/ 	.word	index@($__internal_401_$__cuda_sm20_div_u16)
        /*3404*/ 	.word	0x00000000


	//----- nvinfo : EIATTR_FRAME_SIZE
	.align		4
.L_2219:
        /*3408*/ 	.byte	0x04, 0x11
        /*340a*/ 	.short	(.L_2221 - .L_2220)
	.align		4
.L_2220:
        /*340c*/ 	.word	index@(_Z9cuda_gemmIiLi128ELi2ELi1ELi256ELi64ELi64ELi64ELi0ELi1EEviiiPT_S1_S1_iii)
        /*3410*/ 	.word	0x00000000


	//----- nvinfo : EIATTR_REGCOUNT
	.align		4
.L_2221:
        /*3414*/ 	.byte	0x04, 0x2f
        /*3416*/ 	.short	(.L_2223 - .L_2222)
	.align		4
.L_2222:
        /*3418*/ 	.word	index@(_Z9cuda_gemmIiLi128ELi2ELi1ELi256ELi64ELi64ELi64ELi1ELi0EEviiiPT_S1_S1_iii)
        /*341c*/ 	.word	0x00000048


	//----- nvinfo : EIATTR_FRAME_SIZE
	.align		4
.L_2223:
        /*3420*/ 	.byte	0x04, 0x11
        /*3422*/ 	.short	(.L_2225 - .L_2224)
	.align		4
.L_2224:
        /*3424*/ 	.word	index@($__internal_400_$__cuda_sm20_div_u16)
        /*3428*/ 	.word	0x00000010


	//----- nvinfo : EIATTR_FRAME_SIZE
	.align		4
.L_2225:
        /*342c*/ 	.byte	0x04, 0x11
        /*342e*/ 	.short	(.L_2227 - .L_2226)
	.align		4
.L_2226:
        /*3430*/ 	.word	index@($__internal_399_$__cuda_sm20_div_s16)
        /*3434*/ 	.word	0x00000010


	//----- nvinfo : EIATTR_FRAME_SIZE
	.align		4
.L_2227:
        /*3438*/ 	.byte	0x04, 0x11
        /*343a*/ 	.short	(.L_2229 - .L_2228)
	.align		4
.L_2228:
        /*343c*/ 	.word	index@(_Z9cuda_gemmIiLi128ELi2ELi1ELi256ELi64ELi64ELi64ELi1ELi0EEviiiPT_S1_S1_iii)
        /*3440*/ 	.word	0x00000010


	//----- nvinfo : EIATTR_REGCOUNT
	.align		4
.L_2229:
        /*3444*/ 	.byte	0x04, 0x2f
        /*3446*/ 	.short	(.L_2231 - .L_2230)
	.align		4
.L_2230:
        /*3448*/ 	.word	index@(_Z9cuda_gemmIiLi128ELi2ELi1ELi256ELi64ELi64ELi64ELi1ELi1EEviiiPT_S1_S1_iii)
        /*344c*/ 	.word	0x00000030


	//----- nvinfo : EIATTR_FRAME_SIZE
	.align		4
.L_2231:
        /*3450*/ 	.byte	0x04, 0x11
        /*3452*/ 	.short	(.L_2233 - .L_2232)
	.align		4
.L_2232:
        /*3454*/ 	.word	index@($__internal_398_$__cuda_sm20_div_u16)
        /*3458*/ 	.word	0x00000008


	//----- nvinfo : EIATTR_FRAME_SIZE
	.align		4
.L_2233:
        /*345c*/ 	.byte	0x04, 0x11
        /*345e*/ 	.short	(.L_2235 - .L_2234)
	.align		4
.L_2234:
        /*3460*/ 	.word	index@(_Z9cuda_gemmIiLi128ELi2ELi1ELi256ELi64ELi64ELi64ELi1ELi1EEviiiPT_S1_S1_iii)
        /*3464*/ 	.word	0x00000008


	//----- nvinfo : EIATTR_REGCOUNT
	.align		4
.L_2235:
        /*3468*/ 	.byte	0x04, 0x2f
        /*346a*/ 	.short	(.L_2237 - .L_2236)
	.align		4
.L_2236:
        /*346c*/ 	.word	index@(_Z9cuda_gemmIiLi128ELi2ELi1ELi256ELi128ELi128ELi64ELi0ELi0EEviiiPT_S1_S1_iii)
        /*3470*/ 	.word	0x00000050


	//----- nvinfo : EIATTR_FRAME_SIZE
	.align		4
.L_2237:
        /*3474*/ 	.byte	0x04, 0x11
        /*3476*/ 	.short	(.L_2239 - .L_2238)
	.align		4
.L_2238:
        /*3478*/ 	.word	index@($__internal_397_$__cuda_sm20_div_s16)
        /*347c*/ 	.word	0x00000000


	//----- nvinfo : EIATTR_FRAME_SIZE
	.align		4
.L_2239:
        /*3480*/ 	.byte	0x04, 0x11
        /*3482*/ 	.short	(.L_2241 - .L_2240)
	.align		4
.L_2240:
        /*3484*/ 	.word	index@(_Z9cuda_gemmIiLi128ELi2ELi1ELi256ELi128ELi128ELi64ELi0ELi0EEviiiPT_S1_S1_iii)
        /*3488*/ 	.word	0x00000000


	//----- nvinfo : EIATTR_REGCOUNT
	.align		4
.L_2241:
        /*348c*/ 	.byte	0x04, 0x2f
        /*348e*/ 	.short	(.L_2243 - .L_2242)
	.align		4
.L_2242:
        /*3490*/ 	.word	index@(_Z9cuda_gemmIiLi128ELi2ELi1ELi256ELi128ELi128ELi64ELi0ELi1EEviiiPT_S1_S1_iii)
        /*3494*/ 	.word	0x00000020


	//----- nvinfo : EIATTR_FRAME_SIZE
	.align		4
.L_2243:
        /*3498*/ 	.byte	0x04, 0x11
        /*349a*/ 	.short	(.L_2245 - .L_2244)
	.align		4
.L_2244:
        /*349c*/ 	.word	index@(_Z9cuda_gemmIiLi128ELi2ELi1ELi256ELi128ELi128ELi64ELi0ELi1EEviiiPT_S1_S1_iii)
        /*34a0*/ 	.word	0x00000000


	//----- nvinfo : EIATTR_REGCOUNT
	.align		4
.L_2245:
        /*34a4*/ 	.byte	0x04, 0x2f
        /*34a6*/ 	.short	(.L_2247 - .L_2246)
	.align		4
.L_2246:
        /*34a8*/ 	.word	index@(_Z9cuda_gemmIiLi128ELi2ELi1ELi256ELi128ELi128ELi64ELi1ELi0EEviiiPT_S1_S1_iii)
        /*34ac*/ 	.word	0x00000050


	//----- nvinfo : EIATTR_FRAME_SIZE
	.align		4
.L_2247:
        /*34b0*/ 	.byte	0x04, 0x11
        /*34b2*/ 	.short	(.L_2249 - .L_2248)
	.align		4
.L_2248:
        /*34b4*/ 	.word	index@($__internal_396_$__cuda_sm20_div_s16)
        /*34b8*/ 	.word	0x00000000


	//----- nvinfo : EIATTR_FRAME_SIZE
	.align		4
.L_2249:
        /*34bc*/ 	.byte	0x04, 0x11
        /*34be*/ 	.short	(.L_2251 - .L_2250)
	.align		4
.L_2250:
        /*34c0*/ 	.word	index@(_Z9cuda_gemmIiLi128ELi2ELi1ELi256ELi128ELi128ELi64ELi1ELi0EEviiiPT_S1_S1_iii)
        /*34c4*/ 	.word	0x00000000


	//----- nvinfo : EIATTR_REGCOUNT
	.align		4
.L_2251:
        /*34c8*/ 	.byte	0x04, 0x2f
        /*34ca*/ 	.short	(.L_2253 - .L_2252)
	.align		4
.L_2252:
        /*34cc*/ 	.word	index@(_Z9cuda_gemmIiLi128ELi2ELi1ELi256ELi128ELi128ELi64ELi1ELi1EEviiiPT_S1_S1_iii)
        /*34d0*/ 	.word	0x00000020


	//----- nvinfo : EIATTR_FRAME_SIZE
	.align		4
.L_2253:
        /*34d4*/ 	.byte	0x04, 0x11
        /*34d6*/ 	.short	(.L_2255 - .L_2254)
	.align		4
.L_2254:
        /*34d8*/ 	.word	index@(_Z9cuda_gemmIiLi128ELi2ELi1ELi256ELi128ELi128ELi64ELi1ELi1EEviiiPT_S1_S1_iii)
        /*34dc*/ 	.word	0x00000000


	//----- nvinfo : EIATTR_REGCOUNT
	.align		4
.L_2255:
        /*34e0*/ 	.byte	0x04, 0x2f
        /*34e2*/ 	.short	(.L_2257 - .L_2256)
	.align		4
.L_2256:
        /*34e4*/ 	.word	index@(_Z9cuda_gemmIiLi128ELi2ELi1ELi512ELi2ELi2ELi64ELi0ELi0EEviiiPT_S1_S1_iii)
        /*34e8*/ 	.word	0x00000020


	//----- nvinfo : EIATTR_FRAME_SIZE
	.align		4
.L_2257:
        /*34ec*/ 	.byte	0x04, 0x11
        /*34ee*/ 	.short	(.L_2259 - .L_2258)
	.align		4
.L_2258:
        /*34f0*/ 	.word	index@($__internal_395_$__cuda_sm20_div_s16)
        /*34f4*/ 	.word	0x00000010


	//----- nvinfo : EIATTR_FRAME_SIZE
	.align		4
.L_2259:
        /*34f8*/ 	.byte	0x04, 0x11
        /*34fa*/ 	.short	(.L_2261 - .L_2260)
	.align		4
.L_2260:
        /*34fc*/ 	.word	index@(_Z9cuda_gemmIiLi128ELi2ELi1ELi512ELi2ELi2ELi64ELi0ELi0EEviiiPT_S1_S1_iii)
        /*3500*/ 	.word	0x00000010


	//----- nvinfo : EIATTR_REGCOUNT
	.align		4
.L_2261:
        /*3504*/ 	.byte	0x04, 0x2f
        /*3506*/ 	.short	(.L_2263 - .L_2262)
	.align		4
.L_2262:
        /*3508*/ 	.word	index@(_Z9cuda_gemmIiLi128ELi2ELi1ELi512ELi2ELi2ELi64ELi0ELi1EEviiiPT_S1_S1_iii)
        /*350c*/ 	.word	0x00000020


	//----- nvinfo : EIATTR_FRAME_SIZE
	.align		4
.L_2263:
        /*3510*/ 	.byte	0x04, 0x11
        /*3512*/ 	.short	(.L_2265 - .L_2264)
	.align		4
.L_2264:
        /*3514*/ 	.word	index@(_Z9cuda_gemmIiLi128ELi2ELi1ELi512ELi2ELi2ELi64ELi0ELi1EEviiiPT_S1_S1_iii)
        /*3518*/ 	.word	0x00000000


	//----- nvinfo : EIATTR_REGCOUNT
	.align		4
.L_2265:
        /*351c*/ 	.byte	0x04, 0x2f
        /*351e*/ 	.short	(.L_2267 - .L_2266)
	.align		4
.L_2266:
        /*3520*/ 	.word	index@(_Z9cuda_gemmIiLi128ELi2ELi1ELi512ELi2ELi2ELi64ELi1ELi0EEviiiPT_S1_S1_iii)
        /*3524*/ 	.word	0x00000028


	//----- nvinfo : EIATTR_FRAME_SIZE
	.align		4
.L_2267:
        /*3528*/ 	.byte	0x04, 0x11
        /*352a*/ 	.short	(.L_2269 - .L_2268)
	.align		4
.L_2268:
        /*352c*/ 	.word	index@($__internal_394_$__cuda_sm20_div_s16)
        /*3530*/ 	.word	0x00000010


	//----- nvinfo : EIATTR_FRAME_SIZE
	.align		4
.L_2269:
        /*3534*/ 	.byte	0x04, 0x11
        /*3536*/ 	.short	(.L_2271 - .L_2270)
	.align		4
.L_2270:
        /*3538*/ 	.word	index@(_Z9cuda_gemmIiLi128ELi2ELi1ELi512ELi2ELi2ELi64ELi1ELi0EEviiiPT_S1_S1_iii)
        /*353c*/ 	.word	0x00000010


	//----- nvinfo : EIATTR_REGCOUNT
	.align		4
.L_2271:
        /*3540*/ 	.byte	0x04, 0x2f
        /*3542*/ 	.short	(.L_2273 - .L_2272)
	.align		4
.L_2272:
        /*3544*/ 	.word	index@(_Z9cuda_gemmIiLi128ELi2ELi1ELi512ELi2ELi2ELi64ELi1ELi1EEviiiPT_S1_S1_iii)
        /*3548*/ 	.word	0x00000028


	//----- nvinfo : EIATTR_FRAME_SIZE
	.align		4
.L_2273:
        /*354c*/ 	.byte	0x04, 0x11
        /*354e*/ 	.short	(.L_2275 - .L_2274)
	.align		4
.L_2274:
        /*3550*/ 	.word	index@(_Z9cuda_gemmIiLi128ELi2ELi1ELi512ELi2ELi2ELi64ELi1ELi1EEviiiPT_S1_S1_iii)
        /*3554*/ 	.word	0x00000000


	//----- nvinfo : EIATTR_REGCOUNT
	.align		4
.L_2275:
        /*3558*/ 	.byte	0x04, 0x2f
        /*355a*/ 	.short	(.L_2277 - .L_2276)
	.align		4
.L_2276:
        /*355c*/ 	.word	index@(_Z9cuda_gemmIiLi128ELi2ELi1ELi512ELi4ELi4ELi64ELi0ELi0EEviiiPT_S1_S1_iii)
        /*3560*/ 	.word	0x00000030


	//----- nvinfo : EIATTR_FRAME_SIZE
	.align		4
.L_2277:
        /*3564*/ 	.byte	0x04, 0x11
        /*3566*/ 	.short	(.L_2279 - .L_2278)
	.align		4
.L_2278:
        /*3568*/ 	.word	index@($__internal_393_$__cuda_sm20_div_s16)
        /*356c*/ 	.word	0x00000010


	//----- nvinfo : EIATTR_FRAME_SIZE
	.align		4
.L_2279:
        /*3570*/ 	.byte	0x04, 0x11
        /*3572*/ 	.short	(.L_2281 - .L_2280)
	.align		4
.L_2280:
        /*3574*/ 	.word	index@(_Z9cuda_gemmIiLi128ELi2ELi1ELi512ELi4ELi4ELi64ELi0ELi0EEviiiPT_S1_S1_iii)
        /*3578*/ 	.word	0x00000010


	//----- nvinfo : EIATTR_REGCOUNT
	.align		4
.L_2281:
        /*357c*/ 	.byte	0x04, 0x2f
        /*357e*/ 	.short	(.L_2283 - .L_2282)
	.align		4
.L_2282:
        /*3580*/ 	.word	index@(_Z9cuda_gemmIiLi128ELi2ELi1ELi512ELi4ELi4ELi64ELi0ELi1EEviiiPT_S1_S1_iii)
        /*3584*/ 	.word	0x00000020


	//----- nvinfo : EIATTR_FRAME_SIZE
	.align		4
.L_2283:
        /*3588*/ 	.byte	0x04, 0x11
        /*358a*/ 	.short	(.L_2285 - .L_2284)
	.align		4
.L_2284:
        /*358c*/ 	.word	index@(_Z9cuda_gemmIiLi128ELi2ELi1ELi512ELi4ELi4ELi64ELi0ELi1EEviiiPT_S1_S1_iii)
        /*3590*/ 	.word	0x00000000


	//----- nvinfo : EIATTR_REGCOUNT
	.align		4
.L_2285:
        /*3594*/ 	.byte	0x04, 0x2f
        /*3596*/ 	.short	(.L_2287 - .L_2286)
	.align		4
.L_2286:
        /*3598*/ 	.word	index@(_Z9cuda_gemmIiLi128ELi2ELi1ELi512ELi4ELi4ELi64ELi1ELi0EEviiiPT_S1_S1_iii)
        /*359c*/ 	.word	0x00000028


	//----- nvinfo : EIATTR_FRAME_SIZE
	.align		4
.L_2287:
        /*35a0*/ 	.byte	0x04, 0x11
        /*35a2*/ 	.short	(.L_2289 - .L_2288)
	.align		4
.L_2288:
        /*35a4*/ 	.word	index@($__internal_392_$__cuda_sm20_div_s16)
        /*35a8*/ 	.word	0x00000010


	//----- nvinfo : EIATTR_FRAME_SIZE
	.align		4
.L_2289:
        /*35ac*/ 	.byte	0x04, 0x11
        /*35ae*/ 	.short	(.L_2291 - .L_2290)
	.align		4
.L_2290:
        /*35b0*/ 	.word	index@(_Z9cuda_gemmIiLi128ELi2ELi1ELi512ELi4ELi4ELi64ELi1ELi0EEviiiPT_S1_S1_iii)
        /*35b4*/ 	.word	0x00000010


	//----- nvinfo : EIATTR_REGCOUNT
	.align		4
.L_2291:
        /*35b8*/ 	.byte	0x04, 0x2f
        /*35ba*/ 	.short	(.L_2293 - .L_2292)
	.align		4
.L_2292:
        /*35bc*/ 	.word	index@(_Z9cuda_gemmIiLi128ELi2ELi1ELi512ELi4ELi4ELi64ELi1ELi1EEviiiPT_S1_S1_iii)
        /*35c0*/ 	.word	0x00000028


	//----- nvinfo : EIATTR_FRAME_SIZE
	.align		4
.L_2293:
        /*35c4*/ 	.byte	0x04, 0x11
        /*35c6*/ 	.short	(.L_2295 - .L_2294)
	.align		4
.L_2294:
        /*35c8*/ 	.word	index@(_Z9cuda_gemmIiLi128ELi2ELi1ELi512ELi4ELi4ELi64ELi1ELi1EEviiiPT_S1_S1_iii)
        /*35cc*/ 	.word	0x00000000


	//----- nvinfo : EIATTR_REGCOUNT
	.align		4
.L_2295:
        /*35d0*/ 	.byte	0x04, 0x2f
        /*35d2*/ 	.short	(.L_2297 - .L_2296)
	.align		4
.L_2296:
        /*35d4*/ 	.word	index@(_Z9cuda_gemmIiLi128ELi2ELi1ELi512ELi8ELi8ELi64ELi0ELi0EEviiiPT_S1_S1_iii)
        /*35d8*/ 	.word	0x00000038


	//----- nvinfo : EIATTR_FRAME_SIZE
	.align		4
.L_2297:
        /*35dc*/ 	.byte	0x04, 0x11
        /*35de*/ 	.short	(.L_2299 - .L_2298)
	.align		4
.L_2298:
        /*35e0*/ 	.word	index@($__internal_391_$__cuda_sm20_div_s16)
        /*35e4*/ 	.word	0x00000010


	//----- nvinfo : EIATTR_FRAME_SIZE
	.align		4
.L_2299:
        /*35e8*/ 	.byte	0x04, 0x11
        /*35ea*/ 	.short	(.L_2301 - .L_2300)
	.align		4
.L_2300:
        /*35ec*/ 	.word	index@(_Z9cuda_gemmIiLi128ELi2ELi1ELi512ELi8ELi8ELi64ELi0ELi0EEviiiPT_S1_S1_iii)
        /*35f0*/ 	.word	0x00000010


	//----- nvinfo : EIATTR_REGCOUNT
	.align		4
.L_2301:
        /*35f4*/ 	.byte	0x04, 0x2f
        /*35f6*/ 	.short	(.L_2303 - .L_2302)
	.align		4
.L_2302:
        /*35f8*/ 	.word	index@(_Z9cuda_gemmIiLi128ELi2ELi1ELi512ELi8ELi8ELi64ELi0ELi1EEviiiPT_S1_S1_iii)
        /*35fc*/ 	.word	0x00000028


	//----- nvinfo : EIATTR_FRAME_SIZE
	.align		4
.L_2303:
        /*3600*/ 	.byte	0x04, 0x11
        /*3602*/ 	.short	(.L_2305 - .L_2304)
	.align		4
.L_2304:
        /*3604*/ 	.word	index@(_Z9cuda_gemmIiLi128ELi2ELi1ELi512ELi8ELi8ELi64ELi0ELi1EEviiiPT_S1_S1_iii)
        /*3608*/ 	.word	0x00000000


	//----- nvinfo : EIATTR_REGCOUNT
	.align		4
.L_2305:
        /*360c*/ 	.byte	0x04, 0x2f
        /*360e*/ 	.short	(.L_2307 - .L_2306)
	.align		4
.L_2306:
        /*3610*/ 	.word	index@(_Z9cuda_gemmIiLi128ELi2ELi1ELi512ELi8ELi8ELi64ELi1ELi0EEviiiPT_S1_S1_iii)
        /*3614*/ 	.word	0x00000038


	//----- nvinfo : EIATTR_FRAME_SIZE
	.align		4
.L_2307:
        /*3618*/ 	.byte	0x04, 0x11
        /*361a*/ 	.short	(.L_2309 - .L_2308)
	.align		4
.L_2308:
        /*361c*/ 	.word	index@($__internal_390_$__cuda_sm20_div_s16)
        /*3620*/ 	.word	0x00000010


	//----- nvinfo : EIATTR_FRAME_SIZE
	.align		4
.L_2309:
        /*3624*/ 	.byte	0x04, 0x11
        /*3626*/ 	.short	(.L_2311 - .L_2310)
	.align		4
.L_2310:
        /*3628*/ 	.word	index@(_Z9cuda_gemmIiLi128ELi2ELi1ELi512ELi8ELi8ELi64ELi1ELi0EEviiiPT_S1_S1_iii)
        /*362c*/ 	.word	0x00000010


	//----- nvinfo : EIATTR_REGCOUNT
	.align		4
.L_2311:
        /*3630*/ 	.byte	0x04, 0x2f
        /*3632*/ 	.short	(.L_2313 - .L_2312)
	.align		4
.L_2312:
        /*3634*/ 	.word	index@(_Z9cuda_gemmIiLi128ELi2ELi1ELi512ELi8ELi8ELi64ELi1ELi1EEviiiPT_S1_S1_iii)
        /*3638*/ 	.word	0x00000028


	//----- nvinfo : EIATTR_FRAME_SIZE
	.align		4
.L_2313:
        /*363c*/ 	.byte	0x04, 0x11
        /*363e*/ 	.short	(.L_2315 - .L_2314)
	.align		4
.L_2314:
        /*3640*/ 	.word	index@(_Z9cuda_gemmIiLi128ELi2ELi1ELi512ELi8ELi8ELi64ELi1ELi1EEviiiPT_S1_S1_iii)
        /*3644*/ 	.word	0x00000000


	//----- nvinfo : EIATTR_REGCOUNT
	.align		4
.L_2315:
        /*3648*/ 	.byte	0x04, 0x2f
        /*364a*/ 	.short	(.L_2317 - .L_2316)
	.align		4
.L_2316:
        /*364c*/ 	.word	index@(_Z9cuda_gemmIiLi128ELi2ELi1ELi512ELi16ELi16ELi64ELi0ELi0EEviiiPT_S1_S1_iii)
        /*3650*/ 	.word	0x00000050


	//----- nvinfo : EIATTR_FRAME_SIZE
	.align		4
.L_2317:
        /*3654*/ 	.byte	0x04, 0x11
        /*3656*/ 	.short	(.L_2319 - .L_2318)
	.align		4
.L_2318:
        /*3658*/ 	.word	index@($__internal_389_$__cuda_sm20_div_s16)
        /*365c*/ 	.word	0x00000010


	//----- nvinfo : EIATTR_FRAME_SIZE
	.align		4
.L_2319:
        /*3660*/ 	.byte	0x04, 0x11
        /*3662*/ 	.short	(.L_2321 - .L_2320)
	.align		4
.L_2320:
        /*3664*/ 	.word	index@(_Z9cuda_gemmIiLi128ELi2ELi1ELi512ELi16ELi16ELi64ELi0ELi0EEviiiPT_S1_S1_iii)
        /*3668*/ 	.word	0x00000010


	//----- nvinfo : EIATTR_REGCOUNT
	.align		4
.L_2321:
        /*366c*/ 	.byte	0x04, 0x2f
        /*366e*/ 	.short	(.L_2323 - .L_2322)
	.align		4
.L_2322:
        /*3670*/ 	.word	index@(_Z9cuda_gemmIiLi128ELi2ELi1ELi512ELi16ELi16ELi64ELi0ELi1EEviiiPT_S1_S1_iii)
        /*3674*/ 	.word	0x00000040


	//----- nvinfo : EIATTR_FRAME_SIZE
	.align		4
.L_2323:
        /*3678*/ 	.byte	0x04, 0x11
        /*367a*/ 	.short	(.L_2325 - .L_2324)
	.align		4
.L_2324:
        /*367c*/ 	.word	index@($__internal_388_$__cuda_sm20_div_u16)
        /*3680*/ 	.word	0x00000000


	//----- nvinfo : EIATTR_FRAME_SIZE
	.align		4
.L_2325:
        /*3684*/ 	.byte	0x04, 0x11
        /*3686*/ 	.short	(.L_2327 - .L_2326)
	.align		4
.L_2326:
        /*3688*/ 	.word	index@(_Z9cuda_gemmIiLi128ELi2ELi1ELi512ELi16ELi16ELi64ELi0ELi1EEviiiPT_S1_S1_iii)
        /*368c*/ 	.word	0x00000000


	//----- nvinfo : EIATTR_REGCOUNT
	.align		4
.L_2327:
        /*3690*/ 	.byte	0x04, 0x2f
        /*3692*/ 	.short	(.L_2329 - .L_2328)
	.align		4
.L_2328:
        /*3694*/ 	.word	index@(_Z9cuda_gemmIiLi128ELi2ELi1ELi512ELi16ELi16ELi64ELi1ELi0EEviiiPT_S1_S1_iii)
        /*3698*/ 	.word	0x00000050


	//----- nvinfo : EIATTR_FRAME_SIZE
	.align		4
.L_2329:
        /*369c*/ 	.byte	0x04, 0x11
        /*369e*/ 	.short	(.L_2331 - .L_2330)
	.align		4
.L_2330:
        /*36a0*/ 	.word	index@($__internal_387_$__cuda_sm20_div_s16)
        /*36a4*/ 	.word	0x00000010


	//----- nvinfo : EIATTR_FRAME_SIZE
	.align		4
.L_2331:
        /*36a8*/ 	.byte	0x04, 0x11
        /*36aa*/ 	.short	(.L_2333 - .L_2332)
	.align		4
.L_2332:
        /*36ac*/ 	.word	index@(_Z9cuda_gemmIiLi128ELi2ELi1ELi512ELi16ELi16ELi64ELi1ELi0EEviiiPT_S1_S1_iii)
        /*36b0*/ 	.word	0x00000010


	//----- nvinfo : EIATTR_REGCOUNT
	.align		4
.L_2333:
        /*36b4*/ 	.byte	0x04, 0x2f
        /*36b6*/ 	.short	(.L_2335 - .L_2334)
	.align		4
.L_2334:
        /*36b8*/ 	.word	index@(_Z9cuda_gemmIiLi128ELi2ELi1ELi512ELi16ELi16ELi64ELi1ELi1EEviiiPT_S1_S1_iii)
        /*36bc*/ 	.word	0x00000030


	//----- nvinfo : EIATTR_FRAME_SIZE
	.align		4
.L_2335:
        /*36c0*/ 	.byte	0x04, 0x11
        /*36c2*/ 	.short	(.L_2337 - .L_2336)
	.align		4
.L_2336:
        /*36c4*/ 	.word	index@($__internal_386_$__cuda_sm20_div_u16)
        /*36c8*/ 	.word	0x00000000


	//----- nvinfo : EIATTR_FRAME_SIZE
	.align		4
.L_2337:
        /*36cc*/ 	.byte	0x04, 0x11
        /*36ce*/ 	.short	(.L_2339 - .L_2338)
	.align		4
.L_2338:
        /*36d0*/ 	.word	index@(_Z9cuda_gemmIiLi128ELi2ELi1ELi512ELi16ELi16ELi64ELi1ELi1EEviiiPT_S1_S1_iii)
        /*36d4*/ 	.word	0x00000000


	//----- nvinfo : EIATTR_REGCOUNT
	.align		4
.L_2339:
        /*36d8*/ 	.byte	0x04, 0x2f
        /*36da*/ 	.short	(.L_2341 - .L_2340)
	.align		4
.L_2340:
        /*36dc*/ 	.word	index@(_Z9cuda_gemmIiLi128ELi2ELi1ELi512ELi32ELi32ELi64ELi0ELi0EEviiiPT_S1_S1_iii)
        /*36e0*/ 	.word	0x00000048


	//----- nvinfo : EIATTR_FRAME_SIZE
	.align		4
.L_2341:
        /*36e4*/ 	.byte	0x04, 0x11
        /*36e6*/ 	.short	(.L_2343 - .L_2342)
	.align		4
.L_2342:
        /*36e8*/ 	.word	index@($__internal_385_$__cuda_sm20_div_u16)
        /*36ec*/ 	.word	0x00000018


	//----- nvinfo : EIATTR_FRAME_SIZE
	.align		4
.L_2343:
        /*36f0*/ 	.byte	0x04, 0x11
        /*36f2*/ 	.short	(.L_2345 - .L_2344)
	.align		4
.L_2344:
        /*36f4*/ 	.word	index@($__internal_384_$__cuda_sm20_div_s16)
        /*36f8*/ 	.word	0x00000018


	//----- nvinfo : EIATTR_FRAME_SIZE
	.align		4
.L_2345:
        /*36fc*/ 	.byte	0x04, 0x11
        /*36fe*/ 	.short	(.L_2347 - .L_2346)
	.align		4
.L_2346:
        /*3700*/ 	.word	index@(_Z9cuda_gemmIiLi128ELi2ELi1ELi512ELi32ELi32ELi64ELi0ELi0EEviiiPT_S1_S1_iii)
        /*3704*/ 	.word	0x00000018


	//----- nvinfo : EIATTR_REGCOUNT
	.align		4
.L_2347:
        /*3708*/ 	.byte	0x04, 0x2f
        /*370a*/ 	.short	(.L_2349 - .L_2348)
	.align		4
.L_2348:
        /*370c*/ 	.word	index@(_Z9cuda_gemmIiLi128ELi2ELi1ELi512ELi32ELi32ELi64ELi0ELi1EEviiiPT_S1_S1_iii)
        /*3710*/ 	.word	0x00000048


	//----- nvinfo : EIATTR_FRAME_SIZE
	.align		4
.L_2349:
        /*3714*/ 	.byte	0x04, 0x11
        /*3716*/ 	.short	(.L_2351 - .L_2350)
	.align		4
.L_2350:
        /*3718*/ 	.word	index@($__internal_383_$__cuda_sm20_div_u16)
        /*371c*/ 	.word	0x00000000


	//----- nvinfo : EIATTR_FRAME_SIZE
	.align		4
.L_2351:
        /*3720*/ 	.byte	0x04, 0x11
        /*3722*/ 	.short	(.L_2353 - .L_2352)
	.align		4
.L_2352:
        /*3724*/ 	.word	index@(_Z9cuda_gemmIiLi128ELi2ELi1ELi512ELi32ELi32ELi64ELi0ELi1EEviiiPT_S1_S1_iii)
        /*3728*/ 	.word	0x00000000


	//----- nvinfo : EIATTR_REGCOUNT
	.align		4
.L_2353:
        /*372c*/ 	.byte	0x04, 0x2f
        /*372e*/ 	.short	(.L_2355 - .L_2354)
	.align		4
.L_2354:
        /*3730*/ 	.word	index@(_Z9cuda_gemmIiLi128ELi2ELi1ELi512ELi32ELi32ELi64ELi1ELi0EEviiiPT_S1_S1_iii)
        /*3734*/ 	.word	0x00000050


	//----- nvinfo : EIATTR_FRAME_SIZE
	.align		4
.L_2355:
        /*3738*/ 	.byte	0x04, 0x11
        /*373a*/ 	.short	(.L_2357 - .L_2356)
	.align		4
.L_2356:
        /*373c*/ 	.word	index@($__internal_382_$__cuda_sm20_div_u16)
        /*3740*/ 	.word	0x00000010


	//----- nvinfo : EIATTR_FRAME_SIZE
	.align		4
.L_2357:
        /*3744*/ 	.byte	0x04, 0x11
        /*3746*/ 	.short	(.L_2359 - .L_2358)
	.align		4
.L_2358:
        /*3748*/ 	.word	index@($__internal_381_$__cuda_sm20_div_s16)
        /*374c*/ 	.word	0x00000010


	//----- nvinfo : EIATTR_FRAME_SIZE
	.align		4
.L_2359:
        /*3750*/ 	.byte	0x04, 0x11
        /*3752*/ 	.short	(.L_2361 - .L_2360)
	.align		4
.L_2360:
        /*3754*/ 	.word	index@(_Z9cuda_gemmIiLi128ELi2ELi1ELi512ELi32ELi32ELi64ELi1ELi0EEviiiPT_S1_S1_iii)
        /*3758*/ 	.word	0x00000010


	//----- nvinfo : EIATTR_REGCOUNT
	.align		4
.L_2361:
        /*375c*/ 	.byte	0x04, 0x2f
        /*375e*/ 	.short	(.L_2363 - .L_2362)
	.align		4
.L_2362:
        /*3760*/ 	.word	index@(_Z9cuda_gemmIiLi128ELi2ELi1ELi512ELi32ELi32ELi64ELi1ELi1EEviiiPT_S1_S1_iii)
        /*3764*/ 	.word	0x00000048


	//----- nvinfo : EIATTR_FRAME_SIZE
	.align		4
.L_2363:
        /*3768*/ 	.byte	0x04, 0x11
        /*376a*/ 	.short	(.L_2365 - .L_2364)
	.align		4
.L_2364:
        /*376c*/ 	.word	index@($__internal_380_$__cuda_sm20_div_u16)
        /*3770*/ 	.word	0x00000000


	//----- nvinfo : EIATTR_FRAME_SIZE
	.align		4
.L_2365:
        /*3774*/ 	.byte	0x04, 0x11
        /*3776*/ 	.short	(.L_2367 - .L_2366)
	.align		4
.L_2366:
        /*3778*/ 	.word	index@(_Z9cuda_gemmIiLi128ELi2ELi1ELi512ELi32ELi32ELi64ELi1ELi1EEviiiPT_S1_S1_iii)
        /*377c*/ 	.word	0x00000000


	//----- nvinfo : EIATTR_REGCOUNT
	.align		4
.L_2367:
        /*3780*/ 	.byte	0x04, 0x2f
        /*3782*/ 	.short	(.L_2369 - .L_2368)
	.align		4
.L_2368:
        /*3784*/ 	.word	index@(_Z9cuda_gemmIiLi128ELi2ELi1ELi512ELi64ELi64ELi64ELi0ELi0EEviiiPT_S1_S1_iii)
        /*3788*/ 	.word	0x00000050


	//----- nvinfo : EIATTR_FRAME_SIZE
	.align		4
.L_2369:
        /*378c*/ 	.byte	0x04, 0x11
        /*378e*/ 	.short	(.L_2371 - .L_2370)
	.align		4
.L_2370:
        /*3790*/ 	.word	index@($__internal_379_$__cuda_sm20_div_u16)
        /*3794*/ 	.word	0x00000000


	//----- nvinfo : EIATTR_FRAME_SIZE
	.align		4
.L_2371:
        /*3798*/ 	.byte	0x04, 0x11
        /*379a*/ 	.short	(.L_2373 - .L_2372)
	.align		4
.L_2372:
        /*379c*/ 	.word	index@($__internal_378_$__cuda_sm20_div_s16)
        /*37a0*/ 	.word	0x00000000


	//----- nvinfo : EIATTR_FRAME_SIZE
	.align		4
.L_2373:
        /*37a4*/ 	.byte	0x04, 0x11
        /*37a6*/ 	.short	(.L_2375 - .L_2374)
	.align		4
.L_2374:
        /*37a8*/ 	.word	index@(_Z9cuda_gemmIiLi128ELi2ELi1ELi512ELi64ELi64ELi64ELi0ELi0EEviiiPT_S1_S1_iii)
        /*37ac*/ 	.word	0x00000000


	//----- nvinfo : EIATTR_REGCOUNT
	.align		4
.L_2375:
        /*37b0*/ 	.byte	0x04, 0x2f
        /*37b2*/ 	.short	(.L_2377 - .L_2376)
	.align		4
.L_2376:
        /*37b4*/ 	.word	index@(_Z9cuda_gemmIiLi128ELi2ELi1ELi512ELi64ELi64ELi64ELi0ELi1EEviiiPT_S1_S1_iii)
        /*37b8*/ 	.word	0x00000040


	//----- nvinfo : EIATTR_FRAME_SIZE
	.align		4
.L_2377:
        /*37bc*/ 	.byte	0x04, 0x11
        /*37be*/ 	.short	(.L_2379 - .L_2378)
	.align		4
.L_2378:
        /*37c0*/ 	.word	index@($__internal_377_$__cuda_sm20_div_u16)
        /*37c4*/ 	.word	0x00000000


	//----- nvinfo : EIATTR_FRAME_SIZE
	.align		4
.L_2379:
        /*37c8*/ 	.byte	0x04, 0x11
        /*37ca*/ 	.short	(.L_2381 - .L_2380)
	.align		4
.L_2380:
        /*37cc*/ 	.word	index@(_Z9cuda_gemmIiLi128ELi2ELi1ELi512ELi64ELi64ELi64ELi0ELi1EEviiiPT_S1_S1_iii)
        /*37d0*/ 	.word	0x00000000


	//----- nvinfo : EIATTR_REGCOUNT
	.align		4
.L_2381:
        /*37d4*/ 	.byte	0x04, 0x2f
        /*37d6*/ 	.short	(.L_2383 - .L_2382)
	.align		4
.L_2382:
        /*37d8*/ 	.word	index@(_Z9cuda_gemmIiLi128ELi2ELi1ELi512ELi64ELi64ELi64ELi1ELi0EEviiiPT_S1_S1_iii)
        /*37dc*/ 	.word	0x00000048


	//----- nvinfo : EIATTR_FRAME_SIZE
	.align		4
.L_2383:
        /*37e0*/ 	.byte	0x04, 0x11
        /*37e2*/ 	.short	(.L_2385 - .L_2384)
	.align		4
.L_2384:
        /*37e4*/ 	.word	index@($__internal_376_$__cuda_sm20_div_u16)
        /*37e8*/ 	.word	0x00000008


	//----- nvinfo : EIATTR_FRAME_SIZE
	.align		4
.L_2385:
        /*37ec*/ 	.byte	0x04, 0x11
        /*37ee*/ 	.short	(.L_2387 - .L_2386)
	.align		4
.L_2386:
        /*37f0*/ 	.word	index@($__internal_375_$__cuda_sm20_div_s16)
        /*37f4*/ 	.word	0x00000008


	//----- nvinfo : EIATTR_FRAME_SIZE
	.align		4
.L_2387:
        /*37f8*/ 	.byte	0x04, 0x11
        /*37fa*/ 	.short	(.L_2389 - .L_2388)
	.align		4
.L_2388:
        /*37fc*/ 	.word	index@(_Z9cuda_gemmIiLi128ELi2ELi1ELi512ELi64ELi64ELi64ELi1ELi0EEviiiPT_S1_S1_iii)
        /*3800*/ 	.word	0x00000008


	//----- nvinfo : EIATTR_REGCOUNT
	.align		4
.L_2389:
        /*3804*/ 	.byte	0x04, 0x2f
        /*3806*/ 	.short	(.L_2391 - .L_2390)
	.align		4
.L_2390:
        /*3808*/ 	.word	index@(_Z9cuda_gemmIiLi128ELi2ELi1ELi512ELi64ELi64ELi64ELi1ELi1EEviiiPT_S1_S1_iii)
        /*380c*/ 	.word	0x00000040


	//----- nvinfo : EIATTR_FRAME_SIZE
	.align		4
.L_2391:
        /*3810*/ 	.byte	0x04, 0x11
        /*3812*/ 	.short	(.L_2393 - .L_2392)
	.align		4
.L_2392:
        /*3814*/ 	.word	index@($__internal_374_$__cuda_sm20_div_u16)
        /*3818*/ 	.word	0x00000000


	//----- nvinfo : EIATTR_FRAME_SIZE
	.align		4
.L_2393:
        /*381c*/ 	.byte	0x04, 0x11
        /*381e*/ 	.short	(.L_2395 - .L_2394)
	.align		4
.L_2394:
        /*3820*/ 	.word	index@(_Z9cuda_gemmIiLi128ELi2ELi1ELi512ELi64ELi64ELi64ELi1ELi1EEviiiPT_S1_S1_iii)
        /*3824*/ 	.word	0x00000000


	//----- nvinfo : EIATTR_REGCOUNT
	.align		4
.L_2395:
        /*3828*/ 	.byte	0x04, 0x2f
        /*382a*/ 	.short	(.L_2397 - .L_2396)
	.align		4
.L_2396:
        /*382c*/ 	.word	index@(_Z9cuda_gemmIiLi128ELi2ELi1ELi512ELi128ELi128ELi64ELi0ELi0EEviiiPT_S1_S1_iii)
        /*3830*/ 	.word	0x00000050


	//----- nvinfo : EIATTR_FRAME_SIZE
	.align		4
.L_2397:
        /*3834*/ 	.byte	0x04, 0x11
        /*3836*/ 	.short	(.L_2399 - .L_2398)
	.align		4
.L_2398:
        /*3838*/ 	.word	index@($__internal_373_$__cuda_sm20_div_u16)
        /*383c*/ 	.word	0x00000000


	//----- nvinfo : EIATTR_FRAME_SIZE
	.align		4
.L_2399:
        /*3840*/ 	.byte	0x04, 0x11
        /*3842*/ 	.short	(.L_2401 - .L_2400)
	.align		4
.L_2400:
        /*3844*/ 	.word	index@($__internal_372_$__cuda_sm20_div_s16)
        /*3848*/ 	.word	0x00000000


	//----- nvinfo : EIATTR_FRAME_SIZE
	.align		4
.L_2401:
        /*384c*/ 	.byte	0x04, 0x11
        /*384e*/ 	.short	(.L_2403 - .L_2402)
	.align		4
.L_2402:
        /*3850*/ 	.word	index@(_Z9cuda_gemmIiLi128ELi2ELi1ELi512ELi128ELi128ELi64ELi0ELi0EEviiiPT_S1_S1_iii)
        /*3854*/ 	.word	0x00000000


	//----- nvinfo : EIATTR_REGCOUNT
	.align		4
.L_2403:
        /*3858*/ 	.byte	0x04, 0x2f
        /*385a*/ 	.short	(.L_2405 - .L_2404)
	.align		4
.L_2404:
        /*385c*/ 	.word	index@(_Z9cuda_gemmIiLi128ELi2ELi1ELi512ELi128ELi128ELi64ELi0ELi1EEviiiPT_S1_S1_iii)
        /*3860*/ 	.word	0x00000020


	//----- nvinfo : EIATTR_FRAME_SIZE
	.align		4
.L_2405:
        /*3864*/ 	.byte	0x04, 0x11
        /*3866*/ 	.short	(.L_2407 - .L_2406)
	.align		4
.L_2406:
        /*3868*/ 	.word	index@($__internal_371_$__cuda_sm20_div_u16)
        /*386c*/ 	.word	0x00000000


	//----- nvinfo : EIATTR_FRAME_SIZE
	.align		4
.L_2407:
        /*3870*/ 	.byte	0x04, 0x11
        /*3872*/ 	.short	(.L_2409 - .L_2408)
	.align		4
.L_2408:
        /*3874*/ 	.word	index@(_Z9cuda_gemmIiLi128ELi2ELi1ELi512ELi128ELi128ELi64ELi0ELi1EEviiiPT_S1_S1_iii)
        /*3878*/ 	.word	0x00000000


	//----- nvinfo : EIATTR_REGCOUNT
	.align		4
.L_2409:
        /*387c*/ 	.byte	0x04, 0x2f
        /*387e*/ 	.short	(.L_2411 - .L_2410)
	.align		4
.L_2410:
        /*3880*/ 	.word	index@(_Z9cuda_gemmIiLi128ELi2ELi1ELi512ELi128ELi128ELi64ELi1ELi0EEviiiPT_S1_S1_iii)
        /*3884*/ 	.word	0x00000050


	//----- nvinfo : EIATTR_FRAME_SIZE
	.align		4
.L_2411:
        /*3888*/ 	.byte	0x04, 0x11
        /*388a*/ 	.short	(.L_2413 - .L_2412)
	.align		4
.L_2412:
        /*388c*/ 	.word	index@($__internal_370_$__cuda_sm20_div_u16)
        /*3890*/ 	.word	0x00000000


	//----- nvinfo : EIATTR_FRAME_SIZE
	.align		4
.L_2413:
        /*3894*/ 	.byte	0x04, 0x11
        /*3896*/ 	.short	(.L_2415 - .L_2414)
	.align		4
.L_2414:
        /*3898*/ 	.word	index@($__internal_369_$__cuda_sm20_div_s16)
        /*389c*/ 	.word	0x00000000


	//----- nvinfo : EIATTR_FRAME_SIZE
	.align		4
.L_2415:
        /*38a0*/ 	.byte	0x04, 0x11
        /*38a2*/ 	.short	(.L_2417 - .L_2416)
	.align		4
.L_2416:
        /*38a4*/ 	.word	index@(_Z9cuda_gemmIiLi128ELi2ELi1ELi512ELi128ELi128ELi64ELi1ELi0EEviiiPT_S1_S1_iii)
        /*38a8*/ 	.word	0x00000000


	//----- nvinfo : EIATTR_REGCOUNT
	.align		4
.L_2417:
        /*38ac*/ 	.byte	0x04, 0x2f
        /*38ae*/ 	.short	(.L_2419 - .L_2418)
	.align		4
.L_2418:
        /*38b0*/ 	.word	index@(_Z9cuda_gemmIiLi128ELi2ELi1ELi512ELi128ELi128ELi64ELi1ELi1EEviiiPT_S1_S1_iii)
        /*38b4*/ 	.word	0x00000020


	//----- nvinfo : EIATTR_FRAME_SIZE
	.align		4
.L_2419:
        /*38b8*/ 	.byte	0x04, 0x11
        /*38ba*/ 	.short	(.L_2421 - .L_2420)
	.align		4
.L_2420:
        /*38bc*/ 	.word	index@($__internal_368_$__cuda_sm20_div_u16)
        /*38c0*/ 	.word	0x00000000


	//----- nvinfo : EIATTR_FRAME_SIZE
	.align		4
.L_2421:
        /*38c4*/ 	.byte	0x04, 0x11
        /*38c6*/ 	.short	(.L_2423 - .L_2422)
	.align		4
.L_2422:
        /*38c8*/ 	.word	index@(_Z9cuda_gemmIiLi128ELi2ELi1ELi512ELi128ELi128ELi64ELi1ELi1EEviiiPT_S1_S1_iii)
        /*38cc*/ 	.word	0x00000000


	//----- nvinfo : EIATTR_REGCOUNT
	.align		4
.L_2423:
        /*38d0*/ 	.byte	0x04, 0x2f
        /*38d2*/ 	.short	(.L_2425 - .L_2424)
	.align		4
.L_2424:
        /*38d4*/ 	.word	index@(_Z9cuda_gemmIiLi128ELi2ELi1ELi1024ELi2ELi2ELi64ELi0ELi0EEviiiPT_S1_S1_iii)
        /*38d8*/ 	.word	0x00000028


	//----- nvinfo : EIATTR_FRAME_SIZE
	.align		4
.L_2425:
        /*38dc*/ 	.byte	0x04, 0x11
        /*38de*/ 	.short	(.L_2427 - .L_2426)
	.align		4
.L_2426:
        /*38e0*/ 	.word	index@($__internal_367_$__cuda_sm20_div_u16)
        /*38e4*/ 	.word	0x00000020


	//----- nvinfo : EIATTR_FRAME_SIZE
	.align		4
.L_2427:
        /*38e8*/ 	.byte	0x04, 0x11
        /*38ea*/ 	.short	(.L_2429 - .L_2428)
	.align		4
.L_2428:
        /*38ec*/ 	.word	index@($__internal_366_$__cuda_sm20_div_s16)
        /*38f0*/ 	.word	0x00000020


	//----- nvinfo : EIATTR_FRAME_SIZE
	.align		4
.L_2429:
        /*38f4*/ 	.byte	0x04, 0x11
        /*38f6*/ 	.short	(.L_2431 - .L_2430)
	.align		4
.L_2430:
        /*38f8*/ 	.word	index@(_Z9cuda_gemmIiLi128ELi2ELi1ELi1024ELi2ELi2ELi64ELi0ELi0EEviiiPT_S1_S1_iii)
        /*38fc*/ 	.word	0x00000020


	//----- nvinfo : EIATTR_REGCOUNT
	.align		4
.L_2431:
        /*3900*/ 	.byte	0x04, 0x2f
        /*3902*/ 	.short	(.L_2433 - .L_2432)
	.align		4
.L_2432:
        /*3904*/ 	.word	index@(_Z9cuda_gemmIiLi128ELi2ELi1ELi1024ELi2ELi2ELi64ELi0ELi1EEviiiPT_S1_S1_iii)
        /*3908*/ 	.word	0x00000020


	//----- nvinfo : EIATTR_FRAME_SIZE
	.align		4
.L_2433:
        /*390c*/ 	.byte	0x04, 0x11
        /*390e*/ 	.short	(.L_2435 - .L_2434)
	.align		4
.L_2434:
        /*3910*/ 	.word	index@($__internal_365_$__cuda_sm20_div_u16)
        /*3914*/ 	.word	0x00000000


	//----- nvinfo : EIATTR_FRAME_SIZE
	.align		4
.L_2435:
        /*3918*/ 	.byte	0x04, 0x11
        /*391a*/ 	.short	(.L_2437 - .L_2436)
	.align		4
.L_2436:
        /*391c*/ 	.word	index@(_Z9cuda_gemmIiLi128ELi2ELi1ELi1024ELi2ELi2ELi64ELi0ELi1EEviiiPT_S1_S1_iii)
        /*3920*/ 	.word	0x00000000


	//----- nvinfo : EIATTR_REGCOUNT
	.align		4
.L_2437:
        /*3924*/ 	.byte	0x04, 0x2f
        /*3926*/ 	.short	(.L_2439 - .L_2438)
	.align		4
.L_2438:
        /*3928*/ 	.word	index@(_Z9cuda_gemmIiLi128ELi2ELi1ELi1024ELi2ELi2ELi64ELi1ELi0EEviiiPT_S1_S1_iii)
        /*392c*/ 	.word	0x00000028


	//----- nvinfo : EIATTR_FRAME_SIZE
	.align		4
.L_2439:
        /*3930*/ 	.byte	0x04, 0x11
        /*3932*/ 	.short	(.L_2441 - .L_2440)
	.align		4
.L_2440:
        /*3934*/ 	.word	index@($__internal_364_$__cuda_sm20_div_u16)
        /*3938*/ 	.word	0x00000020


	//----- nvinfo : EIATTR_FRAME_SIZE
	.align		4
.L_2441:
        /*393c*/ 	.byte	0x04, 0x11
        /*393e*/ 	.short	(.L_2443 - .L_2442)
	.align		4
.L_2442:
        /*3940*/ 	.word	index@($__internal_363_$__cuda_sm20_div_s16)
        /*3944*/ 	.word	0x00000020


	//----- nvinfo : EIATTR_FRAME_SIZE
	.align		4
.L_2443:
        /*3948*/ 	.byte	0x04, 0x11
        /*394a*/ 	.short	(.L_2445 - .L_2444)
	.align		4
.L_2444:
        /*394c*/ 	.word	index@(_Z9cuda_gemmIiLi128ELi2ELi1ELi1024ELi2ELi2ELi64ELi1ELi0EEviiiPT_S1_S1_iii)
        /*3950*/ 	.word	0x00000020


	//----- nvinfo : EIATTR_REGCOUNT
	.align		4
.L_2445:
        /*3954*/ 	.byte	0x04, 0x2f
        /*3956*/ 	.short	(.L_2447 - .L_2446)
	.align		4
.L_2446:
        /*3958*/ 	.word	index@(_Z9cuda_gemmIiLi128ELi2ELi1ELi1024ELi2ELi2ELi64ELi1ELi1EEviiiPT_S1_S1_iii)
        /*395c*/ 	.word	0x00000028


	//----- nvinfo : EIATTR_FRAME_SIZE
	.align		4
.L_2447:
        /*3960*/ 	.byte	0x04, 0x11
        /*3962*/ 	.short	(.L_2449 - .L_2448)
	.align		4
.L_2448:
        /*3964*/ 	.word	index@($__internal_362_$__cuda_sm20_div_u16)
        /*3968*/ 	.word	0x00000000


	//----- nvinfo : EIATTR_FRAME_SIZE
	.align		4
.L_2449:
        /*396c*/ 	.byte	0x04, 0x11
        /*396e*/ 	.short	(.L_2451 - .L_2450)
	.align		4
.L_2450:
        /*3970*/ 	.word	index@(_Z9cuda_gemmIiLi128ELi2ELi1ELi1024ELi2ELi2ELi64ELi1ELi1EEviiiPT_S1_S1_iii)
        /*3974*/ 	.word	0x00000000


	//----- nvinfo : EIATTR_REGCOUNT
	.align		4
.L_2451:
        /*3978*/ 	.byte	0x04, 0x2f
        /*397a*/ 	.short	(.L_2453 - .L_2452)
	.align		4
.L_2452:
        /*397c*/ 	.word	index@(_Z9cuda_gemmIiLi128ELi2ELi1ELi1024ELi4ELi4ELi64ELi0ELi0EEviiiPT_S1_S1_iii)
        /*3980*/ 	.word	0x00000030


	//----- nvinfo : EIATTR_FRAME_SIZE
	.align		4
.L_2453:
        /*3984*/ 	.byte	0x04, 0x11
        /*3986*/ 	.short	(.L_2455 - .L_2454)
	.align		4
.L_2454:
        /*3988*/ 	.word	index@($__internal_361_$__cuda_sm20_div_u16)
        /*398c*/ 	.word	0x00000020


	//----- nvinfo : EIATTR_FRAME_SIZE
	.align		4
.L_2455:
        /*3990*/ 	.byte	0x04, 0x11
        /*3992*/ 	.short	(.L_2457 - .L_2456)
	.align		4
.L_2456:
        /*3994*/ 	.word	index@($__internal_360_$__cuda_sm20_div_s16)
        /*3998*/ 	.word	0x00000020


	//----- nvinfo : EIATTR_FRAME_SIZE
	.align		4
.L_2457:
        /*399c*/ 	.byte	0x04, 0x11
        /*399e*/ 	.short	(.L_2459 - .L_2458)
	.align		4
.L_2458:
        /*39a0*/ 	.word	index@(_Z9cuda_gemmIiLi128ELi2ELi1ELi1024ELi4ELi4ELi64ELi0ELi0EEviiiPT_S1_S1_iii)
        /*39a4*/ 	.word	0x00000020


	//----- nvinfo : EIATTR_REGCOUNT
	.align		4
.L_2459:
        /*39a8*/ 	.byte	0x04, 0x2f
        /*39aa*/ 	.short	(.L_2461 - .L_2460)
	.align		4
.L_2460:
        /*39ac*/ 	.word	index@(_Z9cuda_gemmIiLi128ELi2ELi1ELi1024ELi4ELi4ELi64ELi0ELi1EEviiiPT_S1_S1_iii)
        /*39b0*/ 	.word	0x00000020


	//----- nvinfo : EIATTR_FRAME_SIZE
	.align		4
.L_2461:
        /*39b4*/ 	.byte	0x04, 0x11
        /*39b6*/ 	.short	(.L_2463 - .L_2462)
	.align		4
.L_2462:
        /*39b8*/ 	.word	index@($__internal_359_$__cuda_sm20_div_u16)
        /*39bc*/ 	.word	0x00000000


	//----- nvinfo : EIATTR_FRAME_SIZE
	.align		4
.L_2463:
        /*39c0*/ 	.byte	0x04, 0x11
        /*39c2*/ 	.short	(.L_2465 - .L_2464)
	.align		4
.L_2464:
        /*39c4*/ 	.word	index@(_Z9cuda_gemmIiLi128ELi2ELi1ELi1024ELi4ELi4ELi64ELi0ELi1EEviiiPT_S1_S1_iii)
        /*39c8*/ 	.word	0x00000000


	//----- nvinfo : EIATTR_REGCOUNT
	.align		4
.L_2465:
        /*39cc*/ 	.byte	0x04, 0x2f
        /*39ce*/ 	.short	(.L_2467 - .L_2466)
	.align		4
.L_2466:
        /*39d0*/ 	.word	index@(_Z9cuda_gemmIiLi128ELi2ELi1ELi1024ELi4ELi4ELi64ELi1ELi0EEviiiPT_S1_S1_iii)
        /*39d4*/ 	.word	0x00000030


	//----- nvinfo : EIATTR_FRAME_SIZE
	.align		4
.L_2467:
        /*39d8*/ 	.byte	0x04, 0x11
        /*39da*/ 	.short	(.L_2469 - .L_2468)
	.align		4
.L_2468:
        /*39dc*/ 	.word	index@($__internal_358_$__cuda_sm20_div_u16)
        /*39e0*/ 	.word	0x00000020


	//----- nvinfo : EIATTR_FRAME_SIZE
	.align		4
.L_2469:
        /*39e4*/ 	.byte	0x04, 0x11
        /*39e6*/ 	.short	(.L_2471 - .L_2470)
	.align		4
.L_2470:
        /*39e8*/ 	.word	index@($__internal_357_$__cuda_sm20_div_s16)
        /*39ec*/ 	.word	0x00000020


	//----- nvinfo : EIATTR_FRAME_SIZE
	.align		4
.L_2471:
        /*39f0*/ 	.byte	0x04, 0x11
        /*39f2*/ 	.short	(.L_2473 - .L_2472)
	.align		4
.L_2472:
        /*39f4*/ 	.word	index@(_Z9cuda_gemmIiLi128ELi2ELi1ELi1024ELi4ELi4ELi64ELi1ELi0EEviiiPT_S1_S1_iii)
        /*39f8*/ 	.word	0x00000020


	//----- nvinfo : EIATTR_REGCOUNT
	.align		4
.L_2473:
        /*39fc*/ 	.byte	0x04, 0x2f
        /*39fe*/ 	.short	(.L_2475 - .L_2474)
	.align		4
.L_2474:
        /*3a00*/ 	.word	index@(_Z9cuda_gemmIiLi128ELi2ELi1ELi1024ELi4ELi4ELi64ELi1ELi1EEviiiPT_S1_S1_iii)
        /*3a04*/ 	.word	0x00000028


	//----- nvinfo : EIATTR_FRAME_SIZE
	.align		4
.L_2475:
        /*3a08*/ 	.byte	0x04, 0x11
        /*3a0a*/ 	.short	(.L_2477 - .L_2476)
	.align		4
.L_2476:
        /*3a0c*/ 	.word	index@($__internal_356_$__cuda_sm20_div_u16)
        /*3a10*/ 	.word	0x00000000


	//----- nvinfo : EIATTR_FRAME_SIZE
	.align		4
.L_2477:
        /*3a14*/ 	.byte	0x04, 0x11
        /*3a16*/ 	.short	(.L_2479 - .L_2478)
	.align		4
.L_2478:
        /*3a18*/ 	.word	index@(_Z9cuda_gemmIiLi128ELi2ELi1ELi1024ELi4ELi4ELi64ELi1ELi1EEviiiPT_S1_S1_iii)
        /*3a1c*/ 	.word	0x00000000


	//----- nvinfo : EIATTR_REGCOUNT
	.align		4
.L_2479:
        /*3a20*/ 	.byte	0x04, 0x2f
        /*3a22*/ 	.short	(.L_2481 - .L_2480)
	.align		4
.L_2480:
        /*3a24*/ 	.word	index@(_Z9cuda_gemmIiLi128ELi2ELi1ELi1024ELi8ELi8ELi64ELi0ELi0EEviiiPT_S1_S1_iii)
        /*3a28*/ 	.word	0x00000038


	//----- nvinfo : EIATTR_FRAME_SIZE
	.align		4
.L_2481:
        /*3a2c*/ 	.byte	0x04, 0x11
        /*3a2e*/ 	.short	(.L_2483 - .L_2482)
	.align		4
.L_2482:
        /*3a30*/ 	.word	index@($__internal_355_$__cuda_sm20_div_u16)
        /*3a34*/ 	.word	0x00000020


	//----- nvinfo : EIATTR_FRAME_SIZE
	.align		4
.L_2483:
        /*3a38*/ 	.byte	0x04, 0x11
        /*3a3a*/ 	.short	(.L_2485 - .L_2484)
	.align		4
.L_2484:
        /*3a3c*/ 	.word	index@($__internal_354_$__cuda_sm20_div_s16)
        /*3a40*/ 	.word	0x00000020


	//----- nvinfo : EIATTR_FRAME_SIZE
	.align		4
.L_2485:
        /*3a44*/ 	.byte	0x04, 0x11
        /*3a46*/ 	.short	(.L_2487 - .L_2486)
	.align		4
.L_2486:
        /*3a48*/ 	.word	index@(_Z9cuda_gemmIiLi128ELi2ELi1ELi1024ELi8ELi8ELi64ELi0ELi0EEviiiPT_S1_S1_iii)
        /*3a4c*/ 	.word	0x00000020


	//----- nvinfo : EIATTR_REGCOUNT
	.align		4
.L_2487:
        /*3a50*/ 	.byte	0x04, 0x2f
        /*3a52*/ 	.short	(.L_2489 - .L_2488)
	.align		4
.L_2488:
        /*3a54*/ 	.word	index@(_Z9cuda_gemmIiLi128ELi2ELi1ELi1024ELi8ELi8ELi64ELi0ELi1EEviiiPT_S1_S1_iii)
        /*3a58*/ 	.word	0x00000030


	//----- nvinfo : EIATTR_FRAME_SIZE
	.align		4
.L_2489:
        /*3a5c*/ 	.byte	0x04, 0x11
        /*3a5e*/ 	.short	(.L_2491 - .L_2490)
	.align		4
.L_2490:
        /*3a60*/ 	.word	index@($__internal_353_$__cuda_sm20_div_u16)
        /*3a64*/ 	.word	0x00000000


	//----- nvinfo : EIATTR_FRAME_SIZE
	.align		4
.L_2491:
        /*3a68*/ 	.byte	0x04, 0x11
        /*3a6a*/ 	.short	(.L_2493 - .L_2492)
	.align		4
.L_2492:
        /*3a6c*/ 	.word	index@(_Z9cuda_gemmIiLi128ELi2ELi1ELi1024ELi8ELi8ELi64ELi0ELi1EEviiiPT_S1_S1_iii)
        /*3a70*/ 	.word	0x00000000


	//----- nvinfo : EIATTR_REGCOUNT
	.align		4
.L_2493:
        /*3a74*/ 	.byte	0x04, 0x2f
        /*3a76*/ 	.short	(.L_2495 - .L_2494)
	.align		4
.L_2494:
        /*3a78*/ 	.word	index@(_Z9cuda_gemmIiLi128ELi2ELi1ELi1024ELi8ELi8ELi64ELi1ELi0EEviiiPT_S1_S1_iii)
        /*3a7c*/ 	.word	0x00000038


	//----- nvinfo : EIATTR_FRAME_SIZE
	.align		4
.L_2495:
        /*3a80*/ 	.byte	0x04, 0x11
        /*3a82*/ 	.short	(.L_2497 - .L_2496)
	.align		4
.L_2496:
        /*3a84*/ 	.word	index@($__internal_352_$__cuda_sm20_div_u16)
        /*3a88*/ 	.word	0x00000020


	//----- nvinfo : EIATTR_FRAME_SIZE
	.align		4
.L_2497:
        /*3a8c*/ 	.byte	0x04, 0x11
        /*3a8e*/ 	.short	(.L_2499 - .L_2498)
	.align		4
.L_2498:
        /*3a90*/ 	.word	index@($__internal_351_$__cuda_sm20_div_s16)
        /*3a94*/ 	.word	0x00000020


	//----- nvinfo : EIATTR_FRAME_SIZE
	.align		4
.L_2499:
        /*3a98*/ 	.byte	0x04, 0x11
        /*3a9a*/ 	.short	(.L_2501 - .L_2500)
	.align		4
.L_2500:
        /*3a9c*/ 	.word	index@(_Z9cuda_gemmIiLi128ELi2ELi1ELi1024ELi8ELi8ELi64ELi1ELi0EEviiiPT_S1_S1_iii)
        /*3aa0*/ 	.word	0x00000020


	//----- nvinfo : EIATTR_REGCOUNT
	.align		4
.L_2501:
        /*3aa4*/ 	.byte	0x04, 0x2f
        /*3aa6*/ 	.short	(.L_2503 - .L_2502)
	.align		4
.L_2502:
        /*3aa8*/ 	.word	index@(_Z9cuda_gemmIiLi128ELi2ELi1ELi1024ELi8ELi8ELi64ELi1ELi1EEviiiPT_S1_S1_iii)
        /*3aac*/ 	.word	0x00000028


	//----- nvinfo : EIATTR_FRAME_SIZE
	.align		4
.L_2503:
        /*3ab0*/ 	.byte	0x04, 0x11
        /*3ab2*/ 	.short	(.L_2505 - .L_2504)
	.align		4
.L_2504:
        /*3ab4*/ 	.word	index@($__internal_350_$__cuda_sm20_div_u16)
        /*3ab8*/ 	.word	0x00000000


	//----- nvinfo : EIATTR_FRAME_SIZE
	.align		4
.L_2505:
        /*3abc*/ 	.byte	0x04, 0x11
        /*3abe*/ 	.short	(.L_2507 - .L_2506)
	.align		4
.L_2506:
        /*3ac0*/ 	.word	index@(_Z9cuda_gemmIiLi128ELi2ELi1ELi1024ELi8ELi8ELi64ELi1ELi1EEviiiPT_S1_S1_iii)
        /*3ac4*/ 	.word	0x00000000


	//----- nvinfo : EIATTR_REGCOUNT
	.align		4
.L_2507:
        /*3ac8*/ 	.byte	0x04, 0x2f
        /*3aca*/ 	.short	(.L_2509 - .L_2508)
	.align		4
.L_2508:
        /*3acc*/ 	.word	index@(_Z9cuda_gemmIiLi128ELi2ELi1ELi1024ELi16ELi16ELi64ELi0ELi0EEviiiPT_S1_S1_iii)
        /*3ad0*/ 	.word	0x0000005e


	//----- nvinfo : EIATTR_FRAME_SIZE
	.align		4
.L_2509:
        /*3ad4*/ 	.byte	0x04, 0x11
        /*3ad6*/ 	.short	(.L_2511 - .L_2510)
	.align		4
.L_2510:
        /*3ad8*/ 	.word	index@($__internal_349_$__cuda_sm20_div_u16)
        /*3adc*/ 	.word	0x00000020


	//----- nvinfo : EIATTR_FRAME_SIZE
	.align		4
.L_2511:
        /*3ae0*/ 	.byte	0x04, 0x11
        /*3ae2*/ 	.short	(.L_2513 - .L_2512)
	.align		4
.L_2512:
        /*3ae4*/ 	.word	index@($__internal_348_$__cuda_sm20_div_s16)
        /*3ae8*/ 	.word	0x00000020


	//----- nvinfo : EIATTR_FRAME_SIZE
	.align		4
.L_2513:
        /*3aec*/ 	.byte	0x04, 0x11
        /*3aee*/ 	.short	(.L_2515 - .L_2514)
	.align		4
.L_2514:
        /*3af0*/ 	.word	index@(_Z9cuda_gemmIiLi128ELi2ELi1ELi1024ELi16ELi16ELi64ELi0ELi0EEviiiPT_S1_S1_iii)
        /*3af4*/ 	.word	0x00000020


	//----- nvinfo : EIATTR_REGCOUNT
	.align		4
.L_2515:
        /*3af8*/ 	.byte	0x04, 0x2f
        /*3afa*/ 	.short	(.L_2517 - .L_2516)
	.align		4
.L_2516:
        /*3afc*/ 	.word	index@(_Z9cuda_gemmIiLi128ELi2ELi1ELi1024ELi16ELi16ELi64ELi0ELi1EEviiiPT_S1_S1_iii)
        /*3b00*/ 	.word	0x0000003f


	//----- nvinfo : EIATTR_FRAME_SIZE
	.align		4
.L_2517:
        /*3b04*/ 	.byte	0x04, 0x11
        /*3b06*/ 	.short	(.L_2519 - .L_2518)
	.align		4
.L_2518:
        /*3b08*/ 	.word	index@($__internal_347_$__cuda_sm20_div_u16)
        /*3b0c*/ 	.word	0x00000000


	//----- nvinfo : EIATTR_FRAME_SIZE
	.align		4
.L_2519:
        /*3b10*/ 	.byte	0x04, 0x11
        /*3b12*/ 	.short	(.L_2521 - .L_2520)
	.align		4
.L_2520:
        /*3b14*/ 	.word	index@(_Z9cuda_gemmIiLi128ELi2ELi1ELi1024ELi16ELi16ELi64ELi0ELi1EEviiiPT_S1_S1_iii)
        /*3b18*/ 	.word	0x00000000


	//----- nvinfo : EIATTR_REGCOUNT
	.align		4
.L_2521:
        /*3b1c*/ 	.byte	0x04, 0x2f
        /*3b1e*/ 	.short	(.L_2523 - .L_2522)
	.align		4
.L_2522:
        /*3b20*/ 	.word	index@(_Z9cuda_gemmIiLi128ELi2ELi1ELi1024ELi16ELi16ELi64ELi1ELi0EEviiiPT_S1_S1_iii)
        /*3b24*/ 	.word	0x00000060


	//----- nvinfo : EIATTR_FRAME_SIZE
	.align		4
.L_2523:
        /*3b28*/ 	.byte	0x04, 0x11
        /*3b2a*/ 	.short	(.L_2525 - .L_2524)
	.align		4
.L_2524:
        /*3b2c*/ 	.word	index@($__internal_346_$__cuda_sm20_div_u16)
        /*3b30*/ 	.word	0x00000020


	//----- nvinfo : EIATTR_FRAME_SIZE
	.align		4
.L_2525:
        /*3b34*/ 	.byte	0x04, 0x11
        /*3b36*/ 	.short	(.L_2527 - .L_2526)
	.align		4
.L_2526:
        /*3b38*/ 	.word	index@($__internal_345_$__cuda_sm20_div_s16)
        /*3b3c*/ 	.word	0x00000020


	//----- nvinfo : EIATTR_FRAME_SIZE
	.align		4
.L_2527:
        /*3b40*/ 	.byte	0x04, 0x11
        /*3b42*/ 	.short	(.L_2529 - .L_2528)
	.align		4
.L_2528:
        /*3b44*/ 	.word	index@(_Z9cuda_gemmIiLi128ELi2ELi1ELi1024ELi16ELi16ELi64ELi1ELi0EEviiiPT_S1_S1_iii)
        /*3b48*/ 	.word	0x00000020


	//----- nvinfo : EIATTR_REGCOUNT
	.align		4
.L_2529:
        /*3b4c*/ 	.byte	0x04, 0x2f
        /*3b4e*/ 	.short	(.L_2531 - .L_2530)
	.align		4
.L_2530:
        /*3b50*/ 	.word	index@(_Z9cuda_gemmIiLi128ELi2ELi1ELi1024ELi16ELi16ELi64ELi1ELi1EEviiiPT_S1_S1_iii)
        /*3b54*/ 	.word	0x00000038


	//----- nvinfo : EIATTR_FRAME_SIZE
	.align		4
.L_2531:
        /*3b58*/ 	.byte	0x04, 0x11
        /*3b5a*/ 	.short	(.L_2533 - .L_2532)
	.align		4
.L_2532:
        /*3b5c*/ 	.word	index@($__internal_344_$__cuda_sm20_div_u16)
        /*3b60*/ 	.word	0x00000000


	//----- nvinfo : EIATTR_FRAME_SIZE
	.align		4
.L_2533:
        /*3b64*/ 	.byte	0x04, 0x11
        /*3b66*/ 	.short	(.L_2535 - .L_2534)
	.align		4
.L_2534:
        /*3b68*/ 	.word	index@(_Z9cuda_gemmIiLi128ELi2ELi1ELi1024ELi16ELi16ELi64ELi1ELi1EEviiiPT_S1_S1_iii)
        /*3b6c*/ 	.word	0x00000000


	//----- nvinfo : EIATTR_REGCOUNT
	.align		4
.L_2535:
        /*3b70*/ 	.byte	0x04, 0x2f
        /*3b72*/ 	.short	(.L_2537 - .L_2536)
	.align		4
.L_2536:
        /*3b74*/ 	.word	index@(_Z9cuda_gemmIiLi128ELi2ELi1ELi1024ELi32ELi32ELi64ELi0ELi0EEviiiPT_S1_S1_iii)
        /*3b78*/ 	.word	0x00000048


	//----- nvinfo : EIATTR_FRAME_SIZE
	.align		4
.L_2537:
        /*3b7c*/ 	.byte	0x04, 0x11
        /*3b7e*/ 	.short	(.L_2539 - .L_2538)
	.align		4
.L_2538:
        /*3b80*/ 	.word	index@($__internal_343_$__cuda_sm20_div_u16)
        /*3b84*/ 	.word	0x00000018


	//----- nvinfo : EIATTR_FRAME_SIZE
	.align		4
.L_2539:
        /*3b88*/ 	.byte	0x04, 0x11
        /*3b8a*/ 	.short	(.L_2541 - .L_2540)
	.align		4
.L_2540:
        /*3b8c*/ 	.word	index@($__internal_342_$__cuda_sm20_div_s16)
        /*3b90*/ 	.word	0x00000018


	//----- nvinfo : EIATTR_FRAME_SIZE
	.align		4
.L_2541:
        /*3b94*/ 	.byte	0x04, 0x11
        /*3b96*/ 	.short	(.L_2543 - .L_2542)
	.align		4
.L_2542:
        /*3b98*/ 	.word	index@(_Z9cuda_gemmIiLi128ELi2ELi1ELi1024ELi32ELi32ELi64ELi0ELi0EEviiiPT_S1_S1_iii)
        /*3b9c*/ 	.word	0x00000018


	//----- nvinfo : EIATTR_REGCOUNT
	.align		4
.L_2543:
        /*3ba0*/ 	.byte	0x04, 0x2f
        /*3ba2*/ 	.short	(.L_2545 - .L_2544)
	.align		4
.L_2544:
        /*3ba4*/ 	.word	index@(_Z9cuda_gemmIiLi128ELi2ELi1ELi1024ELi32ELi32ELi64ELi0ELi1EEviiiPT_S1_S1_iii)
        /*3ba8*/ 	.word	0x00000048


	//----- nvinfo : EIATTR_FRAME_SIZE
	.align		4
.L_2545:
        /*3bac*/ 	.byte	0x04, 0x11
        /*3bae*/ 	.short	(.L_2547 - .L_2546)
	.align		4
.L_2546:
        /*3bb0*/ 	.word	index@($__internal_341_$__cuda_sm20_div_u16)
        /*3bb4*/ 	.word	0x00000000


	//----- nvinfo : EIATTR_FRAME_SIZE
	.align		4
.L_2547:
        /*3bb8*/ 	.byte	0x04, 0x11
        /*3bba*/ 	.short	(.L_2549 - .L_2548)
	.align		4
.L_2548:
        /*3bbc*/ 	.word	index@(_Z9cuda_gemmIiLi128ELi2ELi1ELi1024ELi32ELi32ELi64ELi0ELi1EEviiiPT_S1_S1_iii)
        /*3bc0*/ 	.word	0x00000000


	//----- nvinfo : EIATTR_REGCOUNT
	.align		4
.L_2549:
        /*3bc4*/ 	.byte	0x04, 0x2f
        /*3bc6*/ 	.short	(.L_2551 - .L_2550)
	.align		4
.L_2550:
        /*3bc8*/ 	.word	index@(_Z9cuda_gemmIiLi128ELi2ELi1ELi1024ELi32ELi32ELi64ELi1ELi0EEviiiPT_S1_S1_iii)
        /*3bcc*/ 	.word	0x00000050


	//----- nvinfo : EIATTR_FRAME_SIZE
	.align		4
.L_2551:
        /*3bd0*/ 	.byte	0x04, 0x11
        /*3bd2*/ 	.short	(.L_2553 - .L_2552)
	.align		4
.L_2552:
        /*3bd4*/ 	.word	index@($__internal_340_$__cuda_sm20_div_u16)
        /*3bd8*/ 	.word	0x00000010


	//----- nvinfo : EIATTR_FRAME_SIZE
	.align		4
.L_2553:
        /*3bdc*/ 	.byte	0x04, 0x11
        /*3bde*/ 	.short	(.L_2555 - .L_2554)
	.align		4
.L_2554:
        /*3be0*/ 	.word	index@($__internal_339_$__cuda_sm20_div_s16)
        /*3be4*/ 	.word	0x00000010


	//----- nvinfo : EIATTR_FRAME_SIZE
	.align		4
.L_2555:
        /*3be8*/ 	.byte	0x04, 0x11
        /*3bea*/ 	.short	(.L_2557 - .L_2556)
	.align		4
.L_2556:
        /*3bec*/ 	.word	index@(_Z9cuda_gemmIiLi128ELi2ELi1ELi1024ELi32ELi32ELi64ELi1ELi0EEviiiPT_S1_S1_iii)
        /*3bf0*/ 	.word	0x00000010


	//----- nvinfo : EIATTR_REGCOUNT
	.align		4
.L_2557:
        /*3bf4*/ 	.byte	0x04, 0x2f
        /*3bf6*/ 	.short	(.L_2559 - .L_2558)
	.align		4
.L_2558:
        /*3bf8*/ 	.word	index@(_Z9cuda_gemmIiLi128ELi2ELi1ELi1024ELi32ELi32ELi64ELi1ELi1EEviiiPT_S1_S1_iii)
        /*3bfc*/ 	.word	0x00000048


	//----- nvinfo : EIATTR_FRAME_SIZE
	.align		4
.L_2559:
        /*3c00*/ 	.byte	0x04, 0x11
        /*3c02*/ 	.short	(.L_2561 - .L_2560)
	.align		4
.L_2560:
        /*3c04*/ 	.word	index@($__internal_338_$__cuda_sm20_div_u16)
        /*3c08*/ 	.word	0x00000000


	//----- nvinfo : EIATTR_FRAME_SIZE
	.align		4
.L_2561:
        /*3c0c*/ 	.byte	0x04, 0x11
        /*3c0e*/ 	.short	(.L_2563 - .L_2562)
	.align		4
.L_2562:
        /*3c10*/ 	.word	index@(_Z9cuda_gemmIiLi128ELi2ELi1ELi1024ELi32ELi32ELi64ELi1ELi1EEviiiPT_S1_S1_iii)
        /*3c14*/ 	.word	0x00000000


	//----- nvinfo : EIATTR_REGCOUNT
	.align		4
.L_2563:
        /*3c18*/ 	.byte	0x04, 0x2f
        /*3c1a*/ 	.short	(.L_2565 - .L_2564)
	.align		4
.L_2564:
        /*3c1c*/ 	.word	index@(_Z9cuda_gemmIiLi128ELi2ELi1ELi1024ELi64ELi64ELi64ELi0ELi0EEviiiPT_S1_S1_iii)
        /*3c20*/ 	.word	0x00000050


	//----- nvinfo : EIATTR_FRAME_SIZE
	.align		4
.L_2565:
        /*3c24*/ 	.byte	0x04, 0x11
        /*3c26*/ 	.short	(.L_2567 - .L_2566)
	.align		4
.L_2566:
        /*3c28*/ 	.word	index@($__internal_337_$__cuda_sm20_div_u16)
        /*3c2c*/ 	.word	0x00000000


	//----- nvinfo : EIATTR_FRAME_SIZE
	.align		4
.L_2567:
        /*3c30*/ 	.byte	0x04, 0x11
        /*3c32*/ 	.short	(.L_2569 - .L_2568)
	.align		4
.L_2568:
        /*3c34*/ 	.word	index@($__internal_336_$__cuda_sm20_div_s16)
        /*3c38*/ 	.word	0x00000000


	//----- nvinfo : EIATTR_FRAME_SIZE
	.align		4
.L_2569:
        /*3c3c*/ 	.byte	0x04, 0x11
        /*3c3e*/ 	.short	(.L_2571 - .L_2570)
	.align		4
.L_2570:
        /*3c40*/ 	.word	index@(_Z9cuda_gemmIiLi128ELi2ELi1ELi1024ELi64ELi64ELi64ELi0ELi0EEviiiPT_S1_S1_iii)
        /*3c44*/ 	.word	0x00000000


	//----- nvinfo : EIATTR_REGCOUNT
	.align		4
.L_2571:
        /*3c48*/ 	.byte	0x04, 0x2f
        /*3c4a*/ 	.short	(.L_2573 - .L_2572)
	.align		4
.L_2572:
        /*3c4c*/ 	.word	index@(_Z9cuda_gemmIiLi128ELi2ELi1ELi1024ELi64ELi64ELi64ELi0ELi1EEviiiPT_S1_S1_iii)
        /*3c50*/ 	.word	0x00000048


	//----- nvinfo : EIATTR_FRAME_SIZE
	.align		4
.L_2573:
        /*3c54*/ 	.byte	0x04, 0x11
        /*3c56*/ 	.short	(.L_2575 - .L_2574)
	.align		4
.L_2574:
        /*3c58*/ 	.word	index@($__internal_335_$__cuda_sm20_div_u16)
        /*3c5c*/ 	.word	0x00000000


	//----- nvinfo : EIATTR_FRAME_SIZE
	.align		4
.L_2575:
        /*3c60*/ 	.byte	0x04, 0x11
        /*3c62*/ 	.short	(.L_2577 - .L_2576)
	.align		4
.L_2576:
        /*3c64*/ 	.word	index@(_Z9cuda_gemmIiLi128ELi2ELi1ELi1024ELi64ELi64ELi64ELi0ELi1EEviiiPT_S1_S1_iii)
        /*3c68*/ 	.word	0x00000000


	//----- nvinfo : EIATTR_REGCOUNT
	.align		4
.L_2577:
        /*3c6c*/ 	.byte	0x04, 0x2f
        /*3c6e*/ 	.short	(.L_2579 - .L_2578)
	.align		4
.L_2578:
        /*3c70*/ 	.word	index@(_Z9cuda_gemmIiLi128ELi2ELi1ELi1024ELi64ELi64ELi64ELi1ELi0EEviiiPT_S1_S1_iii)
        /*3c74*/ 	.word	0x00000048


	//----- nvinfo : EIATTR_FRAME_SIZE
	.align		4
.L_2579:
        /*3c78*/ 	.byte	0x04, 0x11
        /*3c7a*/ 	.short	(.L_2581 - .L_2580)
	.align		4
.L_2580:
        /*3c7c*/ 	.word	index@($__internal_334_$__cuda_sm20_div_u16)
        /*3c80*/ 	.word	0x00000008


	//----- nvinfo : EIATTR_FRAME_SIZE
	.align		4
.L_2581:
        /*3c84*/ 	.byte	0x04, 0x11
        /*3c86*/ 	.short	(.L_2583 - .L_2582)
	.align		4
.L_2582:
        /*3c88*/ 	.word	index@($__internal_333_$__cuda_sm20_div_s16)
        /*3c8c*/ 	.word	0x00000008


	//----- nvinfo : EIATTR_FRAME_SIZE
	.align		4
.L_2583:
        /*3c90*/ 	.byte	0x04, 0x11
        /*3c92*/ 	.short	(.L_2585 - .L_2584)
	.align		4
.L_2584:
        /*3c94*/ 	.word	index@(_Z9cuda_gemmIiLi128ELi2ELi1ELi1024ELi64ELi64ELi64ELi1ELi0EEviiiPT_S1_S1_iii)
        /*3c98*/ 	.word	0x00000008


	//----- nvinfo : EIATTR_REGCOUNT
	.align		4
.L_2585:
        /*3c9c*/ 	.byte	0x04, 0x2f
        /*3c9e*/ 	.short	(.L_2587 - .L_2586)
	.align		4
.L_2586:
        /*3ca0*/ 	.word	index@(_Z9cuda_gemmIiLi128ELi2ELi1ELi1024ELi64ELi64ELi64ELi1ELi1EEviiiPT_S1_S1_iii)
        /*3ca4*/ 	.word	0x00000048


	//----- nvinfo : EIATTR_FRAME_SIZE
	.align		4
.L_2587:
        /*3ca8*/ 	.byte	0x04, 0x11
        /*3caa*/ 	.short	(.L_2589 - .L_2588)
	.align		4
.L_2588:
        /*3cac*/ 	.word	index@($__internal_332_$__cuda_sm20_div_u16)
        /*3cb0*/ 	.word	0x00000000


	//----- nvinfo : EIATTR_FRAME_SIZE
	.align		4
.L_2589:
        /*3cb4*/ 	.byte	0x04, 0x11
        /*3cb6*/ 	.short	(.L_2591 - .L_2590)
	.align		4
.L_2590:
        /*3cb8*/ 	.word	index@(_Z9cuda_gemmIiLi128ELi2ELi1ELi1024ELi64ELi64ELi64ELi1ELi1EEviiiPT_S1_S1_iii)
        /*3cbc*/ 	.word	0x00000000


	//----- nvinfo : EIATTR_REGCOUNT
	.align		4
.L_2591:
        /*3cc0*/ 	.byte	0x04, 0x2f
        /*3cc2*/ 	.short	(.L_2593 - .L_2592)
	.align		4
.L_2592:
        /*3cc4*/ 	.word	index@(_Z9cuda_gemmIiLi128ELi2ELi1ELi1024ELi128ELi128ELi64ELi0ELi0EEviiiPT_S1_S1_iii)
        /*3cc8*/ 	.word	0x00000050


	//----- nvinfo : EIATTR_FRAME_SIZE
	.align		4
.L_2593:
        /*3ccc*/ 	.byte	0x04, 0x11
        /*3cce*/ 	.short	(.L_2595 - .L_2594)
	.align		4
.L_2594:
        /*3cd0*/ 	.word	index@($__internal_331_$__cuda_sm20_div_u16)
        /*3cd4*/ 	.word	0x00000000


	//----- nvinfo : EIATTR_FRAME_SIZE
	.align		4
.L_2595:
        /*3cd8*/ 	.byte	0x04, 0x11
        /*3cda*/ 	.short	(.L_2597 - .L_2596)
	.align		4
.L_2596:
        /*3cdc*/ 	.word	index@($__internal_330_$__cuda_sm20_div_s16)
        /*3ce0*/ 	.word	0x00000000


	//----- nvinfo : EIATTR_FRAME_SIZE
	.align		4
.L_2597:
        /*3ce4*/ 	.byte	0x04, 0x11
        /*3ce6*/ 	.short	(.L_2599 - .L_2598)
	.align		4
.L_2598:
        /*3ce8*/ 	.word	index@(_Z9cuda_gemmIiLi128ELi2ELi1ELi1024ELi128ELi128ELi64ELi0ELi0EEviiiPT_S1_S1_iii)
        /*3cec*/ 	.word	0x00000000


	//----- nvinfo : EIATTR_REGCOUNT
	.align		4
.L_2599:
        /*3cf0*/ 	.byte	0x04, 0x2f
        /*3cf2*/ 	.short	(.L_2601 - .L_2600)
	.align		4
.L_2600:
        /*3cf4*/ 	.word	index@(_Z9cuda_gemmIiLi128ELi2ELi1ELi1024ELi128ELi128ELi64ELi0ELi1EEviiiPT_S1_S1_iii)
        /*3cf8*/ 	.word	0x00000037


	//----- nvinfo : EIATTR_FRAME_SIZE
	.align		4
.L_2601:
        /*3cfc*/ 	.byte	0x04, 0x11
        /*3cfe*/ 	.short	(.L_2603 - .L_2602)
	.align		4
.L_2602:
        /*3d00*/ 	.word	index@($__internal_329_$__cuda_sm20_div_u16)
        /*3d04*/ 	.word	0x00000000


	//----- nvinfo : EIATTR_FRAME_SIZE
	.align		4
.L_2603:
        /*3d08*/ 	.byte	0x04, 0x11
        /*3d0a*/ 	.short	(.L_2605 - .L_2604)
	.align		4
.L_2604:
        /*3d0c*/ 	.word	index@(_Z9cuda_gemmIiLi128ELi2ELi1ELi1024ELi128ELi128ELi64ELi0ELi1EEviiiPT_S1_S1_iii)
        /*3d10*/ 	.word	0x00000000


	//----- nvinfo : EIATTR_REGCOUNT
	.align		4
.L_2605:
        /*3d14*/ 	.byte	0x04, 0x2f
        /*3d16*/ 	.short	(.L_2607 - .L_2606)
	.align		4
.L_2606:
        /*3d18*/ 	.word	index@(_Z9cuda_gemmIiLi128ELi2ELi1ELi1024ELi128ELi128ELi64ELi1ELi0EEviiiPT_S1_S1_iii)
        /*3d1c*/ 	.word	0x00000050


	//----- nvinfo : EIATTR_FRAME_SIZE
	.align		4
.L_2607:
        /*3d20*/ 	.byte	0x04, 0x11
        /*3d22*/ 	.short	(.L_2609 - .L_2608)
	.align		4
.L_2608:
        /*3d24*/ 	.word	index@($__internal_328_$__cuda_sm20_div_u16)
        /*3d28*/ 	.word	0x00000000


	//----- nvinfo : EIATTR_FRAME_SIZE
	.align		4
.L_2609:
        /*3d2c*/ 	.byte	0x04, 0x11
        /*3d2e*/ 	.short	(.L_2611 - .L_2610)
	.align		4
.L_2610:
        /*3d30*/ 	.word	index@($__internal_327_$__cuda_sm20_div_s16)
        /*3d34*/ 	.word	0x00000000


	//----- nvinfo : EIATTR_FRAME_SIZE
	.align		4
.L_2611:
        /*3d38*/ 	.byte	0x04, 0x11
        /*3d3a*/ 	.short	(.L_2613 - .L_2612)
	.align		4
.L_2612:
        /*3d3c*/ 	.word	index@(_Z9cuda_gemmIiLi128ELi2ELi1ELi1024ELi128ELi128ELi64ELi1ELi0EEviiiPT_S1_S1_iii)
        /*3d40*/ 	.word	0x00000000


	//----- nvinfo : EIATTR_REGCOUNT
	.align		4
.L_2613:
        /*3d44*/ 	.byte	0x04, 0x2f
        /*3d46*/ 	.short	(.L_2615 - .L_2614)
	.align		4
.L_2614:
        /*3d48*/ 	.word	index@(_Z9cuda_gemmIiLi128ELi2ELi1ELi1024ELi128ELi128ELi64ELi1ELi1EEviiiPT_S1_S1_iii)
        /*3d4c*/ 	.word	0x00000037


	//----- nvinfo : EIATTR_FRAME_SIZE
	.align		4
.L_2615:
        /*3d50*/ 	.byte	0x04, 0x11
        /*3d52*/ 	.short	(.L_2617 - .L_2616)
	.align		4
.L_2616:
        /*3d54*/ 	.word	index@($__internal_326_$__cuda_sm20_div_u16)
        /*3d58*/ 	.word	0x00000000


	//----- nvinfo : EIATTR_FRAME_SIZE
	.align		4
.L_2617:
        /*3d5c*/ 	.byte	0x04, 0x11
        /*3d5e*/ 	.short	(.L_2619 - .L_2618)
	.align		4
.L_2618:
        /*3d60*/ 	.word	index@(_Z9cuda_gemmIiLi128ELi2ELi1ELi1024ELi128ELi128ELi64ELi1ELi1EEviiiPT_S1_S1_iii)
        /*3d64*/ 	.word	0x00000000


	//----- nvinfo : EIATTR_REGCOUNT
	.align		4
.L_2619:
        /*3d68*/ 	.byte	0x04, 0x2f
        /*3d6a*/ 	.short	(.L_2621 - .L_2620)
	.align		4
.L_2620:
        /*3d6c*/ 	.word	index@(_Z9cuda_gemmIiLi128ELi2ELi1ELi2048ELi2ELi2ELi64ELi0ELi0EEviiiPT_S1_S1_iii)
        /*3d70*/ 	.word	0x00000028


	//----- nvinfo : EIATTR_FRAME_SIZE
	.align		4
.L_2621:
        /*3d74*/ 	.byte	0x04, 0x11
        /*3d76*/ 	.short	(.L_2623 - .L_2622)
	.align		4
.L_2622:
        /*3d78*/ 	.word	index@($__internal_325_$__cuda_sm20_div_u16)
        /*3d7c*/ 	.word	0x00000040


	//----- nvinfo : EIATTR_FRAME_SIZE
	.align		4
.L_2623:
        /*3d80*/ 	.byte	0x04, 0x11
        /*3d82*/ 	.short	(.L_2625 - .L_2624)
	.align		4
.L_2624:
        /*3d84*/ 	.word	index@($__internal_324_$__cuda_sm20_div_s16)
        /*3d88*/ 	.word	0x00000040


	//----- nvinfo : EIATTR_FRAME_SIZE
	.align		4
.L_2625:
        /*3d8c*/ 	.byte	0x04, 0x11
        /*3d8e*/ 	.short	(.L_2627 - .L_2626)
	.align		4
.L_2626:
        /*3d90*/ 	.word	index@(_Z9cuda_gemmIiLi128ELi2ELi1ELi2048ELi2ELi2ELi64ELi0ELi0EEviiiPT_S1_S1_iii)
        /*3d94*/ 	.word	0x00000040


	//----- nvinfo : EIATTR_REGCOUNT
	.align		4
.L_2627:
        /*3d98*/ 	.byte	0x04, 0x2f
        /*3d9a*/ 	.short	(.L_2629 - .L_2628)
	.align		4
.L_2628:
        /*3d9c*/ 	.word	index@(_Z9cuda_gemmIiLi128ELi2ELi1ELi2048ELi2ELi2ELi64ELi0ELi1EEviiiPT_S1_S1_iii)
        /*3da0*/ 	.word	0x00000020


	//----- nvinfo : EIATTR_FRAME_SIZE
	.align		4
.L_2629:
        /*3da4*/ 	.byte	0x04, 0x11
        /*3da6*/ 	.short	(.L_2631 - .L_2630)
	.align		4
.L_2630:
        /*3da8*/ 	.word	index@($__internal_323_$__cuda_sm20_div_u16)
        /*3dac*/ 	.word	0x00000000


	//----- nvinfo : EIATTR_FRAME_SIZE
	.align		4
.L_2631:
        /*3db0*/ 	.byte	0x04, 0x11
        /*3db2*/ 	.short	(.L_2633 - .L_2632)
	.align		4
.L_2632:
        /*3db4*/ 	.word	index@(_Z9cuda_gemmIiLi128ELi2ELi1ELi2048ELi2ELi2ELi64ELi0ELi1EEviiiPT_S1_S1_iii)
        /*3db8*/ 	.word	0x00000000


	//----- nvinfo : EIATTR_REGCOUNT
	.align		4
.L_2633:
        /*3dbc*/ 	.byte	0x04, 0x2f
        /*3dbe*/ 	.short	(.L_2635 - .L_2634)
	.align		4
.L_2634:
        /*3dc0*/ 	.word	index@(_Z9cuda_gemmIiLi128ELi2ELi1ELi2048ELi2ELi2ELi64ELi1ELi0EEviiiPT_S1_S1_iii)
        /*3dc4*/ 	.word	0x00000028


	//----- nvinfo : EIATTR_FRAME_SIZE
	.align		4
.L_2635:
        /*3dc8*/ 	.byte	0x04, 0x11
        /*3dca*/ 	.short	(.L_2637 - .L_2636)
	.align		4
.L_2636:
        /*3dcc*/ 	.word	index@($__internal_322_$__cuda_sm20_div_u16)
        /*3dd0*/ 	.word	0x00000040


	//----- nvinfo : EIATTR_FRAME_SIZE
	.align		4
.L_2637:
        /*3dd4*/ 	.byte	0x04, 0x11
        /*3dd6*/ 	.short	(.L_2639 - .L_2638)
	.align		4
.L_2638:
        /*3dd8*/ 	.word	index@($__internal_321_$__cuda_sm20_div_s16)
        /*3ddc*/ 	.word	0x00000040


	//----- nvinfo : EIATTR_FRAME_SIZE
	.align		4
.L_2639:
        /*3de0*/ 	.byte	0x04, 0x11
        /*3de2*/ 	.short	(.L_2641 - .L_2640)
	.align		4
.L_2640:
        /*3de4*/ 	.word	index@(_Z9cuda_gemmIiLi128ELi2ELi1ELi2048ELi2ELi2ELi64ELi1ELi0EEviiiPT_S1_S1_iii)
        /*3de8*/ 	.word	0x00000040


	//----- nvinfo : EIATTR_REGCOUNT
	.align		4
.L_2641:
        /*3dec*/ 	.byte	0x04, 0x2f
        /*3dee*/ 	.short	(.L_2643 - .L_2642)
	.align		4
.L_2642:
        /*3df0*/ 	.word	index@(_Z9cuda_gemmIiLi128ELi2ELi1ELi2048ELi2ELi2ELi64ELi1ELi1EEviiiPT_S1_S1_iii)
        /*3df4*/ 	.word	0x00000028


	//----- nvinfo : EIATTR_FRAME_SIZE
	.align		4
.L_2643:
        /*3df8*/ 	.byte	0x04, 0x11
        /*3dfa*/ 	.short	(.L_2645 - .L_2644)
	.align		4
.L_2644:
        /*3dfc*/ 	.word	index@($__internal_320_$__cuda_sm20_div_u16)
        /*3e00*/ 	.word	0x00000000


	//----- nvinfo : EIATTR_FRAME_SIZE
	.align		4
.L_2645:
        /*3e04*/ 	.byte	0x04, 0x11
        /*3e06*/ 	.short	(.L_2647 - .L_2646)
	.align		4
.L_2646:
        /*3e08*/ 	.word	index@(_Z9cuda_gemmIiLi128ELi2ELi1ELi2048ELi2ELi2ELi64ELi1ELi1EEviiiPT_S1_S1_iii)
        /*3e0c*/ 	.word	0x00000000


	//----- nvinfo : EIATTR_REGCOUNT
	.align		4
.L_2647:
        /*3e10*/ 	.byte	0x04, 0x2f
        /*3e12*/ 	.short	(.L_2649 - .L_2648)
	.align		4
.L_2648:
        /*3e14*/ 	.word	index@(_Z9cuda_gemmIiLi128ELi2ELi1ELi2048ELi4ELi4ELi64ELi0ELi0EEviiiPT_S1_S1_iii)
        /*3e18*/ 	.word	0x00000030


	//----- nvinfo : EIATTR_FRAME_SIZE
	.align		4
.L_2649:
        /*3e1c*/ 	.byte	0x04, 0x11
        /*3e1e*/ 	.short	(.L_2651 - .L_2650)
	.align		4
.L_2650:
        /*3e20*/ 	.word	index@($__internal_319_$__cuda_sm20_div_u16)
        /*3e24*/ 	.word	0x00000040


	//----- nvinfo : EIATTR_FRAME_SIZE
	.align		4
.L_2651:
        /*3e28*/ 	.byte	0x04, 0x11
        /*3e2a*/ 	.short	(.L_2653 - .L_2652)
	.align		4
.L_2652:
        /*3e2c*/ 	.word	index@($__internal_318_$__cuda_sm20_div_s16)
        /*3e30*/ 	.word	0x00000040


	//----- nvinfo : EIATTR_FRAME_SIZE
	.align		4
.L_2653:
        /*3e34*/ 	.byte	0x04, 0x11
        /*3e36*/ 	.short	(.L_2655 - .L_2654)
	.align		4
.L_2654:
        /*3e38*/ 	.word	index@(_Z9cuda_gemmIiLi128ELi2ELi1ELi2048ELi4ELi4ELi64ELi0ELi0EEviiiPT_S1_S1_iii)
        /*3e3c*/ 	.word	0x00000040


	//----- nvinfo : EIATTR_REGCOUNT
	.align		4
.L_2655:
        /*3e40*/ 	.byte	0x04, 0x2f
        /*3e42*/ 	.short	(.L_2657 - .L_2656)
	.align		4
.L_2656:
        /*3e44*/ 	.word	index@(_Z9cuda_gemmIiLi128ELi2ELi1ELi2048ELi4ELi4ELi64ELi0ELi1EEviiiPT_S1_S1_iii)
        /*3e48*/ 	.word	0x00000030


	//----- nvinfo : EIATTR_FRAME_SIZE
	.align		4
.L_2657:
        /*3e4c*/ 	.byte	0x04, 0x11
        /*3e4e*/ 	.short	(.L_2659 - .L_2658)
	.align		4
.L_2658:
        /*3e50*/ 	.word	index@($__internal_317_$__cuda_sm20_div_u16)
        /*3e54*/ 	.word	0x00000000


	//----- nvinfo : EIATTR_FRAME_SIZE
	.align		4
.L_2659:
        /*3e58*/ 	.byte	0x04, 0x11
        /*3e5a*/ 	.short	(.L_2661 - .L_2660)
	.align		4
.L_2660:
        /*3e5c*/ 	.word	index@(_Z9cuda_gemmIiLi128ELi2ELi1ELi2048ELi4ELi4ELi64ELi0ELi1EEviiiPT_S1_S1_iii)
        /*3e60*/ 	.word	0x00000000


	//----- nvinfo : EIATTR_REGCOUNT
	.align		4
.L_2661:
        /*3e64*/ 	.byte	0x04, 0x2f
        /*3e66*/ 	.short	(.L_2663 - .L_2662)
	.align		4
.L_2662:
        /*3e68*/ 	.word	index@(_Z9cuda_gemmIiLi128ELi2ELi1ELi2048ELi4ELi4ELi64ELi1ELi0EEviiiPT_S1_S1_iii)
        /*3e6c*/ 	.word	0x00000030


	//----- nvinfo : EIATTR_FRAME_SIZE
	.align		4
.L_2663:
        /*3e70*/ 	.byte	0x04, 0x11
        /*3e72*/ 	.short	(.L_2665 - .L_2664)
	.align		4
.L_2664:
        /*3e74*/ 	.word	index@($__internal_316_$__cuda_sm20_div_u16)
        /*3e78*/ 	.word	0x00000040


	//----- nvinfo : EIATTR_FRAME_SIZE
	.align		4
.L_2665:
        /*3e7c*/ 	.byte	0x04, 0x11
        /*3e7e*/ 	.short	(.L_2667 - .L_2666)
	.align		4
.L_2666:
        /*3e80*/ 	.word	index@($__internal_315_$__cuda_sm20_div_s16)
        /*3e84*/ 	.word	0x00000040


	//----- nvinfo : EIATTR_FRAME_SIZE
	.align		4
.L_2667:
        /*3e88*/ 	.byte	0x04, 0x11
        /*3e8a*/ 	.short	(.L_2669 - .L_2668)
	.align		4
.L_2668:
        /*3e8c*/ 	.word	index@(_Z9cuda_gemmIiLi128ELi2ELi1ELi2048ELi4ELi4ELi64ELi1ELi0EEviiiPT_S1_S1_iii)
        /*3e90*/ 	.word	0x00000040


	//----- nvinfo : EIATTR_REGCOUNT
	.align		4
.L_2669:
        /*3e94*/ 	.byte	0x04, 0x2f
        /*3e96*/ 	.short	(.L_2671 - .L_2670)
	.align		4
.L_2670:
        /*3e98*/ 	.word	index@(_Z9cuda_gemmIiLi128ELi2ELi1ELi2048ELi4ELi4ELi64ELi1ELi1EEviiiPT_S1_S1_iii)
        /*3e9c*/ 	.word	0x00000030


	//----- nvinfo : EIATTR_FRAME_SIZE
	.align		4
.L_2671:
        /*3ea0*/ 	.byte	0x04, 0x11
        /*3ea2*/ 	.short	(.L_2673 - .L_2672)
	.align		4
.L_2672:
        /*3ea4*/ 	.word	index@($__internal_314_$__cuda_sm20_div_u16)
        /*3ea8*/ 	.word	0x00000000


	//----- nvinfo : EIATTR_FRAME_SIZE
	.align		4
.L_2673:
        /*3eac*/ 	.byte	0x04, 0x11
        /*3eae*/ 	.short	(.L_2675 - .L_2674)
	.align		4
.L_2674:
        /*3eb0*/ 	.word	index@(_Z9cuda_gemmIiLi128ELi2ELi1ELi2048ELi4ELi4ELi64ELi1ELi1EEviiiPT_S1_S1_iii)
        /*3eb4*/ 	.word	0x00000000


	//----- nvinfo : EIATTR_REGCOUNT
	.align		4
.L_2675:
        /*3eb8*/ 	.byte	0x04, 0x2f
        /*3eba*/ 	.short	(.L_2677 - .L_2676)
	.align		4
.L_2676:
        /*3ebc*/ 	.word	index@(_Z9cuda_gemmIiLi128ELi2ELi1ELi2048ELi8ELi8ELi64ELi0ELi0EEviiiPT_S1_S1_iii)
        /*3ec0*/ 	.word	0x00000040


	//----- nvinfo : EIATTR_FRAME_SIZE
	.align		4
.L_2677:
        /*3ec4*/ 	.byte	0x04, 0x11
        /*3ec6*/ 	.short	(.L_2679 - .L_2678)
	.align		4
.L_2678:
        /*3ec8*/ 	.word	index@($__internal_313_$__cuda_sm20_div_u16)
        /*3ecc*/ 	.word	0x00000040


	//----- nvinfo : EIATTR_FRAME_SIZE
	.align		4
.L_2679:
        /*3ed0*/ 	.byte	0x04, 0x11
        /*3ed2*/ 	.short	(.L_2681 - .L_2680)
	.align		4
.L_2680:
        /*3ed4*/ 	.word	index@($__internal_312_$__cuda_sm20_div_s16)
        /*3ed8*/ 	.word	0x00000040


	//----- nvinfo : EIATTR_FRAME_SIZE
	.align		4
.L_2681:
        /*3edc*/ 	.byte	0x04, 0x11
        /*3ede*/ 	.short	(.L_2683 - .L_2682)
	.align		4
.L_2682:
        /*3ee0*/ 	.word	index@(_Z9cuda_gemmIiLi128ELi2ELi1ELi2048ELi8ELi8ELi64ELi0ELi0EEviiiPT_S1_S1_iii)
        /*3ee4*/ 	.word	0x00000040


	//----- nvinfo : EIATTR_REGCOUNT
	.align		4
.L_2683:
        /*3ee8*/ 	.byte	0x04, 0x2f
        /*3eea*/ 	.short	(.L_2685 - .L_2684)
	.align		4
.L_2684:
        /*3eec*/ 	.word	index@(_Z9cuda_gemmIiLi128ELi2ELi1ELi2048ELi8ELi8ELi64ELi0ELi1EEviiiPT_S1_S1_iii)
        /*3ef0*/ 	.word	0x00000030


	//----- nvinfo : EIATTR_FRAME_SIZE
	.align		4
.L_2685:
        /*3ef4*/ 	.byte	0x04, 0x11
        /*3ef6*/ 	.short	(.L_2687 - .L_2686)
	.align		4
.L_2686:
        /*3ef8*/ 	.word	index@($__internal_311_$__cuda_sm20_div_u16)
        /*3efc*/ 	.word	0x00000000


	//----- nvinfo : EIATTR_FRAME_SIZE
	.align		4
.L_2687:
        /*3f00*/ 	.byte	0x04, 0x11
        /*3f02*/ 	.short	(.L_2689 - .L_2688)
	.align		4
.L_2688:
        /*3f04*/ 	.word	index@(_Z9cuda_gemmIiLi128ELi2ELi1ELi2048ELi8ELi8ELi64ELi0ELi1EEviiiPT_S1_S1_iii)
        /*3f08*/ 	.word	0x00000000


	//----- nvinfo : EIATTR_REGCOUNT
	.align		4
.L_2689:
        /*3f0c*/ 	.byte	0x04, 0x2f
        /*3f0e*/ 	.short	(.L_2691 - .L_2690)
	.align		4
.L_2690:
        /*3f10*/ 	.word	index@(_Z9cuda_gemmIiLi128ELi2ELi1ELi2048ELi8ELi8ELi64ELi1ELi0EEviiiPT_S1_S1_iii)
        /*3f14*/ 	.word	0x00000040


	//----- nvinfo : EIATTR_FRAME_SIZE
	.align		4
.L_2691:
        /*3f18*/ 	.byte	0x04, 0x11
        /*3f1a*/ 	.short	(.L_2693 - .L_2692)
	.align		4
.L_2692:
        /*3f1c*/ 	.word	index@($__internal_310_$__cuda_sm20_div_u16)
        /*3f20*/ 	.word	0x00000040


	//----- nvinfo : EIATTR_FRAME_SIZE
	.align		4
.L_2693:
        /*3f24*/ 	.byte	0x04, 0x11
        /*3f26*/ 	.short	(.L_2695 - .L_2694)
	.align		4
.L_2694:
        /*3f28*/ 	.word	index@($__internal_309_$__cuda_sm20_div_s16)
        /*3f2c*/ 	.word	0x00000040


	//----- nvinfo : EIATTR_FRAME_SIZE
	.align		4
.L_2695:
        /*3f30*/ 	.byte	0x04, 0x11
        /*3f32*/ 	.short	(.L_2697 - .L_2696)
	.align		4
.L_2696:
        /*3f34*/ 	.word	index@(_Z9cuda_gemmIiLi128ELi2ELi1ELi2048ELi8ELi8ELi64ELi1ELi0EEviiiPT_S1_S1_iii)
        /*3f38*/ 	.word	0x00000040


	//----- nvinfo : EIATTR_REGCOUNT
	.align		4
.L_2697:
        /*3f3c*/ 	.byte	0x04, 0x2f
        /*3f3e*/ 	.short	(.L_2699 - .L_2698)
	.align		4
.L_2698:
        /*3f40*/ 	.word	index@(_Z9cuda_gemmIiLi128ELi2ELi1ELi2048ELi8ELi8ELi64ELi1ELi1EEviiiPT_S1_S1_iii)
        /*3f44*/ 	.word	0x00000030


	//----- nvinfo : EIATTR_FRAME_SIZE
	.align		4
.L_2699:
        /*3f48*/ 	.byte	0x04, 0x11
        /*3f4a*/ 	.short	(.L_2701 - .L_2700)
	.align		4
.L_2700:
        /*3f4c*/ 	.word	index@($__internal_308_$__cuda_sm20_div_u16)
        /*3f50*/ 	.word	0x00000000


	//----- nvinfo : EIATTR_FRAME_SIZE
	.align		4
.L_2701:
        /*3f54*/ 	.byte	0x04, 0x11
        /*3f56*/ 	.short	(.L_2703 - .L_2702)
	.align		4
.L_2702:
        /*3f58*/ 	.word	index@(_Z9cuda_gemmIiLi128ELi2ELi1ELi2048ELi8ELi8ELi64ELi1ELi1EEviiiPT_S1_S1_iii)
        /*3f5c*/ 	.word	0x00000000


	//----- nvinfo : EIATTR_REGCOUNT
	.align		4
.L_2703:
        /*3f60*/ 	.byte	0x04, 0x2f
        /*3f62*/ 	.short	(.L_2705 - .L_2704)
	.align		4
.L_2704:
        /*3f64*/ 	.word	index@(_Z9cuda_gemmIiLi128ELi2ELi1ELi2048ELi16ELi16ELi64ELi0ELi0EEviiiPT_S1_S1_iii)
        /*3f68*/ 	.word	0x00000060


	//----- nvinfo : EIATTR_FRAME_SIZE
	.align		4
.L_2705:
        /*3f6c*/ 	.byte	0x04, 0x11
        /*3f6e*/ 	.short	(.L_2707 - .L_2706)
	.align		4
.L_2706:
        /*3f70*/ 	.word	index@($__internal_307_$__cuda_sm20_div_u16)
        /*3f74*/ 	.word	0x00000040


	//----- nvinfo : EIATTR_FRAME_SIZE
	.align		4
.L_2707:
        /*3f78*/ 	.byte	0x04, 0x11
        /*3f7a*/ 	.short	(.L_2709 - .L_2708)
	.align		4
.L_2708:
        /*3f7c*/ 	.word	index@($__internal_306_$__cuda_sm20_div_s16)
        /*3f80*/ 	.word	0x00000040


	//----- nvinfo : EIATTR_FRAME_SIZE
	.align		4
.L_2709:
        /*3f84*/ 	.byte	0x04, 0x11
        /*3f86*/ 	.short	(.L_2711 - .L_2710)
	.align		4
.L_2710:
        /*3f88*/ 	.word	index@(_Z9cuda_gemmIiLi128ELi2ELi1ELi2048ELi16ELi16ELi64ELi0ELi0EEviiiPT_S1_S1_iii)
        /*3f8c*/ 	.word	0x00000040


	//----- nvinfo : EIATTR_REGCOUNT
	.align		4
.L_2711:
        /*3f90*/ 	.byte	0x04, 0x2f
        /*3f92*/ 	.short	(.L_2713 - .L_2712)
	.align		4
.L_2712:
        /*3f94*/ 	.word	index@(_Z9cuda_gemmIiLi128ELi2ELi1ELi2048ELi16ELi16ELi64ELi0ELi1EEviiiPT_S1_S1_iii)
        /*3f98*/ 	.word	0x00000048


	//----- nvinfo : EIATTR_FRAME_SIZE
	.align		4
.L_2713:
        /*3f9c*/ 	.byte	0x04, 0x11
        /*3f9e*/ 	.short	(.L_2715 - .L_2714)
	.align		4
.L_2714:
        /*3fa0*/ 	.word	index@($__internal_305_$__cuda_sm20_div_u16)
        /*3fa4*/ 	.word	0x00000000


	//----- nvinfo : EIATTR_FRAME_SIZE
	.align		4
.L_2715:
        /*3fa8*/ 	.byte	0x04, 0x11
        /*3faa*/ 	.short	(.L_2717 - .L_2716)
	.align		4
.L_2716:
        /*3fac*/ 	.word	index@(_Z9cuda_gemmIiLi128ELi2ELi1ELi2048ELi16ELi16ELi64ELi0ELi1EEviiiPT_S1_S1_iii)
        /*3fb0*/ 	.word	0x00000000


	//----- nvinfo : EIATTR_REGCOUNT
	.align		4
.L_2717:
        /*3fb4*/ 	.byte	0x04, 0x2f
        /*3fb6*/ 	.short	(.L_2719 - .L_2718)
	.align		4
.L_2718:
        /*3fb8*/ 	.word	index@(_Z9cuda_gemmIiLi128ELi2ELi1ELi2048ELi16ELi16ELi64ELi1ELi0EEviiiPT_S1_S1_iii)
        /*3fbc*/ 	.word	0x00000060


	//----- nvinfo : EIATTR_FRAME_SIZE
	.align		4
.L_2719:
        /*3fc0*/ 	.byte	0x04, 0x11
        /*3fc2*/ 	.short	(.L_2721 - .L_2720)
	.align		4
.L_2720:
        /*3fc4*/ 	.word	index@($__internal_304_$__cuda_sm20_div_u16)
        /*3fc8*/ 	.word	0x00000040


	//----- nvinfo : EIATTR_FRAME_SIZE
	.align		4
.L_2721:
        /*3fcc*/ 	.byte	0x04, 0x11
        /*3fce*/ 	.short	(.L_2723 - .L_2722)
	.align		4
.L_2722:
        /*3fd0*/ 	.word	index@($__internal_303_$__cuda_sm20_div_s16)
        /*3fd4*/ 	.word	0x00000040


	//----- nvinfo : EIATTR_FRAME_SIZE
	.align		4
.L_2723:
        /*3fd8*/ 	.byte	0x04, 0x11
        /*3fda*/ 	.short	(.L_2725 - .L_2724)
	.align		4
.L_2724:
        /*3fdc*/ 	.word	index@(_Z9cuda_gemmIiLi128ELi2ELi1ELi2048ELi16ELi16ELi64ELi1ELi0EEviiiPT_S1_S1_iii)
        /*3fe0*/ 	.word	0x00000040


	//----- nvinfo : EIATTR_REGCOUNT
	.align		4
.L_2725:
        /*3fe4*/ 	.byte	0x04, 0x2f
        /*3fe6*/ 	.short	(.L_2727 - .L_2726)
	.align		4
.L_2726:
        /*3fe8*/ 	.word	index@(_Z9cuda_gemmIiLi128ELi2ELi1ELi2048ELi16ELi16ELi64ELi1ELi1EEviiiPT_S1_S1_iii)
        /*3fec*/ 	.word	0x00000048


	//----- nvinfo : EIATTR_FRAME_SIZE
	.align		4
.L_2727:
        /*3ff0*/ 	.byte	0x04, 0x11
        /*3ff2*/ 	.short	(.L_2729 - .L_2728)
	.align		4
.L_2728:
        /*3ff4*/ 	.word	index@($__internal_302_$__cuda_sm20_div_u16)
        /*3ff8*/ 	.word	0x00000000


	//----- nvinfo : EIATTR_FRAME_SIZE
	.align		4
.L_2729:
        /*3ffc*/ 	.byte	0x04, 0x11
        /*3ffe*/ 	.short	(.L_2731 - .L_2730)
	.align		4
.L_2730:
        /*4000*/ 	.word	index@(_Z9cuda_gemmIiLi128ELi2ELi1ELi2048ELi16ELi16ELi64ELi1ELi1EEviiiPT_S1_S1_iii)
        /*4004*/ 	.word	0x00000000


	//----- nvinfo : EIATTR_REGCOUNT
	.align		4
.L_2731:
        /*4008*/ 	.byte	0x04, 0x2f
        /*400a*/ 	.short	(.L_2733 - .L_2732)
	.align		4
.L_2732:
        /*400c*/ 	.word	index@(_Z9cuda_gemmIiLi128ELi2ELi1ELi2048ELi32ELi32ELi64ELi0ELi0EEviiiPT_S1_S1_iii)
        /*4010*/ 	.word	0x00000050


	//----- nvinfo : EIATTR_FRAME_SIZE
	.align		4
.L_2733:
        /*4014*/ 	.byte	0x04, 0x11
        /*4016*/ 	.short	(.L_2735 - .L_2734)
	.align		4
.L_2734:
        /*4018*/ 	.word	index@($__internal_301_$__cuda_sm20_div_u16)
        /*401c*/ 	.word	0x00000000


	//----- nvinfo : EIATTR_FRAME_SIZE
	.align		4
.L_2735:
        /*4020*/ 	.byte	0x04, 0x11
        /*4022*/ 	.short	(.L_2737 - .L_2736)
	.align		4
.L_2736:
        /*4024*/ 	.word	index@($__internal_300_$__cuda_sm20_div_s16)
        /*4028*/ 	.word	0x00000000


	//----- nvinfo : EIATTR_FRAME_SIZE
	.align		4
.L_2737:
        /*402c*/ 	.byte	0x04, 0x11
        /*402e*/ 	.short	(.L_2739 - .L_2738)
	.align		4
.L_2738:
        /*4030*/ 	.word	index@(_Z9cuda_gemmIiLi128ELi2ELi1ELi2048ELi32ELi32ELi64ELi0ELi0EEviiiPT_S1_S1_iii)
        /*4034*/ 	.word	0x00000000


	//----- nvinfo : EIATTR_REGCOUNT
	.align		4
.L_2739:
        /*4038*/ 	.byte	0x04, 0x2f
        /*403a*/ 	.short	(.L_2741 - .L_2740)
	.align		4
.L_2740:
        /*403c*/ 	.word	index@(_Z9cuda_gemmIiLi128ELi2ELi1ELi2048ELi32ELi32ELi64ELi0ELi1EEviiiPT_S1_S1_iii)
        /*4040*/ 	.word	0x00000048


	//----- nvinfo : EIATTR_FRAME_SIZE
	.align		4
.L_2741:
        /*4044*/ 	.byte	0x04, 0x11
        /*4046*/ 	.short	(.L_2743 - .L_2742)
	.align		4
.L_2742:
        /*4048*/ 	.word	index@($__internal_299_$__cuda_sm20_div_u16)
        /*404c*/ 	.word	0x00000000


	//----- nvinfo : EIATTR_FRAME_SIZE
	.align		4
.L_2743:
        /*4050*/ 	.byte	0x04, 0x11
        /*4052*/ 	.short	(.L_2745 - .L_2744)
	.align		4
.L_2744:
        /*4054*/ 	.word	index@(_Z9cuda_gemmIiLi128ELi2ELi1ELi2048ELi32ELi32ELi64ELi0ELi1EEviiiPT_S1_S1_iii)
        /*4058*/ 	.word	0x00000000


	//----- nvinfo : EIATTR_REGCOUNT
	.align		4
.L_2745:
        /*405c*/ 	.byte	0x04, 0x2f
        /*405e*/ 	.short	(.L_2747 - .L_2746)
	.align		4
.L_2746:
        /*4060*/ 	.word	index@(_Z9cuda_gemmIiLi128ELi2ELi1ELi2048ELi32ELi32ELi64ELi1ELi0EEviiiPT_S1_S1_iii)
        /*4064*/ 	.word	0x00000050


	//----- nvinfo : EIATTR_FRAME_SIZE
	.align		4
.L_2747:
        /*4068*/ 	.byte	0x04, 0x11
        /*406a*/ 	.short	(.L_2749 - .L_2748)
	.align		4
.L_2748:
        /*406c*/ 	.word	index@($__internal_298_$__cuda_sm20_div_u16)
        /*4070*/ 	.word	0x00000008


	//----- nvinfo : EIATTR_FRAME_SIZE
	.align		4
.L_2749:
        /*4074*/ 	.byte	0x04, 0x11
        /*4076*/ 	.short	(.L_2751 - .L_2750)
	.align		4
.L_2750:
        /*4078*/ 	.word	index@($__internal_297_$__cuda_sm20_div_s16)
        /*407c*/ 	.word	0x00000008


	//----- nvinfo : EIATTR_FRAME_SIZE
	.align		4
.L_2751:
        /*4080*/ 	.byte	0x04, 0x11
        /*4082*/ 	.short	(.L_2753 - .L_2752)
	.align		4
.L_2752:
        /*4084*/ 	.word	index@(_Z9cuda_gemmIiLi128ELi2ELi1ELi2048ELi32ELi32ELi64ELi1ELi0EEviiiPT_S1_S1_iii)
        /*4088*/ 	.word	0x00000008


	//----- nvinfo : EIATTR_REGCOUNT
	.align		4
.L_2753:
        /*408c*/ 	.byte	0x04, 0x2f
        /*408e*/ 	.short	(.L_2755 - .L_2754)
	.align		4
.L_2754:
        /*4090*/ 	.word	index@(_Z9cuda_gemmIiLi128ELi2ELi1ELi2048ELi32ELi32ELi64ELi1ELi1EEviiiPT_S1_S1_iii)
        /*4094*/ 	.word	0x00000047


	//----- nvinfo : EIATTR_FRAME_SIZE
	.align		4
.L_2755:
        /*4098*/ 	.byte	0x04, 0x11
        /*409a*/ 	.short	(.L_2757 - .L_2756)
	.align		4
.L_2756:
        /*409c*/ 	.word	index@($__internal_296_$__cuda_sm20_div_u16)
        /*40a0*/ 	.word	0x00000000


	//----- nvinfo : EIATTR_FRAME_SIZE
	.align		4
.L_2757:
        /*40a4*/ 	.byte	0x04, 0x11
        /*40a6*/ 	.short	(.L_2759 - .L_2758)
	.align		4
.L_2758:
        /*40a8*/ 	.word	index@(_Z9cuda_gemmIiLi128ELi2ELi1ELi2048ELi32ELi32ELi64ELi1ELi1EEviiiPT_S1_S1_iii)
        /*40ac*/ 	.word	0x00000000


	//----- nvinfo : EIATTR_REGCOUNT
	.align		4
.L_2759:
        /*40b0*/ 	.byte	0x04, 0x2f
        /*40b2*/ 	.short	(.L_2761 - .L_2760)
	.align		4
.L_2760:
        /*40b4*/ 	.word	index@(_Z9cuda_gemmIiLi128ELi2ELi1ELi2048ELi64ELi64ELi64ELi0ELi0EEviiiPT_S1_S1_iii)
        /*40b8*/ 	.word	0x00000050


	//----- nvinfo : EIATTR_FRAME_SIZE
	.align		4
.L_2761:
        /*40bc*/ 	.byte	0x04, 0x11
        /*40be*/ 	.short	(.L_2763 - .L_2762)
	.align		4
.L_2762:
        /*40c0*/ 	.word	index@($__internal_295_$__cuda_sm20_div_u16)
        /*40c4*/ 	.word	0x00000000


	//----- nvinfo : EIATTR_FRAME_SIZE
	.align		4
.L_2763:
        /*40c8*/ 	.byte	0x04, 0x11
        /*40ca*/ 	.short	(.L_2765 - .L_2764)
	.align		4
.L_2764:
        /*40cc*/ 	.word	index@($__internal_294_$__cuda_sm20_div_s16)
        /*40d0*/ 	.word	0x00000000


	//----- nvinfo : EIATTR_FRAME_SIZE
	.align		4
.L_2765:
        /*40d4*/ 	.byte	0x04, 0x11
        /*40d6*/ 	.short	(.L_2767 - .L_2766)
	.align		4
.L_2766:
        /*40d8*/ 	.word	index@(_Z9cuda_gemmIiLi128ELi2ELi1ELi2048ELi64ELi64ELi64ELi0ELi0EEviiiPT_S1_S1_iii)
        /*40dc*/ 	.word	0x00000000


	//----- nvinfo : EIATTR_REGCOUNT
	.align		4
.L_2767:
        /*40e0*/ 	.byte	0x04, 0x2f
        /*40e2*/ 	.short	(.L_2769 - .L_2768)
	.align		4
.L_2768:
        /*40e4*/ 	.word	index@(_Z9cuda_gemmIiLi128ELi2ELi1ELi2048ELi64ELi64ELi64ELi0ELi1EEviiiPT_S1_S1_iii)
        /*40e8*/ 	.word	0x00000048


	//----- nvinfo : EIATTR_FRAME_SIZE
	.align		4
.L_2769:
        /*40ec*/ 	.byte	0x04, 0x11
        /*40ee*/ 	.short	(.L_2771 - .L_2770)
	.align		4
.L_2770:
        /*40f0*/ 	.word	index@($__internal_293_$__cuda_sm20_div_u16)
        /*40f4*/ 	.word	0x00000000


	//----- nvinfo : EIATTR_FRAME_SIZE
	.align		4
.L_2771:
        /*40f8*/ 	.byte	0x04, 0x11
        /*40fa*/ 	.short	(.L_2773 - .L_2772)
	.align		4
.L_2772:
        /*40fc*/ 	.word	index@(_Z9cuda_gemmIiLi128ELi2ELi1ELi2048ELi64ELi64ELi64ELi0ELi1EEviiiPT_S1_S1_iii)
        /*4100*/ 	.word	0x00000000


	//----- nvinfo : EIATTR_REGCOUNT
	.align		4
.L_2773:
        /*4104*/ 	.byte	0x04, 0x2f
        /*4106*/ 	.short	(.L_2775 - .L_2774)
	.align		4
.L_2774:
        /*4108*/ 	.word	index@(_Z9cuda_gemmIiLi128ELi2ELi1ELi2048ELi64ELi64ELi64ELi1ELi0EEviiiPT_S1_S1_iii)
        /*410c*/ 	.word	0x00000048


	//----- nvinfo : EIATTR_FRAME_SIZE
	.align		4
.L_2775:
        /*4110*/ 	.byte	0x04, 0x11
        /*4112*/ 	.short	(.L_2777 - .L_2776)
	.align		4
.L_2776:
        /*4114*/ 	.word	index@($__internal_292_$__cuda_sm20_div_u16)
        /*4118*/ 	.word	0x00000008


	//----- nvinfo : EIATTR_FRAME_SIZE
	.align		4
.L_2777:
        /*411c*/ 	.byte	0x04, 0x11
        /*411e*/ 	.short	(.L_2779 - .L_2778)
	.align		4
.L_2778:
        /*4120*/ 	.word	index@($__internal_291_$__cuda_sm20_div_s16)
        /*4124*/ 	.word	0x00000008


	//----- nvinfo : EIATTR_FRAME_SIZE
	.align		4
.L_2779:
        /*4128*/ 	.byte	0x04, 0x11
        /*412a*/ 	.short	(.L_2781 - .L_2780)
	.align		4
.L_2780:
        /*412c*/ 	.word	index@(_Z9cuda_gemmIiLi128ELi2ELi1ELi2048ELi64ELi64ELi64ELi1ELi0EEviiiPT_S1_S1_iii)
        /*4130*/ 	.word	0x00000008


	//----- nvinfo : EIATTR_REGCOUNT
	.align		4
.L_2781:
        /*4134*/ 	.byte	0x04, 0x2f
        /*4136*/ 	.short	(.L_2783 - .L_2782)
	.align		4
.L_2782:
        /*4138*/ 	.word	index@(_Z9cuda_gemmIiLi128ELi2ELi1ELi2048ELi64ELi64ELi64ELi1ELi1EEviiiPT_S1_S1_iii)
        /*413c*/ 	.word	0x00000048


	//----- nvinfo : EIATTR_FRAME_SIZE
	.align		4
.L_2783:
        /*4140*/ 	.byte	0x04, 0x11
        /*4142*/ 	.short	(.L_2785 - .L_2784)
	.align		4
.L_2784:
        /*4144*/ 	.word	index@($__internal_290_$__cuda_sm20_div_u16)
        /*4148*/ 	.word	0x00000000


	//----- nvinfo : EIATTR_FRAME_SIZE
	.align		4
.L_2785:
        /*414c*/ 	.byte	0x04, 0x11
        /*414e*/ 	.short	(.L_2787 - .L_2786)
	.align		4
.L_2786:
        /*4150*/ 	.word	index@(_Z9cuda_gemmIiLi128ELi2ELi1ELi2048ELi64ELi64ELi64ELi1ELi1EEviiiPT_S1_S1_iii)
        /*4154*/ 	.word	0x00000000


	//----- nvinfo : EIATTR_REGCOUNT
	.align		4
.L_2787:
        /*4158*/ 	.byte	0x04, 0x2f
        /*415a*/ 	.short	(.L_2789 - .L_2788)
	.align		4
.L_2788:
        /*415c*/ 	.word	index@(_Z9cuda_gemmIiLi128ELi2ELi1ELi2048ELi128ELi128ELi64ELi0ELi0EEviiiPT_S1_S1_iii)
        /*4160*/ 	.word	0x00000050


	//----- nvinfo : EIATTR_FRAME_SIZE
	.align		4
.L_2789:
        /*4164*/ 	.byte	0x04, 0x11
        /*4166*/ 	.short	(.L_2791 - .L_2790)
	.align		4
.L_2790:
        /*4168*/ 	.word	index@($__internal_289_$__cuda_sm20_div_u16)
        /*416c*/ 	.word	0x00000000


	//----- nvinfo : EIATTR_FRAME_SIZE
	.align		4
.L_2791:
        /*4170*/ 	.byte	0x04, 0x11
        /*4172*/ 	.short	(.L_2793 - .L_2792)
	.align		4
.L_2792:
        /*4174*/ 	.word	index@($__internal_288_$__cuda_sm20_div_s16)
        /*4178*/ 	.word	0x00000000


	//----- nvinfo : EIATTR_FRAME_SIZE
	.align		4
.L_2793:
        /*417c*/ 	.byte	0x04, 0x11
        /*417e*/ 	.short	(.L_2795 - .L_2794)
	.align		4
.L_2794:
        /*4180*/ 	.word	index@(_Z9cuda_gemmIiLi128ELi2ELi1ELi2048ELi128ELi128ELi64ELi0ELi0EEviiiPT_S1_S1_iii)
        /*4184*/ 	.word	0x00000000


	//----- nvinfo : EIATTR_REGCOUNT
	.align		4
.L_2795:
        /*4188*/ 	.byte	0x04, 0x2f
        /*418a*/ 	.short	(.L_2797 - .L_2796)
	.align		4
.L_2796:
        /*418c*/ 	.word	index@(_Z9cuda_gemmIiLi128ELi2ELi1ELi2048ELi128ELi128ELi64ELi0ELi1EEviiiPT_S1_S1_iii)
        /*4190*/ 	.word	0x00000040


	//----- nvinfo : EIATTR_FRAME_SIZE
	.align		4
.L_2797:
        /*4194*/ 	.byte	0x04, 0x11
        /*4196*/ 	.short	(.L_2799 - .L_2798)
	.align		4
.L_2798:
        /*4198*/ 	.word	index@($__internal_287_$__cuda_sm20_div_u16)
        /*419c*/ 	.word	0x00000000


	//----- nvinfo : EIATTR_FRAME_SIZE
	.align		4
.L_2799:
        /*41a0*/ 	.byte	0x04, 0x11
        /*41a2*/ 	.short	(.L_2801 - .L_2800)
	.align		4
.L_2800:
        /*41a4*/ 	.word	index@(_Z9cuda_gemmIiLi128ELi2ELi1ELi2048ELi128ELi128ELi64ELi0ELi1EEviiiPT_S1_S1_iii)
        /*41a8*/ 	.word	0x00000000


	//----- nvinfo : EIATTR_REGCOUNT
	.align		4
.L_2801:
        /*41ac*/ 	.byte	0x04, 0x2f
        /*41ae*/ 	.short	(.L_2803 - .L_2802)
	.align		4
.L_2802:
        /*41b0*/ 	.word	index@(_Z9cuda_gemmIiLi128ELi2ELi1ELi2048ELi128ELi128ELi64ELi1ELi0EEviiiPT_S1_S1_iii)
        /*41b4*/ 	.word	0x00000050


	//----- nvinfo : EIATTR_FRAME_SIZE
	.align		4
.L_2803:
        /*41b8*/ 	.byte	0x04, 0x11
        /*41ba*/ 	.short	(.L_2805 - .L_2804)
	.align		4
.L_2804:
        /*41bc*/ 	.word	index@($__internal_286_$__cuda_sm20_div_u16)
        /*41c0*/ 	.word	0x00000000


	//----- nvinfo : EIATTR_FRAME_SIZE
	.align		4
.L_2805:
        /*41c4*/ 	.byte	0x04, 0x11
        /*41c6*/ 	.short	(.L_2807 - .L_2806)
	.align		4
.L_2806:
        /*41c8*/ 	.word	index@($__internal_285_$__cuda_sm20_div_s16)
        /*41cc*/ 	.word	0x00000000


	//----- nvinfo : EIATTR_FRAME_SIZE
	.align		4
.L_2807:
        /*41d0*/ 	.byte	0x04, 0x11
        /*41d2*/ 	.short	(.L_2809 - .L_2808)
	.align		4
.L_2808:
        /*41d4*/ 	.word	index@(_Z9cuda_gemmIiLi128ELi2ELi1ELi2048ELi128ELi128ELi64ELi1ELi0EEviiiPT_S1_S1_iii)
        /*41d8*/ 	.word	0x00000000


	//----- nvinfo : EIATTR_REGCOUNT
	.align		4
.L_2809:
        /*41dc*/ 	.byte	0x04, 0x2f
        /*41de*/ 	.short	(.L_2811 - .L_2810)
	.align		4
.L_2810:
        /*41e0*/ 	.word	index@(_Z9cuda_gemmIiLi128ELi2ELi1ELi2048ELi128ELi128ELi64ELi1ELi1EEviiiPT_S1_S1_iii)
        /*41e4*/ 	.word	0x00000045


	//----- nvinfo : EIATTR_FRAME_SIZE
	.align		4
.L_2811:
        /*41e8*/ 	.byte	0x04, 0x11
        /*41ea*/ 	.short	(.L_2813 - .L_2812)
	.align		4
.L_2812:
        /*41ec*/ 	.word	index@($__internal_284_$__cuda_sm20_div_u16)
        /*41f0*/ 	.word	0x00000000


	//----- nvinfo : EIATTR_FRAME_SIZE
	.align		4
.L_2813:
        /*41f4*/ 	.byte	0x04, 0x11
        /*41f6*/ 	.short	(.L_2815 - .L_2814)
	.align		4
.L_2814:
        /*41f8*/ 	.word	index@(_Z9cuda_gemmIiLi128ELi2ELi1ELi2048ELi128ELi128ELi64ELi1ELi1EEviiiPT_S1_S1_iii)
        /*41fc*/ 	.word	0x00000000


	//----- nvinfo : EIATTR_REGCOUNT
	.align		4
.L_2815:
        /*4200*/ 	.byte	0x04, 0x2f
        /*4202*/ 	.short	(.L_2817 - .L_2816)
	.align		4
.L_2816:
        /*4204*/ 	.word	index@(_Z9cuda_gemmIiLi128ELi2ELi1ELi4096ELi2ELi2ELi64ELi0ELi0EEviiiPT_S1_S1_iii)
        /*4208*/ 	.word	0x00000038


	//----- nvinfo : EIATTR_FRAME_SIZE
	.align		4
.L_2817:
        /*420c*/ 	.byte	0x04, 0x11
        /*420e*/ 	.short	(.L_2819 - .L_2818)
	.align		4
.L_2818:
        /*4210*/ 	.word	index@($__internal_283_$__cuda_sm20_div_u16)
        /*4214*/ 	.word	0x00000080


	//----- nvinfo : EIATTR_FRAME_SIZE
	.align		4
.L_2819:
        /*4218*/ 	.byte	0x04, 0x11
        /*421a*/ 	.short	(.L_2821 - .L_2820)
	.align		4
.L_2820:
        /*421c*/ 	.word	index@($__internal_282_$__cuda_sm20_div_s16)
        /*4220*/ 	.word	0x00000080


	//----- nvinfo : EIATTR_FRAME_SIZE
	.align		4
.L_2821:
        /*4224*/ 	.byte	0x04, 0x11
        /*4226*/ 	.short	(.L_2823 - .L_2822)
	.align		4
.L_2822:
        /*4228*/ 	.word	index@(_Z9cuda_gemmIiLi128ELi2ELi1ELi4096ELi2ELi2ELi64ELi0ELi0EEviiiPT_S1_S1_iii)
        /*422c*/ 	.word	0x00000080


	//----- nvinfo : EIATTR_REGCOUNT
	.align		4
.L_2823:
        /*4230*/ 	.byte	0x04, 0x2f
        /*4232*/ 	.short	(.L_2825 - .L_2824)
	.align		4
.L_2824:
        /*4234*/ 	.word	index@(_Z9cuda_gemmIiLi128ELi2ELi1ELi4096ELi2ELi2ELi64ELi0ELi1EEviiiPT_S1_S1_iii)
        /*4238*/ 	.word	0x00000030


	//----- nvinfo : EIATTR_FRAME_SIZE
	.align		4
.L_2825:
        /*423c*/ 	.byte	0x04, 0x11
        /*423e*/ 	.short	(.L_2827 - .L_2826)
	.align		4
.L_2826:
        /*4240*/ 	.word	index@($__internal_281_$__cuda_sm20_div_u16)
        /*4244*/ 	.word	0x00000000


	//----- nvinfo : EIATTR_FRAME_SIZE
	.align		4
.L_2827:
        /*4248*/ 	.byte	0x04, 0x11
        /*424a*/ 	.short	(.L_2829 - .L_2828)
	.align		4
.L_2828:
        /*424c*/ 	.word	index@(_Z9cuda_gemmIiLi128ELi2ELi1ELi4096ELi2ELi2ELi64ELi0ELi1EEviiiPT_S1_S1_iii)
        /*4250*/ 	.word	0x00000000


	//----- nvinfo : EIATTR_REGCOUNT
	.align		4
.L_2829:
        /*4254*/ 	.byte	0x04, 0x2f
        /*4256*/ 	.short	(.L_2831 - .L_2830)
	.align		4
.L_2830:
        /*4258*/ 	.word	index@(_Z9cuda_gemmIiLi128ELi2ELi1ELi4096ELi2ELi2ELi64ELi1ELi0EEviiiPT_S1_S1_iii)
        /*425c*/ 	.word	0x00000038


	//----- nvinfo : EIATTR_FRAME_SIZE
	.align		4
.L_2831:
        /*4260*/ 	.byte	0x04, 0x11
        /*4262*/ 	.short	(.L_2833 - .L_2832)
	.align		4
.L_2832:
        /*4264*/ 	.word	index@($__internal_280_$__cuda_sm20_div_u16)
        /*4268*/ 	.word	0x00000080


	//----- nvinfo : EIATTR_FRAME_SIZE
	.align		4
.L_2833:
        /*426c*/ 	.byte	0x04, 0x11
        /*426e*/ 	.short	(.L_2835 - .L_2834)
	.align		4
.L_2834:
        /*4270*/ 	.word	index@($__internal_279_$__cuda_sm20_div_s16)
        /*4274*/ 	.word	0x00000080


	//----- nvinfo : EIATTR_FRAME_SIZE
	.align		4
.L_2835:
        /*4278*/ 	.byte	0x04, 0x11
        /*427a*/ 	.short	(.L_2837 - .L_2836)
	.align		4
.L_2836:
        /*427c*/ 	.word	index@(_Z9cuda_gemmIiLi128ELi2ELi1ELi4096ELi2ELi2ELi64ELi1ELi0EEviiiPT_S1_S1_iii)
        /*4280*/ 	.word	0x00000080


	//----- nvinfo : EIATTR_REGCOUNT
	.align		4
.L_2837:
        /*4284*/ 	.byte	0x04, 0x2f
        /*4286*/ 	.short	(.L_2839 - .L_2838)
	.align		4
.L_2838:
        /*4288*/ 	.word	index@(_Z9cuda_gemmIiLi128ELi2ELi1ELi4096ELi2ELi2ELi64ELi1ELi1EEviiiPT_S1_S1_iii)
        /*428c*/ 	.word	0x00000030


	//----- nvinfo : EIATTR_FRAME_SIZE
	.align		4
.L_2839:
        /*4290*/ 	.byte	0x04, 0x11
        /*4292*/ 	.short	(.L_2841 - .L_2840)
	.align		4
.L_2840:
        /*4294*/ 	.word	index@($__internal_278_$__cuda_sm20_div_u16)
        /*4298*/ 	.word	0x00000000


	//----- nvinfo : EIATTR_FRAME_SIZE
	.align		4
.L_2841:
        /*429c*/ 	.byte	0x04, 0x11
        /*429e*/ 	.short	(.L_2843 - .L_2842)
	.align		4
.L_2842:
        /*42a0*/ 	.word	index@(_Z9cuda_gemmIiLi128ELi2ELi1ELi4096ELi2ELi2ELi64ELi1ELi1EEviiiPT_S1_S1_iii)
        /*42a4*/ 	.word	0x00000000


	//----- nvinfo : EIATTR_REGCOUNT
	.align		4
.L_2843:
        /*42a8*/ 	.byte	0x04, 0x2f
        /*42aa*/ 	.short	(.L_2845 - .L_2844)
	.align		4
.L_2844:
        /*42ac*/ 	.word	index@(_Z9cuda_gemmIiLi128ELi2ELi1ELi4096ELi4ELi4ELi64ELi0ELi0EEviiiPT_S1_S1_iii)
        /*42b0*/ 	.word	0x00000040


	//----- nvinfo : EIATTR_FRAME_SIZE
	.align		4
.L_2845:
        /*42b4*/ 	.byte	0x04, 0x11
        /*42b6*/ 	.short	(.L_2847 - .L_2846)
	.align		4
.L_2846:
        /*42b8*/ 	.word	index@($__internal_277_$__cuda_sm20_div_u16)
        /*42bc*/ 	.word	0x00000080


	//----- nvinfo : EIATTR_FRAME_SIZE
	.align		4
.L_2847:
        /*42c0*/ 	.byte	0x04, 0x11
        /*42c2*/ 	.short	(.L_2849 - .L_2848)
	.align		4
.L_2848:
        /*42c4*/ 	.word	index@($__internal_276_$__cuda_sm20_div_s16)
        /*42c8*/ 	.word	0x00000080


	//----- nvinfo : EIATTR_FRAME_SIZE
	.align		4
.L_2849:
        /*42cc*/ 	.byte	0x04, 0x11
        /*42ce*/ 	.short	(.L_2851 - .L_2850)
	.align		4
.L_2850:
        /*42d0*/ 	.word	index@(_Z9cuda_gemmIiLi128ELi2ELi1ELi4096ELi4ELi4ELi64ELi0ELi0EEviiiPT_S1_S1_iii)
        /*42d4*/ 	.word	0x00000080


	//----- nvinfo : EIATTR_REGCOUNT
	.align		4
.L_2851:
        /*42d8*/ 	.byte	0x04, 0x2f
        /*42da*/ 	.short	(.L_2853 - .L_2852)
	.align		4
.L_2852:
        /*42dc*/ 	.word	index@(_Z9cuda_gemmIiLi128ELi2ELi1ELi4096ELi4ELi4ELi64ELi0ELi1EEviiiPT_S1_S1_iii)
        /*42e0*/ 	.word	0x00000040


	//----- nvinfo : EIATTR_FRAME_SIZE
	.align		4
.L_2853:
        /*42e4*/ 	.byte	0x04, 0x11
        /*42e6*/ 	.short	(.L_2855 - .L_2854)
	.align		4
.L_2854:
        /*42e8*/ 	.word	index@($__internal_275_$__cuda_sm20_div_u16)
        /*42ec*/ 	.word	0x00000000


	//----- nvinfo : EIATTR_FRAME_SIZE
	.align		4
.L_2855:
        /*42f0*/ 	.byte	0x04, 0x11
        /*42f2*/ 	.short	(.L_2857 - .L_2856)
	.align		4
.L_2856:
        /*42f4*/ 	.word	index@(_Z9cuda_gemmIiLi128ELi2ELi1ELi4096ELi4ELi4ELi64ELi0ELi1EEviiiPT_S1_S1_iii)
        /*42f8*/ 	.word	0x00000000


	//----- nvinfo : EIATTR_REGCOUNT
	.align		4
.L_2857:
        /*42fc*/ 	.byte	0x04, 0x2f
        /*42fe*/ 	.short	(.L_2859 - .L_2858)
	.align		4
.L_2858:
        /*4300*/ 	.word	index@(_Z9cuda_gemmIiLi128ELi2ELi1ELi4096ELi4ELi4ELi64ELi1ELi0EEviiiPT_S1_S1_iii)
        /*4304*/ 	.word	0x00000040


	//----- nvinfo : EIATTR_FRAME_SIZE
	.align		4
.L_2859:
        /*4308*/ 	.byte	0x04, 0x11
        /*430a*/ 	.short	(.L_2861 - .L_2860)
	.align		4
.L_2860:
        /*430c*/ 	.word	index@($__internal_274_$__cuda_sm20_div_u16)
        /*4310*/ 	.word	0x00000080


	//----- nvinfo : EIATTR_FRAME_SIZE
	.align		4
.L_2861:
        /*4314*/ 	.byte	0x04, 0x11
        /*4316*/ 	.short	(.L_2863 - .L_2862)
	.align		4
.L_2862:
        /*4318*/ 	.word	index@($__internal_273_$__cuda_sm20_div_s16)
        /*431c*/ 	.word	0x00000080


	//----- nvinfo : EIATTR_FRAME_SIZE
	.align		4
.L_2863:
        /*4320*/ 	.byte	0x04, 0x11
        /*4322*/ 	.short	(.L_2865 - .L_2864)
	.align		4
.L_2864:
        /*4324*/ 	.word	index@(_Z9cuda_gemmIiLi128ELi2ELi1ELi4096ELi4ELi4ELi64ELi1ELi0EEviiiPT_S1_S1_iii)
        /*4328*/ 	.word	0x00000080


	//----- nvinfo : EIATTR_REGCOUNT
	.align		4
.L_2865:
        /*432c*/ 	.byte	0x04, 0x2f
        /*432e*/ 	.short	(.L_2867 - .L_2866)
	.align		4
.L_2866:
        /*4330*/ 	.word	index@(_Z9cuda_gemmIiLi128ELi2ELi1ELi4096ELi4ELi4ELi64ELi1ELi1EEviiiPT_S1_S1_iii)
        /*4334*/ 	.word	0x00000040


	//----- nvinfo : EIATTR_FRAME_SIZE
	.align		4
.L_2867:
        /*4338*/ 	.byte	0x04, 0x11
        /*433a*/ 	.short	(.L_2869 - .L_2868)
	.align		4
.L_2868:
        /*433c*/ 	.word	index@($__internal_272_$__cuda_sm20_div_u16)
        /*4340*/ 	.word	0x00000000


	//----- nvinfo : EIATTR_FRAME_SIZE
	.align		4
.L_2869:
        /*4344*/ 	.byte	0x04, 0x11
        /*4346*/ 	.short	(.L_2871 - .L_2870)
	.align		4
.L_2870:
        /*4348*/ 	.word	index@(_Z9cuda_gemmIiLi128ELi2ELi1ELi4096ELi4ELi4ELi64ELi1ELi1EEviiiPT_S1_S1_iii)
        /*434c*/ 	.word	0x00000000


	//----- nvinfo : EIATTR_REGCOUNT
	.align		4
.L_2871:
        /*4350*/ 	.byte	0x04, 0x2f
        /*4352*/ 	.short	(.L_2873 - .L_2872)
	.align		4
.L_2872:
        /*4354*/ 	.word	index@(_Z9cuda_gemmIiLi128ELi2ELi1ELi4096ELi8ELi8ELi64ELi0ELi0EEviiiPT_S1_S1_iii)
        /*4358*/ 	.word	0x00000048


	//----- nvinfo : EIATTR_FRAME_SIZE
	.align		4
.L_2873:
        /*435c*/ 	.byte	0x04, 0x11
        /*435e*/ 	.short	(.L_2875 - .L_2874)
	.align		4
.L_2874:
        /*4360*/ 	.word	index@($__internal_271_$__cuda_sm20_div_u16)
        /*4364*/ 	.word	0x00000080


	//----- nvinfo : EIATTR_FRAME_SIZE
	.align		4
.L_2875:
        /*4368*/ 	.byte	0x04, 0x11
        /*436a*/ 	.short	(.L_2877 - .L_2876)
	.align		4
.L_2876:
        /*436c*/ 	.word	index@($__internal_270_$__cuda_sm20_div_s16)
        /*4370*/ 	.word	0x00000080


	//----- nvinfo : EIATTR_FRAME_SIZE
	.align		4
.L_2877:
        /*4374*/ 	.byte	0x04, 0x11
        /*4376*/ 	.short	(.L_2879 - .L_2878)
	.align		4
.L_2878:
        /*4378*/ 	.word	index@(_Z9cuda_gemmIiLi128ELi2ELi1ELi4096ELi8ELi8ELi64ELi0ELi0EEviiiPT_S1_S1_iii)
        /*437c*/ 	.word	0x00000080


	//----- nvinfo : EIATTR_REGCOUNT
	.align		4
.L_2879:
        /*4380*/ 	.byte	0x04, 0x2f
        /*4382*/ 	.short	(.L_2881 - .L_2880)
	.align		4
.L_2880:
        /*4384*/ 	.word	index@(_Z9cuda_gemmIiLi128ELi2ELi1ELi4096ELi8ELi8ELi64ELi0ELi1EEviiiPT_S1_S1_iii)
        /*4388*/ 	.word	0x0000005a


	//----- nvinfo : EIATTR_FRAME_SIZE
	.align		4
.L_2881:
        /*438c*/ 	.byte	0x04, 0x11
        /*438e*/ 	.short	(.L_2883 - .L_2882)
	.align		4
.L_2882:
        /*4390*/ 	.word	index@($__internal_269_$__cuda_sm20_div_u16)
        /*4394*/ 	.word	0x00000000


	//----- nvinfo : EIATTR_FRAME_SIZE
	.align		4
.L_2883:
        /*4398*/ 	.byte	0x04, 0x11
        /*439a*/ 	.short	(.L_2885 - .L_2884)
	.align		4
.L_2884:
        /*439c*/ 	.word	index@(_Z9cuda_gemmIiLi128ELi2ELi1ELi4096ELi8ELi8ELi64ELi0ELi1EEviiiPT_S1_S1_iii)
        /*43a0*/ 	.word	0x00000000


	//----- nvinfo : EIATTR_REGCOUNT
	.align		4
.L_2885:
        /*43a4*/ 	.byte	0x04, 0x2f
        /*43a6*/ 	.short	(.L_2887 - .L_2886)
	.align		4
.L_2886:
        /*43a8*/ 	.word	index@(_Z9cuda_gemmIiLi128ELi2ELi1ELi4096ELi8ELi8ELi64ELi1ELi0EEviiiPT_S1_S1_iii)
        /*43ac*/ 	.word	0x00000048


	//----- nvinfo : EIATTR_FRAME_SIZE
	.align		4
.L_2887:
        /*43b0*/ 	.byte	0x04, 0x11
        /*43b2*/ 	.short	(.L_2889 - .L_2888)
	.align		4
.L_2888:
        /*43b4*/ 	.word	index@($__internal_268_$__cuda_sm20_div_u16)
        /*43b8*/ 	.word	0x00000080


	//----- nvinfo : EIATTR_FRAME_SIZE
	.align		4
.L_2889:
        /*43bc*/ 	.byte	0x04, 0x11
        /*43be*/ 	.short	(.L_2891 - .L_2890)
	.align		4
.L_2890:
        /*43c0*/ 	.word	index@($__internal_267_$__cuda_sm20_div_s16)
        /*43c4*/ 	.word	0x00000080


	//----- nvinfo : EIATTR_FRAME_SIZE
	.align		4
.L_2891:
        /*43c8*/ 	.byte	0x04, 0x11
        /*43ca*/ 	.short	(.L_2893 - .L_2892)
	.align		4
.L_2892:
        /*43cc*/ 	.word	index@(_Z9cuda_gemmIiLi128ELi2ELi1ELi4096ELi8ELi8ELi64ELi1ELi0EEviiiPT_S1_S1_iii)
        /*43d0*/ 	.word	0x00000080


	//----- nvinfo : EIATTR_REGCOUNT
	.align		4
.L_2893:
        /*43d4*/ 	.byte	0x04, 0x2f
        /*43d6*/ 	.short	(.L_2895 - .L_2894)
	.align		4
.L_2894:
        /*43d8*/ 	.word	index@(_Z9cuda_gemmIiLi128ELi2ELi1ELi4096ELi8ELi8ELi64ELi1ELi1EEviiiPT_S1_S1_iii)
        /*43dc*/ 	.word	0x00000060


	//----- nvinfo : EIATTR_FRAME_SIZE
	.align		4
.L_2895:
        /*43e0*/ 	.byte	0x04, 0x11
        /*43e2*/ 	.short	(.L_2897 - .L_2896)
	.align		4
.L_2896:
        /*43e4*/ 	.word	index@($__internal_266_$__cuda_sm20_div_u16)
        /*43e8*/ 	.word	0x00000000


	//----- nvinfo : EIATTR_FRAME_SIZE
	.align		4
.L_2897:
        /*43ec*/ 	.byte	0x04, 0x11
        /*43ee*/ 	.short	(.L_2899 - .L_2898)
	.align		4
.L_2898:
        /*43f0*/ 	.word	index@(_Z9cuda_gemmIiLi128ELi2ELi1ELi4096ELi8ELi8ELi64ELi1ELi1EEviiiPT_S1_S1_iii)
        /*43f4*/ 	.word	0x00000000


	//----- nvinfo : EIATTR_REGCOUNT
	.align		4
.L_2899:
        /*43f8*/ 	.byte	0x04, 0x2f
        /*43fa*/ 	.short	(.L_2901 - .L_2900)
	.align		4
.L_2900:
        /*43fc*/ 	.word	index@(_Z9cuda_gemmIiLi128ELi2ELi1ELi4096ELi16ELi16ELi64ELi0ELi0EEviiiPT_S1_S1_iii)
        /*4400*/ 	.word	0x00000060


	//----- nvinfo : EIATTR_FRAME_SIZE
	.align		4
.L_2901:
        /*4404*/ 	.byte	0x04, 0x11
        /*4406*/ 	.short	(.L_2903 - .L_2902)
	.align		4
.L_2902:
        /*4408*/ 	.word	index@($__internal_265_$__cuda_sm20_div_u16)
        /*440c*/ 	.word	0x00000080


	//----- nvinfo : EIATTR_FRAME_SIZE
	.align		4
.L_2903:
        /*4410*/ 	.byte	0x04, 0x11
        /*4412*/ 	.short	(.L_2905 - .L_2904)
	.align		4
.L_2904:
        /*4414*/ 	.word	index@($__internal_264_$__cuda_sm20_div_s16)
        /*4418*/ 	.word	0x00000080


	//----- nvinfo : EIATTR_FRAME_SIZE
	.align		4
.L_2905:
        /*441c*/ 	.byte	0x04, 0x11
        /*441e*/ 	.short	(.L_2907 - .L_2906)
	.align		4
.L_2906:
        /*4420*/ 	.word	index@(_Z9cuda_gemmIiLi128ELi2ELi1ELi4096ELi16ELi16ELi64ELi0ELi0EEviiiPT_S1_S1_iii)
        /*4424*/ 	.word	0x00000080


	//----- nvinfo : EIATTR_REGCOUNT
	.align		4
.L_2907:
        /*4428*/ 	.byte	0x04, 0x2f
        /*442a*/ 	.short	(.L_2909 - .L_2908)
	.align		4
.L_2908:
        /*442c*/ 	.word	index@(_Z9cuda_gemmIiLi128ELi2ELi1ELi4096ELi16ELi16ELi64ELi0ELi1EEviiiPT_S1_S1_iii)
        /*4430*/ 	.word	0x0000003b


	//----- nvinfo : EIATTR_FRAME_SIZE
	.align		4
.L_2909:
        /*4434*/ 	.byte	0x04, 0x11
        /*4436*/ 	.short	(.L_2911 - .L_2910)
	.align		4
.L_2910:
        /*4438*/ 	.word	index@($__internal_263_$__cuda_sm20_div_u16)
        /*443c*/ 	.word	0x00000080


	//----- nvinfo : EIATTR_FRAME_SIZE
	.align		4
.L_2911:
        /*4440*/ 	.byte	0x04, 0x11
        /*4442*/ 	.short	(.L_2913 - .L_2912)
	.align		4
.L_2912:
        /*4444*/ 	.word	index@(_Z9cuda_gemmIiLi128ELi2ELi1ELi4096ELi16ELi16ELi64ELi0ELi1EEviiiPT_S1_S1_iii)
        /*4448*/ 	.word	0x00000080


	//----- nvinfo : EIATTR_REGCOUNT
	.align		4
.L_2913:
        /*444c*/ 	.byte	0x04, 0x2f
        /*444e*/ 	.short	(.L_2915 - .L_2914)
	.align		4
.L_2914:
        /*4450*/ 	.word	index@(_Z9cuda_gemmIiLi128ELi2ELi1ELi4096ELi16ELi16ELi64ELi1ELi0EEviiiPT_S1_S1_iii)
        /*4454*/ 	.word	0x00000060


	//----- nvinfo : EIATTR_FRAME_SIZE
	.align		4
.L_2915:
        /*4458*/ 	.byte	0x04, 0x11
        /*445a*/ 	.short	(.L_2917 - .L_2916)
	.align		4
.L_2916:
        /*445c*/ 	.word	index@($__internal_262_$__cuda_sm20_div_u16)
        /*4460*/ 	.word	0x00000080


	//----- nvinfo : EIATTR_FRAME_SIZE
	.align		4
.L_2917:
        /*4464*/ 	.byte	0x04, 0x11
        /*4466*/ 	.short	(.L_2919 - .L_2918)
	.align		4
.L_2918:
        /*4468*/ 	.word	index@($__internal_261_$__cuda_sm20_div_s16)
        /*446c*/ 	.word	0x00000080


	//----- nvinfo : EIATTR_FRAME_SIZE
	.align		4
.L_2919:
        /*4470*/ 	.byte	0x04, 0x11
        /*4472*/ 	.short	(.L_2921 - .L_2920)
	.align		4
.L_2920:
        /*4474*/ 	.word	index@(_Z9cuda_gemmIiLi128ELi2ELi1ELi4096ELi16ELi16ELi64ELi1ELi0EEviiiPT_S1_S1_iii)
        /*4478*/ 	.word	0x00000080


	//----- nvinfo : EIATTR_REGCOUNT
	.align		4
.L_2921:
        /*447c*/ 	.byte	0x04, 0x2f
        /*447e*/ 	.short	(.L_2923 - .L_2922)
	.align		4
.L_2922:
        /*4480*/ 	.word	index@(_Z9cuda_gemmIiLi128ELi2ELi1ELi4096ELi16ELi16ELi64ELi1ELi1EEviiiPT_S1_S1_iii)
        /*4484*/ 	.word	0x00000030


	//----- nvinfo : EIATTR_FRAME_SIZE
	.align		4
.L_2923:
        /*4488*/ 	.byte	0x04, 0x11
        /*448a*/ 	.short	(.L_2925 - .L_2924)
	.align		4
.L_2924:
        /*448c*/ 	.word	index@($__internal_260_$__cuda_sm20_div_u16)
        /*4490*/ 	.word	0x00000080


	//----- nvinfo : EIATTR_FRAME_SIZE
	.align		4
.L_2925:
        /*4494*/ 	.byte	0x04, 0x11
        /*4496*/ 	.short	(.L_2927 - .L_2926)
	.align		4
.L_2926:
        /*4498*/ 	.word	index@(_Z9cuda_gemmIiLi128ELi2ELi1ELi4096ELi16ELi16ELi64ELi1ELi1EEviiiPT_S1_S1_iii)
        /*449c*/ 	.word	0x00000080


	//----- nvinfo : EIATTR_REGCOUNT
	.align		4
.L_2927:
        /*44a0*/ 	.byte	0x04, 0x2f
        /*44a2*/ 	.short	(.L_2929 - .L_2928)
	.align		4
.L_2928:
        /*44a4*/ 	.word	index@(_Z9cuda_gemmIiLi128ELi2ELi1ELi4096ELi32ELi32ELi64ELi0ELi0EEviiiPT_S1_S1_iii)
        /*44a8*/ 	.word	0x00000050


	//----- nvinfo : EIATTR_FRAME_SIZE
	.align		4
.L_2929:
        /*44ac*/ 	.byte	0x04, 0x11
        /*44ae*/ 	.short	(.L_2931 - .L_2930)
	.align		4
.L_2930:
        /*44b0*/ 	.word	index@($__internal_259_$__cuda_sm20_div_u16)
        /*44b4*/ 	.word	0x00000000


	//----- nvinfo : EIATTR_FRAME_SIZE
	.align		4
.L_2931:
        /*44b8*/ 	.byte	0x04, 0x11
        /*44ba*/ 	.short	(.L_2933 - .L_2932)
	.align		4
.L_2932:
        /*44bc*/ 	.word	index@($__internal_258_$__cuda_sm20_div_s16)
        /*44c0*/ 	.word	0x00000000


	//----- nvinfo : EIATTR_FRAME_SIZE
	.align		4
.L_2933:
        /*44c4*/ 	.byte	0x04, 0x11
        /*44c6*/ 	.short	(.L_2935 - .L_2934)
	.align		4
.L_2934:
        /*44c8*/ 	.word	index@(_Z9cuda_gemmIiLi128ELi2ELi1ELi4096ELi32ELi32ELi64ELi0ELi0EEviiiPT_S1_S1_iii)
        /*44cc*/ 	.word	0x00000000


	//----- nvinfo : EIATTR_REGCOUNT
	.align		4
.L_2935:
        /*44d0*/ 	.byte	0x04, 0x2f
        /*44d2*/ 	.short	(.L_2937 - .L_2936)
	.align		4
.L_2936:
        /*44d4*/ 	.word	index@(_Z9cuda_gemmIiLi128ELi2ELi1ELi4096ELi32ELi32ELi64ELi0ELi1EEviiiPT_S1_S1_iii)
        /*44d8*/ 	.word	0x0000004e


	//----- nvinfo : EIATTR_FRAME_SIZE
	.align		4
.L_2937:
        /*44dc*/ 	.byte	0x04, 0x11
        /*44de*/ 	.short	(.L_2939 - .L_2938)
	.align		4
.L_2938:
        /*44e0*/ 	.word	index@($__internal_257_$__cuda_sm20_div_u16)
        /*44e4*/ 	.word	0x00000000


	//----- nvinfo : EIATTR_FRAME_SIZE
	.align		4
.L_2939:
        /*44e8*/ 	.byte	0x04, 0x11
        /*44ea*/ 	.short	(.L_2941 - .L_2940)
	.align		4
.L_2940:
        /*44ec*/ 	.word	index@(_Z9cuda_gemmIiLi128ELi2ELi1ELi4096ELi32ELi32ELi64ELi0ELi1EEviiiPT_S1_S1_iii)
        /*44f0*/ 	.word	0x00000000


	//----- nvinfo : EIATTR_REGCOUNT
	.align		4
.L_2941:
        /*44f4*/ 	.byte	0x04, 0x2f
        /*44f6*/ 	.short	(.L_2943 - .L_2942)
	.align		4
.L_2942:
        /*44f8*/ 	.word	index@(_Z9cuda_gemmIiLi128ELi2ELi1ELi4096ELi32ELi32ELi64ELi1ELi0EEviiiPT_S1_S1_iii)
        /*44fc*/ 	.word	0x00000050


	//----- nvinfo : EIATTR_FRAME_SIZE
	.align		4
.L_2943:
        /*4500*/ 	.byte	0x04, 0x11
        /*4502*/ 	.short	(.L_2945 - .L_2944)
	.align		4
.L_2944:
        /*4504*/ 	.word	index@($__internal_256_$__cuda_sm20_div_u16)
        /*4508*/ 	.word	0x00000008


	//----- nvinfo : EIATTR_FRAME_SIZE
	.align		4
.L_2945:
        /*450c*/ 	.byte	0x04, 0x11
        /*450e*/ 	.short	(.L_2947 - .L_2946)
	.align		4
.L_2946:
        /*4510*/ 	.word	index@($__internal_255_$__cuda_sm20_div_s16)
        /*4514*/ 	.word	0x00000008


	//----- nvinfo : EIATTR_FRAME_SIZE
	.align		4
.L_2947:
        /*4518*/ 	.byte	0x04, 0x11
        /*451a*/ 	.short	(.L_2949 - .L_2948)
	.align		4
.L_2948:
        /*451c*/ 	.word	index@(_Z9cuda_gemmIiLi128ELi2ELi1ELi4096ELi32ELi32ELi64ELi1ELi0EEviiiPT_S1_S1_iii)
        /*4520*/ 	.word	0x00000008


	//----- nvinfo : EIATTR_REGCOUNT
	.align		4
.L_2949:
        /*4524*/ 	.byte	0x04, 0x2f
        /*4526*/ 	.short	(.L_2951 - .L_2950)
	.align		4
.L_2950:
        /*4528*/ 	.word	index@(_Z9cuda_gemmIiLi128ELi2ELi1ELi4096ELi32ELi32ELi64ELi1ELi1EEviiiPT_S1_S1_iii)
        /*452c*/ 	.word	0x00000050


	//----- nvinfo : EIATTR_FRAME_SIZE
	.align		4
.L_2951:
        /*4530*/ 	.byte	0x04, 0x11
        /*4532*/ 	.short	(.L_2953 - .L_2952)
	.align		4
.L_2952:
        /*4534*/ 	.word	index@($__internal_254_$__cuda_sm20_div_u16)
        /*4538*/ 	.word	0x00000000


	//----- nvinfo : EIATTR_FRAME_SIZE
	.align		4
.L_2953:
        /*453c*/ 	.byte	0x04, 0x11
        /*453e*/ 	.short	(.L_2955 - .L_2954)
	.align		4
.L_2954:
        /*4540*/ 	.word	index@(_Z9cuda_gemmIiLi128ELi2ELi1ELi4096ELi32ELi32ELi64ELi1ELi1EEviiiPT_S1_S1_iii)
        /*4544*/ 	.word	0x00000000


	//----- nvinfo : EIATTR_REGCOUNT
	.align		4
.L_2955:
        /*4548*/ 	.byte	0x04, 0x2f
        /*454a*/ 	.short	(.L_2957 - .L_2956)
	.align		4
.L_2956:
        /*454c*/ 	.word	index@(_Z9cuda_gemmIiLi128ELi2ELi1ELi4096ELi64ELi64ELi64ELi0ELi0EEviiiPT_S1_S1_iii)
        /*4550*/ 	.word	0x00000050


	//----- nvinfo : EIATTR_FRAME_SIZE
	.align		4
.L_2957:
        /*4554*/ 	.byte	0x04, 0x11
        /*4556*/ 	.short	(.L_2959 - .L_2958)
	.align		4
.L_2958:
        /*4558*/ 	.word	index@($__internal_253_$__cuda_sm20_div_u16)
        /*455c*/ 	.word	0x00000000


	//----- nvinfo : EIATTR_FRAME_SIZE
	.align		4
.L_2959:
        /*4560*/ 	.byte	0x04, 0x11
        /*4562*/ 	.short	(.L_2961 - .L_2960)
	.align		4
.L_2960:
        /*4564*/ 	.word	index@($__internal_252_$__cuda_sm20_div_s16)
        /*4568*/ 	.word	0x00000000


	//----- nvinfo : EIATTR_FRAME_SIZE
	.align		4
.L_2961:
        /*456c*/ 	.byte	0x04, 0x11
        /*456e*/ 	.short	(.L_2963 - .L_2962)
	.align		4
.L_2962:
        /*4570*/ 	.word	index@(_Z9cuda_gemmIiLi128ELi2ELi1ELi4096ELi64ELi64ELi64ELi0ELi0EEviiiPT_S1_S1_iii)
        /*4574*/ 	.word	0x00000000


	//----- nvinfo : EIATTR_REGCOUNT
	.align		4
.L_2963:
        /*4578*/ 	.byte	0x04, 0x2f
        /*457a*/ 	.short	(.L_2965 - .L_2964)
	.align		4
.L_2964:
        /*457c*/ 	.word	index@(_Z9cuda_gemmIiLi128ELi2ELi1ELi4096ELi64ELi64ELi64ELi0ELi1EEviiiPT_S1_S1_iii)
        /*4580*/ 	.word	0x00000047


	//----- nvinfo : EIATTR_FRAME_SIZE
	.align		4
.L_2965:
        /*4584*/ 	.byte	0x04, 0x11
        /*4586*/ 	.short	(.L_2967 - .L_2966)
	.align		4
.L_2966:
        /*4588*/ 	.word	index@($__internal_251_$__cuda_sm20_div_u16)
        /*458c*/ 	.word	0x00000000


	//----- nvinfo : EIATTR_FRAME_SIZE
	.align		4
.L_2967:
        /*4590*/ 	.byte	0x04, 0x11
        /*4592*/ 	.short	(.L_2969 - .L_2968)
	.align		4
.L_2968:
        /*4594*/ 	.word	index@(_Z9cuda_gemmIiLi128ELi2ELi1ELi4096ELi64ELi64ELi64ELi0ELi1EEviiiPT_S1_S1_iii)
        /*4598*/ 	.word	0x00000000


	//----- nvinfo : EIATTR_REGCOUNT
	.align		4
.L_2969:
        /*459c*/ 	.byte	0x04, 0x2f
        /*459e*/ 	.short	(.L_2971 - .L_2970)
	.align		4
.L_2970:
        /*45a0*/ 	.word	index@(_Z9cuda_gemmIiLi128ELi2ELi1ELi4096ELi64ELi64ELi64ELi1ELi0EEviiiPT_S1_S1_iii)
        /*45a4*/ 	.word	0x00000048


	//----- nvinfo : EIATTR_FRAME_SIZE
	.align		4
.L_2971:
        /*45a8*/ 	.byte	0x04, 0x11
        /*45aa*/ 	.short	(.L_2973 - .L_2972)
	.align		4
.L_2972:
        /*45ac*/ 	.word	index@($__internal_250_$__cuda_sm20_div_u16)
        /*45b0*/ 	.word	0x00000008


	//----- nvinfo : EIATTR_FRAME_SIZE
	.align		4
.L_2973:
        /*45b4*/ 	.byte	0x04, 0x11
        /*45b6*/ 	.short	(.L_2975 - .L_2974)
	.align		4
.L_2974:
        /*45b8*/ 	.word	index@($__internal_249_$__cuda_sm20_div_s16)
        /*45bc*/ 	.word	0x00000008


	//----- nvinfo : EIATTR_FRAME_SIZE
	.align		4
.L_2975:
        /*45c0*/ 	.byte	0x04, 0x11
        /*45c2*/ 	.short	(.L_2977 - .L_2976)
	.align		4
.L_2976:
        /*45c4*/ 	.word	index@(_Z9cuda_gemmIiLi128ELi2ELi1ELi4096ELi64ELi64ELi64ELi1ELi0EEviiiPT_S1_S1_iii)
        /*45c8*/ 	.word	0x00000008


	//----- nvinfo : EIATTR_REGCOUNT
	.align		4
.L_2977:
        /*45cc*/ 	.byte	0x04, 0x2f
        /*45ce*/ 	.short	(.L_2979 - .L_2978)
	.align		4
.L_2978:
        /*45d0*/ 	.word	index@(_Z9cuda_gemmIiLi128ELi2ELi1ELi4096ELi64ELi64ELi64ELi1ELi1EEviiiPT_S1_S1_iii)
        /*45d4*/ 	.word	0x00000048


	//----- nvinfo : EIATTR_FRAME_SIZE
	.align		4
.L_2979:
        /*45d8*/ 	.byte	0x04, 0x11
        /*45da*/ 	.short	(.L_2981 - .L_2980)
	.align		4
.L_2980:
        /*45dc*/ 	.word	index@($__internal_248_$__cuda_sm20_div_u16)
        /*45e0*/ 	.word	0x00000000


	//----- nvinfo : EIATTR_FRAME_SIZE
	.align		4
.L_2981:
        /*45e4*/ 	.byte	0x04, 0x11
        /*45e6*/ 	.short	(.L_2983 - .L_2982)
	.align		4
.L_2982:
        /*45e8*/ 	.word	index@(_Z9cuda_gemmIiLi128ELi2ELi1ELi4096ELi64ELi64ELi64ELi1ELi1EEviiiPT_S1_S1_iii)
        /*45ec*/ 	.word	0x00000000


	//----- nvinfo : EIATTR_REGCOUNT
	.align		4
.L_2983:
        /*45f0*/ 	.byte	0x04, 0x2f
        /*45f2*/ 	.short	(.L_2985 - .L_2984)
	.align		4
.L_2984:
        /*45f4*/ 	.word	index@(_Z9cuda_gemmIiLi128ELi2ELi1ELi4096ELi128ELi128ELi64ELi0ELi0EEviiiPT_S1_S1_iii)
        /*45f8*/ 	.word	0x00000050


	//----- nvinfo : EIATTR_FRAME_SIZE
	.align		4
.L_2985:
        /*45fc*/ 	.byte	0x04, 0x11
        /*45fe*/ 	.short	(.L_2987 - .L_2986)
	.align		4
.L_2986:
        /*4600*/ 	.word	index@($__internal_247_$__cuda_sm20_div_u16)
        /*4604*/ 	.word	0x00000000


	//----- nvinfo : EIATTR_FRAME_SIZE
	.align		4
.L_2987:
        /*4608*/ 	.byte	0x04, 0x11
        /*460a*/ 	.short	(.L_2989 - .L_2988)
	.align		4
.L_2988:
        /*460c*/ 	.word	index@($__internal_246_$__cuda_sm20_div_s16)
        /*4610*/ 	.word	0x00000000


	//----- nvinfo : EIATTR_FRAME_SIZE
	.align		4
.L_2989:
        /*4614*/ 	.byte	0x04, 0x11
        /*4616*/ 	.short	(.L_2991 - .L_2990)
	.align		4
.L_2990:
        /*4618*/ 	.word	index@(_Z9cuda_gemmIiLi128ELi2ELi1ELi4096ELi128ELi128ELi64ELi0ELi0EEviiiPT_S1_S1_iii)
        /*461c*/ 	.word	0x00000000


	//----- nvinfo : EIATTR_REGCOUNT
	.align		4
.L_2991:
        /*4620*/ 	.byte	0x04, 0x2f
        /*4622*/ 	.short	(.L_2993 - .L_2992)
	.align		4
.L_2992:
        /*4624*/ 	.word	index@(_Z9cuda_gemmIiLi128ELi2ELi1ELi4096ELi128ELi128ELi64ELi0ELi1EEviiiPT_S1_S1_iii)
        /*4628*/ 	.word	0x00000040


	//----- nvinfo : EIATTR_FRAME_SIZE
	.align		4
.L_2993:
        /*462c*/ 	.byte	0x04, 0x11
        /*462e*/ 	.short	(.L_2995 - .L_2994)
	.align		4
.L_2994:
        /*4630*/ 	.word	index@($__internal_245_$__cuda_sm20_div_u16)
        /*4634*/ 	.word	0x00000000


	//----- nvinfo : EIATTR_FRAME_SIZE
	.align		4
.L_2995:
        /*4638*/ 	.byte	0x04, 0x11
        /*463a*/ 	.short	(.L_2997 - .L_2996)
	.align		4
.L_2996:
        /*463c*/ 	.word	index@(_Z9cuda_gemmIiLi128ELi2ELi1ELi4096ELi128ELi128ELi64ELi0ELi1EEviiiPT_S1_S1_iii)
        /*4640*/ 	.word	0x00000000


	//----- nvinfo : EIATTR_REGCOUNT
	.align		4
.L_2997:
        /*4644*/ 	.byte	0x04, 0x2f
        /*4646*/ 	.short	(.L_2999 - .L_2998)
	.align		4
.L_2998:
        /*4648*/ 	.word	index@(_Z9cuda_gemmIiLi128ELi2ELi1ELi4096ELi128ELi128ELi64ELi1ELi0EEviiiPT_S1_S1_iii)
        /*464c*/ 	.word	0x00000050


	//----- nvinfo : EIATTR_FRAME_SIZE
	.align		4
.L_2999:
        /*4650*/ 	.byte	0x04, 0x11
        /*4652*/ 	.short	(.L_3001 - .L_3000)
	.align		4
.L_3000:
        /*4654*/ 	.word	index@($__internal_244_$__cuda_sm20_div_u16)
        /*4658*/ 	.word	0x00000000


	//----- nvinfo : EIATTR_FRAME_SIZE
	.align		4
.L_3001:
        /*465c*/ 	.byte	0x04, 0x11
        /*465e*/ 	.short	(.L_3003 - .L_3002)
	.align		4
.L_3002:
        /*4660*/ 	.word	index@($__internal_243_$__cuda_sm20_div_s16)
        /*4664*/ 	.word	0x00000000


	//----- nvinfo : EIATTR_FRAME_SIZE
	.align		4
.L_3003:
        /*4668*/ 	.byte	0x04, 0x11
        /*466a*/ 	.short	(.L_3005 - .L_3004)
	.align		4
.L_3004:
        /*466c*/ 	.word	index@(_Z9cuda_gemmIiLi128ELi2ELi1ELi4096ELi128ELi128ELi64ELi1ELi0EEviiiPT_S1_S1_iii)
        /*4670*/ 	.word	0x00000000


	//----- nvinfo : EIATTR_REGCOUNT
	.align		4
.L_3005:
        /*4674*/ 	.byte	0x04, 0x2f
        /*4676*/ 	.short	(.L_3007 - .L_3006)
	.align		4
.L_3006:
        /*4678*/ 	.word	index@(_Z9cuda_gemmIiLi128ELi2ELi1ELi4096ELi128ELi128ELi64ELi1ELi1EEviiiPT_S1_S1_iii)
        /*467c*/ 	.word	0x00000045


	//----- nvinfo : EIATTR_FRAME_SIZE
	.align		4
.L_3007:
        /*4680*/ 	.byte	0x04, 0x11
        /*4682*/ 	.short	(.L_3009 - .L_3008)
	.align		4
.L_3008:
        /*4684*/ 	.word	index@($__internal_242_$__cuda_sm20_div_u16)
        /*4688*/ 	.word	0x00000000


	//----- nvinfo : EIATTR_FRAME_SIZE
	.align		4
.L_3009:
        /*468c*/ 	.byte	0x04, 0x11
        /*468e*/ 	.short	(.L_3011 - .L_3010)
	.align		4
.L_3010:
        /*4690*/ 	.word	index@(_Z9cuda_gemmIiLi128ELi2ELi1ELi4096ELi128ELi128ELi64ELi1ELi1EEviiiPT_S1_S1_iii)
        /*4694*/ 	.word	0x00000000


	//----- nvinfo : EIATTR_REGCOUNT
	.align		4
.L_3011:
        /*4698*/ 	.byte	0x04, 0x2f
        /*469a*/ 	.short	(.L_3013 - .L_3012)
	.align		4
.L_3012:
        /*469c*/ 	.word	index@(_Z9cuda_gemmIiLi128ELi4ELi1ELi16ELi2ELi2ELi64ELi0ELi0EEviiiPT_S1_S1_iii)
        /*46a0*/ 	.word	0x00000020


	//----- nvinfo : EIATTR_FRAME_SIZE
	.align		4
.L_3013:
        /*46a4*/ 	.byte	0x04, 0x11
        /*46a6*/ 	.short	(.L_3015 - .L_3014)
	.align		4
.L_3014:
        /*46a8*/ 	.word	index@($__internal_241_$__cuda_sm20_div_s16)
        /*46ac*/ 	.word	0x00000000


	//----- nvinfo : EIATTR_FRAME_SIZE
	.align		4
.L_3015:
        /*46b0*/ 	.byte	0x04, 0x11
        /*46b2*/ 	.short	(.L_3017 - .L_3016)
	.align		4
.L_3016:
        /*46b4*/ 	.word	index@(_Z9cuda_gemmIiLi128ELi4ELi1ELi16ELi2ELi2ELi64ELi0ELi0EEviiiPT_S1_S1_iii)
        /*46b8*/ 	.word	0x00000000


	//----- nvinfo : EIATTR_REGCOUNT
	.align		4
.L_3017:
        /*46bc*/ 	.byte	0x04, 0x2f
        /*46be*/ 	.short	(.L_3019 - .L_3018)
	.align		4
.L_3018:
        /*46c0*/ 	.word	index@(_Z9cuda_gemmIiLi128ELi4ELi1ELi16ELi2ELi2ELi64ELi0ELi1EEviiiPT_S1_S1_iii)
        /*46c4*/ 	.word	0x0000000e


	//----- nvinfo : EIATTR_FRAME_SIZE
	.align		4
.L_3019:
        /*46c8*/ 	.byte	0x04, 0x11
        /*46ca*/ 	.short	(.L_3021 - .L_3020)
	.align		4
.L_3020:
        /*46cc*/ 	.word	index@(_Z9cuda_gemmIiLi128ELi4ELi1ELi16ELi2ELi2ELi64ELi0ELi1EEviiiPT_S1_S1_iii)
        /*46d0*/ 	.word	0x00000000


	//----- nvinfo : EIATTR_REGCOUNT
	.align		4
.L_3021:
        /*46d4*/ 	.byte	0x04, 0x2f
        /*46d6*/ 	.short	(.L_3023 - .L_3022)
	.align		4
.L_3022:
        /*46d8*/ 	.word	index@(_Z9cuda_gemmIiLi128ELi4ELi1ELi16ELi2ELi2ELi64ELi1ELi0EEviiiPT_S1_S1_iii)
        /*46dc*/ 	.word	0x00000020


	//----- nvinfo : EIATTR_FRAME_SIZE
	.align		4
.L_3023:
        /*46e0*/ 	.byte	0x04, 0x11
        /*46e2*/ 	.short	(.L_3025 - .L_3024)
	.align		4
.L_3024:
        /*46e4*/ 	.word	index@($__internal_240_$__cuda_sm20_div_s16)
        /*46e8*/ 	.word	0x00000000


	//----- nvinfo : EIATTR_FRAME_SIZE
	.align		4
.L_3025:
        /*46ec*/ 	.byte	0x04, 0x11
        /*46ee*/ 	.short	(.L_3027 - .L_3026)
	.align		4
.L_3026:
        /*46f0*/ 	.word	index@(_Z9cuda_gemmIiLi128ELi4ELi1ELi16ELi2ELi2ELi64ELi1ELi0EEviiiPT_S1_S1_iii)
        /*46f4*/ 	.word	0x00000000


	//----- nvinfo : EIATTR_REGCOUNT
	.align		4
.L_3027:
        /*46f8*/ 	.byte	0x04, 0x2f
        /*46fa*/ 	.short	(.L_3029 - .L_3028)
	.align		4
.L_3028:
        /*46fc*/ 	.word	index@(_Z9cuda_gemmIiLi128ELi4ELi1ELi16ELi2ELi2ELi64ELi1ELi1EEviiiPT_S1_S1_iii)
        /*4700*/ 	.word	0x0000000e


	//----- nvinfo : EIATTR_FRAME_SIZE
	.align		4
.L_3029:
        /*4704*/ 	.byte	0x04, 0x11
        /*4706*/ 	.short	(.L_3031 - .L_3030)
	.align		4
.L_3030:
        /*4708*/ 	.word	index@(_Z9cuda_gemmIiLi128ELi4ELi1ELi16ELi2ELi2ELi64ELi1ELi1EEviiiPT_S1_S1_iii)
        /*470c*/ 	.word	0x00000000


	//----- nvinfo : EIATTR_REGCOUNT
	.align		4
.L_3031:
        /*4710*/ 	.byte	0x04, 0x2f
        /*4712*/ 	.short	(.L_3033 - .L_3032)
	.align		4
.L_3032:
        /*4714*/ 	.word	index@(_Z9cuda_gemmIiLi128ELi4ELi1ELi16ELi4ELi4ELi64ELi0ELi0EEviiiPT_S1_S1_iii)
        /*4718*/ 	.word	0x00000023


	//----- nvinfo : EIATTR_FRAME_SIZE
	.align		4
.L_3033:
        /*471c*/ 	.byte	0x04, 0x11
        /*471e*/ 	.short	(.L_3035 - .L_3034)
	.align		4
.L_3034:
        /*4720*/ 	.word	index@($__internal_239_$__cuda_sm20_div_s16)
        /*4724*/ 	.word	0x00000000


	//----- nvinfo : EIATTR_FRAME_SIZE
	.align		4
.L_3035:
        /*4728*/ 	.byte	0x04, 0x11
        /*472a*/ 	.short	(.L_3037 - .L_3036)
	.align		4
.L_3036:
        /*472c*/ 	.word	index@(_Z9cuda_gemmIiLi128ELi4ELi1ELi16ELi4ELi4ELi64ELi0ELi0EEviiiPT_S1_S1_iii)
        /*4730*/ 	.word	0x00000000


	//----- nvinfo : EIATTR_REGCOUNT
	.align		4
.L_3037:
        /*4734*/ 	.byte	0x04, 0x2f
        /*4736*/ 	.short	(.L_3039 - .L_3038)
	.align		4
.L_3038:
        /*4738*/ 	.word	index@(_Z9cuda_gemmIiLi128ELi4ELi1ELi16ELi4ELi4ELi64ELi0ELi1EEviiiPT_S1_S1_iii)
        /*473c*/ 	.word	0x0000000e


	//----- nvinfo : EIATTR_FRAME_SIZE
	.align		4
.L_3039:
        /*4740*/ 	.byte	0x04, 0x11
        /*4742*/ 	.short	(.L_3041 - .L_3040)
	.align		4
.L_3040:
        /*4744*/ 	.word	index@(_Z9cuda_gemmIiLi128ELi4ELi1ELi16ELi4ELi4ELi64ELi0ELi1EEviiiPT_S1_S1_iii)
        /*4748*/ 	.word	0x00000000


	//----- nvinfo : EIATTR_REGCOUNT
	.align		4
.L_3041:
        /*474c*/ 	.byte	0x04, 0x2f
        /*474e*/ 	.short	(.L_3043 - .L_3042)
	.align		4
.L_3042:
        /*4750*/ 	.word	index@(_Z9cuda_gemmIiLi128ELi4ELi1ELi16ELi4ELi4ELi64ELi1ELi0EEviiiPT_S1_S1_iii)
        /*4754*/ 	.word	0x00000020


	//----- nvinfo : EIATTR_FRAME_SIZE
	.align		4
.L_3043:
        /*4758*/ 	.byte	0x04, 0x11
        /*475a*/ 	.short	(.L_3045 - .L_3044)
	.align		4
.L_3044:
        /*475c*/ 	.word	index@($__internal_238_$__cuda_sm20_div_s16)
        /*4760*/ 	.word	0x00000000


	//----- nvinfo : EIATTR_FRAME_SIZE
	.align		4
.L_3045:
        /*4764*/ 	.byte	0x04, 0x11
        /*4766*/ 	.short	(.L_3047 - .L_3046)
	.align		4
.L_3046:
        /*4768*/ 	.word	index@(_Z9cuda_gemmIiLi128ELi4ELi1ELi16ELi4ELi4ELi64ELi1ELi0EEviiiPT_S1_S1_iii)
        /*476c*/ 	.word	0x00000000


	//----- nvinfo : EIATTR_REGCOUNT
	.align		4
.L_3047:
        /*4770*/ 	.byte	0x04, 0x2f
        /*4772*/ 	.short	(.L_3049 - .L_3048)
	.align		4
.L_3048:
        /*4774*/ 	.word	index@(_Z9cuda_gemmIiLi128ELi4ELi1ELi16ELi4ELi4ELi64ELi1ELi1EEviiiPT_S1_S1_iii)
        /*4778*/ 	.word	0x0000000e


	//----- nvinfo : EIATTR_FRAME_SIZE
	.align		4
.L_3049:
        /*477c*/ 	.byte	0x04, 0x11
        /*477e*/ 	.short	(.L_3051 - .L_3050)
	.align		4
.L_3050:
        /*4780*/ 	.word	index@(_Z9cuda_gemmIiLi128ELi4ELi1ELi16ELi4ELi4ELi64ELi1ELi1EEviiiPT_S1_S1_iii)
        /*4784*/ 	.word	0x00000000


	//----- nvinfo : EIATTR_REGCOUNT
	.align		4
.L_3051:
        /*4788*/ 	.byte	0x04, 0x2f
        /*478a*/ 	.short	(.L_3053 - .L_3052)
	.align		4
.L_3052:
        /*478c*/ 	.word	index@(_Z9cuda_gemmIiLi128ELi4ELi1ELi16ELi8ELi8ELi64ELi0ELi0EEviiiPT_S1_S1_iii)
        /*4790*/ 	.word	0x00000036


	//----- nvinfo : EIATTR_FRAME_SIZE
	.align		4
.L_3053:
        /*4794*/ 	.byte	0x04, 0x11
        /*4796*/ 	.short	(.L_3055 - .L_3054)
	.align		4
.L_3054:
        /*4798*/ 	.word	index@($__internal_237_$__cuda_sm20_div_s16)
        /*479c*/ 	.word	0x00000000


	//----- nvinfo : EIATTR_FRAME_SIZE
	.align		4
.L_3055:
        /*47a0*/ 	.byte	0x04, 0x11
        /*47a2*/ 	.short	(.L_3057 - .L_3056)
	.align		4
.L_3056:
        /*47a4*/ 	.word	index@(_Z9cuda_gemmIiLi128ELi4ELi1ELi16ELi8ELi8ELi64ELi0ELi0EEviiiPT_S1_S1_iii)
        /*47a8*/ 	.word	0x00000000


	//----- nvinfo : EIATTR_REGCOUNT
	.align		4
.L_3057:
        /*47ac*/ 	.byte	0x04, 0x2f
        /*47ae*/ 	.short	(.L_3059 - .L_3058)
	.align		4
.L_3058:
        /*47b0*/ 	.word	index@(_Z9cuda_gemmIiLi128ELi4ELi1ELi16ELi8ELi8ELi64ELi0ELi1EEviiiPT_S1_S1_iii)
        /*47b4*/ 	.word	0x0000001e


	//----- nvinfo : EIATTR_FRAME_SIZE
	.align		4
.L_3059:
        /*47b8*/ 	.byte	0x04, 0x11
        /*47ba*/ 	.short	(.L_3061 - .L_3060)
	.align		4
.L_3060:
        /*47bc*/ 	.word	index@(_Z9cuda_gemmIiLi128ELi4ELi1ELi16ELi8ELi8ELi64ELi0ELi1EEviiiPT_S1_S1_iii)
        /*47c0*/ 	.word	0x00000000


	//----- nvinfo : EIATTR_REGCOUNT
	.align		4
.L_3061:
        /*47c4*/ 	.byte	0x04, 0x2f
        /*47c6*/ 	.short	(.L_3063 - .L_3062)
	.align		4
.L_3062:
        /*47c8*/ 	.word	index@(_Z9cuda_gemmIiLi128ELi4ELi1ELi16ELi8ELi8ELi64ELi1ELi0EEviiiPT_S1_S1_iii)
        /*47cc*/ 	.word	0x00000030


	//----- nvinfo : EIATTR_FRAME_SIZE
	.align		4
.L_3063:
        /*47d0*/ 	.byte	0x04, 0x11
        /*47d2*/ 	.short	(.L_3065 - .L_3064)
	.align		4
.L_3064:
        /*47d4*/ 	.word	index@($__internal_236_$__cuda_sm20_div_s16)
        /*47d8*/ 	.word	0x00000000


	//----- nvinfo : EIATTR_FRAME_SIZE
	.align		4
.L_3065:
        /*47dc*/ 	.byte	0x04, 0x11
        /*47de*/ 	.short	(.L_3067 - .L_3066)
	.align		4
.L_3066:
        /*47e0*/ 	.word	index@(_Z9cuda_gemmIiLi128ELi4ELi1ELi16ELi8ELi8ELi64ELi1ELi0EEviiiPT_S1_S1_iii)
        /*47e4*/ 	.word	0x00000000


	//----- nvinfo : EIATTR_REGCOUNT
	.align		4
.L_3067:
        /*47e8*/ 	.byte	0x04, 0x2f
        /*47ea*/ 	.short	(.L_3069 - .L_3068)
	.align		4
.L_3068:
        /*47ec*/ 	.word	index@(_Z9cuda_gemmIiLi128ELi4ELi1ELi16ELi8ELi8ELi64ELi1ELi1EEviiiPT_S1_S1_iii)
        /*47f0*/ 	.word	0x0000001e


	//----- nvinfo : EIATTR_FRAME_SIZE
	.align		4
.L_3069:
        /*47f4*/ 	.byte	0x04, 0x11
        /*47f6*/ 	.short	(.L_3071 - .L_3070)
	.align		4
.L_3070:
        /*47f8*/ 	.word	index@(_Z9cuda_gemmIiLi128ELi4ELi1ELi16ELi8ELi8ELi64ELi1ELi1EEviiiPT_S1_S1_iii)
        /*47fc*/ 	.word	0x00000000


	//----- nvinfo : EIATTR_REGCOUNT
	.align		4
.L_3071:
        /*4800*/ 	.byte	0x04, 0x2f
        /*4802*/ 	.short	(.L_3073 - .L_3072)
	.align		4
.L_3072:
        /*4804*/ 	.word	index@(_Z9cuda_gemmIiLi128ELi4ELi1ELi16ELi16ELi16ELi64ELi0ELi0EEviiiPT_S1_S1_iii)
        /*4808*/ 	.word	0x00000050


	//----- nvinfo : EIATTR_FRAME_SIZE
	.align		4
.L_3073:
        /*480c*/ 	.byte	0x04, 0x11
        /*480e*/ 	.short	(.L_3075 - .L_3074)
	.align		4
.L_3074:
        /*4810*/ 	.word	index@($__internal_235_$__cuda_sm20_div_s16)
        /*4814*/ 	.word	0x00000000


	//----- nvinfo : EIATTR_FRAME_SIZE
	.align		4
.L_3075:
        /*4818*/ 	.byte	0x04, 0x11
        /*481a*/ 	.short	(.L_3077 - .L_3076)
	.align		4
.L_3076:
        /*481c*/ 	.word	index@(_Z9cuda_gemmIiLi128ELi4ELi1ELi16ELi16ELi16ELi64ELi0ELi0EEviiiPT_S1_S1_iii)
        /*4820*/ 	.word	0x00000000


	//----- nvinfo : EIATTR_REGCOUNT
	.align		4
.L_3077:
        /*4824*/ 	.byte	0x04, 0x2f
        /*4826*/ 	.short	(.L_3079 - .L_3078)
	.align		4
.L_3078:
        /*4828*/ 	.word	index@(_Z9cuda_gemmIiLi128ELi4ELi1ELi16ELi16ELi16ELi64ELi0ELi1EEviiiPT_S1_S1_iii)
        /*482c*/ 	.word	0x00000020


	//----- nvinfo : EIATTR_FRAME_SIZE
	.align		4
.L_3079:
        /*4830*/ 	.byte	0x04, 0x11
        /*4832*/ 	.short	(.L_3081 - .L_3080)
	.align		4
.L_3080:
        /*4834*/ 	.word	index@($__internal_234_$__cuda_sm20_div_u16)
        /*4838*/ 	.word	0x00000000


	//----- nvinfo : EIATTR_FRAME_SIZE
	.align		4
.L_3081:
        /*483c*/ 	.byte	0x04, 0x11
        /*483e*/ 	.short	(.L_3083 - .L_3082)
	.align		4
.L_3082:
        /*4840*/ 	.word	index@(_Z9cuda_gemmIiLi128ELi4ELi1ELi16ELi16ELi16ELi64ELi0ELi1EEviiiPT_S1_S1_iii)
        /*4844*/ 	.word	0x00000000


	//----- nvinfo : EIATTR_REGCOUNT
	.align		4
.L_3083:
        /*4848*/ 	.byte	0x04, 0x2f
        /*484a*/ 	.short	(.L_3085 - .L_3084)
	.align		4
.L_3084:
        /*484c*/ 	.word	index@(_Z9cuda_gemmIiLi128ELi4ELi1ELi16ELi16ELi16ELi64ELi1ELi0EEviiiPT_S1_S1_iii)
        /*4850*/ 	.word	0x00000050


	//----- nvinfo : EIATTR_FRAME_SIZE
	.align		4
.L_3085:
        /*4854*/ 	.byte	0x04, 0x11
        /*4856*/ 	.short	(.L_3087 - .L_3086)
	.align		4
.L_3086:
        /*4858*/ 	.word	index@($__internal_233_$__cuda_sm20_div_s16)
        /*485c*/ 	.word	0x00000000


	//----- nvinfo : EIATTR_FRAME_SIZE
	.align		4
.L_3087:
        /*4860*/ 	.byte	0x04, 0x11
        /*4862*/ 	.short	(.L_3089 - .L_3088)
	.align		4
.L_3088:
        /*4864*/ 	.word	index@(_Z9cuda_gemmIiLi128ELi4ELi1ELi16ELi16ELi16ELi64ELi1ELi0EEviiiPT_S1_S1_iii)
        /*4868*/ 	.word	0x00000000


	//----- nvinfo : EIATTR_REGCOUNT
	.align		4
.L_3089:
        /*486c*/ 	.byte	0x04, 0x2f
        /*486e*/ 	.short	(.L_3091 - .L_3090)
	.align		4
.L_3090:
        /*4870*/ 	.word	index@(_Z9cuda_gemmIiLi128ELi4ELi1ELi16ELi16ELi16ELi64ELi1ELi1EEviiiPT_S1_S1_iii)
        /*4874*/ 	.word	0x0000001d


	//----- nvinfo : EIATTR_FRAME_SIZE
	.align		4
.L_3091:
        /*4878*/ 	.byte	0x04, 0x11
        /*487a*/ 	.short	(.L_3093 - .L_3092)
	.align		4
.L_3092:
        /*487c*/ 	.word	index@($__internal_232_$__cuda_sm20_div_u16)
        /*4880*/ 	.word	0x00000000


	//----- nvinfo : EIATTR_FRAME_SIZE
	.align		4
.L_3093:
        /*4884*/ 	.byte	0x04, 0x11
        /*4886*/ 	.short	(.L_3095 - .L_3094)
	.align		4
.L_3094:
        /*4888*/ 	.word	index@(_Z9cuda_gemmIiLi128ELi4ELi1ELi16ELi16ELi16ELi64ELi1ELi1EEviiiPT_S1_S1_iii)
        /*488c*/ 	.word	0x00000000


	//----- nvinfo : EIATTR_REGCOUNT
	.align		4
.L_3095:
        /*4890*/ 	.byte	0x04, 0x2f
        /*4892*/ 	.short	(.L_3097 - .L_3096)
	.align		4
.L_3096:
        /*4894*/ 	.word	index@(_Z9cuda_gemmIiLi128ELi4ELi1ELi16ELi32ELi32ELi64ELi0ELi0EEviiiPT_S1_S1_iii)
        /*4898*/ 	.word	0x00000048


	//----- nvinfo : EIATTR_FRAME_SIZE
	.align		4
.L_3097:
        /*489c*/ 	.byte	0x04, 0x11
        /*489e*/ 	.short	(.L_3099 - .L_3098)
	.align		4
.L_3098:
        /*48a0*/ 	.word	index@($__internal_231_$__cuda_sm20_div_s16)
        /*48a4*/ 	.word	0x00000008


	//----- nvinfo : EIATTR_FRAME_SIZE
	.align		4
.L_3099:
        /*48a8*/ 	.byte	0x04, 0x11
        /*48aa*/ 	.short	(.L_3101 - .L_3100)
	.align		4
.L_3100:
        /*48ac*/ 	.word	index@(_Z9cuda_gemmIiLi128ELi4ELi1ELi16ELi32ELi32ELi64ELi0ELi0EEviiiPT_S1_S1_iii)
        /*48b0*/ 	.word	0x00000008


	//----- nvinfo : EIATTR_REGCOUNT
	.align		4
.L_3101:
        /*48b4*/ 	.byte	0x04, 0x2f
        /*48b6*/ 	.short	(.L_3103 - .L_3102)
	.align		4
.L_3102:
        /*48b8*/ 	.word	index@(_Z9cuda_gemmIiLi128ELi4ELi1ELi16ELi32ELi32ELi64ELi0ELi1EEviiiPT_S1_S1_iii)
        /*48bc*/ 	.word	0x00000006


	//----- nvinfo : EIATTR_FRAME_SIZE
	.align		4
.L_3103:
        /*48c0*/ 	.byte	0x04, 0x11
        /*48c2*/ 	.short	(.L_3105 - .L_3104)
	.align		4
.L_3104:
        /*48c4*/ 	.word	index@(_Z9cuda_gemmIiLi128ELi4ELi1ELi16ELi32ELi32ELi64ELi0ELi1EEviiiPT_S1_S1_iii)
        /*48c8*/ 	.word	0x00000000


	//----- nvinfo : EIATTR_REGCOUNT
	.align		4
.L_3105:
        /*48cc*/ 	.byte	0x04, 0x2f
        /*48ce*/ 	.short	(.L_3107 - .L_3106)
	.align		4
.L_3106:
        /*48d0*/ 	.word	index@(_Z9cuda_gemmIiLi128ELi4ELi1ELi16ELi32ELi32ELi64ELi1ELi0EEviiiPT_S1_S1_iii)
        /*48d4*/ 	.word	0x00000048


	//----- nvinfo : EIATTR_FRAME_SIZE
	.align		4
.L_3107:
        /*48d8*/ 	.byte	0x04, 0x11
        /*48da*/ 	.short	(.L_3109 - .L_3108)
	.align		4
.L_3108:
        /*48dc*/ 	.word	index@($__internal_230_$__cuda_sm20_div_s16)
        /*48e0*/ 	.word	0x00000000


	//----- nvinfo : EIATTR_FRAME_SIZE
	.align		4
.L_3109:
        /*48e4*/ 	.byte	0x04, 0x11
        /*48e6*/ 	.short	(.L_3111 - .L_3110)
	.align		4
.L_3110:
        /*48e8*/ 	.word	index@(_Z9cuda_gemmIiLi128ELi4ELi1ELi16ELi32ELi32ELi64ELi1ELi0EEviiiPT_S1_S1_iii)
        /*48ec*/ 	.word	0x00000000


	//----- nvinfo : EIATTR_REGCOUNT
	.align		4
.L_3111:
        /*48f0*/ 	.byte	0x04, 0x2f
        /*48f2*/ 	.short	(.L_3113 - .L_3112)
	.align		4
.L_3112:
        /*48f4*/ 	.word	index@(_Z9cuda_gemmIiLi128ELi4ELi1ELi16ELi32ELi32ELi64ELi1ELi1EEviiiPT_S1_S1_iii)
        /*48f8*/ 	.word	0x00000019


	//----- nvinfo : EIATTR_FRAME_SIZE
	.align		4
.L_3113:
        /*48fc*/ 	.byte	0x04, 0x11
        /*48fe*/ 	.short	(.L_3115 - .L_3114)
	.align		4
.L_3114:
        /*4900*/ 	.word	index@(_Z9cuda_gemmIiLi128ELi4ELi1ELi16ELi32ELi32ELi64ELi1ELi1EEviiiPT_S1_S1_iii)
        /*4904*/ 	.word	0x00000000


	//----- nvinfo : EIATTR_REGCOUNT
	.align		4
.L_3115:
        /*4908*/ 	.byte	0x04, 0x2f
        /*490a*/ 	.short	(.L_3117 - .L_3116)
	.align		4
.L_3116:
        /*490c*/ 	.word	index@(_Z9cuda_gemmIiLi128ELi4ELi1ELi16ELi64ELi64ELi64ELi0ELi0EEviiiPT_S1_S1_iii)
        /*4910*/ 	.word	0x00000048


	//----- nvinfo : EIATTR_FRAME_SIZE
	.align		4
.L_3117:
        /*4914*/ 	.byte	0x04, 0x11
        /*4916*/ 	.short	(.L_3119 - .L_3118)
	.align		4
.L_3118:
        /*4918*/ 	.word	index@($__internal_229_$__cuda_sm20_div_s16)
        /*491c*/ 	.word	0x00000008


	//----- nvinfo : EIATTR_FRAME_SIZE
	.align		4
.L_3119:
        /*4920*/ 	.byte	0x04, 0x11
        /*4922*/ 	.short	(.L_3121 - .L_3120)
	.align		4
.L_3120:
        /*4924*/ 	.word	index@(_Z9cuda_gemmIiLi128ELi4ELi1ELi16ELi64ELi64ELi64ELi0ELi0EEviiiPT_S1_S1_iii)
        /*4928*/ 	.word	0x00000008


	//----- nvinfo : EIATTR_REGCOUNT
	.align		4
.L_3121:
        /*492c*/ 	.byte	0x04, 0x2f
        /*492e*/ 	.short	(.L_3123 - .L_3122)
	.align		4
.L_3122:
        /*4930*/ 	.word	index@(_Z9cuda_gemmIiLi128ELi4ELi1ELi16ELi64ELi64ELi64ELi0ELi1EEviiiPT_S1_S1_iii)
        /*4934*/ 	.word	0x00000006


	//----- nvinfo : EIATTR_FRAME_SIZE
	.align		4
.L_3123:
        /*4938*/ 	.byte	0x04, 0x11
        /*493a*/ 	.short	(.L_3125 - .L_3124)
	.align		4
.L_3124:
        /*493c*/ 	.word	index@(_Z9cuda_gemmIiLi128ELi4ELi1ELi16ELi64ELi64ELi64ELi0ELi1EEviiiPT_S1_S1_iii)
        /*4940*/ 	.word	0x00000000


	//----- nvinfo : EIATTR_REGCOUNT
	.align		4
.L_3125:
        /*4944*/ 	.byte	0x04, 0x2f
        /*4946*/ 	.short	(.L_3127 - .L_3126)
	.align		4
.L_3126:
        /*4948*/ 	.word	index@(_Z9cuda_gemmIiLi128ELi4ELi1ELi16ELi64ELi64ELi64ELi1ELi0EEviiiPT_S1_S1_iii)
        /*494c*/ 	.word	0x00000048


	//----- nvinfo : EIATTR_FRAME_SIZE
	.align		4
.L_3127:
        /*4950*/ 	.byte	0x04, 0x11
        /*4952*/ 	.short	(.L_3129 - .L_3128)
	.align		4
.L_3128:
        /*4954*/ 	.word	index@($__internal_228_$__cuda_sm20_div_s16)
        /*4958*/ 	.word	0x00000008


	//----- nvinfo : EIATTR_FRAME_SIZE
	.align		4
.L_3129:
        /*495c*/ 	.byte	0x04, 0x11
        /*495e*/ 	.short	(.L_3131 - .L_3130)
	.align		4
.L_3130:
        /*4960*/ 	.word	index@(_Z9cuda_gemmIiLi128ELi4ELi1ELi16ELi64ELi64ELi64ELi1ELi0EEviiiPT_S1_S1_iii)
        /*4964*/ 	.word	0x00000008


	//----- nvinfo : EIATTR_REGCOUNT
	.align		4
.L_3131:
        /*4968*/ 	.byte	0x04, 0x2f
        /*496a*/ 	.short	(.L_3133 - .L_3132)
	.align		4
.L_3132:
        /*496c*/ 	.word	index@(_Z9cuda_gemmIiLi128ELi4ELi1ELi16ELi64ELi64ELi64ELi1ELi1EEviiiPT_S1_S1_iii)
        /*4970*/ 	.word	0x00000019


	//----- nvinfo : EIATTR_FRAME_SIZE
	.align		4
.L_3133:
        /*4974*/ 	.byte	0x04, 0x11
        /*4976*/ 	.short	(.L_3135 - .L_3134)
	.align		4
.L_3134:
        /*4978*/ 	.word	index@(_Z9cuda_gemmIiLi128ELi4ELi1ELi16ELi64ELi64ELi64ELi1ELi1EEviiiPT_S1_S1_iii)
        /*497c*/ 	.word	0x00000000


	//----- nvinfo : EIATTR_REGCOUNT
	.align		4
.L_3135:
        /*4980*/ 	.byte	0x04, 0x2f
        /*4982*/ 	.short	(.L_3137 - .L_3136)
	.align		4
.L_3136:
        /*4984*/ 	.word	index@(_Z9cuda_gemmIiLi128ELi4ELi1ELi16ELi128ELi128ELi64ELi0ELi0EEviiiPT_S1_S1_iii)
        /*4988*/ 	.word	0x00000048


	//----- nvinfo : EIATTR_FRAME_SIZE
	.align		4
.L_3137:
        /*498c*/ 	.byte	0x04, 0x11
        /*498e*/ 	.short	(.L_3139 - .L_3138)
	.align		4
.L_3138:
        /*4990*/ 	.word	index@($__internal_227_$__cuda_sm20_div_s16)
        /*4994*/ 	.word	0x00000010


	//----- nvinfo : EIATTR_FRAME_SIZE
	.align		4
.L_3139:
        /*4998*/ 	.byte	0x04, 0x11
        /*499a*/ 	.short	(.L_3141 - .L_3140)
	.align		4
.L_3140:
        /*499c*/ 	.word	index@(_Z9cuda_gemmIiLi128ELi4ELi1ELi16ELi128ELi128ELi64ELi0ELi0EEviiiPT_S1_S1_iii)
        /*49a0*/ 	.word	0x00000010


	//----- nvinfo : EIATTR_REGCOUNT
	.align		4
.L_3141:
        /*49a4*/ 	.byte	0x04, 0x2f
        /*49a6*/ 	.short	(.L_3143 - .L_3142)
	.align		4
.L_3142:
        /*49a8*/ 	.word	index@(_Z9cuda_gemmIiLi128ELi4ELi1ELi16ELi128ELi128ELi64ELi0ELi1EEviiiPT_S1_S1_iii)
        /*49ac*/ 	.word	0x00000018


	//----- nvinfo : EIATTR_FRAME_SIZE
	.align		4
.L_3143:
        /*49b0*/ 	.byte	0x04, 0x11
        /*49b2*/ 	.short	(.L_3145 - .L_3144)
	.align		4
.L_3144:
        /*49b4*/ 	.word	index@(_Z9cuda_gemmIiLi128ELi4ELi1ELi16ELi128ELi128ELi64ELi0ELi1EEviiiPT_S1_S1_iii)
        /*49b8*/ 	.word	0x00000000


	//----- nvinfo : EIATTR_REGCOUNT
	.align		4
.L_3145:
        /*49bc*/ 	.byte	0x04, 0x2f
        /*49be*/ 	.short	(.L_3147 - .L_3146)
	.align		4
.L_3146:
        /*49c0*/ 	.word	index@(_Z9cuda_gemmIiLi128ELi4ELi1ELi16ELi128ELi128ELi64ELi1ELi0EEviiiPT_S1_S1_iii)
        /*49c4*/ 	.word	0x00000048


	//----- nvinfo : EIATTR_FRAME_SIZE
	.align		4
.L_3147:
        /*49c8*/ 	.byte	0x04, 0x11
        /*49ca*/ 	.short	(.L_3149 - .L_3148)
	.align		4
.L_3148:
        /*49cc*/ 	.word	index@($__internal_226_$__cuda_sm20_div_s16)
        /*49d0*/ 	.word	0x00000008


	//----- nvinfo : EIATTR_FRAME_SIZE
	.align		4
.L_3149:
        /*49d4*/ 	.byte	0x04, 0x11
        /*49d6*/ 	.short	(.L_3151 - .L_3150)
	.align		4
.L_3150:
        /*49d8*/ 	.word	index@(_Z9cuda_gemmIiLi128ELi4ELi1ELi16ELi128ELi128ELi64ELi1ELi0EEviiiPT_S1_S1_iii)
        /*49dc*/ 	.word	0x00000008


	//----- nvinfo : EIATTR_REGCOUNT
	.align		4
.L_3151:
        /*49e0*/ 	.byte	0x04, 0x2f
        /*49e2*/ 	.short	(.L_3153 - .L_3152)
	.align		4
.L_3152:
        /*49e4*/ 	.word	index@(_Z9cuda_gemmIiLi128ELi4ELi1ELi16ELi128ELi128ELi64ELi1ELi1EEviiiPT_S1_S1_iii)
        /*49e8*/ 	.word	0x00000020


	//----- nvinfo : EIATTR_FRAME_SIZE
	.align		4
.L_3153:
        /*49ec*/ 	.byte	0x04, 0x11
        /*49ee*/ 	.short	(.L_3155 - .L_3154)
	.align		4
.L_3154:
        /*49f0*/ 	.word	index@(_Z9cuda_gemmIiLi128ELi4ELi1ELi16ELi128ELi128ELi64ELi1ELi1EEviiiPT_S1_S1_iii)
        /*49f4*/ 	.word	0x00000000


	//----- nvinfo : EIATTR_REGCOUNT
	.align		4
.L_3155:
        /*49f8*/ 	.byte	0x04, 0x2f
        /*49fa*/ 	.short	(.L_3157 - .L_3156)
	.align		4
.L_3156:
        /*49fc*/ 	.word	index@(_Z9cuda_gemmIiLi128ELi4ELi1ELi32ELi2ELi2ELi64ELi0ELi0EEviiiPT_S1_S1_iii)
        /*4a00*/ 	.word	0x00000028


	//----- nvinfo : EIATTR_FRAME_SIZE
	.align		4
.L_3157:
        /*4a04*/ 	.byte	0x04, 0x11
        /*4a06*/ 	.short	(.L_3159 - .L_3158)
	.align		4
.L_3158:
        /*4a08*/ 	.word	index@($__internal_225_$__cuda_sm20_div_s16)
        /*4a0c*/ 	.word	0x00000000


	//----- nvinfo : EIATTR_FRAME_SIZE
	.align		4
.L_3159:
        /*4a10*/ 	.byte	0x04, 0x11
        /*4a12*/ 	.short	(.L_3161 - .L_3160)
	.align		4
.L_3160:
        /*4a14*/ 	.word	index@(_Z9cuda_gemmIiLi128ELi4ELi1ELi32ELi2ELi2ELi64ELi0ELi0EEviiiPT_S1_S1_iii)
        /*4a18*/ 	.word	0x00000000


	//----- nvinfo : EIATTR_REGCOUNT
	.align		4
.L_3161:
        /*4a1c*/ 	.byte	0x04, 0x2f
        /*4a1e*/ 	.short	(.L_3163 - .L_3162)
	.align		4
.L_3162:
        /*4a20*/ 	.word	index@(_Z9cuda_gemmIiLi128ELi4ELi1ELi32ELi2ELi2ELi64ELi0ELi1EEviiiPT_S1_S1_iii)
        /*4a24*/ 	.word	0x0000000e


	//----- nvinfo : EIATTR_FRAME_SIZE
	.align		4
.L_3163:
        /*4a28*/ 	.byte	0x04, 0x11
        /*4a2a*/ 	.short	(.L_3165 - .L_3164)
	.align		4
.L_3164:
        /*4a2c*/ 	.word	index@(_Z9cuda_gemmIiLi128ELi4ELi1ELi32ELi2ELi2ELi64ELi0ELi1EEviiiPT_S1_S1_iii)
        /*4a30*/ 	.word	0x00000000


	//----- nvinfo : EIATTR_REGCOUNT
	.align		4
.L_3165:
        /*4a34*/ 	.byte	0x04, 0x2f
        /*4a36*/ 	.short	(.L_3167 - .L_3166)
	.align		4
.L_3166:
        /*4a38*/ 	.word	index@(_Z9cuda_gemmIiLi128ELi4ELi1ELi32ELi2ELi2ELi64ELi1ELi0EEviiiPT_S1_S1_iii)
        /*4a3c*/ 	.word	0x00000028


	//----- nvinfo : EIATTR_FRAME_SIZE
	.align		4
.L_3167:
        /*4a40*/ 	.byte	0x04, 0x11
        /*4a42*/ 	.short	(.L_3169 - .L_3168)
	.align		4
.L_3168:
        /*4a44*/ 	.word	index@($__internal_224_$__cuda_sm20_div_s16)
        /*4a48*/ 	.word	0x00000000


	//----- nvinfo : EIATTR_FRAME_SIZE
	.align		4
.L_3169:
        /*4a4c*/ 	.byte	0x04, 0x11
        /*4a4e*/ 	.short	(.L_3171 - .L_3170)
	.align		4
.L_3170:
        /*4a50*/ 	.word	index@(_Z9cuda_gemmIiLi128ELi4ELi1ELi32ELi2ELi2ELi64ELi1ELi0EEviiiPT_S1_S1_iii)
        /*4a54*/ 	.word	0x00000000


	//----- nvinfo : EIATTR_REGCOUNT
	.align		4
.L_3171:
        /*4a58*/ 	.byte	0x04, 0x2f
        /*4a5a*/ 	.short	(.L_3173 - .L_3172)
	.align		4
.L_3172:
        /*4a5c*/ 	.word	index@(_Z9cuda_gemmIiLi128ELi4ELi1ELi32ELi2ELi2ELi64ELi1ELi1EEviiiPT_S1_S1_iii)
        /*4a60*/ 	.word	0x0000000e


	//----- nvinfo : EIATTR_FRAME_SIZE
	.align		4
.L_3173:
        /*4a64*/ 	.byte	0x04, 0x11
        /*4a66*/ 	.short	(.L_3175 - .L_3174)
	.align		4
.L_3174:
        /*4a68*/ 	.word	index@(_Z9cuda_gemmIiLi128ELi4ELi1ELi32ELi2ELi2ELi64ELi1ELi1EEviiiPT_S1_S1_iii)
        /*4a6c*/ 	.word	0x00000000


	//----- nvinfo : EIATTR_REGCOUNT
	.align		4
.L_3175:
        /*4a70*/ 	.byte	0x04, 0x2f
        /*4a72*/ 	.short	(.L_3177 - .L_3176)
	.align		4
.L_3176:
        /*4a74*/ 	.word	index@(_Z9cuda_gemmIiLi128ELi4ELi1ELi32ELi4ELi4ELi64ELi0ELi0EEviiiPT_S1_S1_iii)
        /*4a78*/ 	.word	0x00000030


	//----- nvinfo : EIATTR_FRAME_SIZE
	.align		4
.L_3177:
        /*4a7c*/ 	.byte	0x04, 0x11
        /*4a7e*/ 	.short	(.L_3179 - .L_3178)
	.align		4
.L_3178:
        /*4a80*/ 	.word	index@($__internal_223_$__cuda_sm20_div_s16)
        /*4a84*/ 	.word	0x00000000


	//----- nvinfo : EIATTR_FRAME_SIZE
	.align		4
.L_3179:
        /*4a88*/ 	.byte	0x04, 0x11
        /*4a8a*/ 	.short	(.L_3181 - .L_3180)
	.align		4
.L_3180:
        /*4a8c*/ 	.word	index@(_Z9cuda_gemmIiLi128ELi4ELi1ELi32ELi4ELi4ELi64ELi0ELi0EEviiiPT_S1_S1_iii)
        /*4a90*/ 	.word	0x00000000


	//----- nvinfo : EIATTR_REGCOUNT
	.align		4
.L_3181:
        /*4a94*/ 	.byte	0x04, 0x2f
        /*4a96*/ 	.short	(.L_3183 - .L_3182)
	.align		4
.L_3182:
        /*4a98*/ 	.word	index@(_Z9cuda_gemmIiLi128ELi4ELi1ELi32ELi4ELi4ELi64ELi0ELi1EEviiiPT_S1_S1_iii)
        /*4a9c*/ 	.word	0x0000000e


	//----- nvinfo : EIATTR_FRAME_SIZE
	.align		4
.L_3183:
        /*4aa0*/ 	.byte	0x04, 0x11
        /*4aa2*/ 	.short	(.L_3185 - .L_3184)
	.align		4
.L_3184:
        /*4aa4*/ 	.word	index@(_Z9cuda_gemmIiLi128ELi4ELi1ELi32ELi4ELi4ELi64ELi0ELi1EEviiiPT_S1_S1_iii)
        /*4aa8*/ 	.word	0x00000000


	//----- nvinfo : EIATTR_REGCOUNT
	.align		4
.L_3185:
        /*4aac*/ 	.byte	0x04, 0x2f
        /*4aae*/ 	.short	(.L_3187 - .L_3186)
	.align		4
.L_3186:
        /*4ab0*/ 	.word	index@(_Z9cuda_gemmIiLi128ELi4ELi1ELi32ELi4ELi4ELi64ELi1ELi0EEviiiPT_S1_S1_iii)
        /*4ab4*/ 	.word	0x00000030


	//----- nvinfo : EIATTR_FRAME_SIZE
	.align		4
.L_3187:
        /*4ab8*/ 	.byte	0x04, 0x11
        /*4aba*/ 	.short	(.L_3189 - .L_3188)
	.align		4
.L_3188:
        /*4abc*/ 	.word	index@($__internal_222_$__cuda_sm20_div_s16)
        /*4ac0*/ 	.word	0x00000000


	//----- nvinfo : EIATTR_FRAME_SIZE
	.align		4
.L_3189:
        /*4ac4*/ 	.byte	0x04, 0x11
        /*4ac6*/ 	.short	(.L_3191 - .L_3190)
	.align		4
.L_3190:
        /*4ac8*/ 	.word	index@(_Z9cuda_gemmIiLi128ELi4ELi1ELi32ELi4ELi4ELi64ELi1ELi0EEviiiPT_S1_S1_iii)
        /*4acc*/ 	.word	0x00000000


	//----- nvinfo : EIATTR_REGCOUNT
	.align		4
.L_3191:
        /*4ad0*/ 	.byte	0x04, 0x2f
        /*4ad2*/ 	.short	(.L_3193 - .L_3192)
	.align		4
.L_3192:
        /*4ad4*/ 	.word	index@(_Z9cuda_gemmIiLi128ELi4ELi1ELi32ELi4ELi4ELi64ELi1ELi1EEviiiPT_S1_S1_iii)
        /*4ad8*/ 	.word	0x0000000e


	//----- nvinfo : EIATTR_FRAME_SIZE
	.align		4
.L_3193:
        /*4adc*/ 	.byte	0x04, 0x11
        /*4ade*/ 	.short	(.L_3195 - .L_3194)
	.align		4
.L_3194:
        /*4ae0*/ 	.word	index@(_Z9cuda_gemmIiLi128ELi4ELi1ELi32ELi4ELi4ELi64ELi1ELi1EEviiiPT_S1_S1_iii)
        /*4ae4*/ 	.word	0x00000000


	//----- nvinfo : EIATTR_REGCOUNT
	.align		4
.L_3195:
        /*4ae8*/ 	.byte	0x04, 0x2f
        /*4aea*/ 	.short	(.L_3197 - .L_3196)
	.align		4
.L_3196:
        /*4aec*/ 	.word	index@(_Z9cuda_gemmIiLi128ELi4ELi1ELi32ELi8ELi8ELi64ELi0ELi0EEviiiPT_S1_S1_iii)
        /*4af0*/ 	.word	0x00000040


	//----- nvinfo : EIATTR_FRAME_SIZE
	.align		4
.L_3197:
        /*4af4*/ 	.byte	0x04, 0x11
        /*4af6*/ 	.short	(.L_3199 - .L_3198)
	.align		4
.L_3198:
        /*4af8*/ 	.word	index@($__internal_221_$__cuda_sm20_div_s16)
        /*4afc*/ 	.word	0x00000000


	//----- nvinfo : EIATTR_FRAME_SIZE
	.align		4
.L_3199:
        /*4b00*/ 	.byte	0x04, 0x11
        /*4b02*/ 	.short	(.L_3201 - .L_3200)
	.align		4
.L_3200:
        /*4b04*/ 	.word	index@(_Z9cuda_gemmIiLi128ELi4ELi1ELi32ELi8ELi8ELi64ELi0ELi0EEviiiPT_S1_S1_iii)
        /*4b08*/ 	.word	0x00000000


	//----- nvinfo : EIATTR_REGCOUNT
	.align		4
.L_3201:
        /*4b0c*/ 	.byte	0x04, 0x2f
        /*4b0e*/ 	.short	(.L_3203 - .L_3202)
	.align		4
.L_3202:
        /*4b10*/ 	.word	index@(_Z9cuda_gemmIiLi128ELi4ELi1ELi32ELi8ELi8ELi64ELi0ELi1EEviiiPT_S1_S1_iii)
        /*4b14*/ 	.word	0x0000001e


	//----- nvinfo : EIATTR_FRAME_SIZE
	.align		4
.L_3203:
        /*4b18*/ 	.byte	0x04, 0x11
        /*4b1a*/ 	.short	(.L_3205 - .L_3204)
	.align		4
.L_3204:
        /*4b1c*/ 	.word	index@(_Z9cuda_gemmIiLi128ELi4ELi1ELi32ELi8ELi8ELi64ELi0ELi1EEviiiPT_S1_S1_iii)
        /*4b20*/ 	.word	0x00000000


	//----- nvinfo : EIATTR_REGCOUNT
	.align		4
.L_3205:
        /*4b24*/ 	.byte	0x04, 0x2f
        /*4b26*/ 	.short	(.L_3207 - .L_3206)
	.align		4
.L_3206:
        /*4b28*/ 	.word	index@(_Z9cuda_gemmIiLi128ELi4ELi1ELi32ELi8ELi8ELi64ELi1ELi0EEviiiPT_S1_S1_iii)
        /*4b2c*/ 	.word	0x00000040


	//----- nvinfo : EIATTR_FRAME_SIZE
	.align		4
.L_3207:
        /*4b30*/ 	.byte	0x04, 0x11
        /*4b32*/ 	.short	(.L_3209 - .L_3208)
	.align		4
.L_3208:
        /*4b34*/ 	.word	index@($__internal_220_$__cuda_sm20_div_s16)
        /*4b38*/ 	.word	0x00000000


	//----- nvinfo : EIATTR_FRAME_SIZE
	.align		4
.L_3209:
        /*4b3c*/ 	.byte	0x04, 0x11
        /*4b3e*/ 	.short	(.L_3211 - .L_3210)
	.align		4
.L_3210:
        /*4b40*/ 	.word	index@(_Z9cuda_gemmIiLi128ELi4ELi1ELi32ELi8ELi8ELi64ELi1ELi0EEviiiPT_S1_S1_iii)
        /*4b44*/ 	.word	0x00000000


	//----- nvinfo : EIATTR_REGCOUNT
	.align		4
.L_3211:
        /*4b48*/ 	.byte	0x04, 0x2f
        /*4b4a*/ 	.short	(.L_3213 - .L_3212)
	.align		4
.L_3212:
        /*4b4c*/ 	.word	index@(_Z9cuda_gemmIiLi128ELi4ELi1ELi32ELi8ELi8ELi64ELi1ELi1EEviiiPT_S1_S1_iii)
        /*4b50*/ 	.word	0x0000001e


	//----- nvinfo : EIATTR_FRAME_SIZE
	.align		4
.L_3213:
        /*4b54*/ 	.byte	0x04, 0x11
        /*4b56*/ 	.short	(.L_3215 - .L_3214)
	.align		4
.L_3214:
        /*4b58*/ 	.word	index@(_Z9cuda_gemmIiLi128ELi4ELi1ELi32ELi8ELi8ELi64ELi1ELi1EEviiiPT_S1_S1_iii)
        /*4b5c*/ 	.word	0x00000000


	//----- nvinfo : EIATTR_REGCOUNT
	.align		4
.L_3215:
        /*4b60*/ 	.byte	0x04, 0x2f
        /*4b62*/ 	.short	(.L_3217 - .L_3216)
	.align		4
.L_3216:
        /*4b64*/ 	.word	index@(_Z9cuda_gemmIiLi128ELi4ELi1ELi32ELi16ELi16ELi64ELi0ELi0EEviiiPT_S1_S1_iii)
        /*4b68*/ 	.word	0x00000060


	//----- nvinfo : EIATTR_FRAME_SIZE
	.align		4
.L_3217:
        /*4b6c*/ 	.byte	0x04, 0x11
        /*4b6e*/ 	.short	(.L_3219 - .L_3218)
	.align		4
.L_3218:
        /*4b70*/ 	.word	index@($__internal_219_$__cuda_sm20_div_s16)
        /*4b74*/ 	.word	0x00000000


	//----- nvinfo : EIATTR_FRAME_SIZE
	.align		4
.L_3219:
        /*4b78*/ 	.byte	0x04, 0x11
        /*4b7a*/ 	.short	(.L_3221 - .L_3220)
	.align		4
.L_3220:
        /*4b7c*/ 	.word	index@(_Z9cuda_gemmIiLi128ELi4ELi1ELi32ELi16ELi16ELi64ELi0ELi0EEviiiPT_S1_S1_iii)
        /*4b80*/ 	.word	0x00000000


	//----- nvinfo : EIATTR_REGCOUNT
	.align		4
.L_3221:
        /*4b84*/ 	.byte	0x04, 0x2f
        /*4b86*/ 	.short	(.L_3223 - .L_3222)
	.align		4
.L_3222:
        /*4b88*/ 	.word	index@(_Z9cuda_gemmIiLi128ELi4ELi1ELi32ELi16ELi16ELi64ELi0ELi1EEviiiPT_S1_S1_iii)
        /*4b8c*/ 	.word	0x00000020


	//----- nvinfo : EIATTR_FRAME_SIZE
	.align		4
.L_3223:
        /*4b90*/ 	.byte	0x04, 0x11
        /*4b92*/ 	.short	(.L_3225 - .L_3224)
	.align		4
.L_3224:
        /*4b94*/ 	.word	index@($__internal_218_$__cuda_sm20_div_u16)
        /*4b98*/ 	.word	0x00000000


	//----- nvinfo : EIATTR_FRAME_SIZE
	.align		4
.L_3225:
        /*4b9c*/ 	.byte	0x04, 0x11
        /*4b9e*/ 	.short	(.L_3227 - .L_3226)
	.align		4
.L_3226:
        /*4ba0*/ 	.word	index@(_Z9cuda_gemmIiLi128ELi4ELi1ELi32ELi16ELi16ELi64ELi0ELi1EEviiiPT_S1_S1_iii)
        /*4ba4*/ 	.word	0x00000000


	//----- nvinfo : EIATTR_REGCOUNT
	.align		4
.L_3227:
        /*4ba8*/ 	.byte	0x04, 0x2f
        /*4baa*/ 	.short	(.L_3229 - .L_3228)
	.align		4
.L_3228:
        /*4bac*/ 	.word	index@(_Z9cuda_gemmIiLi128ELi4ELi1ELi32ELi16ELi16ELi64ELi1ELi0EEviiiPT_S1_S1_iii)
        /*4bb0*/ 	.word	0x00000060


	//----- nvinfo : EIATTR_FRAME_SIZE
	.align		4
.L_3229:
        /*4bb4*/ 	.byte	0x04, 0x11
        /*4bb6*/ 	.short	(.L_3231 - .L_3230)
	.align		4
.L_3230:
        /*4bb8*/ 	.word	index@($__internal_217_$__cuda_sm20_div_s16)
        /*4bbc*/ 	.word	0x00000000


	//----- nvinfo : EIATTR_FRAME_SIZE
	.align		4
.L_3231:
        /*4bc0*/ 	.byte	0x04, 0x11
        /*4bc2*/ 	.short	(.L_3233 - .L_3232)
	.align		4
.L_3232:
        /*4bc4*/ 	.word	index@(_Z9cuda_gemmIiLi128ELi4ELi1ELi32ELi16ELi16ELi64ELi1ELi0EEviiiPT_S1_S1_iii)
        /*4bc8*/ 	.word	0x00000000


	//----- nvinfo : EIATTR_REGCOUNT
	.align		4
.L_3233:
        /*4bcc*/ 	.byte	0x04, 0x2f
        /*4bce*/ 	.short	(.L_3235 - .L_3234)
	.align		4
.L_3234:
        /*4bd0*/ 	.word	index@(_Z9cuda_gemmIiLi128ELi4ELi1ELi32ELi16ELi16ELi64ELi1ELi1EEviiiPT_S1_S1_iii)
        /*4bd4*/ 	.word	0x0000001d


	//----- nvinfo : EIATTR_FRAME_SIZE
	.align		4
.L_3235:
        /*4bd8*/ 	.byte	0x04, 0x11
        /*4bda*/ 	.short	(.L_3237 - .L_3236)
	.align		4
.L_3236:
        /*4bdc*/ 	.word	index@($__internal_216_$__cuda_sm20_div_u16)
        /*4be0*/ 	.word	0x00000000


	//----- nvinfo : EIATTR_FRAME_SIZE
	.align		4
.L_3237:
        /*4be4*/ 	.byte	0x04, 0x11
        /*4be6*/ 	.short	(.L_3239 - .L_3238)
	.align		4
.L_3238:
        /*4be8*/ 	.word	index@(_Z9cuda_gemmIiLi128ELi4ELi1ELi32ELi16ELi16ELi64ELi1ELi1EEviiiPT_S1_S1_iii)
        /*4bec*/ 	.word	0x00000000


	//----- nvinfo : EIATTR_REGCOUNT
	.align		4
.L_3239:
        /*4bf0*/ 	.byte	0x04, 0x2f
        /*4bf2*/ 	.short	(.L_3241 - .L_3240)
	.align		4
.L_3240:
        /*4bf4*/ 	.word	index@(_Z9cuda_gemmIiLi128ELi4ELi1ELi32ELi32ELi32ELi64ELi0ELi0EEviiiPT_S1_S1_iii)
        /*4bf8*/ 	.word	0x0000005d


	//----- nvinfo : EIATTR_FRAME_SIZE
	.align		4
.L_3241:
        /*4bfc*/ 	.byte	0x04, 0x11
        /*4bfe*/ 	.short	(.L_3243 - .L_3242)
	.align		4
.L_3242:
        /*4c00*/ 	.word	index@($__internal_215_$__cuda_sm20_div_s16)
        /*4c04*/ 	.word	0x00000000


	//----- nvinfo : EIATTR_FRAME_SIZE
	.align		4
.L_3243:
        /*4c08*/ 	.byte	0x04, 0x11
        /*4c0a*/ 	.short	(.L_3245 - .L_3244)
	.align		4
.L_3244:
        /*4c0c*/ 	.word	index@(_Z9cuda_gemmIiLi128ELi4ELi1ELi32ELi32ELi32ELi64ELi0ELi0EEviiiPT_S1_S1_iii)
        /*4c10*/ 	.word	0x00000000


	//----- nvinfo : EIATTR_REGCOUNT
	.align		4
.L_3245:
        /*4c14*/ 	.byte	0x04, 0x2f
        /*4c16*/ 	.short	(.L_3247 - .L_3246)
	.align		4
.L_3246:
        /*4c18*/ 	.word	index@(_Z9cuda_gemmIiLi128ELi4ELi1ELi32ELi32ELi32ELi64ELi0ELi1EEviiiPT_S1_S1_iii)
        /*4c1c*/ 	.word	0x00000040


	//----- nvinfo : EIATTR_FRAME_SIZE
	.align		4
.L_3247:
        /*4c20*/ 	.byte	0x04, 0x11
        /*4c22*/ 	.short	(.L_3249 - .L_3248)
	.align		4
.L_3248:
        /*4c24*/ 	.word	index@(_Z9cuda_gemmIiLi128ELi4ELi1ELi32ELi32ELi32ELi64ELi0ELi1EEviiiPT_S1_S1_iii)
        /*4c28*/ 	.word	0x00000000


	//----- nvinfo : EIATTR_REGCOUNT
	.align		4
.L_3249:
        /*4c2c*/ 	.byte	0x04, 0x2f
        /*4c2e*/ 	.short	(.L_3251 - .L_3250)
	.align		4
.L_3250:
        /*4c30*/ 	.word	index@(_Z9cuda_gemmIiLi128ELi4ELi1ELi32ELi32ELi32ELi64ELi1ELi0EEviiiPT_S1_S1_iii)
        /*4c34*/ 	.word	0x00000048


	//----- nvinfo : EIATTR_FRAME_SIZE
	.align		4
.L_3251:
        /*4c38*/ 	.byte	0x04, 0x11
        /*4c3a*/ 	.short	(.L_3253 - .L_3252)
	.align		4
.L_3252:
        /*4c3c*/ 	.word	index@($__internal_214_$__cuda_sm20_div_s16)
        /*4c40*/ 	.word	0x00000010


	//----- nvinfo : EIATTR_FRAME_SIZE
	.align		4
.L_3253:
        /*4c44*/ 	.byte	0x04, 0x11
        /*4c46*/ 	.short	(.L_3255 - .L_3254)
	.align		4
.L_3254:
        /*4c48*/ 	.word	index@(_Z9cuda_gemmIiLi128ELi4ELi1ELi32ELi32ELi32ELi64ELi1ELi0EEviiiPT_S1_S1_iii)
        /*4c4c*/ 	.word	0x00000010


	//----- nvinfo : EIATTR_REGCOUNT
	.align		4
.L_3255:
        /*4c50*/ 	.byte	0x04, 0x2f
        /*4c52*/ 	.short	(.L_3257 - .L_3256)
	.align		4
.L_3256:
        /*4c54*/ 	.word	index@(_Z9cuda_gemmIiLi128ELi4ELi1ELi32ELi32ELi32ELi64ELi1ELi1EEviiiPT_S1_S1_iii)
        /*4c58*/ 	.word	0x00000038


	//----- nvinfo : EIATTR_FRAME_SIZE
	.align		4
.L_3257:
        /*4c5c*/ 	.byte	0x04, 0x11
        /*4c5e*/ 	.short	(.L_3259 - .L_3258)
	.align		4
.L_3258:
        /*4c60*/ 	.word	index@(_Z9cuda_gemmIiLi128ELi4ELi1ELi32ELi32ELi32ELi64ELi1ELi1EEviiiPT_S1_S1_iii)
        /*4c64*/ 	.word	0x00000000


	//----- nvinfo : EIATTR_REGCOUNT
	.align		4
.L_3259:
        /*4c68*/ 	.byte	0x04, 0x2f
        /*4c6a*/ 	.short	(.L_3261 - .L_3260)
	.align		4
.L_3260:
        /*4c6c*/ 	.word	index@(_Z9cuda_gemmIiLi128ELi4ELi1ELi32ELi64ELi64ELi64ELi0ELi0EEviiiPT_S1_S1_iii)
        /*4c70*/ 	.word	0x00000050


	//----- nvinfo : EIATTR_FRAME_SIZE
	.align		4
.L_3261:
        /*4c74*/ 	.byte	0x04, 0x11
        /*4c76*/ 	.short	(.L_3263 - .L_3262)
	.align		4
.L_3262:
        /*4c78*/ 	.word	index@($__internal_213_$__cuda_sm20_div_s16)
        /*4c7c*/ 	.word	0x00000000


	//----- nvinfo : EIATTR_FRAME_SIZE
	.align		4
.L_3263:
        /*4c80*/ 	.byte	0x04, 0x11
        /*4c82*/ 	.short	(.L_3265 - .L_3264)
	.align		4
.L_3264:
        /*4c84*/ 	.word	index@(_Z9cuda_gemmIiLi128ELi4ELi1ELi32ELi64ELi64ELi64ELi0ELi0EEviiiPT_S1_S1_iii)
        /*4c88*/ 	.word	0x00000000


	//----- nvinfo : EIATTR_REGCOUNT
	.align		4
.L_3265:
        /*4c8c*/ 	.byte	0x04, 0x2f
        /*4c8e*/ 	.short	(.L_3267 - .L_3266)
	.align		4
.L_3266:
        /*4c90*/ 	.word	index@(_Z9cuda_gemmIiLi128ELi4ELi1ELi32ELi64ELi64ELi64ELi0ELi1EEviiiPT_S1_S1_iii)
        /*4c94*/ 	.word	0x00000006


	//----- nvinfo : EIATTR_FRAME_SIZE
	.align		4
.L_3267:
        /*4c98*/ 	.byte	0x04, 0x11
        /*4c9a*/ 	.short	(.L_3269 - .L_3268)
	.align		4
.L_3268:
        /*4c9c*/ 	.word	index@(_Z9cuda_gemmIiLi128ELi4ELi1ELi32ELi64ELi64ELi64ELi0ELi1EEviiiPT_S1_S1_iii)
        /*4ca0*/ 	.word	0x00000000


	//----- nvinfo : EIATTR_REGCOUNT
	.align		4
.L_3269:
        /*4ca4*/ 	.byte	0x04, 0x2f
        /*4ca6*/ 	.short	(.L_3271 - .L_3270)
	.align		4
.L_3270:
        /*4ca8*/ 	.word	index@(_Z9cuda_gemmIiLi128ELi4ELi1ELi32ELi64ELi64ELi64ELi1ELi0EEviiiPT_S1_S1_iii)
        /*4cac*/ 	.word	0x00000048


	//----- nvinfo : EIATTR_FRAME_SIZE
	.align		4
.L_3271:
        /*4cb0*/ 	.byte	0x04, 0x11
        /*4cb2*/ 	.short	(.L_3273 - .L_3272)
	.align		4
.L_3272:
        /*4cb4*/ 	.word	index@($__internal_212_$__cuda_sm20_div_s16)
        /*4cb8*/ 	.word	0x00000008


	//----- nvinfo : EIATTR_FRAME_SIZE
	.align		4
.L_3273:
        /*4cbc*/ 	.byte	0x04, 0x11
        /*4cbe*/ 	.short	(.L_3275 - .L_3274)
	.align		4
.L_3274:
        /*4cc0*/ 	.word	index@(_Z9cuda_gemmIiLi128ELi4ELi1ELi32ELi64ELi64ELi64ELi1ELi0EEviiiPT_S1_S1_iii)
        /*4cc4*/ 	.word	0x00000008


	//----- nvinfo : EIATTR_REGCOUNT
	.align		4
.L_3275:
        /*4cc8*/ 	.byte	0x04, 0x2f
        /*4cca*/ 	.short	(.L_3277 - .L_3276)
	.align		4
.L_3276:
        /*4ccc*/ 	.word	index@(_Z9cuda_gemmIiLi128ELi4ELi1ELi32ELi64ELi64ELi64ELi1ELi1EEviiiPT_S1_S1_iii)
        /*4cd0*/ 	.word	0x00000028


	//----- nvinfo : EIATTR_FRAME_SIZE
	.align		4
.L_3277:
        /*4cd4*/ 	.byte	0x04, 0x11
        /*4cd6*/ 	.short	(.L_3279 - .L_3278)
	.align		4
.L_3278:
        /*4cd8*/ 	.word	index@(_Z9cuda_gemmIiLi128ELi4ELi1ELi32ELi64ELi64ELi64ELi1ELi1EEviiiPT_S1_S1_iii)
        /*4cdc*/ 	.word	0x00000000


	//----- nvinfo : EIATTR_REGCOUNT
	.align		4
.L_3279:
        /*4ce0*/ 	.byte	0x04, 0x2f
        /*4ce2*/ 	.short	(.L_3281 - .L_3280)
	.align		4
.L_3280:
        /*4ce4*/ 	.word	index@(_Z9cuda_gemmIiLi128ELi4ELi1ELi32ELi128ELi128ELi64ELi0ELi0EEviiiPT_S1_S1_iii)
        /*4ce8*/ 	.word	0x00000048


	//----- nvinfo : EIATTR_FRAME_SIZE
	.align		4
.L_3281:
        /*4cec*/ 	.byte	0x04, 0x11
        /*4cee*/ 	.short	(.L_3283 - .L_3282)
	.align		4
.L_3282:
        /*4cf0*/ 	.word	index@($__internal_211_$__cuda_sm20_div_s16)
        /*4cf4*/ 	.word	0x00000008


	//----- nvinfo : EIATTR_FRAME_SIZE
	.align		4
.L_3283:
        /*4cf8*/ 	.byte	0x04, 0x11
        /*4cfa*/ 	.short	(.L_3285 - .L_3284)
	.align		4
.L_3284:
        /*4cfc*/ 	.word	index@(_Z9cuda_gemmIiLi128ELi4ELi1ELi32ELi128ELi128ELi64ELi0ELi0EEviiiPT_S1_S1_iii)
        /*4d00*/ 	.word	0x00000008


	//----- nvinfo : EIATTR_REGCOUNT
	.align		4
.L_3285:
        /*4d04*/ 	.byte	0x04, 0x2f
        /*4d06*/ 	.short	(.L_3287 - .L_3286)
	.align		4
.L_3286:
        /*4d08*/ 	.word	index@(_Z9cuda_gemmIiLi128ELi4ELi1ELi32ELi128ELi128ELi64ELi0ELi1EEviiiPT_S1_S1_iii)
        /*4d0c*/ 	.word	0x00000018


	//----- nvinfo : EIATTR_FRAME_SIZE
	.align		4
.L_3287:
        /*4d10*/ 	.byte	0x04, 0x11
        /*4d12*/ 	.short	(.L_3289 - .L_3288)
	.align		4
.L_3288:
        /*4d14*/ 	.word	index@(_Z9cuda_gemmIiLi128ELi4ELi1ELi32ELi128ELi128ELi64ELi0ELi1EEviiiPT_S1_S1_iii)
        /*4d18*/ 	.word	0x00000000


	//----- nvinfo : EIATTR_REGCOUNT
	.align		4
.L_3289:
        /*4d1c*/ 	.byte	0x04, 0x2f
        /*4d1e*/ 	.short	(.L_3291 - .L_3290)
	.align		4
.L_3290:
        /*4d20*/ 	.word	index@(_Z9cuda_gemmIiLi128ELi4ELi1ELi32ELi128ELi128ELi64ELi1ELi0EEviiiPT_S1_S1_iii)
        /*4d24*/ 	.word	0x00000048


	//----- nvinfo : EIATTR_FRAME_SIZE
	.align		4
.L_3291:
        /*4d28*/ 	.byte	0x04, 0x11
        /*4d2a*/ 	.short	(.L_3293 - .L_3292)
	.align		4
.L_3292:
        /*4d2c*/ 	.word	index@($__internal_210_$__cuda_sm20_div_s16)
        /*4d30*/ 	.word	0x00000008


	//----- nvinfo : EIATTR_FRAME_SIZE
	.align		4
.L_3293:
        /*4d34*/ 	.byte	0x04, 0x11
        /*4d36*/ 	.short	(.L_3295 - .L_3294)
	.align		4
.L_3294:
        /*4d38*/ 	.word	index@(_Z9cuda_gemmIiLi128ELi4ELi1ELi32ELi128ELi128ELi64ELi1ELi0EEviiiPT_S1_S1_iii)
        /*4d3c*/ 	.word	0x00000008


	//----- nvinfo : EIATTR_REGCOUNT
	.align		4
.L_3295:
        /*4d40*/ 	.byte	0x04, 0x2f
        /*4d42*/ 	.short	(.L_3297 - .L_3296)
	.align		4
.L_3296:
        /*4d44*/ 	.word	index@(_Z9cuda_gemmIiLi128ELi4ELi1ELi32ELi128ELi128ELi64ELi1ELi1EEviiiPT_S1_S1_iii)
        /*4d48*/ 	.word	0x00000020


	//----- nvinfo : EIATTR_FRAME_SIZE
	.align		4
.L_3297:
        /*4d4c*/ 	.byte	0x04, 0x11
        /*4d4e*/ 	.short	(.L_3299 - .L_3298)
	.align		4
.L_3298:
        /*4d50*/ 	.word	index@(_Z9cuda_gemmIiLi128ELi4ELi1ELi32ELi128ELi128ELi64ELi1ELi1EEviiiPT_S1_S1_iii)
        /*4d54*/ 	.word	0x00000000


	//----- nvinfo : EIATTR_REGCOUNT
	.align		4
.L_3299:
        /*4d58*/ 	.byte	0x04, 0x2f
        /*4d5a*/ 	.short	(.L_3301 - .L_3300)
	.align		4
.L_3300:
        /*4d5c*/ 	.word	index@(_Z9cuda_gemmIiLi128ELi4ELi1ELi64ELi2ELi2ELi64ELi0ELi0EEviiiPT_S1_S1_iii)
        /*4d60*/ 	.word	0x00000028


	//----- nvinfo : EIATTR_FRAME_SIZE
	.align		4
.L_3301:
        /*4d64*/ 	.byte	0x04, 0x11
        /*4d66*/ 	.short	(.L_3303 - .L_3302)
	.align		4
.L_3302:
        /*4d68*/ 	.word	index@($__internal_209_$__cuda_sm20_div_s16)
        /*4d6c*/ 	.word	0x00000000


	//----- nvinfo : EIATTR_FRAME_SIZE
	.align		4
.L_3303:
        /*4d70*/ 	.byte	0x04, 0x11
        /*4d72*/ 	.short	(.L_3305 - .L_3304)
	.align		4
.L_3304:
        /*4d74*/ 	.word	index@(_Z9cuda_gemmIiLi128ELi4ELi1ELi64ELi2ELi2ELi64ELi0ELi0EEviiiPT_S1_S1_iii)
        /*4d78*/ 	.word	0x00000000


	//----- nvinfo : EIATTR_REGCOUNT
	.align		4
.L_3305:
        /*4d7c*/ 	.byte	0x04, 0x2f
        /*4d7e*/ 	.short	(.L_3307 - .L_3306)
	.align		4
.L_3306:
        /*4d80*/ 	.word	index@(_Z9cuda_gemmIiLi128ELi4ELi1ELi64ELi2ELi2ELi64ELi0ELi1EEviiiPT_S1_S1_iii)
        /*4d84*/ 	.word	0x0000000e


	//----- nvinfo : EIATTR_FRAME_SIZE
	.align		4
.L_3307:
        /*4d88*/ 	.byte	0x04, 0x11
        /*4d8a*/ 	.short	(.L_3309 - .L_3308)
	.align		4
.L_3308:
        /*4d8c*/ 	.word	index@(_Z9cuda_gemmIiLi128ELi4ELi1ELi64ELi2ELi2ELi64ELi0ELi1EEviiiPT_S1_S1_iii)
        /*4d90*/ 	.word	0x00000000


	//----- nvinfo : EIATTR_REGCOUNT
	.align		4
.L_3309:
        /*4d94*/ 	.byte	0x04, 0x2f
        /*4d96*/ 	.short	(.L_3311 - .L_3310)
	.align		4
.L_3310:
        /*4d98*/ 	.word	index@(_Z9cuda_gemmIiLi128ELi4ELi1ELi64ELi2ELi2ELi64ELi1ELi0EEviiiPT_S1_S1_iii)
        /*4d9c*/ 	.word	0x00000028


	//----- nvinfo : EIATTR_FRAME_SIZE
	.align		4
.L_3311:
        /*4da0*/ 	.byte	0x04, 0x11
        /*4da2*/ 	.short	(.L_3313 - .L_3312)
	.align		4
.L_3312:
        /*4da4*/ 	.word	index@($__internal_208_$__cuda_sm20_div_s16)
        /*4da8*/ 	.word	0x00000000


	//----- nvinfo : EIATTR_FRAME_SIZE
	.align		4
.L_3313:
        /*4dac*/ 	.byte	0x04, 0x11
        /*4dae*/ 	.short	(.L_3315 - .L_3314)
	.align		4
.L_3314:
        /*4db0*/ 	.word	index@(_Z9cuda_gemmIiLi128ELi4ELi1ELi64ELi2ELi2ELi64ELi1ELi0EEviiiPT_S1_S1_iii)
        /*4db4*/ 	.word	0x00000000


	//----- nvinfo : EIATTR_REGCOUNT
	.align		4
.L_3315:
        /*4db8*/ 	.byte	0x04, 0x2f
        /*4dba*/ 	.short	(.L_3317 - .L_3316)
	.align		4
.L_3316:
        /*4dbc*/ 	.word	index@(_Z9cuda_gemmIiLi128ELi4ELi1ELi64ELi2ELi2ELi64ELi1ELi1EEviiiPT_S1_S1_iii)
        /*4dc0*/ 	.word	0x0000000e


	//----- nvinfo : EIATTR_FRAME_SIZE
	.align		4
.L_3317:
        /*4dc4*/ 	.byte	0x04, 0x11
        /*4dc6*/ 	.short	(.L_3319 - .L_3318)
	.align		4
.L_3318:
        /*4dc8*/ 	.word	index@(_Z9cuda_gemmIiLi128ELi4ELi1ELi64ELi2ELi2ELi64ELi1ELi1EEviiiPT_S1_S1_iii)
        /*4dcc*/ 	.word	0x00000000


	//----- nvinfo : EIATTR_REGCOUNT
	.align		4
.L_3319:
        /*4dd0*/ 	.byte	0x04, 0x2f
        /*4dd2*/ 	.short	(.L_3321 - .L_3320)
	.align		4
.L_3320:
        /*4dd4*/ 	.word	index@(_Z9cuda_gemmIiLi128ELi4ELi1ELi64ELi4ELi4ELi64ELi0ELi0EEviiiPT_S1_S1_iii)
        /*4dd8*/ 	.word	0x00000030


	//----- nvinfo : EIATTR_FRAME_SIZE
	.align		4
.L_3321:
        /*4ddc*/ 	.byte	0x04, 0x11
        /*4dde*/ 	.short	(.L_3323 - .L_3322)
	.align		4
.L_3322:
        /*4de0*/ 	.word	index@($__internal_207_$__cuda_sm20_div_s16)
        /*4de4*/ 	.word	0x00000000


	//----- nvinfo : EIATTR_FRAME_SIZE
	.align		4
.L_3323:
        /*4de8*/ 	.byte	0x04, 0x11
        /*4dea*/ 	.short	(.L_3325 - .L_3324)
	.align		4
.L_3324:
        /*4dec*/ 	.word	index@(_Z9cuda_gemmIiLi128ELi4ELi1ELi64ELi4ELi4ELi64ELi0ELi0EEviiiPT_S1_S1_iii)
        /*4df0*/ 	.word	0x00000000


	//----- nvinfo : EIATTR_REGCOUNT
	.align		4
.L_3325:
        /*4df4*/ 	.byte	0x04, 0x2f
        /*4df6*/ 	.short	(.L_3327 - .L_3326)
	.align		4
.L_3326:
        /*4df8*/ 	.word	index@(_Z9cuda_gemmIiLi128ELi4ELi1ELi64ELi4ELi4ELi64ELi0ELi1EEviiiPT_S1_S1_iii)
        /*4dfc*/ 	.word	0x0000000e


	//----- nvinfo : EIATTR_FRAME_SIZE
	.align		4
.L_3327:
        /*4e00*/ 	.byte	0x04, 0x11
        /*4e02*/ 	.short	(.L_3329 - .L_3328)
	.align		4
.L_3328:
        /*4e04*/ 	.word	index@(_Z9cuda_gemmIiLi128ELi4ELi1ELi64ELi4ELi4ELi64ELi0ELi1EEviiiPT_S1_S1_iii)
        /*4e08*/ 	.word	0x00000000


	//----- nvinfo : EIATTR_REGCOUNT
	.align		4
.L_3329:
        /*4e0c*/ 	.byte	0x04, 0x2f
        /*4e0e*/ 	.short	(.L_3331 - .L_3330)
	.align		4
.L_3330:
        /*4e10*/ 	.word	index@(_Z9cuda_gemmIiLi128ELi4ELi1ELi64ELi4ELi4ELi64ELi1ELi0EEviiiPT_S1_S1_iii)
        /*4e14*/ 	.word	0x00000030


	//----- nvinfo : EIATTR_FRAME_SIZE
	.align		4
.L_3331:
        /*4e18*/ 	.byte	0x04, 0x11
        /*4e1a*/ 	.short	(.L_3333 - .L_3332)
	.align		4
.L_3332:
        /*4e1c*/ 	.word	index@($__internal_206_$__cuda_sm20_div_s16)
        /*4e20*/ 	.word	0x00000000


	//----- nvinfo : EIATTR_FRAME_SIZE
	.align		4
.L_3333:
        /*4e24*/ 	.byte	0x04, 0x11
        /*4e26*/ 	.short	(.L_3335 - .L_3334)
	.align		4
.L_3334:
        /*4e28*/ 	.word	index@(_Z9cuda_gemmIiLi128ELi4ELi1ELi64ELi4ELi4ELi64ELi1ELi0EEviiiPT_S1_S1_iii)
        /*4e2c*/ 	.word	0x00000000


	//----- nvinfo : EIATTR_REGCOUNT
	.align		4
.L_3335:
        /*4e30*/ 	.byte	0x04, 0x2f
        /*4e32*/ 	.short	(.L_3337 - .L_3336)
	.align		4
.L_3336:
        /*4e34*/ 	.word	index@(_Z9cuda_gemmIiLi128ELi4ELi1ELi64ELi4ELi4ELi64ELi1ELi1EEviiiPT_S1_S1_iii)
        /*4e38*/ 	.word	0x0000000e


	//----- nvinfo : EIATTR_FRAME_SIZE
	.align		4
.L_3337:
        /*4e3c*/ 	.byte	0x04, 0x11
        /*4e3e*/ 	.short	(.L_3339 - .L_3338)
	.align		4
.L_3338:
        /*4e40*/ 	.word	index@(_Z9cuda_gemmIiLi128ELi4ELi1ELi64ELi4ELi4ELi64ELi1ELi1EEviiiPT_S1_S1_iii)
        /*4e44*/ 	.word	0x00000000


	//----- nvinfo : EIATTR_REGCOUNT
	.align		4
.L_3339:
        /*4e48*/ 	.byte	0x04, 0x2f
        /*4e4a*/ 	.short	(.L_3341 - .L_3340)
	.align		4
.L_3340:
        /*4e4c*/ 	.word	index@(_Z9cuda_gemmIiLi128ELi4ELi1ELi64ELi8ELi8ELi64ELi0ELi0EEviiiPT_S1_S1_iii)
        /*4e50*/ 	.word	0x00000040


	//----- nvinfo : EIATTR_FRAME_SIZE
	.align		4
.L_3341:
        /*4e54*/ 	.byte	0x04, 0x11
        /*4e56*/ 	.short	(.L_3343 - .L_3342)
	.align		4
.L_3342:
        /*4e58*/ 	.word	index@($__internal_205_$__cuda_sm20_div_s16)
        /*4e5c*/ 	.word	0x00000000


	//----- nvinfo : EIATTR_FRAME_SIZE
	.align		4
.L_3343:
        /*4e60*/ 	.byte	0x04, 0x11
        /*4e62*/ 	.short	(.L_3345 - .L_3344)
	.align		4
.L_3344:
        /*4e64*/ 	.word	index@(_Z9cuda_gemmIiLi128ELi4ELi1ELi64ELi8ELi8ELi64ELi0ELi0EEviiiPT_S1_S1_iii)
        /*4e68*/ 	.word	0x00000000


	//----- nvinfo : EIATTR_REGCOUNT
	.align		4
.L_3345:
        /*4e6c*/ 	.byte	0x04, 0x2f
        /*4e6e*/ 	.short	(.L_3347 - .L_3346)
	.align		4
.L_3346:
        /*4e70*/ 	.word	index@(_Z9cuda_gemmIiLi128ELi4ELi1ELi64ELi8ELi8ELi64ELi0ELi1EEviiiPT_S1_S1_iii)
        /*4e74*/ 	.word	0x0000001e


	//----- nvinfo : EIATTR_FRAME_SIZE
	.align		4
.L_3347:
        /*4e78*/ 	.byte	0x04, 0x11
        /*4e7a*/ 	.short	(.L_3349 - .L_3348)
	.align		4
.L_3348:
        /*4e7c*/ 	.word	index@(_Z9cuda_gemmIiLi128ELi4ELi1ELi64ELi8ELi8ELi64ELi0ELi1EEviiiPT_S1_S1_iii)
        /*4e80*/ 	.word	0x00000000


	//----- nvinfo : EIATTR_REGCOUNT
	.align		4
.L_3349:
        /*4e84*/ 	.byte	0x04, 0x2f
        /*4e86*/ 	.short	(.L_3351 - .L_3350)
	.align		4
.L_3350:
        /*4e88*/ 	.word	index@(_Z9cuda_gemmIiLi128ELi4ELi1ELi64ELi8ELi8ELi64ELi1ELi0EEviiiPT_S1_S1_iii)
        /*4e8c*/ 	.word	0x00000040


	//----- nvinfo : EIATTR_FRAME_SIZE
	.align		4
.L_3351:
        /*4e90*/ 	.byte	0x04, 0x11
        /*4e92*/ 	.short	(.L_3353 - .L_3352)
	.align		4
.L_3352:
        /*4e94*/ 	.word	index@($__internal_204_$__cuda_sm20_div_s16)
        /*4e98*/ 	.word	0x00000000


	//----- nvinfo : EIATTR_FRAME_SIZE
	.align		4
.L_3353:
        /*4e9c*/ 	.byte	0x04, 0x11
        /*4e9e*/ 	.short	(.L_3355 - .L_3354)
	.align		4
.L_3354:
        /*4ea0*/ 	.word	index@(_Z9cuda_gemmIiLi128ELi4ELi1ELi64ELi8ELi8ELi64ELi1ELi0EEviiiPT_S1_S1_iii)
        /*4ea4*/ 	.word	0x00000000


	//----- nvinfo : EIATTR_REGCOUNT
	.align		4
.L_3355:
        /*4ea8*/ 	.byte	0x04, 0x2f
        /*4eaa*/ 	.short	(.L_3357 - .L_3356)
	.align		4
.L_3356:
        /*4eac*/ 	.word	index@(_Z9cuda_gemmIiLi128ELi4ELi1ELi64ELi8ELi8ELi64ELi1ELi1EEviiiPT_S1_S1_iii)
        /*4eb0*/ 	.word	0x0000001e


	//----- nvinfo : EIATTR_FRAME_SIZE
	.align		4
.L_3357:
        /*4eb4*/ 	.byte	0x04, 0x11
        /*4eb6*/ 	.short	(.L_3359 - .L_3358)
	.align		4
.L_3358:
        /*4eb8*/ 	.word	index@(_Z9cuda_gemmIiLi128ELi4ELi1ELi64ELi8ELi8ELi64ELi1ELi1EEviiiPT_S1_S1_iii)
        /*4ebc*/ 	.word	0x00000000


	//----- nvinfo : EIATTR_REGCOUNT
	.align		4
.L_3359:
        /*4ec0*/ 	.byte	0x04, 0x2f
        /*4ec2*/ 	.short	(.L_3361 - .L_3360)
	.align		4
.L_3360:
        /*4ec4*/ 	.word	index@(_Z9cuda_gemmIiLi128ELi4ELi1ELi64ELi16ELi16ELi64ELi0ELi0EEviiiPT_S1_S1_iii)
        /*4ec8*/ 	.word	0x00000060


	//----- nvinfo : EIATTR_FRAME_SIZE
	.align		4
.L_3361:
        /*4ecc*/ 	.byte	0x04, 0x11
        /*4ece*/ 	.short	(.L_3363 - .L_3362)
	.align		4
.L_3362:
        /*4ed0*/ 	.word	index@($__internal_203_$__cuda_sm20_div_s16)
        /*4ed4*/ 	.word	0x00000000


	//----- nvinfo : EIATTR_FRAME_SIZE
	.align		4
.L_3363:
        /*4ed8*/ 	.byte	0x04, 0x11
        /*4eda*/ 	.short	(.L_3365 - .L_3364)
	.align		4
.L_3364:
        /*4edc*/ 	.word	index@(_Z9cuda_gemmIiLi128ELi4ELi1ELi64ELi16ELi16ELi64ELi0ELi0EEviiiPT_S1_S1_iii)
        /*4ee0*/ 	.word	0x00000000


	//----- nvinfo : EIATTR_REGCOUNT
	.align		4
.L_3365:
        /*4ee4*/ 	.byte	0x04, 0x2f
        /*4ee6*/ 	.short	(.L_3367 - .L_3366)
	.align		4
.L_3366:
        /*4ee8*/ 	.word	index@(_Z9cuda_gemmIiLi128ELi4ELi1ELi64ELi16ELi16ELi64ELi0ELi1EEviiiPT_S1_S1_iii)
        /*4eec*/ 	.word	0x00000020


	//----- nvinfo : EIATTR_FRAME_SIZE
	.align		4
.L_3367:
        /*4ef0*/ 	.byte	0x04, 0x11
        /*4ef2*/ 	.short	(.L_3369 - .L_3368)
	.align		4
.L_3368:
        /*4ef4*/ 	.word	index@($__internal_202_$__cuda_sm20_div_u16)
        /*4ef8*/ 	.word	0x00000000


	//----- nvinfo : EIATTR_FRAME_SIZE
	.align		4
.L_3369:
        /*4efc*/ 	.byte	0x04, 0x11
        /*4efe*/ 	.short	(.L_3371 - .L_3370)
	.align		4
.L_3370:
        /*4f00*/ 	.word	index@(_Z9cuda_gemmIiLi128ELi4ELi1ELi64ELi16ELi16ELi64ELi0ELi1EEviiiPT_S1_S1_iii)
        /*4f04*/ 	.word	0x00000000


	//----- nvinfo : EIATTR_REGCOUNT
	.align		4
.L_3371:
        /*4f08*/ 	.byte	0x04, 0x2f
        /*4f0a*/ 	.short	(.L_3373 - .L_3372)
	.align		4
.L_3372:
        /*4f0c*/ 	.word	index@(_Z9cuda_gemmIiLi128ELi4ELi1ELi64ELi16ELi16ELi64ELi1ELi0EEviiiPT_S1_S1_iii)
        /*4f10*/ 	.word	0x00000060


	//----- nvinfo : EIATTR_FRAME_SIZE
	.align		4
.L_3373:
        /*4f14*/ 	.byte	0x04, 0x11
        /*4f16*/ 	.short	(.L_3375 - .L_3374)
	.align		4
.L_3374:
        /*4f18*/ 	.word	index@($__internal_201_$__cuda_sm20_div_s16)
        /*4f1c*/ 	.word	0x00000000


	//----- nvinfo : EIATTR_FRAME_SIZE
	.align		4
.L_3375:
        /*4f20*/ 	.byte	0x04, 0x11
        /*4f22*/ 	.short	(.L_3377 - .L_3376)
	.align		4
.L_3376:
        /*4f24*/ 	.word	index@(_Z9cuda_gemmIiLi128ELi4ELi1ELi64ELi16ELi16ELi64ELi1ELi0EEviiiPT_S1_S1_iii)
        /*4f28*/ 	.word	0x00000000


	//----- nvinfo : EIATTR_REGCOUNT
	.align		4
.L_3377:
        /*4f2c*/ 	.byte	0x04, 0x2f
        /*4f2e*/ 	.short	(.L_3379 - .L_3378)
	.align		4
.L_3378:
        /*4f30*/ 	.word	index@(_Z9cuda_gemmIiLi128ELi4ELi1ELi64ELi16ELi16ELi64ELi1ELi1EEviiiPT_S1_S1_iii)
        /*4f34*/ 	.word	0x0000001d


	//----- nvinfo : EIATTR_FRAME_SIZE
	.align		4
.L_3379:
        /*4f38*/ 	.byte	0x04, 0x11
        /*4f3a*/ 	.short	(.L_3381 - .L_3380)
	.align		4
.L_3380:
        /*4f3c*/ 	.word	index@($__internal_200_$__cuda_sm20_div_u16)
        /*4f40*/ 	.word	0x00000000


	//----- nvinfo : EIATTR_FRAME_SIZE
	.align		4
.L_3381:
        /*4f44*/ 	.byte	0x04, 0x11
        /*4f46*/ 	.short	(.L_3383 - .L_3382)
	.align		4
.L_3382:
        /*4f48*/ 	.word	index@(_Z9cuda_gemmIiLi128ELi4ELi1ELi64ELi16ELi16ELi64ELi1ELi1EEviiiPT_S1_S1_iii)
        /*4f4c*/ 	.word	0x00000000


	//----- nvinfo : EIATTR_REGCOUNT
	.align		4
.L_3383:
        /*4f50*/ 	.byte	0x04, 0x2f
        /*4f52*/ 	.short	(.L_3385 - .L_3384)
	.align		4
.L_3384:
        /*4f54*/ 	.word	index@(_Z9cuda_gemmIiLi128ELi4ELi1ELi64ELi32ELi32ELi64ELi0ELi0EEviiiPT_S1_S1_iii)
        /*4f58*/ 	.word	0x0000005d


	//----- nvinfo : EIATTR_FRAME_SIZE
	.align		4
.L_3385:
        /*4f5c*/ 	.byte	0x04, 0x11
        /*4f5e*/ 	.short	(.L_3387 - .L_3386)
	.align		4
.L_3386:
        /*4f60*/ 	.word	index@($__internal_199_$__cuda_sm20_div_s16)
        /*4f64*/ 	.word	0x00000000


	//----- nvinfo : EIATTR_FRAME_SIZE
	.align		4
.L_3387:
        /*4f68*/ 	.byte	0x04, 0x11
        /*4f6a*/ 	.short	(.L_3389 - .L_3388)
	.align		4
.L_3388:
        /*4f6c*/ 	.word	index@(_Z9cuda_gemmIiLi128ELi4ELi1ELi64ELi32ELi32ELi64ELi0ELi0EEviiiPT_S1_S1_iii)
        /*4f70*/ 	.word	0x00000000


	//----- nvinfo : EIATTR_REGCOUNT
	.align		4
.L_3389:
        /*4f74*/ 	.byte	0x04, 0x2f
        /*4f76*/ 	.short	(.L_3391 - .L_3390)
	.align		4
.L_3390:
        /*4f78*/ 	.word	index@(_Z9cuda_gemmIiLi128ELi4ELi1ELi64ELi32ELi32ELi64ELi0ELi1EEviiiPT_S1_S1_iii)
        /*4f7c*/ 	.word	0x00000040


	//----- nvinfo : EIATTR_FRAME_SIZE
	.align		4
.L_3391:
        /*4f80*/ 	.byte	0x04, 0x11
        /*4f82*/ 	.short	(.L_3393 - .L_3392)
	.align		4
.L_3392:
        /*4f84*/ 	.word	index@(_Z9cuda_gemmIiLi128ELi4ELi1ELi64ELi32ELi32ELi64ELi0ELi1EEviiiPT_S1_S1_iii)
        /*4f88*/ 	.word	0x00000000


	//----- nvinfo : EIATTR_REGCOUNT
	.align		4
.L_3393:
        /*4f8c*/ 	.byte	0x04, 0x2f
        /*4f8e*/ 	.short	(.L_3395 - .L_3394)
	.align		4
.L_3394:
        /*4f90*/ 	.word	index@(_Z9cuda_gemmIiLi128ELi4ELi1ELi64ELi32ELi32ELi64ELi1ELi0EEviiiPT_S1_S1_iii)
        /*4f94*/ 	.word	0x00000048


	//----- nvinfo : EIATTR_FRAME_SIZE
	.align		4
.L_3395:
        /*4f98*/ 	.byte	0x04, 0x11
        /*4f9a*/ 	.short	(.L_3397 - .L_3396)
	.align		4
.L_3396:
        /*4f9c*/ 	.word	index@($__internal_198_$__cuda_sm20_div_s16)
        /*4fa0*/ 	.word	0x00000010


	//----- nvinfo : EIATTR_FRAME_SIZE
	.align		4
.L_3397:
        /*4fa4*/ 	.byte	0x04, 0x11
        /*4fa6*/ 	.short	(.L_3399 - .L_3398)
	.align		4
.L_3398:
        /*4fa8*/ 	.word	index@(_Z9cuda_gemmIiLi128ELi4ELi1ELi64ELi32ELi32ELi64ELi1ELi0EEviiiPT_S1_S1_iii)
        /*4fac*/ 	.word	0x00000010


	//----- nvinfo : EIATTR_REGCOUNT
	.align		4
.L_3399:
        /*4fb0*/ 	.byte	0x04, 0x2f
        /*4fb2*/ 	.short	(.L_3401 - .L_3400)
	.align		4
.L_3400:
        /*4fb4*/ 	.word	index@(_Z9cuda_gemmIiLi128ELi4ELi1ELi64ELi32ELi32ELi64ELi1ELi1EEviiiPT_S1_S1_iii)
        /*4fb8*/ 	.word	0x00000038


	//----- nvinfo : EIATTR_FRAME_SIZE
	.align		4
.L_3401:
        /*4fbc*/ 	.byte	0x04, 0x11
        /*4fbe*/ 	.short	(.L_3403 - .L_3402)
	.align		4
.L_3402:
        /*4fc0*/ 	.word	index@(_Z9cuda_gemmIiLi128ELi4ELi1ELi64ELi32ELi32ELi64ELi1ELi1EEviiiPT_S1_S1_iii)
        /*4fc4*/ 	.word	0x00000000


	//----- nvinfo : EIATTR_REGCOUNT
	.align		4
.L_3403:
        /*4fc8*/ 	.byte	0x04, 0x2f
        /*4fca*/ 	.short	(.L_3405 - .L_3404)
	.align		4
.L_3404:
        /*4fcc*/ 	.word	index@(_Z9cuda_gemmIiLi128ELi4ELi1ELi64ELi64ELi64ELi64ELi0ELi0EEviiiPT_S1_S1_iii)
        /*4fd0*/ 	.word	0x00000050


	//----- nvinfo : EIATTR_FRAME_SIZE
	.align		4
.L_3405:
        /*4fd4*/ 	.byte	0x04, 0x11
        /*4fd6*/ 	.short	(.L_3407 - .L_3406)
	.align		4
.L_3406:
        /*4fd8*/ 	.word	index@($__internal_197_$__cuda_sm20_div_s16)
        /*4fdc*/ 	.word	0x00000000


	//----- nvinfo : EIATTR_FRAME_SIZE
	.align		4
.L_3407:
        /*4fe0*/ 	.byte	0x04, 0x11
        /*4fe2*/ 	.short	(.L_3409 - .L_3408)
	.align		4
.L_3408:
        /*4fe4*/ 	.word	index@(_Z9cuda_gemmIiLi128ELi4ELi1ELi64ELi64ELi64ELi64ELi0ELi0EEviiiPT_S1_S1_iii)
        /*4fe8*/ 	.word	0x00000000


	//----- nvinfo : EIATTR_REGCOUNT
	.align		4
.L_3409:
        /*4fec*/ 	.byte	0x04, 0x2f
        /*4fee*/ 	.short	(.L_3411 - .L_3410)
	.align		4
.L_3410:
        /*4ff0*/ 	.word	index@(_Z9cuda_gemmIiLi128ELi4ELi1ELi64ELi64ELi64ELi64ELi0ELi1EEviiiPT_S1_S1_iii)
        /*4ff4*/ 	.word	0x00000030


	//----- nvinfo : EIATTR_FRAME_SIZE
	.align		4
.L_3411:
        /*4ff8*/ 	.byte	0x04, 0x11
        /*4ffa*/ 	.short	(.L_3413 - .L_3412)
	.align		4
.L_3412:
        /*4ffc*/ 	.word	index@(_Z9cuda_gemmIiLi128ELi4ELi1ELi64ELi64ELi64ELi64ELi0ELi1EEviiiPT_S1_S1_iii)
        /*5000*/ 	.word	0x00000000


	//----- nvinfo : EIATTR_REGCOUNT
	.align		4
.L_3413:
        /*5004*/ 	.byte	0x04, 0x2f
        /*5006*/ 	.short	(.L_3415 - .L_3414)
	.align		4
.L_3414:
        /*5008*/ 	.word	index@(_Z9cuda_gemmIiLi128ELi4ELi1ELi64ELi64ELi64ELi64ELi1ELi0EEviiiPT_S1_S1_iii)
        /*500c*/ 	.word	0x00000048


	//----- nvinfo : EIATTR_FRAME_SIZE
	.align		4
.L_3415:
        /*5010*/ 	.byte	0x04, 0x11
        /*5012*/ 	.short	(.L_3417 - .L_3416)
	.align		4
.L_3416:
        /*5014*/ 	.word	index@($__internal_196_$__cuda_sm20_div_s16)
        /*5018*/ 	.word	0x00000008


	//----- nvinfo : EIATTR_FRAME_SIZE
	.align		4
.L_3417:
        /*501c*/ 	.byte	0x04, 0x11
        /*501e*/ 	.short	(.L_3419 - .L_3418)
	.align		4
.L_3418:
        /*5020*/ 	.word	index@(_Z9cuda_gemmIiLi128ELi4ELi1ELi64ELi64ELi64ELi64ELi1ELi0EEviiiPT_S1_S1_iii)
        /*5024*/ 	.word	0x00000008


	//----- nvinfo : EIATTR_REGCOUNT
	.align		4
.L_3419:
        /*5028*/ 	.byte	0x04, 0x2f
        /*502a*/ 	.short	(.L_3421 - .L_3420)
	.align		4
.L_3420:
        /*502c*/ 	.word	index@(_Z9cuda_gemmIiLi128ELi4ELi1ELi64ELi64ELi64ELi64ELi1ELi1EEviiiPT_S1_S1_iii)
        /*5030*/ 	.word	0x00000030


	//----- nvinfo : EIATTR_FRAME_SIZE
	.align		4
.L_3421:
        /*5034*/ 	.byte	0x04, 0x11
        /*5036*/ 	.short	(.L_3423 - .L_3422)
	.align		4
.L_3422:
        /*5038*/ 	.word	index@(_Z9cuda_gemmIiLi128ELi4ELi1ELi64ELi64ELi64ELi64ELi1ELi1EEviiiPT_S1_S1_iii)
        /*503c*/ 	.word	0x00000000


	//----- nvinfo : EIATTR_REGCOUNT
	.align		4
.L_3423:
        /*5040*/ 	.byte	0x04, 0x2f
        /*5042*/ 	.short	(.L_3425 - .L_3424)
	.align		4
.L_3424:
        /*5044*/ 	.word	index@(_Z9cuda_gemmIiLi128ELi4ELi1ELi64ELi128ELi128ELi64ELi0ELi0EEviiiPT_S1_S1_iii)
        /*5048*/ 	.word	0x00000048


	//----- nvinfo : EIATTR_FRAME_SIZE
	.align		4
.L_3425:
        /*504c*/ 	.byte	0x04, 0x11
        /*504e*/ 	.short	(.L_3427 - .L_3426)
	.align		4
.L_3426:
        /*5050*/ 	.word	index@($__internal_195_$__cuda_sm20_div_s16)
        /*5054*/ 	.word	0x00000008


	//----- nvinfo : EIATTR_FRAME_SIZE
	.align		4
.L_3427:
        /*5058*/ 	.byte	0x04, 0x11
        /*505a*/ 	.short	(.L_3429 - .L_3428)
	.align		4
.L_3428:
        /*505c*/ 	.word	index@(_Z9cuda_gemmIiLi128ELi4ELi1ELi64ELi128ELi128ELi64ELi0ELi0EEviiiPT_S1_S1_iii)
        /*5060*/ 	.word	0x00000008


	//----- nvinfo : EIATTR_REGCOUNT
	.align		4
.L_3429:
        /*5064*/ 	.byte	0x04, 0x2f
        /*5066*/ 	.short	(.L_3431 - .L_3430)
	.align		4
.L_3430:
        /*5068*/ 	.word	index@(_Z9cuda_gemmIiLi128ELi4ELi1ELi64ELi128ELi128ELi64ELi0ELi1EEviiiPT_S1_S1_iii)
        /*506c*/ 	.word	0x00000018


	//----- nvinfo : EIATTR_FRAME_SIZE
	.align		4
.L_3431:
        /*5070*/ 	.byte	0x04, 0x11
        /*5072*/ 	.short	(.L_3433 - .L_3432)
	.align		4
.L_3432:
        /*5074*/ 	.word	index@(_Z9cuda_gemmIiLi128ELi4ELi1ELi64ELi128ELi128ELi64ELi0ELi1EEviiiPT_S1_S1_iii)
        /*5078*/ 	.word	0x00000000


	//----- nvinfo : EIATTR_REGCOUNT
	.align		4
.L_3433:
        /*507c*/ 	.byte	0x04, 0x2f
        /*507e*/ 	.short	(.L_3435 - .L_3434)
	.align		4
.L_3434:
        /*5080*/ 	.word	index@(_Z9cuda_gemmIiLi128ELi4ELi1ELi64ELi128ELi128ELi64ELi1ELi0EEviiiPT_S1_S1_iii)
        /*5084*/ 	.word	0x00000048


	//----- nvinfo : EIATTR_FRAME_SIZE
	.align		4
.L_3435:
        /*5088*/ 	.byte	0x04, 0x11
        /*508a*/ 	.short	(.L_3437 - .L_3436)
	.align		4
.L_3436:
        /*508c*/ 	.word	index@($__internal_194_$__cuda_sm20_div_s16)
        /*5090*/ 	.word	0x00000008


	//----- nvinfo : EIATTR_FRAME_SIZE
	.align		4
.L_3437:
        /*5094*/ 	.byte	0x04, 0x11
        /*5096*/ 	.short	(.L_3439 - .L_3438)
	.align		4
.L_3438:
        /*5098*/ 	.word	index@(_Z9cuda_gemmIiLi128ELi4ELi1ELi64ELi128ELi128ELi64ELi1ELi0EEviiiPT_S1_S1_iii)
        /*509c*/ 	.word	0x00000008


	//----- nvinfo : EIATTR_REGCOUNT
	.align		4
.L_3439:
        /*50a0*/ 	.byte	0x04, 0x2f
        /*50a2*/ 	.short	(.L_3441 - .L_3440)
	.align		4
.L_3440:
        /*50a4*/ 	.word	index@(_Z9cuda_gemmIiLi128ELi4ELi1ELi64ELi128ELi128ELi64ELi1ELi1EEviiiPT_S1_S1_iii)
        /*50a8*/ 	.word	0x00000020


	//----- nvinfo : EIATTR_FRAME_SIZE
	.align		4
.L_3441:
        /*50ac*/ 	.byte	0x04, 0x11
        /*50ae*/ 	.short	(.L_3443 - .L_3442)
	.align		4
.L_3442:
        /*50b0*/ 	.word	index@(_Z9cuda_gemmIiLi128ELi4ELi1ELi64ELi128ELi128ELi64ELi1ELi1EEviiiPT_S1_S1_iii)
        /*50b4*/ 	.word	0x00000000


	//----- nvinfo : EIATTR_REGCOUNT
	.align		4
.L_3443:
        /*50b8*/ 	.byte	0x04, 0x2f
        /*50ba*/ 	.short	(.L_3445 - .L_3444)
	.align		4
.L_3444:
        /*50bc*/ 	.word	index@(_Z9cuda_gemmIiLi128ELi4ELi1ELi128ELi2ELi2ELi64ELi0ELi0EEviiiPT_S1_S1_iii)
        /*50c0*/ 	.word	0x00000028


	//----- nvinfo : EIATTR_FRAME_SIZE
	.align		4
.L_3445:
        /*50c4*/ 	.byte	0x04, 0x11
        /*50c6*/ 	.short	(.L_3447 - .L_3446)
	.align		4
.L_3446:
        /*50c8*/ 	.word	index@($__internal_193_$__cuda_sm20_div_s16)
        /*50cc*/ 	.word	0x00000000


	//----- nvinfo : EIATTR_FRAME_SIZE
	.align		4
.L_3447:
        /*50d0*/ 	.byte	0x04, 0x11
        /*50d2*/ 	.short	(.L_3449 - .L_3448)
	.align		4
.L_3448:
        /*50d4*/ 	.word	index@(_Z9cuda_gemmIiLi128ELi4ELi1ELi128ELi2ELi2ELi64ELi0ELi0EEviiiPT_S1_S1_iii)
        /*50d8*/ 	.word	0x00000000


	//----- nvinfo : EIATTR_REGCOUNT
	.align		4
.L_3449:
        /*50dc*/ 	.byte	0x04, 0x2f
        /*50de*/ 	.short	(.L_3451 - .L_3450)
	.align		4
.L_3450:
        /*50e0*/ 	.word	index@(_Z9cuda_gemmIiLi128ELi4ELi1ELi128ELi2ELi2ELi64ELi0ELi1EEviiiPT_S1_S1_iii)
        /*50e4*/ 	.word	0x00000020


	//----- nvinfo : EIATTR_FRAME_SIZE
	.align		4
.L_3451:
        /*50e8*/ 	.byte	0x04, 0x11
        /*50ea*/ 	.short	(.L_3453 - .L_3452)
	.align		4
.L_3452:
        /*50ec*/ 	.word	index@(_Z9cuda_gemmIiLi128ELi4ELi1ELi128ELi2ELi2ELi64ELi0ELi1EEviiiPT_S1_S1_iii)
        /*50f0*/ 	.word	0x00000000


	//----- nvinfo : EIATTR_REGCOUNT
	.align		4
.L_3453:
        /*50f4*/ 	.byte	0x04, 0x2f
        /*50f6*/ 	.short	(.L_3455 - .L_3454)
	.align		4
.L_3454:
        /*50f8*/ 	.word	index@(_Z9cuda_gemmIiLi128ELi4ELi1ELi128ELi2ELi2ELi64ELi1ELi0EEviiiPT_S1_S1_iii)
        /*50fc*/ 	.word	0x00000028


	//----- nvinfo : EIATTR_FRAME_SIZE
	.align		4
.L_3455:
        /*5100*/ 	.byte	0x04, 0x11
        /*5102*/ 	.short	(.L_3457 - .L_3456)
	.align		4
.L_3456:
        /*5104*/ 	.word	index@($__internal_192_$__cuda_sm20_div_s16)
        /*5108*/ 	.word	0x00000000


	//----- nvinfo : EIATTR_FRAME_SIZE
	.align		4
.L_3457:
        /*510c*/ 	.byte	0x04, 0x11
        /*510e*/ 	.short	(.L_3459 - .L_3458)
	.align		4
.L_3458:
        /*5110*/ 	.word	index@(_Z9cuda_gemmIiLi128ELi4ELi1ELi128ELi2ELi2ELi64ELi1ELi0EEviiiPT_S1_S1_iii)
        /*5114*/ 	.word	0x00000000


	//----- nvinfo : EIATTR_REGCOUNT
	.align		4
.L_3459:
        /*5118*/ 	.byte	0x04, 0x2f
        /*511a*/ 	.short	(.L_3461 - .L_3460)
	.align		4
.L_3460:
        /*511c*/ 	.word	index@(_Z9cuda_gemmIiLi128ELi4ELi1ELi128ELi2ELi2ELi64ELi1ELi1EEviiiPT_S1_S1_iii)
        /*5120*/ 	.word	0x00000028


	//----- nvinfo : EIATTR_FRAME_SIZE
	.align		4
.L_3461:
        /*5124*/ 	.byte	0x04, 0x11
        /*5126*/ 	.short	(.L_3463 - .L_3462)
	.align		4
.L_3462:
        /*5128*/ 	.word	index@(_Z9cuda_gemmIiLi128ELi4ELi1ELi128ELi2ELi2ELi64ELi1ELi1EEviiiPT_S1_S1_iii)
        /*512c*/ 	.word	0x00000000


	//----- nvinfo : EIATTR_REGCOUNT
	.align		4
.L_3463:
        /*5130*/ 	.byte	0x04, 0x2f
        /*5132*/ 	.short	(.L_3465 - .L_3464)
	.align		4
.L_3464:
        /*5134*/ 	.word	index@(_Z9cuda_gemmIiLi128ELi4ELi1ELi128ELi4ELi4ELi64ELi0ELi0EEviiiPT_S1_S1_iii)
        /*5138*/ 	.word	0x00000030


	//----- nvinfo : EIATTR_FRAME_SIZE
	.align		4
.L_3465:
        /*513c*/ 	.byte	0x04, 0x11
        /*513e*/ 	.short	(.L_3467 - .L_3466)
	.align		4
.L_3466:
        /*5140*/ 	.word	index@($__internal_191_$__cuda_sm20_div_s16)
        /*5144*/ 	.word	0x00000000


	//----- nvinfo : EIATTR_FRAME_SIZE
	.align		4
.L_3467:
        /*5148*/ 	.byte	0x04, 0x11
        /*514a*/ 	.short	(.L_3469 - .L_3468)
	.align		4
.L_3468:
        /*514c*/ 	.word	index@(_Z9cuda_gemmIiLi128ELi4ELi1ELi128ELi4ELi4ELi64ELi0ELi0EEviiiPT_S1_S1_iii)
        /*5150*/ 	.word	0x00000000


	//----- nvinfo : EIATTR_REGCOUNT
	.align		4
.L_3469:
        /*5154*/ 	.byte	0x04, 0x2f
        /*5156*/ 	.short	(.L_3471 - .L_3470)
	.align		4
.L_3470:
        /*5158*/ 	.word	index@(_Z9cuda_gemmIiLi128ELi4ELi1ELi128ELi4ELi4ELi64ELi0ELi1EEviiiPT_S1_S1_iii)
        /*515c*/ 	.word	0x00000020


	//----- nvinfo : EIATTR_FRAME_SIZE
	.align		4
.L_3471:
        /*5160*/ 	.byte	0x04, 0x11
        /*5162*/ 	.short	(.L_3473 - .L_3472)
	.align		4
.L_3472:
        /*5164*/ 	.word	index@(_Z9cuda_gemmIiLi128ELi4ELi1ELi128ELi4ELi4ELi64ELi0ELi1EEviiiPT_S1_S1_iii)
        /*5168*/ 	.word	0x00000000


	//----- nvinfo : EIATTR_REGCOUNT
	.align		4
.L_3473:
        /*516c*/ 	.byte	0x04, 0x2f
        /*516e*/ 	.short	(.L_3475 - .L_3474)
	.align		4
.L_3474:
        /*5170*/ 	.word	index@(_Z9cuda_gemmIiLi128ELi4ELi1ELi128ELi4ELi4ELi64ELi1ELi0EEviiiPT_S1_S1_iii)
        /*5174*/ 	.word	0x00000030


	//----- nvinfo : EIATTR_FRAME_SIZE
	.align		4
.L_3475:
        /*5178*/ 	.byte	0x04, 0x11
        /*517a*/ 	.short	(.L_3477 - .L_3476)
	.align		4
.L_3476:
        /*517c*/ 	.word	index@($__internal_190_$__cuda_sm20_div_s16)
        /*5180*/ 	.word	0x00000000


	//----- nvinfo : EIATTR_FRAME_SIZE
	.align		4
.L_3477:
        /*5184*/ 	.byte	0x04, 0x11
        /*5186*/ 	.short	(.L_3479 - .L_3478)
	.align		4
.L_3478:
        /*5188*/ 	.word	index@(_Z9cuda_gemmIiLi128ELi4ELi1ELi128ELi4ELi4ELi64ELi1ELi0EEviiiPT_S1_S1_iii)
        /*518c*/ 	.word	0x00000000


	//----- nvinfo : EIATTR_REGCOUNT
	.align		4
.L_3479:
        /*5190*/ 	.byte	0x04, 0x2f
        /*5192*/ 	.short	(.L_3481 - .L_3480)
	.align		4
.L_3480:
        /*5194*/ 	.word	index@(_Z9cuda_gemmIiLi128ELi4ELi1ELi128ELi4ELi4ELi64ELi1ELi1EEviiiPT_S1_S1_iii)
        /*5198*/ 	.word	0x00000028


	//----- nvinfo : EIATTR_FRAME_SIZE
	.align		4
.L_3481:
        /*519c*/ 	.byte	0x04, 0x11
        /*519e*/ 	.short	(.L_3483 - .L_3482)
	.align		4
.L_3482:
        /*51a0*/ 	.word	index@(_Z9cuda_gemmIiLi128ELi4ELi1ELi128ELi4ELi4ELi64ELi1ELi1EEviiiPT_S1_S1_iii)
        /*51a4*/ 	.word	0x00000000


	//----- nvinfo : EIATTR_REGCOUNT
	.align		4
.L_3483:
        /*51a8*/ 	.byte	0x04, 0x2f
        /*51aa*/ 	.short	(.L_3485 - .L_3484)
	.align		4
.L_3484:
        /*51ac*/ 	.word	index@(_Z9cuda_gemmIiLi128ELi4ELi1ELi128ELi8ELi8ELi64ELi0ELi0EEviiiPT_S1_S1_iii)
        /*51b0*/ 	.word	0x00000040


	//----- nvinfo : EIATTR_FRAME_SIZE
	.align		4
.L_3485:
        /*51b4*/ 	.byte	0x04, 0x11
        /*51b6*/ 	.short	(.L_3487 - .L_3486)
	.align		4
.L_3486:
        /*51b8*/ 	.word	index@($__internal_189_$__cuda_sm20_div_s16)
        /*51bc*/ 	.word	0x00000000


	//----- nvinfo : EIATTR_FRAME_SIZE
	.align		4
.L_3487:
        /*51c0*/ 	.byte	0x04, 0x11
        /*51c2*/ 	.short	(.L_3489 - .L_3488)
	.align		4
.L_3488:
        /*51c4*/ 	.word	index@(_Z9cuda_gemmIiLi128ELi4ELi1ELi128ELi8ELi8ELi64ELi0ELi0EEviiiPT_S1_S1_iii)
        /*51c8*/ 	.word	0x00000000


	//----- nvinfo : EIATTR_REGCOUNT
	.align		4
.L_3489:
        /*51cc*/ 	.byte	0x04, 0x2f
        /*51ce*/ 	.short	(.L_3491 - .L_3490)
	.align		4
.L_3490:
        /*51d0*/ 	.word	index@(_Z9cuda_gemmIiLi128ELi4ELi1ELi128ELi8ELi8ELi64ELi0ELi1EEviiiPT_S1_S1_iii)
        /*51d4*/ 	.word	0x00000028


	//----- nvinfo : EIATTR_FRAME_SIZE
	.align		4
.L_3491:
        /*51d8*/ 	.byte	0x04, 0x11
        /*51da*/ 	.short	(.L_3493 - .L_3492)
	.align		4
.L_3492:
        /*51dc*/ 	.word	index@(_Z9cuda_gemmIiLi128ELi4ELi1ELi128ELi8ELi8ELi64ELi0ELi1EEviiiPT_S1_S1_iii)
        /*51e0*/ 	.word	0x00000000


	//----- nvinfo : EIATTR_REGCOUNT
	.align		4
.L_3493:
        /*51e4*/ 	.byte	0x04, 0x2f
        /*51e6*/ 	.short	(.L_3495 - .L_3494)
	.align		4
.L_3494:
        /*51e8*/ 	.word	index@(_Z9cuda_gemmIiLi128ELi4ELi1ELi128ELi8ELi8ELi64ELi1ELi0EEviiiPT_S1_S1_iii)
        /*51ec*/ 	.word	0x00000040


	//----- nvinfo : EIATTR_FRAME_SIZE
	.align		4
.L_3495:
        /*51f0*/ 	.byte	0x04, 0x11
        /*51f2*/ 	.short	(.L_3497 - .L_3496)
	.align		4
.L_3496:
        /*51f4*/ 	.word	index@($__internal_188_$__cuda_sm20_div_s16)
        /*51f8*/ 	.word	0x00000000


	//----- nvinfo : EIATTR_FRAME_SIZE
	.align		4
.L_3497:
        /*51fc*/ 	.byte	0x04, 0x11
        /*51fe*/ 	.short	(.L_3499 - .L_3498)
	.align		4
.L_3498:
        /*5200*/ 	.word	index@(_Z9cuda_gemmIiLi128ELi4ELi1ELi128ELi8ELi8ELi64ELi1ELi0EEviiiPT_S1_S1_iii)
        /*5204*/ 	.word	0x00000000


	//----- nvinfo : EIATTR_REGCOUNT
	.align		4
.L_3499:
        /*5208*/ 	.byte	0x04, 0x2f
        /*520a*/ 	.short	(.L_3501 - .L_3500)
	.align		4
.L_3500:
        /*520c*/ 	.word	index@(_Z9cuda_gemmIiLi128ELi4ELi1ELi128ELi8ELi8ELi64ELi1ELi1EEviiiPT_S1_S1_iii)
        /*5210*/ 	.word	0x00000028


	//----- nvinfo : EIATTR_FRAME_SIZE
	.align		4
.L_3501:
        /*5214*/ 	.byte	0x04, 0x11
        /*5216*/ 	.short	(.L_3503 - .L_3502)
	.align		4
.L_3502:
        /*5218*/ 	.word	index@(_Z9cuda_gemmIiLi128ELi4ELi1ELi128ELi8ELi8ELi64ELi1ELi1EEviiiPT_S1_S1_iii)
        /*521c*/ 	.word	0x00000000


	//----- nvinfo : EIATTR_REGCOUNT
	.align		4
.L_3503:
        /*5220*/ 	.byte	0x04, 0x2f
        /*5222*/ 	.short	(.L_3505 - .L_3504)
	.align		4
.L_3504:
        /*5224*/ 	.word	index@(_Z9cuda_gemmIiLi128ELi4ELi1ELi128ELi16ELi16ELi64ELi0ELi0EEviiiPT_S1_S1_iii)
        /*5228*/ 	.word	0x00000060


	//----- nvinfo : EIATTR_FRAME_SIZE
	.align		4
.L_3505:
        /*522c*/ 	.byte	0x04, 0x11
        /*522e*/ 	.short	(.L_3507 - .L_3506)
	.align		4
.L_3506:
        /*5230*/ 	.word	index@($__internal_187_$__cuda_sm20_div_s16)
        /*5234*/ 	.word	0x00000000


	//----- nvinfo : EIATTR_FRAME_SIZE
	.align		4
.L_3507:
        /*5238*/ 	.byte	0x04, 0x11
        /*523a*/ 	.short	(.L_3509 - .L_3508)
	.align		4
.L_3508:
        /*523c*/ 	.word	index@(_Z9cuda_gemmIiLi128ELi4ELi1ELi128ELi16ELi16ELi64ELi0ELi0EEviiiPT_S1_S1_iii)
        /*5240*/ 	.word	0x00000000


	//----- nvinfo : EIATTR_REGCOUNT
	.align		4
.L_3509:
        /*5244*/ 	.byte	0x04, 0x2f
        /*5246*/ 	.short	(.L_3511 - .L_3510)
	.align		4
.L_3510:
        /*5248*/ 	.word	index@(_Z9cuda_gemmIiLi128ELi4ELi1ELi128ELi16ELi16ELi64ELi0ELi1EEviiiPT_S1_S1_iii)
        /*524c*/ 	.word	0x00000030


	//----- nvinfo : EIATTR_FRAME_SIZE
	.align		4
.L_3511:
        /*5250*/ 	.byte	0x04, 0x11
        /*5252*/ 	.short	(.L_3513 - .L_3512)
	.align		4
.L_3512:
        /*5254*/ 	.word	index@($__internal_186_$__cuda_sm20_div_u16)
        /*5258*/ 	.word	0x00000000


	//----- nvinfo : EIATTR_FRAME_SIZE
	.align		4
.L_3513:
        /*525c*/ 	.byte	0x04, 0x11
        /*525e*/ 	.short	(.L_3515 - .L_3514)
	.align		4
.L_3514:
        /*5260*/ 	.word	index@(_Z9cuda_gemmIiLi128ELi4ELi1ELi128ELi16ELi16ELi64ELi0ELi1EEviiiPT_S1_S1_iii)
        /*5264*/ 	.word	0x00000000


	//----- nvinfo : EIATTR_REGCOUNT
	.align		4
.L_3515:
        /*5268*/ 	.byte	0x04, 0x2f
        /*526a*/ 	.short	(.L_3517 - .L_3516)
	.align		4
.L_3516:
        /*526c*/ 	.word	index@(_Z9cuda_gemmIiLi128ELi4ELi1ELi128ELi16ELi16ELi64ELi1ELi0EEviiiPT_S1_S1_iii)
        /*5270*/ 	.word	0x00000060


	//----- nvinfo : EIATTR_FRAME_SIZE
	.align		4
.L_3517:
        /*5274*/ 	.byte	0x04, 0x11
        /*5276*/ 	.short	(.L_3519 - .L_3518)
	.align		4
.L_3518:
        /*5278*/ 	.word	index@($__internal_185_$__cuda_sm20_div_s16)
        /*527c*/ 	.word	0x00000000


	//----- nvinfo : EIATTR_FRAME_SIZE
	.align		4
.L_3519:
        /*5280*/ 	.byte	0x04, 0x11
        /*5282*/ 	.short	(.L_3521 - .L_3520)
	.align		4
.L_3520:
        /*5284*/ 	.word	index@(_Z9cuda_gemmIiLi128ELi4ELi1ELi128ELi16ELi16ELi64ELi1ELi0EEviiiPT_S1_S1_iii)
        /*5288*/ 	.word	0x00000000


	//----- nvinfo : EIATTR_REGCOUNT
	.align		4
.L_3521:
        /*528c*/ 	.byte	0x04, 0x2f
        /*528e*/ 	.short	(.L_3523 - .L_3522)
	.align		4
.L_3522:
        /*5290*/ 	.word	index@(_Z9cuda_gemmIiLi128ELi4ELi1ELi128ELi16ELi16ELi64ELi1ELi1EEviiiPT_S1_S1_iii)
        /*5294*/ 	.word	0x00000028


	//----- nvinfo : EIATTR_FRAME_SIZE
	.align		4
.L_3523:
        /*5298*/ 	.byte	0x04, 0x11
        /*529a*/ 	.short	(.L_3525 - .L_3524)
	.align		4
.L_3524:
        /*529c*/ 	.word	index@($__internal_184_$__cuda_sm20_div_u16)
        /*52a0*/ 	.word	0x00000000


	//----- nvinfo : EIATTR_FRAME_SIZE
	.align		4
.L_3525:
        /*52a4*/ 	.byte	0x04, 0x11
        /*52a6*/ 	.short	(.L_3527 - .L_3526)
	.align		4
.L_3526:
        /*52a8*/ 	.word	index@(_Z9cuda_gemmIiLi128ELi4ELi1ELi128ELi16ELi16ELi64ELi1ELi1EEviiiPT_S1_S1_iii)
        /*52ac*/ 	.word	0x00000000


	//----- nvinfo : EIATTR_REGCOUNT
	.align		4
.L_3527:
        /*52b0*/ 	.byte	0x04, 0x2f
        /*52b2*/ 	.short	(.L_3529 - .L_3528)
	.align		4
.L_3528:
        /*52b4*/ 	.word	index@(_Z9cuda_gemmIiLi128ELi4ELi1ELi128ELi32ELi32ELi64ELi0ELi0EEviiiPT_S1_S1_iii)
        /*52b8*/ 	.word	0x0000005d


	//----- nvinfo : EIATTR_FRAME_SIZE
	.align		4
.L_3529:
        /*52bc*/ 	.byte	0x04, 0x11
        /*52be*/ 	.short	(.L_3531 - .L_3530)
	.align		4
.L_3530:
        /*52c0*/ 	.word	index@($__internal_183_$__cuda_sm20_div_s16)
        /*52c4*/ 	.word	0x00000000


	//----- nvinfo : EIATTR_FRAME_SIZE
	.align		4
.L_3531:
        /*52c8*/ 	.byte	0x04, 0x11
        /*52ca*/ 	.short	(.L_3533 - .L_3532)
	.align		4
.L_3532:
        /*52cc*/ 	.word	index@(_Z9cuda_gemmIiLi128ELi4ELi1ELi128ELi32ELi32ELi64ELi0ELi0EEviiiPT_S1_S1_iii)
        /*52d0*/ 	.word	0x00000000


	//----- nvinfo : EIATTR_REGCOUNT
	.align		4
.L_3533:
        /*52d4*/ 	.byte	0x04, 0x2f
        /*52d6*/ 	.short	(.L_3535 - .L_3534)
	.align		4
.L_3534:
        /*52d8*/ 	.word	index@(_Z9cuda_gemmIiLi128ELi4ELi1ELi128ELi32ELi32ELi64ELi0ELi1EEviiiPT_S1_S1_iii)
        /*52dc*/ 	.word	0x00000030


	//----- nvinfo : EIATTR_FRAME_SIZE
	.align		4
.L_3535:
        /*52e0*/ 	.byte	0x04, 0x11
        /*52e2*/ 	.short	(.L_3537 - .L_3536)
	.align		4
.L_3536:
        /*52e4*/ 	.word	index@(_Z9cuda_gemmIiLi128ELi4ELi1ELi128ELi32ELi32ELi64ELi0ELi1EEviiiPT_S1_S1_iii)
        /*52e8*/ 	.word	0x00000000


	//----- nvinfo : EIATTR_REGCOUNT
	.align		4
.L_3537:
        /*52ec*/ 	.byte	0x04, 0x2f
        /*52ee*/ 	.short	(.L_3539 - .L_3538)
	.align		4
.L_3538:
        /*52f0*/ 	.word	index@(_Z9cuda_gemmIiLi128ELi4ELi1ELi128ELi32ELi32ELi64ELi1ELi0EEviiiPT_S1_S1_iii)
        /*52f4*/ 	.word	0x00000048


	//----- nvinfo : EIATTR_FRAME_SIZE
	.align		4
.L_3539:
        /*52f8*/ 	.byte	0x04, 0x11
        /*52fa*/ 	.short	(.L_3541 - .L_3540)
	.align		4
.L_3540:
        /*52fc*/ 	.word	index@($__internal_182_$__cuda_sm20_div_s16)
        /*5300*/ 	.word	0x00000010


	//----- nvinfo : EIATTR_FRAME_SIZE
	.align		4
.L_3541:
        /*5304*/ 	.byte	0x04, 0x11
        /*5306*/ 	.short	(.L_3543 - .L_3542)
	.align		4
.L_3542:
        /*5308*/ 	.word	index@(_Z9cuda_gemmIiLi128ELi4ELi1ELi128ELi32ELi32ELi64ELi1ELi0EEviiiPT_S1_S1_iii)
        /*530c*/ 	.word	0x00000010


	//----- nvinfo : EIATTR_REGCOUNT
	.align		4
.L_3543:
        /*5310*/ 	.byte	0x04, 0x2f
        /*5312*/ 	.short	(.L_3545 - .L_3544)
	.align		4
.L_3544:
        /*5314*/ 	.word	index@(_Z9cuda_gemmIiLi128ELi4ELi1ELi128ELi32ELi32ELi64ELi1ELi1EEviiiPT_S1_S1_iii)
        /*5318*/ 	.word	0x00000030


	//----- nvinfo : EIATTR_FRAME_SIZE
	.align		4
.L_3545:
        /*531c*/ 	.byte	0x04, 0x11
        /*531e*/ 	.short	(.L_3547 - .L_3546)
	.align		4
.L_3546:
        /*5320*/ 	.word	index@(_Z9cuda_gemmIiLi128ELi4ELi1ELi128ELi32ELi32ELi64ELi1ELi1EEviiiPT_S1_S1_iii)
        /*5324*/ 	.word	0x00000000


	//----- nvinfo : EIATTR_REGCOUNT
	.align		4
.L_3547:
        /*5328*/ 	.byte	0x04, 0x2f
        /*532a*/ 	.short	(.L_3549 - .L_3548)
	.align		4
.L_3548:
        /*532c*/ 	.word	index@(_Z9cuda_gemmIiLi128ELi4ELi1ELi128ELi64ELi64ELi64ELi0ELi0EEviiiPT_S1_S1_iii)
        /*5330*/ 	.word	0x00000050


	//----- nvinfo : EIATTR_FRAME_SIZE
	.align		4
.L_3549:
        /*5334*/ 	.byte	0x04, 0x11
        /*5336*/ 	.short	(.L_3551 - .L_3550)
	.align		4
.L_3550:
        /*5338*/ 	.word	index@($__internal_181_$__cuda_sm20_div_s16)
        /*533c*/ 	.word	0x00000000


	//----- nvinfo : EIATTR_FRAME_SIZE
	.align		4
.L_3551:
        /*5340*/ 	.byte	0x04, 0x11
        /*5342*/ 	.short	(.L_3553 - .L_3552)
	.align		4
.L_3552:
        /*5344*/ 	.word	index@(_Z9cuda_gemmIiLi128ELi4ELi1ELi128ELi64ELi64ELi64ELi0ELi0EEviiiPT_S1_S1_iii)
        /*5348*/ 	.word	0x00000000


	//----- nvinfo : EIATTR_REGCOUNT
	.align		4
.L_3553:
        /*534c*/ 	.byte	0x04, 0x2f
        /*534e*/ 	.short	(.L_3555 - .L_3554)
	.align		4
.L_3554:
        /*5350*/ 	.word	index@(_Z9cuda_gemmIiLi128ELi4ELi1ELi128ELi64ELi64ELi64ELi0ELi1EEviiiPT_S1_S1_iii)
        /*5354*/ 	.word	0x00000038


	//----- nvinfo : EIATTR_FRAME_SIZE
	.align		4
.L_3555:
        /*5358*/ 	.byte	0x04, 0x11
        /*535a*/ 	.short	(.L_3557 - .L_3556)
	.align		4
.L_3556:
        /*535c*/ 	.word	index@(_Z9cuda_gemmIiLi128ELi4ELi1ELi128ELi64ELi64ELi64ELi0ELi1EEviiiPT_S1_S1_iii)
        /*5360*/ 	.word	0x00000000


	//----- nvinfo : EIATTR_REGCOUNT
	.align		4
.L_3557:
        /*5364*/ 	.byte	0x04, 0x2f
        /*5366*/ 	.short	(.L_3559 - .L_3558)
	.align		4
.L_3558:
        /*5368*/ 	.word	index@(_Z9cuda_gemmIiLi128ELi4ELi1ELi128ELi64ELi64ELi64ELi1ELi0EEviiiPT_S1_S1_iii)
        /*536c*/ 	.word	0x00000048


	//----- nvinfo : EIATTR_FRAME_SIZE
	.align		4
.L_3559:
        /*5370*/ 	.byte	0x04, 0x11
        /*5372*/ 	.short	(.L_3561 - .L_3560)
	.align		4
.L_3560:
        /*5374*/ 	.word	index@($__internal_180_$__cuda_sm20_div_s16)
        /*5378*/ 	.word	0x00000010


	//----- nvinfo : EIATTR_FRAME_SIZE
	.align		4
.L_3561:
        /*537c*/ 	.byte	0x04, 0x11
        /*537e*/ 	.short	(.L_3563 - .L_3562)
	.align		4
.L_3562:
        /*5380*/ 	.word	index@(_Z9cuda_gemmIiLi128ELi4ELi1ELi128ELi64ELi64ELi64ELi1ELi0EEviiiPT_S1_S1_iii)
        /*5384*/ 	.word	0x00000010


	//----- nvinfo : EIATTR_REGCOUNT
	.align		4
.L_3563:
        /*5388*/ 	.byte	0x04, 0x2f
        /*538a*/ 	.short	(.L_3565 - .L_3564)
	.align		4
.L_3564:
        /*538c*/ 	.word	index@(_Z9cuda_gemmIiLi128ELi4ELi1ELi128ELi64ELi64ELi64ELi1ELi1EEviiiPT_S1_S1_iii)
        /*5390*/ 	.word	0x00000038


	//----- nvinfo : EIATTR_FRAME_SIZE
	.align		4
.L_3565:
        /*5394*/ 	.byte	0x04, 0x11
        /*5396*/ 	.short	(.L_3567 - .L_3566)
	.align		4
.L_3566:
        /*5398*/ 	.word	index@(_Z9cuda_gemmIiLi128ELi4ELi1ELi128ELi64ELi64ELi64ELi1ELi1EEviiiPT_S1_S1_iii)
        /*539c*/ 	.word	0x00000000


	//----- nvinfo : EIATTR_REGCOUNT
	.align		4
.L_3567:
        /*53a0*/ 	.byte	0x04, 0x2f
        /*53a2*/ 	.short	(.L_3569 - .L_3568)
	.align		4
.L_3568:
        /*53a4*/ 	.word	index@(_Z9cuda_gemmIiLi128ELi4ELi1ELi128ELi128ELi128ELi64ELi0ELi0EEviiiPT_S1_S1_iii)
        /*53a8*/ 	.word	0x00000048


	//----- nvinfo : EIATTR_FRAME_SIZE
	.align		4
.L_3569:
        /*53ac*/ 	.byte	0x04, 0x11
        /*53ae*/ 	.short	(.L_3571 - .L_3570)
	.align		4
.L_3570:
        /*53b0*/ 	.word	index@($__internal_179_$__cuda_sm20_div_s16)
        /*53b4*/ 	.word	0x00000008


	//----- nvinfo : EIATTR_FRAME_SIZE
	.align		4
.L_3571:
        /*53b8*/ 	.byte	0x04, 0x11
        /*53ba*/ 	.short	(.L_3573 - .L_3572)
	.align		4
.L_3572:
        /*53bc*/ 	.word	index@(_Z9cuda_gemmIiLi128ELi4ELi1ELi128ELi128ELi128ELi64ELi0ELi0EEviiiPT_S1_S1_iii)
        /*53c0*/ 	.word	0x00000008


	//----- nvinfo : EIATTR_REGCOUNT
	.align		4
.L_3573:
        /*53c4*/ 	.byte	0x04, 0x2f
        /*53c6*/ 	.short	(.L_3575 - .L_3574)
	.align		4
.L_3574:
        /*53c8*/ 	.word	index@(_Z9cuda_gemmIiLi128ELi4ELi1ELi128ELi128ELi128ELi64ELi0ELi1EEviiiPT_S1_S1_iii)
        /*53cc*/ 	.word	0x00000020


	//----- nvinfo : EIATTR_FRAME_SIZE
	.align		4
.L_3575:
        /*53d0*/ 	.byte	0x04, 0x11
        /*53d2*/ 	.short	(.L_3577 - .L_3576)
	.align		4
.L_3576:
        /*53d4*/ 	.word	index@(_Z9cuda_gemmIiLi128ELi4ELi1ELi128ELi128ELi128ELi64ELi0ELi1EEviiiPT_S1_S1_iii)
        /*53d8*/ 	.word	0x00000000


	//----- nvinfo : EIATTR_REGCOUNT
	.align		4
.L_3577:
        /*53dc*/ 	.byte	0x04, 0x2f
        /*53de*/ 	.short	(.L_3579 - .L_3578)
	.align		4
.L_3578:
        /*53e0*/ 	.word	index@(_Z9cuda_gemmIiLi128ELi4ELi1ELi128ELi128ELi128ELi64ELi1ELi0EEviiiPT_S1_S1_iii)
        /*53e4*/ 	.word	0x00000048


	//----- nvinfo : EIATTR_FRAME_SIZE
	.align		4
.L_3579:
        /*53e8*/ 	.byte	0x04, 0x11
        /*53ea*/ 	.short	(.L_3581 - .L_3580)
	.align		4
.L_3580:
        /*53ec*/ 	.word	index@($__internal_178_$__cuda_sm20_div_s16)
        /*53f0*/ 	.word	0x00000008


	//----- nvinfo : EIATTR_FRAME_SIZE
	.align		4
.L_3581:
        /*53f4*/ 	.byte	0x04, 0x11
        /*53f6*/ 	.short	(.L_3583 - .L_3582)
	.align		4
.L_3582:
        /*53f8*/ 	.word	index@(_Z9cuda_gemmIiLi128ELi4ELi1ELi128ELi128ELi128ELi64ELi1ELi0EEviiiPT_S1_S1_iii)
        /*53fc*/ 	.word	0x00000008


	//----- nvinfo : EIATTR_REGCOUNT
	.align		4
.L_3583:
        /*5400*/ 	.byte	0x04, 0x2f
        /*5402*/ 	.short	(.L_3585 - .L_3584)
	.align		4
.L_3584:
        /*5404*/ 	.word	index@(_Z9cuda_gemmIiLi128ELi4ELi1ELi128ELi128ELi128ELi64ELi1ELi1EEviiiPT_S1_S1_iii)
        /*5408*/ 	.word	0x00000020


	//----- nvinfo : EIATTR_FRAME_SIZE
	.align		4
.L_3585:
        /*540c*/ 	.byte	0x04, 0x11
        /*540e*/ 	.short	(.L_3587 - .L_3586)
	.align		4
.L_3586:
        /*5410*/ 	.word	index@(_Z9cuda_gemmIiLi128ELi4ELi1ELi128ELi128ELi128ELi64ELi1ELi1EEviiiPT_S1_S1_iii)
        /*5414*/ 	.word	0x00000000


	//----- nvinfo : EIATTR_REGCOUNT
	.align		4
.L_3587:
        /*5418*/ 	.byte	0x04, 0x2f
        /*541a*/ 	.short	(.L_3589 - .L_3588)
	.align		4
.L_3588:
        /*541c*/ 	.word	index@(_Z9cuda_gemmIiLi128ELi4ELi1ELi256ELi2ELi2ELi64ELi0ELi0EEviiiPT_S1_S1_iii)
        /*5420*/ 	.word	0x00000020


	//----- nvinfo : EIATTR_FRAME_SIZE
	.align		4
.L_3589:
        /*5424*/ 	.byte	0x04, 0x11
        /*5426*/ 	.short	(.L_3591 - .L_3590)
	.align		4
.L_3590:
        /*5428*/ 	.word	index@($__internal_177_$__cuda_sm20_div_s16)
        /*542c*/ 	.word	0x00000008


	//----- nvinfo : EIATTR_FRAME_SIZE
	.align		4
.L_3591:
        /*5430*/ 	.byte	0x04, 0x11
        /*5432*/ 	.short	(.L_3593 - .L_3592)
	.align		4
.L_3592:
        /*5434*/ 	.word	index@(_Z9cuda_gemmIiLi128ELi4ELi1ELi256ELi2ELi2ELi64ELi0ELi0EEviiiPT_S1_S1_iii)
        /*5438*/ 	.word	0x00000008


	//----- nvinfo : EIATTR_REGCOUNT
	.align		4
.L_3593:
        /*543c*/ 	.byte	0x04, 0x2f
        /*543e*/ 	.short	(.L_3595 - .L_3594)
	.align		4
.L_3594:
        /*5440*/ 	.word	index@(_Z9cuda_gemmIiLi128ELi4ELi1ELi256ELi2ELi2ELi64ELi0ELi1EEviiiPT_S1_S1_iii)
        /*5444*/ 	.word	0x00000020


	//----- nvinfo : EIATTR_FRAME_SIZE
	.align		4
.L_3595:
        /*5448*/ 	.byte	0x04, 0x11
        /*544a*/ 	.short	(.L_3597 - .L_3596)
	.align		4
.L_3596:
        /*544c*/ 	.word	index@(_Z9cuda_gemmIiLi128ELi4ELi1ELi256ELi2ELi2ELi64ELi0ELi1EEviiiPT_S1_S1_iii)
        /*5450*/ 	.word	0x00000000


	//----- nvinfo : EIATTR_REGCOUNT
	.align		4
.L_3597:
        /*5454*/ 	.byte	0x04, 0x2f
        /*5456*/ 	.short	(.L_3599 - .L_3598)
	.align		4
.L_3598:
        /*5458*/ 	.word	index@(_Z9cuda_gemmIiLi128ELi4ELi1ELi256ELi2ELi2ELi64ELi1ELi0EEviiiPT_S1_S1_iii)
        /*545c*/ 	.word	0x00000028


	//----- nvinfo : EIATTR_FRAME_SIZE
	.align		4
.L_3599:
        /*5460*/ 	.byte	0x04, 0x11
        /*5462*/ 	.short	(.L_3601 - .L_3600)
	.align		4
.L_3600:
        /*5464*/ 	.word	index@($__internal_176_$__cuda_sm20_div_s16)
        /*5468*/ 	.word	0x00000008


	//----- nvinfo : EIATTR_FRAME_SIZE
	.align		4
.L_3601:
        /*546c*/ 	.byte	0x04, 0x11
        /*546e*/ 	.short	(.L_3603 - .L_3602)
	.align		4
.L_3602:
        /*5470*/ 	.word	index@(_Z9cuda_gemmIiLi128ELi4ELi1ELi256ELi2ELi2ELi64ELi1ELi0EEviiiPT_S1_S1_iii)
        /*5474*/ 	.word	0x00000008


	//----- nvinfo : EIATTR_REGCOUNT
	.align		4
.L_3603:
        /*5478*/ 	.byte	0x04, 0x2f
        /*547a*/ 	.short	(.L_3605 - .L_3604)
	.align		4
.L_3604:
        /*547c*/ 	.word	index@(_Z9cuda_gemmIiLi128ELi4ELi1ELi256ELi2ELi2ELi64ELi1ELi1EEviiiPT_S1_S1_iii)
        /*5480*/ 	.word	0x00000028


	//----- nvinfo : EIATTR_FRAME_SIZE
	.align		4
.L_3605:
        /*5484*/ 	.byte	0x04, 0x11
        /*5486*/ 	.short	(.L_3607 - .L_3606)
	.align		4
.L_3606:
        /*5488*/ 	.word	index@(_Z9cuda_gemmIiLi128ELi4ELi1ELi256ELi2ELi2ELi64ELi1ELi1EEviiiPT_S1_S1_iii)
        /*548c*/ 	.word	0x00000000


	//----- nvinfo : EIATTR_REGCOUNT
	.align		4
.L_3607:
        /*5490*/ 	.byte	0x04, 0x2f
        /*5492*/ 	.short	(.L_3609 - .L_3608)
	.align		4
.L_3608:
        /*5494*/ 	.word	index@(_Z9cuda_gemmIiLi128ELi4ELi1ELi256ELi4ELi4ELi64ELi0ELi0EEviiiPT_S1_S1_iii)
        /*5498*/ 	.word	0x00000030


	//----- nvinfo : EIATTR_FRAME_SIZE
	.align		4
.L_3609:
        /*549c*/ 	.byte	0x04, 0x11
        /*549e*/ 	.short	(.L_3611 - .L_3610)
	.align		4
.L_3610:
        /*54a0*/ 	.word	index@($__internal_175_$__cuda_sm20_div_s16)
        /*54a4*/ 	.word	0x00000008


	//----- nvinfo : EIATTR_FRAME_SIZE
	.align		4
.L_3611:
        /*54a8*/ 	.byte	0x04, 0x11
        /*54aa*/ 	.short	(.L_3613 - .L_3612)
	.align		4
.L_3612:
        /*54ac*/ 	.word	index@(_Z9cuda_gemmIiLi128ELi4ELi1ELi256ELi4ELi4ELi64ELi0ELi0EEviiiPT_S1_S1_iii)
        /*54b0*/ 	.word	0x00000008


	//----- nvinfo : EIATTR_REGCOUNT
	.align		4
.L_3613:
        /*54b4*/ 	.byte	0x04, 0x2f
        /*54b6*/ 	.short	(.L_3615 - .L_3614)
	.align		4
.L_3614:
        /*54b8*/ 	.word	index@(_Z9cuda_gemmIiLi128ELi4ELi1ELi256ELi4ELi4ELi64ELi0ELi1EEviiiPT_S1_S1_iii)
        /*54bc*/ 	.word	0x00000020


	//----- nvinfo : EIATTR_FRAME_SIZE
	.align		4
.L_3615:
        /*54c0*/ 	.byte	0x04, 0x11
        /*54c2*/ 	.short	(.L_3617 - .L_3616)
	.align		4
.L_3616:
        /*54c4*/ 	.word	index@(_Z9cuda_gemmIiLi128ELi4ELi1ELi256ELi4ELi4ELi64ELi0ELi1EEviiiPT_S1_S1_iii)
        /*54c8*/ 	.word	0x00000000


	//----- nvinfo : EIATTR_REGCOUNT
	.align		4
.L_3617:
        /*54cc*/ 	.byte	0x04, 0x2f
        /*54ce*/ 	.short	(.L_3619 - .L_3618)
	.align		4
.L_3618:
        /*54d0*/ 	.word	index@(_Z9cuda_gemmIiLi128ELi4ELi1ELi256ELi4ELi4ELi64ELi1ELi0EEviiiPT_S1_S1_iii)
        /*54d4*/ 	.word	0x00000028


	//----- nvinfo : EIATTR_FRAME_SIZE
	.align		4
.L_3619:
        /*54d8*/ 	.byte	0x04, 0x11
        /*54da*/ 	.short	(.L_3621 - .L_3620)
	.align		4
.L_3620:
        /*54dc*/ 	.word	index@($__internal_174_$__cuda_sm20_div_s16)
        /*54e0*/ 	.word	0x00000008


	//----- nvinfo : EIATTR_FRAME_SIZE
	.align		4
.L_3621:
        /*54e4*/ 	.byte	0x04, 0x11
        /*54e6*/ 	.short	(.L_3623 - .L_3622)
	.align		4
.L_3622:
        /*54e8*/ 	.word	index@(_Z9cuda_gemmIiLi128ELi4ELi1ELi256ELi4ELi4ELi64ELi1ELi0EEviiiPT_S1_S1_iii)
        /*54ec*/ 	.word	0x00000008


	//----- nvinfo : EIATTR_REGCOUNT
	.align		4
.L_3623:
        /*54f0*/ 	.byte	0x04, 0x2f
        /*54f2*/ 	.short	(.L_3625 - .L_3624)
	.align		4
.L_3624:
        /*54f4*/ 	.word	index@(_Z9cuda_gemmIiLi128ELi4ELi1ELi256ELi4ELi4ELi64ELi1ELi1EEviiiPT_S1_S1_iii)
        /*54f8*/ 	.word	0x00000028


	//----- nvinfo : EIATTR_FRAME_SIZE
	.align		4
.L_3625:
        /*54fc*/ 	.byte	0x04, 0x11
        /*54fe*/ 	.short	(.L_3627 - .L_3626)
	.align		4
.L_3626:
        /*5500*/ 	.word	index@(_Z9cuda_gemmIiLi128ELi4ELi1ELi256ELi4ELi4ELi64ELi1ELi1EEviiiPT_S1_S1_iii)
        /*5504*/ 	.word	0x00000000


	//----- nvinfo : EIATTR_REGCOUNT
	.align		4
.L_3627:
        /*5508*/ 	.byte	0x04, 0x2f
        /*550a*/ 	.short	(.L_3629 - .L_3628)
	.align		4
.L_3628:
        /*550c*/ 	.word	index@(_Z9cuda_gemmIiLi128ELi4ELi1ELi256ELi8ELi8ELi64ELi0ELi0EEviiiPT_S1_S1_iii)
        /*5510*/ 	.word	0x00000038


	//----- nvinfo : EIATTR_FRAME_SIZE
	.align		4
.L_3629:
        /*5514*/ 	.byte	0x04, 0x11
        /*5516*/ 	.short	(.L_3631 - .L_3630)
	.align		4
.L_3630:
        /*5518*/ 	.word	index@($__internal_173_$__cuda_sm20_div_s16)
        /*551c*/ 	.word	0x00000008


	//----- nvinfo : EIATTR_FRAME_SIZE
	.align		4
.L_3631:
        /*5520*/ 	.byte	0x04, 0x11
        /*5522*/ 	.short	(.L_3633 - .L_3632)
	.align		4
.L_3632:
        /*5524*/ 	.word	index@(_Z9cuda_gemmIiLi128ELi4ELi1ELi256ELi8ELi8ELi64ELi0ELi0EEviiiPT_S1_S1_iii)
        /*5528*/ 	.word	0x00000008


	//----- nvinfo : EIATTR_REGCOUNT
	.align		4
.L_3633:
        /*552c*/ 	.byte	0x04, 0x2f
        /*552e*/ 	.short	(.L_3635 - .L_3634)
	.align		4
.L_3634:
        /*5530*/ 	.word	index@(_Z9cuda_gemmIiLi128ELi4ELi1ELi256ELi8ELi8ELi64ELi0ELi1EEviiiPT_S1_S1_iii)
        /*5534*/ 	.word	0x00000028


	//----- nvinfo : EIATTR_FRAME_SIZE
	.align		4
.L_3635:
        /*5538*/ 	.byte	0x04, 0x11
        /*553a*/ 	.short	(.L_3637 - .L_3636)
	.align		4
.L_3636:
        /*553c*/ 	.word	index@(_Z9cuda_gemmIiLi128ELi4ELi1ELi256ELi8ELi8ELi64ELi0ELi1EEviiiPT_S1_S1_iii)
        /*5540*/ 	.word	0x00000000


	//----- nvinfo : EIATTR_REGCOUNT
	.align		4
.L_3637:
        /*5544*/ 	.byte	0x04, 0x2f
        /*5546*/ 	.short	(.L_3639 - .L_3638)
	.align		4
.L_3638:
        /*5548*/ 	.word	index@(_Z9cuda_gemmIiLi128ELi4ELi1ELi256ELi8ELi8ELi64ELi1ELi0EEviiiPT_S1_S1_iii)
        /*554c*/ 	.word	0x00000038


	//----- nvinfo : EIATTR_FRAME_SIZE
	.align		4
.L_3639:
        /*5550*/ 	.byte	0x04, 0x11
        /*5552*/ 	.short	(.L_3641 - .L_3640)
	.align		4
.L_3640:
        /*5554*/ 	.word	index@($__internal_172_$__cuda_sm20_div_s16)
        /*5558*/ 	.word	0x00000008


	//----- nvinfo : EIATTR_FRAME_SIZE
	.align		4
.L_3641:
        /*555c*/ 	.byte	0x04, 0x11
        /*555e*/ 	.short	(.L_3643 - .L_3642)
	.align		4
.L_3642:
        /*5560*/ 	.word	index@(_Z9cuda_gemmIiLi128ELi4ELi1ELi256ELi8ELi8ELi64ELi1ELi0EEviiiPT_S1_S1_iii)
        /*5564*/ 	.word	0x00000008


	//----- nvinfo : EIATTR_REGCOUNT
	.align		4
.L_3643:
        /*5568*/ 	.byte	0x04, 0x2f
        /*556a*/ 	.short	(.L_3645 - .L_3644)
	.align		4
.L_3644:
        /*556c*/ 	.word	index@(_Z9cuda_gemmIiLi128ELi4ELi1ELi256ELi8ELi8ELi64ELi1ELi1EEviiiPT_S1_S1_iii)
        /*5570*/ 	.word	0x00000028


	//----- nvinfo : EIATTR_FRAME_SIZE
	.align		4
.L_3645:
        /*5574*/ 	.byte	0x04, 0x11
        /*5576*/ 	.short	(.L_3647 - .L_3646)
	.align		4
.L_3646:
        /*5578*/ 	.word	index@(_Z9cuda_gemmIiLi128ELi4ELi1ELi256ELi8ELi8ELi64ELi1ELi1EEviiiPT_S1_S1_iii)
        /*557c*/ 	.word	0x00000000


	//----- nvinfo : EIATTR_REGCOUNT
	.align		4
.L_3647:
        /*5580*/ 	.byte	0x04, 0x2f
        /*5582*/ 	.short	(.L_3649 - .L_3648)
	.align		4
.L_3648:
        /*5584*/ 	.word	index@(_Z9cuda_gemmIiLi128ELi4ELi1ELi256ELi16ELi16ELi64ELi0ELi0EEviiiPT_S1_S1_iii)
        /*5588*/ 	.word	0x00000048


	//----- nvinfo : EIATTR_FRAME_SIZE
	.align		4
.L_3649:
        /*558c*/ 	.byte	0x04, 0x11
        /*558e*/ 	.short	(.L_3651 - .L_3650)
	.align		4
.L_3650:
        /*5590*/ 	.word	index@($__internal_171_$__cuda_sm20_div_s16)
        /*5594*/ 	.word	0x00000010


	//----- nvinfo : EIATTR_FRAME_SIZE
	.align		4
.L_3651:
        /*5598*/ 	.byte	0x04, 0x11
        /*559a*/ 	.short	(.L_3653 - .L_3652)
	.align		4
.L_3652:
        /*559c*/ 	.word	index@(_Z9cuda_gemmIiLi128ELi4ELi1ELi256ELi16ELi16ELi64ELi0ELi0EEviiiPT_S1_S1_iii)
        /*55a0*/ 	.word	0x00000010


	//----- nvinfo : EIATTR_REGCOUNT
	.align		4
.L_3653:
        /*55a4*/ 	.byte	0x04, 0x2f
        /*55a6*/ 	.short	(.L_3655 - .L_3654)
	.align		4
.L_3654:
        /*55a8*/ 	.word	index@(_Z9cuda_gemmIiLi128ELi4ELi1ELi256ELi16ELi16ELi64ELi0ELi1EEviiiPT_S1_S1_iii)
        /*55ac*/ 	.word	0x00000030


	//----- nvinfo : EIATTR_FRAME_SIZE
	.align		4
.L_3655:
        /*55b0*/ 	.byte	0x04, 0x11
        /*55b2*/ 	.short	(.L_3657 - .L_3656)
	.align		4
.L_3656:
        /*55b4*/ 	.word	index@($__internal_170_$__cuda_sm20_div_u16)
        /*55b8*/ 	.word	0x00000000


	//----- nvinfo : EIATTR_FRAME_SIZE
	.align		4
.L_3657:
        /*55bc*/ 	.byte	0x04, 0x11
        /*55be*/ 	.short	(.L_3659 - .L_3658)
	.align		4
.L_3658:
        /*55c0*/ 	.word	index@(_Z9cuda_gemmIiLi128ELi4ELi1ELi256ELi16ELi16ELi64ELi0ELi1EEviiiPT_S1_S1_iii)
        /*55c4*/ 	.word	0x00000000


	//----- nvinfo : EIATTR_REGCOUNT
	.align		4
.L_3659:
        /*55c8*/ 	.byte	0x04, 0x2f
        /*55ca*/ 	.short	(.L_3661 - .L_3660)
	.align		4
.L_3660:
        /*55cc*/ 	.word	index@(_Z9cuda_gemmIiLi128ELi4ELi1ELi256ELi16ELi16ELi64ELi1ELi0EEviiiPT_S1_S1_iii)
        /*55d0*/ 	.word	0x00000050


	//----- nvinfo : EIATTR_FRAME_SIZE
	.align		4
.L_3661:
        /*55d4*/ 	.byte	0x04, 0x11
        /*55d6*/ 	.short	(.L_3663 - .L_3662)
	.align		4
.L_3662:
        /*55d8*/ 	.word	index@($__internal_169_$__cuda_sm20_div_s16)
        /*55dc*/ 	.word	0x00000008


	//----- nvinfo : EIATTR_FRAME_SIZE
	.align		4
.L_3663:
        /*55e0*/ 	.byte	0x04, 0x11
        /*55e2*/ 	.short	(.L_3665 - .L_3664)
	.align		4
.L_3664:
        /*55e4*/ 	.word	index@(_Z9cuda_gemmIiLi128ELi4ELi1ELi256ELi16ELi16ELi64ELi1ELi0EEviiiPT_S1_S1_iii)
        /*55e8*/ 	.word	0x00000008


	//----- nvinfo : EIATTR_REGCOUNT
	.align		4
.L_3665:
        /*55ec*/ 	.byte	0x04, 0x2f
        /*55ee*/ 	.short	(.L_3667 - .L_3666)
	.align		4
.L_3666:
        /*55f0*/ 	.word	index@(_Z9cuda_gemmIiLi128ELi4ELi1ELi256ELi16ELi16ELi64ELi1ELi1EEviiiPT_S1_S1_iii)
        /*55f4*/ 	.word	0x00000028


	//----- nvinfo : EIATTR_FRAME_SIZE
	.align		4
.L_3667:
        /*55f8*/ 	.byte	0x04, 0x11
        /*55fa*/ 	.short	(.L_3669 - .L_3668)
	.align		4
.L_3668:
        /*55fc*/ 	.word	index@($__internal_168_$__cuda_sm20_div_u16)
        /*5600*/ 	.word	0x00000000


	//----- nvinfo : EIATTR_FRAME_SIZE
	.align		4
.L_3669:
        /*5604*/ 	.byte	0x04, 0x11
        /*5606*/ 	.short	(.L_3671 - .L_3670)
	.align		4
.L_3670:
        /*5608*/ 	.word	index@(_Z9cuda_gemmIiLi128ELi4ELi1ELi256ELi16ELi16ELi64ELi1ELi1EEviiiPT_S1_S1_iii)
        /*560c*/ 	.word	0x00000000


	//----- nvinfo : EIATTR_REGCOUNT
	.align		4
.L_3671:
        /*5610*/ 	.byte	0x04, 0x2f
        /*5612*/ 	.short	(.L_3673 - .L_3672)
	.align		4
.L_3672:
        /*5614*/ 	.word	index@(_Z9cuda_gemmIiLi128ELi4ELi1ELi256ELi32ELi32ELi64ELi0ELi0EEviiiPT_S1_S1_iii)
        /*5618*/ 	.word	0x00000060


	//----- nvinfo : EIATTR_FRAME_SIZE
	.align		4
.L_3673:
        /*561c*/ 	.byte	0x04, 0x11
        /*561e*/ 	.short	(.L_3675 - .L_3674)
	.align		4
.L_3674:
        /*5620*/ 	.word	index@($__internal_167_$__cuda_sm20_div_u16)
        /*5624*/ 	.word	0x00000000


	//----- nvinfo : EIATTR_FRAME_SIZE
	.align		4
.L_3675:
        /*5628*/ 	.byte	0x04, 0x11
        /*562a*/ 	.short	(.L_3677 - .L_3676)
	.align		4
.L_3676:
        /*562c*/ 	.word	index@($__internal_166_$__cuda_sm20_div_s16)
        /*5630*/ 	.word	0x00000000


	//----- nvinfo : EIATTR_FRAME_SIZE
	.align		4
.L_3677:
        /*5634*/ 	.byte	0x04, 0x11
        /*5636*/ 	.short	(.L_3679 - .L_3678)
	.align		4
.L_3678:
        /*5638*/ 	.word	index@(_Z9cuda_gemmIiLi128ELi4ELi1ELi256ELi32ELi32ELi64ELi0ELi0EEviiiPT_S1_S1_iii)
        /*563c*/ 	.word	0x00000000


	//----- nvinfo : EIATTR_REGCOUNT
	.align		4
.L_3679:
        /*5640*/ 	.byte	0x04, 0x2f
        /*5642*/ 	.short	(.L_3681 - .L_3680)
	.align		4
.L_3680:
        /*5644*/ 	.word	index@(_Z9cuda_gemmIiLi128ELi4ELi1ELi256ELi32ELi32ELi64ELi0ELi1EEviiiPT_S1_S1_iii)
        /*5648*/ 	.word	0x00000040


	//----- nvinfo : EIATTR_FRAME_SIZE
	.align		4
.L_3681:
        /*564c*/ 	.byte	0x04, 0x11
        /*564e*/ 	.short	(.L_3683 - .L_3682)
	.align		4
.L_3682:
        /*5650*/ 	.word	index@($__internal_165_$__cuda_sm20_div_u16)
        /*5654*/ 	.word	0x00000000


	//----- nvinfo : EIATTR_FRAME_SIZE
	.align		4
.L_3683:
        /*5658*/ 	.byte	0x04, 0x11
        /*565a*/ 	.short	(.L_3685 - .L_3684)
	.align		4
.L_3684:
        /*565c*/ 	.word	index@(_Z9cuda_gemmIiLi128ELi4ELi1ELi256ELi32ELi32ELi64ELi0ELi1EEviiiPT_S1_S1_iii)
        /*5660*/ 	.word	0x00000000


	//----- nvinfo : EIATTR_REGCOUNT
	.align		4
.L_3685:
        /*5664*/ 	.byte	0x04, 0x2f
        /*5666*/ 	.short	(.L_3687 - .L_3686)
	.align		4
.L_3686:
        /*5668*/ 	.word	index@(_Z9cuda_gemmIiLi128ELi4ELi1ELi256ELi32ELi32ELi64ELi1ELi0EEviiiPT_S1_S1_iii)
        /*566c*/ 	.word	0x00000048


	//----- nvinfo : EIATTR_FRAME_SIZE
	.align		4
.L_3687:
        /*5670*/ 	.byte	0x04, 0x11
        /*5672*/ 	.short	(.L_3689 - .L_3688)
	.align		4
.L_3688:
        /*5674*/ 	.word	index@($__internal_164_$__cuda_sm20_div_u16)
        /*5678*/ 	.word	0x00000010


	//----- nvinfo : EIATTR_FRAME_SIZE
	.align		4
.L_3689:
        /*567c*/ 	.byte	0x04, 0x11
        /*567e*/ 	.short	(.L_3691 - .L_3690)
	.align		4
.L_3690:
        /*5680*/ 	.word	index@($__internal_163_$__cuda_sm20_div_s16)
        /*5684*/ 	.word	0x00000010


	//----- nvinfo : EIATTR_FRAME_SIZE
	.align		4
.L_3691:
        /*5688*/ 	.byte	0x04, 0x11
        /*568a*/ 	.short	(.L_3693 - .L_3692)
	.align		4
.L_3692:
        /*568c*/ 	.word	index@(_Z9cuda_gemmIiLi128ELi4ELi1ELi256ELi32ELi32ELi64ELi1ELi0EEviiiPT_S1_S1_iii)
        /*5690*/ 	.word	0x00000010


	//----- nvinfo : EIATTR_REGCOUNT
	.align		4
.L_3693:
        /*5694*/ 	.byte	0x04, 0x2f
        /*5696*/ 	.short	(.L_3695 - .L_3694)
	.align		4
.L_3694:
        /*5698*/ 	.word	index@(_Z9cuda_gemmIiLi128ELi4ELi1ELi256ELi32ELi32ELi64ELi1ELi1EEviiiPT_S1_S1_iii)
        /*569c*/ 	.word	0x00000040


	//----- nvinfo : EIATTR_FRAME_SIZE
	.align		4
.L_3695:
        /*56a0*/ 	.byte	0x04, 0x11
        /*56a2*/ 	.short	(.L_3697 - .L_3696)
	.align		4
.L_3696:
        /*56a4*/ 	.word	index@($__internal_162_$__cuda_sm20_div_u16)
        /*56a8*/ 	.word	0x00000000


	//----- nvinfo : EIATTR_FRAME_SIZE
	.align		4
.L_3697:
        /*56ac*/ 	.byte	0x04, 0x11
        /*56ae*/ 	.short	(.L_3699 - .L_3698)
	.align		4
.L_3698:
        /*56b0*/ 	.word	index@(_Z9cuda_gemmIiLi128ELi4ELi1ELi256ELi32ELi32ELi64ELi1ELi1EEviiiPT_S1_S1_iii)
        /*56b4*/ 	.word	0x00000000


	//----- nvinfo : EIATTR_REGCOUNT
	.align		4
.L_3699:
        /*56b8*/ 	.byte	0x04, 0x2f
        /*56ba*/ 	.short	(.L_3701 - .L_3700)
	.align		4
.L_3700:
        /*56bc*/ 	.word	index@(_Z9cuda_gemmIiLi128ELi4ELi1ELi256ELi64ELi64ELi64ELi0ELi0EEviiiPT_S1_S1_iii)
        /*56c0*/ 	.word	0x00000050


	//----- nvinfo : EIATTR_FRAME_SIZE
	.align		4
.L_3701:
        /*56c4*/ 	.byte	0x04, 0x11
        /*56c6*/ 	.short	(.L_3703 - .L_3702)
	.align		4
.L_3702:
        /*56c8*/ 	.word	index@($__internal_161_$__cuda_sm20_div_u16)
        /*56cc*/ 	.word	0x00000000


	//----- nvinfo : EIATTR_FRAME_SIZE
	.align		4
.L_3703:
        /*56d0*/ 	.byte	0x04, 0x11
        /*56d2*/ 	.short	(.L_3705 - .L_3704)
	.align		4
.L_3704:
        /*56d4*/ 	.word	index@($__internal_160_$__cuda_sm20_div_s16)
        /*56d8*/ 	.word	0x00000000


	//----- nvinfo : EIATTR_FRAME_SIZE
	.align		4
.L_3705:
        /*56dc*/ 	.byte	0x04, 0x11
        /*56de*/ 	.short	(.L_3707 - .L_3706)
	.align		4
.L_3706:
        /*56e0*/ 	.word	index@(_Z9cuda_gemmIiLi128ELi4ELi1ELi256ELi64ELi64ELi64ELi0ELi0EEviiiPT_S1_S1_iii)
        /*56e4*/ 	.word	0x00000000


	//----- nvinfo : EIATTR_REGCOUNT
	.align		4
.L_3707:
        /*56e8*/ 	.byte	0x04, 0x2f
        /*56ea*/ 	.short	(.L_3709 - .L_3708)
	.align		4
.L_3708:
        /*56ec*/ 	.word	index@(_Z9cuda_gemmIiLi128ELi4ELi1ELi256ELi64ELi64ELi64ELi0ELi1EEviiiPT_S1_S1_iii)
        /*56f0*/ 	.word	0x00000030


	//----- nvinfo : EIATTR_FRAME_SIZE
	.align		4
.L_3709:
        /*56f4*/ 	.byte	0x04, 0x11
        /*56f6*/ 	.short	(.L_3711 - .L_3710)
	.align		4
.L_3710:
        /*56f8*/ 	.word	index@($__internal_159_$__cuda_sm20_div_u16)
        /*56fc*/ 	.word	0x00000000


	//----- nvinfo : EIATTR_FRAME_SIZE
	.align		4
.L_3711:
        /*5700*/ 	.byte	0x04, 0x11
        /*5702*/ 	.short	(.L_3713 - .L_3712)
	.align		4
.L_3712:
        /*5704*/ 	.word	index@(_Z9cuda_gemmIiLi128ELi4ELi1ELi256ELi64ELi64ELi64ELi0ELi1EEviiiPT_S1_S1_iii)
        /*5708*/ 	.word	0x00000000


	//----- nvinfo : EIATTR_REGCOUNT
	.align		4
.L_3713:
        /*570c*/ 	.byte	0x04, 0x2f
        /*570e*/ 	.short	(.L_3715 - .L_3714)
	.align		4
.L_3714:
        /*5710*/ 	.word	index@(_Z9cuda_gemmIiLi128ELi4ELi1ELi256ELi64ELi64ELi64ELi1ELi0EEviiiPT_S1_S1_iii)
        /*5714*/ 	.word	0x00000048


	//----- nvinfo : EIATTR_FRAME_SIZE
	.align		4
.L_3715:
        /*5718*/ 	.byte	0x04, 0x11
        /*571a*/ 	.short	(.L_3717 - .L_3716)
	.align		4
.L_3716:
        /*571c*/ 	.word	index@($__internal_158_$__cuda_sm20_div_u16)
        /*5720*/ 	.word	0x00000010


	//----- nvinfo : EIATTR_FRAME_SIZE
	.align		4
.L_3717:
        /*5724*/ 	.byte	0x04, 0x11
        /*5726*/ 	.short	(.L_3719 - .L_3718)
	.align		4
.L_3718:
        /*5728*/ 	.word	index@($__internal_157_$__cuda_sm20_div_s16)
        /*572c*/ 	.word	0x00000010


	//----- nvinfo : EIATTR_FRAME_SIZE
	.align		4
.L_3719:
        /*5730*/ 	.byte	0x04, 0x11
        /*5732*/ 	.short	(.L_3721 - .L_3720)
	.align		4
.L_3720:
        /*5734*/ 	.word	index@(_Z9cuda_gemmIiLi128ELi4ELi1ELi256ELi64ELi64ELi64ELi1ELi0EEviiiPT_S1_S1_iii)
        /*5738*/ 	.word	0x00000010


	//----- nvinfo : EIATTR_REGCOUNT
	.align		4
.L_3721:
        /*573c*/ 	.byte	0x04, 0x2f
        /*573e*/ 	.short	(.L_3723 - .L_3722)
	.align		4
.L_3722:
        /*5740*/ 	.word	index@(_Z9cuda_gemmIiLi128ELi4ELi1ELi256ELi64ELi64ELi64ELi1ELi1EEviiiPT_S1_S1_iii)
        /*5744*/ 	.word	0x00000030


	//----- nvinfo : EIATTR_FRAME_SIZE
	.align		4
.L_3723:
        /*5748*/ 	.byte	0x04, 0x11
        /*574a*/ 	.short	(.L_3725 - .L_3724)
	.align		4
.L_3724:
        /*574c*/ 	.word	index@($__internal_156_$__cuda_sm20_div_u16)
        /*5750*/ 	.word	0x00000008


	//----- nvinfo : EIATTR_FRAME_SIZE
	.align		4
.L_3725:
        /*5754*/ 	.byte	0x04, 0x11
        /*5756*/ 	.short	(.L_3727 - .L_3726)
	.align		4
.L_3726:
        /*5758*/ 	.word	index@(_Z9cuda_gemmIiLi128ELi4ELi1ELi256ELi64ELi64ELi64ELi1ELi1EEviiiPT_S1_S1_iii)
        /*575c*/ 	.word	0x00000008


	//----- nvinfo : EIATTR_REGCOUNT
	.align		4
.L_3727:
        /*5760*/ 	.byte	0x04, 0x2f
        /*5762*/ 	.short	(.L_3729 - .L_3728)
	.align		4
.L_3728:
        /*5764*/ 	.word	index@(_Z9cuda_gemmIiLi128ELi4ELi1ELi256ELi128ELi128ELi64ELi0ELi0EEviiiPT_S1_S1_iii)
        /*5768*/ 	.word	0x00000050


	//----- nvinfo : EIATTR_FRAME_SIZE
	.align		4
.L_3729:
        /*576c*/ 	.byte	0x04, 0x11
        /*576e*/ 	.short	(.L_3731 - .L_3730)
	.align		4
.L_3730:
        /*5770*/ 	.word	index@($__internal_155_$__cuda_sm20_div_s16)
        /*5774*/ 	.word	0x00000000


	//----- nvinfo : EIATTR_FRAME_SIZE
	.align		4
.L_3731:
        /*5778*/ 	.byte	0x04, 0x11
        /*577a*/ 	.short	(.L_3733 - .L_3732)
	.align		4
.L_3732:
        /*577c*/ 	.word	index@(_Z9cuda_gemmIiLi128ELi4ELi1ELi256ELi128ELi128ELi64ELi0ELi0EEviiiPT_S1_S1_iii)
        /*5780*/ 	.word	0x00000000


	//----- nvinfo : EIATTR_REGCOUNT
	.align		4
.L_3733:
        /*5784*/ 	.byte	0x04, 0x2f
        /*5786*/ 	.short	(.L_3735 - .L_3734)
	.align		4
.L_3734:
        /*5788*/ 	.word	index@(_Z9cuda_gemmIiLi128ELi4ELi1ELi256ELi128ELi128ELi64ELi0ELi1EEviiiPT_S1_S1_iii)
        /*578c*/ 	.word	0x00000020


	//----- nvinfo : EIATTR_FRAME_SIZE
	.align		4
.L_3735:
        /*5790*/ 	.byte	0x04, 0x11
        /*5792*/ 	.short	(.L_3737 - .L_3736)
	.align		4
.L_3736:
        /*5794*/ 	.word	index@(_Z9cuda_gemmIiLi128ELi4ELi1ELi256ELi128ELi128ELi64ELi0ELi1EEviiiPT_S1_S1_iii)
        /*5798*/ 	.word	0x00000000


	//----- nvinfo : EIATTR_REGCOUNT
	.align		4
.L_3737:
        /*579c*/ 	.byte	0x04, 0x2f
        /*579e*/ 	.short	(.L_3739 - .L_3738)
	.align		4
.L_3738:
        /*57a0*/ 	.word	index@(_Z9cuda_gemmIiLi128ELi4ELi1ELi256ELi128ELi128ELi64ELi1ELi0EEviiiPT_S1_S1_iii)
        /*57a4*/ 	.word	0x00000050


	//----- nvinfo : EIATTR_FRAME_SIZE
	.align		4
.L_3739:
        /*57a8*/ 	.byte	0x04, 0x11
        /*57aa*/ 	.short	(.L_3741 - .L_3740)
	.align		4
.L_3740:
        /*57ac*/ 	.word	index@($__internal_154_$__cuda_sm20_div_s16)
        /*57b0*/ 	.word	0x00000000


	//----- nvinfo : EIATTR_FRAME_SIZE
	.align		4
.L_3741:
        /*57b4*/ 	.byte	0x04, 0x11
        /*57b6*/ 	.short	(.L_3743 - .L_3742)
	.align		4
.L_3742:
        /*57b8*/ 	.word	index@(_Z9cuda_gemmIiLi128ELi4ELi1ELi256ELi128ELi128ELi64ELi1ELi0EEviiiPT_S1_S1_iii)
        /*57bc*/ 	.word	0x00000000


	//----- nvinfo : EIATTR_REGCOUNT
	.align		4
.L_3743:
        /*57c0*/ 	.byte	0x04, 0x2f
        /*57c2*/ 	.short	(.L_3745 - .L_3744)
	.align		4
.L_3744:
        /*57c4*/ 	.word	index@(_Z9cuda_gemmIiLi128ELi4ELi1ELi256ELi128ELi128ELi64ELi1ELi1EEviiiPT_S1_S1_iii)
        /*57c8*/ 	.word	0x00000020


	//----- nvinfo : EIATTR_FRAME_SIZE
	.align		4
.L_3745:
        /*57cc*/ 	.byte	0x04, 0x11
        /*57ce*/ 	.short	(.L_3747 - .L_3746)
	.align		4
.L_3746:
        /*57d0*/ 	.word	index@(_Z9cuda_gemmIiLi128ELi4ELi1ELi256ELi128ELi128ELi64ELi1ELi1EEviiiPT_S1_S1_iii)
        /*57d4*/ 	.word	0x00000000


	//----- nvinfo : EIATTR_REGCOUNT
	.align		4
.L_3747:
        /*57d8*/ 	.byte	0x04, 0x2f
        /*57da*/ 	.short	(.L_3749 - .L_3748)
	.align		4
.L_3748:
        /*57dc*/ 	.word	index@(_Z9cuda_gemmIiLi128ELi4ELi1ELi512ELi2ELi2ELi64ELi0ELi0EEviiiPT_S1_S1_iii)
        /*57e0*/ 	.word	0x00000020


	//----- nvinfo : EIATTR_FRAME_SIZE
	.align		4
.L_3749:
        /*57e4*/ 	.byte	0x04, 0x11
        /*57e6*/ 	.short	(.L_3751 - .L_3750)
	.align		4
.L_3750:
        /*57e8*/ 	.word	index@($__internal_153_$__cuda_sm20_div_s16)
        /*57ec*/ 	.word	0x00000010


	//----- nvinfo : EIATTR_FRAME_SIZE
	.align		4
.L_3751:
        /*57f0*/ 	.byte	0x04, 0x11
        /*57f2*/ 	.short	(.L_3753 - .L_3752)
	.align		4
.L_3752:
        /*57f4*/ 	.word	index@(_Z9cuda_gemmIiLi128ELi4ELi1ELi512ELi2ELi2ELi64ELi0ELi0EEviiiPT_S1_S1_iii)
        /*57f8*/ 	.word	0x00000010


	//----- nvinfo : EIATTR_REGCOUNT
	.align		4
.L_3753:
        /*57fc*/ 	.byte	0x04, 0x2f
        /*57fe*/ 	.short	(.L_3755 - .L_3754)
	.align		4
.L_3754:
        /*5800*/ 	.word	index@(_Z9cuda_gemmIiLi128ELi4ELi1ELi512ELi2ELi2ELi64ELi0ELi1EEviiiPT_S1_S1_iii)
        /*5804*/ 	.word	0x00000020


	//----- nvinfo : EIATTR_FRAME_SIZE
	.align		4
.L_3755:
        /*5808*/ 	.byte	0x04, 0x11
        /*580a*/ 	.short	(.L_3757 - .L_3756)
	.align		4
.L_3756:
        /*580c*/ 	.word	index@(_Z9cuda_gemmIiLi128ELi4ELi1ELi512ELi2ELi2ELi64ELi0ELi1EEviiiPT_S1_S1_iii)
        /*5810*/ 	.word	0x00000000


	//----- nvinfo : EIATTR_REGCOUNT
	.align		4
.L_3757:
        /*5814*/ 	.byte	0x04, 0x2f
        /*5816*/ 	.short	(.L_3759 - .L_3758)
	.align		4
.L_3758:
        /*5818*/ 	.word	index@(_Z9cuda_gemmIiLi128ELi4ELi1ELi512ELi2ELi2ELi64ELi1ELi0EEviiiPT_S1_S1_iii)
        /*581c*/ 	.word	0x00000028


	//----- nvinfo : EIATTR_FRAME_SIZE
	.align		4
.L_3759:
        /*5820*/ 	.byte	0x04, 0x11
        /*5822*/ 	.short	(.L_3761 - .L_3760)
	.align		4
.L_3760:
        /*5824*/ 	.word	index@($__internal_152_$__cuda_sm20_div_s16)
        /*5828*/ 	.word	0x00000010


	//----- nvinfo : EIATTR_FRAME_SIZE
	.align		4
.L_3761:
        /*582c*/ 	.byte	0x04, 0x11
        /*582e*/ 	.short	(.L_3763 - .L_3762)
	.align		4
.L_3762:
        /*5830*/ 	.word	index@(_Z9cuda_gemmIiLi128ELi4ELi1ELi512ELi2ELi2ELi64ELi1ELi0EEviiiPT_S1_S1_iii)
        /*5834*/ 	.word	0x00000010


	//----- nvinfo : EIATTR_REGCOUNT
	.align		4
.L_3763:
        /*5838*/ 	.byte	0x04, 0x2f
        /*583a*/ 	.short	(.L_3765 - .L_3764)
	.align		4
.L_3764:
        /*583c*/ 	.word	index@(_Z9cuda_gemmIiLi128ELi4ELi1ELi512ELi2ELi2ELi64ELi1ELi1EEviiiPT_S1_S1_iii)
        /*5840*/ 	.word	0x00000028


	//----- nvinfo : EIATTR_FRAME_SIZE
	.align		4
.L_3765:
        /*5844*/ 	.byte	0x04, 0x11
        /*5846*/ 	.short	(.L_3767 - .L_3766)
	.align		4
.L_3766:
        /*5848*/ 	.word	index@(_Z9cuda_gemmIiLi128ELi4ELi1ELi512ELi2ELi2ELi64ELi1ELi1EEviiiPT_S1_S1_iii)
        /*584c*/ 	.word	0x00000000


	//----- nvinfo : EIATTR_REGCOUNT
	.align		4
.L_3767:
        /*5850*/ 	.byte	0x04, 0x2f
        /*5852*/ 	.short	(.L_3769 - .L_3768)
	.align		4
.L_3768:
        /*5854*/ 	.word	index@(_Z9cuda_gemmIiLi128ELi4ELi1ELi512ELi4ELi4ELi64ELi0ELi0EEviiiPT_S1_S1_iii)
        /*5858*/ 	.word	0x00000030


	//----- nvinfo : EIATTR_FRAME_SIZE
	.align		4
.L_3769:
        /*585c*/ 	.byte	0x04, 0x11
        /*585e*/ 	.short	(.L_3771 - .L_3770)
	.align		4
.L_3770:
        /*5860*/ 	.word	index@($__internal_151_$__cuda_sm20_div_s16)
        /*5864*/ 	.word	0x00000010


	//----- nvinfo : EIATTR_FRAME_SIZE
	.align		4
.L_3771:
        /*5868*/ 	.byte	0x04, 0x11
        /*586a*/ 	.short	(.L_3773 - .L_3772)
	.align		4
.L_3772:
        /*586c*/ 	.word	index@(_Z9cuda_gemmIiLi128ELi4ELi1ELi512ELi4ELi4ELi64ELi0ELi0EEviiiPT_S1_S1_iii)
        /*5870*/ 	.word	0x00000010


	//----- nvinfo : EIATTR_REGCOUNT
	.align		4
.L_3773:
        /*5874*/ 	.byte	0x04, 0x2f
        /*5876*/ 	.short	(.L_3775 - .L_3774)
	.align		4
.L_3774:
        /*5878*/ 	.word	index@(_Z9cuda_gemmIiLi128ELi4ELi1ELi512ELi4ELi4ELi64ELi0ELi1EEviiiPT_S1_S1_iii)
        /*587c*/ 	.word	0x00000020


	//----- nvinfo : EIATTR_FRAME_SIZE
	.align		4
.L_3775:
        /*5880*/ 	.byte	0x04, 0x11
        /*5882*/ 	.short	(.L_3777 - .L_3776)
	.align		4
.L_3776:
        /*5884*/ 	.word	index@(_Z9cuda_gemmIiLi128ELi4ELi1ELi512ELi4ELi4ELi64ELi0ELi1EEviiiPT_S1_S1_iii)
        /*5888*/ 	.word	0x00000000


	//----- nvinfo : EIATTR_REGCOUNT
	.align		4
.L_3777:
        /*588c*/ 	.byte	0x04, 0x2f
        /*588e*/ 	.short	(.L_3779 - .L_3778)
	.align		4
.L_3778:
        /*5890*/ 	.word	index@(_Z9cuda_gemmIiLi128ELi4ELi1ELi512ELi4ELi4ELi64ELi1ELi0EEviiiPT_S1_S1_iii)
        /*5894*/ 	.word	0x00000028


	//----- nvinfo : EIATTR_FRAME_SIZE
	.align		4
.L_3779:
        /*5898*/ 	.byte	0x04, 0x11
        /*589a*/ 	.short	(.L_3781 - .L_3780)
	.align		4
.L_3780:
        /*589c*/ 	.word	index@($__internal_150_$__cuda_sm20_div_s16)
        /*58a0*/ 	.word	0x00000010


	//----- nvinfo : EIATTR_FRAME_SIZE
	.align		4
.L_3781:
        /*58a4*/ 	.byte	0x04, 0x11
        /*58a6*/ 	.short	(.L_3783 - .L_3782)
	.align		4
.L_3782:
        /*58a8*/ 	.word	index@(_Z9cuda_gemmIiLi128ELi4ELi1ELi512ELi4ELi4ELi64ELi1ELi0EEviiiPT_S1_S1_iii)
        /*58ac*/ 	.word	0x00000010


	//----- nvinfo : EIATTR_REGCOUNT
	.align		4
.L_3783:
        /*58b0*/ 	.byte	0x04, 0x2f
        /*58b2*/ 	.short	(.L_3785 - .L_3784)
	.align		4
.L_3784:
        /*58b4*/ 	.word	index@(_Z9cuda_gemmIiLi128ELi4ELi1ELi512ELi4ELi4ELi64ELi1ELi1EEviiiPT_S1_S1_iii)
        /*58b8*/ 	.word	0x00000028


	//----- nvinfo : EIATTR_FRAME_SIZE
	.align		4
.L_3785:
        /*58bc*/ 	.byte	0x04, 0x11
        /*58be*/ 	.short	(.L_3787 - .L_3786)
	.align		4
.L_3786:
        /*58c0*/ 	.word	index@(_Z9cuda_gemmIiLi128ELi4ELi1ELi512ELi4ELi4ELi64ELi1ELi1EEviiiPT_S1_S1_iii)
        /*58c4*/ 	.word	0x00000000


	//----- nvinfo : EIATTR_REGCOUNT
	.align		4
.L_3787:
        /*58c8*/ 	.byte	0x04, 0x2f
        /*58ca*/ 	.short	(.L_3789 - .L_3788)
	.align		4
.L_3788:
        /*58cc*/ 	.word	index@(_Z9cuda_gemmIiLi128ELi4ELi1ELi512ELi8ELi8ELi64ELi0ELi0EEviiiPT_S1_S1_iii)
        /*58d0*/ 	.word	0x00000038


	//----- nvinfo : EIATTR_FRAME_SIZE
	.align		4
.L_3789:
        /*58d4*/ 	.byte	0x04, 0x11
        /*58d6*/ 	.short	(.L_3791 - .L_3790)
	.align		4
.L_3790:
        /*58d8*/ 	.word	index@($__internal_149_$__cuda_sm20_div_s16)
        /*58dc*/ 	.word	0x00000010


	//----- nvinfo : EIATTR_FRAME_SIZE
	.align		4
.L_3791:
        /*58e0*/ 	.byte	0x04, 0x11
        /*58e2*/ 	.short	(.L_3793 - .L_3792)
	.align		4
.L_3792:
        /*58e4*/ 	.word	index@(_Z9cuda_gemmIiLi128ELi4ELi1ELi512ELi8ELi8ELi64ELi0ELi0EEviiiPT_S1_S1_iii)
        /*58e8*/ 	.word	0x00000010


	//----- nvinfo : EIATTR_REGCOUNT
	.align		4
.L_3793:
        /*58ec*/ 	.byte	0x04, 0x2f
        /*58ee*/ 	.short	(.L_3795 - .L_3794)
	.align		4
.L_3794:
        /*58f0*/ 	.word	index@(_Z9cuda_gemmIiLi128ELi4ELi1ELi512ELi8ELi8ELi64ELi0ELi1EEviiiPT_S1_S1_iii)
        /*58f4*/ 	.word	0x00000028


	//----- nvinfo : EIATTR_FRAME_SIZE
	.align		4
.L_3795:
        /*58f8*/ 	.byte	0x04, 0x11
        /*58fa*/ 	.short	(.L_3797 - .L_3796)
	.align		4
.L_3796:
        /*58fc*/ 	.word	index@(_Z9cuda_gemmIiLi128ELi4ELi1ELi512ELi8ELi8ELi64ELi0ELi1EEviiiPT_S1_S1_iii)
        /*5900*/ 	.word	0x00000000


	//----- nvinfo : EIATTR_REGCOUNT
	.align		4
.L_3797:
        /*5904*/ 	.byte	0x04, 0x2f
        /*5906*/ 	.short	(.L_3799 - .L_3798)
	.align		4
.L_3798:
        /*5908*/ 	.word	index@(_Z9cuda_gemmIiLi128ELi4ELi1ELi512ELi8ELi8ELi64ELi1ELi0EEviiiPT_S1_S1_iii)
        /*590c*/ 	.word	0x00000038


	//----- nvinfo : EIATTR_FRAME_SIZE
	.align		4
.L_3799:
        /*5910*/ 	.byte	0x04, 0x11
        /*5912*/ 	.short	(.L_3801 - .L_3800)
	.align		4
.L_3800:
        /*5914*/ 	.word	index@($__internal_148_$__cuda_sm20_div_s16)
        /*5918*/ 	.word	0x00000010


	//----- nvinfo : EIATTR_FRAME_SIZE
	.align		4
.L_3801:
        /*591c*/ 	.byte	0x04, 0x11
        /*591e*/ 	.short	(.L_3803 - .L_3802)
	.align		4
.L_3802:
        /*5920*/ 	.word	index@(_Z9cuda_gemmIiLi128ELi4ELi1ELi512ELi8ELi8ELi64ELi1ELi0EEviiiPT_S1_S1_iii)
        /*5924*/ 	.word	0x00000010


	//----- nvinfo : EIATTR_REGCOUNT
	.align		4
.L_3803:
        /*5928*/ 	.byte	0x04, 0x2f
        /*592a*/ 	.short	(.L_3805 - .L_3804)
	.align		4
.L_3804:
        /*592c*/ 	.word	index@(_Z9cuda_gemmIiLi128ELi4ELi1ELi512ELi8ELi8ELi64ELi1ELi1EEviiiPT_S1_S1_iii)
        /*5930*/ 	.word	0x00000028


	//----- nvinfo : EIATTR_FRAME_SIZE
	.align		4
.L_3805:
        /*5934*/ 	.byte	0x04, 0x11
        /*5936*/ 	.short	(.L_3807 - .L_3806)
	.align		4
.L_3806:
        /*5938*/ 	.word	index@(_Z9cuda_gemmIiLi128ELi4ELi1ELi512ELi8ELi8ELi64ELi1ELi1EEviiiPT_S1_S1_iii)
        /*593c*/ 	.word	0x00000000


	//----- nvinfo : EIATTR_REGCOUNT
	.align		4
.L_3807:
        /*5940*/ 	.byte	0x04, 0x2f
        /*5942*/ 	.short	(.L_3809 - .L_3808)
	.align		4
.L_3808:
        /*5944*/ 	.word	index@(_Z9cuda_gemmIiLi128ELi4ELi1ELi512ELi16ELi16ELi64ELi0ELi0EEviiiPT_S1_S1_iii)
        /*5948*/ 	.word	0x00000050


	//----- nvinfo : EIATTR_FRAME_SIZE
	.align		4
.L_3809:
        /*594c*/ 	.byte	0x04, 0x11
        /*594e*/ 	.short	(.L_3811 - .L_3810)
	.align		4
.L_3810:
        /*5950*/ 	.word	index@($__internal_147_$__cuda_sm20_div_s16)
        /*5954*/ 	.word	0x00000010


	//----- nvinfo : EIATTR_FRAME_SIZE
	.align		4
.L_3811:
        /*5958*/ 	.byte	0x04, 0x11
        /*595a*/ 	.short	(.L_3813 - .L_3812)
	.align		4
.L_3812:
        /*595c*/ 	.word	index@(_Z9cuda_gemmIiLi128ELi4ELi1ELi512ELi16ELi16ELi64ELi0ELi0EEviiiPT_S1_S1_iii)
        /*5960*/ 	.word	0x00000010


	//----- nvinfo : EIATTR_REGCOUNT
	.align		4
.L_3813:
        /*5964*/ 	.byte	0x04, 0x2f
        /*5966*/ 	.short	(.L_3815 - .L_3814)
	.align		4
.L_3814:
        /*5968*/ 	.word	index@(_Z9cuda_gemmIiLi128ELi4ELi1ELi512ELi16ELi16ELi64ELi0ELi1EEviiiPT_S1_S1_iii)
        /*596c*/ 	.word	0x00000040


	//----- nvinfo : EIATTR_FRAME_SIZE
	.align		4
.L_3815:
        /*5970*/ 	.byte	0x04, 0x11
        /*5972*/ 	.short	(.L_3817 - .L_3816)
	.align		4
.L_3816:
        /*5974*/ 	.word	index@($__internal_146_$__cuda_sm20_div_u16)
        /*5978*/ 	.word	0x00000000


	//----- nvinfo : EIATTR_FRAME_SIZE
	.align		4
.L_3817:
        /*597c*/ 	.byte	0x04, 0x11
        /*597e*/ 	.short	(.L_3819 - .L_3818)
	.align		4
.L_3818:
        /*5980*/ 	.word	index@(_Z9cuda_gemmIiLi128ELi4ELi1ELi512ELi16ELi16ELi64ELi0ELi1EEviiiPT_S1_S1_iii)
        /*5984*/ 	.word	0x00000000


	//----- nvinfo : EIATTR_REGCOUNT
	.align		4
.L_3819:
        /*5988*/ 	.byte	0x04, 0x2f
        /*598a*/ 	.short	(.L_3821 - .L_3820)
	.align		4
.L_3820:
        /*598c*/ 	.word	index@(_Z9cuda_gemmIiLi128ELi4ELi1ELi512ELi16ELi16ELi64ELi1ELi0EEviiiPT_S1_S1_iii)
        /*5990*/ 	.word	0x00000050


	//----- nvinfo : EIATTR_FRAME_SIZE
	.align		4
.L_3821:
        /*5994*/ 	.byte	0x04, 0x11
        /*5996*/ 	.short	(.L_3823 - .L_3822)
	.align		4
.L_3822:
        /*5998*/ 	.word	index@($__internal_145_$__cuda_sm20_div_s16)
        /*599c*/ 	.word	0x00000010


	//----- nvinfo : EIATTR_FRAME_SIZE
	.align		4
.L_3823:
        /*59a0*/ 	.byte	0x04, 0x11
        /*59a2*/ 	.short	(.L_3825 - .L_3824)
	.align		4
.L_3824:
        /*59a4*/ 	.word	index@(_Z9cuda_gemmIiLi128ELi4ELi1ELi512ELi16ELi16ELi64ELi1ELi0EEviiiPT_S1_S1_iii)
        /*59a8*/ 	.word	0x00000010


	//----- nvinfo : EIATTR_REGCOUNT
	.align		4
.L_3825:
        /*59ac*/ 	.byte	0x04, 0x2f
        /*59ae*/ 	.short	(.L_3827 - .L_3826)
	.align		4
.L_3826:
        /*59b0*/ 	.word	index@(_Z9cuda_gemmIiLi128ELi4ELi1ELi512ELi16ELi16ELi64ELi1ELi1EEviiiPT_S1_S1_iii)
        /*59b4*/ 	.word	0x00000030


	//----- nvinfo : EIATTR_FRAME_SIZE
	.align		4
.L_3827:
        /*59b8*/ 	.byte	0x04, 0x11
        /*59ba*/ 	.short	(.L_3829 - .L_3828)
	.align		4
.L_3828:
        /*59bc*/ 	.word	index@($__internal_144_$__cuda_sm20_div_u16)
        /*59c0*/ 	.word	0x00000000


	//----- nvinfo : EIATTR_FRAME_SIZE
	.align		4
.L_3829:
        /*59c4*/ 	.byte	0x04, 0x11
        /*59c6*/ 	.short	(.L_3831 - .L_3830)
	.align		4
.L_3830:
        /*59c8*/ 	.word	index@(_Z9cuda_gemmIiLi128ELi4ELi1ELi512ELi16ELi16ELi64ELi1ELi1EEviiiPT_S1_S1_iii)
        /*59cc*/ 	.word	0x00000000


	//----- nvinfo : EIATTR_REGCOUNT
	.align		4
.L_3831:
        /*59d0*/ 	.byte	0x04, 0x2f
        /*59d2*/ 	.short	(.L_3833 - .L_3832)
	.align		4
.L_3832:
        /*59d4*/ 	.word	index@(_Z9cuda_gemmIiLi128ELi4ELi1ELi512ELi32ELi32ELi64ELi0ELi0EEviiiPT_S1_S1_iii)
        /*59d8*/ 	.word	0x00000048


	//----- nvinfo : EIATTR_FRAME_SIZE
	.align		4
.L_3833:
        /*59dc*/ 	.byte	0x04, 0x11
        /*59de*/ 	.short	(.L_3835 - .L_3834)
	.align		4
.L_3834:
        /*59e0*/ 	.word	index@($__internal_143_$__cuda_sm20_div_u16)
        /*59e4*/ 	.word	0x00000018


	//----- nvinfo : EIATTR_FRAME_SIZE
	.align		4
.L_3835:
        /*59e8*/ 	.byte	0x04, 0x11
        /*59ea*/ 	.short	(.L_3837 - .L_3836)
	.align		4
.L_3836:
        /*59ec*/ 	.word	index@($__internal_142_$__cuda_sm20_div_s16)
        /*59f0*/ 	.word	0x00000018


	//----- nvinfo : EIATTR_FRAME_SIZE
	.align		4
.L_3837:
        /*59f4*/ 	.byte	0x04, 0x11
        /*59f6*/ 	.short	(.L_3839 - .L_3838)
	.align		4
.L_3838:
        /*59f8*/ 	.word	index@(_Z9cuda_gemmIiLi128ELi4ELi1ELi512ELi32ELi32ELi64ELi0ELi0EEviiiPT_S1_S1_iii)
        /*59fc*/ 	.word	0x00000018


	//----- nvinfo : EIATTR_REGCOUNT
	.align		4
.L_3839:
        /*5a00*/ 	.byte	0x04, 0x2f
        /*5a02*/ 	.short	(.L_3841 - .L_3840)
	.align		4
.L_3840:
        /*5a04*/ 	.word	index@(_Z9cuda_gemmIiLi128ELi4ELi1ELi512ELi32ELi32ELi64ELi0ELi1EEviiiPT_S1_S1_iii)
        /*5a08*/ 	.word	0x00000048


	//----- nvinfo : EIATTR_FRAME_SIZE
	.align		4
.L_3841:
        /*5a0c*/ 	.byte	0x04, 0x11
        /*5a0e*/ 	.short	(.L_3843 - .L_3842)
	.align		4
.L_3842:
        /*5a10*/ 	.word	index@($__internal_141_$__cuda_sm20_div_u16)
        /*5a14*/ 	.word	0x00000000


	//----- nvinfo : EIATTR_FRAME_SIZE
	.align		4
.L_3843:
        /*5a18*/ 	.byte	0x04, 0x11
        /*5a1a*/ 	.short	(.L_3845 - .L_3844)
	.align		4
.L_3844:
        /*5a1c*/ 	.word	index@(_Z9cuda_gemmIiLi128ELi4ELi1ELi512ELi32ELi32ELi64ELi0ELi1EEviiiPT_S1_S1_iii)
        /*5a20*/ 	.word	0x00000000


	//----- nvinfo : EIATTR_REGCOUNT
	.align		4
.L_3845:
        /*5a24*/ 	.byte	0x04, 0x2f
        /*5a26*/ 	.short	(.L_3847 - .L_3846)
	.align		4
.L_3846:
        /*5a28*/ 	.word	index@(_Z9cuda_gemmIiLi128ELi4ELi1ELi512ELi32ELi32ELi64ELi1ELi0EEviiiPT_S1_S1_iii)
        /*5a2c*/ 	.word	0x00000050


	//----- nvinfo : EIATTR_FRAME_SIZE
	.align		4
.L_3847:
        /*5a30*/ 	.byte	0x04, 0x11
        /*5a32*/ 	.short	(.L_3849 - .L_3848)
	.align		4
.L_3848:
        /*5a34*/ 	.word	index@($__internal_140_$__cuda_sm20_div_u16)
        /*5a38*/ 	.word	0x00000010


	//----- nvinfo : EIATTR_FRAME_SIZE
	.align		4
.L_3849:
        /*5a3c*/ 	.byte	0x04, 0x11
        /*5a3e*/ 	.short	(.L_3851 - .L_3850)
	.align		4
.L_3850:
        /*5a40*/ 	.word	index@($__internal_139_$__cuda_sm20_div_s16)
        /*5a44*/ 	.word	0x00000010


	//----- nvinfo : EIATTR_FRAME_SIZE
	.align		4
.L_3851:
        /*5a48*/ 	.byte	0x04, 0x11
        /*5a4a*/ 	.short	(.L_3853 - .L_3852)
	.align		4
.L_3852:
        /*5a4c*/ 	.word	index@(_Z9cuda_gemmIiLi128ELi4ELi1ELi512ELi32ELi32ELi64ELi1ELi0EEviiiPT_S1_S1_iii)
        /*5a50*/ 	.word	0x00000010


	//----- nvinfo : EIATTR_REGCOUNT
	.align		4
.L_3853:
        /*5a54*/ 	.byte	0x04, 0x2f
        /*5a56*/ 	.short	(.L_3855 - .L_3854)
	.align		4
.L_3854:
        /*5a58*/ 	.word	index@(_Z9cuda_gemmIiLi128ELi4ELi1ELi512ELi32ELi32ELi64ELi1ELi1EEviiiPT_S1_S1_iii)
        /*5a5c*/ 	.word	0x00000048


	//----- nvinfo : EIATTR_FRAME_SIZE
	.align		4
.L_3855:
        /*5a60*/ 	.byte	0x04, 0x11
        /*5a62*/ 	.short	(.L_3857 - .L_3856)
	.align		4
.L_3856:
        /*5a64*/ 	.word	index@($__internal_138_$__cuda_sm20_div_u16)
        /*5a68*/ 	.word	0x00000000


	//----- nvinfo : EIATTR_FRAME_SIZE
	.align		4
.L_3857:
        /*5a6c*/ 	.byte	0x04, 0x11
        /*5a6e*/ 	.short	(.L_3859 - .L_3858)
	.align		4
.L_3858:
        /*5a70*/ 	.word	index@(_Z9cuda_gemmIiLi128ELi4ELi1ELi512ELi32ELi32ELi64ELi1ELi1EEviiiPT_S1_S1_iii)
        /*5a74*/ 	.word	0x00000000


	//----- nvinfo : EIATTR_REGCOUNT
	.align		4
.L_3859:
        /*5a78*/ 	.byte	0x04, 0x2f
        /*5a7a*/ 	.short	(.L_3861 - .L_3860)
	.align		4
.L_3860:
        /*5a7c*/ 	.word	index@(_Z9cuda_gemmIiLi128ELi4ELi1ELi512ELi64ELi64ELi64ELi0ELi0EEviiiPT_S1_S1_iii)
        /*5a80*/ 	.word	0x00000050


	//----- nvinfo : EIATTR_FRAME_SIZE
	.align		4
.L_3861:
        /*5a84*/ 	.byte	0x04, 0x11
        /*5a86*/ 	.short	(.L_3863 - .L_3862)
	.align		4
.L_3862:
        /*5a88*/ 	.word	index@($__internal_137_$__cuda_sm20_div_u16)
        /*5a8c*/ 	.word	0x00000000


	//----- nvinfo : EIATTR_FRAME_SIZE
	.align		4
.L_3863:
        /*5a90*/ 	.byte	0x04, 0x11
        /*5a92*/ 	.short	(.L_3865 - .L_3864)
	.align		4
.L_3864:
        /*5a94*/ 	.word	index@($__internal_136_$__cuda_sm20_div_s16)
        /*5a98*/ 	.word	0x00000000


	//----- nvinfo : EIATTR_FRAME_SIZE
	.align		4
.L_3865:
        /*5a9c*/ 	.byte	0x04, 0x11
        /*5a9e*/ 	.short	(.L_3867 - .L_3866)
	.align		4
.L_3866:
        /*5aa0*/ 	.word	index@(_Z9cuda_gemmIiLi128ELi4ELi1ELi512ELi64ELi64ELi64ELi0ELi0EEviiiPT_S1_S1_iii)
        /*5aa4*/ 	.word	0x00000000


	//----- nvinfo : EIATTR_REGCOUNT
	.align		4
.L_3867:
        /*5aa8*/ 	.byte	0x04, 0x2f
        /*5aaa*/ 	.short	(.L_3869 - .L_3868)
	.align		4
.L_3868:
        /*5aac*/ 	.word	index@(_Z9cuda_gemmIiLi128ELi4ELi1ELi512ELi64ELi64ELi64ELi0ELi1EEviiiPT_S1_S1_iii)
        /*5ab0*/ 	.word	0x00000040


	//----- nvinfo : EIATTR_FRAME_SIZE
	.align		4
.L_3869:
        /*5ab4*/ 	.byte	0x04, 0x11
        /*5ab6*/ 	.short	(.L_3871 - .L_3870)
	.align		4
.L_3870:
        /*5ab8*/ 	.word	index@($__internal_135_$__cuda_sm20_div_u16)
        /*5abc*/ 	.word	0x00000000


	//----- nvinfo : EIATTR_FRAME_SIZE
	.align		4
.L_3871:
        /*5ac0*/ 	.byte	0x04, 0x11
        /*5ac2*/ 	.short	(.L_3873 - .L_3872)
	.align		4
.L_3872:
        /*5ac4*/ 	.word	index@(_Z9cuda_gemmIiLi128ELi4ELi1ELi512ELi64ELi64ELi64ELi0ELi1EEviiiPT_S1_S1_iii)
        /*5ac8*/ 	.word	0x00000000


	//----- nvinfo : EIATTR_REGCOUNT
	.align		4
.L_3873:
        /*5acc*/ 	.byte	0x04, 0x2f
        /*5ace*/ 	.short	(.L_3875 - .L_3874)
	.align		4
.L_3874:
        /*5ad0*/ 	.word	index@(_Z9cuda_gemmIiLi128ELi4ELi1ELi512ELi64ELi64ELi64ELi1ELi0EEviiiPT_S1_S1_iii)
        /*5ad4*/ 	.word	0x00000048


	//----- nvinfo : EIATTR_FRAME_SIZE
	.align		4
.L_3875:
        /*5ad8*/ 	.byte	0x04, 0x11
        /*5ada*/ 	.short	(.L_3877 - .L_3876)
	.align		4
.L_3876:
        /*5adc*/ 	.word	index@($__internal_134_$__cuda_sm20_div_u16)
        /*5ae0*/ 	.word	0x00000008


	//----- nvinfo : EIATTR_FRAME_SIZE
	.align		4
.L_3877:
        /*5ae4*/ 	.byte	0x04, 0x11
        /*5ae6*/ 	.short	(.L_3879 - .L_3878)
	.align		4
.L_3878:
        /*5ae8*/ 	.word	index@($__internal_133_$__cuda_sm20_div_s16)
        /*5aec*/ 	.word	0x00000008


	//----- nvinfo : EIATTR_FRAME_SIZE
	.align		4
.L_3879:
        /*5af0*/ 	.byte	0x04, 0x11
        /*5af2*/ 	.short	(.L_3881 - .L_3880)
	.align		4
.L_3880:
        /*5af4*/ 	.word	index@(_Z9cuda_gemmIiLi128ELi4ELi1ELi512ELi64ELi64ELi64ELi1ELi0EEviiiPT_S1_S1_iii)
        /*5af8*/ 	.word	0x00000008


	//----- nvinfo : EIATTR_REGCOUNT
	.align		4
.L_3881:
        /*5afc*/ 	.byte	0x04, 0x2f
        /*5afe*/ 	.short	(.L_3883 - .L_3882)
	.align		4
.L_3882:
        /*5b00*/ 	.word	index@(_Z9cuda_gemmIiLi128ELi4ELi1ELi512ELi64ELi64ELi64ELi1ELi1EEviiiPT_S1_S1_iii)
        /*5b04*/ 	.word	0x00000040


	//----- nvinfo : EIATTR_FRAME_SIZE
	.align		4
.L_3883:
        /*5b08*/ 	.byte	0x04, 0x11
        /*5b0a*/ 	.short	(.L_3885 - .L_3884)
	.align		4
.L_3884:
        /*5b0c*/ 	.word	index@($__internal_132_$__cuda_sm20_div_u16)
        /*5b10*/ 	.word	0x00000000


	//----- nvinfo : EIATTR_FRAME_SIZE
	.align		4
.L_3885:
        /*5b14*/ 	.byte	0x04, 0x11
        /*5b16*/ 	.short	(.L_3887 - .L_3886)
	.align		4
.L_3886:
        /*5b18*/ 	.word	index@(_Z9cuda_gemmIiLi128ELi4ELi1ELi512ELi64ELi64ELi64ELi1ELi1EEviiiPT_S1_S1_iii)
        /*5b1c*/ 	.word	0x00000000


	//----- nvinfo : EIATTR_REGCOUNT
	.align		4
.L_3887:
        /*5b20*/ 	.byte	0x04, 0x2f
        /*5b22*/ 	.short	(.L_3889 - .L_3888)
	.align		4
.L_3888:
        /*5b24*/ 	.word	index@(_Z9cuda_gemmIiLi128ELi4ELi1ELi512ELi128ELi128ELi64ELi0ELi0EEviiiPT_S1_S1_iii)
        /*5b28*/ 	.word	0x00000050


	//----- nvinfo : EIATTR_FRAME_SIZE
	.align		4
.L_3889:
        /*5b2c*/ 	.byte	0x04, 0x11
        /*5b2e*/ 	.short	(.L_3891 - .L_3890)
	.align		4
.L_3890:
        /*5b30*/ 	.word	index@($__internal_131_$__cuda_sm20_div_u16)
        /*5b34*/ 	.word	0x00000000


	//----- nvinfo : EIATTR_FRAME_SIZE
	.align		4
.L_3891:
        /*5b38*/ 	.byte	0x04, 0x11
        /*5b3a*/ 	.short	(.L_3893 - .L_3892)
	.align		4
.L_3892:
        /*5b3c*/ 	.word	index@($__internal_130_$__cuda_sm20_div_s16)
        /*5b40*/ 	.word	0x00000000


	//----- nvinfo : EIATTR_FRAME_SIZE
	.align		4
.L_3893:
        /*5b44*/ 	.byte	0x04, 0x11
        /*5b46*/ 	.short	(.L_3895 - .L_3894)
	.align		4
.L_3894:
        /*5b48*/ 	.word	index@(_Z9cuda_gemmIiLi128ELi4ELi1ELi512ELi128ELi128ELi64ELi0ELi0EEviiiPT_S1_S1_iii)
        /*5b4c*/ 	.word	0x00000000


	//----- nvinfo : EIATTR_REGCOUNT
	.align		4
.L_3895:
        /*5b50*/ 	.byte	0x04, 0x2f
        /*5b52*/ 	.short	(.L_3897 - .L_3896)
	.align		4
.L_3896:
        /*5b54*/ 	.word	index@(_Z9cuda_gemmIiLi128ELi4ELi1ELi512ELi128ELi128ELi64ELi0ELi1EEviiiPT_S1_S1_iii)
        /*5b58*/ 	.word	0x00000020


	//----- nvinfo : EIATTR_FRAME_SIZE
	.align		4
.L_3897:
        /*5b5c*/ 	.byte	0x04, 0x11
        /*5b5e*/ 	.short	(.L_3899 - .L_3898)
	.align		4
.L_3898:
        /*5b60*/ 	.word	index@($__internal_129_$__cuda_sm20_div_u16)
        /*5b64*/ 	.word	0x00000000


	//----- nvinfo : EIATTR_FRAME_SIZE
	.align		4
.L_3899:
        /*5b68*/ 	.byte	0x04, 0x11
        /*5b6a*/ 	.short	(.L_3901 - .L_3900)
	.align		4
.L_3900:
        /*5b6c*/ 	.word	index@(_Z9cuda_gemmIiLi128ELi4ELi1ELi512ELi128ELi128ELi64ELi0ELi1EEviiiPT_S1_S1_iii)
        /*5b70*/ 	.word	0x00000000


	//----- nvinfo : EIATTR_REGCOUNT
	.align		4
.L_3901:
        /*5b74*/ 	.byte	0x04, 0x2f
        /*5b76*/ 	.short	(.L_3903 - .L_3902)
	.align		4
.L_3902:
        /*5b78*/ 	.word	index@(_Z9cuda_gemmIiLi128ELi4ELi1ELi512ELi128ELi128ELi64ELi1ELi0EEviiiPT_S1_S1_iii)
        /*5b7c*/ 	.word	0x00000050


	//----- nvinfo : EIATTR_FRAME_SIZE
	.align		4
.L_3903:
        /*5b80*/ 	.byte	0x04, 0x11
        /*5b82*/ 	.short	(.L_3905 - .L_3904)
	.align		4
.L_3904:
        /*5b84*/ 	.word	index@($__internal_128_$__cuda_sm20_div_u16)
        /*5b88*/ 	.word	0x00000000


	//----- nvinfo : EIATTR_FRAME_SIZE
	.align		4
.L_3905:
        /*5b8c*/ 	.byte	0x04, 0x11
        /*5b8e*/ 	.short	(.L_3907 - .L_3906)
	.align		4
.L_3906:
        /*5b90*/ 	.word	index@($__internal_127_$__cuda_sm20_div_s16)
        /*5b94*/ 	.word	0x00000000


	//----- nvinfo : EIATTR_FRAME_SIZE
	.align		4
.L_3907:
        /*5b98*/ 	.byte	0x04, 0x11
        /*5b9a*/ 	.short	(.L_3909 - .L_3908)
	.align		4
.L_3908:
        /*5b9c*/ 	.word	index@(_Z9cuda_gemmIiLi128ELi4ELi1ELi512ELi128ELi128ELi64ELi1ELi0EEviiiPT_S1_S1_iii)
        /*5ba0*/ 	.word	0x00000000


	//----- nvinfo : EIATTR_REGCOUNT
	.align		4
.L_3909:
        /*5ba4*/ 	.byte	0x04, 0x2f
        /*5ba6*/ 	.short	(.L_3911 - .L_3910)
	.align		4
.L_3910:
        /*5ba8*/ 	.word	index@(_Z9cuda_gemmIiLi128ELi4ELi1ELi512ELi128ELi128ELi64ELi1ELi1EEviiiPT_S1_S1_iii)
        /*5bac*/ 	.word	0x00000020


	//----- nvinfo : EIATTR_FRAME_SIZE
	.align		4
.L_3911:
        /*5bb0*/ 	.byte	0x04, 0x11
        /*5bb2*/ 	.short	(.L_3913 - .L_3912)
	.align		4
.L_3912:
        /*5bb4*/ 	.word	index@($__internal_126_$__cuda_sm20_div_u16)
        /*5bb8*/ 	.word	0x00000000


	//----- nvinfo : EIATTR_FRAME_SIZE
	.align		4
.L_3913:
        /*5bbc*/ 	.byte	0x04, 0x11
        /*5bbe*/ 	.short	(.L_3915 - .L_3914)
	.align		4
.L_3914:
        /*5bc0*/ 	.word	index@(_Z9cuda_gemmIiLi128ELi4ELi1ELi512ELi128ELi128ELi64ELi1ELi1EEviiiPT_S1_S1_iii)
        /*5bc4*/ 	.word	0x00000000


	//----- nvinfo : EIATTR_REGCOUNT
	.align		4
.L_3915:
        /*5bc8*/ 	.byte	0x04, 0x2f
        /*5bca*/ 	.short	(.L_3917 - .L_3916)
	.align		4
.L_3916:
        /*5bcc*/ 	.word	index@(_Z9cuda_gemmIiLi128ELi4ELi1ELi1024ELi2ELi2ELi64ELi0ELi0EEviiiPT_S1_S1_iii)
        /*5bd0*/ 	.word	0x00000028


	//----- nvinfo : EIATTR_FRAME_SIZE
	.align		4
.L_3917:
        /*5bd4*/ 	.byte	0x04, 0x11
        /*5bd6*/ 	.short	(.L_3919 - .L_3918)
	.align		4
.L_3918:
        /*5bd8*/ 	.word	index@($__internal_125_$__cuda_sm20_div_u16)
        /*5bdc*/ 	.word	0x00000020


	//----- nvinfo : EIATTR_FRAME_SIZE
	.align		4
.L_3919:
        /*5be0*/ 	.byte	0x04, 0x11
        /*5be2*/ 	.short	(.L_3921 - .L_3920)
	.align		4
.L_3920:
        /*5be4*/ 	.word	index@($__internal_124_$__cuda_sm20_div_s16)
        /*5be8*/ 	.word	0x00000020


	//----- nvinfo : EIATTR_FRAME_SIZE
	.align		4
.L_3921:
        /*5bec*/ 	.byte	0x04, 0x11
        /*5bee*/ 	.short	(.L_3923 - .L_3922)
	.align		4
.L_3922:
        /*5bf0*/ 	.word	index@(_Z9cuda_gemmIiLi128ELi4ELi1ELi1024ELi2ELi2ELi64ELi0ELi0EEviiiPT_S1_S1_iii)
        /*5bf4*/ 	.word	0x00000020


	//----- nvinfo : EIATTR_REGCOUNT
	.align		4
.L_3923:
        /*5bf8*/ 	.byte	0x04, 0x2f
        /*5bfa*/ 	.short	(.L_3925 - .L_3924)
	.align		4
.L_3924:
        /*5bfc*/ 	.word	index@(_Z9cuda_gemmIiLi128ELi4ELi1ELi1024ELi2ELi2ELi64ELi0ELi1EEviiiPT_S1_S1_iii)
        /*5c00*/ 	.word	0x00000020


	//----- nvinfo : EIATTR_FRAME_SIZE
	.align		4
.L_3925:
        /*5c04*/ 	.byte	0x04, 0x11
        /*5c06*/ 	.short	(.L_3927 - .L_3926)
	.align		4
.L_3926:
        /*5c08*/ 	.word	index@($__internal_123_$__cuda_sm20_div_u16)
        /*5c0c*/ 	.word	0x00000000


	//----- nvinfo : EIATTR_FRAME_SIZE
	.align		4
.L_3927:
        /*5c10*/ 	.byte	0x04, 0x11
        /*5c12*/ 	.short	(.L_3929 - .L_3928)
	.align		4
.L_3928:
        /*5c14*/ 	.word	index@(_Z9cuda_gemmIiLi128ELi4ELi1ELi1024ELi2ELi2ELi64ELi0ELi1EEviiiPT_S1_S1_iii)
        /*5c18*/ 	.word	0x00000000


	//----- nvinfo : EIATTR_REGCOUNT
	.align		4
.L_3929:
        /*5c1c*/ 	.byte	0x04, 0x2f
        /*5c1e*/ 	.short	(.L_3931 - .L_3930)
	.align		4
.L_3930:
        /*5c20*/ 	.word	index@(_Z9cuda_gemmIiLi128ELi4ELi1ELi1024ELi2ELi2ELi64ELi1ELi0EEviiiPT_S1_S1_iii)
        /*5c24*/ 	.word	0x00000028


	//----- nvinfo : EIATTR_FRAME_SIZE
	.align		4
.L_3931:
        /*5c28*/ 	.byte	0x04, 0x11
        /*5c2a*/ 	.short	(.L_3933 - .L_3932)
	.align		4
.L_3932:
        /*5c2c*/ 	.word	index@($__internal_122_$__cuda_sm20_div_u16)
        /*5c30*/ 	.word	0x00000020


	//----- nvinfo : EIATTR_FRAME_SIZE
	.align		4
.L_3933:
        /*5c34*/ 	.byte	0x04, 0x11
        /*5c36*/ 	.short	(.L_3935 - .L_3934)
	.align		4
.L_3934:
        /*5c38*/ 	.word	index@($__internal_121_$__cuda_sm20_div_s16)
        /*5c3c*/ 	.word	0x00000020


	//----- nvinfo : EIATTR_FRAME_SIZE
	.align		4
.L_3935:
        /*5c40*/ 	.byte	0x04, 0x11
        /*5c42*/ 	.short	(.L_3937 - .L_3936)
	.align		4
.L_3936:
        /*5c44*/ 	.word	index@(_Z9cuda_gemmIiLi128ELi4ELi1ELi1024ELi2ELi2ELi64ELi1ELi0EEviiiPT_S1_S1_iii)
        /*5c48*/ 	.word	0x00000020


	//----- nvinfo : EIATTR_REGCOUNT
	.align		4
.L_3937:
        /*5c4c*/ 	.byte	0x04, 0x2f
        /*5c4e*/ 	.short	(.L_3939 - .L_3938)
	.align		4
.L_3938:
        /*5c50*/ 	.word	index@(_Z9cuda_gemmIiLi128ELi4ELi1ELi1024ELi2ELi2ELi64ELi1ELi1EEviiiPT_S1_S1_iii)
        /*5c54*/ 	.word	0x00000028


	//----- nvinfo : EIATTR_FRAME_SIZE
	.align		4
.L_3939:
        /*5c58*/ 	.byte	0x04, 0x11
        /*5c5a*/ 	.short	(.L_3941 - .L_3940)
	.align		4
.L_3940:
        /*5c5c*/ 	.word	index@($__internal_120_$__cuda_sm20_div_u16)
        /*5c60*/ 	.word	0x00000000


	//----- nvinfo : EIATTR_FRAME_SIZE
	.align		4
.L_3941:
        /*5c64*/ 	.byte	0x04, 0x11
        /*5c66*/ 	.short	(.L_3943 - .L_3942)
	.align		4
.L_3942:
        /*5c68*/ 	.word	index@(_Z9cuda_gemmIiLi128ELi4ELi1ELi1024ELi2ELi2ELi64ELi1ELi1EEviiiPT_S1_S1_iii)
        /*5c6c*/ 	.word	0x00000000


	//----- nvinfo : EIATTR_REGCOUNT
	.align		4
.L_3943:
        /*5c70*/ 	.byte	0x04, 0x2f
        /*5c72*/ 	.short	(.L_3945 - .L_3944)
	.align		4
.L_3944:
        /*5c74*/ 	.word	index@(_Z9cuda_gemmIiLi128ELi4ELi1ELi1024ELi4ELi4ELi64ELi0ELi0EEviiiPT_S1_S1_iii)
        /*5c78*/ 	.word	0x00000030


	//----- nvinfo : EIATTR_FRAME_SIZE
	.align		4
.L_3945:
        /*5c7c*/ 	.byte	0x04, 0x11
        /*5c7e*/ 	.short	(.L_3947 - .L_3946)
	.align		4
.L_3946:
        /*5c80*/ 	.word	index@($__internal_119_$__cuda_sm20_div_u16)
        /*5c84*/ 	.word	0x00000020


	//----- nvinfo : EIATTR_FRAME_SIZE
	.align		4
.L_3947:
        /*5c88*/ 	.byte	0x04, 0x11
        /*5c8a*/ 	.short	(.L_3949 - .L_3948)
	.align		4
.L_3948:
        /*5c8c*/ 	.word	index@($__internal_118_$__cuda_sm20_div_s16)
        /*5c90*/ 	.word	0x00000020


	//----- nvinfo : EIATTR_FRAME_SIZE
	.align		4
.L_3949:
        /*5c94*/ 	.byte	0x04, 0x11
        /*5c96*/ 	.short	(.L_3951 - .L_3950)
	.align		4
.L_3950:
        /*5c98*/ 	.word	index@(_Z9cuda_gemmIiLi128ELi4ELi1ELi1024ELi4ELi4ELi64ELi0ELi0EEviiiPT_S1_S1_iii)
        /*5c9c*/ 	.word	0x00000020


	//----- nvinfo : EIATTR_REGCOUNT
	.align		4
.L_3951:
        /*5ca0*/ 	.byte	0x04, 0x2f
        /*5ca2*/ 	.short	(.L_3953 - .L_3952)
	.align		4
.L_3952:
        /*5ca4*/ 	.word	index@(_Z9cuda_gemmIiLi128ELi4ELi1ELi1024ELi4ELi4ELi64ELi0ELi1EEviiiPT_S1_S1_iii)
        /*5ca8*/ 	.word	0x00000020


	//----- nvinfo : EIATTR_FRAME_SIZE
	.align		4
.L_3953:
        /*5cac*/ 	.byte	0x04, 0x11
        /*5cae*/ 	.short	(.L_3955 - .L_3954)
	.align		4
.L_3954:
        /*5cb0*/ 	.word	index@($__internal_117_$__cuda_sm20_div_u16)
        /*5cb4*/ 	.word	0x00000000


	//----- nvinfo : EIATTR_FRAME_SIZE
	.align		4
.L_3955:
        /*5cb8*/ 	.byte	0x04, 0x11
        /*5cba*/ 	.short	(.L_3957 - .L_3956)
	.align		4
.L_3956:
        /*5cbc*/ 	.word	index@(_Z9cuda_gemmIiLi128ELi4ELi1ELi1024ELi4ELi4ELi64ELi0ELi1EEviiiPT_S1_S1_iii)
        /*5cc0*/ 	.word	0x00000000


	//----- nvinfo : EIATTR_REGCOUNT
	.align		4
.L_3957:
        /*5cc4*/ 	.byte	0x04, 0x2f
        /*5cc6*/ 	.short	(.L_3959 - .L_3958)
	.align		4
.L_3958:
        /*5cc8*/ 	.word	index@(_Z9cuda_gemmIiLi128ELi4ELi1ELi1024ELi4ELi4ELi64ELi1ELi0EEviiiPT_S1_S1_iii)
        /*5ccc*/ 	.word	0x00000030


	//----- nvinfo : EIATTR_FRAME_SIZE
	.align		4
.L_3959:
        /*5cd0*/ 	.byte	0x04, 0x11
        /*5cd2*/ 	.short	(.L_3961 - .L_3960)
	.align		4
.L_3960:
        /*5cd4*/ 	.word	index@($__internal_116_$__cuda_sm20_div_u16)
        /*5cd8*/ 	.word	0x00000020


	//----- nvinfo : EIATTR_FRAME_SIZE
	.align		4
.L_3961:
        /*5cdc*/ 	.byte	0x04, 0x11
        /*5cde*/ 	.short	(.L_3963 - .L_3962)
	.align		4
.L_3962:
        /*5ce0*/ 	.word	index@($__internal_115_$__cuda_sm20_div_s16)
        /*5ce4*/ 	.word	0x00000020


	//----- nvinfo : EIATTR_FRAME_SIZE
	.align		4
.L_3963:
        /*5ce8*/ 	.byte	0x04, 0x11
        /*5cea*/ 	.short	(.L_3965 - .L_3964)
	.align		4
.L_3964:
        /*5cec*/ 	.word	index@(_Z9cuda_gemmIiLi128ELi4ELi1ELi1024ELi4ELi4ELi64ELi1ELi0EEviiiPT_S1_S1_iii)
        /*5cf0*/ 	.word	0x00000020


	//----- nvinfo : EIATTR_REGCOUNT
	.align		4
.L_3965:
        /*5cf4*/ 	.byte	0x04, 0x2f
        /*5cf6*/ 	.short	(.L_3967 - .L_3966)
	.align		4
.L_3966:
        /*5cf8*/ 	.word	index@(_Z9cuda_gemmIiLi128ELi4ELi1ELi1024ELi4ELi4ELi64ELi1ELi1EEviiiPT_S1_S1_iii)
        /*5cfc*/ 	.word	0x00000028


	//----- nvinfo : EIATTR_FRAME_SIZE
	.align		4
.L_3967:
        /*5d00*/ 	.byte	0x04, 0x11
        /*5d02*/ 	.short	(.L_3969 - .L_3968)
	.align		4
.L_3968:
        /*5d04*/ 	.word	index@($__internal_114_$__cuda_sm20_div_u16)
        /*5d08*/ 	.word	0x00000000


	//----- nvinfo : EIATTR_FRAME_SIZE
	.align		4
.L_3969:
        /*5d0c*/ 	.byte	0x04, 0x11
        /*5d0e*/ 	.short	(.L_3971 - .L_3970)
	.align		4
.L_3970:
        /*5d10*/ 	.word	index@(_Z9cuda_gemmIiLi128ELi4ELi1ELi1024ELi4ELi4ELi64ELi1ELi1EEviiiPT_S1_S1_iii)
        /*5d14*/ 	.word	0x00000000


	//----- nvinfo : EIATTR_REGCOUNT
	.align		4
.L_3971:
        /*5d18*/ 	.byte	0x04, 0x2f
        /*5d1a*/ 	.short	(.L_3973 - .L_3972)
	.align		4
.L_3972:
        /*5d1c*/ 	.word	index@(_Z9cuda_gemmIiLi128ELi4ELi1ELi1024ELi8ELi8ELi64ELi0ELi0EEviiiPT_S1_S1_iii)
        /*5d20*/ 	.word	0x00000038


	//----- nvinfo : EIATTR_FRAME_SIZE
	.align		4
.L_3973:
        /*5d24*/ 	.byte	0x04, 0x11
        /*5d26*/ 	.short	(.L_3975 - .L_3974)
	.align		4
.L_3974:
        /*5d28*/ 	.word	index@($__internal_113_$__cuda_sm20_div_u16)
        /*5d2c*/ 	.word	0x00000020


	//----- nvinfo : EIATTR_FRAME_SIZE
	.align		4
.L_3975:
        /*5d30*/ 	.byte	0x04, 0x11
        /*5d32*/ 	.short	(.L_3977 - .L_3976)
	.align		4
.L_3976:
        /*5d34*/ 	.word	index@($__internal_112_$__cuda_sm20_div_s16)
        /*5d38*/ 	.word	0x00000020


	//----- nvinfo : EIATTR_FRAME_SIZE
	.align		4
.L_3977:
        /*5d3c*/ 	.byte	0x04, 0x11
        /*5d3e*/ 	.short	(.L_3979 - .L_3978)
	.align		4
.L_3978:
        /*5d40*/ 	.word	index@(_Z9cuda_gemmIiLi128ELi4ELi1ELi1024ELi8ELi8ELi64ELi0ELi0EEviiiPT_S1_S1_iii)
        /*5d44*/ 	.word	0x00000020


	//----- nvinfo : EIATTR_REGCOUNT
	.align		4
.L_3979:
        /*5d48*/ 	.byte	0x04, 0x2f
        /*5d4a*/ 	.short	(.L_3981 - .L_3980)
	.align		4
.L_3980:
        /*5d4c*/ 	.word	index@(_Z9cuda_gemmIiLi128ELi4ELi1ELi1024ELi8ELi8ELi64ELi0ELi1EEviiiPT_S1_S1_iii)
        /*5d50*/ 	.word	0x00000030


	//----- nvinfo : EIATTR_FRAME_SIZE
	.align		4
.L_3981:
        /*5d54*/ 	.byte	0x04, 0x11
        /*5d56*/ 	.short	(.L_3983 - .L_3982)
	.align		4
.L_3982:
        /*5d58*/ 	.word	index@($__internal_111_$__cuda_sm20_div_u16)
        /*5d5c*/ 	.word	0x00000000


	//----- nvinfo : EIATTR_FRAME_SIZE
	.align		4
.L_3983:
        /*5d60*/ 	.byte	0x04, 0x11
        /*5d62*/ 	.short	(.L_3985 - .L_3984)
	.align		4
.L_3984:
        /*5d64*/ 	.word	index@(_Z9cuda_gemmIiLi128ELi4ELi1ELi1024ELi8ELi8ELi64ELi0ELi1EEviiiPT_S1_S1_iii)
        /*5d68*/ 	.word	0x00000000


	//----- nvinfo : EIATTR_REGCOUNT
	.align		4
.L_3985:
        /*5d6c*/ 	.byte	0x04, 0x2f
        /*5d6e*/ 	.short	(.L_3987 - .L_3986)
	.align		4
.L_3986:
        /*5d70*/ 	.word	index@(_Z9cuda_gemmIiLi128ELi4ELi1ELi1024ELi8ELi8ELi64ELi1ELi0EEviiiPT_S1_S1_iii)
        /*5d74*/ 	.word	0x00000038


	//----- nvinfo : EIATTR_FRAME_SIZE
	.align		4
.L_3987:
        /*5d78*/ 	.byte	0x04, 0x11
        /*5d7a*/ 	.short	(.L_3989 - .L_3988)
	.align		4
.L_3988:
        /*5d7c*/ 	.word	index@($__internal_110_$__cuda_sm20_div_u16)
        /*5d80*/ 	.word	0x00000020


	//----- nvinfo : EIATTR_FRAME_SIZE
	.align		4
.L_3989:
        /*5d84*/ 	.byte	0x04, 0x11
        /*5d86*/ 	.short	(.L_3991 - .L_3990)
	.align		4
.L_3990:
        /*5d88*/ 	.word	index@($__internal_109_$__cuda_sm20_div_s16)
        /*5d8c*/ 	.word	0x00000020


	//----- nvinfo : EIATTR_FRAME_SIZE
	.align		4
.L_3991:
        /*5d90*/ 	.byte	0x04, 0x11
        /*5d92*/ 	.short	(.L_3993 - .L_3992)
	.align		4
.L_3992:
        /*5d94*/ 	.word	index@(_Z9cuda_gemmIiLi128ELi4ELi1ELi1024ELi8ELi8ELi64ELi1ELi0EEviiiPT_S1_S1_iii)
        /*5d98*/ 	.word	0x00000020


	//----- nvinfo : EIATTR_REGCOUNT
	.align		4
.L_3993:
        /*5d9c*/ 	.byte	0x04, 0x2f
        /*5d9e*/ 	.short	(.L_3995 - .L_3994)
	.align		4
.L_3994:
        /*5da0*/ 	.word	index@(_Z9cuda_gemmIiLi128ELi4ELi1ELi1024ELi8ELi8ELi64ELi1ELi1EEviiiPT_S1_S1_iii)
        /*5da4*/ 	.word	0x00000028


	//----- nvinfo : EIATTR_FRAME_SIZE
	.align		4
.L_3995:
        /*5da8*/ 	.byte	0x04, 0x11
        /*5daa*/ 	.short	(.L_3997 - .L_3996)
	.align		4
.L_3996:
        /*5dac*/ 	.word	index@($__internal_108_$__cuda_sm20_div_u16)
        /*5db0*/ 	.word	0x00000000


	//----- nvinfo : EIATTR_FRAME_SIZE
	.align		4
.L_3997:
        /*5db4*/ 	.byte	0x04, 0x11
        /*5db6*/ 	.short	(.L_3999 - .L_3998)
	.align		4
.L_3998:
        /*5db8*/ 	.word	index@(_Z9cuda_gemmIiLi128ELi4ELi1ELi1024ELi8ELi8ELi64ELi1ELi1EEviiiPT_S1_S1_iii)
        /*5dbc*/ 	.word	0x00000000


	//----- nvinfo : EIATTR_REGCOUNT
	.align		4
.L_3999:
        /*5dc0*/ 	.byte	0x04, 0x2f
        /*5dc2*/ 	.short	(.L_4001 - .L_4000)
	.align		4
.L_4000:
        /*5dc4*/ 	.word	index@(_Z9cuda_gemmIiLi128ELi4ELi1ELi1024ELi16ELi16ELi64ELi0ELi0EEviiiPT_S1_S1_iii)
        /*5dc8*/ 	.word	0x0000005e


	//----- nvinfo : EIATTR_FRAME_SIZE
	.align		4
.L_4001:
        /*5dcc*/ 	.byte	0x04, 0x11
        /*5dce*/ 	.short	(.L_4003 - .L_4002)
	.align		4
.L_4002:
        /*5dd0*/ 	.word	index@($__internal_107_$__cuda_sm20_div_u16)
        /*5dd4*/ 	.word	0x00000020


	//----- nvinfo : EIATTR_FRAME_SIZE
	.align		4
.L_4003:
        /*5dd8*/ 	.byte	0x04, 0x11
        /*5dda*/ 	.short	(.L_4005 - .L_4004)
	.align		4
.L_4004:
        /*5ddc*/ 	.word	index@($__internal_106_$__cuda_sm20_div_s16)
        /*5de0*/ 	.word	0x00000020


	//----- nvinfo : EIATTR_FRAME_SIZE
	.align		4
.L_4005:
        /*5de4*/ 	.byte	0x04, 0x11
        /*5de6*/ 	.short	(.L_4007 - .L_4006)
	.align		4
.L_4006:
        /*5de8*/ 	.word	index@(_Z9cuda_gemmIiLi128ELi4ELi1ELi1024ELi16ELi16ELi64ELi0ELi0EEviiiPT_S1_S1_iii)
        /*5dec*/ 	.word	0x00000020


	//----- nvinfo : EIATTR_REGCOUNT
	.align		4
.L_4007:
        /*5df0*/ 	.byte	0x04, 0x2f
        /*5df2*/ 	.short	(.L_4009 - .L_4008)
	.align		4
.L_4008:
        /*5df4*/ 	.word	index@(_Z9cuda_gemmIiLi128ELi4ELi1ELi1024ELi16ELi16ELi64ELi0ELi1EEviiiPT_S1_S1_iii)
        /*5df8*/ 	.word	0x0000003f


	//----- nvinfo : EIATTR_FRAME_SIZE
	.align		4
.L_4009:
        /*5dfc*/ 	.byte	0x04, 0x11
        /*5dfe*/ 	.short	(.L_4011 - .L_4010)
	.align		4
.L_4010:
        /*5e00*/ 	.word	index@($__internal_105_$__cuda_sm20_div_u16)
        /*5e04*/ 	.word	0x00000000


	//----- nvinfo : EIATTR_FRAME_SIZE
	.align		4
.L_4011:
        /*5e08*/ 	.byte	0x04, 0x11
        /*5e0a*/ 	.short	(.L_4013 - .L_4012)
	.align		4
.L_4012:
        /*5e0c*/ 	.word	index@(_Z9cuda_gemmIiLi128ELi4ELi1ELi1024ELi16ELi16ELi64ELi0ELi1EEviiiPT_S1_S1_iii)
        /*5e10*/ 	.word	0x00000000


	//----- nvinfo : EIATTR_REGCOUNT
	.align		4
.L_4013:
        /*5e14*/ 	.byte	0x04, 0x2f
        /*5e16*/ 	.short	(.L_4015 - .L_4014)
	.align		4
.L_4014:
        /*5e18*/ 	.word	index@(_Z9cuda_gemmIiLi128ELi4ELi1ELi1024ELi16ELi16ELi64ELi1ELi0EEviiiPT_S1_S1_iii)
        /*5e1c*/ 	.word	0x00000060


	//----- nvinfo : EIATTR_FRAME_SIZE
	.align		4
.L_4015:
        /*5e20*/ 	.byte	0x04, 0x11
        /*5e22*/ 	.short	(.L_4017 - .L_4016)
	.align		4
.L_4016:
        /*5e24*/ 	.word	index@($__internal_104_$__cuda_sm20_div_u16)
        /*5e28*/ 	.word	0x00000020


	//----- nvinfo : EIATTR_FRAME_SIZE
	.align		4
.L_4017:
        /*5e2c*/ 	.byte	0x04, 0x11
        /*5e2e*/ 	.short	(.L_4019 - .L_4018)
	.align		4
.L_4018:
        /*5e30*/ 	.word	index@($__internal_103_$__cuda_sm20_div_s16)
        /*5e34*/ 	.word	0x00000020


	//----- nvinfo : EIATTR_FRAME_SIZE
	.align		4
.L_4019:
        /*5e38*/ 	.byte	0x04, 0x11
        /*5e3a*/ 	.short	(.L_4021 - .L_4020)
	.align		4
.L_4020:
        /*5e3c*/ 	.word	index@(_Z9cuda_gemmIiLi128ELi4ELi1ELi1024ELi16ELi16ELi64ELi1ELi0EEviiiPT_S1_S1_iii)
        /*5e40*/ 	.word	0x00000020


	//----- nvinfo : EIATTR_REGCOUNT
	.align		4
.L_4021:
        /*5e44*/ 	.byte	0x04, 0x2f
        /*5e46*/ 	.short	(.L_4023 - .L_4022)
	.align		4
.L_4022:
        /*5e48*/ 	.word	index@(_Z9cuda_gemmIiLi128ELi4ELi1ELi1024ELi16ELi16ELi64ELi1ELi1EEviiiPT_S1_S1_iii)
        /*5e4c*/ 	.word	0x00000038


	//----- nvinfo : EIATTR_FRAME_SIZE
	.align		4
.L_4023:
        /*5e50*/ 	.byte	0x04, 0x11
        /*5e52*/ 	.short	(.L_4025 - .L_4024)
	.align		4
.L_4024:
        /*5e54*/ 	.word	index@($__internal_102_$__cuda_sm20_div_u16)
        /*5e58*/ 	.word	0x00000000


	//----- nvinfo : EIATTR_FRAME_SIZE
	.align		4
.L_4025:
        /*5e5c*/ 	.byte	0x04, 0x11
        /*5e5e*/ 	.short	(.L_4027 - .L_4026)
	.align		4
.L_4026:
        /*5e60*/ 	.word	index@(_Z9cuda_gemmIiLi128ELi4ELi1ELi1024ELi16ELi16ELi64ELi1ELi1EEviiiPT_S1_S1_iii)
        /*5e64*/ 	.word	0x00000000


	//----- nvinfo : EIATTR_REGCOUNT
	.align		4
.L_4027:
        /*5e68*/ 	.byte	0x04, 0x2f
        /*5e6a*/ 	.short	(.L_4029 - .L_4028)
	.align		4
.L_4028:
        /*5e6c*/ 	.word	index@(_Z9cuda_gemmIiLi128ELi4ELi1ELi1024ELi32ELi32ELi64ELi0ELi0EEviiiPT_S1_S1_iii)
        /*5e70*/ 	.word	0x00000048


	//----- nvinfo : EIATTR_FRAME_SIZE
	.align		4
.L_4029:
        /*5e74*/ 	.byte	0x04, 0x11
        /*5e76*/ 	.short	(.L_4031 - .L_4030)
	.align		4
.L_4030:
        /*5e78*/ 	.word	index@($__internal_101_$__cuda_sm20_div_u16)
        /*5e7c*/ 	.word	0x00000018


	//----- nvinfo : EIATTR_FRAME_SIZE
	.align		4
.L_4031:
        /*5e80*/ 	.byte	0x04, 0x11
        /*5e82*/ 	.short	(.L_4033 - .L_4032)
	.align		4
.L_4032:
        /*5e84*/ 	.word	index@($__internal_100_$__cuda_sm20_div_s16)
        /*5e88*/ 	.word	0x00000018


	//----- nvinfo : EIATTR_FRAME_SIZE
	.align		4
.L_4033:
        /*5e8c*/ 	.byte	0x04, 0x11
        /*5e8e*/ 	.short	(.L_4035 - .L_4034)
	.align		4
.L_4034:
        /*5e90*/ 	.word	index@(_Z9cuda_gemmIiLi128ELi4ELi1ELi1024ELi32ELi32ELi64ELi0ELi0EEviiiPT_S1_S1_iii)
        /*5e94*/ 	.word	0x00000018


	//----- nvinfo : EIATTR_REGCOUNT
	.align		4
.L_4035:
        /*5e98*/ 	.byte	0x04, 0x2f
        /*5e9a*/ 	.short	(.L_4037 - .L_4036)
	.align		4
.L_4036:
        /*5e9c*/ 	.word	index@(_Z9cuda_gemmIiLi128ELi4ELi1ELi1024ELi32ELi32ELi64ELi0ELi1EEviiiPT_S1_S1_iii)
        /*5ea0*/ 	.word	0x00000048


	//----- nvinfo : EIATTR_FRAME_SIZE
	.align		4
.L_4037:
        /*5ea4*/ 	.byte	0x04, 0x11
        /*5ea6*/ 	.short	(.L_4039 - .L_4038)
	.align		4
.L_4038:
        /*5ea8*/ 	.word	index@($__internal_99_$__cuda_sm20_div_u16)
        /*5eac*/ 	.word	0x00000000


	//----- nvinfo : EIATTR_FRAME_SIZE
	.align		4
.L_4039:
        /*5eb0*/ 	.byte	0x04, 0x11
        /*5eb2*/ 	.short	(.L_4041 - .L_4040)
	.align		4
.L_4040:
        /*5eb4*/ 	.word	index@(_Z9cuda_gemmIiLi128ELi4ELi1ELi1024ELi32ELi32ELi64ELi0ELi1EEviiiPT_S1_S1_iii)
        /*5eb8*/ 	.word	0x00000000


	//----- nvinfo : EIATTR_REGCOUNT
	.align		4
.L_4041:
        /*5ebc*/ 	.byte	0x04, 0x2f
        /*5ebe*/ 	.short	(.L_4043 - .L_4042)
	.align		4
.L_4042:
        /*5ec0*/ 	.word	index@(_Z9cuda_gemmIiLi128ELi4ELi1ELi1024ELi32ELi32ELi64ELi1ELi0EEviiiPT_S1_S1_iii)
        /*5ec4*/ 	.word	0x00000050


	//----- nvinfo : EIATTR_FRAME_SIZE
	.align		4
.L_4043:
        /*5ec8*/ 	.byte	0x04, 0x11
        /*5eca*/ 	.short	(.L_4045 - .L_4044)
	.align		4
.L_4044:
        /*5ecc*/ 	.word	index@($__internal_98_$__cuda_sm20_div_u16)
        /*5ed0*/ 	.word	0x00000010


	//----- nvinfo : EIATTR_FRAME_SIZE
	.align		4
.L_4045:
        /*5ed4*/ 	.byte	0x04, 0x11
        /*5ed6*/ 	.short	(.L_4047 - .L_4046)
	.align		4
.L_4046:
        /*5ed8*/ 	.word	index@($__internal_97_$__cuda_sm20_div_s16)
        /*5edc*/ 	.word	0x00000010


	//----- nvinfo : EIATTR_FRAME_SIZE
	.align		4
.L_4047:
        /*5ee0*/ 	.byte	0x04, 0x11
        /*5ee2*/ 	.short	(.L_4049 - .L_4048)
	.align		4
.L_4048:
        /*5ee4*/ 	.word	index@(_Z9cuda_gemmIiLi128ELi4ELi1ELi1024ELi32ELi32ELi64ELi1ELi0EEviiiPT_S1_S1_iii)
        /*5ee8*/ 	.word	0x00000010


	//----- nvinfo : EIATTR_REGCOUNT
	.align		4
.L_4049:
        /*5eec*/ 	.byte	0x04, 0x2f
        /*5eee*/ 	.short	(.L_4051 - .L_4050)
	.align		4
.L_4050:
        /*5ef0*/ 	.word	index@(_Z9cuda_gemmIiLi128ELi4ELi1ELi1024ELi32ELi32ELi64ELi1ELi1EEviiiPT_S1_S1_iii)
        /*5ef4*/ 	.word	0x00000048


	//----- nvinfo : EIATTR_FRAME_SIZE
	.align		4
.L_4051:
        /*5ef8*/ 	.byte	0x04, 0x11
        /*5efa*/ 	.short	(.L_4053 - .L_4052)
	.align		4
.L_4052:
        /*5efc*/ 	.word	index@($__internal_96_$__cuda_sm20_div_u16)
        /*5f00*/ 	.word	0x00000000


	//----- nvinfo : EIATTR_FRAME_SIZE
	.align		4
.L_4053:
        /*5f04*/ 	.byte	0x04, 0x11
        /*5f06*/ 	.short	(.L_4055 - .L_4054)
	.align		4
.L_4054:
        /*5f08*/ 	.word	index@(_Z9cuda_gemmIiLi128ELi4ELi1ELi1024ELi32ELi32ELi64ELi1ELi1EEviiiPT_S1_S1_iii)
        /*5f0c*/ 	.word	0x00000000


	//----- nvinfo : EIATTR_REGCOUNT
	.align		4
.L_4055:
        /*5f10*/ 	.byte	0x04, 0x2f
        /*5f12*/ 	.short	(.L_4057 - .L_4056)
	.align		4
.L_4056:
        /*5f14*/ 	.word	index@(_Z9cuda_gemmIiLi128ELi4ELi1ELi1024ELi64ELi64ELi64ELi0ELi0EEviiiPT_S1_S1_iii)
        /*5f18*/ 	.word	0x00000050


	//----- nvinfo : EIATTR_FRAME_SIZE
	.align		4
.L_4057:
        /*5f1c*/ 	.byte	0x04, 0x11
        /*5f1e*/ 	.short	(.L_4059 - .L_4058)
	.align		4
.L_4058:
        /*5f20*/ 	.word	index@($__internal_95_$__cuda_sm20_div_u16)
        /*5f24*/ 	.word	0x00000000


	//----- nvinfo : EIATTR_FRAME_SIZE
	.align		4
.L_4059:
        /*5f28*/ 	.byte	0x04, 0x11
        /*5f2a*/ 	.short	(.L_4061 - .L_4060)
	.align		4
.L_4060:
        /*5f2c*/ 	.word	index@($__internal_94_$__cuda_sm20_div_s16)
        /*5f30*/ 	.word	0x00000000


	//----- nvinfo : EIATTR_FRAME_SIZE
	.align		4
.L_4061:
        /*5f34*/ 	.byte	0x04, 0x11
        /*5f36*/ 	.short	(.L_4063 - .L_4062)
	.align		4
.L_4062:
        /*5f38*/ 	.word	index@(_Z9cuda_gemmIiLi128ELi4ELi1ELi1024ELi64ELi64ELi64ELi0ELi0EEviiiPT_S1_S1_iii)
        /*5f3c*/ 	.word	0x00000000


	//----- nvinfo : EIATTR_REGCOUNT
	.align		4
.L_4063:
        /*5f40*/ 	.byte	0x04, 0x2f
        /*5f42*/ 	.short	(.L_4065 - .L_4064)
	.align		4
.L_4064:
        /*5f44*/ 	.word	index@(_Z9cuda_gemmIiLi128ELi4ELi1ELi1024ELi64ELi64ELi64ELi0ELi1EEviiiPT_S1_S1_iii)
        /*5f48*/ 	.word	0x00000048


	//----- nvinfo : EIATTR_FRAME_SIZE
	.align		4
.L_4065:
        /*5f4c*/ 	.byte	0x04, 0x11
        /*5f4e*/ 	.short	(.L_4067 - .L_4066)
	.align		4
.L_4066:
        /*5f50*/ 	.word	index@($__internal_93_$__cuda_sm20_div_u16)
        /*5f54*/ 	.word	0x00000000


	//----- nvinfo : EIATTR_FRAME_SIZE
	.align		4
.L_4067:
        /*5f58*/ 	.byte	0x04, 0x11
        /*5f5a*/ 	.short	(.L_4069 - .L_4068)
	.align		4
.L_4068:
        /*5f5c*/ 	.word	index@(_Z9cuda_gemmIiLi128ELi4ELi1ELi1024ELi64ELi64ELi64ELi0ELi1EEviiiPT_S1_S1_iii)
        /*5f60*/ 	.word	0x00000000


	//----- nvinfo : EIATTR_REGCOUNT
	.align		4
.L_4069:
        /*5f64*/ 	.byte	0x04, 0x2f
        /*5f66*/ 	.short	(.L_4071 - .L_4070)
	.align		4
.L_4070:
        /*5f68*/ 	.word	index@(_Z9cuda_gemmIiLi128ELi4ELi1ELi1024ELi64ELi64ELi64ELi1ELi0EEviiiPT_S1_S1_iii)
        /*5f6c*/ 	.word	0x00000048


	//----- nvinfo : EIATTR_FRAME_SIZE
	.align		4
.L_4071:
        /*5f70*/ 	.byte	0x04, 0x11
        /*5f72*/ 	.short	(.L_4073 - .L_4072)
	.align		4
.L_4072:
        /*5f74*/ 	.word	index@($__internal_92_$__cuda_sm20_div_u16)
        /*5f78*/ 	.word	0x00000008


	//----- nvinfo : EIATTR_FRAME_SIZE
	.align		4
.L_4073:
        /*5f7c*/ 	.byte	0x04, 0x11
        /*5f7e*/ 	.short	(.L_4075 - .L_4074)
	.align		4
.L_4074:
        /*5f80*/ 	.word	index@($__internal_91_$__cuda_sm20_div_s16)
        /*5f84*/ 	.word	0x00000008


	//----- nvinfo : EIATTR_FRAME_SIZE
	.align		4
.L_4075:
        /*5f88*/ 	.byte	0x04, 0x11
        /*5f8a*/ 	.short	(.L_4077 - .L_4076)
	.align		4
.L_4076:
        /*5f8c*/ 	.word	index@(_Z9cuda_gemmIiLi128ELi4ELi1ELi1024ELi64ELi64ELi64ELi1ELi0EEviiiPT_S1_S1_iii)
        /*5f90*/ 	.word	0x00000008


	//----- nvinfo : EIATTR_REGCOUNT
	.align		4
.L_4077:
        /*5f94*/ 	.byte	0x04, 0x2f
        /*5f96*/ 	.short	(.L_4079 - .L_4078)
	.align		4
.L_4078:
        /*5f98*/ 	.word	index@(_Z9cuda_gemmIiLi128ELi4ELi1ELi1024ELi64ELi64ELi64ELi1ELi1EEviiiPT_S1_S1_iii)
        /*5f9c*/ 	.word	0x00000048


	//----- nvinfo : EIATTR_FRAME_SIZE
	.align		4
.L_4079:
        /*5fa0*/ 	.byte	0x04, 0x11
        /*5fa2*/ 	.short	(.L_4081 - .L_4080)
	.align		4
.L_4080:
        /*5fa4*/ 	.word	index@($__internal_90_$__cuda_sm20_div_u16)
        /*5fa8*/ 	.word	0x00000000


	//----- nvinfo : EIATTR_FRAME_SIZE
	.align		4
.L_4081:
        /*5fac*/ 	.byte	0x04, 0x11
        /*5fae*/ 	.short	(.L_4083 - .L_4082)
	.align		4
.L_4082:
        /*5fb0*/ 	.word	index@(_Z9cuda_gemmIiLi128ELi4ELi1ELi1024ELi64ELi64ELi64ELi1ELi1EEviiiPT_S1_S1_iii)
        /*5fb4*/ 	.word	0x00000000


	//----- nvinfo : EIATTR_REGCOUNT
	.align		4
.L_4083:
        /*5fb8*/ 	.byte	0x04, 0x2f
        /*5fba*/ 	.short	(.L_4085 - .L_4084)
	.align		4
.L_4084:
        /*5fbc*/ 	.word	index@(_Z9cuda_gemmIiLi128ELi4ELi1ELi1024ELi128ELi128ELi64ELi0ELi0EEviiiPT_S1_S1_iii)
        /*5fc0*/ 	.word	0x00000050


	//----- nvinfo : EIATTR_FRAME_SIZE
	.align		4
.L_4085:
        /*5fc4*/ 	.byte	0x04, 0x11
        /*5fc6*/ 	.short	(.L_4087 - .L_4086)
	.align		4
.L_4086:
        /*5fc8*/ 	.word	index@($__internal_89_$__cuda_sm20_div_u16)
        /*5fcc*/ 	.word	0x00000000


	//----- nvinfo : EIATTR_FRAME_SIZE
	.align		4
.L_4087:
        /*5fd0*/ 	.byte	0x04, 0x11
        /*5fd2*/ 	.short	(.L_4089 - .L_4088)
	.align		4
.L_4088:
        /*5fd4*/ 	.word	index@($__internal_88_$__cuda_sm20_div_s16)
        /*5fd8*/ 	.word	0x00000000


	//----- nvinfo : EIATTR_FRAME_SIZE
	.align		4
.L_4089:
        /*5fdc*/ 	.byte	0x04, 0x11
        /*5fde*/ 	.short	(.L_4091 - .L_4090)
	.align		4
.L_4090:
        /*5fe0*/ 	.word	index@(_Z9cuda_gemmIiLi128ELi4ELi1ELi1024ELi128ELi128ELi64ELi0ELi0EEviiiPT_S1_S1_iii)
        /*5fe4*/ 	.word	0x00000000


	//----- nvinfo : EIATTR_REGCOUNT
	.align		4
.L_4091:
        /*5fe8*/ 	.byte	0x04, 0x2f
        /*5fea*/ 	.short	(.L_4093 - .L_4092)
	.align		4
.L_4092:
        /*5fec*/ 	.word	index@(_Z9cuda_gemmIiLi128ELi4ELi1ELi1024ELi128ELi128ELi64ELi0ELi1EEviiiPT_S1_S1_iii)
        /*5ff0*/ 	.word	0x00000037


	//----- nvinfo : EIATTR_FRAME_SIZE
	.align		4
.L_4093:
        /*5ff4*/ 	.byte	0x04, 0x11
        /*5ff6*/ 	.short	(.L_4095 - .L_4094)
	.align		4
.L_4094:
        /*5ff8*/ 	.word	index@($__internal_87_$__cuda_sm20_div_u16)
        /*5ffc*/ 	.word	0x00000000


	//----- nvinfo : EIATTR_FRAME_SIZE
	.align		4
.L_4095:
        /*6000*/ 	.byte	0x04, 0x11
        /*6002*/ 	.short	(.L_4097 - .L_4096)
	.align		4
.L_4096:
        /*6004*/ 	.word	index@(_Z9cuda_gemmIiLi128ELi4ELi1ELi1024ELi128ELi128ELi64ELi0ELi1EEviiiPT_S1_S1_iii)
        /*6008*/ 	.word	0x00000000


	//----- nvinfo : EIATTR_REGCOUNT
	.align		4
.L_4097:
        /*600c*/ 	.byte	0x04, 0x2f
        /*600e*/ 	.short	(.L_4099 - .L_4098)
	.align		4
.L_4098:
        /*6010*/ 	.word	index@(_Z9cuda_gemmIiLi128ELi4ELi1ELi1024ELi128ELi128ELi64ELi1ELi0EEviiiPT_S1_S1_iii)
        /*6014*/ 	.word	0x00000050


	//----- nvinfo : EIATTR_FRAME_SIZE
	.align		4
.L_4099:
        /*6018*/ 	.byte	0x04, 0x11
        /*601a*/ 	.short	(.L_4101 - .L_4100)
	.align		4
.L_4100:
        /*601c*/ 	.word	index@($__internal_86_$__cuda_sm20_div_u16)
        /*6020*/ 	.word	0x00000000


	//----- nvinfo : EIATTR_FRAME_SIZE
	.align		4
.L_4101:
        /*6024*/ 	.byte	0x04, 0x11
        /*6026*/ 	.short	(.L_4103 - .L_4102)
	.align		4
.L_4102:
        /*6028*/ 	.word	index@($__internal_85_$__cuda_sm20_div_s16)
        /*602c*/ 	.word	0x00000000


	//----- nvinfo : EIATTR_FRAME_SIZE
	.align		4
.L_4103:
        /*6030*/ 	.byte	0x04, 0x11
        /*6032*/ 	.short	(.L_4105 - .L_4104)
	.align		4
.L_4104:
        /*6034*/ 	.word	index@(_Z9cuda_gemmIiLi128ELi4ELi1ELi1024ELi128ELi128ELi64ELi1ELi0EEviiiPT_S1_S1_iii)
        /*6038*/ 	.word	0x00000000


	//----- nvinfo : EIATTR_REGCOUNT
	.align		4
.L_4105:
        /*603c*/ 	.byte	0x04, 0x2f
        /*603e*/ 	.short	(.L_4107 - .L_4106)
	.align		4
.L_4106:
        /*6040*/ 	.word	index@(_Z9cuda_gemmIiLi128ELi4ELi1ELi1024ELi128ELi128ELi64ELi1ELi1EEviiiPT_S1_S1_iii)
        /*6044*/ 	.word	0x00000037


	//----- nvinfo : EIATTR_FRAME_SIZE
	.align		4
.L_4107:
        /*6048*/ 	.byte	0x04, 0x11
        /*604a*/ 	.short	(.L_4109 - .L_4108)
	.align		4
.L_4108:
        /*604c*/ 	.word	index@($__internal_84_$__cuda_sm20_div_u16)
        /*6050*/ 	.word	0x00000000


	//----- nvinfo : EIATTR_FRAME_SIZE
	.align		4
.L_4109:
        /*6054*/ 	.byte	0x04, 0x11
        /*6056*/ 	.short	(.L_4111 - .L_4110)
	.align		4
.L_4110:
        /*6058*/ 	.word	index@(_Z9cuda_gemmIiLi128ELi4ELi1ELi1024ELi128ELi128ELi64ELi1ELi1EEviiiPT_S1_S1_iii)
        /*605c*/ 	.word	0x00000000


	//----- nvinfo : EIATTR_REGCOUNT
	.align		4
.L_4111:
        /*6060*/ 	.byte	0x04, 0x2f
        /*6062*/ 	.short	(.L_4113 - .L_4112)
	.align		4
.L_4112:
        /*6064*/ 	.word	index@(_Z9cuda_gemmIiLi128ELi4ELi1ELi2048ELi2ELi2ELi64ELi0ELi0EEviiiPT_S1_S1_iii)
        /*6068*/ 	.word	0x00000028


	//----- nvinfo : EIATTR_FRAME_SIZE
	.align		4
.L_4113:
        /*606c*/ 	.byte	0x04, 0x11
        /*606e*/ 	.short	(.L_4115 - .L_4114)
	.align		4
.L_4114:
        /*6070*/ 	.word	index@($__internal_83_$__cuda_sm20_div_u16)
        /*6074*/ 	.word	0x00000040


	//----- nvinfo : EIATTR_FRAME_SIZE
	.align		4
.L_4115:
        /*6078*/ 	.byte	0x04, 0x11
        /*607a*/ 	.short	(.L_4117 - .L_4116)
	.align		4
.L_4116:
        /*607c*/ 	.word	index@($__internal_82_$__cuda_sm20_div_s16)
        /*6080*/ 	.word	0x00000040


	//----- nvinfo : EIATTR_FRAME_SIZE
	.align		4
.L_4117:
        /*6084*/ 	.byte	0x04, 0x11
        /*6086*/ 	.short	(.L_4119 - .L_4118)
	.align		4
.L_4118:
        /*6088*/ 	.word	index@(_Z9cuda_gemmIiLi128ELi4ELi1ELi2048ELi2ELi2ELi64ELi0ELi0EEviiiPT_S1_S1_iii)
        /*608c*/ 	.word	0x00000040


	//----- nvinfo : EIATTR_REGCOUNT
	.align		4
.L_4119:
        /*6090*/ 	.byte	0x04, 0x2f
        /*6092*/ 	.short	(.L_4121 - .L_4120)
	.align		4
.L_4120:
        /*6094*/ 	.word	index@(_Z9cuda_gemmIiLi128ELi4ELi1ELi2048ELi2ELi2ELi64ELi0ELi1EEviiiPT_S1_S1_iii)
        /*6098*/ 	.word	0x00000020


	//----- nvinfo : EIATTR_FRAME_SIZE
	.align		4
.L_4121:
        /*609c*/ 	.byte	0x04, 0x11
        /*609e*/ 	.short	(.L_4123 - .L_4122)
	.align		4
.L_4122:
        /*60a0*/ 	.word	index@($__internal_81_$__cuda_sm20_div_u16)
        /*60a4*/ 	.word	0x00000000


	//----- nvinfo : EIATTR_FRAME_SIZE
	.align		4
.L_4123:
        /*60a8*/ 	.byte	0x04, 0x11
        /*60aa*/ 	.short	(.L_4125 - .L_4124)
	.align		4
.L_4124:
        /*60ac*/ 	.word	index@(_Z9cuda_gemmIiLi128ELi4ELi1ELi2048ELi2ELi2ELi64ELi0ELi1EEviiiPT_S1_S1_iii)
        /*60b0*/ 	.word	0x00000000


	//----- nvinfo : EIATTR_REGCOUNT
	.align		4
.L_4125:
        /*60b4*/ 	.byte	0x04, 0x2f
        /*60b6*/ 	.short	(.L_4127 - .L_4126)
	.align		4
.L_4126:
        /*60b8*/ 	.word	index@(_Z9cuda_gemmIiLi128ELi4ELi1ELi2048ELi2ELi2ELi64ELi1ELi0EEviiiPT_S1_S1_iii)
        /*60bc*/ 	.word	0x00000028


	//----- nvinfo : EIATTR_FRAME_SIZE
	.align		4
.L_4127:
        /*60c0*/ 	.byte	0x04, 0x11
        /*60c2*/ 	.short	(.L_4129 - .L_4128)
	.align		4
.L_4128:
        /*60c4*/ 	.word	index@($__internal_80_$__cuda_sm20_div_u16)
        /*60c8*/ 	.word	0x00000040


	//----- nvinfo : EIATTR_FRAME_SIZE
	.align		4
.L_4129:
        /*60cc*/ 	.byte	0x04, 0x11
        /*60ce*/ 	.short	(.L_4131 - .L_4130)
	.align		4
.L_4130:
        /*60d0*/ 	.word	index@($__internal_79_$__cuda_sm20_div_s16)
        /*60d4*/ 	.word	0x00000040


	//----- nvinfo : EIATTR_FRAME_SIZE
	.align		4
.L_4131:
        /*60d8*/ 	.byte	0x04, 0x11
        /*60da*/ 	.short	(.L_4133 - .L_4132)
	.align		4
.L_4132:
        /*60dc*/ 	.word	index@(_Z9cuda_gemmIiLi128ELi4ELi1ELi2048ELi2ELi2ELi64ELi1ELi0EEviiiPT_S1_S1_iii)
        /*60e0*/ 	.word	0x00000040


	//----- nvinfo : EIATTR_REGCOUNT
	.align		4
.L_4133:
        /*60e4*/ 	.byte	0x04, 0x2f
        /*60e6*/ 	.short	(.L_4135 - .L_4134)
	.align		4
.L_4134:
        /*60e8*/ 	.word	index@(_Z9cuda_gemmIiLi128ELi4ELi1ELi2048ELi2ELi2ELi64ELi1ELi1EEviiiPT_S1_S1_iii)
        /*60ec*/ 	.word	0x00000028


	//----- nvinfo : EIATTR_FRAME_SIZE
	.align		4
.L_4135:
        /*60f0*/ 	.byte	0x04, 0x11
        /*60f2*/ 	.short	(.L_4137 - .L_4136)
	.align		4
.L_4136:
        /*60f4*/ 	.word	index@($__internal_78_$__cuda_sm20_div_u16)
        /*60f8*/ 	.word	0x00000000


	//----- nvinfo : EIATTR_FRAME_SIZE
	.align		4
.L_4137:
        /*60fc*/ 	.byte	0x04, 0x11
        /*60fe*/ 	.short	(.L_4139 - .L_4138)
	.align		4
.L_4138:
        /*6100*/ 	.word	index@(_Z9cuda_gemmIiLi128ELi4ELi1ELi2048ELi2ELi2ELi64ELi1ELi1EEviiiPT_S1_S1_iii)
        /*6104*/ 	.word	0x00000000


	//----- nvinfo : EIATTR_REGCOUNT
	.align		4
.L_4139:
        /*6108*/ 	.byte	0x04, 0x2f
        /*610a*/ 	.short	(.L_4141 - .L_4140)
	.align		4
.L_4140:
        /*610c*/ 	.word	index@(_Z9cuda_gemmIiLi128ELi4ELi1ELi2048ELi4ELi4ELi64ELi0ELi0EEviiiPT_S1_S1_iii)
        /*6110*/ 	.word	0x00000030


	//----- nvinfo : EIATTR_FRAME_SIZE
	.align		4
.L_4141:
        /*6114*/ 	.byte	0x04, 0x11
        /*6116*/ 	.short	(.L_4143 - .L_4142)
	.align		4
.L_4142:
        /*6118*/ 	.word	index@($__internal_77_$__cuda_sm20_div_u16)
        /*611c*/ 	.word	0x00000040


	//----- nvinfo : EIATTR_FRAME_SIZE
	.align		4
.L_4143:
        /*6120*/ 	.byte	0x04, 0x11
        /*6122*/ 	.short	(.L_4145 - .L_4144)
	.align		4
.L_4144:
        /*6124*/ 	.word	index@($__internal_76_$__cuda_sm20_div_s16)
        /*6128*/ 	.word	0x00000040


	//----- nvinfo : EIATTR_FRAME_SIZE
	.align		4
.L_4145:
        /*612c*/ 	.byte	0x04, 0x11
        /*612e*/ 	.short	(.L_4147 - .L_4146)
	.align		4
.L_4146:
        /*6130*/ 	.word	index@(_Z9cuda_gemmIiLi128ELi4ELi1ELi2048ELi4ELi4ELi64ELi0ELi0EEviiiPT_S1_S1_iii)
        /*6134*/ 	.word	0x00000040


	//----- nvinfo : EIATTR_REGCOUNT
	.align		4
.L_4147:
        /*6138*/ 	.byte	0x04, 0x2f
        /*613a*/ 	.short	(.L_4149 - .L_4148)
	.align		4
.L_4148:
        /*613c*/ 	.word	index@(_Z9cuda_gemmIiLi128ELi4ELi1ELi2048ELi4ELi4ELi64ELi0ELi1EEviiiPT_S1_S1_iii)
        /*6140*/ 	.word	0x00000030


	//----- nvinfo : EIATTR_FRAME_SIZE
	.align		4
.L_4149:
        /*6144*/ 	.byte	0x04, 0x11
        /*6146*/ 	.short	(.L_4151 - .L_4150)
	.align		4
.L_4150:
        /*6148*/ 	.word	index@($__internal_75_$__cuda_sm20_div_u16)
        /*614c*/ 	.word	0x00000000


	//----- nvinfo : EIATTR_FRAME_SIZE
	.align		4
.L_4151:
        /*6150*/ 	.byte	0x04, 0x11
        /*6152*/ 	.short	(.L_4153 - .L_4152)
	.align		4
.L_4152:
        /*6154*/ 	.word	index@(_Z9cuda_gemmIiLi128ELi4ELi1ELi2048ELi4ELi4ELi64ELi0ELi1EEviiiPT_S1_S1_iii)
        /*6158*/ 	.word	0x00000000


	//----- nvinfo : EIATTR_REGCOUNT
	.align		4
.L_4153:
        /*615c*/ 	.byte	0x04, 0x2f
        /*615e*/ 	.short	(.L_4155 - .L_4154)
	.align		4
.L_4154:
        /*6160*/ 	.word	index@(_Z9cuda_gemmIiLi128ELi4ELi1ELi2048ELi4ELi4ELi64ELi1ELi0EEviiiPT_S1_S1_iii)
        /*6164*/ 	.word	0x00000030


	//----- nvinfo : EIATTR_FRAME_SIZE
	.align		4
.L_4155:
        /*6168*/ 	.byte	0x04, 0x11
        /*616a*/ 	.short	(.L_4157 - .L_4156)
	.align		4
.L_4156:
        /*616c*/ 	.word	index@($__internal_74_$__cuda_sm20_div_u16)
        /*6170*/ 	.word	0x00000040


	//----- nvinfo : EIATTR_FRAME_SIZE
	.align		4
.L_4157:
        /*6174*/ 	.byte	0x04, 0x11
        /*6176*/ 	.short	(.L_4159 - .L_4158)
	.align		4
.L_4158:
        /*6178*/ 	.word	index@($__internal_73_$__cuda_sm20_div_s16)
        /*617c*/ 	.word	0x00000040


	//----- nvinfo : EIATTR_FRAME_SIZE
	.align		4
.L_4159:
        /*6180*/ 	.byte	0x04, 0x11
        /*6182*/ 	.short	(.L_4161 - .L_4160)
	.align		4
.L_4160:
        /*6184*/ 	.word	index@(_Z9cuda_gemmIiLi128ELi4ELi1ELi2048ELi4ELi4ELi64ELi1ELi0EEviiiPT_S1_S1_iii)
        /*6188*/ 	.word	0x00000040


	//----- nvinfo : EIATTR_REGCOUNT
	.align		4
.L_4161:
        /*618c*/ 	.byte	0x04, 0x2f
        /*618e*/ 	.short	(.L_4163 - .L_4162)
	.align		4
.L_4162:
        /*6190*/ 	.word	index@(_Z9cuda_gemmIiLi128ELi4ELi1ELi2048ELi4ELi4ELi64ELi1ELi1EEviiiPT_S1_S1_iii)
        /*6194*/ 	.word	0x00000030


	//----- nvinfo : EIATTR_FRAME_SIZE
	.align		4
.L_4163:
        /*6198*/ 	.byte	0x04, 0x11
        /*619a*/ 	.short	(.L_4165 - .L_4164)
	.align		4
.L_4164:
        /*619c*/ 	.word	index@($__internal_72_$__cuda_sm20_div_u16)
        /*61a0*/ 	.word	0x00000000


	//----- nvinfo : EIATTR_FRAME_SIZE
	.align		4
.L_4165:
        /*61a4*/ 	.byte	0x04, 0x11
        /*61a6*/ 	.short	(.L_4167 - .L_4166)
	.align		4
.L_4166:
        /*61a8*/ 	.word	index@(_Z9cuda_gemmIiLi128ELi4ELi1ELi2048ELi4ELi4ELi64ELi1ELi1EEviiiPT_S1_S1_iii)
        /*61ac*/ 	.word	0x00000000


	//----- nvinfo : EIATTR_REGCOUNT
	.align		4
.L_4167:
        /*61b0*/ 	.byte	0x04, 0x2f
        /*61b2*/ 	.short	(.L_4169 - .L_4168)
	.align		4
.L_4168:
        /*61b4*/ 	.word	index@(_Z9cuda_gemmIiLi128ELi4ELi1ELi2048ELi8ELi8ELi64ELi0ELi0EEviiiPT_S1_S1_iii)
        /*61b8*/ 	.word	0x00000040


	//----- nvinfo : EIATTR_FRAME_SIZE
	.align		4
.L_4169:
        /*61bc*/ 	.byte	0x04, 0x11
        /*61be*/ 	.short	(.L_4171 - .L_4170)
	.align		4
.L_4170:
        /*61c0*/ 	.word	index@($__internal_71_$__cuda_sm20_div_u16)
        /*61c4*/ 	.word	0x00000040


	//----- nvinfo : EIATTR_FRAME_SIZE
	.align		4
.L_4171:
        /*61c8*/ 	.byte	0x04, 0x11
        /*61ca*/ 	.short	(.L_4173 - .L_4172)
	.align		4
.L_4172:
        /*61cc*/ 	.word	index@($__internal_70_$__cuda_sm20_div_s16)
        /*61d0*/ 	.word	0x00000040


	//----- nvinfo : EIATTR_FRAME_SIZE
	.align		4
.L_4173:
        /*61d4*/ 	.byte	0x04, 0x11
        /*61d6*/ 	.short	(.L_4175 - .L_4174)
	.align		4
.L_4174:
        /*61d8*/ 	.word	index@(_Z9cuda_gemmIiLi128ELi4ELi1ELi2048ELi8ELi8ELi64ELi0ELi0EEviiiPT_S1_S1_iii)
        /*61dc*/ 	.word	0x00000040


	//----- nvinfo : EIATTR_REGCOUNT
	.align		4
.L_4175:
        /*61e0*/ 	.byte	0x04, 0x2f
        /*61e2*/ 	.short	(.L_4177 - .L_4176)
	.align		4
.L_4176:
        /*61e4*/ 	.word	index@(_Z9cuda_gemmIiLi128ELi4ELi1ELi2048ELi8ELi8ELi64ELi0ELi1EEviiiPT_S1_S1_iii)
        /*61e8*/ 	.word	0x00000030


	//----- nvinfo : EIATTR_FRAME_SIZE
	.align		4
.L_4177:
        /*61ec*/ 	.byte	0x04, 0x11
        /*61ee*/ 	.short	(.L_4179 - .L_4178)
	.align		4
.L_4178:
        /*61f0*/ 	.word	index@($__internal_69_$__cuda_sm20_div_u16)
        /*61f4*/ 	.word	0x00000000


	//----- nvinfo : EIATTR_FRAME_SIZE
	.align		4
.L_4179:
        /*61f8*/ 	.byte	0x04, 0x11
        /*61fa*/ 	.short	(.L_4181 - .L_4180)
	.align		4
.L_4180:
        /*61fc*/ 	.word	index@(_Z9cuda_gemmIiLi128ELi4ELi1ELi2048ELi8ELi8ELi64ELi0ELi1EEviiiPT_S1_S1_iii)
        /*6200*/ 	.word	0x00000000


	//----- nvinfo : EIATTR_REGCOUNT
	.align		4
.L_4181:
        /*6204*/ 	.byte	0x04, 0x2f
        /*6206*/ 	.short	(.L_4183 - .L_4182)
	.align		4
.L_4182:
        /*6208*/ 	.word	index@(_Z9cuda_gemmIiLi128ELi4ELi1ELi2048ELi8ELi8ELi64ELi1ELi0EEviiiPT_S1_S1_iii)
        /*620c*/ 	.word	0x00000040


	//----- nvinfo : EIATTR_FRAME_SIZE
	.align		4
.L_4183:
        /*6210*/ 	.byte	0x04, 0x11
        /*6212*/ 	.short	(.L_4185 - .L_4184)
	.align		4
.L_4184:
        /*6214*/ 	.word	index@($__internal_68_$__cuda_sm20_div_u16)
        /*6218*/ 	.word	0x00000040


	//----- nvinfo : EIATTR_FRAME_SIZE
	.align		4
.L_4185:
        /*621c*/ 	.byte	0x04, 0x11
        /*621e*/ 	.short	(.L_4187 - .L_4186)
	.align		4
.L_4186:
        /*6220*/ 	.word	index@($__internal_67_$__cuda_sm20_div_s16)
        /*6224*/ 	.word	0x00000040


	//----- nvinfo : EIATTR_FRAME_SIZE
	.align		4
.L_4187:
        /*6228*/ 	.byte	0x04, 0x11
        /*622a*/ 	.short	(.L_4189 - .L_4188)
	.align		4
.L_4188:
        /*622c*/ 	.word	index@(_Z9cuda_gemmIiLi128ELi4ELi1ELi2048ELi8ELi8ELi64ELi1ELi0EEviiiPT_S1_S1_iii)
        /*6230*/ 	.word	0x00000040


	//----- nvinfo : EIATTR_REGCOUNT
	.align		4
.L_4189:
        /*6234*/ 	.byte	0x04, 0x2f
        /*6236*/ 	.short	(.L_4191 - .L_4190)
	.align		4
.L_4190:
        /*6238*/ 	.word	index@(_Z9cuda_gemmIiLi128ELi4ELi1ELi2048ELi8ELi8ELi64ELi1ELi1EEviiiPT_S1_S1_iii)
        /*623c*/ 	.word	0x00000030


	//----- nvinfo : EIATTR_FRAME_SIZE
	.align		4
.L_4191:
        /*6240*/ 	.byte	0x04, 0x11
        /*6242*/ 	.short	(.L_4193 - .L_4192)
	.align		4
.L_4192:
        /*6244*/ 	.word	index@($__internal_66_$__cuda_sm20_div_u16)
        /*6248*/ 	.word	0x00000000


	//----- nvinfo : EIATTR_FRAME_SIZE
	.align		4
.L_4193:
        /*624c*/ 	.byte	0x04, 0x11
        /*624e*/ 	.short	(.L_4195 - .L_4194)
	.align		4
.L_4194:
        /*6250*/ 	.word	index@(_Z9cuda_gemmIiLi128ELi4ELi1ELi2048ELi8ELi8ELi64ELi1ELi1EEviiiPT_S1_S1_iii)
        /*6254*/ 	.word	0x00000000


	//----- nvinfo : EIATTR_REGCOUNT
	.align		4
.L_4195:
        /*6258*/ 	.byte	0x04, 0x2f
        /*625a*/ 	.short	(.L_4197 - .L_4196)
	.align		4
.L_4196:
        /*625c*/ 	.word	index@(_Z9cuda_gemmIiLi128ELi4ELi1ELi2048ELi16ELi16ELi64ELi0ELi0EEviiiPT_S1_S1_iii)
        /*6260*/ 	.word	0x00000060


	//----- nvinfo : EIATTR_FRAME_SIZE
	.align		4
.L_4197:
        /*6264*/ 	.byte	0x04, 0x11
        /*6266*/ 	.short	(.L_4199 - .L_4198)
	.align		4
.L_4198:
        /*6268*/ 	.word	index@($__internal_65_$__cuda_sm20_div_u16)
        /*626c*/ 	.word	0x00000040


	//----- nvinfo : EIATTR_FRAME_SIZE
	.align		4
.L_4199:
        /*6270*/ 	.byte	0x04, 0x11
        /*6272*/ 	.short	(.L_4201 - .L_4200)
	.align		4
.L_4200:
        /*6274*/ 	.word	index@($__internal_64_$__cuda_sm20_div_s16)
        /*6278*/ 	.word	0x00000040


	//----- nvinfo : EIATTR_FRAME_SIZE
	.align		4
.L_4201:
        /*627c*/ 	.byte	0x04, 0x11
        /*627e*/ 	.short	(.L_4203 - .L_4202)
	.align		4
.L_4202:
        /*6280*/ 	.word	index@(_Z9cuda_gemmIiLi128ELi4ELi1ELi2048ELi16ELi16ELi64ELi0ELi0EEviiiPT_S1_S1_iii)
        /*6284*/ 	.word	0x00000040


	//----- nvinfo : EIATTR_REGCOUNT
	.align		4
.L_4203:
        /*6288*/ 	.byte	0x04, 0x2f
        /*628a*/ 	.short	(.L_4205 - .L_4204)
	.align		4
.L_4204:
        /*628c*/ 	.word	index@(_Z9cuda_gemmIiLi128ELi4ELi1ELi2048ELi16ELi16ELi64ELi0ELi1EEviiiPT_S1_S1_iii)
        /*6290*/ 	.word	0x00000048


	//----- nvinfo : EIATTR_FRAME_SIZE
	.align		4
.L_4205:
        /*6294*/ 	.byte	0x04, 0x11
        /*6296*/ 	.short	(.L_4207 - .L_4206)
	.align		4
.L_4206:
        /*6298*/ 	.word	index@($__internal_63_$__cuda_sm20_div_u16)
        /*629c*/ 	.word	0x00000000


	//----- nvinfo : EIATTR_FRAME_SIZE
	.align		4
.L_4207:
        /*62a0*/ 	.byte	0x04, 0x11
        /*62a2*/ 	.short	(.L_4209 - .L_4208)
	.align		4
.L_4208:
        /*62a4*/ 	.word	index@(_Z9cuda_gemmIiLi128ELi4ELi1ELi2048ELi16ELi16ELi64ELi0ELi1EEviiiPT_S1_S1_iii)
        /*62a8*/ 	.word	0x00000000


	//----- nvinfo : EIATTR_REGCOUNT
	.align		4
.L_4209:
        /*62ac*/ 	.byte	0x04, 0x2f
        /*62ae*/ 	.short	(.L_4211 - .L_4210)
	.align		4
.L_4210:
        /*62b0*/ 	.word	index@(_Z9cuda_gemmIiLi128ELi4ELi1ELi2048ELi16ELi16ELi64ELi1ELi0EEviiiPT_S1_S1_iii)
        /*62b4*/ 	.word	0x00000060


	//----- nvinfo : EIATTR_FRAME_SIZE
	.align		4
.L_4211:
        /*62b8*/ 	.byte	0x04, 0x11
        /*62ba*/ 	.short	(.L_4213 - .L_4212)
	.align		4
.L_4212:
        /*62bc*/ 	.word	index@($__internal_62_$__cuda_sm20_div_u16)
        /*62c0*/ 	.word	0x00000040


	//----- nvinfo : EIATTR_FRAME_SIZE
	.align		4
.L_4213:
        /*62c4*/ 	.byte	0x04, 0x11
        /*62c6*/ 	.short	(.L_4215 - .L_4214)
	.align		4
.L_4214:
        /*62c8*/ 	.word	index@($__internal_61_$__cuda_sm20_div_s16)
        /*62cc*/ 	.word	0x00000040


	//----- nvinfo : EIATTR_FRAME_SIZE
	.align		4
.L_4215:
        /*62d0*/ 	.byte	0x04, 0x11
        /*62d2*/ 	.short	(.L_4217 - .L_4216)
	.align		4
.L_4216:
        /*62d4*/ 	.word	index@(_Z9cuda_gemmIiLi128ELi4ELi1ELi2048ELi16ELi16ELi64ELi1ELi0EEviiiPT_S1_S1_iii)
        /*62d8*/ 	.word	0x00000040


	//----- nvinfo : EIATTR_REGCOUNT
	.align		4
.L_4217:
        /*62dc*/ 	.byte	0x04, 0x2f
        /*62de*/ 	.short	(.L_4219 - .L_4218)
	.align		4
.L_4218:
        /*62e0*/ 	.word	index@(_Z9cuda_gemmIiLi128ELi4ELi1ELi2048ELi16ELi16ELi64ELi1ELi1EEviiiPT_S1_S1_iii)
        /*62e4*/ 	.word	0x00000048


	//----- nvinfo : EIATTR_FRAME_SIZE
	.align		4
.L_4219:
        /*62e8*/ 	.byte	0x04, 0x11
        /*62ea*/ 	.short	(.L_4221 - .L_4220)
	.align		4
.L_4220:
        /*62ec*/ 	.word	index@($__internal_60_$__cuda_sm20_div_u16)
        /*62f0*/ 	.word	0x00000000


	//----- nvinfo : EIATTR_FRAME_SIZE
	.align		4
.L_4221:
        /*62f4*/ 	.byte	0x04, 0x11
        /*62f6*/ 	.short	(.L_4223 - .L_4222)
	.align		4
.L_4222:
        /*62f8*/ 	.word	index@(_Z9cuda_gemmIiLi128ELi4ELi1ELi2048ELi16ELi16ELi64ELi1ELi1EEviiiPT_S1_S1_iii)
        /*62fc*/ 	.word	0x00000000


	//----- nvinfo : EIATTR_REGCOUNT
	.align		4
.L_4223:
        /*6300*/ 	.byte	0x04, 0x2f
        /*6302*/ 	.short	(.L_4225 - .L_4224)
	.align		4
.L_4224:
        /*6304*/ 	.word	index@(_Z9cuda_gemmIiLi128ELi4ELi1ELi2048ELi32ELi32ELi64ELi0ELi0EEviiiPT_S1_S1_iii)
        /*6308*/ 	.word	0x00000050


	//----- nvinfo : EIATTR_FRAME_SIZE
	.align		4
.L_4225:
        /*630c*/ 	.byte	0x04, 0x11
        /*630e*/ 	.short	(.L_4227 - .L_4226)
	.align		4
.L_4226:
        /*6310*/ 	.word	index@($__internal_59_$__cuda_sm20_div_u16)
        /*6314*/ 	.word	0x00000000


	//----- nvinfo : EIATTR_FRAME_SIZE
	.align		4
.L_4227:
        /*6318*/ 	.byte	0x04, 0x11
        /*631a*/ 	.short	(.L_4229 - .L_4228)
	.align		4
.L_4228:
        /*631c*/ 	.word	index@($__internal_58_$__cuda_sm20_div_s16)
        /*6320*/ 	.word	0x00000000


	//----- nvinfo : EIATTR_FRAME_SIZE
	.align		4
.L_4229:
        /*6324*/ 	.byte	0x04, 0x11
        /*6326*/ 	.short	(.L_4231 - .L_4230)
	.align		4
.L_4230:
        /*6328*/ 	.word	index@(_Z9cuda_gemmIiLi128ELi4ELi1ELi2048ELi32ELi32ELi64ELi0ELi0EEviiiPT_S1_S1_iii)
        /*632c*/ 	.word	0x00000000


	//----- nvinfo : EIATTR_REGCOUNT
	.align		4
.L_4231:
        /*6330*/ 	.byte	0x04, 0x2f
        /*6332*/ 	.short	(.L_4233 - .L_4232)
	.align		4
.L_4232:
        /*6334*/ 	.word	index@(_Z9cuda_gemmIiLi128ELi4ELi1ELi2048ELi32ELi32ELi64ELi0ELi1EEviiiPT_S1_S1_iii)
        /*6338*/ 	.word	0x00000048


	//----- nvinfo : EIATTR_FRAME_SIZE
	.align		4
.L_4233:
        /*633c*/ 	.byte	0x04, 0x11
        /*633e*/ 	.short	(.L_4235 - .L_4234)
	.align		4
.L_4234:
        /*6340*/ 	.word	index@($__internal_57_$__cuda_sm20_div_u16)
        /*6344*/ 	.word	0x00000000


	//----- nvinfo : EIATTR_FRAME_SIZE
	.align		4
.L_4235:
        /*6348*/ 	.byte	0x04, 0x11
        /*634a*/ 	.short	(.L_4237 - .L_4236)
	.align		4
.L_4236:
        /*634c*/ 	.word	index@(_Z9cuda_gemmIiLi128ELi4ELi1ELi2048ELi32ELi32ELi64ELi0ELi1EEviiiPT_S1_S1_iii)
        /*6350*/ 	.word	0x00000000


	//----- nvinfo : EIATTR_REGCOUNT
	.align		4
.L_4237:
        /*6354*/ 	.byte	0x04, 0x2f
        /*6356*/ 	.short	(.L_4239 - .L_4238)
	.align		4
.L_4238:
        /*6358*/ 	.word	index@(_Z9cuda_gemmIiLi128ELi4ELi1ELi2048ELi32ELi32ELi64ELi1ELi0EEviiiPT_S1_S1_iii)
        /*635c*/ 	.word	0x00000050


	//----- nvinfo : EIATTR_FRAME_SIZE
	.align		4
.L_4239:
        /*6360*/ 	.byte	0x04, 0x11
        /*6362*/ 	.short	(.L_4241 - .L_4240)
	.align		4
.L_4240:
        /*6364*/ 	.word	index@($__internal_56_$__cuda_sm20_div_u16)
        /*6368*/ 	.word	0x00000008


	//----- nvinfo : EIATTR_FRAME_SIZE
	.align		4
.L_4241:
        /*636c*/ 	.byte	0x04, 0x11
        /*636e*/ 	.short	(.L_4243 - .L_4242)
	.align		4
.L_4242:
        /*6370*/ 	.word	index@($__internal_55_$__cuda_sm20_div_s16)
        /*6374*/ 	.word	0x00000008


	//----- nvinfo : EIATTR_FRAME_SIZE
	.align		4
.L_4243:
        /*6378*/ 	.byte	0x04, 0x11
        /*637a*/ 	.short	(.L_4245 - .L_4244)
	.align		4
.L_4244:
        /*637c*/ 	.word	index@(_Z9cuda_gemmIiLi128ELi4ELi1ELi2048ELi32ELi32ELi64ELi1ELi0EEviiiPT_S1_S1_iii)
        /*6380*/ 	.word	0x00000008


	//----- nvinfo : EIATTR_REGCOUNT
	.align		4
.L_4245:
        /*6384*/ 	.byte	0x04, 0x2f
        /*6386*/ 	.short	(.L_4247 - .L_4246)
	.align		4
.L_4246:
        /*6388*/ 	.word	index@(_Z9cuda_gemmIiLi128ELi4ELi1ELi2048ELi32ELi32ELi64ELi1ELi1EEviiiPT_S1_S1_iii)
        /*638c*/ 	.word	0x00000047


	//----- nvinfo : EIATTR_FRAME_SIZE
	.align		4
.L_4247:
        /*6390*/ 	.byte	0x04, 0x11
        /*6392*/ 	.short	(.L_4249 - .L_4248)
	.align		4
.L_4248:
        /*6394*/ 	.word	index@($__internal_54_$__cuda_sm20_div_u16)
        /*6398*/ 	.word	0x00000000


	//----- nvinfo : EIATTR_FRAME_SIZE
	.align		4
.L_4249:
        /*639c*/ 	.byte	0x04, 0x11
        /*639e*/ 	.short	(.L_4251 - .L_4250)
	.align		4
.L_4250:
        /*63a0*/ 	.word	index@(_Z9cuda_gemmIiLi128ELi4ELi1ELi2048ELi32ELi32ELi64ELi1ELi1EEviiiPT_S1_S1_iii)
        /*63a4*/ 	.word	0x00000000


	//----- nvinfo : EIATTR_REGCOUNT
	.align		4
.L_4251:
        /*63a8*/ 	.byte	0x04, 0x2f
        /*63aa*/ 	.short	(.L_4253 - .L_4252)
	.align		4
.L_4252:
        /*63ac*/ 	.word	index@(_Z9cuda_gemmIiLi128ELi4ELi1ELi2048ELi64ELi64ELi64ELi0ELi0EEviiiPT_S1_S1_iii)
        /*63b0*/ 	.word	0x00000050


	//----- nvinfo : EIATTR_FRAME_SIZE
	.align		4
.L_4253:
        /*63b4*/ 	.byte	0x04, 0x11
        /*63b6*/ 	.short	(.L_4255 - .L_4254)
	.align		4
.L_4254:
        /*63b8*/ 	.word	index@($__internal_53_$__cuda_sm20_div_u16)
        /*63bc*/ 	.word	0x00000000


	//----- nvinfo : EIATTR_FRAME_SIZE
	.align		4
.L_4255:
        /*63c0*/ 	.byte	0x04, 0x11
        /*63c2*/ 	.short	(.L_4257 - .L_4256)
	.align		4
.L_4256:
        /*63c4*/ 	.word	index@($__internal_52_$__cuda_sm20_div_s16)
        /*63c8*/ 	.word	0x00000000


	//----- nvinfo : EIATTR_FRAME_SIZE
	.align		4
.L_4257:
        /*63cc*/ 	.byte	0x04, 0x11
        /*63ce*/ 	.short	(.L_4259 - .L_4258)
	.align		4
.L_4258:
        /*63d0*/ 	.word	index@(_Z9cuda_gemmIiLi128ELi4ELi1ELi2048ELi64ELi64ELi64ELi0ELi0EEviiiPT_S1_S1_iii)
        /*63d4*/ 	.word	0x00000000


	//----- nvinfo : EIATTR_REGCOUNT
	.align		4
.L_4259:
        /*63d8*/ 	.byte	0x04, 0x2f
        /*63da*/ 	.short	(.L_4261 - .L_4260)
	.align		4
.L_4260:
        /*63dc*/ 	.word	index@(_Z9cuda_gemmIiLi128ELi4ELi1ELi2048ELi64ELi64ELi64ELi0ELi1EEviiiPT_S1_S1_iii)
        /*63e0*/ 	.word	0x00000048


	//----- nvinfo : EIATTR_FRAME_SIZE
	.align		4
.L_4261:
        /*63e4*/ 	.byte	0x04, 0x11
        /*63e6*/ 	.short	(.L_4263 - .L_4262)
	.align		4
.L_4262:
        /*63e8*/ 	.word	index@($__internal_51_$__cuda_sm20_div_u16)
        /*63ec*/ 	.word	0x00000000


	//----- nvinfo : EIATTR_FRAME_SIZE
	.align		4
.L_4263:
        /*63f0*/ 	.byte	0x04, 0x11
        /*63f2*/ 	.short	(.L_4265 - .L_4264)
	.align		4
.L_4264:
        /*63f4*/ 	.word	index@(_Z9cuda_gemmIiLi128ELi4ELi1ELi2048ELi64ELi64ELi64ELi0ELi1EEviiiPT_S1_S1_iii)
        /*63f8*/ 	.word	0x00000000


	//----- nvinfo : EIATTR_REGCOUNT
	.align		4
.L_4265:
        /*63fc*/ 	.byte	0x04, 0x2f
        /*63fe*/ 	.short	(.L_4267 - .L_4266)
	.align		4
.L_4266:
        /*6400*/ 	.word	index@(_Z9cuda_gemmIiLi128ELi4ELi1ELi2048ELi64ELi64ELi64ELi1ELi0EEviiiPT_S1_S1_iii)
        /*6404*/ 	.word	0x00000048


	//----- nvinfo : EIATTR_FRAME_SIZE
	.align		4
.L_4267:
        /*6408*/ 	.byte	0x04, 0x11
        /*640a*/ 	.short	(.L_4269 - .L_4268)
	.align		4
.L_4268:
        /*640c*/ 	.word	index@($__internal_50_$__cuda_sm20_div_u16)
        /*6410*/ 	.word	0x00000008


	//----- nvinfo : EIATTR_FRAME_SIZE
	.align		4
.L_4269:
        /*6414*/ 	.byte	0x04, 0x11
        /*6416*/ 	.short	(.L_4271 - .L_4270)
	.align		4
.L_4270:
        /*6418*/ 	.word	index@($__internal_49_$__cuda_sm20_div_s16)
        /*641c*/ 	.word	0x00000008


	//----- nvinfo : EIATTR_FRAME_SIZE
	.align		4
.L_4271:
        /*6420*/ 	.byte	0x04, 0x11
        /*6422*/ 	.short	(.L_4273 - .L_4272)
	.align		4
.L_4272:
        /*6424*/ 	.word	index@(_Z9cuda_gemmIiLi128ELi4ELi1ELi2048ELi64ELi64ELi64ELi1ELi0EEviiiPT_S1_S1_iii)
        /*6428*/ 	.word	0x00000008


	//----- nvinfo : EIATTR_REGCOUNT
	.align		4
.L_4273:
        /*642c*/ 	.byte	0x04, 0x2f
        /*642e*/ 	.short	(.L_4275 - .L_4274)
	.align		4
.L_4274:
        /*6430*/ 	.word	index@(_Z9cuda_gemmIiLi128ELi4ELi1ELi2048ELi64ELi64ELi64ELi1ELi1EEviiiPT_S1_S1_iii)
        /*6434*/ 	.word	0x00000048


	//----- nvinfo : EIATTR_FRAME_SIZE
	.align		4
.L_4275:
        /*6438*/ 	.byte	0x04, 0x11
        /*643a*/ 	.short	(.L_4277 - .L_4276)
	.align		4
.L_4276:
        /*643c*/ 	.word	index@($__internal_48_$__cuda_sm20_div_u16)
        /*6440*/ 	.word	0x00000000


	//----- nvinfo : EIATTR_FRAME_SIZE
	.align		4
.L_4277:
        /*6444*/ 	.byte	0x04, 0x11
        /*6446*/ 	.short	(.L_4279 - .L_4278)
	.align		4
.L_4278:
        /*6448*/ 	.word	index@(_Z9cuda_gemmIiLi128ELi4ELi1ELi2048ELi64ELi64ELi64ELi1ELi1EEviiiPT_S1_S1_iii)
        /*644c*/ 	.word	0x00000000


	//----- nvinfo : EIATTR_REGCOUNT
	.align		4
.L_4279:
        /*6450*/ 	.byte	0x04, 0x2f
        /*6452*/ 	.short	(.L_4281 - .L_4280)
	.align		4
.L_4280:
        /*6454*/ 	.word	index@(_Z9cuda_gemmIiLi128ELi4ELi1ELi2048ELi128ELi128ELi64ELi0ELi0EEviiiPT_S1_S1_iii)
        /*6458*/ 	.word	0x00000050


	//----- nvinfo : EIATTR_FRAME_SIZE
	.align		4
.L_4281:
        /*645c*/ 	.byte	0x04, 0x11
        /*645e*/ 	.short	(.L_4283 - .L_4282)
	.align		4
.L_4282:
        /*6460*/ 	.word	index@($__internal_47_$__cuda_sm20_div_u16)
        /*6464*/ 	.word	0x00000000


	//----- nvinfo : EIATTR_FRAME_SIZE
	.align		4
.L_4283:
        /*6468*/ 	.byte	0x04, 0x11
        /*646a*/ 	.short	(.L_4285 - .L_4284)
	.align		4
.L_4284:
        /*646c*/ 	.word	index@($__internal_46_$__cuda_sm20_div_s16)
        /*6470*/ 	.word	0x00000000


	//----- nvinfo : EIATTR_FRAME_SIZE
	.align		4
.L_4285:
        /*6474*/ 	.byte	0x04, 0x11
        /*6476*/ 	.short	(.L_4287 - .L_4286)
	.align		4
.L_4286:
        /*6478*/ 	.word	index@(_Z9cuda_gemmIiLi128ELi4ELi1ELi2048ELi128ELi128ELi64ELi0ELi0EEviiiPT_S1_S1_iii)
        /*647c*/ 	.word	0x00000000


	//----- nvinfo : EIATTR_REGCOUNT
	.align		4
.L_4287:
        /*6480*/ 	.byte	0x04, 0x2f
        /*6482*/ 	.short	(.L_4289 - .L_4288)
	.align		4
.L_4288:
        /*6484*/ 	.word	index@(_Z9cuda_gemmIiLi128ELi4ELi1ELi2048ELi128ELi128ELi64ELi0ELi1EEviiiPT_S1_S1_iii)
        /*6488*/ 	.word	0x00000040


	//----- nvinfo : EIATTR_FRAME_SIZE
	.align		4
.L_4289:
        /*648c*/ 	.byte	0x04, 0x11
        /*648e*/ 	.short	(.L_4291 - .L_4290)
	.align		4
.L_4290:
        /*6490*/ 	.word	index@($__internal_45_$__cuda_sm20_div_u16)
        /*6494*/ 	.word	0x00000000


	//----- nvinfo : EIATTR_FRAME_SIZE
	.align		4
.L_4291:
        /*6498*/ 	.byte	0x04, 0x11
        /*649a*/ 	.short	(.L_4293 - .L_4292)
	.align		4
.L_4292:
        /*649c*/ 	.word	index@(_Z9cuda_gemmIiLi128ELi4ELi1ELi2048ELi128ELi128ELi64ELi0ELi1EEviiiPT_S1_S1_iii)
        /*64a0*/ 	.word	0x00000000


	//----- nvinfo : EIATTR_REGCOUNT
	.align		4
.L_4293:
        /*64a4*/ 	.byte	0x04, 0x2f
        /*64a6*/ 	.short	(.L_4295 - .L_4294)
	.align		4
.L_4294:
        /*64a8*/ 	.word	index@(_Z9cuda_gemmIiLi128ELi4ELi1ELi2048ELi128ELi128ELi64ELi1ELi0EEviiiPT_S1_S1_iii)
        /*64ac*/ 	.word	0x00000050


	//----- nvinfo : EIATTR_FRAME_SIZE
	.align		4
.L_4295:
        /*64b0*/ 	.byte	0x04, 0x11
        /*64b2*/ 	.short	(.L_4297 - .L_4296)
	.align		4
.L_4296:
        /*64b4*/ 	.word	index@($__internal_44_$__cuda_sm20_div_u16)
        /*64b8*/ 	.word	0x00000000


	//----- nvinfo : EIATTR_FRAME_SIZE
	.align		4
.L_4297:
        /*64bc*/ 	.byte	0x04, 0x11
        /*64be*/ 	.short	(.L_4299 - .L_4298)
	.align		4
.L_4298:
        /*64c0*/ 	.word	index@($__internal_43_$__cuda_sm20_div_s16)
        /*64c4*/ 	.word	0x00000000


	//----- nvinfo : EIATTR_FRAME_SIZE
	.align		4
.L_4299:
        /*64c8*/ 	.byte	0x04, 0x11
        /*64ca*/ 	.short	(.L_4301 - .L_4300)
	.align		4
.L_4300:
        /*64cc*/ 	.word	index@(_Z9cuda_gemmIiLi128ELi4ELi1ELi2048ELi128ELi128ELi64ELi1ELi0EEviiiPT_S1_S1_iii)
        /*64d0*/ 	.word	0x00000000


	//----- nvinfo : EIATTR_REGCOUNT
	.align		4
.L_4301:
        /*64d4*/ 	.byte	0x04, 0x2f
        /*64d6*/ 	.short	(.L_4303 - .L_4302)
	.align		4
.L_4302:
        /*64d8*/ 	.word	index@(_Z9cuda_gemmIiLi128ELi4ELi1ELi2048ELi128ELi128ELi64ELi1ELi1EEviiiPT_S1_S1_iii)
        /*64dc*/ 	.word	0x00000045


	//----- nvinfo : EIATTR_FRAME_SIZE
	.align		4
.L_4303:
        /*64e0*/ 	.byte	0x04, 0x11
        /*64e2*/ 	.short	(.L_4305 - .L_4304)
	.align		4
.L_4304:
        /*64e4*/ 	.word	index@($__internal_42_$__cuda_sm20_div_u16)
        /*64e8*/ 	.word	0x00000000


	//----- nvinfo : EIATTR_FRAME_SIZE
	.align		4
.L_4305:
        /*64ec*/ 	.byte	0x04, 0x11
        /*64ee*/ 	.short	(.L_4307 - .L_4306)
	.align		4
.L_4306:
        /*64f0*/ 	.word	index@(_Z9cuda_gemmIiLi128ELi4ELi1ELi2048ELi128ELi128ELi64ELi1ELi1EEviiiPT_S1_S1_iii)
        /*64f4*/ 	.word	0x00000000


	//----- nvinfo : EIATTR_REGCOUNT
	.align		4
.L_4307:
        /*64f8*/ 	.byte	0x04, 0x2f
        /*64fa*/ 	.short	(.L_4309 - .L_4308)
	.align		4
.L_4308:
        /*64fc*/ 	.word	index@(_Z9cuda_gemmIiLi128ELi4ELi1ELi4096ELi2ELi2ELi64ELi0ELi0EEviiiPT_S1_S1_iii)
        /*6500*/ 	.word	0x00000038


	//----- nvinfo : EIATTR_FRAME_SIZE
	.align		4
.L_4309:
        /*6504*/ 	.byte	0x04, 0x11
        /*6506*/ 	.short	(.L_4311 - .L_4310)
	.align		4
.L_4310:
        /*6508*/ 	.word	index@($__internal_41_$__cuda_sm20_div_u16)
        /*650c*/ 	.word	0x00000080


	//----- nvinfo : EIATTR_FRAME_SIZE
	.align		4
.L_4311:
        /*6510*/ 	.byte	0x04, 0x11
        /*6512*/ 	.short	(.L_4313 - .L_4312)
	.align		4
.L_4312:
        /*6514*/ 	.word	index@($__internal_40_$__cuda_sm20_div_s16)
        /*6518*/ 	.word	0x00000080


	//----- nvinfo : EIATTR_FRAME_SIZE
	.align		4
.L_4313:
        /*651c*/ 	.byte	0x04, 0x11
        /*651e*/ 	.short	(.L_4315 - .L_4314)
	.align		4
.L_4314:
        /*6520*/ 	.word	index@(_Z9cuda_gemmIiLi128ELi4ELi1ELi4096ELi2ELi2ELi64ELi0ELi0EEviiiPT_S1_S1_iii)
        /*6524*/ 	.word	0x00000080


	//----- nvinfo : EIATTR_REGCOUNT
	.align		4
.L_4315:
        /*6528*/ 	.byte	0x04, 0x2f
        /*652a*/ 	.short	(.L_4317 - .L_4316)
	.align		4
.L_4316:
        /*652c*/ 	.word	index@(_Z9cuda_gemmIiLi128ELi4ELi1ELi4096ELi2ELi2ELi64ELi0ELi1EEviiiPT_S1_S1_iii)
        /*6530*/ 	.word	0x00000030


	//----- nvinfo : EIATTR_FRAME_SIZE
	.align		4
.L_4317:
        /*6534*/ 	.byte	0x04, 0x11
        /*6536*/ 	.short	(.L_4319 - .L_4318)
	.align		4
.L_4318:
        /*6538*/ 	.word	index@($__internal_39_$__cuda_sm20_div_u16)
        /*653c*/ 	.word	0x00000000


	//----- nvinfo : EIATTR_FRAME_SIZE
	.align		4
.L_4319:
        /*6540*/ 	.byte	0x04, 0x11
        /*6542*/ 	.short	(.L_4321 - .L_4320)
	.align		4
.L_4320:
        /*6544*/ 	.word	index@(_Z9cuda_gemmIiLi128ELi4ELi1ELi4096ELi2ELi2ELi64ELi0ELi1EEviiiPT_S1_S1_iii)
        /*6548*/ 	.word	0x00000000


	//----- nvinfo : EIATTR_REGCOUNT
	.align		4
.L_4321:
        /*654c*/ 	.byte	0x04, 0x2f
        /*654e*/ 	.short	(.L_4323 - .L_4322)
	.align		4
.L_4322:
        /*6550*/ 	.word	index@(_Z9cuda_gemmIiLi128ELi4ELi1ELi4096ELi2ELi2ELi64ELi1ELi0EEviiiPT_S1_S1_iii)
        /*6554*/ 	.word	0x00000038


	//----- nvinfo : EIATTR_FRAME_SIZE
	.align		4
.L_4323:
        /*6558*/ 	.byte	0x04, 0x11
        /*655a*/ 	.short	(.L_4325 - .L_4324)
	.align		4
.L_4324:
        /*655c*/ 	.word	index@($__internal_38_$__cuda_sm20_div_u16)
        /*6560*/ 	.word	0x00000080


	//----- nvinfo : EIATTR_FRAME_SIZE
	.align		4
.L_4325:
        /*6564*/ 	.byte	0x04, 0x11
        /*6566*/ 	.short	(.L_4327 - .L_4326)
	.align		4
.L_4326:
        /*6568*/ 	.word	index@($__internal_37_$__cuda_sm20_div_s16)
        /*656c*/ 	.word	0x00000080


	//----- nvinfo : EIATTR_FRAME_SIZE
	.align		4
.L_4327:
        /*6570*/ 	.byte	0x04, 0x11
        /*6572*/ 	.short	(.L_4329 - .L_4328)
	.align		4
.L_4328:
        /*6574*/ 	.word	index@(_Z9cuda_gemmIiLi128ELi4ELi1ELi4096ELi2ELi2ELi64ELi1ELi0EEviiiPT_S1_S1_iii)
        /*6578*/ 	.word	0x00000080


	//----- nvinfo : EIATTR_REGCOUNT
	.align		4
.L_4329:
        /*657c*/ 	.byte	0x04, 0x2f
        /*657e*/ 	.short	(.L_4331 - .L_4330)
	.align		4
.L_4330:
        /*6580*/ 	.word	index@(_Z9cuda_gemmIiLi128ELi4ELi1ELi4096ELi2ELi2ELi64ELi1ELi1EEviiiPT_S1_S1_iii)
        /*6584*/ 	.word	0x00000030


	//----- nvinfo : EIATTR_FRAME_SIZE
	.align		4
.L_4331:
        /*6588*/ 	.byte	0x04, 0x11
        /*658a*/ 	.short	(.L_4333 - .L_4332)
	.align		4
.L_4332:
        /*658c*/ 	.word	index@($__internal_36_$__cuda_sm20_div_u16)
        /*6590*/ 	.word	0x00000000


	//----- nvinfo : EIATTR_FRAME_SIZE
	.align		4
.L_4333:
        /*6594*/ 	.byte	0x04, 0x11
        /*6596*/ 	.short	(.L_4335 - .L_4334)
	.align		4
.L_4334:
        /*6598*/ 	.word	index@(_Z9cuda_gemmIiLi128ELi4ELi1ELi4096ELi2ELi2ELi64ELi1ELi1EEviiiPT_S1_S1_iii)
        /*659c*/ 	.word	0x00000000


	//----- nvinfo : EIATTR_REGCOUNT
	.align		4
.L_4335:
        /*65a0*/ 	.byte	0x04, 0x2f
        /*65a2*/ 	.short	(.L_4337 - .L_4336)
	.align		4
.L_4336:
        /*65a4*/ 	.word	index@(_Z9cuda_gemmIiLi128ELi4ELi1ELi4096ELi4ELi4ELi64ELi0ELi0EEviiiPT_S1_S1_iii)
        /*65a8*/ 	.word	0x00000040


	//----- nvinfo : EIATTR_FRAME_SIZE
	.align		4
.L_4337:
        /*65ac*/ 	.byte	0x04, 0x11
        /*65ae*/ 	.short	(.L_4339 - .L_4338)
	.align		4
.L_4338:
        /*65b0*/ 	.word	index@($__internal_35_$__cuda_sm20_div_u16)
        /*65b4*/ 	.word	0x00000080


	//----- nvinfo : EIATTR_FRAME_SIZE
	.align		4
.L_4339:
        /*65b8*/ 	.byte	0x04, 0x11
        /*65ba*/ 	.short	(.L_4341 - .L_4340)
	.align		4
.L_4340:
        /*65bc*/ 	.word	index@($__internal_34_$__cuda_sm20_div_s16)
        /*65c0*/ 	.word	0x00000080


	//----- nvinfo : EIATTR_FRAME_SIZE
	.align		4
.L_4341:
        /*65c4*/ 	.byte	0x04, 0x11
        /*65c6*/ 	.short	(.L_4343 - .L_4342)
	.align		4
.L_4342:
        /*65c8*/ 	.word	index@(_Z9cuda_gemmIiLi128ELi4ELi1ELi4096ELi4ELi4ELi64ELi0ELi0EEviiiPT_S1_S1_iii)
        /*65cc*/ 	.word	0x00000080


	//----- nvinfo : EIATTR_REGCOUNT
	.align		4
.L_4343:
        /*65d0*/ 	.byte	0x04, 0x2f
        /*65d2*/ 	.short	(.L_4345 - .L_4344)
	.align		4
.L_4344:
        /*65d4*/ 	.word	index@(_Z9cuda_gemmIiLi128ELi4ELi1ELi4096ELi4ELi4ELi64ELi0ELi1EEviiiPT_S1_S1_iii)
        /*65d8*/ 	.word	0x00000040


	//----- nvinfo : EIATTR_FRAME_SIZE
	.align		4
.L_4345:
        /*65dc*/ 	.byte	0x04, 0x11
        /*65de*/ 	.short	(.L_4347 - .L_4346)
	.align		4
.L_4346:
        /*65e0*/ 	.word	index@($__internal_33_$__cuda_sm20_div_u16)
        /*65e4*/ 	.word	0x00000000


	//----- nvinfo : EIATTR_FRAME_SIZE
	.align		4
.L_4347:
        /*65e8*/ 	.byte	0x04, 0x11
        /*65ea*/ 	.short	(.L_4349 - .L_4348)
	.align		4
.L_4348:
        /*65ec*/ 	.word	index@(_Z9cuda_gemmIiLi128ELi4ELi1ELi4096ELi4ELi4ELi64ELi0ELi1EEviiiPT_S1_S1_iii)
        /*65f0*/ 	.word	0x00000000


	//----- nvinfo : EIATTR_REGCOUNT
	.align		4
.L_4349:
        /*65f4*/ 	.byte	0x04, 0x2f
        /*65f6*/ 	.short	(.L_4351 - .L_4350)
	.align		4
.L_4350:
        /*65f8*/ 	.word	index@(_Z9cuda_gemmIiLi128ELi4ELi1ELi4096ELi4ELi4ELi64ELi1ELi0EEviiiPT_S1_S1_iii)
        /*65fc*/ 	.word	0x00000040


	//----- nvinfo : EIATTR_FRAME_SIZE
	.align		4
.L_4351:
        /*6600*/ 	.byte	0x04, 0x11
        /*6602*/ 	.short	(.L_4353 - .L_4352)
	.align		4
.L_4352:
        /*6604*/ 	.word	index@($__internal_32_$__cuda_sm20_div_u16)
        /*6608*/ 	.word	0x00000080


	//----- nvinfo : EIATTR_FRAME_SIZE
	.align		4
.L_4353:
        /*660c*/ 	.byte	0x04, 0x11
        /*660e*/ 	.short	(.L_4355 - .L_4354)
	.align		4
.L_4354:
        /*6610*/ 	.word	index@($__internal_31_$__cuda_sm20_div_s16)
        /*6614*/ 	.word	0x00000080


	//----- nvinfo : EIATTR_FRAME_SIZE
	.align		4
.L_4355:
        /*6618*/ 	.byte	0x04, 0x11
        /*661a*/ 	.short	(.L_4357 - .L_4356)
	.align		4
.L_4356:
        /*661c*/ 	.word	index@(_Z9cuda_gemmIiLi128ELi4ELi1ELi4096ELi4ELi4ELi64ELi1ELi0EEviiiPT_S1_S1_iii)
        /*6620*/ 	.word	0x00000080


	//----- nvinfo : EIATTR_REGCOUNT
	.align		4
.L_4357:
        /*6624*/ 	.byte	0x04, 0x2f
        /*6626*/ 	.short	(.L_4359 - .L_4358)
	.align		4
.L_4358:
        /*6628*/ 	.word	index@(_Z9cuda_gemmIiLi128ELi4ELi1ELi4096ELi4ELi4ELi64ELi1ELi1EEviiiPT_S1_S1_iii)
        /*662c*/ 	.word	0x00000040


	//----- nvinfo : EIATTR_FRAME_SIZE
	.align		4
.L_4359:
        /*6630*/ 	.byte	0x04, 0x11
        /*6632*/ 	.short	(.L_4361 - .L_4360)
	.align		4
.L_4360:
        /*6634*/ 	.word	index@($__internal_30_$__cuda_sm20_div_u16)
        /*6638*/ 	.word	0x00000000


	//----- nvinfo : EIATTR_FRAME_SIZE
	.align		4
.L_4361:
        /*663c*/ 	.byte	0x04, 0x11
        /*663e*/ 	.short	(.L_4363 - .L_4362)
	.align		4
.L_4362:
        /*6640*/ 	.word	index@(_Z9cuda_gemmIiLi128ELi4ELi1ELi4096ELi4ELi4ELi64ELi1ELi1EEviiiPT_S1_S1_iii)
        /*6644*/ 	.word	0x00000000


	//----- nvinfo : EIATTR_REGCOUNT
	.align		4
.L_4363:
        /*6648*/ 	.byte	0x04, 0x2f
        /*664a*/ 	.short	(.L_4365 - .L_4364)
	.align		4
.L_4364:
        /*664c*/ 	.word	index@(_Z9cuda_gemmIiLi128ELi4ELi1ELi4096ELi8ELi8ELi64ELi0ELi0EEviiiPT_S1_S1_iii)
        /*6650*/ 	.word	0x00000048


	//----- nvinfo : EIATTR_FRAME_SIZE
	.align		4
.L_4365:
        /*6654*/ 	.byte	0x04, 0x11
        /*6656*/ 	.short	(.L_4367 - .L_4366)
	.align		4
.L_4366:
        /*6658*/ 	.word	index@($__internal_29_$__cuda_sm20_div_u16)
        /*665c*/ 	.word	0x00000080


	//----- nvinfo : EIATTR_FRAME_SIZE
	.align		4
.L_4367:
        /*6660*/ 	.byte	0x04, 0x11
        /*6662*/ 	.short	(.L_4369 - .L_4368)
	.align		4
.L_4368:
        /*6664*/ 	.word	index@($__internal_28_$__cuda_sm20_div_s16)
        /*6668*/ 	.word	0x00000080


	//----- nvinfo : EIATTR_FRAME_SIZE
	.align		4
.L_4369:
        /*666c*/ 	.byte	0x04, 0x11
        /*666e*/ 	.short	(.L_4371 - .L_4370)
	.align		4
.L_4370:
        /*6670*/ 	.word	index@(_Z9cuda_gemmIiLi128ELi4ELi1ELi4096ELi8ELi8ELi64ELi0ELi0EEviiiPT_S1_S1_iii)
        /*6674*/ 	.word	0x00000080


	//----- nvinfo : EIATTR_REGCOUNT
	.align		4
.L_4371:
        /*6678*/ 	.byte	0x04, 0x2f
        /*667a*/ 	.short	(.L_4373 - .L_4372)
	.align		4
.L_4372:
        /*667c*/ 	.word	index@(_Z9cuda_gemmIiLi128ELi4ELi1ELi4096ELi8ELi8ELi64ELi0ELi1EEviiiPT_S1_S1_iii)
        /*6680*/ 	.word	0x0000005a


	//----- nvinfo : EIATTR_FRAME_SIZE
	.align		4
.L_4373:
        /*6684*/ 	.byte	0x04, 0x11
        /*6686*/ 	.short	(.L_4375 - .L_4374)
	.align		4
.L_4374:
        /*6688*/ 	.word	index@($__internal_27_$__cuda_sm20_div_u16)
        /*668c*/ 	.word	0x00000000


	//----- nvinfo : EIATTR_FRAME_SIZE
	.align		4
.L_4375:
        /*6690*/ 	.byte	0x04, 0x11
        /*6692*/ 	.short	(.L_4377 - .L_4376)
	.align		4
.L_4376:
        /*6694*/ 	.word	index@(_Z9cuda_gemmIiLi128ELi4ELi1ELi4096ELi8ELi8ELi64ELi0ELi1EEviiiPT_S1_S1_iii)
        /*6698*/ 	.word	0x00000000


	//----- nvinfo : EIATTR_REGCOUNT
	.align		4
.L_4377:
        /*669c*/ 	.byte	0x04, 0x2f
        /*669e*/ 	.short	(.L_4379 - .L_4378)
	.align		4
.L_4378:
        /*66a0*/ 	.word	index@(_Z9cuda_gemmIiLi128ELi4ELi1ELi4096ELi8ELi8ELi64ELi1ELi0EEviiiPT_S1_S1_iii)
        /*66a4*/ 	.word	0x00000048


	//----- nvinfo : EIATTR_FRAME_SIZE
	.align		4
.L_4379:
        /*66a8*/ 	.byte	0x04, 0x11
        /*66aa*/ 	.short	(.L_4381 - .L_4380)
	.align		4
.L_4380:
        /*66ac*/ 	.word	index@($__internal_26_$__cuda_sm20_div_u16)
        /*66b0*/ 	.word	0x00000080


	//----- nvinfo : EIATTR_FRAME_SIZE
	.align		4
.L_4381:
        /*66b4*/ 	.byte	0x04, 0x11
        /*66b6*/ 	.short	(.L_4383 - .L_4382)
	.align		4
.L_4382:
        /*66b8*/ 	.word	index@($__internal_25_$__cuda_sm20_div_s16)
        /*66bc*/ 	.word	0x00000080


	//----- nvinfo : EIATTR_FRAME_SIZE
	.align		4
.L_4383:
        /*66c0*/ 	.byte	0x04, 0x11
        /*66c2*/ 	.short	(.L_4385 - .L_4384)
	.align		4
.L_4384:
        /*66c4*/ 	.word	index@(_Z9cuda_gemmIiLi128ELi4ELi1ELi4096ELi8ELi8ELi64ELi1ELi0EEviiiPT_S1_S1_iii)
        /*66c8*/ 	.word	0x00000080


	//----- nvinfo : EIATTR_REGCOUNT
	.align		4
.L_4385:
        /*66cc*/ 	.byte	0x04, 0x2f
        /*66ce*/ 	.short	(.L_4387 - .L_4386)
	.align		4
.L_4386:
        /*66d0*/ 	.word	index@(_Z9cuda_gemmIiLi128ELi4ELi1ELi4096ELi8ELi8ELi64ELi1ELi1EEviiiPT_S1_S1_iii)
        /*66d4*/ 	.word	0x00000060


	//----- nvinfo : EIATTR_FRAME_SIZE
	.align		4
.L_4387:
        /*66d8*/ 	.byte	0x04, 0x11
        /*66da*/ 	.short	(.L_4389 - .L_4388)
	.align		4
.L_4388:
        /*66dc*/ 	.word	index@($__internal_24_$__cuda_sm20_div_u16)
        /*66e0*/ 	.word	0x00000000


	//----- nvinfo : EIATTR_FRAME_SIZE
	.align		4
.L_4389:
        /*66e4*/ 	.byte	0x04, 0x11
        /*66e6*/ 	.short	(.L_4391 - .L_4390)
	.align		4
.L_4390:
        /*66e8*/ 	.word	index@(_Z9cuda_gemmIiLi128ELi4ELi1ELi4096ELi8ELi8ELi64ELi1ELi1EEviiiPT_S1_S1_iii)
        /*66ec*/ 	.word	0x00000000


	//----- nvinfo : EIATTR_REGCOUNT
	.align		4
.L_4391:
        /*66f0*/ 	.byte	0x04, 0x2f
        /*66f2*/ 	.short	(.L_4393 - .L_4392)
	.align		4
.L_4392:
        /*66f4*/ 	.word	index@(_Z9cuda_gemmIiLi128ELi4ELi1ELi4096ELi16ELi16ELi64ELi0ELi0EEviiiPT_S1_S1_iii)
        /*66f8*/ 	.word	0x00000060


	//----- nvinfo : EIATTR_FRAME_SIZE
	.align		4
.L_4393:
        /*66fc*/ 	.byte	0x04, 0x11
        /*66fe*/ 	.short	(.L_4395 - .L_4394)
	.align		4
.L_4394:
        /*6700*/ 	.word	index@($__internal_23_$__cuda_sm20_div_u16)
        /*6704*/ 	.word	0x00000080


	//----- nvinfo : EIATTR_FRAME_SIZE
	.align		4
.L_4395:
        /*6708*/ 	.byte	0x04, 0x11
        /*670a*/ 	.short	(.L_4397 - .L_4396)
	.align		4
.L_4396:
        /*670c*/ 	.word	index@($__internal_22_$__cuda_sm20_div_s16)
        /*6710*/ 	.word	0x00000080


	//----- nvinfo : EIATTR_FRAME_SIZE
	.align		4
.L_4397:
        /*6714*/ 	.byte	0x04, 0x11
        /*6716*/ 	.short	(.L_4399 - .L_4398)
	.align		4
.L_4398:
        /*6718*/ 	.word	index@(_Z9cuda_gemmIiLi128ELi4ELi1ELi4096ELi16ELi16ELi64ELi0ELi0EEviiiPT_S1_S1_iii)
        /*671c*/ 	.word	0x00000080


	//----- nvinfo : EIATTR_REGCOUNT
	.align		4
.L_4399:
        /*6720*/ 	.byte	0x04, 0x2f
        /*6722*/ 	.short	(.L_4401 - .L_4400)
	.align		4
.L_4400:
        /*6724*/ 	.word	index@(_Z9cuda_gemmIiLi128ELi4ELi1ELi4096ELi16ELi16ELi64ELi0ELi1EEviiiPT_S1_S1_iii)
        /*6728*/ 	.word	0x0000003b


	//----- nvinfo : EIATTR_FRAME_SIZE
	.align		4
.L_4401:
        /*672c*/ 	.byte	0x04, 0x11
        /*672e*/ 	.short	(.L_4403 - .L_4402)
	.align		4
.L_4402:
        /*6730*/ 	.word	index@($__internal_21_$__cuda_sm20_div_u16)
        /*6734*/ 	.word	0x00000080


	//----- nvinfo : EIATTR_FRAME_SIZE
	.align		4
.L_4403:
        /*6738*/ 	.byte	0x04, 0x11
        /*673a*/ 	.short	(.L_4405 - .L_4404)
	.align		4
.L_4404:
        /*673c*/ 	.word	index@(_Z9cuda_gemmIiLi128ELi4ELi1ELi4096ELi16ELi16ELi64ELi0ELi1EEviiiPT_S1_S1_iii)
        /*6740*/ 	.word	0x00000080


	//----- nvinfo : EIATTR_REGCOUNT
	.align		4
.L_4405:
        /*6744*/ 	.byte	0x04, 0x2f
        /*6746*/ 	.short	(.L_4407 - .L_4406)
	.align		4
.L_4406:
        /*6748*/ 	.word	index@(_Z9cuda_gemmIiLi128ELi4ELi1ELi4096ELi16ELi16ELi64ELi1ELi0EEviiiPT_S1_S1_iii)
        /*674c*/ 	.word	0x00000060


	//----- nvinfo : EIATTR_FRAME_SIZE
	.align		4
.L_4407:
        /*6750*/ 	.byte	0x04, 0x11
        /*6752*/ 	.short	(.L_4409 - .L_4408)
	.align		4
.L_4408:
        /*6754*/ 	.word	index@($__internal_20_$__cuda_sm20_div_u16)
        /*6758*/ 	.word	0x00000080


	//----- nvinfo : EIATTR_FRAME_SIZE
	.align		4
.L_4409:
        /*675c*/ 	.byte	0x04, 0x11
        /*675e*/ 	.short	(.L_4411 - .L_4410)
	.align		4
.L_4410:
        /*6760*/ 	.word	index@($__internal_19_$__cuda_sm20_div_s16)
        /*6764*/ 	.word	0x00000080


	//----- nvinfo : EIATTR_FRAME_SIZE
	.align		4
.L_4411:
        /*6768*/ 	.byte	0x04, 0x11
        /*676a*/ 	.short	(.L_4413 - .L_4412)
	.align		4
.L_4412:
        /*676c*/ 	.word	index@(_Z9cuda_gemmIiLi128ELi4ELi1ELi4096ELi16ELi16ELi64ELi1ELi0EEviiiPT_S1_S1_iii)
        /*6770*/ 	.word	0x00000080


	//----- nvinfo : EIATTR_REGCOUNT
	.align		4
.L_4413:
        /*6774*/ 	.byte	0x04, 0x2f
        /*6776*/ 	.short	(.L_4415 - .L_4414)
	.align		4
.L_4414:
        /*6778*/ 	.word	index@(_Z9cuda_gemmIiLi128ELi4ELi1ELi4096ELi16ELi16ELi64ELi1ELi1EEviiiPT_S1_S1_iii)
        /*677c*/ 	.word	0x00000030


	//----- nvinfo : EIATTR_FRAME_SIZE
	.align		4
.L_4415:
        /*6780*/ 	.byte	0x04, 0x11
        /*6782*/ 	.short	(.L_4417 - .L_4416)
	.align		4
.L_4416:
        /*6784*/ 	.word	index@($__internal_18_$__cuda_sm20_div_u16)
        /*6788*/ 	.word	0x00000080


	//----- nvinfo : EIATTR_FRAME_SIZE
	.align		4
.L_4417:
        /*678c*/ 	.byte	0x04, 0x11
        /*678e*/ 	.short	(.L_4419 - .L_4418)
	.align		4
.L_4418:
        /*6790*/ 	.word	index@(_Z9cuda_gemmIiLi128ELi4ELi1ELi4096ELi16ELi16ELi64ELi1ELi1EEviiiPT_S1_S1_iii)
        /*6794*/ 	.word	0x00000080


	//----- nvinfo : EIATTR_REGCOUNT
	.align		4
.L_4419:
        /*6798*/ 	.byte	0x04, 0x2f
        /*679a*/ 	.short	(.L_4421 - .L_4420)
	.align		4
.L_4420:
        /*679c*/ 	.word	index@(_Z9cuda_gemmIiLi128ELi4ELi1ELi4096ELi32ELi32ELi64ELi0ELi0EEviiiPT_S1_S1_iii)
        /*67a0*/ 	.word	0x00000050


	//----- nvinfo : EIATTR_FRAME_SIZE
	.align		4
.L_4421:
        /*67a4*/ 	.byte	0x04, 0x11
        /*67a6*/ 	.short	(.L_4423 - .L_4422)
	.align		4
.L_4422:
        /*67a8*/ 	.word	index@($__internal_17_$__cuda_sm20_div_u16)
        /*67ac*/ 	.word	0x00000000


	//----- nvinfo : EIATTR_FRAME_SIZE
	.align		4
.L_4423:
        /*67b0*/ 	.byte	0x04, 0x11
        /*67b2*/ 	.short	(.L_4425 - .L_4424)
	.align		4
.L_4424:
        /*67b4*/ 	.word	index@($__internal_16_$__cuda_sm20_div_s16)
        /*67b8*/ 	.word	0x00000000


	//----- nvinfo : EIATTR_FRAME_SIZE
	.align		4
.L_4425:
        /*67bc*/ 	.byte	0x04, 0x11
        /*67be*/ 	.short	(.L_4427 - .L_4426)
	.align		4
.L_4426:
        /*67c0*/ 	.word	index@(_Z9cuda_gemmIiLi128ELi4ELi1ELi4096ELi32ELi32ELi64ELi0ELi0EEviiiPT_S1_S1_iii)
        /*67c4*/ 	.word	0x00000000


	//----- nvinfo : EIATTR_REGCOUNT
	.align		4
.L_4427:
        /*67c8*/ 	.byte	0x04, 0x2f
        /*67ca*/ 	.short	(.L_4429 - .L_4428)
	.align		4
.L_4428:
        /*67cc*/ 	.word	index@(_Z9cuda_gemmIiLi128ELi4ELi1ELi4096ELi32ELi32ELi64ELi0ELi1EEviiiPT_S1_S1_iii)
        /*67d0*/ 	.word	0x0000004e


	//----- nvinfo : EIATTR_FRAME_SIZE
	.align		4
.L_4429:
        /*67d4*/ 	.byte	0x04, 0x11
        /*67d6*/ 	.short	(.L_4431 - .L_4430)
	.align		4
.L_4430:
        /*67d8*/ 	.word	index@($__internal_15_$__cuda_sm20_div_u16)
        /*67dc*/ 	.word	0x00000000


	//----- nvinfo : EIATTR_FRAME_SIZE
	.align		4
.L_4431:
        /*67e0*/ 	.byte	0x04, 0x11
        /*67e2*/ 	.short	(.L_4433 - .L_4432)
	.align		4
.L_4432:
        /*67e4*/ 	.word	index@(_Z9cuda_gemmIiLi128ELi4ELi1ELi4096ELi32ELi32ELi64ELi0ELi1EEviiiPT_S1_S1_iii)
        /*67e8*/ 	.word	0x00000000


	//----- nvinfo : EIATTR_REGCOUNT
	.align		4
.L_4433:
        /*67ec*/ 	.byte	0x04, 0x2f
        /*67ee*/ 	.short	(.L_4435 - .L_4434)
	.align		4
.L_4434:
        /*67f0*/ 	.word	index@(_Z9cuda_gemmIiLi128ELi4ELi1ELi4096ELi32ELi32ELi64ELi1ELi0EEviiiPT_S1_S1_iii)
        /*67f4*/ 	.word	0x00000050


	//----- nvinfo : EIATTR_FRAME_SIZE
	.align		4
.L_4435:
        /*67f8*/ 	.byte	0x04, 0x11
        /*67fa*/ 	.short	(.L_4437 - .L_4436)
	.align		4
.L_4436:
        /*67fc*/ 	.word	index@($__internal_14_$__cuda_sm20_div_u16)
        /*6800*/ 	.word	0x00000008


	//----- nvinfo : EIATTR_FRAME_SIZE
	.align		4
.L_4437:
        /*6804*/ 	.byte	0x04, 0x11
        /*6806*/ 	.short	(.L_4439 - .L_4438)
	.align		4
.L_4438:
        /*6808*/ 	.word	index@($__internal_13_$__cuda_sm20_div_s16)
        /*680c*/ 	.word	0x00000008


	//----- nvinfo : EIATTR_FRAME_SIZE
	.align		4
.L_4439:
        /*6810*/ 	.byte	0x04, 0x11
        /*6812*/ 	.short	(.L_4441 - .L_4440)
	.align		4
.L_4440:
        /*6814*/ 	.word	index@(_Z9cuda_gemmIiLi128ELi4ELi1ELi4096ELi32ELi32ELi64ELi1ELi0EEviiiPT_S1_S1_iii)
        /*6818*/ 	.word	0x00000008


	//----- nvinfo : EIATTR_REGCOUNT
	.align		4
.L_4441:
        /*681c*/ 	.byte	0x04, 0x2f
        /*681e*/ 	.short	(.L_4443 - .L_4442)
	.align		4
.L_4442:
        /*6820*/ 	.word	index@(_Z9cuda_gemmIiLi128ELi4ELi1ELi4096ELi32ELi32ELi64ELi1ELi1EEviiiPT_S1_S1_iii)
        /*6824*/ 	.word	0x00000050


	//----- nvinfo : EIATTR_FRAME_SIZE
	.align		4
.L_4443:
        /*6828*/ 	.byte	0x04, 0x11
        /*682a*/ 	.short	(.L_4445 - .L_4444)
	.align		4
.L_4444:
        /*682c*/ 	.word	index@($__internal_12_$__cuda_sm20_div_u16)
        /*6830*/ 	.word	0x00000000


	//----- nvinfo : EIATTR_FRAME_SIZE
	.align		4
.L_4445:
        /*6834*/ 	.byte	0x04, 0x11
        /*6836*/ 	.short	(.L_4447 - .L_4446)
	.align		4
.L_4446:
        /*6838*/ 	.word	index@(_Z9cuda_gemmIiLi128ELi4ELi1ELi4096ELi32ELi32ELi64ELi1ELi1EEviiiPT_S1_S1_iii)
        /*683c*/ 	.word	0x00000000


	//----- nvinfo : EIATTR_REGCOUNT
	.align		4
.L_4447:
        /*6840*/ 	.byte	0x04, 0x2f
        /*6842*/ 	.short	(.L_4449 - .L_4448)
	.align		4
.L_4448:
        /*6844*/ 	.word	index@(_Z9cuda_gemmIiLi128ELi4ELi1ELi4096ELi64ELi64ELi64ELi0ELi0EEviiiPT_S1_S1_iii)
        /*6848*/ 	.word	0x00000050


	//----- nvinfo : EIATTR_FRAME_SIZE
	.align		4
.L_4449:
        /*684c*/ 	.byte	0x04, 0x11
        /*684e*/ 	.short	(.L_4451 - .L_4450)
	.align		4
.L_4450:
        /*6850*/ 	.word	index@($__internal_11_$__cuda_sm20_div_u16)
        /*6854*/ 	.word	0x00000000


	//----- nvinfo : EIATTR_FRAME_SIZE
	.align		4
.L_4451:
        /*6858*/ 	.byte	0x04, 0x11
        /*685a*/ 	.short	(.L_4453 - .L_4452)
	.align		4
.L_4452:
        /*685c*/ 	.word	index@($__internal_10_$__cuda_sm20_div_s16)
        /*6860*/ 	.word	0x00000000


	//----- nvinfo : EIATTR_FRAME_SIZE
	.align		4
.L_4453:
        /*6864*/ 	.byte	0x04, 0x11
        /*6866*/ 	.short	(.L_4455 - .L_4454)
	.align		4
.L_4454:
        /*6868*/ 	.word	index@(_Z9cuda_gemmIiLi128ELi4ELi1ELi4096ELi64ELi64ELi64ELi0ELi0EEviiiPT_S1_S1_iii)
        /*686c*/ 	.word	0x00000000


	//----- nvinfo : EIATTR_REGCOUNT
	.align		4
.L_4455:
        /*6870*/ 	.byte	0x04, 0x2f
        /*6872*/ 	.short	(.L_4457 - .L_4456)
	.align		4
.L_4456:
        /*6874*/ 	.word	index@(_Z9cuda_gemmIiLi128ELi4ELi1ELi4096ELi64ELi64ELi64ELi0ELi1EEviiiPT_S1_S1_iii)
        /*6878*/ 	.word	0x00000047


	//----- nvinfo : EIATTR_FRAME_SIZE
	.align		4
.L_4457:
        /*687c*/ 	.byte	0x04, 0x11
        /*687e*/ 	.short	(.L_4459 - .L_4458)
	.align		4
.L_4458:
        /*6880*/ 	.word	index@($__internal_9_$__cuda_sm20_div_u16)
        /*6884*/ 	.word	0x00000000


	//----- nvinfo : EIATTR_FRAME_SIZE
	.align		4
.L_4459:
        /*6888*/ 	.byte	0x04, 0x11
        /*688a*/ 	.short	(.L_4461 - .L_4460)
	.align		4
.L_4460:
        /*688c*/ 	.word	index@(_Z9cuda_gemmIiLi128ELi4ELi1ELi4096ELi64ELi64ELi64ELi0ELi1EEviiiPT_S1_S1_iii)
        /*6890*/ 	.word	0x00000000


	//----- nvinfo : EIATTR_REGCOUNT
	.align		4
.L_4461:
        /*6894*/ 	.byte	0x04, 0x2f
        /*6896*/ 	.short	(.L_4463 - .L_4462)
	.align		4
.L_4462:
        /*6898*/ 	.word	index@(_Z9cuda_gemmIiLi128ELi4ELi1ELi4096ELi64ELi64ELi64ELi1ELi0EEviiiPT_S1_S1_iii)
        /*689c*/ 	.word	0x00000048


	//----- nvinfo : EIATTR_FRAME_SIZE
	.align		4
.L_4463:
        /*68a0*/ 	.byte	0x04, 0x11
        /*68a2*/ 	.short	(.L_4465 - .L_4464)
	.align		4
.L_4464:
        /*68a4*/ 	.word	index@($__internal_8_$__cuda_sm20_div_u16)
        /*68a8*/ 	.word	0x00000008


	//----- nvinfo : EIATTR_FRAME_SIZE
	.align		4
.L_4465:
        /*68ac*/ 	.byte	0x04, 0x11
        /*68ae*/ 	.short	(.L_4467 - .L_4466)
	.align		4
.L_4466:
        /*68b0*/ 	.word	index@($__internal_7_$__cuda_sm20_div_s16)
        /*68b4*/ 	.word	0x00000008


	//----- nvinfo : EIATTR_FRAME_SIZE
	.align		4
.L_4467:
        /*68b8*/ 	.byte	0x04, 0x11
        /*68ba*/ 	.short	(.L_4469 - .L_4468)
	.align		4
.L_4468:
        /*68bc*/ 	.word	index@(_Z9cuda_gemmIiLi128ELi4ELi1ELi4096ELi64ELi64ELi64ELi1ELi0EEviiiPT_S1_S1_iii)
        /*68c0*/ 	.word	0x00000008


	//----- nvinfo : EIATTR_REGCOUNT
	.align		4
.L_4469:
        /*68c4*/ 	.byte	0x04, 0x2f
        /*68c6*/ 	.short	(.L_4471 - .L_4470)
	.align		4
.L_4470:
        /*68c8*/ 	.word	index@(_Z9cuda_gemmIiLi128ELi4ELi1ELi4096ELi64ELi64ELi64ELi1ELi1EEviiiPT_S1_S1_iii)
        /*68cc*/ 	.word	0x00000048


	//----- nvinfo : EIATTR_FRAME_SIZE
	.align		4
.L_4471:
        /*68d0*/ 	.byte	0x04, 0x11
        /*68d2*/ 	.short	(.L_4473 - .L_4472)
	.align		4
.L_4472:
        /*68d4*/ 	.word	index@($__internal_6_$__cuda_sm20_div_u16)
        /*68d8*/ 	.word	0x00000000


	//----- nvinfo : EIATTR_FRAME_SIZE
	.align		4
.L_4473:
        /*68dc*/ 	.byte	0x04, 0x11
        /*68de*/ 	.short	(.L_4475 - .L_4474)
	.align		4
.L_4474:
        /*68e0*/ 	.word	index@(_Z9cuda_gemmIiLi128ELi4ELi1ELi4096ELi64ELi64ELi64ELi1ELi1EEviiiPT_S1_S1_iii)
        /*68e4*/ 	.word	0x00000000


	//----- nvinfo : EIATTR_REGCOUNT
	.align		4
.L_4475:
        /*68e8*/ 	.byte	0x04, 0x2f
        /*68ea*/ 	.short	(.L_4477 - .L_4476)
	.align		4
.L_4476:
        /*68ec*/ 	.word	index@(_Z9cuda_gemmIiLi128ELi4ELi1ELi4096ELi128ELi128ELi64ELi0ELi0EEviiiPT_S1_S1_iii)
        /*68f0*/ 	.word	0x00000050


	//----- nvinfo : EIATTR_FRAME_SIZE
	.align		4
.L_4477:
        /*68f4*/ 	.byte	0x04, 0x11
        /*68f6*/ 	.short	(.L_4479 - .L_4478)
	.align		4
.L_4478:
        /*68f8*/ 	.word	index@($__internal_5_$__cuda_sm20_div_u16)
        /*68fc*/ 	.word	0x00000000


	//----- nvinfo : EIATTR_FRAME_SIZE
	.align		4
.L_4479:
        /*6900*/ 	.byte	0x04, 0x11
        /*6902*/ 	.short	(.L_4481 - .L_4480)
	.align		4
.L_4480:
        /*6904*/ 	.word	index@($__internal_4_$__cuda_sm20_div_s16)
        /*6908*/ 	.word	0x00000000


	//----- nvinfo : EIATTR_FRAME_SIZE
	.align		4
.L_4481:
        /*690c*/ 	.byte	0x04, 0x11
        /*690e*/ 	.short	(.L_4483 - .L_4482)
	.align		4
.L_4482:
        /*6910*/ 	.word	index@(_Z9cuda_gemmIiLi128ELi4ELi1ELi4096ELi128ELi128ELi64ELi0ELi0EEviiiPT_S1_S1_iii)
        /*6914*/ 	.word	0x00000000


	//----- nvinfo : EIATTR_REGCOUNT
	.align		4
.L_4483:
        /*6918*/ 	.byte	0x04, 0x2f
        /*691a*/ 	.short	(.L_4485 - .L_4484)
	.align		4
.L_4484:
        /*691c*/ 	.word	index@(_Z9cuda_gemmIiLi128ELi4ELi1ELi4096ELi128ELi128ELi64ELi0ELi1EEviiiPT_S1_S1_iii)
        /*6920*/ 	.word	0x00000040


	//----- nvinfo : EIATTR_FRAME_SIZE
	.align		4
.L_4485:
        /*6924*/ 	.byte	0x04, 0x11
        /*6926*/ 	.short	(.L_4487 - .L_4486)
	.align		4
.L_4486:
        /*6928*/ 	.word	index@($__internal_3_$__cuda_sm20_div_u16)
        /*692c*/ 	.word	0x00000000


	//----- nvinfo : EIATTR_FRAME_SIZE
	.align		4
.L_4487:
        /*6930*/ 	.byte	0x04, 0x11
        /*6932*/ 	.short	(.L_4489 - .L_4488)
	.align		4
.L_4488:
        /*6934*/ 	.word	index@(_Z9cuda_gemmIiLi128ELi4ELi1ELi4096ELi128ELi128ELi64ELi0ELi1EEviiiPT_S1_S1_iii)
        /*6938*/ 	.word	0x00000000


	//----- nvinfo : EIATTR_REGCOUNT
	.align		4
.L_4489:
        /*693c*/ 	.byte	0x04, 0x2f
        /*693e*/ 	.short	(.L_4491 - .L_4490)
	.align		4
.L_4490:
        /*6940*/ 	.word	index@(_Z9cuda_gemmIiLi128ELi4ELi1ELi4096ELi128ELi128ELi64ELi1ELi0EEviiiPT_S1_S1_iii)
        /*6944*/ 	.word	0x00000050


	//----- nvinfo : EIATTR_FRAME_SIZE
	.align		4
.L_4491:
        /*6948*/ 	.byte	0x04, 0x11
        /*694a*/ 	.short	(.L_4493 - .L_4492)
	.align		4
.L_4492:
        /*694c*/ 	.word	index@($__internal_2_$__cuda_sm20_div_u16)
        /*6950*/ 	.word	0x00000000


	//----- nvinfo : EIATTR_FRAME_SIZE
	.align		4
.L_4493:
        /*6954*/ 	.byte	0x04, 0x11
        /*6956*/ 	.short	(.L_4495 - .L_4494)
	.align		4
.L_4494:
        /*6958*/ 	.word	index@($__internal_1_$__cuda_sm20_div_s16)
        /*695c*/ 	.word	0x00000000


	//----- nvinfo : EIATTR_FRAME_SIZE
	.align		4
.L_4495:
        /*6960*/ 	.byte	0x04, 0x11
        /*6962*/ 	.short	(.L_4497 - .L_4496)
	.align		4
.L_4496:
        /*6964*/ 	.word	index@(_Z9cuda_gemmIiLi128ELi4ELi1ELi4096ELi128ELi128ELi64ELi1ELi0EEviiiPT_S1_S1_iii)
        /*6968*/ 	.word	0x00000000


	//----- nvinfo : EIATTR_REGCOUNT
	.align		4
.L_4497:
        /*696c*/ 	.byte	0x04, 0x2f
        /*696e*/ 	.short	(.L_4499 - .L_4498)
	.align		4
.L_4498:
        /*6970*/ 	.word	index@(_Z9cuda_gemmIiLi128ELi4ELi1ELi4096ELi128ELi128ELi64ELi1ELi1EEviiiPT_S1_S1_iii)
        /*6974*/ 	.word	0x00000045


	//----- nvinfo : EIATTR_FRAME_SIZE
	.align		4
.L_4499:
        /*6978*/ 	.byte	0x04, 0x11
        /*697a*/ 	.short	(.L_4501 - .L_4500)
	.align		4
.L_4500:
        /*697c*/ 	.word	index@($__internal_0_$__cuda_sm20_div_u16)
        /*6980*/ 	.word	0x00000000


	//----- nvinfo : EIATTR_FRAME_SIZE
	.align		4
.L_4501:
        /*6984*/ 	.byte	0x04, 0x11
        /*6986*/ 	.short	(.L_4503 - .L_4502)
	.align		4
.L_4502:
        /*6988*/ 	.word	index@(_Z9cuda_gemmIiLi128ELi4ELi1ELi4096ELi128ELi128ELi64ELi1ELi1EEviiiPT_S1_S1_iii)
        /*698c*/ 	.word	0x00000000


	//----- nvinfo : EIATTR_MIN_STACK_SIZE
	.align		4
.L_4503:
        /*6990*/ 	.byte	0x04, 0x12
        /*6992*/ 	.short	(.L_4505 - .L_4504)
	.align		4
.L_4504:
        /*6994*/ 	.word	index@(_Z9cuda_gemmIiLi128ELi4ELi1ELi4096ELi128ELi128ELi64ELi1ELi1EEviiiPT_S1_S1_iii)
        /*6998*/ 	.word	0x00000000


	//----- nvinfo : EIATTR_MIN_STACK_SIZE
	.align		4
.L_4505:
        /*699c*/ 	.byte	0x04, 0x12
        /*699e*/ 	.short	(.L_4507 - .L_4506)
	.align		4
.L_4506:
        /*69a0*/ 	.word	index@(_Z9cuda_gemmIiLi128ELi4ELi1ELi4096ELi128ELi128ELi64ELi1ELi0EEviiiPT_S1_S1_iii)
        /*69a4*/ 	.word	0x00000000


	//----- nvinfo : EIATTR_MIN_STACK_SIZE
	.align		4
.L_4507:
        /*69a8*/ 	.byte	0x04, 0x12
        /*69aa*/ 	.short	(.L_4509 - .L_4508)
	.align		4
.L_4508:
        /*69ac*/ 	.word	index@(_Z9cuda_gemmIiLi128ELi4ELi1ELi4096ELi128ELi128ELi64ELi0ELi1EEviiiPT_S1_S1_iii)
        /*69b0*/ 	.word	0x00000000


	//----- nvinfo : EIATTR_MIN_STACK_SIZE
	.align		4
.L_4509:
        /*69b4*/ 	.byte	0x04, 0x12
        /*69b6*/ 	.short	(.L_4511 - .L_4510)
	.align		4
.L_4510:
        /*69b8*/ 	.word	index@(_Z9cuda_gemmIiLi128ELi4ELi1ELi4096ELi128ELi128ELi64ELi0ELi0EEviiiPT_S1_S1_iii)
        /*69bc*/ 	.word	0x00000000


	//----- nvinfo : EIATTR_MIN_STACK_SIZE
	.align		4
.L_4511:
        /*69c0*/ 	.byte	0x04, 0x12
        /*69c2*/ 	.short	(.L_4513 - .L_4512)
	.align		4
.L_4512:
        /*69c4*/ 	.word	index@(_Z9cuda_gemmIiLi128ELi4ELi1ELi4096ELi64ELi64ELi64ELi1ELi1EEviiiPT_S1_S1_iii)
        /*69c8*/ 	.word	0x00000000


	//----- nvinfo : EIATTR_MIN_STACK_SIZE
	.align		4
.L_4513:
        /*69cc*/ 	.byte	0x04, 0x12
        /*69ce*/ 	.short	(.L_4515 - .L_4514)
	.align		4
.L_4514:
        /*69d0*/ 	.word	index@(_Z9cuda_gemmIiLi128ELi4ELi1ELi4096ELi64ELi64ELi64ELi1ELi0EEviiiPT_S1_S1_iii)
        /*69d4*/ 	.word	0x00000008


	//----- nvinfo : EIATTR_MIN_STACK_SIZE
	.align		4
.L_4515:
        /*69d8*/ 	.byte	0x04, 0x12
        /*69da*/ 	.short	(.L_4517 - .L_4516)
	.align		4
.L_4516:
        /*69dc*/ 	.word	index@(_Z9cuda_gemmIiLi128ELi4ELi1ELi4096ELi64ELi64ELi64ELi0ELi1EEviiiPT_S1_S1_iii)
        /*69e0*/ 	.word	0x00000000


	//----- nvinfo : EIATTR_MIN_STACK_SIZE
	.align		4
.L_4517:
        /*69e4*/ 	.byte	0x04, 0x12
        /*69e6*/ 	.short	(.L_4519 - .L_4518)
	.align		4
.L_4518:
        /*69e8*/ 	.word	index@(_Z9cuda_gemmIiLi128ELi4ELi1ELi4096ELi64ELi64ELi64ELi0ELi0EEviiiPT_S1_S1_iii)
        /*69ec*/ 	.word	0x00000000


	//----- nvinfo : EIATTR_MIN_STACK_SIZE
	.align		4
.L_4519:
        /*69f0*/ 	.byte	0x04, 0x12
        /*69f2*/ 	.short	(.L_4521 - .L_4520)
	.align		4
.L_4520:
        /*69f4*/ 	.word	index@(_Z9cuda_gemmIiLi128ELi4ELi1ELi4096ELi32ELi32ELi64ELi1ELi1EEviiiPT_S1_S1_iii)
        /*69f8*/ 	.word	0x00000000


	//----- nvinfo : EIATTR_MIN_STACK_SIZE
	.align		4
.L_4521:
        /*69fc*/ 	.byte	0x04, 0x12
        /*69fe*/ 	.short	(.L_4523 - .L_4522)
	.align		4
.L_4522:
        /*6a00*/ 	.word	index@(_Z9cuda_gemmIiLi128ELi4ELi1ELi4096ELi32ELi32ELi64ELi1ELi0EEviiiPT_S1_S1_iii)
        /*6a04*/ 	.word	0x00000008


	//----- nvinfo : EIATTR_MIN_STACK_SIZE
	.align		4
.L_4523:
        /*6a08*/ 	.byte	0x04, 0x12
        /*6a0a*/ 	.short	(.L_4525 - .L_4524)
	.align		4
.L_4524:
        /*6a0c*/ 	.word	index@(_Z9cuda_gemmIiLi128ELi4ELi1ELi4096ELi32ELi32ELi64ELi0ELi1EEviiiPT_S1_S1_iii)
        /*6a10*/ 	.word	0x00000000


	//----- nvinfo : EIATTR_MIN_STACK_SIZE
	.align		4
.L_4525:
        /*6a14*/ 	.byte	0x04, 0x12
        /*6a16*/ 	.short	(.L_4527 - .L_4526)
	.align		4
.L_4526:
        /*6a18*/ 	.word	index@(_Z9cuda_gemmIiLi128ELi4ELi1ELi4096ELi32ELi32ELi64ELi0ELi0EEviiiPT_S1_S1_iii)
        /*6a1c*/ 	.word	0x00000000


	//----- nvinfo : EIATTR_MIN_STACK_SIZE
	.align		4
.L_4527:
        /*6a20*/ 	.byte	0x04, 0x12
        /*6a22*/ 	.short	(.L_4529 - .L_4528)
	.align		4
.L_4528:
        /*6a24*/ 	.word	index@(_Z9cuda_gemmIiLi128ELi4ELi1ELi4096ELi16ELi16ELi64ELi1ELi1EEviiiPT_S1_S1_iii)
        /*6a28*/ 	.word	0x00000080


	//----- nvinfo : EIATTR_MIN_STACK_SIZE
	.align		4
.L_4529:
        /*6a2c*/ 	.byte	0x04, 0x12
        /*6a2e*/ 	.short	(.L_4531 - .L_4530)
	.align		4
.L_4530:
        /*6a30*/ 	.word	index@(_Z9cuda_gemmIiLi128ELi4ELi1ELi4096ELi16ELi16ELi64ELi1ELi0EEviiiPT_S1_S1_iii)
        /*6a34*/ 	.word	0x00000080


	//----- nvinfo : EIATTR_MIN_STACK_SIZE
	.align		4
.L_4531:
        /*6a38*/ 	.byte	0x04, 0x12
        /*6a3a*/ 	.short	(.L_4533 - .L_4532)
	.align		4
.L_4532:
        /*6a3c*/ 	.word	index@(_Z9cuda_gemmIiLi128ELi4ELi1ELi4096ELi16ELi16ELi64ELi0ELi1EEviiiPT_S1_S1_iii)
        /*6a40*/ 	.word	0x00000080


	//----- nvinfo : EIATTR_MIN_STACK_SIZE
	.align		4
.L_4533:
        /*6a44*/ 	.byte	0x04, 0x12
        /*6a46*/ 	.short	(.L_4535 - .L_4534)
	.align		4
.L_4534:
        /*6a48*/ 	.word	index@(_Z9cuda_gemmIiLi128ELi4ELi1ELi4096ELi16ELi16ELi64ELi0ELi0EEviiiPT_S1_S1_iii)
        /*6a4c*/ 	.word	0x00000080


	//----- nvinfo : EIATTR_MIN_STACK_SIZE
	.align		4
.L_4535:
        /*6a50*/ 	.byte	0x04, 0x12
        /*6a52*/ 	.short	(.L_4537 - .L_4536)
	.align		4
.L_4536:
        /*6a54*/ 	.word	index@(_Z9cuda_gemmIiLi128ELi4ELi1ELi4096ELi8ELi8ELi64ELi1ELi1EEviiiPT_S1_S1_iii)
        /*6a58*/ 	.word	0x00000000


	//----- nvinfo : EIATTR_MIN_STACK_SIZE
	.align		4
.L_4537:
        /*6a5c*/ 	.byte	0x04, 0x12
        /*6a5e*/ 	.short	(.L_4539 - .L_4538)
	.align		4
.L_4538:
        /*6a60*/ 	.word	index@(_Z9cuda_gemmIiLi128ELi4ELi1ELi4096ELi8ELi8ELi64ELi1ELi0EEviiiPT_S1_S1_iii)
        /*6a64*/ 	.word	0x00000080


	//----- nvinfo : EIATTR_MIN_STACK_SIZE
	.align		4
.L_4539:
        /*6a68*/ 	.byte	0x04, 0x12
        /*6a6a*/ 	.short	(.L_4541 - .L_4540)
	.align		4
.L_4540:
        /*6a6c*/ 	.word	index@(_Z9cuda_gemmIiLi128ELi4ELi1ELi4096ELi8ELi8ELi64ELi0ELi1EEviiiPT_S1_S1_iii)
        /*6a70*/ 	.word	0x00000000


	//----- nvinfo : EIATTR_MIN_STACK_SIZE
	.align		4
.L_4541:
        /*6a74*/ 	.byte	0x04, 0x12
        /*6a76*/ 	.short	(.L_4543 - .L_4542)
	.align		4
.L_4542:
        /*6a78*/ 	.word	index@(_Z9cuda_gemmIiLi128ELi4ELi1ELi4096ELi8ELi8ELi64ELi0ELi0EEviiiPT_S1_S1_iii)
        /*6a7c*/ 	.word	0x00000080


	//----- nvinfo : EIATTR_MIN_STACK_SIZE
	.align		4
.L_4543:
        /*6a80*/ 	.byte	0x04, 0x12
        /*6a82*/ 	.short	(.L_4545 - .L_4544)
	.align		4
.L_4544:
        /*6a84*/ 	.word	index@(_Z9cuda_gemmIiLi128ELi4ELi1ELi4096ELi4ELi4ELi64ELi1ELi1EEviiiPT_S1_S1_iii)
        /*6a88*/ 	.word	0x00000000


	//----- nvinfo : EIATTR_MIN_STACK_SIZE
	.align		4
.L_4545:
        /*6a8c*/ 	.byte	0x04, 0x12
        /*6a8e*/ 	.short	(.L_4547 - .L_4546)
	.align		4
.L_4546:
        /*6a90*/ 	.word	index@(_Z9cuda_gemmIiLi128ELi4ELi1ELi4096ELi4ELi4ELi64ELi1ELi0EEviiiPT_S1_S1_iii)
        /*6a94*/ 	.word	0x00000080


	//----- nvinfo : EIATTR_MIN_STACK_SIZE
	.align		4
.L_4547:
        /*6a98*/ 	.byte	0x04, 0x12
        /*6a9a*/ 	.short	(.L_4549 - .L_4548)
	.align		4
.L_4548:
        /*6a9c*/ 	.word	index@(_Z9cuda_gemmIiLi128ELi4ELi1ELi4096ELi4ELi4ELi64ELi0ELi1EEviiiPT_S1_S1_iii)
        /*6aa0*/ 	.word	0x00000000


	//----- nvinfo : EIATTR_MIN_STACK_SIZE
	.align		4
.L_4549:
        /*6aa4*/ 	.byte	0x04, 0x12
        /*6aa6*/ 	.short	(.L_4551 - .L_4550)
	.align		4
.L_4550:
        /*6aa8*/ 	.word	index@(_Z9cuda_gemmIiLi128ELi4ELi1ELi4096ELi4ELi4ELi64ELi0ELi0EEviiiPT_S1_S1_iii)
        /*6aac*/ 	.word	0x00000080


	//----- nvinfo : EIATTR_MIN_STACK_SIZE
	.align		4
.L_4551:
        /*6ab0*/ 	.byte	0x04, 0x12
        /*6ab2*/ 	.short	(.L_4553 - .L_4552)
	.align		4
.L_4552:
        /*6ab4*/ 	.word	index@(_Z9cuda_gemmIiLi128ELi4ELi1ELi4096ELi2ELi2ELi64ELi1ELi1EEviiiPT_S1_S1_iii)
        /*6ab8*/ 	.word	0x00000000


	//----- nvinfo : EIATTR_MIN_STACK_SIZE
	.align		4
.L_4553:
        /*6abc*/ 	.byte	0x04, 0x12
        /*6abe*/ 	.short	(.L_4555 - .L_4554)
	.align		4
.L_4554:
        /*6ac0*/ 	.word	index@(_Z9cuda_gemmIiLi128ELi4ELi1ELi4096ELi2ELi2ELi64ELi1ELi0EEviiiPT_S1_S1_iii)
        /*6ac4*/ 	.word	0x00000080


	//----- nvinfo : EIATTR_MIN_STACK_SIZE
	.align		4
.L_4555:
        /*6ac8*/ 	.byte	0x04, 0x12
        /*6aca*/ 	.short	(.L_4557 - .L_4556)
	.align		4
.L_4556:
        /*6acc*/ 	.word	index@(_Z9cuda_gemmIiLi128ELi4ELi1ELi4096ELi2ELi2ELi64ELi0ELi1EEviiiPT_S1_S1_iii)
        /*6ad0*/ 	.word	0x00000000


	//----- nvinfo : EIATTR_MIN_STACK_SIZE
	.align		4
.L_4557:
        /*6ad4*/ 	.byte	0x04, 0x12
        /*6ad6*/ 	.short	(.L_4559 - .L_4558)
	.align		4
.L_4558:
        /*6ad8*/ 	.word	index@(_Z9cuda_gemmIiLi128ELi4ELi1ELi4096ELi2ELi2ELi64ELi0ELi0EEviiiPT_S1_S1_iii)
        /*6adc*/ 	.word	0x00000080


	//----- nvinfo : EIATTR_MIN_STACK_SIZE
	.align		4
.L_4559:
        /*6ae0*/ 	.byte	0x04, 0x12
        /*6ae2*/ 	.short	(.L_4561 - .L_4560)
	.align		4
.L_4560:
        /*6ae4*/ 	.word	index@(_Z9cuda_gemmIiLi128ELi4ELi1ELi2048ELi128ELi128ELi64ELi1ELi1EEviiiPT_S1_S1_iii)
        /*6ae8*/ 	.word	0x00000000


	//----- nvinfo : EIATTR_MIN_STACK_SIZE
	.align		4
.L_4561:
        /*6aec*/ 	.byte	0x04, 0x12
        /*6aee*/ 	.short	(.L_4563 - .L_4562)
	.align		4
.L_4562:
        /*6af0*/ 	.word	index@(_Z9cuda_gemmIiLi128ELi4ELi1ELi2048ELi128ELi128ELi64ELi1ELi0EEviiiPT_S1_S1_iii)
        /*6af4*/ 	.word	0x00000000


	//----- nvinfo : EIATTR_MIN_STACK_SIZE
	.align		4
.L_4563:
        /*6af8*/ 	.byte	0x04, 0x12
        /*6afa*/ 	.short	(.L_4565 - .L_4564)
	.align		4
.L_4564:
        /*6afc*/ 	.word	index@(_Z9cuda_gemmIiLi128ELi4ELi1ELi2048ELi128ELi128ELi64ELi0ELi1EEviiiPT_S1_S1_iii)
        /*6b00*/ 	.word	0x00000000


	//----- nvinfo : EIATTR_MIN_STACK_SIZE
	.align		4
.L_4565:
        /*6b04*/ 	.byte	0x04, 0x12
        /*6b06*/ 	.short	(.L_4567 - .L_4566)
	.align		4
.L_4566:
        /*6b08*/ 	.word	index@(_Z9cuda_gemmIiLi128ELi4ELi1ELi2048ELi128ELi128ELi64ELi0ELi0EEviiiPT_S1_S1_iii)
        /*6b0c*/ 	.word	0x00000000


	//----- nvinfo : EIATTR_MIN_STACK_SIZE
	.align		4
.L_4567:
        /*6b10*/ 	.byte	0x04, 0x12
        /*6b12*/ 	.short	(.L_4569 - .L_4568)
	.align		4
.L_4568:
        /*6b14*/ 	.word	index@(_Z9cuda_gemmIiLi128ELi4ELi1ELi2048ELi64ELi64ELi64ELi1ELi1EEviiiPT_S1_S1_iii)
        /*6b18*/ 	.word	0x00000000


	//----- nvinfo : EIATTR_MIN_STACK_SIZE
	.align		4
.L_4569:
        /*6b1c*/ 	.byte	0x04, 0x12
        /*6b1e*/ 	.short	(.L_4571 - .L_4570)
	.align		4
.L_4570:
        /*6b20*/ 	.word	index@(_Z9cuda_gemmIiLi128ELi4ELi1ELi2048ELi64ELi64ELi64ELi1ELi0EEviiiPT_S1_S1_iii)
        /*6b24*/ 	.word	0x00000008


	//----- nvinfo : EIATTR_MIN_STACK_SIZE
	.align		4
.L_4571:
        /*6b28*/ 	.byte	0x04, 0x12
        /*6b2a*/ 	.short	(.L_4573 - .L_4572)
	.align		4
.L_4572:
        /*6b2c*/ 	.word	index@(_Z9cuda_gemmIiLi128ELi4ELi1ELi2048ELi64ELi64ELi64ELi0ELi1EEviiiPT_S1_S1_iii)
        /*6b30*/ 	.word	0x00000000


	//----- nvinfo : EIATTR_MIN_STACK_SIZE
	.align		4
.L_4573:
        /*6b34*/ 	.byte	0x04, 0x12
        /*6b36*/ 	.short	(.L_4575 - .L_4574)
	.align		4
.L_4574:
        /*6b38*/ 	.word	index@(_Z9cuda_gemmIiLi128ELi4ELi1ELi2048ELi64ELi64ELi64ELi0ELi0EEviiiPT_S1_S1_iii)
        /*6b3c*/ 	.word	0x00000000


	//----- nvinfo : EIATTR_MIN_STACK_SIZE
	.align		4
.L_4575:
        /*6b40*/ 	.byte	0x04, 0x12
        /*6b42*/ 	.short	(.L_4577 - .L_4576)
	.align		4
.L_4576:
        /*6b44*/ 	.word	index@(_Z9cuda_gemmIiLi128ELi4ELi1ELi2048ELi32ELi32ELi64ELi1ELi1EEviiiPT_S1_S1_iii)
        /*6b48*/ 	.word	0x00000000


	//----- nvinfo : EIATTR_MIN_STACK_SIZE
	.align		4
.L_4577:
        /*6b4c*/ 	.byte	0x04, 0x12
        /*6b4e*/ 	.short	(.L_4579 - .L_4578)
	.align		4
.L_4578:
        /*6b50*/ 	.word	index@(_Z9cuda_gemmIiLi128ELi4ELi1ELi2048ELi32ELi32ELi64ELi1ELi0EEviiiPT_S1_S1_iii)
        /*6b54*/ 	.word	0x00000008


	//----- nvinfo : EIATTR_MIN_STACK_SIZE
	.align		4
.L_4579:
        /*6b58*/ 	.byte	0x04, 0x12
        /*6b5a*/ 	.short	(.L_4581 - .L_4580)
	.align		4
.L_4580:
        /*6b5c*/ 	.word	index@(_Z9cuda_gemmIiLi128ELi4ELi1ELi2048ELi32ELi32ELi64ELi0ELi1EEviiiPT_S1_S1_iii)
        /*6b60*/ 	.word	0x00000000


	//----- nvinfo : EIATTR_MIN_STACK_SIZE
	.align		4
.L_4581:
        /*6b64*/ 	.byte	0x04, 0x12
        /*6b66*/ 	.short	(.L_4583 - .L_4582)
	.align		4
.L_4582:
        /*6b68*/ 	.word	index@(_Z9cuda_gemmIiLi128ELi4ELi1ELi2048ELi32ELi32ELi64ELi0ELi0EEviiiPT_S1_S1_iii)
        /*6b6c*/ 	.word	0x00000000


	//----- nvinfo : EIATTR_MIN_STACK_SIZE
	.align		4
.L_4583:
        /*6b70*/ 	.byte	0x04, 0x12
        /*6b72*/ 	.short	(.L_4585 - .L_4584)
	.align		4
.L_4584:
        /*6b74*/ 	.word	index@(_Z9cuda_gemmIiLi128ELi4ELi1ELi2048ELi16ELi16ELi64ELi1ELi1EEviiiPT_S1_S1_iii)
        /*6b78*/ 	.word	0x00000000


	//----- nvinfo : EIATTR_MIN_STACK_SIZE
	.align		4
.L_4585:
        /*6b7c*/ 	.byte	0x04, 0x12
        /*6b7e*/ 	.short	(.L_4587 - .L_4586)
	.align		4
.L_4586:
        /*6b80*/ 	.word	index@(_Z9cuda_gemmIiLi128ELi4ELi1ELi2048ELi16ELi16ELi64ELi1ELi0EEviiiPT_S1_S1_iii)
        /*6b84*/ 	.word	0x00000040


	//----- nvinfo : EIATTR_MIN_STACK_SIZE
	.align		4
.L_4587:
        /*6b88*/ 	.byte	0x04, 0x12
        /*6b8a*/ 	.short	(.L_4589 - .L_4588)
	.align		4
.L_4588:
        /*6b8c*/ 	.word	index@(_Z9cuda_gemmIiLi128ELi4ELi1ELi2048ELi16ELi16ELi64ELi0ELi1EEviiiPT_S1_S1_iii)
        /*6b90*/ 	.word	0x00000000


	//----- nvinfo : EIATTR_MIN_STACK_SIZE
	.align		4
.L_4589:
        /*6b94*/ 	.byte	0x04, 0x12
        /*6b96*/ 	.short	(.L_4591 - .L_4590)
	.align		4
.L_4590:
        /*6b98*/ 	.word	index@(_Z9cuda_gemmIiLi128ELi4ELi1ELi2048ELi16ELi16ELi64ELi0ELi0EEviiiPT_S1_S1_iii)
        /*6b9c*/ 	.word	0x00000040


	//----- nvinfo : EIATTR_MIN_STACK_SIZE
	.align		4
.L_4591:
        /*6ba0*/ 	.byte	0x04, 0x12
        /*6ba2*/ 	.short	(.L_4593 - .L_4592)
	.align		4
.L_4592:
        /*6ba4*/ 	.word	index@(_Z9cuda_gemmIiLi128ELi4ELi1ELi2048ELi8ELi8ELi64ELi1ELi1EEviiiPT_S1_S1_iii)
        /*6ba8*/ 	.word	0x00000000


	//----- nvinfo : EIATTR_MIN_STACK_SIZE
	.align		4
.L_4593:
        /*6bac*/ 	.byte	0x04, 0x12
        /*6bae*/ 	.short	(.L_4595 - .L_4594)
	.align		4
.L_4594:
        /*6bb0*/ 	.word	index@(_Z9cuda_gemmIiLi128ELi4ELi1ELi2048ELi8ELi8ELi64ELi1ELi0EEviiiPT_S1_S1_iii)
        /*6bb4*/ 	.word	0x00000040


	//----- nvinfo : EIATTR_MIN_STACK_SIZE
	.align		4
.L_4595:
        /*6bb8*/ 	.byte	0x04, 0x12
        /*6bba*/ 	.short	(.L_4597 - .L_4596)
	.align		4
.L_4596:
        /*6bbc*/ 	.word	index@(_Z9cuda_gemmIiLi128ELi4ELi1ELi2048ELi8ELi8ELi64ELi0ELi1EEviiiPT_S1_S1_iii)
        /*6bc0*/ 	.word	0x00000000


	//----- nvinfo : EIATTR_MIN_STACK_SIZE
	.align		4
.L_4597:
        /*6bc4*/ 	.byte	0x04, 0x12
        /*6bc6*/ 	.short	(.L_4599 - .L_4598)
	.align		4
.L_4598:
        /*6bc8*/ 	.word	index@(_Z9cuda_gemmIiLi128ELi4ELi1ELi2048ELi8ELi8ELi64ELi0ELi0EEviiiPT_S1_S1_iii)
        /*6bcc*/ 	.word	0x00000040


	//----- nvinfo : EIATTR_MIN_STACK_SIZE
	.align		4
.L_4599:
        /*6bd0*/ 	.byte	0x04, 0x12
        /*6bd2*/ 	.short	(.L_4601 - .L_4600)
	.align		4
.L_4600:
        /*6bd4*/ 	.word	index@(_Z9cuda_gemmIiLi128ELi4ELi1ELi2048ELi4ELi4ELi64ELi1ELi1EEviiiPT_S1_S1_iii)
        /*6bd8*/ 	.word	0x00000000


	//----- nvinfo : EIATTR_MIN_STACK_SIZE
	.align		4
.L_4601:
        /*6bdc*/ 	.byte	0x04, 0x12
        /*6bde*/ 	.short	(.L_4603 - .L_4602)
	.align		4
.L_4602:
        /*6be0*/ 	.word	index@(_Z9cuda_gemmIiLi128ELi4ELi1ELi2048ELi4ELi4ELi64ELi1ELi0EEviiiPT_S1_S1_iii)
        /*6be4*/ 	.word	0x00000040


	//----- nvinfo : EIATTR_MIN_STACK_SIZE
	.align		4
.L_4603:
        /*6be8*/ 	.byte	0x04, 0x12
        /*6bea*/ 	.short	(.L_4605 - .L_4604)
	.align		4
.L_4604:
        /*6bec*/ 	.word	index@(_Z9cuda_gemmIiLi128ELi4ELi1ELi2048ELi4ELi4ELi64ELi0ELi1EEviiiPT_S1_S1_iii)
        /*6bf0*/ 	.word	0x00000000


	//----- nvinfo : EIATTR_MIN_STACK_SIZE
	.align		4
.L_4605:
        /*6bf4*/ 	.byte	0x04, 0x12
        /*6bf6*/ 	.short	(.L_4607 - .L_4606)
	.align		4
.L_4606:
        /*6bf8*/ 	.word	index@(_Z9cuda_gemmIiLi128ELi4ELi1ELi2048ELi4ELi4ELi64ELi0ELi0EEviiiPT_S1_S1_iii)
        /*6bfc*/ 	.word	0x00000040


	//----- nvinfo : EIATTR_MIN_STACK_SIZE
	.align		4
.L_4607:
        /*6c00*/ 	.byte	0x04, 0x12
        /*6c02*/ 	.short	(.L_4609 - .L_4608)
	.align		4
.L_4608:
        /*6c04*/ 	.word	index@(_Z9cuda_gemmIiLi128ELi4ELi1ELi2048ELi2ELi2ELi64ELi1ELi1EEviiiPT_S1_S1_iii)
        /*6c08*/ 	.word	0x00000000


	//----- nvinfo : EIATTR_MIN_STACK_SIZE
	.align		4
.L_4609:
        /*6c0c*/ 	.byte	0x04, 0x12
        /*6c0e*/ 	.short	(.L_4611 - .L_4610)
	.align		4
.L_4610:
        /*6c10*/ 	.word	index@(_Z9cuda_gemmIiLi128ELi4ELi1ELi2048ELi2ELi2ELi64ELi1ELi0EEviiiPT_S1_S1_iii)
        /*6c14*/ 	.word	0x00000040


	//----- nvinfo : EIATTR_MIN_STACK_SIZE
	.align		4
.L_4611:
        /*6c18*/ 	.byte	0x04, 0x12
        /*6c1a*/ 	.short	(.L_4613 - .L_4612)
	.align		4
.L_4612:
        /*6c1c*/ 	.word	index@(_Z9cuda_gemmIiLi128ELi4ELi1ELi2048ELi2ELi2ELi64ELi0ELi1EEviiiPT_S1_S1_iii)
        /*6c20*/ 	.word	0x00000000


	//----- nvinfo : EIATTR_MIN_STACK_SIZE
	.align		4
.L_4613:
        /*6c24*/ 	.byte	0x04, 0x12
        /*6c26*/ 	.short	(.L_4615 - .L_4614)
	.align		4
.L_4614:
        /*6c28*/ 	.word	index@(_Z9cuda_gemmIiLi128ELi4ELi1ELi2048ELi2ELi2ELi64ELi0ELi0EEviiiPT_S1_S1_iii)
        /*6c2c*/ 	.word	0x00000040


	//----- nvinfo : EIATTR_MIN_STACK_SIZE
	.align		4
.L_4615:
        /*6c30*/ 	.byte	0x04, 0x12
        /*6c32*/ 	.short	(.L_4617 - .L_4616)
	.align		4
.L_4616:
        /*6c34*/ 	.word	index@(_Z9cuda_gemmIiLi128ELi4ELi1ELi1024ELi128ELi128ELi64ELi1ELi1EEviiiPT_S1_S1_iii)
        /*6c38*/ 	.word	0x00000000


	//----- nvinfo : EIATTR_MIN_STACK_SIZE
	.align		4
.L_4617:
        /*6c3c*/ 	.byte	0x04, 0x12
        /*6c3e*/ 	.short	(.L_4619 - .L_4618)
	.align		4
.L_4618:
        /*6c40*/ 	.word	index@(_Z9cuda_gemmIiLi128ELi4ELi1ELi1024ELi128ELi128ELi64ELi1ELi0EEviiiPT_S1_S1_iii)
        /*6c44*/ 	.word	0x00000000


	//----- nvinfo : EIATTR_MIN_STACK_SIZE
	.align		4
.L_4619:
        /*6c48*/ 	.byte	0x04, 0x12
        /*6c4a*/ 	.short	(.L_4621 - .L_4620)
	.align		4
.L_4620:
        /*6c4c*/ 	.word	index@(_Z9cuda_gemmIiLi128ELi4ELi1ELi1024ELi128ELi128ELi64ELi0ELi1EEviiiPT_S1_S1_iii)
        /*6c50*/ 	.word	0x00000000


	//----- nvinfo : EIATTR_MIN_STACK_SIZE
	.align		4
.L_4621:
        /*6c54*/ 	.byte	0x04, 0x12
        /*6c56*/ 	.short	(.L_4623 - .L_4622)
	.align		4
.L_4622:
        /*6c58*/ 	.word	index@(_Z9cuda_gemmIiLi128ELi4ELi1ELi1024ELi128ELi128ELi64ELi0ELi0EEviiiPT_S1_S1_iii)
        /*6c5c*/ 	.word	0x00000000


	//----- nvinfo : EIATTR_MIN_STACK_SIZE
	.align		4
.L_4623:
        /*6c60*/ 	.byte	0x04, 0x12
        /*6c62*/ 	.short	(.L_4625 - .L_4624)
	.align		4
.L_4624:
        /*6c64*/ 	.word	index@(_Z9cuda_gemmIiLi128ELi4ELi1ELi1024ELi64ELi64ELi64ELi1ELi1EEviiiPT_S1_S1_iii)
        /*6c68*/ 	.word	0x00000000


	//----- nvinfo : EIATTR_MIN_STACK_SIZE
	.align		4
.L_4625:
        /*6c6c*/ 	.byte	0x04, 0x12
        /*6c6e*/ 	.short	(.L_4627 - .L_4626)
	.align		4
.L_4626:
        /*6c70*/ 	.word	index@(_Z9cuda_gemmIiLi128ELi4ELi1ELi1024ELi64ELi64ELi64ELi1ELi0EEviiiPT_S1_S1_iii)
        /*6c74*/ 	.word	0x00000008


	//----- nvinfo : EIATTR_MIN_STACK_SIZE
	.align		4
.L_4627:
        /*6c78*/ 	.byte	0x04, 0x12
        /*6c7a*/ 	.short	(.L_4629 - .L_4628)
	.align		4
.L_4628:
        /*6c7c*/ 	.word	index@(_Z9cuda_gemmIiLi128ELi4ELi1ELi1024ELi64ELi64ELi64ELi0ELi1EEviiiPT_S1_S1_iii)
        /*6c80*/ 	.word	0x00000000


	//----- nvinfo : EIATTR_MIN_STACK_SIZE
	.align		4
.L_4629:
        /*6c84*/ 	.byte	0x04, 0x12
        /*6c86*/ 	.short	(.L_4631 - .L_4630)
	.align		4
.L_4630:
        /*6c88*/ 	.word	index@(_Z9cuda_gemmIiLi128ELi4ELi1ELi1024ELi64ELi64ELi64ELi0ELi0EEviiiPT_S1_S1_iii)
        /*6c8c*/ 	.word	0x00000000


	//----- nvinfo : EIATTR_MIN_STACK_SIZE
	.align		4
.L_4631:
        /*6c90*/ 	.byte	0x04, 0x12
        /*6c92*/ 	.short	(.L_4633 - .L_4632)
	.align		4
.L_4632:
        /*6c94*/ 	.word	index@(_Z9cuda_gemmIiLi128ELi4ELi1ELi1024ELi32ELi32ELi64ELi1ELi1EEviiiPT_S1_S1_iii)
        /*6c98*/ 	.word	0x00000000


	//----- nvinfo : EIATTR_MIN_STACK_SIZE
	.align		4
.L_4633:
        /*6c9c*/ 	.byte	0x04, 0x12
        /*6c9e*/ 	.short	(.L_4635 - .L_4634)
	.align		4
.L_4634:
        /*6ca0*/ 	.word	index@(_Z9cuda_gemmIiLi128ELi4ELi1ELi1024ELi32ELi32ELi64ELi1ELi0EEviiiPT_S1_S1_iii)
        /*6ca4*/ 	.word	0x00000010


	//----- nvinfo : EIATTR_MIN_STACK_SIZE
	.align		4
.L_4635:
        /*6ca8*/ 	.byte	0x04, 0x12
        /*6caa*/ 	.short	(.L_4637 - .L_4636)
	.align		4
.L_4636:
        /*6cac*/ 	.word	index@(_Z9cuda_gemmIiLi128ELi4ELi1ELi1024ELi32ELi32ELi64ELi0ELi1EEviiiPT_S1_S1_iii)
        /*6cb0*/ 	.word	0x00000000


	//----- nvinfo : EIATTR_MIN_STACK_SIZE
	.align		4
.L_4637:
        /*6cb4*/ 	.byte	0x04, 0x12
        /*6cb6*/ 	.short	(.L_4639 - .L_4638)
	.align		4
.L_4638:
        /*6cb8*/ 	.word	index@(_Z9cuda_gemmIiLi128ELi4ELi1ELi1024ELi32ELi32ELi64ELi0ELi0EEviiiPT_S1_S1_iii)
        /*6cbc*/ 	.word	0x00000018


	//----- nvinfo : EIATTR_MIN_STACK_SIZE
	.align		4
.L_4639:
        /*6cc0*/ 	.byte	0x04, 0x12
        /*6cc2*/ 	.short	(.L_4641 - .L_4640)
	.align		4
.L_4640:
        /*6cc4*/ 	.word	index@(_Z9cuda_gemmIiLi128ELi4ELi1ELi1024ELi16ELi16ELi64ELi1ELi1EEviiiPT_S1_S1_iii)
        /*6cc8*/ 	.word	0x00000000


	//----- nvinfo : EIATTR_MIN_STACK_SIZE
	.align		4
.L_4641:
        /*6ccc*/ 	.byte	0x04, 0x12
        /*6cce*/ 	.short	(.L_4643 - .L_4642)
	.align		4
.L_4642:
        /*6cd0*/ 	.word	index@(_Z9cuda_gemmIiLi128ELi4ELi1ELi1024ELi16ELi16ELi64ELi1ELi0EEviiiPT_S1_S1_iii)
        /*6cd4*/ 	.word	0x00000020


	//----- nvinfo : EIATTR_MIN_STACK_SIZE
	.align		4
.L_4643:
        /*6cd8*/ 	.byte	0x04, 0x12
        /*6cda*/ 	.short	(.L_4645 - .L_4644)
	.align		4
.L_4644:
        /*6cdc*/ 	.word	index@(_Z9cuda_gemmIiLi128ELi4ELi1ELi1024ELi16ELi16ELi64ELi0ELi1EEviiiPT_S1_S1_iii)
        /*6ce0*/ 	.word	0x00000000


	//----- nvinfo : EIATTR_MIN_STACK_SIZE
	.align		4
.L_4645:
        /*6ce4*/ 	.byte	0x04, 0x12
        /*6ce6*/ 	.short	(.L_4647 - .L_4646)
	.align		4
.L_4646:
        /*6ce8*/ 	.word	index@(_Z9cuda_gemmIiLi128ELi4ELi1ELi1024ELi16ELi16ELi64ELi0ELi0EEviiiPT_S1_S1_iii)
        /*6cec*/ 	.word	0x00000020


	//----- nvinfo : EIATTR_MIN_STACK_SIZE
	.align		4
.L_4647:
        /*6cf0*/ 	.byte	0x04, 0x12
        /*6cf2*/ 	.short	(.L_4649 - .L_4648)
	.align		4
.L_4648:
        /*6cf4*/ 	.word	index@(_Z9cuda_gemmIiLi128ELi4ELi1ELi1024ELi8ELi8ELi64ELi1ELi1EEviiiPT_S1_S1_iii)
        /*6cf8*/ 	.word	0x00000000


	//----- nvinfo : EIATTR_MIN_STACK_SIZE
	.align		4
.L_4649:
        /*6cfc*/ 	.byte	0x04, 0x12
        /*6cfe*/ 	.short	(.L_4651 - .L_4650)
	.align		4
.L_4650:
        /*6d00*/ 	.word	index@(_Z9cuda_gemmIiLi128ELi4ELi1ELi1024ELi8ELi8ELi64ELi1ELi0EEviiiPT_S1_S1_iii)
        /*6d04*/ 	.word	0x00000020


	//----- nvinfo : EIATTR_MIN_STACK_SIZE
	.align		4
.L_4651:
        /*6d08*/ 	.byte	0x04, 0x12
        /*6d0a*/ 	.short	(.L_4653 - .L_4652)
	.align		4
.L_4652:
        /*6d0c*/ 	.word	index@(_Z9cuda_gemmIiLi128ELi4ELi1ELi1024ELi8ELi8ELi64ELi0ELi1EEviiiPT_S1_S1_iii)
        /*6d10*/ 	.word	0x00000000


	//----- nvinfo : EIATTR_MIN_STACK_SIZE
	.align		4
.L_4653:
        /*6d14*/ 	.byte	0x04, 0x12
        /*6d16*/ 	.short	(.L_4655 - .L_4654)
	.align		4
.L_4654:
        /*6d18*/ 	.word	index@(_Z9cuda_gemmIiLi128ELi4ELi1ELi1024ELi8ELi8ELi64ELi0ELi0EEviiiPT_S1_S1_iii)
        /*6d1c*/ 	.word	0x00000020


	//----- nvinfo : EIATTR_MIN_STACK_SIZE
	.align		4
.L_4655:
        /*6d20*/ 	.byte	0x04, 0x12
        /*6d22*/ 	.short	(.L_4657 - .L_4656)
	.align		4
.L_4656:
        /*6d24*/ 	.word	index@(_Z9cuda_gemmIiLi128ELi4ELi1ELi1024ELi4ELi4ELi64ELi1ELi1EEviiiPT_S1_S1_iii)
        /*6d28*/ 	.word	0x00000000


	//----- nvinfo : EIATTR_MIN_STACK_SIZE
	.align		4
.L_4657:
        /*6d2c*/ 	.byte	0x04, 0x12
        /*6d2e*/ 	.short	(.L_4659 - .L_4658)
	.align		4
.L_4658:
        /*6d30*/ 	.word	index@(_Z9cuda_gemmIiLi128ELi4ELi1ELi1024ELi4ELi4ELi64ELi1ELi0EEviiiPT_S1_S1_iii)
        /*6d34*/ 	.word	0x00000020


	//----- nvinfo : EIATTR_MIN_STACK_SIZE
	.align		4
.L_4659:
        /*6d38*/ 	.byte	0x04, 0x12
        /*6d3a*/ 	.short	(.L_4661 - .L_4660)
	.align		4
.L_4660:
        /*6d3c*/ 	.word	index@(_Z9cuda_gemmIiLi128ELi4ELi1ELi1024ELi4ELi4ELi64ELi0ELi1EEviiiPT_S1_S1_iii)
        /*6d40*/ 	.word	0x00000000


	//----- nvinfo : EIATTR_MIN_STACK_SIZE
	.align		4
.L_4661:
        /*6d44*/ 	.byte	0x04, 0x12
        /*6d46*/ 	.short	(.L_4663 - .L_4662)
	.align		4
.L_4662:
        /*6d48*/ 	.word	index@(_Z9cuda_gemmIiLi128ELi4ELi1ELi1024ELi4ELi4ELi64ELi0ELi0EEviiiPT_S1_S1_iii)
        /*6d4c*/ 	.word	0x00000020


	//----- nvinfo : EIATTR_MIN_STACK_SIZE
	.align		4
.L_4663:
        /*6d50*/ 	.byte	0x04, 0x12
        /*6d52*/ 	.short	(.L_4665 - .L_4664)
	.align		4
.L_4664:
        /*6d54*/ 	.word	index@(_Z9cuda_gemmIiLi128ELi4ELi1ELi1024ELi2ELi2ELi64ELi1ELi1EEviiiPT_S1_S1_iii)
        /*6d58*/ 	.word	0x00000000


	//----- nvinfo : EIATTR_MIN_STACK_SIZE
	.align		4
.L_4665:
        /*6d5c*/ 	.byte	0x04, 0x12
        /*6d5e*/ 	.short	(.L_4667 - .L_4666)
	.align		4
.L_4666:
        /*6d60*/ 	.word	index@(_Z9cuda_gemmIiLi128ELi4ELi1ELi1024ELi2ELi2ELi64ELi1ELi0EEviiiPT_S1_S1_iii)
        /*6d64*/ 	.word	0x00000020


	//----- nvinfo : EIATTR_MIN_STACK_SIZE
	.align		4
.L_4667:
        /*6d68*/ 	.byte	0x04, 0x12
        /*6d6a*/ 	.short	(.L_4669 - .L_4668)
	.align		4
.L_4668:
        /*6d6c*/ 	.word	index@(_Z9cuda_gemmIiLi128ELi4ELi1ELi1024ELi2ELi2ELi64ELi0ELi1EEviiiPT_S1_S1_iii)
        /*6d70*/ 	.word	0x00000000


	//----- nvinfo : EIATTR_MIN_STACK_SIZE
	.align		4
.L_4669:
        /*6d74*/ 	.byte	0x04, 0x12
        /*6d76*/ 	.short	(.L_4671 - .L_4670)
	.align		4
.L_4670:
        /*6d78*/ 	.word	index@(_Z9cuda_gemmIiLi128ELi4ELi1ELi1024ELi2ELi2ELi64ELi0ELi0EEviiiPT_S1_S1_iii)
        /*6d7c*/ 	.word	0x00000020


	//----- nvinfo : EIATTR_MIN_STACK_SIZE
	.align		4
.L_4671:
        /*6d80*/ 	.byte	0x04, 0x12
        /*6d82*/ 	.short	(.L_4673 - .L_4672)
	.align		4
.L_4672:
        /*6d84*/ 	.word	index@(_Z9cuda_gemmIiLi128ELi4ELi1ELi512ELi128ELi128ELi64ELi1ELi1EEviiiPT_S1_S1_iii)
        /*6d88*/ 	.word	0x00000000


	//----- nvinfo : EIATTR_MIN_STACK_SIZE
	.align		4
.L_4673:
        /*6d8c*/ 	.byte	0x04, 0x12
        /*6d8e*/ 	.short	(.L_4675 - .L_4674)
	.align		4
.L_4674:
        /*6d90*/ 	.word	index@(_Z9cuda_gemmIiLi128ELi4ELi1ELi512ELi128ELi128ELi64ELi1ELi0EEviiiPT_S1_S1_iii)
        /*6d94*/ 	.word	0x00000000


	//----- nvinfo : EIATTR_MIN_STACK_SIZE
	.align		4
.L_4675:
        /*6d98*/ 	.byte	0x04, 0x12
        /*6d9a*/ 	.short	(.L_4677 - .L_4676)
	.align		4
.L_4676:
        /*6d9c*/ 	.word	index@(_Z9cuda_gemmIiLi128ELi4ELi1ELi512ELi128ELi128ELi64ELi0ELi1EEviiiPT_S1_S1_iii)
        /*6da0*/ 	.word	0x00000000


	//----- nvinfo : EIATTR_MIN_STACK_SIZE
	.align		4
.L_4677:
        /*6da4*/ 	.byte	0x04, 0x12
        /*6da6*/ 	.short	(.L_4679 - .L_4678)
	.align		4
.L_4678:
        /*6da8*/ 	.word	index@(_Z9cuda_gemmIiLi128ELi4ELi1ELi512ELi128ELi128ELi64ELi0ELi0EEviiiPT_S1_S1_iii)
        /*6dac*/ 	.word	0x00000000


	//----- nvinfo : EIATTR_MIN_STACK_SIZE
	.align		4
.L_4679:
        /*6db0*/ 	.byte	0x04, 0x12
        /*6db2*/ 	.short	(.L_4681 - .L_4680)
	.align		4
.L_4680:
        /*6db4*/ 	.word	index@(_Z9cuda_gemmIiLi128ELi4ELi1ELi512ELi64ELi64ELi64ELi1ELi1EEviiiPT_S1_S1_iii)
        /*6db8*/ 	.word	0x00000000


	//----- nvinfo : EIATTR_MIN_STACK_SIZE
	.align		4
.L_4681:
        /*6dbc*/ 	.byte	0x04, 0x12
        /*6dbe*/ 	.short	(.L_4683 - .L_4682)
	.align		4
.L_4682:
        /*6dc0*/ 	.word	index@(_Z9cuda_gemmIiLi128ELi4ELi1ELi512ELi64ELi64ELi64ELi1ELi0EEviiiPT_S1_S1_iii)
        /*6dc4*/ 	.word	0x00000008


	//----- nvinfo : EIATTR_MIN_STACK_SIZE
	.align		4
.L_4683:
        /*6dc8*/ 	.byte	0x04, 0x12
        /*6dca*/ 	.short	(.L_4685 - .L_4684)
	.align		4
.L_4684:
        /*6dcc*/ 	.word	index@(_Z9cuda_gemmIiLi128ELi4ELi1ELi512ELi64ELi64ELi64ELi0ELi1EEviiiPT_S1_S1_iii)
        /*6dd0*/ 	.word	0x00000000


	//----- nvinfo : EIATTR_MIN_STACK_SIZE
	.align		4
.L_4685:
        /*6dd4*/ 	.byte	0x04, 0x12
        /*6dd6*/ 	.short	(.L_4687 - .L_4686)
	.align		4
.L_4686:
        /*6dd8*/ 	.word	index@(_Z9cuda_gemmIiLi128ELi4ELi1ELi512ELi64ELi64ELi64ELi0ELi0EEviiiPT_S1_S1_iii)
        /*6ddc*/ 	.word	0x00000000


	//----- nvinfo : EIATTR_MIN_STACK_SIZE
	.align		4
.L_4687:
        /*6de0*/ 	.byte	0x04, 0x12
        /*6de2*/ 	.short	(.L_4689 - .L_4688)
	.align		4
.L_4688:
        /*6de4*/ 	.word	index@(_Z9cuda_gemmIiLi128ELi4ELi1ELi512ELi32ELi32ELi64ELi1ELi1EEviiiPT_S1_S1_iii)
        /*6de8*/ 	.word	0x00000000


	//----- nvinfo : EIATTR_MIN_STACK_SIZE
	.align		4
.L_4689:
        /*6dec*/ 	.byte	0x04, 0x12
        /*6dee*/ 	.short	(.L_4691 - .L_4690)
	.align		4
.L_4690:
        /*6df0*/ 	.word	index@(_Z9cuda_gemmIiLi128ELi4ELi1ELi512ELi32ELi32ELi64ELi1ELi0EEviiiPT_S1_S1_iii)
        /*6df4*/ 	.word	0x00000010


	//----- nvinfo : EIATTR_MIN_STACK_SIZE
	.align		4
.L_4691:
        /*6df8*/ 	.byte	0x04, 0x12
        /*6dfa*/ 	.short	(.L_4693 - .L_4692)
	.align		4
.L_4692:
        /*6dfc*/ 	.word	index@(_Z9cuda_gemmIiLi128ELi4ELi1ELi512ELi32ELi32ELi64ELi0ELi1EEviiiPT_S1_S1_iii)
        /*6e00*/ 	.word	0x00000000


	//----- nvinfo : EIATTR_MIN_STACK_SIZE
	.align		4
.L_4693:
        /*6e04*/ 	.byte	0x04, 0x12
        /*6e06*/ 	.short	(.L_4695 - .L_4694)
	.align		4
.L_4694:
        /*6e08*/ 	.word	index@(_Z9cuda_gemmIiLi128ELi4ELi1ELi512ELi32ELi32ELi64ELi0ELi0EEviiiPT_S1_S1_iii)
        /*6e0c*/ 	.word	0x00000018


	//----- nvinfo : EIATTR_MIN_STACK_SIZE
	.align		4
.L_4695:
        /*6e10*/ 	.byte	0x04, 0x12
        /*6e12*/ 	.short	(.L_4697 - .L_4696)
	.align		4
.L_4696:
        /*6e14*/ 	.word	index@(_Z9cuda_gemmIiLi128ELi4ELi1ELi512ELi16ELi16ELi64ELi1ELi1EEviiiPT_S1_S1_iii)
        /*6e18*/ 	.word	0x00000000


	//----- nvinfo : EIATTR_MIN_STACK_SIZE
	.align		4
.L_4697:
        /*6e1c*/ 	.byte	0x04, 0x12
        /*6e1e*/ 	.short	(.L_4699 - .L_4698)
	.align		4
.L_4698:
        /*6e20*/ 	.word	index@(_Z9cuda_gemmIiLi128ELi4ELi1ELi512ELi16ELi16ELi64ELi1ELi0EEviiiPT_S1_S1_iii)
        /*6e24*/ 	.word	0x00000010


	//----- nvinfo : EIATTR_MIN_STACK_SIZE
	.align		4
.L_4699:
        /*6e28*/ 	.byte	0x04, 0x12
        /*6e2a*/ 	.short	(.L_4701 - .L_4700)
	.align		4
.L_4700:
        /*6e2c*/ 	.word	index@(_Z9cuda_gemmIiLi128ELi4ELi1ELi512ELi16ELi16ELi64ELi0ELi1EEviiiPT_S1_S1_iii)
        /*6e30*/ 	.word	0x00000000


	//----- nvinfo : EIATTR_MIN_STACK_SIZE
	.align		4
.L_4701:
        /*6e34*/ 	.byte	0x04, 0x12
        /*6e36*/ 	.short	(.L_4703 - .L_4702)
	.align		4
.L_4702:
        /*6e38*/ 	.word	index@(_Z9cuda_gemmIiLi128ELi4ELi1ELi512ELi16ELi16ELi64ELi0ELi0EEviiiPT_S1_S1_iii)
        /*6e3c*/ 	.word	0x00000010


	//----- nvinfo : EIATTR_MIN_STACK_SIZE
	.align		4
.L_4703:
        /*6e40*/ 	.byte	0x04, 0x12
        /*6e42*/ 	.short	(.L_4705 - .L_4704)
	.align		4
.L_4704:
        /*6e44*/ 	.word	index@(_Z9cuda_gemmIiLi128ELi4ELi1ELi512ELi8ELi8ELi64ELi1ELi1EEviiiPT_S1_S1_iii)
        /*6e48*/ 	.word	0x00000000


	//----- nvinfo : EIATTR_MIN_STACK_SIZE
	.align		4
.L_4705:
        /*6e4c*/ 	.byte	0x04, 0x12
        /*6e4e*/ 	.short	(.L_4707 - .L_4706)
	.align		4
.L_4706:
        /*6e50*/ 	.word	index@(_Z9cuda_gemmIiLi128ELi4ELi1ELi512ELi8ELi8ELi64ELi1ELi0EEviiiPT_S1_S1_iii)
        /*6e54*/ 	.word	0x00000010


	//----- nvinfo : EIATTR_MIN_STACK_SIZE
	.align		4
.L_4707:
        /*6e58*/ 	.byte	0x04, 0x12
        /*6e5a*/ 	.short	(.L_4709 - .L_4708)
	.align		4
.L_4708:
        /*6e5c*/ 	.word	index@(_Z9cuda_gemmIiLi128ELi4ELi1ELi512ELi8ELi8ELi64ELi0ELi1EEviiiPT_S1_S1_iii)
        /*6e60*/ 	.word	0x00000000


	//----- nvinfo : EIATTR_MIN_STACK_SIZE
	.align		4
.L_4709:
        /*6e64*/ 	.byte	0x04, 0x12
        /*6e66*/ 	.short	(.L_4711 - .L_4710)
	.align		4
.L_4710:
        /*6e68*/ 	.word	index@(_Z9cuda_gemmIiLi128ELi4ELi1ELi512ELi8ELi8ELi64ELi0ELi0EEviiiPT_S1_S1_iii)
        /*6e6c*/ 	.word	0x00000010


	//----- nvinfo : EIATTR_MIN_STACK_SIZE
	.align		4
.L_4711:
        /*6e70*/ 	.byte	0x04, 0x12
        /*6e72*/ 	.short	(.L_4713 - .L_4712)
	.align		4
.L_4712:
        /*6e74*/ 	.word	index@(_Z9cuda_gemmIiLi128ELi4ELi1ELi512ELi4ELi4ELi64ELi1ELi1EEviiiPT_S1_S1_iii)
        /*6e78*/ 	.word	0x00000000


	//----- nvinfo : EIATTR_MIN_STACK_SIZE
	.align		4
.L_4713:
        /*6e7c*/ 	.byte	0x04, 0x12
        /*6e7e*/ 	.short	(.L_4715 - .L_4714)
	.align		4
.L_4714:
        /*6e80*/ 	.word	index@(_Z9cuda_gemmIiLi128ELi4ELi1ELi512ELi4ELi4ELi64ELi1ELi0EEviiiPT_S1_S1_iii)
        /*6e84*/ 	.word	0x00000010


	//----- nvinfo : EIATTR_MIN_STACK_SIZE
	.align		4
.L_4715:
        /*6e88*/ 	.byte	0x04, 0x12
        /*6e8a*/ 	.short	(.L_4717 - .L_4716)
	.align		4
.L_4716:
        /*6e8c*/ 	.word	index@(_Z9cuda_gemmIiLi128ELi4ELi1ELi512ELi4ELi4ELi64ELi0ELi1EEviiiPT_S1_S1_iii)
        /*6e90*/ 	.word	0x00000000


	//----- nvinfo : EIATTR_MIN_STACK_SIZE
	.align		4
.L_4717:
        /*6e94*/ 	.byte	0x04, 0x12
        /*6e96*/ 	.short	(.L_4719 - .L_4718)
	.align		4
.L_4718:
        /*6e98*/ 	.word	index@(_Z9cuda_gemmIiLi128ELi4ELi1ELi512ELi4ELi4ELi64ELi0ELi0EEviiiPT_S1_S1_iii)
        /*6e9c*/ 	.word	0x00000010


	//----- nvinfo : EIATTR_MIN_STACK_SIZE
	.align		4
.L_4719:
        /*6ea0*/ 	.byte	0x04, 0x12
        /*6ea2*/ 	.short	(.L_4721 - .L_4720)
	.align		4
.L_4720:
        /*6ea4*/ 	.word	index@(_Z9cuda_gemmIiLi128ELi4ELi1ELi512ELi2ELi2ELi64ELi1ELi1EEviiiPT_S1_S1_iii)
        /*6ea8*/ 	.word	0x00000000


	//----- nvinfo : EIATTR_MIN_STACK_SIZE
	.align		4
.L_4721:
        /*6eac*/ 	.byte	0x04, 0x12
        /*6eae*/ 	.short	(.L_4723 - .L_4722)
	.align		4
.L_4722:
        /*6eb0*/ 	.word	index@(_Z9cuda_gemmIiLi128ELi4ELi1ELi512ELi2ELi2ELi64ELi1ELi0EEviiiPT_S1_S1_iii)
        /*6eb4*/ 	.word	0x00000010


	//----- nvinfo : EIATTR_MIN_STACK_SIZE
	.align		4
.L_4723:
        /*6eb8*/ 	.byte	0x04, 0x12
        /*6eba*/ 	.short	(.L_4725 - .L_4724)
	.align		4
.L_4724:
        /*6ebc*/ 	.word	index@(_Z9cuda_gemmIiLi128ELi4ELi1ELi512ELi2ELi2ELi64ELi0ELi1EEviiiPT_S1_S1_iii)
        /*6ec0*/ 	.word	0x00000000


	//----- nvinfo : EIATTR_MIN_STACK_SIZE
	.align		4
.L_4725:
        /*6ec4*/ 	.byte	0x04, 0x12
        /*6ec6*/ 	.short	(.L_4727 - .L_4726)
	.align		4
.L_4726:
        /*6ec8*/ 	.word	index@(_Z9cuda_gemmIiLi128ELi4ELi1ELi512ELi2ELi2ELi64ELi0ELi0EEviiiPT_S1_S1_iii)
        /*6ecc*/ 	.word	0x00000010


	//----- nvinfo : EIATTR_MIN_STACK_SIZE
	.align		4
.L_4727:
        /*6ed0*/ 	.byte	0x04, 0x12
        /*6ed2*/ 	.short	(.L_4729 - .L_4728)
	.align		4
.L_4728:
        /*6ed4*/ 	.word	index@(_Z9cuda_gemmIiLi128ELi4ELi1ELi256ELi128ELi128ELi64ELi1ELi1EEviiiPT_S1_S1_iii)
        /*6ed8*/ 	.word	0x00000000


	//----- nvinfo : EIATTR_MIN_STACK_SIZE
	.align		4
.L_4729:
        /*6edc*/ 	.byte	0x04, 0x12
        /*6ede*/ 	.short	(.L_4731 - .L_4730)
	.align		4
.L_4730:
        /*6ee0*/ 	.word	index@(_Z9cuda_gemmIiLi128ELi4ELi1ELi256ELi128ELi128ELi64ELi1ELi0EEviiiPT_S1_S1_iii)
        /*6ee4*/ 	.word	0x00000000


	//----- nvinfo : EIATTR_MIN_STACK_SIZE
	.align		4
.L_4731:
        /*6ee8*/ 	.byte	0x04, 0x12
        /*6eea*/ 	.short	(.L_4733 - .L_4732)
	.align		4
.L_4732:
        /*6eec*/ 	.word	index@(_Z9cuda_gemmIiLi128ELi4ELi1ELi256ELi128ELi128ELi64ELi0ELi1EEviiiPT_S1_S1_iii)
        /*6ef0*/ 	.word	0x00000000


	//----- nvinfo : EIATTR_MIN_STACK_SIZE
	.align		4
.L_4733:
        /*6ef4*/ 	.byte	0x04, 0x12
        /*6ef6*/ 	.short	(.L_4735 - .L_4734)
	.align		4
.L_4734:
        /*6ef8*/ 	.word	index@(_Z9cuda_gemmIiLi128ELi4ELi1ELi256ELi128ELi128ELi64ELi0ELi0EEviiiPT_S1_S1_iii)
        /*6efc*/ 	.word	0x00000000


	//----- nvinfo : EIATTR_MIN_STACK_SIZE
	.align		4
.L_4735:
        /*6f00*/ 	.byte	0x04, 0x12
        /*6f02*/ 	.short	(.L_4737 - .L_4736)
	.align		4
.L_4736:
        /*6f04*/ 	.word	index@(_Z9cuda_gemmIiLi128ELi4ELi1ELi256ELi64ELi64ELi64ELi1ELi1EEviiiPT_S1_S1_iii)
        /*6f08*/ 	.word	0x00000008


	//----- nvinfo : EIATTR_MIN_STACK_SIZE
	.align		4
.L_4737:
        /*6f0c*/ 	.byte	0x04, 0x12
        /*6f0e*/ 	.short	(.L_4739 - .L_4738)
	.align		4
.L_4738:
        /*6f10*/ 	.word	index@(_Z9cuda_gemmIiLi128ELi4ELi1ELi256ELi64ELi64ELi64ELi1ELi0EEviiiPT_S1_S1_iii)
        /*6f14*/ 	.word	0x00000010


	//----- nvinfo : EIATTR_MIN_STACK_SIZE
	.align		4
.L_4739:
        /*6f18*/ 	.byte	0x04, 0x12
        /*6f1a*/ 	.short	(.L_4741 - .L_4740)
	.align		4
.L_4740:
        /*6f1c*/ 	.word	index@(_Z9cuda_gemmIiLi128ELi4ELi1ELi256ELi64ELi64ELi64ELi0ELi1EEviiiPT_S1_S1_iii)
        /*6f20*/ 	.word	0x00000000


	//----- nvinfo : EIATTR_MIN_STACK_SIZE
	.align		4
.L_4741:
        /*6f24*/ 	.byte	0x04, 0x12
        /*6f26*/ 	.short	(.L_4743 - .L_4742)
	.align		4
.L_4742:
        /*6f28*/ 	.word	index@(_Z9cuda_gemmIiLi128ELi4ELi1ELi256ELi64ELi64ELi64ELi0ELi0EEviiiPT_S1_S1_iii)
        /*6f2c*/ 	.word	0x00000000


	//----- nvinfo : EIATTR_MIN_STACK_SIZE
	.align		4
.L_4743:
        /*6f30*/ 	.byte	0x04, 0x12
        /*6f32*/ 	.short	(.L_4745 - .L_4744)
	.align		4
.L_4744:
        /*6f34*/ 	.word	index@(_Z9cuda_gemmIiLi128ELi4ELi1ELi256ELi32ELi32ELi64ELi1ELi1EEviiiPT_S1_S1_iii)
        /*6f38*/ 	.word	0x00000000


	//----- nvinfo : EIATTR_MIN_STACK_SIZE
	.align		4
.L_4745:
        /*6f3c*/ 	.byte	0x04, 0x12
        /*6f3e*/ 	.short	(.L_4747 - .L_4746)
	.align		4
.L_4746:
        /*6f40*/ 	.word	index@(_Z9cuda_gemmIiLi128ELi4ELi1ELi256ELi32ELi32ELi64ELi1ELi0EEviiiPT_S1_S1_iii)
        /*6f44*/ 	.word	0x00000010


	//----- nvinfo : EIATTR_MIN_STACK_SIZE
	.align		4
.L_4747:
        /*6f48*/ 	.byte	0x04, 0x12
        /*6f4a*/ 	.short	(.L_4749 - .L_4748)
	.align		4
.L_4748:
        /*6f4c*/ 	.word	index@(_Z9cuda_gemmIiLi128ELi4ELi1ELi256ELi32ELi32ELi64ELi0ELi1EEviiiPT_S1_S1_iii)
        /*6f50*/ 	.word	0x00000000


	//----- nvinfo : EIATTR_MIN_STACK_SIZE
	.align		4
.L_4749:
        /*6f54*/ 	.byte	0x04, 0x12
        /*6f56*/ 	.short	(.L_4751 - .L_4750)
	.align		4
.L_4750:
        /*6f58*/ 	.word	index@(_Z9cuda_gemmIiLi128ELi4ELi1ELi256ELi32ELi32ELi64ELi0ELi0EEviiiPT_S1_S1_iii)
        /*6f5c*/ 	.word	0x00000000


	//----- nvinfo : EIATTR_MIN_STACK_SIZE
	.align		4
.L_4751:
        /*6f60*/ 	.byte	0x04, 0x12
        /*6f62*/ 	.short	(.L_4753 - .L_4752)
	.align		4
.L_4752:
        /*6f64*/ 	.word	index@(_Z9cuda_gemmIiLi128ELi4ELi1ELi256ELi16ELi16ELi64ELi1ELi1EEviiiPT_S1_S1_iii)
        /*6f68*/ 	.word	0x00000000


	//----- nvinfo : EIATTR_MIN_STACK_SIZE
	.align		4
.L_4753:
        /*6f6c*/ 	.byte	0x04, 0x12
        /*6f6e*/ 	.short	(.L_4755 - .L_4754)
	.align		4
.L_4754:
        /*6f70*/ 	.word	index@(_Z9cuda_gemmIiLi128ELi4ELi1ELi256ELi16ELi16ELi64ELi1ELi0EEviiiPT_S1_S1_iii)
        /*6f74*/ 	.word	0x00000008


	//----- nvinfo : EIATTR_MIN_STACK_SIZE
	.align		4
.L_4755:
        /*6f78*/ 	.byte	0x04, 0x12
        /*6f7a*/ 	.short	(.L_4757 - .L_4756)
	.align		4
.L_4756:
        /*6f7c*/ 	.word	index@(_Z9cuda_gemmIiLi128ELi4ELi1ELi256ELi16ELi16ELi64ELi0ELi1EEviiiPT_S1_S1_iii)
        /*6f80*/ 	.word	0x00000000


	//----- nvinfo : EIATTR_MIN_STACK_SIZE
	.align		4
.L_4757:
        /*6f84*/ 	.byte	0x04, 0x12
        /*6f86*/ 	.short	(.L_4759 - .L_4758)
	.align		4
.L_4758:
        /*6f88*/ 	.word	index@(_Z9cuda_gemmIiLi128ELi4ELi1ELi256ELi16ELi16ELi64ELi0ELi0EEviiiPT_S1_S1_iii)
        /*6f8c*/ 	.word	0x00000010


	//----- nvinfo : EIATTR_MIN_STACK_SIZE
	.align		4
.L_4759:
        /*6f90*/ 	.byte	0x04, 0x12
        /*6f92*/ 	.short	(.L_4761 - .L_4760)
	.align		4
.L_4760:
        /*6f94*/ 	.word	index@(_Z9cuda_gemmIiLi128ELi4ELi1ELi256ELi8ELi8ELi64ELi1ELi1EEviiiPT_S1_S1_iii)
        /*6f98*/ 	.word	0x00000000


	//----- nvinfo : EIATTR_MIN_STACK_SIZE
	.align		4
.L_4761:
        /*6f9c*/ 	.byte	0x04, 0x12
        /*6f9e*/ 	.short	(.L_4763 - .L_4762)
	.align		4
.L_4762:
        /*6fa0*/ 	.word	index@(_Z9cuda_gemmIiLi128ELi4ELi1ELi256ELi8ELi8ELi64ELi1ELi0EEviiiPT_S1_S1_iii)
        /*6fa4*/ 	.word	0x00000008


	//----- nvinfo : EIATTR_MIN_STACK_SIZE
	.align		4
.L_4763:
        /*6fa8*/ 	.byte	0x04, 0x12
        /*6faa*/ 	.short	(.L_4765 - .L_4764)
	.align		4
.L_4764:
        /*6fac*/ 	.word	index@(_Z9cuda_gemmIiLi128ELi4ELi1ELi256ELi8ELi8ELi64ELi0ELi1EEviiiPT_S1_S1_iii)
        /*6fb0*/ 	.word	0x00000000


	//----- nvinfo : EIATTR_MIN_STACK_SIZE
	.align		4
.L_4765:
        /*6fb4*/ 	.byte	0x04, 0x12
        /*6fb6*/ 	.short	(.L_4767 - .L_4766)
	.align		4
.L_4766:
        /*6fb8*/ 	.word	index@(_Z9cuda_gemmIiLi128ELi4ELi1ELi256ELi8ELi8ELi64ELi0ELi0EEviiiPT_S1_S1_iii)
        /*6fbc*/ 	.word	0x00000008


	//----- nvinfo : EIATTR_MIN_STACK_SIZE
	.align		4
.L_4767:
        /*6fc0*/ 	.byte	0x04, 0x12
        /*6fc2*/ 	.short	(.L_4769 - .L_4768)
	.align		4
.L_4768:
        /*6fc4*/ 	.word	index@(_Z9cuda_gemmIiLi128ELi4ELi1ELi256ELi4ELi4ELi64ELi1ELi1EEviiiPT_S1_S1_iii)
        /*6fc8*/ 	.word	0x00000000


	//----- nvinfo : EIATTR_MIN_STACK_SIZE
	.align		4
.L_4769:
        /*6fcc*/ 	.byte	0x04, 0x12
        /*6fce*/ 	.short	(.L_4771 - .L_4770)
	.align		4
.L_4770:
        /*6fd0*/ 	.word	index@(_Z9cuda_gemmIiLi128ELi4ELi1ELi256ELi4ELi4ELi64ELi1ELi0EEviiiPT_S1_S1_iii)
        /*6fd4*/ 	.word	0x00000008


	//----- nvinfo : EIATTR_MIN_STACK_SIZE
	.align		4
.L_4771:
        /*6fd8*/ 	.byte	0x04, 0x12
        /*6fda*/ 	.short	(.L_4773 - .L_4772)
	.align		4
.L_4772:
        /*6fdc*/ 	.word	index@(_Z9cuda_gemmIiLi128ELi4ELi1ELi256ELi4ELi4ELi64ELi0ELi1EEviiiPT_S1_S1_iii)
        /*6fe0*/ 	.word	0x00000000


	//----- nvinfo : EIATTR_MIN_STACK_SIZE
	.align		4
.L_4773:
        /*6fe4*/ 	.byte	0x04, 0x12
        /*6fe6*/ 	.short	(.L_4775 - .L_4774)
	.align		4
.L_4774:
        /*6fe8*/ 	.word	index@(_Z9cuda_gemmIiLi128ELi4ELi1ELi256ELi4ELi4ELi64ELi0ELi0EEviiiPT_S1_S1_iii)
        /*6fec*/ 	.word	0x00000008


	//----- nvinfo : EIATTR_MIN_STACK_SIZE
	.align		4
.L_4775:
        /*6ff0*/ 	.byte	0x04, 0x12
        /*6ff2*/ 	.short	(.L_4777 - .L_4776)
	.align		4
.L_4776:
        /*6ff4*/ 	.word	index@(_Z9cuda_gemmIiLi128ELi4ELi1ELi256ELi2ELi2ELi64ELi1ELi1EEviiiPT_S1_S1_iii)
        /*6ff8*/ 	.word	0x00000000


	//----- nvinfo : EIATTR_MIN_STACK_SIZE
	.align		4
.L_4777:
        /*6ffc*/ 	.byte	0x04, 0x12
        /*6ffe*/ 	.short	(.L_4779 - .L_4778)
	.align		4
.L_4778:
        /*7000*/ 	.word	index@(_Z9cuda_gemmIiLi128ELi4ELi1ELi256ELi2ELi2ELi64ELi1ELi0EEviiiPT_S1_S1_iii)
        /*7004*/ 	.word	0x00000008


	//----- nvinfo : EIATTR_MIN_STACK_SIZE
	.align		4
.L_4779:
        /*7008*/ 	.byte	0x04, 0x12
        /*700a*/ 	.short	(.L_4781 - .L_4780)
	.align		4
.L_4780:
        /*700c*/ 	.word	index@(_Z9cuda_gemmIiLi128ELi4ELi1ELi256ELi2ELi2ELi64ELi0ELi1EEviiiPT_S1_S1_iii)
        /*7010*/ 	.word	0x00000000


	//----- nvinfo : EIATTR_MIN_STACK_SIZE
	.align		4
.L_4781:
        /*7014*/ 	.byte	0x04, 0x12
        /*7016*/ 	.short	(.L_4783 - .L_4782)
	.align		4
.L_4782:
        /*7018*/ 	.word	index@(_Z9cuda_gemmIiLi128ELi4ELi1ELi256ELi2ELi2ELi64ELi0ELi0EEviiiPT_S1_S1_iii)
        /*701c*/ 	.word	0x00000008


	//----- nvinfo : EIATTR_MIN_STACK_SIZE
	.align		4
.L_4783:
        /*7020*/ 	.byte	0x04, 0x12
        /*7022*/ 	.short	(.L_4785 - .L_4784)
	.align		4
.L_4784:
        /*7024*/ 	.word	index@(_Z9cuda_gemmIiLi128ELi4ELi1ELi128ELi128ELi128ELi64ELi1ELi1EEviiiPT_S1_S1_iii)
        /*7028*/ 	.word	0x00000000


	//----- nvinfo : EIATTR_MIN_STACK_SIZE
	.align		4
.L_4785:
        /*702c*/ 	.byte	0x04, 0x12
        /*702e*/ 	.short	(.L_4787 - .L_4786)
	.align		4
.L_4786:
        /*7030*/ 	.word	index@(_Z9cuda_gemmIiLi128ELi4ELi1ELi128ELi128ELi128ELi64ELi1ELi0EEviiiPT_S1_S1_iii)
        /*7034*/ 	.word	0x00000008


	//----- nvinfo : EIATTR_MIN_STACK_SIZE
	.align		4
.L_4787:
        /*7038*/ 	.byte	0x04, 0x12
        /*703a*/ 	.short	(.L_4789 - .L_4788)
	.align		4
.L_4788:
        /*703c*/ 	.word	index@(_Z9cuda_gemmIiLi128ELi4ELi1ELi128ELi128ELi128ELi64ELi0ELi1EEviiiPT_S1_S1_iii)
        /*7040*/ 	.word	0x00000000


	//----- nvinfo : EIATTR_MIN_STACK_SIZE
	.align		4
.L_4789:
        /*7044*/ 	.byte	0x04, 0x12
        /*7046*/ 	.short	(.L_4791 - .L_4790)
	.align		4
.L_4790:
        /*7048*/ 	.word	index@(_Z9cuda_gemmIiLi128ELi4ELi1ELi128ELi128ELi128ELi64ELi0ELi0EEviiiPT_S1_S1_iii)
        /*704c*/ 	.word	0x00000008


	//----- nvinfo : EIATTR_MIN_STACK_SIZE
	.align		4
.L_4791:
        /*7050*/ 	.byte	0x04, 0x12
        /*7052*/ 	.short	(.L_4793 - .L_4792)
	.align		4
.L_4792:
        /*7054*/ 	.word	index@(_Z9cuda_gemmIiLi128ELi4ELi1ELi128ELi64ELi64ELi64ELi1ELi1EEviiiPT_S1_S1_iii)
        /*7058*/ 	.word	0x00000000


	//----- nvinfo : EIATTR_MIN_STACK_SIZE
	.align		4
.L_4793:
        /*705c*/ 	.byte	0x04, 0x12
        /*705e*/ 	.short	(.L_4795 - .L_4794)
	.align		4
.L_4794:
        /*7060*/ 	.word	index@(_Z9cuda_gemmIiLi128ELi4ELi1ELi128ELi64ELi64ELi64ELi1ELi0EEviiiPT_S1_S1_iii)
        /*7064*/ 	.word	0x00000010


	//----- nvinfo : EIATTR_MIN_STACK_SIZE
	.align		4
.L_4795:
        /*7068*/ 	.byte	0x04, 0x12
        /*706a*/ 	.short	(.L_4797 - .L_4796)
	.align		4
.L_4796:
        /*706c*/ 	.word	index@(_Z9cuda_gemmIiLi128ELi4ELi1ELi128ELi64ELi64ELi64ELi0ELi1EEviiiPT_S1_S1_iii)
        /*7070*/ 	.word	0x00000000


	//----- nvinfo : EIATTR_MIN_STACK_SIZE
	.align		4
.L_4797:
        /*7074*/ 	.byte	0x04, 0x12
        /*7076*/ 	.short	(.L_4799 - .L_4798)
	.align		4
.L_4798:
        /*7078*/ 	.word	index@(_Z9cuda_gemmIiLi128ELi4ELi1ELi128ELi64ELi64ELi64ELi0ELi0EEviiiPT_S1_S1_iii)
        /*707c*/ 	.word	0x00000000


	//----- nvinfo : EIATTR_MIN_STACK_SIZE
	.align		4
.L_4799:
        /*7080*/ 	.byte	0x04, 0x12
        /*7082*/ 	.short	(.L_4801 - .L_4800)
	.align		4
.L_4800:
        /*7084*/ 	.word	index@(_Z9cuda_gemmIiLi128ELi4ELi1ELi128ELi32ELi32ELi64ELi1ELi1EEviiiPT_S1_S1_iii)
        /*7088*/ 	.word	0x00000000


	//----- nvinfo : EIATTR_MIN_STACK_SIZE
	.align		4
.L_4801:
        /*708c*/ 	.byte	0x04, 0x12
        /*708e*/ 	.short	(.L_4803 - .L_4802)
	.align		4
.L_4802:
        /*7090*/ 	.word	index@(_Z9cuda_gemmIiLi128ELi4ELi1ELi128ELi32ELi32ELi64ELi1ELi0EEviiiPT_S1_S1_iii)
        /*7094*/ 	.word	0x00000010


	//----- nvinfo : EIATTR_MIN_STACK_SIZE
	.align		4
.L_4803:
        /*7098*/ 	.byte	0x04, 0x12
        /*709a*/ 	.short	(.L_4805 - .L_4804)
	.align		4
.L_4804:
        /*709c*/ 	.word	index@(_Z9cuda_gemmIiLi128ELi4ELi1ELi128ELi32ELi32ELi64ELi0ELi1EEviiiPT_S1_S1_iii)
        /*70a0*/ 	.word	0x00000000


	//----- nvinfo : EIATTR_MIN_STACK_SIZE
	.align		4
.L_4805:
        /*70a4*/ 	.byte	0x04, 0x12
        /*70a6*/ 	.short	(.L_4807 - .L_4806)
	.align		4
.L_4806:
        /*70a8*/ 	.word	index@(_Z9cuda_gemmIiLi128ELi4ELi1ELi128ELi32ELi32ELi64ELi0ELi0EEviiiPT_S1_S1_iii)
        /*70ac*/ 	.word	0x00000000


	//----- nvinfo : EIATTR_MIN_STACK_SIZE
	.align		4
.L_4807:
        /*70b0*/ 	.byte	0x04, 0x12
        /*70b2*/ 	.short	(.L_4809 - .L_4808)
	.align		4
.L_4808:
        /*70b4*/ 	.word	index@(_Z9cuda_gemmIiLi128ELi4ELi1ELi128ELi16ELi16ELi64ELi1ELi1EEviiiPT_S1_S1_iii)
        /*70b8*/ 	.word	0x00000000


	//----- nvinfo : EIATTR_MIN_STACK_SIZE
	.align		4
.L_4809:
        /*70bc*/ 	.byte	0x04, 0x12
        /*70be*/ 	.short	(.L_4811 - .L_4810)
	.align		4
.L_4810:
        /*70c0*/ 	.word	index@(_Z9cuda_gemmIiLi128ELi4ELi1ELi128ELi16ELi16ELi64ELi1ELi0EEviiiPT_S1_S1_iii)
        /*70c4*/ 	.word	0x00000000


	//----- nvinfo : EIATTR_MIN_STACK_SIZE
	.align		4
.L_4811:
        /*70c8*/ 	.byte	0x04, 0x12
        /*70ca*/ 	.short	(.L_4813 - .L_4812)
	.align		4
.L_4812:
        /*70cc*/ 	.word	index@(_Z9cuda_gemmIiLi128ELi4ELi1ELi128ELi16ELi16ELi64ELi0ELi1EEviiiPT_S1_S1_iii)
        /*70d0*/ 	.word	0x00000000


	//----- nvinfo : EIATTR_MIN_STACK_SIZE
	.align		4
.L_4813:
        /*70d4*/ 	.byte	0x04, 0x12
        /*70d6*/ 	.short	(.L_4815 - .L_4814)
	.align		4
.L_4814:
        /*70d8*/ 	.word	index@(_Z9cuda_gemmIiLi128ELi4ELi1ELi128ELi16ELi16ELi64ELi0ELi0EEviiiPT_S1_S1_iii)
        /*70dc*/ 	.word	0x00000000


	//----- nvinfo : EIATTR_MIN_STACK_SIZE
	.align		4
.L_4815:
        /*70e0*/ 	.byte	0x04, 0x12
        /*70e2*/ 	.short	(.L_4817 - .L_4816)
	.align		4
.L_4816:
        /*70e4*/ 	.word	index@(_Z9cuda_gemmIiLi128ELi4ELi1ELi128ELi8ELi8ELi64ELi1ELi1EEviiiPT_S1_S1_iii)
        /*70e8*/ 	.word	0x00000000


	//----- nvinfo : EIATTR_MIN_STACK_SIZE
	.align		4
.L_4817:
        /*70ec*/ 	.byte	0x04, 0x12
        /*70ee*/ 	.short	(.L_4819 - .L_4818)
	.align		4
.L_4818:
        /*70f0*/ 	.word	index@(_Z9cuda_gemmIiLi128ELi4ELi1ELi128ELi8ELi8ELi64ELi1ELi0EEviiiPT_S1_S1_iii)
        /*70f4*/ 	.word	0x00000000


	//----- nvinfo : EIATTR_MIN_STACK_SIZE
	.align		4
.L_4819:
        /*70f8*/ 	.byte	0x04, 0x12
        /*70fa*/ 	.short	(.L_4821 - .L_4820)
	.align		4
.L_4820:
        /*70fc*/ 	.word	index@(_Z9cuda_gemmIiLi128ELi4ELi1ELi128ELi8ELi8ELi64ELi0ELi1EEviiiPT_S1_S1_iii)
        /*7100*/ 	.word	0x00000000


	//----- nvinfo : EIATTR_MIN_STACK_SIZE
	.align		4
.L_4821:
        /*7104*/ 	.byte	0x04, 0x12
        /*7106*/ 	.short	(.L_4823 - .L_4822)
	.align		4
.L_4822:
        /*7108*/ 	.word	index@(_Z9cuda_gemmIiLi128ELi4ELi1ELi128ELi8ELi8ELi64ELi0ELi0EEviiiPT_S1_S1_iii)
        /*710c*/ 	.word	0x00000000


	//----- nvinfo : EIATTR_MIN_STACK_SIZE
	.align		4
.L_4823:
        /*7110*/ 	.byte	0x04, 0x12
        /*7112*/ 	.short	(.L_4825 - .L_4824)
	.align		4
.L_4824:
        /*7114*/ 	.word	index@(_Z9cuda_gemmIiLi128ELi4ELi1ELi128ELi4ELi4ELi64ELi1ELi1EEviiiPT_S1_S1_iii)
        /*7118*/ 	.word	0x00000000


	//----- nvinfo : EIATTR_MIN_STACK_SIZE
	.align		4
.L_4825:
        /*711c*/ 	.byte	0x04, 0x12
        /*711e*/ 	.short	(.L_4827 - .L_4826)
	.align		4
.L_4826:
        /*7120*/ 	.word	index@(_Z9cuda_gemmIiLi128ELi4ELi1ELi128ELi4ELi4ELi64ELi1ELi0EEviiiPT_S1_S1_iii)
        /*7124*/ 	.word	0x00000000


	//----- nvinfo : EIATTR_MIN_STACK_SIZE
	.align		4
.L_4827:
        /*7128*/ 	.byte	0x04, 0x12
        /*712a*/ 	.short	(.L_4829 - .L_4828)
	.align		4
.L_4828:
        /*712c*/ 	.word	index@(_Z9cuda_gemmIiLi128ELi4ELi1ELi128ELi4ELi4ELi64ELi0ELi1EEviiiPT_S1_S1_iii)
        /*7130*/ 	.word	0x00000000


	//----- nvinfo : EIATTR_MIN_STACK_SIZE
	.align		4
.L_4829:
        /*7134*/ 	.byte	0x04, 0x12
        /*7136*/ 	.short	(.L_4831 - .L_4830)
	.align		4
.L_4830:
        /*7138*/ 	.word	index@(_Z9cuda_gemmIiLi128ELi4ELi1ELi128ELi4ELi4ELi64ELi0ELi0EEviiiPT_S1_S1_iii)
        /*713c*/ 	.word	0x00000000


	//----- nvinfo : EIATTR_MIN_STACK_SIZE
	.align		4
.L_4831:
        /*7140*/ 	.byte	0x04, 0x12
        /*7142*/ 	.short	(.L_4833 - .L_4832)
	.align		4
.L_4832:
        /*7144*/ 	.word	index@(_Z9cuda_gemmIiLi128ELi4ELi1ELi128ELi2ELi2ELi64ELi1ELi1EEviiiPT_S1_S1_iii)
        /*7148*/ 	.word	0x00000000


	//----- nvinfo : EIATTR_MIN_STACK_SIZE
	.align		4
.L_4833:
        /*714c*/ 	.byte	0x04, 0x12
        /*714e*/ 	.short	(.L_4835 - .L_4834)
	.align		4
.L_4834:
        /*7150*/ 	.word	index@(_Z9cuda_gemmIiLi128ELi4ELi1ELi128ELi2ELi2ELi64ELi1ELi0EEviiiPT_S1_S1_iii)
        /*7154*/ 	.word	0x00000000


	//----- nvinfo : EIATTR_MIN_STACK_SIZE
	.align		4
.L_4835:
        /*7158*/ 	.byte	0x04, 0x12
        /*715a*/ 	.short	(.L_4837 - .L_4836)
	.align		4
.L_4836:
        /*715c*/ 	.word	index@(_Z9cuda_gemmIiLi128ELi4ELi1ELi128ELi2ELi2ELi64ELi0ELi1EEviiiPT_S1_S1_iii)
        /*7160*/ 	.word	0x00000000


	//----- nvinfo : EIATTR_MIN_STACK_SIZE
	.align		4
.L_4837:
        /*7164*/ 	.byte	0x04, 0x12
        /*7166*/ 	.short	(.L_4839 - .L_4838)
	.align		4
.L_4838:
        /*7168*/ 	.word	index@(_Z9cuda_gemmIiLi128ELi4ELi1ELi128ELi2ELi2ELi64ELi0ELi0EEviiiPT_S1_S1_iii)
        /*716c*/ 	.word	0x00000000


	//----- nvinfo : EIATTR_MIN_STACK_SIZE
	.align		4
.L_4839:
        /*7170*/ 	.byte	0x04, 0x12
        /*7172*/ 	.short	(.L_4841 - .L_4840)
	.align		4
.L_4840:
        /*7174*/ 	.word	index@(_Z9cuda_gemmIiLi128ELi4ELi1ELi64ELi128ELi128ELi64ELi1ELi1EEviiiPT_S1_S1_iii)
        /*7178*/ 	.word	0x00000000


	//----- nvinfo : EIATTR_MIN_STACK_SIZE
	.align		4
.L_4841:
        /*717c*/ 	.byte	0x04, 0x12
        /*717e*/ 	.short	(.L_4843 - .L_4842)
	.align		4
.L_4842:
        /*7180*/ 	.word	index@(_Z9cuda_gemmIiLi128ELi4ELi1ELi64ELi128ELi128ELi64ELi1ELi0EEviiiPT_S1_S1_iii)
        /*7184*/ 	.word	0x00000008


	//----- nvinfo : EIATTR_MIN_STACK_SIZE
	.align		4
.L_4843:
        /*7188*/ 	.byte	0x04, 0x12
        /*718a*/ 	.short	(.L_4845 - .L_4844)
	.align		4
.L_4844:
        /*718c*/ 	.word	index@(_Z9cuda_gemmIiLi128ELi4ELi1ELi64ELi128ELi128ELi64ELi0ELi1EEviiiPT_S1_S1_iii)
        /*7190*/ 	.word	0x00000000


	//----- nvinfo : EIATTR_MIN_STACK_SIZE
	.align		4
.L_4845:
        /*7194*/ 	.byte	0x04, 0x12
        /*7196*/ 	.short	(.L_4847 - .L_4846)
	.align		4
.L_4846:
        /*7198*/ 	.word	index@(_Z9cuda_gemmIiLi128ELi4ELi1ELi64ELi128ELi128ELi64ELi0ELi0EEviiiPT_S1_S1_iii)
        /*719c*/ 	.word	0x00000008


	//----- nvinfo : EIATTR_MIN_STACK_SIZE
	.align		4
.L_4847:
        /*71a0*/ 	.byte	0x04, 0x12
        /*71a2*/ 	.short	(.L_4849 - .L_4848)
	.align		4
.L_4848:
        /*71a4*/ 	.word	index@(_Z9cuda_gemmIiLi128ELi4ELi1ELi64ELi64ELi64ELi64ELi1ELi1EEviiiPT_S1_S1_iii)
        /*71a8*/ 	.word	0x00000000


	//----- nvinfo : EIATTR_MIN_STACK_SIZE
	.align		4
.L_4849:
        /*71ac*/ 	.byte	0x04, 0x12
        /*71ae*/ 	.short	(.L_4851 - .L_4850)
	.align		4
.L_4850:
        /*71b0*/ 	.word	index@(_Z9cuda_gemmIiLi128ELi4ELi1ELi64ELi64ELi64ELi64ELi1ELi0EEviiiPT_S1_S1_iii)
        /*71b4*/ 	.word	0x00000008


	//----- nvinfo : EIATTR_MIN_STACK_SIZE
	.align		4
.L_4851:
        /*71b8*/ 	.byte	0x04, 0x12
        /*71ba*/ 	.short	(.L_4853 - .L_4852)
	.align		4
.L_4852:
        /*71bc*/ 	.word	index@(_Z9cuda_gemmIiLi128ELi4ELi1ELi64ELi64ELi64ELi64ELi0ELi1EEviiiPT_S1_S1_iii)
        /*71c0*/ 	.word	0x00000000


	//----- nvinfo : EIATTR_MIN_STACK_SIZE
	.align		4
.L_4853:
        /*71c4*/ 	.byte	0x04, 0x12
        /*71c6*/ 	.short	(.L_4855 - .L_4854)
	.align		4
.L_4854:
        /*71c8*/ 	.word	index@(_Z9cuda_gemmIiLi128ELi4ELi1ELi64ELi64ELi64ELi64ELi0ELi0EEviiiPT_S1_S1_iii)
        /*71cc*/ 	.word	0x00000000


	//----- nvinfo : EIATTR_MIN_STACK_SIZE
	.align		4
.L_4855:
        /*71d0*/ 	.byte	0x04, 0x12
        /*71d2*/ 	.short	(.L_4857 - .L_4856)
	.align		4
.L_4856:
        /*71d4*/ 	.word	index@(_Z9cuda_gemmIiLi128ELi4ELi1ELi64ELi32ELi32ELi64ELi1ELi1EEviiiPT_S1_S1_iii)
        /*71d8*/ 	.word	0x00000000


	//----- nvinfo : EIATTR_MIN_STACK_SIZE
	.align		4
.L_4857:
        /*71dc*/ 	.byte	0x04, 0x12
        /*71de*/ 	.short	(.L_4859 - .L_4858)
	.align		4
.L_4858:
        /*71e0*/ 	.word	index@(_Z9cuda_gemmIiLi128ELi4ELi1ELi64ELi32ELi32ELi64ELi1ELi0EEviiiPT_S1_S1_iii)
        /*71e4*/ 	.word	0x00000010


	//----- nvinfo : EIATTR_MIN_STACK_SIZE
	.align		4
.L_4859:
        /*71e8*/ 	.byte	0x04, 0x12
        /*71ea*/ 	.short	(.L_4861 - .L_4860)
	.align		4
.L_4860:
        /*71ec*/ 	.word	index@(_Z9cuda_gemmIiLi128ELi4ELi1ELi64ELi32ELi32ELi64ELi0ELi1EEviiiPT_S1_S1_iii)
        /*71f0*/ 	.word	0x00000000


	//----- nvinfo : EIATTR_MIN_STACK_SIZE
	.align		4
.L_4861:
        /*71f4*/ 	.byte	0x04, 0x12
        /*71f6*/ 	.short	(.L_4863 - .L_4862)
	.align		4
.L_4862:
        /*71f8*/ 	.word	index@(_Z9cuda_gemmIiLi128ELi4ELi1ELi64ELi32ELi32ELi64ELi0ELi0EEviiiPT_S1_S1_iii)
        /*71fc*/ 	.word	0x00000000


	//----- nvinfo : EIATTR_MIN_STACK_SIZE
	.align		4
.L_4863:
        /*7200*/ 	.byte	0x04, 0x12
        /*7202*/ 	.short	(.L_4865 - .L_4864)
	.align		4
.L_4864:
        /*7204*/ 	.word	index@(_Z9cuda_gemmIiLi128ELi4ELi1ELi64ELi16ELi16ELi64ELi1ELi1EEviiiPT_S1_S1_iii)
        /*7208*/ 	.word	0x00000000


	//----- nvinfo : EIATTR_MIN_STACK_SIZE
	.align		4
.L_4865:
        /*720c*/ 	.byte	0x04, 0x12
        /*720e*/ 	.short	(.L_4867 - .L_4866)
	.align		4
.L_4866:
        /*7210*/ 	.word	index@(_Z9cuda_gemmIiLi128ELi4ELi1ELi64ELi16ELi16ELi64ELi1ELi0EEviiiPT_S1_S1_iii)
        /*7214*/ 	.word	0x00000000


	//----- nvinfo : EIATTR_MIN_STACK_SIZE
	.align		4
.L_4867:
        /*7218*/ 	.byte	0x04, 0x12
        /*721a*/ 	.short	(.L_4869 - .L_4868)
	.align		4
.L_4868:
        /*721c*/ 	.word	index@(_Z9cuda_gemmIiLi128ELi4ELi1ELi64ELi16ELi16ELi64ELi0ELi1EEviiiPT_S1_S1_iii)
        /*7220*/ 	.word	0x00000000


	//----- nvinfo : EIATTR_MIN_STACK_SIZE
	.align		4
.L_4869:
        /*7224*/ 	.byte	0x04, 0x12
        /*7226*/ 	.short	(.L_4871 - .L_4870)
	.align		4
.L_4870:
        /*7228*/ 	.word	index@(_Z9cuda_gemmIiLi128ELi4ELi1ELi64ELi16ELi16ELi64ELi0ELi0EEviiiPT_S1_S1_iii)
        /*722c*/ 	.word	0x00000000


	//----- nvinfo : EIATTR_MIN_STACK_SIZE
	.align		4
.L_4871:
        /*7230*/ 	.byte	0x04, 0x12
        /*7232*/ 	.short	(.L_4873 - .L_4872)
	.align		4
.L_4872:
        /*7234*/ 	.word	index@(_Z9cuda_gemmIiLi128ELi4ELi1ELi64ELi8ELi8ELi64ELi1ELi1EEviiiPT_S1_S1_iii)
        /*7238*/ 	.word	0x00000000


	//----- nvinfo : EIATTR_MIN_STACK_SIZE
	.align		4
.L_4873:
        /*723c*/ 	.byte	0x04, 0x12
        /*723e*/ 	.short	(.L_4875 - .L_4874)
	.align		4
.L_4874:
        /*7240*/ 	.word	index@(_Z9cuda_gemmIiLi128ELi4ELi1ELi64ELi8ELi8ELi64ELi1ELi0EEviiiPT_S1_S1_iii)
        /*7244*/ 	.word	0x00000000


	//----- nvinfo : EIATTR_MIN_STACK_SIZE
	.align		4
.L_4875:
        /*7248*/ 	.byte	0x04, 0x12
        /*724a*/ 	.short	(.L_4877 - .L_4876)
	.align		4
.L_4876:
        /*724c*/ 	.word	index@(_Z9cuda_gemmIiLi128ELi4ELi1ELi64ELi8ELi8ELi64ELi0ELi1EEviiiPT_S1_S1_iii)
        /*7250*/ 	.word	0x00000000


	//----- nvinfo : EIATTR_MIN_STACK_SIZE
	.align		4
.L_4877:
        /*7254*/ 	.byte	0x04, 0x12
        /*7256*/ 	.short	(.L_4879 - .L_4878)
	.align		4
.L_4878:
        /*7258*/ 	.word	index@(_Z9cuda_gemmIiLi128ELi4ELi1ELi64ELi8ELi8ELi64ELi0ELi0EEviiiPT_S1_S1_iii)
        /*725c*/ 	.word	0x00000000


	//----- nvinfo : EIATTR_MIN_STACK_SIZE
	.align		4
.L_4879:
        /*7260*/ 	.byte	0x04, 0x12
        /*7262*/ 	.short	(.L_4881 - .L_4880)
	.align		4
.L_4880:
        /*7264*/ 	.word	index@(_Z9cuda_gemmIiLi128ELi4ELi1ELi64ELi4ELi4ELi64ELi1ELi1EEviiiPT_S1_S1_iii)
        /*7268*/ 	.word	0x00000000


	//----- nvinfo : EIATTR_MIN_STACK_SIZE
	.align		4
.L_4881:
        /*726c*/ 	.byte	0x04, 0x12
        /*726e*/ 	.short	(.L_4883 - .L_4882)
	.align		4
.L_4882:
        /*7270*/ 	.word	index@(_Z9cuda_gemmIiLi128ELi4ELi1ELi64ELi4ELi4ELi64ELi1ELi0EEviiiPT_S1_S1_iii)
        /*7274*/ 	.word	0x00000000


	//----- nvinfo : EIATTR_MIN_STACK_SIZE
	.align		4
.L_4883:
        /*7278*/ 	.byte	0x04, 0x12
        /*727a*/ 	.short	(.L_4885 - .L_4884)
	.align		4
.L_4884:
        /*727c*/ 	.word	index@(_Z9cuda_gemmIiLi128ELi4ELi1ELi64ELi4ELi4ELi64ELi0ELi1EEviiiPT_S1_S1_iii)
        /*7280*/ 	.word	0x00000000


	//----- nvinfo : EIATTR_MIN_STACK_SIZE
	.align		4
.L_4885:
        /*7284*/ 	.byte	0x04, 0x12
        /*7286*/ 	.short	(.L_4887 - .L_4886)
	.align		4
.L_4886:
        /*7288*/ 	.word	index@(_Z9cuda_gemmIiLi128ELi4ELi1ELi64ELi4ELi4ELi64ELi0ELi0EEviiiPT_S1_S1_iii)
        /*728c*/ 	.word	0x00000000


	//----- nvinfo : EIATTR_MIN_STACK_SIZE
	.align		4
.L_4887:
        /*7290*/ 	.byte	0x04, 0x12
        /*7292*/ 	.short	(.L_4889 - .L_4888)
	.align		4
.L_4888:
        /*7294*/ 	.word	index@(_Z9cuda_gemmIiLi128ELi4ELi1ELi64ELi2ELi2ELi64ELi1ELi1EEviiiPT_S1_S1_iii)
        /*7298*/ 	.word	0x00000000


	//----- nvinfo : EIATTR_MIN_STACK_SIZE
	.align		4
.L_4889:
        /*729c*/ 	.byte	0x04, 0x12
        /*729e*/ 	.short	(.L_4891 - .L_4890)
	.align		4
.L_4890:
        /*72a0*/ 	.word	index@(_Z9cuda_gemmIiLi128ELi4ELi1ELi64ELi2ELi2ELi64ELi1ELi0EEviiiPT_S1_S1_iii)
        /*72a4*/ 	.word	0x00000000


	//----- nvinfo : EIATTR_MIN_STACK_SIZE
	.align		4
.L_4891:
        /*72a8*/ 	.byte	0x04, 0x12
        /*72aa*/ 	.short	(.L_4893 - .L_4892)
	.align		4
.L_4892:
        /*72ac*/ 	.word	index@(_Z9cuda_gemmIiLi128ELi4ELi1ELi64ELi2ELi2ELi64ELi0ELi1EEviiiPT_S1_S1_iii)
        /*72b0*/ 	.word	0x00000000


	//----- nvinfo : EIATTR_MIN_STACK_SIZE
	.align		4
.L_4893:
        /*72b4*/ 	.byte	0x04, 0x12
        /*72b6*/ 	.short	(.L_4895 - .L_4894)
	.align		4
.L_4894:
        /*72b8*/ 	.word	index@(_Z9cuda_gemmIiLi128ELi4ELi1ELi64ELi2ELi2ELi64ELi0ELi0EEviiiPT_S1_S1_iii)
        /*72bc*/ 	.word	0x00000000


	//----- nvinfo : EIATTR_MIN_STACK_SIZE
	.align		4
.L_4895:
        /*72c0*/ 	.byte	0x04, 0x12
        /*72c2*/ 	.short	(.L_4897 - .L_4896)
	.align		4
.L_4896:
        /*72c4*/ 	.word	index@(_Z9cuda_gemmIiLi128ELi4ELi1ELi32ELi128ELi128ELi64ELi1ELi1EEviiiPT_S1_S1_iii)
        /*72c8*/ 	.word	0x00000000


	//----- nvinfo : EIATTR_MIN_STACK_SIZE
	.align		4
.L_4897:
        /*72cc*/ 	.byte	0x04, 0x12
        /*72ce*/ 	.short	(.L_4899 - .L_4898)
	.align		4
.L_4898:
        /*72d0*/ 	.word	index@(_Z9cuda_gemmIiLi128ELi4ELi1ELi32ELi128ELi128ELi64ELi1ELi0EEviiiPT_S1_S1_iii)
        /*72d4*/ 	.word	0x00000008


	//----- nvinfo : EIATTR_MIN_STACK_SIZE
	.align		4
.L_4899:
        /*72d8*/ 	.byte	0x04, 0x12
        /*72da*/ 	.short	(.L_4901 - .L_4900)
	.align		4
.L_4900:
        /*72dc*/ 	.word	index@(_Z9cuda_gemmIiLi128ELi4ELi1ELi32ELi128ELi128ELi64ELi0ELi1EEviiiPT_S1_S1_iii)
        /*72e0*/ 	.word	0x00000000


	//----- nvinfo : EIATTR_MIN_STACK_SIZE
	.align		4
.L_4901:
        /*72e4*/ 	.byte	0x04, 0x12
        /*72e6*/ 	.short	(.L_4903 - .L_4902)
	.align		4
.L_4902:
        /*72e8*/ 	.word	index@(_Z9cuda_gemmIiLi128ELi4ELi1ELi32ELi128ELi128ELi64ELi0ELi0EEviiiPT_S1_S1_iii)
        /*72ec*/ 	.word	0x00000008


	//----- nvinfo : EIATTR_MIN_STACK_SIZE
	.align		4
.L_4903:
        /*72f0*/ 	.byte	0x04, 0x12
        /*72f2*/ 	.short	(.L_4905 - .L_4904)
	.align		4
.L_4904:
        /*72f4*/ 	.word	index@(_Z9cuda_gemmIiLi128ELi4ELi1ELi32ELi64ELi64ELi64ELi1ELi1EEviiiPT_S1_S1_iii)
        /*72f8*/ 	.word	0x00000000


	//----- nvinfo : EIATTR_MIN_STACK_SIZE
	.align		4
.L_4905:
        /*72fc*/ 	.byte	0x04, 0x12
        /*72fe*/ 	.short	(.L_4907 - .L_4906)
	.align		4
.L_4906:
        /*7300*/ 	.word	index@(_Z9cuda_gemmIiLi128ELi4ELi1ELi32ELi64ELi64ELi64ELi1ELi0EEviiiPT_S1_S1_iii)
        /*7304*/ 	.word	0x00000008


	//----- nvinfo : EIATTR_MIN_STACK_SIZE
	.align		4
.L_4907:
        /*7308*/ 	.byte	0x04, 0x12
        /*730a*/ 	.short	(.L_4909 - .L_4908)
	.align		4
.L_4908:
        /*730c*/ 	.word	index@(_Z9cuda_gemmIiLi128ELi4ELi1ELi32ELi64ELi64ELi64ELi0ELi1EEviiiPT_S1_S1_iii)
        /*7310*/ 	.word	0x00000000


	//----- nvinfo : EIATTR_MIN_STACK_SIZE
	.align		4
.L_4909:
        /*7314*/ 	.byte	0x04, 0x12
        /*7316*/ 	.short	(.L_4911 - .L_4910)
	.align		4
.L_4910:
        /*7318*/ 	.word	index@(_Z9cuda_gemmIiLi128ELi4ELi1ELi32ELi64ELi64ELi64ELi0ELi0EEviiiPT_S1_S1_iii)
        /*731c*/ 	.word	0x00000000


	//----- nvinfo : EIATTR_MIN_STACK_SIZE
	.align		4
.L_4911:
        /*7320*/ 	.byte	0x04, 0x12
        /*7322*/ 	.short	(.L_4913 - .L_4912)
	.align		4
.L_4912:
        /*7324*/ 	.word	index@(_Z9cuda_gemmIiLi128ELi4ELi1ELi32ELi32ELi32ELi64ELi1ELi1EEviiiPT_S1_S1_iii)
        /*7328*/ 	.word	0x00000000


	//----- nvinfo : EIATTR_MIN_STACK_SIZE
	.align		4
.L_4913:
        /*732c*/ 	.byte	0x04, 0x12
        /*732e*/ 	.short	(.L_4915 - .L_4914)
	.align		4
.L_4914:
        /*7330*/ 	.word	index@(_Z9cuda_gemmIiLi128ELi4ELi1ELi32ELi32ELi32ELi64ELi1ELi0EEviiiPT_S1_S1_iii)
        /*7334*/ 	.word	0x00000010


	//----- nvinfo : EIATTR_MIN_STACK_SIZE
	.align		4
.L_4915:
        /*7338*/ 	.byte	0x04, 0x12
        /*733a*/ 	.short	(.L_4917 - .L_4916)
	.align		4
.L_4916:
        /*733c*/ 	.word	index@(_Z9cuda_gemmIiLi128ELi4ELi1ELi32ELi32ELi32ELi64ELi0ELi1EEviiiPT_S1_S1_iii)
        /*7340*/ 	.word	0x00000000


	//----- nvinfo : EIATTR_MIN_STACK_SIZE
	.align		4
.L_4917:
        /*7344*/ 	.byte	0x04, 0x12
        /*7346*/ 	.short	(.L_4919 - .L_4918)
	.align		4
.L_4918:
        /*7348*/ 	.word	index@(_Z9cuda_gemmIiLi128ELi4ELi1ELi32ELi32ELi32ELi64ELi0ELi0EEviiiPT_S1_S1_iii)
        /*734c*/ 	.word	0x00000000


	//----- nvinfo : EIATTR_MIN_STACK_SIZE
	.align		4
.L_4919:
        /*7350*/ 	.byte	0x04, 0x12
        /*7352*/ 	.short	(.L_4921 - .L_4920)
	.align		4
.L_4920:
        /*7354*/ 	.word	index@(_Z9cuda_gemmIiLi128ELi4ELi1ELi32ELi16ELi16ELi64ELi1ELi1EEviiiPT_S1_S1_iii)
        /*7358*/ 	.word	0x00000000


	//----- nvinfo : EIATTR_MIN_STACK_SIZE
	.align		4
.L_4921:
        /*735c*/ 	.byte	0x04, 0x12
        /*735e*/ 	.short	(.L_4923 - .L_4922)
	.align		4
.L_4922:
        /*7360*/ 	.word	index@(_Z9cuda_gemmIiLi128ELi4ELi1ELi32ELi16ELi16ELi64ELi1ELi0EEviiiPT_S1_S1_iii)
        /*7364*/ 	.word	0x00000000


	//----- nvinfo : EIATTR_MIN_STACK_SIZE
	.align		4
.L_4923:
        /*7368*/ 	.byte	0x04, 0x12
        /*736a*/ 	.short	(.L_4925 - .L_4924)
	.align		4
.L_4924:
        /*736c*/ 	.word	index@(_Z9cuda_gemmIiLi128ELi4ELi1ELi32ELi16ELi16ELi64ELi0ELi1EEviiiPT_S1_S1_iii)
        /*7370*/ 	.word	0x00000000


	//----- nvinfo : EIATTR_MIN_STACK_SIZE
	.align		4
.L_4925:
        /*7374*/ 	.byte	0x04, 0x12
        /*7376*/ 	.short	(.L_4927 - .L_4926)
	.align		4
.L_4926:
        /*7378*/ 	.word	index@(_Z9cuda_gemmIiLi128ELi4ELi1ELi32ELi16ELi16ELi64ELi0ELi0EEviiiPT_S1_S1_iii)
        /*737c*/ 	.word	0x00000000


	//----- nvinfo : EIATTR_MIN_STACK_SIZE
	.align		4
.L_4927:
        /*7380*/ 	.byte	0x04, 0x12
        /*7382*/ 	.short	(.L_4929 - .L_4928)
	.align		4
.L_4928:
        /*7384*/ 	.word	index@(_Z9cuda_gemmIiLi128ELi4ELi1ELi32ELi8ELi8ELi64ELi1ELi1EEviiiPT_S1_S1_iii)
        /*7388*/ 	.word	0x00000000


	//----- nvinfo : EIATTR_MIN_STACK_SIZE
	.align		4
.L_4929:
        /*738c*/ 	.byte	0x04, 0x12
        /*738e*/ 	.short	(.L_4931 - .L_4930)
	.align		4
.L_4930:
        /*7390*/ 	.word	index@(_Z9cuda_gemmIiLi128ELi4ELi1ELi32ELi8ELi8ELi64ELi1ELi0EEviiiPT_S1_S1_iii)
        /*7394*/ 	.word	0x00000000


	//----- nvinfo : EIATTR_MIN_STACK_SIZE
	.align		4
.L_4931:
        /*7398*/ 	.byte	0x04, 0x12
        /*739a*/ 	.short	(.L_4933 - .L_4932)
	.align		4
.L_4932:
        /*739c*/ 	.word	index@(_Z9cuda_gemmIiLi128ELi4ELi1ELi32ELi8ELi8ELi64ELi0ELi1EEviiiPT_S1_S1_iii)
        /*73a0*/ 	.word	0x00000000


	//----- nvinfo : EIATTR_MIN_STACK_SIZE
	.align		4
.L_4933:
        /*73a4*/ 	.byte	0x04, 0x12
        /*73a6*/ 	.short	(.L_4935 - .L_4934)
	.align		4
.L_4934:
        /*73a8*/ 	.word	index@(_Z9cuda_gemmIiLi128ELi4ELi1ELi32ELi8ELi8ELi64ELi0ELi0EEviiiPT_S1_S1_iii)
        /*73ac*/ 	.word	0x00000000


	//----- nvinfo : EIATTR_MIN_STACK_SIZE
	.align		4
.L_4935:
        /*73b0*/ 	.byte	0x04, 0x12
        /*73b2*/ 	.short	(.L_4937 - .L_4936)
	.align		4
.L_4936:
        /*73b4*/ 	.word	index@(_Z9cuda_gemmIiLi128ELi4ELi1ELi32ELi4ELi4ELi64ELi1ELi1EEviiiPT_S1_S1_iii)
        /*73b8*/ 	.word	0x00000000


	//----- nvinfo : EIATTR_MIN_STACK_SIZE
	.align		4
.L_4937:
        /*73bc*/ 	.byte	0x04, 0x12
        /*73be*/ 	.short	(.L_4939 - .L_4938)
	.align		4
.L_4938:
        /*73c0*/ 	.word	index@(_Z9cuda_gemmIiLi128ELi4ELi1ELi32ELi4ELi4ELi64ELi1ELi0EEviiiPT_S1_S1_iii)
        /*73c4*/ 	.word	0x00000000


	//----- nvinfo : EIATTR_MIN_STACK_SIZE
	.align		4
.L_4939:
        /*73c8*/ 	.byte	0x04, 0x12
        /*73ca*/ 	.short	(.L_4941 - .L_4940)
	.align		4
.L_4940:
        /*73cc*/ 	.word	index@(_Z9cuda_gemmIiLi128ELi4ELi1ELi32ELi4ELi4ELi64ELi0ELi1EEviiiPT_S1_S1_iii)
        /*73d0*/ 	.word	0x00000000


	//----- nvinfo : EIATTR_MIN_STACK_SIZE
	.align		4
.L_4941:
        /*73d4*/ 	.byte	0x04, 0x12
        /*73d6*/ 	.short	(.L_4943 - .L_4942)
	.align		4
.L_4942:
        /*73d8*/ 	.word	index@(_Z9cuda_gemmIiLi128ELi4ELi1ELi32ELi4ELi4ELi64ELi0ELi0EEviiiPT_S1_S1_iii)
        /*73dc*/ 	.word	0x00000000


	//----- nvinfo : EIATTR_MIN_STACK_SIZE
	.align		4
.L_4943:
        /*73e0*/ 	.byte	0x04, 0x12
        /*73e2*/ 	.short	(.L_4945 - .L_4944)
	.align		4
.L_4944:
        /*73e4*/ 	.word	index@(_Z9cuda_gemmIiLi128ELi4ELi1ELi32ELi2ELi2ELi64ELi1ELi1EEviiiPT_S1_S1_iii)
        /*73e8*/ 	.word	0x00000000


	//----- nvinfo : EIATTR_MIN_STACK_SIZE
	.align		4
.L_4945:
        /*73ec*/ 	.byte	0x04, 0x12
        /*73ee*/ 	.short	(.L_4947 - .L_4946)
	.align		4
.L_4946:
        /*73f0*/ 	.word	index@(_Z9cuda_gemmIiLi128ELi4ELi1ELi32ELi2ELi2ELi64ELi1ELi0EEviiiPT_S1_S1_iii)
        /*73f4*/ 	.word	0x00000000


	//----- nvinfo : EIATTR_MIN_STACK_SIZE
	.align		4
.L_4947:
        /*73f8*/ 	.byte	0x04, 0x12
        /*73fa*/ 	.short	(.L_4949 - .L_4948)
	.align		4
.L_4948:
        /*73fc*/ 	.word	index@(_Z9cuda_gemmIiLi128ELi4ELi1ELi32ELi2ELi2ELi64ELi0ELi1EEviiiPT_S1_S1_iii)
        /*7400*/ 	.word	0x00000000


	//----- nvinfo : EIATTR_MIN_STACK_SIZE
	.align		4
.L_4949:
        /*7404*/ 	.byte	0x04, 0x12
        /*7406*/ 	.short	(.L_4951 - .L_4950)
	.align		4
.L_4950:
        /*7408*/ 	.word	index@(_Z9cuda_gemmIiLi128ELi4ELi1ELi32ELi2ELi2ELi64ELi0ELi0EEviiiPT_S1_S1_iii)
        /*740c*/ 	.word	0x00000000


	//----- nvinfo : EIATTR_MIN_STACK_SIZE
	.align		4
.L_4951:
        /*7410*/ 	.byte	0x04, 0x12
        /*7412*/ 	.short	(.L_4953 - .L_4952)
	.align		4
.L_4952:
        /*7414*/ 	.word	index@(_Z9cuda_gemmIiLi128ELi4ELi1ELi16ELi128ELi128ELi64ELi1ELi1EEviiiPT_S1_S1_iii)
        /*7418*/ 	.word	0x00000000


	//----- nvinfo : EIATTR_MIN_STACK_SIZE
	.align		4
.L_4953:
        /*741c*/ 	.byte	0x04, 0x12
        /*741e*/ 	.short	(.L_4955 - .L_4954)
	.align		4
.L_4954:
        /*7420*/ 	.word	index@(_Z9cuda_gemmIiLi128ELi4ELi1ELi16ELi128ELi128ELi64ELi1ELi0EEviiiPT_S1_S1_iii)
        /*7424*/ 	.word	0x00000008


	//----- nvinfo : EIATTR_MIN_STACK_SIZE
	.align		4
.L_4955:
        /*7428*/ 	.byte	0x04, 0x12
        /*742a*/ 	.short	(.L_4957 - .L_4956)
	.align		4
.L_4956:
        /*742c*/ 	.word	index@(_Z9cuda_gemmIiLi128ELi4ELi1ELi16ELi128ELi128ELi64ELi0ELi1EEviiiPT_S1_S1_iii)
        /*7430*/ 	.word	0x00000000


	//----- nvinfo : EIATTR_MIN_STACK_SIZE
	.align		4
.L_4957:
        /*7434*/ 	.byte	0x04, 0x12
        /*7436*/ 	.short	(.L_4959 - .L_4958)
	.align		4
.L_4958:
        /*7438*/ 	.word	index@(_Z9cuda_gemmIiLi128ELi4ELi1ELi16ELi128ELi128ELi64ELi0ELi0EEviiiPT_S1_S1_iii)
        /*743c*/ 	.word	0x00000010


	//----- nvinfo : EIATTR_MIN_STACK_SIZE
	.align		4
.L_4959:
        /*7440*/ 	.byte	0x04, 0x12
        /*7442*/ 	.short	(.L_4961 - .L_4960)
	.align		4
.L_4960:
        /*7444*/ 	.word	index@(_Z9cuda_gemmIiLi128ELi4ELi1ELi16ELi64ELi64ELi64ELi1ELi1EEviiiPT_S1_S1_iii)
        /*7448*/ 	.word	0x00000000


	//----- nvinfo : EIATTR_MIN_STACK_SIZE
	.align		4
.L_4961:
        /*744c*/ 	.byte	0x04, 0x12
        /*744e*/ 	.short	(.L_4963 - .L_4962)
	.align		4
.L_4962:
        /*7450*/ 	.word	index@(_Z9cuda_gemmIiLi128ELi4ELi1ELi16ELi64ELi64ELi64ELi1ELi0EEviiiPT_S1_S1_iii)
        /*7454*/ 	.word	0x00000008


	//----- nvinfo : EIATTR_MIN_STACK_SIZE
	.align		4
.L_4963:
        /*7458*/ 	.byte	0x04, 0x12
        /*745a*/ 	.short	(.L_4965 - .L_4964)
	.align		4
.L_4964:
        /*745c*/ 	.word	index@(_Z9cuda_gemmIiLi128ELi4ELi1ELi16ELi64ELi64ELi64ELi0ELi1EEviiiPT_S1_S1_iii)
        /*7460*/ 	.word	0x00000000


	//----- nvinfo : EIATTR_MIN_STACK_SIZE
	.align		4
.L_4965:
        /*7464*/ 	.byte	0x04, 0x12
        /*7466*/ 	.short	(.L_4967 - .L_4966)
	.align		4
.L_4966:
        /*7468*/ 	.word	index@(_Z9cuda_gemmIiLi128ELi4ELi1ELi16ELi64ELi64ELi64ELi0ELi0EEviiiPT_S1_S1_iii)
        /*746c*/ 	.word	0x00000008


	//----- nvinfo : EIATTR_MIN_STACK_SIZE
	.align		4
.L_4967:
        /*7470*/ 	.byte	0x04, 0x12
        /*7472*/ 	.short	(.L_4969 - .L_4968)
	.align		4
.L_4968:
        /*7474*/ 	.word	index@(_Z9cuda_gemmIiLi128ELi4ELi1ELi16ELi32ELi32ELi64ELi1ELi1EEviiiPT_S1_S1_iii)
        /*7478*/ 	.word	0x00000000


	//----- nvinfo : EIATTR_MIN_STACK_SIZE
	.align		4
.L_4969:
        /*747c*/ 	.byte	0x04, 0x12
        /*747e*/ 	.short	(.L_4971 - .L_4970)
	.align		4
.L_4970:
        /*7480*/ 	.word	index@(_Z9cuda_gemmIiLi128ELi4ELi1ELi16ELi32ELi32ELi64ELi1ELi0EEviiiPT_S1_S1_iii)
        /*7484*/ 	.word	0x00000000


	//----- nvinfo : EIATTR_MIN_STACK_SIZE
	.align		4
.L_4971:
        /*7488*/ 	.byte	0x04, 0x12
        /*748a*/ 	.short	(.L_4973 - .L_4972)
	.align		4
.L_4972:
        /*748c*/ 	.word	index@(_Z9cuda_gemmIiLi128ELi4ELi1ELi16ELi32ELi32ELi64ELi0ELi1EEviiiPT_S1_S1_iii)
        /*7490*/ 	.word	0x00000000


	//----- nvinfo : EIATTR_MIN_STACK_SIZE
	.align		4
.L_4973:
        /*7494*/ 	.byte	0x04, 0x12
        /*7496*/ 	.short	(.L_4975 - .L_4974)
	.align		4
.L_4974:
        /*7498*/ 	.word	index@(_Z9cuda_gemmIiLi128ELi4ELi1ELi16ELi32ELi32ELi64ELi0ELi0EEviiiPT_S1_S1_iii)
        /*749c*/ 	.word	0x00000008


	//----- nvinfo : EIATTR_MIN_STACK_SIZE
	.align		4
.L_4975:
        /*74a0*/ 	.byte	0x04, 0x12
        /*74a2*/ 	.short	(.L_4977 - .L_4976)
	.align		4
.L_4976:
        /*74a4*/ 	.word	index@(_Z9cuda_gemmIiLi128ELi4ELi1ELi16ELi16ELi16ELi64ELi1ELi1EEviiiPT_S1_S1_iii)
        /*74a8*/ 	.word	0x00000000


	//----- nvinfo : EIATTR_MIN_STACK_SIZE
	.align		4
.L_4977:
        /*74ac*/ 	.byte	0x04, 0x12
        /*74ae*/ 	.short	(.L_4979 - .L_4978)
	.align		4
.L_4978:
        /*74b0*/ 	.word	index@(_Z9cuda_gemmIiLi128ELi4ELi1ELi16ELi16ELi16ELi64ELi1ELi0EEviiiPT_S1_S1_iii)
        /*74b4*/ 	.word	0x00000000


	//----- nvinfo : EIATTR_MIN_STACK_SIZE
	.align		4
.L_4979:
        /*74b8*/ 	.byte	0x04, 0x12
        /*74ba*/ 	.short	(.L_4981 - .L_4980)
	.align		4
.L_4980:
        /*74bc*/ 	.word	index@(_Z9cuda_gemmIiLi128ELi4ELi1ELi16ELi16ELi16ELi64ELi0ELi1EEviiiPT_S1_S1_iii)
        /*74c0*/ 	.word	0x00000000


	//----- nvinfo : EIATTR_MIN_STACK_SIZE
	.align		4
.L_4981:
        /*74c4*/ 	.byte	0x04, 0x12
        /*74c6*/ 	.short	(.L_4983 - .L_4982)
	.align		4
.L_4982:
        /*74c8*/ 	.word	index@(_Z9cuda_gemmIiLi128ELi4ELi1ELi16ELi16ELi16ELi64ELi0ELi0EEviiiPT_S1_S1_iii)
        /*74cc*/ 	.word	0x00000000


	//----- nvinfo : EIATTR_MIN_STACK_SIZE
	.align		4
.L_4983:
        /*74d0*/ 	.byte	0x04, 0x12
        /*74d2*/ 	.short	(.L_4985 - .L_4984)
	.align		4
.L_4984:
        /*74d4*/ 	.word	index@(_Z9cuda_gemmIiLi128ELi4ELi1ELi16ELi8ELi8ELi64ELi1ELi1EEviiiPT_S1_S1_iii)
        /*74d8*/ 	.word	0x00000000


	//----- nvinfo : EIATTR_MIN_STACK_SIZE
	.align		4
.L_4985:
        /*74dc*/ 	.byte	0x04, 0x12
        /*74de*/ 	.short	(.L_4987 - .L_4986)
	.align		4
.L_4986:
        /*74e0*/ 	.word	index@(_Z9cuda_gemmIiLi128ELi4ELi1ELi16ELi8ELi8ELi64ELi1ELi0EEviiiPT_S1_S1_iii)
        /*74e4*/ 	.word	0x00000000


	//----- nvinfo : EIATTR_MIN_STACK_SIZE
	.align		4
.L_4987:
        /*74e8*/ 	.byte	0x04, 0x12
        /*74ea*/ 	.short	(.L_4989 - .L_4988)
	.align		4
.L_4988:
        /*74ec*/ 	.word	index@(_Z9cuda_gemmIiLi128ELi4ELi1ELi16ELi8ELi8ELi64ELi0ELi1EEviiiPT_S1_S1_iii)
        /*74f0*/ 	.word	0x00000000


	//----- nvinfo : EIATTR_MIN_STACK_SIZE
	.align		4
.L_4989:
        /*74f4*/ 	.byte	0x04, 0x12
        /*74f6*/ 	.short	(.L_4991 - .L_4990)
	.align		4
.L_4990:
        /*74f8*/ 	.word	index@(_Z9cuda_gemmIiLi128ELi4ELi1ELi16ELi8ELi8ELi64ELi0ELi0EEviiiPT_S1_S1_iii)
        /*74fc*/ 	.word	0x00000000


	//----- nvinfo : EIATTR_MIN_STACK_SIZE
	.align		4
.L_4991:
        /*7500*/ 	.byte	0x04, 0x12
        /*7502*/ 	.short	(.L_4993 - .L_4992)
	.align		4
.L_4992:
        /*7504*/ 	.word	index@(_Z9cuda_gemmIiLi128ELi4ELi1ELi16ELi4ELi4ELi64ELi1ELi1EEviiiPT_S1_S1_iii)
        /*7508*/ 	.word	0x00000000


	//----- nvinfo : EIATTR_MIN_STACK_SIZE
	.align		4
.L_4993:
        /*750c*/ 	.byte	0x04, 0x12
        /*750e*/ 	.short	(.L_4995 - .L_4994)
	.align		4
.L_4994:
        /*7510*/ 	.word	index@(_Z9cuda_gemmIiLi128ELi4ELi1ELi16ELi4ELi4ELi64ELi1ELi0EEviiiPT_S1_S1_iii)
        /*7514*/ 	.word	0x00000000


	//----- nvinfo : EIATTR_MIN_STACK_SIZE
	.align		4
.L_4995:
        /*7518*/ 	.byte	0x04, 0x12
        /*751a*/ 	.short	(.L_4997 - .L_4996)
	.align		4
.L_4996:
        /*751c*/ 	.word	index@(_Z9cuda_gemmIiLi128ELi4ELi1ELi16ELi4ELi4ELi64ELi0ELi1EEviiiPT_S1_S1_iii)
        /*7520*/ 	.word	0x00000000


	//----- nvinfo : EIATTR_MIN_STACK_SIZE
	.align		4
.L_4997:
        /*7524*/ 	.byte	0x04, 0x12
        /*7526*/ 	.short	(.L_4999 - .L_4998)
	.align		4
.L_4998:
        /*7528*/ 	.word	index@(_Z9cuda_gemmIiLi128ELi4ELi1ELi16ELi4ELi4ELi64ELi0ELi0EEviiiPT_S1_S1_iii)
        /*752c*/ 	.word	0x00000000


	//----- nvinfo : EIATTR_MIN_STACK_SIZE
	.align		4
.L_4999:
        /*7530*/ 	.byte	0x04, 0x12
        /*7532*/ 	.short	(.L_5001 - .L_5000)
	.align		4
.L_5000:
        /*7534*/ 	.word	index@(_Z9cuda_gemmIiLi128ELi4ELi1ELi16ELi2ELi2ELi64ELi1ELi1EEviiiPT_S1_S1_iii)
        /*7538*/ 	.word	0x00000000


	//----- nvinfo : EIATTR_MIN_STACK_SIZE
	.align		4
.L_5001:
        /*753c*/ 	.byte	0x04, 0x12
        /*753e*/ 	.short	(.L_5003 - .L_5002)
	.align		4
.L_5002:
        /*7540*/ 	.word	index@(_Z9cuda_gemmIiLi128ELi4ELi1ELi16ELi2ELi2ELi64ELi1ELi0EEviiiPT_S1_S1_iii)
        /*7544*/ 	.word	0x00000000


	//----- nvinfo : EIATTR_MIN_STACK_SIZE
	.align		4
.L_5003:
        /*7548*/ 	.byte	0x04, 0x12
        /*754a*/ 	.short	(.L_5005 - .L_5004)
	.align		4
.L_5004:
        /*754c*/ 	.word	index@(_Z9cuda_gemmIiLi128ELi4ELi1ELi16ELi2ELi2ELi64ELi0ELi1EEviiiPT_S1_S1_iii)
        /*7550*/ 	.word	0x00000000


	//----- nvinfo : EIATTR_MIN_STACK_SIZE
	.align		4
.L_5005:
        /*7554*/ 	.byte	0x04, 0x12
        /*7556*/ 	.short	(.L_5007 - .L_5006)
	.align		4
.L_5006:
        /*7558*/ 	.word	index@(_Z9cuda_gemmIiLi128ELi4ELi1ELi16ELi2ELi2ELi64ELi0ELi0EEviiiPT_S1_S1_iii)
        /*755c*/ 	.word	0x00000000


	//----- nvinfo : EIATTR_MIN_STACK_SIZE
	.align		4
.L_5007:
        /*7560*/ 	.byte	0x04, 0x12
        /*7562*/ 	.short	(.L_5009 - .L_5008)
	.align		4
.L_5008:
        /*7564*/ 	.word	index@(_Z9cuda_gemmIiLi128ELi2ELi1ELi4096ELi128ELi128ELi64ELi1ELi1EEviiiPT_S1_S1_iii)
        /*7568*/ 	.word	0x00000000


	//----- nvinfo : EIATTR_MIN_STACK_SIZE
	.align		4
.L_5009:
        /*756c*/ 	.byte	0x04, 0x12
        /*756e*/ 	.short	(.L_5011 - .L_5010)
	.align		4
.L_5010:
        /*7570*/ 	.word	index@(_Z9cuda_gemmIiLi128ELi2ELi1ELi4096ELi128ELi128ELi64ELi1ELi0EEviiiPT_S1_S1_iii)
        /*7574*/ 	.word	0x00000000


	//----- nvinfo : EIATTR_MIN_STACK_SIZE
	.align		4
.L_5011:
        /*7578*/ 	.byte	0x04, 0x12
        /*757a*/ 	.short	(.L_5013 - .L_5012)
	.align		4
.L_5012:
        /*757c*/ 	.word	index@(_Z9cuda_gemmIiLi128ELi2ELi1ELi4096ELi128ELi128ELi64ELi0ELi1EEviiiPT_S1_S1_iii)
        /*7580*/ 	.word	0x00000000


	//----- nvinfo : EIATTR_MIN_STACK_SIZE
	.align		4
.L_5013:
        /*7584*/ 	.byte	0x04, 0x12
        /*7586*/ 	.short	(.L_5015 - .L_5014)
	.align		4
.L_5014:
        /*7588*/ 	.word	index@(_Z9cuda_gemmIiLi128ELi2ELi1ELi4096ELi128ELi128ELi64ELi0ELi0EEviiiPT_S1_S1_iii)
        /*758c*/ 	.word	0x00000000


	//----- nvinfo : EIATTR_MIN_STACK_SIZE
	.align		4
.L_5015:
        /*7590*/ 	.byte	0x04, 0x12
        /*7592*/ 	.short	(.L_5017 - .L_5016)
	.align		4
.L_5016:
        /*7594*/ 	.word	index@(_Z9cuda_gemmIiLi128ELi2ELi1ELi4096ELi64ELi64ELi64ELi1ELi1EEviiiPT_S1_S1_iii)
        /*7598*/ 	.word	0x00000000


	//----- nvinfo : EIATTR_MIN_STACK_SIZE
	.align		4
.L_5017:
        /*759c*/ 	.byte	0x04, 0x12
        /*759e*/ 	.short	(.L_5019 - .L_5018)
	.align		4
.L_5018:
        /*75a0*/ 	.word	index@(_Z9cuda_gemmIiLi128ELi2ELi1ELi4096ELi64ELi64ELi64ELi1ELi0EEviiiPT_S1_S1_iii)
        /*75a4*/ 	.word	0x00000008


	//----- nvinfo : EIATTR_MIN_STACK_SIZE
	.align		4
.L_5019:
        /*75a8*/ 	.byte	0x04, 0x12
        /*75aa*/ 	.short	(.L_5021 - .L_5020)
	.align		4
.L_5020:
        /*75ac*/ 	.word	index@(_Z9cuda_gemmIiLi128ELi2ELi1ELi4096ELi64ELi64ELi64ELi0ELi1EEviiiPT_S1_S1_iii)
        /*75b0*/ 	.word	0x00000000


	//----- nvinfo : EIATTR_MIN_STACK_SIZE
	.align		4
.L_5021:
        /*75b4*/ 	.byte	0x04, 0x12
        /*75b6*/ 	.short	(.L_5023 - .L_5022)
	.align		4
.L_5022:
        /*75b8*/ 	.word	index@(_Z9cuda_gemmIiLi128ELi2ELi1ELi4096ELi64ELi64ELi64ELi0ELi0EEviiiPT_S1_S1_iii)
        /*75bc*/ 	.word	0x00000000


	//----- nvinfo : EIATTR_MIN_STACK_SIZE
	.align		4
.L_5023:
        /*75c0*/ 	.byte	0x04, 0x12
        /*75c2*/ 	.short	(.L_5025 - .L_5024)
	.align		4
.L_5024:
        /*75c4*/ 	.word	index@(_Z9cuda_gemmIiLi128ELi2ELi1ELi4096ELi32ELi32ELi64ELi1ELi1EEviiiPT_S1_S1_iii)
        /*75c8*/ 	.word	0x00000000


	//----- nvinfo : EIATTR_MIN_STACK_SIZE
	.align		4
.L_5025:
        /*75cc*/ 	.byte	0x04, 0x12
        /*75ce*/ 	.short	(.L_5027 - .L_5026)
	.align		4
.L_5026:
        /*75d0*/ 	.word	index@(_Z9cuda_gemmIiLi128ELi2ELi1ELi4096ELi32ELi32ELi64ELi1ELi0EEviiiPT_S1_S1_iii)
        /*75d4*/ 	.word	0x00000008


	//----- nvinfo : EIATTR_MIN_STACK_SIZE
	.align		4
.L_5027:
        /*75d8*/ 	.byte	0x04, 0x12
        /*75da*/ 	.short	(.L_5029 - .L_5028)
	.align		4
.L_5028:
        /*75dc*/ 	.word	index@(_Z9cuda_gemmIiLi128ELi2ELi1ELi4096ELi32ELi32ELi64ELi0ELi1EEviiiPT_S1_S1_iii)
        /*75e0*/ 	.word	0x00000000


	//----- nvinfo : EIATTR_MIN_STACK_SIZE
	.align		4
.L_5029:
        /*75e4*/ 	.byte	0x04, 0x12
        /*75e6*/ 	.short	(.L_5031 - .L_5030)
	.align		4
.L_5030:
        /*75e8*/ 	.word	index@(_Z9cuda_gemmIiLi128ELi2ELi1ELi4096ELi32ELi32ELi64ELi0ELi0EEviiiPT_S1_S1_iii)
        /*75ec*/ 	.word	0x00000000


	//----- nvinfo : EIATTR_MIN_STACK_SIZE
	.align		4
.L_5031:
        /*75f0*/ 	.byte	0x04, 0x12
        /*75f2*/ 	.short	(.L_5033 - .L_5032)
	.align		4
.L_5032:
        /*75f4*/ 	.word	index@(_Z9cuda_gemmIiLi128ELi2ELi1ELi4096ELi16ELi16ELi64ELi1ELi1EEviiiPT_S1_S1_iii)
        /*75f8*/ 	.word	0x00000080


	//----- nvinfo : EIATTR_MIN_STACK_SIZE
	.align		4
.L_5033:
        /*75fc*/ 	.byte	0x04, 0x12
        /*75fe*/ 	.short	(.L_5035 - .L_5034)
	.align		4
.L_5034:
        /*7600*/ 	.word	index@(_Z9cuda_gemmIiLi128ELi2ELi1ELi4096ELi16ELi16ELi64ELi1ELi0EEviiiPT_S1_S1_iii)
        /*7604*/ 	.word	0x00000080


	//----- nvinfo : EIATTR_MIN_STACK_SIZE
	.align		4
.L_5035:
        /*7608*/ 	.byte	0x04, 0x12
        /*760a*/ 	.short	(.L_5037 - .L_5036)
	.align		4
.L_5036:
        /*760c*/ 	.word	index@(_Z9cuda_gemmIiLi128ELi2ELi1ELi4096ELi16ELi16ELi64ELi0ELi1EEviiiPT_S1_S1_iii)
        /*7610*/ 	.word	0x00000080


	//----- nvinfo : EIATTR_MIN_STACK_SIZE
	.align		4
.L_5037:
        /*7614*/ 	.byte	0x04, 0x12
        /*7616*/ 	.short	(.L_5039 - .L_5038)
	.align		4
.L_5038:
        /*7618*/ 	.word	index@(_Z9cuda_gemmIiLi128ELi2ELi1ELi4096ELi16ELi16ELi64ELi0ELi0EEviiiPT_S1_S1_iii)
        /*761c*/ 	.word	0x00000080


	//----- nvinfo : EIATTR_MIN_STACK_SIZE
	.align		4
.L_5039:
        /*7620*/ 	.byte	0x04, 0x12
        /*7622*/ 	.short	(.L_5041 - .L_5040)
	.align		4
.L_5040:
        /*7624*/ 	.word	index@(_Z9cuda_gemmIiLi128ELi2ELi1ELi4096ELi8ELi8ELi64ELi1ELi1EEviiiPT_S1_S1_iii)
        /*7628*/ 	.word	0x00000000


	//----- nvinfo : EIATTR_MIN_STACK_SIZE
	.align		4
.L_5041:
        /*762c*/ 	.byte	0x04, 0x12
        /*762e*/ 	.short	(.L_5043 - .L_5042)
	.align		4
.L_5042:
        /*7630*/ 	.word	index@(_Z9cuda_gemmIiLi128ELi2ELi1ELi4096ELi8ELi8ELi64ELi1ELi0EEviiiPT_S1_S1_iii)
        /*7634*/ 	.word	0x00000080


	//----- nvinfo : EIATTR_MIN_STACK_SIZE
	.align		4
.L_5043:
        /*7638*/ 	.byte	0x04, 0x12
        /*763a*/ 	.short	(.L_5045 - .L_5044)
	.align		4
.L_5044:
        /*763c*/ 	.word	index@(_Z9cuda_gemmIiLi128ELi2ELi1ELi4096ELi8ELi8ELi64ELi0ELi1EEviiiPT_S1_S1_iii)
        /*7640*/ 	.word	0x00000000


	//----- nvinfo : EIATTR_MIN_STACK_SIZE
	.align		4
.L_5045:
        /*7644*/ 	.byte	0x04, 0x12
        /*7646*/ 	.short	(.L_5047 - .L_5046)
	.align		4
.L_5046:
        /*7648*/ 	.word	index@(_Z9cuda_gemmIiLi128ELi2ELi1ELi4096ELi8ELi8ELi64ELi0ELi0EEviiiPT_S1_S1_iii)
        /*764c*/ 	.word	0x00000080


	//----- nvinfo : EIATTR_MIN_STACK_SIZE
	.align		4
.L_5047:
        /*7650*/ 	.byte	0x04, 0x12
        /*7652*/ 	.short	(.L_5049 - .L_5048)
	.align		4
.L_5048:
        /*7654*/ 	.word	index@(_Z9cuda_gemmIiLi128ELi2ELi1ELi4096ELi4ELi4ELi64ELi1ELi1EEviiiPT_S1_S1_iii)
        /*7658*/ 	.word	0x00000000


	//----- nvinfo : EIATTR_MIN_STACK_SIZE
	.align		4
.L_5049:
        /*765c*/ 	.byte	0x04, 0x12
        /*765e*/ 	.short	(.L_5051 - .L_5050)
	.align		4
.L_5050:
        /*7660*/ 	.word	index@(_Z9cuda_gemmIiLi128ELi2ELi1ELi4096ELi4ELi4ELi64ELi1ELi0EEviiiPT_S1_S1_iii)
        /*7664*/ 	.word	0x00000080


	//----- nvinfo : EIATTR_MIN_STACK_SIZE
	.align		4
.L_5051:
        /*7668*/ 	.byte	0x04, 0x12
        /*766a*/ 	.short	(.L_5053 - .L_5052)
	.align		4
.L_5052:
        /*766c*/ 	.word	index@(_Z9cuda_gemmIiLi128ELi2ELi1ELi4096ELi4ELi4ELi64ELi0ELi1EEviiiPT_S1_S1_iii)
        /*7670*/ 	.word	0x00000000


	//----- nvinfo : EIATTR_MIN_STACK_SIZE
	.align		4
.L_5053:
        /*7674*/ 	.byte	0x04, 0x12
        /*7676*/ 	.short	(.L_5055 - .L_5054)
	.align		4
.L_5054:
        /*7678*/ 	.word	index@(_Z9cuda_gemmIiLi128ELi2ELi1ELi4096ELi4ELi4ELi64ELi0ELi0EEviiiPT_S1_S1_iii)
        /*767c*/ 	.word	0x00000080


	//----- nvinfo : EIATTR_MIN_STACK_SIZE
	.align		4
.L_5055:
        /*7680*/ 	.byte	0x04, 0x12
        /*7682*/ 	.short	(.L_5057 - .L_5056)
	.align		4
.L_5056:
        /*7684*/ 	.word	index@(_Z9cuda_gemmIiLi128ELi2ELi1ELi4096ELi2ELi2ELi64ELi1ELi1EEviiiPT_S1_S1_iii)
        /*7688*/ 	.word	0x00000000


	//----- nvinfo : EIATTR_MIN_STACK_SIZE
	.align		4
.L_5057:
        /*768c*/ 	.byte	0x04, 0x12
        /*768e*/ 	.short	(.L_5059 - .L_5058)
	.align		4
.L_5058:
        /*7690*/ 	.word	index@(_Z9cuda_gemmIiLi128ELi2ELi1ELi4096ELi2ELi2ELi64ELi1ELi0EEviiiPT_S1_S1_iii)
        /*7694*/ 	.word	0x00000080


	//----- nvinfo : EIATTR_MIN_STACK_SIZE
	.align		4
.L_5059:
        /*7698*/ 	.byte	0x04, 0x12
        /*769a*/ 	.short	(.L_5061 - .L_5060)
	.align		4
.L_5060:
        /*769c*/ 	.word	index@(_Z9cuda_gemmIiLi128ELi2ELi1ELi4096ELi2ELi2ELi64ELi0ELi1EEviiiPT_S1_S1_iii)
        /*76a0*/ 	.word	0x00000000


	//----- nvinfo : EIATTR_MIN_STACK_SIZE
	.align		4
.L_5061:
        /*76a4*/ 	.byte	0x04, 0x12
        /*76a6*/ 	.short	(.L_5063 - .L_5062)
	.align		4
.L_5062:
        /*76a8*/ 	.word	index@(_Z9cuda_gemmIiLi128ELi2ELi1ELi4096ELi2ELi2ELi64ELi0ELi0EEviiiPT_S1_S1_iii)
        /*76ac*/ 	.word	0x00000080


	//----- nvinfo : EIATTR_MIN_STACK_SIZE
	.align		4
.L_5063:
        /*76b0*/ 	.byte	0x04, 0x12
        /*76b2*/ 	.short	(.L_5065 - .L_5064)
	.align		4
.L_5064:
        /*76b4*/ 	.word	index@(_Z9cuda_gemmIiLi128ELi2ELi1ELi2048ELi128ELi128ELi64ELi1ELi1EEviiiPT_S1_S1_iii)
        /*76b8*/ 	.word	0x00000000


	//----- nvinfo : EIATTR_MIN_STACK_SIZE
	.align		4
.L_5065:
        /*76bc*/ 	.byte	0x04, 0x12
        /*76be*/ 	.short	(.L_5067 - .L_5066)
	.align		4
.L_5066:
        /*76c0*/ 	.word	index@(_Z9cuda_gemmIiLi128ELi2ELi1ELi2048ELi128ELi128ELi64ELi1ELi0EEviiiPT_S1_S1_iii)
        /*76c4*/ 	.word	0x00000000


	//----- nvinfo : EIATTR_MIN_STACK_SIZE
	.align		4
.L_5067:
        /*76c8*/ 	.byte	0x04, 0x12
        /*76ca*/ 	.short	(.L_5069 - .L_5068)
	.align		4
.L_5068:
        /*76cc*/ 	.word	index@(_Z9cuda_gemmIiLi128ELi2ELi1ELi2048ELi128ELi128ELi64ELi0ELi1EEviiiPT_S1_S1_iii)
        /*76d0*/ 	.word	0x00000000


	//----- nvinfo : EIATTR_MIN_STACK_SIZE
	.align		4
.L_5069:
        /*76d4*/ 	.byte	0x04, 0x12
        /*76d6*/ 	.short	(.L_5071 - .L_5070)
	.align		4
.L_5070:
        /*76d8*/ 	.word	index@(_Z9cuda_gemmIiLi128ELi2ELi1ELi2048ELi128ELi128ELi64ELi0ELi0EEviiiPT_S1_S1_iii)
        /*76dc*/ 	.word	0x00000000


	//----- nvinfo : EIATTR_MIN_STACK_SIZE
	.align		4
.L_5071:
        /*76e0*/ 	.byte	0x04, 0x12
        /*76e2*/ 	.short	(.L_5073 - .L_5072)
	.align		4
.L_5072:
        /*76e4*/ 	.word	index@(_Z9cuda_gemmIiLi128ELi2ELi1ELi2048ELi64ELi64ELi64ELi1ELi1EEviiiPT_S1_S1_iii)
        /*76e8*/ 	.word	0x00000000


	//----- nvinfo : EIATTR_MIN_STACK_SIZE
	.align		4
.L_5073:
        /*76ec*/ 	.byte	0x04, 0x12
        /*76ee*/ 	.short	(.L_5075 - .L_5074)
	.align		4
.L_5074:
        /*76f0*/ 	.word	index@(_Z9cuda_gemmIiLi128ELi2ELi1ELi2048ELi64ELi64ELi64ELi1ELi0EEviiiPT_S1_S1_iii)
        /*76f4*/ 	.word	0x00000008


	//----- nvinfo : EIATTR_MIN_STACK_SIZE
	.align		4
.L_5075:
        /*76f8*/ 	.byte	0x04, 0x12
        /*76fa*/ 	.short	(.L_5077 - .L_5076)
	.align		4
.L_5076:
        /*76fc*/ 	.word	index@(_Z9cuda_gemmIiLi128ELi2ELi1ELi2048ELi64ELi64ELi64ELi0ELi1EEviiiPT_S1_S1_iii)
        /*7700*/ 	.word	0x00000000


	//----- nvinfo : EIATTR_MIN_STACK_SIZE
	.align		4
.L_5077:
        /*7704*/ 	.byte	0x04, 0x12
        /*7706*/ 	.short	(.L_5079 - .L_5078)
	.align		4
.L_5078:
        /*7708*/ 	.word	index@(_Z9cuda_gemmIiLi128ELi2ELi1ELi2048ELi64ELi64ELi64ELi0ELi0EEviiiPT_S1_S1_iii)
        /*770c*/ 	.word	0x00000000


	//----- nvinfo : EIATTR_MIN_STACK_SIZE
	.align		4
.L_5079:
        /*7710*/ 	.byte	0x04, 0x12
        /*7712*/ 	.short	(.L_5081 - .L_5080)
	.align		4
.L_5080:
        /*7714*/ 	.word	index@(_Z9cuda_gemmIiLi128ELi2ELi1ELi2048ELi32ELi32ELi64ELi1ELi1EEviiiPT_S1_S1_iii)
        /*7718*/ 	.word	0x00000000


	//----- nvinfo : EIATTR_MIN_STACK_SIZE
	.align		4
.L_5081:
        /*771c*/ 	.byte	0x04, 0x12
        /*771e*/ 	.short	(.L_5083 - .L_5082)
	.align		4
.L_5082:
        /*7720*/ 	.word	index@(_Z9cuda_gemmIiLi128ELi2ELi1ELi2048ELi32ELi32ELi64ELi1ELi0EEviiiPT_S1_S1_iii)
        /*7724*/ 	.word	0x00000008


	//----- nvinfo : EIATTR_MIN_STACK_SIZE
	.align		4
.L_5083:
        /*7728*/ 	.byte	0x04, 0x12
        /*772a*/ 	.short	(.L_5085 - .L_5084)
	.align		4
.L_5084:
        /*772c*/ 	.word	index@(_Z9cuda_gemmIiLi128ELi2ELi1ELi2048ELi32ELi32ELi64ELi0ELi1EEviiiPT_S1_S1_iii)
        /*7730*/ 	.word	0x00000000


	//----- nvinfo : EIATTR_MIN_STACK_SIZE
	.align		4
.L_5085:
        /*7734*/ 	.byte	0x04, 0x12
        /*7736*/ 	.short	(.L_5087 - .L_5086)
	.align		4
.L_5086:
        /*7738*/ 	.word	index@(_Z9cuda_gemmIiLi128ELi2ELi1ELi2048ELi32ELi32ELi64ELi0ELi0EEviiiPT_S1_S1_iii)
        /*773c*/ 	.word	0x00000000


	//----- nvinfo : EIATTR_MIN_STACK_SIZE
	.align		4
.L_5087:
        /*7740*/ 	.byte	0x04, 0x12
        /*7742*/ 	.short	(.L_5089 - .L_5088)
	.align		4
.L_5088:
        /*7744*/ 	.word	index@(_Z9cuda_gemmIiLi128ELi2ELi1ELi2048ELi16ELi16ELi64ELi1ELi1EEviiiPT_S1_S1_iii)
        /*7748*/ 	.word	0x00000000


	//----- nvinfo : EIATTR_MIN_STACK_SIZE
	.align		4
.L_5089:
        /*774c*/ 	.byte	0x04, 0x12
        /*774e*/ 	.short	(.L_5091 - .L_5090)
	.align		4
.L_5090:
        /*7750*/ 	.word	index@(_Z9cuda_gemmIiLi128ELi2ELi1ELi2048ELi16ELi16ELi64ELi1ELi0EEviiiPT_S1_S1_iii)
        /*7754*/ 	.word	0x00000040


	//----- nvinfo : EIATTR_MIN_STACK_SIZE
	.align		4
.L_5091:
        /*7758*/ 	.byte	0x04, 0x12
        /*775a*/ 	.short	(.L_5093 - .L_5092)
	.align		4
.L_5092:
        /*775c*/ 	.word	index@(_Z9cuda_gemmIiLi128ELi2ELi1ELi2048ELi16ELi16ELi64ELi0ELi1EEviiiPT_S1_S1_iii)
        /*7760*/ 	.word	0x00000000


	//----- nvinfo : EIATTR_MIN_STACK_SIZE
	.align		4
.L_5093:
        /*7764*/ 	.byte	0x04, 0x12
        /*7766*/ 	.short	(.L_5095 - .L_5094)
	.align		4
.L_5094:
        /*7768*/ 	.word	index@(_Z9cuda_gemmIiLi128ELi2ELi1ELi2048ELi16ELi16ELi64ELi0ELi0EEviiiPT_S1_S1_iii)
        /*776c*/ 	.word	0x00000040


	//----- nvinfo : EIATTR_MIN_STACK_SIZE
	.align		4
.L_5095:
        /*7770*/ 	.byte	0x04, 0x12
        /*7772*/ 	.short	(.L_5097 - .L_5096)
	.align		4
.L_5096:
        /*7774*/ 	.word	index@(_Z9cuda_gemmIiLi128ELi2ELi1ELi2048ELi8ELi8ELi64ELi1ELi1EEviiiPT_S1_S1_iii)
        /*7778*/ 	.word	0x00000000


	//----- nvinfo : EIATTR_MIN_STACK_SIZE
	.align		4
.L_5097:
        /*777c*/ 	.byte	0x04, 0x12
        /*777e*/ 	.short	(.L_5099 - .L_5098)
	.align		4
.L_5098:
        /*7780*/ 	.word	index@(_Z9cuda_gemmIiLi128ELi2ELi1ELi2048ELi8ELi8ELi64ELi1ELi0EEviiiPT_S1_S1_iii)
        /*7784*/ 	.word	0x00000040


	//----- nvinfo : EIATTR_MIN_STACK_SIZE
	.align		4
.L_5099:
        /*7788*/ 	.byte	0x04, 0x12
        /*778a*/ 	.short	(.L_5101 - .L_5100)
	.align		4
.L_5100:
        /*778c*/ 	.word	index@(_Z9cuda_gemmIiLi128ELi2ELi1ELi2048ELi8ELi8ELi64ELi0ELi1EEviiiPT_S1_S1_iii)
        /*7790*/ 	.word	0x00000000


	//----- nvinfo : EIATTR_MIN_STACK_SIZE
	.align		4
.L_5101:
        /*7794*/ 	.byte	0x04, 0x12
        /*7796*/ 	.short	(.L_5103 - .L_5102)
	.align		4
.L_5102:
        /*7798*/ 	.word	index@(_Z9cuda_gemmIiLi128ELi2ELi1ELi2048ELi8ELi8ELi64ELi0ELi0EEviiiPT_S1_S1_iii)
        /*779c*/ 	.word	0x00000040


	//----- nvinfo : EIATTR_MIN_STACK_SIZE
	.align		4
.L_5103:
        /*77a0*/ 	.byte	0x04, 0x12
        /*77a2*/ 	.short	(.L_5105 - .L_5104)
	.align		4
.L_5104:
        /*77a4*/ 	.word	index@(_Z9cuda_gemmIiLi128ELi2ELi1ELi2048ELi4ELi4ELi64ELi1ELi1EEviiiPT_S1_S1_iii)
        /*77a8*/ 	.word	0x00000000


	//----- nvinfo : EIATTR_MIN_STACK_SIZE
	.align		4
.L_5105:
        /*77ac*/ 	.byte	0x04, 0x12
        /*77ae*/ 	.short	(.L_5107 - .L_5106)
	.align		4
.L_5106:
        /*77b0*/ 	.word	index@(_Z9cuda_gemmIiLi128ELi2ELi1ELi2048ELi4ELi4ELi64ELi1ELi0EEviiiPT_S1_S1_iii)
        /*77b4*/ 	.word	0x00000040


	//----- nvinfo : EIATTR_MIN_STACK_SIZE
	.align		4
.L_5107:
        /*77b8*/ 	.byte	0x04, 0x12
        /*77ba*/ 	.short	(.L_5109 - .L_5108)
	.align		4
.L_5108:
        /*77bc*/ 	.word	index@(_Z9cuda_gemmIiLi128ELi2ELi1ELi2048ELi4ELi4ELi64ELi0ELi1EEviiiPT_S1_S1_iii)
        /*77c0*/ 	.word	0x00000000


	//----- nvinfo : EIATTR_MIN_STACK_SIZE
	.align		4
.L_5109:
        /*77c4*/ 	.byte	0x04, 0x12
        /*77c6*/ 	.short	(.L_5111 - .L_5110)
	.align		4
.L_5110:
        /*77c8*/ 	.word	index@(_Z9cuda_gemmIiLi128ELi2ELi1ELi2048ELi4ELi4ELi64ELi0ELi0EEviiiPT_S1_S1_iii)
        /*77cc*/ 	.word	0x00000040


	//----- nvinfo : EIATTR_MIN_STACK_SIZE
	.align		4
.L_5111:
        /*77d0*/ 	.byte	0x04, 0x12
        /*77d2*/ 	.short	(.L_5113 - .L_5112)
	.align		4
.L_5112:
        /*77d4*/ 	.word	index@(_Z9cuda_gemmIiLi128ELi2ELi1ELi2048ELi2ELi2ELi64ELi1ELi1EEviiiPT_S1_S1_iii)
        /*77d8*/ 	.word	0x00000000


	//----- nvinfo : EIATTR_MIN_STACK_SIZE
	.align		4
.L_5113:
        /*77dc*/ 	.byte	0x04, 0x12
        /*77de*/ 	.short	(.L_5115 - .L_5114)
	.align		4
.L_5114:
        /*77e0*/ 	.word	index@(_Z9cuda_gemmIiLi128ELi2ELi1ELi2048ELi2ELi2ELi64ELi1ELi0EEviiiPT_S1_S1_iii)
        /*77e4*/ 	.word	0x00000040


	//----- nvinfo : EIATTR_MIN_STACK_SIZE
	.align		4
.L_5115:
        /*77e8*/ 	.byte	0x04, 0x12
        /*77ea*/ 	.short	(.L_5117 - .L_5116)
	.align		4
.L_5116:
        /*77ec*/ 	.word	index@(_Z9cuda_gemmIiLi128ELi2ELi1ELi2048ELi2ELi2ELi64ELi0ELi1EEviiiPT_S1_S1_iii)
        /*77f0*/ 	.word	0x00000000


	//----- nvinfo : EIATTR_MIN_STACK_SIZE
	.align		4
.L_5117:
        /*77f4*/ 	.byte	0x04, 0x12
        /*77f6*/ 	.short	(.L_5119 - .L_5118)
	.align		4
.L_5118:
        /*77f8*/ 	.word	index@(_Z9cuda_gemmIiLi128ELi2ELi1ELi2048ELi2ELi2ELi64ELi0ELi0EEviiiPT_S1_S1_iii)
        /*77fc*/ 	.word	0x00000040


	//----- nvinfo : EIATTR_MIN_STACK_SIZE
	.align		4
.L_5119:
        /*7800*/ 	.byte	0x04, 0x12
        /*7802*/ 	.short	(.L_5121 - .L_5120)
	.align		4
.L_5120:
        /*7804*/ 	.word	index@(_Z9cuda_gemmIiLi128ELi2ELi1ELi1024ELi128ELi128ELi64ELi1ELi1EEviiiPT_S1_S1_iii)
        /*7808*/ 	.word	0x00000000


	//----- nvinfo : EIATTR_MIN_STACK_SIZE
	.align		4
.L_5121:
        /*780c*/ 	.byte	0x04, 0x12
        /*780e*/ 	.short	(.L_5123 - .L_5122)
	.align		4
.L_5122:
        /*7810*/ 	.word	index@(_Z9cuda_gemmIiLi128ELi2ELi1ELi1024ELi128ELi128ELi64ELi1ELi0EEviiiPT_S1_S1_iii)
        /*7814*/ 	.word	0x00000000


	//----- nvinfo : EIATTR_MIN_STACK_SIZE
	.align		4
.L_5123:
        /*7818*/ 	.byte	0x04, 0x12
        /*781a*/ 	.short	(.L_5125 - .L_5124)
	.align		4
.L_5124:
        /*781c*/ 	.word	index@(_Z9cuda_gemmIiLi128ELi2ELi1ELi1024ELi128ELi128ELi64ELi0ELi1EEviiiPT_S1_S1_iii)
        /*7820*/ 	.word	0x00000000


	//----- nvinfo : EIATTR_MIN_STACK_SIZE
	.align		4
.L_5125:
        /*7824*/ 	.byte	0x04, 0x12
        /*7826*/ 	.short	(.L_5127 - .L_5126)
	.align		4
.L_5126:
        /*7828*/ 	.word	index@(_Z9cuda_gemmIiLi128ELi2ELi1ELi1024ELi128ELi128ELi64ELi0ELi0EEviiiPT_S1_S1_iii)
        /*782c*/ 	.word	0x00000000


	//----- nvinfo : EIATTR_MIN_STACK_SIZE
	.align		4
.L_5127:
        /*7830*/ 	.byte	0x04, 0x12
        /*7832*/ 	.short	(.L_5129 - .L_5128)
	.align		4
.L_5128:
        /*7834*/ 	.word	index@(_Z9cuda_gemmIiLi128ELi2ELi1ELi1024ELi64ELi64ELi64ELi1ELi1EEviiiPT_S1_S1_iii)
        /*7838*/ 	.word	0x00000000


	//----- nvinfo : EIATTR_MIN_STACK_SIZE
	.align		4
.L_5129:
        /*783c*/ 	.byte	0x04, 0x12
        /*783e*/ 	.short	(.L_5131 - .L_5130)
	.align		4
.L_5130:
        /*7840*/ 	.word	index@(_Z9cuda_gemmIiLi128ELi2ELi1ELi1024ELi64ELi64ELi64ELi1ELi0EEviiiPT_S1_S1_iii)
        /*7844*/ 	.word	0x00000008


	//----- nvinfo : EIATTR_MIN_STACK_SIZE
	.align		4
.L_5131:
        /*7848*/ 	.byte	0x04, 0x12
        /*784a*/ 	.short	(.L_5133 - .L_5132)
	.align		4
.L_5132:
        /*784c*/ 	.word	index@(_Z9cuda_gemmIiLi128ELi2ELi1ELi1024ELi64ELi64ELi64ELi0ELi1EEviiiPT_S1_S1_iii)
        /*7850*/ 	.word	0x00000000


	//----- nvinfo : EIATTR_MIN_STACK_SIZE
	.align		4
.L_5133:
        /*7854*/ 	.byte	0x04, 0x12
        /*7856*/ 	.short	(.L_5135 - .L_5134)
	.align		4
.L_5134:
        /*7858*/ 	.word	index@(_Z9cuda_gemmIiLi128ELi2ELi1ELi1024ELi64ELi64ELi64ELi0ELi0EEviiiPT_S1_S1_iii)
        /*785c*/ 	.word	0x00000000


	//----- nvinfo : EIATTR_MIN_STACK_SIZE
	.align		4
.L_5135:
        /*7860*/ 	.byte	0x04, 0x12
        /*7862*/ 	.short	(.L_5137 - .L_5136)
	.align		4
.L_5136:
        /*7864*/ 	.word	index@(_Z9cuda_gemmIiLi128ELi2ELi1ELi1024ELi32ELi32ELi64ELi1ELi1EEviiiPT_S1_S1_iii)
        /*7868*/ 	.word	0x00000000


	//----- nvinfo : EIATTR_MIN_STACK_SIZE
	.align		4
.L_5137:
        /*786c*/ 	.byte	0x04, 0x12
        /*786e*/ 	.short	(.L_5139 - .L_5138)
	.align		4
.L_5138:
        /*7870*/ 	.word	index@(_Z9cuda_gemmIiLi128ELi2ELi1ELi1024ELi32ELi32ELi64ELi1ELi0EEviiiPT_S1_S1_iii)
        /*7874*/ 	.word	0x00000010


	//----- nvinfo : EIATTR_MIN_STACK_SIZE
	.align		4
.L_5139:
        /*7878*/ 	.byte	0x04, 0x12
        /*787a*/ 	.short	(.L_5141 - .L_5140)
	.align		4
.L_5140:
        /*787c*/ 	.word	index@(_Z9cuda_gemmIiLi128ELi2ELi1ELi1024ELi32ELi32ELi64ELi0ELi1EEviiiPT_S1_S1_iii)
        /*7880*/ 	.word	0x00000000


	//----- nvinfo : EIATTR_MIN_STACK_SIZE
	.align		4
.L_5141:
        /*7884*/ 	.byte	0x04, 0x12
        /*7886*/ 	.short	(.L_5143 - .L_5142)
	.align		4
.L_5142:
        /*7888*/ 	.word	index@(_Z9cuda_gemmIiLi128ELi2ELi1ELi1024ELi32ELi32ELi64ELi0ELi0EEviiiPT_S1_S1_iii)
        /*788c*/ 	.word	0x00000018


	//----- nvinfo : EIATTR_MIN_STACK_SIZE
	.align		4
.L_5143:
        /*7890*/ 	.byte	0x04, 0x12
        /*7892*/ 	.short	(.L_5145 - .L_5144)
	.align		4
.L_5144:
        /*7894*/ 	.word	index@(_Z9cuda_gemmIiLi128ELi2ELi1ELi1024ELi16ELi16ELi64ELi1ELi1EEviiiPT_S1_S1_iii)
        /*7898*/ 	.word	0x00000000


	//----- nvinfo : EIATTR_MIN_STACK_SIZE
	.align		4
.L_5145:
        /*789c*/ 	.byte	0x04, 0x12
        /*789e*/ 	.short	(.L_5147 - .L_5146)
	.align		4
.L_5146:
        /*78a0*/ 	.word	index@(_Z9cuda_gemmIiLi128ELi2ELi1ELi1024ELi16ELi16ELi64ELi1ELi0EEviiiPT_S1_S1_iii)
        /*78a4*/ 	.word	0x00000020


	//----- nvinfo : EIATTR_MIN_STACK_SIZE
	.align		4
.L_5147:
        /*78a8*/ 	.byte	0x04, 0x12
        /*78aa*/ 	.short	(.L_5149 - .L_5148)
	.align		4
.L_5148:
        /*78ac*/ 	.word	index@(_Z9cuda_gemmIiLi128ELi2ELi1ELi1024ELi16ELi16ELi64ELi0ELi1EEviiiPT_S1_S1_iii)
        /*78b0*/ 	.word	0x00000000


	//----- nvinfo : EIATTR_MIN_STACK_SIZE
	.align		4
.L_5149:
        /*78b4*/ 	.byte	0x04, 0x12
        /*78b6*/ 	.short	(.L_5151 - .L_5150)
	.align		4
.L_5150:
        /*78b8*/ 	.word	index@(_Z9cuda_gemmIiLi128ELi2ELi1ELi1024ELi16ELi16ELi64ELi0ELi0EEviiiPT_S1_S1_iii)
        /*78bc*/ 	.word	0x00000020


	//----- nvinfo : EIATTR_MIN_STACK_SIZE
	.align		4
.L_5151:
        /*78c0*/ 	.byte	0x04, 0x12
        /*78c2*/ 	.short	(.L_5153 - .L_5152)
	.align		4
.L_5152:
        /*78c4*/ 	.word	index@(_Z9cuda_gemmIiLi128ELi2ELi1ELi1024ELi8ELi8ELi64ELi1ELi1EEviiiPT_S1_S1_iii)
        /*78c8*/ 	.word	0x00000000


	//----- nvinfo : EIATTR_MIN_STACK_SIZE
	.align		4
.L_5153:
        /*78cc*/ 	.byte	0x04, 0x12
        /*78ce*/ 	.short	(.L_5155 - .L_5154)
	.align		4
.L_5154:
        /*78d0*/ 	.word	index@(_Z9cuda_gemmIiLi128ELi2ELi1ELi1024ELi8ELi8ELi64ELi1ELi0EEviiiPT_S1_S1_iii)
        /*78d4*/ 	.word	0x00000020


	//----- nvinfo : EIATTR_MIN_STACK_SIZE
	.align		4
.L_5155:
        /*78d8*/ 	.byte	0x04, 0x12
        /*78da*/ 	.short	(.L_5157 - .L_5156)
	.align		4
.L_5156:
        /*78dc*/ 	.word	index@(_Z9cuda_gemmIiLi128ELi2ELi1ELi1024ELi8ELi8ELi64ELi0ELi1EEviiiPT_S1_S1_iii)
        /*78e0*/ 	.word	0x00000000


	//----- nvinfo : EIATTR_MIN_STACK_SIZE
	.align		4
.L_5157:
        /*78e4*/ 	.byte	0x04, 0x12
        /*78e6*/ 	.short	(.L_5159 - .L_5158)
	.align		4
.L_5158:
        /*78e8*/ 	.word	index@(_Z9cuda_gemmIiLi128ELi2ELi1ELi1024ELi8ELi8ELi64ELi0ELi0EEviiiPT_S1_S1_iii)
        /*78ec*/ 	.word	0x00000020


	//----- nvinfo : EIATTR_MIN_STACK_SIZE
	.align		4
.L_5159:
        /*78f0*/ 	.byte	0x04, 0x12
        /*78f2*/ 	.short	(.L_5161 - .L_5160)
	.align		4
.L_5160:
        /*78f4*/ 	.word	index@(_Z9cuda_gemmIiLi128ELi2ELi1ELi1024ELi4ELi4ELi64ELi1ELi1EEviiiPT_S1_S1_iii)
        /*78f8*/ 	.word	0x00000000


	//----- nvinfo : EIATTR_MIN_STACK_SIZE
	.align		4
.L_5161:
        /*78fc*/ 	.byte	0x04, 0x12
        /*78fe*/ 	.short	(.L_5163 - .L_5162)
	.align		4
.L_5162:
        /*7900*/ 	.word	index@(_Z9cuda_gemmIiLi128ELi2ELi1ELi1024ELi4ELi4ELi64ELi1ELi0EEviiiPT_S1_S1_iii)
        /*7904*/ 	.word	0x00000020


	//----- nvinfo : EIATTR_MIN_STACK_SIZE
	.align		4
.L_5163:
        /*7908*/ 	.byte	0x04, 0x12
        /*790a*/ 	.short	(.L_5165 - .L_5164)
	.align		4
.L_5164:
        /*790c*/ 	.word	index@(_Z9cuda_gemmIiLi128ELi2ELi1ELi1024ELi4ELi4ELi64ELi0ELi1EEviiiPT_S1_S1_iii)
        /*7910*/ 	.word	0x00000000


	//----- nvinfo : EIATTR_MIN_STACK_SIZE
	.align		4
.L_5165:
        /*7914*/ 	.byte	0x04, 0x12
        /*7916*/ 	.short	(.L_5167 - .L_5166)
	.align		4
.L_5166:
        /*7918*/ 	.word	index@(_Z9cuda_gemmIiLi128ELi2ELi1ELi1024ELi4ELi4ELi64ELi0ELi0EEviiiPT_S1_S1_iii)
        /*791c*/ 	.word	0x00000020


	//----- nvinfo : EIATTR_MIN_STACK_SIZE
	.align		4
.L_5167:
        /*7920*/ 	.byte	0x04, 0x12
        /*7922*/ 	.short	(.L_5169 - .L_5168)
	.align		4
.L_5168:
        /*7924*/ 	.word	index@(_Z9cuda_gemmIiLi128ELi2ELi1ELi1024ELi2ELi2ELi64ELi1ELi1EEviiiPT_S1_S1_iii)
        /*7928*/ 	.word	0x00000000


	//----- nvinfo : EIATTR_MIN_STACK_SIZE
	.align		4
.L_5169:
        /*792c*/ 	.byte	0x04, 0x12
        /*792e*/ 	.short	(.L_5171 - .L_5170)
	.align		4
.L_5170:
        /*7930*/ 	.word	index@(_Z9cuda_gemmIiLi128ELi2ELi1ELi1024ELi2ELi2ELi64ELi1ELi0EEviiiPT_S1_S1_iii)
        /*7934*/ 	.word	0x00000020


	//----- nvinfo : EIATTR_MIN_STACK_SIZE
	.align		4
.L_5171:
        /*7938*/ 	.byte	0x04, 0x12
        /*793a*/ 	.short	(.L_5173 - .L_5172)
	.align		4
.L_5172:
        /*793c*/ 	.word	index@(_Z9cuda_gemmIiLi128ELi2ELi1ELi1024ELi2ELi2ELi64ELi0ELi1EEviiiPT_S1_S1_iii)
        /*7940*/ 	.word	0x00000000


	//----- nvinfo : EIATTR_MIN_STACK_SIZE
	.align		4
.L_5173:
        /*7944*/ 	.byte	0x04, 0x12
        /*7946*/ 	.short	(.L_5175 - .L_5174)
	.align		4
.L_5174:
        /*7948*/ 	.word	index@(_Z9cuda_gemmIiLi128ELi2ELi1ELi1024ELi2ELi2ELi64ELi0ELi0EEviiiPT_S1_S1_iii)
        /*794c*/ 	.word	0x00000020


	//----- nvinfo : EIATTR_MIN_STACK_SIZE
	.align		4
.L_5175:
        /*7950*/ 	.byte	0x04, 0x12
        /*7952*/ 	.short	(.L_5177 - .L_5176)
	.align		4
.L_5176:
        /*7954*/ 	.word	index@(_Z9cuda_gemmIiLi128ELi2ELi1ELi512ELi128ELi128ELi64ELi1ELi1EEviiiPT_S1_S1_iii)
        /*7958*/ 	.word	0x00000000


	//----- nvinfo : EIATTR_MIN_STACK_SIZE
	.align		4
.L_5177:
        /*795c*/ 	.byte	0x04, 0x12
        /*795e*/ 	.short	(.L_5179 - .L_5178)
	.align		4
.L_5178:
        /*7960*/ 	.word	index@(_Z9cuda_gemmIiLi128ELi2ELi1ELi512ELi128ELi128ELi64ELi1ELi0EEviiiPT_S1_S1_iii)
        /*7964*/ 	.word	0x00000000


	//----- nvinfo : EIATTR_MIN_STACK_SIZE
	.align		4
.L_5179:
        /*7968*/ 	.byte	0x04, 0x12
        /*796a*/ 	.short	(.L_5181 - .L_5180)
	.align		4
.L_5180:
        /*796c*/ 	.word	index@(_Z9cuda_gemmIiLi128ELi2ELi1ELi512ELi128ELi128ELi64ELi0ELi1EEviiiPT_S1_S1_iii)
        /*7970*/ 	.word	0x00000000


	//----- nvinfo : EIATTR_MIN_STACK_SIZE
	.align		4
.L_5181:
        /*7974*/ 	.byte	0x04, 0x12
        /*7976*/ 	.short	(.L_5183 - .L_5182)
	.align		4
.L_5182:
        /*7978*/ 	.word	index@(_Z9cuda_gemmIiLi128ELi2ELi1ELi512ELi128ELi128ELi64ELi0ELi0EEviiiPT_S1_S1_iii)
        /*797c*/ 	.word	0x00000000


	//----- nvinfo : EIATTR_MIN_STACK_SIZE
	.align		4
.L_5183:
        /*7980*/ 	.byte	0x04, 0x12
        /*7982*/ 	.short	(.L_5185 - .L_5184)
	.align		4
.L_5184:
        /*7984*/ 	.word	index@(_Z9cuda_gemmIiLi128ELi2ELi1ELi512ELi64ELi64ELi64ELi1ELi1EEviiiPT_S1_S1_iii)
        /*7988*/ 	.word	0x00000000


	//----- nvinfo : EIATTR_MIN_STACK_SIZE
	.align		4
.L_5185:
        /*798c*/ 	.byte	0x04, 0x12
        /*798e*/ 	.short	(.L_5187 - .L_5186)
	.align		4
.L_5186:
        /*7990*/ 	.word	index@(_Z9cuda_gemmIiLi128ELi2ELi1ELi512ELi64ELi64ELi64ELi1ELi0EEviiiPT_S1_S1_iii)
        /*7994*/ 	.word	0x00000008


	//----- nvinfo : EIATTR_MIN_STACK_SIZE
	.align		4
.L_5187:
        /*7998*/ 	.byte	0x04, 0x12
        /*799a*/ 	.short	(.L_5189 - .L_5188)
	.align		4
.L_5188:
        /*799c*/ 	.word	index@(_Z9cuda_gemmIiLi128ELi2ELi1ELi512ELi64ELi64ELi64ELi0ELi1EEviiiPT_S1_S1_iii)
        /*79a0*/ 	.word	0x00000000


	//----- nvinfo : EIATTR_MIN_STACK_SIZE
	.align		4
.L_5189:
        /*79a4*/ 	.byte	0x04, 0x12
        /*79a6*/ 	.short	(.L_5191 - .L_5190)
	.align		4
.L_5190:
        /*79a8*/ 	.word	index@(_Z9cuda_gemmIiLi128ELi2ELi1ELi512ELi64ELi64ELi64ELi0ELi0EEviiiPT_S1_S1_iii)
        /*79ac*/ 	.word	0x00000000


	//----- nvinfo : EIATTR_MIN_STACK_SIZE
	.align		4
.L_5191:
        /*79b0*/ 	.byte	0x04, 0x12
        /*79b2*/ 	.short	(.L_5193 - .L_5192)
	.align		4
.L_5192:
        /*79b4*/ 	.word	index@(_Z9cuda_gemmIiLi128ELi2ELi1ELi512ELi32ELi32ELi64ELi1ELi1EEviiiPT_S1_S1_iii)
        /*79b8*/ 	.word	0x00000000


	//----- nvinfo : EIATTR_MIN_STACK_SIZE
	.align		4
.L_5193:
        /*79bc*/ 	.byte	0x04, 0x12
        /*79be*/ 	.short	(.L_5195 - .L_5194)
	.align		4
.L_5194:
        /*79c0*/ 	.word	index@(_Z9cuda_gemmIiLi128ELi2ELi1ELi512ELi32ELi32ELi64ELi1ELi0EEviiiPT_S1_S1_iii)
        /*79c4*/ 	.word	0x00000010


	//----- nvinfo : EIATTR_MIN_STACK_SIZE
	.align		4
.L_5195:
        /*79c8*/ 	.byte	0x04, 0x12
        /*79ca*/ 	.short	(.L_5197 - .L_5196)
	.align		4
.L_5196:
        /*79cc*/ 	.word	index@(_Z9cuda_gemmIiLi128ELi2ELi1ELi512ELi32ELi32ELi64ELi0ELi1EEviiiPT_S1_S1_iii)
        /*79d0*/ 	.word	0x00000000


	//----- nvinfo : EIATTR_MIN_STACK_SIZE
	.align		4
.L_5197:
        /*79d4*/ 	.byte	0x04, 0x12
        /*79d6*/ 	.short	(.L_5199 - .L_5198)
	.align		4
.L_5198:
        /*79d8*/ 	.word	index@(_Z9cuda_gemmIiLi128ELi2ELi1ELi512ELi32ELi32ELi64ELi0ELi0EEviiiPT_S1_S1_iii)
        /*79dc*/ 	.word	0x00000018


	//----- nvinfo : EIATTR_MIN_STACK_SIZE
	.align		4
.L_5199:
        /*79e0*/ 	.byte	0x04, 0x12
        /*79e2*/ 	.short	(.L_5201 - .L_5200)
	.align		4
.L_5200:
        /*79e4*/ 	.word	index@(_Z9cuda_gemmIiLi128ELi2ELi1ELi512ELi16ELi16ELi64ELi1ELi1EEviiiPT_S1_S1_iii)
        /*79e8*/ 	.word	0x00000000


	//----- nvinfo : EIATTR_MIN_STACK_SIZE
	.align		4
.L_5201:
        /*79ec*/ 	.byte	0x04, 0x12
        /*79ee*/ 	.short	(.L_5203 - .L_5202)
	.align		4
.L_5202:
        /*79f0*/ 	.word	index@(_Z9cuda_gemmIiLi128ELi2ELi1ELi512ELi16ELi16ELi64ELi1ELi0EEviiiPT_S1_S1_iii)
        /*79f4*/ 	.word	0x00000010


	//----- nvinfo : EIATTR_MIN_STACK_SIZE
	.align		4
.L_5203:
        /*79f8*/ 	.byte	0x04, 0x12
        /*79fa*/ 	.short	(.L_5205 - .L_5204)
	.align		4
.L_5204:
        /*79fc*/ 	.word	index@(_Z9cuda_gemmIiLi128ELi2ELi1ELi512ELi16ELi16ELi64ELi0ELi1EEviiiPT_S1_S1_iii)
        /*7a00*/ 	.word	0x00000000


	//----- nvinfo : EIATTR_MIN_STACK_SIZE
	.align		4
.L_5205:
        /*7a04*/ 	.byte	0x04, 0x12
        /*7a06*/ 	.short	(.L_5207 - .L_5206)
	.align		4
.L_5206:
        /*7a08*/ 	.word	index@(_Z9cuda_gemmIiLi128ELi2ELi1ELi512ELi16ELi16ELi64ELi0ELi0EEviiiPT_S1_S1_iii)
        /*7a0c*/ 	.word	0x00000010


	//----- nvinfo : EIATTR_MIN_STACK_SIZE
	.align		4
.L_5207:
        /*7a10*/ 	.byte	0x04, 0x12
        /*7a12*/ 	.short	(.L_5209 - .L_5208)
	.align		4
.L_5208:
        /*7a14*/ 	.word	index@(_Z9cuda_gemmIiLi128ELi2ELi1ELi512ELi8ELi8ELi64ELi1ELi1EEviiiPT_S1_S1_iii)
        /*7a18*/ 	.word	0x00000000


	//----- nvinfo : EIATTR_MIN_STACK_SIZE
	.align		4
.L_5209:
        /*7a1c*/ 	.byte	0x04, 0x12
        /*7a1e*/ 	.short	(.L_5211 - .L_5210)
	.align		4
.L_5210:
        /*7a20*/ 	.word	index@(_Z9cuda_gemmIiLi128ELi2ELi1ELi512ELi8ELi8ELi64ELi1ELi0EEviiiPT_S1_S1_iii)
        /*7a24*/ 	.word	0x00000010


	//----- nvinfo : EIATTR_MIN_STACK_SIZE
	.align		4
.L_5211:
        /*7a28*/ 	.byte	0x04, 0x12
        /*7a2a*/ 	.short	(.L_5213 - .L_5212)
	.align		4
.L_5212:
        /*7a2c*/ 	.word	index@(_Z9cuda_gemmIiLi128ELi2ELi1ELi512ELi8ELi8ELi64ELi0ELi1EEviiiPT_S1_S1_iii)
        /*7a30*/ 	.word	0x00000000


	//----- nvinfo : EIATTR_MIN_STACK_SIZE
	.align		4
.L_5213:
        /*7a34*/ 	.byte	0x04, 0x12
        /*7a36*/ 	.short	(.L_5215 - .L_5214)
	.align		4
.L_5214:
        /*7a38*/ 	.word	index@(_Z9cuda_gemmIiLi128ELi2ELi1ELi512ELi8ELi8ELi64ELi0ELi0EEviiiPT_S1_S1_iii)
        /*7a3c*/ 	.word	0x00000010


	//----- nvinfo : EIATTR_MIN_STACK_SIZE
	.align		4
.L_5215:
        /*7a40*/ 	.byte	0x04, 0x12
        /*7a42*/ 	.short	(.L_5217 - .L_5216)
	.align		4
.L_5216:
        /*7a44*/ 	.word	index@(_Z9cuda_gemmIiLi128ELi2ELi1ELi512ELi4ELi4ELi64ELi1ELi1EEviiiPT_S1_S1_iii)
        /*7a48*/ 	.word	0x00000000


	//----- nvinfo : EIATTR_MIN_STACK_SIZE
	.align		4
.L_5217:
        /*7a4c*/ 	.byte	0x04, 0x12
        /*7a4e*/ 	.short	(.L_5219 - .L_5218)
	.align		4
.L_5218:
        /*7a50*/ 	.word	index@(_Z9cuda_gemmIiLi128ELi2ELi1ELi512ELi4ELi4ELi64ELi1ELi0EEviiiPT_S1_S1_iii)
        /*7a54*/ 	.word	0x00000010


	//----- nvinfo : EIATTR_MIN_STACK_SIZE
	.align		4
.L_5219:
        /*7a58*/ 	.byte	0x04, 0x12
        /*7a5a*/ 	.short	(.L_5221 - .L_5220)
	.align		4
.L_5220:
        /*7a5c*/ 	.word	index@(_Z9cuda_gemmIiLi128ELi2ELi1ELi512ELi4ELi4ELi64ELi0ELi1EEviiiPT_S1_S1_iii)
        /*7a60*/ 	.word	0x00000000


	//----- nvinfo : EIATTR_MIN_STACK_SIZE
	.align		4
.L_5221:
        /*7a64*/ 	.byte	0x04, 0x12
        /*7a66*/ 	.short	(.L_5223 - .L_5222)
	.align		4
.L_5222:
        /*7a68*/ 	.word	index@(_Z9cuda_gemmIiLi128ELi2ELi1ELi512ELi4ELi4ELi64ELi0ELi0EEviiiPT_S1_S1_iii)
        /*7a6c*/ 	.word	0x00000010


	//----- nvinfo : EIATTR_MIN_STACK_SIZE
	.align		4
.L_5223:
        /*7a70*/ 	.byte	0x04, 0x12
        /*7a72*/ 	.short	(.L_5225 - .L_5224)
	.align		4
.L_5224:
        /*7a74*/ 	.word	index@(_Z9cuda_gemmIiLi128ELi2ELi1ELi512ELi2ELi2ELi64ELi1ELi1EEviiiPT_S1_S1_iii)
        /*7a78*/ 	.word	0x00000000


	//----- nvinfo : EIATTR_MIN_STACK_SIZE
	.align		4
.L_5225:
        /*7a7c*/ 	.byte	0x04, 0x12
        /*7a7e*/ 	.short	(.L_5227 - .L_5226)
	.align		4
.L_5226:
        /*7a80*/ 	.word	index@(_Z9cuda_gemmIiLi128ELi2ELi1ELi512ELi2ELi2ELi64ELi1ELi0EEviiiPT_S1_S1_iii)
        /*7a84*/ 	.word	0x00000010


	//----- nvinfo : EIATTR_MIN_STACK_SIZE
	.align		4
.L_5227:
        /*7a88*/ 	.byte	0x04, 0x12
        /*7a8a*/ 	.short	(.L_5229 - .L_5228)
	.align		4
.L_5228:
        /*7a8c*/ 	.word	index@(_Z9cuda_gemmIiLi128ELi2ELi1ELi512ELi2ELi2ELi64ELi0ELi1EEviiiPT_S1_S1_iii)
        /*7a90*/ 	.word	0x00000000


	//----- nvinfo : EIATTR_MIN_STACK_SIZE
	.align		4
.L_5229:
        /*7a94*/ 	.byte	0x04, 0x12
        /*7a96*/ 	.short	(.L_5231 - .L_5230)
	.align		4
.L_5230:
        /*7a98*/ 	.word	index@(_Z9cuda_gemmIiLi128ELi2ELi1ELi512ELi2ELi2ELi64ELi0ELi0EEviiiPT_S1_S1_iii)
        /*7a9c*/ 	.word	0x00000010


	//----- nvinfo : EIATTR_MIN_STACK_SIZE
	.align		4
.L_5231:
        /*7aa0*/ 	.byte	0x04, 0x12
        /*7aa2*/ 	.short	(.L_5233 - .L_5232)
	.align		4
.L_5232:
        /*7aa4*/ 	.word	index@(_Z9cuda_gemmIiLi128ELi2ELi1ELi256ELi128ELi128ELi64ELi1ELi1EEviiiPT_S1_S1_iii)
        /*7aa8*/ 	.word	0x00000000


	//----- nvinfo : EIATTR_MIN_STACK_SIZE
	.align		4
.L_5233:
        /*7aac*/ 	.byte	0x04, 0x12
        /*7aae*/ 	.short	(.L_5235 - .L_5234)
	.align		4
.L_5234:
        /*7ab0*/ 	.word	index@(_Z9cuda_gemmIiLi128ELi2ELi1ELi256ELi128ELi128ELi64ELi1ELi0EEviiiPT_S1_S1_iii)
        /*7ab4*/ 	.word	0x00000000


	//----- nvinfo : EIATTR_MIN_STACK_SIZE
	.align		4
.L_5235:
        /*7ab8*/ 	.byte	0x04, 0x12
        /*7aba*/ 	.short	(.L_5237 - .L_5236)
	.align		4
.L_5236:
        /*7abc*/ 	.word	index@(_Z9cuda_gemmIiLi128ELi2ELi1ELi256ELi128ELi128ELi64ELi0ELi1EEviiiPT_S1_S1_iii)
        /*7ac0*/ 	.word	0x00000000


	//----- nvinfo : EIATTR_MIN_STACK_SIZE
	.align		4
.L_5237:
        /*7ac4*/ 	.byte	0x04, 0x12
        /*7ac6*/ 	.short	(.L_5239 - .L_5238)
	.align		4
.L_5238:
        /*7ac8*/ 	.word	index@(_Z9cuda_gemmIiLi128ELi2ELi1ELi256ELi128ELi128ELi64ELi0ELi0EEviiiPT_S1_S1_iii)
        /*7acc*/ 	.word	0x00000000


	//----- nvinfo : EIATTR_MIN_STACK_SIZE
	.align		4
.L_5239:
        /*7ad0*/ 	.byte	0x04, 0x12
        /*7ad2*/ 	.short	(.L_5241 - .L_5240)
	.align		4
.L_5240:
        /*7ad4*/ 	.word	index@(_Z9cuda_gemmIiLi128ELi2ELi1ELi256ELi64ELi64ELi64ELi1ELi1EEviiiPT_S1_S1_iii)
        /*7ad8*/ 	.word	0x00000008


	//----- nvinfo : EIATTR_MIN_STACK_SIZE
	.align		4
.L_5241:
        /*7adc*/ 	.byte	0x04, 0x12
        /*7ade*/ 	.short	(.L_5243 - .L_5242)
	.align		4
.L_5242:
        /*7ae0*/ 	.word	index@(_Z9cuda_gemmIiLi128ELi2ELi1ELi256ELi64ELi64ELi64ELi1ELi0EEviiiPT_S1_S1_iii)
        /*7ae4*/ 	.word	0x00000010


	//----- nvinfo : EIATTR_MIN_STACK_SIZE
	.align		4
.L_5243:
        /*7ae8*/ 	.byte	0x04, 0x12
        /*7aea*/ 	.short	(.L_5245 - .L_5244)
	.align		4
.L_5244:
        /*7aec*/ 	.word	index@(_Z9cuda_gemmIiLi128ELi2ELi1ELi256ELi64ELi64ELi64ELi0ELi1EEviiiPT_S1_S1_iii)
        /*7af0*/ 	.word	0x00000000


	//----- nvinfo : EIATTR_MIN_STACK_SIZE
	.align		4
.L_5245:
        /*7af4*/ 	.byte	0x04, 0x12
        /*7af6*/ 	.short	(.L_5247 - .L_5246)
	.align		4
.L_5246:
        /*7af8*/ 	.word	index@(_Z9cuda_gemmIiLi128ELi2ELi1ELi256ELi64ELi64ELi64ELi0ELi0EEviiiPT_S1_S1_iii)
        /*7afc*/ 	.word	0x00000000


	//----- nvinfo : EIATTR_MIN_STACK_SIZE
	.align		4
.L_5247:
        /*7b00*/ 	.byte	0x04, 0x12
        /*7b02*/ 	.short	(.L_5249 - .L_5248)
	.align		4
.L_5248:
        /*7b04*/ 	.word	index@(_Z9cuda_gemmIiLi128ELi2ELi1ELi256ELi32ELi32ELi64ELi1ELi1EEviiiPT_S1_S1_iii)
        /*7b08*/ 	.word	0x00000000


	//----- nvinfo : EIATTR_MIN_STACK_SIZE
	.align		4
.L_5249:
        /*7b0c*/ 	.byte	0x04, 0x12
        /*7b0e*/ 	.short	(.L_5251 - .L_5250)
	.align		4
.L_5250:
        /*7b10*/ 	.word	index@(_Z9cuda_gemmIiLi128ELi2ELi1ELi256ELi32ELi32ELi64ELi1ELi0EEviiiPT_S1_S1_iii)
        /*7b14*/ 	.word	0x00000010


	//----- nvinfo : EIATTR_MIN_STACK_SIZE
	.align		4
.L_5251:
        /*7b18*/ 	.byte	0x04, 0x12
        /*7b1a*/ 	.short	(.L_5253 - .L_5252)
	.align		4
.L_5252:
        /*7b1c*/ 	.word	index@(_Z9cuda_gemmIiLi128ELi2ELi1ELi256ELi32ELi32ELi64ELi0ELi1EEviiiPT_S1_S1_iii)
        /*7b20*/ 	.word	0x00000000


	//----- nvinfo : EIATTR_MIN_STACK_SIZE
	.align		4
.L_5253:
        /*7b24*/ 	.byte	0x04, 0x12
        /*7b26*/ 	.short	(.L_5255 - .L_5254)
	.align		4
.L_5254:
        /*7b28*/ 	.word	index@(_Z9cuda_gemmIiLi128ELi2ELi1ELi256ELi32ELi32ELi64ELi0ELi0EEviiiPT_S1_S1_iii)
        /*7b2c*/ 	.word	0x00000000


	//----- nvinfo : EIATTR_MIN_STACK_SIZE
	.align		4
.L_5255:
        /*7b30*/ 	.byte	0x04, 0x12
        /*7b32*/ 	.short	(.L_5257 - .L_5256)
	.align		4
.L_5256:
        /*7b34*/ 	.word	index@(_Z9cuda_gemmIiLi128ELi2ELi1ELi256ELi16ELi16ELi64ELi1ELi1EEviiiPT_S1_S1_iii)
        /*7b38*/ 	.word	0x00000000


	//----- nvinfo : EIATTR_MIN_STACK_SIZE
	.align		4
.L_5257:
        /*7b3c*/ 	.byte	0x04, 0x12
        /*7b3e*/ 	.short	(.L_5259 - .L_5258)
	.align		4
.L_5258:
        /*7b40*/ 	.word	index@(_Z9cuda_gemmIiLi128ELi2ELi1ELi256ELi16ELi16ELi64ELi1ELi0EEviiiPT_S1_S1_iii)
        /*7b44*/ 	.word	0x00000008


	//----- nvinfo : EIATTR_MIN_STACK_SIZE
	.align		4
.L_5259:
        /*7b48*/ 	.byte	0x04, 0x12
        /*7b4a*/ 	.short	(.L_5261 - .L_5260)
	.align		4
.L_5260:
        /*7b4c*/ 	.word	index@(_Z9cuda_gemmIiLi128ELi2ELi1ELi256ELi16ELi16ELi64ELi0ELi1EEviiiPT_S1_S1_iii)
        /*7b50*/ 	.word	0x00000000


	//----- nvinfo : EIATTR_MIN_STACK_SIZE
	.align		4
.L_5261:
        /*7b54*/ 	.byte	0x04, 0x12
        /*7b56*/ 	.short	(.L_5263 - .L_5262)
	.align		4
.L_5262:
        /*7b58*/ 	.word	index@(_Z9cuda_gemmIiLi128ELi2ELi1ELi256ELi16ELi16ELi64ELi0ELi0EEviiiPT_S1_S1_iii)
        /*7b5c*/ 	.word	0x00000010


	//----- nvinfo : EIATTR_MIN_STACK_SIZE
	.align		4
.L_5263:
        /*7b60*/ 	.byte	0x04, 0x12
        /*7b62*/ 	.short	(.L_5265 - .L_5264)
	.align		4
.L_5264:
        /*7b64*/ 	.word	index@(_Z9cuda_gemmIiLi128ELi2ELi1ELi256ELi8ELi8ELi64ELi1ELi1EEviiiPT_S1_S1_iii)
        /*7b68*/ 	.word	0x00000000


	//----- nvinfo : EIATTR_MIN_STACK_SIZE
	.align		4
.L_5265:
        /*7b6c*/ 	.byte	0x04, 0x12
        /*7b6e*/ 	.short	(.L_5267 - .L_5266)
	.align		4
.L_5266:
        /*7b70*/ 	.word	index@(_Z9cuda_gemmIiLi128ELi2ELi1ELi256ELi8ELi8ELi64ELi1ELi0EEviiiPT_S1_S1_iii)
        /*7b74*/ 	.word	0x00000008


	//----- nvinfo : EIATTR_MIN_STACK_SIZE
	.align		4
.L_5267:
        /*7b78*/ 	.byte	0x04, 0x12
        /*7b7a*/ 	.short	(.L_5269 - .L_5268)
	.align		4
.L_5268:
        /*7b7c*/ 	.word	index@(_Z9cuda_gemmIiLi128ELi2ELi1ELi256ELi8ELi8ELi64ELi0ELi1EEviiiPT_S1_S1_iii)
        /*7b80*/ 	.word	0x00000000


	//----- nvinfo : EIATTR_MIN_STACK_SIZE
	.align		4
.L_5269:
        /*7b84*/ 	.byte	0x04, 0x12
        /*7b86*/ 	.short	(.L_5271 - .L_5270)
	.align		4
.L_5270:
        /*7b88*/ 	.word	index@(_Z9cuda_gemmIiLi128ELi2ELi1ELi256ELi8ELi8ELi64ELi0ELi0EEviiiPT_S1_S1_iii)
        /*7b8c*/ 	.word	0x00000008


	//----- nvinfo : EIATTR_MIN_STACK_SIZE
	.align		4
.L_5271:
        /*7b90*/ 	.byte	0x04, 0x12
        /*7b92*/ 	.short	(.L_5273 - .L_5272)
	.align		4
.L_5272:
        /*7b94*/ 	.word	index@(_Z9cuda_gemmIiLi128ELi2ELi1ELi256ELi4ELi4ELi64ELi1ELi1EEviiiPT_S1_S1_iii)
        /*7b98*/ 	.word	0x00000000


	//----- nvinfo : EIATTR_MIN_STACK_SIZE
	.align		4
.L_5273:
        /*7b9c*/ 	.byte	0x04, 0x12
        /*7b9e*/ 	.short	(.L_5275 - .L_5274)
	.align		4
.L_5274:
        /*7ba0*/ 	.word	index@(_Z9cuda_gemmIiLi128ELi2ELi1ELi256ELi4ELi4ELi64ELi1ELi0EEviiiPT_S1_S1_iii)
        /*7ba4*/ 	.word	0x00000008


	//----- nvinfo : EIATTR_MIN_STACK_SIZE
	.align		4
.L_5275:
        /*7ba8*/ 	.byte	0x04, 0x12
        /*7baa*/ 	.short	(.L_5277 - .L_5276)
	.align		4
.L_5276:
        /*7bac*/ 	.word	index@(_Z9cuda_gemmIiLi128ELi2ELi1ELi256ELi4ELi4ELi64ELi0ELi1EEviiiPT_S1_S1_iii)
        /*7bb0*/ 	.word	0x00000000


	//----- nvinfo : EIATTR_MIN_STACK_SIZE
	.align		4
.L_5277:
        /*7bb4*/ 	.byte	0x04, 0x12
        /*7bb6*/ 	.short	(.L_5279 - .L_5278)
	.align		4
.L_5278:
        /*7bb8*/ 	.word	index@(_Z9cuda_gemmIiLi128ELi2ELi1ELi256ELi4ELi4ELi64ELi0ELi0EEviiiPT_S1_S1_iii)
        /*7bbc*/ 	.word	0x00000008


	//----- nvinfo : EIATTR_MIN_STACK_SIZE
	.align		4
.L_5279:
        /*7bc0*/ 	.byte	0x04, 0x12
        /*7bc2*/ 	.short	(.L_5281 - .L_5280)
	.align		4
.L_5280:
        /*7bc4*/ 	.word	index@(_Z9cuda_gemmIiLi128ELi2ELi1ELi256ELi2ELi2ELi64ELi1ELi1EEviiiPT_S1_S1_iii)
        /*7bc8*/ 	.word	0x00000000


	//----- nvinfo : EIATTR_MIN_STACK_SIZE
	.align		4
.L_5281:
        /*7bcc*/ 	.byte	0x04, 0x12
        /*7bce*/ 	.short	(.L_5283 - .L_5282)
	.align		4
.L_5282:
        /*7bd0*/ 	.word	index@(_Z9cuda_gemmIiLi128ELi2ELi1ELi256ELi2ELi2ELi64ELi1ELi0EEviiiPT_S1_S1_iii)
        /*7bd4*/ 	.word	0x00000008


	//----- nvinfo : EIATTR_MIN_STACK_SIZE
	.align		4
.L_5283:
        /*7bd8*/ 	.byte	0x04, 0x12
        /*7bda*/ 	.short	(.L_5285 - .L_5284)
	.align		4
.L_5284:
        /*7bdc*/ 	.word	index@(_Z9cuda_gemmIiLi128ELi2ELi1ELi256ELi2ELi2ELi64ELi0ELi1EEviiiPT_S1_S1_iii)
        /*7be0*/ 	.word	0x00000000


	//----- nvinfo : EIATTR_MIN_STACK_SIZE
	.align		4
.L_5285:
        /*7be4*/ 	.byte	0x04, 0x12
        /*7be6*/ 	.short	(.L_5287 - .L_5286)
	.align		4
.L_5286:
        /*7be8*/ 	.word	index@(_Z9cuda_gemmIiLi128ELi2ELi1ELi256ELi2ELi2ELi64ELi0ELi0EEviiiPT_S1_S1_iii)
        /*7bec*/ 	.word	0x00000008


	//----- nvinfo : EIATTR_MIN_STACK_SIZE
	.align		4
.L_5287:
        /*7bf0*/ 	.byte	0x04, 0x12
        /*7bf2*/ 	.short	(.L_5289 - .L_5288)
	.align		4
.L_5288:
        /*7bf4*/ 	.word	index@(_Z9cuda_gemmIiLi128ELi2ELi1ELi128ELi128ELi128ELi64ELi1ELi1EEviiiPT_S1_S1_iii)
        /*7bf8*/ 	.word	0x00000000


	//----- nvinfo : EIATTR_MIN_STACK_SIZE
	.align		4
.L_5289:
        /*7bfc*/ 	.byte	0x04, 0x12
        /*7bfe*/ 	.short	(.L_5291 - .L_5290)
	.align		4
.L_5290:
        /*7c00*/ 	.word	index@(_Z9cuda_gemmIiLi128ELi2ELi1ELi128ELi128ELi128ELi64ELi1ELi0EEviiiPT_S1_S1_iii)
        /*7c04*/ 	.word	0x00000008


	//----- nvinfo : EIATTR_MIN_STACK_SIZE
	.align		4
.L_5291:
        /*7c08*/ 	.byte	0x04, 0x12
        /*7c0a*/ 	.short	(.L_5293 - .L_5292)
	.align		4
.L_5292:
        /*7c0c*/ 	.word	index@(_Z9cuda_gemmIiLi128ELi2ELi1ELi128ELi128ELi128ELi64ELi0ELi1EEviiiPT_S1_S1_iii)
        /*7c10*/ 	.word	0x00000000


	//----- nvinfo : EIATTR_MIN_STACK_SIZE
	.align		4
.L_5293:
        /*7c14*/ 	.byte	0x04, 0x12
        /*7c16*/ 	.short	(.L_5295 - .L_5294)
	.align		4
.L_5294:
        /*7c18*/ 	.word	index@(_Z9cuda_gemmIiLi128ELi2ELi1ELi128ELi128ELi128ELi64ELi0ELi0EEviiiPT_S1_S1_iii)
        /*7c1c*/ 	.word	0x00000008


	//----- nvinfo : EIATTR_MIN_STACK_SIZE
	.align		4
.L_5295:
        /*7c20*/ 	.byte	0x04, 0x12
        /*7c22*/ 	.short	(.L_5297 - .L_5296)
	.align		4
.L_5296:
        /*7c24*/ 	.word	index@(_Z9cuda_gemmIiLi128ELi2ELi1ELi128ELi64ELi64ELi64ELi1ELi1EEviiiPT_S1_S1_iii)
        /*7c28*/ 	.word	0x00000000


	//----- nvinfo : EIATTR_MIN_STACK_SIZE
	.align		4
.L_5297:
        /*7c2c*/ 	.byte	0x04, 0x12
        /*7c2e*/ 	.short	(.L_5299 - .L_5298)
	.align		4
.L_5298:
        /*7c30*/ 	.word	index@(_Z9cuda_gemmIiLi128ELi2ELi1ELi128ELi64ELi64ELi64ELi1ELi0EEviiiPT_S1_S1_iii)
        /*7c34*/ 	.word	0x00000010


	//----- nvinfo : EIATTR_MIN_STACK_SIZE
	.align		4
.L_5299:
        /*7c38*/ 	.byte	0x04, 0x12
        /*7c3a*/ 	.short	(.L_5301 - .L_5300)
	.align		4
.L_5300:
        /*7c3c*/ 	.word	index@(_Z9cuda_gemmIiLi128ELi2ELi1ELi128ELi64ELi64ELi64ELi0ELi1EEviiiPT_S1_S1_iii)
        /*7c40*/ 	.word	0x00000000


	//----- nvinfo : EIATTR_MIN_STACK_SIZE
	.align		4
.L_5301:
        /*7c44*/ 	.byte	0x04, 0x12
        /*7c46*/ 	.short	(.L_5303 - .L_5302)
	.align		4
.L_5302:
        /*7c48*/ 	.word	index@(_Z9cuda_gemmIiLi128ELi2ELi1ELi128ELi64ELi64ELi64ELi0ELi0EEviiiPT_S1_S1_iii)
        /*7c4c*/ 	.word	0x00000000


	//----- nvinfo : EIATTR_MIN_STACK_SIZE
	.align		4
.L_5303:
        /*7c50*/ 	.byte	0x04, 0x12
        /*7c52*/ 	.short	(.L_5305 - .L_5304)
	.align		4
.L_5304:
        /*7c54*/ 	.word	index@(_Z9cuda_gemmIiLi128ELi2ELi1ELi128ELi32ELi32ELi64ELi1ELi1EEviiiPT_S1_S1_iii)
        /*7c58*/ 	.word	0x00000000


	//----- nvinfo : EIATTR_MIN_STACK_SIZE
	.align		4
.L_5305:
        /*7c5c*/ 	.byte	0x04, 0x12
        /*7c5e*/ 	.short	(.L_5307 - .L_5306)
	.align		4
.L_5306:
        /*7c60*/ 	.word	index@(_Z9cuda_gemmIiLi128ELi2ELi1ELi128ELi32ELi32ELi64ELi1ELi0EEviiiPT_S1_S1_iii)
        /*7c64*/ 	.word	0x00000010


	//----- nvinfo : EIATTR_MIN_STACK_SIZE
	.align		4
.L_5307:
        /*7c68*/ 	.byte	0x04, 0x12
        /*7c6a*/ 	.short	(.L_5309 - .L_5308)
	.align		4
.L_5308:
        /*7c6c*/ 	.word	index@(_Z9cuda_gemmIiLi128ELi2ELi1ELi128ELi32ELi32ELi64ELi0ELi1EEviiiPT_S1_S1_iii)
        /*7c70*/ 	.word	0x00000000


	//----- nvinfo : EIATTR_MIN_STACK_SIZE
	.align		4
.L_5309:
        /*7c74*/ 	.byte	0x04, 0x12
        /*7c76*/ 	.short	(.L_5311 - .L_5310)
	.align		4
.L_5310:
        /*7c78*/ 	.word	index@(_Z9cuda_gemmIiLi128ELi2ELi1ELi128ELi32ELi32ELi64ELi0ELi0EEviiiPT_S1_S1_iii)
        /*7c7c*/ 	.word	0x00000000


	//----- nvinfo : EIATTR_MIN_STACK_SIZE
	.align		4
.L_5311:
        /*7c80*/ 	.byte	0x04, 0x12
        /*7c82*/ 	.short	(.L_5313 - .L_5312)
	.align		4
.L_5312:
        /*7c84*/ 	.word	index@(_Z9cuda_gemmIiLi128ELi2ELi1ELi128ELi16ELi16ELi64ELi1ELi1EEviiiPT_S1_S1_iii)
        /*7c88*/ 	.word	0x00000000


	//----- nvinfo : EIATTR_MIN_STACK_SIZE
	.align		4
.L_5313:
        /*7c8c*/ 	.byte	0x04, 0x12
        /*7c8e*/ 	.short	(.L_5315 - .L_5314)
	.align		4
.L_5314:
        /*7c90*/ 	.word	index@(_Z9cuda_gemmIiLi128ELi2ELi1ELi128ELi16ELi16ELi64ELi1ELi0EEviiiPT_S1_S1_iii)
        /*7c94*/ 	.word	0x00000000


	//----- nvinfo : EIATTR_MIN_STACK_SIZE
	.align		4
.L_5315:
        /*7c98*/ 	.byte	0x04, 0x12
        /*7c9a*/ 	.short	(.L_5317 - .L_5316)
	.align		4
.L_5316:
        /*7c9c*/ 	.word	index@(_Z9cuda_gemmIiLi128ELi2ELi1ELi128ELi16ELi16ELi64ELi0ELi1EEviiiPT_S1_S1_iii)
        /*7ca0*/ 	.word	0x00000000


	//----- nvinfo : EIATTR_MIN_STACK_SIZE
	.align		4
.L_5317:
        /*7ca4*/ 	.byte	0x04, 0x12
        /*7ca6*/ 	.short	(.L_5319 - .L_5318)
	.align		4
.L_5318:
        /*7ca8*/ 	.word	index@(_Z9cuda_gemmIiLi128ELi2ELi1ELi128ELi16ELi16ELi64ELi0ELi0EEviiiPT_S1_S1_iii)
        /*7cac*/ 	.word	0x00000000


	//----- nvinfo : EIATTR_MIN_STACK_SIZE
	.align		4
.L_5319:
        /*7cb0*/ 	.byte	0x04, 0x12
        /*7cb2*/ 	.short	(.L_5321 - .L_5320)
	.align		4
.L_5320:
        /*7cb4*/ 	.word	index@(_Z9cuda_gemmIiLi128ELi2ELi1ELi128ELi8ELi8ELi64ELi1ELi1EEviiiPT_S1_S1_iii)
        /*7cb8*/ 	.word	0x00000000


	//----- nvinfo : EIATTR_MIN_STACK_SIZE
	.align		4
.L_5321:
        /*7cbc*/ 	.byte	0x04, 0x12
        /*7cbe*/ 	.short	(.L_5323 - .L_5322)
	.align		4
.L_5322:
        /*7cc0*/ 	.word	index@(_Z9cuda_gemmIiLi128ELi2ELi1ELi128ELi8ELi8ELi64ELi1ELi0EEviiiPT_S1_S1_iii)
        /*7cc4*/ 	.word	0x00000000


	//----- nvinfo : EIATTR_MIN_STACK_SIZE
	.align		4
.L_5323:
        /*7cc8*/ 	.byte	0x04, 0x12
        /*7cca*/ 	.short	(.L_5325 - .L_5324)
	.align		4
.L_5324:
        /*7ccc*/ 	.word	index@(_Z9cuda_gemmIiLi128ELi2ELi1ELi128ELi8ELi8ELi64ELi0ELi1EEviiiPT_S1_S1_iii)
        /*7cd0*/ 	.word	0x00000000


	//----- nvinfo : EIATTR_MIN_STACK_SIZE
	.align		4
.L_5325:
        /*7cd4*/ 	.byte	0x04, 0x12
        /*7cd6*/ 	.short	(.L_5327 - .L_5326)
	.align		4
.L_5326:
        /*7cd8*/ 	.word	index@(_Z9cuda_gemmIiLi128ELi2ELi1ELi128ELi8ELi8ELi64ELi0ELi0EEviiiPT_S1_S1_iii)
        /*7cdc*/ 	.word	0x00000000


	//----- nvinfo : EIATTR_MIN_STACK_SIZE
	.align		4
.L_5327:
        /*7ce0*/ 	.byte	0x04, 0x12
        /*7ce2*/ 	.short	(.L_5329 - .L_5328)
	.align		4
.L_5328:
        /*7ce4*/ 	.word	index@(_Z9cuda_gemmIiLi128ELi2ELi1ELi128ELi4ELi4ELi64ELi1ELi1EEviiiPT_S1_S1_iii)
        /*7ce8*/ 	.word	0x00000000


	//----- nvinfo : EIATTR_MIN_STACK_SIZE
	.align		4
.L_5329:
        /*7cec*/ 	.byte	0x04, 0x12
        /*7cee*/ 	.short	(.L_5331 - .L_5330)
	.align		4
.L_5330:
        /*7cf0*/ 	.word	index@(_Z9cuda_gemmIiLi128ELi2ELi1ELi128ELi4ELi4ELi64ELi1ELi0EEviiiPT_S1_S1_iii)
        /*7cf4*/ 	.word	0x00000000


	//----- nvinfo : EIATTR_MIN_STACK_SIZE
	.align		4
.L_5331:
        /*7cf8*/ 	.byte	0x04, 0x12
        /*7cfa*/ 	.short	(.L_5333 - .L_5332)
	.align		4
.L_5332:
        /*7cfc*/ 	.word	index@(_Z9cuda_gemmIiLi128ELi2ELi1ELi128ELi4ELi4ELi64ELi0ELi1EEviiiPT_S1_S1_iii)
        /*7d00*/ 	.word	0x00000000


	//----- nvinfo : EIATTR_MIN_STACK_SIZE
	.align		4
.L_5333:
        /*7d04*/ 	.byte	0x04, 0x12
        /*7d06*/ 	.short	(.L_5335 - .L_5334)
	.align		4
.L_5334:
        /*7d08*/ 	.word	index@(_Z9cuda_gemmIiLi128ELi2ELi1ELi128ELi4ELi4ELi64ELi0ELi0EEviiiPT_S1_S1_iii)
        /*7d0c*/ 	.word	0x00000000


	//----- nvinfo : EIATTR_MIN_STACK_SIZE
	.align		4
.L_5335:
        /*7d10*/ 	.byte	0x04, 0x12
        /*7d12*/ 	.short	(.L_5337 - .L_5336)
	.align		4
.L_5336:
        /*7d14*/ 	.word	index@(_Z9cuda_gemmIiLi128ELi2ELi1ELi128ELi2ELi2ELi64ELi1ELi1EEviiiPT_S1_S1_iii)
        /*7d18*/ 	.word	0x00000000


	//----- nvinfo : EIATTR_MIN_STACK_SIZE
	.align		4
.L_5337:
        /*7d1c*/ 	.byte	0x04, 0x12
        /*7d1e*/ 	.short	(.L_5339 - .L_5338)
	.align		4
.L_5338:
        /*7d20*/ 	.word	index@(_Z9cuda_gemmIiLi128ELi2ELi1ELi128ELi2ELi2ELi64ELi1ELi0EEviiiPT_S1_S1_iii)
        /*7d24*/ 	.word	0x00000000


	//----- nvinfo : EIATTR_MIN_STACK_SIZE
	.align		4
.L_5339:
        /*7d28*/ 	.byte	0x04, 0x12
        /*7d2a*/ 	.short	(.L_5341 - .L_5340)
	.align		4
.L_5340:
        /*7d2c*/ 	.word	index@(_Z9cuda_gemmIiLi128ELi2ELi1ELi128ELi2ELi2ELi64ELi0ELi1EEviiiPT_S1_S1_iii)
        /*7d30*/ 	.word	0x00000000


	//----- nvinfo : EIATTR_MIN_STACK_SIZE
	.align		4
.L_5341:
        /*7d34*/ 	.byte	0x04, 0x12
        /*7d36*/ 	.short	(.L_5343 - .L_5342)
	.align		4
.L_5342:
        /*7d38*/ 	.word	index@(_Z9cuda_gemmIiLi128ELi2ELi1ELi128ELi2ELi2ELi64ELi0ELi0EEviiiPT_S1_S1_iii)
        /*7d3c*/ 	.word	0x00000000


	//----- nvinfo : EIATTR_MIN_STACK_SIZE
	.align		4
.L_5343:
        /*7d40*/ 	.byte	0x04, 0x12
        /*7d42*/ 	.short	(.L_5345 - .L_5344)
	.align		4
.L_5344:
        /*7d44*/ 	.word	index@(_Z9cuda_gemmIiLi128ELi2ELi1ELi64ELi128ELi128ELi64ELi1ELi1EEviiiPT_S1_S1_iii)
        /*7d48*/ 	.word	0x00000000


	//----- nvinfo : EIATTR_MIN_STACK_SIZE
	.align		4
.L_5345:
        /*7d4c*/ 	.byte	0x04, 0x12
        /*7d4e*/ 	.short	(.L_5347 - .L_5346)
	.align		4
.L_5346:
        /*7d50*/ 	.word	index@(_Z9cuda_gemmIiLi128ELi2ELi1ELi64ELi128ELi128ELi64ELi1ELi0EEviiiPT_S1_S1_iii)
        /*7d54*/ 	.word	0x00000008


	//----- nvinfo : EIATTR_MIN_STACK_SIZE
	.align		4
.L_5347:
        /*7d58*/ 	.byte	0x04, 0x12
        /*7d5a*/ 	.short	(.L_5349 - .L_5348)
	.align		4
.L_5348:
        /*7d5c*/ 	.word	index@(_Z9cuda_gemmIiLi128ELi2ELi1ELi64ELi128ELi128ELi64ELi0ELi1EEviiiPT_S1_S1_iii)
        /*7d60*/ 	.word	0x00000000


	//----- nvinfo : EIATTR_MIN_STACK_SIZE
	.align		4
.L_5349:
        /*7d64*/ 	.byte	0x04, 0x12
        /*7d66*/ 	.short	(.L_5351 - .L_5350)
	.align		4
.L_5350:
        /*7d68*/ 	.word	index@(_Z9cuda_gemmIiLi128ELi2ELi1ELi64ELi128ELi128ELi64ELi0ELi0EEviiiPT_S1_S1_iii)
        /*7d6c*/ 	.word	0x00000008


	//----- nvinfo : EIATTR_MIN_STACK_SIZE
	.align		4
.L_5351:
        /*7d70*/ 	.byte	0x04, 0x12
        /*7d72*/ 	.short	(.L_5353 - .L_5352)
	.align		4
.L_5352:
        /*7d74*/ 	.word	index@(_Z9cuda_gemmIiLi128ELi2ELi1ELi64ELi64ELi64ELi64ELi1ELi1EEviiiPT_S1_S1_iii)
        /*7d78*/ 	.word	0x00000000


	//----- nvinfo : EIATTR_MIN_STACK_SIZE
	.align		4
.L_5353:
        /*7d7c*/ 	.byte	0x04, 0x12
        /*7d7e*/ 	.short	(.L_5355 - .L_5354)
	.align		4
.L_5354:
        /*7d80*/ 	.word	index@(_Z9cuda_gemmIiLi128ELi2ELi1ELi64ELi64ELi64ELi64ELi1ELi0EEviiiPT_S1_S1_iii)
        /*7d84*/ 	.word	0x00000008


	//----- nvinfo : EIATTR_MIN_STACK_SIZE
	.align		4
.L_5355:
        /*7d88*/ 	.byte	0x04, 0x12
        /*7d8a*/ 	.short	(.L_5357 - .L_5356)
	.align		4
.L_5356:
        /*7d8c*/ 	.word	index@(_Z9cuda_gemmIiLi128ELi2ELi1ELi64ELi64ELi64ELi64ELi0ELi1EEviiiPT_S1_S1_iii)
        /*7d90*/ 	.word	0x00000000


	//----- nvinfo : EIATTR_MIN_STACK_SIZE
	.align		4
.L_5357:
        /*7d94*/ 	.byte	0x04, 0x12
        /*7d96*/ 	.short	(.L_5359 - .L_5358)
	.align		4
.L_5358:
        /*7d98*/ 	.word	index@(_Z9cuda_gemmIiLi128ELi2ELi1ELi64ELi64ELi64ELi64ELi0ELi0EEviiiPT_S1_S1_iii)
        /*7d9c*/ 	.word	0x00000000


	//----- nvinfo : EIATTR_MIN_STACK_SIZE
	.align		4
.L_5359:
        /*7da0*/ 	.byte	0x04, 0x12
        /*7da2*/ 	.short	(.L_5361 - .L_5360)
	.align		4
.L_5360:
        /*7da4*/ 	.word	index@(_Z9cuda_gemmIiLi128ELi2ELi1ELi64ELi32ELi32ELi64ELi1ELi1EEviiiPT_S1_S1_iii)
        /*7da8*/ 	.word	0x00000000


	//----- nvinfo : EIATTR_MIN_STACK_SIZE
	.align		4
.L_5361:
        /*7dac*/ 	.byte	0x04, 0x12
        /*7dae*/ 	.short	(.L_5363 - .L_5362)
	.align		4
.L_5362:
        /*7db0*/ 	.word	index@(_Z9cuda_gemmIiLi128ELi2ELi1ELi64ELi32ELi32ELi64ELi1ELi0EEviiiPT_S1_S1_iii)
        /*7db4*/ 	.word	0x00000010


	//----- nvinfo : EIATTR_MIN_STACK_SIZE
	.align		4
.L_5363:
        /*7db8*/ 	.byte	0x04, 0x12
        /*7dba*/ 	.short	(.L_5365 - .L_5364)
	.align		4
.L_5364:
        /*7dbc*/ 	.word	index@(_Z9cuda_gemmIiLi128ELi2ELi1ELi64ELi32ELi32ELi64ELi0ELi1EEviiiPT_S1_S1_iii)
        /*7dc0*/ 	.word	0x00000000


	//----- nvinfo : EIATTR_MIN_STACK_SIZE
	.align		4
.L_5365:
        /*7dc4*/ 	.byte	0x04, 0x12
        /*7dc6*/ 	.short	(.L_5367 - .L_5366)
	.align		4
.L_5366:
        /*7dc8*/ 	.word	index@(_Z9cuda_gemmIiLi128ELi2ELi1ELi64ELi32ELi32ELi64ELi0ELi0EEviiiPT_S1_S1_iii)
        /*7dcc*/ 	.word	0x00000000


	//----- nvinfo : EIATTR_MIN_STACK_SIZE
	.align		4
.L_5367:
        /*7dd0*/ 	.byte	0x04, 0x12
        /*7dd2*/ 	.short	(.L_5369 - .L_5368)
	.align		4
.L_5368:
        /*7dd4*/ 	.word	index@(_Z9cuda_gemmIiLi128ELi2ELi1ELi64ELi16ELi16ELi64ELi1ELi1EEviiiPT_S1_S1_iii)
        /*7dd8*/ 	.word	0x00000000


	//----- nvinfo : EIATTR_MIN_STACK_SIZE
	.align		4
.L_5369:
        /*7ddc*/ 	.byte	0x04, 0x12
        /*7dde*/ 	.short	(.L_5371 - .L_5370)
	.align		4
.L_5370:
        /*7de0*/ 	.word	index@(_Z9cuda_gemmIiLi128ELi2ELi1ELi64ELi16ELi16ELi64ELi1ELi0EEviiiPT_S1_S1_iii)
        /*7de4*/ 	.word	0x00000000


	//----- nvinfo : EIATTR_MIN_STACK_SIZE
	.align		4
.L_5371:
        /*7de8*/ 	.byte	0x04, 0x12
        /*7dea*/ 	.short	(.L_5373 - .L_5372)
	.align		4
.L_5372:
        /*7dec*/ 	.word	index@(_Z9cuda_gemmIiLi128ELi2ELi1ELi64ELi16ELi16ELi64ELi0ELi1EEviiiPT_S1_S1_iii)
        /*7df0*/ 	.word	0x00000000


	//----- nvinfo : EIATTR_MIN_STACK_SIZE
	.align		4
.L_5373:
        /*7df4*/ 	.byte	0x04, 0x12
        /*7df6*/ 	.short	(.L_5375 - .L_5374)
	.align		4
.L_5374:
        /*7df8*/ 	.word	index@(_Z9cuda_gemmIiLi128ELi2ELi1ELi64ELi16ELi16ELi64ELi0ELi0EEviiiPT_S1_S1_iii)
        /*7dfc*/ 	.word	0x00000000


	//----- nvinfo : EIATTR_MIN_STACK_SIZE
	.align		4
.L_5375:
        /*7e00*/ 	.byte	0x04, 0x12
        /*7e02*/ 	.short	(.L_5377 - .L_5376)
	.align		4
.L_5376:
        /*7e04*/ 	.word	index@(_Z9cuda_gemmIiLi128ELi2ELi1ELi64ELi8ELi8ELi64ELi1ELi1EEviiiPT_S1_S1_iii)
        /*7e08*/ 	.word	0x00000000


	//----- nvinfo : EIATTR_MIN_STACK_SIZE
	.align		4
.L_5377:
        /*7e0c*/ 	.byte	0x04, 0x12
        /*7e0e*/ 	.short	(.L_5379 - .L_5378)
	.align		4
.L_5378:
        /*7e10*/ 	.word	index@(_Z9cuda_gemmIiLi128ELi2ELi1ELi64ELi8ELi8ELi64ELi1ELi0EEviiiPT_S1_S1_iii)
        /*7e14*/ 	.word	0x00000000


	//----- nvinfo : EIATTR_MIN_STACK_SIZE
	.align		4
.L_5379:
        /*7e18*/ 	.byte	0x04, 0x12
        /*7e1a*/ 	.short	(.L_5381 - .L_5380)
	.align		4
.L_5380:
        /*7e1c*/ 	.word	index@(_Z9cuda_gemmIiLi128ELi2ELi1ELi64ELi8ELi8ELi64ELi0ELi1EEviiiPT_S1_S1_iii)
        /*7e20*/ 	.word	0x00000000


	//----- nvinfo : EIATTR_MIN_STACK_SIZE
	.align		4
.L_5381:
        /*7e24*/ 	.byte	0x04, 0x12
        /*7e26*/ 	.short	(.L_5383 - .L_5382)
	.align		4
.L_5382:
        /*7e28*/ 	.word	index@(_Z9cuda_gemmIiLi128ELi2ELi1ELi64ELi8ELi8ELi64ELi0ELi0EEviiiPT_S1_S1_iii)
        /*7e2c*/ 	.word	0x00000000


	//----- nvinfo : EIATTR_MIN_STACK_SIZE
	.align		4
.L_5383:
        /*7e30*/ 	.byte	0x04, 0x12
        /*7e32*/ 	.short	(.L_5385 - .L_5384)
	.align		4
.L_5384:
        /*7e34*/ 	.word	index@(_Z9cuda_gemmIiLi128ELi2ELi1ELi64ELi4ELi4ELi64ELi1ELi1EEviiiPT_S1_S1_iii)
        /*7e38*/ 	.word	0x00000000


	//----- nvinfo : EIATTR_MIN_STACK_SIZE
	.align		4
.L_5385:
        /*7e3c*/ 	.byte	0x04, 0x12
        /*7e3e*/ 	.short	(.L_5387 - .L_5386)
	.align		4
.L_5386:
        /*7e40*/ 	.word	index@(_Z9cuda_gemmIiLi128ELi2ELi1ELi64ELi4ELi4ELi64ELi1ELi0EEviiiPT_S1_S1_iii)
        /*7e44*/ 	.word	0x00000000


	//----- nvinfo : EIATTR_MIN_STACK_SIZE
	.align		4
.L_5387:
        /*7e48*/ 	.byte	0x04, 0x12
        /*7e4a*/ 	.short	(.L_5389 - .L_5388)
	.align		4
.L_5388:
        /*7e4c*/ 	.word	index@(_Z9cuda_gemmIiLi128ELi2ELi1ELi64ELi4ELi4ELi64ELi0ELi1EEviiiPT_S1_S1_iii)
        /*7e50*/ 	.word	0x00000000


	//----- nvinfo : EIATTR_MIN_STACK_SIZE
	.align		4
.L_5389:
        /*7e54*/ 	.byte	0x04, 0x12
        /*7e56*/ 	.short	(.L_5391 - .L_5390)
	.align		4
.L_5390:
        /*7e58*/ 	.word	index@(_Z9cuda_gemmIiLi128ELi2ELi1ELi64ELi4ELi4ELi64ELi0ELi0EEviiiPT_S1_S1_iii)
        /*7e5c*/ 	.word	0x00000000


	//----- nvinfo : EIATTR_MIN_STACK_SIZE
	.align		4
.L_5391:
        /*7e60*/ 	.byte	0x04, 0x12
        /*7e62*/ 	.short	(.L_5393 - .L_5392)
	.align		4
.L_5392:
        /*7e64*/ 	.word	index@(_Z9cuda_gemmIiLi128ELi2ELi1ELi64ELi2ELi2ELi64ELi1ELi1EEviiiPT_S1_S1_iii)
        /*7e68*/ 	.word	0x00000000


	//----- nvinfo : EIATTR_MIN_STACK_SIZE
	.align		4
.L_5393:
        /*7e6c*/ 	.byte	0x04, 0x12
        /*7e6e*/ 	.short	(.L_5395 - .L_5394)
	.align		4
.L_5394:
        /*7e70*/ 	.word	index@(_Z9cuda_gemmIiLi128ELi2ELi1ELi64ELi2ELi2ELi64ELi1ELi0EEviiiPT_S1_S1_iii)
        /*7e74*/ 	.word	0x00000000


	//----- nvinfo : EIATTR_MIN_STACK_SIZE
	.align		4
.L_5395:
        /*7e78*/ 	.byte	0x04, 0x12
        /*7e7a*/ 	.short	(.L_5397 - .L_5396)
	.align		4
.L_5396:
        /*7e7c*/ 	.word	index@(_Z9cuda_gemmIiLi128ELi2ELi1ELi64ELi2ELi2ELi64ELi0ELi1EEviiiPT_S1_S1_iii)
        /*7e80*/ 	.word	0x00000000


	//----- nvinfo : EIATTR_MIN_STACK_SIZE
	.align		4
.L_5397:
        /*7e84*/ 	.byte	0x04, 0x12
        /*7e86*/ 	.short	(.L_5399 - .L_5398)
	.align		4
.L_5398:
        /*7e88*/ 	.word	index@(_Z9cuda_gemmIiLi128ELi2ELi1ELi64ELi2ELi2ELi64ELi0ELi0EEviiiPT_S1_S1_iii)
        /*7e8c*/ 	.word	0x00000000


	//----- nvinfo : EIATTR_MIN_STACK_SIZE
	.align		4
.L_5399:
        /*7e90*/ 	.byte	0x04, 0x12
        /*7e92*/ 	.short	(.L_5401 - .L_5400)
	.align		4
.L_5400:
        /*7e94*/ 	.word	index@(_Z9cuda_gemmIiLi128ELi2ELi1ELi32ELi128ELi128ELi64ELi1ELi1EEviiiPT_S1_S1_iii)
        /*7e98*/ 	.word	0x00000000


	//----- nvinfo : EIATTR_MIN_STACK_SIZE
	.align		4
.L_5401:
        /*7e9c*/ 	.byte	0x04, 0x12
        /*7e9e*/ 	.short	(.L_5403 - .L_5402)
	.align		4
.L_5402:
        /*7ea0*/ 	.word	index@(_Z9cuda_gemmIiLi128ELi2ELi1ELi32ELi128ELi128ELi64ELi1ELi0EEviiiPT_S1_S1_iii)
        /*7ea4*/ 	.word	0x00000008


	//----- nvinfo : EIATTR_MIN_STACK_SIZE
	.align		4
.L_5403:
        /*7ea8*/ 	.byte	0x04, 0x12
        /*7eaa*/ 	.short	(.L_5405 - .L_5404)
	.align		4
.L_5404:
        /*7eac*/ 	.word	index@(_Z9cuda_gemmIiLi128ELi2ELi1ELi32ELi128ELi128ELi64ELi0ELi1EEviiiPT_S1_S1_iii)
        /*7eb0*/ 	.word	0x00000000


	//----- nvinfo : EIATTR_MIN_STACK_SIZE
	.align		4
.L_5405:
        /*7eb4*/ 	.byte	0x04, 0x12
        /*7eb6*/ 	.short	(.L_5407 - .L_5406)
	.align		4
.L_5406:
        /*7eb8*/ 	.word	index@(_Z9cuda_gemmIiLi128ELi2ELi1ELi32ELi128ELi128ELi64ELi0ELi0EEviiiPT_S1_S1_iii)
        /*7ebc*/ 	.word	0x00000008


	//----- nvinfo : EIATTR_MIN_STACK_SIZE
	.align		4
.L_5407:
        /*7ec0*/ 	.byte	0x04, 0x12
        /*7ec2*/ 	.short	(.L_5409 - .L_5408)
	.align		4
.L_5408:
        /*7ec4*/ 	.word	index@(_Z9cuda_gemmIiLi128ELi2ELi1ELi32ELi64ELi64ELi64ELi1ELi1EEviiiPT_S1_S1_iii)
        /*7ec8*/ 	.word	0x00000000


	//----- nvinfo : EIATTR_MIN_STACK_SIZE
	.align		4
.L_5409:
        /*7ecc*/ 	.byte	0x04, 0x12
        /*7ece*/ 	.short	(.L_5411 - .L_5410)
	.align		4
.L_5410:
        /*7ed0*/ 	.word	index@(_Z9cuda_gemmIiLi128ELi2ELi1ELi32ELi64ELi64ELi64ELi1ELi0EEviiiPT_S1_S1_iii)
        /*7ed4*/ 	.word	0x00000008


	//----- nvinfo : EIATTR_MIN_STACK_SIZE
	.align		4
.L_5411:
        /*7ed8*/ 	.byte	0x04, 0x12
        /*7eda*/ 	.short	(.L_5413 - .L_5412)
	.align		4
.L_5412:
        /*7edc*/ 	.word	index@(_Z9cuda_gemmIiLi128ELi2ELi1ELi32ELi64ELi64ELi64ELi0ELi1EEviiiPT_S1_S1_iii)
        /*7ee0*/ 	.word	0x00000000


	//----- nvinfo : EIATTR_MIN_STACK_SIZE
	.align		4
.L_5413:
        /*7ee4*/ 	.byte	0x04, 0x12
        /*7ee6*/ 	.short	(.L_5415 - .L_5414)
	.align		4
.L_5414:
        /*7ee8*/ 	.word	index@(_Z9cuda_gemmIiLi128ELi2ELi1ELi32ELi64ELi64ELi64ELi0ELi0EEviiiPT_S1_S1_iii)
        /*7eec*/ 	.word	0x00000000


	//----- nvinfo : EIATTR_MIN_STACK_SIZE
	.align		4
.L_5415:
        /*7ef0*/ 	.byte	0x04, 0x12
        /*7ef2*/ 	.short	(.L_5417 - .L_5416)
	.align		4
.L_5416:
        /*7ef4*/ 	.word	index@(_Z9cuda_gemmIiLi128ELi2ELi1ELi32ELi32ELi32ELi64ELi1ELi1EEviiiPT_S1_S1_iii)
        /*7ef8*/ 	.word	0x00000000


	//----- nvinfo : EIATTR_MIN_STACK_SIZE
	.align		4
.L_5417:
        /*7efc*/ 	.byte	0x04, 0x12
        /*7efe*/ 	.short	(.L_5419 - .L_5418)
	.align		4
.L_5418:
        /*7f00*/ 	.word	index@(_Z9cuda_gemmIiLi128ELi2ELi1ELi32ELi32ELi32ELi64ELi1ELi0EEviiiPT_S1_S1_iii)
        /*7f04*/ 	.word	0x00000010


	//----- nvinfo : EIATTR_MIN_STACK_SIZE
	.align		4
.L_5419:
        /*7f08*/ 	.byte	0x04, 0x12
        /*7f0a*/ 	.short	(.L_5421 - .L_5420)
	.align		4
.L_5420:
        /*7f0c*/ 	.word	index@(_Z9cuda_gemmIiLi128ELi2ELi1ELi32ELi32ELi32ELi64ELi0ELi1EEviiiPT_S1_S1_iii)
        /*7f10*/ 	.word	0x00000000


	//----- nvinfo : EIATTR_MIN_STACK_SIZE
	.align		4
.L_5421:
        /*7f14*/ 	.byte	0x04, 0x12
        /*7f16*/ 	.short	(.L_5423 - .L_5422)
	.align		4
.L_5422:
        /*7f18*/ 	.word	index@(_Z9cuda_gemmIiLi128ELi2ELi1ELi32ELi32ELi32ELi64ELi0ELi0EEviiiPT_S1_S1_iii)
        /*7f1c*/ 	.word	0x00000000


	//----- nvinfo : EIATTR_MIN_STACK_SIZE
	.align		4
.L_5423:
        /*7f20*/ 	.byte	0x04, 0x12
        /*7f22*/ 	.short	(.L_5425 - .L_5424)
	.align		4
.L_5424:
        /*7f24*/ 	.word	index@(_Z9cuda_gemmIiLi128ELi2ELi1ELi32ELi16ELi16ELi64ELi1ELi1EEviiiPT_S1_S1_iii)
        /*7f28*/ 	.word	0x00000000


	//----- nvinfo : EIATTR_MIN_STACK_SIZE
	.align		4
.L_5425:
        /*7f2c*/ 	.byte	0x04, 0x12
        /*7f2e*/ 	.short	(.L_5427 - .L_5426)
	.align		4
.L_5426:
        /*7f30*/ 	.word	index@(_Z9cuda_gemmIiLi128ELi2ELi1ELi32ELi16ELi16ELi64ELi1ELi0EEviiiPT_S1_S1_iii)
        /*7f34*/ 	.word	0x00000000


	//----- nvinfo : EIATTR_MIN_STACK_SIZE
	.align		4
.L_5427:
        /*7f38*/ 	.byte	0x04, 0x12
        /*7f3a*/ 	.short	(.L_5429 - .L_5428)
	.align		4
.L_5428:
        /*7f3c*/ 	.word	index@(_Z9cuda_gemmIiLi128ELi2ELi1ELi32ELi16ELi16ELi64ELi0ELi1EEviiiPT_S1_S1_iii)
        /*7f40*/ 	.word	0x00000000


	//----- nvinfo : EIATTR_MIN_STACK_SIZE
	.align		4
.L_5429:
        /*7f44*/ 	.byte	0x04, 0x12
        /*7f46*/ 	.short	(.L_5431 - .L_5430)
	.align		4
.L_5430:
        /*7f48*/ 	.word	index@(_Z9cuda_gemmIiLi128ELi2ELi1ELi32ELi16ELi16ELi64ELi0ELi0EEviiiPT_S1_S1_iii)
        /*7f4c*/ 	.word	0x00000000


	//----- nvinfo : EIATTR_MIN_STACK_SIZE
	.align		4
.L_5431:
        /*7f50*/ 	.byte	0x04, 0x12
        /*7f52*/ 	.short	(.L_5433 - .L_5432)
	.align		4
.L_5432:
        /*7f54*/ 	.word	index@(_Z9cuda_gemmIiLi128ELi2ELi1ELi32ELi8ELi8ELi64ELi1ELi1EEviiiPT_S1_S1_iii)
        /*7f58*/ 	.word	0x00000000


	//----- nvinfo : EIATTR_MIN_STACK_SIZE
	.align		4
.L_5433:
        /*7f5c*/ 	.byte	0x04, 0x12
        /*7f5e*/ 	.short	(.L_5435 - .L_5434)
	.align		4
.L_5434:
        /*7f60*/ 	.word	index@(_Z9cuda_gemmIiLi128ELi2ELi1ELi32ELi8ELi8ELi64ELi1ELi0EEviiiPT_S1_S1_iii)
        /*7f64*/ 	.word	0x00000000


	//----- nvinfo : EIATTR_MIN_STACK_SIZE
	.align		4
.L_5435:
        /*7f68*/ 	.byte	0x04, 0x12
        /*7f6a*/ 	.short	(.L_5437 - .L_5436)
	.align		4
.L_5436:
        /*7f6c*/ 	.word	index@(_Z9cuda_gemmIiLi128ELi2ELi1ELi32ELi8ELi8ELi64ELi0ELi1EEviiiPT_S1_S1_iii)
        /*7f70*/ 	.word	0x00000000


	//----- nvinfo : EIATTR_MIN_STACK_SIZE
	.align		4
.L_5437:
        /*7f74*/ 	.byte	0x04, 0x12
        /*7f76*/ 	.short	(.L_5439 - .L_5438)
	.align		4
.L_5438:
        /*7f78*/ 	.word	index@(_Z9cuda_gemmIiLi128ELi2ELi1ELi32ELi8ELi8ELi64ELi0ELi0EEviiiPT_S1_S1_iii)
        /*7f7c*/ 	.word	0x00000000


	//----- nvinfo : EIATTR_MIN_STACK_SIZE
	.align		4
.L_5439:
        /*7f80*/ 	.byte	0x04, 0x12
        /*7f82*/ 	.short	(.L_5441 - .L_5440)
	.align		4
.L_5440:
        /*7f84*/ 	.word	index@(_Z9cuda_gemmIiLi128ELi2ELi1ELi32ELi4ELi4ELi64ELi1ELi1EEviiiPT_S1_S1_iii)
        /*7f88*/ 	.word	0x00000000


	//----- nvinfo : EIATTR_MIN_STACK_SIZE
	.align		4
.L_5441:
        /*7f8c*/ 	.byte	0x04, 0x12
        /*7f8e*/ 	.short	(.L_5443 - .L_5442)
	.align		4
.L_5442:
        /*7f90*/ 	.word	index@(_Z9cuda_gemmIiLi128ELi2ELi1ELi32ELi4ELi4ELi64ELi1ELi0EEviiiPT_S1_S1_iii)
        /*7f94*/ 	.word	0x00000000


	//----- nvinfo : EIATTR_MIN_STACK_SIZE
	.align		4
.L_5443:
        /*7f98*/ 	.byte	0x04, 0x12
        /*7f9a*/ 	.short	(.L_5445 - .L_5444)
	.align		4
.L_5444:
        /*7f9c*/ 	.word	index@(_Z9cuda_gemmIiLi128ELi2ELi1ELi32ELi4ELi4ELi64ELi0ELi1EEviiiPT_S1_S1_iii)
        /*7fa0*/ 	.word	0x00000000


	//----- nvinfo : EIATTR_MIN_STACK_SIZE
	.align		4
.L_5445:
        /*7fa4*/ 	.byte	0x04, 0x12
        /*7fa6*/ 	.short	(.L_5447 - .L_5446)
	.align		4
.L_5446:
        /*7fa8*/ 	.word	index@(_Z9cuda_gemmIiLi128ELi2ELi1ELi32ELi4ELi4ELi64ELi0ELi0EEviiiPT_S1_S1_iii)
        /*7fac*/ 	.word	0x00000000


	//----- nvinfo : EIATTR_MIN_STACK_SIZE
	.align		4
.L_5447:
        /*7fb0*/ 	.byte	0x04, 0x12
        /*7fb2*/ 	.short	(.L_5449 - .L_5448)
	.align		4
.L_5448:
        /*7fb4*/ 	.word	index@(_Z9cuda_gemmIiLi128ELi2ELi1ELi32ELi2ELi2ELi64ELi1ELi1EEviiiPT_S1_S1_iii)
        /*7fb8*/ 	.word	0x00000000


	//----- nvinfo : EIATTR_MIN_STACK_SIZE
	.align		4
.L_5449:
        /*7fbc*/ 	.byte	0x04, 0x12
        /*7fbe*/ 	.short	(.L_5451 - .L_5450)
	.align		4
.L_5450:
        /*7fc0*/ 	.word	index@(_Z9cuda_gemmIiLi128ELi2ELi1ELi32ELi2ELi2ELi64ELi1ELi0EEviiiPT_S1_S1_iii)
        /*7fc4*/ 	.word	0x00000000


	//----- nvinfo : EIATTR_MIN_STACK_SIZE
	.align		4
.L_5451:
        /*7fc8*/ 	.byte	0x04, 0x12
        /*7fca*/ 	.short	(.L_5453 - .L_5452)
	.align		4
.L_5452:
        /*7fcc*/ 	.word	index@(_Z9cuda_gemmIiLi128ELi2ELi1ELi32ELi2ELi2ELi64ELi0ELi1EEviiiPT_S1_S1_iii)
        /*7fd0*/ 	.word	0x00000000


	//----- nvinfo : EIATTR_MIN_STACK_SIZE
	.align		4
.L_5453:
        /*7fd4*/ 	.byte	0x04, 0x12
        /*7fd6*/ 	.short	(.L_5455 - .L_5454)
	.align		4
.L_5454:
        /*7fd8*/ 	.word	index@(_Z9cuda_gemmIiLi128ELi2ELi1ELi32ELi2ELi2ELi64ELi0ELi0EEviiiPT_S1_S1_iii)
        /*7fdc*/ 	.word	0x00000000


	//----- nvinfo : EIATTR_MIN_STACK_SIZE
	.align		4
.L_5455:
        /*7fe0*/ 	.byte	0x04, 0x12
        /*7fe2*/ 	.short	(.L_5457 - .L_5456)
	.align		4
.L_5456:
        /*7fe4*/ 	.word	index@(_Z9cuda_gemmIiLi128ELi2ELi1ELi16ELi128ELi128ELi64ELi1ELi1EEviiiPT_S1_S1_iii)
        /*7fe8*/ 	.word	0x00000000


	//----- nvinfo : EIATTR_MIN_STACK_SIZE
	.align		4
.L_5457:
        /*7fec*/ 	.byte	0x04, 0x12
        /*7fee*/ 	.short	(.L_5459 - .L_5458)
	.align		4
.L_5458:
        /*7ff0*/ 	.word	index@(_Z9cuda_gemmIiLi128ELi2ELi1ELi16ELi128ELi128ELi64ELi1ELi0EEviiiPT_S1_S1_iii)
        /*7ff4*/ 	.word	0x00000008


	//----- nvinfo : EIATTR_MIN_STACK_SIZE
	.align		4
.L_5459:
        /*7ff8*/ 	.byte	0x04, 0x12
        /*7ffa*/ 	.short	(.L_5461 - .L_5460)
	.align		4
.L_5460:
        /*7ffc*/ 	.word	index@(_Z9cuda_gemmIiLi128ELi2ELi1ELi16ELi128ELi128ELi64ELi0ELi1EEviiiPT_S1_S1_iii)
        /*8000*/ 	.word	0x00000000


	//----- nvinfo : EIATTR_MIN_STACK_SIZE
	.align		4
.L_5461:
        /*8004*/ 	.byte	0x04, 0x12
        /*8006*/ 	.short	(.L_5463 - .L_5462)
	.align		4
.L_5462:
        /*8008*/ 	.word	index@(_Z9cuda_gemmIiLi128ELi2ELi1ELi16ELi128ELi128ELi64ELi0ELi0EEviiiPT_S1_S1_iii)
        /*800c*/ 	.word	0x00000010


	//----- nvinfo : EIATTR_MIN_STACK_SIZE
	.align		4
.L_5463:
        /*8010*/ 	.byte	0x04, 0x12
        /*8012*/ 	.short	(.L_5465 - .L_5464)
	.align		4
.L_5464:
        /*8014*/ 	.word	index@(_Z9cuda_gemmIiLi128ELi2ELi1ELi16ELi64ELi64ELi64ELi1ELi1EEviiiPT_S1_S1_iii)
        /*8018*/ 	.word	0x00000000


	//----- nvinfo : EIATTR_MIN_STACK_SIZE
	.align		4
.L_5465:
        /*801c*/ 	.byte	0x04, 0x12
        /*801e*/ 	.short	(.L_5467 - .L_5466)
	.align		4
.L_5466:
        /*8020*/ 	.word	index@(_Z9cuda_gemmIiLi128ELi2ELi1ELi16ELi64ELi64ELi64ELi1ELi0EEviiiPT_S1_S1_iii)
        /*8024*/ 	.word	0x00000008


	//----- nvinfo : EIATTR_MIN_STACK_SIZE
	.align		4
.L_5467:
        /*8028*/ 	.byte	0x04, 0x12
        /*802a*/ 	.short	(.L_5469 - .L_5468)
	.align		4
.L_5468:
        /*802c*/ 	.word	index@(_Z9cuda_gemmIiLi128ELi2ELi1ELi16ELi64ELi64ELi64ELi0ELi1EEviiiPT_S1_S1_iii)
        /*8030*/ 	.word	0x00000000


	//----- nvinfo : EIATTR_MIN_STACK_SIZE
	.align		4
.L_5469:
        /*8034*/ 	.byte	0x04, 0x12
        /*8036*/ 	.short	(.L_5471 - .L_5470)
	.align		4
.L_5470:
        /*8038*/ 	.word	index@(_Z9cuda_gemmIiLi128ELi2ELi1ELi16ELi64ELi64ELi64ELi0ELi0EEviiiPT_S1_S1_iii)
        /*803c*/ 	.word	0x00000008


	//----- nvinfo : EIATTR_MIN_STACK_SIZE
	.align		4
.L_5471:
        /*8040*/ 	.byte	0x04, 0x12
        /*8042*/ 	.short	(.L_5473 - .L_5472)
	.align		4
.L_5472:
        /*8044*/ 	.word	index@(_Z9cuda_gemmIiLi128ELi2ELi1ELi16ELi32ELi32ELi64ELi1ELi1EEviiiPT_S1_S1_iii)
        /*8048*/ 	.word	0x00000000


	//----- nvinfo : EIATTR_MIN_STACK_SIZE
	.align		4
.L_5473:
        /*804c*/ 	.byte	0x04, 0x12
        /*804e*/ 	.short	(.L_5475 - .L_5474)
	.align		4
.L_5474:
        /*8050*/ 	.word	index@(_Z9cuda_gemmIiLi128ELi2ELi1ELi16ELi32ELi32ELi64ELi1ELi0EEviiiPT_S1_S1_iii)
        /*8054*/ 	.word	0x00000000


	//----- nvinfo : EIATTR_MIN_STACK_SIZE
	.align		4
.L_5475:
        /*8058*/ 	.byte	0x04, 0x12
        /*805a*/ 	.short	(.L_5477 - .L_5476)
	.align		4
.L_5476:
        /*805c*/ 	.word	index@(_Z9cuda_gemmIiLi128ELi2ELi1ELi16ELi32ELi32ELi64ELi0ELi1EEviiiPT_S1_S1_iii)
        /*8060*/ 	.word	0x00000000


	//----- nvinfo : EIATTR_MIN_STACK_SIZE
	.align		4
.L_5477:
        /*8064*/ 	.byte	0x04, 0x12
        /*8066*/ 	.short	(.L_5479 - .L_5478)
	.align		4
.L_5478:
        /*8068*/ 	.word	index@(_Z9cuda_gemmIiLi128ELi2ELi1ELi16ELi32ELi32ELi64ELi0ELi0EEviiiPT_S1_S1_iii)
        /*806c*/ 	.word	0x00000008


	//----- nvinfo : EIATTR_MIN_STACK_SIZE
	.align		4
.L_5479:
        /*8070*/ 	.byte	0x04, 0x12
        /*8072*/ 	.short	(.L_5481 - .L_5480)
	.align		4
.L_5480:
        /*8074*/ 	.word	index@(_Z9cuda_gemmIiLi128ELi2ELi1ELi16ELi16ELi16ELi64ELi1ELi1EEviiiPT_S1_S1_iii)
        /*8078*/ 	.word	0x00000000


	//----- nvinfo : EIATTR_MIN_STACK_SIZE
	.align		4
.L_5481:
        /*807c*/ 	.byte	0x04, 0x12
        /*807e*/ 	.short	(.L_5483 - .L_5482)
	.align		4
.L_5482:
        /*8080*/ 	.word	index@(_Z9cuda_gemmIiLi128ELi2ELi1ELi16ELi16ELi16ELi64ELi1ELi0EEviiiPT_S1_S1_iii)
        /*8084*/ 	.word	0x00000000


	//----- nvinfo : EIATTR_MIN_STACK_SIZE
	.align		4
.L_5483:
        /*8088*/ 	.byte	0x04, 0x12
        /*808a*/ 	.short	(.L_5485 - .L_5484)
	.align		4
.L_5484:
        /*808c*/ 	.word	index@(_Z9cuda_gemmIiLi128ELi2ELi1ELi16ELi16ELi16ELi64ELi0ELi1EEviiiPT_S1_S1_iii)
        /*8090*/ 	.word	0x00000000


	//----- nvinfo : EIATTR_MIN_STACK_SIZE
	.align		4
.L_5485:
        /*8094*/ 	.byte	0x04, 0x12
        /*8096*/ 	.short	(.L_5487 - .L_5486)
	.align		4
.L_5486:
        /*8098*/ 	.word	index@(_Z9cuda_gemmIiLi128ELi2ELi1ELi16ELi16ELi16ELi64ELi0ELi0EEviiiPT_S1_S1_iii)
        /*809c*/ 	.word	0x00000000


	//----- nvinfo : EIATTR_MIN_STACK_SIZE
	.align		4
.L_5487:
        /*80a0*/ 	.byte	0x04, 0x12
        /*80a2*/ 	.short	(.L_5489 - .L_5488)
	.align		4
.L_5488:
        /*80a4*/ 	.word	index@(_Z9cuda_gemmIiLi128ELi2ELi1ELi16ELi8ELi8ELi64ELi1ELi1EEviiiPT_S1_S1_iii)
        /*80a8*/ 	.word	0x00000000


	//----- nvinfo : EIATTR_MIN_STACK_SIZE
	.align		4
.L_5489:
        /*80ac*/ 	.byte	0x04, 0x12
        /*80ae*/ 	.short	(.L_5491 - .L_5490)
	.align		4
.L_5490:
        /*80b0*/ 	.word	index@(_Z9cuda_gemmIiLi128ELi2ELi1ELi16ELi8ELi8ELi64ELi1ELi0EEviiiPT_S1_S1_iii)
        /*80b4*/ 	.word	0x00000000


	//----- nvinfo : EIATTR_MIN_STACK_SIZE
	.align		4
.L_5491:
        /*80b8*/ 	.byte	0x04, 0x12
        /*80ba*/ 	.short	(.L_5493 - .L_5492)
	.align		4
.L_5492:
        /*80bc*/ 	.word	index@(_Z9cuda_gemmIiLi128ELi2ELi1ELi16ELi8ELi8ELi64ELi0ELi1EEviiiPT_S1_S1_iii)
        /*80c0*/ 	.word	0x00000000


	//----- nvinfo : EIATTR_MIN_STACK_SIZE
	.align		4
.L_5493:
        /*80c4*/ 	.byte	0x04, 0x12
        /*80c6*/ 	.short	(.L_5495 - .L_5494)
	.align		4
.L_5494:
        /*80c8*/ 	.word	index@(_Z9cuda_gemmIiLi128ELi2ELi1ELi16ELi8ELi8ELi64ELi0ELi0EEviiiPT_S1_S1_iii)
        /*80cc*/ 	.word	0x00000000


	//----- nvinfo : EIATTR_MIN_STACK_SIZE
	.align		4
.L_5495:
        /*80d0*/ 	.byte	0x04, 0x12
        /*80d2*/ 	.short	(.L_5497 - .L_5496)
	.align		4
.L_5496:
        /*80d4*/ 	.word	index@(_Z9cuda_gemmIiLi128ELi2ELi1ELi16ELi4ELi4ELi64ELi1ELi1EEviiiPT_S1_S1_iii)
        /*80d8*/ 	.word	0x00000000


	//----- nvinfo : EIATTR_MIN_STACK_SIZE
	.align		4
.L_5497:
        /*80dc*/ 	.byte	0x04, 0x12
        /*80de*/ 	.short	(.L_5499 - .L_5498)
	.align		4
.L_5498:
        /*80e0*/ 	.word	index@(_Z9cuda_gemmIiLi128ELi2ELi1ELi16ELi4ELi4ELi64ELi1ELi0EEviiiPT_S1_S1_iii)
        /*80e4*/ 	.word	0x00000000


	//----- nvinfo : EIATTR_MIN_STACK_SIZE
	.align		4
.L_5499:
        /*80e8*/ 	.byte	0x04, 0x12
        /*80ea*/ 	.short	(.L_5501 - .L_5500)
	.align		4
.L_5500:
        /*80ec*/ 	.word	index@(_Z9cuda_gemmIiLi128ELi2ELi1ELi16ELi4ELi4ELi64ELi0ELi1EEviiiPT_S1_S1_iii)
        /*80f0*/ 	.word	0x00000000


	//----- nvinfo : EIATTR_MIN_STACK_SIZE
	.align		4
.L_5501:
        /*80f4*/ 	.byte	0x04, 0x12
        /*80f6*/ 	.short	(.L_5503 - .L_5502)
	.align		4
.L_5502:
        /*80f8*/ 	.word	index@(_Z9cuda_gemmIiLi128ELi2ELi1ELi16ELi4ELi4ELi64ELi0ELi0EEviiiPT_S1_S1_iii)
        /*80fc*/ 	.word	0x00000000


	//----- nvinfo : EIATTR_MIN_STACK_SIZE
	.align		4
.L_5503:
        /*8100*/ 	.byte	0x04, 0x12
        /*8102*/ 	.short	(.L_5505 - .L_5504)
	.align		4
.L_5504:
        /*8104*/ 	.word	index@(_Z9cuda_gemmIiLi128ELi2ELi1ELi16ELi2ELi2ELi64ELi1ELi1EEviiiPT_S1_S1_iii)
        /*8108*/ 	.word	0x00000000


	//----- nvinfo : EIATTR_MIN_STACK_SIZE
	.align		4
.L_5505:
        /*810c*/ 	.byte	0x04, 0x12
        /*810e*/ 	.short	(.L_5507 - .L_5506)
	.align		4
.L_5506:
        /*8110*/ 	.word	index@(_Z9cuda_gemmIiLi128ELi2ELi1ELi16ELi2ELi2ELi64ELi1ELi0EEviiiPT_S1_S1_iii)
        /*8114*/ 	.word	0x00000000


	//----- nvinfo : EIATTR_MIN_STACK_SIZE
	.align		4
.L_5507:
        /*8118*/ 	.byte	0x04, 0x12
        /*811a*/ 	.short	(.L_5509 - .L_5508)
	.align		4
.L_5508:
        /*811c*/ 	.word	index@(_Z9cuda_gemmIiLi128ELi2ELi1ELi16ELi2ELi2ELi64ELi0ELi1EEviiiPT_S1_S1_iii)
        /*8120*/ 	.word	0x00000000


	//----- nvinfo : EIATTR_MIN_STACK_SIZE
	.align		4
.L_5509:
        /*8124*/ 	.byte	0x04, 0x12
        /*8126*/ 	.short	(.L_5511 - .L_5510)
	.align		4
.L_5510:
        /*8128*/ 	.word	index@(_Z9cuda_gemmIiLi128ELi2ELi1ELi16ELi2ELi2ELi64ELi0ELi0EEviiiPT_S1_S1_iii)
        /*812c*/ 	.word	0x00000000


	//----- nvinfo : EIATTR_MIN_STACK_SIZE
	.align		4
.L_5511:
        /*8130*/ 	.byte	0x04, 0x12
        /*8132*/ 	.short	(.L_5513 - .L_5512)
	.align		4
.L_5512:
        /*8134*/ 	.word	index@(_Z9cuda_gemmIiLi128ELi1ELi1ELi4096ELi128ELi128ELi64ELi1ELi1EEviiiPT_S1_S1_iii)
        /*8138*/ 	.word	0x00000000


	//----- nvinfo : EIATTR_MIN_STACK_SIZE
	.align		4
.L_5513:
        /*813c*/ 	.byte	0x04, 0x12
        /*813e*/ 	.short	(.L_5515 - .L_5514)
	.align		4
.L_5514:
        /*8140*/ 	.word	index@(_Z9cuda_gemmIiLi128ELi1ELi1ELi4096ELi128ELi128ELi64ELi1ELi0EEviiiPT_S1_S1_iii)
        /*8144*/ 	.word	0x00000000


	//----- nvinfo : EIATTR_MIN_STACK_SIZE
	.align		4
.L_5515:
        /*8148*/ 	.byte	0x04, 0x12
        /*814a*/ 	.short	(.L_5517 - .L_5516)
	.align		4
.L_5516:
        /*814c*/ 	.word	index@(_Z9cuda_gemmIiLi128ELi1ELi1ELi4096ELi128ELi128ELi64ELi0ELi1EEviiiPT_S1_S1_iii)
        /*8150*/ 	.word	0x00000000


	//----- nvinfo : EIATTR_MIN_STACK_SIZE
	.align		4
.L_5517:
        /*8154*/ 	.byte	0x04, 0x12
        /*8156*/ 	.short	(.L_5519 - .L_5518)
	.align		4
.L_5518:
        /*8158*/ 	.word	index@(_Z9cuda_gemmIiLi128ELi1ELi1ELi4096ELi128ELi128ELi64ELi0ELi0EEviiiPT_S1_S1_iii)
        /*815c*/ 	.word	0x00000000


	//----- nvinfo : EIATTR_MIN_STACK_SIZE
	.align		4
.L_5519:
        /*8160*/ 	.byte	0x04, 0x12
        /*8162*/ 	.short	(.L_5521 - .L_5520)
	.align		4
.L_5520:
        /*8164*/ 	.word	index@(_Z9cuda_gemmIiLi128ELi1ELi1ELi4096ELi64ELi64ELi64ELi1ELi1EEviiiPT_S1_S1_iii)
        /*8168*/ 	.word	0x00000000


	//----- nvinfo : EIATTR_MIN_STACK_SIZE
	.align		4
.L_5521:
        /*816c*/ 	.byte	0x04, 0x12
        /*816e*/ 	.short	(.L_5523 - .L_5522)
	.align		4
.L_5522:
        /*8170*/ 	.word	index@(_Z9cuda_gemmIiLi128ELi1ELi1ELi4096ELi64ELi64ELi64ELi1ELi0EEviiiPT_S1_S1_iii)
        /*8174*/ 	.word	0x00000008


	//----- nvinfo : EIATTR_MIN_STACK_SIZE
	.align		4
.L_5523:
        /*8178*/ 	.byte	0x04, 0x12
        /*817a*/ 	.short	(.L_5525 - .L_5524)
	.align		4
.L_5524:
        /*817c*/ 	.word	index@(_Z9cuda_gemmIiLi128ELi1ELi1ELi4096ELi64ELi64ELi64ELi0ELi1EEviiiPT_S1_S1_iii)
        /*8180*/ 	.word	0x00000000


	//----- nvinfo : EIATTR_MIN_STACK_SIZE
	.align		4
.L_5525:
        /*8184*/ 	.byte	0x04, 0x12
        /*8186*/ 	.short	(.L_5527 - .L_5526)
	.align		4
.L_5526:
        /*8188*/ 	.word	index@(_Z9cuda_gemmIiLi128ELi1ELi1ELi4096ELi64ELi64ELi64ELi0ELi0EEviiiPT_S1_S1_iii)
        /*818c*/ 	.word	0x00000008


	//----- nvinfo : EIATTR_MIN_STACK_SIZE
	.align		4
.L_5527:
        /*8190*/ 	.byte	0x04, 0x12
        /*8192*/ 	.short	(.L_5529 - .L_5528)
	.align		4
.L_5528:
        /*8194*/ 	.word	index@(_Z9cuda_gemmIiLi128ELi1ELi1ELi4096ELi32ELi32ELi64ELi1ELi1EEviiiPT_S1_S1_iii)
        /*8198*/ 	.word	0x00000000


	//----- nvinfo : EIATTR_MIN_STACK_SIZE
	.align		4
.L_5529:
        /*819c*/ 	.byte	0x04, 0x12
        /*819e*/ 	.short	(.L_5531 - .L_5530)
	.align		4
.L_5530:
        /*81a0*/ 	.word	index@(_Z9cuda_gemmIiLi128ELi1ELi1ELi4096ELi32ELi32ELi64ELi1ELi0EEviiiPT_S1_S1_iii)
        /*81a4*/ 	.word	0x00000000


	//----- nvinfo : EIATTR_MIN_STACK_SIZE
	.align		4
.L_5531:
        /*81a8*/ 	.byte	0x04, 0x12
        /*81aa*/ 	.short	(.L_5533 - .L_5532)
	.align		4
.L_5532:
        /*81ac*/ 	.word	index@(_Z9cuda_gemmIiLi128ELi1ELi1ELi4096ELi32ELi32ELi64ELi0ELi1EEviiiPT_S1_S1_iii)
        /*81b0*/ 	.word	0x00000000


	//----- nvinfo : EIATTR_MIN_STACK_SIZE
	.align		4
.L_5533:
        /*81b4*/ 	.byte	0x04, 0x12
        /*81b6*/ 	.short	(.L_5535 - .L_5534)
	.align		4
.L_5534:
        /*81b8*/ 	.word	index@(_Z9cuda_gemmIiLi128ELi1ELi1ELi4096ELi32ELi32ELi64ELi0ELi0EEviiiPT_S1_S1_iii)
        /*81bc*/ 	.word	0x00000000


	//----- nvinfo : EIATTR_MIN_STACK_SIZE
	.align		4
.L_5535:
        /*81c0*/ 	.byte	0x04, 0x12
        /*81c2*/ 	.short	(.L_5537 - .L_5536)
	.align		4
.L_5536:
        /*81c4*/ 	.word	index@(_Z9cuda_gemmIiLi128ELi1ELi1ELi4096ELi16ELi16ELi64ELi1ELi1EEviiiPT_S1_S1_iii)
        /*81c8*/ 	.word	0x00000080


	//----- nvinfo : EIATTR_MIN_STACK_SIZE
	.align		4
.L_5537:
        /*81cc*/ 	.byte	0x04, 0x12
        /*81ce*/ 	.short	(.L_5539 - .L_5538)
	.align		4
.L_5538:
        /*81d0*/ 	.word	index@(_Z9cuda_gemmIiLi128ELi1ELi1ELi4096ELi16ELi16ELi64ELi1ELi0EEviiiPT_S1_S1_iii)
        /*81d4*/ 	.word	0x00000080


	//----- nvinfo : EIATTR_MIN_STACK_SIZE
	.align		4
.L_5539:
        /*81d8*/ 	.byte	0x04, 0x12
        /*81da*/ 	.short	(.L_5541 - .L_5540)
	.align		4
.L_5540:
        /*81dc*/ 	.word	index@(_Z9cuda_gemmIiLi128ELi1ELi1ELi4096ELi16ELi16ELi64ELi0ELi1EEviiiPT_S1_S1_iii)
        /*81e0*/ 	.word	0x00000080


	//----- nvinfo : EIATTR_MIN_STACK_SIZE
	.align		4
.L_5541:
        /*81e4*/ 	.byte	0x04, 0x12
        /*81e6*/ 	.short	(.L_5543 - .L_5542)
	.align		4
.L_5542:
        /*81e8*/ 	.word	index@(_Z9cuda_gemmIiLi128ELi1ELi1ELi4096ELi16ELi16ELi64ELi0ELi0EEviiiPT_S1_S1_iii)
        /*81ec*/ 	.word	0x00000080


	//----- nvinfo : EIATTR_MIN_STACK_SIZE
	.align		4
.L_5543:
        /*81f0*/ 	.byte	0x04, 0x12
        /*81f2*/ 	.short	(.L_5545 - .L_5544)
	.align		4
.L_5544:
        /*81f4*/ 	.word	index@(_Z9cuda_gemmIiLi128ELi1ELi1ELi4096ELi8ELi8ELi64ELi1ELi1EEviiiPT_S1_S1_iii)
        /*81f8*/ 	.word	0x00000000


	//----- nvinfo : EIATTR_MIN_STACK_SIZE
	.align		4
.L_5545:
        /*81fc*/ 	.byte	0x04, 0x12
        /*81fe*/ 	.short	(.L_5547 - .L_5546)
	.align		4
.L_5546:
        /*8200*/ 	.word	index@(_Z9cuda_gemmIiLi128ELi1ELi1ELi4096ELi8ELi8ELi64ELi1ELi0EEviiiPT_S1_S1_iii)
        /*8204*/ 	.word	0x00000080


	//----- nvinfo : EIATTR_MIN_STACK_SIZE
	.align		4
.L_5547:
        /*8208*/ 	.byte	0x04, 0x12
        /*820a*/ 	.short	(.L_5549 - .L_5548)
	.align		4
.L_5548:
        /*820c*/ 	.word	index@(_Z9cuda_gemmIiLi128ELi1ELi1ELi4096ELi8ELi8ELi64ELi0ELi1EEviiiPT_S1_S1_iii)
        /*8210*/ 	.word	0x00000000


	//----- nvinfo : EIATTR_MIN_STACK_SIZE
	.align		4
.L_5549:
        /*8214*/ 	.byte	0x04, 0x12
        /*8216*/ 	.short	(.L_5551 - .L_5550)
	.align		4
.L_5550:
        /*8218*/ 	.word	index@(_Z9cuda_gemmIiLi128ELi1ELi1ELi4096ELi8ELi8ELi64ELi0ELi0EEviiiPT_S1_S1_iii)
        /*821c*/ 	.word	0x00000080


	//----- nvinfo : EIATTR_MIN_STACK_SIZE
	.align		4
.L_5551:
        /*8220*/ 	.byte	0x04, 0x12
        /*8222*/ 	.short	(.L_5553 - .L_5552)
	.align		4
.L_5552:
        /*8224*/ 	.word	index@(_Z9cuda_gemmIiLi128ELi1ELi1ELi4096ELi4ELi4ELi64ELi1ELi1EEviiiPT_S1_S1_iii)
        /*8228*/ 	.word	0x00000000


	//----- nvinfo : EIATTR_MIN_STACK_SIZE
	.align		4
.L_5553:
        /*822c*/ 	.byte	0x04, 0x12
        /*822e*/ 	.short	(.L_5555 - .L_5554)
	.align		4
.L_5554:
        /*8230*/ 	.word	index@(_Z9cuda_gemmIiLi128ELi1ELi1ELi4096ELi4ELi4ELi64ELi1ELi0EEviiiPT_S1_S1_iii)
        /*8234*/ 	.word	0x00000080


	//----- nvinfo : EIATTR_MIN_STACK_SIZE
	.align		4
.L_5555:
        /*8238*/ 	.byte	0x04, 0x12
        /*823a*/ 	.short	(.L_5557 - .L_5556)
	.align		4
.L_5556:
        /*823c*/ 	.word	index@(_Z9cuda_gemmIiLi128ELi1ELi1ELi4096ELi4ELi4ELi64ELi0ELi1EEviiiPT_S1_S1_iii)
        /*8240*/ 	.word	0x00000000


	//----- nvinfo : EIATTR_MIN_STACK_SIZE
	.align		4
.L_5557:
        /*8244*/ 	.byte	0x04, 0x12
        /*8246*/ 	.short	(.L_5559 - .L_5558)
	.align		4
.L_5558:
        /*8248*/ 	.word	index@(_Z9cuda_gemmIiLi128ELi1ELi1ELi4096ELi4ELi4ELi64ELi0ELi0EEviiiPT_S1_S1_iii)
        /*824c*/ 	.word	0x00000080


	//----- nvinfo : EIATTR_MIN_STACK_SIZE
	.align		4
.L_5559:
        /*8250*/ 	.byte	0x04, 0x12
        /*8252*/ 	.short	(.L_5561 - .L_5560)
	.align		4
.L_5560:
        /*8254*/ 	.word	index@(_Z9cuda_gemmIiLi128ELi1ELi1ELi4096ELi2ELi2ELi64ELi1ELi1EEviiiPT_S1_S1_iii)
        /*8258*/ 	.word	0x00000000


	//----- nvinfo : EIATTR_MIN_STACK_SIZE
	.align		4
.L_5561:
        /*825c*/ 	.byte	0x04, 0x12
        /*825e*/ 	.short	(.L_5563 - .L_5562)
	.align		4
.L_5562:
        /*8260*/ 	.word	index@(_Z9cuda_gemmIiLi128ELi1ELi1ELi4096ELi2ELi2ELi64ELi1ELi0EEviiiPT_S1_S1_iii)
        /*8264*/ 	.word	0x00000080


	//----- nvinfo : EIATTR_MIN_STACK_SIZE
	.align		4
.L_5563:
        /*8268*/ 	.byte	0x04, 0x12
        /*826a*/ 	.short	(.L_5565 - .L_5564)
	.align		4
.L_5564:
        /*826c*/ 	.word	index@(_Z9cuda_gemmIiLi128ELi1ELi1ELi4096ELi2ELi2ELi64ELi0ELi1EEviiiPT_S1_S1_iii)
        /*8270*/ 	.word	0x00000000


	//----- nvinfo : EIATTR_MIN_STACK_SIZE
	.align		4
.L_5565:
        /*8274*/ 	.byte	0x04, 0x12
        /*8276*/ 	.short	(.L_5567 - .L_5566)
	.align		4
.L_5566:
        /*8278*/ 	.word	index@(_Z9cuda_gemmIiLi128ELi1ELi1ELi4096ELi2ELi2ELi64ELi0ELi0EEviiiPT_S1_S1_iii)
        /*827c*/ 	.word	0x00000080


	//----- nvinfo : EIATTR_MIN_STACK_SIZE
	.align		4
.L_5567:
        /*8280*/ 	.byte	0x04, 0x12
        /*8282*/ 	.short	(.L_5569 - .L_5568)
	.align		4
.L_5568:
        /*8284*/ 	.word	index@(_Z9cuda_gemmIiLi128ELi1ELi1ELi2048ELi128ELi128ELi64ELi1ELi1EEviiiPT_S1_S1_iii)
        /*8288*/ 	.word	0x00000000


	//----- nvinfo : EIATTR_MIN_STACK_SIZE
	.align		4
.L_5569:
        /*828c*/ 	.byte	0x04, 0x12
        /*828e*/ 	.short	(.L_5571 - .L_5570)
	.align		4
.L_5570:
        /*8290*/ 	.word	index@(_Z9cuda_gemmIiLi128ELi1ELi1ELi2048ELi128ELi128ELi64ELi1ELi0EEviiiPT_S1_S1_iii)
        /*8294*/ 	.word	0x00000000


	//----- nvinfo : EIATTR_MIN_STACK_SIZE
	.align		4
.L_5571:
        /*8298*/ 	.byte	0x04, 0x12
        /*829a*/ 	.short	(.L_5573 - .L_5572)
	.align		4
.L_5572:
        /*829c*/ 	.word	index@(_Z9cuda_gemmIiLi128ELi1ELi1ELi2048ELi128ELi128ELi64ELi0ELi1EEviiiPT_S1_S1_iii)
        /*82a0*/ 	.word	0x00000000


	//----- nvinfo : EIATTR_MIN_STACK_SIZE
	.align		4
.L_5573:
        /*82a4*/ 	.byte	0x04, 0x12
        /*82a6*/ 	.short	(.L_5575 - .L_5574)
	.align		4
.L_5574:
        /*82a8*/ 	.word	index@(_Z9cuda_gemmIiLi128ELi1ELi1ELi2048ELi128ELi128ELi64ELi0ELi0EEviiiPT_S1_S1_iii)
        /*82ac*/ 	.word	0x00000000


	//----- nvinfo : EIATTR_MIN_STACK_SIZE
	.align		4
.L_5575:
        /*82b0*/ 	.byte	0x04, 0x12
        /*82b2*/ 	.short	(.L_5577 - .L_5576)
	.align		4
.L_5576:
        /*82b4*/ 	.word	index@(_Z9cuda_gemmIiLi128ELi1ELi1ELi2048ELi64ELi64ELi64ELi1ELi1EEviiiPT_S1_S1_iii)
        /*82b8*/ 	.word	0x00000000


	//----- nvinfo : EIATTR_MIN_STACK_SIZE
	.align		4
.L_5577:
        /*82bc*/ 	.byte	0x04, 0x12
        /*82be*/ 	.short	(.L_5579 - .L_5578)
	.align		4
.L_5578:
        /*82c0*/ 	.word	index@(_Z9cuda_gemmIiLi128ELi1ELi1ELi2048ELi64ELi64ELi64ELi1ELi0EEviiiPT_S1_S1_iii)
        /*82c4*/ 	.word	0x00000008


	//----- nvinfo : EIATTR_MIN_STACK_SIZE
	.align		4
.L_5579:
        /*82c8*/ 	.byte	0x04, 0x12
        /*82ca*/ 	.short	(.L_5581 - .L_5580)
	.align		4
.L_5580:
        /*82cc*/ 	.word	index@(_Z9cuda_gemmIiLi128ELi1ELi1ELi2048ELi64ELi64ELi64ELi0ELi1EEviiiPT_S1_S1_iii)
        /*82d0*/ 	.word	0x00000008


	//----- nvinfo : EIATTR_MIN_STACK_SIZE
	.align		4
.L_5581:
        /*82d4*/ 	.byte	0x04, 0x12
        /*82d6*/ 	.short	(.L_5583 - .L_5582)
	.align		4
.L_5582:
        /*82d8*/ 	.word	index@(_Z9cuda_gemmIiLi128ELi1ELi1ELi2048ELi64ELi64ELi64ELi0ELi0EEviiiPT_S1_S1_iii)
        /*82dc*/ 	.word	0x00000008


	//----- nvinfo : EIATTR_MIN_STACK_SIZE
	.align		4
.L_5583:
        /*82e0*/ 	.byte	0x04, 0x12
        /*82e2*/ 	.short	(.L_5585 - .L_5584)
	.align		4
.L_5584:
        /*82e4*/ 	.word	index@(_Z9cuda_gemmIiLi128ELi1ELi1ELi2048ELi32ELi32ELi64ELi1ELi1EEviiiPT_S1_S1_iii)
        /*82e8*/ 	.word	0x00000000


	//----- nvinfo : EIATTR_MIN_STACK_SIZE
	.align		4
.L_5585:
        /*82ec*/ 	.byte	0x04, 0x12
        /*82ee*/ 	.short	(.L_5587 - .L_5586)
	.align		4
.L_5586:
        /*82f0*/ 	.word	index@(_Z9cuda_gemmIiLi128ELi1ELi1ELi2048ELi32ELi32ELi64ELi1ELi0EEviiiPT_S1_S1_iii)
        /*82f4*/ 	.word	0x00000010


	//----- nvinfo : EIATTR_MIN_STACK_SIZE
	.align		4
.L_5587:
        /*82f8*/ 	.byte	0x04, 0x12
        /*82fa*/ 	.short	(.L_5589 - .L_5588)
	.align		4
.L_5588:
        /*82fc*/ 	.word	index@(_Z9cuda_gemmIiLi128ELi1ELi1ELi2048ELi32ELi32ELi64ELi0ELi1EEviiiPT_S1_S1_iii)
        /*8300*/ 	.word	0x00000000


	//----- nvinfo : EIATTR_MIN_STACK_SIZE
	.align		4
.L_5589:
        /*8304*/ 	.byte	0x04, 0x12
        /*8306*/ 	.short	(.L_5591 - .L_5590)
	.align		4
.L_5590:
        /*8308*/ 	.word	index@(_Z9cuda_gemmIiLi128ELi1ELi1ELi2048ELi32ELi32ELi64ELi0ELi0EEviiiPT_S1_S1_iii)
        /*830c*/ 	.word	0x00000010


	//----- nvinfo : EIATTR_MIN_STACK_SIZE
	.align		4
.L_5591:
        /*8310*/ 	.byte	0x04, 0x12
        /*8312*/ 	.short	(.L_5593 - .L_5592)
	.align		4
.L_5592:
        /*8314*/ 	.word	index@(_Z9cuda_gemmIiLi128ELi1ELi1ELi2048ELi16ELi16ELi64ELi1ELi1EEviiiPT_S1_S1_iii)
        /*8318*/ 	.word	0x00000000


	//----- nvinfo : EIATTR_MIN_STACK_SIZE
	.align		4
.L_5593:
        /*831c*/ 	.byte	0x04, 0x12
        /*831e*/ 	.short	(.L_5595 - .L_5594)
	.align		4
.L_5594:
        /*8320*/ 	.word	index@(_Z9cuda_gemmIiLi128ELi1ELi1ELi2048ELi16ELi16ELi64ELi1ELi0EEviiiPT_S1_S1_iii)
        /*8324*/ 	.word	0x00000040


	//----- nvinfo : EIATTR_MIN_STACK_SIZE
	.align		4
.L_5595:
        /*8328*/ 	.byte	0x04, 0x12
        /*832a*/ 	.short	(.L_5597 - .L_5596)
	.align		4
.L_5596:
        /*832c*/ 	.word	index@(_Z9cuda_gemmIiLi128ELi1ELi1ELi2048ELi16ELi16ELi64ELi0ELi1EEviiiPT_S1_S1_iii)
        /*8330*/ 	.word	0x00000000


	//----- nvinfo : EIATTR_MIN_STACK_SIZE
	.align		4
.L_5597:
        /*8334*/ 	.byte	0x04, 0x12
        /*8336*/ 	.short	(.L_5599 - .L_5598)
	.align		4
.L_5598:
        /*8338*/ 	.word	index@(_Z9cuda_gemmIiLi128ELi1ELi1ELi2048ELi16ELi16ELi64ELi0ELi0EEviiiPT_S1_S1_iii)
        /*833c*/ 	.word	0x00000040


	//----- nvinfo : EIATTR_MIN_STACK_SIZE
	.align		4
.L_5599:
        /*8340*/ 	.byte	0x04, 0x12
        /*8342*/ 	.short	(.L_5601 - .L_5600)
	.align		4
.L_5600:
        /*8344*/ 	.word	index@(_Z9cuda_gemmIiLi128ELi1ELi1ELi2048ELi8ELi8ELi64ELi1ELi1EEviiiPT_S1_S1_iii)
        /*8348*/ 	.word	0x00000000


	//----- nvinfo : EIATTR_MIN_STACK_SIZE
	.align		4
.L_5601:
        /*834c*/ 	.byte	0x04, 0x12
        /*834e*/ 	.short	(.L_5603 - .L_5602)
	.align		4
.L_5602:
        /*8350*/ 	.word	index@(_Z9cuda_gemmIiLi128ELi1ELi1ELi2048ELi8ELi8ELi64ELi1ELi0EEviiiPT_S1_S1_iii)
        /*8354*/ 	.word	0x00000040


	//----- nvinfo : EIATTR_MIN_STACK_SIZE
	.align		4
.L_5603:
        /*8358*/ 	.byte	0x04, 0x12
        /*835a*/ 	.short	(.L_5605 - .L_5604)
	.align		4
.L_5604:
        /*835c*/ 	.word	index@(_Z9cuda_gemmIiLi128ELi1ELi1ELi2048ELi8ELi8ELi64ELi0ELi1EEviiiPT_S1_S1_iii)
        /*8360*/ 	.word	0x00000000


	//----- nvinfo : EIATTR_MIN_STACK_SIZE
	.align		4
.L_5605:
        /*8364*/ 	.byte	0x04, 0x12
        /*8366*/ 	.short	(.L_5607 - .L_5606)
	.align		4
.L_5606:
        /*8368*/ 	.word	index@(_Z9cuda_gemmIiLi128ELi1ELi1ELi2048ELi8ELi8ELi64ELi0ELi0EEviiiPT_S1_S1_iii)
        /*836c*/ 	.word	0x00000040


	//----- nvinfo : EIATTR_MIN_STACK_SIZE
	.align		4
.L_5607:
        /*8370*/ 	.byte	0x04, 0x12
        /*8372*/ 	.short	(.L_5609 - .L_5608)
	.align		4
.L_5608:
        /*8374*/ 	.word	index@(_Z9cuda_gemmIiLi128ELi1ELi1ELi2048ELi4ELi4ELi64ELi1ELi1EEviiiPT_S1_S1_iii)
        /*8378*/ 	.word	0x00000000


	//----- nvinfo : EIATTR_MIN_STACK_SIZE
	.align		4
.L_5609:
        /*837c*/ 	.byte	0x04, 0x12
        /*837e*/ 	.short	(.L_5611 - .L_5610)
	.align		4
.L_5610:
        /*8380*/ 	.word	index@(_Z9cuda_gemmIiLi128ELi1ELi1ELi2048ELi4ELi4ELi64ELi1ELi0EEviiiPT_S1_S1_iii)
        /*8384*/ 	.word	0x00000040


	//----- nvinfo : EIATTR_MIN_STACK_SIZE
	.align		4
.L_5611:
        /*8388*/ 	.byte	0x04, 0x12
        /*838a*/ 	.short	(.L_5613 - .L_5612)
	.align		4
.L_5612:
        /*838c*/ 	.word	index@(_Z9cuda_gemmIiLi128ELi1ELi1ELi2048ELi4ELi4ELi64ELi0ELi1EEviiiPT_S1_S1_iii)
        /*8390*/ 	.word	0x00000000


	//----- nvinfo : EIATTR_MIN_STACK_SIZE
	.align		4
.L_5613:
        /*8394*/ 	.byte	0x04, 0x12
        /*8396*/ 	.short	(.L_5615 - .L_5614)
	.align		4
.L_5614:
        /*8398*/ 	.word	index@(_Z9cuda_gemmIiLi128ELi1ELi1ELi2048ELi4ELi4ELi64ELi0ELi0EEviiiPT_S1_S1_iii)
        /*839c*/ 	.word	0x00000040


	//----- nvinfo : EIATTR_MIN_STACK_SIZE
	.align		4
.L_5615:
        /*83a0*/ 	.byte	0x04, 0x12
        /*83a2*/ 	.short	(.L_5617 - .L_5616)
	.align		4
.L_5616:
        /*83a4*/ 	.word	index@(_Z9cuda_gemmIiLi128ELi1ELi1ELi2048ELi2ELi2ELi64ELi1ELi1EEviiiPT_S1_S1_iii)
        /*83a8*/ 	.word	0x00000000


	//----- nvinfo : EIATTR_MIN_STACK_SIZE
	.align		4
.L_5617:
        /*83ac*/ 	.byte	0x04, 0x12
        /*83ae*/ 	.short	(.L_5619 - .L_5618)
	.align		4
.L_5618:
        /*83b0*/ 	.word	index@(_Z9cuda_gemmIiLi128ELi1ELi1ELi2048ELi2ELi2ELi64ELi1ELi0EEviiiPT_S1_S1_iii)
        /*83b4*/ 	.word	0x00000040


	//----- nvinfo : EIATTR_MIN_STACK_SIZE
	.align		4
.L_5619:
        /*83b8*/ 	.byte	0x04, 0x12
        /*83ba*/ 	.short	(.L_5621 - .L_5620)
	.align		4
.L_5620:
        /*83bc*/ 	.word	index@(_Z9cuda_gemmIiLi128ELi1ELi1ELi2048ELi2ELi2ELi64ELi0ELi1EEviiiPT_S1_S1_iii)
        /*83c0*/ 	.word	0x00000000


	//----- nvinfo : EIATTR_MIN_STACK_SIZE
	.align		4
.L_5621:
        /*83c4*/ 	.byte	0x04, 0x12
        /*83c6*/ 	.short	(.L_5623 - .L_5622)
	.align		4
.L_5622:
        /*83c8*/ 	.word	index@(_Z9cuda_gemmIiLi128ELi1ELi1ELi2048ELi2ELi2ELi64ELi0ELi0EEviiiPT_S1_S1_iii)
        /*83cc*/ 	.word	0x00000050


	//----- nvinfo : EIATTR_MIN_STACK_SIZE
	.align		4
.L_5623:
        /*83d0*/ 	.byte	0x04, 0x12
        /*83d2*/ 	.short	(.L_5625 - .L_5624)
	.align		4
.L_5624:
        /*83d4*/ 	.word	index@(_Z9cuda_gemmIiLi128ELi1ELi1ELi1024ELi128ELi128ELi64ELi1ELi1EEviiiPT_S1_S1_iii)
        /*83d8*/ 	.word	0x00000000


	//----- nvinfo : EIATTR_MIN_STACK_SIZE
	.align		4
.L_5625:
        /*83dc*/ 	.byte	0x04, 0x12
        /*83de*/ 	.short	(.L_5627 - .L_5626)
	.align		4
.L_5626:
        /*83e0*/ 	.word	index@(_Z9cuda_gemmIiLi128ELi1ELi1ELi1024ELi128ELi128ELi64ELi1ELi0EEviiiPT_S1_S1_iii)
        /*83e4*/ 	.word	0x00000000


	//----- nvinfo : EIATTR_MIN_STACK_SIZE
	.align		4
.L_5627:
        /*83e8*/ 	.byte	0x04, 0x12
        /*83ea*/ 	.short	(.L_5629 - .L_5628)
	.align		4
.L_5628:
        /*83ec*/ 	.word	index@(_Z9cuda_gemmIiLi128ELi1ELi1ELi1024ELi128ELi128ELi64ELi0ELi1EEviiiPT_S1_S1_iii)
        /*83f0*/ 	.word	0x00000000


	//----- nvinfo : EIATTR_MIN_STACK_SIZE
	.align		4
.L_5629:
        /*83f4*/ 	.byte	0x04, 0x12
        /*83f6*/ 	.short	(.L_5631 - .L_5630)
	.align		4
.L_5630:
        /*83f8*/ 	.word	index@(_Z9cuda_gemmIiLi128ELi1ELi1ELi1024ELi128ELi128ELi64ELi0ELi0EEviiiPT_S1_S1_iii)
        /*83fc*/ 	.word	0x00000000


	//----- nvinfo : EIATTR_MIN_STACK_SIZE
	.align		4
.L_5631:
        /*8400*/ 	.byte	0x04, 0x12
        /*8402*/ 	.short	(.L_5633 - .L_5632)
	.align		4
.L_5632:
        /*8404*/ 	.word	index@(_Z9cuda_gemmIiLi128ELi1ELi1ELi1024ELi64ELi64ELi64ELi1ELi1EEviiiPT_S1_S1_iii)
        /*8408*/ 	.word	0x00000000


	//----- nvinfo : EIATTR_MIN_STACK_SIZE
	.align		4
.L_5633:
        /*840c*/ 	.byte	0x04, 0x12
        /*840e*/ 	.short	(.L_5635 - .L_5634)
	.align		4
.L_5634:
        /*8410*/ 	.word	index@(_Z9cuda_gemmIiLi128ELi1ELi1ELi1024ELi64ELi64ELi64ELi1ELi0EEviiiPT_S1_S1_iii)
        /*8414*/ 	.word	0x00000008


	//----- nvinfo : EIATTR_MIN_STACK_SIZE
	.align		4
.L_5635:
        /*8418*/ 	.byte	0x04, 0x12
        /*841a*/ 	.short	(.L_5637 - .L_5636)
	.align		4
.L_5636:
        /*841c*/ 	.word	index@(_Z9cuda_gemmIiLi128ELi1ELi1ELi1024ELi64ELi64ELi64ELi0ELi1EEviiiPT_S1_S1_iii)
        /*8420*/ 	.word	0x00000008


	//----- nvinfo : EIATTR_MIN_STACK_SIZE
	.align		4
.L_5637:
        /*8424*/ 	.byte	0x04, 0x12
        /*8426*/ 	.short	(.L_5639 - .L_5638)
	.align		4
.L_5638:
        /*8428*/ 	.word	index@(_Z9cuda_gemmIiLi128ELi1ELi1ELi1024ELi64ELi64ELi64ELi0ELi0EEviiiPT_S1_S1_iii)
        /*842c*/ 	.word	0x00000008


	//----- nvinfo : EIATTR_MIN_STACK_SIZE
	.align		4
.L_5639:
        /*8430*/ 	.byte	0x04, 0x12
        /*8432*/ 	.short	(.L_5641 - .L_5640)
	.align		4
.L_5640:
        /*8434*/ 	.word	index@(_Z9cuda_gemmIiLi128ELi1ELi1ELi1024ELi32ELi32ELi64ELi1ELi1EEviiiPT_S1_S1_iii)
        /*8438*/ 	.word	0x00000000


	//----- nvinfo : EIATTR_MIN_STACK_SIZE
	.align		4
.L_5641:
        /*843c*/ 	.byte	0x04, 0x12
        /*843e*/ 	.short	(.L_5643 - .L_5642)
	.align		4
.L_5642:
        /*8440*/ 	.word	index@(_Z9cuda_gemmIiLi128ELi1ELi1ELi1024ELi32ELi32ELi64ELi1ELi0EEviiiPT_S1_S1_iii)
        /*8444*/ 	.word	0x00000008


	//----- nvinfo : EIATTR_MIN_STACK_SIZE
	.align		4
.L_5643:
        /*8448*/ 	.byte	0x04, 0x12
        /*844a*/ 	.short	(.L_5645 - .L_5644)
	.align		4
.L_5644:
        /*844c*/ 	.word	index@(_Z9cuda_gemmIiLi128ELi1ELi1ELi1024ELi32ELi32ELi64ELi0ELi1EEviiiPT_S1_S1_iii)
        /*8450*/ 	.word	0x00000000


	//----- nvinfo : EIATTR_MIN_STACK_SIZE
	.align		4
.L_5645:
        /*8454*/ 	.byte	0x04, 0x12
        /*8456*/ 	.short	(.L_5647 - .L_5646)
	.align		4
.L_5646:
        /*8458*/ 	.word	index@(_Z9cuda_gemmIiLi128ELi1ELi1ELi1024ELi32ELi32ELi64ELi0ELi0EEviiiPT_S1_S1_iii)
        /*845c*/ 	.word	0x00000010


	//----- nvinfo : EIATTR_MIN_STACK_SIZE
	.align		4
.L_5647:
        /*8460*/ 	.byte	0x04, 0x12
        /*8462*/ 	.short	(.L_5649 - .L_5648)
	.align		4
.L_5648:
        /*8464*/ 	.word	index@(_Z9cuda_gemmIiLi128ELi1ELi1ELi1024ELi16ELi16ELi64ELi1ELi1EEviiiPT_S1_S1_iii)
        /*8468*/ 	.word	0x00000000


	//----- nvinfo : EIATTR_MIN_STACK_SIZE
	.align		4
.L_5649:
        /*846c*/ 	.byte	0x04, 0x12
        /*846e*/ 	.short	(.L_5651 - .L_5650)
	.align		4
.L_5650:
        /*8470*/ 	.word	index@(_Z9cuda_gemmIiLi128ELi1ELi1ELi1024ELi16ELi16ELi64ELi1ELi0EEviiiPT_S1_S1_iii)
        /*8474*/ 	.word	0x00000020


	//----- nvinfo : EIATTR_MIN_STACK_SIZE
	.align		4
.L_5651:
        /*8478*/ 	.byte	0x04, 0x12
        /*847a*/ 	.short	(.L_5653 - .L_5652)
	.align		4
.L_5652:
        /*847c*/ 	.word	index@(_Z9cuda_gemmIiLi128ELi1ELi1ELi1024ELi16ELi16ELi64ELi0ELi1EEviiiPT_S1_S1_iii)
        /*8480*/ 	.word	0x00000000


	//----- nvinfo : EIATTR_MIN_STACK_SIZE
	.align		4
.L_5653:
        /*8484*/ 	.byte	0x04, 0x12
        /*8486*/ 	.short	(.L_5655 - .L_5654)
	.align		4
.L_5654:
        /*8488*/ 	.word	index@(_Z9cuda_gemmIiLi128ELi1ELi1ELi1024ELi16ELi16ELi64ELi0ELi0EEviiiPT_S1_S1_iii)
        /*848c*/ 	.word	0x00000020


	//----- nvinfo : EIATTR_MIN_STACK_SIZE
	.align		4
.L_5655:
        /*8490*/ 	.byte	0x04, 0x12
        /*8492*/ 	.short	(.L_5657 - .L_5656)
	.align		4
.L_5656:
        /*8494*/ 	.word	index@(_Z9cuda_gemmIiLi128ELi1ELi1ELi1024ELi8ELi8ELi64ELi1ELi1EEviiiPT_S1_S1_iii)
        /*8498*/ 	.word	0x00000000


	//----- nvinfo : EIATTR_MIN_STACK_SIZE
	.align		4
.L_5657:
        /*849c*/ 	.byte	0x04, 0x12
        /*849e*/ 	.short	(.L_5659 - .L_5658)
	.align		4
.L_5658:
        /*84a0*/ 	.word	index@(_Z9cuda_gemmIiLi128ELi1ELi1ELi1024ELi8ELi8ELi64ELi1ELi0EEviiiPT_S1_S1_iii)
        /*84a4*/ 	.word	0x00000020


	//----- nvinfo : EIATTR_MIN_STACK_SIZE
	.align		4
.L_5659:
        /*84a8*/ 	.byte	0x04, 0x12
        /*84aa*/ 	.short	(.L_5661 - .L_5660)
	.align		4
.L_5660:
        /*84ac*/ 	.word	index@(_Z9cuda_gemmIiLi128ELi1ELi1ELi1024ELi8ELi8ELi64ELi0ELi1EEviiiPT_S1_S1_iii)
        /*84b0*/ 	.word	0x00000000


	//----- nvinfo : EIATTR_MIN_STACK_SIZE
	.align		4
.L_5661:
        /*84b4*/ 	.byte	0x04, 0x12
        /*84b6*/ 	.short	(.L_5663 - .L_5662)
	.align		4
.L_5662:
        /*84b8*/ 	.word	index@(_Z9cuda_gemmIiLi128ELi1ELi1ELi1024ELi8ELi8ELi64ELi0ELi0EEviiiPT_S1_S1_iii)
        /*84bc*/ 	.word	0x00000020


	//----- nvinfo : EIATTR_MIN_STACK_SIZE
	.align		4
.L_5663:
        /*84c0*/ 	.byte	0x04, 0x12
        /*84c2*/ 	.short	(.L_5665 - .L_5664)
	.align		4
.L_5664:
        /*84c4*/ 	.word	index@(_Z9cuda_gemmIiLi128ELi1ELi1ELi1024ELi4ELi4ELi64ELi1ELi1EEviiiPT_S1_S1_iii)
        /*84c8*/ 	.word	0x00000000


	//----- nvinfo : EIATTR_MIN_STACK_SIZE
	.align		4
.L_5665:
        /*84cc*/ 	.byte	0x04, 0x12
        /*84ce*/ 	.short	(.L_5667 - .L_5666)
	.align		4
.L_5666:
        /*84d0*/ 	.word	index@(_Z9cuda_gemmIiLi128ELi1ELi1ELi1024ELi4ELi4ELi64ELi1ELi0EEviiiPT_S1_S1_iii)
        /*84d4*/ 	.word	0x00000020


	//----- nvinfo : EIATTR_MIN_STACK_SIZE
	.align		4
.L_5667:
        /*84d8*/ 	.byte	0x04, 0x12
        /*84da*/ 	.short	(.L_5669 - .L_5668)
	.align		4
.L_5668:
        /*84dc*/ 	.word	index@(_Z9cuda_gemmIiLi128ELi1ELi1ELi1024ELi4ELi4ELi64ELi0ELi1EEviiiPT_S1_S1_iii)
        /*84e0*/ 	.word	0x00000000


	//----- nvinfo : EIATTR_MIN_STACK_SIZE
	.align		4
.L_5669:
        /*84e4*/ 	.byte	0x04, 0x12
        /*84e6*/ 	.short	(.L_5671 - .L_5670)
	.align		4
.L_5670:
        /*84e8*/ 	.word	index@(_Z9cuda_gemmIiLi128ELi1ELi1ELi1024ELi4ELi4ELi64ELi0ELi0EEviiiPT_S1_S1_iii)
        /*84ec*/ 	.word	0x00000020


	//----- nvinfo : EIATTR_MIN_STACK_SIZE
	.align		4
.L_5671:
        /*84f0*/ 	.byte	0x04, 0x12
        /*84f2*/ 	.short	(.L_5673 - .L_5672)
	.align		4
.L_5672:
        /*84f4*/ 	.word	index@(_Z9cuda_gemmIiLi128ELi1ELi1ELi1024ELi2ELi2ELi64ELi1ELi1EEviiiPT_S1_S1_iii)
        /*84f8*/ 	.word	0x00000000


	//----- nvinfo : EIATTR_MIN_STACK_SIZE
	.align		4
.L_5673:
        /*84fc*/ 	.byte	0x04, 0x12
        /*84fe*/ 	.short	(.L_5675 - .L_5674)
	.align		4
.L_5674:
        /*8500*/ 	.word	index@(_Z9cuda_gemmIiLi128ELi1ELi1ELi1024ELi2ELi2ELi64ELi1ELi0EEviiiPT_S1_S1_iii)
        /*8504*/ 	.word	0x00000020


	//----- nvinfo : EIATTR_MIN_STACK_SIZE
	.align		4
.L_5675:
        /*8508*/ 	.byte	0x04, 0x12
        /*850a*/ 	.short	(.L_5677 - .L_5676)
	.align		4
.L_5676:
        /*850c*/ 	.word	index@(_Z9cuda_gemmIiLi128ELi1ELi1ELi1024ELi2ELi2ELi64ELi0ELi1EEviiiPT_S1_S1_iii)
        /*8510*/ 	.word	0x00000000


	//----- nvinfo : EIATTR_MIN_STACK_SIZE
	.align		4
.L_5677:
        /*8514*/ 	.byte	0x04, 0x12
        /*8516*/ 	.short	(.L_5679 - .L_5678)
	.align		4
.L_5678:
        /*8518*/ 	.word	index@(_Z9cuda_gemmIiLi128ELi1ELi1ELi1024ELi2ELi2ELi64ELi0ELi0EEviiiPT_S1_S1_iii)
        /*851c*/ 	.word	0x00000030


	//----- nvinfo : EIATTR_MIN_STACK_SIZE
	.align		4
.L_5679:
        /*8520*/ 	.byte	0x04, 0x12
        /*8522*/ 	.short	(.L_5681 - .L_5680)
	.align		4
.L_5680:
        /*8524*/ 	.word	index@(_Z9cuda_gemmIiLi128ELi1ELi1ELi512ELi128ELi128ELi64ELi1ELi1EEviiiPT_S1_S1_iii)
        /*8528*/ 	.word	0x00000000


	//----- nvinfo : EIATTR_MIN_STACK_SIZE
	.align		4
.L_5681:
        /*852c*/ 	.byte	0x04, 0x12
        /*852e*/ 	.short	(.L_5683 - .L_5682)
	.align		4
.L_5682:
        /*8530*/ 	.word	index@(_Z9cuda_gemmIiLi128ELi1ELi1ELi512ELi128ELi128ELi64ELi1ELi0EEviiiPT_S1_S1_iii)
        /*8534*/ 	.word	0x00000000


	//----- nvinfo : EIATTR_MIN_STACK_SIZE
	.align		4
.L_5683:
        /*8538*/ 	.byte	0x04, 0x12
        /*853a*/ 	.short	(.L_5685 - .L_5684)
	.align		4
.L_5684:
        /*853c*/ 	.word	index@(_Z9cuda_gemmIiLi128ELi1ELi1ELi512ELi128ELi128ELi64ELi0ELi1EEviiiPT_S1_S1_iii)
        /*8540*/ 	.word	0x00000000


	//----- nvinfo : EIATTR_MIN_STACK_SIZE
	.align		4
.L_5685:
        /*8544*/ 	.byte	0x04, 0x12
        /*8546*/ 	.short	(.L_5687 - .L_5686)
	.align		4
.L_5686:
        /*8548*/ 	.word	index@(_Z9cuda_gemmIiLi128ELi1ELi1ELi512ELi128ELi128ELi64ELi0ELi0EEviiiPT_S1_S1_iii)
        /*854c*/ 	.word	0x00000000


	//----- nvinfo : EIATTR_MIN_STACK_SIZE
	.align		4
.L_5687:
        /*8550*/ 	.byte	0x04, 0x12
        /*8552*/ 	.short	(.L_5689 - .L_5688)
	.align		4
.L_5688:
        /*8554*/ 	.word	index@(_Z9cuda_gemmIiLi128ELi1ELi1ELi512ELi64ELi64ELi64ELi1ELi1EEviiiPT_S1_S1_iii)
        /*8558*/ 	.word	0x00000000


	//----- nvinfo : EIATTR_MIN_STACK_SIZE
	.align		4
.L_5689:
        /*855c*/ 	.byte	0x04, 0x12
        /*855e*/ 	.short	(.L_5691 - .L_5690)
	.align		4
.L_5690:
        /*8560*/ 	.word	index@(_Z9cuda_gemmIiLi128ELi1ELi1ELi512ELi64ELi64ELi64ELi1ELi0EEviiiPT_S1_S1_iii)
        /*8564*/ 	.word	0x00000000


	//----- nvinfo : EIATTR_MIN_STACK_SIZE
	.align		4
.L_5691:
        /*8568*/ 	.byte	0x04, 0x12
        /*856a*/ 	.short	(.L_5693 - .L_5692)
	.align		4
.L_5692:
        /*856c*/ 	.word	index@(_Z9cuda_gemmIiLi128ELi1ELi1ELi512ELi64ELi64ELi64ELi0ELi1EEviiiPT_S1_S1_iii)
        /*8570*/ 	.word	0x00000000


	//----- nvinfo : EIATTR_MIN_STACK_SIZE
	.align		4
.L_5693:
        /*8574*/ 	.byte	0x04, 0x12
        /*8576*/ 	.short	(.L_5695 - .L_5694)
	.align		4
.L_5694:
        /*8578*/ 	.word	index@(_Z9cuda_gemmIiLi128ELi1ELi1ELi512ELi64ELi64ELi64ELi0ELi0EEviiiPT_S1_S1_iii)
        /*857c*/ 	.word	0x00000000


	//----- nvinfo : EIATTR_MIN_STACK_SIZE
	.align		4
.L_5695:
        /*8580*/ 	.byte	0x04, 0x12
        /*8582*/ 	.short	(.L_5697 - .L_5696)
	.align		4
.L_5696:
        /*8584*/ 	.word	index@(_Z9cuda_gemmIiLi128ELi1ELi1ELi512ELi32ELi32ELi64ELi1ELi1EEviiiPT_S1_S1_iii)
        /*8588*/ 	.word	0x00000000


	//----- nvinfo : EIATTR_MIN_STACK_SIZE
	.align		4
.L_5697:
        /*858c*/ 	.byte	0x04, 0x12
        /*858e*/ 	.short	(.L_5699 - .L_5698)
	.align		4
.L_5698:
        /*8590*/ 	.word	index@(_Z9cuda_gemmIiLi128ELi1ELi1ELi512ELi32ELi32ELi64ELi1ELi0EEviiiPT_S1_S1_iii)
        /*8594*/ 	.word	0x00000008


	//----- nvinfo : EIATTR_MIN_STACK_SIZE
	.align		4
.L_5699:
        /*8598*/ 	.byte	0x04, 0x12
        /*859a*/ 	.short	(.L_5701 - .L_5700)
	.align		4
.L_5700:
        /*859c*/ 	.word	index@(_Z9cuda_gemmIiLi128ELi1ELi1ELi512ELi32ELi32ELi64ELi0ELi1EEviiiPT_S1_S1_iii)
        /*85a0*/ 	.word	0x00000000


	//----- nvinfo : EIATTR_MIN_STACK_SIZE
	.align		4
.L_5701:
        /*85a4*/ 	.byte	0x04, 0x12
        /*85a6*/ 	.short	(.L_5703 - .L_5702)
	.align		4
.L_5702:
        /*85a8*/ 	.word	index@(_Z9cuda_gemmIiLi128ELi1ELi1ELi512ELi32ELi32ELi64ELi0ELi0EEviiiPT_S1_S1_iii)
        /*85ac*/ 	.word	0x00000008


	//----- nvinfo : EIATTR_MIN_STACK_SIZE
	.align		4
.L_5703:
        /*85b0*/ 	.byte	0x04, 0x12
        /*85b2*/ 	.short	(.L_5705 - .L_5704)
	.align		4
.L_5704:
        /*85b4*/ 	.word	index@(_Z9cuda_gemmIiLi128ELi1ELi1ELi512ELi16ELi16ELi64ELi1ELi1EEviiiPT_S1_S1_iii)
        /*85b8*/ 	.word	0x00000000


	//----- nvinfo : EIATTR_MIN_STACK_SIZE
	.align		4
.L_5705:
        /*85bc*/ 	.byte	0x04, 0x12
        /*85be*/ 	.short	(.L_5707 - .L_5706)
	.align		4
.L_5706:
        /*85c0*/ 	.word	index@(_Z9cuda_gemmIiLi128ELi1ELi1ELi512ELi16ELi16ELi64ELi1ELi0EEviiiPT_S1_S1_iii)
        /*85c4*/ 	.word	0x00000010


	//----- nvinfo : EIATTR_MIN_STACK_SIZE
	.align		4
.L_5707:
        /*85c8*/ 	.byte	0x04, 0x12
        /*85ca*/ 	.short	(.L_5709 - .L_5708)
	.align		4
.L_5708:
        /*85cc*/ 	.word	index@(_Z9cuda_gemmIiLi128ELi1ELi1ELi512ELi16ELi16ELi64ELi0ELi1EEviiiPT_S1_S1_iii)
        /*85d0*/ 	.word	0x00000000


	//----- nvinfo : EIATTR_MIN_STACK_SIZE
	.align		4
.L_5709:
        /*85d4*/ 	.byte	0x04, 0x12
        /*85d6*/ 	.short	(.L_5711 - .L_5710)
	.align		4
.L_5710:
        /*85d8*/ 	.word	index@(_Z9cuda_gemmIiLi128ELi1ELi1ELi512ELi16ELi16ELi64ELi0ELi0EEviiiPT_S1_S1_iii)
        /*85dc*/ 	.word	0x00000010


	//----- nvinfo : EIATTR_MIN_STACK_SIZE
	.align		4
.L_5711:
        /*85e0*/ 	.byte	0x04, 0x12
        /*85e2*/ 	.short	(.L_5713 - .L_5712)
	.align		4
.L_5712:
        /*85e4*/ 	.word	index@(_Z9cuda_gemmIiLi128ELi1ELi1ELi512ELi8ELi8ELi64ELi1ELi1EEviiiPT_S1_S1_iii)
        /*85e8*/ 	.word	0x00000000


	//----- nvinfo : EIATTR_MIN_STACK_SIZE
	.align		4
.L_5713:
        /*85ec*/ 	.byte	0x04, 0x12
        /*85ee*/ 	.short	(.L_5715 - .L_5714)
	.align		4
.L_5714:
        /*85f0*/ 	.word	index@(_Z9cuda_gemmIiLi128ELi1ELi1ELi512ELi8ELi8ELi64ELi1ELi0EEviiiPT_S1_S1_iii)
        /*85f4*/ 	.word	0x00000010


	//----- nvinfo : EIATTR_MIN_STACK_SIZE
	.align		4
.L_5715:
        /*85f8*/ 	.byte	0x04, 0x12
        /*85fa*/ 	.short	(.L_5717 - .L_5716)
	.align		4
.L_5716:
        /*85fc*/ 	.word	index@(_Z9cuda_gemmIiLi128ELi1ELi1ELi512ELi8ELi8ELi64ELi0ELi1EEviiiPT_S1_S1_iii)
        /*8600*/ 	.word	0x00000000


	//----- nvinfo : EIATTR_MIN_STACK_SIZE
	.align		4
.L_5717:
        /*8604*/ 	.byte	0x04, 0x12
        /*8606*/ 	.short	(.L_5719 - .L_5718)
	.align		4
.L_5718:
        /*8608*/ 	.word	index@(_Z9cuda_gemmIiLi128ELi1ELi1ELi512ELi8ELi8ELi64ELi0ELi0EEviiiPT_S1_S1_iii)
        /*860c*/ 	.word	0x00000010


	//----- nvinfo : EIATTR_MIN_STACK_SIZE
	.align		4
.L_5719:
        /*8610*/ 	.byte	0x04, 0x12
        /*8612*/ 	.short	(.L_5721 - .L_5720)
	.align		4
.L_5720:
        /*8614*/ 	.word	index@(_Z9cuda_gemmIiLi128ELi1ELi1ELi512ELi4ELi4ELi64ELi1ELi1EEviiiPT_S1_S1_iii)
        /*8618*/ 	.word	0x00000000


	//----- nvinfo : EIATTR_MIN_STACK_SIZE
	.align		4
.L_5721:
        /*861c*/ 	.byte	0x04, 0x12
        /*861e*/ 	.short	(.L_5723 - .L_5722)
	.align		4
.L_5722:
        /*8620*/ 	.word	index@(_Z9cuda_gemmIiLi128ELi1ELi1ELi512ELi4ELi4ELi64ELi1ELi0EEviiiPT_S1_S1_iii)
        /*8624*/ 	.word	0x00000010


	//----- nvinfo : EIATTR_MIN_STACK_SIZE
	.align		4
.L_5723:
        /*8628*/ 	.byte	0x04, 0x12
        /*862a*/ 	.short	(.L_5725 - .L_5724)
	.align		4
.L_5724:
        /*862c*/ 	.word	index@(_Z9cuda_gemmIiLi128ELi1ELi1ELi512ELi4ELi4ELi64ELi0ELi1EEviiiPT_S1_S1_iii)
        /*8630*/ 	.word	0x00000000


	//----- nvinfo : EIATTR_MIN_STACK_SIZE
	.align		4
.L_5725:
        /*8634*/ 	.byte	0x04, 0x12
        /*8636*/ 	.short	(.L_5727 - .L_5726)
	.align		4
.L_5726:
        /*8638*/ 	.word	index@(_Z9cuda_gemmIiLi128ELi1ELi1ELi512ELi4ELi4ELi64ELi0ELi0EEviiiPT_S1_S1_iii)
        /*863c*/ 	.word	0x00000010


	//----- nvinfo : EIATTR_MIN_STACK_SIZE
	.align		4
.L_5727:
        /*8640*/ 	.byte	0x04, 0x12
        /*8642*/ 	.short	(.L_5729 - .L_5728)
	.align		4
.L_5728:
        /*8644*/ 	.word	index@(_Z9cuda_gemmIiLi128ELi1ELi1ELi512ELi2ELi2ELi64ELi1ELi1EEviiiPT_S1_S1_iii)
        /*8648*/ 	.word	0x00000000


	//----- nvinfo : EIATTR_MIN_STACK_SIZE
	.align		4
.L_5729:
        /*864c*/ 	.byte	0x04, 0x12
        /*864e*/ 	.short	(.L_5731 - .L_5730)
	.align		4
.L_5730:
        /*8650*/ 	.word	index@(_Z9cuda_gemmIiLi128ELi1ELi1ELi512ELi2ELi2ELi64ELi1ELi0EEviiiPT_S1_S1_iii)
        /*8654*/ 	.word	0x00000010


	//----- nvinfo : EIATTR_MIN_STACK_SIZE
	.align		4
.L_5731:
        /*8658*/ 	.byte	0x04, 0x12
        /*865a*/ 	.short	(.L_5733 - .L_5732)
	.align		4
.L_5732:
        /*865c*/ 	.word	index@(_Z9cuda_gemmIiLi128ELi1ELi1ELi512ELi2ELi2ELi64ELi0ELi1EEviiiPT_S1_S1_iii)
        /*8660*/ 	.word	0x00000000


	//----- nvinfo : EIATTR_MIN_STACK_SIZE
	.align		4
.L_5733:
        /*8664*/ 	.byte	0x04, 0x12
        /*8666*/ 	.short	(.L_5735 - .L_5734)
	.align		4
.L_5734:
        /*8668*/ 	.word	index@(_Z9cuda_gemmIiLi128ELi1ELi1ELi512ELi2ELi2ELi64ELi0ELi0EEviiiPT_S1_S1_iii)
        /*866c*/ 	.word	0x00000020


	//----- nvinfo : EIATTR_MIN_STACK_SIZE
	.align		4
.L_5735:
        /*8670*/ 	.byte	0x04, 0x12
        /*8672*/ 	.short	(.L_5737 - .L_5736)
	.align		4
.L_5736:
        /*8674*/ 	.word	index@(_Z9cuda_gemmIiLi128ELi1ELi1ELi256ELi128ELi128ELi64ELi1ELi1EEviiiPT_S1_S1_iii)
        /*8678*/ 	.word	0x00000000


	//----- nvinfo : EIATTR_MIN_STACK_SIZE
	.align		4
.L_5737:
        /*867c*/ 	.byte	0x04, 0x12
        /*867e*/ 	.short	(.L_5739 - .L_5738)
	.align		4
.L_5738:
        /*8680*/ 	.word	index@(_Z9cuda_gemmIiLi128ELi1ELi1ELi256ELi128ELi128ELi64ELi1ELi0EEviiiPT_S1_S1_iii)
        /*8684*/ 	.word	0x00000000


	//----- nvinfo : EIATTR_MIN_STACK_SIZE
	.align		4
.L_5739:
        /*8688*/ 	.byte	0x04, 0x12
        /*868a*/ 	.short	(.L_5741 - .L_5740)
	.align		4
.L_5740:
        /*868c*/ 	.word	index@(_Z9cuda_gemmIiLi128ELi1ELi1ELi256ELi128ELi128ELi64ELi0ELi1EEviiiPT_S1_S1_iii)
        /*8690*/ 	.word	0x00000000


	//----- nvinfo : EIATTR_MIN_STACK_SIZE
	.align		4
.L_5741:
        /*8694*/ 	.byte	0x04, 0x12
        /*8696*/ 	.short	(.L_5743 - .L_5742)
	.align		4
.L_5742:
        /*8698*/ 	.word	index@(_Z9cuda_gemmIiLi128ELi1ELi1ELi256ELi128ELi128ELi64ELi0ELi0EEviiiPT_S1_S1_iii)
        /*869c*/ 	.word	0x00000000


	//----- nvinfo : EIATTR_MIN_STACK_SIZE
	.align		4
.L_5743:
        /*86a0*/ 	.byte	0x04, 0x12
        /*86a2*/ 	.short	(.L_5745 - .L_5744)
	.align		4
.L_5744:
        /*86a4*/ 	.word	index@(_Z9cuda_gemmIiLi128ELi1ELi1ELi256ELi64ELi64ELi64ELi1ELi1EEviiiPT_S1_S1_iii)
        /*86a8*/ 	.word	0x00000000


	//----- nvinfo : EIATTR_MIN_STACK_SIZE
	.align		4
.L_5745:
        /*86ac*/ 	.byte	0x04, 0x12
        /*86ae*/ 	.short	(.L_5747 - .L_5746)
	.align		4
.L_5746:
        /*86b0*/ 	.word	index@(_Z9cuda_gemmIiLi128ELi1ELi1ELi256ELi64ELi64ELi64ELi1ELi0EEviiiPT_S1_S1_iii)
        /*86b4*/ 	.word	0x00000000


	//----- nvinfo : EIATTR_MIN_STACK_SIZE
	.align		4
.L_5747:
        /*86b8*/ 	.byte	0x04, 0x12
        /*86ba*/ 	.short	(.L_5749 - .L_5748)
	.align		4
.L_5748:
        /*86bc*/ 	.word	index@(_Z9cuda_gemmIiLi128ELi1ELi1ELi256ELi64ELi64ELi64ELi0ELi1EEviiiPT_S1_S1_iii)
        /*86c0*/ 	.word	0x00000000


	//----- nvinfo : EIATTR_MIN_STACK_SIZE
	.align		4
.L_5749:
        /*86c4*/ 	.byte	0x04, 0x12
        /*86c6*/ 	.short	(.L_5751 - .L_5750)
	.align		4
.L_5750:
        /*86c8*/ 	.word	index@(_Z9cuda_gemmIiLi128ELi1ELi1ELi256ELi64ELi64ELi64ELi0ELi0EEviiiPT_S1_S1_iii)
        /*86cc*/ 	.word	0x00000000


	//----- nvinfo : EIATTR_MIN_STACK_SIZE
	.align		4
.L_5751:
        /*86d0*/ 	.byte	0x04, 0x12
        /*86d2*/ 	.short	(.L_5753 - .L_5752)
	.align		4
.L_5752:
        /*86d4*/ 	.word	index@(_Z9cuda_gemmIiLi128ELi1ELi1ELi256ELi32ELi32ELi64ELi1ELi1EEviiiPT_S1_S1_iii)
        /*86d8*/ 	.word	0x00000000


	//----- nvinfo : EIATTR_MIN_STACK_SIZE
	.align		4
.L_5753:
        /*86dc*/ 	.byte	0x04, 0x12
        /*86de*/ 	.short	(.L_5755 - .L_5754)
	.align		4
.L_5754:
        /*86e0*/ 	.word	index@(_Z9cuda_gemmIiLi128ELi1ELi1ELi256ELi32ELi32ELi64ELi1ELi0EEviiiPT_S1_S1_iii)
        /*86e4*/ 	.word	0x00000008


	//----- nvinfo : EIATTR_MIN_STACK_SIZE
	.align		4
.L_5755:
        /*86e8*/ 	.byte	0x04, 0x12
        /*86ea*/ 	.short	(.L_5757 - .L_5756)
	.align		4
.L_5756:
        /*86ec*/ 	.word	index@(_Z9cuda_gemmIiLi128ELi1ELi1ELi256ELi32ELi32ELi64ELi0ELi1EEviiiPT_S1_S1_iii)
        /*86f0*/ 	.word	0x00000000


	//----- nvinfo : EIATTR_MIN_STACK_SIZE
	.align		4
.L_5757:
        /*86f4*/ 	.byte	0x04, 0x12
        /*86f6*/ 	.short	(.L_5759 - .L_5758)
	.align		4
.L_5758:
        /*86f8*/ 	.word	index@(_Z9cuda_gemmIiLi128ELi1ELi1ELi256ELi32ELi32ELi64ELi0ELi0EEviiiPT_S1_S1_iii)
        /*86fc*/ 	.word	0x00000008


	//----- nvinfo : EIATTR_MIN_STACK_SIZE
	.align		4
.L_5759:
        /*8700*/ 	.byte	0x04, 0x12
        /*8702*/ 	.short	(.L_5761 - .L_5760)
	.align		4
.L_5760:
        /*8704*/ 	.word	index@(_Z9cuda_gemmIiLi128ELi1ELi1ELi256ELi16ELi16ELi64ELi1ELi1EEviiiPT_S1_S1_iii)
        /*8708*/ 	.word	0x00000000


	//----- nvinfo : EIATTR_MIN_STACK_SIZE
	.align		4
.L_5761:
        /*870c*/ 	.byte	0x04, 0x12
        /*870e*/ 	.short	(.L_5763 - .L_5762)
	.align		4
.L_5762:
        /*8710*/ 	.word	index@(_Z9cuda_gemmIiLi128ELi1ELi1ELi256ELi16ELi16ELi64ELi1ELi0EEviiiPT_S1_S1_iii)
        /*8714*/ 	.word	0x00000008


	//----- nvinfo : EIATTR_MIN_STACK_SIZE
	.align		4
.L_5763:
        /*8718*/ 	.byte	0x04, 0x12
        /*871a*/ 	.short	(.L_5765 - .L_5764)
	.align		4
.L_5764:
        /*871c*/ 	.word	index@(_Z9cuda_gemmIiLi128ELi1ELi1ELi256ELi16ELi16ELi64ELi0ELi1EEviiiPT_S1_S1_iii)
        /*8720*/ 	.word	0x00000000


	//----- nvinfo : EIATTR_MIN_STACK_SIZE
	.align		4
.L_5765:
        /*8724*/ 	.byte	0x04, 0x12
        /*8726*/ 	.short	(.L_5767 - .L_5766)
	.align		4
.L_5766:
        /*8728*/ 	.word	index@(_Z9cuda_gemmIiLi128ELi1ELi1ELi256ELi16ELi16ELi64ELi0ELi0EEviiiPT_S1_S1_iii)
        /*872c*/ 	.word	0x00000008


	//----- nvinfo : EIATTR_MIN_STACK_SIZE
	.align		4
.L_5767:
        /*8730*/ 	.byte	0x04, 0x12
        /*8732*/ 	.short	(.L_5769 - .L_5768)
	.align		4
.L_5768:
        /*8734*/ 	.word	index@(_Z9cuda_gemmIiLi128ELi1ELi1ELi256ELi8ELi8ELi64ELi1ELi1EEviiiPT_S1_S1_iii)
        /*8738*/ 	.word	0x00000000


	//----- nvinfo : EIATTR_MIN_STACK_SIZE
	.align		4
.L_5769:
        /*873c*/ 	.byte	0x04, 0x12
        /*873e*/ 	.short	(.L_5771 - .L_5770)
	.align		4
.L_5770:
        /*8740*/ 	.word	index@(_Z9cuda_gemmIiLi128ELi1ELi1ELi256ELi8ELi8ELi64ELi1ELi0EEviiiPT_S1_S1_iii)
        /*8744*/ 	.word	0x00000008


	//----- nvinfo : EIATTR_MIN_STACK_SIZE
	.align		4
.L_5771:
        /*8748*/ 	.byte	0x04, 0x12
        /*874a*/ 	.short	(.L_5773 - .L_5772)
	.align		4
.L_5772:
        /*874c*/ 	.word	index@(_Z9cuda_gemmIiLi128ELi1ELi1ELi256ELi8ELi8ELi64ELi0ELi1EEviiiPT_S1_S1_iii)
        /*8750*/ 	.word	0x00000000


	//----- nvinfo : EIATTR_MIN_STACK_SIZE
	.align		4
.L_5773:
        /*8754*/ 	.byte	0x04, 0x12
        /*8756*/ 	.short	(.L_5775 - .L_5774)
	.align		4
.L_5774:
        /*8758*/ 	.word	index@(_Z9cuda_gemmIiLi128ELi1ELi1ELi256ELi8ELi8ELi64ELi0ELi0EEviiiPT_S1_S1_iii)
        /*875c*/ 	.word	0x00000008


	//----- nvinfo : EIATTR_MIN_STACK_SIZE
	.align		4
.L_5775:
        /*8760*/ 	.byte	0x04, 0x12
        /*8762*/ 	.short	(.L_5777 - .L_5776)
	.align		4
.L_5776:
        /*8764*/ 	.word	index@(_Z9cuda_gemmIiLi128ELi1ELi1ELi256ELi4ELi4ELi64ELi1ELi1EEviiiPT_S1_S1_iii)
        /*8768*/ 	.word	0x00000000


	//----- nvinfo : EIATTR_MIN_STACK_SIZE
	.align		4
.L_5777:
        /*876c*/ 	.byte	0x04, 0x12
        /*876e*/ 	.short	(.L_5779 - .L_5778)
	.align		4
.L_5778:
        /*8770*/ 	.word	index@(_Z9cuda_gemmIiLi128ELi1ELi1ELi256ELi4ELi4ELi64ELi1ELi0EEviiiPT_S1_S1_iii)
        /*8774*/ 	.word	0x00000008


	//----- nvinfo : EIATTR_MIN_STACK_SIZE
	.align		4
.L_5779:
        /*8778*/ 	.byte	0x04, 0x12
        /*877a*/ 	.short	(.L_5781 - .L_5780)
	.align		4
.L_5780:
        /*877c*/ 	.word	index@(_Z9cuda_gemmIiLi128ELi1ELi1ELi256ELi4ELi4ELi64ELi0ELi1EEviiiPT_S1_S1_iii)
        /*8780*/ 	.word	0x00000000


	//----- nvinfo : EIATTR_MIN_STACK_SIZE
	.align		4
.L_5781:
        /*8784*/ 	.byte	0x04, 0x12
        /*8786*/ 	.short	(.L_5783 - .L_5782)
	.align		4
.L_5782:
        /*8788*/ 	.word	index@(_Z9cuda_gemmIiLi128ELi1ELi1ELi256ELi4ELi4ELi64ELi0ELi0EEviiiPT_S1_S1_iii)
        /*878c*/ 	.word	0x00000008


	//----- nvinfo : EIATTR_MIN_STACK_SIZE
	.align		4
.L_5783:
        /*8790*/ 	.byte	0x04, 0x12
        /*8792*/ 	.short	(.L_5785 - .L_5784)
	.align		4
.L_5784:
        /*8794*/ 	.word	index@(_Z9cuda_gemmIiLi128ELi1ELi1ELi256ELi2ELi2ELi64ELi1ELi1EEviiiPT_S1_S1_iii)
        /*8798*/ 	.word	0x00000000


	//----- nvinfo : EIATTR_MIN_STACK_SIZE
	.align		4
.L_5785:
        /*879c*/ 	.byte	0x04, 0x12
        /*879e*/ 	.short	(.L_5787 - .L_5786)
	.align		4
.L_5786:
        /*87a0*/ 	.word	index@(_Z9cuda_gemmIiLi128ELi1ELi1ELi256ELi2ELi2ELi64ELi1ELi0EEviiiPT_S1_S1_iii)
        /*87a4*/ 	.word	0x00000008


	//----- nvinfo : EIATTR_MIN_STACK_SIZE
	.align		4
.L_5787:
        /*87a8*/ 	.byte	0x04, 0x12
        /*87aa*/ 	.short	(.L_5789 - .L_5788)
	.align		4
.L_5788:
        /*87ac*/ 	.word	index@(_Z9cuda_gemmIiLi128ELi1ELi1ELi256ELi2ELi2ELi64ELi0ELi1EEviiiPT_S1_S1_iii)
        /*87b0*/ 	.word	0x00000000


	//----- nvinfo : EIATTR_MIN_STACK_SIZE
	.align		4
.L_5789:
        /*87b4*/ 	.byte	0x04, 0x12
        /*87b6*/ 	.short	(.L_5791 - .L_5790)
	.align		4
.L_5790:
        /*87b8*/ 	.word	index@(_Z9cuda_gemmIiLi128ELi1ELi1ELi256ELi2ELi2ELi64ELi0ELi0EEviiiPT_S1_S1_iii)
        /*87bc*/ 	.word	0x00000008


	//----- nvinfo : EIATTR_MIN_STACK_SIZE
	.align		4
.L_5791:
        /*87c0*/ 	.byte	0x04, 0x12
        /*87c2*/ 	.short	(.L_5793 - .L_5792)
	.align		4
.L_5792:
        /*87c4*/ 	.word	index@(_Z9cuda_gemmIiLi128ELi1ELi1ELi128ELi128ELi128ELi64ELi1ELi1EEviiiPT_S1_S1_iii)
        /*87c8*/ 	.word	0x00000000


	//----- nvinfo : EIATTR_MIN_STACK_SIZE
	.align		4
.L_5793:
        /*87cc*/ 	.byte	0x04, 0x12
        /*87ce*/ 	.short	(.L_5795 - .L_5794)
	.align		4
.L_5794:
        /*87d0*/ 	.word	index@(_Z9cuda_gemmIiLi128ELi1ELi1ELi128ELi128ELi128ELi64ELi1ELi0EEviiiPT_S1_S1_iii)
        /*87d4*/ 	.word	0x00000000


	//----- nvinfo : EIATTR_MIN_STACK_SIZE
	.align		4
.L_5795:
        /*87d8*/ 	.byte	0x04, 0x12
        /*87da*/ 	.short	(.L_5797 - .L_5796)
	.align		4
.L_5796:
        /*87dc*/ 	.word	index@(_Z9cuda_gemmIiLi128ELi1ELi1ELi128ELi128ELi128ELi64ELi0ELi1EEviiiPT_S1_S1_iii)
        /*87e0*/ 	.word	0x00000000


	//----- nvinfo : EIATTR_MIN_STACK_SIZE
	.align		4
.L_5797:
        /*87e4*/ 	.byte	0x04, 0x12
        /*87e6*/ 	.short	(.L_5799 - .L_5798)
	.align		4
.L_5798:
        /*87e8*/ 	.word	index@(_Z9cuda_gemmIiLi128ELi1ELi1ELi128ELi128ELi128ELi64ELi0ELi0EEviiiPT_S1_S1_iii)
        /*87ec*/ 	.word	0x00000000


	//----- nvinfo : EIATTR_MIN_STACK_SIZE
	.align		4
.L_5799:
        /*87f0*/ 	.byte	0x04, 0x12
        /*87f2*/ 	.short	(.L_5801 - .L_5800)
	.align		4
.L_5800:
        /*87f4*/ 	.word	index@(_Z9cuda_gemmIiLi128ELi1ELi1ELi128ELi64ELi64ELi64ELi1ELi1EEviiiPT_S1_S1_iii)
        /*87f8*/ 	.word	0x00000000


	//----- nvinfo : EIATTR_MIN_STACK_SIZE
	.align		4
.L_5801:
        /*87fc*/ 	.byte	0x04, 0x12
        /*87fe*/ 	.short	(.L_5803 - .L_5802)
	.align		4
.L_5802:
        /*8800*/ 	.word	index@(_Z9cuda_gemmIiLi128ELi1ELi1ELi128ELi64ELi64ELi64ELi1ELi0EEviiiPT_S1_S1_iii)
        /*8804*/ 	.word	0x00000000


	//----- nvinfo : EIATTR_MIN_STACK_SIZE
	.align		4
.L_5803:
        /*8808*/ 	.byte	0x04, 0x12
        /*880a*/ 	.short	(.L_5805 - .L_5804)
	.align		4
.L_5804:
        /*880c*/ 	.word	index@(_Z9cuda_gemmIiLi128ELi1ELi1ELi128ELi64ELi64ELi64ELi0ELi1EEviiiPT_S1_S1_iii)
        /*8810*/ 	.word	0x00000008


	//----- nvinfo : EIATTR_MIN_STACK_SIZE
	.align		4
.L_5805:
        /*8814*/ 	.byte	0x04, 0x12
        /*8816*/ 	.short	(.L_5807 - .L_5806)
	.align		4
.L_5806:
        /*8818*/ 	.word	index@(_Z9cuda_gemmIiLi128ELi1ELi1ELi128ELi64ELi64ELi64ELi0ELi0EEviiiPT_S1_S1_iii)
        /*881c*/ 	.word	0x00000000


	//----- nvinfo : EIATTR_MIN_STACK_SIZE
	.align		4
.L_5807:
        /*8820*/ 	.byte	0x04, 0x12
        /*8822*/ 	.short	(.L_5809 - .L_5808)
	.align		4
.L_5808:
        /*8824*/ 	.word	index@(_Z9cuda_gemmIiLi128ELi1ELi1ELi128ELi32ELi32ELi64ELi1ELi1EEviiiPT_S1_S1_iii)
        /*8828*/ 	.word	0x00000000


	//----- nvinfo : EIATTR_MIN_STACK_SIZE
	.align		4
.L_5809:
        /*882c*/ 	.byte	0x04, 0x12
        /*882e*/ 	.short	(.L_5811 - .L_5810)
	.align		4
.L_5810:
        /*8830*/ 	.word	index@(_Z9cuda_gemmIiLi128ELi1ELi1ELi128ELi32ELi32ELi64ELi1ELi0EEviiiPT_S1_S1_iii)
        /*8834*/ 	.word	0x00000008


	//----- nvinfo : EIATTR_MIN_STACK_SIZE
	.align		4
.L_5811:
        /*8838*/ 	.byte	0x04, 0x12
        /*883a*/ 	.short	(.L_5813 - .L_5812)
	.align		4
.L_5812:
        /*883c*/ 	.word	index@(_Z9cuda_gemmIiLi128ELi1ELi1ELi128ELi32ELi32ELi64ELi0ELi1EEviiiPT_S1_S1_iii)
        /*8840*/ 	.word	0x00000000


	//----- nvinfo : EIATTR_MIN_STACK_SIZE
	.align		4
.L_5813:
        /*8844*/ 	.byte	0x04, 0x12
        /*8846*/ 	.short	(.L_5815 - .L_5814)
	.align		4
.L_5814:
        /*8848*/ 	.word	index@(_Z9cuda_gemmIiLi128ELi1ELi1ELi128ELi32ELi32ELi64ELi0ELi0EEviiiPT_S1_S1_iii)
        /*884c*/ 	.word	0x00000008


	//----- nvinfo : EIATTR_MIN_STACK_SIZE
	.align		4
.L_5815:
        /*8850*/ 	.byte	0x04, 0x12
        /*8852*/ 	.short	(.L_5817 - .L_5816)
	.align		4
.L_5816:
        /*8854*/ 	.word	index@(_Z9cuda_gemmIiLi128ELi1ELi1ELi128ELi16ELi16ELi64ELi1ELi1EEviiiPT_S1_S1_iii)
        /*8858*/ 	.word	0x00000000


	//----- nvinfo : EIATTR_MIN_STACK_SIZE
	.align		4
.L_5817:
        /*885c*/ 	.byte	0x04, 0x12
        /*885e*/ 	.short	(.L_5819 - .L_5818)
	.align		4
.L_5818:
        /*8860*/ 	.word	index@(_Z9cuda_gemmIiLi128ELi1ELi1ELi128ELi16ELi16ELi64ELi1ELi0EEviiiPT_S1_S1_iii)
        /*8864*/ 	.word	0x00000000


	//----- nvinfo : EIATTR_MIN_STACK_SIZE
	.align		4
.L_5819:
        /*8868*/ 	.byte	0x04, 0x12
        /*886a*/ 	.short	(.L_5821 - .L_5820)
	.align		4
.L_5820:
        /*886c*/ 	.word	index@(_Z9cuda_gemmIiLi128ELi1ELi1ELi128ELi16ELi16ELi64ELi0ELi1EEviiiPT_S1_S1_iii)
        /*8870*/ 	.word	0x00000000


	//----- nvinfo : EIATTR_MIN_STACK_SIZE
	.align		4
.L_5821:
        /*8874*/ 	.byte	0x04, 0x12
        /*8876*/ 	.short	(.L_5823 - .L_5822)
	.align		4
.L_5822:
        /*8878*/ 	.word	index@(_Z9cuda_gemmIiLi128ELi1ELi1ELi128ELi16ELi16ELi64ELi0ELi0EEviiiPT_S1_S1_iii)
        /*887c*/ 	.word	0x00000000


	//----- nvinfo : EIATTR_MIN_STACK_SIZE
	.align		4
.L_5823:
        /*8880*/ 	.byte	0x04, 0x12
        /*8882*/ 	.short	(.L_5825 - .L_5824)
	.align		4
.L_5824:
        /*8884*/ 	.word	index@(_Z9cuda_gemmIiLi128ELi1ELi1ELi128ELi8ELi8ELi64ELi1ELi1EEviiiPT_S1_S1_iii)
        /*8888*/ 	.word	0x00000000


	//----- nvinfo : EIATTR_MIN_STACK_SIZE
	.align		4
.L_5825:
        /*888c*/ 	.byte	0x04, 0x12
        /*888e*/ 	.short	(.L_5827 - .L_5826)
	.align		4
.L_5826:
        /*8890*/ 	.word	index@(_Z9cuda_gemmIiLi128ELi1ELi1ELi128ELi8ELi8ELi64ELi1ELi0EEviiiPT_S1_S1_iii)
        /*8894*/ 	.word	0x00000000


	//----- nvinfo : EIATTR_MIN_STACK_SIZE
	.align		4
.L_5827:
        /*8898*/ 	.byte	0x04, 0x12
        /*889a*/ 	.short	(.L_5829 - .L_5828)
	.align		4
.L_5828:
        /*889c*/ 	.word	index@(_Z9cuda_gemmIiLi128ELi1ELi1ELi128ELi8ELi8ELi64ELi0ELi1EEviiiPT_S1_S1_iii)
        /*88a0*/ 	.word	0x00000000


	//----- nvinfo : EIATTR_MIN_STACK_SIZE
	.align		4
.L_5829:
        /*88a4*/ 	.byte	0x04, 0x12
        /*88a6*/ 	.short	(.L_5831 - .L_5830)
	.align		4
.L_5830:
        /*88a8*/ 	.word	index@(_Z9cuda_gemmIiLi128ELi1ELi1ELi128ELi8ELi8ELi64ELi0ELi0EEviiiPT_S1_S1_iii)
        /*88ac*/ 	.word	0x00000000


	//----- nvinfo : EIATTR_MIN_STACK_SIZE
	.align		4
.L_5831:
        /*88b0*/ 	.byte	0x04, 0x12
        /*88b2*/ 	.short	(.L_5833 - .L_5832)
	.align		4
.L_5832:
        /*88b4*/ 	.word	index@(_Z9cuda_gemmIiLi128ELi1ELi1ELi128ELi4ELi4ELi64ELi1ELi1EEviiiPT_S1_S1_iii)
        /*88b8*/ 	.word	0x00000000


	//----- nvinfo : EIATTR_MIN_STACK_SIZE
	.align		4
.L_5833:
        /*88bc*/ 	.byte	0x04, 0x12
        /*88be*/ 	.short	(.L_5835 - .L_5834)
	.align		4
.L_5834:
        /*88c0*/ 	.word	index@(_Z9cuda_gemmIiLi128ELi1ELi1ELi128ELi4ELi4ELi64ELi1ELi0EEviiiPT_S1_S1_iii)
        /*88c4*/ 	.word	0x00000000


	//----- nvinfo : EIATTR_MIN_STACK_SIZE
	.align		4
.L_5835:
        /*88c8*/ 	.byte	0x04, 0x12
        /*88ca*/ 	.short	(.L_5837 - .L_5836)
	.align		4
.L_5836:
        /*88cc*/ 	.word	index@(_Z9cuda_gemmIiLi128ELi1ELi1ELi128ELi4ELi4ELi64ELi0ELi1EEviiiPT_S1_S1_iii)
        /*88d0*/ 	.word	0x00000000


	//----- nvinfo : EIATTR_MIN_STACK_SIZE
	.align		4
.L_5837:
        /*88d4*/ 	.byte	0x04, 0x12
        /*88d6*/ 	.short	(.L_5839 - .L_5838)
	.align		4
.L_5838:
        /*88d8*/ 	.word	index@(_Z9cuda_gemmIiLi128ELi1ELi1ELi128ELi4ELi4ELi64ELi0ELi0EEviiiPT_S1_S1_iii)
        /*88dc*/ 	.word	0x00000000


	//----- nvinfo : EIATTR_MIN_STACK_SIZE
	.align		4
.L_5839:
        /*88e0*/ 	.byte	0x04, 0x12
        /*88e2*/ 	.short	(.L_5841 - .L_5840)
	.align		4
.L_5840:
        /*88e4*/ 	.word	index@(_Z9cuda_gemmIiLi128ELi1ELi1ELi128ELi2ELi2ELi64ELi1ELi1EEviiiPT_S1_S1_iii)
        /*88e8*/ 	.word	0x00000000


	//----- nvinfo : EIATTR_MIN_STACK_SIZE
	.align		4
.L_5841:
        /*88ec*/ 	.byte	0x04, 0x12
        /*88ee*/ 	.short	(.L_5843 - .L_5842)
	.align		4
.L_5842:
        /*88f0*/ 	.word	index@(_Z9cuda_gemmIiLi128ELi1ELi1ELi128ELi2ELi2ELi64ELi1ELi0EEviiiPT_S1_S1_iii)
        /*88f4*/ 	.word	0x00000000


	//----- nvinfo : EIATTR_MIN_STACK_SIZE
	.align		4
.L_5843:
        /*88f8*/ 	.byte	0x04, 0x12
        /*88fa*/ 	.short	(.L_5845 - .L_5844)
	.align		4
.L_5844:
        /*88fc*/ 	.word	index@(_Z9cuda_gemmIiLi128ELi1ELi1ELi128ELi2ELi2ELi64ELi0ELi1EEviiiPT_S1_S1_iii)
        /*8900*/ 	.word	0x00000000


	//----- nvinfo : EIATTR_MIN_STACK_SIZE
	.align		4
.L_5845:
        /*8904*/ 	.byte	0x04, 0x12
        /*8906*/ 	.short	(.L_5847 - .L_5846)
	.align		4
.L_5846:
        /*8908*/ 	.word	index@(_Z9cuda_gemmIiLi128ELi1ELi1ELi128ELi2ELi2ELi64ELi0ELi0EEviiiPT_S1_S1_iii)
        /*890c*/ 	.word	0x00000000


	//----- nvinfo : EIATTR_MIN_STACK_SIZE
	.align		4
.L_5847:
        /*8910*/ 	.byte	0x04, 0x12
        /*8912*/ 	.short	(.L_5849 - .L_5848)
	.align		4
.L_5848:
        /*8914*/ 	.word	index@(_Z9cuda_gemmIiLi128ELi1ELi1ELi64ELi128ELi128ELi64ELi1ELi1EEviiiPT_S1_S1_iii)
        /*8918*/ 	.word	0x00000000


	//----- nvinfo : EIATTR_MIN_STACK_SIZE
	.align		4
.L_5849:
        /*891c*/ 	.byte	0x04, 0x12
        /*891e*/ 	.short	(.L_5851 - .L_5850)
	.align		4
.L_5850:
        /*8920*/ 	.word	index@(_Z9cuda_gemmIiLi128ELi1ELi1ELi64ELi128ELi128ELi64ELi1ELi0EEviiiPT_S1_S1_iii)
        /*8924*/ 	.word	0x00000000


	//----- nvinfo : EIATTR_MIN_STACK_SIZE
	.align		4
.L_5851:
        /*8928*/ 	.byte	0x04, 0x12
        /*892a*/ 	.short	(.L_5853 - .L_5852)
	.align		4
.L_5852:
        /*892c*/ 	.word	index@(_Z9cuda_gemmIiLi128ELi1ELi1ELi64ELi128ELi128ELi64ELi0ELi1EEviiiPT_S1_S1_iii)
        /*8930*/ 	.word	0x00000000


	//----- nvinfo : EIATTR_MIN_STACK_SIZE
	.align		4
.L_5853:
        /*8934*/ 	.byte	0x04, 0x12
        /*8936*/ 	.short	(.L_5855 - .L_5854)
	.align		4
.L_5854:
        /*8938*/ 	.word	index@(_Z9cuda_gemmIiLi128ELi1ELi1ELi64ELi128ELi128ELi64ELi0ELi0EEviiiPT_S1_S1_iii)
        /*893c*/ 	.word	0x00000000


	//----- nvinfo : EIATTR_MIN_STACK_SIZE
	.align		4
.L_5855:
        /*8940*/ 	.byte	0x04, 0x12
        /*8942*/ 	.short	(.L_5857 - .L_5856)
	.align		4
.L_5856:
        /*8944*/ 	.word	index@(_Z9cuda_gemmIiLi128ELi1ELi1ELi64ELi64ELi64ELi64ELi1ELi1EEviiiPT_S1_S1_iii)
        /*8948*/ 	.word	0x00000000


	//----- nvinfo : EIATTR_MIN_STACK_SIZE
	.align		4
.L_5857:
        /*894c*/ 	.byte	0x04, 0x12
        /*894e*/ 	.short	(.L_5859 - .L_5858)
	.align		4
.L_5858:
        /*8950*/ 	.word	index@(_Z9cuda_gemmIiLi128ELi1ELi1ELi64ELi64ELi64ELi64ELi1ELi0EEviiiPT_S1_S1_iii)
        /*8954*/ 	.word	0x00000008


	//----- nvinfo : EIATTR_MIN_STACK_SIZE
	.align		4
.L_5859:
        /*8958*/ 	.byte	0x04, 0x12
        /*895a*/ 	.short	(.L_5861 - .L_5860)
	.align		4
.L_5860:
        /*895c*/ 	.word	index@(_Z9cuda_gemmIiLi128ELi1ELi1ELi64ELi64ELi64ELi64ELi0ELi1EEviiiPT_S1_S1_iii)
        /*8960*/ 	.word	0x00000000


	//----- nvinfo : EIATTR_MIN_STACK_SIZE
	.align		4
.L_5861:
        /*8964*/ 	.byte	0x04, 0x12
        /*8966*/ 	.short	(.L_5863 - .L_5862)
	.align		4
.L_5862:
        /*8968*/ 	.word	index@(_Z9cuda_gemmIiLi128ELi1ELi1ELi64ELi64ELi64ELi64ELi0ELi0EEviiiPT_S1_S1_iii)
        /*896c*/ 	.word	0x00000008


	//----- nvinfo : EIATTR_MIN_STACK_SIZE
	.align		4
.L_5863:
        /*8970*/ 	.byte	0x04, 0x12
        /*8972*/ 	.short	(.L_5865 - .L_5864)
	.align		4
.L_5864:
        /*8974*/ 	.word	index@(_Z9cuda_gemmIiLi128ELi1ELi1ELi64ELi32ELi32ELi64ELi1ELi1EEviiiPT_S1_S1_iii)
        /*8978*/ 	.word	0x00000000


	//----- nvinfo : EIATTR_MIN_STACK_SIZE
	.align		4
.L_5865:
        /*897c*/ 	.byte	0x04, 0x12
        /*897e*/ 	.short	(.L_5867 - .L_5866)
	.align		4
.L_5866:
        /*8980*/ 	.word	index@(_Z9cuda_gemmIiLi128ELi1ELi1ELi64ELi32ELi32ELi64ELi1ELi0EEviiiPT_S1_S1_iii)
        /*8984*/ 	.word	0x00000000


	//----- nvinfo : EIATTR_MIN_STACK_SIZE
	.align		4
.L_5867:
        /*8988*/ 	.byte	0x04, 0x12
        /*898a*/ 	.short	(.L_5869 - .L_5868)
	.align		4
.L_5868:
        /*898c*/ 	.word	index@(_Z9cuda_gemmIiLi128ELi1ELi1ELi64ELi32ELi32ELi64ELi0ELi1EEviiiPT_S1_S1_iii)
        /*8990*/ 	.word	0x00000000


	//----- nvinfo : EIATTR_MIN_STACK_SIZE
	.align		4
.L_5869:
        /*8994*/ 	.byte	0x04, 0x12
        /*8996*/ 	.short	(.L_5871 - .L_5870)
	.align		4
.L_5870:
        /*8998*/ 	.word	index@(_Z9cuda_gemmIiLi128ELi1ELi1ELi64ELi32ELi32ELi64ELi0ELi0EEviiiPT_S1_S1_iii)
        /*899c*/ 	.word	0x00000000


	//----- nvinfo : EIATTR_MIN_STACK_SIZE
	.align		4
.L_5871:
        /*89a0*/ 	.byte	0x04, 0x12
        /*89a2*/ 	.short	(.L_5873 - .L_5872)
	.align		4
.L_5872:
        /*89a4*/ 	.word	index@(_Z9cuda_gemmIiLi128ELi1ELi1ELi64ELi16ELi16ELi64ELi1ELi1EEviiiPT_S1_S1_iii)
        /*89a8*/ 	.word	0x00000000


	//----- nvinfo : EIATTR_MIN_STACK_SIZE
	.align		4
.L_5873:
        /*89ac*/ 	.byte	0x04, 0x12
        /*89ae*/ 	.short	(.L_5875 - .L_5874)
	.align		4
.L_5874:
        /*89b0*/ 	.word	index@(_Z9cuda_gemmIiLi128ELi1ELi1ELi64ELi16ELi16ELi64ELi1ELi0EEviiiPT_S1_S1_iii)
        /*89b4*/ 	.word	0x00000000


	//----- nvinfo : EIATTR_MIN_STACK_SIZE
	.align		4
.L_5875:
        /*89b8*/ 	.byte	0x04, 0x12
        /*89ba*/ 	.short	(.L_5877 - .L_5876)
	.align		4
.L_5876:
        /*89bc*/ 	.word	index@(_Z9cuda_gemmIiLi128ELi1ELi1ELi64ELi16ELi16ELi64ELi0ELi1EEviiiPT_S1_S1_iii)
        /*89c0*/ 	.word	0x00000000


	//----- nvinfo : EIATTR_MIN_STACK_SIZE
	.align		4
.L_5877:
        /*89c4*/ 	.byte	0x04, 0x12
        /*89c6*/ 	.short	(.L_5879 - .L_5878)
	.align		4
.L_5878:
        /*89c8*/ 	.word	index@(_Z9cuda_gemmIiLi128ELi1ELi1ELi64ELi16ELi16ELi64ELi0ELi0EEviiiPT_S1_S1_iii)
        /*89cc*/ 	.word	0x00000000


	//----- nvinfo : EIATTR_MIN_STACK_SIZE
	.align		4
.L_5879:
        /*89d0*/ 	.byte	0x04, 0x12
        /*89d2*/ 	.short	(.L_5881 - .L_5880)
	.align		4
.L_5880:
        /*89d4*/ 	.word	index@(_Z9cuda_gemmIiLi128ELi1ELi1ELi64ELi8ELi8ELi64ELi1ELi1EEviiiPT_S1_S1_iii)
        /*89d8*/ 	.word	0x00000000


	//----- nvinfo : EIATTR_MIN_STACK_SIZE
	.align		4
.L_5881:
        /*89dc*/ 	.byte	0x04, 0x12
        /*89de*/ 	.short	(.L_5883 - .L_5882)
	.align		4
.L_5882:
        /*89e0*/ 	.word	index@(_Z9cuda_gemmIiLi128ELi1ELi1ELi64ELi8ELi8ELi64ELi1ELi0EEviiiPT_S1_S1_iii)
        /*89e4*/ 	.word	0x00000000


	//----- nvinfo : EIATTR_MIN_STACK_SIZE
	.align		4
.L_5883:
        /*89e8*/ 	.byte	0x04, 0x12
        /*89ea*/ 	.short	(.L_5885 - .L_5884)
	.align		4
.L_5884:
        /*89ec*/ 	.word	index@(_Z9cuda_gemmIiLi128ELi1ELi1ELi64ELi8ELi8ELi64ELi0ELi1EEviiiPT_S1_S1_iii)
        /*89f0*/ 	.word	0x00000000


	//----- nvinfo : EIATTR_MIN_STACK_SIZE
	.align		4
.L_5885:
        /*89f4*/ 	.byte	0x04, 0x12
        /*89f6*/ 	.short	(.L_5887 - .L_5886)
	.align		4
.L_5886:
        /*89f8*/ 	.word	index@(_Z9cuda_gemmIiLi128ELi1ELi1ELi64ELi8ELi8ELi64ELi0ELi0EEviiiPT_S1_S1_iii)
        /*89fc*/ 	.word	0x00000000


	//----- nvinfo : EIATTR_MIN_STACK_SIZE
	.align		4
.L_5887:
        /*8a00*/ 	.byte	0x04, 0x12
        /*8a02*/ 	.short	(.L_5889 - .L_5888)
	.align		4
.L_5888:
        /*8a04*/ 	.word	index@(_Z9cuda_gemmIiLi128ELi1ELi1ELi64ELi4ELi4ELi64ELi1ELi1EEviiiPT_S1_S1_iii)
        /*8a08*/ 	.word	0x00000000


	//----- nvinfo : EIATTR_MIN_STACK_SIZE
	.align		4
.L_5889:
        /*8a0c*/ 	.byte	0x04, 0x12
        /*8a0e*/ 	.short	(.L_5891 - .L_5890)
	.align		4
.L_5890:
        /*8a10*/ 	.word	index@(_Z9cuda_gemmIiLi128ELi1ELi1ELi64ELi4ELi4ELi64ELi1ELi0EEviiiPT_S1_S1_iii)
        /*8a14*/ 	.word	0x00000000


	//----- nvinfo : EIATTR_MIN_STACK_SIZE
	.align		4
.L_5891:
        /*8a18*/ 	.byte	0x04, 0x12
        /*8a1a*/ 	.short	(.L_5893 - .L_5892)
	.align		4
.L_5892:
        /*8a1c*/ 	.word	index@(_Z9cuda_gemmIiLi128ELi1ELi1ELi64ELi4ELi4ELi64ELi0ELi1EEviiiPT_S1_S1_iii)
        /*8a20*/ 	.word	0x00000000


	//----- nvinfo : EIATTR_MIN_STACK_SIZE
	.align		4
.L_5893:
        /*8a24*/ 	.byte	0x04, 0x12
        /*8a26*/ 	.short	(.L_5895 - .L_5894)
	.align		4
.L_5894:
        /*8a28*/ 	.word	index@(_Z9cuda_gemmIiLi128ELi1ELi1ELi64ELi4ELi4ELi64ELi0ELi0EEviiiPT_S1_S1_iii)
        /*8a2c*/ 	.word	0x00000000


	//----- nvinfo : EIATTR_MIN_STACK_SIZE
	.align		4
.L_5895:
        /*8a30*/ 	.byte	0x04, 0x12
        /*8a32*/ 	.short	(.L_5897 - .L_5896)
	.align		4
.L_5896:
        /*8a34*/ 	.word	index@(_Z9cuda_gemmIiLi128ELi1ELi1ELi64ELi2ELi2ELi64ELi1ELi1EEviiiPT_S1_S1_iii)
        /*8a38*/ 	.word	0x00000000


	//----- nvinfo : EIATTR_MIN_STACK_SIZE
	.align		4
.L_5897:
        /*8a3c*/ 	.byte	0x04, 0x12
        /*8a3e*/ 	.short	(.L_5899 - .L_5898)
	.align		4
.L_5898:
        /*8a40*/ 	.word	index@(_Z9cuda_gemmIiLi128ELi1ELi1ELi64ELi2ELi2ELi64ELi1ELi0EEviiiPT_S1_S1_iii)
        /*8a44*/ 	.word	0x00000000


	//----- nvinfo : EIATTR_MIN_STACK_SIZE
	.align		4
.L_5899:
        /*8a48*/ 	.byte	0x04, 0x12
        /*8a4a*/ 	.short	(.L_5901 - .L_5900)
	.align		4
.L_5900:
        /*8a4c*/ 	.word	index@(_Z9cuda_gemmIiLi128ELi1ELi1ELi64ELi2ELi2ELi64ELi0ELi1EEviiiPT_S1_S1_iii)
        /*8a50*/ 	.word	0x00000000


	//----- nvinfo : EIATTR_MIN_STACK_SIZE
	.align		4
.L_5901:
        /*8a54*/ 	.byte	0x04, 0x12
        /*8a56*/ 	.short	(.L_5903 - .L_5902)
	.align		4
.L_5902:
        /*8a58*/ 	.word	index@(_Z9cuda_gemmIiLi128ELi1ELi1ELi64ELi2ELi2ELi64ELi0ELi0EEviiiPT_S1_S1_iii)
        /*8a5c*/ 	.word	0x00000000


	//----- nvinfo : EIATTR_MIN_STACK_SIZE
	.align		4
.L_5903:
        /*8a60*/ 	.byte	0x04, 0x12
        /*8a62*/ 	.short	(.L_5905 - .L_5904)
	.align		4
.L_5904:
        /*8a64*/ 	.word	index@(_Z9cuda_gemmIiLi128ELi1ELi1ELi32ELi128ELi128ELi64ELi1ELi1EEviiiPT_S1_S1_iii)
        /*8a68*/ 	.word	0x00000000


	//----- nvinfo : EIATTR_MIN_STACK_SIZE
	.align		4
.L_5905:
        /*8a6c*/ 	.byte	0x04, 0x12
        /*8a6e*/ 	.short	(.L_5907 - .L_5906)
	.align		4
.L_5906:
        /*8a70*/ 	.word	index@(_Z9cuda_gemmIiLi128ELi1ELi1ELi32ELi128ELi128ELi64ELi1ELi0EEviiiPT_S1_S1_iii)
        /*8a74*/ 	.word	0x00000000


	//----- nvinfo : EIATTR_MIN_STACK_SIZE
	.align		4
.L_5907:
        /*8a78*/ 	.byte	0x04, 0x12
        /*8a7a*/ 	.short	(.L_5909 - .L_5908)
	.align		4
.L_5908:
        /*8a7c*/ 	.word	index@(_Z9cuda_gemmIiLi128ELi1ELi1ELi32ELi128ELi128ELi64ELi0ELi1EEviiiPT_S1_S1_iii)
        /*8a80*/ 	.word	0x00000000


	//----- nvinfo : EIATTR_MIN_STACK_SIZE
	.align		4
.L_5909:
        /*8a84*/ 	.byte	0x04, 0x12
        /*8a86*/ 	.short	(.L_5911 - .L_5910)
	.align		4
.L_5910:
        /*8a88*/ 	.word	index@(_Z9cuda_gemmIiLi128ELi1ELi1ELi32ELi128ELi128ELi64ELi0ELi0EEviiiPT_S1_S1_iii)
        /*8a8c*/ 	.word	0x00000000


	//----- nvinfo : EIATTR_MIN_STACK_SIZE
	.align		4
.L_5911:
        /*8a90*/ 	.byte	0x04, 0x12
        /*8a92*/ 	.short	(.L_5913 - .L_5912)
	.align		4
.L_5912:
        /*8a94*/ 	.word	index@(_Z9cuda_gemmIiLi128ELi1ELi1ELi32ELi64ELi64ELi64ELi1ELi1EEviiiPT_S1_S1_iii)
        /*8a98*/ 	.word	0x00000000


	//----- nvinfo : EIATTR_MIN_STACK_SIZE
	.align		4
.L_5913:
        /*8a9c*/ 	.byte	0x04, 0x12
        /*8a9e*/ 	.short	(.L_5915 - .L_5914)
	.align		4
.L_5914:
        /*8aa0*/ 	.word	index@(_Z9cuda_gemmIiLi128ELi1ELi1ELi32ELi64ELi64ELi64ELi1ELi0EEviiiPT_S1_S1_iii)
        /*8aa4*/ 	.word	0x00000000


	//----- nvinfo : EIATTR_MIN_STACK_SIZE
	.align		4
.L_5915:
        /*8aa8*/ 	.byte	0x04, 0x12
        /*8aaa*/ 	.short	(.L_5917 - .L_5916)
	.align		4
.L_5916:
        /*8aac*/ 	.word	index@(_Z9cuda_gemmIiLi128ELi1ELi1ELi32ELi64ELi64ELi64ELi0ELi1EEviiiPT_S1_S1_iii)
        /*8ab0*/ 	.word	0x00000000


	//----- nvinfo : EIATTR_MIN_STACK_SIZE
	.align		4
.L_5917:
        /*8ab4*/ 	.byte	0x04, 0x12
        /*8ab6*/ 	.short	(.L_5919 - .L_5918)
	.align		4
.L_5918:
        /*8ab8*/ 	.word	index@(_Z9cuda_gemmIiLi128ELi1ELi1ELi32ELi64ELi64ELi64ELi0ELi0EEviiiPT_S1_S1_iii)
        /*8abc*/ 	.word	0x00000000


	//----- nvinfo : EIATTR_MIN_STACK_SIZE
	.align		4
.L_5919:
        /*8ac0*/ 	.byte	0x04, 0x12
        /*8ac2*/ 	.short	(.L_5921 - .L_5920)
	.align		4
.L_5920:
        /*8ac4*/ 	.word	index@(_Z9cuda_gemmIiLi128ELi1ELi1ELi32ELi32ELi32ELi64ELi1ELi1EEviiiPT_S1_S1_iii)
        /*8ac8*/ 	.word	0x00000000


	//----- nvinfo : EIATTR_MIN_STACK_SIZE
	.align		4
.L_5921:
        /*8acc*/ 	.byte	0x04, 0x12
        /*8ace*/ 	.short	(.L_5923 - .L_5922)
	.align		4
.L_5922:
        /*8ad0*/ 	.word	index@(_Z9cuda_gemmIiLi128ELi1ELi1ELi32ELi32ELi32ELi64ELi1ELi0EEviiiPT_S1_S1_iii)
        /*8ad4*/ 	.word	0x00000000


	//----- nvinfo : EIATTR_MIN_STACK_SIZE
	.align		4
.L_5923:
        /*8ad8*/ 	.byte	0x04, 0x12
        /*8ada*/ 	.short	(.L_5925 - .L_5924)
	.align		4
.L_5924:
        /*8adc*/ 	.word	index@(_Z9cuda_gemmIiLi128ELi1ELi1ELi32ELi32ELi32ELi64ELi0ELi1EEviiiPT_S1_S1_iii)
        /*8ae0*/ 	.word	0x00000000


	//----- nvinfo : EIATTR_MIN_STACK_SIZE
	.align		4
.L_5925:
        /*8ae4*/ 	.byte	0x04, 0x12
        /*8ae6*/ 	.short	(.L_5927 - .L_5926)
	.align		4
.L_5926:
        /*8ae8*/ 	.word	index@(_Z9cuda_gemmIiLi128ELi1ELi1ELi32ELi32ELi32ELi64ELi0ELi0EEviiiPT_S1_S1_iii)
        /*8aec*/ 	.word	0x00000000


	//----- nvinfo : EIATTR_MIN_STACK_SIZE
	.align		4
.L_5927:
        /*8af0*/ 	.byte	0x04, 0x12
        /*8af2*/ 	.short	(.L_5929 - .L_5928)
	.align		4
.L_5928:
        /*8af4*/ 	.word	index@(_Z9cuda_gemmIiLi128ELi1ELi1ELi32ELi16ELi16ELi64ELi1ELi1EEviiiPT_S1_S1_iii)
        /*8af8*/ 	.word	0x00000000


	//----- nvinfo : EIATTR_MIN_STACK_SIZE
	.align		4
.L_5929:
        /*8afc*/ 	.byte	0x04, 0x12
        /*8afe*/ 	.short	(.L_5931 - .L_5930)
	.align		4
.L_5930:
        /*8b00*/ 	.word	index@(_Z9cuda_gemmIiLi128ELi1ELi1ELi32ELi16ELi16ELi64ELi1ELi0EEviiiPT_S1_S1_iii)
        /*8b04*/ 	.word	0x00000000


	//----- nvinfo : EIATTR_MIN_STACK_SIZE
	.align		4
.L_5931:
        /*8b08*/ 	.byte	0x04, 0x12
        /*8b0a*/ 	.short	(.L_5933 - .L_5932)
	.align		4
.L_5932:
        /*8b0c*/ 	.word	index@(_Z9cuda_gemmIiLi128ELi1ELi1ELi32ELi16ELi16ELi64ELi0ELi1EEviiiPT_S1_S1_iii)
        /*8b10*/ 	.word	0x00000000


	//----- nvinfo : EIATTR_MIN_STACK_SIZE
	.align		4
.L_5933:
        /*8b14*/ 	.byte	0x04, 0x12
        /*8b16*/ 	.short	(.L_5935 - .L_5934)
	.align		4
.L_5934:
        /*8b18*/ 	.word	index@(_Z9cuda_gemmIiLi128ELi1ELi1ELi32ELi16ELi16ELi64ELi0ELi0EEviiiPT_S1_S1_iii)
        /*8b1c*/ 	.word	0x00000000


	//----- nvinfo : EIATTR_MIN_STACK_SIZE
	.align		4
.L_5935:
        /*8b20*/ 	.byte	0x04, 0x12
        /*8b22*/ 	.short	(.L_5937 - .L_5936)
	.align		4
.L_5936:
        /*8b24*/ 	.word	index@(_Z9cuda_gemmIiLi128ELi1ELi1ELi32ELi8ELi8ELi64ELi1ELi1EEviiiPT_S1_S1_iii)
        /*8b28*/ 	.word	0x00000000


	//----- nvinfo : EIATTR_MIN_STACK_SIZE
	.align		4
.L_5937:
        /*8b2c*/ 	.byte	0x04, 0x12
        /*8b2e*/ 	.short	(.L_5939 - .L_5938)
	.align		4
.L_5938:
        /*8b30*/ 	.word	index@(_Z9cuda_gemmIiLi128ELi1ELi1ELi32ELi8ELi8ELi64ELi1ELi0EEviiiPT_S1_S1_iii)
        /*8b34*/ 	.word	0x00000000


	//----- nvinfo : EIATTR_MIN_STACK_SIZE
	.align		4
.L_5939:
        /*8b38*/ 	.byte	0x04, 0x12
        /*8b3a*/ 	.short	(.L_5941 - .L_5940)
	.align		4
.L_5940:
        /*8b3c*/ 	.word	index@(_Z9cuda_gemmIiLi128ELi1ELi1ELi32ELi8ELi8ELi64ELi0ELi1EEviiiPT_S1_S1_iii)
        /*8b40*/ 	.word	0x00000000


	//----- nvinfo : EIATTR_MIN_STACK_SIZE
	.align		4
.L_5941:
        /*8b44*/ 	.byte	0x04, 0x12
        /*8b46*/ 	.short	(.L_5943 - .L_5942)
	.align		4
.L_5942:
        /*8b48*/ 	.word	index@(_Z9cuda_gemmIiLi128ELi1ELi1ELi32ELi8ELi8ELi64ELi0ELi0EEviiiPT_S1_S1_iii)
        /*8b4c*/ 	.word	0x00000000


	//----- nvinfo : EIATTR_MIN_STACK_SIZE
	.align		4
.L_5943:
        /*8b50*/ 	.byte	0x04, 0x12
        /*8b52*/ 	.short	(.L_5945 - .L_5944)
	.align		4
.L_5944:
        /*8b54*/ 	.word	index@(_Z9cuda_gemmIiLi128ELi1ELi1ELi32ELi4ELi4ELi64ELi1ELi1EEviiiPT_S1_S1_iii)
        /*8b58*/ 	.word	0x00000000


	//----- nvinfo : EIATTR_MIN_STACK_SIZE
	.align		4
.L_5945:
        /*8b5c*/ 	.byte	0x04, 0x12
        /*8b5e*/ 	.short	(.L_5947 - .L_5946)
	.align		4
.L_5946:
        /*8b60*/ 	.word	index@(_Z9cuda_gemmIiLi128ELi1ELi1ELi32ELi4ELi4ELi64ELi1ELi0EEviiiPT_S1_S1_iii)
        /*8b64*/ 	.word	0x00000000


	//----- nvinfo : EIATTR_MIN_STACK_SIZE
	.align		4
.L_5947:
        /*8b68*/ 	.byte	0x04, 0x12
        /*8b6a*/ 	.short	(.L_5949 - .L_5948)
	.align		4
.L_5948:
        /*8b6c*/ 	.word	index@(_Z9cuda_gemmIiLi128ELi1ELi1ELi32ELi4ELi4ELi64ELi0ELi1EEviiiPT_S1_S1_iii)
        /*8b70*/ 	.word	0x00000000


	//----- nvinfo : EIATTR_MIN_STACK_SIZE
	.align		4
.L_5949:
        /*8b74*/ 	.byte	0x04, 0x12
        /*8b76*/ 	.short	(.L_5951 - .L_5950)
	.align		4
.L_5950:
        /*8b78*/ 	.word	index@(_Z9cuda_gemmIiLi128ELi1ELi1ELi32ELi4ELi4ELi64ELi0ELi0EEviiiPT_S1_S1_iii)
        /*8b7c*/ 	.word	0x00000000


	//----- nvinfo : EIATTR_MIN_STACK_SIZE
	.align		4
.L_5951:
        /*8b80*/ 	.byte	0x04, 0x12
        /*8b82*/ 	.short	(.L_5953 - .L_5952)
	.align		4
.L_5952:
        /*8b84*/ 	.word	index@(_Z9cuda_gemmIiLi128ELi1ELi1ELi32ELi2ELi2ELi64ELi1ELi1EEviiiPT_S1_S1_iii)
        /*8b88*/ 	.word	0x00000000


	//----- nvinfo : EIATTR_MIN_STACK_SIZE
	.align		4
.L_5953:
        /*8b8c*/ 	.byte	0x04, 0x12
        /*8b8e*/ 	.short	(.L_5955 - .L_5954)
	.align		4
.L_5954:
        /*8b90*/ 	.word	index@(_Z9cuda_gemmIiLi128ELi1ELi1ELi32ELi2ELi2ELi64ELi1ELi0EEviiiPT_S1_S1_iii)
        /*8b94*/ 	.word	0x00000000


	//----- nvinfo : EIATTR_MIN_STACK_SIZE
	.align		4
.L_5955:
        /*8b98*/ 	.byte	0x04, 0x12
        /*8b9a*/ 	.short	(.L_5957 - .L_5956)
	.align		4
.L_5956:
        /*8b9c*/ 	.word	index@(_Z9cuda_gemmIiLi128ELi1ELi1ELi32ELi2ELi2ELi64ELi0ELi1EEviiiPT_S1_S1_iii)
        /*8ba0*/ 	.word	0x00000000


	//----- nvinfo : EIATTR_MIN_STACK_SIZE
	.align		4
.L_5957:
        /*8ba4*/ 	.byte	0x04, 0x12
        /*8ba6*/ 	.short	(.L_5959 - .L_5958)
	.align		4
.L_5958:
        /*8ba8*/ 	.word	index@(_Z9cuda_gemmIiLi128ELi1ELi1ELi32ELi2ELi2ELi64ELi0ELi0EEviiiPT_S1_S1_iii)
        /*8bac*/ 	.word	0x00000000


	//----- nvinfo : EIATTR_MIN_STACK_SIZE
	.align		4
.L_5959:
        /*8bb0*/ 	.byte	0x04, 0x12
        /*8bb2*/ 	.short	(.L_5961 - .L_5960)
	.align		4
.L_5960:
        /*8bb4*/ 	.word	index@(_Z9cuda_gemmIiLi128ELi1ELi1ELi16ELi128ELi128ELi64ELi1ELi1EEviiiPT_S1_S1_iii)
        /*8bb8*/ 	.word	0x00000000


	//----- nvinfo : EIATTR_MIN_STACK_SIZE
	.align		4
.L_5961:
        /*8bbc*/ 	.byte	0x04, 0x12
        /*8bbe*/ 	.short	(.L_5963 - .L_5962)
	.align		4
.L_5962:
        /*8bc0*/ 	.word	index@(_Z9cuda_gemmIiLi128ELi1ELi1ELi16ELi128ELi128ELi64ELi1ELi0EEviiiPT_S1_S1_iii)
        /*8bc4*/ 	.word	0x00000000


	//----- nvinfo : EIATTR_MIN_STACK_SIZE
	.align		4
.L_5963:
        /*8bc8*/ 	.byte	0x04, 0x12
        /*8bca*/ 	.short	(.L_5965 - .L_5964)
	.align		4
.L_5964:
        /*8bcc*/ 	.word	index@(_Z9cuda_gemmIiLi128ELi1ELi1ELi16ELi128ELi128ELi64ELi0ELi1EEviiiPT_S1_S1_iii)
        /*8bd0*/ 	.word	0x00000000


	//----- nvinfo : EIATTR_MIN_STACK_SIZE
	.align		4
.L_5965:
        /*8bd4*/ 	.byte	0x04, 0x12
        /*8bd6*/ 	.short	(.L_5967 - .L_5966)
	.align		4
.L_5966:
        /*8bd8*/ 	.word	index@(_Z9cuda_gemmIiLi128ELi1ELi1ELi16ELi128ELi128ELi64ELi0ELi0EEviiiPT_S1_S1_iii)
        /*8bdc*/ 	.word	0x00000000


	//----- nvinfo : EIATTR_MIN_STACK_SIZE
	.align		4
.L_5967:
        /*8be0*/ 	.byte	0x04, 0x12
        /*8be2*/ 	.short	(.L_5969 - .L_5968)
	.align		4
.L_5968:
        /*8be4*/ 	.word	index@(_Z9cuda_gemmIiLi128ELi1ELi1ELi16ELi64ELi64ELi64ELi1ELi1EEviiiPT_S1_S1_iii)
        /*8be8*/ 	.word	0x00000000


	//----- nvinfo : EIATTR_MIN_STACK_SIZE
	.align		4
.L_5969:
        /*8bec*/ 	.byte	0x04, 0x12
        /*8bee*/ 	.short	(.L_5971 - .L_5970)
	.align		4
.L_5970:
        /*8bf0*/ 	.word	index@(_Z9cuda_gemmIiLi128ELi1ELi1ELi16ELi64ELi64ELi64ELi1ELi0EEviiiPT_S1_S1_iii)
        /*8bf4*/ 	.word	0x00000000


	//----- nvinfo : EIATTR_MIN_STACK_SIZE
	.align		4
.L_5971:
        /*8bf8*/ 	.byte	0x04, 0x12
        /*8bfa*/ 	.short	(.L_5973 - .L_5972)
	.align		4
.L_5972:
        /*8bfc*/ 	.word	index@(_Z9cuda_gemmIiLi128ELi1ELi1ELi16ELi64ELi64ELi64ELi0ELi1EEviiiPT_S1_S1_iii)
        /*8c00*/ 	.word	0x00000000


	//----- nvinfo : EIATTR_MIN_STACK_SIZE
	.align		4
.L_5973:
        /*8c04*/ 	.byte	0x04, 0x12
        /*8c06*/ 	.short	(.L_5975 - .L_5974)
	.align		4
.L_5974:
        /*8c08*/ 	.word	index@(_Z9cuda_gemmIiLi128ELi1ELi1ELi16ELi64ELi64ELi64ELi0ELi0EEviiiPT_S1_S1_iii)
        /*8c0c*/ 	.word	0x00000000


	//----- nvinfo : EIATTR_MIN_STACK_SIZE
	.align		4
.L_5975:
        /*8c10*/ 	.byte	0x04, 0x12
        /*8c12*/ 	.short	(.L_5977 - .L_5976)
	.align		4
.L_5976:
        /*8c14*/ 	.word	index@(_Z9cuda_gemmIiLi128ELi1ELi1ELi16ELi32ELi32ELi64ELi1ELi1EEviiiPT_S1_S1_iii)
        /*8c18*/ 	.word	0x00000000


	//----- nvinfo : EIATTR_MIN_STACK_SIZE
	.align		4
.L_5977:
        /*8c1c*/ 	.byte	0x04, 0x12
        /*8c1e*/ 	.short	(.L_5979 - .L_5978)
	.align		4
.L_5978:
        /*8c20*/ 	.word	index@(_Z9cuda_gemmIiLi128ELi1ELi1ELi16ELi32ELi32ELi64ELi1ELi0EEviiiPT_S1_S1_iii)
        /*8c24*/ 	.word	0x00000000


	//----- nvinfo : EIATTR_MIN_STACK_SIZE
	.align		4
.L_5979:
        /*8c28*/ 	.byte	0x04, 0x12
        /*8c2a*/ 	.short	(.L_5981 - .L_5980)
	.align		4
.L_5980:
        /*8c2c*/ 	.word	index@(_Z9cuda_gemmIiLi128ELi1ELi1ELi16ELi32ELi32ELi64ELi0ELi1EEviiiPT_S1_S1_iii)
        /*8c30*/ 	.word	0x00000000


	//----- nvinfo : EIATTR_MIN_STACK_SIZE
	.align		4
.L_5981:
        /*8c34*/ 	.byte	0x04, 0x12
        /*8c36*/ 	.short	(.L_5983 - .L_5982)
	.align		4
.L_5982:
        /*8c38*/ 	.word	index@(_Z9cuda_gemmIiLi128ELi1ELi1ELi16ELi32ELi32ELi64ELi0ELi0EEviiiPT_S1_S1_iii)
        /*8c3c*/ 	.word	0x00000000


	//----- nvinfo : EIATTR_MIN_STACK_SIZE
	.align		4
.L_5983:
        /*8c40*/ 	.byte	0x04, 0x12
        /*8c42*/ 	.short	(.L_5985 - .L_5984)
	.align		4
.L_5984:
        /*8c44*/ 	.word	index@(_Z9cuda_gemmIiLi128ELi1ELi1ELi16ELi16ELi16ELi64ELi1ELi1EEviiiPT_S1_S1_iii)
        /*8c48*/ 	.word	0x00000000


	//----- nvinfo : EIATTR_MIN_STACK_SIZE
	.align		4
.L_5985:
        /*8c4c*/ 	.byte	0x04, 0x12
        /*8c4e*/ 	.short	(.L_5987 - .L_5986)
	.align		4
.L_5986:
        /*8c50*/ 	.word	index@(_Z9cuda_gemmIiLi128ELi1ELi1ELi16ELi16ELi16ELi64ELi1ELi0EEviiiPT_S1_S1_iii)
        /*8c54*/ 	.word	0x00000000


	//----- nvinfo : EIATTR_MIN_STACK_SIZE
	.align		4
.L_5987:
        /*8c58*/ 	.byte	0x04, 0x12
        /*8c5a*/ 	.short	(.L_5989 - .L_5988)
	.align		4
.L_5988:
        /*8c5c*/ 	.word	index@(_Z9cuda_gemmIiLi128ELi1ELi1ELi16ELi16ELi16ELi64ELi0ELi1EEviiiPT_S1_S1_iii)
        /*8c60*/ 	.word	0x00000000


	//----- nvinfo : EIATTR_MIN_STACK_SIZE
	.align		4
.L_5989:
        /*8c64*/ 	.byte	0x04, 0x12
        /*8c66*/ 	.short	(.L_5991 - .L_5990)
	.align		4
.L_5990:
        /*8c68*/ 	.word	index@(_Z9cuda_gemmIiLi128ELi1ELi1ELi16ELi16ELi16ELi64ELi0ELi0EEviiiPT_S1_S1_iii)
        /*8c6c*/ 	.word	0x00000000


	//----- nvinfo : EIATTR_MIN_STACK_SIZE
	.align		4
.L_5991:
        /*8c70*/ 	.byte	0x04, 0x12
        /*8c72*/ 	.short	(.L_5993 - .L_5992)
	.align		4
.L_5992:
        /*8c74*/ 	.word	index@(_Z9cuda_gemmIiLi128ELi1ELi1ELi16ELi8ELi8ELi64ELi1ELi1EEviiiPT_S1_S1_iii)
        /*8c78*/ 	.word	0x00000000


	//----- nvinfo : EIATTR_MIN_STACK_SIZE
	.align		4
.L_5993:
        /*8c7c*/ 	.byte	0x04, 0x12
        /*8c7e*/ 	.short	(.L_5995 - .L_5994)
	.align		4
.L_5994:
        /*8c80*/ 	.word	index@(_Z9cuda_gemmIiLi128ELi1ELi1ELi16ELi8ELi8ELi64ELi1ELi0EEviiiPT_S1_S1_iii)
        /*8c84*/ 	.word	0x00000000


	//----- nvinfo : EIATTR_MIN_STACK_SIZE
	.align		4
.L_5995:
        /*8c88*/ 	.byte	0x04, 0x12
        /*8c8a*/ 	.short	(.L_5997 - .L_5996)
	.align		4
.L_5996:
        /*8c8c*/ 	.word	index@(_Z9cuda_gemmIiLi128ELi1ELi1ELi16ELi8ELi8ELi64ELi0ELi1EEviiiPT_S1_S1_iii)
        /*8c90*/ 	.word	0x00000000


	//----- nvinfo : EIATTR_MIN_STACK_SIZE
	.align		4
.L_5997:
        /*8c94*/ 	.byte	0x04, 0x12
        /*8c96*/ 	.short	(.L_5999 - .L_5998)
	.align		4
.L_5998:
        /*8c98*/ 	.word	index@(_Z9cuda_gemmIiLi128ELi1ELi1ELi16ELi8ELi8ELi64ELi0ELi0EEviiiPT_S1_S1_iii)
        /*8c9c*/ 	.word	0x00000000


	//----- nvinfo : EIATTR_MIN_STACK_SIZE
	.align		4
.L_5999:
        /*8ca0*/ 	.byte	0x04, 0x12
        /*8ca2*/ 	.short	(.L_6001 - .L_6000)
	.align		4
.L_6000:
        /*8ca4*/ 	.word	index@(_Z9cuda_gemmIiLi128ELi1ELi1ELi16ELi4ELi4ELi64ELi1ELi1EEviiiPT_S1_S1_iii)
        /*8ca8*/ 	.word	0x00000000


	//----- nvinfo : EIATTR_MIN_STACK_SIZE
	.align		4
.L_6001:
        /*8cac*/ 	.byte	0x04, 0x12
        /*8cae*/ 	.short	(.L_6003 - .L_6002)
	.align		4
.L_6002:
        /*8cb0*/ 	.word	index@(_Z9cuda_gemmIiLi128ELi1ELi1ELi16ELi4ELi4ELi64ELi1ELi0EEviiiPT_S1_S1_iii)
        /*8cb4*/ 	.word	0x00000000


	//----- nvinfo : EIATTR_MIN_STACK_SIZE
	.align		4
.L_6003:
        /*8cb8*/ 	.byte	0x04, 0x12
        /*8cba*/ 	.short	(.L_6005 - .L_6004)
	.align		4
.L_6004:
        /*8cbc*/ 	.word	index@(_Z9cuda_gemmIiLi128ELi1ELi1ELi16ELi4ELi4ELi64ELi0ELi1EEviiiPT_S1_S1_iii)
        /*8cc0*/ 	.word	0x00000000


	//----- nvinfo : EIATTR_MIN_STACK_SIZE
	.align		4
.L_6005:
        /*8cc4*/ 	.byte	0x04, 0x12
        /*8cc6*/ 	.short	(.L_6007 - .L_6006)
	.align		4
.L_6006:
        /*8cc8*/ 	.word	index@(_Z9cuda_gemmIiLi128ELi1ELi1ELi16ELi4ELi4ELi64ELi0ELi0EEviiiPT_S1_S1_iii)
        /*8ccc*/ 	.word	0x00000000


	//----- nvinfo : EIATTR_MIN_STACK_SIZE
	.align		4
.L_6007:
        /*8cd0*/ 	.byte	0x04, 0x12
        /*8cd2*/ 	.short	(.L_6009 - .L_6008)
	.align		4
.L_6008:
        /*8cd4*/ 	.word	index@(_Z9cuda_gemmIiLi128ELi1ELi1ELi16ELi2ELi2ELi64ELi1ELi1EEviiiPT_S1_S1_iii)
        /*8cd8*/ 	.word	0x00000000


	//----- nvinfo : EIATTR_MIN_STACK_SIZE
	.align		4
.L_6009:
        /*8cdc*/ 	.byte	0x04, 0x12
        /*8cde*/ 	.short	(.L_6011 - .L_6010)
	.align		4
.L_6010:
        /*8ce0*/ 	.word	index@(_Z9cuda_gemmIiLi128ELi1ELi1ELi16ELi2ELi2ELi64ELi1ELi0EEviiiPT_S1_S1_iii)
        /*8ce4*/ 	.word	0x00000000


	//----- nvinfo : EIATTR_MIN_STACK_SIZE
	.align		4
.L_6011:
        /*8ce8*/ 	.byte	0x04, 0x12
        /*8cea*/ 	.short	(.L_6013 - .L_6012)
	.align		4
.L_6012:
        /*8cec*/ 	.word	index@(_Z9cuda_gemmIiLi128ELi1ELi1ELi16ELi2ELi2ELi64ELi0ELi1EEviiiPT_S1_S1_iii)
        /*8cf0*/ 	.word	0x00000000


	//----- nvinfo : EIATTR_MIN_STACK_SIZE
	.align		4
.L_6013:
        /*8cf4*/ 	.byte	0x04, 0x12
        /*8cf6*/ 	.short	(.L_6015 - .L_6014)
	.align		4
.L_6014:
        /*8cf8*/ 	.word	index@(_Z9cuda_gemmIiLi128ELi1ELi1ELi16ELi2ELi2ELi64ELi0ELi0EEviiiPT_S1_S1_iii)
        /*8cfc*/ 	.word	0x00000000
.L_6015:


//--------------------- .nv.compat                --------------------------
	.section	.nv.compat,"",@"SHT_CUDA_COMPAT_INFO"
	.align	4
        /*0000*/ 	.byte	0x02, 0x09, 0x00, 0x00, 0x02, 0x02, 0x01, 0x00, 0x02, 0x05, 0x05, 0x00, 0x03, 0x07, 0x01, 0x01
        /*0010*/ 	.byte	0x02, 0x03, 0x00, 0x00, 0x02, 0x06, 0x01, 0x00, 0x04, 0x0b, 0x08, 0x00, 0x01, 0x00, 0x00, 0x00
        /*0020*/ 	.byte	0x00, 0x00, 0x00, 0x00


//--------------------- .nv.info._Z9cuda_gemmIiLi128ELi4ELi1ELi4096ELi128ELi128ELi64ELi1ELi1EEviiiPT_S1_S1_iii --------------------------
	.section	.nv.info._Z9cuda_gemmIiLi128ELi4ELi1ELi4096ELi128ELi128ELi64ELi1ELi1EEviiiPT_S1_S1_iii,"",@"SHT_CUDA_INFO"
	.sectionflags	@""
	.align	4


	//----- nvinfo : EIATTR_CUDA_API_VERSION
	.align		4
        /*0000*/ 	.byte	0x04, 0x37
        /*0002*/ 	.short	(.L_6017 - .L_6016)
.L_6016:
        /*0004*/ 	.word	0x00000082


	//----- nvinfo : EIATTR_KPARAM_INFO
	.align		4
.L_6017:
        /*0008*/ 	.byte	0x04, 0x17
        /*000a*/ 	.short	(.L_6019 - .L_6018)
.L_6018:
        /*000c*/ 	.word	0x00000000
        /*0010*/ 	.short	0x0008
        /*0012*/ 	.short	0x0030
        /*0014*/ 	.byte	0x00, 0xf0, 0x11, 0x00


	//----- nvinfo : EIATTR_KPARAM_INFO
	.align		4
.L_6019:
        /*0018*/ 	.byte	0x04, 0x17
        /*001a*/ 	.short	(.L_6021 - .L_6020)
.L_6020:
        /*001c*/ 	.word	0x00000000
        /*0020*/ 	.short	0x0007
        /*0022*/ 	.short	0x002c
        /*0024*/ 	.byte	0x00, 0xf0, 0x11, 0x00


	//----- nvinfo : EIATTR_KPARAM_INFO
	.align		4
.L_6021:
        /*0028*/ 	.byte	0x04, 0x17
        /*002a*/ 	.short	(.L_6023 - .L_6022)
.L_6022:
        /*002c*/ 	.word	0x00000000
        /*0030*/ 	.short	0x0006
        /*0032*/ 	.short	0x0028
        /*0034*/ 	.byte	0x00, 0xf0, 0x11, 0x00


	//----- nvinfo : EIATTR_KPARAM_INFO
	.align		4
.L_6023:
        /*0038*/ 	.byte	0x04, 0x17
        /*003a*/ 	.short	(.L_6025 - .L_6024)
.L_6024:
        /*003c*/ 	.word	0x00000000
        /*0040*/ 	.short	0x0005
        /*0042*/ 	.short	0x0020
        /*0044*/ 	.byte	0x00, 0xf5, 0x21, 0x00


	//----- nvinfo : EIATTR_KPARAM_INFO
	.align		4
.L_6025:
        /*0048*/ 	.byte	0x04, 0x17
        /*004a*/ 	.short	(.L_6027 - .L_6026)
.L_6026:
        /*004c*/ 	.word	0x00000000
        /*0050*/ 	.short	0x0004
        /*0052*/ 	.short	0x0018
        /*0054*/ 	.byte	0x00, 0xf5, 0x21, 0x00


	//----- nvinfo : EIATTR_KPARAM_INFO
	.align		4
.L_6027:
        /*0058*/ 	.byte	0x04, 0x17
        /*005a*/ 	.short	(.L_6029 - .L_6028)
.L_6028:
        /*005c*/ 	.word	0x00000000
        /*0060*/ 	.short	0x0003
        /*0062*/ 	.short	0x0010
        /*0064*/ 	.byte	0x00, 0xf5, 0x21, 0x00


	//----- nvinfo : EIATTR_KPARAM_INFO
	.align		4
.L_6029:
        /*0068*/ 	.byte	0x04, 0x17
        /*006a*/ 	.short	(.L_6031 - .L_6030)
.L_6030:
        /*006c*/ 	.word	0x00000000
        /*0070*/ 	.short	0x0002
        /*0072*/ 	.short	0x0008
        /*0074*/ 	.byte	0x00, 0xf0, 0x11, 0x00


	//----- nvinfo : EIATTR_KPARAM_INFO
	.align		4
.L_6031:
        /*0078*/ 	.byte	0x04, 0x17
        /*007a*/ 	.short	(.L_6033 - .L_6032)
.L_6032:
        /*007c*/ 	.word	0x00000000
        /*0080*/ 	.short	0x0001
        /*0082*/ 	.short	0x0004
        /*0084*/ 	.byte	0x00, 0xf0, 0x11, 0x00


	//----- nvinfo : EIATTR_KPARAM_INFO
	.align		4
.L_6033:
        /*0088*/ 	.byte	0x04, 0x17
        /*008a*/ 	.short	(.L_6035 - .L_6034)
.L_6034:
        /*008c*/ 	.word	0x00000000
        /*0090*/ 	.short	0x0000
        /*0092*/ 	.short	0x0000
        /*0094*/ 	.byte	0x00, 0xf0, 0x11, 0x00


	//----- nvinfo : EIATTR_SPARSE_MMA_MASK
	.align		4
.L_6035:
        /*0098*/ 	.byte	0x03, 0x50
        /*009a*/ 	.short	0x0000


	//----- nvinfo : EIATTR_MAXREG_COUNT
	.align		4
        /*009c*/ 	.byte	0x03, 0x1b
        /*009e*/ 	.short	0x00ff


	//----- nvinfo : EIATTR_NUM_BARRIERS
	.align		4
        /*00a0*/ 	.byte	0x02, 0x4c
        /*00a2*/ 	.byte	0x01
	.zero		1


	//----- nvinfo : EIATTR_MERCURY_ISA_VERSION
	.align		4
        /*00a4*/ 	.byte	0x03, 0x5f
        /*00a6*/ 	.short	0x0101


	//----- nvinfo : EIATTR_INT_WARP_WIDE_INSTR_OFFSETS
	.align		4
        /*00a8*/ 	.byte	0x04, 0x31
        /*00aa*/ 	.short	(.L_6037 - .L_6036)


	//   ....[0]....
.L_6036:
        /*00ac*/ 	.word	0x00000dd0


	//----- nvinfo : EIATTR_COOP_GROUP_MASK_REGIDS
	.align		4
.L_6037:
        /*00b0*/ 	.byte	0x04, 0x29
        /*00b2*/ 	.short	(.L_6039 - .L_6038)


	//   ....[0]....
.L_6038:
        /*00b4*/ 	.word	0xffffffff


	//----- nvinfo : EIATTR_COOP_GROUP_INSTR_OFFSETS
	.align		4
.L_6039:
        /*00b8*/ 	.byte	0x04, 0x28
        /*00ba*/ 	.short	(.L_6041 - .L_6040)


	//   ....[0]....
.L_6040:
        /*00bc*/ 	.word	0x00001120


	//----- nvinfo : EIATTR_VRC_CTA_INIT_COUNT
	.align		4
.L_6041:
        /*00c0*/ 	.byte	0x02, 0x4a
	.zero		1
	.zero		1


	//----- nvinfo : EIATTR_EXIT_INSTR_OFFSETS
	.align		4
        /*00c4*/ 	.byte	0x04, 0x1c
        /*00c6*/ 	.short	(.L_6043 - .L_6042)


	//   ....[0]....
.L_6042:
        /*00c8*/ 	.word	0x00000060


	//   ....[1]....
        /*00cc*/ 	.word	0x00001680


	//----- nvinfo : EIATTR_MAX_THREADS
	.align		4
.L_6043:
        /*00d0*/ 	.byte	0x04, 0x05
        /*00d2*/ 	.short	(.L_6045 - .L_6044)
.L_6044:
        /*00d4*/ 	.word	0x00000080
        /*00d8*/ 	.word	0x00000001
        /*00dc*/ 	.word	0x00000001


	//----- nvinfo : EIATTR_CRS_STACK_SIZE
	.align		4
.L_6045:
        /*00e0*/ 	.byte	0x04, 0x1e
        /*00e2*/ 	.short	(.L_6047 - .L_6046)
.L_6046:
        /*00e4*/ 	.word	0x00000000


	//----- nvinfo : EIATTR_CBANK_PARAM_SIZE
	.align		4
.L_6047:
        /*00e8*/ 	.byte	0x03, 0x19
        /*00ea*/ 	.short	0x0034


	//----- nvinfo : EIATTR_PARAM_CBANK
	.align		4
        /*00ec*/ 	.byte	0x04, 0x0a
        /*00ee*/ 	.short	(.L_6049 - .L_6048)
	.align		4
.L_6048:
        /*00f0*/ 	.word	index@(.nv.constant0._Z9cuda_gemmIiLi128ELi4ELi1ELi4096ELi128ELi128ELi64ELi1ELi1EEviiiPT_S1_S1_iii)
        /*00f4*/ 	.short	0x0380
        /*00f6*/ 	.short	0x0034


	//----- nvinfo : EIATTR_SW_WAR
	.align		4
.L_6049:
        /*00f8*/ 	.byte	0x04, 0x36
        /*00fa*/ 	.short	(.L_6051 - .L_6050)
.L_6050:
        /*00fc*/ 	.word	0x00000008
.L_6051:


//--------------------- .nv.info._Z9cuda_gemmIiLi128ELi4ELi1ELi4096ELi128ELi128ELi64ELi1ELi0EEviiiPT_S1_S1_iii --------------------------
	.section	.nv.info._Z9cuda_gemmIiLi128ELi4ELi1ELi4096ELi128ELi128ELi64ELi1ELi0EEviiiPT_S1_S1_iii,"",@"SHT_CUDA_INFO"
	.sectionflags	@""
	.align	4


	//----- nvinfo : EIATTR_CUDA_API_VERSION
	.align		4
        /*0000*/ 	.byte	0x04, 0x37
        /*0002*/ 	.short	(.L_6053 - .L_6052)
.L_6052:
        /*0004*/ 	.word	0x00000082


	//----- nvinfo : EIATTR_KPARAM_INFO
	.align		4
.L_6053:
        /*0008*/ 	.byte	0x04, 0x17
        /*000a*/ 	.short	(.L_6055 - .L_6054)
.L_6054:
        /*000c*/ 	.word	0x00000000
        /*0010*/ 	.short	0x0008
        /*0012*/ 	.short	0x0030
        /*0014*/ 	.byte	0x00, 0xf0, 0x11, 0x00


	//----- nvinfo : EIATTR_KPARAM_INFO
	.align		4
.L_6055:
        /*0018*/ 	.byte	0x04, 0x17
        /*001a*/ 	.short	(.L_6057 - .L_6056)
.L_6056:
        /*001c*/ 	.word	0x00000000
        /*0020*/ 	.short	0x0007
        /*0022*/ 	.short	0x002c
        /*0024*/ 	.byte	0x00, 0xf0, 0x11, 0x00


	//----- nvinfo : EIATTR_KPARAM_INFO
	.align		4
.L_6057:
        /*0028*/ 	.byte	0x04, 0x17
        /*002a*/ 	.short	(.L_6059 - .L_6058)
.L_6058:
        /*002c*/ 	.word	0x00000000
        /*0030*/ 	.short	0x0006
        /*0032*/ 	.short	0x0028
        /*0034*/ 	.byte	0x00, 0xf0, 0x11, 0x00


	//----- nvinfo : EIATTR_KPARAM_INFO
	.align		4
.L_6059:
        /*0038*/ 	.byte	0x04, 0x17
        /*003a*/ 	.short	(.L_6061 - .L_6060)
.L_6060:
        /*003c*/ 	.word	0x00000000
        /*0040*/ 	.short	0x0005
        /*0042*/ 	.short	0x0020
        /*0044*/ 	.byte	0x00, 0xf5, 0x21, 0x00


	//----- nvinfo : EIATTR_KPARAM_INFO
	.align		4
.L_6061:
        /*0048*/ 	.byte	0x04, 0x17
        /*004a*/ 	.short	(.L_6063 - .L_6062)
.L_6062:
        /*004c*/ 	.word	0x00000000
        /*0050*/ 	.short	0x0004
        /*0052*/ 	.short	0x0018
        /*0054*/ 	.byte	0x00, 0xf5, 0x21, 0x00


	//----- nvinfo : EIATTR_KPARAM_INFO
	.align		4
.L_6063:
        /*0058*/ 	.byte	0x04, 0x17
        /*005a*/ 	.short	(.L_6065 - .L_6064)
.L_6064:
        /*005c*/ 	.word	0x00000000
        /*0060*/ 	.short	0x0003
        /*0062*/ 	.short	0x0010
        /*0064*/ 	.byte	0x00, 0xf5, 0x21, 0x00


	//----- nvinfo : EIATTR_KPARAM_INFO
	.align		4
.L_6065:
        /*0068*/ 	.byte	0x04, 0x17
        /*006a*/ 	.short	(.L_6067 - .L_6066)
.L_6066:
        /*006c*/ 	.word	0x00000000
        /*0070*/ 	.short	0x0002
        /*0072*/ 	.short	0x0008
        /*0074*/ 	.byte	0x00, 0xf0, 0x11, 0x00


	//----- nvinfo : EIATTR_KPARAM_INFO
	.align		4
.L_6067:
        /*0078*/ 	.byte	0x04, 0x17
        /*007a*/ 	.short	(.L_6069 - .L_6068)
.L_6068:
        /*007c*/ 	.word	0x00000000
        /*0080*/ 	.short	0x0001
        /*0082*/ 	.short	0x0004
        /*0084*/ 	.byte	0x00, 0xf0, 0x11, 0x00


	//----- nvinfo : EIATTR_KPARAM_INFO
	.align		4
.L_6069:
        /*0088*/ 	.byte	0x04, 0x17
        /*008a*/ 	.short	(.L_6071 - .L_6070)
.L_6070:
        /*008c*/ 	.word	0x00000000
        /*0090*/ 	.short	0x0000
        /*0092*/ 	.short	0x0000
        /*0094*/ 	.byte	0x00, 0xf0, 0x11, 0x00


	//----- nvinfo : EIATTR_SPARSE_MMA_MASK
	.align		4
.L_6071:
        /*0098*/ 	.byte	0x03, 0x50
        /*009a*/ 	.short	0x0000


	//----- nvinfo : EIATTR_MAXREG_COUNT
	.align		4
        /*009c*/ 	.byte	0x03, 0x1b
        /*009e*/ 	.short	0x00ff


	//----- nvinfo : EIATTR_NUM_BARRIERS
	.align		4
        /*00a0*/ 	.byte	0x02, 0x4c
        /*00a2*/ 	.byte	0x01
	.zero		1


	//----- nvinfo : EIATTR_MERCURY_ISA_VERSION
	.align		4
        /*00a4*/ 	.byte	0x03, 0x5f
        /*00a6*/ 	.short	0x0101


	//----- nvinfo : EIATTR_COOP_GROUP_MASK_REGIDS
	.align		4
        /*00a8*/ 	.byte	0x04, 0x29
        /*00aa*/ 	.short	(.L_6073 - .L_6072)


	//   ....[0]....
.L_6072:
        /*00ac*/ 	.word	0xffffffff


	//   ....[1]....
        /*00b0*/ 	.word	0xffffffff


	//   ....[2]....
        /*00b4*/ 	.word	0xffffffff


	//   ....[3]....
        /*00b8*/ 	.word	0xffffffff


	//   ....[4]....
        /*00bc*/ 	.word	0xffffffff


	//   ....[5]....
        /*00c0*/ 	.word	0xffffffff


	//   ....[6]....
        /*00c4*/ 	.word	0xffffffff


	//   ....[7]....
        /*00c8*/ 	.word	0xffffffff


	//   ....[8]....
        /*00cc*/ 	.word	0xffffffff


	//   ....[9]....
        /*00d0*/ 	.word	0xffffffff


	//   ....[10]....
        /*00d4*/ 	.word	0xffffffff


	//   ....[11]....
        /*00d8*/ 	.word	0xffffffff


	//   ....[12]....
        /*00dc*/ 	.word	0xffffffff


	//   ....[13]....
        /*00e0*/ 	.word	0xffffffff


	//   ....[14]....
        /*00e4*/ 	.word	0xffffffff


	//   ....[15]....
        /*00e8*/ 	.word	0xffffffff


	//   ....[16]....
        /*00ec*/ 	.word	0xffffffff


	//   ....[17]....
        /*00f0*/ 	.word	0x0500004a


	//   ....[18]....
        /*00f4*/ 	.word	0x0500004a


	//   ....[19]....
        /*00f8*/ 	.word	0x0500004a


	//   ....[20]....
        /*00fc*/ 	.word	0x0500004a


	//   ....[21]....
        /*0100*/ 	.word	0x0500004a


	//   ....[22]....
        /*0104*/ 	.word	0x0500004a


	//   ....[23]....
        /*0108*/ 	.word	0x0500004a


	//   ....[24]....
        /*010c*/ 	.word	0x0500004a


	//   ....[25]....
        /*0110*/ 	.word	0x0500004a


	//   ....[26]....
        /*0114*/ 	.word	0x0500004a


	//   ....[27]....
        /*0118*/ 	.word	0x0500004a


	//   ....[28]....
        /*011c*/ 	.word	0x0500004a


	//   ....[29]....
        /*0120*/ 	.word	0x0500004a


	//   ....[30]....
        /*0124*/ 	.word	0x0500004a


	//   ....[31]....
        /*0128*/ 	.word	0x0500004a


	//   ....[32]....
        /*012c*/ 	.word	0x0500004a


	//----- nvinfo : EIATTR_COOP_GROUP_INSTR_OFFSETS
	.align		4
.L_6073:
        /*0130*/ 	.byte	0x04, 0x28
        /*0132*/ 	.short	(.L_6075 - .L_6074)


	//   ....[0]....
.L_6074:
        /*0134*/ 	.word	0x00001780


	//   ....[1]....
        /*0138*/ 	.word	0x000017e0


	//   ....[2]....
        /*013c*/ 	.word	0x00001840


	//   ....[3]....
        /*0140*/ 	.word	0x000018a0


	//   ....[4]....
        /*0144*/ 	.word	0x00001900


	//   ....[5]....
        /*0148*/ 	.word	0x00001960


	//   ....[6]....
        /*014c*/ 	.word	0x000019c0


	//   ....[7]....
        /*0150*/ 	.word	0x00001a20


	//   ....[8]....
        /*0154*/ 	.word	0x00001a80


	//   ....[9]....
        /*0158*/ 	.word	0x00001ae0


	//   ....[10]....
        /*015c*/ 	.word	0x00001b40


	//   ....[11]....
        /*0160*/ 	.word	0x00001ba0


	//   ....[12]....
        /*0164*/ 	.word	0x00001c00


	//   ....[13]....
        /*0168*/ 	.word	0x00001c60


	//   ....[14]....
        /*016c*/ 	.word	0x00001cc0


	//   ....[15]....
        /*0170*/ 	.word	0x00001d20


	//   ....[16]....
        /*0174*/ 	.word	0x00002210


	//   ....[17]....
        /*0178*/ 	.word	0x000027f0


	//   ....[18]....
        /*017c*/ 	.word	0x00002870


	//   ....[19]....
        /*0180*/ 	.word	0x00002900


	//   ....[20]....
        /*0184*/ 	.word	0x00002990


	//   ....[21]....
        /*0188*/ 	.word	0x00002a20


	//   ....[22]....
        /*018c*/ 	.word	0x00002ab0


	//   ....[23]....
        /*0190*/ 	.word	0x00002b40


	//   ....[24]....
        /*0194*/ 	.word	0x00002bd0


	//   ....[25]....
        /*0198*/ 	.word	0x00002c60


	//   ....[26]....
        /*019c*/ 	.word	0x00002cf0


	//   ....[27]....
        /*01a0*/ 	.word	0x00002d80


	//   ....[28]....
        /*01a4*/ 	.word	0x00002e10


	//   ....[29]....
        /*01a8*/ 	.word	0x00002ea0


	//   ....[30]....
        /*01ac*/ 	.word	0x00002f30


	//   ....[31]....
        /*01b0*/ 	.word	0x00002fc0


	//   ....[32]....
        /*01b4*/ 	.word	0x00003050


	//----- nvinfo : EIATTR_VRC_CTA_INIT_COUNT
	.align		4
.L_6075:
        /*01b8*/ 	.byte	0x02, 0x4a
	.zero		1
	.zero		1


	//----- nvinfo : EIATTR_EXIT_INSTR_OFFSETS
	.align		4
        /*01bc*/ 	.byte	0x04, 0x1c
        /*01be*/ 	.short	(.L_6077 - .L_6076)


	//   ....[0]....
.L_6076:
        /*01c0*/ 	.word	0x000002b0


	//   ....[1]....
        /*01c4*/ 	.word	0x000027a0


	//----- nvinfo : EIATTR_MAX_THREADS
	.align		4
.L_6077:
        /*01c8*/ 	.byte	0x04, 0x05
        /*01ca*/ 	.short	(.L_6079 - .L_6078)
.L_6078:
        /*01cc*/ 	.word	0x00000080
        /*01d0*/ 	.word	0x00000001
        /*01d4*/ 	.word	0x00000001


	//----- nvinfo : EIATTR_CRS_STACK_SIZE
	.align		4
.L_6079:
        /*01d8*/ 	.byte	0x04, 0x1e
        /*01da*/ 	.short	(.L_6081 - .L_6080)
.L_6080:
        /*01dc*/ 	.word	0x00000000


	//----- nvinfo : EIATTR_CBANK_PARAM_SIZE
	.align		4
.L_6081:
        /*01e0*/ 	.byte	0x03, 0x19
        /*01e2*/ 	.short	0x0034


	//----- nvinfo : EIATTR_PARAM_CBANK
	.align		4
        /*01e4*/ 	.byte	0x04, 0x0a
        /*01e6*/ 	.short	(.L_6083 - .L_6082)
	.align		4
.L_6082:
        /*01e8*/ 	.word	index@(.nv.constant0._Z9cuda_gemmIiLi128ELi4ELi1ELi4096ELi128ELi128ELi64ELi1ELi0EEviiiPT_S1_S1_iii)
        /*01ec*/ 	.short	0x0380
        /*01ee*/ 	.short	0x0034


	//----- nvinfo : EIATTR_SW_WAR
	.align		4
.L_6083:
        /*01f0*/ 	.byte	0x04, 0x36
        /*01f2*/ 	.short	(.L_6085 - .L_6084)
.L_6084:
        /*01f4*/ 	.word	0x00000008
.L_6085:


//--------------------- .nv.info._Z9cuda_gemmIiLi128ELi4ELi1ELi4096ELi128ELi128ELi64ELi0ELi1EEviiiPT_S1_S1_iii --------------------------
	.section	.nv.info._Z9cuda_gemmIiLi128ELi4ELi1ELi4096ELi128ELi128ELi64ELi0ELi1EEviiiPT_S1_S1_iii,"",@"SHT_CUDA_INFO"
	.sectionflags	@""
	.align	4


	//----- nvinfo : EIATTR_CUDA_API_VERSION
	.align		4
        /*0000*/ 	.byte	0x04, 0x37
        /*0002*/ 	.short	(.L_6087 - .L_6086)
.L_6086:
        /*0004*/ 	.word	0x00000082


	//----- nvinfo : EIATTR_KPARAM_INFO
	.align		4
.L_6087:
        /*0008*/ 	.byte	0x04, 0x17
        /*000a*/ 	.short	(.L_6089 - .L_6088)
.L_6088:
        /*000c*/ 	.word	0x00000000
        /*0010*/ 	.short	0x0008
        /*0012*/ 	.short	0x0030
        /*0014*/ 	.byte	0x00, 0xf0, 0x11, 0x00


	//----- nvinfo : EIATTR_KPARAM_INFO
	.align		4
.L_6089:
        /*0018*/ 	.byte	0x04, 0x17
        /*001a*/ 	.short	(.L_6091 - .L_6090)
.L_6090:
        /*001c*/ 	.word	0x00000000
        /*0020*/ 	.short	0x0007
        /*0022*/ 	.short	0x002c
        /*0024*/ 	.byte	0x00, 0xf0, 0x11, 0x00


	//----- nvinfo : EIATTR_KPARAM_INFO
	.align		4
.L_6091:
        /*0028*/ 	.byte	0x04, 0x17
        /*002a*/ 	.short	(.L_6093 - .L_6092)
.L_6092:
        /*002c*/ 	.word	0x00000000
        /*0030*/ 	.short	0x0006
        /*0032*/ 	.short	0x0028
        /*0034*/ 	.byte	0x00, 0xf0, 0x11, 0x00


	//----- nvinfo : EIATTR_KPARAM_INFO
	.align		4
.L_6093:
        /*0038*/ 	.byte	0x04, 0x17
        /*003a*/ 	.short	(.L_6095 - .L_6094)
.L_6094:
        /*003c*/ 	.word	0x00000000
        /*0040*/ 	.short	0x0005
        /*0042*/ 	.short	0x0020
        /*0044*/ 	.byte	0x00, 0xf5, 0x21, 0x00


	//----- nvinfo : EIATTR_KPARAM_INFO
	.align		4
.L_6095:
        /*0048*/ 	.byte	0x04, 0x17
        /*004a*/ 	.short	(.L_6097 - .L_6096)
.L_6096:
        /*004c*/ 	.word	0x00000000
        /*0050*/ 	.short	0x0004
        /*0052*/ 	.short	0x0018
        /*0054*/ 	.byte	0x00, 0xf5, 0x21, 0x00


	//----- nvinfo : EIATTR_KPARAM_INFO
	.align		4
.L_6097:
        /*0058*/ 	.byte	0x04, 0x17
        /*005a*/ 	.short	(.L_6099 - .L_6098)
.L_6098:
        /*005c*/ 	.word	0x00000000
        /*0060*/ 	.short	0x0003
        /*0062*/ 	.short	0x0010
        /*0064*/ 	.byte	0x00, 0xf5, 0x21, 0x00


	//----- nvinfo : EIATTR_KPARAM_INFO
	.align		4
.L_6099:
        /*0068*/ 	.byte	0x04, 0x17
        /*006a*/ 	.short	(.L_6101 - .L_6100)
.L_6100:
        /*006c*/ 	.word	0x00000000
        /*0070*/ 	.short	0x0002
        /*0072*/ 	.short	0x0008
        /*0074*/ 	.byte	0x00, 0xf0, 0x11, 0x00


	//----- nvinfo : EIATTR_KPARAM_INFO
	.align		4
.L_6101:
        /*0078*/ 	.byte	0x04, 0x17
        /*007a*/ 	.short	(.L_6103 - .L_6102)
.L_6102:
        /*007c*/ 	.word	0x00000000
        /*0080*/ 	.short	0x0001
        /*0082*/ 	.short	0x0004
        /*0084*/ 	.byte	0x00, 0xf0, 0x11, 0x00


	//----- nvinfo : EIATTR_KPARAM_INFO
	.align		4
.L_6103:
        /*0088*/ 	.byte	0x04, 0x17
        /*008a*/ 	.short	(.L_6105 - .L_6104)
.L_6104:
        /*008c*/ 	.word	0x00000000
        /*0090*/ 	.short	0x0000
        /*0092*/ 	.short	0x0000
        /*0094*/ 	.byte	0x00, 0xf0, 0x11, 0x00


	//----- nvinfo : EIATTR_SPARSE_MMA_MASK
	.align		4
.L_6105:
        /*0098*/ 	.byte	0x03, 0x50
        /*009a*/ 	.short	0x0000


	//----- nvinfo : EIATTR_MAXREG_COUNT
	.align		4
        /*009c*/ 	.byte	0x03, 0x1b
        /*009e*/ 	.short	0x00ff


	//----- nvinfo : EIATTR_NUM_BARRIERS
	.align		4
        /*00a0*/ 	.byte	0x02, 0x4c
        /*00a2*/ 	.byte	0x01
	.zero		1


	//----- nvinfo : EIATTR_MERCURY_ISA_VERSION
	.align		4
        /*00a4*/ 	.byte	0x03, 0x5f
        /*00a6*/ 	.short	0x0101


	//----- nvinfo : EIATTR_INT_WARP_WIDE_INSTR_OFFSETS
	.align		4
        /*00a8*/ 	.byte	0x04, 0x31
        /*00aa*/ 	.short	(.L_6107 - .L_6106)


	//   ....[0]....
.L_6106:
        /*00ac*/ 	.word	0x00000f00


	//----- nvinfo : EIATTR_COOP_GROUP_MASK_REGIDS
	.align		4
.L_6107:
        /*00b0*/ 	.byte	0x04, 0x29
        /*00b2*/ 	.short	(.L_6109 - .L_6108)


	//   ....[0]....
.L_6108:
        /*00b4*/ 	.word	0xffffffff


	//----- nvinfo : EIATTR_COOP_GROUP_INSTR_OFFSETS
	.align		4
.L_6109:
        /*00b8*/ 	.byte	0x04, 0x28
        /*00ba*/ 	.short	(.L_6111 - .L_6110)


	//   ....[0]....
.L_6110:
        /*00bc*/ 	.word	0x00001230


	//----- nvinfo : EIATTR_VRC_CTA_INIT_COUNT
	.align		4
.L_6111:
        /*00c0*/ 	.byte	0x02, 0x4a
	.zero		1
	.zero		1


	//----- nvinfo : EIATTR_EXIT_INSTR_OFFSETS
	.align		4
        /*00c4*/ 	.byte	0x04, 0x1c
        /*00c6*/ 	.short	(.L_6113 - .L_6112)


	//   ....[0]....
.L_6112:
        /*00c8*/ 	.word	0x00000060


	//   ....[1]....
        /*00cc*/ 	.word	0x00001980


	//----- nvinfo : EIATTR_MAX_THREADS
	.align		4
.L_6113:
        /*00d0*/ 	.byte	0x04, 0x05
        /*00d2*/ 	.short	(.L_6115 - .L_6114)
.L_6114:
        /*00d4*/ 	.word	0x00000080
        /*00d8*/ 	.word	0x00000001
        /*00dc*/ 	.word	0x00000001


	//----- nvinfo : EIATTR_CRS_STACK_SIZE
	.align		4
.L_6115:
        /*00e0*/ 	.byte	0x04, 0x1e
        /*00e2*/ 	.short	(.L_6117 - .L_6116)
.L_6116:
        /*00e4*/ 	.word	0x00000000


	//----- nvinfo : EIATTR_CBANK_PARAM_SIZE
	.align		4
.L_6117:
        /*00e8*/ 	.byte	0x03, 0x19
        /*00ea*/ 	.short	0x0034


	//----- nvinfo : EIATTR_PARAM_CBANK
	.align		4
        /*00ec*/ 	.byte	0x04, 0x0a
        /*00ee*/ 	.short	(.L_6119 - .L_6118)
	.align		4
.L_6118:
        /*00f0*/ 	.word	index@(.nv.constant0._Z9cuda_gemmIiLi128ELi4ELi1ELi4096ELi128ELi128ELi64ELi0ELi1EEviiiPT_S1_S1_iii)
        /*00f4*/ 	.short	0x0380
        /*00f6*/ 	.short	0x0034


	//----- nvinfo : EIATTR_SW_WAR
	.align		4
.L_6119:
        /*00f8*/ 	.byte	0x04, 0x36
        /*00fa*/ 	.short	(.L_6121 - .L_6120)
.L_6120:
        /*00fc*/ 	.word	0x00000008
.L_6121:


//--------------------- .nv.info._Z9cuda_gemmIiLi128ELi4ELi1ELi4096ELi128ELi128ELi64ELi0ELi0EEviiiPT_S1_S1_iii --------------------------
	.section	.nv.info._Z9cuda_gemmIiLi128ELi4ELi1ELi4096ELi128ELi128ELi64ELi0ELi0EEviiiPT_S1_S1_iii,"",@"SHT_CUDA_INFO"
	.sectionflags	@""
	.align	4


	//----- nvinfo : EIATTR_CUDA_API_VERSION
	.align		4
        /*0000*/ 	.byte	0x04, 0x37
        /*0002*/ 	.short	(.L_6123 - .L_6122)
.L_6122:
        /*0004*/ 	.word	0x00000082


	//----- nvinfo : EIATTR_KPARAM_INFO
	.align		4
.L_6123:
        /*0008*/ 	.byte	0x04, 0x17
        /*000a*/ 	.short	(.L_6125 - .L_6124)
.L_6124:
        /*000c*/ 	.word	0x00000000
        /*0010*/ 	.short	0x0008
        /*0012*/ 	.short	0x0030
        /*0014*/ 	.byte	0x00, 0xf0, 0x11, 0x00


	//----- nvinfo : EIATTR_KPARAM_INFO
	.align		4
.L_6125:
        /*0018*/ 	.byte	0x04, 0x17
        /*001a*/ 	.short	(.L_6127 - .L_6126)
.L_6126:
        /*001c*/ 	.word	0x00000000
        /*0020*/ 	.short	0x0007
        /*0022*/ 	.short	0x002c
        /*0024*/ 	.byte	0x00, 0xf0, 0x11, 0x00


	//----- nvinfo : EIATTR_KPARAM_INFO
	.align		4
.L_6127:
        /*0028*/ 	.byte	0x04, 0x17
        /*002a*/ 	.short	(.L_6129 - .L_6128)
.L_6128:
        /*002c*/ 	.word	0x00000000
        /*0030*/ 	.short	0x0006
        /*0032*/ 	.short	0x0028
        /*0034*/ 	.byte	0x00, 0xf0, 0x11, 0x00


	//----- nvinfo : EIATTR_KPARAM_INFO
	.align		4
.L_6129:
        /*0038*/ 	.byte	0x04, 0x17
        /*003a*/ 	.short	(.L_6131 - .L_6130)
.L_6130:
        /*003c*/ 	.word	0x00000000
        /*0040*/ 	.short	0x0005
        /*0042*/ 	.short	0x0020
        /*0044*/ 	.byte	0x00, 0xf5, 0x21, 0x00


	//----- nvinfo : EIATTR_KPARAM_INFO
	.align		4
.L_6131:
        /*0048*/ 	.byte	0x04, 0x17
        /*004a*/ 	.short	(.L_6133 - .L_6132)
.L_6132:
        /*004c*/ 	.word	0x00000000
        /*0050*/ 	.short	0x0004
        /*0052*/ 	.short	0x0018
        /*0054*/ 	.byte	0x00, 0xf5, 0x21, 0x00


	//----- nvinfo : EIATTR_KPARAM_INFO
	.align		4
.L_6133:
        /*0058*/ 	.byte	0x04, 0x17
        /*005a*/ 	.short	(.L_6135 - .L_6134)
.L_6134:
        /*005c*/ 	.word	0x00000000
        /*0060*/ 	.short	0x0003
        /*0062*/ 	.short	0x0010
        /*0064*/ 	.byte	0x00, 0xf5, 0x21, 0x00


	//----- nvinfo : EIATTR_KPARAM_INFO
	.align		4
.L_6135:
        /*0068*/ 	.byte	0x04, 0x17
        /*006a*/ 	.short	(.L_6137 - .L_6136)
.L_6136:
        /*006c*/ 	.word	0x00000000
        /*0070*/ 	.short	0x0002
        /*0072*/ 	.short	0x0008
        /*0074*/ 	.byte	0x00, 0xf0, 0x11, 0x00


	//----- nvinfo : EIATTR_KPARAM_INFO
	.align		4
.L_6137:
        /*0078*/ 	.byte	0x04, 0x17
        /*007a*/ 	.short	(.L_6139 - .L_6138)
.L_6138:
        /*007c*/ 	.word	0x00000000
        /*0080*/ 	.short	0x0001
        /*0082*/ 	.short	0x0004
        /*0084*/ 	.byte	0x00, 0xf0, 0x11, 0x00


	//----- nvinfo : EIATTR_KPARAM_INFO
	.align		4
.L_6139:
        /*0088*/ 	.byte	0x04, 0x17
        /*008a*/ 	.short	(.L_6141 - .L_6140)
.L_6140:
        /*008c*/ 	.word	0x00000000
        /*0090*/ 	.short	0x0000
        /*0092*/ 	.short	0x0000
        /*0094*/ 	.byte	0x00, 0xf0, 0x11, 0x00


	//----- nvinfo : EIATTR_SPARSE_MMA_MASK
	.align		4
.L_6141:
        /*0098*/ 	.byte	0x03, 0x50
        /*009a*/ 	.short	0x0000


	//----- nvinfo : EIATTR_MAXREG_COUNT
	.align		4
        /*009c*/ 	.byte	0x03, 0x1b
        /*009e*/ 	.short	0x00ff


	//----- nvinfo : EIATTR_NUM_BARRIERS
	.align		4
        /*00a0*/ 	.byte	0x02, 0x4c
        /*00a2*/ 	.byte	0x01
	.zero		1


	//----- nvinfo : EIATTR_MERCURY_ISA_VERSION
	.align		4
        /*00a4*/ 	.byte	0x03, 0x5f
        /*00a6*/ 	.short	0x0101


	//----- nvinfo : EIATTR_COOP_GROUP_MASK_REGIDS
	.align		4
        /*00a8*/ 	.byte	0x04, 0x29
        /*00aa*/ 	.short	(.L_6143 - .L_6142)


	//   ....[0]....
.L_6142:
        /*00ac*/ 	.word	0xffffffff


	//   ....[1]....
        /*00b0*/ 	.word	0xffffffff


	//   ....[2]....
        /*00b4*/ 	.word	0xffffffff


	//   ....[3]....
        /*00b8*/ 	.word	0xffffffff


	//   ....[4]....
        /*00bc*/ 	.word	0xffffffff


	//   ....[5]....
        /*00c0*/ 	.word	0xffffffff


	//   ....[6]....
        /*00c4*/ 	.word	0xffffffff


	//   ....[7]....
        /*00c8*/ 	.word	0xffffffff


	//   ....[8]....
        /*00cc*/ 	.word	0xffffffff


	//   ....[9]....
        /*00d0*/ 	.word	0xffffffff


	//   ....[10]....
        /*00d4*/ 	.word	0xffffffff


	//   ....[11]....
        /*00d8*/ 	.word	0xffffffff


	//   ....[12]....
        /*00dc*/ 	.word	0xffffffff


	//   ....[13]....
        /*00e0*/ 	.word	0xffffffff


	//   ....[14]....
        /*00e4*/ 	.word	0xffffffff


	//   ....[15]....
        /*00e8*/ 	.word	0xffffffff


	//   ....[16]....
        /*00ec*/ 	.word	0xffffffff


	//   ....[17]....
        /*00f0*/ 	.word	0x0500004b


	//   ....[18]....
        /*00f4*/ 	.word	0x0500004b


	//   ....[19]....
        /*00f8*/ 	.word	0x0500004b


	//   ....[20]....
        /*00fc*/ 	.word	0x0500004b


	//   ....[21]....
        /*0100*/ 	.word	0x0500004b


	//   ....[22]....
        /*0104*/ 	.word	0x0500004b


	//   ....[23]....
        /*0108*/ 	.word	0x0500004b


	//   ....[24]....
        /*010c*/ 	.word	0x0500004b


	//   ....[25]....
        /*0110*/ 	.word	0x0500004b


	//   ....[26]....
        /*0114*/ 	.word	0x0500004b


	//   ....[27]....
        /*0118*/ 	.word	0x0500004b


	//   ....[28]....
        /*011c*/ 	.word	0x0500004b


	//   ....[29]....
        /*0120*/ 	.word	0x0500004b


	//   ....[30]....
        /*0124*/ 	.word	0x0500004b


	//   ....[31]....
        /*0128*/ 	.word	0x0500004b


	//   ....[32]....
        /*012c*/ 	.word	0x0500004b


	//----- nvinfo : EIATTR_COOP_GROUP_INSTR_OFFSETS
	.align		4
.L_6143:
        /*0130*/ 	.byte	0x04, 0x28
        /*0132*/ 	.short	(.L_6145 - .L_6144)


	//   ....[0]....
.L_6144:
        /*0134*/ 	.word	0x00001870


	//   ....[1]....
        /*0138*/ 	.word	0x000018d0


	//   ....[2]....
        /*013c*/ 	.word	0x00001930


	//   ....[3]....
        /*0140*/ 	.word	0x00001990


	//   ....[4]....
        /*0144*/ 	.word	0x000019f0


	//   ....[5]....
        /*0148*/ 	.word	0x00001a50


	//   ....[6]....
        /*014c*/ 	.word	0x00001ab0


	//   ....[7]....
        /*0150*/ 	.word	0x00001b10


	//   ....[8]....
        /*0154*/ 	.word	0x00001b70


	//   ....[9]....
        /*0158*/ 	.word	0x00001bd0


	//   ....[10]....
        /*015c*/ 	.word	0x00001c30


	//   ....[11]....
        /*0160*/ 	.word	0x00001c90


	//   ....[12]....
        /*0164*/ 	.word	0x00001cf0


	//   ....[13]....
        /*0168*/ 	.word	0x00001d50


	//   ....[14]....
        /*016c*/ 	.word	0x00001db0


	//   ....[15]....
        /*0170*/ 	.word	0x00001e10


	//   ....[16]....
        /*0174*/ 	.word	0x00002300


	//   ....[17]....
        /*0178*/ 	.word	0x000033b0


	//   ....[18]....
        /*017c*/ 	.word	0x00003430


	//   ....[19]....
        /*0180*/ 	.word	0x000034c0


	//   ....[20]....
        /*0184*/ 	.word	0x00003550


	//   ....[21]....
        /*0188*/ 	.word	0x000035e0


	//   ....[22]....
        /*018c*/ 	.word	0x00003670


	//   ....[23]....
        /*0190*/ 	.word	0x00003700


	//   ....[24]....
        /*0194*/ 	.word	0x00003790


	//   ....[25]....
        /*0198*/ 	.word	0x00003820


	//   ....[26]....
        /*019c*/ 	.word	0x000038b0


	//   ....[27]....
        /*01a0*/ 	.word	0x00003940


	//   ....[28]....
        /*01a4*/ 	.word	0x000039d0


	//   ....[29]....
        /*01a8*/ 	.word	0x00003a60


	//   ....[30]....
        /*01ac*/ 	.word	0x00003af0


	//   ....[31]....
        /*01b0*/ 	.word	0x00003b80


	//   ....[32]....
        /*01b4*/ 	.word	0x00003c10


	//----- nvinfo : EIATTR_VRC_CTA_INIT_COUNT
	.align		4
.L_6145:
        /*01b8*/ 	.byte	0x02, 0x4a
	.zero		1
	.zero		1


	//----- nvinfo : EIATTR_EXIT_INSTR_OFFSETS
	.align		4
        /*01bc*/ 	.byte	0x04, 0x1c
        /*01be*/ 	.short	(.L_6147 - .L_6146)


	//   ....[0]....
.L_6146:
        /*01c0*/ 	.word	0x00000290


	//   ....[1]....
        /*01c4*/ 	.word	0x00003360


	//----- nvinfo : EIATTR_MAX_THREADS
	.align		4
.L_6147:
        /*01c8*/ 	.byte	0x04, 0x05
        /*01ca*/ 	.short	(.L_6149 - .L_6148)
.L_6148:
        /*01cc*/ 	.word	0x00000080
        /*01d0*/ 	.word	0x00000001
        /*01d4*/ 	.word	0x00000001


	//----- nvinfo : EIATTR_CRS_STACK_SIZE
	.align		4
.L_6149:
        /*01d8*/ 	.byte	0x04, 0x1e
        /*01da*/ 	.short	(.L_6151 - .L_6150)
.L_6150:
        /*01dc*/ 	.word	0x00000000


	//----- nvinfo : EIATTR_CBANK_PARAM_SIZE
	.align		4
.L_6151:
        /*01e0*/ 	.byte	0x03, 0x19
        /*01e2*/ 	.short	0x0034


	//----- nvinfo : EIATTR_PARAM_CBANK
	.align		4
        /*01e4*/ 	.byte	0x04, 0x0a
        /*01e6*/ 	.short	(.L_6153 - .L_6152)
	.align		4
.L_6152:
        /*01e8*/ 	.word	index@(.nv.constant0._Z9cuda_gemmIiLi128ELi4ELi1ELi4096ELi128ELi128ELi64ELi0ELi0EEviiiPT_S1_S1_iii)
        /*01ec*/ 	.short	0x0380
        /*01ee*/ 	.short	0x0034


	//----- nvinfo : EIATTR_SW_WAR
	.align		4
.L_6153:
        /*01f0*/ 	.byte	0x04, 0x36
        /*01f2*/ 	.short	(.L_6155 - .L_6154)
.L_6154:
        /*01f4*/ 	.word	0x00000008
.L_6155:


//--------------------- .nv.info._Z9cuda_gemmIiLi128ELi4ELi1ELi4096ELi64ELi64ELi64ELi1ELi1EEviiiPT_S1_S1_iii --------------------------
	.section	.nv.info._Z9cuda_gemmIiLi128ELi4ELi1ELi4096ELi64ELi64ELi64ELi1ELi1EEviiiPT_S1_S1_iii,"",@"SHT_CUDA_INFO"
	.sectionflags	@""
	.align	4


	//----- nvinfo : EIATTR_CUDA_API_VERSION
	.align		4
        /*0000*/ 	.byte	0x04, 0x37
        /*0002*/ 	.short	(.L_6157 - .L_6156)
.L_6156:
        /*0004*/ 	.word	0x00000082


	//----- nvinfo : EIATTR_KPARAM_INFO
	.align		4
.L_6157:
        /*0008*/ 	.byte	0x04, 0x17
        /*000a*/ 	.short	(.L_6159 - .L_6158)
.L_6158:
        /*000c*/ 	.word	0x00000000
        /*0010*/ 	.short	0x0008
        /*0012*/ 	.short	0x0030
        /*0014*/ 	.byte	0x00, 0xf0, 0x11, 0x00


	//----- nvinfo : EIATTR_KPARAM_INFO
	.align		4
.L_6159:
        /*0018*/ 	.byte	0x04, 0x17
        /*001a*/ 	.short	(.L_6161 - .L_6160)
.L_6160:
        /*001c*/ 	.word	0x00000000
        /*0020*/ 	.short	0x0007
        /*0022*/ 	.short	0x002c
        /*0024*/ 	.byte	0x00, 0xf0, 0x11, 0x00


	//----- nvinfo : EIATTR_KPARAM_INFO
	.align		4
.L_6161:
        /*0028*/ 	.byte	0x04, 0x17
        /*002a*/ 	.short	(.L_6163 - .L_6162)
.L_6162:
        /*002c*/ 	.word	0x00000000
        /*0030*/ 	.short	0x0006
        /*0032*/ 	.short	0x0028
        /*0034*/ 	.byte	0x00, 0xf0, 0x11, 0x00


	//----- nvinfo : EIATTR_KPARAM_INFO
	.align		4
.L_6163:
        /*0038*/ 	.byte	0x04, 0x17
        /*003a*/ 	.short	(.L_6165 - .L_6164)
.L_6164:
        /*003c*/ 	.word	0x00000000
        /*0040*/ 	.short	0x0005
        /*0042*/ 	.short	0x0020
        /*0044*/ 	.byte	0x00, 0xf5, 0x21, 0x00


	//----- nvinfo : EIATTR_KPARAM_INFO
	.align		4
.L_6165:
        /*0048*/ 	.byte	0x04, 0x17
        /*004a*/ 	.short	(.L_6167 - .L_6166)
.L_6166:
        /*004c*/ 	.word	0x00000000
        /*0050*/ 	.short	0x0004
        /*0052*/ 	.short	0x0018
        /*0054*/ 	.byte	0x00, 0xf5, 0x21, 0x00


	//----- nvinfo : EIATTR_KPARAM_INFO
	.align		4
.L_6167:
        /*0058*/ 	.byte	0x04, 0x17
        /*005a*/ 	.short	(.L_6169 - .L_6168)
.L_6168:
        /*005c*/ 	.word	0x00000000
        /*0060*/ 	.short	0x0003
        /*0062*/ 	.short	0x0010
        /*0064*/ 	.byte	0x00, 0xf5, 0x21, 0x00


	//----- nvinfo : EIATTR_KPARAM_INFO
	.align		4
.L_6169:
        /*0068*/ 	.byte	0x04, 0x17
        /*006a*/ 	.short	(.L_6171 - .L_6170)
.L_6170:
        /*006c*/ 	.word	0x00000000
        /*0070*/ 	.short	0x0002
        /*0072*/ 	.short	0x0008
        /*0074*/ 	.byte	0x00, 0xf0, 0x11, 0x00


	//----- nvinfo : EIATTR_KPARAM_INFO
	.align		4
.L_6171:
        /*0078*/ 	.byte	0x04, 0x17
        /*007a*/ 	.short	(.L_6173 - .L_6172)
.L_6172:
        /*007c*/ 	.word	0x00000000
        /*0080*/ 	.short	0x0001
        /*0082*/ 	.short	0x0004
        /*0084*/ 	.byte	0x00, 0xf0, 0x11, 0x00


	//----- nvinfo : EIATTR_KPARAM_INFO
	.align		4
.L_6173:
        /*0088*/ 	.byte	0x04, 0x17
        /*008a*/ 	.short	(.L_6175 - .L_6174)
.L_6174:
        /*008c*/ 	.word	0x00000000
        /*0090*/ 	.short	0x0000
        /*0092*/ 	.short	0x0000
        /*0094*/ 	.byte	0x00, 0xf0, 0x11, 0x00


	//----- nvinfo : EIATTR_SPARSE_MMA_MASK
	.align		4
.L_6175:
        /*0098*/ 	.byte	0x03, 0x50
        /*009a*/ 	.short	0x0000


	//----- nvinfo : EIATTR_MAXREG_COUNT
	.align		4
        /*009c*/ 	.byte	0x03, 0x1b
        /*009e*/ 	.short	0x00ff


	//----- nvinfo : EIATTR_NUM_BARRIERS
	.align		4
        /*00a0*/ 	.byte	0x02, 0x4c
        /*00a2*/ 	.byte	0x01
	.zero		1


	//----- nvinfo : EIATTR_MERCURY_ISA_VERSION
	.align		4
        /*00a4*/ 	.byte	0x03, 0x5f
        /*00a6*/ 	.short	0x0101


	//----- nvinfo : EIATTR_COOP_GROUP_MASK_REGIDS
	.align		4
        /*00a8*/ 	.byte	0x04, 0x29
        /*00aa*/ 	.short	(.L_6177 - .L_6176)


	//   ....[0]....
.L_6176:
        /*00ac*/ 	.word	0xffffffff


	//   ....[1]....
        /*00b0*/ 	.word	0xffffffff


	//   ....[2]....
        /*00b4*/ 	.word	0xffffffff


	//   ....[3]....
        /*00b8*/ 	.word	0xffffffff


	//   ....[4]....
        /*00bc*/ 	.word	0xffffffff


	//   ....[5]....
        /*00c0*/ 	.word	0xffffffff


	//   ....[6]....
        /*00c4*/ 	.word	0xffffffff


	//   ....[7]....
        /*00c8*/ 	.word	0xffffffff


	//   ....[8]....
        /*00cc*/ 	.word	0xffffffff


	//   ....[9]....
        /*00d0*/ 	.word	0xffffffff


	//   ....[10]....
        /*00d4*/ 	.word	0xffffffff


	//   ....[11]....
        /*00d8*/ 	.word	0xffffffff


	//   ....[12]....
        /*00dc*/ 	.word	0xffffffff


	//   ....[13]....
        /*00e0*/ 	.word	0xffffffff


	//   ....[14]....
        /*00e4*/ 	.word	0xffffffff


	//   ....[15]....
        /*00e8*/ 	.word	0xffffffff


	//   ....[16]....
        /*00ec*/ 	.word	0xffffffff


	//----- nvinfo : EIATTR_COOP_GROUP_INSTR_OFFSETS
	.align		4
.L_6177:
        /*00f0*/ 	.byte	0x04, 0x28
        /*00f2*/ 	.short	(.L_6179 - .L_6178)


	//   ....[0]....
.L_6178:
        /*00f4*/ 	.word	0x00000e10


	//   ....[1]....
        /*00f8*/ 	.word	0x00000e20


	//   ....[2]....
        /*00fc*/ 	.word	0x00000e30


	//   ....[3]....
        /*0100*/ 	.word	0x00000e40


	//   ....[4]....
        /*0104*/ 	.word	0x00000e50


	//   ....[5]....
        /*0108*/ 	.word	0x00000e70


	//   ....[6]....
        /*010c*/ 	.word	0x00000e90


	//   ....[7]....
        /*0110*/ 	.word	0x00000eb0


	//   ....[8]....
        /*0114*/ 	.word	0x00000ed0


	//   ....[9]....
        /*0118*/ 	.word	0x00000f00


	//   ....[10]....
        /*011c*/ 	.word	0x00000f20


	//   ....[11]....
        /*0120*/ 	.word	0x00000f40


	//   ....[12]....
        /*0124*/ 	.word	0x00000f70


	//   ....[13]....
        /*0128*/ 	.word	0x00000f90


	//   ....[14]....
        /*012c*/ 	.word	0x00000fc0


	//   ....[15]....
        /*0130*/ 	.word	0x00000ff0


	//   ....[16]....
        /*0134*/ 	.word	0x00001080


	//----- nvinfo : EIATTR_VRC_CTA_INIT_COUNT
	.align		4
.L_6179:
        /*0138*/ 	.byte	0x02, 0x4a
	.zero		1
	.zero		1


	//----- nvinfo : EIATTR_EXIT_INSTR_OFFSETS
	.align		4
        /*013c*/ 	.byte	0x04, 0x1c
        /*013e*/ 	.short	(.L_6181 - .L_6180)


	//   ....[0]....
.L_6180:
        /*0140*/ 	.word	0x00000050


	//   ....[1]....
        /*0144*/ 	.word	0x000015c0


	//----- nvinfo : EIATTR_MAX_THREADS
	.align		4
.L_6181:
        /*0148*/ 	.byte	0x04, 0x05
        /*014a*/ 	.short	(.L_6183 - .L_6182)
.L_6182:
        /*014c*/ 	.word	0x00000080
        /*0150*/ 	.word	0x00000001
        /*0154*/ 	.word	0x00000001


	//----- nvinfo : EIATTR_CRS_STACK_SIZE
	.align		4
.L_6183:
        /*0158*/ 	.byte	0x04, 0x1e
        /*015a*/ 	.short	(.L_6185 - .L_6184)
.L_6184:
        /*015c*/ 	.word	0x00000000


	//----- nvinfo : EIATTR_CBANK_PARAM_SIZE
	.align		4
.L_6185:
        /*0160*/ 	.byte	0x03, 0x19
        /*0162*/ 	.short	0x0034


	//----- nvinfo : EIATTR_PARAM_CBANK
	.align		4
        /*0164*/ 	.byte	0x04, 0x0a
        /*0166*/ 	.short	(.L_6187 - .L_6186)
	.align		4
.L_6186:
        /*0168*/ 	.word	index@(.nv.constant0._Z9cuda_gemmIiLi128ELi4ELi1ELi4096ELi64ELi64ELi64ELi1ELi1EEviiiPT_S1_S1_iii)
        /*016c*/ 	.short	0x0380
        /*016e*/ 	.short	0x0034


	//----- nvinfo : EIATTR_SW_WAR
	.align		4
.L_6187:
        /*0170*/ 	.byte	0x04, 0x36
        /*0172*/ 	.short	(.L_6189 - .L_6188)
.L_6188:
        /*0174*/ 	.word	0x00000008
.L_6189:


//--------------------- .nv.info._Z9cuda_gemmIiLi128ELi4ELi1ELi4096ELi64ELi64ELi64ELi1ELi0EEviiiPT_S1_S1_iii --------------------------
	.section	.nv.info._Z9cuda_gemmIiLi128ELi4ELi1ELi4096ELi64ELi64ELi64ELi1ELi0EEviiiPT_S1_S1_iii,"",@"SHT_CUDA_INFO"
	.sectionflags	@""
	.align	4


	//----- nvinfo : EIATTR_CUDA_API_VERSION
	.align		4
        /*0000*/ 	.byte	0x04, 0x37
        /*0002*/ 	.short	(.L_6191 - .L_6190)
.L_6190:
        /*0004*/ 	.word	0x00000082


	//----- nvinfo : EIATTR_KPARAM_INFO
	.align		4
.L_6191:
        /*0008*/ 	.byte	0x04, 0x17
        /*000a*/ 	.short	(.L_6193 - .L_6192)
.L_6192:
        /*000c*/ 	.word	0x00000000
        /*0010*/ 	.short	0x0008
        /*0012*/ 	.short	0x0030
        /*0014*/ 	.byte	0x00, 0xf0, 0x11, 0x00


	//----- nvinfo : EIATTR_KPARAM_INFO
	.align		4
.L_6193:
        /*0018*/ 	.byte	0x04, 0x17
        /*001a*/ 	.short	(.L_6195 - .L_6194)
.L_6194:
        /*001c*/ 	.word	0x00000000
        /*0020*/ 	.short	0x0007
        /*0022*/ 	.short	0x002c
        /*0024*/ 	.byte	0x00, 0xf0, 0x11, 0x00


	//----- nvinfo : EIATTR_KPARAM_INFO
	.align		4
.L_6195:
        /*0028*/ 	.byte	0x04, 0x17
        /*002a*/ 	.short	(.L_6197 - .L_6196)
.L_6196:
        /*002c*/ 	.word	0x00000000
        /*0030*/ 	.short	0x0006
        /*0032*/ 	.short	0x0028
        /*0034*/ 	.byte	0x00, 0xf0, 0x11, 0x00


	//----- nvinfo : EIATTR_KPARAM_INFO
	.align		4
.L_6197:
        /*0038*/ 	.byte	0x04, 0x17
        /*003a*/ 	.short	(.L_6199 - .L_6198)
.L_6198:
        /*003c*/ 	.word	0x00000000
        /*0040*/ 	.short	0x0005
        /*0042*/ 	.short	0x0020
        /*0044*/ 	.byte	0x00, 0xf5, 0x21, 0x00


	//----- nvinfo : EIATTR_KPARAM_INFO
	.align		4
.L_6199:
        /*0048*/ 	.byte	0x04, 0x17
        /*004a*/ 	.short	(.L_6201 - .L_6200)
.L_6200:
        /*004c*/ 	.word	0x00000000
        /*0050*/ 	.short	0x0004
        /*0052*/ 	.short	0x0018
        /*0054*/ 	.byte	0x00, 0xf5, 0x21, 0x00


	//----- nvinfo : EIATTR_KPARAM_INFO
	.align		4
.L_6201:
        /*0058*/ 	.byte	0x04, 0x17
        /*005a*/ 	.short	(.L_6203 - .L_6202)
.L_6202:
        /*005c*/ 	.word	0x00000000
        /*0060*/ 	.short	0x0003
        /*0062*/ 	.short	0x0010
        /*0064*/ 	.byte	0x00, 0xf5, 0x21, 0x00


	//----- nvinfo : EIATTR_KPARAM_INFO
	.align		4
.L_6203:
        /*0068*/ 	.byte	0x04, 0x17
        /*006a*/ 	.short	(.L_6205 - .L_6204)
.L_6204:
        /*006c*/ 	.word	0x00000000
        /*0070*/ 	.short	0x0002
        /*0072*/ 	.short	0x0008
        /*0074*/ 	.byte	0x00, 0xf0, 0x11, 0x00


	//----- nvinfo : EIATTR_KPARAM_INFO
	.align		4
.L_6205:
        /*0078*/ 	.byte	0x04, 0x17
        /*007a*/ 	.short	(.L_6207 - .L_6206)
.L_6206:
        /*007c*/ 	.word	0x00000000
        /*0080*/ 	.short	0x0001
        /*0082*/ 	.short	0x0004
        /*0084*/ 	.byte	0x00, 0xf0, 0x11, 0x00


	//----- nvinfo : EIATTR_KPARAM_INFO
	.align		4
.L_6207:
        /*0088*/ 	.byte	0x04, 0x17
        /*008a*/ 	.short	(.L_6209 - .L_6208)
.L_6208:
        /*008c*/ 	.word	0x00000000
        /*0090*/ 	.short	0x0000
        /*0092*/ 	.short	0x0000
        /*0094*/ 	.byte	0x00, 0xf0, 0x11, 0x00


	//----- nvinfo : EIATTR_SPARSE_MMA_MASK
	.align		4
.L_6209:
        /*0098*/ 	.byte	0x03, 0x50
        /*009a*/ 	.short	0x0000


	//----- nvinfo : EIATTR_MAXREG_COUNT
	.align		4
        /*009c*/ 	.byte	0x03, 0x1b
        /*009e*/ 	.short	0x00ff


	//----- nvinfo : EIATTR_NUM_BARRIERS
	.align		4
        /*00a0*/ 	.byte	0x02, 0x4c
        /*00a2*/ 	.byte	0x01
	.zero		1


	//----- nvinfo : EIATTR_ANNOTATIONS
	.align		4
        /*00a4*/ 	.byte	0x04, 0x55
        /*00a6*/ 	.short	(.L_6211 - .L_6210)


	//   ....[0]....
.L_6210:
        /*00a8*/ 	.word	0x00000001
        /*00ac*/ 	.byte	0xc0, 0x0c, 0x00, 0x00, 0x01, 0x00, 0x00, 0x00, 0xe0, 0x0c, 0x00, 0x00, 0x01, 0x00, 0x00, 0x00
        /*00bc*/ 	.byte	0x30, 0x0d, 0x00, 0x00, 0x01, 0x00, 0x00, 0x00, 0xd0, 0x24, 0x00, 0x00


	//----- nvinfo : EIATTR_MERCURY_ISA_VERSION
	.align		4
.L_6211:
        /*00c8*/ 	.byte	0x03, 0x5f
        /*00ca*/ 	.short	0x0101


	//----- nvinfo : EIATTR_COOP_GROUP_MASK_REGIDS
	.align		4
        /*00cc*/ 	.byte	0x04, 0x29
        /*00ce*/ 	.short	(.L_6213 - .L_6212)


	//   ....[0]....
.L_6212:
        /*00d0*/ 	.word	0xffffffff


	//   ....[1]....
        /*00d4*/ 	.word	0xffffffff


	//   ....[2]....
        /*00d8*/ 	.word	0xffffffff


	//   ....[3]....
        /*00dc*/ 	.word	0xffffffff


	//   ....[4]....
        /*00e0*/ 	.word	0xffffffff


	//   ....[5]....
        /*00e4*/ 	.word	0xffffffff


	//   ....[6]....
        /*00e8*/ 	.word	0xffffffff


	//   ....[7]....
        /*00ec*/ 	.word	0xffffffff


	//   ....[8]....
        /*00f0*/ 	.word	0xffffffff


	//   ....[9]....
        /*00f4*/ 	.word	0xffffffff


	//   ....[10]....
        /*00f8*/ 	.word	0xffffffff


	//   ....[11]....
        /*00fc*/ 	.word	0xffffffff


	//   ....[12]....
        /*0100*/ 	.word	0xffffffff


	//   ....[13]....
        /*0104*/ 	.word	0xffffffff


	//   ....[14]....
        /*0108*/ 	.word	0xffffffff


	//   ....[15]....
        /*010c*/ 	.word	0xffffffff


	//   ....[16]....
        /*0110*/ 	.word	0xffffffff


	//   ....[17]....
        /*0114*/ 	.word	0x05000044


	//   ....[18]....
        /*0118*/ 	.word	0x05000044


	//   ....[19]....
        /*011c*/ 	.word	0x05000044


	//   ....[20]....
        /*0120*/ 	.word	0x05000044


	//   ....[21]....
        /*0124*/ 	.word	0x05000044


	//   ....[22]....
        /*0128*/ 	.word	0x05000044


	//   ....[23]....
        /*012c*/ 	.word	0x05000044


	//   ....[24]....
        /*0130*/ 	.word	0x05000044


	//   ....[25]....
        /*0134*/ 	.word	0x05000044


	//   ....[26]....
        /*0138*/ 	.word	0x05000044


	//   ....[27]....
        /*013c*/ 	.word	0x05000044


	//   ....[28]....
        /*0140*/ 	.word	0x05000044


	//   ....[29]....
        /*0144*/ 	.word	0x05000044


	//   ....[30]....
        /*0148*/ 	.word	0x05000044


	//   ....[31]....
        /*014c*/ 	.word	0x05000044


	//   ....[32]....
        /*0150*/ 	.word	0x05000044


	//----- nvinfo : EIATTR_COOP_GROUP_INSTR_OFFSETS
	.align		4
.L_6213:
        /*0154*/ 	.byte	0x04, 0x28
        /*0156*/ 	.short	(.L_6215 - .L_6214)


	//   ....[0]....
.L_6214:
        /*0158*/ 	.word	0x00001950


	//   ....[1]....
        /*015c*/ 	.word	0x000019b0


	//   ....[2]....
        /*0160*/ 	.word	0x00001a10


	//   ....[3]....
        /*0164*/ 	.word	0x00001a70


	//   ....[4]....
        /*0168*/ 	.word	0x00001ad0


	//   ....[5]....
        /*016c*/ 	.word	0x00001b30


	//   ....[6]....
        /*0170*/ 	.word	0x00001b90


	//   ....[7]....
        /*0174*/ 	.word	0x00001bf0


	//   ....[8]....
        /*0178*/ 	.word	0x00001c50


	//   ....[9]....
        /*017c*/ 	.word	0x00001cb0


	//   ....[10]....
        /*0180*/ 	.word	0x00001d10


	//   ....[11]....
        /*0184*/ 	.word	0x00001d70


	//   ....[12]....
        /*0188*/ 	.word	0x00001dd0


	//   ....[13]....
        /*018c*/ 	.word	0x00001e30


	//   ....[14]....
        /*0190*/ 	.word	0x00001e90


	//   ....[15]....
        /*0194*/ 	.word	0x00001ef0


	//   ....[16]....
        /*0198*/ 	.word	0x000023f0


	//   ....[17]....
        /*019c*/ 	.word	0x00002a80


	//   ....[18]....
        /*01a0*/ 	.word	0x00002b10


	//   ....[19]....
        /*01a4*/ 	.word	0x00002ba0


	//   ....[20]....
        /*01a8*/ 	.word	0x00002c30


	//   ....[21]....
        /*01ac*/ 	.word	0x00002cc0


	//   ....[22]....
        /*01b0*/ 	.word	0x00002d50


	//   ....[23]....
        /*01b4*/ 	.word	0x00002de0


	//   ....[24]....
        /*01b8*/ 	.word	0x00002e70


	//   ....[25]....
        /*01bc*/ 	.word	0x00002f00


	//   ....[26]....
        /*01c0*/ 	.word	0x00002f90


	//   ....[27]....
        /*01c4*/ 	.word	0x00003020


	//   ....[28]....
        /*01c8*/ 	.word	0x000030b0


	//   ....[29]....
        /*01cc*/ 	.word	0x00003140


	//   ....[30]....
        /*01d0*/ 	.word	0x000031d0


	//   ....[31]....
        /*01d4*/ 	.word	0x00003260


	//   ....[32]....
        /*01d8*/ 	.word	0x000032f0


	//----- nvinfo : EIATTR_VRC_CTA_INIT_COUNT
	.align		4
.L_6215:
        /*01dc*/ 	.byte	0x02, 0x4a
	.zero		1
	.zero		1


	//----- nvinfo : EIATTR_EXIT_INSTR_OFFSETS
	.align		4
        /*01e0*/ 	.byte	0x04, 0x1c
        /*01e2*/ 	.short	(.L_6217 - .L_6216)


	//   ....[0]....
.L_6216:
        /*01e4*/ 	.word	0x00000350


	//   ....[1]....
        /*01e8*/ 	.word	0x00002a30


	//----- nvinfo : EIATTR_MAX_THREADS
	.align		4
.L_6217:
        /*01ec*/ 	.byte	0x04, 0x05
        /*01ee*/ 	.short	(.L_6219 - .L_6218)
.L_6218:
        /*01f0*/ 	.word	0x00000080
        /*01f4*/ 	.word	0x00000001
        /*01f8*/ 	.word	0x00000001


	//----- nvinfo : EIATTR_CRS_STACK_SIZE
	.align		4
.L_6219:
        /*01fc*/ 	.byte	0x04, 0x1e
        /*01fe*/ 	.short	(.L_6221 - .L_6220)
.L_6220:
        /*0200*/ 	.word	0x00000000


	//----- nvinfo : EIATTR_CBANK_PARAM_SIZE
	.align		4
.L_6221:
        /*0204*/ 	.byte	0x03, 0x19
        /*0206*/ 	.short	0x0034


	//----- nvinfo : EIATTR_PARAM_CBANK
	.align		4
        /*0208*/ 	.byte	0x04, 0x0a
        /*020a*/ 	.short	(.L_6223 - .L_6222)
	.align		4
.L_6222:
        /*020c*/ 	.word	index@(.nv.constant0._Z9cuda_gemmIiLi128ELi4ELi1ELi4096ELi64ELi64ELi64ELi1ELi0EEviiiPT_S1_S1_iii)
        /*0210*/ 	.short	0x0380
        /*0212*/ 	.short	0x0034


	//----- nvinfo : EIATTR_SW_WAR
	.align		4
.L_6223:
        /*0214*/ 	.byte	0x04, 0x36
        /*0216*/ 	.short	(.L_6225 - .L_6224)
.L_6224:
        /*0218*/ 	.word	0x00000008
.L_6225:


//--------------------- .nv.info._Z9cuda_gemmIiLi128ELi4ELi1ELi4096ELi64ELi64ELi64ELi0ELi1EEviiiPT_S1_S1_iii --------------------------
	.section	.nv.info._Z9cuda_gemmIiLi128ELi4ELi1ELi4096ELi64ELi64ELi64ELi0ELi1EEviiiPT_S1_S1_iii,"",@"SHT_CUDA_INFO"
	.sectionflags	@""
	.align	4


	//----- nvinfo : EIATTR_CUDA_API_VERSION
	.align		4
        /*0000*/ 	.byte	0x04, 0x37
        /*0002*/ 	.short	(.L_6227 - .L_6226)
.L_6226:
        /*0004*/ 	.word	0x00000082


	//----- nvinfo : EIATTR_KPARAM_INFO
	.align		4
.L_6227:
        /*0008*/ 	.byte	0x04, 0x17
        /*000a*/ 	.short	(.L_6229 - .L_6228)
.L_6228:
        /*000c*/ 	.word	0x00000000
        /*0010*/ 	.short	0x0008
        /*0012*/ 	.short	0x0030
        /*0014*/ 	.byte	0x00, 0xf0, 0x11, 0x00


	//----- nvinfo : EIATTR_KPARAM_INFO
	.align		4
.L_6229:
        /*0018*/ 	.byte	0x04, 0x17
        /*001a*/ 	.short	(.L_6231 - .L_6230)
.L_6230:
        /*001c*/ 	.word	0x00000000
        /*0020*/ 	.short	0x0007
        /*0022*/ 	.short	0x002c
        /*0024*/ 	.byte	0x00, 0xf0, 0x11, 0x00


	//----- nvinfo : EIATTR_KPARAM_INFO
	.align		4
.L_6231:
        /*0028*/ 	.byte	0x04, 0x17
        /*002a*/ 	.short	(.L_6233 - .L_6232)
.L_6232:
        /*002c*/ 	.word	0x00000000
        /*0030*/ 	.short	0x0006
        /*0032*/ 	.short	0x0028
        /*0034*/ 	.byte	0x00, 0xf0, 0x11, 0x00


	//----- nvinfo : EIATTR_KPARAM_INFO
	.align		4
.L_6233:
        /*0038*/ 	.byte	0x04, 0x17
        /*003a*/ 	.short	(.L_6235 - .L_6234)
.L_6234:
        /*003c*/ 	.word	0x00000000
        /*0040*/ 	.short	0x0005
        /*0042*/ 	.short	0x0020
        /*0044*/ 	.byte	0x00, 0xf5, 0x21, 0x00


	//----- nvinfo : EIATTR_KPARAM_INFO
	.align		4
.L_6235:
        /*0048*/ 	.byte	0x04, 0x17
        /*004a*/ 	.short	(.L_6237 - .L_6236)
.L_6236:
        /*004c*/ 	.word	0x00000000
        /*0050*/ 	.short	0x0004
        /*0052*/ 	.short	0x0018
        /*0054*/ 	.byte	0x00, 0xf5, 0x21, 0x00


	//----- nvinfo : EIATTR_KPARAM_INFO
	.align		4
.L_6237:
        /*0058*/ 	.byte	0x04, 0x17
        /*005a*/ 	.short	(.L_6239 - .L_6238)
.L_6238:
        /*005c*/ 	.word	0x00000000
        /*0060*/ 	.short	0x0003
        /*0062*/ 	.short	0x0010
        /*0064*/ 	.byte	0x00, 0xf5, 0x21, 0x00


	//----- nvinfo : EIATTR_KPARAM_INFO
	.align		4
.L_6239:
        /*0068*/ 	.byte	0x04, 0x17
        /*006a*/ 	.short	(.L_6241 - .L_6240)
.L_6240:
        /*006c*/ 	.word	0x00000000
        /*0070*/ 	.short	0x0002
        /*0072*/ 	.short	0x0008
        /*0074*/ 	.byte	0x00, 0xf0, 0x11, 0x00


	//----- nvinfo : EIATTR_KPARAM_INFO
	.align		4
.L_6241:
        /*0078*/ 	.byte	0x04, 0x17
        /*007a*/ 	.short	(.L_6243 - .L_6242)
.L_6242:
        /*007c*/ 	.word	0x00000000
        /*0080*/ 	.short	0x0001
        /*0082*/ 	.short	0x0004
        /*0084*/ 	.byte	0x00, 0xf0, 0x11, 0x00


	//----- nvinfo : EIATTR_KPARAM_INFO
	.align		4
.L_6243:
        /*0088*/ 	.byte	0x04, 0x17
        /*008a*/ 	.short	(.L_6245 - .L_6244)
.L_6244:
        /*008c*/ 	.word	0x00000000
        /*0090*/ 	.short	0x0000
        /*0092*/ 	.short	0x0000
        /*0094*/ 	.byte	0x00, 0xf0, 0x11, 0x00


	//----- nvinfo : EIATTR_SPARSE_MMA_MASK
	.align		4
.L_6245:
        /*0098*/ 	.byte	0x03, 0x50
        /*009a*/ 	.short	0x0000


	//----- nvinfo : EIATTR_MAXREG_COUNT
	.align		4
        /*009c*/ 	.byte	0x03, 0x1b
        /*009e*/ 	.short	0x00ff


	//----- nvinfo : EIATTR_NUM_BARRIERS
	.align		4
        /*00a0*/ 	.byte	0x02, 0x4c
        /*00a2*/ 	.byte	0x01
	.zero		1


	//----- nvinfo : EIATTR_MERCURY_ISA_VERSION
	.align		4
        /*00a4*/ 	.byte	0x03, 0x5f
        /*00a6*/ 	.short	0x0101


	//----- nvinfo : EIATTR_COOP_GROUP_MASK_REGIDS
	.align		4
        /*00a8*/ 	.byte	0x04, 0x29
        /*00aa*/ 	.short	(.L_6247 - .L_6246)


	//   ....[0]....
.L_6246:
        /*00ac*/ 	.word	0xffffffff


	//   ....[1]....
        /*00b0*/ 	.word	0xffffffff


	//   ....[2]....
        /*00b4*/ 	.word	0xffffffff


	//   ....[3]....
        /*00b8*/ 	.word	0xffffffff


	//   ....[4]....
        /*00bc*/ 	.word	0xffffffff


	//   ....[5]....
        /*00c0*/ 	.word	0xffffffff


	//   ....[6]....
        /*00c4*/ 	.word	0xffffffff


	//   ....[7]....
        /*00c8*/ 	.word	0xffffffff


	//   ....[8]....
        /*00cc*/ 	.word	0xffffffff


	//   ....[9]....
        /*00d0*/ 	.word	0xffffffff


	//   ....[10]....
        /*00d4*/ 	.word	0xffffffff


	//   ....[11]....
        /*00d8*/ 	.word	0xffffffff


	//   ....[12]....
        /*00dc*/ 	.word	0xffffffff


	//   ....[13]....
        /*00e0*/ 	.word	0xffffffff


	//   ....[14]....
        /*00e4*/ 	.word	0xffffffff


	//   ....[15]....
        /*00e8*/ 	.word	0xffffffff


	//   ....[16]....
        /*00ec*/ 	.word	0xffffffff


	//----- nvinfo : EIATTR_COOP_GROUP_INSTR_OFFSETS
	.align		4
.L_6247:
        /*00f0*/ 	.byte	0x04, 0x28
        /*00f2*/ 	.short	(.L_6249 - .L_6248)


	//   ....[0]....
.L_6248:
        /*00f4*/ 	.word	0x00000e70


	//   ....[1]....
        /*00f8*/ 	.word	0x00000e80


	//   ....[2]....
        /*00fc*/ 	.word	0x00000e90


	//   ....[3]....
        /*0100*/ 	.word	0x00000ea0


	//   ....[4]....
        /*0104*/ 	.word	0x00000ed0


	//   ....[5]....
        /*0108*/ 	.word	0x00000ef0


	//   ....[6]....
        /*010c*/ 	.word	0x00000f10


	//   ....[7]....
        /*0110*/ 	.word	0x00000f30


	//   ....[8]....
        /*0114*/ 	.word	0x00000f50


	//   ....[9]....
        /*0118*/ 	.word	0x00000f60


	//   ....[10]....
        /*011c*/ 	.word	0x00000f90


	//   ....[11]....
        /*0120*/ 	.word	0x00000fb0


	//   ....[12]....
        /*0124*/ 	.word	0x00000fd0


	//   ....[13]....
        /*0128*/ 	.word	0x00000fe0


	//   ....[14]....
        /*012c*/ 	.word	0x00001000


	//   ....[15]....
        /*0130*/ 	.word	0x00001060


	//   ....[16]....
        /*0134*/ 	.word	0x000010e0


	//----- nvinfo : EIATTR_VRC_CTA_INIT_COUNT
	.align		4
.L_6249:
        /*0138*/ 	.byte	0x02, 0x4a
	.zero		1
	.zero		1


	//----- nvinfo : EIATTR_EXIT_INSTR_OFFSETS
	.align		4
        /*013c*/ 	.byte	0x04, 0x1c
        /*013e*/ 	.short	(.L_6251 - .L_6250)


	//   ....[0]....
.L_6250:
        /*0140*/ 	.word	0x00000050


	//   ....[1]....
        /*0144*/ 	.word	0x000017f0


	//----- nvinfo : EIATTR_MAX_THREADS
	.align		4
.L_6251:
        /*0148*/ 	.byte	0x04, 0x05
        /*014a*/ 	.short	(.L_6253 - .L_6252)
.L_6252:
        /*014c*/ 	.word	0x00000080
        /*0150*/ 	.word	0x00000001
        /*0154*/ 	.word	0x00000001


	//----- nvinfo : EIATTR_CRS_STACK_SIZE
	.align		4
.L_6253:
        /*0158*/ 	.byte	0x04, 0x1e
        /*015a*/ 	.short	(.L_6255 - .L_6254)
.L_6254:
        /*015c*/ 	.word	0x00000000


	//----- nvinfo : EIATTR_CBANK_PARAM_SIZE
	.align		4
.L_6255:
        /*0160*/ 	.byte	0x03, 0x19
        /*0162*/ 	.short	0x0034


	//----- nvinfo : EIATTR_PARAM_CBANK
	.align		4
        /*0164*/ 	.byte	0x04, 0x0a
        /*0166*/ 	.short	(.L_6257 - .L_6256)
	.align		4
.L_6256:
        /*0168*/ 	.word	index@(.nv.constant0._Z9cuda_gemmIiLi128ELi4ELi1ELi4096ELi64ELi64ELi64ELi0ELi1EEviiiPT_S1_S1_iii)
        /*016c*/ 	.short	0x0380
        /*016e*/ 	.short	0x0034


	//----- nvinfo : EIATTR_SW_WAR
	.align		4
.L_6257:
        /*0170*/ 	.byte	0x04, 0x36
        /*0172*/ 	.short	(.L_6259 - .L_6258)
.L_6258:
        /*0174*/ 	.word	0x00000008
.L_6259:


//--------------------- .nv.info._Z9cuda_gemmIiLi128ELi4ELi1ELi4096ELi64ELi64ELi64ELi0ELi0EEviiiPT_S1_S1_iii --------------------------
	.section	.nv.info._Z9cuda_gemmIiLi128ELi4ELi1ELi4096ELi64ELi64ELi64ELi0ELi0EEviiiPT_S1_S1_iii,"",@"SHT_CUDA_INFO"
	.sectionflags	@""
	.align	4


	//----- nvinfo : EIATTR_CUDA_API_VERSION
	.align		4
        /*0000*/ 	.byte	0x04, 0x37
        /*0002*/ 	.short	(.L_6261 - .L_6260)
.L_6260:
        /*0004*/ 	.word	0x00000082


	//----- nvinfo : EIATTR_KPARAM_INFO
	.align		4
.L_6261:
        /*0008*/ 	.byte	0x04, 0x17
        /*000a*/ 	.short	(.L_6263 - .L_6262)
.L_6262:
        /*000c*/ 	.word	0x00000000
        /*0010*/ 	.short	0x0008
        /*0012*/ 	.short	0x0030
        /*0014*/ 	.byte	0x00, 0xf0, 0x11, 0x00


	//----- nvinfo : EIATTR_KPARAM_INFO
	.align		4
.L_6263:
        /*0018*/ 	.byte	0x04, 0x17
        /*001a*/ 	.short	(.L_6265 - .L_6264)
.L_6264:
        /*001c*/ 	.word	0x00000000
        /*0020*/ 	.short	0x0007
        /*0022*/ 	.short	0x002c
        /*0024*/ 	.byte	0x00, 0xf0, 0x11, 0x00


	//----- nvinfo : EIATTR_KPARAM_INFO
	.align		4
.L_6265:
        /*0028*/ 	.byte	0x04, 0x17
        /*002a*/ 	.short	(.L_6267 - .L_6266)
.L_6266:
        /*002c*/ 	.word	0x00000000
        /*0030*/ 	.short	0x0006
        /*0032*/ 	.short	0x0028
        /*0034*/ 	.byte	0x00, 0xf0, 0x11, 0x00


	//----- nvinfo : EIATTR_KPARAM_INFO
	.align		4
.L_6267:
        /*0038*/ 	.byte	0x04, 0x17
        /*003a*/ 	.short	(.L_6269 - .L_6268)
.L_6268:
        /*003c*/ 	.word	0x00000000
        /*0040*/ 	.short	0x0005
        /*0042*/ 	.short	0x0020
        /*0044*/ 	.byte	0x00, 0xf5, 0x21, 0x00


	//----- nvinfo : EIATTR_KPARAM_INFO
	.align		4
.L_6269:
        /*0048*/ 	.byte	0x04, 0x17
        /*004a*/ 	.short	(.L_6271 - .L_6270)
.L_6270:
        /*004c*/ 	.word	0x00000000
        /*0050*/ 	.short	0x0004
        /*0052*/ 	.short	0x0018
        /*0054*/ 	.byte	0x00, 0xf5, 0x21, 0x00


	//----- nvinfo : EIATTR_KPARAM_INFO
	.align		4
.L_6271:
        /*0058*/ 	.byte	0x04, 0x17
        /*005a*/ 	.short	(.L_6273 - .L_6272)
.L_6272:
        /*005c*/ 	.word	0x00000000
        /*0060*/ 	.short	0x0003
        /*0062*/ 	.short	0x0010
        /*0064*/ 	.byte	0x00, 0xf5, 0x21, 0x00


	//----- nvinfo : EIATTR_KPARAM_INFO
	.align		4
.L_6273:
        /*0068*/ 	.byte	0x04, 0x17
        /*006a*/ 	.short	(.L_6275 - .L_6274)
.L_6274:
        /*006c*/ 	.word	0x00000000
        /*0070*/ 	.short	0x0002
        /*0072*/ 	.short	0x0008
        /*0074*/ 	.byte	0x00, 0xf0, 0x11, 0x00


	//----- nvinfo : EIATTR_KPARAM_INFO
	.align		4
.L_6275:
        /*0078*/ 	.byte	0x04, 0x17
        /*007a*/ 	.short	(.L_6277 - .L_6276)
.L_6276:
        /*007c*/ 	.word	0x00000000
        /*0080*/ 	.short	0x0001
        /*0082*/ 	.short	0x0004
        /*0084*/ 	.byte	0x00, 0xf0, 0x11, 0x00


	//----- nvinfo : EIATTR_KPARAM_INFO
	.align		4
.L_6277:
        /*0088*/ 	.byte	0x04, 0x17
        /*008a*/ 	.short	(.L_6279 - .L_6278)
.L_6278:
        /*008c*/ 	.word	0x00000000
        /*0090*/ 	.short	0x0000
        /*0092*/ 	.short	0x0000
        /*0094*/ 	.byte	0x00, 0xf0, 0x11, 0x00


	//----- nvinfo : EIATTR_SPARSE_MMA_MASK
	.align		4
.L_6279:
        /*0098*/ 	.byte	0x03, 0x50
        /*009a*/ 	.short	0x0000


	//----- nvinfo : EIATTR_MAXREG_COUNT
	.align		4
        /*009c*/ 	.byte	0x03, 0x1b
        /*009e*/ 	.short	0x00ff


	//----- nvinfo : EIATTR_NUM_BARRIERS
	.align		4
        /*00a0*/ 	.byte	0x02, 0x4c
        /*00a2*/ 	.byte	0x01
	.zero		1


	//----- nvinfo : EIATTR_MERCURY_ISA_VERSION
	.align		4
        /*00a4*/ 	.byte	0x03, 0x5f
        /*00a6*/ 	.short	0x0101


	//----- nvinfo : EIATTR_COOP_GROUP_MASK_REGIDS
	.align		4
        /*00a8*/ 	.byte	0x04, 0x29
        /*00aa*/ 	.short	(.L_6281 - .L_6280)


	//   ....[0]....
.L_6280:
        /*00ac*/ 	.word	0xffffffff


	//   ....[1]....
        /*00b0*/ 	.word	0xffffffff


	//   ....[2]....
        /*00b4*/ 	.word	0xffffffff


	//   ....[3]....
        /*00b8*/ 	.word	0xffffffff


	//   ....[4]....
        /*00bc*/ 	.word	0xffffffff


	//   ....[5]....
        /*00c0*/ 	.word	0xffffffff


	//   ....[6]....
        /*00c4*/ 	.word	0xffffffff


	//   ....[7]....
        /*00c8*/ 	.word	0xffffffff


	//   ....[8]....
        /*00cc*/ 	.word	0xffffffff


	//   ....[9]....
        /*00d0*/ 	.word	0xffffffff


	//   ....[10]....
        /*00d4*/ 	.word	0xffffffff


	//   ....[11]....
        /*00d8*/ 	.word	0xffffffff


	//   ....[12]....
        /*00dc*/ 	.word	0xffffffff


	//   ....[13]....
        /*00e0*/ 	.word	0xffffffff


	//   ....[14]....
        /*00e4*/ 	.word	0xffffffff


	//   ....[15]....
        /*00e8*/ 	.word	0xffffffff


	//   ....[16]....
        /*00ec*/ 	.word	0xffffffff


	//   ....[17]....
        /*00f0*/ 	.word	0x0500004a


	//   ....[18]....
        /*00f4*/ 	.word	0x0500004a


	//   ....[19]....
        /*00f8*/ 	.word	0x0500004a


	//   ....[20]....
        /*00fc*/ 	.word	0x0500004a


	//   ....[21]....
        /*0100*/ 	.word	0x0500004a


	//   ....[22]....
        /*0104*/ 	.word	0x0500004a


	//   ....[23]....
        /*0108*/ 	.word	0x0500004a


	//   ....[24]....
        /*010c*/ 	.word	0x0500004a


	//   ....[25]....
        /*0110*/ 	.word	0x0500004a


	//   ....[26]....
        /*0114*/ 	.word	0x0500004a


	//   ....[27]....
        /*0118*/ 	.word	0x0500004a


	//   ....[28]....
        /*011c*/ 	.word	0x0500004a


	//   ....[29]....
        /*0120*/ 	.word	0x0500004a


	//   ....[30]....
        /*0124*/ 	.word	0x0500004a


	//   ....[31]....
        /*0128*/ 	.word	0x0500004a


	//   ....[32]....
        /*012c*/ 	.word	0x0500004a


	//----- nvinfo : EIATTR_COOP_GROUP_INSTR_OFFSETS
	.align		4
.L_6281:
        /*0130*/ 	.byte	0x04, 0x28
        /*0132*/ 	.short	(.L_6283 - .L_6282)


	//   ....[0]....
.L_6282:
        /*0134*/ 	.word	0x00001870


	//   ....[1]....
        /*0138*/ 	.word	0x000018d0


	//   ....[2]....
        /*013c*/ 	.word	0x00001930


	//   ....[3]....
        /*0140*/ 	.word	0x00001990


	//   ....[4]....
        /*0144*/ 	.word	0x000019f0


	//   ....[5]....
        /*0148*/ 	.word	0x00001a50


	//   ....[6]....
        /*014c*/ 	.word	0x00001ab0


	//   ....[7]....
        /*0150*/ 	.word	0x00001b10


	//   ....[8]....
        /*0154*/ 	.word	0x00001b70


	//   ....[9]....
        /*0158*/ 	.word	0x00001bd0


	//   ....[10]....
        /*015c*/ 	.word	0x00001c30


	//   ....[11]....
        /*0160*/ 	.word	0x00001c90


	//   ....[12]....
        /*0164*/ 	.word	0x00001cf0


	//   ....[13]....
        /*0168*/ 	.word	0x00001d50


	//   ....[14]....
        /*016c*/ 	.word	0x00001db0


	//   ....[15]....
        /*0170*/ 	.word	0x00001e10


	//   ....[16]....
        /*0174*/ 	.word	0x00002300


	//   ....[17]....
        /*0178*/ 	.word	0x000034c0


	//   ....[18]....
        /*017c*/ 	.word	0x00003540


	//   ....[19]....
        /*0180*/ 	.word	0x000035d0


	//   ....[20]....
        /*0184*/ 	.word	0x00003660


	//   ....[21]....
        /*0188*/ 	.word	0x000036f0


	//   ....[22]....
        /*018c*/ 	.word	0x00003780


	//   ....[23]....
        /*0190*/ 	.word	0x00003810


	//   ....[24]....
        /*0194*/ 	.word	0x000038a0


	//   ....[25]....
        /*0198*/ 	.word	0x00003930


	//   ....[26]....
        /*019c*/ 	.word	0x000039c0


	//   ....[27]....
        /*01a0*/ 	.word	0x00003a50


	//   ....[28]....
        /*01a4*/ 	.word	0x00003ae0


	//   ....[29]....
        /*01a8*/ 	.word	0x00003b70


	//   ....[30]....
        /*01ac*/ 	.word	0x00003c00


	//   ....[31]....
        /*01b0*/ 	.word	0x00003c90


	//   ....[32]....
        /*01b4*/ 	.word	0x00003d20


	//----- nvinfo : EIATTR_VRC_CTA_INIT_COUNT
	.align		4
.L_6283:
        /*01b8*/ 	.byte	0x02, 0x4a
	.zero		1
	.zero		1


	//----- nvinfo : EIATTR_EXIT_INSTR_OFFSETS
	.align		4
        /*01bc*/ 	.byte	0x04, 0x1c
        /*01be*/ 	.short	(.L_6285 - .L_6284)


	//   ....[0]....
.L_6284:
        /*01c0*/ 	.word	0x000002b0


	//   ....[1]....
        /*01c4*/ 	.word	0x00003470


	//----- nvinfo : EIATTR_MAX_THREADS
	.align		4
.L_6285:
        /*01c8*/ 	.byte	0x04, 0x05
        /*01ca*/ 	.short	(.L_6287 - .L_6286)
.L_6286:
        /*01cc*/ 	.word	0x00000080
        /*01d0*/ 	.word	0x00000001
        /*01d4*/ 	.word	0x00000001


	//----- nvinfo : EIATTR_CRS_STACK_SIZE
	.align		4
.L_6287:
        /*01d8*/ 	.byte	0x04, 0x1e
        /*01da*/ 	.short	(.L_6289 - .L_6288)
.L_6288:
        /*01dc*/ 	.word	0x00000000


	//----- nvinfo : EIATTR_CBANK_PARAM_SIZE
	.align		4
.L_6289:
        /*01e0*/ 	.byte	0x03, 0x19
        /*01e2*/ 	.short	0x0034


	//----- nvinfo : EIATTR_PARAM_CBANK
	.align		4
        /*01e4*/ 	.byte	0x04, 0x0a
        /*01e6*/ 	.short	(.L_6291 - .L_6290)
	.align		4
.L_6290:
        /*01e8*/ 	.word	index@(.nv.constant0._Z9cuda_gemmIiLi128ELi4ELi1ELi4096ELi64ELi64ELi64ELi0ELi0EEviiiPT_S1_S1_iii)
        /*01ec*/ 	.short	0x0380
        /*01ee*/ 	.short	0x0034


	//----- nvinfo : EIATTR_SW_WAR
	.align		4
.L_6291:
        /*01f0*/ 	.byte	0x04, 0x36
        /*01f2*/ 	.short	(.L_6293 - .L_6292)
.L_6292:
        /*01f4*/ 	.word	0x00000008
.L_6293:


//--------------------- .nv.info._Z9cuda_gemmIiLi128ELi4ELi1ELi4096ELi32ELi32ELi64ELi1ELi1EEviiiPT_S1_S1_iii --------------------------
	.section	.nv.info._Z9cuda_gemmIiLi128ELi4ELi1ELi4096ELi32ELi32ELi64ELi1ELi1EEviiiPT_S1_S1_iii,"",@"SHT_CUDA_INFO"
	.sectionflags	@""
	.align	4


	//----- nvinfo : EIATTR_CUDA_API_VERSION
	.align		4
        /*0000*/ 	.byte	0x04, 0x37
        /*0002*/ 	.short	(.L_6295 - .L_6294)
.L_6294:
        /*0004*/ 	.word	0x00000082


	//----- nvinfo : EIATTR_KPARAM_INFO
	.align		4
.L_6295:
        /*0008*/ 	.byte	0x04, 0x17
        /*000a*/ 	.short	(.L_6297 - .L_6296)
.L_6296:
        /*000c*/ 	.word	0x00000000
        /*0010*/ 	.short	0x0008
        /*0012*/ 	.short	0x0030
        /*0014*/ 	.byte	0x00, 0xf0, 0x11, 0x00


	//----- nvinfo : EIATTR_KPARAM_INFO
	.align		4
.L_6297:
        /*0018*/ 	.byte	0x04, 0x17
        /*001a*/ 	.short	(.L_6299 - .L_6298)
.L_6298:
        /*001c*/ 	.word	0x00000000
        /*0020*/ 	.short	0x0007
        /*0022*/ 	.short	0x002c
        /*0024*/ 	.byte	0x00, 0xf0, 0x11, 0x00


	//----- nvinfo : EIATTR_KPARAM_INFO
	.align		4
.L_6299:
        /*0028*/ 	.byte	0x04, 0x17
        /*002a*/ 	.short	(.L_6301 - .L_6300)
.L_6300:
        /*002c*/ 	.word	0x00000000
        /*0030*/ 	.short	0x0006
        /*0032*/ 	.short	0x0028
        /*0034*/ 	.byte	0x00, 0xf0, 0x11, 0x00


	//----- nvinfo : EIATTR_KPARAM_INFO
	.align		4
.L_6301:
        /*0038*/ 	.byte	0x04, 0x17
        /*003a*/ 	.short	(.L_6303 - .L_6302)
.L_6302:
        /*003c*/ 	.word	0x00000000
        /*0040*/ 	.short	0x0005
        /*0042*/ 	.short	0x0020
        /*0044*/ 	.byte	0x00, 0xf5, 0x21, 0x00


	//----- nvinfo : EIATTR_KPARAM_INFO
	.align		4
.L_6303:
        /*0048*/ 	.byte	0x04, 0x17
        /*004a*/ 	.short	(.L_6305 - .L_6304)
.L_6304:
        /*004c*/ 	.word	0x00000000
        /*0050*/ 	.short	0x0004
        /*0052*/ 	.short	0x0018
        /*0054*/ 	.byte	0x00, 0xf5, 0x21, 0x00


	//----- nvinfo : EIATTR_KPARAM_INFO
	.align		4
.L_6305:
        /*0058*/ 	.byte	0x04, 0x17
        /*005a*/ 	.short	(.L_6307 - .L_6306)
.L_6306:
        /*005c*/ 	.word	0x00000000
        /*0060*/ 	.short	0x0003
        /*0062*/ 	.short	0x0010
        /*0064*/ 	.byte	0x00, 0xf5, 0x21, 0x00


	//----- nvinfo : EIATTR_KPARAM_INFO
	.align		4
.L_6307:
        /*0068*/ 	.byte	0x04, 0x17
        /*006a*/ 	.short	(.L_6309 - .L_6308)
.L_6308:
        /*006c*/ 	.word	0x00000000
        /*0070*/ 	.short	0x0002
        /*0072*/ 	.short	0x0008
        /*0074*/ 	.byte	0x00, 0xf0, 0x11, 0x00


	//----- nvinfo : EIATTR_KPARAM_INFO
	.align		4
.L_6309:
        /*0078*/ 	.byte	0x04, 0x17
        /*007a*/ 	.short	(.L_6311 - .L_6310)
.L_6310:
        /*007c*/ 	.word	0x00000000
        /*0080*/ 	.short	0x0001
        /*0082*/ 	.short	0x0004
        /*0084*/ 	.byte	0x00, 0xf0, 0x11, 0x00


	//----- nvinfo : EIATTR_KPARAM_INFO
	.align		4
.L_6311:
        /*0088*/ 	.byte	0x04, 0x17
        /*008a*/ 	.short	(.L_6313 - .L_6312)
.L_6312:
        /*008c*/ 	.word	0x00000000
        /*0090*/ 	.short	0x0000
        /*0092*/ 	.short	0x0000
        /*0094*/ 	.byte	0x00, 0xf0, 0x11, 0x00


	//----- nvinfo : EIATTR_SPARSE_MMA_MASK
	.align		4
.L_6313:
        /*0098*/ 	.byte	0x03, 0x50
        /*009a*/ 	.short	0x0000


	//----- nvinfo : EIATTR_MAXREG_COUNT
	.align		4
        /*009c*/ 	.byte	0x03, 0x1b
        /*009e*/ 	.short	0x00ff


	//----- nvinfo : EIATTR_NUM_BARRIERS
	.align		4
        /*00a0*/ 	.byte	0x02, 0x4c
        /*00a2*/ 	.byte	0x01
	.zero		1


	//----- nvinfo : EIATTR_MERCURY_ISA_VERSION
	.align		4
        /*00a4*/ 	.byte	0x03, 0x5f
        /*00a6*/ 	.short	0x0101


	//----- nvinfo : EIATTR_COOP_GROUP_MASK_REGIDS
	.align		4
        /*00a8*/ 	.byte	0x04, 0x29
        /*00aa*/ 	.short	(.L_6315 - .L_6314)


	//   ....[0]....
.L_6314:
        /*00ac*/ 	.word	0xffffffff


	//   ....[1]....
        /*00b0*/ 	.word	0xffffffff


	//   ....[2]....
        /*00b4*/ 	.word	0xffffffff


	//   ....[3]....
        /*00b8*/ 	.word	0xffffffff


	//   ....[4]....
        /*00bc*/ 	.word	0xffffffff


	//   ....[5]....
        /*00c0*/ 	.word	0xffffffff


	//   ....[6]....
        /*00c4*/ 	.word	0xffffffff


	//   ....[7]....
        /*00c8*/ 	.word	0xffffffff


	//   ....[8]....
        /*00cc*/ 	.word	0xffffffff


	//   ....[9]....
        /*00d0*/ 	.word	0xffffffff


	//   ....[10]....
        /*00d4*/ 	.word	0xffffffff


	//   ....[11]....
        /*00d8*/ 	.word	0xffffffff


	//   ....[12]....
        /*00dc*/ 	.word	0xffffffff


	//   ....[13]....
        /*00e0*/ 	.word	0xffffffff


	//   ....[14]....
        /*00e4*/ 	.word	0xffffffff


	//   ....[15]....
        /*00e8*/ 	.word	0xffffffff


	//   ....[16]....
        /*00ec*/ 	.word	0xffffffff


	//----- nvinfo : EIATTR_COOP_GROUP_INSTR_OFFSETS
	.align		4
.L_6315:
        /*00f0*/ 	.byte	0x04, 0x28
        /*00f2*/ 	.short	(.L_6317 - .L_6316)


	//   ....[0]....
.L_6316:
        /*00f4*/ 	.word	0x00001100


	//   ....[1]....
        /*00f8*/ 	.word	0x00001110


	//   ....[2]....
        /*00fc*/ 	.word	0x00001120


	//   ....[3]....
        /*0100*/ 	.word	0x00001140


	//   ....[4]....
        /*0104*/ 	.word	0x00001170


	//   ....[5]....
        /*0108*/ 	.word	0x00001180


	//   ....[6]....
        /*010c*/ 	.word	0x000011b0


	//   ....[7]....
        /*0110*/ 	.word	0x000011d0


	//   ....[8]....
        /*0114*/ 	.word	0x000011f0


	//   ....[9]....
        /*0118*/ 	.word	0x00001210


	//   ....[10]....
        /*011c*/ 	.word	0x00001230


	//   ....[11]....
        /*0120*/ 	.word	0x00001250


	//   ....[12]....
        /*0124*/ 	.word	0x00001270


	//   ....[13]....
        /*0128*/ 	.word	0x00001290


	//   ....[14]....
        /*012c*/ 	.word	0x000012b0


	//   ....[15]....
        /*0130*/ 	.word	0x00001300


	//   ....[16]....
        /*0134*/ 	.word	0x00001370


	//----- nvinfo : EIATTR_VRC_CTA_INIT_COUNT
	.align		4
.L_6317:
        /*0138*/ 	.byte	0x02, 0x4a
	.zero		1
	.zero		1


	//----- nvinfo : EIATTR_EXIT_INSTR_OFFSETS
	.align		4
        /*013c*/ 	.byte	0x04, 0x1c
        /*013e*/ 	.short	(.L_6319 - .L_6318)


	//   ....[0]....
.L_6318:
        /*0140*/ 	.word	0x00000050


	//   ....[1]....
        /*0144*/ 	.word	0x000017d0


	//----- nvinfo : EIATTR_MAX_THREADS
	.align		4
.L_6319:
        /*0148*/ 	.byte	0x04, 0x05
        /*014a*/ 	.short	(.L_6321 - .L_6320)
.L_6320:
        /*014c*/ 	.word	0x00000080
        /*0150*/ 	.word	0x00000001
        /*0154*/ 	.word	0x00000001


	//----- nvinfo : EIATTR_CRS_STACK_SIZE
	.align		4
.L_6321:
        /*0158*/ 	.byte	0x04, 0x1e
        /*015a*/ 	.short	(.L_6323 - .L_6322)
.L_6322:
        /*015c*/ 	.word	0x00000000


	//----- nvinfo : EIATTR_CBANK_PARAM_SIZE
	.align		4
.L_6323:
        /*0160*/ 	.byte	0x03, 0x19
        /*0162*/ 	.short	0x0034


	//----- nvinfo : EIATTR_PARAM_CBANK
	.align		4
        /*0164*/ 	.byte	0x04, 0x0a
        /*0166*/ 	.short	(.L_6325 - .L_6324)
	.align		4
.L_6324:
        /*0168*/ 	.word	index@(.nv.constant0._Z9cuda_gemmIiLi128ELi4ELi1ELi4096ELi32ELi32ELi64ELi1ELi1EEviiiPT_S1_S1_iii)
        /*016c*/ 	.short	0x0380
        /*016e*/ 	.short	0x0034


	//----- nvinfo : EIATTR_SW_WAR
	.align		4
.L_6325:
        /*0170*/ 	.byte	0x04, 0x36
        /*0172*/ 	.short	(.L_6327 - .L_6326)
.L_6326:
        /*0174*/ 	.word	0x00000008
.L_6327:


//--------------------- .nv.info._Z9cuda_gemmIiLi128ELi4ELi1ELi4096ELi32ELi32ELi64ELi1ELi0EEviiiPT_S1_S1_iii --------------------------
	.section	.nv.info._Z9cuda_gemmIiLi128ELi4ELi1ELi4096ELi32ELi32ELi64ELi1ELi0EEviiiPT_S1_S1_iii,"",@"SHT_CUDA_INFO"
	.sectionflags	@""
	.align	4


	//----- nvinfo : EIATTR_CUDA_API_VERSION
	.align		4
        /*0000*/ 	.byte	0x04, 0x37
        /*0002*/ 	.short	(.L_6329 - .L_6328)
.L_6328:
        /*0004*/ 	.word	0x00000082


	//----- nvinfo : EIATTR_KPARAM_INFO
	.align		4
.L_6329:
        /*0008*/ 	.byte	0x04, 0x17
        /*000a*/ 	.short	(.L_6331 - .L_6330)
.L_6330:
        /*000c*/ 	.word	0x00000000
        /*0010*/ 	.short	0x0008
        /*0012*/ 	.short	0x0030
        /*0014*/ 	.byte	0x00, 0xf0, 0x11, 0x00


	//----- nvinfo : EIATTR_KPARAM_INFO
	.align		4
.L_6331:
        /*0018*/ 	.byte	0x04, 0x17
        /*001a*/ 	.short	(.L_6333 - .L_6332)
.L_6332:
        /*001c*/ 	.word	0x00000000
        /*0020*/ 	.short	0x0007
        /*0022*/ 	.short	0x002c
        /*0024*/ 	.byte	0x00, 0xf0, 0x11, 0x00


	//----- nvinfo : EIATTR_KPARAM_INFO
	.align		4
.L_6333:
        /*0028*/ 	.byte	0x04, 0x17
        /*002a*/ 	.short	(.L_6335 - .L_6334)
.L_6334:
        /*002c*/ 	.word	0x00000000
        /*0030*/ 	.short	0x0006
        /*0032*/ 	.short	0x0028
        /*0034*/ 	.byte	0x00, 0xf0, 0x11, 0x00


	//----- nvinfo : EIATTR_KPARAM_INFO
	.align		4
.L_6335:
        /*0038*/ 	.byte	0x04, 0x17
        /*003a*/ 	.short	(.L_6337 - .L_6336)
.L_6336:
        /*003c*/ 	.word	0x00000000
        /*0040*/ 	.short	0x0005
        /*0042*/ 	.short	0x0020
        /*0044*/ 	.byte	0x00, 0xf5, 0x21, 0x00


	//----- nvinfo : EIATTR_KPARAM_INFO
	.align		4
.L_6337:
        /*0048*/ 	.byte	0x04, 0x17
        /*004a*/ 	.short	(.L_6339 - .L_6338)
.L_6338:
        /*004c*/ 	.word	0x00000000
        /*0050*/ 	.short	0x0004
        /*0052*/ 	.short	0x0018
        /*0054*/ 	.byte	0x00, 0xf5, 0x21, 0x00


	//----- nvinfo : EIATTR_KPARAM_INFO
	.align		4
.L_6339:
        /*0058*/ 	.byte	0x04, 0x17
        /*005a*/ 	.short	(.L_6341 - .L_6340)
.L_6340:
        /*005c*/ 	.word	0x00000000
        /*0060*/ 	.short	0x0003
        /*0062*/ 	.short	0x0010
        /*0064*/ 	.byte	0x00, 0xf5, 0x21, 0x00


	//----- nvinfo : EIATTR_KPARAM_INFO
	.align		4
.L_6341:
        /*0068*/ 	.byte	0x04, 0x17
        /*006a*/ 	.short	(.L_6343 - .L_6342)
.L_6342:
        /*006c*/ 	.word	0x00000000
        /*0070*/ 	.short	0x0002
        /*0072*/ 	.short	0x0008
        /*0074*/ 	.byte	0x00, 0xf0, 0x11, 0x00


	//----- nvinfo : EIATTR_KPARAM_INFO
	.align		4
.L_6343:
        /*0078*/ 	.byte	0x04, 0x17
        /*007a*/ 	.short	(.L_6345 - .L_6344)
.L_6344:
        /*007c*/ 	.word	0x00000000
        /*0080*/ 	.short	0x0001
        /*0082*/ 	.short	0x0004
        /*0084*/ 	.byte	0x00, 0xf0, 0x11, 0x00


	//----- nvinfo : EIATTR_KPARAM_INFO
	.align		4
.L_6345:
        /*0088*/ 	.byte	0x04, 0x17
        /*008a*/ 	.short	(.L_6347 - .L_6346)
.L_6346:
        /*008c*/ 	.word	0x00000000
        /*0090*/ 	.short	0x0000
        /*0092*/ 	.short	0x0000
        /*0094*/ 	.byte	0x00, 0xf0, 0x11, 0x00


	//----- nvinfo : EIATTR_SPARSE_MMA_MASK
	.align		4
.L_6347:
        /*0098*/ 	.byte	0x03, 0x50
        /*009a*/ 	.short	0x0000


	//----- nvinfo : EIATTR_MAXREG_COUNT
	.align		4
        /*009c*/ 	.byte	0x03, 0x1b
        /*009e*/ 	.short	0x00ff


	//----- nvinfo : EIATTR_NUM_BARRIERS
	.align		4
        /*00a0*/ 	.byte	0x02, 0x4c
        /*00a2*/ 	.byte	0x01
	.zero		1


	//----- nvinfo : EIATTR_ANNOTATIONS
	.align		4
        /*00a4*/ 	.byte	0x04, 0x55
        /*00a6*/ 	.short	(.L_6349 - .L_6348)


	//   ....[0]....
.L_6348:
        /*00a8*/ 	.word	0x00000001
        /*00ac*/ 	.byte	0x70, 0x04, 0x00, 0x00, 0x01, 0x00, 0x00, 0x00, 0x60, 0x0c, 0x00, 0x00, 0x01, 0x00, 0x00, 0x00
        /*00bc*/ 	.byte	0xa0, 0x0d, 0x00, 0x00, 0x01, 0x00, 0x00, 0x00, 0xf0, 0x0d, 0x00, 0x00


	//----- nvinfo : EIATTR_MERCURY_ISA_VERSION
	.align		4
.L_6349:
        /*00c8*/ 	.byte	0x03, 0x5f
        /*00ca*/ 	.short	0x0101


	//----- nvinfo : EIATTR_COOP_GROUP_MASK_REGIDS
	.align		4
        /*00cc*/ 	.byte	0x04, 0x29
        /*00ce*/ 	.short	(.L_6351 - .L_6350)


	//   ....[0]....
.L_6350:
        /*00d0*/ 	.word	0xffffffff


	//   ....[1]....
        /*00d4*/ 	.word	0xffffffff


	//   ....[2]....
        /*00d8*/ 	.word	0xffffffff


	//   ....[3]....
        /*00dc*/ 	.word	0xffffffff


	//   ....[4]....
        /*00e0*/ 	.word	0xffffffff


	//   ....[5]....
        /*00e4*/ 	.word	0xffffffff


	//   ....[6]....
        /*00e8*/ 	.word	0xffffffff


	//   ....[7]....
        /*00ec*/ 	.word	0xffffffff


	//   ....[8]....
        /*00f0*/ 	.word	0xffffffff


	//   ....[9]....
        /*00f4*/ 	.word	0xffffffff


	//   ....[10]....
        /*00f8*/ 	.word	0xffffffff


	//   ....[11]....
        /*00fc*/ 	.word	0xffffffff


	//   ....[12]....
        /*0100*/ 	.word	0xffffffff


	//   ....[13]....
        /*0104*/ 	.word	0xffffffff


	//   ....[14]....
        /*0108*/ 	.word	0xffffffff


	//   ....[15]....
        /*010c*/ 	.word	0xffffffff


	//   ....[16]....
        /*0110*/ 	.word	0xffffffff


	//   ....[17]....
        /*0114*/ 	.word	0x05000040


	//   ....[18]....
        /*0118*/ 	.word	0x05000040


	//   ....[19]....
        /*011c*/ 	.word	0x05000040


	//   ....[20]....
        /*0120*/ 	.word	0x05000040


	//   ....[21]....
        /*0124*/ 	.word	0x05000040


	//   ....[22]....
        /*0128*/ 	.word	0x05000040


	//   ....[23]....
        /*012c*/ 	.word	0x05000040


	//   ....[24]....
        /*0130*/ 	.word	0x05000040


	//   ....[25]....
        /*0134*/ 	.word	0x05000040


	//   ....[26]....
        /*0138*/ 	.word	0x05000040


	//   ....[27]....
        /*013c*/ 	.word	0x05000040


	//   ....[28]....
        /*0140*/ 	.word	0x05000040


	//   ....[29]....
        /*0144*/ 	.word	0x05000040


	//   ....[30]....
        /*0148*/ 	.word	0x05000040


	//   ....[31]....
        /*014c*/ 	.word	0x05000040


	//   ....[32]....
        /*0150*/ 	.word	0x05000040


	//----- nvinfo : EIATTR_COOP_GROUP_INSTR_OFFSETS
	.align		4
.L_6351:
        /*0154*/ 	.byte	0x04, 0x28
        /*0156*/ 	.short	(.L_6353 - .L_6352)


	//   ....[0]....
.L_6352:
        /*0158*/ 	.word	0x00001fe0


	//   ....[1]....
        /*015c*/ 	.word	0x00002040


	//   ....[2]....
        /*0160*/ 	.word	0x000020a0


	//   ....[3]....
        /*0164*/ 	.word	0x00002100


	//   ....[4]....
        /*0168*/ 	.word	0x00002160


	//   ....[5]....
        /*016c*/ 	.word	0x000021c0


	//   ....[6]....
        /*0170*/ 	.word	0x00002220


	//   ....[7]....
        /*0174*/ 	.word	0x00002280


	//   ....[8]....
        /*0178*/ 	.word	0x000022e0


	//   ....[9]....
        /*017c*/ 	.word	0x00002340


	//   ....[10]....
        /*0180*/ 	.word	0x000023a0


	//   ....[11]....
        /*0184*/ 	.word	0x00002400


	//   ....[12]....
        /*0188*/ 	.word	0x00002460


	//   ....[13]....
        /*018c*/ 	.word	0x000024c0


	//   ....[14]....
        /*0190*/ 	.word	0x00002520


	//   ....[15]....
        /*0194*/ 	.word	0x00002580


	//   ....[16]....
        /*0198*/ 	.word	0x00002a30


	//   ....[17]....
        /*019c*/ 	.word	0x00003060


	//   ....[18]....
        /*01a0*/ 	.word	0x000030f0


	//   ....[19]....
        /*01a4*/ 	.word	0x00003180


	//   ....[20]....
        /*01a8*/ 	.word	0x00003210


	//   ....[21]....
        /*01ac*/ 	.word	0x000032a0


	//   ....[22]....
        /*01b0*/ 	.word	0x00003330


	//   ....[23]....
        /*01b4*/ 	.word	0x000033c0


	//   ....[24]....
        /*01b8*/ 	.word	0x00003450


	//   ....[25]....
        /*01bc*/ 	.word	0x000034e0


	//   ....[26]....
        /*01c0*/ 	.word	0x00003570


	//   ....[27]....
        /*01c4*/ 	.word	0x00003600


	//   ....[28]....
        /*01c8*/ 	.word	0x00003690


	//   ....[29]....
        /*01cc*/ 	.word	0x00003720


	//   ....[30]....
        /*01d0*/ 	.word	0x000037b0


	//   ....[31]....
        /*01d4*/ 	.word	0x00003840


	//   ....[32]....
        /*01d8*/ 	.word	0x000038d0


	//----- nvinfo : EIATTR_VRC_CTA_INIT_COUNT
	.align		4
.L_6353:
        /*01dc*/ 	.byte	0x02, 0x4a
	.zero		1
	.zero		1


	//----- nvinfo : EIATTR_EXIT_INSTR_OFFSETS
	.align		4
        /*01e0*/ 	.byte	0x04, 0x1c
        /*01e2*/ 	.short	(.L_6355 - .L_6354)


	//   ....[0]....
.L_6354:
        /*01e4*/ 	.word	0x00000330


	//   ....[1]....
        /*01e8*/ 	.word	0x00003010


	//----- nvinfo : EIATTR_MAX_THREADS
	.align		4
.L_6355:
        /*01ec*/ 	.byte	0x04, 0x05
        /*01ee*/ 	.short	(.L_6357 - .L_6356)
.L_6356:
        /*01f0*/ 	.word	0x00000080
        /*01f4*/ 	.word	0x00000001
        /*01f8*/ 	.word	0x00000001


	//----- nvinfo : EIATTR_CRS_STACK_SIZE
	.align		4
.L_6357:
        /*01fc*/ 	.byte	0x04, 0x1e
        /*01fe*/ 	.short	(.L_6359 - .L_6358)
.L_6358:
        /*0200*/ 	.word	0x00000000


	//----- nvinfo : EIATTR_CBANK_PARAM_SIZE
	.align		4
.L_6359:
        /*0204*/ 	.byte	0x03, 0x19
        /*0206*/ 	.short	0x0034


	//----- nvinfo : EIATTR_PARAM_CBANK
	.align		4
        /*0208*/ 	.byte	0x04, 0x0a
        /*020a*/ 	.short	(.L_6361 - .L_6360)
	.align		4
.L_6360:
        /*020c*/ 	.word	index@(.nv.constant0._Z9cuda_gemmIiLi128ELi4ELi1ELi4096ELi32ELi32ELi64ELi1ELi0EEviiiPT_S1_S1_iii)
        /*0210*/ 	.short	0x0380
        /*0212*/ 	.short	0x0034


	//----- nvinfo : EIATTR_SW_WAR
	.align		4
.L_6361:
        /*0214*/ 	.byte	0x04, 0x36
        /*0216*/ 	.short	(.L_6363 - .L_6362)
.L_6362:
        /*0218*/ 	.word	0x00000008
.L_6363:


//--------------------- .nv.info._Z9cuda_gemmIiLi128ELi4ELi1ELi4096ELi32ELi32ELi64ELi0ELi1EEviiiPT_S1_S1_iii --------------------------
	.section	.nv.info._Z9cuda_gemmIiLi128ELi4ELi1ELi4096ELi32ELi32ELi64ELi0ELi1EEviiiPT_S1_S1_iii,"",@"SHT_CUDA_INFO"
	.sectionflags	@""
	.align	4


	//----- nvinfo : EIATTR_CUDA_API_VERSION
	.align		4
        /*0000*/ 	.byte	0x04, 0x37
        /*0002*/ 	.short	(.L_6365 - .L_6364)
.L_6364:
        /*0004*/ 	.word	0x00000082


	//----- nvinfo : EIATTR_KPARAM_INFO
	.align		4
.L_6365:
        /*0008*/ 	.byte	0x04, 0x17
        /*000a*/ 	.short	(.L_6367 - .L_6366)
.L_6366:
        /*000c*/ 	.word	0x00000000
        /*0010*/ 	.short	0x0008
        /*0012*/ 	.short	0x0030
        /*0014*/ 	.byte	0x00, 0xf0, 0x11, 0x00


	//----- nvinfo : EIATTR_KPARAM_INFO
	.align		4
.L_6367:
        /*0018*/ 	.byte	0x04, 0x17
        /*001a*/ 	.short	(.L_6369 - .L_6368)
.L_6368:
        /*001c*/ 	.word	0x00000000
        /*0020*/ 	.short	0x0007
        /*0022*/ 	.short	0x002c
        /*0024*/ 	.byte	0x00, 0xf0, 0x11, 0x00


	//----- nvinfo : EIATTR_KPARAM_INFO
	.align		4
.L_6369:
        /*0028*/ 	.byte	0x04, 0x17
        /*002a*/ 	.short	(.L_6371 - .L_6370)
.L_6370:
        /*002c*/ 	.word	0x00000000
        /*0030*/ 	.short	0x0006
        /*0032*/ 	.short	0x0028
        /*0034*/ 	.byte	0x00, 0xf0, 0x11, 0x00


	//----- nvinfo : EIATTR_KPARAM_INFO
	.align		4
.L_6371:
        /*0038*/ 	.byte	0x04, 0x17
        /*003a*/ 	.short	(.L_6373 - .L_6372)
.L_6372:
        /*003c*/ 	.word	0x00000000
        /*0040*/ 	.short	0x0005
        /*0042*/ 	.short	0x0020
        /*0044*/ 	.byte	0x00, 0xf5, 0x21, 0x00


	//----- nvinfo : EIATTR_KPARAM_INFO
	.align		4
.L_6373:
        /*0048*/ 	.byte	0x04, 0x17
        /*004a*/ 	.short	(.L_6375 - .L_6374)
.L_6374:
        /*004c*/ 	.word	0x00000000
        /*0050*/ 	.short	0x0004
        /*0052*/ 	.short	0x0018
        /*0054*/ 	.byte	0x00, 0xf5, 0x21, 0x00


	//----- nvinfo : EIATTR_KPARAM_INFO
	.align		4
.L_6375:
        /*0058*/ 	.byte	0x04, 0x17
        /*005a*/ 	.short	(.L_6377 - .L_6376)
.L_6376:
        /*005c*/ 	.word	0x00000000
        /*0060*/ 	.short	0x0003
        /*0062*/ 	.short	0x0010
        /*0064*/ 	.byte	0x00, 0xf5, 0x21, 0x00


	//----- nvinfo : EIATTR_KPARAM_INFO
	.align		4
.L_6377:
        /*0068*/ 	.byte	0x04, 0x17
        /*006a*/ 	.short	(.L_6379 - .L_6378)
.L_6378:
        /*006c*/ 	.word	0x00000000
        /*0070*/ 	.short	0x0002
        /*0072*/ 	.short	0x0008
        /*0074*/ 	.byte	0x00, 0xf0, 0x11, 0x00


	//----- nvinfo : EIATTR_KPARAM_INFO
	.align		4
.L_6379:
        /*0078*/ 	.byte	0x04, 0x17
        /*007a*/ 	.short	(.L_6381 - .L_6380)
.L_6380:
        /*007c*/ 	.word	0x00000000
        /*0080*/ 	.short	0x0001
        /*0082*/ 	.short	0x0004
        /*0084*/ 	.byte	0x00, 0xf0, 0x11, 0x00


	//----- nvinfo : EIATTR_KPARAM_INFO
	.align		4
.L_6381:
        /*0088*/ 	.byte	0x04, 0x17
        /*008a*/ 	.short	(.L_6383 - .L_6382)
.L_6382:
        /*008c*/ 	.word	0x00000000
        /*0090*/ 	.short	0x0000
        /*0092*/ 	.short	0x0000
        /*0094*/ 	.byte	0x00, 0xf0, 0x11, 0x00


	//----- nvinfo : EIATTR_SPARSE_MMA_MASK
	.align		4
.L_6383:
        /*0098*/ 	.byte	0x03, 0x50
        /*009a*/ 	.short	0x0000


	//----- nvinfo : EIATTR_MAXREG_COUNT
	.align		4
        /*009c*/ 	.byte	0x03, 0x1b
        /*009e*/ 	.short	0x00ff


	//----- nvinfo : EIATTR_NUM_BARRIERS
	.align		4
        /*00a0*/ 	.byte	0x02, 0x4c
        /*00a2*/ 	.byte	0x01
	.zero		1


	//----- nvinfo : EIATTR_MERCURY_ISA_VERSION
	.align		4
        /*00a4*/ 	.byte	0x03, 0x5f
        /*00a6*/ 	.short	0x0101


	//----- nvinfo : EIATTR_COOP_GROUP_MASK_REGIDS
	.align		4
        /*00a8*/ 	.byte	0x04, 0x29
        /*00aa*/ 	.short	(.L_6385 - .L_6384)


	//   ....[0]....
.L_6384:
        /*00ac*/ 	.word	0xffffffff


	//   ....[1]....
        /*00b0*/ 	.word	0xffffffff


	//   ....[2]....
        /*00b4*/ 	.word	0xffffffff


	//   ....[3]....
        /*00b8*/ 	.word	0xffffffff


	//   ....[4]....
        /*00bc*/ 	.word	0xffffffff


	//   ....[5]....
        /*00c0*/ 	.word	0xffffffff


	//   ....[6]....
        /*00c4*/ 	.word	0xffffffff


	//   ....[7]....
        /*00c8*/ 	.word	0xffffffff


	//   ....[8]....
        /*00cc*/ 	.word	0xffffffff


	//   ....[9]....
        /*00d0*/ 	.word	0xffffffff


	//   ....[10]....
        /*00d4*/ 	.word	0xffffffff


	//   ....[11]....
        /*00d8*/ 	.word	0xffffffff


	//   ....[12]....
        /*00dc*/ 	.word	0xffffffff


	//   ....[13]....
        /*00e0*/ 	.word	0xffffffff


	//   ....[14]....
        /*00e4*/ 	.word	0xffffffff


	//   ....[15]....
        /*00e8*/ 	.word	0xffffffff


	//   ....[16]....
        /*00ec*/ 	.word	0xffffffff


	//----- nvinfo : EIATTR_COOP_GROUP_INSTR_OFFSETS
	.align		4
.L_6385:
        /*00f0*/ 	.byte	0x04, 0x28
        /*00f2*/ 	.short	(.L_6387 - .L_6386)


	//   ....[0]....
.L_6386:
        /*00f4*/ 	.word	0x000010e0


	//   ....[1]....
        /*00f8*/ 	.word	0x000010f0


	//   ....[2]....
        /*00fc*/ 	.word	0x00001100


	//   ....[3]....
        /*0100*/ 	.word	0x00001110


	//   ....[4]....
        /*0104*/ 	.word	0x00001120


	//   ....[5]....
        /*0108*/ 	.word	0x00001150


	//   ....[6]....
        /*010c*/ 	.word	0x00001170


	//   ....[7]....
        /*0110*/ 	.word	0x00001190


	//   ....[8]....
        /*0114*/ 	.word	0x000011b0


	//   ....[9]....
        /*0118*/ 	.word	0x000011d0


	//   ....[10]....
        /*011c*/ 	.word	0x000011f0


	//   ....[11]....
        /*0120*/ 	.word	0x00001210


	//   ....[12]....
        /*0124*/ 	.word	0x00001230


	//   ....[13]....
        /*0128*/ 	.word	0x00001260


	//   ....[14]....
        /*012c*/ 	.word	0x00001290


	//   ....[15]....
        /*0130*/ 	.word	0x000012e0


	//   ....[16]....
        /*0134*/ 	.word	0x00001350


	//----- nvinfo : EIATTR_VRC_CTA_INIT_COUNT
	.align		4
.L_6387:
        /*0138*/ 	.byte	0x02, 0x4a
	.zero		1
	.zero		1


	//----- nvinfo : EIATTR_EXIT_INSTR_OFFSETS
	.align		4
        /*013c*/ 	.byte	0x04, 0x1c
        /*013e*/ 	.short	(.L_6389 - .L_6388)


	//   ....[0]....
.L_6388:
        /*0140*/ 	.word	0x00000050


	//   ....[1]....
        /*0144*/ 	.word	0x00001940


	//----- nvinfo : EIATTR_MAX_THREADS
	.align		4
.L_6389:
        /*0148*/ 	.byte	0x04, 0x05
        /*014a*/ 	.short	(.L_6391 - .L_6390)
.L_6390:
        /*014c*/ 	.word	0x00000080
        /*0150*/ 	.word	0x00000001
        /*0154*/ 	.word	0x00000001


	//----- nvinfo : EIATTR_CRS_STACK_SIZE
	.align		4
.L_6391:
        /*0158*/ 	.byte	0x04, 0x1e
        /*015a*/ 	.short	(.L_6393 - .L_6392)
.L_6392:
        /*015c*/ 	.word	0x00000000


	//----- nvinfo : EIATTR_CBANK_PARAM_SIZE
	.align		4
.L_6393:
        /*0160*/ 	.byte	0x03, 0x19
        /*0162*/ 	.short	0x0034


	//----- nvinfo : EIATTR_PARAM_CBANK
	.align		4
        /*0164*/ 	.byte	0x04, 0x0a
        /*0166*/ 	.short	(.L_6395 - .L_6394)
	.align		4
.L_6394:
        /*0168*/ 	.word	index@(.nv.constant0._Z9cuda_gemmIiLi128ELi4ELi1ELi4096ELi32ELi32ELi64ELi0ELi1EEviiiPT_S1_S1_iii)
        /*016c*/ 	.short	0x0380
        /*016e*/ 	.short	0x0034


	//----- nvinfo : EIATTR_SW_WAR
	.align		4
.L_6395:
        /*0170*/ 	.byte	0x04, 0x36
        /*0172*/ 	.short	(.L_6397 - .L_6396)
.L_6396:
        /*0174*/ 	.word	0x00000008
.L_6397:


//--------------------- .nv.info._Z9cuda_gemmIiLi128ELi4ELi1ELi4096ELi32ELi32ELi64ELi0ELi0EEviiiPT_S1_S1_iii --------------------------
	.section	.nv.info._Z9cuda_gemmIiLi128ELi4ELi1ELi4096ELi32ELi32ELi64ELi0ELi0EEviiiPT_S1_S1_iii,"",@"SHT_CUDA_INFO"
	.sectionflags	@""
	.align	4


	//----- nvinfo : EIATTR_CUDA_API_VERSION
	.align		4
        /*0000*/ 	.byte	0x04, 0x37
        /*0002*/ 	.short	(.L_6399 - .L_6398)
.L_6398:
        /*0004*/ 	.word	0x00000082


	//----- nvinfo : EIATTR_KPARAM_INFO
	.align		4
.L_6399:
        /*0008*/ 	.byte	0x04, 0x17
        /*000a*/ 	.short	(.L_6401 - .L_6400)
.L_6400:
        /*000c*/ 	.word	0x00000000
        /*0010*/ 	.short	0x0008
        /*0012*/ 	.short	0x0030
        /*0014*/ 	.byte	0x00, 0xf0, 0x11, 0x00


	//----- nvinfo : EIATTR_KPARAM_INFO
	.align		4
.L_6401:
        /*0018*/ 	.byte	0x04, 0x17
        /*001a*/ 	.short	(.L_6403 - .L_6402)
.L_6402:
        /*001c*/ 	.word	0x00000000
        /*0020*/ 	.short	0x0007
        /*0022*/ 	.short	0x002c
        /*0024*/ 	.byte	0x00, 0xf0, 0x11, 0x00


	//----- nvinfo : EIATTR_KPARAM_INFO
	.align		4
.L_6403:
        /*0028*/ 	.byte	0x04, 0x17
        /*002a*/ 	.short	(.L_6405 - .L_6404)
.L_6404:
        /*002c*/ 	.word	0x00000000
        /*0030*/ 	.short	0x0006
        /*0032*/ 	.short	0x0028
        /*0034*/ 	.byte	0x00, 0xf0, 0x11, 0x00


	//----- nvinfo : EIATTR_KPARAM_INFO
	.align		4
.L_6405:
        /*0038*/ 	.byte	0x04, 0x17
        /*003a*/ 	.short	(.L_6407 - .L_6406)
.L_6406:
        /*003c*/ 	.word	0x00000000
        /*0040*/ 	.short	0x0005
        /*0042*/ 	.short	0x0020
        /*0044*/ 	.byte	0x00, 0xf5, 0x21, 0x00


	//----- nvinfo : EIATTR_KPARAM_INFO
	.align		4
.L_6407:
        /*0048*/ 	.byte	0x04, 0x17
        /*004a*/ 	.short	(.L_6409 - .L_6408)
.L_6408:
        /*004c*/ 	.word	0x00000000
        /*0050*/ 	.short	0x0004
        /*0052*/ 	.short	0x0018
        /*0054*/ 	.byte	0x00, 0xf5, 0x21, 0x00


	//----- nvinfo : EIATTR_KPARAM_INFO
	.align		4
.L_6409:
        /*0058*/ 	.byte	0x04, 0x17
        /*005a*/ 	.short	(.L_6411 - .L_6410)
.L_6410:
        /*005c*/ 	.word	0x00000000
        /*0060*/ 	.short	0x0003
        /*0062*/ 	.short	0x0010
        /*0064*/ 	.byte	0x00, 0xf5, 0x21, 0x00


	//----- nvinfo : EIATTR_KPARAM_INFO
	.align		4
.L_6411:
        /*0068*/ 	.byte	0x04, 0x17
        /*006a*/ 	.short	(.L_6413 - .L_6412)
.L_6412:
        /*006c*/ 	.word	0x00000000
        /*0070*/ 	.short	0x0002
        /*0072*/ 	.short	0x0008
        /*0074*/ 	.byte	0x00, 0xf0, 0x11, 0x00


	//----- nvinfo : EIATTR_KPARAM_INFO
	.align		4
.L_6413:
        /*0078*/ 	.byte	0x04, 0x17
        /*007a*/ 	.short	(.L_6415 - .L_6414)
.L_6414:
        /*007c*/ 	.word	0x00000000
        /*0080*/ 	.short	0x0001
        /*0082*/ 	.short	0x0004
        /*0084*/ 	.byte	0x00, 0xf0, 0x11, 0x00


	//----- nvinfo : EIATTR_KPARAM_INFO
	.align		4
.L_6415:
        /*0088*/ 	.byte	0x04, 0x17
        /*008a*/ 	.short	(.L_6417 - .L_6416)
.L_6416:
        /*008c*/ 	.word	0x00000000
        /*0090*/ 	.short	0x0000
        /*0092*/ 	.short	0x0000
        /*0094*/ 	.byte	0x00, 0xf0, 0x11, 0x00


	//----- nvinfo : EIATTR_SPARSE_MMA_MASK
	.align		4
.L_6417:
        /*0098*/ 	.byte	0x03, 0x50
        /*009a*/ 	.short	0x0000


	//----- nvinfo : EIATTR_MAXREG_COUNT
	.align		4
        /*009c*/ 	.byte	0x03, 0x1b
        /*009e*/ 	.short	0x00ff


	//----- nvinfo : EIATTR_NUM_BARRIERS
	.align		4
        /*00a0*/ 	.byte	0x02, 0x4c
        /*00a2*/ 	.byte	0x01
	.zero		1


	//----- nvinfo : EIATTR_MERCURY_ISA_VERSION
	.align		4
        /*00a4*/ 	.byte	0x03, 0x5f
        /*00a6*/ 	.short	0x0101


	//----- nvinfo : EIATTR_COOP_GROUP_MASK_REGIDS
	.align		4
        /*00a8*/ 	.byte	0x04, 0x29
        /*00aa*/ 	.short	(.L_6419 - .L_6418)


	//   ....[0]....
.L_6418:
        /*00ac*/ 	.word	0xffffffff


	//   ....[1]....
        /*00b0*/ 	.word	0xffffffff


	//   ....[2]....
        /*00b4*/ 	.word	0xffffffff


	//   ....[3]....
        /*00b8*/ 	.word	0xffffffff


	//   ....[4]....
        /*00bc*/ 	.word	0xffffffff


	//   ....[5]....
        /*00c0*/ 	.word	0xffffffff


	//   ....[6]....
        /*00c4*/ 	.word	0xffffffff


	//   ....[7]....
        /*00c8*/ 	.word	0xffffffff


	//   ....[8]....
        /*00cc*/ 	.word	0xffffffff


	//   ....[9]....
        /*00d0*/ 	.word	0xffffffff


	//   ....[10]....
        /*00d4*/ 	.word	0xffffffff


	//   ....[11]....
        /*00d8*/ 	.word	0xffffffff


	//   ....[12]....
        /*00dc*/ 	.word	0xffffffff


	//   ....[13]....
        /*00e0*/ 	.word	0xffffffff


	//   ....[14]....
        /*00e4*/ 	.word	0xffffffff


	//   ....[15]....
        /*00e8*/ 	.word	0xffffffff


	//   ....[16]....
        /*00ec*/ 	.word	0xffffffff


	//   ....[17]....
        /*00f0*/ 	.word	0x05000018


	//   ....[18]....
        /*00f4*/ 	.word	0x05000018


	//   ....[19]....
        /*00f8*/ 	.word	0x05000018


	//   ....[20]....
        /*00fc*/ 	.word	0x05000018


	//   ....[21]....
        /*0100*/ 	.word	0x05000018


	//   ....[22]....
        /*0104*/ 	.word	0x05000018


	//   ....[23]....
        /*0108*/ 	.word	0x05000018


	//   ....[24]....
        /*010c*/ 	.word	0x05000018


	//   ....[25]....
        /*0110*/ 	.word	0x05000018


	//   ....[26]....
        /*0114*/ 	.word	0x05000018


	//   ....[27]....
        /*0118*/ 	.word	0x05000018


	//   ....[28]....
        /*011c*/ 	.word	0x05000018


	//   ....[29]....
        /*0120*/ 	.word	0x05000018


	//   ....[30]....
        /*0124*/ 	.word	0x05000018


	//   ....[31]....
        /*0128*/ 	.word	0x05000018


	//   ....[32]....
        /*012c*/ 	.word	0x05000018


	//----- nvinfo : EIATTR_COOP_GROUP_INSTR_OFFSETS
	.align		4
.L_6419:
        /*0130*/ 	.byte	0x04, 0x28
        /*0132*/ 	.short	(.L_6421 - .L_6420)


	//   ....[0]....
.L_6420:
        /*0134*/ 	.word	0x00001e60


	//   ....[1]....
        /*0138*/ 	.word	0x00001ec0


	//   ....[2]....
        /*013c*/ 	.word	0x00001f20


	//   ....[3]....
        /*0140*/ 	.word	0x00001f80


	//   ....[4]....
        /*0144*/ 	.word	0x00001fe0


	//   ....[5]....
        /*0148*/ 	.word	0x00002040


	//   ....[6]....
        /*014c*/ 	.word	0x000020a0


	//   ....[7]....
        /*0150*/ 	.word	0x00002100


	//   ....[8]....
        /*0154*/ 	.word	0x00002160


	//   ....[9]....
        /*0158*/ 	.word	0x000021c0


	//   ....[10]....
        /*015c*/ 	.word	0x00002220


	//   ....[11]....
        /*0160*/ 	.word	0x00002280


	//   ....[12]....
        /*0164*/ 	.word	0x000022e0


	//   ....[13]....
        /*0168*/ 	.word	0x00002340


	//   ....[14]....
        /*016c*/ 	.word	0x000023a0


	//   ....[15]....
        /*0170*/ 	.word	0x00002400


	//   ....[16]....
        /*0174*/ 	.word	0x000028c0


	//   ....[17]....
        /*0178*/ 	.word	0x00003930


	//   ....[18]....
        /*017c*/ 	.word	0x000039b0


	//   ....[19]....
        /*0180*/ 	.word	0x00003a50


	//   ....[20]....
        /*0184*/ 	.word	0x00003ae0


	//   ....[21]....
        /*0188*/ 	.word	0x00003b80


	//   ....[22]....
        /*018c*/ 	.word	0x00003c10


	//   ....[23]....
        /*0190*/ 	.word	0x00003cb0


	//   ....[24]....
        /*0194*/ 	.word	0x00003d40


	//   ....[25]....
        /*0198*/ 	.word	0x00003de0


	//   ....[26]....
        /*019c*/ 	.word	0x00003e70


	//   ....[27]....
        /*01a0*/ 	.word	0x00003f10


	//   ....[28]....
        /*01a4*/ 	.word	0x00003fa0


	//   ....[29]....
        /*01a8*/ 	.word	0x00004040


	//   ....[30]....
        /*01ac*/ 	.word	0x000040d0


	//   ....[31]....
        /*01b0*/ 	.word	0x00004170


	//   ....[32]....
        /*01b4*/ 	.word	0x00004200


	//----- nvinfo : EIATTR_VRC_CTA_INIT_COUNT
	.align		4
.L_6421:
        /*01b8*/ 	.byte	0x02, 0x4a
	.zero		1
	.zero		1


	//----- nvinfo : EIATTR_EXIT_INSTR_OFFSETS
	.align		4
        /*01bc*/ 	.byte	0x04, 0x1c
        /*01be*/ 	.short	(.L_6423 - .L_6422)


	//   ....[0]....
.L_6422:
        /*01c0*/ 	.word	0x000002f0


	//   ....[1]....
        /*01c4*/ 	.word	0x000038e0


	//----- nvinfo : EIATTR_MAX_THREADS
	.align		4
.L_6423:
        /*01c8*/ 	.byte	0x04, 0x05
        /*01ca*/ 	.short	(.L_6425 - .L_6424)
.L_6424:
        /*01cc*/ 	.word	0x00000080
        /*01d0*/ 	.word	0x00000001
        /*01d4*/ 	.word	0x00000001


	//----- nvinfo : EIATTR_CRS_STACK_SIZE
	.align		4
.L_6425:
        /*01d8*/ 	.byte	0x04, 0x1e
        /*01da*/ 	.short	(.L_6427 - .L_6426)
.L_6426:
        /*01dc*/ 	.word	0x00000000


	//----- nvinfo : EIATTR_CBANK_PARAM_SIZE
	.align		4
.L_6427:
        /*01e0*/ 	.byte	0x03, 0x19
        /*01e2*/ 	.short	0x0034


	//----- nvinfo : EIATTR_PARAM_CBANK
	.align		4
        /*01e4*/ 	.byte	0x04, 0x0a
        /*01e6*/ 	.short	(.L_6429 - .L_6428)
	.align		4
.L_6428:
        /*01e8*/ 	.word	index@(.nv.constant0._Z9cuda_gemmIiLi128ELi4ELi1ELi4096ELi32ELi32ELi64ELi0ELi0EEviiiPT_S1_S1_iii)
        /*01ec*/ 	.short	0x0380
        /*01ee*/ 	.short	0x0034


	//----- nvinfo : EIATTR_SW_WAR
	.align		4
.L_6429:
        /*01f0*/ 	.byte	0x04, 0x36
        /*01f2*/ 	.short	(.L_6431 - .L_6430)
.L_6430:
        /*01f4*/ 	.word	0x00000008
.L_6431:


//--------------------- .nv.info._Z9cuda_gemmIiLi128ELi4ELi1ELi4096ELi16ELi16ELi64ELi1ELi1EEviiiPT_S1_S1_iii --------------------------
	.section	.nv.info._Z9cuda_gemmIiLi128ELi4ELi1ELi4096ELi16ELi16ELi64ELi1ELi1EEviiiPT_S1_S1_iii,"",@"SHT_CUDA_INFO"
	.sectionflags	@""
	.align	4


	//----- nvinfo : EIATTR_CUDA_API_VERSION
	.align		4
        /*0000*/ 	.byte	0x04, 0x37
        /*0002*/ 	.short	(.L_6433 - .L_6432)
.L_6432:
        /*0004*/ 	.word	0x00000082


	//----- nvinfo : EIATTR_KPARAM_INFO
	.align		4
.L_6433:
        /*0008*/ 	.byte	0x04, 0x17
        /*000a*/ 	.short	(.L_6435 - .L_6434)
.L_6434:
        /*000c*/ 	.word	0x00000000
        /*0010*/ 	.short	0x0008
        /*0012*/ 	.short	0x0030
        /*0014*/ 	.byte	0x00, 0xf0, 0x11, 0x00


	//----- nvinfo : EIATTR_KPARAM_INFO
	.align		4
.L_6435:
        /*0018*/ 	.byte	0x04, 0x17
        /*001a*/ 	.short	(.L_6437 - .L_6436)
.L_6436:
        /*001c*/ 	.word	0x00000000
        /*0020*/ 	.short	0x0007
        /*0022*/ 	.short	0x002c
        /*0024*/ 	.byte	0x00, 0xf0, 0x11, 0x00


	//----- nvinfo : EIATTR_KPARAM_INFO
	.align		4
.L_6437:
        /*0028*/ 	.byte	0x04, 0x17
        /*002a*/ 	.short	(.L_6439 - .L_6438)
.L_6438:
        /*002c*/ 	.word	0x00000000
        /*0030*/ 	.short	0x0006
        /*0032*/ 	.short	0x0028
        /*0034*/ 	.byte	0x00, 0xf0, 0x11, 0x00


	//----- nvinfo : EIATTR_KPARAM_INFO
	.align		4
.L_6439:
        /*0038*/ 	.byte	0x04, 0x17
        /*003a*/ 	.short	(.L_6441 - .L_6440)
.L_6440:
        /*003c*/ 	.word	0x00000000
        /*0040*/ 	.short	0x0005
        /*0042*/ 	.short	0x0020
        /*0044*/ 	.byte	0x00, 0xf5, 0x21, 0x00


	//----- nvinfo : EIATTR_KPARAM_INFO
	.align		4
.L_6441:
        /*0048*/ 	.byte	0x04, 0x17
        /*004a*/ 	.short	(.L_6443 - .L_6442)
.L_6442:
        /*004c*/ 	.word	0x00000000
        /*0050*/ 	.short	0x0004
        /*0052*/ 	.short	0x0018
        /*0054*/ 	.byte	0x00, 0xf5, 0x21, 0x00


	//----- nvinfo : EIATTR_KPARAM_INFO
	.align		4
.L_6443:
        /*0058*/ 	.byte	0x04, 0x17
        /*005a*/ 	.short	(.L_6445 - .L_6444)
.L_6444:
        /*005c*/ 	.word	0x00000000
        /*0060*/ 	.short	0x0003
        /*0062*/ 	.short	0x0010
        /*0064*/ 	.byte	0x00, 0xf5, 0x21, 0x00


	//----- nvinfo : EIATTR_KPARAM_INFO
	.align		4
.L_6445:
        /*0068*/ 	.byte	0x04, 0x17
        /*006a*/ 	.short	(.L_6447 - .L_6446)
.L_6446:
        /*006c*/ 	.word	0x00000000
        /*0070*/ 	.short	0x0002
        /*0072*/ 	.short	0x0008
        /*0074*/ 	.byte	0x00, 0xf0, 0x11, 0x00


	//----- nvinfo : EIATTR_KPARAM_INFO
	.align		4
.L_6447:
        /*0078*/ 	.byte	0x04, 0x17
        /*007a*/ 	.short	(.L_6449 - .L_6448)
.L_6448:
        /*007c*/ 	.word	0x00000000
        /*0080*/ 	.short	0x0001
        /*0082*/ 	.short	0x0004
        /*0084*/ 	.byte	0x00, 0xf0, 0x11, 0x00


	//----- nvinfo : EIATTR_KPARAM_INFO
	.align		4
.L_6449:
        /*0088*/ 	.byte	0x04, 0x17
        /*008a*/ 	.short	(.L_6451 - .L_6450)
.L_6450:
        /*008c*/ 	.word	0x00000000
        /*0090*/ 	.short	0x0000
        /*0092*/ 	.short	0x0000
        /*0094*/ 	.byte	0x00, 0xf0, 0x11, 0x00


	//----- nvinfo : EIATTR_SPARSE_MMA_MASK
	.align		4
.L_6451:
        /*0098*/ 	.byte	0x03, 0x50
        /*009a*/ 	.short	0x0000


	//----- nvinfo : EIATTR_MAXREG_COUNT
	.align		4
        /*009c*/ 	.byte	0x03, 0x1b
        /*009e*/ 	.short	0x00ff


	//----- nvinfo : EIATTR_NUM_BARRIERS
	.align		4
        /*00a0*/ 	.byte	0x02, 0x4c
        /*00a2*/ 	.byte	0x01
	.zero		1


	//----- nvinfo : EIATTR_MERCURY_ISA_VERSION
	.align		4
        /*00a4*/ 	.byte	0x03, 0x5f
        /*00a6*/ 	.short	0x0101


	//----- nvinfo : EIATTR_COOP_GROUP_MASK_REGIDS
	.align		4
        /*00a8*/ 	.byte	0x04, 0x29
        /*00aa*/ 	.short	(.L_6453 - .L_6452)


	//   ....[0]....
.L_6452:
        /*00ac*/ 	.word	0xffffffff


	//   ....[1]....
        /*00b0*/ 	.word	0xffffffff


	//   ....[2]....
        /*00b4*/ 	.word	0xffffffff


	//   ....[3]....
        /*00b8*/ 	.word	0xffffffff


	//   ....[4]....
        /*00bc*/ 	.word	0xffffffff


	//   ....[5]....
        /*00c0*/ 	.word	0xffffffff


	//   ....[6]....
        /*00c4*/ 	.word	0xffffffff


	//   ....[7]....
        /*00c8*/ 	.word	0xffffffff


	//   ....[8]....
        /*00cc*/ 	.word	0xffffffff


	//   ....[9]....
        /*00d0*/ 	.word	0xffffffff


	//   ....[10]....
        /*00d4*/ 	.word	0xffffffff


	//   ....[11]....
        /*00d8*/ 	.word	0xffffffff


	//   ....[12]....
        /*00dc*/ 	.word	0xffffffff


	//   ....[13]....
        /*00e0*/ 	.word	0xffffffff


	//   ....[14]....
        /*00e4*/ 	.word	0xffffffff


	//   ....[15]....
        /*00e8*/ 	.word	0xffffffff


	//   ....[16]....
        /*00ec*/ 	.word	0xffffffff


	//   ....[17]....
        /*00f0*/ 	.word	0xffffffff


	//   ....[18]....
        /*00f4*/ 	.word	0xffffffff


	//   ....[19]....
        /*00f8*/ 	.word	0xffffffff


	//   ....[20]....
        /*00fc*/ 	.word	0xffffffff


	//   ....[21]....
        /*0100*/ 	.word	0xffffffff


	//   ....[22]....
        /*0104*/ 	.word	0xffffffff


	//   ....[23]....
        /*0108*/ 	.word	0xffffffff


	//   ....[24]....
        /*010c*/ 	.word	0xffffffff


	//   ....[25]....
        /*0110*/ 	.word	0xffffffff


	//   ....[26]....
        /*0114*/ 	.word	0xffffffff


	//   ....[27]....
        /*0118*/ 	.word	0xffffffff


	//   ....[28]....
        /*011c*/ 	.word	0xffffffff


	//   ....[29]....
        /*0120*/ 	.word	0xffffffff


	//   ....[30]....
        /*0124*/ 	.word	0xffffffff


	//   ....[31]....
        /*0128*/ 	.word	0xffffffff


	//   ....[32]....
        /*012c*/ 	.word	0xffffffff


	//   ....[33]....
        /*0130*/ 	.word	0xffffffff


	//   ....[34]....
        /*0134*/ 	.word	0xffffffff


	//   ....[35]....
        /*0138*/ 	.word	0xffffffff


	//   ....[36]....
        /*013c*/ 	.word	0xffffffff


	//   ....[37]....
        /*0140*/ 	.word	0xffffffff


	//   ....[38]....
        /*0144*/ 	.word	0xffffffff


	//   ....[39]....
        /*0148*/ 	.word	0xffffffff


	//   ....[40]....
        /*014c*/ 	.word	0xffffffff


	//   ....[41]....
        /*0150*/ 	.word	0xffffffff


	//   ....[42]....
        /*0154*/ 	.word	0xffffffff


	//   ....[43]....
        /*0158*/ 	.word	0xffffffff


	//   ....[44]....
        /*015c*/ 	.word	0xffffffff


	//   ....[45]....
        /*0160*/ 	.word	0xffffffff


	//   ....[46]....
        /*0164*/ 	.word	0xffffffff


	//   ....[47]....
        /*0168*/ 	.word	0xffffffff


	//   ....[48]....
        /*016c*/ 	.word	0xffffffff


	//   ....[49]....
        /*0170*/ 	.word	0xffffffff


	//   ....[50]....
        /*0174*/ 	.word	0xffffffff


	//   ....[51]....
        /*0178*/ 	.word	0xffffffff


	//   ....[52]....
        /*017c*/ 	.word	0xffffffff


	//   ....[53]....
        /*0180*/ 	.word	0xffffffff


	//   ....[54]....
        /*0184*/ 	.word	0xffffffff


	//   ....[55]....
        /*0188*/ 	.word	0xffffffff


	//   ....[56]....
        /*018c*/ 	.word	0xffffffff


	//   ....[57]....
        /*0190*/ 	.word	0xffffffff


	//   ....[58]....
        /*0194*/ 	.word	0xffffffff


	//   ....[59]....
        /*0198*/ 	.word	0xffffffff


	//   ....[60]....
        /*019c*/ 	.word	0xffffffff


	//   ....[61]....
        /*01a0*/ 	.word	0xffffffff


	//   ....[62]....
        /*01a4*/ 	.word	0xffffffff


	//   ....[63]....
        /*01a8*/ 	.word	0xffffffff


	//   ....[64]....
        /*01ac*/ 	.word	0xffffffff


	//   ....[65]....
        /*01b0*/ 	.word	0xffffffff


	//   ....[66]....
        /*01b4*/ 	.word	0xffffffff


	//   ....[67]....
        /*01b8*/ 	.word	0xffffffff


	//   ....[68]....
        /*01bc*/ 	.word	0xffffffff


	//   ....[69]....
        /*01c0*/ 	.word	0xffffffff


	//   ....[70]....
        /*01c4*/ 	.word	0xffffffff


	//   ....[71]....
        /*01c8*/ 	.word	0xffffffff


	//   ....[72]....
        /*01cc*/ 	.word	0xffffffff


	//   ....[73]....
        /*01d0*/ 	.word	0xffffffff


	//   ....[74]....
        /*01d4*/ 	.word	0xffffffff


	//   ....[75]....
        /*01d8*/ 	.word	0xffffffff


	//   ....[76]....
        /*01dc*/ 	.word	0xffffffff


	//   ....[77]....
        /*01e0*/ 	.word	0xffffffff


	//   ....[78]....
        /*01e4*/ 	.word	0xffffffff


	//   ....[79]....
        /*01e8*/ 	.word	0xffffffff


	//   ....[80]....
        /*01ec*/ 	.word	0xffffffff


	//   ....[81]....
        /*01f0*/ 	.word	0xffffffff


	//   ....[82]....
        /*01f4*/ 	.word	0xffffffff


	//   ....[83]....
        /*01f8*/ 	.word	0xffffffff


	//   ....[84]....
        /*01fc*/ 	.word	0xffffffff


	//   ....[85]....
        /*0200*/ 	.word	0xffffffff


	//   ....[86]....
        /*0204*/ 	.word	0xffffffff


	//   ....[87]....
        /*0208*/ 	.word	0xffffffff


	//   ....[88]....
        /*020c*/ 	.word	0xffffffff


	//   ....[89]....
        /*0210*/ 	.word	0xffffffff


	//   ....[90]....
        /*0214*/ 	.word	0xffffffff


	//   ....[91]....
        /*0218*/ 	.word	0xffffffff


	//   ....[92]....
        /*021c*/ 	.word	0xffffffff


	//   ....[93]....
        /*0220*/ 	.word	0xffffffff


	//   ....[94]....
        /*0224*/ 	.word	0xffffffff


	//   ....[95]....
        /*0228*/ 	.word	0xffffffff


	//   ....[96]....
        /*022c*/ 	.word	0xffffffff


	//   ....[97]....
        /*0230*/ 	.word	0xffffffff


	//   ....[98]....
        /*0234*/ 	.word	0xffffffff


	//   ....[99]....
        /*0238*/ 	.word	0xffffffff


	//   ....[100]....
        /*023c*/ 	.word	0xffffffff


	//   ....[101]....
        /*0240*/ 	.word	0xffffffff


	//   ....[102]....
        /*0244*/ 	.word	0xffffffff


	//   ....[103]....
        /*0248*/ 	.word	0xffffffff


	//   ....[104]....
        /*024c*/ 	.word	0xffffffff


	//   ....[105]....
        /*0250*/ 	.word	0xffffffff


	//   ....[106]....
        /*0254*/ 	.word	0xffffffff


	//   ....[107]....
        /*0258*/ 	.word	0xffffffff


	//   ....[108]....
        /*025c*/ 	.word	0xffffffff


	//   ....[109]....
        /*0260*/ 	.word	0xffffffff


	//   ....[110]....
        /*0264*/ 	.word	0xffffffff


	//   ....[111]....
        /*0268*/ 	.word	0xffffffff


	//   ....[112]....
        /*026c*/ 	.word	0xffffffff


	//   ....[113]....
        /*0270*/ 	.word	0xffffffff


	//   ....[114]....
        /*0274*/ 	.word	0xffffffff


	//   ....[115]....
        /*0278*/ 	.word	0xffffffff


	//   ....[116]....
        /*027c*/ 	.word	0xffffffff


	//   ....[117]....
        /*0280*/ 	.word	0xffffffff


	//   ....[118]....
        /*0284*/ 	.word	0xffffffff


	//   ....[119]....
        /*0288*/ 	.word	0xffffffff


	//   ....[120]....
        /*028c*/ 	.word	0xffffffff


	//   ....[121]....
        /*0290*/ 	.word	0xffffffff


	//   ....[122]....
        /*0294*/ 	.word	0xffffffff


	//   ....[123]....
        /*0298*/ 	.word	0xffffffff


	//   ....[124]....
        /*029c*/ 	.word	0xffffffff


	//   ....[125]....
        /*02a0*/ 	.word	0xffffffff


	//   ....[126]....
        /*02a4*/ 	.word	0xffffffff


	//   ....[127]....
        /*02a8*/ 	.word	0xffffffff


	//   ....[128]....
        /*02ac*/ 	.word	0xffffffff


	//   ....[129]....
        /*02b0*/ 	.word	0xffffffff


	//   ....[130]....
        /*02b4*/ 	.word	0xffffffff


	//   ....[131]....
        /*02b8*/ 	.word	0xffffffff


	//   ....[132]....
        /*02bc*/ 	.word	0xffffffff


	//   ....[133]....
        /*02c0*/ 	.word	0xffffffff


	//   ....[134]....
        /*02c4*/ 	.word	0xffffffff


	//   ....[135]....
        /*02c8*/ 	.word	0xffffffff


	//   ....[136]....
        /*02cc*/ 	.word	0xffffffff


	//   ....[137]....
        /*02d0*/ 	.word	0xffffffff


	//   ....[138]....
        /*02d4*/ 	.word	0xffffffff


	//   ....[139]....
        /*02d8*/ 	.word	0xffffffff


	//   ....[140]....
        /*02dc*/ 	.word	0xffffffff


	//   ....[141]....
        /*02e0*/ 	.word	0xffffffff


	//   ....[142]....
        /*02e4*/ 	.word	0xffffffff


	//   ....[143]....
        /*02e8*/ 	.word	0xffffffff


	//   ....[144]....
        /*02ec*/ 	.word	0xffffffff


	//   ....[145]....
        /*02f0*/ 	.word	0xffffffff


	//   ....[146]....
        /*02f4*/ 	.word	0xffffffff


	//   ....[147]....
        /*02f8*/ 	.word	0xffffffff


	//   ....[148]....
        /*02fc*/ 	.word	0xffffffff


	//   ....[149]....
        /*0300*/ 	.word	0xffffffff


	//   ....[150]....
        /*0304*/ 	.word	0xffffffff


	//   ....[151]....
        /*0308*/ 	.word	0xffffffff


	//   ....[152]....
        /*030c*/ 	.word	0xffffffff


	//   ....[153]....
        /*0310*/ 	.word	0xffffffff


	//   ....[154]....
        /*0314*/ 	.word	0xffffffff


	//   ....[155]....
        /*0318*/ 	.word	0xffffffff


	//   ....[156]....
        /*031c*/ 	.word	0xffffffff


	//   ....[157]....
        /*0320*/ 	.word	0xffffffff


	//   ....[158]....
        /*0324*/ 	.word	0xffffffff


	//   ....[159]....
        /*0328*/ 	.word	0xffffffff


	//   ....[160]....
        /*032c*/ 	.word	0xffffffff


	//   ....[161]....
        /*0330*/ 	.word	0xffffffff


	//   ....[162]....
        /*0334*/ 	.word	0xffffffff


	//   ....[163]....
        /*0338*/ 	.word	0xffffffff


	//   ....[164]....
        /*033c*/ 	.word	0xffffffff


	//   ....[165]....
        /*0340*/ 	.word	0xffffffff


	//   ....[166]....
        /*0344*/ 	.word	0xffffffff


	//   ....[167]....
        /*0348*/ 	.word	0xffffffff


	//   ....[168]....
        /*034c*/ 	.word	0xffffffff


	//   ....[169]....
        /*0350*/ 	.word	0xffffffff


	//   ....[170]....
        /*0354*/ 	.word	0xffffffff


	//   ....[171]....
        /*0358*/ 	.word	0xffffffff


	//   ....[172]....
        /*035c*/ 	.word	0xffffffff


	//   ....[173]....
        /*0360*/ 	.word	0xffffffff


	//   ....[174]....
        /*0364*/ 	.word	0xffffffff


	//   ....[175]....
        /*0368*/ 	.word	0xffffffff


	//   ....[176]....
        /*036c*/ 	.word	0xffffffff


	//   ....[177]....
        /*0370*/ 	.word	0xffffffff


	//   ....[178]....
        /*0374*/ 	.word	0xffffffff


	//   ....[179]....
        /*0378*/ 	.word	0xffffffff


	//   ....[180]....
        /*037c*/ 	.word	0xffffffff


	//   ....[181]....
        /*0380*/ 	.word	0xffffffff


	//   ....[182]....
        /*0384*/ 	.word	0xffffffff


	//   ....[183]....
        /*0388*/ 	.word	0xffffffff


	//   ....[184]....
        /*038c*/ 	.word	0xffffffff


	//   ....[185]....
        /*0390*/ 	.word	0xffffffff


	//   ....[186]....
        /*0394*/ 	.word	0xffffffff


	//   ....[187]....
        /*0398*/ 	.word	0xffffffff


	//   ....[188]....
        /*039c*/ 	.word	0xffffffff


	//   ....[189]....
        /*03a0*/ 	.word	0xffffffff


	//   ....[190]....
        /*03a4*/ 	.word	0xffffffff


	//   ....[191]....
        /*03a8*/ 	.word	0xffffffff


	//   ....[192]....
        /*03ac*/ 	.word	0xffffffff


	//   ....[193]....
        /*03b0*/ 	.word	0xffffffff


	//   ....[194]....
        /*03b4*/ 	.word	0xffffffff


	//   ....[195]....
        /*03b8*/ 	.word	0xffffffff


	//   ....[196]....
        /*03bc*/ 	.word	0xffffffff


	//   ....[197]....
        /*03c0*/ 	.word	0xffffffff


	//   ....[198]....
        /*03c4*/ 	.word	0xffffffff


	//   ....[199]....
        /*03c8*/ 	.word	0xffffffff


	//   ....[200]....
        /*03cc*/ 	.word	0xffffffff


	//   ....[201]....
        /*03d0*/ 	.word	0xffffffff


	//   ....[202]....
        /*03d4*/ 	.word	0xffffffff


	//   ....[203]....
        /*03d8*/ 	.word	0xffffffff


	//   ....[204]....
        /*03dc*/ 	.word	0xffffffff


	//   ....[205]....
        /*03e0*/ 	.word	0xffffffff


	//   ....[206]....
        /*03e4*/ 	.word	0xffffffff


	//   ....[207]....
        /*03e8*/ 	.word	0xffffffff


	//   ....[208]....
        /*03ec*/ 	.word	0xffffffff


	//   ....[209]....
        /*03f0*/ 	.word	0xffffffff


	//   ....[210]....
        /*03f4*/ 	.word	0xffffffff


	//   ....[211]....
        /*03f8*/ 	.word	0xffffffff


	//   ....[212]....
        /*03fc*/ 	.word	0xffffffff


	//   ....[213]....
        /*0400*/ 	.word	0xffffffff


	//   ....[214]....
        /*0404*/ 	.word	0xffffffff


	//   ....[215]....
        /*0408*/ 	.word	0xffffffff


	//   ....[216]....
        /*040c*/ 	.word	0xffffffff


	//   ....[217]....
        /*0410*/ 	.word	0xffffffff


	//   ....[218]....
        /*0414*/ 	.word	0xffffffff


	//   ....[219]....
        /*0418*/ 	.word	0xffffffff


	//   ....[220]....
        /*041c*/ 	.word	0xffffffff


	//   ....[221]....
        /*0420*/ 	.word	0xffffffff


	//   ....[222]....
        /*0424*/ 	.word	0xffffffff


	//   ....[223]....
        /*0428*/ 	.word	0xffffffff


	//   ....[224]....
        /*042c*/ 	.word	0xffffffff


	//   ....[225]....
        /*0430*/ 	.word	0xffffffff


	//   ....[226]....
        /*0434*/ 	.word	0xffffffff


	//   ....[227]....
        /*0438*/ 	.word	0xffffffff


	//   ....[228]....
        /*043c*/ 	.word	0xffffffff


	//   ....[229]....
        /*0440*/ 	.word	0xffffffff


	//   ....[230]....
        /*0444*/ 	.word	0xffffffff


	//   ....[231]....
        /*0448*/ 	.word	0xffffffff


	//   ....[232]....
        /*044c*/ 	.word	0xffffffff


	//   ....[233]....
        /*0450*/ 	.word	0xffffffff


	//   ....[234]....
        /*0454*/ 	.word	0xffffffff


	//   ....[235]....
        /*0458*/ 	.word	0xffffffff


	//   ....[236]....
        /*045c*/ 	.word	0xffffffff


	//   ....[237]....
        /*0460*/ 	.word	0xffffffff


	//   ....[238]....
        /*0464*/ 	.word	0xffffffff


	//   ....[239]....
        /*0468*/ 	.word	0xffffffff


	//   ....[240]....
        /*046c*/ 	.word	0xffffffff


	//   ....[241]....
        /*0470*/ 	.word	0xffffffff


	//   ....[242]....
        /*0474*/ 	.word	0xffffffff


	//   ....[243]....
        /*0478*/ 	.word	0xffffffff


	//   ....[244]....
        /*047c*/ 	.word	0xffffffff


	//   ....[245]....
        /*0480*/ 	.word	0xffffffff


	//   ....[246]....
        /*0484*/ 	.word	0xffffffff


	//   ....[247]....
        /*0488*/ 	.word	0xffffffff


	//   ....[248]....
        /*048c*/ 	.word	0xffffffff


	//   ....[249]....
        /*0490*/ 	.word	0xffffffff


	//   ....[250]....
        /*0494*/ 	.word	0xffffffff


	//   ....[251]....
        /*0498*/ 	.word	0xffffffff


	//   ....[252]....
        /*049c*/ 	.word	0xffffffff


	//   ....[253]....
        /*04a0*/ 	.word	0xffffffff


	//   ....[254]....
        /*04a4*/ 	.word	0xffffffff


	//   ....[255]....
        /*04a8*/ 	.word	0xffffffff


	//----- nvinfo : EIATTR_COOP_GROUP_INSTR_OFFSETS
	.align		4
.L_6453:
        /*04ac*/ 	.byte	0x04, 0x28
        /*04ae*/ 	.short	(.L_6455 - .L_6454)


	//   ....[0]....
.L_6454:
        /*04b0*/ 	.word	0x00000d80


	//   ....[1]....
        /*04b4*/ 	.word	0x00000dc0


	//   ....[2]....
        /*04b8*/ 	.word	0x00000e30


	//   ....[3]....
        /*04bc*/ 	.word	0x00000e60


	//   ....[4]....
        /*04c0*/ 	.word	0x00000ec0


	//   ....[5]....
        /*04c4*/ 	.word	0x00000f50


	//   ....[6]....
        /*04c8*/ 	.word	0x00000fb0


	//   ....[7]....
        /*04cc*/ 	.word	0x000010d0


	//   ....[8]....
        /*04d0*/ 	.word	0x000011b0


	//   ....[9]....
        /*04d4*/ 	.word	0x000011e0


	//   ....[10]....
        /*04d8*/ 	.word	0x00001200


	//   ....[11]....
        /*04dc*/ 	.word	0x00001250


	//   ....[12]....
        /*04e0*/ 	.word	0x000012c0


	//   ....[13]....
        /*04e4*/ 	.word	0x00001300


	//   ....[14]....
        /*04e8*/ 	.word	0x00001350


	//   ....[15]....
        /*04ec*/ 	.word	0x00001360


	//   ....[16]....
        /*04f0*/ 	.word	0x00001380


	//   ....[17]....
        /*04f4*/ 	.word	0x000013c0


	//   ....[18]....
        /*04f8*/ 	.word	0x00001400


	//   ....[19]....
        /*04fc*/ 	.word	0x00001420


	//   ....[20]....
        /*0500*/ 	.word	0x00001440


	//   ....[21]....
        /*0504*/ 	.word	0x00001480


	//   ....[22]....
        /*0508*/ 	.word	0x000014c0


	//   ....[23]....
        /*050c*/ 	.word	0x000014e0


	//   ....[24]....
        /*0510*/ 	.word	0x00001500


	//   ....[25]....
        /*0514*/ 	.word	0x00001520


	//   ....[26]....
        /*0518*/ 	.word	0x00001540


	//   ....[27]....
        /*051c*/ 	.word	0x00001560


	//   ....[28]....
        /*0520*/ 	.word	0x00001580


	//   ....[29]....
        /*0524*/ 	.word	0x00001590


	//   ....[30]....
        /*0528*/ 	.word	0x000015b0


	//   ....[31]....
        /*052c*/ 	.word	0x000015d0


	//   ....[32]....
        /*0530*/ 	.word	0x00001630


	//   ....[33]....
        /*0534*/ 	.word	0x00001650


	//   ....[34]....
        /*0538*/ 	.word	0x00001660


	//   ....[35]....
        /*053c*/ 	.word	0x00001670


	//   ....[36]....
        /*0540*/ 	.word	0x000016a0


	//   ....[37]....
        /*0544*/ 	.word	0x000016c0


	//   ....[38]....
        /*0548*/ 	.word	0x000016f0


	//   ....[39]....
        /*054c*/ 	.word	0x00001710


	//   ....[40]....
        /*0550*/ 	.word	0x00001730


	//   ....[41]....
        /*0554*/ 	.word	0x00001750


	//   ....[42]....
        /*0558*/ 	.word	0x00001770


	//   ....[43]....
        /*055c*/ 	.word	0x00001790


	//   ....[44]....
        /*0560*/ 	.word	0x000017b0


	//   ....[45]....
        /*0564*/ 	.word	0x000017e0


	//   ....[46]....
        /*0568*/ 	.word	0x00001810


	//   ....[47]....
        /*056c*/ 	.word	0x00001830


	//   ....[48]....
        /*0570*/ 	.word	0x00001860


	//   ....[49]....
        /*0574*/ 	.word	0x00001870


	//   ....[50]....
        /*0578*/ 	.word	0x00001890


	//   ....[51]....
        /*057c*/ 	.word	0x000018a0


	//   ....[52]....
        /*0580*/ 	.word	0x000018b0


	//   ....[53]....
        /*0584*/ 	.word	0x000018c0


	//   ....[54]....
        /*0588*/ 	.word	0x00001940


	//   ....[55]....
        /*058c*/ 	.word	0x00001960


	//   ....[56]....
        /*0590*/ 	.word	0x00001980


	//   ....[57]....
        /*0594*/ 	.word	0x000019a0


	//   ....[58]....
        /*0598*/ 	.word	0x000019c0


	//   ....[59]....
        /*059c*/ 	.word	0x000019e0


	//   ....[60]....
        /*05a0*/ 	.word	0x00001a00


	//   ....[61]....
        /*05a4*/ 	.word	0x00001a20


	//   ....[62]....
        /*05a8*/ 	.word	0x00001a40


	//   ....[63]....
        /*05ac*/ 	.word	0x00001a90


	//   ....[64]....
        /*05b0*/ 	.word	0x00001ab0


	//   ....[65]....
        /*05b4*/ 	.word	0x00001ac0


	//   ....[66]....
        /*05b8*/ 	.word	0x00001ae0


	//   ....[67]....
        /*05bc*/ 	.word	0x00001b10


	//   ....[68]....
        /*05c0*/ 	.word	0x00001b20


	//   ....[69]....
        /*05c4*/ 	.word	0x00001b40


	//   ....[70]....
        /*05c8*/ 	.word	0x00001b80


	//   ....[71]....
        /*05cc*/ 	.word	0x00001ba0


	//   ....[72]....
        /*05d0*/ 	.word	0x00001bc0


	//   ....[73]....
        /*05d4*/ 	.word	0x00001be0


	//   ....[74]....
        /*05d8*/ 	.word	0x00001bf0


	//   ....[75]....
        /*05dc*/ 	.word	0x00001c10


	//   ....[76]....
        /*05e0*/ 	.word	0x00001c30


	//   ....[77]....
        /*05e4*/ 	.word	0x00001c60


	//   ....[78]....
        /*05e8*/ 	.word	0x00001ca0


	//   ....[79]....
        /*05ec*/ 	.word	0x00001cb0


	//   ....[80]....
        /*05f0*/ 	.word	0x00001cf0


	//   ....[81]....
        /*05f4*/ 	.word	0x00001d00


	//   ....[82]....
        /*05f8*/ 	.word	0x00001d20


	//   ....[83]....
        /*05fc*/ 	.word	0x00001d50


	//   ....[84]....
        /*0600*/ 	.word	0x00001d70


	//   ....[85]....
        /*0604*/ 	.word	0x00001d90


	//   ....[86]....
        /*0608*/ 	.word	0x00001dc0


	//   ....[87]....
        /*060c*/ 	.word	0x00001de0


	//   ....[88]....
        /*0610*/ 	.word	0x00001e00


	//   ....[89]....
        /*0614*/ 	.word	0x00001e20


	//   ....[90]....
        /*0618*/ 	.word	0x00001e40


	//   ....[91]....
        /*061c*/ 	.word	0x00001e60


	//   ....[92]....
        /*0620*/ 	.word	0x00001e80


	//   ....[93]....
        /*0624*/ 	.word	0x00001eb0


	//   ....[94]....
        /*0628*/ 	.word	0x00001ee0


	//   ....[95]....
        /*062c*/ 	.word	0x00001f00


	//   ....[96]....
        /*0630*/ 	.word	0x00001f30


	//   ....[97]....
        /*0634*/ 	.word	0x00001f50


	//   ....[98]....
        /*0638*/ 	.word	0x00001f70


	//   ....[99]....
        /*063c*/ 	.word	0x00001fa0


	//   ....[100]....
        /*0640*/ 	.word	0x00001fc0


	//   ....[101]....
        /*0644*/ 	.word	0x00001fe0


	//   ....[102]....
        /*0648*/ 	.word	0x00002000


	//   ....[103]....
        /*064c*/ 	.word	0x00002020


	//   ....[104]....
        /*0650*/ 	.word	0x00002040


	//   ....[105]....
        /*0654*/ 	.word	0x00002060


	//   ....[106]....
        /*0658*/ 	.word	0x00002080


	//   ....[107]....
        /*065c*/ 	.word	0x000020a0


	//   ....[108]....
        /*0660*/ 	.word	0x000020c0


	//   ....[109]....
        /*0664*/ 	.word	0x000020e0


	//   ....[110]....
        /*0668*/ 	.word	0x00002100


	//   ....[111]....
        /*066c*/ 	.word	0x00002120


	//   ....[112]....
        /*0670*/ 	.word	0x00002190


	//   ....[113]....
        /*0674*/ 	.word	0x000021a0


	//   ....[114]....
        /*0678*/ 	.word	0x000021c0


	//   ....[115]....
        /*067c*/ 	.word	0x000021f0


	//   ....[116]....
        /*0680*/ 	.word	0x00002210


	//   ....[117]....
        /*0684*/ 	.word	0x00002220


	//   ....[118]....
        /*0688*/ 	.word	0x00002250


	//   ....[119]....
        /*068c*/ 	.word	0x00002270


	//   ....[120]....
        /*0690*/ 	.word	0x00002290


	//   ....[121]....
        /*0694*/ 	.word	0x000022b0


	//   ....[122]....
        /*0698*/ 	.word	0x000022d0


	//   ....[123]....
        /*069c*/ 	.word	0x000022f0


	//   ....[124]....
        /*06a0*/ 	.word	0x00002310


	//   ....[125]....
        /*06a4*/ 	.word	0x00002330


	//   ....[126]....
        /*06a8*/ 	.word	0x00002360


	//   ....[127]....
        /*06ac*/ 	.word	0x00002370


	//   ....[128]....
        /*06b0*/ 	.word	0x00002380


	//   ....[129]....
        /*06b4*/ 	.word	0x000023a0


	//   ....[130]....
        /*06b8*/ 	.word	0x000023c0


	//   ....[131]....
        /*06bc*/ 	.word	0x000023f0


	//   ....[132]....
        /*06c0*/ 	.word	0x00002430


	//   ....[133]....
        /*06c4*/ 	.word	0x00002450


	//   ....[134]....
        /*06c8*/ 	.word	0x00002470


	//   ....[135]....
        /*06cc*/ 	.word	0x00002490


	//   ....[136]....
        /*06d0*/ 	.word	0x000024b0


	//   ....[137]....
        /*06d4*/ 	.word	0x000024d0


	//   ....[138]....
        /*06d8*/ 	.word	0x00002500


	//   ....[139]....
        /*06dc*/ 	.word	0x00002520


	//   ....[140]....
        /*06e0*/ 	.word	0x00002530


	//   ....[141]....
        /*06e4*/ 	.word	0x00002560


	//   ....[142]....
        /*06e8*/ 	.word	0x00002590


	//   ....[143]....
        /*06ec*/ 	.word	0x000025b0


	//   ....[144]....
        /*06f0*/ 	.word	0x000025c0


	//   ....[145]....
        /*06f4*/ 	.word	0x000025d0


	//   ....[146]....
        /*06f8*/ 	.word	0x00002600


	//   ....[147]....
        /*06fc*/ 	.word	0x00002610


	//   ....[148]....
        /*0700*/ 	.word	0x00002620


	//   ....[149]....
        /*0704*/ 	.word	0x00002640


	//   ....[150]....
        /*0708*/ 	.word	0x00002690


	//   ....[151]....
        /*070c*/ 	.word	0x000026c0


	//   ....[152]....
        /*0710*/ 	.word	0x000026e0


	//   ....[153]....
        /*0714*/ 	.word	0x00002700


	//   ....[154]....
        /*0718*/ 	.word	0x00002710


	//   ....[155]....
        /*071c*/ 	.word	0x00002740


	//   ....[156]....
        /*0720*/ 	.word	0x00002770


	//   ....[157]....
        /*0724*/ 	.word	0x00002790


	//   ....[158]....
        /*0728*/ 	.word	0x000027a0


	//   ....[159]....
        /*072c*/ 	.word	0x000027d0


	//   ....[160]....
        /*0730*/ 	.word	0x000027e0


	//   ....[161]....
        /*0734*/ 	.word	0x00002810


	//   ....[162]....
        /*0738*/ 	.word	0x00002840


	//   ....[163]....
        /*073c*/ 	.word	0x00002860


	//   ....[164]....
        /*0740*/ 	.word	0x00002880


	//   ....[165]....
        /*0744*/ 	.word	0x000028b0


	//   ....[166]....
        /*0748*/ 	.word	0x000028d0


	//   ....[167]....
        /*074c*/ 	.word	0x000028f0


	//   ....[168]....
        /*0750*/ 	.word	0x00002910


	//   ....[169]....
        /*0754*/ 	.word	0x00002930


	//   ....[170]....
        /*0758*/ 	.word	0x00002950


	//   ....[171]....
        /*075c*/ 	.word	0x00002960


	//   ....[172]....
        /*0760*/ 	.word	0x00002990


	//   ....[173]....
        /*0764*/ 	.word	0x000029b0


	//   ....[174]....
        /*0768*/ 	.word	0x000029d0


	//   ....[175]....
        /*076c*/ 	.word	0x000029f0


	//   ....[176]....
        /*0770*/ 	.word	0x00002a50


	//   ....[177]....
        /*0774*/ 	.word	0x00002a60


	//   ....[178]....
        /*0778*/ 	.word	0x00002a90


	//   ....[179]....
        /*077c*/ 	.word	0x00002aa0


	//   ....[180]....
        /*0780*/ 	.word	0x00002ac0


	//   ....[181]....
        /*0784*/ 	.word	0x00002af0


	//   ....[182]....
        /*0788*/ 	.word	0x00002b10


	//   ....[183]....
        /*078c*/ 	.word	0x00002b40


	//   ....[184]....
        /*0790*/ 	.word	0x00002b60


	//   ....[185]....
        /*0794*/ 	.word	0x00002b80


	//   ....[186]....
        /*0798*/ 	.word	0x00002ba0


	//   ....[187]....
        /*079c*/ 	.word	0x00002bc0


	//   ....[188]....
        /*07a0*/ 	.word	0x00002bf0


	//   ....[189]....
        /*07a4*/ 	.word	0x00002c10


	//   ....[190]....
        /*07a8*/ 	.word	0x00002c30


	//   ....[191]....
        /*07ac*/ 	.word	0x00002c60


	//   ....[192]....
        /*07b0*/ 	.word	0x00002c80


	//   ....[193]....
        /*07b4*/ 	.word	0x00002ca0


	//   ....[194]....
        /*07b8*/ 	.word	0x00002cb0


	//   ....[195]....
        /*07bc*/ 	.word	0x00002ce0


	//   ....[196]....
        /*07c0*/ 	.word	0x00002d20


	//   ....[197]....
        /*07c4*/ 	.word	0x00002d40


	//   ....[198]....
        /*07c8*/ 	.word	0x00002d70


	//   ....[199]....
        /*07cc*/ 	.word	0x00002d90


	//   ....[200]....
        /*07d0*/ 	.word	0x00002db0


	//   ....[201]....
        /*07d4*/ 	.word	0x00002dd0


	//   ....[202]....
        /*07d8*/ 	.word	0x00002df0


	//   ....[203]....
        /*07dc*/ 	.word	0x00002e10


	//   ....[204]....
        /*07e0*/ 	.word	0x00002e30


	//   ....[205]....
        /*07e4*/ 	.word	0x00002e50


	//   ....[206]....
        /*07e8*/ 	.word	0x00002e70


	//   ....[207]....
        /*07ec*/ 	.word	0x00002e90


	//   ....[208]....
        /*07f0*/ 	.word	0x00002f20


	//   ....[209]....
        /*07f4*/ 	.word	0x00002f30


	//   ....[210]....
        /*07f8*/ 	.word	0x00002f40


	//   ....[211]....
        /*07fc*/ 	.word	0x00002f50


	//   ....[212]....
        /*0800*/ 	.word	0x00002f60


	//   ....[213]....
        /*0804*/ 	.word	0x00002f70


	//   ....[214]....
        /*0808*/ 	.word	0x00002fd0


	//   ....[215]....
        /*080c*/ 	.word	0x00002ff0


	//   ....[216]....
        /*0810*/ 	.word	0x00003000


	//   ....[217]....
        /*0814*/ 	.word	0x00003020


	//   ....[218]....
        /*0818*/ 	.word	0x00003040


	//   ....[219]....
        /*081c*/ 	.word	0x00003060


	//   ....[220]....
        /*0820*/ 	.word	0x00003090


	//   ....[221]....
        /*0824*/ 	.word	0x000030b0


	//   ....[222]....
        /*0828*/ 	.word	0x000030c0


	//   ....[223]....
        /*082c*/ 	.word	0x000030d0


	//   ....[224]....
        /*0830*/ 	.word	0x00003160


	//   ....[225]....
        /*0834*/ 	.word	0x00003170


	//   ....[226]....
        /*0838*/ 	.word	0x00003180


	//   ....[227]....
        /*083c*/ 	.word	0x000031b0


	//   ....[228]....
        /*0840*/ 	.word	0x000031d0


	//   ....[229]....
        /*0844*/ 	.word	0x000031e0


	//   ....[230]....
        /*0848*/ 	.word	0x00003200


	//   ....[231]....
        /*084c*/ 	.word	0x00003230


	//   ....[232]....
        /*0850*/ 	.word	0x00003240


	//   ....[233]....
        /*0854*/ 	.word	0x00003260


	//   ....[234]....
        /*0858*/ 	.word	0x00003280


	//   ....[235]....
        /*085c*/ 	.word	0x000032a0


	//   ....[236]....
        /*0860*/ 	.word	0x000032c0


	//   ....[237]....
        /*0864*/ 	.word	0x000032f0


	//   ....[238]....
        /*0868*/ 	.word	0x00003300


	//   ....[239]....
        /*086c*/ 	.word	0x00003310


	//   ....[240]....
        /*0870*/ 	.word	0x000033a0


	//   ....[241]....
        /*0874*/ 	.word	0x000033b0


	//   ....[242]....
        /*0878*/ 	.word	0x000033c0


	//   ....[243]....
        /*087c*/ 	.word	0x000033d0


	//   ....[244]....
        /*0880*/ 	.word	0x000033e0


	//   ....[245]....
        /*0884*/ 	.word	0x000033f0


	//   ....[246]....
        /*0888*/ 	.word	0x00003410


	//   ....[247]....
        /*088c*/ 	.word	0x00003430


	//   ....[248]....
        /*0890*/ 	.word	0x00003450


	//   ....[249]....
        /*0894*/ 	.word	0x00003470


	//   ....[250]....
        /*0898*/ 	.word	0x00003490


	//   ....[251]....
        /*089c*/ 	.word	0x000034b0


	//   ....[252]....
        /*08a0*/ 	.word	0x000034d0


	//   ....[253]....
        /*08a4*/ 	.word	0x000034f0


	//   ....[254]....
        /*08a8*/ 	.word	0x00003510


	//   ....[255]....
        /*08ac*/ 	.word	0x00003530


	//----- nvinfo : EIATTR_VRC_CTA_INIT_COUNT
	.align		4
.L_6455:
        /*08b0*/ 	.byte	0x02, 0x4a
	.zero		1
	.zero		1


	//----- nvinfo : EIATTR_EXIT_INSTR_OFFSETS
	.align		4
        /*08b4*/ 	.byte	0x04, 0x1c
        /*08b6*/ 	.short	(.L_6457 - .L_6456)


	//   ....[0]....
.L_6456:
        /*08b8*/ 	.word	0x00000590


	//   ....[1]....
        /*08bc*/ 	.word	0x00003920


	//----- nvinfo : EIATTR_MAX_THREADS
	.align		4
.L_6457:
        /*08c0*/ 	.byte	0x04, 0x05
        /*08c2*/ 	.short	(.L_6459 - .L_6458)
.L_6458:
        /*08c4*/ 	.word	0x00000080
        /*08c8*/ 	.word	0x00000001
        /*08cc*/ 	.word	0x00000001


	//----- nvinfo : EIATTR_CRS_STACK_SIZE
	.align		4
.L_6459:
        /*08d0*/ 	.byte	0x04, 0x1e
        /*08d2*/ 	.short	(.L_6461 - .L_6460)
.L_6460:
        /*08d4*/ 	.word	0x00000000


	//----- nvinfo : EIATTR_CBANK_PARAM_SIZE
	.align		4
.L_6461:
        /*08d8*/ 	.byte	0x03, 0x19
        /*08da*/ 	.short	0x0034


	//----- nvinfo : EIATTR_PARAM_CBANK
	.align		4
        /*08dc*/ 	.byte	0x04, 0x0a
        /*08de*/ 	.short	(.L_6463 - .L_6462)
	.align		4
.L_6462:
        /*08e0*/ 	.word	index@(.nv.constant0._Z9cuda_gemmIiLi128ELi4ELi1ELi4096ELi16ELi16ELi64ELi1ELi1EEviiiPT_S1_S1_iii)
        /*08e4*/ 	.short	0x0380
        /*08e6*/ 	.short	0x0034


	//----- nvinfo : EIATTR_SW_WAR
	.align		4
.L_6463:
        /*08e8*/ 	.byte	0x04, 0x36
        /*08ea*/ 	.short	(.L_6465 - .L_6464)
.L_6464:
        /*08ec*/ 	.word	0x00000008
.L_6465:


//--------------------- .nv.info._Z9cuda_gemmIiLi128ELi4ELi1ELi4096ELi16ELi16ELi64ELi1ELi0EEviiiPT_S1_S1_iii --------------------------
	.section	.nv.info._Z9cuda_gemmIiLi128ELi4ELi1ELi4096ELi16ELi16ELi64ELi1ELi0EEviiiPT_S1_S1_iii,"",@"SHT_CUDA_INFO"
	.sectionflags	@""
	.align	4


	//----- nvinfo : EIATTR_CUDA_API_VERSION
	.align		4
        /*0000*/ 	.byte	0x04, 0x37
        /*0002*/ 	.short	(.L_6467 - .L_6466)
.L_6466:
        /*0004*/ 	.word	0x00000082


	//----- nvinfo : EIATTR_KPARAM_INFO
	.align		4
.L_6467:
        /*0008*/ 	.byte	0x04, 0x17
        /*000a*/ 	.short	(.L_6469 - .L_6468)
.L_6468:
        /*000c*/ 	.word	0x00000000
        /*0010*/ 	.short	0x0008
        /*0012*/ 	.short	0x0030
        /*0014*/ 	.byte	0x00, 0xf0, 0x11, 0x00


	//----- nvinfo : EIATTR_KPARAM_INFO
	.align		4
.L_6469:
        /*0018*/ 	.byte	0x04, 0x17
        /*001a*/ 	.short	(.L_6471 - .L_6470)
.L_6470:
        /*001c*/ 	.word	0x00000000
        /*0020*/ 	.short	0x0007
        /*0022*/ 	.short	0x002c
        /*0024*/ 	.byte	0x00, 0xf0, 0x11, 0x00


	//----- nvinfo : EIATTR_KPARAM_INFO
	.align		4
.L_6471:
        /*0028*/ 	.byte	0x04, 0x17
        /*002a*/ 	.short	(.L_6473 - .L_6472)
.L_6472:
        /*002c*/ 	.word	0x00000000
        /*0030*/ 	.short	0x0006
        /*0032*/ 	.short	0x0028
        /*0034*/ 	.byte	0x00, 0xf0, 0x11, 0x00


	//----- nvinfo : EIATTR_KPARAM_INFO
	.align		4
.L_6473:
        /*0038*/ 	.byte	0x04, 0x17
        /*003a*/ 	.short	(.L_6475 - .L_6474)
.L_6474:
        /*003c*/ 	.word	0x00000000
        /*0040*/ 	.short	0x0005
        /*0042*/ 	.short	0x0020
        /*0044*/ 	.byte	0x00, 0xf5, 0x21, 0x00


	//----- nvinfo : EIATTR_KPARAM_INFO
	.align		4
.L_6475:
        /*0048*/ 	.byte	0x04, 0x17
        /*004a*/ 	.short	(.L_6477 - .L_6476)
.L_6476:
        /*004c*/ 	.word	0x00000000
        /*0050*/ 	.short	0x0004
        /*0052*/ 	.short	0x0018
        /*0054*/ 	.byte	0x00, 0xf5, 0x21, 0x00


	//----- nvinfo : EIATTR_KPARAM_INFO
	.align		4
.L_6477:
        /*0058*/ 	.byte	0x04, 0x17
        /*005a*/ 	.short	(.L_6479 - .L_6478)
.L_6478:
        /*005c*/ 	.word	0x00000000
        /*0060*/ 	.short	0x0003
        /*0062*/ 	.short	0x0010
        /*0064*/ 	.byte	0x00, 0xf5, 0x21, 0x00


	//----- nvinfo : EIATTR_KPARAM_INFO
	.align		4
.L_6479:
        /*0068*/ 	.byte	0x04, 0x17
        /*006a*/ 	.short	(.L_6481 - .L_6480)
.L_6480:
        /*006c*/ 	.word	0x00000000
        /*0070*/ 	.short	0x0002
        /*0072*/ 	.short	0x0008
        /*0074*/ 	.byte	0x00, 0xf0, 0x11, 0x00


	//----- nvinfo : EIATTR_KPARAM_INFO
	.align		4
.L_6481:
        /*0078*/ 	.byte	0x04, 0x17
        /*007a*/ 	.short	(.L_6483 - .L_6482)
.L_6482:
        /*007c*/ 	.word	0x00000000
        /*0080*/ 	.short	0x0001
        /*0082*/ 	.short	0x0004
        /*0084*/ 	.byte	0x00, 0xf0, 0x11, 0x00


	//----- nvinfo : EIATTR_KPARAM_INFO
	.align		4
.L_6483:
        /*0088*/ 	.byte	0x04, 0x17
        /*008a*/ 	.short	(.L_6485 - .L_6484)
.L_6484:
        /*008c*/ 	.word	0x00000000
        /*0090*/ 	.short	0x0000
        /*0092*/ 	.short	0x0000
        /*0094*/ 	.byte	0x00, 0xf0, 0x11, 0x00


	//----- nvinfo : EIATTR_SPARSE_MMA_MASK
	.align		4
.L_6485:
        /*0098*/ 	.byte	0x03, 0x50
        /*009a*/ 	.short	0x0000


	//----- nvinfo : EIATTR_MAXREG_COUNT
	.align		4
        /*009c*/ 	.byte	0x03, 0x1b
        /*009e*/ 	.short	0x00ff


	//----- nvinfo : EIATTR_NUM_BARRIERS
	.align		4
        /*00a0*/ 	.byte	0x02, 0x4c
        /*00a2*/ 	.byte	0x01
	.zero		1


	//----- nvinfo : EIATTR_MERCURY_ISA_VERSION
	.align		4
        /*00a4*/ 	.byte	0x03, 0x5f
        /*00a6*/ 	.short	0x0101


	//----- nvinfo : EIATTR_COOP_GROUP_MASK_REGIDS
	.align		4
        /*00a8*/ 	.byte	0x04, 0x29
        /*00aa*/ 	.short	(.L_6487 - .L_6486)


	//   ....[0]....
.L_6486:
        /*00ac*/ 	.word	0xffffffff


	//   ....[1]....
        /*00b0*/ 	.word	0xffffffff


	//   ....[2]....
        /*00b4*/ 	.word	0xffffffff


	//   ....[3]....
        /*00b8*/ 	.word	0xffffffff


	//   ....[4]....
        /*00bc*/ 	.word	0xffffffff


	//   ....[5]....
        /*00c0*/ 	.word	0xffffffff


	//   ....[6]....
        /*00c4*/ 	.word	0xffffffff


	//   ....[7]....
        /*00c8*/ 	.word	0xffffffff


	//   ....[8]....
        /*00cc*/ 	.word	0xffffffff


	//   ....[9]....
        /*00d0*/ 	.word	0xffffffff


	//   ....[10]....
        /*00d4*/ 	.word	0xffffffff


	//   ....[11]....
        /*00d8*/ 	.word	0xffffffff


	//   ....[12]....
        /*00dc*/ 	.word	0xffffffff


	//   ....[13]....
        /*00e0*/ 	.word	0xffffffff


	//   ....[14]....
        /*00e4*/ 	.word	0xffffffff


	//   ....[15]....
        /*00e8*/ 	.word	0xffffffff


	//   ....[16]....
        /*00ec*/ 	.word	0x0500001a


	//   ....[17]....
        /*00f0*/ 	.word	0x0500001a


	//   ....[18]....
        /*00f4*/ 	.word	0x0500001a


	//   ....[19]....
        /*00f8*/ 	.word	0x0500001a


	//   ....[20]....
        /*00fc*/ 	.word	0x0500001a


	//   ....[21]....
        /*0100*/ 	.word	0x0500001a


	//   ....[22]....
        /*0104*/ 	.word	0x0500001a


	//   ....[23]....
        /*0108*/ 	.word	0x0500001a


	//   ....[24]....
        /*010c*/ 	.word	0x0500001a


	//   ....[25]....
        /*0110*/ 	.word	0x0500001a


	//   ....[26]....
        /*0114*/ 	.word	0x0500001a


	//   ....[27]....
        /*0118*/ 	.word	0x0500001a


	//   ....[28]....
        /*011c*/ 	.word	0x0500001a


	//   ....[29]....
        /*0120*/ 	.word	0x0500001a


	//   ....[30]....
        /*0124*/ 	.word	0x0500001a


	//   ....[31]....
        /*0128*/ 	.word	0x0500001a


	//----- nvinfo : EIATTR_COOP_GROUP_INSTR_OFFSETS
	.align		4
.L_6487:
        /*012c*/ 	.byte	0x04, 0x28
        /*012e*/ 	.short	(.L_6489 - .L_6488)


	//   ....[0]....
.L_6488:
        /*0130*/ 	.word	0x00001b20


	//   ....[1]....
        /*0134*/ 	.word	0x00001b80


	//   ....[2]....
        /*0138*/ 	.word	0x00001be0


	//   ....[3]....
        /*013c*/ 	.word	0x00001c40


	//   ....[4]....
        /*0140*/ 	.word	0x00001ca0


	//   ....[5]....
        /*0144*/ 	.word	0x00001d00


	//   ....[6]....
        /*0148*/ 	.word	0x00001d60


	//   ....[7]....
        /*014c*/ 	.word	0x00001dc0


	//   ....[8]....
        /*0150*/ 	.word	0x00001e20


	//   ....[9]....
        /*0154*/ 	.word	0x00001e80


	//   ....[10]....
        /*0158*/ 	.word	0x00001ee0


	//   ....[11]....
        /*015c*/ 	.word	0x00001f40


	//   ....[12]....
        /*0160*/ 	.word	0x00001fa0


	//   ....[13]....
        /*0164*/ 	.word	0x00002000


	//   ....[14]....
        /*0168*/ 	.word	0x00002060


	//   ....[15]....
        /*016c*/ 	.word	0x000020c0


	//   ....[16]....
        /*0170*/ 	.word	0x00004b50


	//   ....[17]....
        /*0174*/ 	.word	0x00004be0


	//   ....[18]....
        /*0178*/ 	.word	0x00004c70


	//   ....[19]....
        /*017c*/ 	.word	0x00004d00


	//   ....[20]....
        /*0180*/ 	.word	0x00004d90


	//   ....[21]....
        /*0184*/ 	.word	0x00004e20


	//   ....[22]....
        /*0188*/ 	.word	0x00004eb0


	//   ....[23]....
        /*018c*/ 	.word	0x00004f40


	//   ....[24]....
        /*0190*/ 	.word	0x00004fd0


	//   ....[25]....
        /*0194*/ 	.word	0x00005060


	//   ....[26]....
        /*0198*/ 	.word	0x000050f0


	//   ....[27]....
        /*019c*/ 	.word	0x00005180


	//   ....[28]....
        /*01a0*/ 	.word	0x00005210


	//   ....[29]....
        /*01a4*/ 	.word	0x000052a0


	//   ....[30]....
        /*01a8*/ 	.word	0x00005330


	//   ....[31]....
        /*01ac*/ 	.word	0x000053c0


	//----- nvinfo : EIATTR_VRC_CTA_INIT_COUNT
	.align		4
.L_6489:
        /*01b0*/ 	.byte	0x02, 0x4a
	.zero		1
	.zero		1


	//----- nvinfo : EIATTR_EXIT_INSTR_OFFSETS
	.align		4
        /*01b4*/ 	.byte	0x04, 0x1c
        /*01b6*/ 	.short	(.L_6491 - .L_6490)


	//   ....[0]....
.L_6490:
        /*01b8*/ 	.word	0x00000710


	//   ....[1]....
        /*01bc*/ 	.word	0x00004af0


	//----- nvinfo : EIATTR_MAX_THREADS
	.align		4
.L_6491:
        /*01c0*/ 	.byte	0x04, 0x05
        /*01c2*/ 	.short	(.L_6493 - .L_6492)
.L_6492:
        /*01c4*/ 	.word	0x00000080
        /*01c8*/ 	.word	0x00000001
        /*01cc*/ 	.word	0x00000001


	//----- nvinfo : EIATTR_CRS_STACK_SIZE
	.align		4
.L_6493:
        /*01d0*/ 	.byte	0x04, 0x1e
        /*01d2*/ 	.short	(.L_6495 - .L_6494)
.L_6494:
        /*01d4*/ 	.word	0x00000000


	//----- nvinfo : EIATTR_CBANK_PARAM_SIZE
	.align		4
.L_6495:
        /*01d8*/ 	.byte	0x03, 0x19
        /*01da*/ 	.short	0x0034


	//----- nvinfo : EIATTR_PARAM_CBANK
	.align		4
        /*01dc*/ 	.byte	0x04, 0x0a
        /*01de*/ 	.short	(.L_6497 - .L_6496)
	.align		4
.L_6496:
        /*01e0*/ 	.word	index@(.nv.constant0._Z9cuda_gemmIiLi128ELi4ELi1ELi4096ELi16ELi16ELi64ELi1ELi0EEviiiPT_S1_S1_iii)
        /*01e4*/ 	.short	0x0380
        /*01e6*/ 	.short	0x0034


	//----- nvinfo : EIATTR_SW_WAR
	.align		4
.L_6497:
        /*01e8*/ 	.byte	0x04, 0x36
        /*01ea*/ 	.short	(.L_6499 - .L_6498)
.L_6498:
        /*01ec*/ 	.word	0x00000008
.L_6499:


//--------------------- .nv.info._Z9cuda_gemmIiLi128ELi4ELi1ELi4096ELi16ELi16ELi64ELi0ELi1EEviiiPT_S1_S1_iii --------------------------
	.section	.nv.info._Z9cuda_gemmIiLi128ELi4ELi1ELi4096ELi16ELi16ELi64ELi0ELi1EEviiiPT_S1_S1_iii,"",@"SHT_CUDA_INFO"
	.sectionflags	@""
	.align	4


	//----- nvinfo : EIATTR_CUDA_API_VERSION
	.align		4
        /*0000*/ 	.byte	0x04, 0x37
        /*0002*/ 	.short	(.L_6501 - .L_6500)
.L_6500:
        /*0004*/ 	.word	0x00000082


	//----- nvinfo : EIATTR_KPARAM_INFO
	.align		4
.L_6501:
        /*0008*/ 	.byte	0x04, 0x17
        /*000a*/ 	.short	(.L_6503 - .L_6502)
.L_6502:
        /*000c*/ 	.word	0x00000000
        /*0010*/ 	.short	0x0008
        /*0012*/ 	.short	0x0030
        /*0014*/ 	.byte	0x00, 0xf0, 0x11, 0x00


	//----- nvinfo : EIATTR_KPARAM_INFO
	.align		4
.L_6503:
        /*0018*/ 	.byte	0x04, 0x17
        /*001a*/ 	.short	(.L_6505 - .L_6504)
.L_6504:
        /*001c*/ 	.word	0x00000000
        /*0020*/ 	.short	0x0007
        /*0022*/ 	.short	0x002c
        /*0024*/ 	.byte	0x00, 0xf0, 0x11, 0x00


	//----- nvinfo : EIATTR_KPARAM_INFO
	.align		4
.L_6505:
        /*0028*/ 	.byte	0x04, 0x17
        /*002a*/ 	.short	(.L_6507 - .L_6506)
.L_6506:
        /*002c*/ 	.word	0x00000000
        /*0030*/ 	.short	0x0006
        /*0032*/ 	.short	0x0028
        /*0034*/ 	.byte	0x00, 0xf0, 0x11, 0x00


	//----- nvinfo : EIATTR_KPARAM_INFO
	.align		4
.L_6507:
        /*0038*/ 	.byte	0x04, 0x17
        /*003a*/ 	.short	(.L_6509 - .L_6508)
.L_6508:
        /*003c*/ 	.word	0x00000000
        /*0040*/ 	.short	0x0005
        /*0042*/ 	.short	0x0020
        /*0044*/ 	.byte	0x00, 0xf5, 0x21, 0x00


	//----- nvinfo : EIATTR_KPARAM_INFO
	.align		4
.L_6509:
        /*0048*/ 	.byte	0x04, 0x17
        /*004a*/ 	.short	(.L_6511 - .L_6510)
.L_6510:
        /*004c*/ 	.word	0x00000000
        /*0050*/ 	.short	0x0004
        /*0052*/ 	.short	0x0018
        /*0054*/ 	.byte	0x00, 0xf5, 0x21, 0x00


	//----- nvinfo : EIATTR_KPARAM_INFO
	.align		4
.L_6511:
        /*0058*/ 	.byte	0x04, 0x17
        /*005a*/ 	.short	(.L_6513 - .L_6512)
.L_6512:
        /*005c*/ 	.word	0x00000000
        /*0060*/ 	.short	0x0003
        /*0062*/ 	.short	0x0010
        /*0064*/ 	.byte	0x00, 0xf5, 0x21, 0x00


	//----- nvinfo : EIATTR_KPARAM_INFO
	.align		4
.L_6513:
        /*0068*/ 	.byte	0x04, 0x17
        /*006a*/ 	.short	(.L_6515 - .L_6514)
.L_6514:
        /*006c*/ 	.word	0x00000000
        /*0070*/ 	.short	0x0002
        /*0072*/ 	.short	0x0008
        /*0074*/ 	.byte	0x00, 0xf0, 0x11, 0x00


	//----- nvinfo : EIATTR_KPARAM_INFO
	.align		4
.L_6515:
        /*0078*/ 	.byte	0x04, 0x17
        /*007a*/ 	.short	(.L_6517 - .L_6516)
.L_6516:
        /*007c*/ 	.word	0x00000000
        /*0080*/ 	.short	0x0001
        /*0082*/ 	.short	0x0004
        /*0084*/ 	.byte	0x00, 0xf0, 0x11, 0x00


	//----- nvinfo : EIATTR_KPARAM_INFO
	.align		4
.L_6517:
        /*0088*/ 	.byte	0x04, 0x17
        /*008a*/ 	.short	(.L_6519 - .L_6518)
.L_6518:
        /*008c*/ 	.word	0x00000000
        /*0090*/ 	.short	0x0000
        /*0092*/ 	.short	0x0000
        /*0094*/ 	.byte	0x00, 0xf0, 0x11, 0x00


	//----- nvinfo : EIATTR_SPARSE_MMA_MASK
	.align		4
.L_6519:
        /*0098*/ 	.byte	0x03, 0x50
        /*009a*/ 	.short	0x0000


	//----- nvinfo : EIATTR_MAXREG_COUNT
	.align		4
        /*009c*/ 	.byte	0x03, 0x1b
        /*009e*/ 	.short	0x00ff


	//----- nvinfo : EIATTR_NUM_BARRIERS
	.align		4
        /*00a0*/ 	.byte	0x02, 0x4c
        /*00a2*/ 	.byte	0x01
	.zero		1


	//----- nvinfo : EIATTR_MERCURY_ISA_VERSION
	.align		4
        /*00a4*/ 	.byte	0x03, 0x5f
        /*00a6*/ 	.short	0x0101


	//----- nvinfo : EIATTR_COOP_GROUP_MASK_REGIDS
	.align		4
        /*00a8*/ 	.byte	0x04, 0x29
        /*00aa*/ 	.short	(.L_6521 - .L_6520)


	//   ....[0]....
.L_6520:
        /*00ac*/ 	.word	0xffffffff


	//   ....[1]....
        /*00b0*/ 	.word	0xffffffff


	//   ....[2]....
        /*00b4*/ 	.word	0xffffffff


	//   ....[3]....
        /*00b8*/ 	.word	0xffffffff


	//   ....[4]....
        /*00bc*/ 	.word	0xffffffff


	//   ....[5]....
        /*00c0*/ 	.word	0xffffffff


	//   ....[6]....
        /*00c4*/ 	.word	0xffffffff


	//   ....[7]....
        /*00c8*/ 	.word	0xffffffff


	//   ....[8]....
        /*00cc*/ 	.word	0xffffffff


	//   ....[9]....
        /*00d0*/ 	.word	0xffffffff


	//   ....[10]....
        /*00d4*/ 	.word	0xffffffff


	//   ....[11]....
        /*00d8*/ 	.word	0xffffffff


	//   ....[12]....
        /*00dc*/ 	.word	0xffffffff


	//   ....[13]....
        /*00e0*/ 	.word	0xffffffff


	//   ....[14]....
        /*00e4*/ 	.word	0xffffffff


	//   ....[15]....
        /*00e8*/ 	.word	0xffffffff


	//   ....[16]....
        /*00ec*/ 	.word	0xffffffff


	//   ....[17]....
        /*00f0*/ 	.word	0xffffffff


	//   ....[18]....
        /*00f4*/ 	.word	0xffffffff


	//   ....[19]....
        /*00f8*/ 	.word	0xffffffff


	//   ....[20]....
        /*00fc*/ 	.word	0xffffffff


	//   ....[21]....
        /*0100*/ 	.word	0xffffffff


	//   ....[22]....
        /*0104*/ 	.word	0xffffffff


	//   ....[23]....
        /*0108*/ 	.word	0xffffffff


	//   ....[24]....
        /*010c*/ 	.word	0xffffffff


	//   ....[25]....
        /*0110*/ 	.word	0xffffffff


	//   ....[26]....
        /*0114*/ 	.word	0xffffffff


	//   ....[27]....
        /*0118*/ 	.word	0xffffffff


	//   ....[28]....
        /*011c*/ 	.word	0xffffffff


	//   ....[29]....
        /*0120*/ 	.word	0xffffffff


	//   ....[30]....
        /*0124*/ 	.word	0xffffffff


	//   ....[31]....
        /*0128*/ 	.word	0xffffffff


	//   ....[32]....
        /*012c*/ 	.word	0xffffffff


	//   ....[33]....
        /*0130*/ 	.word	0xffffffff


	//   ....[34]....
        /*0134*/ 	.word	0xffffffff


	//   ....[35]....
        /*0138*/ 	.word	0xffffffff


	//   ....[36]....
        /*013c*/ 	.word	0xffffffff


	//   ....[37]....
        /*0140*/ 	.word	0xffffffff


	//   ....[38]....
        /*0144*/ 	.word	0xffffffff


	//   ....[39]....
        /*0148*/ 	.word	0xffffffff


	//   ....[40]....
        /*014c*/ 	.word	0xffffffff


	//   ....[41]....
        /*0150*/ 	.word	0xffffffff


	//   ....[42]....
        /*0154*/ 	.word	0xffffffff


	//   ....[43]....
        /*0158*/ 	.word	0xffffffff


	//   ....[44]....
        /*015c*/ 	.word	0xffffffff


	//   ....[45]....
        /*0160*/ 	.word	0xffffffff


	//   ....[46]....
        /*0164*/ 	.word	0xffffffff


	//   ....[47]....
        /*0168*/ 	.word	0xffffffff


	//   ....[48]....
        /*016c*/ 	.word	0xffffffff


	//   ....[49]....
        /*0170*/ 	.word	0xffffffff


	//   ....[50]....
        /*0174*/ 	.word	0xffffffff


	//   ....[51]....
        /*0178*/ 	.word	0xffffffff


	//   ....[52]....
        /*017c*/ 	.word	0xffffffff


	//   ....[53]....
        /*0180*/ 	.word	0xffffffff


	//   ....[54]....
        /*0184*/ 	.word	0xffffffff


	//   ....[55]....
        /*0188*/ 	.word	0xffffffff


	//   ....[56]....
        /*018c*/ 	.word	0xffffffff


	//   ....[57]....
        /*0190*/ 	.word	0xffffffff


	//   ....[58]....
        /*0194*/ 	.word	0xffffffff


	//   ....[59]....
        /*0198*/ 	.word	0xffffffff


	//   ....[60]....
        /*019c*/ 	.word	0xffffffff


	//   ....[61]....
        /*01a0*/ 	.word	0xffffffff


	//   ....[62]....
        /*01a4*/ 	.word	0xffffffff


	//   ....[63]....
        /*01a8*/ 	.word	0xffffffff


	//   ....[64]....
        /*01ac*/ 	.word	0xffffffff


	//   ....[65]....
        /*01b0*/ 	.word	0xffffffff


	//   ....[66]....
        /*01b4*/ 	.word	0xffffffff


	//   ....[67]....
        /*01b8*/ 	.word	0xffffffff


	//   ....[68]....
        /*01bc*/ 	.word	0xffffffff


	//   ....[69]....
        /*01c0*/ 	.word	0xffffffff


	//   ....[70]....
        /*01c4*/ 	.word	0xffffffff


	//   ....[71]....
        /*01c8*/ 	.word	0xffffffff


	//   ....[72]....
        /*01cc*/ 	.word	0xffffffff


	//   ....[73]....
        /*01d0*/ 	.word	0xffffffff


	//   ....[74]....
        /*01d4*/ 	.word	0xffffffff


	//   ....[75]....
        /*01d8*/ 	.word	0xffffffff


	//   ....[76]....
        /*01dc*/ 	.word	0xffffffff


	//   ....[77]....
        /*01e0*/ 	.word	0xffffffff


	//   ....[78]....
        /*01e4*/ 	.word	0xffffffff


	//   ....[79]....
        /*01e8*/ 	.word	0xffffffff


	//   ....[80]....
        /*01ec*/ 	.word	0xffffffff


	//   ....[81]....
        /*01f0*/ 	.word	0xffffffff


	//   ....[82]....
        /*01f4*/ 	.word	0xffffffff


	//   ....[83]....
        /*01f8*/ 	.word	0xffffffff


	//   ....[84]....
        /*01fc*/ 	.word	0xffffffff


	//   ....[85]....
        /*0200*/ 	.word	0xffffffff


	//   ....[86]....
        /*0204*/ 	.word	0xffffffff


	//   ....[87]....
        /*0208*/ 	.word	0xffffffff


	//   ....[88]....
        /*020c*/ 	.word	0xffffffff


	//   ....[89]....
        /*0210*/ 	.word	0xffffffff


	//   ....[90]....
        /*0214*/ 	.word	0xffffffff


	//   ....[91]....
        /*0218*/ 	.word	0xffffffff


	//   ....[92]....
        /*021c*/ 	.word	0xffffffff


	//   ....[93]....
        /*0220*/ 	.word	0xffffffff


	//   ....[94]....
        /*0224*/ 	.word	0xffffffff


	//   ....[95]....
        /*0228*/ 	.word	0xffffffff


	//   ....[96]....
        /*022c*/ 	.word	0xffffffff


	//   ....[97]....
        /*0230*/ 	.word	0xffffffff


	//   ....[98]....
        /*0234*/ 	.word	0xffffffff


	//   ....[99]....
        /*0238*/ 	.word	0xffffffff


	//   ....[100]....
        /*023c*/ 	.word	0xffffffff


	//   ....[101]....
        /*0240*/ 	.word	0xffffffff


	//   ....[102]....
        /*0244*/ 	.word	0xffffffff


	//   ....[103]....
        /*0248*/ 	.word	0xffffffff


	//   ....[104]....
        /*024c*/ 	.word	0xffffffff


	//   ....[105]....
        /*0250*/ 	.word	0xffffffff


	//   ....[106]....
        /*0254*/ 	.word	0xffffffff


	//   ....[107]....
        /*0258*/ 	.word	0xffffffff


	//   ....[108]....
        /*025c*/ 	.word	0xffffffff


	//   ....[109]....
        /*0260*/ 	.word	0xffffffff


	//   ....[110]....
        /*0264*/ 	.word	0xffffffff


	//   ....[111]....
        /*0268*/ 	.word	0xffffffff


	//   ....[112]....
        /*026c*/ 	.word	0xffffffff


	//   ....[113]....
        /*0270*/ 	.word	0xffffffff


	//   ....[114]....
        /*0274*/ 	.word	0xffffffff


	//   ....[115]....
        /*0278*/ 	.word	0xffffffff


	//   ....[116]....
        /*027c*/ 	.word	0xffffffff


	//   ....[117]....
        /*0280*/ 	.word	0xffffffff


	//   ....[118]....
        /*0284*/ 	.word	0xffffffff


	//   ....[119]....
        /*0288*/ 	.word	0xffffffff


	//   ....[120]....
        /*028c*/ 	.word	0xffffffff


	//   ....[121]....
        /*0290*/ 	.word	0xffffffff


	//   ....[122]....
        /*0294*/ 	.word	0xffffffff


	//   ....[123]....
        /*0298*/ 	.word	0xffffffff


	//   ....[124]....
        /*029c*/ 	.word	0xffffffff


	//   ....[125]....
        /*02a0*/ 	.word	0xffffffff


	//   ....[126]....
        /*02a4*/ 	.word	0xffffffff


	//   ....[127]....
        /*02a8*/ 	.word	0xffffffff


	//   ....[128]....
        /*02ac*/ 	.word	0xffffffff


	//   ....[129]....
        /*02b0*/ 	.word	0xffffffff


	//   ....[130]....
        /*02b4*/ 	.word	0xffffffff


	//   ....[131]....
        /*02b8*/ 	.word	0xffffffff


	//   ....[132]....
        /*02bc*/ 	.word	0xffffffff


	//   ....[133]....
        /*02c0*/ 	.word	0xffffffff


	//   ....[134]....
        /*02c4*/ 	.word	0xffffffff


	//   ....[135]....
        /*02c8*/ 	.word	0xffffffff


	//   ....[136]....
        /*02cc*/ 	.word	0xffffffff


	//   ....[137]....
        /*02d0*/ 	.word	0xffffffff


	//   ....[138]....
        /*02d4*/ 	.word	0xffffffff


	//   ....[139]....
        /*02d8*/ 	.word	0xffffffff


	//   ....[140]....
        /*02dc*/ 	.word	0xffffffff


	//   ....[141]....
        /*02e0*/ 	.word	0xffffffff


	//   ....[142]....
        /*02e4*/ 	.word	0xffffffff


	//   ....[143]....
        /*02e8*/ 	.word	0xffffffff


	//   ....[144]....
        /*02ec*/ 	.word	0xffffffff


	//   ....[145]....
        /*02f0*/ 	.word	0xffffffff


	//   ....[146]....
        /*02f4*/ 	.word	0xffffffff


	//   ....[147]....
        /*02f8*/ 	.word	0xffffffff


	//   ....[148]....
        /*02fc*/ 	.word	0xffffffff


	//   ....[149]....
        /*0300*/ 	.word	0xffffffff


	//   ....[150]....
        /*0304*/ 	.word	0xffffffff


	//   ....[151]....
        /*0308*/ 	.word	0xffffffff


	//   ....[152]....
        /*030c*/ 	.word	0xffffffff


	//   ....[153]....
        /*0310*/ 	.word	0xffffffff


	//   ....[154]....
        /*0314*/ 	.word	0xffffffff


	//   ....[155]....
        /*0318*/ 	.word	0xffffffff


	//   ....[156]....
        /*031c*/ 	.word	0xffffffff


	//   ....[157]....
        /*0320*/ 	.word	0xffffffff


	//   ....[158]....
        /*0324*/ 	.word	0xffffffff


	//   ....[159]....
        /*0328*/ 	.word	0xffffffff


	//   ....[160]....
        /*032c*/ 	.word	0xffffffff


	//   ....[161]....
        /*0330*/ 	.word	0xffffffff


	//   ....[162]....
        /*0334*/ 	.word	0xffffffff


	//   ....[163]....
        /*0338*/ 	.word	0xffffffff


	//   ....[164]....
        /*033c*/ 	.word	0xffffffff


	//   ....[165]....
        /*0340*/ 	.word	0xffffffff


	//   ....[166]....
        /*0344*/ 	.word	0xffffffff


	//   ....[167]....
        /*0348*/ 	.word	0xffffffff


	//   ....[168]....
        /*034c*/ 	.word	0xffffffff


	//   ....[169]....
        /*0350*/ 	.word	0xffffffff


	//   ....[170]....
        /*0354*/ 	.word	0xffffffff


	//   ....[171]....
        /*0358*/ 	.word	0xffffffff


	//   ....[172]....
        /*035c*/ 	.word	0xffffffff


	//   ....[173]....
        /*0360*/ 	.word	0xffffffff


	//   ....[174]....
        /*0364*/ 	.word	0xffffffff


	//   ....[175]....
        /*0368*/ 	.word	0xffffffff


	//   ....[176]....
        /*036c*/ 	.word	0xffffffff


	//   ....[177]....
        /*0370*/ 	.word	0xffffffff


	//   ....[178]....
        /*0374*/ 	.word	0xffffffff


	//   ....[179]....
        /*0378*/ 	.word	0xffffffff


	//   ....[180]....
        /*037c*/ 	.word	0xffffffff


	//   ....[181]....
        /*0380*/ 	.word	0xffffffff


	//   ....[182]....
        /*0384*/ 	.word	0xffffffff


	//   ....[183]....
        /*0388*/ 	.word	0xffffffff


	//   ....[184]....
        /*038c*/ 	.word	0xffffffff


	//   ....[185]....
        /*0390*/ 	.word	0xffffffff


	//   ....[186]....
        /*0394*/ 	.word	0xffffffff


	//   ....[187]....
        /*0398*/ 	.word	0xffffffff


	//   ....[188]....
        /*039c*/ 	.word	0xffffffff


	//   ....[189]....
        /*03a0*/ 	.word	0xffffffff


	//   ....[190]....
        /*03a4*/ 	.word	0xffffffff


	//   ....[191]....
        /*03a8*/ 	.word	0xffffffff


	//   ....[192]....
        /*03ac*/ 	.word	0xffffffff


	//   ....[193]....
        /*03b0*/ 	.word	0xffffffff


	//   ....[194]....
        /*03b4*/ 	.word	0xffffffff


	//   ....[195]....
        /*03b8*/ 	.word	0xffffffff


	//   ....[196]....
        /*03bc*/ 	.word	0xffffffff


	//   ....[197]....
        /*03c0*/ 	.word	0xffffffff


	//   ....[198]....
        /*03c4*/ 	.word	0xffffffff


	//   ....[199]....
        /*03c8*/ 	.word	0xffffffff


	//   ....[200]....
        /*03cc*/ 	.word	0xffffffff


	//   ....[201]....
        /*03d0*/ 	.word	0xffffffff


	//   ....[202]....
        /*03d4*/ 	.word	0xffffffff


	//   ....[203]....
        /*03d8*/ 	.word	0xffffffff


	//   ....[204]....
        /*03dc*/ 	.word	0xffffffff


	//   ....[205]....
        /*03e0*/ 	.word	0xffffffff


	//   ....[206]....
        /*03e4*/ 	.word	0xffffffff


	//   ....[207]....
        /*03e8*/ 	.word	0xffffffff


	//   ....[208]....
        /*03ec*/ 	.word	0xffffffff


	//   ....[209]....
        /*03f0*/ 	.word	0xffffffff


	//   ....[210]....
        /*03f4*/ 	.word	0xffffffff


	//   ....[211]....
        /*03f8*/ 	.word	0xffffffff


	//   ....[212]....
        /*03fc*/ 	.word	0xffffffff


	//   ....[213]....
        /*0400*/ 	.word	0xffffffff


	//   ....[214]....
        /*0404*/ 	.word	0xffffffff


	//   ....[215]....
        /*0408*/ 	.word	0xffffffff


	//   ....[216]....
        /*040c*/ 	.word	0xffffffff


	//   ....[217]....
        /*0410*/ 	.word	0xffffffff


	//   ....[218]....
        /*0414*/ 	.word	0xffffffff


	//   ....[219]....
        /*0418*/ 	.word	0xffffffff


	//   ....[220]....
        /*041c*/ 	.word	0xffffffff


	//   ....[221]....
        /*0420*/ 	.word	0xffffffff


	//   ....[222]....
        /*0424*/ 	.word	0xffffffff


	//   ....[223]....
        /*0428*/ 	.word	0xffffffff


	//   ....[224]....
        /*042c*/ 	.word	0xffffffff


	//   ....[225]....
        /*0430*/ 	.word	0xffffffff


	//   ....[226]....
        /*0434*/ 	.word	0xffffffff


	//   ....[227]....
        /*0438*/ 	.word	0xffffffff


	//   ....[228]....
        /*043c*/ 	.word	0xffffffff


	//   ....[229]....
        /*0440*/ 	.word	0xffffffff


	//   ....[230]....
        /*0444*/ 	.word	0xffffffff


	//   ....[231]....
        /*0448*/ 	.word	0xffffffff


	//   ....[232]....
        /*044c*/ 	.word	0xffffffff


	//   ....[233]....
        /*0450*/ 	.word	0xffffffff


	//   ....[234]....
        /*0454*/ 	.word	0xffffffff


	//   ....[235]....
        /*0458*/ 	.word	0xffffffff


	//   ....[236]....
        /*045c*/ 	.word	0xffffffff


	//   ....[237]....
        /*0460*/ 	.word	0xffffffff


	//   ....[238]....
        /*0464*/ 	.word	0xffffffff


	//   ....[239]....
        /*0468*/ 	.word	0xffffffff


	//   ....[240]....
        /*046c*/ 	.word	0xffffffff


	//   ....[241]....
        /*0470*/ 	.word	0xffffffff


	//   ....[242]....
        /*0474*/ 	.word	0xffffffff


	//   ....[243]....
        /*0478*/ 	.word	0xffffffff


	//   ....[244]....
        /*047c*/ 	.word	0xffffffff


	//   ....[245]....
        /*0480*/ 	.word	0xffffffff


	//   ....[246]....
        /*0484*/ 	.word	0xffffffff


	//   ....[247]....
        /*0488*/ 	.word	0xffffffff


	//   ....[248]....
        /*048c*/ 	.word	0xffffffff


	//   ....[249]....
        /*0490*/ 	.word	0xffffffff


	//   ....[250]....
        /*0494*/ 	.word	0xffffffff


	//   ....[251]....
        /*0498*/ 	.word	0xffffffff


	//   ....[252]....
        /*049c*/ 	.word	0xffffffff


	//   ....[253]....
        /*04a0*/ 	.word	0xffffffff


	//   ....[254]....
        /*04a4*/ 	.word	0xffffffff


	//   ....[255]....
        /*04a8*/ 	.word	0xffffffff


	//----- nvinfo : EIATTR_COOP_GROUP_INSTR_OFFSETS
	.align		4
.L_6521:
        /*04ac*/ 	.byte	0x04, 0x28
        /*04ae*/ 	.short	(.L_6523 - .L_6522)


	//   ....[0]....
.L_6522:
        /*04b0*/ 	.word	0x000010a0


	//   ....[1]....
        /*04b4*/ 	.word	0x000010f0


	//   ....[2]....
        /*04b8*/ 	.word	0x00001130


	//   ....[3]....
        /*04bc*/ 	.word	0x00001160


	//   ....[4]....
        /*04c0*/ 	.word	0x000011a0


	//   ....[5]....
        /*04c4*/ 	.word	0x000011c0


	//   ....[6]....
        /*04c8*/ 	.word	0x000011e0


	//   ....[7]....
        /*04cc*/ 	.word	0x00001220


	//   ....[8]....
        /*04d0*/ 	.word	0x00001290


	//   ....[9]....
        /*04d4*/ 	.word	0x000012b0


	//   ....[10]....
        /*04d8*/ 	.word	0x000012c0


	//   ....[11]....
        /*04dc*/ 	.word	0x000012f0


	//   ....[12]....
        /*04e0*/ 	.word	0x00001330


	//   ....[13]....
        /*04e4*/ 	.word	0x00001340


	//   ....[14]....
        /*04e8*/ 	.word	0x00001370


	//   ....[15]....
        /*04ec*/ 	.word	0x000013d0


	//   ....[16]....
        /*04f0*/ 	.word	0x00001400


	//   ....[17]....
        /*04f4*/ 	.word	0x00001420


	//   ....[18]....
        /*04f8*/ 	.word	0x00001460


	//   ....[19]....
        /*04fc*/ 	.word	0x00001470


	//   ....[20]....
        /*0500*/ 	.word	0x000014a0


	//   ....[21]....
        /*0504*/ 	.word	0x000014d0


	//   ....[22]....
        /*0508*/ 	.word	0x00001510


	//   ....[23]....
        /*050c*/ 	.word	0x00001550


	//   ....[24]....
        /*0510*/ 	.word	0x00001570


	//   ....[25]....
        /*0514*/ 	.word	0x00001580


	//   ....[26]....
        /*0518*/ 	.word	0x000015a0


	//   ....[27]....
        /*051c*/ 	.word	0x000015c0


	//   ....[28]....
        /*0520*/ 	.word	0x000015d0


	//   ....[29]....
        /*0524*/ 	.word	0x000015f0


	//   ....[30]....
        /*0528*/ 	.word	0x00001610


	//   ....[31]....
        /*052c*/ 	.word	0x00001630


	//   ....[32]....
        /*0530*/ 	.word	0x00001650


	//   ....[33]....
        /*0534*/ 	.word	0x00001690


	//   ....[34]....
        /*0538*/ 	.word	0x000016b0


	//   ....[35]....
        /*053c*/ 	.word	0x00001720


	//   ....[36]....
        /*0540*/ 	.word	0x00001750


	//   ....[37]....
        /*0544*/ 	.word	0x00001770


	//   ....[38]....
        /*0548*/ 	.word	0x00001780


	//   ....[39]....
        /*054c*/ 	.word	0x000017a0


	//   ....[40]....
        /*0550*/ 	.word	0x000017d0


	//   ....[41]....
        /*0554*/ 	.word	0x000017f0


	//   ....[42]....
        /*0558*/ 	.word	0x00001800


	//   ....[43]....
        /*055c*/ 	.word	0x00001810


	//   ....[44]....
        /*0560*/ 	.word	0x00001830


	//   ....[45]....
        /*0564*/ 	.word	0x00001840


	//   ....[46]....
        /*0568*/ 	.word	0x00001860


	//   ....[47]....
        /*056c*/ 	.word	0x00001890


	//   ....[48]....
        /*0570*/ 	.word	0x000018b0


	//   ....[49]....
        /*0574*/ 	.word	0x000018e0


	//   ....[50]....
        /*0578*/ 	.word	0x000018f0


	//   ....[51]....
        /*057c*/ 	.word	0x00001950


	//   ....[52]....
        /*0580*/ 	.word	0x00001970


	//   ....[53]....
        /*0584*/ 	.word	0x00001990


	//   ....[54]....
        /*0588*/ 	.word	0x000019b0


	//   ....[55]....
        /*058c*/ 	.word	0x000019d0


	//   ....[56]....
        /*0590*/ 	.word	0x000019f0


	//   ....[57]....
        /*0594*/ 	.word	0x00001a20


	//   ....[58]....
        /*0598*/ 	.word	0x00001a60


	//   ....[59]....
        /*059c*/ 	.word	0x00001a80


	//   ....[60]....
        /*05a0*/ 	.word	0x00001aa0


	//   ....[61]....
        /*05a4*/ 	.word	0x00001ac0


	//   ....[62]....
        /*05a8*/ 	.word	0x00001af0


	//   ....[63]....
        /*05ac*/ 	.word	0x00001b10


	//   ....[64]....
        /*05b0*/ 	.word	0x00001b30


	//   ....[65]....
        /*05b4*/ 	.word	0x00001b40


	//   ....[66]....
        /*05b8*/ 	.word	0x00001b60


	//   ....[67]....
        /*05bc*/ 	.word	0x00001b90


	//   ....[68]....
        /*05c0*/ 	.word	0x00001bb0


	//   ....[69]....
        /*05c4*/ 	.word	0x00001bc0


	//   ....[70]....
        /*05c8*/ 	.word	0x00001be0


	//   ....[71]....
        /*05cc*/ 	.word	0x00001c00


	//   ....[72]....
        /*05d0*/ 	.word	0x00001c10


	//   ....[73]....
        /*05d4*/ 	.word	0x00001c30


	//   ....[74]....
        /*05d8*/ 	.word	0x00001c50


	//   ....[75]....
        /*05dc*/ 	.word	0x00001c60


	//   ....[76]....
        /*05e0*/ 	.word	0x00001ca0


	//   ....[77]....
        /*05e4*/ 	.word	0x00001cd0


	//   ....[78]....
        /*05e8*/ 	.word	0x00001d10


	//   ....[79]....
        /*05ec*/ 	.word	0x00001d20


	//   ....[80]....
        /*05f0*/ 	.word	0x00001d40


	//   ....[81]....
        /*05f4*/ 	.word	0x00001d60


	//   ....[82]....
        /*05f8*/ 	.word	0x00001d70


	//   ....[83]....
        /*05fc*/ 	.word	0x00001dc0


	//   ....[84]....
        /*0600*/ 	.word	0x00001de0


	//   ....[85]....
        /*0604*/ 	.word	0x00001e00


	//   ....[86]....
        /*0608*/ 	.word	0x00001e10


	//   ....[87]....
        /*060c*/ 	.word	0x00001e20


	//   ....[88]....
        /*0610*/ 	.word	0x00001e40


	//   ....[89]....
        /*0614*/ 	.word	0x00001e90


	//   ....[90]....
        /*0618*/ 	.word	0x00001eb0


	//   ....[91]....
        /*061c*/ 	.word	0x00001ec0


	//   ....[92]....
        /*0620*/ 	.word	0x00001ef0


	//   ....[93]....
        /*0624*/ 	.word	0x00001f10


	//   ....[94]....
        /*0628*/ 	.word	0x00001f30


	//   ....[95]....
        /*062c*/ 	.word	0x00001f40


	//   ....[96]....
        /*0630*/ 	.word	0x00001f70


	//   ....[97]....
        /*0634*/ 	.word	0x00001f80


	//   ....[98]....
        /*0638*/ 	.word	0x00002000


	//   ....[99]....
        /*063c*/ 	.word	0x00002040


	//   ....[100]....
        /*0640*/ 	.word	0x00002050


	//   ....[101]....
        /*0644*/ 	.word	0x00002060


	//   ....[102]....
        /*0648*/ 	.word	0x00002080


	//   ....[103]....
        /*064c*/ 	.word	0x000020a0


	//   ....[104]....
        /*0650*/ 	.word	0x000020c0


	//   ....[105]....
        /*0654*/ 	.word	0x000020e0


	//   ....[106]....
        /*0658*/ 	.word	0x00002100


	//   ....[107]....
        /*065c*/ 	.word	0x00002120


	//   ....[108]....
        /*0660*/ 	.word	0x00002140


	//   ....[109]....
        /*0664*/ 	.word	0x00002160


	//   ....[110]....
        /*0668*/ 	.word	0x00002180


	//   ....[111]....
        /*066c*/ 	.word	0x000021a0


	//   ....[112]....
        /*0670*/ 	.word	0x000021c0


	//   ....[113]....
        /*0674*/ 	.word	0x000021e0


	//   ....[114]....
        /*0678*/ 	.word	0x00002200


	//   ....[115]....
        /*067c*/ 	.word	0x00002210


	//   ....[116]....
        /*0680*/ 	.word	0x00002230


	//   ....[117]....
        /*0684*/ 	.word	0x00002280


	//   ....[118]....
        /*0688*/ 	.word	0x000022a0


	//   ....[119]....
        /*068c*/ 	.word	0x000022c0


	//   ....[120]....
        /*0690*/ 	.word	0x000022e0


	//   ....[121]....
        /*0694*/ 	.word	0x00002310


	//   ....[122]....
        /*0698*/ 	.word	0x00002330


	//   ....[123]....
        /*069c*/ 	.word	0x00002350


	//   ....[124]....
        /*06a0*/ 	.word	0x00002360


	//   ....[125]....
        /*06a4*/ 	.word	0x00002380


	//   ....[126]....
        /*06a8*/ 	.word	0x000023a0


	//   ....[127]....
        /*06ac*/ 	.word	0x000023c0


	//   ....[128]....
        /*06b0*/ 	.word	0x000023f0


	//   ....[129]....
        /*06b4*/ 	.word	0x00002410


	//   ....[130]....
        /*06b8*/ 	.word	0x00002440


	//   ....[131]....
        /*06bc*/ 	.word	0x00002470


	//   ....[132]....
        /*06c0*/ 	.word	0x00002480


	//   ....[133]....
        /*06c4*/ 	.word	0x00002490


	//   ....[134]....
        /*06c8*/ 	.word	0x000024a0


	//   ....[135]....
        /*06cc*/ 	.word	0x000024c0


	//   ....[136]....
        /*06d0*/ 	.word	0x00002500


	//   ....[137]....
        /*06d4*/ 	.word	0x00002530


	//   ....[138]....
        /*06d8*/ 	.word	0x00002550


	//   ....[139]....
        /*06dc*/ 	.word	0x00002580


	//   ....[140]....
        /*06e0*/ 	.word	0x000025a0


	//   ....[141]....
        /*06e4*/ 	.word	0x000025c0


	//   ....[142]....
        /*06e8*/ 	.word	0x000025e0


	//   ....[143]....
        /*06ec*/ 	.word	0x000025f0


	//   ....[144]....
        /*06f0*/ 	.word	0x00002610


	//   ....[145]....
        /*06f4*/ 	.word	0x00002680


	//   ....[146]....
        /*06f8*/ 	.word	0x000026a0


	//   ....[147]....
        /*06fc*/ 	.word	0x000026c0


	//   ....[148]....
        /*0700*/ 	.word	0x000026e0


	//   ....[149]....
        /*0704*/ 	.word	0x000026f0


	//   ....[150]....
        /*0708*/ 	.word	0x00002720


	//   ....[151]....
        /*070c*/ 	.word	0x00002740


	//   ....[152]....
        /*0710*/ 	.word	0x00002750


	//   ....[153]....
        /*0714*/ 	.word	0x00002780


	//   ....[154]....
        /*0718*/ 	.word	0x000027a0


	//   ....[155]....
        /*071c*/ 	.word	0x000027b0


	//   ....[156]....
        /*0720*/ 	.word	0x00002820


	//   ....[157]....
        /*0724*/ 	.word	0x00002840


	//   ....[158]....
        /*0728*/ 	.word	0x00002850


	//   ....[159]....
        /*072c*/ 	.word	0x00002860


	//   ....[160]....
        /*0730*/ 	.word	0x00002880


	//   ....[161]....
        /*0734*/ 	.word	0x000028a0


	//   ....[162]....
        /*0738*/ 	.word	0x000028c0


	//   ....[163]....
        /*073c*/ 	.word	0x000028e0


	//   ....[164]....
        /*0740*/ 	.word	0x000028f0


	//   ....[165]....
        /*0744*/ 	.word	0x00002910


	//   ....[166]....
        /*0748*/ 	.word	0x00002930


	//   ....[167]....
        /*074c*/ 	.word	0x00002950


	//   ....[168]....
        /*0750*/ 	.word	0x00002980


	//   ....[169]....
        /*0754*/ 	.word	0x000029a0


	//   ....[170]....
        /*0758*/ 	.word	0x000029c0


	//   ....[171]....
        /*075c*/ 	.word	0x000029e0


	//   ....[172]....
        /*0760*/ 	.word	0x00002a00


	//   ....[173]....
        /*0764*/ 	.word	0x00002a20


	//   ....[174]....
        /*0768*/ 	.word	0x00002a40


	//   ....[175]....
        /*076c*/ 	.word	0x00002a60


	//   ....[176]....
        /*0770*/ 	.word	0x00002aa0


	//   ....[177]....
        /*0774*/ 	.word	0x00002ab0


	//   ....[178]....
        /*0778*/ 	.word	0x00002ac0


	//   ....[179]....
        /*077c*/ 	.word	0x00002ae0


	//   ....[180]....
        /*0780*/ 	.word	0x00002af0


	//   ....[181]....
        /*0784*/ 	.word	0x00002b10


	//   ....[182]....
        /*0788*/ 	.word	0x00002b30


	//   ....[183]....
        /*078c*/ 	.word	0x00002b50


	//   ....[184]....
        /*0790*/ 	.word	0x00002b90


	//   ....[185]....
        /*0794*/ 	.word	0x00002bc0


	//   ....[186]....
        /*0798*/ 	.word	0x00002be0


	//   ....[187]....
        /*079c*/ 	.word	0x00002c00


	//   ....[188]....
        /*07a0*/ 	.word	0x00002c20


	//   ....[189]....
        /*07a4*/ 	.word	0x00002c40


	//   ....[190]....
        /*07a8*/ 	.word	0x00002c60


	//   ....[191]....
        /*07ac*/ 	.word	0x00002c80


	//   ....[192]....
        /*07b0*/ 	.word	0x00002ca0


	//   ....[193]....
        /*07b4*/ 	.word	0x00002cc0


	//   ....[194]....
        /*07b8*/ 	.word	0x00002ce0


	//   ....[195]....
        /*07bc*/ 	.word	0x00002d00


	//   ....[196]....
        /*07c0*/ 	.word	0x00002d20


	//   ....[197]....
        /*07c4*/ 	.word	0x00002d40


	//   ....[198]....
        /*07c8*/ 	.word	0x00002d60


	//   ....[199]....
        /*07cc*/ 	.word	0x00002d80


	//   ....[200]....
        /*07d0*/ 	.word	0x00002da0


	//   ....[201]....
        /*07d4*/ 	.word	0x00002dc0


	//   ....[202]....
        /*07d8*/ 	.word	0x00002de0


	//   ....[203]....
        /*07dc*/ 	.word	0x00002e00


	//   ....[204]....
        /*07e0*/ 	.word	0x00002e10


	//   ....[205]....
        /*07e4*/ 	.word	0x00002eb0


	//   ....[206]....
        /*07e8*/ 	.word	0x00002ec0


	//   ....[207]....
        /*07ec*/ 	.word	0x00002ed0


	//   ....[208]....
        /*07f0*/ 	.word	0x00002fd0


	//   ....[209]....
        /*07f4*/ 	.word	0x00002fe0


	//   ....[210]....
        /*07f8*/ 	.word	0x00002ff0


	//   ....[211]....
        /*07fc*/ 	.word	0x00003000


	//   ....[212]....
        /*0800*/ 	.word	0x00003010


	//   ....[213]....
        /*0804*/ 	.word	0x00003020


	//   ....[214]....
        /*0808*/ 	.word	0x00003040


	//   ....[215]....
        /*080c*/ 	.word	0x00003060


	//   ....[216]....
        /*0810*/ 	.word	0x00003080


	//   ....[217]....
        /*0814*/ 	.word	0x000030a0


	//   ....[218]....
        /*0818*/ 	.word	0x000030c0


	//   ....[219]....
        /*081c*/ 	.word	0x000030e0


	//   ....[220]....
        /*0820*/ 	.word	0x00003100


	//   ....[221]....
        /*0824*/ 	.word	0x00003120


	//   ....[222]....
        /*0828*/ 	.word	0x00003140


	//   ....[223]....
        /*082c*/ 	.word	0x00003160


	//   ....[224]....
        /*0830*/ 	.word	0x00003210


	//   ....[225]....
        /*0834*/ 	.word	0x00003220


	//   ....[226]....
        /*0838*/ 	.word	0x00003230


	//   ....[227]....
        /*083c*/ 	.word	0x00003240


	//   ....[228]....
        /*0840*/ 	.word	0x00003250


	//   ....[229]....
        /*0844*/ 	.word	0x00003260


	//   ....[230]....
        /*0848*/ 	.word	0x00003280


	//   ....[231]....
        /*084c*/ 	.word	0x000032a0


	//   ....[232]....
        /*0850*/ 	.word	0x000032c0


	//   ....[233]....
        /*0854*/ 	.word	0x000032e0


	//   ....[234]....
        /*0858*/ 	.word	0x00003300


	//   ....[235]....
        /*085c*/ 	.word	0x00003320


	//   ....[236]....
        /*0860*/ 	.word	0x00003340


	//   ....[237]....
        /*0864*/ 	.word	0x00003360


	//   ....[238]....
        /*0868*/ 	.word	0x00003380


	//   ....[239]....
        /*086c*/ 	.word	0x000033a0


	//   ....[240]....
        /*0870*/ 	.word	0x00003450


	//   ....[241]....
        /*0874*/ 	.word	0x00003460


	//   ....[242]....
        /*0878*/ 	.word	0x00003470


	//   ....[243]....
        /*087c*/ 	.word	0x00003480


	//   ....[244]....
        /*0880*/ 	.word	0x00003490


	//   ....[245]....
        /*0884*/ 	.word	0x000034a0


	//   ....[246]....
        /*0888*/ 	.word	0x000034c0


	//   ....[247]....
        /*088c*/ 	.word	0x000034e0


	//   ....[248]....
        /*0890*/ 	.word	0x00003500


	//   ....[249]....
        /*0894*/ 	.word	0x00003520


	//   ....[250]....
        /*0898*/ 	.word	0x00003540


	//   ....[251]....
        /*089c*/ 	.word	0x00003560


	//   ....[252]....
        /*08a0*/ 	.word	0x00003580


	//   ....[253]....
        /*08a4*/ 	.word	0x000035a0


	//   ....[254]....
        /*08a8*/ 	.word	0x000035c0


	//   ....[255]....
        /*08ac*/ 	.word	0x000035e0


	//----- nvinfo : EIATTR_VRC_CTA_INIT_COUNT
	.align		4
.L_6523:
        /*08b0*/ 	.byte	0x02, 0x4a
	.zero		1
	.zero		1


	//----- nvinfo : EIATTR_EXIT_INSTR_OFFSETS
	.align		4
        /*08b4*/ 	.byte	0x04, 0x1c
        /*08b6*/ 	.short	(.L_6525 - .L_6524)


	//   ....[0]....
.L_6524:
        /*08b8*/ 	.word	0x00000590


	//   ....[1]....
        /*08bc*/ 	.word	0x00003c80


	//----- nvinfo : EIATTR_MAX_THREADS
	.align		4
.L_6525:
        /*08c0*/ 	.byte	0x04, 0x05
        /*08c2*/ 	.short	(.L_6527 - .L_6526)
.L_6526:
        /*08c4*/ 	.word	0x00000080
        /*08c8*/ 	.word	0x00000001
        /*08cc*/ 	.word	0x00000001


	//----- nvinfo : EIATTR_CRS_STACK_SIZE
	.align		4
.L_6527:
        /*08d0*/ 	.byte	0x04, 0x1e
        /*08d2*/ 	.short	(.L_6529 - .L_6528)
.L_6528:
        /*08d4*/ 	.word	0x00000000


	//----- nvinfo : EIATTR_CBANK_PARAM_SIZE
	.align		4
.L_6529:
        /*08d8*/ 	.byte	0x03, 0x19
        /*08da*/ 	.short	0x0034


	//----- nvinfo : EIATTR_PARAM_CBANK
	.align		4
        /*08dc*/ 	.byte	0x04, 0x0a
        /*08de*/ 	.short	(.L_6531 - .L_6530)
	.align		4
.L_6530:
        /*08e0*/ 	.word	index@(.nv.constant0._Z9cuda_gemmIiLi128ELi4ELi1ELi4096ELi16ELi16ELi64ELi0ELi1EEviiiPT_S1_S1_iii)
        /*08e4*/ 	.short	0x0380
        /*08e6*/ 	.short	0x0034


	//----- nvinfo : EIATTR_SW_WAR
	.align		4
.L_6531:
        /*08e8*/ 	.byte	0x04, 0x36
        /*08ea*/ 	.short	(.L_6533 - .L_6532)
.L_6532:
        /*08ec*/ 	.word	0x00000008
.L_6533:


//--------------------- .nv.info._Z9cuda_gemmIiLi128ELi4ELi1ELi4096ELi16ELi16ELi64ELi0ELi0EEviiiPT_S1_S1_iii --------------------------
	.section	.nv.info._Z9cuda_gemmIiLi128ELi4ELi1ELi4096ELi16ELi16ELi64ELi0ELi0EEviiiPT_S1_S1_iii,"",@"SHT_CUDA_INFO"
	.sectionflags	@""
	.align	4


	//----- nvinfo : EIATTR_CUDA_API_VERSION
	.align		4
        /*0000*/ 	.byte	0x04, 0x37
        /*0002*/ 	.short	(.L_6535 - .L_6534)
.L_6534:
        /*0004*/ 	.word	0x00000082


	//----- nvinfo : EIATTR_KPARAM_INFO
	.align		4
.L_6535:
        /*0008*/ 	.byte	0x04, 0x17
        /*000a*/ 	.short	(.L_6537 - .L_6536)
.L_6536:
        /*000c*/ 	.word	0x00000000
        /*0010*/ 	.short	0x0008
        /*0012*/ 	.short	0x0030
        /*0014*/ 	.byte	0x00, 0xf0, 0x11, 0x00


	//----- nvinfo : EIATTR_KPARAM_INFO
	.align		4
.L_6537:
        /*0018*/ 	.byte	0x04, 0x17
        /*001a*/ 	.short	(.L_6539 - .L_6538)
.L_6538:
        /*001c*/ 	.word	0x00000000
        /*0020*/ 	.short	0x0007
        /*0022*/ 	.short	0x002c
        /*0024*/ 	.byte	0x00, 0xf0, 0x11, 0x00


	//----- nvinfo : EIATTR_KPARAM_INFO
	.align		4
.L_6539:
        /*0028*/ 	.byte	0x04, 0x17
        /*002a*/ 	.short	(.L_6541 - .L_6540)
.L_6540:
        /*002c*/ 	.word	0x00000000
        /*0030*/ 	.short	0x0006
        /*0032*/ 	.short	0x0028
        /*0034*/ 	.byte	0x00, 0xf0, 0x11, 0x00


	//----- nvinfo : EIATTR_KPARAM_INFO
	.align		4
.L_6541:
        /*0038*/ 	.byte	0x04, 0x17
        /*003a*/ 	.short	(.L_6543 - .L_6542)
.L_6542:
        /*003c*/ 	.word	0x00000000
        /*0040*/ 	.short	0x0005
        /*0042*/ 	.short	0x0020
        /*0044*/ 	.byte	0x00, 0xf5, 0x21, 0x00


	//----- nvinfo : EIATTR_KPARAM_INFO
	.align		4
.L_6543:
        /*0048*/ 	.byte	0x04, 0x17
        /*004a*/ 	.short	(.L_6545 - .L_6544)
.L_6544:
        /*004c*/ 	.word	0x00000000
        /*0050*/ 	.short	0x0004
        /*0052*/ 	.short	0x0018
        /*0054*/ 	.byte	0x00, 0xf5, 0x21, 0x00


	//----- nvinfo : EIATTR_KPARAM_INFO
	.align		4
.L_6545:
        /*0058*/ 	.byte	0x04, 0x17
        /*005a*/ 	.short	(.L_6547 - .L_6546)
.L_6546:
        /*005c*/ 	.word	0x00000000
        /*0060*/ 	.short	0x0003
        /*0062*/ 	.short	0x0010
        /*0064*/ 	.byte	0x00, 0xf5, 0x21, 0x00


	//----- nvinfo : EIATTR_KPARAM_INFO
	.align		4
.L_6547:
        /*0068*/ 	.byte	0x04, 0x17
        /*006a*/ 	.short	(.L_6549 - .L_6548)
.L_6548:
        /*006c*/ 	.word	0x00000000
        /*0070*/ 	.short	0x0002
        /*0072*/ 	.short	0x0008
        /*0074*/ 	.byte	0x00, 0xf0, 0x11, 0x00


	//----- nvinfo : EIATTR_KPARAM_INFO
	.align		4
.L_6549:
        /*0078*/ 	.byte	0x04, 0x17
        /*007a*/ 	.short	(.L_6551 - .L_6550)
.L_6550:
        /*007c*/ 	.word	0x00000000
        /*0080*/ 	.short	0x0001
        /*0082*/ 	.short	0x0004
        /*0084*/ 	.byte	0x00, 0xf0, 0x11, 0x00


	//----- nvinfo : EIATTR_KPARAM_INFO
	.align		4
.L_6551:
        /*0088*/ 	.byte	0x04, 0x17
        /*008a*/ 	.short	(.L_6553 - .L_6552)
.L_6552:
        /*008c*/ 	.word	0x00000000
        /*0090*/ 	.short	0x0000
        /*0092*/ 	.short	0x0000
        /*0094*/ 	.byte	0x00, 0xf0, 0x11, 0x00


	//----- nvinfo : EIATTR_SPARSE_MMA_MASK
	.align		4
.L_6553:
        /*0098*/ 	.byte	0x03, 0x50
        /*009a*/ 	.short	0x0000


	//----- nvinfo : EIATTR_MAXREG_COUNT
	.align		4
        /*009c*/ 	.byte	0x03, 0x1b
        /*009e*/ 	.short	0x00ff


	//----- nvinfo : EIATTR_NUM_BARRIERS
	.align		4
        /*00a0*/ 	.byte	0x02, 0x4c
        /*00a2*/ 	.byte	0x01
	.zero		1


	//----- nvinfo : EIATTR_MERCURY_ISA_VERSION
	.align		4
        /*00a4*/ 	.byte	0x03, 0x5f
        /*00a6*/ 	.short	0x0101


	//----- nvinfo : EIATTR_COOP_GROUP_MASK_REGIDS
	.align		4
        /*00a8*/ 	.byte	0x04, 0x29
        /*00aa*/ 	.short	(.L_6555 - .L_6554)


	//   ....[0]....
.L_6554:
        /*00ac*/ 	.word	0xffffffff


	//   ....[1]....
        /*00b0*/ 	.word	0xffffffff


	//   ....[2]....
        /*00b4*/ 	.word	0xffffffff


	//   ....[3]....
        /*00b8*/ 	.word	0xffffffff


	//   ....[4]....
        /*00bc*/ 	.word	0xffffffff


	//   ....[5]....
        /*00c0*/ 	.word	0xffffffff


	//   ....[6]....
        /*00c4*/ 	.word	0xffffffff


	//   ....[7]....
        /*00c8*/ 	.word	0xffffffff


	//   ....[8]....
        /*00cc*/ 	.word	0xffffffff


	//   ....[9]....
        /*00d0*/ 	.word	0xffffffff


	//   ....[10]....
        /*00d4*/ 	.word	0xffffffff


	//   ....[11]....
        /*00d8*/ 	.word	0xffffffff


	//   ....[12]....
        /*00dc*/ 	.word	0xffffffff


	//   ....[13]....
        /*00e0*/ 	.word	0xffffffff


	//   ....[14]....
        /*00e4*/ 	.word	0xffffffff


	//   ....[15]....
        /*00e8*/ 	.word	0xffffffff


	//   ....[16]....
        /*00ec*/ 	.word	0x05000018


	//   ....[17]....
        /*00f0*/ 	.word	0x05000018


	//   ....[18]....
        /*00f4*/ 	.word	0x05000018


	//   ....[19]....
        /*00f8*/ 	.word	0x05000018


	//   ....[20]....
        /*00fc*/ 	.word	0x05000018


	//   ....[21]....
        /*0100*/ 	.word	0x05000018


	//   ....[22]....
        /*0104*/ 	.word	0x05000018


	//   ....[23]....
        /*0108*/ 	.word	0x05000018


	//   ....[24]....
        /*010c*/ 	.word	0x05000018


	//   ....[25]....
        /*0110*/ 	.word	0x05000018


	//   ....[26]....
        /*0114*/ 	.word	0x05000018


	//   ....[27]....
        /*0118*/ 	.word	0x05000018


	//   ....[28]....
        /*011c*/ 	.word	0x05000018


	//   ....[29]....
        /*0120*/ 	.word	0x05000018


	//   ....[30]....
        /*0124*/ 	.word	0x05000018


	//   ....[31]....
        /*0128*/ 	.word	0x05000018


	//----- nvinfo : EIATTR_COOP_GROUP_INSTR_OFFSETS
	.align		4
.L_6555:
        /*012c*/ 	.byte	0x04, 0x28
        /*012e*/ 	.short	(.L_6557 - .L_6556)


	//   ....[0]....
.L_6556:
        /*0130*/ 	.word	0x00001b80


	//   ....[1]....
        /*0134*/ 	.word	0x00001be0


	//   ....[2]....
        /*0138*/ 	.word	0x00001c40


	//   ....[3]....
        /*013c*/ 	.word	0x00001ca0


	//   ....[4]....
        /*0140*/ 	.word	0x00001d00


	//   ....[5]....
        /*0144*/ 	.word	0x00001d60


	//   ....[6]....
        /*0148*/ 	.word	0x00001dc0


	//   ....[7]....
        /*014c*/ 	.word	0x00001e20


	//   ....[8]....
        /*0150*/ 	.word	0x00001e80


	//   ....[9]....
        /*0154*/ 	.word	0x00001ee0


	//   ....[10]....
        /*0158*/ 	.word	0x00001f40


	//   ....[11]....
        /*015c*/ 	.word	0x00001fa0


	//   ....[12]....
        /*0160*/ 	.word	0x00002000


	//   ....[13]....
        /*0164*/ 	.word	0x00002060


	//   ....[14]....
        /*0168*/ 	.word	0x000020c0


	//   ....[15]....
        /*016c*/ 	.word	0x00002120


	//   ....[16]....
        /*0170*/ 	.word	0x00004f40


	//   ....[17]....
        /*0174*/ 	.word	0x00004fe0


	//   ....[18]....
        /*0178*/ 	.word	0x00005070


	//   ....[19]....
        /*017c*/ 	.word	0x00005110


	//   ....[20]....
        /*0180*/ 	.word	0x000051a0


	//   ....[21]....
        /*0184*/ 	.word	0x00005240


	//   ....[22]....
        /*0188*/ 	.word	0x000052d0


	//   ....[23]....
        /*018c*/ 	.word	0x00005370


	//   ....[24]....
        /*0190*/ 	.word	0x00005400


	//   ....[25]....
        /*0194*/ 	.word	0x000054a0


	//   ....[26]....
        /*0198*/ 	.word	0x00005530


	//   ....[27]....
        /*019c*/ 	.word	0x000055d0


	//   ....[28]....
        /*01a0*/ 	.word	0x00005660


	//   ....[29]....
        /*01a4*/ 	.word	0x00005700


	//   ....[30]....
        /*01a8*/ 	.word	0x00005790


	//   ....[31]....
        /*01ac*/ 	.word	0x00005830


	//----- nvinfo : EIATTR_VRC_CTA_INIT_COUNT
	.align		4
.L_6557:
        /*01b0*/ 	.byte	0x02, 0x4a
	.zero		1
	.zero		1


	//----- nvinfo : EIATTR_EXIT_INSTR_OFFSETS
	.align		4
        /*01b4*/ 	.byte	0x04, 0x1c
        /*01b6*/ 	.short	(.L_6559 - .L_6558)


	//   ....[0]....
.L_6558:
        /*01b8*/ 	.word	0x00000730


	//   ....[1]....
        /*01bc*/ 	.word	0x00004ee0


	//----- nvinfo : EIATTR_MAX_THREADS
	.align		4
.L_6559:
        /*01c0*/ 	.byte	0x04, 0x05
        /*01c2*/ 	.short	(.L_6561 - .L_6560)
.L_6560:
        /*01c4*/ 	.word	0x00000080
        /*01c8*/ 	.word	0x00000001
        /*01cc*/ 	.word	0x00000001


	//----- nvinfo : EIATTR_CRS_STACK_SIZE
	.align		4
.L_6561:
        /*01d0*/ 	.byte	0x04, 0x1e
        /*01d2*/ 	.short	(.L_6563 - .L_6562)
.L_6562:
        /*01d4*/ 	.word	0x00000000


	//----- nvinfo : EIATTR_CBANK_PARAM_SIZE
	.align		4
.L_6563:
        /*01d8*/ 	.byte	0x03, 0x19
        /*01da*/ 	.short	0x0034


	//----- nvinfo : EIATTR_PARAM_CBANK
	.align		4
        /*01dc*/ 	.byte	0x04, 0x0a
        /*01de*/ 	.short	(.L_6565 - .L_6564)
	.align		4
.L_6564:
        /*01e0*/ 	.word	index@(.nv.constant0._Z9cuda_gemmIiLi128ELi4ELi1ELi4096ELi16ELi16ELi64ELi0ELi0EEviiiPT_S1_S1_iii)
        /*01e4*/ 	.short	0x0380
        /*01e6*/ 	.short	0x0034


	//----- nvinfo : EIATTR_SW_WAR
	.align		4
.L_6565:
        /*01e8*/ 	.byte	0x04, 0x36
        /*01ea*/ 	.short	(.L_6567 - .L_6566)
.L_6566:
        /*01ec*/ 	.word	0x00000008
.L_6567:


//--------------------- .nv.info._Z9cuda_gemmIiLi128ELi4ELi1ELi4096ELi8ELi8ELi64ELi1ELi1EEviiiPT_S1_S1_iii --------------------------
	.section	.nv.info._Z9cuda_gemmIiLi128ELi4ELi1ELi4096ELi8ELi8ELi64ELi1ELi1EEviiiPT_S1_S1_iii,"",@"SHT_CUDA_INFO"
	.sectionflags	@""
	.align	4


	//----- nvinfo : EIATTR_CUDA_API_VERSION
	.align		4
        /*0000*/ 	.byte	0x04, 0x37
        /*0002*/ 	.short	(.L_6569 - .L_6568)
.L_6568:
        /*0004*/ 	.word	0x00000082


	//----- nvinfo : EIATTR_KPARAM_INFO
	.align		4
.L_6569:
        /*0008*/ 	.byte	0x04, 0x17
        /*000a*/ 	.short	(.L_6571 - .L_6570)
.L_6570:
        /*000c*/ 	.word	0x00000000
        /*0010*/ 	.short	0x0008
        /*0012*/ 	.short	0x0030
        /*0014*/ 	.byte	0x00, 0xf0, 0x11, 0x00


	//----- nvinfo : EIATTR_KPARAM_INFO
	.align		4
.L_6571:
        /*0018*/ 	.byte	0x04, 0x17
        /*001a*/ 	.short	(.L_6573 - .L_6572)
.L_6572:
        /*001c*/ 	.word	0x00000000
        /*0020*/ 	.short	0x0007
        /*0022*/ 	.short	0x002c
        /*0024*/ 	.byte	0x00, 0xf0, 0x11, 0x00


	//----- nvinfo : EIATTR_KPARAM_INFO
	.align		4
.L_6573:
        /*0028*/ 	.byte	0x04, 0x17
        /*002a*/ 	.short	(.L_6575 - .L_6574)
.L_6574:
        /*002c*/ 	.word	0x00000000
        /*0030*/ 	.short	0x0006
        /*0032*/ 	.short	0x0028
        /*0034*/ 	.byte	0x00, 0xf0, 0x11, 0x00


	//----- nvinfo : EIATTR_KPARAM_INFO
	.align		4
.L_6575:
        /*0038*/ 	.byte	0x04, 0x17
        /*003a*/ 	.short	(.L_6577 - .L_6576)
.L_6576:
        /*003c*/ 	.word	0x00000000
        /*0040*/ 	.short	0x0005
        /*0042*/ 	.short	0x0020
        /*0044*/ 	.byte	0x00, 0xf5, 0x21, 0x00


	//----- nvinfo : EIATTR_KPARAM_INFO
	.align		4
.L_6577:
        /*0048*/ 	.byte	0x04, 0x17
        /*004a*/ 	.short	(.L_6579 - .L_6578)
.L_6578:
        /*004c*/ 	.word	0x00000000
        /*0050*/ 	.short	0x0004
        /*0052*/ 	.short	0x0018
        /*0054*/ 	.byte	0x00, 0xf5, 0x21, 0x00


	//----- nvinfo : EIATTR_KPARAM_INFO
	.align		4
.L_6579:
        /*0058*/ 	.byte	0x04, 0x17
        /*005a*/ 	.short	(.L_6581 - .L_6580)
.L_6580:
        /*005c*/ 	.word	0x00000000
        /*0060*/ 	.short	0x0003
        /*0062*/ 	.short	0x0010
        /*0064*/ 	.byte	0x00, 0xf5, 0x21, 0x00


	//----- nvinfo : EIATTR_KPARAM_INFO
	.align		4
.L_6581:
        /*0068*/ 	.byte	0x04, 0x17
        /*006a*/ 	.short	(.L_6583 - .L_6582)
.L_6582:
        /*006c*/ 	.word	0x00000000
        /*0070*/ 	.short	0x0002
        /*0072*/ 	.short	0x0008
        /*0074*/ 	.byte	0x00, 0xf0, 0x11, 0x00


	//----- nvinfo : EIATTR_KPARAM_INFO
	.align		4
.L_6583:
        /*0078*/ 	.byte	0x04, 0x17
        /*007a*/ 	.short	(.L_6585 - .L_6584)
.L_6584:
        /*007c*/ 	.word	0x00000000
        /*0080*/ 	.short	0x0001
        /*0082*/ 	.short	0x0004
        /*0084*/ 	.byte	0x00, 0xf0, 0x11, 0x00


	//----- nvinfo : EIATTR_KPARAM_INFO
	.align		4
.L_6585:
        /*0088*/ 	.byte	0x04, 0x17
        /*008a*/ 	.short	(.L_6587 - .L_6586)
.L_6586:
        /*008c*/ 	.word	0x00000000
        /*0090*/ 	.short	0x0000
        /*0092*/ 	.short	0x0000
        /*0094*/ 	.byte	0x00, 0xf0, 0x11, 0x00


	//----- nvinfo : EIATTR_SPARSE_MMA_MASK
	.align		4
.L_6587:
        /*0098*/ 	.byte	0x03, 0x50
        /*009a*/ 	.short	0x0000


	//----- nvinfo : EIATTR_MAXREG_COUNT
	.align		4
        /*009c*/ 	.byte	0x03, 0x1b
        /*009e*/ 	.short	0x00ff


	//----- nvinfo : EIATTR_NUM_BARRIERS
	.align		4
        /*00a0*/ 	.byte	0x02, 0x4c
        /*00a2*/ 	.byte	0x01
	.zero		1


	//----- nvinfo : EIATTR_MERCURY_ISA_VERSION
	.align		4
        /*00a4*/ 	.byte	0x03, 0x5f
        /*00a6*/ 	.short	0x0101


	//----- nvinfo : EIATTR_COOP_GROUP_MASK_REGIDS
	.align		4
        /*00a8*/ 	.byte	0x04, 0x29
        /*00aa*/ 	.short	(.L_6589 - .L_6588)


	//   ....[0]....
.L_6588:
        /*00ac*/ 	.word	0xffffffff


	//   ....[1]....
        /*00b0*/ 	.word	0xffffffff


	//   ....[2]....
        /*00b4*/ 	.word	0xffffffff


	//   ....[3]....
        /*00b8*/ 	.word	0xffffffff


	//   ....[4]....
        /*00bc*/ 	.word	0xffffffff


	//   ....[5]....
        /*00c0*/ 	.word	0xffffffff


	//   ....[6]....
        /*00c4*/ 	.word	0xffffffff


	//   ....[7]....
        /*00c8*/ 	.word	0xffffffff


	//   ....[8]....
        /*00cc*/ 	.word	0xffffffff


	//   ....[9]....
        /*00d0*/ 	.word	0xffffffff


	//   ....[10]....
        /*00d4*/ 	.word	0xffffffff


	//   ....[11]....
        /*00d8*/ 	.word	0xffffffff


	//   ....[12]....
        /*00dc*/ 	.word	0xffffffff


	//   ....[13]....
        /*00e0*/ 	.word	0xffffffff


	//   ....[14]....
        /*00e4*/ 	.word	0xffffffff


	//   ....[15]....
        /*00e8*/ 	.word	0xffffffff


	//   ....[16]....
        /*00ec*/ 	.word	0xffffffff


	//   ....[17]....
        /*00f0*/ 	.word	0xffffffff


	//   ....[18]....
        /*00f4*/ 	.word	0xffffffff


	//   ....[19]....
        /*00f8*/ 	.word	0xffffffff


	//   ....[20]....
        /*00fc*/ 	.word	0xffffffff


	//   ....[21]....
        /*0100*/ 	.word	0xffffffff


	//   ....[22]....
        /*0104*/ 	.word	0xffffffff


	//   ....[23]....
        /*0108*/ 	.word	0xffffffff


	//   ....[24]....
        /*010c*/ 	.word	0xffffffff


	//   ....[25]....
        /*0110*/ 	.word	0xffffffff


	//   ....[26]....
        /*0114*/ 	.word	0xffffffff


	//   ....[27]....
        /*0118*/ 	.word	0xffffffff


	//   ....[28]....
        /*011c*/ 	.word	0xffffffff


	//   ....[29]....
        /*0120*/ 	.word	0xffffffff


	//   ....[30]....
        /*0124*/ 	.word	0xffffffff


	//   ....[31]....
        /*0128*/ 	.word	0xffffffff


	//   ....[32]....
        /*012c*/ 	.word	0xffffffff


	//   ....[33]....
        /*0130*/ 	.word	0xffffffff


	//   ....[34]....
        /*0134*/ 	.word	0xffffffff


	//   ....[35]....
        /*0138*/ 	.word	0xffffffff


	//   ....[36]....
        /*013c*/ 	.word	0xffffffff


	//   ....[37]....
        /*0140*/ 	.word	0xffffffff


	//   ....[38]....
        /*0144*/ 	.word	0xffffffff


	//   ....[39]....
        /*0148*/ 	.word	0xffffffff


	//   ....[40]....
        /*014c*/ 	.word	0xffffffff


	//   ....[41]....
        /*0150*/ 	.word	0xffffffff


	//   ....[42]....
        /*0154*/ 	.word	0xffffffff


	//   ....[43]....
        /*0158*/ 	.word	0xffffffff


	//   ....[44]....
        /*015c*/ 	.word	0xffffffff


	//   ....[45]....
        /*0160*/ 	.word	0xffffffff


	//   ....[46]....
        /*0164*/ 	.word	0xffffffff


	//   ....[47]....
        /*0168*/ 	.word	0xffffffff


	//   ....[48]....
        /*016c*/ 	.word	0xffffffff


	//   ....[49]....
        /*0170*/ 	.word	0xffffffff


	//   ....[50]....
        /*0174*/ 	.word	0xffffffff


	//   ....[51]....
        /*0178*/ 	.word	0xffffffff


	//   ....[52]....
        /*017c*/ 	.word	0xffffffff


	//   ....[53]....
        /*0180*/ 	.word	0xffffffff


	//   ....[54]....
        /*0184*/ 	.word	0xffffffff


	//   ....[55]....
        /*0188*/ 	.word	0xffffffff


	//   ....[56]....
        /*018c*/ 	.word	0xffffffff


	//   ....[57]....
        /*0190*/ 	.word	0xffffffff


	//   ....[58]....
        /*0194*/ 	.word	0xffffffff


	//   ....[59]....
        /*0198*/ 	.word	0xffffffff


	//   ....[60]....
        /*019c*/ 	.word	0xffffffff


	//   ....[61]....
        /*01a0*/ 	.word	0xffffffff


	//   ....[62]....
        /*01a4*/ 	.word	0xffffffff


	//   ....[63]....
        /*01a8*/ 	.word	0xffffffff


	//----- nvinfo : EIATTR_COOP_GROUP_INSTR_OFFSETS
	.align		4
.L_6589:
        /*01ac*/ 	.byte	0x04, 0x28
        /*01ae*/ 	.short	(.L_6591 - .L_6590)


	//   ....[0]....
.L_6590:
        /*01b0*/ 	.word	0x00000fc0


	//   ....[1]....
        /*01b4*/ 	.word	0x00001010


	//   ....[2]....
        /*01b8*/ 	.word	0x000010a0


	//   ....[3]....
        /*01bc*/ 	.word	0x000011b0


	//   ....[4]....
        /*01c0*/ 	.word	0x00001200


	//   ....[5]....
        /*01c4*/ 	.word	0x00001210


	//   ....[6]....
        /*01c8*/ 	.word	0x00001240


	//   ....[7]....
        /*01cc*/ 	.word	0x00001270


	//   ....[8]....
        /*01d0*/ 	.word	0x00001290


	//   ....[9]....
        /*01d4*/ 	.word	0x000012a0


	//   ....[10]....
        /*01d8*/ 	.word	0x000012d0


	//   ....[11]....
        /*01dc*/ 	.word	0x00001300


	//   ....[12]....
        /*01e0*/ 	.word	0x00001330


	//   ....[13]....
        /*01e4*/ 	.word	0x00001390


	//   ....[14]....
        /*01e8*/ 	.word	0x000013c0


	//   ....[15]....
        /*01ec*/ 	.word	0x00001480


	//   ....[16]....
        /*01f0*/ 	.word	0x000014f0


	//   ....[17]....
        /*01f4*/ 	.word	0x00001520


	//   ....[18]....
        /*01f8*/ 	.word	0x00001550


	//   ....[19]....
        /*01fc*/ 	.word	0x00001580


	//   ....[20]....
        /*0200*/ 	.word	0x000015b0


	//   ....[21]....
        /*0204*/ 	.word	0x000015e0


	//   ....[22]....
        /*0208*/ 	.word	0x00001610


	//   ....[23]....
        /*020c*/ 	.word	0x000016a0


	//   ....[24]....
        /*0210*/ 	.word	0x00001770


	//   ....[25]....
        /*0214*/ 	.word	0x000017a0


	//   ....[26]....
        /*0218*/ 	.word	0x000017d0


	//   ....[27]....
        /*021c*/ 	.word	0x00001880


	//   ....[28]....
        /*0220*/ 	.word	0x000018b0


	//   ....[29]....
        /*0224*/ 	.word	0x00001900


	//   ....[30]....
        /*0228*/ 	.word	0x00001940


	//   ....[31]....
        /*022c*/ 	.word	0x000019b0


	//   ....[32]....
        /*0230*/ 	.word	0x000019e0


	//   ....[33]....
        /*0234*/ 	.word	0x00001a10


	//   ....[34]....
        /*0238*/ 	.word	0x00001a40


	//   ....[35]....
        /*023c*/ 	.word	0x00001a70


	//   ....[36]....
        /*0240*/ 	.word	0x00001aa0


	//   ....[37]....
        /*0244*/ 	.word	0x00001c30


	//   ....[38]....
        /*0248*/ 	.word	0x00001c40


	//   ....[39]....
        /*024c*/ 	.word	0x00001d00


	//   ....[40]....
        /*0250*/ 	.word	0x00001d30


	//   ....[41]....
        /*0254*/ 	.word	0x00001d60


	//   ....[42]....
        /*0258*/ 	.word	0x00001d90


	//   ....[43]....
        /*025c*/ 	.word	0x00001dd0


	//   ....[44]....
        /*0260*/ 	.word	0x00001e40


	//   ....[45]....
        /*0264*/ 	.word	0x00001e80


	//   ....[46]....
        /*0268*/ 	.word	0x00001ee0


	//   ....[47]....
        /*026c*/ 	.word	0x00001fb0


	//   ....[48]....
        /*0270*/ 	.word	0x00001fe0


	//   ....[49]....
        /*0274*/ 	.word	0x00002010


	//   ....[50]....
        /*0278*/ 	.word	0x00002040


	//   ....[51]....
        /*027c*/ 	.word	0x00002070


	//   ....[52]....
        /*0280*/ 	.word	0x00002080


	//   ....[53]....
        /*0284*/ 	.word	0x000020e0


	//   ....[54]....
        /*0288*/ 	.word	0x00002180


	//   ....[55]....
        /*028c*/ 	.word	0x000021b0


	//   ....[56]....
        /*0290*/ 	.word	0x000021e0


	//   ....[57]....
        /*0294*/ 	.word	0x00002210


	//   ....[58]....
        /*0298*/ 	.word	0x00002240


	//   ....[59]....
        /*029c*/ 	.word	0x00002270


	//   ....[60]....
        /*02a0*/ 	.word	0x00002310


	//   ....[61]....
        /*02a4*/ 	.word	0x00002360


	//   ....[62]....
        /*02a8*/ 	.word	0x000023b0


	//   ....[63]....
        /*02ac*/ 	.word	0x00002410


	//----- nvinfo : EIATTR_VRC_CTA_INIT_COUNT
	.align		4
.L_6591:
        /*02b0*/ 	.byte	0x02, 0x4a
	.zero		1
	.zero		1


	//----- nvinfo : EIATTR_EXIT_INSTR_OFFSETS
	.align		4
        /*02b4*/ 	.byte	0x04, 0x1c
        /*02b6*/ 	.short	(.L_6593 - .L_6592)


	//   ....[0]....
.L_6592:
        /*02b8*/ 	.word	0x000006b0


	//   ....[1]....
        /*02bc*/ 	.word	0x000027e0


	//----- nvinfo : EIATTR_MAX_THREADS
	.align		4
.L_6593:
        /*02c0*/ 	.byte	0x04, 0x05
        /*02c2*/ 	.short	(.L_6595 - .L_6594)
.L_6594:
        /*02c4*/ 	.word	0x00000080
        /*02c8*/ 	.word	0x00000001
        /*02cc*/ 	.word	0x00000001


	//----- nvinfo : EIATTR_CRS_STACK_SIZE
	.align		4
.L_6595:
        /*02d0*/ 	.byte	0x04, 0x1e
        /*02d2*/ 	.short	(.L_6597 - .L_6596)
.L_6596:
        /*02d4*/ 	.word	0x00000000


	//----- nvinfo : EIATTR_CBANK_PARAM_SIZE
	.align		4
.L_6597:
        /*02d8*/ 	.byte	0x03, 0x19
        /*02da*/ 	.short	0x0034


	//----- nvinfo : EIATTR_PARAM_CBANK
	.align		4
        /*02dc*/ 	.byte	0x04, 0x0a
        /*02de*/ 	.short	(.L_6599 - .L_6598)
	.align		4
.L_6598:
        /*02e0*/ 	.word	index@(.nv.constant0._Z9cuda_gemmIiLi128ELi4ELi1ELi4096ELi8ELi8ELi64ELi1ELi1EEviiiPT_S1_S1_iii)
        /*02e4*/ 	.short	0x0380
        /*02e6*/ 	.short	0x0034


	//----- nvinfo : EIATTR_SW_WAR
	.align		4
.L_6599:
        /*02e8*/ 	.byte	0x04, 0x36
        /*02ea*/ 	.short	(.L_6601 - .L_6600)
.L_6600:
        /*02ec*/ 	.word	0x00000008
.L_6601:


//--------------------- .nv.info._Z9cuda_gemmIiLi128ELi4ELi1ELi4096ELi8ELi8ELi64ELi1ELi0EEviiiPT_S1_S1_iii --------------------------
	.section	.nv.info._Z9cuda_gemmIiLi128ELi4ELi1ELi4096ELi8ELi8ELi64ELi1ELi0EEviiiPT_S1_S1_iii,"",@"SHT_CUDA_INFO"
	.sectionflags	@""
	.align	4


	//----- nvinfo : EIATTR_CUDA_API_VERSION
	.align		4
        /*0000*/ 	.byte	0x04, 0x37
        /*0002*/ 	.short	(.L_6603 - .L_6602)
.L_6602:
        /*0004*/ 	.word	0x00000082


	//----- nvinfo : EIATTR_KPARAM_INFO
	.align		4
.L_6603:
        /*0008*/ 	.byte	0x04, 0x17
        /*000a*/ 	.short	(.L_6605 - .L_6604)
.L_6604:
        /*000c*/ 	.word	0x00000000
        /*0010*/ 	.short	0x0008
        /*0012*/ 	.short	0x0030
        /*0014*/ 	.byte	0x00, 0xf0, 0x11, 0x00


	//----- nvinfo : EIATTR_KPARAM_INFO
	.align		4
.L_6605:
        /*0018*/ 	.byte	0x04, 0x17
        /*001a*/ 	.short	(.L_6607 - .L_6606)
.L_6606:
        /*001c*/ 	.word	0x00000000
        /*0020*/ 	.short	0x0007
        /*0022*/ 	.short	0x002c
        /*0024*/ 	.byte	0x00, 0xf0, 0x11, 0x00


	//----- nvinfo : EIATTR_KPARAM_INFO
	.align		4
.L_6607:
        /*0028*/ 	.byte	0x04, 0x17
        /*002a*/ 	.short	(.L_6609 - .L_6608)
.L_6608:
        /*002c*/ 	.word	0x00000000
        /*0030*/ 	.short	0x0006
        /*0032*/ 	.short	0x0028
        /*0034*/ 	.byte	0x00, 0xf0, 0x11, 0x00


	//----- nvinfo : EIATTR_KPARAM_INFO
	.align		4
.L_6609:
        /*0038*/ 	.byte	0x04, 0x17
        /*003a*/ 	.short	(.L_6611 - .L_6610)
.L_6610:
        /*003c*/ 	.word	0x00000000
        /*0040*/ 	.short	0x0005
        /*0042*/ 	.short	0x0020
        /*0044*/ 	.byte	0x00, 0xf5, 0x21, 0x00


	//----- nvinfo : EIATTR_KPARAM_INFO
	.align		4
.L_6611:
        /*0048*/ 	.byte	0x04, 0x17
        /*004a*/ 	.short	(.L_6613 - .L_6612)
.L_6612:
        /*004c*/ 	.word	0x00000000
        /*0050*/ 	.short	0x0004
        /*0052*/ 	.short	0x0018
        /*0054*/ 	.byte	0x00, 0xf5, 0x21, 0x00


	//----- nvinfo : EIATTR_KPARAM_INFO
	.align		4
.L_6613:
        /*0058*/ 	.byte	0x04, 0x17
        /*005a*/ 	.short	(.L_6615 - .L_6614)
.L_6614:
        /*005c*/ 	.word	0x00000000
        /*0060*/ 	.short	0x0003
        /*0062*/ 	.short	0x0010
        /*0064*/ 	.byte	0x00, 0xf5, 0x21, 0x00


	//----- nvinfo : EIATTR_KPARAM_INFO
	.align		4
.L_6615:
        /*0068*/ 	.byte	0x04, 0x17
        /*006a*/ 	.short	(.L_6617 - .L_6616)
.L_6616:
        /*006c*/ 	.word	0x00000000
        /*0070*/ 	.short	0x0002
        /*0072*/ 	.short	0x0008
        /*0074*/ 	.byte	0x00, 0xf0, 0x11, 0x00


	//----- nvinfo : EIATTR_KPARAM_INFO
	.align		4
.L_6617:
        /*0078*/ 	.byte	0x04, 0x17
        /*007a*/ 	.short	(.L_6619 - .L_6618)
.L_6618:
        /*007c*/ 	.word	0x00000000
        /*0080*/ 	.short	0x0001
        /*0082*/ 	.short	0x0004
        /*0084*/ 	.byte	0x00, 0xf0, 0x11, 0x00


	//----- nvinfo : EIATTR_KPARAM_INFO
	.align		4
.L_6619:
        /*0088*/ 	.byte	0x04, 0x17
        /*008a*/ 	.short	(.L_6621 - .L_6620)
.L_6620:
        /*008c*/ 	.word	0x00000000
        /*0090*/ 	.short	0x0000
        /*0092*/ 	.short	0x0000
        /*0094*/ 	.byte	0x00, 0xf0, 0x11, 0x00


	//----- nvinfo : EIATTR_SPARSE_MMA_MASK
	.align		4
.L_6621:
        /*0098*/ 	.byte	0x03, 0x50
        /*009a*/ 	.short	0x0000


	//----- nvinfo : EIATTR_MAXREG_COUNT
	.align		4
        /*009c*/ 	.byte	0x03, 0x1b
        /*009e*/ 	.short	0x00ff


	//----- nvinfo : EIATTR_NUM_BARRIERS
	.align		4
        /*00a0*/ 	.byte	0x02, 0x4c
        /*00a2*/ 	.byte	0x01
	.zero		1


	//----- nvinfo : EIATTR_MERCURY_ISA_VERSION
	.align		4
        /*00a4*/ 	.byte	0x03, 0x5f
        /*00a6*/ 	.short	0x0101


	//----- nvinfo : EIATTR_COOP_GROUP_MASK_REGIDS
	.align		4
        /*00a8*/ 	.byte	0x04, 0x29
        /*00aa*/ 	.short	(.L_6623 - .L_6622)


	//   ....[0]....
.L_6622:
        /*00ac*/ 	.word	0xffffffff


	//   ....[1]....
        /*00b0*/ 	.word	0xffffffff


	//   ....[2]....
        /*00b4*/ 	.word	0xffffffff


	//   ....[3]....
        /*00b8*/ 	.word	0xffffffff


	//   ....[4]....
        /*00bc*/ 	.word	0xffffffff


	//   ....[5]....
        /*00c0*/ 	.word	0xffffffff


	//   ....[6]....
        /*00c4*/ 	.word	0xffffffff


	//   ....[7]....
        /*00c8*/ 	.word	0xffffffff


	//   ....[8]....
        /*00cc*/ 	.word	0x05000013


	//   ....[9]....
        /*00d0*/ 	.word	0x05000013


	//   ....[10]....
        /*00d4*/ 	.word	0x05000013


	//   ....[11]....
        /*00d8*/ 	.word	0x05000013


	//   ....[12]....
        /*00dc*/ 	.word	0x05000013


	//   ....[13]....
        /*00e0*/ 	.word	0x05000013


	//   ....[14]....
        /*00e4*/ 	.word	0x05000013


	//   ....[15]....
        /*00e8*/ 	.word	0x05000013


	//----- nvinfo : EIATTR_COOP_GROUP_INSTR_OFFSETS
	.align		4
.L_6623:
        /*00ec*/ 	.byte	0x04, 0x28
        /*00ee*/ 	.short	(.L_6625 - .L_6624)


	//   ....[0]....
.L_6624:
        /*00f0*/ 	.word	0x00001890


	//   ....[1]....
        /*00f4*/ 	.word	0x000018f0


	//   ....[2]....
        /*00f8*/ 	.word	0x00001950


	//   ....[3]....
        /*00fc*/ 	.word	0x000019b0


	//   ....[4]....
        /*0100*/ 	.word	0x00001a10


	//   ....[5]....
        /*0104*/ 	.word	0x00001a70


	//   ....[6]....
        /*0108*/ 	.word	0x00001ad0


	//   ....[7]....
        /*010c*/ 	.word	0x00001b30


	//   ....[8]....
        /*0110*/ 	.word	0x00004210


	//   ....[9]....
        /*0114*/ 	.word	0x000042a0


	//   ....[10]....
        /*0118*/ 	.word	0x00004330


	//   ....[11]....
        /*011c*/ 	.word	0x000043c0


	//   ....[12]....
        /*0120*/ 	.word	0x00004450


	//   ....[13]....
        /*0124*/ 	.word	0x000044e0


	//   ....[14]....
        /*0128*/ 	.word	0x00004570


	//   ....[15]....
        /*012c*/ 	.word	0x00004600


	//----- nvinfo : EIATTR_VRC_CTA_INIT_COUNT
	.align		4
.L_6625:
        /*0130*/ 	.byte	0x02, 0x4a
	.zero		1
	.zero		1


	//----- nvinfo : EIATTR_EXIT_INSTR_OFFSETS
	.align		4
        /*0134*/ 	.byte	0x04, 0x1c
        /*0136*/ 	.short	(.L_6627 - .L_6626)


	//   ....[0]....
.L_6626:
        /*0138*/ 	.word	0x00000720


	//   ....[1]....
        /*013c*/ 	.word	0x000041b0


	//----- nvinfo : EIATTR_MAX_THREADS
	.align		4
.L_6627:
        /*0140*/ 	.byte	0x04, 0x05
        /*0142*/ 	.short	(.L_6629 - .L_6628)
.L_6628:
        /*0144*/ 	.word	0x00000080
        /*0148*/ 	.word	0x00000001
        /*014c*/ 	.word	0x00000001


	//----- nvinfo : EIATTR_CRS_STACK_SIZE
	.align		4
.L_6629:
        /*0150*/ 	.byte	0x04, 0x1e
        /*0152*/ 	.short	(.L_6631 - .L_6630)
.L_6630:
        /*0154*/ 	.word	0x00000000


	//----- nvinfo : EIATTR_CBANK_PARAM_SIZE
	.align		4
.L_6631:
        /*0158*/ 	.byte	0x03, 0x19
        /*015a*/ 	.short	0x0034


	//----- nvinfo : EIATTR_PARAM_CBANK
	.align		4
        /*015c*/ 	.byte	0x04, 0x0a
        /*015e*/ 	.short	(.L_6633 - .L_6632)
	.align		4
.L_6632:
        /*0160*/ 	.word	index@(.nv.constant0._Z9cuda_gemmIiLi128ELi4ELi1ELi4096ELi8ELi8ELi64ELi1ELi0EEviiiPT_S1_S1_iii)
        /*0164*/ 	.short	0x0380
        /*0166*/ 	.short	0x0034


	//----- nvinfo : EIATTR_SW_WAR
	.align		4
.L_6633:
        /*0168*/ 	.byte	0x04, 0x36
        /*016a*/ 	.short	(.L_6635 - .L_6634)
.L_6634:
        /*016c*/ 	.word	0x00000008
.L_6635:


//--------------------- .nv.info._Z9cuda_gemmIiLi128ELi4ELi1ELi4096ELi8ELi8ELi64ELi0ELi1EEviiiPT_S1_S1_iii --------------------------
	.section	.nv.info._Z9cuda_gemmIiLi128ELi4ELi1ELi4096ELi8ELi8ELi64ELi0ELi1EEviiiPT_S1_S1_iii,"",@"SHT_CUDA_INFO"
	.sectionflags	@""
	.align	4


	//----- nvinfo : EIATTR_CUDA_API_VERSION
	.align		4
        /*0000*/ 	.byte	0x04, 0x37
        /*0002*/ 	.short	(.L_6637 - .L_6636)
.L_6636:
        /*0004*/ 	.word	0x00000082


	//----- nvinfo : EIATTR_KPARAM_INFO
	.align		4
.L_6637:
        /*0008*/ 	.byte	0x04, 0x17
        /*000a*/ 	.short	(.L_6639 - .L_6638)
.L_6638:
        /*000c*/ 	.word	0x00000000
        /*0010*/ 	.short	0x0008
        /*0012*/ 	.short	0x0030
        /*0014*/ 	.byte	0x00, 0xf0, 0x11, 0x00


	//----- nvinfo : EIATTR_KPARAM_INFO
	.align		4
.L_6639:
        /*0018*/ 	.byte	0x04, 0x17
        /*001a*/ 	.short	(.L_6641 - .L_6640)
.L_6640:
        /*001c*/ 	.word	0x00000000
        /*0020*/ 	.short	0x0007
        /*0022*/ 	.short	0x002c
        /*0024*/ 	.byte	0x00, 0xf0, 0x11, 0x00


	//----- nvinfo : EIATTR_KPARAM_INFO
	.align		4
.L_6641:
        /*0028*/ 	.byte	0x04, 0x17
        /*002a*/ 	.short	(.L_6643 - .L_6642)
.L_6642:
        /*002c*/ 	.word	0x00000000
        /*0030*/ 	.short	0x0006
        /*0032*/ 	.short	0x0028
        /*0034*/ 	.byte	0x00, 0xf0, 0x11, 0x00


	//----- nvinfo : EIATTR_KPARAM_INFO
	.align		4
.L_6643:
        /*0038*/ 	.byte	0x04, 0x17
        /*003a*/ 	.short	(.L_6645 - .L_6644)
.L_6644:
        /*003c*/ 	.word	0x00000000
        /*0040*/ 	.short	0x0005
        /*0042*/ 	.short	0x0020
        /*0044*/ 	.byte	0x00, 0xf5, 0x21, 0x00


	//----- nvinfo : EIATTR_KPARAM_INFO
	.align		4
.L_6645:
        /*0048*/ 	.byte	0x04, 0x17
        /*004a*/ 	.short	(.L_6647 - .L_6646)
.L_6646:
        /*004c*/ 	.word	0x00000000
        /*0050*/ 	.short	0x0004
        /*0052*/ 	.short	0x0018
        /*0054*/ 	.byte	0x00, 0xf5, 0x21, 0x00


	//----- nvinfo : EIATTR_KPARAM_INFO
	.align		4
.L_6647:
        /*0058*/ 	.byte	0x04, 0x17
        /*005a*/ 	.short	(.L_6649 - .L_6648)
.L_6648:
        /*005c*/ 	.word	0x00000000
        /*0060*/ 	.short	0x0003
        /*0062*/ 	.short	0x0010
        /*0064*/ 	.byte	0x00, 0xf5, 0x21, 0x00


	//----- nvinfo : EIATTR_KPARAM_INFO
	.align		4
.L_6649:
        /*0068*/ 	.byte	0x04, 0x17
        /*006a*/ 	.short	(.L_6651 - .L_6650)
.L_6650:
        /*006c*/ 	.word	0x00000000
        /*0070*/ 	.short	0x0002
        /*0072*/ 	.short	0x0008
        /*0074*/ 	.byte	0x00, 0xf0, 0x11, 0x00


	//----- nvinfo : EIATTR_KPARAM_INFO
	.align		4
.L_6651:
        /*0078*/ 	.byte	0x04, 0x17
        /*007a*/ 	.short	(.L_6653 - .L_6652)
.L_6652:
        /*007c*/ 	.word	0x00000000
        /*0080*/ 	.short	0x0001
        /*0082*/ 	.short	0x0004
        /*0084*/ 	.byte	0x00, 0xf0, 0x11, 0x00


	//----- nvinfo : EIATTR_KPARAM_INFO
	.align		4
.L_6653:
        /*0088*/ 	.byte	0x04, 0x17
        /*008a*/ 	.short	(.L_6655 - .L_6654)
.L_6654:
        /*008c*/ 	.word	0x00000000
        /*0090*/ 	.short	0x0000
        /*0092*/ 	.short	0x0000
        /*0094*/ 	.byte	0x00, 0xf0, 0x11, 0x00


	//----- nvinfo : EIATTR_SPARSE_MMA_MASK
	.align		4
.L_6655:
        /*0098*/ 	.byte	0x03, 0x50
        /*009a*/ 	.short	0x0000


	//----- nvinfo : EIATTR_MAXREG_COUNT
	.align		4
        /*009c*/ 	.byte	0x03, 0x1b
        /*009e*/ 	.short	0x00ff


	//----- nvinfo : EIATTR_NUM_BARRIERS
	.align		4
        /*00a0*/ 	.byte	0x02, 0x4c
        /*00a2*/ 	.byte	0x01
	.zero		1


	//----- nvinfo : EIATTR_MERCURY_ISA_VERSION
	.align		4
        /*00a4*/ 	.byte	0x03, 0x5f
        /*00a6*/ 	.short	0x0101


	//----- nvinfo : EIATTR_COOP_GROUP_MASK_REGIDS
	.align		4
        /*00a8*/ 	.byte	0x04, 0x29
        /*00aa*/ 	.short	(.L_6657 - .L_6656)


	//   ....[0]....
.L_6656:
        /*00ac*/ 	.word	0xffffffff


	//   ....[1]....
        /*00b0*/ 	.word	0xffffffff


	//   ....[2]....
        /*00b4*/ 	.word	0xffffffff


	//   ....[3]....
        /*00b8*/ 	.word	0xffffffff


	//   ....[4]....
        /*00bc*/ 	.word	0xffffffff


	//   ....[5]....
        /*00c0*/ 	.word	0xffffffff


	//   ....[6]....
        /*00c4*/ 	.word	0xffffffff


	//   ....[7]....
        /*00c8*/ 	.word	0xffffffff


	//   ....[8]....
        /*00cc*/ 	.word	0xffffffff


	//   ....[9]....
        /*00d0*/ 	.word	0xffffffff


	//   ....[10]....
        /*00d4*/ 	.word	0xffffffff


	//   ....[11]....
        /*00d8*/ 	.word	0xffffffff


	//   ....[12]....
        /*00dc*/ 	.word	0xffffffff


	//   ....[13]....
        /*00e0*/ 	.word	0xffffffff


	//   ....[14]....
        /*00e4*/ 	.word	0xffffffff


	//   ....[15]....
        /*00e8*/ 	.word	0xffffffff


	//   ....[16]....
        /*00ec*/ 	.word	0xffffffff


	//   ....[17]....
        /*00f0*/ 	.word	0xffffffff


	//   ....[18]....
        /*00f4*/ 	.word	0xffffffff


	//   ....[19]....
        /*00f8*/ 	.word	0xffffffff


	//   ....[20]....
        /*00fc*/ 	.word	0xffffffff


	//   ....[21]....
        /*0100*/ 	.word	0xffffffff


	//   ....[22]....
        /*0104*/ 	.word	0xffffffff


	//   ....[23]....
        /*0108*/ 	.word	0xffffffff


	//   ....[24]....
        /*010c*/ 	.word	0xffffffff


	//   ....[25]....
        /*0110*/ 	.word	0xffffffff


	//   ....[26]....
        /*0114*/ 	.word	0xffffffff


	//   ....[27]....
        /*0118*/ 	.word	0xffffffff


	//   ....[28]....
        /*011c*/ 	.word	0xffffffff


	//   ....[29]....
        /*0120*/ 	.word	0xffffffff


	//   ....[30]....
        /*0124*/ 	.word	0xffffffff


	//   ....[31]....
        /*0128*/ 	.word	0xffffffff


	//   ....[32]....
        /*012c*/ 	.word	0xffffffff


	//   ....[33]....
        /*0130*/ 	.word	0xffffffff


	//   ....[34]....
        /*0134*/ 	.word	0xffffffff


	//   ....[35]....
        /*0138*/ 	.word	0xffffffff


	//   ....[36]....
        /*013c*/ 	.word	0xffffffff


	//   ....[37]....
        /*0140*/ 	.word	0xffffffff


	//   ....[38]....
        /*0144*/ 	.word	0xffffffff


	//   ....[39]....
        /*0148*/ 	.word	0xffffffff


	//   ....[40]....
        /*014c*/ 	.word	0xffffffff


	//   ....[41]....
        /*0150*/ 	.word	0xffffffff


	//   ....[42]....
        /*0154*/ 	.word	0xffffffff


	//   ....[43]....
        /*0158*/ 	.word	0xffffffff


	//   ....[44]....
        /*015c*/ 	.word	0xffffffff


	//   ....[45]....
        /*0160*/ 	.word	0xffffffff


	//   ....[46]....
        /*0164*/ 	.word	0xffffffff


	//   ....[47]....
        /*0168*/ 	.word	0xffffffff


	//   ....[48]....
        /*016c*/ 	.word	0xffffffff


	//   ....[49]....
        /*0170*/ 	.word	0xffffffff


	//   ....[50]....
        /*0174*/ 	.word	0xffffffff


	//   ....[51]....
        /*0178*/ 	.word	0xffffffff


	//   ....[52]....
        /*017c*/ 	.word	0xffffffff


	//   ....[53]....
        /*0180*/ 	.word	0xffffffff


	//   ....[54]....
        /*0184*/ 	.word	0xffffffff


	//   ....[55]....
        /*0188*/ 	.word	0xffffffff


	//   ....[56]....
        /*018c*/ 	.word	0xffffffff


	//   ....[57]....
        /*0190*/ 	.word	0xffffffff


	//   ....[58]....
        /*0194*/ 	.word	0xffffffff


	//   ....[59]....
        /*0198*/ 	.word	0xffffffff


	//   ....[60]....
        /*019c*/ 	.word	0xffffffff


	//   ....[61]....
        /*01a0*/ 	.word	0xffffffff


	//   ....[62]....
        /*01a4*/ 	.word	0xffffffff


	//   ....[63]....
        /*01a8*/ 	.word	0xffffffff


	//----- nvinfo : EIATTR_COOP_GROUP_INSTR_OFFSETS
	.align		4
.L_6657:
        /*01ac*/ 	.byte	0x04, 0x28
        /*01ae*/ 	.short	(.L_6659 - .L_6658)


	//   ....[0]....
.L_6658:
        /*01b0*/ 	.word	0x00001070


	//   ....[1]....
        /*01b4*/ 	.word	0x000010c0


	//   ....[2]....
        /*01b8*/ 	.word	0x00001120


	//   ....[3]....
        /*01bc*/ 	.word	0x000011c0


	//   ....[4]....
        /*01c0*/ 	.word	0x00001230


	//   ....[5]....
        /*01c4*/ 	.word	0x000012b0


	//   ....[6]....
        /*01c8*/ 	.word	0x000012e0


	//   ....[7]....
        /*01cc*/ 	.word	0x00001320


	//   ....[8]....
        /*01d0*/ 	.word	0x00001340


	//   ....[9]....
        /*01d4*/ 	.word	0x00001350


	//   ....[10]....
        /*01d8*/ 	.word	0x00001370


	//   ....[11]....
        /*01dc*/ 	.word	0x000013a0


	//   ....[12]....
        /*01e0*/ 	.word	0x000013d0


	//   ....[13]....
        /*01e4*/ 	.word	0x00001430


	//   ....[14]....
        /*01e8*/ 	.word	0x00001460


	//   ....[15]....
        /*01ec*/ 	.word	0x000014f0


	//   ....[16]....
        /*01f0*/ 	.word	0x00001550


	//   ....[17]....
        /*01f4*/ 	.word	0x000015b0


	//   ....[18]....
        /*01f8*/ 	.word	0x000015e0


	//   ....[19]....
        /*01fc*/ 	.word	0x00001650


	//   ....[20]....
        /*0200*/ 	.word	0x00001690


	//   ....[21]....
        /*0204*/ 	.word	0x00001700


	//   ....[22]....
        /*0208*/ 	.word	0x00001770


	//   ....[23]....
        /*020c*/ 	.word	0x000017a0


	//   ....[24]....
        /*0210*/ 	.word	0x00001800


	//   ....[25]....
        /*0214*/ 	.word	0x00001830


	//   ....[26]....
        /*0218*/ 	.word	0x00001860


	//   ....[27]....
        /*021c*/ 	.word	0x00001890


	//   ....[28]....
        /*0220*/ 	.word	0x000018d0


	//   ....[29]....
        /*0224*/ 	.word	0x00001970


	//   ....[30]....
        /*0228*/ 	.word	0x000019a0


	//   ....[31]....
        /*022c*/ 	.word	0x000019d0


	//   ....[32]....
        /*0230*/ 	.word	0x00001a00


	//   ....[33]....
        /*0234*/ 	.word	0x00001a30


	//   ....[34]....
        /*0238*/ 	.word	0x00001a60


	//   ....[35]....
        /*023c*/ 	.word	0x00001a90


	//   ....[36]....
        /*0240*/ 	.word	0x00001ac0


	//   ....[37]....
        /*0244*/ 	.word	0x00001b00


	//   ....[38]....
        /*0248*/ 	.word	0x00001c70


	//   ....[39]....
        /*024c*/ 	.word	0x00001ca0


	//   ....[40]....
        /*0250*/ 	.word	0x00001d00


	//   ....[41]....
        /*0254*/ 	.word	0x00001d60


	//   ....[42]....
        /*0258*/ 	.word	0x00001d90


	//   ....[43]....
        /*025c*/ 	.word	0x00001dd0


	//   ....[44]....
        /*0260*/ 	.word	0x00001e10


	//   ....[45]....
        /*0264*/ 	.word	0x00001e40


	//   ....[46]....
        /*0268*/ 	.word	0x00001f00


	//   ....[47]....
        /*026c*/ 	.word	0x00001f50


	//   ....[48]....
        /*0270*/ 	.word	0x00001f80


	//   ....[49]....
        /*0274*/ 	.word	0x00001fb0


	//   ....[50]....
        /*0278*/ 	.word	0x00001fe0


	//   ....[51]....
        /*027c*/ 	.word	0x00002090


	//   ....[52]....
        /*0280*/ 	.word	0x000020c0


	//   ....[53]....
        /*0284*/ 	.word	0x000020f0


	//   ....[54]....
        /*0288*/ 	.word	0x00002120


	//   ....[55]....
        /*028c*/ 	.word	0x00002150


	//   ....[56]....
        /*0290*/ 	.word	0x00002180


	//   ....[57]....
        /*0294*/ 	.word	0x000021b0


	//   ....[58]....
        /*0298*/ 	.word	0x000021f0


	//   ....[59]....
        /*029c*/ 	.word	0x00002220


	//   ....[60]....
        /*02a0*/ 	.word	0x00002250


	//   ....[61]....
        /*02a4*/ 	.word	0x00002340


	//   ....[62]....
        /*02a8*/ 	.word	0x000023b0


	//   ....[63]....
        /*02ac*/ 	.word	0x000023e0


	//----- nvinfo : EIATTR_VRC_CTA_INIT_COUNT
	.align		4
.L_6659:
        /*02b0*/ 	.byte	0x02, 0x4a
	.zero		1
	.zero		1


	//----- nvinfo : EIATTR_EXIT_INSTR_OFFSETS
	.align		4
        /*02b4*/ 	.byte	0x04, 0x1c
        /*02b6*/ 	.short	(.L_6661 - .L_6660)


	//   ....[0]....
.L_6660:
        /*02b8*/ 	.word	0x000006a0


	//   ....[1]....
        /*02bc*/ 	.word	0x00002940


	//----- nvinfo : EIATTR_MAX_THREADS
	.align		4
.L_6661:
        /*02c0*/ 	.byte	0x04, 0x05
        /*02c2*/ 	.short	(.L_6663 - .L_6662)
.L_6662:
        /*02c4*/ 	.word	0x00000080
        /*02c8*/ 	.word	0x00000001
        /*02cc*/ 	.word	0x00000001


	//----- nvinfo : EIATTR_CRS_STACK_SIZE
	.align		4
.L_6663:
        /*02d0*/ 	.byte	0x04, 0x1e
        /*02d2*/ 	.short	(.L_6665 - .L_6664)
.L_6664:
        /*02d4*/ 	.word	0x00000000


	//----- nvinfo : EIATTR_CBANK_PARAM_SIZE
	.align		4
.L_6665:
        /*02d8*/ 	.byte	0x03, 0x19
        /*02da*/ 	.short	0x0034


	//----- nvinfo : EIATTR_PARAM_CBANK
	.align		4
        /*02dc*/ 	.byte	0x04, 0x0a
        /*02de*/ 	.short	(.L_6667 - .L_6666)
	.align		4
.L_6666:
        /*02e0*/ 	.word	index@(.nv.constant0._Z9cuda_gemmIiLi128ELi4ELi1ELi4096ELi8ELi8ELi64ELi0ELi1EEviiiPT_S1_S1_iii)
        /*02e4*/ 	.short	0x0380
        /*02e6*/ 	.short	0x0034


	//----- nvinfo : EIATTR_SW_WAR
	.align		4
.L_6667:
        /*02e8*/ 	.byte	0x04, 0x36
        /*02ea*/ 	.short	(.L_6669 - .L_6668)
.L_6668:
        /*02ec*/ 	.word	0x00000008
.L_6669:


//--------------------- .nv.info._Z9cuda_gemmIiLi128ELi4ELi1ELi4096ELi8ELi8ELi64ELi0ELi0EEviiiPT_S1_S1_iii --------------------------
	.section	.nv.info._Z9cuda_gemmIiLi128ELi4ELi1ELi4096ELi8ELi8ELi64ELi0ELi0EEviiiPT_S1_S1_iii,"",@"SHT_CUDA_INFO"
	.sectionflags	@""
	.align	4


	//----- nvinfo : EIATTR_CUDA_API_VERSION
	.align		4
        /*0000*/ 	.byte	0x04, 0x37
        /*0002*/ 	.short	(.L_6671 - .L_6670)
.L_6670:
        /*0004*/ 	.word	0x00000082


	//----- nvinfo : EIATTR_KPARAM_INFO
	.align		4
.L_6671:
        /*0008*/ 	.byte	0x04, 0x17
        /*000a*/ 	.short	(.L_6673 - .L_6672)
.L_6672:
        /*000c*/ 	.word	0x00000000
        /*0010*/ 	.short	0x0008
        /*0012*/ 	.short	0x0030
        /*0014*/ 	.byte	0x00, 0xf0, 0x11, 0x00


	//----- nvinfo : EIATTR_KPARAM_INFO
	.align		4
.L_6673:
        /*0018*/ 	.byte	0x04, 0x17
        /*001a*/ 	.short	(.L_6675 - .L_6674)
.L_6674:
        /*001c*/ 	.word	0x00000000
        /*0020*/ 	.short	0x0007
        /*0022*/ 	.short	0x002c
        /*0024*/ 	.byte	0x00, 0xf0, 0x11, 0x00


	//----- nvinfo : EIATTR_KPARAM_INFO
	.align		4
.L_6675:
        /*0028*/ 	.byte	0x04, 0x17
        /*002a*/ 	.short	(.L_6677 - .L_6676)
.L_6676:
        /*002c*/ 	.word	0x00000000
        /*0030*/ 	.short	0x0006
        /*0032*/ 	.short	0x0028
        /*0034*/ 	.byte	0x00, 0xf0, 0x11, 0x00


	//----- nvinfo : EIATTR_KPARAM_INFO
	.align		4
.L_6677:
        /*0038*/ 	.byte	0x04, 0x17
        /*003a*/ 	.short	(.L_6679 - .L_6678)
.L_6678:
        /*003c*/ 	.word	0x00000000
        /*0040*/ 	.short	0x0005
        /*0042*/ 	.short	0x0020
        /*0044*/ 	.byte	0x00, 0xf5, 0x21, 0x00


	//----- nvinfo : EIATTR_KPARAM_INFO
	.align		4
.L_6679:
        /*0048*/ 	.byte	0x04, 0x17
        /*004a*/ 	.short	(.L_6681 - .L_6680)
.L_6680:
        /*004c*/ 	.word	0x00000000
        /*0050*/ 	.short	0x0004
        /*0052*/ 	.short	0x0018
        /*0054*/ 	.byte	0x00, 0xf5, 0x21, 0x00


	//----- nvinfo : EIATTR_KPARAM_INFO
	.align		4
.L_6681:
        /*0058*/ 	.byte	0x04, 0x17
        /*005a*/ 	.short	(.L_6683 - .L_6682)
.L_6682:
        /*005c*/ 	.word	0x00000000
        /*0060*/ 	.short	0x0003
        /*0062*/ 	.short	0x0010
        /*0064*/ 	.byte	0x00, 0xf5, 0x21, 0x00


	//----- nvinfo : EIATTR_KPARAM_INFO
	.align		4
.L_6683:
        /*0068*/ 	.byte	0x04, 0x17
        /*006a*/ 	.short	(.L_6685 - .L_6684)
.L_6684:
        /*006c*/ 	.word	0x00000000
        /*0070*/ 	.short	0x0002
        /*0072*/ 	.short	0x0008
        /*0074*/ 	.byte	0x00, 0xf0, 0x11, 0x00


	//----- nvinfo : EIATTR_KPARAM_INFO
	.align		4
.L_6685:
        /*0078*/ 	.byte	0x04, 0x17
        /*007a*/ 	.short	(.L_6687 - .L_6686)
.L_6686:
        /*007c*/ 	.word	0x00000000
        /*0080*/ 	.short	0x0001
        /*0082*/ 	.short	0x0004
        /*0084*/ 	.byte	0x00, 0xf0, 0x11, 0x00


	//----- nvinfo : EIATTR_KPARAM_INFO
	.align		4
.L_6687:
        /*0088*/ 	.byte	0x04, 0x17
        /*008a*/ 	.short	(.L_6689 - .L_6688)
.L_6688:
        /*008c*/ 	.word	0x00000000
        /*0090*/ 	.short	0x0000
        /*0092*/ 	.short	0x0000
        /*0094*/ 	.byte	0x00, 0xf0, 0x11, 0x00


	//----- nvinfo : EIATTR_SPARSE_MMA_MASK
	.align		4
.L_6689:
        /*0098*/ 	.byte	0x03, 0x50
        /*009a*/ 	.short	0x0000


	//----- nvinfo : EIATTR_MAXREG_COUNT
	.align		4
        /*009c*/ 	.byte	0x03, 0x1b
        /*009e*/ 	.short	0x00ff


	//----- nvinfo : EIATTR_NUM_BARRIERS
	.align		4
        /*00a0*/ 	.byte	0x02, 0x4c
        /*00a2*/ 	.byte	0x01
	.zero		1


	//----- nvinfo : EIATTR_MERCURY_ISA_VERSION
	.align		4
        /*00a4*/ 	.byte	0x03, 0x5f
        /*00a6*/ 	.short	0x0101


	//----- nvinfo : EIATTR_COOP_GROUP_MASK_REGIDS
	.align		4
        /*00a8*/ 	.byte	0x04, 0x29
        /*00aa*/ 	.short	(.L_6691 - .L_6690)


	//   ....[0]....
.L_6690:
        /*00ac*/ 	.word	0xffffffff


	//   ....[1]....
        /*00b0*/ 	.word	0xffffffff


	//   ....[2]....
        /*00b4*/ 	.word	0xffffffff


	//   ....[3]....
        /*00b8*/ 	.word	0xffffffff


	//   ....[4]....
        /*00bc*/ 	.word	0xffffffff


	//   ....[5]....
        /*00c0*/ 	.word	0xffffffff


	//   ....[6]....
        /*00c4*/ 	.word	0xffffffff


	//   ....[7]....
        /*00c8*/ 	.word	0xffffffff


	//   ....[8]....
        /*00cc*/ 	.word	0x05000011


	//   ....[9]....
        /*00d0*/ 	.word	0x05000011


	//   ....[10]....
        /*00d4*/ 	.word	0x05000011


	//   ....[11]....
        /*00d8*/ 	.word	0x05000011


	//   ....[12]....
        /*00dc*/ 	.word	0x05000011


	//   ....[13]....
        /*00e0*/ 	.word	0x05000011


	//   ....[14]....
        /*00e4*/ 	.word	0x05000011


	//   ....[15]....
        /*00e8*/ 	.word	0x05000011


	//----- nvinfo : EIATTR_COOP_GROUP_INSTR_OFFSETS
	.align		4
.L_6691:
        /*00ec*/ 	.byte	0x04, 0x28
        /*00ee*/ 	.short	(.L_6693 - .L_6692)


	//   ....[0]....
.L_6692:
        /*00f0*/ 	.word	0x00001720


	//   ....[1]....
        /*00f4*/ 	.word	0x00001780


	//   ....[2]....
        /*00f8*/ 	.word	0x000017e0


	//   ....[3]....
        /*00fc*/ 	.word	0x00001840


	//   ....[4]....
        /*0100*/ 	.word	0x000018a0


	//   ....[5]....
        /*0104*/ 	.word	0x00001900


	//   ....[6]....
        /*0108*/ 	.word	0x00001960


	//   ....[7]....
        /*010c*/ 	.word	0x000019c0


	//   ....[8]....
        /*0110*/ 	.word	0x00004530


	//   ....[9]....
        /*0114*/ 	.word	0x000045c0


	//   ....[10]....
        /*0118*/ 	.word	0x00004650


	//   ....[11]....
        /*011c*/ 	.word	0x000046e0


	//   ....[12]....
        /*0120*/ 	.word	0x00004770


	//   ....[13]....
        /*0124*/ 	.word	0x00004800


	//   ....[14]....
        /*0128*/ 	.word	0x00004890


	//   ....[15]....
        /*012c*/ 	.word	0x00004920


	//----- nvinfo : EIATTR_VRC_CTA_INIT_COUNT
	.align		4
.L_6693:
        /*0130*/ 	.byte	0x02, 0x4a
	.zero		1
	.zero		1


	//----- nvinfo : EIATTR_EXIT_INSTR_OFFSETS
	.align		4
        /*0134*/ 	.byte	0x04, 0x1c
        /*0136*/ 	.short	(.L_6695 - .L_6694)


	//   ....[0]....
.L_6694:
        /*0138*/ 	.word	0x00000740


	//   ....[1]....
        /*013c*/ 	.word	0x000044d0


	//----- nvinfo : EIATTR_MAX_THREADS
	.align		4
.L_6695:
        /*0140*/ 	.byte	0x04, 0x05
        /*0142*/ 	.short	(.L_6697 - .L_6696)
.L_6696:
        /*0144*/ 	.word	0x00000080
        /*0148*/ 	.word	0x00000001
        /*014c*/ 	.word	0x00000001


	//----- nvinfo : EIATTR_CRS_STACK_SIZE
	.align		4
.L_6697:
        /*0150*/ 	.byte	0x04, 0x1e
        /*0152*/ 	.short	(.L_6699 - .L_6698)
.L_6698:
        /*0154*/ 	.word	0x00000000


	//----- nvinfo : EIATTR_CBANK_PARAM_SIZE
	.align		4
.L_6699:
        /*0158*/ 	.byte	0x03, 0x19
        /*015a*/ 	.short	0x0034


	//----- nvinfo : EIATTR_PARAM_CBANK
	.align		4
        /*015c*/ 	.byte	0x04, 0x0a
        /*015e*/ 	.short	(.L_6701 - .L_6700)
	.align		4
.L_6700:
        /*0160*/ 	.word	index@(.nv.constant0._Z9cuda_gemmIiLi128ELi4ELi1ELi4096ELi8ELi8ELi64ELi0ELi0EEviiiPT_S1_S1_iii)
        /*0164*/ 	.short	0x0380
        /*0166*/ 	.short	0x0034


	//----- nvinfo : EIATTR_SW_WAR
	.align		4
.L_6701:
        /*0168*/ 	.byte	0x04, 0x36
        /*016a*/ 	.short	(.L_6703 - .L_6702)
.L_6702:
        /*016c*/ 	.word	0x00000008
.L_6703:


//--------------------- .nv.info._Z9cuda_gemmIiLi128ELi4ELi1ELi4096ELi4ELi4ELi64ELi1ELi1EEviiiPT_S1_S1_iii --------------------------
	.section	.nv.info._Z9cuda_gemmIiLi128ELi4ELi1ELi4096ELi4ELi4ELi64ELi1ELi1EEviiiPT_S1_S1_iii,"",@"SHT_CUDA_INFO"
	.sectionflags	@""
	.align	4


	//----- nvinfo : EIATTR_CUDA_API_VERSION
	.align		4
        /*0000*/ 	.byte	0x04, 0x37
        /*0002*/ 	.short	(.L_6705 - .L_6704)
.L_6704:
        /*0004*/ 	.word	0x00000082


	//----- nvinfo : EIATTR_KPARAM_INFO
	.align		4
.L_6705:
        /*0008*/ 	.byte	0x04, 0x17
        /*000a*/ 	.short	(.L_6707 - .L_6706)
.L_6706:
        /*000c*/ 	.word	0x00000000
        /*0010*/ 	.short	0x0008
        /*0012*/ 	.short	0x0030
        /*0014*/ 	.byte	0x00, 0xf0, 0x11, 0x00


	//----- nvinfo : EIATTR_KPARAM_INFO
	.align		4
.L_6707:
        /*0018*/ 	.byte	0x04, 0x17
        /*001a*/ 	.short	(.L_6709 - .L_6708)
.L_6708:
        /*001c*/ 	.word	0x00000000
        /*0020*/ 	.short	0x0007
        /*0022*/ 	.short	0x002c
        /*0024*/ 	.byte	0x00, 0xf0, 0x11, 0x00


	//----- nvinfo : EIATTR_KPARAM_INFO
	.align		4
.L_6709:
        /*0028*/ 	.byte	0x04, 0x17
        /*002a*/ 	.short	(.L_6711 - .L_6710)
.L_6710:
        /*002c*/ 	.word	0x00000000
        /*0030*/ 	.short	0x0006
        /*0032*/ 	.short	0x0028
        /*0034*/ 	.byte	0x00, 0xf0, 0x11, 0x00


	//----- nvinfo : EIATTR_KPARAM_INFO
	.align		4
.L_6711:
        /*0038*/ 	.byte	0x04, 0x17
        /*003a*/ 	.short	(.L_6713 - .L_6712)
.L_6712:
        /*003c*/ 	.word	0x00000000
        /*0040*/ 	.short	0x0005
        /*0042*/ 	.short	0x0020
        /*0044*/ 	.byte	0x00, 0xf5, 0x21, 0x00


	//----- nvinfo : EIATTR_KPARAM_INFO
	.align		4
.L_6713:
        /*0048*/ 	.byte	0x04, 0x17
        /*004a*/ 	.short	(.L_6715 - .L_6714)
.L_6714:
        /*004c*/ 	.word	0x00000000
        /*0050*/ 	.short	0x0004
        /*0052*/ 	.short	0x0018
        /*0054*/ 	.byte	0x00, 0xf5, 0x21, 0x00


	//----- nvinfo : EIATTR_KPARAM_INFO
	.align		4
.L_6715:
        /*0058*/ 	.byte	0x04, 0x17
        /*005a*/ 	.short	(.L_6717 - .L_6716)
.L_6716:
        /*005c*/ 	.word	0x00000000
        /*0060*/ 	.short	0x0003
        /*0062*/ 	.short	0x0010
        /*0064*/ 	.byte	0x00, 0xf5, 0x21, 0x00


	//----- nvinfo : EIATTR_KPARAM_INFO
	.align		4
.L_6717:
        /*0068*/ 	.byte	0x04, 0x17
        /*006a*/ 	.short	(.L_6719 - .L_6718)
.L_6718:
        /*006c*/ 	.word	0x00000000
        /*0070*/ 	.short	0x0002
        /*0072*/ 	.short	0x0008
        /*0074*/ 	.byte	0x00, 0xf0, 0x11, 0x00


	//----- nvinfo : EIATTR_KPARAM_INFO
	.align		4
.L_6719:
        /*0078*/ 	.byte	0x04, 0x17
        /*007a*/ 	.short	(.L_6721 - .L_6720)
.L_6720:
        /*007c*/ 	.word	0x00000000
        /*0080*/ 	.short	0x0001
        /*0082*/ 	.short	0x0004
        /*0084*/ 	.byte	0x00, 0xf0, 0x11, 0x00


	//----- nvinfo : EIATTR_KPARAM_INFO
	.align		4
.L_6721:
        /*0088*/ 	.byte	0x04, 0x17
        /*008a*/ 	.short	(.L_6723 - .L_6722)
.L_6722:
        /*008c*/ 	.word	0x00000000
        /*0090*/ 	.short	0x0000
        /*0092*/ 	.short	0x0000
        /*0094*/ 	.byte	0x00, 0xf0, 0x11, 0x00


	//----- nvinfo : EIATTR_SPARSE_MMA_MASK
	.align		4
.L_6723:
        /*0098*/ 	.byte	0x03, 0x50
        /*009a*/ 	.short	0x0000


	//----- nvinfo : EIATTR_MAXREG_COUNT
	.align		4
        /*009c*/ 	.byte	0x03, 0x1b
        /*009e*/ 	.short	0x00ff


	//----- nvinfo : EIATTR_NUM_BARRIERS
	.align		4
        /*00a0*/ 	.byte	0x02, 0x4c
        /*00a2*/ 	.byte	0x01
	.zero		1


	//----- nvinfo : EIATTR_MERCURY_ISA_VERSION
	.align		4
        /*00a4*/ 	.byte	0x03, 0x5f
        /*00a6*/ 	.short	0x0101


	//----- nvinfo : EIATTR_COOP_GROUP_MASK_REGIDS
	.align		4
        /*00a8*/ 	.byte	0x04, 0x29
        /*00aa*/ 	.short	(.L_6725 - .L_6724)


	//   ....[0]....
.L_6724:
        /*00ac*/ 	.word	0xffffffff


	//   ....[1]....
        /*00b0*/ 	.word	0xffffffff


	//   ....[2]....
        /*00b4*/ 	.word	0xffffffff


	//   ....[3]....
        /*00b8*/ 	.word	0xffffffff


	//   ....[4]....
        /*00bc*/ 	.word	0xffffffff


	//   ....[5]....
        /*00c0*/ 	.word	0xffffffff


	//   ....[6]....
        /*00c4*/ 	.word	0xffffffff


	//   ....[7]....
        /*00c8*/ 	.word	0xffffffff


	//   ....[8]....
        /*00cc*/ 	.word	0xffffffff


	//   ....[9]....
        /*00d0*/ 	.word	0xffffffff


	//   ....[10]....
        /*00d4*/ 	.word	0xffffffff


	//   ....[11]....
        /*00d8*/ 	.word	0xffffffff


	//   ....[12]....
        /*00dc*/ 	.word	0xffffffff


	//   ....[13]....
        /*00e0*/ 	.word	0xffffffff


	//   ....[14]....
        /*00e4*/ 	.word	0xffffffff


	//   ....[15]....
        /*00e8*/ 	.word	0xffffffff


	//----- nvinfo : EIATTR_COOP_GROUP_INSTR_OFFSETS
	.align		4
.L_6725:
        /*00ec*/ 	.byte	0x04, 0x28
        /*00ee*/ 	.short	(.L_6727 - .L_6726)


	//   ....[0]....
.L_6726:
        /*00f0*/ 	.word	0x00000870


	//   ....[1]....
        /*00f4*/ 	.word	0x00000880


	//   ....[2]....
        /*00f8*/ 	.word	0x00000890


	//   ....[3]....
        /*00fc*/ 	.word	0x000008a0


	//   ....[4]....
        /*0100*/ 	.word	0x000008b0


	//   ....[5]....
        /*0104*/ 	.word	0x000008c0


	//   ....[6]....
        /*0108*/ 	.word	0x000008d0


	//   ....[7]....
        /*010c*/ 	.word	0x000008f0


	//   ....[8]....
        /*0110*/ 	.word	0x00000940


	//   ....[9]....
        /*0114*/ 	.word	0x00000960


	//   ....[10]....
        /*0118*/ 	.word	0x00000980


	//   ....[11]....
        /*011c*/ 	.word	0x000009a0


	//   ....[12]....
        /*0120*/ 	.word	0x000009f0


	//   ....[13]....
        /*0124*/ 	.word	0x00000a00


	//   ....[14]....
        /*0128*/ 	.word	0x00000a20


	//   ....[15]....
        /*012c*/ 	.word	0x00000a40


	//----- nvinfo : EIATTR_VRC_CTA_INIT_COUNT
	.align		4
.L_6727:
        /*0130*/ 	.byte	0x02, 0x4a
	.zero		1
	.zero		1


	//----- nvinfo : EIATTR_EXIT_INSTR_OFFSETS
	.align		4
        /*0134*/ 	.byte	0x04, 0x1c
        /*0136*/ 	.short	(.L_6729 - .L_6728)


	//   ....[0]....
.L_6728:
        /*0138*/ 	.word	0x000001b0


	//   ....[1]....
        /*013c*/ 	.word	0x00001590


	//----- nvinfo : EIATTR_MAX_THREADS
	.align		4
.L_6729:
        /*0140*/ 	.byte	0x04, 0x05
        /*0142*/ 	.short	(.L_6731 - .L_6730)
.L_6730:
        /*0144*/ 	.word	0x00000080
        /*0148*/ 	.word	0x00000001
        /*014c*/ 	.word	0x00000001


	//----- nvinfo : EIATTR_CRS_STACK_SIZE
	.align		4
.L_6731:
        /*0150*/ 	.byte	0x04, 0x1e
        /*0152*/ 	.short	(.L_6733 - .L_6732)
.L_6732:
        /*0154*/ 	.word	0x00000000


	//----- nvinfo : EIATTR_CBANK_PARAM_SIZE
	.align		4
.L_6733:
        /*0158*/ 	.byte	0x03, 0x19
        /*015a*/ 	.short	0x0034


	//----- nvinfo : EIATTR_PARAM_CBANK
	.align		4
        /*015c*/ 	.byte	0x04, 0x0a
        /*015e*/ 	.short	(.L_6735 - .L_6734)
	.align		4
.L_6734:
        /*0160*/ 	.word	index@(.nv.constant0._Z9cuda_gemmIiLi128ELi4ELi1ELi4096ELi4ELi4ELi64ELi1ELi1EEviiiPT_S1_S1_iii)
        /*0164*/ 	.short	0x0380
        /*0166*/ 	.short	0x0034


	//----- nvinfo : EIATTR_SW_WAR
	.align		4
.L_6735:
        /*0168*/ 	.byte	0x04, 0x36
        /*016a*/ 	.short	(.L_6737 - .L_6736)
.L_6736:
        /*016c*/ 	.word	0x00000008
.L_6737:


//--------------------- .nv.info._Z9cuda_gemmIiLi128ELi4ELi1ELi4096ELi4ELi4ELi64ELi1ELi0EEviiiPT_S1_S1_iii --------------------------
	.section	.nv.info._Z9cuda_gemmIiLi128ELi4ELi1ELi4096ELi4ELi4ELi64ELi1ELi0EEviiiPT_S1_S1_iii,"",@"SHT_CUDA_INFO"
	.sectionflags	@""
	.align	4


	//----- nvinfo : EIATTR_CUDA_API_VERSION
	.align		4
        /*0000*/ 	.byte	0x04, 0x37
        /*0002*/ 	.short	(.L_6739 - .L_6738)
.L_6738:
        /*0004*/ 	.word	0x00000082


	//----- nvinfo : EIATTR_KPARAM_INFO
	.align		4
.L_6739:
        /*0008*/ 	.byte	0x04, 0x17
        /*000a*/ 	.short	(.L_6741 - .L_6740)
.L_6740:
        /*000c*/ 	.word	0x00000000
        /*0010*/ 	.short	0x0008
        /*0012*/ 	.short	0x0030
        /*0014*/ 	.byte	0x00, 0xf0, 0x11, 0x00


	//----- nvinfo : EIATTR_KPARAM_INFO
	.align		4
.L_6741:
        /*0018*/ 	.byte	0x04, 0x17
        /*001a*/ 	.short	(.L_6743 - .L_6742)
.L_6742:
        /*001c*/ 	.word	0x00000000
        /*0020*/ 	.short	0x0007
        /*0022*/ 	.short	0x002c
        /*0024*/ 	.byte	0x00, 0xf0, 0x11, 0x00


	//----- nvinfo : EIATTR_KPARAM_INFO
	.align		4
.L_6743:
        /*0028*/ 	.byte	0x04, 0x17
        /*002a*/ 	.short	(.L_6745 - .L_6744)
.L_6744:
        /*002c*/ 	.word	0x00000000
        /*0030*/ 	.short	0x0006
        /*0032*/ 	.short	0x0028
        /*0034*/ 	.byte	0x00, 0xf0, 0x11, 0x00


	//----- nvinfo : EIATTR_KPARAM_INFO
	.align		4
.L_6745:
        /*0038*/ 	.byte	0x04, 0x17
        /*003a*/ 	.short	(.L_6747 - .L_6746)
.L_6746:
        /*003c*/ 	.word	0x00000000
        /*0040*/ 	.short	0x0005
        /*0042*/ 	.short	0x0020
        /*0044*/ 	.byte	0x00, 0xf5, 0x21, 0x00


	//----- nvinfo : EIATTR_KPARAM_INFO
	.align		4
.L_6747:
        /*0048*/ 	.byte	0x04, 0x17
        /*004a*/ 	.short	(.L_6749 - .L_6748)
.L_6748:
        /*004c*/ 	.word	0x00000000
        /*0050*/ 	.short	0x0004
        /*0052*/ 	.short	0x0018
        /*0054*/ 	.byte	0x00, 0xf5, 0x21, 0x00


	//----- nvinfo : EIATTR_KPARAM_INFO
	.align		4
.L_6749:
        /*0058*/ 	.byte	0x04, 0x17
        /*005a*/ 	.short	(.L_6751 - .L_6750)
.L_6750:
        /*005c*/ 	.word	0x00000000
        /*0060*/ 	.short	0x0003
        /*0062*/ 	.short	0x0010
        /*0064*/ 	.byte	0x00, 0xf5, 0x21, 0x00


	//----- nvinfo : EIATTR_KPARAM_INFO
	.align		4
.L_6751:
        /*0068*/ 	.byte	0x04, 0x17
        /*006a*/ 	.short	(.L_6753 - .L_6752)
.L_6752:
        /*006c*/ 	.word	0x00000000
        /*0070*/ 	.short	0x0002
        /*0072*/ 	.short	0x0008
        /*0074*/ 	.byte	0x00, 0xf0, 0x11, 0x00


	//----- nvinfo : EIATTR_KPARAM_INFO
	.align		4
.L_6753:
        /*0078*/ 	.byte	0x04, 0x17
        /*007a*/ 	.short	(.L_6755 - .L_6754)
.L_6754:
        /*007c*/ 	.word	0x00000000
        /*0080*/ 	.short	0x0001
        /*0082*/ 	.short	0x0004
        /*0084*/ 	.byte	0x00, 0xf0, 0x11, 0x00


	//----- nvinfo : EIATTR_KPARAM_INFO
	.align		4
.L_6755:
        /*0088*/ 	.byte	0x04, 0x17
        /*008a*/ 	.short	(.L_6757 - .L_6756)
.L_6756:
        /*008c*/ 	.word	0x00000000
        /*0090*/ 	.short	0x0000
        /*0092*/ 	.short	0x0000
        /*0094*/ 	.byte	0x00, 0xf0, 0x11, 0x00


	//----- nvinfo : EIATTR_SPARSE_MMA_MASK
	.align		4
.L_6757:
        /*0098*/ 	.byte	0x03, 0x50
        /*009a*/ 	.short	0x0000


	//----- nvinfo : EIATTR_MAXREG_COUNT
	.align		4
        /*009c*/ 	.byte	0x03, 0x1b
        /*009e*/ 	.short	0x00ff


	//----- nvinfo : EIATTR_NUM_BARRIERS
	.align		4
        /*00a0*/ 	.byte	0x02, 0x4c
        /*00a2*/ 	.byte	0x01
	.zero		1


	//----- nvinfo : EIATTR_MERCURY_ISA_VERSION
	.align		4
        /*00a4*/ 	.byte	0x03, 0x5f
        /*00a6*/ 	.short	0x0101


	//----- nvinfo : EIATTR_COOP_GROUP_MASK_REGIDS
	.align		4
        /*00a8*/ 	.byte	0x04, 0x29
        /*00aa*/ 	.short	(.L_6759 - .L_6758)


	//   ....[0]....
.L_6758:
        /*00ac*/ 	.word	0xffffffff


	//   ....[1]....
        /*00b0*/ 	.word	0xffffffff


	//   ....[2]....
        /*00b4*/ 	.word	0xffffffff


	//   ....[3]....
        /*00b8*/ 	.word	0xffffffff


	//   ....[4]....
        /*00bc*/ 	.word	0x0500000d


	//   ....[5]....
        /*00c0*/ 	.word	0x0500000d


	//   ....[6]....
        /*00c4*/ 	.word	0x0500000d


	//   ....[7]....
        /*00c8*/ 	.word	0x0500000d


	//----- nvinfo : EIATTR_COOP_GROUP_INSTR_OFFSETS
	.align		4
.L_6759:
        /*00cc*/ 	.byte	0x04, 0x28
        /*00ce*/ 	.short	(.L_6761 - .L_6760)


	//   ....[0]....
.L_6760:
        /*00d0*/ 	.word	0x000013b0


	//   ....[1]....
        /*00d4*/ 	.word	0x00001400


	//   ....[2]....
        /*00d8*/ 	.word	0x00001460


	//   ....[3]....
        /*00dc*/ 	.word	0x000014c0


	//   ....[4]....
        /*00e0*/ 	.word	0x00003c40


	//   ....[5]....
        /*00e4*/ 	.word	0x00003ce0


	//   ....[6]....
        /*00e8*/ 	.word	0x00003d70


	//   ....[7]....
        /*00ec*/ 	.word	0x00003e10


	//----- nvinfo : EIATTR_VRC_CTA_INIT_COUNT
	.align		4
.L_6761:
        /*00f0*/ 	.byte	0x02, 0x4a
	.zero		1
	.zero		1


	//----- nvinfo : EIATTR_EXIT_INSTR_OFFSETS
	.align		4
        /*00f4*/ 	.byte	0x04, 0x1c
        /*00f6*/ 	.short	(.L_6763 - .L_6762)


	//   ....[0]....
.L_6762:
        /*00f8*/ 	.word	0x00000720


	//   ....[1]....
        /*00fc*/ 	.word	0x00003be0


	//----- nvinfo : EIATTR_MAX_THREADS
	.align		4
.L_6763:
        /*0100*/ 	.byte	0x04, 0x05
        /*0102*/ 	.short	(.L_6765 - .L_6764)
.L_6764:
        /*0104*/ 	.word	0x00000080
        /*0108*/ 	.word	0x00000001
        /*010c*/ 	.word	0x00000001


	//----- nvinfo : EIATTR_CRS_STACK_SIZE
	.align		4
.L_6765:
        /*0110*/ 	.byte	0x04, 0x1e
        /*0112*/ 	.short	(.L_6767 - .L_6766)
.L_6766:
        /*0114*/ 	.word	0x00000000


	//----- nvinfo : EIATTR_CBANK_PARAM_SIZE
	.align		4
.L_6767:
        /*0118*/ 	.byte	0x03, 0x19
        /*011a*/ 	.short	0x0034


	//----- nvinfo : EIATTR_PARAM_CBANK
	.align		4
        /*011c*/ 	.byte	0x04, 0x0a
        /*011e*/ 	.short	(.L_6769 - .L_6768)
	.align		4
.L_6768:
        /*0120*/ 	.word	index@(.nv.constant0._Z9cuda_gemmIiLi128ELi4ELi1ELi4096ELi4ELi4ELi64ELi1ELi0EEviiiPT_S1_S1_iii)
        /*0124*/ 	.short	0x0380
        /*0126*/ 	.short	0x0034


	//----- nvinfo : EIATTR_SW_WAR
	.align		4
.L_6769:
        /*0128*/ 	.byte	0x04, 0x36
        /*012a*/ 	.short	(.L_6771 - .L_6770)
.L_6770:
        /*012c*/ 	.word	0x00000008
.L_6771:


//--------------------- .nv.info._Z9cuda_gemmIiLi128ELi4ELi1ELi4096ELi4ELi4ELi64ELi0ELi1EEviiiPT_S1_S1_iii --------------------------
	.section	.nv.info._Z9cuda_gemmIiLi128ELi4ELi1ELi4096ELi4ELi4ELi64ELi0ELi1EEviiiPT_S1_S1_iii,"",@"SHT_CUDA_INFO"
	.sectionflags	@""
	.align	4


	//----- nvinfo : EIATTR_CUDA_API_VERSION
	.align		4
        /*0000*/ 	.byte	0x04, 0x37
        /*0002*/ 	.short	(.L_6773 - .L_6772)
.L_6772:
        /*0004*/ 	.word	0x00000082


	//----- nvinfo : EIATTR_KPARAM_INFO
	.align		4
.L_6773:
        /*0008*/ 	.byte	0x04, 0x17
        /*000a*/ 	.short	(.L_6775 - .L_6774)
.L_6774:
        /*000c*/ 	.word	0x00000000
        /*0010*/ 	.short	0x0008
        /*0012*/ 	.short	0x0030
        /*0014*/ 	.byte	0x00, 0xf0, 0x11, 0x00


	//----- nvinfo : EIATTR_KPARAM_INFO
	.align		4
.L_6775:
        /*0018*/ 	.byte	0x04, 0x17
        /*001a*/ 	.short	(.L_6777 - .L_6776)
.L_6776:
        /*001c*/ 	.word	0x00000000
        /*0020*/ 	.short	0x0007
        /*0022*/ 	.short	0x002c
        /*0024*/ 	.byte	0x00, 0xf0, 0x11, 0x00


	//----- nvinfo : EIATTR_KPARAM_INFO
	.align		4
.L_6777:
        /*0028*/ 	.byte	0x04, 0x17
        /*002a*/ 	.short	(.L_6779 - .L_6778)
.L_6778:
        /*002c*/ 	.word	0x00000000
        /*0030*/ 	.short	0x0006
        /*0032*/ 	.short	0x0028
        /*0034*/ 	.byte	0x00, 0xf0, 0x11, 0x00


	//----- nvinfo : EIATTR_KPARAM_INFO
	.align		4
.L_6779:
        /*0038*/ 	.byte	0x04, 0x17
        /*003a*/ 	.short	(.L_6781 - .L_6780)
.L_6780:
        /*003c*/ 	.word	0x00000000
        /*0040*/ 	.short	0x0005
        /*0042*/ 	.short	0x0020
        /*0044*/ 	.byte	0x00, 0xf5, 0x21, 0x00


	//----- nvinfo : EIATTR_KPARAM_INFO
	.align		4
.L_6781:
        /*0048*/ 	.byte	0x04, 0x17
        /*004a*/ 	.short	(.L_6783 - .L_6782)
.L_6782:
        /*004c*/ 	.word	0x00000000
        /*0050*/ 	.short	0x0004
        /*0052*/ 	.short	0x0018
        /*0054*/ 	.byte	0x00, 0xf5, 0x21, 0x00


	//----- nvinfo : EIATTR_KPARAM_INFO
	.align		4
.L_6783:
        /*0058*/ 	.byte	0x04, 0x17
        /*005a*/ 	.short	(.L_6785 - .L_6784)
.L_6784:
        /*005c*/ 	.word	0x00000000
        /*0060*/ 	.short	0x0003
        /*0062*/ 	.short	0x0010
        /*0064*/ 	.byte	0x00, 0xf5, 0x21, 0x00


	//----- nvinfo : EIATTR_KPARAM_INFO
	.align		4
.L_6785:
        /*0068*/ 	.byte	0x04, 0x17
        /*006a*/ 	.short	(.L_6787 - .L_6786)
.L_6786:
        /*006c*/ 	.word	0x00000000
        /*0070*/ 	.short	0x0002
        /*0072*/ 	.short	0x0008
        /*0074*/ 	.byte	0x00, 0xf0, 0x11, 0x00


	//----- nvinfo : EIATTR_KPARAM_INFO
	.align		4
.L_6787:
        /*0078*/ 	.byte	0x04, 0x17
        /*007a*/ 	.short	(.L_6789 - .L_6788)
.L_6788:
        /*007c*/ 	.word	0x00000000
        /*0080*/ 	.short	0x0001
        /*0082*/ 	.short	0x0004
        /*0084*/ 	.byte	0x00, 0xf0, 0x11, 0x00


	//----- nvinfo : EIATTR_KPARAM_INFO
	.align		4
.L_6789:
        /*0088*/ 	.byte	0x04, 0x17
        /*008a*/ 	.short	(.L_6791 - .L_6790)
.L_6790:
        /*008c*/ 	.word	0x00000000
        /*0090*/ 	.short	0x0000
        /*0092*/ 	.short	0x0000
        /*0094*/ 	.byte	0x00, 0xf0, 0x11, 0x00


	//----- nvinfo : EIATTR_SPARSE_MMA_MASK
	.align		4
.L_6791:
        /*0098*/ 	.byte	0x03, 0x50
        /*009a*/ 	.short	0x0000


	//----- nvinfo : EIATTR_MAXREG_COUNT
	.align		4
        /*009c*/ 	.byte	0x03, 0x1b
        /*009e*/ 	.short	0x00ff


	//----- nvinfo : EIATTR_NUM_BARRIERS
	.align		4
        /*00a0*/ 	.byte	0x02, 0x4c
        /*00a2*/ 	.byte	0x01
	.zero		1


	//----- nvinfo : EIATTR_MERCURY_ISA_VERSION
	.align		4
        /*00a4*/ 	.byte	0x03, 0x5f
        /*00a6*/ 	.short	0x0101


	//----- nvinfo : EIATTR_COOP_GROUP_MASK_REGIDS
	.align		4
        /*00a8*/ 	.byte	0x04, 0x29
        /*00aa*/ 	.short	(.L_6793 - .L_6792)


	//   ....[0]....
.L_6792:
        /*00ac*/ 	.word	0xffffffff


	//   ....[1]....
        /*00b0*/ 	.word	0xffffffff


	//   ....[2]....
        /*00b4*/ 	.word	0xffffffff


	//   ....[3]....
        /*00b8*/ 	.word	0xffffffff


	//   ....[4]....
        /*00bc*/ 	.word	0xffffffff


	//   ....[5]....
        /*00c0*/ 	.word	0xffffffff


	//   ....[6]....
        /*00c4*/ 	.word	0xffffffff


	//   ....[7]....
        /*00c8*/ 	.word	0xffffffff


	//   ....[8]....
        /*00cc*/ 	.word	0xffffffff


	//   ....[9]....
        /*00d0*/ 	.word	0xffffffff


	//   ....[10]....
        /*00d4*/ 	.word	0xffffffff


	//   ....[11]....
        /*00d8*/ 	.word	0xffffffff


	//   ....[12]....
        /*00dc*/ 	.word	0xffffffff


	//   ....[13]....
        /*00e0*/ 	.word	0xffffffff


	//   ....[14]....
        /*00e4*/ 	.word	0xffffffff


	//   ....[15]....
        /*00e8*/ 	.word	0xffffffff


	//----- nvinfo : EIATTR_COOP_GROUP_INSTR_OFFSETS
	.align		4
.L_6793:
        /*00ec*/ 	.byte	0x04, 0x28
        /*00ee*/ 	.short	(.L_6795 - .L_6794)


	//   ....[0]....
.L_6794:
        /*00f0*/ 	.word	0x00000b90


	//   ....[1]....
        /*00f4*/ 	.word	0x00000bb0


	//   ....[2]....
        /*00f8*/ 	.word	0x00000bd0


	//   ....[3]....
        /*00fc*/ 	.word	0x00000be0


	//   ....[4]....
        /*0100*/ 	.word	0x00000c00


	//   ....[5]....
        /*0104*/ 	.word	0x00000c10


	//   ....[6]....
        /*0108*/ 	.word	0x00000c40


	//   ....[7]....
        /*010c*/ 	.word	0x00000c70


	//   ....[8]....
        /*0110*/ 	.word	0x00000cd0


	//   ....[9]....
        /*0114*/ 	.word	0x00000cf0


	//   ....[10]....
        /*0118*/ 	.word	0x00000d80


	//   ....[11]....
        /*011c*/ 	.word	0x00000db0


	//   ....[12]....
        /*0120*/ 	.word	0x00000de0


	//   ....[13]....
        /*0124*/ 	.word	0x00000e10


	//   ....[14]....
        /*0128*/ 	.word	0x00000e30


	//   ....[15]....
        /*012c*/ 	.word	0x00000e50


	//----- nvinfo : EIATTR_VRC_CTA_INIT_COUNT
	.align		4
.L_6795:
        /*0130*/ 	.byte	0x02, 0x4a
	.zero		1
	.zero		1


	//----- nvinfo : EIATTR_EXIT_INSTR_OFFSETS
	.align		4
        /*0134*/ 	.byte	0x04, 0x1c
        /*0136*/ 	.short	(.L_6797 - .L_6796)


	//   ....[0]....
.L_6796:
        /*0138*/ 	.word	0x000001c0


	//   ....[1]....
        /*013c*/ 	.word	0x00001850


	//----- nvinfo : EIATTR_MAX_THREADS
	.align		4
.L_6797:
        /*0140*/ 	.byte	0x04, 0x05
        /*0142*/ 	.short	(.L_6799 - .L_6798)
.L_6798:
        /*0144*/ 	.word	0x00000080
        /*0148*/ 	.word	0x00000001
        /*014c*/ 	.word	0x00000001


	//----- nvinfo : EIATTR_CRS_STACK_SIZE
	.align		4
.L_6799:
        /*0150*/ 	.byte	0x04, 0x1e
        /*0152*/ 	.short	(.L_6801 - .L_6800)
.L_6800:
        /*0154*/ 	.word	0x00000000


	//----- nvinfo : EIATTR_CBANK_PARAM_SIZE
	.align		4
.L_6801:
        /*0158*/ 	.byte	0x03, 0x19
        /*015a*/ 	.short	0x0034


	//----- nvinfo : EIATTR_PARAM_CBANK
	.align		4
        /*015c*/ 	.byte	0x04, 0x0a
        /*015e*/ 	.short	(.L_6803 - .L_6802)
	.align		4
.L_6802:
        /*0160*/ 	.word	index@(.nv.constant0._Z9cuda_gemmIiLi128ELi4ELi1ELi4096ELi4ELi4ELi64ELi0ELi1EEviiiPT_S1_S1_iii)
        /*0164*/ 	.short	0x0380
        /*0166*/ 	.short	0x0034


	//----- nvinfo : EIATTR_SW_WAR
	.align		4
.L_6803:
        /*0168*/ 	.byte	0x04, 0x36
        /*016a*/ 	.short	(.L_6805 - .L_6804)
.L_6804:
        /*016c*/ 	.word	0x00000008
.L_6805:


//--------------------- .nv.info._Z9cuda_gemmIiLi128ELi4ELi1ELi4096ELi4ELi4ELi64ELi0ELi0EEviiiPT_S1_S1_iii --------------------------
	.section	.nv.info._Z9cuda_gemmIiLi128ELi4ELi1ELi4096ELi4ELi4ELi64ELi0ELi0EEviiiPT_S1_S1_iii,"",@"SHT_CUDA_INFO"
	.sectionflags	@""
	.align	4


	//----- nvinfo : EIATTR_CUDA_API_VERSION
	.align		4
        /*0000*/ 	.byte	0x04, 0x37
        /*0002*/ 	.short	(.L_6807 - .L_6806)
.L_6806:
        /*0004*/ 	.word	0x00000082


	//----- nvinfo : EIATTR_KPARAM_INFO
	.align		4
.L_6807:
        /*0008*/ 	.byte	0x04, 0x17
        /*000a*/ 	.short	(.L_6809 - .L_6808)
.L_6808:
        /*000c*/ 	.word	0x00000000
        /*0010*/ 	.short	0x0008
        /*0012*/ 	.short	0x0030
        /*0014*/ 	.byte	0x00, 0xf0, 0x11, 0x00


	//----- nvinfo : EIATTR_KPARAM_INFO
	.align		4
.L_6809:
        /*0018*/ 	.byte	0x04, 0x17
        /*001a*/ 	.short	(.L_6811 - .L_6810)
.L_6810:
        /*001c*/ 	.word	0x00000000
        /*0020*/ 	.short	0x0007
        /*0022*/ 	.short	0x002c
        /*0024*/ 	.byte	0x00, 0xf0, 0x11, 0x00


	//----- nvinfo : EIATTR_KPARAM_INFO
	.align		4
.L_6811:
        /*0028*/ 	.byte	0x04, 0x17
        /*002a*/ 	.short	(.L_6813 - .L_6812)
.L_6812:
        /*002c*/ 	.word	0x00000000
        /*0030*/ 	.short	0x0006
        /*0032*/ 	.short	0x0028
        /*0034*/ 	.byte	0x00, 0xf0, 0x11, 0x00


	//----- nvinfo : EIATTR_KPARAM_INFO
	.align		4
.L_6813:
        /*0038*/ 	.byte	0x04, 0x17
        /*003a*/ 	.short	(.L_6815 - .L_6814)
.L_6814:
        /*003c*/ 	.word	0x00000000
        /*0040*/ 	.short	0x0005
        /*0042*/ 	.short	0x0020
        /*0044*/ 	.byte	0x00, 0xf5, 0x21, 0x00


	//----- nvinfo : EIATTR_KPARAM_INFO
	.align		4
.L_6815:
        /*0048*/ 	.byte	0x04, 0x17
        /*004a*/ 	.short	(.L_6817 - .L_6816)
.L_6816:
        /*004c*/ 	.word	0x00000000
        /*0050*/ 	.short	0x0004
        /*0052*/ 	.short	0x0018
        /*0054*/ 	.byte	0x00, 0xf5, 0x21, 0x00


	//----- nvinfo : EIATTR_KPARAM_INFO
	.align		4
.L_6817:
        /*0058*/ 	.byte	0x04, 0x17
        /*005a*/ 	.short	(.L_6819 - .L_6818)
.L_6818:
        /*005c*/ 	.word	0x00000000
        /*0060*/ 	.short	0x0003
        /*0062*/ 	.short	0x0010
        /*0064*/ 	.byte	0x00, 0xf5, 0x21, 0x00


	//----- nvinfo : EIATTR_KPARAM_INFO
	.align		4
.L_6819:
        /*0068*/ 	.byte	0x04, 0x17
        /*006a*/ 	.short	(.L_6821 - .L_6820)
.L_6820:
        /*006c*/ 	.word	0x00000000
        /*0070*/ 	.short	0x0002
        /*0072*/ 	.short	0x0008
        /*0074*/ 	.byte	0x00, 0xf0, 0x11, 0x00


	//----- nvinfo : EIATTR_KPARAM_INFO
	.align		4
.L_6821:
        /*0078*/ 	.byte	0x04, 0x17
        /*007a*/ 	.short	(.L_6823 - .L_6822)
.L_6822:
        /*007c*/ 	.word	0x00000000
        /*0080*/ 	.short	0x0001
        /*0082*/ 	.short	0x0004
        /*0084*/ 	.byte	0x00, 0xf0, 0x11, 0x00


	//----- nvinfo : EIATTR_KPARAM_INFO
	.align		4
.L_6823:
        /*0088*/ 	.byte	0x04, 0x17
        /*008a*/ 	.short	(.L_6825 - .L_6824)
.L_6824:
        /*008c*/ 	.word	0x00000000
        /*0090*/ 	.short	0x0000
        /*0092*/ 	.short	0x0000
        /*0094*/ 	.byte	0x00, 0xf0, 0x11, 0x00


	//----- nvinfo : EIATTR_SPARSE_MMA_MASK
	.align		4
.L_6825:
        /*0098*/ 	.byte	0x03, 0x50
        /*009a*/ 	.short	0x0000


	//----- nvinfo : EIATTR_MAXREG_COUNT
	.align		4
        /*009c*/ 	.byte	0x03, 0x1b
        /*009e*/ 	.short	0x00ff


	//----- nvinfo : EIATTR_NUM_BARRIERS
	.align		4
        /*00a0*/ 	.byte	0x02, 0x4c
        /*00a2*/ 	.byte	0x01
	.zero		1


	//----- nvinfo : EIATTR_MERCURY_ISA_VERSION
	.align		4
        /*00a4*/ 	.byte	0x03, 0x5f
        /*00a6*/ 	.short	0x0101


	//----- nvinfo : EIATTR_COOP_GROUP_MASK_REGIDS
	.align		4
        /*00a8*/ 	.byte	0x04, 0x29
        /*00aa*/ 	.short	(.L_6827 - .L_6826)


	//   ....[0]....
.L_6826:
        /*00ac*/ 	.word	0xffffffff


	//   ....[1]....
        /*00b0*/ 	.word	0xffffffff


	//   ....[2]....
        /*00b4*/ 	.word	0xffffffff


	//   ....[3]....
        /*00b8*/ 	.word	0xffffffff


	//   ....[4]....
        /*00bc*/ 	.word	0x0500000c


	//   ....[5]....
        /*00c0*/ 	.word	0x0500000c


	//   ....[6]....
        /*00c4*/ 	.word	0x0500000c


	//   ....[7]....
        /*00c8*/ 	.word	0x0500000c


	//----- nvinfo : EIATTR_COOP_GROUP_INSTR_OFFSETS
	.align		4
.L_6827:
        /*00cc*/ 	.byte	0x04, 0x28
        /*00ce*/ 	.short	(.L_6829 - .L_6828)


	//   ....[0]....
.L_6828:
        /*00d0*/ 	.word	0x00001430


	//   ....[1]....
        /*00d4*/ 	.word	0x00001480


	//   ....[2]....
        /*00d8*/ 	.word	0x000014e0


	//   ....[3]....
        /*00dc*/ 	.word	0x00001540


	//   ....[4]....
        /*00e0*/ 	.word	0x00004010


	//   ....[5]....
        /*00e4*/ 	.word	0x000040a0


	//   ....[6]....
        /*00e8*/ 	.word	0x00004130


	//   ....[7]....
        /*00ec*/ 	.word	0x000041c0


	//----- nvinfo : EIATTR_VRC_CTA_INIT_COUNT
	.align		4
.L_6829:
        /*00f0*/ 	.byte	0x02, 0x4a
	.zero		1
	.zero		1


	//----- nvinfo : EIATTR_EXIT_INSTR_OFFSETS
	.align		4
        /*00f4*/ 	.byte	0x04, 0x1c
        /*00f6*/ 	.short	(.L_6831 - .L_6830)


	//   ....[0]....
.L_6830:
        /*00f8*/ 	.word	0x00000740


	//   ....[1]....
        /*00fc*/ 	.word	0x00003fb0


	//----- nvinfo : EIATTR_MAX_THREADS
	.align		4
.L_6831:
        /*0100*/ 	.byte	0x04, 0x05
        /*0102*/ 	.short	(.L_6833 - .L_6832)
.L_6832:
        /*0104*/ 	.word	0x00000080
        /*0108*/ 	.word	0x00000001
        /*010c*/ 	.word	0x00000001


	//----- nvinfo : EIATTR_CRS_STACK_SIZE
	.align		4
.L_6833:
        /*0110*/ 	.byte	0x04, 0x1e
        /*0112*/ 	.short	(.L_6835 - .L_6834)
.L_6834:
        /*0114*/ 	.word	0x00000000


	//----- nvinfo : EIATTR_CBANK_PARAM_SIZE
	.align		4
.L_6835:
        /*0118*/ 	.byte	0x03, 0x19
        /*011a*/ 	.short	0x0034


	//----- nvinfo : EIATTR_PARAM_CBANK
	.align		4
        /*011c*/ 	.byte	0x04, 0x0a
        /*011e*/ 	.short	(.L_6837 - .L_6836)
	.align		4
.L_6836:
        /*0120*/ 	.word	index@(.nv.constant0._Z9cuda_gemmIiLi128ELi4ELi1ELi4096ELi4ELi4ELi64ELi0ELi0EEviiiPT_S1_S1_iii)
        /*0124*/ 	.short	0x0380
        /*0126*/ 	.short	0x0034


	//----- nvinfo : EIATTR_SW_WAR
	.align		4
.L_6837:
        /*0128*/ 	.byte	0x04, 0x36
        /*012a*/ 	.short	(.L_6839 - .L_6838)
.L_6838:
        /*012c*/ 	.word	0x00000008
.L_6839:


//--------------------- .nv.info._Z9cuda_gemmIiLi128ELi4ELi1ELi4096ELi2ELi2ELi64ELi1ELi1EEviiiPT_S1_S1_iii --------------------------
	.section	.nv.info._Z9cuda_gemmIiLi128ELi4ELi1ELi4096ELi2ELi2ELi64ELi1ELi1EEviiiPT_S1_S1_iii,"",@"SHT_CUDA_INFO"
	.sectionflags	@""
	.align	4


	//----- nvinfo : EIATTR_CUDA_API_VERSION
	.align		4
        /*0000*/ 	.byte	0x04, 0x37
        /*0002*/ 	.short	(.L_6841 - .L_6840)
.L_6840:
        /*0004*/ 	.word	0x00000082


	//----- nvinfo : EIATTR_KPARAM_INFO
	.align		4
.L_6841:
        /*0008*/ 	.byte	0x04, 0x17
        /*000a*/ 	.short	(.L_6843 - .L_6842)
.L_6842:
        /*000c*/ 	.word	0x00000000
        /*0010*/ 	.short	0x0008
        /*0012*/ 	.short	0x0030
        /*0014*/ 	.byte	0x00, 0xf0, 0x11, 0x00


	//----- nvinfo : EIATTR_KPARAM_INFO
	.align		4
.L_6843:
        /*0018*/ 	.byte	0x04, 0x17
        /*001a*/ 	.short	(.L_6845 - .L_6844)
.L_6844:
        /*001c*/ 	.word	0x00000000
        /*0020*/ 	.short	0x0007
        /*0022*/ 	.short	0x002c
        /*0024*/ 	.byte	0x00, 0xf0, 0x11, 0x00


	//----- nvinfo : EIATTR_KPARAM_INFO
	.align		4
.L_6845:
        /*0028*/ 	.byte	0x04, 0x17
        /*002a*/ 	.short	(.L_6847 - .L_6846)
.L_6846:
        /*002c*/ 	.word	0x00000000
        /*0030*/ 	.short	0x0006
        /*0032*/ 	.short	0x0028
        /*0034*/ 	.byte	0x00, 0xf0, 0x11, 0x00


	//----- nvinfo : EIATTR_KPARAM_INFO
	.align		4
.L_6847:
        /*0038*/ 	.byte	0x04, 0x17
        /*003a*/ 	.short	(.L_6849 - .L_6848)
.L_6848:
        /*003c*/ 	.word	0x00000000
        /*0040*/ 	.short	0x0005
        /*0042*/ 	.short	0x0020
        /*0044*/ 	.byte	0x00, 0xf5, 0x21, 0x00


	//----- nvinfo : EIATTR_KPARAM_INFO
	.align		4
.L_6849:
        /*0048*/ 	.byte	0x04, 0x17
        /*004a*/ 	.short	(.L_6851 - .L_6850)
.L_6850:
        /*004c*/ 	.word	0x00000000
        /*0050*/ 	.short	0x0004
        /*0052*/ 	.short	0x0018
        /*0054*/ 	.byte	0x00, 0xf5, 0x21, 0x00


	//----- nvinfo : EIATTR_KPARAM_INFO
	.align		4
.L_6851:
        /*0058*/ 	.byte	0x04, 0x17
        /*005a*/ 	.short	(.L_6853 - .L_6852)
.L_6852:
        /*005c*/ 	.word	0x00000000
        /*0060*/ 	.short	0x0003
        /*0062*/ 	.short	0x0010
        /*0064*/ 	.byte	0x00, 0xf5, 0x21, 0x00


	//----- nvinfo : EIATTR_KPARAM_INFO
	.align		4
.L_6853:
        /*0068*/ 	.byte	0x04, 0x17
        /*006a*/ 	.short	(.L_6855 - .L_6854)
.L_6854:
        /*006c*/ 	.word	0x00000000
        /*0070*/ 	.short	0x0002
        /*0072*/ 	.short	0x0008
        /*0074*/ 	.byte	0x00, 0xf0, 0x11, 0x00


	//----- nvinfo : EIATTR_KPARAM_INFO
	.align		4
.L_6855:
        /*0078*/ 	.byte	0x04, 0x17
        /*007a*/ 	.short	(.L_6857 - .L_6856)
.L_6856:
        /*007c*/ 	.word	0x00000000
        /*0080*/ 	.short	0x0001
        /*0082*/ 	.short	0x0004
        /*0084*/ 	.byte	0x00, 0xf0, 0x11, 0x00


	//----- nvinfo : EIATTR_KPARAM_INFO
	.align		4
.L_6857:
        /*0088*/ 	.byte	0x04, 0x17
        /*008a*/ 	.short	(.L_6859 - .L_6858)
.L_6858:
        /*008c*/ 	.word	0x00000000
        /*0090*/ 	.short	0x0000
        /*0092*/ 	.short	0x0000
        /*0094*/ 	.byte	0x00, 0xf0, 0x11, 0x00


	//----- nvinfo : EIATTR_SPARSE_MMA_MASK
	.align		4
.L_6859:
        /*0098*/ 	.byte	0x03, 0x50
        /*009a*/ 	.short	0x0000


	//----- nvinfo : EIATTR_MAXREG_COUNT
	.align		4
        /*009c*/ 	.byte	0x03, 0x1b
        /*009e*/ 	.short	0x00ff


	//----- nvinfo : EIATTR_NUM_BARRIERS
	.align		4
        /*00a0*/ 	.byte	0x02, 0x4c
        /*00a2*/ 	.byte	0x01
	.zero		1


	//----- nvinfo : EIATTR_MERCURY_ISA_VERSION
	.align		4
        /*00a4*/ 	.byte	0x03, 0x5f
        /*00a6*/ 	.short	0x0101


	//----- nvinfo : EIATTR_COOP_GROUP_MASK_REGIDS
	.align		4
        /*00a8*/ 	.byte	0x04, 0x29
        /*00aa*/ 	.short	(.L_6861 - .L_6860)


	//   ....[0]....
.L_6860:
        /*00ac*/ 	.word	0xffffffff


	//   ....[1]....
        /*00b0*/ 	.word	0xffffffff


	//   ....[2]....
        /*00b4*/ 	.word	0xffffffff


	//   ....[3]....
        /*00b8*/ 	.word	0xffffffff


	//----- nvinfo : EIATTR_COOP_GROUP_INSTR_OFFSETS
	.align		4
.L_6861:
        /*00bc*/ 	.byte	0x04, 0x28
        /*00be*/ 	.short	(.L_6863 - .L_6862)


	//   ....[0]....
.L_6862:
        /*00c0*/ 	.word	0x00000850


	//   ....[1]....
        /*00c4*/ 	.word	0x00000860


	//   ....[2]....
        /*00c8*/ 	.word	0x00000870


	//   ....[3]....
        /*00cc*/ 	.word	0x00000890


	//----- nvinfo : EIATTR_VRC_CTA_INIT_COUNT
	.align		4
.L_6863:
        /*00d0*/ 	.byte	0x02, 0x4a
	.zero		1
	.zero		1


	//----- nvinfo : EIATTR_EXIT_INSTR_OFFSETS
	.align		4
        /*00d4*/ 	.byte	0x04, 0x1c
        /*00d6*/ 	.short	(.L_6865 - .L_6864)


	//   ....[0]....
.L_6864:
        /*00d8*/ 	.word	0x000001c0


	//   ....[1]....
        /*00dc*/ 	.word	0x00001070


	//----- nvinfo : EIATTR_MAX_THREADS
	.align		4
.L_6865:
        /*00e0*/ 	.byte	0x04, 0x05
        /*00e2*/ 	.short	(.L_6867 - .L_6866)
.L_6866:
        /*00e4*/ 	.word	0x00000080
        /*00e8*/ 	.word	0x00000001
        /*00ec*/ 	.word	0x00000001


	//----- nvinfo : EIATTR_CRS_STACK_SIZE
	.align		4
.L_6867:
        /*00f0*/ 	.byte	0x04, 0x1e
        /*00f2*/ 	.short	(.L_6869 - .L_6868)
.L_6868:
        /*00f4*/ 	.word	0x00000000


	//----- nvinfo : EIATTR_CBANK_PARAM_SIZE
	.align		4
.L_6869:
        /*00f8*/ 	.byte	0x03, 0x19
        /*00fa*/ 	.short	0x0034


	//----- nvinfo : EIATTR_PARAM_CBANK
	.align		4
        /*00fc*/ 	.byte	0x04, 0x0a
        /*00fe*/ 	.short	(.L_6871 - .L_6870)
	.align		4
.L_6870:
        /*0100*/ 	.word	index@(.nv.constant0._Z9cuda_gemmIiLi128ELi4ELi1ELi4096ELi2ELi2ELi64ELi1ELi1EEviiiPT_S1_S1_iii)
        /*0104*/ 	.short	0x0380
        /*0106*/ 	.short	0x0034


	//----- nvinfo : EIATTR_SW_WAR
	.align		4
.L_6871:
        /*0108*/ 	.byte	0x04, 0x36
        /*010a*/ 	.short	(.L_6873 - .L_6872)
.L_6872:
        /*010c*/ 	.word	0x00000008
.L_6873:


//--------------------- .nv.info._Z9cuda_gemmIiLi128ELi4ELi1ELi4096ELi2ELi2ELi64ELi1ELi0EEviiiPT_S1_S1_iii --------------------------
	.section	.nv.info._Z9cuda_gemmIiLi128ELi4ELi1ELi4096ELi2ELi2ELi64ELi1ELi0EEviiiPT_S1_S1_iii,"",@"SHT_CUDA_INFO"
	.sectionflags	@""
	.align	4


	//----- nvinfo : EIATTR_CUDA_API_VERSION
	.align		4
        /*0000*/ 	.byte	0x04, 0x37
        /*0002*/ 	.short	(.L_6875 - .L_6874)
.L_6874:
        /*0004*/ 	.word	0x00000082


	//----- nvinfo : EIATTR_KPARAM_INFO
	.align		4
.L_6875:
        /*0008*/ 	.byte	0x04, 0x17
        /*000a*/ 	.short	(.L_6877 - .L_6876)
.L_6876:
        /*000c*/ 	.word	0x00000000
        /*0010*/ 	.short	0x0008
        /*0012*/ 	.short	0x0030
        /*0014*/ 	.byte	0x00, 0xf0, 0x11, 0x00


	//----- nvinfo : EIATTR_KPARAM_INFO
	.align		4
.L_6877:
        /*0018*/ 	.byte	0x04, 0x17
        /*001a*/ 	.short	(.L_6879 - .L_6878)
.L_6878:
        /*001c*/ 	.word	0x00000000
        /*0020*/ 	.short	0x0007
        /*0022*/ 	.short	0x002c
        /*0024*/ 	.byte	0x00, 0xf0, 0x11, 0x00


	//----- nvinfo : EIATTR_KPARAM_INFO
	.align		4
.L_6879:
        /*0028*/ 	.byte	0x04, 0x17
        /*002a*/ 	.short	(.L_6881 - .L_6880)
.L_6880:
        /*002c*/ 	.word	0x00000000
        /*0030*/ 	.short	0x0006
        /*0032*/ 	.short	0x0028
        /*0034*/ 	.byte	0x00, 0xf0, 0x11, 0x00


	//----- nvinfo : EIATTR_KPARAM_INFO
	.align		4
.L_6881:
        /*0038*/ 	.byte	0x04, 0x17
        /*003a*/ 	.short	(.L_6883 - .L_6882)
.L_6882:
        /*003c*/ 	.word	0x00000000
        /*0040*/ 	.short	0x0005
        /*0042*/ 	.short	0x0020
        /*0044*/ 	.byte	0x00, 0xf5, 0x21, 0x00


	//----- nvinfo : EIATTR_KPARAM_INFO
	.align		4
.L_6883:
        /*0048*/ 	.byte	0x04, 0x17
        /*004a*/ 	.short	(.L_6885 - .L_6884)
.L_6884:
        /*004c*/ 	.word	0x00000000
        /*0050*/ 	.short	0x0004
        /*0052*/ 	.short	0x0018
        /*0054*/ 	.byte	0x00, 0xf5, 0x21, 0x00


	//----- nvinfo : EIATTR_KPARAM_INFO
	.align		4
.L_6885:
        /*0058*/ 	.byte	0x04, 0x17
        /*005a*/ 	.short	(.L_6887 - .L_6886)
.L_6886:
        /*005c*/ 	.word	0x00000000
        /*0060*/ 	.short	0x0003
        /*0062*/ 	.short	0x0010
        /*0064*/ 	.byte	0x00, 0xf5, 0x21, 0x00


	//----- nvinfo : EIATTR_KPARAM_INFO
	.align		4
.L_6887:
        /*0068*/ 	.byte	0x04, 0x17
        /*006a*/ 	.short	(.L_6889 - .L_6888)
.L_6888:
        /*006c*/ 	.word	0x00000000
        /*0070*/ 	.short	0x0002
        /*0072*/ 	.short	0x0008
        /*0074*/ 	.byte	0x00, 0xf0, 0x11, 0x00


	//----- nvinfo : EIATTR_KPARAM_INFO
	.align		4
.L_6889:
        /*0078*/ 	.byte	0x04, 0x17
        /*007a*/ 	.short	(.L_6891 - .L_6890)
.L_6890:
        /*007c*/ 	.word	0x00000000
        /*0080*/ 	.short	0x0001
        /*0082*/ 	.short	0x0004
        /*0084*/ 	.byte	0x00, 0xf0, 0x11, 0x00


	//----- nvinfo : EIATTR_KPARAM_INFO
	.align		4
.L_6891:
        /*0088*/ 	.byte	0x04, 0x17
        /*008a*/ 	.short	(.L_6893 - .L_6892)
.L_6892:
        /*008c*/ 	.word	0x00000000
        /*0090*/ 	.short	0x0000
        /*0092*/ 	.short	0x0000
        /*0094*/ 	.byte	0x00, 0xf0, 0x11, 0x00


	//----- nvinfo : EIATTR_SPARSE_MMA_MASK
	.align		4
.L_6893:
        /*0098*/ 	.byte	0x03, 0x50
        /*009a*/ 	.short	0x0000


	//----- nvinfo : EIATTR_MAXREG_COUNT
	.align		4
        /*009c*/ 	.byte	0x03, 0x1b
        /*009e*/ 	.short	0x00ff


	//----- nvinfo : EIATTR_NUM_BARRIERS
	.align		4
        /*00a0*/ 	.byte	0x02, 0x4c
        /*00a2*/ 	.byte	0x01
	.zero		1


	//----- nvinfo : EIATTR_MERCURY_ISA_VERSION
	.align		4
        /*00a4*/ 	.byte	0x03, 0x5f
        /*00a6*/ 	.short	0x0101


	//----- nvinfo : EIATTR_COOP_GROUP_MASK_REGIDS
	.align		4
        /*00a8*/ 	.byte	0x04, 0x29
        /*00aa*/ 	.short	(.L_6895 - .L_6894)


	//   ....[0]....
.L_6894:
        /*00ac*/ 	.word	0xffffffff


	//   ....[1]....
        /*00b0*/ 	.word	0xffffffff


	//   ....[2]....
        /*00b4*/ 	.word	0x05000008


	//   ....[3]....
        /*00b8*/ 	.word	0x05000008


	//----- nvinfo : EIATTR_COOP_GROUP_INSTR_OFFSETS
	.align		4
.L_6895:
        /*00bc*/ 	.byte	0x04, 0x28
        /*00be*/ 	.short	(.L_6897 - .L_6896)


	//   ....[0]....
.L_6896:
        /*00c0*/ 	.word	0x00001260


	//   ....[1]....
        /*00c4*/ 	.word	0x000012b0


	//   ....[2]....
        /*00c8*/ 	.word	0x00003990


	//   ....[3]....
        /*00cc*/ 	.word	0x00003a20


	//----- nvinfo : EIATTR_VRC_CTA_INIT_COUNT
	.align		4
.L_6897:
        /*00d0*/ 	.byte	0x02, 0x4a
	.zero		1
	.zero		1


	//----- nvinfo : EIATTR_EXIT_INSTR_OFFSETS
	.align		4
        /*00d4*/ 	.byte	0x04, 0x1c
        /*00d6*/ 	.short	(.L_6899 - .L_6898)


	//   ....[0]....
.L_6898:
        /*00d8*/ 	.word	0x00000720


	//   ....[1]....
        /*00dc*/ 	.word	0x00003930


	//----- nvinfo : EIATTR_MAX_THREADS
	.align		4
.L_6899:
        /*00e0*/ 	.byte	0x04, 0x05
        /*00e2*/ 	.short	(.L_6901 - .L_6900)
.L_6900:
        /*00e4*/ 	.word	0x00000080
        /*00e8*/ 	.word	0x00000001
        /*00ec*/ 	.word	0x00000001


	//----- nvinfo : EIATTR_CRS_STACK_SIZE
	.align		4
.L_6901:
        /*00f0*/ 	.byte	0x04, 0x1e
        /*00f2*/ 	.short	(.L_6903 - .L_6902)
.L_6902:
        /*00f4*/ 	.word	0x00000000


	//----- nvinfo : EIATTR_CBANK_PARAM_SIZE
	.align		4
.L_6903:
        /*00f8*/ 	.byte	0x03, 0x19
        /*00fa*/ 	.short	0x0034


	//----- nvinfo : EIATTR_PARAM_CBANK
	.align		4
        /*00fc*/ 	.byte	0x04, 0x0a
        /*00fe*/ 	.short	(.L_6905 - .L_6904)
	.align		4
.L_6904:
        /*0100*/ 	.word	index@(.nv.constant0._Z9cuda_gemmIiLi128ELi4ELi1ELi4096ELi2ELi2ELi64ELi1ELi0EEviiiPT_S1_S1_iii)
        /*0104*/ 	.short	0x0380
        /*0106*/ 	.short	0x0034


	//----- nvinfo : EIATTR_SW_WAR
	.align		4
.L_6905:
        /*0108*/ 	.byte	0x04, 0x36
        /*010a*/ 	.short	(.L_6907 - .L_6906)
.L_6906:
        /*010c*/ 	.word	0x00000008
.L_6907:


//--------------------- .nv.info._Z9cuda_gemmIiLi128ELi4ELi1ELi4096ELi2ELi2ELi64ELi0ELi1EEviiiPT_S1_S1_iii --------------------------
	.section	.nv.info._Z9cuda_gemmIiLi128ELi4ELi1ELi4096ELi2ELi2ELi64ELi0ELi1EEviiiPT_S1_S1_iii,"",@"SHT_CUDA_INFO"
	.sectionflags	@""
	.align	4


	//----- nvinfo : EIATTR_CUDA_API_VERSION
	.align		4
        /*0000*/ 	.byte	0x04, 0x37
        /*0002*/ 	.short	(.L_6909 - .L_6908)
.L_6908:
        /*0004*/ 	.word	0x00000082


	//----- nvinfo : EIATTR_KPARAM_INFO
	.align		4
.L_6909:
        /*0008*/ 	.byte	0x04, 0x17
        /*000a*/ 	.short	(.L_6911 - .L_6910)
.L_6910:
        /*000c*/ 	.word	0x00000000
        /*0010*/ 	.short	0x0008
        /*0012*/ 	.short	0x0030
        /*0014*/ 	.byte	0x00, 0xf0, 0x11, 0x00


	//----- nvinfo : EIATTR_KPARAM_INFO
	.align		4
.L_6911:
        /*0018*/ 	.byte	0x04, 0x17
        /*001a*/ 	.short	(.L_6913 - .L_6912)
.L_6912:
        /*001c*/ 	.word	0x00000000
        /*0020*/ 	.short	0x0007
        /*0022*/ 	.short	0x002c
        /*0024*/ 	.byte	0x00, 0xf0, 0x11, 0x00


	//----- nvinfo : EIATTR_KPARAM_INFO
	.align		4
.L_6913:
        /*0028*/ 	.byte	0x04, 0x17
        /*002a*/ 	.short	(.L_6915 - .L_6914)
.L_6914:
        /*002c*/ 	.word	0x00000000
        /*0030*/ 	.short	0x0006
        /*0032*/ 	.short	0x0028
        /*0034*/ 	.byte	0x00, 0xf0, 0x11, 0x00


	//----- nvinfo : EIATTR_KPARAM_INFO
	.align		4
.L_6915:
        /*0038*/ 	.byte	0x04, 0x17
        /*003a*/ 	.short	(.L_6917 - .L_6916)
.L_6916:
        /*003c*/ 	.word	0x00000000
        /*0040*/ 	.short	0x0005
        /*0042*/ 	.short	0x0020
        /*0044*/ 	.byte	0x00, 0xf5, 0x21, 0x00


	//----- nvinfo : EIATTR_KPARAM_INFO
	.align		4
.L_6917:
        /*0048*/ 	.byte	0x04, 0x17
        /*004a*/ 	.short	(.L_6919 - .L_6918)
.L_6918:
        /*004c*/ 	.word	0x00000000
        /*0050*/ 	.short	0x0004
        /*0052*/ 	.short	0x0018
        /*0054*/ 	.byte	0x00, 0xf5, 0x21, 0x00


	//----- nvinfo : EIATTR_KPARAM_INFO
	.align		4
.L_6919:
        /*0058*/ 	.byte	0x04, 0x17
        /*005a*/ 	.short	(.L_6921 - .L_6920)
.L_6920:
        /*005c*/ 	.word	0x00000000
        /*0060*/ 	.short	0x0003
        /*0062*/ 	.short	0x0010
        /*0064*/ 	.byte	0x00, 0xf5, 0x21, 0x00


	//----- nvinfo : EIATTR_KPARAM_INFO
	.align		4
.L_6921:
        /*0068*/ 	.byte	0x04, 0x17
        /*006a*/ 	.short	(.L_6923 - .L_6922)
.L_6922:
        /*006c*/ 	.word	0x00000000
        /*0070*/ 	.short	0x0002
        /*0072*/ 	.short	0x0008
        /*0074*/ 	.byte	0x00, 0xf0, 0x11, 0x00


	//----- nvinfo : EIATTR_KPARAM_INFO
	.align		4
.L_6923:
        /*0078*/ 	.byte	0x04, 0x17
        /*007a*/ 	.short	(.L_6925 - .L_6924)
.L_6924:
        /*007c*/ 	.word	0x00000000
        /*0080*/ 	.short	0x0001
        /*0082*/ 	.short	0x0004
        /*0084*/ 	.byte	0x00, 0xf0, 0x11, 0x00


	//----- nvinfo : EIATTR_KPARAM_INFO
	.align		4
.L_6925:
        /*0088*/ 	.byte	0x04, 0x17
        /*008a*/ 	.short	(.L_6927 - .L_6926)
.L_6926:
        /*008c*/ 	.word	0x00000000
        /*0090*/ 	.short	0x0000
        /*0092*/ 	.short	0x0000
        /*0094*/ 	.byte	0x00, 0xf0, 0x11, 0x00


	//----- nvinfo : EIATTR_SPARSE_MMA_MASK
	.align		4
.L_6927:
        /*0098*/ 	.byte	0x03, 0x50
        /*009a*/ 	.short	0x0000


	//----- nvinfo : EIATTR_MAXREG_COUNT
	.align		4
        /*009c*/ 	.byte	0x03, 0x1b
        /*009e*/ 	.short	0x00ff


	//----- nvinfo : EIATTR_NUM_BARRIERS
	.align		4
        /*00a0*/ 	.byte	0x02, 0x4c
        /*00a2*/ 	.byte	0x01
	.zero		1


	//----- nvinfo : EIATTR_MERCURY_ISA_VERSION
	.align		4
        /*00a4*/ 	.byte	0x03, 0x5f
        /*00a6*/ 	.short	0x0101


	//----- nvinfo : EIATTR_COOP_GROUP_MASK_REGIDS
	.align		4
        /*00a8*/ 	.byte	0x04, 0x29
        /*00aa*/ 	.short	(.L_6929 - .L_6928)


	//   ....[0]....
.L_6928:
        /*00ac*/ 	.word	0xffffffff


	//   ....[1]....
        /*00b0*/ 	.word	0xffffffff


	//   ....[2]....
        /*00b4*/ 	.word	0xffffffff


	//   ....[3]....
        /*00b8*/ 	.word	0xffffffff


	//----- nvinfo : EIATTR_COOP_GROUP_INSTR_OFFSETS
	.align		4
.L_6929:
        /*00bc*/ 	.byte	0x04, 0x28
        /*00be*/ 	.short	(.L_6931 - .L_6930)


	//   ....[0]....
.L_6930:
        /*00c0*/ 	.word	0x00000aa0


	//   ....[1]....
        /*00c4*/ 	.word	0x00000ab0


	//   ....[2]....
        /*00c8*/ 	.word	0x00000ac0


	//   ....[3]....
        /*00cc*/ 	.word	0x00000ad0


	//----- nvinfo : EIATTR_VRC_CTA_INIT_COUNT
	.align		4
.L_6931:
        /*00d0*/ 	.byte	0x02, 0x4a
	.zero		1
	.zero		1


	//----- nvinfo : EIATTR_EXIT_INSTR_OFFSETS
	.align		4
        /*00d4*/ 	.byte	0x04, 0x1c
        /*00d6*/ 	.short	(.L_6933 - .L_6932)


	//   ....[0]....
.L_6932:
        /*00d8*/ 	.word	0x000001d0


	//   ....[1]....
        /*00dc*/ 	.word	0x000012c0


	//----- nvinfo : EIATTR_MAX_THREADS
	.align		4
.L_6933:
        /*00e0*/ 	.byte	0x04, 0x05
        /*00e2*/ 	.short	(.L_6935 - .L_6934)
.L_6934:
        /*00e4*/ 	.word	0x00000080
        /*00e8*/ 	.word	0x00000001
        /*00ec*/ 	.word	0x00000001


	//----- nvinfo : EIATTR_CRS_STACK_SIZE
	.align		4
.L_6935:
        /*00f0*/ 	.byte	0x04, 0x1e
        /*00f2*/ 	.short	(.L_6937 - .L_6936)
.L_6936:
        /*00f4*/ 	.word	0x00000000


	//----- nvinfo : EIATTR_CBANK_PARAM_SIZE
	.align		4
.L_6937:
        /*00f8*/ 	.byte	0x03, 0x19
        /*00fa*/ 	.short	0x0034


	//----- nvinfo : EIATTR_PARAM_CBANK
	.align		4
        /*00fc*/ 	.byte	0x04, 0x0a
        /*00fe*/ 	.short	(.L_6939 - .L_6938)
	.align		4
.L_6938:
        /*0100*/ 	.word	index@(.nv.constant0._Z9cuda_gemmIiLi128ELi4ELi1ELi4096ELi2ELi2ELi64ELi0ELi1EEviiiPT_S1_S1_iii)
        /*0104*/ 	.short	0x0380
        /*0106*/ 	.short	0x0034


	//----- nvinfo : EIATTR_SW_WAR
	.align		4
.L_6939:
        /*0108*/ 	.byte	0x04, 0x36
        /*010a*/ 	.short	(.L_6941 - .L_6940)
.L_6940:
        /*010c*/ 	.word	0x00000008
.L_6941:


//--------------------- .nv.info._Z9cuda_gemmIiLi128ELi4ELi1ELi4096ELi2ELi2ELi64ELi0ELi0EEviiiPT_S1_S1_iii --------------------------
	.section	.nv.info._Z9cuda_gemmIiLi128ELi4ELi1ELi4096ELi2ELi2ELi64ELi0ELi0EEviiiPT_S1_S1_iii,"",@"SHT_CUDA_INFO"
	.sectionflags	@""
	.align	4


	//----- nvinfo : EIATTR_CUDA_API_VERSION
	.align		4
        /*0000*/ 	.byte	0x04, 0x37
        /*0002*/ 	.short	(.L_6943 - .L_6942)
.L_6942:
        /*0004*/ 	.word	0x00000082


	//----- nvinfo : EIATTR_KPARAM_INFO
	.align		4
.L_6943:
        /*0008*/ 	.byte	0x04, 0x17
        /*000a*/ 	.short	(.L_6945 - .L_6944)
.L_6944:
        /*000c*/ 	.word	0x00000000
        /*0010*/ 	.short	0x0008
        /*0012*/ 	.short	0x0030
        /*0014*/ 	.byte	0x00, 0xf0, 0x11, 0x00


	//----- nvinfo : EIATTR_KPARAM_INFO
	.align		4
.L_6945:
        /*0018*/ 	.byte	0x04, 0x17
        /*001a*/ 	.short	(.L_6947 - .L_6946)
.L_6946:
        /*001c*/ 	.word	0x00000000
        /*0020*/ 	.short	0x0007
        /*0022*/ 	.short	0x002c
        /*0024*/ 	.byte	0x00, 0xf0, 0x11, 0x00


	//----- nvinfo : EIATTR_KPARAM_INFO
	.align		4
.L_6947:
        /*0028*/ 	.byte	0x04, 0x17
        /*002a*/ 	.short	(.L_6949 - .L_6948)
.L_6948:
        /*002c*/ 	.word	0x00000000
        /*0030*/ 	.short	0x0006
        /*0032*/ 	.short	0x0028
        /*0034*/ 	.byte	0x00, 0xf0, 0x11, 0x00


	//----- nvinfo : EIATTR_KPARAM_INFO
	.align		4
.L_6949:
        /*0038*/ 	.byte	0x04, 0x17
        /*003a*/ 	.short	(.L_6951 - .L_6950)
.L_6950:
        /*003c*/ 	.word	0x00000000
        /*0040*/ 	.short	0x0005
        /*0042*/ 	.short	0x0020
        /*0044*/ 	.byte	0x00, 0xf5, 0x21, 0x00


	//----- nvinfo : EIATTR_KPARAM_INFO
	.align		4
.L_6951:
        /*0048*/ 	.byte	0x04, 0x17
        /*004a*/ 	.short	(.L_6953 - .L_6952)
.L_6952:
        /*004c*/ 	.word	0x00000000
        /*0050*/ 	.short	0x0004
        /*0052*/ 	.short	0x0018
        /*0054*/ 	.byte	0x00, 0xf5, 0x21, 0x00


	//----- nvinfo : EIATTR_KPARAM_INFO
	.align		4
.L_6953:
        /*0058*/ 	.byte	0x04, 0x17
        /*005a*/ 	.short	(.L_6955 - .L_6954)
.L_6954:
        /*005c*/ 	.word	0x00000000
        /*0060*/ 	.short	0x0003
        /*0062*/ 	.short	0x0010
        /*0064*/ 	.byte	0x00, 0xf5, 0x21, 0x00


	//----- nvinfo : EIATTR_KPARAM_INFO
	.align		4
.L_6955:
        /*0068*/ 	.byte	0x04, 0x17
        /*006a*/ 	.short	(.L_6957 - .L_6956)
.L_6956:
        /*006c*/ 	.word	0x00000000
        /*0070*/ 	.short	0x0002
        /*0072*/ 	.short	0x0008
        /*0074*/ 	.byte	0x00, 0xf0, 0x11, 0x00


	//----- nvinfo : EIATTR_KPARAM_INFO
	.align		4
.L_6957:
        /*0078*/ 	.byte	0x04, 0x17
        /*007a*/ 	.short	(.L_6959 - .L_6958)
.L_6958:
        /*007c*/ 	.word	0x00000000
        /*0080*/ 	.short	0x0001
        /*0082*/ 	.short	0x0004
        /*0084*/ 	.byte	0x00, 0xf0, 0x11, 0x00


	//----- nvinfo : EIATTR_KPARAM_INFO
	.align		4
.L_6959:
        /*0088*/ 	.byte	0x04, 0x17
        /*008a*/ 	.short	(.L_6961 - .L_6960)
.L_6960:
        /*008c*/ 	.word	0x00000000
        /*0090*/ 	.short	0x0000
        /*0092*/ 	.short	0x0000
        /*0094*/ 	.byte	0x00, 0xf0, 0x11, 0x00


	//----- nvinfo : EIATTR_SPARSE_MMA_MASK
	.align		4
.L_6961:
        /*0098*/ 	.byte	0x03, 0x50
        /*009a*/ 	.short	0x0000


	//----- nvinfo : EIATTR_MAXREG_COUNT
	.align		4
        /*009c*/ 	.byte	0x03, 0x1b
        /*009e*/ 	.short	0x00ff


	//----- nvinfo : EIATTR_NUM_BARRIERS
	.align		4
        /*00a0*/ 	.byte	0x02, 0x4c
        /*00a2*/ 	.byte	0x01
	.zero		1


	//----- nvinfo : EIATTR_MERCURY_ISA_VERSION
	.align		4
        /*00a4*/ 	.byte	0x03, 0x5f
        /*00a6*/ 	.short	0x0101


	//----- nvinfo : EIATTR_COOP_GROUP_MASK_REGIDS
	.align		4
        /*00a8*/ 	.byte	0x04, 0x29
        /*00aa*/ 	.short	(.L_6963 - .L_6962)


	//   ....[0]....
.L_6962:
        /*00ac*/ 	.word	0xffffffff


	//   ....[1]....
        /*00b0*/ 	.word	0xffffffff


	//   ....[2]....
        /*00b4*/ 	.word	0x05000007


	//   ....[3]....
        /*00b8*/ 	.word	0x05000007


	//----- nvinfo : EIATTR_COOP_GROUP_INSTR_OFFSETS
	.align		4
.L_6963:
        /*00bc*/ 	.byte	0x04, 0x28
        /*00be*/ 	.short	(.L_6965 - .L_6964)


	//   ....[0]....
.L_6964:
        /*00c0*/ 	.word	0x00001350


	//   ....[1]....
        /*00c4*/ 	.word	0x000013a0


	//   ....[2]....
        /*00c8*/ 	.word	0x00003df0


	//   ....[3]....
        /*00cc*/ 	.word	0x00003e80


	//----- nvinfo : EIATTR_VRC_CTA_INIT_COUNT
	.align		4
.L_6965:
        /*00d0*/ 	.byte	0x02, 0x4a
	.zero		1
	.zero		1


	//----- nvinfo : EIATTR_EXIT_INSTR_OFFSETS
	.align		4
        /*00d4*/ 	.byte	0x04, 0x1c
        /*00d6*/ 	.short	(.L_6967 - .L_6966)


	//   ....[0]....
.L_6966:
        /*00d8*/ 	.word	0x00000740


	//   ....[1]....
        /*00dc*/ 	.word	0x00003d90


	//----- nvinfo : EIATTR_MAX_THREADS
	.align		4
.L_6967:
        /*00e0*/ 	.byte	0x04, 0x05
        /*00e2*/ 	.short	(.L_6969 - .L_6968)
.L_6968:
        /*00e4*/ 	.word	0x00000080
        /*00e8*/ 	.word	0x00000001
        /*00ec*/ 	.word	0x00000001


	//----- nvinfo : EIATTR_CRS_STACK_SIZE
	.align		4
.L_6969:
        /*00f0*/ 	.byte	0x04, 0x1e
        /*00f2*/ 	.short	(.L_6971 - .L_6970)
.L_6970:
        /*00f4*/ 	.word	0x00000000


	//----- nvinfo : EIATTR_CBANK_PARAM_SIZE
	.align		4
.L_6971:
        /*00f8*/ 	.byte	0x03, 0x19
        /*00fa*/ 	.short	0x0034


	//----- nvinfo : EIATTR_PARAM_CBANK
	.align		4
        /*00fc*/ 	.byte	0x04, 0x0a
        /*00fe*/ 	.short	(.L_6973 - .L_6972)
	.align		4
.L_6972:
        /*0100*/ 	.word	index@(.nv.constant0._Z9cuda_gemmIiLi128ELi4ELi1ELi4096ELi2ELi2ELi64ELi0ELi0EEviiiPT_S1_S1_iii)
        /*0104*/ 	.short	0x0380
        /*0106*/ 	.short	0x0034


	//----- nvinfo : EIATTR_SW_WAR
	.align		4
.L_6973:
        /*0108*/ 	.byte	0x04, 0x36
        /*010a*/ 	.short	(.L_6975 - .L_6974)
.L_6974:
        /*010c*/ 	.word	0x00000008
.L_6975:


//--------------------- .nv.info._Z9cuda_gemmIiLi128ELi4ELi1ELi2048ELi128ELi128ELi64ELi1ELi1EEviiiPT_S1_S1_iii --------------------------
	.section	.nv.info._Z9cuda_gemmIiLi128ELi4ELi1ELi2048ELi128ELi128ELi64ELi1ELi1EEviiiPT_S1_S1_iii,"",@"SHT_CUDA_INFO"
	.sectionflags	@""
	.align	4


	//----- nvinfo : EIATTR_CUDA_API_VERSION
	.align		4
        /*0000*/ 	.byte	0x04, 0x37
        /*0002*/ 	.short	(.L_6977 - .L_6976)
.L_6976:
        /*0004*/ 	.word	0x00000082


	//----- nvinfo : EIATTR_KPARAM_INFO
	.align		4
.L_6977:
        /*0008*/ 	.byte	0x04, 0x17
        /*000a*/ 	.short	(.L_6979 - .L_6978)
.L_6978:
        /*000c*/ 	.word	0x00000000
        /*0010*/ 	.short	0x0008
        /*0012*/ 	.short	0x0030
        /*0014*/ 	.byte	0x00, 0xf0, 0x11, 0x00


	//----- nvinfo : EIATTR_KPARAM_INFO
	.align		4
.L_6979:
        /*0018*/ 	.byte	0x04, 0x17
        /*001a*/ 	.short	(.L_6981 - .L_6980)
.L_6980:
        /*001c*/ 	.word	0x00000000
        /*0020*/ 	.short	0x0007
        /*0022*/ 	.short	0x002c
        /*0024*/ 	.byte	0x00, 0xf0, 0x11, 0x00


	//----- nvinfo : EIATTR_KPARAM_INFO
	.align		4
.L_6981:
        /*0028*/ 	.byte	0x04, 0x17
        /*002a*/ 	.short	(.L_6983 - .L_6982)
.L_6982:
        /*002c*/ 	.word	0x00000000
        /*0030*/ 	.short	0x0006
        /*0032*/ 	.short	0x0028
        /*0034*/ 	.byte	0x00, 0xf0, 0x11, 0x00


	//----- nvinfo : EIATTR_KPARAM_INFO
	.align		4
.L_6983:
        /*0038*/ 	.byte	0x04, 0x17
        /*003a*/ 	.short	(.L_6985 - .L_6984)
.L_6984:
        /*003c*/ 	.word	0x00000000
        /*0040*/ 	.short	0x0005
        /*0042*/ 	.short	0x0020
        /*0044*/ 	.byte	0x00, 0xf5, 0x21, 0x00


	//----- nvinfo : EIATTR_KPARAM_INFO
	.align		4
.L_6985:
        /*0048*/ 	.byte	0x04, 0x17
        /*004a*/ 	.short	(.L_6987 - .L_6986)
.L_6986:
        /*004c*/ 	.word	0x00000000
        /*0050*/ 	.short	0x0004
        /*0052*/ 	.short	0x0018
        /*0054*/ 	.byte	0x00, 0xf5, 0x21, 0x00


	//----- nvinfo : EIATTR_KPARAM_INFO
	.align		4
.L_6987:
        /*0058*/ 	.byte	0x04, 0x17
        /*005a*/ 	.short	(.L_6989 - .L_6988)
.L_6988:
        /*005c*/ 	.word	0x00000000
        /*0060*/ 	.short	0x0003
        /*0062*/ 	.short	0x0010
        /*0064*/ 	.byte	0x00, 0xf5, 0x21, 0x00


	//----- nvinfo : EIATTR_KPARAM_INFO
	.align		4
.L_6989:
        /*0068*/ 	.byte	0x04, 0x17
        /*006a*/ 	.short	(.L_6991 - .L_6990)
.L_6990:
        /*006c*/ 	.word	0x00000000
        /*0070*/ 	.short	0x0002
        /*0072*/ 	.short	0x0008
        /*0074*/ 	.byte	0x00, 0xf0, 0x11, 0x00


	//----- nvinfo : EIATTR_KPARAM_INFO
	.align		4
.L_6991:
        /*0078*/ 	.byte	0x04, 0x17
        /*007a*/ 	.short	(.L_6993 - .L_6992)
.L_6992:
        /*007c*/ 	.word	0x00000000
        /*0080*/ 	.short	0x0001
        /*0082*/ 	.short	0x0004
        /*0084*/ 	.byte	0x00, 0xf0, 0x11, 0x00


	//----- nvinfo : EIATTR_KPARAM_INFO
	.align		4
.L_6993:
        /*0088*/ 	.byte	0x04, 0x17
        /*008a*/ 	.short	(.L_6995 - .L_6994)
.L_6994:
        /*008c*/ 	.word	0x00000000
        /*0090*/ 	.short	0x0000
        /*0092*/ 	.short	0x0000
        /*0094*/ 	.byte	0x00, 0xf0, 0x11, 0x00


	//----- nvinfo : EIATTR_SPARSE_MMA_MASK
	.align		4
.L_6995:
        /*0098*/ 	.byte	0x03, 0x50
        /*009a*/ 	.short	0x0000


	//----- nvinfo : EIATTR_MAXREG_COUNT
	.align		4
        /*009c*/ 	.byte	0x03, 0x1b
        /*009e*/ 	.short	0x00ff


	//----- nvinfo : EIATTR_NUM_BARRIERS
	.align		4
        /*00a0*/ 	.byte	0x02, 0x4c
        /*00a2*/ 	.byte	0x01
	.zero		1


	//----- nvinfo : EIATTR_MERCURY_ISA_VERSION
	.align		4
        /*00a4*/ 	.byte	0x03, 0x5f
        /*00a6*/ 	.short	0x0101


	//----- nvinfo : EIATTR_INT_WARP_WIDE_INSTR_OFFSETS
	.align		4
        /*00a8*/ 	.byte	0x04, 0x31
        /*00aa*/ 	.short	(.L_6997 - .L_6996)


	//   ....[0]....
.L_6996:
        /*00ac*/ 	.word	0x00000dc0


	//----- nvinfo : EIATTR_COOP_GROUP_MASK_REGIDS
	.align		4
.L_6997:
        /*00b0*/ 	.byte	0x04, 0x29
        /*00b2*/ 	.short	(.L_6999 - .L_6998)


	//   ....[0]....
.L_6998:
        /*00b4*/ 	.word	0xffffffff


	//----- nvinfo : EIATTR_COOP_GROUP_INSTR_OFFSETS
	.align		4
.L_6999:
        /*00b8*/ 	.byte	0x04, 0x28
        /*00ba*/ 	.short	(.L_7001 - .L_7000)


	//   ....[0]....
.L_7000:
        /*00bc*/ 	.word	0x00001110


	//----- nvinfo : EIATTR_VRC_CTA_INIT_COUNT
	.align		4
.L_7001:
        /*00c0*/ 	.byte	0x02, 0x4a
	.zero		1
	.zero		1


	//----- nvinfo : EIATTR_EXIT_INSTR_OFFSETS
	.align		4
        /*00c4*/ 	.byte	0x04, 0x1c
        /*00c6*/ 	.short	(.L_7003 - .L_7002)


	//   ....[0]....
.L_7002:
        /*00c8*/ 	.word	0x00000060


	//   ....[1]....
        /*00cc*/ 	.word	0x00001670


	//----- nvinfo : EIATTR_MAX_THREADS
	.align		4
.L_7003:
        /*00d0*/ 	.byte	0x04, 0x05
        /*00d2*/ 	.short	(.L_7005 - .L_7004)
.L_7004:
        /*00d4*/ 	.word	0x00000080
        /*00d8*/ 	.word	0x00000001
        /*00dc*/ 	.word	0x00000001


	//----- nvinfo : EIATTR_CRS_STACK_SIZE
	.align		4
.L_7005:
        /*00e0*/ 	.byte	0x04, 0x1e
        /*00e2*/ 	.short	(.L_7007 - .L_7006)
.L_7006:
        /*00e4*/ 	.word	0x00000000


	//----- nvinfo : EIATTR_CBANK_PARAM_SIZE
	.align		4
.L_7007:
        /*00e8*/ 	.byte	0x03, 0x19
        /*00ea*/ 	.short	0x0034


	//----- nvinfo : EIATTR_PARAM_CBANK
	.align		4
        /*00ec*/ 	.byte	0x04, 0x0a
        /*00ee*/ 	.short	(.L_7009 - .L_7008)
	.align		4
.L_7008:
        /*00f0*/ 	.word	index@(.nv.constant0._Z9cuda_gemmIiLi128ELi4ELi1ELi2048ELi128ELi128ELi64ELi1ELi1EEviiiPT_S1_S1_iii)
        /*00f4*/ 	.short	0x0380
        /*00f6*/ 	.short	0x0034


	//----- nvinfo : EIATTR_SW_WAR
	.align		4
.L_7009:
        /*00f8*/ 	.byte	0x04, 0x36
        /*00fa*/ 	.short	(.L_7011 - .L_7010)
.L_7010:
        /*00fc*/ 	.word	0x00000008
.L_7011:


//--------------------- .nv.info._Z9cuda_gemmIiLi128ELi4ELi1ELi2048ELi128ELi128ELi64ELi1ELi0EEviiiPT_S1_S1_iii --------------------------
	.section	.nv.info._Z9cuda_gemmIiLi128ELi4ELi1ELi2048ELi128ELi128ELi64ELi1ELi0EEviiiPT_S1_S1_iii,"",@"SHT_CUDA_INFO"
	.sectionflags	@""
	.align	4


	//----- nvinfo : EIATTR_CUDA_API_VERSION
	.align		4
        /*0000*/ 	.byte	0x04, 0x37
        /*0002*/ 	.short	(.L_7013 - .L_7012)
.L_7012:
        /*0004*/ 	.word	0x00000082


	//----- nvinfo : EIATTR_KPARAM_INFO
	.align		4
.L_7013:
        /*0008*/ 	.byte	0x04, 0x17
        /*000a*/ 	.short	(.L_7015 - .L_7014)
.L_7014:
        /*000c*/ 	.word	0x00000000
        /*0010*/ 	.short	0x0008
        /*0012*/ 	.short	0x0030
        /*0014*/ 	.byte	0x00, 0xf0, 0x11, 0x00


	//----- nvinfo : EIATTR_KPARAM_INFO
	.align		4
.L_7015:
        /*0018*/ 	.byte	0x04, 0x17
        /*001a*/ 	.short	(.L_7017 - .L_7016)
.L_7016:
        /*001c*/ 	.word	0x00000000
        /*0020*/ 	.short	0x0007
        /*0022*/ 	.short	0x002c
        /*0024*/ 	.byte	0x00, 0xf0, 0x11, 0x00


	//----- nvinfo : EIATTR_KPARAM_INFO
	.align		4
.L_7017:
        /*0028*/ 	.byte	0x04, 0x17
        /*002a*/ 	.short	(.L_7019 - .L_7018)
.L_7018:
        /*002c*/ 	.word	0x00000000
        /*0030*/ 	.short	0x0006
        /*0032*/ 	.short	0x0028
        /*0034*/ 	.byte	0x00, 0xf0, 0x11, 0x00


	//----- nvinfo : EIATTR_KPARAM_INFO
	.align		4
.L_7019:
        /*0038*/ 	.byte	0x04, 0x17
        /*003a*/ 	.short	(.L_7021 - .L_7020)
.L_7020:
        /*003c*/ 	.word	0x00000000
        /*0040*/ 	.short	0x0005
        /*0042*/ 	.short	0x0020
        /*0044*/ 	.byte	0x00, 0xf5, 0x21, 0x00


	//----- nvinfo : EIATTR_KPARAM_INFO
	.align		4
.L_7021:
        /*0048*/ 	.byte	0x04, 0x17
        /*004a*/ 	.short	(.L_7023 - .L_7022)
.L_7022:
        /*004c*/ 	.word	0x00000000
        /*0050*/ 	.short	0x0004
        /*0052*/ 	.short	0x0018
        /*0054*/ 	.byte	0x00, 0xf5, 0x21, 0x00


	//----- nvinfo : EIATTR_KPARAM_INFO
	.align		4
.L_7023:
        /*0058*/ 	.byte	0x04, 0x17
        /*005a*/ 	.short	(.L_7025 - .L_7024)
.L_7024:
        /*005c*/ 	.word	0x00000000
        /*0060*/ 	.short	0x0003
        /*0062*/ 	.short	0x0010
        /*0064*/ 	.byte	0x00, 0xf5, 0x21, 0x00


	//----- nvinfo : EIATTR_KPARAM_INFO
	.align		4
.L_7025:
        /*0068*/ 	.byte	0x04, 0x17
        /*006a*/ 	.short	(.L_7027 - .L_7026)
.L_7026:
        /*006c*/ 	.word	0x00000000
        /*0070*/ 	.short	0x0002
        /*0072*/ 	.short	0x0008
        /*0074*/ 	.byte	0x00, 0xf0, 0x11, 0x00


	//----- nvinfo : EIATTR_KPARAM_INFO
	.align		4
.L_7027:
        /*0078*/ 	.byte	0x04, 0x17
        /*007a*/ 	.short	(.L_7029 - .L_7028)
.L_7028:
        /*007c*/ 	.word	0x00000000
        /*0080*/ 	.short	0x0001
        /*0082*/ 	.short	0x0004
        /*0084*/ 	.byte	0x00, 0xf0, 0x11, 0x00


	//----- nvinfo : EIATTR_KPARAM_INFO
	.align		4
.L_7029:
        /*0088*/ 	.byte	0x04, 0x17
        /*008a*/ 	.short	(.L_7031 - .L_7030)
.L_7030:
        /*008c*/ 	.word	0x00000000
        /*0090*/ 	.short	0x0000
        /*0092*/ 	.short	0x0000
        /*0094*/ 	.byte	0x00, 0xf0, 0x11, 0x00


	//----- nvinfo : EIATTR_SPARSE_MMA_MASK
	.align		4
.L_7031:
        /*0098*/ 	.byte	0x03, 0x50
        /*009a*/ 	.short	0x0000


	//----- nvinfo : EIATTR_MAXREG_COUNT
	.align		4
        /*009c*/ 	.byte	0x03, 0x1b
        /*009e*/ 	.short	0x00ff


	//----- nvinfo : EIATTR_NUM_BARRIERS
	.align		4
        /*00a0*/ 	.byte	0x02, 0x4c
        /*00a2*/ 	.byte	0x01
	.zero		1


	//----- nvinfo : EIATTR_MERCURY_ISA_VERSION
	.align		4
        /*00a4*/ 	.byte	0x03, 0x5f
        /*00a6*/ 	.short	0x0101


	//----- nvinfo : EIATTR_COOP_GROUP_MASK_REGIDS
	.align		4
        /*00a8*/ 	.byte	0x04, 0x29
        /*00aa*/ 	.short	(.L_7033 - .L_7032)


	//   ....[0]....
.L_7032:
        /*00ac*/ 	.word	0xffffffff


	//   ....[1]....
        /*00b0*/ 	.word	0xffffffff


	//   ....[2]....
        /*00b4*/ 	.word	0xffffffff


	//   ....[3]....
        /*00b8*/ 	.word	0xffffffff


	//   ....[4]....
        /*00bc*/ 	.word	0xffffffff


	//   ....[5]....
        /*00c0*/ 	.word	0xffffffff


	//   ....[6]....
        /*00c4*/ 	.word	0xffffffff


	//   ....[7]....
        /*00c8*/ 	.word	0xffffffff


	//   ....[8]....
        /*00cc*/ 	.word	0xffffffff


	//   ....[9]....
        /*00d0*/ 	.word	0xffffffff


	//   ....[10]....
        /*00d4*/ 	.word	0xffffffff


	//   ....[11]....
        /*00d8*/ 	.word	0xffffffff


	//   ....[12]....
        /*00dc*/ 	.word	0xffffffff


	//   ....[13]....
        /*00e0*/ 	.word	0xffffffff


	//   ....[14]....
        /*00e4*/ 	.word	0xffffffff


	//   ....[15]....
        /*00e8*/ 	.word	0xffffffff


	//   ....[16]....
        /*00ec*/ 	.word	0xffffffff


	//   ....[17]....
        /*00f0*/ 	.word	0x0500004a


	//   ....[18]....
        /*00f4*/ 	.word	0x0500004a


	//   ....[19]....
        /*00f8*/ 	.word	0x0500004a


	//   ....[20]....
        /*00fc*/ 	.word	0x0500004a


	//   ....[21]....
        /*0100*/ 	.word	0x0500004a


	//   ....[22]....
        /*0104*/ 	.word	0x0500004a


	//   ....[23]....
        /*0108*/ 	.word	0x0500004a


	//   ....[24]....
        /*010c*/ 	.word	0x0500004a


	//   ....[25]....
        /*0110*/ 	.word	0x0500004a


	//   ....[26]....
        /*0114*/ 	.word	0x0500004a


	//   ....[27]....
        /*0118*/ 	.word	0x0500004a


	//   ....[28]....
        /*011c*/ 	.word	0x0500004a


	//   ....[29]....
        /*0120*/ 	.word	0x0500004a


	//   ....[30]....
        /*0124*/ 	.word	0x0500004a


	//   ....[31]....
        /*0128*/ 	.word	0x0500004a


	//   ....[32]....
        /*012c*/ 	.word	0x0500004a


	//----- nvinfo : EIATTR_COOP_GROUP_INSTR_OFFSETS
	.align		4
.L_7033:
        /*0130*/ 	.byte	0x04, 0x28
        /*0132*/ 	.short	(.L_7035 - .L_7034)


	//   ....[0]....
.L_7034:
        /*0134*/ 	.word	0x00001780


	//   ....[1]....
        /*0138*/ 	.word	0x000017e0


	//   ....[2]....
        /*013c*/ 	.word	0x00001840


	//   ....[3]....
        /*0140*/ 	.word	0x000018a0


	//   ....[4]....
        /*0144*/ 	.word	0x00001900


	//   ....[5]....
        /*0148*/ 	.word	0x00001960


	//   ....[6]....
        /*014c*/ 	.word	0x000019c0


	//   ....[7]....
        /*0150*/ 	.word	0x00001a20


	//   ....[8]....
        /*0154*/ 	.word	0x00001a80


	//   ....[9]....
        /*0158*/ 	.word	0x00001ae0


	//   ....[10]....
        /*015c*/ 	.word	0x00001b40


	//   ....[11]....
        /*0160*/ 	.word	0x00001ba0


	//   ....[12]....
        /*0164*/ 	.word	0x00001c00


	//   ....[13]....
        /*0168*/ 	.word	0x00001c60


	//   ....[14]....
        /*016c*/ 	.word	0x00001cc0


	//   ....[15]....
        /*0170*/ 	.word	0x00001d20


	//   ....[16]....
        /*0174*/ 	.word	0x00002210


	//   ....[17]....
        /*0178*/ 	.word	0x000027f0


	//   ....[18]....
        /*017c*/ 	.word	0x00002870


	//   ....[19]....
        /*0180*/ 	.word	0x00002900


	//   ....[20]....
        /*0184*/ 	.word	0x00002990


	//   ....[21]....
        /*0188*/ 	.word	0x00002a20


	//   ....[22]....
        /*018c*/ 	.word	0x00002ab0


	//   ....[23]....
        /*0190*/ 	.word	0x00002b40


	//   ....[24]....
        /*0194*/ 	.word	0x00002bd0


	//   ....[25]....
        /*0198*/ 	.word	0x00002c60


	//   ....[26]....
        /*019c*/ 	.word	0x00002cf0


	//   ....[27]....
        /*01a0*/ 	.word	0x00002d80


	//   ....[28]....
        /*01a4*/ 	.word	0x00002e10


	//   ....[29]....
        /*01a8*/ 	.word	0x00002ea0


	//   ....[30]....
        /*01ac*/ 	.word	0x00002f30


	//   ....[31]....
        /*01b0*/ 	.word	0x00002fc0


	//   ....[32]....
        /*01b4*/ 	.word	0x00003050


	//----- nvinfo : EIATTR_VRC_CTA_INIT_COUNT
	.align		4
.L_7035:
        /*01b8*/ 	.byte	0x02, 0x4a
	.zero		1
	.zero		1


	//----- nvinfo : EIATTR_EXIT_INSTR_OFFSETS
	.align		4
        /*01bc*/ 	.byte	0x04, 0x1c
        /*01be*/ 	.short	(.L_7037 - .L_7036)


	//   ....[0]....
.L_7036:
        /*01c0*/ 	.word	0x000002b0


	//   ....[1]....
        /*01c4*/ 	.word	0x000027a0


	//----- nvinfo : EIATTR_MAX_THREADS
	.align		4
.L_7037:
        /*01c8*/ 	.byte	0x04, 0x05
        /*01ca*/ 	.short	(.L_7039 - .L_7038)
.L_7038:
        /*01cc*/ 	.word	0x00000080
        /*01d0*/ 	.word	0x00000001
        /*01d4*/ 	.word	0x00000001


	//----- nvinfo : EIATTR_CRS_STACK_SIZE
	.align		4
.L_7039:
        /*01d8*/ 	.byte	0x04, 0x1e
        /*01da*/ 	.short	(.L_7041 - .L_7040)
.L_7040:
        /*01dc*/ 	.word	0x00000000


	//----- nvinfo : EIATTR_CBANK_PARAM_SIZE
	.align		4
.L_7041:
        /*01e0*/ 	.byte	0x03, 0x19
        /*01e2*/ 	.short	0x0034


	//----- nvinfo : EIATTR_PARAM_CBANK
	.align		4
        /*01e4*/ 	.byte	0x04, 0x0a
        /*01e6*/ 	.short	(.L_7043 - .L_7042)
	.align		4
.L_7042:
        /*01e8*/ 	.word	index@(.nv.constant0._Z9cuda_gemmIiLi128ELi4ELi1ELi2048ELi128ELi128ELi64ELi1ELi0EEviiiPT_S1_S1_iii)
        /*01ec*/ 	.short	0x0380
        /*01ee*/ 	.short	0x0034


	//----- nvinfo : EIATTR_SW_WAR
	.align		4
.L_7043:
        /*01f0*/ 	.byte	0x04, 0x36
        /*01f2*/ 	.short	(.L_7045 - .L_7044)
.L_7044:
        /*01f4*/ 	.word	0x00000008
.L_7045:


//--------------------- .nv.info._Z9cuda_gemmIiLi128ELi4ELi1ELi2048ELi128ELi128ELi64ELi0ELi1EEviiiPT_S1_S1_iii --------------------------
	.section	.nv.info._Z9cuda_gemmIiLi128ELi4ELi1ELi2048ELi128ELi128ELi64ELi0ELi1EEviiiPT_S1_S1_iii,"",@"SHT_CUDA_INFO"
	.sectionflags	@""
	.align	4


	//----- nvinfo : EIATTR_CUDA_API_VERSION
	.align		4
        /*0000*/ 	.byte	0x04, 0x37
        /*0002*/ 	.short	(.L_7047 - .L_7046)
.L_7046:
        /*0004*/ 	.word	0x00000082


	//----- nvinfo : EIATTR_KPARAM_INFO
	.align		4
.L_7047:
        /*0008*/ 	.byte	0x04, 0x17
        /*000a*/ 	.short	(.L_7049 - .L_7048)
.L_7048:
        /*000c*/ 	.word	0x00000000
        /*0010*/ 	.short	0x0008
        /*0012*/ 	.short	0x0030
        /*0014*/ 	.byte	0x00, 0xf0, 0x11, 0x00


	//----- nvinfo : EIATTR_KPARAM_INFO
	.align		4
.L_7049:
        /*0018*/ 	.byte	0x04, 0x17
        /*001a*/ 	.short	(.L_7051 - .L_7050)
.L_7050:
        /*001c*/ 	.word	0x00000000
        /*0020*/ 	.short	0x0007
        /*0022*/ 	.short	0x002c
        /*0024*/ 	.byte	0x00, 0xf0, 0x11, 0x00


	//----- nvinfo : EIATTR_KPARAM_INFO
	.align		4
.L_7051:
        /*0028*/ 	.byte	0x04, 0x17
        /*002a*/ 	.short	(.L_7053 - .L_7052)
.L_7052:
        /*002c*/ 	.word	0x00000000
        /*0030*/ 	.short	0x0006
        /*0032*/ 	.short	0x0028
        /*0034*/ 	.byte	0x00, 0xf0, 0x11, 0x00


	//----- nvinfo : EIATTR_KPARAM_INFO
	.align		4
.L_7053:
        /*0038*/ 	.byte	0x04, 0x17
        /*003a*/ 	.short	(.L_7055 - .L_7054)
.L_7054:
        /*003c*/ 	.word	0x00000000
        /*0040*/ 	.short	0x0005
        /*0042*/ 	.short	0x0020
        /*0044*/ 	.byte	0x00, 0xf5, 0x21, 0x00


	//----- nvinfo : EIATTR_KPARAM_INFO
	.align		4
.L_7055:
        /*0048*/ 	.byte	0x04, 0x17
        /*004a*/ 	.short	(.L_7057 - .L_7056)
.L_7056:
        /*004c*/ 	.word	0x00000000
        /*0050*/ 	.short	0x0004
        /*0052*/ 	.short	0x0018
        /*0054*/ 	.byte	0x00, 0xf5, 0x21, 0x00


	//----- nvinfo : EIATTR_KPARAM_INFO
	.align		4
.L_7057:
        /*0058*/ 	.byte	0x04, 0x17
        /*005a*/ 	.short	(.L_7059 - .L_7058)
.L_7058:
        /*005c*/ 	.word	0x00000000
        /*0060*/ 	.short	0x0003
        /*0062*/ 	.short	0x0010
        /*0064*/ 	.byte	0x00, 0xf5, 0x21, 0x00


	//----- nvinfo : EIATTR_KPARAM_INFO
	.align		4
.L_7059:
        /*0068*/ 	.byte	0x04, 0x17
        /*006a*/ 	.short	(.L_7061 - .L_7060)
.L_7060:
        /*006c*/ 	.word	0x00000000
        /*0070*/ 	.short	0x0002
        /*0072*/ 	.short	0x0008
        /*0074*/ 	.byte	0x00, 0xf0, 0x11, 0x00


	//----- nvinfo : EIATTR_KPARAM_INFO
	.align		4
.L_7061:
        /*0078*/ 	.byte	0x04, 0x17
        /*007a*/ 	.short	(.L_7063 - .L_7062)
.L_7062:
        /*007c*/ 	.word	0x00000000
        /*0080*/ 	.short	0x0001
        /*0082*/ 	.short	0x0004
        /*0084*/ 	.byte	0x00, 0xf0, 0x11, 0x00


	//----- nvinfo : EIATTR_KPARAM_INFO
	.align		4
.L_7063:
        /*0088*/ 	.byte	0x04, 0x17
        /*008a*/ 	.short	(.L_7065 - .L_7064)
.L_7064:
        /*008c*/ 	.word	0x00000000
        /*0090*/ 	.short	0x0000
        /*0092*/ 	.short	0x0000
        /*0094*/ 	.byte	0x00, 0xf0, 0x11, 0x00


	//----- nvinfo : EIATTR_SPARSE_MMA_MASK
	.align		4
.L_7065:
        /*0098*/ 	.byte	0x03, 0x50
        /*009a*/ 	.short	0x0000


	//----- nvinfo : EIATTR_MAXREG_COUNT
	.align		4
        /*009c*/ 	.byte	0x03, 0x1b
        /*009e*/ 	.short	0x00ff


	//----- nvinfo : EIATTR_NUM_BARRIERS
	.align		4
        /*00a0*/ 	.byte	0x02, 0x4c
        /*00a2*/ 	.byte	0x01
	.zero		1


	//----- nvinfo : EIATTR_MERCURY_ISA_VERSION
	.align		4
        /*00a4*/ 	.byte	0x03, 0x5f
        /*00a6*/ 	.short	0x0101


	//----- nvinfo : EIATTR_INT_WARP_WIDE_INSTR_OFFSETS
	.align		4
        /*00a8*/ 	.byte	0x04, 0x31
        /*00aa*/ 	.short	(.L_7067 - .L_7066)


	//   ....[0]....
.L_7066:
        /*00ac*/ 	.word	0x00000ef0


	//----- nvinfo : EIATTR_COOP_GROUP_MASK_REGIDS
	.align		4
.L_7067:
        /*00b0*/ 	.byte	0x04, 0x29
        /*00b2*/ 	.short	(.L_7069 - .L_7068)


	//   ....[0]....
.L_7068:
        /*00b4*/ 	.word	0xffffffff


	//----- nvinfo : EIATTR_COOP_GROUP_INSTR_OFFSETS
	.align		4
.L_7069:
        /*00b8*/ 	.byte	0x04, 0x28
        /*00ba*/ 	.short	(.L_7071 - .L_7070)


	//   ....[0]....
.L_7070:
        /*00bc*/ 	.word	0x00001220


	//----- nvinfo : EIATTR_VRC_CTA_INIT_COUNT
	.align		4
.L_7071:
        /*00c0*/ 	.byte	0x02, 0x4a
	.zero		1
	.zero		1


	//----- nvinfo : EIATTR_EXIT_INSTR_OFFSETS
	.align		4
        /*00c4*/ 	.byte	0x04, 0x1c
        /*00c6*/ 	.short	(.L_7073 - .L_7072)


	//   ....[0]....
.L_7072:
        /*00c8*/ 	.word	0x00000060


	//   ....[1]....
        /*00cc*/ 	.word	0x00001970


	//----- nvinfo : EIATTR_MAX_THREADS
	.align		4
.L_7073:
        /*00d0*/ 	.byte	0x04, 0x05
        /*00d2*/ 	.short	(.L_7075 - .L_7074)
.L_7074:
        /*00d4*/ 	.word	0x00000080
        /*00d8*/ 	.word	0x00000001
        /*00dc*/ 	.word	0x00000001


	//----- nvinfo : EIATTR_CRS_STACK_SIZE
	.align		4
.L_7075:
        /*00e0*/ 	.byte	0x04, 0x1e
        /*00e2*/ 	.short	(.L_7077 - .L_7076)
.L_7076:
        /*00e4*/ 	.word	0x00000000


	//----- nvinfo : EIATTR_CBANK_PARAM_SIZE
	.align		4
.L_7077:
        /*00e8*/ 	.byte	0x03, 0x19
        /*00ea*/ 	.short	0x0034


	//----- nvinfo : EIATTR_PARAM_CBANK
	.align		4
        /*00ec*/ 	.byte	0x04, 0x0a
        /*00ee*/ 	.short	(.L_7079 - .L_7078)
	.align		4
.L_7078:
        /*00f0*/ 	.word	index@(.nv.constant0._Z9cuda_gemmIiLi128ELi4ELi1ELi2048ELi128ELi128ELi64ELi0ELi1EEviiiPT_S1_S1_iii)
        /*00f4*/ 	.short	0x0380
        /*00f6*/ 	.short	0x0034


	//----- nvinfo : EIATTR_SW_WAR
	.align		4
.L_7079:
        /*00f8*/ 	.byte	0x04, 0x36
        /*00fa*/ 	.short	(.L_7081 - .L_7080)
.L_7080:
        /*00fc*/ 	.word	0x00000008
.L_7081:


//--------------------- .nv.info._Z9cuda_gemmIiLi128ELi4ELi1ELi2048ELi128ELi128ELi64ELi0ELi0EEviiiPT_S1_S1_iii --------------------------
	.section	.nv.info._Z9cuda_gemmIiLi128ELi4ELi1ELi2048ELi128ELi128ELi64ELi0ELi0EEviiiPT_S1_S1_iii,"",@"SHT_CUDA_INFO"
	.sectionflags	@""
	.align	4


	//----- nvinfo : EIATTR_CUDA_API_VERSION
	.align		4
        /*0000*/ 	.byte	0x04, 0x37
        /*0002*/ 	.short	(.L_7083 - .L_7082)
.L_7082:
        /*0004*/ 	.word	0x00000082


	//----- nvinfo : EIATTR_KPARAM_INFO
	.align		4
.L_7083:
        /*0008*/ 	.byte	0x04, 0x17
        /*000a*/ 	.short	(.L_7085 - .L_7084)
.L_7084:
        /*000c*/ 	.word	0x00000000
        /*0010*/ 	.short	0x0008
        /*0012*/ 	.short	0x0030
        /*0014*/ 	.byte	0x00, 0xf0, 0x11, 0x00


	//----- nvinfo : EIATTR_KPARAM_INFO
	.align		4
.L_7085:
        /*0018*/ 	.byte	0x04, 0x17
        /*001a*/ 	.short	(.L_7087 - .L_7086)
.L_7086:
        /*001c*/ 	.word	0x00000000
        /*0020*/ 	.short	0x0007
        /*0022*/ 	.short	0x002c
        /*0024*/ 	.byte	0x00, 0xf0, 0x11, 0x00


	//----- nvinfo : EIATTR_KPARAM_INFO
	.align		4
.L_7087:
        /*0028*/ 	.byte	0x04, 0x17
        /*002a*/ 	.short	(.L_7089 - .L_7088)
.L_7088:
        /*002c*/ 	.word	0x00000000
        /*0030*/ 	.short	0x0006
        /*0032*/ 	.short	0x0028
        /*0034*/ 	.byte	0x00, 0xf0, 0x11, 0x00


	//----- nvinfo : EIATTR_KPARAM_INFO
	.align		4
.L_7089:
        /*0038*/ 	.byte	0x04, 0x17
        /*003a*/ 	.short	(.L_7091 - .L_7090)
.L_7090:
        /*003c*/ 	.word	0x00000000
        /*0040*/ 	.short	0x0005
        /*0042*/ 	.short	0x0020
        /*0044*/ 	.byte	0x00, 0xf5, 0x21, 0x00


	//----- nvinfo : EIATTR_KPARAM_INFO
	.align		4
.L_7091:
        /*0048*/ 	.byte	0x04, 0x17
        /*004a*/ 	.short	(.L_7093 - .L_7092)
.L_7092:
        /*004c*/ 	.word	0x00000000
        /*0050*/ 	.short	0x0004
        /*0052*/ 	.short	0x0018
        /*0054*/ 	.byte	0x00, 0xf5, 0x21, 0x00


	//----- nvinfo : EIATTR_KPARAM_INFO
	.align		4
.L_7093:
        /*0058*/ 	.byte	0x04, 0x17
        /*005a*/ 	.short	(.L_7095 - .L_7094)
.L_7094:
        /*005c*/ 	.word	0x00000000
        /*0060*/ 	.short	0x0003
        /*0062*/ 	.short	0x0010
        /*0064*/ 	.byte	0x00, 0xf5, 0x21, 0x00


	//----- nvinfo : EIATTR_KPARAM_INFO
	.align		4
.L_7095:
        /*0068*/ 	.byte	0x04, 0x17
        /*006a*/ 	.short	(.L_7097 - .L_7096)
.L_7096:
        /*006c*/ 	.word	0x00000000
        /*0070*/ 	.short	0x0002
        /*0072*/ 	.short	0x0008
        /*0074*/ 	.byte	0x00, 0xf0, 0x11, 0x00


	//----- nvinfo : EIATTR_KPARAM_INFO
	.align		4
.L_7097:
        /*0078*/ 	.byte	0x04, 0x17
        /*007a*/ 	.short	(.L_7099 - .L_7098)
.L_7098:
        /*007c*/ 	.word	0x00000000
        /*0080*/ 	.short	0x0001
        /*0082*/ 	.short	0x0004
        /*0084*/ 	.byte	0x00, 0xf0, 0x11, 0x00


	//----- nvinfo : EIATTR_KPARAM_INFO
	.align		4
.L_7099:
        /*0088*/ 	.byte	0x04, 0x17
        /*008a*/ 	.short	(.L_7101 - .L_7100)
.L_7100:
        /*008c*/ 	.word	0x00000000
        /*0090*/ 	.short	0x0000
        /*0092*/ 	.short	0x0000
        /*0094*/ 	.byte	0x00, 0xf0, 0x11, 0x00


	//----- nvinfo : EIATTR_SPARSE_MMA_MASK
	.align		4
.L_7101:
        /*0098*/ 	.byte	0x03, 0x50
        /*009a*/ 	.short	0x0000


	//----- nvinfo : EIATTR_MAXREG_COUNT
	.align		4
        /*009c*/ 	.byte	0x03, 0x1b
        /*009e*/ 	.short	0x00ff


	//----- nvinfo : EIATTR_NUM_BARRIERS
	.align		4
        /*00a0*/ 	.byte	0x02, 0x4c
        /*00a2*/ 	.byte	0x01
	.zero		1


	//----- nvinfo : EIATTR_MERCURY_ISA_VERSION
	.align		4
        /*00a4*/ 	.byte	0x03, 0x5f
        /*00a6*/ 	.short	0x0101


	//----- nvinfo : EIATTR_COOP_GROUP_MASK_REGIDS
	.align		4
        /*00a8*/ 	.byte	0x04, 0x29
        /*00aa*/ 	.short	(.L_7103 - .L_7102)


	//   ....[0]....
.L_7102:
        /*00ac*/ 	.word	0xffffffff


	//   ....[1]....
        /*00b0*/ 	.word	0xffffffff


	//   ....[2]....
        /*00b4*/ 	.word	0xffffffff


	//   ....[3]....
        /*00b8*/ 	.word	0xffffffff


	//   ....[4]....
        /*00bc*/ 	.word	0xffffffff


	//   ....[5]....
        /*00c0*/ 	.word	0xffffffff


	//   ....[6]....
        /*00c4*/ 	.word	0xffffffff


	//   ....[7]....
        /*00c8*/ 	.word	0xffffffff


	//   ....[8]....
        /*00cc*/ 	.word	0xffffffff


	//   ....[9]....
        /*00d0*/ 	.word	0xffffffff


	//   ....[10]....
        /*00d4*/ 	.word	0xffffffff


	//   ....[11]....
        /*00d8*/ 	.word	0xffffffff


	//   ....[12]....
        /*00dc*/ 	.word	0xffffffff


	//   ....[13]....
        /*00e0*/ 	.word	0xffffffff


	//   ....[14]....
        /*00e4*/ 	.word	0xffffffff


	//   ....[15]....
        /*00e8*/ 	.word	0xffffffff


	//   ....[16]....
        /*00ec*/ 	.word	0xffffffff


	//   ....[17]....
        /*00f0*/ 	.word	0x0500004b


	//   ....[18]....
        /*00f4*/ 	.word	0x0500004b


	//   ....[19]....
        /*00f8*/ 	.word	0x0500004b


	//   ....[20]....
        /*00fc*/ 	.word	0x0500004b


	//   ....[21]....
        /*0100*/ 	.word	0x0500004b


	//   ....[22]....
        /*0104*/ 	.word	0x0500004b


	//   ....[23]....
        /*0108*/ 	.word	0x0500004b


	//   ....[24]....
        /*010c*/ 	.word	0x0500004b


	//   ....[25]....
        /*0110*/ 	.word	0x0500004b


	//   ....[26]....
        /*0114*/ 	.word	0x0500004b


	//   ....[27]....
        /*0118*/ 	.word	0x0500004b


	//   ....[28]....
        /*011c*/ 	.word	0x0500004b


	//   ....[29]....
        /*0120*/ 	.word	0x0500004b


	//   ....[30]....
        /*0124*/ 	.word	0x0500004b


	//   ....[31]....
        /*0128*/ 	.word	0x0500004b


	//   ....[32]....
        /*012c*/ 	.word	0x0500004b


	//----- nvinfo : EIATTR_COOP_GROUP_INSTR_OFFSETS
	.align		4
.L_7103:
        /*0130*/ 	.byte	0x04, 0x28
        /*0132*/ 	.short	(.L_7105 - .L_7104)


	//   ....[0]....
.L_7104:
        /*0134*/ 	.word	0x00001870


	//   ....[1]....
        /*0138*/ 	.word	0x000018d0


	//   ....[2]....
        /*013c*/ 	.word	0x00001930


	//   ....[3]....
        /*0140*/ 	.word	0x00001990


	//   ....[4]....
        /*0144*/ 	.word	0x000019f0


	//   ....[5]....
        /*0148*/ 	.word	0x00001a50


	//   ....[6]....
        /*014c*/ 	.word	0x00001ab0


	//   ....[7]....
        /*0150*/ 	.word	0x00001b10


	//   ....[8]....
        /*0154*/ 	.word	0x00001b70


	//   ....[9]....
        /*0158*/ 	.word	0x00001bd0


	//   ....[10]....
        /*015c*/ 	.word	0x00001c30


	//   ....[11]....
        /*0160*/ 	.word	0x00001c90


	//   ....[12]....
        /*0164*/ 	.word	0x00001cf0


	//   ....[13]....
        /*0168*/ 	.word	0x00001d50


	//   ....[14]....
        /*016c*/ 	.word	0x00001db0


	//   ....[15]....
        /*0170*/ 	.word	0x00001e10


	//   ....[16]....
        /*0174*/ 	.word	0x00002300


	//   ....[17]....
        /*0178*/ 	.word	0x000033b0


	//   ....[18]....
        /*017c*/ 	.word	0x00003430


	//   ....[19]....
        /*0180*/ 	.word	0x000034c0


	//   ....[20]....
        /*0184*/ 	.word	0x00003550


	//   ....[21]....
        /*0188*/ 	.word	0x000035e0


	//   ....[22]....
        /*018c*/ 	.word	0x00003670


	//   ....[23]....
        /*0190*/ 	.word	0x00003700


	//   ....[24]....
        /*0194*/ 	.word	0x00003790


	//   ....[25]....
        /*0198*/ 	.word	0x00003820


	//   ....[26]....
        /*019c*/ 	.word	0x000038b0


	//   ....[27]....
        /*01a0*/ 	.word	0x00003940


	//   ....[28]....
        /*01a4*/ 	.word	0x000039d0


	//   ....[29]....
        /*01a8*/ 	.word	0x00003a60


	//   ....[30]....
        /*01ac*/ 	.word	0x00003af0


	//   ....[31]....
        /*01b0*/ 	.word	0x00003b80


	//   ....[32]....
        /*01b4*/ 	.word	0x00003c10


	//----- nvinfo : EIATTR_VRC_CTA_INIT_COUNT
	.align		4
.L_7105:
        /*01b8*/ 	.byte	0x02, 0x4a
	.zero		1
	.zero		1


	//----- nvinfo : EIATTR_EXIT_INSTR_OFFSETS
	.align		4
        /*01bc*/ 	.byte	0x04, 0x1c
        /*01be*/ 	.short	(.L_7107 - .L_7106)


	//   ....[0]....
.L_7106:
        /*01c0*/ 	.word	0x00000290


	//   ....[1]....
        /*01c4*/ 	.word	0x00003360


	//----- nvinfo : EIATTR_MAX_THREADS
	.align		4
.L_7107:
        /*01c8*/ 	.byte	0x04, 0x05
        /*01ca*/ 	.short	(.L_7109 - .L_7108)
.L_7108:
        /*01cc*/ 	.word	0x00000080
        /*01d0*/ 	.word	0x00000001
        /*01d4*/ 	.word	0x00000001


	//----- nvinfo : EIATTR_CRS_STACK_SIZE
	.align		4
.L_7109:
        /*01d8*/ 	.byte	0x04, 0x1e
        /*01da*/ 	.short	(.L_7111 - .L_7110)
.L_7110:
        /*01dc*/ 	.word	0x00000000


	//----- nvinfo : EIATTR_CBANK_PARAM_SIZE
	.align		4
.L_7111:
        /*01e0*/ 	.byte	0x03, 0x19
        /*01e2*/ 	.short	0x0034


	//----- nvinfo : EIATTR_PARAM_CBANK
	.align		4
        /*01e4*/ 	.byte	0x04, 0x0a
        /*01e6*/ 	.short	(.L_7113 - .L_7112)
	.align		4
.L_7112:
        /*01e8*/ 	.word	index@(.nv.constant0._Z9cuda_gemmIiLi128ELi4ELi1ELi2048ELi128ELi128ELi64ELi0ELi0EEviiiPT_S1_S1_iii)
        /*01ec*/ 	.short	0x0380
        /*01ee*/ 	.short	0x0034


	//----- nvinfo : EIATTR_SW_WAR
	.align		4
.L_7113:
        /*01f0*/ 	.byte	0x04, 0x36
        /*01f2*/ 	.short	(.L_7115 - .L_7114)
.L_7114:
        /*01f4*/ 	.word	0x00000008
.L_7115:


//--------------------- .nv.info._Z9cuda_gemmIiLi128ELi4ELi1ELi2048ELi64ELi64ELi64ELi1ELi1EEviiiPT_S1_S1_iii --------------------------
	.section	.nv.info._Z9cuda_gemmIiLi128ELi4ELi1ELi2048ELi64ELi64ELi64ELi1ELi1EEviiiPT_S1_S1_iii,"",@"SHT_CUDA_INFO"
	.sectionflags	@""
	.align	4


	//----- nvinfo : EIATTR_CUDA_API_VERSION
	.align		4
        /*0000*/ 	.byte	0x04, 0x37
        /*0002*/ 	.short	(.L_7117 - .L_7116)
.L_7116:
        /*0004*/ 	.word	0x00000082


	//----- nvinfo : EIATTR_KPARAM_INFO
	.align		4
.L_7117:
        /*0008*/ 	.byte	0x04, 0x17
        /*000a*/ 	.short	(.L_7119 - .L_7118)
.L_7118:
        /*000c*/ 	.word	0x00000000
        /*0010*/ 	.short	0x0008
        /*0012*/ 	.short	0x0030
        /*0014*/ 	.byte	0x00, 0xf0, 0x11, 0x00


	//----- nvinfo : EIATTR_KPARAM_INFO
	.align		4
.L_7119:
        /*0018*/ 	.byte	0x04, 0x17
        /*001a*/ 	.short	(.L_7121 - .L_7120)
.L_7120:
        /*001c*/ 	.word	0x00000000
        /*0020*/ 	.short	0x0007
        /*0022*/ 	.short	0x002c
        /*0024*/ 	.byte	0x00, 0xf0, 0x11, 0x00


	//----- nvinfo : EIATTR_KPARAM_INFO
	.align		4
.L_7121:
        /*0028*/ 	.byte	0x04, 0x17
        /*002a*/ 	.short	(.L_7123 - .L_7122)
.L_7122:
        /*002c*/ 	.word	0x00000000
        /*0030*/ 	.short	0x0006
        /*0032*/ 	.short	0x0028
        /*0034*/ 	.byte	0x00, 0xf0, 0x11, 0x00


	//----- nvinfo : EIATTR_KPARAM_INFO
	.align		4
.L_7123:
        /*0038*/ 	.byte	0x04, 0x17
        /*003a*/ 	.short	(.L_7125 - .L_7124)
.L_7124:
        /*003c*/ 	.word	0x00000000
        /*0040*/ 	.short	0x0005
        /*0042*/ 	.short	0x0020
        /*0044*/ 	.byte	0x00, 0xf5, 0x21, 0x00


	//----- nvinfo : EIATTR_KPARAM_INFO
	.align		4
.L_7125:
        /*0048*/ 	.byte	0x04, 0x17
        /*004a*/ 	.short	(.L_7127 - .L_7126)
.L_7126:
        /*004c*/ 	.word	0x00000000
        /*0050*/ 	.short	0x0004
        /*0052*/ 	.short	0x0018
        /*0054*/ 	.byte	0x00, 0xf5, 0x21, 0x00


	//----- nvinfo : EIATTR_KPARAM_INFO
	.align		4
.L_7127:
        /*0058*/ 	.byte	0x04, 0x17
        /*005a*/ 	.short	(.L_7129 - .L_7128)
.L_7128:
        /*005c*/ 	.word	0x00000000
        /*0060*/ 	.short	0x0003
        /*0062*/ 	.short	0x0010
        /*0064*/ 	.byte	0x00, 0xf5, 0x21, 0x00


	//----- nvinfo : EIATTR_KPARAM_INFO
	.align		4
.L_7129:
        /*0068*/ 	.byte	0x04, 0x17
        /*006a*/ 	.short	(.L_7131 - .L_7130)
.L_7130:
        /*006c*/ 	.word	0x00000000
        /*0070*/ 	.short	0x0002
        /*0072*/ 	.short	0x0008
        /*0074*/ 	.byte	0x00, 0xf0, 0x11, 0x00


	//----- nvinfo : EIATTR_KPARAM_INFO
	.align		4
.L_7131:
        /*0078*/ 	.byte	0x04, 0x17
        /*007a*/ 	.short	(.L_7133 - .L_7132)
.L_7132:
        /*007c*/ 	.word	0x00000000
        /*0080*/ 	.short	0x0001
        /*0082*/ 	.short	0x0004
        /*0084*/ 	.byte	0x00, 0xf0, 0x11, 0x00


	//----- nvinfo : EIATTR_KPARAM_INFO
	.align		4
.L_7133:
        /*0088*/ 	.byte	0x04, 0x17
        /*008a*/ 	.short	(.L_7135 - .L_7134)
.L_7134:
        /*008c*/ 	.word	0x00000000
        /*0090*/ 	.short	0x0000
        /*0092*/ 	.short	0x0000
        /*0094*/ 	.byte	0x00, 0xf0, 0x11, 0x00


	//----- nvinfo : EIATTR_SPARSE_MMA_MASK
	.align		4
.L_7135:
        /*0098*/ 	.byte	0x03, 0x50
        /*009a*/ 	.short	0x0000


	//----- nvinfo : EIATTR_MAXREG_COUNT
	.align		4
        /*009c*/ 	.byte	0x03, 0x1b
        /*009e*/ 	.short	0x00ff


	//----- nvinfo : EIATTR_NUM_BARRIERS
	.align		4
        /*00a0*/ 	.byte	0x02, 0x4c
        /*00a2*/ 	.byte	0x01
	.zero		1


	//----- nvinfo : EIATTR_MERCURY_ISA_VERSION
	.align		4
        /*00a4*/ 	.byte	0x03, 0x5f
        /*00a6*/ 	.short	0x0101


	//----- nvinfo : EIATTR_COOP_GROUP_MASK_REGIDS
	.align		4
        /*00a8*/ 	.byte	0x04, 0x29
        /*00aa*/ 	.short	(.L_7137 - .L_7136)


	//   ....[0]....
.L_7136:
        /*00ac*/ 	.word	0xffffffff


	//   ....[1]....
        /*00b0*/ 	.word	0xffffffff


	//   ....[2]....
        /*00b4*/ 	.word	0xffffffff


	//   ....[3]....
        /*00b8*/ 	.word	0xffffffff


	//   ....[4]....
        /*00bc*/ 	.word	0xffffffff


	//   ....[5]....
        /*00c0*/ 	.word	0xffffffff


	//   ....[6]....
        /*00c4*/ 	.word	0xffffffff


	//   ....[7]....
        /*00c8*/ 	.word	0xffffffff


	//   ....[8]....
        /*00cc*/ 	.word	0xffffffff


	//   ....[9]....
        /*00d0*/ 	.word	0xffffffff


	//   ....[10]....
        /*00d4*/ 	.word	0xffffffff


	//   ....[11]....
        /*00d8*/ 	.word	0xffffffff


	//   ....[12]....
        /*00dc*/ 	.word	0xffffffff


	//   ....[13]....
        /*00e0*/ 	.word	0xffffffff


	//   ....[14]....
        /*00e4*/ 	.word	0xffffffff


	//   ....[15]....
        /*00e8*/ 	.word	0xffffffff


	//   ....[16]....
        /*00ec*/ 	.word	0xffffffff


	//   ....[17]....
        /*00f0*/ 	.word	0x05000010


	//   ....[18]....
        /*00f4*/ 	.word	0x05000010


	//   ....[19]....
        /*00f8*/ 	.word	0x05000010


	//   ....[20]....
        /*00fc*/ 	.word	0x05000010


	//   ....[21]....
        /*0100*/ 	.word	0x05000010


	//   ....[22]....
        /*0104*/ 	.word	0x05000010


	//   ....[23]....
        /*0108*/ 	.word	0x05000010


	//   ....[24]....
        /*010c*/ 	.word	0x05000010


	//   ....[25]....
        /*0110*/ 	.word	0x05000010


	//   ....[26]....
        /*0114*/ 	.word	0x05000010


	//   ....[27]....
        /*0118*/ 	.word	0x05000010


	//   ....[28]....
        /*011c*/ 	.word	0x05000010


	//   ....[29]....
        /*0120*/ 	.word	0x05000010


	//   ....[30]....
        /*0124*/ 	.word	0x05000010


	//   ....[31]....
        /*0128*/ 	.word	0x05000010


	//   ....[32]....
        /*012c*/ 	.word	0x05000010


	//----- nvinfo : EIATTR_COOP_GROUP_INSTR_OFFSETS
	.align		4
.L_7137:
        /*0130*/ 	.byte	0x04, 0x28
        /*0132*/ 	.short	(.L_7139 - .L_7138)


	//   ....[0]....
.L_7138:
        /*0134*/ 	.word	0x00000e30


	//   ....[1]....
        /*0138*/ 	.word	0x00000e40


	//   ....[2]....
        /*013c*/ 	.word	0x00000e70


	//   ....[3]....
        /*0140*/ 	.word	0x00000e90


	//   ....[4]....
        /*0144*/ 	.word	0x00000eb0


	//   ....[5]....
        /*0148*/ 	.word	0x00000ed0


	//   ....[6]....
        /*014c*/ 	.word	0x00000ef0


	//   ....[7]....
        /*0150*/ 	.word	0x00000f10


	//   ....[8]....
        /*0154*/ 	.word	0x00000f30


	//   ....[9]....
        /*0158*/ 	.word	0x00000f50


	//   ....[10]....
        /*015c*/ 	.word	0x00000f70


	//   ....[11]....
        /*0160*/ 	.word	0x00000f90


	//   ....[12]....
        /*0164*/ 	.word	0x00000fb0


	//   ....[13]....
        /*0168*/ 	.word	0x00000fd0


	//   ....[14]....
        /*016c*/ 	.word	0x00000ff0


	//   ....[15]....
        /*0170*/ 	.word	0x00001010


	//   ....[16]....
        /*0174*/ 	.word	0x00001090


	//   ....[17]....
        /*0178*/ 	.word	0x00001650


	//   ....[18]....
        /*017c*/ 	.word	0x000016a0


	//   ....[19]....
        /*0180*/ 	.word	0x00001700


	//   ....[20]....
        /*0184*/ 	.word	0x00001750


	//   ....[21]....
        /*0188*/ 	.word	0x000017a0


	//   ....[22]....
        /*018c*/ 	.word	0x000017f0


	//   ....[23]....
        /*0190*/ 	.word	0x00001840


	//   ....[24]....
        /*0194*/ 	.word	0x00001890


	//   ....[25]....
        /*0198*/ 	.word	0x000018e0


	//   ....[26]....
        /*019c*/ 	.word	0x00001930


	//   ....[27]....
        /*01a0*/ 	.word	0x00001980


	//   ....[28]....
        /*01a4*/ 	.word	0x000019d0


	//   ....[29]....
        /*01a8*/ 	.word	0x00001a20


	//   ....[30]....
        /*01ac*/ 	.word	0x00001a70


	//   ....[31]....
        /*01b0*/ 	.word	0x00001ac0


	//   ....[32]....
        /*01b4*/ 	.word	0x00001b10


	//----- nvinfo : EIATTR_VRC_CTA_INIT_COUNT
	.align		4
.L_7139:
        /*01b8*/ 	.byte	0x02, 0x4a
	.zero		1
	.zero		1


	//----- nvinfo : EIATTR_EXIT_INSTR_OFFSETS
	.align		4
        /*01bc*/ 	.byte	0x04, 0x1c
        /*01be*/ 	.short	(.L_7141 - .L_7140)


	//   ....[0]....
.L_7140:
        /*01c0*/ 	.word	0x00000050


	//   ....[1]....
        /*01c4*/ 	.word	0x00001600


	//----- nvinfo : EIATTR_MAX_THREADS
	.align		4
.L_7141:
        /*01c8*/ 	.byte	0x04, 0x05
        /*01ca*/ 	.short	(.L_7143 - .L_7142)
.L_7142:
        /*01cc*/ 	.word	0x00000080
        /*01d0*/ 	.word	0x00000001
        /*01d4*/ 	.word	0x00000001


	//----- nvinfo : EIATTR_CRS_STACK_SIZE
	.align		4
.L_7143:
        /*01d8*/ 	.byte	0x04, 0x1e
        /*01da*/ 	.short	(.L_7145 - .L_7144)
.L_7144:
        /*01dc*/ 	.word	0x00000000


	//----- nvinfo : EIATTR_CBANK_PARAM_SIZE
	.align		4
.L_7145:
        /*01e0*/ 	.byte	0x03, 0x19
        /*01e2*/ 	.short	0x0034


	//----- nvinfo : EIATTR_PARAM_CBANK
	.align		4
        /*01e4*/ 	.byte	0x04, 0x0a
        /*01e6*/ 	.short	(.L_7147 - .L_7146)
	.align		4
.L_7146:
        /*01e8*/ 	.word	index@(.nv.constant0._Z9cuda_gemmIiLi128ELi4ELi1ELi2048ELi64ELi64ELi64ELi1ELi1EEviiiPT_S1_S1_iii)
        /*01ec*/ 	.short	0x0380
        /*01ee*/ 	.short	0x0034


	//----- nvinfo : EIATTR_SW_WAR
	.align		4
.L_7147:
        /*01f0*/ 	.byte	0x04, 0x36
        /*01f2*/ 	.short	(.L_7149 - .L_7148)
.L_7148:
        /*01f4*/ 	.word	0x00000008
.L_7149:


//--------------------- .nv.info._Z9cuda_gemmIiLi128ELi4ELi1ELi2048ELi64ELi64ELi64ELi1ELi0EEviiiPT_S1_S1_iii --------------------------
	.section	.nv.info._Z9cuda_gemmIiLi128ELi4ELi1ELi2048ELi64ELi64ELi64ELi1ELi0EEviiiPT_S1_S1_iii,"",@"SHT_CUDA_INFO"
	.sectionflags	@""
	.align	4


	//----- nvinfo : EIATTR_CUDA_API_VERSION
	.align		4
        /*0000*/ 	.byte	0x04, 0x37
        /*0002*/ 	.short	(.L_7151 - .L_7150)
.L_7150:
        /*0004*/ 	.word	0x00000082


	//----- nvinfo : EIATTR_KPARAM_INFO
	.align		4
.L_7151:
        /*0008*/ 	.byte	0x04, 0x17
        /*000a*/ 	.short	(.L_7153 - .L_7152)
.L_7152:
        /*000c*/ 	.word	0x00000000
        /*0010*/ 	.short	0x0008
        /*0012*/ 	.short	0x0030
        /*0014*/ 	.byte	0x00, 0xf0, 0x11, 0x00


	//----- nvinfo : EIATTR_KPARAM_INFO
	.align		4
.L_7153:
        /*0018*/ 	.byte	0x04, 0x17
        /*001a*/ 	.short	(.L_7155 - .L_7154)
.L_7154:
        /*001c*/ 	.word	0x00000000
        /*0020*/ 	.short	0x0007
        /*0022*/ 	.short	0x002c
        /*0024*/ 	.byte	0x00, 0xf0, 0x11, 0x00


	//----- nvinfo : EIATTR_KPARAM_INFO
	.align		4
.L_7155:
        /*0028*/ 	.byte	0x04, 0x17
        /*002a*/ 	.short	(.L_7157 - .L_7156)
.L_7156:
        /*002c*/ 	.word	0x00000000
        /*0030*/ 	.short	0x0006
        /*0032*/ 	.short	0x0028
        /*0034*/ 	.byte	0x00, 0xf0, 0x11, 0x00


	//----- nvinfo : EIATTR_KPARAM_INFO
	.align		4
.L_7157:
        /*0038*/ 	.byte	0x04, 0x17
        /*003a*/ 	.short	(.L_7159 - .L_7158)
.L_7158:
        /*003c*/ 	.word	0x00000000
        /*0040*/ 	.short	0x0005
        /*0042*/ 	.short	0x0020
        /*0044*/ 	.byte	0x00, 0xf5, 0x21, 0x00


	//----- nvinfo : EIATTR_KPARAM_INFO
	.align		4
.L_7159:
        /*0048*/ 	.byte	0x04, 0x17
        /*004a*/ 	.short	(.L_7161 - .L_7160)
.L_7160:
        /*004c*/ 	.word	0x00000000
        /*0050*/ 	.short	0x0004
        /*0052*/ 	.short	0x0018
        /*0054*/ 	.byte	0x00, 0xf5, 0x21, 0x00


	//----- nvinfo : EIATTR_KPARAM_INFO
	.align		4
.L_7161:
        /*0058*/ 	.byte	0x04, 0x17
        /*005a*/ 	.short	(.L_7163 - .L_7162)
.L_7162:
        /*005c*/ 	.word	0x00000000
        /*0060*/ 	.short	0x0003
        /*0062*/ 	.short	0x0010
        /*0064*/ 	.byte	0x00, 0xf5, 0x21, 0x00


	//----- nvinfo : EIATTR_KPARAM_INFO
	.align		4
.L_7163:
        /*0068*/ 	.byte	0x04, 0x17
        /*006a*/ 	.short	(.L_7165 - .L_7164)
.L_7164:
        /*006c*/ 	.word	0x00000000
        /*0070*/ 	.short	0x0002
        /*0072*/ 	.short	0x0008
        /*0074*/ 	.byte	0x00, 0xf0, 0x11, 0x00


	//----- nvinfo : EIATTR_KPARAM_INFO
	.align		4
.L_7165:
        /*0078*/ 	.byte	0x04, 0x17
        /*007a*/ 	.short	(.L_7167 - .L_7166)
.L_7166:
        /*007c*/ 	.word	0x00000000
        /*0080*/ 	.short	0x0001
        /*0082*/ 	.short	0x0004
        /*0084*/ 	.byte	0x00, 0xf0, 0x11, 0x00


	//----- nvinfo : EIATTR_KPARAM_INFO
	.align		4
.L_7167:
        /*0088*/ 	.byte	0x04, 0x17
        /*008a*/ 	.short	(.L_7169 - .L_7168)
.L_7168:
        /*008c*/ 	.word	0x00000000
        /*0090*/ 	.short	0x0000
        /*0092*/ 	.short	0x0000
        /*0094*/ 	.byte	0x00, 0xf0, 0x11, 0x00


	//----- nvinfo : EIATTR_SPARSE_MMA_MASK
	.align		4
.L_7169:
        /*0098*/ 	.byte	0x03, 0x50
        /*009a*/ 	.short	0x0000


	//----- nvinfo : EIATTR_MAXREG_COUNT
	.align		4
        /*009c*/ 	.byte	0x03, 0x1b
        /*009e*/ 	.short	0x00ff


	//----- nvinfo : EIATTR_NUM_BARRIERS
	.align		4
        /*00a0*/ 	.byte	0x02, 0x4c
        /*00a2*/ 	.byte	0x01
	.zero		1


	//----- nvinfo : EIATTR_ANNOTATIONS
	.align		4
        /*00a4*/ 	.byte	0x04, 0x55
        /*00a6*/ 	.short	(.L_7171 - .L_7170)


	//   ....[0]....
.L_7170:
        /*00a8*/ 	.word	0x00000001
        /*00ac*/ 	.byte	0xc0, 0x0c, 0x00, 0x00, 0x01, 0x00, 0x00, 0x00, 0xe0, 0x0c, 0x00, 0x00, 0x01, 0x00, 0x00, 0x00
        /*00bc*/ 	.byte	0x30, 0x0d, 0x00, 0x00, 0x01, 0x00, 0x00, 0x00, 0xd0, 0x24, 0x00, 0x00


	//----- nvinfo : EIATTR_MERCURY_ISA_VERSION
	.align		4
.L_7171:
        /*00c8*/ 	.byte	0x03, 0x5f
        /*00ca*/ 	.short	0x0101


	//----- nvinfo : EIATTR_COOP_GROUP_MASK_REGIDS
	.align		4
        /*00cc*/ 	.byte	0x04, 0x29
        /*00ce*/ 	.short	(.L_7173 - .L_7172)


	//   ....[0]....
.L_7172:
        /*00d0*/ 	.word	0xffffffff


	//   ....[1]....
        /*00d4*/ 	.word	0xffffffff


	//   ....[2]....
        /*00d8*/ 	.word	0xffffffff


	//   ....[3]....
        /*00dc*/ 	.word	0xffffffff


	//   ....[4]....
        /*00e0*/ 	.word	0xffffffff


	//   ....[5]....
        /*00e4*/ 	.word	0xffffffff


	//   ....[6]....
        /*00e8*/ 	.word	0xffffffff


	//   ....[7]....
        /*00ec*/ 	.word	0xffffffff


	//   ....[8]....
        /*00f0*/ 	.word	0xffffffff


	//   ....[9]....
        /*00f4*/ 	.word	0xffffffff


	//   ....[10]....
        /*00f8*/ 	.word	0xffffffff


	//   ....[11]....
        /*00fc*/ 	.word	0xffffffff


	//   ....[12]....
        /*0100*/ 	.word	0xffffffff


	//   ....[13]....
        /*0104*/ 	.word	0xffffffff


	//   ....[14]....
        /*0108*/ 	.word	0xffffffff


	//   ....[15]....
        /*010c*/ 	.word	0xffffffff


	//   ....[16]....
        /*0110*/ 	.word	0xffffffff


	//   ....[17]....
        /*0114*/ 	.word	0x05000044


	//   ....[18]....
        /*0118*/ 	.word	0x05000044


	//   ....[19]....
        /*011c*/ 	.word	0x05000044


	//   ....[20]....
        /*0120*/ 	.word	0x05000044


	//   ....[21]....
        /*0124*/ 	.word	0x05000044


	//   ....[22]....
        /*0128*/ 	.word	0x05000044


	//   ....[23]....
        /*012c*/ 	.word	0x05000044


	//   ....[24]....
        /*0130*/ 	.word	0x05000044


	//   ....[25]....
        /*0134*/ 	.word	0x05000044


	//   ....[26]....
        /*0138*/ 	.word	0x05000044


	//   ....[27]....
        /*013c*/ 	.word	0x05000044


	//   ....[28]....
        /*0140*/ 	.word	0x05000044


	//   ....[29]....
        /*0144*/ 	.word	0x05000044


	//   ....[30]....
        /*0148*/ 	.word	0x05000044


	//   ....[31]....
        /*014c*/ 	.word	0x05000044


	//   ....[32]....
        /*0150*/ 	.word	0x05000044


	//----- nvinfo : EIATTR_COOP_GROUP_INSTR_OFFSETS
	.align		4
.L_7173:
        /*0154*/ 	.byte	0x04, 0x28
        /*0156*/ 	.short	(.L_7175 - .L_7174)


	//   ....[0]....
.L_7174:
        /*0158*/ 	.word	0x00001950


	//   ....[1]....
        /*015c*/ 	.word	0x000019b0


	//   ....[2]....
        /*0160*/ 	.word	0x00001a10


	//   ....[3]....
        /*0164*/ 	.word	0x00001a70


	//   ....[4]....
        /*0168*/ 	.word	0x00001ad0


	//   ....[5]....
        /*016c*/ 	.word	0x00001b30


	//   ....[6]....
        /*0170*/ 	.word	0x00001b90


	//   ....[7]....
        /*0174*/ 	.word	0x00001bf0


	//   ....[8]....
        /*0178*/ 	.word	0x00001c50


	//   ....[9]....
        /*017c*/ 	.word	0x00001cb0


	//   ....[10]....
        /*0180*/ 	.word	0x00001d10


	//   ....[11]....
        /*0184*/ 	.word	0x00001d70


	//   ....[12]....
        /*0188*/ 	.word	0x00001dd0


	//   ....[13]....
        /*018c*/ 	.word	0x00001e30


	//   ....[14]....
        /*0190*/ 	.word	0x00001e90


	//   ....[15]....
        /*0194*/ 	.word	0x00001ef0


	//   ....[16]....
        /*0198*/ 	.word	0x000023f0


	//   ....[17]....
        /*019c*/ 	.word	0x00002a80


	//   ....[18]....
        /*01a0*/ 	.word	0x00002b10


	//   ....[19]....
        /*01a4*/ 	.word	0x00002ba0


	//   ....[20]....
        /*01a8*/ 	.word	0x00002c30


	//   ....[21]....
        /*01ac*/ 	.word	0x00002cc0


	//   ....[22]....
        /*01b0*/ 	.word	0x00002d50


	//   ....[23]....
        /*01b4*/ 	.word	0x00002de0


	//   ....[24]....
        /*01b8*/ 	.word	0x00002e70


	//   ....[25]....
        /*01bc*/ 	.word	0x00002f00


	//   ....[26]....
        /*01c0*/ 	.word	0x00002f90


	//   ....[27]....
        /*01c4*/ 	.word	0x00003020


	//   ....[28]....
        /*01c8*/ 	.word	0x000030b0


	//   ....[29]....
        /*01cc*/ 	.word	0x00003140


	//   ....[30]....
        /*01d0*/ 	.word	0x000031d0


	//   ....[31]....
        /*01d4*/ 	.word	0x00003260


	//   ....[32]....
        /*01d8*/ 	.word	0x000032f0


	//----- nvinfo : EIATTR_VRC_CTA_INIT_COUNT
	.align		4
.L_7175:
        /*01dc*/ 	.byte	0x02, 0x4a
	.zero		1
	.zero		1


	//----- nvinfo : EIATTR_EXIT_INSTR_OFFSETS
	.align		4
        /*01e0*/ 	.byte	0x04, 0x1c
        /*01e2*/ 	.short	(.L_7177 - .L_7176)


	//   ....[0]....
.L_7176:
        /*01e4*/ 	.word	0x00000350


	//   ....[1]....
        /*01e8*/ 	.word	0x00002a30


	//----- nvinfo : EIATTR_MAX_THREADS
	.align		4
.L_7177:
        /*01ec*/ 	.byte	0x04, 0x05
        /*01ee*/ 	.short	(.L_7179 - .L_7178)
.L_7178:
        /*01f0*/ 	.word	0x00000080
        /*01f4*/ 	.word	0x00000001
        /*01f8*/ 	.word	0x00000001


	//----- nvinfo : EIATTR_CRS_STACK_SIZE
	.align		4
.L_7179:
        /*01fc*/ 	.byte	0x04, 0x1e
        /*01fe*/ 	.short	(.L_7181 - .L_7180)
.L_7180:
        /*0200*/ 	.word	0x00000000


	//----- nvinfo : EIATTR_CBANK_PARAM_SIZE
	.align		4
.L_7181:
        /*0204*/ 	.byte	0x03, 0x19
        /*0206*/ 	.short	0x0034


	//----- nvinfo : EIATTR_PARAM_CBANK
	.align		4
        /*0208*/ 	.byte	0x04, 0x0a
        /*020a*/ 	.short	(.L_7183 - .L_7182)
	.align		4
.L_7182:
        /*020c*/ 	.word	index@(.nv.constant0._Z9cuda_gemmIiLi128ELi4ELi1ELi2048ELi64ELi64ELi64ELi1ELi0EEviiiPT_S1_S1_iii)
        /*0210*/ 	.short	0x0380
        /*0212*/ 	.short	0x0034


	//----- nvinfo : EIATTR_SW_WAR
	.align		4
.L_7183:
        /*0214*/ 	.byte	0x04, 0x36
        /*0216*/ 	.short	(.L_7185 - .L_7184)
.L_7184:
        /*0218*/ 	.word	0x00000008
.L_7185:


//--------------------- .nv.info._Z9cuda_gemmIiLi128ELi4ELi1ELi2048ELi64ELi64ELi64ELi0ELi1EEviiiPT_S1_S1_iii --------------------------
	.section	.nv.info._Z9cuda_gemmIiLi128ELi4ELi1ELi2048ELi64ELi64ELi64ELi0ELi1EEviiiPT_S1_S1_iii,"",@"SHT_CUDA_INFO"
	.sectionflags	@""
	.align	4


	//----- nvinfo : EIATTR_CUDA_API_VERSION
	.align		4
        /*0000*/ 	.byte	0x04, 0x37
        /*0002*/ 	.short	(.L_7187 - .L_7186)
.L_7186:
        /*0004*/ 	.word	0x00000082


	//----- nvinfo : EIATTR_KPARAM_INFO
	.align		4
.L_7187:
        /*0008*/ 	.byte	0x04, 0x17
        /*000a*/ 	.short	(.L_7189 - .L_7188)
.L_7188:
        /*000c*/ 	.word	0x00000000
        /*0010*/ 	.short	0x0008
        /*0012*/ 	.short	0x0030
        /*0014*/ 	.byte	0x00, 0xf0, 0x11, 0x00


	//----- nvinfo : EIATTR_KPARAM_INFO
	.align		4
.L_7189:
        /*0018*/ 	.byte	0x04, 0x17
        /*001a*/ 	.short	(.L_7191 - .L_7190)
.L_7190:
        /*001c*/ 	.word	0x00000000
        /*0020*/ 	.short	0x0007
        /*0022*/ 	.short	0x002c
        /*0024*/ 	.byte	0x00, 0xf0, 0x11, 0x00


	//----- nvinfo : EIATTR_KPARAM_INFO
	.align		4
.L_7191:
        /*0028*/ 	.byte	0x04, 0x17
        /*002a*/ 	.short	(.L_7193 - .L_7192)
.L_7192:
        /*002c*/ 	.word	0x00000000
        /*0030*/ 	.short	0x0006
        /*0032*/ 	.short	0x0028
        /*0034*/ 	.byte	0x00, 0xf0, 0x11, 0x00


	//----- nvinfo : EIATTR_KPARAM_INFO
	.align		4
.L_7193:
        /*0038*/ 	.byte	0x04, 0x17
        /*003a*/ 	.short	(.L_7195 - .L_7194)
.L_7194:
        /*003c*/ 	.word	0x00000000
        /*0040*/ 	.short	0x0005
        /*0042*/ 	.short	0x0020
        /*0044*/ 	.byte	0x00, 0xf5, 0x21, 0x00


	//----- nvinfo : EIATTR_KPARAM_INFO
	.align		4
.L_7195:
        /*0048*/ 	.byte	0x04, 0x17
        /*004a*/ 	.short	(.L_7197 - .L_7196)
.L_7196:
        /*004c*/ 	.word	0x00000000
        /*0050*/ 	.short	0x0004
        /*0052*/ 	.short	0x0018
        /*0054*/ 	.byte	0x00, 0xf5, 0x21, 0x00


	//----- nvinfo : EIATTR_KPARAM_INFO
	.align		4
.L_7197:
        /*0058*/ 	.byte	0x04, 0x17
        /*005a*/ 	.short	(.L_7199 - .L_7198)
.L_7198:
        /*005c*/ 	.word	0x00000000
        /*0060*/ 	.short	0x0003
        /*0062*/ 	.short	0x0010
        /*0064*/ 	.byte	0x00, 0xf5, 0x21, 0x00


	//----- nvinfo : EIATTR_KPARAM_INFO
	.align		4
.L_7199:
        /*0068*/ 	.byte	0x04, 0x17
        /*006a*/ 	.short	(.L_7201 - .L_7200)
.L_7200:
        /*006c*/ 	.word	0x00000000
        /*0070*/ 	.short	0x0002
        /*0072*/ 	.short	0x0008
        /*0074*/ 	.byte	0x00, 0xf0, 0x11, 0x00


	//----- nvinfo : EIATTR_KPARAM_INFO
	.align		4
.L_7201:
        /*0078*/ 	.byte	0x04, 0x17
        /*007a*/ 	.short	(.L_7203 - .L_7202)
.L_7202:
        /*007c*/ 	.word	0x00000000
        /*0080*/ 	.short	0x0001
        /*0082*/ 	.short	0x0004
        /*0084*/ 	.byte	0x00, 0xf0, 0x11, 0x00


	//----- nvinfo : EIATTR_KPARAM_INFO
	.align		4
.L_7203:
        /*0088*/ 	.byte	0x04, 0x17
        /*008a*/ 	.short	(.L_7205 - .L_7204)
.L_7204:
        /*008c*/ 	.word	0x00000000
        /*0090*/ 	.short	0x0000
        /*0092*/ 	.short	0x0000
        /*0094*/ 	.byte	0x00, 0xf0, 0x11, 0x00


	//----- nvinfo : EIATTR_SPARSE_MMA_MASK
	.align		4
.L_7205:
        /*0098*/ 	.byte	0x03, 0x50
        /*009a*/ 	.short	0x0000


	//----- nvinfo : EIATTR_MAXREG_COUNT
	.align		4
        /*009c*/ 	.byte	0x03, 0x1b
        /*009e*/ 	.short	0x00ff


	//----- nvinfo : EIATTR_NUM_BARRIERS
	.align		4
        /*00a0*/ 	.byte	0x02, 0x4c
        /*00a2*/ 	.byte	0x01
	.zero		1


	//----- nvinfo : EIATTR_MERCURY_ISA_VERSION
	.align		4
        /*00a4*/ 	.byte	0x03, 0x5f
        /*00a6*/ 	.short	0x0101


	//----- nvinfo : EIATTR_COOP_GROUP_MASK_REGIDS
	.align		4
        /*00a8*/ 	.byte	0x04, 0x29
        /*00aa*/ 	.short	(.L_7207 - .L_7206)


	//   ....[0]....
.L_7206:
        /*00ac*/ 	.word	0xffffffff


	//   ....[1]....
        /*00b0*/ 	.word	0xffffffff


	//   ....[2]....
        /*00b4*/ 	.word	0xffffffff


	//   ....[3]....
        /*00b8*/ 	.word	0xffffffff


	//   ....[4]....
        /*00bc*/ 	.word	0xffffffff


	//   ....[5]....
        /*00c0*/ 	.word	0xffffffff


	//   ....[6]....
        /*00c4*/ 	.word	0xffffffff


	//   ....[7]....
        /*00c8*/ 	.word	0xffffffff


	//   ....[8]....
        /*00cc*/ 	.word	0xffffffff


	//   ....[9]....
        /*00d0*/ 	.word	0xffffffff


	//   ....[10]....
        /*00d4*/ 	.word	0xffffffff


	//   ....[11]....
        /*00d8*/ 	.word	0xffffffff


	//   ....[12]....
        /*00dc*/ 	.word	0xffffffff


	//   ....[13]....
        /*00e0*/ 	.word	0xffffffff


	//   ....[14]....
        /*00e4*/ 	.word	0xffffffff


	//   ....[15]....
        /*00e8*/ 	.word	0xffffffff


	//   ....[16]....
        /*00ec*/ 	.word	0xffffffff


	//   ....[17]....
        /*00f0*/ 	.word	0x05000010


	//   ....[18]....
        /*00f4*/ 	.word	0x05000010


	//   ....[19]....
        /*00f8*/ 	.word	0x05000010


	//   ....[20]....
        /*00fc*/ 	.word	0x05000010


	//   ....[21]....
        /*0100*/ 	.word	0x05000010


	//   ....[22]....
        /*0104*/ 	.word	0x05000010


	//   ....[23]....
        /*0108*/ 	.word	0x05000010


	//   ....[24]....
        /*010c*/ 	.word	0x05000010


	//   ....[25]....
        /*0110*/ 	.word	0x05000010


	//   ....[26]....
        /*0114*/ 	.word	0x05000010


	//   ....[27]....
        /*0118*/ 	.word	0x05000010


	//   ....[28]....
        /*011c*/ 	.word	0x05000010


	//   ....[29]....
        /*0120*/ 	.word	0x05000010


	//   ....[30]....
        /*0124*/ 	.word	0x05000010


	//   ....[31]....
        /*0128*/ 	.word	0x05000010


	//   ....[32]....
        /*012c*/ 	.word	0x05000010


	//----- nvinfo : EIATTR_COOP_GROUP_INSTR_OFFSETS
	.align		4
.L_7207:
        /*0130*/ 	.byte	0x04, 0x28
        /*0132*/ 	.short	(.L_7209 - .L_7208)


	//   ....[0]....
.L_7208:
        /*0134*/ 	.word	0x00000e90


	//   ....[1]....
        /*0138*/ 	.word	0x00000ea0


	//   ....[2]....
        /*013c*/ 	.word	0x00000ed0


	//   ....[3]....
        /*0140*/ 	.word	0x00000ef0


	//   ....[4]....
        /*0144*/ 	.word	0x00000f10


	//   ....[5]....
        /*0148*/ 	.word	0x00000f30


	//   ....[6]....
        /*014c*/ 	.word	0x00000f50


	//   ....[7]....
        /*0150*/ 	.word	0x00000f70


	//   ....[8]....
        /*0154*/ 	.word	0x00000f90


	//   ....[9]....
        /*0158*/ 	.word	0x00000fb0


	//   ....[10]....
        /*015c*/ 	.word	0x00000fd0


	//   ....[11]....
        /*0160*/ 	.word	0x00000ff0


	//   ....[12]....
        /*0164*/ 	.word	0x00001010


	//   ....[13]....
        /*0168*/ 	.word	0x00001030


	//   ....[14]....
        /*016c*/ 	.word	0x00001050


	//   ....[15]....
        /*0170*/ 	.word	0x00001070


	//   ....[16]....
        /*0174*/ 	.word	0x000010f0


	//   ....[17]....
        /*0178*/ 	.word	0x00001870


	//   ....[18]....
        /*017c*/ 	.word	0x000018e0


	//   ....[19]....
        /*0180*/ 	.word	0x00001940


	//   ....[20]....
        /*0184*/ 	.word	0x000019b0


	//   ....[21]....
        /*0188*/ 	.word	0x00001a20


	//   ....[22]....
        /*018c*/ 	.word	0x00001a90


	//   ....[23]....
        /*0190*/ 	.word	0x00001b00


	//   ....[24]....
        /*0194*/ 	.word	0x00001b70


	//   ....[25]....
        /*0198*/ 	.word	0x00001be0


	//   ....[26]....
        /*019c*/ 	.word	0x00001c50


	//   ....[27]....
        /*01a0*/ 	.word	0x00001cc0


	//   ....[28]....
        /*01a4*/ 	.word	0x00001d30


	//   ....[29]....
        /*01a8*/ 	.word	0x00001da0


	//   ....[30]....
        /*01ac*/ 	.word	0x00001e10


	//   ....[31]....
        /*01b0*/ 	.word	0x00001e80


	//   ....[32]....
        /*01b4*/ 	.word	0x00001ef0


	//----- nvinfo : EIATTR_VRC_CTA_INIT_COUNT
	.align		4
.L_7209:
        /*01b8*/ 	.byte	0x02, 0x4a
	.zero		1
	.zero		1


	//----- nvinfo : EIATTR_EXIT_INSTR_OFFSETS
	.align		4
        /*01bc*/ 	.byte	0x04, 0x1c
        /*01be*/ 	.short	(.L_7211 - .L_7210)


	//   ....[0]....
.L_7210:
        /*01c0*/ 	.word	0x00000050


	//   ....[1]....
        /*01c4*/ 	.word	0x00001820


	//----- nvinfo : EIATTR_MAX_THREADS
	.align		4
.L_7211:
        /*01c8*/ 	.byte	0x04, 0x05
        /*01ca*/ 	.short	(.L_7213 - .L_7212)
.L_7212:
        /*01cc*/ 	.word	0x00000080
        /*01d0*/ 	.word	0x00000001
        /*01d4*/ 	.word	0x00000001


	//----- nvinfo : EIATTR_CRS_STACK_SIZE
	.align		4
.L_7213:
        /*01d8*/ 	.byte	0x04, 0x1e
        /*01da*/ 	.short	(.L_7215 - .L_7214)
.L_7214:
        /*01dc*/ 	.word	0x00000000


	//----- nvinfo : EIATTR_CBANK_PARAM_SIZE
	.align		4
.L_7215:
        /*01e0*/ 	.byte	0x03, 0x19
        /*01e2*/ 	.short	0x0034


	//----- nvinfo : EIATTR_PARAM_CBANK
	.align		4
        /*01e4*/ 	.byte	0x04, 0x0a
        /*01e6*/ 	.short	(.L_7217 - .L_7216)
	.align		4
.L_7216:
        /*01e8*/ 	.word	index@(.nv.constant0._Z9cuda_gemmIiLi128ELi4ELi1ELi2048ELi64ELi64ELi64ELi0ELi1EEviiiPT_S1_S1_iii)
        /*01ec*/ 	.short	0x0380
        /*01ee*/ 	.short	0x0034


	//----- nvinfo : EIATTR_SW_WAR
	.align		4
.L_7217:
        /*01f0*/ 	.byte	0x04, 0x36
        /*01f2*/ 	.short	(.L_7219 - .L_7218)
.L_7218:
        /*01f4*/ 	.word	0x00000008
.L_7219:


//--------------------- .nv.info._Z9cuda_gemmIiLi128ELi4ELi1ELi2048ELi64ELi64ELi64ELi0ELi0EEviiiPT_S1_S1_iii --------------------------
	.section	.nv.info._Z9cuda_gemmIiLi128ELi4ELi1ELi2048ELi64ELi64ELi64ELi0ELi0EEviiiPT_S1_S1_iii,"",@"SHT_CUDA_INFO"
	.sectionflags	@""
	.align	4


	//----- nvinfo : EIATTR_CUDA_API_VERSION
	.align		4
        /*0000*/ 	.byte	0x04, 0x37
        /*0002*/ 	.short	(.L_7221 - .L_7220)
.L_7220:
        /*0004*/ 	.word	0x00000082


	//----- nvinfo : EIATTR_KPARAM_INFO
	.align		4
.L_7221:
        /*0008*/ 	.byte	0x04, 0x17
        /*000a*/ 	.short	(.L_7223 - .L_7222)
.L_7222:
        /*000c*/ 	.word	0x00000000
        /*0010*/ 	.short	0x0008
        /*0012*/ 	.short	0x0030
        /*0014*/ 	.byte	0x00, 0xf0, 0x11, 0x00


	//----- nvinfo : EIATTR_KPARAM_INFO
	.align		4
.L_7223:
        /*0018*/ 	.byte	0x04, 0x17
        /*001a*/ 	.short	(.L_7225 - .L_7224)
.L_7224:
        /*001c*/ 	.word	0x00000000
        /*0020*/ 	.short	0x0007
        /*0022*/ 	.short	0x002c
        /*0024*/ 	.byte	0x00, 0xf0, 0x11, 0x00


	//----- nvinfo : EIATTR_KPARAM_INFO
	.align		4
.L_7225:
        /*0028*/ 	.byte	0x04, 0x17
        /*002a*/ 	.short	(.L_7227 - .L_7226)
.L_7226:
        /*002c*/ 	.word	0x00000000
        /*0030*/ 	.short	0x0006
        /*0032*/ 	.short	0x0028
        /*0034*/ 	.byte	0x00, 0xf0, 0x11, 0x00


	//----- nvinfo : EIATTR_KPARAM_INFO
	.align		4
.L_7227:
        /*0038*/ 	.byte	0x04, 0x17
        /*003a*/ 	.short	(.L_7229 - .L_7228)
.L_7228:
        /*003c*/ 	.word	0x00000000
        /*0040*/ 	.short	0x0005
        /*0042*/ 	.short	0x0020
        /*0044*/ 	.byte	0x00, 0xf5, 0x21, 0x00


	//----- nvinfo : EIATTR_KPARAM_INFO
	.align		4
.L_7229:
        /*0048*/ 	.byte	0x04, 0x17
        /*004a*/ 	.short	(.L_7231 - .L_7230)
.L_7230:
        /*004c*/ 	.word	0x00000000
        /*0050*/ 	.short	0x0004
        /*0052*/ 	.short	0x0018
        /*0054*/ 	.byte	0x00, 0xf5, 0x21, 0x00


	//----- nvinfo : EIATTR_KPARAM_INFO
	.align		4
.L_7231:
        /*0058*/ 	.byte	0x04, 0x17
        /*005a*/ 	.short	(.L_7233 - .L_7232)
.L_7232:
        /*005c*/ 	.word	0x00000000
        /*0060*/ 	.short	0x0003
        /*0062*/ 	.short	0x0010
        /*0064*/ 	.byte	0x00, 0xf5, 0x21, 0x00


	//----- nvinfo : EIATTR_KPARAM_INFO
	.align		4
.L_7233:
        /*0068*/ 	.byte	0x04, 0x17
        /*006a*/ 	.short	(.L_7235 - .L_7234)
.L_7234:
        /*006c*/ 	.word	0x00000000
        /*0070*/ 	.short	0x0002
        /*0072*/ 	.short	0x0008
        /*0074*/ 	.byte	0x00, 0xf0, 0x11, 0x00


	//----- nvinfo : EIATTR_KPARAM_INFO
	.align		4
.L_7235:
        /*0078*/ 	.byte	0x04, 0x17
        /*007a*/ 	.short	(.L_7237 - .L_7236)
.L_7236:
        /*007c*/ 	.word	0x00000000
        /*0080*/ 	.short	0x0001
        /*0082*/ 	.short	0x0004
        /*0084*/ 	.byte	0x00, 0xf0, 0x11, 0x00


	//----- nvinfo : EIATTR_KPARAM_INFO
	.align		4
.L_7237:
        /*0088*/ 	.byte	0x04, 0x17
        /*008a*/ 	.short	(.L_7239 - .L_7238)
.L_7238:
        /*008c*/ 	.word	0x00000000
        /*0090*/ 	.short	0x0000
        /*0092*/ 	.short	0x0000
        /*0094*/ 	.byte	0x00, 0xf0, 0x11, 0x00


	//----- nvinfo : EIATTR_SPARSE_MMA_MASK
	.align		4
.L_7239:
        /*0098*/ 	.byte	0x03, 0x50
        /*009a*/ 	.short	0x0000


	//----- nvinfo : EIATTR_MAXREG_COUNT
	.align		4
        /*009c*/ 	.byte	0x03, 0x1b
        /*009e*/ 	.short	0x00ff


	//----- nvinfo : EIATTR_NUM_BARRIERS
	.align		4
        /*00a0*/ 	.byte	0x02, 0x4c
        /*00a2*/ 	.byte	0x01
	.zero		1


	//----- nvinfo : EIATTR_MERCURY_ISA_VERSION
	.align		4
        /*00a4*/ 	.byte	0x03, 0x5f
        /*00a6*/ 	.short	0x0101


	//----- nvinfo : EIATTR_COOP_GROUP_MASK_REGIDS
	.align		4
        /*00a8*/ 	.byte	0x04, 0x29
        /*00aa*/ 	.short	(.L_7241 - .L_7240)


	//   ....[0]....
.L_7240:
        /*00ac*/ 	.word	0xffffffff


	//   ....[1]....
        /*00b0*/ 	.word	0xffffffff


	//   ....[2]....
        /*00b4*/ 	.word	0xffffffff


	//   ....[3]....
        /*00b8*/ 	.word	0xffffffff


	//   ....[4]....
        /*00bc*/ 	.word	0xffffffff


	//   ....[5]....
        /*00c0*/ 	.word	0xffffffff


	//   ....[6]....
        /*00c4*/ 	.word	0xffffffff


	//   ....[7]....
        /*00c8*/ 	.word	0xffffffff


	//   ....[8]....
        /*00cc*/ 	.word	0xffffffff


	//   ....[9]....
        /*00d0*/ 	.word	0xffffffff


	//   ....[10]....
        /*00d4*/ 	.word	0xffffffff


	//   ....[11]....
        /*00d8*/ 	.word	0xffffffff


	//   ....[12]....
        /*00dc*/ 	.word	0xffffffff


	//   ....[13]....
        /*00e0*/ 	.word	0xffffffff


	//   ....[14]....
        /*00e4*/ 	.word	0xffffffff


	//   ....[15]....
        /*00e8*/ 	.word	0xffffffff


	//   ....[16]....
        /*00ec*/ 	.word	0xffffffff


	//   ....[17]....
        /*00f0*/ 	.word	0x0500004a


	//   ....[18]....
        /*00f4*/ 	.word	0x0500004a


	//   ....[19]....
        /*00f8*/ 	.word	0x0500004a


	//   ....[20]....
        /*00fc*/ 	.word	0x0500004a


	//   ....[21]....
        /*0100*/ 	.word	0x0500004a


	//   ....[22]....
        /*0104*/ 	.word	0x0500004a


	//   ....[23]....
        /*0108*/ 	.word	0x0500004a


	//   ....[24]....
        /*010c*/ 	.word	0x0500004a


	//   ....[25]....
        /*0110*/ 	.word	0x0500004a


	//   ....[26]....
        /*0114*/ 	.word	0x0500004a


	//   ....[27]....
        /*0118*/ 	.word	0x0500004a


	//   ....[28]....
        /*011c*/ 	.word	0x0500004a


	//   ....[29]....
        /*0120*/ 	.word	0x0500004a


	//   ....[30]....
        /*0124*/ 	.word	0x0500004a


	//   ....[31]....
        /*0128*/ 	.word	0x0500004a


	//   ....[32]....
        /*012c*/ 	.word	0x0500004a


	//----- nvinfo : EIATTR_COOP_GROUP_INSTR_OFFSETS
	.align		4
.L_7241:
        /*0130*/ 	.byte	0x04, 0x28
        /*0132*/ 	.short	(.L_7243 - .L_7242)


	//   ....[0]....
.L_7242:
        /*0134*/ 	.word	0x00001870


	//   ....[1]....
        /*0138*/ 	.word	0x000018d0


	//   ....[2]....
        /*013c*/ 	.word	0x00001930


	//   ....[3]....
        /*0140*/ 	.word	0x00001990


	//   ....[4]....
        /*0144*/ 	.word	0x000019f0


	//   ....[5]....
        /*0148*/ 	.word	0x00001a50


	//   ....[6]....
        /*014c*/ 	.word	0x00001ab0


	//   ....[7]....
        /*0150*/ 	.word	0x00001b10


	//   ....[8]....
        /*0154*/ 	.word	0x00001b70


	//   ....[9]....
        /*0158*/ 	.word	0x00001bd0


	//   ....[10]....
        /*015c*/ 	.word	0x00001c30


	//   ....[11]....
        /*0160*/ 	.word	0x00001c90


	//   ....[12]....
        /*0164*/ 	.word	0x00001cf0


	//   ....[13]....
        /*0168*/ 	.word	0x00001d50


	//   ....[14]....
        /*016c*/ 	.word	0x00001db0


	//   ....[15]....
        /*0170*/ 	.word	0x00001e10


	//   ....[16]....
        /*0174*/ 	.word	0x00002300


	//   ....[17]....
        /*0178*/ 	.word	0x000034c0


	//   ....[18]....
        /*017c*/ 	.word	0x00003540


	//   ....[19]....
        /*0180*/ 	.word	0x000035d0


	//   ....[20]....
        /*0184*/ 	.word	0x00003660


	//   ....[21]....
        /*0188*/ 	.word	0x000036f0


	//   ....[22]....
        /*018c*/ 	.word	0x00003780


	//   ....[23]....
        /*0190*/ 	.word	0x00003810


	//   ....[24]....
        /*0194*/ 	.word	0x000038a0


	//   ....[25]....
        /*0198*/ 	.word	0x00003930


	//   ....[26]....
        /*019c*/ 	.word	0x000039c0


	//   ....[27]....
        /*01a0*/ 	.word	0x00003a50


	//   ....[28]....
        /*01a4*/ 	.word	0x00003ae0


	//   ....[29]....
        /*01a8*/ 	.word	0x00003b70


	//   ....[30]....
        /*01ac*/ 	.word	0x00003c00


	//   ....[31]....
        /*01b0*/ 	.word	0x00003c90


	//   ....[32]....
        /*01b4*/ 	.word	0x00003d20


	//----- nvinfo : EIATTR_VRC_CTA_INIT_COUNT
	.align		4
.L_7243:
        /*01b8*/ 	.byte	0x02, 0x4a
	.zero		1
	.zero		1


	//----- nvinfo : EIATTR_EXIT_INSTR_OFFSETS
	.align		4
        /*01bc*/ 	.byte	0x04, 0x1c
        /*01be*/ 	.short	(.L_7245 - .L_7244)


	//   ....[0]....
.L_7244:
        /*01c0*/ 	.word	0x000002b0


	//   ....[1]....
        /*01c4*/ 	.word	0x00003470


	//----- nvinfo : EIATTR_MAX_THREADS
	.align		4
.L_7245:
        /*01c8*/ 	.byte	0x04, 0x05
        /*01ca*/ 	.short	(.L_7247 - .L_7246)
.L_7246:
        /*01cc*/ 	.word	0x00000080
        /*01d0*/ 	.word	0x00000001
        /*01d4*/ 	.word	0x00000001


	//----- nvinfo : EIATTR_CRS_STACK_SIZE
	.align		4
.L_7247:
        /*01d8*/ 	.byte	0x04, 0x1e
        /*01da*/ 	.short	(.L_7249 - .L_7248)
.L_7248:
        /*01dc*/ 	.word	0x00000000


	//----- nvinfo : EIATTR_CBANK_PARAM_SIZE
	.align		4
.L_7249:
        /*01e0*/ 	.byte	0x03, 0x19
        /*01e2*/ 	.short	0x0034


	//----- nvinfo : EIATTR_PARAM_CBANK
	.align		4
        /*01e4*/ 	.byte	0x04, 0x0a
        /*01e6*/ 	.short	(.L_7251 - .L_7250)
	.align		4
.L_7250:
        /*01e8*/ 	.word	index@(.nv.constant0._Z9cuda_gemmIiLi128ELi4ELi1ELi2048ELi64ELi64ELi64ELi0ELi0EEviiiPT_S1_S1_iii)
        /*01ec*/ 	.short	0x0380
        /*01ee*/ 	.short	0x0034


	//----- nvinfo : EIATTR_SW_WAR
	.align		4
.L_7251:
        /*01f0*/ 	.byte	0x04, 0x36
        /*01f2*/ 	.short	(.L_7253 - .L_7252)
.L_7252:
        /*01f4*/ 	.word	0x00000008
.L_7253:


//--------------------- .nv.info._Z9cuda_gemmIiLi128ELi4ELi1ELi2048ELi32ELi32ELi64ELi1ELi1EEviiiPT_S1_S1_iii --------------------------
	.section	.nv.info._Z9cuda_gemmIiLi128ELi4ELi1ELi2048ELi32ELi32ELi64ELi1ELi1EEviiiPT_S1_S1_iii,"",@"SHT_CUDA_INFO"
	.sectionflags	@""
	.align	4


	//----- nvinfo : EIATTR_CUDA_API_VERSION
	.align		4
        /*0000*/ 	.byte	0x04, 0x37
        /*0002*/ 	.short	(.L_7255 - .L_7254)
.L_7254:
        /*0004*/ 	.word	0x00000082


	//----- nvinfo : EIATTR_KPARAM_INFO
	.align		4
.L_7255:
        /*0008*/ 	.byte	0x04, 0x17
        /*000a*/ 	.short	(.L_7257 - .L_7256)
.L_7256:
        /*000c*/ 	.word	0x00000000
        /*0010*/ 	.short	0x0008
        /*0012*/ 	.short	0x0030
        /*0014*/ 	.byte	0x00, 0xf0, 0x11, 0x00


	//----- nvinfo : EIATTR_KPARAM_INFO
	.align		4
.L_7257:
        /*0018*/ 	.byte	0x04, 0x17
        /*001a*/ 	.short	(.L_7259 - .L_7258)
.L_7258:
        /*001c*/ 	.word	0x00000000
        /*0020*/ 	.short	0x0007
        /*0022*/ 	.short	0x002c
        /*0024*/ 	.byte	0x00, 0xf0, 0x11, 0x00


	//----- nvinfo : EIATTR_KPARAM_INFO
	.align		4
.L_7259:
        /*0028*/ 	.byte	0x04, 0x17
        /*002a*/ 	.short	(.L_7261 - .L_7260)
.L_7260:
        /*002c*/ 	.word	0x00000000
        /*0030*/ 	.short	0x0006
        /*0032*/ 	.short	0x0028
        /*0034*/ 	.byte	0x00, 0xf0, 0x11, 0x00


	//----- nvinfo : EIATTR_KPARAM_INFO
	.align		4
.L_7261:
        /*0038*/ 	.byte	0x04, 0x17
        /*003a*/ 	.short	(.L_7263 - .L_7262)
.L_7262:
        /*003c*/ 	.word	0x00000000
        /*0040*/ 	.short	0x0005
        /*0042*/ 	.short	0x0020
        /*0044*/ 	.byte	0x00, 0xf5, 0x21, 0x00


	//----- nvinfo : EIATTR_KPARAM_INFO
	.align		4
.L_7263:
        /*0048*/ 	.byte	0x04, 0x17
        /*004a*/ 	.short	(.L_7265 - .L_7264)
.L_7264:
        /*004c*/ 	.word	0x00000000
        /*0050*/ 	.short	0x0004
        /*0052*/ 	.short	0x0018
        /*0054*/ 	.byte	0x00, 0xf5, 0x21, 0x00


	//----- nvinfo : EIATTR_KPARAM_INFO
	.align		4
.L_7265:
        /*0058*/ 	.byte	0x04, 0x17
        /*005a*/ 	.short	(.L_7267 - .L_7266)
.L_7266:
        /*005c*/ 	.word	0x00000000
        /*0060*/ 	.short	0x0003
        /*0062*/ 	.short	0x0010
        /*0064*/ 	.byte	0x00, 0xf5, 0x21, 0x00


	//----- nvinfo : EIATTR_KPARAM_INFO
	.align		4
.L_7267:
        /*0068*/ 	.byte	0x04, 0x17
        /*006a*/ 	.short	(.L_7269 - .L_7268)
.L_7268:
        /*006c*/ 	.word	0x00000000
        /*0070*/ 	.short	0x0002
        /*0072*/ 	.short	0x0008
        /*0074*/ 	.byte	0x00, 0xf0, 0x11, 0x00


	//----- nvinfo : EIATTR_KPARAM_INFO
	.align		4
.L_7269:
        /*0078*/ 	.byte	0x04, 0x17
        /*007a*/ 	.short	(.L_7271 - .L_7270)
.L_7270:
        /*007c*/ 	.word	0x00000000
        /*0080*/ 	.short	0x0001
        /*0082*/ 	.short	0x0004
        /*0084*/ 	.byte	0x00, 0xf0, 0x11, 0x00


	//----- nvinfo : EIATTR_KPARAM_INFO
	.align		4
.L_7271:
        /*0088*/ 	.byte	0x04, 0x17
        /*008a*/ 	.short	(.L_7273 - .L_7272)
.L_7272:
        /*008c*/ 	.word	0x00000000
        /*0090*/ 	.short	0x0000
        /*0092*/ 	.short	0x0000
        /*0094*/ 	.byte	0x00, 0xf0, 0x11, 0x00


	//----- nvinfo : EIATTR_SPARSE_MMA_MASK
	.align		4
.L_7273:
        /*0098*/ 	.byte	0x03, 0x50
        /*009a*/ 	.short	0x0000


	//----- nvinfo : EIATTR_MAXREG_COUNT
	.align		4
        /*009c*/ 	.byte	0x03, 0x1b
        /*009e*/ 	.short	0x00ff


	//----- nvinfo : EIATTR_NUM_BARRIERS
	.align		4
        /*00a0*/ 	.byte	0x02, 0x4c
        /*00a2*/ 	.byte	0x01
	.zero		1


	//----- nvinfo : EIATTR_MERCURY_ISA_VERSION
	.align		4
        /*00a4*/ 	.byte	0x03, 0x5f
        /*00a6*/ 	.short	0x0101


	//----- nvinfo : EIATTR_COOP_GROUP_MASK_REGIDS
	.align		4
        /*00a8*/ 	.byte	0x04, 0x29
        /*00aa*/ 	.short	(.L_7275 - .L_7274)


	//   ....[0]....
.L_7274:
        /*00ac*/ 	.word	0xffffffff


	//   ....[1]....
        /*00b0*/ 	.word	0xffffffff


	//   ....[2]....
        /*00b4*/ 	.word	0xffffffff


	//   ....[3]....
        /*00b8*/ 	.word	0xffffffff


	//   ....[4]....
        /*00bc*/ 	.word	0xffffffff


	//   ....[5]....
        /*00c0*/ 	.word	0xffffffff


	//   ....[6]....
        /*00c4*/ 	.word	0xffffffff


	//   ....[7]....
        /*00c8*/ 	.word	0xffffffff


	//   ....[8]....
        /*00cc*/ 	.word	0xffffffff


	//   ....[9]....
        /*00d0*/ 	.word	0xffffffff


	//   ....[10]....
        /*00d4*/ 	.word	0xffffffff


	//   ....[11]....
        /*00d8*/ 	.word	0xffffffff


	//   ....[12]....
        /*00dc*/ 	.word	0xffffffff


	//   ....[13]....
        /*00e0*/ 	.word	0xffffffff


	//   ....[14]....
        /*00e4*/ 	.word	0xffffffff


	//   ....[15]....
        /*00e8*/ 	.word	0xffffffff


	//   ....[16]....
        /*00ec*/ 	.word	0xffffffff


	//----- nvinfo : EIATTR_COOP_GROUP_INSTR_OFFSETS
	.align		4
.L_7275:
        /*00f0*/ 	.byte	0x04, 0x28
        /*00f2*/ 	.short	(.L_7277 - .L_7276)


	//   ....[0]....
.L_7276:
        /*00f4*/ 	.word	0x00001130


	//   ....[1]....
        /*00f8*/ 	.word	0x00001140


	//   ....[2]....
        /*00fc*/ 	.word	0x00001150


	//   ....[3]....
        /*0100*/ 	.word	0x00001160


	//   ....[4]....
        /*0104*/ 	.word	0x00001170


	//   ....[5]....
        /*0108*/ 	.word	0x00001190


	//   ....[6]....
        /*010c*/ 	.word	0x000011b0


	//   ....[7]....
        /*0110*/ 	.word	0x000011d0


	//   ....[8]....
        /*0114*/ 	.word	0x000011f0


	//   ....[9]....
        /*0118*/ 	.word	0x00001250


	//   ....[10]....
        /*011c*/ 	.word	0x00001270


	//   ....[11]....
        /*0120*/ 	.word	0x00001290


	//   ....[12]....
        /*0124*/ 	.word	0x000012c0


	//   ....[13]....
        /*0128*/ 	.word	0x000012d0


	//   ....[14]....
        /*012c*/ 	.word	0x000012f0


	//   ....[15]....
        /*0130*/ 	.word	0x00001310


	//   ....[16]....
        /*0134*/ 	.word	0x000013a0


	//----- nvinfo : EIATTR_VRC_CTA_INIT_COUNT
	.align		4
.L_7277:
        /*0138*/ 	.byte	0x02, 0x4a
	.zero		1
	.zero		1


	//----- nvinfo : EIATTR_EXIT_INSTR_OFFSETS
	.align		4
        /*013c*/ 	.byte	0x04, 0x1c
        /*013e*/ 	.short	(.L_7279 - .L_7278)


	//   ....[0]....
.L_7278:
        /*0140*/ 	.word	0x00000050


	//   ....[1]....
        /*0144*/ 	.word	0x00001890


	//----- nvinfo : EIATTR_MAX_THREADS
	.align		4
.L_7279:
        /*0148*/ 	.byte	0x04, 0x05
        /*014a*/ 	.short	(.L_7281 - .L_7280)
.L_7280:
        /*014c*/ 	.word	0x00000080
        /*0150*/ 	.word	0x00000001
        /*0154*/ 	.word	0x00000001


	//----- nvinfo : EIATTR_CRS_STACK_SIZE
	.align		4
.L_7281:
        /*0158*/ 	.byte	0x04, 0x1e
        /*015a*/ 	.short	(.L_7283 - .L_7282)
.L_7282:
        /*015c*/ 	.word	0x00000000


	//----- nvinfo : EIATTR_CBANK_PARAM_SIZE
	.align		4
.L_7283:
        /*0160*/ 	.byte	0x03, 0x19
        /*0162*/ 	.short	0x0034


	//----- nvinfo : EIATTR_PARAM_CBANK
	.align		4
        /*0164*/ 	.byte	0x04, 0x0a
        /*0166*/ 	.short	(.L_7285 - .L_7284)
	.align		4
.L_7284:
        /*0168*/ 	.word	index@(.nv.constant0._Z9cuda_gemmIiLi128ELi4ELi1ELi2048ELi32ELi32ELi64ELi1ELi1EEviiiPT_S1_S1_iii)
        /*016c*/ 	.short	0x0380
        /*016e*/ 	.short	0x0034


	//----- nvinfo : EIATTR_SW_WAR
	.align		4
.L_7285:
        /*0170*/ 	.byte	0x04, 0x36
        /*0172*/ 	.short	(.L_7287 - .L_7286)
.L_7286:
        /*0174*/ 	.word	0x00000008
.L_7287:


//--------------------- .nv.info._Z9cuda_gemmIiLi128ELi4ELi1ELi2048ELi32ELi32ELi64ELi1ELi0EEviiiPT_S1_S1_iii --------------------------
	.section	.nv.info._Z9cuda_gemmIiLi128ELi4ELi1ELi2048ELi32ELi32ELi64ELi1ELi0EEviiiPT_S1_S1_iii,"",@"SHT_CUDA_INFO"
	.sectionflags	@""
	.align	4


	//----- nvinfo : EIATTR_CUDA_API_VERSION
	.align		4
        /*0000*/ 	.byte	0x04, 0x37
        /*0002*/ 	.short	(.L_7289 - .L_7288)
.L_7288:
        /*0004*/ 	.word	0x00000082


	//----- nvinfo : EIATTR_KPARAM_INFO
	.align		4
.L_7289:
        /*0008*/ 	.byte	0x04, 0x17
        /*000a*/ 	.short	(.L_7291 - .L_7290)
.L_7290:
        /*000c*/ 	.word	0x00000000
        /*0010*/ 	.short	0x0008
        /*0012*/ 	.short	0x0030
        /*0014*/ 	.byte	0x00, 0xf0, 0x11, 0x00


	//----- nvinfo : EIATTR_KPARAM_INFO
	.align		4
.L_7291:
        /*0018*/ 	.byte	0x04, 0x17
        /*001a*/ 	.short	(.L_7293 - .L_7292)
.L_7292:
        /*001c*/ 	.word	0x00000000
        /*0020*/ 	.short	0x0007
        /*0022*/ 	.short	0x002c
        /*0024*/ 	.byte	0x00, 0xf0, 0x11, 0x00


	//----- nvinfo : EIATTR_KPARAM_INFO
	.align		4
.L_7293:
        /*0028*/ 	.byte	0x04, 0x17
        /*002a*/ 	.short	(.L_7295 - .L_7294)
.L_7294:
        /*002c*/ 	.word	0x00000000
        /*0030*/ 	.short	0x0006
        /*0032*/ 	.short	0x0028
        /*0034*/ 	.byte	0x00, 0xf0, 0x11, 0x00


	//----- nvinfo : EIATTR_KPARAM_INFO
	.align		4
.L_7295:
        /*0038*/ 	.byte	0x04, 0x17
        /*003a*/ 	.short	(.L_7297 - .L_7296)
.L_7296:
        /*003c*/ 	.word	0x00000000
        /*0040*/ 	.short	0x0005
        /*0042*/ 	.short	0x0020
        /*0044*/ 	.byte	0x00, 0xf5, 0x21, 0x00


	//----- nvinfo : EIATTR_KPARAM_INFO
	.align		4
.L_7297:
        /*0048*/ 	.byte	0x04, 0x17
        /*004a*/ 	.short	(.L_7299 - .L_7298)
.L_7298:
        /*004c*/ 	.word	0x00000000
        /*0050*/ 	.short	0x0004
        /*0052*/ 	.short	0x0018
        /*0054*/ 	.byte	0x00, 0xf5, 0x21, 0x00


	//----- nvinfo : EIATTR_KPARAM_INFO
	.align		4
.L_7299:
        /*0058*/ 	.byte	0x04, 0x17
        /*005a*/ 	.short	(.L_7301 - .L_7300)
.L_7300:
        /*005c*/ 	.word	0x00000000
        /*0060*/ 	.short	0x0003
        /*0062*/ 	.short	0x0010
        /*0064*/ 	.byte	0x00, 0xf5, 0x21, 0x00


	//----- nvinfo : EIATTR_KPARAM_INFO
	.align		4
.L_7301:
        /*0068*/ 	.byte	0x04, 0x17
        /*006a*/ 	.short	(.L_7303 - .L_7302)
.L_7302:
        /*006c*/ 	.word	0x00000000
        /*0070*/ 	.short	0x0002
        /*0072*/ 	.short	0x0008
        /*0074*/ 	.byte	0x00, 0xf0, 0x11, 0x00


	//----- nvinfo : EIATTR_KPARAM_INFO
	.align		4
.L_7303:
        /*0078*/ 	.byte	0x04, 0x17
        /*007a*/ 	.short	(.L_7305 - .L_7304)
.L_7304:
        /*007c*/ 	.word	0x00000000
        /*0080*/ 	.short	0x0001
        /*0082*/ 	.short	0x0004
        /*0084*/ 	.byte	0x00, 0xf0, 0x11, 0x00


	//----- nvinfo : EIATTR_KPARAM_INFO
	.align		4
.L_7305:
        /*0088*/ 	.byte	0x04, 0x17
        /*008a*/ 	.short	(.L_7307 - .L_7306)
.L_7306:
        /*008c*/ 	.word	0x00000000
        /*0090*/ 	.short	0x0000
        /*0092*/ 	.short	0x0000
        /*0094*/ 	.byte	0x00, 0xf0, 0x11, 0x00


	//----- nvinfo : EIATTR_SPARSE_MMA_MASK
	.align		4
.L_7307:
        /*0098*/ 	.byte	0x03, 0x50
        /*009a*/ 	.short	0x0000


	//----- nvinfo : EIATTR_MAXREG_COUNT
	.align		4
        /*009c*/ 	.byte	0x03, 0x1b
        /*009e*/ 	.short	0x00ff


	//----- nvinfo : EIATTR_NUM_BARRIERS
	.align		4
        /*00a0*/ 	.byte	0x02, 0x4c
        /*00a2*/ 	.byte	0x01
	.zero		1


	//----- nvinfo : EIATTR_ANNOTATIONS
	.align		4
        /*00a4*/ 	.byte	0x04, 0x55
        /*00a6*/ 	.short	(.L_7309 - .L_7308)


	//   ....[0]....
.L_7308:
        /*00a8*/ 	.word	0x00000001
        /*00ac*/ 	.byte	0x70, 0x04, 0x00, 0x00, 0x01, 0x00, 0x00, 0x00, 0x60, 0x0c, 0x00, 0x00, 0x01, 0x00, 0x00, 0x00
        /*00bc*/ 	.byte	0xa0, 0x0d, 0x00, 0x00, 0x01, 0x00, 0x00, 0x00, 0xf0, 0x0d, 0x00, 0x00


	//----- nvinfo : EIATTR_MERCURY_ISA_VERSION
	.align		4
.L_7309:
        /*00c8*/ 	.byte	0x03, 0x5f
        /*00ca*/ 	.short	0x0101


	//----- nvinfo : EIATTR_COOP_GROUP_MASK_REGIDS
	.align		4
        /*00cc*/ 	.byte	0x04, 0x29
        /*00ce*/ 	.short	(.L_7311 - .L_7310)


	//   ....[0]....
.L_7310:
        /*00d0*/ 	.word	0xffffffff


	//   ....[1]....
        /*00d4*/ 	.word	0xffffffff


	//   ....[2]....
        /*00d8*/ 	.word	0xffffffff


	//   ....[3]....
        /*00dc*/ 	.word	0xffffffff


	//   ....[4]....
        /*00e0*/ 	.word	0xffffffff


	//   ....[5]....
        /*00e4*/ 	.word	0xffffffff


	//   ....[6]....
        /*00e8*/ 	.word	0xffffffff


	//   ....[7]....
        /*00ec*/ 	.word	0xffffffff


	//   ....[8]....
        /*00f0*/ 	.word	0xffffffff


	//   ....[9]....
        /*00f4*/ 	.word	0xffffffff


	//   ....[10]....
        /*00f8*/ 	.word	0xffffffff


	//   ....[11]....
        /*00fc*/ 	.word	0xffffffff


	//   ....[12]....
        /*0100*/ 	.word	0xffffffff


	//   ....[13]....
        /*0104*/ 	.word	0xffffffff


	//   ....[14]....
        /*0108*/ 	.word	0xffffffff


	//   ....[15]....
        /*010c*/ 	.word	0xffffffff


	//   ....[16]....
        /*0110*/ 	.word	0xffffffff


	//   ....[17]....
        /*0114*/ 	.word	0x05000040


	//   ....[18]....
        /*0118*/ 	.word	0x05000040


	//   ....[19]....
        /*011c*/ 	.word	0x05000040


	//   ....[20]....
        /*0120*/ 	.word	0x05000040


	//   ....[21]....
        /*0124*/ 	.word	0x05000040


	//   ....[22]....
        /*0128*/ 	.word	0x05000040


	//   ....[23]....
        /*012c*/ 	.word	0x05000040


	//   ....[24]....
        /*0130*/ 	.word	0x05000040


	//   ....[25]....
        /*0134*/ 	.word	0x05000040


	//   ....[26]....
        /*0138*/ 	.word	0x05000040


	//   ....[27]....
        /*013c*/ 	.word	0x05000040


	//   ....[28]....
        /*0140*/ 	.word	0x05000040


	//   ....[29]....
        /*0144*/ 	.word	0x05000040


	//   ....[30]....
        /*0148*/ 	.word	0x05000040


	//   ....[31]....
        /*014c*/ 	.word	0x05000040


	//   ....[32]....
        /*0150*/ 	.word	0x05000040


	//----- nvinfo : EIATTR_COOP_GROUP_INSTR_OFFSETS
	.align		4
.L_7311:
        /*0154*/ 	.byte	0x04, 0x28
        /*0156*/ 	.short	(.L_7313 - .L_7312)


	//   ....[0]....
.L_7312:
        /*0158*/ 	.word	0x00001fe0


	//   ....[1]....
        /*015c*/ 	.word	0x00002040


	//   ....[2]....
        /*0160*/ 	.word	0x000020a0


	//   ....[3]....
        /*0164*/ 	.word	0x00002100


	//   ....[4]....
        /*0168*/ 	.word	0x00002160


	//   ....[5]....
        /*016c*/ 	.word	0x000021c0


	//   ....[6]....
        /*0170*/ 	.word	0x00002220


	//   ....[7]....
        /*0174*/ 	.word	0x00002280


	//   ....[8]....
        /*0178*/ 	.word	0x000022e0


	//   ....[9]....
        /*017c*/ 	.word	0x00002340


	//   ....[10]....
        /*0180*/ 	.word	0x000023a0


	//   ....[11]....
        /*0184*/ 	.word	0x00002400


	//   ....[12]....
        /*0188*/ 	.word	0x00002460


	//   ....[13]....
        /*018c*/ 	.word	0x000024c0


	//   ....[14]....
        /*0190*/ 	.word	0x00002520


	//   ....[15]....
        /*0194*/ 	.word	0x00002580


	//   ....[16]....
        /*0198*/ 	.word	0x00002a30


	//   ....[17]....
        /*019c*/ 	.word	0x00003060


	//   ....[18]....
        /*01a0*/ 	.word	0x000030f0


	//   ....[19]....
        /*01a4*/ 	.word	0x00003180


	//   ....[20]....
        /*01a8*/ 	.word	0x00003210


	//   ....[21]....
        /*01ac*/ 	.word	0x000032a0


	//   ....[22]....
        /*01b0*/ 	.word	0x00003330


	//   ....[23]....
        /*01b4*/ 	.word	0x000033c0


	//   ....[24]....
        /*01b8*/ 	.word	0x00003450


	//   ....[25]....
        /*01bc*/ 	.word	0x000034e0


	//   ....[26]....
        /*01c0*/ 	.word	0x00003570


	//   ....[27]....
        /*01c4*/ 	.word	0x00003600


	//   ....[28]....
        /*01c8*/ 	.word	0x00003690


	//   ....[29]....
        /*01cc*/ 	.word	0x00003720


	//   ....[30]....
        /*01d0*/ 	.word	0x000037b0


	//   ....[31]....
        /*01d4*/ 	.word	0x00003840


	//   ....[32]....
        /*01d8*/ 	.word	0x000038d0


	//----- nvinfo : EIATTR_VRC_CTA_INIT_COUNT
	.align		4
.L_7313:
        /*01dc*/ 	.byte	0x02, 0x4a
	.zero		1
	.zero		1


	//----- nvinfo : EIATTR_EXIT_INSTR_OFFSETS
	.align		4
        /*01e0*/ 	.byte	0x04, 0x1c
        /*01e2*/ 	.short	(.L_7315 - .L_7314)


	//   ....[0]....
.L_7314:
        /*01e4*/ 	.word	0x00000330


	//   ....[1]....
        /*01e8*/ 	.word	0x00003010


	//----- nvinfo : EIATTR_MAX_THREADS
	.align		4
.L_7315:
        /*01ec*/ 	.byte	0x04, 0x05
        /*01ee*/ 	.short	(.L_7317 - .L_7316)
.L_7316:
        /*01f0*/ 	.word	0x00000080
        /*01f4*/ 	.word	0x00000001
        /*01f8*/ 	.word	0x00000001


	//----- nvinfo : EIATTR_CRS_STACK_SIZE
	.align		4
.L_7317:
        /*01fc*/ 	.byte	0x04, 0x1e
        /*01fe*/ 	.short	(.L_7319 - .L_7318)
.L_7318:
        /*0200*/ 	.word	0x00000000


	//----- nvinfo : EIATTR_CBANK_PARAM_SIZE
	.align		4
.L_7319:
        /*0204*/ 	.byte	0x03, 0x19
        /*0206*/ 	.short	0x0034


	//----- nvinfo : EIATTR_PARAM_CBANK
	.align		4
        /*0208*/ 	.byte	0x04, 0x0a
        /*020a*/ 	.short	(.L_7321 - .L_7320)
	.align		4
.L_7320:
        /*020c*/ 	.word	index@(.nv.constant0._Z9cuda_gemmIiLi128ELi4ELi1ELi2048ELi32ELi32ELi64ELi1ELi0EEviiiPT_S1_S1_iii)
        /*0210*/ 	.short	0x0380
        /*0212*/ 	.short	0x0034


	//----- nvinfo : EIATTR_SW_WAR
	.align		4
.L_7321:
        /*0214*/ 	.byte	0x04, 0x36
        /*0216*/ 	.short	(.L_7323 - .L_7322)
.L_7322:
        /*0218*/ 	.word	0x00000008
.L_7323:


//--------------------- .nv.info._Z9cuda_gemmIiLi128ELi4ELi1ELi2048ELi32ELi32ELi64ELi0ELi1EEviiiPT_S1_S1_iii --------------------------
	.section	.nv.info._Z9cuda_gemmIiLi128ELi4ELi1ELi2048ELi32ELi32ELi64ELi0ELi1EEviiiPT_S1_S1_iii,"",@"SHT_CUDA_INFO"
	.sectionflags	@""
	.align	4


	//----- nvinfo : EIATTR_CUDA_API_VERSION
	.align		4
        /*0000*/ 	.byte	0x04, 0x37
        /*0002*/ 	.short	(.L_7325 - .L_7324)
.L_7324:
        /*0004*/ 	.word	0x00000082


	//----- nvinfo : EIATTR_KPARAM_INFO
	.align		4
.L_7325:
        /*0008*/ 	.byte	0x04, 0x17
        /*000a*/ 	.short	(.L_7327 - .L_7326)
.L_7326:
        /*000c*/ 	.word	0x00000000
        /*0010*/ 	.short	0x0008
        /*0012*/ 	.short	0x0030
        /*0014*/ 	.byte	0x00, 0xf0, 0x11, 0x00


	//----- nvinfo : EIATTR_KPARAM_INFO
	.align		4
.L_7327:
        /*0018*/ 	.byte	0x04, 0x17
        /*001a*/ 	.short	(.L_7329 - .L_7328)
.L_7328:
        /*001c*/ 	.word	0x00000000
        /*0020*/ 	.short	0x0007
        /*0022*/ 	.short	0x002c
        /*0024*/ 	.byte	0x00, 0xf0, 0x11, 0x00


	//----- nvinfo : EIATTR_KPARAM_INFO
	.align		4
.L_7329:
        /*0028*/ 	.byte	0x04, 0x17
        /*002a*/ 	.short	(.L_7331 - .L_7330)
.L_7330:
        /*002c*/ 	.word	0x00000000
        /*0030*/ 	.short	0x0006
        /*0032*/ 	.short	0x0028
        /*0034*/ 	.byte	0x00, 0xf0, 0x11, 0x00


	//----- nvinfo : EIATTR_KPARAM_INFO
	.align		4
.L_7331:
        /*0038*/ 	.byte	0x04, 0x17
        /*003a*/ 	.short	(.L_7333 - .L_7332)
.L_7332:
        /*003c*/ 	.word	0x00000000
        /*0040*/ 	.short	0x0005
        /*0042*/ 	.short	0x0020
        /*0044*/ 	.byte	0x00, 0xf5, 0x21, 0x00


	//----- nvinfo : EIATTR_KPARAM_INFO
	.align		4
.L_7333:
        /*0048*/ 	.byte	0x04, 0x17
        /*004a*/ 	.short	(.L_7335 - .L_7334)
.L_7334:
        /*004c*/ 	.word	0x00000000
        /*0050*/ 	.short	0x0004
        /*0052*/ 	.short	0x0018
        /*0054*/ 	.byte	0x00, 0xf5, 0x21, 0x00


	//----- nvinfo : EIATTR_KPARAM_INFO
	.align		4
.L_7335:
        /*0058*/ 	.byte	0x04, 0x17
        /*005a*/ 	.short	(.L_7337 - .L_7336)
.L_7336:
        /*005c*/ 	.word	0x00000000
        /*0060*/ 	.short	0x0003
        /*0062*/ 	.short	0x0010
        /*0064*/ 	.byte	0x00, 0xf5, 0x21, 0x00


	//----- nvinfo : EIATTR_KPARAM_INFO
	.align		4
.L_7337:
        /*0068*/ 	.byte	0x04, 0x17
        /*006a*/ 	.short	(.L_7339 - .L_7338)
.L_7338:
        /*006c*/ 	.word	0x00000000
        /*0070*/ 	.short	0x0002
        /*0072*/ 	.short	0x0008
        /*0074*/ 	.byte	0x00, 0xf0, 0x11, 0x00


	//----- nvinfo : EIATTR_KPARAM_INFO
	.align		4
.L_7339:
        /*0078*/ 	.byte	0x04, 0x17
        /*007a*/ 	.short	(.L_7341 - .L_7340)
.L_7340:
        /*007c*/ 	.word	0x00000000
        /*0080*/ 	.short	0x0001
        /*0082*/ 	.short	0x0004
        /*0084*/ 	.byte	0x00, 0xf0, 0x11, 0x00


	//----- nvinfo : EIATTR_KPARAM_INFO
	.align		4
.L_7341:
        /*0088*/ 	.byte	0x04, 0x17
        /*008a*/ 	.short	(.L_7343 - .L_7342)
.L_7342:
        /*008c*/ 	.word	0x00000000
        /*0090*/ 	.short	0x0000
        /*0092*/ 	.short	0x0000
        /*0094*/ 	.byte	0x00, 0xf0, 0x11, 0x00


	//----- nvinfo : EIATTR_SPARSE_MMA_MASK
	.align		4
.L_7343:
        /*0098*/ 	.byte	0x03, 0x50
        /*009a*/ 	.short	0x0000


	//----- nvinfo : EIATTR_MAXREG_COUNT
	.align		4
        /*009c*/ 	.byte	0x03, 0x1b
        /*009e*/ 	.short	0x00ff


	//----- nvinfo : EIATTR_NUM_BARRIERS
	.align		4
        /*00a0*/ 	.byte	0x02, 0x4c
        /*00a2*/ 	.byte	0x01
	.zero		1


	//----- nvinfo : EIATTR_MERCURY_ISA_VERSION
	.align		4
        /*00a4*/ 	.byte	0x03, 0x5f
        /*00a6*/ 	.short	0x0101


	//----- nvinfo : EIATTR_COOP_GROUP_MASK_REGIDS
	.align		4
        /*00a8*/ 	.byte	0x04, 0x29
        /*00aa*/ 	.short	(.L_7345 - .L_7344)


	//   ....[0]....
.L_7344:
        /*00ac*/ 	.word	0xffffffff


	//   ....[1]....
        /*00b0*/ 	.word	0xffffffff


	//   ....[2]....
        /*00b4*/ 	.word	0xffffffff


	//   ....[3]....
        /*00b8*/ 	.word	0xffffffff


	//   ....[4]....
        /*00bc*/ 	.word	0xffffffff


	//   ....[5]....
        /*00c0*/ 	.word	0xffffffff


	//   ....[6]....
        /*00c4*/ 	.word	0xffffffff


	//   ....[7]....
        /*00c8*/ 	.word	0xffffffff


	//   ....[8]....
        /*00cc*/ 	.word	0xffffffff


	//   ....[9]....
        /*00d0*/ 	.word	0xffffffff


	//   ....[10]....
        /*00d4*/ 	.word	0xffffffff


	//   ....[11]....
        /*00d8*/ 	.word	0xffffffff


	//   ....[12]....
        /*00dc*/ 	.word	0xffffffff


	//   ....[13]....
        /*00e0*/ 	.word	0xffffffff


	//   ....[14]....
        /*00e4*/ 	.word	0xffffffff


	//   ....[15]....
        /*00e8*/ 	.word	0xffffffff


	//   ....[16]....
        /*00ec*/ 	.word	0xffffffff


	//----- nvinfo : EIATTR_COOP_GROUP_INSTR_OFFSETS
	.align		4
.L_7345:
        /*00f0*/ 	.byte	0x04, 0x28
        /*00f2*/ 	.short	(.L_7347 - .L_7346)


	//   ....[0]....
.L_7346:
        /*00f4*/ 	.word	0x00001130


	//   ....[1]....
        /*00f8*/ 	.word	0x00001140


	//   ....[2]....
        /*00fc*/ 	.word	0x00001150


	//   ....[3]....
        /*0100*/ 	.word	0x00001170


	//   ....[4]....
        /*0104*/ 	.word	0x00001190


	//   ....[5]....
        /*0108*/ 	.word	0x000011b0


	//   ....[6]....
        /*010c*/ 	.word	0x000011d0


	//   ....[7]....
        /*0110*/ 	.word	0x000011f0


	//   ....[8]....
        /*0114*/ 	.word	0x00001220


	//   ....[9]....
        /*0118*/ 	.word	0x00001240


	//   ....[10]....
        /*011c*/ 	.word	0x00001260


	//   ....[11]....
        /*0120*/ 	.word	0x00001280


	//   ....[12]....
        /*0124*/ 	.word	0x000012a0


	//   ....[13]....
        /*0128*/ 	.word	0x000012c0


	//   ....[14]....
        /*012c*/ 	.word	0x000012e0


	//   ....[15]....
        /*0130*/ 	.word	0x00001310


	//   ....[16]....
        /*0134*/ 	.word	0x000013a0


	//----- nvinfo : EIATTR_VRC_CTA_INIT_COUNT
	.align		4
.L_7347:
        /*0138*/ 	.byte	0x02, 0x4a
	.zero		1
	.zero		1


	//----- nvinfo : EIATTR_EXIT_INSTR_OFFSETS
	.align		4
        /*013c*/ 	.byte	0x04, 0x1c
        /*013e*/ 	.short	(.L_7349 - .L_7348)


	//   ....[0]....
.L_7348:
        /*0140*/ 	.word	0x00000050


	//   ....[1]....
        /*0144*/ 	.word	0x00001a00


	//----- nvinfo : EIATTR_MAX_THREADS
	.align		4
.L_7349:
        /*0148*/ 	.byte	0x04, 0x05
        /*014a*/ 	.short	(.L_7351 - .L_7350)
.L_7350:
        /*014c*/ 	.word	0x00000080
        /*0150*/ 	.word	0x00000001
        /*0154*/ 	.word	0x00000001


	//----- nvinfo : EIATTR_CRS_STACK_SIZE
	.align		4
.L_7351:
        /*0158*/ 	.byte	0x04, 0x1e
        /*015a*/ 	.short	(.L_7353 - .L_7352)
.L_7352:
        /*015c*/ 	.word	0x00000000


	//----- nvinfo : EIATTR_CBANK_PARAM_SIZE
	.align		4
.L_7353:
        /*0160*/ 	.byte	0x03, 0x19
        /*0162*/ 	.short	0x0034


	//----- nvinfo : EIATTR_PARAM_CBANK
	.align		4
        /*0164*/ 	.byte	0x04, 0x0a
        /*0166*/ 	.short	(.L_7355 - .L_7354)
	.align		4
.L_7354:
        /*0168*/ 	.word	index@(.nv.constant0._Z9cuda_gemmIiLi128ELi4ELi1ELi2048ELi32ELi32ELi64ELi0ELi1EEviiiPT_S1_S1_iii)
        /*016c*/ 	.short	0x0380
        /*016e*/ 	.short	0x0034


	//----- nvinfo : EIATTR_SW_WAR
	.align		4
.L_7355:
        /*0170*/ 	.byte	0x04, 0x36
        /*0172*/ 	.short	(.L_7357 - .L_7356)
.L_7356:
        /*0174*/ 	.word	0x00000008
.L_7357:


//--------------------- .nv.info._Z9cuda_gemmIiLi128ELi4ELi1ELi2048ELi32ELi32ELi64ELi0ELi0EEviiiPT_S1_S1_iii --------------------------
	.section	.nv.info._Z9cuda_gemmIiLi128ELi4ELi1ELi2048ELi32ELi32ELi64ELi0ELi0EEviiiPT_S1_S1_iii,"",@"SHT_CUDA_INFO"
	.sectionflags	@""
	.align	4


	//----- nvinfo : EIATTR_CUDA_API_VERSION
	.align		4
        /*0000*/ 	.byte	0x04, 0x37
        /*0002*/ 	.short	(.L_7359 - .L_7358)
.L_7358:
        /*0004*/ 	.word	0x00000082


	//----- nvinfo : EIATTR_KPARAM_INFO
	.align		4
.L_7359:
        /*0008*/ 	.byte	0x04, 0x17
        /*000a*/ 	.short	(.L_7361 - .L_7360)
.L_7360:
        /*000c*/ 	.word	0x00000000
        /*0010*/ 	.short	0x0008
        /*0012*/ 	.short	0x0030
        /*0014*/ 	.byte	0x00, 0xf0, 0x11, 0x00


	//----- nvinfo : EIATTR_KPARAM_INFO
	.align		4
.L_7361:
        /*0018*/ 	.byte	0x04, 0x17
        /*001a*/ 	.short	(.L_7363 - .L_7362)
.L_7362:
        /*001c*/ 	.word	0x00000000
        /*0020*/ 	.short	0x0007
        /*0022*/ 	.short	0x002c
        /*0024*/ 	.byte	0x00, 0xf0, 0x11, 0x00


	//----- nvinfo : EIATTR_KPARAM_INFO
	.align		4
.L_7363:
        /*0028*/ 	.byte	0x04, 0x17
        /*002a*/ 	.short	(.L_7365 - .L_7364)
.L_7364:
        /*002c*/ 	.word	0x00000000
        /*0030*/ 	.short	0x0006
        /*0032*/ 	.short	0x0028
        /*0034*/ 	.byte	0x00, 0xf0, 0x11, 0x00


	//----- nvinfo : EIATTR_KPARAM_INFO
	.align		4
.L_7365:
        /*0038*/ 	.byte	0x04, 0x17
        /*003a*/ 	.short	(.L_7367 - .L_7366)
.L_7366:
        /*003c*/ 	.word	0x00000000
        /*0040*/ 	.short	0x0005
        /*0042*/ 	.short	0x0020
        /*0044*/ 	.byte	0x00, 0xf5, 0x21, 0x00


	//----- nvinfo : EIATTR_KPARAM_INFO
	.align		4
.L_7367:
        /*0048*/ 	.byte	0x04, 0x17
        /*004a*/ 	.short	(.L_7369 - .L_7368)
.L_7368:
        /*004c*/ 	.word	0x00000000
        /*0050*/ 	.short	0x0004
        /*0052*/ 	.short	0x0018
        /*0054*/ 	.byte	0x00, 0xf5, 0x21, 0x00


	//----- nvinfo : EIATTR_KPARAM_INFO
	.align		4
.L_7369:
        /*0058*/ 	.byte	0x04, 0x17
        /*005a*/ 	.short	(.L_7371 - .L_7370)
.L_7370:
        /*005c*/ 	.word	0x00000000
        /*0060*/ 	.short	0x0003
        /*0062*/ 	.short	0x0010
        /*0064*/ 	.byte	0x00, 0xf5, 0x21, 0x00


	//----- nvinfo : EIATTR_KPARAM_INFO
	.align		4
.L_7371:
        /*0068*/ 	.byte	0x04, 0x17
        /*006a*/ 	.short	(.L_7373 - .L_7372)
.L_7372:
        /*006c*/ 	.word	0x00000000
        /*0070*/ 	.short	0x0002
        /*0072*/ 	.short	0x0008
        /*0074*/ 	.byte	0x00, 0xf0, 0x11, 0x00


	//----- nvinfo : EIATTR_KPARAM_INFO
	.align		4
.L_7373:
        /*0078*/ 	.byte	0x04, 0x17
        /*007a*/ 	.short	(.L_7375 - .L_7374)
.L_7374:
        /*007c*/ 	.word	0x00000000
        /*0080*/ 	.short	0x0001
        /*0082*/ 	.short	0x0004
        /*0084*/ 	.byte	0x00, 0xf0, 0x11, 0x00


	//----- nvinfo : EIATTR_KPARAM_INFO
	.align		4
.L_7375:
        /*0088*/ 	.byte	0x04, 0x17
        /*008a*/ 	.short	(.L_7377 - .L_7376)
.L_7376:
        /*008c*/ 	.word	0x00000000
        /*0090*/ 	.short	0x0000
        /*0092*/ 	.short	0x0000
        /*0094*/ 	.byte	0x00, 0xf0, 0x11, 0x00


	//----- nvinfo : EIATTR_SPARSE_MMA_MASK
	.align		4
.L_7377:
        /*0098*/ 	.byte	0x03, 0x50
        /*009a*/ 	.short	0x0000


	//----- nvinfo : EIATTR_MAXREG_COUNT
	.align		4
        /*009c*/ 	.byte	0x03, 0x1b
        /*009e*/ 	.short	0x00ff


	//----- nvinfo : EIATTR_NUM_BARRIERS
	.align		4
        /*00a0*/ 	.byte	0x02, 0x4c
        /*00a2*/ 	.byte	0x01
	.zero		1


	//----- nvinfo : EIATTR_MERCURY_ISA_VERSION
	.align		4
        /*00a4*/ 	.byte	0x03, 0x5f
        /*00a6*/ 	.short	0x0101


	//----- nvinfo : EIATTR_COOP_GROUP_MASK_REGIDS
	.align		4
        /*00a8*/ 	.byte	0x04, 0x29
        /*00aa*/ 	.short	(.L_7379 - .L_7378)


	//   ....[0]....
.L_7378:
        /*00ac*/ 	.word	0xffffffff


	//   ....[1]....
        /*00b0*/ 	.word	0xffffffff


	//   ....[2]....
        /*00b4*/ 	.word	0xffffffff


	//   ....[3]....
        /*00b8*/ 	.word	0xffffffff


	//   ....[4]....
        /*00bc*/ 	.word	0xffffffff


	//   ....[5]....
        /*00c0*/ 	.word	0xffffffff


	//   ....[6]....
        /*00c4*/ 	.word	0xffffffff


	//   ....[7]....
        /*00c8*/ 	.word	0xffffffff


	//   ....[8]....
        /*00cc*/ 	.word	0xffffffff


	//   ....[9]....
        /*00d0*/ 	.word	0xffffffff


	//   ....[10]....
        /*00d4*/ 	.word	0xffffffff


	//   ....[11]....
        /*00d8*/ 	.word	0xffffffff


	//   ....[12]....
        /*00dc*/ 	.word	0xffffffff


	//   ....[13]....
        /*00e0*/ 	.word	0xffffffff


	//   ....[14]....
        /*00e4*/ 	.word	0xffffffff


	//   ....[15]....
        /*00e8*/ 	.word	0xffffffff


	//   ....[16]....
        /*00ec*/ 	.word	0xffffffff


	//   ....[17]....
        /*00f0*/ 	.word	0x05000018


	//   ....[18]....
        /*00f4*/ 	.word	0x05000018


	//   ....[19]....
        /*00f8*/ 	.word	0x05000018


	//   ....[20]....
        /*00fc*/ 	.word	0x05000018


	//   ....[21]....
        /*0100*/ 	.word	0x05000018


	//   ....[22]....
        /*0104*/ 	.word	0x05000018


	//   ....[23]....
        /*0108*/ 	.word	0x05000018


	//   ....[24]....
        /*010c*/ 	.word	0x05000018


	//   ....[25]....
        /*0110*/ 	.word	0x05000018


	//   ....[26]....
        /*0114*/ 	.word	0x05000018


	//   ....[27]....
        /*0118*/ 	.word	0x05000018


	//   ....[28]....
        /*011c*/ 	.word	0x05000018


	//   ....[29]....
        /*0120*/ 	.word	0x05000018


	//   ....[30]....
        /*0124*/ 	.word	0x05000018


	//   ....[31]....
        /*0128*/ 	.word	0x05000018


	//   ....[32]....
        /*012c*/ 	.word	0x05000018


	//----- nvinfo : EIATTR_COOP_GROUP_INSTR_OFFSETS
	.align		4
.L_7379:
        /*0130*/ 	.byte	0x04, 0x28
        /*0132*/ 	.short	(.L_7381 - .L_7380)


	//   ....[0]....
.L_7380:
        /*0134*/ 	.word	0x00001e60


	//   ....[1]....
        /*0138*/ 	.word	0x00001ec0


	//   ....[2]....
        /*013c*/ 	.word	0x00001f20


	//   ....[3]....
        /*0140*/ 	.word	0x00001f80


	//   ....[4]....
        /*0144*/ 	.word	0x00001fe0


	//   ....[5]....
        /*0148*/ 	.word	0x00002040


	//   ....[6]....
        /*014c*/ 	.word	0x000020a0


	//   ....[7]....
        /*0150*/ 	.word	0x00002100


	//   ....[8]....
        /*0154*/ 	.word	0x00002160


	//   ....[9]....
        /*0158*/ 	.word	0x000021c0


	//   ....[10]....
        /*015c*/ 	.word	0x00002220


	//   ....[11]....
        /*0160*/ 	.word	0x00002280


	//   ....[12]....
        /*0164*/ 	.word	0x000022e0


	//   ....[13]....
        /*0168*/ 	.word	0x00002340


	//   ....[14]....
        /*016c*/ 	.word	0x000023a0


	//   ....[15]....
        /*0170*/ 	.word	0x00002400


	//   ....[16]....
        /*0174*/ 	.word	0x000028c0


	//   ....[17]....
        /*0178*/ 	.word	0x00003930


	//   ....[18]....
        /*017c*/ 	.word	0x000039b0


	//   ....[19]....
        /*0180*/ 	.word	0x00003a50


	//   ....[20]....
        /*0184*/ 	.word	0x00003ae0


	//   ....[21]....
        /*0188*/ 	.word	0x00003b80


	//   ....[22]....
        /*018c*/ 	.word	0x00003c10


	//   ....[23]....
        /*0190*/ 	.word	0x00003cb0


	//   ....[24]....
        /*0194*/ 	.word	0x00003d40


	//   ....[25]....
        /*0198*/ 	.word	0x00003de0


	//   ....[26]....
        /*019c*/ 	.word	0x00003e70


	//   ....[27]....
        /*01a0*/ 	.word	0x00003f10


	//   ....[28]....
        /*01a4*/ 	.word	0x00003fa0


	//   ....[29]....
        /*01a8*/ 	.word	0x00004040


	//   ....[30]....
        /*01ac*/ 	.word	0x000040d0


	//   ....[31]....
        /*01b0*/ 	.word	0x00004170


	//   ....[32]....
        /*01b4*/ 	.word	0x00004200


	//----- nvinfo : EIATTR_VRC_CTA_INIT_COUNT
	.align		4
.L_7381:
        /*01b8*/ 	.byte	0x02, 0x4a
	.zero		1
	.zero		1


	//----- nvinfo : EIATTR_EXIT_INSTR_OFFSETS
	.align		4
        /*01bc*/ 	.byte	0x04, 0x1c
        /*01be*/ 	.short	(.L_7383 - .L_7382)


	//   ....[0]....
.L_7382:
        /*01c0*/ 	.word	0x000002f0


	//   ....[1]....
        /*01c4*/ 	.word	0x000038e0


	//----- nvinfo : EIATTR_MAX_THREADS
	.align		4
.L_7383:
        /*01c8*/ 	.byte	0x04, 0x05
        /*01ca*/ 	.short	(.L_7385 - .L_7384)
.L_7384:
        /*01cc*/ 	.word	0x00000080
        /*01d0*/ 	.word	0x00000001
        /*01d4*/ 	.word	0x00000001


	//----- nvinfo : EIATTR_CRS_STACK_SIZE
	.align		4
.L_7385:
        /*01d8*/ 	.byte	0x04, 0x1e
        /*01da*/ 	.short	(.L_7387 - .L_7386)
.L_7386:
        /*01dc*/ 	.word	0x00000000


	//----- nvinfo : EIATTR_CBANK_PARAM_SIZE
	.align		4
.L_7387:
        /*01e0*/ 	.byte	0x03, 0x19
        /*01e2*/ 	.short	0x0034


	//----- nvinfo : EIATTR_PARAM_CBANK
	.align		4
        /*01e4*/ 	.byte	0x04, 0x0a
        /*01e6*/ 	.short	(.L_7389 - .L_7388)
	.align		4
.L_7388:
        /*01e8*/ 	.word	index@(.nv.constant0._Z9cuda_gemmIiLi128ELi4ELi1ELi2048ELi32ELi32ELi64ELi0ELi0EEviiiPT_S1_S1_iii)
        /*01ec*/ 	.short	0x0380
        /*01ee*/ 	.short	0x0034


	//----- nvinfo : EIATTR_SW_WAR
	.align		4
.L_7389:
        /*01f0*/ 	.byte	0x04, 0x36
        /*01f2*/ 	.short	(.L_7391 - .L_7390)
.L_7390:
        /*01f4*/ 	.word	0x00000008
.L_7391:


//--------------------- .nv.info._Z9cuda_gemmIiLi128ELi4ELi1ELi2048ELi16ELi16ELi64ELi1ELi1EEviiiPT_S1_S1_iii --------------------------
	.section	.nv.info._Z9cuda_gemmIiLi128ELi4ELi1ELi2048ELi16ELi16ELi64ELi1ELi1EEviiiPT_S1_S1_iii,"",@"SHT_CUDA_INFO"
	.sectionflags	@""
	.align	4


	//----- nvinfo : EIATTR_CUDA_API_VERSION
	.align		4
        /*0000*/ 	.byte	0x04, 0x37
        /*0002*/ 	.short	(.L_7393 - .L_7392)
.L_7392:
        /*0004*/ 	.word	0x00000082


	//----- nvinfo : EIATTR_KPARAM_INFO
	.align		4
.L_7393:
        /*0008*/ 	.byte	0x04, 0x17
        /*000a*/ 	.short	(.L_7395 - .L_7394)
.L_7394:
        /*000c*/ 	.word	0x00000000
        /*0010*/ 	.short	0x0008
        /*0012*/ 	.short	0x0030
        /*0014*/ 	.byte	0x00, 0xf0, 0x11, 0x00


	//----- nvinfo : EIATTR_KPARAM_INFO
	.align		4
.L_7395:
        /*0018*/ 	.byte	0x04, 0x17
        /*001a*/ 	.short	(.L_7397 - .L_7396)
.L_7396:
        /*001c*/ 	.word	0x00000000
        /*0020*/ 	.short	0x0007
        /*0022*/ 	.short	0x002c
        /*0024*/ 	.byte	0x00, 0xf0, 0x11, 0x00


	//----- nvinfo : EIATTR_KPARAM_INFO
	.align		4
.L_7397:
        /*0028*/ 	.byte	0x04, 0x17
        /*002a*/ 	.short	(.L_7399 - .L_7398)
.L_7398:
        /*002c*/ 	.word	0x00000000
        /*0030*/ 	.short	0x0006
        /*0032*/ 	.short	0x0028
        /*0034*/ 	.byte	0x00, 0xf0, 0x11, 0x00


	//----- nvinfo : EIATTR_KPARAM_INFO
	.align		4
.L_7399:
        /*0038*/ 	.byte	0x04, 0x17
        /*003a*/ 	.short	(.L_7401 - .L_7400)
.L_7400:
        /*003c*/ 	.word	0x00000000
        /*0040*/ 	.short	0x0005
        /*0042*/ 	.short	0x0020
        /*0044*/ 	.byte	0x00, 0xf5, 0x21, 0x00


	//----- nvinfo : EIATTR_KPARAM_INFO
	.align		4
.L_7401:
        /*0048*/ 	.byte	0x04, 0x17
        /*004a*/ 	.short	(.L_7403 - .L_7402)
.L_7402:
        /*004c*/ 	.word	0x00000000
        /*0050*/ 	.short	0x0004
        /*0052*/ 	.short	0x0018
        /*0054*/ 	.byte	0x00, 0xf5, 0x21, 0x00


	//----- nvinfo : EIATTR_KPARAM_INFO
	.align		4
.L_7403:
        /*0058*/ 	.byte	0x04, 0x17
        /*005a*/ 	.short	(.L_7405 - .L_7404)
.L_7404:
        /*005c*/ 	.word	0x00000000
        /*0060*/ 	.short	0x0003
        /*0062*/ 	.short	0x0010
        /*0064*/ 	.byte	0x00, 0xf5, 0x21, 0x00


	//----- nvinfo : EIATTR_KPARAM_INFO
	.align		4
.L_7405:
        /*0068*/ 	.byte	0x04, 0x17
        /*006a*/ 	.short	(.L_7407 - .L_7406)
.L_7406:
        /*006c*/ 	.word	0x00000000
        /*0070*/ 	.short	0x0002
        /*0072*/ 	.short	0x0008
        /*0074*/ 	.byte	0x00, 0xf0, 0x11, 0x00


	//----- nvinfo : EIATTR_KPARAM_INFO
	.align		4
.L_7407:
        /*0078*/ 	.byte	0x04, 0x17
        /*007a*/ 	.short	(.L_7409 - .L_7408)
.L_7408:
        /*007c*/ 	.word	0x00000000
        /*0080*/ 	.short	0x0001
        /*0082*/ 	.short	0x0004
        /*0084*/ 	.byte	0x00, 0xf0, 0x11, 0x00


	//----- nvinfo : EIATTR_KPARAM_INFO
	.align		4
.L_7409:
        /*0088*/ 	.byte	0x04, 0x17
        /*008a*/ 	.short	(.L_7411 - .L_7410)
.L_7410:
        /*008c*/ 	.word	0x00000000
        /*0090*/ 	.short	0x0000
        /*0092*/ 	.short	0x0000
        /*0094*/ 	.byte	0x00, 0xf0, 0x11, 0x00


	//----- nvinfo : EIATTR_SPARSE_MMA_MASK
	.align		4
.L_7411:
        /*0098*/ 	.byte	0x03, 0x50
        /*009a*/ 	.short	0x0000


	//----- nvinfo : EIATTR_MAXREG_COUNT
	.align		4
        /*009c*/ 	.byte	0x03, 0x1b
        /*009e*/ 	.short	0x00ff


	//----- nvinfo : EIATTR_NUM_BARRIERS
	.align		4
        /*00a0*/ 	.byte	0x02, 0x4c
        /*00a2*/ 	.byte	0x01
	.zero		1


	//----- nvinfo : EIATTR_MERCURY_ISA_VERSION
	.align		4
        /*00a4*/ 	.byte	0x03, 0x5f
        /*00a6*/ 	.short	0x0101


	//----- nvinfo : EIATTR_COOP_GROUP_MASK_REGIDS
	.align		4
        /*00a8*/ 	.byte	0x04, 0x29
        /*00aa*/ 	.short	(.L_7413 - .L_7412)


	//   ....[0]....
.L_7412:
        /*00ac*/ 	.word	0xffffffff


	//   ....[1]....
        /*00b0*/ 	.word	0xffffffff


	//   ....[2]....
        /*00b4*/ 	.word	0xffffffff


	//   ....[3]....
        /*00b8*/ 	.word	0xffffffff


	//   ....[4]....
        /*00bc*/ 	.word	0xffffffff


	//   ....[5]....
        /*00c0*/ 	.word	0xffffffff


	//   ....[6]....
        /*00c4*/ 	.word	0xffffffff


	//   ....[7]....
        /*00c8*/ 	.word	0xffffffff


	//   ....[8]....
        /*00cc*/ 	.word	0xffffffff


	//   ....[9]....
        /*00d0*/ 	.word	0xffffffff


	//   ....[10]....
        /*00d4*/ 	.word	0xffffffff


	//   ....[11]....
        /*00d8*/ 	.word	0xffffffff


	//   ....[12]....
        /*00dc*/ 	.word	0xffffffff


	//   ....[13]....
        /*00e0*/ 	.word	0xffffffff


	//   ....[14]....
        /*00e4*/ 	.word	0xffffffff


	//   ....[15]....
        /*00e8*/ 	.word	0xffffffff


	//   ....[16]....
        /*00ec*/ 	.word	0xffffffff


	//   ....[17]....
        /*00f0*/ 	.word	0xffffffff


	//   ....[18]....
        /*00f4*/ 	.word	0xffffffff


	//   ....[19]....
        /*00f8*/ 	.word	0xffffffff


	//   ....[20]....
        /*00fc*/ 	.word	0xffffffff


	//   ....[21]....
        /*0100*/ 	.word	0xffffffff


	//   ....[22]....
        /*0104*/ 	.word	0xffffffff


	//   ....[23]....
        /*0108*/ 	.word	0xffffffff


	//   ....[24]....
        /*010c*/ 	.word	0xffffffff


	//   ....[25]....
        /*0110*/ 	.word	0xffffffff


	//   ....[26]....
        /*0114*/ 	.word	0xffffffff


	//   ....[27]....
        /*0118*/ 	.word	0xffffffff


	//   ....[28]....
        /*011c*/ 	.word	0xffffffff


	//   ....[29]....
        /*0120*/ 	.word	0xffffffff


	//   ....[30]....
        /*0124*/ 	.word	0xffffffff


	//   ....[31]....
        /*0128*/ 	.word	0xffffffff


	//   ....[32]....
        /*012c*/ 	.word	0xffffffff


	//   ....[33]....
        /*0130*/ 	.word	0xffffffff


	//   ....[34]....
        /*0134*/ 	.word	0xffffffff


	//   ....[35]....
        /*0138*/ 	.word	0xffffffff


	//   ....[36]....
        /*013c*/ 	.word	0xffffffff


	//   ....[37]....
        /*0140*/ 	.word	0xffffffff


	//   ....[38]....
        /*0144*/ 	.word	0xffffffff


	//   ....[39]....
        /*0148*/ 	.word	0xffffffff


	//   ....[40]....
        /*014c*/ 	.word	0xffffffff


	//   ....[41]....
        /*0150*/ 	.word	0xffffffff


	//   ....[42]....
        /*0154*/ 	.word	0xffffffff


	//   ....[43]....
        /*0158*/ 	.word	0xffffffff


	//   ....[44]....
        /*015c*/ 	.word	0xffffffff


	//   ....[45]....
        /*0160*/ 	.word	0xffffffff


	//   ....[46]....
        /*0164*/ 	.word	0xffffffff


	//   ....[47]....
        /*0168*/ 	.word	0xffffffff


	//   ....[48]....
        /*016c*/ 	.word	0xffffffff


	//   ....[49]....
        /*0170*/ 	.word	0xffffffff


	//   ....[50]....
        /*0174*/ 	.word	0xffffffff


	//   ....[51]....
        /*0178*/ 	.word	0xffffffff


	//   ....[52]....
        /*017c*/ 	.word	0xffffffff


	//   ....[53]....
        /*0180*/ 	.word	0xffffffff


	//   ....[54]....
        /*0184*/ 	.word	0xffffffff


	//   ....[55]....
        /*0188*/ 	.word	0xffffffff


	//   ....[56]....
        /*018c*/ 	.word	0xffffffff


	//   ....[57]....
        /*0190*/ 	.word	0xffffffff


	//   ....[58]....
        /*0194*/ 	.word	0xffffffff


	//   ....[59]....
        /*0198*/ 	.word	0xffffffff


	//   ....[60]....
        /*019c*/ 	.word	0xffffffff


	//   ....[61]....
        /*01a0*/ 	.word	0xffffffff


	//   ....[62]....
        /*01a4*/ 	.word	0xffffffff


	//   ....[63]....
        /*01a8*/ 	.word	0xffffffff


	//   ....[64]....
        /*01ac*/ 	.word	0xffffffff


	//   ....[65]....
        /*01b0*/ 	.word	0xffffffff


	//   ....[66]....
        /*01b4*/ 	.word	0xffffffff


	//   ....[67]....
        /*01b8*/ 	.word	0xffffffff


	//   ....[68]....
        /*01bc*/ 	.word	0xffffffff


	//   ....[69]....
        /*01c0*/ 	.word	0xffffffff


	//   ....[70]....
        /*01c4*/ 	.word	0xffffffff


	//   ....[71]....
        /*01c8*/ 	.word	0xffffffff


	//   ....[72]....
        /*01cc*/ 	.word	0xffffffff


	//   ....[73]....
        /*01d0*/ 	.word	0xffffffff


	//   ....[74]....
        /*01d4*/ 	.word	0xffffffff


	//   ....[75]....
        /*01d8*/ 	.word	0xffffffff


	//   ....[76]....
        /*01dc*/ 	.word	0xffffffff


	//   ....[77]....
        /*01e0*/ 	.word	0xffffffff


	//   ....[78]....
        /*01e4*/ 	.word	0xffffffff


	//   ....[79]....
        /*01e8*/ 	.word	0xffffffff


	//   ....[80]....
        /*01ec*/ 	.word	0xffffffff


	//   ....[81]....
        /*01f0*/ 	.word	0xffffffff


	//   ....[82]....
        /*01f4*/ 	.word	0xffffffff


	//   ....[83]....
        /*01f8*/ 	.word	0xffffffff


	//   ....[84]....
        /*01fc*/ 	.word	0xffffffff


	//   ....[85]....
        /*0200*/ 	.word	0xffffffff


	//   ....[86]....
        /*0204*/ 	.word	0xffffffff


	//   ....[87]....
        /*0208*/ 	.word	0xffffffff


	//   ....[88]....
        /*020c*/ 	.word	0xffffffff


	//   ....[89]....
        /*0210*/ 	.word	0xffffffff


	//   ....[90]....
        /*0214*/ 	.word	0xffffffff


	//   ....[91]....
        /*0218*/ 	.word	0xffffffff


	//   ....[92]....
        /*021c*/ 	.word	0xffffffff


	//   ....[93]....
        /*0220*/ 	.word	0xffffffff


	//   ....[94]....
        /*0224*/ 	.word	0xffffffff


	//   ....[95]....
        /*0228*/ 	.word	0xffffffff


	//   ....[96]....
        /*022c*/ 	.word	0xffffffff


	//   ....[97]....
        /*0230*/ 	.word	0xffffffff


	//   ....[98]....
        /*0234*/ 	.word	0xffffffff


	//   ....[99]....
        /*0238*/ 	.word	0xffffffff


	//   ....[100]....
        /*023c*/ 	.word	0xffffffff


	//   ....[101]....
        /*0240*/ 	.word	0xffffffff


	//   ....[102]....
        /*0244*/ 	.word	0xffffffff


	//   ....[103]....
        /*0248*/ 	.word	0xffffffff


	//   ....[104]....
        /*024c*/ 	.word	0xffffffff


	//   ....[105]....
        /*0250*/ 	.word	0xffffffff


	//   ....[106]....
        /*0254*/ 	.word	0xffffffff


	//   ....[107]....
        /*0258*/ 	.word	0xffffffff


	//   ....[108]....
        /*025c*/ 	.word	0xffffffff


	//   ....[109]....
        /*0260*/ 	.word	0xffffffff


	//   ....[110]....
        /*0264*/ 	.word	0xffffffff


	//   ....[111]....
        /*0268*/ 	.word	0xffffffff


	//   ....[112]....
        /*026c*/ 	.word	0xffffffff


	//   ....[113]....
        /*0270*/ 	.word	0xffffffff


	//   ....[114]....
        /*0274*/ 	.word	0xffffffff


	//   ....[115]....
        /*0278*/ 	.word	0xffffffff


	//   ....[116]....
        /*027c*/ 	.word	0xffffffff


	//   ....[117]....
        /*0280*/ 	.word	0xffffffff


	//   ....[118]....
        /*0284*/ 	.word	0xffffffff


	//   ....[119]....
        /*0288*/ 	.word	0xffffffff


	//   ....[120]....
        /*028c*/ 	.word	0xffffffff


	//   ....[121]....
        /*0290*/ 	.word	0xffffffff


	//   ....[122]....
        /*0294*/ 	.word	0xffffffff


	//   ....[123]....
        /*0298*/ 	.word	0xffffffff


	//   ....[124]....
        /*029c*/ 	.word	0xffffffff


	//   ....[125]....
        /*02a0*/ 	.word	0xffffffff


	//   ....[126]....
        /*02a4*/ 	.word	0xffffffff


	//   ....[127]....
        /*02a8*/ 	.word	0xffffffff


	//   ....[128]....
        /*02ac*/ 	.word	0xffffffff


	//   ....[129]....
        /*02b0*/ 	.word	0xffffffff


	//   ....[130]....
        /*02b4*/ 	.word	0xffffffff


	//   ....[131]....
        /*02b8*/ 	.word	0xffffffff


	//   ....[132]....
        /*02bc*/ 	.word	0xffffffff


	//   ....[133]....
        /*02c0*/ 	.word	0xffffffff


	//   ....[134]....
        /*02c4*/ 	.word	0xffffffff


	//   ....[135]....
        /*02c8*/ 	.word	0xffffffff


	//   ....[136]....
        /*02cc*/ 	.word	0xffffffff


	//   ....[137]....
        /*02d0*/ 	.word	0xffffffff


	//   ....[138]....
        /*02d4*/ 	.word	0xffffffff


	//   ....[139]....
        /*02d8*/ 	.word	0xffffffff


	//   ....[140]....
        /*02dc*/ 	.word	0xffffffff


	//   ....[141]....
        /*02e0*/ 	.word	0xffffffff


	//   ....[142]....
        /*02e4*/ 	.word	0xffffffff


	//   ....[143]....
        /*02e8*/ 	.word	0xffffffff


	//   ....[144]....
        /*02ec*/ 	.word	0xffffffff


	//   ....[145]....
        /*02f0*/ 	.word	0xffffffff


	//   ....[146]....
        /*02f4*/ 	.word	0xffffffff


	//   ....[147]....
        /*02f8*/ 	.word	0xffffffff


	//   ....[148]....
        /*02fc*/ 	.word	0xffffffff


	//   ....[149]....
        /*0300*/ 	.word	0xffffffff


	//   ....[150]....
        /*0304*/ 	.word	0xffffffff


	//   ....[151]....
        /*0308*/ 	.word	0xffffffff


	//   ....[152]....
        /*030c*/ 	.word	0xffffffff


	//   ....[153]....
        /*0310*/ 	.word	0xffffffff


	//   ....[154]....
        /*0314*/ 	.word	0xffffffff


	//   ....[155]....
        /*0318*/ 	.word	0xffffffff


	//   ....[156]....
        /*031c*/ 	.word	0xffffffff


	//   ....[157]....
        /*0320*/ 	.word	0xffffffff


	//   ....[158]....
        /*0324*/ 	.word	0xffffffff


	//   ....[159]....
        /*0328*/ 	.word	0xffffffff


	//   ....[160]....
        /*032c*/ 	.word	0xffffffff


	//   ....[161]....
        /*0330*/ 	.word	0xffffffff


	//   ....[162]....
        /*0334*/ 	.word	0xffffffff


	//   ....[163]....
        /*0338*/ 	.word	0xffffffff


	//   ....[164]....
        /*033c*/ 	.word	0xffffffff


	//   ....[165]....
        /*0340*/ 	.word	0xffffffff


	//   ....[166]....
        /*0344*/ 	.word	0xffffffff


	//   ....[167]....
        /*0348*/ 	.word	0xffffffff


	//   ....[168]....
        /*034c*/ 	.word	0xffffffff


	//   ....[169]....
        /*0350*/ 	.word	0xffffffff


	//   ....[170]....
        /*0354*/ 	.word	0xffffffff


	//   ....[171]....
        /*0358*/ 	.word	0xffffffff


	//   ....[172]....
        /*035c*/ 	.word	0xffffffff


	//   ....[173]....
        /*0360*/ 	.word	0xffffffff


	//   ....[174]....
        /*0364*/ 	.word	0xffffffff


	//   ....[175]....
        /*0368*/ 	.word	0xffffffff


	//   ....[176]....
        /*036c*/ 	.word	0xffffffff


	//   ....[177]....
        /*0370*/ 	.word	0xffffffff


	//   ....[178]....
        /*0374*/ 	.word	0xffffffff


	//   ....[179]....
        /*0378*/ 	.word	0xffffffff


	//   ....[180]....
        /*037c*/ 	.word	0xffffffff


	//   ....[181]....
        /*0380*/ 	.word	0xffffffff


	//   ....[182]....
        /*0384*/ 	.word	0xffffffff


	//   ....[183]....
        /*0388*/ 	.word	0xffffffff


	//   ....[184]....
        /*038c*/ 	.word	0xffffffff


	//   ....[185]....
        /*0390*/ 	.word	0xffffffff


	//   ....[186]....
        /*0394*/ 	.word	0xffffffff


	//   ....[187]....
        /*0398*/ 	.word	0xffffffff


	//   ....[188]....
        /*039c*/ 	.word	0xffffffff


	//   ....[189]....
        /*03a0*/ 	.word	0xffffffff


	//   ....[190]....
        /*03a4*/ 	.word	0xffffffff


	//   ....[191]....
        /*03a8*/ 	.word	0xffffffff


	//   ....[192]....
        /*03ac*/ 	.word	0xffffffff


	//   ....[193]....
        /*03b0*/ 	.word	0xffffffff


	//   ....[194]....
        /*03b4*/ 	.word	0xffffffff


	//   ....[195]....
        /*03b8*/ 	.word	0xffffffff


	//   ....[196]....
        /*03bc*/ 	.word	0xffffffff


	//   ....[197]....
        /*03c0*/ 	.word	0xffffffff


	//   ....[198]....
        /*03c4*/ 	.word	0xffffffff


	//   ....[199]....
        /*03c8*/ 	.word	0xffffffff


	//   ....[200]....
        /*03cc*/ 	.word	0xffffffff


	//   ....[201]....
        /*03d0*/ 	.word	0xffffffff


	//   ....[202]....
        /*03d4*/ 	.word	0xffffffff


	//   ....[203]....
        /*03d8*/ 	.word	0xffffffff


	//   ....[204]....
        /*03dc*/ 	.word	0xffffffff


	//   ....[205]....
        /*03e0*/ 	.word	0xffffffff


	//   ....[206]....
        /*03e4*/ 	.word	0xffffffff


	//   ....[207]....
        /*03e8*/ 	.word	0xffffffff


	//   ....[208]....
        /*03ec*/ 	.word	0xffffffff


	//   ....[209]....
        /*03f0*/ 	.word	0xffffffff


	//   ....[210]....
        /*03f4*/ 	.word	0xffffffff


	//   ....[211]....
        /*03f8*/ 	.word	0xffffffff


	//   ....[212]....
        /*03fc*/ 	.word	0xffffffff


	//   ....[213]....
        /*0400*/ 	.word	0xffffffff


	//   ....[214]....
        /*0404*/ 	.word	0xffffffff


	//   ....[215]....
        /*0408*/ 	.word	0xffffffff


	//   ....[216]....
        /*040c*/ 	.word	0xffffffff


	//   ....[217]....
        /*0410*/ 	.word	0xffffffff


	//   ....[218]....
        /*0414*/ 	.word	0xffffffff


	//   ....[219]....
        /*0418*/ 	.word	0xffffffff


	//   ....[220]....
        /*041c*/ 	.word	0xffffffff


	//   ....[221]....
        /*0420*/ 	.word	0xffffffff


	//   ....[222]....
        /*0424*/ 	.word	0xffffffff


	//   ....[223]....
        /*0428*/ 	.word	0xffffffff


	//   ....[224]....
        /*042c*/ 	.word	0xffffffff


	//   ....[225]....
        /*0430*/ 	.word	0xffffffff


	//   ....[226]....
        /*0434*/ 	.word	0xffffffff


	//   ....[227]....
        /*0438*/ 	.word	0xffffffff


	//   ....[228]....
        /*043c*/ 	.word	0xffffffff


	//   ....[229]....
        /*0440*/ 	.word	0xffffffff


	//   ....[230]....
        /*0444*/ 	.word	0xffffffff


	//   ....[231]....
        /*0448*/ 	.word	0xffffffff


	//   ....[232]....
        /*044c*/ 	.word	0xffffffff


	//   ....[233]....
        /*0450*/ 	.word	0xffffffff


	//   ....[234]....
        /*0454*/ 	.word	0xffffffff


	//   ....[235]....
        /*0458*/ 	.word	0xffffffff


	//   ....[236]....
        /*045c*/ 	.word	0xffffffff


	//   ....[237]....
        /*0460*/ 	.word	0xffffffff


	//   ....[238]....
        /*0464*/ 	.word	0xffffffff


	//   ....[239]....
        /*0468*/ 	.word	0xffffffff


	//   ....[240]....
        /*046c*/ 	.word	0xffffffff


	//   ....[241]....
        /*0470*/ 	.word	0xffffffff


	//   ....[242]....
        /*0474*/ 	.word	0xffffffff


	//   ....[243]....
        /*0478*/ 	.word	0xffffffff


	//   ....[244]....
        /*047c*/ 	.word	0xffffffff


	//   ....[245]....
        /*0480*/ 	.word	0xffffffff


	//   ....[246]....
        /*0484*/ 	.word	0xffffffff


	//   ....[247]....
        /*0488*/ 	.word	0xffffffff


	//   ....[248]....
        /*048c*/ 	.word	0xffffffff


	//   ....[249]....
        /*0490*/ 	.word	0xffffffff


	//   ....[250]....
        /*0494*/ 	.word	0xffffffff


	//   ....[251]....
        /*0498*/ 	.word	0xffffffff


	//   ....[252]....
        /*049c*/ 	.word	0xffffffff


	//   ....[253]....
        /*04a0*/ 	.word	0xffffffff


	//   ....[254]....
        /*04a4*/ 	.word	0xffffffff


	//   ....[255]....
        /*04a8*/ 	.word	0xffffffff


	//----- nvinfo : EIATTR_COOP_GROUP_INSTR_OFFSETS
	.align		4
.L_7413:
        /*04ac*/ 	.byte	0x04, 0x28
        /*04ae*/ 	.short	(.L_7415 - .L_7414)


	//   ....[0]....
.L_7414:
        /*04b0*/ 	.word	0x00001030


	//   ....[1]....
        /*04b4*/ 	.word	0x00001040


	//   ....[2]....
        /*04b8*/ 	.word	0x00001050


	//   ....[3]....
        /*04bc*/ 	.word	0x00001060


	//   ....[4]....
        /*04c0*/ 	.word	0x00001070


	//   ....[5]....
        /*04c4*/ 	.word	0x00001080


	//   ....[6]....
        /*04c8*/ 	.word	0x000010b0


	//   ....[7]....
        /*04cc*/ 	.word	0x000010e0


	//   ....[8]....
        /*04d0*/ 	.word	0x00001160


	//   ....[9]....
        /*04d4*/ 	.word	0x00001200


	//   ....[10]....
        /*04d8*/ 	.word	0x00001260


	//   ....[11]....
        /*04dc*/ 	.word	0x00001280


	//   ....[12]....
        /*04e0*/ 	.word	0x000012b0


	//   ....[13]....
        /*04e4*/ 	.word	0x000012d0


	//   ....[14]....
        /*04e8*/ 	.word	0x000012f0


	//   ....[15]....
        /*04ec*/ 	.word	0x00001310


	//   ....[16]....
        /*04f0*/ 	.word	0x00001330


	//   ....[17]....
        /*04f4*/ 	.word	0x00001360


	//   ....[18]....
        /*04f8*/ 	.word	0x00001370


	//   ....[19]....
        /*04fc*/ 	.word	0x00001390


	//   ....[20]....
        /*0500*/ 	.word	0x000013b0


	//   ....[21]....
        /*0504*/ 	.word	0x000013d0


	//   ....[22]....
        /*0508*/ 	.word	0x00001430


	//   ....[23]....
        /*050c*/ 	.word	0x00001450


	//   ....[24]....
        /*0510*/ 	.word	0x00001490


	//   ....[25]....
        /*0514*/ 	.word	0x000014b0


	//   ....[26]....
        /*0518*/ 	.word	0x000014c0


	//   ....[27]....
        /*051c*/ 	.word	0x000014d0


	//   ....[28]....
        /*0520*/ 	.word	0x000014f0


	//   ....[29]....
        /*0524*/ 	.word	0x00001510


	//   ....[30]....
        /*0528*/ 	.word	0x00001520


	//   ....[31]....
        /*052c*/ 	.word	0x00001540


	//   ....[32]....
        /*0530*/ 	.word	0x00001560


	//   ....[33]....
        /*0534*/ 	.word	0x00001580


	//   ....[34]....
        /*0538*/ 	.word	0x000015a0


	//   ....[35]....
        /*053c*/ 	.word	0x000015c0


	//   ....[36]....
        /*0540*/ 	.word	0x000015e0


	//   ....[37]....
        /*0544*/ 	.word	0x00001600


	//   ....[38]....
        /*0548*/ 	.word	0x00001620


	//   ....[39]....
        /*054c*/ 	.word	0x00001640


	//   ....[40]....
        /*0550*/ 	.word	0x00001660


	//   ....[41]....
        /*0554*/ 	.word	0x00001680


	//   ....[42]....
        /*0558*/ 	.word	0x000016a0


	//   ....[43]....
        /*055c*/ 	.word	0x000016c0


	//   ....[44]....
        /*0560*/ 	.word	0x000016e0


	//   ....[45]....
        /*0564*/ 	.word	0x00001700


	//   ....[46]....
        /*0568*/ 	.word	0x00001720


	//   ....[47]....
        /*056c*/ 	.word	0x00001740


	//   ....[48]....
        /*0570*/ 	.word	0x00001760


	//   ....[49]....
        /*0574*/ 	.word	0x00001780


	//   ....[50]....
        /*0578*/ 	.word	0x000017a0


	//   ....[51]....
        /*057c*/ 	.word	0x000017c0


	//   ....[52]....
        /*0580*/ 	.word	0x000017e0


	//   ....[53]....
        /*0584*/ 	.word	0x00001800


	//   ....[54]....
        /*0588*/ 	.word	0x00001820


	//   ....[55]....
        /*058c*/ 	.word	0x00001840


	//   ....[56]....
        /*0590*/ 	.word	0x00001860


	//   ....[57]....
        /*0594*/ 	.word	0x00001880


	//   ....[58]....
        /*0598*/ 	.word	0x000018a0


	//   ....[59]....
        /*059c*/ 	.word	0x000018c0


	//   ....[60]....
        /*05a0*/ 	.word	0x000018e0


	//   ....[61]....
        /*05a4*/ 	.word	0x00001900


	//   ....[62]....
        /*05a8*/ 	.word	0x00001920


	//   ....[63]....
        /*05ac*/ 	.word	0x00001940


	//   ....[64]....
        /*05b0*/ 	.word	0x00001960


	//   ....[65]....
        /*05b4*/ 	.word	0x000019c0


	//   ....[66]....
        /*05b8*/ 	.word	0x000019e0


	//   ....[67]....
        /*05bc*/ 	.word	0x00001a20


	//   ....[68]....
        /*05c0*/ 	.word	0x00001a40


	//   ....[69]....
        /*05c4*/ 	.word	0x00001a80


	//   ....[70]....
        /*05c8*/ 	.word	0x00001aa0


	//   ....[71]....
        /*05cc*/ 	.word	0x00001ac0


	//   ....[72]....
        /*05d0*/ 	.word	0x00001ae0


	//   ....[73]....
        /*05d4*/ 	.word	0x00001af0


	//   ....[74]....
        /*05d8*/ 	.word	0x00001b00


	//   ....[75]....
        /*05dc*/ 	.word	0x00001b20


	//   ....[76]....
        /*05e0*/ 	.word	0x00001b30


	//   ....[77]....
        /*05e4*/ 	.word	0x00001b40


	//   ....[78]....
        /*05e8*/ 	.word	0x00001b70


	//   ....[79]....
        /*05ec*/ 	.word	0x00001b80


	//   ....[80]....
        /*05f0*/ 	.word	0x00001bb0


	//   ....[81]....
        /*05f4*/ 	.word	0x00001bd0


	//   ....[82]....
        /*05f8*/ 	.word	0x00001be0


	//   ....[83]....
        /*05fc*/ 	.word	0x00001bf0


	//   ....[84]....
        /*0600*/ 	.word	0x00001c10


	//   ....[85]....
        /*0604*/ 	.word	0x00001c60


	//   ....[86]....
        /*0608*/ 	.word	0x00001c90


	//   ....[87]....
        /*060c*/ 	.word	0x00001cc0


	//   ....[88]....
        /*0610*/ 	.word	0x00001d10


	//   ....[89]....
        /*0614*/ 	.word	0x00001d30


	//   ....[90]....
        /*0618*/ 	.word	0x00001d70


	//   ....[91]....
        /*061c*/ 	.word	0x00001d90


	//   ....[92]....
        /*0620*/ 	.word	0x00001da0


	//   ....[93]....
        /*0624*/ 	.word	0x00001dd0


	//   ....[94]....
        /*0628*/ 	.word	0x00001de0


	//   ....[95]....
        /*062c*/ 	.word	0x00001e00


	//   ....[96]....
        /*0630*/ 	.word	0x00001e20


	//   ....[97]....
        /*0634*/ 	.word	0x00001e30


	//   ....[98]....
        /*0638*/ 	.word	0x00001eb0


	//   ....[99]....
        /*063c*/ 	.word	0x00001ed0


	//   ....[100]....
        /*0640*/ 	.word	0x00001ee0


	//   ....[101]....
        /*0644*/ 	.word	0x00001ef0


	//   ....[102]....
        /*0648*/ 	.word	0x00001f10


	//   ....[103]....
        /*064c*/ 	.word	0x00001f30


	//   ....[104]....
        /*0650*/ 	.word	0x00001f50


	//   ....[105]....
        /*0654*/ 	.word	0x00001f70


	//   ....[106]....
        /*0658*/ 	.word	0x00001f90


	//   ....[107]....
        /*065c*/ 	.word	0x00001fb0


	//   ....[108]....
        /*0660*/ 	.word	0x00001ff0


	//   ....[109]....
        /*0664*/ 	.word	0x00002000


	//   ....[110]....
        /*0668*/ 	.word	0x00002010


	//   ....[111]....
        /*066c*/ 	.word	0x00002030


	//   ....[112]....
        /*0670*/ 	.word	0x00002050


	//   ....[113]....
        /*0674*/ 	.word	0x00002080


	//   ....[114]....
        /*0678*/ 	.word	0x000020a0


	//   ....[115]....
        /*067c*/ 	.word	0x000020d0


	//   ....[116]....
        /*0680*/ 	.word	0x000020f0


	//   ....[117]....
        /*0684*/ 	.word	0x00002110


	//   ....[118]....
        /*0688*/ 	.word	0x00002120


	//   ....[119]....
        /*068c*/ 	.word	0x00002140


	//   ....[120]....
        /*0690*/ 	.word	0x00002160


	//   ....[121]....
        /*0694*/ 	.word	0x00002180


	//   ....[122]....
        /*0698*/ 	.word	0x000021b0


	//   ....[123]....
        /*069c*/ 	.word	0x000021c0


	//   ....[124]....
        /*06a0*/ 	.word	0x000021d0


	//   ....[125]....
        /*06a4*/ 	.word	0x000021f0


	//   ....[126]....
        /*06a8*/ 	.word	0x00002210


	//   ....[127]....
        /*06ac*/ 	.word	0x00002230


	//   ....[128]....
        /*06b0*/ 	.word	0x00002250


	//   ....[129]....
        /*06b4*/ 	.word	0x00002270


	//   ....[130]....
        /*06b8*/ 	.word	0x00002280


	//   ....[131]....
        /*06bc*/ 	.word	0x000022a0


	//   ....[132]....
        /*06c0*/ 	.word	0x000022c0


	//   ....[133]....
        /*06c4*/ 	.word	0x000022f0


	//   ....[134]....
        /*06c8*/ 	.word	0x00002310


	//   ....[135]....
        /*06cc*/ 	.word	0x00002330


	//   ....[136]....
        /*06d0*/ 	.word	0x00002350


	//   ....[137]....
        /*06d4*/ 	.word	0x00002370


	//   ....[138]....
        /*06d8*/ 	.word	0x00002380


	//   ....[139]....
        /*06dc*/ 	.word	0x000023a0


	//   ....[140]....
        /*06e0*/ 	.word	0x000023c0


	//   ....[141]....
        /*06e4*/ 	.word	0x000023e0


	//   ....[142]....
        /*06e8*/ 	.word	0x00002400


	//   ....[143]....
        /*06ec*/ 	.word	0x00002420


	//   ....[144]....
        /*06f0*/ 	.word	0x00002440


	//   ....[145]....
        /*06f4*/ 	.word	0x00002460


	//   ....[146]....
        /*06f8*/ 	.word	0x00002490


	//   ....[147]....
        /*06fc*/ 	.word	0x000024a0


	//   ....[148]....
        /*0700*/ 	.word	0x000024c0


	//   ....[149]....
        /*0704*/ 	.word	0x000024e0


	//   ....[150]....
        /*0708*/ 	.word	0x00002500


	//   ....[151]....
        /*070c*/ 	.word	0x00002520


	//   ....[152]....
        /*0710*/ 	.word	0x00002540


	//   ....[153]....
        /*0714*/ 	.word	0x00002560


	//   ....[154]....
        /*0718*/ 	.word	0x00002580


	//   ....[155]....
        /*071c*/ 	.word	0x000025a0


	//   ....[156]....
        /*0720*/ 	.word	0x000025d0


	//   ....[157]....
        /*0724*/ 	.word	0x000025e0


	//   ....[158]....
        /*0728*/ 	.word	0x00002600


	//   ....[159]....
        /*072c*/ 	.word	0x00002630


	//   ....[160]....
        /*0730*/ 	.word	0x00002650


	//   ....[161]....
        /*0734*/ 	.word	0x00002670


	//   ....[162]....
        /*0738*/ 	.word	0x00002690


	//   ....[163]....
        /*073c*/ 	.word	0x000026b0


	//   ....[164]....
        /*0740*/ 	.word	0x000026d0


	//   ....[165]....
        /*0744*/ 	.word	0x00002700


	//   ....[166]....
        /*0748*/ 	.word	0x00002710


	//   ....[167]....
        /*074c*/ 	.word	0x00002730


	//   ....[168]....
        /*0750*/ 	.word	0x00002740


	//   ....[169]....
        /*0754*/ 	.word	0x00002760


	//   ....[170]....
        /*0758*/ 	.word	0x00002780


	//   ....[171]....
        /*075c*/ 	.word	0x00002790


	//   ....[172]....
        /*0760*/ 	.word	0x000027b0


	//   ....[173]....
        /*0764*/ 	.word	0x000027d0


	//   ....[174]....
        /*0768*/ 	.word	0x000027f0


	//   ....[175]....
        /*076c*/ 	.word	0x00002810


	//   ....[176]....
        /*0770*/ 	.word	0x00002830


	//   ....[177]....
        /*0774*/ 	.word	0x00002850


	//   ....[178]....
        /*0778*/ 	.word	0x00002870


	//   ....[179]....
        /*077c*/ 	.word	0x00002890


	//   ....[180]....
        /*0780*/ 	.word	0x000028b0


	//   ....[181]....
        /*0784*/ 	.word	0x000028d0


	//   ....[182]....
        /*0788*/ 	.word	0x000028f0


	//   ....[183]....
        /*078c*/ 	.word	0x00002910


	//   ....[184]....
        /*0790*/ 	.word	0x00002920


	//   ....[185]....
        /*0794*/ 	.word	0x00002940


	//   ....[186]....
        /*0798*/ 	.word	0x00002960


	//   ....[187]....
        /*079c*/ 	.word	0x00002980


	//   ....[188]....
        /*07a0*/ 	.word	0x000029a0


	//   ....[189]....
        /*07a4*/ 	.word	0x000029c0


	//   ....[190]....
        /*07a8*/ 	.word	0x000029e0


	//   ....[191]....
        /*07ac*/ 	.word	0x00002a00


	//   ....[192]....
        /*07b0*/ 	.word	0x00002a20


	//   ....[193]....
        /*07b4*/ 	.word	0x00002a40


	//   ....[194]....
        /*07b8*/ 	.word	0x00002a60


	//   ....[195]....
        /*07bc*/ 	.word	0x00002a80


	//   ....[196]....
        /*07c0*/ 	.word	0x00002a90


	//   ....[197]....
        /*07c4*/ 	.word	0x00002ab0


	//   ....[198]....
        /*07c8*/ 	.word	0x00002ae0


	//   ....[199]....
        /*07cc*/ 	.word	0x00002b00


	//   ....[200]....
        /*07d0*/ 	.word	0x00002b10


	//   ....[201]....
        /*07d4*/ 	.word	0x00002b20


	//   ....[202]....
        /*07d8*/ 	.word	0x00002b40


	//   ....[203]....
        /*07dc*/ 	.word	0x00002b60


	//   ....[204]....
        /*07e0*/ 	.word	0x00002b80


	//   ....[205]....
        /*07e4*/ 	.word	0x00002b90


	//   ....[206]....
        /*07e8*/ 	.word	0x00002bb0


	//   ....[207]....
        /*07ec*/ 	.word	0x00002bf0


	//   ....[208]....
        /*07f0*/ 	.word	0x00002c10


	//   ....[209]....
        /*07f4*/ 	.word	0x00002c30


	//   ....[210]....
        /*07f8*/ 	.word	0x00002c50


	//   ....[211]....
        /*07fc*/ 	.word	0x00002c70


	//   ....[212]....
        /*0800*/ 	.word	0x00002c80


	//   ....[213]....
        /*0804*/ 	.word	0x00002ca0


	//   ....[214]....
        /*0808*/ 	.word	0x00002cc0


	//   ....[215]....
        /*080c*/ 	.word	0x00002ce0


	//   ....[216]....
        /*0810*/ 	.word	0x00002d00


	//   ....[217]....
        /*0814*/ 	.word	0x00002d20


	//   ....[218]....
        /*0818*/ 	.word	0x00002d30


	//   ....[219]....
        /*081c*/ 	.word	0x00002d40


	//   ....[220]....
        /*0820*/ 	.word	0x00002d70


	//   ....[221]....
        /*0824*/ 	.word	0x00002d90


	//   ....[222]....
        /*0828*/ 	.word	0x00002db0


	//   ....[223]....
        /*082c*/ 	.word	0x00002dd0


	//   ....[224]....
        /*0830*/ 	.word	0x00002e00


	//   ....[225]....
        /*0834*/ 	.word	0x00002e30


	//   ....[226]....
        /*0838*/ 	.word	0x00002e50


	//   ....[227]....
        /*083c*/ 	.word	0x00002e70


	//   ....[228]....
        /*0840*/ 	.word	0x00002e90


	//   ....[229]....
        /*0844*/ 	.word	0x00002eb0


	//   ....[230]....
        /*0848*/ 	.word	0x00002ee0


	//   ....[231]....
        /*084c*/ 	.word	0x00002f00


	//   ....[232]....
        /*0850*/ 	.word	0x00002f10


	//   ....[233]....
        /*0854*/ 	.word	0x00002f30


	//   ....[234]....
        /*0858*/ 	.word	0x00002f60


	//   ....[235]....
        /*085c*/ 	.word	0x00002f80


	//   ....[236]....
        /*0860*/ 	.word	0x00002fa0


	//   ....[237]....
        /*0864*/ 	.word	0x00002fc0


	//   ....[238]....
        /*0868*/ 	.word	0x00002fe0


	//   ....[239]....
        /*086c*/ 	.word	0x00003000


	//   ....[240]....
        /*0870*/ 	.word	0x00003020


	//   ....[241]....
        /*0874*/ 	.word	0x00003040


	//   ....[242]....
        /*0878*/ 	.word	0x00003060


	//   ....[243]....
        /*087c*/ 	.word	0x00003090


	//   ....[244]....
        /*0880*/ 	.word	0x000030b0


	//   ....[245]....
        /*0884*/ 	.word	0x000030d0


	//   ....[246]....
        /*0888*/ 	.word	0x000030f0


	//   ....[247]....
        /*088c*/ 	.word	0x00003110


	//   ....[248]....
        /*0890*/ 	.word	0x00003130


	//   ....[249]....
        /*0894*/ 	.word	0x00003170


	//   ....[250]....
        /*0898*/ 	.word	0x000031a0


	//   ....[251]....
        /*089c*/ 	.word	0x000031c0


	//   ....[252]....
        /*08a0*/ 	.word	0x000031e0


	//   ....[253]....
        /*08a4*/ 	.word	0x00003210


	//   ....[254]....
        /*08a8*/ 	.word	0x00003240


	//   ....[255]....
        /*08ac*/ 	.word	0x00003260


	//----- nvinfo : EIATTR_VRC_CTA_INIT_COUNT
	.align		4
.L_7415:
        /*08b0*/ 	.byte	0x02, 0x4a
	.zero		1
	.zero		1


	//----- nvinfo : EIATTR_EXIT_INSTR_OFFSETS
	.align		4
        /*08b4*/ 	.byte	0x04, 0x1c
        /*08b6*/ 	.short	(.L_7417 - .L_7416)


	//   ....[0]....
.L_7416:
        /*08b8*/ 	.word	0x00000570


	//   ....[1]....
        /*08bc*/ 	.word	0x00003400


	//----- nvinfo : EIATTR_MAX_THREADS
	.align		4
.L_7417:
        /*08c0*/ 	.byte	0x04, 0x05
        /*08c2*/ 	.short	(.L_7419 - .L_7418)
.L_7418:
        /*08c4*/ 	.word	0x00000080
        /*08c8*/ 	.word	0x00000001
        /*08cc*/ 	.word	0x00000001


	//----- nvinfo : EIATTR_CRS_STACK_SIZE
	.align		4
.L_7419:
        /*08d0*/ 	.byte	0x04, 0x1e
        /*08d2*/ 	.short	(.L_7421 - .L_7420)
.L_7420:
        /*08d4*/ 	.word	0x00000000


	//----- nvinfo : EIATTR_CBANK_PARAM_SIZE
	.align		4
.L_7421:
        /*08d8*/ 	.byte	0x03, 0x19
        /*08da*/ 	.short	0x0034


	//----- nvinfo : EIATTR_PARAM_CBANK
	.align		4
        /*08dc*/ 	.byte	0x04, 0x0a
        /*08de*/ 	.short	(.L_7423 - .L_7422)
	.align		4
.L_7422:
        /*08e0*/ 	.word	index@(.nv.constant0._Z9cuda_gemmIiLi128ELi4ELi1ELi2048ELi16ELi16ELi64ELi1ELi1EEviiiPT_S1_S1_iii)
        /*08e4*/ 	.short	0x0380
        /*08e6*/ 	.short	0x0034


	//----- nvinfo : EIATTR_SW_WAR
	.align		4
.L_7423:
        /*08e8*/ 	.byte	0x04, 0x36
        /*08ea*/ 	.short	(.L_7425 - .L_7424)
.L_7424:
        /*08ec*/ 	.word	0x00000008
.L_7425:


//--------------------- .nv.info._Z9cuda_gemmIiLi128ELi4ELi1ELi2048ELi16ELi16ELi64ELi1ELi0EEviiiPT_S1_S1_iii --------------------------
	.section	.nv.info._Z9cuda_gemmIiLi128ELi4ELi1ELi2048ELi16ELi16ELi64ELi1ELi0EEviiiPT_S1_S1_iii,"",@"SHT_CUDA_INFO"
	.sectionflags	@""
	.align	4


	//----- nvinfo : EIATTR_CUDA_API_VERSION
	.align		4
        /*0000*/ 	.byte	0x04, 0x37
        /*0002*/ 	.short	(.L_7427 - .L_7426)
.L_7426:
        /*0004*/ 	.word	0x00000082


	//----- nvinfo : EIATTR_KPARAM_INFO
	.align		4
.L_7427:
        /*0008*/ 	.byte	0x04, 0x17
        /*000a*/ 	.short	(.L_7429 - .L_7428)
.L_7428:
        /*000c*/ 	.word	0x00000000
        /*0010*/ 	.short	0x0008
        /*0012*/ 	.short	0x0030
        /*0014*/ 	.byte	0x00, 0xf0, 0x11, 0x00


	//----- nvinfo : EIATTR_KPARAM_INFO
	.align		4
.L_7429:
        /*0018*/ 	.byte	0x04, 0x17
        /*001a*/ 	.short	(.L_7431 - .L_7430)
.L_7430:
        /*001c*/ 	.word	0x00000000
        /*0020*/ 	.short	0x0007
        /*0022*/ 	.short	0x002c
        /*0024*/ 	.byte	0x00, 0xf0, 0x11, 0x00


	//----- nvinfo : EIATTR_KPARAM_INFO
	.align		4
.L_7431:
        /*0028*/ 	.byte	0x04, 0x17
        /*002a*/ 	.short	(.L_7433 - .L_7432)
.L_7432:
        /*002c*/ 	.word	0x00000000
        /*0030*/ 	.short	0x0006
        /*0032*/ 	.short	0x0028
        /*0034*/ 	.byte	0x00, 0xf0, 0x11, 0x00


	//----- nvinfo : EIATTR_KPARAM_INFO
	.align		4
.L_7433:
        /*0038*/ 	.byte	0x04, 0x17
        /*003a*/ 	.short	(.L_7435 - .L_7434)
.L_7434:
        /*003c*/ 	.word	0x00000000
        /*0040*/ 	.short	0x0005
        /*0042*/ 	.short	0x0020
        /*0044*/ 	.byte	0x00, 0xf5, 0x21, 0x00


	//----- nvinfo : EIATTR_KPARAM_INFO
	.align		4
.L_7435:
        /*0048*/ 	.byte	0x04, 0x17
        /*004a*/ 	.short	(.L_7437 - .L_7436)
.L_7436:
        /*004c*/ 	.word	0x00000000
        /*0050*/ 	.short	0x0004
        /*0052*/ 	.short	0x0018
        /*0054*/ 	.byte	0x00, 0xf5, 0x21, 0x00


	//----- nvinfo : EIATTR_KPARAM_INFO
	.align		4
.L_7437:
        /*0058*/ 	.byte	0x04, 0x17
        /*005a*/ 	.short	(.L_7439 - .L_7438)
.L_7438:
        /*005c*/ 	.word	0x00000000
        /*0060*/ 	.short	0x0003
        /*0062*/ 	.short	0x0010
        /*0064*/ 	.byte	0x00, 0xf5, 0x21, 0x00


	//----- nvinfo : EIATTR_KPARAM_INFO
	.align		4
.L_7439:
        /*0068*/ 	.byte	0x04, 0x17
        /*006a*/ 	.short	(.L_7441 - .L_7440)
.L_7440:
        /*006c*/ 	.word	0x00000000
        /*0070*/ 	.short	0x0002
        /*0072*/ 	.short	0x0008
        /*0074*/ 	.byte	0x00, 0xf0, 0x11, 0x00


	//----- nvinfo : EIATTR_KPARAM_INFO
	.align		4
.L_7441:
        /*0078*/ 	.byte	0x04, 0x17
        /*007a*/ 	.short	(.L_7443 - .L_7442)
.L_7442:
        /*007c*/ 	.word	0x00000000
        /*0080*/ 	.short	0x0001
        /*0082*/ 	.short	0x0004
        /*0084*/ 	.byte	0x00, 0xf0, 0x11, 0x00


	//----- nvinfo : EIATTR_KPARAM_INFO
	.align		4
.L_7443:
        /*0088*/ 	.byte	0x04, 0x17
        /*008a*/ 	.short	(.L_7445 - .L_7444)
.L_7444:
        /*008c*/ 	.word	0x00000000
        /*0090*/ 	.short	0x0000
        /*0092*/ 	.short	0x0000
        /*0094*/ 	.byte	0x00, 0xf0, 0x11, 0x00


	//----- nvinfo : EIATTR_SPARSE_MMA_MASK
	.align		4
.L_7445:
        /*0098*/ 	.byte	0x03, 0x50
        /*009a*/ 	.short	0x0000


	//----- nvinfo : EIATTR_MAXREG_COUNT
	.align		4
        /*009c*/ 	.byte	0x03, 0x1b
        /*009e*/ 	.short	0x00ff


	//----- nvinfo : EIATTR_NUM_BARRIERS
	.align		4
        /*00a0*/ 	.byte	0x02, 0x4c
        /*00a2*/ 	.byte	0x01
	.zero		1


	//----- nvinfo : EIATTR_MERCURY_ISA_VERSION
	.align		4
        /*00a4*/ 	.byte	0x03, 0x5f
        /*00a6*/ 	.short	0x0101


	//----- nvinfo : EIATTR_COOP_GROUP_MASK_REGIDS
	.align		4
        /*00a8*/ 	.byte	0x04, 0x29
        /*00aa*/ 	.short	(.L_7447 - .L_7446)


	//   ....[0]....
.L_7446:
        /*00ac*/ 	.word	0xffffffff


	//   ....[1]....
        /*00b0*/ 	.word	0xffffffff


	//   ....[2]....
        /*00b4*/ 	.word	0xffffffff


	//   ....[3]....
        /*00b8*/ 	.word	0xffffffff


	//   ....[4]....
        /*00bc*/ 	.word	0xffffffff


	//   ....[5]....
        /*00c0*/ 	.word	0xffffffff


	//   ....[6]....
        /*00c4*/ 	.word	0xffffffff


	//   ....[7]....
        /*00c8*/ 	.word	0xffffffff


	//   ....[8]....
        /*00cc*/ 	.word	0xffffffff


	//   ....[9]....
        /*00d0*/ 	.word	0xffffffff


	//   ....[10]....
        /*00d4*/ 	.word	0xffffffff


	//   ....[11]....
        /*00d8*/ 	.word	0xffffffff


	//   ....[12]....
        /*00dc*/ 	.word	0xffffffff


	//   ....[13]....
        /*00e0*/ 	.word	0xffffffff


	//   ....[14]....
        /*00e4*/ 	.word	0xffffffff


	//   ....[15]....
        /*00e8*/ 	.word	0xffffffff


	//   ....[16]....
        /*00ec*/ 	.word	0x0500000c


	//   ....[17]....
        /*00f0*/ 	.word	0x0500000c


	//   ....[18]....
        /*00f4*/ 	.word	0x0500000c


	//   ....[19]....
        /*00f8*/ 	.word	0x0500000c


	//   ....[20]....
        /*00fc*/ 	.word	0x0500000c


	//   ....[21]....
        /*0100*/ 	.word	0x0500000c


	//   ....[22]....
        /*0104*/ 	.word	0x0500000c


	//   ....[23]....
        /*0108*/ 	.word	0x0500000c


	//   ....[24]....
        /*010c*/ 	.word	0x0500000c


	//   ....[25]....
        /*0110*/ 	.word	0x0500000c


	//   ....[26]....
        /*0114*/ 	.word	0x0500000c


	//   ....[27]....
        /*0118*/ 	.word	0x0500000c


	//   ....[28]....
        /*011c*/ 	.word	0x0500000c


	//   ....[29]....
        /*0120*/ 	.word	0x0500000c


	//   ....[30]....
        /*0124*/ 	.word	0x0500000c


	//   ....[31]....
        /*0128*/ 	.word	0x0500000c


	//----- nvinfo : EIATTR_COOP_GROUP_INSTR_OFFSETS
	.align		4
.L_7447:
        /*012c*/ 	.byte	0x04, 0x28
        /*012e*/ 	.short	(.L_7449 - .L_7448)


	//   ....[0]....
.L_7448:
        /*0130*/ 	.word	0x00001a80


	//   ....[1]....
        /*0134*/ 	.word	0x00001ae0


	//   ....[2]....
        /*0138*/ 	.word	0x00001b40


	//   ....[3]....
        /*013c*/ 	.word	0x00001ba0


	//   ....[4]....
        /*0140*/ 	.word	0x00001c00


	//   ....[5]....
        /*0144*/ 	.word	0x00001c60


	//   ....[6]....
        /*0148*/ 	.word	0x00001cc0


	//   ....[7]....
        /*014c*/ 	.word	0x00001d20


	//   ....[8]....
        /*0150*/ 	.word	0x00001d80


	//   ....[9]....
        /*0154*/ 	.word	0x00001de0


	//   ....[10]....
        /*0158*/ 	.word	0x00001e40


	//   ....[11]....
        /*015c*/ 	.word	0x00001ea0


	//   ....[12]....
        /*0160*/ 	.word	0x00001f00


	//   ....[13]....
        /*0164*/ 	.word	0x00001f60


	//   ....[14]....
        /*0168*/ 	.word	0x00001fc0


	//   ....[15]....
        /*016c*/ 	.word	0x00002020


	//   ....[16]....
        /*0170*/ 	.word	0x000038b0


	//   ....[17]....
        /*0174*/ 	.word	0x00003950


	//   ....[18]....
        /*0178*/ 	.word	0x000039e0


	//   ....[19]....
        /*017c*/ 	.word	0x00003a70


	//   ....[20]....
        /*0180*/ 	.word	0x00003b00


	//   ....[21]....
        /*0184*/ 	.word	0x00003b90


	//   ....[22]....
        /*0188*/ 	.word	0x00003c20


	//   ....[23]....
        /*018c*/ 	.word	0x00003cb0


	//   ....[24]....
        /*0190*/ 	.word	0x00003d40


	//   ....[25]....
        /*0194*/ 	.word	0x00003dd0


	//   ....[26]....
        /*0198*/ 	.word	0x00003e60


	//   ....[27]....
        /*019c*/ 	.word	0x00003ef0


	//   ....[28]....
        /*01a0*/ 	.word	0x00003f80


	//   ....[29]....
        /*01a4*/ 	.word	0x00004010


	//   ....[30]....
        /*01a8*/ 	.word	0x000040a0


	//   ....[31]....
        /*01ac*/ 	.word	0x00004130


	//----- nvinfo : EIATTR_VRC_CTA_INIT_COUNT
	.align		4
.L_7449:
        /*01b0*/ 	.byte	0x02, 0x4a
	.zero		1
	.zero		1


	//----- nvinfo : EIATTR_EXIT_INSTR_OFFSETS
	.align		4
        /*01b4*/ 	.byte	0x04, 0x1c
        /*01b6*/ 	.short	(.L_7451 - .L_7450)


	//   ....[0]....
.L_7450:
        /*01b8*/ 	.word	0x000006f0


	//   ....[1]....
        /*01bc*/ 	.word	0x00003850


	//----- nvinfo : EIATTR_MAX_THREADS
	.align		4
.L_7451:
        /*01c0*/ 	.byte	0x04, 0x05
        /*01c2*/ 	.short	(.L_7453 - .L_7452)
.L_7452:
        /*01c4*/ 	.word	0x00000080
        /*01c8*/ 	.word	0x00000001
        /*01cc*/ 	.word	0x00000001


	//----- nvinfo : EIATTR_CRS_STACK_SIZE
	.align		4
.L_7453:
        /*01d0*/ 	.byte	0x04, 0x1e
        /*01d2*/ 	.short	(.L_7455 - .L_7454)
.L_7454:
        /*01d4*/ 	.word	0x00000000


	//----- nvinfo : EIATTR_CBANK_PARAM_SIZE
	.align		4
.L_7455:
        /*01d8*/ 	.byte	0x03, 0x19
        /*01da*/ 	.short	0x0034


	//----- nvinfo : EIATTR_PARAM_CBANK
	.align		4
        /*01dc*/ 	.byte	0x04, 0x0a
        /*01de*/ 	.short	(.L_7457 - .L_7456)
	.align		4
.L_7456:
        /*01e0*/ 	.word	index@(.nv.constant0._Z9cuda_gemmIiLi128ELi4ELi1ELi2048ELi16ELi16ELi64ELi1ELi0EEviiiPT_S1_S1_iii)
        /*01e4*/ 	.short	0x0380
        /*01e6*/ 	.short	0x0034


	//----- nvinfo : EIATTR_SW_WAR
	.align		4
.L_7457:
        /*01e8*/ 	.byte	0x04, 0x36
        /*01ea*/ 	.short	(.L_7459 - .L_7458)
.L_7458:
        /*01ec*/ 	.word	0x00000008
.L_7459:


//--------------------- .nv.info._Z9cuda_gemmIiLi128ELi4ELi1ELi2048ELi16ELi16ELi64ELi0ELi1EEviiiPT_S1_S1_iii --------------------------
	.section	.nv.info._Z9cuda_gemmIiLi128ELi4ELi1ELi2048ELi16ELi16ELi64ELi0ELi1EEviiiPT_S1_S1_iii,"",@"SHT_CUDA_INFO"
	.sectionflags	@""
	.align	4


	//----- nvinfo : EIATTR_CUDA_API_VERSION
	.align		4
        /*0000*/ 	.byte	0x04, 0x37
        /*0002*/ 	.short	(.L_7461 - .L_7460)
.L_7460:
        /*0004*/ 	.word	0x00000082


	//----- nvinfo : EIATTR_KPARAM_INFO
	.align		4
.L_7461:
        /*0008*/ 	.byte	0x04, 0x17
        /*000a*/ 	.short	(.L_7463 - .L_7462)
.L_7462:
        /*000c*/ 	.word	0x00000000
        /*0010*/ 	.short	0x0008
        /*0012*/ 	.short	0x0030
        /*0014*/ 	.byte	0x00, 0xf0, 0x11, 0x00


	//----- nvinfo : EIATTR_KPARAM_INFO
	.align		4
.L_7463:
        /*0018*/ 	.byte	0x04, 0x17
        /*001a*/ 	.short	(.L_7465 - .L_7464)
.L_7464:
        /*001c*/ 	.word	0x00000000
        /*0020*/ 	.short	0x0007
        /*0022*/ 	.short	0x002c
        /*0024*/ 	.byte	0x00, 0xf0, 0x11, 0x00


	//----- nvinfo : EIATTR_KPARAM_INFO
	.align		4
.L_7465:
        /*0028*/ 	.byte	0x04, 0x17
        /*002a*/ 	.short	(.L_7467 - .L_7466)
.L_7466:
        /*002c*/ 	.word	0x00000000
        /*0030*/ 	.short	0x0006
        /*0032*/ 	.short	0x0028
        /*0034*/ 	.byte	0x00, 0xf0, 0x11, 0x00


	//----- nvinfo : EIATTR_KPARAM_INFO
	.align		4
.L_7467:
        /*0038*/ 	.byte	0x04, 0x17
        /*003a*/ 	.short	(.L_7469 - .L_7468)
.L_7468:
        /*003c*/ 	.word	0x00000000
        /*0040*/ 	.short	0x0005
        /*0042*/ 	.short	0x0020
        /*0044*/ 	.byte	0x00, 0xf5, 0x21, 0x00


	//----- nvinfo : EIATTR_KPARAM_INFO
	.align		4
.L_7469:
        /*0048*/ 	.byte	0x04, 0x17
        /*004a*/ 	.short	(.L_7471 - .L_7470)
.L_7470:
        /*004c*/ 	.word	0x00000000
        /*0050*/ 	.short	0x0004
        /*0052*/ 	.short	0x0018
        /*0054*/ 	.byte	0x00, 0xf5, 0x21, 0x00


	//----- nvinfo : EIATTR_KPARAM_INFO
	.align		4
.L_7471:
        /*0058*/ 	.byte	0x04, 0x17
        /*005a*/ 	.short	(.L_7473 - .L_7472)
.L_7472:
        /*005c*/ 	.word	0x00000000
        /*0060*/ 	.short	0x0003
        /*0062*/ 	.short	0x0010
        /*0064*/ 	.byte	0x00, 0xf5, 0x21, 0x00


	//----- nvinfo : EIATTR_KPARAM_INFO
	.align		4
.L_7473:
        /*0068*/ 	.byte	0x04, 0x17
        /*006a*/ 	.short	(.L_7475 - .L_7474)
.L_7474:
        /*006c*/ 	.word	0x00000000
        /*0070*/ 	.short	0x0002
        /*0072*/ 	.short	0x0008
        /*0074*/ 	.byte	0x00, 0xf0, 0x11, 0x00


	//----- nvinfo : EIATTR_KPARAM_INFO
	.align		4
.L_7475:
        /*0078*/ 	.byte	0x04, 0x17
        /*007a*/ 	.short	(.L_7477 - .L_7476)
.L_7476:
        /*007c*/ 	.word	0x00000000
        /*0080*/ 	.short	0x0001
        /*0082*/ 	.short	0x0004
        /*0084*/ 	.byte	0x00, 0xf0, 0x11, 0x00


	//----- nvinfo : EIATTR_KPARAM_INFO
	.align		4
.L_7477:
        /*0088*/ 	.byte	0x04, 0x17
        /*008a*/ 	.short	(.L_7479 - .L_7478)
.L_7478:
        /*008c*/ 	.word	0x00000000
        /*0090*/ 	.short	0x0000
        /*0092*/ 	.short	0x0000
        /*0094*/ 	.byte	0x00, 0xf0, 0x11, 0x00


	//----- nvinfo : EIATTR_SPARSE_MMA_MASK
	.align		4
.L_7479:
        /*0098*/ 	.byte	0x03, 0x50
        /*009a*/ 	.short	0x0000


	//----- nvinfo : EIATTR_MAXREG_COUNT
	.align		4
        /*009c*/ 	.byte	0x03, 0x1b
        /*009e*/ 	.short	0x00ff


	//----- nvinfo : EIATTR_NUM_BARRIERS
	.align		4
        /*00a0*/ 	.byte	0x02, 0x4c
        /*00a2*/ 	.byte	0x01
	.zero		1


	//----- nvinfo : EIATTR_MERCURY_ISA_VERSION
	.align		4
        /*00a4*/ 	.byte	0x03, 0x5f
        /*00a6*/ 	.short	0x0101


	//----- nvinfo : EIATTR_COOP_GROUP_MASK_REGIDS
	.align		4
        /*00a8*/ 	.byte	0x04, 0x29
        /*00aa*/ 	.short	(.L_7481 - .L_7480)


	//   ....[0]....
.L_7480:
        /*00ac*/ 	.word	0xffffffff


	//   ....[1]....
        /*00b0*/ 	.word	0xffffffff


	//   ....[2]....
        /*00b4*/ 	.word	0xffffffff


	//   ....[3]....
        /*00b8*/ 	.word	0xffffffff


	//   ....[4]....
        /*00bc*/ 	.word	0xffffffff


	//   ....[5]....
        /*00c0*/ 	.word	0xffffffff


	//   ....[6]....
        /*00c4*/ 	.word	0xffffffff


	//   ....[7]....
        /*00c8*/ 	.word	0xffffffff


	//   ....[8]....
        /*00cc*/ 	.word	0xffffffff


	//   ....[9]....
        /*00d0*/ 	.word	0xffffffff


	//   ....[10]....
        /*00d4*/ 	.word	0xffffffff


	//   ....[11]....
        /*00d8*/ 	.word	0xffffffff


	//   ....[12]....
        /*00dc*/ 	.word	0xffffffff


	//   ....[13]....
        /*00e0*/ 	.word	0xffffffff


	//   ....[14]....
        /*00e4*/ 	.word	0xffffffff


	//   ....[15]....
        /*00e8*/ 	.word	0xffffffff


	//   ....[16]....
        /*00ec*/ 	.word	0xffffffff


	//   ....[17]....
        /*00f0*/ 	.word	0xffffffff


	//   ....[18]....
        /*00f4*/ 	.word	0xffffffff


	//   ....[19]....
        /*00f8*/ 	.word	0xffffffff


	//   ....[20]....
        /*00fc*/ 	.word	0xffffffff


	//   ....[21]....
        /*0100*/ 	.word	0xffffffff


	//   ....[22]....
        /*0104*/ 	.word	0xffffffff


	//   ....[23]....
        /*0108*/ 	.word	0xffffffff


	//   ....[24]....
        /*010c*/ 	.word	0xffffffff


	//   ....[25]....
        /*0110*/ 	.word	0xffffffff


	//   ....[26]....
        /*0114*/ 	.word	0xffffffff


	//   ....[27]....
        /*0118*/ 	.word	0xffffffff


	//   ....[28]....
        /*011c*/ 	.word	0xffffffff


	//   ....[29]....
        /*0120*/ 	.word	0xffffffff


	//   ....[30]....
        /*0124*/ 	.word	0xffffffff


	//   ....[31]....
        /*0128*/ 	.word	0xffffffff


	//   ....[32]....
        /*012c*/ 	.word	0xffffffff


	//   ....[33]....
        /*0130*/ 	.word	0xffffffff


	//   ....[34]....
        /*0134*/ 	.word	0xffffffff


	//   ....[35]....
        /*0138*/ 	.word	0xffffffff


	//   ....[36]....
        /*013c*/ 	.word	0xffffffff


	//   ....[37]....
        /*0140*/ 	.word	0xffffffff


	//   ....[38]....
        /*0144*/ 	.word	0xffffffff


	//   ....[39]....
        /*0148*/ 	.word	0xffffffff


	//   ....[40]....
        /*014c*/ 	.word	0xffffffff


	//   ....[41]....
        /*0150*/ 	.word	0xffffffff


	//   ....[42]....
        /*0154*/ 	.word	0xffffffff


	//   ....[43]....
        /*0158*/ 	.word	0xffffffff


	//   ....[44]....
        /*015c*/ 	.word	0xffffffff


	//   ....[45]....
        /*0160*/ 	.word	0xffffffff


	//   ....[46]....
        /*0164*/ 	.word	0xffffffff


	//   ....[47]....
        /*0168*/ 	.word	0xffffffff


	//   ....[48]....
        /*016c*/ 	.word	0xffffffff


	//   ....[49]....
        /*0170*/ 	.word	0xffffffff


	//   ....[50]....
        /*0174*/ 	.word	0xffffffff


	//   ....[51]....
        /*0178*/ 	.word	0xffffffff


	//   ....[52]....
        /*017c*/ 	.word	0xffffffff


	//   ....[53]....
        /*0180*/ 	.word	0xffffffff


	//   ....[54]....
        /*0184*/ 	.word	0xffffffff


	//   ....[55]....
        /*0188*/ 	.word	0xffffffff


	//   ....[56]....
        /*018c*/ 	.word	0xffffffff


	//   ....[57]....
        /*0190*/ 	.word	0xffffffff


	//   ....[58]....
        /*0194*/ 	.word	0xffffffff


	//   ....[59]....
        /*0198*/ 	.word	0xffffffff


	//   ....[60]....
        /*019c*/ 	.word	0xffffffff


	//   ....[61]....
        /*01a0*/ 	.word	0xffffffff


	//   ....[62]....
        /*01a4*/ 	.word	0xffffffff


	//   ....[63]....
        /*01a8*/ 	.word	0xffffffff


	//   ....[64]....
        /*01ac*/ 	.word	0xffffffff


	//   ....[65]....
        /*01b0*/ 	.word	0xffffffff


	//   ....[66]....
        /*01b4*/ 	.word	0xffffffff


	//   ....[67]....
        /*01b8*/ 	.word	0xffffffff


	//   ....[68]....
        /*01bc*/ 	.word	0xffffffff


	//   ....[69]....
        /*01c0*/ 	.word	0xffffffff


	//   ....[70]....
        /*01c4*/ 	.word	0xffffffff


	//   ....[71]....
        /*01c8*/ 	.word	0xffffffff


	//   ....[72]....
        /*01cc*/ 	.word	0xffffffff


	//   ....[73]....
        /*01d0*/ 	.word	0xffffffff


	//   ....[74]....
        /*01d4*/ 	.word	0xffffffff


	//   ....[75]....
        /*01d8*/ 	.word	0xffffffff


	//   ....[76]....
        /*01dc*/ 	.word	0xffffffff


	//   ....[77]....
        /*01e0*/ 	.word	0xffffffff


	//   ....[78]....
        /*01e4*/ 	.word	0xffffffff


	//   ....[79]....
        /*01e8*/ 	.word	0xffffffff


	//   ....[80]....
        /*01ec*/ 	.word	0xffffffff


	//   ....[81]....
        /*01f0*/ 	.word	0xffffffff


	//   ....[82]....
        /*01f4*/ 	.word	0xffffffff


	//   ....[83]....
        /*01f8*/ 	.word	0xffffffff


	//   ....[84]....
        /*01fc*/ 	.word	0xffffffff


	//   ....[85]....
        /*0200*/ 	.word	0xffffffff


	//   ....[86]....
        /*0204*/ 	.word	0xffffffff


	//   ....[87]....
        /*0208*/ 	.word	0xffffffff


	//   ....[88]....
        /*020c*/ 	.word	0xffffffff


	//   ....[89]....
        /*0210*/ 	.word	0xffffffff


	//   ....[90]....
        /*0214*/ 	.word	0xffffffff


	//   ....[91]....
        /*0218*/ 	.word	0xffffffff


	//   ....[92]....
        /*021c*/ 	.word	0xffffffff


	//   ....[93]....
        /*0220*/ 	.word	0xffffffff


	//   ....[94]....
        /*0224*/ 	.word	0xffffffff


	//   ....[95]....
        /*0228*/ 	.word	0xffffffff


	//   ....[96]....
        /*022c*/ 	.word	0xffffffff


	//   ....[97]....
        /*0230*/ 	.word	0xffffffff


	//   ....[98]....
        /*0234*/ 	.word	0xffffffff


	//   ....[99]....
        /*0238*/ 	.word	0xffffffff


	//   ....[100]....
        /*023c*/ 	.word	0xffffffff


	//   ....[101]....
        /*0240*/ 	.word	0xffffffff


	//   ....[102]....
        /*0244*/ 	.word	0xffffffff


	//   ....[103]....
        /*0248*/ 	.word	0xffffffff


	//   ....[104]....
        /*024c*/ 	.word	0xffffffff


	//   ....[105]....
        /*0250*/ 	.word	0xffffffff


	//   ....[106]....
        /*0254*/ 	.word	0xffffffff


	//   ....[107]....
        /*0258*/ 	.word	0xffffffff


	//   ....[108]....
        /*025c*/ 	.word	0xffffffff


	//   ....[109]....
        /*0260*/ 	.word	0xffffffff


	//   ....[110]....
        /*0264*/ 	.word	0xffffffff


	//   ....[111]....
        /*0268*/ 	.word	0xffffffff


	//   ....[112]....
        /*026c*/ 	.word	0xffffffff


	//   ....[113]....
        /*0270*/ 	.word	0xffffffff


	//   ....[114]....
        /*0274*/ 	.word	0xffffffff


	//   ....[115]....
        /*0278*/ 	.word	0xffffffff


	//   ....[116]....
        /*027c*/ 	.word	0xffffffff


	//   ....[117]....
        /*0280*/ 	.word	0xffffffff


	//   ....[118]....
        /*0284*/ 	.word	0xffffffff


	//   ....[119]....
        /*0288*/ 	.word	0xffffffff


	//   ....[120]....
        /*028c*/ 	.word	0xffffffff


	//   ....[121]....
        /*0290*/ 	.word	0xffffffff


	//   ....[122]....
        /*0294*/ 	.word	0xffffffff


	//   ....[123]....
        /*0298*/ 	.word	0xffffffff


	//   ....[124]....
        /*029c*/ 	.word	0xffffffff


	//   ....[125]....
        /*02a0*/ 	.word	0xffffffff


	//   ....[126]....
        /*02a4*/ 	.word	0xffffffff


	//   ....[127]....
        /*02a8*/ 	.word	0xffffffff


	//   ....[128]....
        /*02ac*/ 	.word	0xffffffff


	//   ....[129]....
        /*02b0*/ 	.word	0xffffffff


	//   ....[130]....
        /*02b4*/ 	.word	0xffffffff


	//   ....[131]....
        /*02b8*/ 	.word	0xffffffff


	//   ....[132]....
        /*02bc*/ 	.word	0xffffffff


	//   ....[133]....
        /*02c0*/ 	.word	0xffffffff


	//   ....[134]....
        /*02c4*/ 	.word	0xffffffff


	//   ....[135]....
        /*02c8*/ 	.word	0xffffffff


	//   ....[136]....
        /*02cc*/ 	.word	0xffffffff


	//   ....[137]....
        /*02d0*/ 	.word	0xffffffff


	//   ....[138]....
        /*02d4*/ 	.word	0xffffffff


	//   ....[139]....
        /*02d8*/ 	.word	0xffffffff


	//   ....[140]....
        /*02dc*/ 	.word	0xffffffff


	//   ....[141]....
        /*02e0*/ 	.word	0xffffffff


	//   ....[142]....
        /*02e4*/ 	.word	0xffffffff


	//   ....[143]....
        /*02e8*/ 	.word	0xffffffff


	//   ....[144]....
        /*02ec*/ 	.word	0xffffffff


	//   ....[145]....
        /*02f0*/ 	.word	0xffffffff


	//   ....[146]....
        /*02f4*/ 	.word	0xffffffff


	//   ....[147]....
        /*02f8*/ 	.word	0xffffffff


	//   ....[148]....
        /*02fc*/ 	.word	0xffffffff


	//   ....[149]....
        /*0300*/ 	.word	0xffffffff


	//   ....[150]....
        /*0304*/ 	.word	0xffffffff


	//   ....[151]....
        /*0308*/ 	.word	0xffffffff


	//   ....[152]....
        /*030c*/ 	.word	0xffffffff


	//   ....[153]....
        /*0310*/ 	.word	0xffffffff


	//   ....[154]....
        /*0314*/ 	.word	0xffffffff


	//   ....[155]....
        /*0318*/ 	.word	0xffffffff


	//   ....[156]....
        /*031c*/ 	.word	0xffffffff


	//   ....[157]....
        /*0320*/ 	.word	0xffffffff


	//   ....[158]....
        /*0324*/ 	.word	0xffffffff


	//   ....[159]....
        /*0328*/ 	.word	0xffffffff


	//   ....[160]....
        /*032c*/ 	.word	0xffffffff


	//   ....[161]....
        /*0330*/ 	.word	0xffffffff


	//   ....[162]....
        /*0334*/ 	.word	0xffffffff


	//   ....[163]....
        /*0338*/ 	.word	0xffffffff


	//   ....[164]....
        /*033c*/ 	.word	0xffffffff


	//   ....[165]....
        /*0340*/ 	.word	0xffffffff


	//   ....[166]....
        /*0344*/ 	.word	0xffffffff


	//   ....[167]....
        /*0348*/ 	.word	0xffffffff


	//   ....[168]....
        /*034c*/ 	.word	0xffffffff


	//   ....[169]....
        /*0350*/ 	.word	0xffffffff


	//   ....[170]....
        /*0354*/ 	.word	0xffffffff


	//   ....[171]....
        /*0358*/ 	.word	0xffffffff


	//   ....[172]....
        /*035c*/ 	.word	0xffffffff


	//   ....[173]....
        /*0360*/ 	.word	0xffffffff


	//   ....[174]....
        /*0364*/ 	.word	0xffffffff


	//   ....[175]....
        /*0368*/ 	.word	0xffffffff


	//   ....[176]....
        /*036c*/ 	.word	0xffffffff


	//   ....[177]....
        /*0370*/ 	.word	0xffffffff


	//   ....[178]....
        /*0374*/ 	.word	0xffffffff


	//   ....[179]....
        /*0378*/ 	.word	0xffffffff


	//   ....[180]....
        /*037c*/ 	.word	0xffffffff


	//   ....[181]....
        /*0380*/ 	.word	0xffffffff


	//   ....[182]....
        /*0384*/ 	.word	0xffffffff


	//   ....[183]....
        /*0388*/ 	.word	0xffffffff


	//   ....[184]....
        /*038c*/ 	.word	0xffffffff


	//   ....[185]....
        /*0390*/ 	.word	0xffffffff


	//   ....[186]....
        /*0394*/ 	.word	0xffffffff


	//   ....[187]....
        /*0398*/ 	.word	0xffffffff


	//   ....[188]....
        /*039c*/ 	.word	0xffffffff


	//   ....[189]....
        /*03a0*/ 	.word	0xffffffff


	//   ....[190]....
        /*03a4*/ 	.word	0xffffffff


	//   ....[191]....
        /*03a8*/ 	.word	0xffffffff


	//   ....[192]....
        /*03ac*/ 	.word	0xffffffff


	//   ....[193]....
        /*03b0*/ 	.word	0xffffffff


	//   ....[194]....
        /*03b4*/ 	.word	0xffffffff


	//   ....[195]....
        /*03b8*/ 	.word	0xffffffff


	//   ....[196]....
        /*03bc*/ 	.word	0xffffffff


	//   ....[197]....
        /*03c0*/ 	.word	0xffffffff


	//   ....[198]....
        /*03c4*/ 	.word	0xffffffff


	//   ....[199]....
        /*03c8*/ 	.word	0xffffffff


	//   ....[200]....
        /*03cc*/ 	.word	0xffffffff


	//   ....[201]....
        /*03d0*/ 	.word	0xffffffff


	//   ....[202]....
        /*03d4*/ 	.word	0xffffffff


	//   ....[203]....
        /*03d8*/ 	.word	0xffffffff


	//   ....[204]....
        /*03dc*/ 	.word	0xffffffff


	//   ....[205]....
        /*03e0*/ 	.word	0xffffffff


	//   ....[206]....
        /*03e4*/ 	.word	0xffffffff


	//   ....[207]....
        /*03e8*/ 	.word	0xffffffff


	//   ....[208]....
        /*03ec*/ 	.word	0xffffffff


	//   ....[209]....
        /*03f0*/ 	.word	0xffffffff


	//   ....[210]....
        /*03f4*/ 	.word	0xffffffff


	//   ....[211]....
        /*03f8*/ 	.word	0xffffffff


	//   ....[212]....
        /*03fc*/ 	.word	0xffffffff


	//   ....[213]....
        /*0400*/ 	.word	0xffffffff


	//   ....[214]....
        /*0404*/ 	.word	0xffffffff


	//   ....[215]....
        /*0408*/ 	.word	0xffffffff


	//   ....[216]....
        /*040c*/ 	.word	0xffffffff


	//   ....[217]....
        /*0410*/ 	.word	0xffffffff


	//   ....[218]....
        /*0414*/ 	.word	0xffffffff


	//   ....[219]....
        /*0418*/ 	.word	0xffffffff


	//   ....[220]....
        /*041c*/ 	.word	0xffffffff


	//   ....[221]....
        /*0420*/ 	.word	0xffffffff


	//   ....[222]....
        /*0424*/ 	.word	0xffffffff


	//   ....[223]....
        /*0428*/ 	.word	0xffffffff


	//   ....[224]....
        /*042c*/ 	.word	0xffffffff


	//   ....[225]....
        /*0430*/ 	.word	0xffffffff


	//   ....[226]....
        /*0434*/ 	.word	0xffffffff


	//   ....[227]....
        /*0438*/ 	.word	0xffffffff


	//   ....[228]....
        /*043c*/ 	.word	0xffffffff


	//   ....[229]....
        /*0440*/ 	.word	0xffffffff


	//   ....[230]....
        /*0444*/ 	.word	0xffffffff


	//   ....[231]....
        /*0448*/ 	.word	0xffffffff


	//   ....[232]....
        /*044c*/ 	.word	0xffffffff


	//   ....[233]....
        /*0450*/ 	.word	0xffffffff


	//   ....[234]....
        /*0454*/ 	.word	0xffffffff


	//   ....[235]....
        /*0458*/ 	.word	0xffffffff


	//   ....[236]....
        /*045c*/ 	.word	0xffffffff


	//   ....[237]....
        /*0460*/ 	.word	0xffffffff


	//   ....[238]....
        /*0464*/ 	.word	0xffffffff


	//   ....[239]....
        /*0468*/ 	.word	0xffffffff


	//   ....[240]....
        /*046c*/ 	.word	0xffffffff


	//   ....[241]....
        /*0470*/ 	.word	0xffffffff


	//   ....[242]....
        /*0474*/ 	.word	0xffffffff


	//   ....[243]....
        /*0478*/ 	.word	0xffffffff


	//   ....[244]....
        /*047c*/ 	.word	0xffffffff


	//   ....[245]....
        /*0480*/ 	.word	0xffffffff


	//   ....[246]....
        /*0484*/ 	.word	0xffffffff


	//   ....[247]....
        /*0488*/ 	.word	0xffffffff


	//   ....[248]....
        /*048c*/ 	.word	0xffffffff


	//   ....[249]....
        /*0490*/ 	.word	0xffffffff


	//   ....[250]....
        /*0494*/ 	.word	0xffffffff


	//   ....[251]....
        /*0498*/ 	.word	0xffffffff


	//   ....[252]....
        /*049c*/ 	.word	0xffffffff


	//   ....[253]....
        /*04a0*/ 	.word	0xffffffff


	//   ....[254]....
        /*04a4*/ 	.word	0xffffffff


	//   ....[255]....
        /*04a8*/ 	.word	0xffffffff


	//----- nvinfo : EIATTR_COOP_GROUP_INSTR_OFFSETS
	.align		4
.L_7481:
        /*04ac*/ 	.byte	0x04, 0x28
        /*04ae*/ 	.short	(.L_7483 - .L_7482)


	//   ....[0]....
.L_7482:
        /*04b0*/ 	.word	0x000010b0


	//   ....[1]....
        /*04b4*/ 	.word	0x000010c0


	//   ....[2]....
        /*04b8*/ 	.word	0x000010e0


	//   ....[3]....
        /*04bc*/ 	.word	0x00001100


	//   ....[4]....
        /*04c0*/ 	.word	0x00001120


	//   ....[5]....
        /*04c4*/ 	.word	0x00001160


	//   ....[6]....
        /*04c8*/ 	.word	0x00001190


	//   ....[7]....
        /*04cc*/ 	.word	0x000011f0


	//   ....[8]....
        /*04d0*/ 	.word	0x00001220


	//   ....[9]....
        /*04d4*/ 	.word	0x00001290


	//   ....[10]....
        /*04d8*/ 	.word	0x000012d0


	//   ....[11]....
        /*04dc*/ 	.word	0x000012f0


	//   ....[12]....
        /*04e0*/ 	.word	0x00001340


	//   ....[13]....
        /*04e4*/ 	.word	0x00001370


	//   ....[14]....
        /*04e8*/ 	.word	0x00001380


	//   ....[15]....
        /*04ec*/ 	.word	0x000013c0


	//   ....[16]....
        /*04f0*/ 	.word	0x000013d0


	//   ....[17]....
        /*04f4*/ 	.word	0x000013f0


	//   ....[18]....
        /*04f8*/ 	.word	0x00001400


	//   ....[19]....
        /*04fc*/ 	.word	0x00001420


	//   ....[20]....
        /*0500*/ 	.word	0x00001440


	//   ....[21]....
        /*0504*/ 	.word	0x00001450


	//   ....[22]....
        /*0508*/ 	.word	0x00001490


	//   ....[23]....
        /*050c*/ 	.word	0x000014b0


	//   ....[24]....
        /*0510*/ 	.word	0x000014d0


	//   ....[25]....
        /*0514*/ 	.word	0x000014f0


	//   ....[26]....
        /*0518*/ 	.word	0x00001510


	//   ....[27]....
        /*051c*/ 	.word	0x00001530


	//   ....[28]....
        /*0520*/ 	.word	0x00001540


	//   ....[29]....
        /*0524*/ 	.word	0x00001560


	//   ....[30]....
        /*0528*/ 	.word	0x00001580


	//   ....[31]....
        /*052c*/ 	.word	0x000015a0


	//   ....[32]....
        /*0530*/ 	.word	0x000015c0


	//   ....[33]....
        /*0534*/ 	.word	0x00001600


	//   ....[34]....
        /*0538*/ 	.word	0x00001620


	//   ....[35]....
        /*053c*/ 	.word	0x00001640


	//   ....[36]....
        /*0540*/ 	.word	0x00001660


	//   ....[37]....
        /*0544*/ 	.word	0x00001680


	//   ....[38]....
        /*0548*/ 	.word	0x000016a0


	//   ....[39]....
        /*054c*/ 	.word	0x000016b0


	//   ....[40]....
        /*0550*/ 	.word	0x000016d0


	//   ....[41]....
        /*0554*/ 	.word	0x000016f0


	//   ....[42]....
        /*0558*/ 	.word	0x00001710


	//   ....[43]....
        /*055c*/ 	.word	0x00001750


	//   ....[44]....
        /*0560*/ 	.word	0x00001770


	//   ....[45]....
        /*0564*/ 	.word	0x00001790


	//   ....[46]....
        /*0568*/ 	.word	0x000017b0


	//   ....[47]....
        /*056c*/ 	.word	0x000017d0


	//   ....[48]....
        /*0570*/ 	.word	0x000017f0


	//   ....[49]....
        /*0574*/ 	.word	0x00001850


	//   ....[50]....
        /*0578*/ 	.word	0x00001870


	//   ....[51]....
        /*057c*/ 	.word	0x000018b0


	//   ....[52]....
        /*0580*/ 	.word	0x000018d0


	//   ....[53]....
        /*0584*/ 	.word	0x000018e0


	//   ....[54]....
        /*0588*/ 	.word	0x00001900


	//   ....[55]....
        /*058c*/ 	.word	0x00001920


	//   ....[56]....
        /*0590*/ 	.word	0x00001930


	//   ....[57]....
        /*0594*/ 	.word	0x00001950


	//   ....[58]....
        /*0598*/ 	.word	0x00001960


	//   ....[59]....
        /*059c*/ 	.word	0x00001980


	//   ....[60]....
        /*05a0*/ 	.word	0x000019a0


	//   ....[61]....
        /*05a4*/ 	.word	0x000019c0


	//   ....[62]....
        /*05a8*/ 	.word	0x00001a20


	//   ....[63]....
        /*05ac*/ 	.word	0x00001a60


	//   ....[64]....
        /*05b0*/ 	.word	0x00001a80


	//   ....[65]....
        /*05b4*/ 	.word	0x00001aa0


	//   ....[66]....
        /*05b8*/ 	.word	0x00001ab0


	//   ....[67]....
        /*05bc*/ 	.word	0x00001ac0


	//   ....[68]....
        /*05c0*/ 	.word	0x00001ae0


	//   ....[69]....
        /*05c4*/ 	.word	0x00001af0


	//   ....[70]....
        /*05c8*/ 	.word	0x00001b70


	//   ....[71]....
        /*05cc*/ 	.word	0x00001b90


	//   ....[72]....
        /*05d0*/ 	.word	0x00001bc0


	//   ....[73]....
        /*05d4*/ 	.word	0x00001bd0


	//   ....[74]....
        /*05d8*/ 	.word	0x00001be0


	//   ....[75]....
        /*05dc*/ 	.word	0x00001bf0


	//   ....[76]....
        /*05e0*/ 	.word	0x00001c30


	//   ....[77]....
        /*05e4*/ 	.word	0x00001c50


	//   ....[78]....
        /*05e8*/ 	.word	0x00001c70


	//   ....[79]....
        /*05ec*/ 	.word	0x00001c90


	//   ....[80]....
        /*05f0*/ 	.word	0x00001cb0


	//   ....[81]....
        /*05f4*/ 	.word	0x00001cc0


	//   ....[82]....
        /*05f8*/ 	.word	0x00001d40


	//   ....[83]....
        /*05fc*/ 	.word	0x00001d60


	//   ....[84]....
        /*0600*/ 	.word	0x00001d90


	//   ....[85]....
        /*0604*/ 	.word	0x00001da0


	//   ....[86]....
        /*0608*/ 	.word	0x00001dd0


	//   ....[87]....
        /*060c*/ 	.word	0x00001de0


	//   ....[88]....
        /*0610*/ 	.word	0x00001e00


	//   ....[89]....
        /*0614*/ 	.word	0x00001e20


	//   ....[90]....
        /*0618*/ 	.word	0x00001e30


	//   ....[91]....
        /*061c*/ 	.word	0x00001e50


	//   ....[92]....
        /*0620*/ 	.word	0x00001e70


	//   ....[93]....
        /*0624*/ 	.word	0x00001e90


	//   ....[94]....
        /*0628*/ 	.word	0x00001ea0


	//   ....[95]....
        /*062c*/ 	.word	0x00001ec0


	//   ....[96]....
        /*0630*/ 	.word	0x00001ee0


	//   ....[97]....
        /*0634*/ 	.word	0x00001f00


	//   ....[98]....
        /*0638*/ 	.word	0x00001f20


	//   ....[99]....
        /*063c*/ 	.word	0x00001f40


	//   ....[100]....
        /*0640*/ 	.word	0x00001f70


	//   ....[101]....
        /*0644*/ 	.word	0x00001f90


	//   ....[102]....
        /*0648*/ 	.word	0x00001fa0


	//   ....[103]....
        /*064c*/ 	.word	0x00001fc0


	//   ....[104]....
        /*0650*/ 	.word	0x00001fe0


	//   ....[105]....
        /*0654*/ 	.word	0x00001ff0


	//   ....[106]....
        /*0658*/ 	.word	0x00002010


	//   ....[107]....
        /*065c*/ 	.word	0x00002030


	//   ....[108]....
        /*0660*/ 	.word	0x00002050


	//   ....[109]....
        /*0664*/ 	.word	0x00002070


	//   ....[110]....
        /*0668*/ 	.word	0x00002090


	//   ....[111]....
        /*066c*/ 	.word	0x000020c0


	//   ....[112]....
        /*0670*/ 	.word	0x000020e0


	//   ....[113]....
        /*0674*/ 	.word	0x00002100


	//   ....[114]....
        /*0678*/ 	.word	0x00002120


	//   ....[115]....
        /*067c*/ 	.word	0x00002140


	//   ....[116]....
        /*0680*/ 	.word	0x00002160


	//   ....[117]....
        /*0684*/ 	.word	0x00002170


	//   ....[118]....
        /*0688*/ 	.word	0x00002180


	//   ....[119]....
        /*068c*/ 	.word	0x000021b0


	//   ....[120]....
        /*0690*/ 	.word	0x000021d0


	//   ....[121]....
        /*0694*/ 	.word	0x000021e0


	//   ....[122]....
        /*0698*/ 	.word	0x00002200


	//   ....[123]....
        /*069c*/ 	.word	0x00002220


	//   ....[124]....
        /*06a0*/ 	.word	0x00002250


	//   ....[125]....
        /*06a4*/ 	.word	0x00002280


	//   ....[126]....
        /*06a8*/ 	.word	0x00002290


	//   ....[127]....
        /*06ac*/ 	.word	0x000022b0


	//   ....[128]....
        /*06b0*/ 	.word	0x000022d0


	//   ....[129]....
        /*06b4*/ 	.word	0x000022f0


	//   ....[130]....
        /*06b8*/ 	.word	0x00002300


	//   ....[131]....
        /*06bc*/ 	.word	0x00002330


	//   ....[132]....
        /*06c0*/ 	.word	0x00002350


	//   ....[133]....
        /*06c4*/ 	.word	0x00002370


	//   ....[134]....
        /*06c8*/ 	.word	0x00002380


	//   ....[135]....
        /*06cc*/ 	.word	0x000023b0


	//   ....[136]....
        /*06d0*/ 	.word	0x000023d0


	//   ....[137]....
        /*06d4*/ 	.word	0x000023f0


	//   ....[138]....
        /*06d8*/ 	.word	0x00002400


	//   ....[139]....
        /*06dc*/ 	.word	0x00002420


	//   ....[140]....
        /*06e0*/ 	.word	0x00002440


	//   ....[141]....
        /*06e4*/ 	.word	0x00002460


	//   ....[142]....
        /*06e8*/ 	.word	0x00002480


	//   ....[143]....
        /*06ec*/ 	.word	0x000024a0


	//   ....[144]....
        /*06f0*/ 	.word	0x000024c0


	//   ....[145]....
        /*06f4*/ 	.word	0x000024e0


	//   ....[146]....
        /*06f8*/ 	.word	0x00002500


	//   ....[147]....
        /*06fc*/ 	.word	0x00002520


	//   ....[148]....
        /*0700*/ 	.word	0x00002540


	//   ....[149]....
        /*0704*/ 	.word	0x00002560


	//   ....[150]....
        /*0708*/ 	.word	0x00002580


	//   ....[151]....
        /*070c*/ 	.word	0x000025a0


	//   ....[152]....
        /*0710*/ 	.word	0x000025c0


	//   ....[153]....
        /*0714*/ 	.word	0x000025e0


	//   ....[154]....
        /*0718*/ 	.word	0x00002600


	//   ....[155]....
        /*071c*/ 	.word	0x00002620


	//   ....[156]....
        /*0720*/ 	.word	0x00002640


	//   ....[157]....
        /*0724*/ 	.word	0x00002660


	//   ....[158]....
        /*0728*/ 	.word	0x00002690


	//   ....[159]....
        /*072c*/ 	.word	0x000026b0


	//   ....[160]....
        /*0730*/ 	.word	0x000026c0


	//   ....[161]....
        /*0734*/ 	.word	0x000026f0


	//   ....[162]....
        /*0738*/ 	.word	0x00002710


	//   ....[163]....
        /*073c*/ 	.word	0x00002730


	//   ....[164]....
        /*0740*/ 	.word	0x00002750


	//   ....[165]....
        /*0744*/ 	.word	0x00002770


	//   ....[166]....
        /*0748*/ 	.word	0x00002790


	//   ....[167]....
        /*074c*/ 	.word	0x000027a0


	//   ....[168]....
        /*0750*/ 	.word	0x000027d0


	//   ....[169]....
        /*0754*/ 	.word	0x000027f0


	//   ....[170]....
        /*0758*/ 	.word	0x00002810


	//   ....[171]....
        /*075c*/ 	.word	0x00002820


	//   ....[172]....
        /*0760*/ 	.word	0x00002840


	//   ....[173]....
        /*0764*/ 	.word	0x00002860


	//   ....[174]....
        /*0768*/ 	.word	0x00002880


	//   ....[175]....
        /*076c*/ 	.word	0x000028a0


	//   ....[176]....
        /*0770*/ 	.word	0x000028d0


	//   ....[177]....
        /*0774*/ 	.word	0x000028f0


	//   ....[178]....
        /*0778*/ 	.word	0x00002900


	//   ....[179]....
        /*077c*/ 	.word	0x00002920


	//   ....[180]....
        /*0780*/ 	.word	0x00002930


	//   ....[181]....
        /*0784*/ 	.word	0x00002950


	//   ....[182]....
        /*0788*/ 	.word	0x00002970


	//   ....[183]....
        /*078c*/ 	.word	0x00002990


	//   ....[184]....
        /*0790*/ 	.word	0x000029a0


	//   ....[185]....
        /*0794*/ 	.word	0x000029c0


	//   ....[186]....
        /*0798*/ 	.word	0x000029f0


	//   ....[187]....
        /*079c*/ 	.word	0x00002a10


	//   ....[188]....
        /*07a0*/ 	.word	0x00002a30


	//   ....[189]....
        /*07a4*/ 	.word	0x00002a50


	//   ....[190]....
        /*07a8*/ 	.word	0x00002a80


	//   ....[191]....
        /*07ac*/ 	.word	0x00002a90


	//   ....[192]....
        /*07b0*/ 	.word	0x00002ab0


	//   ....[193]....
        /*07b4*/ 	.word	0x00002ad0


	//   ....[194]....
        /*07b8*/ 	.word	0x00002af0


	//   ....[195]....
        /*07bc*/ 	.word	0x00002b00


	//   ....[196]....
        /*07c0*/ 	.word	0x00002b20


	//   ....[197]....
        /*07c4*/ 	.word	0x00002b30


	//   ....[198]....
        /*07c8*/ 	.word	0x00002b40


	//   ....[199]....
        /*07cc*/ 	.word	0x00002b70


	//   ....[200]....
        /*07d0*/ 	.word	0x00002b90


	//   ....[201]....
        /*07d4*/ 	.word	0x00002bb0


	//   ....[202]....
        /*07d8*/ 	.word	0x00002bd0


	//   ....[203]....
        /*07dc*/ 	.word	0x00002bf0


	//   ....[204]....
        /*07e0*/ 	.word	0x00002c20


	//   ....[205]....
        /*07e4*/ 	.word	0x00002c40


	//   ....[206]....
        /*07e8*/ 	.word	0x00002c50


	//   ....[207]....
        /*07ec*/ 	.word	0x00002c60


	//   ....[208]....
        /*07f0*/ 	.word	0x00002c80


	//   ....[209]....
        /*07f4*/ 	.word	0x00002cb0


	//   ....[210]....
        /*07f8*/ 	.word	0x00002cd0


	//   ....[211]....
        /*07fc*/ 	.word	0x00002cf0


	//   ....[212]....
        /*0800*/ 	.word	0x00002d00


	//   ....[213]....
        /*0804*/ 	.word	0x00002d10


	//   ....[214]....
        /*0808*/ 	.word	0x00002d30


	//   ....[215]....
        /*080c*/ 	.word	0x00002d50


	//   ....[216]....
        /*0810*/ 	.word	0x00002d70


	//   ....[217]....
        /*0814*/ 	.word	0x00002da0


	//   ....[218]....
        /*0818*/ 	.word	0x00002dd0


	//   ....[219]....
        /*081c*/ 	.word	0x00002de0


	//   ....[220]....
        /*0820*/ 	.word	0x00002df0


	//   ....[221]....
        /*0824*/ 	.word	0x00002e20


	//   ....[222]....
        /*0828*/ 	.word	0x00002e40


	//   ....[223]....
        /*082c*/ 	.word	0x00002e60


	//   ....[224]....
        /*0830*/ 	.word	0x00002e80


	//   ....[225]....
        /*0834*/ 	.word	0x00002eb0


	//   ....[226]....
        /*0838*/ 	.word	0x00002ee0


	//   ....[227]....
        /*083c*/ 	.word	0x00002f00


	//   ....[228]....
        /*0840*/ 	.word	0x00002f20


	//   ....[229]....
        /*0844*/ 	.word	0x00002f30


	//   ....[230]....
        /*0848*/ 	.word	0x00002f50


	//   ....[231]....
        /*084c*/ 	.word	0x00002f70


	//   ....[232]....
        /*0850*/ 	.word	0x00002f90


	//   ....[233]....
        /*0854*/ 	.word	0x00002fb0


	//   ....[234]....
        /*0858*/ 	.word	0x00002fe0


	//   ....[235]....
        /*085c*/ 	.word	0x00003010


	//   ....[236]....
        /*0860*/ 	.word	0x00003040


	//   ....[237]....
        /*0864*/ 	.word	0x00003060


	//   ....[238]....
        /*0868*/ 	.word	0x00003080


	//   ....[239]....
        /*086c*/ 	.word	0x000030a0


	//   ....[240]....
        /*0870*/ 	.word	0x000030b0


	//   ....[241]....
        /*0874*/ 	.word	0x000030d0


	//   ....[242]....
        /*0878*/ 	.word	0x000030e0


	//   ....[243]....
        /*087c*/ 	.word	0x00003100


	//   ....[244]....
        /*0880*/ 	.word	0x00003120


	//   ....[245]....
        /*0884*/ 	.word	0x00003150


	//   ....[246]....
        /*0888*/ 	.word	0x00003190


	//   ....[247]....
        /*088c*/ 	.word	0x000031b0


	//   ....[248]....
        /*0890*/ 	.word	0x000031d0


	//   ....[249]....
        /*0894*/ 	.word	0x00003200


	//   ....[250]....
        /*0898*/ 	.word	0x00003220


	//   ....[251]....
        /*089c*/ 	.word	0x00003250


	//   ....[252]....
        /*08a0*/ 	.word	0x00003290


	//   ....[253]....
        /*08a4*/ 	.word	0x000032d0


	//   ....[254]....
        /*08a8*/ 	.word	0x00003310


	//   ....[255]....
        /*08ac*/ 	.word	0x00003350


	//----- nvinfo : EIATTR_VRC_CTA_INIT_COUNT
	.align		4
.L_7483:
        /*08b0*/ 	.byte	0x02, 0x4a
	.zero		1
	.zero		1


	//----- nvinfo : EIATTR_EXIT_INSTR_OFFSETS
	.align		4
        /*08b4*/ 	.byte	0x04, 0x1c
        /*08b6*/ 	.short	(.L_7485 - .L_7484)


	//   ....[0]....
.L_7484:
        /*08b8*/ 	.word	0x00000570


	//   ....[1]....
        /*08bc*/ 	.word	0x00003750


	//----- nvinfo : EIATTR_MAX_THREADS
	.align		4
.L_7485:
        /*08c0*/ 	.byte	0x04, 0x05
        /*08c2*/ 	.short	(.L_7487 - .L_7486)
.L_7486:
        /*08c4*/ 	.word	0x00000080
        /*08c8*/ 	.word	0x00000001
        /*08cc*/ 	.word	0x00000001


	//----- nvinfo : EIATTR_CRS_STACK_SIZE
	.align		4
.L_7487:
        /*08d0*/ 	.byte	0x04, 0x1e
        /*08d2*/ 	.short	(.L_7489 - .L_7488)
.L_7488:
        /*08d4*/ 	.word	0x00000000


	//----- nvinfo : EIATTR_CBANK_PARAM_SIZE
	.align		4
.L_7489:
        /*08d8*/ 	.byte	0x03, 0x19
        /*08da*/ 	.short	0x0034


	//----- nvinfo : EIATTR_PARAM_CBANK
	.align		4
        /*08dc*/ 	.byte	0x04, 0x0a
        /*08de*/ 	.short	(.L_7491 - .L_7490)
	.align		4
.L_7490:
        /*08e0*/ 	.word	index@(.nv.constant0._Z9cuda_gemmIiLi128ELi4ELi1ELi2048ELi16ELi16ELi64ELi0ELi1EEviiiPT_S1_S1_iii)
        /*08e4*/ 	.short	0x0380
        /*08e6*/ 	.short	0x0034


	//----- nvinfo : EIATTR_SW_WAR
	.align		4
.L_7491:
        /*08e8*/ 	.byte	0x04, 0x36
        /*08ea*/ 	.short	(.L_7493 - .L_7492)
.L_7492:
        /*08ec*/ 	.word	0x00000008
.L_7493:


//--------------------- .nv.info._Z9cuda_gemmIiLi128ELi4ELi1ELi2048ELi16ELi16ELi64ELi0ELi0EEviiiPT_S1_S1_iii --------------------------
	.section	.nv.info._Z9cuda_gemmIiLi128ELi4ELi1ELi2048ELi16ELi16ELi64ELi0ELi0EEviiiPT_S1_S1_iii,"",@"SHT_CUDA_INFO"
	.sectionflags	@""
	.align	4


	//----- nvinfo : EIATTR_CUDA_API_VERSION
	.align		4
        /*0000*/ 	.byte	0x04, 0x37
        /*0002*/ 	.short	(.L_7495 - .L_7494)
.L_7494:
        /*0004*/ 	.word	0x00000082


	//----- nvinfo : EIATTR_KPARAM_INFO
	.align		4
.L_7495:
        /*0008*/ 	.byte	0x04, 0x17
        /*000a*/ 	.short	(.L_7497 - .L_7496)
.L_7496:
        /*000c*/ 	.word	0x00000000
        /*0010*/ 	.short	0x0008
        /*0012*/ 	.short	0x0030
        /*0014*/ 	.byte	0x00, 0xf0, 0x11, 0x00


	//----- nvinfo : EIATTR_KPARAM_INFO
	.align		4
.L_7497:
        /*0018*/ 	.byte	0x04, 0x17
        /*001a*/ 	.short	(.L_7499 - .L_7498)
.L_7498:
        /*001c*/ 	.word	0x00000000
        /*0020*/ 	.short	0x0007
        /*0022*/ 	.short	0x002c
        /*0024*/ 	.byte	0x00, 0xf0, 0x11, 0x00


	//----- nvinfo : EIATTR_KPARAM_INFO
	.align		4
.L_7499:
        /*0028*/ 	.byte	0x04, 0x17
        /*002a*/ 	.short	(.L_7501 - .L_7500)
.L_7500:
        /*002c*/ 	.word	0x00000000
        /*0030*/ 	.short	0x0006
        /*0032*/ 	.short	0x0028
        /*0034*/ 	.byte	0x00, 0xf0, 0x11, 0x00


	//----- nvinfo : EIATTR_KPARAM_INFO
	.align		4
.L_7501:
        /*0038*/ 	.byte	0x04, 0x17
        /*003a*/ 	.short	(.L_7503 - .L_7502)
.L_7502:
        /*003c*/ 	.word	0x00000000
        /*0040*/ 	.short	0x0005
        /*0042*/ 	.short	0x0020
        /*0044*/ 	.byte	0x00, 0xf5, 0x21, 0x00


	//----- nvinfo : EIATTR_KPARAM_INFO
	.align		4
.L_7503:
        /*0048*/ 	.byte	0x04, 0x17
        /*004a*/ 	.short	(.L_7505 - .L_7504)
.L_7504:
        /*004c*/ 	.word	0x00000000
        /*0050*/ 	.short	0x0004
        /*0052*/ 	.short	0x0018
        /*0054*/ 	.byte	0x00, 0xf5, 0x21, 0x00


	//----- nvinfo : EIATTR_KPARAM_INFO
	.align		4
.L_7505:
        /*0058*/ 	.byte	0x04, 0x17
        /*005a*/ 	.short	(.L_7507 - .L_7506)
.L_7506:
        /*005c*/ 	.word	0x00000000
        /*0060*/ 	.short	0x0003
        /*0062*/ 	.short	0x0010
        /*0064*/ 	.byte	0x00, 0xf5, 0x21, 0x00


	//----- nvinfo : EIATTR_KPARAM_INFO
	.align		4
.L_7507:
        /*0068*/ 	.byte	0x04, 0x17
        /*006a*/ 	.short	(.L_7509 - .L_7508)
.L_7508:
        /*006c*/ 	.word	0x00000000
        /*0070*/ 	.short	0x0002
        /*0072*/ 	.short	0x0008
        /*0074*/ 	.byte	0x00, 0xf0, 0x11, 0x00


	//----- nvinfo : EIATTR_KPARAM_INFO
	.align		4
.L_7509:
        /*0078*/ 	.byte	0x04, 0x17
        /*007a*/ 	.short	(.L_7511 - .L_7510)
.L_7510:
        /*007c*/ 	.word	0x00000000
        /*0080*/ 	.short	0x0001
        /*0082*/ 	.short	0x0004
        /*0084*/ 	.byte	0x00, 0xf0, 0x11, 0x00


	//----- nvinfo : EIATTR_KPARAM_INFO
	.align		4
.L_7511:
        /*0088*/ 	.byte	0x04, 0x17
        /*008a*/ 	.short	(.L_7513 - .L_7512)
.L_7512:
        /*008c*/ 	.word	0x00000000
        /*0090*/ 	.short	0x0000
        /*0092*/ 	.short	0x0000
        /*0094*/ 	.byte	0x00, 0xf0, 0x11, 0x00


	//----- nvinfo : EIATTR_SPARSE_MMA_MASK
	.align		4
.L_7513:
        /*0098*/ 	.byte	0x03, 0x50
        /*009a*/ 	.short	0x0000


	//----- nvinfo : EIATTR_MAXREG_COUNT
	.align		4
        /*009c*/ 	.byte	0x03, 0x1b
        /*009e*/ 	.short	0x00ff


	//----- nvinfo : EIATTR_NUM_BARRIERS
	.align		4
        /*00a0*/ 	.byte	0x02, 0x4c
        /*00a2*/ 	.byte	0x01
	.zero		1


	//----- nvinfo : EIATTR_MERCURY_ISA_VERSION
	.align		4
        /*00a4*/ 	.byte	0x03, 0x5f
        /*00a6*/ 	.short	0x0101


	//----- nvinfo : EIATTR_COOP_GROUP_MASK_REGIDS
	.align		4
        /*00a8*/ 	.byte	0x04, 0x29
        /*00aa*/ 	.short	(.L_7515 - .L_7514)


	//   ....[0]....
.L_7514:
        /*00ac*/ 	.word	0xffffffff


	//   ....[1]....
        /*00b0*/ 	.word	0xffffffff


	//   ....[2]....
        /*00b4*/ 	.word	0xffffffff


	//   ....[3]....
        /*00b8*/ 	.word	0xffffffff


	//   ....[4]....
        /*00bc*/ 	.word	0xffffffff


	//   ....[5]....
        /*00c0*/ 	.word	0xffffffff


	//   ....[6]....
        /*00c4*/ 	.word	0xffffffff


	//   ....[7]....
        /*00c8*/ 	.word	0xffffffff


	//   ....[8]....
        /*00cc*/ 	.word	0xffffffff


	//   ....[9]....
        /*00d0*/ 	.word	0xffffffff


	//   ....[10]....
        /*00d4*/ 	.word	0xffffffff


	//   ....[11]....
        /*00d8*/ 	.word	0xffffffff


	//   ....[12]....
        /*00dc*/ 	.word	0xffffffff


	//   ....[13]....
        /*00e0*/ 	.word	0xffffffff


	//   ....[14]....
        /*00e4*/ 	.word	0xffffffff


	//   ....[15]....
        /*00e8*/ 	.word	0xffffffff


	//   ....[16]....
        /*00ec*/ 	.word	0x0500000a


	//   ....[17]....
        /*00f0*/ 	.word	0x0500000a


	//   ....[18]....
        /*00f4*/ 	.word	0x0500000a


	//   ....[19]....
        /*00f8*/ 	.word	0x0500000a


	//   ....[20]....
        /*00fc*/ 	.word	0x0500000a


	//   ....[21]....
        /*0100*/ 	.word	0x0500000a


	//   ....[22]....
        /*0104*/ 	.word	0x0500000a


	//   ....[23]....
        /*0108*/ 	.word	0x0500000a


	//   ....[24]....
        /*010c*/ 	.word	0x0500000a


	//   ....[25]....
        /*0110*/ 	.word	0x0500000a


	//   ....[26]....
        /*0114*/ 	.word	0x0500000a


	//   ....[27]....
        /*0118*/ 	.word	0x0500000a


	//   ....[28]....
        /*011c*/ 	.word	0x0500000a


	//   ....[29]....
        /*0120*/ 	.word	0x0500000a


	//   ....[30]....
        /*0124*/ 	.word	0x0500000a


	//   ....[31]....
        /*0128*/ 	.word	0x0500000a


	//----- nvinfo : EIATTR_COOP_GROUP_INSTR_OFFSETS
	.align		4
.L_7515:
        /*012c*/ 	.byte	0x04, 0x28
        /*012e*/ 	.short	(.L_7517 - .L_7516)


	//   ....[0]....
.L_7516:
        /*0130*/ 	.word	0x00001ac0


	//   ....[1]....
        /*0134*/ 	.word	0x00001b20


	//   ....[2]....
        /*0138*/ 	.word	0x00001b80


	//   ....[3]....
        /*013c*/ 	.word	0x00001be0


	//   ....[4]....
        /*0140*/ 	.word	0x00001c40


	//   ....[5]....
        /*0144*/ 	.word	0x00001ca0


	//   ....[6]....
        /*0148*/ 	.word	0x00001d00


	//   ....[7]....
        /*014c*/ 	.word	0x00001d60


	//   ....[8]....
        /*0150*/ 	.word	0x00001dc0


	//   ....[9]....
        /*0154*/ 	.word	0x00001e20


	//   ....[10]....
        /*0158*/ 	.word	0x00001e80


	//   ....[11]....
        /*015c*/ 	.word	0x00001ee0


	//   ....[12]....
        /*0160*/ 	.word	0x00001f40


	//   ....[13]....
        /*0164*/ 	.word	0x00001fa0


	//   ....[14]....
        /*0168*/ 	.word	0x00002000


	//   ....[15]....
        /*016c*/ 	.word	0x00002060


	//   ....[16]....
        /*0170*/ 	.word	0x00003b20


	//   ....[17]....
        /*0174*/ 	.word	0x00003bc0


	//   ....[18]....
        /*0178*/ 	.word	0x00003c50


	//   ....[19]....
        /*017c*/ 	.word	0x00003cf0


	//   ....[20]....
        /*0180*/ 	.word	0x00003d80


	//   ....[21]....
        /*0184*/ 	.word	0x00003e20


	//   ....[22]....
        /*0188*/ 	.word	0x00003eb0


	//   ....[23]....
        /*018c*/ 	.word	0x00003f50


	//   ....[24]....
        /*0190*/ 	.word	0x00003fe0


	//   ....[25]....
        /*0194*/ 	.word	0x00004080


	//   ....[26]....
        /*0198*/ 	.word	0x00004110


	//   ....[27]....
        /*019c*/ 	.word	0x000041b0


	//   ....[28]....
        /*01a0*/ 	.word	0x00004240


	//   ....[29]....
        /*01a4*/ 	.word	0x000042e0


	//   ....[30]....
        /*01a8*/ 	.word	0x00004370


	//   ....[31]....
        /*01ac*/ 	.word	0x00004410


	//----- nvinfo : EIATTR_VRC_CTA_INIT_COUNT
	.align		4
.L_7517:
        /*01b0*/ 	.byte	0x02, 0x4a
	.zero		1
	.zero		1


	//----- nvinfo : EIATTR_EXIT_INSTR_OFFSETS
	.align		4
        /*01b4*/ 	.byte	0x04, 0x1c
        /*01b6*/ 	.short	(.L_7519 - .L_7518)


	//   ....[0]....
.L_7518:
        /*01b8*/ 	.word	0x00000720


	//   ....[1]....
        /*01bc*/ 	.word	0x00003ac0


	//----- nvinfo : EIATTR_MAX_THREADS
	.align		4
.L_7519:
        /*01c0*/ 	.byte	0x04, 0x05
        /*01c2*/ 	.short	(.L_7521 - .L_7520)
.L_7520:
        /*01c4*/ 	.word	0x00000080
        /*01c8*/ 	.word	0x00000001
        /*01cc*/ 	.word	0x00000001


	//----- nvinfo : EIATTR_CRS_STACK_SIZE
	.align		4
.L_7521:
        /*01d0*/ 	.byte	0x04, 0x1e
        /*01d2*/ 	.short	(.L_7523 - .L_7522)
.L_7522:
        /*01d4*/ 	.word	0x00000000


	//----- nvinfo : EIATTR_CBANK_PARAM_SIZE
	.align		4
.L_7523:
        /*01d8*/ 	.byte	0x03, 0x19
        /*01da*/ 	.short	0x0034


	//----- nvinfo : EIATTR_PARAM_CBANK
	.align		4
        /*01dc*/ 	.byte	0x04, 0x0a
        /*01de*/ 	.short	(.L_7525 - .L_7524)
	.align		4
.L_7524:
        /*01e0*/ 	.word	index@(.nv.constant0._Z9cuda_gemmIiLi128ELi4ELi1ELi2048ELi16ELi16ELi64ELi0ELi0EEviiiPT_S1_S1_iii)
        /*01e4*/ 	.short	0x0380
        /*01e6*/ 	.short	0x0034


	//----- nvinfo : EIATTR_SW_WAR
	.align		4
.L_7525:
        /*01e8*/ 	.byte	0x04, 0x36
        /*01ea*/ 	.short	(.L_7527 - .L_7526)
.L_7526:
        /*01ec*/ 	.word	0x00000008
.L_7527:


//--------------------- .nv.info._Z9cuda_gemmIiLi128ELi4ELi1ELi2048ELi8ELi8ELi64ELi1ELi1EEviiiPT_S1_S1_iii --------------------------
	.section	.nv.info._Z9cuda_gemmIiLi128ELi4ELi1ELi2048ELi8ELi8ELi64ELi1ELi1EEviiiPT_S1_S1_iii,"",@"SHT_CUDA_INFO"
	.sectionflags	@""
	.align	4


	//----- nvinfo : EIATTR_CUDA_API_VERSION
	.align		4
        /*0000*/ 	.byte	0x04, 0x37
        /*0002*/ 	.short	(.L_7529 - .L_7528)
.L_7528:
        /*0004*/ 	.word	0x00000082


	//----- nvinfo : EIATTR_KPARAM_INFO
	.align		4
.L_7529:
        /*0008*/ 	.byte	0x04, 0x17
        /*000a*/ 	.short	(.L_7531 - .L_7530)
.L_7530:
        /*000c*/ 	.word	0x00000000
        /*0010*/ 	.short	0x0008
        /*0012*/ 	.short	0x0030
        /*0014*/ 	.byte	0x00, 0xf0, 0x11, 0x00


	//----- nvinfo : EIATTR_KPARAM_INFO
	.align		4
.L_7531:
        /*0018*/ 	.byte	0x04, 0x17
        /*001a*/ 	.short	(.L_7533 - .L_7532)
.L_7532:
        /*001c*/ 	.word	0x00000000
        /*0020*/ 	.short	0x0007
        /*0022*/ 	.short	0x002c
        /*0024*/ 	.byte	0x00, 0xf0, 0x11, 0x00


	//----- nvinfo : EIATTR_KPARAM_INFO
	.align		4
.L_7533:
        /*0028*/ 	.byte	0x04, 0x17
        /*002a*/ 	.short	(.L_7535 - .L_7534)
.L_7534:
        /*002c*/ 	.word	0x00000000
        /*0030*/ 	.short	0x0006
        /*0032*/ 	.short	0x0028
        /*0034*/ 	.byte	0x00, 0xf0, 0x11, 0x00


	//----- nvinfo : EIATTR_KPARAM_INFO
	.align		4
.L_7535:
        /*0038*/ 	.byte	0x04, 0x17
        /*003a*/ 	.short	(.L_7537 - .L_7536)
.L_7536:
        /*003c*/ 	.word	0x00000000
        /*0040*/ 	.short	0x0005
        /*0042*/ 	.short	0x0020
        /*0044*/ 	.byte	0x00, 0xf5, 0x21, 0x00


	//----- nvinfo : EIATTR_KPARAM_INFO
	.align		4
.L_7537:
        /*0048*/ 	.byte	0x04, 0x17
        /*004a*/ 	.short	(.L_7539 - .L_7538)
.L_7538:
        /*004c*/ 	.word	0x00000000
        /*0050*/ 	.short	0x0004
        /*0052*/ 	.short	0x0018
        /*0054*/ 	.byte	0x00, 0xf5, 0x21, 0x00


	//----- nvinfo : EIATTR_KPARAM_INFO
	.align		4
.L_7539:
        /*0058*/ 	.byte	0x04, 0x17
        /*005a*/ 	.short	(.L_7541 - .L_7540)
.L_7540:
        /*005c*/ 	.word	0x00000000
        /*0060*/ 	.short	0x0003
        /*0062*/ 	.short	0x0010
        /*0064*/ 	.byte	0x00, 0xf5, 0x21, 0x00


	//----- nvinfo : EIATTR_KPARAM_INFO
	.align		4
.L_7541:
        /*0068*/ 	.byte	0x04, 0x17
        /*006a*/ 	.short	(.L_7543 - .L_7542)
.L_7542:
        /*006c*/ 	.word	0x00000000
        /*0070*/ 	.short	0x0002
        /*0072*/ 	.short	0x0008
        /*0074*/ 	.byte	0x00, 0xf0, 0x11, 0x00


	//----- nvinfo : EIATTR_KPARAM_INFO
	.align		4
.L_7543:
        /*0078*/ 	.byte	0x04, 0x17
        /*007a*/ 	.short	(.L_7545 - .L_7544)
.L_7544:
        /*007c*/ 	.word	0x00000000
        /*0080*/ 	.short	0x0001
        /*0082*/ 	.short	0x0004
        /*0084*/ 	.byte	0x00, 0xf0, 0x11, 0x00


	//----- nvinfo : EIATTR_KPARAM_INFO
	.align		4
.L_7545:
        /*0088*/ 	.byte	0x04, 0x17
        /*008a*/ 	.short	(.L_7547 - .L_7546)
.L_7546:
        /*008c*/ 	.word	0x00000000
        /*0090*/ 	.short	0x0000
        /*0092*/ 	.short	0x0000
        /*0094*/ 	.byte	0x00, 0xf0, 0x11, 0x00


	//----- nvinfo : EIATTR_SPARSE_MMA_MASK
	.align		4
.L_7547:
        /*0098*/ 	.byte	0x03, 0x50
        /*009a*/ 	.short	0x0000


	//----- nvinfo : EIATTR_MAXREG_COUNT
	.align		4
        /*009c*/ 	.byte	0x03, 0x1b
        /*009e*/ 	.short	0x00ff


	//----- nvinfo : EIATTR_NUM_BARRIERS
	.align		4
        /*00a0*/ 	.byte	0x02, 0x4c
        /*00a2*/ 	.byte	0x01
	.zero		1


	//----- nvinfo : EIATTR_MERCURY_ISA_VERSION
	.align		4
        /*00a4*/ 	.byte	0x03, 0x5f
        /*00a6*/ 	.short	0x0101


	//----- nvinfo : EIATTR_COOP_GROUP_MASK_REGIDS
	.align		4
        /*00a8*/ 	.byte	0x04, 0x29
        /*00aa*/ 	.short	(.L_7549 - .L_7548)


	//   ....[0]....
.L_7548:
        /*00ac*/ 	.word	0xffffffff


	//   ....[1]....
        /*00b0*/ 	.word	0xffffffff


	//   ....[2]....
        /*00b4*/ 	.word	0xffffffff


	//   ....[3]....
        /*00b8*/ 	.word	0xffffffff


	//   ....[4]....
        /*00bc*/ 	.word	0xffffffff


	//   ....[5]....
        /*00c0*/ 	.word	0xffffffff


	//   ....[6]....
        /*00c4*/ 	.word	0xffffffff


	//   ....[7]....
        /*00c8*/ 	.word	0xffffffff


	//   ....[8]....
        /*00cc*/ 	.word	0xffffffff


	//   ....[9]....
        /*00d0*/ 	.word	0xffffffff


	//   ....[10]....
        /*00d4*/ 	.word	0xffffffff


	//   ....[11]....
        /*00d8*/ 	.word	0xffffffff


	//   ....[12]....
        /*00dc*/ 	.word	0xffffffff


	//   ....[13]....
        /*00e0*/ 	.word	0xffffffff


	//   ....[14]....
        /*00e4*/ 	.word	0xffffffff


	//   ....[15]....
        /*00e8*/ 	.word	0xffffffff


	//   ....[16]....
        /*00ec*/ 	.word	0xffffffff


	//   ....[17]....
        /*00f0*/ 	.word	0xffffffff


	//   ....[18]....
        /*00f4*/ 	.word	0xffffffff


	//   ....[19]....
        /*00f8*/ 	.word	0xffffffff


	//   ....[20]....
        /*00fc*/ 	.word	0xffffffff


	//   ....[21]....
        /*0100*/ 	.word	0xffffffff


	//   ....[22]....
        /*0104*/ 	.word	0xffffffff


	//   ....[23]....
        /*0108*/ 	.word	0xffffffff


	//   ....[24]....
        /*010c*/ 	.word	0xffffffff


	//   ....[25]....
        /*0110*/ 	.word	0xffffffff


	//   ....[26]....
        /*0114*/ 	.word	0xffffffff


	//   ....[27]....
        /*0118*/ 	.word	0xffffffff


	//   ....[28]....
        /*011c*/ 	.word	0xffffffff


	//   ....[29]....
        /*0120*/ 	.word	0xffffffff


	//   ....[30]....
        /*0124*/ 	.word	0xffffffff


	//   ....[31]....
        /*0128*/ 	.word	0xffffffff


	//   ....[32]....
        /*012c*/ 	.word	0xffffffff


	//   ....[33]....
        /*0130*/ 	.word	0xffffffff


	//   ....[34]....
        /*0134*/ 	.word	0xffffffff


	//   ....[35]....
        /*0138*/ 	.word	0xffffffff


	//   ....[36]....
        /*013c*/ 	.word	0xffffffff


	//   ....[37]....
        /*0140*/ 	.word	0xffffffff


	//   ....[38]....
        /*0144*/ 	.word	0xffffffff


	//   ....[39]....
        /*0148*/ 	.word	0xffffffff


	//   ....[40]....
        /*014c*/ 	.word	0xffffffff


	//   ....[41]....
        /*0150*/ 	.word	0xffffffff


	//   ....[42]....
        /*0154*/ 	.word	0xffffffff


	//   ....[43]....
        /*0158*/ 	.word	0xffffffff


	//   ....[44]....
        /*015c*/ 	.word	0xffffffff


	//   ....[45]....
        /*0160*/ 	.word	0xffffffff


	//   ....[46]....
        /*0164*/ 	.word	0xffffffff


	//   ....[47]....
        /*0168*/ 	.word	0xffffffff


	//   ....[48]....
        /*016c*/ 	.word	0xffffffff


	//   ....[49]....
        /*0170*/ 	.word	0xffffffff


	//   ....[50]....
        /*0174*/ 	.word	0xffffffff


	//   ....[51]....
        /*0178*/ 	.word	0xffffffff


	//   ....[52]....
        /*017c*/ 	.word	0xffffffff


	//   ....[53]....
        /*0180*/ 	.word	0xffffffff


	//   ....[54]....
        /*0184*/ 	.word	0xffffffff


	//   ....[55]....
        /*0188*/ 	.word	0xffffffff


	//   ....[56]....
        /*018c*/ 	.word	0xffffffff


	//   ....[57]....
        /*0190*/ 	.word	0xffffffff


	//   ....[58]....
        /*0194*/ 	.word	0xffffffff


	//   ....[59]....
        /*0198*/ 	.word	0xffffffff


	//   ....[60]....
        /*019c*/ 	.word	0xffffffff


	//   ....[61]....
        /*01a0*/ 	.word	0xffffffff


	//   ....[62]....
        /*01a4*/ 	.word	0xffffffff


	//   ....[63]....
        /*01a8*/ 	.word	0xffffffff


	//----- nvinfo : EIATTR_COOP_GROUP_INSTR_OFFSETS
	.align		4
.L_7549:
        /*01ac*/ 	.byte	0x04, 0x28
        /*01ae*/ 	.short	(.L_7551 - .L_7550)


	//   ....[0]....
.L_7550:
        /*01b0*/ 	.word	0x00000d90


	//   ....[1]....
        /*01b4*/ 	.word	0x00000da0


	//   ....[2]....
        /*01b8*/ 	.word	0x00000dc0


	//   ....[3]....
        /*01bc*/ 	.word	0x00000de0


	//   ....[4]....
        /*01c0*/ 	.word	0x00000df0


	//   ....[5]....
        /*01c4*/ 	.word	0x00000e00


	//   ....[6]....
        /*01c8*/ 	.word	0x00000e20


	//   ....[7]....
        /*01cc*/ 	.word	0x00000e50


	//   ....[8]....
        /*01d0*/ 	.word	0x00000e80


	//   ....[9]....
        /*01d4*/ 	.word	0x00000eb0


	//   ....[10]....
        /*01d8*/ 	.word	0x00000ee0


	//   ....[11]....
        /*01dc*/ 	.word	0x00000f10


	//   ....[12]....
        /*01e0*/ 	.word	0x00000f30


	//   ....[13]....
        /*01e4*/ 	.word	0x00000f60


	//   ....[14]....
        /*01e8*/ 	.word	0x00000f90


	//   ....[15]....
        /*01ec*/ 	.word	0x00000fc0


	//   ....[16]....
        /*01f0*/ 	.word	0x00001050


	//   ....[17]....
        /*01f4*/ 	.word	0x00001080


	//   ....[18]....
        /*01f8*/ 	.word	0x000010b0


	//   ....[19]....
        /*01fc*/ 	.word	0x000010e0


	//   ....[20]....
        /*0200*/ 	.word	0x00001120


	//   ....[21]....
        /*0204*/ 	.word	0x00001140


	//   ....[22]....
        /*0208*/ 	.word	0x00001160


	//   ....[23]....
        /*020c*/ 	.word	0x00001180


	//   ....[24]....
        /*0210*/ 	.word	0x000011a0


	//   ....[25]....
        /*0214*/ 	.word	0x00001210


	//   ....[26]....
        /*0218*/ 	.word	0x00001240


	//   ....[27]....
        /*021c*/ 	.word	0x00001270


	//   ....[28]....
        /*0220*/ 	.word	0x000012f0


	//   ....[29]....
        /*0224*/ 	.word	0x00001310


	//   ....[30]....
        /*0228*/ 	.word	0x00001320


	//   ....[31]....
        /*022c*/ 	.word	0x00001340


	//   ....[32]....
        /*0230*/ 	.word	0x00001360


	//   ....[33]....
        /*0234*/ 	.word	0x00001370


	//   ....[34]....
        /*0238*/ 	.word	0x00001460


	//   ....[35]....
        /*023c*/ 	.word	0x00001490


	//   ....[36]....
        /*0240*/ 	.word	0x000014d0


	//   ....[37]....
        /*0244*/ 	.word	0x000014f0


	//   ....[38]....
        /*0248*/ 	.word	0x00001510


	//   ....[39]....
        /*024c*/ 	.word	0x00001530


	//   ....[40]....
        /*0250*/ 	.word	0x00001540


	//   ....[41]....
        /*0254*/ 	.word	0x00001550


	//   ....[42]....
        /*0258*/ 	.word	0x00001610


	//   ....[43]....
        /*025c*/ 	.word	0x00001640


	//   ....[44]....
        /*0260*/ 	.word	0x00001670


	//   ....[45]....
        /*0264*/ 	.word	0x000016a0


	//   ....[46]....
        /*0268*/ 	.word	0x000016d0


	//   ....[47]....
        /*026c*/ 	.word	0x000016f0


	//   ....[48]....
        /*0270*/ 	.word	0x00001710


	//   ....[49]....
        /*0274*/ 	.word	0x00001740


	//   ....[50]....
        /*0278*/ 	.word	0x00001770


	//   ....[51]....
        /*027c*/ 	.word	0x00001840


	//   ....[52]....
        /*0280*/ 	.word	0x00001870


	//   ....[53]....
        /*0284*/ 	.word	0x000018a0


	//   ....[54]....
        /*0288*/ 	.word	0x000018d0


	//   ....[55]....
        /*028c*/ 	.word	0x000018e0


	//   ....[56]....
        /*0290*/ 	.word	0x000018f0


	//   ....[57]....
        /*0294*/ 	.word	0x00001900


	//   ....[58]....
        /*0298*/ 	.word	0x00001980


	//   ....[59]....
        /*029c*/ 	.word	0x000019b0


	//   ....[60]....
        /*02a0*/ 	.word	0x000019d0


	//   ....[61]....
        /*02a4*/ 	.word	0x00001a00


	//   ....[62]....
        /*02a8*/ 	.word	0x00001a10


	//   ....[63]....
        /*02ac*/ 	.word	0x00001a20


	//----- nvinfo : EIATTR_VRC_CTA_INIT_COUNT
	.align		4
.L_7551:
        /*02b0*/ 	.byte	0x02, 0x4a
	.zero		1
	.zero		1


	//----- nvinfo : EIATTR_EXIT_INSTR_OFFSETS
	.align		4
        /*02b4*/ 	.byte	0x04, 0x1c
        /*02b6*/ 	.short	(.L_7553 - .L_7552)


	//   ....[0]....
.L_7552:
        /*02b8*/ 	.word	0x000006a0


	//   ....[1]....
        /*02bc*/ 	.word	0x00001d30


	//----- nvinfo : EIATTR_MAX_THREADS
	.align		4
.L_7553:
        /*02c0*/ 	.byte	0x04, 0x05
        /*02c2*/ 	.short	(.L_7555 - .L_7554)
.L_7554:
        /*02c4*/ 	.word	0x00000080
        /*02c8*/ 	.word	0x00000001
        /*02cc*/ 	.word	0x00000001


	//----- nvinfo : EIATTR_CRS_STACK_SIZE
	.align		4
.L_7555:
        /*02d0*/ 	.byte	0x04, 0x1e
        /*02d2*/ 	.short	(.L_7557 - .L_7556)
.L_7556:
        /*02d4*/ 	.word	0x00000000


	//----- nvinfo : EIATTR_CBANK_PARAM_SIZE
	.align		4
.L_7557:
        /*02d8*/ 	.byte	0x03, 0x19
        /*02da*/ 	.short	0x0034


	//----- nvinfo : EIATTR_PARAM_CBANK
	.align		4
        /*02dc*/ 	.byte	0x04, 0x0a
        /*02de*/ 	.short	(.L_7559 - .L_7558)
	.align		4
.L_7558:
        /*02e0*/ 	.word	index@(.nv.constant0._Z9cuda_gemmIiLi128ELi4ELi1ELi2048ELi8ELi8ELi64ELi1ELi1EEviiiPT_S1_S1_iii)
        /*02e4*/ 	.short	0x0380
        /*02e6*/ 	.short	0x0034


	//----- nvinfo : EIATTR_SW_WAR
	.align		4
.L_7559:
        /*02e8*/ 	.byte	0x04, 0x36
        /*02ea*/ 	.short	(.L_7561 - .L_7560)
.L_7560:
        /*02ec*/ 	.word	0x00000008
.L_7561:


//--------------------- .nv.info._Z9cuda_gemmIiLi128ELi4ELi1ELi2048ELi8ELi8ELi64ELi1ELi0EEviiiPT_S1_S1_iii --------------------------
	.section	.nv.info._Z9cuda_gemmIiLi128ELi4ELi1ELi2048ELi8ELi8ELi64ELi1ELi0EEviiiPT_S1_S1_iii,"",@"SHT_CUDA_INFO"
	.sectionflags	@""
	.align	4


	//----- nvinfo : EIATTR_CUDA_API_VERSION
	.align		4
        /*0000*/ 	.byte	0x04, 0x37
        /*0002*/ 	.short	(.L_7563 - .L_7562)
.L_7562:
        /*0004*/ 	.word	0x00000082


	//----- nvinfo : EIATTR_KPARAM_INFO
	.align		4
.L_7563:
        /*0008*/ 	.byte	0x04, 0x17
        /*000a*/ 	.short	(.L_7565 - .L_7564)
.L_7564:
        /*000c*/ 	.word	0x00000000
        /*0010*/ 	.short	0x0008
        /*0012*/ 	.short	0x0030
        /*0014*/ 	.byte	0x00, 0xf0, 0x11, 0x00


	//----- nvinfo : EIATTR_KPARAM_INFO
	.align		4
.L_7565:
        /*0018*/ 	.byte	0x04, 0x17
        /*001a*/ 	.short	(.L_7567 - .L_7566)
.L_7566:
        /*001c*/ 	.word	0x00000000
        /*0020*/ 	.short	0x0007
        /*0022*/ 	.short	0x002c
        /*0024*/ 	.byte	0x00, 0xf0, 0x11, 0x00


	//----- nvinfo : EIATTR_KPARAM_INFO
	.align		4
.L_7567:
        /*0028*/ 	.byte	0x04, 0x17
        /*002a*/ 	.short	(.L_7569 - .L_7568)
.L_7568:
        /*002c*/ 	.word	0x00000000
        /*0030*/ 	.short	0x0006
        /*0032*/ 	.short	0x0028
        /*0034*/ 	.byte	0x00, 0xf0, 0x11, 0x00


	//----- nvinfo : EIATTR_KPARAM_INFO
	.align		4
.L_7569:
        /*0038*/ 	.byte	0x04, 0x17
        /*003a*/ 	.short	(.L_7571 - .L_7570)
.L_7570:
        /*003c*/ 	.word	0x00000000
        /*0040*/ 	.short	0x0005
        /*0042*/ 	.short	0x0020
        /*0044*/ 	.byte	0x00, 0xf5, 0x21, 0x00


	//----- nvinfo : EIATTR_KPARAM_INFO
	.align		4
.L_7571:
        /*0048*/ 	.byte	0x04, 0x17
        /*004a*/ 	.short	(.L_7573 - .L_7572)
.L_7572:
        /*004c*/ 	.word	0x00000000
        /*0050*/ 	.short	0x0004
        /*0052*/ 	.short	0x0018
        /*0054*/ 	.byte	0x00, 0xf5, 0x21, 0x00


	//----- nvinfo : EIATTR_KPARAM_INFO
	.align		4
.L_7573:
        /*0058*/ 	.byte	0x04, 0x17
        /*005a*/ 	.short	(.L_7575 - .L_7574)
.L_7574:
        /*005c*/ 	.word	0x00000000
        /*0060*/ 	.short	0x0003
        /*0062*/ 	.short	0x0010
        /*0064*/ 	.byte	0x00, 0xf5, 0x21, 0x00


	//----- nvinfo : EIATTR_KPARAM_INFO
	.align		4
.L_7575:
        /*0068*/ 	.byte	0x04, 0x17
        /*006a*/ 	.short	(.L_7577 - .L_7576)
.L_7576:
        /*006c*/ 	.word	0x00000000
        /*0070*/ 	.short	0x0002
        /*0072*/ 	.short	0x0008
        /*0074*/ 	.byte	0x00, 0xf0, 0x11, 0x00


	//----- nvinfo : EIATTR_KPARAM_INFO
	.align		4
.L_7577:
        /*0078*/ 	.byte	0x04, 0x17
        /*007a*/ 	.short	(.L_7579 - .L_7578)
.L_7578:
        /*007c*/ 	.word	0x00000000
        /*0080*/ 	.short	0x0001
        /*0082*/ 	.short	0x0004
        /*0084*/ 	.byte	0x00, 0xf0, 0x11, 0x00


	//----- nvinfo : EIATTR_KPARAM_INFO
	.align		4
.L_7579:
        /*0088*/ 	.byte	0x04, 0x17
        /*008a*/ 	.short	(.L_7581 - .L_7580)
.L_7580:
        /*008c*/ 	.word	0x00000000
        /*0090*/ 	.short	0x0000
        /*0092*/ 	.short	0x0000
        /*0094*/ 	.byte	0x00, 0xf0, 0x11, 0x00


	//----- nvinfo : EIATTR_SPARSE_MMA_MASK
	.align		4
.L_7581:
        /*0098*/ 	.byte	0x03, 0x50
        /*009a*/ 	.short	0x0000


	//----- nvinfo : EIATTR_MAXREG_COUNT
	.align		4
        /*009c*/ 	.byte	0x03, 0x1b
        /*009e*/ 	.short	0x00ff


	//----- nvinfo : EIATTR_NUM_BARRIERS
	.align		4
        /*00a0*/ 	.byte	0x02, 0x4c
        /*00a2*/ 	.byte	0x01
	.zero		1


	//----- nvinfo : EIATTR_MERCURY_ISA_VERSION
	.align		4
        /*00a4*/ 	.byte	0x03, 0x5f
        /*00a6*/ 	.short	0x0101


	//----- nvinfo : EIATTR_COOP_GROUP_MASK_REGIDS
	.align		4
        /*00a8*/ 	.byte	0x04, 0x29
        /*00aa*/ 	.short	(.L_7583 - .L_7582)


	//   ....[0]....
.L_7582:
        /*00ac*/ 	.word	0xffffffff


	//   ....[1]....
        /*00b0*/ 	.word	0xffffffff


	//   ....[2]....
        /*00b4*/ 	.word	0xffffffff


	//   ....[3]....
        /*00b8*/ 	.word	0xffffffff


	//   ....[4]....
        /*00bc*/ 	.word	0xffffffff


	//   ....[5]....
        /*00c0*/ 	.word	0xffffffff


	//   ....[6]....
        /*00c4*/ 	.word	0xffffffff


	//   ....[7]....
        /*00c8*/ 	.word	0xffffffff


	//   ....[8]....
        /*00cc*/ 	.word	0x0500000b


	//   ....[9]....
        /*00d0*/ 	.word	0x0500000b


	//   ....[10]....
        /*00d4*/ 	.word	0x0500000b


	//   ....[11]....
        /*00d8*/ 	.word	0x0500000b


	//   ....[12]....
        /*00dc*/ 	.word	0x0500000b


	//   ....[13]....
        /*00e0*/ 	.word	0x0500000b


	//   ....[14]....
        /*00e4*/ 	.word	0x0500000b


	//   ....[15]....
        /*00e8*/ 	.word	0x0500000b


	//----- nvinfo : EIATTR_COOP_GROUP_INSTR_OFFSETS
	.align		4
.L_7583:
        /*00ec*/ 	.byte	0x04, 0x28
        /*00ee*/ 	.short	(.L_7585 - .L_7584)


	//   ....[0]....
.L_7584:
        /*00f0*/ 	.word	0x00001b30


	//   ....[1]....
        /*00f4*/ 	.word	0x00001b90


	//   ....[2]....
        /*00f8*/ 	.word	0x00001bf0


	//   ....[3]....
        /*00fc*/ 	.word	0x00001c50


	//   ....[4]....
        /*0100*/ 	.word	0x00001cb0


	//   ....[5]....
        /*0104*/ 	.word	0x00001d10


	//   ....[6]....
        /*0108*/ 	.word	0x00001d70


	//   ....[7]....
        /*010c*/ 	.word	0x00001dd0


	//   ....[8]....
        /*0110*/ 	.word	0x00003290


	//   ....[9]....
        /*0114*/ 	.word	0x00003320


	//   ....[10]....
        /*0118*/ 	.word	0x000033b0


	//   ....[11]....
        /*011c*/ 	.word	0x00003440


	//   ....[12]....
        /*0120*/ 	.word	0x000034d0


	//   ....[13]....
        /*0124*/ 	.word	0x00003560


	//   ....[14]....
        /*0128*/ 	.word	0x000035f0


	//   ....[15]....
        /*012c*/ 	.word	0x00003680


	//----- nvinfo : EIATTR_VRC_CTA_INIT_COUNT
	.align		4
.L_7585:
        /*0130*/ 	.byte	0x02, 0x4a
	.zero		1
	.zero		1


	//----- nvinfo : EIATTR_EXIT_INSTR_OFFSETS
	.align		4
        /*0134*/ 	.byte	0x04, 0x1c
        /*0136*/ 	.short	(.L_7587 - .L_7586)


	//   ....[0]....
.L_7586:
        /*0138*/ 	.word	0x00000710


	//   ....[1]....
        /*013c*/ 	.word	0x00003230


	//----- nvinfo : EIATTR_MAX_THREADS
	.align		4
.L_7587:
        /*0140*/ 	.byte	0x04, 0x05
        /*0142*/ 	.short	(.L_7589 - .L_7588)
.L_7588:
        /*0144*/ 	.word	0x00000080
        /*0148*/ 	.word	0x00000001
        /*014c*/ 	.word	0x00000001


	//----- nvinfo : EIATTR_CRS_STACK_SIZE
	.align		4
.L_7589:
        /*0150*/ 	.byte	0x04, 0x1e
        /*0152*/ 	.short	(.L_7591 - .L_7590)
.L_7590:
        /*0154*/ 	.word	0x00000000


	//----- nvinfo : EIATTR_CBANK_PARAM_SIZE
	.align		4
.L_7591:
        /*0158*/ 	.byte	0x03, 0x19
        /*015a*/ 	.short	0x0034


	//----- nvinfo : EIATTR_PARAM_CBANK
	.align		4
        /*015c*/ 	.byte	0x04, 0x0a
        /*015e*/ 	.short	(.L_7593 - .L_7592)
	.align		4
.L_7592:
        /*0160*/ 	.word	index@(.nv.constant0._Z9cuda_gemmIiLi128ELi4ELi1ELi2048ELi8ELi8ELi64ELi1ELi0EEviiiPT_S1_S1_iii)
        /*0164*/ 	.short	0x0380
        /*0166*/ 	.short	0x0034


	//----- nvinfo : EIATTR_SW_WAR
	.align		4
.L_7593:
        /*0168*/ 	.byte	0x04, 0x36
        /*016a*/ 	.short	(.L_7595 - .L_7594)
.L_7594:
        /*016c*/ 	.word	0x00000008
.L_7595:


//--------------------- .nv.info._Z9cuda_gemmIiLi128ELi4ELi1ELi2048ELi8ELi8ELi64ELi0ELi1EEviiiPT_S1_S1_iii --------------------------
	.section	.nv.info._Z9cuda_gemmIiLi128ELi4ELi1ELi2048ELi8ELi8ELi64ELi0ELi1EEviiiPT_S1_S1_iii,"",@"SHT_CUDA_INFO"
	.sectionflags	@""
	.align	4


	//----- nvinfo : EIATTR_CUDA_API_VERSION
	.align		4
        /*0000*/ 	.byte	0x04, 0x37
        /*0002*/ 	.short	(.L_7597 - .L_7596)
.L_7596:
        /*0004*/ 	.word	0x00000082


	//----- nvinfo : EIATTR_KPARAM_INFO
	.align		4
.L_7597:
        /*0008*/ 	.byte	0x04, 0x17
        /*000a*/ 	.short	(.L_7599 - .L_7598)
.L_7598:
        /*000c*/ 	.word	0x00000000
        /*0010*/ 	.short	0x0008
        /*0012*/ 	.short	0x0030
        /*0014*/ 	.byte	0x00, 0xf0, 0x11, 0x00


	//----- nvinfo : EIATTR_KPARAM_INFO
	.align		4
.L_7599:
        /*0018*/ 	.byte	0x04, 0x17
        /*001a*/ 	.short	(.L_7601 - .L_7600)
.L_7600:
        /*001c*/ 	.word	0x00000000
        /*0020*/ 	.short	0x0007
        /*0022*/ 	.short	0x002c
        /*0024*/ 	.byte	0x00, 0xf0, 0x11, 0x00


	//----- nvinfo : EIATTR_KPARAM_INFO
	.align		4
.L_7601:
        /*0028*/ 	.byte	0x04, 0x17
        /*002a*/ 	.short	(.L_7603 - .L_7602)
.L_7602:
        /*002c*/ 	.word	0x00000000
        /*0030*/ 	.short	0x0006
        /*0032*/ 	.short	0x0028
        /*0034*/ 	.byte	0x00, 0xf0, 0x11, 0x00


	//----- nvinfo : EIATTR_KPARAM_INFO
	.align		4
.L_7603:
        /*0038*/ 	.byte	0x04, 0x17
        /*003a*/ 	.short	(.L_7605 - .L_7604)
.L_7604:
        /*003c*/ 	.word	0x00000000
        /*0040*/ 	.short	0x0005
        /*0042*/ 	.short	0x0020
        /*0044*/ 	.byte	0x00, 0xf5, 0x21, 0x00


	//----- nvinfo : EIATTR_KPARAM_INFO
	.align		4
.L_7605:
        /*0048*/ 	.byte	0x04, 0x17
        /*004a*/ 	.short	(.L_7607 - .L_7606)
.L_7606:
        /*004c*/ 	.word	0x00000000
        /*0050*/ 	.short	0x0004
        /*0052*/ 	.short	0x0018
        /*0054*/ 	.byte	0x00, 0xf5, 0x21, 0x00


	//----- nvinfo : EIATTR_KPARAM_INFO
	.align		4
.L_7607:
        /*0058*/ 	.byte	0x04, 0x17
        /*005a*/ 	.short	(.L_7609 - .L_7608)
.L_7608:
        /*005c*/ 	.word	0x00000000
        /*0060*/ 	.short	0x0003
        /*0062*/ 	.short	0x0010
        /*0064*/ 	.byte	0x00, 0xf5, 0x21, 0x00


	//----- nvinfo : EIATTR_KPARAM_INFO
	.align		4
.L_7609:
        /*0068*/ 	.byte	0x04, 0x17
        /*006a*/ 	.short	(.L_7611 - .L_7610)
.L_7610:
        /*006c*/ 	.word	0x00000000
        /*0070*/ 	.short	0x0002
        /*0072*/ 	.short	0x0008
        /*0074*/ 	.byte	0x00, 0xf0, 0x11, 0x00


	//----- nvinfo : EIATTR_KPARAM_INFO
	.align		4
.L_7611:
        /*0078*/ 	.byte	0x04, 0x17
        /*007a*/ 	.short	(.L_7613 - .L_7612)
.L_7612:
        /*007c*/ 	.word	0x00000000
        /*0080*/ 	.short	0x0001
        /*0082*/ 	.short	0x0004
        /*0084*/ 	.byte	0x00, 0xf0, 0x11, 0x00


	//----- nvinfo : EIATTR_KPARAM_INFO
	.align		4
.L_7613:
        /*0088*/ 	.byte	0x04, 0x17
        /*008a*/ 	.short	(.L_7615 - .L_7614)
.L_7614:
        /*008c*/ 	.word	0x00000000
        /*0090*/ 	.short	0x0000
        /*0092*/ 	.short	0x0000
        /*0094*/ 	.byte	0x00, 0xf0, 0x11, 0x00


	//----- nvinfo : EIATTR_SPARSE_MMA_MASK
	.align		4
.L_7615:
        /*0098*/ 	.byte	0x03, 0x50
        /*009a*/ 	.short	0x0000


	//----- nvinfo : EIATTR_MAXREG_COUNT
	.align		4
        /*009c*/ 	.byte	0x03, 0x1b
        /*009e*/ 	.short	0x00ff


	//----- nvinfo : EIATTR_NUM_BARRIERS
	.align		4
        /*00a0*/ 	.byte	0x02, 0x4c
        /*00a2*/ 	.byte	0x01
	.zero		1


	//----- nvinfo : EIATTR_MERCURY_ISA_VERSION
	.align		4
        /*00a4*/ 	.byte	0x03, 0x5f
        /*00a6*/ 	.short	0x0101


	//----- nvinfo : EIATTR_COOP_GROUP_MASK_REGIDS
	.align		4
        /*00a8*/ 	.byte	0x04, 0x29
        /*00aa*/ 	.short	(.L_7617 - .L_7616)


	//   ....[0]....
.L_7616:
        /*00ac*/ 	.word	0xffffffff


	//   ....[1]....
        /*00b0*/ 	.word	0xffffffff


	//   ....[2]....
        /*00b4*/ 	.word	0xffffffff


	//   ....[3]....
        /*00b8*/ 	.word	0xffffffff


	//   ....[4]....
        /*00bc*/ 	.word	0xffffffff


	//   ....[5]....
        /*00c0*/ 	.word	0xffffffff


	//   ....[6]....
        /*00c4*/ 	.word	0xffffffff


	//   ....[7]....
        /*00c8*/ 	.word	0xffffffff


	//   ....[8]....
        /*00cc*/ 	.word	0xffffffff


	//   ....[9]....
        /*00d0*/ 	.word	0xffffffff


	//   ....[10]....
        /*00d4*/ 	.word	0xffffffff


	//   ....[11]....
        /*00d8*/ 	.word	0xffffffff


	//   ....[12]....
        /*00dc*/ 	.word	0xffffffff


	//   ....[13]....
        /*00e0*/ 	.word	0xffffffff


	//   ....[14]....
        /*00e4*/ 	.word	0xffffffff


	//   ....[15]....
        /*00e8*/ 	.word	0xffffffff


	//   ....[16]....
        /*00ec*/ 	.word	0xffffffff


	//   ....[17]....
        /*00f0*/ 	.word	0xffffffff


	//   ....[18]....
        /*00f4*/ 	.word	0xffffffff


	//   ....[19]....
        /*00f8*/ 	.word	0xffffffff


	//   ....[20]....
        /*00fc*/ 	.word	0xffffffff


	//   ....[21]....
        /*0100*/ 	.word	0xffffffff


	//   ....[22]....
        /*0104*/ 	.word	0xffffffff


	//   ....[23]....
        /*0108*/ 	.word	0xffffffff


	//   ....[24]....
        /*010c*/ 	.word	0xffffffff


	//   ....[25]....
        /*0110*/ 	.word	0xffffffff


	//   ....[26]....
        /*0114*/ 	.word	0xffffffff


	//   ....[27]....
        /*0118*/ 	.word	0xffffffff


	//   ....[28]....
        /*011c*/ 	.word	0xffffffff


	//   ....[29]....
        /*0120*/ 	.word	0xffffffff


	//   ....[30]....
        /*0124*/ 	.word	0xffffffff


	//   ....[31]....
        /*0128*/ 	.word	0xffffffff


	//   ....[32]....
        /*012c*/ 	.word	0xffffffff


	//   ....[33]....
        /*0130*/ 	.word	0xffffffff


	//   ....[34]....
        /*0134*/ 	.word	0xffffffff


	//   ....[35]....
        /*0138*/ 	.word	0xffffffff


	//   ....[36]....
        /*013c*/ 	.word	0xffffffff


	//   ....[37]....
        /*0140*/ 	.word	0xffffffff


	//   ....[38]....
        /*0144*/ 	.word	0xffffffff


	//   ....[39]....
        /*0148*/ 	.word	0xffffffff


	//   ....[40]....
        /*014c*/ 	.word	0xffffffff


	//   ....[41]....
        /*0150*/ 	.word	0xffffffff


	//   ....[42]....
        /*0154*/ 	.word	0xffffffff


	//   ....[43]....
        /*0158*/ 	.word	0xffffffff


	//   ....[44]....
        /*015c*/ 	.word	0xffffffff


	//   ....[45]....
        /*0160*/ 	.word	0xffffffff


	//   ....[46]....
        /*0164*/ 	.word	0xffffffff


	//   ....[47]....
        /*0168*/ 	.word	0xffffffff


	//   ....[48]....
        /*016c*/ 	.word	0xffffffff


	//   ....[49]....
        /*0170*/ 	.word	0xffffffff


	//   ....[50]....
        /*0174*/ 	.word	0xffffffff


	//   ....[51]....
        /*0178*/ 	.word	0xffffffff


	//   ....[52]....
        /*017c*/ 	.word	0xffffffff


	//   ....[53]....
        /*0180*/ 	.word	0xffffffff


	//   ....[54]....
        /*0184*/ 	.word	0xffffffff


	//   ....[55]....
        /*0188*/ 	.word	0xffffffff


	//   ....[56]....
        /*018c*/ 	.word	0xffffffff


	//   ....[57]....
        /*0190*/ 	.word	0xffffffff


	//   ....[58]....
        /*0194*/ 	.word	0xffffffff


	//   ....[59]....
        /*0198*/ 	.word	0xffffffff


	//   ....[60]....
        /*019c*/ 	.word	0xffffffff


	//   ....[61]....
        /*01a0*/ 	.word	0xffffffff


	//   ....[62]....
        /*01a4*/ 	.word	0xffffffff


	//   ....[63]....
        /*01a8*/ 	.word	0xffffffff


	//----- nvinfo : EIATTR_COOP_GROUP_INSTR_OFFSETS
	.align		4
.L_7617:
        /*01ac*/ 	.byte	0x04, 0x28
        /*01ae*/ 	.short	(.L_7619 - .L_7618)


	//   ....[0]....
.L_7618:
        /*01b0*/ 	.word	0x00001060


	//   ....[1]....
        /*01b4*/ 	.word	0x00001080


	//   ....[2]....
        /*01b8*/ 	.word	0x00001090


	//   ....[3]....
        /*01bc*/ 	.word	0x000010b0


	//   ....[4]....
        /*01c0*/ 	.word	0x000010c0


	//   ....[5]....
        /*01c4*/ 	.word	0x000010e0


	//   ....[6]....
        /*01c8*/ 	.word	0x00001100


	//   ....[7]....
        /*01cc*/ 	.word	0x00001120


	//   ....[8]....
        /*01d0*/ 	.word	0x00001150


	//   ....[9]....
        /*01d4*/ 	.word	0x00001170


	//   ....[10]....
        /*01d8*/ 	.word	0x000011a0


	//   ....[11]....
        /*01dc*/ 	.word	0x000011d0


	//   ....[12]....
        /*01e0*/ 	.word	0x00001250


	//   ....[13]....
        /*01e4*/ 	.word	0x00001280


	//   ....[14]....
        /*01e8*/ 	.word	0x000012b0


	//   ....[15]....
        /*01ec*/ 	.word	0x000012e0


	//   ....[16]....
        /*01f0*/ 	.word	0x00001320


	//   ....[17]....
        /*01f4*/ 	.word	0x00001330


	//   ....[18]....
        /*01f8*/ 	.word	0x00001390


	//   ....[19]....
        /*01fc*/ 	.word	0x000013d0


	//   ....[20]....
        /*0200*/ 	.word	0x00001410


	//   ....[21]....
        /*0204*/ 	.word	0x00001440


	//   ....[22]....
        /*0208*/ 	.word	0x00001460


	//   ....[23]....
        /*020c*/ 	.word	0x00001470


	//   ....[24]....
        /*0210*/ 	.word	0x000014b0


	//   ....[25]....
        /*0214*/ 	.word	0x00001500


	//   ....[26]....
        /*0218*/ 	.word	0x00001580


	//   ....[27]....
        /*021c*/ 	.word	0x000015f0


	//   ....[28]....
        /*0220*/ 	.word	0x00001600


	//   ....[29]....
        /*0224*/ 	.word	0x00001610


	//   ....[30]....
        /*0228*/ 	.word	0x00001620


	//   ....[31]....
        /*022c*/ 	.word	0x00001630


	//   ....[32]....
        /*0230*/ 	.word	0x000016b0


	//   ....[33]....
        /*0234*/ 	.word	0x000016f0


	//   ....[34]....
        /*0238*/ 	.word	0x00001720


	//   ....[35]....
        /*023c*/ 	.word	0x00001750


	//   ....[36]....
        /*0240*/ 	.word	0x00001760


	//   ....[37]....
        /*0244*/ 	.word	0x00001770


	//   ....[38]....
        /*0248*/ 	.word	0x000017c0


	//   ....[39]....
        /*024c*/ 	.word	0x000017e0


	//   ....[40]....
        /*0250*/ 	.word	0x00001880


	//   ....[41]....
        /*0254*/ 	.word	0x000018b0


	//   ....[42]....
        /*0258*/ 	.word	0x000018e0


	//   ....[43]....
        /*025c*/ 	.word	0x00001930


	//   ....[44]....
        /*0260*/ 	.word	0x00001960


	//   ....[45]....
        /*0264*/ 	.word	0x00001980


	//   ....[46]....
        /*0268*/ 	.word	0x000019a0


	//   ....[47]....
        /*026c*/ 	.word	0x000019c0


	//   ....[48]....
        /*0270*/ 	.word	0x00001aa0


	//   ....[49]....
        /*0274*/ 	.word	0x00001ad0


	//   ....[50]....
        /*0278*/ 	.word	0x00001b00


	//   ....[51]....
        /*027c*/ 	.word	0x00001b30


	//   ....[52]....
        /*0280*/ 	.word	0x00001b40


	//   ....[53]....
        /*0284*/ 	.word	0x00001b50


	//   ....[54]....
        /*0288*/ 	.word	0x00001b60


	//   ....[55]....
        /*028c*/ 	.word	0x00001b80


	//   ....[56]....
        /*0290*/ 	.word	0x00001bb0


	//   ....[57]....
        /*0294*/ 	.word	0x00001bd0


	//   ....[58]....
        /*0298*/ 	.word	0x00001c00


	//   ....[59]....
        /*029c*/ 	.word	0x00001c30


	//   ....[60]....
        /*02a0*/ 	.word	0x00001c60


	//   ....[61]....
        /*02a4*/ 	.word	0x00001c90


	//   ....[62]....
        /*02a8*/ 	.word	0x00001cc0


	//   ....[63]....
        /*02ac*/ 	.word	0x00001d00


	//----- nvinfo : EIATTR_VRC_CTA_INIT_COUNT
	.align		4
.L_7619:
        /*02b0*/ 	.byte	0x02, 0x4a
	.zero		1
	.zero		1


	//----- nvinfo : EIATTR_EXIT_INSTR_OFFSETS
	.align		4
        /*02b4*/ 	.byte	0x04, 0x1c
        /*02b6*/ 	.short	(.L_7621 - .L_7620)


	//   ....[0]....
.L_7620:
        /*02b8*/ 	.word	0x000006b0


	//   ....[1]....
        /*02bc*/ 	.word	0x000020e0


	//----- nvinfo : EIATTR_MAX_THREADS
	.align		4
.L_7621:
        /*02c0*/ 	.byte	0x04, 0x05
        /*02c2*/ 	.short	(.L_7623 - .L_7622)
.L_7622:
        /*02c4*/ 	.word	0x00000080
        /*02c8*/ 	.word	0x00000001
        /*02cc*/ 	.word	0x00000001


	//----- nvinfo : EIATTR_CRS_STACK_SIZE
	.align		4
.L_7623:
        /*02d0*/ 	.byte	0x04, 0x1e
        /*02d2*/ 	.short	(.L_7625 - .L_7624)
.L_7624:
        /*02d4*/ 	.word	0x00000000


	//----- nvinfo : EIATTR_CBANK_PARAM_SIZE
	.align		4
.L_7625:
        /*02d8*/ 	.byte	0x03, 0x19
        /*02da*/ 	.short	0x0034


	//----- nvinfo : EIATTR_PARAM_CBANK
	.align		4
        /*02dc*/ 	.byte	0x04, 0x0a
        /*02de*/ 	.short	(.L_7627 - .L_7626)
	.align		4
.L_7626:
        /*02e0*/ 	.word	index@(.nv.constant0._Z9cuda_gemmIiLi128ELi4ELi1ELi2048ELi8ELi8ELi64ELi0ELi1EEviiiPT_S1_S1_iii)
        /*02e4*/ 	.short	0x0380
        /*02e6*/ 	.short	0x0034


	//----- nvinfo : EIATTR_SW_WAR
	.align		4
.L_7627:
        /*02e8*/ 	.byte	0x04, 0x36
        /*02ea*/ 	.short	(.L_7629 - .L_7628)
.L_7628:
        /*02ec*/ 	.word	0x00000008
.L_7629:


//--------------------- .nv.info._Z9cuda_gemmIiLi128ELi4ELi1ELi2048ELi8ELi8ELi64ELi0ELi0EEviiiPT_S1_S1_iii --------------------------
	.section	.nv.info._Z9cuda_gemmIiLi128ELi4ELi1ELi2048ELi8ELi8ELi64ELi0ELi0EEviiiPT_S1_S1_iii,"",@"SHT_CUDA_INFO"
	.sectionflags	@""
	.align	4


	//----- nvinfo : EIATTR_CUDA_API_VERSION
	.align		4
        /*0000*/ 	.byte	0x04, 0x37
        /*0002*/ 	.short	(.L_7631 - .L_7630)
.L_7630:
        /*0004*/ 	.word	0x00000082


	//----- nvinfo : EIATTR_KPARAM_INFO
	.align		4
.L_7631:
        /*0008*/ 	.byte	0x04, 0x17
        /*000a*/ 	.short	(.L_7633 - .L_7632)
.L_7632:
        /*000c*/ 	.word	0x00000000
        /*0010*/ 	.short	0x0008
        /*0012*/ 	.short	0x0030
        /*0014*/ 	.byte	0x00, 0xf0, 0x11, 0x00


	//----- nvinfo : EIATTR_KPARAM_INFO
	.align		4
.L_7633:
        /*0018*/ 	.byte	0x04, 0x17
        /*001a*/ 	.short	(.L_7635 - .L_7634)
.L_7634:
        /*001c*/ 	.word	0x00000000
        /*0020*/ 	.short	0x0007
        /*0022*/ 	.short	0x002c
        /*0024*/ 	.byte	0x00, 0xf0, 0x11, 0x00


	//----- nvinfo : EIATTR_KPARAM_INFO
	.align		4
.L_7635:
        /*0028*/ 	.byte	0x04, 0x17
        /*002a*/ 	.short	(.L_7637 - .L_7636)
.L_7636:
        /*002c*/ 	.word	0x00000000
        /*0030*/ 	.short	0x0006
        /*0032*/ 	.short	0x0028
        /*0034*/ 	.byte	0x00, 0xf0, 0x11, 0x00


	//----- nvinfo : EIATTR_KPARAM_INFO
	.align		4
.L_7637:
        /*0038*/ 	.byte	0x04, 0x17
        /*003a*/ 	.short	(.L_7639 - .L_7638)
.L_7638:
        /*003c*/ 	.word	0x00000000
        /*0040*/ 	.short	0x0005
        /*0042*/ 	.short	0x0020
        /*0044*/ 	.byte	0x00, 0xf5, 0x21, 0x00


	//----- nvinfo : EIATTR_KPARAM_INFO
	.align		4
.L_7639:
        /*0048*/ 	.byte	0x04, 0x17
        /*004a*/ 	.short	(.L_7641 - .L_7640)
.L_7640:
        /*004c*/ 	.word	0x00000000
        /*0050*/ 	.short	0x0004
        /*0052*/ 	.short	0x0018
        /*0054*/ 	.byte	0x00, 0xf5, 0x21, 0x00


	//----- nvinfo : EIATTR_KPARAM_INFO
	.align		4
.L_7641:
        /*0058*/ 	.byte	0x04, 0x17
        /*005a*/ 	.short	(.L_7643 - .L_7642)
.L_7642:
        /*005c*/ 	.word	0x00000000
        /*0060*/ 	.short	0x0003
        /*0062*/ 	.short	0x0010
        /*0064*/ 	.byte	0x00, 0xf5, 0x21, 0x00


	//----- nvinfo : EIATTR_KPARAM_INFO
	.align		4
.L_7643:
        /*0068*/ 	.byte	0x04, 0x17
        /*006a*/ 	.short	(.L_7645 - .L_7644)
.L_7644:
        /*006c*/ 	.word	0x00000000
        /*0070*/ 	.short	0x0002
        /*0072*/ 	.short	0x0008
        /*0074*/ 	.byte	0x00, 0xf0, 0x11, 0x00


	//----- nvinfo : EIATTR_KPARAM_INFO
	.align		4
.L_7645:
        /*0078*/ 	.byte	0x04, 0x17
        /*007a*/ 	.short	(.L_7647 - .L_7646)
.L_7646:
        /*007c*/ 	.word	0x00000000
        /*0080*/ 	.short	0x0001
        /*0082*/ 	.short	0x0004
        /*0084*/ 	.byte	0x00, 0xf0, 0x11, 0x00


	//----- nvinfo : EIATTR_KPARAM_INFO
	.align		4
.L_7647:
        /*0088*/ 	.byte	0x04, 0x17
        /*008a*/ 	.short	(.L_7649 - .L_7648)
.L_7648:
        /*008c*/ 	.word	0x00000000
        /*0090*/ 	.short	0x0000
        /*0092*/ 	.short	0x0000
        /*0094*/ 	.byte	0x00, 0xf0, 0x11, 0x00


	//----- nvinfo : EIATTR_SPARSE_MMA_MASK
	.align		4
.L_7649:
        /*0098*/ 	.byte	0x03, 0x50
        /*009a*/ 	.short	0x0000


	//----- nvinfo : EIATTR_MAXREG_COUNT
	.align		4
        /*009c*/ 	.byte	0x03, 0x1b
        /*009e*/ 	.short	0x00ff


	//----- nvinfo : EIATTR_NUM_BARRIERS
	.align		4
        /*00a0*/ 	.byte	0x02, 0x4c
        /*00a2*/ 	.byte	0x01
	.zero		1


	//----- nvinfo : EIATTR_MERCURY_ISA_VERSION
	.align		4
        /*00a4*/ 	.byte	0x03, 0x5f
        /*00a6*/ 	.short	0x0101


	//----- nvinfo : EIATTR_COOP_GROUP_MASK_REGIDS
	.align		4
        /*00a8*/ 	.byte	0x04, 0x29
        /*00aa*/ 	.short	(.L_7651 - .L_7650)


	//   ....[0]....
.L_7650:
        /*00ac*/ 	.word	0xffffffff


	//   ....[1]....
        /*00b0*/ 	.word	0xffffffff


	//   ....[2]....
        /*00b4*/ 	.word	0xffffffff


	//   ....[3]....
        /*00b8*/ 	.word	0xffffffff


	//   ....[4]....
        /*00bc*/ 	.word	0xffffffff


	//   ....[5]....
        /*00c0*/ 	.word	0xffffffff


	//   ....[6]....
        /*00c4*/ 	.word	0xffffffff


	//   ....[7]....
        /*00c8*/ 	.word	0xffffffff


	//   ....[8]....
        /*00cc*/ 	.word	0x0500000b


	//   ....[9]....
        /*00d0*/ 	.word	0x0500000b


	//   ....[10]....
        /*00d4*/ 	.word	0x0500000b


	//   ....[11]....
        /*00d8*/ 	.word	0x0500000b


	//   ....[12]....
        /*00dc*/ 	.word	0x0500000b


	//   ....[13]....
        /*00e0*/ 	.word	0x0500000b


	//   ....[14]....
        /*00e4*/ 	.word	0x0500000b


	//   ....[15]....
        /*00e8*/ 	.word	0x0500000b


	//----- nvinfo : EIATTR_COOP_GROUP_INSTR_OFFSETS
	.align		4
.L_7651:
        /*00ec*/ 	.byte	0x04, 0x28
        /*00ee*/ 	.short	(.L_7653 - .L_7652)


	//   ....[0]....
.L_7652:
        /*00f0*/ 	.word	0x000019b0


	//   ....[1]....
        /*00f4*/ 	.word	0x00001a10


	//   ....[2]....
        /*00f8*/ 	.word	0x00001a70


	//   ....[3]....
        /*00fc*/ 	.word	0x00001ad0


	//   ....[4]....
        /*0100*/ 	.word	0x00001b30


	//   ....[5]....
        /*0104*/ 	.word	0x00001b90


	//   ....[6]....
        /*0108*/ 	.word	0x00001bf0


	//   ....[7]....
        /*010c*/ 	.word	0x00001c50


	//   ....[8]....
        /*0110*/ 	.word	0x000034a0


	//   ....[9]....
        /*0114*/ 	.word	0x00003530


	//   ....[10]....
        /*0118*/ 	.word	0x000035c0


	//   ....[11]....
        /*011c*/ 	.word	0x00003650


	//   ....[12]....
        /*0120*/ 	.word	0x000036e0


	//   ....[13]....
        /*0124*/ 	.word	0x00003770


	//   ....[14]....
        /*0128*/ 	.word	0x00003800


	//   ....[15]....
        /*012c*/ 	.word	0x00003890


	//----- nvinfo : EIATTR_VRC_CTA_INIT_COUNT
	.align		4
.L_7653:
        /*0130*/ 	.byte	0x02, 0x4a
	.zero		1
	.zero		1


	//----- nvinfo : EIATTR_EXIT_INSTR_OFFSETS
	.align		4
        /*0134*/ 	.byte	0x04, 0x1c
        /*0136*/ 	.short	(.L_7655 - .L_7654)


	//   ....[0]....
.L_7654:
        /*0138*/ 	.word	0x00000720


	//   ....[1]....
        /*013c*/ 	.word	0x00003440


	//----- nvinfo : EIATTR_MAX_THREADS
	.align		4
.L_7655:
        /*0140*/ 	.byte	0x04, 0x05
        /*0142*/ 	.short	(.L_7657 - .L_7656)
.L_7656:
        /*0144*/ 	.word	0x00000080
        /*0148*/ 	.word	0x00000001
        /*014c*/ 	.word	0x00000001


	//----- nvinfo : EIATTR_CRS_STACK_SIZE
	.align		4
.L_7657:
        /*0150*/ 	.byte	0x04, 0x1e
        /*0152*/ 	.short	(.L_7659 - .L_7658)
.L_7658:
        /*0154*/ 	.word	0x00000000


	//----- nvinfo : EIATTR_CBANK_PARAM_SIZE
	.align		4
.L_7659:
        /*0158*/ 	.byte	0x03, 0x19
        /*015a*/ 	.short	0x0034


	//----- nvinfo : EIATTR_PARAM_CBANK
	.align		4
        /*015c*/ 	.byte	0x04, 0x0a
        /*015e*/ 	.short	(.L_7661 - .L_7660)
	.align		4
.L_7660:
        /*0160*/ 	.word	index@(.nv.constant0._Z9cuda_gemmIiLi128ELi4ELi1ELi2048ELi8ELi8ELi64ELi0ELi0EEviiiPT_S1_S1_iii)
        /*0164*/ 	.short	0x0380
        /*0166*/ 	.short	0x0034


	//----- nvinfo : EIATTR_SW_WAR
	.align		4
.L_7661:
        /*0168*/ 	.byte	0x04, 0x36
        /*016a*/ 	.short	(.L_7663 - .L_7662)
.L_7662:
        /*016c*/ 	.word	0x00000008
.L_7663:


//--------------------- .nv.info._Z9cuda_gemmIiLi128ELi4ELi1ELi2048ELi4ELi4ELi64ELi1ELi1EEviiiPT_S1_S1_iii --------------------------
	.section	.nv.info._Z9cuda_gemmIiLi128ELi4ELi1ELi2048ELi4ELi4ELi64ELi1ELi1EEviiiPT_S1_S1_iii,"",@"SHT_CUDA_INFO"
	.sectionflags	@""
	.align	4


	//----- nvinfo : EIATTR_CUDA_API_VERSION
	.align		4
        /*0000*/ 	.byte	0x04, 0x37
        /*0002*/ 	.short	(.L_7665 - .L_7664)
.L_7664:
        /*0004*/ 	.word	0x00000082


	//----- nvinfo : EIATTR_KPARAM_INFO
	.align		4
.L_7665:
        /*0008*/ 	.byte	0x04, 0x17
        /*000a*/ 	.short	(.L_7667 - .L_7666)
.L_7666:
        /*000c*/ 	.word	0x00000000
        /*0010*/ 	.short	0x0008
        /*0012*/ 	.short	0x0030
        /*0014*/ 	.byte	0x00, 0xf0, 0x11, 0x00


	//----- nvinfo : EIATTR_KPARAM_INFO
	.align		4
.L_7667:
        /*0018*/ 	.byte	0x04, 0x17
        /*001a*/ 	.short	(.L_7669 - .L_7668)
.L_7668:
        /*001c*/ 	.word	0x00000000
        /*0020*/ 	.short	0x0007
        /*0022*/ 	.short	0x002c
        /*0024*/ 	.byte	0x00, 0xf0, 0x11, 0x00


	//----- nvinfo : EIATTR_KPARAM_INFO
	.align		4
.L_7669:
        /*0028*/ 	.byte	0x04, 0x17
        /*002a*/ 	.short	(.L_7671 - .L_7670)
.L_7670:
        /*002c*/ 	.word	0x00000000
        /*0030*/ 	.short	0x0006
        /*0032*/ 	.short	0x0028
        /*0034*/ 	.byte	0x00, 0xf0, 0x11, 0x00


	//----- nvinfo : EIATTR_KPARAM_INFO
	.align		4
.L_7671:
        /*0038*/ 	.byte	0x04, 0x17
        /*003a*/ 	.short	(.L_7673 - .L_7672)
.L_7672:
        /*003c*/ 	.word	0x00000000
        /*0040*/ 	.short	0x0005
        /*0042*/ 	.short	0x0020
        /*0044*/ 	.byte	0x00, 0xf5, 0x21, 0x00


	//----- nvinfo : EIATTR_KPARAM_INFO
	.align		4
.L_7673:
        /*0048*/ 	.byte	0x04, 0x17
        /*004a*/ 	.short	(.L_7675 - .L_7674)
.L_7674:
        /*004c*/ 	.word	0x00000000
        /*0050*/ 	.short	0x0004
        /*0052*/ 	.short	0x0018
        /*0054*/ 	.byte	0x00, 0xf5, 0x21, 0x00


	//----- nvinfo : EIATTR_KPARAM_INFO
	.align		4
.L_7675:
        /*0058*/ 	.byte	0x04, 0x17
        /*005a*/ 	.short	(.L_7677 - .L_7676)
.L_7676:
        /*005c*/ 	.word	0x00000000
        /*0060*/ 	.short	0x0003
        /*0062*/ 	.short	0x0010
        /*0064*/ 	.byte	0x00, 0xf5, 0x21, 0x00


	//----- nvinfo : EIATTR_KPARAM_INFO
	.align		4
.L_7677:
        /*0068*/ 	.byte	0x04, 0x17
        /*006a*/ 	.short	(.L_7679 - .L_7678)
.L_7678:
        /*006c*/ 	.word	0x00000000
        /*0070*/ 	.short	0x0002
        /*0072*/ 	.short	0x0008
        /*0074*/ 	.byte	0x00, 0xf0, 0x11, 0x00


	//----- nvinfo : EIATTR_KPARAM_INFO
	.align		4
.L_7679:
        /*0078*/ 	.byte	0x04, 0x17
        /*007a*/ 	.short	(.L_7681 - .L_7680)
.L_7680:
        /*007c*/ 	.word	0x00000000
        /*0080*/ 	.short	0x0001
        /*0082*/ 	.short	0x0004
        /*0084*/ 	.byte	0x00, 0xf0, 0x11, 0x00


	//----- nvinfo : EIATTR_KPARAM_INFO
	.align		4
.L_7681:
        /*0088*/ 	.byte	0x04, 0x17
        /*008a*/ 	.short	(.L_7683 - .L_7682)
.L_7682:
        /*008c*/ 	.word	0x00000000
        /*0090*/ 	.short	0x0000
        /*0092*/ 	.short	0x0000
        /*0094*/ 	.byte	0x00, 0xf0, 0x11, 0x00


	//----- nvinfo : EIATTR_SPARSE_MMA_MASK
	.align		4
.L_7683:
        /*0098*/ 	.byte	0x03, 0x50
        /*009a*/ 	.short	0x0000


	//----- nvinfo : EIATTR_MAXREG_COUNT
	.align		4
        /*009c*/ 	.byte	0x03, 0x1b
        /*009e*/ 	.short	0x00ff


	//----- nvinfo : EIATTR_NUM_BARRIERS
	.align		4
        /*00a0*/ 	.byte	0x02, 0x4c
        /*00a2*/ 	.byte	0x01
	.zero		1


	//----- nvinfo : EIATTR_MERCURY_ISA_VERSION
	.align		4
        /*00a4*/ 	.byte	0x03, 0x5f
        /*00a6*/ 	.short	0x0101


	//----- nvinfo : EIATTR_COOP_GROUP_MASK_REGIDS
	.align		4
        /*00a8*/ 	.byte	0x04, 0x29
        /*00aa*/ 	.short	(.L_7685 - .L_7684)


	//   ....[0]....
.L_7684:
        /*00ac*/ 	.word	0xffffffff


	//   ....[1]....
        /*00b0*/ 	.word	0xffffffff


	//   ....[2]....
        /*00b4*/ 	.word	0xffffffff


	//   ....[3]....
        /*00b8*/ 	.word	0xffffffff


	//   ....[4]....
        /*00bc*/ 	.word	0xffffffff


	//   ....[5]....
        /*00c0*/ 	.word	0xffffffff


	//   ....[6]....
        /*00c4*/ 	.word	0xffffffff


	//   ....[7]....
        /*00c8*/ 	.word	0xffffffff


	//   ....[8]....
        /*00cc*/ 	.word	0xffffffff


	//   ....[9]....
        /*00d0*/ 	.word	0xffffffff


	//   ....[10]....
        /*00d4*/ 	.word	0xffffffff


	//   ....[11]....
        /*00d8*/ 	.word	0xffffffff


	//   ....[12]....
        /*00dc*/ 	.word	0xffffffff


	//   ....[13]....
        /*00e0*/ 	.word	0xffffffff


	//   ....[14]....
        /*00e4*/ 	.word	0xffffffff


	//   ....[15]....
        /*00e8*/ 	.word	0xffffffff


	//----- nvinfo : EIATTR_COOP_GROUP_INSTR_OFFSETS
	.align		4
.L_7685:
        /*00ec*/ 	.byte	0x04, 0x28
        /*00ee*/ 	.short	(.L_7687 - .L_7686)


	//   ....[0]....
.L_7686:
        /*00f0*/ 	.word	0x00000860


	//   ....[1]....
        /*00f4*/ 	.word	0x00000870


	//   ....[2]....
        /*00f8*/ 	.word	0x00000880


	//   ....[3]....
        /*00fc*/ 	.word	0x00000890


	//   ....[4]....
        /*0100*/ 	.word	0x000008a0


	//   ....[5]....
        /*0104*/ 	.word	0x000008b0


	//   ....[6]....
        /*0108*/ 	.word	0x000008c0


	//   ....[7]....
        /*010c*/ 	.word	0x000008e0


	//   ....[8]....
        /*0110*/ 	.word	0x000008f0


	//   ....[9]....
        /*0114*/ 	.word	0x00000910


	//   ....[10]....
        /*0118*/ 	.word	0x00000930


	//   ....[11]....
        /*011c*/ 	.word	0x00000940


	//   ....[12]....
        /*0120*/ 	.word	0x00000960


	//   ....[13]....
        /*0124*/ 	.word	0x00000980


	//   ....[14]....
        /*0128*/ 	.word	0x00000990


	//   ....[15]....
        /*012c*/ 	.word	0x00000a90


	//----- nvinfo : EIATTR_VRC_CTA_INIT_COUNT
	.align		4
.L_7687:
        /*0130*/ 	.byte	0x02, 0x4a
	.zero		1
	.zero		1


	//----- nvinfo : EIATTR_EXIT_INSTR_OFFSETS
	.align		4
        /*0134*/ 	.byte	0x04, 0x1c
        /*0136*/ 	.short	(.L_7689 - .L_7688)


	//   ....[0]....
.L_7688:
        /*0138*/ 	.word	0x000001b0


	//   ....[1]....
        /*013c*/ 	.word	0x00000f90


	//----- nvinfo : EIATTR_MAX_THREADS
	.align		4
.L_7689:
        /*0140*/ 	.byte	0x04, 0x05
        /*0142*/ 	.short	(.L_7691 - .L_7690)
.L_7690:
        /*0144*/ 	.word	0x00000080
        /*0148*/ 	.word	0x00000001
        /*014c*/ 	.word	0x00000001


	//----- nvinfo : EIATTR_CRS_STACK_SIZE
	.align		4
.L_7691:
        /*0150*/ 	.byte	0x04, 0x1e
        /*0152*/ 	.short	(.L_7693 - .L_7692)
.L_7692:
        /*0154*/ 	.word	0x00000000


	//----- nvinfo : EIATTR_CBANK_PARAM_SIZE
	.align		4
.L_7693:
        /*0158*/ 	.byte	0x03, 0x19
        /*015a*/ 	.short	0x0034


	//----- nvinfo : EIATTR_PARAM_CBANK
	.align		4
        /*015c*/ 	.byte	0x04, 0x0a
        /*015e*/ 	.short	(.L_7695 - .L_7694)
	.align		4
.L_7694:
        /*0160*/ 	.word	index@(.nv.constant0._Z9cuda_gemmIiLi128ELi4ELi1ELi2048ELi4ELi4ELi64ELi1ELi1EEviiiPT_S1_S1_iii)
        /*0164*/ 	.short	0x0380
        /*0166*/ 	.short	0x0034


	//----- nvinfo : EIATTR_SW_WAR
	.align		4
.L_7695:
        /*0168*/ 	.byte	0x04, 0x36
        /*016a*/ 	.short	(.L_7697 - .L_7696)
.L_7696:
        /*016c*/ 	.word	0x00000008
.L_7697:


//--------------------- .nv.info._Z9cuda_gemmIiLi128ELi4ELi1ELi2048ELi4ELi4ELi64ELi1ELi0EEviiiPT_S1_S1_iii --------------------------
	.section	.nv.info._Z9cuda_gemmIiLi128ELi4ELi1ELi2048ELi4ELi4ELi64ELi1ELi0EEviiiPT_S1_S1_iii,"",@"SHT_CUDA_INFO"
	.sectionflags	@""
	.align	4


	//----- nvinfo : EIATTR_CUDA_API_VERSION
	.align		4
        /*0000*/ 	.byte	0x04, 0x37
        /*0002*/ 	.short	(.L_7699 - .L_7698)
.L_7698:
        /*0004*/ 	.word	0x00000082


	//----- nvinfo : EIATTR_KPARAM_INFO
	.align		4
.L_7699:
        /*0008*/ 	.byte	0x04, 0x17
        /*000a*/ 	.short	(.L_7701 - .L_7700)
.L_7700:
        /*000c*/ 	.word	0x00000000
        /*0010*/ 	.short	0x0008
        /*0012*/ 	.short	0x0030
        /*0014*/ 	.byte	0x00, 0xf0, 0x11, 0x00


	//----- nvinfo : EIATTR_KPARAM_INFO
	.align		4
.L_7701:
        /*0018*/ 	.byte	0x04, 0x17
        /*001a*/ 	.short	(.L_7703 - .L_7702)
.L_7702:
        /*001c*/ 	.word	0x00000000
        /*0020*/ 	.short	0x0007
        /*0022*/ 	.short	0x002c
        /*0024*/ 	.byte	0x00, 0xf0, 0x11, 0x00


	//----- nvinfo : EIATTR_KPARAM_INFO
	.align		4
.L_7703:
        /*0028*/ 	.byte	0x04, 0x17
        /*002a*/ 	.short	(.L_7705 - .L_7704)
.L_7704:
        /*002c*/ 	.word	0x00000000
        /*0030*/ 	.short	0x0006
        /*0032*/ 	.short	0x0028
        /*0034*/ 	.byte	0x00, 0xf0, 0x11, 0x00


	//----- nvinfo : EIATTR_KPARAM_INFO
	.align		4
.L_7705:
        /*0038*/ 	.byte	0x04, 0x17
        /*003a*/ 	.short	(.L_7707 - .L_7706)
.L_7706:
        /*003c*/ 	.word	0x00000000
        /*0040*/ 	.short	0x0005
        /*0042*/ 	.short	0x0020
        /*0044*/ 	.byte	0x00, 0xf5, 0x21, 0x00


	//----- nvinfo : EIATTR_KPARAM_INFO
	.align		4
.L_7707:
        /*0048*/ 	.byte	0x04, 0x17
        /*004a*/ 	.short	(.L_7709 - .L_7708)
.L_7708:
        /*004c*/ 	.word	0x00000000
        /*0050*/ 	.short	0x0004
        /*0052*/ 	.short	0x0018
        /*0054*/ 	.byte	0x00, 0xf5, 0x21, 0x00


	//----- nvinfo : EIATTR_KPARAM_INFO
	.align		4
.L_7709:
        /*0058*/ 	.byte	0x04, 0x17
        /*005a*/ 	.short	(.L_7711 - .L_7710)
.L_7710:
        /*005c*/ 	.word	0x00000000
        /*0060*/ 	.short	0x0003
        /*0062*/ 	.short	0x0010
        /*0064*/ 	.byte	0x00, 0xf5, 0x21, 0x00


	//----- nvinfo : EIATTR_KPARAM_INFO
	.align		4
.L_7711:
        /*0068*/ 	.byte	0x04, 0x17
        /*006a*/ 	.short	(.L_7713 - .L_7712)
.L_7712:
        /*006c*/ 	.word	0x00000000
        /*0070*/ 	.short	0x0002
        /*0072*/ 	.short	0x0008
        /*0074*/ 	.byte	0x00, 0xf0, 0x11, 0x00


	//----- nvinfo : EIATTR_KPARAM_INFO
	.align		4
.L_7713:
        /*0078*/ 	.byte	0x04, 0x17
        /*007a*/ 	.short	(.L_7715 - .L_7714)
.L_7714:
        /*007c*/ 	.word	0x00000000
        /*0080*/ 	.short	0x0001
        /*0082*/ 	.short	0x0004
        /*0084*/ 	.byte	0x00, 0xf0, 0x11, 0x00


	//----- nvinfo : EIATTR_KPARAM_INFO
	.align		4
.L_7715:
        /*0088*/ 	.byte	0x04, 0x17
        /*008a*/ 	.short	(.L_7717 - .L_7716)
.L_7716:
        /*008c*/ 	.word	0x00000000
        /*0090*/ 	.short	0x0000
        /*0092*/ 	.short	0x0000
        /*0094*/ 	.byte	0x00, 0xf0, 0x11, 0x00


	//----- nvinfo : EIATTR_SPARSE_MMA_MASK
	.align		4
.L_7717:
        /*0098*/ 	.byte	0x03, 0x50
        /*009a*/ 	.short	0x0000


	//----- nvinfo : EIATTR_MAXREG_COUNT
	.align		4
        /*009c*/ 	.byte	0x03, 0x1b
        /*009e*/ 	.short	0x00ff


	//----- nvinfo : EIATTR_NUM_BARRIERS
	.align		4
        /*00a0*/ 	.byte	0x02, 0x4c
        /*00a2*/ 	.byte	0x01
	.zero		1


	//----- nvinfo : EIATTR_MERCURY_ISA_VERSION
	.align		4
        /*00a4*/ 	.byte	0x03, 0x5f
        /*00a6*/ 	.short	0x0101


	//----- nvinfo : EIATTR_COOP_GROUP_MASK_REGIDS
	.align		4
        /*00a8*/ 	.byte	0x04, 0x29
        /*00aa*/ 	.short	(.L_7719 - .L_7718)


	//   ....[0]....
.L_7718:
        /*00ac*/ 	.word	0xffffffff


	//   ....[1]....
        /*00b0*/ 	.word	0xffffffff


	//   ....[2]....
        /*00b4*/ 	.word	0xffffffff


	//   ....[3]....
        /*00b8*/ 	.word	0xffffffff


	//   ....[4]....
        /*00bc*/ 	.word	0x0500000d


	//   ....[5]....
        /*00c0*/ 	.word	0x0500000d


	//   ....[6]....
        /*00c4*/ 	.word	0x0500000d


	//   ....[7]....
        /*00c8*/ 	.word	0x0500000d


	//----- nvinfo : EIATTR_COOP_GROUP_INSTR_OFFSETS
	.align		4
.L_7719:
        /*00cc*/ 	.byte	0x04, 0x28
        /*00ce*/ 	.short	(.L_7721 - .L_7720)


	//   ....[0]....
.L_7720:
        /*00d0*/ 	.word	0x000012c0


	//   ....[1]....
        /*00d4*/ 	.word	0x00001310


	//   ....[2]....
        /*00d8*/ 	.word	0x00001370


	//   ....[3]....
        /*00dc*/ 	.word	0x000013d0


	//   ....[4]....
        /*00e0*/ 	.word	0x00002990


	//   ....[5]....
        /*00e4*/ 	.word	0x00002a30


	//   ....[6]....
        /*00e8*/ 	.word	0x00002ac0


	//   ....[7]....
        /*00ec*/ 	.word	0x00002b50


	//----- nvinfo : EIATTR_VRC_CTA_INIT_COUNT
	.align		4
.L_7721:
        /*00f0*/ 	.byte	0x02, 0x4a
	.zero		1
	.zero		1


	//----- nvinfo : EIATTR_EXIT_INSTR_OFFSETS
	.align		4
        /*00f4*/ 	.byte	0x04, 0x1c
        /*00f6*/ 	.short	(.L_7723 - .L_7722)


	//   ....[0]....
.L_7722:
        /*00f8*/ 	.word	0x00000700


	//   ....[1]....
        /*00fc*/ 	.word	0x00002930


	//----- nvinfo : EIATTR_MAX_THREADS
	.align		4
.L_7723:
        /*0100*/ 	.byte	0x04, 0x05
        /*0102*/ 	.short	(.L_7725 - .L_7724)
.L_7724:
        /*0104*/ 	.word	0x00000080
        /*0108*/ 	.word	0x00000001
        /*010c*/ 	.word	0x00000001


	//----- nvinfo : EIATTR_CRS_STACK_SIZE
	.align		4
.L_7725:
        /*0110*/ 	.byte	0x04, 0x1e
        /*0112*/ 	.short	(.L_7727 - .L_7726)
.L_7726:
        /*0114*/ 	.word	0x00000000


	//----- nvinfo : EIATTR_CBANK_PARAM_SIZE
	.align		4
.L_7727:
        /*0118*/ 	.byte	0x03, 0x19
        /*011a*/ 	.short	0x0034


	//----- nvinfo : EIATTR_PARAM_CBANK
	.align		4
        /*011c*/ 	.byte	0x04, 0x0a
        /*011e*/ 	.short	(.L_7729 - .L_7728)
	.align		4
.L_7728:
        /*0120*/ 	.word	index@(.nv.constant0._Z9cuda_gemmIiLi128ELi4ELi1ELi2048ELi4ELi4ELi64ELi1ELi0EEviiiPT_S1_S1_iii)
        /*0124*/ 	.short	0x0380
        /*0126*/ 	.short	0x0034


	//----- nvinfo : EIATTR_SW_WAR
	.align		4
.L_7729:
        /*0128*/ 	.byte	0x04, 0x36
        /*012a*/ 	.short	(.L_7731 - .L_7730)
.L_7730:
        /*012c*/ 	.word	0x00000008
.L_7731:


//--------------------- .nv.info._Z9cuda_gemmIiLi128ELi4ELi1ELi2048ELi4ELi4ELi64ELi0ELi1EEviiiPT_S1_S1_iii --------------------------
	.section	.nv.info._Z9cuda_gemmIiLi128ELi4ELi1ELi2048ELi4ELi4ELi64ELi0ELi1EEviiiPT_S1_S1_iii,"",@"SHT_CUDA_INFO"
	.sectionflags	@""
	.align	4


	//----- nvinfo : EIATTR_CUDA_API_VERSION
	.align		4
        /*0000*/ 	.byte	0x04, 0x37
        /*0002*/ 	.short	(.L_7733 - .L_7732)
.L_7732:
        /*0004*/ 	.word	0x00000082


	//----- nvinfo : EIATTR_KPARAM_INFO
	.align		4
.L_7733:
        /*0008*/ 	.byte	0x04, 0x17
        /*000a*/ 	.short	(.L_7735 - .L_7734)
.L_7734:
        /*000c*/ 	.word	0x00000000
        /*0010*/ 	.short	0x0008
        /*0012*/ 	.short	0x0030
        /*0014*/ 	.byte	0x00, 0xf0, 0x11, 0x00


	//----- nvinfo : EIATTR_KPARAM_INFO
	.align		4
.L_7735:
        /*0018*/ 	.byte	0x04, 0x17
        /*001a*/ 	.short	(.L_7737 - .L_7736)
.L_7736:
        /*001c*/ 	.word	0x00000000
        /*0020*/ 	.short	0x0007
        /*0022*/ 	.short	0x002c
        /*0024*/ 	.byte	0x00, 0xf0, 0x11, 0x00


	//----- nvinfo : EIATTR_KPARAM_INFO
	.align		4
.L_7737:
        /*0028*/ 	.byte	0x04, 0x17
        /*002a*/ 	.short	(.L_7739 - .L_7738)
.L_7738:
        /*002c*/ 	.word	0x00000000
        /*0030*/ 	.short	0x0006
        /*0032*/ 	.short	0x0028
        /*0034*/ 	.byte	0x00, 0xf0, 0x11, 0x00


	//----- nvinfo : EIATTR_KPARAM_INFO
	.align		4
.L_7739:
        /*0038*/ 	.byte	0x04, 0x17
        /*003a*/ 	.short	(.L_7741 - .L_7740)
.L_7740:
        /*003c*/ 	.word	0x00000000
        /*0040*/ 	.short	0x0005
        /*0042*/ 	.short	0x0020
        /*0044*/ 	.byte	0x00, 0xf5, 0x21, 0x00


	//----- nvinfo : EIATTR_KPARAM_INFO
	.align		4
.L_7741:
        /*0048*/ 	.byte	0x04, 0x17
        /*004a*/ 	.short	(.L_7743 - .L_7742)
.L_7742:
        /*004c*/ 	.word	0x00000000
        /*0050*/ 	.short	0x0004
        /*0052*/ 	.short	0x0018
        /*0054*/ 	.byte	0x00, 0xf5, 0x21, 0x00


	//----- nvinfo : EIATTR_KPARAM_INFO
	.align		4
.L_7743:
        /*0058*/ 	.byte	0x04, 0x17
        /*005a*/ 	.short	(.L_7745 - .L_7744)
.L_7744:
        /*005c*/ 	.word	0x00000000
        /*0060*/ 	.short	0x0003
        /*0062*/ 	.short	0x0010
        /*0064*/ 	.byte	0x00, 0xf5, 0x21, 0x00


	//----- nvinfo : EIATTR_KPARAM_INFO
	.align		4
.L_7745:
        /*0068*/ 	.byte	0x04, 0x17
        /*006a*/ 	.short	(.L_7747 - .L_7746)
.L_7746:
        /*006c*/ 	.word	0x00000000
        /*0070*/ 	.short	0x0002
        /*0072*/ 	.short	0x0008
        /*0074*/ 	.byte	0x00, 0xf0, 0x11, 0x00


	//----- nvinfo : EIATTR_KPARAM_INFO
	.align		4
.L_7747:
        /*0078*/ 	.byte	0x04, 0x17
        /*007a*/ 	.short	(.L_7749 - .L_7748)
.L_7748:
        /*007c*/ 	.word	0x00000000
        /*0080*/ 	.short	0x0001
        /*0082*/ 	.short	0x0004
        /*0084*/ 	.byte	0x00, 0xf0, 0x11, 0x00


	//----- nvinfo : EIATTR_KPARAM_INFO
	.align		4
.L_7749:
        /*0088*/ 	.byte	0x04, 0x17
        /*008a*/ 	.short	(.L_7751 - .L_7750)
.L_7750:
        /*008c*/ 	.word	0x00000000
        /*0090*/ 	.short	0x0000
        /*0092*/ 	.short	0x0000
        /*0094*/ 	.byte	0x00, 0xf0, 0x11, 0x00


	//----- nvinfo : EIATTR_SPARSE_MMA_MASK
	.align		4
.L_7751:
        /*0098*/ 	.byte	0x03, 0x50
        /*009a*/ 	.short	0x0000


	//----- nvinfo : EIATTR_MAXREG_COUNT
	.align		4
        /*009c*/ 	.byte	0x03, 0x1b
        /*009e*/ 	.short	0x00ff


	//----- nvinfo : EIATTR_NUM_BARRIERS
	.align		4
        /*00a0*/ 	.byte	0x02, 0x4c
        /*00a2*/ 	.byte	0x01
	.zero		1


	//----- nvinfo : EIATTR_MERCURY_ISA_VERSION
	.align		4
        /*00a4*/ 	.byte	0x03, 0x5f
        /*00a6*/ 	.short	0x0101


	//----- nvinfo : EIATTR_COOP_GROUP_MASK_REGIDS
	.align		4
        /*00a8*/ 	.byte	0x04, 0x29
        /*00aa*/ 	.short	(.L_7753 - .L_7752)


	//   ....[0]....
.L_7752:
        /*00ac*/ 	.word	0xffffffff


	//   ....[1]....
        /*00b0*/ 	.word	0xffffffff


	//   ....[2]....
        /*00b4*/ 	.word	0xffffffff


	//   ....[3]....
        /*00b8*/ 	.word	0xffffffff


	//   ....[4]....
        /*00bc*/ 	.word	0xffffffff


	//   ....[5]....
        /*00c0*/ 	.word	0xffffffff


	//   ....[6]....
        /*00c4*/ 	.word	0xffffffff


	//   ....[7]....
        /*00c8*/ 	.word	0xffffffff


	//   ....[8]....
        /*00cc*/ 	.word	0xffffffff


	//   ....[9]....
        /*00d0*/ 	.word	0xffffffff


	//   ....[10]....
        /*00d4*/ 	.word	0xffffffff


	//   ....[11]....
        /*00d8*/ 	.word	0xffffffff


	//   ....[12]....
        /*00dc*/ 	.word	0xffffffff


	//   ....[13]....
        /*00e0*/ 	.word	0xffffffff


	//   ....[14]....
        /*00e4*/ 	.word	0xffffffff


	//   ....[15]....
        /*00e8*/ 	.word	0xffffffff


	//----- nvinfo : EIATTR_COOP_GROUP_INSTR_OFFSETS
	.align		4
.L_7753:
        /*00ec*/ 	.byte	0x04, 0x28
        /*00ee*/ 	.short	(.L_7755 - .L_7754)


	//   ....[0]....
.L_7754:
        /*00f0*/ 	.word	0x00000ad0


	//   ....[1]....
        /*00f4*/ 	.word	0x00000af0


	//   ....[2]....
        /*00f8*/ 	.word	0x00000b00


	//   ....[3]....
        /*00fc*/ 	.word	0x00000b10


	//   ....[4]....
        /*0100*/ 	.word	0x00000b20


	//   ....[5]....
        /*0104*/ 	.word	0x00000b60


	//   ....[6]....
        /*0108*/ 	.word	0x00000c20


	//   ....[7]....
        /*010c*/ 	.word	0x00000c50


	//   ....[8]....
        /*0110*/ 	.word	0x00000c80


	//   ....[9]....
        /*0114*/ 	.word	0x00000cb0


	//   ....[10]....
        /*0118*/ 	.word	0x00000d00


	//   ....[11]....
        /*011c*/ 	.word	0x00000d30


	//   ....[12]....
        /*0120*/ 	.word	0x00000d60


	//   ....[13]....
        /*0124*/ 	.word	0x00000d90


	//   ....[14]....
        /*0128*/ 	.word	0x00000e70


	//   ....[15]....
        /*012c*/ 	.word	0x00000ef0


	//----- nvinfo : EIATTR_VRC_CTA_INIT_COUNT
	.align		4
.L_7755:
        /*0130*/ 	.byte	0x02, 0x4a
	.zero		1
	.zero		1


	//----- nvinfo : EIATTR_EXIT_INSTR_OFFSETS
	.align		4
        /*0134*/ 	.byte	0x04, 0x1c
        /*0136*/ 	.short	(.L_7757 - .L_7756)


	//   ....[0]....
.L_7756:
        /*0138*/ 	.word	0x000001c0


	//   ....[1]....
        /*013c*/ 	.word	0x00001240


	//----- nvinfo : EIATTR_MAX_THREADS
	.align		4
.L_7757:
        /*0140*/ 	.byte	0x04, 0x05
        /*0142*/ 	.short	(.L_7759 - .L_7758)
.L_7758:
        /*0144*/ 	.word	0x00000080
        /*0148*/ 	.word	0x00000001
        /*014c*/ 	.word	0x00000001


	//----- nvinfo : EIATTR_CRS_STACK_SIZE
	.align		4
.L_7759:
        /*0150*/ 	.byte	0x04, 0x1e
        /*0152*/ 	.short	(.L_7761 - .L_7760)
.L_7760:
        /*0154*/ 	.word	0x00000000


	//----- nvinfo : EIATTR_CBANK_PARAM_SIZE
	.align		4
.L_7761:
        /*0158*/ 	.byte	0x03, 0x19
        /*015a*/ 	.short	0x0034


	//----- nvinfo : EIATTR_PARAM_CBANK
	.align		4
        /*015c*/ 	.byte	0x04, 0x0a
        /*015e*/ 	.short	(.L_7763 - .L_7762)
	.align		4
.L_7762:
        /*0160*/ 	.word	index@(.nv.constant0._Z9cuda_gemmIiLi128ELi4ELi1ELi2048ELi4ELi4ELi64ELi0ELi1EEviiiPT_S1_S1_iii)
        /*0164*/ 	.short	0x0380
        /*0166*/ 	.short	0x0034


	//----- nvinfo : EIATTR_SW_WAR
	.align		4
.L_7763:
        /*0168*/ 	.byte	0x04, 0x36
        /*016a*/ 	.short	(.L_7765 - .L_7764)
.L_7764:
        /*016c*/ 	.word	0x00000008
.L_7765:


//--------------------- .nv.info._Z9cuda_gemmIiLi128ELi4ELi1ELi2048ELi4ELi4ELi64ELi0ELi0EEviiiPT_S1_S1_iii --------------------------
	.section	.nv.info._Z9cuda_gemmIiLi128ELi4ELi1ELi2048ELi4ELi4ELi64ELi0ELi0EEviiiPT_S1_S1_iii,"",@"SHT_CUDA_INFO"
	.sectionflags	@""
	.align	4


	//----- nvinfo : EIATTR_CUDA_API_VERSION
	.align		4
        /*0000*/ 	.byte	0x04, 0x37
        /*0002*/ 	.short	(.L_7767 - .L_7766)
.L_7766:
        /*0004*/ 	.word	0x00000082


	//----- nvinfo : EIATTR_KPARAM_INFO
	.align		4
.L_7767:
        /*0008*/ 	.byte	0x04, 0x17
        /*000a*/ 	.short	(.L_7769 - .L_7768)
.L_7768:
        /*000c*/ 	.word	0x00000000
        /*0010*/ 	.short	0x0008
        /*0012*/ 	.short	0x0030
        /*0014*/ 	.byte	0x00, 0xf0, 0x11, 0x00


	//----- nvinfo : EIATTR_KPARAM_INFO
	.align		4
.L_7769:
        /*0018*/ 	.byte	0x04, 0x17
        /*001a*/ 	.short	(.L_7771 - .L_7770)
.L_7770:
        /*001c*/ 	.word	0x00000000
        /*0020*/ 	.short	0x0007
        /*0022*/ 	.short	0x002c
        /*0024*/ 	.byte	0x00, 0xf0, 0x11, 0x00


	//----- nvinfo : EIATTR_KPARAM_INFO
	.align		4
.L_7771:
        /*0028*/ 	.byte	0x04, 0x17
        /*002a*/ 	.short	(.L_7773 - .L_7772)
.L_7772:
        /*002c*/ 	.word	0x00000000
        /*0030*/ 	.short	0x0006
        /*0032*/ 	.short	0x0028
        /*0034*/ 	.byte	0x00, 0xf0, 0x11, 0x00


	//----- nvinfo : EIATTR_KPARAM_INFO
	.align		4
.L_7773:
        /*0038*/ 	.byte	0x04, 0x17
        /*003a*/ 	.short	(.L_7775 - .L_7774)
.L_7774:
        /*003c*/ 	.word	0x00000000
        /*0040*/ 	.short	0x0005
        /*0042*/ 	.short	0x0020
        /*0044*/ 	.byte	0x00, 0xf5, 0x21, 0x00


	//----- nvinfo : EIATTR_KPARAM_INFO
	.align		4
.L_7775:
        /*0048*/ 	.byte	0x04, 0x17
        /*004a*/ 	.short	(.L_7777 - .L_7776)
.L_7776:
        /*004c*/ 	.word	0x00000000
        /*0050*/ 	.short	0x0004
        /*0052*/ 	.short	0x0018
        /*0054*/ 	.byte	0x00, 0xf5, 0x21, 0x00


	//----- nvinfo : EIATTR_KPARAM_INFO
	.align		4
.L_7777:
        /*0058*/ 	.byte	0x04, 0x17
        /*005a*/ 	.short	(.L_7779 - .L_7778)
.L_7778:
        /*005c*/ 	.word	0x00000000
        /*0060*/ 	.short	0x0003
        /*0062*/ 	.short	0x0010
        /*0064*/ 	.byte	0x00, 0xf5, 0x21, 0x00


	//----- nvinfo : EIATTR_KPARAM_INFO
	.align		4
.L_7779:
        /*0068*/ 	.byte	0x04, 0x17
        /*006a*/ 	.short	(.L_7781 - .L_7780)
.L_7780:
        /*006c*/ 	.word	0x00000000
        /*0070*/ 	.short	0x0002
        /*0072*/ 	.short	0x0008
        /*0074*/ 	.byte	0x00, 0xf0, 0x11, 0x00


	//----- nvinfo : EIATTR_KPARAM_INFO
	.align		4
.L_7781:
        /*0078*/ 	.byte	0x04, 0x17
        /*007a*/ 	.short	(.L_7783 - .L_7782)
.L_7782:
        /*007c*/ 	.word	0x00000000
        /*0080*/ 	.short	0x0001
        /*0082*/ 	.short	0x0004
        /*0084*/ 	.byte	0x00, 0xf0, 0x11, 0x00


	//----- nvinfo : EIATTR_KPARAM_INFO
	.align		4
.L_7783:
        /*0088*/ 	.byte	0x04, 0x17
        /*008a*/ 	.short	(.L_7785 - .L_7784)
.L_7784:
        /*008c*/ 	.word	0x00000000
        /*0090*/ 	.short	0x0000
        /*0092*/ 	.short	0x0000
        /*0094*/ 	.byte	0x00, 0xf0, 0x11, 0x00


	//----- nvinfo : EIATTR_SPARSE_MMA_MASK
	.align		4
.L_7785:
        /*0098*/ 	.byte	0x03, 0x50
        /*009a*/ 	.short	0x0000


	//----- nvinfo : EIATTR_MAXREG_COUNT
	.align		4
        /*009c*/ 	.byte	0x03, 0x1b
        /*009e*/ 	.short	0x00ff


	//----- nvinfo : EIATTR_NUM_BARRIERS
	.align		4
        /*00a0*/ 	.byte	0x02, 0x4c
        /*00a2*/ 	.byte	0x01
	.zero		1


	//----- nvinfo : EIATTR_MERCURY_ISA_VERSION
	.align		4
        /*00a4*/ 	.byte	0x03, 0x5f
        /*00a6*/ 	.short	0x0101


	//----- nvinfo : EIATTR_COOP_GROUP_MASK_REGIDS
	.align		4
        /*00a8*/ 	.byte	0x04, 0x29
        /*00aa*/ 	.short	(.L_7787 - .L_7786)


	//   ....[0]....
.L_7786:
        /*00ac*/ 	.word	0xffffffff


	//   ....[1]....
        /*00b0*/ 	.word	0xffffffff


	//   ....[2]....
        /*00b4*/ 	.word	0xffffffff


	//   ....[3]....
        /*00b8*/ 	.word	0xffffffff


	//   ....[4]....
        /*00bc*/ 	.word	0x05000008


	//   ....[5]....
        /*00c0*/ 	.word	0x05000008


	//   ....[6]....
        /*00c4*/ 	.word	0x05000008


	//   ....[7]....
        /*00c8*/ 	.word	0x05000008


	//----- nvinfo : EIATTR_COOP_GROUP_INSTR_OFFSETS
	.align		4
.L_7787:
        /*00cc*/ 	.byte	0x04, 0x28
        /*00ce*/ 	.short	(.L_7789 - .L_7788)


	//   ....[0]....
.L_7788:
        /*00d0*/ 	.word	0x00001520


	//   ....[1]....
        /*00d4*/ 	.word	0x00001570


	//   ....[2]....
        /*00d8*/ 	.word	0x000015c0


	//   ....[3]....
        /*00dc*/ 	.word	0x00001610


	//   ....[4]....
        /*00e0*/ 	.word	0x00002d10


	//   ....[5]....
        /*00e4*/ 	.word	0x00002da0


	//   ....[6]....
        /*00e8*/ 	.word	0x00002e30


	//   ....[7]....
        /*00ec*/ 	.word	0x00002ec0


	//----- nvinfo : EIATTR_VRC_CTA_INIT_COUNT
	.align		4
.L_7789:
        /*00f0*/ 	.byte	0x02, 0x4a
	.zero		1
	.zero		1


	//----- nvinfo : EIATTR_EXIT_INSTR_OFFSETS
	.align		4
        /*00f4*/ 	.byte	0x04, 0x1c
        /*00f6*/ 	.short	(.L_7791 - .L_7790)


	//   ....[0]....
.L_7790:
        /*00f8*/ 	.word	0x00000720


	//   ....[1]....
        /*00fc*/ 	.word	0x00002cb0


	//----- nvinfo : EIATTR_MAX_THREADS
	.align		4
.L_7791:
        /*0100*/ 	.byte	0x04, 0x05
        /*0102*/ 	.short	(.L_7793 - .L_7792)
.L_7792:
        /*0104*/ 	.word	0x00000080
        /*0108*/ 	.word	0x00000001
        /*010c*/ 	.word	0x00000001


	//----- nvinfo : EIATTR_CRS_STACK_SIZE
	.align		4
.L_7793:
        /*0110*/ 	.byte	0x04, 0x1e
        /*0112*/ 	.short	(.L_7795 - .L_7794)
.L_7794:
        /*0114*/ 	.word	0x00000000


	//----- nvinfo : EIATTR_CBANK_PARAM_SIZE
	.align		4
.L_7795:
        /*0118*/ 	.byte	0x03, 0x19
        /*011a*/ 	.short	0x0034


	//----- nvinfo : EIATTR_PARAM_CBANK
	.align		4
        /*011c*/ 	.byte	0x04, 0x0a
        /*011e*/ 	.short	(.L_7797 - .L_7796)
	.align		4
.L_7796:
        /*0120*/ 	.word	index@(.nv.constant0._Z9cuda_gemmIiLi128ELi4ELi1ELi2048ELi4ELi4ELi64ELi0ELi0EEviiiPT_S1_S1_iii)
        /*0124*/ 	.short	0x0380
        /*0126*/ 	.short	0x0034


	//----- nvinfo : EIATTR_SW_WAR
	.align		4
.L_7797:
        /*0128*/ 	.byte	0x04, 0x36
        /*012a*/ 	.short	(.L_7799 - .L_7798)
.L_7798:
        /*012c*/ 	.word	0x00000008
.L_7799:


//--------------------- .nv.info._Z9cuda_gemmIiLi128ELi4ELi1ELi2048ELi2ELi2ELi64ELi1ELi1EEviiiPT_S1_S1_iii --------------------------
	.section	.nv.info._Z9cuda_gemmIiLi128ELi4ELi1ELi2048ELi2ELi2ELi64ELi1ELi1EEviiiPT_S1_S1_iii,"",@"SHT_CUDA_INFO"
	.sectionflags	@""
	.align	4


	//----- nvinfo : EIATTR_CUDA_API_VERSION
	.align		4
        /*0000*/ 	.byte	0x04, 0x37
        /*0002*/ 	.short	(.L_7801 - .L_7800)
.L_7800:
        /*0004*/ 	.word	0x00000082


	//----- nvinfo : EIATTR_KPARAM_INFO
	.align		4
.L_7801:
        /*0008*/ 	.byte	0x04, 0x17
        /*000a*/ 	.short	(.L_7803 - .L_7802)
.L_7802:
        /*000c*/ 	.word	0x00000000
        /*0010*/ 	.short	0x0008
        /*0012*/ 	.short	0x0030
        /*0014*/ 	.byte	0x00, 0xf0, 0x11, 0x00


	//----- nvinfo : EIATTR_KPARAM_INFO
	.align		4
.L_7803:
        /*0018*/ 	.byte	0x04, 0x17
        /*001a*/ 	.short	(.L_7805 - .L_7804)
.L_7804:
        /*001c*/ 	.word	0x00000000
        /*0020*/ 	.short	0x0007
        /*0022*/ 	.short	0x002c
        /*0024*/ 	.byte	0x00, 0xf0, 0x11, 0x00


	//----- nvinfo : EIATTR_KPARAM_INFO
	.align		4
.L_7805:
        /*0028*/ 	.byte	0x04, 0x17
        /*002a*/ 	.short	(.L_7807 - .L_7806)
.L_7806:
        /*002c*/ 	.word	0x00000000
        /*0030*/ 	.short	0x0006
        /*0032*/ 	.short	0x0028
        /*0034*/ 	.byte	0x00, 0xf0, 0x11, 0x00


	//----- nvinfo : EIATTR_KPARAM_INFO
	.align		4
.L_7807:
        /*0038*/ 	.byte	0x04, 0x17
        /*003a*/ 	.short	(.L_7809 - .L_7808)
.L_7808:
        /*003c*/ 	.word	0x00000000
        /*0040*/ 	.short	0x0005
        /*0042*/ 	.short	0x0020
        /*0044*/ 	.byte	0x00, 0xf5, 0x21, 0x00


	//----- nvinfo : EIATTR_KPARAM_INFO
	.align		4
.L_7809:
        /*0048*/ 	.byte	0x04, 0x17
        /*004a*/ 	.short	(.L_7811 - .L_7810)
.L_7810:
        /*004c*/ 	.word	0x00000000
        /*0050*/ 	.short	0x0004
        /*0052*/ 	.short	0x0018
        /*0054*/ 	.byte	0x00, 0xf5, 0x21, 0x00


	//----- nvinfo : EIATTR_KPARAM_INFO
	.align		4
.L_7811:
        /*0058*/ 	.byte	0x04, 0x17
        /*005a*/ 	.short	(.L_7813 - .L_7812)
.L_7812:
        /*005c*/ 	.word	0x00000000
        /*0060*/ 	.short	0x0003
        /*0062*/ 	.short	0x0010
        /*0064*/ 	.byte	0x00, 0xf5, 0x21, 0x00


	//----- nvinfo : EIATTR_KPARAM_INFO
	.align		4
.L_7813:
        /*0068*/ 	.byte	0x04, 0x17
        /*006a*/ 	.short	(.L_7815 - .L_7814)
.L_7814:
        /*006c*/ 	.word	0x00000000
        /*0070*/ 	.short	0x0002
        /*0072*/ 	.short	0x0008
        /*0074*/ 	.byte	0x00, 0xf0, 0x11, 0x00


	//----- nvinfo : EIATTR_KPARAM_INFO
	.align		4
.L_7815:
        /*0078*/ 	.byte	0x04, 0x17
        /*007a*/ 	.short	(.L_7817 - .L_7816)
.L_7816:
        /*007c*/ 	.word	0x00000000
        /*0080*/ 	.short	0x0001
        /*0082*/ 	.short	0x0004
        /*0084*/ 	.byte	0x00, 0xf0, 0x11, 0x00


	//----- nvinfo : EIATTR_KPARAM_INFO
	.align		4
.L_7817:
        /*0088*/ 	.byte	0x04, 0x17
        /*008a*/ 	.short	(.L_7819 - .L_7818)
.L_7818:
        /*008c*/ 	.word	0x00000000
        /*0090*/ 	.short	0x0000
        /*0092*/ 	.short	0x0000
        /*0094*/ 	.byte	0x00, 0xf0, 0x11, 0x00


	//----- nvinfo : EIATTR_SPARSE_MMA_MASK
	.align		4
.L_7819:
        /*0098*/ 	.byte	0x03, 0x50
        /*009a*/ 	.short	0x0000


	//----- nvinfo : EIATTR_MAXREG_COUNT
	.align		4
        /*009c*/ 	.byte	0x03, 0x1b
        /*009e*/ 	.short	0x00ff


	//----- nvinfo : EIATTR_NUM_BARRIERS
	.align		4
        /*00a0*/ 	.byte	0x02, 0x4c
        /*00a2*/ 	.byte	0x01
	.zero		1


	//----- nvinfo : EIATTR_MERCURY_ISA_VERSION
	.align		4
        /*00a4*/ 	.byte	0x03, 0x5f
        /*00a6*/ 	.short	0x0101


	//----- nvinfo : EIATTR_COOP_GROUP_MASK_REGIDS
	.align		4
        /*00a8*/ 	.byte	0x04, 0x29
        /*00aa*/ 	.short	(.L_7821 - .L_7820)


	//   ....[0]....
.L_7820:
        /*00ac*/ 	.word	0xffffffff


	//   ....[1]....
        /*00b0*/ 	.word	0xffffffff


	//   ....[2]....
        /*00b4*/ 	.word	0xffffffff


	//   ....[3]....
        /*00b8*/ 	.word	0xffffffff


	//----- nvinfo : EIATTR_COOP_GROUP_INSTR_OFFSETS
	.align		4
.L_7821:
        /*00bc*/ 	.byte	0x04, 0x28
        /*00be*/ 	.short	(.L_7823 - .L_7822)


	//   ....[0]....
.L_7822:
        /*00c0*/ 	.word	0x00000810


	//   ....[1]....
        /*00c4*/ 	.word	0x00000820


	//   ....[2]....
        /*00c8*/ 	.word	0x00000830


	//   ....[3]....
        /*00cc*/ 	.word	0x00000840


	//----- nvinfo : EIATTR_VRC_CTA_INIT_COUNT
	.align		4
.L_7823:
        /*00d0*/ 	.byte	0x02, 0x4a
	.zero		1
	.zero		1


	//----- nvinfo : EIATTR_EXIT_INSTR_OFFSETS
	.align		4
        /*00d4*/ 	.byte	0x04, 0x1c
        /*00d6*/ 	.short	(.L_7825 - .L_7824)


	//   ....[0]....
.L_7824:
        /*00d8*/ 	.word	0x000001c0


	//   ....[1]....
        /*00dc*/ 	.word	0x00000c50


	//----- nvinfo : EIATTR_MAX_THREADS
	.align		4
.L_7825:
        /*00e0*/ 	.byte	0x04, 0x05
        /*00e2*/ 	.short	(.L_7827 - .L_7826)
.L_7826:
        /*00e4*/ 	.word	0x00000080
        /*00e8*/ 	.word	0x00000001
        /*00ec*/ 	.word	0x00000001


	//----- nvinfo : EIATTR_CRS_STACK_SIZE
	.align		4
.L_7827:
        /*00f0*/ 	.byte	0x04, 0x1e
        /*00f2*/ 	.short	(.L_7829 - .L_7828)
.L_7828:
        /*00f4*/ 	.word	0x00000000


	//----- nvinfo : EIATTR_CBANK_PARAM_SIZE
	.align		4
.L_7829:
        /*00f8*/ 	.byte	0x03, 0x19
        /*00fa*/ 	.short	0x0034


	//----- nvinfo : EIATTR_PARAM_CBANK
	.align		4
        /*00fc*/ 	.byte	0x04, 0x0a
        /*00fe*/ 	.short	(.L_7831 - .L_7830)
	.align		4
.L_7830:
        /*0100*/ 	.word	index@(.nv.constant0._Z9cuda_gemmIiLi128ELi4ELi1ELi2048ELi2ELi2ELi64ELi1ELi1EEviiiPT_S1_S1_iii)
        /*0104*/ 	.short	0x0380
        /*0106*/ 	.short	0x0034


	//----- nvinfo : EIATTR_SW_WAR
	.align		4
.L_7831:
        /*0108*/ 	.byte	0x04, 0x36
        /*010a*/ 	.short	(.L_7833 - .L_7832)
.L_7832:
        /*010c*/ 	.word	0x00000008
.L_7833:


//--------------------- .nv.info._Z9cuda_gemmIiLi128ELi4ELi1ELi2048ELi2ELi2ELi64ELi1ELi0EEviiiPT_S1_S1_iii --------------------------
	.section	.nv.info._Z9cuda_gemmIiLi128ELi4ELi1ELi2048ELi2ELi2ELi64ELi1ELi0EEviiiPT_S1_S1_iii,"",@"SHT_CUDA_INFO"
	.sectionflags	@""
	.align	4


	//----- nvinfo : EIATTR_CUDA_API_VERSION
	.align		4
        /*0000*/ 	.byte	0x04, 0x37
        /*0002*/ 	.short	(.L_7835 - .L_7834)
.L_7834:
        /*0004*/ 	.word	0x00000082


	//----- nvinfo : EIATTR_KPARAM_INFO
	.align		4
.L_7835:
        /*0008*/ 	.byte	0x04, 0x17
        /*000a*/ 	.short	(.L_7837 - .L_7836)
.L_7836:
        /*000c*/ 	.word	0x00000000
        /*0010*/ 	.short	0x0008
        /*0012*/ 	.short	0x0030
        /*0014*/ 	.byte	0x00, 0xf0, 0x11, 0x00


	//----- nvinfo : EIATTR_KPARAM_INFO
	.align		4
.L_7837:
        /*0018*/ 	.byte	0x04, 0x17
        /*001a*/ 	.short	(.L_7839 - .L_7838)
.L_7838:
        /*001c*/ 	.word	0x00000000
        /*0020*/ 	.short	0x0007
        /*0022*/ 	.short	0x002c
        /*0024*/ 	.byte	0x00, 0xf0, 0x11, 0x00


	//----- nvinfo : EIATTR_KPARAM_INFO
	.align		4
.L_7839:
        /*0028*/ 	.byte	0x04, 0x17
        /*002a*/ 	.short	(.L_7841 - .L_7840)
.L_7840:
        /*002c*/ 	.word	0x00000000
        /*0030*/ 	.short	0x0006
        /*0032*/ 	.short	0x0028
        /*0034*/ 	.byte	0x00, 0xf0, 0x11, 0x00


	//----- nvinfo : EIATTR_KPARAM_INFO
	.align		4
.L_7841:
        /*0038*/ 	.byte	0x04, 0x17
        /*003a*/ 	.short	(.L_7843 - .L_7842)
.L_7842:
        /*003c*/ 	.word	0x00000000
        /*0040*/ 	.short	0x0005
        /*0042*/ 	.short	0x0020
        /*0044*/ 	.byte	0x00, 0xf5, 0x21, 0x00


	//----- nvinfo : EIATTR_KPARAM_INFO
	.align		4
.L_7843:
        /*0048*/ 	.byte	0x04, 0x17
        /*004a*/ 	.short	(.L_7845 - .L_7844)
.L_7844:
        /*004c*/ 	.word	0x00000000
        /*0050*/ 	.short	0x0004
        /*0052*/ 	.short	0x0018
        /*0054*/ 	.byte	0x00, 0xf5, 0x21, 0x00


	//----- nvinfo : EIATTR_KPARAM_INFO
	.align		4
.L_7845:
        /*0058*/ 	.byte	0x04, 0x17
        /*005a*/ 	.short	(.L_7847 - .L_7846)
.L_7846:
        /*005c*/ 	.word	0x00000000
        /*0060*/ 	.short	0x0003
        /*0062*/ 	.short	0x0010
        /*0064*/ 	.byte	0x00, 0xf5, 0x21, 0x00


	//----- nvinfo : EIATTR_KPARAM_INFO
	.align		4
.L_7847:
        /*0068*/ 	.byte	0x04, 0x17
        /*006a*/ 	.short	(.L_7849 - .L_7848)
.L_7848:
        /*006c*/ 	.word	0x00000000
        /*0070*/ 	.short	0x0002
        /*0072*/ 	.short	0x0008
        /*0074*/ 	.byte	0x00, 0xf0, 0x11, 0x00


	//----- nvinfo : EIATTR_KPARAM_INFO
	.align		4
.L_7849:
        /*0078*/ 	.byte	0x04, 0x17
        /*007a*/ 	.short	(.L_7851 - .L_7850)
.L_7850:
        /*007c*/ 	.word	0x00000000
        /*0080*/ 	.short	0x0001
        /*0082*/ 	.short	0x0004
        /*0084*/ 	.byte	0x00, 0xf0, 0x11, 0x00


	//----- nvinfo : EIATTR_KPARAM_INFO
	.align		4
.L_7851:
        /*0088*/ 	.byte	0x04, 0x17
        /*008a*/ 	.short	(.L_7853 - .L_7852)
.L_7852:
        /*008c*/ 	.word	0x00000000
        /*0090*/ 	.short	0x0000
        /*0092*/ 	.short	0x0000
        /*0094*/ 	.byte	0x00, 0xf0, 0x11, 0x00


	//----- nvinfo : EIATTR_SPARSE_MMA_MASK
	.align		4
.L_7853:
        /*0098*/ 	.byte	0x03, 0x50
        /*009a*/ 	.short	0x0000


	//----- nvinfo : EIATTR_MAXREG_COUNT
	.align		4
        /*009c*/ 	.byte	0x03, 0x1b
        /*009e*/ 	.short	0x00ff


	//----- nvinfo : EIATTR_NUM_BARRIERS
	.align		4
        /*00a0*/ 	.byte	0x02, 0x4c
        /*00a2*/ 	.byte	0x01
	.zero		1


	//----- nvinfo : EIATTR_MERCURY_ISA_VERSION
	.align		4
        /*00a4*/ 	.byte	0x03, 0x5f
        /*00a6*/ 	.short	0x0101


	//----- nvinfo : EIATTR_COOP_GROUP_MASK_REGIDS
	.align		4
        /*00a8*/ 	.byte	0x04, 0x29
        /*00aa*/ 	.short	(.L_7855 - .L_7854)


	//   ....[0]....
.L_7854:
        /*00ac*/ 	.word	0xffffffff


	//   ....[1]....
        /*00b0*/ 	.word	0xffffffff


	//   ....[2]....
        /*00b4*/ 	.word	0x0500000e


	//   ....[3]....
        /*00b8*/ 	.word	0x0500000e


	//----- nvinfo : EIATTR_COOP_GROUP_INSTR_OFFSETS
	.align		4
.L_7855:
        /*00bc*/ 	.byte	0x04, 0x28
        /*00be*/ 	.short	(.L_7857 - .L_7856)


	//   ....[0]....
.L_7856:
        /*00c0*/ 	.word	0x00001190


	//   ....[1]....
        /*00c4*/ 	.word	0x000011e0


	//   ....[2]....
        /*00c8*/ 	.word	0x00002710


	//   ....[3]....
        /*00cc*/ 	.word	0x000027b0


	//----- nvinfo : EIATTR_VRC_CTA_INIT_COUNT
	.align		4
.L_7857:
        /*00d0*/ 	.byte	0x02, 0x4a
	.zero		1
	.zero		1


	//----- nvinfo : EIATTR_EXIT_INSTR_OFFSETS
	.align		4
        /*00d4*/ 	.byte	0x04, 0x1c
        /*00d6*/ 	.short	(.L_7859 - .L_7858)


	//   ....[0]....
.L_7858:
        /*00d8*/ 	.word	0x00000700


	//   ....[1]....
        /*00dc*/ 	.word	0x000026b0


	//----- nvinfo : EIATTR_MAX_THREADS
	.align		4
.L_7859:
        /*00e0*/ 	.byte	0x04, 0x05
        /*00e2*/ 	.short	(.L_7861 - .L_7860)
.L_7860:
        /*00e4*/ 	.word	0x00000080
        /*00e8*/ 	.word	0x00000001
        /*00ec*/ 	.word	0x00000001


	//----- nvinfo : EIATTR_CRS_STACK_SIZE
	.align		4
.L_7861:
        /*00f0*/ 	.byte	0x04, 0x1e
        /*00f2*/ 	.short	(.L_7863 - .L_7862)
.L_7862:
        /*00f4*/ 	.word	0x00000000


	//----- nvinfo : EIATTR_CBANK_PARAM_SIZE
	.align		4
.L_7863:
        /*00f8*/ 	.byte	0x03, 0x19
        /*00fa*/ 	.short	0x0034


	//----- nvinfo : EIATTR_PARAM_CBANK
	.align		4
        /*00fc*/ 	.byte	0x04, 0x0a
        /*00fe*/ 	.short	(.L_7865 - .L_7864)
	.align		4
.L_7864:
        /*0100*/ 	.word	index@(.nv.constant0._Z9cuda_gemmIiLi128ELi4ELi1ELi2048ELi2ELi2ELi64ELi1ELi0EEviiiPT_S1_S1_iii)
        /*0104*/ 	.short	0x0380
        /*0106*/ 	.short	0x0034


	//----- nvinfo : EIATTR_SW_WAR
	.align		4
.L_7865:
        /*0108*/ 	.byte	0x04, 0x36
        /*010a*/ 	.short	(.L_7867 - .L_7866)
.L_7866:
        /*010c*/ 	.word	0x00000008
.L_7867:


//--------------------- .nv.info._Z9cuda_gemmIiLi128ELi4ELi1ELi2048ELi2ELi2ELi64ELi0ELi1EEviiiPT_S1_S1_iii --------------------------
	.section	.nv.info._Z9cuda_gemmIiLi128ELi4ELi1ELi2048ELi2ELi2ELi64ELi0ELi1EEviiiPT_S1_S1_iii,"",@"SHT_CUDA_INFO"
	.sectionflags	@""
	.align	4


	//----- nvinfo : EIATTR_CUDA_API_VERSION
	.align		4
        /*0000*/ 	.byte	0x04, 0x37
        /*0002*/ 	.short	(.L_7869 - .L_7868)
.L_7868:
        /*0004*/ 	.word	0x00000082


	//----- nvinfo : EIATTR_KPARAM_INFO
	.align		4
.L_7869:
        /*0008*/ 	.byte	0x04, 0x17
        /*000a*/ 	.short	(.L_7871 - .L_7870)
.L_7870:
        /*000c*/ 	.word	0x00000000
        /*0010*/ 	.short	0x0008
        /*0012*/ 	.short	0x0030
        /*0014*/ 	.byte	0x00, 0xf0, 0x11, 0x00


	//----- nvinfo : EIATTR_KPARAM_INFO
	.align		4
.L_7871:
        /*0018*/ 	.byte	0x04, 0x17
        /*001a*/ 	.short	(.L_7873 - .L_7872)
.L_7872:
        /*001c*/ 	.word	0x00000000
        /*0020*/ 	.short	0x0007
        /*0022*/ 	.short	0x002c
        /*0024*/ 	.byte	0x00, 0xf0, 0x11, 0x00


	//----- nvinfo : EIATTR_KPARAM_INFO
	.align		4
.L_7873:
        /*0028*/ 	.byte	0x04, 0x17
        /*002a*/ 	.short	(.L_7875 - .L_7874)
.L_7874:
        /*002c*/ 	.word	0x00000000
        /*0030*/ 	.short	0x0006
        /*0032*/ 	.short	0x0028
        /*0034*/ 	.byte	0x00, 0xf0, 0x11, 0x00


	//----- nvinfo : EIATTR_KPARAM_INFO
	.align		4
.L_7875:
        /*0038*/ 	.byte	0x04, 0x17
        /*003a*/ 	.short	(.L_7877 - .L_7876)
.L_7876:
        /*003c*/ 	.word	0x00000000
        /*0040*/ 	.short	0x0005
        /*0042*/ 	.short	0x0020
        /*0044*/ 	.byte	0x00, 0xf5, 0x21, 0x00


	//----- nvinfo : EIATTR_KPARAM_INFO
	.align		4
.L_7877:
        /*0048*/ 	.byte	0x04, 0x17
        /*004a*/ 	.short	(.L_7879 - .L_7878)
.L_7878:
        /*004c*/ 	.word	0x00000000
        /*0050*/ 	.short	0x0004
        /*0052*/ 	.short	0x0018
        /*0054*/ 	.byte	0x00, 0xf5, 0x21, 0x00


	//----- nvinfo : EIATTR_KPARAM_INFO
	.align		4
.L_7879:
        /*0058*/ 	.byte	0x04, 0x17
        /*005a*/ 	.short	(.L_7881 - .L_7880)
.L_7880:
        /*005c*/ 	.word	0x00000000
        /*0060*/ 	.short	0x0003
        /*0062*/ 	.short	0x0010
        /*0064*/ 	.byte	0x00, 0xf5, 0x21, 0x00


	//----- nvinfo : EIATTR_KPARAM_INFO
	.align		4
.L_7881:
        /*0068*/ 	.byte	0x04, 0x17
        /*006a*/ 	.short	(.L_7883 - .L_7882)
.L_7882:
        /*006c*/ 	.word	0x00000000
        /*0070*/ 	.short	0x0002
        /*0072*/ 	.short	0x0008
        /*0074*/ 	.byte	0x00, 0xf0, 0x11, 0x00


	//----- nvinfo : EIATTR_KPARAM_INFO
	.align		4
.L_7883:
        /*0078*/ 	.byte	0x04, 0x17
        /*007a*/ 	.short	(.L_7885 - .L_7884)
.L_7884:
        /*007c*/ 	.word	0x00000000
        /*0080*/ 	.short	0x0001
        /*0082*/ 	.short	0x0004
        /*0084*/ 	.byte	0x00, 0xf0, 0x11, 0x00


	//----- nvinfo : EIATTR_KPARAM_INFO
	.align		4
.L_7885:
        /*0088*/ 	.byte	0x04, 0x17
        /*008a*/ 	.short	(.L_7887 - .L_7886)
.L_7886:
        /*008c*/ 	.word	0x00000000
        /*0090*/ 	.short	0x0000
        /*0092*/ 	.short	0x0000
        /*0094*/ 	.byte	0x00, 0xf0, 0x11, 0x00


	//----- nvinfo : EIATTR_SPARSE_MMA_MASK
	.align		4
.L_7887:
        /*0098*/ 	.byte	0x03, 0x50
        /*009a*/ 	.short	0x0000


	//----- nvinfo : EIATTR_MAXREG_COUNT
	.align		4
        /*009c*/ 	.byte	0x03, 0x1b
        /*009e*/ 	.short	0x00ff


	//----- nvinfo : EIATTR_NUM_BARRIERS
	.align		4
        /*00a0*/ 	.byte	0x02, 0x4c
        /*00a2*/ 	.byte	0x01
	.zero		1


	//----- nvinfo : EIATTR_MERCURY_ISA_VERSION
	.align		4
        /*00a4*/ 	.byte	0x03, 0x5f
        /*00a6*/ 	.short	0x0101


	//----- nvinfo : EIATTR_COOP_GROUP_MASK_REGIDS
	.align		4
        /*00a8*/ 	.byte	0x04, 0x29
        /*00aa*/ 	.short	(.L_7889 - .L_7888)


	//   ....[0]....
.L_7888:
        /*00ac*/ 	.word	0xffffffff


	//   ....[1]....
        /*00b0*/ 	.word	0xffffffff


	//   ....[2]....
        /*00b4*/ 	.word	0xffffffff


	//   ....[3]....
        /*00b8*/ 	.word	0xffffffff


	//----- nvinfo : EIATTR_COOP_GROUP_INSTR_OFFSETS
	.align		4
.L_7889:
        /*00bc*/ 	.byte	0x04, 0x28
        /*00be*/ 	.short	(.L_7891 - .L_7890)


	//   ....[0]....
.L_7890:
        /*00c0*/ 	.word	0x00000ae0


	//   ....[1]....
        /*00c4*/ 	.word	0x00000af0


	//   ....[2]....
        /*00c8*/ 	.word	0x00000b00


	//   ....[3]....
        /*00cc*/ 	.word	0x00000b10


	//----- nvinfo : EIATTR_VRC_CTA_INIT_COUNT
	.align		4
.L_7891:
        /*00d0*/ 	.byte	0x02, 0x4a
	.zero		1
	.zero		1


	//----- nvinfo : EIATTR_EXIT_INSTR_OFFSETS
	.align		4
        /*00d4*/ 	.byte	0x04, 0x1c
        /*00d6*/ 	.short	(.L_7893 - .L_7892)


	//   ....[0]....
.L_7892:
        /*00d8*/ 	.word	0x000001d0


	//   ....[1]....
        /*00dc*/ 	.word	0x00000ed0


	//----- nvinfo : EIATTR_MAX_THREADS
	.align		4
.L_7893:
        /*00e0*/ 	.byte	0x04, 0x05
        /*00e2*/ 	.short	(.L_7895 - .L_7894)
.L_7894:
        /*00e4*/ 	.word	0x00000080
        /*00e8*/ 	.word	0x00000001
        /*00ec*/ 	.word	0x00000001


	//----- nvinfo : EIATTR_CRS_STACK_SIZE
	.align		4
.L_7895:
        /*00f0*/ 	.byte	0x04, 0x1e
        /*00f2*/ 	.short	(.L_7897 - .L_7896)
.L_7896:
        /*00f4*/ 	.word	0x00000000


	//----- nvinfo : EIATTR_CBANK_PARAM_SIZE
	.align		4
.L_7897:
        /*00f8*/ 	.byte	0x03, 0x19
        /*00fa*/ 	.short	0x0034


	//----- nvinfo : EIATTR_PARAM_CBANK
	.align		4
        /*00fc*/ 	.byte	0x04, 0x0a
        /*00fe*/ 	.short	(.L_7899 - .L_7898)
	.align		4
.L_7898:
        /*0100*/ 	.word	index@(.nv.constant0._Z9cuda_gemmIiLi128ELi4ELi1ELi2048ELi2ELi2ELi64ELi0ELi1EEviiiPT_S1_S1_iii)
        /*0104*/ 	.short	0x0380
        /*0106*/ 	.short	0x0034


	//----- nvinfo : EIATTR_SW_WAR
	.align		4
.L_7899:
        /*0108*/ 	.byte	0x04, 0x36
        /*010a*/ 	.short	(.L_7901 - .L_7900)
.L_7900:
        /*010c*/ 	.word	0x00000008
.L_7901:


//--------------------- .nv.info._Z9cuda_gemmIiLi128ELi4ELi1ELi2048ELi2ELi2ELi64ELi0ELi0EEviiiPT_S1_S1_iii --------------------------
	.section	.nv.info._Z9cuda_gemmIiLi128ELi4ELi1ELi2048ELi2ELi2ELi64ELi0ELi0EEviiiPT_S1_S1_iii,"",@"SHT_CUDA_INFO"
	.sectionflags	@""
	.align	4


	//----- nvinfo : EIATTR_CUDA_API_VERSION
	.align		4
        /*0000*/ 	.byte	0x04, 0x37
        /*0002*/ 	.short	(.L_7903 - .L_7902)
.L_7902:
        /*0004*/ 	.word	0x00000082


	//----- nvinfo : EIATTR_KPARAM_INFO
	.align		4
.L_7903:
        /*0008*/ 	.byte	0x04, 0x17
        /*000a*/ 	.short	(.L_7905 - .L_7904)
.L_7904:
        /*000c*/ 	.word	0x00000000
        /*0010*/ 	.short	0x0008
        /*0012*/ 	.short	0x0030
        /*0014*/ 	.byte	0x00, 0xf0, 0x11, 0x00


	//----- nvinfo : EIATTR_KPARAM_INFO
	.align		4
.L_7905:
        /*0018*/ 	.byte	0x04, 0x17
        /*001a*/ 	.short	(.L_7907 - .L_7906)
.L_7906:
        /*001c*/ 	.word	0x00000000
        /*0020*/ 	.short	0x0007
        /*0022*/ 	.short	0x002c
        /*0024*/ 	.byte	0x00, 0xf0, 0x11, 0x00


	//----- nvinfo : EIATTR_KPARAM_INFO
	.align		4
.L_7907:
        /*0028*/ 	.byte	0x04, 0x17
        /*002a*/ 	.short	(.L_7909 - .L_7908)
.L_7908:
        /*002c*/ 	.word	0x00000000
        /*0030*/ 	.short	0x0006
        /*0032*/ 	.short	0x0028
        /*0034*/ 	.byte	0x00, 0xf0, 0x11, 0x00


	//----- nvinfo : EIATTR_KPARAM_INFO
	.align		4
.L_7909:
        /*0038*/ 	.byte	0x04, 0x17
        /*003a*/ 	.short	(.L_7911 - .L_7910)
.L_7910:
        /*003c*/ 	.word	0x00000000
        /*0040*/ 	.short	0x0005
        /*0042*/ 	.short	0x0020
        /*0044*/ 	.byte	0x00, 0xf5, 0x21, 0x00


	//----- nvinfo : EIATTR_KPARAM_INFO
	.align		4
.L_7911:
        /*0048*/ 	.byte	0x04, 0x17
        /*004a*/ 	.short	(.L_7913 - .L_7912)
.L_7912:
        /*004c*/ 	.word	0x00000000
        /*0050*/ 	.short	0x0004
        /*0052*/ 	.short	0x0018
        /*0054*/ 	.byte	0x00, 0xf5, 0x21, 0x00


	//----- nvinfo : EIATTR_KPARAM_INFO
	.align		4
.L_7913:
        /*0058*/ 	.byte	0x04, 0x17
        /*005a*/ 	.short	(.L_7915 - .L_7914)
.L_7914:
        /*005c*/ 	.word	0x00000000
        /*0060*/ 	.short	0x0003
        /*0062*/ 	.short	0x0010
        /*0064*/ 	.byte	0x00, 0xf5, 0x21, 0x00


	//----- nvinfo : EIATTR_KPARAM_INFO
	.align		4
.L_7915:
        /*0068*/ 	.byte	0x04, 0x17
        /*006a*/ 	.short	(.L_7917 - .L_7916)
.L_7916:
        /*006c*/ 	.word	0x00000000
        /*0070*/ 	.short	0x0002
        /*0072*/ 	.short	0x0008
        /*0074*/ 	.byte	0x00, 0xf0, 0x11, 0x00


	//----- nvinfo : EIATTR_KPARAM_INFO
	.align		4
.L_7917:
        /*0078*/ 	.byte	0x04, 0x17
        /*007a*/ 	.short	(.L_7919 - .L_7918)
.L_7918:
        /*007c*/ 	.word	0x00000000
        /*0080*/ 	.short	0x0001
        /*0082*/ 	.short	0x0004
        /*0084*/ 	.byte	0x00, 0xf0, 0x11, 0x00


	//----- nvinfo : EIATTR_KPARAM_INFO
	.align		4
.L_7919:
        /*0088*/ 	.byte	0x04, 0x17
        /*008a*/ 	.short	(.L_7921 - .L_7920)
.L_7920:
        /*008c*/ 	.word	0x00000000
        /*0090*/ 	.short	0x0000
        /*0092*/ 	.short	0x0000
        /*0094*/ 	.byte	0x00, 0xf0, 0x11, 0x00


	//----- nvinfo : EIATTR_SPARSE_MMA_MASK
	.align		4
.L_7921:
        /*0098*/ 	.byte	0x03, 0x50
        /*009a*/ 	.short	0x0000


	//----- nvinfo : EIATTR_MAXREG_COUNT
	.align		4
        /*009c*/ 	.byte	0x03, 0x1b
        /*009e*/ 	.short	0x00ff


	//----- nvinfo : EIATTR_NUM_BARRIERS
	.align		4
        /*00a0*/ 	.byte	0x02, 0x4c
        /*00a2*/ 	.byte	0x01
	.zero		1


	//----- nvinfo : EIATTR_MERCURY_ISA_VERSION
	.align		4
        /*00a4*/ 	.byte	0x03, 0x5f
        /*00a6*/ 	.short	0x0101


	//----- nvinfo : EIATTR_COOP_GROUP_MASK_REGIDS
	.align		4
        /*00a8*/ 	.byte	0x04, 0x29
        /*00aa*/ 	.short	(.L_7923 - .L_7922)


	//   ....[0]....
.L_7922:
        /*00ac*/ 	.word	0xffffffff


	//   ....[1]....
        /*00b0*/ 	.word	0xffffffff


	//   ....[2]....
        /*00b4*/ 	.word	0x0500000b


	//   ....[3]....
        /*00b8*/ 	.word	0x0500000b


	//----- nvinfo : EIATTR_COOP_GROUP_INSTR_OFFSETS
	.align		4
.L_7923:
        /*00bc*/ 	.byte	0x04, 0x28
        /*00be*/ 	.short	(.L_7925 - .L_7924)


	//   ....[0]....
.L_7924:
        /*00c0*/ 	.word	0x00001310


	//   ....[1]....
        /*00c4*/ 	.word	0x00001360


	//   ....[2]....
        /*00c8*/ 	.word	0x00002a80


	//   ....[3]....
        /*00cc*/ 	.word	0x00002b10


	//----- nvinfo : EIATTR_VRC_CTA_INIT_COUNT
	.align		4
.L_7925:
        /*00d0*/ 	.byte	0x02, 0x4a
	.zero		1
	.zero		1


	//----- nvinfo : EIATTR_EXIT_INSTR_OFFSETS
	.align		4
        /*00d4*/ 	.byte	0x04, 0x1c
        /*00d6*/ 	.short	(.L_7927 - .L_7926)


	//   ....[0]....
.L_7926:
        /*00d8*/ 	.word	0x00000710


	//   ....[1]....
        /*00dc*/ 	.word	0x00002a20


	//----- nvinfo : EIATTR_MAX_THREADS
	.align		4
.L_7927:
        /*00e0*/ 	.byte	0x04, 0x05
        /*00e2*/ 	.short	(.L_7929 - .L_7928)
.L_7928:
        /*00e4*/ 	.word	0x00000080
        /*00e8*/ 	.word	0x00000001
        /*00ec*/ 	.word	0x00000001


	//----- nvinfo : EIATTR_CRS_STACK_SIZE
	.align		4
.L_7929:
        /*00f0*/ 	.byte	0x04, 0x1e
        /*00f2*/ 	.short	(.L_7931 - .L_7930)
.L_7930:
        /*00f4*/ 	.word	0x00000000


	//----- nvinfo : EIATTR_CBANK_PARAM_SIZE
	.align		4
.L_7931:
        /*00f8*/ 	.byte	0x03, 0x19
        /*00fa*/ 	.short	0x0034


	//----- nvinfo : EIATTR_PARAM_CBANK
	.align		4
        /*00fc*/ 	.byte	0x04, 0x0a
        /*00fe*/ 	.short	(.L_7933 - .L_7932)
	.align		4
.L_7932:
        /*0100*/ 	.word	index@(.nv.constant0._Z9cuda_gemmIiLi128ELi4ELi1ELi2048ELi2ELi2ELi64ELi0ELi0EEviiiPT_S1_S1_iii)
        /*0104*/ 	.short	0x0380
        /*0106*/ 	.short	0x0034


	//----- nvinfo : EIATTR_SW_WAR
	.align		4
.L_7933:
        /*0108*/ 	.byte	0x04, 0x36
        /*010a*/ 	.short	(.L_7935 - .L_7934)
.L_7934:
        /*010c*/ 	.word	0x00000008
.L_7935:


//--------------------- .nv.info._Z9cuda_gemmIiLi128ELi4ELi1ELi1024ELi128ELi128ELi64ELi1ELi1EEviiiPT_S1_S1_iii --------------------------
	.section	.nv.info._Z9cuda_gemmIiLi128ELi4ELi1ELi1024ELi128ELi128ELi64ELi1ELi1EEviiiPT_S1_S1_iii,"",@"SHT_CUDA_INFO"
	.sectionflags	@""
	.align	4


	//----- nvinfo : EIATTR_CUDA_API_VERSION
	.align		4
        /*0000*/ 	.byte	0x04, 0x37
        /*0002*/ 	.short	(.L_7937 - .L_7936)
.L_7936:
        /*0004*/ 	.word	0x00000082


	//----- nvinfo : EIATTR_KPARAM_INFO
	.align		4
.L_7937:
        /*0008*/ 	.byte	0x04, 0x17
        /*000a*/ 	.short	(.L_7939 - .L_7938)
.L_7938:
        /*000c*/ 	.word	0x00000000
        /*0010*/ 	.short	0x0008
        /*0012*/ 	.short	0x0030
        /*0014*/ 	.byte	0x00, 0xf0, 0x11, 0x00


	//----- nvinfo : EIATTR_KPARAM_INFO
	.align		4
.L_7939:
        /*0018*/ 	.byte	0x04, 0x17
        /*001a*/ 	.short	(.L_7941 - .L_7940)
.L_7940:
        /*001c*/ 	.word	0x00000000
        /*0020*/ 	.short	0x0007
        /*0022*/ 	.short	0x002c
        /*0024*/ 	.byte	0x00, 0xf0, 0x11, 0x00


	//----- nvinfo : EIATTR_KPARAM_INFO
	.align		4
.L_7941:
        /*0028*/ 	.byte	0x04, 0x17
        /*002a*/ 	.short	(.L_7943 - .L_7942)
.L_7942:
        /*002c*/ 	.word	0x00000000
        /*0030*/ 	.short	0x0006
        /*0032*/ 	.short	0x0028
        /*0034*/ 	.byte	0x00, 0xf0, 0x11, 0x00


	//----- nvinfo : EIATTR_KPARAM_INFO
	.align		4
.L_7943:
        /*0038*/ 	.byte	0x04, 0x17
        /*003a*/ 	.short	(.L_7945 - .L_7944)
.L_7944:
        /*003c*/ 	.word	0x00000000
        /*0040*/ 	.short	0x0005
        /*0042*/ 	.short	0x0020
        /*0044*/ 	.byte	0x00, 0xf5, 0x21, 0x00


	//----- nvinfo : EIATTR_KPARAM_INFO
	.align		4
.L_7945:
        /*0048*/ 	.byte	0x04, 0x17
        /*004a*/ 	.short	(.L_7947 - .L_7946)
.L_7946:
        /*004c*/ 	.word	0x00000000
        /*0050*/ 	.short	0x0004
        /*0052*/ 	.short	0x0018
        /*0054*/ 	.byte	0x00, 0xf5, 0x21, 0x00


	//----- nvinfo : EIATTR_KPARAM_INFO
	.align		4
.L_7947:
        /*0058*/ 	.byte	0x04, 0x17
        /*005a*/ 	.short	(.L_7949 - .L_7948)
.L_7948:
        /*005c*/ 	.word	0x00000000
        /*0060*/ 	.short	0x0003
        /*0062*/ 	.short	0x0010
        /*0064*/ 	.byte	0x00, 0xf5, 0x21, 0x00


	//----- nvinfo : EIATTR_KPARAM_INFO
	.align		4
.L_7949:
        /*0068*/ 	.byte	0x04, 0x17
        /*006a*/ 	.short	(.L_7951 - .L_7950)
.L_7950:
        /*006c*/ 	.word	0x00000000
        /*0070*/ 	.short	0x0002
        /*0072*/ 	.short	0x0008
        /*0074*/ 	.byte	0x00, 0xf0, 0x11, 0x00


	//----- nvinfo : EIATTR_KPARAM_INFO
	.align		4
.L_7951:
        /*0078*/ 	.byte	0x04, 0x17
        /*007a*/ 	.short	(.L_7953 - .L_7952)
.L_7952:
        /*007c*/ 	.word	0x00000000
        /*0080*/ 	.short	0x0001
        /*0082*/ 	.short	0x0004
        /*0084*/ 	.byte	0x00, 0xf0, 0x11, 0x00


	//----- nvinfo : EIATTR_KPARAM_INFO
	.align		4
.L_7953:
        /*0088*/ 	.byte	0x04, 0x17
        /*008a*/ 	.short	(.L_7955 - .L_7954)
.L_7954:
        /*008c*/ 	.word	0x00000000
        /*0090*/ 	.short	0x0000
        /*0092*/ 	.short	0x0000
        /*0094*/ 	.byte	0x00, 0xf0, 0x11, 0x00


	//----- nvinfo : EIATTR_SPARSE_MMA_MASK
	.align		4
.L_7955:
        /*0098*/ 	.byte	0x03, 0x50
        /*009a*/ 	.short	0x0000


	//----- nvinfo : EIATTR_MAXREG_COUNT
	.align		4
        /*009c*/ 	.byte	0x03, 0x1b
        /*009e*/ 	.short	0x00ff


	//----- nvinfo : EIATTR_NUM_BARRIERS
	.align		4
        /*00a0*/ 	.byte	0x02, 0x4c
        /*00a2*/ 	.byte	0x01
	.zero		1


	//----- nvinfo : EIATTR_MERCURY_ISA_VERSION
	.align		4
        /*00a4*/ 	.byte	0x03, 0x5f
        /*00a6*/ 	.short	0x0101


	//----- nvinfo : EIATTR_INT_WARP_WIDE_INSTR_OFFSETS
	.align		4
        /*00a8*/ 	.byte	0x04, 0x31
        /*00aa*/ 	.short	(.L_7957 - .L_7956)


	//   ....[0]....
.L_7956:
        /*00ac*/ 	.word	0x00000a90


	//----- nvinfo : EIATTR_COOP_GROUP_MASK_REGIDS
	.align		4
.L_7957:
        /*00b0*/ 	.byte	0x04, 0x29
        /*00b2*/ 	.short	(.L_7959 - .L_7958)


	//   ....[0]....
.L_7958:
        /*00b4*/ 	.word	0xffffffff


	//----- nvinfo : EIATTR_COOP_GROUP_INSTR_OFFSETS
	.align		4
.L_7959:
        /*00b8*/ 	.byte	0x04, 0x28
        /*00ba*/ 	.short	(.L_7961 - .L_7960)


	//   ....[0]....
.L_7960:
        /*00bc*/ 	.word	0x00000ef0


	//----- nvinfo : EIATTR_VRC_CTA_INIT_COUNT
	.align		4
.L_7961:
        /*00c0*/ 	.byte	0x02, 0x4a
	.zero		1
	.zero		1


	//----- nvinfo : EIATTR_EXIT_INSTR_OFFSETS
	.align		4
        /*00c4*/ 	.byte	0x04, 0x1c
        /*00c6*/ 	.short	(.L_7963 - .L_7962)


	//   ....[0]....
.L_7962:
        /*00c8*/ 	.word	0x00000060


	//   ....[1]....
        /*00cc*/ 	.word	0x000013f0


	//----- nvinfo : EIATTR_MAX_THREADS
	.align		4
.L_7963:
        /*00d0*/ 	.byte	0x04, 0x05
        /*00d2*/ 	.short	(.L_7965 - .L_7964)
.L_7964:
        /*00d4*/ 	.word	0x00000080
        /*00d8*/ 	.word	0x00000001
        /*00dc*/ 	.word	0x00000001


	//----- nvinfo : EIATTR_CRS_STACK_SIZE
	.align		4
.L_7965:
        /*00e0*/ 	.byte	0x04, 0x1e
        /*00e2*/ 	.short	(.L_7967 - .L_7966)
.L_7966:
        /*00e4*/ 	.word	0x00000000


	//----- nvinfo : EIATTR_CBANK_PARAM_SIZE
	.align		4
.L_7967:
        /*00e8*/ 	.byte	0x03, 0x19
        /*00ea*/ 	.short	0x0034


	//----- nvinfo : EIATTR_PARAM_CBANK
	.align		4
        /*00ec*/ 	.byte	0x04, 0x0a
        /*00ee*/ 	.short	(.L_7969 - .L_7968)
	.align		4
.L_7968:
        /*00f0*/ 	.word	index@(.nv.constant0._Z9cuda_gemmIiLi128ELi4ELi1ELi1024ELi128ELi128ELi64ELi1ELi1EEviiiPT_S1_S1_iii)
        /*00f4*/ 	.short	0x0380
        /*00f6*/ 	.short	0x0034


	//----- nvinfo : EIATTR_SW_WAR
	.align		4
.L_7969:
        /*00f8*/ 	.byte	0x04, 0x36
        /*00fa*/ 	.short	(.L_7971 - .L_7970)
.L_7970:
        /*00fc*/ 	.word	0x00000008
.L_7971:


//--------------------- .nv.info._Z9cuda_gemmIiLi128ELi4ELi1ELi1024ELi128ELi128ELi64ELi1ELi0EEviiiPT_S1_S1_iii --------------------------
	.section	.nv.info._Z9cuda_gemmIiLi128ELi4ELi1ELi1024ELi128ELi128ELi64ELi1ELi0EEviiiPT_S1_S1_iii,"",@"SHT_CUDA_INFO"
	.sectionflags	@""
	.align	4


	//----- nvinfo : EIATTR_CUDA_API_VERSION
	.align		4
        /*0000*/ 	.byte	0x04, 0x37
        /*0002*/ 	.short	(.L_7973 - .L_7972)
.L_7972:
        /*0004*/ 	.word	0x00000082


	//----- nvinfo : EIATTR_KPARAM_INFO
	.align		4
.L_7973:
        /*0008*/ 	.byte	0x04, 0x17
        /*000a*/ 	.short	(.L_7975 - .L_7974)
.L_7974:
        /*000c*/ 	.word	0x00000000
        /*0010*/ 	.short	0x0008
        /*0012*/ 	.short	0x0030
        /*0014*/ 	.byte	0x00, 0xf0, 0x11, 0x00


	//----- nvinfo : EIATTR_KPARAM_INFO
	.align		4
.L_7975:
        /*0018*/ 	.byte	0x04, 0x17
        /*001a*/ 	.short	(.L_7977 - .L_7976)
.L_7976:
        /*001c*/ 	.word	0x00000000
        /*0020*/ 	.short	0x0007
        /*0022*/ 	.short	0x002c
        /*0024*/ 	.byte	0x00, 0xf0, 0x11, 0x00


	//----- nvinfo : EIATTR_KPARAM_INFO
	.align		4
.L_7977:
        /*0028*/ 	.byte	0x04, 0x17
        /*002a*/ 	.short	(.L_7979 - .L_7978)
.L_7978:
        /*002c*/ 	.word	0x00000000
        /*0030*/ 	.short	0x0006
        /*0032*/ 	.short	0x0028
        /*0034*/ 	.byte	0x00, 0xf0, 0x11, 0x00


	//----- nvinfo : EIATTR_KPARAM_INFO
	.align		4
.L_7979:
        /*0038*/ 	.byte	0x04, 0x17
        /*003a*/ 	.short	(.L_7981 - .L_7980)
.L_7980:
        /*003c*/ 	.word	0x00000000
        /*0040*/ 	.short	0x0005
        /*0042*/ 	.short	0x0020
        /*0044*/ 	.byte	0x00, 0xf5, 0x21, 0x00


	//----- nvinfo : EIATTR_KPARAM_INFO
	.align		4
.L_7981:
        /*0048*/ 	.byte	0x04, 0x17
        /*004a*/ 	.short	(.L_7983 - .L_7982)
.L_7982:
        /*004c*/ 	.word	0x00000000
        /*0050*/ 	.short	0x0004
        /*0052*/ 	.short	0x0018
        /*0054*/ 	.byte	0x00, 0xf5, 0x21, 0x00


	//----- nvinfo : EIATTR_KPARAM_INFO
	.align		4
.L_7983:
        /*0058*/ 	.byte	0x04, 0x17
        /*005a*/ 	.short	(.L_7985 - .L_7984)
.L_7984:
        /*005c*/ 	.word	0x00000000
        /*0060*/ 	.short	0x0003
        /*0062*/ 	.short	0x0010
        /*0064*/ 	.byte	0x00, 0xf5, 0x21, 0x00


	//----- nvinfo : EIATTR_KPARAM_INFO
	.align		4
.L_7985:
        /*0068*/ 	.byte	0x04, 0x17
        /*006a*/ 	.short	(.L_7987 - .L_7986)
.L_7986:
        /*006c*/ 	.word	0x00000000
        /*0070*/ 	.short	0x0002
        /*0072*/ 	.short	0x0008
        /*0074*/ 	.byte	0x00, 0xf0, 0x11, 0x00


	//----- nvinfo : EIATTR_KPARAM_INFO
	.align		4
.L_7987:
        /*0078*/ 	.byte	0x04, 0x17
        /*007a*/ 	.short	(.L_7989 - .L_7988)
.L_7988:
        /*007c*/ 	.word	0x00000000
        /*0080*/ 	.short	0x0001
        /*0082*/ 	.short	0x0004
        /*0084*/ 	.byte	0x00, 0xf0, 0x11, 0x00


	//----- nvinfo : EIATTR_KPARAM_INFO
	.align		4
.L_7989:
        /*0088*/ 	.byte	0x04, 0x17
        /*008a*/ 	.short	(.L_7991 - .L_7990)
.L_7990:
        /*008c*/ 	.word	0x00000000
        /*0090*/ 	.short	0x0000
        /*0092*/ 	.short	0x0000
        /*0094*/ 	.byte	0x00, 0xf0, 0x11, 0x00


	//----- nvinfo : EIATTR_SPARSE_MMA_MASK
	.align		4
.L_7991:
        /*0098*/ 	.byte	0x03, 0x50
        /*009a*/ 	.short	0x0000


	//----- nvinfo : EIATTR_MAXREG_COUNT
	.align		4
        /*009c*/ 	.byte	0x03, 0x1b
        /*009e*/ 	.short	0x00ff


	//----- nvinfo : EIATTR_NUM_BARRIERS
	.align		4
        /*00a0*/ 	.byte	0x02, 0x4c
        /*00a2*/ 	.byte	0x01
	.zero		1


	//----- nvinfo : EIATTR_MERCURY_ISA_VERSION
	.align		4
        /*00a4*/ 	.byte	0x03, 0x5f
        /*00a6*/ 	.short	0x0101


	//----- nvinfo : EIATTR_COOP_GROUP_MASK_REGIDS
	.align		4
        /*00a8*/ 	.byte	0x04, 0x29
        /*00aa*/ 	.short	(.L_7993 - .L_7992)


	//   ....[0]....
.L_7992:
        /*00ac*/ 	.word	0xffffffff


	//   ....[1]....
        /*00b0*/ 	.word	0xffffffff


	//   ....[2]....
        /*00b4*/ 	.word	0xffffffff


	//   ....[3]....
        /*00b8*/ 	.word	0xffffffff


	//   ....[4]....
        /*00bc*/ 	.word	0xffffffff


	//   ....[5]....
        /*00c0*/ 	.word	0xffffffff


	//   ....[6]....
        /*00c4*/ 	.word	0xffffffff


	//   ....[7]....
        /*00c8*/ 	.word	0xffffffff


	//   ....[8]....
        /*00cc*/ 	.word	0xffffffff


	//   ....[9]....
        /*00d0*/ 	.word	0xffffffff


	//   ....[10]....
        /*00d4*/ 	.word	0xffffffff


	//   ....[11]....
        /*00d8*/ 	.word	0xffffffff


	//   ....[12]....
        /*00dc*/ 	.word	0xffffffff


	//   ....[13]....
        /*00e0*/ 	.word	0xffffffff


	//   ....[14]....
        /*00e4*/ 	.word	0xffffffff


	//   ....[15]....
        /*00e8*/ 	.word	0xffffffff


	//   ....[16]....
        /*00ec*/ 	.word	0xffffffff


	//   ....[17]....
        /*00f0*/ 	.word	0x0500004a


	//   ....[18]....
        /*00f4*/ 	.word	0x0500004a


	//   ....[19]....
        /*00f8*/ 	.word	0x0500004a


	//   ....[20]....
        /*00fc*/ 	.word	0x0500004a


	//   ....[21]....
        /*0100*/ 	.word	0x0500004a


	//   ....[22]....
        /*0104*/ 	.word	0x0500004a


	//   ....[23]....
        /*0108*/ 	.word	0x0500004a


	//   ....[24]....
        /*010c*/ 	.word	0x0500004a


	//   ....[25]....
        /*0110*/ 	.word	0x0500004a


	//   ....[26]....
        /*0114*/ 	.word	0x0500004a


	//   ....[27]....
        /*0118*/ 	.word	0x0500004a


	//   ....[28]....
        /*011c*/ 	.word	0x0500004a


	//   ....[29]....
        /*0120*/ 	.word	0x0500004a


	//   ....[30]....
        /*0124*/ 	.word	0x0500004a


	//   ....[31]....
        /*0128*/ 	.word	0x0500004a


	//   ....[32]....
        /*012c*/ 	.word	0x0500004a


	//----- nvinfo : EIATTR_COOP_GROUP_INSTR_OFFSETS
	.align		4
.L_7993:
        /*0130*/ 	.byte	0x04, 0x28
        /*0132*/ 	.short	(.L_7995 - .L_7994)


	//   ....[0]....
.L_7994:
        /*0134*/ 	.word	0x000017a0


	//   ....[1]....
        /*0138*/ 	.word	0x00001800


	//   ....[2]....
        /*013c*/ 	.word	0x00001860


	//   ....[3]....
        /*0140*/ 	.word	0x000018c0


	//   ....[4]....
        /*0144*/ 	.word	0x00001920


	//   ....[5]....
        /*0148*/ 	.word	0x00001980


	//   ....[6]....
        /*014c*/ 	.word	0x000019e0


	//   ....[7]....
        /*0150*/ 	.word	0x00001a40


	//   ....[8]....
        /*0154*/ 	.word	0x00001aa0


	//   ....[9]....
        /*0158*/ 	.word	0x00001b00


	//   ....[10]....
        /*015c*/ 	.word	0x00001b60


	//   ....[11]....
        /*0160*/ 	.word	0x00001bc0


	//   ....[12]....
        /*0164*/ 	.word	0x00001c20


	//   ....[13]....
        /*0168*/ 	.word	0x00001c80


	//   ....[14]....
        /*016c*/ 	.word	0x00001ce0


	//   ....[15]....
        /*0170*/ 	.word	0x00001d40


	//   ....[16]....
        /*0174*/ 	.word	0x00002230


	//   ....[17]....
        /*0178*/ 	.word	0x00002810


	//   ....[18]....
        /*017c*/ 	.word	0x00002890


	//   ....[19]....
        /*0180*/ 	.word	0x00002920


	//   ....[20]....
        /*0184*/ 	.word	0x000029b0


	//   ....[21]....
        /*0188*/ 	.word	0x00002a40


	//   ....[22]....
        /*018c*/ 	.word	0x00002ad0


	//   ....[23]....
        /*0190*/ 	.word	0x00002b60


	//   ....[24]....
        /*0194*/ 	.word	0x00002bf0


	//   ....[25]....
        /*0198*/ 	.word	0x00002c80


	//   ....[26]....
        /*019c*/ 	.word	0x00002d10


	//   ....[27]....
        /*01a0*/ 	.word	0x00002da0


	//   ....[28]....
        /*01a4*/ 	.word	0x00002e30


	//   ....[29]....
        /*01a8*/ 	.word	0x00002ec0


	//   ....[30]....
        /*01ac*/ 	.word	0x00002f50


	//   ....[31]....
        /*01b0*/ 	.word	0x00002fe0


	//   ....[32]....
        /*01b4*/ 	.word	0x00003070


	//----- nvinfo : EIATTR_VRC_CTA_INIT_COUNT
	.align		4
.L_7995:
        /*01b8*/ 	.byte	0x02, 0x4a
	.zero		1
	.zero		1


	//----- nvinfo : EIATTR_EXIT_INSTR_OFFSETS
	.align		4
        /*01bc*/ 	.byte	0x04, 0x1c
        /*01be*/ 	.short	(.L_7997 - .L_7996)


	//   ....[0]....
.L_7996:
        /*01c0*/ 	.word	0x000002b0


	//   ....[1]....
        /*01c4*/ 	.word	0x000027c0


	//----- nvinfo : EIATTR_MAX_THREADS
	.align		4
.L_7997:
        /*01c8*/ 	.byte	0x04, 0x05
        /*01ca*/ 	.short	(.L_7999 - .L_7998)
.L_7998:
        /*01cc*/ 	.word	0x00000080
        /*01d0*/ 	.word	0x00000001
        /*01d4*/ 	.word	0x00000001


	//----- nvinfo : EIATTR_CRS_STACK_SIZE
	.align		4
.L_7999:
        /*01d8*/ 	.byte	0x04, 0x1e
        /*01da*/ 	.short	(.L_8001 - .L_8000)
.L_8000:
        /*01dc*/ 	.word	0x00000000


	//----- nvinfo : EIATTR_CBANK_PARAM_SIZE
	.align		4
.L_8001:
        /*01e0*/ 	.byte	0x03, 0x19
        /*01e2*/ 	.short	0x0034


	//----- nvinfo : EIATTR_PARAM_CBANK
	.align		4
        /*01e4*/ 	.byte	0x04, 0x0a
        /*01e6*/ 	.short	(.L_8003 - .L_8002)
	.align		4
.L_8002:
        /*01e8*/ 	.word	index@(.nv.constant0._Z9cuda_gemmIiLi128ELi4ELi1ELi1024ELi128ELi128ELi64ELi1ELi0EEviiiPT_S1_S1_iii)
        /*01ec*/ 	.short	0x0380
        /*01ee*/ 	.short	0x0034


	//----- nvinfo : EIATTR_SW_WAR
	.align		4
.L_8003:
        /*01f0*/ 	.byte	0x04, 0x36
        /*01f2*/ 	.short	(.L_8005 - .L_8004)
.L_8004:
        /*01f4*/ 	.word	0x00000008
.L_8005:


//--------------------- .nv.info._Z9cuda_gemmIiLi128ELi4ELi1ELi1024ELi128ELi128ELi64ELi0ELi1EEviiiPT_S1_S1_iii --------------------------
	.section	.nv.info._Z9cuda_gemmIiLi128ELi4ELi1ELi1024ELi128ELi128ELi64ELi0ELi1EEviiiPT_S1_S1_iii,"",@"SHT_CUDA_INFO"
	.sectionflags	@""
	.align	4


	//----- nvinfo : EIATTR_CUDA_API_VERSION
	.align		4
        /*0000*/ 	.byte	0x04, 0x37
        /*0002*/ 	.short	(.L_8007 - .L_8006)
.L_8006:
        /*0004*/ 	.word	0x00000082


	//----- nvinfo : EIATTR_KPARAM_INFO
	.align		4
.L_8007:
        /*0008*/ 	.byte	0x04, 0x17
        /*000a*/ 	.short	(.L_8009 - .L_8008)
.L_8008:
        /*000c*/ 	.word	0x00000000
        /*0010*/ 	.short	0x0008
        /*0012*/ 	.short	0x0030
        /*0014*/ 	.byte	0x00, 0xf0, 0x11, 0x00


	//----- nvinfo : EIATTR_KPARAM_INFO
	.align		4
.L_8009:
        /*0018*/ 	.byte	0x04, 0x17
        /*001a*/ 	.short	(.L_8011 - .L_8010)
.L_8010:
        /*001c*/ 	.word	0x00000000
        /*0020*/ 	.short	0x0007
        /*0022*/ 	.short	0x002c
        /*0024*/ 	.byte	0x00, 0xf0, 0x11, 0x00


	//----- nvinfo : EIATTR_KPARAM_INFO
	.align		4
.L_8011:
        /*0028*/ 	.byte	0x04, 0x17
        /*002a*/ 	.short	(.L_8013 - .L_8012)
.L_8012:
        /*002c*/ 	.word	0x00000000
        /*0030*/ 	.short	0x0006
        /*0032*/ 	.short	0x0028
        /*0034*/ 	.byte	0x00, 0xf0, 0x11, 0x00


	//----- nvinfo : EIATTR_KPARAM_INFO
	.align		4
.L_8013:
        /*0038*/ 	.byte	0x04, 0x17
        /*003a*/ 	.short	(.L_8015 - .L_8014)
.L_8014:
        /*003c*/ 	.word	0x00000000
        /*0040*/ 	.short	0x0005
        /*0042*/ 	.short	0x0020
        /*0044*/ 	.byte	0x00, 0xf5, 0x21, 0x00


	//----- nvinfo : EIATTR_KPARAM_INFO
	.align		4
.L_8015:
        /*0048*/ 	.byte	0x04, 0x17
        /*004a*/ 	.short	(.L_8017 - .L_8016)
.L_8016:
        /*004c*/ 	.word	0x00000000
        /*0050*/ 	.short	0x0004
        /*0052*/ 	.short	0x0018
        /*0054*/ 	.byte	0x00, 0xf5, 0x21, 0x00


	//----- nvinfo : EIATTR_KPARAM_INFO
	.align		4
.L_8017:
        /*0058*/ 	.byte	0x04, 0x17
        /*005a*/ 	.short	(.L_8019 - .L_8018)
.L_8018:
        /*005c*/ 	.word	0x00000000
        /*0060*/ 	.short	0x0003
        /*0062*/ 	.short	0x0010
        /*0064*/ 	.byte	0x00, 0xf5, 0x21, 0x00


	//----- nvinfo : EIATTR_KPARAM_INFO
	.align		4
.L_8019:
        /*0068*/ 	.byte	0x04, 0x17
        /*006a*/ 	.short	(.L_8021 - .L_8020)
.L_8020:
        /*006c*/ 	.word	0x00000000
        /*0070*/ 	.short	0x0002
        /*0072*/ 	.short	0x0008
        /*0074*/ 	.byte	0x00, 0xf0, 0x11, 0x00


	//----- nvinfo : EIATTR_KPARAM_INFO
	.align		4
.L_8021:
        /*0078*/ 	.byte	0x04, 0x17
        /*007a*/ 	.short	(.L_8023 - .L_8022)
.L_8022:
        /*007c*/ 	.word	0x00000000
        /*0080*/ 	.short	0x0001
        /*0082*/ 	.short	0x0004
        /*0084*/ 	.byte	0x00, 0xf0, 0x11, 0x00


	//----- nvinfo : EIATTR_KPARAM_INFO
	.align		4
.L_8023:
        /*0088*/ 	.byte	0x04, 0x17
        /*008a*/ 	.short	(.L_8025 - .L_8024)
.L_8024:
        /*008c*/ 	.word	0x00000000
        /*0090*/ 	.short	0x0000
        /*0092*/ 	.short	0x0000
        /*0094*/ 	.byte	0x00, 0xf0, 0x11, 0x00


	//----- nvinfo : EIATTR_SPARSE_MMA_MASK
	.align		4
.L_8025:
        /*0098*/ 	.byte	0x03, 0x50
        /*009a*/ 	.short	0x0000


	//----- nvinfo : EIATTR_MAXREG_COUNT
	.align		4
        /*009c*/ 	.byte	0x03, 0x1b
        /*009e*/ 	.short	0x00ff


	//----- nvinfo : EIATTR_NUM_BARRIERS
	.align		4
        /*00a0*/ 	.byte	0x02, 0x4c
        /*00a2*/ 	.byte	0x01
	.zero		1


	//----- nvinfo : EIATTR_MERCURY_ISA_VERSION
	.align		4
        /*00a4*/ 	.byte	0x03, 0x5f
        /*00a6*/ 	.short	0x0101


	//----- nvinfo : EIATTR_INT_WARP_WIDE_INSTR_OFFSETS
	.align		4
        /*00a8*/ 	.byte	0x04, 0x31
        /*00aa*/ 	.short	(.L_8027 - .L_8026)


	//   ....[0]....
.L_8026:
        /*00ac*/ 	.word	0x00000b60


	//----- nvinfo : EIATTR_COOP_GROUP_MASK_REGIDS
	.align		4
.L_8027:
        /*00b0*/ 	.byte	0x04, 0x29
        /*00b2*/ 	.short	(.L_8029 - .L_8028)


	//   ....[0]....
.L_8028:
        /*00b4*/ 	.word	0xffffffff


	//----- nvinfo : EIATTR_COOP_GROUP_INSTR_OFFSETS
	.align		4
.L_8029:
        /*00b8*/ 	.byte	0x04, 0x28
        /*00ba*/ 	.short	(.L_8031 - .L_8030)


	//   ....[0]....
.L_8030:
        /*00bc*/ 	.word	0x00000fc0


	//----- nvinfo : EIATTR_VRC_CTA_INIT_COUNT
	.align		4
.L_8031:
        /*00c0*/ 	.byte	0x02, 0x4a
	.zero		1
	.zero		1


	//----- nvinfo : EIATTR_EXIT_INSTR_OFFSETS
	.align		4
        /*00c4*/ 	.byte	0x04, 0x1c
        /*00c6*/ 	.short	(.L_8033 - .L_8032)


	//   ....[0]....
.L_8032:
        /*00c8*/ 	.word	0x00000060


	//   ....[1]....
        /*00cc*/ 	.word	0x000016c0


	//----- nvinfo : EIATTR_MAX_THREADS
	.align		4
.L_8033:
        /*00d0*/ 	.byte	0x04, 0x05
        /*00d2*/ 	.short	(.L_8035 - .L_8034)
.L_8034:
        /*00d4*/ 	.word	0x00000080
        /*00d8*/ 	.word	0x00000001
        /*00dc*/ 	.word	0x00000001


	//----- nvinfo : EIATTR_CRS_STACK_SIZE
	.align		4
.L_8035:
        /*00e0*/ 	.byte	0x04, 0x1e
        /*00e2*/ 	.short	(.L_8037 - .L_8036)
.L_8036:
        /*00e4*/ 	.word	0x00000000


	//----- nvinfo : EIATTR_CBANK_PARAM_SIZE
	.align		4
.L_8037:
        /*00e8*/ 	.byte	0x03, 0x19
        /*00ea*/ 	.short	0x0034


	//----- nvinfo : EIATTR_PARAM_CBANK
	.align		4
        /*00ec*/ 	.byte	0x04, 0x0a
        /*00ee*/ 	.short	(.L_8039 - .L_8038)
	.align		4
.L_8038:
        /*00f0*/ 	.word	index@(.nv.constant0._Z9cuda_gemmIiLi128ELi4ELi1ELi1024ELi128ELi128ELi64ELi0ELi1EEviiiPT_S1_S1_iii)
        /*00f4*/ 	.short	0x0380
        /*00f6*/ 	.short	0x0034


	//----- nvinfo : EIATTR_SW_WAR
	.align		4
.L_8039:
        /*00f8*/ 	.byte	0x04, 0x36
        /*00fa*/ 	.short	(.L_8041 - .L_8040)
.L_8040:
        /*00fc*/ 	.word	0x00000008
.L_8041:


//--------------------- .nv.info._Z9cuda_gemmIiLi128ELi4ELi1ELi1024ELi128ELi128ELi64ELi0ELi0EEviiiPT_S1_S1_iii --------------------------
	.section	.nv.info._Z9cuda_gemmIiLi128ELi4ELi1ELi1024ELi128ELi128ELi64ELi0ELi0EEviiiPT_S1_S1_iii,"",@"SHT_CUDA_INFO"
	.sectionflags	@""
	.align	4


	//----- nvinfo : EIATTR_CUDA_API_VERSION
	.align		4
        /*0000*/ 	.byte	0x04, 0x37
        /*0002*/ 	.short	(.L_8043 - .L_8042)
.L_8042:
        /*0004*/ 	.word	0x00000082


	//----- nvinfo : EIATTR_KPARAM_INFO
	.align		4
.L_8043:
        /*0008*/ 	.byte	0x04, 0x17
        /*000a*/ 	.short	(.L_8045 - .L_8044)
.L_8044:
        /*000c*/ 	.word	0x00000000
        /*0010*/ 	.short	0x0008
        /*0012*/ 	.short	0x0030
        /*0014*/ 	.byte	0x00, 0xf0, 0x11, 0x00


	//----- nvinfo : EIATTR_KPARAM_INFO
	.align		4
.L_8045:
        /*0018*/ 	.byte	0x04, 0x17
        /*001a*/ 	.short	(.L_8047 - .L_8046)
.L_8046:
        /*001c*/ 	.word	0x00000000
        /*0020*/ 	.short	0x0007
        /*0022*/ 	.short	0x002c
        /*0024*/ 	.byte	0x00, 0xf0, 0x11, 0x00


	//----- nvinfo : EIATTR_KPARAM_INFO
	.align		4
.L_8047:
        /*0028*/ 	.byte	0x04, 0x17
        /*002a*/ 	.short	(.L_8049 - .L_8048)
.L_8048:
        /*002c*/ 	.word	0x00000000
        /*0030*/ 	.short	0x0006
        /*0032*/ 	.short	0x0028
        /*0034*/ 	.byte	0x00, 0xf0, 0x11, 0x00


	//----- nvinfo : EIATTR_KPARAM_INFO
	.align		4
.L_8049:
        /*0038*/ 	.byte	0x04, 0x17
        /*003a*/ 	.short	(.L_8051 - .L_8050)
.L_8050:
        /*003c*/ 	.word	0x00000000
        /*0040*/ 	.short	0x0005
        /*0042*/ 	.short	0x0020
        /*0044*/ 	.byte	0x00, 0xf5, 0x21, 0x00


	//----- nvinfo : EIATTR_KPARAM_INFO
	.align		4
.L_8051:
        /*0048*/ 	.byte	0x04, 0x17
        /*004a*/ 	.short	(.L_8053 - .L_8052)
.L_8052:
        /*004c*/ 	.word	0x00000000
        /*0050*/ 	.short	0x0004
        /*0052*/ 	.short	0x0018
        /*0054*/ 	.byte	0x00, 0xf5, 0x21, 0x00


	//----- nvinfo : EIATTR_KPARAM_INFO
	.align		4
.L_8053:
        /*0058*/ 	.byte	0x04, 0x17
        /*005a*/ 	.short	(.L_8055 - .L_8054)
.L_8054:
        /*005c*/ 	.word	0x00000000
        /*0060*/ 	.short	0x0003
        /*0062*/ 	.short	0x0010
        /*0064*/ 	.byte	0x00, 0xf5, 0x21, 0x00


	//----- nvinfo : EIATTR_KPARAM_INFO
	.align		4
.L_8055:
        /*0068*/ 	.byte	0x04, 0x17
        /*006a*/ 	.short	(.L_8057 - .L_8056)
.L_8056:
        /*006c*/ 	.word	0x00000000
        /*0070*/ 	.short	0x0002
        /*0072*/ 	.short	0x0008
        /*0074*/ 	.byte	0x00, 0xf0, 0x11, 0x00


	//----- nvinfo : EIATTR_KPARAM_INFO
	.align		4
.L_8057:
        /*0078*/ 	.byte	0x04, 0x17
        /*007a*/ 	.short	(.L_8059 - .L_8058)
.L_8058:
        /*007c*/ 	.word	0x00000000
        /*0080*/ 	.short	0x0001
        /*0082*/ 	.short	0x0004
        /*0084*/ 	.byte	0x00, 0xf0, 0x11, 0x00


	//----- nvinfo : EIATTR_KPARAM_INFO
	.align		4
.L_8059:
        /*0088*/ 	.byte	0x04, 0x17
        /*008a*/ 	.short	(.L_8061 - .L_8060)
.L_8060:
        /*008c*/ 	.word	0x00000000
        /*0090*/ 	.short	0x0000
        /*0092*/ 	.short	0x0000
        /*0094*/ 	.byte	0x00, 0xf0, 0x11, 0x00


	//----- nvinfo : EIATTR_SPARSE_MMA_MASK
	.align		4
.L_8061:
        /*0098*/ 	.byte	0x03, 0x50
        /*009a*/ 	.short	0x0000


	//----- nvinfo : EIATTR_MAXREG_COUNT
	.align		4
        /*009c*/ 	.byte	0x03, 0x1b
        /*009e*/ 	.short	0x00ff


	//----- nvinfo : EIATTR_NUM_BARRIERS
	.align		4
        /*00a0*/ 	.byte	0x02, 0x4c
        /*00a2*/ 	.byte	0x01
	.zero		1


	//----- nvinfo : EIATTR_MERCURY_ISA_VERSION
	.align		4
        /*00a4*/ 	.byte	0x03, 0x5f
        /*00a6*/ 	.short	0x0101


	//----- nvinfo : EIATTR_COOP_GROUP_MASK_REGIDS
	.align		4
        /*00a8*/ 	.byte	0x04, 0x29
        /*00aa*/ 	.short	(.L_8063 - .L_8062)


	//   ....[0]....
.L_8062:
        /*00ac*/ 	.word	0xffffffff


	//   ....[1]....
        /*00b0*/ 	.word	0xffffffff


	//   ....[2]....
        /*00b4*/ 	.word	0xffffffff


	//   ....[3]....
        /*00b8*/ 	.word	0xffffffff


	//   ....[4]....
        /*00bc*/ 	.word	0xffffffff


	//   ....[5]....
        /*00c0*/ 	.word	0xffffffff


	//   ....[6]....
        /*00c4*/ 	.word	0xffffffff


	//   ....[7]....
        /*00c8*/ 	.word	0xffffffff


	//   ....[8]....
        /*00cc*/ 	.word	0xffffffff


	//   ....[9]....
        /*00d0*/ 	.word	0xffffffff


	//   ....[10]....
        /*00d4*/ 	.word	0xffffffff


	//   ....[11]....
        /*00d8*/ 	.word	0xffffffff


	//   ....[12]....
        /*00dc*/ 	.word	0xffffffff


	//   ....[13]....
        /*00e0*/ 	.word	0xffffffff


	//   ....[14]....
        /*00e4*/ 	.word	0xffffffff


	//   ....[15]....
        /*00e8*/ 	.word	0xffffffff


	//   ....[16]....
        /*00ec*/ 	.word	0xffffffff


	//   ....[17]....
        /*00f0*/ 	.word	0x0500004c


	//   ....[18]....
        /*00f4*/ 	.word	0x0500004c


	//   ....[19]....
        /*00f8*/ 	.word	0x0500004c


	//   ....[20]....
        /*00fc*/ 	.word	0x0500004c


	//   ....[21]....
        /*0100*/ 	.word	0x0500004c


	//   ....[22]....
        /*0104*/ 	.word	0x0500004c


	//   ....[23]....
        /*0108*/ 	.word	0x0500004c


	//   ....[24]....
        /*010c*/ 	.word	0x0500004c


	//   ....[25]....
        /*0110*/ 	.word	0x0500004c


	//   ....[26]....
        /*0114*/ 	.word	0x0500004c


	//   ....[27]....
        /*0118*/ 	.word	0x0500004c


	//   ....[28]....
        /*011c*/ 	.word	0x0500004c


	//   ....[29]....
        /*0120*/ 	.word	0x0500004c


	//   ....[30]....
        /*0124*/ 	.word	0x0500004c


	//   ....[31]....
        /*0128*/ 	.word	0x0500004c


	//   ....[32]....
        /*012c*/ 	.word	0x0500004c


	//----- nvinfo : EIATTR_COOP_GROUP_INSTR_OFFSETS
	.align		4
.L_8063:
        /*0130*/ 	.byte	0x04, 0x28
        /*0132*/ 	.short	(.L_8065 - .L_8064)


	//   ....[0]....
.L_8064:
        /*0134*/ 	.word	0x00001850


	//   ....[1]....
        /*0138*/ 	.word	0x000018b0


	//   ....[2]....
        /*013c*/ 	.word	0x00001910


	//   ....[3]....
        /*0140*/ 	.word	0x00001970


	//   ....[4]....
        /*0144*/ 	.word	0x000019d0


	//   ....[5]....
        /*0148*/ 	.word	0x00001a30


	//   ....[6]....
        /*014c*/ 	.word	0x00001a90


	//   ....[7]....
        /*0150*/ 	.word	0x00001af0


	//   ....[8]....
        /*0154*/ 	.word	0x00001b50


	//   ....[9]....
        /*0158*/ 	.word	0x00001bb0


	//   ....[10]....
        /*015c*/ 	.word	0x00001c10


	//   ....[11]....
        /*0160*/ 	.word	0x00001c70


	//   ....[12]....
        /*0164*/ 	.word	0x00001cd0


	//   ....[13]....
        /*0168*/ 	.word	0x00001d30


	//   ....[14]....
        /*016c*/ 	.word	0x00001d90


	//   ....[15]....
        /*0170*/ 	.word	0x00001df0


	//   ....[16]....
        /*0174*/ 	.word	0x000022e0


	//   ....[17]....
        /*0178*/ 	.word	0x00003380


	//   ....[18]....
        /*017c*/ 	.word	0x00003410


	//   ....[19]....
        /*0180*/ 	.word	0x000034b0


	//   ....[20]....
        /*0184*/ 	.word	0x00003540


	//   ....[21]....
        /*0188*/ 	.word	0x000035e0


	//   ....[22]....
        /*018c*/ 	.word	0x00003670


	//   ....[23]....
        /*0190*/ 	.word	0x00003710


	//   ....[24]....
        /*0194*/ 	.word	0x000037a0


	//   ....[25]....
        /*0198*/ 	.word	0x00003830


	//   ....[26]....
        /*019c*/ 	.word	0x000038c0


	//   ....[27]....
        /*01a0*/ 	.word	0x00003950


	//   ....[28]....
        /*01a4*/ 	.word	0x000039f0


	//   ....[29]....
        /*01a8*/ 	.word	0x00003a80


	//   ....[30]....
        /*01ac*/ 	.word	0x00003b10


	//   ....[31]....
        /*01b0*/ 	.word	0x00003bb0


	//   ....[32]....
        /*01b4*/ 	.word	0x00003c40


	//----- nvinfo : EIATTR_VRC_CTA_INIT_COUNT
	.align		4
.L_8065:
        /*01b8*/ 	.byte	0x02, 0x4a
	.zero		1
	.zero		1


	//----- nvinfo : EIATTR_EXIT_INSTR_OFFSETS
	.align		4
        /*01bc*/ 	.byte	0x04, 0x1c
        /*01be*/ 	.short	(.L_8067 - .L_8066)


	//   ....[0]....
.L_8066:
        /*01c0*/ 	.word	0x00000290


	//   ....[1]....
        /*01c4*/ 	.word	0x00003330


	//----- nvinfo : EIATTR_MAX_THREADS
	.align		4
.L_8067:
        /*01c8*/ 	.byte	0x04, 0x05
        /*01ca*/ 	.short	(.L_8069 - .L_8068)
.L_8068:
        /*01cc*/ 	.word	0x00000080
        /*01d0*/ 	.word	0x00000001
        /*01d4*/ 	.word	0x00000001


	//----- nvinfo : EIATTR_CRS_STACK_SIZE
	.align		4
.L_8069:
        /*01d8*/ 	.byte	0x04, 0x1e
        /*01da*/ 	.short	(.L_8071 - .L_8070)
.L_8070:
        /*01dc*/ 	.word	0x00000000


	//----- nvinfo : EIATTR_CBANK_PARAM_SIZE
	.align		4
.L_8071:
        /*01e0*/ 	.byte	0x03, 0x19
        /*01e2*/ 	.short	0x0034


	//----- nvinfo : EIATTR_PARAM_CBANK
	.align		4
        /*01e4*/ 	.byte	0x04, 0x0a
        /*01e6*/ 	.short	(.L_8073 - .L_8072)
	.align		4
.L_8072:
        /*01e8*/ 	.word	index@(.nv.constant0._Z9cuda_gemmIiLi128ELi4ELi1ELi1024ELi128ELi128ELi64ELi0ELi0EEviiiPT_S1_S1_iii)
        /*01ec*/ 	.short	0x0380
        /*01ee*/ 	.short	0x0034


	//----- nvinfo : EIATTR_SW_WAR
	.align		4
.L_8073:
        /*01f0*/ 	.byte	0x04, 0x36
        /*01f2*/ 	.short	(.L_8075 - .L_8074)
.L_8074:
        /*01f4*/ 	.word	0x00000008
.L_8075:


//--------------------- .nv.info._Z9cuda_gemmIiLi128ELi4ELi1ELi1024ELi64ELi64ELi64ELi1ELi1EEviiiPT_S1_S1_iii --------------------------
	.section	.nv.info._Z9cuda_gemmIiLi128ELi4ELi1ELi1024ELi64ELi64ELi64ELi1ELi1EEviiiPT_S1_S1_iii,"",@"SHT_CUDA_INFO"
	.sectionflags	@""
	.align	4


	//----- nvinfo : EIATTR_CUDA_API_VERSION
	.align		4
        /*0000*/ 	.byte	0x04, 0x37
        /*0002*/ 	.short	(.L_8077 - .L_8076)
.L_8076:
        /*0004*/ 	.word	0x00000082


	//----- nvinfo : EIATTR_KPARAM_INFO
	.align		4
.L_8077:
        /*0008*/ 	.byte	0x04, 0x17
        /*000a*/ 	.short	(.L_8079 - .L_8078)
.L_8078:
        /*000c*/ 	.word	0x00000000
        /*0010*/ 	.short	0x0008
        /*0012*/ 	.short	0x0030
        /*0014*/ 	.byte	0x00, 0xf0, 0x11, 0x00


	//----- nvinfo : EIATTR_KPARAM_INFO
	.align		4
.L_8079:
        /*0018*/ 	.byte	0x04, 0x17
        /*001a*/ 	.short	(.L_8081 - .L_8080)
.L_8080:
        /*001c*/ 	.word	0x00000000
        /*0020*/ 	.short	0x0007
        /*0022*/ 	.short	0x002c
        /*0024*/ 	.byte	0x00, 0xf0, 0x11, 0x00


	//----- nvinfo : EIATTR_KPARAM_INFO
	.align		4
.L_8081:
        /*0028*/ 	.byte	0x04, 0x17
        /*002a*/ 	.short	(.L_8083 - .L_8082)
.L_8082:
        /*002c*/ 	.word	0x00000000
        /*0030*/ 	.short	0x0006
        /*0032*/ 	.short	0x0028
        /*0034*/ 	.byte	0x00, 0xf0, 0x11, 0x00


	//----- nvinfo : EIATTR_KPARAM_INFO
	.align		4
.L_8083:
        /*0038*/ 	.byte	0x04, 0x17
        /*003a*/ 	.short	(.L_8085 - .L_8084)
.L_8084:
        /*003c*/ 	.word	0x00000000
        /*0040*/ 	.short	0x0005
        /*0042*/ 	.short	0x0020
        /*0044*/ 	.byte	0x00, 0xf5, 0x21, 0x00


	//----- nvinfo : EIATTR_KPARAM_INFO
	.align		4
.L_8085:
        /*0048*/ 	.byte	0x04, 0x17
        /*004a*/ 	.short	(.L_8087 - .L_8086)
.L_8086:
        /*004c*/ 	.word	0x00000000
        /*0050*/ 	.short	0x0004
        /*0052*/ 	.short	0x0018
        /*0054*/ 	.byte	0x00, 0xf5, 0x21, 0x00


	//----- nvinfo : EIATTR_KPARAM_INFO
	.align		4
.L_8087:
        /*0058*/ 	.byte	0x04, 0x17
        /*005a*/ 	.short	(.L_8089 - .L_8088)
.L_8088:
        /*005c*/ 	.word	0x00000000
        /*0060*/ 	.short	0x0003
        /*0062*/ 	.short	0x0010
        /*0064*/ 	.byte	0x00, 0xf5, 0x21, 0x00


	//----- nvinfo : EIATTR_KPARAM_INFO
	.align		4
.L_8089:
        /*0068*/ 	.byte	0x04, 0x17
        /*006a*/ 	.short	(.L_8091 - .L_8090)
.L_8090:
        /*006c*/ 	.word	0x00000000
        /*0070*/ 	.short	0x0002
        /*0072*/ 	.short	0x0008
        /*0074*/ 	.byte	0x00, 0xf0, 0x11, 0x00


	//----- nvinfo : EIATTR_KPARAM_INFO
	.align		4
.L_8091:
        /*0078*/ 	.byte	0x04, 0x17
        /*007a*/ 	.short	(.L_8093 - .L_8092)
.L_8092:
        /*007c*/ 	.word	0x00000000
        /*0080*/ 	.short	0x0001
        /*0082*/ 	.short	0x0004
        /*0084*/ 	.byte	0x00, 0xf0, 0x11, 0x00


	//----- nvinfo : EIATTR_KPARAM_INFO
	.align		4
.L_8093:
        /*0088*/ 	.byte	0x04, 0x17
        /*008a*/ 	.short	(.L_8095 - .L_8094)
.L_8094:
        /*008c*/ 	.word	0x00000000
        /*0090*/ 	.short	0x0000
        /*0092*/ 	.short	0x0000
        /*0094*/ 	.byte	0x00, 0xf0, 0x11, 0x00


	//----- nvinfo : EIATTR_SPARSE_MMA_MASK
	.align		4
.L_8095:
        /*0098*/ 	.byte	0x03, 0x50
        /*009a*/ 	.short	0x0000


	//----- nvinfo : EIATTR_MAXREG_COUNT
	.align		4
        /*009c*/ 	.byte	0x03, 0x1b
        /*009e*/ 	.short	0x00ff


	//----- nvinfo : EIATTR_NUM_BARRIERS
	.align		4
        /*00a0*/ 	.byte	0x02, 0x4c
        /*00a2*/ 	.byte	0x01
	.zero		1


	//----- nvinfo : EIATTR_MERCURY_ISA_VERSION
	.align		4
        /*00a4*/ 	.byte	0x03, 0x5f
        /*00a6*/ 	.short	0x0101


	//----- nvinfo : EIATTR_COOP_GROUP_MASK_REGIDS
	.align		4
        /*00a8*/ 	.byte	0x04, 0x29
        /*00aa*/ 	.short	(.L_8097 - .L_8096)


	//   ....[0]....
.L_8096:
        /*00ac*/ 	.word	0xffffffff


	//   ....[1]....
        /*00b0*/ 	.word	0xffffffff


	//   ....[2]....
        /*00b4*/ 	.word	0xffffffff


	//   ....[3]....
        /*00b8*/ 	.word	0xffffffff


	//   ....[4]....
        /*00bc*/ 	.word	0xffffffff


	//   ....[5]....
        /*00c0*/ 	.word	0xffffffff


	//   ....[6]....
        /*00c4*/ 	.word	0xffffffff


	//   ....[7]....
        /*00c8*/ 	.word	0xffffffff


	//   ....[8]....
        /*00cc*/ 	.word	0xffffffff


	//   ....[9]....
        /*00d0*/ 	.word	0xffffffff


	//   ....[10]....
        /*00d4*/ 	.word	0xffffffff


	//   ....[11]....
        /*00d8*/ 	.word	0xffffffff


	//   ....[12]....
        /*00dc*/ 	.word	0xffffffff


	//   ....[13]....
        /*00e0*/ 	.word	0xffffffff


	//   ....[14]....
        /*00e4*/ 	.word	0xffffffff


	//   ....[15]....
        /*00e8*/ 	.word	0xffffffff


	//   ....[16]....
        /*00ec*/ 	.word	0xffffffff


	//   ....[17]....
        /*00f0*/ 	.word	0x05000010


	//   ....[18]....
        /*00f4*/ 	.word	0x05000010


	//   ....[19]....
        /*00f8*/ 	.word	0x05000010


	//   ....[20]....
        /*00fc*/ 	.word	0x05000010


	//   ....[21]....
        /*0100*/ 	.word	0x05000010


	//   ....[22]....
        /*0104*/ 	.word	0x05000010


	//   ....[23]....
        /*0108*/ 	.word	0x05000010


	//   ....[24]....
        /*010c*/ 	.word	0x05000010


	//   ....[25]....
        /*0110*/ 	.word	0x05000010


	//   ....[26]....
        /*0114*/ 	.word	0x05000010


	//   ....[27]....
        /*0118*/ 	.word	0x05000010


	//   ....[28]....
        /*011c*/ 	.word	0x05000010


	//   ....[29]....
        /*0120*/ 	.word	0x05000010


	//   ....[30]....
        /*0124*/ 	.word	0x05000010


	//   ....[31]....
        /*0128*/ 	.word	0x05000010


	//   ....[32]....
        /*012c*/ 	.word	0x05000010


	//----- nvinfo : EIATTR_COOP_GROUP_INSTR_OFFSETS
	.align		4
.L_8097:
        /*0130*/ 	.byte	0x04, 0x28
        /*0132*/ 	.short	(.L_8099 - .L_8098)


	//   ....[0]....
.L_8098:
        /*0134*/ 	.word	0x00000e30


	//   ....[1]....
        /*0138*/ 	.word	0x00000e40


	//   ....[2]....
        /*013c*/ 	.word	0x00000e70


	//   ....[3]....
        /*0140*/ 	.word	0x00000e90


	//   ....[4]....
        /*0144*/ 	.word	0x00000eb0


	//   ....[5]....
        /*0148*/ 	.word	0x00000ed0


	//   ....[6]....
        /*014c*/ 	.word	0x00000ef0


	//   ....[7]....
        /*0150*/ 	.word	0x00000f10


	//   ....[8]....
        /*0154*/ 	.word	0x00000f30


	//   ....[9]....
        /*0158*/ 	.word	0x00000f50


	//   ....[10]....
        /*015c*/ 	.word	0x00000f70


	//   ....[11]....
        /*0160*/ 	.word	0x00000f90


	//   ....[12]....
        /*0164*/ 	.word	0x00000fb0


	//   ....[13]....
        /*0168*/ 	.word	0x00000fd0


	//   ....[14]....
        /*016c*/ 	.word	0x00000ff0


	//   ....[15]....
        /*0170*/ 	.word	0x00001010


	//   ....[16]....
        /*0174*/ 	.word	0x00001090


	//   ....[17]....
        /*0178*/ 	.word	0x00001690


	//   ....[18]....
        /*017c*/ 	.word	0x000016e0


	//   ....[19]....
        /*0180*/ 	.word	0x00001740


	//   ....[20]....
        /*0184*/ 	.word	0x00001790


	//   ....[21]....
        /*0188*/ 	.word	0x000017e0


	//   ....[22]....
        /*018c*/ 	.word	0x00001830


	//   ....[23]....
        /*0190*/ 	.word	0x00001880


	//   ....[24]....
        /*0194*/ 	.word	0x000018d0


	//   ....[25]....
        /*0198*/ 	.word	0x00001920


	//   ....[26]....
        /*019c*/ 	.word	0x00001970


	//   ....[27]....
        /*01a0*/ 	.word	0x000019c0


	//   ....[28]....
        /*01a4*/ 	.word	0x00001a10


	//   ....[29]....
        /*01a8*/ 	.word	0x00001a60


	//   ....[30]....
        /*01ac*/ 	.word	0x00001ab0


	//   ....[31]....
        /*01b0*/ 	.word	0x00001b00


	//   ....[32]....
        /*01b4*/ 	.word	0x00001b50


	//----- nvinfo : EIATTR_VRC_CTA_INIT_COUNT
	.align		4
.L_8099:
        /*01b8*/ 	.byte	0x02, 0x4a
	.zero		1
	.zero		1


	//----- nvinfo : EIATTR_EXIT_INSTR_OFFSETS
	.align		4
        /*01bc*/ 	.byte	0x04, 0x1c
        /*01be*/ 	.short	(.L_8101 - .L_8100)


	//   ....[0]....
.L_8100:
        /*01c0*/ 	.word	0x00000050


	//   ....[1]....
        /*01c4*/ 	.word	0x00001640


	//----- nvinfo : EIATTR_MAX_THREADS
	.align		4
.L_8101:
        /*01c8*/ 	.byte	0x04, 0x05
        /*01ca*/ 	.short	(.L_8103 - .L_8102)
.L_8102:
        /*01cc*/ 	.word	0x00000080
        /*01d0*/ 	.word	0x00000001
        /*01d4*/ 	.word	0x00000001


	//----- nvinfo : EIATTR_CRS_STACK_SIZE
	.align		4
.L_8103:
        /*01d8*/ 	.byte	0x04, 0x1e
        /*01da*/ 	.short	(.L_8105 - .L_8104)
.L_8104:
        /*01dc*/ 	.word	0x00000000


	//----- nvinfo : EIATTR_CBANK_PARAM_SIZE
	.align		4
.L_8105:
        /*01e0*/ 	.byte	0x03, 0x19
        /*01e2*/ 	.short	0x0034


	//----- nvinfo : EIATTR_PARAM_CBANK
	.align		4
        /*01e4*/ 	.byte	0x04, 0x0a
        /*01e6*/ 	.short	(.L_8107 - .L_8106)
	.align		4
.L_8106:
        /*01e8*/ 	.word	index@(.nv.constant0._Z9cuda_gemmIiLi128ELi4ELi1ELi1024ELi64ELi64ELi64ELi1ELi1EEviiiPT_S1_S1_iii)
        /*01ec*/ 	.short	0x0380
        /*01ee*/ 	.short	0x0034


	//----- nvinfo : EIATTR_SW_WAR
	.align		4
.L_8107:
        /*01f0*/ 	.byte	0x04, 0x36
        /*01f2*/ 	.short	(.L_8109 - .L_8108)
.L_8108:
        /*01f4*/ 	.word	0x00000008
.L_8109:


//--------------------- .nv.info._Z9cuda_gemmIiLi128ELi4ELi1ELi1024ELi64ELi64ELi64ELi1ELi0EEviiiPT_S1_S1_iii --------------------------
	.section	.nv.info._Z9cuda_gemmIiLi128ELi4ELi1ELi1024ELi64ELi64ELi64ELi1ELi0EEviiiPT_S1_S1_iii,"",@"SHT_CUDA_INFO"
	.sectionflags	@""
	.align	4


	//----- nvinfo : EIATTR_CUDA_API_VERSION
	.align		4
        /*0000*/ 	.byte	0x04, 0x37
        /*0002*/ 	.short	(.L_8111 - .L_8110)
.L_8110:
        /*0004*/ 	.word	0x00000082


	//----- nvinfo : EIATTR_KPARAM_INFO
	.align		4
.L_8111:
        /*0008*/ 	.byte	0x04, 0x17
        /*000a*/ 	.short	(.L_8113 - .L_8112)
.L_8112:
        /*000c*/ 	.word	0x00000000
        /*0010*/ 	.short	0x0008
        /*0012*/ 	.short	0x0030
        /*0014*/ 	.byte	0x00, 0xf0, 0x11, 0x00


	//----- nvinfo : EIATTR_KPARAM_INFO
	.align		4
.L_8113:
        /*0018*/ 	.byte	0x04, 0x17
        /*001a*/ 	.short	(.L_8115 - .L_8114)
.L_8114:
        /*001c*/ 	.word	0x00000000
        /*0020*/ 	.short	0x0007
        /*0022*/ 	.short	0x002c
        /*0024*/ 	.byte	0x00, 0xf0, 0x11, 0x00


	//----- nvinfo : EIATTR_KPARAM_INFO
	.align		4
.L_8115:
        /*0028*/ 	.byte	0x04, 0x17
        /*002a*/ 	.short	(.L_8117 - .L_8116)
.L_8116:
        /*002c*/ 	.word	0x00000000
        /*0030*/ 	.short	0x0006
        /*0032*/ 	.short	0x0028
        /*0034*/ 	.byte	0x00, 0xf0, 0x11, 0x00


	//----- nvinfo : EIATTR_KPARAM_INFO
	.align		4
.L_8117:
        /*0038*/ 	.byte	0x04, 0x17
        /*003a*/ 	.short	(.L_8119 - .L_8118)
.L_8118:
        /*003c*/ 	.word	0x00000000
        /*0040*/ 	.short	0x0005
        /*0042*/ 	.short	0x0020
        /*0044*/ 	.byte	0x00, 0xf5, 0x21, 0x00


	//----- nvinfo : EIATTR_KPARAM_INFO
	.align		4
.L_8119:
        /*0048*/ 	.byte	0x04, 0x17
        /*004a*/ 	.short	(.L_8121 - .L_8120)
.L_8120:
        /*004c*/ 	.word	0x00000000
        /*0050*/ 	.short	0x0004
        /*0052*/ 	.short	0x0018
        /*0054*/ 	.byte	0x00, 0xf5, 0x21, 0x00


	//----- nvinfo : EIATTR_KPARAM_INFO
	.align		4
.L_8121:
        /*0058*/ 	.byte	0x04, 0x17
        /*005a*/ 	.short	(.L_8123 - .L_8122)
.L_8122:
        /*005c*/ 	.word	0x00000000
        /*0060*/ 	.short	0x0003
        /*0062*/ 	.short	0x0010
        /*0064*/ 	.byte	0x00, 0xf5, 0x21, 0x00


	//----- nvinfo : EIATTR_KPARAM_INFO
	.align		4
.L_8123:
        /*0068*/ 	.byte	0x04, 0x17
        /*006a*/ 	.short	(.L_8125 - .L_8124)
.L_8124:
        /*006c*/ 	.word	0x00000000
        /*0070*/ 	.short	0x0002
        /*0072*/ 	.short	0x0008
        /*0074*/ 	.byte	0x00, 0xf0, 0x11, 0x00


	//----- nvinfo : EIATTR_KPARAM_INFO
	.align		4
.L_8125:
        /*0078*/ 	.byte	0x04, 0x17
        /*007a*/ 	.short	(.L_8127 - .L_8126)
.L_8126:
        /*007c*/ 	.word	0x00000000
        /*0080*/ 	.short	0x0001
        /*0082*/ 	.short	0x0004
        /*0084*/ 	.byte	0x00, 0xf0, 0x11, 0x00


	//----- nvinfo : EIATTR_KPARAM_INFO
	.align		4
.L_8127:
        /*0088*/ 	.byte	0x04, 0x17
        /*008a*/ 	.short	(.L_8129 - .L_8128)
.L_8128:
        /*008c*/ 	.word	0x00000000
        /*0090*/ 	.short	0x0000
        /*0092*/ 	.short	0x0000
        /*0094*/ 	.byte	0x00, 0xf0, 0x11, 0x00


	//----- nvinfo : EIATTR_SPARSE_MMA_MASK
	.align		4
.L_8129:
        /*0098*/ 	.byte	0x03, 0x50
        /*009a*/ 	.short	0x0000


	//----- nvinfo : EIATTR_MAXREG_COUNT
	.align		4
        /*009c*/ 	.byte	0x03, 0x1b
        /*009e*/ 	.short	0x00ff


	//----- nvinfo : EIATTR_NUM_BARRIERS
	.align		4
        /*00a0*/ 	.byte	0x02, 0x4c
        /*00a2*/ 	.byte	0x01
	.zero		1


	//----- nvinfo : EIATTR_ANNOTATIONS
	.align		4
        /*00a4*/ 	.byte	0x04, 0x55
        /*00a6*/ 	.short	(.L_8131 - .L_8130)


	//   ....[0]....
.L_8130:
        /*00a8*/ 	.word	0x00000001
        /*00ac*/ 	.byte	0xd0, 0x04, 0x00, 0x00, 0x01, 0x00, 0x00, 0x00, 0xc0, 0x0c, 0x00, 0x00, 0x01, 0x00, 0x00, 0x00
        /*00bc*/ 	.byte	0x20, 0x0d, 0x00, 0x00, 0x01, 0x00, 0x00, 0x00, 0xc0, 0x24, 0x00, 0x00, 0x01, 0x00, 0x00, 0x00
        /*00cc*/ 	.byte	0x30, 0x36, 0x00, 0x00


	//----- nvinfo : EIATTR_MERCURY_ISA_VERSION
	.align		4
.L_8131:
        /*00d0*/ 	.byte	0x03, 0x5f
        /*00d2*/ 	.short	0x0101


	//----- nvinfo : EIATTR_COOP_GROUP_MASK_REGIDS
	.align		4
        /*00d4*/ 	.byte	0x04, 0x29
        /*00d6*/ 	.short	(.L_8133 - .L_8132)


	//   ....[0]....
.L_8132:
        /*00d8*/ 	.word	0xffffffff


	//   ....[1]....
        /*00dc*/ 	.word	0xffffffff


	//   ....[2]....
        /*00e0*/ 	.word	0xffffffff


	//   ....[3]....
        /*00e4*/ 	.word	0xffffffff


	//   ....[4]....
        /*00e8*/ 	.word	0xffffffff


	//   ....[5]....
        /*00ec*/ 	.word	0xffffffff


	//   ....[6]....
        /*00f0*/ 	.word	0xffffffff


	//   ....[7]....
        /*00f4*/ 	.word	0xffffffff


	//   ....[8]....
        /*00f8*/ 	.word	0xffffffff


	//   ....[9]....
        /*00fc*/ 	.word	0xffffffff


	//   ....[10]....
        /*0100*/ 	.word	0xffffffff


	//   ....[11]....
        /*0104*/ 	.word	0xffffffff


	//   ....[12]....
        /*0108*/ 	.word	0xffffffff


	//   ....[13]....
        /*010c*/ 	.word	0xffffffff


	//   ....[14]....
        /*0110*/ 	.word	0xffffffff


	//   ....[15]....
        /*0114*/ 	.word	0xffffffff


	//   ....[16]....
        /*0118*/ 	.word	0xffffffff


	//   ....[17]....
        /*011c*/ 	.word	0x05000044


	//   ....[18]....
        /*0120*/ 	.word	0x05000044


	//   ....[19]....
        /*0124*/ 	.word	0x05000044


	//   ....[20]....
        /*0128*/ 	.word	0x05000044


	//   ....[21]....
        /*012c*/ 	.word	0x05000044


	//   ....[22]....
        /*0130*/ 	.word	0x05000044


	//   ....[23]....
        /*0134*/ 	.word	0x05000044


	//   ....[24]....
        /*0138*/ 	.word	0x05000044


	//   ....[25]....
        /*013c*/ 	.word	0x05000044


	//   ....[26]....
        /*0140*/ 	.word	0x05000044


	//   ....[27]....
        /*0144*/ 	.word	0x05000044


	//   ....[28]....
        /*0148*/ 	.word	0x05000044


	//   ....[29]....
        /*014c*/ 	.word	0x05000044


	//   ....[30]....
        /*0150*/ 	.word	0x05000044


	//   ....[31]....
        /*0154*/ 	.word	0x05000044


	//   ....[32]....
        /*0158*/ 	.word	0x05000044


	//----- nvinfo : EIATTR_COOP_GROUP_INSTR_OFFSETS
	.align		4
.L_8133:
        /*015c*/ 	.byte	0x04, 0x28
        /*015e*/ 	.short	(.L_8135 - .L_8134)


	//   ....[0]....
.L_8134:
        /*0160*/ 	.word	0x00001940


	//   ....[1]....
        /*0164*/ 	.word	0x000019a0


	//   ....[2]....
        /*0168*/ 	.word	0x00001a00


	//   ....[3]....
        /*016c*/ 	.word	0x00001a60


	//   ....[4]....
        /*0170*/ 	.word	0x00001ac0


	//   ....[5]....
        /*0174*/ 	.word	0x00001b20


	//   ....[6]....
        /*0178*/ 	.word	0x00001b80


	//   ....[7]....
        /*017c*/ 	.word	0x00001be0


	//   ....[8]....
        /*0180*/ 	.word	0x00001c40


	//   ....[9]....
        /*0184*/ 	.word	0x00001ca0


	//   ....[10]....
        /*0188*/ 	.word	0x00001d00


	//   ....[11]....
        /*018c*/ 	.word	0x00001d60


	//   ....[12]....
        /*0190*/ 	.word	0x00001dc0


	//   ....[13]....
        /*0194*/ 	.word	0x00001e20


	//   ....[14]....
        /*0198*/ 	.word	0x00001e80


	//   ....[15]....
        /*019c*/ 	.word	0x00001ee0


	//   ....[16]....
        /*01a0*/ 	.word	0x000023e0


	//   ....[17]....
        /*01a4*/ 	.word	0x00002ab0


	//   ....[18]....
        /*01a8*/ 	.word	0x00002b40


	//   ....[19]....
        /*01ac*/ 	.word	0x00002bd0


	//   ....[20]....
        /*01b0*/ 	.word	0x00002c60


	//   ....[21]....
        /*01b4*/ 	.word	0x00002cf0


	//   ....[22]....
        /*01b8*/ 	.word	0x00002d80


	//   ....[23]....
        /*01bc*/ 	.word	0x00002e10


	//   ....[24]....
        /*01c0*/ 	.word	0x00002ea0


	//   ....[25]....
        /*01c4*/ 	.word	0x00002f30


	//   ....[26]....
        /*01c8*/ 	.word	0x00002fc0


	//   ....[27]....
        /*01cc*/ 	.word	0x00003050


	//   ....[28]....
        /*01d0*/ 	.word	0x000030e0


	//   ....[29]....
        /*01d4*/ 	.word	0x00003170


	//   ....[30]....
        /*01d8*/ 	.word	0x00003200


	//   ....[31]....
        /*01dc*/ 	.word	0x00003290


	//   ....[32]....
        /*01e0*/ 	.word	0x00003320


	//----- nvinfo : EIATTR_VRC_CTA_INIT_COUNT
	.align		4
.L_8135:
        /*01e4*/ 	.byte	0x02, 0x4a
	.zero		1
	.zero		1


	//----- nvinfo : EIATTR_EXIT_INSTR_OFFSETS
	.align		4
        /*01e8*/ 	.byte	0x04, 0x1c
        /*01ea*/ 	.short	(.L_8137 - .L_8136)


	//   ....[0]....
.L_8136:
        /*01ec*/ 	.word	0x00000350


	//   ....[1]....
        /*01f0*/ 	.word	0x00002a60


	//----- nvinfo : EIATTR_MAX_THREADS
	.align		4
.L_8137:
        /*01f4*/ 	.byte	0x04, 0x05
        /*01f6*/ 	.short	(.L_8139 - .L_8138)
.L_8138:
        /*01f8*/ 	.word	0x00000080
        /*01fc*/ 	.word	0x00000001
        /*0200*/ 	.word	0x00000001


	//----- nvinfo : EIATTR_CRS_STACK_SIZE
	.align		4
.L_8139:
        /*0204*/ 	.byte	0x04, 0x1e
        /*0206*/ 	.short	(.L_8141 - .L_8140)
.L_8140:
        /*0208*/ 	.word	0x00000000


	//----- nvinfo : EIATTR_CBANK_PARAM_SIZE
	.align		4
.L_8141:
        /*020c*/ 	.byte	0x03, 0x19
        /*020e*/ 	.short	0x0034


	//----- nvinfo : EIATTR_PARAM_CBANK
	.align		4
        /*0210*/ 	.byte	0x04, 0x0a
        /*0212*/ 	.short	(.L_8143 - .L_8142)
	.align		4
.L_8142:
        /*0214*/ 	.word	index@(.nv.constant0._Z9cuda_gemmIiLi128ELi4ELi1ELi1024ELi64ELi64ELi64ELi1ELi0EEviiiPT_S1_S1_iii)
        /*0218*/ 	.short	0x0380
        /*021a*/ 	.short	0x0034


	//----- nvinfo : EIATTR_SW_WAR
	.align		4
.L_8143:
        /*021c*/ 	.byte	0x04, 0x36
        /*021e*/ 	.short	(.L_8145 - .L_8144)
.L_8144:
        /*0220*/ 	.word	0x00000008
.L_8145:


//--------------------- .nv.info._Z9cuda_gemmIiLi128ELi4ELi1ELi1024ELi64ELi64ELi64ELi0ELi1EEviiiPT_S1_S1_iii --------------------------
	.section	.nv.info._Z9cuda_gemmIiLi128ELi4ELi1ELi1024ELi64ELi64ELi64ELi0ELi1EEviiiPT_S1_S1_iii,"",@"SHT_CUDA_INFO"
	.sectionflags	@""
	.align	4


	//----- nvinfo : EIATTR_CUDA_API_VERSION
	.align		4
        /*0000*/ 	.byte	0x04, 0x37
        /*0002*/ 	.short	(.L_8147 - .L_8146)
.L_8146:
        /*0004*/ 	.word	0x00000082


	//----- nvinfo : EIATTR_KPARAM_INFO
	.align		4
.L_8147:
        /*0008*/ 	.byte	0x04, 0x17
        /*000a*/ 	.short	(.L_8149 - .L_8148)
.L_8148:
        /*000c*/ 	.word	0x00000000
        /*0010*/ 	.short	0x0008
        /*0012*/ 	.short	0x0030
        /*0014*/ 	.byte	0x00, 0xf0, 0x11, 0x00


	//----- nvinfo : EIATTR_KPARAM_INFO
	.align		4
.L_8149:
        /*0018*/ 	.byte	0x04, 0x17
        /*001a*/ 	.short	(.L_8151 - .L_8150)
.L_8150:
        /*001c*/ 	.word	0x00000000
        /*0020*/ 	.short	0x0007
        /*0022*/ 	.short	0x002c
        /*0024*/ 	.byte	0x00, 0xf0, 0x11, 0x00


	//----- nvinfo : EIATTR_KPARAM_INFO
	.align		4
.L_8151:
        /*0028*/ 	.byte	0x04, 0x17
        /*002a*/ 	.short	(.L_8153 - .L_8152)
.L_8152:
        /*002c*/ 	.word	0x00000000
        /*0030*/ 	.short	0x0006
        /*0032*/ 	.short	0x0028
        /*0034*/ 	.byte	0x00, 0xf0, 0x11, 0x00


	//----- nvinfo : EIATTR_KPARAM_INFO
	.align		4
.L_8153:
        /*0038*/ 	.byte	0x04, 0x17
        /*003a*/ 	.short	(.L_8155 - .L_8154)
.L_8154:
        /*003c*/ 	.word	0x00000000
        /*0040*/ 	.short	0x0005
        /*0042*/ 	.short	0x0020
        /*0044*/ 	.byte	0x00, 0xf5, 0x21, 0x00


	//----- nvinfo : EIATTR_KPARAM_INFO
	.align		4
.L_8155:
        /*0048*/ 	.byte	0x04, 0x17
        /*004a*/ 	.short	(.L_8157 - .L_8156)
.L_8156:
        /*004c*/ 	.word	0x00000000
        /*0050*/ 	.short	0x0004
        /*0052*/ 	.short	0x0018
        /*0054*/ 	.byte	0x00, 0xf5, 0x21, 0x00


	//----- nvinfo : EIATTR_KPARAM_INFO
	.align		4
.L_8157:
        /*0058*/ 	.byte	0x04, 0x17
        /*005a*/ 	.short	(.L_8159 - .L_8158)
.L_8158:
        /*005c*/ 	.word	0x00000000
        /*0060*/ 	.short	0x0003
        /*0062*/ 	.short	0x0010
        /*0064*/ 	.byte	0x00, 0xf5, 0x21, 0x00


	//----- nvinfo : EIATTR_KPARAM_INFO
	.align		4
.L_8159:
        /*0068*/ 	.byte	0x04, 0x17
        /*006a*/ 	.short	(.L_8161 - .L_8160)
.L_8160:
        /*006c*/ 	.word	0x00000000
        /*0070*/ 	.short	0x0002
        /*0072*/ 	.short	0x0008
        /*0074*/ 	.byte	0x00, 0xf0, 0x11, 0x00


	//----- nvinfo : EIATTR_KPARAM_INFO
	.align		4
.L_8161:
        /*0078*/ 	.byte	0x04, 0x17
        /*007a*/ 	.short	(.L_8163 - .L_8162)
.L_8162:
        /*007c*/ 	.word	0x00000000
        /*0080*/ 	.short	0x0001
        /*0082*/ 	.short	0x0004
        /*0084*/ 	.byte	0x00, 0xf0, 0x11, 0x00


	//----- nvinfo : EIATTR_KPARAM_INFO
	.align		4
.L_8163:
        /*0088*/ 	.byte	0x04, 0x17
        /*008a*/ 	.short	(.L_8165 - .L_8164)
.L_8164:
        /*008c*/ 	.word	0x00000000
        /*0090*/ 	.short	0x0000
        /*0092*/ 	.short	0x0000
        /*0094*/ 	.byte	0x00, 0xf0, 0x11, 0x00


	//----- nvinfo : EIATTR_SPARSE_MMA_MASK
	.align		4
.L_8165:
        /*0098*/ 	.byte	0x03, 0x50
        /*009a*/ 	.short	0x0000


	//----- nvinfo : EIATTR_MAXREG_COUNT
	.align		4
        /*009c*/ 	.byte	0x03, 0x1b
        /*009e*/ 	.short	0x00ff


	//----- nvinfo : EIATTR_NUM_BARRIERS
	.align		4
        /*00a0*/ 	.byte	0x02, 0x4c
        /*00a2*/ 	.byte	0x01
	.zero		1


	//----- nvinfo : EIATTR_MERCURY_ISA_VERSION
	.align		4
        /*00a4*/ 	.byte	0x03, 0x5f
        /*00a6*/ 	.short	0x0101


	//----- nvinfo : EIATTR_COOP_GROUP_MASK_REGIDS
	.align		4
        /*00a8*/ 	.byte	0x04, 0x29
        /*00aa*/ 	.short	(.L_8167 - .L_8166)


	//   ....[0]....
.L_8166:
        /*00ac*/ 	.word	0xffffffff


	//   ....[1]....
        /*00b0*/ 	.word	0xffffffff


	//   ....[2]....
        /*00b4*/ 	.word	0xffffffff


	//   ....[3]....
        /*00b8*/ 	.word	0xffffffff


	//   ....[4]....
        /*00bc*/ 	.word	0xffffffff


	//   ....[5]....
        /*00c0*/ 	.word	0xffffffff


	//   ....[6]....
        /*00c4*/ 	.word	0xffffffff


	//   ....[7]....
        /*00c8*/ 	.word	0xffffffff


	//   ....[8]....
        /*00cc*/ 	.word	0xffffffff


	//   ....[9]....
        /*00d0*/ 	.word	0xffffffff


	//   ....[10]....
        /*00d4*/ 	.word	0xffffffff


	//   ....[11]....
        /*00d8*/ 	.word	0xffffffff


	//   ....[12]....
        /*00dc*/ 	.word	0xffffffff


	//   ....[13]....
        /*00e0*/ 	.word	0xffffffff


	//   ....[14]....
        /*00e4*/ 	.word	0xffffffff


	//   ....[15]....
        /*00e8*/ 	.word	0xffffffff


	//   ....[16]....
        /*00ec*/ 	.word	0xffffffff


	//   ....[17]....
        /*00f0*/ 	.word	0x05000010


	//   ....[18]....
        /*00f4*/ 	.word	0x05000010


	//   ....[19]....
        /*00f8*/ 	.word	0x05000010


	//   ....[20]....
        /*00fc*/ 	.word	0x05000010


	//   ....[21]....
        /*0100*/ 	.word	0x05000010


	//   ....[22]....
        /*0104*/ 	.word	0x05000010


	//   ....[23]....
        /*0108*/ 	.word	0x05000010


	//   ....[24]....
        /*010c*/ 	.word	0x05000010


	//   ....[25]....
        /*0110*/ 	.word	0x05000010


	//   ....[26]....
        /*0114*/ 	.word	0x05000010


	//   ....[27]....
        /*0118*/ 	.word	0x05000010


	//   ....[28]....
        /*011c*/ 	.word	0x05000010


	//   ....[29]....
        /*0120*/ 	.word	0x05000010


	//   ....[30]....
        /*0124*/ 	.word	0x05000010


	//   ....[31]....
        /*0128*/ 	.word	0x05000010


	//   ....[32]....
        /*012c*/ 	.word	0x05000010


	//----- nvinfo : EIATTR_COOP_GROUP_INSTR_OFFSETS
	.align		4
.L_8167:
        /*0130*/ 	.byte	0x04, 0x28
        /*0132*/ 	.short	(.L_8169 - .L_8168)


	//   ....[0]....
.L_8168:
        /*0134*/ 	.word	0x00000ea0


	//   ....[1]....
        /*0138*/ 	.word	0x00000eb0


	//   ....[2]....
        /*013c*/ 	.word	0x00000ee0


	//   ....[3]....
        /*0140*/ 	.word	0x00000f00


	//   ....[4]....
        /*0144*/ 	.word	0x00000f20


	//   ....[5]....
        /*0148*/ 	.word	0x00000f40


	//   ....[6]....
        /*014c*/ 	.word	0x00000f60


	//   ....[7]....
        /*0150*/ 	.word	0x00000f80


	//   ....[8]....
        /*0154*/ 	.word	0x00000fa0


	//   ....[9]....
        /*0158*/ 	.word	0x00000fc0


	//   ....[10]....
        /*015c*/ 	.word	0x00000fe0


	//   ....[11]....
        /*0160*/ 	.word	0x00001000


	//   ....[12]....
        /*0164*/ 	.word	0x00001020


	//   ....[13]....
        /*0168*/ 	.word	0x00001040


	//   ....[14]....
        /*016c*/ 	.word	0x00001060


	//   ....[15]....
        /*0170*/ 	.word	0x00001080


	//   ....[16]....
        /*0174*/ 	.word	0x00001100


	//   ....[17]....
        /*0178*/ 	.word	0x000018b0


	//   ....[18]....
        /*017c*/ 	.word	0x00001920


	//   ....[19]....
        /*0180*/ 	.word	0x00001980


	//   ....[20]....
        /*0184*/ 	.word	0x000019e0


	//   ....[21]....
        /*0188*/ 	.word	0x00001a40


	//   ....[22]....
        /*018c*/ 	.word	0x00001aa0


	//   ....[23]....
        /*0190*/ 	.word	0x00001b00


	//   ....[24]....
        /*0194*/ 	.word	0x00001b60


	//   ....[25]....
        /*0198*/ 	.word	0x00001bc0


	//   ....[26]....
        /*019c*/ 	.word	0x00001c20


	//   ....[27]....
        /*01a0*/ 	.word	0x00001c80


	//   ....[28]....
        /*01a4*/ 	.word	0x00001ce0


	//   ....[29]....
        /*01a8*/ 	.word	0x00001d40


	//   ....[30]....
        /*01ac*/ 	.word	0x00001da0


	//   ....[31]....
        /*01b0*/ 	.word	0x00001e00


	//   ....[32]....
        /*01b4*/ 	.word	0x00001e60


	//----- nvinfo : EIATTR_VRC_CTA_INIT_COUNT
	.align		4
.L_8169:
        /*01b8*/ 	.byte	0x02, 0x4a
	.zero		1
	.zero		1


	//----- nvinfo : EIATTR_EXIT_INSTR_OFFSETS
	.align		4
        /*01bc*/ 	.byte	0x04, 0x1c
        /*01be*/ 	.short	(.L_8171 - .L_8170)


	//   ....[0]....
.L_8170:
        /*01c0*/ 	.word	0x00000050


	//   ....[1]....
        /*01c4*/ 	.word	0x00001860


	//----- nvinfo : EIATTR_MAX_THREADS
	.align		4
.L_8171:
        /*01c8*/ 	.byte	0x04, 0x05
        /*01ca*/ 	.short	(.L_8173 - .L_8172)
.L_8172:
        /*01cc*/ 	.word	0x00000080
        /*01d0*/ 	.word	0x00000001
        /*01d4*/ 	.word	0x00000001


	//----- nvinfo : EIATTR_CRS_STACK_SIZE
	.align		4
.L_8173:
        /*01d8*/ 	.byte	0x04, 0x1e
        /*01da*/ 	.short	(.L_8175 - .L_8174)
.L_8174:
        /*01dc*/ 	.word	0x00000000


	//----- nvinfo : EIATTR_CBANK_PARAM_SIZE
	.align		4
.L_8175:
        /*01e0*/ 	.byte	0x03, 0x19
        /*01e2*/ 	.short	0x0034


	//----- nvinfo : EIATTR_PARAM_CBANK
	.align		4
        /*01e4*/ 	.byte	0x04, 0x0a
        /*01e6*/ 	.short	(.L_8177 - .L_8176)
	.align		4
.L_8176:
        /*01e8*/ 	.word	index@(.nv.constant0._Z9cuda_gemmIiLi128ELi4ELi1ELi1024ELi64ELi64ELi64ELi0ELi1EEviiiPT_S1_S1_iii)
        /*01ec*/ 	.short	0x0380
        /*01ee*/ 	.short	0x0034


	//----- nvinfo : EIATTR_SW_WAR
	.align		4
.L_8177:
        /*01f0*/ 	.byte	0x04, 0x36
        /*01f2*/ 	.short	(.L_8179 - .L_8178)
.L_8178:
        /*01f4*/ 	.word	0x00000008
.L_8179:


//--------------------- .nv.info._Z9cuda_gemmIiLi128ELi4ELi1ELi1024ELi64ELi64ELi64ELi0ELi0EEviiiPT_S1_S1_iii --------------------------
	.section	.nv.info._Z9cuda_gemmIiLi128ELi4ELi1ELi1024ELi64ELi64ELi64ELi0ELi0EEviiiPT_S1_S1_iii,"",@"SHT_CUDA_INFO"
	.sectionflags	@""
	.align	4


	//----- nvinfo : EIATTR_CUDA_API_VERSION
	.align		4
        /*0000*/ 	.byte	0x04, 0x37
        /*0002*/ 	.short	(.L_8181 - .L_8180)
.L_8180:
        /*0004*/ 	.word	0x00000082


	//----- nvinfo : EIATTR_KPARAM_INFO
	.align		4
.L_8181:
        /*0008*/ 	.byte	0x04, 0x17
        /*000a*/ 	.short	(.L_8183 - .L_8182)
.L_8182:
        /*000c*/ 	.word	0x00000000
        /*0010*/ 	.short	0x0008
        /*0012*/ 	.short	0x0030
        /*0014*/ 	.byte	0x00, 0xf0, 0x11, 0x00


	//----- nvinfo : EIATTR_KPARAM_INFO
	.align		4
.L_8183:
        /*0018*/ 	.byte	0x04, 0x17
        /*001a*/ 	.short	(.L_8185 - .L_8184)
.L_8184:
        /*001c*/ 	.word	0x00000000
        /*0020*/ 	.short	0x0007
        /*0022*/ 	.short	0x002c
        /*0024*/ 	.byte	0x00, 0xf0, 0x11, 0x00


	//----- nvinfo : EIATTR_KPARAM_INFO
	.align		4
.L_8185:
        /*0028*/ 	.byte	0x04, 0x17
        /*002a*/ 	.short	(.L_8187 - .L_8186)
.L_8186:
        /*002c*/ 	.word	0x00000000
        /*0030*/ 	.short	0x0006
        /*0032*/ 	.short	0x0028
        /*0034*/ 	.byte	0x00, 0xf0, 0x11, 0x00


	//----- nvinfo : EIATTR_KPARAM_INFO
	.align		4
.L_8187:
        /*0038*/ 	.byte	0x04, 0x17
        /*003a*/ 	.short	(.L_8189 - .L_8188)
.L_8188:
        /*003c*/ 	.word	0x00000000
        /*0040*/ 	.short	0x0005
        /*0042*/ 	.short	0x0020
        /*0044*/ 	.byte	0x00, 0xf5, 0x21, 0x00


	//----- nvinfo : EIATTR_KPARAM_INFO
	.align		4
.L_8189:
        /*0048*/ 	.byte	0x04, 0x17
        /*004a*/ 	.short	(.L_8191 - .L_8190)
.L_8190:
        /*004c*/ 	.word	0x00000000
        /*0050*/ 	.short	0x0004
        /*0052*/ 	.short	0x0018
        /*0054*/ 	.byte	0x00, 0xf5, 0x21, 0x00


	//----- nvinfo : EIATTR_KPARAM_INFO
	.align		4
.L_8191:
        /*0058*/ 	.byte	0x04, 0x17
        /*005a*/ 	.short	(.L_8193 - .L_8192)
.L_8192:
        /*005c*/ 	.word	0x00000000
        /*0060*/ 	.short	0x0003
        /*0062*/ 	.short	0x0010
        /*0064*/ 	.byte	0x00, 0xf5, 0x21, 0x00


	//----- nvinfo : EIATTR_KPARAM_INFO
	.align		4
.L_8193:
        /*0068*/ 	.byte	0x04, 0x17
        /*006a*/ 	.short	(.L_8195 - .L_8194)
.L_8194:
        /*006c*/ 	.word	0x00000000
        /*0070*/ 	.short	0x0002
        /*0072*/ 	.short	0x0008
        /*0074*/ 	.byte	0x00, 0xf0, 0x11, 0x00


	//----- nvinfo : EIATTR_KPARAM_INFO
	.align		4
.L_8195:
        /*0078*/ 	.byte	0x04, 0x17
        /*007a*/ 	.short	(.L_8197 - .L_8196)
.L_8196:
        /*007c*/ 	.word	0x00000000
        /*0080*/ 	.short	0x0001
        /*0082*/ 	.short	0x0004
        /*0084*/ 	.byte	0x00, 0xf0, 0x11, 0x00


	//----- nvinfo : EIATTR_KPARAM_INFO
	.align		4
.L_8197:
        /*0088*/ 	.byte	0x04, 0x17
        /*008a*/ 	.short	(.L_8199 - .L_8198)
.L_8198:
        /*008c*/ 	.word	0x00000000
        /*0090*/ 	.short	0x0000
        /*0092*/ 	.short	0x0000
        /*0094*/ 	.byte	0x00, 0xf0, 0x11, 0x00


	//----- nvinfo : EIATTR_SPARSE_MMA_MASK
	.align		4
.L_8199:
        /*0098*/ 	.byte	0x03, 0x50
        /*009a*/ 	.short	0x0000


	//----- nvinfo : EIATTR_MAXREG_COUNT
	.align		4
        /*009c*/ 	.byte	0x03, 0x1b
        /*009e*/ 	.short	0x00ff


	//----- nvinfo : EIATTR_NUM_BARRIERS
	.align		4
        /*00a0*/ 	.byte	0x02, 0x4c
        /*00a2*/ 	.byte	0x01
	.zero		1


	//----- nvinfo : EIATTR_MERCURY_ISA_VERSION
	.align		4
        /*00a4*/ 	.byte	0x03, 0x5f
        /*00a6*/ 	.short	0x0101


	//----- nvinfo : EIATTR_COOP_GROUP_MASK_REGIDS
	.align		4
        /*00a8*/ 	.byte	0x04, 0x29
        /*00aa*/ 	.short	(.L_8201 - .L_8200)


	//   ....[0]....
.L_8200:
        /*00ac*/ 	.word	0xffffffff


	//   ....[1]....
        /*00b0*/ 	.word	0xffffffff


	//   ....[2]....
        /*00b4*/ 	.word	0xffffffff


	//   ....[3]....
        /*00b8*/ 	.word	0xffffffff


	//   ....[4]....
        /*00bc*/ 	.word	0xffffffff


	//   ....[5]....
        /*00c0*/ 	.word	0xffffffff


	//   ....[6]....
        /*00c4*/ 	.word	0xffffffff


	//   ....[7]....
        /*00c8*/ 	.word	0xffffffff


	//   ....[8]....
        /*00cc*/ 	.word	0xffffffff


	//   ....[9]....
        /*00d0*/ 	.word	0xffffffff


	//   ....[10]....
        /*00d4*/ 	.word	0xffffffff


	//   ....[11]....
        /*00d8*/ 	.word	0xffffffff


	//   ....[12]....
        /*00dc*/ 	.word	0xffffffff


	//   ....[13]....
        /*00e0*/ 	.word	0xffffffff


	//   ....[14]....
        /*00e4*/ 	.word	0xffffffff


	//   ....[15]....
        /*00e8*/ 	.word	0xffffffff


	//   ....[16]....
        /*00ec*/ 	.word	0xffffffff


	//   ....[17]....
        /*00f0*/ 	.word	0x0500004a


	//   ....[18]....
        /*00f4*/ 	.word	0x0500004a


	//   ....[19]....
        /*00f8*/ 	.word	0x0500004a


	//   ....[20]....
        /*00fc*/ 	.word	0x0500004a


	//   ....[21]....
        /*0100*/ 	.word	0x0500004a


	//   ....[22]....
        /*0104*/ 	.word	0x0500004a


	//   ....[23]....
        /*0108*/ 	.word	0x0500004a


	//   ....[24]....
        /*010c*/ 	.word	0x0500004a


	//   ....[25]....
        /*0110*/ 	.word	0x0500004a


	//   ....[26]....
        /*0114*/ 	.word	0x0500004a


	//   ....[27]....
        /*0118*/ 	.word	0x0500004a


	//   ....[28]....
        /*011c*/ 	.word	0x0500004a


	//   ....[29]....
        /*0120*/ 	.word	0x0500004a


	//   ....[30]....
        /*0124*/ 	.word	0x0500004a


	//   ....[31]....
        /*0128*/ 	.word	0x0500004a


	//   ....[32]....
        /*012c*/ 	.word	0x0500004a


	//----- nvinfo : EIATTR_COOP_GROUP_INSTR_OFFSETS
	.align		4
.L_8201:
        /*0130*/ 	.byte	0x04, 0x28
        /*0132*/ 	.short	(.L_8203 - .L_8202)


	//   ....[0]....
.L_8202:
        /*0134*/ 	.word	0x00001860


	//   ....[1]....
        /*0138*/ 	.word	0x000018c0


	//   ....[2]....
        /*013c*/ 	.word	0x00001920


	//   ....[3]....
        /*0140*/ 	.word	0x00001980


	//   ....[4]....
        /*0144*/ 	.word	0x000019e0


	//   ....[5]....
        /*0148*/ 	.word	0x00001a40


	//   ....[6]....
        /*014c*/ 	.word	0x00001aa0


	//   ....[7]....
        /*0150*/ 	.word	0x00001b00


	//   ....[8]....
        /*0154*/ 	.word	0x00001b60


	//   ....[9]....
        /*0158*/ 	.word	0x00001bc0


	//   ....[10]....
        /*015c*/ 	.word	0x00001c20


	//   ....[11]....
        /*0160*/ 	.word	0x00001c80


	//   ....[12]....
        /*0164*/ 	.word	0x00001ce0


	//   ....[13]....
        /*0168*/ 	.word	0x00001d40


	//   ....[14]....
        /*016c*/ 	.word	0x00001da0


	//   ....[15]....
        /*0170*/ 	.word	0x00001e00


	//   ....[16]....
        /*0174*/ 	.word	0x000022f0


	//   ....[17]....
        /*0178*/ 	.word	0x00003520


	//   ....[18]....
        /*017c*/ 	.word	0x000035a0


	//   ....[19]....
        /*0180*/ 	.word	0x00003630


	//   ....[20]....
        /*0184*/ 	.word	0x000036c0


	//   ....[21]....
        /*0188*/ 	.word	0x00003750


	//   ....[22]....
        /*018c*/ 	.word	0x000037e0


	//   ....[23]....
        /*0190*/ 	.word	0x00003870


	//   ....[24]....
        /*0194*/ 	.word	0x00003900


	//   ....[25]....
        /*0198*/ 	.word	0x00003990


	//   ....[26]....
        /*019c*/ 	.word	0x00003a20


	//   ....[27]....
        /*01a0*/ 	.word	0x00003ab0


	//   ....[28]....
        /*01a4*/ 	.word	0x00003b40


	//   ....[29]....
        /*01a8*/ 	.word	0x00003bd0


	//   ....[30]....
        /*01ac*/ 	.word	0x00003c60


	//   ....[31]....
        /*01b0*/ 	.word	0x00003cf0


	//   ....[32]....
        /*01b4*/ 	.word	0x00003d80


	//----- nvinfo : EIATTR_VRC_CTA_INIT_COUNT
	.align		4
.L_8203:
        /*01b8*/ 	.byte	0x02, 0x4a
	.zero		1
	.zero		1


	//----- nvinfo : EIATTR_EXIT_INSTR_OFFSETS
	.align		4
        /*01bc*/ 	.byte	0x04, 0x1c
        /*01be*/ 	.short	(.L_8205 - .L_8204)


	//   ....[0]....
.L_8204:
        /*01c0*/ 	.word	0x000002b0


	//   ....[1]....
        /*01c4*/ 	.word	0x000034d0


	//----- nvinfo : EIATTR_MAX_THREADS
	.align		4
.L_8205:
        /*01c8*/ 	.byte	0x04, 0x05
        /*01ca*/ 	.short	(.L_8207 - .L_8206)
.L_8206:
        /*01cc*/ 	.word	0x00000080
        /*01d0*/ 	.word	0x00000001
        /*01d4*/ 	.word	0x00000001


	//----- nvinfo : EIATTR_CRS_STACK_SIZE
	.align		4
.L_8207:
        /*01d8*/ 	.byte	0x04, 0x1e
        /*01da*/ 	.short	(.L_8209 - .L_8208)
.L_8208:
        /*01dc*/ 	.word	0x00000000


	//----- nvinfo : EIATTR_CBANK_PARAM_SIZE
	.align		4
.L_8209:
        /*01e0*/ 	.byte	0x03, 0x19
        /*01e2*/ 	.short	0x0034


	//----- nvinfo : EIATTR_PARAM_CBANK
	.align		4
        /*01e4*/ 	.byte	0x04, 0x0a
        /*01e6*/ 	.short	(.L_8211 - .L_8210)
	.align		4
.L_8210:
        /*01e8*/ 	.word	index@(.nv.constant0._Z9cuda_gemmIiLi128ELi4ELi1ELi1024ELi64ELi64ELi64ELi0ELi0EEviiiPT_S1_S1_iii)
        /*01ec*/ 	.short	0x0380
        /*01ee*/ 	.short	0x0034


	//----- nvinfo : EIATTR_SW_WAR
	.align		4
.L_8211:
        /*01f0*/ 	.byte	0x04, 0x36
        /*01f2*/ 	.short	(.L_8213 - .L_8212)
.L_8212:
        /*01f4*/ 	.word	0x00000008
.L_8213:


//--------------------- .nv.info._Z9cuda_gemmIiLi128ELi4ELi1ELi1024ELi32ELi32ELi64ELi1ELi1EEviiiPT_S1_S1_iii --------------------------
	.section	.nv.info._Z9cuda_gemmIiLi128ELi4ELi1ELi1024ELi32ELi32ELi64ELi1ELi1EEviiiPT_S1_S1_iii,"",@"SHT_CUDA_INFO"
	.sectionflags	@""
	.align	4


	//----- nvinfo : EIATTR_CUDA_API_VERSION
	.align		4
        /*0000*/ 	.byte	0x04, 0x37
        /*0002*/ 	.short	(.L_8215 - .L_8214)
.L_8214:
        /*0004*/ 	.word	0x00000082


	//----- nvinfo : EIATTR_KPARAM_INFO
	.align		4
.L_8215:
        /*0008*/ 	.byte	0x04, 0x17
        /*000a*/ 	.short	(.L_8217 - .L_8216)
.L_8216:
        /*000c*/ 	.word	0x00000000
        /*0010*/ 	.short	0x0008
        /*0012*/ 	.short	0x0030
        /*0014*/ 	.byte	0x00, 0xf0, 0x11, 0x00


	//----- nvinfo : EIATTR_KPARAM_INFO
	.align		4
.L_8217:
        /*0018*/ 	.byte	0x04, 0x17
        /*001a*/ 	.short	(.L_8219 - .L_8218)
.L_8218:
        /*001c*/ 	.word	0x00000000
        /*0020*/ 	.short	0x0007
        /*0022*/ 	.short	0x002c
        /*0024*/ 	.byte	0x00, 0xf0, 0x11, 0x00


	//----- nvinfo : EIATTR_KPARAM_INFO
	.align		4
.L_8219:
        /*0028*/ 	.byte	0x04, 0x17
        /*002a*/ 	.short	(.L_8221 - .L_8220)
.L_8220:
        /*002c*/ 	.word	0x00000000
        /*0030*/ 	.short	0x0006
        /*0032*/ 	.short	0x0028
        /*0034*/ 	.byte	0x00, 0xf0, 0x11, 0x00


	//----- nvinfo : EIATTR_KPARAM_INFO
	.align		4
.L_8221:
        /*0038*/ 	.byte	0x04, 0x17
        /*003a*/ 	.short	(.L_8223 - .L_8222)
.L_8222:
        /*003c*/ 	.word	0x00000000
        /*0040*/ 	.short	0x0005
        /*0042*/ 	.short	0x0020
        /*0044*/ 	.byte	0x00, 0xf5, 0x21, 0x00


	//----- nvinfo : EIATTR_KPARAM_INFO
	.align		4
.L_8223:
        /*0048*/ 	.byte	0x04, 0x17
        /*004a*/ 	.short	(.L_8225 - .L_8224)
.L_8224:
        /*004c*/ 	.word	0x00000000
        /*0050*/ 	.short	0x0004
        /*0052*/ 	.short	0x0018
        /*0054*/ 	.byte	0x00, 0xf5, 0x21, 0x00


	//----- nvinfo : EIATTR_KPARAM_INFO
	.align		4
.L_8225:
        /*0058*/ 	.byte	0x04, 0x17
        /*005a*/ 	.short	(.L_8227 - .L_8226)
.L_8226:
        /*005c*/ 	.word	0x00000000
        /*0060*/ 	.short	0x0003
        /*0062*/ 	.short	0x0010
        /*0064*/ 	.byte	0x00, 0xf5, 0x21, 0x00


	//----- nvinfo : EIATTR_KPARAM_INFO
	.align		4
.L_8227:
        /*0068*/ 	.byte	0x04, 0x17
        /*006a*/ 	.short	(.L_8229 - .L_8228)
.L_8228:
        /*006c*/ 	.word	0x00000000
        /*0070*/ 	.short	0x0002
        /*0072*/ 	.short	0x0008
        /*0074*/ 	.byte	0x00, 0xf0, 0x11, 0x00


	//----- nvinfo : EIATTR_KPARAM_INFO
	.align		4
.L_8229:
        /*0078*/ 	.byte	0x04, 0x17
        /*007a*/ 	.short	(.L_8231 - .L_8230)
.L_8230:
        /*007c*/ 	.word	0x00000000
        /*0080*/ 	.short	0x0001
        /*0082*/ 	.short	0x0004
        /*0084*/ 	.byte	0x00, 0xf0, 0x11, 0x00


	//----- nvinfo : EIATTR_KPARAM_INFO
	.align		4
.L_8231:
        /*0088*/ 	.byte	0x04, 0x17
        /*008a*/ 	.short	(.L_8233 - .L_8232)
.L_8232:
        /*008c*/ 	.word	0x00000000
        /*0090*/ 	.short	0x0000
        /*0092*/ 	.short	0x0000
        /*0094*/ 	.byte	0x00, 0xf0, 0x11, 0x00


	//----- nvinfo : EIATTR_SPARSE_MMA_MASK
	.align		4
.L_8233:
        /*0098*/ 	.byte	0x03, 0x50
        /*009a*/ 	.short	0x0000


	//----- nvinfo : EIATTR_MAXREG_COUNT
	.align		4
        /*009c*/ 	.byte	0x03, 0x1b
        /*009e*/ 	.short	0x00ff


	//----- nvinfo : EIATTR_NUM_BARRIERS
	.align		4
        /*00a0*/ 	.byte	0x02, 0x4c
        /*00a2*/ 	.byte	0x01
	.zero		1


	//----- nvinfo : EIATTR_MERCURY_ISA_VERSION
	.align		4
        /*00a4*/ 	.byte	0x03, 0x5f
        /*00a6*/ 	.short	0x0101


	//----- nvinfo : EIATTR_COOP_GROUP_MASK_REGIDS
	.align		4
        /*00a8*/ 	.byte	0x04, 0x29
        /*00aa*/ 	.short	(.L_8235 - .L_8234)


	//   ....[0]....
.L_8234:
        /*00ac*/ 	.word	0xffffffff


	//   ....[1]....
        /*00b0*/ 	.word	0xffffffff


	//   ....[2]....
        /*00b4*/ 	.word	0xffffffff


	//   ....[3]....
        /*00b8*/ 	.word	0xffffffff


	//   ....[4]....
        /*00bc*/ 	.word	0xffffffff


	//   ....[5]....
        /*00c0*/ 	.word	0xffffffff


	//   ....[6]....
        /*00c4*/ 	.word	0xffffffff


	//   ....[7]....
        /*00c8*/ 	.word	0xffffffff


	//   ....[8]....
        /*00cc*/ 	.word	0xffffffff


	//   ....[9]....
        /*00d0*/ 	.word	0xffffffff


	//   ....[10]....
        /*00d4*/ 	.word	0xffffffff


	//   ....[11]....
        /*00d8*/ 	.word	0xffffffff


	//   ....[12]....
        /*00dc*/ 	.word	0xffffffff


	//   ....[13]....
        /*00e0*/ 	.word	0xffffffff


	//   ....[14]....
        /*00e4*/ 	.word	0xffffffff


	//   ....[15]....
        /*00e8*/ 	.word	0xffffffff


	//   ....[16]....
        /*00ec*/ 	.word	0xffffffff


	//   ....[17]....
        /*00f0*/ 	.word	0x0500003d


	//   ....[18]....
        /*00f4*/ 	.word	0x0500003d


	//   ....[19]....
        /*00f8*/ 	.word	0x0500003d


	//   ....[20]....
        /*00fc*/ 	.word	0x0500003d


	//   ....[21]....
        /*0100*/ 	.word	0x0500003d


	//   ....[22]....
        /*0104*/ 	.word	0x0500003d


	//   ....[23]....
        /*0108*/ 	.word	0x0500003d


	//   ....[24]....
        /*010c*/ 	.word	0x0500003d


	//   ....[25]....
        /*0110*/ 	.word	0x0500003d


	//   ....[26]....
        /*0114*/ 	.word	0x0500003d


	//   ....[27]....
        /*0118*/ 	.word	0x0500003d


	//   ....[28]....
        /*011c*/ 	.word	0x0500003d


	//   ....[29]....
        /*0120*/ 	.word	0x0500003d


	//   ....[30]....
        /*0124*/ 	.word	0x0500003d


	//   ....[31]....
        /*0128*/ 	.word	0x0500003d


	//   ....[32]....
        /*012c*/ 	.word	0x0500003d


	//----- nvinfo : EIATTR_COOP_GROUP_INSTR_OFFSETS
	.align		4
.L_8235:
        /*0130*/ 	.byte	0x04, 0x28
        /*0132*/ 	.short	(.L_8237 - .L_8236)


	//   ....[0]....
.L_8236:
        /*0134*/ 	.word	0x00001130


	//   ....[1]....
        /*0138*/ 	.word	0x00001140


	//   ....[2]....
        /*013c*/ 	.word	0x00001150


	//   ....[3]....
        /*0140*/ 	.word	0x00001180


	//   ....[4]....
        /*0144*/ 	.word	0x000011a0


	//   ....[5]....
        /*0148*/ 	.word	0x000011c0


	//   ....[6]....
        /*014c*/ 	.word	0x000011e0


	//   ....[7]....
        /*0150*/ 	.word	0x00001200


	//   ....[8]....
        /*0154*/ 	.word	0x00001220


	//   ....[9]....
        /*0158*/ 	.word	0x00001240


	//   ....[10]....
        /*015c*/ 	.word	0x00001260


	//   ....[11]....
        /*0160*/ 	.word	0x00001280


	//   ....[12]....
        /*0164*/ 	.word	0x000012a0


	//   ....[13]....
        /*0168*/ 	.word	0x000012c0


	//   ....[14]....
        /*016c*/ 	.word	0x000012e0


	//   ....[15]....
        /*0170*/ 	.word	0x00001300


	//   ....[16]....
        /*0174*/ 	.word	0x00001390


	//   ....[17]....
        /*0178*/ 	.word	0x00001950


	//   ....[18]....
        /*017c*/ 	.word	0x000019a0


	//   ....[19]....
        /*0180*/ 	.word	0x00001a00


	//   ....[20]....
        /*0184*/ 	.word	0x00001a50


	//   ....[21]....
        /*0188*/ 	.word	0x00001aa0


	//   ....[22]....
        /*018c*/ 	.word	0x00001af0


	//   ....[23]....
        /*0190*/ 	.word	0x00001b40


	//   ....[24]....
        /*0194*/ 	.word	0x00001b90


	//   ....[25]....
        /*0198*/ 	.word	0x00001be0


	//   ....[26]....
        /*019c*/ 	.word	0x00001c30


	//   ....[27]....
        /*01a0*/ 	.word	0x00001c80


	//   ....[28]....
        /*01a4*/ 	.word	0x00001cd0


	//   ....[29]....
        /*01a8*/ 	.word	0x00001d20


	//   ....[30]....
        /*01ac*/ 	.word	0x00001d70


	//   ....[31]....
        /*01b0*/ 	.word	0x00001dc0


	//   ....[32]....
        /*01b4*/ 	.word	0x00001e10


	//----- nvinfo : EIATTR_VRC_CTA_INIT_COUNT
	.align		4
.L_8237:
        /*01b8*/ 	.byte	0x02, 0x4a
	.zero		1
	.zero		1


	//----- nvinfo : EIATTR_EXIT_INSTR_OFFSETS
	.align		4
        /*01bc*/ 	.byte	0x04, 0x1c
        /*01be*/ 	.short	(.L_8239 - .L_8238)


	//   ....[0]....
.L_8238:
        /*01c0*/ 	.word	0x00000050


	//   ....[1]....
        /*01c4*/ 	.word	0x00001900


	//----- nvinfo : EIATTR_MAX_THREADS
	.align		4
.L_8239:
        /*01c8*/ 	.byte	0x04, 0x05
        /*01ca*/ 	.short	(.L_8241 - .L_8240)
.L_8240:
        /*01cc*/ 	.word	0x00000080
        /*01d0*/ 	.word	0x00000001
        /*01d4*/ 	.word	0x00000001


	//----- nvinfo : EIATTR_CRS_STACK_SIZE
	.align		4
.L_8241:
        /*01d8*/ 	.byte	0x04, 0x1e
        /*01da*/ 	.short	(.L_8243 - .L_8242)
.L_8242:
        /*01dc*/ 	.word	0x00000000


	//----- nvinfo : EIATTR_CBANK_PARAM_SIZE
	.align		4
.L_8243:
        /*01e0*/ 	.byte	0x03, 0x19
        /*01e2*/ 	.short	0x0034


	//----- nvinfo : EIATTR_PARAM_CBANK
	.align		4
        /*01e4*/ 	.byte	0x04, 0x0a
        /*01e6*/ 	.short	(.L_8245 - .L_8244)
	.align		4
.L_8244:
        /*01e8*/ 	.word	index@(.nv.constant0._Z9cuda_gemmIiLi128ELi4ELi1ELi1024ELi32ELi32ELi64ELi1ELi1EEviiiPT_S1_S1_iii)
        /*01ec*/ 	.short	0x0380
        /*01ee*/ 	.short	0x0034


	//----- nvinfo : EIATTR_SW_WAR
	.align		4
.L_8245:
        /*01f0*/ 	.byte	0x04, 0x36
        /*01f2*/ 	.short	(.L_8247 - .L_8246)
.L_8246:
        /*01f4*/ 	.word	0x00000008
.L_8247:


//--------------------- .nv.info._Z9cuda_gemmIiLi128ELi4ELi1ELi1024ELi32ELi32ELi64ELi1ELi0EEviiiPT_S1_S1_iii --------------------------
	.section	.nv.info._Z9cuda_gemmIiLi128ELi4ELi1ELi1024ELi32ELi32ELi64ELi1ELi0EEviiiPT_S1_S1_iii,"",@"SHT_CUDA_INFO"
	.sectionflags	@""
	.align	4


	//----- nvinfo : EIATTR_CUDA_API_VERSION
	.align		4
        /*0000*/ 	.byte	0x04, 0x37
        /*0002*/ 	.short	(.L_8249 - .L_8248)
.L_8248:
        /*0004*/ 	.word	0x00000082


	//----- nvinfo : EIATTR_KPARAM_INFO
	.align		4
.L_8249:
        /*0008*/ 	.byte	0x04, 0x17
        /*000a*/ 	.short	(.L_8251 - .L_8250)
.L_8250:
        /*000c*/ 	.word	0x00000000
        /*0010*/ 	.short	0x0008
        /*0012*/ 	.short	0x0030
        /*0014*/ 	.byte	0x00, 0xf0, 0x11, 0x00


	//----- nvinfo : EIATTR_KPARAM_INFO
	.align		4
.L_8251:
        /*0018*/ 	.byte	0x04, 0x17
        /*001a*/ 	.short	(.L_8253 - .L_8252)
.L_8252:
        /*001c*/ 	.word	0x00000000
        /*0020*/ 	.short	0x0007
        /*0022*/ 	.short	0x002c
        /*0024*/ 	.byte	0x00, 0xf0, 0x11, 0x00


	//----- nvinfo : EIATTR_KPARAM_INFO
	.align		4
.L_8253:
        /*0028*/ 	.byte	0x04, 0x17
        /*002a*/ 	.short	(.L_8255 - .L_8254)
.L_8254:
        /*002c*/ 	.word	0x00000000
        /*0030*/ 	.short	0x0006
        /*0032*/ 	.short	0x0028
        /*0034*/ 	.byte	0x00, 0xf0, 0x11, 0x00


	//----- nvinfo : EIATTR_KPARAM_INFO
	.align		4
.L_8255:
        /*0038*/ 	.byte	0x04, 0x17
        /*003a*/ 	.short	(.L_8257 - .L_8256)
.L_8256:
        /*003c*/ 	.word	0x00000000
        /*0040*/ 	.short	0x0005
        /*0042*/ 	.short	0x0020
        /*0044*/ 	.byte	0x00, 0xf5, 0x21, 0x00


	//----- nvinfo : EIATTR_KPARAM_INFO
	.align		4
.L_8257:
        /*0048*/ 	.byte	0x04, 0x17
        /*004a*/ 	.short	(.L_8259 - .L_8258)
.L_8258:
        /*004c*/ 	.word	0x00000000
        /*0050*/ 	.short	0x0004
        /*0052*/ 	.short	0x0018
        /*0054*/ 	.byte	0x00, 0xf5, 0x21, 0x00


	//----- nvinfo : EIATTR_KPARAM_INFO
	.align		4
.L_8259:
        /*0058*/ 	.byte	0x04, 0x17
        /*005a*/ 	.short	(.L_8261 - .L_8260)
.L_8260:
        /*005c*/ 	.word	0x00000000
        /*0060*/ 	.short	0x0003
        /*0062*/ 	.short	0x0010
        /*0064*/ 	.byte	0x00, 0xf5, 0x21, 0x00


	//----- nvinfo : EIATTR_KPARAM_INFO
	.align		4
.L_8261:
        /*0068*/ 	.byte	0x04, 0x17
        /*006a*/ 	.short	(.L_8263 - .L_8262)
.L_8262:
        /*006c*/ 	.word	0x00000000
        /*0070*/ 	.short	0x0002
        /*0072*/ 	.short	0x0008
        /*0074*/ 	.byte	0x00, 0xf0, 0x11, 0x00


	//----- nvinfo : EIATTR_KPARAM_INFO
	.align		4
.L_8263:
        /*0078*/ 	.byte	0x04, 0x17
        /*007a*/ 	.short	(.L_8265 - .L_8264)
.L_8264:
        /*007c*/ 	.word	0x00000000
        /*0080*/ 	.short	0x0001
        /*0082*/ 	.short	0x0004
        /*0084*/ 	.byte	0x00, 0xf0, 0x11, 0x00


	//----- nvinfo : EIATTR_KPARAM_INFO
	.align		4
.L_8265:
        /*0088*/ 	.byte	0x04, 0x17
        /*008a*/ 	.short	(.L_8267 - .L_8266)
.L_8266:
        /*008c*/ 	.word	0x00000000
        /*0090*/ 	.short	0x0000
        /*0092*/ 	.short	0x0000
        /*0094*/ 	.byte	0x00, 0xf0, 0x11, 0x00


	//----- nvinfo : EIATTR_SPARSE_MMA_MASK
	.align		4
.L_8267:
        /*0098*/ 	.byte	0x03, 0x50
        /*009a*/ 	.short	0x0000


	//----- nvinfo : EIATTR_MAXREG_COUNT
	.align		4
        /*009c*/ 	.byte	0x03, 0x1b
        /*009e*/ 	.short	0x00ff


	//----- nvinfo : EIATTR_NUM_BARRIERS
	.align		4
        /*00a0*/ 	.byte	0x02, 0x4c
        /*00a2*/ 	.byte	0x01
	.zero		1


	//----- nvinfo : EIATTR_ANNOTATIONS
	.align		4
        /*00a4*/ 	.byte	0x04, 0x55
        /*00a6*/ 	.short	(.L_8269 - .L_8268)


	//   ....[0]....
.L_8268:
        /*00a8*/ 	.word	0x00000001
        /*00ac*/ 	.byte	0x90, 0x04, 0x00, 0x00, 0x01, 0x00, 0x00, 0x00, 0x30, 0x05, 0x00, 0x00, 0x01, 0x00, 0x00, 0x00
        /*00bc*/ 	.byte	0xa0, 0x0b, 0x00, 0x00, 0x01, 0x00, 0x00, 0x00, 0xc0, 0x0c, 0x00, 0x00, 0x01, 0x00, 0x00, 0x00
        /*00cc*/ 	.byte	0xe0, 0x0d, 0x00, 0x00, 0x01, 0x00, 0x00, 0x00, 0x30, 0x0e, 0x00, 0x00, 0x01, 0x00, 0x00, 0x00
        /*00dc*/ 	.byte	0xb0, 0x0f, 0x00, 0x00, 0x01, 0x00, 0x00, 0x00, 0x60, 0x3c, 0x00, 0x00


	//----- nvinfo : EIATTR_MERCURY_ISA_VERSION
	.align		4
.L_8269:
        /*00e8*/ 	.byte	0x03, 0x5f
        /*00ea*/ 	.short	0x0101


	//----- nvinfo : EIATTR_COOP_GROUP_MASK_REGIDS
	.align		4
        /*00ec*/ 	.byte	0x04, 0x29
        /*00ee*/ 	.short	(.L_8271 - .L_8270)


	//   ....[0]....
.L_8270:
        /*00f0*/ 	.word	0xffffffff


	//   ....[1]....
        /*00f4*/ 	.word	0xffffffff


	//   ....[2]....
        /*00f8*/ 	.word	0xffffffff


	//   ....[3]....
        /*00fc*/ 	.word	0xffffffff


	//   ....[4]....
        /*0100*/ 	.word	0xffffffff


	//   ....[5]....
        /*0104*/ 	.word	0xffffffff


	//   ....[6]....
        /*0108*/ 	.word	0xffffffff


	//   ....[7]....
        /*010c*/ 	.word	0xffffffff


	//   ....[8]....
        /*0110*/ 	.word	0xffffffff


	//   ....[9]....
        /*0114*/ 	.word	0xffffffff


	//   ....[10]....
        /*0118*/ 	.word	0xffffffff


	//   ....[11]....
        /*011c*/ 	.word	0xffffffff


	//   ....[12]....
        /*0120*/ 	.word	0xffffffff


	//   ....[13]....
        /*0124*/ 	.word	0xffffffff


	//   ....[14]....
        /*0128*/ 	.word	0xffffffff


	//   ....[15]....
        /*012c*/ 	.word	0xffffffff


	//   ....[16]....
        /*0130*/ 	.word	0xffffffff


	//   ....[17]....
        /*0134*/ 	.word	0x05000040


	//   ....[18]....
        /*0138*/ 	.word	0x05000040


	//   ....[19]....
        /*013c*/ 	.word	0x05000040


	//   ....[20]....
        /*0140*/ 	.word	0x05000040


	//   ....[21]....
        /*0144*/ 	.word	0x05000040


	//   ....[22]....
        /*0148*/ 	.word	0x05000040


	//   ....[23]....
        /*014c*/ 	.word	0x05000040


	//   ....[24]....
        /*0150*/ 	.word	0x05000040


	//   ....[25]....
        /*0154*/ 	.word	0x05000040


	//   ....[26]....
        /*0158*/ 	.word	0x05000040


	//   ....[27]....
        /*015c*/ 	.word	0x05000040


	//   ....[28]....
        /*0160*/ 	.word	0x05000040


	//   ....[29]....
        /*0164*/ 	.word	0x05000040


	//   ....[30]....
        /*0168*/ 	.word	0x05000040


	//   ....[31]....
        /*016c*/ 	.word	0x05000040


	//   ....[32]....
        /*0170*/ 	.word	0x05000040


	//----- nvinfo : EIATTR_COOP_GROUP_INSTR_OFFSETS
	.align		4
.L_8271:
        /*0174*/ 	.byte	0x04, 0x28
        /*0176*/ 	.short	(.L_8273 - .L_8272)


	//   ....[0]....
.L_8272:
        /*0178*/ 	.word	0x00002040


	//   ....[1]....
        /*017c*/ 	.word	0x000020a0


	//   ....[2]....
        /*0180*/ 	.word	0x00002100


	//   ....[3]....
        /*0184*/ 	.word	0x00002160


	//   ....[4]....
        /*0188*/ 	.word	0x000021c0


	//   ....[5]....
        /*018c*/ 	.word	0x00002220


	//   ....[6]....
        /*0190*/ 	.word	0x00002280


	//   ....[7]....
        /*0194*/ 	.word	0x000022e0


	//   ....[8]....
        /*0198*/ 	.word	0x00002340


	//   ....[9]....
        /*019c*/ 	.word	0x000023a0


	//   ....[10]....
        /*01a0*/ 	.word	0x00002400


	//   ....[11]....
        /*01a4*/ 	.word	0x00002460


	//   ....[12]....
        /*01a8*/ 	.word	0x000024c0


	//   ....[13]....
        /*01ac*/ 	.word	0x00002520


	//   ....[14]....
        /*01b0*/ 	.word	0x00002580


	//   ....[15]....
        /*01b4*/ 	.word	0x000025e0


	//   ....[16]....
        /*01b8*/ 	.word	0x00002aa0


	//   ....[17]....
        /*01bc*/ 	.word	0x000030e0


	//   ....[18]....
        /*01c0*/ 	.word	0x00003170


	//   ....[19]....
        /*01c4*/ 	.word	0x00003200


	//   ....[20]....
        /*01c8*/ 	.word	0x00003290


	//   ....[21]....
        /*01cc*/ 	.word	0x00003320


	//   ....[22]....
        /*01d0*/ 	.word	0x000033b0


	//   ....[23]....
        /*01d4*/ 	.word	0x00003440


	//   ....[24]....
        /*01d8*/ 	.word	0x000034d0


	//   ....[25]....
        /*01dc*/ 	.word	0x00003560


	//   ....[26]....
        /*01e0*/ 	.word	0x000035f0


	//   ....[27]....
        /*01e4*/ 	.word	0x00003680


	//   ....[28]....
        /*01e8*/ 	.word	0x00003710


	//   ....[29]....
        /*01ec*/ 	.word	0x000037a0


	//   ....[30]....
        /*01f0*/ 	.word	0x00003830


	//   ....[31]....
        /*01f4*/ 	.word	0x000038c0


	//   ....[32]....
        /*01f8*/ 	.word	0x00003950


	//----- nvinfo : EIATTR_VRC_CTA_INIT_COUNT
	.align		4
.L_8273:
        /*01fc*/ 	.byte	0x02, 0x4a
	.zero		1
	.zero		1


	//----- nvinfo : EIATTR_EXIT_INSTR_OFFSETS
	.align		4
        /*0200*/ 	.byte	0x04, 0x1c
        /*0202*/ 	.short	(.L_8275 - .L_8274)


	//   ....[0]....
.L_8274:
        /*0204*/ 	.word	0x00000360


	//   ....[1]....
        /*0208*/ 	.word	0x00003090


	//----- nvinfo : EIATTR_MAX_THREADS
	.align		4
.L_8275:
        /*020c*/ 	.byte	0x04, 0x05
        /*020e*/ 	.short	(.L_8277 - .L_8276)
.L_8276:
        /*0210*/ 	.word	0x00000080
        /*0214*/ 	.word	0x00000001
        /*0218*/ 	.word	0x00000001


	//----- nvinfo : EIATTR_CRS_STACK_SIZE
	.align		4
.L_8277:
        /*021c*/ 	.byte	0x04, 0x1e
        /*021e*/ 	.short	(.L_8279 - .L_8278)
.L_8278:
        /*0220*/ 	.word	0x00000000


	//----- nvinfo : EIATTR_CBANK_PARAM_SIZE
	.align		4
.L_8279:
        /*0224*/ 	.byte	0x03, 0x19
        /*0226*/ 	.short	0x0034


	//----- nvinfo : EIATTR_PARAM_CBANK
	.align		4
        /*0228*/ 	.byte	0x04, 0x0a
        /*022a*/ 	.short	(.L_8281 - .L_8280)
	.align		4
.L_8280:
        /*022c*/ 	.word	index@(.nv.constant0._Z9cuda_gemmIiLi128ELi4ELi1ELi1024ELi32ELi32ELi64ELi1ELi0EEviiiPT_S1_S1_iii)
        /*0230*/ 	.short	0x0380
        /*0232*/ 	.short	0x0034


	//----- nvinfo : EIATTR_SW_WAR
	.align		4
.L_8281:
        /*0234*/ 	.byte	0x04, 0x36
        /*0236*/ 	.short	(.L_8283 - .L_8282)
.L_8282:
        /*0238*/ 	.word	0x00000008
.L_8283:


//--------------------- .nv.info._Z9cuda_gemmIiLi128ELi4ELi1ELi1024ELi32ELi32ELi64ELi0ELi1EEviiiPT_S1_S1_iii --------------------------
	.section	.nv.info._Z9cuda_gemmIiLi128ELi4ELi1ELi1024ELi32ELi32ELi64ELi0ELi1EEviiiPT_S1_S1_iii,"",@"SHT_CUDA_INFO"
	.sectionflags	@""
	.align	4


	//----- nvinfo : EIATTR_CUDA_API_VERSION
	.align		4
        /*0000*/ 	.byte	0x04, 0x37
        /*0002*/ 	.short	(.L_8285 - .L_8284)
.L_8284:
        /*0004*/ 	.word	0x00000082


	//----- nvinfo : EIATTR_KPARAM_INFO
	.align		4
.L_8285:
        /*0008*/ 	.byte	0x04, 0x17
        /*000a*/ 	.short	(.L_8287 - .L_8286)
.L_8286:
        /*000c*/ 	.word	0x00000000
        /*0010*/ 	.short	0x0008
        /*0012*/ 	.short	0x0030
        /*0014*/ 	.byte	0x00, 0xf0, 0x11, 0x00


	//----- nvinfo : EIATTR_KPARAM_INFO
	.align		4
.L_8287:
        /*0018*/ 	.byte	0x04, 0x17
        /*001a*/ 	.short	(.L_8289 - .L_8288)
.L_8288:
        /*001c*/ 	.word	0x00000000
        /*0020*/ 	.short	0x0007
        /*0022*/ 	.short	0x002c
        /*0024*/ 	.byte	0x00, 0xf0, 0x11, 0x00


	//----- nvinfo : EIATTR_KPARAM_INFO
	.align		4
.L_8289:
        /*0028*/ 	.byte	0x04, 0x17
        /*002a*/ 	.short	(.L_8291 - .L_8290)
.L_8290:
        /*002c*/ 	.word	0x00000000
        /*0030*/ 	.short	0x0006
        /*0032*/ 	.short	0x0028
        /*0034*/ 	.byte	0x00, 0xf0, 0x11, 0x00


	//----- nvinfo : EIATTR_KPARAM_INFO
	.align		4
.L_8291:
        /*0038*/ 	.byte	0x04, 0x17
        /*003a*/ 	.short	(.L_8293 - .L_8292)
.L_8292:
        /*003c*/ 	.word	0x00000000
        /*0040*/ 	.short	0x0005
        /*0042*/ 	.short	0x0020
        /*0044*/ 	.byte	0x00, 0xf5, 0x21, 0x00


	//----- nvinfo : EIATTR_KPARAM_INFO
	.align		4
.L_8293:
        /*0048*/ 	.byte	0x04, 0x17
        /*004a*/ 	.short	(.L_8295 - .L_8294)
.L_8294:
        /*004c*/ 	.word	0x00000000
        /*0050*/ 	.short	0x0004
        /*0052*/ 	.short	0x0018
        /*0054*/ 	.byte	0x00, 0xf5, 0x21, 0x00


	//----- nvinfo : EIATTR_KPARAM_INFO
	.align		4
.L_8295:
        /*0058*/ 	.byte	0x04, 0x17
        /*005a*/ 	.short	(.L_8297 - .L_8296)
.L_8296:
        /*005c*/ 	.word	0x00000000
        /*0060*/ 	.short	0x0003
        /*0062*/ 	.short	0x0010
        /*0064*/ 	.byte	0x00, 0xf5, 0x21, 0x00


	//----- nvinfo : EIATTR_KPARAM_INFO
	.align		4
.L_8297:
        /*0068*/ 	.byte	0x04, 0x17
        /*006a*/ 	.short	(.L_8299 - .L_8298)
.L_8298:
        /*006c*/ 	.word	0x00000000
        /*0070*/ 	.short	0x0002
        /*0072*/ 	.short	0x0008
        /*0074*/ 	.byte	0x00, 0xf0, 0x11, 0x00


	//----- nvinfo : EIATTR_KPARAM_INFO
	.align		4
.L_8299:
        /*0078*/ 	.byte	0x04, 0x17
        /*007a*/ 	.short	(.L_8301 - .L_8300)
.L_8300:
        /*007c*/ 	.word	0x00000000
        /*0080*/ 	.short	0x0001
        /*0082*/ 	.short	0x0004
        /*0084*/ 	.byte	0x00, 0xf0, 0x11, 0x00


	//----- nvinfo : EIATTR_KPARAM_INFO
	.align		4
.L_8301:
        /*0088*/ 	.byte	0x04, 0x17
        /*008a*/ 	.short	(.L_8303 - .L_8302)
.L_8302:
        /*008c*/ 	.word	0x00000000
        /*0090*/ 	.short	0x0000
        /*0092*/ 	.short	0x0000
        /*0094*/ 	.byte	0x00, 0xf0, 0x11, 0x00


	//----- nvinfo : EIATTR_SPARSE_MMA_MASK
	.align		4
.L_8303:
        /*0098*/ 	.byte	0x03, 0x50
        /*009a*/ 	.short	0x0000


	//----- nvinfo : EIATTR_MAXREG_COUNT
	.align		4
        /*009c*/ 	.byte	0x03, 0x1b
        /*009e*/ 	.short	0x00ff


	//----- nvinfo : EIATTR_NUM_BARRIERS
	.align		4
        /*00a0*/ 	.byte	0x02, 0x4c
        /*00a2*/ 	.byte	0x01
	.zero		1


	//----- nvinfo : EIATTR_MERCURY_ISA_VERSION
	.align		4
        /*00a4*/ 	.byte	0x03, 0x5f
        /*00a6*/ 	.short	0x0101


	//----- nvinfo : EIATTR_COOP_GROUP_MASK_REGIDS
	.align		4
        /*00a8*/ 	.byte	0x04, 0x29
        /*00aa*/ 	.short	(.L_8305 - .L_8304)


	//   ....[0]....
.L_8304:
        /*00ac*/ 	.word	0xffffffff


	//   ....[1]....
        /*00b0*/ 	.word	0xffffffff


	//   ....[2]....
        /*00b4*/ 	.word	0xffffffff


	//   ....[3]....
        /*00b8*/ 	.word	0xffffffff


	//   ....[4]....
        /*00bc*/ 	.word	0xffffffff


	//   ....[5]....
        /*00c0*/ 	.word	0xffffffff


	//   ....[6]....
        /*00c4*/ 	.word	0xffffffff


	//   ....[7]....
        /*00c8*/ 	.word	0xffffffff


	//   ....[8]....
        /*00cc*/ 	.word	0xffffffff


	//   ....[9]....
        /*00d0*/ 	.word	0xffffffff


	//   ....[10]....
        /*00d4*/ 	.word	0xffffffff


	//   ....[11]....
        /*00d8*/ 	.word	0xffffffff


	//   ....[12]....
        /*00dc*/ 	.word	0xffffffff


	//   ....[13]....
        /*00e0*/ 	.word	0xffffffff


	//   ....[14]....
        /*00e4*/ 	.word	0xffffffff


	//   ....[15]....
        /*00e8*/ 	.word	0xffffffff


	//   ....[16]....
        /*00ec*/ 	.word	0xffffffff


	//   ....[17]....
        /*00f0*/ 	.word	0x05000010


	//   ....[18]....
        /*00f4*/ 	.word	0x05000010


	//   ....[19]....
        /*00f8*/ 	.word	0x05000010


	//   ....[20]....
        /*00fc*/ 	.word	0x05000010


	//   ....[21]....
        /*0100*/ 	.word	0x05000010


	//   ....[22]....
        /*0104*/ 	.word	0x05000010


	//   ....[23]....
        /*0108*/ 	.word	0x05000010


	//   ....[24]....
        /*010c*/ 	.word	0x05000010


	//   ....[25]....
        /*0110*/ 	.word	0x05000010


	//   ....[26]....
        /*0114*/ 	.word	0x05000010


	//   ....[27]....
        /*0118*/ 	.word	0x05000010


	//   ....[28]....
        /*011c*/ 	.word	0x05000010


	//   ....[29]....
        /*0120*/ 	.word	0x05000010


	//   ....[30]....
        /*0124*/ 	.word	0x05000010


	//   ....[31]....
        /*0128*/ 	.word	0x05000010


	//   ....[32]....
        /*012c*/ 	.word	0x05000010


	//----- nvinfo : EIATTR_COOP_GROUP_INSTR_OFFSETS
	.align		4
.L_8305:
        /*0130*/ 	.byte	0x04, 0x28
        /*0132*/ 	.short	(.L_8307 - .L_8306)


	//   ....[0]....
.L_8306:
        /*0134*/ 	.word	0x000011a0


	//   ....[1]....
        /*0138*/ 	.word	0x000011b0


	//   ....[2]....
        /*013c*/ 	.word	0x000011e0


	//   ....[3]....
        /*0140*/ 	.word	0x00001200


	//   ....[4]....
        /*0144*/ 	.word	0x00001220


	//   ....[5]....
        /*0148*/ 	.word	0x00001240


	//   ....[6]....
        /*014c*/ 	.word	0x00001260


	//   ....[7]....
        /*0150*/ 	.word	0x00001280


	//   ....[8]....
        /*0154*/ 	.word	0x000012a0


	//   ....[9]....
        /*0158*/ 	.word	0x000012c0


	//   ....[10]....
        /*015c*/ 	.word	0x000012e0


	//   ....[11]....
        /*0160*/ 	.word	0x00001300


	//   ....[12]....
        /*0164*/ 	.word	0x00001320


	//   ....[13]....
        /*0168*/ 	.word	0x00001340


	//   ....[14]....
        /*016c*/ 	.word	0x00001360


	//   ....[15]....
        /*0170*/ 	.word	0x00001380


	//   ....[16]....
        /*0174*/ 	.word	0x00001400


	//   ....[17]....
        /*0178*/ 	.word	0x00001b00


	//   ....[18]....
        /*017c*/ 	.word	0x00001b70


	//   ....[19]....
        /*0180*/ 	.word	0x00001bd0


	//   ....[20]....
        /*0184*/ 	.word	0x00001c40


	//   ....[21]....
        /*0188*/ 	.word	0x00001cb0


	//   ....[22]....
        /*018c*/ 	.word	0x00001d20


	//   ....[23]....
        /*0190*/ 	.word	0x00001d90


	//   ....[24]....
        /*0194*/ 	.word	0x00001e00


	//   ....[25]....
        /*0198*/ 	.word	0x00001e70


	//   ....[26]....
        /*019c*/ 	.word	0x00001ee0


	//   ....[27]....
        /*01a0*/ 	.word	0x00001f50


	//   ....[28]....
        /*01a4*/ 	.word	0x00001fc0


	//   ....[29]....
        /*01a8*/ 	.word	0x00002030


	//   ....[30]....
        /*01ac*/ 	.word	0x000020a0


	//   ....[31]....
        /*01b0*/ 	.word	0x00002110


	//   ....[32]....
        /*01b4*/ 	.word	0x00002180


	//----- nvinfo : EIATTR_VRC_CTA_INIT_COUNT
	.align		4
.L_8307:
        /*01b8*/ 	.byte	0x02, 0x4a
	.zero		1
	.zero		1


	//----- nvinfo : EIATTR_EXIT_INSTR_OFFSETS
	.align		4
        /*01bc*/ 	.byte	0x04, 0x1c
        /*01be*/ 	.short	(.L_8309 - .L_8308)


	//   ....[0]....
.L_8308:
        /*01c0*/ 	.word	0x00000050


	//   ....[1]....
        /*01c4*/ 	.word	0x00001ab0


	//----- nvinfo : EIATTR_MAX_THREADS
	.align		4
.L_8309:
        /*01c8*/ 	.byte	0x04, 0x05
        /*01ca*/ 	.short	(.L_8311 - .L_8310)
.L_8310:
        /*01cc*/ 	.word	0x00000080
        /*01d0*/ 	.word	0x00000001
        /*01d4*/ 	.word	0x00000001


	//----- nvinfo : EIATTR_CRS_STACK_SIZE
	.align		4
.L_8311:
        /*01d8*/ 	.byte	0x04, 0x1e
        /*01da*/ 	.short	(.L_8313 - .L_8312)
.L_8312:
        /*01dc*/ 	.word	0x00000000


	//----- nvinfo : EIATTR_CBANK_PARAM_SIZE
	.align		4
.L_8313:
        /*01e0*/ 	.byte	0x03, 0x19
        /*01e2*/ 	.short	0x0034


	//----- nvinfo : EIATTR_PARAM_CBANK
	.align		4
        /*01e4*/ 	.byte	0x04, 0x0a
        /*01e6*/ 	.short	(.L_8315 - .L_8314)
	.align		4
.L_8314:
        /*01e8*/ 	.word	index@(.nv.constant0._Z9cuda_gemmIiLi128ELi4ELi1ELi1024ELi32ELi32ELi64ELi0ELi1EEviiiPT_S1_S1_iii)
        /*01ec*/ 	.short	0x0380
        /*01ee*/ 	.short	0x0034


	//----- nvinfo : EIATTR_SW_WAR
	.align		4
.L_8315:
        /*01f0*/ 	.byte	0x04, 0x36
        /*01f2*/ 	.short	(.L_8317 - .L_8316)
.L_8316:
        /*01f4*/ 	.word	0x00000008
.L_8317:


//--------------------- .nv.info._Z9cuda_gemmIiLi128ELi4ELi1ELi1024ELi32ELi32ELi64ELi0ELi0EEviiiPT_S1_S1_iii --------------------------
	.section	.nv.info._Z9cuda_gemmIiLi128ELi4ELi1ELi1024ELi32ELi32ELi64ELi0ELi0EEviiiPT_S1_S1_iii,"",@"SHT_CUDA_INFO"
	.sectionflags	@""
	.align	4


	//----- nvinfo : EIATTR_CUDA_API_VERSION
	.align		4
        /*0000*/ 	.byte	0x04, 0x37
        /*0002*/ 	.short	(.L_8319 - .L_8318)
.L_8318:
        /*0004*/ 	.word	0x00000082


	//----- nvinfo : EIATTR_KPARAM_INFO
	.align		4
.L_8319:
        /*0008*/ 	.byte	0x04, 0x17
        /*000a*/ 	.short	(.L_8321 - .L_8320)
.L_8320:
        /*000c*/ 	.word	0x00000000
        /*0010*/ 	.short	0x0008
        /*0012*/ 	.short	0x0030
        /*0014*/ 	.byte	0x00, 0xf0, 0x11, 0x00


	//----- nvinfo : EIATTR_KPARAM_INFO
	.align		4
.L_8321:
        /*0018*/ 	.byte	0x04, 0x17
        /*001a*/ 	.short	(.L_8323 - .L_8322)
.L_8322:
        /*001c*/ 	.word	0x00000000
        /*0020*/ 	.short	0x0007
        /*0022*/ 	.short	0x002c
        /*0024*/ 	.byte	0x00, 0xf0, 0x11, 0x00


	//----- nvinfo : EIATTR_KPARAM_INFO
	.align		4
.L_8323:
        /*0028*/ 	.byte	0x04, 0x17
        /*002a*/ 	.short	(.L_8325 - .L_8324)
.L_8324:
        /*002c*/ 	.word	0x00000000
        /*0030*/ 	.short	0x0006
        /*0032*/ 	.short	0x0028
        /*0034*/ 	.byte	0x00, 0xf0, 0x11, 0x00


	//----- nvinfo : EIATTR_KPARAM_INFO
	.align		4
.L_8325:
        /*0038*/ 	.byte	0x04, 0x17
        /*003a*/ 	.short	(.L_8327 - .L_8326)
.L_8326:
        /*003c*/ 	.word	0x00000000
        /*0040*/ 	.short	0x0005
        /*0042*/ 	.short	0x0020
        /*0044*/ 	.byte	0x00, 0xf5, 0x21, 0x00


	//----- nvinfo : EIATTR_KPARAM_INFO
	.align		4
.L_8327:
        /*0048*/ 	.byte	0x04, 0x17
        /*004a*/ 	.short	(.L_8329 - .L_8328)
.L_8328:
        /*004c*/ 	.word	0x00000000
        /*0050*/ 	.short	0x0004
        /*0052*/ 	.short	0x0018
        /*0054*/ 	.byte	0x00, 0xf5, 0x21, 0x00


	//----- nvinfo : EIATTR_KPARAM_INFO
	.align		4
.L_8329:
        /*0058*/ 	.byte	0x04, 0x17
        /*005a*/ 	.short	(.L_8331 - .L_8330)
.L_8330:
        /*005c*/ 	.word	0x00000000
        /*0060*/ 	.short	0x0003
        /*0062*/ 	.short	0x0010
        /*0064*/ 	.byte	0x00, 0xf5, 0x21, 0x00


	//----- nvinfo : EIATTR_KPARAM_INFO
	.align		4
.L_8331:
        /*0068*/ 	.byte	0x04, 0x17
        /*006a*/ 	.short	(.L_8333 - .L_8332)
.L_8332:
        /*006c*/ 	.word	0x00000000
        /*0070*/ 	.short	0x0002
        /*0072*/ 	.short	0x0008
        /*0074*/ 	.byte	0x00, 0xf0, 0x11, 0x00


	//----- nvinfo : EIATTR_KPARAM_INFO
	.align		4
.L_8333:
        /*0078*/ 	.byte	0x04, 0x17
        /*007a*/ 	.short	(.L_8335 - .L_8334)
.L_8334:
        /*007c*/ 	.word	0x00000000
        /*0080*/ 	.short	0x0001
        /*0082*/ 	.short	0x0004
        /*0084*/ 	.byte	0x00, 0xf0, 0x11, 0x00


	//----- nvinfo : EIATTR_KPARAM_INFO
	.align		4
.L_8335:
        /*0088*/ 	.byte	0x04, 0x17
        /*008a*/ 	.short	(.L_8337 - .L_8336)
.L_8336:
        /*008c*/ 	.word	0x00000000
        /*0090*/ 	.short	0x0000
        /*0092*/ 	.short	0x0000
        /*0094*/ 	.byte	0x00, 0xf0, 0x11, 0x00


	//----- nvinfo : EIATTR_SPARSE_MMA_MASK
	.align		4
.L_8337:
        /*0098*/ 	.byte	0x03, 0x50
        /*009a*/ 	.short	0x0000


	//----- nvinfo : EIATTR_MAXREG_COUNT
	.align		4
        /*009c*/ 	.byte	0x03, 0x1b
        /*009e*/ 	.short	0x00ff


	//----- nvinfo : EIATTR_NUM_BARRIERS
	.align		4
        /*00a0*/ 	.byte	0x02, 0x4c
        /*00a2*/ 	.byte	0x01
	.zero		1


	//----- nvinfo : EIATTR_ANNOTATIONS
	.align		4
        /*00a4*/ 	.byte	0x04, 0x55
        /*00a6*/ 	.short	(.L_8339 - .L_8338)


	//   ....[0]....
.L_8338:
        /*00a8*/ 	.word	0x00000001
        /*00ac*/ 	.byte	0x90, 0x04, 0x00, 0x00, 0x01, 0x00, 0x00, 0x00, 0x70, 0x0b, 0x00, 0x00, 0x01, 0x00, 0x00, 0x00
        /*00bc*/ 	.byte	0xd0, 0x0b, 0x00, 0x00, 0x01, 0x00, 0x00, 0x00, 0x60, 0x0e, 0x00, 0x00, 0x01, 0x00, 0x00, 0x00
        /*00cc*/ 	.byte	0x30, 0x0f, 0x00, 0x00, 0x01, 0x00, 0x00, 0x00, 0x60, 0x0f, 0x00, 0x00, 0x01, 0x00, 0x00, 0x00
        /*00dc*/ 	.byte	0x50, 0x2a, 0x00, 0x00, 0x01, 0x00, 0x00, 0x00, 0x10, 0x2f, 0x00, 0x00, 0x01, 0x00, 0x00, 0x00
        /*00ec*/ 	.byte	0xd0, 0x30, 0x00, 0x00, 0x01, 0x00, 0x00, 0x00, 0x50, 0x33, 0x00, 0x00, 0x01, 0x00, 0x00, 0x00
        /*00fc*/ 	.byte	0x60, 0x33, 0x00, 0x00, 0x01, 0x00, 0x00, 0x00, 0xf0, 0x33, 0x00, 0x00, 0x01, 0x00, 0x00, 0x00
        /*010c*/ 	.byte	0x70, 0x38, 0x00, 0x00, 0x01, 0x00, 0x00, 0x00, 0xe0, 0x46, 0x00, 0x00


	//----- nvinfo : EIATTR_MERCURY_ISA_VERSION
	.align		4
.L_8339:
        /*0118*/ 	.byte	0x03, 0x5f
        /*011a*/ 	.short	0x0101


	//----- nvinfo : EIATTR_COOP_GROUP_MASK_REGIDS
	.align		4
        /*011c*/ 	.byte	0x04, 0x29
        /*011e*/ 	.short	(.L_8341 - .L_8340)


	//   ....[0]....
.L_8340:
        /*0120*/ 	.word	0xffffffff


	//   ....[1]....
        /*0124*/ 	.word	0xffffffff


	//   ....[2]....
        /*0128*/ 	.word	0xffffffff


	//   ....[3]....
        /*012c*/ 	.word	0xffffffff


	//   ....[4]....
        /*0130*/ 	.word	0xffffffff


	//   ....[5]....
        /*0134*/ 	.word	0xffffffff


	//   ....[6]....
        /*0138*/ 	.word	0xffffffff


	//   ....[7]....
        /*013c*/ 	.word	0xffffffff


	//   ....[8]....
        /*0140*/ 	.word	0xffffffff


	//   ....[9]....
        /*0144*/ 	.word	0xffffffff


	//   ....[10]....
        /*0148*/ 	.word	0xffffffff


	//   ....[11]....
        /*014c*/ 	.word	0xffffffff


	//   ....[12]....
        /*0150*/ 	.word	0xffffffff


	//   ....[13]....
        /*0154*/ 	.word	0xffffffff


	//   ....[14]....
        /*0158*/ 	.word	0xffffffff


	//   ....[15]....
        /*015c*/ 	.word	0xffffffff


	//   ....[16]....
        /*0160*/ 	.word	0xffffffff


	//   ....[17]....
        /*0164*/ 	.word	0x05000040


	//   ....[18]....
        /*0168*/ 	.word	0x05000040


	//   ....[19]....
        /*016c*/ 	.word	0x05000040


	//   ....[20]....
        /*0170*/ 	.word	0x05000040


	//   ....[21]....
        /*0174*/ 	.word	0x05000040


	//   ....[22]....
        /*0178*/ 	.word	0x05000040


	//   ....[23]....
        /*017c*/ 	.word	0x05000040


	//   ....[24]....
        /*0180*/ 	.word	0x05000040


	//   ....[25]....
        /*0184*/ 	.word	0x05000040


	//   ....[26]....
        /*0188*/ 	.word	0x05000040


	//   ....[27]....
        /*018c*/ 	.word	0x05000040


	//   ....[28]....
        /*0190*/ 	.word	0x05000040


	//   ....[29]....
        /*0194*/ 	.word	0x05000040


	//   ....[30]....
        /*0198*/ 	.word	0x05000040


	//   ....[31]....
        /*019c*/ 	.word	0x05000040


	//   ....[32]....
        /*01a0*/ 	.word	0x05000040


	//----- nvinfo : EIATTR_COOP_GROUP_INSTR_OFFSETS
	.align		4
.L_8341:
        /*01a4*/ 	.byte	0x04, 0x28
        /*01a6*/ 	.short	(.L_8343 - .L_8342)


	//   ....[0]....
.L_8342:
        /*01a8*/ 	.word	0x00001f20


	//   ....[1]....
        /*01ac*/ 	.word	0x00001f80


	//   ....[2]....
        /*01b0*/ 	.word	0x00001fe0


	//   ....[3]....
        /*01b4*/ 	.word	0x00002040


	//   ....[4]....
        /*01b8*/ 	.word	0x000020a0


	//   ....[5]....
        /*01bc*/ 	.word	0x00002100


	//   ....[6]....
        /*01c0*/ 	.word	0x00002160


	//   ....[7]....
        /*01c4*/ 	.word	0x000021c0


	//   ....[8]....
        /*01c8*/ 	.word	0x00002220


	//   ....[9]....
        /*01cc*/ 	.word	0x00002280


	//   ....[10]....
        /*01d0*/ 	.word	0x000022e0


	//   ....[11]....
        /*01d4*/ 	.word	0x00002340


	//   ....[12]....
        /*01d8*/ 	.word	0x000023a0


	//   ....[13]....
        /*01dc*/ 	.word	0x00002400


	//   ....[14]....
        /*01e0*/ 	.word	0x00002460


	//   ....[15]....
        /*01e4*/ 	.word	0x000024c0


	//   ....[16]....
        /*01e8*/ 	.word	0x00002990


	//   ....[17]....
        /*01ec*/ 	.word	0x00003ae0


	//   ....[18]....
        /*01f0*/ 	.word	0x00003b70


	//   ....[19]....
        /*01f4*/ 	.word	0x00003c00


	//   ....[20]....
        /*01f8*/ 	.word	0x00003ca0


	//   ....[21]....
        /*01fc*/ 	.word	0x00003d30


	//   ....[22]....
        /*0200*/ 	.word	0x00003dd0


	//   ....[23]....
        /*0204*/ 	.word	0x00003e60


	//   ....[24]....
        /*0208*/ 	.word	0x00003f00


	//   ....[25]....
        /*020c*/ 	.word	0x00003f90


	//   ....[26]....
        /*0210*/ 	.word	0x00004030


	//   ....[27]....
        /*0214*/ 	.word	0x000040c0


	//   ....[28]....
        /*0218*/ 	.word	0x00004160


	//   ....[29]....
        /*021c*/ 	.word	0x000041f0


	//   ....[30]....
        /*0220*/ 	.word	0x00004290


	//   ....[31]....
        /*0224*/ 	.word	0x00004320


	//   ....[32]....
        /*0228*/ 	.word	0x000043c0


	//----- nvinfo : EIATTR_VRC_CTA_INIT_COUNT
	.align		4
.L_8343:
        /*022c*/ 	.byte	0x02, 0x4a
	.zero		1
	.zero		1


	//----- nvinfo : EIATTR_EXIT_INSTR_OFFSETS
	.align		4
        /*0230*/ 	.byte	0x04, 0x1c
        /*0232*/ 	.short	(.L_8345 - .L_8344)


	//   ....[0]....
.L_8344:
        /*0234*/ 	.word	0x000002f0


	//   ....[1]....
        /*0238*/ 	.word	0x00003a90


	//----- nvinfo : EIATTR_MAX_THREADS
	.align		4
.L_8345:
        /*023c*/ 	.byte	0x04, 0x05
        /*023e*/ 	.short	(.L_8347 - .L_8346)
.L_8346:
        /*0240*/ 	.word	0x00000080
        /*0244*/ 	.word	0x00000001
        /*0248*/ 	.word	0x00000001


	//----- nvinfo : EIATTR_CRS_STACK_SIZE
	.align		4
.L_8347:
        /*024c*/ 	.byte	0x04, 0x1e
        /*024e*/ 	.short	(.L_8349 - .L_8348)
.L_8348:
        /*0250*/ 	.word	0x00000000


	//----- nvinfo : EIATTR_CBANK_PARAM_SIZE
	.align		4
.L_8349:
        /*0254*/ 	.byte	0x03, 0x19
        /*0256*/ 	.short	0x0034


	//----- nvinfo : EIATTR_PARAM_CBANK
	.align		4
        /*0258*/ 	.byte	0x04, 0x0a
        /*025a*/ 	.short	(.L_8351 - .L_8350)
	.align		4
.L_8350:
        /*025c*/ 	.word	index@(.nv.constant0._Z9cuda_gemmIiLi128ELi4ELi1ELi1024ELi32ELi32ELi64ELi0ELi0EEviiiPT_S1_S1_iii)
        /*0260*/ 	.short	0x0380
        /*0262*/ 	.short	0x0034


	//----- nvinfo : EIATTR_SW_WAR
	.align		4
.L_8351:
        /*0264*/ 	.byte	0x04, 0x36
        /*0266*/ 	.short	(.L_8353 - .L_8352)
.L_8352:
        /*0268*/ 	.word	0x00000008
.L_8353:


//--------------------- .nv.info._Z9cuda_gemmIiLi128ELi4ELi1ELi1024ELi16ELi16ELi64ELi1ELi1EEviiiPT_S1_S1_iii --------------------------
	.section	.nv.info._Z9cuda_gemmIiLi128ELi4ELi1ELi1024ELi16ELi16ELi64ELi1ELi1EEviiiPT_S1_S1_iii,"",@"SHT_CUDA_INFO"
	.sectionflags	@""
	.align	4


	//----- nvinfo : EIATTR_CUDA_API_VERSION
	.align		4
        /*0000*/ 	.byte	0x04, 0x37
        /*0002*/ 	.short	(.L_8355 - .L_8354)
.L_8354:
        /*0004*/ 	.word	0x00000082


	//----- nvinfo : EIATTR_KPARAM_INFO
	.align		4
.L_8355:
        /*0008*/ 	.byte	0x04, 0x17
        /*000a*/ 	.short	(.L_8357 - .L_8356)
.L_8356:
        /*000c*/ 	.word	0x00000000
        /*0010*/ 	.short	0x0008
        /*0012*/ 	.short	0x0030
        /*0014*/ 	.byte	0x00, 0xf0, 0x11, 0x00


	//----- nvinfo : EIATTR_KPARAM_INFO
	.align		4
.L_8357:
        /*0018*/ 	.byte	0x04, 0x17
        /*001a*/ 	.short	(.L_8359 - .L_8358)
.L_8358:
        /*001c*/ 	.word	0x00000000
        /*0020*/ 	.short	0x0007
        /*0022*/ 	.short	0x002c
        /*0024*/ 	.byte	0x00, 0xf0, 0x11, 0x00


	//----- nvinfo : EIATTR_KPARAM_INFO
	.align		4
.L_8359:
        /*0028*/ 	.byte	0x04, 0x17
        /*002a*/ 	.short	(.L_8361 - .L_8360)
.L_8360:
        /*002c*/ 	.word	0x00000000
        /*0030*/ 	.short	0x0006
        /*0032*/ 	.short	0x0028
        /*0034*/ 	.byte	0x00, 0xf0, 0x11, 0x00


	//----- nvinfo : EIATTR_KPARAM_INFO
	.align		4
.L_8361:
        /*0038*/ 	.byte	0x04, 0x17
        /*003a*/ 	.short	(.L_8363 - .L_8362)
.L_8362:
        /*003c*/ 	.word	0x00000000
        /*0040*/ 	.short	0x0005
        /*0042*/ 	.short	0x0020
        /*0044*/ 	.byte	0x00, 0xf5, 0x21, 0x00


	//----- nvinfo : EIATTR_KPARAM_INFO
	.align		4
.L_8363:
        /*0048*/ 	.byte	0x04, 0x17
        /*004a*/ 	.short	(.L_8365 - .L_8364)
.L_8364:
        /*004c*/ 	.word	0x00000000
        /*0050*/ 	.short	0x0004
        /*0052*/ 	.short	0x0018
        /*0054*/ 	.byte	0x00, 0xf5, 0x21, 0x00


	//----- nvinfo : EIATTR_KPARAM_INFO
	.align		4
.L_8365:
        /*0058*/ 	.byte	0x04, 0x17
        /*005a*/ 	.short	(.L_8367 - .L_8366)
.L_8366:
        /*005c*/ 	.word	0x00000000
        /*0060*/ 	.short	0x0003
        /*0062*/ 	.short	0x0010
        /*0064*/ 	.byte	0x00, 0xf5, 0x21, 0x00


	//----- nvinfo : EIATTR_KPARAM_INFO
	.align		4
.L_8367:
        /*0068*/ 	.byte	0x04, 0x17
        /*006a*/ 	.short	(.L_8369 - .L_8368)
.L_8368:
        /*006c*/ 	.word	0x00000000
        /*0070*/ 	.short	0x0002
        /*0072*/ 	.short	0x0008
        /*0074*/ 	.byte	0x00, 0xf0, 0x11, 0x00


	//----- nvinfo : EIATTR_KPARAM_INFO
	.align		4
.L_8369:
        /*0078*/ 	.byte	0x04, 0x17
        /*007a*/ 	.short	(.L_8371 - .L_8370)
.L_8370:
        /*007c*/ 	.word	0x00000000
        /*0080*/ 	.short	0x0001
        /*0082*/ 	.short	0x0004
        /*0084*/ 	.byte	0x00, 0xf0, 0x11, 0x00


	//----- nvinfo : EIATTR_KPARAM_INFO
	.align		4
.L_8371:
        /*0088*/ 	.byte	0x04, 0x17
        /*008a*/ 	.short	(.L_8373 - .L_8372)
.L_8372:
        /*008c*/ 	.word	0x00000000
        /*0090*/ 	.short	0x0000
        /*0092*/ 	.short	0x0000
        /*0094*/ 	.byte	0x00, 0xf0, 0x11, 0x00


	//----- nvinfo : EIATTR_SPARSE_MMA_MASK
	.align		4
.L_8373:
        /*0098*/ 	.byte	0x03, 0x50
        /*009a*/ 	.short	0x0000


	//----- nvinfo : EIATTR_MAXREG_COUNT
	.align		4
        /*009c*/ 	.byte	0x03, 0x1b
        /*009e*/ 	.short	0x00ff


	//----- nvinfo : EIATTR_NUM_BARRIERS
	.align		4
        /*00a0*/ 	.byte	0x02, 0x4c
        /*00a2*/ 	.byte	0x01
	.zero		1


	//----- nvinfo : EIATTR_MERCURY_ISA_VERSION
	.align		4
        /*00a4*/ 	.byte	0x03, 0x5f
        /*00a6*/ 	.short	0x0101


	//----- nvinfo : EIATTR_COOP_GROUP_MASK_REGIDS
	.align		4
        /*00a8*/ 	.byte	0x04, 0x29
        /*00aa*/ 	.short	(.L_8375 - .L_8374)


	//   ....[0]....
.L_8374:
        /*00ac*/ 	.word	0xffffffff


	//   ....[1]....
        /*00b0*/ 	.word	0xffffffff


	//   ....[2]....
        /*00b4*/ 	.word	0xffffffff


	//   ....[3]....
        /*00b8*/ 	.word	0xffffffff


	//   ....[4]....
        /*00bc*/ 	.word	0xffffffff


	//   ....[5]....
        /*00c0*/ 	.word	0xffffffff


	//   ....[6]....
        /*00c4*/ 	.word	0xffffffff


	//   ....[7]....
        /*00c8*/ 	.word	0xffffffff


	//   ....[8]....
        /*00cc*/ 	.word	0xffffffff


	//   ....[9]....
        /*00d0*/ 	.word	0xffffffff


	//   ....[10]....
        /*00d4*/ 	.word	0xffffffff


	//   ....[11]....
        /*00d8*/ 	.word	0xffffffff


	//   ....[12]....
        /*00dc*/ 	.word	0xffffffff


	//   ....[13]....
        /*00e0*/ 	.word	0xffffffff


	//   ....[14]....
        /*00e4*/ 	.word	0xffffffff


	//   ....[15]....
        /*00e8*/ 	.word	0xffffffff


	//   ....[16]....
        /*00ec*/ 	.word	0xffffffff


	//   ....[17]....
        /*00f0*/ 	.word	0xffffffff


	//   ....[18]....
        /*00f4*/ 	.word	0xffffffff


	//   ....[19]....
        /*00f8*/ 	.word	0xffffffff


	//   ....[20]....
        /*00fc*/ 	.word	0xffffffff


	//   ....[21]....
        /*0100*/ 	.word	0xffffffff


	//   ....[22]....
        /*0104*/ 	.word	0xffffffff


	//   ....[23]....
        /*0108*/ 	.word	0xffffffff


	//   ....[24]....
        /*010c*/ 	.word	0xffffffff


	//   ....[25]....
        /*0110*/ 	.word	0xffffffff


	//   ....[26]....
        /*0114*/ 	.word	0xffffffff


	//   ....[27]....
        /*0118*/ 	.word	0xffffffff


	//   ....[28]....
        /*011c*/ 	.word	0xffffffff


	//   ....[29]....
        /*0120*/ 	.word	0xffffffff


	//   ....[30]....
        /*0124*/ 	.word	0xffffffff


	//   ....[31]....
        /*0128*/ 	.word	0xffffffff


	//   ....[32]....
        /*012c*/ 	.word	0xffffffff


	//   ....[33]....
        /*0130*/ 	.word	0xffffffff


	//   ....[34]....
        /*0134*/ 	.word	0xffffffff


	//   ....[35]....
        /*0138*/ 	.word	0xffffffff


	//   ....[36]....
        /*013c*/ 	.word	0xffffffff


	//   ....[37]....
        /*0140*/ 	.word	0xffffffff


	//   ....[38]....
        /*0144*/ 	.word	0xffffffff


	//   ....[39]....
        /*0148*/ 	.word	0xffffffff


	//   ....[40]....
        /*014c*/ 	.word	0xffffffff


	//   ....[41]....
        /*0150*/ 	.word	0xffffffff


	//   ....[42]....
        /*0154*/ 	.word	0xffffffff


	//   ....[43]....
        /*0158*/ 	.word	0xffffffff


	//   ....[44]....
        /*015c*/ 	.word	0xffffffff


	//   ....[45]....
        /*0160*/ 	.word	0xffffffff


	//   ....[46]....
        /*0164*/ 	.word	0xffffffff


	//   ....[47]....
        /*0168*/ 	.word	0xffffffff


	//   ....[48]....
        /*016c*/ 	.word	0xffffffff


	//   ....[49]....
        /*0170*/ 	.word	0xffffffff


	//   ....[50]....
        /*0174*/ 	.word	0xffffffff


	//   ....[51]....
        /*0178*/ 	.word	0xffffffff


	//   ....[52]....
        /*017c*/ 	.word	0xffffffff


	//   ....[53]....
        /*0180*/ 	.word	0xffffffff


	//   ....[54]....
        /*0184*/ 	.word	0xffffffff


	//   ....[55]....
        /*0188*/ 	.word	0xffffffff


	//   ....[56]....
        /*018c*/ 	.word	0xffffffff


	//   ....[57]....
        /*0190*/ 	.word	0xffffffff


	//   ....[58]....
        /*0194*/ 	.word	0xffffffff


	//   ....[59]....
        /*0198*/ 	.word	0xffffffff


	//   ....[60]....
        /*019c*/ 	.word	0xffffffff


	//   ....[61]....
        /*01a0*/ 	.word	0xffffffff


	//   ....[62]....
        /*01a4*/ 	.word	0xffffffff


	//   ....[63]....
        /*01a8*/ 	.word	0xffffffff


	//   ....[64]....
        /*01ac*/ 	.word	0xffffffff


	//   ....[65]....
        /*01b0*/ 	.word	0xffffffff


	//   ....[66]....
        /*01b4*/ 	.word	0xffffffff


	//   ....[67]....
        /*01b8*/ 	.word	0xffffffff


	//   ....[68]....
        /*01bc*/ 	.word	0xffffffff


	//   ....[69]....
        /*01c0*/ 	.word	0xffffffff


	//   ....[70]....
        /*01c4*/ 	.word	0xffffffff


	//   ....[71]....
        /*01c8*/ 	.word	0xffffffff


	//   ....[72]....
        /*01cc*/ 	.word	0xffffffff


	//   ....[73]....
        /*01d0*/ 	.word	0xffffffff


	//   ....[74]....
        /*01d4*/ 	.word	0xffffffff


	//   ....[75]....
        /*01d8*/ 	.word	0xffffffff


	//   ....[76]....
        /*01dc*/ 	.word	0xffffffff


	//   ....[77]....
        /*01e0*/ 	.word	0xffffffff


	//   ....[78]....
        /*01e4*/ 	.word	0xffffffff


	//   ....[79]....
        /*01e8*/ 	.word	0xffffffff


	//   ....[80]....
        /*01ec*/ 	.word	0xffffffff


	//   ....[81]....
        /*01f0*/ 	.word	0xffffffff


	//   ....[82]....
        /*01f4*/ 	.word	0xffffffff


	//   ....[83]....
        /*01f8*/ 	.word	0xffffffff


	//   ....[84]....
        /*01fc*/ 	.word	0xffffffff


	//   ....[85]....
        /*0200*/ 	.word	0xffffffff


	//   ....[86]....
        /*0204*/ 	.word	0xffffffff


	//   ....[87]....
        /*0208*/ 	.word	0xffffffff


	//   ....[88]....
        /*020c*/ 	.word	0xffffffff


	//   ....[89]....
        /*0210*/ 	.word	0xffffffff


	//   ....[90]....
        /*0214*/ 	.word	0xffffffff


	//   ....[91]....
        /*0218*/ 	.word	0xffffffff


	//   ....[92]....
        /*021c*/ 	.word	0xffffffff


	//   ....[93]....
        /*0220*/ 	.word	0xffffffff


	//   ....[94]....
        /*0224*/ 	.word	0xffffffff


	//   ....[95]....
        /*0228*/ 	.word	0xffffffff


	//   ....[96]....
        /*022c*/ 	.word	0xffffffff


	//   ....[97]....
        /*0230*/ 	.word	0xffffffff


	//   ....[98]....
        /*0234*/ 	.word	0xffffffff


	//   ....[99]....
        /*0238*/ 	.word	0xffffffff


	//   ....[100]....
        /*023c*/ 	.word	0xffffffff


	//   ....[101]....
        /*0240*/ 	.word	0xffffffff


	//   ....[102]....
        /*0244*/ 	.word	0xffffffff


	//   ....[103]....
        /*0248*/ 	.word	0xffffffff


	//   ....[104]....
        /*024c*/ 	.word	0xffffffff


	//   ....[105]....
        /*0250*/ 	.word	0xffffffff


	//   ....[106]....
        /*0254*/ 	.word	0xffffffff


	//   ....[107]....
        /*0258*/ 	.word	0xffffffff


	//   ....[108]....
        /*025c*/ 	.word	0xffffffff


	//   ....[109]....
        /*0260*/ 	.word	0xffffffff


	//   ....[110]....
        /*0264*/ 	.word	0xffffffff


	//   ....[111]....
        /*0268*/ 	.word	0xffffffff


	//   ....[112]....
        /*026c*/ 	.word	0xffffffff


	//   ....[113]....
        /*0270*/ 	.word	0xffffffff


	//   ....[114]....
        /*0274*/ 	.word	0xffffffff


	//   ....[115]....
        /*0278*/ 	.word	0xffffffff


	//   ....[116]....
        /*027c*/ 	.word	0xffffffff


	//   ....[117]....
        /*0280*/ 	.word	0xffffffff


	//   ....[118]....
        /*0284*/ 	.word	0xffffffff


	//   ....[119]....
        /*0288*/ 	.word	0xffffffff


	//   ....[120]....
        /*028c*/ 	.word	0xffffffff


	//   ....[121]....
        /*0290*/ 	.word	0xffffffff


	//   ....[122]....
        /*0294*/ 	.word	0xffffffff


	//   ....[123]....
        /*0298*/ 	.word	0xffffffff


	//   ....[124]....
        /*029c*/ 	.word	0xffffffff


	//   ....[125]....
        /*02a0*/ 	.word	0xffffffff


	//   ....[126]....
        /*02a4*/ 	.word	0xffffffff


	//   ....[127]....
        /*02a8*/ 	.word	0xffffffff


	//----- nvinfo : EIATTR_COOP_GROUP_INSTR_OFFSETS
	.align		4
.L_8375:
        /*02ac*/ 	.byte	0x04, 0x28
        /*02ae*/ 	.short	(.L_8377 - .L_8376)


	//   ....[0]....
.L_8376:
        /*02b0*/ 	.word	0x000011d0


	//   ....[1]....
        /*02b4*/ 	.word	0x00001200


	//   ....[2]....
        /*02b8*/ 	.word	0x00001260


	//   ....[3]....
        /*02bc*/ 	.word	0x000012f0


	//   ....[4]....
        /*02c0*/ 	.word	0x00001300


	//   ....[5]....
        /*02c4*/ 	.word	0x00001310


	//   ....[6]....
        /*02c8*/ 	.word	0x00001340


	//   ....[7]....
        /*02cc*/ 	.word	0x00001370


	//   ....[8]....
        /*02d0*/ 	.word	0x000013a0


	//   ....[9]....
        /*02d4*/ 	.word	0x000013d0


	//   ....[10]....
        /*02d8*/ 	.word	0x000013f0


	//   ....[11]....
        /*02dc*/ 	.word	0x00001430


	//   ....[12]....
        /*02e0*/ 	.word	0x00001450


	//   ....[13]....
        /*02e4*/ 	.word	0x00001480


	//   ....[14]....
        /*02e8*/ 	.word	0x000014c0


	//   ....[15]....
        /*02ec*/ 	.word	0x000014d0


	//   ....[16]....
        /*02f0*/ 	.word	0x000014f0


	//   ....[17]....
        /*02f4*/ 	.word	0x00001520


	//   ....[18]....
        /*02f8*/ 	.word	0x00001540


	//   ....[19]....
        /*02fc*/ 	.word	0x00001560


	//   ....[20]....
        /*0300*/ 	.word	0x000015b0


	//   ....[21]....
        /*0304*/ 	.word	0x000015d0


	//   ....[22]....
        /*0308*/ 	.word	0x000015f0


	//   ....[23]....
        /*030c*/ 	.word	0x00001610


	//   ....[24]....
        /*0310*/ 	.word	0x00001630


	//   ....[25]....
        /*0314*/ 	.word	0x00001640


	//   ....[26]....
        /*0318*/ 	.word	0x00001690


	//   ....[27]....
        /*031c*/ 	.word	0x000016a0


	//   ....[28]....
        /*0320*/ 	.word	0x000016d0


	//   ....[29]....
        /*0324*/ 	.word	0x000016f0


	//   ....[30]....
        /*0328*/ 	.word	0x00001710


	//   ....[31]....
        /*032c*/ 	.word	0x00001720


	//   ....[32]....
        /*0330*/ 	.word	0x00001740


	//   ....[33]....
        /*0334*/ 	.word	0x00001760


	//   ....[34]....
        /*0338*/ 	.word	0x00001770


	//   ....[35]....
        /*033c*/ 	.word	0x00001810


	//   ....[36]....
        /*0340*/ 	.word	0x00001850


	//   ....[37]....
        /*0344*/ 	.word	0x000018a0


	//   ....[38]....
        /*0348*/ 	.word	0x000018c0


	//   ....[39]....
        /*034c*/ 	.word	0x000018d0


	//   ....[40]....
        /*0350*/ 	.word	0x000018e0


	//   ....[41]....
        /*0354*/ 	.word	0x00001900


	//   ....[42]....
        /*0358*/ 	.word	0x00001930


	//   ....[43]....
        /*035c*/ 	.word	0x00001950


	//   ....[44]....
        /*0360*/ 	.word	0x00001990


	//   ....[45]....
        /*0364*/ 	.word	0x000019b0


	//   ....[46]....
        /*0368*/ 	.word	0x000019c0


	//   ....[47]....
        /*036c*/ 	.word	0x000019e0


	//   ....[48]....
        /*0370*/ 	.word	0x00001a10


	//   ....[49]....
        /*0374*/ 	.word	0x00001a30


	//   ....[50]....
        /*0378*/ 	.word	0x00001a50


	//   ....[51]....
        /*037c*/ 	.word	0x00001ac0


	//   ....[52]....
        /*0380*/ 	.word	0x00001af0


	//   ....[53]....
        /*0384*/ 	.word	0x00001b10


	//   ....[54]....
        /*0388*/ 	.word	0x00001b30


	//   ....[55]....
        /*038c*/ 	.word	0x00001b70


	//   ....[56]....
        /*0390*/ 	.word	0x00001b80


	//   ....[57]....
        /*0394*/ 	.word	0x00001ba0


	//   ....[58]....
        /*0398*/ 	.word	0x00001bc0


	//   ....[59]....
        /*039c*/ 	.word	0x00001bf0


	//   ....[60]....
        /*03a0*/ 	.word	0x00001c10


	//   ....[61]....
        /*03a4*/ 	.word	0x00001c30


	//   ....[62]....
        /*03a8*/ 	.word	0x00001c50


	//   ....[63]....
        /*03ac*/ 	.word	0x00001c80


	//   ....[64]....
        /*03b0*/ 	.word	0x00001cb0


	//   ....[65]....
        /*03b4*/ 	.word	0x00001cd0


	//   ....[66]....
        /*03b8*/ 	.word	0x00001d00


	//   ....[67]....
        /*03bc*/ 	.word	0x00001d20


	//   ....[68]....
        /*03c0*/ 	.word	0x00001d40


	//   ....[69]....
        /*03c4*/ 	.word	0x00001d50


	//   ....[70]....
        /*03c8*/ 	.word	0x00001df0


	//   ....[71]....
        /*03cc*/ 	.word	0x00001e20


	//   ....[72]....
        /*03d0*/ 	.word	0x00001e30


	//   ....[73]....
        /*03d4*/ 	.word	0x00001e50


	//   ....[74]....
        /*03d8*/ 	.word	0x00001e70


	//   ....[75]....
        /*03dc*/ 	.word	0x00001e90


	//   ....[76]....
        /*03e0*/ 	.word	0x00001ea0


	//   ....[77]....
        /*03e4*/ 	.word	0x00001ec0


	//   ....[78]....
        /*03e8*/ 	.word	0x00001ef0


	//   ....[79]....
        /*03ec*/ 	.word	0x00001f10


	//   ....[80]....
        /*03f0*/ 	.word	0x00001f30


	//   ....[81]....
        /*03f4*/ 	.word	0x00001f50


	//   ....[82]....
        /*03f8*/ 	.word	0x00001fc0


	//   ....[83]....
        /*03fc*/ 	.word	0x00001fe0


	//   ....[84]....
        /*0400*/ 	.word	0x00002020


	//   ....[85]....
        /*0404*/ 	.word	0x00002030


	//   ....[86]....
        /*0408*/ 	.word	0x00002050


	//   ....[87]....
        /*040c*/ 	.word	0x00002080


	//   ....[88]....
        /*0410*/ 	.word	0x000020a0


	//   ....[89]....
        /*0414*/ 	.word	0x000020b0


	//   ....[90]....
        /*0418*/ 	.word	0x000020c0


	//   ....[91]....
        /*041c*/ 	.word	0x000020e0


	//   ....[92]....
        /*0420*/ 	.word	0x00002100


	//   ....[93]....
        /*0424*/ 	.word	0x00002150


	//   ....[94]....
        /*0428*/ 	.word	0x00002170


	//   ....[95]....
        /*042c*/ 	.word	0x000021b0


	//   ....[96]....
        /*0430*/ 	.word	0x000021c0


	//   ....[97]....
        /*0434*/ 	.word	0x000021e0


	//   ....[98]....
        /*0438*/ 	.word	0x00002210


	//   ....[99]....
        /*043c*/ 	.word	0x00002230


	//   ....[100]....
        /*0440*/ 	.word	0x00002250


	//   ....[101]....
        /*0444*/ 	.word	0x000022c0


	//   ....[102]....
        /*0448*/ 	.word	0x000022f0


	//   ....[103]....
        /*044c*/ 	.word	0x00002310


	//   ....[104]....
        /*0450*/ 	.word	0x00002330


	//   ....[105]....
        /*0454*/ 	.word	0x00002350


	//   ....[106]....
        /*0458*/ 	.word	0x00002370


	//   ....[107]....
        /*045c*/ 	.word	0x00002390


	//   ....[108]....
        /*0460*/ 	.word	0x000023b0


	//   ....[109]....
        /*0464*/ 	.word	0x000023f0


	//   ....[110]....
        /*0468*/ 	.word	0x00002400


	//   ....[111]....
        /*046c*/ 	.word	0x00002410


	//   ....[112]....
        /*0470*/ 	.word	0x00002440


	//   ....[113]....
        /*0474*/ 	.word	0x00002450


	//   ....[114]....
        /*0478*/ 	.word	0x00002460


	//   ....[115]....
        /*047c*/ 	.word	0x00002480


	//   ....[116]....
        /*0480*/ 	.word	0x000024d0


	//   ....[117]....
        /*0484*/ 	.word	0x000024f0


	//   ....[118]....
        /*0488*/ 	.word	0x00002520


	//   ....[119]....
        /*048c*/ 	.word	0x00002550


	//   ....[120]....
        /*0490*/ 	.word	0x00002560


	//   ....[121]....
        /*0494*/ 	.word	0x00002590


	//   ....[122]....
        /*0498*/ 	.word	0x000025b0


	//   ....[123]....
        /*049c*/ 	.word	0x000025d0


	//   ....[124]....
        /*04a0*/ 	.word	0x000025f0


	//   ....[125]....
        /*04a4*/ 	.word	0x00002610


	//   ....[126]....
        /*04a8*/ 	.word	0x00002640


	//   ....[127]....
        /*04ac*/ 	.word	0x00002660


	//----- nvinfo : EIATTR_VRC_CTA_INIT_COUNT
	.align		4
.L_8377:
        /*04b0*/ 	.byte	0x02, 0x4a
	.zero		1
	.zero		1


	//----- nvinfo : EIATTR_EXIT_INSTR_OFFSETS
	.align		4
        /*04b4*/ 	.byte	0x04, 0x1c
        /*04b6*/ 	.short	(.L_8379 - .L_8378)


	//   ....[0]....
.L_8378:
        /*04b8*/ 	.word	0x00000580


	//   ....[1]....
        /*04bc*/ 	.word	0x000027d0


	//----- nvinfo : EIATTR_MAX_THREADS
	.align		4
.L_8379:
        /*04c0*/ 	.byte	0x04, 0x05
        /*04c2*/ 	.short	(.L_8381 - .L_8380)
.L_8380:
        /*04c4*/ 	.word	0x00000080
        /*04c8*/ 	.word	0x00000001
        /*04cc*/ 	.word	0x00000001


	//----- nvinfo : EIATTR_CRS_STACK_SIZE
	.align		4
.L_8381:
        /*04d0*/ 	.byte	0x04, 0x1e
        /*04d2*/ 	.short	(.L_8383 - .L_8382)
.L_8382:
        /*04d4*/ 	.word	0x00000000


	//----- nvinfo : EIATTR_CBANK_PARAM_SIZE
	.align		4
.L_8383:
        /*04d8*/ 	.byte	0x03, 0x19
        /*04da*/ 	.short	0x0034


	//----- nvinfo : EIATTR_PARAM_CBANK
	.align		4
        /*04dc*/ 	.byte	0x04, 0x0a
        /*04de*/ 	.short	(.L_8385 - .L_8384)
	.align		4
.L_8384:
        /*04e0*/ 	.word	index@(.nv.constant0._Z9cuda_gemmIiLi128ELi4ELi1ELi1024ELi16ELi16ELi64ELi1ELi1EEviiiPT_S1_S1_iii)
        /*04e4*/ 	.short	0x0380
        /*04e6*/ 	.short	0x0034


	//----- nvinfo : EIATTR_SW_WAR
	.align		4
.L_8385:
        /*04e8*/ 	.byte	0x04, 0x36
        /*04ea*/ 	.short	(.L_8387 - .L_8386)
.L_8386:
        /*04ec*/ 	.word	0x00000008
.L_8387:


//--------------------- .nv.info._Z9cuda_gemmIiLi128ELi4ELi1ELi1024ELi16ELi16ELi64ELi1ELi0EEviiiPT_S1_S1_iii --------------------------
	.section	.nv.info._Z9cuda_gemmIiLi128ELi4ELi1ELi1024ELi16ELi16ELi64ELi1ELi0EEviiiPT_S1_S1_iii,"",@"SHT_CUDA_INFO"
	.sectionflags	@""
	.align	4


	//----- nvinfo : EIATTR_CUDA_API_VERSION
	.align		4
        /*0000*/ 	.byte	0x04, 0x37
        /*0002*/ 	.short	(.L_8389 - .L_8388)
.L_8388:
        /*0004*/ 	.word	0x00000082


	//----- nvinfo : EIATTR_KPARAM_INFO
	.align		4
.L_8389:
        /*0008*/ 	.byte	0x04, 0x17
        /*000a*/ 	.short	(.L_8391 - .L_8390)
.L_8390:
        /*000c*/ 	.word	0x00000000
        /*0010*/ 	.short	0x0008
        /*0012*/ 	.short	0x0030
        /*0014*/ 	.byte	0x00, 0xf0, 0x11, 0x00


	//----- nvinfo : EIATTR_KPARAM_INFO
	.align		4
.L_8391:
        /*0018*/ 	.byte	0x04, 0x17
        /*001a*/ 	.short	(.L_8393 - .L_8392)
.L_8392:
        /*001c*/ 	.word	0x00000000
        /*0020*/ 	.short	0x0007
        /*0022*/ 	.short	0x002c
        /*0024*/ 	.byte	0x00, 0xf0, 0x11, 0x00


	//----- nvinfo : EIATTR_KPARAM_INFO
	.align		4
.L_8393:
        /*0028*/ 	.byte	0x04, 0x17
        /*002a*/ 	.short	(.L_8395 - .L_8394)
.L_8394:
        /*002c*/ 	.word	0x00000000
        /*0030*/ 	.short	0x0006
        /*0032*/ 	.short	0x0028
        /*0034*/ 	.byte	0x00, 0xf0, 0x11, 0x00


	//----- nvinfo : EIATTR_KPARAM_INFO
	.align		4
.L_8395:
        /*0038*/ 	.byte	0x04, 0x17
        /*003a*/ 	.short	(.L_8397 - .L_8396)
.L_8396:
        /*003c*/ 	.word	0x00000000
        /*0040*/ 	.short	0x0005
        /*0042*/ 	.short	0x0020
        /*0044*/ 	.byte	0x00, 0xf5, 0x21, 0x00


	//----- nvinfo : EIATTR_KPARAM_INFO
	.align		4
.L_8397:
        /*0048*/ 	.byte	0x04, 0x17
        /*004a*/ 	.short	(.L_8399 - .L_8398)
.L_8398:
        /*004c*/ 	.word	0x00000000
        /*0050*/ 	.short	0x0004
        /*0052*/ 	.short	0x0018
        /*0054*/ 	.byte	0x00, 0xf5, 0x21, 0x00


	//----- nvinfo : EIATTR_KPARAM_INFO
	.align		4
.L_8399:
        /*0058*/ 	.byte	0x04, 0x17
        /*005a*/ 	.short	(.L_8401 - .L_8400)
.L_8400:
        /*005c*/ 	.word	0x00000000
        /*0060*/ 	.short	0x0003
        /*0062*/ 	.short	0x0010
        /*0064*/ 	.byte	0x00, 0xf5, 0x21, 0x00


	//----- nvinfo : EIATTR_KPARAM_INFO
	.align		4
.L_8401:
        /*0068*/ 	.byte	0x04, 0x17
        /*006a*/ 	.short	(.L_8403 - .L_8402)
.L_8402:
        /*006c*/ 	.word	0x00000000
        /*0070*/ 	.short	0x0002
        /*0072*/ 	.short	0x0008
        /*0074*/ 	.byte	0x00, 0xf0, 0x11, 0x00


	//----- nvinfo : EIATTR_KPARAM_INFO
	.align		4
.L_8403:
        /*0078*/ 	.byte	0x04, 0x17
        /*007a*/ 	.short	(.L_8405 - .L_8404)
.L_8404:
        /*007c*/ 	.word	0x00000000
        /*0080*/ 	.short	0x0001
        /*0082*/ 	.short	0x0004
        /*0084*/ 	.byte	0x00, 0xf0, 0x11, 0x00


	//----- nvinfo : EIATTR_KPARAM_INFO
	.align		4
.L_8405:
        /*0088*/ 	.byte	0x04, 0x17
        /*008a*/ 	.short	(.L_8407 - .L_8406)
.L_8406:
        /*008c*/ 	.word	0x00000000
        /*0090*/ 	.short	0x0000
        /*0092*/ 	.short	0x0000
        /*0094*/ 	.byte	0x00, 0xf0, 0x11, 0x00


	//----- nvinfo : EIATTR_SPARSE_MMA_MASK
	.align		4
.L_8407:
        /*0098*/ 	.byte	0x03, 0x50
        /*009a*/ 	.short	0x0000


	//----- nvinfo : EIATTR_MAXREG_COUNT
	.align		4
        /*009c*/ 	.byte	0x03, 0x1b
        /*009e*/ 	.short	0x00ff


	//----- nvinfo : EIATTR_NUM_BARRIERS
	.align		4
        /*00a0*/ 	.byte	0x02, 0x4c
        /*00a2*/ 	.byte	0x01
	.zero		1


	//----- nvinfo : EIATTR_MERCURY_ISA_VERSION
	.align		4
        /*00a4*/ 	.byte	0x03, 0x5f
        /*00a6*/ 	.short	0x0101


	//----- nvinfo : EIATTR_COOP_GROUP_MASK_REGIDS
	.align		4
        /*00a8*/ 	.byte	0x04, 0x29
        /*00aa*/ 	.short	(.L_8409 - .L_8408)


	//   ....[0]....
.L_8408:
        /*00ac*/ 	.word	0xffffffff


	//   ....[1]....
        /*00b0*/ 	.word	0xffffffff


	//   ....[2]....
        /*00b4*/ 	.word	0xffffffff


	//   ....[3]....
        /*00b8*/ 	.word	0xffffffff


	//   ....[4]....
        /*00bc*/ 	.word	0xffffffff


	//   ....[5]....
        /*00c0*/ 	.word	0xffffffff


	//   ....[6]....
        /*00c4*/ 	.word	0xffffffff


	//   ....[7]....
        /*00c8*/ 	.word	0xffffffff


	//   ....[8]....
        /*00cc*/ 	.word	0xffffffff


	//   ....[9]....
        /*00d0*/ 	.word	0xffffffff


	//   ....[10]....
        /*00d4*/ 	.word	0xffffffff


	//   ....[11]....
        /*00d8*/ 	.word	0xffffffff


	//   ....[12]....
        /*00dc*/ 	.word	0xffffffff


	//   ....[13]....
        /*00e0*/ 	.word	0xffffffff


	//   ....[14]....
        /*00e4*/ 	.word	0xffffffff


	//   ....[15]....
        /*00e8*/ 	.word	0xffffffff


	//   ....[16]....
        /*00ec*/ 	.word	0x0500001d


	//   ....[17]....
        /*00f0*/ 	.word	0x0500001d


	//   ....[18]....
        /*00f4*/ 	.word	0x0500001d


	//   ....[19]....
        /*00f8*/ 	.word	0x0500001d


	//   ....[20]....
        /*00fc*/ 	.word	0x0500001d


	//   ....[21]....
        /*0100*/ 	.word	0x0500001d


	//   ....[22]....
        /*0104*/ 	.word	0x0500001d


	//   ....[23]....
        /*0108*/ 	.word	0x0500001d


	//   ....[24]....
        /*010c*/ 	.word	0x0500001d


	//   ....[25]....
        /*0110*/ 	.word	0x0500001d


	//   ....[26]....
        /*0114*/ 	.word	0x0500001d


	//   ....[27]....
        /*0118*/ 	.word	0x0500001d


	//   ....[28]....
        /*011c*/ 	.word	0x0500001d


	//   ....[29]....
        /*0120*/ 	.word	0x0500001d


	//   ....[30]....
        /*0124*/ 	.word	0x0500001d


	//   ....[31]....
        /*0128*/ 	.word	0x0500001d


	//----- nvinfo : EIATTR_COOP_GROUP_INSTR_OFFSETS
	.align		4
.L_8409:
        /*012c*/ 	.byte	0x04, 0x28
        /*012e*/ 	.short	(.L_8411 - .L_8410)


	//   ....[0]....
.L_8410:
        /*0130*/ 	.word	0x000021e0


	//   ....[1]....
        /*0134*/ 	.word	0x00002240


	//   ....[2]....
        /*0138*/ 	.word	0x000022a0


	//   ....[3]....
        /*013c*/ 	.word	0x00002300


	//   ....[4]....
        /*0140*/ 	.word	0x00002360


	//   ....[5]....
        /*0144*/ 	.word	0x000023c0


	//   ....[6]....
        /*0148*/ 	.word	0x00002420


	//   ....[7]....
        /*014c*/ 	.word	0x00002480


	//   ....[8]....
        /*0150*/ 	.word	0x000024e0


	//   ....[9]....
        /*0154*/ 	.word	0x00002540


	//   ....[10]....
        /*0158*/ 	.word	0x000025a0


	//   ....[11]....
        /*015c*/ 	.word	0x00002600


	//   ....[12]....
        /*0160*/ 	.word	0x00002660


	//   ....[13]....
        /*0164*/ 	.word	0x000026c0


	//   ....[14]....
        /*0168*/ 	.word	0x00002720


	//   ....[15]....
        /*016c*/ 	.word	0x00002780


	//   ....[16]....
        /*0170*/ 	.word	0x00003720


	//   ....[17]....
        /*0174*/ 	.word	0x000037c0


	//   ....[18]....
        /*0178*/ 	.word	0x00003850


	//   ....[19]....
        /*017c*/ 	.word	0x000038e0


	//   ....[20]....
        /*0180*/ 	.word	0x00003970


	//   ....[21]....
        /*0184*/ 	.word	0x00003a00


	//   ....[22]....
        /*0188*/ 	.word	0x00003a90


	//   ....[23]....
        /*018c*/ 	.word	0x00003b20


	//   ....[24]....
        /*0190*/ 	.word	0x00003bb0


	//   ....[25]....
        /*0194*/ 	.word	0x00003c40


	//   ....[26]....
        /*0198*/ 	.word	0x00003cd0


	//   ....[27]....
        /*019c*/ 	.word	0x00003d60


	//   ....[28]....
        /*01a0*/ 	.word	0x00003df0


	//   ....[29]....
        /*01a4*/ 	.word	0x00003e80


	//   ....[30]....
        /*01a8*/ 	.word	0x00003f10


	//   ....[31]....
        /*01ac*/ 	.word	0x00003fa0


	//----- nvinfo : EIATTR_VRC_CTA_INIT_COUNT
	.align		4
.L_8411:
        /*01b0*/ 	.byte	0x02, 0x4a
	.zero		1
	.zero		1


	//----- nvinfo : EIATTR_EXIT_INSTR_OFFSETS
	.align		4
        /*01b4*/ 	.byte	0x04, 0x1c
        /*01b6*/ 	.short	(.L_8413 - .L_8412)


	//   ....[0]....
.L_8412:
        /*01b8*/ 	.word	0x000006e0


	//   ....[1]....
        /*01bc*/ 	.word	0x000036c0


	//----- nvinfo : EIATTR_MAX_THREADS
	.align		4
.L_8413:
        /*01c0*/ 	.byte	0x04, 0x05
        /*01c2*/ 	.short	(.L_8415 - .L_8414)
.L_8414:
        /*01c4*/ 	.word	0x00000080
        /*01c8*/ 	.word	0x00000001
        /*01cc*/ 	.word	0x00000001


	//----- nvinfo : EIATTR_CRS_STACK_SIZE
	.align		4
.L_8415:
        /*01d0*/ 	.byte	0x04, 0x1e
        /*01d2*/ 	.short	(.L_8417 - .L_8416)
.L_8416:
        /*01d4*/ 	.word	0x00000000


	//----- nvinfo : EIATTR_CBANK_PARAM_SIZE
	.align		4
.L_8417:
        /*01d8*/ 	.byte	0x03, 0x19
        /*01da*/ 	.short	0x0034


	//----- nvinfo : EIATTR_PARAM_CBANK
	.align		4
        /*01dc*/ 	.byte	0x04, 0x0a
        /*01de*/ 	.short	(.L_8419 - .L_8418)
	.align		4
.L_8418:
        /*01e0*/ 	.word	index@(.nv.constant0._Z9cuda_gemmIiLi128ELi4ELi1ELi1024ELi16ELi16ELi64ELi1ELi0EEviiiPT_S1_S1_iii)
        /*01e4*/ 	.short	0x0380
        /*01e6*/ 	.short	0x0034


	//----- nvinfo : EIATTR_SW_WAR
	.align		4
.L_8419:
        /*01e8*/ 	.byte	0x04, 0x36
        /*01ea*/ 	.short	(.L_8421 - .L_8420)
.L_8420:
        /*01ec*/ 	.word	0x00000008
.L_8421:


//--------------------- .nv.info._Z9cuda_gemmIiLi128ELi4ELi1ELi1024ELi16ELi16ELi64ELi0ELi1EEviiiPT_S1_S1_iii --------------------------
	.section	.nv.info._Z9cuda_gemmIiLi128ELi4ELi1ELi1024ELi16ELi16ELi64ELi0ELi1EEviiiPT_S1_S1_iii,"",@"SHT_CUDA_INFO"
	.sectionflags	@""
	.align	4


	//----- nvinfo : EIATTR_CUDA_API_VERSION
	.align		4
        /*0000*/ 	.byte	0x04, 0x37
        /*0002*/ 	.short	(.L_8423 - .L_8422)
.L_8422:
        /*0004*/ 	.word	0x00000082


	//----- nvinfo : EIATTR_KPARAM_INFO
	.align		4
.L_8423:
        /*0008*/ 	.byte	0x04, 0x17
        /*000a*/ 	.short	(.L_8425 - .L_8424)
.L_8424:
        /*000c*/ 	.word	0x00000000
        /*0010*/ 	.short	0x0008
        /*0012*/ 	.short	0x0030
        /*0014*/ 	.byte	0x00, 0xf0, 0x11, 0x00


	//----- nvinfo : EIATTR_KPARAM_INFO
	.align		4
.L_8425:
        /*0018*/ 	.byte	0x04, 0x17
        /*001a*/ 	.short	(.L_8427 - .L_8426)
.L_8426:
        /*001c*/ 	.word	0x00000000
        /*0020*/ 	.short	0x0007
        /*0022*/ 	.short	0x002c
        /*0024*/ 	.byte	0x00, 0xf0, 0x11, 0x00


	//----- nvinfo : EIATTR_KPARAM_INFO
	.align		4
.L_8427:
        /*0028*/ 	.byte	0x04, 0x17
        /*002a*/ 	.short	(.L_8429 - .L_8428)
.L_8428:
        /*002c*/ 	.word	0x00000000
        /*0030*/ 	.short	0x0006
        /*0032*/ 	.short	0x0028
        /*0034*/ 	.byte	0x00, 0xf0, 0x11, 0x00


	//----- nvinfo : EIATTR_KPARAM_INFO
	.align		4
.L_8429:
        /*0038*/ 	.byte	0x04, 0x17
        /*003a*/ 	.short	(.L_8431 - .L_8430)
.L_8430:
        /*003c*/ 	.word	0x00000000
        /*0040*/ 	.short	0x0005
        /*0042*/ 	.short	0x0020
        /*0044*/ 	.byte	0x00, 0xf5, 0x21, 0x00


	//----- nvinfo : EIATTR_KPARAM_INFO
	.align		4
.L_8431:
        /*0048*/ 	.byte	0x04, 0x17
        /*004a*/ 	.short	(.L_8433 - .L_8432)
.L_8432:
        /*004c*/ 	.word	0x00000000
        /*0050*/ 	.short	0x0004
        /*0052*/ 	.short	0x0018
        /*0054*/ 	.byte	0x00, 0xf5, 0x21, 0x00


	//----- nvinfo : EIATTR_KPARAM_INFO
	.align		4
.L_8433:
        /*0058*/ 	.byte	0x04, 0x17
        /*005a*/ 	.short	(.L_8435 - .L_8434)
.L_8434:
        /*005c*/ 	.word	0x00000000
        /*0060*/ 	.short	0x0003
        /*0062*/ 	.short	0x0010
        /*0064*/ 	.byte	0x00, 0xf5, 0x21, 0x00


	//----- nvinfo : EIATTR_KPARAM_INFO
	.align		4
.L_8435:
        /*0068*/ 	.byte	0x04, 0x17
        /*006a*/ 	.short	(.L_8437 - .L_8436)
.L_8436:
        /*006c*/ 	.word	0x00000000
        /*0070*/ 	.short	0x0002
        /*0072*/ 	.short	0x0008
        /*0074*/ 	.byte	0x00, 0xf0, 0x11, 0x00


	//----- nvinfo : EIATTR_KPARAM_INFO
	.align		4
.L_8437:
        /*0078*/ 	.byte	0x04, 0x17
        /*007a*/ 	.short	(.L_8439 - .L_8438)
.L_8438:
        /*007c*/ 	.word	0x00000000
        /*0080*/ 	.short	0x0001
        /*0082*/ 	.short	0x0004
        /*0084*/ 	.byte	0x00, 0xf0, 0x11, 0x00


	//----- nvinfo : EIATTR_KPARAM_INFO
	.align		4
.L_8439:
        /*0088*/ 	.byte	0x04, 0x17
        /*008a*/ 	.short	(.L_8441 - .L_8440)
.L_8440:
        /*008c*/ 	.word	0x00000000
        /*0090*/ 	.short	0x0000
        /*0092*/ 	.short	0x0000
        /*0094*/ 	.byte	0x00, 0xf0, 0x11, 0x00


	//----- nvinfo : EIATTR_SPARSE_MMA_MASK
	.align		4
.L_8441:
        /*0098*/ 	.byte	0x03, 0x50
        /*009a*/ 	.short	0x0000


	//----- nvinfo : EIATTR_MAXREG_COUNT
	.align		4
        /*009c*/ 	.byte	0x03, 0x1b
        /*009e*/ 	.short	0x00ff


	//----- nvinfo : EIATTR_NUM_BARRIERS
	.align		4
        /*00a0*/ 	.byte	0x02, 0x4c
        /*00a2*/ 	.byte	0x01
	.zero		1


	//----- nvinfo : EIATTR_MERCURY_ISA_VERSION
	.align		4
        /*00a4*/ 	.byte	0x03, 0x5f
        /*00a6*/ 	.short	0x0101


	//----- nvinfo : EIATTR_COOP_GROUP_MASK_REGIDS
	.align		4
        /*00a8*/ 	.byte	0x04, 0x29
        /*00aa*/ 	.short	(.L_8443 - .L_8442)


	//   ....[0]....
.L_8442:
        /*00ac*/ 	.word	0xffffffff


	//   ....[1]....
        /*00b0*/ 	.word	0xffffffff


	//   ....[2]....
        /*00b4*/ 	.word	0xffffffff


	//   ....[3]....
        /*00b8*/ 	.word	0xffffffff


	//   ....[4]....
        /*00bc*/ 	.word	0xffffffff


	//   ....[5]....
        /*00c0*/ 	.word	0xffffffff


	//   ....[6]....
        /*00c4*/ 	.word	0xffffffff


	//   ....[7]....
        /*00c8*/ 	.word	0xffffffff


	//   ....[8]....
        /*00cc*/ 	.word	0xffffffff


	//   ....[9]....
        /*00d0*/ 	.word	0xffffffff


	//   ....[10]....
        /*00d4*/ 	.word	0xffffffff


	//   ....[11]....
        /*00d8*/ 	.word	0xffffffff


	//   ....[12]....
        /*00dc*/ 	.word	0xffffffff


	//   ....[13]....
        /*00e0*/ 	.word	0xffffffff


	//   ....[14]....
        /*00e4*/ 	.word	0xffffffff


	//   ....[15]....
        /*00e8*/ 	.word	0xffffffff


	//   ....[16]....
        /*00ec*/ 	.word	0xffffffff


	//   ....[17]....
        /*00f0*/ 	.word	0xffffffff


	//   ....[18]....
        /*00f4*/ 	.word	0xffffffff


	//   ....[19]....
        /*00f8*/ 	.word	0xffffffff


	//   ....[20]....
        /*00fc*/ 	.word	0xffffffff


	//   ....[21]....
        /*0100*/ 	.word	0xffffffff


	//   ....[22]....
        /*0104*/ 	.word	0xffffffff


	//   ....[23]....
        /*0108*/ 	.word	0xffffffff


	//   ....[24]....
        /*010c*/ 	.word	0xffffffff


	//   ....[25]....
        /*0110*/ 	.word	0xffffffff


	//   ....[26]....
        /*0114*/ 	.word	0xffffffff


	//   ....[27]....
        /*0118*/ 	.word	0xffffffff


	//   ....[28]....
        /*011c*/ 	.word	0xffffffff


	//   ....[29]....
        /*0120*/ 	.word	0xffffffff


	//   ....[30]....
        /*0124*/ 	.word	0xffffffff


	//   ....[31]....
        /*0128*/ 	.word	0xffffffff


	//   ....[32]....
        /*012c*/ 	.word	0xffffffff


	//   ....[33]....
        /*0130*/ 	.word	0xffffffff


	//   ....[34]....
        /*0134*/ 	.word	0xffffffff


	//   ....[35]....
        /*0138*/ 	.word	0xffffffff


	//   ....[36]....
        /*013c*/ 	.word	0xffffffff


	//   ....[37]....
        /*0140*/ 	.word	0xffffffff


	//   ....[38]....
        /*0144*/ 	.word	0xffffffff


	//   ....[39]....
        /*0148*/ 	.word	0xffffffff


	//   ....[40]....
        /*014c*/ 	.word	0xffffffff


	//   ....[41]....
        /*0150*/ 	.word	0xffffffff


	//   ....[42]....
        /*0154*/ 	.word	0xffffffff


	//   ....[43]....
        /*0158*/ 	.word	0xffffffff


	//   ....[44]....
        /*015c*/ 	.word	0xffffffff


	//   ....[45]....
        /*0160*/ 	.word	0xffffffff


	//   ....[46]....
        /*0164*/ 	.word	0xffffffff


	//   ....[47]....
        /*0168*/ 	.word	0xffffffff


	//   ....[48]....
        /*016c*/ 	.word	0xffffffff


	//   ....[49]....
        /*0170*/ 	.word	0xffffffff


	//   ....[50]....
        /*0174*/ 	.word	0xffffffff


	//   ....[51]....
        /*0178*/ 	.word	0xffffffff


	//   ....[52]....
        /*017c*/ 	.word	0xffffffff


	//   ....[53]....
        /*0180*/ 	.word	0xffffffff


	//   ....[54]....
        /*0184*/ 	.word	0xffffffff


	//   ....[55]....
        /*0188*/ 	.word	0xffffffff


	//   ....[56]....
        /*018c*/ 	.word	0xffffffff


	//   ....[57]....
        /*0190*/ 	.word	0xffffffff


	//   ....[58]....
        /*0194*/ 	.word	0xffffffff


	//   ....[59]....
        /*0198*/ 	.word	0xffffffff


	//   ....[60]....
        /*019c*/ 	.word	0xffffffff


	//   ....[61]....
        /*01a0*/ 	.word	0xffffffff


	//   ....[62]....
        /*01a4*/ 	.word	0xffffffff


	//   ....[63]....
        /*01a8*/ 	.word	0xffffffff


	//   ....[64]....
        /*01ac*/ 	.word	0xffffffff


	//   ....[65]....
        /*01b0*/ 	.word	0xffffffff


	//   ....[66]....
        /*01b4*/ 	.word	0xffffffff


	//   ....[67]....
        /*01b8*/ 	.word	0xffffffff


	//   ....[68]....
        /*01bc*/ 	.word	0xffffffff


	//   ....[69]....
        /*01c0*/ 	.word	0xffffffff


	//   ....[70]....
        /*01c4*/ 	.word	0xffffffff


	//   ....[71]....
        /*01c8*/ 	.word	0xffffffff


	//   ....[72]....
        /*01cc*/ 	.word	0xffffffff


	//   ....[73]....
        /*01d0*/ 	.word	0xffffffff


	//   ....[74]....
        /*01d4*/ 	.word	0xffffffff


	//   ....[75]....
        /*01d8*/ 	.word	0xffffffff


	//   ....[76]....
        /*01dc*/ 	.word	0xffffffff


	//   ....[77]....
        /*01e0*/ 	.word	0xffffffff


	//   ....[78]....
        /*01e4*/ 	.word	0xffffffff


	//   ....[79]....
        /*01e8*/ 	.word	0xffffffff


	//   ....[80]....
        /*01ec*/ 	.word	0xffffffff


	//   ....[81]....
        /*01f0*/ 	.word	0xffffffff


	//   ....[82]....
        /*01f4*/ 	.word	0xffffffff


	//   ....[83]....
        /*01f8*/ 	.word	0xffffffff


	//   ....[84]....
        /*01fc*/ 	.word	0xffffffff


	//   ....[85]....
        /*0200*/ 	.word	0xffffffff


	//   ....[86]....
        /*0204*/ 	.word	0xffffffff


	//   ....[87]....
        /*0208*/ 	.word	0xffffffff


	//   ....[88]....
        /*020c*/ 	.word	0xffffffff


	//   ....[89]....
        /*0210*/ 	.word	0xffffffff


	//   ....[90]....
        /*0214*/ 	.word	0xffffffff


	//   ....[91]....
        /*0218*/ 	.word	0xffffffff


	//   ....[92]....
        /*021c*/ 	.word	0xffffffff


	//   ....[93]....
        /*0220*/ 	.word	0xffffffff


	//   ....[94]....
        /*0224*/ 	.word	0xffffffff


	//   ....[95]....
        /*0228*/ 	.word	0xffffffff


	//   ....[96]....
        /*022c*/ 	.word	0xffffffff


	//   ....[97]....
        /*0230*/ 	.word	0xffffffff


	//   ....[98]....
        /*0234*/ 	.word	0xffffffff


	//   ....[99]....
        /*0238*/ 	.word	0xffffffff


	//   ....[100]....
        /*023c*/ 	.word	0xffffffff


	//   ....[101]....
        /*0240*/ 	.word	0xffffffff


	//   ....[102]....
        /*0244*/ 	.word	0xffffffff


	//   ....[103]....
        /*0248*/ 	.word	0xffffffff


	//   ....[104]....
        /*024c*/ 	.word	0xffffffff


	//   ....[105]....
        /*0250*/ 	.word	0xffffffff


	//   ....[106]....
        /*0254*/ 	.word	0xffffffff


	//   ....[107]....
        /*0258*/ 	.word	0xffffffff


	//   ....[108]....
        /*025c*/ 	.word	0xffffffff


	//   ....[109]....
        /*0260*/ 	.word	0xffffffff


	//   ....[110]....
        /*0264*/ 	.word	0xffffffff


	//   ....[111]....
        /*0268*/ 	.word	0xffffffff


	//   ....[112]....
        /*026c*/ 	.word	0xffffffff


	//   ....[113]....
        /*0270*/ 	.word	0xffffffff


	//   ....[114]....
        /*0274*/ 	.word	0xffffffff


	//   ....[115]....
        /*0278*/ 	.word	0xffffffff


	//   ....[116]....
        /*027c*/ 	.word	0xffffffff


	//   ....[117]....
        /*0280*/ 	.word	0xffffffff


	//   ....[118]....
        /*0284*/ 	.word	0xffffffff


	//   ....[119]....
        /*0288*/ 	.word	0xffffffff


	//   ....[120]....
        /*028c*/ 	.word	0xffffffff


	//   ....[121]....
        /*0290*/ 	.word	0xffffffff


	//   ....[122]....
        /*0294*/ 	.word	0xffffffff


	//   ....[123]....
        /*0298*/ 	.word	0xffffffff


	//   ....[124]....
        /*029c*/ 	.word	0xffffffff


	//   ....[125]....
        /*02a0*/ 	.word	0xffffffff


	//   ....[126]....
        /*02a4*/ 	.word	0xffffffff


	//   ....[127]....
        /*02a8*/ 	.word	0xffffffff


	//----- nvinfo : EIATTR_COOP_GROUP_INSTR_OFFSETS
	.align		4
.L_8443:
        /*02ac*/ 	.byte	0x04, 0x28
        /*02ae*/ 	.short	(.L_8445 - .L_8444)


	//   ....[0]....
.L_8444:
        /*02b0*/ 	.word	0x00001170


	//   ....[1]....
        /*02b4*/ 	.word	0x000011d0


	//   ....[2]....
        /*02b8*/ 	.word	0x00001240


	//   ....[3]....
        /*02bc*/ 	.word	0x000012a0


	//   ....[4]....
        /*02c0*/ 	.word	0x000012b0


	//   ....[5]....
        /*02c4*/ 	.word	0x000012c0


	//   ....[6]....
        /*02c8*/ 	.word	0x000012d0


	//   ....[7]....
        /*02cc*/ 	.word	0x000012f0


	//   ....[8]....
        /*02d0*/ 	.word	0x00001300


	//   ....[9]....
        /*02d4*/ 	.word	0x00001320


	//   ....[10]....
        /*02d8*/ 	.word	0x00001340


	//   ....[11]....
        /*02dc*/ 	.word	0x00001380


	//   ....[12]....
        /*02e0*/ 	.word	0x000013c0


	//   ....[13]....
        /*02e4*/ 	.word	0x000013d0


	//   ....[14]....
        /*02e8*/ 	.word	0x000013f0


	//   ....[15]....
        /*02ec*/ 	.word	0x00001410


	//   ....[16]....
        /*02f0*/ 	.word	0x00001430


	//   ....[17]....
        /*02f4*/ 	.word	0x00001460


	//   ....[18]....
        /*02f8*/ 	.word	0x00001480


	//   ....[19]....
        /*02fc*/ 	.word	0x000014b0


	//   ....[20]....
        /*0300*/ 	.word	0x000014d0


	//   ....[21]....
        /*0304*/ 	.word	0x00001500


	//   ....[22]....
        /*0308*/ 	.word	0x00001540


	//   ....[23]....
        /*030c*/ 	.word	0x00001560


	//   ....[24]....
        /*0310*/ 	.word	0x00001580


	//   ....[25]....
        /*0314*/ 	.word	0x00001590


	//   ....[26]....
        /*0318*/ 	.word	0x000015b0


	//   ....[27]....
        /*031c*/ 	.word	0x000015c0


	//   ....[28]....
        /*0320*/ 	.word	0x000015d0


	//   ....[29]....
        /*0324*/ 	.word	0x000015f0


	//   ....[30]....
        /*0328*/ 	.word	0x00001610


	//   ....[31]....
        /*032c*/ 	.word	0x00001640


	//   ....[32]....
        /*0330*/ 	.word	0x00001660


	//   ....[33]....
        /*0334*/ 	.word	0x00001680


	//   ....[34]....
        /*0338*/ 	.word	0x000016a0


	//   ....[35]....
        /*033c*/ 	.word	0x000016c0


	//   ....[36]....
        /*0340*/ 	.word	0x000016f0


	//   ....[37]....
        /*0344*/ 	.word	0x00001710


	//   ....[38]....
        /*0348*/ 	.word	0x00001730


	//   ....[39]....
        /*034c*/ 	.word	0x00001750


	//   ....[40]....
        /*0350*/ 	.word	0x00001770


	//   ....[41]....
        /*0354*/ 	.word	0x00001790


	//   ....[42]....
        /*0358*/ 	.word	0x000017e0


	//   ....[43]....
        /*035c*/ 	.word	0x000017f0


	//   ....[44]....
        /*0360*/ 	.word	0x00001800


	//   ....[45]....
        /*0364*/ 	.word	0x00001820


	//   ....[46]....
        /*0368*/ 	.word	0x00001840


	//   ....[47]....
        /*036c*/ 	.word	0x00001860


	//   ....[48]....
        /*0370*/ 	.word	0x00001890


	//   ....[49]....
        /*0374*/ 	.word	0x000018b0


	//   ....[50]....
        /*0378*/ 	.word	0x000018d0


	//   ....[51]....
        /*037c*/ 	.word	0x000018f0


	//   ....[52]....
        /*0380*/ 	.word	0x00001910


	//   ....[53]....
        /*0384*/ 	.word	0x00001930


	//   ....[54]....
        /*0388*/ 	.word	0x00001940


	//   ....[55]....
        /*038c*/ 	.word	0x00001960


	//   ....[56]....
        /*0390*/ 	.word	0x00001980


	//   ....[57]....
        /*0394*/ 	.word	0x000019d0


	//   ....[58]....
        /*0398*/ 	.word	0x000019f0


	//   ....[59]....
        /*039c*/ 	.word	0x00001a20


	//   ....[60]....
        /*03a0*/ 	.word	0x00001a40


	//   ....[61]....
        /*03a4*/ 	.word	0x00001a60


	//   ....[62]....
        /*03a8*/ 	.word	0x00001a80


	//   ....[63]....
        /*03ac*/ 	.word	0x00001a90


	//   ....[64]....
        /*03b0*/ 	.word	0x00001aa0


	//   ....[65]....
        /*03b4*/ 	.word	0x00001ac0


	//   ....[66]....
        /*03b8*/ 	.word	0x00001ae0


	//   ....[67]....
        /*03bc*/ 	.word	0x00001b00


	//   ....[68]....
        /*03c0*/ 	.word	0x00001b20


	//   ....[69]....
        /*03c4*/ 	.word	0x00001b50


	//   ....[70]....
        /*03c8*/ 	.word	0x00001b70


	//   ....[71]....
        /*03cc*/ 	.word	0x00001b90


	//   ....[72]....
        /*03d0*/ 	.word	0x00001bb0


	//   ....[73]....
        /*03d4*/ 	.word	0x00001be0


	//   ....[74]....
        /*03d8*/ 	.word	0x00001c00


	//   ....[75]....
        /*03dc*/ 	.word	0x00001c20


	//   ....[76]....
        /*03e0*/ 	.word	0x00001c60


	//   ....[77]....
        /*03e4*/ 	.word	0x00001c80


	//   ....[78]....
        /*03e8*/ 	.word	0x00001ca0


	//   ....[79]....
        /*03ec*/ 	.word	0x00001cc0


	//   ....[80]....
        /*03f0*/ 	.word	0x00001cd0


	//   ....[81]....
        /*03f4*/ 	.word	0x00001ce0


	//   ....[82]....
        /*03f8*/ 	.word	0x00001cf0


	//   ....[83]....
        /*03fc*/ 	.word	0x00001d10


	//   ....[84]....
        /*0400*/ 	.word	0x00001d40


	//   ....[85]....
        /*0404*/ 	.word	0x00001d70


	//   ....[86]....
        /*0408*/ 	.word	0x00001d90


	//   ....[87]....
        /*040c*/ 	.word	0x00001db0


	//   ....[88]....
        /*0410*/ 	.word	0x00001dd0


	//   ....[89]....
        /*0414*/ 	.word	0x00001df0


	//   ....[90]....
        /*0418*/ 	.word	0x00001e10


	//   ....[91]....
        /*041c*/ 	.word	0x00001e30


	//   ....[92]....
        /*0420*/ 	.word	0x00001e50


	//   ....[93]....
        /*0424*/ 	.word	0x00001e70


	//   ....[94]....
        /*0428*/ 	.word	0x00001e90


	//   ....[95]....
        /*042c*/ 	.word	0x00001ed0


	//   ....[96]....
        /*0430*/ 	.word	0x00001f00


	//   ....[97]....
        /*0434*/ 	.word	0x00001f10


	//   ....[98]....
        /*0438*/ 	.word	0x00001f20


	//   ....[99]....
        /*043c*/ 	.word	0x00001f30


	//   ....[100]....
        /*0440*/ 	.word	0x00001f70


	//   ....[101]....
        /*0444*/ 	.word	0x00001f90


	//   ....[102]....
        /*0448*/ 	.word	0x00001fb0


	//   ....[103]....
        /*044c*/ 	.word	0x00001fd0


	//   ....[104]....
        /*0450*/ 	.word	0x00001ff0


	//   ....[105]....
        /*0454*/ 	.word	0x00002010


	//   ....[106]....
        /*0458*/ 	.word	0x00002030


	//   ....[107]....
        /*045c*/ 	.word	0x00002050


	//   ....[108]....
        /*0460*/ 	.word	0x00002070


	//   ....[109]....
        /*0464*/ 	.word	0x00002090


	//   ....[110]....
        /*0468*/ 	.word	0x000020d0


	//   ....[111]....
        /*046c*/ 	.word	0x000020e0


	//   ....[112]....
        /*0470*/ 	.word	0x00002110


	//   ....[113]....
        /*0474*/ 	.word	0x00002120


	//   ....[114]....
        /*0478*/ 	.word	0x00002130


	//   ....[115]....
        /*047c*/ 	.word	0x00002140


	//   ....[116]....
        /*0480*/ 	.word	0x00002150


	//   ....[117]....
        /*0484*/ 	.word	0x00002160


	//   ....[118]....
        /*0488*/ 	.word	0x00002180


	//   ....[119]....
        /*048c*/ 	.word	0x000021a0


	//   ....[120]....
        /*0490*/ 	.word	0x000021c0


	//   ....[121]....
        /*0494*/ 	.word	0x000021e0


	//   ....[122]....
        /*0498*/ 	.word	0x00002200


	//   ....[123]....
        /*049c*/ 	.word	0x00002220


	//   ....[124]....
        /*04a0*/ 	.word	0x00002230


	//   ....[125]....
        /*04a4*/ 	.word	0x00002250


	//   ....[126]....
        /*04a8*/ 	.word	0x00002260


	//   ....[127]....
        /*04ac*/ 	.word	0x00002290


	//----- nvinfo : EIATTR_VRC_CTA_INIT_COUNT
	.align		4
.L_8445:
        /*04b0*/ 	.byte	0x02, 0x4a
	.zero		1
	.zero		1


	//----- nvinfo : EIATTR_EXIT_INSTR_OFFSETS
	.align		4
        /*04b4*/ 	.byte	0x04, 0x1c
        /*04b6*/ 	.short	(.L_8447 - .L_8446)


	//   ....[0]....
.L_8446:
        /*04b8*/ 	.word	0x00000570


	//   ....[1]....
        /*04bc*/ 	.word	0x00002570


	//----- nvinfo : EIATTR_MAX_THREADS
	.align		4
.L_8447:
        /*04c0*/ 	.byte	0x04, 0x05
        /*04c2*/ 	.short	(.L_8449 - .L_8448)
.L_8448:
        /*04c4*/ 	.word	0x00000080
        /*04c8*/ 	.word	0x00000001
        /*04cc*/ 	.word	0x00000001


	//----- nvinfo : EIATTR_CRS_STACK_SIZE
	.align		4
.L_8449:
        /*04d0*/ 	.byte	0x04, 0x1e
        /*04d2*/ 	.short	(.L_8451 - .L_8450)
.L_8450:
        /*04d4*/ 	.word	0x00000000


	//----- nvinfo : EIATTR_CBANK_PARAM_SIZE
	.align		4
.L_8451:
        /*04d8*/ 	.byte	0x03, 0x19
        /*04da*/ 	.short	0x0034


	//----- nvinfo : EIATTR_PARAM_CBANK
	.align		4
        /*04dc*/ 	.byte	0x04, 0x0a
        /*04de*/ 	.short	(.L_8453 - .L_8452)
	.align		4
.L_8452:
        /*04e0*/ 	.word	index@(.nv.constant0._Z9cuda_gemmIiLi128ELi4ELi1ELi1024ELi16ELi16ELi64ELi0ELi1EEviiiPT_S1_S1_iii)
        /*04e4*/ 	.short	0x0380
        /*04e6*/ 	.short	0x0034


	//----- nvinfo : EIATTR_SW_WAR
	.align		4
.L_8453:
        /*04e8*/ 	.byte	0x04, 0x36
        /*04ea*/ 	.short	(.L_8455 - .L_8454)
.L_8454:
        /*04ec*/ 	.word	0x00000008
.L_8455:


//--------------------- .nv.info._Z9cuda_gemmIiLi128ELi4ELi1ELi1024ELi16ELi16ELi64ELi0ELi0EEviiiPT_S1_S1_iii --------------------------
	.section	.nv.info._Z9cuda_gemmIiLi128ELi4ELi1ELi1024ELi16ELi16ELi64ELi0ELi0EEviiiPT_S1_S1_iii,"",@"SHT_CUDA_INFO"
	.sectionflags	@""
	.align	4


	//----- nvinfo : EIATTR_CUDA_API_VERSION
	.align		4
        /*0000*/ 	.byte	0x04, 0x37
        /*0002*/ 	.short	(.L_8457 - .L_8456)
.L_8456:
        /*0004*/ 	.word	0x00000082


	//----- nvinfo : EIATTR_KPARAM_INFO
	.align		4
.L_8457:
        /*0008*/ 	.byte	0x04, 0x17
        /*000a*/ 	.short	(.L_8459 - .L_8458)
.L_8458:
        /*000c*/ 	.word	0x00000000
        /*0010*/ 	.short	0x0008
        /*0012*/ 	.short	0x0030
        /*0014*/ 	.byte	0x00, 0xf0, 0x11, 0x00


	//----- nvinfo : EIATTR_KPARAM_INFO
	.align		4
.L_8459:
        /*0018*/ 	.byte	0x04, 0x17
        /*001a*/ 	.short	(.L_8461 - .L_8460)
.L_8460:
        /*001c*/ 	.word	0x00000000
        /*0020*/ 	.short	0x0007
        /*0022*/ 	.short	0x002c
        /*0024*/ 	.byte	0x00, 0xf0, 0x11, 0x00


	//----- nvinfo : EIATTR_KPARAM_INFO
	.align		4
.L_8461:
        /*0028*/ 	.byte	0x04, 0x17
        /*002a*/ 	.short	(.L_8463 - .L_8462)
.L_8462:
        /*002c*/ 	.word	0x00000000
        /*0030*/ 	.short	0x0006
        /*0032*/ 	.short	0x0028
        /*0034*/ 	.byte	0x00, 0xf0, 0x11, 0x00


	//----- nvinfo : EIATTR_KPARAM_INFO
	.align		4
.L_8463:
        /*0038*/ 	.byte	0x04, 0x17
        /*003a*/ 	.short	(.L_8465 - .L_8464)
.L_8464:
        /*003c*/ 	.word	0x00000000
        /*0040*/ 	.short	0x0005
        /*0042*/ 	.short	0x0020
        /*0044*/ 	.byte	0x00, 0xf5, 0x21, 0x00


	//----- nvinfo : EIATTR_KPARAM_INFO
	.align		4
.L_8465:
        /*0048*/ 	.byte	0x04, 0x17
        /*004a*/ 	.short	(.L_8467 - .L_8466)
.L_8466:
        /*004c*/ 	.word	0x00000000
        /*0050*/ 	.short	0x0004
        /*0052*/ 	.short	0x0018
        /*0054*/ 	.byte	0x00, 0xf5, 0x21, 0x00


	//----- nvinfo : EIATTR_KPARAM_INFO
	.align		4
.L_8467:
        /*0058*/ 	.byte	0x04, 0x17
        /*005a*/ 	.short	(.L_8469 - .L_8468)
.L_8468:
        /*005c*/ 	.word	0x00000000
        /*0060*/ 	.short	0x0003
        /*0062*/ 	.short	0x0010
        /*0064*/ 	.byte	0x00, 0xf5, 0x21, 0x00


	//----- nvinfo : EIATTR_KPARAM_INFO
	.align		4
.L_8469:
        /*0068*/ 	.byte	0x04, 0x17
        /*006a*/ 	.short	(.L_8471 - .L_8470)
.L_8470:
        /*006c*/ 	.word	0x00000000
        /*0070*/ 	.short	0x0002
        /*0072*/ 	.short	0x0008
        /*0074*/ 	.byte	0x00, 0xf0, 0x11, 0x00


	//----- nvinfo : EIATTR_KPARAM_INFO
	.align		4
.L_8471:
        /*0078*/ 	.byte	0x04, 0x17
        /*007a*/ 	.short	(.L_8473 - .L_8472)
.L_8472:
        /*007c*/ 	.word	0x00000000
        /*0080*/ 	.short	0x0001
        /*0082*/ 	.short	0x0004
        /*0084*/ 	.byte	0x00, 0xf0, 0x11, 0x00


	//----- nvinfo : EIATTR_KPARAM_INFO
	.align		4
.L_8473:
        /*0088*/ 	.byte	0x04, 0x17
        /*008a*/ 	.short	(.L_8475 - .L_8474)
.L_8474:
        /*008c*/ 	.word	0x00000000
        /*0090*/ 	.short	0x0000
        /*0092*/ 	.short	0x0000
        /*0094*/ 	.byte	0x00, 0xf0, 0x11, 0x00


	//----- nvinfo : EIATTR_SPARSE_MMA_MASK
	.align		4
.L_8475:
        /*0098*/ 	.byte	0x03, 0x50
        /*009a*/ 	.short	0x0000


	//----- nvinfo : EIATTR_MAXREG_COUNT
	.align		4
        /*009c*/ 	.byte	0x03, 0x1b
        /*009e*/ 	.short	0x00ff


	//----- nvinfo : EIATTR_NUM_BARRIERS
	.align		4
        /*00a0*/ 	.byte	0x02, 0x4c
        /*00a2*/ 	.byte	0x01
	.zero		1


	//----- nvinfo : EIATTR_MERCURY_ISA_VERSION
	.align		4
        /*00a4*/ 	.byte	0x03, 0x5f
        /*00a6*/ 	.short	0x0101


	//----- nvinfo : EIATTR_COOP_GROUP_MASK_REGIDS
	.align		4
        /*00a8*/ 	.byte	0x04, 0x29
        /*00aa*/ 	.short	(.L_8477 - .L_8476)


	//   ....[0]....
.L_8476:
        /*00ac*/ 	.word	0xffffffff


	//   ....[1]....
        /*00b0*/ 	.word	0xffffffff


	//   ....[2]....
        /*00b4*/ 	.word	0xffffffff


	//   ....[3]....
        /*00b8*/ 	.word	0xffffffff


	//   ....[4]....
        /*00bc*/ 	.word	0xffffffff


	//   ....[5]....
        /*00c0*/ 	.word	0xffffffff


	//   ....[6]....
        /*00c4*/ 	.word	0xffffffff


	//   ....[7]....
        /*00c8*/ 	.word	0xffffffff


	//   ....[8]....
        /*00cc*/ 	.word	0xffffffff


	//   ....[9]....
        /*00d0*/ 	.word	0xffffffff


	//   ....[10]....
        /*00d4*/ 	.word	0xffffffff


	//   ....[11]....
        /*00d8*/ 	.word	0xffffffff


	//   ....[12]....
        /*00dc*/ 	.word	0xffffffff


	//   ....[13]....
        /*00e0*/ 	.word	0xffffffff


	//   ....[14]....
        /*00e4*/ 	.word	0xffffffff


	//   ....[15]....
        /*00e8*/ 	.word	0xffffffff


	//   ....[16]....
        /*00ec*/ 	.word	0x0500001c


	//   ....[17]....
        /*00f0*/ 	.word	0x0500001c


	//   ....[18]....
        /*00f4*/ 	.word	0x0500001c


	//   ....[19]....
        /*00f8*/ 	.word	0x0500001c


	//   ....[20]....
        /*00fc*/ 	.word	0x0500001c


	//   ....[21]....
        /*0100*/ 	.word	0x0500001c


	//   ....[22]....
        /*0104*/ 	.word	0x0500001c


	//   ....[23]....
        /*0108*/ 	.word	0x0500001c


	//   ....[24]....
        /*010c*/ 	.word	0x0500001c


	//   ....[25]....
        /*0110*/ 	.word	0x0500001c


	//   ....[26]....
        /*0114*/ 	.word	0x0500001c


	//   ....[27]....
        /*0118*/ 	.word	0x0500001c


	//   ....[28]....
        /*011c*/ 	.word	0x0500001c


	//   ....[29]....
        /*0120*/ 	.word	0x0500001c


	//   ....[30]....
        /*0124*/ 	.word	0x0500001c


	//   ....[31]....
        /*0128*/ 	.word	0x0500001c


	//----- nvinfo : EIATTR_COOP_GROUP_INSTR_OFFSETS
	.align		4
.L_8477:
        /*012c*/ 	.byte	0x04, 0x28
        /*012e*/ 	.short	(.L_8479 - .L_8478)


	//   ....[0]....
.L_8478:
        /*0130*/ 	.word	0x000022a0


	//   ....[1]....
        /*0134*/ 	.word	0x00002300


	//   ....[2]....
        /*0138*/ 	.word	0x00002360


	//   ....[3]....
        /*013c*/ 	.word	0x000023c0


	//   ....[4]....
        /*0140*/ 	.word	0x00002420


	//   ....[5]....
        /*0144*/ 	.word	0x00002480


	//   ....[6]....
        /*0148*/ 	.word	0x000024e0


	//   ....[7]....
        /*014c*/ 	.word	0x00002540


	//   ....[8]....
        /*0150*/ 	.word	0x000025a0


	//   ....[9]....
        /*0154*/ 	.word	0x00002600


	//   ....[10]....
        /*0158*/ 	.word	0x00002660


	//   ....[11]....
        /*015c*/ 	.word	0x000026c0


	//   ....[12]....
        /*0160*/ 	.word	0x00002720


	//   ....[13]....
        /*0164*/ 	.word	0x00002780


	//   ....[14]....
        /*0168*/ 	.word	0x000027e0


	//   ....[15]....
        /*016c*/ 	.word	0x00002840


	//   ....[16]....
        /*0170*/ 	.word	0x000038e0


	//   ....[17]....
        /*0174*/ 	.word	0x00003980


	//   ....[18]....
        /*0178*/ 	.word	0x00003a10


	//   ....[19]....
        /*017c*/ 	.word	0x00003ab0


	//   ....[20]....
        /*0180*/ 	.word	0x00003b40


	//   ....[21]....
        /*0184*/ 	.word	0x00003be0


	//   ....[22]....
        /*0188*/ 	.word	0x00003c70


	//   ....[23]....
        /*018c*/ 	.word	0x00003d10


	//   ....[24]....
        /*0190*/ 	.word	0x00003da0


	//   ....[25]....
        /*0194*/ 	.word	0x00003e40


	//   ....[26]....
        /*0198*/ 	.word	0x00003ed0


	//   ....[27]....
        /*019c*/ 	.word	0x00003f70


	//   ....[28]....
        /*01a0*/ 	.word	0x00004000


	//   ....[29]....
        /*01a4*/ 	.word	0x000040a0


	//   ....[30]....
        /*01a8*/ 	.word	0x00004130


	//   ....[31]....
        /*01ac*/ 	.word	0x000041d0


	//----- nvinfo : EIATTR_VRC_CTA_INIT_COUNT
	.align		4
.L_8479:
        /*01b0*/ 	.byte	0x02, 0x4a
	.zero		1
	.zero		1


	//----- nvinfo : EIATTR_EXIT_INSTR_OFFSETS
	.align		4
        /*01b4*/ 	.byte	0x04, 0x1c
        /*01b6*/ 	.short	(.L_8481 - .L_8480)


	//   ....[0]....
.L_8480:
        /*01b8*/ 	.word	0x00000710


	//   ....[1]....
        /*01bc*/ 	.word	0x00003880


	//----- nvinfo : EIATTR_MAX_THREADS
	.align		4
.L_8481:
        /*01c0*/ 	.byte	0x04, 0x05
        /*01c2*/ 	.short	(.L_8483 - .L_8482)
.L_8482:
        /*01c4*/ 	.word	0x00000080
        /*01c8*/ 	.word	0x00000001
        /*01cc*/ 	.word	0x00000001


	//----- nvinfo : EIATTR_CRS_STACK_SIZE
	.align		4
.L_8483:
        /*01d0*/ 	.byte	0x04, 0x1e
        /*01d2*/ 	.short	(.L_8485 - .L_8484)
.L_8484:
        /*01d4*/ 	.word	0x00000000


	//----- nvinfo : EIATTR_CBANK_PARAM_SIZE
	.align		4
.L_8485:
        /*01d8*/ 	.byte	0x03, 0x19
        /*01da*/ 	.short	0x0034


	//----- nvinfo : EIATTR_PARAM_CBANK
	.align		4
        /*01dc*/ 	.byte	0x04, 0x0a
        /*01de*/ 	.short	(.L_8487 - .L_8486)
	.align		4
.L_8486:
        /*01e0*/ 	.word	index@(.nv.constant0._Z9cuda_gemmIiLi128ELi4ELi1ELi1024ELi16ELi16ELi64ELi0ELi0EEviiiPT_S1_S1_iii)
        /*01e4*/ 	.short	0x0380
        /*01e6*/ 	.short	0x0034


	//----- nvinfo : EIATTR_SW_WAR
	.align		4
.L_8487:
        /*01e8*/ 	.byte	0x04, 0x36
        /*01ea*/ 	.short	(.L_8489 - .L_8488)
.L_8488:
        /*01ec*/ 	.word	0x00000008
.L_8489:


//--------------------- .nv.info._Z9cuda_gemmIiLi128ELi4ELi1ELi1024ELi8ELi8ELi64ELi1ELi1EEviiiPT_S1_S1_iii --------------------------
	.section	.nv.info._Z9cuda_gemmIiLi128ELi4ELi1ELi1024ELi8ELi8ELi64ELi1ELi1EEviiiPT_S1_S1_iii,"",@"SHT_CUDA_INFO"
	.sectionflags	@""
	.align	4


	//----- nvinfo : EIATTR_CUDA_API_VERSION
	.align		4
        /*0000*/ 	.byte	0x04, 0x37
        /*0002*/ 	.short	(.L_8491 - .L_8490)
.L_8490:
        /*0004*/ 	.word	0x00000082


	//----- nvinfo : EIATTR_KPARAM_INFO
	.align		4
.L_8491:
        /*0008*/ 	.byte	0x04, 0x17
        /*000a*/ 	.short	(.L_8493 - .L_8492)
.L_8492:
        /*000c*/ 	.word	0x00000000
        /*0010*/ 	.short	0x0008
        /*0012*/ 	.short	0x0030
        /*0014*/ 	.byte	0x00, 0xf0, 0x11, 0x00


	//----- nvinfo : EIATTR_KPARAM_INFO
	.align		4
.L_8493:
        /*0018*/ 	.byte	0x04, 0x17
        /*001a*/ 	.short	(.L_8495 - .L_8494)
.L_8494:
        /*001c*/ 	.word	0x00000000
        /*0020*/ 	.short	0x0007
        /*0022*/ 	.short	0x002c
        /*0024*/ 	.byte	0x00, 0xf0, 0x11, 0x00


	//----- nvinfo : EIATTR_KPARAM_INFO
	.align		4
.L_8495:
        /*0028*/ 	.byte	0x04, 0x17
        /*002a*/ 	.short	(.L_8497 - .L_8496)
.L_8496:
        /*002c*/ 	.word	0x00000000
        /*0030*/ 	.short	0x0006
        /*0032*/ 	.short	0x0028
        /*0034*/ 	.byte	0x00, 0xf0, 0x11, 0x00


	//----- nvinfo : EIATTR_KPARAM_INFO
	.align		4
.L_8497:
        /*0038*/ 	.byte	0x04, 0x17
        /*003a*/ 	.short	(.L_8499 - .L_8498)
.L_8498:
        /*003c*/ 	.word	0x00000000
        /*0040*/ 	.short	0x0005
        /*0042*/ 	.short	0x0020
        /*0044*/ 	.byte	0x00, 0xf5, 0x21, 0x00


	//----- nvinfo : EIATTR_KPARAM_INFO
	.align		4
.L_8499:
        /*0048*/ 	.byte	0x04, 0x17
        /*004a*/ 	.short	(.L_8501 - .L_8500)
.L_8500:
        /*004c*/ 	.word	0x00000000
        /*0050*/ 	.short	0x0004
        /*0052*/ 	.short	0x0018
        /*0054*/ 	.byte	0x00, 0xf5, 0x21, 0x00


	//----- nvinfo : EIATTR_KPARAM_INFO
	.align		4
.L_8501:
        /*0058*/ 	.byte	0x04, 0x17
        /*005a*/ 	.short	(.L_8503 - .L_8502)
.L_8502:
        /*005c*/ 	.word	0x00000000
        /*0060*/ 	.short	0x0003
        /*0062*/ 	.short	0x0010
        /*0064*/ 	.byte	0x00, 0xf5, 0x21, 0x00


	//----- nvinfo : EIATTR_KPARAM_INFO
	.align		4
.L_8503:
        /*0068*/ 	.byte	0x04, 0x17
        /*006a*/ 	.short	(.L_8505 - .L_8504)
.L_8504:
        /*006c*/ 	.word	0x00000000
        /*0070*/ 	.short	0x0002
        /*0072*/ 	.short	0x0008
        /*0074*/ 	.byte	0x00, 0xf0, 0x11, 0x00


	//----- nvinfo : EIATTR_KPARAM_INFO
	.align		4
.L_8505:
        /*0078*/ 	.byte	0x04, 0x17
        /*007a*/ 	.short	(.L_8507 - .L_8506)
.L_8506:
        /*007c*/ 	.word	0x00000000
        /*0080*/ 	.short	0x0001
        /*0082*/ 	.short	0x0004
        /*0084*/ 	.byte	0x00, 0xf0, 0x11, 0x00


	//----- nvinfo : EIATTR_KPARAM_INFO
	.align		4
.L_8507:
        /*0088*/ 	.byte	0x04, 0x17
        /*008a*/ 	.short	(.L_8509 - .L_8508)
.L_8508:
        /*008c*/ 	.word	0x00000000
        /*0090*/ 	.short	0x0000
        /*0092*/ 	.short	0x0000
        /*0094*/ 	.byte	0x00, 0xf0, 0x11, 0x00


	//----- nvinfo : EIATTR_SPARSE_MMA_MASK
	.align		4
.L_8509:
        /*0098*/ 	.byte	0x03, 0x50
        /*009a*/ 	.short	0x0000


	//----- nvinfo : EIATTR_MAXREG_COUNT
	.align		4
        /*009c*/ 	.byte	0x03, 0x1b
        /*009e*/ 	.short	0x00ff


	//----- nvinfo : EIATTR_NUM_BARRIERS
	.align		4
        /*00a0*/ 	.byte	0x02, 0x4c
        /*00a2*/ 	.byte	0x01
	.zero		1


	//----- nvinfo : EIATTR_MERCURY_ISA_VERSION
	.align		4
        /*00a4*/ 	.byte	0x03, 0x5f
        /*00a6*/ 	.short	0x0101


	//----- nvinfo : EIATTR_COOP_GROUP_MASK_REGIDS
	.align		4
        /*00a8*/ 	.byte	0x04, 0x29
        /*00aa*/ 	.short	(.L_8511 - .L_8510)


	//   ....[0]....
.L_8510:
        /*00ac*/ 	.word	0xffffffff


	//   ....[1]....
        /*00b0*/ 	.word	0xffffffff


	//   ....[2]....
        /*00b4*/ 	.word	0xffffffff


	//   ....[3]....
        /*00b8*/ 	.word	0xffffffff


	//   ....[4]....
        /*00bc*/ 	.word	0xffffffff


	//   ....[5]....
        /*00c0*/ 	.word	0xffffffff


	//   ....[6]....
        /*00c4*/ 	.word	0xffffffff


	//   ....[7]....
        /*00c8*/ 	.word	0xffffffff


	//   ....[8]....
        /*00cc*/ 	.word	0xffffffff


	//   ....[9]....
        /*00d0*/ 	.word	0xffffffff


	//   ....[10]....
        /*00d4*/ 	.word	0xffffffff


	//   ....[11]....
        /*00d8*/ 	.word	0xffffffff


	//   ....[12]....
        /*00dc*/ 	.word	0xffffffff


	//   ....[13]....
        /*00e0*/ 	.word	0xffffffff


	//   ....[14]....
        /*00e4*/ 	.word	0xffffffff


	//   ....[15]....
        /*00e8*/ 	.word	0xffffffff


	//   ....[16]....
        /*00ec*/ 	.word	0xffffffff


	//   ....[17]....
        /*00f0*/ 	.word	0xffffffff


	//   ....[18]....
        /*00f4*/ 	.word	0xffffffff


	//   ....[19]....
        /*00f8*/ 	.word	0xffffffff


	//   ....[20]....
        /*00fc*/ 	.word	0xffffffff


	//   ....[21]....
        /*0100*/ 	.word	0xffffffff


	//   ....[22]....
        /*0104*/ 	.word	0xffffffff


	//   ....[23]....
        /*0108*/ 	.word	0xffffffff


	//   ....[24]....
        /*010c*/ 	.word	0xffffffff


	//   ....[25]....
        /*0110*/ 	.word	0xffffffff


	//   ....[26]....
        /*0114*/ 	.word	0xffffffff


	//   ....[27]....
        /*0118*/ 	.word	0xffffffff


	//   ....[28]....
        /*011c*/ 	.word	0xffffffff


	//   ....[29]....
        /*0120*/ 	.word	0xffffffff


	//   ....[30]....
        /*0124*/ 	.word	0xffffffff


	//   ....[31]....
        /*0128*/ 	.word	0xffffffff


	//   ....[32]....
        /*012c*/ 	.word	0xffffffff


	//   ....[33]....
        /*0130*/ 	.word	0xffffffff


	//   ....[34]....
        /*0134*/ 	.word	0xffffffff


	//   ....[35]....
        /*0138*/ 	.word	0xffffffff


	//   ....[36]....
        /*013c*/ 	.word	0xffffffff


	//   ....[37]....
        /*0140*/ 	.word	0xffffffff


	//   ....[38]....
        /*0144*/ 	.word	0xffffffff


	//   ....[39]....
        /*0148*/ 	.word	0xffffffff


	//   ....[40]....
        /*014c*/ 	.word	0xffffffff


	//   ....[41]....
        /*0150*/ 	.word	0xffffffff


	//   ....[42]....
        /*0154*/ 	.word	0xffffffff


	//   ....[43]....
        /*0158*/ 	.word	0xffffffff


	//   ....[44]....
        /*015c*/ 	.word	0xffffffff


	//   ....[45]....
        /*0160*/ 	.word	0xffffffff


	//   ....[46]....
        /*0164*/ 	.word	0xffffffff


	//   ....[47]....
        /*0168*/ 	.word	0xffffffff


	//   ....[48]....
        /*016c*/ 	.word	0xffffffff


	//   ....[49]....
        /*0170*/ 	.word	0xffffffff


	//   ....[50]....
        /*0174*/ 	.word	0xffffffff


	//   ....[51]....
        /*0178*/ 	.word	0xffffffff


	//   ....[52]....
        /*017c*/ 	.word	0xffffffff


	//   ....[53]....
        /*0180*/ 	.word	0xffffffff


	//   ....[54]....
        /*0184*/ 	.word	0xffffffff


	//   ....[55]....
        /*0188*/ 	.word	0xffffffff


	//   ....[56]....
        /*018c*/ 	.word	0xffffffff


	//   ....[57]....
        /*0190*/ 	.word	0xffffffff


	//   ....[58]....
        /*0194*/ 	.word	0xffffffff


	//   ....[59]....
        /*0198*/ 	.word	0xffffffff


	//   ....[60]....
        /*019c*/ 	.word	0xffffffff


	//   ....[61]....
        /*01a0*/ 	.word	0xffffffff


	//   ....[62]....
        /*01a4*/ 	.word	0xffffffff


	//   ....[63]....
        /*01a8*/ 	.word	0xffffffff


	//----- nvinfo : EIATTR_COOP_GROUP_INSTR_OFFSETS
	.align		4
.L_8511:
        /*01ac*/ 	.byte	0x04, 0x28
        /*01ae*/ 	.short	(.L_8513 - .L_8512)


	//   ....[0]....
.L_8512:
        /*01b0*/ 	.word	0x00001060


	//   ....[1]....
        /*01b4*/ 	.word	0x00001070


	//   ....[2]....
        /*01b8*/ 	.word	0x00001080


	//   ....[3]....
        /*01bc*/ 	.word	0x00001090


	//   ....[4]....
        /*01c0*/ 	.word	0x000010a0


	//   ....[5]....
        /*01c4*/ 	.word	0x000010b0


	//   ....[6]....
        /*01c8*/ 	.word	0x000010d0


	//   ....[7]....
        /*01cc*/ 	.word	0x000010f0


	//   ....[8]....
        /*01d0*/ 	.word	0x00001110


	//   ....[9]....
        /*01d4*/ 	.word	0x00001130


	//   ....[10]....
        /*01d8*/ 	.word	0x00001140


	//   ....[11]....
        /*01dc*/ 	.word	0x00001160


	//   ....[12]....
        /*01e0*/ 	.word	0x000011e0


	//   ....[13]....
        /*01e4*/ 	.word	0x00001200


	//   ....[14]....
        /*01e8*/ 	.word	0x00001220


	//   ....[15]....
        /*01ec*/ 	.word	0x00001240


	//   ....[16]....
        /*01f0*/ 	.word	0x00001250


	//   ....[17]....
        /*01f4*/ 	.word	0x00001270


	//   ....[18]....
        /*01f8*/ 	.word	0x00001280


	//   ....[19]....
        /*01fc*/ 	.word	0x000012c0


	//   ....[20]....
        /*0200*/ 	.word	0x00001300


	//   ....[21]....
        /*0204*/ 	.word	0x00001330


	//   ....[22]....
        /*0208*/ 	.word	0x00001340


	//   ....[23]....
        /*020c*/ 	.word	0x00001350


	//   ....[24]....
        /*0210*/ 	.word	0x00001360


	//   ....[25]....
        /*0214*/ 	.word	0x00001380


	//   ....[26]....
        /*0218*/ 	.word	0x000013d0


	//   ....[27]....
        /*021c*/ 	.word	0x000013f0


	//   ....[28]....
        /*0220*/ 	.word	0x00001410


	//   ....[29]....
        /*0224*/ 	.word	0x00001430


	//   ....[30]....
        /*0228*/ 	.word	0x00001450


	//   ....[31]....
        /*022c*/ 	.word	0x00001470


	//   ....[32]....
        /*0230*/ 	.word	0x00001530


	//   ....[33]....
        /*0234*/ 	.word	0x00001550


	//   ....[34]....
        /*0238*/ 	.word	0x00001570


	//   ....[35]....
        /*023c*/ 	.word	0x00001590


	//   ....[36]....
        /*0240*/ 	.word	0x000015d0


	//   ....[37]....
        /*0244*/ 	.word	0x000015f0


	//   ....[38]....
        /*0248*/ 	.word	0x00001610


	//   ....[39]....
        /*024c*/ 	.word	0x00001630


	//   ....[40]....
        /*0250*/ 	.word	0x00001650


	//   ....[41]....
        /*0254*/ 	.word	0x00001670


	//   ....[42]....
        /*0258*/ 	.word	0x00001690


	//   ....[43]....
        /*025c*/ 	.word	0x000016d0


	//   ....[44]....
        /*0260*/ 	.word	0x000016f0


	//   ....[45]....
        /*0264*/ 	.word	0x00001710


	//   ....[46]....
        /*0268*/ 	.word	0x00001730


	//   ....[47]....
        /*026c*/ 	.word	0x00001750


	//   ....[48]....
        /*0270*/ 	.word	0x00001760


	//   ....[49]....
        /*0274*/ 	.word	0x00001770


	//   ....[50]....
        /*0278*/ 	.word	0x00001790


	//   ....[51]....
        /*027c*/ 	.word	0x000017b0


	//   ....[52]....
        /*0280*/ 	.word	0x000017e0


	//   ....[53]....
        /*0284*/ 	.word	0x00001800


	//   ....[54]....
        /*0288*/ 	.word	0x00001820


	//   ....[55]....
        /*028c*/ 	.word	0x00001860


	//   ....[56]....
        /*0290*/ 	.word	0x00001870


	//   ....[57]....
        /*0294*/ 	.word	0x00001890


	//   ....[58]....
        /*0298*/ 	.word	0x000018a0


	//   ....[59]....
        /*029c*/ 	.word	0x000018c0


	//   ....[60]....
        /*02a0*/ 	.word	0x00001900


	//   ....[61]....
        /*02a4*/ 	.word	0x00001910


	//   ....[62]....
        /*02a8*/ 	.word	0x00001930


	//   ....[63]....
        /*02ac*/ 	.word	0x00001950


	//----- nvinfo : EIATTR_VRC_CTA_INIT_COUNT
	.align		4
.L_8513:
        /*02b0*/ 	.byte	0x02, 0x4a
	.zero		1
	.zero		1


	//----- nvinfo : EIATTR_EXIT_INSTR_OFFSETS
	.align		4
        /*02b4*/ 	.byte	0x04, 0x1c
        /*02b6*/ 	.short	(.L_8515 - .L_8514)


	//   ....[0]....
.L_8514:
        /*02b8*/ 	.word	0x000006b0


	//   ....[1]....
        /*02bc*/ 	.word	0x000019c0


	//----- nvinfo : EIATTR_MAX_THREADS
	.align		4
.L_8515:
        /*02c0*/ 	.byte	0x04, 0x05
        /*02c2*/ 	.short	(.L_8517 - .L_8516)
.L_8516:
        /*02c4*/ 	.word	0x00000080
        /*02c8*/ 	.word	0x00000001
        /*02cc*/ 	.word	0x00000001


	//----- nvinfo : EIATTR_CRS_STACK_SIZE
	.align		4
.L_8517:
        /*02d0*/ 	.byte	0x04, 0x1e
        /*02d2*/ 	.short	(.L_8519 - .L_8518)
.L_8518:
        /*02d4*/ 	.word	0x00000000


	//----- nvinfo : EIATTR_CBANK_PARAM_SIZE
	.align		4
.L_8519:
        /*02d8*/ 	.byte	0x03, 0x19
        /*02da*/ 	.short	0x0034


	//----- nvinfo : EIATTR_PARAM_CBANK
	.align		4
        /*02dc*/ 	.byte	0x04, 0x0a
        /*02de*/ 	.short	(.L_8521 - .L_8520)
	.align		4
.L_8520:
        /*02e0*/ 	.word	index@(.nv.constant0._Z9cuda_gemmIiLi128ELi4ELi1ELi1024ELi8ELi8ELi64ELi1ELi1EEviiiPT_S1_S1_iii)
        /*02e4*/ 	.short	0x0380
        /*02e6*/ 	.short	0x0034


	//----- nvinfo : EIATTR_SW_WAR
	.align		4
.L_8521:
        /*02e8*/ 	.byte	0x04, 0x36
        /*02ea*/ 	.short	(.L_8523 - .L_8522)
.L_8522:
        /*02ec*/ 	.word	0x00000008
.L_8523:


//--------------------- .nv.info._Z9cuda_gemmIiLi128ELi4ELi1ELi1024ELi8ELi8ELi64ELi1ELi0EEviiiPT_S1_S1_iii --------------------------
	.section	.nv.info._Z9cuda_gemmIiLi128ELi4ELi1ELi1024ELi8ELi8ELi64ELi1ELi0EEviiiPT_S1_S1_iii,"",@"SHT_CUDA_INFO"
	.sectionflags	@""
	.align	4


	//----- nvinfo : EIATTR_CUDA_API_VERSION
	.align		4
        /*0000*/ 	.byte	0x04, 0x37
        /*0002*/ 	.short	(.L_8525 - .L_8524)
.L_8524:
        /*0004*/ 	.word	0x00000082


	//----- nvinfo : EIATTR_KPARAM_INFO
	.align		4
.L_8525:
        /*0008*/ 	.byte	0x04, 0x17
        /*000a*/ 	.short	(.L_8527 - .L_8526)
.L_8526:
        /*000c*/ 	.word	0x00000000
        /*0010*/ 	.short	0x0008
        /*0012*/ 	.short	0x0030
        /*0014*/ 	.byte	0x00, 0xf0, 0x11, 0x00


	//----- nvinfo : EIATTR_KPARAM_INFO
	.align		4
.L_8527:
        /*0018*/ 	.byte	0x04, 0x17
        /*001a*/ 	.short	(.L_8529 - .L_8528)
.L_8528:
        /*001c*/ 	.word	0x00000000
        /*0020*/ 	.short	0x0007
        /*0022*/ 	.short	0x002c
        /*0024*/ 	.byte	0x00, 0xf0, 0x11, 0x00


	//----- nvinfo : EIATTR_KPARAM_INFO
	.align		4
.L_8529:
        /*0028*/ 	.byte	0x04, 0x17
        /*002a*/ 	.short	(.L_8531 - .L_8530)
.L_8530:
        /*002c*/ 	.word	0x00000000
        /*0030*/ 	.short	0x0006
        /*0032*/ 	.short	0x0028
        /*0034*/ 	.byte	0x00, 0xf0, 0x11, 0x00


	//----- nvinfo : EIATTR_KPARAM_INFO
	.align		4
.L_8531:
        /*0038*/ 	.byte	0x04, 0x17
        /*003a*/ 	.short	(.L_8533 - .L_8532)
.L_8532:
        /*003c*/ 	.word	0x00000000
        /*0040*/ 	.short	0x0005
        /*0042*/ 	.short	0x0020
        /*0044*/ 	.byte	0x00, 0xf5, 0x21, 0x00


	//----- nvinfo : EIATTR_KPARAM_INFO
	.align		4
.L_8533:
        /*0048*/ 	.byte	0x04, 0x17
        /*004a*/ 	.short	(.L_8535 - .L_8534)
.L_8534:
        /*004c*/ 	.word	0x00000000
        /*0050*/ 	.short	0x0004
        /*0052*/ 	.short	0x0018
        /*0054*/ 	.byte	0x00, 0xf5, 0x21, 0x00


	//----- nvinfo : EIATTR_KPARAM_INFO
	.align		4
.L_8535:
        /*0058*/ 	.byte	0x04, 0x17
        /*005a*/ 	.short	(.L_8537 - .L_8536)
.L_8536:
        /*005c*/ 	.word	0x00000000
        /*0060*/ 	.short	0x0003
        /*0062*/ 	.short	0x0010
        /*0064*/ 	.byte	0x00, 0xf5, 0x21, 0x00


	//----- nvinfo : EIATTR_KPARAM_INFO
	.align		4
.L_8537:
        /*0068*/ 	.byte	0x04, 0x17
        /*006a*/ 	.short	(.L_8539 - .L_8538)
.L_8538:
        /*006c*/ 	.word	0x00000000
        /*0070*/ 	.short	0x0002
        /*0072*/ 	.short	0x0008
        /*0074*/ 	.byte	0x00, 0xf0, 0x11, 0x00


	//----- nvinfo : EIATTR_KPARAM_INFO
	.align		4
.L_8539:
        /*0078*/ 	.byte	0x04, 0x17
        /*007a*/ 	.short	(.L_8541 - .L_8540)
.L_8540:
        /*007c*/ 	.word	0x00000000
        /*0080*/ 	.short	0x0001
        /*0082*/ 	.short	0x0004
        /*0084*/ 	.byte	0x00, 0xf0, 0x11, 0x00


	//----- nvinfo : EIATTR_KPARAM_INFO
	.align		4
.L_8541:
        /*0088*/ 	.byte	0x04, 0x17
        /*008a*/ 	.short	(.L_8543 - .L_8542)
.L_8542:
        /*008c*/ 	.word	0x00000000
        /*0090*/ 	.short	0x0000
        /*0092*/ 	.short	0x0000
        /*0094*/ 	.byte	0x00, 0xf0, 0x11, 0x00


	//----- nvinfo : EIATTR_SPARSE_MMA_MASK
	.align		4
.L_8543:
        /*0098*/ 	.byte	0x03, 0x50
        /*009a*/ 	.short	0x0000


	//----- nvinfo : EIATTR_MAXREG_COUNT
	.align		4
        /*009c*/ 	.byte	0x03, 0x1b
        /*009e*/ 	.short	0x00ff


	//----- nvinfo : EIATTR_NUM_BARRIERS
	.align		4
        /*00a0*/ 	.byte	0x02, 0x4c
        /*00a2*/ 	.byte	0x01
	.zero		1


	//----- nvinfo : EIATTR_MERCURY_ISA_VERSION
	.align		4
        /*00a4*/ 	.byte	0x03, 0x5f
        /*00a6*/ 	.short	0x0101


	//----- nvinfo : EIATTR_COOP_GROUP_MASK_REGIDS
	.align		4
        /*00a8*/ 	.byte	0x04, 0x29
        /*00aa*/ 	.short	(.L_8545 - .L_8544)


	//   ....[0]....
.L_8544:
        /*00ac*/ 	.word	0xffffffff


	//   ....[1]....
        /*00b0*/ 	.word	0xffffffff


	//   ....[2]....
        /*00b4*/ 	.word	0xffffffff


	//   ....[3]....
        /*00b8*/ 	.word	0xffffffff


	//   ....[4]....
        /*00bc*/ 	.word	0xffffffff


	//   ....[5]....
        /*00c0*/ 	.word	0xffffffff


	//   ....[6]....
        /*00c4*/ 	.word	0xffffffff


	//   ....[7]....
        /*00c8*/ 	.word	0xffffffff


	//   ....[8]....
        /*00cc*/ 	.word	0x05000016


	//   ....[9]....
        /*00d0*/ 	.word	0x05000016


	//   ....[10]....
        /*00d4*/ 	.word	0x05000016


	//   ....[11]....
        /*00d8*/ 	.word	0x05000016


	//   ....[12]....
        /*00dc*/ 	.word	0x05000016


	//   ....[13]....
        /*00e0*/ 	.word	0x05000016


	//   ....[14]....
        /*00e4*/ 	.word	0x05000016


	//   ....[15]....
        /*00e8*/ 	.word	0x05000016


	//----- nvinfo : EIATTR_COOP_GROUP_INSTR_OFFSETS
	.align		4
.L_8545:
        /*00ec*/ 	.byte	0x04, 0x28
        /*00ee*/ 	.short	(.L_8547 - .L_8546)


	//   ....[0]....
.L_8546:
        /*00f0*/ 	.word	0x000018a0


	//   ....[1]....
        /*00f4*/ 	.word	0x00001900


	//   ....[2]....
        /*00f8*/ 	.word	0x00001960


	//   ....[3]....
        /*00fc*/ 	.word	0x000019c0


	//   ....[4]....
        /*0100*/ 	.word	0x00001a20


	//   ....[5]....
        /*0104*/ 	.word	0x00001a80


	//   ....[6]....
        /*0108*/ 	.word	0x00001ae0


	//   ....[7]....
        /*010c*/ 	.word	0x00001b40


	//   ....[8]....
        /*0110*/ 	.word	0x000028f0


	//   ....[9]....
        /*0114*/ 	.word	0x00002980


	//   ....[10]....
        /*0118*/ 	.word	0x00002a20


	//   ....[11]....
        /*011c*/ 	.word	0x00002ab0


	//   ....[12]....
        /*0120*/ 	.word	0x00002b50


	//   ....[13]....
        /*0124*/ 	.word	0x00002be0


	//   ....[14]....
        /*0128*/ 	.word	0x00002c80


	//   ....[15]....
        /*012c*/ 	.word	0x00002d10


	//----- nvinfo : EIATTR_VRC_CTA_INIT_COUNT
	.align		4
.L_8547:
        /*0130*/ 	.byte	0x02, 0x4a
	.zero		1
	.zero		1


	//----- nvinfo : EIATTR_EXIT_INSTR_OFFSETS
	.align		4
        /*0134*/ 	.byte	0x04, 0x1c
        /*0136*/ 	.short	(.L_8549 - .L_8548)


	//   ....[0]....
.L_8548:
        /*0138*/ 	.word	0x000006e0


	//   ....[1]....
        /*013c*/ 	.word	0x00002890


	//----- nvinfo : EIATTR_MAX_THREADS
	.align		4
.L_8549:
        /*0140*/ 	.byte	0x04, 0x05
        /*0142*/ 	.short	(.L_8551 - .L_8550)
.L_8550:
        /*0144*/ 	.word	0x00000080
        /*0148*/ 	.word	0x00000001
        /*014c*/ 	.word	0x00000001


	//----- nvinfo : EIATTR_CRS_STACK_SIZE
	.align		4
.L_8551:
        /*0150*/ 	.byte	0x04, 0x1e
        /*0152*/ 	.short	(.L_8553 - .L_8552)
.L_8552:
        /*0154*/ 	.word	0x00000000


	//----- nvinfo : EIATTR_CBANK_PARAM_SIZE
	.align		4
.L_8553:
        /*0158*/ 	.byte	0x03, 0x19
        /*015a*/ 	.short	0x0034


	//----- nvinfo : EIATTR_PARAM_CBANK
	.align		4
        /*015c*/ 	.byte	0x04, 0x0a
        /*015e*/ 	.short	(.L_8555 - .L_8554)
	.align		4
.L_8554:
        /*0160*/ 	.word	index@(.nv.constant0._Z9cuda_gemmIiLi128ELi4ELi1ELi1024ELi8ELi8ELi64ELi1ELi0EEviiiPT_S1_S1_iii)
        /*0164*/ 	.short	0x0380
        /*0166*/ 	.short	0x0034


	//----- nvinfo : EIATTR_SW_WAR
	.align		4
.L_8555:
        /*0168*/ 	.byte	0x04, 0x36
        /*016a*/ 	.short	(.L_8557 - .L_8556)
.L_8556:
        /*016c*/ 	.word	0x00000008
.L_8557:


//--------------------- .nv.info._Z9cuda_gemmIiLi128ELi4ELi1ELi1024ELi8ELi8ELi64ELi0ELi1EEviiiPT_S1_S1_iii --------------------------
	.section	.nv.info._Z9cuda_gemmIiLi128ELi4ELi1ELi1024ELi8ELi8ELi64ELi0ELi1EEviiiPT_S1_S1_iii,"",@"SHT_CUDA_INFO"
	.sectionflags	@""
	.align	4


	//----- nvinfo : EIATTR_CUDA_API_VERSION
	.align		4
        /*0000*/ 	.byte	0x04, 0x37
        /*0002*/ 	.short	(.L_8559 - .L_8558)
.L_8558:
        /*0004*/ 	.word	0x00000082


	//----- nvinfo : EIATTR_KPARAM_INFO
	.align		4
.L_8559:
        /*0008*/ 	.byte	0x04, 0x17
        /*000a*/ 	.short	(.L_8561 - .L_8560)
.L_8560:
        /*000c*/ 	.word	0x00000000
        /*0010*/ 	.short	0x0008
        /*0012*/ 	.short	0x0030
        /*0014*/ 	.byte	0x00, 0xf0, 0x11, 0x00


	//----- nvinfo : EIATTR_KPARAM_INFO
	.align		4
.L_8561:
        /*0018*/ 	.byte	0x04, 0x17
        /*001a*/ 	.short	(.L_8563 - .L_8562)
.L_8562:
        /*001c*/ 	.word	0x00000000
        /*0020*/ 	.short	0x0007
        /*0022*/ 	.short	0x002c
        /*0024*/ 	.byte	0x00, 0xf0, 0x11, 0x00


	//----- nvinfo : EIATTR_KPARAM_INFO
	.align		4
.L_8563:
        /*0028*/ 	.byte	0x04, 0x17
        /*002a*/ 	.short	(.L_8565 - .L_8564)
.L_8564:
        /*002c*/ 	.word	0x00000000
        /*0030*/ 	.short	0x0006
        /*0032*/ 	.short	0x0028
        /*0034*/ 	.byte	0x00, 0xf0, 0x11, 0x00


	//----- nvinfo : EIATTR_KPARAM_INFO
	.align		4
.L_8565:
        /*0038*/ 	.byte	0x04, 0x17
        /*003a*/ 	.short	(.L_8567 - .L_8566)
.L_8566:
        /*003c*/ 	.word	0x00000000
        /*0040*/ 	.short	0x0005
        /*0042*/ 	.short	0x0020
        /*0044*/ 	.byte	0x00, 0xf5, 0x21, 0x00


	//----- nvinfo : EIATTR_KPARAM_INFO
	.align		4
.L_8567:
        /*0048*/ 	.byte	0x04, 0x17
        /*004a*/ 	.short	(.L_8569 - .L_8568)
.L_8568:
        /*004c*/ 	.word	0x00000000
        /*0050*/ 	.short	0x0004
        /*0052*/ 	.short	0x0018
        /*0054*/ 	.byte	0x00, 0xf5, 0x21, 0x00


	//----- nvinfo : EIATTR_KPARAM_INFO
	.align		4
.L_8569:
        /*0058*/ 	.byte	0x04, 0x17
        /*005a*/ 	.short	(.L_8571 - .L_8570)
.L_8570:
        /*005c*/ 	.word	0x00000000
        /*0060*/ 	.short	0x0003
        /*0062*/ 	.short	0x0010
        /*0064*/ 	.byte	0x00, 0xf5, 0x21, 0x00


	//----- nvinfo : EIATTR_KPARAM_INFO
	.align		4
.L_8571:
        /*0068*/ 	.byte	0x04, 0x17
        /*006a*/ 	.short	(.L_8573 - .L_8572)
.L_8572:
        /*006c*/ 	.word	0x00000000
        /*0070*/ 	.short	0x0002
        /*0072*/ 	.short	0x0008
        /*0074*/ 	.byte	0x00, 0xf0, 0x11, 0x00


	//----- nvinfo : EIATTR_KPARAM_INFO
	.align		4
.L_8573:
        /*0078*/ 	.byte	0x04, 0x17
        /*007a*/ 	.short	(.L_8575 - .L_8574)
.L_8574:
        /*007c*/ 	.word	0x00000000
        /*0080*/ 	.short	0x0001
        /*0082*/ 	.short	0x0004
        /*0084*/ 	.byte	0x00, 0xf0, 0x11, 0x00


	//----- nvinfo : EIATTR_KPARAM_INFO
	.align		4
.L_8575:
        /*0088*/ 	.byte	0x04, 0x17
        /*008a*/ 	.short	(.L_8577 - .L_8576)
.L_8576:
        /*008c*/ 	.word	0x00000000
        /*0090*/ 	.short	0x0000
        /*0092*/ 	.short	0x0000
        /*0094*/ 	.byte	0x00, 0xf0, 0x11, 0x00


	//----- nvinfo : EIATTR_SPARSE_MMA_MASK
	.align		4
.L_8577:
        /*0098*/ 	.byte	0x03, 0x50
        /*009a*/ 	.short	0x0000


	//----- nvinfo : EIATTR_MAXREG_COUNT
	.align		4
        /*009c*/ 	.byte	0x03, 0x1b
        /*009e*/ 	.short	0x00ff


	//----- nvinfo : EIATTR_NUM_BARRIERS
	.align		4
        /*00a0*/ 	.byte	0x02, 0x4c
        /*00a2*/ 	.byte	0x01
	.zero		1


	//----- nvinfo : EIATTR_MERCURY_ISA_VERSION
	.align		4
        /*00a4*/ 	.byte	0x03, 0x5f
        /*00a6*/ 	.short	0x0101


	//----- nvinfo : EIATTR_COOP_GROUP_MASK_REGIDS
	.align		4
        /*00a8*/ 	.byte	0x04, 0x29
        /*00aa*/ 	.short	(.L_8579 - .L_8578)


	//   ....[0]....
.L_8578:
        /*00ac*/ 	.word	0xffffffff


	//   ....[1]....
        /*00b0*/ 	.word	0xffffffff


	//   ....[2]....
        /*00b4*/ 	.word	0xffffffff


	//   ....[3]....
        /*00b8*/ 	.word	0xffffffff


	//   ....[4]....
        /*00bc*/ 	.word	0xffffffff


	//   ....[5]....
        /*00c0*/ 	.word	0xffffffff


	//   ....[6]....
        /*00c4*/ 	.word	0xffffffff


	//   ....[7]....
        /*00c8*/ 	.word	0xffffffff


	//   ....[8]....
        /*00cc*/ 	.word	0xffffffff


	//   ....[9]....
        /*00d0*/ 	.word	0xffffffff


	//   ....[10]....
        /*00d4*/ 	.word	0xffffffff


	//   ....[11]....
        /*00d8*/ 	.word	0xffffffff


	//   ....[12]....
        /*00dc*/ 	.word	0xffffffff


	//   ....[13]....
        /*00e0*/ 	.word	0xffffffff


	//   ....[14]....
        /*00e4*/ 	.word	0xffffffff


	//   ....[15]....
        /*00e8*/ 	.word	0xffffffff


	//   ....[16]....
        /*00ec*/ 	.word	0xffffffff


	//   ....[17]....
        /*00f0*/ 	.word	0xffffffff


	//   ....[18]....
        /*00f4*/ 	.word	0xffffffff


	//   ....[19]....
        /*00f8*/ 	.word	0xffffffff


	//   ....[20]....
        /*00fc*/ 	.word	0xffffffff


	//   ....[21]....
        /*0100*/ 	.word	0xffffffff


	//   ....[22]....
        /*0104*/ 	.word	0xffffffff


	//   ....[23]....
        /*0108*/ 	.word	0xffffffff


	//   ....[24]....
        /*010c*/ 	.word	0xffffffff


	//   ....[25]....
        /*0110*/ 	.word	0xffffffff


	//   ....[26]....
        /*0114*/ 	.word	0xffffffff


	//   ....[27]....
        /*0118*/ 	.word	0xffffffff


	//   ....[28]....
        /*011c*/ 	.word	0xffffffff


	//   ....[29]....
        /*0120*/ 	.word	0xffffffff


	//   ....[30]....
        /*0124*/ 	.word	0xffffffff


	//   ....[31]....
        /*0128*/ 	.word	0xffffffff


	//   ....[32]....
        /*012c*/ 	.word	0xffffffff


	//   ....[33]....
        /*0130*/ 	.word	0xffffffff


	//   ....[34]....
        /*0134*/ 	.word	0xffffffff


	//   ....[35]....
        /*0138*/ 	.word	0xffffffff


	//   ....[36]....
        /*013c*/ 	.word	0xffffffff


	//   ....[37]....
        /*0140*/ 	.word	0xffffffff


	//   ....[38]....
        /*0144*/ 	.word	0xffffffff


	//   ....[39]....
        /*0148*/ 	.word	0xffffffff


	//   ....[40]....
        /*014c*/ 	.word	0xffffffff


	//   ....[41]....
        /*0150*/ 	.word	0xffffffff


	//   ....[42]....
        /*0154*/ 	.word	0xffffffff


	//   ....[43]....
        /*0158*/ 	.word	0xffffffff


	//   ....[44]....
        /*015c*/ 	.word	0xffffffff


	//   ....[45]....
        /*0160*/ 	.word	0xffffffff


	//   ....[46]....
        /*0164*/ 	.word	0xffffffff


	//   ....[47]....
        /*0168*/ 	.word	0xffffffff


	//   ....[48]....
        /*016c*/ 	.word	0xffffffff


	//   ....[49]....
        /*0170*/ 	.word	0xffffffff


	//   ....[50]....
        /*0174*/ 	.word	0xffffffff


	//   ....[51]....
        /*0178*/ 	.word	0xffffffff


	//   ....[52]....
        /*017c*/ 	.word	0xffffffff


	//   ....[53]....
        /*0180*/ 	.word	0xffffffff


	//   ....[54]....
        /*0184*/ 	.word	0xffffffff


	//   ....[55]....
        /*0188*/ 	.word	0xffffffff


	//   ....[56]....
        /*018c*/ 	.word	0xffffffff


	//   ....[57]....
        /*0190*/ 	.word	0xffffffff


	//   ....[58]....
        /*0194*/ 	.word	0xffffffff


	//   ....[59]....
        /*0198*/ 	.word	0xffffffff


	//   ....[60]....
        /*019c*/ 	.word	0xffffffff


	//   ....[61]....
        /*01a0*/ 	.word	0xffffffff


	//   ....[62]....
        /*01a4*/ 	.word	0xffffffff


	//   ....[63]....
        /*01a8*/ 	.word	0xffffffff


	//----- nvinfo : EIATTR_COOP_GROUP_INSTR_OFFSETS
	.align		4
.L_8579:
        /*01ac*/ 	.byte	0x04, 0x28
        /*01ae*/ 	.short	(.L_8581 - .L_8580)


	//   ....[0]....
.L_8580:
        /*01b0*/ 	.word	0x00001160


	//   ....[1]....
        /*01b4*/ 	.word	0x00001170


	//   ....[2]....
        /*01b8*/ 	.word	0x00001180


	//   ....[3]....
        /*01bc*/ 	.word	0x00001190


	//   ....[4]....
        /*01c0*/ 	.word	0x000011a0


	//   ....[5]....
        /*01c4*/ 	.word	0x000011b0


	//   ....[6]....
        /*01c8*/ 	.word	0x000011c0


	//   ....[7]....
        /*01cc*/ 	.word	0x000011e0


	//   ....[8]....
        /*01d0*/ 	.word	0x00001200


	//   ....[9]....
        /*01d4*/ 	.word	0x00001240


	//   ....[10]....
        /*01d8*/ 	.word	0x00001270


	//   ....[11]....
        /*01dc*/ 	.word	0x00001290


	//   ....[12]....
        /*01e0*/ 	.word	0x000012e0


	//   ....[13]....
        /*01e4*/ 	.word	0x00001300


	//   ....[14]....
        /*01e8*/ 	.word	0x00001310


	//   ....[15]....
        /*01ec*/ 	.word	0x00001330


	//   ....[16]....
        /*01f0*/ 	.word	0x00001350


	//   ....[17]....
        /*01f4*/ 	.word	0x00001360


	//   ....[18]....
        /*01f8*/ 	.word	0x00001370


	//   ....[19]....
        /*01fc*/ 	.word	0x00001390


	//   ....[20]....
        /*0200*/ 	.word	0x000013b0


	//   ....[21]....
        /*0204*/ 	.word	0x00001410


	//   ....[22]....
        /*0208*/ 	.word	0x00001430


	//   ....[23]....
        /*020c*/ 	.word	0x00001450


	//   ....[24]....
        /*0210*/ 	.word	0x00001470


	//   ....[25]....
        /*0214*/ 	.word	0x00001490


	//   ....[26]....
        /*0218*/ 	.word	0x000014a0


	//   ....[27]....
        /*021c*/ 	.word	0x000014b0


	//   ....[28]....
        /*0220*/ 	.word	0x000014d0


	//   ....[29]....
        /*0224*/ 	.word	0x000014f0


	//   ....[30]....
        /*0228*/ 	.word	0x00001520


	//   ....[31]....
        /*022c*/ 	.word	0x00001540


	//   ....[32]....
        /*0230*/ 	.word	0x00001560


	//   ....[33]....
        /*0234*/ 	.word	0x00001580


	//   ....[34]....
        /*0238*/ 	.word	0x000015a0


	//   ....[35]....
        /*023c*/ 	.word	0x000015c0


	//   ....[36]....
        /*0240*/ 	.word	0x000015d0


	//   ....[37]....
        /*0244*/ 	.word	0x000015f0


	//   ....[38]....
        /*0248*/ 	.word	0x00001600


	//   ....[39]....
        /*024c*/ 	.word	0x00001620


	//   ....[40]....
        /*0250*/ 	.word	0x00001650


	//   ....[41]....
        /*0254*/ 	.word	0x00001670


	//   ....[42]....
        /*0258*/ 	.word	0x00001690


	//   ....[43]....
        /*025c*/ 	.word	0x000016c0


	//   ....[44]....
        /*0260*/ 	.word	0x000016e0


	//   ....[45]....
        /*0264*/ 	.word	0x00001700


	//   ....[46]....
        /*0268*/ 	.word	0x00001710


	//   ....[47]....
        /*026c*/ 	.word	0x00001730


	//   ....[48]....
        /*0270*/ 	.word	0x00001750


	//   ....[49]....
        /*0274*/ 	.word	0x00001780


	//   ....[50]....
        /*0278*/ 	.word	0x000017a0


	//   ....[51]....
        /*027c*/ 	.word	0x000017c0


	//   ....[52]....
        /*0280*/ 	.word	0x000017e0


	//   ....[53]....
        /*0284*/ 	.word	0x00001800


	//   ....[54]....
        /*0288*/ 	.word	0x00001820


	//   ....[55]....
        /*028c*/ 	.word	0x00001830


	//   ....[56]....
        /*0290*/ 	.word	0x00001860


	//   ....[57]....
        /*0294*/ 	.word	0x00001870


	//   ....[58]....
        /*0298*/ 	.word	0x000018a0


	//   ....[59]....
        /*029c*/ 	.word	0x000018d0


	//   ....[60]....
        /*02a0*/ 	.word	0x00001910


	//   ....[61]....
        /*02a4*/ 	.word	0x00001930


	//   ....[62]....
        /*02a8*/ 	.word	0x00001970


	//   ....[63]....
        /*02ac*/ 	.word	0x000019a0


	//----- nvinfo : EIATTR_VRC_CTA_INIT_COUNT
	.align		4
.L_8581:
        /*02b0*/ 	.byte	0x02, 0x4a
	.zero		1
	.zero		1


	//----- nvinfo : EIATTR_EXIT_INSTR_OFFSETS
	.align		4
        /*02b4*/ 	.byte	0x04, 0x1c
        /*02b6*/ 	.short	(.L_8583 - .L_8582)


	//   ....[0]....
.L_8582:
        /*02b8*/ 	.word	0x000006b0


	//   ....[1]....
        /*02bc*/ 	.word	0x00001c10


	//----- nvinfo : EIATTR_MAX_THREADS
	.align		4
.L_8583:
        /*02c0*/ 	.byte	0x04, 0x05
        /*02c2*/ 	.short	(.L_8585 - .L_8584)
.L_8584:
        /*02c4*/ 	.word	0x00000080
        /*02c8*/ 	.word	0x00000001
        /*02cc*/ 	.word	0x00000001


	//----- nvinfo : EIATTR_CRS_STACK_SIZE
	.align		4
.L_8585:
        /*02d0*/ 	.byte	0x04, 0x1e
        /*02d2*/ 	.short	(.L_8587 - .L_8586)
.L_8586:
        /*02d4*/ 	.word	0x00000000


	//----- nvinfo : EIATTR_CBANK_PARAM_SIZE
	.align		4
.L_8587:
        /*02d8*/ 	.byte	0x03, 0x19
        /*02da*/ 	.short	0x0034


	//----- nvinfo : EIATTR_PARAM_CBANK
	.align		4
        /*02dc*/ 	.byte	0x04, 0x0a
        /*02de*/ 	.short	(.L_8589 - .L_8588)
	.align		4
.L_8588:
        /*02e0*/ 	.word	index@(.nv.constant0._Z9cuda_gemmIiLi128ELi4ELi1ELi1024ELi8ELi8ELi64ELi0ELi1EEviiiPT_S1_S1_iii)
        /*02e4*/ 	.short	0x0380
        /*02e6*/ 	.short	0x0034


	//----- nvinfo : EIATTR_SW_WAR
	.align		4
.L_8589:
        /*02e8*/ 	.byte	0x04, 0x36
        /*02ea*/ 	.short	(.L_8591 - .L_8590)
.L_8590:
        /*02ec*/ 	.word	0x00000008
.L_8591:


//--------------------- .nv.info._Z9cuda_gemmIiLi128ELi4ELi1ELi1024ELi8ELi8ELi64ELi0ELi0EEviiiPT_S1_S1_iii --------------------------
	.section	.nv.info._Z9cuda_gemmIiLi128ELi4ELi1ELi1024ELi8ELi8ELi64ELi0ELi0EEviiiPT_S1_S1_iii,"",@"SHT_CUDA_INFO"
	.sectionflags	@""
	.align	4


	//----- nvinfo : EIATTR_CUDA_API_VERSION
	.align		4
        /*0000*/ 	.byte	0x04, 0x37
        /*0002*/ 	.short	(.L_8593 - .L_8592)
.L_8592:
        /*0004*/ 	.word	0x00000082


	//----- nvinfo : EIATTR_KPARAM_INFO
	.align		4
.L_8593:
        /*0008*/ 	.byte	0x04, 0x17
        /*000a*/ 	.short	(.L_8595 - .L_8594)
.L_8594:
        /*000c*/ 	.word	0x00000000
        /*0010*/ 	.short	0x0008
        /*0012*/ 	.short	0x0030
        /*0014*/ 	.byte	0x00, 0xf0, 0x11, 0x00


	//----- nvinfo : EIATTR_KPARAM_INFO
	.align		4
.L_8595:
        /*0018*/ 	.byte	0x04, 0x17
        /*001a*/ 	.short	(.L_8597 - .L_8596)
.L_8596:
        /*001c*/ 	.word	0x00000000
        /*0020*/ 	.short	0x0007
        /*0022*/ 	.short	0x002c
        /*0024*/ 	.byte	0x00, 0xf0, 0x11, 0x00


	//----- nvinfo : EIATTR_KPARAM_INFO
	.align		4
.L_8597:
        /*0028*/ 	.byte	0x04, 0x17
        /*002a*/ 	.short	(.L_8599 - .L_8598)
.L_8598:
        /*002c*/ 	.word	0x00000000
        /*0030*/ 	.short	0x0006
        /*0032*/ 	.short	0x0028
        /*0034*/ 	.byte	0x00, 0xf0, 0x11, 0x00


	//----- nvinfo : EIATTR_KPARAM_INFO
	.align		4
.L_8599:
        /*0038*/ 	.byte	0x04, 0x17
        /*003a*/ 	.short	(.L_8601 - .L_8600)
.L_8600:
        /*003c*/ 	.word	0x00000000
        /*0040*/ 	.short	0x0005
        /*0042*/ 	.short	0x0020
        /*0044*/ 	.byte	0x00, 0xf5, 0x21, 0x00


	//----- nvinfo : EIATTR_KPARAM_INFO
	.align		4
.L_8601:
        /*0048*/ 	.byte	0x04, 0x17
        /*004a*/ 	.short	(.L_8603 - .L_8602)
.L_8602:
        /*004c*/ 	.word	0x00000000
        /*0050*/ 	.short	0x0004
        /*0052*/ 	.short	0x0018
        /*0054*/ 	.byte	0x00, 0xf5, 0x21, 0x00


	//----- nvinfo : EIATTR_KPARAM_INFO
	.align		4
.L_8603:
        /*0058*/ 	.byte	0x04, 0x17
        /*005a*/ 	.short	(.L_8605 - .L_8604)
.L_8604:
        /*005c*/ 	.word	0x00000000
        /*0060*/ 	.short	0x0003
        /*0062*/ 	.short	0x0010
        /*0064*/ 	.byte	0x00, 0xf5, 0x21, 0x00


	//----- nvinfo : EIATTR_KPARAM_INFO
	.align		4
.L_8605:
        /*0068*/ 	.byte	0x04, 0x17
        /*006a*/ 	.short	(.L_8607 - .L_8606)
.L_8606:
        /*006c*/ 	.word	0x00000000
        /*0070*/ 	.short	0x0002
        /*0072*/ 	.short	0x0008
        /*0074*/ 	.byte	0x00, 0xf0, 0x11, 0x00


	//----- nvinfo : EIATTR_KPARAM_INFO
	.align		4
.L_8607:
        /*0078*/ 	.byte	0x04, 0x17
        /*007a*/ 	.short	(.L_8609 - .L_8608)
.L_8608:
        /*007c*/ 	.word	0x00000000
        /*0080*/ 	.short	0x0001
        /*0082*/ 	.short	0x0004
        /*0084*/ 	.byte	0x00, 0xf0, 0x11, 0x00


	//----- nvinfo : EIATTR_KPARAM_INFO
	.align		4
.L_8609:
        /*0088*/ 	.byte	0x04, 0x17
        /*008a*/ 	.short	(.L_8611 - .L_8610)
.L_8610:
        /*008c*/ 	.word	0x00000000
        /*0090*/ 	.short	0x0000
        /*0092*/ 	.short	0x0000
        /*0094*/ 	.byte	0x00, 0xf0, 0x11, 0x00


	//----- nvinfo : EIATTR_SPARSE_MMA_MASK
	.align		4
.L_8611:
        /*0098*/ 	.byte	0x03, 0x50
        /*009a*/ 	.short	0x0000


	//----- nvinfo : EIATTR_MAXREG_COUNT
	.align		4
        /*009c*/ 	.byte	0x03, 0x1b
        /*009e*/ 	.short	0x00ff


	//----- nvinfo : EIATTR_NUM_BARRIERS
	.align		4
        /*00a0*/ 	.byte	0x02, 0x4c
        /*00a2*/ 	.byte	0x01
	.zero		1


	//----- nvinfo : EIATTR_MERCURY_ISA_VERSION
	.align		4
        /*00a4*/ 	.byte	0x03, 0x5f
        /*00a6*/ 	.short	0x0101


	//----- nvinfo : EIATTR_COOP_GROUP_MASK_REGIDS
	.align		4
        /*00a8*/ 	.byte	0x04, 0x29
        /*00aa*/ 	.short	(.L_8613 - .L_8612)


	//   ....[0]....
.L_8612:
        /*00ac*/ 	.word	0xffffffff


	//   ....[1]....
        /*00b0*/ 	.word	0xffffffff


	//   ....[2]....
        /*00b4*/ 	.word	0xffffffff


	//   ....[3]....
        /*00b8*/ 	.word	0xffffffff


	//   ....[4]....
        /*00bc*/ 	.word	0xffffffff


	//   ....[5]....
        /*00c0*/ 	.word	0xffffffff


	//   ....[6]....
        /*00c4*/ 	.word	0xffffffff


	//   ....[7]....
        /*00c8*/ 	.word	0xffffffff


	//   ....[8]....
        /*00cc*/ 	.word	0x05000014


	//   ....[9]....
        /*00d0*/ 	.word	0x05000014


	//   ....[10]....
        /*00d4*/ 	.word	0x05000014


	//   ....[11]....
        /*00d8*/ 	.word	0x05000014


	//   ....[12]....
        /*00dc*/ 	.word	0x05000014


	//   ....[13]....
        /*00e0*/ 	.word	0x05000014


	//   ....[14]....
        /*00e4*/ 	.word	0x05000014


	//   ....[15]....
        /*00e8*/ 	.word	0x05000014


	//----- nvinfo : EIATTR_COOP_GROUP_INSTR_OFFSETS
	.align		4
.L_8613:
        /*00ec*/ 	.byte	0x04, 0x28
        /*00ee*/ 	.short	(.L_8615 - .L_8614)


	//   ....[0]....
.L_8614:
        /*00f0*/ 	.word	0x00001a20


	//   ....[1]....
        /*00f4*/ 	.word	0x00001a80


	//   ....[2]....
        /*00f8*/ 	.word	0x00001ae0


	//   ....[3]....
        /*00fc*/ 	.word	0x00001b40


	//   ....[4]....
        /*0100*/ 	.word	0x00001ba0


	//   ....[5]....
        /*0104*/ 	.word	0x00001c00


	//   ....[6]....
        /*0108*/ 	.word	0x00001c60


	//   ....[7]....
        /*010c*/ 	.word	0x00001cc0


	//   ....[8]....
        /*0110*/ 	.word	0x00002b00


	//   ....[9]....
        /*0114*/ 	.word	0x00002b90


	//   ....[10]....
        /*0118*/ 	.word	0x00002c30


	//   ....[11]....
        /*011c*/ 	.word	0x00002cc0


	//   ....[12]....
        /*0120*/ 	.word	0x00002d60


	//   ....[13]....
        /*0124*/ 	.word	0x00002df0


	//   ....[14]....
        /*0128*/ 	.word	0x00002e90


	//   ....[15]....
        /*012c*/ 	.word	0x00002f20


	//----- nvinfo : EIATTR_VRC_CTA_INIT_COUNT
	.align		4
.L_8615:
        /*0130*/ 	.byte	0x02, 0x4a
	.zero		1
	.zero		1


	//----- nvinfo : EIATTR_EXIT_INSTR_OFFSETS
	.align		4
        /*0134*/ 	.byte	0x04, 0x1c
        /*0136*/ 	.short	(.L_8617 - .L_8616)


	//   ....[0]....
.L_8616:
        /*0138*/ 	.word	0x00000710


	//   ....[1]....
        /*013c*/ 	.word	0x00002aa0


	//----- nvinfo : EIATTR_MAX_THREADS
	.align		4
.L_8617:
        /*0140*/ 	.byte	0x04, 0x05
        /*0142*/ 	.short	(.L_8619 - .L_8618)
.L_8618:
        /*0144*/ 	.word	0x00000080
        /*0148*/ 	.word	0x00000001
        /*014c*/ 	.word	0x00000001


	//----- nvinfo : EIATTR_CRS_STACK_SIZE
	.align		4
.L_8619:
        /*0150*/ 	.byte	0x04, 0x1e
        /*0152*/ 	.short	(.L_8621 - .L_8620)
.L_8620:
        /*0154*/ 	.word	0x00000000


	//----- nvinfo : EIATTR_CBANK_PARAM_SIZE
	.align		4
.L_8621:
        /*0158*/ 	.byte	0x03, 0x19
        /*015a*/ 	.short	0x0034


	//----- nvinfo : EIATTR_PARAM_CBANK
	.align		4
        /*015c*/ 	.byte	0x04, 0x0a
        /*015e*/ 	.short	(.L_8623 - .L_8622)
	.align		4
.L_8622:
        /*0160*/ 	.word	index@(.nv.constant0._Z9cuda_gemmIiLi128ELi4ELi1ELi1024ELi8ELi8ELi64ELi0ELi0EEviiiPT_S1_S1_iii)
        /*0164*/ 	.short	0x0380
        /*0166*/ 	.short	0x0034


	//----- nvinfo : EIATTR_SW_WAR
	.align		4
.L_8623:
        /*0168*/ 	.byte	0x04, 0x36
        /*016a*/ 	.short	(.L_8625 - .L_8624)
.L_8624:
        /*016c*/ 	.word	0x00000008
.L_8625:


//--------------------- .nv.info._Z9cuda_gemmIiLi128ELi4ELi1ELi1024ELi4ELi4ELi64ELi1ELi1EEviiiPT_S1_S1_iii --------------------------
	.section	.nv.info._Z9cuda_gemmIiLi128ELi4ELi1ELi1024ELi4ELi4ELi64ELi1ELi1EEviiiPT_S1_S1_iii,"",@"SHT_CUDA_INFO"
	.sectionflags	@""
	.align	4


	//----- nvinfo : EIATTR_CUDA_API_VERSION
	.align		4
        /*0000*/ 	.byte	0x04, 0x37
        /*0002*/ 	.short	(.L_8627 - .L_8626)
.L_8626:
        /*0004*/ 	.word	0x00000082


	//----- nvinfo : EIATTR_KPARAM_INFO
	.align		4
.L_8627:
        /*0008*/ 	.byte	0x04, 0x17
        /*000a*/ 	.short	(.L_8629 - .L_8628)
.L_8628:
        /*000c*/ 	.word	0x00000000
        /*0010*/ 	.short	0x0008
        /*0012*/ 	.short	0x0030
        /*0014*/ 	.byte	0x00, 0xf0, 0x11, 0x00


	//----- nvinfo : EIATTR_KPARAM_INFO
	.align		4
.L_8629:
        /*0018*/ 	.byte	0x04, 0x17
        /*001a*/ 	.short	(.L_8631 - .L_8630)
.L_8630:
        /*001c*/ 	.word	0x00000000
        /*0020*/ 	.short	0x0007
        /*0022*/ 	.short	0x002c
        /*0024*/ 	.byte	0x00, 0xf0, 0x11, 0x00


	//----- nvinfo : EIATTR_KPARAM_INFO
	.align		4
.L_8631:
        /*0028*/ 	.byte	0x04, 0x17
        /*002a*/ 	.short	(.L_8633 - .L_8632)
.L_8632:
        /*002c*/ 	.word	0x00000000
        /*0030*/ 	.short	0x0006
        /*0032*/ 	.short	0x0028
        /*0034*/ 	.byte	0x00, 0xf0, 0x11, 0x00


	//----- nvinfo : EIATTR_KPARAM_INFO
	.align		4
.L_8633:
        /*0038*/ 	.byte	0x04, 0x17
        /*003a*/ 	.short	(.L_8635 - .L_8634)
.L_8634:
        /*003c*/ 	.word	0x00000000
        /*0040*/ 	.short	0x0005
        /*0042*/ 	.short	0x0020
        /*0044*/ 	.byte	0x00, 0xf5, 0x21, 0x00


	//----- nvinfo : EIATTR_KPARAM_INFO
	.align		4
.L_8635:
        /*0048*/ 	.byte	0x04, 0x17
        /*004a*/ 	.short	(.L_8637 - .L_8636)
.L_8636:
        /*004c*/ 	.word	0x00000000
        /*0050*/ 	.short	0x0004
        /*0052*/ 	.short	0x0018
        /*0054*/ 	.byte	0x00, 0xf5, 0x21, 0x00


	//----- nvinfo : EIATTR_KPARAM_INFO
	.align		4
.L_8637:
        /*0058*/ 	.byte	0x04, 0x17
        /*005a*/ 	.short	(.L_8639 - .L_8638)
.L_8638:
        /*005c*/ 	.word	0x00000000
        /*0060*/ 	.short	0x0003
        /*0062*/ 	.short	0x0010
        /*0064*/ 	.byte	0x00, 0xf5, 0x21, 0x00


	//----- nvinfo : EIATTR_KPARAM_INFO
	.align		4
.L_8639:
        /*0068*/ 	.byte	0x04, 0x17
        /*006a*/ 	.short	(.L_8641 - .L_8640)
.L_8640:
        /*006c*/ 	.word	0x00000000
        /*0070*/ 	.short	0x0002
        /*0072*/ 	.short	0x0008
        /*0074*/ 	.byte	0x00, 0xf0, 0x11, 0x00


	//----- nvinfo : EIATTR_KPARAM_INFO
	.align		4
.L_8641:
        /*0078*/ 	.byte	0x04, 0x17
        /*007a*/ 	.short	(.L_8643 - .L_8642)
.L_8642:
        /*007c*/ 	.word	0x00000000
        /*0080*/ 	.short	0x0001
        /*0082*/ 	.short	0x0004
        /*0084*/ 	.byte	0x00, 0xf0, 0x11, 0x00


	//----- nvinfo : EIATTR_KPARAM_INFO
	.align		4
.L_8643:
        /*0088*/ 	.byte	0x04, 0x17
        /*008a*/ 	.short	(.L_8645 - .L_8644)
.L_8644:
        /*008c*/ 	.word	0x00000000
        /*0090*/ 	.short	0x0000
        /*0092*/ 	.short	0x0000
        /*0094*/ 	.byte	0x00, 0xf0, 0x11, 0x00


	//----- nvinfo : EIATTR_SPARSE_MMA_MASK
	.align		4
.L_8645:
        /*0098*/ 	.byte	0x03, 0x50
        /*009a*/ 	.short	0x0000


	//----- nvinfo : EIATTR_MAXREG_COUNT
	.align		4
        /*009c*/ 	.byte	0x03, 0x1b
        /*009e*/ 	.short	0x00ff


	//----- nvinfo : EIATTR_NUM_BARRIERS
	.align		4
        /*00a0*/ 	.byte	0x02, 0x4c
        /*00a2*/ 	.byte	0x01
	.zero		1


	//----- nvinfo : EIATTR_MERCURY_ISA_VERSION
	.align		4
        /*00a4*/ 	.byte	0x03, 0x5f
        /*00a6*/ 	.short	0x0101


	//----- nvinfo : EIATTR_COOP_GROUP_MASK_REGIDS
	.align		4
        /*00a8*/ 	.byte	0x04, 0x29
        /*00aa*/ 	.short	(.L_8647 - .L_8646)


	//   ....[0]....
.L_8646:
        /*00ac*/ 	.word	0xffffffff


	//   ....[1]....
        /*00b0*/ 	.word	0xffffffff


	//   ....[2]....
        /*00b4*/ 	.word	0xffffffff


	//   ....[3]....
        /*00b8*/ 	.word	0xffffffff


	//   ....[4]....
        /*00bc*/ 	.word	0xffffffff


	//   ....[5]....
        /*00c0*/ 	.word	0xffffffff


	//   ....[6]....
        /*00c4*/ 	.word	0xffffffff


	//   ....[7]....
        /*00c8*/ 	.word	0xffffffff


	//   ....[8]....
        /*00cc*/ 	.word	0xffffffff


	//   ....[9]....
        /*00d0*/ 	.word	0xffffffff


	//   ....[10]....
        /*00d4*/ 	.word	0xffffffff


	//   ....[11]....
        /*00d8*/ 	.word	0xffffffff


	//   ....[12]....
        /*00dc*/ 	.word	0xffffffff


	//   ....[13]....
        /*00e0*/ 	.word	0xffffffff


	//   ....[14]....
        /*00e4*/ 	.word	0xffffffff


	//   ....[15]....
        /*00e8*/ 	.word	0xffffffff


	//----- nvinfo : EIATTR_COOP_GROUP_INSTR_OFFSETS
	.align		4
.L_8647:
        /*00ec*/ 	.byte	0x04, 0x28
        /*00ee*/ 	.short	(.L_8649 - .L_8648)


	//   ....[0]....
.L_8648:
        /*00f0*/ 	.word	0x00000900


	//   ....[1]....
        /*00f4*/ 	.word	0x00000910


	//   ....[2]....
        /*00f8*/ 	.word	0x00000920


	//   ....[3]....
        /*00fc*/ 	.word	0x00000930


	//   ....[4]....
        /*0100*/ 	.word	0x00000940


	//   ....[5]....
        /*0104*/ 	.word	0x00000950


	//   ....[6]....
        /*0108*/ 	.word	0x00000970


	//   ....[7]....
        /*010c*/ 	.word	0x000009a0


	//   ....[8]....
        /*0110*/ 	.word	0x00000a00


	//   ....[9]....
        /*0114*/ 	.word	0x00000a50


	//   ....[10]....
        /*0118*/ 	.word	0x00000a60


	//   ....[11]....
        /*011c*/ 	.word	0x00000a80


	//   ....[12]....
        /*0120*/ 	.word	0x00000af0


	//   ....[13]....
        /*0124*/ 	.word	0x00000b20


	//   ....[14]....
        /*0128*/ 	.word	0x00000b50


	//   ....[15]....
        /*012c*/ 	.word	0x00000b80


	//----- nvinfo : EIATTR_VRC_CTA_INIT_COUNT
	.align		4
.L_8649:
        /*0130*/ 	.byte	0x02, 0x4a
	.zero		1
	.zero		1


	//----- nvinfo : EIATTR_EXIT_INSTR_OFFSETS
	.align		4
        /*0134*/ 	.byte	0x04, 0x1c
        /*0136*/ 	.short	(.L_8651 - .L_8650)


	//   ....[0]....
.L_8650:
        /*0138*/ 	.word	0x000001b0


	//   ....[1]....
        /*013c*/ 	.word	0x00000d20


	//----- nvinfo : EIATTR_MAX_THREADS
	.align		4
.L_8651:
        /*0140*/ 	.byte	0x04, 0x05
        /*0142*/ 	.short	(.L_8653 - .L_8652)
.L_8652:
        /*0144*/ 	.word	0x00000080
        /*0148*/ 	.word	0x00000001
        /*014c*/ 	.word	0x00000001


	//----- nvinfo : EIATTR_CRS_STACK_SIZE
	.align		4
.L_8653:
        /*0150*/ 	.byte	0x04, 0x1e
        /*0152*/ 	.short	(.L_8655 - .L_8654)
.L_8654:
        /*0154*/ 	.word	0x00000000


	//----- nvinfo : EIATTR_CBANK_PARAM_SIZE
	.align		4
.L_8655:
        /*0158*/ 	.byte	0x03, 0x19
        /*015a*/ 	.short	0x0034


	//----- nvinfo : EIATTR_PARAM_CBANK
	.align		4
        /*015c*/ 	.byte	0x04, 0x0a
        /*015e*/ 	.short	(.L_8657 - .L_8656)
	.align		4
.L_8656:
        /*0160*/ 	.word	index@(.nv.constant0._Z9cuda_gemmIiLi128ELi4ELi1ELi1024ELi4ELi4ELi64ELi1ELi1EEviiiPT_S1_S1_iii)
        /*0164*/ 	.short	0x0380
        /*0166*/ 	.short	0x0034


	//----- nvinfo : EIATTR_SW_WAR
	.align		4
.L_8657:
        /*0168*/ 	.byte	0x04, 0x36
        /*016a*/ 	.short	(.L_8659 - .L_8658)
.L_8658:
        /*016c*/ 	.word	0x00000008
.L_8659:


//--------------------- .nv.info._Z9cuda_gemmIiLi128ELi4ELi1ELi1024ELi4ELi4ELi64ELi1ELi0EEviiiPT_S1_S1_iii --------------------------
	.section	.nv.info._Z9cuda_gemmIiLi128ELi4ELi1ELi1024ELi4ELi4ELi64ELi1ELi0EEviiiPT_S1_S1_iii,"",@"SHT_CUDA_INFO"
	.sectionflags	@""
	.align	4


	//----- nvinfo : EIATTR_CUDA_API_VERSION
	.align		4
        /*0000*/ 	.byte	0x04, 0x37
        /*0002*/ 	.short	(.L_8661 - .L_8660)
.L_8660:
        /*0004*/ 	.word	0x00000082


	//----- nvinfo : EIATTR_KPARAM_INFO
	.align		4
.L_8661:
        /*0008*/ 	.byte	0x04, 0x17
        /*000a*/ 	.short	(.L_8663 - .L_8662)
.L_8662:
        /*000c*/ 	.word	0x00000000
        /*0010*/ 	.short	0x0008
        /*0012*/ 	.short	0x0030
        /*0014*/ 	.byte	0x00, 0xf0, 0x11, 0x00


	//----- nvinfo : EIATTR_KPARAM_INFO
	.align		4
.L_8663:
        /*0018*/ 	.byte	0x04, 0x17
        /*001a*/ 	.short	(.L_8665 - .L_8664)
.L_8664:
        /*001c*/ 	.word	0x00000000
        /*0020*/ 	.short	0x0007
        /*0022*/ 	.short	0x002c
        /*0024*/ 	.byte	0x00, 0xf0, 0x11, 0x00


	//----- nvinfo : EIATTR_KPARAM_INFO
	.align		4
.L_8665:
        /*0028*/ 	.byte	0x04, 0x17
        /*002a*/ 	.short	(.L_8667 - .L_8666)
.L_8666:
        /*002c*/ 	.word	0x00000000
        /*0030*/ 	.short	0x0006
        /*0032*/ 	.short	0x0028
        /*0034*/ 	.byte	0x00, 0xf0, 0x11, 0x00


	//----- nvinfo : EIATTR_KPARAM_INFO
	.align		4
.L_8667:
        /*0038*/ 	.byte	0x04, 0x17
        /*003a*/ 	.short	(.L_8669 - .L_8668)
.L_8668:
        /*003c*/ 	.word	0x00000000
        /*0040*/ 	.short	0x0005
        /*0042*/ 	.short	0x0020
        /*0044*/ 	.byte	0x00, 0xf5, 0x21, 0x00


	//----- nvinfo : EIATTR_KPARAM_INFO
	.align		4
.L_8669:
        /*0048*/ 	.byte	0x04, 0x17
        /*004a*/ 	.short	(.L_8671 - .L_8670)
.L_8670:
        /*004c*/ 	.word	0x00000000
        /*0050*/ 	.short	0x0004
        /*0052*/ 	.short	0x0018
        /*0054*/ 	.byte	0x00, 0xf5, 0x21, 0x00


	//----- nvinfo : EIATTR_KPARAM_INFO
	.align		4
.L_8671:
        /*0058*/ 	.byte	0x04, 0x17
        /*005a*/ 	.short	(.L_8673 - .L_8672)
.L_8672:
        /*005c*/ 	.word	0x00000000
        /*0060*/ 	.short	0x0003
        /*0062*/ 	.short	0x0010
        /*0064*/ 	.byte	0x00, 0xf5, 0x21, 0x00


	//----- nvinfo : EIATTR_KPARAM_INFO
	.align		4
.L_8673:
        /*0068*/ 	.byte	0x04, 0x17
        /*006a*/ 	.short	(.L_8675 - .L_8674)
.L_8674:
        /*006c*/ 	.word	0x00000000
        /*0070*/ 	.short	0x0002
        /*0072*/ 	.short	0x0008
        /*0074*/ 	.byte	0x00, 0xf0, 0x11, 0x00


	//----- nvinfo : EIATTR_KPARAM_INFO
	.align		4
.L_8675:
        /*0078*/ 	.byte	0x04, 0x17
        /*007a*/ 	.short	(.L_8677 - .L_8676)
.L_8676:
        /*007c*/ 	.word	0x00000000
        /*0080*/ 	.short	0x0001
        /*0082*/ 	.short	0x0004
        /*0084*/ 	.byte	0x00, 0xf0, 0x11, 0x00


	//----- nvinfo : EIATTR_KPARAM_INFO
	.align		4
.L_8677:
        /*0088*/ 	.byte	0x04, 0x17
        /*008a*/ 	.short	(.L_8679 - .L_8678)
.L_8678:
        /*008c*/ 	.word	0x00000000
        /*0090*/ 	.short	0x0000
        /*0092*/ 	.short	0x0000
        /*0094*/ 	.byte	0x00, 0xf0, 0x11, 0x00


	//----- nvinfo : EIATTR_SPARSE_MMA_MASK
	.align		4
.L_8679:
        /*0098*/ 	.byte	0x03, 0x50
        /*009a*/ 	.short	0x0000


	//----- nvinfo : EIATTR_MAXREG_COUNT
	.align		4
        /*009c*/ 	.byte	0x03, 0x1b
        /*009e*/ 	.short	0x00ff


	//----- nvinfo : EIATTR_NUM_BARRIERS
	.align		4
        /*00a0*/ 	.byte	0x02, 0x4c
        /*00a2*/ 	.byte	0x01
	.zero		1


	//----- nvinfo : EIATTR_MERCURY_ISA_VERSION
	.align		4
        /*00a4*/ 	.byte	0x03, 0x5f
        /*00a6*/ 	.short	0x0101


	//----- nvinfo : EIATTR_COOP_GROUP_MASK_REGIDS
	.align		4
        /*00a8*/ 	.byte	0x04, 0x29
        /*00aa*/ 	.short	(.L_8681 - .L_8680)


	//   ....[0]....
.L_8680:
        /*00ac*/ 	.word	0xffffffff


	//   ....[1]....
        /*00b0*/ 	.word	0xffffffff


	//   ....[2]....
        /*00b4*/ 	.word	0xffffffff


	//   ....[3]....
        /*00b8*/ 	.word	0xffffffff


	//   ....[4]....
        /*00bc*/ 	.word	0x0500000f


	//   ....[5]....
        /*00c0*/ 	.word	0x0500000f


	//   ....[6]....
        /*00c4*/ 	.word	0x0500000f


	//   ....[7]....
        /*00c8*/ 	.word	0x0500000f


	//----- nvinfo : EIATTR_COOP_GROUP_INSTR_OFFSETS
	.align		4
.L_8681:
        /*00cc*/ 	.byte	0x04, 0x28
        /*00ce*/ 	.short	(.L_8683 - .L_8682)


	//   ....[0]....
.L_8682:
        /*00d0*/ 	.word	0x00001610


	//   ....[1]....
        /*00d4*/ 	.word	0x00001660


	//   ....[2]....
        /*00d8*/ 	.word	0x000016c0


	//   ....[3]....
        /*00dc*/ 	.word	0x00001720


	//   ....[4]....
        /*00e0*/ 	.word	0x00002250


	//   ....[5]....
        /*00e4*/ 	.word	0x000022e0


	//   ....[6]....
        /*00e8*/ 	.word	0x00002370


	//   ....[7]....
        /*00ec*/ 	.word	0x00002400


	//----- nvinfo : EIATTR_VRC_CTA_INIT_COUNT
	.align		4
.L_8683:
        /*00f0*/ 	.byte	0x02, 0x4a
	.zero		1
	.zero		1


	//----- nvinfo : EIATTR_EXIT_INSTR_OFFSETS
	.align		4
        /*00f4*/ 	.byte	0x04, 0x1c
        /*00f6*/ 	.short	(.L_8685 - .L_8684)


	//   ....[0]....
.L_8684:
        /*00f8*/ 	.word	0x000006f0


	//   ....[1]....
        /*00fc*/ 	.word	0x000021f0


	//----- nvinfo : EIATTR_MAX_THREADS
	.align		4
.L_8685:
        /*0100*/ 	.byte	0x04, 0x05
        /*0102*/ 	.short	(.L_8687 - .L_8686)
.L_8686:
        /*0104*/ 	.word	0x00000080
        /*0108*/ 	.word	0x00000001
        /*010c*/ 	.word	0x00000001


	//----- nvinfo : EIATTR_CRS_STACK_SIZE
	.align		4
.L_8687:
        /*0110*/ 	.byte	0x04, 0x1e
        /*0112*/ 	.short	(.L_8689 - .L_8688)
.L_8688:
        /*0114*/ 	.word	0x00000000


	//----- nvinfo : EIATTR_CBANK_PARAM_SIZE
	.align		4
.L_8689:
        /*0118*/ 	.byte	0x03, 0x19
        /*011a*/ 	.short	0x0034


	//----- nvinfo : EIATTR_PARAM_CBANK
	.align		4
        /*011c*/ 	.byte	0x04, 0x0a
        /*011e*/ 	.short	(.L_8691 - .L_8690)
	.align		4
.L_8690:
        /*0120*/ 	.word	index@(.nv.constant0._Z9cuda_gemmIiLi128ELi4ELi1ELi1024ELi4ELi4ELi64ELi1ELi0EEviiiPT_S1_S1_iii)
        /*0124*/ 	.short	0x0380
        /*0126*/ 	.short	0x0034


	//----- nvinfo : EIATTR_SW_WAR
	.align		4
.L_8691:
        /*0128*/ 	.byte	0x04, 0x36
        /*012a*/ 	.short	(.L_8693 - .L_8692)
.L_8692:
        /*012c*/ 	.word	0x00000008
.L_8693:


//--------------------- .nv.info._Z9cuda_gemmIiLi128ELi4ELi1ELi1024ELi4ELi4ELi64ELi0ELi1EEviiiPT_S1_S1_iii --------------------------
	.section	.nv.info._Z9cuda_gemmIiLi128ELi4ELi1ELi1024ELi4ELi4ELi64ELi0ELi1EEviiiPT_S1_S1_iii,"",@"SHT_CUDA_INFO"
	.sectionflags	@""
	.align	4


	//----- nvinfo : EIATTR_CUDA_API_VERSION
	.align		4
        /*0000*/ 	.byte	0x04, 0x37
        /*0002*/ 	.short	(.L_8695 - .L_8694)
.L_8694:
        /*0004*/ 	.word	0x00000082


	//----- nvinfo : EIATTR_KPARAM_INFO
	.align		4
.L_8695:
        /*0008*/ 	.byte	0x04, 0x17
        /*000a*/ 	.short	(.L_8697 - .L_8696)
.L_8696:
        /*000c*/ 	.word	0x00000000
        /*0010*/ 	.short	0x0008
        /*0012*/ 	.short	0x0030
        /*0014*/ 	.byte	0x00, 0xf0, 0x11, 0x00


	//----- nvinfo : EIATTR_KPARAM_INFO
	.align		4
.L_8697:
        /*0018*/ 	.byte	0x04, 0x17
        /*001a*/ 	.short	(.L_8699 - .L_8698)
.L_8698:
        /*001c*/ 	.word	0x00000000
        /*0020*/ 	.short	0x0007
        /*0022*/ 	.short	0x002c
        /*0024*/ 	.byte	0x00, 0xf0, 0x11, 0x00


	//----- nvinfo : EIATTR_KPARAM_INFO
	.align		4
.L_8699:
        /*0028*/ 	.byte	0x04, 0x17
        /*002a*/ 	.short	(.L_8701 - .L_8700)
.L_8700:
        /*002c*/ 	.word	0x00000000
        /*0030*/ 	.short	0x0006
        /*0032*/ 	.short	0x0028
        /*0034*/ 	.byte	0x00, 0xf0, 0x11, 0x00


	//----- nvinfo : EIATTR_KPARAM_INFO
	.align		4
.L_8701:
        /*0038*/ 	.byte	0x04, 0x17
        /*003a*/ 	.short	(.L_8703 - .L_8702)
.L_8702:
        /*003c*/ 	.word	0x00000000
        /*0040*/ 	.short	0x0005
        /*0042*/ 	.short	0x0020
        /*0044*/ 	.byte	0x00, 0xf5, 0x21, 0x00


	//----- nvinfo : EIATTR_KPARAM_INFO
	.align		4
.L_8703:
        /*0048*/ 	.byte	0x04, 0x17
        /*004a*/ 	.short	(.L_8705 - .L_8704)
.L_8704:
        /*004c*/ 	.word	0x00000000
        /*0050*/ 	.short	0x0004
        /*0052*/ 	.short	0x0018
        /*0054*/ 	.byte	0x00, 0xf5, 0x21, 0x00


	//----- nvinfo : EIATTR_KPARAM_INFO
	.align		4
.L_8705:
        /*0058*/ 	.byte	0x04, 0x17
        /*005a*/ 	.short	(.L_8707 - .L_8706)
.L_8706:
        /*005c*/ 	.word	0x00000000
        /*0060*/ 	.short	0x0003
        /*0062*/ 	.short	0x0010
        /*0064*/ 	.byte	0x00, 0xf5, 0x21, 0x00


	//----- nvinfo : EIATTR_KPARAM_INFO
	.align		4
.L_8707:
        /*0068*/ 	.byte	0x04, 0x17
        /*006a*/ 	.short	(.L_8709 - .L_8708)
.L_8708:
        /*006c*/ 	.word	0x00000000
        /*0070*/ 	.short	0x0002
        /*0072*/ 	.short	0x0008
        /*0074*/ 	.byte	0x00, 0xf0, 0x11, 0x00


	//----- nvinfo : EIATTR_KPARAM_INFO
	.align		4
.L_8709:
        /*0078*/ 	.byte	0x04, 0x17
        /*007a*/ 	.short	(.L_8711 - .L_8710)
.L_8710:
        /*007c*/ 	.word	0x00000000
        /*0080*/ 	.short	0x0001
        /*0082*/ 	.short	0x0004
        /*0084*/ 	.byte	0x00, 0xf0, 0x11, 0x00


	//----- nvinfo : EIATTR_KPARAM_INFO
	.align		4
.L_8711:
        /*0088*/ 	.byte	0x04, 0x17
        /*008a*/ 	.short	(.L_8713 - .L_8712)
.L_8712:
        /*008c*/ 	.word	0x00000000
        /*0090*/ 	.short	0x0000
        /*0092*/ 	.short	0x0000
        /*0094*/ 	.byte	0x00, 0xf0, 0x11, 0x00


	//----- nvinfo : EIATTR_SPARSE_MMA_MASK
	.align		4
.L_8713:
        /*0098*/ 	.byte	0x03, 0x50
        /*009a*/ 	.short	0x0000


	//----- nvinfo : EIATTR_MAXREG_COUNT
	.align		4
        /*009c*/ 	.byte	0x03, 0x1b
        /*009e*/ 	.short	0x00ff


	//----- nvinfo : EIATTR_NUM_BARRIERS
	.align		4
        /*00a0*/ 	.byte	0x02, 0x4c
        /*00a2*/ 	.byte	0x01
	.zero		1


	//----- nvinfo : EIATTR_MERCURY_ISA_VERSION
	.align		4
        /*00a4*/ 	.byte	0x03, 0x5f
        /*00a6*/ 	.short	0x0101


	//----- nvinfo : EIATTR_COOP_GROUP_MASK_REGIDS
	.align		4
        /*00a8*/ 	.byte	0x04, 0x29
        /*00aa*/ 	.short	(.L_8715 - .L_8714)


	//   ....[0]....
.L_8714:
        /*00ac*/ 	.word	0xffffffff


	//   ....[1]....
        /*00b0*/ 	.word	0xffffffff


	//   ....[2]....
        /*00b4*/ 	.word	0xffffffff


	//   ....[3]....
        /*00b8*/ 	.word	0xffffffff


	//   ....[4]....
        /*00bc*/ 	.word	0xffffffff


	//   ....[5]....
        /*00c0*/ 	.word	0xffffffff


	//   ....[6]....
        /*00c4*/ 	.word	0xffffffff


	//   ....[7]....
        /*00c8*/ 	.word	0xffffffff


	//   ....[8]....
        /*00cc*/ 	.word	0xffffffff


	//   ....[9]....
        /*00d0*/ 	.word	0xffffffff


	//   ....[10]....
        /*00d4*/ 	.word	0xffffffff


	//   ....[11]....
        /*00d8*/ 	.word	0xffffffff


	//   ....[12]....
        /*00dc*/ 	.word	0xffffffff


	//   ....[13]....
        /*00e0*/ 	.word	0xffffffff


	//   ....[14]....
        /*00e4*/ 	.word	0xffffffff


	//   ....[15]....
        /*00e8*/ 	.word	0xffffffff


	//----- nvinfo : EIATTR_COOP_GROUP_INSTR_OFFSETS
	.align		4
.L_8715:
        /*00ec*/ 	.byte	0x04, 0x28
        /*00ee*/ 	.short	(.L_8717 - .L_8716)


	//   ....[0]....
.L_8716:
        /*00f0*/ 	.word	0x00000aa0


	//   ....[1]....
        /*00f4*/ 	.word	0x00000ab0


	//   ....[2]....
        /*00f8*/ 	.word	0x00000ac0


	//   ....[3]....
        /*00fc*/ 	.word	0x00000ad0


	//   ....[4]....
        /*0100*/ 	.word	0x00000ae0


	//   ....[5]....
        /*0104*/ 	.word	0x00000af0


	//   ....[6]....
        /*0108*/ 	.word	0x00000b00


	//   ....[7]....
        /*010c*/ 	.word	0x00000b30


	//   ....[8]....
        /*0110*/ 	.word	0x00000ba0


	//   ....[9]....
        /*0114*/ 	.word	0x00000c00


	//   ....[10]....
        /*0118*/ 	.word	0x00000c30


	//   ....[11]....
        /*011c*/ 	.word	0x00000c50


	//   ....[12]....
        /*0120*/ 	.word	0x00000c60


	//   ....[13]....
        /*0124*/ 	.word	0x00000cf0


	//   ....[14]....
        /*0128*/ 	.word	0x00000d00


	//   ....[15]....
        /*012c*/ 	.word	0x00000d10


	//----- nvinfo : EIATTR_VRC_CTA_INIT_COUNT
	.align		4
.L_8717:
        /*0130*/ 	.byte	0x02, 0x4a
	.zero		1
	.zero		1


	//----- nvinfo : EIATTR_EXIT_INSTR_OFFSETS
	.align		4
        /*0134*/ 	.byte	0x04, 0x1c
        /*0136*/ 	.short	(.L_8719 - .L_8718)


	//   ....[0]....
.L_8718:
        /*0138*/ 	.word	0x000001c0


	//   ....[1]....
        /*013c*/ 	.word	0x00000f80


	//----- nvinfo : EIATTR_MAX_THREADS
	.align		4
.L_8719:
        /*0140*/ 	.byte	0x04, 0x05
        /*0142*/ 	.short	(.L_8721 - .L_8720)
.L_8720:
        /*0144*/ 	.word	0x00000080
        /*0148*/ 	.word	0x00000001
        /*014c*/ 	.word	0x00000001


	//----- nvinfo : EIATTR_CRS_STACK_SIZE
	.align		4
.L_8721:
        /*0150*/ 	.byte	0x04, 0x1e
        /*0152*/ 	.short	(.L_8723 - .L_8722)
.L_8722:
        /*0154*/ 	.word	0x00000000


	//----- nvinfo : EIATTR_CBANK_PARAM_SIZE
	.align		4
.L_8723:
        /*0158*/ 	.byte	0x03, 0x19
        /*015a*/ 	.short	0x0034


	//----- nvinfo : EIATTR_PARAM_CBANK
	.align		4
        /*015c*/ 	.byte	0x04, 0x0a
        /*015e*/ 	.short	(.L_8725 - .L_8724)
	.align		4
.L_8724:
        /*0160*/ 	.word	index@(.nv.constant0._Z9cuda_gemmIiLi128ELi4ELi1ELi1024ELi4ELi4ELi64ELi0ELi1EEviiiPT_S1_S1_iii)
        /*0164*/ 	.short	0x0380
        /*0166*/ 	.short	0x0034


	//----- nvinfo : EIATTR_SW_WAR
	.align		4
.L_8725:
        /*0168*/ 	.byte	0x04, 0x36
        /*016a*/ 	.short	(.L_8727 - .L_8726)
.L_8726:
        /*016c*/ 	.word	0x00000008
.L_8727:


//--------------------- .nv.info._Z9cuda_gemmIiLi128ELi4ELi1ELi1024ELi4ELi4ELi64ELi0ELi0EEviiiPT_S1_S1_iii --------------------------
	.section	.nv.info._Z9cuda_gemmIiLi128ELi4ELi1ELi1024ELi4ELi4ELi64ELi0ELi0EEviiiPT_S1_S1_iii,"",@"SHT_CUDA_INFO"
	.sectionflags	@""
	.align	4


	//----- nvinfo : EIATTR_CUDA_API_VERSION
	.align		4
        /*0000*/ 	.byte	0x04, 0x37
        /*0002*/ 	.short	(.L_8729 - .L_8728)
.L_8728:
        /*0004*/ 	.word	0x00000082


	//----- nvinfo : EIATTR_KPARAM_INFO
	.align		4
.L_8729:
        /*0008*/ 	.byte	0x04, 0x17
        /*000a*/ 	.short	(.L_8731 - .L_8730)
.L_8730:
        /*000c*/ 	.word	0x00000000
        /*0010*/ 	.short	0x0008
        /*0012*/ 	.short	0x0030
        /*0014*/ 	.byte	0x00, 0xf0, 0x11, 0x00


	//----- nvinfo : EIATTR_KPARAM_INFO
	.align		4
.L_8731:
        /*0018*/ 	.byte	0x04, 0x17
        /*001a*/ 	.short	(.L_8733 - .L_8732)
.L_8732:
        /*001c*/ 	.word	0x00000000
        /*0020*/ 	.short	0x0007
        /*0022*/ 	.short	0x002c
        /*0024*/ 	.byte	0x00, 0xf0, 0x11, 0x00


	//----- nvinfo : EIATTR_KPARAM_INFO
	.align		4
.L_8733:
        /*0028*/ 	.byte	0x04, 0x17
        /*002a*/ 	.short	(.L_8735 - .L_8734)
.L_8734:
        /*002c*/ 	.word	0x00000000
        /*0030*/ 	.short	0x0006
        /*0032*/ 	.short	0x0028
        /*0034*/ 	.byte	0x00, 0xf0, 0x11, 0x00


	//----- nvinfo : EIATTR_KPARAM_INFO
	.align		4
.L_8735:
        /*0038*/ 	.byte	0x04, 0x17
        /*003a*/ 	.short	(.L_8737 - .L_8736)
.L_8736:
        /*003c*/ 	.word	0x00000000
        /*0040*/ 	.short	0x0005
        /*0042*/ 	.short	0x0020
        /*0044*/ 	.byte	0x00, 0xf5, 0x21, 0x00


	//----- nvinfo : EIATTR_KPARAM_INFO
	.align		4
.L_8737:
        /*0048*/ 	.byte	0x04, 0x17
        /*004a*/ 	.short	(.L_8739 - .L_8738)
.L_8738:
        /*004c*/ 	.word	0x00000000
        /*0050*/ 	.short	0x0004
        /*0052*/ 	.short	0x0018
        /*0054*/ 	.byte	0x00, 0xf5, 0x21, 0x00


	//----- nvinfo : EIATTR_KPARAM_INFO
	.align		4
.L_8739:
        /*0058*/ 	.byte	0x04, 0x17
        /*005a*/ 	.short	(.L_8741 - .L_8740)
.L_8740:
        /*005c*/ 	.word	0x00000000
        /*0060*/ 	.short	0x0003
        /*0062*/ 	.short	0x0010
        /*0064*/ 	.byte	0x00, 0xf5, 0x21, 0x00


	//----- nvinfo : EIATTR_KPARAM_INFO
	.align		4
.L_8741:
        /*0068*/ 	.byte	0x04, 0x17
        /*006a*/ 	.short	(.L_8743 - .L_8742)
.L_8742:
        /*006c*/ 	.word	0x00000000
        /*0070*/ 	.short	0x0002
        /*0072*/ 	.short	0x0008
        /*0074*/ 	.byte	0x00, 0xf0, 0x11, 0x00


	//----- nvinfo : EIATTR_KPARAM_INFO
	.align		4
.L_8743:
        /*0078*/ 	.byte	0x04, 0x17
        /*007a*/ 	.short	(.L_8745 - .L_8744)
.L_8744:
        /*007c*/ 	.word	0x00000000
        /*0080*/ 	.short	0x0001
        /*0082*/ 	.short	0x0004
        /*0084*/ 	.byte	0x00, 0xf0, 0x11, 0x00


	//----- nvinfo : EIATTR_KPARAM_INFO
	.align		4
.L_8745:
        /*0088*/ 	.byte	0x04, 0x17
        /*008a*/ 	.short	(.L_8747 - .L_8746)
.L_8746:
        /*008c*/ 	.word	0x00000000
        /*0090*/ 	.short	0x0000
        /*0092*/ 	.short	0x0000
        /*0094*/ 	.byte	0x00, 0xf0, 0x11, 0x00


	//----- nvinfo : EIATTR_SPARSE_MMA_MASK
	.align		4
.L_8747:
        /*0098*/ 	.byte	0x03, 0x50
        /*009a*/ 	.short	0x0000


	//----- nvinfo : EIATTR_MAXREG_COUNT
	.align		4
        /*009c*/ 	.byte	0x03, 0x1b
        /*009e*/ 	.short	0x00ff


	//----- nvinfo : EIATTR_NUM_BARRIERS
	.align		4
        /*00a0*/ 	.byte	0x02, 0x4c
        /*00a2*/ 	.byte	0x01
	.zero		1


	//----- nvinfo : EIATTR_MERCURY_ISA_VERSION
	.align		4
        /*00a4*/ 	.byte	0x03, 0x5f
        /*00a6*/ 	.short	0x0101


	//----- nvinfo : EIATTR_COOP_GROUP_MASK_REGIDS
	.align		4
        /*00a8*/ 	.byte	0x04, 0x29
        /*00aa*/ 	.short	(.L_8749 - .L_8748)


	//   ....[0]....
.L_8748:
        /*00ac*/ 	.word	0xffffffff


	//   ....[1]....
        /*00b0*/ 	.word	0xffffffff


	//   ....[2]....
        /*00b4*/ 	.word	0xffffffff


	//   ....[3]....
        /*00b8*/ 	.word	0xffffffff


	//   ....[4]....
        /*00bc*/ 	.word	0x0500000d


	//   ....[5]....
        /*00c0*/ 	.word	0x0500000d


	//   ....[6]....
        /*00c4*/ 	.word	0x0500000d


	//   ....[7]....
        /*00c8*/ 	.word	0x0500000d


	//----- nvinfo : EIATTR_COOP_GROUP_INSTR_OFFSETS
	.align		4
.L_8749:
        /*00cc*/ 	.byte	0x04, 0x28
        /*00ce*/ 	.short	(.L_8751 - .L_8750)


	//   ....[0]....
.L_8750:
        /*00d0*/ 	.word	0x000014d0


	//   ....[1]....
        /*00d4*/ 	.word	0x00001520


	//   ....[2]....
        /*00d8*/ 	.word	0x00001580


	//   ....[3]....
        /*00dc*/ 	.word	0x000015e0


	//   ....[4]....
        /*00e0*/ 	.word	0x000023c0


	//   ....[5]....
        /*00e4*/ 	.word	0x00002450


	//   ....[6]....
        /*00e8*/ 	.word	0x000024e0


	//   ....[7]....
        /*00ec*/ 	.word	0x00002570


	//----- nvinfo : EIATTR_VRC_CTA_INIT_COUNT
	.align		4
.L_8751:
        /*00f0*/ 	.byte	0x02, 0x4a
	.zero		1
	.zero		1


	//----- nvinfo : EIATTR_EXIT_INSTR_OFFSETS
	.align		4
        /*00f4*/ 	.byte	0x04, 0x1c
        /*00f6*/ 	.short	(.L_8753 - .L_8752)


	//   ....[0]....
.L_8752:
        /*00f8*/ 	.word	0x00000710


	//   ....[1]....
        /*00fc*/ 	.word	0x00002360


	//----- nvinfo : EIATTR_MAX_THREADS
	.align		4
.L_8753:
        /*0100*/ 	.byte	0x04, 0x05
        /*0102*/ 	.short	(.L_8755 - .L_8754)
.L_8754:
        /*0104*/ 	.word	0x00000080
        /*0108*/ 	.word	0x00000001
        /*010c*/ 	.word	0x00000001


	//----- nvinfo : EIATTR_CRS_STACK_SIZE
	.align		4
.L_8755:
        /*0110*/ 	.byte	0x04, 0x1e
        /*0112*/ 	.short	(.L_8757 - .L_8756)
.L_8756:
        /*0114*/ 	.word	0x00000000


	//----- nvinfo : EIATTR_CBANK_PARAM_SIZE
	.align		4
.L_8757:
        /*0118*/ 	.byte	0x03, 0x19
        /*011a*/ 	.short	0x0034


	//----- nvinfo : EIATTR_PARAM_CBANK
	.align		4
        /*011c*/ 	.byte	0x04, 0x0a
        /*011e*/ 	.short	(.L_8759 - .L_8758)
	.align		4
.L_8758:
        /*0120*/ 	.word	index@(.nv.constant0._Z9cuda_gemmIiLi128ELi4ELi1ELi1024ELi4ELi4ELi64ELi0ELi0EEviiiPT_S1_S1_iii)
        /*0124*/ 	.short	0x0380
        /*0126*/ 	.short	0x0034


	//----- nvinfo : EIATTR_SW_WAR
	.align		4
.L_8759:
        /*0128*/ 	.byte	0x04, 0x36
        /*012a*/ 	.short	(.L_8761 - .L_8760)
.L_8760:
        /*012c*/ 	.word	0x00000008
.L_8761:


//--------------------- .nv.info._Z9cuda_gemmIiLi128ELi4ELi1ELi1024ELi2ELi2ELi64ELi1ELi1EEviiiPT_S1_S1_iii --------------------------
	.section	.nv.info._Z9cuda_gemmIiLi128ELi4ELi1ELi1024ELi2ELi2ELi64ELi1ELi1EEviiiPT_S1_S1_iii,"",@"SHT_CUDA_INFO"
	.sectionflags	@""
	.align	4


	//----- nvinfo : EIATTR_CUDA_API_VERSION
	.align		4
        /*0000*/ 	.byte	0x04, 0x37
        /*0002*/ 	.short	(.L_8763 - .L_8762)
.L_8762:
        /*0004*/ 	.word	0x00000082


	//----- nvinfo : EIATTR_KPARAM_INFO
	.align		4
.L_8763:
        /*0008*/ 	.byte	0x04, 0x17
        /*000a*/ 	.short	(.L_8765 - .L_8764)
.L_8764:
        /*000c*/ 	.word	0x00000000
        /*0010*/ 	.short	0x0008
        /*0012*/ 	.short	0x0030
        /*0014*/ 	.byte	0x00, 0xf0, 0x11, 0x00


	//----- nvinfo : EIATTR_KPARAM_INFO
	.align		4
.L_8765:
        /*0018*/ 	.byte	0x04, 0x17
        /*001a*/ 	.short	(.L_8767 - .L_8766)
.L_8766:
        /*001c*/ 	.word	0x00000000
        /*0020*/ 	.short	0x0007
        /*0022*/ 	.short	0x002c
        /*0024*/ 	.byte	0x00, 0xf0, 0x11, 0x00


	//----- nvinfo : EIATTR_KPARAM_INFO
	.align		4
.L_8767:
        /*0028*/ 	.byte	0x04, 0x17
        /*002a*/ 	.short	(.L_8769 - .L_8768)
.L_8768:
        /*002c*/ 	.word	0x00000000
        /*0030*/ 	.short	0x0006
        /*0032*/ 	.short	0x0028
        /*0034*/ 	.byte	0x00, 0xf0, 0x11, 0x00


	//----- nvinfo : EIATTR_KPARAM_INFO
	.align		4
.L_8769:
        /*0038*/ 	.byte	0x04, 0x17
        /*003a*/ 	.short	(.L_8771 - .L_8770)
.L_8770:
        /*003c*/ 	.word	0x00000000
        /*0040*/ 	.short	0x0005
        /*0042*/ 	.short	0x0020
        /*0044*/ 	.byte	0x00, 0xf5, 0x21, 0x00


	//----- nvinfo : EIATTR_KPARAM_INFO
	.align		4
.L_8771:
        /*0048*/ 	.byte	0x04, 0x17
        /*004a*/ 	.short	(.L_8773 - .L_8772)
.L_8772:
        /*004c*/ 	.word	0x00000000
        /*0050*/ 	.short	0x0004
        /*0052*/ 	.short	0x0018
        /*0054*/ 	.byte	0x00, 0xf5, 0x21, 0x00


	//----- nvinfo : EIATTR_KPARAM_INFO
	.align		4
.L_8773:
        /*0058*/ 	.byte	0x04, 0x17
        /*005a*/ 	.short	(.L_8775 - .L_8774)
.L_8774:
        /*005c*/ 	.word	0x00000000
        /*0060*/ 	.short	0x0003
        /*0062*/ 	.short	0x0010
        /*0064*/ 	.byte	0x00, 0xf5, 0x21, 0x00


	//----- nvinfo : EIATTR_KPARAM_INFO
	.align		4
.L_8775:
        /*0068*/ 	.byte	0x04, 0x17
        /*006a*/ 	.short	(.L_8777 - .L_8776)
.L_8776:
        /*006c*/ 	.word	0x00000000
        /*0070*/ 	.short	0x0002
        /*0072*/ 	.short	0x0008
        /*0074*/ 	.byte	0x00, 0xf0, 0x11, 0x00


	//----- nvinfo : EIATTR_KPARAM_INFO
	.align		4
.L_8777:
        /*0078*/ 	.byte	0x04, 0x17
        /*007a*/ 	.short	(.L_8779 - .L_8778)
.L_8778:
        /*007c*/ 	.word	0x00000000
        /*0080*/ 	.short	0x0001
        /*0082*/ 	.short	0x0004
        /*0084*/ 	.byte	0x00, 0xf0, 0x11, 0x00


	//----- nvinfo : EIATTR_KPARAM_INFO
	.align		4
.L_8779:
        /*0088*/ 	.byte	0x04, 0x17
        /*008a*/ 	.short	(.L_8781 - .L_8780)
.L_8780:
        /*008c*/ 	.word	0x00000000
        /*0090*/ 	.short	0x0000
        /*0092*/ 	.short	0x0000
        /*0094*/ 	.byte	0x00, 0xf0, 0x11, 0x00


	//----- nvinfo : EIATTR_SPARSE_MMA_MASK
	.align		4
.L_8781:
        /*0098*/ 	.byte	0x03, 0x50
        /*009a*/ 	.short	0x0000


	//----- nvinfo : EIATTR_MAXREG_COUNT
	.align		4
        /*009c*/ 	.byte	0x03, 0x1b
        /*009e*/ 	.short	0x00ff


	//----- nvinfo : EIATTR_NUM_BARRIERS
	.align		4
        /*00a0*/ 	.byte	0x02, 0x4c
        /*00a2*/ 	.byte	0x01
	.zero		1


	//----- nvinfo : EIATTR_MERCURY_ISA_VERSION
	.align		4
        /*00a4*/ 	.byte	0x03, 0x5f
        /*00a6*/ 	.short	0x0101


	//----- nvinfo : EIATTR_COOP_GROUP_MASK_REGIDS
	.align		4
        /*00a8*/ 	.byte	0x04, 0x29
        /*00aa*/ 	.short	(.L_8783 - .L_8782)


	//   ....[0]....
.L_8782:
        /*00ac*/ 	.word	0xffffffff


	//   ....[1]....
        /*00b0*/ 	.word	0xffffffff


	//   ....[2]....
        /*00b4*/ 	.word	0xffffffff


	//   ....[3]....
        /*00b8*/ 	.word	0xffffffff


	//----- nvinfo : EIATTR_COOP_GROUP_INSTR_OFFSETS
	.align		4
.L_8783:
        /*00bc*/ 	.byte	0x04, 0x28
        /*00be*/ 	.short	(.L_8785 - .L_8784)


	//   ....[0]....
.L_8784:
        /*00c0*/ 	.word	0x000008d0


	//   ....[1]....
        /*00c4*/ 	.word	0x000008e0


	//   ....[2]....
        /*00c8*/ 	.word	0x000008f0


	//   ....[3]....
        /*00cc*/ 	.word	0x00000900


	//----- nvinfo : EIATTR_VRC_CTA_INIT_COUNT
	.align		4
.L_8785:
        /*00d0*/ 	.byte	0x02, 0x4a
	.zero		1
	.zero		1


	//----- nvinfo : EIATTR_EXIT_INSTR_OFFSETS
	.align		4
        /*00d4*/ 	.byte	0x04, 0x1c
        /*00d6*/ 	.short	(.L_8787 - .L_8786)


	//   ....[0]....
.L_8786:
        /*00d8*/ 	.word	0x000001c0


	//   ....[1]....
        /*00dc*/ 	.word	0x00000ad0


	//----- nvinfo : EIATTR_MAX_THREADS
	.align		4
.L_8787:
        /*00e0*/ 	.byte	0x04, 0x05
        /*00e2*/ 	.short	(.L_8789 - .L_8788)
.L_8788:
        /*00e4*/ 	.word	0x00000080
        /*00e8*/ 	.word	0x00000001
        /*00ec*/ 	.word	0x00000001


	//----- nvinfo : EIATTR_CRS_STACK_SIZE
	.align		4
.L_8789:
        /*00f0*/ 	.byte	0x04, 0x1e
        /*00f2*/ 	.short	(.L_8791 - .L_8790)
.L_8790:
        /*00f4*/ 	.word	0x00000000


	//----- nvinfo : EIATTR_CBANK_PARAM_SIZE
	.align		4
.L_8791:
        /*00f8*/ 	.byte	0x03, 0x19
        /*00fa*/ 	.short	0x0034


	//----- nvinfo : EIATTR_PARAM_CBANK
	.align		4
        /*00fc*/ 	.byte	0x04, 0x0a
        /*00fe*/ 	.short	(.L_8793 - .L_8792)
	.align		4
.L_8792:
        /*0100*/ 	.word	index@(.nv.constant0._Z9cuda_gemmIiLi128ELi4ELi1ELi1024ELi2ELi2ELi64ELi1ELi1EEviiiPT_S1_S1_iii)
        /*0104*/ 	.short	0x0380
        /*0106*/ 	.short	0x0034


	//----- nvinfo : EIATTR_SW_WAR
	.align		4
.L_8793:
        /*0108*/ 	.byte	0x04, 0x36
        /*010a*/ 	.short	(.L_8795 - .L_8794)
.L_8794:
        /*010c*/ 	.word	0x00000008
.L_8795:


//--------------------- .nv.info._Z9cuda_gemmIiLi128ELi4ELi1ELi1024ELi2ELi2ELi64ELi1ELi0EEviiiPT_S1_S1_iii --------------------------
	.section	.nv.info._Z9cuda_gemmIiLi128ELi4ELi1ELi1024ELi2ELi2ELi64ELi1ELi0EEviiiPT_S1_S1_iii,"",@"SHT_CUDA_INFO"
	.sectionflags	@""
	.align	4


	//----- nvinfo : EIATTR_CUDA_API_VERSION
	.align		4
        /*0000*/ 	.byte	0x04, 0x37
        /*0002*/ 	.short	(.L_8797 - .L_8796)
.L_8796:
        /*0004*/ 	.word	0x00000082


	//----- nvinfo : EIATTR_KPARAM_INFO
	.align		4
.L_8797:
        /*0008*/ 	.byte	0x04, 0x17
        /*000a*/ 	.short	(.L_8799 - .L_8798)
.L_8798:
        /*000c*/ 	.word	0x00000000
        /*0010*/ 	.short	0x0008
        /*0012*/ 	.short	0x0030
        /*0014*/ 	.byte	0x00, 0xf0, 0x11, 0x00


	//----- nvinfo : EIATTR_KPARAM_INFO
	.align		4
.L_8799:
        /*0018*/ 	.byte	0x04, 0x17
        /*001a*/ 	.short	(.L_8801 - .L_8800)
.L_8800:
        /*001c*/ 	.word	0x00000000
        /*0020*/ 	.short	0x0007
        /*0022*/ 	.short	0x002c
        /*0024*/ 	.byte	0x00, 0xf0, 0x11, 0x00


	//----- nvinfo : EIATTR_KPARAM_INFO
	.align		4
.L_8801:
        /*0028*/ 	.byte	0x04, 0x17
        /*002a*/ 	.short	(.L_8803 - .L_8802)
.L_8802:
        /*002c*/ 	.word	0x00000000
        /*0030*/ 	.short	0x0006
        /*0032*/ 	.short	0x0028
        /*0034*/ 	.byte	0x00, 0xf0, 0x11, 0x00


	//----- nvinfo : EIATTR_KPARAM_INFO
	.align		4
.L_8803:
        /*0038*/ 	.byte	0x04, 0x17
        /*003a*/ 	.short	(.L_8805 - .L_8804)
.L_8804:
        /*003c*/ 	.word	0x00000000
        /*0040*/ 	.short	0x0005
        /*0042*/ 	.short	0x0020
        /*0044*/ 	.byte	0x00, 0xf5, 0x21, 0x00


	//----- nvinfo : EIATTR_KPARAM_INFO
	.align		4
.L_8805:
        /*0048*/ 	.byte	0x04, 0x17
        /*004a*/ 	.short	(.L_8807 - .L_8806)
.L_8806:
        /*004c*/ 	.word	0x00000000
        /*0050*/ 	.short	0x0004
        /*0052*/ 	.short	0x0018
        /*0054*/ 	.byte	0x00, 0xf5, 0x21, 0x00


	//----- nvinfo : EIATTR_KPARAM_INFO
	.align		4
.L_8807:
        /*0058*/ 	.byte	0x04, 0x17
        /*005a*/ 	.short	(.L_8809 - .L_8808)
.L_8808:
        /*005c*/ 	.word	0x00000000
        /*0060*/ 	.short	0x0003
        /*0062*/ 	.short	0x0010
        /*0064*/ 	.byte	0x00, 0xf5, 0x21, 0x00


	//----- nvinfo : EIATTR_KPARAM_INFO
	.align		4
.L_8809:
        /*0068*/ 	.byte	0x04, 0x17
        /*006a*/ 	.short	(.L_8811 - .L_8810)
.L_8810:
        /*006c*/ 	.word	0x00000000
        /*0070*/ 	.short	0x0002
        /*0072*/ 	.short	0x0008
        /*0074*/ 	.byte	0x00, 0xf0, 0x11, 0x00


	//----- nvinfo : EIATTR_KPARAM_INFO
	.align		4
.L_8811:
        /*0078*/ 	.byte	0x04, 0x17
        /*007a*/ 	.short	(.L_8813 - .L_8812)
.L_8812:
        /*007c*/ 	.word	0x00000000
        /*0080*/ 	.short	0x0001
        /*0082*/ 	.short	0x0004
        /*0084*/ 	.byte	0x00, 0xf0, 0x11, 0x00


	//----- nvinfo : EIATTR_KPARAM_INFO
	.align		4
.L_8813:
        /*0088*/ 	.byte	0x04, 0x17
        /*008a*/ 	.short	(.L_8815 - .L_8814)
.L_8814:
        /*008c*/ 	.word	0x00000000
        /*0090*/ 	.short	0x0000
        /*0092*/ 	.short	0x0000
        /*0094*/ 	.byte	0x00, 0xf0, 0x11, 0x00


	//----- nvinfo : EIATTR_SPARSE_MMA_MASK
	.align		4
.L_8815:
        /*0098*/ 	.byte	0x03, 0x50
        /*009a*/ 	.short	0x0000


	//----- nvinfo : EIATTR_MAXREG_COUNT
	.align		4
        /*009c*/ 	.byte	0x03, 0x1b
        /*009e*/ 	.short	0x00ff


	//----- nvinfo : EIATTR_NUM_BARRIERS
	.align		4
        /*00a0*/ 	.byte	0x02, 0x4c
        /*00a2*/ 	.byte	0x01
	.zero		1


	//----- nvinfo : EIATTR_MERCURY_ISA_VERSION
	.align		4
        /*00a4*/ 	.byte	0x03, 0x5f
        /*00a6*/ 	.short	0x0101


	//----- nvinfo : EIATTR_COOP_GROUP_MASK_REGIDS
	.align		4
        /*00a8*/ 	.byte	0x04, 0x29
        /*00aa*/ 	.short	(.L_8817 - .L_8816)


	//   ....[0]....
.L_8816:
        /*00ac*/ 	.word	0xffffffff


	//   ....[1]....
        /*00b0*/ 	.word	0xffffffff


	//   ....[2]....
        /*00b4*/ 	.word	0x0500000e


	//   ....[3]....
        /*00b8*/ 	.word	0x0500000e


	//----- nvinfo : EIATTR_COOP_GROUP_INSTR_OFFSETS
	.align		4
.L_8817:
        /*00bc*/ 	.byte	0x04, 0x28
        /*00be*/ 	.short	(.L_8819 - .L_8818)


	//   ....[0]....
.L_8818:
        /*00c0*/ 	.word	0x00001220


	//   ....[1]....
        /*00c4*/ 	.word	0x00001270


	//   ....[2]....
        /*00c8*/ 	.word	0x00001f20


	//   ....[3]....
        /*00cc*/ 	.word	0x00001fb0


	//----- nvinfo : EIATTR_VRC_CTA_INIT_COUNT
	.align		4
.L_8819:
        /*00d0*/ 	.byte	0x02, 0x4a
	.zero		1
	.zero		1


	//----- nvinfo : EIATTR_EXIT_INSTR_OFFSETS
	.align		4
        /*00d4*/ 	.byte	0x04, 0x1c
        /*00d6*/ 	.short	(.L_8821 - .L_8820)


	//   ....[0]....
.L_8820:
        /*00d8*/ 	.word	0x000006f0


	//   ....[1]....
        /*00dc*/ 	.word	0x00001ec0


	//----- nvinfo : EIATTR_MAX_THREADS
	.align		4
.L_8821:
        /*00e0*/ 	.byte	0x04, 0x05
        /*00e2*/ 	.short	(.L_8823 - .L_8822)
.L_8822:
        /*00e4*/ 	.word	0x00000080
        /*00e8*/ 	.word	0x00000001
        /*00ec*/ 	.word	0x00000001


	//----- nvinfo : EIATTR_CRS_STACK_SIZE
	.align		4
.L_8823:
        /*00f0*/ 	.byte	0x04, 0x1e
        /*00f2*/ 	.short	(.L_8825 - .L_8824)
.L_8824:
        /*00f4*/ 	.word	0x00000000


	//----- nvinfo : EIATTR_CBANK_PARAM_SIZE
	.align		4
.L_8825:
        /*00f8*/ 	.byte	0x03, 0x19
        /*00fa*/ 	.short	0x0034


	//----- nvinfo : EIATTR_PARAM_CBANK
	.align		4
        /*00fc*/ 	.byte	0x04, 0x0a
        /*00fe*/ 	.short	(.L_8827 - .L_8826)
	.align		4
.L_8826:
        /*0100*/ 	.word	index@(.nv.constant0._Z9cuda_gemmIiLi128ELi4ELi1ELi1024ELi2ELi2ELi64ELi1ELi0EEviiiPT_S1_S1_iii)
        /*0104*/ 	.short	0x0380
        /*0106*/ 	.short	0x0034


	//----- nvinfo : EIATTR_SW_WAR
	.align		4
.L_8827:
        /*0108*/ 	.byte	0x04, 0x36
        /*010a*/ 	.short	(.L_8829 - .L_8828)
.L_8828:
        /*010c*/ 	.word	0x00000008
.L_8829:


//--------------------- .nv.info._Z9cuda_gemmIiLi128ELi4ELi1ELi1024ELi2ELi2ELi64ELi0ELi1EEviiiPT_S1_S1_iii --------------------------
	.section	.nv.info._Z9cuda_gemmIiLi128ELi4ELi1ELi1024ELi2ELi2ELi64ELi0ELi1EEviiiPT_S1_S1_iii,"",@"SHT_CUDA_INFO"
	.sectionflags	@""
	.align	4


	//----- nvinfo : EIATTR_CUDA_API_VERSION
	.align		4
        /*0000*/ 	.byte	0x04, 0x37
        /*0002*/ 	.short	(.L_8831 - .L_8830)
.L_8830:
        /*0004*/ 	.word	0x00000082


	//----- nvinfo : EIATTR_KPARAM_INFO
	.align		4
.L_8831:
        /*0008*/ 	.byte	0x04, 0x17
        /*000a*/ 	.short	(.L_8833 - .L_8832)
.L_8832:
        /*000c*/ 	.word	0x00000000
        /*0010*/ 	.short	0x0008
        /*0012*/ 	.short	0x0030
        /*0014*/ 	.byte	0x00, 0xf0, 0x11, 0x00


	//----- nvinfo : EIATTR_KPARAM_INFO
	.align		4
.L_8833:
        /*0018*/ 	.byte	0x04, 0x17
        /*001a*/ 	.short	(.L_8835 - .L_8834)
.L_8834:
        /*001c*/ 	.word	0x00000000
        /*0020*/ 	.short	0x0007
        /*0022*/ 	.short	0x002c
        /*0024*/ 	.byte	0x00, 0xf0, 0x11, 0x00


	//----- nvinfo : EIATTR_KPARAM_INFO
	.align		4
.L_8835:
        /*0028*/ 	.byte	0x04, 0x17
        /*002a*/ 	.short	(.L_8837 - .L_8836)
.L_8836:
        /*002c*/ 	.word	0x00000000
        /*0030*/ 	.short	0x0006
        /*0032*/ 	.short	0x0028
        /*0034*/ 	.byte	0x00, 0xf0, 0x11, 0x00


	//----- nvinfo : EIATTR_KPARAM_INFO
	.align		4
.L_8837:
        /*0038*/ 	.byte	0x04, 0x17
        /*003a*/ 	.short	(.L_8839 - .L_8838)
.L_8838:
        /*003c*/ 	.word	0x00000000
        /*0040*/ 	.short	0x0005
        /*0042*/ 	.short	0x0020
        /*0044*/ 	.byte	0x00, 0xf5, 0x21, 0x00


	//----- nvinfo : EIATTR_KPARAM_INFO
	.align		4
.L_8839:
        /*0048*/ 	.byte	0x04, 0x17
        /*004a*/ 	.short	(.L_8841 - .L_8840)
.L_8840:
        /*004c*/ 	.word	0x00000000
        /*0050*/ 	.short	0x0004
        /*0052*/ 	.short	0x0018
        /*0054*/ 	.byte	0x00, 0xf5, 0x21, 0x00


	//----- nvinfo : EIATTR_KPARAM_INFO
	.align		4
.L_8841:
        /*0058*/ 	.byte	0x04, 0x17
        /*005a*/ 	.short	(.L_8843 - .L_8842)
.L_8842:
        /*005c*/ 	.word	0x00000000
        /*0060*/ 	.short	0x0003
        /*0062*/ 	.short	0x0010
        /*0064*/ 	.byte	0x00, 0xf5, 0x21, 0x00


	//----- nvinfo : EIATTR_KPARAM_INFO
	.align		4
.L_8843:
        /*0068*/ 	.byte	0x04, 0x17
        /*006a*/ 	.short	(.L_8845 - .L_8844)
.L_8844:
        /*006c*/ 	.word	0x00000000
        /*0070*/ 	.short	0x0002
        /*0072*/ 	.short	0x0008
        /*0074*/ 	.byte	0x00, 0xf0, 0x11, 0x00


	//----- nvinfo : EIATTR_KPARAM_INFO
	.align		4
.L_8845:
        /*0078*/ 	.byte	0x04, 0x17
        /*007a*/ 	.short	(.L_8847 - .L_8846)
.L_8846:
        /*007c*/ 	.word	0x00000000
        /*0080*/ 	.short	0x0001
        /*0082*/ 	.short	0x0004
        /*0084*/ 	.byte	0x00, 0xf0, 0x11, 0x00


	//----- nvinfo : EIATTR_KPARAM_INFO
	.align		4
.L_8847:
        /*0088*/ 	.byte	0x04, 0x17
        /*008a*/ 	.short	(.L_8849 - .L_8848)
.L_8848:
        /*008c*/ 	.word	0x00000000
        /*0090*/ 	.short	0x0000
        /*0092*/ 	.short	0x0000
        /*0094*/ 	.byte	0x00, 0xf0, 0x11, 0x00


	//----- nvinfo : EIATTR_SPARSE_MMA_MASK
	.align		4
.L_8849:
        /*0098*/ 	.byte	0x03, 0x50
        /*009a*/ 	.short	0x0000


	//----- nvinfo : EIATTR_MAXREG_COUNT
	.align		4
        /*009c*/ 	.byte	0x03, 0x1b
        /*009e*/ 	.short	0x00ff


	//----- nvinfo : EIATTR_NUM_BARRIERS
	.align		4
        /*00a0*/ 	.byte	0x02, 0x4c
        /*00a2*/ 	.byte	0x01
	.zero		1


	//----- nvinfo : EIATTR_MERCURY_ISA_VERSION
	.align		4
        /*00a4*/ 	.byte	0x03, 0x5f
        /*00a6*/ 	.short	0x0101


	//----- nvinfo : EIATTR_COOP_GROUP_MASK_REGIDS
	.align		4
        /*00a8*/ 	.byte	0x04, 0x29
        /*00aa*/ 	.short	(.L_8851 - .L_8850)


	//   ....[0]....
.L_8850:
        /*00ac*/ 	.word	0xffffffff


	//   ....[1]....
        /*00b0*/ 	.word	0xffffffff


	//   ....[2]....
        /*00b4*/ 	.word	0xffffffff


	//   ....[3]....
        /*00b8*/ 	.word	0xffffffff


	//----- nvinfo : EIATTR_COOP_GROUP_INSTR_OFFSETS
	.align		4
.L_8851:
        /*00bc*/ 	.byte	0x04, 0x28
        /*00be*/ 	.short	(.L_8853 - .L_8852)


	//   ....[0]....
.L_8852:
        /*00c0*/ 	.word	0x00000a80


	//   ....[1]....
        /*00c4*/ 	.word	0x00000a90


	//   ....[2]....
        /*00c8*/ 	.word	0x00000aa0


	//   ....[3]....
        /*00cc*/ 	.word	0x00000ab0


	//----- nvinfo : EIATTR_VRC_CTA_INIT_COUNT
	.align		4
.L_8853:
        /*00d0*/ 	.byte	0x02, 0x4a
	.zero		1
	.zero		1


	//----- nvinfo : EIATTR_EXIT_INSTR_OFFSETS
	.align		4
        /*00d4*/ 	.byte	0x04, 0x1c
        /*00d6*/ 	.short	(.L_8855 - .L_8854)


	//   ....[0]....
.L_8854:
        /*00d8*/ 	.word	0x000001d0


	//   ....[1]....
        /*00dc*/ 	.word	0x00000cf0


	//----- nvinfo : EIATTR_MAX_THREADS
	.align		4
.L_8855:
        /*00e0*/ 	.byte	0x04, 0x05
        /*00e2*/ 	.short	(.L_8857 - .L_8856)
.L_8856:
        /*00e4*/ 	.word	0x00000080
        /*00e8*/ 	.word	0x00000001
        /*00ec*/ 	.word	0x00000001


	//----- nvinfo : EIATTR_CRS_STACK_SIZE
	.align		4
.L_8857:
        /*00f0*/ 	.byte	0x04, 0x1e
        /*00f2*/ 	.short	(.L_8859 - .L_8858)
.L_8858:
        /*00f4*/ 	.word	0x00000000


	//----- nvinfo : EIATTR_CBANK_PARAM_SIZE
	.align		4
.L_8859:
        /*00f8*/ 	.byte	0x03, 0x19
        /*00fa*/ 	.short	0x0034


	//----- nvinfo : EIATTR_PARAM_CBANK
	.align		4
        /*00fc*/ 	.byte	0x04, 0x0a
        /*00fe*/ 	.short	(.L_8861 - .L_8860)
	.align		4
.L_8860:
        /*0100*/ 	.word	index@(.nv.constant0._Z9cuda_gemmIiLi128ELi4ELi1ELi1024ELi2ELi2ELi64ELi0ELi1EEviiiPT_S1_S1_iii)
        /*0104*/ 	.short	0x0380
        /*0106*/ 	.short	0x0034


	//----- nvinfo : EIATTR_SW_WAR
	.align		4
.L_8861:
        /*0108*/ 	.byte	0x04, 0x36
        /*010a*/ 	.short	(.L_8863 - .L_8862)
.L_8862:
        /*010c*/ 	.word	0x00000008
.L_8863:


//--------------------- .nv.info._Z9cuda_gemmIiLi128ELi4ELi1ELi1024ELi2ELi2ELi64ELi0ELi0EEviiiPT_S1_S1_iii --------------------------
	.section	.nv.info._Z9cuda_gemmIiLi128ELi4ELi1ELi1024ELi2ELi2ELi64ELi0ELi0EEviiiPT_S1_S1_iii,"",@"SHT_CUDA_INFO"
	.sectionflags	@""
	.align	4


	//----- nvinfo : EIATTR_CUDA_API_VERSION
	.align		4
        /*0000*/ 	.byte	0x04, 0x37
        /*0002*/ 	.short	(.L_8865 - .L_8864)
.L_8864:
        /*0004*/ 	.word	0x00000082


	//----- nvinfo : EIATTR_KPARAM_INFO
	.align		4
.L_8865:
        /*0008*/ 	.byte	0x04, 0x17
        /*000a*/ 	.short	(.L_8867 - .L_8866)
.L_8866:
        /*000c*/ 	.word	0x00000000
        /*0010*/ 	.short	0x0008
        /*0012*/ 	.short	0x0030
        /*0014*/ 	.byte	0x00, 0xf0, 0x11, 0x00


	//----- nvinfo : EIATTR_KPARAM_INFO
	.align		4
.L_8867:
        /*0018*/ 	.byte	0x04, 0x17
        /*001a*/ 	.short	(.L_8869 - .L_8868)
.L_8868:
        /*001c*/ 	.word	0x00000000
        /*0020*/ 	.short	0x0007
        /*0022*/ 	.short	0x002c
        /*0024*/ 	.byte	0x00, 0xf0, 0x11, 0x00


	//----- nvinfo : EIATTR_KPARAM_INFO
	.align		4
.L_8869:
        /*0028*/ 	.byte	0x04, 0x17
        /*002a*/ 	.short	(.L_8871 - .L_8870)
.L_8870:
        /*002c*/ 	.word	0x00000000
        /*0030*/ 	.short	0x0006
        /*0032*/ 	.short	0x0028
        /*0034*/ 	.byte	0x00, 0xf0, 0x11, 0x00


	//----- nvinfo : EIATTR_KPARAM_INFO
	.align		4
.L_8871:
        /*0038*/ 	.byte	0x04, 0x17
        /*003a*/ 	.short	(.L_8873 - .L_8872)
.L_8872:
        /*003c*/ 	.word	0x00000000
        /*0040*/ 	.short	0x0005
        /*0042*/ 	.short	0x0020
        /*0044*/ 	.byte	0x00, 0xf5, 0x21, 0x00


	//----- nvinfo : EIATTR_KPARAM_INFO
	.align		4
.L_8873:
        /*0048*/ 	.byte	0x04, 0x17
        /*004a*/ 	.short	(.L_8875 - .L_8874)
.L_8874:
        /*004c*/ 	.word	0x00000000
        /*0050*/ 	.short	0x0004
        /*0052*/ 	.short	0x0018
        /*0054*/ 	.byte	0x00, 0xf5, 0x21, 0x00


	//----- nvinfo : EIATTR_KPARAM_INFO
	.align		4
.L_8875:
        /*0058*/ 	.byte	0x04, 0x17
        /*005a*/ 	.short	(.L_8877 - .L_8876)
.L_8876:
        /*005c*/ 	.word	0x00000000
        /*0060*/ 	.short	0x0003
        /*0062*/ 	.short	0x0010
        /*0064*/ 	.byte	0x00, 0xf5, 0x21, 0x00


	//----- nvinfo : EIATTR_KPARAM_INFO
	.align		4
.L_8877:
        /*0068*/ 	.byte	0x04, 0x17
        /*006a*/ 	.short	(.L_8879 - .L_8878)
.L_8878:
        /*006c*/ 	.word	0x00000000
        /*0070*/ 	.short	0x0002
        /*0072*/ 	.short	0x0008
        /*0074*/ 	.byte	0x00, 0xf0, 0x11, 0x00


	//----- nvinfo : EIATTR_KPARAM_INFO
	.align		4
.L_8879:
        /*0078*/ 	.byte	0x04, 0x17
        /*007a*/ 	.short	(.L_8881 - .L_8880)
.L_8880:
        /*007c*/ 	.word	0x00000000
        /*0080*/ 	.short	0x0001
        /*0082*/ 	.short	0x0004
        /*0084*/ 	.byte	0x00, 0xf0, 0x11, 0x00


	//----- nvinfo : EIATTR_KPARAM_INFO
	.align		4
.L_8881:
        /*0088*/ 	.byte	0x04, 0x17
        /*008a*/ 	.short	(.L_8883 - .L_8882)
.L_8882:
        /*008c*/ 	.word	0x00000000
        /*0090*/ 	.short	0x0000
        /*0092*/ 	.short	0x0000
        /*0094*/ 	.byte	0x00, 0xf0, 0x11, 0x00


	//----- nvinfo : EIATTR_SPARSE_MMA_MASK
	.align		4
.L_8883:
        /*0098*/ 	.byte	0x03, 0x50
        /*009a*/ 	.short	0x0000


	//----- nvinfo : EIATTR_MAXREG_COUNT
	.align		4
        /*009c*/ 	.byte	0x03, 0x1b
        /*009e*/ 	.short	0x00ff


	//----- nvinfo : EIATTR_NUM_BARRIERS
	.align		4
        /*00a0*/ 	.byte	0x02, 0x4c
        /*00a2*/ 	.byte	0x01
	.zero		1


	//----- nvinfo : EIATTR_MERCURY_ISA_VERSION
	.align		4
        /*00a4*/ 	.byte	0x03, 0x5f
        /*00a6*/ 	.short	0x0101


	//----- nvinfo : EIATTR_COOP_GROUP_MASK_REGIDS
	.align		4
        /*00a8*/ 	.byte	0x04, 0x29
        /*00aa*/ 	.short	(.L_8885 - .L_8884)


	//   ....[0]....
.L_8884:
        /*00ac*/ 	.word	0xffffffff


	//   ....[1]....
        /*00b0*/ 	.word	0xffffffff


	//   ....[2]....
        /*00b4*/ 	.word	0x0500000e


	//   ....[3]....
        /*00b8*/ 	.word	0x0500000e


	//----- nvinfo : EIATTR_COOP_GROUP_INSTR_OFFSETS
	.align		4
.L_8885:
        /*00bc*/ 	.byte	0x04, 0x28
        /*00be*/ 	.short	(.L_8887 - .L_8886)


	//   ....[0]....
.L_8886:
        /*00c0*/ 	.word	0x000012d0


	//   ....[1]....
        /*00c4*/ 	.word	0x00001320


	//   ....[2]....
        /*00c8*/ 	.word	0x000020e0


	//   ....[3]....
        /*00cc*/ 	.word	0x00002170


	//----- nvinfo : EIATTR_VRC_CTA_INIT_COUNT
	.align		4
.L_8887:
        /*00d0*/ 	.byte	0x02, 0x4a
	.zero		1
	.zero		1


	//----- nvinfo : EIATTR_EXIT_INSTR_OFFSETS
	.align		4
        /*00d4*/ 	.byte	0x04, 0x1c
        /*00d6*/ 	.short	(.L_8889 - .L_8888)


	//   ....[0]....
.L_8888:
        /*00d8*/ 	.word	0x00000700


	//   ....[1]....
        /*00dc*/ 	.word	0x00002080


	//----- nvinfo : EIATTR_MAX_THREADS
	.align		4
.L_8889:
        /*00e0*/ 	.byte	0x04, 0x05
        /*00e2*/ 	.short	(.L_8891 - .L_8890)
.L_8890:
        /*00e4*/ 	.word	0x00000080
        /*00e8*/ 	.word	0x00000001
        /*00ec*/ 	.word	0x00000001


	//----- nvinfo : EIATTR_CRS_STACK_SIZE
	.align		4
.L_8891:
        /*00f0*/ 	.byte	0x04, 0x1e
        /*00f2*/ 	.short	(.L_8893 - .L_8892)
.L_8892:
        /*00f4*/ 	.word	0x00000000


	//----- nvinfo : EIATTR_CBANK_PARAM_SIZE
	.align		4
.L_8893:
        /*00f8*/ 	.byte	0x03, 0x19
        /*00fa*/ 	.short	0x0034


	//----- nvinfo : EIATTR_PARAM_CBANK
	.align		4
        /*00fc*/ 	.byte	0x04, 0x0a
        /*00fe*/ 	.short	(.L_8895 - .L_8894)
	.align		4
.L_8894:
        /*0100*/ 	.word	index@(.nv.constant0._Z9cuda_gemmIiLi128ELi4ELi1ELi1024ELi2ELi2ELi64ELi0ELi0EEviiiPT_S1_S1_iii)
        /*0104*/ 	.short	0x0380
        /*0106*/ 	.short	0x0034


	//----- nvinfo : EIATTR_SW_WAR
	.align		4
.L_8895:
        /*0108*/ 	.byte	0x04, 0x36
        /*010a*/ 	.short	(.L_8897 - .L_8896)
.L_8896:
        /*010c*/ 	.word	0x00000008
.L_8897:


//--------------------- .nv.info._Z9cuda_gemmIiLi128ELi4ELi1ELi512ELi128ELi128ELi64ELi1ELi1EEviiiPT_S1_S1_iii --------------------------
	.section	.nv.info._Z9cuda_gemmIiLi128ELi4ELi1ELi512ELi128ELi128ELi64ELi1ELi1EEviiiPT_S1_S1_iii,"",@"SHT_CUDA_INFO"
	.sectionflags	@""
	.align	4


	//----- nvinfo : EIATTR_CUDA_API_VERSION
	.align		4
        /*0000*/ 	.byte	0x04, 0x37
        /*0002*/ 	.short	(.L_8899 - .L_8898)
.L_8898:
        /*0004*/ 	.word	0x00000082


	//----- nvinfo : EIATTR_KPARAM_INFO
	.align		4
.L_8899:
        /*0008*/ 	.byte	0x04, 0x17
        /*000a*/ 	.short	(.L_8901 - .L_8900)
.L_8900:
        /*000c*/ 	.word	0x00000000
        /*0010*/ 	.short	0x0008
        /*0012*/ 	.short	0x0030
        /*0014*/ 	.byte	0x00, 0xf0, 0x11, 0x00


	//----- nvinfo : EIATTR_KPARAM_INFO
	.align		4
.L_8901:
        /*0018*/ 	.byte	0x04, 0x17
        /*001a*/ 	.short	(.L_8903 - .L_8902)
.L_8902:
        /*001c*/ 	.word	0x00000000
        /*0020*/ 	.short	0x0007
        /*0022*/ 	.short	0x002c
        /*0024*/ 	.byte	0x00, 0xf0, 0x11, 0x00


	//----- nvinfo : EIATTR_KPARAM_INFO
	.align		4
.L_8903:
        /*0028*/ 	.byte	0x04, 0x17
        /*002a*/ 	.short	(.L_8905 - .L_8904)
.L_8904:
        /*002c*/ 	.word	0x00000000
        /*0030*/ 	.short	0x0006
        /*0032*/ 	.short	0x0028
        /*0034*/ 	.byte	0x00, 0xf0, 0x11, 0x00


	//----- nvinfo : EIATTR_KPARAM_INFO
	.align		4
.L_8905:
        /*0038*/ 	.byte	0x04, 0x17
        /*003a*/ 	.short	(.L_8907 - .L_8906)
.L_8906:
        /*003c*/ 	.word	0x00000000
        /*0040*/ 	.short	0x0005
        /*0042*/ 	.short	0x0020
        /*0044*/ 	.byte	0x00, 0xf5, 0x21, 0x00


	//----- nvinfo : EIATTR_KPARAM_INFO
	.align		4
.L_8907:
        /*0048*/ 	.byte	0x04, 0x17
        /*004a*/ 	.short	(.L_8909 - .L_8908)
.L_8908:
        /*004c*/ 	.word	0x00000000
        /*0050*/ 	.short	0x0004
        /*0052*/ 	.short	0x0018
        /*0054*/ 	.byte	0x00, 0xf5, 0x21, 0x00


	//----- nvinfo : EIATTR_KPARAM_INFO
	.align		4
.L_8909:
        /*0058*/ 	.byte	0x04, 0x17
        /*005a*/ 	.short	(.L_8911 - .L_8910)
.L_8910:
        /*005c*/ 	.word	0x00000000
        /*0060*/ 	.short	0x0003
        /*0062*/ 	.short	0x0010
        /*0064*/ 	.byte	0x00, 0xf5, 0x21, 0x00


	//----- nvinfo : EIATTR_KPARAM_INFO
	.align		4
.L_8911:
        /*0068*/ 	.byte	0x04, 0x17
        /*006a*/ 	.short	(.L_8913 - .L_8912)
.L_8912:
        /*006c*/ 	.word	0x00000000
        /*0070*/ 	.short	0x0002
        /*0072*/ 	.short	0x0008
        /*0074*/ 	.byte	0x00, 0xf0, 0x11, 0x00


	//----- nvinfo : EIATTR_KPARAM_INFO
	.align		4
.L_8913:
        /*0078*/ 	.byte	0x04, 0x17
        /*007a*/ 	.short	(.L_8915 - .L_8914)
.L_8914:
        /*007c*/ 	.word	0x00000000
        /*0080*/ 	.short	0x0001
        /*0082*/ 	.short	0x0004
        /*0084*/ 	.byte	0x00, 0xf0, 0x11, 0x00


	//----- nvinfo : EIATTR_KPARAM_INFO
	.align		4
.L_8915:
        /*0088*/ 	.byte	0x04, 0x17
        /*008a*/ 	.short	(.L_8917 - .L_8916)
.L_8916:
        /*008c*/ 	.word	0x00000000
        /*0090*/ 	.short	0x0000
        /*0092*/ 	.short	0x0000
        /*0094*/ 	.byte	0x00, 0xf0, 0x11, 0x00


	//----- nvinfo : EIATTR_SPARSE_MMA_MASK
	.align		4
.L_8917:
        /*0098*/ 	.byte	0x03, 0x50
        /*009a*/ 	.short	0x0000


	//----- nvinfo : EIATTR_MAXREG_COUNT
	.align		4
        /*009c*/ 	.byte	0x03, 0x1b
        /*009e*/ 	.short	0x00ff


	//----- nvinfo : EIATTR_NUM_BARRIERS
	.align		4
        /*00a0*/ 	.byte	0x02, 0x4c
        /*00a2*/ 	.byte	0x01
	.zero		1


	//----- nvinfo : EIATTR_MERCURY_ISA_VERSION
	.align		4
        /*00a4*/ 	.byte	0x03, 0x5f
        /*00a6*/ 	.short	0x0101


	//----- nvinfo : EIATTR_COOP_GROUP_MASK_REGIDS
	.align		4
        /*00a8*/ 	.byte	0x04, 0x29
        /*00aa*/ 	.short	(.L_8919 - .L_8918)


	//   ....[0]....
.L_8918:
        /*00ac*/ 	.word	0xffffffff


	//----- nvinfo : EIATTR_COOP_GROUP_INSTR_OFFSETS
	.align		4
.L_8919:
        /*00b0*/ 	.byte	0x04, 0x28
        /*00b2*/ 	.short	(.L_8921 - .L_8920)


	//   ....[0]....
.L_8920:
        /*00b4*/ 	.word	0x00000d40


	//----- nvinfo : EIATTR_VRC_CTA_INIT_COUNT
	.align		4
.L_8921:
        /*00b8*/ 	.byte	0x02, 0x4a
	.zero		1
	.zero		1


	//----- nvinfo : EIATTR_EXIT_INSTR_OFFSETS
	.align		4
        /*00bc*/ 	.byte	0x04, 0x1c
        /*00be*/ 	.short	(.L_8923 - .L_8922)


	//   ....[0]....
.L_8922:
        /*00c0*/ 	.word	0x00000050


	//   ....[1]....
        /*00c4*/ 	.word	0x00001260


	//----- nvinfo : EIATTR_MAX_THREADS
	.align		4
.L_8923:
        /*00c8*/ 	.byte	0x04, 0x05
        /*00ca*/ 	.short	(.L_8925 - .L_8924)
.L_8924:
        /*00cc*/ 	.word	0x00000080
        /*00d0*/ 	.word	0x00000001
        /*00d4*/ 	.word	0x00000001


	//----- nvinfo : EIATTR_CRS_STACK_SIZE
	.align		4
.L_8925:
        /*00d8*/ 	.byte	0x04, 0x1e
        /*00da*/ 	.short	(.L_8927 - .L_8926)
.L_8926:
        /*00dc*/ 	.word	0x00000000


	//----- nvinfo : EIATTR_CBANK_PARAM_SIZE
	.align		4
.L_8927:
        /*00e0*/ 	.byte	0x03, 0x19
        /*00e2*/ 	.short	0x0034


	//----- nvinfo : EIATTR_PARAM_CBANK
	.align		4
        /*00e4*/ 	.byte	0x04, 0x0a
        /*00e6*/ 	.short	(.L_8929 - .L_8928)
	.align		4
.L_8928:
        /*00e8*/ 	.word	index@(.nv.constant0._Z9cuda_gemmIiLi128ELi4ELi1ELi512ELi128ELi128ELi64ELi1ELi1EEviiiPT_S1_S1_iii)
        /*00ec*/ 	.short	0x0380
        /*00ee*/ 	.short	0x0034


	//----- nvinfo : EIATTR_SW_WAR
	.align		4
.L_8929:
        /*00f0*/ 	.byte	0x04, 0x36
        /*00f2*/ 	.short	(.L_8931 - .L_8930)
.L_8930:
        /*00f4*/ 	.word	0x00000008
.L_8931:


//--------------------- .nv.info._Z9cuda_gemmIiLi128ELi4ELi1ELi512ELi128ELi128ELi64ELi1ELi0EEviiiPT_S1_S1_iii --------------------------
	.section	.nv.info._Z9cuda_gemmIiLi128ELi4ELi1ELi512ELi128ELi128ELi64ELi1ELi0EEviiiPT_S1_S1_iii,"",@"SHT_CUDA_INFO"
	.sectionflags	@""
	.align	4


	//----- nvinfo : EIATTR_CUDA_API_VERSION
	.align		4
        /*0000*/ 	.byte	0x04, 0x37
        /*0002*/ 	.short	(.L_8933 - .L_8932)
.L_8932:
        /*0004*/ 	.word	0x00000082


	//----- nvinfo : EIATTR_KPARAM_INFO
	.align		4
.L_8933:
        /*0008*/ 	.byte	0x04, 0x17
        /*000a*/ 	.short	(.L_8935 - .L_8934)
.L_8934:
        /*000c*/ 	.word	0x00000000
        /*0010*/ 	.short	0x0008
        /*0012*/ 	.short	0x0030
        /*0014*/ 	.byte	0x00, 0xf0, 0x11, 0x00


	//----- nvinfo : EIATTR_KPARAM_INFO
	.align		4
.L_8935:
        /*0018*/ 	.byte	0x04, 0x17
        /*001a*/ 	.short	(.L_8937 - .L_8936)
.L_8936:
        /*001c*/ 	.word	0x00000000
        /*0020*/ 	.short	0x0007
        /*0022*/ 	.short	0x002c
        /*0024*/ 	.byte	0x00, 0xf0, 0x11, 0x00


	//----- nvinfo : EIATTR_KPARAM_INFO
	.align		4
.L_8937:
        /*0028*/ 	.byte	0x04, 0x17
        /*002a*/ 	.short	(.L_8939 - .L_8938)
.L_8938:
        /*002c*/ 	.word	0x00000000
        /*0030*/ 	.short	0x0006
        /*0032*/ 	.short	0x0028
        /*0034*/ 	.byte	0x00, 0xf0, 0x11, 0x00


	//----- nvinfo : EIATTR_KPARAM_INFO
	.align		4
.L_8939:
        /*0038*/ 	.byte	0x04, 0x17
        /*003a*/ 	.short	(.L_8941 - .L_8940)
.L_8940:
        /*003c*/ 	.word	0x00000000
        /*0040*/ 	.short	0x0005
        /*0042*/ 	.short	0x0020
        /*0044*/ 	.byte	0x00, 0xf5, 0x21, 0x00


	//----- nvinfo : EIATTR_KPARAM_INFO
	.align		4
.L_8941:
        /*0048*/ 	.byte	0x04, 0x17
        /*004a*/ 	.short	(.L_8943 - .L_8942)
.L_8942:
        /*004c*/ 	.word	0x00000000
        /*0050*/ 	.short	0x0004
        /*0052*/ 	.short	0x0018
        /*0054*/ 	.byte	0x00, 0xf5, 0x21, 0x00


	//----- nvinfo : EIATTR_KPARAM_INFO
	.align		4
.L_8943:
        /*0058*/ 	.byte	0x04, 0x17
        /*005a*/ 	.short	(.L_8945 - .L_8944)
.L_8944:
        /*005c*/ 	.word	0x00000000
        /*0060*/ 	.short	0x0003
        /*0062*/ 	.short	0x0010
        /*0064*/ 	.byte	0x00, 0xf5, 0x21, 0x00


	//----- nvinfo : EIATTR_KPARAM_INFO
	.align		4
.L_8945:
        /*0068*/ 	.byte	0x04, 0x17
        /*006a*/ 	.short	(.L_8947 - .L_8946)
.L_8946:
        /*006c*/ 	.word	0x00000000
        /*0070*/ 	.short	0x0002
        /*0072*/ 	.short	0x0008
        /*0074*/ 	.byte	0x00, 0xf0, 0x11, 0x00


	//----- nvinfo : EIATTR_KPARAM_INFO
	.align		4
.L_8947:
        /*0078*/ 	.byte	0x04, 0x17
        /*007a*/ 	.short	(.L_8949 - .L_8948)
.L_8948:
        /*007c*/ 	.word	0x00000000
        /*0080*/ 	.short	0x0001
        /*0082*/ 	.short	0x0004
        /*0084*/ 	.byte	0x00, 0xf0, 0x11, 0x00


	//----- nvinfo : EIATTR_KPARAM_INFO
	.align		4
.L_8949:
        /*0088*/ 	.byte	0x04, 0x17
        /*008a*/ 	.short	(.L_8951 - .L_8950)
.L_8950:
        /*008c*/ 	.word	0x00000000
        /*0090*/ 	.short	0x0000
        /*0092*/ 	.short	0x0000
        /*0094*/ 	.byte	0x00, 0xf0, 0x11, 0x00


	//----- nvinfo : EIATTR_SPARSE_MMA_MASK
	.align		4
.L_8951:
        /*0098*/ 	.byte	0x03, 0x50
        /*009a*/ 	.short	0x0000


	//----- nvinfo : EIATTR_MAXREG_COUNT
	.align		4
        /*009c*/ 	.byte	0x03, 0x1b
        /*009e*/ 	.short	0x00ff


	//----- nvinfo : EIATTR_NUM_BARRIERS
	.align		4
        /*00a0*/ 	.byte	0x02, 0x4c
        /*00a2*/ 	.byte	0x01
	.zero		1


	//----- nvinfo : EIATTR_MERCURY_ISA_VERSION
	.align		4
        /*00a4*/ 	.byte	0x03, 0x5f
        /*00a6*/ 	.short	0x0101


	//----- nvinfo : EIATTR_COOP_GROUP_MASK_REGIDS
	.align		4
        /*00a8*/ 	.byte	0x04, 0x29
        /*00aa*/ 	.short	(.L_8953 - .L_8952)


	//   ....[0]....
.L_8952:
        /*00ac*/ 	.word	0xffffffff


	//   ....[1]....
        /*00b0*/ 	.word	0xffffffff


	//   ....[2]....
        /*00b4*/ 	.word	0xffffffff


	//   ....[3]....
        /*00b8*/ 	.word	0xffffffff


	//   ....[4]....
        /*00bc*/ 	.word	0xffffffff


	//   ....[5]....
        /*00c0*/ 	.word	0xffffffff


	//   ....[6]....
        /*00c4*/ 	.word	0xffffffff


	//   ....[7]....
        /*00c8*/ 	.word	0xffffffff


	//   ....[8]....
        /*00cc*/ 	.word	0xffffffff


	//   ....[9]....
        /*00d0*/ 	.word	0xffffffff


	//   ....[10]....
        /*00d4*/ 	.word	0xffffffff


	//   ....[11]....
        /*00d8*/ 	.word	0xffffffff


	//   ....[12]....
        /*00dc*/ 	.word	0xffffffff


	//   ....[13]....
        /*00e0*/ 	.word	0xffffffff


	//   ....[14]....
        /*00e4*/ 	.word	0xffffffff


	//   ....[15]....
        /*00e8*/ 	.word	0xffffffff


	//   ....[16]....
        /*00ec*/ 	.word	0xffffffff


	//   ....[17]....
        /*00f0*/ 	.word	0x05000049


	//   ....[18]....
        /*00f4*/ 	.word	0x05000049


	//   ....[19]....
        /*00f8*/ 	.word	0x05000049


	//   ....[20]....
        /*00fc*/ 	.word	0x05000049


	//   ....[21]....
        /*0100*/ 	.word	0x05000049


	//   ....[22]....
        /*0104*/ 	.word	0x05000049


	//   ....[23]....
        /*0108*/ 	.word	0x05000049


	//   ....[24]....
        /*010c*/ 	.word	0x05000049


	//   ....[25]....
        /*0110*/ 	.word	0x05000049


	//   ....[26]....
        /*0114*/ 	.word	0x05000049


	//   ....[27]....
        /*0118*/ 	.word	0x05000049


	//   ....[28]....
        /*011c*/ 	.word	0x05000049


	//   ....[29]....
        /*0120*/ 	.word	0x05000049


	//   ....[30]....
        /*0124*/ 	.word	0x05000049


	//   ....[31]....
        /*0128*/ 	.word	0x05000049


	//   ....[32]....
        /*012c*/ 	.word	0x05000049


	//----- nvinfo : EIATTR_COOP_GROUP_INSTR_OFFSETS
	.align		4
.L_8953:
        /*0130*/ 	.byte	0x04, 0x28
        /*0132*/ 	.short	(.L_8955 - .L_8954)


	//   ....[0]....
.L_8954:
        /*0134*/ 	.word	0x000017c0


	//   ....[1]....
        /*0138*/ 	.word	0x00001820


	//   ....[2]....
        /*013c*/ 	.word	0x00001880


	//   ....[3]....
        /*0140*/ 	.word	0x000018e0


	//   ....[4]....
        /*0144*/ 	.word	0x00001940


	//   ....[5]....
        /*0148*/ 	.word	0x000019a0


	//   ....[6]....
        /*014c*/ 	.word	0x00001a00


	//   ....[7]....
        /*0150*/ 	.word	0x00001a60


	//   ....[8]....
        /*0154*/ 	.word	0x00001ac0


	//   ....[9]....
        /*0158*/ 	.word	0x00001b20


	//   ....[10]....
        /*015c*/ 	.word	0x00001b80


	//   ....[11]....
        /*0160*/ 	.word	0x00001be0


	//   ....[12]....
        /*0164*/ 	.word	0x00001c40


	//   ....[13]....
        /*0168*/ 	.word	0x00001ca0


	//   ....[14]....
        /*016c*/ 	.word	0x00001d00


	//   ....[15]....
        /*0170*/ 	.word	0x00001d60


	//   ....[16]....
        /*0174*/ 	.word	0x00002250


	//   ....[17]....
        /*0178*/ 	.word	0x00002870


	//   ....[18]....
        /*017c*/ 	.word	0x00002900


	//   ....[19]....
        /*0180*/ 	.word	0x00002990


	//   ....[20]....
        /*0184*/ 	.word	0x00002a20


	//   ....[21]....
        /*0188*/ 	.word	0x00002ab0


	//   ....[22]....
        /*018c*/ 	.word	0x00002b40


	//   ....[23]....
        /*0190*/ 	.word	0x00002be0


	//   ....[24]....
        /*0194*/ 	.word	0x00002c70


	//   ....[25]....
        /*0198*/ 	.word	0x00002d10


	//   ....[26]....
        /*019c*/ 	.word	0x00002db0


	//   ....[27]....
        /*01a0*/ 	.word	0x00002e40


	//   ....[28]....
        /*01a4*/ 	.word	0x00002ee0


	//   ....[29]....
        /*01a8*/ 	.word	0x00002f70


	//   ....[30]....
        /*01ac*/ 	.word	0x00003000


	//   ....[31]....
        /*01b0*/ 	.word	0x000030a0


	//   ....[32]....
        /*01b4*/ 	.word	0x00003130


	//----- nvinfo : EIATTR_VRC_CTA_INIT_COUNT
	.align		4
.L_8955:
        /*01b8*/ 	.byte	0x02, 0x4a
	.zero		1
	.zero		1


	//----- nvinfo : EIATTR_EXIT_INSTR_OFFSETS
	.align		4
        /*01bc*/ 	.byte	0x04, 0x1c
        /*01be*/ 	.short	(.L_8957 - .L_8956)


	//   ....[0]....
.L_8956:
        /*01c0*/ 	.word	0x000002b0


	//   ....[1]....
        /*01c4*/ 	.word	0x00002820


	//----- nvinfo : EIATTR_MAX_THREADS
	.align		4
.L_8957:
        /*01c8*/ 	.byte	0x04, 0x05
        /*01ca*/ 	.short	(.L_8959 - .L_8958)
.L_8958:
        /*01cc*/ 	.word	0x00000080
        /*01d0*/ 	.word	0x00000001
        /*01d4*/ 	.word	0x00000001


	//----- nvinfo : EIATTR_CRS_STACK_SIZE
	.align		4
.L_8959:
        /*01d8*/ 	.byte	0x04, 0x1e
        /*01da*/ 	.short	(.L_8961 - .L_8960)
.L_8960:
        /*01dc*/ 	.word	0x00000000


	//----- nvinfo : EIATTR_CBANK_PARAM_SIZE
	.align		4
.L_8961:
        /*01e0*/ 	.byte	0x03, 0x19
        /*01e2*/ 	.short	0x0034


	//----- nvinfo : EIATTR_PARAM_CBANK
	.align		4
        /*01e4*/ 	.byte	0x04, 0x0a
        /*01e6*/ 	.short	(.L_8963 - .L_8962)
	.align		4
.L_8962:
        /*01e8*/ 	.word	index@(.nv.constant0._Z9cuda_gemmIiLi128ELi4ELi1ELi512ELi128ELi128ELi64ELi1ELi0EEviiiPT_S1_S1_iii)
        /*01ec*/ 	.short	0x0380
        /*01ee*/ 	.short	0x0034


	//----- nvinfo : EIATTR_SW_WAR
	.align		4
.L_8963:
        /*01f0*/ 	.byte	0x04, 0x36
        /*01f2*/ 	.short	(.L_8965 - .L_8964)
.L_8964:
        /*01f4*/ 	.word	0x00000008
.L_8965:


//--------------------- .nv.info._Z9cuda_gemmIiLi128ELi4ELi1ELi512ELi128ELi128ELi64ELi0ELi1EEviiiPT_S1_S1_iii --------------------------
	.section	.nv.info._Z9cuda_gemmIiLi128ELi4ELi1ELi512ELi128ELi128ELi64ELi0ELi1EEviiiPT_S1_S1_iii,"",@"SHT_CUDA_INFO"
	.sectionflags	@""
	.align	4


	//----- nvinfo : EIATTR_CUDA_API_VERSION
	.align		4
        /*0000*/ 	.byte	0x04, 0x37
        /*0002*/ 	.short	(.L_8967 - .L_8966)
.L_8966:
        /*0004*/ 	.word	0x00000082


	//----- nvinfo : EIATTR_KPARAM_INFO
	.align		4
.L_8967:
        /*0008*/ 	.byte	0x04, 0x17
        /*000a*/ 	.short	(.L_8969 - .L_8968)
.L_8968:
        /*000c*/ 	.word	0x00000000
        /*0010*/ 	.short	0x0008
        /*0012*/ 	.short	0x0030
        /*0014*/ 	.byte	0x00, 0xf0, 0x11, 0x00


	//----- nvinfo : EIATTR_KPARAM_INFO
	.align		4
.L_8969:
        /*0018*/ 	.byte	0x04, 0x17
        /*001a*/ 	.short	(.L_8971 - .L_8970)
.L_8970:
        /*001c*/ 	.word	0x00000000
        /*0020*/ 	.short	0x0007
        /*0022*/ 	.short	0x002c
        /*0024*/ 	.byte	0x00, 0xf0, 0x11, 0x00


	//----- nvinfo : EIATTR_KPARAM_INFO
	.align		4
.L_8971:
        /*0028*/ 	.byte	0x04, 0x17
        /*002a*/ 	.short	(.L_8973 - .L_8972)
.L_8972:
        /*002c*/ 	.word	0x00000000
        /*0030*/ 	.short	0x0006
        /*0032*/ 	.short	0x0028
        /*0034*/ 	.byte	0x00, 0xf0, 0x11, 0x00


	//----- nvinfo : EIATTR_KPARAM_INFO
	.align		4
.L_8973:
        /*0038*/ 	.byte	0x04, 0x17
        /*003a*/ 	.short	(.L_8975 - .L_8974)
.L_8974:
        /*003c*/ 	.word	0x00000000
        /*0040*/ 	.short	0x0005
        /*0042*/ 	.short	0x0020
        /*0044*/ 	.byte	0x00, 0xf5, 0x21, 0x00


	//----- nvinfo : EIATTR_KPARAM_INFO
	.align		4
.L_8975:
        /*0048*/ 	.byte	0x04, 0x17
        /*004a*/ 	.short	(.L_8977 - .L_8976)
.L_8976:
        /*004c*/ 	.word	0x00000000
        /*0050*/ 	.short	0x0004
        /*0052*/ 	.short	0x0018
        /*0054*/ 	.byte	0x00, 0xf5, 0x21, 0x00


	//----- nvinfo : EIATTR_KPARAM_INFO
	.align		4
.L_8977:
        /*0058*/ 	.byte	0x04, 0x17
        /*005a*/ 	.short	(.L_8979 - .L_8978)
.L_8978:
        /*005c*/ 	.word	0x00000000
        /*0060*/ 	.short	0x0003
        /*0062*/ 	.short	0x0010
        /*0064*/ 	.byte	0x00, 0xf5, 0x21, 0x00


	//----- nvinfo : EIATTR_KPARAM_INFO
	.align		4
.L_8979:
        /*0068*/ 	.byte	0x04, 0x17
        /*006a*/ 	.short	(.L_8981 - .L_8980)
.L_8980:
        /*006c*/ 	.word	0x00000000
        /*0070*/ 	.short	0x0002
        /*0072*/ 	.short	0x0008
        /*0074*/ 	.byte	0x00, 0xf0, 0x11, 0x00


	//----- nvinfo : EIATTR_KPARAM_INFO
	.align		4
.L_8981:
        /*0078*/ 	.byte	0x04, 0x17
        /*007a*/ 	.short	(.L_8983 - .L_8982)
.L_8982:
        /*007c*/ 	.word	0x00000000
        /*0080*/ 	.short	0x0001
        /*0082*/ 	.short	0x0004
        /*0084*/ 	.byte	0x00, 0xf0, 0x11, 0x00


	//----- nvinfo : EIATTR_KPARAM_INFO
	.align		4
.L_8983:
        /*0088*/ 	.byte	0x04, 0x17
        /*008a*/ 	.short	(.L_8985 - .L_8984)
.L_8984:
        /*008c*/ 	.word	0x00000000
        /*0090*/ 	.short	0x0000
        /*0092*/ 	.short	0x0000
        /*0094*/ 	.byte	0x00, 0xf0, 0x11, 0x00


	//----- nvinfo : EIATTR_SPARSE_MMA_MASK
	.align		4
.L_8985:
        /*0098*/ 	.byte	0x03, 0x50
        /*009a*/ 	.short	0x0000


	//----- nvinfo : EIATTR_MAXREG_COUNT
	.align		4
        /*009c*/ 	.byte	0x03, 0x1b
        /*009e*/ 	.short	0x00ff


	//----- nvinfo : EIATTR_NUM_BARRIERS
	.align		4
        /*00a0*/ 	.byte	0x02, 0x4c
        /*00a2*/ 	.byte	0x01
	.zero		1


	//----- nvinfo : EIATTR_MERCURY_ISA_VERSION
	.align		4
        /*00a4*/ 	.byte	0x03, 0x5f
        /*00a6*/ 	.short	0x0101


	//----- nvinfo : EIATTR_COOP_GROUP_MASK_REGIDS
	.align		4
        /*00a8*/ 	.byte	0x04, 0x29
        /*00aa*/ 	.short	(.L_8987 - .L_8986)


	//   ....[0]....
.L_8986:
        /*00ac*/ 	.word	0xffffffff


	//----- nvinfo : EIATTR_COOP_GROUP_INSTR_OFFSETS
	.align		4
.L_8987:
        /*00b0*/ 	.byte	0x04, 0x28
        /*00b2*/ 	.short	(.L_8989 - .L_8988)


	//   ....[0]....
.L_8988:
        /*00b4*/ 	.word	0x00000e90


	//----- nvinfo : EIATTR_VRC_CTA_INIT_COUNT
	.align		4
.L_8989:
        /*00b8*/ 	.byte	0x02, 0x4a
	.zero		1
	.zero		1


	//----- nvinfo : EIATTR_EXIT_INSTR_OFFSETS
	.align		4
        /*00bc*/ 	.byte	0x04, 0x1c
        /*00be*/ 	.short	(.L_8991 - .L_8990)


	//   ....[0]....
.L_8990:
        /*00c0*/ 	.word	0x00000060


	//   ....[1]....
        /*00c4*/ 	.word	0x00001560


	//----- nvinfo : EIATTR_MAX_THREADS
	.align		4
.L_8991:
        /*00c8*/ 	.byte	0x04, 0x05
        /*00ca*/ 	.short	(.L_8993 - .L_8992)
.L_8992:
        /*00cc*/ 	.word	0x00000080
        /*00d0*/ 	.word	0x00000001
        /*00d4*/ 	.word	0x00000001


	//----- nvinfo : EIATTR_CRS_STACK_SIZE
	.align		4
.L_8993:
        /*00d8*/ 	.byte	0x04, 0x1e
        /*00da*/ 	.short	(.L_8995 - .L_8994)
.L_8994:
        /*00dc*/ 	.word	0x00000000


	//----- nvinfo : EIATTR_CBANK_PARAM_SIZE
	.align		4
.L_8995:
        /*00e0*/ 	.byte	0x03, 0x19
        /*00e2*/ 	.short	0x0034


	//----- nvinfo : EIATTR_PARAM_CBANK
	.align		4
        /*00e4*/ 	.byte	0x04, 0x0a
        /*00e6*/ 	.short	(.L_8997 - .L_8996)
	.align		4
.L_8996:
        /*00e8*/ 	.word	index@(.nv.constant0._Z9cuda_gemmIiLi128ELi4ELi1ELi512ELi128ELi128ELi64ELi0ELi1EEviiiPT_S1_S1_iii)
        /*00ec*/ 	.short	0x0380
        /*00ee*/ 	.short	0x0034


	//----- nvinfo : EIATTR_SW_WAR
	.align		4
.L_8997:
        /*00f0*/ 	.byte	0x04, 0x36
        /*00f2*/ 	.short	(.L_8999 - .L_8998)
.L_8998:
        /*00f4*/ 	.word	0x00000008
.L_8999:


//--------------------- .nv.info._Z9cuda_gemmIiLi128ELi4ELi1ELi512ELi128ELi128ELi64ELi0ELi0EEviiiPT_S1_S1_iii --------------------------
	.section	.nv.info._Z9cuda_gemmIiLi128ELi4ELi1ELi512ELi128ELi128ELi64ELi0ELi0EEviiiPT_S1_S1_iii,"",@"SHT_CUDA_INFO"
	.sectionflags	@""
	.align	4


	//----- nvinfo : EIATTR_CUDA_API_VERSION
	.align		4
        /*0000*/ 	.byte	0x04, 0x37
        /*0002*/ 	.short	(.L_9001 - .L_9000)
.L_9000:
        /*0004*/ 	.word	0x00000082


	//----- nvinfo : EIATTR_KPARAM_INFO
	.align		4
.L_9001:
        /*0008*/ 	.byte	0x04, 0x17
        /*000a*/ 	.short	(.L_9003 - .L_9002)
.L_9002:
        /*000c*/ 	.word	0x00000000
        /*0010*/ 	.short	0x0008
        /*0012*/ 	.short	0x0030
        /*0014*/ 	.byte	0x00, 0xf0, 0x11, 0x00


	//----- nvinfo : EIATTR_KPARAM_INFO
	.align		4
.L_9003:
        /*0018*/ 	.byte	0x04, 0x17
        /*001a*/ 	.short	(.L_9005 - .L_9004)
.L_9004:
        /*001c*/ 	.word	0x00000000
        /*0020*/ 	.short	0x0007
        /*0022*/ 	.short	0x002c
        /*0024*/ 	.byte	0x00, 0xf0, 0x11, 0x00


	//----- nvinfo : EIATTR_KPARAM_INFO
	.align		4
.L_9005:
        /*0028*/ 	.byte	0x04, 0x17
        /*002a*/ 	.short	(.L_9007 - .L_9006)
.L_9006:
        /*002c*/ 	.word	0x00000000
        /*0030*/ 	.short	0x0006
        /*0032*/ 	.short	0x0028
        /*0034*/ 	.byte	0x00, 0xf0, 0x11, 0x00


	//----- nvinfo : EIATTR_KPARAM_INFO
	.align		4
.L_9007:
        /*0038*/ 	.byte	0x04, 0x17
        /*003a*/ 	.short	(.L_9009 - .L_9008)
.L_9008:
        /*003c*/ 	.word	0x00000000
        /*0040*/ 	.short	0x0005
        /*0042*/ 	.short	0x0020
        /*0044*/ 	.byte	0x00, 0xf5, 0x21, 0x00


	//----- nvinfo : EIATTR_KPARAM_INFO
	.align		4
.L_9009:
        /*0048*/ 	.byte	0x04, 0x17
        /*004a*/ 	.short	(.L_9011 - .L_9010)
.L_9010:
        /*004c*/ 	.word	0x00000000
        /*0050*/ 	.short	0x0004
        /*0052*/ 	.short	0x0018
        /*0054*/ 	.byte	0x00, 0xf5, 0x21, 0x00


	//----- nvinfo : EIATTR_KPARAM_INFO
	.align		4
.L_9011:
        /*0058*/ 	.byte	0x04, 0x17
        /*005a*/ 	.short	(.L_9013 - .L_9012)
.L_9012:
        /*005c*/ 	.word	0x00000000
        /*0060*/ 	.short	0x0003
        /*0062*/ 	.short	0x0010
        /*0064*/ 	.byte	0x00, 0xf5, 0x21, 0x00


	//----- nvinfo : EIATTR_KPARAM_INFO
	.align		4
.L_9013:
        /*0068*/ 	.byte	0x04, 0x17
        /*006a*/ 	.short	(.L_9015 - .L_9014)
.L_9014:
        /*006c*/ 	.word	0x00000000
        /*0070*/ 	.short	0x0002
        /*0072*/ 	.short	0x0008
        /*0074*/ 	.byte	0x00, 0xf0, 0x11, 0x00


	//----- nvinfo : EIATTR_KPARAM_INFO
	.align		4
.L_9015:
        /*0078*/ 	.byte	0x04, 0x17
        /*007a*/ 	.short	(.L_9017 - .L_9016)
.L_9016:
        /*007c*/ 	.word	0x00000000
        /*0080*/ 	.short	0x0001
        /*0082*/ 	.short	0x0004
        /*0084*/ 	.byte	0x00, 0xf0, 0x11, 0x00


	//----- nvinfo : EIATTR_KPARAM_INFO
	.align		4
.L_9017:
        /*0088*/ 	.byte	0x04, 0x17
        /*008a*/ 	.short	(.L_9019 - .L_9018)
.L_9018:
        /*008c*/ 	.word	0x00000000
        /*0090*/ 	.short	0x0000
        /*0092*/ 	.short	0x0000
        /*0094*/ 	.byte	0x00, 0xf0, 0x11, 0x00


	//----- nvinfo : EIATTR_SPARSE_MMA_MASK
	.align		4
.L_9019:
        /*0098*/ 	.byte	0x03, 0x50
        /*009a*/ 	.short	0x0000


	//----- nvinfo : EIATTR_MAXREG_COUNT
	.align		4
        /*009c*/ 	.byte	0x03, 0x1b
        /*009e*/ 	.short	0x00ff


	//----- nvinfo : EIATTR_NUM_BARRIERS
	.align		4
        /*00a0*/ 	.byte	0x02, 0x4c
        /*00a2*/ 	.byte	0x01
	.zero		1


	//----- nvinfo : EIATTR_MERCURY_ISA_VERSION
	.align		4
        /*00a4*/ 	.byte	0x03, 0x5f
        /*00a6*/ 	.short	0x0101


	//----- nvinfo : EIATTR_COOP_GROUP_MASK_REGIDS
	.align		4
        /*00a8*/ 	.byte	0x04, 0x29
        /*00aa*/ 	.short	(.L_9021 - .L_9020)


	//   ....[0]....
.L_9020:
        /*00ac*/ 	.word	0xffffffff


	//   ....[1]....
        /*00b0*/ 	.word	0xffffffff


	//   ....[2]....
        /*00b4*/ 	.word	0xffffffff


	//   ....[3]....
        /*00b8*/ 	.word	0xffffffff


	//   ....[4]....
        /*00bc*/ 	.word	0xffffffff


	//   ....[5]....
        /*00c0*/ 	.word	0xffffffff


	//   ....[6]....
        /*00c4*/ 	.word	0xffffffff


	//   ....[7]....
        /*00c8*/ 	.word	0xffffffff


	//   ....[8]....
        /*00cc*/ 	.word	0xffffffff


	//   ....[9]....
        /*00d0*/ 	.word	0xffffffff


	//   ....[10]....
        /*00d4*/ 	.word	0xffffffff


	//   ....[11]....
        /*00d8*/ 	.word	0xffffffff


	//   ....[12]....
        /*00dc*/ 	.word	0xffffffff


	//   ....[13]....
        /*00e0*/ 	.word	0xffffffff


	//   ....[14]....
        /*00e4*/ 	.word	0xffffffff


	//   ....[15]....
        /*00e8*/ 	.word	0xffffffff


	//   ....[16]....
        /*00ec*/ 	.word	0xffffffff


	//   ....[17]....
        /*00f0*/ 	.word	0x0500004d


	//   ....[18]....
        /*00f4*/ 	.word	0x0500004d


	//   ....[19]....
        /*00f8*/ 	.word	0x0500004d


	//   ....[20]....
        /*00fc*/ 	.word	0x0500004d


	//   ....[21]....
        /*0100*/ 	.word	0x0500004d


	//   ....[22]....
        /*0104*/ 	.word	0x0500004d


	//   ....[23]....
        /*0108*/ 	.word	0x0500004d


	//   ....[24]....
        /*010c*/ 	.word	0x0500004d


	//   ....[25]....
        /*0110*/ 	.word	0x0500004d


	//   ....[26]....
        /*0114*/ 	.word	0x0500004d


	//   ....[27]....
        /*0118*/ 	.word	0x0500004d


	//   ....[28]....
        /*011c*/ 	.word	0x0500004d


	//   ....[29]....
        /*0120*/ 	.word	0x0500004d


	//   ....[30]....
        /*0124*/ 	.word	0x0500004d


	//   ....[31]....
        /*0128*/ 	.word	0x0500004d


	//   ....[32]....
        /*012c*/ 	.word	0x0500004d


	//----- nvinfo : EIATTR_COOP_GROUP_INSTR_OFFSETS
	.align		4
.L_9021:
        /*0130*/ 	.byte	0x04, 0x28
        /*0132*/ 	.short	(.L_9023 - .L_9022)


	//   ....[0]....
.L_9022:
        /*0134*/ 	.word	0x00001870


	//   ....[1]....
        /*0138*/ 	.word	0x000018d0


	//   ....[2]....
        /*013c*/ 	.word	0x00001930


	//   ....[3]....
        /*0140*/ 	.word	0x00001990


	//   ....[4]....
        /*0144*/ 	.word	0x000019f0


	//   ....[5]....
        /*0148*/ 	.word	0x00001a50


	//   ....[6]....
        /*014c*/ 	.word	0x00001ab0


	//   ....[7]....
        /*0150*/ 	.word	0x00001b10


	//   ....[8]....
        /*0154*/ 	.word	0x00001b70


	//   ....[9]....
        /*0158*/ 	.word	0x00001bd0


	//   ....[10]....
        /*015c*/ 	.word	0x00001c30


	//   ....[11]....
        /*0160*/ 	.word	0x00001c90


	//   ....[12]....
        /*0164*/ 	.word	0x00001cf0


	//   ....[13]....
        /*0168*/ 	.word	0x00001d50


	//   ....[14]....
        /*016c*/ 	.word	0x00001db0


	//   ....[15]....
        /*0170*/ 	.word	0x00001e10


	//   ....[16]....
        /*0174*/ 	.word	0x00002300


	//   ....[17]....
        /*0178*/ 	.word	0x000033f0


	//   ....[18]....
        /*017c*/ 	.word	0x00003480


	//   ....[19]....
        /*0180*/ 	.word	0x00003520


	//   ....[20]....
        /*0184*/ 	.word	0x000035b0


	//   ....[21]....
        /*0188*/ 	.word	0x00003650


	//   ....[22]....
        /*018c*/ 	.word	0x000036e0


	//   ....[23]....
        /*0190*/ 	.word	0x00003780


	//   ....[24]....
        /*0194*/ 	.word	0x00003810


	//   ....[25]....
        /*0198*/ 	.word	0x000038b0


	//   ....[26]....
        /*019c*/ 	.word	0x00003940


	//   ....[27]....
        /*01a0*/ 	.word	0x000039d0


	//   ....[28]....
        /*01a4*/ 	.word	0x00003a70


	//   ....[29]....
        /*01a8*/ 	.word	0x00003b10


	//   ....[30]....
        /*01ac*/ 	.word	0x00003ba0


	//   ....[31]....
        /*01b0*/ 	.word	0x00003c40


	//   ....[32]....
        /*01b4*/ 	.word	0x00003cd0


	//----- nvinfo : EIATTR_VRC_CTA_INIT_COUNT
	.align		4
.L_9023:
        /*01b8*/ 	.byte	0x02, 0x4a
	.zero		1
	.zero		1


	//----- nvinfo : EIATTR_EXIT_INSTR_OFFSETS
	.align		4
        /*01bc*/ 	.byte	0x04, 0x1c
        /*01be*/ 	.short	(.L_9025 - .L_9024)


	//   ....[0]....
.L_9024:
        /*01c0*/ 	.word	0x000002a0


	//   ....[1]....
        /*01c4*/ 	.word	0x000033a0


	//----- nvinfo : EIATTR_MAX_THREADS
	.align		4
.L_9025:
        /*01c8*/ 	.byte	0x04, 0x05
        /*01ca*/ 	.short	(.L_9027 - .L_9026)
.L_9026:
        /*01cc*/ 	.word	0x00000080
        /*01d0*/ 	.word	0x00000001
        /*01d4*/ 	.word	0x00000001


	//----- nvinfo : EIATTR_CRS_STACK_SIZE
	.align		4
.L_9027:
        /*01d8*/ 	.byte	0x04, 0x1e
        /*01da*/ 	.short	(.L_9029 - .L_9028)
.L_9028:
        /*01dc*/ 	.word	0x00000000


	//----- nvinfo : EIATTR_CBANK_PARAM_SIZE
	.align		4
.L_9029:
        /*01e0*/ 	.byte	0x03, 0x19
        /*01e2*/ 	.short	0x0034


	//----- nvinfo : EIATTR_PARAM_CBANK
	.align		4
        /*01e4*/ 	.byte	0x04, 0x0a
        /*01e6*/ 	.short	(.L_9031 - .L_9030)
	.align		4
.L_9030:
        /*01e8*/ 	.word	index@(.nv.constant0._Z9cuda_gemmIiLi128ELi4ELi1ELi512ELi128ELi128ELi64ELi0ELi0EEviiiPT_S1_S1_iii)
        /*01ec*/ 	.short	0x0380
        /*01ee*/ 	.short	0x0034


	//----- nvinfo : EIATTR_SW_WAR
	.align		4
.L_9031:
        /*01f0*/ 	.byte	0x04, 0x36
        /*01f2*/ 	.short	(.L_9033 - .L_9032)
.L_9032:
        /*01f4*/ 	.word	0x00000008
.L_9033:


//--------------------- .nv.info._Z9cuda_gemmIiLi128ELi4ELi1ELi512ELi64ELi64ELi64ELi1ELi1EEviiiPT_S1_S1_iii --------------------------
	.section	.nv.info._Z9cuda_gemmIiLi128ELi4ELi1ELi512ELi64ELi64ELi64ELi1ELi1EEviiiPT_S1_S1_iii,"",@"SHT_CUDA_INFO"
	.sectionflags	@""
	.align	4


	//----- nvinfo : EIATTR_CUDA_API_VERSION
	.align		4
        /*0000*/ 	.byte	0x04, 0x37
        /*0002*/ 	.short	(.L_9035 - .L_9034)
.L_9034:
        /*0004*/ 	.word	0x00000082


	//----- nvinfo : EIATTR_KPARAM_INFO
	.align		4
.L_9035:
        /*0008*/ 	.byte	0x04, 0x17
        /*000a*/ 	.short	(.L_9037 - .L_9036)
.L_9036:
        /*000c*/ 	.word	0x00000000
        /*0010*/ 	.short	0x0008
        /*0012*/ 	.short	0x0030
        /*0014*/ 	.byte	0x00, 0xf0, 0x11, 0x00


	//----- nvinfo : EIATTR_KPARAM_INFO
	.align		4
.L_9037:
        /*0018*/ 	.byte	0x04, 0x17
        /*001a*/ 	.short	(.L_9039 - .L_9038)
.L_9038:
        /*001c*/ 	.word	0x00000000
        /*0020*/ 	.short	0x0007
        /*0022*/ 	.short	0x002c
        /*0024*/ 	.byte	0x00, 0xf0, 0x11, 0x00


	//----- nvinfo : EIATTR_KPARAM_INFO
	.align		4
.L_9039:
        /*0028*/ 	.byte	0x04, 0x17
        /*002a*/ 	.short	(.L_9041 - .L_9040)
.L_9040:
        /*002c*/ 	.word	0x00000000
        /*0030*/ 	.short	0x0006
        /*0032*/ 	.short	0x0028
        /*0034*/ 	.byte	0x00, 0xf0, 0x11, 0x00


	//----- nvinfo : EIATTR_KPARAM_INFO
	.align		4
.L_9041:
        /*0038*/ 	.byte	0x04, 0x17
        /*003a*/ 	.short	(.L_9043 - .L_9042)
.L_9042:
        /*003c*/ 	.word	0x00000000
        /*0040*/ 	.short	0x0005
        /*0042*/ 	.short	0x0020
        /*0044*/ 	.byte	0x00, 0xf5, 0x21, 0x00


	//----- nvinfo : EIATTR_KPARAM_INFO
	.align		4
.L_9043:
        /*0048*/ 	.byte	0x04, 0x17
        /*004a*/ 	.short	(.L_9045 - .L_9044)
.L_9044:
        /*004c*/ 	.word	0x00000000
        /*0050*/ 	.short	0x0004
        /*0052*/ 	.short	0x0018
        /*0054*/ 	.byte	0x00, 0xf5, 0x21, 0x00


	//----- nvinfo : EIATTR_KPARAM_INFO
	.align		4
.L_9045:
        /*0058*/ 	.byte	0x04, 0x17
        /*005a*/ 	.short	(.L_9047 - .L_9046)
.L_9046:
        /*005c*/ 	.word	0x00000000
        /*0060*/ 	.short	0x0003
        /*0062*/ 	.short	0x0010
        /*0064*/ 	.byte	0x00, 0xf5, 0x21, 0x00


	//----- nvinfo : EIATTR_KPARAM_INFO
	.align		4
.L_9047:
        /*0068*/ 	.byte	0x04, 0x17
        /*006a*/ 	.short	(.L_9049 - .L_9048)
.L_9048:
        /*006c*/ 	.word	0x00000000
        /*0070*/ 	.short	0x0002
        /*0072*/ 	.short	0x0008
        /*0074*/ 	.byte	0x00, 0xf0, 0x11, 0x00


	//----- nvinfo : EIATTR_KPARAM_INFO
	.align		4
.L_9049:
        /*0078*/ 	.byte	0x04, 0x17
        /*007a*/ 	.short	(.L_9051 - .L_9050)
.L_9050:
        /*007c*/ 	.word	0x00000000
        /*0080*/ 	.short	0x0001
        /*0082*/ 	.short	0x0004
        /*0084*/ 	.byte	0x00, 0xf0, 0x11, 0x00


	//----- nvinfo : EIATTR_KPARAM_INFO
	.align		4
.L_9051:
        /*0088*/ 	.byte	0x04, 0x17
        /*008a*/ 	.short	(.L_9053 - .L_9052)
.L_9052:
        /*008c*/ 	.word	0x00000000
        /*0090*/ 	.short	0x0000
        /*0092*/ 	.short	0x0000
        /*0094*/ 	.byte	0x00, 0xf0, 0x11, 0x00


	//----- nvinfo : EIATTR_SPARSE_MMA_MASK
	.align		4
.L_9053:
        /*0098*/ 	.byte	0x03, 0x50
        /*009a*/ 	.short	0x0000


	//----- nvinfo : EIATTR_MAXREG_COUNT
	.align		4
        /*009c*/ 	.byte	0x03, 0x1b
        /*009e*/ 	.short	0x00ff


	//----- nvinfo : EIATTR_NUM_BARRIERS
	.align		4
        /*00a0*/ 	.byte	0x02, 0x4c
        /*00a2*/ 	.byte	0x01
	.zero		1


	//----- nvinfo : EIATTR_MERCURY_ISA_VERSION
	.align		4
        /*00a4*/ 	.byte	0x03, 0x5f
        /*00a6*/ 	.short	0x0101


	//----- nvinfo : EIATTR_COOP_GROUP_MASK_REGIDS
	.align		4
        /*00a8*/ 	.byte	0x04, 0x29
        /*00aa*/ 	.short	(.L_9055 - .L_9054)


	//   ....[0]....
.L_9054:
        /*00ac*/ 	.word	0xffffffff


	//   ....[1]....
        /*00b0*/ 	.word	0xffffffff


	//   ....[2]....
        /*00b4*/ 	.word	0xffffffff


	//   ....[3]....
        /*00b8*/ 	.word	0xffffffff


	//   ....[4]....
        /*00bc*/ 	.word	0xffffffff


	//   ....[5]....
        /*00c0*/ 	.word	0xffffffff


	//   ....[6]....
        /*00c4*/ 	.word	0xffffffff


	//   ....[7]....
        /*00c8*/ 	.word	0xffffffff


	//   ....[8]....
        /*00cc*/ 	.word	0xffffffff


	//   ....[9]....
        /*00d0*/ 	.word	0xffffffff


	//   ....[10]....
        /*00d4*/ 	.word	0xffffffff


	//   ....[11]....
        /*00d8*/ 	.word	0xffffffff


	//   ....[12]....
        /*00dc*/ 	.word	0xffffffff


	//   ....[13]....
        /*00e0*/ 	.word	0xffffffff


	//   ....[14]....
        /*00e4*/ 	.word	0xffffffff


	//   ....[15]....
        /*00e8*/ 	.word	0xffffffff


	//   ....[16]....
        /*00ec*/ 	.word	0xffffffff


	//   ....[17]....
        /*00f0*/ 	.word	0x0500000c


	//   ....[18]....
        /*00f4*/ 	.word	0x0500000c


	//   ....[19]....
        /*00f8*/ 	.word	0x0500000c


	//   ....[20]....
        /*00fc*/ 	.word	0x0500000c


	//   ....[21]....
        /*0100*/ 	.word	0x0500000c


	//   ....[22]....
        /*0104*/ 	.word	0x0500000c


	//   ....[23]....
        /*0108*/ 	.word	0x0500000c


	//   ....[24]....
        /*010c*/ 	.word	0x0500000c


	//   ....[25]....
        /*0110*/ 	.word	0x0500000c


	//   ....[26]....
        /*0114*/ 	.word	0x0500000c


	//   ....[27]....
        /*0118*/ 	.word	0x0500000c


	//   ....[28]....
        /*011c*/ 	.word	0x0500000c


	//   ....[29]....
        /*0120*/ 	.word	0x0500000c


	//   ....[30]....
        /*0124*/ 	.word	0x0500000c


	//   ....[31]....
        /*0128*/ 	.word	0x0500000c


	//   ....[32]....
        /*012c*/ 	.word	0x0500000c


	//----- nvinfo : EIATTR_COOP_GROUP_INSTR_OFFSETS
	.align		4
.L_9055:
        /*0130*/ 	.byte	0x04, 0x28
        /*0132*/ 	.short	(.L_9057 - .L_9056)


	//   ....[0]....
.L_9056:
        /*0134*/ 	.word	0x00000da0


	//   ....[1]....
        /*0138*/ 	.word	0x00000db0


	//   ....[2]....
        /*013c*/ 	.word	0x00000de0


	//   ....[3]....
        /*0140*/ 	.word	0x00000e00


	//   ....[4]....
        /*0144*/ 	.word	0x00000e20


	//   ....[5]....
        /*0148*/ 	.word	0x00000e40


	//   ....[6]....
        /*014c*/ 	.word	0x00000e60


	//   ....[7]....
        /*0150*/ 	.word	0x00000e80


	//   ....[8]....
        /*0154*/ 	.word	0x00000ea0


	//   ....[9]....
        /*0158*/ 	.word	0x00000ec0


	//   ....[10]....
        /*015c*/ 	.word	0x00000ee0


	//   ....[11]....
        /*0160*/ 	.word	0x00000f00


	//   ....[12]....
        /*0164*/ 	.word	0x00000f20


	//   ....[13]....
        /*0168*/ 	.word	0x00000f40


	//   ....[14]....
        /*016c*/ 	.word	0x00000f60


	//   ....[15]....
        /*0170*/ 	.word	0x00000f80


	//   ....[16]....
        /*0174*/ 	.word	0x00001000


	//   ....[17]....
        /*0178*/ 	.word	0x000015c0


	//   ....[18]....
        /*017c*/ 	.word	0x00001630


	//   ....[19]....
        /*0180*/ 	.word	0x00001690


	//   ....[20]....
        /*0184*/ 	.word	0x000016f0


	//   ....[21]....
        /*0188*/ 	.word	0x00001750


	//   ....[22]....
        /*018c*/ 	.word	0x000017b0


	//   ....[23]....
        /*0190*/ 	.word	0x00001810


	//   ....[24]....
        /*0194*/ 	.word	0x00001870


	//   ....[25]....
        /*0198*/ 	.word	0x000018d0


	//   ....[26]....
        /*019c*/ 	.word	0x00001930


	//   ....[27]....
        /*01a0*/ 	.word	0x00001990


	//   ....[28]....
        /*01a4*/ 	.word	0x000019f0


	//   ....[29]....
        /*01a8*/ 	.word	0x00001a50


	//   ....[30]....
        /*01ac*/ 	.word	0x00001ab0


	//   ....[31]....
        /*01b0*/ 	.word	0x00001b10


	//   ....[32]....
        /*01b4*/ 	.word	0x00001b70


	//----- nvinfo : EIATTR_VRC_CTA_INIT_COUNT
	.align		4
.L_9057:
        /*01b8*/ 	.byte	0x02, 0x4a
	.zero		1
	.zero		1


	//----- nvinfo : EIATTR_EXIT_INSTR_OFFSETS
	.align		4
        /*01bc*/ 	.byte	0x04, 0x1c
        /*01be*/ 	.short	(.L_9059 - .L_9058)


	//   ....[0]....
.L_9058:
        /*01c0*/ 	.word	0x00000050


	//   ....[1]....
        /*01c4*/ 	.word	0x00001570


	//----- nvinfo : EIATTR_MAX_THREADS
	.align		4
.L_9059:
        /*01c8*/ 	.byte	0x04, 0x05
        /*01ca*/ 	.short	(.L_9061 - .L_9060)
.L_9060:
        /*01cc*/ 	.word	0x00000080
        /*01d0*/ 	.word	0x00000001
        /*01d4*/ 	.word	0x00000001


	//----- nvinfo : EIATTR_CRS_STACK_SIZE
	.align		4
.L_9061:
        /*01d8*/ 	.byte	0x04, 0x1e
        /*01da*/ 	.short	(.L_9063 - .L_9062)
.L_9062:
        /*01dc*/ 	.word	0x00000000


	//----- nvinfo : EIATTR_CBANK_PARAM_SIZE
	.align		4
.L_9063:
        /*01e0*/ 	.byte	0x03, 0x19
        /*01e2*/ 	.short	0x0034


	//----- nvinfo : EIATTR_PARAM_CBANK
	.align		4
        /*01e4*/ 	.byte	0x04, 0x0a
        /*01e6*/ 	.short	(.L_9065 - .L_9064)
	.align		4
.L_9064:
        /*01e8*/ 	.word	index@(.nv.constant0._Z9cuda_gemmIiLi128ELi4ELi1ELi512ELi64ELi64ELi64ELi1ELi1EEviiiPT_S1_S1_iii)
        /*01ec*/ 	.short	0x0380
        /*01ee*/ 	.short	0x0034


	//----- nvinfo : EIATTR_SW_WAR
	.align		4
.L_9065:
        /*01f0*/ 	.byte	0x04, 0x36
        /*01f2*/ 	.short	(.L_9067 - .L_9066)
.L_9066:
        /*01f4*/ 	.word	0x00000008
.L_9067:


//--------------------- .nv.info._Z9cuda_gemmIiLi128ELi4ELi1ELi512ELi64ELi64ELi64ELi1ELi0EEviiiPT_S1_S1_iii --------------------------
	.section	.nv.info._Z9cuda_gemmIiLi128ELi4ELi1ELi512ELi64ELi64ELi64ELi1ELi0EEviiiPT_S1_S1_iii,"",@"SHT_CUDA_INFO"
	.sectionflags	@""
	.align	4


	//----- nvinfo : EIATTR_CUDA_API_VERSION
	.align		4
        /*0000*/ 	.byte	0x04, 0x37
        /*0002*/ 	.short	(.L_9069 - .L_9068)
.L_9068:
        /*0004*/ 	.word	0x00000082


	//----- nvinfo : EIATTR_KPARAM_INFO
	.align		4
.L_9069:
        /*0008*/ 	.byte	0x04, 0x17
        /*000a*/ 	.short	(.L_9071 - .L_9070)
.L_9070:
        /*000c*/ 	.word	0x00000000
        /*0010*/ 	.short	0x0008
        /*0012*/ 	.short	0x0030
        /*0014*/ 	.byte	0x00, 0xf0, 0x11, 0x00


	//----- nvinfo : EIATTR_KPARAM_INFO
	.align		4
.L_9071:
        /*0018*/ 	.byte	0x04, 0x17
        /*001a*/ 	.short	(.L_9073 - .L_9072)
.L_9072:
        /*001c*/ 	.word	0x00000000
        /*0020*/ 	.short	0x0007
        /*0022*/ 	.short	0x002c
        /*0024*/ 	.byte	0x00, 0xf0, 0x11, 0x00


	//----- nvinfo : EIATTR_KPARAM_INFO
	.align		4
.L_9073:
        /*0028*/ 	.byte	0x04, 0x17
        /*002a*/ 	.short	(.L_9075 - .L_9074)
.L_9074:
        /*002c*/ 	.word	0x00000000
        /*0030*/ 	.short	0x0006
        /*0032*/ 	.short	0x0028
        /*0034*/ 	.byte	0x00, 0xf0, 0x11, 0x00


	//----- nvinfo : EIATTR_KPARAM_INFO
	.align		4
.L_9075:
        /*0038*/ 	.byte	0x04, 0x17
        /*003a*/ 	.short	(.L_9077 - .L_9076)
.L_9076:
        /*003c*/ 	.word	0x00000000
        /*0040*/ 	.short	0x0005
        /*0042*/ 	.short	0x0020
        /*0044*/ 	.byte	0x00, 0xf5, 0x21, 0x00


	//----- nvinfo : EIATTR_KPARAM_INFO
	.align		4
.L_9077:
        /*0048*/ 	.byte	0x04, 0x17
        /*004a*/ 	.short	(.L_9079 - .L_9078)
.L_9078:
        /*004c*/ 	.word	0x00000000
        /*0050*/ 	.short	0x0004
        /*0052*/ 	.short	0x0018
        /*0054*/ 	.byte	0x00, 0xf5, 0x21, 0x00


	//----- nvinfo : EIATTR_KPARAM_INFO
	.align		4
.L_9079:
        /*0058*/ 	.byte	0x04, 0x17
        /*005a*/ 	.short	(.L_9081 - .L_9080)
.L_9080:
        /*005c*/ 	.word	0x00000000
        /*0060*/ 	.short	0x0003
        /*0062*/ 	.short	0x0010
        /*0064*/ 	.byte	0x00, 0xf5, 0x21, 0x00


	//----- nvinfo : EIATTR_KPARAM_INFO
	.align		4
.L_9081:
        /*0068*/ 	.byte	0x04, 0x17
        /*006a*/ 	.short	(.L_9083 - .L_9082)
.L_9082:
        /*006c*/ 	.word	0x00000000
        /*0070*/ 	.short	0x0002
        /*0072*/ 	.short	0x0008
        /*0074*/ 	.byte	0x00, 0xf0, 0x11, 0x00


	//----- nvinfo : EIATTR_KPARAM_INFO
	.align		4
.L_9083:
        /*0078*/ 	.byte	0x04, 0x17
        /*007a*/ 	.short	(.L_9085 - .L_9084)
.L_9084:
        /*007c*/ 	.word	0x00000000
        /*0080*/ 	.short	0x0001
        /*0082*/ 	.short	0x0004
        /*0084*/ 	.byte	0x00, 0xf0, 0x11, 0x00


	//----- nvinfo : EIATTR_KPARAM_INFO
	.align		4
.L_9085:
        /*0088*/ 	.byte	0x04, 0x17
        /*008a*/ 	.short	(.L_9087 - .L_9086)
.L_9086:
        /*008c*/ 	.word	0x00000000
        /*0090*/ 	.short	0x0000
        /*0092*/ 	.short	0x0000
        /*0094*/ 	.byte	0x00, 0xf0, 0x11, 0x00


	//----- nvinfo : EIATTR_SPARSE_MMA_MASK
	.align		4
.L_9087:
        /*0098*/ 	.byte	0x03, 0x50
        /*009a*/ 	.short	0x0000


	//----- nvinfo : EIATTR_MAXREG_COUNT
	.align		4
        /*009c*/ 	.byte	0x03, 0x1b
        /*009e*/ 	.short	0x00ff


	//----- nvinfo : EIATTR_NUM_BARRIERS
	.align		4
        /*00a0*/ 	.byte	0x02, 0x4c
        /*00a2*/ 	.byte	0x01
	.zero		1


	//----- nvinfo : EIATTR_ANNOTATIONS
	.align		4
        /*00a4*/ 	.byte	0x04, 0x55
        /*00a6*/ 	.short	(.L_9089 - .L_9088)


	//   ....[0]....
.L_9088:
        /*00a8*/ 	.word	0x00000001
        /*00ac*/ 	.byte	0xa0, 0x09, 0x00, 0x00, 0x01, 0x00, 0x00, 0x00, 0xc0, 0x0d, 0x00, 0x00, 0x01, 0x00, 0x00, 0x00
        /*00bc*/ 	.byte	0x20, 0x0e, 0x00, 0x00, 0x01, 0x00, 0x00, 0x00, 0xe0, 0x25, 0x00, 0x00


	//----- nvinfo : EIATTR_MERCURY_ISA_VERSION
	.align		4
.L_9089:
        /*00c8*/ 	.byte	0x03, 0x5f
        /*00ca*/ 	.short	0x0101


	//----- nvinfo : EIATTR_COOP_GROUP_MASK_REGIDS
	.align		4
        /*00cc*/ 	.byte	0x04, 0x29
        /*00ce*/ 	.short	(.L_9091 - .L_9090)


	//   ....[0]....
.L_9090:
        /*00d0*/ 	.word	0xffffffff


	//   ....[1]....
        /*00d4*/ 	.word	0xffffffff


	//   ....[2]....
        /*00d8*/ 	.word	0xffffffff


	//   ....[3]....
        /*00dc*/ 	.word	0xffffffff


	//   ....[4]....
        /*00e0*/ 	.word	0xffffffff


	//   ....[5]....
        /*00e4*/ 	.word	0xffffffff


	//   ....[6]....
        /*00e8*/ 	.word	0xffffffff


	//   ....[7]....
        /*00ec*/ 	.word	0xffffffff


	//   ....[8]....
        /*00f0*/ 	.word	0xffffffff


	//   ....[9]....
        /*00f4*/ 	.word	0xffffffff


	//   ....[10]....
        /*00f8*/ 	.word	0xffffffff


	//   ....[11]....
        /*00fc*/ 	.word	0xffffffff


	//   ....[12]....
        /*0100*/ 	.word	0xffffffff


	//   ....[13]....
        /*0104*/ 	.word	0xffffffff


	//   ....[14]....
        /*0108*/ 	.word	0xffffffff


	//   ....[15]....
        /*010c*/ 	.word	0xffffffff


	//   ....[16]....
        /*0110*/ 	.word	0xffffffff


	//   ....[17]....
        /*0114*/ 	.word	0x05000044


	//   ....[18]....
        /*0118*/ 	.word	0x05000044


	//   ....[19]....
        /*011c*/ 	.word	0x05000044


	//   ....[20]....
        /*0120*/ 	.word	0x05000044


	//   ....[21]....
        /*0124*/ 	.word	0x05000044


	//   ....[22]....
        /*0128*/ 	.word	0x05000044


	//   ....[23]....
        /*012c*/ 	.word	0x05000044


	//   ....[24]....
        /*0130*/ 	.word	0x05000044


	//   ....[25]....
        /*0134*/ 	.word	0x05000044


	//   ....[26]....
        /*0138*/ 	.word	0x05000044


	//   ....[27]....
        /*013c*/ 	.word	0x05000044


	//   ....[28]....
        /*0140*/ 	.word	0x05000044


	//   ....[29]....
        /*0144*/ 	.word	0x05000044


	//   ....[30]....
        /*0148*/ 	.word	0x05000044


	//   ....[31]....
        /*014c*/ 	.word	0x05000044


	//   ....[32]....
        /*0150*/ 	.word	0x05000044


	//----- nvinfo : EIATTR_COOP_GROUP_INSTR_OFFSETS
	.align		4
.L_9091:
        /*0154*/ 	.byte	0x04, 0x28
        /*0156*/ 	.short	(.L_9093 - .L_9092)


	//   ....[0]....
.L_9092:
        /*0158*/ 	.word	0x00001a60


	//   ....[1]....
        /*015c*/ 	.word	0x00001ac0


	//   ....[2]....
        /*0160*/ 	.word	0x00001b20


	//   ....[3]....
        /*0164*/ 	.word	0x00001b80


	//   ....[4]....
        /*0168*/ 	.word	0x00001be0


	//   ....[5]....
        /*016c*/ 	.word	0x00001c40


	//   ....[6]....
        /*0170*/ 	.word	0x00001ca0


	//   ....[7]....
        /*0174*/ 	.word	0x00001d00


	//   ....[8]....
        /*0178*/ 	.word	0x00001d60


	//   ....[9]....
        /*017c*/ 	.word	0x00001dc0


	//   ....[10]....
        /*0180*/ 	.word	0x00001e20


	//   ....[11]....
        /*0184*/ 	.word	0x00001e80


	//   ....[12]....
        /*0188*/ 	.word	0x00001ee0


	//   ....[13]....
        /*018c*/ 	.word	0x00001f40


	//   ....[14]....
        /*0190*/ 	.word	0x00001fa0


	//   ....[15]....
        /*0194*/ 	.word	0x00002000


	//   ....[16]....
        /*0198*/ 	.word	0x00002500


	//   ....[17]....
        /*019c*/ 	.word	0x00002bc0


	//   ....[18]....
        /*01a0*/ 	.word	0x00002c50


	//   ....[19]....
        /*01a4*/ 	.word	0x00002ce0


	//   ....[20]....
        /*01a8*/ 	.word	0x00002d70


	//   ....[21]....
        /*01ac*/ 	.word	0x00002e00


	//   ....[22]....
        /*01b0*/ 	.word	0x00002e90


	//   ....[23]....
        /*01b4*/ 	.word	0x00002f20


	//   ....[24]....
        /*01b8*/ 	.word	0x00002fb0


	//   ....[25]....
        /*01bc*/ 	.word	0x00003040


	//   ....[26]....
        /*01c0*/ 	.word	0x000030d0


	//   ....[27]....
        /*01c4*/ 	.word	0x00003160


	//   ....[28]....
        /*01c8*/ 	.word	0x000031f0


	//   ....[29]....
        /*01cc*/ 	.word	0x00003280


	//   ....[30]....
        /*01d0*/ 	.word	0x00003310


	//   ....[31]....
        /*01d4*/ 	.word	0x000033a0


	//   ....[32]....
        /*01d8*/ 	.word	0x00003430


	//----- nvinfo : EIATTR_VRC_CTA_INIT_COUNT
	.align		4
.L_9093:
        /*01dc*/ 	.byte	0x02, 0x4a
	.zero		1
	.zero		1


	//----- nvinfo : EIATTR_EXIT_INSTR_OFFSETS
	.align		4
        /*01e0*/ 	.byte	0x04, 0x1c
        /*01e2*/ 	.short	(.L_9095 - .L_9094)


	//   ....[0]....
.L_9094:
        /*01e4*/ 	.word	0x00000350


	//   ....[1]....
        /*01e8*/ 	.word	0x00002b70


	//----- nvinfo : EIATTR_MAX_THREADS
	.align		4
.L_9095:
        /*01ec*/ 	.byte	0x04, 0x05
        /*01ee*/ 	.short	(.L_9097 - .L_9096)
.L_9096:
        /*01f0*/ 	.word	0x00000080
        /*01f4*/ 	.word	0x00000001
        /*01f8*/ 	.word	0x00000001


	//----- nvinfo : EIATTR_CRS_STACK_SIZE
	.align		4
.L_9097:
        /*01fc*/ 	.byte	0x04, 0x1e
        /*01fe*/ 	.short	(.L_9099 - .L_9098)
.L_9098:
        /*0200*/ 	.word	0x00000000


	//----- nvinfo : EIATTR_CBANK_PARAM_SIZE
	.align		4
.L_9099:
        /*0204*/ 	.byte	0x03, 0x19
        /*0206*/ 	.short	0x0034


	//----- nvinfo : EIATTR_PARAM_CBANK
	.align		4
        /*0208*/ 	.byte	0x04, 0x0a
        /*020a*/ 	.short	(.L_9101 - .L_9100)
	.align		4
.L_9100:
        /*020c*/ 	.word	index@(.nv.constant0._Z9cuda_gemmIiLi128ELi4ELi1ELi512ELi64ELi64ELi64ELi1ELi0EEviiiPT_S1_S1_iii)
        /*0210*/ 	.short	0x0380
        /*0212*/ 	.short	0x0034


	//----- nvinfo : EIATTR_SW_WAR
	.align		4
.L_9101:
        /*0214*/ 	.byte	0x04, 0x36
        /*0216*/ 	.short	(.L_9103 - .L_9102)
.L_9102:
        /*0218*/ 	.word	0x00000008
.L_9103:


//--------------------- .nv.info._Z9cuda_gemmIiLi128ELi4ELi1ELi512ELi64ELi64ELi64ELi0ELi1EEviiiPT_S1_S1_iii --------------------------
	.section	.nv.info._Z9cuda_gemmIiLi128ELi4ELi1ELi512ELi64ELi64ELi64ELi0ELi1EEviiiPT_S1_S1_iii,"",@"SHT_CUDA_INFO"
	.sectionflags	@""
	.align	4


	//----- nvinfo : EIATTR_CUDA_API_VERSION
	.align		4
        /*0000*/ 	.byte	0x04, 0x37
        /*0002*/ 	.short	(.L_9105 - .L_9104)
.L_9104:
        /*0004*/ 	.word	0x00000082


	//----- nvinfo : EIATTR_KPARAM_INFO
	.align		4
.L_9105:
        /*0008*/ 	.byte	0x04, 0x17
        /*000a*/ 	.short	(.L_9107 - .L_9106)
.L_9106:
        /*000c*/ 	.word	0x00000000
        /*0010*/ 	.short	0x0008
        /*0012*/ 	.short	0x0030
        /*0014*/ 	.byte	0x00, 0xf0, 0x11, 0x00


	//----- nvinfo : EIATTR_KPARAM_INFO
	.align		4
.L_9107:
        /*0018*/ 	.byte	0x04, 0x17
        /*001a*/ 	.short	(.L_9109 - .L_9108)
.L_9108:
        /*001c*/ 	.word	0x00000000
        /*0020*/ 	.short	0x0007
        /*0022*/ 	.short	0x002c
        /*0024*/ 	.byte	0x00, 0xf0, 0x11, 0x00


	//----- nvinfo : EIATTR_KPARAM_INFO
	.align		4
.L_9109:
        /*0028*/ 	.byte	0x04, 0x17
        /*002a*/ 	.short	(.L_9111 - .L_9110)
.L_9110:
        /*002c*/ 	.word	0x00000000
        /*0030*/ 	.short	0x0006
        /*0032*/ 	.short	0x0028
        /*0034*/ 	.byte	0x00, 0xf0, 0x11, 0x00


	//----- nvinfo : EIATTR_KPARAM_INFO
	.align		4
.L_9111:
        /*0038*/ 	.byte	0x04, 0x17
        /*003a*/ 	.short	(.L_9113 - .L_9112)
.L_9112:
        /*003c*/ 	.word	0x00000000
        /*0040*/ 	.short	0x0005
        /*0042*/ 	.short	0x0020
        /*0044*/ 	.byte	0x00, 0xf5, 0x21, 0x00


	//----- nvinfo : EIATTR_KPARAM_INFO
	.align		4
.L_9113:
        /*0048*/ 	.byte	0x04, 0x17
        /*004a*/ 	.short	(.L_9115 - .L_9114)
.L_9114:
        /*004c*/ 	.word	0x00000000
        /*0050*/ 	.short	0x0004
        /*0052*/ 	.short	0x0018
        /*0054*/ 	.byte	0x00, 0xf5, 0x21, 0x00


	//----- nvinfo : EIATTR_KPARAM_INFO
	.align		4
.L_9115:
        /*0058*/ 	.byte	0x04, 0x17
        /*005a*/ 	.short	(.L_9117 - .L_9116)
.L_9116:
        /*005c*/ 	.word	0x00000000
        /*0060*/ 	.short	0x0003
        /*0062*/ 	.short	0x0010
        /*0064*/ 	.byte	0x00, 0xf5, 0x21, 0x00


	//----- nvinfo : EIATTR_KPARAM_INFO
	.align		4
.L_9117:
        /*0068*/ 	.byte	0x04, 0x17
        /*006a*/ 	.short	(.L_9119 - .L_9118)
.L_9118:
        /*006c*/ 	.word	0x00000000
        /*0070*/ 	.short	0x0002
        /*0072*/ 	.short	0x0008
        /*0074*/ 	.byte	0x00, 0xf0, 0x11, 0x00


	//----- nvinfo : EIATTR_KPARAM_INFO
	.align		4
.L_9119:
        /*0078*/ 	.byte	0x04, 0x17
        /*007a*/ 	.short	(.L_9121 - .L_9120)
.L_9120:
        /*007c*/ 	.word	0x00000000
        /*0080*/ 	.short	0x0001
        /*0082*/ 	.short	0x0004
        /*0084*/ 	.byte	0x00, 0xf0, 0x11, 0x00


	//----- nvinfo : EIATTR_KPARAM_INFO
	.align		4
.L_9121:
        /*0088*/ 	.byte	0x04, 0x17
        /*008a*/ 	.short	(.L_9123 - .L_9122)
.L_9122:
        /*008c*/ 	.word	0x00000000
        /*0090*/ 	.short	0x0000
        /*0092*/ 	.short	0x0000
        /*0094*/ 	.byte	0x00, 0xf0, 0x11, 0x00


	//----- nvinfo : EIATTR_SPARSE_MMA_MASK
	.align		4
.L_9123:
        /*0098*/ 	.byte	0x03, 0x50
        /*009a*/ 	.short	0x0000


	//----- nvinfo : EIATTR_MAXREG_COUNT
	.align		4
        /*009c*/ 	.byte	0x03, 0x1b
        /*009e*/ 	.short	0x00ff


	//----- nvinfo : EIATTR_NUM_BARRIERS
	.align		4
        /*00a0*/ 	.byte	0x02, 0x4c
        /*00a2*/ 	.byte	0x01
	.zero		1


	//----- nvinfo : EIATTR_MERCURY_ISA_VERSION
	.align		4
        /*00a4*/ 	.byte	0x03, 0x5f
        /*00a6*/ 	.short	0x0101


	//----- nvinfo : EIATTR_COOP_GROUP_MASK_REGIDS
	.align		4
        /*00a8*/ 	.byte	0x04, 0x29
        /*00aa*/ 	.short	(.L_9125 - .L_9124)


	//   ....[0]....
.L_9124:
        /*00ac*/ 	.word	0xffffffff


	//   ....[1]....
        /*00b0*/ 	.word	0xffffffff


	//   ....[2]....
        /*00b4*/ 	.word	0xffffffff


	//   ....[3]....
        /*00b8*/ 	.word	0xffffffff


	//   ....[4]....
        /*00bc*/ 	.word	0xffffffff


	//   ....[5]....
        /*00c0*/ 	.word	0xffffffff


	//   ....[6]....
        /*00c4*/ 	.word	0xffffffff


	//   ....[7]....
        /*00c8*/ 	.word	0xffffffff


	//   ....[8]....
        /*00cc*/ 	.word	0xffffffff


	//   ....[9]....
        /*00d0*/ 	.word	0xffffffff


	//   ....[10]....
        /*00d4*/ 	.word	0xffffffff


	//   ....[11]....
        /*00d8*/ 	.word	0xffffffff


	//   ....[12]....
        /*00dc*/ 	.word	0xffffffff


	//   ....[13]....
        /*00e0*/ 	.word	0xffffffff


	//   ....[14]....
        /*00e4*/ 	.word	0xffffffff


	//   ....[15]....
        /*00e8*/ 	.word	0xffffffff


	//   ....[16]....
        /*00ec*/ 	.word	0xffffffff


	//   ....[17]....
        /*00f0*/ 	.word	0x0500000c


	//   ....[18]....
        /*00f4*/ 	.word	0x0500000c


	//   ....[19]....
        /*00f8*/ 	.word	0x0500000c


	//   ....[20]....
        /*00fc*/ 	.word	0x0500000c


	//   ....[21]....
        /*0100*/ 	.word	0x0500000c


	//   ....[22]....
        /*0104*/ 	.word	0x0500000c


	//   ....[23]....
        /*0108*/ 	.word	0x0500000c


	//   ....[24]....
        /*010c*/ 	.word	0x0500000c


	//   ....[25]....
        /*0110*/ 	.word	0x0500000c


	//   ....[26]....
        /*0114*/ 	.word	0x0500000c


	//   ....[27]....
        /*0118*/ 	.word	0x0500000c


	//   ....[28]....
        /*011c*/ 	.word	0x0500000c


	//   ....[29]....
        /*0120*/ 	.word	0x0500000c


	//   ....[30]....
        /*0124*/ 	.word	0x0500000c


	//   ....[31]....
        /*0128*/ 	.word	0x0500000c


	//   ....[32]....
        /*012c*/ 	.word	0x0500000c


	//----- nvinfo : EIATTR_COOP_GROUP_INSTR_OFFSETS
	.align		4
.L_9125:
        /*0130*/ 	.byte	0x04, 0x28
        /*0132*/ 	.short	(.L_9127 - .L_9126)


	//   ....[0]....
.L_9126:
        /*0134*/ 	.word	0x00000dd0


	//   ....[1]....
        /*0138*/ 	.word	0x00000de0


	//   ....[2]....
        /*013c*/ 	.word	0x00000e10


	//   ....[3]....
        /*0140*/ 	.word	0x00000e30


	//   ....[4]....
        /*0144*/ 	.word	0x00000e50


	//   ....[5]....
        /*0148*/ 	.word	0x00000e70


	//   ....[6]....
        /*014c*/ 	.word	0x00000e90


	//   ....[7]....
        /*0150*/ 	.word	0x00000eb0


	//   ....[8]....
        /*0154*/ 	.word	0x00000ed0


	//   ....[9]....
        /*0158*/ 	.word	0x00000ef0


	//   ....[10]....
        /*015c*/ 	.word	0x00000f10


	//   ....[11]....
        /*0160*/ 	.word	0x00000f30


	//   ....[12]....
        /*0164*/ 	.word	0x00000f50


	//   ....[13]....
        /*0168*/ 	.word	0x00000f70


	//   ....[14]....
        /*016c*/ 	.word	0x00000f90


	//   ....[15]....
        /*0170*/ 	.word	0x00000fb0


	//   ....[16]....
        /*0174*/ 	.word	0x00001030


	//   ....[17]....
        /*0178*/ 	.word	0x000017c0


	//   ....[18]....
        /*017c*/ 	.word	0x00001830


	//   ....[19]....
        /*0180*/ 	.word	0x00001890


	//   ....[20]....
        /*0184*/ 	.word	0x000018f0


	//   ....[21]....
        /*0188*/ 	.word	0x00001950


	//   ....[22]....
        /*018c*/ 	.word	0x000019b0


	//   ....[23]....
        /*0190*/ 	.word	0x00001a10


	//   ....[24]....
        /*0194*/ 	.word	0x00001a70


	//   ....[25]....
        /*0198*/ 	.word	0x00001ad0


	//   ....[26]....
        /*019c*/ 	.word	0x00001b30


	//   ....[27]....
        /*01a0*/ 	.word	0x00001b90


	//   ....[28]....
        /*01a4*/ 	.word	0x00001bf0


	//   ....[29]....
        /*01a8*/ 	.word	0x00001c50


	//   ....[30]....
        /*01ac*/ 	.word	0x00001cb0


	//   ....[31]....
        /*01b0*/ 	.word	0x00001d10


	//   ....[32]....
        /*01b4*/ 	.word	0x00001d70


	//----- nvinfo : EIATTR_VRC_CTA_INIT_COUNT
	.align		4
.L_9127:
        /*01b8*/ 	.byte	0x02, 0x4a
	.zero		1
	.zero		1


	//----- nvinfo : EIATTR_EXIT_INSTR_OFFSETS
	.align		4
        /*01bc*/ 	.byte	0x04, 0x1c
        /*01be*/ 	.short	(.L_9129 - .L_9128)


	//   ....[0]....
.L_9128:
        /*01c0*/ 	.word	0x00000050


	//   ....[1]....
        /*01c4*/ 	.word	0x00001770


	//----- nvinfo : EIATTR_MAX_THREADS
	.align		4
.L_9129:
        /*01c8*/ 	.byte	0x04, 0x05
        /*01ca*/ 	.short	(.L_9131 - .L_9130)
.L_9130:
        /*01cc*/ 	.word	0x00000080
        /*01d0*/ 	.word	0x00000001
        /*01d4*/ 	.word	0x00000001


	//----- nvinfo : EIATTR_CRS_STACK_SIZE
	.align		4
.L_9131:
        /*01d8*/ 	.byte	0x04, 0x1e
        /*01da*/ 	.short	(.L_9133 - .L_9132)
.L_9132:
        /*01dc*/ 	.word	0x00000000


	//----- nvinfo : EIATTR_CBANK_PARAM_SIZE
	.align		4
.L_9133:
        /*01e0*/ 	.byte	0x03, 0x19
        /*01e2*/ 	.short	0x0034


	//----- nvinfo : EIATTR_PARAM_CBANK
	.align		4
        /*01e4*/ 	.byte	0x04, 0x0a
        /*01e6*/ 	.short	(.L_9135 - .L_9134)
	.align		4
.L_9134:
        /*01e8*/ 	.word	index@(.nv.constant0._Z9cuda_gemmIiLi128ELi4ELi1ELi512ELi64ELi64ELi64ELi0ELi1EEviiiPT_S1_S1_iii)
        /*01ec*/ 	.short	0x0380
        /*01ee*/ 	.short	0x0034


	//----- nvinfo : EIATTR_SW_WAR
	.align		4
.L_9135:
        /*01f0*/ 	.byte	0x04, 0x36
        /*01f2*/ 	.short	(.L_9137 - .L_9136)
.L_9136:
        /*01f4*/ 	.word	0x00000008
.L_9137:


//--------------------- .nv.info._Z9cuda_gemmIiLi128ELi4ELi1ELi512ELi64ELi64ELi64ELi0ELi0EEviiiPT_S1_S1_iii --------------------------
	.section	.nv.info._Z9cuda_gemmIiLi128ELi4ELi1ELi512ELi64ELi64ELi64ELi0ELi0EEviiiPT_S1_S1_iii,"",@"SHT_CUDA_INFO"
	.sectionflags	@""
	.align	4


	//----- nvinfo : EIATTR_CUDA_API_VERSION
	.align		4
        /*0000*/ 	.byte	0x04, 0x37
        /*0002*/ 	.short	(.L_9139 - .L_9138)
.L_9138:
        /*0004*/ 	.word	0x00000082


	//----- nvinfo : EIATTR_KPARAM_INFO
	.align		4
.L_9139:
        /*0008*/ 	.byte	0x04, 0x17
        /*000a*/ 	.short	(.L_9141 - .L_9140)
.L_9140:
        /*000c*/ 	.word	0x00000000
        /*0010*/ 	.short	0x0008
        /*0012*/ 	.short	0x0030
        /*0014*/ 	.byte	0x00, 0xf0, 0x11, 0x00


	//----- nvinfo : EIATTR_KPARAM_INFO
	.align		4
.L_9141:
        /*0018*/ 	.byte	0x04, 0x17
        /*001a*/ 	.short	(.L_9143 - .L_9142)
.L_9142:
        /*001c*/ 	.word	0x00000000
        /*0020*/ 	.short	0x0007
        /*0022*/ 	.short	0x002c
        /*0024*/ 	.byte	0x00, 0xf0, 0x11, 0x00


	//----- nvinfo : EIATTR_KPARAM_INFO
	.align		4
.L_9143:
        /*0028*/ 	.byte	0x04, 0x17
        /*002a*/ 	.short	(.L_9145 - .L_9144)
.L_9144:
        /*002c*/ 	.word	0x00000000
        /*0030*/ 	.short	0x0006
        /*0032*/ 	.short	0x0028
        /*0034*/ 	.byte	0x00, 0xf0, 0x11, 0x00


	//----- nvinfo : EIATTR_KPARAM_INFO
	.align		4
.L_9145:
        /*0038*/ 	.byte	0x04, 0x17
        /*003a*/ 	.short	(.L_9147 - .L_9146)
.L_9146:
        /*003c*/ 	.word	0x00000000
        /*0040*/ 	.short	0x0005
        /*0042*/ 	.short	0x0020
        /*0044*/ 	.byte	0x00, 0xf5, 0x21, 0x00


	//----- nvinfo : EIATTR_KPARAM_INFO
	.align		4
.L_9147:
        /*0048*/ 	.byte	0x04, 0x17
        /*004a*/ 	.short	(.L_9149 - .L_9148)
.L_9148:
        /*004c*/ 	.word	0x00000000
        /*0050*/ 	.short	0x0004
        /*0052*/ 	.short	0x0018
        /*0054*/ 	.byte	0x00, 0xf5, 0x21, 0x00


	//----- nvinfo : EIATTR_KPARAM_INFO
	.align		4
.L_9149:
        /*0058*/ 	.byte	0x04, 0x17
        /*005a*/ 	.short	(.L_9151 - .L_9150)
.L_9150:
        /*005c*/ 	.word	0x00000000
        /*0060*/ 	.short	0x0003
        /*0062*/ 	.short	0x0010
        /*0064*/ 	.byte	0x00, 0xf5, 0x21, 0x00


	//----- nvinfo : EIATTR_KPARAM_INFO
	.align		4
.L_9151:
        /*0068*/ 	.byte	0x04, 0x17
        /*006a*/ 	.short	(.L_9153 - .L_9152)
.L_9152:
        /*006c*/ 	.word	0x00000000
        /*0070*/ 	.short	0x0002
        /*0072*/ 	.short	0x0008
        /*0074*/ 	.byte	0x00, 0xf0, 0x11, 0x00


	//----- nvinfo : EIATTR_KPARAM_INFO
	.align		4
.L_9153:
        /*0078*/ 	.byte	0x04, 0x17
        /*007a*/ 	.short	(.L_9155 - .L_9154)
.L_9154:
        /*007c*/ 	.word	0x00000000
        /*0080*/ 	.short	0x0001
        /*0082*/ 	.short	0x0004
        /*0084*/ 	.byte	0x00, 0xf0, 0x11, 0x00


	//----- nvinfo : EIATTR_KPARAM_INFO
	.align		4
.L_9155:
        /*0088*/ 	.byte	0x04, 0x17
        /*008a*/ 	.short	(.L_9157 - .L_9156)
.L_9156:
        /*008c*/ 	.word	0x00000000
        /*0090*/ 	.short	0x0000
        /*0092*/ 	.short	0x0000
        /*0094*/ 	.byte	0x00, 0xf0, 0x11, 0x00


	//----- nvinfo : EIATTR_SPARSE_MMA_MASK
	.align		4
.L_9157:
        /*0098*/ 	.byte	0x03, 0x50
        /*009a*/ 	.short	0x0000


	//----- nvinfo : EIATTR_MAXREG_COUNT
	.align		4
        /*009c*/ 	.byte	0x03, 0x1b
        /*009e*/ 	.short	0x00ff


	//----- nvinfo : EIATTR_NUM_BARRIERS
	.align		4
        /*00a0*/ 	.byte	0x02, 0x4c
        /*00a2*/ 	.byte	0x01
	.zero		1


	//----- nvinfo : EIATTR_MERCURY_ISA_VERSION
	.align		4
        /*00a4*/ 	.byte	0x03, 0x5f
        /*00a6*/ 	.short	0x0101


	//----- nvinfo : EIATTR_COOP_GROUP_MASK_REGIDS
	.align		4
        /*00a8*/ 	.byte	0x04, 0x29
        /*00aa*/ 	.short	(.L_9159 - .L_9158)


	//   ....[0]....
.L_9158:
        /*00ac*/ 	.word	0xffffffff


	//   ....[1]....
        /*00b0*/ 	.word	0xffffffff


	//   ....[2]....
        /*00b4*/ 	.word	0xffffffff


	//   ....[3]....
        /*00b8*/ 	.word	0xffffffff


	//   ....[4]....
        /*00bc*/ 	.word	0xffffffff


	//   ....[5]....
        /*00c0*/ 	.word	0xffffffff


	//   ....[6]....
        /*00c4*/ 	.word	0xffffffff


	//   ....[7]....
        /*00c8*/ 	.word	0xffffffff


	//   ....[8]....
        /*00cc*/ 	.word	0xffffffff


	//   ....[9]....
        /*00d0*/ 	.word	0xffffffff


	//   ....[10]....
        /*00d4*/ 	.word	0xffffffff


	//   ....[11]....
        /*00d8*/ 	.word	0xffffffff


	//   ....[12]....
        /*00dc*/ 	.word	0xffffffff


	//   ....[13]....
        /*00e0*/ 	.word	0xffffffff


	//   ....[14]....
        /*00e4*/ 	.word	0xffffffff


	//   ....[15]....
        /*00e8*/ 	.word	0xffffffff


	//   ....[16]....
        /*00ec*/ 	.word	0xffffffff


	//   ....[17]....
        /*00f0*/ 	.word	0x0500004a


	//   ....[18]....
        /*00f4*/ 	.word	0x0500004a


	//   ....[19]....
        /*00f8*/ 	.word	0x0500004a


	//   ....[20]....
        /*00fc*/ 	.word	0x0500004a


	//   ....[21]....
        /*0100*/ 	.word	0x0500004a


	//   ....[22]....
        /*0104*/ 	.word	0x0500004a


	//   ....[23]....
        /*0108*/ 	.word	0x0500004a


	//   ....[24]....
        /*010c*/ 	.word	0x0500004a


	//   ....[25]....
        /*0110*/ 	.word	0x0500004a


	//   ....[26]....
        /*0114*/ 	.word	0x0500004a


	//   ....[27]....
        /*0118*/ 	.word	0x0500004a


	//   ....[28]....
        /*011c*/ 	.word	0x0500004a


	//   ....[29]....
        /*0120*/ 	.word	0x0500004a


	//   ....[30]....
        /*0124*/ 	.word	0x0500004a


	//   ....[31]....
        /*0128*/ 	.word	0x0500004a


	//   ....[32]....
        /*012c*/ 	.word	0x0500004a


	//----- nvinfo : EIATTR_COOP_GROUP_INSTR_OFFSETS
	.align		4
.L_9159:
        /*0130*/ 	.byte	0x04, 0x28
        /*0132*/ 	.short	(.L_9161 - .L_9160)


	//   ....[0]....
.L_9160:
        /*0134*/ 	.word	0x00001970


	//   ....[1]....
        /*0138*/ 	.word	0x000019d0


	//   ....[2]....
        /*013c*/ 	.word	0x00001a30


	//   ....[3]....
        /*0140*/ 	.word	0x00001a90


	//   ....[4]....
        /*0144*/ 	.word	0x00001af0


	//   ....[5]....
        /*0148*/ 	.word	0x00001b50


	//   ....[6]....
        /*014c*/ 	.word	0x00001bb0


	//   ....[7]....
        /*0150*/ 	.word	0x00001c10


	//   ....[8]....
        /*0154*/ 	.word	0x00001c70


	//   ....[9]....
        /*0158*/ 	.word	0x00001cd0


	//   ....[10]....
        /*015c*/ 	.word	0x00001d30


	//   ....[11]....
        /*0160*/ 	.word	0x00001d90


	//   ....[12]....
        /*0164*/ 	.word	0x00001df0


	//   ....[13]....
        /*0168*/ 	.word	0x00001e50


	//   ....[14]....
        /*016c*/ 	.word	0x00001eb0


	//   ....[15]....
        /*0170*/ 	.word	0x00001f10


	//   ....[16]....
        /*0174*/ 	.word	0x00002400


	//   ....[17]....
        /*0178*/ 	.word	0x000035f0


	//   ....[18]....
        /*017c*/ 	.word	0x00003670


	//   ....[19]....
        /*0180*/ 	.word	0x00003700


	//   ....[20]....
        /*0184*/ 	.word	0x00003790


	//   ....[21]....
        /*0188*/ 	.word	0x00003820


	//   ....[22]....
        /*018c*/ 	.word	0x000038b0


	//   ....[23]....
        /*0190*/ 	.word	0x00003940


	//   ....[24]....
        /*0194*/ 	.word	0x000039d0


	//   ....[25]....
        /*0198*/ 	.word	0x00003a60


	//   ....[26]....
        /*019c*/ 	.word	0x00003af0


	//   ....[27]....
        /*01a0*/ 	.word	0x00003b80


	//   ....[28]....
        /*01a4*/ 	.word	0x00003c10


	//   ....[29]....
        /*01a8*/ 	.word	0x00003ca0


	//   ....[30]....
        /*01ac*/ 	.word	0x00003d30


	//   ....[31]....
        /*01b0*/ 	.word	0x00003dc0


	//   ....[32]....
        /*01b4*/ 	.word	0x00003e50


	//----- nvinfo : EIATTR_VRC_CTA_INIT_COUNT
	.align		4
.L_9161:
        /*01b8*/ 	.byte	0x02, 0x4a
	.zero		1
	.zero		1


	//----- nvinfo : EIATTR_EXIT_INSTR_OFFSETS
	.align		4
        /*01bc*/ 	.byte	0x04, 0x1c
        /*01be*/ 	.short	(.L_9163 - .L_9162)


	//   ....[0]....
.L_9162:
        /*01c0*/ 	.word	0x000002b0


	//   ....[1]....
        /*01c4*/ 	.word	0x000035a0


	//----- nvinfo : EIATTR_MAX_THREADS
	.align		4
.L_9163:
        /*01c8*/ 	.byte	0x04, 0x05
        /*01ca*/ 	.short	(.L_9165 - .L_9164)
.L_9164:
        /*01cc*/ 	.word	0x00000080
        /*01d0*/ 	.word	0x00000001
        /*01d4*/ 	.word	0x00000001


	//----- nvinfo : EIATTR_CRS_STACK_SIZE
	.align		4
.L_9165:
        /*01d8*/ 	.byte	0x04, 0x1e
        /*01da*/ 	.short	(.L_9167 - .L_9166)
.L_9166:
        /*01dc*/ 	.word	0x00000000


	//----- nvinfo : EIATTR_CBANK_PARAM_SIZE
	.align		4
.L_9167:
        /*01e0*/ 	.byte	0x03, 0x19
        /*01e2*/ 	.short	0x0034


	//----- nvinfo : EIATTR_PARAM_CBANK
	.align		4
        /*01e4*/ 	.byte	0x04, 0x0a
        /*01e6*/ 	.short	(.L_9169 - .L_9168)
	.align		4
.L_9168:
        /*01e8*/ 	.word	index@(.nv.constant0._Z9cuda_gemmIiLi128ELi4ELi1ELi512ELi64ELi64ELi64ELi0ELi0EEviiiPT_S1_S1_iii)
        /*01ec*/ 	.short	0x0380
        /*01ee*/ 	.short	0x0034


	//----- nvinfo : EIATTR_SW_WAR
	.align		4
.L_9169:
        /*01f0*/ 	.byte	0x04, 0x36
        /*01f2*/ 	.short	(.L_9171 - .L_9170)
.L_9170:
        /*01f4*/ 	.word	0x00000008
.L_9171:


//--------------------- .nv.info._Z9cuda_gemmIiLi128ELi4ELi1ELi512ELi32ELi32ELi64ELi1ELi1EEviiiPT_S1_S1_iii --------------------------
	.section	.nv.info._Z9cuda_gemmIiLi128ELi4ELi1ELi512ELi32ELi32ELi64ELi1ELi1EEviiiPT_S1_S1_iii,"",@"SHT_CUDA_INFO"
	.sectionflags	@""
	.align	4


	//----- nvinfo : EIATTR_CUDA_API_VERSION
	.align		4
        /*0000*/ 	.byte	0x04, 0x37
        /*0002*/ 	.short	(.L_9173 - .L_9172)
.L_9172:
        /*0004*/ 	.word	0x00000082


	//----- nvinfo : EIATTR_KPARAM_INFO
	.align		4
.L_9173:
        /*0008*/ 	.byte	0x04, 0x17
        /*000a*/ 	.short	(.L_9175 - .L_9174)
.L_9174:
        /*000c*/ 	.word	0x00000000
        /*0010*/ 	.short	0x0008
        /*0012*/ 	.short	0x0030
        /*0014*/ 	.byte	0x00, 0xf0, 0x11, 0x00


	//----- nvinfo : EIATTR_KPARAM_INFO
	.align		4
.L_9175:
        /*0018*/ 	.byte	0x04, 0x17
        /*001a*/ 	.short	(.L_9177 - .L_9176)
.L_9176:
        /*001c*/ 	.word	0x00000000
        /*0020*/ 	.short	0x0007
        /*0022*/ 	.short	0x002c
        /*0024*/ 	.byte	0x00, 0xf0, 0x11, 0x00


	//----- nvinfo : EIATTR_KPARAM_INFO
	.align		4
.L_9177:
        /*0028*/ 	.byte	0x04, 0x17
        /*002a*/ 	.short	(.L_9179 - .L_9178)
.L_9178:
        /*002c*/ 	.word	0x00000000
        /*0030*/ 	.short	0x0006
        /*0032*/ 	.short	0x0028
        /*0034*/ 	.byte	0x00, 0xf0, 0x11, 0x00


	//----- nvinfo : EIATTR_KPARAM_INFO
	.align		4
.L_9179:
        /*0038*/ 	.byte	0x04, 0x17
        /*003a*/ 	.short	(.L_9181 - .L_9180)
.L_9180:
        /*003c*/ 	.word	0x00000000
        /*0040*/ 	.short	0x0005
        /*0042*/ 	.short	0x0020
        /*0044*/ 	.byte	0x00, 0xf5, 0x21, 0x00


	//----- nvinfo : EIATTR_KPARAM_INFO
	.align		4
.L_9181:
        /*0048*/ 	.byte	0x04, 0x17
        /*004a*/ 	.short	(.L_9183 - .L_9182)
.L_9182:
        /*004c*/ 	.word	0x00000000
        /*0050*/ 	.short	0x0004
        /*0052*/ 	.short	0x0018
        /*0054*/ 	.byte	0x00, 0xf5, 0x21, 0x00


	//----- nvinfo : EIATTR_KPARAM_INFO
	.align		4
.L_9183:
        /*0058*/ 	.byte	0x04, 0x17
        /*005a*/ 	.short	(.L_9185 - .L_9184)
.L_9184:
        /*005c*/ 	.word	0x00000000
        /*0060*/ 	.short	0x0003
        /*0062*/ 	.short	0x0010
        /*0064*/ 	.byte	0x00, 0xf5, 0x21, 0x00


	//----- nvinfo : EIATTR_KPARAM_INFO
	.align		4
.L_9185:
        /*0068*/ 	.byte	0x04, 0x17
        /*006a*/ 	.short	(.L_9187 - .L_9186)
.L_9186:
        /*006c*/ 	.word	0x00000000
        /*0070*/ 	.short	0x0002
        /*0072*/ 	.short	0x0008
        /*0074*/ 	.byte	0x00, 0xf0, 0x11, 0x00


	//----- nvinfo : EIATTR_KPARAM_INFO
	.align		4
.L_9187:
        /*0078*/ 	.byte	0x04, 0x17
        /*007a*/ 	.short	(.L_9189 - .L_9188)
.L_9188:
        /*007c*/ 	.word	0x00000000
        /*0080*/ 	.short	0x0001
        /*0082*/ 	.short	0x0004
        /*0084*/ 	.byte	0x00, 0xf0, 0x11, 0x00


	//----- nvinfo : EIATTR_KPARAM_INFO
	.align		4
.L_9189:
        /*0088*/ 	.byte	0x04, 0x17
        /*008a*/ 	.short	(.L_9191 - .L_9190)
.L_9190:
        /*008c*/ 	.word	0x00000000
        /*0090*/ 	.short	0x0000
        /*0092*/ 	.short	0x0000
        /*0094*/ 	.byte	0x00, 0xf0, 0x11, 0x00


	//----- nvinfo : EIATTR_SPARSE_MMA_MASK
	.align		4
.L_9191:
        /*0098*/ 	.byte	0x03, 0x50
        /*009a*/ 	.short	0x0000


	//----- nvinfo : EIATTR_MAXREG_COUNT
	.align		4
        /*009c*/ 	.byte	0x03, 0x1b
        /*009e*/ 	.short	0x00ff


	//----- nvinfo : EIATTR_NUM_BARRIERS
	.align		4
        /*00a0*/ 	.byte	0x02, 0x4c
        /*00a2*/ 	.byte	0x01
	.zero		1


	//----- nvinfo : EIATTR_MERCURY_ISA_VERSION
	.align		4
        /*00a4*/ 	.byte	0x03, 0x5f
        /*00a6*/ 	.short	0x0101


	//----- nvinfo : EIATTR_COOP_GROUP_MASK_REGIDS
	.align		4
        /*00a8*/ 	.byte	0x04, 0x29
        /*00aa*/ 	.short	(.L_9193 - .L_9192)


	//   ....[0]....
.L_9192:
        /*00ac*/ 	.word	0xffffffff


	//   ....[1]....
        /*00b0*/ 	.word	0xffffffff


	//   ....[2]....
        /*00b4*/ 	.word	0xffffffff


	//   ....[3]....
        /*00b8*/ 	.word	0xffffffff


	//   ....[4]....
        /*00bc*/ 	.word	0xffffffff


	//   ....[5]....
        /*00c0*/ 	.word	0xffffffff


	//   ....[6]....
        /*00c4*/ 	.word	0xffffffff


	//   ....[7]....
        /*00c8*/ 	.word	0xffffffff


	//   ....[8]....
        /*00cc*/ 	.word	0xffffffff


	//   ....[9]....
        /*00d0*/ 	.word	0xffffffff


	//   ....[10]....
        /*00d4*/ 	.word	0xffffffff


	//   ....[11]....
        /*00d8*/ 	.word	0xffffffff


	//   ....[12]....
        /*00dc*/ 	.word	0xffffffff


	//   ....[13]....
        /*00e0*/ 	.word	0xffffffff


	//   ....[14]....
        /*00e4*/ 	.word	0xffffffff


	//   ....[15]....
        /*00e8*/ 	.word	0xffffffff


	//   ....[16]....
        /*00ec*/ 	.word	0xffffffff


	//   ....[17]....
        /*00f0*/ 	.word	0x0500003b


	//   ....[18]....
        /*00f4*/ 	.word	0x0500003b


	//   ....[19]....
        /*00f8*/ 	.word	0x0500003b


	//   ....[20]....
        /*00fc*/ 	.word	0x0500003b


	//   ....[21]....
        /*0100*/ 	.word	0x0500003b


	//   ....[22]....
        /*0104*/ 	.word	0x0500003b


	//   ....[23]....
        /*0108*/ 	.word	0x0500003b


	//   ....[24]....
        /*010c*/ 	.word	0x0500003b


	//   ....[25]....
        /*0110*/ 	.word	0x0500003b


	//   ....[26]....
        /*0114*/ 	.word	0x0500003b


	//   ....[27]....
        /*0118*/ 	.word	0x0500003b


	//   ....[28]....
        /*011c*/ 	.word	0x0500003b


	//   ....[29]....
        /*0120*/ 	.word	0x0500003b


	//   ....[30]....
        /*0124*/ 	.word	0x0500003b


	//   ....[31]....
        /*0128*/ 	.word	0x0500003b


	//   ....[32]....
        /*012c*/ 	.word	0x0500003b


	//----- nvinfo : EIATTR_COOP_GROUP_INSTR_OFFSETS
	.align		4
.L_9193:
        /*0130*/ 	.byte	0x04, 0x28
        /*0132*/ 	.short	(.L_9195 - .L_9194)


	//   ....[0]....
.L_9194:
        /*0134*/ 	.word	0x00001280


	//   ....[1]....
        /*0138*/ 	.word	0x00001290


	//   ....[2]....
        /*013c*/ 	.word	0x000012a0


	//   ....[3]....
        /*0140*/ 	.word	0x000012b0


	//   ....[4]....
        /*0144*/ 	.word	0x000012e0


	//   ....[5]....
        /*0148*/ 	.word	0x00001300


	//   ....[6]....
        /*014c*/ 	.word	0x00001320


	//   ....[7]....
        /*0150*/ 	.word	0x00001340


	//   ....[8]....
        /*0154*/ 	.word	0x00001360


	//   ....[9]....
        /*0158*/ 	.word	0x00001380


	//   ....[10]....
        /*015c*/ 	.word	0x000013a0


	//   ....[11]....
        /*0160*/ 	.word	0x000013c0


	//   ....[12]....
        /*0164*/ 	.word	0x000013e0


	//   ....[13]....
        /*0168*/ 	.word	0x00001400


	//   ....[14]....
        /*016c*/ 	.word	0x00001420


	//   ....[15]....
        /*0170*/ 	.word	0x00001430


	//   ....[16]....
        /*0174*/ 	.word	0x000014e0


	//   ....[17]....
        /*0178*/ 	.word	0x00001a90


	//   ....[18]....
        /*017c*/ 	.word	0x00001ae0


	//   ....[19]....
        /*0180*/ 	.word	0x00001b40


	//   ....[20]....
        /*0184*/ 	.word	0x00001b90


	//   ....[21]....
        /*0188*/ 	.word	0x00001bf0


	//   ....[22]....
        /*018c*/ 	.word	0x00001c40


	//   ....[23]....
        /*0190*/ 	.word	0x00001ca0


	//   ....[24]....
        /*0194*/ 	.word	0x00001d00


	//   ....[25]....
        /*0198*/ 	.word	0x00001d50


	//   ....[26]....
        /*019c*/ 	.word	0x00001db0


	//   ....[27]....
        /*01a0*/ 	.word	0x00001e10


	//   ....[28]....
        /*01a4*/ 	.word	0x00001e60


	//   ....[29]....
        /*01a8*/ 	.word	0x00001ec0


	//   ....[30]....
        /*01ac*/ 	.word	0x00001f20


	//   ....[31]....
        /*01b0*/ 	.word	0x00001f80


	//   ....[32]....
        /*01b4*/ 	.word	0x00001fe0


	//----- nvinfo : EIATTR_VRC_CTA_INIT_COUNT
	.align		4
.L_9195:
        /*01b8*/ 	.byte	0x02, 0x4a
	.zero		1
	.zero		1


	//----- nvinfo : EIATTR_EXIT_INSTR_OFFSETS
	.align		4
        /*01bc*/ 	.byte	0x04, 0x1c
        /*01be*/ 	.short	(.L_9197 - .L_9196)


	//   ....[0]....
.L_9196:
        /*01c0*/ 	.word	0x00000050


	//   ....[1]....
        /*01c4*/ 	.word	0x00001a40


	//----- nvinfo : EIATTR_MAX_THREADS
	.align		4
.L_9197:
        /*01c8*/ 	.byte	0x04, 0x05
        /*01ca*/ 	.short	(.L_9199 - .L_9198)
.L_9198:
        /*01cc*/ 	.word	0x00000080
        /*01d0*/ 	.word	0x00000001
        /*01d4*/ 	.word	0x00000001


	//----- nvinfo : EIATTR_CRS_STACK_SIZE
	.align		4
.L_9199:
        /*01d8*/ 	.byte	0x04, 0x1e
        /*01da*/ 	.short	(.L_9201 - .L_9200)
.L_9200:
        /*01dc*/ 	.word	0x00000000


	//----- nvinfo : EIATTR_CBANK_PARAM_SIZE
	.align		4
.L_9201:
        /*01e0*/ 	.byte	0x03, 0x19
        /*01e2*/ 	.short	0x0034


	//----- nvinfo : EIATTR_PARAM_CBANK
	.align		4
        /*01e4*/ 	.byte	0x04, 0x0a
        /*01e6*/ 	.short	(.L_9203 - .L_9202)
	.align		4
.L_9202:
        /*01e8*/ 	.word	index@(.nv.constant0._Z9cuda_gemmIiLi128ELi4ELi1ELi512ELi32ELi32ELi64ELi1ELi1EEviiiPT_S1_S1_iii)
        /*01ec*/ 	.short	0x0380
        /*01ee*/ 	.short	0x0034


	//----- nvinfo : EIATTR_SW_WAR
	.align		4
.L_9203:
        /*01f0*/ 	.byte	0x04, 0x36
        /*01f2*/ 	.short	(.L_9205 - .L_9204)
.L_9204:
        /*01f4*/ 	.word	0x00000008
.L_9205:


//--------------------- .nv.info._Z9cuda_gemmIiLi128ELi4ELi1ELi512ELi32ELi32ELi64ELi1ELi0EEviiiPT_S1_S1_iii --------------------------
	.section	.nv.info._Z9cuda_gemmIiLi128ELi4ELi1ELi512ELi32ELi32ELi64ELi1ELi0EEviiiPT_S1_S1_iii,"",@"SHT_CUDA_INFO"
	.sectionflags	@""
	.align	4


	//----- nvinfo : EIATTR_CUDA_API_VERSION
	.align		4
        /*0000*/ 	.byte	0x04, 0x37
        /*0002*/ 	.short	(.L_9207 - .L_9206)
.L_9206:
        /*0004*/ 	.word	0x00000082


	//----- nvinfo : EIATTR_KPARAM_INFO
	.align		4
.L_9207:
        /*0008*/ 	.byte	0x04, 0x17
        /*000a*/ 	.short	(.L_9209 - .L_9208)
.L_9208:
        /*000c*/ 	.word	0x00000000
        /*0010*/ 	.short	0x0008
        /*0012*/ 	.short	0x0030
        /*0014*/ 	.byte	0x00, 0xf0, 0x11, 0x00


	//----- nvinfo : EIATTR_KPARAM_INFO
	.align		4
.L_9209:
        /*0018*/ 	.byte	0x04, 0x17
        /*001a*/ 	.short	(.L_9211 - .L_9210)
.L_9210:
        /*001c*/ 	.word	0x00000000
        /*0020*/ 	.short	0x0007
        /*0022*/ 	.short	0x002c
        /*0024*/ 	.byte	0x00, 0xf0, 0x11, 0x00


	//----- nvinfo : EIATTR_KPARAM_INFO
	.align		4
.L_9211:
        /*0028*/ 	.byte	0x04, 0x17
        /*002a*/ 	.short	(.L_9213 - .L_9212)
.L_9212:
        /*002c*/ 	.word	0x00000000
        /*0030*/ 	.short	0x0006
        /*0032*/ 	.short	0x0028
        /*0034*/ 	.byte	0x00, 0xf0, 0x11, 0x00


	//----- nvinfo : EIATTR_KPARAM_INFO
	.align		4
.L_9213:
        /*0038*/ 	.byte	0x04, 0x17
        /*003a*/ 	.short	(.L_9215 - .L_9214)
.L_9214:
        /*003c*/ 	.word	0x00000000
        /*0040*/ 	.short	0x0005
        /*0042*/ 	.short	0x0020
        /*0044*/ 	.byte	0x00, 0xf5, 0x21, 0x00


	//----- nvinfo : EIATTR_KPARAM_INFO
	.align		4
.L_9215:
        /*0048*/ 	.byte	0x04, 0x17
        /*004a*/ 	.short	(.L_9217 - .L_9216)
.L_9216:
        /*004c*/ 	.word	0x00000000
        /*0050*/ 	.short	0x0004
        /*0052*/ 	.short	0x0018
        /*0054*/ 	.byte	0x00, 0xf5, 0x21, 0x00


	//----- nvinfo : EIATTR_KPARAM_INFO
	.align		4
.L_9217:
        /*0058*/ 	.byte	0x04, 0x17
        /*005a*/ 	.short	(.L_9219 - .L_9218)
.L_9218:
        /*005c*/ 	.word	0x00000000
        /*0060*/ 	.short	0x0003
        /*0062*/ 	.short	0x0010
        /*0064*/ 	.byte	0x00, 0xf5, 0x21, 0x00


	//----- nvinfo : EIATTR_KPARAM_INFO
	.align		4
.L_9219:
        /*0068*/ 	.byte	0x04, 0x17
        /*006a*/ 	.short	(.L_9221 - .L_9220)
.L_9220:
        /*006c*/ 	.word	0x00000000
        /*0070*/ 	.short	0x0002
        /*0072*/ 	.short	0x0008
        /*0074*/ 	.byte	0x00, 0xf0, 0x11, 0x00


	//----- nvinfo : EIATTR_KPARAM_INFO
	.align		4
.L_9221:
        /*0078*/ 	.byte	0x04, 0x17
        /*007a*/ 	.short	(.L_9223 - .L_9222)
.L_9222:
        /*007c*/ 	.word	0x00000000
        /*0080*/ 	.short	0x0001
        /*0082*/ 	.short	0x0004
        /*0084*/ 	.byte	0x00, 0xf0, 0x11, 0x00


	//----- nvinfo : EIATTR_KPARAM_INFO
	.align		4
.L_9223:
        /*0088*/ 	.byte	0x04, 0x17
        /*008a*/ 	.short	(.L_9225 - .L_9224)
.L_9224:
        /*008c*/ 	.word	0x00000000
        /*0090*/ 	.short	0x0000
        /*0092*/ 	.short	0x0000
        /*0094*/ 	.byte	0x00, 0xf0, 0x11, 0x00


	//----- nvinfo : EIATTR_SPARSE_MMA_MASK
	.align		4
.L_9225:
        /*0098*/ 	.byte	0x03, 0x50
        /*009a*/ 	.short	0x0000


	//----- nvinfo : EIATTR_MAXREG_COUNT
	.align		4
        /*009c*/ 	.byte	0x03, 0x1b
        /*009e*/ 	.short	0x00ff


	//----- nvinfo : EIATTR_NUM_BARRIERS
	.align		4
        /*00a0*/ 	.byte	0x02, 0x4c
        /*00a2*/ 	.byte	0x01
	.zero		1


	//----- nvinfo : EIATTR_ANNOTATIONS
	.align		4
        /*00a4*/ 	.byte	0x04, 0x55
        /*00a6*/ 	.short	(.L_9227 - .L_9226)


	//   ....[0]....
.L_9226:
        /*00a8*/ 	.word	0x00000001
        /*00ac*/ 	.byte	0x70, 0x04, 0x00, 0x00, 0x01, 0x00, 0x00, 0x00, 0x40, 0x0a, 0x00, 0x00, 0x01, 0x00, 0x00, 0x00
        /*00bc*/ 	.byte	0x00, 0x0d, 0x00, 0x00, 0x01, 0x00, 0x00, 0x00, 0x80, 0x0e, 0x00, 0x00, 0x01, 0x00, 0x00, 0x00
        /*00cc*/ 	.byte	0xd0, 0x0e, 0x00, 0x00, 0x01, 0x00, 0x00, 0x00, 0x50, 0x10, 0x00, 0x00


	//----- nvinfo : EIATTR_MERCURY_ISA_VERSION
	.align		4
.L_9227:
        /*00d8*/ 	.byte	0x03, 0x5f
        /*00da*/ 	.short	0x0101


	//----- nvinfo : EIATTR_COOP_GROUP_MASK_REGIDS
	.align		4
        /*00dc*/ 	.byte	0x04, 0x29
        /*00de*/ 	.short	(.L_9229 - .L_9228)


	//   ....[0]....
.L_9228:
        /*00e0*/ 	.word	0xffffffff


	//   ....[1]....
        /*00e4*/ 	.word	0xffffffff


	//   ....[2]....
        /*00e8*/ 	.word	0xffffffff


	//   ....[3]....
        /*00ec*/ 	.word	0xffffffff


	//   ....[4]....
        /*00f0*/ 	.word	0xffffffff


	//   ....[5]....
        /*00f4*/ 	.word	0xffffffff


	//   ....[6]....
        /*00f8*/ 	.word	0xffffffff


	//   ....[7]....
        /*00fc*/ 	.word	0xffffffff


	//   ....[8]....
        /*0100*/ 	.word	0xffffffff


	//   ....[9]....
        /*0104*/ 	.word	0xffffffff


	//   ....[10]....
        /*0108*/ 	.word	0xffffffff


	//   ....[11]....
        /*010c*/ 	.word	0xffffffff


	//   ....[12]....
        /*0110*/ 	.word	0xffffffff


	//   ....[13]....
        /*0114*/ 	.word	0xffffffff


	//   ....[14]....
        /*0118*/ 	.word	0xffffffff


	//   ....[15]....
        /*011c*/ 	.word	0xffffffff


	//   ....[16]....
        /*0120*/ 	.word	0xffffffff


	//   ....[17]....
        /*0124*/ 	.word	0x05000040


	//   ....[18]....
        /*0128*/ 	.word	0x05000040


	//   ....[19]....
        /*012c*/ 	.word	0x05000040


	//   ....[20]....
        /*0130*/ 	.word	0x05000040


	//   ....[21]....
        /*0134*/ 	.word	0x05000040


	//   ....[22]....
        /*0138*/ 	.word	0x05000040


	//   ....[23]....
        /*013c*/ 	.word	0x05000040


	//   ....[24]....
        /*0140*/ 	.word	0x05000040


	//   ....[25]....
        /*0144*/ 	.word	0x05000040


	//   ....[26]....
        /*0148*/ 	.word	0x05000040


	//   ....[27]....
        /*014c*/ 	.word	0x05000040


	//   ....[28]....
        /*0150*/ 	.word	0x05000040


	//   ....[29]....
        /*0154*/ 	.word	0x05000040


	//   ....[30]....
        /*0158*/ 	.word	0x05000040


	//   ....[31]....
        /*015c*/ 	.word	0x05000040


	//   ....[32]....
        /*0160*/ 	.word	0x05000040


	//----- nvinfo : EIATTR_COOP_GROUP_INSTR_OFFSETS
	.align		4
.L_9229:
        /*0164*/ 	.byte	0x04, 0x28
        /*0166*/ 	.short	(.L_9231 - .L_9230)


	//   ....[0]....
.L_9230:
        /*0168*/ 	.word	0x000020d0


	//   ....[1]....
        /*016c*/ 	.word	0x00002130


	//   ....[2]....
        /*0170*/ 	.word	0x00002190


	//   ....[3]....
        /*0174*/ 	.word	0x000021f0


	//   ....[4]....
        /*0178*/ 	.word	0x00002250


	//   ....[5]....
        /*017c*/ 	.word	0x000022b0


	//   ....[6]....
        /*0180*/ 	.word	0x00002310


	//   ....[7]....
        /*0184*/ 	.word	0x00002370


	//   ....[8]....
        /*0188*/ 	.word	0x000023d0


	//   ....[9]....
        /*018c*/ 	.word	0x00002430


	//   ....[10]....
        /*0190*/ 	.word	0x00002490


	//   ....[11]....
        /*0194*/ 	.word	0x000024f0


	//   ....[12]....
        /*0198*/ 	.word	0x00002550


	//   ....[13]....
        /*019c*/ 	.word	0x000025b0


	//   ....[14]....
        /*01a0*/ 	.word	0x00002610


	//   ....[15]....
        /*01a4*/ 	.word	0x00002670


	//   ....[16]....
        /*01a8*/ 	.word	0x00002b30


	//   ....[17]....
        /*01ac*/ 	.word	0x00003170


	//   ....[18]....
        /*01b0*/ 	.word	0x00003200


	//   ....[19]....
        /*01b4*/ 	.word	0x00003290


	//   ....[20]....
        /*01b8*/ 	.word	0x00003320


	//   ....[21]....
        /*01bc*/ 	.word	0x000033b0


	//   ....[22]....
        /*01c0*/ 	.word	0x00003440


	//   ....[23]....
        /*01c4*/ 	.word	0x000034d0


	//   ....[24]....
        /*01c8*/ 	.word	0x00003560


	//   ....[25]....
        /*01cc*/ 	.word	0x000035f0


	//   ....[26]....
        /*01d0*/ 	.word	0x00003680


	//   ....[27]....
        /*01d4*/ 	.word	0x00003710


	//   ....[28]....
        /*01d8*/ 	.word	0x000037a0


	//   ....[29]....
        /*01dc*/ 	.word	0x00003830


	//   ....[30]....
        /*01e0*/ 	.word	0x000038c0


	//   ....[31]....
        /*01e4*/ 	.word	0x00003950


	//   ....[32]....
        /*01e8*/ 	.word	0x000039e0


	//----- nvinfo : EIATTR_VRC_CTA_INIT_COUNT
	.align		4
.L_9231:
        /*01ec*/ 	.byte	0x02, 0x4a
	.zero		1
	.zero		1


	//----- nvinfo : EIATTR_EXIT_INSTR_OFFSETS
	.align		4
        /*01f0*/ 	.byte	0x04, 0x1c
        /*01f2*/ 	.short	(.L_9233 - .L_9232)


	//   ....[0]....
.L_9232:
        /*01f4*/ 	.word	0x00000330


	//   ....[1]....
        /*01f8*/ 	.word	0x00003120


	//----- nvinfo : EIATTR_MAX_THREADS
	.align		4
.L_9233:
        /*01fc*/ 	.byte	0x04, 0x05
        /*01fe*/ 	.short	(.L_9235 - .L_9234)
.L_9234:
        /*0200*/ 	.word	0x00000080
        /*0204*/ 	.word	0x00000001
        /*0208*/ 	.word	0x00000001


	//----- nvinfo : EIATTR_CRS_STACK_SIZE
	.align		4
.L_9235:
        /*020c*/ 	.byte	0x04, 0x1e
        /*020e*/ 	.short	(.L_9237 - .L_9236)
.L_9236:
        /*0210*/ 	.word	0x00000000


	//----- nvinfo : EIATTR_CBANK_PARAM_SIZE
	.align		4
.L_9237:
        /*0214*/ 	.byte	0x03, 0x19
        /*0216*/ 	.short	0x0034


	//----- nvinfo : EIATTR_PARAM_CBANK
	.align		4
        /*0218*/ 	.byte	0x04, 0x0a
        /*021a*/ 	.short	(.L_9239 - .L_9238)
	.align		4
.L_9238:
        /*021c*/ 	.word	index@(.nv.constant0._Z9cuda_gemmIiLi128ELi4ELi1ELi512ELi32ELi32ELi64ELi1ELi0EEviiiPT_S1_S1_iii)
        /*0220*/ 	.short	0x0380
        /*0222*/ 	.short	0x0034


	//----- nvinfo : EIATTR_SW_WAR
	.align		4
.L_9239:
        /*0224*/ 	.byte	0x04, 0x36
        /*0226*/ 	.short	(.L_9241 - .L_9240)
.L_9240:
        /*0228*/ 	.word	0x00000008
.L_9241:


//--------------------- .nv.info._Z9cuda_gemmIiLi128ELi4ELi1ELi512ELi32ELi32ELi64ELi0ELi1EEviiiPT_S1_S1_iii --------------------------
	.section	.nv.info._Z9cuda_gemmIiLi128ELi4ELi1ELi512ELi32ELi32ELi64ELi0ELi1EEviiiPT_S1_S1_iii,"",@"SHT_CUDA_INFO"
	.sectionflags	@""
	.align	4


	//----- nvinfo : EIATTR_CUDA_API_VERSION
	.align		4
        /*0000*/ 	.byte	0x04, 0x37
        /*0002*/ 	.short	(.L_9243 - .L_9242)
.L_9242:
        /*0004*/ 	.word	0x00000082


	//----- nvinfo : EIATTR_KPARAM_INFO
	.align		4
.L_9243:
        /*0008*/ 	.byte	0x04, 0x17
        /*000a*/ 	.short	(.L_9245 - .L_9244)
.L_9244:
        /*000c*/ 	.word	0x00000000
        /*0010*/ 	.short	0x0008
        /*0012*/ 	.short	0x0030
        /*0014*/ 	.byte	0x00, 0xf0, 0x11, 0x00


	//----- nvinfo : EIATTR_KPARAM_INFO
	.align		4
.L_9245:
        /*0018*/ 	.byte	0x04, 0x17
        /*001a*/ 	.short	(.L_9247 - .L_9246)
.L_9246:
        /*001c*/ 	.word	0x00000000
        /*0020*/ 	.short	0x0007
        /*0022*/ 	.short	0x002c
        /*0024*/ 	.byte	0x00, 0xf0, 0x11, 0x00


	//----- nvinfo : EIATTR_KPARAM_INFO
	.align		4
.L_9247:
        /*0028*/ 	.byte	0x04, 0x17
        /*002a*/ 	.short	(.L_9249 - .L_9248)
.L_9248:
        /*002c*/ 	.word	0x00000000
        /*0030*/ 	.short	0x0006
        /*0032*/ 	.short	0x0028
        /*0034*/ 	.byte	0x00, 0xf0, 0x11, 0x00


	//----- nvinfo : EIATTR_KPARAM_INFO
	.align		4
.L_9249:
        /*0038*/ 	.byte	0x04, 0x17
        /*003a*/ 	.short	(.L_9251 - .L_9250)
.L_9250:
        /*003c*/ 	.word	0x00000000
        /*0040*/ 	.short	0x0005
        /*0042*/ 	.short	0x0020
        /*0044*/ 	.byte	0x00, 0xf5, 0x21, 0x00


	//----- nvinfo : EIATTR_KPARAM_INFO
	.align		4
.L_9251:
        /*0048*/ 	.byte	0x04, 0x17
        /*004a*/ 	.short	(.L_9253 - .L_9252)
.L_9252:
        /*004c*/ 	.word	0x00000000
        /*0050*/ 	.short	0x0004
        /*0052*/ 	.short	0x0018
        /*0054*/ 	.byte	0x00, 0xf5, 0x21, 0x00


	//----- nvinfo : EIATTR_KPARAM_INFO
	.align		4
.L_9253:
        /*0058*/ 	.byte	0x04, 0x17
        /*005a*/ 	.short	(.L_9255 - .L_9254)
.L_9254:
        /*005c*/ 	.word	0x00000000
        /*0060*/ 	.short	0x0003
        /*0062*/ 	.short	0x0010
        /*0064*/ 	.byte	0x00, 0xf5, 0x21, 0x00


	//----- nvinfo : EIATTR_KPARAM_INFO
	.align		4
.L_9255:
        /*0068*/ 	.byte	0x04, 0x17
        /*006a*/ 	.short	(.L_9257 - .L_9256)
.L_9256:
        /*006c*/ 	.word	0x00000000
        /*0070*/ 	.short	0x0002
        /*0072*/ 	.short	0x0008
        /*0074*/ 	.byte	0x00, 0xf0, 0x11, 0x00


	//----- nvinfo : EIATTR_KPARAM_INFO
	.align		4
.L_9257:
        /*0078*/ 	.byte	0x04, 0x17
        /*007a*/ 	.short	(.L_9259 - .L_9258)
.L_9258:
        /*007c*/ 	.word	0x00000000
        /*0080*/ 	.short	0x0001
        /*0082*/ 	.short	0x0004
        /*0084*/ 	.byte	0x00, 0xf0, 0x11, 0x00


	//----- nvinfo : EIATTR_KPARAM_INFO
	.align		4
.L_9259:
        /*0088*/ 	.byte	0x04, 0x17
        /*008a*/ 	.short	(.L_9261 - .L_9260)
.L_9260:
        /*008c*/ 	.word	0x00000000
        /*0090*/ 	.short	0x0000
        /*0092*/ 	.short	0x0000
        /*0094*/ 	.byte	0x00, 0xf0, 0x11, 0x00


	//----- nvinfo : EIATTR_SPARSE_MMA_MASK
	.align		4
.L_9261:
        /*0098*/ 	.byte	0x03, 0x50
        /*009a*/ 	.short	0x0000


	//----- nvinfo : EIATTR_MAXREG_COUNT
	.align		4
        /*009c*/ 	.byte	0x03, 0x1b
        /*009e*/ 	.short	0x00ff


	//----- nvinfo : EIATTR_NUM_BARRIERS
	.align		4
        /*00a0*/ 	.byte	0x02, 0x4c
        /*00a2*/ 	.byte	0x01
	.zero		1


	//----- nvinfo : EIATTR_MERCURY_ISA_VERSION
	.align		4
        /*00a4*/ 	.byte	0x03, 0x5f
        /*00a6*/ 	.short	0x0101


	//----- nvinfo : EIATTR_COOP_GROUP_MASK_REGIDS
	.align		4
        /*00a8*/ 	.byte	0x04, 0x29
        /*00aa*/ 	.short	(.L_9263 - .L_9262)


	//   ....[0]....
.L_9262:
        /*00ac*/ 	.word	0xffffffff


	//   ....[1]....
        /*00b0*/ 	.word	0xffffffff


	//   ....[2]....
        /*00b4*/ 	.word	0xffffffff


	//   ....[3]....
        /*00b8*/ 	.word	0xffffffff


	//   ....[4]....
        /*00bc*/ 	.word	0xffffffff


	//   ....[5]....
        /*00c0*/ 	.word	0xffffffff


	//   ....[6]....
        /*00c4*/ 	.word	0xffffffff


	//   ....[7]....
        /*00c8*/ 	.word	0xffffffff


	//   ....[8]....
        /*00cc*/ 	.word	0xffffffff


	//   ....[9]....
        /*00d0*/ 	.word	0xffffffff


	//   ....[10]....
        /*00d4*/ 	.word	0xffffffff


	//   ....[11]....
        /*00d8*/ 	.word	0xffffffff


	//   ....[12]....
        /*00dc*/ 	.word	0xffffffff


	//   ....[13]....
        /*00e0*/ 	.word	0xffffffff


	//   ....[14]....
        /*00e4*/ 	.word	0xffffffff


	//   ....[15]....
        /*00e8*/ 	.word	0xffffffff


	//   ....[16]....
        /*00ec*/ 	.word	0xffffffff


	//   ....[17]....
        /*00f0*/ 	.word	0x05000010


	//   ....[18]....
        /*00f4*/ 	.word	0x05000010


	//   ....[19]....
        /*00f8*/ 	.word	0x05000010


	//   ....[20]....
        /*00fc*/ 	.word	0x05000010


	//   ....[21]....
        /*0100*/ 	.word	0x05000010


	//   ....[22]....
        /*0104*/ 	.word	0x05000010


	//   ....[23]....
        /*0108*/ 	.word	0x05000010


	//   ....[24]....
        /*010c*/ 	.word	0x05000010


	//   ....[25]....
        /*0110*/ 	.word	0x05000010


	//   ....[26]....
        /*0114*/ 	.word	0x05000010


	//   ....[27]....
        /*0118*/ 	.word	0x05000010


	//   ....[28]....
        /*011c*/ 	.word	0x05000010


	//   ....[29]....
        /*0120*/ 	.word	0x05000010


	//   ....[30]....
        /*0124*/ 	.word	0x05000010


	//   ....[31]....
        /*0128*/ 	.word	0x05000010


	//   ....[32]....
        /*012c*/ 	.word	0x05000010


	//----- nvinfo : EIATTR_COOP_GROUP_INSTR_OFFSETS
	.align		4
.L_9263:
        /*0130*/ 	.byte	0x04, 0x28
        /*0132*/ 	.short	(.L_9265 - .L_9264)


	//   ....[0]....
.L_9264:
        /*0134*/ 	.word	0x00001270


	//   ....[1]....
        /*0138*/ 	.word	0x00001280


	//   ....[2]....
        /*013c*/ 	.word	0x000012b0


	//   ....[3]....
        /*0140*/ 	.word	0x000012d0


	//   ....[4]....
        /*0144*/ 	.word	0x000012f0


	//   ....[5]....
        /*0148*/ 	.word	0x00001310


	//   ....[6]....
        /*014c*/ 	.word	0x00001330


	//   ....[7]....
        /*0150*/ 	.word	0x00001350


	//   ....[8]....
        /*0154*/ 	.word	0x00001370


	//   ....[9]....
        /*0158*/ 	.word	0x00001390


	//   ....[10]....
        /*015c*/ 	.word	0x000013b0


	//   ....[11]....
        /*0160*/ 	.word	0x000013d0


	//   ....[12]....
        /*0164*/ 	.word	0x000013f0


	//   ....[13]....
        /*0168*/ 	.word	0x00001410


	//   ....[14]....
        /*016c*/ 	.word	0x00001430


	//   ....[15]....
        /*0170*/ 	.word	0x00001450


	//   ....[16]....
        /*0174*/ 	.word	0x000014d0


	//   ....[17]....
        /*0178*/ 	.word	0x00001be0


	//   ....[18]....
        /*017c*/ 	.word	0x00001c30


	//   ....[19]....
        /*0180*/ 	.word	0x00001c90


	//   ....[20]....
        /*0184*/ 	.word	0x00001ce0


	//   ....[21]....
        /*0188*/ 	.word	0x00001d30


	//   ....[22]....
        /*018c*/ 	.word	0x00001d80


	//   ....[23]....
        /*0190*/ 	.word	0x00001dd0


	//   ....[24]....
        /*0194*/ 	.word	0x00001e20


	//   ....[25]....
        /*0198*/ 	.word	0x00001e70


	//   ....[26]....
        /*019c*/ 	.word	0x00001ec0


	//   ....[27]....
        /*01a0*/ 	.word	0x00001f10


	//   ....[28]....
        /*01a4*/ 	.word	0x00001f60


	//   ....[29]....
        /*01a8*/ 	.word	0x00001fb0


	//   ....[30]....
        /*01ac*/ 	.word	0x00002000


	//   ....[31]....
        /*01b0*/ 	.word	0x00002050


	//   ....[32]....
        /*01b4*/ 	.word	0x000020a0


	//----- nvinfo : EIATTR_VRC_CTA_INIT_COUNT
	.align		4
.L_9265:
        /*01b8*/ 	.byte	0x02, 0x4a
	.zero		1
	.zero		1


	//----- nvinfo : EIATTR_EXIT_INSTR_OFFSETS
	.align		4
        /*01bc*/ 	.byte	0x04, 0x1c
        /*01be*/ 	.short	(.L_9267 - .L_9266)


	//   ....[0]....
.L_9266:
        /*01c0*/ 	.word	0x00000050


	//   ....[1]....
        /*01c4*/ 	.word	0x00001b90


	//----- nvinfo : EIATTR_MAX_THREADS
	.align		4
.L_9267:
        /*01c8*/ 	.byte	0x04, 0x05
        /*01ca*/ 	.short	(.L_9269 - .L_9268)
.L_9268:
        /*01cc*/ 	.word	0x00000080
        /*01d0*/ 	.word	0x00000001
        /*01d4*/ 	.word	0x00000001


	//----- nvinfo : EIATTR_CRS_STACK_SIZE
	.align		4
.L_9269:
        /*01d8*/ 	.byte	0x04, 0x1e
        /*01da*/ 	.short	(.L_9271 - .L_9270)
.L_9270:
        /*01dc*/ 	.word	0x00000000


	//----- nvinfo : EIATTR_CBANK_PARAM_SIZE
	.align		4
.L_9271:
        /*01e0*/ 	.byte	0x03, 0x19
        /*01e2*/ 	.short	0x0034


	//----- nvinfo : EIATTR_PARAM_CBANK
	.align		4
        /*01e4*/ 	.byte	0x04, 0x0a
        /*01e6*/ 	.short	(.L_9273 - .L_9272)
	.align		4
.L_9272:
        /*01e8*/ 	.word	index@(.nv.constant0._Z9cuda_gemmIiLi128ELi4ELi1ELi512ELi32ELi32ELi64ELi0ELi1EEviiiPT_S1_S1_iii)
        /*01ec*/ 	.short	0x0380
        /*01ee*/ 	.short	0x0034


	//----- nvinfo : EIATTR_SW_WAR
	.align		4
.L_9273:
        /*01f0*/ 	.byte	0x04, 0x36
        /*01f2*/ 	.short	(.L_9275 - .L_9274)
.L_9274:
        /*01f4*/ 	.word	0x00000008
.L_9275:


//--------------------- .nv.info._Z9cuda_gemmIiLi128ELi4ELi1ELi512ELi32ELi32ELi64ELi0ELi0EEviiiPT_S1_S1_iii --------------------------
	.section	.nv.info._Z9cuda_gemmIiLi128ELi4ELi1ELi512ELi32ELi32ELi64ELi0ELi0EEviiiPT_S1_S1_iii,"",@"SHT_CUDA_INFO"
	.sectionflags	@""
	.align	4


	//----- nvinfo : EIATTR_CUDA_API_VERSION
	.align		4
        /*0000*/ 	.byte	0x04, 0x37
        /*0002*/ 	.short	(.L_9277 - .L_9276)
.L_9276:
        /*0004*/ 	.word	0x00000082


	//----- nvinfo : EIATTR_KPARAM_INFO
	.align		4
.L_9277:
        /*0008*/ 	.byte	0x04, 0x17
        /*000a*/ 	.short	(.L_9279 - .L_9278)
.L_9278:
        /*000c*/ 	.word	0x00000000
        /*0010*/ 	.short	0x0008
        /*0012*/ 	.short	0x0030
        /*0014*/ 	.byte	0x00, 0xf0, 0x11, 0x00


	//----- nvinfo : EIATTR_KPARAM_INFO
	.align		4
.L_9279:
        /*0018*/ 	.byte	0x04, 0x17
        /*001a*/ 	.short	(.L_9281 - .L_9280)
.L_9280:
        /*001c*/ 	.word	0x00000000
        /*0020*/ 	.short	0x0007
        /*0022*/ 	.short	0x002c
        /*0024*/ 	.byte	0x00, 0xf0, 0x11, 0x00


	//----- nvinfo : EIATTR_KPARAM_INFO
	.align		4
.L_9281:
        /*0028*/ 	.byte	0x04, 0x17
        /*002a*/ 	.short	(.L_9283 - .L_9282)
.L_9282:
        /*002c*/ 	.word	0x00000000
        /*0030*/ 	.short	0x0006
        /*0032*/ 	.short	0x0028
        /*0034*/ 	.byte	0x00, 0xf0, 0x11, 0x00


	//----- nvinfo : EIATTR_KPARAM_INFO
	.align		4
.L_9283:
        /*0038*/ 	.byte	0x04, 0x17
        /*003a*/ 	.short	(.L_9285 - .L_9284)
.L_9284:
        /*003c*/ 	.word	0x00000000
        /*0040*/ 	.short	0x0005
        /*0042*/ 	.short	0x0020
        /*0044*/ 	.byte	0x00, 0xf5, 0x21, 0x00


	//----- nvinfo : EIATTR_KPARAM_INFO
	.align		4
.L_9285:
        /*0048*/ 	.byte	0x04, 0x17
        /*004a*/ 	.short	(.L_9287 - .L_9286)
.L_9286:
        /*004c*/ 	.word	0x00000000
        /*0050*/ 	.short	0x0004
        /*0052*/ 	.short	0x0018
        /*0054*/ 	.byte	0x00, 0xf5, 0x21, 0x00


	//----- nvinfo : EIATTR_KPARAM_INFO
	.align		4
.L_9287:
        /*0058*/ 	.byte	0x04, 0x17
        /*005a*/ 	.short	(.L_9289 - .L_9288)
.L_9288:
        /*005c*/ 	.word	0x00000000
        /*0060*/ 	.short	0x0003
        /*0062*/ 	.short	0x0010
        /*0064*/ 	.byte	0x00, 0xf5, 0x21, 0x00


	//----- nvinfo : EIATTR_KPARAM_INFO
	.align		4
.L_9289:
        /*0068*/ 	.byte	0x04, 0x17
        /*006a*/ 	.short	(.L_9291 - .L_9290)
.L_9290:
        /*006c*/ 	.word	0x00000000
        /*0070*/ 	.short	0x0002
        /*0072*/ 	.short	0x0008
        /*0074*/ 	.byte	0x00, 0xf0, 0x11, 0x00


	//----- nvinfo : EIATTR_KPARAM_INFO
	.align		4
.L_9291:
        /*0078*/ 	.byte	0x04, 0x17
        /*007a*/ 	.short	(.L_9293 - .L_9292)
.L_9292:
        /*007c*/ 	.word	0x00000000
        /*0080*/ 	.short	0x0001
        /*0082*/ 	.short	0x0004
        /*0084*/ 	.byte	0x00, 0xf0, 0x11, 0x00


	//----- nvinfo : EIATTR_KPARAM_INFO
	.align		4
.L_9293:
        /*0088*/ 	.byte	0x04, 0x17
        /*008a*/ 	.short	(.L_9295 - .L_9294)
.L_9294:
        /*008c*/ 	.word	0x00000000
        /*0090*/ 	.short	0x0000
        /*0092*/ 	.short	0x0000
        /*0094*/ 	.byte	0x00, 0xf0, 0x11, 0x00


	//----- nvinfo : EIATTR_SPARSE_MMA_MASK
	.align		4
.L_9295:
        /*0098*/ 	.byte	0x03, 0x50
        /*009a*/ 	.short	0x0000


	//----- nvinfo : EIATTR_MAXREG_COUNT
	.align		4
        /*009c*/ 	.byte	0x03, 0x1b
        /*009e*/ 	.short	0x00ff


	//----- nvinfo : EIATTR_NUM_BARRIERS
	.align		4
        /*00a0*/ 	.byte	0x02, 0x4c
        /*00a2*/ 	.byte	0x01
	.zero		1


	//----- nvinfo : EIATTR_ANNOTATIONS
	.align		4
        /*00a4*/ 	.byte	0x04, 0x55
        /*00a6*/ 	.short	(.L_9297 - .L_9296)


	//   ....[0]....
.L_9296:
        /*00a8*/ 	.word	0x00000001
        /*00ac*/ 	.byte	0x10, 0x09, 0x00, 0x00, 0x01, 0x00, 0x00, 0x00, 0x70, 0x0c, 0x00, 0x00, 0x01, 0x00, 0x00, 0x00
        /*00bc*/ 	.byte	0xd0, 0x0c, 0x00, 0x00, 0x01, 0x00, 0x00, 0x00, 0x60, 0x0f, 0x00, 0x00, 0x01, 0x00, 0x00, 0x00
        /*00cc*/ 	.byte	0x30, 0x10, 0x00, 0x00, 0x01, 0x00, 0x00, 0x00, 0x50, 0x10, 0x00, 0x00, 0x01, 0x00, 0x00, 0x00
        /*00dc*/ 	.byte	0x40, 0x2b, 0x00, 0x00, 0x01, 0x00, 0x00, 0x00, 0x00, 0x30, 0x00, 0x00, 0x01, 0x00, 0x00, 0x00
        /*00ec*/ 	.byte	0xc0, 0x31, 0x00, 0x00, 0x01, 0x00, 0x00, 0x00, 0x40, 0x34, 0x00, 0x00, 0x01, 0x00, 0x00, 0x00
        /*00fc*/ 	.byte	0x50, 0x34, 0x00, 0x00, 0x01, 0x00, 0x00, 0x00, 0xe0, 0x34, 0x00, 0x00, 0x01, 0x00, 0x00, 0x00
        /*010c*/ 	.byte	0x60, 0x39, 0x00, 0x00


	//----- nvinfo : EIATTR_MERCURY_ISA_VERSION
	.align		4
.L_9297:
        /*0110*/ 	.byte	0x03, 0x5f
        /*0112*/ 	.short	0x0101


	//----- nvinfo : EIATTR_COOP_GROUP_MASK_REGIDS
	.align		4
        /*0114*/ 	.byte	0x04, 0x29
        /*0116*/ 	.short	(.L_9299 - .L_9298)


	//   ....[0]....
.L_9298:
        /*0118*/ 	.word	0xffffffff


	//   ....[1]....
        /*011c*/ 	.word	0xffffffff


	//   ....[2]....
        /*0120*/ 	.word	0xffffffff


	//   ....[3]....
        /*0124*/ 	.word	0xffffffff


	//   ....[4]....
        /*0128*/ 	.word	0xffffffff


	//   ....[5]....
        /*012c*/ 	.word	0xffffffff


	//   ....[6]....
        /*0130*/ 	.word	0xffffffff


	//   ....[7]....
        /*0134*/ 	.word	0xffffffff


	//   ....[8]....
        /*0138*/ 	.word	0xffffffff


	//   ....[9]....
        /*013c*/ 	.word	0xffffffff


	//   ....[10]....
        /*0140*/ 	.word	0xffffffff


	//   ....[11]....
        /*0144*/ 	.word	0xffffffff


	//   ....[12]....
        /*0148*/ 	.word	0xffffffff


	//   ....[13]....
        /*014c*/ 	.word	0xffffffff


	//   ....[14]....
        /*0150*/ 	.word	0xffffffff


	//   ....[15]....
        /*0154*/ 	.word	0xffffffff


	//   ....[16]....
        /*0158*/ 	.word	0xffffffff


	//   ....[17]....
        /*015c*/ 	.word	0x05000040


	//   ....[18]....
        /*0160*/ 	.word	0x05000040


	//   ....[19]....
        /*0164*/ 	.word	0x05000040


	//   ....[20]....
        /*0168*/ 	.word	0x05000040


	//   ....[21]....
        /*016c*/ 	.word	0x05000040


	//   ....[22]....
        /*0170*/ 	.word	0x05000040


	//   ....[23]....
        /*0174*/ 	.word	0x05000040


	//   ....[24]....
        /*0178*/ 	.word	0x05000040


	//   ....[25]....
        /*017c*/ 	.word	0x05000040


	//   ....[26]....
        /*0180*/ 	.word	0x05000040


	//   ....[27]....
        /*0184*/ 	.word	0x05000040


	//   ....[28]....
        /*0188*/ 	.word	0x05000040


	//   ....[29]....
        /*018c*/ 	.word	0x05000040


	//   ....[30]....
        /*0190*/ 	.word	0x05000040


	//   ....[31]....
        /*0194*/ 	.word	0x05000040


	//   ....[32]....
        /*0198*/ 	.word	0x05000040


	//----- nvinfo : EIATTR_COOP_GROUP_INSTR_OFFSETS
	.align		4
.L_9299:
        /*019c*/ 	.byte	0x04, 0x28
        /*019e*/ 	.short	(.L_9301 - .L_9300)


	//   ....[0]....
.L_9300:
        /*01a0*/ 	.word	0x00002010


	//   ....[1]....
        /*01a4*/ 	.word	0x00002070


	//   ....[2]....
        /*01a8*/ 	.word	0x000020d0


	//   ....[3]....
        /*01ac*/ 	.word	0x00002130


	//   ....[4]....
        /*01b0*/ 	.word	0x00002190


	//   ....[5]....
        /*01b4*/ 	.word	0x000021f0


	//   ....[6]....
        /*01b8*/ 	.word	0x00002250


	//   ....[7]....
        /*01bc*/ 	.word	0x000022b0


	//   ....[8]....
        /*01c0*/ 	.word	0x00002310


	//   ....[9]....
        /*01c4*/ 	.word	0x00002370


	//   ....[10]....
        /*01c8*/ 	.word	0x000023d0


	//   ....[11]....
        /*01cc*/ 	.word	0x00002430


	//   ....[12]....
        /*01d0*/ 	.word	0x00002490


	//   ....[13]....
        /*01d4*/ 	.word	0x000024f0


	//   ....[14]....
        /*01d8*/ 	.word	0x00002550


	//   ....[15]....
        /*01dc*/ 	.word	0x000025b0


	//   ....[16]....
        /*01e0*/ 	.word	0x00002a80


	//   ....[17]....
        /*01e4*/ 	.word	0x00003bd0


	//   ....[18]....
        /*01e8*/ 	.word	0x00003c60


	//   ....[19]....
        /*01ec*/ 	.word	0x00003cf0


	//   ....[20]....
        /*01f0*/ 	.word	0x00003d90


	//   ....[21]....
        /*01f4*/ 	.word	0x00003e20


	//   ....[22]....
        /*01f8*/ 	.word	0x00003ec0


	//   ....[23]....
        /*01fc*/ 	.word	0x00003f50


	//   ....[24]....
        /*0200*/ 	.word	0x00003ff0


	//   ....[25]....
        /*0204*/ 	.word	0x00004080


	//   ....[26]....
        /*0208*/ 	.word	0x00004120


	//   ....[27]....
        /*020c*/ 	.word	0x000041b0


	//   ....[28]....
        /*0210*/ 	.word	0x00004250


	//   ....[29]....
        /*0214*/ 	.word	0x000042e0


	//   ....[30]....
        /*0218*/ 	.word	0x00004380


	//   ....[31]....
        /*021c*/ 	.word	0x00004410


	//   ....[32]....
        /*0220*/ 	.word	0x000044b0


	//----- nvinfo : EIATTR_VRC_CTA_INIT_COUNT
	.align		4
.L_9301:
        /*0224*/ 	.byte	0x02, 0x4a
	.zero		1
	.zero		1


	//----- nvinfo : EIATTR_EXIT_INSTR_OFFSETS
	.align		4
        /*0228*/ 	.byte	0x04, 0x1c
        /*022a*/ 	.short	(.L_9303 - .L_9302)


	//   ....[0]....
.L_9302:
        /*022c*/ 	.word	0x000002f0


	//   ....[1]....
        /*0230*/ 	.word	0x00003b80


	//----- nvinfo : EIATTR_MAX_THREADS
	.align		4
.L_9303:
        /*0234*/ 	.byte	0x04, 0x05
        /*0236*/ 	.short	(.L_9305 - .L_9304)
.L_9304:
        /*0238*/ 	.word	0x00000080
        /*023c*/ 	.word	0x00000001
        /*0240*/ 	.word	0x00000001


	//----- nvinfo : EIATTR_CRS_STACK_SIZE
	.align		4
.L_9305:
        /*0244*/ 	.byte	0x04, 0x1e
        /*0246*/ 	.short	(.L_9307 - .L_9306)
.L_9306:
        /*0248*/ 	.word	0x00000000


	//----- nvinfo : EIATTR_CBANK_PARAM_SIZE
	.align		4
.L_9307:
        /*024c*/ 	.byte	0x03, 0x19
        /*024e*/ 	.short	0x0034


	//----- nvinfo : EIATTR_PARAM_CBANK
	.align		4
        /*0250*/ 	.byte	0x04, 0x0a
        /*0252*/ 	.short	(.L_9309 - .L_9308)
	.align		4
.L_9308:
        /*0254*/ 	.word	index@(.nv.constant0._Z9cuda_gemmIiLi128ELi4ELi1ELi512ELi32ELi32ELi64ELi0ELi0EEviiiPT_S1_S1_iii)
        /*0258*/ 	.short	0x0380
        /*025a*/ 	.short	0x0034


	//----- nvinfo : EIATTR_SW_WAR
	.align		4
.L_9309:
        /*025c*/ 	.byte	0x04, 0x36
        /*025e*/ 	.short	(.L_9311 - .L_9310)
.L_9310:
        /*0260*/ 	.word	0x00000008
.L_9311:


//--------------------- .nv.info._Z9cuda_gemmIiLi128ELi4ELi1ELi512ELi16ELi16ELi64ELi1ELi1EEviiiPT_S1_S1_iii --------------------------
	.section	.nv.info._Z9cuda_gemmIiLi128ELi4ELi1ELi512ELi16ELi16ELi64ELi1ELi1EEviiiPT_S1_S1_iii,"",@"SHT_CUDA_INFO"
	.sectionflags	@""
	.align	4


	//----- nvinfo : EIATTR_CUDA_API_VERSION
	.align		4
        /*0000*/ 	.byte	0x04, 0x37
        /*0002*/ 	.short	(.L_9313 - .L_9312)
.L_9312:
        /*0004*/ 	.word	0x00000082


	//----- nvinfo : EIATTR_KPARAM_INFO
	.align		4
.L_9313:
        /*0008*/ 	.byte	0x04, 0x17
        /*000a*/ 	.short	(.L_9315 - .L_9314)
.L_9314:
        /*000c*/ 	.word	0x00000000
        /*0010*/ 	.short	0x0008
        /*0012*/ 	.short	0x0030
        /*0014*/ 	.byte	0x00, 0xf0, 0x11, 0x00


	//----- nvinfo : EIATTR_KPARAM_INFO
	.align		4
.L_9315:
        /*0018*/ 	.byte	0x04, 0x17
        /*001a*/ 	.short	(.L_9317 - .L_9316)
.L_9316:
        /*001c*/ 	.word	0x00000000
        /*0020*/ 	.short	0x0007
        /*0022*/ 	.short	0x002c
        /*0024*/ 	.byte	0x00, 0xf0, 0x11, 0x00


	//----- nvinfo : EIATTR_KPARAM_INFO
	.align		4
.L_9317:
        /*0028*/ 	.byte	0x04, 0x17
        /*002a*/ 	.short	(.L_9319 - .L_9318)
.L_9318:
        /*002c*/ 	.word	0x00000000
        /*0030*/ 	.short	0x0006
        /*0032*/ 	.short	0x0028
        /*0034*/ 	.byte	0x00, 0xf0, 0x11, 0x00


	//----- nvinfo : EIATTR_KPARAM_INFO
	.align		4
.L_9319:
        /*0038*/ 	.byte	0x04, 0x17
        /*003a*/ 	.short	(.L_9321 - .L_9320)
.L_9320:
        /*003c*/ 	.word	0x00000000
        /*0040*/ 	.short	0x0005
        /*0042*/ 	.short	0x0020
        /*0044*/ 	.byte	0x00, 0xf5, 0x21, 0x00


	//----- nvinfo : EIATTR_KPARAM_INFO
	.align		4
.L_9321:
        /*0048*/ 	.byte	0x04, 0x17
        /*004a*/ 	.short	(.L_9323 - .L_9322)
.L_9322:
        /*004c*/ 	.word	0x00000000
        /*0050*/ 	.short	0x0004
        /*0052*/ 	.short	0x0018
        /*0054*/ 	.byte	0x00, 0xf5, 0x21, 0x00


	//----- nvinfo : EIATTR_KPARAM_INFO
	.align		4
.L_9323:
        /*0058*/ 	.byte	0x04, 0x17
        /*005a*/ 	.short	(.L_9325 - .L_9324)
.L_9324:
        /*005c*/ 	.word	0x00000000
        /*0060*/ 	.short	0x0003
        /*0062*/ 	.short	0x0010
        /*0064*/ 	.byte	0x00, 0xf5, 0x21, 0x00


	//----- nvinfo : EIATTR_KPARAM_INFO
	.align		4
.L_9325:
        /*0068*/ 	.byte	0x04, 0x17
        /*006a*/ 	.short	(.L_9327 - .L_9326)
.L_9326:
        /*006c*/ 	.word	0x00000000
        /*0070*/ 	.short	0x0002
        /*0072*/ 	.short	0x0008
        /*0074*/ 	.byte	0x00, 0xf0, 0x11, 0x00


	//----- nvinfo : EIATTR_KPARAM_INFO
	.align		4
.L_9327:
        /*0078*/ 	.byte	0x04, 0x17
        /*007a*/ 	.short	(.L_9329 - .L_9328)
.L_9328:
        /*007c*/ 	.word	0x00000000
        /*0080*/ 	.short	0x0001
        /*0082*/ 	.short	0x0004
        /*0084*/ 	.byte	0x00, 0xf0, 0x11, 0x00


	//----- nvinfo : EIATTR_KPARAM_INFO
	.align		4
.L_9329:
        /*0088*/ 	.byte	0x04, 0x17
        /*008a*/ 	.short	(.L_9331 - .L_9330)
.L_9330:
        /*008c*/ 	.word	0x00000000
        /*0090*/ 	.short	0x0000
        /*0092*/ 	.short	0x0000
        /*0094*/ 	.byte	0x00, 0xf0, 0x11, 0x00


	//----- nvinfo : EIATTR_SPARSE_MMA_MASK
	.align		4
.L_9331:
        /*0098*/ 	.byte	0x03, 0x50
        /*009a*/ 	.short	0x0000


	//----- nvinfo : EIATTR_MAXREG_COUNT
	.align		4
        /*009c*/ 	.byte	0x03, 0x1b
        /*009e*/ 	.short	0x00ff


	//----- nvinfo : EIATTR_NUM_BARRIERS
	.align		4
        /*00a0*/ 	.byte	0x02, 0x4c
        /*00a2*/ 	.byte	0x01
	.zero		1


	//----- nvinfo : EIATTR_MERCURY_ISA_VERSION
	.align		4
        /*00a4*/ 	.byte	0x03, 0x5f
        /*00a6*/ 	.short	0x0101


	//----- nvinfo : EIATTR_COOP_GROUP_MASK_REGIDS
	.align		4
        /*00a8*/ 	.byte	0x04, 0x29
        /*00aa*/ 	.short	(.L_9333 - .L_9332)


	//   ....[0]....
.L_9332:
        /*00ac*/ 	.word	0xffffffff


	//   ....[1]....
        /*00b0*/ 	.word	0xffffffff


	//   ....[2]....
        /*00b4*/ 	.word	0xffffffff


	//   ....[3]....
        /*00b8*/ 	.word	0xffffffff


	//   ....[4]....
        /*00bc*/ 	.word	0xffffffff


	//   ....[5]....
        /*00c0*/ 	.word	0xffffffff


	//   ....[6]....
        /*00c4*/ 	.word	0xffffffff


	//   ....[7]....
        /*00c8*/ 	.word	0xffffffff


	//   ....[8]....
        /*00cc*/ 	.word	0xffffffff


	//   ....[9]....
        /*00d0*/ 	.word	0xffffffff


	//   ....[10]....
        /*00d4*/ 	.word	0xffffffff


	//   ....[11]....
        /*00d8*/ 	.word	0xffffffff


	//   ....[12]....
        /*00dc*/ 	.word	0xffffffff


	//   ....[13]....
        /*00e0*/ 	.word	0xffffffff


	//   ....[14]....
        /*00e4*/ 	.word	0xffffffff


	//   ....[15]....
        /*00e8*/ 	.word	0xffffffff


	//   ....[16]....
        /*00ec*/ 	.word	0xffffffff


	//   ....[17]....
        /*00f0*/ 	.word	0xffffffff


	//   ....[18]....
        /*00f4*/ 	.word	0xffffffff


	//   ....[19]....
        /*00f8*/ 	.word	0xffffffff


	//   ....[20]....
        /*00fc*/ 	.word	0xffffffff


	//   ....[21]....
        /*0100*/ 	.word	0xffffffff


	//   ....[22]....
        /*0104*/ 	.word	0xffffffff


	//   ....[23]....
        /*0108*/ 	.word	0xffffffff


	//   ....[24]....
        /*010c*/ 	.word	0xffffffff


	//   ....[25]....
        /*0110*/ 	.word	0xffffffff


	//   ....[26]....
        /*0114*/ 	.word	0xffffffff


	//   ....[27]....
        /*0118*/ 	.word	0xffffffff


	//   ....[28]....
        /*011c*/ 	.word	0xffffffff


	//   ....[29]....
        /*0120*/ 	.word	0xffffffff


	//   ....[30]....
        /*0124*/ 	.word	0xffffffff


	//   ....[31]....
        /*0128*/ 	.word	0xffffffff


	//   ....[32]....
        /*012c*/ 	.word	0xffffffff


	//   ....[33]....
        /*0130*/ 	.word	0xffffffff


	//   ....[34]....
        /*0134*/ 	.word	0xffffffff


	//   ....[35]....
        /*0138*/ 	.word	0xffffffff


	//   ....[36]....
        /*013c*/ 	.word	0xffffffff


	//   ....[37]....
        /*0140*/ 	.word	0xffffffff


	//   ....[38]....
        /*0144*/ 	.word	0xffffffff


	//   ....[39]....
        /*0148*/ 	.word	0xffffffff


	//   ....[40]....
        /*014c*/ 	.word	0xffffffff


	//   ....[41]....
        /*0150*/ 	.word	0xffffffff


	//   ....[42]....
        /*0154*/ 	.word	0xffffffff


	//   ....[43]....
        /*0158*/ 	.word	0xffffffff


	//   ....[44]....
        /*015c*/ 	.word	0xffffffff


	//   ....[45]....
        /*0160*/ 	.word	0xffffffff


	//   ....[46]....
        /*0164*/ 	.word	0xffffffff


	//   ....[47]....
        /*0168*/ 	.word	0xffffffff


	//   ....[48]....
        /*016c*/ 	.word	0xffffffff


	//   ....[49]....
        /*0170*/ 	.word	0xffffffff


	//   ....[50]....
        /*0174*/ 	.word	0xffffffff


	//   ....[51]....
        /*0178*/ 	.word	0xffffffff


	//   ....[52]....
        /*017c*/ 	.word	0xffffffff


	//   ....[53]....
        /*0180*/ 	.word	0xffffffff


	//   ....[54]....
        /*0184*/ 	.word	0xffffffff


	//   ....[55]....
        /*0188*/ 	.word	0xffffffff


	//   ....[56]....
        /*018c*/ 	.word	0xffffffff


	//   ....[57]....
        /*0190*/ 	.word	0xffffffff


	//   ....[58]....
        /*0194*/ 	.word	0xffffffff


	//   ....[59]....
        /*0198*/ 	.word	0xffffffff


	//   ....[60]....
        /*019c*/ 	.word	0xffffffff


	//   ....[61]....
        /*01a0*/ 	.word	0xffffffff


	//   ....[62]....
        /*01a4*/ 	.word	0xffffffff


	//   ....[63]....
        /*01a8*/ 	.word	0xffffffff


	//----- nvinfo : EIATTR_COOP_GROUP_INSTR_OFFSETS
	.align		4
.L_9333:
        /*01ac*/ 	.byte	0x04, 0x28
        /*01ae*/ 	.short	(.L_9335 - .L_9334)


	//   ....[0]....
.L_9334:
        /*01b0*/ 	.word	0x00001240


	//   ....[1]....
        /*01b4*/ 	.word	0x00001250


	//   ....[2]....
        /*01b8*/ 	.word	0x00001260


	//   ....[3]....
        /*01bc*/ 	.word	0x00001270


	//   ....[4]....
        /*01c0*/ 	.word	0x00001280


	//   ....[5]....
        /*01c4*/ 	.word	0x000012c0


	//   ....[6]....
        /*01c8*/ 	.word	0x000012f0


	//   ....[7]....
        /*01cc*/ 	.word	0x00001310


	//   ....[8]....
        /*01d0*/ 	.word	0x00001340


	//   ....[9]....
        /*01d4*/ 	.word	0x00001380


	//   ....[10]....
        /*01d8*/ 	.word	0x000013b0


	//   ....[11]....
        /*01dc*/ 	.word	0x00001430


	//   ....[12]....
        /*01e0*/ 	.word	0x00001490


	//   ....[13]....
        /*01e4*/ 	.word	0x000014b0


	//   ....[14]....
        /*01e8*/ 	.word	0x000014c0


	//   ....[15]....
        /*01ec*/ 	.word	0x000014f0


	//   ....[16]....
        /*01f0*/ 	.word	0x00001500


	//   ....[17]....
        /*01f4*/ 	.word	0x00001530


	//   ....[18]....
        /*01f8*/ 	.word	0x000015a0


	//   ....[19]....
        /*01fc*/ 	.word	0x000015e0


	//   ....[20]....
        /*0200*/ 	.word	0x00001620


	//   ....[21]....
        /*0204*/ 	.word	0x00001630


	//   ....[22]....
        /*0208*/ 	.word	0x00001660


	//   ....[23]....
        /*020c*/ 	.word	0x000016b0


	//   ....[24]....
        /*0210*/ 	.word	0x000016d0


	//   ....[25]....
        /*0214*/ 	.word	0x00001700


	//   ....[26]....
        /*0218*/ 	.word	0x00001760


	//   ....[27]....
        /*021c*/ 	.word	0x00001780


	//   ....[28]....
        /*0220*/ 	.word	0x000017a0


	//   ....[29]....
        /*0224*/ 	.word	0x00001800


	//   ....[30]....
        /*0228*/ 	.word	0x00001810


	//   ....[31]....
        /*022c*/ 	.word	0x00001840


	//   ....[32]....
        /*0230*/ 	.word	0x00001850


	//   ....[33]....
        /*0234*/ 	.word	0x00001880


	//   ....[34]....
        /*0238*/ 	.word	0x000018c0


	//   ....[35]....
        /*023c*/ 	.word	0x000018e0


	//   ....[36]....
        /*0240*/ 	.word	0x00001900


	//   ....[37]....
        /*0244*/ 	.word	0x00001940


	//   ....[38]....
        /*0248*/ 	.word	0x00001980


	//   ....[39]....
        /*024c*/ 	.word	0x000019a0


	//   ....[40]....
        /*0250*/ 	.word	0x000019c0


	//   ....[41]....
        /*0254*/ 	.word	0x000019e0


	//   ....[42]....
        /*0258*/ 	.word	0x00001a00


	//   ....[43]....
        /*025c*/ 	.word	0x00001a40


	//   ....[44]....
        /*0260*/ 	.word	0x00001a80


	//   ....[45]....
        /*0264*/ 	.word	0x00001aa0


	//   ....[46]....
        /*0268*/ 	.word	0x00001ab0


	//   ....[47]....
        /*026c*/ 	.word	0x00001ae0


	//   ....[48]....
        /*0270*/ 	.word	0x00001af0


	//   ....[49]....
        /*0274*/ 	.word	0x00001b00


	//   ....[50]....
        /*0278*/ 	.word	0x00001b10


	//   ....[51]....
        /*027c*/ 	.word	0x00001b20


	//   ....[52]....
        /*0280*/ 	.word	0x00001b30


	//   ....[53]....
        /*0284*/ 	.word	0x00001b50


	//   ....[54]....
        /*0288*/ 	.word	0x00001b70


	//   ....[55]....
        /*028c*/ 	.word	0x00001ba0


	//   ....[56]....
        /*0290*/ 	.word	0x00001c30


	//   ....[57]....
        /*0294*/ 	.word	0x00001c50


	//   ....[58]....
        /*0298*/ 	.word	0x00001c70


	//   ....[59]....
        /*029c*/ 	.word	0x00001c80


	//   ....[60]....
        /*02a0*/ 	.word	0x00001cf0


	//   ....[61]....
        /*02a4*/ 	.word	0x00001d10


	//   ....[62]....
        /*02a8*/ 	.word	0x00001d30


	//   ....[63]....
        /*02ac*/ 	.word	0x00001d60


	//----- nvinfo : EIATTR_VRC_CTA_INIT_COUNT
	.align		4
.L_9335:
        /*02b0*/ 	.byte	0x02, 0x4a
	.zero		1
	.zero		1


	//----- nvinfo : EIATTR_EXIT_INSTR_OFFSETS
	.align		4
        /*02b4*/ 	.byte	0x04, 0x1c
        /*02b6*/ 	.short	(.L_9337 - .L_9336)


	//   ....[0]....
.L_9336:
        /*02b8*/ 	.word	0x00000560


	//   ....[1]....
        /*02bc*/ 	.word	0x00001e70


	//----- nvinfo : EIATTR_MAX_THREADS
	.align		4
.L_9337:
        /*02c0*/ 	.byte	0x04, 0x05
        /*02c2*/ 	.short	(.L_9339 - .L_9338)
.L_9338:
        /*02c4*/ 	.word	0x00000080
        /*02c8*/ 	.word	0x00000001
        /*02cc*/ 	.word	0x00000001


	//----- nvinfo : EIATTR_CRS_STACK_SIZE
	.align		4
.L_9339:
        /*02d0*/ 	.byte	0x04, 0x1e
        /*02d2*/ 	.short	(.L_9341 - .L_9340)
.L_9340:
        /*02d4*/ 	.word	0x00000000


	//----- nvinfo : EIATTR_CBANK_PARAM_SIZE
	.align		4
.L_9341:
        /*02d8*/ 	.byte	0x03, 0x19
        /*02da*/ 	.short	0x0034


	//----- nvinfo : EIATTR_PARAM_CBANK
	.align		4
        /*02dc*/ 	.byte	0x04, 0x0a
        /*02de*/ 	.short	(.L_9343 - .L_9342)
	.align		4
.L_9342:
        /*02e0*/ 	.word	index@(.nv.constant0._Z9cuda_gemmIiLi128ELi4ELi1ELi512ELi16ELi16ELi64ELi1ELi1EEviiiPT_S1_S1_iii)
        /*02e4*/ 	.short	0x0380
        /*02e6*/ 	.short	0x0034


	//----- nvinfo : EIATTR_SW_WAR
	.align		4
.L_9343:
        /*02e8*/ 	.byte	0x04, 0x36
        /*02ea*/ 	.short	(.L_9345 - .L_9344)
.L_9344:
        /*02ec*/ 	.word	0x00000008
.L_9345:


//--------------------- .nv.info._Z9cuda_gemmIiLi128ELi4ELi1ELi512ELi16ELi16ELi64ELi1ELi0EEviiiPT_S1_S1_iii --------------------------
	.section	.nv.info._Z9cuda_gemmIiLi128ELi4ELi1ELi512ELi16ELi16ELi64ELi1ELi0EEviiiPT_S1_S1_iii,"",@"SHT_CUDA_INFO"
	.sectionflags	@""
	.align	4


	//----- nvinfo : EIATTR_CUDA_API_VERSION
	.align		4
        /*0000*/ 	.byte	0x04, 0x37
        /*0002*/ 	.short	(.L_9347 - .L_9346)
.L_9346:
        /*0004*/ 	.word	0x00000082


	//----- nvinfo : EIATTR_KPARAM_INFO
	.align		4
.L_9347:
        /*0008*/ 	.byte	0x04, 0x17
        /*000a*/ 	.short	(.L_9349 - .L_9348)
.L_9348:
        /*000c*/ 	.word	0x00000000
        /*0010*/ 	.short	0x0008
        /*0012*/ 	.short	0x0030
        /*0014*/ 	.byte	0x00, 0xf0, 0x11, 0x00


	//----- nvinfo : EIATTR_KPARAM_INFO
	.align		4
.L_9349:
        /*0018*/ 	.byte	0x04, 0x17
        /*001a*/ 	.short	(.L_9351 - .L_9350)
.L_9350:
        /*001c*/ 	.word	0x00000000
        /*0020*/ 	.short	0x0007
        /*0022*/ 	.short	0x002c
        /*0024*/ 	.byte	0x00, 0xf0, 0x11, 0x00


	//----- nvinfo : EIATTR_KPARAM_INFO
	.align		4
.L_9351:
        /*0028*/ 	.byte	0x04, 0x17
        /*002a*/ 	.short	(.L_9353 - .L_9352)
.L_9352:
        /*002c*/ 	.word	0x00000000
        /*0030*/ 	.short	0x0006
        /*0032*/ 	.short	0x0028
        /*0034*/ 	.byte	0x00, 0xf0, 0x11, 0x00


	//----- nvinfo : EIATTR_KPARAM_INFO
	.align		4
.L_9353:
        /*0038*/ 	.byte	0x04, 0x17
        /*003a*/ 	.short	(.L_9355 - .L_9354)
.L_9354:
        /*003c*/ 	.word	0x00000000
        /*0040*/ 	.short	0x0005
        /*0042*/ 	.short	0x0020
        /*0044*/ 	.byte	0x00, 0xf5, 0x21, 0x00


	//----- nvinfo : EIATTR_KPARAM_INFO
	.align		4
.L_9355:
        /*0048*/ 	.byte	0x04, 0x17
        /*004a*/ 	.short	(.L_9357 - .L_9356)
.L_9356:
        /*004c*/ 	.word	0x00000000
        /*0050*/ 	.short	0x0004
        /*0052*/ 	.short	0x0018
        /*0054*/ 	.byte	0x00, 0xf5, 0x21, 0x00


	//----- nvinfo : EIATTR_KPARAM_INFO
	.align		4
.L_9357:
        /*0058*/ 	.byte	0x04, 0x17
        /*005a*/ 	.short	(.L_9359 - .L_9358)
.L_9358:
        /*005c*/ 	.word	0x00000000
        /*0060*/ 	.short	0x0003
        /*0062*/ 	.short	0x0010
        /*0064*/ 	.byte	0x00, 0xf5, 0x21, 0x00


	//----- nvinfo : EIATTR_KPARAM_INFO
	.align		4
.L_9359:
        /*0068*/ 	.byte	0x04, 0x17
        /*006a*/ 	.short	(.L_9361 - .L_9360)
.L_9360:
        /*006c*/ 	.word	0x00000000
        /*0070*/ 	.short	0x0002
        /*0072*/ 	.short	0x0008
        /*0074*/ 	.byte	0x00, 0xf0, 0x11, 0x00


	//----- nvinfo : EIATTR_KPARAM_INFO
	.align		4
.L_9361:
        /*0078*/ 	.byte	0x04, 0x17
        /*007a*/ 	.short	(.L_9363 - .L_9362)
.L_9362:
        /*007c*/ 	.word	0x00000000
        /*0080*/ 	.short	0x0001
        /*0082*/ 	.short	0x0004
        /*0084*/ 	.byte	0x00, 0xf0, 0x11, 0x00


	//----- nvinfo : EIATTR_KPARAM_INFO
	.align		4
.L_9363:
        /*0088*/ 	.byte	0x04, 0x17
        /*008a*/ 	.short	(.L_9365 - .L_9364)
.L_9364:
        /*008c*/ 	.word	0x00000000
        /*0090*/ 	.short	0x0000
        /*0092*/ 	.short	0x0000
        /*0094*/ 	.byte	0x00, 0xf0, 0x11, 0x00


	//----- nvinfo : EIATTR_SPARSE_MMA_MASK
	.align		4
.L_9365:
        /*0098*/ 	.byte	0x03, 0x50
        /*009a*/ 	.short	0x0000


	//----- nvinfo : EIATTR_MAXREG_COUNT
	.align		4
        /*009c*/ 	.byte	0x03, 0x1b
        /*009e*/ 	.short	0x00ff


	//----- nvinfo : EIATTR_NUM_BARRIERS
	.align		4
        /*00a0*/ 	.byte	0x02, 0x4c
        /*00a2*/ 	.byte	0x01
	.zero		1


	//----- nvinfo : EIATTR_MERCURY_ISA_VERSION
	.align		4
        /*00a4*/ 	.byte	0x03, 0x5f
        /*00a6*/ 	.short	0x0101


	//----- nvinfo : EIATTR_COOP_GROUP_MASK_REGIDS
	.align		4
        /*00a8*/ 	.byte	0x04, 0x29
        /*00aa*/ 	.short	(.L_9367 - .L_9366)


	//   ....[0]....
.L_9366:
        /*00ac*/ 	.word	0xffffffff


	//   ....[1]....
        /*00b0*/ 	.word	0xffffffff


	//   ....[2]....
        /*00b4*/ 	.word	0xffffffff


	//   ....[3]....
        /*00b8*/ 	.word	0xffffffff


	//   ....[4]....
        /*00bc*/ 	.word	0xffffffff


	//   ....[5]....
        /*00c0*/ 	.word	0xffffffff


	//   ....[6]....
        /*00c4*/ 	.word	0xffffffff


	//   ....[7]....
        /*00c8*/ 	.word	0xffffffff


	//   ....[8]....
        /*00cc*/ 	.word	0xffffffff


	//   ....[9]....
        /*00d0*/ 	.word	0xffffffff


	//   ....[10]....
        /*00d4*/ 	.word	0xffffffff


	//   ....[11]....
        /*00d8*/ 	.word	0xffffffff


	//   ....[12]....
        /*00dc*/ 	.word	0xffffffff


	//   ....[13]....
        /*00e0*/ 	.word	0xffffffff


	//   ....[14]....
        /*00e4*/ 	.word	0xffffffff


	//   ....[15]....
        /*00e8*/ 	.word	0xffffffff


	//   ....[16]....
        /*00ec*/ 	.word	0x0500001a


	//   ....[17]....
        /*00f0*/ 	.word	0x0500001a


	//   ....[18]....
        /*00f4*/ 	.word	0x0500001a


	//   ....[19]....
        /*00f8*/ 	.word	0x0500001a


	//   ....[20]....
        /*00fc*/ 	.word	0x0500001a


	//   ....[21]....
        /*0100*/ 	.word	0x0500001a


	//   ....[22]....
        /*0104*/ 	.word	0x0500001a


	//   ....[23]....
        /*0108*/ 	.word	0x0500001a


	//   ....[24]....
        /*010c*/ 	.word	0x0500001a


	//   ....[25]....
        /*0110*/ 	.word	0x0500001a


	//   ....[26]....
        /*0114*/ 	.word	0x0500001a


	//   ....[27]....
        /*0118*/ 	.word	0x0500001a


	//   ....[28]....
        /*011c*/ 	.word	0x0500001a


	//   ....[29]....
        /*0120*/ 	.word	0x0500001a


	//   ....[30]....
        /*0124*/ 	.word	0x0500001a


	//   ....[31]....
        /*0128*/ 	.word	0x0500001a


	//----- nvinfo : EIATTR_COOP_GROUP_INSTR_OFFSETS
	.align		4
.L_9367:
        /*012c*/ 	.byte	0x04, 0x28
        /*012e*/ 	.short	(.L_9369 - .L_9368)


	//   ....[0]....
.L_9368:
        /*0130*/ 	.word	0x000022f0


	//   ....[1]....
        /*0134*/ 	.word	0x00002350


	//   ....[2]....
        /*0138*/ 	.word	0x000023b0


	//   ....[3]....
        /*013c*/ 	.word	0x00002410


	//   ....[4]....
        /*0140*/ 	.word	0x00002470


	//   ....[5]....
        /*0144*/ 	.word	0x000024d0


	//   ....[6]....
        /*0148*/ 	.word	0x00002530


	//   ....[7]....
        /*014c*/ 	.word	0x00002590


	//   ....[8]....
        /*0150*/ 	.word	0x000025f0


	//   ....[9]....
        /*0154*/ 	.word	0x00002650


	//   ....[10]....
        /*0158*/ 	.word	0x000026b0


	//   ....[11]....
        /*015c*/ 	.word	0x00002710


	//   ....[12]....
        /*0160*/ 	.word	0x00002770


	//   ....[13]....
        /*0164*/ 	.word	0x000027d0


	//   ....[14]....
        /*0168*/ 	.word	0x00002830


	//   ....[15]....
        /*016c*/ 	.word	0x00002890


	//   ....[16]....
        /*0170*/ 	.word	0x00003450


	//   ....[17]....
        /*0174*/ 	.word	0x000034e0


	//   ....[18]....
        /*0178*/ 	.word	0x00003580


	//   ....[19]....
        /*017c*/ 	.word	0x00003610


	//   ....[20]....
        /*0180*/ 	.word	0x000036b0


	//   ....[21]....
        /*0184*/ 	.word	0x00003740


	//   ....[22]....
        /*0188*/ 	.word	0x000037e0


	//   ....[23]....
        /*018c*/ 	.word	0x00003870


	//   ....[24]....
        /*0190*/ 	.word	0x00003910


	//   ....[25]....
        /*0194*/ 	.word	0x000039a0


	//   ....[26]....
        /*0198*/ 	.word	0x00003a40


	//   ....[27]....
        /*019c*/ 	.word	0x00003ad0


	//   ....[28]....
        /*01a0*/ 	.word	0x00003b70


	//   ....[29]....
        /*01a4*/ 	.word	0x00003c00


	//   ....[30]....
        /*01a8*/ 	.word	0x00003ca0


	//   ....[31]....
        /*01ac*/ 	.word	0x00003d30


	//----- nvinfo : EIATTR_VRC_CTA_INIT_COUNT
	.align		4
.L_9369:
        /*01b0*/ 	.byte	0x02, 0x4a
	.zero		1
	.zero		1


	//----- nvinfo : EIATTR_EXIT_INSTR_OFFSETS
	.align		4
        /*01b4*/ 	.byte	0x04, 0x1c
        /*01b6*/ 	.short	(.L_9371 - .L_9370)


	//   ....[0]....
.L_9370:
        /*01b8*/ 	.word	0x00000630


	//   ....[1]....
        /*01bc*/ 	.word	0x000033f0


	//----- nvinfo : EIATTR_MAX_THREADS
	.align		4
.L_9371:
        /*01c0*/ 	.byte	0x04, 0x05
        /*01c2*/ 	.short	(.L_9373 - .L_9372)
.L_9372:
        /*01c4*/ 	.word	0x00000080
        /*01c8*/ 	.word	0x00000001
        /*01cc*/ 	.word	0x00000001


	//----- nvinfo : EIATTR_CRS_STACK_SIZE
	.align		4
.L_9373:
        /*01d0*/ 	.byte	0x04, 0x1e
        /*01d2*/ 	.short	(.L_9375 - .L_9374)
.L_9374:
        /*01d4*/ 	.word	0x00000000


	//----- nvinfo : EIATTR_CBANK_PARAM_SIZE
	.align		4
.L_9375:
        /*01d8*/ 	.byte	0x03, 0x19
        /*01da*/ 	.short	0x0034


	//----- nvinfo : EIATTR_PARAM_CBANK
	.align		4
        /*01dc*/ 	.byte	0x04, 0x0a
        /*01de*/ 	.short	(.L_9377 - .L_9376)
	.align		4
.L_9376:
        /*01e0*/ 	.word	index@(.nv.constant0._Z9cuda_gemmIiLi128ELi4ELi1ELi512ELi16ELi16ELi64ELi1ELi0EEviiiPT_S1_S1_iii)
        /*01e4*/ 	.short	0x0380
        /*01e6*/ 	.short	0x0034


	//----- nvinfo : EIATTR_SW_WAR
	.align		4
.L_9377:
        /*01e8*/ 	.byte	0x04, 0x36
        /*01ea*/ 	.short	(.L_9379 - .L_9378)
.L_9378:
        /*01ec*/ 	.word	0x00000008
.L_9379:


//--------------------- .nv.info._Z9cuda_gemmIiLi128ELi4ELi1ELi512ELi16ELi16ELi64ELi0ELi1EEviiiPT_S1_S1_iii --------------------------
	.section	.nv.info._Z9cuda_gemmIiLi128ELi4ELi1ELi512ELi16ELi16ELi64ELi0ELi1EEviiiPT_S1_S1_iii,"",@"SHT_CUDA_INFO"
	.sectionflags	@""
	.align	4


	//----- nvinfo : EIATTR_CUDA_API_VERSION
	.align		4
        /*0000*/ 	.byte	0x04, 0x37
        /*0002*/ 	.short	(.L_9381 - .L_9380)
.L_9380:
        /*0004*/ 	.word	0x00000082


	//----- nvinfo : EIATTR_KPARAM_INFO
	.align		4
.L_9381:
        /*0008*/ 	.byte	0x04, 0x17
        /*000a*/ 	.short	(.L_9383 - .L_9382)
.L_9382:
        /*000c*/ 	.word	0x00000000
        /*0010*/ 	.short	0x0008
        /*0012*/ 	.short	0x0030
        /*0014*/ 	.byte	0x00, 0xf0, 0x11, 0x00


	//----- nvinfo : EIATTR_KPARAM_INFO
	.align		4
.L_9383:
        /*0018*/ 	.byte	0x04, 0x17
        /*001a*/ 	.short	(.L_9385 - .L_9384)
.L_9384:
        /*001c*/ 	.word	0x00000000
        /*0020*/ 	.short	0x0007
        /*0022*/ 	.short	0x002c
        /*0024*/ 	.byte	0x00, 0xf0, 0x11, 0x00


	//----- nvinfo : EIATTR_KPARAM_INFO
	.align		4
.L_9385:
        /*0028*/ 	.byte	0x04, 0x17
        /*002a*/ 	.short	(.L_9387 - .L_9386)
.L_9386:
        /*002c*/ 	.word	0x00000000
        /*0030*/ 	.short	0x0006
        /*0032*/ 	.short	0x0028
        /*0034*/ 	.byte	0x00, 0xf0, 0x11, 0x00


	//----- nvinfo : EIATTR_KPARAM_INFO
	.align		4
.L_9387:
        /*0038*/ 	.byte	0x04, 0x17
        /*003a*/ 	.short	(.L_9389 - .L_9388)
.L_9388:
        /*003c*/ 	.word	0x00000000
        /*0040*/ 	.short	0x0005
        /*0042*/ 	.short	0x0020
        /*0044*/ 	.byte	0x00, 0xf5, 0x21, 0x00


	//----- nvinfo : EIATTR_KPARAM_INFO
	.align		4
.L_9389:
        /*0048*/ 	.byte	0x04, 0x17
        /*004a*/ 	.short	(.L_9391 - .L_9390)
.L_9390:
        /*004c*/ 	.word	0x00000000
        /*0050*/ 	.short	0x0004
        /*0052*/ 	.short	0x0018
        /*0054*/ 	.byte	0x00, 0xf5, 0x21, 0x00


	//----- nvinfo : EIATTR_KPARAM_INFO
	.align		4
.L_9391:
        /*0058*/ 	.byte	0x04, 0x17
        /*005a*/ 	.short	(.L_9393 - .L_9392)
.L_9392:
        /*005c*/ 	.word	0x00000000
        /*0060*/ 	.short	0x0003
        /*0062*/ 	.short	0x0010
        /*0064*/ 	.byte	0x00, 0xf5, 0x21, 0x00


	//----- nvinfo : EIATTR_KPARAM_INFO
	.align		4
.L_9393:
        /*0068*/ 	.byte	0x04, 0x17
        /*006a*/ 	.short	(.L_9395 - .L_9394)
.L_9394:
        /*006c*/ 	.word	0x00000000
        /*0070*/ 	.short	0x0002
        /*0072*/ 	.short	0x0008
        /*0074*/ 	.byte	0x00, 0xf0, 0x11, 0x00


	//----- nvinfo : EIATTR_KPARAM_INFO
	.align		4
.L_9395:
        /*0078*/ 	.byte	0x04, 0x17
        /*007a*/ 	.short	(.L_9397 - .L_9396)
.L_9396:
        /*007c*/ 	.word	0x00000000
        /*0080*/ 	.short	0x0001
        /*0082*/ 	.short	0x0004
        /*0084*/ 	.byte	0x00, 0xf0, 0x11, 0x00


	//----- nvinfo : EIATTR_KPARAM_INFO
	.align		4
.L_9397:
        /*0088*/ 	.byte	0x04, 0x17
        /*008a*/ 	.short	(.L_9399 - .L_9398)
.L_9398:
        /*008c*/ 	.word	0x00000000
        /*0090*/ 	.short	0x0000
        /*0092*/ 	.short	0x0000
        /*0094*/ 	.byte	0x00, 0xf0, 0x11, 0x00


	//----- nvinfo : EIATTR_SPARSE_MMA_MASK
	.align		4
.L_9399:
        /*0098*/ 	.byte	0x03, 0x50
        /*009a*/ 	.short	0x0000


	//----- nvinfo : EIATTR_MAXREG_COUNT
	.align		4
        /*009c*/ 	.byte	0x03, 0x1b
        /*009e*/ 	.short	0x00ff


	//----- nvinfo : EIATTR_NUM_BARRIERS
	.align		4
        /*00a0*/ 	.byte	0x02, 0x4c
        /*00a2*/ 	.byte	0x01
	.zero		1


	//----- nvinfo : EIATTR_MERCURY_ISA_VERSION
	.align		4
        /*00a4*/ 	.byte	0x03, 0x5f
        /*00a6*/ 	.short	0x0101


	//----- nvinfo : EIATTR_COOP_GROUP_MASK_REGIDS
	.align		4
        /*00a8*/ 	.byte	0x04, 0x29
        /*00aa*/ 	.short	(.L_9401 - .L_9400)


	//   ....[0]....
.L_9400:
        /*00ac*/ 	.word	0xffffffff


	//   ....[1]....
        /*00b0*/ 	.word	0xffffffff


	//   ....[2]....
        /*00b4*/ 	.word	0xffffffff


	//   ....[3]....
        /*00b8*/ 	.word	0xffffffff


	//   ....[4]....
        /*00bc*/ 	.word	0xffffffff


	//   ....[5]....
        /*00c0*/ 	.word	0xffffffff


	//   ....[6]....
        /*00c4*/ 	.word	0xffffffff


	//   ....[7]....
        /*00c8*/ 	.word	0xffffffff


	//   ....[8]....
        /*00cc*/ 	.word	0xffffffff


	//   ....[9]....
        /*00d0*/ 	.word	0xffffffff


	//   ....[10]....
        /*00d4*/ 	.word	0xffffffff


	//   ....[11]....
        /*00d8*/ 	.word	0xffffffff


	//   ....[12]....
        /*00dc*/ 	.word	0xffffffff


	//   ....[13]....
        /*00e0*/ 	.word	0xffffffff


	//   ....[14]....
        /*00e4*/ 	.word	0xffffffff


	//   ....[15]....
        /*00e8*/ 	.word	0xffffffff


	//   ....[16]....
        /*00ec*/ 	.word	0xffffffff


	//   ....[17]....
        /*00f0*/ 	.word	0xffffffff


	//   ....[18]....
        /*00f4*/ 	.word	0xffffffff


	//   ....[19]....
        /*00f8*/ 	.word	0xffffffff


	//   ....[20]....
        /*00fc*/ 	.word	0xffffffff


	//   ....[21]....
        /*0100*/ 	.word	0xffffffff


	//   ....[22]....
        /*0104*/ 	.word	0xffffffff


	//   ....[23]....
        /*0108*/ 	.word	0xffffffff


	//   ....[24]....
        /*010c*/ 	.word	0xffffffff


	//   ....[25]....
        /*0110*/ 	.word	0xffffffff


	//   ....[26]....
        /*0114*/ 	.word	0xffffffff


	//   ....[27]....
        /*0118*/ 	.word	0xffffffff


	//   ....[28]....
        /*011c*/ 	.word	0xffffffff


	//   ....[29]....
        /*0120*/ 	.word	0xffffffff


	//   ....[30]....
        /*0124*/ 	.word	0xffffffff


	//   ....[31]....
        /*0128*/ 	.word	0xffffffff


	//   ....[32]....
        /*012c*/ 	.word	0xffffffff


	//   ....[33]....
        /*0130*/ 	.word	0xffffffff


	//   ....[34]....
        /*0134*/ 	.word	0xffffffff


	//   ....[35]....
        /*0138*/ 	.word	0xffffffff


	//   ....[36]....
        /*013c*/ 	.word	0xffffffff


	//   ....[37]....
        /*0140*/ 	.word	0xffffffff


	//   ....[38]....
        /*0144*/ 	.word	0xffffffff


	//   ....[39]....
        /*0148*/ 	.word	0xffffffff


	//   ....[40]....
        /*014c*/ 	.word	0xffffffff


	//   ....[41]....
        /*0150*/ 	.word	0xffffffff


	//   ....[42]....
        /*0154*/ 	.word	0xffffffff


	//   ....[43]....
        /*0158*/ 	.word	0xffffffff


	//   ....[44]....
        /*015c*/ 	.word	0xffffffff


	//   ....[45]....
        /*0160*/ 	.word	0xffffffff


	//   ....[46]....
        /*0164*/ 	.word	0xffffffff


	//   ....[47]....
        /*0168*/ 	.word	0xffffffff


	//   ....[48]....
        /*016c*/ 	.word	0xffffffff


	//   ....[49]....
        /*0170*/ 	.word	0xffffffff


	//   ....[50]....
        /*0174*/ 	.word	0xffffffff


	//   ....[51]....
        /*0178*/ 	.word	0xffffffff


	//   ....[52]....
        /*017c*/ 	.word	0xffffffff


	//   ....[53]....
        /*0180*/ 	.word	0xffffffff


	//   ....[54]....
        /*0184*/ 	.word	0xffffffff


	//   ....[55]....
        /*0188*/ 	.word	0xffffffff


	//   ....[56]....
        /*018c*/ 	.word	0xffffffff


	//   ....[57]....
        /*0190*/ 	.word	0xffffffff


	//   ....[58]....
        /*0194*/ 	.word	0xffffffff


	//   ....[59]....
        /*0198*/ 	.word	0xffffffff


	//   ....[60]....
        /*019c*/ 	.word	0xffffffff


	//   ....[61]....
        /*01a0*/ 	.word	0xffffffff


	//   ....[62]....
        /*01a4*/ 	.word	0xffffffff


	//   ....[63]....
        /*01a8*/ 	.word	0xffffffff


	//----- nvinfo : EIATTR_COOP_GROUP_INSTR_OFFSETS
	.align		4
.L_9401:
        /*01ac*/ 	.byte	0x04, 0x28
        /*01ae*/ 	.short	(.L_9403 - .L_9402)


	//   ....[0]....
.L_9402:
        /*01b0*/ 	.word	0x00001240


	//   ....[1]....
        /*01b4*/ 	.word	0x000012e0


	//   ....[2]....
        /*01b8*/ 	.word	0x00001310


	//   ....[3]....
        /*01bc*/ 	.word	0x00001320


	//   ....[4]....
        /*01c0*/ 	.word	0x00001340


	//   ....[5]....
        /*01c4*/ 	.word	0x00001360


	//   ....[6]....
        /*01c8*/ 	.word	0x00001380


	//   ....[7]....
        /*01cc*/ 	.word	0x00001390


	//   ....[8]....
        /*01d0*/ 	.word	0x000013b0


	//   ....[9]....
        /*01d4*/ 	.word	0x000013d0


	//   ....[10]....
        /*01d8*/ 	.word	0x000013e0


	//   ....[11]....
        /*01dc*/ 	.word	0x00001400


	//   ....[12]....
        /*01e0*/ 	.word	0x00001420


	//   ....[13]....
        /*01e4*/ 	.word	0x00001440


	//   ....[14]....
        /*01e8*/ 	.word	0x00001460


	//   ....[15]....
        /*01ec*/ 	.word	0x000014c0


	//   ....[16]....
        /*01f0*/ 	.word	0x000014f0


	//   ....[17]....
        /*01f4*/ 	.word	0x00001540


	//   ....[18]....
        /*01f8*/ 	.word	0x00001550


	//   ....[19]....
        /*01fc*/ 	.word	0x00001560


	//   ....[20]....
        /*0200*/ 	.word	0x00001570


	//   ....[21]....
        /*0204*/ 	.word	0x000015a0


	//   ....[22]....
        /*0208*/ 	.word	0x000015d0


	//   ....[23]....
        /*020c*/ 	.word	0x000015f0


	//   ....[24]....
        /*0210*/ 	.word	0x00001610


	//   ....[25]....
        /*0214*/ 	.word	0x00001630


	//   ....[26]....
        /*0218*/ 	.word	0x00001650


	//   ....[27]....
        /*021c*/ 	.word	0x00001660


	//   ....[28]....
        /*0220*/ 	.word	0x00001680


	//   ....[29]....
        /*0224*/ 	.word	0x000016b0


	//   ....[30]....
        /*0228*/ 	.word	0x000016d0


	//   ....[31]....
        /*022c*/ 	.word	0x000016f0


	//   ....[32]....
        /*0230*/ 	.word	0x00001710


	//   ....[33]....
        /*0234*/ 	.word	0x00001730


	//   ....[34]....
        /*0238*/ 	.word	0x00001760


	//   ....[35]....
        /*023c*/ 	.word	0x00001770


	//   ....[36]....
        /*0240*/ 	.word	0x000017b0


	//   ....[37]....
        /*0244*/ 	.word	0x000017d0


	//   ....[38]....
        /*0248*/ 	.word	0x000017f0


	//   ....[39]....
        /*024c*/ 	.word	0x00001810


	//   ....[40]....
        /*0250*/ 	.word	0x00001830


	//   ....[41]....
        /*0254*/ 	.word	0x00001850


	//   ....[42]....
        /*0258*/ 	.word	0x00001860


	//   ....[43]....
        /*025c*/ 	.word	0x00001870


	//   ....[44]....
        /*0260*/ 	.word	0x00001880


	//   ....[45]....
        /*0264*/ 	.word	0x000018a0


	//   ....[46]....
        /*0268*/ 	.word	0x000018b0


	//   ....[47]....
        /*026c*/ 	.word	0x000018d0


	//   ....[48]....
        /*0270*/ 	.word	0x000018f0


	//   ....[49]....
        /*0274*/ 	.word	0x00001920


	//   ....[50]....
        /*0278*/ 	.word	0x00001940


	//   ....[51]....
        /*027c*/ 	.word	0x00001950


	//   ....[52]....
        /*0280*/ 	.word	0x00001970


	//   ....[53]....
        /*0284*/ 	.word	0x00001990


	//   ....[54]....
        /*0288*/ 	.word	0x000019b0


	//   ....[55]....
        /*028c*/ 	.word	0x000019d0


	//   ....[56]....
        /*0290*/ 	.word	0x000019f0


	//   ....[57]....
        /*0294*/ 	.word	0x00001a20


	//   ....[58]....
        /*0298*/ 	.word	0x00001a30


	//   ....[59]....
        /*029c*/ 	.word	0x00001a50


	//   ....[60]....
        /*02a0*/ 	.word	0x00001a70


	//   ....[61]....
        /*02a4*/ 	.word	0x00001a90


	//   ....[62]....
        /*02a8*/ 	.word	0x00001ad0


	//   ....[63]....
        /*02ac*/ 	.word	0x00001b00


	//----- nvinfo : EIATTR_VRC_CTA_INIT_COUNT
	.align		4
.L_9403:
        /*02b0*/ 	.byte	0x02, 0x4a
	.zero		1
	.zero		1


	//----- nvinfo : EIATTR_EXIT_INSTR_OFFSETS
	.align		4
        /*02b4*/ 	.byte	0x04, 0x1c
        /*02b6*/ 	.short	(.L_9405 - .L_9404)


	//   ....[0]....
.L_9404:
        /*02b8*/ 	.word	0x00000560


	//   ....[1]....
        /*02bc*/ 	.word	0x00001cd0


	//----- nvinfo : EIATTR_MAX_THREADS
	.align		4
.L_9405:
        /*02c0*/ 	.byte	0x04, 0x05
        /*02c2*/ 	.short	(.L_9407 - .L_9406)
.L_9406:
        /*02c4*/ 	.word	0x00000080
        /*02c8*/ 	.word	0x00000001
        /*02cc*/ 	.word	0x00000001


	//----- nvinfo : EIATTR_CRS_STACK_SIZE
	.align		4
.L_9407:
        /*02d0*/ 	.byte	0x04, 0x1e
        /*02d2*/ 	.short	(.L_9409 - .L_9408)
.L_9408:
        /*02d4*/ 	.word	0x00000000


	//----- nvinfo : EIATTR_CBANK_PARAM_SIZE
	.align		4
.L_9409:
        /*02d8*/ 	.byte	0x03, 0x19
        /*02da*/ 	.short	0x0034


	//----- nvinfo : EIATTR_PARAM_CBANK
	.align		4
        /*02dc*/ 	.byte	0x04, 0x0a
        /*02de*/ 	.short	(.L_9411 - .L_9410)
	.align		4
.L_9410:
        /*02e0*/ 	.word	index@(.nv.constant0._Z9cuda_gemmIiLi128ELi4ELi1ELi512ELi16ELi16ELi64ELi0ELi1EEviiiPT_S1_S1_iii)
        /*02e4*/ 	.short	0x0380
        /*02e6*/ 	.short	0x0034


	//----- nvinfo : EIATTR_SW_WAR
	.align		4
.L_9411:
        /*02e8*/ 	.byte	0x04, 0x36
        /*02ea*/ 	.short	(.L_9413 - .L_9412)
.L_9412:
        /*02ec*/ 	.word	0x00000008
.L_9413:


//--------------------- .nv.info._Z9cuda_gemmIiLi128ELi4ELi1ELi512ELi16ELi16ELi64ELi0ELi0EEviiiPT_S1_S1_iii --------------------------
	.section	.nv.info._Z9cuda_gemmIiLi128ELi4ELi1ELi512ELi16ELi16ELi64ELi0ELi0EEviiiPT_S1_S1_iii,"",@"SHT_CUDA_INFO"
	.sectionflags	@""
	.align	4


	//----- nvinfo : EIATTR_CUDA_API_VERSION
	.align		4
        /*0000*/ 	.byte	0x04, 0x37
        /*0002*/ 	.short	(.L_9415 - .L_9414)
.L_9414:
        /*0004*/ 	.word	0x00000082


	//----- nvinfo : EIATTR_KPARAM_INFO
	.align		4
.L_9415:
        /*0008*/ 	.byte	0x04, 0x17
        /*000a*/ 	.short	(.L_9417 - .L_9416)
.L_9416:
        /*000c*/ 	.word	0x00000000
        /*0010*/ 	.short	0x0008
        /*0012*/ 	.short	0x0030
        /*0014*/ 	.byte	0x00, 0xf0, 0x11, 0x00


	//----- nvinfo : EIATTR_KPARAM_INFO
	.align		4
.L_9417:
        /*0018*/ 	.byte	0x04, 0x17
        /*001a*/ 	.short	(.L_9419 - .L_9418)
.L_9418:
        /*001c*/ 	.word	0x00000000
        /*0020*/ 	.short	0x0007
        /*0022*/ 	.short	0x002c
        /*0024*/ 	.byte	0x00, 0xf0, 0x11, 0x00


	//----- nvinfo : EIATTR_KPARAM_INFO
	.align		4
.L_9419:
        /*0028*/ 	.byte	0x04, 0x17
        /*002a*/ 	.short	(.L_9421 - .L_9420)
.L_9420:
        /*002c*/ 	.word	0x00000000
        /*0030*/ 	.short	0x0006
        /*0032*/ 	.short	0x0028
        /*0034*/ 	.byte	0x00, 0xf0, 0x11, 0x00


	//----- nvinfo : EIATTR_KPARAM_INFO
	.align		4
.L_9421:
        /*0038*/ 	.byte	0x04, 0x17
        /*003a*/ 	.short	(.L_9423 - .L_9422)
.L_9422:
        /*003c*/ 	.word	0x00000000
        /*0040*/ 	.short	0x0005
        /*0042*/ 	.short	0x0020
        /*0044*/ 	.byte	0x00, 0xf5, 0x21, 0x00


	//----- nvinfo : EIATTR_KPARAM_INFO
	.align		4
.L_9423:
        /*0048*/ 	.byte	0x04, 0x17
        /*004a*/ 	.short	(.L_9425 - .L_9424)
.L_9424:
        /*004c*/ 	.word	0x00000000
        /*0050*/ 	.short	0x0004
        /*0052*/ 	.short	0x0018
        /*0054*/ 	.byte	0x00, 0xf5, 0x21, 0x00


	//----- nvinfo : EIATTR_KPARAM_INFO
	.align		4
.L_9425:
        /*0058*/ 	.byte	0x04, 0x17
        /*005a*/ 	.short	(.L_9427 - .L_9426)
.L_9426:
        /*005c*/ 	.word	0x00000000
        /*0060*/ 	.short	0x0003
        /*0062*/ 	.short	0x0010
        /*0064*/ 	.byte	0x00, 0xf5, 0x21, 0x00


	//----- nvinfo : EIATTR_KPARAM_INFO
	.align		4
.L_9427:
        /*0068*/ 	.byte	0x04, 0x17
        /*006a*/ 	.short	(.L_9429 - .L_9428)
.L_9428:
        /*006c*/ 	.word	0x00000000
        /*0070*/ 	.short	0x0002
        /*0072*/ 	.short	0x0008
        /*0074*/ 	.byte	0x00, 0xf0, 0x11, 0x00


	//----- nvinfo : EIATTR_KPARAM_INFO
	.align		4
.L_9429:
        /*0078*/ 	.byte	0x04, 0x17
        /*007a*/ 	.short	(.L_9431 - .L_9430)
.L_9430:
        /*007c*/ 	.word	0x00000000
        /*0080*/ 	.short	0x0001
        /*0082*/ 	.short	0x0004
        /*0084*/ 	.byte	0x00, 0xf0, 0x11, 0x00


	//----- nvinfo : EIATTR_KPARAM_INFO
	.align		4
.L_9431:
        /*0088*/ 	.byte	0x04, 0x17
        /*008a*/ 	.short	(.L_9433 - .L_9432)
.L_9432:
        /*008c*/ 	.word	0x00000000
        /*0090*/ 	.short	0x0000
        /*0092*/ 	.short	0x0000
        /*0094*/ 	.byte	0x00, 0xf0, 0x11, 0x00


	//----- nvinfo : EIATTR_SPARSE_MMA_MASK
	.align		4
.L_9433:
        /*0098*/ 	.byte	0x03, 0x50
        /*009a*/ 	.short	0x0000


	//----- nvinfo : EIATTR_MAXREG_COUNT
	.align		4
        /*009c*/ 	.byte	0x03, 0x1b
        /*009e*/ 	.short	0x00ff


	//----- nvinfo : EIATTR_NUM_BARRIERS
	.align		4
        /*00a0*/ 	.byte	0x02, 0x4c
        /*00a2*/ 	.byte	0x01
	.zero		1


	//----- nvinfo : EIATTR_MERCURY_ISA_VERSION
	.align		4
        /*00a4*/ 	.byte	0x03, 0x5f
        /*00a6*/ 	.short	0x0101


	//----- nvinfo : EIATTR_COOP_GROUP_MASK_REGIDS
	.align		4
        /*00a8*/ 	.byte	0x04, 0x29
        /*00aa*/ 	.short	(.L_9435 - .L_9434)


	//   ....[0]....
.L_9434:
        /*00ac*/ 	.word	0xffffffff


	//   ....[1]....
        /*00b0*/ 	.word	0xffffffff


	//   ....[2]....
        /*00b4*/ 	.word	0xffffffff


	//   ....[3]....
        /*00b8*/ 	.word	0xffffffff


	//   ....[4]....
        /*00bc*/ 	.word	0xffffffff


	//   ....[5]....
        /*00c0*/ 	.word	0xffffffff


	//   ....[6]....
        /*00c4*/ 	.word	0xffffffff


	//   ....[7]....
        /*00c8*/ 	.word	0xffffffff


	//   ....[8]....
        /*00cc*/ 	.word	0xffffffff


	//   ....[9]....
        /*00d0*/ 	.word	0xffffffff


	//   ....[10]....
        /*00d4*/ 	.word	0xffffffff


	//   ....[11]....
        /*00d8*/ 	.word	0xffffffff


	//   ....[12]....
        /*00dc*/ 	.word	0xffffffff


	//   ....[13]....
        /*00e0*/ 	.word	0xffffffff


	//   ....[14]....
        /*00e4*/ 	.word	0xffffffff


	//   ....[15]....
        /*00e8*/ 	.word	0xffffffff


	//   ....[16]....
        /*00ec*/ 	.word	0x0500001b


	//   ....[17]....
        /*00f0*/ 	.word	0x0500001b


	//   ....[18]....
        /*00f4*/ 	.word	0x0500001b


	//   ....[19]....
        /*00f8*/ 	.word	0x0500001b


	//   ....[20]....
        /*00fc*/ 	.word	0x0500001b


	//   ....[21]....
        /*0100*/ 	.word	0x0500001b


	//   ....[22]....
        /*0104*/ 	.word	0x0500001b


	//   ....[23]....
        /*0108*/ 	.word	0x0500001b


	//   ....[24]....
        /*010c*/ 	.word	0x0500001b


	//   ....[25]....
        /*0110*/ 	.word	0x0500001b


	//   ....[26]....
        /*0114*/ 	.word	0x0500001b


	//   ....[27]....
        /*0118*/ 	.word	0x0500001b


	//   ....[28]....
        /*011c*/ 	.word	0x0500001b


	//   ....[29]....
        /*0120*/ 	.word	0x0500001b


	//   ....[30]....
        /*0124*/ 	.word	0x0500001b


	//   ....[31]....
        /*0128*/ 	.word	0x0500001b


	//----- nvinfo : EIATTR_COOP_GROUP_INSTR_OFFSETS
	.align		4
.L_9435:
        /*012c*/ 	.byte	0x04, 0x28
        /*012e*/ 	.short	(.L_9437 - .L_9436)


	//   ....[0]....
.L_9436:
        /*0130*/ 	.word	0x00002310


	//   ....[1]....
        /*0134*/ 	.word	0x00002370


	//   ....[2]....
        /*0138*/ 	.word	0x000023d0


	//   ....[3]....
        /*013c*/ 	.word	0x00002430


	//   ....[4]....
        /*0140*/ 	.word	0x00002490


	//   ....[5]....
        /*0144*/ 	.word	0x000024f0


	//   ....[6]....
        /*0148*/ 	.word	0x00002550


	//   ....[7]....
        /*014c*/ 	.word	0x000025b0


	//   ....[8]....
        /*0150*/ 	.word	0x00002610


	//   ....[9]....
        /*0154*/ 	.word	0x00002670


	//   ....[10]....
        /*0158*/ 	.word	0x000026d0


	//   ....[11]....
        /*015c*/ 	.word	0x00002730


	//   ....[12]....
        /*0160*/ 	.word	0x00002790


	//   ....[13]....
        /*0164*/ 	.word	0x000027f0


	//   ....[14]....
        /*0168*/ 	.word	0x00002850


	//   ....[15]....
        /*016c*/ 	.word	0x000028b0


	//   ....[16]....
        /*0170*/ 	.word	0x00003470


	//   ....[17]....
        /*0174*/ 	.word	0x00003500


	//   ....[18]....
        /*0178*/ 	.word	0x00003590


	//   ....[19]....
        /*017c*/ 	.word	0x00003620


	//   ....[20]....
        /*0180*/ 	.word	0x000036b0


	//   ....[21]....
        /*0184*/ 	.word	0x00003740


	//   ....[22]....
        /*0188*/ 	.word	0x000037d0


	//   ....[23]....
        /*018c*/ 	.word	0x00003860


	//   ....[24]....
        /*0190*/ 	.word	0x000038f0


	//   ....[25]....
        /*0194*/ 	.word	0x00003980


	//   ....[26]....
        /*0198*/ 	.word	0x00003a10


	//   ....[27]....
        /*019c*/ 	.word	0x00003aa0


	//   ....[28]....
        /*01a0*/ 	.word	0x00003b30


	//   ....[29]....
        /*01a4*/ 	.word	0x00003bc0


	//   ....[30]....
        /*01a8*/ 	.word	0x00003c50


	//   ....[31]....
        /*01ac*/ 	.word	0x00003ce0


	//----- nvinfo : EIATTR_VRC_CTA_INIT_COUNT
	.align		4
.L_9437:
        /*01b0*/ 	.byte	0x02, 0x4a
	.zero		1
	.zero		1


	//----- nvinfo : EIATTR_EXIT_INSTR_OFFSETS
	.align		4
        /*01b4*/ 	.byte	0x04, 0x1c
        /*01b6*/ 	.short	(.L_9439 - .L_9438)


	//   ....[0]....
.L_9438:
        /*01b8*/ 	.word	0x00000670


	//   ....[1]....
        /*01bc*/ 	.word	0x00003410


	//----- nvinfo : EIATTR_MAX_THREADS
	.align		4
.L_9439:
        /*01c0*/ 	.byte	0x04, 0x05
        /*01c2*/ 	.short	(.L_9441 - .L_9440)
.L_9440:
        /*01c4*/ 	.word	0x00000080
        /*01c8*/ 	.word	0x00000001
        /*01cc*/ 	.word	0x00000001


	//----- nvinfo : EIATTR_CRS_STACK_SIZE
	.align		4
.L_9441:
        /*01d0*/ 	.byte	0x04, 0x1e
        /*01d2*/ 	.short	(.L_9443 - .L_9442)
.L_9442:
        /*01d4*/ 	.word	0x00000000


	//----- nvinfo : EIATTR_CBANK_PARAM_SIZE
	.align		4
.L_9443:
        /*01d8*/ 	.byte	0x03, 0x19
        /*01da*/ 	.short	0x0034


	//----- nvinfo : EIATTR_PARAM_CBANK
	.align		4
        /*01dc*/ 	.byte	0x04, 0x0a
        /*01de*/ 	.short	(.L_9445 - .L_9444)
	.align		4
.L_9444:
        /*01e0*/ 	.word	index@(.nv.constant0._Z9cuda_gemmIiLi128ELi4ELi1ELi512ELi16ELi16ELi64ELi0ELi0EEviiiPT_S1_S1_iii)
        /*01e4*/ 	.short	0x0380
        /*01e6*/ 	.short	0x0034


	//----- nvinfo : EIATTR_SW_WAR
	.align		4
.L_9445:
        /*01e8*/ 	.byte	0x04, 0x36
        /*01ea*/ 	.short	(.L_9447 - .L_9446)
.L_9446:
        /*01ec*/ 	.word	0x00000008
.L_9447:


//--------------------- .nv.info._Z9cuda_gemmIiLi128ELi4ELi1ELi512ELi8ELi8ELi64ELi1ELi1EEviiiPT_S1_S1_iii --------------------------
	.section	.nv.info._Z9cuda_gemmIiLi128ELi4ELi1ELi512ELi8ELi8ELi64ELi1ELi1EEviiiPT_S1_S1_iii,"",@"SHT_CUDA_INFO"
	.sectionflags	@""
	.align	4


	//----- nvinfo : EIATTR_CUDA_API_VERSION
	.align		4
        /*0000*/ 	.byte	0x04, 0x37
        /*0002*/ 	.short	(.L_9449 - .L_9448)
.L_9448:
        /*0004*/ 	.word	0x00000082


	//----- nvinfo : EIATTR_KPARAM_INFO
	.align		4
.L_9449:
        /*0008*/ 	.byte	0x04, 0x17
        /*000a*/ 	.short	(.L_9451 - .L_9450)
.L_9450:
        /*000c*/ 	.word	0x00000000
        /*0010*/ 	.short	0x0008
        /*0012*/ 	.short	0x0030
        /*0014*/ 	.byte	0x00, 0xf0, 0x11, 0x00


	//----- nvinfo : EIATTR_KPARAM_INFO
	.align		4
.L_9451:
        /*0018*/ 	.byte	0x04, 0x17
        /*001a*/ 	.short	(.L_9453 - .L_9452)
.L_9452:
        /*001c*/ 	.word	0x00000000
        /*0020*/ 	.short	0x0007
        /*0022*/ 	.short	0x002c
        /*0024*/ 	.byte	0x00, 0xf0, 0x11, 0x00


	//----- nvinfo : EIATTR_KPARAM_INFO
	.align		4
.L_9453:
        /*0028*/ 	.byte	0x04, 0x17
        /*002a*/ 	.short	(.L_9455 - .L_9454)
.L_9454:
        /*002c*/ 	.word	0x00000000
        /*0030*/ 	.short	0x0006
        /*0032*/ 	.short	0x0028
        /*0034*/ 	.byte	0x00, 0xf0, 0x11, 0x00


	//----- nvinfo : EIATTR_KPARAM_INFO
	.align		4
.L_9455:
        /*0038*/ 	.byte	0x04, 0x17
        /*003a*/ 	.short	(.L_9457 - .L_9456)
.L_9456:
        /*003c*/ 	.word	0x00000000
        /*0040*/ 	.short	0x0005
        /*0042*/ 	.short	0x0020
        /*0044*/ 	.byte	0x00, 0xf5, 0x21, 0x00


	//----- nvinfo : EIATTR_KPARAM_INFO
	.align		4
.L_9457:
        /*0048*/ 	.byte	0x04, 0x17
        /*004a*/ 	.short	(.L_9459 - .L_9458)
.L_9458:
        /*004c*/ 	.word	0x00000000
        /*0050*/ 	.short	0x0004
        /*0052*/ 	.short	0x0018
        /*0054*/ 	.byte	0x00, 0xf5, 0x21, 0x00


	//----- nvinfo : EIATTR_KPARAM_INFO
	.align		4
.L_9459:
        /*0058*/ 	.byte	0x04, 0x17
        /*005a*/ 	.short	(.L_9461 - .L_9460)
.L_9460:
        /*005c*/ 	.word	0x00000000
        /*0060*/ 	.short	0x0003
        /*0062*/ 	.short	0x0010
        /*0064*/ 	.byte	0x00, 0xf5, 0x21, 0x00


	//----- nvinfo : EIATTR_KPARAM_INFO
	.align		4
.L_9461:
        /*0068*/ 	.byte	0x04, 0x17
        /*006a*/ 	.short	(.L_9463 - .L_9462)
.L_9462:
        /*006c*/ 	.word	0x00000000
        /*0070*/ 	.short	0x0002
        /*0072*/ 	.short	0x0008
        /*0074*/ 	.byte	0x00, 0xf0, 0x11, 0x00


	//----- nvinfo : EIATTR_KPARAM_INFO
	.align		4
.L_9463:
        /*0078*/ 	.byte	0x04, 0x17
        /*007a*/ 	.short	(.L_9465 - .L_9464)
.L_9464:
        /*007c*/ 	.word	0x00000000
        /*0080*/ 	.short	0x0001
        /*0082*/ 	.short	0x0004
        /*0084*/ 	.byte	0x00, 0xf0, 0x11, 0x00


	//----- nvinfo : EIATTR_KPARAM_INFO
	.align		4
.L_9465:
        /*0088*/ 	.byte	0x04, 0x17
        /*008a*/ 	.short	(.L_9467 - .L_9466)
.L_9466:
        /*008c*/ 	.word	0x00000000
        /*0090*/ 	.short	0x0000
        /*0092*/ 	.short	0x0000
        /*0094*/ 	.byte	0x00, 0xf0, 0x11, 0x00


	//----- nvinfo : EIATTR_SPARSE_MMA_MASK
	.align		4
.L_9467:
        /*0098*/ 	.byte	0x03, 0x50
        /*009a*/ 	.short	0x0000


	//----- nvinfo : EIATTR_MAXREG_COUNT
	.align		4
        /*009c*/ 	.byte	0x03, 0x1b
        /*009e*/ 	.short	0x00ff


	//----- nvinfo : EIATTR_NUM_BARRIERS
	.align		4
        /*00a0*/ 	.byte	0x02, 0x4c
        /*00a2*/ 	.byte	0x01
	.zero		1


	//----- nvinfo : EIATTR_MERCURY_ISA_VERSION
	.align		4
        /*00a4*/ 	.byte	0x03, 0x5f
        /*00a6*/ 	.short	0x0101


	//----- nvinfo : EIATTR_COOP_GROUP_MASK_REGIDS
	.align		4
        /*00a8*/ 	.byte	0x04, 0x29
        /*00aa*/ 	.short	(.L_9469 - .L_9468)


	//   ....[0]....
.L_9468:
        /*00ac*/ 	.word	0xffffffff


	//   ....[1]....
        /*00b0*/ 	.word	0xffffffff


	//   ....[2]....
        /*00b4*/ 	.word	0xffffffff


	//   ....[3]....
        /*00b8*/ 	.word	0xffffffff


	//   ....[4]....
        /*00bc*/ 	.word	0xffffffff


	//   ....[5]....
        /*00c0*/ 	.word	0xffffffff


	//   ....[6]....
        /*00c4*/ 	.word	0xffffffff


	//   ....[7]....
        /*00c8*/ 	.word	0xffffffff


	//   ....[8]....
        /*00cc*/ 	.word	0xffffffff


	//   ....[9]....
        /*00d0*/ 	.word	0xffffffff


	//   ....[10]....
        /*00d4*/ 	.word	0xffffffff


	//   ....[11]....
        /*00d8*/ 	.word	0xffffffff


	//   ....[12]....
        /*00dc*/ 	.word	0xffffffff


	//   ....[13]....
        /*00e0*/ 	.word	0xffffffff


	//   ....[14]....
        /*00e4*/ 	.word	0xffffffff


	//   ....[15]....
        /*00e8*/ 	.word	0xffffffff


	//   ....[16]....
        /*00ec*/ 	.word	0xffffffff


	//   ....[17]....
        /*00f0*/ 	.word	0xffffffff


	//   ....[18]....
        /*00f4*/ 	.word	0xffffffff


	//   ....[19]....
        /*00f8*/ 	.word	0xffffffff


	//   ....[20]....
        /*00fc*/ 	.word	0xffffffff


	//   ....[21]....
        /*0100*/ 	.word	0xffffffff


	//   ....[22]....
        /*0104*/ 	.word	0xffffffff


	//   ....[23]....
        /*0108*/ 	.word	0xffffffff


	//   ....[24]....
        /*010c*/ 	.word	0xffffffff


	//   ....[25]....
        /*0110*/ 	.word	0xffffffff


	//   ....[26]....
        /*0114*/ 	.word	0xffffffff


	//   ....[27]....
        /*0118*/ 	.word	0xffffffff


	//   ....[28]....
        /*011c*/ 	.word	0xffffffff


	//   ....[29]....
        /*0120*/ 	.word	0xffffffff


	//   ....[30]....
        /*0124*/ 	.word	0xffffffff


	//   ....[31]....
        /*0128*/ 	.word	0xffffffff


	//----- nvinfo : EIATTR_COOP_GROUP_INSTR_OFFSETS
	.align		4
.L_9469:
        /*012c*/ 	.byte	0x04, 0x28
        /*012e*/ 	.short	(.L_9471 - .L_9470)


	//   ....[0]....
.L_9470:
        /*0130*/ 	.word	0x00001140


	//   ....[1]....
        /*0134*/ 	.word	0x00001150


	//   ....[2]....
        /*0138*/ 	.word	0x00001160


	//   ....[3]....
        /*013c*/ 	.word	0x00001170


	//   ....[4]....
        /*0140*/ 	.word	0x00001180


	//   ....[5]....
        /*0144*/ 	.word	0x00001190


	//   ....[6]....
        /*0148*/ 	.word	0x000011b0


	//   ....[7]....
        /*014c*/ 	.word	0x000011d0


	//   ....[8]....
        /*0150*/ 	.word	0x00001230


	//   ....[9]....
        /*0154*/ 	.word	0x00001250


	//   ....[10]....
        /*0158*/ 	.word	0x00001260


	//   ....[11]....
        /*015c*/ 	.word	0x00001310


	//   ....[12]....
        /*0160*/ 	.word	0x00001340


	//   ....[13]....
        /*0164*/ 	.word	0x00001360


	//   ....[14]....
        /*0168*/ 	.word	0x00001370


	//   ....[15]....
        /*016c*/ 	.word	0x00001380


	//   ....[16]....
        /*0170*/ 	.word	0x000013b0


	//   ....[17]....
        /*0174*/ 	.word	0x00001440


	//   ....[18]....
        /*0178*/ 	.word	0x00001470


	//   ....[19]....
        /*017c*/ 	.word	0x000014b0


	//   ....[20]....
        /*0180*/ 	.word	0x000014c0


	//   ....[21]....
        /*0184*/ 	.word	0x000014d0


	//   ....[22]....
        /*0188*/ 	.word	0x000014e0


	//   ....[23]....
        /*018c*/ 	.word	0x000014f0


	//   ....[24]....
        /*0190*/ 	.word	0x00001530


	//   ....[25]....
        /*0194*/ 	.word	0x00001550


	//   ....[26]....
        /*0198*/ 	.word	0x00001570


	//   ....[27]....
        /*019c*/ 	.word	0x00001580


	//   ....[28]....
        /*01a0*/ 	.word	0x000015c0


	//   ....[29]....
        /*01a4*/ 	.word	0x000015d0


	//   ....[30]....
        /*01a8*/ 	.word	0x000015e0


	//   ....[31]....
        /*01ac*/ 	.word	0x000015f0


	//----- nvinfo : EIATTR_VRC_CTA_INIT_COUNT
	.align		4
.L_9471:
        /*01b0*/ 	.byte	0x02, 0x4a
	.zero		1
	.zero		1


	//----- nvinfo : EIATTR_EXIT_INSTR_OFFSETS
	.align		4
        /*01b4*/ 	.byte	0x04, 0x1c
        /*01b6*/ 	.short	(.L_9473 - .L_9472)


	//   ....[0]....
.L_9472:
        /*01b8*/ 	.word	0x000006a0


	//   ....[1]....
        /*01bc*/ 	.word	0x00001760


	//----- nvinfo : EIATTR_MAX_THREADS
	.align		4
.L_9473:
        /*01c0*/ 	.byte	0x04, 0x05
        /*01c2*/ 	.short	(.L_9475 - .L_9474)
.L_9474:
        /*01c4*/ 	.word	0x00000080
        /*01c8*/ 	.word	0x00000001
        /*01cc*/ 	.word	0x00000001


	//----- nvinfo : EIATTR_CRS_STACK_SIZE
	.align		4
.L_9475:
        /*01d0*/ 	.byte	0x04, 0x1e
        /*01d2*/ 	.short	(.L_9477 - .L_9476)
.L_9476:
        /*01d4*/ 	.word	0x00000000


	//----- nvinfo : EIATTR_CBANK_PARAM_SIZE
	.align		4
.L_9477:
        /*01d8*/ 	.byte	0x03, 0x19
        /*01da*/ 	.short	0x0034


	//----- nvinfo : EIATTR_PARAM_CBANK
	.align		4
        /*01dc*/ 	.byte	0x04, 0x0a
        /*01de*/ 	.short	(.L_9479 - .L_9478)
	.align		4
.L_9478:
        /*01e0*/ 	.word	index@(.nv.constant0._Z9cuda_gemmIiLi128ELi4ELi1ELi512ELi8ELi8ELi64ELi1ELi1EEviiiPT_S1_S1_iii)
        /*01e4*/ 	.short	0x0380
        /*01e6*/ 	.short	0x0034


	//----- nvinfo : EIATTR_SW_WAR
	.align		4
.L_9479:
        /*01e8*/ 	.byte	0x04, 0x36
        /*01ea*/ 	.short	(.L_9481 - .L_9480)
.L_9480:
        /*01ec*/ 	.word	0x00000008
.L_9481:


//--------------------- .nv.info._Z9cuda_gemmIiLi128ELi4ELi1ELi512ELi8ELi8ELi64ELi1ELi0EEviiiPT_S1_S1_iii --------------------------
	.section	.nv.info._Z9cuda_gemmIiLi128ELi4ELi1ELi512ELi8ELi8ELi64ELi1ELi0EEviiiPT_S1_S1_iii,"",@"SHT_CUDA_INFO"
	.sectionflags	@""
	.align	4


	//----- nvinfo : EIATTR_CUDA_API_VERSION
	.align		4
        /*0000*/ 	.byte	0x04, 0x37
        /*0002*/ 	.short	(.L_9483 - .L_9482)
.L_9482:
        /*0004*/ 	.word	0x00000082


	//----- nvinfo : EIATTR_KPARAM_INFO
	.align		4
.L_9483:
        /*0008*/ 	.byte	0x04, 0x17
        /*000a*/ 	.short	(.L_9485 - .L_9484)
.L_9484:
        /*000c*/ 	.word	0x00000000
        /*0010*/ 	.short	0x0008
        /*0012*/ 	.short	0x0030
        /*0014*/ 	.byte	0x00, 0xf0, 0x11, 0x00


	//----- nvinfo : EIATTR_KPARAM_INFO
	.align		4
.L_9485:
        /*0018*/ 	.byte	0x04, 0x17
        /*001a*/ 	.short	(.L_9487 - .L_9486)
.L_9486:
        /*001c*/ 	.word	0x00000000
        /*0020*/ 	.short	0x0007
        /*0022*/ 	.short	0x002c
        /*0024*/ 	.byte	0x00, 0xf0, 0x11, 0x00


	//----- nvinfo : EIATTR_KPARAM_INFO
	.align		4
.L_9487:
        /*0028*/ 	.byte	0x04, 0x17
        /*002a*/ 	.short	(.L_9489 - .L_9488)
.L_9488:
        /*002c*/ 	.word	0x00000000
        /*0030*/ 	.short	0x0006
        /*0032*/ 	.short	0x0028
        /*0034*/ 	.byte	0x00, 0xf0, 0x11, 0x00


	//----- nvinfo : EIATTR_KPARAM_INFO
	.align		4
.L_9489:
        /*0038*/ 	.byte	0x04, 0x17
        /*003a*/ 	.short	(.L_9491 - .L_9490)
.L_9490:
        /*003c*/ 	.word	0x00000000
        /*0040*/ 	.short	0x0005
        /*0042*/ 	.short	0x0020
        /*0044*/ 	.byte	0x00, 0xf5, 0x21, 0x00


	//----- nvinfo : EIATTR_KPARAM_INFO
	.align		4
.L_9491:
        /*0048*/ 	.byte	0x04, 0x17
        /*004a*/ 	.short	(.L_9493 - .L_9492)
.L_9492:
        /*004c*/ 	.word	0x00000000
        /*0050*/ 	.short	0x0004
        /*0052*/ 	.short	0x0018
        /*0054*/ 	.byte	0x00, 0xf5, 0x21, 0x00


	//----- nvinfo : EIATTR_KPARAM_INFO
	.align		4
.L_9493:
        /*0058*/ 	.byte	0x04, 0x17
        /*005a*/ 	.short	(.L_9495 - .L_9494)
.L_9494:
        /*005c*/ 	.word	0x00000000
        /*0060*/ 	.short	0x0003
        /*0062*/ 	.short	0x0010
        /*0064*/ 	.byte	0x00, 0xf5, 0x21, 0x00


	//----- nvinfo : EIATTR_KPARAM_INFO
	.align		4
.L_9495:
        /*0068*/ 	.byte	0x04, 0x17
        /*006a*/ 	.short	(.L_9497 - .L_9496)
.L_9496:
        /*006c*/ 	.word	0x00000000
        /*0070*/ 	.short	0x0002
        /*0072*/ 	.short	0x0008
        /*0074*/ 	.byte	0x00, 0xf0, 0x11, 0x00


	//----- nvinfo : EIATTR_KPARAM_INFO
	.align		4
.L_9497:
        /*0078*/ 	.byte	0x04, 0x17
        /*007a*/ 	.short	(.L_9499 - .L_9498)
.L_9498:
        /*007c*/ 	.word	0x00000000
        /*0080*/ 	.short	0x0001
        /*0082*/ 	.short	0x0004
        /*0084*/ 	.byte	0x00, 0xf0, 0x11, 0x00


	//----- nvinfo : EIATTR_KPARAM_INFO
	.align		4
.L_9499:
        /*0088*/ 	.byte	0x04, 0x17
        /*008a*/ 	.short	(.L_9501 - .L_9500)
.L_9500:
        /*008c*/ 	.word	0x00000000
        /*0090*/ 	.short	0x0000
        /*0092*/ 	.short	0x0000
        /*0094*/ 	.byte	0x00, 0xf0, 0x11, 0x00


	//----- nvinfo : EIATTR_SPARSE_MMA_MASK
	.align		4
.L_9501:
        /*0098*/ 	.byte	0x03, 0x50
        /*009a*/ 	.short	0x0000


	//----- nvinfo : EIATTR_MAXREG_COUNT
	.align		4
        /*009c*/ 	.byte	0x03, 0x1b
        /*009e*/ 	.short	0x00ff


	//----- nvinfo : EIATTR_NUM_BARRIERS
	.align		4
        /*00a0*/ 	.byte	0x02, 0x4c
        /*00a2*/ 	.byte	0x01
	.zero		1


	//----- nvinfo : EIATTR_MERCURY_ISA_VERSION
	.align		4
        /*00a4*/ 	.byte	0x03, 0x5f
        /*00a6*/ 	.short	0x0101


	//----- nvinfo : EIATTR_COOP_GROUP_MASK_REGIDS
	.align		4
        /*00a8*/ 	.byte	0x04, 0x29
        /*00aa*/ 	.short	(.L_9503 - .L_9502)


	//   ....[0]....
.L_9502:
        /*00ac*/ 	.word	0xffffffff


	//   ....[1]....
        /*00b0*/ 	.word	0xffffffff


	//   ....[2]....
        /*00b4*/ 	.word	0xffffffff


	//   ....[3]....
        /*00b8*/ 	.word	0xffffffff


	//   ....[4]....
        /*00bc*/ 	.word	0xffffffff


	//   ....[5]....
        /*00c0*/ 	.word	0xffffffff


	//   ....[6]....
        /*00c4*/ 	.word	0xffffffff


	//   ....[7]....
        /*00c8*/ 	.word	0xffffffff


	//   ....[8]....
        /*00cc*/ 	.word	0x05000015


	//   ....[9]....
        /*00d0*/ 	.word	0x05000015


	//   ....[10]....
        /*00d4*/ 	.word	0x05000015


	//   ....[11]....
        /*00d8*/ 	.word	0x05000015


	//   ....[12]....
        /*00dc*/ 	.word	0x05000015


	//   ....[13]....
        /*00e0*/ 	.word	0x05000015


	//   ....[14]....
        /*00e4*/ 	.word	0x05000015


	//   ....[15]....
        /*00e8*/ 	.word	0x05000015


	//----- nvinfo : EIATTR_COOP_GROUP_INSTR_OFFSETS
	.align		4
.L_9503:
        /*00ec*/ 	.byte	0x04, 0x28
        /*00ee*/ 	.short	(.L_9505 - .L_9504)


	//   ....[0]....
.L_9504:
        /*00f0*/ 	.word	0x00001970


	//   ....[1]....
        /*00f4*/ 	.word	0x000019d0


	//   ....[2]....
        /*00f8*/ 	.word	0x00001a30


	//   ....[3]....
        /*00fc*/ 	.word	0x00001a90


	//   ....[4]....
        /*0100*/ 	.word	0x00001af0


	//   ....[5]....
        /*0104*/ 	.word	0x00001b50


	//   ....[6]....
        /*0108*/ 	.word	0x00001bb0


	//   ....[7]....
        /*010c*/ 	.word	0x00001c10


	//   ....[8]....
        /*0110*/ 	.word	0x000025b0


	//   ....[9]....
        /*0114*/ 	.word	0x00002640


	//   ....[10]....
        /*0118*/ 	.word	0x000026d0


	//   ....[11]....
        /*011c*/ 	.word	0x00002760


	//   ....[12]....
        /*0120*/ 	.word	0x000027f0


	//   ....[13]....
        /*0124*/ 	.word	0x00002880


	//   ....[14]....
        /*0128*/ 	.word	0x00002910


	//   ....[15]....
        /*012c*/ 	.word	0x000029a0


	//----- nvinfo : EIATTR_VRC_CTA_INIT_COUNT
	.align		4
.L_9505:
        /*0130*/ 	.byte	0x02, 0x4a
	.zero		1
	.zero		1


	//----- nvinfo : EIATTR_EXIT_INSTR_OFFSETS
	.align		4
        /*0134*/ 	.byte	0x04, 0x1c
        /*0136*/ 	.short	(.L_9507 - .L_9506)


	//   ....[0]....
.L_9506:
        /*0138*/ 	.word	0x00000630


	//   ....[1]....
        /*013c*/ 	.word	0x00002550


	//----- nvinfo : EIATTR_MAX_THREADS
	.align		4
.L_9507:
        /*0140*/ 	.byte	0x04, 0x05
        /*0142*/ 	.short	(.L_9509 - .L_9508)
.L_9508:
        /*0144*/ 	.word	0x00000080
        /*0148*/ 	.word	0x00000001
        /*014c*/ 	.word	0x00000001


	//----- nvinfo : EIATTR_CRS_STACK_SIZE
	.align		4
.L_9509:
        /*0150*/ 	.byte	0x04, 0x1e
        /*0152*/ 	.short	(.L_9511 - .L_9510)
.L_9510:
        /*0154*/ 	.word	0x00000000


	//----- nvinfo : EIATTR_CBANK_PARAM_SIZE
	.align		4
.L_9511:
        /*0158*/ 	.byte	0x03, 0x19
        /*015a*/ 	.short	0x0034


	//----- nvinfo : EIATTR_PARAM_CBANK
	.align		4
        /*015c*/ 	.byte	0x04, 0x0a
        /*015e*/ 	.short	(.L_9513 - .L_9512)
	.align		4
.L_9512:
        /*0160*/ 	.word	index@(.nv.constant0._Z9cuda_gemmIiLi128ELi4ELi1ELi512ELi8ELi8ELi64ELi1ELi0EEviiiPT_S1_S1_iii)
        /*0164*/ 	.short	0x0380
        /*0166*/ 	.short	0x0034


	//----- nvinfo : EIATTR_SW_WAR
	.align		4
.L_9513:
        /*0168*/ 	.byte	0x04, 0x36
        /*016a*/ 	.short	(.L_9515 - .L_9514)
.L_9514:
        /*016c*/ 	.word	0x00000008
.L_9515:


//--------------------- .nv.info._Z9cuda_gemmIiLi128ELi4ELi1ELi512ELi8ELi8ELi64ELi0ELi1EEviiiPT_S1_S1_iii --------------------------
	.section	.nv.info._Z9cuda_gemmIiLi128ELi4ELi1ELi512ELi8ELi8ELi64ELi0ELi1EEviiiPT_S1_S1_iii,"",@"SHT_CUDA_INFO"
	.sectionflags	@""
	.align	4


	//----- nvinfo : EIATTR_CUDA_API_VERSION
	.align		4
        /*0000*/ 	.byte	0x04, 0x37
        /*0002*/ 	.short	(.L_9517 - .L_9516)
.L_9516:
        /*0004*/ 	.word	0x00000082


	//----- nvinfo : EIATTR_KPARAM_INFO
	.align		4
.L_9517:
        /*0008*/ 	.byte	0x04, 0x17
        /*000a*/ 	.short	(.L_9519 - .L_9518)
.L_9518:
        /*000c*/ 	.word	0x00000000
        /*0010*/ 	.short	0x0008
        /*0012*/ 	.short	0x0030
        /*0014*/ 	.byte	0x00, 0xf0, 0x11, 0x00


	//----- nvinfo : EIATTR_KPARAM_INFO
	.align		4
.L_9519:
        /*0018*/ 	.byte	0x04, 0x17
        /*001a*/ 	.short	(.L_9521 - .L_9520)
.L_9520:
        /*001c*/ 	.word	0x00000000
        /*0020*/ 	.short	0x0007
        /*0022*/ 	.short	0x002c
        /*0024*/ 	.byte	0x00, 0xf0, 0x11, 0x00


	//----- nvinfo : EIATTR_KPARAM_INFO
	.align		4
.L_9521:
        /*0028*/ 	.byte	0x04, 0x17
        /*002a*/ 	.short	(.L_9523 - .L_9522)
.L_9522:
        /*002c*/ 	.word	0x00000000
        /*0030*/ 	.short	0x0006
        /*0032*/ 	.short	0x0028
        /*0034*/ 	.byte	0x00, 0xf0, 0x11, 0x00


	//----- nvinfo : EIATTR_KPARAM_INFO
	.align		4
.L_9523:
        /*0038*/ 	.byte	0x04, 0x17
        /*003a*/ 	.short	(.L_9525 - .L_9524)
.L_9524:
        /*003c*/ 	.word	0x00000000
        /*0040*/ 	.short	0x0005
        /*0042*/ 	.short	0x0020
        /*0044*/ 	.byte	0x00, 0xf5, 0x21, 0x00


	//----- nvinfo : EIATTR_KPARAM_INFO
	.align		4
.L_9525:
        /*0048*/ 	.byte	0x04, 0x17
        /*004a*/ 	.short	(.L_9527 - .L_9526)
.L_9526:
        /*004c*/ 	.word	0x00000000
        /*0050*/ 	.short	0x0004
        /*0052*/ 	.short	0x0018
        /*0054*/ 	.byte	0x00, 0xf5, 0x21, 0x00


	//----- nvinfo : EIATTR_KPARAM_INFO
	.align		4
.L_9527:
        /*0058*/ 	.byte	0x04, 0x17
        /*005a*/ 	.short	(.L_9529 - .L_9528)
.L_9528:
        /*005c*/ 	.word	0x00000000
        /*0060*/ 	.short	0x0003
        /*0062*/ 	.short	0x0010
        /*0064*/ 	.byte	0x00, 0xf5, 0x21, 0x00


	//----- nvinfo : EIATTR_KPARAM_INFO
	.align		4
.L_9529:
        /*0068*/ 	.byte	0x04, 0x17
        /*006a*/ 	.short	(.L_9531 - .L_9530)
.L_9530:
        /*006c*/ 	.word	0x00000000
        /*0070*/ 	.short	0x0002
        /*0072*/ 	.short	0x0008
        /*0074*/ 	.byte	0x00, 0xf0, 0x11, 0x00


	//----- nvinfo : EIATTR_KPARAM_INFO
	.align		4
.L_9531:
        /*0078*/ 	.byte	0x04, 0x17
        /*007a*/ 	.short	(.L_9533 - .L_9532)
.L_9532:
        /*007c*/ 	.word	0x00000000
        /*0080*/ 	.short	0x0001
        /*0082*/ 	.short	0x0004
        /*0084*/ 	.byte	0x00, 0xf0, 0x11, 0x00


	//----- nvinfo : EIATTR_KPARAM_INFO
	.align		4
.L_9533:
        /*0088*/ 	.byte	0x04, 0x17
        /*008a*/ 	.short	(.L_9535 - .L_9534)
.L_9534:
        /*008c*/ 	.word	0x00000000
        /*0090*/ 	.short	0x0000
        /*0092*/ 	.short	0x0000
        /*0094*/ 	.byte	0x00, 0xf0, 0x11, 0x00


	//----- nvinfo : EIATTR_SPARSE_MMA_MASK
	.align		4
.L_9535:
        /*0098*/ 	.byte	0x03, 0x50
        /*009a*/ 	.short	0x0000


	//----- nvinfo : EIATTR_MAXREG_COUNT
	.align		4
        /*009c*/ 	.byte	0x03, 0x1b
        /*009e*/ 	.short	0x00ff


	//----- nvinfo : EIATTR_NUM_BARRIERS
	.align		4
        /*00a0*/ 	.byte	0x02, 0x4c
        /*00a2*/ 	.byte	0x01
	.zero		1


	//----- nvinfo : EIATTR_MERCURY_ISA_VERSION
	.align		4
        /*00a4*/ 	.byte	0x03, 0x5f
        /*00a6*/ 	.short	0x0101


	//----- nvinfo : EIATTR_COOP_GROUP_MASK_REGIDS
	.align		4
        /*00a8*/ 	.byte	0x04, 0x29
        /*00aa*/ 	.short	(.L_9537 - .L_9536)


	//   ....[0]....
.L_9536:
        /*00ac*/ 	.word	0xffffffff


	//   ....[1]....
        /*00b0*/ 	.word	0xffffffff


	//   ....[2]....
        /*00b4*/ 	.word	0xffffffff


	//   ....[3]....
        /*00b8*/ 	.word	0xffffffff


	//   ....[4]....
        /*00bc*/ 	.word	0xffffffff


	//   ....[5]....
        /*00c0*/ 	.word	0xffffffff


	//   ....[6]....
        /*00c4*/ 	.word	0xffffffff


	//   ....[7]....
        /*00c8*/ 	.word	0xffffffff


	//   ....[8]....
        /*00cc*/ 	.word	0xffffffff


	//   ....[9]....
        /*00d0*/ 	.word	0xffffffff


	//   ....[10]....
        /*00d4*/ 	.word	0xffffffff


	//   ....[11]....
        /*00d8*/ 	.word	0xffffffff


	//   ....[12]....
        /*00dc*/ 	.word	0xffffffff


	//   ....[13]....
        /*00e0*/ 	.word	0xffffffff


	//   ....[14]....
        /*00e4*/ 	.word	0xffffffff


	//   ....[15]....
        /*00e8*/ 	.word	0xffffffff


	//   ....[16]....
        /*00ec*/ 	.word	0xffffffff


	//   ....[17]....
        /*00f0*/ 	.word	0xffffffff


	//   ....[18]....
        /*00f4*/ 	.word	0xffffffff


	//   ....[19]....
        /*00f8*/ 	.word	0xffffffff


	//   ....[20]....
        /*00fc*/ 	.word	0xffffffff


	//   ....[21]....
        /*0100*/ 	.word	0xffffffff


	//   ....[22]....
        /*0104*/ 	.word	0xffffffff


	//   ....[23]....
        /*0108*/ 	.word	0xffffffff


	//   ....[24]....
        /*010c*/ 	.word	0xffffffff


	//   ....[25]....
        /*0110*/ 	.word	0xffffffff


	//   ....[26]....
        /*0114*/ 	.word	0xffffffff


	//   ....[27]....
        /*0118*/ 	.word	0xffffffff


	//   ....[28]....
        /*011c*/ 	.word	0xffffffff


	//   ....[29]....
        /*0120*/ 	.word	0xffffffff


	//   ....[30]....
        /*0124*/ 	.word	0xffffffff


	//   ....[31]....
        /*0128*/ 	.word	0xffffffff


	//----- nvinfo : EIATTR_COOP_GROUP_INSTR_OFFSETS
	.align		4
.L_9537:
        /*012c*/ 	.byte	0x04, 0x28
        /*012e*/ 	.short	(.L_9539 - .L_9538)


	//   ....[0]....
.L_9538:
        /*0130*/ 	.word	0x00001200


	//   ....[1]....
        /*0134*/ 	.word	0x00001210


	//   ....[2]....
        /*0138*/ 	.word	0x00001220


	//   ....[3]....
        /*013c*/ 	.word	0x00001230


	//   ....[4]....
        /*0140*/ 	.word	0x00001240


	//   ....[5]....
        /*0144*/ 	.word	0x00001250


	//   ....[6]....
        /*0148*/ 	.word	0x00001260


	//   ....[7]....
        /*014c*/ 	.word	0x00001280


	//   ....[8]....
        /*0150*/ 	.word	0x000012b0


	//   ....[9]....
        /*0154*/ 	.word	0x000012e0


	//   ....[10]....
        /*0158*/ 	.word	0x00001320


	//   ....[11]....
        /*015c*/ 	.word	0x00001360


	//   ....[12]....
        /*0160*/ 	.word	0x000013a0


	//   ....[13]....
        /*0164*/ 	.word	0x000013b0


	//   ....[14]....
        /*0168*/ 	.word	0x000013c0


	//   ....[15]....
        /*016c*/ 	.word	0x000013e0


	//   ....[16]....
        /*0170*/ 	.word	0x00001400


	//   ....[17]....
        /*0174*/ 	.word	0x00001440


	//   ....[18]....
        /*0178*/ 	.word	0x00001470


	//   ....[19]....
        /*017c*/ 	.word	0x00001490


	//   ....[20]....
        /*0180*/ 	.word	0x000014e0


	//   ....[21]....
        /*0184*/ 	.word	0x000014f0


	//   ....[22]....
        /*0188*/ 	.word	0x00001510


	//   ....[23]....
        /*018c*/ 	.word	0x00001570


	//   ....[24]....
        /*0190*/ 	.word	0x000015a0


	//   ....[25]....
        /*0194*/ 	.word	0x000015d0


	//   ....[26]....
        /*0198*/ 	.word	0x000015f0


	//   ....[27]....
        /*019c*/ 	.word	0x00001610


	//   ....[28]....
        /*01a0*/ 	.word	0x00001620


	//   ....[29]....
        /*01a4*/ 	.word	0x00001640


	//   ....[30]....
        /*01a8*/ 	.word	0x00001680


	//   ....[31]....
        /*01ac*/ 	.word	0x000016b0


	//----- nvinfo : EIATTR_VRC_CTA_INIT_COUNT
	.align		4
.L_9539:
        /*01b0*/ 	.byte	0x02, 0x4a
	.zero		1
	.zero		1


	//----- nvinfo : EIATTR_EXIT_INSTR_OFFSETS
	.align		4
        /*01b4*/ 	.byte	0x04, 0x1c
        /*01b6*/ 	.short	(.L_9541 - .L_9540)


	//   ....[0]....
.L_9540:
        /*01b8*/ 	.word	0x000006b0


	//   ....[1]....
        /*01bc*/ 	.word	0x00001840


	//----- nvinfo : EIATTR_MAX_THREADS
	.align		4
.L_9541:
        /*01c0*/ 	.byte	0x04, 0x05
        /*01c2*/ 	.short	(.L_9543 - .L_9542)
.L_9542:
        /*01c4*/ 	.word	0x00000080
        /*01c8*/ 	.word	0x00000001
        /*01cc*/ 	.word	0x00000001


	//----- nvinfo : EIATTR_CRS_STACK_SIZE
	.align		4
.L_9543:
        /*01d0*/ 	.byte	0x04, 0x1e
        /*01d2*/ 	.short	(.L_9545 - .L_9544)
.L_9544:
        /*01d4*/ 	.word	0x00000000


	//----- nvinfo : EIATTR_CBANK_PARAM_SIZE
	.align		4
.L_9545:
        /*01d8*/ 	.byte	0x03, 0x19
        /*01da*/ 	.short	0x0034


	//----- nvinfo : EIATTR_PARAM_CBANK
	.align		4
        /*01dc*/ 	.byte	0x04, 0x0a
        /*01de*/ 	.short	(.L_9547 - .L_9546)
	.align		4
.L_9546:
        /*01e0*/ 	.word	index@(.nv.constant0._Z9cuda_gemmIiLi128ELi4ELi1ELi512ELi8ELi8ELi64ELi0ELi1EEviiiPT_S1_S1_iii)
        /*01e4*/ 	.short	0x0380
        /*01e6*/ 	.short	0x0034


	//----- nvinfo : EIATTR_SW_WAR
	.align		4
.L_9547:
        /*01e8*/ 	.byte	0x04, 0x36
        /*01ea*/ 	.short	(.L_9549 - .L_9548)
.L_9548:
        /*01ec*/ 	.word	0x00000008
.L_9549:


//--------------------- .nv.info._Z9cuda_gemmIiLi128ELi4ELi1ELi512ELi8ELi8ELi64ELi0ELi0EEviiiPT_S1_S1_iii --------------------------
	.section	.nv.info._Z9cuda_gemmIiLi128ELi4ELi1ELi512ELi8ELi8ELi64ELi0ELi0EEviiiPT_S1_S1_iii,"",@"SHT_CUDA_INFO"
	.sectionflags	@""
	.align	4


	//----- nvinfo : EIATTR_CUDA_API_VERSION
	.align		4
        /*0000*/ 	.byte	0x04, 0x37
        /*0002*/ 	.short	(.L_9551 - .L_9550)
.L_9550:
        /*0004*/ 	.word	0x00000082


	//----- nvinfo : EIATTR_KPARAM_INFO
	.align		4
.L_9551:
        /*0008*/ 	.byte	0x04, 0x17
        /*000a*/ 	.short	(.L_9553 - .L_9552)
.L_9552:
        /*000c*/ 	.word	0x00000000
        /*0010*/ 	.short	0x0008
        /*0012*/ 	.short	0x0030
        /*0014*/ 	.byte	0x00, 0xf0, 0x11, 0x00


	//----- nvinfo : EIATTR_KPARAM_INFO
	.align		4
.L_9553:
        /*0018*/ 	.byte	0x04, 0x17
        /*001a*/ 	.short	(.L_9555 - .L_9554)
.L_9554:
        /*001c*/ 	.word	0x00000000
        /*0020*/ 	.short	0x0007
        /*0022*/ 	.short	0x002c
        /*0024*/ 	.byte	0x00, 0xf0, 0x11, 0x00


	//----- nvinfo : EIATTR_KPARAM_INFO
	.align		4
.L_9555:
        /*0028*/ 	.byte	0x04, 0x17
        /*002a*/ 	.short	(.L_9557 - .L_9556)
.L_9556:
        /*002c*/ 	.word	0x00000000
        /*0030*/ 	.short	0x0006
        /*0032*/ 	.short	0x0028
        /*0034*/ 	.byte	0x00, 0xf0, 0x11, 0x00


	//----- nvinfo : EIATTR_KPARAM_INFO
	.align		4
.L_9557:
        /*0038*/ 	.byte	0x04, 0x17
        /*003a*/ 	.short	(.L_9559 - .L_9558)
.L_9558:
        /*003c*/ 	.word	0x00000000
        /*0040*/ 	.short	0x0005
        /*0042*/ 	.short	0x0020
        /*0044*/ 	.byte	0x00, 0xf5, 0x21, 0x00


	//----- nvinfo : EIATTR_KPARAM_INFO
	.align		4
.L_9559:
        /*0048*/ 	.byte	0x04, 0x17
        /*004a*/ 	.short	(.L_9561 - .L_9560)
.L_9560:
        /*004c*/ 	.word	0x00000000
        /*0050*/ 	.short	0x0004
        /*0052*/ 	.short	0x0018
        /*0054*/ 	.byte	0x00, 0xf5, 0x21, 0x00


	//----- nvinfo : EIATTR_KPARAM_INFO
	.align		4
.L_9561:
        /*0058*/ 	.byte	0x04, 0x17
        /*005a*/ 	.short	(.L_9563 - .L_9562)
.L_9562:
        /*005c*/ 	.word	0x00000000
        /*0060*/ 	.short	0x0003
        /*0062*/ 	.short	0x0010
        /*0064*/ 	.byte	0x00, 0xf5, 0x21, 0x00


	//----- nvinfo : EIATTR_KPARAM_INFO
	.align		4
.L_9563:
        /*0068*/ 	.byte	0x04, 0x17
        /*006a*/ 	.short	(.L_9565 - .L_9564)
.L_9564:
        /*006c*/ 	.word	0x00000000
        /*0070*/ 	.short	0x0002
        /*0072*/ 	.short	0x0008
        /*0074*/ 	.byte	0x00, 0xf0, 0x11, 0x00


	//----- nvinfo : EIATTR_KPARAM_INFO
	.align		4
.L_9565:
        /*0078*/ 	.byte	0x04, 0x17
        /*007a*/ 	.short	(.L_9567 - .L_9566)
.L_9566:
        /*007c*/ 	.word	0x00000000
        /*0080*/ 	.short	0x0001
        /*0082*/ 	.short	0x0004
        /*0084*/ 	.byte	0x00, 0xf0, 0x11, 0x00


	//----- nvinfo : EIATTR_KPARAM_INFO
	.align		4
.L_9567:
        /*0088*/ 	.byte	0x04, 0x17
        /*008a*/ 	.short	(.L_9569 - .L_9568)
.L_9568:
        /*008c*/ 	.word	0x00000000
        /*0090*/ 	.short	0x0000
        /*0092*/ 	.short	0x0000
        /*0094*/ 	.byte	0x00, 0xf0, 0x11, 0x00


	//----- nvinfo : EIATTR_SPARSE_MMA_MASK
	.align		4
.L_9569:
        /*0098*/ 	.byte	0x03, 0x50
        /*009a*/ 	.short	0x0000


	//----- nvinfo : EIATTR_MAXREG_COUNT
	.align		4
        /*009c*/ 	.byte	0x03, 0x1b
        /*009e*/ 	.short	0x00ff


	//----- nvinfo : EIATTR_NUM_BARRIERS
	.align		4
        /*00a0*/ 	.byte	0x02, 0x4c
        /*00a2*/ 	.byte	0x01
	.zero		1


	//----- nvinfo : EIATTR_MERCURY_ISA_VERSION
	.align		4
        /*00a4*/ 	.byte	0x03, 0x5f
        /*00a6*/ 	.short	0x0101


	//----- nvinfo : EIATTR_COOP_GROUP_MASK_REGIDS
	.align		4
        /*00a8*/ 	.byte	0x04, 0x29
        /*00aa*/ 	.short	(.L_9571 - .L_9570)


	//   ....[0]....
.L_9570:
        /*00ac*/ 	.word	0xffffffff


	//   ....[1]....
        /*00b0*/ 	.word	0xffffffff


	//   ....[2]....
        /*00b4*/ 	.word	0xffffffff


	//   ....[3]....
        /*00b8*/ 	.word	0xffffffff


	//   ....[4]....
        /*00bc*/ 	.word	0xffffffff


	//   ....[5]....
        /*00c0*/ 	.word	0xffffffff


	//   ....[6]....
        /*00c4*/ 	.word	0xffffffff


	//   ....[7]....
        /*00c8*/ 	.word	0xffffffff


	//   ....[8]....
        /*00cc*/ 	.word	0x05000015


	//   ....[9]....
        /*00d0*/ 	.word	0x05000015


	//   ....[10]....
        /*00d4*/ 	.word	0x05000015


	//   ....[11]....
        /*00d8*/ 	.word	0x05000015


	//   ....[12]....
        /*00dc*/ 	.word	0x05000015


	//   ....[13]....
        /*00e0*/ 	.word	0x05000015


	//   ....[14]....
        /*00e4*/ 	.word	0x05000015


	//   ....[15]....
        /*00e8*/ 	.word	0x05000015


	//----- nvinfo : EIATTR_COOP_GROUP_INSTR_OFFSETS
	.align		4
.L_9571:
        /*00ec*/ 	.byte	0x04, 0x28
        /*00ee*/ 	.short	(.L_9573 - .L_9572)


	//   ....[0]....
.L_9572:
        /*00f0*/ 	.word	0x00001a60


	//   ....[1]....
        /*00f4*/ 	.word	0x00001ac0


	//   ....[2]....
        /*00f8*/ 	.word	0x00001b20


	//   ....[3]....
        /*00fc*/ 	.word	0x00001b80


	//   ....[4]....
        /*0100*/ 	.word	0x00001be0


	//   ....[5]....
        /*0104*/ 	.word	0x00001c40


	//   ....[6]....
        /*0108*/ 	.word	0x00001ca0


	//   ....[7]....
        /*010c*/ 	.word	0x00001d00


	//   ....[8]....
        /*0110*/ 	.word	0x000026d0


	//   ....[9]....
        /*0114*/ 	.word	0x00002760


	//   ....[10]....
        /*0118*/ 	.word	0x000027f0


	//   ....[11]....
        /*011c*/ 	.word	0x00002880


	//   ....[12]....
        /*0120*/ 	.word	0x00002910


	//   ....[13]....
        /*0124*/ 	.word	0x000029a0


	//   ....[14]....
        /*0128*/ 	.word	0x00002a30


	//   ....[15]....
        /*012c*/ 	.word	0x00002ac0


	//----- nvinfo : EIATTR_VRC_CTA_INIT_COUNT
	.align		4
.L_9573:
        /*0130*/ 	.byte	0x02, 0x4a
	.zero		1
	.zero		1


	//----- nvinfo : EIATTR_EXIT_INSTR_OFFSETS
	.align		4
        /*0134*/ 	.byte	0x04, 0x1c
        /*0136*/ 	.short	(.L_9575 - .L_9574)


	//   ....[0]....
.L_9574:
        /*0138*/ 	.word	0x00000670


	//   ....[1]....
        /*013c*/ 	.word	0x00002670


	//----- nvinfo : EIATTR_MAX_THREADS
	.align		4
.L_9575:
        /*0140*/ 	.byte	0x04, 0x05
        /*0142*/ 	.short	(.L_9577 - .L_9576)
.L_9576:
        /*0144*/ 	.word	0x00000080
        /*0148*/ 	.word	0x00000001
        /*014c*/ 	.word	0x00000001


	//----- nvinfo : EIATTR_CRS_STACK_SIZE
	.align		4
.L_9577:
        /*0150*/ 	.byte	0x04, 0x1e
        /*0152*/ 	.short	(.L_9579 - .L_9578)
.L_9578:
        /*0154*/ 	.word	0x00000000


	//----- nvinfo : EIATTR_CBANK_PARAM_SIZE
	.align		4
.L_9579:
        /*0158*/ 	.byte	0x03, 0x19
        /*015a*/ 	.short	0x0034


	//----- nvinfo : EIATTR_PARAM_CBANK
	.align		4
        /*015c*/ 	.byte	0x04, 0x0a
        /*015e*/ 	.short	(.L_9581 - .L_9580)
	.align		4
.L_9580:
        /*0160*/ 	.word	index@(.nv.constant0._Z9cuda_gemmIiLi128ELi4ELi1ELi512ELi8ELi8ELi64ELi0ELi0EEviiiPT_S1_S1_iii)
        /*0164*/ 	.short	0x0380
        /*0166*/ 	.short	0x0034


	//----- nvinfo : EIATTR_SW_WAR
	.align		4
.L_9581:
        /*0168*/ 	.byte	0x04, 0x36
        /*016a*/ 	.short	(.L_9583 - .L_9582)
.L_9582:
        /*016c*/ 	.word	0x00000008
.L_9583:


//--------------------- .nv.info._Z9cuda_gemmIiLi128ELi4ELi1ELi512ELi4ELi4ELi64ELi1ELi1EEviiiPT_S1_S1_iii --------------------------
	.section	.nv.info._Z9cuda_gemmIiLi128ELi4ELi1ELi512ELi4ELi4ELi64ELi1ELi1EEviiiPT_S1_S1_iii,"",@"SHT_CUDA_INFO"
	.sectionflags	@""
	.align	4


	//----- nvinfo : EIATTR_CUDA_API_VERSION
	.align		4
        /*0000*/ 	.byte	0x04, 0x37
        /*0002*/ 	.short	(.L_9585 - .L_9584)
.L_9584:
        /*0004*/ 	.word	0x00000082


	//----- nvinfo : EIATTR_KPARAM_INFO
	.align		4
.L_9585:
        /*0008*/ 	.byte	0x04, 0x17
        /*000a*/ 	.short	(.L_9587 - .L_9586)
.L_9586:
        /*000c*/ 	.word	0x00000000
        /*0010*/ 	.short	0x0008
        /*0012*/ 	.short	0x0030
        /*0014*/ 	.byte	0x00, 0xf0, 0x11, 0x00


	//----- nvinfo : EIATTR_KPARAM_INFO
	.align		4
.L_9587:
        /*0018*/ 	.byte	0x04, 0x17
        /*001a*/ 	.short	(.L_9589 - .L_9588)
.L_9588:
        /*001c*/ 	.word	0x00000000
        /*0020*/ 	.short	0x0007
        /*0022*/ 	.short	0x002c
        /*0024*/ 	.byte	0x00, 0xf0, 0x11, 0x00


	//----- nvinfo : EIATTR_KPARAM_INFO
	.align		4
.L_9589:
        /*0028*/ 	.byte	0x04, 0x17
        /*002a*/ 	.short	(.L_9591 - .L_9590)
.L_9590:
        /*002c*/ 	.word	0x00000000
        /*0030*/ 	.short	0x0006
        /*0032*/ 	.short	0x0028
        /*0034*/ 	.byte	0x00, 0xf0, 0x11, 0x00


	//----- nvinfo : EIATTR_KPARAM_INFO
	.align		4
.L_9591:
        /*0038*/ 	.byte	0x04, 0x17
        /*003a*/ 	.short	(.L_9593 - .L_9592)
.L_9592:
        /*003c*/ 	.word	0x00000000
        /*0040*/ 	.short	0x0005
        /*0042*/ 	.short	0x0020
        /*0044*/ 	.byte	0x00, 0xf5, 0x21, 0x00


	//----- nvinfo : EIATTR_KPARAM_INFO
	.align		4
.L_9593:
        /*0048*/ 	.byte	0x04, 0x17
        /*004a*/ 	.short	(.L_9595 - .L_9594)
.L_9594:
        /*004c*/ 	.word	0x00000000
        /*0050*/ 	.short	0x0004
        /*0052*/ 	.short	0x0018
        /*0054*/ 	.byte	0x00, 0xf5, 0x21, 0x00


	//----- nvinfo : EIATTR_KPARAM_INFO
	.align		4
.L_9595:
        /*0058*/ 	.byte	0x04, 0x17
        /*005a*/ 	.short	(.L_9597 - .L_9596)
.L_9596:
        /*005c*/ 	.word	0x00000000
        /*0060*/ 	.short	0x0003
        /*0062*/ 	.short	0x0010
        /*0064*/ 	.byte	0x00, 0xf5, 0x21, 0x00


	//----- nvinfo : EIATTR_KPARAM_INFO
	.align		4
.L_9597:
        /*0068*/ 	.byte	0x04, 0x17
        /*006a*/ 	.short	(.L_9599 - .L_9598)
.L_9598:
        /*006c*/ 	.word	0x00000000
        /*0070*/ 	.short	0x0002
        /*0072*/ 	.short	0x0008
        /*0074*/ 	.byte	0x00, 0xf0, 0x11, 0x00


	//----- nvinfo : EIATTR_KPARAM_INFO
	.align		4
.L_9599:
        /*0078*/ 	.byte	0x04, 0x17
        /*007a*/ 	.short	(.L_9601 - .L_9600)
.L_9600:
        /*007c*/ 	.word	0x00000000
        /*0080*/ 	.short	0x0001
        /*0082*/ 	.short	0x0004
        /*0084*/ 	.byte	0x00, 0xf0, 0x11, 0x00


	//----- nvinfo : EIATTR_KPARAM_INFO
	.align		4
.L_9601:
        /*0088*/ 	.byte	0x04, 0x17
        /*008a*/ 	.short	(.L_9603 - .L_9602)
.L_9602:
        /*008c*/ 	.word	0x00000000
        /*0090*/ 	.short	0x0000
        /*0092*/ 	.short	0x0000
        /*0094*/ 	.byte	0x00, 0xf0, 0x11, 0x00


	//----- nvinfo : EIATTR_SPARSE_MMA_MASK
	.align		4
.L_9603:
        /*0098*/ 	.byte	0x03, 0x50
        /*009a*/ 	.short	0x0000


	//----- nvinfo : EIATTR_MAXREG_COUNT
	.align		4
        /*009c*/ 	.byte	0x03, 0x1b
        /*009e*/ 	.short	0x00ff


	//----- nvinfo : EIATTR_NUM_BARRIERS
	.align		4
        /*00a0*/ 	.byte	0x02, 0x4c
        /*00a2*/ 	.byte	0x01
	.zero		1


	//----- nvinfo : EIATTR_MERCURY_ISA_VERSION
	.align		4
        /*00a4*/ 	.byte	0x03, 0x5f
        /*00a6*/ 	.short	0x0101


	//----- nvinfo : EIATTR_COOP_GROUP_MASK_REGIDS
	.align		4
        /*00a8*/ 	.byte	0x04, 0x29
        /*00aa*/ 	.short	(.L_9605 - .L_9604)


	//   ....[0]....
.L_9604:
        /*00ac*/ 	.word	0xffffffff


	//   ....[1]....
        /*00b0*/ 	.word	0xffffffff


	//   ....[2]....
        /*00b4*/ 	.word	0xffffffff


	//   ....[3]....
        /*00b8*/ 	.word	0xffffffff


	//   ....[4]....
        /*00bc*/ 	.word	0xffffffff


	//   ....[5]....
        /*00c0*/ 	.word	0xffffffff


	//   ....[6]....
        /*00c4*/ 	.word	0xffffffff


	//   ....[7]....
        /*00c8*/ 	.word	0xffffffff


	//   ....[8]....
        /*00cc*/ 	.word	0xffffffff


	//   ....[9]....
        /*00d0*/ 	.word	0xffffffff


	//   ....[10]....
        /*00d4*/ 	.word	0xffffffff


	//   ....[11]....
        /*00d8*/ 	.word	0xffffffff


	//   ....[12]....
        /*00dc*/ 	.word	0xffffffff


	//   ....[13]....
        /*00e0*/ 	.word	0xffffffff


	//   ....[14]....
        /*00e4*/ 	.word	0xffffffff


	//   ....[15]....
        /*00e8*/ 	.word	0xffffffff


	//----- nvinfo : EIATTR_COOP_GROUP_INSTR_OFFSETS
	.align		4
.L_9605:
        /*00ec*/ 	.byte	0x04, 0x28
        /*00ee*/ 	.short	(.L_9607 - .L_9606)


	//   ....[0]....
.L_9606:
        /*00f0*/ 	.word	0x000009d0


	//   ....[1]....
        /*00f4*/ 	.word	0x000009e0


	//   ....[2]....
        /*00f8*/ 	.word	0x000009f0


	//   ....[3]....
        /*00fc*/ 	.word	0x00000a00


	//   ....[4]....
        /*0100*/ 	.word	0x00000a10


	//   ....[5]....
        /*0104*/ 	.word	0x00000a20


	//   ....[6]....
        /*0108*/ 	.word	0x00000a30


	//   ....[7]....
        /*010c*/ 	.word	0x00000a50


	//   ....[8]....
        /*0110*/ 	.word	0x00000a70


	//   ....[9]....
        /*0114*/ 	.word	0x00000a90


	//   ....[10]....
        /*0118*/ 	.word	0x00000ab0


	//   ....[11]....
        /*011c*/ 	.word	0x00000ad0


	//   ....[12]....
        /*0120*/ 	.word	0x00000af0


	//   ....[13]....
        /*0124*/ 	.word	0x00000b10


	//   ....[14]....
        /*0128*/ 	.word	0x00000b30


	//   ....[15]....
        /*012c*/ 	.word	0x00000b70


	//----- nvinfo : EIATTR_VRC_CTA_INIT_COUNT
	.align		4
.L_9607:
        /*0130*/ 	.byte	0x02, 0x4a
	.zero		1
	.zero		1


	//----- nvinfo : EIATTR_EXIT_INSTR_OFFSETS
	.align		4
        /*0134*/ 	.byte	0x04, 0x1c
        /*0136*/ 	.short	(.L_9609 - .L_9608)


	//   ....[0]....
.L_9608:
        /*0138*/ 	.word	0x000001b0


	//   ....[1]....
        /*013c*/ 	.word	0x00000c90


	//----- nvinfo : EIATTR_MAX_THREADS
	.align		4
.L_9609:
        /*0140*/ 	.byte	0x04, 0x05
        /*0142*/ 	.short	(.L_9611 - .L_9610)
.L_9610:
        /*0144*/ 	.word	0x00000080
        /*0148*/ 	.word	0x00000001
        /*014c*/ 	.word	0x00000001


	//----- nvinfo : EIATTR_CRS_STACK_SIZE
	.align		4
.L_9611:
        /*0150*/ 	.byte	0x04, 0x1e
        /*0152*/ 	.short	(.L_9613 - .L_9612)
.L_9612:
        /*0154*/ 	.word	0x00000000


	//----- nvinfo : EIATTR_CBANK_PARAM_SIZE
	.align		4
.L_9613:
        /*0158*/ 	.byte	0x03, 0x19
        /*015a*/ 	.short	0x0034


	//----- nvinfo : EIATTR_PARAM_CBANK
	.align		4
        /*015c*/ 	.byte	0x04, 0x0a
        /*015e*/ 	.short	(.L_9615 - .L_9614)
	.align		4
.L_9614:
        /*0160*/ 	.word	index@(.nv.constant0._Z9cuda_gemmIiLi128ELi4ELi1ELi512ELi4ELi4ELi64ELi1ELi1EEviiiPT_S1_S1_iii)
        /*0164*/ 	.short	0x0380
        /*0166*/ 	.short	0x0034


	//----- nvinfo : EIATTR_SW_WAR
	.align		4
.L_9615:
        /*0168*/ 	.byte	0x04, 0x36
        /*016a*/ 	.short	(.L_9617 - .L_9616)
.L_9616:
        /*016c*/ 	.word	0x00000008
.L_9617:


//--------------------- .nv.info._Z9cuda_gemmIiLi128ELi4ELi1ELi512ELi4ELi4ELi64ELi1ELi0EEviiiPT_S1_S1_iii --------------------------
	.section	.nv.info._Z9cuda_gemmIiLi128ELi4ELi1ELi512ELi4ELi4ELi64ELi1ELi0EEviiiPT_S1_S1_iii,"",@"SHT_CUDA_INFO"
	.sectionflags	@""
	.align	4


	//----- nvinfo : EIATTR_CUDA_API_VERSION
	.align		4
        /*0000*/ 	.byte	0x04, 0x37
        /*0002*/ 	.short	(.L_9619 - .L_9618)
.L_9618:
        /*0004*/ 	.word	0x00000082


	//----- nvinfo : EIATTR_KPARAM_INFO
	.align		4
.L_9619:
        /*0008*/ 	.byte	0x04, 0x17
        /*000a*/ 	.short	(.L_9621 - .L_9620)
.L_9620:
        /*000c*/ 	.word	0x00000000
        /*0010*/ 	.short	0x0008
        /*0012*/ 	.short	0x0030
        /*0014*/ 	.byte	0x00, 0xf0, 0x11, 0x00


	//----- nvinfo : EIATTR_KPARAM_INFO
	.align		4
.L_9621:
        /*0018*/ 	.byte	0x04, 0x17
        /*001a*/ 	.short	(.L_9623 - .L_9622)
.L_9622:
        /*001c*/ 	.word	0x00000000
        /*0020*/ 	.short	0x0007
        /*0022*/ 	.short	0x002c
        /*0024*/ 	.byte	0x00, 0xf0, 0x11, 0x00


	//----- nvinfo : EIATTR_KPARAM_INFO
	.align		4
.L_9623:
        /*0028*/ 	.byte	0x04, 0x17
        /*002a*/ 	.short	(.L_9625 - .L_9624)
.L_9624:
        /*002c*/ 	.word	0x00000000
        /*0030*/ 	.short	0x0006
        /*0032*/ 	.short	0x0028
        /*0034*/ 	.byte	0x00, 0xf0, 0x11, 0x00


	//----- nvinfo : EIATTR_KPARAM_INFO
	.align		4
.L_9625:
        /*0038*/ 	.byte	0x04, 0x17
        /*003a*/ 	.short	(.L_9627 - .L_9626)
.L_9626:
        /*003c*/ 	.word	0x00000000
        /*0040*/ 	.short	0x0005
        /*0042*/ 	.short	0x0020
        /*0044*/ 	.byte	0x00, 0xf5, 0x21, 0x00


	//----- nvinfo : EIATTR_KPARAM_INFO
	.align		4
.L_9627:
        /*0048*/ 	.byte	0x04, 0x17
        /*004a*/ 	.short	(.L_9629 - .L_9628)
.L_9628:
        /*004c*/ 	.word	0x00000000
        /*0050*/ 	.short	0x0004
        /*0052*/ 	.short	0x0018
        /*0054*/ 	.byte	0x00, 0xf5, 0x21, 0x00


	//----- nvinfo : EIATTR_KPARAM_INFO
	.align		4
.L_9629:
        /*0058*/ 	.byte	0x04, 0x17
        /*005a*/ 	.short	(.L_9631 - .L_9630)
.L_9630:
        /*005c*/ 	.word	0x00000000
        /*0060*/ 	.short	0x0003
        /*0062*/ 	.short	0x0010
        /*0064*/ 	.byte	0x00, 0xf5, 0x21, 0x00


	//----- nvinfo : EIATTR_KPARAM_INFO
	.align		4
.L_9631:
        /*0068*/ 	.byte	0x04, 0x17
        /*006a*/ 	.short	(.L_9633 - .L_9632)
.L_9632:
        /*006c*/ 	.word	0x00000000
        /*0070*/ 	.short	0x0002
        /*0072*/ 	.short	0x0008
        /*0074*/ 	.byte	0x00, 0xf0, 0x11, 0x00


	//----- nvinfo : EIATTR_KPARAM_INFO
	.align		4
.L_9633:
        /*0078*/ 	.byte	0x04, 0x17
        /*007a*/ 	.short	(.L_9635 - .L_9634)
.L_9634:
        /*007c*/ 	.word	0x00000000
        /*0080*/ 	.short	0x0001
        /*0082*/ 	.short	0x0004
        /*0084*/ 	.byte	0x00, 0xf0, 0x11, 0x00


	//----- nvinfo : EIATTR_KPARAM_INFO
	.align		4
.L_9635:
        /*0088*/ 	.byte	0x04, 0x17
        /*008a*/ 	.short	(.L_9637 - .L_9636)
.L_9636:
        /*008c*/ 	.word	0x00000000
        /*0090*/ 	.short	0x0000
        /*0092*/ 	.short	0x0000
        /*0094*/ 	.byte	0x00, 0xf0, 0x11, 0x00


	//----- nvinfo : EIATTR_SPARSE_MMA_MASK
	.align		4
.L_9637:
        /*0098*/ 	.byte	0x03, 0x50
        /*009a*/ 	.short	0x0000


	//----- nvinfo : EIATTR_MAXREG_COUNT
	.align		4
        /*009c*/ 	.byte	0x03, 0x1b
        /*009e*/ 	.short	0x00ff


	//----- nvinfo : EIATTR_NUM_BARRIERS
	.align		4
        /*00a0*/ 	.byte	0x02, 0x4c
        /*00a2*/ 	.byte	0x01
	.zero		1


	//----- nvinfo : EIATTR_MERCURY_ISA_VERSION
	.align		4
        /*00a4*/ 	.byte	0x03, 0x5f
        /*00a6*/ 	.short	0x0101


	//----- nvinfo : EIATTR_COOP_GROUP_MASK_REGIDS
	.align		4
        /*00a8*/ 	.byte	0x04, 0x29
        /*00aa*/ 	.short	(.L_9639 - .L_9638)


	//   ....[0]....
.L_9638:
        /*00ac*/ 	.word	0xffffffff


	//   ....[1]....
        /*00b0*/ 	.word	0xffffffff


	//   ....[2]....
        /*00b4*/ 	.word	0xffffffff


	//   ....[3]....
        /*00b8*/ 	.word	0xffffffff


	//   ....[4]....
        /*00bc*/ 	.word	0x0500000f


	//   ....[5]....
        /*00c0*/ 	.word	0x0500000f


	//   ....[6]....
        /*00c4*/ 	.word	0x0500000f


	//   ....[7]....
        /*00c8*/ 	.word	0x0500000f


	//----- nvinfo : EIATTR_COOP_GROUP_INSTR_OFFSETS
	.align		4
.L_9639:
        /*00cc*/ 	.byte	0x04, 0x28
        /*00ce*/ 	.short	(.L_9641 - .L_9640)


	//   ....[0]....
.L_9640:
        /*00d0*/ 	.word	0x000016f0


	//   ....[1]....
        /*00d4*/ 	.word	0x00001740


	//   ....[2]....
        /*00d8*/ 	.word	0x000017a0


	//   ....[3]....
        /*00dc*/ 	.word	0x00001800


	//   ....[4]....
        /*00e0*/ 	.word	0x00001ee0


	//   ....[5]....
        /*00e4*/ 	.word	0x00001f70


	//   ....[6]....
        /*00e8*/ 	.word	0x00002000


	//   ....[7]....
        /*00ec*/ 	.word	0x00002090


	//----- nvinfo : EIATTR_VRC_CTA_INIT_COUNT
	.align		4
.L_9641:
        /*00f0*/ 	.byte	0x02, 0x4a
	.zero		1
	.zero		1


	//----- nvinfo : EIATTR_EXIT_INSTR_OFFSETS
	.align		4
        /*00f4*/ 	.byte	0x04, 0x1c
        /*00f6*/ 	.short	(.L_9643 - .L_9642)


	//   ....[0]....
.L_9642:
        /*00f8*/ 	.word	0x00000630


	//   ....[1]....
        /*00fc*/ 	.word	0x00001e80


	//----- nvinfo : EIATTR_MAX_THREADS
	.align		4
.L_9643:
        /*0100*/ 	.byte	0x04, 0x05
        /*0102*/ 	.short	(.L_9645 - .L_9644)
.L_9644:
        /*0104*/ 	.word	0x00000080
        /*0108*/ 	.word	0x00000001
        /*010c*/ 	.word	0x00000001


	//----- nvinfo : EIATTR_CRS_STACK_SIZE
	.align		4
.L_9645:
        /*0110*/ 	.byte	0x04, 0x1e
        /*0112*/ 	.short	(.L_9647 - .L_9646)
.L_9646:
        /*0114*/ 	.word	0x00000000


	//----- nvinfo : EIATTR_CBANK_PARAM_SIZE
	.align		4
.L_9647:
        /*0118*/ 	.byte	0x03, 0x19
        /*011a*/ 	.short	0x0034


	//----- nvinfo : EIATTR_PARAM_CBANK
	.align		4
        /*011c*/ 	.byte	0x04, 0x0a
        /*011e*/ 	.short	(.L_9649 - .L_9648)
	.align		4
.L_9648:
        /*0120*/ 	.word	index@(.nv.constant0._Z9cuda_gemmIiLi128ELi4ELi1ELi512ELi4ELi4ELi64ELi1ELi0EEviiiPT_S1_S1_iii)
        /*0124*/ 	.short	0x0380
        /*0126*/ 	.short	0x0034


	//----- nvinfo : EIATTR_SW_WAR
	.align		4
.L_9649:
        /*0128*/ 	.byte	0x04, 0x36
        /*012a*/ 	.short	(.L_9651 - .L_9650)
.L_9650:
        /*012c*/ 	.word	0x00000008
.L_9651:


//--------------------- .nv.info._Z9cuda_gemmIiLi128ELi4ELi1ELi512ELi4ELi4ELi64ELi0ELi1EEviiiPT_S1_S1_iii --------------------------
	.section	.nv.info._Z9cuda_gemmIiLi128ELi4ELi1ELi512ELi4ELi4ELi64ELi0ELi1EEviiiPT_S1_S1_iii,"",@"SHT_CUDA_INFO"
	.sectionflags	@""
	.align	4


	//----- nvinfo : EIATTR_CUDA_API_VERSION
	.align		4
        /*0000*/ 	.byte	0x04, 0x37
        /*0002*/ 	.short	(.L_9653 - .L_9652)
.L_9652:
        /*0004*/ 	.word	0x00000082


	//----- nvinfo : EIATTR_KPARAM_INFO
	.align		4
.L_9653:
        /*0008*/ 	.byte	0x04, 0x17
        /*000a*/ 	.short	(.L_9655 - .L_9654)
.L_9654:
        /*000c*/ 	.word	0x00000000
        /*0010*/ 	.short	0x0008
        /*0012*/ 	.short	0x0030
        /*0014*/ 	.byte	0x00, 0xf0, 0x11, 0x00


	//----- nvinfo : EIATTR_KPARAM_INFO
	.align		4
.L_9655:
        /*0018*/ 	.byte	0x04, 0x17
        /*001a*/ 	.short	(.L_9657 - .L_9656)
.L_9656:
        /*001c*/ 	.word	0x00000000
        /*0020*/ 	.short	0x0007
        /*0022*/ 	.short	0x002c
        /*0024*/ 	.byte	0x00, 0xf0, 0x11, 0x00


	//----- nvinfo : EIATTR_KPARAM_INFO
	.align		4
.L_9657:
        /*0028*/ 	.byte	0x04, 0x17
        /*002a*/ 	.short	(.L_9659 - .L_9658)
.L_9658:
        /*002c*/ 	.word	0x00000000
        /*0030*/ 	.short	0x0006
        /*0032*/ 	.short	0x0028
        /*0034*/ 	.byte	0x00, 0xf0, 0x11, 0x00


	//----- nvinfo : EIATTR_KPARAM_INFO
	.align		4
.L_9659:
        /*0038*/ 	.byte	0x04, 0x17
        /*003a*/ 	.short	(.L_9661 - .L_9660)
.L_9660:
        /*003c*/ 	.word	0x00000000
        /*0040*/ 	.short	0x0005
        /*0042*/ 	.short	0x0020
        /*0044*/ 	.byte	0x00, 0xf5, 0x21, 0x00


	//----- nvinfo : EIATTR_KPARAM_INFO
	.align		4
.L_9661:
        /*0048*/ 	.byte	0x04, 0x17
        /*004a*/ 	.short	(.L_9663 - .L_9662)
.L_9662:
        /*004c*/ 	.word	0x00000000
        /*0050*/ 	.short	0x0004
        /*0052*/ 	.short	0x0018
        /*0054*/ 	.byte	0x00, 0xf5, 0x21, 0x00


	//----- nvinfo : EIATTR_KPARAM_INFO
	.align		4
.L_9663:
        /*0058*/ 	.byte	0x04, 0x17
        /*005a*/ 	.short	(.L_9665 - .L_9664)
.L_9664:
        /*005c*/ 	.word	0x00000000
        /*0060*/ 	.short	0x0003
        /*0062*/ 	.short	0x0010
        /*0064*/ 	.byte	0x00, 0xf5, 0x21, 0x00


	//----- nvinfo : EIATTR_KPARAM_INFO
	.align		4
.L_9665:
        /*0068*/ 	.byte	0x04, 0x17
        /*006a*/ 	.short	(.L_9667 - .L_9666)
.L_9666:
        /*006c*/ 	.word	0x00000000
        /*0070*/ 	.short	0x0002
        /*0072*/ 	.short	0x0008
        /*0074*/ 	.byte	0x00, 0xf0, 0x11, 0x00


	//----- nvinfo : EIATTR_KPARAM_INFO
	.align		4
.L_9667:
        /*0078*/ 	.byte	0x04, 0x17
        /*007a*/ 	.short	(.L_9669 - .L_9668)
.L_9668:
        /*007c*/ 	.word	0x00000000
        /*0080*/ 	.short	0x0001
        /*0082*/ 	.short	0x0004
        /*0084*/ 	.byte	0x00, 0xf0, 0x11, 0x00


	//----- nvinfo : EIATTR_KPARAM_INFO
	.align		4
.L_9669:
        /*0088*/ 	.byte	0x04, 0x17
        /*008a*/ 	.short	(.L_9671 - .L_9670)
.L_9670:
        /*008c*/ 	.word	0x00000000
        /*0090*/ 	.short	0x0000
        /*0092*/ 	.short	0x0000
        /*0094*/ 	.byte	0x00, 0xf0, 0x11, 0x00


	//----- nvinfo : EIATTR_SPARSE_MMA_MASK
	.align		4
.L_9671:
        /*0098*/ 	.byte	0x03, 0x50
        /*009a*/ 	.short	0x0000


	//----- nvinfo : EIATTR_MAXREG_COUNT
	.align		4
        /*009c*/ 	.byte	0x03, 0x1b
        /*009e*/ 	.short	0x00ff


	//----- nvinfo : EIATTR_NUM_BARRIERS
	.align		4
        /*00a0*/ 	.byte	0x02, 0x4c
        /*00a2*/ 	.byte	0x01
	.zero		1


	//----- nvinfo : EIATTR_MERCURY_ISA_VERSION
	.align		4
        /*00a4*/ 	.byte	0x03, 0x5f
        /*00a6*/ 	.short	0x0101


	//----- nvinfo : EIATTR_COOP_GROUP_MASK_REGIDS
	.align		4
        /*00a8*/ 	.byte	0x04, 0x29
        /*00aa*/ 	.short	(.L_9673 - .L_9672)


	//   ....[0]....
.L_9672:
        /*00ac*/ 	.word	0xffffffff


	//   ....[1]....
        /*00b0*/ 	.word	0xffffffff


	//   ....[2]....
        /*00b4*/ 	.word	0xffffffff


	//   ....[3]....
        /*00b8*/ 	.word	0xffffffff


	//   ....[4]....
        /*00bc*/ 	.word	0xffffffff


	//   ....[5]....
        /*00c0*/ 	.word	0xffffffff


	//   ....[6]....
        /*00c4*/ 	.word	0xffffffff


	//   ....[7]....
        /*00c8*/ 	.word	0xffffffff


	//   ....[8]....
        /*00cc*/ 	.word	0xffffffff


	//   ....[9]....
        /*00d0*/ 	.word	0xffffffff


	//   ....[10]....
        /*00d4*/ 	.word	0xffffffff


	//   ....[11]....
        /*00d8*/ 	.word	0xffffffff


	//   ....[12]....
        /*00dc*/ 	.word	0xffffffff


	//   ....[13]....
        /*00e0*/ 	.word	0xffffffff


	//   ....[14]....
        /*00e4*/ 	.word	0xffffffff


	//   ....[15]....
        /*00e8*/ 	.word	0xffffffff


	//----- nvinfo : EIATTR_COOP_GROUP_INSTR_OFFSETS
	.align		4
.L_9673:
        /*00ec*/ 	.byte	0x04, 0x28
        /*00ee*/ 	.short	(.L_9675 - .L_9674)


	//   ....[0]....
.L_9674:
        /*00f0*/ 	.word	0x00000b90


	//   ....[1]....
        /*00f4*/ 	.word	0x00000ba0


	//   ....[2]....
        /*00f8*/ 	.word	0x00000bb0


	//   ....[3]....
        /*00fc*/ 	.word	0x00000bc0


	//   ....[4]....
        /*0100*/ 	.word	0x00000bd0


	//   ....[5]....
        /*0104*/ 	.word	0x00000be0


	//   ....[6]....
        /*0108*/ 	.word	0x00000c00


	//   ....[7]....
        /*010c*/ 	.word	0x00000c20


	//   ....[8]....
        /*0110*/ 	.word	0x00000c40


	//   ....[9]....
        /*0114*/ 	.word	0x00000c60


	//   ....[10]....
        /*0118*/ 	.word	0x00000c80


	//   ....[11]....
        /*011c*/ 	.word	0x00000c90


	//   ....[12]....
        /*0120*/ 	.word	0x00000ca0


	//   ....[13]....
        /*0124*/ 	.word	0x00000cb0


	//   ....[14]....
        /*0128*/ 	.word	0x00000cd0


	//   ....[15]....
        /*012c*/ 	.word	0x00000cf0


	//----- nvinfo : EIATTR_VRC_CTA_INIT_COUNT
	.align		4
.L_9675:
        /*0130*/ 	.byte	0x02, 0x4a
	.zero		1
	.zero		1


	//----- nvinfo : EIATTR_EXIT_INSTR_OFFSETS
	.align		4
        /*0134*/ 	.byte	0x04, 0x1c
        /*0136*/ 	.short	(.L_9677 - .L_9676)


	//   ....[0]....
.L_9676:
        /*0138*/ 	.word	0x000001c0


	//   ....[1]....
        /*013c*/ 	.word	0x00000ef0


	//----- nvinfo : EIATTR_MAX_THREADS
	.align		4
.L_9677:
        /*0140*/ 	.byte	0x04, 0x05
        /*0142*/ 	.short	(.L_9679 - .L_9678)
.L_9678:
        /*0144*/ 	.word	0x00000080
        /*0148*/ 	.word	0x00000001
        /*014c*/ 	.word	0x00000001


	//----- nvinfo : EIATTR_CRS_STACK_SIZE
	.align		4
.L_9679:
        /*0150*/ 	.byte	0x04, 0x1e
        /*0152*/ 	.short	(.L_9681 - .L_9680)
.L_9680:
        /*0154*/ 	.word	0x00000000


	//----- nvinfo : EIATTR_CBANK_PARAM_SIZE
	.align		4
.L_9681:
        /*0158*/ 	.byte	0x03, 0x19
        /*015a*/ 	.short	0x0034


	//----- nvinfo : EIATTR_PARAM_CBANK
	.align		4
        /*015c*/ 	.byte	0x04, 0x0a
        /*015e*/ 	.short	(.L_9683 - .L_9682)
	.align		4
.L_9682:
        /*0160*/ 	.word	index@(.nv.constant0._Z9cuda_gemmIiLi128ELi4ELi1ELi512ELi4ELi4ELi64ELi0ELi1EEviiiPT_S1_S1_iii)
        /*0164*/ 	.short	0x0380
        /*0166*/ 	.short	0x0034


	//----- nvinfo : EIATTR_SW_WAR
	.align		4
.L_9683:
        /*0168*/ 	.byte	0x04, 0x36
        /*016a*/ 	.short	(.L_9685 - .L_9684)
.L_9684:
        /*016c*/ 	.word	0x00000008
.L_9685:


//--------------------- .nv.info._Z9cuda_gemmIiLi128ELi4ELi1ELi512ELi4ELi4ELi64ELi0ELi0EEviiiPT_S1_S1_iii --------------------------
	.section	.nv.info._Z9cuda_gemmIiLi128ELi4ELi1ELi512ELi4ELi4ELi64ELi0ELi0EEviiiPT_S1_S1_iii,"",@"SHT_CUDA_INFO"
	.sectionflags	@""
	.align	4


	//----- nvinfo : EIATTR_CUDA_API_VERSION
	.align		4
        /*0000*/ 	.byte	0x04, 0x37
        /*0002*/ 	.short	(.L_9687 - .L_9686)
.L_9686:
        /*0004*/ 	.word	0x00000082


	//----- nvinfo : EIATTR_KPARAM_INFO
	.align		4
.L_9687:
        /*0008*/ 	.byte	0x04, 0x17
        /*000a*/ 	.short	(.L_9689 - .L_9688)
.L_9688:
        /*000c*/ 	.word	0x00000000
        /*0010*/ 	.short	0x0008
        /*0012*/ 	.short	0x0030
        /*0014*/ 	.byte	0x00, 0xf0, 0x11, 0x00


	//----- nvinfo : EIATTR_KPARAM_INFO
	.align		4
.L_9689:
        /*0018*/ 	.byte	0x04, 0x17
        /*001a*/ 	.short	(.L_9691 - .L_9690)
.L_9690:
        /*001c*/ 	.word	0x00000000
        /*0020*/ 	.short	0x0007
        /*0022*/ 	.short	0x002c
        /*0024*/ 	.byte	0x00, 0xf0, 0x11, 0x00


	//----- nvinfo : EIATTR_KPARAM_INFO
	.align		4
.L_9691:
        /*0028*/ 	.byte	0x04, 0x17
        /*002a*/ 	.short	(.L_9693 - .L_9692)
.L_9692:
        /*002c*/ 	.word	0x00000000
        /*0030*/ 	.short	0x0006
        /*0032*/ 	.short	0x0028
        /*0034*/ 	.byte	0x00, 0xf0, 0x11, 0x00


	//----- nvinfo : EIATTR_KPARAM_INFO
	.align		4
.L_9693:
        /*0038*/ 	.byte	0x04, 0x17
        /*003a*/ 	.short	(.L_9695 - .L_9694)
.L_9694:
        /*003c*/ 	.word	0x00000000
        /*0040*/ 	.short	0x0005
        /*0042*/ 	.short	0x0020
        /*0044*/ 	.byte	0x00, 0xf5, 0x21, 0x00


	//----- nvinfo : EIATTR_KPARAM_INFO
	.align		4
.L_9695:
        /*0048*/ 	.byte	0x04, 0x17
        /*004a*/ 	.short	(.L_9697 - .L_9696)
.L_9696:
        /*004c*/ 	.word	0x00000000
        /*0050*/ 	.short	0x0004
        /*0052*/ 	.short	0x0018
        /*0054*/ 	.byte	0x00, 0xf5, 0x21, 0x00


	//----- nvinfo : EIATTR_KPARAM_INFO
	.align		4
.L_9697:
        /*0058*/ 	.byte	0x04, 0x17
        /*005a*/ 	.short	(.L_9699 - .L_9698)
.L_9698:
        /*005c*/ 	.word	0x00000000
        /*0060*/ 	.short	0x0003
        /*0062*/ 	.short	0x0010
        /*0064*/ 	.byte	0x00, 0xf5, 0x21, 0x00


	//----- nvinfo : EIATTR_KPARAM_INFO
	.align		4
.L_9699:
        /*0068*/ 	.byte	0x04, 0x17
        /*006a*/ 	.short	(.L_9701 - .L_9700)
.L_9700:
        /*006c*/ 	.word	0x00000000
        /*0070*/ 	.short	0x0002
        /*0072*/ 	.short	0x0008
        /*0074*/ 	.byte	0x00, 0xf0, 0x11, 0x00


	//----- nvinfo : EIATTR_KPARAM_INFO
	.align		4
.L_9701:
        /*0078*/ 	.byte	0x04, 0x17
        /*007a*/ 	.short	(.L_9703 - .L_9702)
.L_9702:
        /*007c*/ 	.word	0x00000000
        /*0080*/ 	.short	0x0001
        /*0082*/ 	.short	0x0004
        /*0084*/ 	.byte	0x00, 0xf0, 0x11, 0x00


	//----- nvinfo : EIATTR_KPARAM_INFO
	.align		4
.L_9703:
        /*0088*/ 	.byte	0x04, 0x17
        /*008a*/ 	.short	(.L_9705 - .L_9704)
.L_9704:
        /*008c*/ 	.word	0x00000000
        /*0090*/ 	.short	0x0000
        /*0092*/ 	.short	0x0000
        /*0094*/ 	.byte	0x00, 0xf0, 0x11, 0x00


	//----- nvinfo : EIATTR_SPARSE_MMA_MASK
	.align		4
.L_9705:
        /*0098*/ 	.byte	0x03, 0x50
        /*009a*/ 	.short	0x0000


	//----- nvinfo : EIATTR_MAXREG_COUNT
	.align		4
        /*009c*/ 	.byte	0x03, 0x1b
        /*009e*/ 	.short	0x00ff


	//----- nvinfo : EIATTR_NUM_BARRIERS
	.align		4
        /*00a0*/ 	.byte	0x02, 0x4c
        /*00a2*/ 	.byte	0x01
	.zero		1


	//----- nvinfo : EIATTR_MERCURY_ISA_VERSION
	.align		4
        /*00a4*/ 	.byte	0x03, 0x5f
        /*00a6*/ 	.short	0x0101


	//----- nvinfo : EIATTR_COOP_GROUP_MASK_REGIDS
	.align		4
        /*00a8*/ 	.byte	0x04, 0x29
        /*00aa*/ 	.short	(.L_9707 - .L_9706)


	//   ....[0]....
.L_9706:
        /*00ac*/ 	.word	0xffffffff


	//   ....[1]....
        /*00b0*/ 	.word	0xffffffff


	//   ....[2]....
        /*00b4*/ 	.word	0xffffffff


	//   ....[3]....
        /*00b8*/ 	.word	0xffffffff


	//   ....[4]....
        /*00bc*/ 	.word	0x0500000e


	//   ....[5]....
        /*00c0*/ 	.word	0x0500000e


	//   ....[6]....
        /*00c4*/ 	.word	0x0500000e


	//   ....[7]....
        /*00c8*/ 	.word	0x0500000e


	//----- nvinfo : EIATTR_COOP_GROUP_INSTR_OFFSETS
	.align		4
.L_9707:
        /*00cc*/ 	.byte	0x04, 0x28
        /*00ce*/ 	.short	(.L_9709 - .L_9708)


	//   ....[0]....
.L_9708:
        /*00d0*/ 	.word	0x000015c0


	//   ....[1]....
        /*00d4*/ 	.word	0x00001610


	//   ....[2]....
        /*00d8*/ 	.word	0x00001670


	//   ....[3]....
        /*00dc*/ 	.word	0x000016d0


	//   ....[4]....
        /*00e0*/ 	.word	0x00001ff0


	//   ....[5]....
        /*00e4*/ 	.word	0x00002090


	//   ....[6]....
        /*00e8*/ 	.word	0x00002120


	//   ....[7]....
        /*00ec*/ 	.word	0x000021c0


	//----- nvinfo : EIATTR_VRC_CTA_INIT_COUNT
	.align		4
.L_9709:
        /*00f0*/ 	.byte	0x02, 0x4a
	.zero		1
	.zero		1


	//----- nvinfo : EIATTR_EXIT_INSTR_OFFSETS
	.align		4
        /*00f4*/ 	.byte	0x04, 0x1c
        /*00f6*/ 	.short	(.L_9711 - .L_9710)


	//   ....[0]....
.L_9710:
        /*00f8*/ 	.word	0x00000670


	//   ....[1]....
        /*00fc*/ 	.word	0x00001f90


	//----- nvinfo : EIATTR_MAX_THREADS
	.align		4
.L_9711:
        /*0100*/ 	.byte	0x04, 0x05
        /*0102*/ 	.short	(.L_9713 - .L_9712)
.L_9712:
        /*0104*/ 	.word	0x00000080
        /*0108*/ 	.word	0x00000001
        /*010c*/ 	.word	0x00000001


	//----- nvinfo : EIATTR_CRS_STACK_SIZE
	.align		4
.L_9713:
        /*0110*/ 	.byte	0x04, 0x1e
        /*0112*/ 	.short	(.L_9715 - .L_9714)
.L_9714:
        /*0114*/ 	.word	0x00000000


	//----- nvinfo : EIATTR_CBANK_PARAM_SIZE
	.align		4
.L_9715:
        /*0118*/ 	.byte	0x03, 0x19
        /*011a*/ 	.short	0x0034


	//----- nvinfo : EIATTR_PARAM_CBANK
	.align		4
        /*011c*/ 	.byte	0x04, 0x0a
        /*011e*/ 	.short	(.L_9717 - .L_9716)
	.align		4
.L_9716:
        /*0120*/ 	.word	index@(.nv.constant0._Z9cuda_gemmIiLi128ELi4ELi1ELi512ELi4ELi4ELi64ELi0ELi0EEviiiPT_S1_S1_iii)
        /*0124*/ 	.short	0x0380
        /*0126*/ 	.short	0x0034


	//----- nvinfo : EIATTR_SW_WAR
	.align		4
.L_9717:
        /*0128*/ 	.byte	0x04, 0x36
        /*012a*/ 	.short	(.L_9719 - .L_9718)
.L_9718:
        /*012c*/ 	.word	0x00000008
.L_9719:


//--------------------- .nv.info._Z9cuda_gemmIiLi128ELi4ELi1ELi512ELi2ELi2ELi64ELi1ELi1EEviiiPT_S1_S1_iii --------------------------
	.section	.nv.info._Z9cuda_gemmIiLi128ELi4ELi1ELi512ELi2ELi2ELi64ELi1ELi1EEviiiPT_S1_S1_iii,"",@"SHT_CUDA_INFO"
	.sectionflags	@""
	.align	4


	//----- nvinfo : EIATTR_CUDA_API_VERSION
	.align		4
        /*0000*/ 	.byte	0x04, 0x37
        /*0002*/ 	.short	(.L_9721 - .L_9720)
.L_9720:
        /*0004*/ 	.word	0x00000082


	//----- nvinfo : EIATTR_KPARAM_INFO
	.align		4
.L_9721:
        /*0008*/ 	.byte	0x04, 0x17
        /*000a*/ 	.short	(.L_9723 - .L_9722)
.L_9722:
        /*000c*/ 	.word	0x00000000
        /*0010*/ 	.short	0x0008
        /*0012*/ 	.short	0x0030
        /*0014*/ 	.byte	0x00, 0xf0, 0x11, 0x00


	//----- nvinfo : EIATTR_KPARAM_INFO
	.align		4
.L_9723:
        /*0018*/ 	.byte	0x04, 0x17
        /*001a*/ 	.short	(.L_9725 - .L_9724)
.L_9724:
        /*001c*/ 	.word	0x00000000
        /*0020*/ 	.short	0x0007
        /*0022*/ 	.short	0x002c
        /*0024*/ 	.byte	0x00, 0xf0, 0x11, 0x00


	//----- nvinfo : EIATTR_KPARAM_INFO
	.align		4
.L_9725:
        /*0028*/ 	.byte	0x04, 0x17
        /*002a*/ 	.short	(.L_9727 - .L_9726)
.L_9726:
        /*002c*/ 	.word	0x00000000
        /*0030*/ 	.short	0x0006
        /*0032*/ 	.short	0x0028
        /*0034*/ 	.byte	0x00, 0xf0, 0x11, 0x00


	//----- nvinfo : EIATTR_KPARAM_INFO
	.align		4
.L_9727:
        /*0038*/ 	.byte	0x04, 0x17
        /*003a*/ 	.short	(.L_9729 - .L_9728)
.L_9728:
        /*003c*/ 	.word	0x00000000
        /*0040*/ 	.short	0x0005
        /*0042*/ 	.short	0x0020
        /*0044*/ 	.byte	0x00, 0xf5, 0x21, 0x00


	//----- nvinfo : EIATTR_KPARAM_INFO
	.align		4
.L_9729:
        /*0048*/ 	.byte	0x04, 0x17
        /*004a*/ 	.short	(.L_9731 - .L_9730)
.L_9730:
        /*004c*/ 	.word	0x00000000
        /*0050*/ 	.short	0x0004
        /*0052*/ 	.short	0x0018
        /*0054*/ 	.byte	0x00, 0xf5, 0x21, 0x00


	//----- nvinfo : EIATTR_KPARAM_INFO
	.align		4
.L_9731:
        /*0058*/ 	.byte	0x04, 0x17
        /*005a*/ 	.short	(.L_9733 - .L_9732)
.L_9732:
        /*005c*/ 	.word	0x00000000
        /*0060*/ 	.short	0x0003
        /*0062*/ 	.short	0x0010
        /*0064*/ 	.byte	0x00, 0xf5, 0x21, 0x00


	//----- nvinfo : EIATTR_KPARAM_INFO
	.align		4
.L_9733:
        /*0068*/ 	.byte	0x04, 0x17
        /*006a*/ 	.short	(.L_9735 - .L_9734)
.L_9734:
        /*006c*/ 	.word	0x00000000
        /*0070*/ 	.short	0x0002
        /*0072*/ 	.short	0x0008
        /*0074*/ 	.byte	0x00, 0xf0, 0x11, 0x00


	//----- nvinfo : EIATTR_KPARAM_INFO
	.align		4
.L_9735:
        /*0078*/ 	.byte	0x04, 0x17
        /*007a*/ 	.short	(.L_9737 - .L_9736)
.L_9736:
        /*007c*/ 	.word	0x00000000
        /*0080*/ 	.short	0x0001
        /*0082*/ 	.short	0x0004
        /*0084*/ 	.byte	0x00, 0xf0, 0x11, 0x00


	//----- nvinfo : EIATTR_KPARAM_INFO
	.align		4
.L_9737:
        /*0088*/ 	.byte	0x04, 0x17
        /*008a*/ 	.short	(.L_9739 - .L_9738)
.L_9738:
        /*008c*/ 	.word	0x00000000
        /*0090*/ 	.short	0x0000
        /*0092*/ 	.short	0x0000
        /*0094*/ 	.byte	0x00, 0xf0, 0x11, 0x00


	//----- nvinfo : EIATTR_SPARSE_MMA_MASK
	.align		4
.L_9739:
        /*0098*/ 	.byte	0x03, 0x50
        /*009a*/ 	.short	0x0000


	//----- nvinfo : EIATTR_MAXREG_COUNT
	.align		4
        /*009c*/ 	.byte	0x03, 0x1b
        /*009e*/ 	.short	0x00ff


	//----- nvinfo : EIATTR_NUM_BARRIERS
	.align		4
        /*00a0*/ 	.byte	0x02, 0x4c
        /*00a2*/ 	.byte	0x01
	.zero		1


	//----- nvinfo : EIATTR_MERCURY_ISA_VERSION
	.align		4
        /*00a4*/ 	.byte	0x03, 0x5f
        /*00a6*/ 	.short	0x0101


	//----- nvinfo : EIATTR_COOP_GROUP_MASK_REGIDS
	.align		4
        /*00a8*/ 	.byte	0x04, 0x29
        /*00aa*/ 	.short	(.L_9741 - .L_9740)


	//   ....[0]....
.L_9740:
        /*00ac*/ 	.word	0xffffffff


	//   ....[1]....
        /*00b0*/ 	.word	0xffffffff


	//   ....[2]....
        /*00b4*/ 	.word	0xffffffff


	//   ....[3]....
        /*00b8*/ 	.word	0xffffffff


	//----- nvinfo : EIATTR_COOP_GROUP_INSTR_OFFSETS
	.align		4
.L_9741:
        /*00bc*/ 	.byte	0x04, 0x28
        /*00be*/ 	.short	(.L_9743 - .L_9742)


	//   ....[0]....
.L_9742:
        /*00c0*/ 	.word	0x00000980


	//   ....[1]....
        /*00c4*/ 	.word	0x00000990


	//   ....[2]....
        /*00c8*/ 	.word	0x000009a0


	//   ....[3]....
        /*00cc*/ 	.word	0x000009b0


	//----- nvinfo : EIATTR_VRC_CTA_INIT_COUNT
	.align		4
.L_9743:
        /*00d0*/ 	.byte	0x02, 0x4a
	.zero		1
	.zero		1


	//----- nvinfo : EIATTR_EXIT_INSTR_OFFSETS
	.align		4
        /*00d4*/ 	.byte	0x04, 0x1c
        /*00d6*/ 	.short	(.L_9745 - .L_9744)


	//   ....[0]....
.L_9744:
        /*00d8*/ 	.word	0x000001c0


	//   ....[1]....
        /*00dc*/ 	.word	0x00000ac0


	//----- nvinfo : EIATTR_MAX_THREADS
	.align		4
.L_9745:
        /*00e0*/ 	.byte	0x04, 0x05
        /*00e2*/ 	.short	(.L_9747 - .L_9746)
.L_9746:
        /*00e4*/ 	.word	0x00000080
        /*00e8*/ 	.word	0x00000001
        /*00ec*/ 	.word	0x00000001


	//----- nvinfo : EIATTR_CRS_STACK_SIZE
	.align		4
.L_9747:
        /*00f0*/ 	.byte	0x04, 0x1e
        /*00f2*/ 	.short	(.L_9749 - .L_9748)
.L_9748:
        /*00f4*/ 	.word	0x00000000


	//----- nvinfo : EIATTR_CBANK_PARAM_SIZE
	.align		4
.L_9749:
        /*00f8*/ 	.byte	0x03, 0x19
        /*00fa*/ 	.short	0x0034


	//----- nvinfo : EIATTR_PARAM_CBANK
	.align		4
        /*00fc*/ 	.byte	0x04, 0x0a
        /*00fe*/ 	.short	(.L_9751 - .L_9750)
	.align		4
.L_9750:
        /*0100*/ 	.word	index@(.nv.constant0._Z9cuda_gemmIiLi128ELi4ELi1ELi512ELi2ELi2ELi64ELi1ELi1EEviiiPT_S1_S1_iii)
        /*0104*/ 	.short	0x0380
        /*0106*/ 	.short	0x0034


	//----- nvinfo : EIATTR_SW_WAR
	.align		4
.L_9751:
        /*0108*/ 	.byte	0x04, 0x36
        /*010a*/ 	.short	(.L_9753 - .L_9752)
.L_9752:
        /*010c*/ 	.word	0x00000008
.L_9753:


//--------------------- .nv.info._Z9cuda_gemmIiLi128ELi4ELi1ELi512ELi2ELi2ELi64ELi1ELi0EEviiiPT_S1_S1_iii --------------------------
	.section	.nv.info._Z9cuda_gemmIiLi128ELi4ELi1ELi512ELi2ELi2ELi64ELi1ELi0EEviiiPT_S1_S1_iii,"",@"SHT_CUDA_INFO"
	.sectionflags	@""
	.align	4


	//----- nvinfo : EIATTR_CUDA_API_VERSION
	.align		4
        /*0000*/ 	.byte	0x04, 0x37
        /*0002*/ 	.short	(.L_9755 - .L_9754)
.L_9754:
        /*0004*/ 	.word	0x00000082


	//----- nvinfo : EIATTR_KPARAM_INFO
	.align		4
.L_9755:
        /*0008*/ 	.byte	0x04, 0x17
        /*000a*/ 	.short	(.L_9757 - .L_9756)
.L_9756:
        /*000c*/ 	.word	0x00000000
        /*0010*/ 	.short	0x0008
        /*0012*/ 	.short	0x0030
        /*0014*/ 	.byte	0x00, 0xf0, 0x11, 0x00


	//----- nvinfo : EIATTR_KPARAM_INFO
	.align		4
.L_9757:
        /*0018*/ 	.byte	0x04, 0x17
        /*001a*/ 	.short	(.L_9759 - .L_9758)
.L_9758:
        /*001c*/ 	.word	0x00000000
        /*0020*/ 	.short	0x0007
        /*0022*/ 	.short	0x002c
        /*0024*/ 	.byte	0x00, 0xf0, 0x11, 0x00


	//----- nvinfo : EIATTR_KPARAM_INFO
	.align		4
.L_9759:
        /*0028*/ 	.byte	0x04, 0x17
        /*002a*/ 	.short	(.L_9761 - .L_9760)
.L_9760:
        /*002c*/ 	.word	0x00000000
        /*0030*/ 	.short	0x0006
        /*0032*/ 	.short	0x0028
        /*0034*/ 	.byte	0x00, 0xf0, 0x11, 0x00


	//----- nvinfo : EIATTR_KPARAM_INFO
	.align		4
.L_9761:
        /*0038*/ 	.byte	0x04, 0x17
        /*003a*/ 	.short	(.L_9763 - .L_9762)
.L_9762:
        /*003c*/ 	.word	0x00000000
        /*0040*/ 	.short	0x0005
        /*0042*/ 	.short	0x0020
        /*0044*/ 	.byte	0x00, 0xf5, 0x21, 0x00


	//----- nvinfo : EIATTR_KPARAM_INFO
	.align		4
.L_9763:
        /*0048*/ 	.byte	0x04, 0x17
        /*004a*/ 	.short	(.L_9765 - .L_9764)
.L_9764:
        /*004c*/ 	.word	0x00000000
        /*0050*/ 	.short	0x0004
        /*0052*/ 	.short	0x0018
        /*0054*/ 	.byte	0x00, 0xf5, 0x21, 0x00


	//----- nvinfo : EIATTR_KPARAM_INFO
	.align		4
.L_9765:
        /*0058*/ 	.byte	0x04, 0x17
        /*005a*/ 	.short	(.L_9767 - .L_9766)
.L_9766:
        /*005c*/ 	.word	0x00000000
        /*0060*/ 	.short	0x0003
        /*0062*/ 	.short	0x0010
        /*0064*/ 	.byte	0x00, 0xf5, 0x21, 0x00


	//----- nvinfo : EIATTR_KPARAM_INFO
	.align		4
.L_9767:
        /*0068*/ 	.byte	0x04, 0x17
        /*006a*/ 	.short	(.L_9769 - .L_9768)
.L_9768:
        /*006c*/ 	.word	0x00000000
        /*0070*/ 	.short	0x0002
        /*0072*/ 	.short	0x0008
        /*0074*/ 	.byte	0x00, 0xf0, 0x11, 0x00


	//----- nvinfo : EIATTR_KPARAM_INFO
	.align		4
.L_9769:
        /*0078*/ 	.byte	0x04, 0x17
        /*007a*/ 	.short	(.L_9771 - .L_9770)
.L_9770:
        /*007c*/ 	.word	0x00000000
        /*0080*/ 	.short	0x0001
        /*0082*/ 	.short	0x0004
        /*0084*/ 	.byte	0x00, 0xf0, 0x11, 0x00


	//----- nvinfo : EIATTR_KPARAM_INFO
	.align		4
.L_9771:
        /*0088*/ 	.byte	0x04, 0x17
        /*008a*/ 	.short	(.L_9773 - .L_9772)
.L_9772:
        /*008c*/ 	.word	0x00000000
        /*0090*/ 	.short	0x0000
        /*0092*/ 	.short	0x0000
        /*0094*/ 	.byte	0x00, 0xf0, 0x11, 0x00


	//----- nvinfo : EIATTR_SPARSE_MMA_MASK
	.align		4
.L_9773:
        /*0098*/ 	.byte	0x03, 0x50
        /*009a*/ 	.short	0x0000


	//----- nvinfo : EIATTR_MAXREG_COUNT
	.align		4
        /*009c*/ 	.byte	0x03, 0x1b
        /*009e*/ 	.short	0x00ff


	//----- nvinfo : EIATTR_NUM_BARRIERS
	.align		4
        /*00a0*/ 	.byte	0x02, 0x4c
        /*00a2*/ 	.byte	0x01
	.zero		1


	//----- nvinfo : EIATTR_MERCURY_ISA_VERSION
	.align		4
        /*00a4*/ 	.byte	0x03, 0x5f
        /*00a6*/ 	.short	0x0101


	//----- nvinfo : EIATTR_COOP_GROUP_MASK_REGIDS
	.align		4
        /*00a8*/ 	.byte	0x04, 0x29
        /*00aa*/ 	.short	(.L_9775 - .L_9774)


	//   ....[0]....
.L_9774:
        /*00ac*/ 	.word	0xffffffff


	//   ....[1]....
        /*00b0*/ 	.word	0xffffffff


	//   ....[2]....
        /*00b4*/ 	.word	0x0500000e


	//   ....[3]....
        /*00b8*/ 	.word	0x0500000e


	//----- nvinfo : EIATTR_COOP_GROUP_INSTR_OFFSETS
	.align		4
.L_9775:
        /*00bc*/ 	.byte	0x04, 0x28
        /*00be*/ 	.short	(.L_9777 - .L_9776)


	//   ....[0]....
.L_9776:
        /*00c0*/ 	.word	0x000012b0


	//   ....[1]....
        /*00c4*/ 	.word	0x00001300


	//   ....[2]....
        /*00c8*/ 	.word	0x00001b50


	//   ....[3]....
        /*00cc*/ 	.word	0x00001be0


	//----- nvinfo : EIATTR_VRC_CTA_INIT_COUNT
	.align		4
.L_9777:
        /*00d0*/ 	.byte	0x02, 0x4a
	.zero		1
	.zero		1


	//----- nvinfo : EIATTR_EXIT_INSTR_OFFSETS
	.align		4
        /*00d4*/ 	.byte	0x04, 0x1c
        /*00d6*/ 	.short	(.L_9779 - .L_9778)


	//   ....[0]....
.L_9778:
        /*00d8*/ 	.word	0x00000640


	//   ....[1]....
        /*00dc*/ 	.word	0x00001af0


	//----- nvinfo : EIATTR_MAX_THREADS
	.align		4
.L_9779:
        /*00e0*/ 	.byte	0x04, 0x05
        /*00e2*/ 	.short	(.L_9781 - .L_9780)
.L_9780:
        /*00e4*/ 	.word	0x00000080
        /*00e8*/ 	.word	0x00000001
        /*00ec*/ 	.word	0x00000001


	//----- nvinfo : EIATTR_CRS_STACK_SIZE
	.align		4
.L_9781:
        /*00f0*/ 	.byte	0x04, 0x1e
        /*00f2*/ 	.short	(.L_9783 - .L_9782)
.L_9782:
        /*00f4*/ 	.word	0x00000000


	//----- nvinfo : EIATTR_CBANK_PARAM_SIZE
	.align		4
.L_9783:
        /*00f8*/ 	.byte	0x03, 0x19
        /*00fa*/ 	.short	0x0034


	//----- nvinfo : EIATTR_PARAM_CBANK
	.align		4
        /*00fc*/ 	.byte	0x04, 0x0a
        /*00fe*/ 	.short	(.L_9785 - .L_9784)
	.align		4
.L_9784:
        /*0100*/ 	.word	index@(.nv.constant0._Z9cuda_gemmIiLi128ELi4ELi1ELi512ELi2ELi2ELi64ELi1ELi0EEviiiPT_S1_S1_iii)
        /*0104*/ 	.short	0x0380
        /*0106*/ 	.short	0x0034


	//----- nvinfo : EIATTR_SW_WAR
	.align		4
.L_9785:
        /*0108*/ 	.byte	0x04, 0x36
        /*010a*/ 	.short	(.L_9787 - .L_9786)
.L_9786:
        /*010c*/ 	.word	0x00000008
.L_9787:


//--------------------- .nv.info._Z9cuda_gemmIiLi128ELi4ELi1ELi512ELi2ELi2ELi64ELi0ELi1EEviiiPT_S1_S1_iii --------------------------
	.section	.nv.info._Z9cuda_gemmIiLi128ELi4ELi1ELi512ELi2ELi2ELi64ELi0ELi1EEviiiPT_S1_S1_iii,"",@"SHT_CUDA_INFO"
	.sectionflags	@""
	.align	4


	//----- nvinfo : EIATTR_CUDA_API_VERSION
	.align		4
        /*0000*/ 	.byte	0x04, 0x37
        /*0002*/ 	.short	(.L_9789 - .L_9788)
.L_9788:
        /*0004*/ 	.word	0x00000082


	//----- nvinfo : EIATTR_KPARAM_INFO
	.align		4
.L_9789:
        /*0008*/ 	.byte	0x04, 0x17
        /*000a*/ 	.short	(.L_9791 - .L_9790)
.L_9790:
        /*000c*/ 	.word	0x00000000
        /*0010*/ 	.short	0x0008
        /*0012*/ 	.short	0x0030
        /*0014*/ 	.byte	0x00, 0xf0, 0x11, 0x00


	//----- nvinfo : EIATTR_KPARAM_INFO
	.align		4
.L_9791:
        /*0018*/ 	.byte	0x04, 0x17
        /*001a*/ 	.short	(.L_9793 - .L_9792)
.L_9792:
        /*001c*/ 	.word	0x00000000
        /*0020*/ 	.short	0x0007
        /*0022*/ 	.short	0x002c
        /*0024*/ 	.byte	0x00, 0xf0, 0x11, 0x00


	//----- nvinfo : EIATTR_KPARAM_INFO
	.align		4
.L_9793:
        /*0028*/ 	.byte	0x04, 0x17
        /*002a*/ 	.short	(.L_9795 - .L_9794)
.L_9794:
        /*002c*/ 	.word	0x00000000
        /*0030*/ 	.short	0x0006
        /*0032*/ 	.short	0x0028
        /*0034*/ 	.byte	0x00, 0xf0, 0x11, 0x00


	//----- nvinfo : EIATTR_KPARAM_INFO
	.align		4
.L_9795:
        /*0038*/ 	.byte	0x04, 0x17
        /*003a*/ 	.short	(.L_9797 - .L_9796)
.L_9796:
        /*003c*/ 	.word	0x00000000
        /*0040*/ 	.short	0x0005
        /*0042*/ 	.short	0x0020
        /*0044*/ 	.byte	0x00, 0xf5, 0x21, 0x00


	//----- nvinfo : EIATTR_KPARAM_INFO
	.align		4
.L_9797:
        /*0048*/ 	.byte	0x04, 0x17
        /*004a*/ 	.short	(.L_9799 - .L_9798)
.L_9798:
        /*004c*/ 	.word	0x00000000
        /*0050*/ 	.short	0x0004
        /*0052*/ 	.short	0x0018
        /*0054*/ 	.byte	0x00, 0xf5, 0x21, 0x00


	//----- nvinfo : EIATTR_KPARAM_INFO
	.align		4
.L_9799:
        /*0058*/ 	.byte	0x04, 0x17
        /*005a*/ 	.short	(.L_9801 - .L_9800)
.L_9800:
        /*005c*/ 	.word	0x00000000
        /*0060*/ 	.short	0x0003
        /*0062*/ 	.short	0x0010
        /*0064*/ 	.byte	0x00, 0xf5, 0x21, 0x00


	//----- nvinfo : EIATTR_KPARAM_INFO
	.align		4
.L_9801:
        /*0068*/ 	.byte	0x04, 0x17
        /*006a*/ 	.short	(.L_9803 - .L_9802)
.L_9802:
        /*006c*/ 	.word	0x00000000
        /*0070*/ 	.short	0x0002
        /*0072*/ 	.short	0x0008
        /*0074*/ 	.byte	0x00, 0xf0, 0x11, 0x00


	//----- nvinfo : EIATTR_KPARAM_INFO
	.align		4
.L_9803:
        /*0078*/ 	.byte	0x04, 0x17
        /*007a*/ 	.short	(.L_9805 - .L_9804)
.L_9804:
        /*007c*/ 	.word	0x00000000
        /*0080*/ 	.short	0x0001
        /*0082*/ 	.short	0x0004
        /*0084*/ 	.byte	0x00, 0xf0, 0x11, 0x00


	//----- nvinfo : EIATTR_KPARAM_INFO
	.align		4
.L_9805:
        /*0088*/ 	.byte	0x04, 0x17
        /*008a*/ 	.short	(.L_9807 - .L_9806)
.L_9806:
        /*008c*/ 	.word	0x00000000
        /*0090*/ 	.short	0x0000
        /*0092*/ 	.short	0x0000
        /*0094*/ 	.byte	0x00, 0xf0, 0x11, 0x00


	//----- nvinfo : EIATTR_SPARSE_MMA_MASK
	.align		4
.L_9807:
        /*0098*/ 	.byte	0x03, 0x50
        /*009a*/ 	.short	0x0000


	//----- nvinfo : EIATTR_MAXREG_COUNT
	.align		4
        /*009c*/ 	.byte	0x03, 0x1b
        /*009e*/ 	.short	0x00ff


	//----- nvinfo : EIATTR_NUM_BARRIERS
	.align		4
        /*00a0*/ 	.byte	0x02, 0x4c
        /*00a2*/ 	.byte	0x01
	.zero		1


	//----- nvinfo : EIATTR_MERCURY_ISA_VERSION
	.align		4
        /*00a4*/ 	.byte	0x03, 0x5f
        /*00a6*/ 	.short	0x0101


	//----- nvinfo : EIATTR_COOP_GROUP_MASK_REGIDS
	.align		4
        /*00a8*/ 	.byte	0x04, 0x29
        /*00aa*/ 	.short	(.L_9809 - .L_9808)


	//   ....[0]....
.L_9808:
        /*00ac*/ 	.word	0xffffffff


	//   ....[1]....
        /*00b0*/ 	.word	0xffffffff


	//   ....[2]....
        /*00b4*/ 	.word	0xffffffff


	//   ....[3]....
        /*00b8*/ 	.word	0xffffffff


	//----- nvinfo : EIATTR_COOP_GROUP_INSTR_OFFSETS
	.align		4
.L_9809:
        /*00bc*/ 	.byte	0x04, 0x28
        /*00be*/ 	.short	(.L_9811 - .L_9810)


	//   ....[0]....
.L_9810:
        /*00c0*/ 	.word	0x00000b90


	//   ....[1]....
        /*00c4*/ 	.word	0x00000ba0


	//   ....[2]....
        /*00c8*/ 	.word	0x00000bb0


	//   ....[3]....
        /*00cc*/ 	.word	0x00000bc0


	//----- nvinfo : EIATTR_VRC_CTA_INIT_COUNT
	.align		4
.L_9811:
        /*00d0*/ 	.byte	0x02, 0x4a
	.zero		1
	.zero		1


	//----- nvinfo : EIATTR_EXIT_INSTR_OFFSETS
	.align		4
        /*00d4*/ 	.byte	0x04, 0x1c
        /*00d6*/ 	.short	(.L_9813 - .L_9812)


	//   ....[0]....
.L_9812:
        /*00d8*/ 	.word	0x000001d0


	//   ....[1]....
        /*00dc*/ 	.word	0x00000cd0


	//----- nvinfo : EIATTR_MAX_THREADS
	.align		4
.L_9813:
        /*00e0*/ 	.byte	0x04, 0x05
        /*00e2*/ 	.short	(.L_9815 - .L_9814)
.L_9814:
        /*00e4*/ 	.word	0x00000080
        /*00e8*/ 	.word	0x00000001
        /*00ec*/ 	.word	0x00000001


	//----- nvinfo : EIATTR_CRS_STACK_SIZE
	.align		4
.L_9815:
        /*00f0*/ 	.byte	0x04, 0x1e
        /*00f2*/ 	.short	(.L_9817 - .L_9816)
.L_9816:
        /*00f4*/ 	.word	0x00000000


	//----- nvinfo : EIATTR_CBANK_PARAM_SIZE
	.align		4
.L_9817:
        /*00f8*/ 	.byte	0x03, 0x19
        /*00fa*/ 	.short	0x0034


	//----- nvinfo : EIATTR_PARAM_CBANK
	.align		4
        /*00fc*/ 	.byte	0x04, 0x0a
        /*00fe*/ 	.short	(.L_9819 - .L_9818)
	.align		4
.L_9818:
        /*0100*/ 	.word	index@(.nv.constant0._Z9cuda_gemmIiLi128ELi4ELi1ELi512ELi2ELi2ELi64ELi0ELi1EEviiiPT_S1_S1_iii)
        /*0104*/ 	.short	0x0380
        /*0106*/ 	.short	0x0034


	//----- nvinfo : EIATTR_SW_WAR
	.align		4
.L_9819:
        /*0108*/ 	.byte	0x04, 0x36
        /*010a*/ 	.short	(.L_9821 - .L_9820)
.L_9820:
        /*010c*/ 	.word	0x00000008
.L_9821:


//--------------------- .nv.info._Z9cuda_gemmIiLi128ELi4ELi1ELi512ELi2ELi2ELi64ELi0ELi0EEviiiPT_S1_S1_iii --------------------------
	.section	.nv.info._Z9cuda_gemmIiLi128ELi4ELi1ELi512ELi2ELi2ELi64ELi0ELi0EEviiiPT_S1_S1_iii,"",@"SHT_CUDA_INFO"
	.sectionflags	@""
	.align	4


	//----- nvinfo : EIATTR_CUDA_API_VERSION
	.align		4
        /*0000*/ 	.byte	0x04, 0x37
        /*0002*/ 	.short	(.L_9823 - .L_9822)
.L_9822:
        /*0004*/ 	.word	0x00000082


	//----- nvinfo : EIATTR_KPARAM_INFO
	.align		4
.L_9823:
        /*0008*/ 	.byte	0x04, 0x17
        /*000a*/ 	.short	(.L_9825 - .L_9824)
.L_9824:
        /*000c*/ 	.word	0x00000000
        /*0010*/ 	.short	0x0008
        /*0012*/ 	.short	0x0030
        /*0014*/ 	.byte	0x00, 0xf0, 0x11, 0x00


	//----- nvinfo : EIATTR_KPARAM_INFO
	.align		4
.L_9825:
        /*0018*/ 	.byte	0x04, 0x17
        /*001a*/ 	.short	(.L_9827 - .L_9826)
.L_9826:
        /*001c*/ 	.word	0x00000000
        /*0020*/ 	.short	0x0007
        /*0022*/ 	.short	0x002c
        /*0024*/ 	.byte	0x00, 0xf0, 0x11, 0x00


	//----- nvinfo : EIATTR_KPARAM_INFO
	.align		4
.L_9827:
        /*0028*/ 	.byte	0x04, 0x17
        /*002a*/ 	.short	(.L_9829 - .L_9828)
.L_9828:
        /*002c*/ 	.word	0x00000000
        /*0030*/ 	.short	0x0006
        /*0032*/ 	.short	0x0028
        /*0034*/ 	.byte	0x00, 0xf0, 0x11, 0x00


	//----- nvinfo : EIATTR_KPARAM_INFO
	.align		4
.L_9829:
        /*0038*/ 	.byte	0x04, 0x17
        /*003a*/ 	.short	(.L_9831 - .L_9830)
.L_9830:
        /*003c*/ 	.word	0x00000000
        /*0040*/ 	.short	0x0005
        /*0042*/ 	.short	0x0020
        /*0044*/ 	.byte	0x00, 0xf5, 0x21, 0x00


	//----- nvinfo : EIATTR_KPARAM_INFO
	.align		4
.L_9831:
        /*0048*/ 	.byte	0x04, 0x17
        /*004a*/ 	.short	(.L_9833 - .L_9832)
.L_9832:
        /*004c*/ 	.word	0x00000000
        /*0050*/ 	.short	0x0004
        /*0052*/ 	.short	0x0018
        /*0054*/ 	.byte	0x00, 0xf5, 0x21, 0x00


	//----- nvinfo : EIATTR_KPARAM_INFO
	.align		4
.L_9833:
        /*0058*/ 	.byte	0x04, 0x17
        /*005a*/ 	.short	(.L_9835 - .L_9834)
.L_9834:
        /*005c*/ 	.word	0x00000000
        /*0060*/ 	.short	0x0003
        /*0062*/ 	.short	0x0010
        /*0064*/ 	.byte	0x00, 0xf5, 0x21, 0x00


	//----- nvinfo : EIATTR_KPARAM_INFO
	.align		4
.L_9835:
        /*0068*/ 	.byte	0x04, 0x17
        /*006a*/ 	.short	(.L_9837 - .L_9836)
.L_9836:
        /*006c*/ 	.word	0x00000000
        /*0070*/ 	.short	0x0002
        /*0072*/ 	.short	0x0008
        /*0074*/ 	.byte	0x00, 0xf0, 0x11, 0x00


	//----- nvinfo : EIATTR_KPARAM_INFO
	.align		4
.L_9837:
        /*0078*/ 	.byte	0x04, 0x17
        /*007a*/ 	.short	(.L_9839 - .L_9838)
.L_9838:
        /*007c*/ 	.word	0x00000000
        /*0080*/ 	.short	0x0001
        /*0082*/ 	.short	0x0004
        /*0084*/ 	.byte	0x00, 0xf0, 0x11, 0x00


	//----- nvinfo : EIATTR_KPARAM_INFO
	.align		4
.L_9839:
        /*0088*/ 	.byte	0x04, 0x17
        /*008a*/ 	.short	(.L_9841 - .L_9840)
.L_9840:
        /*008c*/ 	.word	0x00000000
        /*0090*/ 	.short	0x0000
        /*0092*/ 	.short	0x0000
        /*0094*/ 	.byte	0x00, 0xf0, 0x11, 0x00


	//----- nvinfo : EIATTR_SPARSE_MMA_MASK
	.align		4
.L_9841:
        /*0098*/ 	.byte	0x03, 0x50
        /*009a*/ 	.short	0x0000


	//----- nvinfo : EIATTR_MAXREG_COUNT
	.align		4
        /*009c*/ 	.byte	0x03, 0x1b
        /*009e*/ 	.short	0x00ff


	//----- nvinfo : EIATTR_NUM_BARRIERS
	.align		4
        /*00a0*/ 	.byte	0x02, 0x4c
        /*00a2*/ 	.byte	0x01
	.zero		1


	//----- nvinfo : EIATTR_MERCURY_ISA_VERSION
	.align		4
        /*00a4*/ 	.byte	0x03, 0x5f
        /*00a6*/ 	.short	0x0101


	//----- nvinfo : EIATTR_COOP_GROUP_MASK_REGIDS
	.align		4
        /*00a8*/ 	.byte	0x04, 0x29
        /*00aa*/ 	.short	(.L_9843 - .L_9842)


	//   ....[0]....
.L_9842:
        /*00ac*/ 	.word	0xffffffff


	//   ....[1]....
        /*00b0*/ 	.word	0xffffffff


	//   ....[2]....
        /*00b4*/ 	.word	0x0500000d


	//   ....[3]....
        /*00b8*/ 	.word	0x0500000d


	//----- nvinfo : EIATTR_COOP_GROUP_INSTR_OFFSETS
	.align		4
.L_9843:
        /*00bc*/ 	.byte	0x04, 0x28
        /*00be*/ 	.short	(.L_9845 - .L_9844)


	//   ....[0]....
.L_9844:
        /*00c0*/ 	.word	0x000013d0


	//   ....[1]....
        /*00c4*/ 	.word	0x00001420


	//   ....[2]....
        /*00c8*/ 	.word	0x00001cd0


	//   ....[3]....
        /*00cc*/ 	.word	0x00001d60


	//----- nvinfo : EIATTR_VRC_CTA_INIT_COUNT
	.align		4
.L_9845:
        /*00d0*/ 	.byte	0x02, 0x4a
	.zero		1
	.zero		1


	//----- nvinfo : EIATTR_EXIT_INSTR_OFFSETS
	.align		4
        /*00d4*/ 	.byte	0x04, 0x1c
        /*00d6*/ 	.short	(.L_9847 - .L_9846)


	//   ....[0]....
.L_9846:
        /*00d8*/ 	.word	0x00000660


	//   ....[1]....
        /*00dc*/ 	.word	0x00001c70


	//----- nvinfo : EIATTR_MAX_THREADS
	.align		4
.L_9847:
        /*00e0*/ 	.byte	0x04, 0x05
        /*00e2*/ 	.short	(.L_9849 - .L_9848)
.L_9848:
        /*00e4*/ 	.word	0x00000080
        /*00e8*/ 	.word	0x00000001
        /*00ec*/ 	.word	0x00000001


	//----- nvinfo : EIATTR_CRS_STACK_SIZE
	.align		4
.L_9849:
        /*00f0*/ 	.byte	0x04, 0x1e
        /*00f2*/ 	.short	(.L_9851 - .L_9850)
.L_9850:
        /*00f4*/ 	.word	0x00000000


	//----- nvinfo : EIATTR_CBANK_PARAM_SIZE
	.align		4
.L_9851:
        /*00f8*/ 	.byte	0x03, 0x19
        /*00fa*/ 	.short	0x0034


	//----- nvinfo : EIATTR_PARAM_CBANK
	.align		4
        /*00fc*/ 	.byte	0x04, 0x0a
        /*00fe*/ 	.short	(.L_9853 - .L_9852)
	.align		4
.L_9852:
        /*0100*/ 	.word	index@(.nv.constant0._Z9cuda_gemmIiLi128ELi4ELi1ELi512ELi2ELi2ELi64ELi0ELi0EEviiiPT_S1_S1_iii)
        /*0104*/ 	.short	0x0380
        /*0106*/ 	.short	0x0034


	//----- nvinfo : EIATTR_SW_WAR
	.align		4
.L_9853:
        /*0108*/ 	.byte	0x04, 0x36
        /*010a*/ 	.short	(.L_9855 - .L_9854)
.L_9854:
        /*010c*/ 	.word	0x00000008
.L_9855:


//--------------------- .nv.info._Z9cuda_gemmIiLi128ELi4ELi1ELi256ELi128ELi128ELi64ELi1ELi1EEviiiPT_S1_S1_iii --------------------------
	.section	.nv.info._Z9cuda_gemmIiLi128ELi4ELi1ELi256ELi128ELi128ELi64ELi1ELi1EEviiiPT_S1_S1_iii,"",@"SHT_CUDA_INFO"
	.sectionflags	@""
	.align	4


	//----- nvinfo : EIATTR_CUDA_API_VERSION
	.align		4
        /*0000*/ 	.byte	0x04, 0x37
        /*0002*/ 	.short	(.L_9857 - .L_9856)
.L_9856:
        /*0004*/ 	.word	0x00000082


	//----- nvinfo : EIATTR_KPARAM_INFO
	.align		4
.L_9857:
        /*0008*/ 	.byte	0x04, 0x17
        /*000a*/ 	.short	(.L_9859 - .L_9858)
.L_9858:
        /*000c*/ 	.word	0x00000000
        /*0010*/ 	.short	0x0008
        /*0012*/ 	.short	0x0030
        /*0014*/ 	.byte	0x00, 0xf0, 0x11, 0x00


	//----- nvinfo : EIATTR_KPARAM_INFO
	.align		4
.L_9859:
        /*0018*/ 	.byte	0x04, 0x17
        /*001a*/ 	.short	(.L_9861 - .L_9860)
.L_9860:
        /*001c*/ 	.word	0x00000000
        /*0020*/ 	.short	0x0007
        /*0022*/ 	.short	0x002c
        /*0024*/ 	.byte	0x00, 0xf0, 0x11, 0x00


	//----- nvinfo : EIATTR_KPARAM_INFO
	.align		4
.L_9861:
        /*0028*/ 	.byte	0x04, 0x17
        /*002a*/ 	.short	(.L_9863 - .L_9862)
.L_9862:
        /*002c*/ 	.word	0x00000000
        /*0030*/ 	.short	0x0006
        /*0032*/ 	.short	0x0028
        /*0034*/ 	.byte	0x00, 0xf0, 0x11, 0x00


	//----- nvinfo : EIATTR_KPARAM_INFO
	.align		4
.L_9863:
        /*0038*/ 	.byte	0x04, 0x17
        /*003a*/ 	.short	(.L_9865 - .L_9864)
.L_9864:
        /*003c*/ 	.word	0x00000000
        /*0040*/ 	.short	0x0005
        /*0042*/ 	.short	0x0020
        /*0044*/ 	.byte	0x00, 0xf5, 0x21, 0x00


	//----- nvinfo : EIATTR_KPARAM_INFO
	.align		4
.L_9865:
        /*0048*/ 	.byte	0x04, 0x17
        /*004a*/ 	.short	(.L_9867 - .L_9866)
.L_9866:
        /*004c*/ 	.word	0x00000000
        /*0050*/ 	.short	0x0004
        /*0052*/ 	.short	0x0018
        /*0054*/ 	.byte	0x00, 0xf5, 0x21, 0x00


	//----- nvinfo : EIATTR_KPARAM_INFO
	.align		4
.L_9867:
        /*0058*/ 	.byte	0x04, 0x17
        /*005a*/ 	.short	(.L_9869 - .L_9868)
.L_9868:
        /*005c*/ 	.word	0x00000000
        /*0060*/ 	.short	0x0003
        /*0062*/ 	.short	0x0010
        /*0064*/ 	.byte	0x00, 0xf5, 0x21, 0x00


	//----- nvinfo : EIATTR_KPARAM_INFO
	.align		4
.L_9869:
        /*0068*/ 	.byte	0x04, 0x17
        /*006a*/ 	.short	(.L_9871 - .L_9870)
.L_9870:
        /*006c*/ 	.word	0x00000000
        /*0070*/ 	.short	0x0002
        /*0072*/ 	.short	0x0008
        /*0074*/ 	.byte	0x00, 0xf0, 0x11, 0x00


	//----- nvinfo : EIATTR_KPARAM_INFO
	.align		4
.L_9871:
        /*0078*/ 	.byte	0x04, 0x17
        /*007a*/ 	.short	(.L_9873 - .L_9872)
.L_9872:
        /*007c*/ 	.word	0x00000000
        /*0080*/ 	.short	0x0001
        /*0082*/ 	.short	0x0004
        /*0084*/ 	.byte	0x00, 0xf0, 0x11, 0x00


	//----- nvinfo : EIATTR_KPARAM_INFO
	.align		4
.L_9873:
        /*0088*/ 	.byte	0x04, 0x17
        /*008a*/ 	.short	(.L_9875 - .L_9874)
.L_9874:
        /*008c*/ 	.word	0x00000000
        /*0090*/ 	.short	0x0000
        /*0092*/ 	.short	0x0000
        /*0094*/ 	.byte	0x00, 0xf0, 0x11, 0x00


	//----- nvinfo : EIATTR_SPARSE_MMA_MASK
	.align		4
.L_9875:
        /*0098*/ 	.byte	0x03, 0x50
        /*009a*/ 	.short	0x0000


	//----- nvinfo : EIATTR_MAXREG_COUNT
	.align		4
        /*009c*/ 	.byte	0x03, 0x1b
        /*009e*/ 	.short	0x00ff


	//----- nvinfo : EIATTR_NUM_BARRIERS
	.align		4
        /*00a0*/ 	.byte	0x02, 0x4c
        /*00a2*/ 	.byte	0x01
	.zero		1


	//----- nvinfo : EIATTR_MERCURY_ISA_VERSION
	.align		4
        /*00a4*/ 	.byte	0x03, 0x5f
        /*00a6*/ 	.short	0x0101


	//----- nvinfo : EIATTR_COOP_GROUP_MASK_REGIDS
	.align		4
        /*00a8*/ 	.byte	0x04, 0x29
        /*00aa*/ 	.short	(.L_9877 - .L_9876)


	//   ....[0]....
.L_9876:
        /*00ac*/ 	.word	0xffffffff


	//----- nvinfo : EIATTR_COOP_GROUP_INSTR_OFFSETS
	.align		4
.L_9877:
        /*00b0*/ 	.byte	0x04, 0x28
        /*00b2*/ 	.short	(.L_9879 - .L_9878)


	//   ....[0]....
.L_9878:
        /*00b4*/ 	.word	0x00000d70


	//----- nvinfo : EIATTR_VRC_CTA_INIT_COUNT
	.align		4
.L_9879:
        /*00b8*/ 	.byte	0x02, 0x4a
	.zero		1
	.zero		1


	//----- nvinfo : EIATTR_EXIT_INSTR_OFFSETS
	.align		4
        /*00bc*/ 	.byte	0x04, 0x1c
        /*00be*/ 	.short	(.L_9881 - .L_9880)


	//   ....[0]....
.L_9880:
        /*00c0*/ 	.word	0x00000050


	//   ....[1]....
        /*00c4*/ 	.word	0x00001290


	//----- nvinfo : EIATTR_MAX_THREADS
	.align		4
.L_9881:
        /*00c8*/ 	.byte	0x04, 0x05
        /*00ca*/ 	.short	(.L_9883 - .L_9882)
.L_9882:
        /*00cc*/ 	.word	0x00000080
        /*00d0*/ 	.word	0x00000001
        /*00d4*/ 	.word	0x00000001


	//----- nvinfo : EIATTR_CRS_STACK_SIZE
	.align		4
.L_9883:
        /*00d8*/ 	.byte	0x04, 0x1e
        /*00da*/ 	.short	(.L_9885 - .L_9884)
.L_9884:
        /*00dc*/ 	.word	0x00000000


	//----- nvinfo : EIATTR_CBANK_PARAM_SIZE
	.align		4
.L_9885:
        /*00e0*/ 	.byte	0x03, 0x19
        /*00e2*/ 	.short	0x0034


	//----- nvinfo : EIATTR_PARAM_CBANK
	.align		4
        /*00e4*/ 	.byte	0x04, 0x0a
        /*00e6*/ 	.short	(.L_9887 - .L_9886)
	.align		4
.L_9886:
        /*00e8*/ 	.word	index@(.nv.constant0._Z9cuda_gemmIiLi128ELi4ELi1ELi256ELi128ELi128ELi64ELi1ELi1EEviiiPT_S1_S1_iii)
        /*00ec*/ 	.short	0x0380
        /*00ee*/ 	.short	0x0034


	//----- nvinfo : EIATTR_SW_WAR
	.align		4
.L_9887:
        /*00f0*/ 	.byte	0x04, 0x36
        /*00f2*/ 	.short	(.L_9889 - .L_9888)
.L_9888:
        /*00f4*/ 	.word	0x00000008
.L_9889:


//--------------------- .nv.info._Z9cuda_gemmIiLi128ELi4ELi1ELi256ELi128ELi128ELi64ELi1ELi0EEviiiPT_S1_S1_iii --------------------------
	.section	.nv.info._Z9cuda_gemmIiLi128ELi4ELi1ELi256ELi128ELi128ELi64ELi1ELi0EEviiiPT_S1_S1_iii,"",@"SHT_CUDA_INFO"
	.sectionflags	@""
	.align	4


	//----- nvinfo : EIATTR_CUDA_API_VERSION
	.align		4
        /*0000*/ 	.byte	0x04, 0x37
        /*0002*/ 	.short	(.L_9891 - .L_9890)
.L_9890:
        /*0004*/ 	.word	0x00000082


	//----- nvinfo : EIATTR_KPARAM_INFO
	.align		4
.L_9891:
        /*0008*/ 	.byte	0x04, 0x17
        /*000a*/ 	.short	(.L_9893 - .L_9892)
.L_9892:
        /*000c*/ 	.word	0x00000000
        /*0010*/ 	.short	0x0008
        /*0012*/ 	.short	0x0030
        /*0014*/ 	.byte	0x00, 0xf0, 0x11, 0x00


	//----- nvinfo : EIATTR_KPARAM_INFO
	.align		4
.L_9893:
        /*0018*/ 	.byte	0x04, 0x17
        /*001a*/ 	.short	(.L_9895 - .L_9894)
.L_9894:
        /*001c*/ 	.word	0x00000000
        /*0020*/ 	.short	0x0007
        /*0022*/ 	.short	0x002c
        /*0024*/ 	.byte	0x00, 0xf0, 0x11, 0x00


	//----- nvinfo : EIATTR_KPARAM_INFO
	.align		4
.L_9895:
        /*0028*/ 	.byte	0x04, 0x17
        /*002a*/ 	.short	(.L_9897 - .L_9896)
.L_9896:
        /*002c*/ 	.word	0x00000000
        /*0030*/ 	.short	0x0006
        /*0032*/ 	.short	0x0028
        /*0034*/ 	.byte	0x00, 0xf0, 0x11, 0x00


	//----- nvinfo : EIATTR_KPARAM_INFO
	.align		4
.L_9897:
        /*0038*/ 	.byte	0x04, 0x17
        /*003a*/ 	.short	(.L_9899 - .L_9898)
.L_9898:
        /*003c*/ 	.word	0x00000000
        /*0040*/ 	.short	0x0005
        /*0042*/ 	.short	0x0020
        /*0044*/ 	.byte	0x00, 0xf5, 0x21, 0x00


	//----- nvinfo : EIATTR_KPARAM_INFO
	.align		4
.L_9899:
        /*0048*/ 	.byte	0x04, 0x17
        /*004a*/ 	.short	(.L_9901 - .L_9900)
.L_9900:
        /*004c*/ 	.word	0x00000000
        /*0050*/ 	.short	0x0004
        /*0052*/ 	.short	0x0018
        /*0054*/ 	.byte	0x00, 0xf5, 0x21, 0x00


	//----- nvinfo : EIATTR_KPARAM_INFO
	.align		4
.L_9901:
        /*0058*/ 	.byte	0x04, 0x17
        /*005a*/ 	.short	(.L_9903 - .L_9902)
.L_9902:
        /*005c*/ 	.word	0x00000000
        /*0060*/ 	.short	0x0003
        /*0062*/ 	.short	0x0010
        /*0064*/ 	.byte	0x00, 0xf5, 0x21, 0x00


	//----- nvinfo : EIATTR_KPARAM_INFO
	.align		4
.L_9903:
        /*0068*/ 	.byte	0x04, 0x17
        /*006a*/ 	.short	(.L_9905 - .L_9904)
.L_9904:
        /*006c*/ 	.word	0x00000000
        /*0070*/ 	.short	0x0002
        /*0072*/ 	.short	0x0008
        /*0074*/ 	.byte	0x00, 0xf0, 0x11, 0x00


	//----- nvinfo : EIATTR_KPARAM_INFO
	.align		4
.L_9905:
        /*0078*/ 	.byte	0x04, 0x17
        /*007a*/ 	.short	(.L_9907 - .L_9906)
.L_9906:
        /*007c*/ 	.word	0x00000000
        /*0080*/ 	.short	0x0001
        /*0082*/ 	.short	0x0004
        /*0084*/ 	.byte	0x00, 0xf0, 0x11, 0x00


	//----- nvinfo : EIATTR_KPARAM_INFO
	.align		4
.L_9907:
        /*0088*/ 	.byte	0x04, 0x17
        /*008a*/ 	.short	(.L_9909 - .L_9908)
.L_9908:
        /*008c*/ 	.word	0x00000000
        /*0090*/ 	.short	0x0000
        /*0092*/ 	.short	0x0000
        /*0094*/ 	.byte	0x00, 0xf0, 0x11, 0x00


	//----- nvinfo : EIATTR_SPARSE_MMA_MASK
	.align		4
.L_9909:
        /*0098*/ 	.byte	0x03, 0x50
        /*009a*/ 	.short	0x0000


	//----- nvinfo : EIATTR_MAXREG_COUNT
	.align		4
        /*009c*/ 	.byte	0x03, 0x1b
        /*009e*/ 	.short	0x00ff


	//----- nvinfo : EIATTR_NUM_BARRIERS
	.align		4
        /*00a0*/ 	.byte	0x02, 0x4c
        /*00a2*/ 	.byte	0x01
	.zero		1


	//----- nvinfo : EIATTR_MERCURY_ISA_VERSION
	.align		4
        /*00a4*/ 	.byte	0x03, 0x5f
        /*00a6*/ 	.short	0x0101


	//----- nvinfo : EIATTR_COOP_GROUP_MASK_REGIDS
	.align		4
        /*00a8*/ 	.byte	0x04, 0x29
        /*00aa*/ 	.short	(.L_9911 - .L_9910)


	//   ....[0]....
.L_9910:
        /*00ac*/ 	.word	0xffffffff


	//   ....[1]....
        /*00b0*/ 	.word	0xffffffff


	//   ....[2]....
        /*00b4*/ 	.word	0xffffffff


	//   ....[3]....
        /*00b8*/ 	.word	0xffffffff


	//   ....[4]....
        /*00bc*/ 	.word	0xffffffff


	//   ....[5]....
        /*00c0*/ 	.word	0xffffffff


	//   ....[6]....
        /*00c4*/ 	.word	0xffffffff


	//   ....[7]....
        /*00c8*/ 	.word	0xffffffff


	//   ....[8]....
        /*00cc*/ 	.word	0xffffffff


	//   ....[9]....
        /*00d0*/ 	.word	0xffffffff


	//   ....[10]....
        /*00d4*/ 	.word	0xffffffff


	//   ....[11]....
        /*00d8*/ 	.word	0xffffffff


	//   ....[12]....
        /*00dc*/ 	.word	0xffffffff


	//   ....[13]....
        /*00e0*/ 	.word	0xffffffff


	//   ....[14]....
        /*00e4*/ 	.word	0xffffffff


	//   ....[15]....
        /*00e8*/ 	.word	0xffffffff


	//   ....[16]....
        /*00ec*/ 	.word	0xffffffff


	//   ....[17]....
        /*00f0*/ 	.word	0x05000049


	//   ....[18]....
        /*00f4*/ 	.word	0x05000049


	//   ....[19]....
        /*00f8*/ 	.word	0x05000049


	//   ....[20]....
        /*00fc*/ 	.word	0x05000049


	//   ....[21]....
        /*0100*/ 	.word	0x05000049


	//   ....[22]....
        /*0104*/ 	.word	0x05000049


	//   ....[23]....
        /*0108*/ 	.word	0x05000049


	//   ....[24]....
        /*010c*/ 	.word	0x05000049


	//   ....[25]....
        /*0110*/ 	.word	0x05000049


	//   ....[26]....
        /*0114*/ 	.word	0x05000049


	//   ....[27]....
        /*0118*/ 	.word	0x05000049


	//   ....[28]....
        /*011c*/ 	.word	0x05000049


	//   ....[29]....
        /*0120*/ 	.word	0x05000049


	//   ....[30]....
        /*0124*/ 	.word	0x05000049


	//   ....[31]....
        /*0128*/ 	.word	0x05000049


	//   ....[32]....
        /*012c*/ 	.word	0x05000049


	//----- nvinfo : EIATTR_COOP_GROUP_INSTR_OFFSETS
	.align		4
.L_9911:
        /*0130*/ 	.byte	0x04, 0x28
        /*0132*/ 	.short	(.L_9913 - .L_9912)


	//   ....[0]....
.L_9912:
        /*0134*/ 	.word	0x000018d0


	//   ....[1]....
        /*0138*/ 	.word	0x00001930


	//   ....[2]....
        /*013c*/ 	.word	0x00001990


	//   ....[3]....
        /*0140*/ 	.word	0x000019f0


	//   ....[4]....
        /*0144*/ 	.word	0x00001a50


	//   ....[5]....
        /*0148*/ 	.word	0x00001ab0


	//   ....[6]....
        /*014c*/ 	.word	0x00001b10


	//   ....[7]....
        /*0150*/ 	.word	0x00001b70


	//   ....[8]....
        /*0154*/ 	.word	0x00001bd0


	//   ....[9]....
        /*0158*/ 	.word	0x00001c30


	//   ....[10]....
        /*015c*/ 	.word	0x00001c90


	//   ....[11]....
        /*0160*/ 	.word	0x00001cf0


	//   ....[12]....
        /*0164*/ 	.word	0x00001d50


	//   ....[13]....
        /*0168*/ 	.word	0x00001db0


	//   ....[14]....
        /*016c*/ 	.word	0x00001e10


	//   ....[15]....
        /*0170*/ 	.word	0x00001e70


	//   ....[16]....
        /*0174*/ 	.word	0x00002360


	//   ....[17]....
        /*0178*/ 	.word	0x00002970


	//   ....[18]....
        /*017c*/ 	.word	0x00002a00


	//   ....[19]....
        /*0180*/ 	.word	0x00002a90


	//   ....[20]....
        /*0184*/ 	.word	0x00002b20


	//   ....[21]....
        /*0188*/ 	.word	0x00002bb0


	//   ....[22]....
        /*018c*/ 	.word	0x00002c50


	//   ....[23]....
        /*0190*/ 	.word	0x00002cf0


	//   ....[24]....
        /*0194*/ 	.word	0x00002d80


	//   ....[25]....
        /*0198*/ 	.word	0x00002e20


	//   ....[26]....
        /*019c*/ 	.word	0x00002eb0


	//   ....[27]....
        /*01a0*/ 	.word	0x00002f40


	//   ....[28]....
        /*01a4*/ 	.word	0x00002fe0


	//   ....[29]....
        /*01a8*/ 	.word	0x00003070


	//   ....[30]....
        /*01ac*/ 	.word	0x00003100


	//   ....[31]....
        /*01b0*/ 	.word	0x000031a0


	//   ....[32]....
        /*01b4*/ 	.word	0x00003230


	//----- nvinfo : EIATTR_VRC_CTA_INIT_COUNT
	.align		4
.L_9913:
        /*01b8*/ 	.byte	0x02, 0x4a
	.zero		1
	.zero		1


	//----- nvinfo : EIATTR_EXIT_INSTR_OFFSETS
	.align		4
        /*01bc*/ 	.byte	0x04, 0x1c
        /*01be*/ 	.short	(.L_9915 - .L_9914)


	//   ....[0]....
.L_9914:
        /*01c0*/ 	.word	0x000001d0


	//   ....[1]....
        /*01c4*/ 	.word	0x00002920


	//----- nvinfo : EIATTR_MAX_THREADS
	.align		4
.L_9915:
        /*01c8*/ 	.byte	0x04, 0x05
        /*01ca*/ 	.short	(.L_9917 - .L_9916)
.L_9916:
        /*01cc*/ 	.word	0x00000080
        /*01d0*/ 	.word	0x00000001
        /*01d4*/ 	.word	0x00000001


	//----- nvinfo : EIATTR_CRS_STACK_SIZE
	.align		4
.L_9917:
        /*01d8*/ 	.byte	0x04, 0x1e
        /*01da*/ 	.short	(.L_9919 - .L_9918)
.L_9918:
        /*01dc*/ 	.word	0x00000000


	//----- nvinfo : EIATTR_CBANK_PARAM_SIZE
	.align		4
.L_9919:
        /*01e0*/ 	.byte	0x03, 0x19
        /*01e2*/ 	.short	0x0034


	//----- nvinfo : EIATTR_PARAM_CBANK
	.align		4
        /*01e4*/ 	.byte	0x04, 0x0a
        /*01e6*/ 	.short	(.L_9921 - .L_9920)
	.align		4
.L_9920:
        /*01e8*/ 	.word	index@(.nv.constant0._Z9cuda_gemmIiLi128ELi4ELi1ELi256ELi128ELi128ELi64ELi1ELi0EEviiiPT_S1_S1_iii)
        /*01ec*/ 	.short	0x0380
        /*01ee*/ 	.short	0x0034


	//----- nvinfo : EIATTR_SW_WAR
	.align		4
.L_9921:
        /*01f0*/ 	.byte	0x04, 0x36
        /*01f2*/ 	.short	(.L_9923 - .L_9922)
.L_9922:
        /*01f4*/ 	.word	0x00000008
.L_9923:


//--------------------- .nv.info._Z9cuda_gemmIiLi128ELi4ELi1ELi256ELi128ELi128ELi64ELi0ELi1EEviiiPT_S1_S1_iii --------------------------
	.section	.nv.info._Z9cuda_gemmIiLi128ELi4ELi1ELi256ELi128ELi128ELi64ELi0ELi1EEviiiPT_S1_S1_iii,"",@"SHT_CUDA_INFO"
	.sectionflags	@""
	.align	4


	//----- nvinfo : EIATTR_CUDA_API_VERSION
	.align		4
        /*0000*/ 	.byte	0x04, 0x37
        /*0002*/ 	.short	(.L_9925 - .L_9924)
.L_9924:
        /*0004*/ 	.word	0x00000082


	//----- nvinfo : EIATTR_KPARAM_INFO
	.align		4
.L_9925:
        /*0008*/ 	.byte	0x04, 0x17
        /*000a*/ 	.short	(.L_9927 - .L_9926)
.L_9926:
        /*000c*/ 	.word	0x00000000
        /*0010*/ 	.short	0x0008
        /*0012*/ 	.short	0x0030
        /*0014*/ 	.byte	0x00, 0xf0, 0x11, 0x00


	//----- nvinfo : EIATTR_KPARAM_INFO
	.align		4
.L_9927:
        /*0018*/ 	.byte	0x04, 0x17
        /*001a*/ 	.short	(.L_9929 - .L_9928)
.L_9928:
        /*001c*/ 	.word	0x00000000
        /*0020*/ 	.short	0x0007
        /*0022*/ 	.short	0x002c
        /*0024*/ 	.byte	0x00, 0xf0, 0x11, 0x00


	//----- nvinfo : EIATTR_KPARAM_INFO
	.align		4
.L_9929:
        /*0028*/ 	.byte	0x04, 0x17
        /*002a*/ 	.short	(.L_9931 - .L_9930)
.L_9930:
        /*002c*/ 	.word	0x00000000
        /*0030*/ 	.short	0x0006
        /*0032*/ 	.short	0x0028
        /*0034*/ 	.byte	0x00, 0xf0, 0x11, 0x00


	//----- nvinfo : EIATTR_KPARAM_INFO
	.align		4
.L_9931:
        /*0038*/ 	.byte	0x04, 0x17
        /*003a*/ 	.short	(.L_9933 - .L_9932)
.L_9932:
        /*003c*/ 	.word	0x00000000
        /*0040*/ 	.short	0x0005
        /*0042*/ 	.short	0x0020
        /*0044*/ 	.byte	0x00, 0xf5, 0x21, 0x00


	//----- nvinfo : EIATTR_KPARAM_INFO
	.align		4
.L_9933:
        /*0048*/ 	.byte	0x04, 0x17
        /*004a*/ 	.short	(.L_9935 - .L_9934)
.L_9934:
        /*004c*/ 	.word	0x00000000
        /*0050*/ 	.short	0x0004
        /*0052*/ 	.short	0x0018
        /*0054*/ 	.byte	0x00, 0xf5, 0x21, 0x00


	//----- nvinfo : EIATTR_KPARAM_INFO
	.align		4
.L_9935:
        /*0058*/ 	.byte	0x04, 0x17
        /*005a*/ 	.short	(.L_9937 - .L_9936)
.L_9936:
        /*005c*/ 	.word	0x00000000
        /*0060*/ 	.short	0x0003
        /*0062*/ 	.short	0x0010
        /*0064*/ 	.byte	0x00, 0xf5, 0x21, 0x00


	//----- nvinfo : EIATTR_KPARAM_INFO
	.align		4
.L_9937:
        /*0068*/ 	.byte	0x04, 0x17
        /*006a*/ 	.short	(.L_9939 - .L_9938)
.L_9938:
        /*006c*/ 	.word	0x00000000
        /*0070*/ 	.short	0x0002
        /*0072*/ 	.short	0x0008
        /*0074*/ 	.byte	0x00, 0xf0, 0x11, 0x00


	//----- nvinfo : EIATTR_KPARAM_INFO
	.align		4
.L_9939:
        /*0078*/ 	.byte	0x04, 0x17
        /*007a*/ 	.short	(.L_9941 - .L_9940)
.L_9940:
        /*007c*/ 	.word	0x00000000
        /*0080*/ 	.short	0x0001
        /*0082*/ 	.short	0x0004
        /*0084*/ 	.byte	0x00, 0xf0, 0x11, 0x00


	//----- nvinfo : EIATTR_KPARAM_INFO
	.align		4
.L_9941:
        /*0088*/ 	.byte	0x04, 0x17
        /*008a*/ 	.short	(.L_9943 - .L_9942)
.L_9942:
        /*008c*/ 	.word	0x00000000
        /*0090*/ 	.short	0x0000
        /*0092*/ 	.short	0x0000
        /*0094*/ 	.byte	0x00, 0xf0, 0x11, 0x00


	//----- nvinfo : EIATTR_SPARSE_MMA_MASK
	.align		4
.L_9943:
        /*0098*/ 	.byte	0x03, 0x50
        /*009a*/ 	.short	0x0000


	//----- nvinfo : EIATTR_MAXREG_COUNT
	.align		4
        /*009c*/ 	.byte	0x03, 0x1b
        /*009e*/ 	.short	0x00ff


	//----- nvinfo : EIATTR_NUM_BARRIERS
	.align		4
        /*00a0*/ 	.byte	0x02, 0x4c
        /*00a2*/ 	.byte	0x01
	.zero		1


	//----- nvinfo : EIATTR_MERCURY_ISA_VERSION
	.align		4
        /*00a4*/ 	.byte	0x03, 0x5f
        /*00a6*/ 	.short	0x0101


	//----- nvinfo : EIATTR_COOP_GROUP_MASK_REGIDS
	.align		4
        /*00a8*/ 	.byte	0x04, 0x29
        /*00aa*/ 	.short	(.L_9945 - .L_9944)


	//   ....[0]....
.L_9944:
        /*00ac*/ 	.word	0xffffffff


	//----- nvinfo : EIATTR_COOP_GROUP_INSTR_OFFSETS
	.align		4
.L_9945:
        /*00b0*/ 	.byte	0x04, 0x28
        /*00b2*/ 	.short	(.L_9947 - .L_9946)


	//   ....[0]....
.L_9946:
        /*00b4*/ 	.word	0x00000f00


	//----- nvinfo : EIATTR_VRC_CTA_INIT_COUNT
	.align		4
.L_9947:
        /*00b8*/ 	.byte	0x02, 0x4a
	.zero		1
	.zero		1


	//----- nvinfo : EIATTR_EXIT_INSTR_OFFSETS
	.align		4
        /*00bc*/ 	.byte	0x04, 0x1c
        /*00be*/ 	.short	(.L_9949 - .L_9948)


	//   ....[0]....
.L_9948:
        /*00c0*/ 	.word	0x00000060


	//   ....[1]....
        /*00c4*/ 	.word	0x000015c0


	//----- nvinfo : EIATTR_MAX_THREADS
	.align		4
.L_9949:
        /*00c8*/ 	.byte	0x04, 0x05
        /*00ca*/ 	.short	(.L_9951 - .L_9950)
.L_9950:
        /*00cc*/ 	.word	0x00000080
        /*00d0*/ 	.word	0x00000001
        /*00d4*/ 	.word	0x00000001


	//----- nvinfo : EIATTR_CRS_STACK_SIZE
	.align		4
.L_9951:
        /*00d8*/ 	.byte	0x04, 0x1e
        /*00da*/ 	.short	(.L_9953 - .L_9952)
.L_9952:
        /*00dc*/ 	.word	0x00000000


	//----- nvinfo : EIATTR_CBANK_PARAM_SIZE
	.align		4
.L_9953:
        /*00e0*/ 	.byte	0x03, 0x19
        /*00e2*/ 	.short	0x0034


	//----- nvinfo : EIATTR_PARAM_CBANK
	.align		4
        /*00e4*/ 	.byte	0x04, 0x0a
        /*00e6*/ 	.short	(.L_9955 - .L_9954)
	.align		4
.L_9954:
        /*00e8*/ 	.word	index@(.nv.constant0._Z9cuda_gemmIiLi128ELi4ELi1ELi256ELi128ELi128ELi64ELi0ELi1EEviiiPT_S1_S1_iii)
        /*00ec*/ 	.short	0x0380
        /*00ee*/ 	.short	0x0034


	//----- nvinfo : EIATTR_SW_WAR
	.align		4
.L_9955:
        /*00f0*/ 	.byte	0x04, 0x36
        /*00f2*/ 	.short	(.L_9957 - .L_9956)
.L_9956:
        /*00f4*/ 	.word	0x00000008
.L_9957:


//--------------------- .nv.info._Z9cuda_gemmIiLi128ELi4ELi1ELi256ELi128ELi128ELi64ELi0ELi0EEviiiPT_S1_S1_iii --------------------------
	.section	.nv.info._Z9cuda_gemmIiLi128ELi4ELi1ELi256ELi128ELi128ELi64ELi0ELi0EEviiiPT_S1_S1_iii,"",@"SHT_CUDA_INFO"
	.sectionflags	@""
	.align	4


	//----- nvinfo : EIATTR_CUDA_API_VERSION
	.align		4
        /*0000*/ 	.byte	0x04, 0x37
        /*0002*/ 	.short	(.L_9959 - .L_9958)
.L_9958:
        /*0004*/ 	.word	0x00000082


	//----- nvinfo : EIATTR_KPARAM_INFO
	.align		4
.L_9959:
        /*0008*/ 	.byte	0x04, 0x17
        /*000a*/ 	.short	(.L_9961 - .L_9960)
.L_9960:
        /*000c*/ 	.word	0x00000000
        /*0010*/ 	.short	0x0008
        /*0012*/ 	.short	0x0030
        /*0014*/ 	.byte	0x00, 0xf0, 0x11, 0x00


	//----- nvinfo : EIATTR_KPARAM_INFO
	.align		4
.L_9961:
        /*0018*/ 	.byte	0x04, 0x17
        /*001a*/ 	.short	(.L_9963 - .L_9962)
.L_9962:
        /*001c*/ 	.word	0x00000000
        /*0020*/ 	.short	0x0007
        /*0022*/ 	.short	0x002c
        /*0024*/ 	.byte	0x00, 0xf0, 0x11, 0x00


	//----- nvinfo : EIATTR_KPARAM_INFO
	.align		4
.L_9963:
        /*0028*/ 	.byte	0x04, 0x17
        /*002a*/ 	.short	(.L_9965 - .L_9964)
.L_9964:
        /*002c*/ 	.word	0x00000000
        /*0030*/ 	.short	0x0006
        /*0032*/ 	.short	0x0028
        /*0034*/ 	.byte	0x00, 0xf0, 0x11, 0x00


	//----- nvinfo : EIATTR_KPARAM_INFO
	.align		4
.L_9965:
        /*0038*/ 	.byte	0x04, 0x17
        /*003a*/ 	.short	(.L_9967 - .L_9966)
.L_9966:
        /*003c*/ 	.word	0x00000000
        /*0040*/ 	.short	0x0005
        /*0042*/ 	.short	0x0020
        /*0044*/ 	.byte	0x00, 0xf5, 0x21, 0x00


	//----- nvinfo : EIATTR_KPARAM_INFO
	.align		4
.L_9967:
        /*0048*/ 	.byte	0x04, 0x17
        /*004a*/ 	.short	(.L_9969 - .L_9968)
.L_9968:
        /*004c*/ 	.word	0x00000000
        /*0050*/ 	.short	0x0004
        /*0052*/ 	.short	0x0018
        /*0054*/ 	.byte	0x00, 0xf5, 0x21, 0x00


	//----- nvinfo : EIATTR_KPARAM_INFO
	.align		4
.L_9969:
        /*0058*/ 	.byte	0x04, 0x17
        /*005a*/ 	.short	(.L_9971 - .L_9970)
.L_9970:
        /*005c*/ 	.word	0x00000000
        /*0060*/ 	.short	0x0003
        /*0062*/ 	.short	0x0010
        /*0064*/ 	.byte	0x00, 0xf5, 0x21, 0x00


	//----- nvinfo : EIATTR_KPARAM_INFO
	.align		4
.L_9971:
        /*0068*/ 	.byte	0x04, 0x17
        /*006a*/ 	.short	(.L_9973 - .L_9972)
.L_9972:
        /*006c*/ 	.word	0x00000000
        /*0070*/ 	.short	0x0002
        /*0072*/ 	.short	0x0008
        /*0074*/ 	.byte	0x00, 0xf0, 0x11, 0x00


	//----- nvinfo : EIATTR_KPARAM_INFO
	.align		4
.L_9973:
        /*0078*/ 	.byte	0x04, 0x17
        /*007a*/ 	.short	(.L_9975 - .L_9974)
.L_9974:
        /*007c*/ 	.word	0x00000000
        /*0080*/ 	.short	0x0001
        /*0082*/ 	.short	0x0004
        /*0084*/ 	.byte	0x00, 0xf0, 0x11, 0x00


	//----- nvinfo : EIATTR_KPARAM_INFO
	.align		4
.L_9975:
        /*0088*/ 	.byte	0x04, 0x17
        /*008a*/ 	.short	(.L_9977 - .L_9976)
.L_9976:
        /*008c*/ 	.word	0x00000000
        /*0090*/ 	.short	0x0000
        /*0092*/ 	.short	0x0000
        /*0094*/ 	.byte	0x00, 0xf0, 0x11, 0x00


	//----- nvinfo : EIATTR_SPARSE_MMA_MASK
	.align		4
.L_9977:
        /*0098*/ 	.byte	0x03, 0x50
        /*009a*/ 	.short	0x0000


	//----- nvinfo : EIATTR_MAXREG_COUNT
	.align		4
        /*009c*/ 	.byte	0x03, 0x1b
        /*009e*/ 	.short	0x00ff


	//----- nvinfo : EIATTR_NUM_BARRIERS
	.align		4
        /*00a0*/ 	.byte	0x02, 0x4c
        /*00a2*/ 	.byte	0x01
	.zero		1


	//----- nvinfo : EIATTR_MERCURY_ISA_VERSION
	.align		4
        /*00a4*/ 	.byte	0x03, 0x5f
        /*00a6*/ 	.short	0x0101


	//----- nvinfo : EIATTR_COOP_GROUP_MASK_REGIDS
	.align		4
        /*00a8*/ 	.byte	0x04, 0x29
        /*00aa*/ 	.short	(.L_9979 - .L_9978)


	//   ....[0]....
.L_9978:
        /*00ac*/ 	.word	0xffffffff


	//   ....[1]....
        /*00b0*/ 	.word	0xffffffff


	//   ....[2]....
        /*00b4*/ 	.word	0xffffffff


	//   ....[3]....
        /*00b8*/ 	.word	0xffffffff


	//   ....[4]....
        /*00bc*/ 	.word	0xffffffff


	//   ....[5]....
        /*00c0*/ 	.word	0xffffffff


	//   ....[6]....
        /*00c4*/ 	.word	0xffffffff


	//   ....[7]....
        /*00c8*/ 	.word	0xffffffff


	//   ....[8]....
        /*00cc*/ 	.word	0xffffffff


	//   ....[9]....
        /*00d0*/ 	.word	0xffffffff


	//   ....[10]....
        /*00d4*/ 	.word	0xffffffff


	//   ....[11]....
        /*00d8*/ 	.word	0xffffffff


	//   ....[12]....
        /*00dc*/ 	.word	0xffffffff


	//   ....[13]....
        /*00e0*/ 	.word	0xffffffff


	//   ....[14]....
        /*00e4*/ 	.word	0xffffffff


	//   ....[15]....
        /*00e8*/ 	.word	0xffffffff


	//   ....[16]....
        /*00ec*/ 	.word	0xffffffff


	//   ....[17]....
        /*00f0*/ 	.word	0x0500004c


	//   ....[18]....
        /*00f4*/ 	.word	0x0500004c


	//   ....[19]....
        /*00f8*/ 	.word	0x0500004c


	//   ....[20]....
        /*00fc*/ 	.word	0x0500004c


	//   ....[21]....
        /*0100*/ 	.word	0x0500004c


	//   ....[22]....
        /*0104*/ 	.word	0x0500004c


	//   ....[23]....
        /*0108*/ 	.word	0x0500004c


	//   ....[24]....
        /*010c*/ 	.word	0x0500004c


	//   ....[25]....
        /*0110*/ 	.word	0x0500004c


	//   ....[26]....
        /*0114*/ 	.word	0x0500004c


	//   ....[27]....
        /*0118*/ 	.word	0x0500004c


	//   ....[28]....
        /*011c*/ 	.word	0x0500004c


	//   ....[29]....
        /*0120*/ 	.word	0x0500004c


	//   ....[30]....
        /*0124*/ 	.word	0x0500004c


	//   ....[31]....
        /*0128*/ 	.word	0x0500004c


	//   ....[32]....
        /*012c*/ 	.word	0x0500004c


	//----- nvinfo : EIATTR_COOP_GROUP_INSTR_OFFSETS
	.align		4
.L_9979:
        /*0130*/ 	.byte	0x04, 0x28
        /*0132*/ 	.short	(.L_9981 - .L_9980)


	//   ....[0]....
.L_9980:
        /*0134*/ 	.word	0x00001980


	//   ....[1]....
        /*0138*/ 	.word	0x000019e0


	//   ....[2]....
        /*013c*/ 	.word	0x00001a40


	//   ....[3]....
        /*0140*/ 	.word	0x00001aa0


	//   ....[4]....
        /*0144*/ 	.word	0x00001b00


	//   ....[5]....
        /*0148*/ 	.word	0x00001b60


	//   ....[6]....
        /*014c*/ 	.word	0x00001bc0


	//   ....[7]....
        /*0150*/ 	.word	0x00001c20


	//   ....[8]....
        /*0154*/ 	.word	0x00001c80


	//   ....[9]....
        /*0158*/ 	.word	0x00001ce0


	//   ....[10]....
        /*015c*/ 	.word	0x00001d40


	//   ....[11]....
        /*0160*/ 	.word	0x00001da0


	//   ....[12]....
        /*0164*/ 	.word	0x00001e00


	//   ....[13]....
        /*0168*/ 	.word	0x00001e60


	//   ....[14]....
        /*016c*/ 	.word	0x00001ec0


	//   ....[15]....
        /*0170*/ 	.word	0x00001f20


	//   ....[16]....
        /*0174*/ 	.word	0x00002410


	//   ....[17]....
        /*0178*/ 	.word	0x00003520


	//   ....[18]....
        /*017c*/ 	.word	0x000035b0


	//   ....[19]....
        /*0180*/ 	.word	0x00003650


	//   ....[20]....
        /*0184*/ 	.word	0x000036e0


	//   ....[21]....
        /*0188*/ 	.word	0x00003780


	//   ....[22]....
        /*018c*/ 	.word	0x00003810


	//   ....[23]....
        /*0190*/ 	.word	0x000038b0


	//   ....[24]....
        /*0194*/ 	.word	0x00003940


	//   ....[25]....
        /*0198*/ 	.word	0x000039d0


	//   ....[26]....
        /*019c*/ 	.word	0x00003a60


	//   ....[27]....
        /*01a0*/ 	.word	0x00003af0


	//   ....[28]....
        /*01a4*/ 	.word	0x00003b90


	//   ....[29]....
        /*01a8*/ 	.word	0x00003c20


	//   ....[30]....
        /*01ac*/ 	.word	0x00003cb0


	//   ....[31]....
        /*01b0*/ 	.word	0x00003d50


	//   ....[32]....
        /*01b4*/ 	.word	0x00003de0


	//----- nvinfo : EIATTR_VRC_CTA_INIT_COUNT
	.align		4
.L_9981:
        /*01b8*/ 	.byte	0x02, 0x4a
	.zero		1
	.zero		1


	//----- nvinfo : EIATTR_EXIT_INSTR_OFFSETS
	.align		4
        /*01bc*/ 	.byte	0x04, 0x1c
        /*01be*/ 	.short	(.L_9983 - .L_9982)


	//   ....[0]....
.L_9982:
        /*01c0*/ 	.word	0x000001a0


	//   ....[1]....
        /*01c4*/ 	.word	0x000034d0


	//----- nvinfo : EIATTR_MAX_THREADS
	.align		4
.L_9983:
        /*01c8*/ 	.byte	0x04, 0x05
        /*01ca*/ 	.short	(.L_9985 - .L_9984)
.L_9984:
        /*01cc*/ 	.word	0x00000080
        /*01d0*/ 	.word	0x00000001
        /*01d4*/ 	.word	0x00000001


	//----- nvinfo : EIATTR_CRS_STACK_SIZE
	.align		4
.L_9985:
        /*01d8*/ 	.byte	0x04, 0x1e
        /*01da*/ 	.short	(.L_9987 - .L_9986)
.L_9986:
        /*01dc*/ 	.word	0x00000000


	//----- nvinfo : EIATTR_CBANK_PARAM_SIZE
	.align		4
.L_9987:
        /*01e0*/ 	.byte	0x03, 0x19
        /*01e2*/ 	.short	0x0034


	//----- nvinfo : EIATTR_PARAM_CBANK
	.align		4
        /*01e4*/ 	.byte	0x04, 0x0a
        /*01e6*/ 	.short	(.L_9989 - .L_9988)
	.align		4
.L_9988:
        /*01e8*/ 	.word	index@(.nv.constant0._Z9cuda_gemmIiLi128ELi4ELi1ELi256ELi128ELi128ELi64ELi0ELi0EEviiiPT_S1_S1_iii)
        /*01ec*/ 	.short	0x0380
        /*01ee*/ 	.short	0x0034


	//----- nvinfo : EIATTR_SW_WAR
	.align		4
.L_9989:
        /*01f0*/ 	.byte	0x04, 0x36
        /*01f2*/ 	.short	(.L_9991 - .L_9990)
.L_9990:
        /*01f4*/ 	.word	0x00000008
.L_9991:


//--------------------- .nv.info._Z9cuda_gemmIiLi128ELi4ELi1ELi256ELi64ELi64ELi64ELi1ELi1EEviiiPT_S1_S1_iii --------------------------
	.section	.nv.info._Z9cuda_gemmIiLi128ELi4ELi1ELi256ELi64ELi64ELi64ELi1ELi1EEviiiPT_S1_S1_iii,"",@"SHT_CUDA_INFO"
	.sectionflags	@""
	.align	4


	//----- nvinfo : EIATTR_CUDA_API_VERSION
	.align		4
        /*0000*/ 	.byte	0x04, 0x37
        /*0002*/ 	.short	(.L_9993 - .L_9992)
.L_9992:
        /*0004*/ 	.word	0x00000082


	//----- nvinfo : EIATTR_KPARAM_INFO
	.align		4
.L_9993:
        /*0008*/ 	.byte	0x04, 0x17
        /*000a*/ 	.short	(.L_9995 - .L_9994)
.L_9994:
        /*000c*/ 	.word	0x00000000
        /*0010*/ 	.short	0x0008
        /*0012*/ 	.short	0x0030
        /*0014*/ 	.byte	0x00, 0xf0, 0x11, 0x00


	//----- nvinfo : EIATTR_KPARAM_INFO
	.align		4
.L_9995:
        /*0018*/ 	.byte	0x04, 0x17
        /*001a*/ 	.short	(.L_9997 - .L_9996)
.L_9996:
        /*001c*/ 	.word	0x00000000
        /*0020*/ 	.short	0x0007
        /*0022*/ 	.short	0x002c
        /*0024*/ 	.byte	0x00, 0xf0, 0x11, 0x00


	//----- nvinfo : EIATTR_KPARAM_INFO
	.align		4
.L_9997:
        /*0028*/ 	.byte	0x04, 0x17
        /*002a*/ 	.short	(.L_9999 - .L_9998)
.L_9998:
        /*002c*/ 	.word	0x00000000
        /*0030*/ 	.short	0x0006
        /*0032*/ 	.short	0x0028
        /*0034*/ 	.byte	0x00, 0xf0, 0x11, 0x00


	//----- nvinfo : EIATTR_KPARAM_INFO
	.align		4
.L_9999:
        /*0038*/ 	.byte	0x04, 0x17
        /*003a*/ 	.short	(.L_10001 - .L_10000)
.L_10000:
        /*003c*/ 	.word	0x00000000
        /*0040*/ 	.short	0x0005
        /*0042*/ 	.short	0x0020
        /*0044*/ 	.byte	0x00, 0xf5, 0x21, 0x00


	//----- nvinfo : EIATTR_KPARAM_INFO
	.align		4
.L_10001:
        /*0048*/ 	.byte	0x04, 0x17
        /*004a*/ 	.short	(.L_10003 - .L_10002)
.L_10002:
        /*004c*/ 	.word	0x00000000
        /*0050*/ 	.short	0x0004
        /*0052*/ 	.short	0x0018
        /*0054*/ 	.byte	0x00, 0xf5, 0x21, 0x00


	//----- nvinfo : EIATTR_KPARAM_INFO
	.align		4
.L_10003:
        /*0058*/ 	.byte	0x04, 0x17
        /*005a*/ 	.short	(.L_10005 - .L_10004)
.L_10004:
        /*005c*/ 	.word	0x00000000
        /*0060*/ 	.short	0x0003
        /*0062*/ 	.short	0x0010
        /*0064*/ 	.byte	0x00, 0xf5, 0x21, 0x00


	//----- nvinfo : EIATTR_KPARAM_INFO
	.align		4
.L_10005:
        /*0068*/ 	.byte	0x04, 0x17
        /*006a*/ 	.short	(.L_10007 - .L_10006)
.L_10006:
        /*006c*/ 	.word	0x00000000
        /*0070*/ 	.short	0x0002
        /*0072*/ 	.short	0x0008
        /*0074*/ 	.byte	0x00, 0xf0, 0x11, 0x00


	//----- nvinfo : EIATTR_KPARAM_INFO
	.align		4
.L_10007:
        /*0078*/ 	.byte	0x04, 0x17
        /*007a*/ 	.short	(.L_10009 - .L_10008)
.L_10008:
        /*007c*/ 	.word	0x00000000
        /*0080*/ 	.short	0x0001
        /*0082*/ 	.short	0x0004
        /*0084*/ 	.byte	0x00, 0xf0, 0x11, 0x00


	//----- nvinfo : EIATTR_KPARAM_INFO
	.align		4
.L_10009:
        /*0088*/ 	.byte	0x04, 0x17
        /*008a*/ 	.short	(.L_10011 - .L_10010)
.L_10010:
        /*008c*/ 	.word	0x00000000
        /*0090*/ 	.short	0x0000
        /*0092*/ 	.short	0x0000
        /*0094*/ 	.byte	0x00, 0xf0, 0x11, 0x00


	//----- nvinfo : EIATTR_SPARSE_MMA_MASK
	.align		4
.L_10011:
        /*0098*/ 	.byte	0x03, 0x50
        /*009a*/ 	.short	0x0000


	//----- nvinfo : EIATTR_MAXREG_COUNT
	.align		4
        /*009c*/ 	.byte	0x03, 0x1b
        /*009e*/ 	.short	0x00ff


	//----- nvinfo : EIATTR_NUM_BARRIERS
	.align		4
        /*00a0*/ 	.byte	0x02, 0x4c
        /*00a2*/ 	.byte	0x01
	.zero		1


	//----- nvinfo : EIATTR_ANNOTATIONS
	.align		4
        /*00a4*/ 	.byte	0x04, 0x55
        /*00a6*/ 	.short	(.L_10013 - .L_10012)


	//   ....[0]....
.L_10012:
        /*00a8*/ 	.word	0x00000001
        /*00ac*/ 	.byte	0x40, 0x00, 0x00, 0x00, 0x01, 0x00, 0x00, 0x00, 0x20, 0x02, 0x00, 0x00, 0x01, 0x00, 0x00, 0x00
        /*00bc*/ 	.byte	0xe0, 0x05, 0x00, 0x00, 0x01, 0x00, 0x00, 0x00, 0x50, 0x14, 0x00, 0x00, 0x01, 0x00, 0x00, 0x00
        /*00cc*/ 	.byte	0xd0, 0x15, 0x00, 0x00


	//----- nvinfo : EIATTR_MERCURY_ISA_VERSION
	.align		4
.L_10013:
        /*00d0*/ 	.byte	0x03, 0x5f
        /*00d2*/ 	.short	0x0101


	//----- nvinfo : EIATTR_COOP_GROUP_MASK_REGIDS
	.align		4
        /*00d4*/ 	.byte	0x04, 0x29
        /*00d6*/ 	.short	(.L_10015 - .L_10014)


	//   ....[0]....
.L_10014:
        /*00d8*/ 	.word	0xffffffff


	//   ....[1]....
        /*00dc*/ 	.word	0xffffffff


	//   ....[2]....
        /*00e0*/ 	.word	0xffffffff


	//   ....[3]....
        /*00e4*/ 	.word	0xffffffff


	//   ....[4]....
        /*00e8*/ 	.word	0xffffffff


	//   ....[5]....
        /*00ec*/ 	.word	0xffffffff


	//   ....[6]....
        /*00f0*/ 	.word	0xffffffff


	//   ....[7]....
        /*00f4*/ 	.word	0xffffffff


	//   ....[8]....
        /*00f8*/ 	.word	0xffffffff


	//   ....[9]....
        /*00fc*/ 	.word	0xffffffff


	//   ....[10]....
        /*0100*/ 	.word	0xffffffff


	//   ....[11]....
        /*0104*/ 	.word	0xffffffff


	//   ....[12]....
        /*0108*/ 	.word	0xffffffff


	//   ....[13]....
        /*010c*/ 	.word	0xffffffff


	//   ....[14]....
        /*0110*/ 	.word	0xffffffff


	//   ....[15]....
        /*0114*/ 	.word	0xffffffff


	//   ....[16]....
        /*0118*/ 	.word	0xffffffff


	//----- nvinfo : EIATTR_COOP_GROUP_INSTR_OFFSETS
	.align		4
.L_10015:
        /*011c*/ 	.byte	0x04, 0x28
        /*011e*/ 	.short	(.L_10017 - .L_10016)


	//   ....[0]....
.L_10016:
        /*0120*/ 	.word	0x00000c20


	//   ....[1]....
        /*0124*/ 	.word	0x00000c30


	//   ....[2]....
        /*0128*/ 	.word	0x00000c40


	//   ....[3]....
        /*012c*/ 	.word	0x00000c50


	//   ....[4]....
        /*0130*/ 	.word	0x00000c60


	//   ....[5]....
        /*0134*/ 	.word	0x00000c70


	//   ....[6]....
        /*0138*/ 	.word	0x00000cb0


	//   ....[7]....
        /*013c*/ 	.word	0x00000cf0


	//   ....[8]....
        /*0140*/ 	.word	0x00000d30


	//   ....[9]....
        /*0144*/ 	.word	0x00000d70


	//   ....[10]....
        /*0148*/ 	.word	0x00000db0


	//   ....[11]....
        /*014c*/ 	.word	0x00000e10


	//   ....[12]....
        /*0150*/ 	.word	0x00000e50


	//   ....[13]....
        /*0154*/ 	.word	0x00000e90


	//   ....[14]....
        /*0158*/ 	.word	0x00000eb0


	//   ....[15]....
        /*015c*/ 	.word	0x00000ec0


	//   ....[16]....
        /*0160*/ 	.word	0x00000f40


	//----- nvinfo : EIATTR_VRC_CTA_INIT_COUNT
	.align		4
.L_10017:
        /*0164*/ 	.byte	0x02, 0x4a
	.zero		1
	.zero		1


	//----- nvinfo : EIATTR_EXIT_INSTR_OFFSETS
	.align		4
        /*0168*/ 	.byte	0x04, 0x1c
        /*016a*/ 	.short	(.L_10019 - .L_10018)


	//   ....[0]....
.L_10018:
        /*016c*/ 	.word	0x00000070


	//   ....[1]....
        /*0170*/ 	.word	0x000014a0


	//----- nvinfo : EIATTR_MAX_THREADS
	.align		4
.L_10019:
        /*0174*/ 	.byte	0x04, 0x05
        /*0176*/ 	.short	(.L_10021 - .L_10020)
.L_10020:
        /*0178*/ 	.word	0x00000080
        /*017c*/ 	.word	0x00000001
        /*0180*/ 	.word	0x00000001


	//----- nvinfo : EIATTR_CRS_STACK_SIZE
	.align		4
.L_10021:
        /*0184*/ 	.byte	0x04, 0x1e
        /*0186*/ 	.short	(.L_10023 - .L_10022)
.L_10022:
        /*0188*/ 	.word	0x00000000


	//----- nvinfo : EIATTR_CBANK_PARAM_SIZE
	.align		4
.L_10023:
        /*018c*/ 	.byte	0x03, 0x19
        /*018e*/ 	.short	0x0034


	//----- nvinfo : EIATTR_PARAM_CBANK
	.align		4
        /*0190*/ 	.byte	0x04, 0x0a
        /*0192*/ 	.short	(.L_10025 - .L_10024)
	.align		4
.L_10024:
        /*0194*/ 	.word	index@(.nv.constant0._Z9cuda_gemmIiLi128ELi4ELi1ELi256ELi64ELi64ELi64ELi1ELi1EEviiiPT_S1_S1_iii)
        /*0198*/ 	.short	0x0380
        /*019a*/ 	.short	0x0034


	//----- nvinfo : EIATTR_SW_WAR
	.align		4
.L_10025:
        /*019c*/ 	.byte	0x04, 0x36
        /*019e*/ 	.short	(.L_10027 - .L_10026)
.L_10026:
        /*01a0*/ 	.word	0x00000008
.L_10027:


//--------------------- .nv.info._Z9cuda_gemmIiLi128ELi4ELi1ELi256ELi64ELi64ELi64ELi1ELi0EEviiiPT_S1_S1_iii --------------------------
	.section	.nv.info._Z9cuda_gemmIiLi128ELi4ELi1ELi256ELi64ELi64ELi64ELi1ELi0EEviiiPT_S1_S1_iii,"",@"SHT_CUDA_INFO"
	.sectionflags	@""
	.align	4


	//----- nvinfo : EIATTR_CUDA_API_VERSION
	.align		4
        /*0000*/ 	.byte	0x04, 0x37
        /*0002*/ 	.short	(.L_10029 - .L_10028)
.L_10028:
        /*0004*/ 	.word	0x00000082


	//----- nvinfo : EIATTR_KPARAM_INFO
	.align		4
.L_10029:
        /*0008*/ 	.byte	0x04, 0x17
        /*000a*/ 	.short	(.L_10031 - .L_10030)
.L_10030:
        /*000c*/ 	.word	0x00000000
        /*0010*/ 	.short	0x0008
        /*0012*/ 	.short	0x0030
        /*0014*/ 	.byte	0x00, 0xf0, 0x11, 0x00


	//----- nvinfo : EIATTR_KPARAM_INFO
	.align		4
.L_10031:
        /*0018*/ 	.byte	0x04, 0x17
        /*001a*/ 	.short	(.L_10033 - .L_10032)
.L_10032:
        /*001c*/ 	.word	0x00000000
        /*0020*/ 	.short	0x0007
        /*0022*/ 	.short	0x002c
        /*0024*/ 	.byte	0x00, 0xf0, 0x11, 0x00


	//----- nvinfo : EIATTR_KPARAM_INFO
	.align		4
.L_10033:
        /*0028*/ 	.byte	0x04, 0x17
        /*002a*/ 	.short	(.L_10035 - .L_10034)
.L_10034:
        /*002c*/ 	.word	0x00000000
        /*0030*/ 	.short	0x0006
        /*0032*/ 	.short	0x0028
        /*0034*/ 	.byte	0x00, 0xf0, 0x11, 0x00


	//----- nvinfo : EIATTR_KPARAM_INFO
	.align		4
.L_10035:
        /*0038*/ 	.byte	0x04, 0x17
        /*003a*/ 	.short	(.L_10037 - .L_10036)
.L_10036:
        /*003c*/ 	.word	0x00000000
        /*0040*/ 	.short	0x0005
        /*0042*/ 	.short	0x0020
        /*0044*/ 	.byte	0x00, 0xf5, 0x21, 0x00


	//----- nvinfo : EIATTR_KPARAM_INFO
	.align		4
.L_10037:
        /*0048*/ 	.byte	0x04, 0x17
        /*004a*/ 	.short	(.L_10039 - .L_10038)
.L_10038:
        /*004c*/ 	.word	0x00000000
        /*0050*/ 	.short	0x0004
        /*0052*/ 	.short	0x0018
        /*0054*/ 	.byte	0x00, 0xf5, 0x21, 0x00


	//----- nvinfo : EIATTR_KPARAM_INFO
	.align		4
.L_10039:
        /*0058*/ 	.byte	0x04, 0x17
        /*005a*/ 	.short	(.L_10041 - .L_10040)
.L_10040:
        /*005c*/ 	.word	0x00000000
        /*0060*/ 	.short	0x0003
        /*0062*/ 	.short	0x0010
        /*0064*/ 	.byte	0x00, 0xf5, 0x21, 0x00


	//----- nvinfo : EIATTR_KPARAM_INFO
	.align		4
.L_10041:
        /*0068*/ 	.byte	0x04, 0x17
        /*006a*/ 	.short	(.L_10043 - .L_10042)
.L_10042:
        /*006c*/ 	.word	0x00000000
        /*0070*/ 	.short	0x0002
        /*0072*/ 	.short	0x0008
        /*0074*/ 	.byte	0x00, 0xf0, 0x11, 0x00


	//----- nvinfo : EIATTR_KPARAM_INFO
	.align		4
.L_10043:
        /*0078*/ 	.byte	0x04, 0x17
        /*007a*/ 	.short	(.L_10045 - .L_10044)
.L_10044:
        /*007c*/ 	.word	0x00000000
        /*0080*/ 	.short	0x0001
        /*0082*/ 	.short	0x0004
        /*0084*/ 	.byte	0x00, 0xf0, 0x11, 0x00


	//----- nvinfo : EIATTR_KPARAM_INFO
	.align		4
.L_10045:
        /*0088*/ 	.byte	0x04, 0x17
        /*008a*/ 	.short	(.L_10047 - .L_10046)
.L_10046:
        /*008c*/ 	.word	0x00000000
        /*0090*/ 	.short	0x0000
        /*0092*/ 	.short	0x0000
        /*0094*/ 	.byte	0x00, 0xf0, 0x11, 0x00


	//----- nvinfo : EIATTR_SPARSE_MMA_MASK
	.align		4
.L_10047:
        /*0098*/ 	.byte	0x03, 0x50
        /*009a*/ 	.short	0x0000


	//----- nvinfo : EIATTR_MAXREG_COUNT
	.align		4
        /*009c*/ 	.byte	0x03, 0x1b
        /*009e*/ 	.short	0x00ff


	//----- nvinfo : EIATTR_NUM_BARRIERS
	.align		4
        /*00a0*/ 	.byte	0x02, 0x4c
        /*00a2*/ 	.byte	0x01
	.zero		1


	//----- nvinfo : EIATTR_ANNOTATIONS
	.align		4
        /*00a4*/ 	.byte	0x04, 0x55
        /*00a6*/ 	.short	(.L_10049 - .L_10048)


	//   ....[0]....
.L_10048:
        /*00a8*/ 	.word	0x00000001
        /*00ac*/ 	.byte	0xd0, 0x04, 0x00, 0x00, 0x01, 0x00, 0x00, 0x00, 0xb0, 0x09, 0x00, 0x00, 0x01, 0x00, 0x00, 0x00
        /*00bc*/ 	.byte	0x20, 0x0e, 0x00, 0x00, 0x01, 0x00, 0x00, 0x00, 0x60, 0x13, 0x00, 0x00, 0x01, 0x00, 0x00, 0x00
        /*00cc*/ 	.byte	0x70, 0x26, 0x00, 0x00, 0x01, 0x00, 0x00, 0x00, 0xa0, 0x37, 0x00, 0x00


	//----- nvinfo : EIATTR_MERCURY_ISA_VERSION
	.align		4
.L_10049:
        /*00d8*/ 	.byte	0x03, 0x5f
        /*00da*/ 	.short	0x0101


	//----- nvinfo : EIATTR_COOP_GROUP_MASK_REGIDS
	.align		4
        /*00dc*/ 	.byte	0x04, 0x29
        /*00de*/ 	.short	(.L_10051 - .L_10050)


	//   ....[0]....
.L_10050:
        /*00e0*/ 	.word	0xffffffff


	//   ....[1]....
        /*00e4*/ 	.word	0xffffffff


	//   ....[2]....
        /*00e8*/ 	.word	0xffffffff


	//   ....[3]....
        /*00ec*/ 	.word	0xffffffff


	//   ....[4]....
        /*00f0*/ 	.word	0xffffffff


	//   ....[5]....
        /*00f4*/ 	.word	0xffffffff


	//   ....[6]....
        /*00f8*/ 	.word	0xffffffff


	//   ....[7]....
        /*00fc*/ 	.word	0xffffffff


	//   ....[8]....
        /*0100*/ 	.word	0xffffffff


	//   ....[9]....
        /*0104*/ 	.word	0xffffffff


	//   ....[10]....
        /*0108*/ 	.word	0xffffffff


	//   ....[11]....
        /*010c*/ 	.word	0xffffffff


	//   ....[12]....
        /*0110*/ 	.word	0xffffffff


	//   ....[13]....
        /*0114*/ 	.word	0xffffffff


	//   ....[14]....
        /*0118*/ 	.word	0xffffffff


	//   ....[15]....
        /*011c*/ 	.word	0xffffffff


	//   ....[16]....
        /*0120*/ 	.word	0xffffffff


	//   ....[17]....
        /*0124*/ 	.word	0x05000044


	//   ....[18]....
        /*0128*/ 	.word	0x05000044


	//   ....[19]....
        /*012c*/ 	.word	0x05000044


	//   ....[20]....
        /*0130*/ 	.word	0x05000044


	//   ....[21]....
        /*0134*/ 	.word	0x05000044


	//   ....[22]....
        /*0138*/ 	.word	0x05000044


	//   ....[23]....
        /*013c*/ 	.word	0x05000044


	//   ....[24]....
        /*0140*/ 	.word	0x05000044


	//   ....[25]....
        /*0144*/ 	.word	0x05000044


	//   ....[26]....
        /*0148*/ 	.word	0x05000044


	//   ....[27]....
        /*014c*/ 	.word	0x05000044


	//   ....[28]....
        /*0150*/ 	.word	0x05000044


	//   ....[29]....
        /*0154*/ 	.word	0x05000044


	//   ....[30]....
        /*0158*/ 	.word	0x05000044


	//   ....[31]....
        /*015c*/ 	.word	0x05000044


	//   ....[32]....
        /*0160*/ 	.word	0x05000044


	//----- nvinfo : EIATTR_COOP_GROUP_INSTR_OFFSETS
	.align		4
.L_10051:
        /*0164*/ 	.byte	0x04, 0x28
        /*0166*/ 	.short	(.L_10053 - .L_10052)


	//   ....[0]....
.L_10052:
        /*0168*/ 	.word	0x00001a90


	//   ....[1]....
        /*016c*/ 	.word	0x00001af0


	//   ....[2]....
        /*0170*/ 	.word	0x00001b50


	//   ....[3]....
        /*0174*/ 	.word	0x00001bb0


	//   ....[4]....
        /*0178*/ 	.word	0x00001c10


	//   ....[5]....
        /*017c*/ 	.word	0x00001c70


	//   ....[6]....
        /*0180*/ 	.word	0x00001cd0


	//   ....[7]....
        /*0184*/ 	.word	0x00001d30


	//   ....[8]....
        /*0188*/ 	.word	0x00001d90


	//   ....[9]....
        /*018c*/ 	.word	0x00001df0


	//   ....[10]....
        /*0190*/ 	.word	0x00001e50


	//   ....[11]....
        /*0194*/ 	.word	0x00001eb0


	//   ....[12]....
        /*0198*/ 	.word	0x00001f10


	//   ....[13]....
        /*019c*/ 	.word	0x00001f70


	//   ....[14]....
        /*01a0*/ 	.word	0x00001fd0


	//   ....[15]....
        /*01a4*/ 	.word	0x00002030


	//   ....[16]....
        /*01a8*/ 	.word	0x00002530


	//   ....[17]....
        /*01ac*/ 	.word	0x00002c20


	//   ....[18]....
        /*01b0*/ 	.word	0x00002cb0


	//   ....[19]....
        /*01b4*/ 	.word	0x00002d40


	//   ....[20]....
        /*01b8*/ 	.word	0x00002dd0


	//   ....[21]....
        /*01bc*/ 	.word	0x00002e60


	//   ....[22]....
        /*01c0*/ 	.word	0x00002ef0


	//   ....[23]....
        /*01c4*/ 	.word	0x00002f80


	//   ....[24]....
        /*01c8*/ 	.word	0x00003010


	//   ....[25]....
        /*01cc*/ 	.word	0x000030a0


	//   ....[26]....
        /*01d0*/ 	.word	0x00003130


	//   ....[27]....
        /*01d4*/ 	.word	0x000031c0


	//   ....[28]....
        /*01d8*/ 	.word	0x00003250


	//   ....[29]....
        /*01dc*/ 	.word	0x000032e0


	//   ....[30]....
        /*01e0*/ 	.word	0x00003370


	//   ....[31]....
        /*01e4*/ 	.word	0x00003400


	//   ....[32]....
        /*01e8*/ 	.word	0x00003490


	//----- nvinfo : EIATTR_VRC_CTA_INIT_COUNT
	.align		4
.L_10053:
        /*01ec*/ 	.byte	0x02, 0x4a
	.zero		1
	.zero		1


	//----- nvinfo : EIATTR_EXIT_INSTR_OFFSETS
	.align		4
        /*01f0*/ 	.byte	0x04, 0x1c
        /*01f2*/ 	.short	(.L_10055 - .L_10054)


	//   ....[0]....
.L_10054:
        /*01f4*/ 	.word	0x00000350


	//   ....[1]....
        /*01f8*/ 	.word	0x00002bd0


	//----- nvinfo : EIATTR_MAX_THREADS
	.align		4
.L_10055:
        /*01fc*/ 	.byte	0x04, 0x05
        /*01fe*/ 	.short	(.L_10057 - .L_10056)
.L_10056:
        /*0200*/ 	.word	0x00000080
        /*0204*/ 	.word	0x00000001
        /*0208*/ 	.word	0x00000001


	//----- nvinfo : EIATTR_CRS_STACK_SIZE
	.align		4
.L_10057:
        /*020c*/ 	.byte	0x04, 0x1e
        /*020e*/ 	.short	(.L_10059 - .L_10058)
.L_10058:
        /*0210*/ 	.word	0x00000000


	//----- nvinfo : EIATTR_CBANK_PARAM_SIZE
	.align		4
.L_10059:
        /*0214*/ 	.byte	0x03, 0x19
        /*0216*/ 	.short	0x0034


	//----- nvinfo : EIATTR_PARAM_CBANK
	.align		4
        /*0218*/ 	.byte	0x04, 0x0a
        /*021a*/ 	.short	(.L_10061 - .L_10060)
	.align		4
.L_10060:
        /*021c*/ 	.word	index@(.nv.constant0._Z9cuda_gemmIiLi128ELi4ELi1ELi256ELi64ELi64ELi64ELi1ELi0EEviiiPT_S1_S1_iii)
        /*0220*/ 	.short	0x0380
        /*0222*/ 	.short	0x0034


	//----- nvinfo : EIATTR_SW_WAR
	.align		4
.L_10061:
        /*0224*/ 	.byte	0x04, 0x36
        /*0226*/ 	.short	(.L_10063 - .L_10062)
.L_10062:
        /*0228*/ 	.word	0x00000008
.L_10063:


//--------------------- .nv.info._Z9cuda_gemmIiLi128ELi4ELi1ELi256ELi64ELi64ELi64ELi0ELi1EEviiiPT_S1_S1_iii --------------------------
	.section	.nv.info._Z9cuda_gemmIiLi128ELi4ELi1ELi256ELi64ELi64ELi64ELi0ELi1EEviiiPT_S1_S1_iii,"",@"SHT_CUDA_INFO"
	.sectionflags	@""
	.align	4


	//----- nvinfo : EIATTR_CUDA_API_VERSION
	.align		4
        /*0000*/ 	.byte	0x04, 0x37
        /*0002*/ 	.short	(.L_10065 - .L_10064)
.L_10064:
        /*0004*/ 	.word	0x00000082


	//----- nvinfo : EIATTR_KPARAM_INFO
	.align		4
.L_10065:
        /*0008*/ 	.byte	0x04, 0x17
        /*000a*/ 	.short	(.L_10067 - .L_10066)
.L_10066:
        /*000c*/ 	.word	0x00000000
        /*0010*/ 	.short	0x0008
        /*0012*/ 	.short	0x0030
        /*0014*/ 	.byte	0x00, 0xf0, 0x11, 0x00


	//----- nvinfo : EIATTR_KPARAM_INFO
	.align		4
.L_10067:
        /*0018*/ 	.byte	0x04, 0x17
        /*001a*/ 	.short	(.L_10069 - .L_10068)
.L_10068:
        /*001c*/ 	.word	0x00000000
        /*0020*/ 	.short	0x0007
        /*0022*/ 	.short	0x002c
        /*0024*/ 	.byte	0x00, 0xf0, 0x11, 0x00


	//----- nvinfo : EIATTR_KPARAM_INFO
	.align		4
.L_10069:
        /*0028*/ 	.byte	0x04, 0x17
        /*002a*/ 	.short	(.L_10071 - .L_10070)
.L_10070:
        /*002c*/ 	.word	0x00000000
        /*0030*/ 	.short	0x0006
        /*0032*/ 	.short	0x0028
        /*0034*/ 	.byte	0x00, 0xf0, 0x11, 0x00


	//----- nvinfo : EIATTR_KPARAM_INFO
	.align		4
.L_10071:
        /*0038*/ 	.byte	0x04, 0x17
        /*003a*/ 	.short	(.L_10073 - .L_10072)
.L_10072:
        /*003c*/ 	.word	0x00000000
        /*0040*/ 	.short	0x0005
        /*0042*/ 	.short	0x0020
        /*0044*/ 	.byte	0x00, 0xf5, 0x21, 0x00


	//----- nvinfo : EIATTR_KPARAM_INFO
	.align		4
.L_10073:
        /*0048*/ 	.byte	0x04, 0x17
        /*004a*/ 	.short	(.L_10075 - .L_10074)
.L_10074:
        /*004c*/ 	.word	0x00000000
        /*0050*/ 	.short	0x0004
        /*0052*/ 	.short	0x0018
        /*0054*/ 	.byte	0x00, 0xf5, 0x21, 0x00


	//----- nvinfo : EIATTR_KPARAM_INFO
	.align		4
.L_10075:
        /*0058*/ 	.byte	0x04, 0x17
        /*005a*/ 	.short	(.L_10077 - .L_10076)
.L_10076:
        /*005c*/ 	.word	0x00000000
        /*0060*/ 	.short	0x0003
        /*0062*/ 	.short	0x0010
        /*0064*/ 	.byte	0x00, 0xf5, 0x21, 0x00


	//----- nvinfo : EIATTR_KPARAM_INFO
	.align		4
.L_10077:
        /*0068*/ 	.byte	0x04, 0x17
        /*006a*/ 	.short	(.L_10079 - .L_10078)
.L_10078:
        /*006c*/ 	.word	0x00000000
        /*0070*/ 	.short	0x0002
        /*0072*/ 	.short	0x0008
        /*0074*/ 	.byte	0x00, 0xf0, 0x11, 0x00


	//----- nvinfo : EIATTR_KPARAM_INFO
	.align		4
.L_10079:
        /*0078*/ 	.byte	0x04, 0x17
        /*007a*/ 	.short	(.L_10081 - .L_10080)
.L_10080:
        /*007c*/ 	.word	0x00000000
        /*0080*/ 	.short	0x0001
        /*0082*/ 	.short	0x0004
        /*0084*/ 	.byte	0x00, 0xf0, 0x11, 0x00


	//----- nvinfo : EIATTR_KPARAM_INFO
	.align		4
.L_10081:
        /*0088*/ 	.byte	0x04, 0x17
        /*008a*/ 	.short	(.L_10083 - .L_10082)
.L_10082:
        /*008c*/ 	.word	0x00000000
        /*0090*/ 	.short	0x0000
        /*0092*/ 	.short	0x0000
        /*0094*/ 	.byte	0x00, 0xf0, 0x11, 0x00


	//----- nvinfo : EIATTR_SPARSE_MMA_MASK
	.align		4
.L_10083:
        /*0098*/ 	.byte	0x03, 0x50
        /*009a*/ 	.short	0x0000


	//----- nvinfo : EIATTR_MAXREG_COUNT
	.align		4
        /*009c*/ 	.byte	0x03, 0x1b
        /*009e*/ 	.short	0x00ff


	//----- nvinfo : EIATTR_NUM_BARRIERS
	.align		4
        /*00a0*/ 	.byte	0x02, 0x4c
        /*00a2*/ 	.byte	0x01
	.zero		1


	//----- nvinfo : EIATTR_MERCURY_ISA_VERSION
	.align		4
        /*00a4*/ 	.byte	0x03, 0x5f
        /*00a6*/ 	.short	0x0101


	//----- nvinfo : EIATTR_COOP_GROUP_MASK_REGIDS
	.align		4
        /*00a8*/ 	.byte	0x04, 0x29
        /*00aa*/ 	.short	(.L_10085 - .L_10084)


	//   ....[0]....
.L_10084:
        /*00ac*/ 	.word	0xffffffff


	//   ....[1]....
        /*00b0*/ 	.word	0xffffffff


	//   ....[2]....
        /*00b4*/ 	.word	0xffffffff


	//   ....[3]....
        /*00b8*/ 	.word	0xffffffff


	//   ....[4]....
        /*00bc*/ 	.word	0xffffffff


	//   ....[5]....
        /*00c0*/ 	.word	0xffffffff


	//   ....[6]....
        /*00c4*/ 	.word	0xffffffff


	//   ....[7]....
        /*00c8*/ 	.word	0xffffffff


	//   ....[8]....
        /*00cc*/ 	.word	0xffffffff


	//   ....[9]....
        /*00d0*/ 	.word	0xffffffff


	//   ....[10]....
        /*00d4*/ 	.word	0xffffffff


	//   ....[11]....
        /*00d8*/ 	.word	0xffffffff


	//   ....[12]....
        /*00dc*/ 	.word	0xffffffff


	//   ....[13]....
        /*00e0*/ 	.word	0xffffffff


	//   ....[14]....
        /*00e4*/ 	.word	0xffffffff


	//   ....[15]....
        /*00e8*/ 	.word	0xffffffff


	//   ....[16]....
        /*00ec*/ 	.word	0xffffffff


	//----- nvinfo : EIATTR_COOP_GROUP_INSTR_OFFSETS
	.align		4
.L_10085:
        /*00f0*/ 	.byte	0x04, 0x28
        /*00f2*/ 	.short	(.L_10087 - .L_10086)


	//   ....[0]....
.L_10086:
        /*00f4*/ 	.word	0x00000c30


	//   ....[1]....
        /*00f8*/ 	.word	0x00000c40


	//   ....[2]....
        /*00fc*/ 	.word	0x00000c50


	//   ....[3]....
        /*0100*/ 	.word	0x00000c60


	//   ....[4]....
        /*0104*/ 	.word	0x00000c70


	//   ....[5]....
        /*0108*/ 	.word	0x00000c80


	//   ....[6]....
        /*010c*/ 	.word	0x00000ce0


	//   ....[7]....
        /*0110*/ 	.word	0x00000d30


	//   ....[8]....
        /*0114*/ 	.word	0x00000d50


	//   ....[9]....
        /*0118*/ 	.word	0x00000d70


	//   ....[10]....
        /*011c*/ 	.word	0x00000dc0


	//   ....[11]....
        /*0120*/ 	.word	0x00000e20


	//   ....[12]....
        /*0124*/ 	.word	0x00000e40


	//   ....[13]....
        /*0128*/ 	.word	0x00000e70


	//   ....[14]....
        /*012c*/ 	.word	0x00000ea0


	//   ....[15]....
        /*0130*/ 	.word	0x00000ed0


	//   ....[16]....
        /*0134*/ 	.word	0x00000f80


	//----- nvinfo : EIATTR_VRC_CTA_INIT_COUNT
	.align		4
.L_10087:
        /*0138*/ 	.byte	0x02, 0x4a
	.zero		1
	.zero		1


	//----- nvinfo : EIATTR_EXIT_INSTR_OFFSETS
	.align		4
        /*013c*/ 	.byte	0x04, 0x1c
        /*013e*/ 	.short	(.L_10089 - .L_10088)


	//   ....[0]....
.L_10088:
        /*0140*/ 	.word	0x00000050


	//   ....[1]....
        /*0144*/ 	.word	0x00001570


	//----- nvinfo : EIATTR_MAX_THREADS
	.align		4
.L_10089:
        /*0148*/ 	.byte	0x04, 0x05
        /*014a*/ 	.short	(.L_10091 - .L_10090)
.L_10090:
        /*014c*/ 	.word	0x00000080
        /*0150*/ 	.word	0x00000001
        /*0154*/ 	.word	0x00000001


	//----- nvinfo : EIATTR_CRS_STACK_SIZE
	.align		4
.L_10091:
        /*0158*/ 	.byte	0x04, 0x1e
        /*015a*/ 	.short	(.L_10093 - .L_10092)
.L_10092:
        /*015c*/ 	.word	0x00000000


	//----- nvinfo : EIATTR_CBANK_PARAM_SIZE
	.align		4
.L_10093:
        /*0160*/ 	.byte	0x03, 0x19
        /*0162*/ 	.short	0x0034


	//----- nvinfo : EIATTR_PARAM_CBANK
	.align		4
        /*0164*/ 	.byte	0x04, 0x0a
        /*0166*/ 	.short	(.L_10095 - .L_10094)
	.align		4
.L_10094:
        /*0168*/ 	.word	index@(.nv.constant0._Z9cuda_gemmIiLi128ELi4ELi1ELi256ELi64ELi64ELi64ELi0ELi1EEviiiPT_S1_S1_iii)
        /*016c*/ 	.short	0x0380
        /*016e*/ 	.short	0x0034


	//----- nvinfo : EIATTR_SW_WAR
	.align		4
.L_10095:
        /*0170*/ 	.byte	0x04, 0x36
        /*0172*/ 	.short	(.L_10097 - .L_10096)
.L_10096:
        /*0174*/ 	.word	0x00000008
.L_10097:


//--------------------- .nv.info._Z9cuda_gemmIiLi128ELi4ELi1ELi256ELi64ELi64ELi64ELi0ELi0EEviiiPT_S1_S1_iii --------------------------
	.section	.nv.info._Z9cuda_gemmIiLi128ELi4ELi1ELi256ELi64ELi64ELi64ELi0ELi0EEviiiPT_S1_S1_iii,"",@"SHT_CUDA_INFO"
	.sectionflags	@""
	.align	4


	//----- nvinfo : EIATTR_CUDA_API_VERSION
	.align		4
        /*0000*/ 	.byte	0x04, 0x37
        /*0002*/ 	.short	(.L_10099 - .L_10098)
.L_10098:
        /*0004*/ 	.word	0x00000082


	//----- nvinfo : EIATTR_KPARAM_INFO
	.align		4
.L_10099:
        /*0008*/ 	.byte	0x04, 0x17
        /*000a*/ 	.short	(.L_10101 - .L_10100)
.L_10100:
        /*000c*/ 	.word	0x00000000
        /*0010*/ 	.short	0x0008
        /*0012*/ 	.short	0x0030
        /*0014*/ 	.byte	0x00, 0xf0, 0x11, 0x00


	//----- nvinfo : EIATTR_KPARAM_INFO
	.align		4
.L_10101:
        /*0018*/ 	.byte	0x04, 0x17
        /*001a*/ 	.short	(.L_10103 - .L_10102)
.L_10102:
        /*001c*/ 	.word	0x00000000
        /*0020*/ 	.short	0x0007
        /*0022*/ 	.short	0x002c
        /*0024*/ 	.byte	0x00, 0xf0, 0x11, 0x00


	//----- nvinfo : EIATTR_KPARAM_INFO
	.align		4
.L_10103:
        /*0028*/ 	.byte	0x04, 0x17
        /*002a*/ 	.short	(.L_10105 - .L_10104)
.L_10104:
        /*002c*/ 	.word	0x00000000
        /*0030*/ 	.short	0x0006
        /*0032*/ 	.short	0x0028
        /*0034*/ 	.byte	0x00, 0xf0, 0x11, 0x00


	//----- nvinfo : EIATTR_KPARAM_INFO
	.align		4
.L_10105:
        /*0038*/ 	.byte	0x04, 0x17
        /*003a*/ 	.short	(.L_10107 - .L_10106)
.L_10106:
        /*003c*/ 	.word	0x00000000
        /*0040*/ 	.short	0x0005
        /*0042*/ 	.short	0x0020
        /*0044*/ 	.byte	0x00, 0xf5, 0x21, 0x00


	//----- nvinfo : EIATTR_KPARAM_INFO
	.align		4
.L_10107:
        /*0048*/ 	.byte	0x04, 0x17
        /*004a*/ 	.short	(.L_10109 - .L_10108)
.L_10108:
        /*004c*/ 	.word	0x00000000
        /*0050*/ 	.short	0x0004
        /*0052*/ 	.short	0x0018
        /*0054*/ 	.byte	0x00, 0xf5, 0x21, 0x00


	//----- nvinfo : EIATTR_KPARAM_INFO
	.align		4
.L_10109:
        /*0058*/ 	.byte	0x04, 0x17
        /*005a*/ 	.short	(.L_10111 - .L_10110)
.L_10110:
        /*005c*/ 	.word	0x00000000
        /*0060*/ 	.short	0x0003
        /*0062*/ 	.short	0x0010
        /*0064*/ 	.byte	0x00, 0xf5, 0x21, 0x00


	//----- nvinfo : EIATTR_KPARAM_INFO
	.align		4
.L_10111:
        /*0068*/ 	.byte	0x04, 0x17
        /*006a*/ 	.short	(.L_10113 - .L_10112)
.L_10112:
        /*006c*/ 	.word	0x00000000
        /*0070*/ 	.short	0x0002
        /*0072*/ 	.short	0x0008
        /*0074*/ 	.byte	0x00, 0xf0, 0x11, 0x00


	//----- nvinfo : EIATTR_KPARAM_INFO
	.align		4
.L_10113:
        /*0078*/ 	.byte	0x04, 0x17
        /*007a*/ 	.short	(.L_10115 - .L_10114)
.L_10114:
        /*007c*/ 	.word	0x00000000
        /*0080*/ 	.short	0x0001
        /*0082*/ 	.short	0x0004
        /*0084*/ 	.byte	0x00, 0xf0, 0x11, 0x00


	//----- nvinfo : EIATTR_KPARAM_INFO
	.align		4
.L_10115:
        /*0088*/ 	.byte	0x04, 0x17
        /*008a*/ 	.short	(.L_10117 - .L_10116)
.L_10116:
        /*008c*/ 	.word	0x00000000
        /*0090*/ 	.short	0x0000
        /*0092*/ 	.short	0x0000
        /*0094*/ 	.byte	0x00, 0xf0, 0x11, 0x00


	//----- nvinfo : EIATTR_SPARSE_MMA_MASK
	.align		4
.L_10117:
        /*0098*/ 	.byte	0x03, 0x50
        /*009a*/ 	.short	0x0000


	//----- nvinfo : EIATTR_MAXREG_COUNT
	.align		4
        /*009c*/ 	.byte	0x03, 0x1b
        /*009e*/ 	.short	0x00ff


	//----- nvinfo : EIATTR_NUM_BARRIERS
	.align		4
        /*00a0*/ 	.byte	0x02, 0x4c
        /*00a2*/ 	.byte	0x01
	.zero		1


	//----- nvinfo : EIATTR_MERCURY_ISA_VERSION
	.align		4
        /*00a4*/ 	.byte	0x03, 0x5f
        /*00a6*/ 	.short	0x0101


	//----- nvinfo : EIATTR_COOP_GROUP_MASK_REGIDS
	.align		4
        /*00a8*/ 	.byte	0x04, 0x29
        /*00aa*/ 	.short	(.L_10119 - .L_10118)


	//   ....[0]....
.L_10118:
        /*00ac*/ 	.word	0xffffffff


	//   ....[1]....
        /*00b0*/ 	.word	0xffffffff


	//   ....[2]....
        /*00b4*/ 	.word	0xffffffff


	//   ....[3]....
        /*00b8*/ 	.word	0xffffffff


	//   ....[4]....
        /*00bc*/ 	.word	0xffffffff


	//   ....[5]....
        /*00c0*/ 	.word	0xffffffff


	//   ....[6]....
        /*00c4*/ 	.word	0xffffffff


	//   ....[7]....
        /*00c8*/ 	.word	0xffffffff


	//   ....[8]....
        /*00cc*/ 	.word	0xffffffff


	//   ....[9]....
        /*00d0*/ 	.word	0xffffffff


	//   ....[10]....
        /*00d4*/ 	.word	0xffffffff


	//   ....[11]....
        /*00d8*/ 	.word	0xffffffff


	//   ....[12]....
        /*00dc*/ 	.word	0xffffffff


	//   ....[13]....
        /*00e0*/ 	.word	0xffffffff


	//   ....[14]....
        /*00e4*/ 	.word	0xffffffff


	//   ....[15]....
        /*00e8*/ 	.word	0xffffffff


	//   ....[16]....
        /*00ec*/ 	.word	0xffffffff


	//   ....[17]....
        /*00f0*/ 	.word	0x05000049


	//   ....[18]....
        /*00f4*/ 	.word	0x05000049


	//   ....[19]....
        /*00f8*/ 	.word	0x05000049


	//   ....[20]....
        /*00fc*/ 	.word	0x05000049


	//   ....[21]....
        /*0100*/ 	.word	0x05000049


	//   ....[22]....
        /*0104*/ 	.word	0x05000049


	//   ....[23]....
        /*0108*/ 	.word	0x05000049


	//   ....[24]....
        /*010c*/ 	.word	0x05000049


	//   ....[25]....
        /*0110*/ 	.word	0x05000049


	//   ....[26]....
        /*0114*/ 	.word	0x05000049


	//   ....[27]....
        /*0118*/ 	.word	0x05000049


	//   ....[28]....
        /*011c*/ 	.word	0x05000049


	//   ....[29]....
        /*0120*/ 	.word	0x05000049


	//   ....[30]....
        /*0124*/ 	.word	0x05000049


	//   ....[31]....
        /*0128*/ 	.word	0x05000049


	//   ....[32]....
        /*012c*/ 	.word	0x05000049


	//----- nvinfo : EIATTR_COOP_GROUP_INSTR_OFFSETS
	.align		4
.L_10119:
        /*0130*/ 	.byte	0x04, 0x28
        /*0132*/ 	.short	(.L_10121 - .L_10120)


	//   ....[0]....
.L_10120:
        /*0134*/ 	.word	0x00001960


	//   ....[1]....
        /*0138*/ 	.word	0x000019c0


	//   ....[2]....
        /*013c*/ 	.word	0x00001a20


	//   ....[3]....
        /*0140*/ 	.word	0x00001a80


	//   ....[4]....
        /*0144*/ 	.word	0x00001ae0


	//   ....[5]....
        /*0148*/ 	.word	0x00001b40


	//   ....[6]....
        /*014c*/ 	.word	0x00001ba0


	//   ....[7]....
        /*0150*/ 	.word	0x00001c00


	//   ....[8]....
        /*0154*/ 	.word	0x00001c60


	//   ....[9]....
        /*0158*/ 	.word	0x00001cc0


	//   ....[10]....
        /*015c*/ 	.word	0x00001d20


	//   ....[11]....
        /*0160*/ 	.word	0x00001d80


	//   ....[12]....
        /*0164*/ 	.word	0x00001de0


	//   ....[13]....
        /*0168*/ 	.word	0x00001e40


	//   ....[14]....
        /*016c*/ 	.word	0x00001ea0


	//   ....[15]....
        /*0170*/ 	.word	0x00001f00


	//   ....[16]....
        /*0174*/ 	.word	0x000023f0


	//   ....[17]....
        /*0178*/ 	.word	0x00003590


	//   ....[18]....
        /*017c*/ 	.word	0x00003620


	//   ....[19]....
        /*0180*/ 	.word	0x000036b0


	//   ....[20]....
        /*0184*/ 	.word	0x00003740


	//   ....[21]....
        /*0188*/ 	.word	0x000037d0


	//   ....[22]....
        /*018c*/ 	.word	0x00003860


	//   ....[23]....
        /*0190*/ 	.word	0x000038f0


	//   ....[24]....
        /*0194*/ 	.word	0x00003980


	//   ....[25]....
        /*0198*/ 	.word	0x00003a10


	//   ....[26]....
        /*019c*/ 	.word	0x00003aa0


	//   ....[27]....
        /*01a0*/ 	.word	0x00003b30


	//   ....[28]....
        /*01a4*/ 	.word	0x00003bc0


	//   ....[29]....
        /*01a8*/ 	.word	0x00003c50


	//   ....[30]....
        /*01ac*/ 	.word	0x00003ce0


	//   ....[31]....
        /*01b0*/ 	.word	0x00003d70


	//   ....[32]....
        /*01b4*/ 	.word	0x00003e00


	//----- nvinfo : EIATTR_VRC_CTA_INIT_COUNT
	.align		4
.L_10121:
        /*01b8*/ 	.byte	0x02, 0x4a
	.zero		1
	.zero		1


	//----- nvinfo : EIATTR_EXIT_INSTR_OFFSETS
	.align		4
        /*01bc*/ 	.byte	0x04, 0x1c
        /*01be*/ 	.short	(.L_10123 - .L_10122)


	//   ....[0]....
.L_10122:
        /*01c0*/ 	.word	0x000002b0


	//   ....[1]....
        /*01c4*/ 	.word	0x00003540


	//----- nvinfo : EIATTR_MAX_THREADS
	.align		4
.L_10123:
        /*01c8*/ 	.byte	0x04, 0x05
        /*01ca*/ 	.short	(.L_10125 - .L_10124)
.L_10124:
        /*01cc*/ 	.word	0x00000080
        /*01d0*/ 	.word	0x00000001
        /*01d4*/ 	.word	0x00000001


	//----- nvinfo : EIATTR_CRS_STACK_SIZE
	.align		4
.L_10125:
        /*01d8*/ 	.byte	0x04, 0x1e
        /*01da*/ 	.short	(.L_10127 - .L_10126)
.L_10126:
        /*01dc*/ 	.word	0x00000000


	//----- nvinfo : EIATTR_CBANK_PARAM_SIZE
	.align		4
.L_10127:
        /*01e0*/ 	.byte	0x03, 0x19
        /*01e2*/ 	.short	0x0034


	//----- nvinfo : EIATTR_PARAM_CBANK
	.align		4
        /*01e4*/ 	.byte	0x04, 0x0a
        /*01e6*/ 	.short	(.L_10129 - .L_10128)
	.align		4
.L_10128:
        /*01e8*/ 	.word	index@(.nv.constant0._Z9cuda_gemmIiLi128ELi4ELi1ELi256ELi64ELi64ELi64ELi0ELi0EEviiiPT_S1_S1_iii)
        /*01ec*/ 	.short	0x0380
        /*01ee*/ 	.short	0x0034


	//----- nvinfo : EIATTR_SW_WAR
	.align		4
.L_10129:
        /*01f0*/ 	.byte	0x04, 0x36
        /*01f2*/ 	.short	(.L_10131 - .L_10130)
.L_10130:
        /*01f4*/ 	.word	0x00000008
.L_10131:


//--------------------- .nv.info._Z9cuda_gemmIiLi128ELi4ELi1ELi256ELi32ELi32ELi64ELi1ELi1EEviiiPT_S1_S1_iii --------------------------
	.section	.nv.info._Z9cuda_gemmIiLi128ELi4ELi1ELi256ELi32ELi32ELi64ELi1ELi1EEviiiPT_S1_S1_iii,"",@"SHT_CUDA_INFO"
	.sectionflags	@""
	.align	4


	//----- nvinfo : EIATTR_CUDA_API_VERSION
	.align		4
        /*0000*/ 	.byte	0x04, 0x37
        /*0002*/ 	.short	(.L_10133 - .L_10132)
.L_10132:
        /*0004*/ 	.word	0x00000082


	//----- nvinfo : EIATTR_KPARAM_INFO
	.align		4
.L_10133:
        /*0008*/ 	.byte	0x04, 0x17
        /*000a*/ 	.short	(.L_10135 - .L_10134)
.L_10134:
        /*000c*/ 	.word	0x00000000
        /*0010*/ 	.short	0x0008
        /*0012*/ 	.short	0x0030
        /*0014*/ 	.byte	0x00, 0xf0, 0x11, 0x00


	//----- nvinfo : EIATTR_KPARAM_INFO
	.align		4
.L_10135:
        /*0018*/ 	.byte	0x04, 0x17
        /*001a*/ 	.short	(.L_10137 - .L_10136)
.L_10136:
        /*001c*/ 	.word	0x00000000
        /*0020*/ 	.short	0x0007
        /*0022*/ 	.short	0x002c
        /*0024*/ 	.byte	0x00, 0xf0, 0x11, 0x00


	//----- nvinfo : EIATTR_KPARAM_INFO
	.align		4
.L_10137:
        /*0028*/ 	.byte	0x04, 0x17
        /*002a*/ 	.short	(.L_10139 - .L_10138)
.L_10138:
        /*002c*/ 	.word	0x00000000
        /*0030*/ 	.short	0x0006
        /*0032*/ 	.short	0x0028
        /*0034*/ 	.byte	0x00, 0xf0, 0x11, 0x00


	//----- nvinfo : EIATTR_KPARAM_INFO
	.align		4
.L_10139:
        /*0038*/ 	.byte	0x04, 0x17
        /*003a*/ 	.short	(.L_10141 - .L_10140)
.L_10140:
        /*003c*/ 	.word	0x00000000
        /*0040*/ 	.short	0x0005
        /*0042*/ 	.short	0x0020
        /*0044*/ 	.byte	0x00, 0xf5, 0x21, 0x00


	//----- nvinfo : EIATTR_KPARAM_INFO
	.align		4
.L_10141:
        /*0048*/ 	.byte	0x04, 0x17
        /*004a*/ 	.short	(.L_10143 - .L_10142)
.L_10142:
        /*004c*/ 	.word	0x00000000
        /*0050*/ 	.short	0x0004
        /*0052*/ 	.short	0x0018
        /*0054*/ 	.byte	0x00, 0xf5, 0x21, 0x00


	//----- nvinfo : EIATTR_KPARAM_INFO
	.align		4
.L_10143:
        /*0058*/ 	.byte	0x04, 0x17
        /*005a*/ 	.short	(.L_10145 - .L_10144)
.L_10144:
        /*005c*/ 	.word	0x00000000
        /*0060*/ 	.short	0x0003
        /*0062*/ 	.short	0x0010
        /*0064*/ 	.byte	0x00, 0xf5, 0x21, 0x00


	//----- nvinfo : EIATTR_KPARAM_INFO
	.align		4
.L_10145:
        /*0068*/ 	.byte	0x04, 0x17
        /*006a*/ 	.short	(.L_10147 - .L_10146)
.L_10146:
        /*006c*/ 	.word	0x00000000
        /*0070*/ 	.short	0x0002
        /*0072*/ 	.short	0x0008
        /*0074*/ 	.byte	0x00, 0xf0, 0x11, 0x00


	//----- nvinfo : EIATTR_KPARAM_INFO
	.align		4
.L_10147:
        /*0078*/ 	.byte	0x04, 0x17
        /*007a*/ 	.short	(.L_10149 - .L_10148)
.L_10148:
        /*007c*/ 	.word	0x00000000
        /*0080*/ 	.short	0x0001
        /*0082*/ 	.short	0x0004
        /*0084*/ 	.byte	0x00, 0xf0, 0x11, 0x00


	//----- nvinfo : EIATTR_KPARAM_INFO
	.align		4
.L_10149:
        /*0088*/ 	.byte	0x04, 0x17
        /*008a*/ 	.short	(.L_10151 - .L_10150)
.L_10150:
        /*008c*/ 	.word	0x00000000
        /*0090*/ 	.short	0x0000
        /*0092*/ 	.short	0x0000
        /*0094*/ 	.byte	0x00, 0xf0, 0x11, 0x00


	//----- nvinfo : EIATTR_SPARSE_MMA_MASK
	.align		4
.L_10151:
        /*0098*/ 	.byte	0x03, 0x50
        /*009a*/ 	.short	0x0000


	//----- nvinfo : EIATTR_MAXREG_COUNT
	.align		4
        /*009c*/ 	.byte	0x03, 0x1b
        /*009e*/ 	.short	0x00ff


	//----- nvinfo : EIATTR_NUM_BARRIERS
	.align		4
        /*00a0*/ 	.byte	0x02, 0x4c
        /*00a2*/ 	.byte	0x01
	.zero		1


	//----- nvinfo : EIATTR_MERCURY_ISA_VERSION
	.align		4
        /*00a4*/ 	.byte	0x03, 0x5f
        /*00a6*/ 	.short	0x0101


	//----- nvinfo : EIATTR_COOP_GROUP_MASK_REGIDS
	.align		4
        /*00a8*/ 	.byte	0x04, 0x29
        /*00aa*/ 	.short	(.L_10153 - .L_10152)


	//   ....[0]....
.L_10152:
        /*00ac*/ 	.word	0xffffffff


	//   ....[1]....
        /*00b0*/ 	.word	0xffffffff


	//   ....[2]....
        /*00b4*/ 	.word	0xffffffff


	//   ....[3]....
        /*00b8*/ 	.word	0xffffffff


	//   ....[4]....
        /*00bc*/ 	.word	0xffffffff


	//   ....[5]....
        /*00c0*/ 	.word	0xffffffff


	//   ....[6]....
        /*00c4*/ 	.word	0xffffffff


	//   ....[7]....
        /*00c8*/ 	.word	0xffffffff


	//   ....[8]....
        /*00cc*/ 	.word	0xffffffff


	//   ....[9]....
        /*00d0*/ 	.word	0xffffffff


	//   ....[10]....
        /*00d4*/ 	.word	0xffffffff


	//   ....[11]....
        /*00d8*/ 	.word	0xffffffff


	//   ....[12]....
        /*00dc*/ 	.word	0xffffffff


	//   ....[13]....
        /*00e0*/ 	.word	0xffffffff


	//   ....[14]....
        /*00e4*/ 	.word	0xffffffff


	//   ....[15]....
        /*00e8*/ 	.word	0xffffffff


	//   ....[16]....
        /*00ec*/ 	.word	0xffffffff


	//   ....[17]....
        /*00f0*/ 	.word	0xffffffff


	//   ....[18]....
        /*00f4*/ 	.word	0xffffffff


	//   ....[19]....
        /*00f8*/ 	.word	0xffffffff


	//   ....[20]....
        /*00fc*/ 	.word	0xffffffff


	//   ....[21]....
        /*0100*/ 	.word	0xffffffff


	//   ....[22]....
        /*0104*/ 	.word	0xffffffff


	//   ....[23]....
        /*0108*/ 	.word	0xffffffff


	//   ....[24]....
        /*010c*/ 	.word	0xffffffff


	//   ....[25]....
        /*0110*/ 	.word	0xffffffff


	//   ....[26]....
        /*0114*/ 	.word	0xffffffff


	//   ....[27]....
        /*0118*/ 	.word	0xffffffff


	//   ....[28]....
        /*011c*/ 	.word	0xffffffff


	//   ....[29]....
        /*0120*/ 	.word	0xffffffff


	//   ....[30]....
        /*0124*/ 	.word	0xffffffff


	//   ....[31]....
        /*0128*/ 	.word	0xffffffff


	//   ....[32]....
        /*012c*/ 	.word	0xffffffff


	//   ....[33]....
        /*0130*/ 	.word	0xffffffff


	//   ....[34]....
        /*0134*/ 	.word	0x05000038


	//   ....[35]....
        /*0138*/ 	.word	0x05000038


	//   ....[36]....
        /*013c*/ 	.word	0x05000038


	//   ....[37]....
        /*0140*/ 	.word	0x05000038


	//   ....[38]....
        /*0144*/ 	.word	0x05000038


	//   ....[39]....
        /*0148*/ 	.word	0x05000038


	//   ....[40]....
        /*014c*/ 	.word	0x05000038


	//   ....[41]....
        /*0150*/ 	.word	0x05000038


	//   ....[42]....
        /*0154*/ 	.word	0x05000038


	//   ....[43]....
        /*0158*/ 	.word	0x05000038


	//   ....[44]....
        /*015c*/ 	.word	0x05000038


	//   ....[45]....
        /*0160*/ 	.word	0x05000038


	//   ....[46]....
        /*0164*/ 	.word	0x05000038


	//   ....[47]....
        /*0168*/ 	.word	0x05000038


	//   ....[48]....
        /*016c*/ 	.word	0x05000038


	//   ....[49]....
        /*0170*/ 	.word	0x05000038


	//   ....[50]....
        /*0174*/ 	.word	0x05000038


	//   ....[51]....
        /*0178*/ 	.word	0x05000038


	//   ....[52]....
        /*017c*/ 	.word	0x05000038


	//   ....[53]....
        /*0180*/ 	.word	0x05000038


	//   ....[54]....
        /*0184*/ 	.word	0x05000038


	//   ....[55]....
        /*0188*/ 	.word	0x05000038


	//   ....[56]....
        /*018c*/ 	.word	0x05000038


	//   ....[57]....
        /*0190*/ 	.word	0x05000038


	//   ....[58]....
        /*0194*/ 	.word	0x05000038


	//   ....[59]....
        /*0198*/ 	.word	0x05000038


	//   ....[60]....
        /*019c*/ 	.word	0x05000038


	//   ....[61]....
        /*01a0*/ 	.word	0x05000038


	//   ....[62]....
        /*01a4*/ 	.word	0x05000038


	//   ....[63]....
        /*01a8*/ 	.word	0x05000038


	//   ....[64]....
        /*01ac*/ 	.word	0x05000038


	//   ....[65]....
        /*01b0*/ 	.word	0x05000038


	//----- nvinfo : EIATTR_COOP_GROUP_INSTR_OFFSETS
	.align		4
.L_10153:
        /*01b4*/ 	.byte	0x04, 0x28
        /*01b6*/ 	.short	(.L_10155 - .L_10154)


	//   ....[0]....
.L_10154:
        /*01b8*/ 	.word	0x00001000


	//   ....[1]....
        /*01bc*/ 	.word	0x00001010


	//   ....[2]....
        /*01c0*/ 	.word	0x00001020


	//   ....[3]....
        /*01c4*/ 	.word	0x00001050


	//   ....[4]....
        /*01c8*/ 	.word	0x00001070


	//   ....[5]....
        /*01cc*/ 	.word	0x00001090


	//   ....[6]....
        /*01d0*/ 	.word	0x000010b0


	//   ....[7]....
        /*01d4*/ 	.word	0x000010d0


	//   ....[8]....
        /*01d8*/ 	.word	0x000010f0


	//   ....[9]....
        /*01dc*/ 	.word	0x00001110


	//   ....[10]....
        /*01e0*/ 	.word	0x00001130


	//   ....[11]....
        /*01e4*/ 	.word	0x00001150


	//   ....[12]....
        /*01e8*/ 	.word	0x00001170


	//   ....[13]....
        /*01ec*/ 	.word	0x00001190


	//   ....[14]....
        /*01f0*/ 	.word	0x000011b0


	//   ....[15]....
        /*01f4*/ 	.word	0x000011d0


	//   ....[16]....
        /*01f8*/ 	.word	0x00001220


	//   ....[17]....
        /*01fc*/ 	.word	0x00001550


	//   ....[18]....
        /*0200*/ 	.word	0x00001560


	//   ....[19]....
        /*0204*/ 	.word	0x00001570


	//   ....[20]....
        /*0208*/ 	.word	0x000015a0


	//   ....[21]....
        /*020c*/ 	.word	0x000015c0


	//   ....[22]....
        /*0210*/ 	.word	0x000015e0


	//   ....[23]....
        /*0214*/ 	.word	0x00001600


	//   ....[24]....
        /*0218*/ 	.word	0x00001620


	//   ....[25]....
        /*021c*/ 	.word	0x00001640


	//   ....[26]....
        /*0220*/ 	.word	0x00001660


	//   ....[27]....
        /*0224*/ 	.word	0x00001680


	//   ....[28]....
        /*0228*/ 	.word	0x000016a0


	//   ....[29]....
        /*022c*/ 	.word	0x000016c0


	//   ....[30]....
        /*0230*/ 	.word	0x000016e0


	//   ....[31]....
        /*0234*/ 	.word	0x00001700


	//   ....[32]....
        /*0238*/ 	.word	0x00001720


	//   ....[33]....
        /*023c*/ 	.word	0x00001770


	//   ....[34]....
        /*0240*/ 	.word	0x00001dc0


	//   ....[35]....
        /*0244*/ 	.word	0x00001e30


	//   ....[36]....
        /*0248*/ 	.word	0x00001ea0


	//   ....[37]....
        /*024c*/ 	.word	0x00001f10


	//   ....[38]....
        /*0250*/ 	.word	0x00001f80


	//   ....[39]....
        /*0254*/ 	.word	0x00001ff0


	//   ....[40]....
        /*0258*/ 	.word	0x00002060


	//   ....[41]....
        /*025c*/ 	.word	0x000020d0


	//   ....[42]....
        /*0260*/ 	.word	0x00002140


	//   ....[43]....
        /*0264*/ 	.word	0x000021b0


	//   ....[44]....
        /*0268*/ 	.word	0x00002220


	//   ....[45]....
        /*026c*/ 	.word	0x00002290


	//   ....[46]....
        /*0270*/ 	.word	0x00002300


	//   ....[47]....
        /*0274*/ 	.word	0x00002370


	//   ....[48]....
        /*0278*/ 	.word	0x000023e0


	//   ....[49]....
        /*027c*/ 	.word	0x00002450


	//   ....[50]....
        /*0280*/ 	.word	0x000024c0


	//   ....[51]....
        /*0284*/ 	.word	0x00002530


	//   ....[52]....
        /*0288*/ 	.word	0x000025a0


	//   ....[53]....
        /*028c*/ 	.word	0x00002610


	//   ....[54]....
        /*0290*/ 	.word	0x00002680


	//   ....[55]....
        /*0294*/ 	.word	0x000026f0


	//   ....[56]....
        /*0298*/ 	.word	0x00002760


	//   ....[57]....
        /*029c*/ 	.word	0x000027d0


	//   ....[58]....
        /*02a0*/ 	.word	0x00002840


	//   ....[59]....
        /*02a4*/ 	.word	0x000028b0


	//   ....[60]....
        /*02a8*/ 	.word	0x00002920


	//   ....[61]....
        /*02ac*/ 	.word	0x00002990


	//   ....[62]....
        /*02b0*/ 	.word	0x00002a00


	//   ....[63]....
        /*02b4*/ 	.word	0x00002a70


	//   ....[64]....
        /*02b8*/ 	.word	0x00002ae0


	//   ....[65]....
        /*02bc*/ 	.word	0x00002b50


	//----- nvinfo : EIATTR_VRC_CTA_INIT_COUNT
	.align		4
.L_10155:
        /*02c0*/ 	.byte	0x02, 0x4a
	.zero		1
	.zero		1


	//----- nvinfo : EIATTR_EXIT_INSTR_OFFSETS
	.align		4
        /*02c4*/ 	.byte	0x04, 0x1c
        /*02c6*/ 	.short	(.L_10157 - .L_10156)


	//   ....[0]....
.L_10156:
        /*02c8*/ 	.word	0x00000050


	//   ....[1]....
        /*02cc*/ 	.word	0x00001d70


	//----- nvinfo : EIATTR_MAX_THREADS
	.align		4
.L_10157:
        /*02d0*/ 	.byte	0x04, 0x05
        /*02d2*/ 	.short	(.L_10159 - .L_10158)
.L_10158:
        /*02d4*/ 	.word	0x00000080
        /*02d8*/ 	.word	0x00000001
        /*02dc*/ 	.word	0x00000001


	//----- nvinfo : EIATTR_CRS_STACK_SIZE
	.align		4
.L_10159:
        /*02e0*/ 	.byte	0x04, 0x1e
        /*02e2*/ 	.short	(.L_10161 - .L_10160)
.L_10160:
        /*02e4*/ 	.word	0x00000000


	//----- nvinfo : EIATTR_CBANK_PARAM_SIZE
	.align		4
.L_10161:
        /*02e8*/ 	.byte	0x03, 0x19
        /*02ea*/ 	.short	0x0034


	//----- nvinfo : EIATTR_PARAM_CBANK
	.align		4
        /*02ec*/ 	.byte	0x04, 0x0a
        /*02ee*/ 	.short	(.L_10163 - .L_10162)
	.align		4
.L_10162:
        /*02f0*/ 	.word	index@(.nv.constant0._Z9cuda_gemmIiLi128ELi4ELi1ELi256ELi32ELi32ELi64ELi1ELi1EEviiiPT_S1_S1_iii)
        /*02f4*/ 	.short	0x0380
        /*02f6*/ 	.short	0x0034


	//----- nvinfo : EIATTR_SW_WAR
	.align		4
.L_10163:
        /*02f8*/ 	.byte	0x04, 0x36
        /*02fa*/ 	.short	(.L_10165 - .L_10164)
.L_10164:
        /*02fc*/ 	.word	0x00000008
.L_10165:


//--------------------- .nv.info._Z9cuda_gemmIiLi128ELi4ELi1ELi256ELi32ELi32ELi64ELi1ELi0EEviiiPT_S1_S1_iii --------------------------
	.section	.nv.info._Z9cuda_gemmIiLi128ELi4ELi1ELi256ELi32ELi32ELi64ELi1ELi0EEviiiPT_S1_S1_iii,"",@"SHT_CUDA_INFO"
	.sectionflags	@""
	.align	4


	//----- nvinfo : EIATTR_CUDA_API_VERSION
	.align		4
        /*0000*/ 	.byte	0x04, 0x37
        /*0002*/ 	.short	(.L_10167 - .L_10166)
.L_10166:
        /*0004*/ 	.word	0x00000082


	//----- nvinfo : EIATTR_KPARAM_INFO
	.align		4
.L_10167:
        /*0008*/ 	.byte	0x04, 0x17
        /*000a*/ 	.short	(.L_10169 - .L_10168)
.L_10168:
        /*000c*/ 	.word	0x00000000
        /*0010*/ 	.short	0x0008
        /*0012*/ 	.short	0x0030
        /*0014*/ 	.byte	0x00, 0xf0, 0x11, 0x00


	//----- nvinfo : EIATTR_KPARAM_INFO
	.align		4
.L_10169:
        /*0018*/ 	.byte	0x04, 0x17
        /*001a*/ 	.short	(.L_10171 - .L_10170)
.L_10170:
        /*001c*/ 	.word	0x00000000
        /*0020*/ 	.short	0x0007
        /*0022*/ 	.short	0x002c
        /*0024*/ 	.byte	0x00, 0xf0, 0x11, 0x00


	//----- nvinfo : EIATTR_KPARAM_INFO
	.align		4
.L_10171:
        /*0028*/ 	.byte	0x04, 0x17
        /*002a*/ 	.short	(.L_10173 - .L_10172)
.L_10172:
        /*002c*/ 	.word	0x00000000
        /*0030*/ 	.short	0x0006
        /*0032*/ 	.short	0x0028
        /*0034*/ 	.byte	0x00, 0xf0, 0x11, 0x00


	//----- nvinfo : EIATTR_KPARAM_INFO
	.align		4
.L_10173:
        /*0038*/ 	.byte	0x04, 0x17
        /*003a*/ 	.short	(.L_10175 - .L_10174)
.L_10174:
        /*003c*/ 	.word	0x00000000
        /*0040*/ 	.short	0x0005
        /*0042*/ 	.short	0x0020
        /*0044*/ 	.byte	0x00, 0xf5, 0x21, 0x00


	//----- nvinfo : EIATTR_KPARAM_INFO
	.align		4
.L_10175:
        /*0048*/ 	.byte	0x04, 0x17
        /*004a*/ 	.short	(.L_10177 - .L_10176)
.L_10176:
        /*004c*/ 	.word	0x00000000
        /*0050*/ 	.short	0x0004
        /*0052*/ 	.short	0x0018
        /*0054*/ 	.byte	0x00, 0xf5, 0x21, 0x00


	//----- nvinfo : EIATTR_KPARAM_INFO
	.align		4
.L_10177:
        /*0058*/ 	.byte	0x04, 0x17
        /*005a*/ 	.short	(.L_10179 - .L_10178)
.L_10178:
        /*005c*/ 	.word	0x00000000
        /*0060*/ 	.short	0x0003
        /*0062*/ 	.short	0x0010
        /*0064*/ 	.byte	0x00, 0xf5, 0x21, 0x00


	//----- nvinfo : EIATTR_KPARAM_INFO
	.align		4
.L_10179:
        /*0068*/ 	.byte	0x04, 0x17
        /*006a*/ 	.short	(.L_10181 - .L_10180)
.L_10180:
        /*006c*/ 	.word	0x00000000
        /*0070*/ 	.short	0x0002
        /*0072*/ 	.short	0x0008
        /*0074*/ 	.byte	0x00, 0xf0, 0x11, 0x00


	//----- nvinfo : EIATTR_KPARAM_INFO
	.align		4
.L_10181:
        /*0078*/ 	.byte	0x04, 0x17
        /*007a*/ 	.short	(.L_10183 - .L_10182)
.L_10182:
        /*007c*/ 	.word	0x00000000
        /*0080*/ 	.short	0x0001
        /*0082*/ 	.short	0x0004
        /*0084*/ 	.byte	0x00, 0xf0, 0x11, 0x00


	//----- nvinfo : EIATTR_KPARAM_INFO
	.align		4
.L_10183:
        /*0088*/ 	.byte	0x04, 0x17
        /*008a*/ 	.short	(.L_10185 - .L_10184)
.L_10184:
        /*008c*/ 	.word	0x00000000
        /*0090*/ 	.short	0x0000
        /*0092*/ 	.short	0x0000
        /*0094*/ 	.byte	0x00, 0xf0, 0x11, 0x00


	//----- nvinfo : EIATTR_SPARSE_MMA_MASK
	.align		4
.L_10185:
        /*0098*/ 	.byte	0x03, 0x50
        /*009a*/ 	.short	0x0000


	//----- nvinfo : EIATTR_MAXREG_COUNT
	.align		4
        /*009c*/ 	.byte	0x03, 0x1b
        /*009e*/ 	.short	0x00ff


	//----- nvinfo : EIATTR_NUM_BARRIERS
	.align		4
        /*00a0*/ 	.byte	0x02, 0x4c
        /*00a2*/ 	.byte	0x01
	.zero		1


	//----- nvinfo : EIATTR_ANNOTATIONS
	.align		4
        /*00a4*/ 	.byte	0x04, 0x55
        /*00a6*/ 	.short	(.L_10187 - .L_10186)


	//   ....[0]....
.L_10186:
        /*00a8*/ 	.word	0x00000001
        /*00ac*/ 	.byte	0x90, 0x09, 0x00, 0x00, 0x01, 0x00, 0x00, 0x00, 0x80, 0x0c, 0x00, 0x00, 0x01, 0x00, 0x00, 0x00
        /*00bc*/ 	.byte	0x60, 0x0d, 0x00, 0x00, 0x01, 0x00, 0x00, 0x00, 0xc0, 0x10, 0x00, 0x00, 0x01, 0x00, 0x00, 0x00
        /*00cc*/ 	.byte	0x00, 0x2d, 0x00, 0x00, 0x01, 0x00, 0x00, 0x00, 0x80, 0x2d, 0x00, 0x00, 0x01, 0x00, 0x00, 0x00
        /*00dc*/ 	.byte	0xd0, 0x3d, 0x00, 0x00


	//----- nvinfo : EIATTR_MERCURY_ISA_VERSION
	.align		4
.L_10187:
        /*00e0*/ 	.byte	0x03, 0x5f
        /*00e2*/ 	.short	0x0101


	//----- nvinfo : EIATTR_COOP_GROUP_MASK_REGIDS
	.align		4
        /*00e4*/ 	.byte	0x04, 0x29
        /*00e6*/ 	.short	(.L_10189 - .L_10188)


	//   ....[0]....
.L_10188:
        /*00e8*/ 	.word	0xffffffff


	//   ....[1]....
        /*00ec*/ 	.word	0xffffffff


	//   ....[2]....
        /*00f0*/ 	.word	0xffffffff


	//   ....[3]....
        /*00f4*/ 	.word	0xffffffff


	//   ....[4]....
        /*00f8*/ 	.word	0xffffffff


	//   ....[5]....
        /*00fc*/ 	.word	0xffffffff


	//   ....[6]....
        /*0100*/ 	.word	0xffffffff


	//   ....[7]....
        /*0104*/ 	.word	0xffffffff


	//   ....[8]....
        /*0108*/ 	.word	0xffffffff


	//   ....[9]....
        /*010c*/ 	.word	0xffffffff


	//   ....[10]....
        /*0110*/ 	.word	0xffffffff


	//   ....[11]....
        /*0114*/ 	.word	0xffffffff


	//   ....[12]....
        /*0118*/ 	.word	0xffffffff


	//   ....[13]....
        /*011c*/ 	.word	0xffffffff


	//   ....[14]....
        /*0120*/ 	.word	0xffffffff


	//   ....[15]....
        /*0124*/ 	.word	0xffffffff


	//   ....[16]....
        /*0128*/ 	.word	0xffffffff


	//   ....[17]....
        /*012c*/ 	.word	0x0500003f


	//   ....[18]....
        /*0130*/ 	.word	0x0500003f


	//   ....[19]....
        /*0134*/ 	.word	0x0500003f


	//   ....[20]....
        /*0138*/ 	.word	0x0500003f


	//   ....[21]....
        /*013c*/ 	.word	0x0500003f


	//   ....[22]....
        /*0140*/ 	.word	0x0500003f


	//   ....[23]....
        /*0144*/ 	.word	0x0500003f


	//   ....[24]....
        /*0148*/ 	.word	0x0500003f


	//   ....[25]....
        /*014c*/ 	.word	0x0500003f


	//   ....[26]....
        /*0150*/ 	.word	0x0500003f


	//   ....[27]....
        /*0154*/ 	.word	0x0500003f


	//   ....[28]....
        /*0158*/ 	.word	0x0500003f


	//   ....[29]....
        /*015c*/ 	.word	0x0500003f


	//   ....[30]....
        /*0160*/ 	.word	0x0500003f


	//   ....[31]....
        /*0164*/ 	.word	0x0500003f


	//   ....[32]....
        /*0168*/ 	.word	0x0500003f


	//----- nvinfo : EIATTR_COOP_GROUP_INSTR_OFFSETS
	.align		4
.L_10189:
        /*016c*/ 	.byte	0x04, 0x28
        /*016e*/ 	.short	(.L_10191 - .L_10190)


	//   ....[0]....
.L_10190:
        /*0170*/ 	.word	0x000021a0


	//   ....[1]....
        /*0174*/ 	.word	0x00002200


	//   ....[2]....
        /*0178*/ 	.word	0x00002260


	//   ....[3]....
        /*017c*/ 	.word	0x000022c0


	//   ....[4]....
        /*0180*/ 	.word	0x00002320


	//   ....[5]....
        /*0184*/ 	.word	0x00002380


	//   ....[6]....
        /*0188*/ 	.word	0x000023e0


	//   ....[7]....
        /*018c*/ 	.word	0x00002440


	//   ....[8]....
        /*0190*/ 	.word	0x000024a0


	//   ....[9]....
        /*0194*/ 	.word	0x00002500


	//   ....[10]....
        /*0198*/ 	.word	0x00002560


	//   ....[11]....
        /*019c*/ 	.word	0x000025c0


	//   ....[12]....
        /*01a0*/ 	.word	0x00002620


	//   ....[13]....
        /*01a4*/ 	.word	0x00002680


	//   ....[14]....
        /*01a8*/ 	.word	0x000026e0


	//   ....[15]....
        /*01ac*/ 	.word	0x00002740


	//   ....[16]....
        /*01b0*/ 	.word	0x00002bf0


	//   ....[17]....
        /*01b4*/ 	.word	0x00003240


	//   ....[18]....
        /*01b8*/ 	.word	0x000032d0


	//   ....[19]....
        /*01bc*/ 	.word	0x00003360


	//   ....[20]....
        /*01c0*/ 	.word	0x000033f0


	//   ....[21]....
        /*01c4*/ 	.word	0x00003480


	//   ....[22]....
        /*01c8*/ 	.word	0x00003510


	//   ....[23]....
        /*01cc*/ 	.word	0x000035a0


	//   ....[24]....
        /*01d0*/ 	.word	0x00003630


	//   ....[25]....
        /*01d4*/ 	.word	0x000036c0


	//   ....[26]....
        /*01d8*/ 	.word	0x00003750


	//   ....[27]....
        /*01dc*/ 	.word	0x000037e0


	//   ....[28]....
        /*01e0*/ 	.word	0x00003870


	//   ....[29]....
        /*01e4*/ 	.word	0x00003900


	//   ....[30]....
        /*01e8*/ 	.word	0x00003990


	//   ....[31]....
        /*01ec*/ 	.word	0x00003a20


	//   ....[32]....
        /*01f0*/ 	.word	0x00003ab0


	//----- nvinfo : EIATTR_VRC_CTA_INIT_COUNT
	.align		4
.L_10191:
        /*01f4*/ 	.byte	0x02, 0x4a
	.zero		1
	.zero		1


	//----- nvinfo : EIATTR_EXIT_INSTR_OFFSETS
	.align		4
        /*01f8*/ 	.byte	0x04, 0x1c
        /*01fa*/ 	.short	(.L_10193 - .L_10192)


	//   ....[0]....
.L_10192:
        /*01fc*/ 	.word	0x00000350


	//   ....[1]....
        /*0200*/ 	.word	0x000031f0


	//----- nvinfo : EIATTR_MAX_THREADS
	.align		4
.L_10193:
        /*0204*/ 	.byte	0x04, 0x05
        /*0206*/ 	.short	(.L_10195 - .L_10194)
.L_10194:
        /*0208*/ 	.word	0x00000080
        /*020c*/ 	.word	0x00000001
        /*0210*/ 	.word	0x00000001


	//----- nvinfo : EIATTR_CRS_STACK_SIZE
	.align		4
.L_10195:
        /*0214*/ 	.byte	0x04, 0x1e
        /*0216*/ 	.short	(.L_10197 - .L_10196)
.L_10196:
        /*0218*/ 	.word	0x00000000


	//----- nvinfo : EIATTR_CBANK_PARAM_SIZE
	.align		4
.L_10197:
        /*021c*/ 	.byte	0x03, 0x19
        /*021e*/ 	.short	0x0034


	//----- nvinfo : EIATTR_PARAM_CBANK
	.align		4
        /*0220*/ 	.byte	0x04, 0x0a
        /*0222*/ 	.short	(.L_10199 - .L_10198)
	.align		4
.L_10198:
        /*0224*/ 	.word	index@(.nv.constant0._Z9cuda_gemmIiLi128ELi4ELi1ELi256ELi32ELi32ELi64ELi1ELi0EEviiiPT_S1_S1_iii)
        /*0228*/ 	.short	0x0380
        /*022a*/ 	.short	0x0034


	//----- nvinfo : EIATTR_SW_WAR
	.align		4
.L_10199:
        /*022c*/ 	.byte	0x04, 0x36
        /*022e*/ 	.short	(.L_10201 - .L_10200)
.L_10200:
        /*0230*/ 	.word	0x00000008
.L_10201:


//--------------------- .nv.info._Z9cuda_gemmIiLi128ELi4ELi1ELi256ELi32ELi32ELi64ELi0ELi1EEviiiPT_S1_S1_iii --------------------------
	.section	.nv.info._Z9cuda_gemmIiLi128ELi4ELi1ELi256ELi32ELi32ELi64ELi0ELi1EEviiiPT_S1_S1_iii,"",@"SHT_CUDA_INFO"
	.sectionflags	@""
	.align	4


	//----- nvinfo : EIATTR_CUDA_API_VERSION
	.align		4
        /*0000*/ 	.byte	0x04, 0x37
        /*0002*/ 	.short	(.L_10203 - .L_10202)
.L_10202:
        /*0004*/ 	.word	0x00000082


	//----- nvinfo : EIATTR_KPARAM_INFO
	.align		4
.L_10203:
        /*0008*/ 	.byte	0x04, 0x17
        /*000a*/ 	.short	(.L_10205 - .L_10204)
.L_10204:
        /*000c*/ 	.word	0x00000000
        /*0010*/ 	.short	0x0008
        /*0012*/ 	.short	0x0030
        /*0014*/ 	.byte	0x00, 0xf0, 0x11, 0x00


	//----- nvinfo : EIATTR_KPARAM_INFO
	.align		4
.L_10205:
        /*0018*/ 	.byte	0x04, 0x17
        /*001a*/ 	.short	(.L_10207 - .L_10206)
.L_10206:
        /*001c*/ 	.word	0x00000000
        /*0020*/ 	.short	0x0007
        /*0022*/ 	.short	0x002c
        /*0024*/ 	.byte	0x00, 0xf0, 0x11, 0x00


	//----- nvinfo : EIATTR_KPARAM_INFO
	.align		4
.L_10207:
        /*0028*/ 	.byte	0x04, 0x17
        /*002a*/ 	.short	(.L_10209 - .L_10208)
.L_10208:
        /*002c*/ 	.word	0x00000000
        /*0030*/ 	.short	0x0006
        /*0032*/ 	.short	0x0028
        /*0034*/ 	.byte	0x00, 0xf0, 0x11, 0x00


	//----- nvinfo : EIATTR_KPARAM_INFO
	.align		4
.L_10209:
        /*0038*/ 	.byte	0x04, 0x17
        /*003a*/ 	.short	(.L_10211 - .L_10210)
.L_10210:
        /*003c*/ 	.word	0x00000000
        /*0040*/ 	.short	0x0005
        /*0042*/ 	.short	0x0020
        /*0044*/ 	.byte	0x00, 0xf5, 0x21, 0x00


	//----- nvinfo : EIATTR_KPARAM_INFO
	.align		4
.L_10211:
        /*0048*/ 	.byte	0x04, 0x17
        /*004a*/ 	.short	(.L_10213 - .L_10212)
.L_10212:
        /*004c*/ 	.word	0x00000000
        /*0050*/ 	.short	0x0004
        /*0052*/ 	.short	0x0018
        /*0054*/ 	.byte	0x00, 0xf5, 0x21, 0x00


	//----- nvinfo : EIATTR_KPARAM_INFO
	.align		4
.L_10213:
        /*0058*/ 	.byte	0x04, 0x17
        /*005a*/ 	.short	(.L_10215 - .L_10214)
.L_10214:
        /*005c*/ 	.word	0x00000000
        /*0060*/ 	.short	0x0003
        /*0062*/ 	.short	0x0010
        /*0064*/ 	.byte	0x00, 0xf5, 0x21, 0x00


	//----- nvinfo : EIATTR_KPARAM_INFO
	.align		4
.L_10215:
        /*0068*/ 	.byte	0x04, 0x17
        /*006a*/ 	.short	(.L_10217 - .L_10216)
.L_10216:
        /*006c*/ 	.word	0x00000000
        /*0070*/ 	.short	0x0002
        /*0072*/ 	.short	0x0008
        /*0074*/ 	.byte	0x00, 0xf0, 0x11, 0x00


	//----- nvinfo : EIATTR_KPARAM_INFO
	.align		4
.L_10217:
        /*0078*/ 	.byte	0x04, 0x17
        /*007a*/ 	.short	(.L_10219 - .L_10218)
.L_10218:
        /*007c*/ 	.word	0x00000000
        /*0080*/ 	.short	0x0001
        /*0082*/ 	.short	0x0004
        /*0084*/ 	.byte	0x00, 0xf0, 0x11, 0x00


	//----- nvinfo : EIATTR_KPARAM_INFO
	.align		4
.L_10219:
        /*0088*/ 	.byte	0x04, 0x17
        /*008a*/ 	.short	(.L_10221 - .L_10220)
.L_10220:
        /*008c*/ 	.word	0x00000000
        /*0090*/ 	.short	0x0000
        /*0092*/ 	.short	0x0000
        /*0094*/ 	.byte	0x00, 0xf0, 0x11, 0x00


	//----- nvinfo : EIATTR_SPARSE_MMA_MASK
	.align		4
.L_10221:
        /*0098*/ 	.byte	0x03, 0x50
        /*009a*/ 	.short	0x0000


	//----- nvinfo : EIATTR_MAXREG_COUNT
	.align		4
        /*009c*/ 	.byte	0x03, 0x1b
        /*009e*/ 	.short	0x00ff


	//----- nvinfo : EIATTR_NUM_BARRIERS
	.align		4
        /*00a0*/ 	.byte	0x02, 0x4c
        /*00a2*/ 	.byte	0x01
	.zero		1


	//----- nvinfo : EIATTR_MERCURY_ISA_VERSION
	.align		4
        /*00a4*/ 	.byte	0x03, 0x5f
        /*00a6*/ 	.short	0x0101


	//----- nvinfo : EIATTR_COOP_GROUP_MASK_REGIDS
	.align		4
        /*00a8*/ 	.byte	0x04, 0x29
        /*00aa*/ 	.short	(.L_10223 - .L_10222)


	//   ....[0]....
.L_10222:
        /*00ac*/ 	.word	0xffffffff


	//   ....[1]....
        /*00b0*/ 	.word	0xffffffff


	//   ....[2]....
        /*00b4*/ 	.word	0xffffffff


	//   ....[3]....
        /*00b8*/ 	.word	0xffffffff


	//   ....[4]....
        /*00bc*/ 	.word	0xffffffff


	//   ....[5]....
        /*00c0*/ 	.word	0xffffffff


	//   ....[6]....
        /*00c4*/ 	.word	0xffffffff


	//   ....[7]....
        /*00c8*/ 	.word	0xffffffff


	//   ....[8]....
        /*00cc*/ 	.word	0xffffffff


	//   ....[9]....
        /*00d0*/ 	.word	0xffffffff


	//   ....[10]....
        /*00d4*/ 	.word	0xffffffff


	//   ....[11]....
        /*00d8*/ 	.word	0xffffffff


	//   ....[12]....
        /*00dc*/ 	.word	0xffffffff


	//   ....[13]....
        /*00e0*/ 	.word	0xffffffff


	//   ....[14]....
        /*00e4*/ 	.word	0xffffffff


	//   ....[15]....
        /*00e8*/ 	.word	0xffffffff


	//   ....[16]....
        /*00ec*/ 	.word	0xffffffff


	//   ....[17]....
        /*00f0*/ 	.word	0xffffffff


	//   ....[18]....
        /*00f4*/ 	.word	0xffffffff


	//   ....[19]....
        /*00f8*/ 	.word	0xffffffff


	//   ....[20]....
        /*00fc*/ 	.word	0xffffffff


	//   ....[21]....
        /*0100*/ 	.word	0xffffffff


	//   ....[22]....
        /*0104*/ 	.word	0xffffffff


	//   ....[23]....
        /*0108*/ 	.word	0xffffffff


	//   ....[24]....
        /*010c*/ 	.word	0xffffffff


	//   ....[25]....
        /*0110*/ 	.word	0xffffffff


	//   ....[26]....
        /*0114*/ 	.word	0xffffffff


	//   ....[27]....
        /*0118*/ 	.word	0xffffffff


	//   ....[28]....
        /*011c*/ 	.word	0xffffffff


	//   ....[29]....
        /*0120*/ 	.word	0xffffffff


	//   ....[30]....
        /*0124*/ 	.word	0xffffffff


	//   ....[31]....
        /*0128*/ 	.word	0xffffffff


	//   ....[32]....
        /*012c*/ 	.word	0xffffffff


	//   ....[33]....
        /*0130*/ 	.word	0xffffffff


	//   ....[34]....
        /*0134*/ 	.word	0x0500000c


	//   ....[35]....
        /*0138*/ 	.word	0x0500000c


	//   ....[36]....
        /*013c*/ 	.word	0x0500000c


	//   ....[37]....
        /*0140*/ 	.word	0x0500000c


	//   ....[38]....
        /*0144*/ 	.word	0x0500000c


	//   ....[39]....
        /*0148*/ 	.word	0x0500000c


	//   ....[40]....
        /*014c*/ 	.word	0x0500000c


	//   ....[41]....
        /*0150*/ 	.word	0x0500000c


	//   ....[42]....
        /*0154*/ 	.word	0x0500000c


	//   ....[43]....
        /*0158*/ 	.word	0x0500000c


	//   ....[44]....
        /*015c*/ 	.word	0x0500000c


	//   ....[45]....
        /*0160*/ 	.word	0x0500000c


	//   ....[46]....
        /*0164*/ 	.word	0x0500000c


	//   ....[47]....
        /*0168*/ 	.word	0x0500000c


	//   ....[48]....
        /*016c*/ 	.word	0x0500000c


	//   ....[49]....
        /*0170*/ 	.word	0x0500000c


	//   ....[50]....
        /*0174*/ 	.word	0x0500000c


	//   ....[51]....
        /*0178*/ 	.word	0x0500000c


	//   ....[52]....
        /*017c*/ 	.word	0x0500000c


	//   ....[53]....
        /*0180*/ 	.word	0x0500000c


	//   ....[54]....
        /*0184*/ 	.word	0x0500000c


	//   ....[55]....
        /*0188*/ 	.word	0x0500000c


	//   ....[56]....
        /*018c*/ 	.word	0x0500000c


	//   ....[57]....
        /*0190*/ 	.word	0x0500000c


	//   ....[58]....
        /*0194*/ 	.word	0x0500000c


	//   ....[59]....
        /*0198*/ 	.word	0x0500000c


	//   ....[60]....
        /*019c*/ 	.word	0x0500000c


	//   ....[61]....
        /*01a0*/ 	.word	0x0500000c


	//   ....[62]....
        /*01a4*/ 	.word	0x0500000c


	//   ....[63]....
        /*01a8*/ 	.word	0x0500000c


	//   ....[64]....
        /*01ac*/ 	.word	0x0500000c


	//   ....[65]....
        /*01b0*/ 	.word	0x0500000c


	//----- nvinfo : EIATTR_COOP_GROUP_INSTR_OFFSETS
	.align		4
.L_10223:
        /*01b4*/ 	.byte	0x04, 0x28
        /*01b6*/ 	.short	(.L_10225 - .L_10224)


	//   ....[0]....
.L_10224:
        /*01b8*/ 	.word	0x000010a0


	//   ....[1]....
        /*01bc*/ 	.word	0x000010b0


	//   ....[2]....
        /*01c0*/ 	.word	0x000010c0


	//   ....[3]....
        /*01c4*/ 	.word	0x000010d0


	//   ....[4]....
        /*01c8*/ 	.word	0x00001100


	//   ....[5]....
        /*01cc*/ 	.word	0x00001120


	//   ....[6]....
        /*01d0*/ 	.word	0x00001140


	//   ....[7]....
        /*01d4*/ 	.word	0x00001160


	//   ....[8]....
        /*01d8*/ 	.word	0x00001180


	//   ....[9]....
        /*01dc*/ 	.word	0x000011a0


	//   ....[10]....
        /*01e0*/ 	.word	0x000011c0


	//   ....[11]....
        /*01e4*/ 	.word	0x000011e0


	//   ....[12]....
        /*01e8*/ 	.word	0x00001200


	//   ....[13]....
        /*01ec*/ 	.word	0x00001220


	//   ....[14]....
        /*01f0*/ 	.word	0x00001240


	//   ....[15]....
        /*01f4*/ 	.word	0x00001260


	//   ....[16]....
        /*01f8*/ 	.word	0x000012c0


	//   ....[17]....
        /*01fc*/ 	.word	0x000015e0


	//   ....[18]....
        /*0200*/ 	.word	0x000015f0


	//   ....[19]....
        /*0204*/ 	.word	0x00001600


	//   ....[20]....
        /*0208*/ 	.word	0x00001610


	//   ....[21]....
        /*020c*/ 	.word	0x00001640


	//   ....[22]....
        /*0210*/ 	.word	0x00001660


	//   ....[23]....
        /*0214*/ 	.word	0x00001680


	//   ....[24]....
        /*0218*/ 	.word	0x000016a0


	//   ....[25]....
        /*021c*/ 	.word	0x000016c0


	//   ....[26]....
        /*0220*/ 	.word	0x000016e0


	//   ....[27]....
        /*0224*/ 	.word	0x00001700


	//   ....[28]....
        /*0228*/ 	.word	0x00001720


	//   ....[29]....
        /*022c*/ 	.word	0x00001740


	//   ....[30]....
        /*0230*/ 	.word	0x00001760


	//   ....[31]....
        /*0234*/ 	.word	0x00001780


	//   ....[32]....
        /*0238*/ 	.word	0x000017a0


	//   ....[33]....
        /*023c*/ 	.word	0x00001800


	//   ....[34]....
        /*0240*/ 	.word	0x00001fd0


	//   ....[35]....
        /*0244*/ 	.word	0x00002020


	//   ....[36]....
        /*0248*/ 	.word	0x00002080


	//   ....[37]....
        /*024c*/ 	.word	0x000020f0


	//   ....[38]....
        /*0250*/ 	.word	0x00002140


	//   ....[39]....
        /*0254*/ 	.word	0x000021b0


	//   ....[40]....
        /*0258*/ 	.word	0x00002200


	//   ....[41]....
        /*025c*/ 	.word	0x00002270


	//   ....[42]....
        /*0260*/ 	.word	0x000022c0


	//   ....[43]....
        /*0264*/ 	.word	0x00002330


	//   ....[44]....
        /*0268*/ 	.word	0x00002380


	//   ....[45]....
        /*026c*/ 	.word	0x000023f0


	//   ....[46]....
        /*0270*/ 	.word	0x00002440


	//   ....[47]....
        /*0274*/ 	.word	0x000024b0


	//   ....[48]....
        /*0278*/ 	.word	0x00002500


	//   ....[49]....
        /*027c*/ 	.word	0x00002570


	//   ....[50]....
        /*0280*/ 	.word	0x000025f0


	//   ....[51]....
        /*0284*/ 	.word	0x00002640


	//   ....[52]....
        /*0288*/ 	.word	0x000026a0


	//   ....[53]....
        /*028c*/ 	.word	0x00002710


	//   ....[54]....
        /*0290*/ 	.word	0x00002760


	//   ....[55]....
        /*0294*/ 	.word	0x000027d0


	//   ....[56]....
        /*0298*/ 	.word	0x00002820


	//   ....[57]....
        /*029c*/ 	.word	0x00002890


	//   ....[58]....
        /*02a0*/ 	.word	0x000028e0


	//   ....[59]....
        /*02a4*/ 	.word	0x00002950


	//   ....[60]....
        /*02a8*/ 	.word	0x000029a0


	//   ....[61]....
        /*02ac*/ 	.word	0x00002a10


	//   ....[62]....
        /*02b0*/ 	.word	0x00002a60


	//   ....[63]....
        /*02b4*/ 	.word	0x00002ad0


	//   ....[64]....
        /*02b8*/ 	.word	0x00002b20


	//   ....[65]....
        /*02bc*/ 	.word	0x00002b90


	//----- nvinfo : EIATTR_VRC_CTA_INIT_COUNT
	.align		4
.L_10225:
        /*02c0*/ 	.byte	0x02, 0x4a
	.zero		1
	.zero		1


	//----- nvinfo : EIATTR_EXIT_INSTR_OFFSETS
	.align		4
        /*02c4*/ 	.byte	0x04, 0x1c
        /*02c6*/ 	.short	(.L_10227 - .L_10226)


	//   ....[0]....
.L_10226:
        /*02c8*/ 	.word	0x00000050


	//   ....[1]....
        /*02cc*/ 	.word	0x00001f80


	//----- nvinfo : EIATTR_MAX_THREADS
	.align		4
.L_10227:
        /*02d0*/ 	.byte	0x04, 0x05
        /*02d2*/ 	.short	(.L_10229 - .L_10228)
.L_10228:
        /*02d4*/ 	.word	0x00000080
        /*02d8*/ 	.word	0x00000001
        /*02dc*/ 	.word	0x00000001


	//----- nvinfo : EIATTR_CRS_STACK_SIZE
	.align		4
.L_10229:
        /*02e0*/ 	.byte	0x04, 0x1e
        /*02e2*/ 	.short	(.L_10231 - .L_10230)
.L_10230:
        /*02e4*/ 	.word	0x00000000


	//----- nvinfo : EIATTR_CBANK_PARAM_SIZE
	.align		4
.L_10231:
        /*02e8*/ 	.byte	0x03, 0x19
        /*02ea*/ 	.short	0x0034


	//----- nvinfo : EIATTR_PARAM_CBANK
	.align		4
        /*02ec*/ 	.byte	0x04, 0x0a
        /*02ee*/ 	.short	(.L_10233 - .L_10232)
	.align		4
.L_10232:
        /*02f0*/ 	.word	index@(.nv.constant0._Z9cuda_gemmIiLi128ELi4ELi1ELi256ELi32ELi32ELi64ELi0ELi1EEviiiPT_S1_S1_iii)
        /*02f4*/ 	.short	0x0380
        /*02f6*/ 	.short	0x0034


	//----- nvinfo : EIATTR_SW_WAR
	.align		4
.L_10233:
        /*02f8*/ 	.byte	0x04, 0x36
        /*02fa*/ 	.short	(.L_10235 - .L_10234)
.L_10234:
        /*02fc*/ 	.word	0x00000008
.L_10235:


//--------------------- .nv.info._Z9cuda_gemmIiLi128ELi4ELi1ELi256ELi32ELi32ELi64ELi0ELi0EEviiiPT_S1_S1_iii --------------------------
	.section	.nv.info._Z9cuda_gemmIiLi128ELi4ELi1ELi256ELi32ELi32ELi64ELi0ELi0EEviiiPT_S1_S1_iii,"",@"SHT_CUDA_INFO"
	.sectionflags	@""
	.align	4


	//----- nvinfo : EIATTR_CUDA_API_VERSION
	.align		4
        /*0000*/ 	.byte	0x04, 0x37
        /*0002*/ 	.short	(.L_10237 - .L_10236)
.L_10236:
        /*0004*/ 	.word	0x00000082


	//----- nvinfo : EIATTR_KPARAM_INFO
	.align		4
.L_10237:
        /*0008*/ 	.byte	0x04, 0x17
        /*000a*/ 	.short	(.L_10239 - .L_10238)
.L_10238:
        /*000c*/ 	.word	0x00000000
        /*0010*/ 	.short	0x0008
        /*0012*/ 	.short	0x0030
        /*0014*/ 	.byte	0x00, 0xf0, 0x11, 0x00


	//----- nvinfo : EIATTR_KPARAM_INFO
	.align		4
.L_10239:
        /*0018*/ 	.byte	0x04, 0x17
        /*001a*/ 	.short	(.L_10241 - .L_10240)
.L_10240:
        /*001c*/ 	.word	0x00000000
        /*0020*/ 	.short	0x0007
        /*0022*/ 	.short	0x002c
        /*0024*/ 	.byte	0x00, 0xf0, 0x11, 0x00


	//----- nvinfo : EIATTR_KPARAM_INFO
	.align		4
.L_10241:
        /*0028*/ 	.byte	0x04, 0x17
        /*002a*/ 	.short	(.L_10243 - .L_10242)
.L_10242:
        /*002c*/ 	.word	0x00000000
        /*0030*/ 	.short	0x0006
        /*0032*/ 	.short	0x0028
        /*0034*/ 	.byte	0x00, 0xf0, 0x11, 0x00


	//----- nvinfo : EIATTR_KPARAM_INFO
	.align		4
.L_10243:
        /*0038*/ 	.byte	0x04, 0x17
        /*003a*/ 	.short	(.L_10245 - .L_10244)
.L_10244:
        /*003c*/ 	.word	0x00000000
        /*0040*/ 	.short	0x0005
        /*0042*/ 	.short	0x0020
        /*0044*/ 	.byte	0x00, 0xf5, 0x21, 0x00


	//----- nvinfo : EIATTR_KPARAM_INFO
	.align		4
.L_10245:
        /*0048*/ 	.byte	0x04, 0x17
        /*004a*/ 	.short	(.L_10247 - .L_10246)
.L_10246:
        /*004c*/ 	.word	0x00000000
        /*0050*/ 	.short	0x0004
        /*0052*/ 	.short	0x0018
        /*0054*/ 	.byte	0x00, 0xf5, 0x21, 0x00


	//----- nvinfo : EIATTR_KPARAM_INFO
	.align		4
.L_10247:
        /*0058*/ 	.byte	0x04, 0x17
        /*005a*/ 	.short	(.L_10249 - .L_10248)
.L_10248:
        /*005c*/ 	.word	0x00000000
        /*0060*/ 	.short	0x0003
        /*0062*/ 	.short	0x0010
        /*0064*/ 	.byte	0x00, 0xf5, 0x21, 0x00


	//----- nvinfo : EIATTR_KPARAM_INFO
	.align		4
.L_10249:
        /*0068*/ 	.byte	0x04, 0x17
        /*006a*/ 	.short	(.L_10251 - .L_10250)
.L_10250:
        /*006c*/ 	.word	0x00000000
        /*0070*/ 	.short	0x0002
        /*0072*/ 	.short	0x0008
        /*0074*/ 	.byte	0x00, 0xf0, 0x11, 0x00


	//----- nvinfo : EIATTR_KPARAM_INFO
	.align		4
.L_10251:
        /*0078*/ 	.byte	0x04, 0x17
        /*007a*/ 	.short	(.L_10253 - .L_10252)
.L_10252:
        /*007c*/ 	.word	0x00000000
        /*0080*/ 	.short	0x0001
        /*0082*/ 	.short	0x0004
        /*0084*/ 	.byte	0x00, 0xf0, 0x11, 0x00


	//----- nvinfo : EIATTR_KPARAM_INFO
	.align		4
.L_10253:
        /*0088*/ 	.byte	0x04, 0x17
        /*008a*/ 	.short	(.L_10255 - .L_10254)
.L_10254:
        /*008c*/ 	.word	0x00000000
        /*0090*/ 	.short	0x0000
        /*0092*/ 	.short	0x0000
        /*0094*/ 	.byte	0x00, 0xf0, 0x11, 0x00


	//----- nvinfo : EIATTR_SPARSE_MMA_MASK
	.align		4
.L_10255:
        /*0098*/ 	.byte	0x03, 0x50
        /*009a*/ 	.short	0x0000


	//----- nvinfo : EIATTR_MAXREG_COUNT
	.align		4
        /*009c*/ 	.byte	0x03, 0x1b
        /*009e*/ 	.short	0x00ff


	//----- nvinfo : EIATTR_NUM_BARRIERS
	.align		4
        /*00a0*/ 	.byte	0x02, 0x4c
        /*00a2*/ 	.byte	0x01
	.zero		1


	//----- nvinfo : EIATTR_MERCURY_ISA_VERSION
	.align		4
        /*00a4*/ 	.byte	0x03, 0x5f
        /*00a6*/ 	.short	0x0101


	//----- nvinfo : EIATTR_COOP_GROUP_MASK_REGIDS
	.align		4
        /*00a8*/ 	.byte	0x04, 0x29
        /*00aa*/ 	.short	(.L_10257 - .L_10256)


	//   ....[0]....
.L_10256:
        /*00ac*/ 	.word	0xffffffff


	//   ....[1]....
        /*00b0*/ 	.word	0xffffffff


	//   ....[2]....
        /*00b4*/ 	.word	0xffffffff


	//   ....[3]....
        /*00b8*/ 	.word	0xffffffff


	//   ....[4]....
        /*00bc*/ 	.word	0xffffffff


	//   ....[5]....
        /*00c0*/ 	.word	0xffffffff


	//   ....[6]....
        /*00c4*/ 	.word	0xffffffff


	//   ....[7]....
        /*00c8*/ 	.word	0xffffffff


	//   ....[8]....
        /*00cc*/ 	.word	0xffffffff


	//   ....[9]....
        /*00d0*/ 	.word	0xffffffff


	//   ....[10]....
        /*00d4*/ 	.word	0xffffffff


	//   ....[11]....
        /*00d8*/ 	.word	0xffffffff


	//   ....[12]....
        /*00dc*/ 	.word	0xffffffff


	//   ....[13]....
        /*00e0*/ 	.word	0xffffffff


	//   ....[14]....
        /*00e4*/ 	.word	0xffffffff


	//   ....[15]....
        /*00e8*/ 	.word	0xffffffff


	//   ....[16]....
        /*00ec*/ 	.word	0xffffffff


	//   ....[17]....
        /*00f0*/ 	.word	0x0500001a


	//   ....[18]....
        /*00f4*/ 	.word	0x0500001a


	//   ....[19]....
        /*00f8*/ 	.word	0x0500001a


	//   ....[20]....
        /*00fc*/ 	.word	0x0500001a


	//   ....[21]....
        /*0100*/ 	.word	0x0500001a


	//   ....[22]....
        /*0104*/ 	.word	0x0500001a


	//   ....[23]....
        /*0108*/ 	.word	0x0500001a


	//   ....[24]....
        /*010c*/ 	.word	0x0500001a


	//   ....[25]....
        /*0110*/ 	.word	0x0500001a


	//   ....[26]....
        /*0114*/ 	.word	0x0500001a


	//   ....[27]....
        /*0118*/ 	.word	0x0500001a


	//   ....[28]....
        /*011c*/ 	.word	0x0500001a


	//   ....[29]....
        /*0120*/ 	.word	0x0500001a


	//   ....[30]....
        /*0124*/ 	.word	0x0500001a


	//   ....[31]....
        /*0128*/ 	.word	0x0500001a


	//   ....[32]....
        /*012c*/ 	.word	0x0500001a


	//----- nvinfo : EIATTR_COOP_GROUP_INSTR_OFFSETS
	.align		4
.L_10257:
        /*0130*/ 	.byte	0x04, 0x28
        /*0132*/ 	.short	(.L_10259 - .L_10258)


	//   ....[0]....
.L_10258:
        /*0134*/ 	.word	0x00001ff0


	//   ....[1]....
        /*0138*/ 	.word	0x00002050


	//   ....[2]....
        /*013c*/ 	.word	0x000020b0


	//   ....[3]....
        /*0140*/ 	.word	0x00002110


	//   ....[4]....
        /*0144*/ 	.word	0x00002170


	//   ....[5]....
        /*0148*/ 	.word	0x000021d0


	//   ....[6]....
        /*014c*/ 	.word	0x00002230


	//   ....[7]....
        /*0150*/ 	.word	0x00002290


	//   ....[8]....
        /*0154*/ 	.word	0x000022f0


	//   ....[9]....
        /*0158*/ 	.word	0x00002350


	//   ....[10]....
        /*015c*/ 	.word	0x000023b0


	//   ....[11]....
        /*0160*/ 	.word	0x00002410


	//   ....[12]....
        /*0164*/ 	.word	0x00002470


	//   ....[13]....
        /*0168*/ 	.word	0x000024d0


	//   ....[14]....
        /*016c*/ 	.word	0x00002530


	//   ....[15]....
        /*0170*/ 	.word	0x00002590


	//   ....[16]....
        /*0174*/ 	.word	0x00002a50


	//   ....[17]....
        /*0178*/ 	.word	0x00003b40


	//   ....[18]....
        /*017c*/ 	.word	0x00003bd0


	//   ....[19]....
        /*0180*/ 	.word	0x00003c60


	//   ....[20]....
        /*0184*/ 	.word	0x00003d00


	//   ....[21]....
        /*0188*/ 	.word	0x00003d90


	//   ....[22]....
        /*018c*/ 	.word	0x00003e30


	//   ....[23]....
        /*0190*/ 	.word	0x00003ec0


	//   ....[24]....
        /*0194*/ 	.word	0x00003f60


	//   ....[25]....
        /*0198*/ 	.word	0x00003ff0


	//   ....[26]....
        /*019c*/ 	.word	0x00004090


	//   ....[27]....
        /*01a0*/ 	.word	0x00004120


	//   ....[28]....
        /*01a4*/ 	.word	0x000041c0


	//   ....[29]....
        /*01a8*/ 	.word	0x00004250


	//   ....[30]....
        /*01ac*/ 	.word	0x000042f0


	//   ....[31]....
        /*01b0*/ 	.word	0x00004380


	//   ....[32]....
        /*01b4*/ 	.word	0x00004420


	//----- nvinfo : EIATTR_VRC_CTA_INIT_COUNT
	.align		4
.L_10259:
        /*01b8*/ 	.byte	0x02, 0x4a
	.zero		1
	.zero		1


	//----- nvinfo : EIATTR_EXIT_INSTR_OFFSETS
	.align		4
        /*01bc*/ 	.byte	0x04, 0x1c
        /*01be*/ 	.short	(.L_10261 - .L_10260)


	//   ....[0]....
.L_10260:
        /*01c0*/ 	.word	0x000002c0


	//   ....[1]....
        /*01c4*/ 	.word	0x00003af0


	//----- nvinfo : EIATTR_MAX_THREADS
	.align		4
.L_10261:
        /*01c8*/ 	.byte	0x04, 0x05
        /*01ca*/ 	.short	(.L_10263 - .L_10262)
.L_10262:
        /*01cc*/ 	.word	0x00000080
        /*01d0*/ 	.word	0x00000001
        /*01d4*/ 	.word	0x00000001


	//----- nvinfo : EIATTR_CRS_STACK_SIZE
	.align		4
.L_10263:
        /*01d8*/ 	.byte	0x04, 0x1e
        /*01da*/ 	.short	(.L_10265 - .L_10264)
.L_10264:
        /*01dc*/ 	.word	0x00000000


	//----- nvinfo : EIATTR_CBANK_PARAM_SIZE
	.align		4
.L_10265:
        /*01e0*/ 	.byte	0x03, 0x19
        /*01e2*/ 	.short	0x0034


	//----- nvinfo : EIATTR_PARAM_CBANK
	.align		4
        /*01e4*/ 	.byte	0x04, 0x0a
        /*01e6*/ 	.short	(.L_10267 - .L_10266)
	.align		4
.L_10266:
        /*01e8*/ 	.word	index@(.nv.constant0._Z9cuda_gemmIiLi128ELi4ELi1ELi256ELi32ELi32ELi64ELi0ELi0EEviiiPT_S1_S1_iii)
        /*01ec*/ 	.short	0x0380
        /*01ee*/ 	.short	0x0034


	//----- nvinfo : EIATTR_SW_WAR
	.align		4
.L_10267:
        /*01f0*/ 	.byte	0x04, 0x36
        /*01f2*/ 	.short	(.L_10269 - .L_10268)
.L_10268:
        /*01f4*/ 	.word	0x00000008
.L_10269:


//--------------------- .nv.info._Z9cuda_gemmIiLi128ELi4ELi1ELi256ELi16ELi16ELi64ELi1ELi1EEviiiPT_S1_S1_iii --------------------------
	.section	.nv.info._Z9cuda_gemmIiLi128ELi4ELi1ELi256ELi16ELi16ELi64ELi1ELi1EEviiiPT_S1_S1_iii,"",@"SHT_CUDA_INFO"
	.sectionflags	@""
	.align	4


	//----- nvinfo : EIATTR_CUDA_API_VERSION
	.align		4
        /*0000*/ 	.byte	0x04, 0x37
        /*0002*/ 	.short	(.L_10271 - .L_10270)
.L_10270:
        /*0004*/ 	.word	0x00000082


	//----- nvinfo : EIATTR_KPARAM_INFO
	.align		4
.L_10271:
        /*0008*/ 	.byte	0x04, 0x17
        /*000a*/ 	.short	(.L_10273 - .L_10272)
.L_10272:
        /*000c*/ 	.word	0x00000000
        /*0010*/ 	.short	0x0008
        /*0012*/ 	.short	0x0030
        /*0014*/ 	.byte	0x00, 0xf0, 0x11, 0x00


	//----- nvinfo : EIATTR_KPARAM_INFO
	.align		4
.L_10273:
        /*0018*/ 	.byte	0x04, 0x17
        /*001a*/ 	.short	(.L_10275 - .L_10274)
.L_10274:
        /*001c*/ 	.word	0x00000000
        /*0020*/ 	.short	0x0007
        /*0022*/ 	.short	0x002c
        /*0024*/ 	.byte	0x00, 0xf0, 0x11, 0x00


	//----- nvinfo : EIATTR_KPARAM_INFO
	.align		4
.L_10275:
        /*0028*/ 	.byte	0x04, 0x17
        /*002a*/ 	.short	(.L_10277 - .L_10276)
.L_10276:
        /*002c*/ 	.word	0x00000000
        /*0030*/ 	.short	0x0006
        /*0032*/ 	.short	0x0028
        /*0034*/ 	.byte	0x00, 0xf0, 0x11, 0x00


	//----- nvinfo : EIATTR_KPARAM_INFO
	.align		4
.L_10277:
        /*0038*/ 	.byte	0x04, 0x17
        /*003a*/ 	.short	(.L_10279 - .L_10278)
.L_10278:
        /*003c*/ 	.word	0x00000000
        /*0040*/ 	.short	0x0005
        /*0042*/ 	.short	0x0020
        /*0044*/ 	.byte	0x00, 0xf5, 0x21, 0x00


	//----- nvinfo : EIATTR_KPARAM_INFO
	.align		4
.L_10279:
        /*0048*/ 	.byte	0x04, 0x17
        /*004a*/ 	.short	(.L_10281 - .L_10280)
.L_10280:
        /*004c*/ 	.word	0x00000000
        /*0050*/ 	.short	0x0004
        /*0052*/ 	.short	0x0018
        /*0054*/ 	.byte	0x00, 0xf5, 0x21, 0x00


	//----- nvinfo : EIATTR_KPARAM_INFO
	.align		4
.L_10281:
        /*0058*/ 	.byte	0x04, 0x17
        /*005a*/ 	.short	(.L_10283 - .L_10282)
.L_10282:
        /*005c*/ 	.word	0x00000000
        /*0060*/ 	.short	0x0003
        /*0062*/ 	.short	0x0010
        /*0064*/ 	.byte	0x00, 0xf5, 0x21, 0x00


	//----- nvinfo : EIATTR_KPARAM_INFO
	.align		4
.L_10283:
        /*0068*/ 	.byte	0x04, 0x17
        /*006a*/ 	.short	(.L_10285 - .L_10284)
.L_10284:
        /*006c*/ 	.word	0x00000000
        /*0070*/ 	.short	0x0002
        /*0072*/ 	.short	0x0008
        /*0074*/ 	.byte	0x00, 0xf0, 0x11, 0x00


	//----- nvinfo : EIATTR_KPARAM_INFO
	.align		4
.L_10285:
        /*0078*/ 	.byte	0x04, 0x17
        /*007a*/ 	.short	(.L_10287 - .L_10286)
.L_10286:
        /*007c*/ 	.word	0x00000000
        /*0080*/ 	.short	0x0001
        /*0082*/ 	.short	0x0004
        /*0084*/ 	.byte	0x00, 0xf0, 0x11, 0x00


	//----- nvinfo : EIATTR_KPARAM_INFO
	.align		4
.L_10287:
        /*0088*/ 	.byte	0x04, 0x17
        /*008a*/ 	.short	(.L_10289 - .L_10288)
.L_10288:
        /*008c*/ 	.word	0x00000000
        /*0090*/ 	.short	0x0000
        /*0092*/ 	.short	0x0000
        /*0094*/ 	.byte	0x00, 0xf0, 0x11, 0x00


	//----- nvinfo : EIATTR_SPARSE_MMA_MASK
	.align		4
.L_10289:
        /*0098*/ 	.byte	0x03, 0x50
        /*009a*/ 	.short	0x0000


	//----- nvinfo : EIATTR_MAXREG_COUNT
	.align		4
        /*009c*/ 	.byte	0x03, 0x1b
        /*009e*/ 	.short	0x00ff


	//----- nvinfo : EIATTR_NUM_BARRIERS
	.align		4
        /*00a0*/ 	.byte	0x02, 0x4c
        /*00a2*/ 	.byte	0x01
	.zero		1


	//----- nvinfo : EIATTR_MERCURY_ISA_VERSION
	.align		4
        /*00a4*/ 	.byte	0x03, 0x5f
        /*00a6*/ 	.short	0x0101


	//----- nvinfo : EIATTR_COOP_GROUP_MASK_REGIDS
	.align		4
        /*00a8*/ 	.byte	0x04, 0x29
        /*00aa*/ 	.short	(.L_10291 - .L_10290)


	//   ....[0]....
.L_10290:
        /*00ac*/ 	.word	0xffffffff


	//   ....[1]....
        /*00b0*/ 	.word	0xffffffff


	//   ....[2]....
        /*00b4*/ 	.word	0xffffffff


	//   ....[3]....
        /*00b8*/ 	.word	0xffffffff


	//   ....[4]....
        /*00bc*/ 	.word	0xffffffff


	//   ....[5]....
        /*00c0*/ 	.word	0xffffffff


	//   ....[6]....
        /*00c4*/ 	.word	0xffffffff


	//   ....[7]....
        /*00c8*/ 	.word	0xffffffff


	//   ....[8]....
        /*00cc*/ 	.word	0xffffffff


	//   ....[9]....
        /*00d0*/ 	.word	0xffffffff


	//   ....[10]....
        /*00d4*/ 	.word	0xffffffff


	//   ....[11]....
        /*00d8*/ 	.word	0xffffffff


	//   ....[12]....
        /*00dc*/ 	.word	0xffffffff


	//   ....[13]....
        /*00e0*/ 	.word	0xffffffff


	//   ....[14]....
        /*00e4*/ 	.word	0xffffffff


	//   ....[15]....
        /*00e8*/ 	.word	0xffffffff


	//   ....[16]....
        /*00ec*/ 	.word	0xffffffff


	//   ....[17]....
        /*00f0*/ 	.word	0xffffffff


	//   ....[18]....
        /*00f4*/ 	.word	0xffffffff


	//   ....[19]....
        /*00f8*/ 	.word	0xffffffff


	//   ....[20]....
        /*00fc*/ 	.word	0xffffffff


	//   ....[21]....
        /*0100*/ 	.word	0xffffffff


	//   ....[22]....
        /*0104*/ 	.word	0xffffffff


	//   ....[23]....
        /*0108*/ 	.word	0xffffffff


	//   ....[24]....
        /*010c*/ 	.word	0xffffffff


	//   ....[25]....
        /*0110*/ 	.word	0xffffffff


	//   ....[26]....
        /*0114*/ 	.word	0xffffffff


	//   ....[27]....
        /*0118*/ 	.word	0xffffffff


	//   ....[28]....
        /*011c*/ 	.word	0xffffffff


	//   ....[29]....
        /*0120*/ 	.word	0xffffffff


	//   ....[30]....
        /*0124*/ 	.word	0xffffffff


	//   ....[31]....
        /*0128*/ 	.word	0xffffffff


	//----- nvinfo : EIATTR_COOP_GROUP_INSTR_OFFSETS
	.align		4
.L_10291:
        /*012c*/ 	.byte	0x04, 0x28
        /*012e*/ 	.short	(.L_10293 - .L_10292)


	//   ....[0]....
.L_10292:
        /*0130*/ 	.word	0x000010d0


	//   ....[1]....
        /*0134*/ 	.word	0x000010e0


	//   ....[2]....
        /*0138*/ 	.word	0x000010f0


	//   ....[3]....
        /*013c*/ 	.word	0x00001100


	//   ....[4]....
        /*0140*/ 	.word	0x00001110


	//   ....[5]....
        /*0144*/ 	.word	0x00001120


	//   ....[6]....
        /*0148*/ 	.word	0x000011f0


	//   ....[7]....
        /*014c*/ 	.word	0x00001240


	//   ....[8]....
        /*0150*/ 	.word	0x00001250


	//   ....[9]....
        /*0154*/ 	.word	0x00001270


	//   ....[10]....
        /*0158*/ 	.word	0x00001290


	//   ....[11]....
        /*015c*/ 	.word	0x000012a0


	//   ....[12]....
        /*0160*/ 	.word	0x00001300


	//   ....[13]....
        /*0164*/ 	.word	0x00001320


	//   ....[14]....
        /*0168*/ 	.word	0x00001350


	//   ....[15]....
        /*016c*/ 	.word	0x00001380


	//   ....[16]....
        /*0170*/ 	.word	0x00001400


	//   ....[17]....
        /*0174*/ 	.word	0x00001430


	//   ....[18]....
        /*0178*/ 	.word	0x00001470


	//   ....[19]....
        /*017c*/ 	.word	0x00001480


	//   ....[20]....
        /*0180*/ 	.word	0x00001520


	//   ....[21]....
        /*0184*/ 	.word	0x00001550


	//   ....[22]....
        /*0188*/ 	.word	0x00001570


	//   ....[23]....
        /*018c*/ 	.word	0x00001580


	//   ....[24]....
        /*0190*/ 	.word	0x00001640


	//   ....[25]....
        /*0194*/ 	.word	0x00001670


	//   ....[26]....
        /*0198*/ 	.word	0x00001690


	//   ....[27]....
        /*019c*/ 	.word	0x000016a0


	//   ....[28]....
        /*01a0*/ 	.word	0x000016b0


	//   ....[29]....
        /*01a4*/ 	.word	0x000016d0


	//   ....[30]....
        /*01a8*/ 	.word	0x000016e0


	//   ....[31]....
        /*01ac*/ 	.word	0x00001710


	//----- nvinfo : EIATTR_VRC_CTA_INIT_COUNT
	.align		4
.L_10293:
        /*01b0*/ 	.byte	0x02, 0x4a
	.zero		1
	.zero		1


	//----- nvinfo : EIATTR_EXIT_INSTR_OFFSETS
	.align		4
        /*01b4*/ 	.byte	0x04, 0x1c
        /*01b6*/ 	.short	(.L_10295 - .L_10294)


	//   ....[0]....
.L_10294:
        /*01b8*/ 	.word	0x00000560


	//   ....[1]....
        /*01bc*/ 	.word	0x00001820


	//----- nvinfo : EIATTR_MAX_THREADS
	.align		4
.L_10295:
        /*01c0*/ 	.byte	0x04, 0x05
        /*01c2*/ 	.short	(.L_10297 - .L_10296)
.L_10296:
        /*01c4*/ 	.word	0x00000080
        /*01c8*/ 	.word	0x00000001
        /*01cc*/ 	.word	0x00000001


	//----- nvinfo : EIATTR_CRS_STACK_SIZE
	.align		4
.L_10297:
        /*01d0*/ 	.byte	0x04, 0x1e
        /*01d2*/ 	.short	(.L_10299 - .L_10298)
.L_10298:
        /*01d4*/ 	.word	0x00000000


	//----- nvinfo : EIATTR_CBANK_PARAM_SIZE
	.align		4
.L_10299:
        /*01d8*/ 	.byte	0x03, 0x19
        /*01da*/ 	.short	0x0034


	//----- nvinfo : EIATTR_PARAM_CBANK
	.align		4
        /*01dc*/ 	.byte	0x04, 0x0a
        /*01de*/ 	.short	(.L_10301 - .L_10300)
	.align		4
.L_10300:
        /*01e0*/ 	.word	index@(.nv.constant0._Z9cuda_gemmIiLi128ELi4ELi1ELi256ELi16ELi16ELi64ELi1ELi1EEviiiPT_S1_S1_iii)
        /*01e4*/ 	.short	0x0380
        /*01e6*/ 	.short	0x0034


	//----- nvinfo : EIATTR_SW_WAR
	.align		4
.L_10301:
        /*01e8*/ 	.byte	0x04, 0x36
        /*01ea*/ 	.short	(.L_10303 - .L_10302)
.L_10302:
        /*01ec*/ 	.word	0x00000008
.L_10303:


//--------------------- .nv.info._Z9cuda_gemmIiLi128ELi4ELi1ELi256ELi16ELi16ELi64ELi1ELi0EEviiiPT_S1_S1_iii --------------------------
	.section	.nv.info._Z9cuda_gemmIiLi128ELi4ELi1ELi256ELi16ELi16ELi64ELi1ELi0EEviiiPT_S1_S1_iii,"",@"SHT_CUDA_INFO"
	.sectionflags	@""
	.align	4


	//----- nvinfo : EIATTR_CUDA_API_VERSION
	.align		4
        /*0000*/ 	.byte	0x04, 0x37
        /*0002*/ 	.short	(.L_10305 - .L_10304)
.L_10304:
        /*0004*/ 	.word	0x00000082


	//----- nvinfo : EIATTR_KPARAM_INFO
	.align		4
.L_10305:
        /*0008*/ 	.byte	0x04, 0x17
        /*000a*/ 	.short	(.L_10307 - .L_10306)
.L_10306:
        /*000c*/ 	.word	0x00000000
        /*0010*/ 	.short	0x0008
        /*0012*/ 	.short	0x0030
        /*0014*/ 	.byte	0x00, 0xf0, 0x11, 0x00


	//----- nvinfo : EIATTR_KPARAM_INFO
	.align		4
.L_10307:
        /*0018*/ 	.byte	0x04, 0x17
        /*001a*/ 	.short	(.L_10309 - .L_10308)
.L_10308:
        /*001c*/ 	.word	0x00000000
        /*0020*/ 	.short	0x0007
        /*0022*/ 	.short	0x002c
        /*0024*/ 	.byte	0x00, 0xf0, 0x11, 0x00


	//----- nvinfo : EIATTR_KPARAM_INFO
	.align		4
.L_10309:
        /*0028*/ 	.byte	0x04, 0x17
        /*002a*/ 	.short	(.L_10311 - .L_10310)
.L_10310:
        /*002c*/ 	.word	0x00000000
        /*0030*/ 	.short	0x0006
        /*0032*/ 	.short	0x0028
        /*0034*/ 	.byte	0x00, 0xf0, 0x11, 0x00


	//----- nvinfo : EIATTR_KPARAM_INFO
	.align		4
.L_10311:
        /*0038*/ 	.byte	0x04, 0x17
        /*003a*/ 	.short	(.L_10313 - .L_10312)
.L_10312:
        /*003c*/ 	.word	0x00000000
        /*0040*/ 	.short	0x0005
        /*0042*/ 	.short	0x0020
        /*0044*/ 	.byte	0x00, 0xf5, 0x21, 0x00


	//----- nvinfo : EIATTR_KPARAM_INFO
	.align		4
.L_10313:
        /*0048*/ 	.byte	0x04, 0x17
        /*004a*/ 	.short	(.L_10315 - .L_10314)
.L_10314:
        /*004c*/ 	.word	0x00000000
        /*0050*/ 	.short	0x0004
        /*0052*/ 	.short	0x0018
        /*0054*/ 	.byte	0x00, 0xf5, 0x21, 0x00


	//----- nvinfo : EIATTR_KPARAM_INFO
	.align		4
.L_10315:
        /*0058*/ 	.byte	0x04, 0x17
        /*005a*/ 	.short	(.L_10317 - .L_10316)
.L_10316:
        /*005c*/ 	.word	0x00000000
        /*0060*/ 	.short	0x0003
        /*0062*/ 	.short	0x0010
        /*0064*/ 	.byte	0x00, 0xf5, 0x21, 0x00


	//----- nvinfo : EIATTR_KPARAM_INFO
	.align		4
.L_10317:
        /*0068*/ 	.byte	0x04, 0x17
        /*006a*/ 	.short	(.L_10319 - .L_10318)
.L_10318:
        /*006c*/ 	.word	0x00000000
        /*0070*/ 	.short	0x0002
        /*0072*/ 	.short	0x0008
        /*0074*/ 	.byte	0x00, 0xf0, 0x11, 0x00


	//----- nvinfo : EIATTR_KPARAM_INFO
	.align		4
.L_10319:
        /*0078*/ 	.byte	0x04, 0x17
        /*007a*/ 	.short	(.L_10321 - .L_10320)
.L_10320:
        /*007c*/ 	.word	0x00000000
        /*0080*/ 	.short	0x0001
        /*0082*/ 	.short	0x0004
        /*0084*/ 	.byte	0x00, 0xf0, 0x11, 0x00


	//----- nvinfo : EIATTR_KPARAM_INFO
	.align		4
.L_10321:
        /*0088*/ 	.byte	0x04, 0x17
        /*008a*/ 	.short	(.L_10323 - .L_10322)
.L_10322:
        /*008c*/ 	.word	0x00000000
        /*0090*/ 	.short	0x0000
        /*0092*/ 	.short	0x0000
        /*0094*/ 	.byte	0x00, 0xf0, 0x11, 0x00


	//----- nvinfo : EIATTR_SPARSE_MMA_MASK
	.align		4
.L_10323:
        /*0098*/ 	.byte	0x03, 0x50
        /*009a*/ 	.short	0x0000


	//----- nvinfo : EIATTR_MAXREG_COUNT
	.align		4
        /*009c*/ 	.byte	0x03, 0x1b
        /*009e*/ 	.short	0x00ff


	//----- nvinfo : EIATTR_NUM_BARRIERS
	.align		4
        /*00a0*/ 	.byte	0x02, 0x4c
        /*00a2*/ 	.byte	0x01
	.zero		1


	//----- nvinfo : EIATTR_MERCURY_ISA_VERSION
	.align		4
        /*00a4*/ 	.byte	0x03, 0x5f
        /*00a6*/ 	.short	0x0101


	//----- nvinfo : EIATTR_COOP_GROUP_MASK_REGIDS
	.align		4
        /*00a8*/ 	.byte	0x04, 0x29
        /*00aa*/ 	.short	(.L_10325 - .L_10324)


	//   ....[0]....
.L_10324:
        /*00ac*/ 	.word	0xffffffff


	//   ....[1]....
        /*00b0*/ 	.word	0xffffffff


	//   ....[2]....
        /*00b4*/ 	.word	0xffffffff


	//   ....[3]....
        /*00b8*/ 	.word	0xffffffff


	//   ....[4]....
        /*00bc*/ 	.word	0xffffffff


	//   ....[5]....
        /*00c0*/ 	.word	0xffffffff


	//   ....[6]....
        /*00c4*/ 	.word	0xffffffff


	//   ....[7]....
        /*00c8*/ 	.word	0xffffffff


	//   ....[8]....
        /*00cc*/ 	.word	0xffffffff


	//   ....[9]....
        /*00d0*/ 	.word	0xffffffff


	//   ....[10]....
        /*00d4*/ 	.word	0xffffffff


	//   ....[11]....
        /*00d8*/ 	.word	0xffffffff


	//   ....[12]....
        /*00dc*/ 	.word	0xffffffff


	//   ....[13]....
        /*00e0*/ 	.word	0xffffffff


	//   ....[14]....
        /*00e4*/ 	.word	0xffffffff


	//   ....[15]....
        /*00e8*/ 	.word	0xffffffff


	//   ....[16]....
        /*00ec*/ 	.word	0x05000018


	//   ....[17]....
        /*00f0*/ 	.word	0x05000018


	//   ....[18]....
        /*00f4*/ 	.word	0x05000018


	//   ....[19]....
        /*00f8*/ 	.word	0x05000018


	//   ....[20]....
        /*00fc*/ 	.word	0x05000018


	//   ....[21]....
        /*0100*/ 	.word	0x05000018


	//   ....[22]....
        /*0104*/ 	.word	0x05000018


	//   ....[23]....
        /*0108*/ 	.word	0x05000018


	//   ....[24]....
        /*010c*/ 	.word	0x05000018


	//   ....[25]....
        /*0110*/ 	.word	0x05000018


	//   ....[26]....
        /*0114*/ 	.word	0x05000018


	//   ....[27]....
        /*0118*/ 	.word	0x05000018


	//   ....[28]....
        /*011c*/ 	.word	0x05000018


	//   ....[29]....
        /*0120*/ 	.word	0x05000018


	//   ....[30]....
        /*0124*/ 	.word	0x05000018


	//   ....[31]....
        /*0128*/ 	.word	0x05000018


	//----- nvinfo : EIATTR_COOP_GROUP_INSTR_OFFSETS
	.align		4
.L_10325:
        /*012c*/ 	.byte	0x04, 0x28
        /*012e*/ 	.short	(.L_10327 - .L_10326)


	//   ....[0]....
.L_10326:
        /*0130*/ 	.word	0x00002310


	//   ....[1]....
        /*0134*/ 	.word	0x00002370


	//   ....[2]....
        /*0138*/ 	.word	0x000023d0


	//   ....[3]....
        /*013c*/ 	.word	0x00002430


	//   ....[4]....
        /*0140*/ 	.word	0x00002490


	//   ....[5]....
        /*0144*/ 	.word	0x000024f0


	//   ....[6]....
        /*0148*/ 	.word	0x00002550


	//   ....[7]....
        /*014c*/ 	.word	0x000025b0


	//   ....[8]....
        /*0150*/ 	.word	0x00002610


	//   ....[9]....
        /*0154*/ 	.word	0x00002670


	//   ....[10]....
        /*0158*/ 	.word	0x000026d0


	//   ....[11]....
        /*015c*/ 	.word	0x00002730


	//   ....[12]....
        /*0160*/ 	.word	0x00002790


	//   ....[13]....
        /*0164*/ 	.word	0x000027f0


	//   ....[14]....
        /*0168*/ 	.word	0x00002850


	//   ....[15]....
        /*016c*/ 	.word	0x000028b0


	//   ....[16]....
        /*0170*/ 	.word	0x000031a0


	//   ....[17]....
        /*0174*/ 	.word	0x00003230


	//   ....[18]....
        /*0178*/ 	.word	0x000032d0


	//   ....[19]....
        /*017c*/ 	.word	0x00003360


	//   ....[20]....
        /*0180*/ 	.word	0x00003400


	//   ....[21]....
        /*0184*/ 	.word	0x00003490


	//   ....[22]....
        /*0188*/ 	.word	0x00003530


	//   ....[23]....
        /*018c*/ 	.word	0x000035c0


	//   ....[24]....
        /*0190*/ 	.word	0x00003660


	//   ....[25]....
        /*0194*/ 	.word	0x000036f0


	//   ....[26]....
        /*0198*/ 	.word	0x00003790


	//   ....[27]....
        /*019c*/ 	.word	0x00003820


	//   ....[28]....
        /*01a0*/ 	.word	0x000038c0


	//   ....[29]....
        /*01a4*/ 	.word	0x00003950


	//   ....[30]....
        /*01a8*/ 	.word	0x000039f0


	//   ....[31]....
        /*01ac*/ 	.word	0x00003a80


	//----- nvinfo : EIATTR_VRC_CTA_INIT_COUNT
	.align		4
.L_10327:
        /*01b0*/ 	.byte	0x02, 0x4a
	.zero		1
	.zero		1


	//----- nvinfo : EIATTR_EXIT_INSTR_OFFSETS
	.align		4
        /*01b4*/ 	.byte	0x04, 0x1c
        /*01b6*/ 	.short	(.L_10329 - .L_10328)


	//   ....[0]....
.L_10328:
        /*01b8*/ 	.word	0x00000640


	//   ....[1]....
        /*01bc*/ 	.word	0x00003140


	//----- nvinfo : EIATTR_MAX_THREADS
	.align		4
.L_10329:
        /*01c0*/ 	.byte	0x04, 0x05
        /*01c2*/ 	.short	(.L_10331 - .L_10330)
.L_10330:
        /*01c4*/ 	.word	0x00000080
        /*01c8*/ 	.word	0x00000001
        /*01cc*/ 	.word	0x00000001


	//----- nvinfo : EIATTR_CRS_STACK_SIZE
	.align		4
.L_10331:
        /*01d0*/ 	.byte	0x04, 0x1e
        /*01d2*/ 	.short	(.L_10333 - .L_10332)
.L_10332:
        /*01d4*/ 	.word	0x00000000


	//----- nvinfo : EIATTR_CBANK_PARAM_SIZE
	.align		4
.L_10333:
        /*01d8*/ 	.byte	0x03, 0x19
        /*01da*/ 	.short	0x0034


	//----- nvinfo : EIATTR_PARAM_CBANK
	.align		4
        /*01dc*/ 	.byte	0x04, 0x0a
        /*01de*/ 	.short	(.L_10335 - .L_10334)
	.align		4
.L_10334:
        /*01e0*/ 	.word	index@(.nv.constant0._Z9cuda_gemmIiLi128ELi4ELi1ELi256ELi16ELi16ELi64ELi1ELi0EEviiiPT_S1_S1_iii)
        /*01e4*/ 	.short	0x0380
        /*01e6*/ 	.short	0x0034


	//----- nvinfo : EIATTR_SW_WAR
	.align		4
.L_10335:
        /*01e8*/ 	.byte	0x04, 0x36
        /*01ea*/ 	.short	(.L_10337 - .L_10336)
.L_10336:
        /*01ec*/ 	.word	0x00000008
.L_10337:


//--------------------- .nv.info._Z9cuda_gemmIiLi128ELi4ELi1ELi256ELi16ELi16ELi64ELi0ELi1EEviiiPT_S1_S1_iii --------------------------
	.section	.nv.info._Z9cuda_gemmIiLi128ELi4ELi1ELi256ELi16ELi16ELi64ELi0ELi1EEviiiPT_S1_S1_iii,"",@"SHT_CUDA_INFO"
	.sectionflags	@""
	.align	4


	//----- nvinfo : EIATTR_CUDA_API_VERSION
	.align		4
        /*0000*/ 	.byte	0x04, 0x37
        /*0002*/ 	.short	(.L_10339 - .L_10338)
.L_10338:
        /*0004*/ 	.word	0x00000082


	//----- nvinfo : EIATTR_KPARAM_INFO
	.align		4
.L_10339:
        /*0008*/ 	.byte	0x04, 0x17
        /*000a*/ 	.short	(.L_10341 - .L_10340)
.L_10340:
        /*000c*/ 	.word	0x00000000
        /*0010*/ 	.short	0x0008
        /*0012*/ 	.short	0x0030
        /*0014*/ 	.byte	0x00, 0xf0, 0x11, 0x00


	//----- nvinfo : EIATTR_KPARAM_INFO
	.align		4
.L_10341:
        /*0018*/ 	.byte	0x04, 0x17
        /*001a*/ 	.short	(.L_10343 - .L_10342)
.L_10342:
        /*001c*/ 	.word	0x00000000
        /*0020*/ 	.short	0x0007
        /*0022*/ 	.short	0x002c
        /*0024*/ 	.byte	0x00, 0xf0, 0x11, 0x00


	//----- nvinfo : EIATTR_KPARAM_INFO
	.align		4
.L_10343:
        /*0028*/ 	.byte	0x04, 0x17
        /*002a*/ 	.short	(.L_10345 - .L_10344)
.L_10344:
        /*002c*/ 	.word	0x00000000
        /*0030*/ 	.short	0x0006
        /*0032*/ 	.short	0x0028
        /*0034*/ 	.byte	0x00, 0xf0, 0x11, 0x00


	//----- nvinfo : EIATTR_KPARAM_INFO
	.align		4
.L_10345:
        /*0038*/ 	.byte	0x04, 0x17
        /*003a*/ 	.short	(.L_10347 - .L_10346)
.L_10346:
        /*003c*/ 	.word	0x00000000
        /*0040*/ 	.short	0x0005
        /*0042*/ 	.short	0x0020
        /*0044*/ 	.byte	0x00, 0xf5, 0x21, 0x00


	//----- nvinfo : EIATTR_KPARAM_INFO
	.align		4
.L_10347:
        /*0048*/ 	.byte	0x04, 0x17
        /*004a*/ 	.short	(.L_10349 - .L_10348)
.L_10348:
        /*004c*/ 	.word	0x00000000
        /*0050*/ 	.short	0x0004
        /*0052*/ 	.short	0x0018
        /*0054*/ 	.byte	0x00, 0xf5, 0x21, 0x00


	//----- nvinfo : EIATTR_KPARAM_INFO
	.align		4
.L_10349:
        /*0058*/ 	.byte	0x04, 0x17
        /*005a*/ 	.short	(.L_10351 - .L_10350)
.L_10350:
        /*005c*/ 	.word	0x00000000
        /*0060*/ 	.short	0x0003
        /*0062*/ 	.short	0x0010
        /*0064*/ 	.byte	0x00, 0xf5, 0x21, 0x00


	//----- nvinfo : EIATTR_KPARAM_INFO
	.align		4
.L_10351:
        /*0068*/ 	.byte	0x04, 0x17
        /*006a*/ 	.short	(.L_10353 - .L_10352)
.L_10352:
        /*006c*/ 	.word	0x00000000
        /*0070*/ 	.short	0x0002
        /*0072*/ 	.short	0x0008
        /*0074*/ 	.byte	0x00, 0xf0, 0x11, 0x00


	//----- nvinfo : EIATTR_KPARAM_INFO
	.align		4
.L_10353:
        /*0078*/ 	.byte	0x04, 0x17
        /*007a*/ 	.short	(.L_10355 - .L_10354)
.L_10354:
        /*007c*/ 	.word	0x00000000
        /*0080*/ 	.short	0x0001
        /*0082*/ 	.short	0x0004
        /*0084*/ 	.byte	0x00, 0xf0, 0x11, 0x00


	//----- nvinfo : EIATTR_KPARAM_INFO
	.align		4
.L_10355:
        /*0088*/ 	.byte	0x04, 0x17
        /*008a*/ 	.short	(.L_10357 - .L_10356)
.L_10356:
        /*008c*/ 	.word	0x00000000
        /*0090*/ 	.short	0x0000
        /*0092*/ 	.short	0x0000
        /*0094*/ 	.byte	0x00, 0xf0, 0x11, 0x00


	//----- nvinfo : EIATTR_SPARSE_MMA_MASK
	.align		4
.L_10357:
        /*0098*/ 	.byte	0x03, 0x50
        /*009a*/ 	.short	0x0000


	//----- nvinfo : EIATTR_MAXREG_COUNT
	.align		4
        /*009c*/ 	.byte	0x03, 0x1b
        /*009e*/ 	.short	0x00ff


	//----- nvinfo : EIATTR_NUM_BARRIERS
	.align		4
        /*00a0*/ 	.byte	0x02, 0x4c
        /*00a2*/ 	.byte	0x01
	.zero		1


	//----- nvinfo : EIATTR_MERCURY_ISA_VERSION
	.align		4
        /*00a4*/ 	.byte	0x03, 0x5f
        /*00a6*/ 	.short	0x0101


	//----- nvinfo : EIATTR_COOP_GROUP_MASK_REGIDS
	.align		4
        /*00a8*/ 	.byte	0x04, 0x29
        /*00aa*/ 	.short	(.L_10359 - .L_10358)


	//   ....[0]....
.L_10358:
        /*00ac*/ 	.word	0xffffffff


	//   ....[1]....
        /*00b0*/ 	.word	0xffffffff


	//   ....[2]....
        /*00b4*/ 	.word	0xffffffff


	//   ....[3]....
        /*00b8*/ 	.word	0xffffffff


	//   ....[4]....
        /*00bc*/ 	.word	0xffffffff


	//   ....[5]....
        /*00c0*/ 	.word	0xffffffff


	//   ....[6]....
        /*00c4*/ 	.word	0xffffffff


	//   ....[7]....
        /*00c8*/ 	.word	0xffffffff


	//   ....[8]....
        /*00cc*/ 	.word	0xffffffff


	//   ....[9]....
        /*00d0*/ 	.word	0xffffffff


	//   ....[10]....
        /*00d4*/ 	.word	0xffffffff


	//   ....[11]....
        /*00d8*/ 	.word	0xffffffff


	//   ....[12]....
        /*00dc*/ 	.word	0xffffffff


	//   ....[13]....
        /*00e0*/ 	.word	0xffffffff


	//   ....[14]....
        /*00e4*/ 	.word	0xffffffff


	//   ....[15]....
        /*00e8*/ 	.word	0xffffffff


	//   ....[16]....
        /*00ec*/ 	.word	0xffffffff


	//   ....[17]....
        /*00f0*/ 	.word	0xffffffff


	//   ....[18]....
        /*00f4*/ 	.word	0xffffffff


	//   ....[19]....
        /*00f8*/ 	.word	0xffffffff


	//   ....[20]....
        /*00fc*/ 	.word	0xffffffff


	//   ....[21]....
        /*0100*/ 	.word	0xffffffff


	//   ....[22]....
        /*0104*/ 	.word	0xffffffff


	//   ....[23]....
        /*0108*/ 	.word	0xffffffff


	//   ....[24]....
        /*010c*/ 	.word	0xffffffff


	//   ....[25]....
        /*0110*/ 	.word	0xffffffff


	//   ....[26]....
        /*0114*/ 	.word	0xffffffff


	//   ....[27]....
        /*0118*/ 	.word	0xffffffff


	//   ....[28]....
        /*011c*/ 	.word	0xffffffff


	//   ....[29]....
        /*0120*/ 	.word	0xffffffff


	//   ....[30]....
        /*0124*/ 	.word	0xffffffff


	//   ....[31]....
        /*0128*/ 	.word	0xffffffff


	//----- nvinfo : EIATTR_COOP_GROUP_INSTR_OFFSETS
	.align		4
.L_10359:
        /*012c*/ 	.byte	0x04, 0x28
        /*012e*/ 	.short	(.L_10361 - .L_10360)


	//   ....[0]....
.L_10360:
        /*0130*/ 	.word	0x00001280


	//   ....[1]....
        /*0134*/ 	.word	0x00001290


	//   ....[2]....
        /*0138*/ 	.word	0x000012a0


	//   ....[3]....
        /*013c*/ 	.word	0x000012b0


	//   ....[4]....
        /*0140*/ 	.word	0x000012c0


	//   ....[5]....
        /*0144*/ 	.word	0x000012d0


	//   ....[6]....
        /*0148*/ 	.word	0x000012f0


	//   ....[7]....
        /*014c*/ 	.word	0x00001310


	//   ....[8]....
        /*0150*/ 	.word	0x000013a0


	//   ....[9]....
        /*0154*/ 	.word	0x000013d0


	//   ....[10]....
        /*0158*/ 	.word	0x00001460


	//   ....[11]....
        /*015c*/ 	.word	0x00001480


	//   ....[12]....
        /*0160*/ 	.word	0x00001490


	//   ....[13]....
        /*0164*/ 	.word	0x000014b0


	//   ....[14]....
        /*0168*/ 	.word	0x000014d0


	//   ....[15]....
        /*016c*/ 	.word	0x000014e0


	//   ....[16]....
        /*0170*/ 	.word	0x00001540


	//   ....[17]....
        /*0174*/ 	.word	0x000015d0


	//   ....[18]....
        /*0178*/ 	.word	0x00001600


	//   ....[19]....
        /*017c*/ 	.word	0x00001620


	//   ....[20]....
        /*0180*/ 	.word	0x00001630


	//   ....[21]....
        /*0184*/ 	.word	0x00001640


	//   ....[22]....
        /*0188*/ 	.word	0x00001660


	//   ....[23]....
        /*018c*/ 	.word	0x00001670


	//   ....[24]....
        /*0190*/ 	.word	0x00001710


	//   ....[25]....
        /*0194*/ 	.word	0x00001770


	//   ....[26]....
        /*0198*/ 	.word	0x000017c0


	//   ....[27]....
        /*019c*/ 	.word	0x000017e0


	//   ....[28]....
        /*01a0*/ 	.word	0x000017f0


	//   ....[29]....
        /*01a4*/ 	.word	0x00001810


	//   ....[30]....
        /*01a8*/ 	.word	0x00001820


	//   ....[31]....
        /*01ac*/ 	.word	0x00001840


	//----- nvinfo : EIATTR_VRC_CTA_INIT_COUNT
	.align		4
.L_10361:
        /*01b0*/ 	.byte	0x02, 0x4a
	.zero		1
	.zero		1


	//----- nvinfo : EIATTR_EXIT_INSTR_OFFSETS
	.align		4
        /*01b4*/ 	.byte	0x04, 0x1c
        /*01b6*/ 	.short	(.L_10363 - .L_10362)


	//   ....[0]....
.L_10362:
        /*01b8*/ 	.word	0x00000560


	//   ....[1]....
        /*01bc*/ 	.word	0x00001990


	//----- nvinfo : EIATTR_MAX_THREADS
	.align		4
.L_10363:
        /*01c0*/ 	.byte	0x04, 0x05
        /*01c2*/ 	.short	(.L_10365 - .L_10364)
.L_10364:
        /*01c4*/ 	.word	0x00000080
        /*01c8*/ 	.word	0x00000001
        /*01cc*/ 	.word	0x00000001


	//----- nvinfo : EIATTR_CRS_STACK_SIZE
	.align		4
.L_10365:
        /*01d0*/ 	.byte	0x04, 0x1e
        /*01d2*/ 	.short	(.L_10367 - .L_10366)
.L_10366:
        /*01d4*/ 	.word	0x00000000


	//----- nvinfo : EIATTR_CBANK_PARAM_SIZE
	.align		4
.L_10367:
        /*01d8*/ 	.byte	0x03, 0x19
        /*01da*/ 	.short	0x0034


	//----- nvinfo : EIATTR_PARAM_CBANK
	.align		4
        /*01dc*/ 	.byte	0x04, 0x0a
        /*01de*/ 	.short	(.L_10369 - .L_10368)
	.align		4
.L_10368:
        /*01e0*/ 	.word	index@(.nv.constant0._Z9cuda_gemmIiLi128ELi4ELi1ELi256ELi16ELi16ELi64ELi0ELi1EEviiiPT_S1_S1_iii)
        /*01e4*/ 	.short	0x0380
        /*01e6*/ 	.short	0x0034


	//----- nvinfo : EIATTR_SW_WAR
	.align		4
.L_10369:
        /*01e8*/ 	.byte	0x04, 0x36
        /*01ea*/ 	.short	(.L_10371 - .L_10370)
.L_10370:
        /*01ec*/ 	.word	0x00000008
.L_10371:


//--------------------- .nv.info._Z9cuda_gemmIiLi128ELi4ELi1ELi256ELi16ELi16ELi64ELi0ELi0EEviiiPT_S1_S1_iii --------------------------
	.section	.nv.info._Z9cuda_gemmIiLi128ELi4ELi1ELi256ELi16ELi16ELi64ELi0ELi0EEviiiPT_S1_S1_iii,"",@"SHT_CUDA_INFO"
	.sectionflags	@""
	.align	4


	//----- nvinfo : EIATTR_CUDA_API_VERSION
	.align		4
        /*0000*/ 	.byte	0x04, 0x37
        /*0002*/ 	.short	(.L_10373 - .L_10372)
.L_10372:
        /*0004*/ 	.word	0x00000082


	//----- nvinfo : EIATTR_KPARAM_INFO
	.align		4
.L_10373:
        /*0008*/ 	.byte	0x04, 0x17
        /*000a*/ 	.short	(.L_10375 - .L_10374)
.L_10374:
        /*000c*/ 	.word	0x00000000
        /*0010*/ 	.short	0x0008
        /*0012*/ 	.short	0x0030
        /*0014*/ 	.byte	0x00, 0xf0, 0x11, 0x00


	//----- nvinfo : EIATTR_KPARAM_INFO
	.align		4
.L_10375:
        /*0018*/ 	.byte	0x04, 0x17
        /*001a*/ 	.short	(.L_10377 - .L_10376)
.L_10376:
        /*001c*/ 	.word	0x00000000
        /*0020*/ 	.short	0x0007
        /*0022*/ 	.short	0x002c
        /*0024*/ 	.byte	0x00, 0xf0, 0x11, 0x00


	//----- nvinfo : EIATTR_KPARAM_INFO
	.align		4
.L_10377:
        /*0028*/ 	.byte	0x04, 0x17
        /*002a*/ 	.short	(.L_10379 - .L_10378)
.L_10378:
        /*002c*/ 	.word	0x00000000
        /*0030*/ 	.short	0x0006
        /*0032*/ 	.short	0x0028
        /*0034*/ 	.byte	0x00, 0xf0, 0x11, 0x00


	//----- nvinfo : EIATTR_KPARAM_INFO
	.align		4
.L_10379:
        /*0038*/ 	.byte	0x04, 0x17
        /*003a*/ 	.short	(.L_10381 - .L_10380)
.L_10380:
        /*003c*/ 	.word	0x00000000
        /*0040*/ 	.short	0x0005
        /*0042*/ 	.short	0x0020
        /*0044*/ 	.byte	0x00, 0xf5, 0x21, 0x00


	//----- nvinfo : EIATTR_KPARAM_INFO
	.align		4
.L_10381:
        /*0048*/ 	.byte	0x04, 0x17
        /*004a*/ 	.short	(.L_10383 - .L_10382)
.L_10382:
        /*004c*/ 	.word	0x00000000
        /*0050*/ 	.short	0x0004
        /*0052*/ 	.short	0x0018
        /*0054*/ 	.byte	0x00, 0xf5, 0x21, 0x00


	//----- nvinfo : EIATTR_KPARAM_INFO
	.align		4
.L_10383:
        /*0058*/ 	.byte	0x04, 0x17
        /*005a*/ 	.short	(.L_10385 - .L_10384)
.L_10384:
        /*005c*/ 	.word	0x00000000
        /*0060*/ 	.short	0x0003
        /*0062*/ 	.short	0x0010
        /*0064*/ 	.byte	0x00, 0xf5, 0x21, 0x00


	//----- nvinfo : EIATTR_KPARAM_INFO
	.align		4
.L_10385:
        /*0068*/ 	.byte	0x04, 0x17
        /*006a*/ 	.short	(.L_10387 - .L_10386)
.L_10386:
        /*006c*/ 	.word	0x00000000
        /*0070*/ 	.short	0x0002
        /*0072*/ 	.short	0x0008
        /*0074*/ 	.byte	0x00, 0xf0, 0x11, 0x00


	//----- nvinfo : EIATTR_KPARAM_INFO
	.align		4
.L_10387:
        /*0078*/ 	.byte	0x04, 0x17
        /*007a*/ 	.short	(.L_10389 - .L_10388)
.L_10388:
        /*007c*/ 	.word	0x00000000
        /*0080*/ 	.short	0x0001
        /*0082*/ 	.short	0x0004
        /*0084*/ 	.byte	0x00, 0xf0, 0x11, 0x00


	//----- nvinfo : EIATTR_KPARAM_INFO
	.align		4
.L_10389:
        /*0088*/ 	.byte	0x04, 0x17
        /*008a*/ 	.short	(.L_10391 - .L_10390)
.L_10390:
        /*008c*/ 	.word	0x00000000
        /*0090*/ 	.short	0x0000
        /*0092*/ 	.short	0x0000
        /*0094*/ 	.byte	0x00, 0xf0, 0x11, 0x00


	//----- nvinfo : EIATTR_SPARSE_MMA_MASK
	.align		4
.L_10391:
        /*0098*/ 	.byte	0x03, 0x50
        /*009a*/ 	.short	0x0000


	//----- nvinfo : EIATTR_MAXREG_COUNT
	.align		4
        /*009c*/ 	.byte	0x03, 0x1b
        /*009e*/ 	.short	0x00ff


	//----- nvinfo : EIATTR_NUM_BARRIERS
	.align		4
        /*00a0*/ 	.byte	0x02, 0x4c
        /*00a2*/ 	.byte	0x01
	.zero		1


	//----- nvinfo : EIATTR_ANNOTATIONS
	.align		4
        /*00a4*/ 	.byte	0x04, 0x55
        /*00a6*/ 	.short	(.L_10393 - .L_10392)


	//   ....[0]....
.L_10392:
        /*00a8*/ 	.word	0x00000001
        /*00ac*/ 	.byte	0xc0, 0x08, 0x00, 0x00, 0x01, 0x00, 0x00, 0x00, 0x30, 0x0e, 0x00, 0x00, 0x01, 0x00, 0x00, 0x00
        /*00bc*/ 	.byte	0xd0, 0x11, 0x00, 0x00, 0x01, 0x00, 0x00, 0x00, 0xa0, 0x12, 0x00, 0x00


	//----- nvinfo : EIATTR_MERCURY_ISA_VERSION
	.align		4
.L_10393:
        /*00c8*/ 	.byte	0x03, 0x5f
        /*00ca*/ 	.short	0x0101


	//----- nvinfo : EIATTR_COOP_GROUP_MASK_REGIDS
	.align		4
        /*00cc*/ 	.byte	0x04, 0x29
        /*00ce*/ 	.short	(.L_10395 - .L_10394)


	//   ....[0]....
.L_10394:
        /*00d0*/ 	.word	0xffffffff


	//   ....[1]....
        /*00d4*/ 	.word	0xffffffff


	//   ....[2]....
        /*00d8*/ 	.word	0xffffffff


	//   ....[3]....
        /*00dc*/ 	.word	0xffffffff


	//   ....[4]....
        /*00e0*/ 	.word	0xffffffff


	//   ....[5]....
        /*00e4*/ 	.word	0xffffffff


	//   ....[6]....
        /*00e8*/ 	.word	0xffffffff


	//   ....[7]....
        /*00ec*/ 	.word	0xffffffff


	//   ....[8]....
        /*00f0*/ 	.word	0xffffffff


	//   ....[9]....
        /*00f4*/ 	.word	0xffffffff


	//   ....[10]....
        /*00f8*/ 	.word	0xffffffff


	//   ....[11]....
        /*00fc*/ 	.word	0xffffffff


	//   ....[12]....
        /*0100*/ 	.word	0xffffffff


	//   ....[13]....
        /*0104*/ 	.word	0xffffffff


	//   ....[14]....
        /*0108*/ 	.word	0xffffffff


	//   ....[15]....
        /*010c*/ 	.word	0xffffffff


	//   ....[16]....
        /*0110*/ 	.word	0x0500002d


	//   ....[17]....
        /*0114*/ 	.word	0x0500002d


	//   ....[18]....
        /*0118*/ 	.word	0x0500002d


	//   ....[19]....
        /*011c*/ 	.word	0x0500002d


	//   ....[20]....
        /*0120*/ 	.word	0x0500002d


	//   ....[21]....
        /*0124*/ 	.word	0x0500002d


	//   ....[22]....
        /*0128*/ 	.word	0x0500002d


	//   ....[23]....
        /*012c*/ 	.word	0x0500002d


	//   ....[24]....
        /*0130*/ 	.word	0x0500002d


	//   ....[25]....
        /*0134*/ 	.word	0x0500002d


	//   ....[26]....
        /*0138*/ 	.word	0x0500002d


	//   ....[27]....
        /*013c*/ 	.word	0x0500002d


	//   ....[28]....
        /*0140*/ 	.word	0x0500002d


	//   ....[29]....
        /*0144*/ 	.word	0x0500002d


	//   ....[30]....
        /*0148*/ 	.word	0x0500002d


	//   ....[31]....
        /*014c*/ 	.word	0x0500002d


	//----- nvinfo : EIATTR_COOP_GROUP_INSTR_OFFSETS
	.align		4
.L_10395:
        /*0150*/ 	.byte	0x04, 0x28
        /*0152*/ 	.short	(.L_10397 - .L_10396)


	//   ....[0]....
.L_10396:
        /*0154*/ 	.word	0x00002370


	//   ....[1]....
        /*0158*/ 	.word	0x000023d0


	//   ....[2]....
        /*015c*/ 	.word	0x00002430


	//   ....[3]....
        /*0160*/ 	.word	0x00002490


	//   ....[4]....
        /*0164*/ 	.word	0x000024f0


	//   ....[5]....
        /*0168*/ 	.word	0x00002550


	//   ....[6]....
        /*016c*/ 	.word	0x000025b0


	//   ....[7]....
        /*0170*/ 	.word	0x00002610


	//   ....[8]....
        /*0174*/ 	.word	0x00002670


	//   ....[9]....
        /*0178*/ 	.word	0x000026d0


	//   ....[10]....
        /*017c*/ 	.word	0x00002730


	//   ....[11]....
        /*0180*/ 	.word	0x00002790


	//   ....[12]....
        /*0184*/ 	.word	0x000027f0


	//   ....[13]....
        /*0188*/ 	.word	0x00002850


	//   ....[14]....
        /*018c*/ 	.word	0x000028b0


	//   ....[15]....
        /*0190*/ 	.word	0x00002910


	//   ....[16]....
        /*0194*/ 	.word	0x000031e0


	//   ....[17]....
        /*0198*/ 	.word	0x00003280


	//   ....[18]....
        /*019c*/ 	.word	0x00003310


	//   ....[19]....
        /*01a0*/ 	.word	0x000033a0


	//   ....[20]....
        /*01a4*/ 	.word	0x00003430


	//   ....[21]....
        /*01a8*/ 	.word	0x000034c0


	//   ....[22]....
        /*01ac*/ 	.word	0x00003550


	//   ....[23]....
        /*01b0*/ 	.word	0x000035e0


	//   ....[24]....
        /*01b4*/ 	.word	0x00003670


	//   ....[25]....
        /*01b8*/ 	.word	0x00003700


	//   ....[26]....
        /*01bc*/ 	.word	0x00003790


	//   ....[27]....
        /*01c0*/ 	.word	0x00003820


	//   ....[28]....
        /*01c4*/ 	.word	0x000038b0


	//   ....[29]....
        /*01c8*/ 	.word	0x00003940


	//   ....[30]....
        /*01cc*/ 	.word	0x000039d0


	//   ....[31]....
        /*01d0*/ 	.word	0x00003a60


	//----- nvinfo : EIATTR_VRC_CTA_INIT_COUNT
	.align		4
.L_10397:
        /*01d4*/ 	.byte	0x02, 0x4a
	.zero		1
	.zero		1


	//----- nvinfo : EIATTR_EXIT_INSTR_OFFSETS
	.align		4
        /*01d8*/ 	.byte	0x04, 0x1c
        /*01da*/ 	.short	(.L_10399 - .L_10398)


	//   ....[0]....
.L_10398:
        /*01dc*/ 	.word	0x00000670


	//   ....[1]....
        /*01e0*/ 	.word	0x00003180


	//----- nvinfo : EIATTR_MAX_THREADS
	.align		4
.L_10399:
        /*01e4*/ 	.byte	0x04, 0x05
        /*01e6*/ 	.short	(.L_10401 - .L_10400)
.L_10400:
        /*01e8*/ 	.word	0x00000080
        /*01ec*/ 	.word	0x00000001
        /*01f0*/ 	.word	0x00000001


	//----- nvinfo : EIATTR_CRS_STACK_SIZE
	.align		4
.L_10401:
        /*01f4*/ 	.byte	0x04, 0x1e
        /*01f6*/ 	.short	(.L_10403 - .L_10402)
.L_10402:
        /*01f8*/ 	.word	0x00000000


	//----- nvinfo : EIATTR_CBANK_PARAM_SIZE
	.align		4
.L_10403:
        /*01fc*/ 	.byte	0x03, 0x19
        /*01fe*/ 	.short	0x0034


	//----- nvinfo : EIATTR_PARAM_CBANK
	.align		4
        /*0200*/ 	.byte	0x04, 0x0a
        /*0202*/ 	.short	(.L_10405 - .L_10404)
	.align		4
.L_10404:
        /*0204*/ 	.word	index@(.nv.constant0._Z9cuda_gemmIiLi128ELi4ELi1ELi256ELi16ELi16ELi64ELi0ELi0EEviiiPT_S1_S1_iii)
        /*0208*/ 	.short	0x0380
        /*020a*/ 	.short	0x0034


	//----- nvinfo : EIATTR_SW_WAR
	.align		4
.L_10405:
        /*020c*/ 	.byte	0x04, 0x36
        /*020e*/ 	.short	(.L_10407 - .L_10406)
.L_10406:
        /*0210*/ 	.word	0x00000008
.L_10407:


//--------------------- .nv.info._Z9cuda_gemmIiLi128ELi4ELi1ELi256ELi8ELi8ELi64ELi1ELi1EEviiiPT_S1_S1_iii --------------------------
	.section	.nv.info._Z9cuda_gemmIiLi128ELi4ELi1ELi256ELi8ELi8ELi64ELi1ELi1EEviiiPT_S1_S1_iii,"",@"SHT_CUDA_INFO"
	.sectionflags	@""
	.align	4


	//----- nvinfo : EIATTR_CUDA_API_VERSION
	.align		4
        /*0000*/ 	.byte	0x04, 0x37
        /*0002*/ 	.short	(.L_10409 - .L_10408)
.L_10408:
        /*0004*/ 	.word	0x00000082


	//----- nvinfo : EIATTR_KPARAM_INFO
	.align		4
.L_10409:
        /*0008*/ 	.byte	0x04, 0x17
        /*000a*/ 	.short	(.L_10411 - .L_10410)
.L_10410:
        /*000c*/ 	.word	0x00000000
        /*0010*/ 	.short	0x0008
        /*0012*/ 	.short	0x0030
        /*0014*/ 	.byte	0x00, 0xf0, 0x11, 0x00


	//----- nvinfo : EIATTR_KPARAM_INFO
	.align		4
.L_10411:
        /*0018*/ 	.byte	0x04, 0x17
        /*001a*/ 	.short	(.L_10413 - .L_10412)
.L_10412:
        /*001c*/ 	.word	0x00000000
        /*0020*/ 	.short	0x0007
        /*0022*/ 	.short	0x002c
        /*0024*/ 	.byte	0x00, 0xf0, 0x11, 0x00


	//----- nvinfo : EIATTR_KPARAM_INFO
	.align		4
.L_10413:
        /*0028*/ 	.byte	0x04, 0x17
        /*002a*/ 	.short	(.L_10415 - .L_10414)
.L_10414:
        /*002c*/ 	.word	0x00000000
        /*0030*/ 	.short	0x0006
        /*0032*/ 	.short	0x0028
        /*0034*/ 	.byte	0x00, 0xf0, 0x11, 0x00


	//----- nvinfo : EIATTR_KPARAM_INFO
	.align		4
.L_10415:
        /*0038*/ 	.byte	0x04, 0x17
        /*003a*/ 	.short	(.L_10417 - .L_10416)
.L_10416:
        /*003c*/ 	.word	0x00000000
        /*0040*/ 	.short	0x0005
        /*0042*/ 	.short	0x0020
        /*0044*/ 	.byte	0x00, 0xf5, 0x21, 0x00


	//----- nvinfo : EIATTR_KPARAM_INFO
	.align		4
.L_10417:
        /*0048*/ 	.byte	0x04, 0x17
        /*004a*/ 	.short	(.L_10419 - .L_10418)
.L_10418:
        /*004c*/ 	.word	0x00000000
        /*0050*/ 	.short	0x0004
        /*0052*/ 	.short	0x0018
        /*0054*/ 	.byte	0x00, 0xf5, 0x21, 0x00


	//----- nvinfo : EIATTR_KPARAM_INFO
	.align		4
.L_10419:
        /*0058*/ 	.byte	0x04, 0x17
        /*005a*/ 	.short	(.L_10421 - .L_10420)
.L_10420:
        /*005c*/ 	.word	0x00000000
        /*0060*/ 	.short	0x0003
        /*0062*/ 	.short	0x0010
        /*0064*/ 	.byte	0x00, 0xf5, 0x21, 0x00


	//----- nvinfo : EIATTR_KPARAM_INFO
	.align		4
.L_10421:
        /*0068*/ 	.byte	0x04, 0x17
        /*006a*/ 	.short	(.L_10423 - .L_10422)
.L_10422:
        /*006c*/ 	.word	0x00000000
        /*0070*/ 	.short	0x0002
        /*0072*/ 	.short	0x0008
        /*0074*/ 	.byte	0x00, 0xf0, 0x11, 0x00


	//----- nvinfo : EIATTR_KPARAM_INFO
	.align		4
.L_10423:
        /*0078*/ 	.byte	0x04, 0x17
        /*007a*/ 	.short	(.L_10425 - .L_10424)
.L_10424:
        /*007c*/ 	.word	0x00000000
        /*0080*/ 	.short	0x0001
        /*0082*/ 	.short	0x0004
        /*0084*/ 	.byte	0x00, 0xf0, 0x11, 0x00


	//----- nvinfo : EIATTR_KPARAM_INFO
	.align		4
.L_10425:
        /*0088*/ 	.byte	0x04, 0x17
        /*008a*/ 	.short	(.L_10427 - .L_10426)
.L_10426:
        /*008c*/ 	.word	0x00000000
        /*0090*/ 	.short	0x0000
        /*0092*/ 	.short	0x0000
        /*0094*/ 	.byte	0x00, 0xf0, 0x11, 0x00


	//----- nvinfo : EIATTR_SPARSE_MMA_MASK
	.align		4
.L_10427:
        /*0098*/ 	.byte	0x03, 0x50
        /*009a*/ 	.short	0x0000


	//----- nvinfo : EIATTR_MAXREG_COUNT
	.align		4
        /*009c*/ 	.byte	0x03, 0x1b
        /*009e*/ 	.short	0x00ff


	//----- nvinfo : EIATTR_NUM_BARRIERS
	.align		4
        /*00a0*/ 	.byte	0x02, 0x4c
        /*00a2*/ 	.byte	0x01
	.zero		1


	//----- nvinfo : EIATTR_MERCURY_ISA_VERSION
	.align		4
        /*00a4*/ 	.byte	0x03, 0x5f
        /*00a6*/ 	.short	0x0101


	//----- nvinfo : EIATTR_COOP_GROUP_MASK_REGIDS
	.align		4
        /*00a8*/ 	.byte	0x04, 0x29
        /*00aa*/ 	.short	(.L_10429 - .L_10428)


	//   ....[0]....
.L_10428:
        /*00ac*/ 	.word	0xffffffff


	//   ....[1]....
        /*00b0*/ 	.word	0xffffffff


	//   ....[2]....
        /*00b4*/ 	.word	0xffffffff


	//   ....[3]....
        /*00b8*/ 	.word	0xffffffff


	//   ....[4]....
        /*00bc*/ 	.word	0xffffffff


	//   ....[5]....
        /*00c0*/ 	.word	0xffffffff


	//   ....[6]....
        /*00c4*/ 	.word	0xffffffff


	//   ....[7]....
        /*00c8*/ 	.word	0xffffffff


	//   ....[8]....
        /*00cc*/ 	.word	0xffffffff


	//   ....[9]....
        /*00d0*/ 	.word	0xffffffff


	//   ....[10]....
        /*00d4*/ 	.word	0xffffffff


	//   ....[11]....
        /*00d8*/ 	.word	0xffffffff


	//   ....[12]....
        /*00dc*/ 	.word	0xffffffff


	//   ....[13]....
        /*00e0*/ 	.word	0xffffffff


	//   ....[14]....
        /*00e4*/ 	.word	0xffffffff


	//   ....[15]....
        /*00e8*/ 	.word	0xffffffff


	//----- nvinfo : EIATTR_COOP_GROUP_INSTR_OFFSETS
	.align		4
.L_10429:
        /*00ec*/ 	.byte	0x04, 0x28
        /*00ee*/ 	.short	(.L_10431 - .L_10430)


	//   ....[0]....
.L_10430:
        /*00f0*/ 	.word	0x00001030


	//   ....[1]....
        /*00f4*/ 	.word	0x00001040


	//   ....[2]....
        /*00f8*/ 	.word	0x00001050


	//   ....[3]....
        /*00fc*/ 	.word	0x00001060


	//   ....[4]....
        /*0100*/ 	.word	0x00001070


	//   ....[5]....
        /*0104*/ 	.word	0x00001080


	//   ....[6]....
        /*0108*/ 	.word	0x000010d0


	//   ....[7]....
        /*010c*/ 	.word	0x000010f0


	//   ....[8]....
        /*0110*/ 	.word	0x00001110


	//   ....[9]....
        /*0114*/ 	.word	0x00001130


	//   ....[10]....
        /*0118*/ 	.word	0x00001150


	//   ....[11]....
        /*011c*/ 	.word	0x00001170


	//   ....[12]....
        /*0120*/ 	.word	0x00001180


	//   ....[13]....
        /*0124*/ 	.word	0x000011a0


	//   ....[14]....
        /*0128*/ 	.word	0x000011c0


	//   ....[15]....
        /*012c*/ 	.word	0x000011e0


	//----- nvinfo : EIATTR_VRC_CTA_INIT_COUNT
	.align		4
.L_10431:
        /*0130*/ 	.byte	0x02, 0x4a
	.zero		1
	.zero		1


	//----- nvinfo : EIATTR_EXIT_INSTR_OFFSETS
	.align		4
        /*0134*/ 	.byte	0x04, 0x1c
        /*0136*/ 	.short	(.L_10433 - .L_10432)


	//   ....[0]....
.L_10432:
        /*0138*/ 	.word	0x000006a0


	//   ....[1]....
        /*013c*/ 	.word	0x00001300


	//----- nvinfo : EIATTR_MAX_THREADS
	.align		4
.L_10433:
        /*0140*/ 	.byte	0x04, 0x05
        /*0142*/ 	.short	(.L_10435 - .L_10434)
.L_10434:
        /*0144*/ 	.word	0x00000080
        /*0148*/ 	.word	0x00000001
        /*014c*/ 	.word	0x00000001


	//----- nvinfo : EIATTR_CRS_STACK_SIZE
	.align		4
.L_10435:
        /*0150*/ 	.byte	0x04, 0x1e
        /*0152*/ 	.short	(.L_10437 - .L_10436)
.L_10436:
        /*0154*/ 	.word	0x00000000


	//----- nvinfo : EIATTR_CBANK_PARAM_SIZE
	.align		4
.L_10437:
        /*0158*/ 	.byte	0x03, 0x19
        /*015a*/ 	.short	0x0034


	//----- nvinfo : EIATTR_PARAM_CBANK
	.align		4
        /*015c*/ 	.byte	0x04, 0x0a
        /*015e*/ 	.short	(.L_10439 - .L_10438)
	.align		4
.L_10438:
        /*0160*/ 	.word	index@(.nv.constant0._Z9cuda_gemmIiLi128ELi4ELi1ELi256ELi8ELi8ELi64ELi1ELi1EEviiiPT_S1_S1_iii)
        /*0164*/ 	.short	0x0380
        /*0166*/ 	.short	0x0034


	//----- nvinfo : EIATTR_SW_WAR
	.align		4
.L_10439:
        /*0168*/ 	.byte	0x04, 0x36
        /*016a*/ 	.short	(.L_10441 - .L_10440)
.L_10440:
        /*016c*/ 	.word	0x00000008
.L_10441:


//--------------------- .nv.info._Z9cuda_gemmIiLi128ELi4ELi1ELi256ELi8ELi8ELi64ELi1ELi0EEviiiPT_S1_S1_iii --------------------------
	.section	.nv.info._Z9cuda_gemmIiLi128ELi4ELi1ELi256ELi8ELi8ELi64ELi1ELi0EEviiiPT_S1_S1_iii,"",@"SHT_CUDA_INFO"
	.sectionflags	@""
	.align	4


	//----- nvinfo : EIATTR_CUDA_API_VERSION
	.align		4
        /*0000*/ 	.byte	0x04, 0x37
        /*0002*/ 	.short	(.L_10443 - .L_10442)
.L_10442:
        /*0004*/ 	.word	0x00000082


	//----- nvinfo : EIATTR_KPARAM_INFO
	.align		4
.L_10443:
        /*0008*/ 	.byte	0x04, 0x17
        /*000a*/ 	.short	(.L_10445 - .L_10444)
.L_10444:
        /*000c*/ 	.word	0x00000000
        /*0010*/ 	.short	0x0008
        /*0012*/ 	.short	0x0030
        /*0014*/ 	.byte	0x00, 0xf0, 0x11, 0x00


	//----- nvinfo : EIATTR_KPARAM_INFO
	.align		4
.L_10445:
        /*0018*/ 	.byte	0x04, 0x17
        /*001a*/ 	.short	(.L_10447 - .L_10446)
.L_10446:
        /*001c*/ 	.word	0x00000000
        /*0020*/ 	.short	0x0007
        /*0022*/ 	.short	0x002c
        /*0024*/ 	.byte	0x00, 0xf0, 0x11, 0x00


	//----- nvinfo : EIATTR_KPARAM_INFO
	.align		4
.L_10447:
        /*0028*/ 	.byte	0x04, 0x17
        /*002a*/ 	.short	(.L_10449 - .L_10448)
.L_10448:
        /*002c*/ 	.word	0x00000000
        /*0030*/ 	.short	0x0006
        /*0032*/ 	.short	0x0028
        /*0034*/ 	.byte	0x00, 0xf0, 0x11, 0x00


	//----- nvinfo : EIATTR_KPARAM_INFO
	.align		4
.L_10449:
        /*0038*/ 	.byte	0x04, 0x17
        /*003a*/ 	.short	(.L_10451 - .L_10450)
.L_10450:
        /*003c*/ 	.word	0x00000000
        /*0040*/ 	.short	0x0005
        /*0042*/ 	.short	0x0020
        /*0044*/ 	.byte	0x00, 0xf5, 0x21, 0x00


	//----- nvinfo : EIATTR_KPARAM_INFO
	.align		4
.L_10451:
        /*0048*/ 	.byte	0x04, 0x17
        /*004a*/ 	.short	(.L_10453 - .L_10452)
.L_10452:
        /*004c*/ 	.word	0x00000000
        /*0050*/ 	.short	0x0004
        /*0052*/ 	.short	0x0018
        /*0054*/ 	.byte	0x00, 0xf5, 0x21, 0x00


	//----- nvinfo : EIATTR_KPARAM_INFO
	.align		4
.L_10453:
        /*0058*/ 	.byte	0x04, 0x17
        /*005a*/ 	.short	(.L_10455 - .L_10454)
.L_10454:
        /*005c*/ 	.word	0x00000000
        /*0060*/ 	.short	0x0003
        /*0062*/ 	.short	0x0010
        /*0064*/ 	.byte	0x00, 0xf5, 0x21, 0x00


	//----- nvinfo : EIATTR_KPARAM_INFO
	.align		4
.L_10455:
        /*0068*/ 	.byte	0x04, 0x17
        /*006a*/ 	.short	(.L_10457 - .L_10456)
.L_10456:
        /*006c*/ 	.word	0x00000000
        /*0070*/ 	.short	0x0002
        /*0072*/ 	.short	0x0008
        /*0074*/ 	.byte	0x00, 0xf0, 0x11, 0x00


	//----- nvinfo : EIATTR_KPARAM_INFO
	.align		4
.L_10457:
        /*0078*/ 	.byte	0x04, 0x17
        /*007a*/ 	.short	(.L_10459 - .L_10458)
.L_10458:
        /*007c*/ 	.word	0x00000000
        /*0080*/ 	.short	0x0001
        /*0082*/ 	.short	0x0004
        /*0084*/ 	.byte	0x00, 0xf0, 0x11, 0x00


	//----- nvinfo : EIATTR_KPARAM_INFO
	.align		4
.L_10459:
        /*0088*/ 	.byte	0x04, 0x17
        /*008a*/ 	.short	(.L_10461 - .L_10460)
.L_10460:
        /*008c*/ 	.word	0x00000000
        /*0090*/ 	.short	0x0000
        /*0092*/ 	.short	0x0000
        /*0094*/ 	.byte	0x00, 0xf0, 0x11, 0x00


	//----- nvinfo : EIATTR_SPARSE_MMA_MASK
	.align		4
.L_10461:
        /*0098*/ 	.byte	0x03, 0x50
        /*009a*/ 	.short	0x0000


	//----- nvinfo : EIATTR_MAXREG_COUNT
	.align		4
        /*009c*/ 	.byte	0x03, 0x1b
        /*009e*/ 	.short	0x00ff


	//----- nvinfo : EIATTR_NUM_BARRIERS
	.align		4
        /*00a0*/ 	.byte	0x02, 0x4c
        /*00a2*/ 	.byte	0x01
	.zero		1


	//----- nvinfo : EIATTR_MERCURY_ISA_VERSION
	.align		4
        /*00a4*/ 	.byte	0x03, 0x5f
        /*00a6*/ 	.short	0x0101


	//----- nvinfo : EIATTR_COOP_GROUP_MASK_REGIDS
	.align		4
        /*00a8*/ 	.byte	0x04, 0x29
        /*00aa*/ 	.short	(.L_10463 - .L_10462)


	//   ....[0]....
.L_10462:
        /*00ac*/ 	.word	0xffffffff


	//   ....[1]....
        /*00b0*/ 	.word	0xffffffff


	//   ....[2]....
        /*00b4*/ 	.word	0xffffffff


	//   ....[3]....
        /*00b8*/ 	.word	0xffffffff


	//   ....[4]....
        /*00bc*/ 	.word	0xffffffff


	//   ....[5]....
        /*00c0*/ 	.word	0xffffffff


	//   ....[6]....
        /*00c4*/ 	.word	0xffffffff


	//   ....[7]....
        /*00c8*/ 	.word	0xffffffff


	//   ....[8]....
        /*00cc*/ 	.word	0x05000013


	//   ....[9]....
        /*00d0*/ 	.word	0x05000013


	//   ....[10]....
        /*00d4*/ 	.word	0x05000013


	//   ....[11]....
        /*00d8*/ 	.word	0x05000013


	//   ....[12]....
        /*00dc*/ 	.word	0x05000013


	//   ....[13]....
        /*00e0*/ 	.word	0x05000013


	//   ....[14]....
        /*00e4*/ 	.word	0x05000013


	//   ....[15]....
        /*00e8*/ 	.word	0x05000013


	//----- nvinfo : EIATTR_COOP_GROUP_INSTR_OFFSETS
	.align		4
.L_10463:
        /*00ec*/ 	.byte	0x04, 0x28
        /*00ee*/ 	.short	(.L_10465 - .L_10464)


	//   ....[0]....
.L_10464:
        /*00f0*/ 	.word	0x00001980


	//   ....[1]....
        /*00f4*/ 	.word	0x000019e0


	//   ....[2]....
        /*00f8*/ 	.word	0x00001a40


	//   ....[3]....
        /*00fc*/ 	.word	0x00001aa0


	//   ....[4]....
        /*0100*/ 	.word	0x00001b00


	//   ....[5]....
        /*0104*/ 	.word	0x00001b60


	//   ....[6]....
        /*0108*/ 	.word	0x00001bc0


	//   ....[7]....
        /*010c*/ 	.word	0x00001c20


	//   ....[8]....
        /*0110*/ 	.word	0x00002320


	//   ....[9]....
        /*0114*/ 	.word	0x000023b0


	//   ....[10]....
        /*0118*/ 	.word	0x00002440


	//   ....[11]....
        /*011c*/ 	.word	0x000024d0


	//   ....[12]....
        /*0120*/ 	.word	0x00002560


	//   ....[13]....
        /*0124*/ 	.word	0x000025f0


	//   ....[14]....
        /*0128*/ 	.word	0x00002680


	//   ....[15]....
        /*012c*/ 	.word	0x00002710


	//----- nvinfo : EIATTR_VRC_CTA_INIT_COUNT
	.align		4
.L_10465:
        /*0130*/ 	.byte	0x02, 0x4a
	.zero		1
	.zero		1


	//----- nvinfo : EIATTR_EXIT_INSTR_OFFSETS
	.align		4
        /*0134*/ 	.byte	0x04, 0x1c
        /*0136*/ 	.short	(.L_10467 - .L_10466)


	//   ....[0]....
.L_10466:
        /*0138*/ 	.word	0x00000640


	//   ....[1]....
        /*013c*/ 	.word	0x000022c0


	//----- nvinfo : EIATTR_MAX_THREADS
	.align		4
.L_10467:
        /*0140*/ 	.byte	0x04, 0x05
        /*0142*/ 	.short	(.L_10469 - .L_10468)
.L_10468:
        /*0144*/ 	.word	0x00000080
        /*0148*/ 	.word	0x00000001
        /*014c*/ 	.word	0x00000001


	//----- nvinfo : EIATTR_CRS_STACK_SIZE
	.align		4
.L_10469:
        /*0150*/ 	.byte	0x04, 0x1e
        /*0152*/ 	.short	(.L_10471 - .L_10470)
.L_10470:
        /*0154*/ 	.word	0x00000000


	//----- nvinfo : EIATTR_CBANK_PARAM_SIZE
	.align		4
.L_10471:
        /*0158*/ 	.byte	0x03, 0x19
        /*015a*/ 	.short	0x0034


	//----- nvinfo : EIATTR_PARAM_CBANK
	.align		4
        /*015c*/ 	.byte	0x04, 0x0a
        /*015e*/ 	.short	(.L_10473 - .L_10472)
	.align		4
.L_10472:
        /*0160*/ 	.word	index@(.nv.constant0._Z9cuda_gemmIiLi128ELi4ELi1ELi256ELi8ELi8ELi64ELi1ELi0EEviiiPT_S1_S1_iii)
        /*0164*/ 	.short	0x0380
        /*0166*/ 	.short	0x0034


	//----- nvinfo : EIATTR_SW_WAR
	.align		4
.L_10473:
        /*0168*/ 	.byte	0x04, 0x36
        /*016a*/ 	.short	(.L_10475 - .L_10474)
.L_10474:
        /*016c*/ 	.word	0x00000008
.L_10475:


//--------------------- .nv.info._Z9cuda_gemmIiLi128ELi4ELi1ELi256ELi8ELi8ELi64ELi0ELi1EEviiiPT_S1_S1_iii --------------------------
	.section	.nv.info._Z9cuda_gemmIiLi128ELi4ELi1ELi256ELi8ELi8ELi64ELi0ELi1EEviiiPT_S1_S1_iii,"",@"SHT_CUDA_INFO"
	.sectionflags	@""
	.align	4


	//----- nvinfo : EIATTR_CUDA_API_VERSION
	.align		4
        /*0000*/ 	.byte	0x04, 0x37
        /*0002*/ 	.short	(.L_10477 - .L_10476)
.L_10476:
        /*0004*/ 	.word	0x00000082


	//----- nvinfo : EIATTR_KPARAM_INFO
	.align		4
.L_10477:
        /*0008*/ 	.byte	0x04, 0x17
        /*000a*/ 	.short	(.L_10479 - .L_10478)
.L_10478:
        /*000c*/ 	.word	0x00000000
        /*0010*/ 	.short	0x0008
        /*0012*/ 	.short	0x0030
        /*0014*/ 	.byte	0x00, 0xf0, 0x11, 0x00


	//----- nvinfo : EIATTR_KPARAM_INFO
	.align		4
.L_10479:
        /*0018*/ 	.byte	0x04, 0x17
        /*001a*/ 	.short	(.L_10481 - .L_10480)
.L_10480:
        /*001c*/ 	.word	0x00000000
        /*0020*/ 	.short	0x0007
        /*0022*/ 	.short	0x002c
        /*0024*/ 	.byte	0x00, 0xf0, 0x11, 0x00


	//----- nvinfo : EIATTR_KPARAM_INFO
	.align		4
.L_10481:
        /*0028*/ 	.byte	0x04, 0x17
        /*002a*/ 	.short	(.L_10483 - .L_10482)
.L_10482:
        /*002c*/ 	.word	0x00000000
        /*0030*/ 	.short	0x0006
        /*0032*/ 	.short	0x0028
        /*0034*/ 	.byte	0x00, 0xf0, 0x11, 0x00


	//----- nvinfo : EIATTR_KPARAM_INFO
	.align		4
.L_10483:
        /*0038*/ 	.byte	0x04, 0x17
        /*003a*/ 	.short	(.L_10485 - .L_10484)
.L_10484:
        /*003c*/ 	.word	0x00000000
        /*0040*/ 	.short	0x0005
        /*0042*/ 	.short	0x0020
        /*0044*/ 	.byte	0x00, 0xf5, 0x21, 0x00


	//----- nvinfo : EIATTR_KPARAM_INFO
	.align		4
.L_10485:
        /*0048*/ 	.byte	0x04, 0x17
        /*004a*/ 	.short	(.L_10487 - .L_10486)
.L_10486:
        /*004c*/ 	.word	0x00000000
        /*0050*/ 	.short	0x0004
        /*0052*/ 	.short	0x0018
        /*0054*/ 	.byte	0x00, 0xf5, 0x21, 0x00


	//----- nvinfo : EIATTR_KPARAM_INFO
	.align		4
.L_10487:
        /*0058*/ 	.byte	0x04, 0x17
        /*005a*/ 	.short	(.L_10489 - .L_10488)
.L_10488:
        /*005c*/ 	.word	0x00000000
        /*0060*/ 	.short	0x0003
        /*0062*/ 	.short	0x0010
        /*0064*/ 	.byte	0x00, 0xf5, 0x21, 0x00


	//----- nvinfo : EIATTR_KPARAM_INFO
	.align		4
.L_10489:
        /*0068*/ 	.byte	0x04, 0x17
        /*006a*/ 	.short	(.L_10491 - .L_10490)
.L_10490:
        /*006c*/ 	.word	0x00000000
        /*0070*/ 	.short	0x0002
        /*0072*/ 	.short	0x0008
        /*0074*/ 	.byte	0x00, 0xf0, 0x11, 0x00


	//----- nvinfo : EIATTR_KPARAM_INFO
	.align		4
.L_10491:
        /*0078*/ 	.byte	0x04, 0x17
        /*007a*/ 	.short	(.L_10493 - .L_10492)
.L_10492:
        /*007c*/ 	.word	0x00000000
        /*0080*/ 	.short	0x0001
        /*0082*/ 	.short	0x0004
        /*0084*/ 	.byte	0x00, 0xf0, 0x11, 0x00


	//----- nvinfo : EIATTR_KPARAM_INFO
	.align		4
.L_10493:
        /*0088*/ 	.byte	0x04, 0x17
        /*008a*/ 	.short	(.L_10495 - .L_10494)
.L_10494:
        /*008c*/ 	.word	0x00000000
        /*0090*/ 	.short	0x0000
        /*0092*/ 	.short	0x0000
        /*0094*/ 	.byte	0x00, 0xf0, 0x11, 0x00


	//----- nvinfo : EIATTR_SPARSE_MMA_MASK
	.align		4
.L_10495:
        /*0098*/ 	.byte	0x03, 0x50
        /*009a*/ 	.short	0x0000


	//----- nvinfo : EIATTR_MAXREG_COUNT
	.align		4
        /*009c*/ 	.byte	0x03, 0x1b
        /*009e*/ 	.short	0x00ff


	//----- nvinfo : EIATTR_NUM_BARRIERS
	.align		4
        /*00a0*/ 	.byte	0x02, 0x4c
        /*00a2*/ 	.byte	0x01
	.zero		1


	//----- nvinfo : EIATTR_MERCURY_ISA_VERSION
	.align		4
        /*00a4*/ 	.byte	0x03, 0x5f
        /*00a6*/ 	.short	0x0101


	//----- nvinfo : EIATTR_COOP_GROUP_MASK_REGIDS
	.align		4
        /*00a8*/ 	.byte	0x04, 0x29
        /*00aa*/ 	.short	(.L_10497 - .L_10496)


	//   ....[0]....
.L_10496:
        /*00ac*/ 	.word	0xffffffff


	//   ....[1]....
        /*00b0*/ 	.word	0xffffffff


	//   ....[2]....
        /*00b4*/ 	.word	0xffffffff


	//   ....[3]....
        /*00b8*/ 	.word	0xffffffff


	//   ....[4]....
        /*00bc*/ 	.word	0xffffffff


	//   ....[5]....
        /*00c0*/ 	.word	0xffffffff


	//   ....[6]....
        /*00c4*/ 	.word	0xffffffff


	//   ....[7]....
        /*00c8*/ 	.word	0xffffffff


	//   ....[8]....
        /*00cc*/ 	.word	0xffffffff


	//   ....[9]....
        /*00d0*/ 	.word	0xffffffff


	//   ....[10]....
        /*00d4*/ 	.word	0xffffffff


	//   ....[11]....
        /*00d8*/ 	.word	0xffffffff


	//   ....[12]....
        /*00dc*/ 	.word	0xffffffff


	//   ....[13]....
        /*00e0*/ 	.word	0xffffffff


	//   ....[14]....
        /*00e4*/ 	.word	0xffffffff


	//   ....[15]....
        /*00e8*/ 	.word	0xffffffff


	//----- nvinfo : EIATTR_COOP_GROUP_INSTR_OFFSETS
	.align		4
.L_10497:
        /*00ec*/ 	.byte	0x04, 0x28
        /*00ee*/ 	.short	(.L_10499 - .L_10498)


	//   ....[0]....
.L_10498:
        /*00f0*/ 	.word	0x000011d0


	//   ....[1]....
        /*00f4*/ 	.word	0x000011e0


	//   ....[2]....
        /*00f8*/ 	.word	0x000011f0


	//   ....[3]....
        /*00fc*/ 	.word	0x00001200


	//   ....[4]....
        /*0100*/ 	.word	0x00001210


	//   ....[5]....
        /*0104*/ 	.word	0x00001220


	//   ....[6]....
        /*0108*/ 	.word	0x00001250


	//   ....[7]....
        /*010c*/ 	.word	0x00001280


	//   ....[8]....
        /*0110*/ 	.word	0x000012c0


	//   ....[9]....
        /*0114*/ 	.word	0x00001320


	//   ....[10]....
        /*0118*/ 	.word	0x00001330


	//   ....[11]....
        /*011c*/ 	.word	0x00001340


	//   ....[12]....
        /*0120*/ 	.word	0x00001370


	//   ....[13]....
        /*0124*/ 	.word	0x000013a0


	//   ....[14]....
        /*0128*/ 	.word	0x000013b0


	//   ....[15]....
        /*012c*/ 	.word	0x000013c0


	//----- nvinfo : EIATTR_VRC_CTA_INIT_COUNT
	.align		4
.L_10499:
        /*0130*/ 	.byte	0x02, 0x4a
	.zero		1
	.zero		1


	//----- nvinfo : EIATTR_EXIT_INSTR_OFFSETS
	.align		4
        /*0134*/ 	.byte	0x04, 0x1c
        /*0136*/ 	.short	(.L_10501 - .L_10500)


	//   ....[0]....
.L_10500:
        /*0138*/ 	.word	0x000006b0


	//   ....[1]....
        /*013c*/ 	.word	0x00001510


	//----- nvinfo : EIATTR_MAX_THREADS
	.align		4
.L_10501:
        /*0140*/ 	.byte	0x04, 0x05
        /*0142*/ 	.short	(.L_10503 - .L_10502)
.L_10502:
        /*0144*/ 	.word	0x00000080
        /*0148*/ 	.word	0x00000001
        /*014c*/ 	.word	0x00000001


	//----- nvinfo : EIATTR_CRS_STACK_SIZE
	.align		4
.L_10503:
        /*0150*/ 	.byte	0x04, 0x1e
        /*0152*/ 	.short	(.L_10505 - .L_10504)
.L_10504:
        /*0154*/ 	.word	0x00000000


	//----- nvinfo : EIATTR_CBANK_PARAM_SIZE
	.align		4
.L_10505:
        /*0158*/ 	.byte	0x03, 0x19
        /*015a*/ 	.short	0x0034


	//----- nvinfo : EIATTR_PARAM_CBANK
	.align		4
        /*015c*/ 	.byte	0x04, 0x0a
        /*015e*/ 	.short	(.L_10507 - .L_10506)
	.align		4
.L_10506:
        /*0160*/ 	.word	index@(.nv.constant0._Z9cuda_gemmIiLi128ELi4ELi1ELi256ELi8ELi8ELi64ELi0ELi1EEviiiPT_S1_S1_iii)
        /*0164*/ 	.short	0x0380
        /*0166*/ 	.short	0x0034


	//----- nvinfo : EIATTR_SW_WAR
	.align		4
.L_10507:
        /*0168*/ 	.byte	0x04, 0x36
        /*016a*/ 	.short	(.L_10509 - .L_10508)
.L_10508:
        /*016c*/ 	.word	0x00000008
.L_10509:


//--------------------- .nv.info._Z9cuda_gemmIiLi128ELi4ELi1ELi256ELi8ELi8ELi64ELi0ELi0EEviiiPT_S1_S1_iii --------------------------
	.section	.nv.info._Z9cuda_gemmIiLi128ELi4ELi1ELi256ELi8ELi8ELi64ELi0ELi0EEviiiPT_S1_S1_iii,"",@"SHT_CUDA_INFO"
	.sectionflags	@""
	.align	4


	//----- nvinfo : EIATTR_CUDA_API_VERSION
	.align		4
        /*0000*/ 	.byte	0x04, 0x37
        /*0002*/ 	.short	(.L_10511 - .L_10510)
.L_10510:
        /*0004*/ 	.word	0x00000082


	//----- nvinfo : EIATTR_KPARAM_INFO
	.align		4
.L_10511:
        /*0008*/ 	.byte	0x04, 0x17
        /*000a*/ 	.short	(.L_10513 - .L_10512)
.L_10512:
        /*000c*/ 	.word	0x00000000
        /*0010*/ 	.short	0x0008
        /*0012*/ 	.short	0x0030
        /*0014*/ 	.byte	0x00, 0xf0, 0x11, 0x00


	//----- nvinfo : EIATTR_KPARAM_INFO
	.align		4
.L_10513:
        /*0018*/ 	.byte	0x04, 0x17
        /*001a*/ 	.short	(.L_10515 - .L_10514)
.L_10514:
        /*001c*/ 	.word	0x00000000
        /*0020*/ 	.short	0x0007
        /*0022*/ 	.short	0x002c
        /*0024*/ 	.byte	0x00, 0xf0, 0x11, 0x00


	//----- nvinfo : EIATTR_KPARAM_INFO
	.align		4
.L_10515:
        /*0028*/ 	.byte	0x04, 0x17
        /*002a*/ 	.short	(.L_10517 - .L_10516)
.L_10516:
        /*002c*/ 	.word	0x00000000
        /*0030*/ 	.short	0x0006
        /*0032*/ 	.short	0x0028
        /*0034*/ 	.byte	0x00, 0xf0, 0x11, 0x00


	//----- nvinfo : EIATTR_KPARAM_INFO
	.align		4
.L_10517:
        /*0038*/ 	.byte	0x04, 0x17
        /*003a*/ 	.short	(.L_10519 - .L_10518)
.L_10518:
        /*003c*/ 	.word	0x00000000
        /*0040*/ 	.short	0x0005
        /*0042*/ 	.short	0x0020
        /*0044*/ 	.byte	0x00, 0xf5, 0x21, 0x00


	//----- nvinfo : EIATTR_KPARAM_INFO
	.align		4
.L_10519:
        /*0048*/ 	.byte	0x04, 0x17
        /*004a*/ 	.short	(.L_10521 - .L_10520)
.L_10520:
        /*004c*/ 	.word	0x00000000
        /*0050*/ 	.short	0x0004
        /*0052*/ 	.short	0x0018
        /*0054*/ 	.byte	0x00, 0xf5, 0x21, 0x00


	//----- nvinfo : EIATTR_KPARAM_INFO
	.align		4
.L_10521:
        /*0058*/ 	.byte	0x04, 0x17
        /*005a*/ 	.short	(.L_10523 - .L_10522)
.L_10522:
        /*005c*/ 	.word	0x00000000
        /*0060*/ 	.short	0x0003
        /*0062*/ 	.short	0x0010
        /*0064*/ 	.byte	0x00, 0xf5, 0x21, 0x00


	//----- nvinfo : EIATTR_KPARAM_INFO
	.align		4
.L_10523:
        /*0068*/ 	.byte	0x04, 0x17
        /*006a*/ 	.short	(.L_10525 - .L_10524)
.L_10524:
        /*006c*/ 	.word	0x00000000
        /*0070*/ 	.short	0x0002
        /*0072*/ 	.short	0x0008
        /*0074*/ 	.byte	0x00, 0xf0, 0x11, 0x00


	//----- nvinfo : EIATTR_KPARAM_INFO
	.align		4
.L_10525:
        /*0078*/ 	.byte	0x04, 0x17
        /*007a*/ 	.short	(.L_10527 - .L_10526)
.L_10526:
        /*007c*/ 	.word	0x00000000
        /*0080*/ 	.short	0x0001
        /*0082*/ 	.short	0x0004
        /*0084*/ 	.byte	0x00, 0xf0, 0x11, 0x00


	//----- nvinfo : EIATTR_KPARAM_INFO
	.align		4
.L_10527:
        /*0088*/ 	.byte	0x04, 0x17
        /*008a*/ 	.short	(.L_10529 - .L_10528)
.L_10528:
        /*008c*/ 	.word	0x00000000
        /*0090*/ 	.short	0x0000
        /*0092*/ 	.short	0x0000
        /*0094*/ 	.byte	0x00, 0xf0, 0x11, 0x00


	//----- nvinfo : EIATTR_SPARSE_MMA_MASK
	.align		4
.L_10529:
        /*0098*/ 	.byte	0x03, 0x50
        /*009a*/ 	.short	0x0000


	//----- nvinfo : EIATTR_MAXREG_COUNT
	.align		4
        /*009c*/ 	.byte	0x03, 0x1b
        /*009e*/ 	.short	0x00ff


	//----- nvinfo : EIATTR_NUM_BARRIERS
	.align		4
        /*00a0*/ 	.byte	0x02, 0x4c
        /*00a2*/ 	.byte	0x01
	.zero		1


	//----- nvinfo : EIATTR_MERCURY_ISA_VERSION
	.align		4
        /*00a4*/ 	.byte	0x03, 0x5f
        /*00a6*/ 	.short	0x0101


	//----- nvinfo : EIATTR_COOP_GROUP_MASK_REGIDS
	.align		4
        /*00a8*/ 	.byte	0x04, 0x29
        /*00aa*/ 	.short	(.L_10531 - .L_10530)


	//   ....[0]....
.L_10530:
        /*00ac*/ 	.word	0xffffffff


	//   ....[1]....
        /*00b0*/ 	.word	0xffffffff


	//   ....[2]....
        /*00b4*/ 	.word	0xffffffff


	//   ....[3]....
        /*00b8*/ 	.word	0xffffffff


	//   ....[4]....
        /*00bc*/ 	.word	0xffffffff


	//   ....[5]....
        /*00c0*/ 	.word	0xffffffff


	//   ....[6]....
        /*00c4*/ 	.word	0xffffffff


	//   ....[7]....
        /*00c8*/ 	.word	0xffffffff


	//   ....[8]....
        /*00cc*/ 	.word	0x05000014


	//   ....[9]....
        /*00d0*/ 	.word	0x05000014


	//   ....[10]....
        /*00d4*/ 	.word	0x05000014


	//   ....[11]....
        /*00d8*/ 	.word	0x05000014


	//   ....[12]....
        /*00dc*/ 	.word	0x05000014


	//   ....[13]....
        /*00e0*/ 	.word	0x05000014


	//   ....[14]....
        /*00e4*/ 	.word	0x05000014


	//   ....[15]....
        /*00e8*/ 	.word	0x05000014


	//----- nvinfo : EIATTR_COOP_GROUP_INSTR_OFFSETS
	.align		4
.L_10531:
        /*00ec*/ 	.byte	0x04, 0x28
        /*00ee*/ 	.short	(.L_10533 - .L_10532)


	//   ....[0]....
.L_10532:
        /*00f0*/ 	.word	0x00001a30


	//   ....[1]....
        /*00f4*/ 	.word	0x00001a90


	//   ....[2]....
        /*00f8*/ 	.word	0x00001af0


	//   ....[3]....
        /*00fc*/ 	.word	0x00001b50


	//   ....[4]....
        /*0100*/ 	.word	0x00001bb0


	//   ....[5]....
        /*0104*/ 	.word	0x00001c10


	//   ....[6]....
        /*0108*/ 	.word	0x00001c70


	//   ....[7]....
        /*010c*/ 	.word	0x00001cd0


	//   ....[8]....
        /*0110*/ 	.word	0x000023a0


	//   ....[9]....
        /*0114*/ 	.word	0x00002430


	//   ....[10]....
        /*0118*/ 	.word	0x000024d0


	//   ....[11]....
        /*011c*/ 	.word	0x00002560


	//   ....[12]....
        /*0120*/ 	.word	0x00002600


	//   ....[13]....
        /*0124*/ 	.word	0x00002690


	//   ....[14]....
        /*0128*/ 	.word	0x00002730


	//   ....[15]....
        /*012c*/ 	.word	0x000027c0


	//----- nvinfo : EIATTR_VRC_CTA_INIT_COUNT
	.align		4
.L_10533:
        /*0130*/ 	.byte	0x02, 0x4a
	.zero		1
	.zero		1


	//----- nvinfo : EIATTR_EXIT_INSTR_OFFSETS
	.align		4
        /*0134*/ 	.byte	0x04, 0x1c
        /*0136*/ 	.short	(.L_10535 - .L_10534)


	//   ....[0]....
.L_10534:
        /*0138*/ 	.word	0x00000670


	//   ....[1]....
        /*013c*/ 	.word	0x00002340


	//----- nvinfo : EIATTR_MAX_THREADS
	.align		4
.L_10535:
        /*0140*/ 	.byte	0x04, 0x05
        /*0142*/ 	.short	(.L_10537 - .L_10536)
.L_10536:
        /*0144*/ 	.word	0x00000080
        /*0148*/ 	.word	0x00000001
        /*014c*/ 	.word	0x00000001


	//----- nvinfo : EIATTR_CRS_STACK_SIZE
	.align		4
.L_10537:
        /*0150*/ 	.byte	0x04, 0x1e
        /*0152*/ 	.short	(.L_10539 - .L_10538)
.L_10538:
        /*0154*/ 	.word	0x00000000


	//----- nvinfo : EIATTR_CBANK_PARAM_SIZE
	.align		4
.L_10539:
        /*0158*/ 	.byte	0x03, 0x19
        /*015a*/ 	.short	0x0034


	//----- nvinfo : EIATTR_PARAM_CBANK
	.align		4
        /*015c*/ 	.byte	0x04, 0x0a
        /*015e*/ 	.short	(.L_10541 - .L_10540)
	.align		4
.L_10540:
        /*0160*/ 	.word	index@(.nv.constant0._Z9cuda_gemmIiLi128ELi4ELi1ELi256ELi8ELi8ELi64ELi0ELi0EEviiiPT_S1_S1_iii)
        /*0164*/ 	.short	0x0380
        /*0166*/ 	.short	0x0034


	//----- nvinfo : EIATTR_SW_WAR
	.align		4
.L_10541:
        /*0168*/ 	.byte	0x04, 0x36
        /*016a*/ 	.short	(.L_10543 - .L_10542)
.L_10542:
        /*016c*/ 	.word	0x00000008
.L_10543:


//--------------------- .nv.info._Z9cuda_gemmIiLi128ELi4ELi1ELi256ELi4ELi4ELi64ELi1ELi1EEviiiPT_S1_S1_iii --------------------------
	.section	.nv.info._Z9cuda_gemmIiLi128ELi4ELi1ELi256ELi4ELi4ELi64ELi1ELi1EEviiiPT_S1_S1_iii,"",@"SHT_CUDA_INFO"
	.sectionflags	@""
	.align	4


	//----- nvinfo : EIATTR_CUDA_API_VERSION
	.align		4
        /*0000*/ 	.byte	0x04, 0x37
        /*0002*/ 	.short	(.L_10545 - .L_10544)
.L_10544:
        /*0004*/ 	.word	0x00000082


	//----- nvinfo : EIATTR_KPARAM_INFO
	.align		4
.L_10545:
        /*0008*/ 	.byte	0x04, 0x17
        /*000a*/ 	.short	(.L_10547 - .L_10546)
.L_10546:
        /*000c*/ 	.word	0x00000000
        /*0010*/ 	.short	0x0008
        /*0012*/ 	.short	0x0030
        /*0014*/ 	.byte	0x00, 0xf0, 0x11, 0x00


	//----- nvinfo : EIATTR_KPARAM_INFO
	.align		4
.L_10547:
        /*0018*/ 	.byte	0x04, 0x17
        /*001a*/ 	.short	(.L_10549 - .L_10548)
.L_10548:
        /*001c*/ 	.word	0x00000000
        /*0020*/ 	.short	0x0007
        /*0022*/ 	.short	0x002c
        /*0024*/ 	.byte	0x00, 0xf0, 0x11, 0x00


	//----- nvinfo : EIATTR_KPARAM_INFO
	.align		4
.L_10549:
        /*0028*/ 	.byte	0x04, 0x17
        /*002a*/ 	.short	(.L_10551 - .L_10550)
.L_10550:
        /*002c*/ 	.word	0x00000000
        /*0030*/ 	.short	0x0006
        /*0032*/ 	.short	0x0028
        /*0034*/ 	.byte	0x00, 0xf0, 0x11, 0x00


	//----- nvinfo : EIATTR_KPARAM_INFO
	.align		4
.L_10551:
        /*0038*/ 	.byte	0x04, 0x17
        /*003a*/ 	.short	(.L_10553 - .L_10552)
.L_10552:
        /*003c*/ 	.word	0x00000000
        /*0040*/ 	.short	0x0005
        /*0042*/ 	.short	0x0020
        /*0044*/ 	.byte	0x00, 0xf5, 0x21, 0x00


	//----- nvinfo : EIATTR_KPARAM_INFO
	.align		4
.L_10553:
        /*0048*/ 	.byte	0x04, 0x17
        /*004a*/ 	.short	(.L_10555 - .L_10554)
.L_10554:
        /*004c*/ 	.word	0x00000000
        /*0050*/ 	.short	0x0004
        /*0052*/ 	.short	0x0018
        /*0054*/ 	.byte	0x00, 0xf5, 0x21, 0x00


	//----- nvinfo : EIATTR_KPARAM_INFO
	.align		4
.L_10555:
        /*0058*/ 	.byte	0x04, 0x17
        /*005a*/ 	.short	(.L_10557 - .L_10556)
.L_10556:
        /*005c*/ 	.word	0x00000000
        /*0060*/ 	.short	0x0003
        /*0062*/ 	.short	0x0010
        /*0064*/ 	.byte	0x00, 0xf5, 0x21, 0x00


	//----- nvinfo : EIATTR_KPARAM_INFO
	.align		4
.L_10557:
        /*0068*/ 	.byte	0x04, 0x17
        /*006a*/ 	.short	(.L_10559 - .L_10558)
.L_10558:
        /*006c*/ 	.word	0x00000000
        /*0070*/ 	.short	0x0002
        /*0072*/ 	.short	0x0008
        /*0074*/ 	.byte	0x00, 0xf0, 0x11, 0x00


	//----- nvinfo : EIATTR_KPARAM_INFO
	.align		4
.L_10559:
        /*0078*/ 	.byte	0x04, 0x17
        /*007a*/ 	.short	(.L_10561 - .L_10560)
.L_10560:
        /*007c*/ 	.word	0x00000000
        /*0080*/ 	.short	0x0001
        /*0082*/ 	.short	0x0004
        /*0084*/ 	.byte	0x00, 0xf0, 0x11, 0x00


	//----- nvinfo : EIATTR_KPARAM_INFO
	.align		4
.L_10561:
        /*0088*/ 	.byte	0x04, 0x17
        /*008a*/ 	.short	(.L_10563 - .L_10562)
.L_10562:
        /*008c*/ 	.word	0x00000000
        /*0090*/ 	.short	0x0000
        /*0092*/ 	.short	0x0000
        /*0094*/ 	.byte	0x00, 0xf0, 0x11, 0x00


	//----- nvinfo : EIATTR_SPARSE_MMA_MASK
	.align		4
.L_10563:
        /*0098*/ 	.byte	0x03, 0x50
        /*009a*/ 	.short	0x0000


	//----- nvinfo : EIATTR_MAXREG_COUNT
	.align		4
        /*009c*/ 	.byte	0x03, 0x1b
        /*009e*/ 	.short	0x00ff


	//----- nvinfo : EIATTR_NUM_BARRIERS
	.align		4
        /*00a0*/ 	.byte	0x02, 0x4c
        /*00a2*/ 	.byte	0x01
	.zero		1


	//----- nvinfo : EIATTR_MERCURY_ISA_VERSION
	.align		4
        /*00a4*/ 	.byte	0x03, 0x5f
        /*00a6*/ 	.short	0x0101


	//----- nvinfo : EIATTR_COOP_GROUP_MASK_REGIDS
	.align		4
        /*00a8*/ 	.byte	0x04, 0x29
        /*00aa*/ 	.short	(.L_10565 - .L_10564)


	//   ....[0]....
.L_10564:
        /*00ac*/ 	.word	0xffffffff


	//   ....[1]....
        /*00b0*/ 	.word	0xffffffff


	//   ....[2]....
        /*00b4*/ 	.word	0xffffffff


	//   ....[3]....
        /*00b8*/ 	.word	0xffffffff


	//   ....[4]....
        /*00bc*/ 	.word	0xffffffff


	//   ....[5]....
        /*00c0*/ 	.word	0xffffffff


	//   ....[6]....
        /*00c4*/ 	.word	0xffffffff


	//   ....[7]....
        /*00c8*/ 	.word	0xffffffff


	//----- nvinfo : EIATTR_COOP_GROUP_INSTR_OFFSETS
	.align		4
.L_10565:
        /*00cc*/ 	.byte	0x04, 0x28
        /*00ce*/ 	.short	(.L_10567 - .L_10566)


	//   ....[0]....
.L_10566:
        /*00d0*/ 	.word	0x000009f0


	//   ....[1]....
        /*00d4*/ 	.word	0x00000a00


	//   ....[2]....
        /*00d8*/ 	.word	0x00000a10


	//   ....[3]....
        /*00dc*/ 	.word	0x00000a20


	//   ....[4]....
        /*00e0*/ 	.word	0x00000a30


	//   ....[5]....
        /*00e4*/ 	.word	0x00000a40


	//   ....[6]....
        /*00e8*/ 	.word	0x00000a50


	//   ....[7]....
        /*00ec*/ 	.word	0x00000a70


	//----- nvinfo : EIATTR_VRC_CTA_INIT_COUNT
	.align		4
.L_10567:
        /*00f0*/ 	.byte	0x02, 0x4a
	.zero		1
	.zero		1


	//----- nvinfo : EIATTR_EXIT_INSTR_OFFSETS
	.align		4
        /*00f4*/ 	.byte	0x04, 0x1c
        /*00f6*/ 	.short	(.L_10569 - .L_10568)


	//   ....[0]....
.L_10568:
        /*00f8*/ 	.word	0x000001b0


	//   ....[1]....
        /*00fc*/ 	.word	0x00000b90


	//----- nvinfo : EIATTR_MAX_THREADS
	.align		4
.L_10569:
        /*0100*/ 	.byte	0x04, 0x05
        /*0102*/ 	.short	(.L_10571 - .L_10570)
.L_10570:
        /*0104*/ 	.word	0x00000080
        /*0108*/ 	.word	0x00000001
        /*010c*/ 	.word	0x00000001


	//----- nvinfo : EIATTR_CRS_STACK_SIZE
	.align		4
.L_10571:
        /*0110*/ 	.byte	0x04, 0x1e
        /*0112*/ 	.short	(.L_10573 - .L_10572)
.L_10572:
        /*0114*/ 	.word	0x00000000


	//----- nvinfo : EIATTR_CBANK_PARAM_SIZE
	.align		4
.L_10573:
        /*0118*/ 	.byte	0x03, 0x19
        /*011a*/ 	.short	0x0034


	//----- nvinfo : EIATTR_PARAM_CBANK
	.align		4
        /*011c*/ 	.byte	0x04, 0x0a
        /*011e*/ 	.short	(.L_10575 - .L_10574)
	.align		4
.L_10574:
        /*0120*/ 	.word	index@(.nv.constant0._Z9cuda_gemmIiLi128ELi4ELi1ELi256ELi4ELi4ELi64ELi1ELi1EEviiiPT_S1_S1_iii)
        /*0124*/ 	.short	0x0380
        /*0126*/ 	.short	0x0034


	//----- nvinfo : EIATTR_SW_WAR
	.align		4
.L_10575:
        /*0128*/ 	.byte	0x04, 0x36
        /*012a*/ 	.short	(.L_10577 - .L_10576)
.L_10576:
        /*012c*/ 	.word	0x00000008
.L_10577:


//--------------------- .nv.info._Z9cuda_gemmIiLi128ELi4ELi1ELi256ELi4ELi4ELi64ELi1ELi0EEviiiPT_S1_S1_iii --------------------------
	.section	.nv.info._Z9cuda_gemmIiLi128ELi4ELi1ELi256ELi4ELi4ELi64ELi1ELi0EEviiiPT_S1_S1_iii,"",@"SHT_CUDA_INFO"
	.sectionflags	@""
	.align	4


	//----- nvinfo : EIATTR_CUDA_API_VERSION
	.align		4
        /*0000*/ 	.byte	0x04, 0x37
        /*0002*/ 	.short	(.L_10579 - .L_10578)
.L_10578:
        /*0004*/ 	.word	0x00000082


	//----- nvinfo : EIATTR_KPARAM_INFO
	.align		4
.L_10579:
        /*0008*/ 	.byte	0x04, 0x17
        /*000a*/ 	.short	(.L_10581 - .L_10580)
.L_10580:
        /*000c*/ 	.word	0x00000000
        /*0010*/ 	.short	0x0008
        /*0012*/ 	.short	0x0030
        /*0014*/ 	.byte	0x00, 0xf0, 0x11, 0x00


	//----- nvinfo : EIATTR_KPARAM_INFO
	.align		4
.L_10581:
        /*0018*/ 	.byte	0x04, 0x17
        /*001a*/ 	.short	(.L_10583 - .L_10582)
.L_10582:
        /*001c*/ 	.word	0x00000000
        /*0020*/ 	.short	0x0007
        /*0022*/ 	.short	0x002c
        /*0024*/ 	.byte	0x00, 0xf0, 0x11, 0x00


	//----- nvinfo : EIATTR_KPARAM_INFO
	.align		4
.L_10583:
        /*0028*/ 	.byte	0x04, 0x17
        /*002a*/ 	.short	(.L_10585 - .L_10584)
.L_10584:
        /*002c*/ 	.word	0x00000000
        /*0030*/ 	.short	0x0006
        /*0032*/ 	.short	0x0028
        /*0034*/ 	.byte	0x00, 0xf0, 0x11, 0x00


	//----- nvinfo : EIATTR_KPARAM_INFO
	.align		4
.L_10585:
        /*0038*/ 	.byte	0x04, 0x17
        /*003a*/ 	.short	(.L_10587 - .L_10586)
.L_10586:
        /*003c*/ 	.word	0x00000000
        /*0040*/ 	.short	0x0005
        /*0042*/ 	.short	0x0020
        /*0044*/ 	.byte	0x00, 0xf5, 0x21, 0x00


	//----- nvinfo : EIATTR_KPARAM_INFO
	.align		4
.L_10587:
        /*0048*/ 	.byte	0x04, 0x17
        /*004a*/ 	.short	(.L_10589 - .L_10588)
.L_10588:
        /*004c*/ 	.word	0x00000000
        /*0050*/ 	.short	0x0004
        /*0052*/ 	.short	0x0018
        /*0054*/ 	.byte	0x00, 0xf5, 0x21, 0x00


	//----- nvinfo : EIATTR_KPARAM_INFO
	.align		4
.L_10589:
        /*0058*/ 	.byte	0x04, 0x17
        /*005a*/ 	.short	(.L_10591 - .L_10590)
.L_10590:
        /*005c*/ 	.word	0x00000000
        /*0060*/ 	.short	0x0003
        /*0062*/ 	.short	0x0010
        /*0064*/ 	.byte	0x00, 0xf5, 0x21, 0x00


	//----- nvinfo : EIATTR_KPARAM_INFO
	.align		4
.L_10591:
        /*0068*/ 	.byte	0x04, 0x17
        /*006a*/ 	.short	(.L_10593 - .L_10592)
.L_10592:
        /*006c*/ 	.word	0x00000000
        /*0070*/ 	.short	0x0002
        /*0072*/ 	.short	0x0008
        /*0074*/ 	.byte	0x00, 0xf0, 0x11, 0x00


	//----- nvinfo : EIATTR_KPARAM_INFO
	.align		4
.L_10593:
        /*0078*/ 	.byte	0x04, 0x17
        /*007a*/ 	.short	(.L_10595 - .L_10594)
.L_10594:
        /*007c*/ 	.word	0x00000000
        /*0080*/ 	.short	0x0001
        /*0082*/ 	.short	0x0004
        /*0084*/ 	.byte	0x00, 0xf0, 0x11, 0x00


	//----- nvinfo : EIATTR_KPARAM_INFO
	.align		4
.L_10595:
        /*0088*/ 	.byte	0x04, 0x17
        /*008a*/ 	.short	(.L_10597 - .L_10596)
.L_10596:
        /*008c*/ 	.word	0x00000000
        /*0090*/ 	.short	0x0000
        /*0092*/ 	.short	0x0000
        /*0094*/ 	.byte	0x00, 0xf0, 0x11, 0x00


	//----- nvinfo : EIATTR_SPARSE_MMA_MASK
	.align		4
.L_10597:
        /*0098*/ 	.byte	0x03, 0x50
        /*009a*/ 	.short	0x0000


	//----- nvinfo : EIATTR_MAXREG_COUNT
	.align		4
        /*009c*/ 	.byte	0x03, 0x1b
        /*009e*/ 	.short	0x00ff


	//----- nvinfo : EIATTR_NUM_BARRIERS
	.align		4
        /*00a0*/ 	.byte	0x02, 0x4c
        /*00a2*/ 	.byte	0x01
	.zero		1


	//----- nvinfo : EIATTR_MERCURY_ISA_VERSION
	.align		4
        /*00a4*/ 	.byte	0x03, 0x5f
        /*00a6*/ 	.short	0x0101


	//----- nvinfo : EIATTR_COOP_GROUP_MASK_REGIDS
	.align		4
        /*00a8*/ 	.byte	0x04, 0x29
        /*00aa*/ 	.short	(.L_10599 - .L_10598)


	//   ....[0]....
.L_10598:
        /*00ac*/ 	.word	0xffffffff


	//   ....[1]....
        /*00b0*/ 	.word	0xffffffff


	//   ....[2]....
        /*00b4*/ 	.word	0xffffffff


	//   ....[3]....
        /*00b8*/ 	.word	0xffffffff


	//   ....[4]....
        /*00bc*/ 	.word	0x0500000d


	//   ....[5]....
        /*00c0*/ 	.word	0x0500000d


	//   ....[6]....
        /*00c4*/ 	.word	0x0500000d


	//   ....[7]....
        /*00c8*/ 	.word	0x0500000d


	//----- nvinfo : EIATTR_COOP_GROUP_INSTR_OFFSETS
	.align		4
.L_10599:
        /*00cc*/ 	.byte	0x04, 0x28
        /*00ce*/ 	.short	(.L_10601 - .L_10600)


	//   ....[0]....
.L_10600:
        /*00d0*/ 	.word	0x000014f0


	//   ....[1]....
        /*00d4*/ 	.word	0x00001540


	//   ....[2]....
        /*00d8*/ 	.word	0x000015a0


	//   ....[3]....
        /*00dc*/ 	.word	0x00001600


	//   ....[4]....
        /*00e0*/ 	.word	0x00001c40


	//   ....[5]....
        /*00e4*/ 	.word	0x00001cd0


	//   ....[6]....
        /*00e8*/ 	.word	0x00001d60


	//   ....[7]....
        /*00ec*/ 	.word	0x00001df0


	//----- nvinfo : EIATTR_VRC_CTA_INIT_COUNT
	.align		4
.L_10601:
        /*00f0*/ 	.byte	0x02, 0x4a
	.zero		1
	.zero		1


	//----- nvinfo : EIATTR_EXIT_INSTR_OFFSETS
	.align		4
        /*00f4*/ 	.byte	0x04, 0x1c
        /*00f6*/ 	.short	(.L_10603 - .L_10602)


	//   ....[0]....
.L_10602:
        /*00f8*/ 	.word	0x00000650


	//   ....[1]....
        /*00fc*/ 	.word	0x00001be0


	//----- nvinfo : EIATTR_MAX_THREADS
	.align		4
.L_10603:
        /*0100*/ 	.byte	0x04, 0x05
        /*0102*/ 	.short	(.L_10605 - .L_10604)
.L_10604:
        /*0104*/ 	.word	0x00000080
        /*0108*/ 	.word	0x00000001
        /*010c*/ 	.word	0x00000001


	//----- nvinfo : EIATTR_CRS_STACK_SIZE
	.align		4
.L_10605:
        /*0110*/ 	.byte	0x04, 0x1e
        /*0112*/ 	.short	(.L_10607 - .L_10606)
.L_10606:
        /*0114*/ 	.word	0x00000000


	//----- nvinfo : EIATTR_CBANK_PARAM_SIZE
	.align		4
.L_10607:
        /*0118*/ 	.byte	0x03, 0x19
        /*011a*/ 	.short	0x0034


	//----- nvinfo : EIATTR_PARAM_CBANK
	.align		4
        /*011c*/ 	.byte	0x04, 0x0a
        /*011e*/ 	.short	(.L_10609 - .L_10608)
	.align		4
.L_10608:
        /*0120*/ 	.word	index@(.nv.constant0._Z9cuda_gemmIiLi128ELi4ELi1ELi256ELi4ELi4ELi64ELi1ELi0EEviiiPT_S1_S1_iii)
        /*0124*/ 	.short	0x0380
        /*0126*/ 	.short	0x0034


	//----- nvinfo : EIATTR_SW_WAR
	.align		4
.L_10609:
        /*0128*/ 	.byte	0x04, 0x36
        /*012a*/ 	.short	(.L_10611 - .L_10610)
.L_10610:
        /*012c*/ 	.word	0x00000008
.L_10611:


//--------------------- .nv.info._Z9cuda_gemmIiLi128ELi4ELi1ELi256ELi4ELi4ELi64ELi0ELi1EEviiiPT_S1_S1_iii --------------------------
	.section	.nv.info._Z9cuda_gemmIiLi128ELi4ELi1ELi256ELi4ELi4ELi64ELi0ELi1EEviiiPT_S1_S1_iii,"",@"SHT_CUDA_INFO"
	.sectionflags	@""
	.align	4


	//----- nvinfo : EIATTR_CUDA_API_VERSION
	.align		4
        /*0000*/ 	.byte	0x04, 0x37
        /*0002*/ 	.short	(.L_10613 - .L_10612)
.L_10612:
        /*0004*/ 	.word	0x00000082


	//----- nvinfo : EIATTR_KPARAM_INFO
	.align		4
.L_10613:
        /*0008*/ 	.byte	0x04, 0x17
        /*000a*/ 	.short	(.L_10615 - .L_10614)
.L_10614:
        /*000c*/ 	.word	0x00000000
        /*0010*/ 	.short	0x0008
        /*0012*/ 	.short	0x0030
        /*0014*/ 	.byte	0x00, 0xf0, 0x11, 0x00


	//----- nvinfo : EIATTR_KPARAM_INFO
	.align		4
.L_10615:
        /*0018*/ 	.byte	0x04, 0x17
        /*001a*/ 	.short	(.L_10617 - .L_10616)
.L_10616:
        /*001c*/ 	.word	0x00000000
        /*0020*/ 	.short	0x0007
        /*0022*/ 	.short	0x002c
        /*0024*/ 	.byte	0x00, 0xf0, 0x11, 0x00


	//----- nvinfo : EIATTR_KPARAM_INFO
	.align		4
.L_10617:
        /*0028*/ 	.byte	0x04, 0x17
        /*002a*/ 	.short	(.L_10619 - .L_10618)
.L_10618:
        /*002c*/ 	.word	0x00000000
        /*0030*/ 	.short	0x0006
        /*0032*/ 	.short	0x0028
        /*0034*/ 	.byte	0x00, 0xf0, 0x11, 0x00


	//----- nvinfo : EIATTR_KPARAM_INFO
	.align		4
.L_10619:
        /*0038*/ 	.byte	0x04, 0x17
        /*003a*/ 	.short	(.L_10621 - .L_10620)
.L_10620:
        /*003c*/ 	.word	0x00000000
        /*0040*/ 	.short	0x0005
        /*0042*/ 	.short	0x0020
        /*0044*/ 	.byte	0x00, 0xf5, 0x21, 0x00


	//----- nvinfo : EIATTR_KPARAM_INFO
	.align		4
.L_10621:
        /*0048*/ 	.byte	0x04, 0x17
        /*004a*/ 	.short	(.L_10623 - .L_10622)
.L_10622:
        /*004c*/ 	.word	0x00000000
        /*0050*/ 	.short	0x0004
        /*0052*/ 	.short	0x0018
        /*0054*/ 	.byte	0x00, 0xf5, 0x21, 0x00


	//----- nvinfo : EIATTR_KPARAM_INFO
	.align		4
.L_10623:
        /*0058*/ 	.byte	0x04, 0x17
        /*005a*/ 	.short	(.L_10625 - .L_10624)
.L_10624:
        /*005c*/ 	.word	0x00000000
        /*0060*/ 	.short	0x0003
        /*0062*/ 	.short	0x0010
        /*0064*/ 	.byte	0x00, 0xf5, 0x21, 0x00


	//----- nvinfo : EIATTR_KPARAM_INFO
	.align		4
.L_10625:
        /*0068*/ 	.byte	0x04, 0x17
        /*006a*/ 	.short	(.L_10627 - .L_10626)
.L_10626:
        /*006c*/ 	.word	0x00000000
        /*0070*/ 	.short	0x0002
        /*0072*/ 	.short	0x0008
        /*0074*/ 	.byte	0x00, 0xf0, 0x11, 0x00


	//----- nvinfo : EIATTR_KPARAM_INFO
	.align		4
.L_10627:
        /*0078*/ 	.byte	0x04, 0x17
        /*007a*/ 	.short	(.L_10629 - .L_10628)
.L_10628:
        /*007c*/ 	.word	0x00000000
        /*0080*/ 	.short	0x0001
        /*0082*/ 	.short	0x0004
        /*0084*/ 	.byte	0x00, 0xf0, 0x11, 0x00


	//----- nvinfo : EIATTR_KPARAM_INFO
	.align		4
.L_10629:
        /*0088*/ 	.byte	0x04, 0x17
        /*008a*/ 	.short	(.L_10631 - .L_10630)
.L_10630:
        /*008c*/ 	.word	0x00000000
        /*0090*/ 	.short	0x0000
        /*0092*/ 	.short	0x0000
        /*0094*/ 	.byte	0x00, 0xf0, 0x11, 0x00


	//----- nvinfo : EIATTR_SPARSE_MMA_MASK
	.align		4
.L_10631:
        /*0098*/ 	.byte	0x03, 0x50
        /*009a*/ 	.short	0x0000


	//----- nvinfo : EIATTR_MAXREG_COUNT
	.align		4
        /*009c*/ 	.byte	0x03, 0x1b
        /*009e*/ 	.short	0x00ff


	//----- nvinfo : EIATTR_NUM_BARRIERS
	.align		4
        /*00a0*/ 	.byte	0x02, 0x4c
        /*00a2*/ 	.byte	0x01
	.zero		1


	//----- nvinfo : EIATTR_MERCURY_ISA_VERSION
	.align		4
        /*00a4*/ 	.byte	0x03, 0x5f
        /*00a6*/ 	.short	0x0101


	//----- nvinfo : EIATTR_COOP_GROUP_MASK_REGIDS
	.align		4
        /*00a8*/ 	.byte	0x04, 0x29
        /*00aa*/ 	.short	(.L_10633 - .L_10632)


	//   ....[0]....
.L_10632:
        /*00ac*/ 	.word	0xffffffff


	//   ....[1]....
        /*00b0*/ 	.word	0xffffffff


	//   ....[2]....
        /*00b4*/ 	.word	0xffffffff


	//   ....[3]....
        /*00b8*/ 	.word	0xffffffff


	//   ....[4]....
        /*00bc*/ 	.word	0xffffffff


	//   ....[5]....
        /*00c0*/ 	.word	0xffffffff


	//   ....[6]....
        /*00c4*/ 	.word	0xffffffff


	//   ....[7]....
        /*00c8*/ 	.word	0xffffffff


	//----- nvinfo : EIATTR_COOP_GROUP_INSTR_OFFSETS
	.align		4
.L_10633:
        /*00cc*/ 	.byte	0x04, 0x28
        /*00ce*/ 	.short	(.L_10635 - .L_10634)


	//   ....[0]....
.L_10634:
        /*00d0*/ 	.word	0x00000c10


	//   ....[1]....
        /*00d4*/ 	.word	0x00000c20


	//   ....[2]....
        /*00d8*/ 	.word	0x00000c30


	//   ....[3]....
        /*00dc*/ 	.word	0x00000c40


	//   ....[4]....
        /*00e0*/ 	.word	0x00000c60


	//   ....[5]....
        /*00e4*/ 	.word	0x00000c70


	//   ....[6]....
        /*00e8*/ 	.word	0x00000c80


	//   ....[7]....
        /*00ec*/ 	.word	0x00000ca0


	//----- nvinfo : EIATTR_VRC_CTA_INIT_COUNT
	.align		4
.L_10635:
        /*00f0*/ 	.byte	0x02, 0x4a
	.zero		1
	.zero		1


	//----- nvinfo : EIATTR_EXIT_INSTR_OFFSETS
	.align		4
        /*00f4*/ 	.byte	0x04, 0x1c
        /*00f6*/ 	.short	(.L_10637 - .L_10636)


	//   ....[0]....
.L_10636:
        /*00f8*/ 	.word	0x000001c0


	//   ....[1]....
        /*00fc*/ 	.word	0x00000dc0


	//----- nvinfo : EIATTR_MAX_THREADS
	.align		4
.L_10637:
        /*0100*/ 	.byte	0x04, 0x05
        /*0102*/ 	.short	(.L_10639 - .L_10638)
.L_10638:
        /*0104*/ 	.word	0x00000080
        /*0108*/ 	.word	0x00000001
        /*010c*/ 	.word	0x00000001


	//----- nvinfo : EIATTR_CRS_STACK_SIZE
	.align		4
.L_10639:
        /*0110*/ 	.byte	0x04, 0x1e
        /*0112*/ 	.short	(.L_10641 - .L_10640)
.L_10640:
        /*0114*/ 	.word	0x00000000


	//----- nvinfo : EIATTR_CBANK_PARAM_SIZE
	.align		4
.L_10641:
        /*0118*/ 	.byte	0x03, 0x19
        /*011a*/ 	.short	0x0034


	//----- nvinfo : EIATTR_PARAM_CBANK
	.align		4
        /*011c*/ 	.byte	0x04, 0x0a
        /*011e*/ 	.short	(.L_10643 - .L_10642)
	.align		4
.L_10642:
        /*0120*/ 	.word	index@(.nv.constant0._Z9cuda_gemmIiLi128ELi4ELi1ELi256ELi4ELi4ELi64ELi0ELi1EEviiiPT_S1_S1_iii)
        /*0124*/ 	.short	0x0380
        /*0126*/ 	.short	0x0034


	//----- nvinfo : EIATTR_SW_WAR
	.align		4
.L_10643:
        /*0128*/ 	.byte	0x04, 0x36
        /*012a*/ 	.short	(.L_10645 - .L_10644)
.L_10644:
        /*012c*/ 	.word	0x00000008
.L_10645:


//--------------------- .nv.info._Z9cuda_gemmIiLi128ELi4ELi1ELi256ELi4ELi4ELi64ELi0ELi0EEviiiPT_S1_S1_iii --------------------------
	.section	.nv.info._Z9cuda_gemmIiLi128ELi4ELi1ELi256ELi4ELi4ELi64ELi0ELi0EEviiiPT_S1_S1_iii,"",@"SHT_CUDA_INFO"
	.sectionflags	@""
	.align	4


	//----- nvinfo : EIATTR_CUDA_API_VERSION
	.align		4
        /*0000*/ 	.byte	0x04, 0x37
        /*0002*/ 	.short	(.L_10647 - .L_10646)
.L_10646:
        /*0004*/ 	.word	0x00000082


	//----- nvinfo : EIATTR_KPARAM_INFO
	.align		4
.L_10647:
        /*0008*/ 	.byte	0x04, 0x17
        /*000a*/ 	.short	(.L_10649 - .L_10648)
.L_10648:
        /*000c*/ 	.word	0x00000000
        /*0010*/ 	.short	0x0008
        /*0012*/ 	.short	0x0030
        /*0014*/ 	.byte	0x00, 0xf0, 0x11, 0x00


	//----- nvinfo : EIATTR_KPARAM_INFO
	.align		4
.L_10649:
        /*0018*/ 	.byte	0x04, 0x17
        /*001a*/ 	.short	(.L_10651 - .L_10650)
.L_10650:
        /*001c*/ 	.word	0x00000000
        /*0020*/ 	.short	0x0007
        /*0022*/ 	.short	0x002c
        /*0024*/ 	.byte	0x00, 0xf0, 0x11, 0x00


	//----- nvinfo : EIATTR_KPARAM_INFO
	.align		4
.L_10651:
        /*0028*/ 	.byte	0x04, 0x17
        /*002a*/ 	.short	(.L_10653 - .L_10652)
.L_10652:
        /*002c*/ 	.word	0x00000000
        /*0030*/ 	.short	0x0006
        /*0032*/ 	.short	0x0028
        /*0034*/ 	.byte	0x00, 0xf0, 0x11, 0x00


	//----- nvinfo : EIATTR_KPARAM_INFO
	.align		4
.L_10653:
        /*0038*/ 	.byte	0x04, 0x17
        /*003a*/ 	.short	(.L_10655 - .L_10654)
.L_10654:
        /*003c*/ 	.word	0x00000000
        /*0040*/ 	.short	0x0005
        /*0042*/ 	.short	0x0020
        /*0044*/ 	.byte	0x00, 0xf5, 0x21, 0x00


	//----- nvinfo : EIATTR_KPARAM_INFO
	.align		4
.L_10655:
        /*0048*/ 	.byte	0x04, 0x17
        /*004a*/ 	.short	(.L_10657 - .L_10656)
.L_10656:
        /*004c*/ 	.word	0x00000000
        /*0050*/ 	.short	0x0004
        /*0052*/ 	.short	0x0018
        /*0054*/ 	.byte	0x00, 0xf5, 0x21, 0x00


	//----- nvinfo : EIATTR_KPARAM_INFO
	.align		4
.L_10657:
        /*0058*/ 	.byte	0x04, 0x17
        /*005a*/ 	.short	(.L_10659 - .L_10658)
.L_10658:
        /*005c*/ 	.word	0x00000000
        /*0060*/ 	.short	0x0003
        /*0062*/ 	.short	0x0010
        /*0064*/ 	.byte	0x00, 0xf5, 0x21, 0x00


	//----- nvinfo : EIATTR_KPARAM_INFO
	.align		4
.L_10659:
        /*0068*/ 	.byte	0x04, 0x17
        /*006a*/ 	.short	(.L_10661 - .L_10660)
.L_10660:
        /*006c*/ 	.word	0x00000000
        /*0070*/ 	.short	0x0002
        /*0072*/ 	.short	0x0008
        /*0074*/ 	.byte	0x00, 0xf0, 0x11, 0x00


	//----- nvinfo : EIATTR_KPARAM_INFO
	.align		4
.L_10661:
        /*0078*/ 	.byte	0x04, 0x17
        /*007a*/ 	.short	(.L_10663 - .L_10662)
.L_10662:
        /*007c*/ 	.word	0x00000000
        /*0080*/ 	.short	0x0001
        /*0082*/ 	.short	0x0004
        /*0084*/ 	.byte	0x00, 0xf0, 0x11, 0x00


	//----- nvinfo : EIATTR_KPARAM_INFO
	.align		4
.L_10663:
        /*0088*/ 	.byte	0x04, 0x17
        /*008a*/ 	.short	(.L_10665 - .L_10664)
.L_10664:
        /*008c*/ 	.word	0x00000000
        /*0090*/ 	.short	0x0000
        /*0092*/ 	.short	0x0000
        /*0094*/ 	.byte	0x00, 0xf0, 0x11, 0x00


	//----- nvinfo : EIATTR_SPARSE_MMA_MASK
	.align		4
.L_10665:
        /*0098*/ 	.byte	0x03, 0x50
        /*009a*/ 	.short	0x0000


	//----- nvinfo : EIATTR_MAXREG_COUNT
	.align		4
        /*009c*/ 	.byte	0x03, 0x1b
        /*009e*/ 	.short	0x00ff


	//----- nvinfo : EIATTR_NUM_BARRIERS
	.align		4
        /*00a0*/ 	.byte	0x02, 0x4c
        /*00a2*/ 	.byte	0x01
	.zero		1


	//----- nvinfo : EIATTR_MERCURY_ISA_VERSION
	.align		4
        /*00a4*/ 	.byte	0x03, 0x5f
        /*00a6*/ 	.short	0x0101


	//----- nvinfo : EIATTR_COOP_GROUP_MASK_REGIDS
	.align		4
        /*00a8*/ 	.byte	0x04, 0x29
        /*00aa*/ 	.short	(.L_10667 - .L_10666)


	//   ....[0]....
.L_10666:
        /*00ac*/ 	.word	0xffffffff


	//   ....[1]....
        /*00b0*/ 	.word	0xffffffff


	//   ....[2]....
        /*00b4*/ 	.word	0xffffffff


	//   ....[3]....
        /*00b8*/ 	.word	0xffffffff


	//   ....[4]....
        /*00bc*/ 	.word	0x0500000d


	//   ....[5]....
        /*00c0*/ 	.word	0x0500000d


	//   ....[6]....
        /*00c4*/ 	.word	0x0500000d


	//   ....[7]....
        /*00c8*/ 	.word	0x0500000d


	//----- nvinfo : EIATTR_COOP_GROUP_INSTR_OFFSETS
	.align		4
.L_10667:
        /*00cc*/ 	.byte	0x04, 0x28
        /*00ce*/ 	.short	(.L_10669 - .L_10668)


	//   ....[0]....
.L_10668:
        /*00d0*/ 	.word	0x00001550


	//   ....[1]....
        /*00d4*/ 	.word	0x000015a0


	//   ....[2]....
        /*00d8*/ 	.word	0x000015f0


	//   ....[3]....
        /*00dc*/ 	.word	0x00001640


	//   ....[4]....
        /*00e0*/ 	.word	0x00001c20


	//   ....[5]....
        /*00e4*/ 	.word	0x00001cb0


	//   ....[6]....
        /*00e8*/ 	.word	0x00001d40


	//   ....[7]....
        /*00ec*/ 	.word	0x00001dd0


	//----- nvinfo : EIATTR_VRC_CTA_INIT_COUNT
	.align		4
.L_10669:
        /*00f0*/ 	.byte	0x02, 0x4a
	.zero		1
	.zero		1


	//----- nvinfo : EIATTR_EXIT_INSTR_OFFSETS
	.align		4
        /*00f4*/ 	.byte	0x04, 0x1c
        /*00f6*/ 	.short	(.L_10671 - .L_10670)


	//   ....[0]....
.L_10670:
        /*00f8*/ 	.word	0x00000660


	//   ....[1]....
        /*00fc*/ 	.word	0x00001bc0


	//----- nvinfo : EIATTR_MAX_THREADS
	.align		4
.L_10671:
        /*0100*/ 	.byte	0x04, 0x05
        /*0102*/ 	.short	(.L_10673 - .L_10672)
.L_10672:
        /*0104*/ 	.word	0x00000080
        /*0108*/ 	.word	0x00000001
        /*010c*/ 	.word	0x00000001


	//----- nvinfo : EIATTR_CRS_STACK_SIZE
	.align		4
.L_10673:
        /*0110*/ 	.byte	0x04, 0x1e
        /*0112*/ 	.short	(.L_10675 - .L_10674)
.L_10674:
        /*0114*/ 	.word	0x00000000


	//----- nvinfo : EIATTR_CBANK_PARAM_SIZE
	.align		4
.L_10675:
        /*0118*/ 	.byte	0x03, 0x19
        /*011a*/ 	.short	0x0034


	//----- nvinfo : EIATTR_PARAM_CBANK
	.align		4
        /*011c*/ 	.byte	0x04, 0x0a
        /*011e*/ 	.short	(.L_10677 - .L_10676)
	.align		4
.L_10676:
        /*0120*/ 	.word	index@(.nv.constant0._Z9cuda_gemmIiLi128ELi4ELi1ELi256ELi4ELi4ELi64ELi0ELi0EEviiiPT_S1_S1_iii)
        /*0124*/ 	.short	0x0380
        /*0126*/ 	.short	0x0034


	//----- nvinfo : EIATTR_SW_WAR
	.align		4
.L_10677:
        /*0128*/ 	.byte	0x04, 0x36
        /*012a*/ 	.short	(.L_10679 - .L_10678)
.L_10678:
        /*012c*/ 	.word	0x00000008
.L_10679:


//--------------------- .nv.info._Z9cuda_gemmIiLi128ELi4ELi1ELi256ELi2ELi2ELi64ELi1ELi1EEviiiPT_S1_S1_iii --------------------------
	.section	.nv.info._Z9cuda_gemmIiLi128ELi4ELi1ELi256ELi2ELi2ELi64ELi1ELi1EEviiiPT_S1_S1_iii,"",@"SHT_CUDA_INFO"
	.sectionflags	@""
	.align	4


	//----- nvinfo : EIATTR_CUDA_API_VERSION
	.align		4
        /*0000*/ 	.byte	0x04, 0x37
        /*0002*/ 	.short	(.L_10681 - .L_10680)
.L_10680:
        /*0004*/ 	.word	0x00000082


	//----- nvinfo : EIATTR_KPARAM_INFO
	.align		4
.L_10681:
        /*0008*/ 	.byte	0x04, 0x17
        /*000a*/ 	.short	(.L_10683 - .L_10682)
.L_10682:
        /*000c*/ 	.word	0x00000000
        /*0010*/ 	.short	0x0008
        /*0012*/ 	.short	0x0030
        /*0014*/ 	.byte	0x00, 0xf0, 0x11, 0x00


	//----- nvinfo : EIATTR_KPARAM_INFO
	.align		4
.L_10683:
        /*0018*/ 	.byte	0x04, 0x17
        /*001a*/ 	.short	(.L_10685 - .L_10684)
.L_10684:
        /*001c*/ 	.word	0x00000000
        /*0020*/ 	.short	0x0007
        /*0022*/ 	.short	0x002c
        /*0024*/ 	.byte	0x00, 0xf0, 0x11, 0x00


	//----- nvinfo : EIATTR_KPARAM_INFO
	.align		4
.L_10685:
        /*0028*/ 	.byte	0x04, 0x17
        /*002a*/ 	.short	(.L_10687 - .L_10686)
.L_10686:
        /*002c*/ 	.word	0x00000000
        /*0030*/ 	.short	0x0006
        /*0032*/ 	.short	0x0028
        /*0034*/ 	.byte	0x00, 0xf0, 0x11, 0x00


	//----- nvinfo : EIATTR_KPARAM_INFO
	.align		4
.L_10687:
        /*0038*/ 	.byte	0x04, 0x17
        /*003a*/ 	.short	(.L_10689 - .L_10688)
.L_10688:
        /*003c*/ 	.word	0x00000000
        /*0040*/ 	.short	0x0005
        /*0042*/ 	.short	0x0020
        /*0044*/ 	.byte	0x00, 0xf5, 0x21, 0x00


	//----- nvinfo : EIATTR_KPARAM_INFO
	.align		4
.L_10689:
        /*0048*/ 	.byte	0x04, 0x17
        /*004a*/ 	.short	(.L_10691 - .L_10690)
.L_10690:
        /*004c*/ 	.word	0x00000000
        /*0050*/ 	.short	0x0004
        /*0052*/ 	.short	0x0018
        /*0054*/ 	.byte	0x00, 0xf5, 0x21, 0x00


	//----- nvinfo : EIATTR_KPARAM_INFO
	.align		4
.L_10691:
        /*0058*/ 	.byte	0x04, 0x17
        /*005a*/ 	.short	(.L_10693 - .L_10692)
.L_10692:
        /*005c*/ 	.word	0x00000000
        /*0060*/ 	.short	0x0003
        /*0062*/ 	.short	0x0010
        /*0064*/ 	.byte	0x00, 0xf5, 0x21, 0x00


	//----- nvinfo : EIATTR_KPARAM_INFO
	.align		4
.L_10693:
        /*0068*/ 	.byte	0x04, 0x17
        /*006a*/ 	.short	(.L_10695 - .L_10694)
.L_10694:
        /*006c*/ 	.word	0x00000000
        /*0070*/ 	.short	0x0002
        /*0072*/ 	.short	0x0008
        /*0074*/ 	.byte	0x00, 0xf0, 0x11, 0x00


	//----- nvinfo : EIATTR_KPARAM_INFO
	.align		4
.L_10695:
        /*0078*/ 	.byte	0x04, 0x17
        /*007a*/ 	.short	(.L_10697 - .L_10696)
.L_10696:
        /*007c*/ 	.word	0x00000000
        /*0080*/ 	.short	0x0001
        /*0082*/ 	.short	0x0004
        /*0084*/ 	.byte	0x00, 0xf0, 0x11, 0x00


	//----- nvinfo : EIATTR_KPARAM_INFO
	.align		4
.L_10697:
        /*0088*/ 	.byte	0x04, 0x17
        /*008a*/ 	.short	(.L_10699 - .L_10698)
.L_10698:
        /*008c*/ 	.word	0x00000000
        /*0090*/ 	.short	0x0000
        /*0092*/ 	.short	0x0000
        /*0094*/ 	.byte	0x00, 0xf0, 0x11, 0x00


	//----- nvinfo : EIATTR_SPARSE_MMA_MASK
	.align		4
.L_10699:
        /*0098*/ 	.byte	0x03, 0x50
        /*009a*/ 	.short	0x0000


	//----- nvinfo : EIATTR_MAXREG_COUNT
	.align		4
        /*009c*/ 	.byte	0x03, 0x1b
        /*009e*/ 	.short	0x00ff


	//----- nvinfo : EIATTR_NUM_BARRIERS
	.align		4
        /*00a0*/ 	.byte	0x02, 0x4c
        /*00a2*/ 	.byte	0x01
	.zero		1


	//----- nvinfo : EIATTR_MERCURY_ISA_VERSION
	.align		4
        /*00a4*/ 	.byte	0x03, 0x5f
        /*00a6*/ 	.short	0x0101


	//----- nvinfo : EIATTR_COOP_GROUP_MASK_REGIDS
	.align		4
        /*00a8*/ 	.byte	0x04, 0x29
        /*00aa*/ 	.short	(.L_10701 - .L_10700)


	//   ....[0]....
.L_10700:
        /*00ac*/ 	.word	0xffffffff


	//   ....[1]....
        /*00b0*/ 	.word	0xffffffff


	//   ....[2]....
        /*00b4*/ 	.word	0xffffffff


	//   ....[3]....
        /*00b8*/ 	.word	0xffffffff


	//----- nvinfo : EIATTR_COOP_GROUP_INSTR_OFFSETS
	.align		4
.L_10701:
        /*00bc*/ 	.byte	0x04, 0x28
        /*00be*/ 	.short	(.L_10703 - .L_10702)


	//   ....[0]....
.L_10702:
        /*00c0*/ 	.word	0x00000990


	//   ....[1]....
        /*00c4*/ 	.word	0x000009a0


	//   ....[2]....
        /*00c8*/ 	.word	0x000009b0


	//   ....[3]....
        /*00cc*/ 	.word	0x000009c0


	//----- nvinfo : EIATTR_VRC_CTA_INIT_COUNT
	.align		4
.L_10703:
        /*00d0*/ 	.byte	0x02, 0x4a
	.zero		1
	.zero		1


	//----- nvinfo : EIATTR_EXIT_INSTR_OFFSETS
	.align		4
        /*00d4*/ 	.byte	0x04, 0x1c
        /*00d6*/ 	.short	(.L_10705 - .L_10704)


	//   ....[0]....
.L_10704:
        /*00d8*/ 	.word	0x000001c0


	//   ....[1]....
        /*00dc*/ 	.word	0x00000a70


	//----- nvinfo : EIATTR_MAX_THREADS
	.align		4
.L_10705:
        /*00e0*/ 	.byte	0x04, 0x05
        /*00e2*/ 	.short	(.L_10707 - .L_10706)
.L_10706:
        /*00e4*/ 	.word	0x00000080
        /*00e8*/ 	.word	0x00000001
        /*00ec*/ 	.word	0x00000001


	//----- nvinfo : EIATTR_CRS_STACK_SIZE
	.align		4
.L_10707:
        /*00f0*/ 	.byte	0x04, 0x1e
        /*00f2*/ 	.short	(.L_10709 - .L_10708)
.L_10708:
        /*00f4*/ 	.word	0x00000000


	//----- nvinfo : EIATTR_CBANK_PARAM_SIZE
	.align		4
.L_10709:
        /*00f8*/ 	.byte	0x03, 0x19
        /*00fa*/ 	.short	0x0034


	//----- nvinfo : EIATTR_PARAM_CBANK
	.align		4
        /*00fc*/ 	.byte	0x04, 0x0a
        /*00fe*/ 	.short	(.L_10711 - .L_10710)
	.align		4
.L_10710:
        /*0100*/ 	.word	index@(.nv.constant0._Z9cuda_gemmIiLi128ELi4ELi1ELi256ELi2ELi2ELi64ELi1ELi1EEviiiPT_S1_S1_iii)
        /*0104*/ 	.short	0x0380
        /*0106*/ 	.short	0x0034


	//----- nvinfo : EIATTR_SW_WAR
	.align		4
.L_10711:
        /*0108*/ 	.byte	0x04, 0x36
        /*010a*/ 	.short	(.L_10713 - .L_10712)
.L_10712:
        /*010c*/ 	.word	0x00000008
.L_10713:


//--------------------- .nv.info._Z9cuda_gemmIiLi128ELi4ELi1ELi256ELi2ELi2ELi64ELi1ELi0EEviiiPT_S1_S1_iii --------------------------
	.section	.nv.info._Z9cuda_gemmIiLi128ELi4ELi1ELi256ELi2ELi2ELi64ELi1ELi0EEviiiPT_S1_S1_iii,"",@"SHT_CUDA_INFO"
	.sectionflags	@""
	.align	4


	//----- nvinfo : EIATTR_CUDA_API_VERSION
	.align		4
        /*0000*/ 	.byte	0x04, 0x37
        /*0002*/ 	.short	(.L_10715 - .L_10714)
.L_10714:
        /*0004*/ 	.word	0x00000082


	//----- nvinfo : EIATTR_KPARAM_INFO
	.align		4
.L_10715:
        /*0008*/ 	.byte	0x04, 0x17
        /*000a*/ 	.short	(.L_10717 - .L_10716)
.L_10716:
        /*000c*/ 	.word	0x00000000
        /*0010*/ 	.short	0x0008
        /*0012*/ 	.short	0x0030
        /*0014*/ 	.byte	0x00, 0xf0, 0x11, 0x00


	//----- nvinfo : EIATTR_KPARAM_INFO
	.align		4
.L_10717:
        /*0018*/ 	.byte	0x04, 0x17
        /*001a*/ 	.short	(.L_10719 - .L_10718)
.L_10718:
        /*001c*/ 	.word	0x00000000
        /*0020*/ 	.short	0x0007
        /*0022*/ 	.short	0x002c
        /*0024*/ 	.byte	0x00, 0xf0, 0x11, 0x00


	//----- nvinfo : EIATTR_KPARAM_INFO
	.align		4
.L_10719:
        /*0028*/ 	.byte	0x04, 0x17
        /*002a*/ 	.short	(.L_10721 - .L_10720)
.L_10720:
        /*002c*/ 	.word	0x00000000
        /*0030*/ 	.short	0x0006
        /*0032*/ 	.short	0x0028
        /*0034*/ 	.byte	0x00, 0xf0, 0x11, 0x00


	//----- nvinfo : EIATTR_KPARAM_INFO
	.align		4
.L_10721:
        /*0038*/ 	.byte	0x04, 0x17
        /*003a*/ 	.short	(.L_10723 - .L_10722)
.L_10722:
        /*003c*/ 	.word	0x00000000
        /*0040*/ 	.short	0x0005
        /*0042*/ 	.short	0x0020
        /*0044*/ 	.byte	0x00, 0xf5, 0x21, 0x00


	//----- nvinfo : EIATTR_KPARAM_INFO
	.align		4
.L_10723:
        /*0048*/ 	.byte	0x04, 0x17
        /*004a*/ 	.short	(.L_10725 - .L_10724)
.L_10724:
        /*004c*/ 	.word	0x00000000
        /*0050*/ 	.short	0x0004
        /*0052*/ 	.short	0x0018
        /*0054*/ 	.byte	0x00, 0xf5, 0x21, 0x00


	//----- nvinfo : EIATTR_KPARAM_INFO
	.align		4
.L_10725:
        /*0058*/ 	.byte	0x04, 0x17
        /*005a*/ 	.short	(.L_10727 - .L_10726)
.L_10726:
        /*005c*/ 	.word	0x00000000
        /*0060*/ 	.short	0x0003
        /*0062*/ 	.short	0x0010
        /*0064*/ 	.byte	0x00, 0xf5, 0x21, 0x00


	//----- nvinfo : EIATTR_KPARAM_INFO
	.align		4
.L_10727:
        /*0068*/ 	.byte	0x04, 0x17
        /*006a*/ 	.short	(.L_10729 - .L_10728)
.L_10728:
        /*006c*/ 	.word	0x00000000
        /*0070*/ 	.short	0x0002
        /*0072*/ 	.short	0x0008
        /*0074*/ 	.byte	0x00, 0xf0, 0x11, 0x00


	//----- nvinfo : EIATTR_KPARAM_INFO
	.align		4
.L_10729:
        /*0078*/ 	.byte	0x04, 0x17
        /*007a*/ 	.short	(.L_10731 - .L_10730)
.L_10730:
        /*007c*/ 	.word	0x00000000
        /*0080*/ 	.short	0x0001
        /*0082*/ 	.short	0x0004
        /*0084*/ 	.byte	0x00, 0xf0, 0x11, 0x00


	//----- nvinfo : EIATTR_KPARAM_INFO
	.align		4
.L_10731:
        /*0088*/ 	.byte	0x04, 0x17
        /*008a*/ 	.short	(.L_10733 - .L_10732)
.L_10732:
        /*008c*/ 	.word	0x00000000
        /*0090*/ 	.short	0x0000
        /*0092*/ 	.short	0x0000
        /*0094*/ 	.byte	0x00, 0xf0, 0x11, 0x00


	//----- nvinfo : EIATTR_SPARSE_MMA_MASK
	.align		4
.L_10733:
        /*0098*/ 	.byte	0x03, 0x50
        /*009a*/ 	.short	0x0000


	//----- nvinfo : EIATTR_MAXREG_COUNT
	.align		4
        /*009c*/ 	.byte	0x03, 0x1b
        /*009e*/ 	.short	0x00ff


	//----- nvinfo : EIATTR_NUM_BARRIERS
	.align		4
        /*00a0*/ 	.byte	0x02, 0x4c
        /*00a2*/ 	.byte	0x01
	.zero		1


	//----- nvinfo : EIATTR_MERCURY_ISA_VERSION
	.align		4
        /*00a4*/ 	.byte	0x03, 0x5f
        /*00a6*/ 	.short	0x0101


	//----- nvinfo : EIATTR_COOP_GROUP_MASK_REGIDS
	.align		4
        /*00a8*/ 	.byte	0x04, 0x29
        /*00aa*/ 	.short	(.L_10735 - .L_10734)


	//   ....[0]....
.L_10734:
        /*00ac*/ 	.word	0xffffffff


	//   ....[1]....
        /*00b0*/ 	.word	0xffffffff


	//   ....[2]....
        /*00b4*/ 	.word	0x0500000d


	//   ....[3]....
        /*00b8*/ 	.word	0x0500000d


	//----- nvinfo : EIATTR_COOP_GROUP_INSTR_OFFSETS
	.align		4
.L_10735:
        /*00bc*/ 	.byte	0x04, 0x28
        /*00be*/ 	.short	(.L_10737 - .L_10736)


	//   ....[0]....
.L_10736:
        /*00c0*/ 	.word	0x000012c0


	//   ....[1]....
        /*00c4*/ 	.word	0x00001310


	//   ....[2]....
        /*00c8*/ 	.word	0x000018d0


	//   ....[3]....
        /*00cc*/ 	.word	0x00001960


	//----- nvinfo : EIATTR_VRC_CTA_INIT_COUNT
	.align		4
.L_10737:
        /*00d0*/ 	.byte	0x02, 0x4a
	.zero		1
	.zero		1


	//----- nvinfo : EIATTR_EXIT_INSTR_OFFSETS
	.align		4
        /*00d4*/ 	.byte	0x04, 0x1c
        /*00d6*/ 	.short	(.L_10739 - .L_10738)


	//   ....[0]....
.L_10738:
        /*00d8*/ 	.word	0x00000640


	//   ....[1]....
        /*00dc*/ 	.word	0x00001870


	//----- nvinfo : EIATTR_MAX_THREADS
	.align		4
.L_10739:
        /*00e0*/ 	.byte	0x04, 0x05
        /*00e2*/ 	.short	(.L_10741 - .L_10740)
.L_10740:
        /*00e4*/ 	.word	0x00000080
        /*00e8*/ 	.word	0x00000001
        /*00ec*/ 	.word	0x00000001


	//----- nvinfo : EIATTR_CRS_STACK_SIZE
	.align		4
.L_10741:
        /*00f0*/ 	.byte	0x04, 0x1e
        /*00f2*/ 	.short	(.L_10743 - .L_10742)
.L_10742:
        /*00f4*/ 	.word	0x00000000


	//----- nvinfo : EIATTR_CBANK_PARAM_SIZE
	.align		4
.L_10743:
        /*00f8*/ 	.byte	0x03, 0x19
        /*00fa*/ 	.short	0x0034


	//----- nvinfo : EIATTR_PARAM_CBANK
	.align		4
        /*00fc*/ 	.byte	0x04, 0x0a
        /*00fe*/ 	.short	(.L_10745 - .L_10744)
	.align		4
.L_10744:
        /*0100*/ 	.word	index@(.nv.constant0._Z9cuda_gemmIiLi128ELi4ELi1ELi256ELi2ELi2ELi64ELi1ELi0EEviiiPT_S1_S1_iii)
        /*0104*/ 	.short	0x0380
        /*0106*/ 	.short	0x0034


	//----- nvinfo : EIATTR_SW_WAR
	.align		4
.L_10745:
        /*0108*/ 	.byte	0x04, 0x36
        /*010a*/ 	.short	(.L_10747 - .L_10746)
.L_10746:
        /*010c*/ 	.word	0x00000008
.L_10747:


//--------------------- .nv.info._Z9cuda_gemmIiLi128ELi4ELi1ELi256ELi2ELi2ELi64ELi0ELi1EEviiiPT_S1_S1_iii --------------------------
	.section	.nv.info._Z9cuda_gemmIiLi128ELi4ELi1ELi256ELi2ELi2ELi64ELi0ELi1EEviiiPT_S1_S1_iii,"",@"SHT_CUDA_INFO"
	.sectionflags	@""
	.align	4


	//----- nvinfo : EIATTR_CUDA_API_VERSION
	.align		4
        /*0000*/ 	.byte	0x04, 0x37
        /*0002*/ 	.short	(.L_10749 - .L_10748)
.L_10748:
        /*0004*/ 	.word	0x00000082


	//----- nvinfo : EIATTR_KPARAM_INFO
	.align		4
.L_10749:
        /*0008*/ 	.byte	0x04, 0x17
        /*000a*/ 	.short	(.L_10751 - .L_10750)
.L_10750:
        /*000c*/ 	.word	0x00000000
        /*0010*/ 	.short	0x0008
        /*0012*/ 	.short	0x0030
        /*0014*/ 	.byte	0x00, 0xf0, 0x11, 0x00


	//----- nvinfo : EIATTR_KPARAM_INFO
	.align		4
.L_10751:
        /*0018*/ 	.byte	0x04, 0x17
        /*001a*/ 	.short	(.L_10753 - .L_10752)
.L_10752:
        /*001c*/ 	.word	0x00000000
        /*0020*/ 	.short	0x0007
        /*0022*/ 	.short	0x002c
        /*0024*/ 	.byte	0x00, 0xf0, 0x11, 0x00


	//----- nvinfo : EIATTR_KPARAM_INFO
	.align		4
.L_10753:
        /*0028*/ 	.byte	0x04, 0x17
        /*002a*/ 	.short	(.L_10755 - .L_10754)
.L_10754:
        /*002c*/ 	.word	0x00000000
        /*0030*/ 	.short	0x0006
        /*0032*/ 	.short	0x0028
        /*0034*/ 	.byte	0x00, 0xf0, 0x11, 0x00


	//----- nvinfo : EIATTR_KPARAM_INFO
	.align		4
.L_10755:
        /*0038*/ 	.byte	0x04, 0x17
        /*003a*/ 	.short	(.L_10757 - .L_10756)
.L_10756:
        /*003c*/ 	.word	0x00000000
        /*0040*/ 	.short	0x0005
        /*0042*/ 	.short	0x0020
        /*0044*/ 	.byte	0x00, 0xf5, 0x21, 0x00


	//----- nvinfo : EIATTR_KPARAM_INFO
	.align		4
.L_10757:
        /*0048*/ 	.byte	0x04, 0x17
        /*004a*/ 	.short	(.L_10759 - .L_10758)
.L_10758:
        /*004c*/ 	.word	0x00000000
        /*0050*/ 	.short	0x0004
        /*0052*/ 	.short	0x0018
        /*0054*/ 	.byte	0x00, 0xf5, 0x21, 0x00


	//----- nvinfo : EIATTR_KPARAM_INFO
	.align		4
.L_10759:
        /*0058*/ 	.byte	0x04, 0x17
        /*005a*/ 	.short	(.L_10761 - .L_10760)
.L_10760:
        /*005c*/ 	.word	0x00000000
        /*0060*/ 	.short	0x0003
        /*0062*/ 	.short	0x0010
        /*0064*/ 	.byte	0x00, 0xf5, 0x21, 0x00


	//----- nvinfo : EIATTR_KPARAM_INFO
	.align		4
.L_10761:
        /*0068*/ 	.byte	0x04, 0x17
        /*006a*/ 	.short	(.L_10763 - .L_10762)
.L_10762:
        /*006c*/ 	.word	0x00000000
        /*0070*/ 	.short	0x0002
        /*0072*/ 	.short	0x0008
        /*0074*/ 	.byte	0x00, 0xf0, 0x11, 0x00


	//----- nvinfo : EIATTR_KPARAM_INFO
	.align		4
.L_10763:
        /*0078*/ 	.byte	0x04, 0x17
        /*007a*/ 	.short	(.L_10765 - .L_10764)
.L_10764:
        /*007c*/ 	.word	0x00000000
        /*0080*/ 	.short	0x0001
        /*0082*/ 	.short	0x0004
        /*0084*/ 	.byte	0x00, 0xf0, 0x11, 0x00


	//----- nvinfo : EIATTR_KPARAM_INFO
	.align		4
.L_10765:
        /*0088*/ 	.byte	0x04, 0x17
        /*008a*/ 	.short	(.L_10767 - .L_10766)
.L_10766:
        /*008c*/ 	.word	0x00000000
        /*0090*/ 	.short	0x0000
        /*0092*/ 	.short	0x0000
        /*0094*/ 	.byte	0x00, 0xf0, 0x11, 0x00


	//----- nvinfo : EIATTR_SPARSE_MMA_MASK
	.align		4
.L_10767:
        /*0098*/ 	.byte	0x03, 0x50
        /*009a*/ 	.short	0x0000


	//----- nvinfo : EIATTR_MAXREG_COUNT
	.align		4
        /*009c*/ 	.byte	0x03, 0x1b
        /*009e*/ 	.short	0x00ff


	//----- nvinfo : EIATTR_NUM_BARRIERS
	.align		4
        /*00a0*/ 	.byte	0x02, 0x4c
        /*00a2*/ 	.byte	0x01
	.zero		1


	//----- nvinfo : EIATTR_MERCURY_ISA_VERSION
	.align		4
        /*00a4*/ 	.byte	0x03, 0x5f
        /*00a6*/ 	.short	0x0101


	//----- nvinfo : EIATTR_COOP_GROUP_MASK_REGIDS
	.align		4
        /*00a8*/ 	.byte	0x04, 0x29
        /*00aa*/ 	.short	(.L_10769 - .L_10768)


	//   ....[0]....
.L_10768:
        /*00ac*/ 	.word	0xffffffff


	//   ....[1]....
        /*00b0*/ 	.word	0xffffffff


	//   ....[2]....
        /*00b4*/ 	.word	0xffffffff


	//   ....[3]....
        /*00b8*/ 	.word	0xffffffff


	//----- nvinfo : EIATTR_COOP_GROUP_INSTR_OFFSETS
	.align		4
.L_10769:
        /*00bc*/ 	.byte	0x04, 0x28
        /*00be*/ 	.short	(.L_10771 - .L_10770)


	//   ....[0]....
.L_10770:
        /*00c0*/ 	.word	0x00000b50


	//   ....[1]....
        /*00c4*/ 	.word	0x00000b60


	//   ....[2]....
        /*00c8*/ 	.word	0x00000b70


	//   ....[3]....
        /*00cc*/ 	.word	0x00000b80


	//----- nvinfo : EIATTR_VRC_CTA_INIT_COUNT
	.align		4
.L_10771:
        /*00d0*/ 	.byte	0x02, 0x4a
	.zero		1
	.zero		1


	//----- nvinfo : EIATTR_EXIT_INSTR_OFFSETS
	.align		4
        /*00d4*/ 	.byte	0x04, 0x1c
        /*00d6*/ 	.short	(.L_10773 - .L_10772)


	//   ....[0]....
.L_10772:
        /*00d8*/ 	.word	0x000001d0


	//   ....[1]....
        /*00dc*/ 	.word	0x00000c40


	//----- nvinfo : EIATTR_MAX_THREADS
	.align		4
.L_10773:
        /*00e0*/ 	.byte	0x04, 0x05
        /*00e2*/ 	.short	(.L_10775 - .L_10774)
.L_10774:
        /*00e4*/ 	.word	0x00000080
        /*00e8*/ 	.word	0x00000001
        /*00ec*/ 	.word	0x00000001


	//----- nvinfo : EIATTR_CRS_STACK_SIZE
	.align		4
.L_10775:
        /*00f0*/ 	.byte	0x04, 0x1e
        /*00f2*/ 	.short	(.L_10777 - .L_10776)
.L_10776:
        /*00f4*/ 	.word	0x00000000


	//----- nvinfo : EIATTR_CBANK_PARAM_SIZE
	.align		4
.L_10777:
        /*00f8*/ 	.byte	0x03, 0x19
        /*00fa*/ 	.short	0x0034


	//----- nvinfo : EIATTR_PARAM_CBANK
	.align		4
        /*00fc*/ 	.byte	0x04, 0x0a
        /*00fe*/ 	.short	(.L_10779 - .L_10778)
	.align		4
.L_10778:
        /*0100*/ 	.word	index@(.nv.constant0._Z9cuda_gemmIiLi128ELi4ELi1ELi256ELi2ELi2ELi64ELi0ELi1EEviiiPT_S1_S1_iii)
        /*0104*/ 	.short	0x0380
        /*0106*/ 	.short	0x0034


	//----- nvinfo : EIATTR_SW_WAR
	.align		4
.L_10779:
        /*0108*/ 	.byte	0x04, 0x36
        /*010a*/ 	.short	(.L_10781 - .L_10780)
.L_10780:
        /*010c*/ 	.word	0x00000008
.L_10781:


//--------------------- .nv.info._Z9cuda_gemmIiLi128ELi4ELi1ELi256ELi2ELi2ELi64ELi0ELi0EEviiiPT_S1_S1_iii --------------------------
	.section	.nv.info._Z9cuda_gemmIiLi128ELi4ELi1ELi256ELi2ELi2ELi64ELi0ELi0EEviiiPT_S1_S1_iii,"",@"SHT_CUDA_INFO"
	.sectionflags	@""
	.align	4


	//----- nvinfo : EIATTR_CUDA_API_VERSION
	.align		4
        /*0000*/ 	.byte	0x04, 0x37
        /*0002*/ 	.short	(.L_10783 - .L_10782)
.L_10782:
        /*0004*/ 	.word	0x00000082


	//----- nvinfo : EIATTR_KPARAM_INFO
	.align		4
.L_10783:
        /*0008*/ 	.byte	0x04, 0x17
        /*000a*/ 	.short	(.L_10785 - .L_10784)
.L_10784:
        /*000c*/ 	.word	0x00000000
        /*0010*/ 	.short	0x0008
        /*0012*/ 	.short	0x0030
        /*0014*/ 	.byte	0x00, 0xf0, 0x11, 0x00


	//----- nvinfo : EIATTR_KPARAM_INFO
	.align		4
.L_10785:
        /*0018*/ 	.byte	0x04, 0x17
        /*001a*/ 	.short	(.L_10787 - .L_10786)
.L_10786:
        /*001c*/ 	.word	0x00000000
        /*0020*/ 	.short	0x0007
        /*0022*/ 	.short	0x002c
        /*0024*/ 	.byte	0x00, 0xf0, 0x11, 0x00


	//----- nvinfo : EIATTR_KPARAM_INFO
	.align		4
.L_10787:
        /*0028*/ 	.byte	0x04, 0x17
        /*002a*/ 	.short	(.L_10789 - .L_10788)
.L_10788:
        /*002c*/ 	.word	0x00000000
        /*0030*/ 	.short	0x0006
        /*0032*/ 	.short	0x0028
        /*0034*/ 	.byte	0x00, 0xf0, 0x11, 0x00


	//----- nvinfo : EIATTR_KPARAM_INFO
	.align		4
.L_10789:
        /*0038*/ 	.byte	0x04, 0x17
        /*003a*/ 	.short	(.L_10791 - .L_10790)
.L_10790:
        /*003c*/ 	.word	0x00000000
        /*0040*/ 	.short	0x0005
        /*0042*/ 	.short	0x0020
        /*0044*/ 	.byte	0x00, 0xf5, 0x21, 0x00


	//----- nvinfo : EIATTR_KPARAM_INFO
	.align		4
.L_10791:
        /*0048*/ 	.byte	0x04, 0x17
        /*004a*/ 	.short	(.L_10793 - .L_10792)
.L_10792:
        /*004c*/ 	.word	0x00000000
        /*0050*/ 	.short	0x0004
        /*0052*/ 	.short	0x0018
        /*0054*/ 	.byte	0x00, 0xf5, 0x21, 0x00


	//----- nvinfo : EIATTR_KPARAM_INFO
	.align		4
.L_10793:
        /*0058*/ 	.byte	0x04, 0x17
        /*005a*/ 	.short	(.L_10795 - .L_10794)
.L_10794:
        /*005c*/ 	.word	0x00000000
        /*0060*/ 	.short	0x0003
        /*0062*/ 	.short	0x0010
        /*0064*/ 	.byte	0x00, 0xf5, 0x21, 0x00


	//----- nvinfo : EIATTR_KPARAM_INFO
	.align		4
.L_10795:
        /*0068*/ 	.byte	0x04, 0x17
        /*006a*/ 	.short	(.L_10797 - .L_10796)
.L_10796:
        /*006c*/ 	.word	0x00000000
        /*0070*/ 	.short	0x0002
        /*0072*/ 	.short	0x0008
        /*0074*/ 	.byte	0x00, 0xf0, 0x11, 0x00


	//----- nvinfo : EIATTR_KPARAM_INFO
	.align		4
.L_10797:
        /*0078*/ 	.byte	0x04, 0x17
        /*007a*/ 	.short	(.L_10799 - .L_10798)
.L_10798:
        /*007c*/ 	.word	0x00000000
        /*0080*/ 	.short	0x0001
        /*0082*/ 	.short	0x0004
        /*0084*/ 	.byte	0x00, 0xf0, 0x11, 0x00


	//----- nvinfo : EIATTR_KPARAM_INFO
	.align		4
.L_10799:
        /*0088*/ 	.byte	0x04, 0x17
        /*008a*/ 	.short	(.L_10801 - .L_10800)
.L_10800:
        /*008c*/ 	.word	0x00000000
        /*0090*/ 	.short	0x0000
        /*0092*/ 	.short	0x0000
        /*0094*/ 	.byte	0x00, 0xf0, 0x11, 0x00


	//----- nvinfo : EIATTR_SPARSE_MMA_MASK
	.align		4
.L_10801:
        /*0098*/ 	.byte	0x03, 0x50
        /*009a*/ 	.short	0x0000


	//----- nvinfo : EIATTR_MAXREG_COUNT
	.align		4
        /*009c*/ 	.byte	0x03, 0x1b
        /*009e*/ 	.short	0x00ff


	//----- nvinfo : EIATTR_NUM_BARRIERS
	.align		4
        /*00a0*/ 	.byte	0x02, 0x4c
        /*00a2*/ 	.byte	0x01
	.zero		1


	//----- nvinfo : EIATTR_MERCURY_ISA_VERSION
	.align		4
        /*00a4*/ 	.byte	0x03, 0x5f
        /*00a6*/ 	.short	0x0101


	//----- nvinfo : EIATTR_COOP_GROUP_MASK_REGIDS
	.align		4
        /*00a8*/ 	.byte	0x04, 0x29
        /*00aa*/ 	.short	(.L_10803 - .L_10802)


	//   ....[0]....
.L_10802:
        /*00ac*/ 	.word	0xffffffff


	//   ....[1]....
        /*00b0*/ 	.word	0xffffffff


	//   ....[2]....
        /*00b4*/ 	.word	0x0500000e


	//   ....[3]....
        /*00b8*/ 	.word	0x0500000e


	//----- nvinfo : EIATTR_COOP_GROUP_INSTR_OFFSETS
	.align		4
.L_10803:
        /*00bc*/ 	.byte	0x04, 0x28
        /*00be*/ 	.short	(.L_10805 - .L_10804)


	//   ....[0]....
.L_10804:
        /*00c0*/ 	.word	0x00001370


	//   ....[1]....
        /*00c4*/ 	.word	0x000013c0


	//   ....[2]....
        /*00c8*/ 	.word	0x000019a0


	//   ....[3]....
        /*00cc*/ 	.word	0x00001a30


	//----- nvinfo : EIATTR_VRC_CTA_INIT_COUNT
	.align		4
.L_10805:
        /*00d0*/ 	.byte	0x02, 0x4a
	.zero		1
	.zero		1


	//----- nvinfo : EIATTR_EXIT_INSTR_OFFSETS
	.align		4
        /*00d4*/ 	.byte	0x04, 0x1c
        /*00d6*/ 	.short	(.L_10807 - .L_10806)


	//   ....[0]....
.L_10806:
        /*00d8*/ 	.word	0x00000650


	//   ....[1]....
        /*00dc*/ 	.word	0x00001940


	//----- nvinfo : EIATTR_MAX_THREADS
	.align		4
.L_10807:
        /*00e0*/ 	.byte	0x04, 0x05
        /*00e2*/ 	.short	(.L_10809 - .L_10808)
.L_10808:
        /*00e4*/ 	.word	0x00000080
        /*00e8*/ 	.word	0x00000001
        /*00ec*/ 	.word	0x00000001


	//----- nvinfo : EIATTR_CRS_STACK_SIZE
	.align		4
.L_10809:
        /*00f0*/ 	.byte	0x04, 0x1e
        /*00f2*/ 	.short	(.L_10811 - .L_10810)
.L_10810:
        /*00f4*/ 	.word	0x00000000


	//----- nvinfo : EIATTR_CBANK_PARAM_SIZE
	.align		4
.L_10811:
        /*00f8*/ 	.byte	0x03, 0x19
        /*00fa*/ 	.short	0x0034


	//----- nvinfo : EIATTR_PARAM_CBANK
	.align		4
        /*00fc*/ 	.byte	0x04, 0x0a
        /*00fe*/ 	.short	(.L_10813 - .L_10812)
	.align		4
.L_10812:
        /*0100*/ 	.word	index@(.nv.constant0._Z9cuda_gemmIiLi128ELi4ELi1ELi256ELi2ELi2ELi64ELi0ELi0EEviiiPT_S1_S1_iii)
        /*0104*/ 	.short	0x0380
        /*0106*/ 	.short	0x0034


	//----- nvinfo : EIATTR_SW_WAR
	.align		4
.L_10813:
        /*0108*/ 	.byte	0x04, 0x36
        /*010a*/ 	.short	(.L_10815 - .L_10814)
.L_10814:
        /*010c*/ 	.word	0x00000008
.L_10815:


//--------------------- .nv.info._Z9cuda_gemmIiLi128ELi4ELi1ELi128ELi128ELi128ELi64ELi1ELi1EEviiiPT_S1_S1_iii --------------------------
	.section	.nv.info._Z9cuda_gemmIiLi128ELi4ELi1ELi128ELi128ELi128ELi64ELi1ELi1EEviiiPT_S1_S1_iii,"",@"SHT_CUDA_INFO"
	.sectionflags	@""
	.align	4


	//----- nvinfo : EIATTR_CUDA_API_VERSION
	.align		4
        /*0000*/ 	.byte	0x04, 0x37
        /*0002*/ 	.short	(.L_10817 - .L_10816)
.L_10816:
        /*0004*/ 	.word	0x00000082


	//----- nvinfo : EIATTR_KPARAM_INFO
	.align		4
.L_10817:
        /*0008*/ 	.byte	0x04, 0x17
        /*000a*/ 	.short	(.L_10819 - .L_10818)
.L_10818:
        /*000c*/ 	.word	0x00000000
        /*0010*/ 	.short	0x0008
        /*0012*/ 	.short	0x0030
        /*0014*/ 	.byte	0x00, 0xf0, 0x11, 0x00


	//----- nvinfo : EIATTR_KPARAM_INFO
	.align		4
.L_10819:
        /*0018*/ 	.byte	0x04, 0x17
        /*001a*/ 	.short	(.L_10821 - .L_10820)
.L_10820:
        /*001c*/ 	.word	0x00000000
        /*0020*/ 	.short	0x0007
        /*0022*/ 	.short	0x002c
        /*0024*/ 	.byte	0x00, 0xf0, 0x11, 0x00


	//----- nvinfo : EIATTR_KPARAM_INFO
	.align		4
.L_10821:
        /*0028*/ 	.byte	0x04, 0x17
        /*002a*/ 	.short	(.L_10823 - .L_10822)
.L_10822:
        /*002c*/ 	.word	0x00000000
        /*0030*/ 	.short	0x0006
        /*0032*/ 	.short	0x0028
        /*0034*/ 	.byte	0x00, 0xf0, 0x11, 0x00


	//----- nvinfo : EIATTR_KPARAM_INFO
	.align		4
.L_10823:
        /*0038*/ 	.byte	0x04, 0x17
        /*003a*/ 	.short	(.L_10825 - .L_10824)
.L_10824:
        /*003c*/ 	.word	0x00000000
        /*0040*/ 	.short	0x0005
        /*0042*/ 	.short	0x0020
        /*0044*/ 	.byte	0x00, 0xf5, 0x21, 0x00


	//----- nvinfo : EIATTR_KPARAM_INFO
	.align		4
.L_10825:
        /*0048*/ 	.byte	0x04, 0x17
        /*004a*/ 	.short	(.L_10827 - .L_10826)
.L_10826:
        /*004c*/ 	.word	0x00000000
        /*0050*/ 	.short	0x0004
        /*0052*/ 	.short	0x0018
        /*0054*/ 	.byte	0x00, 0xf5, 0x21, 0x00


	//----- nvinfo : EIATTR_KPARAM_INFO
	.align		4
.L_10827:
        /*0058*/ 	.byte	0x04, 0x17
        /*005a*/ 	.short	(.L_10829 - .L_10828)
.L_10828:
        /*005c*/ 	.word	0x00000000
        /*0060*/ 	.short	0x0003
        /*0062*/ 	.short	0x0010
        /*0064*/ 	.byte	0x00, 0xf5, 0x21, 0x00


	//----- nvinfo : EIATTR_KPARAM_INFO
	.align		4
.L_10829:
        /*0068*/ 	.byte	0x04, 0x17
        /*006a*/ 	.short	(.L_10831 - .L_10830)
.L_10830:
        /*006c*/ 	.word	0x00000000
        /*0070*/ 	.short	0x0002
        /*0072*/ 	.short	0x0008
        /*0074*/ 	.byte	0x00, 0xf0, 0x11, 0x00


	//----- nvinfo : EIATTR_KPARAM_INFO
	.align		4
.L_10831:
        /*0078*/ 	.byte	0x04, 0x17
        /*007a*/ 	.short	(.L_10833 - .L_10832)
.L_10832:
        /*007c*/ 	.word	0x00000000
        /*0080*/ 	.short	0x0001
        /*0082*/ 	.short	0x0004
        /*0084*/ 	.byte	0x00, 0xf0, 0x11, 0x00


	//----- nvinfo : EIATTR_KPARAM_INFO
	.align		4
.L_10833:
        /*0088*/ 	.byte	0x04, 0x17
        /*008a*/ 	.short	(.L_10835 - .L_10834)
.L_10834:
        /*008c*/ 	.word	0x00000000
        /*0090*/ 	.short	0x0000
        /*0092*/ 	.short	0x0000
        /*0094*/ 	.byte	0x00, 0xf0, 0x11, 0x00


	//----- nvinfo : EIATTR_SPARSE_MMA_MASK
	.align		4
.L_10835:
        /*0098*/ 	.byte	0x03, 0x50
        /*009a*/ 	.short	0x0000


	//----- nvinfo : EIATTR_MAXREG_COUNT
	.align		4
        /*009c*/ 	.byte	0x03, 0x1b
        /*009e*/ 	.short	0x00ff


	//----- nvinfo : EIATTR_NUM_BARRIERS
	.align		4
        /*00a0*/ 	.byte	0x02, 0x4c
        /*00a2*/ 	.byte	0x01
	.zero		1


	//----- nvinfo : EIATTR_MERCURY_ISA_VERSION
	.align		4
        /*00a4*/ 	.byte	0x03, 0x5f
        /*00a6*/ 	.short	0x0101


	//----- nvinfo : EIATTR_COOP_GROUP_MASK_REGIDS
	.align		4
        /*00a8*/ 	.byte	0x04, 0x29
        /*00aa*/ 	.short	(.L_10837 - .L_10836)


	//   ....[0]....
.L_10836:
        /*00ac*/ 	.word	0xffffffff


	//   ....[1]....
        /*00b0*/ 	.word	0xffffffff


	//----- nvinfo : EIATTR_COOP_GROUP_INSTR_OFFSETS
	.align		4
.L_10837:
        /*00b4*/ 	.byte	0x04, 0x28
        /*00b6*/ 	.short	(.L_10839 - .L_10838)


	//   ....[0]....
.L_10838:
        /*00b8*/ 	.word	0x00000b80


	//   ....[1]....
        /*00bc*/ 	.word	0x00001150


	//----- nvinfo : EIATTR_VRC_CTA_INIT_COUNT
	.align		4
.L_10839:
        /*00c0*/ 	.byte	0x02, 0x4a
	.zero		1
	.zero		1


	//----- nvinfo : EIATTR_EXIT_INSTR_OFFSETS
	.align		4
        /*00c4*/ 	.byte	0x04, 0x1c
        /*00c6*/ 	.short	(.L_10841 - .L_10840)


	//   ....[0]....
.L_10840:
        /*00c8*/ 	.word	0x00000050


	//   ....[1]....
        /*00cc*/ 	.word	0x00001660


	//----- nvinfo : EIATTR_MAX_THREADS
	.align		4
.L_10841:
        /*00d0*/ 	.byte	0x04, 0x05
        /*00d2*/ 	.short	(.L_10843 - .L_10842)
.L_10842:
        /*00d4*/ 	.word	0x00000080
        /*00d8*/ 	.word	0x00000001
        /*00dc*/ 	.word	0x00000001


	//----- nvinfo : EIATTR_CRS_STACK_SIZE
	.align		4
.L_10843:
        /*00e0*/ 	.byte	0x04, 0x1e
        /*00e2*/ 	.short	(.L_10845 - .L_10844)
.L_10844:
        /*00e4*/ 	.word	0x00000000


	//----- nvinfo : EIATTR_CBANK_PARAM_SIZE
	.align		4
.L_10845:
        /*00e8*/ 	.byte	0x03, 0x19
        /*00ea*/ 	.short	0x0034


	//----- nvinfo : EIATTR_PARAM_CBANK
	.align		4
        /*00ec*/ 	.byte	0x04, 0x0a
        /*00ee*/ 	.short	(.L_10847 - .L_10846)
	.align		4
.L_10846:
        /*00f0*/ 	.word	index@(.nv.constant0._Z9cuda_gemmIiLi128ELi4ELi1ELi128ELi128ELi128ELi64ELi1ELi1EEviiiPT_S1_S1_iii)
        /*00f4*/ 	.short	0x0380
        /*00f6*/ 	.short	0x0034


	//----- nvinfo : EIATTR_SW_WAR
	.align		4
.L_10847:
        /*00f8*/ 	.byte	0x04, 0x36
        /*00fa*/ 	.short	(.L_10849 - .L_10848)
.L_10848:
        /*00fc*/ 	.word	0x00000008
.L_10849:


//--------------------- .nv.info._Z9cuda_gemmIiLi128ELi4ELi1ELi128ELi128ELi128ELi64ELi1ELi0EEviiiPT_S1_S1_iii --------------------------
	.section	.nv.info._Z9cuda_gemmIiLi128ELi4ELi1ELi128ELi128ELi128ELi64ELi1ELi0EEviiiPT_S1_S1_iii,"",@"SHT_CUDA_INFO"
	.sectionflags	@""
	.align	4


	//----- nvinfo : EIATTR_CUDA_API_VERSION
	.align		4
        /*0000*/ 	.byte	0x04, 0x37
        /*0002*/ 	.short	(.L_10851 - .L_10850)
.L_10850:
        /*0004*/ 	.word	0x00000082


	//----- nvinfo : EIATTR_KPARAM_INFO
	.align		4
.L_10851:
        /*0008*/ 	.byte	0x04, 0x17
        /*000a*/ 	.short	(.L_10853 - .L_10852)
.L_10852:
        /*000c*/ 	.word	0x00000000
        /*0010*/ 	.short	0x0008
        /*0012*/ 	.short	0x0030
        /*0014*/ 	.byte	0x00, 0xf0, 0x11, 0x00


	//----- nvinfo : EIATTR_KPARAM_INFO
	.align		4
.L_10853:
        /*0018*/ 	.byte	0x04, 0x17
        /*001a*/ 	.short	(.L_10855 - .L_10854)
.L_10854:
        /*001c*/ 	.word	0x00000000
        /*0020*/ 	.short	0x0007
        /*0022*/ 	.short	0x002c
        /*0024*/ 	.byte	0x00, 0xf0, 0x11, 0x00


	//----- nvinfo : EIATTR_KPARAM_INFO
	.align		4
.L_10855:
        /*0028*/ 	.byte	0x04, 0x17
        /*002a*/ 	.short	(.L_10857 - .L_10856)
.L_10856:
        /*002c*/ 	.word	0x00000000
        /*0030*/ 	.short	0x0006
        /*0032*/ 	.short	0x0028
        /*0034*/ 	.byte	0x00, 0xf0, 0x11, 0x00


	//----- nvinfo : EIATTR_KPARAM_INFO
	.align		4
.L_10857:
        /*0038*/ 	.byte	0x04, 0x17
        /*003a*/ 	.short	(.L_10859 - .L_10858)
.L_10858:
        /*003c*/ 	.word	0x00000000
        /*0040*/ 	.short	0x0005
        /*0042*/ 	.short	0x0020
        /*0044*/ 	.byte	0x00, 0xf5, 0x21, 0x00


	//----- nvinfo : EIATTR_KPARAM_INFO
	.align		4
.L_10859:
        /*0048*/ 	.byte	0x04, 0x17
        /*004a*/ 	.short	(.L_10861 - .L_10860)
.L_10860:
        /*004c*/ 	.word	0x00000000
        /*0050*/ 	.short	0x0004
        /*0052*/ 	.short	0x0018
        /*0054*/ 	.byte	0x00, 0xf5, 0x21, 0x00


	//----- nvinfo : EIATTR_KPARAM_INFO
	.align		4
.L_10861:
        /*0058*/ 	.byte	0x04, 0x17
        /*005a*/ 	.short	(.L_10863 - .L_10862)
.L_10862:
        /*005c*/ 	.word	0x00000000
        /*0060*/ 	.short	0x0003
        /*0062*/ 	.short	0x0010
        /*0064*/ 	.byte	0x00, 0xf5, 0x21, 0x00


	//----- nvinfo : EIATTR_KPARAM_INFO
	.align		4
.L_10863:
        /*0068*/ 	.byte	0x04, 0x17
        /*006a*/ 	.short	(.L_10865 - .L_10864)
.L_10864:
        /*006c*/ 	.word	0x00000000
        /*0070*/ 	.short	0x0002
        /*0072*/ 	.short	0x0008
        /*0074*/ 	.byte	0x00, 0xf0, 0x11, 0x00


	//----- nvinfo : EIATTR_KPARAM_INFO
	.align		4
.L_10865:
        /*0078*/ 	.byte	0x04, 0x17
        /*007a*/ 	.short	(.L_10867 - .L_10866)
.L_10866:
        /*007c*/ 	.word	0x00000000
        /*0080*/ 	.short	0x0001
        /*0082*/ 	.short	0x0004
        /*0084*/ 	.byte	0x00, 0xf0, 0x11, 0x00


	//----- nvinfo : EIATTR_KPARAM_INFO
	.align		4
.L_10867:
        /*0088*/ 	.byte	0x04, 0x17
        /*008a*/ 	.short	(.L_10869 - .L_10868)
.L_10868:
        /*008c*/ 	.word	0x00000000
        /*0090*/ 	.short	0x0000
        /*0092*/ 	.short	0x0000
        /*0094*/ 	.byte	0x00, 0xf0, 0x11, 0x00


	//----- nvinfo : EIATTR_SPARSE_MMA_MASK
	.align		4
.L_10869:
        /*0098*/ 	.byte	0x03, 0x50
        /*009a*/ 	.short	0x0000


	//----- nvinfo : EIATTR_MAXREG_COUNT
	.align		4
        /*009c*/ 	.byte	0x03, 0x1b
        /*009e*/ 	.short	0x00ff


	//----- nvinfo : EIATTR_NUM_BARRIERS
	.align		4
        /*00a0*/ 	.byte	0x02, 0x4c
        /*00a2*/ 	.byte	0x01
	.zero		1


	//----- nvinfo : EIATTR_ANNOTATIONS
	.align		4
        /*00a4*/ 	.byte	0x04, 0x55
        /*00a6*/ 	.short	(.L_10871 - .L_10870)


	//   ....[0]....
.L_10870:
        /*00a8*/ 	.word	0x00000001
        /*00ac*/ 	.byte	0xb0, 0x06, 0x00, 0x00, 0x01, 0x00, 0x00, 0x00, 0x20, 0x07, 0x00, 0x00, 0x01, 0x00, 0x00, 0x00
        /*00bc*/ 	.byte	0x40, 0x0e, 0x00, 0x00, 0x01, 0x00, 0x00, 0x00, 0x70, 0x13, 0x00, 0x00, 0x01, 0x00, 0x00, 0x00
        /*00cc*/ 	.byte	0x80, 0x26, 0x00, 0x00


	//----- nvinfo : EIATTR_MERCURY_ISA_VERSION
	.align		4
.L_10871:
        /*00d0*/ 	.byte	0x03, 0x5f
        /*00d2*/ 	.short	0x0101


	//----- nvinfo : EIATTR_COOP_GROUP_MASK_REGIDS
	.align		4
        /*00d4*/ 	.byte	0x04, 0x29
        /*00d6*/ 	.short	(.L_10873 - .L_10872)


	//   ....[0]....
.L_10872:
        /*00d8*/ 	.word	0xffffffff


	//   ....[1]....
        /*00dc*/ 	.word	0xffffffff


	//   ....[2]....
        /*00e0*/ 	.word	0xffffffff


	//   ....[3]....
        /*00e4*/ 	.word	0xffffffff


	//   ....[4]....
        /*00e8*/ 	.word	0xffffffff


	//   ....[5]....
        /*00ec*/ 	.word	0xffffffff


	//   ....[6]....
        /*00f0*/ 	.word	0xffffffff


	//   ....[7]....
        /*00f4*/ 	.word	0xffffffff


	//   ....[8]....
        /*00f8*/ 	.word	0xffffffff


	//   ....[9]....
        /*00fc*/ 	.word	0xffffffff


	//   ....[10]....
        /*0100*/ 	.word	0xffffffff


	//   ....[11]....
        /*0104*/ 	.word	0xffffffff


	//   ....[12]....
        /*0108*/ 	.word	0xffffffff


	//   ....[13]....
        /*010c*/ 	.word	0xffffffff


	//   ....[14]....
        /*0110*/ 	.word	0xffffffff


	//   ....[15]....
        /*0114*/ 	.word	0xffffffff


	//   ....[16]....
        /*0118*/ 	.word	0xffffffff


	//   ....[17]....
        /*011c*/ 	.word	0x05000043


	//   ....[18]....
        /*0120*/ 	.word	0x05000043


	//   ....[19]....
        /*0124*/ 	.word	0x05000043


	//   ....[20]....
        /*0128*/ 	.word	0x05000043


	//   ....[21]....
        /*012c*/ 	.word	0x05000043


	//   ....[22]....
        /*0130*/ 	.word	0x05000043


	//   ....[23]....
        /*0134*/ 	.word	0x05000043


	//   ....[24]....
        /*0138*/ 	.word	0x05000043


	//   ....[25]....
        /*013c*/ 	.word	0x05000043


	//   ....[26]....
        /*0140*/ 	.word	0x05000043


	//   ....[27]....
        /*0144*/ 	.word	0x05000043


	//   ....[28]....
        /*0148*/ 	.word	0x05000043


	//   ....[29]....
        /*014c*/ 	.word	0x05000043


	//   ....[30]....
        /*0150*/ 	.word	0x05000043


	//   ....[31]....
        /*0154*/ 	.word	0x05000043


	//   ....[32]....
        /*0158*/ 	.word	0x05000043


	//----- nvinfo : EIATTR_COOP_GROUP_INSTR_OFFSETS
	.align		4
.L_10873:
        /*015c*/ 	.byte	0x04, 0x28
        /*015e*/ 	.short	(.L_10875 - .L_10874)


	//   ....[0]....
.L_10874:
        /*0160*/ 	.word	0x00001aa0


	//   ....[1]....
        /*0164*/ 	.word	0x00001b00


	//   ....[2]....
        /*0168*/ 	.word	0x00001b60


	//   ....[3]....
        /*016c*/ 	.word	0x00001bc0


	//   ....[4]....
        /*0170*/ 	.word	0x00001c20


	//   ....[5]....
        /*0174*/ 	.word	0x00001c80


	//   ....[6]....
        /*0178*/ 	.word	0x00001ce0


	//   ....[7]....
        /*017c*/ 	.word	0x00001d40


	//   ....[8]....
        /*0180*/ 	.word	0x00001da0


	//   ....[9]....
        /*0184*/ 	.word	0x00001e00


	//   ....[10]....
        /*0188*/ 	.word	0x00001e60


	//   ....[11]....
        /*018c*/ 	.word	0x00001ec0


	//   ....[12]....
        /*0190*/ 	.word	0x00001f20


	//   ....[13]....
        /*0194*/ 	.word	0x00001f80


	//   ....[14]....
        /*0198*/ 	.word	0x00001fe0


	//   ....[15]....
        /*019c*/ 	.word	0x00002040


	//   ....[16]....
        /*01a0*/ 	.word	0x00002530


	//   ....[17]....
        /*01a4*/ 	.word	0x00002bd0


	//   ....[18]....
        /*01a8*/ 	.word	0x00002c60


	//   ....[19]....
        /*01ac*/ 	.word	0x00002cf0


	//   ....[20]....
        /*01b0*/ 	.word	0x00002d80


	//   ....[21]....
        /*01b4*/ 	.word	0x00002e10


	//   ....[22]....
        /*01b8*/ 	.word	0x00002ea0


	//   ....[23]....
        /*01bc*/ 	.word	0x00002f30


	//   ....[24]....
        /*01c0*/ 	.word	0x00002fc0


	//   ....[25]....
        /*01c4*/ 	.word	0x00003050


	//   ....[26]....
        /*01c8*/ 	.word	0x000030e0


	//   ....[27]....
        /*01cc*/ 	.word	0x00003170


	//   ....[28]....
        /*01d0*/ 	.word	0x00003200


	//   ....[29]....
        /*01d4*/ 	.word	0x00003290


	//   ....[30]....
        /*01d8*/ 	.word	0x00003320


	//   ....[31]....
        /*01dc*/ 	.word	0x000033b0


	//   ....[32]....
        /*01e0*/ 	.word	0x00003440


	//----- nvinfo : EIATTR_VRC_CTA_INIT_COUNT
	.align		4
.L_10875:
        /*01e4*/ 	.byte	0x02, 0x4a
	.zero		1
	.zero		1


	//----- nvinfo : EIATTR_EXIT_INSTR_OFFSETS
	.align		4
        /*01e8*/ 	.byte	0x04, 0x1c
        /*01ea*/ 	.short	(.L_10877 - .L_10876)


	//   ....[0]....
.L_10876:
        /*01ec*/ 	.word	0x00000280


	//   ....[1]....
        /*01f0*/ 	.word	0x00002b80


	//----- nvinfo : EIATTR_MAX_THREADS
	.align		4
.L_10877:
        /*01f4*/ 	.byte	0x04, 0x05
        /*01f6*/ 	.short	(.L_10879 - .L_10878)
.L_10878:
        /*01f8*/ 	.word	0x00000080
        /*01fc*/ 	.word	0x00000001
        /*0200*/ 	.word	0x00000001


	//----- nvinfo : EIATTR_CRS_STACK_SIZE
	.align		4
.L_10879:
        /*0204*/ 	.byte	0x04, 0x1e
        /*0206*/ 	.short	(.L_10881 - .L_10880)
.L_10880:
        /*0208*/ 	.word	0x00000000


	//----- nvinfo : EIATTR_CBANK_PARAM_SIZE
	.align		4
.L_10881:
        /*020c*/ 	.byte	0x03, 0x19
        /*020e*/ 	.short	0x0034


	//----- nvinfo : EIATTR_PARAM_CBANK
	.align		4
        /*0210*/ 	.byte	0x04, 0x0a
        /*0212*/ 	.short	(.L_10883 - .L_10882)
	.align		4
.L_10882:
        /*0214*/ 	.word	index@(.nv.constant0._Z9cuda_gemmIiLi128ELi4ELi1ELi128ELi128ELi128ELi64ELi1ELi0EEviiiPT_S1_S1_iii)
        /*0218*/ 	.short	0x0380
        /*021a*/ 	.short	0x0034


	//----- nvinfo : EIATTR_SW_WAR
	.align		4
.L_10883:
        /*021c*/ 	.byte	0x04, 0x36
        /*021e*/ 	.short	(.L_10885 - .L_10884)
.L_10884:
        /*0220*/ 	.word	0x00000008
.L_10885:


//--------------------- .nv.info._Z9cuda_gemmIiLi128ELi4ELi1ELi128ELi128ELi128ELi64ELi0ELi1EEviiiPT_S1_S1_iii --------------------------
	.section	.nv.info._Z9cuda_gemmIiLi128ELi4ELi1ELi128ELi128ELi128ELi64ELi0ELi1EEviiiPT_S1_S1_iii,"",@"SHT_CUDA_INFO"
	.sectionflags	@""
	.align	4


	//----- nvinfo : EIATTR_CUDA_API_VERSION
	.align		4
        /*0000*/ 	.byte	0x04, 0x37
        /*0002*/ 	.short	(.L_10887 - .L_10886)
.L_10886:
        /*0004*/ 	.word	0x00000082


	//----- nvinfo : EIATTR_KPARAM_INFO
	.align		4
.L_10887:
        /*0008*/ 	.byte	0x04, 0x17
        /*000a*/ 	.short	(.L_10889 - .L_10888)
.L_10888:
        /*000c*/ 	.word	0x00000000
        /*0010*/ 	.short	0x0008
        /*0012*/ 	.short	0x0030
        /*0014*/ 	.byte	0x00, 0xf0, 0x11, 0x00


	//----- nvinfo : EIATTR_KPARAM_INFO
	.align		4
.L_10889:
        /*0018*/ 	.byte	0x04, 0x17
        /*001a*/ 	.short	(.L_10891 - .L_10890)
.L_10890:
        /*001c*/ 	.word	0x00000000
        /*0020*/ 	.short	0x0007
        /*0022*/ 	.short	0x002c
        /*0024*/ 	.byte	0x00, 0xf0, 0x11, 0x00


	//----- nvinfo : EIATTR_KPARAM_INFO
	.align		4
.L_10891:
        /*0028*/ 	.byte	0x04, 0x17
        /*002a*/ 	.short	(.L_10893 - .L_10892)
.L_10892:
        /*002c*/ 	.word	0x00000000
        /*0030*/ 	.short	0x0006
        /*0032*/ 	.short	0x0028
        /*0034*/ 	.byte	0x00, 0xf0, 0x11, 0x00


	//----- nvinfo : EIATTR_KPARAM_INFO
	.align		4
.L_10893:
        /*0038*/ 	.byte	0x04, 0x17
        /*003a*/ 	.short	(.L_10895 - .L_10894)
.L_10894:
        /*003c*/ 	.word	0x00000000
        /*0040*/ 	.short	0x0005
        /*0042*/ 	.short	0x0020
        /*0044*/ 	.byte	0x00, 0xf5, 0x21, 0x00


	//----- nvinfo : EIATTR_KPARAM_INFO
	.align		4
.L_10895:
        /*0048*/ 	.byte	0x04, 0x17
        /*004a*/ 	.short	(.L_10897 - .L_10896)
.L_10896:
        /*004c*/ 	.word	0x00000000
        /*0050*/ 	.short	0x0004
        /*0052*/ 	.short	0x0018
        /*0054*/ 	.byte	0x00, 0xf5, 0x21, 0x00


	//----- nvinfo : EIATTR_KPARAM_INFO
	.align		4
.L_10897:
        /*0058*/ 	.byte	0x04, 0x17
        /*005a*/ 	.short	(.L_10899 - .L_10898)
.L_10898:
        /*005c*/ 	.word	0x00000000
        /*0060*/ 	.short	0x0003
        /*0062*/ 	.short	0x0010
        /*0064*/ 	.byte	0x00, 0xf5, 0x21, 0x00


	//----- nvinfo : EIATTR_KPARAM_INFO
	.align		4
.L_10899:
        /*0068*/ 	.byte	0x04, 0x17
        /*006a*/ 	.short	(.L_10901 - .L_10900)
.L_10900:
        /*006c*/ 	.word	0x00000000
        /*0070*/ 	.short	0x0002
        /*0072*/ 	.short	0x0008
        /*0074*/ 	.byte	0x00, 0xf0, 0x11, 0x00


	//----- nvinfo : EIATTR_KPARAM_INFO
	.align		4
.L_10901:
        /*0078*/ 	.byte	0x04, 0x17
        /*007a*/ 	.short	(.L_10903 - .L_10902)
.L_10902:
        /*007c*/ 	.word	0x00000000
        /*0080*/ 	.short	0x0001
        /*0082*/ 	.short	0x0004
        /*0084*/ 	.byte	0x00, 0xf0, 0x11, 0x00


	//----- nvinfo : EIATTR_KPARAM_INFO
	.align		4
.L_10903:
        /*0088*/ 	.byte	0x04, 0x17
        /*008a*/ 	.short	(.L_10905 - .L_10904)
.L_10904:
        /*008c*/ 	.word	0x00000000
        /*0090*/ 	.short	0x0000
        /*0092*/ 	.short	0x0000
        /*0094*/ 	.byte	0x00, 0xf0, 0x11, 0x00


	//----- nvinfo : EIATTR_SPARSE_MMA_MASK
	.align		4
.L_10905:
        /*0098*/ 	.byte	0x03, 0x50
        /*009a*/ 	.short	0x0000


	//----- nvinfo : EIATTR_MAXREG_COUNT
	.align		4
        /*009c*/ 	.byte	0x03, 0x1b
        /*009e*/ 	.short	0x00ff


	//----- nvinfo : EIATTR_NUM_BARRIERS
	.align		4
        /*00a0*/ 	.byte	0x02, 0x4c
        /*00a2*/ 	.byte	0x01
	.zero		1


	//----- nvinfo : EIATTR_MERCURY_ISA_VERSION
	.align		4
        /*00a4*/ 	.byte	0x03, 0x5f
        /*00a6*/ 	.short	0x0101


	//----- nvinfo : EIATTR_COOP_GROUP_MASK_REGIDS
	.align		4
        /*00a8*/ 	.byte	0x04, 0x29
        /*00aa*/ 	.short	(.L_10907 - .L_10906)


	//   ....[0]....
.L_10906:
        /*00ac*/ 	.word	0xffffffff


	//   ....[1]....
        /*00b0*/ 	.word	0xffffffff


	//----- nvinfo : EIATTR_COOP_GROUP_INSTR_OFFSETS
	.align		4
.L_10907:
        /*00b4*/ 	.byte	0x04, 0x28
        /*00b6*/ 	.short	(.L_10909 - .L_10908)


	//   ....[0]....
.L_10908:
        /*00b8*/ 	.word	0x00000c30


	//   ....[1]....
        /*00bc*/ 	.word	0x000011d0


	//----- nvinfo : EIATTR_VRC_CTA_INIT_COUNT
	.align		4
.L_10909:
        /*00c0*/ 	.byte	0x02, 0x4a
	.zero		1
	.zero		1


	//----- nvinfo : EIATTR_EXIT_INSTR_OFFSETS
	.align		4
        /*00c4*/ 	.byte	0x04, 0x1c
        /*00c6*/ 	.short	(.L_10911 - .L_10910)


	//   ....[0]....
.L_10910:
        /*00c8*/ 	.word	0x00000060


	//   ....[1]....
        /*00cc*/ 	.word	0x00001740


	//----- nvinfo : EIATTR_MAX_THREADS
	.align		4
.L_10911:
        /*00d0*/ 	.byte	0x04, 0x05
        /*00d2*/ 	.short	(.L_10913 - .L_10912)
.L_10912:
        /*00d4*/ 	.word	0x00000080
        /*00d8*/ 	.word	0x00000001
        /*00dc*/ 	.word	0x00000001


	//----- nvinfo : EIATTR_CRS_STACK_SIZE
	.align		4
.L_10913:
        /*00e0*/ 	.byte	0x04, 0x1e
        /*00e2*/ 	.short	(.L_10915 - .L_10914)
.L_10914:
        /*00e4*/ 	.word	0x00000000


	//----- nvinfo : EIATTR_CBANK_PARAM_SIZE
	.align		4
.L_10915:
        /*00e8*/ 	.byte	0x03, 0x19
        /*00ea*/ 	.short	0x0034


	//----- nvinfo : EIATTR_PARAM_CBANK
	.align		4
        /*00ec*/ 	.byte	0x04, 0x0a
        /*00ee*/ 	.short	(.L_10917 - .L_10916)
	.align		4
.L_10916:
        /*00f0*/ 	.word	index@(.nv.constant0._Z9cuda_gemmIiLi128ELi4ELi1ELi128ELi128ELi128ELi64ELi0ELi1EEviiiPT_S1_S1_iii)
        /*00f4*/ 	.short	0x0380
        /*00f6*/ 	.short	0x0034


	//----- nvinfo : EIATTR_SW_WAR
	.align		4
.L_10917:
        /*00f8*/ 	.byte	0x04, 0x36
        /*00fa*/ 	.short	(.L_10919 - .L_10918)
.L_10918:
        /*00fc*/ 	.word	0x00000008
.L_10919:


//--------------------- .nv.info._Z9cuda_gemmIiLi128ELi4ELi1ELi128ELi128ELi128ELi64ELi0ELi0EEviiiPT_S1_S1_iii --------------------------
	.section	.nv.info._Z9cuda_gemmIiLi128ELi4ELi1ELi128ELi128ELi128ELi64ELi0ELi0EEviiiPT_S1_S1_iii,"",@"SHT_CUDA_INFO"
	.sectionflags	@""
	.align	4


	//----- nvinfo : EIATTR_CUDA_API_VERSION
	.align		4
        /*0000*/ 	.byte	0x04, 0x37
        /*0002*/ 	.short	(.L_10921 - .L_10920)
.L_10920:
        /*0004*/ 	.word	0x00000082


	//----- nvinfo : EIATTR_KPARAM_INFO
	.align		4
.L_10921:
        /*0008*/ 	.byte	0x04, 0x17
        /*000a*/ 	.short	(.L_10923 - .L_10922)
.L_10922:
        /*000c*/ 	.word	0x00000000
        /*0010*/ 	.short	0x0008
        /*0012*/ 	.short	0x0030
        /*0014*/ 	.byte	0x00, 0xf0, 0x11, 0x00


	//----- nvinfo : EIATTR_KPARAM_INFO
	.align		4
.L_10923:
        /*0018*/ 	.byte	0x04, 0x17
        /*001a*/ 	.short	(.L_10925 - .L_10924)
.L_10924:
        /*001c*/ 	.word	0x00000000
        /*0020*/ 	.short	0x0007
        /*0022*/ 	.short	0x002c
        /*0024*/ 	.byte	0x00, 0xf0, 0x11, 0x00


	//----- nvinfo : EIATTR_KPARAM_INFO
	.align		4
.L_10925:
        /*0028*/ 	.byte	0x04, 0x17
        /*002a*/ 	.short	(.L_10927 - .L_10926)
.L_10926:
        /*002c*/ 	.word	0x00000000
        /*0030*/ 	.short	0x0006
        /*0032*/ 	.short	0x0028
        /*0034*/ 	.byte	0x00, 0xf0, 0x11, 0x00


	//----- nvinfo : EIATTR_KPARAM_INFO
	.align		4
.L_10927:
        /*0038*/ 	.byte	0x04, 0x17
        /*003a*/ 	.short	(.L_10929 - .L_10928)
.L_10928:
        /*003c*/ 	.word	0x00000000
        /*0040*/ 	.short	0x0005
        /*0042*/ 	.short	0x0020
        /*0044*/ 	.byte	0x00, 0xf5, 0x21, 0x00


	//----- nvinfo : EIATTR_KPARAM_INFO
	.align		4
.L_10929:
        /*0048*/ 	.byte	0x04, 0x17
        /*004a*/ 	.short	(.L_10931 - .L_10930)
.L_10930:
        /*004c*/ 	.word	0x00000000
        /*0050*/ 	.short	0x0004
        /*0052*/ 	.short	0x0018
        /*0054*/ 	.byte	0x00, 0xf5, 0x21, 0x00


	//----- nvinfo : EIATTR_KPARAM_INFO
	.align		4
.L_10931:
        /*0058*/ 	.byte	0x04, 0x17
        /*005a*/ 	.short	(.L_10933 - .L_10932)
.L_10932:
        /*005c*/ 	.word	0x00000000
        /*0060*/ 	.short	0x0003
        /*0062*/ 	.short	0x0010
        /*0064*/ 	.byte	0x00, 0xf5, 0x21, 0x00


	//----- nvinfo : EIATTR_KPARAM_INFO
	.align		4
.L_10933:
        /*0068*/ 	.byte	0x04, 0x17
        /*006a*/ 	.short	(.L_10935 - .L_10934)
.L_10934:
        /*006c*/ 	.word	0x00000000
        /*0070*/ 	.short	0x0002
        /*0072*/ 	.short	0x0008
        /*0074*/ 	.byte	0x00, 0xf0, 0x11, 0x00


	//----- nvinfo : EIATTR_KPARAM_INFO
	.align		4
.L_10935:
        /*0078*/ 	.byte	0x04, 0x17
        /*007a*/ 	.short	(.L_10937 - .L_10936)
.L_10936:
        /*007c*/ 	.word	0x00000000
        /*0080*/ 	.short	0x0001
        /*0082*/ 	.short	0x0004
        /*0084*/ 	.byte	0x00, 0xf0, 0x11, 0x00


	//----- nvinfo : EIATTR_KPARAM_INFO
	.align		4
.L_10937:
        /*0088*/ 	.byte	0x04, 0x17
        /*008a*/ 	.short	(.L_10939 - .L_10938)
.L_10938:
        /*008c*/ 	.word	0x00000000
        /*0090*/ 	.short	0x0000
        /*0092*/ 	.short	0x0000
        /*0094*/ 	.byte	0x00, 0xf0, 0x11, 0x00


	//----- nvinfo : EIATTR_SPARSE_MMA_MASK
	.align		4
.L_10939:
        /*0098*/ 	.byte	0x03, 0x50
        /*009a*/ 	.short	0x0000


	//----- nvinfo : EIATTR_MAXREG_COUNT
	.align		4
        /*009c*/ 	.byte	0x03, 0x1b
        /*009e*/ 	.short	0x00ff


	//----- nvinfo : EIATTR_NUM_BARRIERS
	.align		4
        /*00a0*/ 	.byte	0x02, 0x4c
        /*00a2*/ 	.byte	0x01
	.zero		1


	//----- nvinfo : EIATTR_ANNOTATIONS
	.align		4
        /*00a4*/ 	.byte	0x04, 0x55
        /*00a6*/ 	.short	(.L_10941 - .L_10940)


	//   ....[0]....
.L_10940:
        /*00a8*/ 	.word	0x00000001
        /*00ac*/ 	.byte	0xa0, 0x07, 0x00, 0x00, 0x01, 0x00, 0x00, 0x00, 0x80, 0x0b, 0x00, 0x00, 0x01, 0x00, 0x00, 0x00
        /*00bc*/ 	.byte	0xb0, 0x0e, 0x00, 0x00, 0x01, 0x00, 0x00, 0x00, 0xd0, 0x13, 0x00, 0x00, 0x01, 0x00, 0x00, 0x00
        /*00cc*/ 	.byte	0x10, 0x27, 0x00, 0x00


	//----- nvinfo : EIATTR_MERCURY_ISA_VERSION
	.align		4
.L_10941:
        /*00d0*/ 	.byte	0x03, 0x5f
        /*00d2*/ 	.short	0x0101


	//----- nvinfo : EIATTR_COOP_GROUP_MASK_REGIDS
	.align		4
        /*00d4*/ 	.byte	0x04, 0x29
        /*00d6*/ 	.short	(.L_10943 - .L_10942)


	//   ....[0]....
.L_10942:
        /*00d8*/ 	.word	0xffffffff


	//   ....[1]....
        /*00dc*/ 	.word	0xffffffff


	//   ....[2]....
        /*00e0*/ 	.word	0xffffffff


	//   ....[3]....
        /*00e4*/ 	.word	0xffffffff


	//   ....[4]....
        /*00e8*/ 	.word	0xffffffff


	//   ....[5]....
        /*00ec*/ 	.word	0xffffffff


	//   ....[6]....
        /*00f0*/ 	.word	0xffffffff


	//   ....[7]....
        /*00f4*/ 	.word	0xffffffff


	//   ....[8]....
        /*00f8*/ 	.word	0xffffffff


	//   ....[9]....
        /*00fc*/ 	.word	0xffffffff


	//   ....[10]....
        /*0100*/ 	.word	0xffffffff


	//   ....[11]....
        /*0104*/ 	.word	0xffffffff


	//   ....[12]....
        /*0108*/ 	.word	0xffffffff


	//   ....[13]....
        /*010c*/ 	.word	0xffffffff


	//   ....[14]....
        /*0110*/ 	.word	0xffffffff


	//   ....[15]....
        /*0114*/ 	.word	0xffffffff


	//   ....[16]....
        /*0118*/ 	.word	0xffffffff


	//   ....[17]....
        /*011c*/ 	.word	0x05000044


	//   ....[18]....
        /*0120*/ 	.word	0x05000044


	//   ....[19]....
        /*0124*/ 	.word	0x05000044


	//   ....[20]....
        /*0128*/ 	.word	0x05000044


	//   ....[21]....
        /*012c*/ 	.word	0x05000044


	//   ....[22]....
        /*0130*/ 	.word	0x05000044


	//   ....[23]....
        /*0134*/ 	.word	0x05000044


	//   ....[24]....
        /*0138*/ 	.word	0x05000044


	//   ....[25]....
        /*013c*/ 	.word	0x05000044


	//   ....[26]....
        /*0140*/ 	.word	0x05000044


	//   ....[27]....
        /*0144*/ 	.word	0x05000044


	//   ....[28]....
        /*0148*/ 	.word	0x05000044


	//   ....[29]....
        /*014c*/ 	.word	0x05000044


	//   ....[30]....
        /*0150*/ 	.word	0x05000044


	//   ....[31]....
        /*0154*/ 	.word	0x05000044


	//   ....[32]....
        /*0158*/ 	.word	0x05000044


	//----- nvinfo : EIATTR_COOP_GROUP_INSTR_OFFSETS
	.align		4
.L_10943:
        /*015c*/ 	.byte	0x04, 0x28
        /*015e*/ 	.short	(.L_10945 - .L_10944)


	//   ....[0]....
.L_10944:
        /*0160*/ 	.word	0x00001b50


	//   ....[1]....
        /*0164*/ 	.word	0x00001bb0


	//   ....[2]....
        /*0168*/ 	.word	0x00001c10


	//   ....[3]....
        /*016c*/ 	.word	0x00001c70


	//   ....[4]....
        /*0170*/ 	.word	0x00001cd0


	//   ....[5]....
        /*0174*/ 	.word	0x00001d30


	//   ....[6]....
        /*0178*/ 	.word	0x00001d90


	//   ....[7]....
        /*017c*/ 	.word	0x00001df0


	//   ....[8]....
        /*0180*/ 	.word	0x00001e50


	//   ....[9]....
        /*0184*/ 	.word	0x00001eb0


	//   ....[10]....
        /*0188*/ 	.word	0x00001f10


	//   ....[11]....
        /*018c*/ 	.word	0x00001f70


	//   ....[12]....
        /*0190*/ 	.word	0x00001fd0


	//   ....[13]....
        /*0194*/ 	.word	0x00002030


	//   ....[14]....
        /*0198*/ 	.word	0x00002090


	//   ....[15]....
        /*019c*/ 	.word	0x000020f0


	//   ....[16]....
        /*01a0*/ 	.word	0x000025f0


	//   ....[17]....
        /*01a4*/ 	.word	0x00003770


	//   ....[18]....
        /*01a8*/ 	.word	0x00003800


	//   ....[19]....
        /*01ac*/ 	.word	0x00003890


	//   ....[20]....
        /*01b0*/ 	.word	0x00003920


	//   ....[21]....
        /*01b4*/ 	.word	0x000039b0


	//   ....[22]....
        /*01b8*/ 	.word	0x00003a40


	//   ....[23]....
        /*01bc*/ 	.word	0x00003ad0


	//   ....[24]....
        /*01c0*/ 	.word	0x00003b60


	//   ....[25]....
        /*01c4*/ 	.word	0x00003bf0


	//   ....[26]....
        /*01c8*/ 	.word	0x00003c80


	//   ....[27]....
        /*01cc*/ 	.word	0x00003d10


	//   ....[28]....
        /*01d0*/ 	.word	0x00003da0


	//   ....[29]....
        /*01d4*/ 	.word	0x00003e30


	//   ....[30]....
        /*01d8*/ 	.word	0x00003ec0


	//   ....[31]....
        /*01dc*/ 	.word	0x00003f50


	//   ....[32]....
        /*01e0*/ 	.word	0x00003fe0


	//----- nvinfo : EIATTR_VRC_CTA_INIT_COUNT
	.align		4
.L_10945:
        /*01e4*/ 	.byte	0x02, 0x4a
	.zero		1
	.zero		1


	//----- nvinfo : EIATTR_EXIT_INSTR_OFFSETS
	.align		4
        /*01e8*/ 	.byte	0x04, 0x1c
        /*01ea*/ 	.short	(.L_10947 - .L_10946)


	//   ....[0]....
.L_10946:
        /*01ec*/ 	.word	0x00000280


	//   ....[1]....
        /*01f0*/ 	.word	0x00003720


	//----- nvinfo : EIATTR_MAX_THREADS
	.align		4
.L_10947:
        /*01f4*/ 	.byte	0x04, 0x05
        /*01f6*/ 	.short	(.L_10949 - .L_10948)
.L_10948:
        /*01f8*/ 	.word	0x00000080
        /*01fc*/ 	.word	0x00000001
        /*0200*/ 	.word	0x00000001


	//----- nvinfo : EIATTR_CRS_STACK_SIZE
	.align		4
.L_10949:
        /*0204*/ 	.byte	0x04, 0x1e
        /*0206*/ 	.short	(.L_10951 - .L_10950)
.L_10950:
        /*0208*/ 	.word	0x00000000


	//----- nvinfo : EIATTR_CBANK_PARAM_SIZE
	.align		4
.L_10951:
        /*020c*/ 	.byte	0x03, 0x19
        /*020e*/ 	.short	0x0034


	//----- nvinfo : EIATTR_PARAM_CBANK
	.align		4
        /*0210*/ 	.byte	0x04, 0x0a
        /*0212*/ 	.short	(.L_10953 - .L_10952)
	.align		4
.L_10952:
        /*0214*/ 	.word	index@(.nv.constant0._Z9cuda_gemmIiLi128ELi4ELi1ELi128ELi128ELi128ELi64ELi0ELi0EEviiiPT_S1_S1_iii)
        /*0218*/ 	.short	0x0380
        /*021a*/ 	.short	0x0034


	//----- nvinfo : EIATTR_SW_WAR
	.align		4
.L_10953:
        /*021c*/ 	.byte	0x04, 0x36
        /*021e*/ 	.short	(.L_10955 - .L_10954)
.L_10954:
        /*0220*/ 	.word	0x00000008
.L_10955:


//--------------------- .nv.info._Z9cuda_gemmIiLi128ELi4ELi1ELi128ELi64ELi64ELi64ELi1ELi1EEviiiPT_S1_S1_iii --------------------------
	.section	.nv.info._Z9cuda_gemmIiLi128ELi4ELi1ELi128ELi64ELi64ELi64ELi1ELi1EEviiiPT_S1_S1_iii,"",@"SHT_CUDA_INFO"
	.sectionflags	@""
	.align	4


	//----- nvinfo : EIATTR_CUDA_API_VERSION
	.align		4
        /*0000*/ 	.byte	0x04, 0x37
        /*0002*/ 	.short	(.L_10957 - .L_10956)
.L_10956:
        /*0004*/ 	.word	0x00000082


	//----- nvinfo : EIATTR_KPARAM_INFO
	.align		4
.L_10957:
        /*0008*/ 	.byte	0x04, 0x17
        /*000a*/ 	.short	(.L_10959 - .L_10958)
.L_10958:
        /*000c*/ 	.word	0x00000000
        /*0010*/ 	.short	0x0008
        /*0012*/ 	.short	0x0030
        /*0014*/ 	.byte	0x00, 0xf0, 0x11, 0x00


	//----- nvinfo : EIATTR_KPARAM_INFO
	.align		4
.L_10959:
        /*0018*/ 	.byte	0x04, 0x17
        /*001a*/ 	.short	(.L_10961 - .L_10960)
.L_10960:
        /*001c*/ 	.word	0x00000000
        /*0020*/ 	.short	0x0007
        /*0022*/ 	.short	0x002c
        /*0024*/ 	.byte	0x00, 0xf0, 0x11, 0x00


	//----- nvinfo : EIATTR_KPARAM_INFO
	.align		4
.L_10961:
        /*0028*/ 	.byte	0x04, 0x17
        /*002a*/ 	.short	(.L_10963 - .L_10962)
.L_10962:
        /*002c*/ 	.word	0x00000000
        /*0030*/ 	.short	0x0006
        /*0032*/ 	.short	0x0028
        /*0034*/ 	.byte	0x00, 0xf0, 0x11, 0x00


	//----- nvinfo : EIATTR_KPARAM_INFO
	.align		4
.L_10963:
        /*0038*/ 	.byte	0x04, 0x17
        /*003a*/ 	.short	(.L_10965 - .L_10964)
.L_10964:
        /*003c*/ 	.word	0x00000000
        /*0040*/ 	.short	0x0005
        /*0042*/ 	.short	0x0020
        /*0044*/ 	.byte	0x00, 0xf5, 0x21, 0x00


	//----- nvinfo : EIATTR_KPARAM_INFO
	.align		4
.L_10965:
        /*0048*/ 	.byte	0x04, 0x17
        /*004a*/ 	.short	(.L_10967 - .L_10966)
.L_10966:
        /*004c*/ 	.word	0x00000000
        /*0050*/ 	.short	0x0004
        /*0052*/ 	.short	0x0018
        /*0054*/ 	.byte	0x00, 0xf5, 0x21, 0x00


	//----- nvinfo : EIATTR_KPARAM_INFO
	.align		4
.L_10967:
        /*0058*/ 	.byte	0x04, 0x17
        /*005a*/ 	.short	(.L_10969 - .L_10968)
.L_10968:
        /*005c*/ 	.word	0x00000000
        /*0060*/ 	.short	0x0003
        /*0062*/ 	.short	0x0010
        /*0064*/ 	.byte	0x00, 0xf5, 0x21, 0x00


	//----- nvinfo : EIATTR_KPARAM_INFO
	.align		4
.L_10969:
        /*0068*/ 	.byte	0x04, 0x17
        /*006a*/ 	.short	(.L_10971 - .L_10970)
.L_10970:
        /*006c*/ 	.word	0x00000000
        /*0070*/ 	.short	0x0002
        /*0072*/ 	.short	0x0008
        /*0074*/ 	.byte	0x00, 0xf0, 0x11, 0x00


	//----- nvinfo : EIATTR_KPARAM_INFO
	.align		4
.L_10971:
        /*0078*/ 	.byte	0x04, 0x17
        /*007a*/ 	.short	(.L_10973 - .L_10972)
.L_10972:
        /*007c*/ 	.word	0x00000000
        /*0080*/ 	.short	0x0001
        /*0082*/ 	.short	0x0004
        /*0084*/ 	.byte	0x00, 0xf0, 0x11, 0x00


	//----- nvinfo : EIATTR_KPARAM_INFO
	.align		4
.L_10973:
        /*0088*/ 	.byte	0x04, 0x17
        /*008a*/ 	.short	(.L_10975 - .L_10974)
.L_10974:
        /*008c*/ 	.word	0x00000000
        /*0090*/ 	.short	0x0000
        /*0092*/ 	.short	0x0000
        /*0094*/ 	.byte	0x00, 0xf0, 0x11, 0x00


	//----- nvinfo : EIATTR_SPARSE_MMA_MASK
	.align		4
.L_10975:
        /*0098*/ 	.byte	0x03, 0x50
        /*009a*/ 	.short	0x0000


	//----- nvinfo : EIATTR_MAXREG_COUNT
	.align		4
        /*009c*/ 	.byte	0x03, 0x1b
        /*009e*/ 	.short	0x00ff


	//----- nvinfo : EIATTR_NUM_BARRIERS
	.align		4
        /*00a0*/ 	.byte	0x02, 0x4c
        /*00a2*/ 	.byte	0x01
	.zero		1


	//----- nvinfo : EIATTR_MERCURY_ISA_VERSION
	.align		4
        /*00a4*/ 	.byte	0x03, 0x5f
        /*00a6*/ 	.short	0x0101


	//----- nvinfo : EIATTR_COOP_GROUP_MASK_REGIDS
	.align		4
        /*00a8*/ 	.byte	0x04, 0x29
        /*00aa*/ 	.short	(.L_10977 - .L_10976)


	//   ....[0]....
.L_10976:
        /*00ac*/ 	.word	0xffffffff


	//   ....[1]....
        /*00b0*/ 	.word	0xffffffff


	//   ....[2]....
        /*00b4*/ 	.word	0xffffffff


	//   ....[3]....
        /*00b8*/ 	.word	0xffffffff


	//   ....[4]....
        /*00bc*/ 	.word	0xffffffff


	//   ....[5]....
        /*00c0*/ 	.word	0xffffffff


	//   ....[6]....
        /*00c4*/ 	.word	0xffffffff


	//   ....[7]....
        /*00c8*/ 	.word	0xffffffff


	//   ....[8]....
        /*00cc*/ 	.word	0xffffffff


	//   ....[9]....
        /*00d0*/ 	.word	0xffffffff


	//   ....[10]....
        /*00d4*/ 	.word	0xffffffff


	//   ....[11]....
        /*00d8*/ 	.word	0xffffffff


	//   ....[12]....
        /*00dc*/ 	.word	0xffffffff


	//   ....[13]....
        /*00e0*/ 	.word	0xffffffff


	//   ....[14]....
        /*00e4*/ 	.word	0xffffffff


	//   ....[15]....
        /*00e8*/ 	.word	0xffffffff


	//   ....[16]....
        /*00ec*/ 	.word	0xffffffff


	//   ....[17]....
        /*00f0*/ 	.word	0x05000032


	//   ....[18]....
        /*00f4*/ 	.word	0x05000032


	//   ....[19]....
        /*00f8*/ 	.word	0x05000032


	//   ....[20]....
        /*00fc*/ 	.word	0x05000032


	//   ....[21]....
        /*0100*/ 	.word	0x05000032


	//   ....[22]....
        /*0104*/ 	.word	0x05000032


	//   ....[23]....
        /*0108*/ 	.word	0x05000032


	//   ....[24]....
        /*010c*/ 	.word	0x05000032


	//   ....[25]....
        /*0110*/ 	.word	0x05000032


	//   ....[26]....
        /*0114*/ 	.word	0x05000032


	//   ....[27]....
        /*0118*/ 	.word	0x05000032


	//   ....[28]....
        /*011c*/ 	.word	0x05000032


	//   ....[29]....
        /*0120*/ 	.word	0x05000032


	//   ....[30]....
        /*0124*/ 	.word	0x05000032


	//   ....[31]....
        /*0128*/ 	.word	0x05000032


	//   ....[32]....
        /*012c*/ 	.word	0x05000032


	//----- nvinfo : EIATTR_COOP_GROUP_INSTR_OFFSETS
	.align		4
.L_10977:
        /*0130*/ 	.byte	0x04, 0x28
        /*0132*/ 	.short	(.L_10979 - .L_10978)


	//   ....[0]....
.L_10978:
        /*0134*/ 	.word	0x00000d10


	//   ....[1]....
        /*0138*/ 	.word	0x00000d30


	//   ....[2]....
        /*013c*/ 	.word	0x00000d50


	//   ....[3]....
        /*0140*/ 	.word	0x00000d60


	//   ....[4]....
        /*0144*/ 	.word	0x00000d80


	//   ....[5]....
        /*0148*/ 	.word	0x00000da0


	//   ....[6]....
        /*014c*/ 	.word	0x00000db0


	//   ....[7]....
        /*0150*/ 	.word	0x00000dd0


	//   ....[8]....
        /*0154*/ 	.word	0x00000df0


	//   ....[9]....
        /*0158*/ 	.word	0x00000e10


	//   ....[10]....
        /*015c*/ 	.word	0x00000e20


	//   ....[11]....
        /*0160*/ 	.word	0x00000e40


	//   ....[12]....
        /*0164*/ 	.word	0x00000e60


	//   ....[13]....
        /*0168*/ 	.word	0x00000e80


	//   ....[14]....
        /*016c*/ 	.word	0x00000ea0


	//   ....[15]....
        /*0170*/ 	.word	0x00000eb0


	//   ....[16]....
        /*0174*/ 	.word	0x00000f80


	//   ....[17]....
        /*0178*/ 	.word	0x00001570


	//   ....[18]....
        /*017c*/ 	.word	0x000015e0


	//   ....[19]....
        /*0180*/ 	.word	0x00001650


	//   ....[20]....
        /*0184*/ 	.word	0x000016c0


	//   ....[21]....
        /*0188*/ 	.word	0x00001730


	//   ....[22]....
        /*018c*/ 	.word	0x000017a0


	//   ....[23]....
        /*0190*/ 	.word	0x00001810


	//   ....[24]....
        /*0194*/ 	.word	0x00001880


	//   ....[25]....
        /*0198*/ 	.word	0x000018f0


	//   ....[26]....
        /*019c*/ 	.word	0x00001960


	//   ....[27]....
        /*01a0*/ 	.word	0x000019d0


	//   ....[28]....
        /*01a4*/ 	.word	0x00001a40


	//   ....[29]....
        /*01a8*/ 	.word	0x00001ab0


	//   ....[30]....
        /*01ac*/ 	.word	0x00001b20


	//   ....[31]....
        /*01b0*/ 	.word	0x00001b90


	//   ....[32]....
        /*01b4*/ 	.word	0x00001c00


	//----- nvinfo : EIATTR_VRC_CTA_INIT_COUNT
	.align		4
.L_10979:
        /*01b8*/ 	.byte	0x02, 0x4a
	.zero		1
	.zero		1


	//----- nvinfo : EIATTR_EXIT_INSTR_OFFSETS
	.align		4
        /*01bc*/ 	.byte	0x04, 0x1c
        /*01be*/ 	.short	(.L_10981 - .L_10980)


	//   ....[0]....
.L_10980:
        /*01c0*/ 	.word	0x00000050


	//   ....[1]....
        /*01c4*/ 	.word	0x00001520


	//----- nvinfo : EIATTR_MAX_THREADS
	.align		4
.L_10981:
        /*01c8*/ 	.byte	0x04, 0x05
        /*01ca*/ 	.short	(.L_10983 - .L_10982)
.L_10982:
        /*01cc*/ 	.word	0x00000080
        /*01d0*/ 	.word	0x00000001
        /*01d4*/ 	.word	0x00000001


	//----- nvinfo : EIATTR_CRS_STACK_SIZE
	.align		4
.L_10983:
        /*01d8*/ 	.byte	0x04, 0x1e
        /*01da*/ 	.short	(.L_10985 - .L_10984)
.L_10984:
        /*01dc*/ 	.word	0x00000000


	//----- nvinfo : EIATTR_CBANK_PARAM_SIZE
	.align		4
.L_10985:
        /*01e0*/ 	.byte	0x03, 0x19
        /*01e2*/ 	.short	0x0034


	//----- nvinfo : EIATTR_PARAM_CBANK
	.align		4
        /*01e4*/ 	.byte	0x04, 0x0a
        /*01e6*/ 	.short	(.L_10987 - .L_10986)
	.align		4
.L_10986:
        /*01e8*/ 	.word	index@(.nv.constant0._Z9cuda_gemmIiLi128ELi4ELi1ELi128ELi64ELi64ELi64ELi1ELi1EEviiiPT_S1_S1_iii)
        /*01ec*/ 	.short	0x0380
        /*01ee*/ 	.short	0x0034


	//----- nvinfo : EIATTR_SW_WAR
	.align		4
.L_10987:
        /*01f0*/ 	.byte	0x04, 0x36
        /*01f2*/ 	.short	(.L_10989 - .L_10988)
.L_10988:
        /*01f4*/ 	.word	0x00000008
.L_10989:


//--------------------- .nv.info._Z9cuda_gemmIiLi128ELi4ELi1ELi128ELi64ELi64ELi64ELi1ELi0EEviiiPT_S1_S1_iii --------------------------
	.section	.nv.info._Z9cuda_gemmIiLi128ELi4ELi1ELi128ELi64ELi64ELi64ELi1ELi0EEviiiPT_S1_S1_iii,"",@"SHT_CUDA_INFO"
	.sectionflags	@""
	.align	4


	//----- nvinfo : EIATTR_CUDA_API_VERSION
	.align		4
        /*0000*/ 	.byte	0x04, 0x37
        /*0002*/ 	.short	(.L_10991 - .L_10990)
.L_10990:
        /*0004*/ 	.word	0x00000082


	//----- nvinfo : EIATTR_KPARAM_INFO
	.align		4
.L_10991:
        /*0008*/ 	.byte	0x04, 0x17
        /*000a*/ 	.short	(.L_10993 - .L_10992)
.L_10992:
        /*000c*/ 	.word	0x00000000
        /*0010*/ 	.short	0x0008
        /*0012*/ 	.short	0x0030
        /*0014*/ 	.byte	0x00, 0xf0, 0x11, 0x00


	//----- nvinfo : EIATTR_KPARAM_INFO
	.align		4
.L_10993:
        /*0018*/ 	.byte	0x04, 0x17
        /*001a*/ 	.short	(.L_10995 - .L_10994)
.L_10994:
        /*001c*/ 	.word	0x00000000
        /*0020*/ 	.short	0x0007
        /*0022*/ 	.short	0x002c
        /*0024*/ 	.byte	0x00, 0xf0, 0x11, 0x00


	//----- nvinfo : EIATTR_KPARAM_INFO
	.align		4
.L_10995:
        /*0028*/ 	.byte	0x04, 0x17
        /*002a*/ 	.short	(.L_10997 - .L_10996)
.L_10996:
        /*002c*/ 	.word	0x00000000
        /*0030*/ 	.short	0x0006
        /*0032*/ 	.short	0x0028
        /*0034*/ 	.byte	0x00, 0xf0, 0x11, 0x00


	//----- nvinfo : EIATTR_KPARAM_INFO
	.align		4
.L_10997:
        /*0038*/ 	.byte	0x04, 0x17
        /*003a*/ 	.short	(.L_10999 - .L_10998)
.L_10998:
        /*003c*/ 	.word	0x00000000
        /*0040*/ 	.short	0x0005
        /*0042*/ 	.short	0x0020
        /*0044*/ 	.byte	0x00, 0xf5, 0x21, 0x00


	//----- nvinfo : EIATTR_KPARAM_INFO
	.align		4
.L_10999:
        /*0048*/ 	.byte	0x04, 0x17
        /*004a*/ 	.short	(.L_11001 - .L_11000)
.L_11000:
        /*004c*/ 	.word	0x00000000
        /*0050*/ 	.short	0x0004
        /*0052*/ 	.short	0x0018
        /*0054*/ 	.byte	0x00, 0xf5, 0x21, 0x00


	//----- nvinfo : EIATTR_KPARAM_INFO
	.align		4
.L_11001:
        /*0058*/ 	.byte	0x04, 0x17
        /*005a*/ 	.short	(.L_11003 - .L_11002)
.L_11002:
        /*005c*/ 	.word	0x00000000
        /*0060*/ 	.short	0x0003
        /*0062*/ 	.short	0x0010
        /*0064*/ 	.byte	0x00, 0xf5, 0x21, 0x00


	//----- nvinfo : EIATTR_KPARAM_INFO
	.align		4
.L_11003:
        /*0068*/ 	.byte	0x04, 0x17
        /*006a*/ 	.short	(.L_11005 - .L_11004)
.L_11004:
        /*006c*/ 	.word	0x00000000
        /*0070*/ 	.short	0x0002
        /*0072*/ 	.short	0x0008
        /*0074*/ 	.byte	0x00, 0xf0, 0x11, 0x00


	//----- nvinfo : EIATTR_KPARAM_INFO
	.align		4
.L_11005:
        /*0078*/ 	.byte	0x04, 0x17
        /*007a*/ 	.short	(.L_11007 - .L_11006)
.L_11006:
        /*007c*/ 	.word	0x00000000
        /*0080*/ 	.short	0x0001
        /*0082*/ 	.short	0x0004
        /*0084*/ 	.byte	0x00, 0xf0, 0x11, 0x00


	//----- nvinfo : EIATTR_KPARAM_INFO
	.align		4
.L_11007:
        /*0088*/ 	.byte	0x04, 0x17
        /*008a*/ 	.short	(.L_11009 - .L_11008)
.L_11008:
        /*008c*/ 	.word	0x00000000
        /*0090*/ 	.short	0x0000
        /*0092*/ 	.short	0x0000
        /*0094*/ 	.byte	0x00, 0xf0, 0x11, 0x00


	//----- nvinfo : EIATTR_SPARSE_MMA_MASK
	.align		4
.L_11009:
        /*0098*/ 	.byte	0x03, 0x50
        /*009a*/ 	.short	0x0000


	//----- nvinfo : EIATTR_MAXREG_COUNT
	.align		4
        /*009c*/ 	.byte	0x03, 0x1b
        /*009e*/ 	.short	0x00ff


	//----- nvinfo : EIATTR_NUM_BARRIERS
	.align		4
        /*00a0*/ 	.byte	0x02, 0x4c
        /*00a2*/ 	.byte	0x01
	.zero		1


	//----- nvinfo : EIATTR_ANNOTATIONS
	.align		4
        /*00a4*/ 	.byte	0x04, 0x55
        /*00a6*/ 	.short	(.L_11011 - .L_11010)


	//   ....[0]....
.L_11010:
        /*00a8*/ 	.word	0x00000001
        /*00ac*/ 	.byte	0xd0, 0x07, 0x00, 0x00, 0x01, 0x00, 0x00, 0x00, 0xc0, 0x08, 0x00, 0x00, 0x01, 0x00, 0x00, 0x00
        /*00bc*/ 	.byte	0x30, 0x09, 0x00, 0x00, 0x01, 0x00, 0x00, 0x00, 0x70, 0x0f, 0x00, 0x00, 0x01, 0x00, 0x00, 0x00
        /*00cc*/ 	.byte	0xa0, 0x14, 0x00, 0x00, 0x01, 0x00, 0x00, 0x00, 0xb0, 0x27, 0x00, 0x00


	//----- nvinfo : EIATTR_MERCURY_ISA_VERSION
	.align		4
.L_11011:
        /*00d8*/ 	.byte	0x03, 0x5f
        /*00da*/ 	.short	0x0101


	//----- nvinfo : EIATTR_COOP_GROUP_MASK_REGIDS
	.align		4
        /*00dc*/ 	.byte	0x04, 0x29
        /*00de*/ 	.short	(.L_11013 - .L_11012)


	//   ....[0]....
.L_11012:
        /*00e0*/ 	.word	0xffffffff


	//   ....[1]....
        /*00e4*/ 	.word	0xffffffff


	//   ....[2]....
        /*00e8*/ 	.word	0xffffffff


	//   ....[3]....
        /*00ec*/ 	.word	0xffffffff


	//   ....[4]....
        /*00f0*/ 	.word	0xffffffff


	//   ....[5]....
        /*00f4*/ 	.word	0xffffffff


	//   ....[6]....
        /*00f8*/ 	.word	0xffffffff


	//   ....[7]....
        /*00fc*/ 	.word	0xffffffff


	//   ....[8]....
        /*0100*/ 	.word	0xffffffff


	//   ....[9]....
        /*0104*/ 	.word	0xffffffff


	//   ....[10]....
        /*0108*/ 	.word	0xffffffff


	//   ....[11]....
        /*010c*/ 	.word	0xffffffff


	//   ....[12]....
        /*0110*/ 	.word	0xffffffff


	//   ....[13]....
        /*0114*/ 	.word	0xffffffff


	//   ....[14]....
        /*0118*/ 	.word	0xffffffff


	//   ....[15]....
        /*011c*/ 	.word	0xffffffff


	//   ....[16]....
        /*0120*/ 	.word	0xffffffff


	//   ....[17]....
        /*0124*/ 	.word	0x05000044


	//   ....[18]....
        /*0128*/ 	.word	0x05000044


	//   ....[19]....
        /*012c*/ 	.word	0x05000044


	//   ....[20]....
        /*0130*/ 	.word	0x05000044


	//   ....[21]....
        /*0134*/ 	.word	0x05000044


	//   ....[22]....
        /*0138*/ 	.word	0x05000044


	//   ....[23]....
        /*013c*/ 	.word	0x05000044


	//   ....[24]....
        /*0140*/ 	.word	0x05000044


	//   ....[25]....
        /*0144*/ 	.word	0x05000044


	//   ....[26]....
        /*0148*/ 	.word	0x05000044


	//   ....[27]....
        /*014c*/ 	.word	0x05000044


	//   ....[28]....
        /*0150*/ 	.word	0x05000044


	//   ....[29]....
        /*0154*/ 	.word	0x05000044


	//   ....[30]....
        /*0158*/ 	.word	0x05000044


	//   ....[31]....
        /*015c*/ 	.word	0x05000044


	//   ....[32]....
        /*0160*/ 	.word	0x05000044


	//----- nvinfo : EIATTR_COOP_GROUP_INSTR_OFFSETS
	.align		4
.L_11013:
        /*0164*/ 	.byte	0x04, 0x28
        /*0166*/ 	.short	(.L_11015 - .L_11014)


	//   ....[0]....
.L_11014:
        /*0168*/ 	.word	0x00001bd0


	//   ....[1]....
        /*016c*/ 	.word	0x00001c30


	//   ....[2]....
        /*0170*/ 	.word	0x00001c90


	//   ....[3]....
        /*0174*/ 	.word	0x00001cf0


	//   ....[4]....
        /*0178*/ 	.word	0x00001d50


	//   ....[5]....
        /*017c*/ 	.word	0x00001db0


	//   ....[6]....
        /*0180*/ 	.word	0x00001e10


	//   ....[7]....
        /*0184*/ 	.word	0x00001e70


	//   ....[8]....
        /*0188*/ 	.word	0x00001ed0


	//   ....[9]....
        /*018c*/ 	.word	0x00001f30


	//   ....[10]....
        /*0190*/ 	.word	0x00001f90


	//   ....[11]....
        /*0194*/ 	.word	0x00001ff0


	//   ....[12]....
        /*0198*/ 	.word	0x00002050


	//   ....[13]....
        /*019c*/ 	.word	0x000020b0


	//   ....[14]....
        /*01a0*/ 	.word	0x00002110


	//   ....[15]....
        /*01a4*/ 	.word	0x00002170


	//   ....[16]....
        /*01a8*/ 	.word	0x00002670


	//   ....[17]....
        /*01ac*/ 	.word	0x00002d50


	//   ....[18]....
        /*01b0*/ 	.word	0x00002de0


	//   ....[19]....
        /*01b4*/ 	.word	0x00002e70


	//   ....[20]....
        /*01b8*/ 	.word	0x00002f00


	//   ....[21]....
        /*01bc*/ 	.word	0x00002f90


	//   ....[22]....
        /*01c0*/ 	.word	0x00003020


	//   ....[23]....
        /*01c4*/ 	.word	0x000030b0


	//   ....[24]....
        /*01c8*/ 	.word	0x00003140


	//   ....[25]....
        /*01cc*/ 	.word	0x000031d0


	//   ....[26]....
        /*01d0*/ 	.word	0x00003260


	//   ....[27]....
        /*01d4*/ 	.word	0x000032f0


	//   ....[28]....
        /*01d8*/ 	.word	0x00003380


	//   ....[29]....
        /*01dc*/ 	.word	0x00003410


	//   ....[30]....
        /*01e0*/ 	.word	0x000034a0


	//   ....[31]....
        /*01e4*/ 	.word	0x00003530


	//   ....[32]....
        /*01e8*/ 	.word	0x000035c0


	//----- nvinfo : EIATTR_VRC_CTA_INIT_COUNT
	.align		4
.L_11015:
        /*01ec*/ 	.byte	0x02, 0x4a
	.zero		1
	.zero		1


	//----- nvinfo : EIATTR_EXIT_INSTR_OFFSETS
	.align		4
        /*01f0*/ 	.byte	0x04, 0x1c
        /*01f2*/ 	.short	(.L_11017 - .L_11016)


	//   ....[0]....
.L_11016:
        /*01f4*/ 	.word	0x00000240


	//   ....[1]....
        /*01f8*/ 	.word	0x00002d00


	//----- nvinfo : EIATTR_MAX_THREADS
	.align		4
.L_11017:
        /*01fc*/ 	.byte	0x04, 0x05
        /*01fe*/ 	.short	(.L_11019 - .L_11018)
.L_11018:
        /*0200*/ 	.word	0x00000080
        /*0204*/ 	.word	0x00000001
        /*0208*/ 	.word	0x00000001


	//----- nvinfo : EIATTR_CRS_STACK_SIZE
	.align		4
.L_11019:
        /*020c*/ 	.byte	0x04, 0x1e
        /*020e*/ 	.short	(.L_11021 - .L_11020)
.L_11020:
        /*0210*/ 	.word	0x00000000


	//----- nvinfo : EIATTR_CBANK_PARAM_SIZE
	.align		4
.L_11021:
        /*0214*/ 	.byte	0x03, 0x19
        /*0216*/ 	.short	0x0034


	//----- nvinfo : EIATTR_PARAM_CBANK
	.align		4
        /*0218*/ 	.byte	0x04, 0x0a
        /*021a*/ 	.short	(.L_11023 - .L_11022)
	.align		4
.L_11022:
        /*021c*/ 	.word	index@(.nv.constant0._Z9cuda_gemmIiLi128ELi4ELi1ELi128ELi64ELi64ELi64ELi1ELi0EEviiiPT_S1_S1_iii)
        /*0220*/ 	.short	0x0380
        /*0222*/ 	.short	0x0034


	//----- nvinfo : EIATTR_SW_WAR
	.align		4
.L_11023:
        /*0224*/ 	.byte	0x04, 0x36
        /*0226*/ 	.short	(.L_11025 - .L_11024)
.L_11024:
        /*0228*/ 	.word	0x00000008
.L_11025:


//--------------------- .nv.info._Z9cuda_gemmIiLi128ELi4ELi1ELi128ELi64ELi64ELi64ELi0ELi1EEviiiPT_S1_S1_iii --------------------------
	.section	.nv.info._Z9cuda_gemmIiLi128ELi4ELi1ELi128ELi64ELi64ELi64ELi0ELi1EEviiiPT_S1_S1_iii,"",@"SHT_CUDA_INFO"
	.sectionflags	@""
	.align	4


	//----- nvinfo : EIATTR_CUDA_API_VERSION
	.align		4
        /*0000*/ 	.byte	0x04, 0x37
        /*0002*/ 	.short	(.L_11027 - .L_11026)
.L_11026:
        /*0004*/ 	.word	0x00000082


	//----- nvinfo : EIATTR_KPARAM_INFO
	.align		4
.L_11027:
        /*0008*/ 	.byte	0x04, 0x17
        /*000a*/ 	.short	(.L_11029 - .L_11028)
.L_11028:
        /*000c*/ 	.word	0x00000000
        /*0010*/ 	.short	0x0008
        /*0012*/ 	.short	0x0030
        /*0014*/ 	.byte	0x00, 0xf0, 0x11, 0x00


	//----- nvinfo : EIATTR_KPARAM_INFO
	.align		4
.L_11029:
        /*0018*/ 	.byte	0x04, 0x17
        /*001a*/ 	.short	(.L_11031 - .L_11030)
.L_11030:
        /*001c*/ 	.word	0x00000000
        /*0020*/ 	.short	0x0007
        /*0022*/ 	.short	0x002c
        /*0024*/ 	.byte	0x00, 0xf0, 0x11, 0x00


	//----- nvinfo : EIATTR_KPARAM_INFO
	.align		4
.L_11031:
        /*0028*/ 	.byte	0x04, 0x17
        /*002a*/ 	.short	(.L_11033 - .L_11032)
.L_11032:
        /*002c*/ 	.word	0x00000000
        /*0030*/ 	.short	0x0006
        /*0032*/ 	.short	0x0028
        /*0034*/ 	.byte	0x00, 0xf0, 0x11, 0x00


	//----- nvinfo : EIATTR_KPARAM_INFO
	.align		4
.L_11033:
        /*0038*/ 	.byte	0x04, 0x17
        /*003a*/ 	.short	(.L_11035 - .L_11034)
.L_11034:
        /*003c*/ 	.word	0x00000000
        /*0040*/ 	.short	0x0005
        /*0042*/ 	.short	0x0020
        /*0044*/ 	.byte	0x00, 0xf5, 0x21, 0x00


	//----- nvinfo : EIATTR_KPARAM_INFO
	.align		4
.L_11035:
        /*0048*/ 	.byte	0x04, 0x17
        /*004a*/ 	.short	(.L_11037 - .L_11036)
.L_11036:
        /*004c*/ 	.word	0x00000000
        /*0050*/ 	.short	0x0004
        /*0052*/ 	.short	0x0018
        /*0054*/ 	.byte	0x00, 0xf5, 0x21, 0x00


	//----- nvinfo : EIATTR_KPARAM_INFO
	.align		4
.L_11037:
        /*0058*/ 	.byte	0x04, 0x17
        /*005a*/ 	.short	(.L_11039 - .L_11038)
.L_11038:
        /*005c*/ 	.word	0x00000000
        /*0060*/ 	.short	0x0003
        /*0062*/ 	.short	0x0010
        /*0064*/ 	.byte	0x00, 0xf5, 0x21, 0x00


	//----- nvinfo : EIATTR_KPARAM_INFO
	.align		4
.L_11039:
        /*0068*/ 	.byte	0x04, 0x17
        /*006a*/ 	.short	(.L_11041 - .L_11040)
.L_11040:
        /*006c*/ 	.word	0x00000000
        /*0070*/ 	.short	0x0002
        /*0072*/ 	.short	0x0008
        /*0074*/ 	.byte	0x00, 0xf0, 0x11, 0x00


	//----- nvinfo : EIATTR_KPARAM_INFO
	.align		4
.L_11041:
        /*0078*/ 	.byte	0x04, 0x17
        /*007a*/ 	.short	(.L_11043 - .L_11042)
.L_11042:
        /*007c*/ 	.word	0x00000000
        /*0080*/ 	.short	0x0001
        /*0082*/ 	.short	0x0004
        /*0084*/ 	.byte	0x00, 0xf0, 0x11, 0x00


	//----- nvinfo : EIATTR_KPARAM_INFO
	.align		4
.L_11043:
        /*0088*/ 	.byte	0x04, 0x17
        /*008a*/ 	.short	(.L_11045 - .L_11044)
.L_11044:
        /*008c*/ 	.word	0x00000000
        /*0090*/ 	.short	0x0000
        /*0092*/ 	.short	0x0000
        /*0094*/ 	.byte	0x00, 0xf0, 0x11, 0x00


	//----- nvinfo : EIATTR_SPARSE_MMA_MASK
	.align		4
.L_11045:
        /*0098*/ 	.byte	0x03, 0x50
        /*009a*/ 	.short	0x0000


	//----- nvinfo : EIATTR_MAXREG_COUNT
	.align		4
        /*009c*/ 	.byte	0x03, 0x1b
        /*009e*/ 	.short	0x00ff


	//----- nvinfo : EIATTR_NUM_BARRIERS
	.align		4
        /*00a0*/ 	.byte	0x02, 0x4c
        /*00a2*/ 	.byte	0x01
	.zero		1


	//----- nvinfo : EIATTR_MERCURY_ISA_VERSION
	.align		4
        /*00a4*/ 	.byte	0x03, 0x5f
        /*00a6*/ 	.short	0x0101


	//----- nvinfo : EIATTR_COOP_GROUP_MASK_REGIDS
	.align		4
        /*00a8*/ 	.byte	0x04, 0x29
        /*00aa*/ 	.short	(.L_11047 - .L_11046)


	//   ....[0]....
.L_11046:
        /*00ac*/ 	.word	0xffffffff


	//   ....[1]....
        /*00b0*/ 	.word	0xffffffff


	//   ....[2]....
        /*00b4*/ 	.word	0xffffffff


	//   ....[3]....
        /*00b8*/ 	.word	0xffffffff


	//   ....[4]....
        /*00bc*/ 	.word	0xffffffff


	//   ....[5]....
        /*00c0*/ 	.word	0xffffffff


	//   ....[6]....
        /*00c4*/ 	.word	0xffffffff


	//   ....[7]....
        /*00c8*/ 	.word	0xffffffff


	//   ....[8]....
        /*00cc*/ 	.word	0xffffffff


	//   ....[9]....
        /*00d0*/ 	.word	0xffffffff


	//   ....[10]....
        /*00d4*/ 	.word	0xffffffff


	//   ....[11]....
        /*00d8*/ 	.word	0xffffffff


	//   ....[12]....
        /*00dc*/ 	.word	0xffffffff


	//   ....[13]....
        /*00e0*/ 	.word	0xffffffff


	//   ....[14]....
        /*00e4*/ 	.word	0xffffffff


	//   ....[15]....
        /*00e8*/ 	.word	0xffffffff


	//   ....[16]....
        /*00ec*/ 	.word	0xffffffff


	//   ....[17]....
        /*00f0*/ 	.word	0x05000032


	//   ....[18]....
        /*00f4*/ 	.word	0x05000032


	//   ....[19]....
        /*00f8*/ 	.word	0x05000032


	//   ....[20]....
        /*00fc*/ 	.word	0x05000032


	//   ....[21]....
        /*0100*/ 	.word	0x05000032


	//   ....[22]....
        /*0104*/ 	.word	0x05000032


	//   ....[23]....
        /*0108*/ 	.word	0x05000032


	//   ....[24]....
        /*010c*/ 	.word	0x05000032


	//   ....[25]....
        /*0110*/ 	.word	0x05000032


	//   ....[26]....
        /*0114*/ 	.word	0x05000032


	//   ....[27]....
        /*0118*/ 	.word	0x05000032


	//   ....[28]....
        /*011c*/ 	.word	0x05000032


	//   ....[29]....
        /*0120*/ 	.word	0x05000032


	//   ....[30]....
        /*0124*/ 	.word	0x05000032


	//   ....[31]....
        /*0128*/ 	.word	0x05000032


	//   ....[32]....
        /*012c*/ 	.word	0x05000032


	//----- nvinfo : EIATTR_COOP_GROUP_INSTR_OFFSETS
	.align		4
.L_11047:
        /*0130*/ 	.byte	0x04, 0x28
        /*0132*/ 	.short	(.L_11049 - .L_11048)


	//   ....[0]....
.L_11048:
        /*0134*/ 	.word	0x00000db0


	//   ....[1]....
        /*0138*/ 	.word	0x00000dc0


	//   ....[2]....
        /*013c*/ 	.word	0x00000dd0


	//   ....[3]....
        /*0140*/ 	.word	0x00000de0


	//   ....[4]....
        /*0144*/ 	.word	0x00000df0


	//   ....[5]....
        /*0148*/ 	.word	0x00000e20


	//   ....[6]....
        /*014c*/ 	.word	0x00000e40


	//   ....[7]....
        /*0150*/ 	.word	0x00000e60


	//   ....[8]....
        /*0154*/ 	.word	0x00000e70


	//   ....[9]....
        /*0158*/ 	.word	0x00000e80


	//   ....[10]....
        /*015c*/ 	.word	0x00000e90


	//   ....[11]....
        /*0160*/ 	.word	0x00000eb0


	//   ....[12]....
        /*0164*/ 	.word	0x00000ed0


	//   ....[13]....
        /*0168*/ 	.word	0x00000ef0


	//   ....[14]....
        /*016c*/ 	.word	0x00000f10


	//   ....[15]....
        /*0170*/ 	.word	0x00000f30


	//   ....[16]....
        /*0174*/ 	.word	0x00001020


	//   ....[17]....
        /*0178*/ 	.word	0x000016a0


	//   ....[18]....
        /*017c*/ 	.word	0x00001700


	//   ....[19]....
        /*0180*/ 	.word	0x00001750


	//   ....[20]....
        /*0184*/ 	.word	0x000017b0


	//   ....[21]....
        /*0188*/ 	.word	0x00001810


	//   ....[22]....
        /*018c*/ 	.word	0x00001860


	//   ....[23]....
        /*0190*/ 	.word	0x000018c0


	//   ....[24]....
        /*0194*/ 	.word	0x00001920


	//   ....[25]....
        /*0198*/ 	.word	0x00001980


	//   ....[26]....
        /*019c*/ 	.word	0x000019e0


	//   ....[27]....
        /*01a0*/ 	.word	0x00001a30


	//   ....[28]....
        /*01a4*/ 	.word	0x00001a90


	//   ....[29]....
        /*01a8*/ 	.word	0x00001af0


	//   ....[30]....
        /*01ac*/ 	.word	0x00001b50


	//   ....[31]....
        /*01b0*/ 	.word	0x00001bb0


	//   ....[32]....
        /*01b4*/ 	.word	0x00001c10


	//----- nvinfo : EIATTR_VRC_CTA_INIT_COUNT
	.align		4
.L_11049:
        /*01b8*/ 	.byte	0x02, 0x4a
	.zero		1
	.zero		1


	//----- nvinfo : EIATTR_EXIT_INSTR_OFFSETS
	.align		4
        /*01bc*/ 	.byte	0x04, 0x1c
        /*01be*/ 	.short	(.L_11051 - .L_11050)


	//   ....[0]....
.L_11050:
        /*01c0*/ 	.word	0x00000050


	//   ....[1]....
        /*01c4*/ 	.word	0x00001650


	//----- nvinfo : EIATTR_MAX_THREADS
	.align		4
.L_11051:
        /*01c8*/ 	.byte	0x04, 0x05
        /*01ca*/ 	.short	(.L_11053 - .L_11052)
.L_11052:
        /*01cc*/ 	.word	0x00000080
        /*01d0*/ 	.word	0x00000001
        /*01d4*/ 	.word	0x00000001


	//----- nvinfo : EIATTR_CRS_STACK_SIZE
	.align		4
.L_11053:
        /*01d8*/ 	.byte	0x04, 0x1e
        /*01da*/ 	.short	(.L_11055 - .L_11054)
.L_11054:
        /*01dc*/ 	.word	0x00000000


	//----- nvinfo : EIATTR_CBANK_PARAM_SIZE
	.align		4
.L_11055:
        /*01e0*/ 	.byte	0x03, 0x19
        /*01e2*/ 	.short	0x0034


	//----- nvinfo : EIATTR_PARAM_CBANK
	.align		4
        /*01e4*/ 	.byte	0x04, 0x0a
        /*01e6*/ 	.short	(.L_11057 - .L_11056)
	.align		4
.L_11056:
        /*01e8*/ 	.word	index@(.nv.constant0._Z9cuda_gemmIiLi128ELi4ELi1ELi128ELi64ELi64ELi64ELi0ELi1EEviiiPT_S1_S1_iii)
        /*01ec*/ 	.short	0x0380
        /*01ee*/ 	.short	0x0034


	//----- nvinfo : EIATTR_SW_WAR
	.align		4
.L_11057:
        /*01f0*/ 	.byte	0x04, 0x36
        /*01f2*/ 	.short	(.L_11059 - .L_11058)
.L_11058:
        /*01f4*/ 	.word	0x00000008
.L_11059:


//--------------------- .nv.info._Z9cuda_gemmIiLi128ELi4ELi1ELi128ELi64ELi64ELi64ELi0ELi0EEviiiPT_S1_S1_iii --------------------------
	.section	.nv.info._Z9cuda_gemmIiLi128ELi4ELi1ELi128ELi64ELi64ELi64ELi0ELi0EEviiiPT_S1_S1_iii,"",@"SHT_CUDA_INFO"
	.sectionflags	@""
	.align	4


	//----- nvinfo : EIATTR_CUDA_API_VERSION
	.align		4
        /*0000*/ 	.byte	0x04, 0x37
        /*0002*/ 	.short	(.L_11061 - .L_11060)
.L_11060:
        /*0004*/ 	.word	0x00000082


	//----- nvinfo : EIATTR_KPARAM_INFO
	.align		4
.L_11061:
        /*0008*/ 	.byte	0x04, 0x17
        /*000a*/ 	.short	(.L_11063 - .L_11062)
.L_11062:
        /*000c*/ 	.word	0x00000000
        /*0010*/ 	.short	0x0008
        /*0012*/ 	.short	0x0030
        /*0014*/ 	.byte	0x00, 0xf0, 0x11, 0x00


	//----- nvinfo : EIATTR_KPARAM_INFO
	.align		4
.L_11063:
        /*0018*/ 	.byte	0x04, 0x17
        /*001a*/ 	.short	(.L_11065 - .L_11064)
.L_11064:
        /*001c*/ 	.word	0x00000000
        /*0020*/ 	.short	0x0007
        /*0022*/ 	.short	0x002c
        /*0024*/ 	.byte	0x00, 0xf0, 0x11, 0x00


	//----- nvinfo : EIATTR_KPARAM_INFO
	.align		4
.L_11065:
        /*0028*/ 	.byte	0x04, 0x17
        /*002a*/ 	.short	(.L_11067 - .L_11066)
.L_11066:
        /*002c*/ 	.word	0x00000000
        /*0030*/ 	.short	0x0006
        /*0032*/ 	.short	0x0028
        /*0034*/ 	.byte	0x00, 0xf0, 0x11, 0x00


	//----- nvinfo : EIATTR_KPARAM_INFO
	.align		4
.L_11067:
        /*0038*/ 	.byte	0x04, 0x17
        /*003a*/ 	.short	(.L_11069 - .L_11068)
.L_11068:
        /*003c*/ 	.word	0x00000000
        /*0040*/ 	.short	0x0005
        /*0042*/ 	.short	0x0020
        /*0044*/ 	.byte	0x00, 0xf5, 0x21, 0x00


	//----- nvinfo : EIATTR_KPARAM_INFO
	.align		4
.L_11069:
        /*0048*/ 	.byte	0x04, 0x17
        /*004a*/ 	.short	(.L_11071 - .L_11070)
.L_11070:
        /*004c*/ 	.word	0x00000000
        /*0050*/ 	.short	0x0004
        /*0052*/ 	.short	0x0018
        /*0054*/ 	.byte	0x00, 0xf5, 0x21, 0x00


	//----- nvinfo : EIATTR_KPARAM_INFO
	.align		4
.L_11071:
        /*0058*/ 	.byte	0x04, 0x17
        /*005a*/ 	.short	(.L_11073 - .L_11072)
.L_11072:
        /*005c*/ 	.word	0x00000000
        /*0060*/ 	.short	0x0003
        /*0062*/ 	.short	0x0010
        /*0064*/ 	.byte	0x00, 0xf5, 0x21, 0x00


	//----- nvinfo : EIATTR_KPARAM_INFO
	.align		4
.L_11073:
        /*0068*/ 	.byte	0x04, 0x17
        /*006a*/ 	.short	(.L_11075 - .L_11074)
.L_11074:
        /*006c*/ 	.word	0x00000000
        /*0070*/ 	.short	0x0002
        /*0072*/ 	.short	0x0008
        /*0074*/ 	.byte	0x00, 0xf0, 0x11, 0x00


	//----- nvinfo : EIATTR_KPARAM_INFO
	.align		4
.L_11075:
        /*0078*/ 	.byte	0x04, 0x17
        /*007a*/ 	.short	(.L_11077 - .L_11076)
.L_11076:
        /*007c*/ 	.word	0x00000000
        /*0080*/ 	.short	0x0001
        /*0082*/ 	.short	0x0004
        /*0084*/ 	.byte	0x00, 0xf0, 0x11, 0x00


	//----- nvinfo : EIATTR_KPARAM_INFO
	.align		4
.L_11077:
        /*0088*/ 	.byte	0x04, 0x17
        /*008a*/ 	.short	(.L_11079 - .L_11078)
.L_11078:
        /*008c*/ 	.word	0x00000000
        /*0090*/ 	.short	0x0000
        /*0092*/ 	.short	0x0000
        /*0094*/ 	.byte	0x00, 0xf0, 0x11, 0x00


	//----- nvinfo : EIATTR_SPARSE_MMA_MASK
	.align		4
.L_11079:
        /*0098*/ 	.byte	0x03, 0x50
        /*009a*/ 	.short	0x0000


	//----- nvinfo : EIATTR_MAXREG_COUNT
	.align		4
        /*009c*/ 	.byte	0x03, 0x1b
        /*009e*/ 	.short	0x00ff


	//----- nvinfo : EIATTR_NUM_BARRIERS
	.align		4
        /*00a0*/ 	.byte	0x02, 0x4c
        /*00a2*/ 	.byte	0x01
	.zero		1


	//----- nvinfo : EIATTR_MERCURY_ISA_VERSION
	.align		4
        /*00a4*/ 	.byte	0x03, 0x5f
        /*00a6*/ 	.short	0x0101


	//----- nvinfo : EIATTR_COOP_GROUP_MASK_REGIDS
	.align		4
        /*00a8*/ 	.byte	0x04, 0x29
        /*00aa*/ 	.short	(.L_11081 - .L_11080)


	//   ....[0]....
.L_11080:
        /*00ac*/ 	.word	0xffffffff


	//   ....[1]....
        /*00b0*/ 	.word	0xffffffff


	//   ....[2]....
        /*00b4*/ 	.word	0xffffffff


	//   ....[3]....
        /*00b8*/ 	.word	0xffffffff


	//   ....[4]....
        /*00bc*/ 	.word	0xffffffff


	//   ....[5]....
        /*00c0*/ 	.word	0xffffffff


	//   ....[6]....
        /*00c4*/ 	.word	0xffffffff


	//   ....[7]....
        /*00c8*/ 	.word	0xffffffff


	//   ....[8]....
        /*00cc*/ 	.word	0xffffffff


	//   ....[9]....
        /*00d0*/ 	.word	0xffffffff


	//   ....[10]....
        /*00d4*/ 	.word	0xffffffff


	//   ....[11]....
        /*00d8*/ 	.word	0xffffffff


	//   ....[12]....
        /*00dc*/ 	.word	0xffffffff


	//   ....[13]....
        /*00e0*/ 	.word	0xffffffff


	//   ....[14]....
        /*00e4*/ 	.word	0xffffffff


	//   ....[15]....
        /*00e8*/ 	.word	0xffffffff


	//   ....[16]....
        /*00ec*/ 	.word	0xffffffff


	//   ....[17]....
        /*00f0*/ 	.word	0x05000049


	//   ....[18]....
        /*00f4*/ 	.word	0x05000049


	//   ....[19]....
        /*00f8*/ 	.word	0x05000049


	//   ....[20]....
        /*00fc*/ 	.word	0x05000049


	//   ....[21]....
        /*0100*/ 	.word	0x05000049


	//   ....[22]....
        /*0104*/ 	.word	0x05000049


	//   ....[23]....
        /*0108*/ 	.word	0x05000049


	//   ....[24]....
        /*010c*/ 	.word	0x05000049


	//   ....[25]....
        /*0110*/ 	.word	0x05000049


	//   ....[26]....
        /*0114*/ 	.word	0x05000049


	//   ....[27]....
        /*0118*/ 	.word	0x05000049


	//   ....[28]....
        /*011c*/ 	.word	0x05000049


	//   ....[29]....
        /*0120*/ 	.word	0x05000049


	//   ....[30]....
        /*0124*/ 	.word	0x05000049


	//   ....[31]....
        /*0128*/ 	.word	0x05000049


	//   ....[32]....
        /*012c*/ 	.word	0x05000049


	//----- nvinfo : EIATTR_COOP_GROUP_INSTR_OFFSETS
	.align		4
.L_11081:
        /*0130*/ 	.byte	0x04, 0x28
        /*0132*/ 	.short	(.L_11083 - .L_11082)


	//   ....[0]....
.L_11082:
        /*0134*/ 	.word	0x00001a70


	//   ....[1]....
        /*0138*/ 	.word	0x00001ad0


	//   ....[2]....
        /*013c*/ 	.word	0x00001b30


	//   ....[3]....
        /*0140*/ 	.word	0x00001b90


	//   ....[4]....
        /*0144*/ 	.word	0x00001bf0


	//   ....[5]....
        /*0148*/ 	.word	0x00001c50


	//   ....[6]....
        /*014c*/ 	.word	0x00001cb0


	//   ....[7]....
        /*0150*/ 	.word	0x00001d10


	//   ....[8]....
        /*0154*/ 	.word	0x00001d70


	//   ....[9]....
        /*0158*/ 	.word	0x00001dd0


	//   ....[10]....
        /*015c*/ 	.word	0x00001e30


	//   ....[11]....
        /*0160*/ 	.word	0x00001e90


	//   ....[12]....
        /*0164*/ 	.word	0x00001ef0


	//   ....[13]....
        /*0168*/ 	.word	0x00001f50


	//   ....[14]....
        /*016c*/ 	.word	0x00001fb0


	//   ....[15]....
        /*0170*/ 	.word	0x00002010


	//   ....[16]....
        /*0174*/ 	.word	0x00002500


	//   ....[17]....
        /*0178*/ 	.word	0x00003720


	//   ....[18]....
        /*017c*/ 	.word	0x000037b0


	//   ....[19]....
        /*0180*/ 	.word	0x00003840


	//   ....[20]....
        /*0184*/ 	.word	0x000038d0


	//   ....[21]....
        /*0188*/ 	.word	0x00003960


	//   ....[22]....
        /*018c*/ 	.word	0x000039f0


	//   ....[23]....
        /*0190*/ 	.word	0x00003a90


	//   ....[24]....
        /*0194*/ 	.word	0x00003b20


	//   ....[25]....
        /*0198*/ 	.word	0x00003bc0


	//   ....[26]....
        /*019c*/ 	.word	0x00003c60


	//   ....[27]....
        /*01a0*/ 	.word	0x00003cf0


	//   ....[28]....
        /*01a4*/ 	.word	0x00003d90


	//   ....[29]....
        /*01a8*/ 	.word	0x00003e20


	//   ....[30]....
        /*01ac*/ 	.word	0x00003eb0


	//   ....[31]....
        /*01b0*/ 	.word	0x00003f50


	//   ....[32]....
        /*01b4*/ 	.word	0x00003fe0


	//----- nvinfo : EIATTR_VRC_CTA_INIT_COUNT
	.align		4
.L_11083:
        /*01b8*/ 	.byte	0x02, 0x4a
	.zero		1
	.zero		1


	//----- nvinfo : EIATTR_EXIT_INSTR_OFFSETS
	.align		4
        /*01bc*/ 	.byte	0x04, 0x1c
        /*01be*/ 	.short	(.L_11085 - .L_11084)


	//   ....[0]....
.L_11084:
        /*01c0*/ 	.word	0x000001d0


	//   ....[1]....
        /*01c4*/ 	.word	0x000036d0


	//----- nvinfo : EIATTR_MAX_THREADS
	.align		4
.L_11085:
        /*01c8*/ 	.byte	0x04, 0x05
        /*01ca*/ 	.short	(.L_11087 - .L_11086)
.L_11086:
        /*01cc*/ 	.word	0x00000080
        /*01d0*/ 	.word	0x00000001
        /*01d4*/ 	.word	0x00000001


	//----- nvinfo : EIATTR_CRS_STACK_SIZE
	.align		4
.L_11087:
        /*01d8*/ 	.byte	0x04, 0x1e
        /*01da*/ 	.short	(.L_11089 - .L_11088)
.L_11088:
        /*01dc*/ 	.word	0x00000000


	//----- nvinfo : EIATTR_CBANK_PARAM_SIZE
	.align		4
.L_11089:
        /*01e0*/ 	.byte	0x03, 0x19
        /*01e2*/ 	.short	0x0034


	//----- nvinfo : EIATTR_PARAM_CBANK
	.align		4
        /*01e4*/ 	.byte	0x04, 0x0a
        /*01e6*/ 	.short	(.L_11091 - .L_11090)
	.align		4
.L_11090:
        /*01e8*/ 	.word	index@(.nv.constant0._Z9cuda_gemmIiLi128ELi4ELi1ELi128ELi64ELi64ELi64ELi0ELi0EEviiiPT_S1_S1_iii)
        /*01ec*/ 	.short	0x0380
        /*01ee*/ 	.short	0x0034


	//----- nvinfo : EIATTR_SW_WAR
	.align		4
.L_11091:
        /*01f0*/ 	.byte	0x04, 0x36
        /*01f2*/ 	.short	(.L_11093 - .L_11092)
.L_11092:
        /*01f4*/ 	.word	0x00000008
.L_11093:


//--------------------- .nv.info._Z9cuda_gemmIiLi128ELi4ELi1ELi128ELi32ELi32ELi64ELi1ELi1EEviiiPT_S1_S1_iii --------------------------
	.section	.nv.info._Z9cuda_gemmIiLi128ELi4ELi1ELi128ELi32ELi32ELi64ELi1ELi1EEviiiPT_S1_S1_iii,"",@"SHT_CUDA_INFO"
	.sectionflags	@""
	.align	4


	//----- nvinfo : EIATTR_CUDA_API_VERSION
	.align		4
        /*0000*/ 	.byte	0x04, 0x37
        /*0002*/ 	.short	(.L_11095 - .L_11094)
.L_11094:
        /*0004*/ 	.word	0x00000082


	//----- nvinfo : EIATTR_KPARAM_INFO
	.align		4
.L_11095:
        /*0008*/ 	.byte	0x04, 0x17
        /*000a*/ 	.short	(.L_11097 - .L_11096)
.L_11096:
        /*000c*/ 	.word	0x00000000
        /*0010*/ 	.short	0x0008
        /*0012*/ 	.short	0x0030
        /*0014*/ 	.byte	0x00, 0xf0, 0x11, 0x00


	//----- nvinfo : EIATTR_KPARAM_INFO
	.align		4
.L_11097:
        /*0018*/ 	.byte	0x04, 0x17
        /*001a*/ 	.short	(.L_11099 - .L_11098)
.L_11098:
        /*001c*/ 	.word	0x00000000
        /*0020*/ 	.short	0x0007
        /*0022*/ 	.short	0x002c
        /*0024*/ 	.byte	0x00, 0xf0, 0x11, 0x00


	//----- nvinfo : EIATTR_KPARAM_INFO
	.align		4
.L_11099:
        /*0028*/ 	.byte	0x04, 0x17
        /*002a*/ 	.short	(.L_11101 - .L_11100)
.L_11100:
        /*002c*/ 	.word	0x00000000
        /*0030*/ 	.short	0x0006
        /*0032*/ 	.short	0x0028
        /*0034*/ 	.byte	0x00, 0xf0, 0x11, 0x00


	//----- nvinfo : EIATTR_KPARAM_INFO
	.align		4
.L_11101:
        /*0038*/ 	.byte	0x04, 0x17
        /*003a*/ 	.short	(.L_11103 - .L_11102)
.L_11102:
        /*003c*/ 	.word	0x00000000
        /*0040*/ 	.short	0x0005
        /*0042*/ 	.short	0x0020
        /*0044*/ 	.byte	0x00, 0xf5, 0x21, 0x00


	//----- nvinfo : EIATTR_KPARAM_INFO
	.align		4
.L_11103:
        /*0048*/ 	.byte	0x04, 0x17
        /*004a*/ 	.short	(.L_11105 - .L_11104)
.L_11104:
        /*004c*/ 	.word	0x00000000
        /*0050*/ 	.short	0x0004
        /*0052*/ 	.short	0x0018
        /*0054*/ 	.byte	0x00, 0xf5, 0x21, 0x00


	//----- nvinfo : EIATTR_KPARAM_INFO
	.align		4
.L_11105:
        /*0058*/ 	.byte	0x04, 0x17
        /*005a*/ 	.short	(.L_11107 - .L_11106)
.L_11106:
        /*005c*/ 	.word	0x00000000
        /*0060*/ 	.short	0x0003
        /*0062*/ 	.short	0x0010
        /*0064*/ 	.byte	0x00, 0xf5, 0x21, 0x00


	//----- nvinfo : EIATTR_KPARAM_INFO
	.align		4
.L_11107:
        /*0068*/ 	.byte	0x04, 0x17
        /*006a*/ 	.short	(.L_11109 - .L_11108)
.L_11108:
        /*006c*/ 	.word	0x00000000
        /*0070*/ 	.short	0x0002
        /*0072*/ 	.short	0x0008
        /*0074*/ 	.byte	0x00, 0xf0, 0x11, 0x00


	//----- nvinfo : EIATTR_KPARAM_INFO
	.align		4
.L_11109:
        /*0078*/ 	.byte	0x04, 0x17
        /*007a*/ 	.short	(.L_11111 - .L_11110)
.L_11110:
        /*007c*/ 	.word	0x00000000
        /*0080*/ 	.short	0x0001
        /*0082*/ 	.short	0x0004
        /*0084*/ 	.byte	0x00, 0xf0, 0x11, 0x00


	//----- nvinfo : EIATTR_KPARAM_INFO
	.align		4
.L_11111:
        /*0088*/ 	.byte	0x04, 0x17
        /*008a*/ 	.short	(.L_11113 - .L_11112)
.L_11112:
        /*008c*/ 	.word	0x00000000
        /*0090*/ 	.short	0x0000
        /*0092*/ 	.short	0x0000
        /*0094*/ 	.byte	0x00, 0xf0, 0x11, 0x00


	//----- nvinfo : EIATTR_SPARSE_MMA_MASK
	.align		4
.L_11113:
        /*0098*/ 	.byte	0x03, 0x50
        /*009a*/ 	.short	0x0000


	//----- nvinfo : EIATTR_MAXREG_COUNT
	.align		4
        /*009c*/ 	.byte	0x03, 0x1b
        /*009e*/ 	.short	0x00ff


	//----- nvinfo : EIATTR_NUM_BARRIERS
	.align		4
        /*00a0*/ 	.byte	0x02, 0x4c
        /*00a2*/ 	.byte	0x01
	.zero		1


	//----- nvinfo : EIATTR_MERCURY_ISA_VERSION
	.align		4
        /*00a4*/ 	.byte	0x03, 0x5f
        /*00a6*/ 	.short	0x0101


	//----- nvinfo : EIATTR_COOP_GROUP_MASK_REGIDS
	.align		4
        /*00a8*/ 	.byte	0x04, 0x29
        /*00aa*/ 	.short	(.L_11115 - .L_11114)


	//   ....[0]....
.L_11114:
        /*00ac*/ 	.word	0xffffffff


	//   ....[1]....
        /*00b0*/ 	.word	0xffffffff


	//   ....[2]....
        /*00b4*/ 	.word	0xffffffff


	//   ....[3]....
        /*00b8*/ 	.word	0xffffffff


	//   ....[4]....
        /*00bc*/ 	.word	0xffffffff


	//   ....[5]....
        /*00c0*/ 	.word	0xffffffff


	//   ....[6]....
        /*00c4*/ 	.word	0xffffffff


	//   ....[7]....
        /*00c8*/ 	.word	0xffffffff


	//   ....[8]....
        /*00cc*/ 	.word	0xffffffff


	//   ....[9]....
        /*00d0*/ 	.word	0xffffffff


	//   ....[10]....
        /*00d4*/ 	.word	0xffffffff


	//   ....[11]....
        /*00d8*/ 	.word	0xffffffff


	//   ....[12]....
        /*00dc*/ 	.word	0xffffffff


	//   ....[13]....
        /*00e0*/ 	.word	0xffffffff


	//   ....[14]....
        /*00e4*/ 	.word	0xffffffff


	//   ....[15]....
        /*00e8*/ 	.word	0xffffffff


	//   ....[16]....
        /*00ec*/ 	.word	0xffffffff


	//   ....[17]....
        /*00f0*/ 	.word	0xffffffff


	//   ....[18]....
        /*00f4*/ 	.word	0xffffffff


	//   ....[19]....
        /*00f8*/ 	.word	0xffffffff


	//   ....[20]....
        /*00fc*/ 	.word	0xffffffff


	//   ....[21]....
        /*0100*/ 	.word	0xffffffff


	//   ....[22]....
        /*0104*/ 	.word	0xffffffff


	//   ....[23]....
        /*0108*/ 	.word	0xffffffff


	//   ....[24]....
        /*010c*/ 	.word	0xffffffff


	//   ....[25]....
        /*0110*/ 	.word	0xffffffff


	//   ....[26]....
        /*0114*/ 	.word	0xffffffff


	//   ....[27]....
        /*0118*/ 	.word	0xffffffff


	//   ....[28]....
        /*011c*/ 	.word	0xffffffff


	//   ....[29]....
        /*0120*/ 	.word	0xffffffff


	//   ....[30]....
        /*0124*/ 	.word	0xffffffff


	//   ....[31]....
        /*0128*/ 	.word	0xffffffff


	//   ....[32]....
        /*012c*/ 	.word	0xffffffff


	//   ....[33]....
        /*0130*/ 	.word	0xffffffff


	//----- nvinfo : EIATTR_COOP_GROUP_INSTR_OFFSETS
	.align		4
.L_11115:
        /*0134*/ 	.byte	0x04, 0x28
        /*0136*/ 	.short	(.L_11117 - .L_11116)


	//   ....[0]....
.L_11116:
        /*0138*/ 	.word	0x00000ef0


	//   ....[1]....
        /*013c*/ 	.word	0x00000f00


	//   ....[2]....
        /*0140*/ 	.word	0x00000f10


	//   ....[3]....
        /*0144*/ 	.word	0x00000f20


	//   ....[4]....
        /*0148*/ 	.word	0x00000f60


	//   ....[5]....
        /*014c*/ 	.word	0x00000f90


	//   ....[6]....
        /*0150*/ 	.word	0x00000fb0


	//   ....[7]....
        /*0154*/ 	.word	0x00000fe0


	//   ....[8]....
        /*0158*/ 	.word	0x00001000


	//   ....[9]....
        /*015c*/ 	.word	0x00001090


	//   ....[10]....
        /*0160*/ 	.word	0x000010a0


	//   ....[11]....
        /*0164*/ 	.word	0x000010f0


	//   ....[12]....
        /*0168*/ 	.word	0x00001150


	//   ....[13]....
        /*016c*/ 	.word	0x00001170


	//   ....[14]....
        /*0170*/ 	.word	0x000011a0


	//   ....[15]....
        /*0174*/ 	.word	0x000011f0


	//   ....[16]....
        /*0178*/ 	.word	0x00001220


	//   ....[17]....
        /*017c*/ 	.word	0x00001360


	//   ....[18]....
        /*0180*/ 	.word	0x00001370


	//   ....[19]....
        /*0184*/ 	.word	0x00001380


	//   ....[20]....
        /*0188*/ 	.word	0x00001390


	//   ....[21]....
        /*018c*/ 	.word	0x000013a0


	//   ....[22]....
        /*0190*/ 	.word	0x000013b0


	//   ....[23]....
        /*0194*/ 	.word	0x000013d0


	//   ....[24]....
        /*0198*/ 	.word	0x00001410


	//   ....[25]....
        /*019c*/ 	.word	0x00001420


	//   ....[26]....
        /*01a0*/ 	.word	0x00001430


	//   ....[27]....
        /*01a4*/ 	.word	0x00001490


	//   ....[28]....
        /*01a8*/ 	.word	0x000014c0


	//   ....[29]....
        /*01ac*/ 	.word	0x000014d0


	//   ....[30]....
        /*01b0*/ 	.word	0x000014e0


	//   ....[31]....
        /*01b4*/ 	.word	0x00001590


	//   ....[32]....
        /*01b8*/ 	.word	0x000015a0


	//   ....[33]....
        /*01bc*/ 	.word	0x00001620


	//----- nvinfo : EIATTR_VRC_CTA_INIT_COUNT
	.align		4
.L_11117:
        /*01c0*/ 	.byte	0x02, 0x4a
	.zero		1
	.zero		1


	//----- nvinfo : EIATTR_EXIT_INSTR_OFFSETS
	.align		4
        /*01c4*/ 	.byte	0x04, 0x1c
        /*01c6*/ 	.short	(.L_11119 - .L_11118)


	//   ....[0]....
.L_11118:
        /*01c8*/ 	.word	0x00000050


	//   ....[1]....
        /*01cc*/ 	.word	0x00001ad0


	//----- nvinfo : EIATTR_MAX_THREADS
	.align		4
.L_11119:
        /*01d0*/ 	.byte	0x04, 0x05
        /*01d2*/ 	.short	(.L_11121 - .L_11120)
.L_11120:
        /*01d4*/ 	.word	0x00000080
        /*01d8*/ 	.word	0x00000001
        /*01dc*/ 	.word	0x00000001


	//----- nvinfo : EIATTR_CRS_STACK_SIZE
	.align		4
.L_11121:
        /*01e0*/ 	.byte	0x04, 0x1e
        /*01e2*/ 	.short	(.L_11123 - .L_11122)
.L_11122:
        /*01e4*/ 	.word	0x00000000


	//----- nvinfo : EIATTR_CBANK_PARAM_SIZE
	.align		4
.L_11123:
        /*01e8*/ 	.byte	0x03, 0x19
        /*01ea*/ 	.short	0x0034


	//----- nvinfo : EIATTR_PARAM_CBANK
	.align		4
        /*01ec*/ 	.byte	0x04, 0x0a
        /*01ee*/ 	.short	(.L_11125 - .L_11124)
	.align		4
.L_11124:
        /*01f0*/ 	.word	index@(.nv.constant0._Z9cuda_gemmIiLi128ELi4ELi1ELi128ELi32ELi32ELi64ELi1ELi1EEviiiPT_S1_S1_iii)
        /*01f4*/ 	.short	0x0380
        /*01f6*/ 	.short	0x0034


	//----- nvinfo : EIATTR_SW_WAR
	.align		4
.L_11125:
        /*01f8*/ 	.byte	0x04, 0x36
        /*01fa*/ 	.short	(.L_11127 - .L_11126)
.L_11126:
        /*01fc*/ 	.word	0x00000008
.L_11127:


//--------------------- .nv.info._Z9cuda_gemmIiLi128ELi4ELi1ELi128ELi32ELi32ELi64ELi1ELi0EEviiiPT_S1_S1_iii --------------------------
	.section	.nv.info._Z9cuda_gemmIiLi128ELi4ELi1ELi128ELi32ELi32ELi64ELi1ELi0EEviiiPT_S1_S1_iii,"",@"SHT_CUDA_INFO"
	.sectionflags	@""
	.align	4


	//----- nvinfo : EIATTR_CUDA_API_VERSION
	.align		4
        /*0000*/ 	.byte	0x04, 0x37
        /*0002*/ 	.short	(.L_11129 - .L_11128)
.L_11128:
        /*0004*/ 	.word	0x00000082


	//----- nvinfo : EIATTR_KPARAM_INFO
	.align		4
.L_11129:
        /*0008*/ 	.byte	0x04, 0x17
        /*000a*/ 	.short	(.L_11131 - .L_11130)
.L_11130:
        /*000c*/ 	.word	0x00000000
        /*0010*/ 	.short	0x0008
        /*0012*/ 	.short	0x0030
        /*0014*/ 	.byte	0x00, 0xf0, 0x11, 0x00


	//----- nvinfo : EIATTR_KPARAM_INFO
	.align		4
.L_11131:
        /*0018*/ 	.byte	0x04, 0x17
        /*001a*/ 	.short	(.L_11133 - .L_11132)
.L_11132:
        /*001c*/ 	.word	0x00000000
        /*0020*/ 	.short	0x0007
        /*0022*/ 	.short	0x002c
        /*0024*/ 	.byte	0x00, 0xf0, 0x11, 0x00


	//----- nvinfo : EIATTR_KPARAM_INFO
	.align		4
.L_11133:
        /*0028*/ 	.byte	0x04, 0x17
        /*002a*/ 	.short	(.L_11135 - .L_11134)
.L_11134:
        /*002c*/ 	.word	0x00000000
        /*0030*/ 	.short	0x0006
        /*0032*/ 	.short	0x0028
        /*0034*/ 	.byte	0x00, 0xf0, 0x11, 0x00


	//----- nvinfo : EIATTR_KPARAM_INFO
	.align		4
.L_11135:
        /*0038*/ 	.byte	0x04, 0x17
        /*003a*/ 	.short	(.L_11137 - .L_11136)
.L_11136:
        /*003c*/ 	.word	0x00000000
        /*0040*/ 	.short	0x0005
        /*0042*/ 	.short	0x0020
        /*0044*/ 	.byte	0x00, 0xf5, 0x21, 0x00


	//----- nvinfo : EIATTR_KPARAM_INFO
	.align		4
.L_11137:
        /*0048*/ 	.byte	0x04, 0x17
        /*004a*/ 	.short	(.L_11139 - .L_11138)
.L_11138:
        /*004c*/ 	.word	0x00000000
        /*0050*/ 	.short	0x0004
        /*0052*/ 	.short	0x0018
        /*0054*/ 	.byte	0x00, 0xf5, 0x21, 0x00


	//----- nvinfo : EIATTR_KPARAM_INFO
	.align		4
.L_11139:
        /*0058*/ 	.byte	0x04, 0x17
        /*005a*/ 	.short	(.L_11141 - .L_11140)
.L_11140:
        /*005c*/ 	.word	0x00000000
        /*0060*/ 	.short	0x0003
        /*0062*/ 	.short	0x0010
        /*0064*/ 	.byte	0x00, 0xf5, 0x21, 0x00


	//----- nvinfo : EIATTR_KPARAM_INFO
	.align		4
.L_11141:
        /*0068*/ 	.byte	0x04, 0x17
        /*006a*/ 	.short	(.L_11143 - .L_11142)
.L_11142:
        /*006c*/ 	.word	0x00000000
        /*0070*/ 	.short	0x0002
        /*0072*/ 	.short	0x0008
        /*0074*/ 	.byte	0x00, 0xf0, 0x11, 0x00


	//----- nvinfo : EIATTR_KPARAM_INFO
	.align		4
.L_11143:
        /*0078*/ 	.byte	0x04, 0x17
        /*007a*/ 	.short	(.L_11145 - .L_11144)
.L_11144:
        /*007c*/ 	.word	0x00000000
        /*0080*/ 	.short	0x0001
        /*0082*/ 	.short	0x0004
        /*0084*/ 	.byte	0x00, 0xf0, 0x11, 0x00


	//----- nvinfo : EIATTR_KPARAM_INFO
	.align		4
.L_11145:
        /*0088*/ 	.byte	0x04, 0x17
        /*008a*/ 	.short	(.L_11147 - .L_11146)
.L_11146:
        /*008c*/ 	.word	0x00000000
        /*0090*/ 	.short	0x0000
        /*0092*/ 	.short	0x0000
        /*0094*/ 	.byte	0x00, 0xf0, 0x11, 0x00


	//----- nvinfo : EIATTR_SPARSE_MMA_MASK
	.align		4
.L_11147:
        /*0098*/ 	.byte	0x03, 0x50
        /*009a*/ 	.short	0x0000


	//----- nvinfo : EIATTR_MAXREG_COUNT
	.align		4
        /*009c*/ 	.byte	0x03, 0x1b
        /*009e*/ 	.short	0x00ff


	//----- nvinfo : EIATTR_NUM_BARRIERS
	.align		4
        /*00a0*/ 	.byte	0x02, 0x4c
        /*00a2*/ 	.byte	0x01
	.zero		1


	//----- nvinfo : EIATTR_ANNOTATIONS
	.align		4
        /*00a4*/ 	.byte	0x04, 0x55
        /*00a6*/ 	.short	(.L_11149 - .L_11148)


	//   ....[0]....
.L_11148:
        /*00a8*/ 	.word	0x00000001
        /*00ac*/ 	.byte	0xc0, 0x07, 0x00, 0x00, 0x01, 0x00, 0x00, 0x00, 0x90, 0x08, 0x00, 0x00, 0x01, 0x00, 0x00, 0x00
        /*00bc*/ 	.byte	0xa0, 0x0c, 0x00, 0x00, 0x01, 0x00, 0x00, 0x00, 0xb0, 0x0e, 0x00, 0x00, 0x01, 0x00, 0x00, 0x00
        /*00cc*/ 	.byte	0x00, 0x12, 0x00, 0x00, 0x01, 0x00, 0x00, 0x00, 0x40, 0x2e, 0x00, 0x00, 0x01, 0x00, 0x00, 0x00
        /*00dc*/ 	.byte	0xc0, 0x2e, 0x00, 0x00


	//----- nvinfo : EIATTR_MERCURY_ISA_VERSION
	.align		4
.L_11149:
        /*00e0*/ 	.byte	0x03, 0x5f
        /*00e2*/ 	.short	0x0101


	//----- nvinfo : EIATTR_COOP_GROUP_MASK_REGIDS
	.align		4
        /*00e4*/ 	.byte	0x04, 0x29
        /*00e6*/ 	.short	(.L_11151 - .L_11150)


	//   ....[0]....
.L_11150:
        /*00e8*/ 	.word	0xffffffff


	//   ....[1]....
        /*00ec*/ 	.word	0xffffffff


	//   ....[2]....
        /*00f0*/ 	.word	0xffffffff


	//   ....[3]....
        /*00f4*/ 	.word	0xffffffff


	//   ....[4]....
        /*00f8*/ 	.word	0xffffffff


	//   ....[5]....
        /*00fc*/ 	.word	0xffffffff


	//   ....[6]....
        /*0100*/ 	.word	0xffffffff


	//   ....[7]....
        /*0104*/ 	.word	0xffffffff


	//   ....[8]....
        /*0108*/ 	.word	0xffffffff


	//   ....[9]....
        /*010c*/ 	.word	0xffffffff


	//   ....[10]....
        /*0110*/ 	.word	0xffffffff


	//   ....[11]....
        /*0114*/ 	.word	0xffffffff


	//   ....[12]....
        /*0118*/ 	.word	0xffffffff


	//   ....[13]....
        /*011c*/ 	.word	0xffffffff


	//   ....[14]....
        /*0120*/ 	.word	0xffffffff


	//   ....[15]....
        /*0124*/ 	.word	0xffffffff


	//   ....[16]....
        /*0128*/ 	.word	0xffffffff


	//   ....[17]....
        /*012c*/ 	.word	0x0500003f


	//   ....[18]....
        /*0130*/ 	.word	0x0500003f


	//   ....[19]....
        /*0134*/ 	.word	0x0500003f


	//   ....[20]....
        /*0138*/ 	.word	0x0500003f


	//   ....[21]....
        /*013c*/ 	.word	0x0500003f


	//   ....[22]....
        /*0140*/ 	.word	0x0500003f


	//   ....[23]....
        /*0144*/ 	.word	0x0500003f


	//   ....[24]....
        /*0148*/ 	.word	0x0500003f


	//   ....[25]....
        /*014c*/ 	.word	0x0500003f


	//   ....[26]....
        /*0150*/ 	.word	0x0500003f


	//   ....[27]....
        /*0154*/ 	.word	0x0500003f


	//   ....[28]....
        /*0158*/ 	.word	0x0500003f


	//   ....[29]....
        /*015c*/ 	.word	0x0500003f


	//   ....[30]....
        /*0160*/ 	.word	0x0500003f


	//   ....[31]....
        /*0164*/ 	.word	0x0500003f


	//   ....[32]....
        /*0168*/ 	.word	0x0500003f


	//----- nvinfo : EIATTR_COOP_GROUP_INSTR_OFFSETS
	.align		4
.L_11151:
        /*016c*/ 	.byte	0x04, 0x28
        /*016e*/ 	.short	(.L_11153 - .L_11152)


	//   ....[0]....
.L_11152:
        /*0170*/ 	.word	0x000022e0


	//   ....[1]....
        /*0174*/ 	.word	0x00002340


	//   ....[2]....
        /*0178*/ 	.word	0x000023a0


	//   ....[3]....
        /*017c*/ 	.word	0x00002400


	//   ....[4]....
        /*0180*/ 	.word	0x00002460


	//   ....[5]....
        /*0184*/ 	.word	0x000024c0


	//   ....[6]....
        /*0188*/ 	.word	0x00002520


	//   ....[7]....
        /*018c*/ 	.word	0x00002580


	//   ....[8]....
        /*0190*/ 	.word	0x000025e0


	//   ....[9]....
        /*0194*/ 	.word	0x00002640


	//   ....[10]....
        /*0198*/ 	.word	0x000026a0


	//   ....[11]....
        /*019c*/ 	.word	0x00002700


	//   ....[12]....
        /*01a0*/ 	.word	0x00002760


	//   ....[13]....
        /*01a4*/ 	.word	0x000027c0


	//   ....[14]....
        /*01a8*/ 	.word	0x00002820


	//   ....[15]....
        /*01ac*/ 	.word	0x00002880


	//   ....[16]....
        /*01b0*/ 	.word	0x00002d30


	//   ....[17]....
        /*01b4*/ 	.word	0x00003380


	//   ....[18]....
        /*01b8*/ 	.word	0x00003410


	//   ....[19]....
        /*01bc*/ 	.word	0x000034a0


	//   ....[20]....
        /*01c0*/ 	.word	0x00003530


	//   ....[21]....
        /*01c4*/ 	.word	0x000035c0


	//   ....[22]....
        /*01c8*/ 	.word	0x00003650


	//   ....[23]....
        /*01cc*/ 	.word	0x000036e0


	//   ....[24]....
        /*01d0*/ 	.word	0x00003770


	//   ....[25]....
        /*01d4*/ 	.word	0x00003800


	//   ....[26]....
        /*01d8*/ 	.word	0x00003890


	//   ....[27]....
        /*01dc*/ 	.word	0x00003920


	//   ....[28]....
        /*01e0*/ 	.word	0x000039b0


	//   ....[29]....
        /*01e4*/ 	.word	0x00003a40


	//   ....[30]....
        /*01e8*/ 	.word	0x00003ad0


	//   ....[31]....
        /*01ec*/ 	.word	0x00003b60


	//   ....[32]....
        /*01f0*/ 	.word	0x00003bf0


	//----- nvinfo : EIATTR_VRC_CTA_INIT_COUNT
	.align		4
.L_11153:
        /*01f4*/ 	.byte	0x02, 0x4a
	.zero		1
	.zero		1


	//----- nvinfo : EIATTR_EXIT_INSTR_OFFSETS
	.align		4
        /*01f8*/ 	.byte	0x04, 0x1c
        /*01fa*/ 	.short	(.L_11155 - .L_11154)


	//   ....[0]....
.L_11154:
        /*01fc*/ 	.word	0x00000250


	//   ....[1]....
        /*0200*/ 	.word	0x00003330


	//----- nvinfo : EIATTR_MAX_THREADS
	.align		4
.L_11155:
        /*0204*/ 	.byte	0x04, 0x05
        /*0206*/ 	.short	(.L_11157 - .L_11156)
.L_11156:
        /*0208*/ 	.word	0x00000080
        /*020c*/ 	.word	0x00000001
        /*0210*/ 	.word	0x00000001


	//----- nvinfo : EIATTR_CRS_STACK_SIZE
	.align		4
.L_11157:
        /*0214*/ 	.byte	0x04, 0x1e
        /*0216*/ 	.short	(.L_11159 - .L_11158)
.L_11158:
        /*0218*/ 	.word	0x00000000


	//----- nvinfo : EIATTR_CBANK_PARAM_SIZE
	.align		4
.L_11159:
        /*021c*/ 	.byte	0x03, 0x19
        /*021e*/ 	.short	0x0034


	//----- nvinfo : EIATTR_PARAM_CBANK
	.align		4
        /*0220*/ 	.byte	0x04, 0x0a
        /*0222*/ 	.short	(.L_11161 - .L_11160)
	.align		4
.L_11160:
        /*0224*/ 	.word	index@(.nv.constant0._Z9cuda_gemmIiLi128ELi4ELi1ELi128ELi32ELi32ELi64ELi1ELi0EEviiiPT_S1_S1_iii)
        /*0228*/ 	.short	0x0380
        /*022a*/ 	.short	0x0034


	//----- nvinfo : EIATTR_SW_WAR
	.align		4
.L_11161:
        /*022c*/ 	.byte	0x04, 0x36
        /*022e*/ 	.short	(.L_11163 - .L_11162)
.L_11162:
        /*0230*/ 	.word	0x00000008
.L_11163:


//--------------------- .nv.info._Z9cuda_gemmIiLi128ELi4ELi1ELi128ELi32ELi32ELi64ELi0ELi1EEviiiPT_S1_S1_iii --------------------------
	.section	.nv.info._Z9cuda_gemmIiLi128ELi4ELi1ELi128ELi32ELi32ELi64ELi0ELi1EEviiiPT_S1_S1_iii,"",@"SHT_CUDA_INFO"
	.sectionflags	@""
	.align	4


	//----- nvinfo : EIATTR_CUDA_API_VERSION
	.align		4
        /*0000*/ 	.byte	0x04, 0x37
        /*0002*/ 	.short	(.L_11165 - .L_11164)
.L_11164:
        /*0004*/ 	.word	0x00000082


	//----- nvinfo : EIATTR_KPARAM_INFO
	.align		4
.L_11165:
        /*0008*/ 	.byte	0x04, 0x17
        /*000a*/ 	.short	(.L_11167 - .L_11166)
.L_11166:
        /*000c*/ 	.word	0x00000000
        /*0010*/ 	.short	0x0008
        /*0012*/ 	.short	0x0030
        /*0014*/ 	.byte	0x00, 0xf0, 0x11, 0x00


	//----- nvinfo : EIATTR_KPARAM_INFO
	.align		4
.L_11167:
        /*0018*/ 	.byte	0x04, 0x17
        /*001a*/ 	.short	(.L_11169 - .L_11168)
.L_11168:
        /*001c*/ 	.word	0x00000000
        /*0020*/ 	.short	0x0007
        /*0022*/ 	.short	0x002c
        /*0024*/ 	.byte	0x00, 0xf0, 0x11, 0x00


	//----- nvinfo : EIATTR_KPARAM_INFO
	.align		4
.L_11169:
        /*0028*/ 	.byte	0x04, 0x17
        /*002a*/ 	.short	(.L_11171 - .L_11170)
.L_11170:
        /*002c*/ 	.word	0x00000000
        /*0030*/ 	.short	0x0006
        /*0032*/ 	.short	0x0028
        /*0034*/ 	.byte	0x00, 0xf0, 0x11, 0x00


	//----- nvinfo : EIATTR_KPARAM_INFO
	.align		4
.L_11171:
        /*0038*/ 	.byte	0x04, 0x17
        /*003a*/ 	.short	(.L_11173 - .L_11172)
.L_11172:
        /*003c*/ 	.word	0x00000000
        /*0040*/ 	.short	0x0005
        /*0042*/ 	.short	0x0020
        /*0044*/ 	.byte	0x00, 0xf5, 0x21, 0x00


	//----- nvinfo : EIATTR_KPARAM_INFO
	.align		4
.L_11173:
        /*0048*/ 	.byte	0x04, 0x17
        /*004a*/ 	.short	(.L_11175 - .L_11174)
.L_11174:
        /*004c*/ 	.word	0x00000000
        /*0050*/ 	.short	0x0004
        /*0052*/ 	.short	0x0018
        /*0054*/ 	.byte	0x00, 0xf5, 0x21, 0x00


	//----- nvinfo : EIATTR_KPARAM_INFO
	.align		4
.L_11175:
        /*0058*/ 	.byte	0x04, 0x17
        /*005a*/ 	.short	(.L_11177 - .L_11176)
.L_11176:
        /*005c*/ 	.word	0x00000000
        /*0060*/ 	.short	0x0003
        /*0062*/ 	.short	0x0010
        /*0064*/ 	.byte	0x00, 0xf5, 0x21, 0x00


	//----- nvinfo : EIATTR_KPARAM_INFO
	.align		4
.L_11177:
        /*0068*/ 	.byte	0x04, 0x17
        /*006a*/ 	.short	(.L_11179 - .L_11178)
.L_11178:
        /*006c*/ 	.word	0x00000000
        /*0070*/ 	.short	0x0002
        /*0072*/ 	.short	0x0008
        /*0074*/ 	.byte	0x00, 0xf0, 0x11, 0x00


	//----- nvinfo : EIATTR_KPARAM_INFO
	.align		4
.L_11179:
        /*0078*/ 	.byte	0x04, 0x17
        /*007a*/ 	.short	(.L_11181 - .L_11180)
.L_11180:
        /*007c*/ 	.word	0x00000000
        /*0080*/ 	.short	0x0001
        /*0082*/ 	.short	0x0004
        /*0084*/ 	.byte	0x00, 0xf0, 0x11, 0x00


	//----- nvinfo : EIATTR_KPARAM_INFO
	.align		4
.L_11181:
        /*0088*/ 	.byte	0x04, 0x17
        /*008a*/ 	.short	(.L_11183 - .L_11182)
.L_11182:
        /*008c*/ 	.word	0x00000000
        /*0090*/ 	.short	0x0000
        /*0092*/ 	.short	0x0000
        /*0094*/ 	.byte	0x00, 0xf0, 0x11, 0x00


	//----- nvinfo : EIATTR_SPARSE_MMA_MASK
	.align		4
.L_11183:
        /*0098*/ 	.byte	0x03, 0x50
        /*009a*/ 	.short	0x0000


	//----- nvinfo : EIATTR_MAXREG_COUNT
	.align		4
        /*009c*/ 	.byte	0x03, 0x1b
        /*009e*/ 	.short	0x00ff


	//----- nvinfo : EIATTR_NUM_BARRIERS
	.align		4
        /*00a0*/ 	.byte	0x02, 0x4c
        /*00a2*/ 	.byte	0x01
	.zero		1


	//----- nvinfo : EIATTR_MERCURY_ISA_VERSION
	.align		4
        /*00a4*/ 	.byte	0x03, 0x5f
        /*00a6*/ 	.short	0x0101


	//----- nvinfo : EIATTR_COOP_GROUP_MASK_REGIDS
	.align		4
        /*00a8*/ 	.byte	0x04, 0x29
        /*00aa*/ 	.short	(.L_11185 - .L_11184)


	//   ....[0]....
.L_11184:
        /*00ac*/ 	.word	0xffffffff


	//   ....[1]....
        /*00b0*/ 	.word	0xffffffff


	//   ....[2]....
        /*00b4*/ 	.word	0xffffffff


	//   ....[3]....
        /*00b8*/ 	.word	0xffffffff


	//   ....[4]....
        /*00bc*/ 	.word	0xffffffff


	//   ....[5]....
        /*00c0*/ 	.word	0xffffffff


	//   ....[6]....
        /*00c4*/ 	.word	0xffffffff


	//   ....[7]....
        /*00c8*/ 	.word	0xffffffff


	//   ....[8]....
        /*00cc*/ 	.word	0xffffffff


	//   ....[9]....
        /*00d0*/ 	.word	0xffffffff


	//   ....[10]....
        /*00d4*/ 	.word	0xffffffff


	//   ....[11]....
        /*00d8*/ 	.word	0xffffffff


	//   ....[12]....
        /*00dc*/ 	.word	0xffffffff


	//   ....[13]....
        /*00e0*/ 	.word	0xffffffff


	//   ....[14]....
        /*00e4*/ 	.word	0xffffffff


	//   ....[15]....
        /*00e8*/ 	.word	0xffffffff


	//   ....[16]....
        /*00ec*/ 	.word	0xffffffff


	//   ....[17]....
        /*00f0*/ 	.word	0xffffffff


	//   ....[18]....
        /*00f4*/ 	.word	0xffffffff


	//   ....[19]....
        /*00f8*/ 	.word	0xffffffff


	//   ....[20]....
        /*00fc*/ 	.word	0xffffffff


	//   ....[21]....
        /*0100*/ 	.word	0xffffffff


	//   ....[22]....
        /*0104*/ 	.word	0xffffffff


	//   ....[23]....
        /*0108*/ 	.word	0xffffffff


	//   ....[24]....
        /*010c*/ 	.word	0xffffffff


	//   ....[25]....
        /*0110*/ 	.word	0xffffffff


	//   ....[26]....
        /*0114*/ 	.word	0xffffffff


	//   ....[27]....
        /*0118*/ 	.word	0xffffffff


	//   ....[28]....
        /*011c*/ 	.word	0xffffffff


	//   ....[29]....
        /*0120*/ 	.word	0xffffffff


	//   ....[30]....
        /*0124*/ 	.word	0xffffffff


	//   ....[31]....
        /*0128*/ 	.word	0xffffffff


	//   ....[32]....
        /*012c*/ 	.word	0xffffffff


	//   ....[33]....
        /*0130*/ 	.word	0xffffffff


	//----- nvinfo : EIATTR_COOP_GROUP_INSTR_OFFSETS
	.align		4
.L_11185:
        /*0134*/ 	.byte	0x04, 0x28
        /*0136*/ 	.short	(.L_11187 - .L_11186)


	//   ....[0]....
.L_11186:
        /*0138*/ 	.word	0x00000f90


	//   ....[1]....
        /*013c*/ 	.word	0x00000fa0


	//   ....[2]....
        /*0140*/ 	.word	0x00000fb0


	//   ....[3]....
        /*0144*/ 	.word	0x00000fc0


	//   ....[4]....
        /*0148*/ 	.word	0x00001050


	//   ....[5]....
        /*014c*/ 	.word	0x00001060


	//   ....[6]....
        /*0150*/ 	.word	0x00001070


	//   ....[7]....
        /*0154*/ 	.word	0x000010b0


	//   ....[8]....
        /*0158*/ 	.word	0x00001130


	//   ....[9]....
        /*015c*/ 	.word	0x00001140


	//   ....[10]....
        /*0160*/ 	.word	0x00001160


	//   ....[11]....
        /*0164*/ 	.word	0x00001170


	//   ....[12]....
        /*0168*/ 	.word	0x00001220


	//   ....[13]....
        /*016c*/ 	.word	0x00001230


	//   ....[14]....
        /*0170*/ 	.word	0x00001240


	//   ....[15]....
        /*0174*/ 	.word	0x00001250


	//   ....[16]....
        /*0178*/ 	.word	0x000012c0


	//   ....[17]....
        /*017c*/ 	.word	0x00001450


	//   ....[18]....
        /*0180*/ 	.word	0x00001460


	//   ....[19]....
        /*0184*/ 	.word	0x00001470


	//   ....[20]....
        /*0188*/ 	.word	0x00001480


	//   ....[21]....
        /*018c*/ 	.word	0x000014a0


	//   ....[22]....
        /*0190*/ 	.word	0x000014d0


	//   ....[23]....
        /*0194*/ 	.word	0x000014f0


	//   ....[24]....
        /*0198*/ 	.word	0x00001550


	//   ....[25]....
        /*019c*/ 	.word	0x00001590


	//   ....[26]....
        /*01a0*/ 	.word	0x000015a0


	//   ....[27]....
        /*01a4*/ 	.word	0x000015b0


	//   ....[28]....
        /*01a8*/ 	.word	0x000015d0


	//   ....[29]....
        /*01ac*/ 	.word	0x00001660


	//   ....[30]....
        /*01b0*/ 	.word	0x00001690


	//   ....[31]....
        /*01b4*/ 	.word	0x000016a0


	//   ....[32]....
        /*01b8*/ 	.word	0x000016b0


	//   ....[33]....
        /*01bc*/ 	.word	0x00001730


	//----- nvinfo : EIATTR_VRC_CTA_INIT_COUNT
	.align		4
.L_11187:
        /*01c0*/ 	.byte	0x02, 0x4a
	.zero		1
	.zero		1


	//----- nvinfo : EIATTR_EXIT_INSTR_OFFSETS
	.align		4
        /*01c4*/ 	.byte	0x04, 0x1c
        /*01c6*/ 	.short	(.L_11189 - .L_11188)


	//   ....[0]....
.L_11188:
        /*01c8*/ 	.word	0x00000050


	//   ....[1]....
        /*01cc*/ 	.word	0x00001c40


	//----- nvinfo : EIATTR_MAX_THREADS
	.align		4
.L_11189:
        /*01d0*/ 	.byte	0x04, 0x05
        /*01d2*/ 	.short	(.L_11191 - .L_11190)
.L_11190:
        /*01d4*/ 	.word	0x00000080
        /*01d8*/ 	.word	0x00000001
        /*01dc*/ 	.word	0x00000001


	//----- nvinfo : EIATTR_CRS_STACK_SIZE
	.align		4
.L_11191:
        /*01e0*/ 	.byte	0x04, 0x1e
        /*01e2*/ 	.short	(.L_11193 - .L_11192)
.L_11192:
        /*01e4*/ 	.word	0x00000000


	//----- nvinfo : EIATTR_CBANK_PARAM_SIZE
	.align		4
.L_11193:
        /*01e8*/ 	.byte	0x03, 0x19
        /*01ea*/ 	.short	0x0034


	//----- nvinfo : EIATTR_PARAM_CBANK
	.align		4
        /*01ec*/ 	.byte	0x04, 0x0a
        /*01ee*/ 	.short	(.L_11195 - .L_11194)
	.align		4
.L_11194:
        /*01f0*/ 	.word	index@(.nv.constant0._Z9cuda_gemmIiLi128ELi4ELi1ELi128ELi32ELi32ELi64ELi0ELi1EEviiiPT_S1_S1_iii)
        /*01f4*/ 	.short	0x0380
        /*01f6*/ 	.short	0x0034


	//----- nvinfo : EIATTR_SW_WAR
	.align		4
.L_11195:
        /*01f8*/ 	.byte	0x04, 0x36
        /*01fa*/ 	.short	(.L_11197 - .L_11196)
.L_11196:
        /*01fc*/ 	.word	0x00000008
.L_11197:


//--------------------- .nv.info._Z9cuda_gemmIiLi128ELi4ELi1ELi128ELi32ELi32ELi64ELi0ELi0EEviiiPT_S1_S1_iii --------------------------
	.section	.nv.info._Z9cuda_gemmIiLi128ELi4ELi1ELi128ELi32ELi32ELi64ELi0ELi0EEviiiPT_S1_S1_iii,"",@"SHT_CUDA_INFO"
	.sectionflags	@""
	.align	4


	//----- nvinfo : EIATTR_CUDA_API_VERSION
	.align		4
        /*0000*/ 	.byte	0x04, 0x37
        /*0002*/ 	.short	(.L_11199 - .L_11198)
.L_11198:
        /*0004*/ 	.word	0x00000082


	//----- nvinfo : EIATTR_KPARAM_INFO
	.align		4
.L_11199:
        /*0008*/ 	.byte	0x04, 0x17
        /*000a*/ 	.short	(.L_11201 - .L_11200)
.L_11200:
        /*000c*/ 	.word	0x00000000
        /*0010*/ 	.short	0x0008
        /*0012*/ 	.short	0x0030
        /*0014*/ 	.byte	0x00, 0xf0, 0x11, 0x00


	//----- nvinfo : EIATTR_KPARAM_INFO
	.align		4
.L_11201:
        /*0018*/ 	.byte	0x04, 0x17
        /*001a*/ 	.short	(.L_11203 - .L_11202)
.L_11202:
        /*001c*/ 	.word	0x00000000
        /*0020*/ 	.short	0x0007
        /*0022*/ 	.short	0x002c
        /*0024*/ 	.byte	0x00, 0xf0, 0x11, 0x00


	//----- nvinfo : EIATTR_KPARAM_INFO
	.align		4
.L_11203:
        /*0028*/ 	.byte	0x04, 0x17
        /*002a*/ 	.short	(.L_11205 - .L_11204)
.L_11204:
        /*002c*/ 	.word	0x00000000
        /*0030*/ 	.short	0x0006
        /*0032*/ 	.short	0x0028
        /*0034*/ 	.byte	0x00, 0xf0, 0x11, 0x00


	//----- nvinfo : EIATTR_KPARAM_INFO
	.align		4
.L_11205:
        /*0038*/ 	.byte	0x04, 0x17
        /*003a*/ 	.short	(.L_11207 - .L_11206)
.L_11206:
        /*003c*/ 	.word	0x00000000
        /*0040*/ 	.short	0x0005
        /*0042*/ 	.short	0x0020
        /*0044*/ 	.byte	0x00, 0xf5, 0x21, 0x00


	//----- nvinfo : EIATTR_KPARAM_INFO
	.align		4
.L_11207:
        /*0048*/ 	.byte	0x04, 0x17
        /*004a*/ 	.short	(.L_11209 - .L_11208)
.L_11208:
        /*004c*/ 	.word	0x00000000
        /*0050*/ 	.short	0x0004
        /*0052*/ 	.short	0x0018
        /*0054*/ 	.byte	0x00, 0xf5, 0x21, 0x00


	//----- nvinfo : EIATTR_KPARAM_INFO
	.align		4
.L_11209:
        /*0058*/ 	.byte	0x04, 0x17
        /*005a*/ 	.short	(.L_11211 - .L_11210)
.L_11210:
        /*005c*/ 	.word	0x00000000
        /*0060*/ 	.short	0x0003
        /*0062*/ 	.short	0x0010
        /*0064*/ 	.byte	0x00, 0xf5, 0x21, 0x00


	//----- nvinfo : EIATTR_KPARAM_INFO
	.align		4
.L_11211:
        /*0068*/ 	.byte	0x04, 0x17
        /*006a*/ 	.short	(.L_11213 - .L_11212)
.L_11212:
        /*006c*/ 	.word	0x00000000
        /*0070*/ 	.short	0x0002
        /*0072*/ 	.short	0x0008
        /*0074*/ 	.byte	0x00, 0xf0, 0x11, 0x00


	//----- nvinfo : EIATTR_KPARAM_INFO
	.align		4
.L_11213:
        /*0078*/ 	.byte	0x04, 0x17
        /*007a*/ 	.short	(.L_11215 - .L_11214)
.L_11214:
        /*007c*/ 	.word	0x00000000
        /*0080*/ 	.short	0x0001
        /*0082*/ 	.short	0x0004
        /*0084*/ 	.byte	0x00, 0xf0, 0x11, 0x00


	//----- nvinfo : EIATTR_KPARAM_INFO
	.align		4
.L_11215:
        /*0088*/ 	.byte	0x04, 0x17
        /*008a*/ 	.short	(.L_11217 - .L_11216)
.L_11216:
        /*008c*/ 	.word	0x00000000
        /*0090*/ 	.short	0x0000
        /*0092*/ 	.short	0x0000
        /*0094*/ 	.byte	0x00, 0xf0, 0x11, 0x00


	//----- nvinfo : EIATTR_SPARSE_MMA_MASK
	.align		4
.L_11217:
        /*0098*/ 	.byte	0x03, 0x50
        /*009a*/ 	.short	0x0000


	//----- nvinfo : EIATTR_MAXREG_COUNT
	.align		4
        /*009c*/ 	.byte	0x03, 0x1b
        /*009e*/ 	.short	0x00ff


	//----- nvinfo : EIATTR_NUM_BARRIERS
	.align		4
        /*00a0*/ 	.byte	0x02, 0x4c
        /*00a2*/ 	.byte	0x01
	.zero		1


	//----- nvinfo : EIATTR_MERCURY_ISA_VERSION
	.align		4
        /*00a4*/ 	.byte	0x03, 0x5f
        /*00a6*/ 	.short	0x0101


	//----- nvinfo : EIATTR_COOP_GROUP_MASK_REGIDS
	.align		4
        /*00a8*/ 	.byte	0x04, 0x29
        /*00aa*/ 	.short	(.L_11219 - .L_11218)


	//   ....[0]....
.L_11218:
        /*00ac*/ 	.word	0xffffffff


	//   ....[1]....
        /*00b0*/ 	.word	0xffffffff


	//   ....[2]....
        /*00b4*/ 	.word	0xffffffff


	//   ....[3]....
        /*00b8*/ 	.word	0xffffffff


	//   ....[4]....
        /*00bc*/ 	.word	0xffffffff


	//   ....[5]....
        /*00c0*/ 	.word	0xffffffff


	//   ....[6]....
        /*00c4*/ 	.word	0xffffffff


	//   ....[7]....
        /*00c8*/ 	.word	0xffffffff


	//   ....[8]....
        /*00cc*/ 	.word	0xffffffff


	//   ....[9]....
        /*00d0*/ 	.word	0xffffffff


	//   ....[10]....
        /*00d4*/ 	.word	0xffffffff


	//   ....[11]....
        /*00d8*/ 	.word	0xffffffff


	//   ....[12]....
        /*00dc*/ 	.word	0xffffffff


	//   ....[13]....
        /*00e0*/ 	.word	0xffffffff


	//   ....[14]....
        /*00e4*/ 	.word	0xffffffff


	//   ....[15]....
        /*00e8*/ 	.word	0xffffffff


	//   ....[16]....
        /*00ec*/ 	.word	0xffffffff


	//   ....[17]....
        /*00f0*/ 	.word	0x0500001d


	//   ....[18]....
        /*00f4*/ 	.word	0x0500001d


	//   ....[19]....
        /*00f8*/ 	.word	0x0500001d


	//   ....[20]....
        /*00fc*/ 	.word	0x0500001d


	//   ....[21]....
        /*0100*/ 	.word	0x0500001d


	//   ....[22]....
        /*0104*/ 	.word	0x0500001d


	//   ....[23]....
        /*0108*/ 	.word	0x0500001d


	//   ....[24]....
        /*010c*/ 	.word	0x0500001d


	//   ....[25]....
        /*0110*/ 	.word	0x0500001d


	//   ....[26]....
        /*0114*/ 	.word	0x0500001d


	//   ....[27]....
        /*0118*/ 	.word	0x0500001d


	//   ....[28]....
        /*011c*/ 	.word	0x0500001d


	//   ....[29]....
        /*0120*/ 	.word	0x0500001d


	//   ....[30]....
        /*0124*/ 	.word	0x0500001d


	//   ....[31]....
        /*0128*/ 	.word	0x0500001d


	//   ....[32]....
        /*012c*/ 	.word	0x0500001d


	//----- nvinfo : EIATTR_COOP_GROUP_INSTR_OFFSETS
	.align		4
.L_11219:
        /*0130*/ 	.byte	0x04, 0x28
        /*0132*/ 	.short	(.L_11221 - .L_11220)


	//   ....[0]....
.L_11220:
        /*0134*/ 	.word	0x00002120


	//   ....[1]....
        /*0138*/ 	.word	0x00002180


	//   ....[2]....
        /*013c*/ 	.word	0x000021e0


	//   ....[3]....
        /*0140*/ 	.word	0x00002240


	//   ....[4]....
        /*0144*/ 	.word	0x000022a0


	//   ....[5]....
        /*0148*/ 	.word	0x00002300


	//   ....[6]....
        /*014c*/ 	.word	0x00002360


	//   ....[7]....
        /*0150*/ 	.word	0x000023c0


	//   ....[8]....
        /*0154*/ 	.word	0x00002420


	//   ....[9]....
        /*0158*/ 	.word	0x00002480


	//   ....[10]....
        /*015c*/ 	.word	0x000024e0


	//   ....[11]....
        /*0160*/ 	.word	0x00002540


	//   ....[12]....
        /*0164*/ 	.word	0x000025a0


	//   ....[13]....
        /*0168*/ 	.word	0x00002600


	//   ....[14]....
        /*016c*/ 	.word	0x00002660


	//   ....[15]....
        /*0170*/ 	.word	0x000026c0


	//   ....[16]....
        /*0174*/ 	.word	0x00002b80


	//   ....[17]....
        /*0178*/ 	.word	0x00003c70


	//   ....[18]....
        /*017c*/ 	.word	0x00003cf0


	//   ....[19]....
        /*0180*/ 	.word	0x00003d80


	//   ....[20]....
        /*0184*/ 	.word	0x00003e10


	//   ....[21]....
        /*0188*/ 	.word	0x00003ea0


	//   ....[22]....
        /*018c*/ 	.word	0x00003f30


	//   ....[23]....
        /*0190*/ 	.word	0x00003fc0


	//   ....[24]....
        /*0194*/ 	.word	0x00004050


	//   ....[25]....
        /*0198*/ 	.word	0x000040e0


	//   ....[26]....
        /*019c*/ 	.word	0x00004170


	//   ....[27]....
        /*01a0*/ 	.word	0x00004200


	//   ....[28]....
        /*01a4*/ 	.word	0x00004290


	//   ....[29]....
        /*01a8*/ 	.word	0x00004320


	//   ....[30]....
        /*01ac*/ 	.word	0x000043b0


	//   ....[31]....
        /*01b0*/ 	.word	0x00004440


	//   ....[32]....
        /*01b4*/ 	.word	0x000044d0


	//----- nvinfo : EIATTR_VRC_CTA_INIT_COUNT
	.align		4
.L_11221:
        /*01b8*/ 	.byte	0x02, 0x4a
	.zero		1
	.zero		1


	//----- nvinfo : EIATTR_EXIT_INSTR_OFFSETS
	.align		4
        /*01bc*/ 	.byte	0x04, 0x1c
        /*01be*/ 	.short	(.L_11223 - .L_11222)


	//   ....[0]....
.L_11222:
        /*01c0*/ 	.word	0x000001f0


	//   ....[1]....
        /*01c4*/ 	.word	0x00003c20


	//----- nvinfo : EIATTR_MAX_THREADS
	.align		4
.L_11223:
        /*01c8*/ 	.byte	0x04, 0x05
        /*01ca*/ 	.short	(.L_11225 - .L_11224)
.L_11224:
        /*01cc*/ 	.word	0x00000080
        /*01d0*/ 	.word	0x00000001
        /*01d4*/ 	.word	0x00000001


	//----- nvinfo : EIATTR_CRS_STACK_SIZE
	.align		4
.L_11225:
        /*01d8*/ 	.byte	0x04, 0x1e
        /*01da*/ 	.short	(.L_11227 - .L_11226)
.L_11226:
        /*01dc*/ 	.word	0x00000000


	//----- nvinfo : EIATTR_CBANK_PARAM_SIZE
	.align		4
.L_11227:
        /*01e0*/ 	.byte	0x03, 0x19
        /*01e2*/ 	.short	0x0034


	//----- nvinfo : EIATTR_PARAM_CBANK
	.align		4
        /*01e4*/ 	.byte	0x04, 0x0a
        /*01e6*/ 	.short	(.L_11229 - .L_11228)
	.align		4
.L_11228:
        /*01e8*/ 	.word	index@(.nv.constant0._Z9cuda_gemmIiLi128ELi4ELi1ELi128ELi32ELi32ELi64ELi0ELi0EEviiiPT_S1_S1_iii)
        /*01ec*/ 	.short	0x0380
        /*01ee*/ 	.short	0x0034


	//----- nvinfo : EIATTR_SW_WAR
	.align		4
.L_11229:
        /*01f0*/ 	.byte	0x04, 0x36
        /*01f2*/ 	.short	(.L_11231 - .L_11230)
.L_11230:
        /*01f4*/ 	.word	0x00000008
.L_11231:


//--------------------- .nv.info._Z9cuda_gemmIiLi128ELi4ELi1ELi128ELi16ELi16ELi64ELi1ELi1EEviiiPT_S1_S1_iii --------------------------
	.section	.nv.info._Z9cuda_gemmIiLi128ELi4ELi1ELi128ELi16ELi16ELi64ELi1ELi1EEviiiPT_S1_S1_iii,"",@"SHT_CUDA_INFO"
	.sectionflags	@""
	.align	4


	//----- nvinfo : EIATTR_CUDA_API_VERSION
	.align		4
        /*0000*/ 	.byte	0x04, 0x37
        /*0002*/ 	.short	(.L_11233 - .L_11232)
.L_11232:
        /*0004*/ 	.word	0x00000082


	//----- nvinfo : EIATTR_KPARAM_INFO
	.align		4
.L_11233:
        /*0008*/ 	.byte	0x04, 0x17
        /*000a*/ 	.short	(.L_11235 - .L_11234)
.L_11234:
        /*000c*/ 	.word	0x00000000
        /*0010*/ 	.short	0x0008
        /*0012*/ 	.short	0x0030
        /*0014*/ 	.byte	0x00, 0xf0, 0x11, 0x00


	//----- nvinfo : EIATTR_KPARAM_INFO
	.align		4
.L_11235:
        /*0018*/ 	.byte	0x04, 0x17
        /*001a*/ 	.short	(.L_11237 - .L_11236)
.L_11236:
        /*001c*/ 	.word	0x00000000
        /*0020*/ 	.short	0x0007
        /*0022*/ 	.short	0x002c
        /*0024*/ 	.byte	0x00, 0xf0, 0x11, 0x00


	//----- nvinfo : EIATTR_KPARAM_INFO
	.align		4
.L_11237:
        /*0028*/ 	.byte	0x04, 0x17
        /*002a*/ 	.short	(.L_11239 - .L_11238)
.L_11238:
        /*002c*/ 	.word	0x00000000
        /*0030*/ 	.short	0x0006
        /*0032*/ 	.short	0x0028
        /*0034*/ 	.byte	0x00, 0xf0, 0x11, 0x00


	//----- nvinfo : EIATTR_KPARAM_INFO
	.align		4
.L_11239:
        /*0038*/ 	.byte	0x04, 0x17
        /*003a*/ 	.short	(.L_11241 - .L_11240)
.L_11240:
        /*003c*/ 	.word	0x00000000
        /*0040*/ 	.short	0x0005
        /*0042*/ 	.short	0x0020
        /*0044*/ 	.byte	0x00, 0xf5, 0x21, 0x00


	//----- nvinfo : EIATTR_KPARAM_INFO
	.align		4
.L_11241:
        /*0048*/ 	.byte	0x04, 0x17
        /*004a*/ 	.short	(.L_11243 - .L_11242)
.L_11242:
        /*004c*/ 	.word	0x00000000
        /*0050*/ 	.short	0x0004
        /*0052*/ 	.short	0x0018
        /*0054*/ 	.byte	0x00, 0xf5, 0x21, 0x00


	//----- nvinfo : EIATTR_KPARAM_INFO
	.align		4
.L_11243:
        /*0058*/ 	.byte	0x04, 0x17
        /*005a*/ 	.short	(.L_11245 - .L_11244)
.L_11244:
        /*005c*/ 	.word	0x00000000
        /*0060*/ 	.short	0x0003
        /*0062*/ 	.short	0x0010
        /*0064*/ 	.byte	0x00, 0xf5, 0x21, 0x00


	//----- nvinfo : EIATTR_KPARAM_INFO
	.align		4
.L_11245:
        /*0068*/ 	.byte	0x04, 0x17
        /*006a*/ 	.short	(.L_11247 - .L_11246)
.L_11246:
        /*006c*/ 	.word	0x00000000
        /*0070*/ 	.short	0x0002
        /*0072*/ 	.short	0x0008
        /*0074*/ 	.byte	0x00, 0xf0, 0x11, 0x00


	//----- nvinfo : EIATTR_KPARAM_INFO
	.align		4
.L_11247:
        /*0078*/ 	.byte	0x04, 0x17
        /*007a*/ 	.short	(.L_11249 - .L_11248)
.L_11248:
        /*007c*/ 	.word	0x00000000
        /*0080*/ 	.short	0x0001
        /*0082*/ 	.short	0x0004
        /*0084*/ 	.byte	0x00, 0xf0, 0x11, 0x00


	//----- nvinfo : EIATTR_KPARAM_INFO
	.align		4
.L_11249:
        /*0088*/ 	.byte	0x04, 0x17
        /*008a*/ 	.short	(.L_11251 - .L_11250)
.L_11250:
        /*008c*/ 	.word	0x00000000
        /*0090*/ 	.short	0x0000
        /*0092*/ 	.short	0x0000
        /*0094*/ 	.byte	0x00, 0xf0, 0x11, 0x00


	//----- nvinfo : EIATTR_SPARSE_MMA_MASK
	.align		4
.L_11251:
        /*0098*/ 	.byte	0x03, 0x50
        /*009a*/ 	.short	0x0000


	//----- nvinfo : EIATTR_MAXREG_COUNT
	.align		4
        /*009c*/ 	.byte	0x03, 0x1b
        /*009e*/ 	.short	0x00ff


	//----- nvinfo : EIATTR_NUM_BARRIERS
	.align		4
        /*00a0*/ 	.byte	0x02, 0x4c
        /*00a2*/ 	.byte	0x01
	.zero		1


	//----- nvinfo : EIATTR_MERCURY_ISA_VERSION
	.align		4
        /*00a4*/ 	.byte	0x03, 0x5f
        /*00a6*/ 	.short	0x0101


	//----- nvinfo : EIATTR_COOP_GROUP_MASK_REGIDS
	.align		4
        /*00a8*/ 	.byte	0x04, 0x29
        /*00aa*/ 	.short	(.L_11253 - .L_11252)


	//   ....[0]....
.L_11252:
        /*00ac*/ 	.word	0xffffffff


	//   ....[1]....
        /*00b0*/ 	.word	0xffffffff


	//   ....[2]....
        /*00b4*/ 	.word	0xffffffff


	//   ....[3]....
        /*00b8*/ 	.word	0xffffffff


	//   ....[4]....
        /*00bc*/ 	.word	0xffffffff


	//   ....[5]....
        /*00c0*/ 	.word	0xffffffff


	//   ....[6]....
        /*00c4*/ 	.word	0xffffffff


	//   ....[7]....
        /*00c8*/ 	.word	0xffffffff


	//   ....[8]....
        /*00cc*/ 	.word	0xffffffff


	//   ....[9]....
        /*00d0*/ 	.word	0xffffffff


	//   ....[10]....
        /*00d4*/ 	.word	0xffffffff


	//   ....[11]....
        /*00d8*/ 	.word	0xffffffff


	//   ....[12]....
        /*00dc*/ 	.word	0xffffffff


	//   ....[13]....
        /*00e0*/ 	.word	0xffffffff


	//   ....[14]....
        /*00e4*/ 	.word	0xffffffff


	//   ....[15]....
        /*00e8*/ 	.word	0xffffffff


	//----- nvinfo : EIATTR_COOP_GROUP_INSTR_OFFSETS
	.align		4
.L_11253:
        /*00ec*/ 	.byte	0x04, 0x28
        /*00ee*/ 	.short	(.L_11255 - .L_11254)


	//   ....[0]....
.L_11254:
        /*00f0*/ 	.word	0x00000ee0


	//   ....[1]....
        /*00f4*/ 	.word	0x00000ef0


	//   ....[2]....
        /*00f8*/ 	.word	0x00000f00


	//   ....[3]....
        /*00fc*/ 	.word	0x00000f10


	//   ....[4]....
        /*0100*/ 	.word	0x00000f20


	//   ....[5]....
        /*0104*/ 	.word	0x00000f40


	//   ....[6]....
        /*0108*/ 	.word	0x00001050


	//   ....[7]....
        /*010c*/ 	.word	0x00001070


	//   ....[8]....
        /*0110*/ 	.word	0x00001080


	//   ....[9]....
        /*0114*/ 	.word	0x00001090


	//   ....[10]....
        /*0118*/ 	.word	0x000010a0


	//   ....[11]....
        /*011c*/ 	.word	0x000011d0


	//   ....[12]....
        /*0120*/ 	.word	0x000011f0


	//   ....[13]....
        /*0124*/ 	.word	0x00001220


	//   ....[14]....
        /*0128*/ 	.word	0x00001230


	//   ....[15]....
        /*012c*/ 	.word	0x00001240


	//----- nvinfo : EIATTR_VRC_CTA_INIT_COUNT
	.align		4
.L_11255:
        /*0130*/ 	.byte	0x02, 0x4a
	.zero		1
	.zero		1


	//----- nvinfo : EIATTR_EXIT_INSTR_OFFSETS
	.align		4
        /*0134*/ 	.byte	0x04, 0x1c
        /*0136*/ 	.short	(.L_11257 - .L_11256)


	//   ....[0]....
.L_11256:
        /*0138*/ 	.word	0x00000550


	//   ....[1]....
        /*013c*/ 	.word	0x00001330


	//----- nvinfo : EIATTR_MAX_THREADS
	.align		4
.L_11257:
        /*0140*/ 	.byte	0x04, 0x05
        /*0142*/ 	.short	(.L_11259 - .L_11258)
.L_11258:
        /*0144*/ 	.word	0x00000080
        /*0148*/ 	.word	0x00000001
        /*014c*/ 	.word	0x00000001


	//----- nvinfo : EIATTR_CRS_STACK_SIZE
	.align		4
.L_11259:
        /*0150*/ 	.byte	0x04, 0x1e
        /*0152*/ 	.short	(.L_11261 - .L_11260)
.L_11260:
        /*0154*/ 	.word	0x00000000


	//----- nvinfo : EIATTR_CBANK_PARAM_SIZE
	.align		4
.L_11261:
        /*0158*/ 	.byte	0x03, 0x19
        /*015a*/ 	.short	0x0034


	//----- nvinfo : EIATTR_PARAM_CBANK
	.align		4
        /*015c*/ 	.byte	0x04, 0x0a
        /*015e*/ 	.short	(.L_11263 - .L_11262)
	.align		4
.L_11262:
        /*0160*/ 	.word	index@(.nv.constant0._Z9cuda_gemmIiLi128ELi4ELi1ELi128ELi16ELi16ELi64ELi1ELi1EEviiiPT_S1_S1_iii)
        /*0164*/ 	.short	0x0380
        /*0166*/ 	.short	0x0034


	//----- nvinfo : EIATTR_SW_WAR
	.align		4
.L_11263:
        /*0168*/ 	.byte	0x04, 0x36
        /*016a*/ 	.short	(.L_11265 - .L_11264)
.L_11264:
        /*016c*/ 	.word	0x00000008
.L_11265:


//--------------------- .nv.info._Z9cuda_gemmIiLi128ELi4ELi1ELi128ELi16ELi16ELi64ELi1ELi0EEviiiPT_S1_S1_iii --------------------------
	.section	.nv.info._Z9cuda_gemmIiLi128ELi4ELi1ELi128ELi16ELi16ELi64ELi1ELi0EEviiiPT_S1_S1_iii,"",@"SHT_CUDA_INFO"
	.sectionflags	@""
	.align	4


	//----- nvinfo : EIATTR_CUDA_API_VERSION
	.align		4
        /*0000*/ 	.byte	0x04, 0x37
        /*0002*/ 	.short	(.L_11267 - .L_11266)
.L_11266:
        /*0004*/ 	.word	0x00000082


	//----- nvinfo : EIATTR_KPARAM_INFO
	.align		4
.L_11267:
        /*0008*/ 	.byte	0x04, 0x17
        /*000a*/ 	.short	(.L_11269 - .L_11268)
.L_11268:
        /*000c*/ 	.word	0x00000000
        /*0010*/ 	.short	0x0008
        /*0012*/ 	.short	0x0030
        /*0014*/ 	.byte	0x00, 0xf0, 0x11, 0x00


	//----- nvinfo : EIATTR_KPARAM_INFO
	.align		4
.L_11269:
        /*0018*/ 	.byte	0x04, 0x17
        /*001a*/ 	.short	(.L_11271 - .L_11270)
.L_11270:
        /*001c*/ 	.word	0x00000000
        /*0020*/ 	.short	0x0007
        /*0022*/ 	.short	0x002c
        /*0024*/ 	.byte	0x00, 0xf0, 0x11, 0x00


	//----- nvinfo : EIATTR_KPARAM_INFO
	.align		4
.L_11271:
        /*0028*/ 	.byte	0x04, 0x17
        /*002a*/ 	.short	(.L_11273 - .L_11272)
.L_11272:
        /*002c*/ 	.word	0x00000000
        /*0030*/ 	.short	0x0006
        /*0032*/ 	.short	0x0028
        /*0034*/ 	.byte	0x00, 0xf0, 0x11, 0x00


	//----- nvinfo : EIATTR_KPARAM_INFO
	.align		4
.L_11273:
        /*0038*/ 	.byte	0x04, 0x17
        /*003a*/ 	.short	(.L_11275 - .L_11274)
.L_11274:
        /*003c*/ 	.word	0x00000000
        /*0040*/ 	.short	0x0005
        /*0042*/ 	.short	0x0020
        /*0044*/ 	.byte	0x00, 0xf5, 0x21, 0x00


	//----- nvinfo : EIATTR_KPARAM_INFO
	.align		4
.L_11275:
        /*0048*/ 	.byte	0x04, 0x17
        /*004a*/ 	.short	(.L_11277 - .L_11276)
.L_11276:
        /*004c*/ 	.word	0x00000000
        /*0050*/ 	.short	0x0004
        /*0052*/ 	.short	0x0018
        /*0054*/ 	.byte	0x00, 0xf5, 0x21, 0x00


	//----- nvinfo : EIATTR_KPARAM_INFO
	.align		4
.L_11277:
        /*0058*/ 	.byte	0x04, 0x17
        /*005a*/ 	.short	(.L_11279 - .L_11278)
.L_11278:
        /*005c*/ 	.word	0x00000000
        /*0060*/ 	.short	0x0003
        /*0062*/ 	.short	0x0010
        /*0064*/ 	.byte	0x00, 0xf5, 0x21, 0x00


	//----- nvinfo : EIATTR_KPARAM_INFO
	.align		4
.L_11279:
        /*0068*/ 	.byte	0x04, 0x17
        /*006a*/ 	.short	(.L_11281 - .L_11280)
.L_11280:
        /*006c*/ 	.word	0x00000000
        /*0070*/ 	.short	0x0002
        /*0072*/ 	.short	0x0008
        /*0074*/ 	.byte	0x00, 0xf0, 0x11, 0x00


	//----- nvinfo : EIATTR_KPARAM_INFO
	.align		4
.L_11281:
        /*0078*/ 	.byte	0x04, 0x17
        /*007a*/ 	.short	(.L_11283 - .L_11282)
.L_11282:
        /*007c*/ 	.word	0x00000000
        /*0080*/ 	.short	0x0001
        /*0082*/ 	.short	0x0004
        /*0084*/ 	.byte	0x00, 0xf0, 0x11, 0x00


	//----- nvinfo : EIATTR_KPARAM_INFO
	.align		4
.L_11283:
        /*0088*/ 	.byte	0x04, 0x17
        /*008a*/ 	.short	(.L_11285 - .L_11284)
.L_11284:
        /*008c*/ 	.word	0x00000000
        /*0090*/ 	.short	0x0000
        /*0092*/ 	.short	0x0000
        /*0094*/ 	.byte	0x00, 0xf0, 0x11, 0x00


	//----- nvinfo : EIATTR_SPARSE_MMA_MASK
	.align		4
.L_11285:
        /*0098*/ 	.byte	0x03, 0x50
        /*009a*/ 	.short	0x0000


	//----- nvinfo : EIATTR_MAXREG_COUNT
	.align		4
        /*009c*/ 	.byte	0x03, 0x1b
        /*009e*/ 	.short	0x00ff


	//----- nvinfo : EIATTR_NUM_BARRIERS
	.align		4
        /*00a0*/ 	.byte	0x02, 0x4c
        /*00a2*/ 	.byte	0x01
	.zero		1


	//----- nvinfo : EIATTR_MERCURY_ISA_VERSION
	.align		4
        /*00a4*/ 	.byte	0x03, 0x5f
        /*00a6*/ 	.short	0x0101


	//----- nvinfo : EIATTR_COOP_GROUP_MASK_REGIDS
	.align		4
        /*00a8*/ 	.byte	0x04, 0x29
        /*00aa*/ 	.short	(.L_11287 - .L_11286)


	//   ....[0]....
.L_11286:
        /*00ac*/ 	.word	0xffffffff


	//   ....[1]....
        /*00b0*/ 	.word	0xffffffff


	//   ....[2]....
        /*00b4*/ 	.word	0xffffffff


	//   ....[3]....
        /*00b8*/ 	.word	0xffffffff


	//   ....[4]....
        /*00bc*/ 	.word	0xffffffff


	//   ....[5]....
        /*00c0*/ 	.word	0xffffffff


	//   ....[6]....
        /*00c4*/ 	.word	0xffffffff


	//   ....[7]....
        /*00c8*/ 	.word	0xffffffff


	//   ....[8]....
        /*00cc*/ 	.word	0xffffffff


	//   ....[9]....
        /*00d0*/ 	.word	0xffffffff


	//   ....[10]....
        /*00d4*/ 	.word	0xffffffff


	//   ....[11]....
        /*00d8*/ 	.word	0xffffffff


	//   ....[12]....
        /*00dc*/ 	.word	0xffffffff


	//   ....[13]....
        /*00e0*/ 	.word	0xffffffff


	//   ....[14]....
        /*00e4*/ 	.word	0xffffffff


	//   ....[15]....
        /*00e8*/ 	.word	0xffffffff


	//   ....[16]....
        /*00ec*/ 	.word	0x0500001b


	//   ....[17]....
        /*00f0*/ 	.word	0x0500001b


	//   ....[18]....
        /*00f4*/ 	.word	0x0500001b


	//   ....[19]....
        /*00f8*/ 	.word	0x0500001b


	//   ....[20]....
        /*00fc*/ 	.word	0x0500001b


	//   ....[21]....
        /*0100*/ 	.word	0x0500001b


	//   ....[22]....
        /*0104*/ 	.word	0x0500001b


	//   ....[23]....
        /*0108*/ 	.word	0x0500001b


	//   ....[24]....
        /*010c*/ 	.word	0x0500001b


	//   ....[25]....
        /*0110*/ 	.word	0x0500001b


	//   ....[26]....
        /*0114*/ 	.word	0x0500001b


	//   ....[27]....
        /*0118*/ 	.word	0x0500001b


	//   ....[28]....
        /*011c*/ 	.word	0x0500001b


	//   ....[29]....
        /*0120*/ 	.word	0x0500001b


	//   ....[30]....
        /*0124*/ 	.word	0x0500001b


	//   ....[31]....
        /*0128*/ 	.word	0x0500001b


	//----- nvinfo : EIATTR_COOP_GROUP_INSTR_OFFSETS
	.align		4
.L_11287:
        /*012c*/ 	.byte	0x04, 0x28
        /*012e*/ 	.short	(.L_11289 - .L_11288)


	//   ....[0]....
.L_11288:
        /*0130*/ 	.word	0x00001b80


	//   ....[1]....
        /*0134*/ 	.word	0x00001be0


	//   ....[2]....
        /*0138*/ 	.word	0x00001c40


	//   ....[3]....
        /*013c*/ 	.word	0x00001ca0


	//   ....[4]....
        /*0140*/ 	.word	0x00001d00


	//   ....[5]....
        /*0144*/ 	.word	0x00001d60


	//   ....[6]....
        /*0148*/ 	.word	0x00001dc0


	//   ....[7]....
        /*014c*/ 	.word	0x00001e20


	//   ....[8]....
        /*0150*/ 	.word	0x00001e80


	//   ....[9]....
        /*0154*/ 	.word	0x00001ee0


	//   ....[10]....
        /*0158*/ 	.word	0x00001f40


	//   ....[11]....
        /*015c*/ 	.word	0x00001fa0


	//   ....[12]....
        /*0160*/ 	.word	0x00002000


	//   ....[13]....
        /*0164*/ 	.word	0x00002060


	//   ....[14]....
        /*0168*/ 	.word	0x000020c0


	//   ....[15]....
        /*016c*/ 	.word	0x00002120


	//   ....[16]....
        /*0170*/ 	.word	0x000026b0


	//   ....[17]....
        /*0174*/ 	.word	0x00002740


	//   ....[18]....
        /*0178*/ 	.word	0x000027d0


	//   ....[19]....
        /*017c*/ 	.word	0x00002860


	//   ....[20]....
        /*0180*/ 	.word	0x000028f0


	//   ....[21]....
        /*0184*/ 	.word	0x00002980


	//   ....[22]....
        /*0188*/ 	.word	0x00002a10


	//   ....[23]....
        /*018c*/ 	.word	0x00002aa0


	//   ....[24]....
        /*0190*/ 	.word	0x00002b30


	//   ....[25]....
        /*0194*/ 	.word	0x00002bc0


	//   ....[26]....
        /*0198*/ 	.word	0x00002c50


	//   ....[27]....
        /*019c*/ 	.word	0x00002ce0


	//   ....[28]....
        /*01a0*/ 	.word	0x00002d70


	//   ....[29]....
        /*01a4*/ 	.word	0x00002e00


	//   ....[30]....
        /*01a8*/ 	.word	0x00002e90


	//   ....[31]....
        /*01ac*/ 	.word	0x00002f20


	//----- nvinfo : EIATTR_VRC_CTA_INIT_COUNT
	.align		4
.L_11289:
        /*01b0*/ 	.byte	0x02, 0x4a
	.zero		1
	.zero		1


	//----- nvinfo : EIATTR_EXIT_INSTR_OFFSETS
	.align		4
        /*01b4*/ 	.byte	0x04, 0x1c
        /*01b6*/ 	.short	(.L_11291 - .L_11290)


	//   ....[0]....
.L_11290:
        /*01b8*/ 	.word	0x000005f0


	//   ....[1]....
        /*01bc*/ 	.word	0x00002650


	//----- nvinfo : EIATTR_MAX_THREADS
	.align		4
.L_11291:
        /*01c0*/ 	.byte	0x04, 0x05
        /*01c2*/ 	.short	(.L_11293 - .L_11292)
.L_11292:
        /*01c4*/ 	.word	0x00000080
        /*01c8*/ 	.word	0x00000001
        /*01cc*/ 	.word	0x00000001


	//----- nvinfo : EIATTR_CRS_STACK_SIZE
	.align		4
.L_11293:
        /*01d0*/ 	.byte	0x04, 0x1e
        /*01d2*/ 	.short	(.L_11295 - .L_11294)
.L_11294:
        /*01d4*/ 	.word	0x00000000


	//----- nvinfo : EIATTR_CBANK_PARAM_SIZE
	.align		4
.L_11295:
        /*01d8*/ 	.byte	0x03, 0x19
        /*01da*/ 	.short	0x0034


	//----- nvinfo : EIATTR_PARAM_CBANK
	.align		4
        /*01dc*/ 	.byte	0x04, 0x0a
        /*01de*/ 	.short	(.L_11297 - .L_11296)
	.align		4
.L_11296:
        /*01e0*/ 	.word	index@(.nv.constant0._Z9cuda_gemmIiLi128ELi4ELi1ELi128ELi16ELi16ELi64ELi1ELi0EEviiiPT_S1_S1_iii)
        /*01e4*/ 	.short	0x0380
        /*01e6*/ 	.short	0x0034


	//----- nvinfo : EIATTR_SW_WAR
	.align		4
.L_11297:
        /*01e8*/ 	.byte	0x04, 0x36
        /*01ea*/ 	.short	(.L_11299 - .L_11298)
.L_11298:
        /*01ec*/ 	.word	0x00000008
.L_11299:


//--------------------- .nv.info._Z9cuda_gemmIiLi128ELi4ELi1ELi128ELi16ELi16ELi64ELi0ELi1EEviiiPT_S1_S1_iii --------------------------
	.section	.nv.info._Z9cuda_gemmIiLi128ELi4ELi1ELi128ELi16ELi16ELi64ELi0ELi1EEviiiPT_S1_S1_iii,"",@"SHT_CUDA_INFO"
	.sectionflags	@""
	.align	4


	//----- nvinfo : EIATTR_CUDA_API_VERSION
	.align		4
        /*0000*/ 	.byte	0x04, 0x37
        /*0002*/ 	.short	(.L_11301 - .L_11300)
.L_11300:
        /*0004*/ 	.word	0x00000082


	//----- nvinfo : EIATTR_KPARAM_INFO
	.align		4
.L_11301:
        /*0008*/ 	.byte	0x04, 0x17
        /*000a*/ 	.short	(.L_11303 - .L_11302)
.L_11302:
        /*000c*/ 	.word	0x00000000
        /*0010*/ 	.short	0x0008
        /*0012*/ 	.short	0x0030
        /*0014*/ 	.byte	0x00, 0xf0, 0x11, 0x00


	//----- nvinfo : EIATTR_KPARAM_INFO
	.align		4
.L_11303:
        /*0018*/ 	.byte	0x04, 0x17
        /*001a*/ 	.short	(.L_11305 - .L_11304)
.L_11304:
        /*001c*/ 	.word	0x00000000
        /*0020*/ 	.short	0x0007
        /*0022*/ 	.short	0x002c
        /*0024*/ 	.byte	0x00, 0xf0, 0x11, 0x00


	//----- nvinfo : EIATTR_KPARAM_INFO
	.align		4
.L_11305:
        /*0028*/ 	.byte	0x04, 0x17
        /*002a*/ 	.short	(.L_11307 - .L_11306)
.L_11306:
        /*002c*/ 	.word	0x00000000
        /*0030*/ 	.short	0x0006
        /*0032*/ 	.short	0x0028
        /*0034*/ 	.byte	0x00, 0xf0, 0x11, 0x00


	//----- nvinfo : EIATTR_KPARAM_INFO
	.align		4
.L_11307:
        /*0038*/ 	.byte	0x04, 0x17
        /*003a*/ 	.short	(.L_11309 - .L_11308)
.L_11308:
        /*003c*/ 	.word	0x00000000
        /*0040*/ 	.short	0x0005
        /*0042*/ 	.short	0x0020
        /*0044*/ 	.byte	0x00, 0xf5, 0x21, 0x00


	//----- nvinfo : EIATTR_KPARAM_INFO
	.align		4
.L_11309:
        /*0048*/ 	.byte	0x04, 0x17
        /*004a*/ 	.short	(.L_11311 - .L_11310)
.L_11310:
        /*004c*/ 	.word	0x00000000
        /*0050*/ 	.short	0x0004
        /*0052*/ 	.short	0x0018
        /*0054*/ 	.byte	0x00, 0xf5, 0x21, 0x00


	//----- nvinfo : EIATTR_KPARAM_INFO
	.align		4
.L_11311:
        /*0058*/ 	.byte	0x04, 0x17
        /*005a*/ 	.short	(.L_11313 - .L_11312)
.L_11312:
        /*005c*/ 	.word	0x00000000
        /*0060*/ 	.short	0x0003
        /*0062*/ 	.short	0x0010
        /*0064*/ 	.byte	0x00, 0xf5, 0x21, 0x00


	//----- nvinfo : EIATTR_KPARAM_INFO
	.align		4
.L_11313:
        /*0068*/ 	.byte	0x04, 0x17
        /*006a*/ 	.short	(.L_11315 - .L_11314)
.L_11314:
        /*006c*/ 	.word	0x00000000
        /*0070*/ 	.short	0x0002
        /*0072*/ 	.short	0x0008
        /*0074*/ 	.byte	0x00, 0xf0, 0x11, 0x00


	//----- nvinfo : EIATTR_KPARAM_INFO
	.align		4
.L_11315:
        /*0078*/ 	.byte	0x04, 0x17
        /*007a*/ 	.short	(.L_11317 - .L_11316)
.L_11316:
        /*007c*/ 	.word	0x00000000
        /*0080*/ 	.short	0x0001
        /*0082*/ 	.short	0x0004
        /*0084*/ 	.byte	0x00, 0xf0, 0x11, 0x00


	//----- nvinfo : EIATTR_KPARAM_INFO
	.align		4
.L_11317:
        /*0088*/ 	.byte	0x04, 0x17
        /*008a*/ 	.short	(.L_11319 - .L_11318)
.L_11318:
        /*008c*/ 	.word	0x00000000
        /*0090*/ 	.short	0x0000
        /*0092*/ 	.short	0x0000
        /*0094*/ 	.byte	0x00, 0xf0, 0x11, 0x00


	//----- nvinfo : EIATTR_SPARSE_MMA_MASK
	.align		4
.L_11319:
        /*0098*/ 	.byte	0x03, 0x50
        /*009a*/ 	.short	0x0000


	//----- nvinfo : EIATTR_MAXREG_COUNT
	.align		4
        /*009c*/ 	.byte	0x03, 0x1b
        /*009e*/ 	.short	0x00ff


	//----- nvinfo : EIATTR_NUM_BARRIERS
	.align		4
        /*00a0*/ 	.byte	0x02, 0x4c
        /*00a2*/ 	.byte	0x01
	.zero		1


	//----- nvinfo : EIATTR_MERCURY_ISA_VERSION
	.align		4
        /*00a4*/ 	.byte	0x03, 0x5f
        /*00a6*/ 	.short	0x0101


	//----- nvinfo : EIATTR_COOP_GROUP_MASK_REGIDS
	.align		4
        /*00a8*/ 	.byte	0x04, 0x29
        /*00aa*/ 	.short	(.L_11321 - .L_11320)


	//   ....[0]....
.L_11320:
        /*00ac*/ 	.word	0xffffffff


	//   ....[1]....
        /*00b0*/ 	.word	0xffffffff


	//   ....[2]....
        /*00b4*/ 	.word	0xffffffff


	//   ....[3]....
        /*00b8*/ 	.word	0xffffffff


	//   ....[4]....
        /*00bc*/ 	.word	0xffffffff


	//   ....[5]....
        /*00c0*/ 	.word	0xffffffff


	//   ....[6]....
        /*00c4*/ 	.word	0xffffffff


	//   ....[7]....
        /*00c8*/ 	.word	0xffffffff


	//   ....[8]....
        /*00cc*/ 	.word	0xffffffff


	//   ....[9]....
        /*00d0*/ 	.word	0xffffffff


	//   ....[10]....
        /*00d4*/ 	.word	0xffffffff


	//   ....[11]....
        /*00d8*/ 	.word	0xffffffff


	//   ....[12]....
        /*00dc*/ 	.word	0xffffffff


	//   ....[13]....
        /*00e0*/ 	.word	0xffffffff


	//   ....[14]....
        /*00e4*/ 	.word	0xffffffff


	//   ....[15]....
        /*00e8*/ 	.word	0xffffffff


	//----- nvinfo : EIATTR_COOP_GROUP_INSTR_OFFSETS
	.align		4
.L_11321:
        /*00ec*/ 	.byte	0x04, 0x28
        /*00ee*/ 	.short	(.L_11323 - .L_11322)


	//   ....[0]....
.L_11322:
        /*00f0*/ 	.word	0x000010c0


	//   ....[1]....
        /*00f4*/ 	.word	0x000010d0


	//   ....[2]....
        /*00f8*/ 	.word	0x000010e0


	//   ....[3]....
        /*00fc*/ 	.word	0x000010f0


	//   ....[4]....
        /*0100*/ 	.word	0x00001100


	//   ....[5]....
        /*0104*/ 	.word	0x00001110


	//   ....[6]....
        /*0108*/ 	.word	0x00001130


	//   ....[7]....
        /*010c*/ 	.word	0x00001160


	//   ....[8]....
        /*0110*/ 	.word	0x000011d0


	//   ....[9]....
        /*0114*/ 	.word	0x00001250


	//   ....[10]....
        /*0118*/ 	.word	0x000012c0


	//   ....[11]....
        /*011c*/ 	.word	0x00001310


	//   ....[12]....
        /*0120*/ 	.word	0x00001360


	//   ....[13]....
        /*0124*/ 	.word	0x00001370


	//   ....[14]....
        /*0128*/ 	.word	0x00001380


	//   ....[15]....
        /*012c*/ 	.word	0x000013a0


	//----- nvinfo : EIATTR_VRC_CTA_INIT_COUNT
	.align		4
.L_11323:
        /*0130*/ 	.byte	0x02, 0x4a
	.zero		1
	.zero		1


	//----- nvinfo : EIATTR_EXIT_INSTR_OFFSETS
	.align		4
        /*0134*/ 	.byte	0x04, 0x1c
        /*0136*/ 	.short	(.L_11325 - .L_11324)


	//   ....[0]....
.L_11324:
        /*0138*/ 	.word	0x00000560


	//   ....[1]....
        /*013c*/ 	.word	0x000014a0


	//----- nvinfo : EIATTR_MAX_THREADS
	.align		4
.L_11325:
        /*0140*/ 	.byte	0x04, 0x05
        /*0142*/ 	.short	(.L_11327 - .L_11326)
.L_11326:
        /*0144*/ 	.word	0x00000080
        /*0148*/ 	.word	0x00000001
        /*014c*/ 	.word	0x00000001


	//----- nvinfo : EIATTR_CRS_STACK_SIZE
	.align		4
.L_11327:
        /*0150*/ 	.byte	0x04, 0x1e
        /*0152*/ 	.short	(.L_11329 - .L_11328)
.L_11328:
        /*0154*/ 	.word	0x00000000


	//----- nvinfo : EIATTR_CBANK_PARAM_SIZE
	.align		4
.L_11329:
        /*0158*/ 	.byte	0x03, 0x19
        /*015a*/ 	.short	0x0034


	//----- nvinfo : EIATTR_PARAM_CBANK
	.align		4
        /*015c*/ 	.byte	0x04, 0x0a
        /*015e*/ 	.short	(.L_11331 - .L_11330)
	.align		4
.L_11330:
        /*0160*/ 	.word	index@(.nv.constant0._Z9cuda_gemmIiLi128ELi4ELi1ELi128ELi16ELi16ELi64ELi0ELi1EEviiiPT_S1_S1_iii)
        /*0164*/ 	.short	0x0380
        /*0166*/ 	.short	0x0034


	//----- nvinfo : EIATTR_SW_WAR
	.align		4
.L_11331:
        /*0168*/ 	.byte	0x04, 0x36
        /*016a*/ 	.short	(.L_11333 - .L_11332)
.L_11332:
        /*016c*/ 	.word	0x00000008
.L_11333:


//--------------------- .nv.info._Z9cuda_gemmIiLi128ELi4ELi1ELi128ELi16ELi16ELi64ELi0ELi0EEviiiPT_S1_S1_iii --------------------------
	.section	.nv.info._Z9cuda_gemmIiLi128ELi4ELi1ELi128ELi16ELi16ELi64ELi0ELi0EEviiiPT_S1_S1_iii,"",@"SHT_CUDA_INFO"
	.sectionflags	@""
	.align	4


	//----- nvinfo : EIATTR_CUDA_API_VERSION
	.align		4
        /*0000*/ 	.byte	0x04, 0x37
        /*0002*/ 	.short	(.L_11335 - .L_11334)
.L_11334:
        /*0004*/ 	.word	0x00000082


	//----- nvinfo : EIATTR_KPARAM_INFO
	.align		4
.L_11335:
        /*0008*/ 	.byte	0x04, 0x17
        /*000a*/ 	.short	(.L_11337 - .L_11336)
.L_11336:
        /*000c*/ 	.word	0x00000000
        /*0010*/ 	.short	0x0008
        /*0012*/ 	.short	0x0030
        /*0014*/ 	.byte	0x00, 0xf0, 0x11, 0x00


	//----- nvinfo : EIATTR_KPARAM_INFO
	.align		4
.L_11337:
        /*0018*/ 	.byte	0x04, 0x17
        /*001a*/ 	.short	(.L_11339 - .L_11338)
.L_11338:
        /*001c*/ 	.word	0x00000000
        /*0020*/ 	.short	0x0007
        /*0022*/ 	.short	0x002c
        /*0024*/ 	.byte	0x00, 0xf0, 0x11, 0x00


	//----- nvinfo : EIATTR_KPARAM_INFO
	.align		4
.L_11339:
        /*0028*/ 	.byte	0x04, 0x17
        /*002a*/ 	.short	(.L_11341 - .L_11340)
.L_11340:
        /*002c*/ 	.word	0x00000000
        /*0030*/ 	.short	0x0006
        /*0032*/ 	.short	0x0028
        /*0034*/ 	.byte	0x00, 0xf0, 0x11, 0x00


	//----- nvinfo : EIATTR_KPARAM_INFO
	.align		4
.L_11341:
        /*0038*/ 	.byte	0x04, 0x17
        /*003a*/ 	.short	(.L_11343 - .L_11342)
.L_11342:
        /*003c*/ 	.word	0x00000000
        /*0040*/ 	.short	0x0005
        /*0042*/ 	.short	0x0020
        /*0044*/ 	.byte	0x00, 0xf5, 0x21, 0x00


	//----- nvinfo : EIATTR_KPARAM_INFO
	.align		4
.L_11343:
        /*0048*/ 	.byte	0x04, 0x17
        /*004a*/ 	.short	(.L_11345 - .L_11344)
.L_11344:
        /*004c*/ 	.word	0x00000000
        /*0050*/ 	.short	0x0004
        /*0052*/ 	.short	0x0018
        /*0054*/ 	.byte	0x00, 0xf5, 0x21, 0x00


	//----- nvinfo : EIATTR_KPARAM_INFO
	.align		4
.L_11345:
        /*0058*/ 	.byte	0x04, 0x17
        /*005a*/ 	.short	(.L_11347 - .L_11346)
.L_11346:
        /*005c*/ 	.word	0x00000000
        /*0060*/ 	.short	0x0003
        /*0062*/ 	.short	0x0010
        /*0064*/ 	.byte	0x00, 0xf5, 0x21, 0x00


	//----- nvinfo : EIATTR_KPARAM_INFO
	.align		4
.L_11347:
        /*0068*/ 	.byte	0x04, 0x17
        /*006a*/ 	.short	(.L_11349 - .L_11348)
.L_11348:
        /*006c*/ 	.word	0x00000000
        /*0070*/ 	.short	0x0002
        /*0072*/ 	.short	0x0008
        /*0074*/ 	.byte	0x00, 0xf0, 0x11, 0x00


	//----- nvinfo : EIATTR_KPARAM_INFO
	.align		4
.L_11349:
        /*0078*/ 	.byte	0x04, 0x17
        /*007a*/ 	.short	(.L_11351 - .L_11350)
.L_11350:
        /*007c*/ 	.word	0x00000000
        /*0080*/ 	.short	0x0001
        /*0082*/ 	.short	0x0004
        /*0084*/ 	.byte	0x00, 0xf0, 0x11, 0x00


	//----- nvinfo : EIATTR_KPARAM_INFO
	.align		4
.L_11351:
        /*0088*/ 	.byte	0x04, 0x17
        /*008a*/ 	.short	(.L_11353 - .L_11352)
.L_11352:
        /*008c*/ 	.word	0x00000000
        /*0090*/ 	.short	0x0000
        /*0092*/ 	.short	0x0000
        /*0094*/ 	.byte	0x00, 0xf0, 0x11, 0x00


	//----- nvinfo : EIATTR_SPARSE_MMA_MASK
	.align		4
.L_11353:
        /*0098*/ 	.byte	0x03, 0x50
        /*009a*/ 	.short	0x0000


	//----- nvinfo : EIATTR_MAXREG_COUNT
	.align		4
        /*009c*/ 	.byte	0x03, 0x1b
        /*009e*/ 	.short	0x00ff


	//----- nvinfo : EIATTR_NUM_BARRIERS
	.align		4
        /*00a0*/ 	.byte	0x02, 0x4c
        /*00a2*/ 	.byte	0x01
	.zero		1


	//----- nvinfo : EIATTR_MERCURY_ISA_VERSION
	.align		4
        /*00a4*/ 	.byte	0x03, 0x5f
        /*00a6*/ 	.short	0x0101


	//----- nvinfo : EIATTR_COOP_GROUP_MASK_REGIDS
	.align		4
        /*00a8*/ 	.byte	0x04, 0x29
        /*00aa*/ 	.short	(.L_11355 - .L_11354)


	//   ....[0]....
.L_11354:
        /*00ac*/ 	.word	0xffffffff


	//   ....[1]....
        /*00b0*/ 	.word	0xffffffff


	//   ....[2]....
        /*00b4*/ 	.word	0xffffffff


	//   ....[3]....
        /*00b8*/ 	.word	0xffffffff


	//   ....[4]....
        /*00bc*/ 	.word	0xffffffff


	//   ....[5]....
        /*00c0*/ 	.word	0xffffffff


	//   ....[6]....
        /*00c4*/ 	.word	0xffffffff


	//   ....[7]....
        /*00c8*/ 	.word	0xffffffff


	//   ....[8]....
        /*00cc*/ 	.word	0xffffffff


	//   ....[9]....
        /*00d0*/ 	.word	0xffffffff


	//   ....[10]....
        /*00d4*/ 	.word	0xffffffff


	//   ....[11]....
        /*00d8*/ 	.word	0xffffffff


	//   ....[12]....
        /*00dc*/ 	.word	0xffffffff


	//   ....[13]....
        /*00e0*/ 	.word	0xffffffff


	//   ....[14]....
        /*00e4*/ 	.word	0xffffffff


	//   ....[15]....
        /*00e8*/ 	.word	0xffffffff


	//   ....[16]....
        /*00ec*/ 	.word	0x0500001b


	//   ....[17]....
        /*00f0*/ 	.word	0x0500001b


	//   ....[18]....
        /*00f4*/ 	.word	0x0500001b


	//   ....[19]....
        /*00f8*/ 	.word	0x0500001b


	//   ....[20]....
        /*00fc*/ 	.word	0x0500001b


	//   ....[21]....
        /*0100*/ 	.word	0x0500001b


	//   ....[22]....
        /*0104*/ 	.word	0x0500001b


	//   ....[23]....
        /*0108*/ 	.word	0x0500001b


	//   ....[24]....
        /*010c*/ 	.word	0x0500001b


	//   ....[25]....
        /*0110*/ 	.word	0x0500001b


	//   ....[26]....
        /*0114*/ 	.word	0x0500001b


	//   ....[27]....
        /*0118*/ 	.word	0x0500001b


	//   ....[28]....
        /*011c*/ 	.word	0x0500001b


	//   ....[29]....
        /*0120*/ 	.word	0x0500001b


	//   ....[30]....
        /*0124*/ 	.word	0x0500001b


	//   ....[31]....
        /*0128*/ 	.word	0x0500001b


	//----- nvinfo : EIATTR_COOP_GROUP_INSTR_OFFSETS
	.align		4
.L_11355:
        /*012c*/ 	.byte	0x04, 0x28
        /*012e*/ 	.short	(.L_11357 - .L_11356)


	//   ....[0]....
.L_11356:
        /*0130*/ 	.word	0x00001b50


	//   ....[1]....
        /*0134*/ 	.word	0x00001bb0


	//   ....[2]....
        /*0138*/ 	.word	0x00001c10


	//   ....[3]....
        /*013c*/ 	.word	0x00001c70


	//   ....[4]....
        /*0140*/ 	.word	0x00001cd0


	//   ....[5]....
        /*0144*/ 	.word	0x00001d30


	//   ....[6]....
        /*0148*/ 	.word	0x00001d90


	//   ....[7]....
        /*014c*/ 	.word	0x00001df0


	//   ....[8]....
        /*0150*/ 	.word	0x00001e50


	//   ....[9]....
        /*0154*/ 	.word	0x00001eb0


	//   ....[10]....
        /*0158*/ 	.word	0x00001f10


	//   ....[11]....
        /*015c*/ 	.word	0x00001f70


	//   ....[12]....
        /*0160*/ 	.word	0x00001fd0


	//   ....[13]....
        /*0164*/ 	.word	0x00002030


	//   ....[14]....
        /*0168*/ 	.word	0x00002090


	//   ....[15]....
        /*016c*/ 	.word	0x000020f0


	//   ....[16]....
        /*0170*/ 	.word	0x00002690


	//   ....[17]....
        /*0174*/ 	.word	0x00002720


	//   ....[18]....
        /*0178*/ 	.word	0x000027b0


	//   ....[19]....
        /*017c*/ 	.word	0x00002840


	//   ....[20]....
        /*0180*/ 	.word	0x000028d0


	//   ....[21]....
        /*0184*/ 	.word	0x00002960


	//   ....[22]....
        /*0188*/ 	.word	0x000029f0


	//   ....[23]....
        /*018c*/ 	.word	0x00002a80


	//   ....[24]....
        /*0190*/ 	.word	0x00002b10


	//   ....[25]....
        /*0194*/ 	.word	0x00002ba0


	//   ....[26]....
        /*0198*/ 	.word	0x00002c30


	//   ....[27]....
        /*019c*/ 	.word	0x00002cc0


	//   ....[28]....
        /*01a0*/ 	.word	0x00002d50


	//   ....[29]....
        /*01a4*/ 	.word	0x00002de0


	//   ....[30]....
        /*01a8*/ 	.word	0x00002e70


	//   ....[31]....
        /*01ac*/ 	.word	0x00002f00


	//----- nvinfo : EIATTR_VRC_CTA_INIT_COUNT
	.align		4
.L_11357:
        /*01b0*/ 	.byte	0x02, 0x4a
	.zero		1
	.zero		1


	//----- nvinfo : EIATTR_EXIT_INSTR_OFFSETS
	.align		4
        /*01b4*/ 	.byte	0x04, 0x1c
        /*01b6*/ 	.short	(.L_11359 - .L_11358)


	//   ....[0]....
.L_11358:
        /*01b8*/ 	.word	0x000005b0


	//   ....[1]....
        /*01bc*/ 	.word	0x00002630


	//----- nvinfo : EIATTR_MAX_THREADS
	.align		4
.L_11359:
        /*01c0*/ 	.byte	0x04, 0x05
        /*01c2*/ 	.short	(.L_11361 - .L_11360)
.L_11360:
        /*01c4*/ 	.word	0x00000080
        /*01c8*/ 	.word	0x00000001
        /*01cc*/ 	.word	0x00000001


	//----- nvinfo : EIATTR_CRS_STACK_SIZE
	.align		4
.L_11361:
        /*01d0*/ 	.byte	0x04, 0x1e
        /*01d2*/ 	.short	(.L_11363 - .L_11362)
.L_11362:
        /*01d4*/ 	.word	0x00000000


	//----- nvinfo : EIATTR_CBANK_PARAM_SIZE
	.align		4
.L_11363:
        /*01d8*/ 	.byte	0x03, 0x19
        /*01da*/ 	.short	0x0034


	//----- nvinfo : EIATTR_PARAM_CBANK
	.align		4
        /*01dc*/ 	.byte	0x04, 0x0a
        /*01de*/ 	.short	(.L_11365 - .L_11364)
	.align		4
.L_11364:
        /*01e0*/ 	.word	index@(.nv.constant0._Z9cuda_gemmIiLi128ELi4ELi1ELi128ELi16ELi16ELi64ELi0ELi0EEviiiPT_S1_S1_iii)
        /*01e4*/ 	.short	0x0380
        /*01e6*/ 	.short	0x0034


	//----- nvinfo : EIATTR_SW_WAR
	.align		4
.L_11365:
        /*01e8*/ 	.byte	0x04, 0x36
        /*01ea*/ 	.short	(.L_11367 - .L_11366)
.L_11366:
        /*01ec*/ 	.word	0x00000008
.L_11367:


//--------------------- .nv.info._Z9cuda_gemmIiLi128ELi4ELi1ELi128ELi8ELi8ELi64ELi1ELi1EEviiiPT_S1_S1_iii --------------------------
	.section	.nv.info._Z9cuda_gemmIiLi128ELi4ELi1ELi128ELi8ELi8ELi64ELi1ELi1EEviiiPT_S1_S1_iii,"",@"SHT_CUDA_INFO"
	.sectionflags	@""
	.align	4


	//----- nvinfo : EIATTR_CUDA_API_VERSION
	.align		4
        /*0000*/ 	.byte	0x04, 0x37
        /*0002*/ 	.short	(.L_11369 - .L_11368)
.L_11368:
        /*0004*/ 	.word	0x00000082


	//----- nvinfo : EIATTR_KPARAM_INFO
	.align		4
.L_11369:
        /*0008*/ 	.byte	0x04, 0x17
        /*000a*/ 	.short	(.L_11371 - .L_11370)
.L_11370:
        /*000c*/ 	.word	0x00000000
        /*0010*/ 	.short	0x0008
        /*0012*/ 	.short	0x0030
        /*0014*/ 	.byte	0x00, 0xf0, 0x11, 0x00


	//----- nvinfo : EIATTR_KPARAM_INFO
	.align		4
.L_11371:
        /*0018*/ 	.byte	0x04, 0x17
        /*001a*/ 	.short	(.L_11373 - .L_11372)
.L_11372:
        /*001c*/ 	.word	0x00000000
        /*0020*/ 	.short	0x0007
        /*0022*/ 	.short	0x002c
        /*0024*/ 	.byte	0x00, 0xf0, 0x11, 0x00


	//----- nvinfo : EIATTR_KPARAM_INFO
	.align		4
.L_11373:
        /*0028*/ 	.byte	0x04, 0x17
        /*002a*/ 	.short	(.L_11375 - .L_11374)
.L_11374:
        /*002c*/ 	.word	0x00000000
        /*0030*/ 	.short	0x0006
        /*0032*/ 	.short	0x0028
        /*0034*/ 	.byte	0x00, 0xf0, 0x11, 0x00


	//----- nvinfo : EIATTR_KPARAM_INFO
	.align		4
.L_11375:
        /*0038*/ 	.byte	0x04, 0x17
        /*003a*/ 	.short	(.L_11377 - .L_11376)
.L_11376:
        /*003c*/ 	.word	0x00000000
        /*0040*/ 	.short	0x0005
        /*0042*/ 	.short	0x0020
        /*0044*/ 	.byte	0x00, 0xf5, 0x21, 0x00


	//----- nvinfo : EIATTR_KPARAM_INFO
	.align		4
.L_11377:
        /*0048*/ 	.byte	0x04, 0x17
        /*004a*/ 	.short	(.L_11379 - .L_11378)
.L_11378:
        /*004c*/ 	.word	0x00000000
        /*0050*/ 	.short	0x0004
        /*0052*/ 	.short	0x0018
        /*0054*/ 	.byte	0x00, 0xf5, 0x21, 0x00


	//----- nvinfo : EIATTR_KPARAM_INFO
	.align		4
.L_11379:
        /*0058*/ 	.byte	0x04, 0x17
        /*005a*/ 	.short	(.L_11381 - .L_11380)
.L_11380:
        /*005c*/ 	.word	0x00000000
        /*0060*/ 	.short	0x0003
        /*0062*/ 	.short	0x0010
        /*0064*/ 	.byte	0x00, 0xf5, 0x21, 0x00


	//----- nvinfo : EIATTR_KPARAM_INFO
	.align		4
.L_11381:
        /*0068*/ 	.byte	0x04, 0x17
        /*006a*/ 	.short	(.L_11383 - .L_11382)
.L_11382:
        /*006c*/ 	.word	0x00000000
        /*0070*/ 	.short	0x0002
        /*0072*/ 	.short	0x0008
        /*0074*/ 	.byte	0x00, 0xf0, 0x11, 0x00


	//----- nvinfo : EIATTR_KPARAM_INFO
	.align		4
.L_11383:
        /*0078*/ 	.byte	0x04, 0x17
        /*007a*/ 	.short	(.L_11385 - .L_11384)
.L_11384:
        /*007c*/ 	.word	0x00000000
        /*0080*/ 	.short	0x0001
        /*0082*/ 	.short	0x0004
        /*0084*/ 	.byte	0x00, 0xf0, 0x11, 0x00


	//----- nvinfo : EIATTR_KPARAM_INFO
	.align		4
.L_11385:
        /*0088*/ 	.byte	0x04, 0x17
        /*008a*/ 	.short	(.L_11387 - .L_11386)
.L_11386:
        /*008c*/ 	.word	0x00000000
        /*0090*/ 	.short	0x0000
        /*0092*/ 	.short	0x0000
        /*0094*/ 	.byte	0x00, 0xf0, 0x11, 0x00


	//----- nvinfo : EIATTR_SPARSE_MMA_MASK
	.align		4
.L_11387:
        /*0098*/ 	.byte	0x03, 0x50
        /*009a*/ 	.short	0x0000


	//----- nvinfo : EIATTR_MAXREG_COUNT
	.align		4
        /*009c*/ 	.byte	0x03, 0x1b
        /*009e*/ 	.short	0x00ff


	//----- nvinfo : EIATTR_NUM_BARRIERS
	.align		4
        /*00a0*/ 	.byte	0x02, 0x4c
        /*00a2*/ 	.byte	0x01
	.zero		1


	//----- nvinfo : EIATTR_MERCURY_ISA_VERSION
	.align		4
        /*00a4*/ 	.byte	0x03, 0x5f
        /*00a6*/ 	.short	0x0101


	//----- nvinfo : EIATTR_COOP_GROUP_MASK_REGIDS
	.align		4
        /*00a8*/ 	.byte	0x04, 0x29
        /*00aa*/ 	.short	(.L_11389 - .L_11388)


	//   ....[0]....
.L_11388:
        /*00ac*/ 	.word	0xffffffff


	//   ....[1]....
        /*00b0*/ 	.word	0xffffffff


	//   ....[2]....
        /*00b4*/ 	.word	0xffffffff


	//   ....[3]....
        /*00b8*/ 	.word	0xffffffff


	//   ....[4]....
        /*00bc*/ 	.word	0xffffffff


	//   ....[5]....
        /*00c0*/ 	.word	0xffffffff


	//   ....[6]....
        /*00c4*/ 	.word	0xffffffff


	//   ....[7]....
        /*00c8*/ 	.word	0xffffffff


	//----- nvinfo : EIATTR_COOP_GROUP_INSTR_OFFSETS
	.align		4
.L_11389:
        /*00cc*/ 	.byte	0x04, 0x28
        /*00ce*/ 	.short	(.L_11391 - .L_11390)


	//   ....[0]....
.L_11390:
        /*00d0*/ 	.word	0x00001040


	//   ....[1]....
        /*00d4*/ 	.word	0x00001050


	//   ....[2]....
        /*00d8*/ 	.word	0x00001060


	//   ....[3]....
        /*00dc*/ 	.word	0x00001070


	//   ....[4]....
        /*00e0*/ 	.word	0x00001080


	//   ....[5]....
        /*00e4*/ 	.word	0x00001090


	//   ....[6]....
        /*00e8*/ 	.word	0x000010b0


	//   ....[7]....
        /*00ec*/ 	.word	0x000010d0


	//----- nvinfo : EIATTR_VRC_CTA_INIT_COUNT
	.align		4
.L_11391:
        /*00f0*/ 	.byte	0x02, 0x4a
	.zero		1
	.zero		1


	//----- nvinfo : EIATTR_EXIT_INSTR_OFFSETS
	.align		4
        /*00f4*/ 	.byte	0x04, 0x1c
        /*00f6*/ 	.short	(.L_11393 - .L_11392)


	//   ....[0]....
.L_11392:
        /*00f8*/ 	.word	0x000006a0


	//   ....[1]....
        /*00fc*/ 	.word	0x000011e0


	//----- nvinfo : EIATTR_MAX_THREADS
	.align		4
.L_11393:
        /*0100*/ 	.byte	0x04, 0x05
        /*0102*/ 	.short	(.L_11395 - .L_11394)
.L_11394:
        /*0104*/ 	.word	0x00000080
        /*0108*/ 	.word	0x00000001
        /*010c*/ 	.word	0x00000001


	//----- nvinfo : EIATTR_CRS_STACK_SIZE
	.align		4
.L_11395:
        /*0110*/ 	.byte	0x04, 0x1e
        /*0112*/ 	.short	(.L_11397 - .L_11396)
.L_11396:
        /*0114*/ 	.word	0x00000000


	//----- nvinfo : EIATTR_CBANK_PARAM_SIZE
	.align		4
.L_11397:
        /*0118*/ 	.byte	0x03, 0x19
        /*011a*/ 	.short	0x0034


	//----- nvinfo : EIATTR_PARAM_CBANK
	.align		4
        /*011c*/ 	.byte	0x04, 0x0a
        /*011e*/ 	.short	(.L_11399 - .L_11398)
	.align		4
.L_11398:
        /*0120*/ 	.word	index@(.nv.constant0._Z9cuda_gemmIiLi128ELi4ELi1ELi128ELi8ELi8ELi64ELi1ELi1EEviiiPT_S1_S1_iii)
        /*0124*/ 	.short	0x0380
        /*0126*/ 	.short	0x0034


	//----- nvinfo : EIATTR_SW_WAR
	.align		4
.L_11399:
        /*0128*/ 	.byte	0x04, 0x36
        /*012a*/ 	.short	(.L_11401 - .L_11400)
.L_11400:
        /*012c*/ 	.word	0x00000008
.L_11401:


//--------------------- .nv.info._Z9cuda_gemmIiLi128ELi4ELi1ELi128ELi8ELi8ELi64ELi1ELi0EEviiiPT_S1_S1_iii --------------------------
	.section	.nv.info._Z9cuda_gemmIiLi128ELi4ELi1ELi128ELi8ELi8ELi64ELi1ELi0EEviiiPT_S1_S1_iii,"",@"SHT_CUDA_INFO"
	.sectionflags	@""
	.align	4


	//----- nvinfo : EIATTR_CUDA_API_VERSION
	.align		4
        /*0000*/ 	.byte	0x04, 0x37
        /*0002*/ 	.short	(.L_11403 - .L_11402)
.L_11402:
        /*0004*/ 	.word	0x00000082


	//----- nvinfo : EIATTR_KPARAM_INFO
	.align		4
.L_11403:
        /*0008*/ 	.byte	0x04, 0x17
        /*000a*/ 	.short	(.L_11405 - .L_11404)
.L_11404:
        /*000c*/ 	.word	0x00000000
        /*0010*/ 	.short	0x0008
        /*0012*/ 	.short	0x0030
        /*0014*/ 	.byte	0x00, 0xf0, 0x11, 0x00


	//----- nvinfo : EIATTR_KPARAM_INFO
	.align		4
.L_11405:
        /*0018*/ 	.byte	0x04, 0x17
        /*001a*/ 	.short	(.L_11407 - .L_11406)
.L_11406:
        /*001c*/ 	.word	0x00000000
        /*0020*/ 	.short	0x0007
        /*0022*/ 	.short	0x002c
        /*0024*/ 	.byte	0x00, 0xf0, 0x11, 0x00


	//----- nvinfo : EIATTR_KPARAM_INFO
	.align		4
.L_11407:
        /*0028*/ 	.byte	0x04, 0x17
        /*002a*/ 	.short	(.L_11409 - .L_11408)
.L_11408:
        /*002c*/ 	.word	0x00000000
        /*0030*/ 	.short	0x0006
        /*0032*/ 	.short	0x0028
        /*0034*/ 	.byte	0x00, 0xf0, 0x11, 0x00


	//----- nvinfo : EIATTR_KPARAM_INFO
	.align		4
.L_11409:
        /*0038*/ 	.byte	0x04, 0x17
        /*003a*/ 	.short	(.L_11411 - .L_11410)
.L_11410:
        /*003c*/ 	.word	0x00000000
        /*0040*/ 	.short	0x0005
        /*0042*/ 	.short	0x0020
        /*0044*/ 	.byte	0x00, 0xf5, 0x21, 0x00


	//----- nvinfo : EIATTR_KPARAM_INFO
	.align		4
.L_11411:
        /*0048*/ 	.byte	0x04, 0x17
        /*004a*/ 	.short	(.L_11413 - .L_11412)
.L_11412:
        /*004c*/ 	.word	0x00000000
        /*0050*/ 	.short	0x0004
        /*0052*/ 	.short	0x0018
        /*0054*/ 	.byte	0x00, 0xf5, 0x21, 0x00


	//----- nvinfo : EIATTR_KPARAM_INFO
	.align		4
.L_11413:
        /*0058*/ 	.byte	0x04, 0x17
        /*005a*/ 	.short	(.L_11415 - .L_11414)
.L_11414:
        /*005c*/ 	.word	0x00000000
        /*0060*/ 	.short	0x0003
        /*0062*/ 	.short	0x0010
        /*0064*/ 	.byte	0x00, 0xf5, 0x21, 0x00


	//----- nvinfo : EIATTR_KPARAM_INFO
	.align		4
.L_11415:
        /*0068*/ 	.byte	0x04, 0x17
        /*006a*/ 	.short	(.L_11417 - .L_11416)
.L_11416:
        /*006c*/ 	.word	0x00000000
        /*0070*/ 	.short	0x0002
        /*0072*/ 	.short	0x0008
        /*0074*/ 	.byte	0x00, 0xf0, 0x11, 0x00


	//----- nvinfo : EIATTR_KPARAM_INFO
	.align		4
.L_11417:
        /*0078*/ 	.byte	0x04, 0x17
        /*007a*/ 	.short	(.L_11419 - .L_11418)
.L_11418:
        /*007c*/ 	.word	0x00000000
        /*0080*/ 	.short	0x0001
        /*0082*/ 	.short	0x0004
        /*0084*/ 	.byte	0x00, 0xf0, 0x11, 0x00


	//----- nvinfo : EIATTR_KPARAM_INFO
	.align		4
.L_11419:
        /*0088*/ 	.byte	0x04, 0x17
        /*008a*/ 	.short	(.L_11421 - .L_11420)
.L_11420:
        /*008c*/ 	.word	0x00000000
        /*0090*/ 	.short	0x0000
        /*0092*/ 	.short	0x0000
        /*0094*/ 	.byte	0x00, 0xf0, 0x11, 0x00


	//----- nvinfo : EIATTR_SPARSE_MMA_MASK
	.align		4
.L_11421:
        /*0098*/ 	.byte	0x03, 0x50
        /*009a*/ 	.short	0x0000


	//----- nvinfo : EIATTR_MAXREG_COUNT
	.align		4
        /*009c*/ 	.byte	0x03, 0x1b
        /*009e*/ 	.short	0x00ff


	//----- nvinfo : EIATTR_NUM_BARRIERS
	.align		4
        /*00a0*/ 	.byte	0x02, 0x4c
        /*00a2*/ 	.byte	0x01
	.zero		1


	//----- nvinfo : EIATTR_MERCURY_ISA_VERSION
	.align		4
        /*00a4*/ 	.byte	0x03, 0x5f
        /*00a6*/ 	.short	0x0101


	//----- nvinfo : EIATTR_COOP_GROUP_MASK_REGIDS
	.align		4
        /*00a8*/ 	.byte	0x04, 0x29
        /*00aa*/ 	.short	(.L_11423 - .L_11422)


	//   ....[0]....
.L_11422:
        /*00ac*/ 	.word	0xffffffff


	//   ....[1]....
        /*00b0*/ 	.word	0xffffffff


	//   ....[2]....
        /*00b4*/ 	.word	0xffffffff


	//   ....[3]....
        /*00b8*/ 	.word	0xffffffff


	//   ....[4]....
        /*00bc*/ 	.word	0xffffffff


	//   ....[5]....
        /*00c0*/ 	.word	0xffffffff


	//   ....[6]....
        /*00c4*/ 	.word	0xffffffff


	//   ....[7]....
        /*00c8*/ 	.word	0xffffffff


	//   ....[8]....
        /*00cc*/ 	.word	0x0500000e


	//   ....[9]....
        /*00d0*/ 	.word	0x0500000e


	//   ....[10]....
        /*00d4*/ 	.word	0x0500000e


	//   ....[11]....
        /*00d8*/ 	.word	0x0500000e


	//   ....[12]....
        /*00dc*/ 	.word	0x0500000e


	//   ....[13]....
        /*00e0*/ 	.word	0x0500000e


	//   ....[14]....
        /*00e4*/ 	.word	0x0500000e


	//   ....[15]....
        /*00e8*/ 	.word	0x0500000e


	//----- nvinfo : EIATTR_COOP_GROUP_INSTR_OFFSETS
	.align		4
.L_11423:
        /*00ec*/ 	.byte	0x04, 0x28
        /*00ee*/ 	.short	(.L_11425 - .L_11424)


	//   ....[0]....
.L_11424:
        /*00f0*/ 	.word	0x00001670


	//   ....[1]....
        /*00f4*/ 	.word	0x000016d0


	//   ....[2]....
        /*00f8*/ 	.word	0x00001730


	//   ....[3]....
        /*00fc*/ 	.word	0x00001790


	//   ....[4]....
        /*0100*/ 	.word	0x000017f0


	//   ....[5]....
        /*0104*/ 	.word	0x00001850


	//   ....[6]....
        /*0108*/ 	.word	0x000018b0


	//   ....[7]....
        /*010c*/ 	.word	0x00001910


	//   ....[8]....
        /*0110*/ 	.word	0x00001ca0


	//   ....[9]....
        /*0114*/ 	.word	0x00001d30


	//   ....[10]....
        /*0118*/ 	.word	0x00001dc0


	//   ....[11]....
        /*011c*/ 	.word	0x00001e50


	//   ....[12]....
        /*0120*/ 	.word	0x00001ee0


	//   ....[13]....
        /*0124*/ 	.word	0x00001f70


	//   ....[14]....
        /*0128*/ 	.word	0x00002000


	//   ....[15]....
        /*012c*/ 	.word	0x00002090


	//----- nvinfo : EIATTR_VRC_CTA_INIT_COUNT
	.align		4
.L_11425:
        /*0130*/ 	.byte	0x02, 0x4a
	.zero		1
	.zero		1


	//----- nvinfo : EIATTR_EXIT_INSTR_OFFSETS
	.align		4
        /*0134*/ 	.byte	0x04, 0x1c
        /*0136*/ 	.short	(.L_11427 - .L_11426)


	//   ....[0]....
.L_11426:
        /*0138*/ 	.word	0x00000600


	//   ....[1]....
        /*013c*/ 	.word	0x00001c40


	//----- nvinfo : EIATTR_MAX_THREADS
	.align		4
.L_11427:
        /*0140*/ 	.byte	0x04, 0x05
        /*0142*/ 	.short	(.L_11429 - .L_11428)
.L_11428:
        /*0144*/ 	.word	0x00000080
        /*0148*/ 	.word	0x00000001
        /*014c*/ 	.word	0x00000001


	//----- nvinfo : EIATTR_CRS_STACK_SIZE
	.align		4
.L_11429:
        /*0150*/ 	.byte	0x04, 0x1e
        /*0152*/ 	.short	(.L_11431 - .L_11430)
.L_11430:
        /*0154*/ 	.word	0x00000000


	//----- nvinfo : EIATTR_CBANK_PARAM_SIZE
	.align		4
.L_11431:
        /*0158*/ 	.byte	0x03, 0x19
        /*015a*/ 	.short	0x0034


	//----- nvinfo : EIATTR_PARAM_CBANK
	.align		4
        /*015c*/ 	.byte	0x04, 0x0a
        /*015e*/ 	.short	(.L_11433 - .L_11432)
	.align		4
.L_11432:
        /*0160*/ 	.word	index@(.nv.constant0._Z9cuda_gemmIiLi128ELi4ELi1ELi128ELi8ELi8ELi64ELi1ELi0EEviiiPT_S1_S1_iii)
        /*0164*/ 	.short	0x0380
        /*0166*/ 	.short	0x0034


	//----- nvinfo : EIATTR_SW_WAR
	.align		4
.L_11433:
        /*0168*/ 	.byte	0x04, 0x36
        /*016a*/ 	.short	(.L_11435 - .L_11434)
.L_11434:
        /*016c*/ 	.word	0x00000008
.L_11435:


//--------------------- .nv.info._Z9cuda_gemmIiLi128ELi4ELi1ELi128ELi8ELi8ELi64ELi0ELi1EEviiiPT_S1_S1_iii --------------------------
	.section	.nv.info._Z9cuda_gemmIiLi128ELi4ELi1ELi128ELi8ELi8ELi64ELi0ELi1EEviiiPT_S1_S1_iii,"",@"SHT_CUDA_INFO"
	.sectionflags	@""
	.align	4


	//----- nvinfo : EIATTR_CUDA_API_VERSION
	.align		4
        /*0000*/ 	.byte	0x04, 0x37
        /*0002*/ 	.short	(.L_11437 - .L_11436)
.L_11436:
        /*0004*/ 	.word	0x00000082


	//----- nvinfo : EIATTR_KPARAM_INFO
	.align		4
.L_11437:
        /*0008*/ 	.byte	0x04, 0x17
        /*000a*/ 	.short	(.L_11439 - .L_11438)
.L_11438:
        /*000c*/ 	.word	0x00000000
        /*0010*/ 	.short	0x0008
        /*0012*/ 	.short	0x0030
        /*0014*/ 	.byte	0x00, 0xf0, 0x11, 0x00


	//----- nvinfo : EIATTR_KPARAM_INFO
	.align		4
.L_11439:
        /*0018*/ 	.byte	0x04, 0x17
        /*001a*/ 	.short	(.L_11441 - .L_11440)
.L_11440:
        /*001c*/ 	.word	0x00000000
        /*0020*/ 	.short	0x0007
        /*0022*/ 	.short	0x002c
        /*0024*/ 	.byte	0x00, 0xf0, 0x11, 0x00


	//----- nvinfo : EIATTR_KPARAM_INFO
	.align		4
.L_11441:
        /*0028*/ 	.byte	0x04, 0x17
        /*002a*/ 	.short	(.L_11443 - .L_11442)
.L_11442:
        /*002c*/ 	.word	0x00000000
        /*0030*/ 	.short	0x0006
        /*0032*/ 	.short	0x0028
        /*0034*/ 	.byte	0x00, 0xf0, 0x11, 0x00


	//----- nvinfo : EIATTR_KPARAM_INFO
	.align		4
.L_11443:
        /*0038*/ 	.byte	0x04, 0x17
        /*003a*/ 	.short	(.L_11445 - .L_11444)
.L_11444:
        /*003c*/ 	.word	0x00000000
        /*0040*/ 	.short	0x0005
        /*0042*/ 	.short	0x0020
        /*0044*/ 	.byte	0x00, 0xf5, 0x21, 0x00


	//----- nvinfo : EIATTR_KPARAM_INFO
	.align		4
.L_11445:
        /*0048*/ 	.byte	0x04, 0x17
        /*004a*/ 	.short	(.L_11447 - .L_11446)
.L_11446:
        /*004c*/ 	.word	0x00000000
        /*0050*/ 	.short	0x0004
        /*0052*/ 	.short	0x0018
        /*0054*/ 	.byte	0x00, 0xf5, 0x21, 0x00


	//----- nvinfo : EIATTR_KPARAM_INFO
	.align		4
.L_11447:
        /*0058*/ 	.byte	0x04, 0x17
        /*005a*/ 	.short	(.L_11449 - .L_11448)
.L_11448:
        /*005c*/ 	.word	0x00000000
        /*0060*/ 	.short	0x0003
        /*0062*/ 	.short	0x0010
        /*0064*/ 	.byte	0x00, 0xf5, 0x21, 0x00


	//----- nvinfo : EIATTR_KPARAM_INFO
	.align		4
.L_11449:
        /*0068*/ 	.byte	0x04, 0x17
        /*006a*/ 	.short	(.L_11451 - .L_11450)
.L_11450:
        /*006c*/ 	.word	0x00000000
        /*0070*/ 	.short	0x0002
        /*0072*/ 	.short	0x0008
        /*0074*/ 	.byte	0x00, 0xf0, 0x11, 0x00


	//----- nvinfo : EIATTR_KPARAM_INFO
	.align		4
.L_11451:
        /*0078*/ 	.byte	0x04, 0x17
        /*007a*/ 	.short	(.L_11453 - .L_11452)
.L_11452:
        /*007c*/ 	.word	0x00000000
        /*0080*/ 	.short	0x0001
        /*0082*/ 	.short	0x0004
        /*0084*/ 	.byte	0x00, 0xf0, 0x11, 0x00


	//----- nvinfo : EIATTR_KPARAM_INFO
	.align		4
.L_11453:
        /*0088*/ 	.byte	0x04, 0x17
        /*008a*/ 	.short	(.L_11455 - .L_11454)
.L_11454:
        /*008c*/ 	.word	0x00000000
        /*0090*/ 	.short	0x0000
        /*0092*/ 	.short	0x0000
        /*0094*/ 	.byte	0x00, 0xf0, 0x11, 0x00


	//----- nvinfo : EIATTR_SPARSE_MMA_MASK
	.align		4
.L_11455:
        /*0098*/ 	.byte	0x03, 0x50
        /*009a*/ 	.short	0x0000


	//----- nvinfo : EIATTR_MAXREG_COUNT
	.align		4
        /*009c*/ 	.byte	0x03, 0x1b
        /*009e*/ 	.short	0x00ff


	//----- nvinfo : EIATTR_NUM_BARRIERS
	.align		4
        /*00a0*/ 	.byte	0x02, 0x4c
        /*00a2*/ 	.byte	0x01
	.zero		1


	//----- nvinfo : EIATTR_MERCURY_ISA_VERSION
	.align		4
        /*00a4*/ 	.byte	0x03, 0x5f
        /*00a6*/ 	.short	0x0101


	//----- nvinfo : EIATTR_COOP_GROUP_MASK_REGIDS
	.align		4
        /*00a8*/ 	.byte	0x04, 0x29
        /*00aa*/ 	.short	(.L_11457 - .L_11456)


	//   ....[0]....
.L_11456:
        /*00ac*/ 	.word	0xffffffff


	//   ....[1]....
        /*00b0*/ 	.word	0xffffffff


	//   ....[2]....
        /*00b4*/ 	.word	0xffffffff


	//   ....[3]....
        /*00b8*/ 	.word	0xffffffff


	//   ....[4]....
        /*00bc*/ 	.word	0xffffffff


	//   ....[5]....
        /*00c0*/ 	.word	0xffffffff


	//   ....[6]....
        /*00c4*/ 	.word	0xffffffff


	//   ....[7]....
        /*00c8*/ 	.word	0xffffffff


	//----- nvinfo : EIATTR_COOP_GROUP_INSTR_OFFSETS
	.align		4
.L_11457:
        /*00cc*/ 	.byte	0x04, 0x28
        /*00ce*/ 	.short	(.L_11459 - .L_11458)


	//   ....[0]....
.L_11458:
        /*00d0*/ 	.word	0x000011c0


	//   ....[1]....
        /*00d4*/ 	.word	0x000011d0


	//   ....[2]....
        /*00d8*/ 	.word	0x000011e0


	//   ....[3]....
        /*00dc*/ 	.word	0x000011f0


	//   ....[4]....
        /*00e0*/ 	.word	0x00001200


	//   ....[5]....
        /*00e4*/ 	.word	0x00001210


	//   ....[6]....
        /*00e8*/ 	.word	0x00001230


	//   ....[7]....
        /*00ec*/ 	.word	0x00001260


	//----- nvinfo : EIATTR_VRC_CTA_INIT_COUNT
	.align		4
.L_11459:
        /*00f0*/ 	.byte	0x02, 0x4a
	.zero		1
	.zero		1


	//----- nvinfo : EIATTR_EXIT_INSTR_OFFSETS
	.align		4
        /*00f4*/ 	.byte	0x04, 0x1c
        /*00f6*/ 	.short	(.L_11461 - .L_11460)


	//   ....[0]....
.L_11460:
        /*00f8*/ 	.word	0x000006b0


	//   ....[1]....
        /*00fc*/ 	.word	0x00001360


	//----- nvinfo : EIATTR_MAX_THREADS
	.align		4
.L_11461:
        /*0100*/ 	.byte	0x04, 0x05
        /*0102*/ 	.short	(.L_11463 - .L_11462)
.L_11462:
        /*0104*/ 	.word	0x00000080
        /*0108*/ 	.word	0x00000001
        /*010c*/ 	.word	0x00000001


	//----- nvinfo : EIATTR_CRS_STACK_SIZE
	.align		4
.L_11463:
        /*0110*/ 	.byte	0x04, 0x1e
        /*0112*/ 	.short	(.L_11465 - .L_11464)
.L_11464:
        /*0114*/ 	.word	0x00000000


	//----- nvinfo : EIATTR_CBANK_PARAM_SIZE
	.align		4
.L_11465:
        /*0118*/ 	.byte	0x03, 0x19
        /*011a*/ 	.short	0x0034


	//----- nvinfo : EIATTR_PARAM_CBANK
	.align		4
        /*011c*/ 	.byte	0x04, 0x0a
        /*011e*/ 	.short	(.L_11467 - .L_11466)
	.align		4
.L_11466:
        /*0120*/ 	.word	index@(.nv.constant0._Z9cuda_gemmIiLi128ELi4ELi1ELi128ELi8ELi8ELi64ELi0ELi1EEviiiPT_S1_S1_iii)
        /*0124*/ 	.short	0x0380
        /*0126*/ 	.short	0x0034


	//----- nvinfo : EIATTR_SW_WAR
	.align		4
.L_11467:
        /*0128*/ 	.byte	0x04, 0x36
        /*012a*/ 	.short	(.L_11469 - .L_11468)
.L_11468:
        /*012c*/ 	.word	0x00000008
.L_11469:


//--------------------- .nv.info._Z9cuda_gemmIiLi128ELi4ELi1ELi128ELi8ELi8ELi64ELi0ELi0EEviiiPT_S1_S1_iii --------------------------
	.section	.nv.info._Z9cuda_gemmIiLi128ELi4ELi1ELi128ELi8ELi8ELi64ELi0ELi0EEviiiPT_S1_S1_iii,"",@"SHT_CUDA_INFO"
	.sectionflags	@""
	.align	4


	//----- nvinfo : EIATTR_CUDA_API_VERSION
	.align		4
        /*0000*/ 	.byte	0x04, 0x37
        /*0002*/ 	.short	(.L_11471 - .L_11470)
.L_11470:
        /*0004*/ 	.word	0x00000082


	//----- nvinfo : EIATTR_KPARAM_INFO
	.align		4
.L_11471:
        /*0008*/ 	.byte	0x04, 0x17
        /*000a*/ 	.short	(.L_11473 - .L_11472)
.L_11472:
        /*000c*/ 	.word	0x00000000
        /*0010*/ 	.short	0x0008
        /*0012*/ 	.short	0x0030
        /*0014*/ 	.byte	0x00, 0xf0, 0x11, 0x00


	//----- nvinfo : EIATTR_KPARAM_INFO
	.align		4
.L_11473:
        /*0018*/ 	.byte	0x04, 0x17
        /*001a*/ 	.short	(.L_11475 - .L_11474)
.L_11474:
        /*001c*/ 	.word	0x00000000
        /*0020*/ 	.short	0x0007
        /*0022*/ 	.short	0x002c
        /*0024*/ 	.byte	0x00, 0xf0, 0x11, 0x00


	//----- nvinfo : EIATTR_KPARAM_INFO
	.align		4
.L_11475:
        /*0028*/ 	.byte	0x04, 0x17
        /*002a*/ 	.short	(.L_11477 - .L_11476)
.L_11476:
        /*002c*/ 	.word	0x00000000
        /*0030*/ 	.short	0x0006
        /*0032*/ 	.short	0x0028
        /*0034*/ 	.byte	0x00, 0xf0, 0x11, 0x00


	//----- nvinfo : EIATTR_KPARAM_INFO
	.align		4
.L_11477:
        /*0038*/ 	.byte	0x04, 0x17
        /*003a*/ 	.short	(.L_11479 - .L_11478)
.L_11478:
        /*003c*/ 	.word	0x00000000
        /*0040*/ 	.short	0x0005
        /*0042*/ 	.short	0x0020
        /*0044*/ 	.byte	0x00, 0xf5, 0x21, 0x00


	//----- nvinfo : EIATTR_KPARAM_INFO
	.align		4
.L_11479:
        /*0048*/ 	.byte	0x04, 0x17
        /*004a*/ 	.short	(.L_11481 - .L_11480)
.L_11480:
        /*004c*/ 	.word	0x00000000
        /*0050*/ 	.short	0x0004
        /*0052*/ 	.short	0x0018
        /*0054*/ 	.byte	0x00, 0xf5, 0x21, 0x00


	//----- nvinfo : EIATTR_KPARAM_INFO
	.align		4
.L_11481:
        /*0058*/ 	.byte	0x04, 0x17
        /*005a*/ 	.short	(.L_11483 - .L_11482)
.L_11482:
        /*005c*/ 	.word	0x00000000
        /*0060*/ 	.short	0x0003
        /*0062*/ 	.short	0x0010
        /*0064*/ 	.byte	0x00, 0xf5, 0x21, 0x00


	//----- nvinfo : EIATTR_KPARAM_INFO
	.align		4
.L_11483:
        /*0068*/ 	.byte	0x04, 0x17
        /*006a*/ 	.short	(.L_11485 - .L_11484)
.L_11484:
        /*006c*/ 	.word	0x00000000
        /*0070*/ 	.short	0x0002
        /*0072*/ 	.short	0x0008
        /*0074*/ 	.byte	0x00, 0xf0, 0x11, 0x00


	//----- nvinfo : EIATTR_KPARAM_INFO
	.align		4
.L_11485:
        /*0078*/ 	.byte	0x04, 0x17
        /*007a*/ 	.short	(.L_11487 - .L_11486)
.L_11486:
        /*007c*/ 	.word	0x00000000
        /*0080*/ 	.short	0x0001
        /*0082*/ 	.short	0x0004
        /*0084*/ 	.byte	0x00, 0xf0, 0x11, 0x00


	//----- nvinfo : EIATTR_KPARAM_INFO
	.align		4
.L_11487:
        /*0088*/ 	.byte	0x04, 0x17
        /*008a*/ 	.short	(.L_11489 - .L_11488)
.L_11488:
        /*008c*/ 	.word	0x00000000
        /*0090*/ 	.short	0x0000
        /*0092*/ 	.short	0x0000
        /*0094*/ 	.byte	0x00, 0xf0, 0x11, 0x00


	//----- nvinfo : EIATTR_SPARSE_MMA_MASK
	.align		4
.L_11489:
        /*0098*/ 	.byte	0x03, 0x50
        /*009a*/ 	.short	0x0000


	//----- nvinfo : EIATTR_MAXREG_COUNT
	.align		4
        /*009c*/ 	.byte	0x03, 0x1b
        /*009e*/ 	.short	0x00ff


	//----- nvinfo : EIATTR_NUM_BARRIERS
	.align		4
        /*00a0*/ 	.byte	0x02, 0x4c
        /*00a2*/ 	.byte	0x01
	.zero		1


	//----- nvinfo : EIATTR_MERCURY_ISA_VERSION
	.align		4
        /*00a4*/ 	.byte	0x03, 0x5f
        /*00a6*/ 	.short	0x0101


	//----- nvinfo : EIATTR_COOP_GROUP_MASK_REGIDS
	.align		4
        /*00a8*/ 	.byte	0x04, 0x29
        /*00aa*/ 	.short	(.L_11491 - .L_11490)


	//   ....[0]....
.L_11490:
        /*00ac*/ 	.word	0xffffffff


	//   ....[1]....
        /*00b0*/ 	.word	0xffffffff


	//   ....[2]....
        /*00b4*/ 	.word	0xffffffff


	//   ....[3]....
        /*00b8*/ 	.word	0xffffffff


	//   ....[4]....
        /*00bc*/ 	.word	0xffffffff


	//   ....[5]....
        /*00c0*/ 	.word	0xffffffff


	//   ....[6]....
        /*00c4*/ 	.word	0xffffffff


	//   ....[7]....
        /*00c8*/ 	.word	0xffffffff


	//   ....[8]....
        /*00cc*/ 	.word	0x0500000e


	//   ....[9]....
        /*00d0*/ 	.word	0x0500000e


	//   ....[10]....
        /*00d4*/ 	.word	0x0500000e


	//   ....[11]....
        /*00d8*/ 	.word	0x0500000e


	//   ....[12]....
        /*00dc*/ 	.word	0x0500000e


	//   ....[13]....
        /*00e0*/ 	.word	0x0500000e


	//   ....[14]....
        /*00e4*/ 	.word	0x0500000e


	//   ....[15]....
        /*00e8*/ 	.word	0x0500000e


	//----- nvinfo : EIATTR_COOP_GROUP_INSTR_OFFSETS
	.align		4
.L_11491:
        /*00ec*/ 	.byte	0x04, 0x28
        /*00ee*/ 	.short	(.L_11493 - .L_11492)


	//   ....[0]....
.L_11492:
        /*00f0*/ 	.word	0x00001690


	//   ....[1]....
        /*00f4*/ 	.word	0x000016f0


	//   ....[2]....
        /*00f8*/ 	.word	0x00001750


	//   ....[3]....
        /*00fc*/ 	.word	0x000017b0


	//   ....[4]....
        /*0100*/ 	.word	0x00001810


	//   ....[5]....
        /*0104*/ 	.word	0x00001870


	//   ....[6]....
        /*0108*/ 	.word	0x000018d0


	//   ....[7]....
        /*010c*/ 	.word	0x00001930


	//   ....[8]....
        /*0110*/ 	.word	0x00001cc0


	//   ....[9]....
        /*0114*/ 	.word	0x00001d50


	//   ....[10]....
        /*0118*/ 	.word	0x00001de0


	//   ....[11]....
        /*011c*/ 	.word	0x00001e70


	//   ....[12]....
        /*0120*/ 	.word	0x00001f00


	//   ....[13]....
        /*0124*/ 	.word	0x00001f90


	//   ....[14]....
        /*0128*/ 	.word	0x00002020


	//   ....[15]....
        /*012c*/ 	.word	0x000020b0


	//----- nvinfo : EIATTR_VRC_CTA_INIT_COUNT
	.align		4
.L_11493:
        /*0130*/ 	.byte	0x02, 0x4a
	.zero		1
	.zero		1


	//----- nvinfo : EIATTR_EXIT_INSTR_OFFSETS
	.align		4
        /*0134*/ 	.byte	0x04, 0x1c
        /*0136*/ 	.short	(.L_11495 - .L_11494)


	//   ....[0]....
.L_11494:
        /*0138*/ 	.word	0x00000600


	//   ....[1]....
        /*013c*/ 	.word	0x00001c60


	//----- nvinfo : EIATTR_MAX_THREADS
	.align		4
.L_11495:
        /*0140*/ 	.byte	0x04, 0x05
        /*0142*/ 	.short	(.L_11497 - .L_11496)
.L_11496:
        /*0144*/ 	.word	0x00000080
        /*0148*/ 	.word	0x00000001
        /*014c*/ 	.word	0x00000001


	//----- nvinfo : EIATTR_CRS_STACK_SIZE
	.align		4
.L_11497:
        /*0150*/ 	.byte	0x04, 0x1e
        /*0152*/ 	.short	(.L_11499 - .L_11498)
.L_11498:
        /*0154*/ 	.word	0x00000000


	//----- nvinfo : EIATTR_CBANK_PARAM_SIZE
	.align		4
.L_11499:
        /*0158*/ 	.byte	0x03, 0x19
        /*015a*/ 	.short	0x0034


	//----- nvinfo : EIATTR_PARAM_CBANK
	.align		4
        /*015c*/ 	.byte	0x04, 0x0a
        /*015e*/ 	.short	(.L_11501 - .L_11500)
	.align		4
.L_11500:
        /*0160*/ 	.word	index@(.nv.constant0._Z9cuda_gemmIiLi128ELi4ELi1ELi128ELi8ELi8ELi64ELi0ELi0EEviiiPT_S1_S1_iii)
        /*0164*/ 	.short	0x0380
        /*0166*/ 	.short	0x0034


	//----- nvinfo : EIATTR_SW_WAR
	.align		4
.L_11501:
        /*0168*/ 	.byte	0x04, 0x36
        /*016a*/ 	.short	(.L_11503 - .L_11502)
.L_11502:
        /*016c*/ 	.word	0x00000008
.L_11503:


//--------------------- .nv.info._Z9cuda_gemmIiLi128ELi4ELi1ELi128ELi4ELi4ELi64ELi1ELi1EEviiiPT_S1_S1_iii --------------------------
	.section	.nv.info._Z9cuda_gemmIiLi128ELi4ELi1ELi128ELi4ELi4ELi64ELi1ELi1EEviiiPT_S1_S1_iii,"",@"SHT_CUDA_INFO"
	.sectionflags	@""
	.align	4


	//----- nvinfo : EIATTR_CUDA_API_VERSION
	.align		4
        /*0000*/ 	.byte	0x04, 0x37
        /*0002*/ 	.short	(.L_11505 - .L_11504)
.L_11504:
        /*0004*/ 	.word	0x00000082


	//----- nvinfo : EIATTR_KPARAM_INFO
	.align		4
.L_11505:
        /*0008*/ 	.byte	0x04, 0x17
        /*000a*/ 	.short	(.L_11507 - .L_11506)
.L_11506:
        /*000c*/ 	.word	0x00000000
        /*0010*/ 	.short	0x0008
        /*0012*/ 	.short	0x0030
        /*0014*/ 	.byte	0x00, 0xf0, 0x11, 0x00


	//----- nvinfo : EIATTR_KPARAM_INFO
	.align		4
.L_11507:
        /*0018*/ 	.byte	0x04, 0x17
        /*001a*/ 	.short	(.L_11509 - .L_11508)
.L_11508:
        /*001c*/ 	.word	0x00000000
        /*0020*/ 	.short	0x0007
        /*0022*/ 	.short	0x002c
        /*0024*/ 	.byte	0x00, 0xf0, 0x11, 0x00


	//----- nvinfo : EIATTR_KPARAM_INFO
	.align		4
.L_11509:
        /*0028*/ 	.byte	0x04, 0x17
        /*002a*/ 	.short	(.L_11511 - .L_11510)
.L_11510:
        /*002c*/ 	.word	0x00000000
        /*0030*/ 	.short	0x0006
        /*0032*/ 	.short	0x0028
        /*0034*/ 	.byte	0x00, 0xf0, 0x11, 0x00


	//----- nvinfo : EIATTR_KPARAM_INFO
	.align		4
.L_11511:
        /*0038*/ 	.byte	0x04, 0x17
        /*003a*/ 	.short	(.L_11513 - .L_11512)
.L_11512:
        /*003c*/ 	.word	0x00000000
        /*0040*/ 	.short	0x0005
        /*0042*/ 	.short	0x0020
        /*0044*/ 	.byte	0x00, 0xf5, 0x21, 0x00


	//----- nvinfo : EIATTR_KPARAM_INFO
	.align		4
.L_11513:
        /*0048*/ 	.byte	0x04, 0x17
        /*004a*/ 	.short	(.L_11515 - .L_11514)
.L_11514:
        /*004c*/ 	.word	0x00000000
        /*0050*/ 	.short	0x0004
        /*0052*/ 	.short	0x0018
        /*0054*/ 	.byte	0x00, 0xf5, 0x21, 0x00


	//----- nvinfo : EIATTR_KPARAM_INFO
	.align		4
.L_11515:
        /*0058*/ 	.byte	0x04, 0x17
        /*005a*/ 	.short	(.L_11517 - .L_11516)
.L_11516:
        /*005c*/ 	.word	0x00000000
        /*0060*/ 	.short	0x0003
        /*0062*/ 	.short	0x0010
        /*0064*/ 	.byte	0x00, 0xf5, 0x21, 0x00


	//----- nvinfo : EIATTR_KPARAM_INFO
	.align		4
.L_11517:
        /*0068*/ 	.byte	0x04, 0x17
        /*006a*/ 	.short	(.L_11519 - .L_11518)
.L_11518:
        /*006c*/ 	.word	0x00000000
        /*0070*/ 	.short	0x0002
        /*0072*/ 	.short	0x0008
        /*0074*/ 	.byte	0x00, 0xf0, 0x11, 0x00


	//----- nvinfo : EIATTR_KPARAM_INFO
	.align		4
.L_11519:
        /*0078*/ 	.byte	0x04, 0x17
        /*007a*/ 	.short	(.L_11521 - .L_11520)
.L_11520:
        /*007c*/ 	.word	0x00000000
        /*0080*/ 	.short	0x0001
        /*0082*/ 	.short	0x0004
        /*0084*/ 	.byte	0x00, 0xf0, 0x11, 0x00


	//----- nvinfo : EIATTR_KPARAM_INFO
	.align		4
.L_11521:
        /*0088*/ 	.byte	0x04, 0x17
        /*008a*/ 	.short	(.L_11523 - .L_11522)
.L_11522:
        /*008c*/ 	.word	0x00000000
        /*0090*/ 	.short	0x0000
        /*0092*/ 	.short	0x0000
        /*0094*/ 	.byte	0x00, 0xf0, 0x11, 0x00


	//----- nvinfo : EIATTR_SPARSE_MMA_MASK
	.align		4
.L_11523:
        /*0098*/ 	.byte	0x03, 0x50
        /*009a*/ 	.short	0x0000


	//----- nvinfo : EIATTR_MAXREG_COUNT
	.align		4
        /*009c*/ 	.byte	0x03, 0x1b
        /*009e*/ 	.short	0x00ff


	//----- nvinfo : EIATTR_NUM_BARRIERS
	.align		4
        /*00a0*/ 	.byte	0x02, 0x4c
        /*00a2*/ 	.byte	0x01
	.zero		1


	//----- nvinfo : EIATTR_MERCURY_ISA_VERSION
	.align		4
        /*00a4*/ 	.byte	0x03, 0x5f
        /*00a6*/ 	.short	0x0101


	//----- nvinfo : EIATTR_COOP_GROUP_MASK_REGIDS
	.align		4
        /*00a8*/ 	.byte	0x04, 0x29
        /*00aa*/ 	.short	(.L_11525 - .L_11524)


	//   ....[0]....
.L_11524:
        /*00ac*/ 	.word	0xffffffff


	//   ....[1]....
        /*00b0*/ 	.word	0xffffffff


	//   ....[2]....
        /*00b4*/ 	.word	0xffffffff


	//   ....[3]....
        /*00b8*/ 	.word	0xffffffff


	//----- nvinfo : EIATTR_COOP_GROUP_INSTR_OFFSETS
	.align		4
.L_11525:
        /*00bc*/ 	.byte	0x04, 0x28
        /*00be*/ 	.short	(.L_11527 - .L_11526)


	//   ....[0]....
.L_11526:
        /*00c0*/ 	.word	0x00000a00


	//   ....[1]....
        /*00c4*/ 	.word	0x00000a10


	//   ....[2]....
        /*00c8*/ 	.word	0x00000a20


	//   ....[3]....
        /*00cc*/ 	.word	0x00000a30


	//----- nvinfo : EIATTR_VRC_CTA_INIT_COUNT
	.align		4
.L_11527:
        /*00d0*/ 	.byte	0x02, 0x4a
	.zero		1
	.zero		1


	//----- nvinfo : EIATTR_EXIT_INSTR_OFFSETS
	.align		4
        /*00d4*/ 	.byte	0x04, 0x1c
        /*00d6*/ 	.short	(.L_11529 - .L_11528)


	//   ....[0]....
.L_11528:
        /*00d8*/ 	.word	0x000001b0


	//   ....[1]....
        /*00dc*/ 	.word	0x00000af0


	//----- nvinfo : EIATTR_MAX_THREADS
	.align		4
.L_11529:
        /*00e0*/ 	.byte	0x04, 0x05
        /*00e2*/ 	.short	(.L_11531 - .L_11530)
.L_11530:
        /*00e4*/ 	.word	0x00000080
        /*00e8*/ 	.word	0x00000001
        /*00ec*/ 	.word	0x00000001


	//----- nvinfo : EIATTR_CRS_STACK_SIZE
	.align		4
.L_11531:
        /*00f0*/ 	.byte	0x04, 0x1e
        /*00f2*/ 	.short	(.L_11533 - .L_11532)
.L_11532:
        /*00f4*/ 	.word	0x00000000


	//----- nvinfo : EIATTR_CBANK_PARAM_SIZE
	.align		4
.L_11533:
        /*00f8*/ 	.byte	0x03, 0x19
        /*00fa*/ 	.short	0x0034


	//----- nvinfo : EIATTR_PARAM_CBANK
	.align		4
        /*00fc*/ 	.byte	0x04, 0x0a
        /*00fe*/ 	.short	(.L_11535 - .L_11534)
	.align		4
.L_11534:
        /*0100*/ 	.word	index@(.nv.constant0._Z9cuda_gemmIiLi128ELi4ELi1ELi128ELi4ELi4ELi64ELi1ELi1EEviiiPT_S1_S1_iii)
        /*0104*/ 	.short	0x0380
        /*0106*/ 	.short	0x0034


	//----- nvinfo : EIATTR_SW_WAR
	.align		4
.L_11535:
        /*0108*/ 	.byte	0x04, 0x36
        /*010a*/ 	.short	(.L_11537 - .L_11536)
.L_11536:
        /*010c*/ 	.word	0x00000008
.L_11537:


//--------------------- .nv.info._Z9cuda_gemmIiLi128ELi4ELi1ELi128ELi4ELi4ELi64ELi1ELi0EEviiiPT_S1_S1_iii --------------------------
	.section	.nv.info._Z9cuda_gemmIiLi128ELi4ELi1ELi128ELi4ELi4ELi64ELi1ELi0EEviiiPT_S1_S1_iii,"",@"SHT_CUDA_INFO"
	.sectionflags	@""
	.align	4


	//----- nvinfo : EIATTR_CUDA_API_VERSION
	.align		4
        /*0000*/ 	.byte	0x04, 0x37
        /*0002*/ 	.short	(.L_11539 - .L_11538)
.L_11538:
        /*0004*/ 	.word	0x00000082


	//----- nvinfo : EIATTR_KPARAM_INFO
	.align		4
.L_11539:
        /*0008*/ 	.byte	0x04, 0x17
        /*000a*/ 	.short	(.L_11541 - .L_11540)
.L_11540:
        /*000c*/ 	.word	0x00000000
        /*0010*/ 	.short	0x0008
        /*0012*/ 	.short	0x0030
        /*0014*/ 	.byte	0x00, 0xf0, 0x11, 0x00


	//----- nvinfo : EIATTR_KPARAM_INFO
	.align		4
.L_11541:
        /*0018*/ 	.byte	0x04, 0x17
        /*001a*/ 	.short	(.L_11543 - .L_11542)
.L_11542:
        /*001c*/ 	.word	0x00000000
        /*0020*/ 	.short	0x0007
        /*0022*/ 	.short	0x002c
        /*0024*/ 	.byte	0x00, 0xf0, 0x11, 0x00


	//----- nvinfo : EIATTR_KPARAM_INFO
	.align		4
.L_11543:
        /*0028*/ 	.byte	0x04, 0x17
        /*002a*/ 	.short	(.L_11545 - .L_11544)
.L_11544:
        /*002c*/ 	.word	0x00000000
        /*0030*/ 	.short	0x0006
        /*0032*/ 	.short	0x0028
        /*0034*/ 	.byte	0x00, 0xf0, 0x11, 0x00


	//----- nvinfo : EIATTR_KPARAM_INFO
	.align		4
.L_11545:
        /*0038*/ 	.byte	0x04, 0x17
        /*003a*/ 	.short	(.L_11547 - .L_11546)
.L_11546:
        /*003c*/ 	.word	0x00000000
        /*0040*/ 	.short	0x0005
        /*0042*/ 	.short	0x0020
        /*0044*/ 	.byte	0x00, 0xf5, 0x21, 0x00


	//----- nvinfo : EIATTR_KPARAM_INFO
	.align		4
.L_11547:
        /*0048*/ 	.byte	0x04, 0x17
        /*004a*/ 	.short	(.L_11549 - .L_11548)
.L_11548:
        /*004c*/ 	.word	0x00000000
        /*0050*/ 	.short	0x0004
        /*0052*/ 	.short	0x0018
        /*0054*/ 	.byte	0x00, 0xf5, 0x21, 0x00


	//----- nvinfo : EIATTR_KPARAM_INFO
	.align		4
.L_11549:
        /*0058*/ 	.byte	0x04, 0x17
        /*005a*/ 	.short	(.L_11551 - .L_11550)
.L_11550:
        /*005c*/ 	.word	0x00000000
        /*0060*/ 	.short	0x0003
        /*0062*/ 	.short	0x0010
        /*0064*/ 	.byte	0x00, 0xf5, 0x21, 0x00


	//----- nvinfo : EIATTR_KPARAM_INFO
	.align		4
.L_11551:
        /*0068*/ 	.byte	0x04, 0x17
        /*006a*/ 	.short	(.L_11553 - .L_11552)
.L_11552:
        /*006c*/ 	.word	0x00000000
        /*0070*/ 	.short	0x0002
        /*0072*/ 	.short	0x0008
        /*0074*/ 	.byte	0x00, 0xf0, 0x11, 0x00


	//----- nvinfo : EIATTR_KPARAM_INFO
	.align		4
.L_11553:
        /*0078*/ 	.byte	0x04, 0x17
        /*007a*/ 	.short	(.L_11555 - .L_11554)
.L_11554:
        /*007c*/ 	.word	0x00000000
        /*0080*/ 	.short	0x0001
        /*0082*/ 	.short	0x0004
        /*0084*/ 	.byte	0x00, 0xf0, 0x11, 0x00


	//----- nvinfo : EIATTR_KPARAM_INFO
	.align		4
.L_11555:
        /*0088*/ 	.byte	0x04, 0x17
        /*008a*/ 	.short	(.L_11557 - .L_11556)
.L_11556:
        /*008c*/ 	.word	0x00000000
        /*0090*/ 	.short	0x0000
        /*0092*/ 	.short	0x0000
        /*0094*/ 	.byte	0x00, 0xf0, 0x11, 0x00


	//----- nvinfo : EIATTR_SPARSE_MMA_MASK
	.align		4
.L_11557:
        /*0098*/ 	.byte	0x03, 0x50
        /*009a*/ 	.short	0x0000


	//----- nvinfo : EIATTR_MAXREG_COUNT
	.align		4
        /*009c*/ 	.byte	0x03, 0x1b
        /*009e*/ 	.short	0x00ff


	//----- nvinfo : EIATTR_NUM_BARRIERS
	.align		4
        /*00a0*/ 	.byte	0x02, 0x4c
        /*00a2*/ 	.byte	0x01
	.zero		1


	//----- nvinfo : EIATTR_MERCURY_ISA_VERSION
	.align		4
        /*00a4*/ 	.byte	0x03, 0x5f
        /*00a6*/ 	.short	0x0101


	//----- nvinfo : EIATTR_COOP_GROUP_MASK_REGIDS
	.align		4
        /*00a8*/ 	.byte	0x04, 0x29
        /*00aa*/ 	.short	(.L_11559 - .L_11558)


	//   ....[0]....
.L_11558:
        /*00ac*/ 	.word	0xffffffff


	//   ....[1]....
        /*00b0*/ 	.word	0xffffffff


	//   ....[2]....
        /*00b4*/ 	.word	0xffffffff


	//   ....[3]....
        /*00b8*/ 	.word	0xffffffff


	//   ....[4]....
        /*00bc*/ 	.word	0x0500000b


	//   ....[5]....
        /*00c0*/ 	.word	0x0500000b


	//   ....[6]....
        /*00c4*/ 	.word	0x0500000b


	//   ....[7]....
        /*00c8*/ 	.word	0x0500000b


	//----- nvinfo : EIATTR_COOP_GROUP_INSTR_OFFSETS
	.align		4
.L_11559:
        /*00cc*/ 	.byte	0x04, 0x28
        /*00ce*/ 	.short	(.L_11561 - .L_11560)


	//   ....[0]....
.L_11560:
        /*00d0*/ 	.word	0x00001350


	//   ....[1]....
        /*00d4*/ 	.word	0x000013a0


	//   ....[2]....
        /*00d8*/ 	.word	0x00001400


	//   ....[3]....
        /*00dc*/ 	.word	0x00001460


	//   ....[4]....
        /*00e0*/ 	.word	0x00001700


	//   ....[5]....
        /*00e4*/ 	.word	0x00001790


	//   ....[6]....
        /*00e8*/ 	.word	0x00001820


	//   ....[7]....
        /*00ec*/ 	.word	0x000018b0


	//----- nvinfo : EIATTR_VRC_CTA_INIT_COUNT
	.align		4
.L_11561:
        /*00f0*/ 	.byte	0x02, 0x4a
	.zero		1
	.zero		1


	//----- nvinfo : EIATTR_EXIT_INSTR_OFFSETS
	.align		4
        /*00f4*/ 	.byte	0x04, 0x1c
        /*00f6*/ 	.short	(.L_11563 - .L_11562)


	//   ....[0]....
.L_11562:
        /*00f8*/ 	.word	0x000005f0


	//   ....[1]....
        /*00fc*/ 	.word	0x000016a0


	//----- nvinfo : EIATTR_MAX_THREADS
	.align		4
.L_11563:
        /*0100*/ 	.byte	0x04, 0x05
        /*0102*/ 	.short	(.L_11565 - .L_11564)
.L_11564:
        /*0104*/ 	.word	0x00000080
        /*0108*/ 	.word	0x00000001
        /*010c*/ 	.word	0x00000001


	//----- nvinfo : EIATTR_CRS_STACK_SIZE
	.align		4
.L_11565:
        /*0110*/ 	.byte	0x04, 0x1e
        /*0112*/ 	.short	(.L_11567 - .L_11566)
.L_11566:
        /*0114*/ 	.word	0x00000000


	//----- nvinfo : EIATTR_CBANK_PARAM_SIZE
	.align		4
.L_11567:
        /*0118*/ 	.byte	0x03, 0x19
        /*011a*/ 	.short	0x0034


	//----- nvinfo : EIATTR_PARAM_CBANK
	.align		4
        /*011c*/ 	.byte	0x04, 0x0a
        /*011e*/ 	.short	(.L_11569 - .L_11568)
	.align		4
.L_11568:
        /*0120*/ 	.word	index@(.nv.constant0._Z9cuda_gemmIiLi128ELi4ELi1ELi128ELi4ELi4ELi64ELi1ELi0EEviiiPT_S1_S1_iii)
        /*0124*/ 	.short	0x0380
        /*0126*/ 	.short	0x0034


	//----- nvinfo : EIATTR_SW_WAR
	.align		4
.L_11569:
        /*0128*/ 	.byte	0x04, 0x36
        /*012a*/ 	.short	(.L_11571 - .L_11570)
.L_11570:
        /*012c*/ 	.word	0x00000008
.L_11571:


//--------------------- .nv.info._Z9cuda_gemmIiLi128ELi4ELi1ELi128ELi4ELi4ELi64ELi0ELi1EEviiiPT_S1_S1_iii --------------------------
	.section	.nv.info._Z9cuda_gemmIiLi128ELi4ELi1ELi128ELi4ELi4ELi64ELi0ELi1EEviiiPT_S1_S1_iii,"",@"SHT_CUDA_INFO"
	.sectionflags	@""
	.align	4


	//----- nvinfo : EIATTR_CUDA_API_VERSION
	.align		4
        /*0000*/ 	.byte	0x04, 0x37
        /*0002*/ 	.short	(.L_11573 - .L_11572)
.L_11572:
        /*0004*/ 	.word	0x00000082


	//----- nvinfo : EIATTR_KPARAM_INFO
	.align		4
.L_11573:
        /*0008*/ 	.byte	0x04, 0x17
        /*000a*/ 	.short	(.L_11575 - .L_11574)
.L_11574:
        /*000c*/ 	.word	0x00000000
        /*0010*/ 	.short	0x0008
        /*0012*/ 	.short	0x0030
        /*0014*/ 	.byte	0x00, 0xf0, 0x11, 0x00


	//----- nvinfo : EIATTR_KPARAM_INFO
	.align		4
.L_11575:
        /*0018*/ 	.byte	0x04, 0x17
        /*001a*/ 	.short	(.L_11577 - .L_11576)
.L_11576:
        /*001c*/ 	.word	0x00000000
        /*0020*/ 	.short	0x0007
        /*0022*/ 	.short	0x002c
        /*0024*/ 	.byte	0x00, 0xf0, 0x11, 0x00


	//----- nvinfo : EIATTR_KPARAM_INFO
	.align		4
.L_11577:
        /*0028*/ 	.byte	0x04, 0x17
        /*002a*/ 	.short	(.L_11579 - .L_11578)
.L_11578:
        /*002c*/ 	.word	0x00000000
        /*0030*/ 	.short	0x0006
        /*0032*/ 	.short	0x0028
        /*0034*/ 	.byte	0x00, 0xf0, 0x11, 0x00


	//----- nvinfo : EIATTR_KPARAM_INFO
	.align		4
.L_11579:
        /*0038*/ 	.byte	0x04, 0x17
        /*003a*/ 	.short	(.L_11581 - .L_11580)
.L_11580:
        /*003c*/ 	.word	0x00000000
        /*0040*/ 	.short	0x0005
        /*0042*/ 	.short	0x0020
        /*0044*/ 	.byte	0x00, 0xf5, 0x21, 0x00


	//----- nvinfo : EIATTR_KPARAM_INFO
	.align		4
.L_11581:
        /*0048*/ 	.byte	0x04, 0x17
        /*004a*/ 	.short	(.L_11583 - .L_11582)
.L_11582:
        /*004c*/ 	.word	0x00000000
        /*0050*/ 	.short	0x0004
        /*0052*/ 	.short	0x0018
        /*0054*/ 	.byte	0x00, 0xf5, 0x21, 0x00


	//----- nvinfo : EIATTR_KPARAM_INFO
	.align		4
.L_11583:
        /*0058*/ 	.byte	0x04, 0x17
        /*005a*/ 	.short	(.L_11585 - .L_11584)
.L_11584:
        /*005c*/ 	.word	0x00000000
        /*0060*/ 	.short	0x0003
        /*0062*/ 	.short	0x0010
        /*0064*/ 	.byte	0x00, 0xf5, 0x21, 0x00


	//----- nvinfo : EIATTR_KPARAM_INFO
	.align		4
.L_11585:
        /*0068*/ 	.byte	0x04, 0x17
        /*006a*/ 	.short	(.L_11587 - .L_11586)
.L_11586:
        /*006c*/ 	.word	0x00000000
        /*0070*/ 	.short	0x0002
        /*0072*/ 	.short	0x0008
        /*0074*/ 	.byte	0x00, 0xf0, 0x11, 0x00


	//----- nvinfo : EIATTR_KPARAM_INFO
	.align		4
.L_11587:
        /*0078*/ 	.byte	0x04, 0x17
        /*007a*/ 	.short	(.L_11589 - .L_11588)
.L_11588:
        /*007c*/ 	.word	0x00000000
        /*0080*/ 	.short	0x0001
        /*0082*/ 	.short	0x0004
        /*0084*/ 	.byte	0x00, 0xf0, 0x11, 0x00


	//----- nvinfo : EIATTR_KPARAM_INFO
	.align		4
.L_11589:
        /*0088*/ 	.byte	0x04, 0x17
        /*008a*/ 	.short	(.L_11591 - .L_11590)
.L_11590:
        /*008c*/ 	.word	0x00000000
        /*0090*/ 	.short	0x0000
        /*0092*/ 	.short	0x0000
        /*0094*/ 	.byte	0x00, 0xf0, 0x11, 0x00


	//----- nvinfo : EIATTR_SPARSE_MMA_MASK
	.align		4
.L_11591:
        /*0098*/ 	.byte	0x03, 0x50
        /*009a*/ 	.short	0x0000


	//----- nvinfo : EIATTR_MAXREG_COUNT
	.align		4
        /*009c*/ 	.byte	0x03, 0x1b
        /*009e*/ 	.short	0x00ff


	//----- nvinfo : EIATTR_NUM_BARRIERS
	.align		4
        /*00a0*/ 	.byte	0x02, 0x4c
        /*00a2*/ 	.byte	0x01
	.zero		1


	//----- nvinfo : EIATTR_MERCURY_ISA_VERSION
	.align		4
        /*00a4*/ 	.byte	0x03, 0x5f
        /*00a6*/ 	.short	0x0101


	//----- nvinfo : EIATTR_COOP_GROUP_MASK_REGIDS
	.align		4
        /*00a8*/ 	.byte	0x04, 0x29
        /*00aa*/ 	.short	(.L_11593 - .L_11592)


	//   ....[0]....
.L_11592:
        /*00ac*/ 	.word	0xffffffff


	//   ....[1]....
        /*00b0*/ 	.word	0xffffffff


	//   ....[2]....
        /*00b4*/ 	.word	0xffffffff


	//   ....[3]....
        /*00b8*/ 	.word	0xffffffff


	//----- nvinfo : EIATTR_COOP_GROUP_INSTR_OFFSETS
	.align		4
.L_11593:
        /*00bc*/ 	.byte	0x04, 0x28
        /*00be*/ 	.short	(.L_11595 - .L_11594)


	//   ....[0]....
.L_11594:
        /*00c0*/ 	.word	0x00000b90


	//   ....[1]....
        /*00c4*/ 	.word	0x00000ba0


	//   ....[2]....
        /*00c8*/ 	.word	0x00000bb0


	//   ....[3]....
        /*00cc*/ 	.word	0x00000bc0


	//----- nvinfo : EIATTR_VRC_CTA_INIT_COUNT
	.align		4
.L_11595:
        /*00d0*/ 	.byte	0x02, 0x4a
	.zero		1
	.zero		1


	//----- nvinfo : EIATTR_EXIT_INSTR_OFFSETS
	.align		4
        /*00d4*/ 	.byte	0x04, 0x1c
        /*00d6*/ 	.short	(.L_11597 - .L_11596)


	//   ....[0]....
.L_11596:
        /*00d8*/ 	.word	0x000001c0


	//   ....[1]....
        /*00dc*/ 	.word	0x00000ca0


	//----- nvinfo : EIATTR_MAX_THREADS
	.align		4
.L_11597:
        /*00e0*/ 	.byte	0x04, 0x05
        /*00e2*/ 	.short	(.L_11599 - .L_11598)
.L_11598:
        /*00e4*/ 	.word	0x00000080
        /*00e8*/ 	.word	0x00000001
        /*00ec*/ 	.word	0x00000001


	//----- nvinfo : EIATTR_CRS_STACK_SIZE
	.align		4
.L_11599:
        /*00f0*/ 	.byte	0x04, 0x1e
        /*00f2*/ 	.short	(.L_11601 - .L_11600)
.L_11600:
        /*00f4*/ 	.word	0x00000000


	//----- nvinfo : EIATTR_CBANK_PARAM_SIZE
	.align		4
.L_11601:
        /*00f8*/ 	.byte	0x03, 0x19
        /*00fa*/ 	.short	0x0034


	//----- nvinfo : EIATTR_PARAM_CBANK
	.align		4
        /*00fc*/ 	.byte	0x04, 0x0a
        /*00fe*/ 	.short	(.L_11603 - .L_11602)
	.align		4
.L_11602:
        /*0100*/ 	.word	index@(.nv.constant0._Z9cuda_gemmIiLi128ELi4ELi1ELi128ELi4ELi4ELi64ELi0ELi1EEviiiPT_S1_S1_iii)
        /*0104*/ 	.short	0x0380
        /*0106*/ 	.short	0x0034


	//----- nvinfo : EIATTR_SW_WAR
	.align		4
.L_11603:
        /*0108*/ 	.byte	0x04, 0x36
        /*010a*/ 	.short	(.L_11605 - .L_11604)
.L_11604:
        /*010c*/ 	.word	0x00000008
.L_11605:


//--------------------- .nv.info._Z9cuda_gemmIiLi128ELi4ELi1ELi128ELi4ELi4ELi64ELi0ELi0EEviiiPT_S1_S1_iii --------------------------
	.section	.nv.info._Z9cuda_gemmIiLi128ELi4ELi1ELi128ELi4ELi4ELi64ELi0ELi0EEviiiPT_S1_S1_iii,"",@"SHT_CUDA_INFO"
	.sectionflags	@""
	.align	4


	//----- nvinfo : EIATTR_CUDA_API_VERSION
	.align		4
        /*0000*/ 	.byte	0x04, 0x37
        /*0002*/ 	.short	(.L_11607 - .L_11606)
.L_11606:
        /*0004*/ 	.word	0x00000082


	//----- nvinfo : EIATTR_KPARAM_INFO
	.align		4
.L_11607:
        /*0008*/ 	.byte	0x04, 0x17
        /*000a*/ 	.short	(.L_11609 - .L_11608)
.L_11608:
        /*000c*/ 	.word	0x00000000
        /*0010*/ 	.short	0x0008
        /*0012*/ 	.short	0x0030
        /*0014*/ 	.byte	0x00, 0xf0, 0x11, 0x00


	//----- nvinfo : EIATTR_KPARAM_INFO
	.align		4
.L_11609:
        /*0018*/ 	.byte	0x04, 0x17
        /*001a*/ 	.short	(.L_11611 - .L_11610)
.L_11610:
        /*001c*/ 	.word	0x00000000
        /*0020*/ 	.short	0x0007
        /*0022*/ 	.short	0x002c
        /*0024*/ 	.byte	0x00, 0xf0, 0x11, 0x00


	//----- nvinfo : EIATTR_KPARAM_INFO
	.align		4
.L_11611:
        /*0028*/ 	.byte	0x04, 0x17
        /*002a*/ 	.short	(.L_11613 - .L_11612)
.L_11612:
        /*002c*/ 	.word	0x00000000
        /*0030*/ 	.short	0x0006
        /*0032*/ 	.short	0x0028
        /*0034*/ 	.byte	0x00, 0xf0, 0x11, 0x00


	//----- nvinfo : EIATTR_KPARAM_INFO
	.align		4
.L_11613:
        /*0038*/ 	.byte	0x04, 0x17
        /*003a*/ 	.short	(.L_11615 - .L_11614)
.L_11614:
        /*003c*/ 	.word	0x00000000
        /*0040*/ 	.short	0x0005
        /*0042*/ 	.short	0x0020
        /*0044*/ 	.byte	0x00, 0xf5, 0x21, 0x00


	//----- nvinfo : EIATTR_KPARAM_INFO
	.align		4
.L_11615:
        /*0048*/ 	.byte	0x04, 0x17
        /*004a*/ 	.short	(.L_11617 - .L_11616)
.L_11616:
        /*004c*/ 	.word	0x00000000
        /*0050*/ 	.short	0x0004
        /*0052*/ 	.short	0x0018
        /*0054*/ 	.byte	0x00, 0xf5, 0x21, 0x00


	//----- nvinfo : EIATTR_KPARAM_INFO
	.align		4
.L_11617:
        /*0058*/ 	.byte	0x04, 0x17
        /*005a*/ 	.short	(.L_11619 - .L_11618)
.L_11618:
        /*005c*/ 	.word	0x00000000
        /*0060*/ 	.short	0x0003
        /*0062*/ 	.short	0x0010
        /*0064*/ 	.byte	0x00, 0xf5, 0x21, 0x00


	//----- nvinfo : EIATTR_KPARAM_INFO
	.align		4
.L_11619:
        /*0068*/ 	.byte	0x04, 0x17
        /*006a*/ 	.short	(.L_11621 - .L_11620)
.L_11620:
        /*006c*/ 	.word	0x00000000
        /*0070*/ 	.short	0x0002
        /*0072*/ 	.short	0x0008
        /*0074*/ 	.byte	0x00, 0xf0, 0x11, 0x00


	//----- nvinfo : EIATTR_KPARAM_INFO
	.align		4
.L_11621:
        /*0078*/ 	.byte	0x04, 0x17
        /*007a*/ 	.short	(.L_11623 - .L_11622)
.L_11622:
        /*007c*/ 	.word	0x00000000
        /*0080*/ 	.short	0x0001
        /*0082*/ 	.short	0x0004
        /*0084*/ 	.byte	0x00, 0xf0, 0x11, 0x00


	//----- nvinfo : EIATTR_KPARAM_INFO
	.align		4
.L_11623:
        /*0088*/ 	.byte	0x04, 0x17
        /*008a*/ 	.short	(.L_11625 - .L_11624)
.L_11624:
        /*008c*/ 	.word	0x00000000
        /*0090*/ 	.short	0x0000
        /*0092*/ 	.short	0x0000
        /*0094*/ 	.byte	0x00, 0xf0, 0x11, 0x00


	//----- nvinfo : EIATTR_SPARSE_MMA_MASK
	.align		4
.L_11625:
        /*0098*/ 	.byte	0x03, 0x50
        /*009a*/ 	.short	0x0000


	//----- nvinfo : EIATTR_MAXREG_COUNT
	.align		4
        /*009c*/ 	.byte	0x03, 0x1b
        /*009e*/ 	.short	0x00ff


	//----- nvinfo : EIATTR_NUM_BARRIERS
	.align		4
        /*00a0*/ 	.byte	0x02, 0x4c
        /*00a2*/ 	.byte	0x01
	.zero		1


	//----- nvinfo : EIATTR_MERCURY_ISA_VERSION
	.align		4
        /*00a4*/ 	.byte	0x03, 0x5f
        /*00a6*/ 	.short	0x0101


	//----- nvinfo : EIATTR_COOP_GROUP_MASK_REGIDS
	.align		4
        /*00a8*/ 	.byte	0x04, 0x29
        /*00aa*/ 	.short	(.L_11627 - .L_11626)


	//   ....[0]....
.L_11626:
        /*00ac*/ 	.word	0xffffffff


	//   ....[1]....
        /*00b0*/ 	.word	0xffffffff


	//   ....[2]....
        /*00b4*/ 	.word	0xffffffff


	//   ....[3]....
        /*00b8*/ 	.word	0xffffffff


	//   ....[4]....
        /*00bc*/ 	.word	0x0500000a


	//   ....[5]....
        /*00c0*/ 	.word	0x0500000a


	//   ....[6]....
        /*00c4*/ 	.word	0x0500000a


	//   ....[7]....
        /*00c8*/ 	.word	0x0500000a


	//----- nvinfo : EIATTR_COOP_GROUP_INSTR_OFFSETS
	.align		4
.L_11627:
        /*00cc*/ 	.byte	0x04, 0x28
        /*00ce*/ 	.short	(.L_11629 - .L_11628)


	//   ....[0]....
.L_11628:
        /*00d0*/ 	.word	0x00001360


	//   ....[1]....
        /*00d4*/ 	.word	0x000013b0


	//   ....[2]....
        /*00d8*/ 	.word	0x00001410


	//   ....[3]....
        /*00dc*/ 	.word	0x00001470


	//   ....[4]....
        /*00e0*/ 	.word	0x00001710


	//   ....[5]....
        /*00e4*/ 	.word	0x000017b0


	//   ....[6]....
        /*00e8*/ 	.word	0x00001840


	//   ....[7]....
        /*00ec*/ 	.word	0x000018e0


	//----- nvinfo : EIATTR_VRC_CTA_INIT_COUNT
	.align		4
.L_11629:
        /*00f0*/ 	.byte	0x02, 0x4a
	.zero		1
	.zero		1


	//----- nvinfo : EIATTR_EXIT_INSTR_OFFSETS
	.align		4
        /*00f4*/ 	.byte	0x04, 0x1c
        /*00f6*/ 	.short	(.L_11631 - .L_11630)


	//   ....[0]....
.L_11630:
        /*00f8*/ 	.word	0x000005f0


	//   ....[1]....
        /*00fc*/ 	.word	0x000016b0


	//----- nvinfo : EIATTR_MAX_THREADS
	.align		4
.L_11631:
        /*0100*/ 	.byte	0x04, 0x05
        /*0102*/ 	.short	(.L_11633 - .L_11632)
.L_11632:
        /*0104*/ 	.word	0x00000080
        /*0108*/ 	.word	0x00000001
        /*010c*/ 	.word	0x00000001


	//----- nvinfo : EIATTR_CRS_STACK_SIZE
	.align		4
.L_11633:
        /*0110*/ 	.byte	0x04, 0x1e
        /*0112*/ 	.short	(.L_11635 - .L_11634)
.L_11634:
        /*0114*/ 	.word	0x00000000


	//----- nvinfo : EIATTR_CBANK_PARAM_SIZE
	.align		4
.L_11635:
        /*0118*/ 	.byte	0x03, 0x19
        /*011a*/ 	.short	0x0034


	//----- nvinfo : EIATTR_PARAM_CBANK
	.align		4
        /*011c*/ 	.byte	0x04, 0x0a
        /*011e*/ 	.short	(.L_11637 - .L_11636)
	.align		4
.L_11636:
        /*0120*/ 	.word	index@(.nv.constant0._Z9cuda_gemmIiLi128ELi4ELi1ELi128ELi4ELi4ELi64ELi0ELi0EEviiiPT_S1_S1_iii)
        /*0124*/ 	.short	0x0380
        /*0126*/ 	.short	0x0034


	//----- nvinfo : EIATTR_SW_WAR
	.align		4
.L_11637:
        /*0128*/ 	.byte	0x04, 0x36
        /*012a*/ 	.short	(.L_11639 - .L_11638)
.L_11638:
        /*012c*/ 	.word	0x00000008
.L_11639:


//--------------------- .nv.info._Z9cuda_gemmIiLi128ELi4ELi1ELi128ELi2ELi2ELi64ELi1ELi1EEviiiPT_S1_S1_iii --------------------------
	.section	.nv.info._Z9cuda_gemmIiLi128ELi4ELi1ELi128ELi2ELi2ELi64ELi1ELi1EEviiiPT_S1_S1_iii,"",@"SHT_CUDA_INFO"
	.sectionflags	@""
	.align	4


	//----- nvinfo : EIATTR_CUDA_API_VERSION
	.align		4
        /*0000*/ 	.byte	0x04, 0x37
        /*0002*/ 	.short	(.L_11641 - .L_11640)
.L_11640:
        /*0004*/ 	.word	0x00000082


	//----- nvinfo : EIATTR_KPARAM_INFO
	.align		4
.L_11641:
        /*0008*/ 	.byte	0x04, 0x17
        /*000a*/ 	.short	(.L_11643 - .L_11642)
.L_11642:
        /*000c*/ 	.word	0x00000000
        /*0010*/ 	.short	0x0008
        /*0012*/ 	.short	0x0030
        /*0014*/ 	.byte	0x00, 0xf0, 0x11, 0x00


	//----- nvinfo : EIATTR_KPARAM_INFO
	.align		4
.L_11643:
        /*0018*/ 	.byte	0x04, 0x17
        /*001a*/ 	.short	(.L_11645 - .L_11644)
.L_11644:
        /*001c*/ 	.word	0x00000000
        /*0020*/ 	.short	0x0007
        /*0022*/ 	.short	0x002c
        /*0024*/ 	.byte	0x00, 0xf0, 0x11, 0x00


	//----- nvinfo : EIATTR_KPARAM_INFO
	.align		4
.L_11645:
        /*0028*/ 	.byte	0x04, 0x17
        /*002a*/ 	.short	(.L_11647 - .L_11646)
.L_11646:
        /*002c*/ 	.word	0x00000000
        /*0030*/ 	.short	0x0006
        /*0032*/ 	.short	0x0028
        /*0034*/ 	.byte	0x00, 0xf0, 0x11, 0x00


	//----- nvinfo : EIATTR_KPARAM_INFO
	.align		4
.L_11647:
        /*0038*/ 	.byte	0x04, 0x17
        /*003a*/ 	.short	(.L_11649 - .L_11648)
.L_11648:
        /*003c*/ 	.word	0x00000000
        /*0040*/ 	.short	0x0005
        /*0042*/ 	.short	0x0020
        /*0044*/ 	.byte	0x00, 0xf5, 0x21, 0x00


	//----- nvinfo : EIATTR_KPARAM_INFO
	.align		4
.L_11649:
        /*0048*/ 	.byte	0x04, 0x17
        /*004a*/ 	.short	(.L_11651 - .L_11650)
.L_11650:
        /*004c*/ 	.word	0x00000000
        /*0050*/ 	.short	0x0004
        /*0052*/ 	.short	0x0018
        /*0054*/ 	.byte	0x00, 0xf5, 0x21, 0x00


	//----- nvinfo : EIATTR_KPARAM_INFO
	.align		4
.L_11651:
        /*0058*/ 	.byte	0x04, 0x17
        /*005a*/ 	.short	(.L_11653 - .L_11652)
.L_11652:
        /*005c*/ 	.word	0x00000000
        /*0060*/ 	.short	0x0003
        /*0062*/ 	.short	0x0010
        /*0064*/ 	.byte	0x00, 0xf5, 0x21, 0x00


	//----- nvinfo : EIATTR_KPARAM_INFO
	.align		4
.L_11653:
        /*0068*/ 	.byte	0x04, 0x17
        /*006a*/ 	.short	(.L_11655 - .L_11654)
.L_11654:
        /*006c*/ 	.word	0x00000000
        /*0070*/ 	.short	0x0002
        /*0072*/ 	.short	0x0008
        /*0074*/ 	.byte	0x00, 0xf0, 0x11, 0x00


	//----- nvinfo : EIATTR_KPARAM_INFO
	.align		4
.L_11655:
        /*0078*/ 	.byte	0x04, 0x17
        /*007a*/ 	.short	(.L_11657 - .L_11656)
.L_11656:
        /*007c*/ 	.word	0x00000000
        /*0080*/ 	.short	0x0001
        /*0082*/ 	.short	0x0004
        /*0084*/ 	.byte	0x00, 0xf0, 0x11, 0x00


	//----- nvinfo : EIATTR_KPARAM_INFO
	.align		4
.L_11657:
        /*0088*/ 	.byte	0x04, 0x17
        /*008a*/ 	.short	(.L_11659 - .L_11658)
.L_11658:
        /*008c*/ 	.word	0x00000000
        /*0090*/ 	.short	0x0000
        /*0092*/ 	.short	0x0000
        /*0094*/ 	.byte	0x00, 0xf0, 0x11, 0x00


	//----- nvinfo : EIATTR_SPARSE_MMA_MASK
	.align		4
.L_11659:
        /*0098*/ 	.byte	0x03, 0x50
        /*009a*/ 	.short	0x0000


	//----- nvinfo : EIATTR_MAXREG_COUNT
	.align		4
        /*009c*/ 	.byte	0x03, 0x1b
        /*009e*/ 	.short	0x00ff


	//----- nvinfo : EIATTR_NUM_BARRIERS
	.align		4
        /*00a0*/ 	.byte	0x02, 0x4c
        /*00a2*/ 	.byte	0x01
	.zero		1


	//----- nvinfo : EIATTR_MERCURY_ISA_VERSION
	.align		4
        /*00a4*/ 	.byte	0x03, 0x5f
        /*00a6*/ 	.short	0x0101


	//----- nvinfo : EIATTR_COOP_GROUP_MASK_REGIDS
	.align		4
        /*00a8*/ 	.byte	0x04, 0x29
        /*00aa*/ 	.short	(.L_11661 - .L_11660)


	//   ....[0]....
.L_11660:
        /*00ac*/ 	.word	0xffffffff


	//   ....[1]....
        /*00b0*/ 	.word	0xffffffff


	//----- nvinfo : EIATTR_COOP_GROUP_INSTR_OFFSETS
	.align		4
.L_11661:
        /*00b4*/ 	.byte	0x04, 0x28
        /*00b6*/ 	.short	(.L_11663 - .L_11662)


	//   ....[0]....
.L_11662:
        /*00b8*/ 	.word	0x000009b0


	//   ....[1]....
        /*00bc*/ 	.word	0x000009c0


	//----- nvinfo : EIATTR_VRC_CTA_INIT_COUNT
	.align		4
.L_11663:
        /*00c0*/ 	.byte	0x02, 0x4a
	.zero		1
	.zero		1


	//----- nvinfo : EIATTR_EXIT_INSTR_OFFSETS
	.align		4
        /*00c4*/ 	.byte	0x04, 0x1c
        /*00c6*/ 	.short	(.L_11665 - .L_11664)


	//   ....[0]....
.L_11664:
        /*00c8*/ 	.word	0x000001c0


	//   ....[1]....
        /*00cc*/ 	.word	0x00000a40


	//----- nvinfo : EIATTR_MAX_THREADS
	.align		4
.L_11665:
        /*00d0*/ 	.byte	0x04, 0x05
        /*00d2*/ 	.short	(.L_11667 - .L_11666)
.L_11666:
        /*00d4*/ 	.word	0x00000080
        /*00d8*/ 	.word	0x00000001
        /*00dc*/ 	.word	0x00000001


	//----- nvinfo : EIATTR_CRS_STACK_SIZE
	.align		4
.L_11667:
        /*00e0*/ 	.byte	0x04, 0x1e
        /*00e2*/ 	.short	(.L_11669 - .L_11668)
.L_11668:
        /*00e4*/ 	.word	0x00000000


	//----- nvinfo : EIATTR_CBANK_PARAM_SIZE
	.align		4
.L_11669:
        /*00e8*/ 	.byte	0x03, 0x19
        /*00ea*/ 	.short	0x0034


	//----- nvinfo : EIATTR_PARAM_CBANK
	.align		4
        /*00ec*/ 	.byte	0x04, 0x0a
        /*00ee*/ 	.short	(.L_11671 - .L_11670)
	.align		4
.L_11670:
        /*00f0*/ 	.word	index@(.nv.constant0._Z9cuda_gemmIiLi128ELi4ELi1ELi128ELi2ELi2ELi64ELi1ELi1EEviiiPT_S1_S1_iii)
        /*00f4*/ 	.short	0x0380
        /*00f6*/ 	.short	0x0034


	//----- nvinfo : EIATTR_SW_WAR
	.align		4
.L_11671:
        /*00f8*/ 	.byte	0x04, 0x36
        /*00fa*/ 	.short	(.L_11673 - .L_11672)
.L_11672:
        /*00fc*/ 	.word	0x00000008
.L_11673:


//--------------------- .nv.info._Z9cuda_gemmIiLi128ELi4ELi1ELi128ELi2ELi2ELi64ELi1ELi0EEviiiPT_S1_S1_iii --------------------------
	.section	.nv.info._Z9cuda_gemmIiLi128ELi4ELi1ELi128ELi2ELi2ELi64ELi1ELi0EEviiiPT_S1_S1_iii,"",@"SHT_CUDA_INFO"
	.sectionflags	@""
	.align	4


	//----- nvinfo : EIATTR_CUDA_API_VERSION
	.align		4
        /*0000*/ 	.byte	0x04, 0x37
        /*0002*/ 	.short	(.L_11675 - .L_11674)
.L_11674:
        /*0004*/ 	.word	0x00000082


	//----- nvinfo : EIATTR_KPARAM_INFO
	.align		4
.L_11675:
        /*0008*/ 	.byte	0x04, 0x17
        /*000a*/ 	.short	(.L_11677 - .L_11676)
.L_11676:
        /*000c*/ 	.word	0x00000000
        /*0010*/ 	.short	0x0008
        /*0012*/ 	.short	0x0030
        /*0014*/ 	.byte	0x00, 0xf0, 0x11, 0x00


	//----- nvinfo : EIATTR_KPARAM_INFO
	.align		4
.L_11677:
        /*0018*/ 	.byte	0x04, 0x17
        /*001a*/ 	.short	(.L_11679 - .L_11678)
.L_11678:
        /*001c*/ 	.word	0x00000000
        /*0020*/ 	.short	0x0007
        /*0022*/ 	.short	0x002c
        /*0024*/ 	.byte	0x00, 0xf0, 0x11, 0x00


	//----- nvinfo : EIATTR_KPARAM_INFO
	.align		4
.L_11679:
        /*0028*/ 	.byte	0x04, 0x17
        /*002a*/ 	.short	(.L_11681 - .L_11680)
.L_11680:
        /*002c*/ 	.word	0x00000000
        /*0030*/ 	.short	0x0006
        /*0032*/ 	.short	0x0028
        /*0034*/ 	.byte	0x00, 0xf0, 0x11, 0x00


	//----- nvinfo : EIATTR_KPARAM_INFO
	.align		4
.L_11681:
        /*0038*/ 	.byte	0x04, 0x17
        /*003a*/ 	.short	(.L_11683 - .L_11682)
.L_11682:
        /*003c*/ 	.word	0x00000000
        /*0040*/ 	.short	0x0005
        /*0042*/ 	.short	0x0020
        /*0044*/ 	.byte	0x00, 0xf5, 0x21, 0x00


	//----- nvinfo : EIATTR_KPARAM_INFO
	.align		4
.L_11683:
        /*0048*/ 	.byte	0x04, 0x17
        /*004a*/ 	.short	(.L_11685 - .L_11684)
.L_11684:
        /*004c*/ 	.word	0x00000000
        /*0050*/ 	.short	0x0004
        /*0052*/ 	.short	0x0018
        /*0054*/ 	.byte	0x00, 0xf5, 0x21, 0x00


	//----- nvinfo : EIATTR_KPARAM_INFO
	.align		4
.L_11685:
        /*0058*/ 	.byte	0x04, 0x17
        /*005a*/ 	.short	(.L_11687 - .L_11686)
.L_11686:
        /*005c*/ 	.word	0x00000000
        /*0060*/ 	.short	0x0003
        /*0062*/ 	.short	0x0010
        /*0064*/ 	.byte	0x00, 0xf5, 0x21, 0x00


	//----- nvinfo : EIATTR_KPARAM_INFO
	.align		4
.L_11687:
        /*0068*/ 	.byte	0x04, 0x17
        /*006a*/ 	.short	(.L_11689 - .L_11688)
.L_11688:
        /*006c*/ 	.word	0x00000000
        /*0070*/ 	.short	0x0002
        /*0072*/ 	.short	0x0008
        /*0074*/ 	.byte	0x00, 0xf0, 0x11, 0x00


	//----- nvinfo : EIATTR_KPARAM_INFO
	.align		4
.L_11689:
        /*0078*/ 	.byte	0x04, 0x17
        /*007a*/ 	.short	(.L_11691 - .L_11690)
.L_11690:
        /*007c*/ 	.word	0x00000000
        /*0080*/ 	.short	0x0001
        /*0082*/ 	.short	0x0004
        /*0084*/ 	.byte	0x00, 0xf0, 0x11, 0x00


	//----- nvinfo : EIATTR_KPARAM_INFO
	.align		4
.L_11691:
        /*0088*/ 	.byte	0x04, 0x17
        /*008a*/ 	.short	(.L_11693 - .L_11692)
.L_11692:
        /*008c*/ 	.word	0x00000000
        /*0090*/ 	.short	0x0000
        /*0092*/ 	.short	0x0000
        /*0094*/ 	.byte	0x00, 0xf0, 0x11, 0x00


	//----- nvinfo : EIATTR_SPARSE_MMA_MASK
	.align		4
.L_11693:
        /*0098*/ 	.byte	0x03, 0x50
        /*009a*/ 	.short	0x0000


	//----- nvinfo : EIATTR_MAXREG_COUNT
	.align		4
        /*009c*/ 	.byte	0x03, 0x1b
        /*009e*/ 	.short	0x00ff


	//----- nvinfo : EIATTR_NUM_BARRIERS
	.align		4
        /*00a0*/ 	.byte	0x02, 0x4c
        /*00a2*/ 	.byte	0x01
	.zero		1


	//----- nvinfo : EIATTR_MERCURY_ISA_VERSION
	.align		4
        /*00a4*/ 	.byte	0x03, 0x5f
        /*00a6*/ 	.short	0x0101


	//----- nvinfo : EIATTR_COOP_GROUP_MASK_REGIDS
	.align		4
        /*00a8*/ 	.byte	0x04, 0x29
        /*00aa*/ 	.short	(.L_11695 - .L_11694)


	//   ....[0]....
.L_11694:
        /*00ac*/ 	.word	0xffffffff


	//   ....[1]....
        /*00b0*/ 	.word	0xffffffff


	//   ....[2]....
        /*00b4*/ 	.word	0xffffffff


	//   ....[3]....
        /*00b8*/ 	.word	0xffffffff


	//   ....[4]....
        /*00bc*/ 	.word	0xffffffff


	//   ....[5]....
        /*00c0*/ 	.word	0xffffffff


	//   ....[6]....
        /*00c4*/ 	.word	0x05000012


	//   ....[7]....
        /*00c8*/ 	.word	0x05000012


	//   ....[8]....
        /*00cc*/ 	.word	0x05000012


	//   ....[9]....
        /*00d0*/ 	.word	0x05000012


	//   ....[10]....
        /*00d4*/ 	.word	0x05000012


	//   ....[11]....
        /*00d8*/ 	.word	0x05000012


	//----- nvinfo : EIATTR_COOP_GROUP_INSTR_OFFSETS
	.align		4
.L_11695:
        /*00dc*/ 	.byte	0x04, 0x28
        /*00de*/ 	.short	(.L_11697 - .L_11696)


	//   ....[0]....
.L_11696:
        /*00e0*/ 	.word	0x00001380


	//   ....[1]....
        /*00e4*/ 	.word	0x000013d0


	//   ....[2]....
        /*00e8*/ 	.word	0x00001590


	//   ....[3]....
        /*00ec*/ 	.word	0x000015e0


	//   ....[4]....
        /*00f0*/ 	.word	0x000017d0


	//   ....[5]....
        /*00f4*/ 	.word	0x00001820


	//   ....[6]....
        /*00f8*/ 	.word	0x00001990


	//   ....[7]....
        /*00fc*/ 	.word	0x00001a40


	//   ....[8]....
        /*0100*/ 	.word	0x00001ae0


	//   ....[9]....
        /*0104*/ 	.word	0x00001b80


	//   ....[10]....
        /*0108*/ 	.word	0x00001c30


	//   ....[11]....
        /*010c*/ 	.word	0x00001ce0


	//----- nvinfo : EIATTR_VRC_CTA_INIT_COUNT
	.align		4
.L_11697:
        /*0110*/ 	.byte	0x02, 0x4a
	.zero		1
	.zero		1


	//----- nvinfo : EIATTR_EXIT_INSTR_OFFSETS
	.align		4
        /*0114*/ 	.byte	0x04, 0x1c
        /*0116*/ 	.short	(.L_11699 - .L_11698)


	//   ....[0]....
.L_11698:
        /*0118*/ 	.word	0x00000600


	//   ....[1]....
        /*011c*/ 	.word	0x00001920


	//----- nvinfo : EIATTR_MAX_THREADS
	.align		4
.L_11699:
        /*0120*/ 	.byte	0x04, 0x05
        /*0122*/ 	.short	(.L_11701 - .L_11700)
.L_11700:
        /*0124*/ 	.word	0x00000080
        /*0128*/ 	.word	0x00000001
        /*012c*/ 	.word	0x00000001


	//----- nvinfo : EIATTR_CRS_STACK_SIZE
	.align		4
.L_11701:
        /*0130*/ 	.byte	0x04, 0x1e
        /*0132*/ 	.short	(.L_11703 - .L_11702)
.L_11702:
        /*0134*/ 	.word	0x00000000


	//----- nvinfo : EIATTR_CBANK_PARAM_SIZE
	.align		4
.L_11703:
        /*0138*/ 	.byte	0x03, 0x19
        /*013a*/ 	.short	0x0034


	//----- nvinfo : EIATTR_PARAM_CBANK
	.align		4
        /*013c*/ 	.byte	0x04, 0x0a
        /*013e*/ 	.short	(.L_11705 - .L_11704)
	.align		4
.L_11704:
        /*0140*/ 	.word	index@(.nv.constant0._Z9cuda_gemmIiLi128ELi4ELi1ELi128ELi2ELi2ELi64ELi1ELi0EEviiiPT_S1_S1_iii)
        /*0144*/ 	.short	0x0380
        /*0146*/ 	.short	0x0034


	//----- nvinfo : EIATTR_SW_WAR
	.align		4
.L_11705:
        /*0148*/ 	.byte	0x04, 0x36
        /*014a*/ 	.short	(.L_11707 - .L_11706)
.L_11706:
        /*014c*/ 	.word	0x00000008
.L_11707:


//--------------------- .nv.info._Z9cuda_gemmIiLi128ELi4ELi1ELi128ELi2ELi2ELi64ELi0ELi1EEviiiPT_S1_S1_iii --------------------------
	.section	.nv.info._Z9cuda_gemmIiLi128ELi4ELi1ELi128ELi2ELi2ELi64ELi0ELi1EEviiiPT_S1_S1_iii,"",@"SHT_CUDA_INFO"
	.sectionflags	@""
	.align	4


	//----- nvinfo : EIATTR_CUDA_API_VERSION
	.align		4
        /*0000*/ 	.byte	0x04, 0x37
        /*0002*/ 	.short	(.L_11709 - .L_11708)
.L_11708:
        /*0004*/ 	.word	0x00000082


	//----- nvinfo : EIATTR_KPARAM_INFO
	.align		4
.L_11709:
        /*0008*/ 	.byte	0x04, 0x17
        /*000a*/ 	.short	(.L_11711 - .L_11710)
.L_11710:
        /*000c*/ 	.word	0x00000000
        /*0010*/ 	.short	0x0008
        /*0012*/ 	.short	0x0030
        /*0014*/ 	.byte	0x00, 0xf0, 0x11, 0x00


	//----- nvinfo : EIATTR_KPARAM_INFO
	.align		4
.L_11711:
        /*0018*/ 	.byte	0x04, 0x17
        /*001a*/ 	.short	(.L_11713 - .L_11712)
.L_11712:
        /*001c*/ 	.word	0x00000000
        /*0020*/ 	.short	0x0007
        /*0022*/ 	.short	0x002c
        /*0024*/ 	.byte	0x00, 0xf0, 0x11, 0x00


	//----- nvinfo : EIATTR_KPARAM_INFO
	.align		4
.L_11713:
        /*0028*/ 	.byte	0x04, 0x17
        /*002a*/ 	.short	(.L_11715 - .L_11714)
.L_11714:
        /*002c*/ 	.word	0x00000000
        /*0030*/ 	.short	0x0006
        /*0032*/ 	.short	0x0028
        /*0034*/ 	.byte	0x00, 0xf0, 0x11, 0x00


	//----- nvinfo : EIATTR_KPARAM_INFO
	.align		4
.L_11715:
        /*0038*/ 	.byte	0x04, 0x17
        /*003a*/ 	.short	(.L_11717 - .L_11716)
.L_11716:
        /*003c*/ 	.word	0x00000000
        /*0040*/ 	.short	0x0005
        /*0042*/ 	.short	0x0020
        /*0044*/ 	.byte	0x00, 0xf5, 0x21, 0x00


	//----- nvinfo : EIATTR_KPARAM_INFO
	.align		4
.L_11717:
        /*0048*/ 	.byte	0x04, 0x17
        /*004a*/ 	.short	(.L_11719 - .L_11718)
.L_11718:
        /*004c*/ 	.word	0x00000000
        /*0050*/ 	.short	0x0004
        /*0052*/ 	.short	0x0018
        /*0054*/ 	.byte	0x00, 0xf5, 0x21, 0x00


	//----- nvinfo : EIATTR_KPARAM_INFO
	.align		4
.L_11719:
        /*0058*/ 	.byte	0x04, 0x17
        /*005a*/ 	.short	(.L_11721 - .L_11720)
.L_11720:
        /*005c*/ 	.word	0x00000000
        /*0060*/ 	.short	0x0003
        /*0062*/ 	.short	0x0010
        /*0064*/ 	.byte	0x00, 0xf5, 0x21, 0x00


	//----- nvinfo : EIATTR_KPARAM_INFO
	.align		4
.L_11721:
        /*0068*/ 	.byte	0x04, 0x17
        /*006a*/ 	.short	(.L_11723 - .L_11722)
.L_11722:
        /*006c*/ 	.word	0x00000000
        /*0070*/ 	.short	0x0002
        /*0072*/ 	.short	0x0008
        /*0074*/ 	.byte	0x00, 0xf0, 0x11, 0x00


	//----- nvinfo : EIATTR_KPARAM_INFO
	.align		4
.L_11723:
        /*0078*/ 	.byte	0x04, 0x17
        /*007a*/ 	.short	(.L_11725 - .L_11724)
.L_11724:
        /*007c*/ 	.word	0x00000000
        /*0080*/ 	.short	0x0001
        /*0082*/ 	.short	0x0004
        /*0084*/ 	.byte	0x00, 0xf0, 0x11, 0x00


	//----- nvinfo : EIATTR_KPARAM_INFO
	.align		4
.L_11725:
        /*0088*/ 	.byte	0x04, 0x17
        /*008a*/ 	.short	(.L_11727 - .L_11726)
.L_11726:
        /*008c*/ 	.word	0x00000000
        /*0090*/ 	.short	0x0000
        /*0092*/ 	.short	0x0000
        /*0094*/ 	.byte	0x00, 0xf0, 0x11, 0x00


	//----- nvinfo : EIATTR_SPARSE_MMA_MASK
	.align		4
.L_11727:
        /*0098*/ 	.byte	0x03, 0x50
        /*009a*/ 	.short	0x0000


	//----- nvinfo : EIATTR_MAXREG_COUNT
	.align		4
        /*009c*/ 	.byte	0x03, 0x1b
        /*009e*/ 	.short	0x00ff


	//----- nvinfo : EIATTR_NUM_BARRIERS
	.align		4
        /*00a0*/ 	.byte	0x02, 0x4c
        /*00a2*/ 	.byte	0x01
	.zero		1


	//----- nvinfo : EIATTR_MERCURY_ISA_VERSION
	.align		4
        /*00a4*/ 	.byte	0x03, 0x5f
        /*00a6*/ 	.short	0x0101


	//----- nvinfo : EIATTR_COOP_GROUP_MASK_REGIDS
	.align		4
        /*00a8*/ 	.byte	0x04, 0x29
        /*00aa*/ 	.short	(.L_11729 - .L_11728)


	//   ....[0]....
.L_11728:
        /*00ac*/ 	.word	0xffffffff


	//   ....[1]....
        /*00b0*/ 	.word	0xffffffff


	//----- nvinfo : EIATTR_COOP_GROUP_INSTR_OFFSETS
	.align		4
.L_11729:
        /*00b4*/ 	.byte	0x04, 0x28
        /*00b6*/ 	.short	(.L_11731 - .L_11730)


	//   ....[0]....
.L_11730:
        /*00b8*/ 	.word	0x00000b20


	//   ....[1]....
        /*00bc*/ 	.word	0x00000b30


	//----- nvinfo : EIATTR_VRC_CTA_INIT_COUNT
	.align		4
.L_11731:
        /*00c0*/ 	.byte	0x02, 0x4a
	.zero		1
	.zero		1


	//----- nvinfo : EIATTR_EXIT_INSTR_OFFSETS
	.align		4
        /*00c4*/ 	.byte	0x04, 0x1c
        /*00c6*/ 	.short	(.L_11733 - .L_11732)


	//   ....[0]....
.L_11732:
        /*00c8*/ 	.word	0x000001d0


	//   ....[1]....
        /*00cc*/ 	.word	0x00000b90


	//----- nvinfo : EIATTR_MAX_THREADS
	.align		4
.L_11733:
        /*00d0*/ 	.byte	0x04, 0x05
        /*00d2*/ 	.short	(.L_11735 - .L_11734)
.L_11734:
        /*00d4*/ 	.word	0x00000080
        /*00d8*/ 	.word	0x00000001
        /*00dc*/ 	.word	0x00000001


	//----- nvinfo : EIATTR_CRS_STACK_SIZE
	.align		4
.L_11735:
        /*00e0*/ 	.byte	0x04, 0x1e
        /*00e2*/ 	.short	(.L_11737 - .L_11736)
.L_11736:
        /*00e4*/ 	.word	0x00000000


	//----- nvinfo : EIATTR_CBANK_PARAM_SIZE
	.align		4
.L_11737:
        /*00e8*/ 	.byte	0x03, 0x19
        /*00ea*/ 	.short	0x0034


	//----- nvinfo : EIATTR_PARAM_CBANK
	.align		4
        /*00ec*/ 	.byte	0x04, 0x0a
        /*00ee*/ 	.short	(.L_11739 - .L_11738)
	.align		4
.L_11738:
        /*00f0*/ 	.word	index@(.nv.constant0._Z9cuda_gemmIiLi128ELi4ELi1ELi128ELi2ELi2ELi64ELi0ELi1EEviiiPT_S1_S1_iii)
        /*00f4*/ 	.short	0x0380
        /*00f6*/ 	.short	0x0034


	//----- nvinfo : EIATTR_SW_WAR
	.align		4
.L_11739:
        /*00f8*/ 	.byte	0x04, 0x36
        /*00fa*/ 	.short	(.L_11741 - .L_11740)
.L_11740:
        /*00fc*/ 	.word	0x00000008
.L_11741:


//--------------------- .nv.info._Z9cuda_gemmIiLi128ELi4ELi1ELi128ELi2ELi2ELi64ELi0ELi0EEviiiPT_S1_S1_iii --------------------------
	.section	.nv.info._Z9cuda_gemmIiLi128ELi4ELi1ELi128ELi2ELi2ELi64ELi0ELi0EEviiiPT_S1_S1_iii,"",@"SHT_CUDA_INFO"
	.sectionflags	@""
	.align	4


	//----- nvinfo : EIATTR_CUDA_API_VERSION
	.align		4
        /*0000*/ 	.byte	0x04, 0x37
        /*0002*/ 	.short	(.L_11743 - .L_11742)
.L_11742:
        /*0004*/ 	.word	0x00000082


	//----- nvinfo : EIATTR_KPARAM_INFO
	.align		4
.L_11743:
        /*0008*/ 	.byte	0x04, 0x17
        /*000a*/ 	.short	(.L_11745 - .L_11744)
.L_11744:
        /*000c*/ 	.word	0x00000000
        /*0010*/ 	.short	0x0008
        /*0012*/ 	.short	0x0030
        /*0014*/ 	.byte	0x00, 0xf0, 0x11, 0x00


	//----- nvinfo : EIATTR_KPARAM_INFO
	.align		4
.L_11745:
        /*0018*/ 	.byte	0x04, 0x17
        /*001a*/ 	.short	(.L_11747 - .L_11746)
.L_11746:
        /*001c*/ 	.word	0x00000000
        /*0020*/ 	.short	0x0007
        /*0022*/ 	.short	0x002c
        /*0024*/ 	.byte	0x00, 0xf0, 0x11, 0x00


	//----- nvinfo : EIATTR_KPARAM_INFO
	.align		4
.L_11747:
        /*0028*/ 	.byte	0x04, 0x17
        /*002a*/ 	.short	(.L_11749 - .L_11748)
.L_11748:
        /*002c*/ 	.word	0x00000000
        /*0030*/ 	.short	0x0006
        /*0032*/ 	.short	0x0028
        /*0034*/ 	.byte	0x00, 0xf0, 0x11, 0x00


	//----- nvinfo : EIATTR_KPARAM_INFO
	.align		4
.L_11749:
        /*0038*/ 	.byte	0x04, 0x17
        /*003a*/ 	.short	(.L_11751 - .L_11750)
.L_11750:
        /*003c*/ 	.word	0x00000000
        /*0040*/ 	.short	0x0005
        /*0042*/ 	.short	0x0020
        /*0044*/ 	.byte	0x00, 0xf5, 0x21, 0x00


	//----- nvinfo : EIATTR_KPARAM_INFO
	.align		4
.L_11751:
        /*0048*/ 	.byte	0x04, 0x17
        /*004a*/ 	.short	(.L_11753 - .L_11752)
.L_11752:
        /*004c*/ 	.word	0x00000000
        /*0050*/ 	.short	0x0004
        /*0052*/ 	.short	0x0018
        /*0054*/ 	.byte	0x00, 0xf5, 0x21, 0x00


	//----- nvinfo : EIATTR_KPARAM_INFO
	.align		4
.L_11753:
        /*0058*/ 	.byte	0x04, 0x17
        /*005a*/ 	.short	(.L_11755 - .L_11754)
.L_11754:
        /*005c*/ 	.word	0x00000000
        /*0060*/ 	.short	0x0003
        /*0062*/ 	.short	0x0010
        /*0064*/ 	.byte	0x00, 0xf5, 0x21, 0x00


	//----- nvinfo : EIATTR_KPARAM_INFO
	.align		4
.L_11755:
        /*0068*/ 	.byte	0x04, 0x17
        /*006a*/ 	.short	(.L_11757 - .L_11756)
.L_11756:
        /*006c*/ 	.word	0x00000000
        /*0070*/ 	.short	0x0002
        /*0072*/ 	.short	0x0008
        /*0074*/ 	.byte	0x00, 0xf0, 0x11, 0x00


	//----- nvinfo : EIATTR_KPARAM_INFO
	.align		4
.L_11757:
        /*0078*/ 	.byte	0x04, 0x17
        /*007a*/ 	.short	(.L_11759 - .L_11758)
.L_11758:
        /*007c*/ 	.word	0x00000000
        /*0080*/ 	.short	0x0001
        /*0082*/ 	.short	0x0004
        /*0084*/ 	.byte	0x00, 0xf0, 0x11, 0x00


	//----- nvinfo : EIATTR_KPARAM_INFO
	.align		4
.L_11759:
        /*0088*/ 	.byte	0x04, 0x17
        /*008a*/ 	.short	(.L_11761 - .L_11760)
.L_11760:
        /*008c*/ 	.word	0x00000000
        /*0090*/ 	.short	0x0000
        /*0092*/ 	.short	0x0000
        /*0094*/ 	.byte	0x00, 0xf0, 0x11, 0x00


	//----- nvinfo : EIATTR_SPARSE_MMA_MASK
	.align		4
.L_11761:
        /*0098*/ 	.byte	0x03, 0x50
        /*009a*/ 	.short	0x0000


	//----- nvinfo : EIATTR_MAXREG_COUNT
	.align		4
        /*009c*/ 	.byte	0x03, 0x1b
        /*009e*/ 	.short	0x00ff


	//----- nvinfo : EIATTR_NUM_BARRIERS
	.align		4
        /*00a0*/ 	.byte	0x02, 0x4c
        /*00a2*/ 	.byte	0x01
	.zero		1


	//----- nvinfo : EIATTR_MERCURY_ISA_VERSION
	.align		4
        /*00a4*/ 	.byte	0x03, 0x5f
        /*00a6*/ 	.short	0x0101


	//----- nvinfo : EIATTR_COOP_GROUP_MASK_REGIDS
	.align		4
        /*00a8*/ 	.byte	0x04, 0x29
        /*00aa*/ 	.short	(.L_11763 - .L_11762)


	//   ....[0]....
.L_11762:
        /*00ac*/ 	.word	0xffffffff


	//   ....[1]....
        /*00b0*/ 	.word	0xffffffff


	//   ....[2]....
        /*00b4*/ 	.word	0xffffffff


	//   ....[3]....
        /*00b8*/ 	.word	0xffffffff


	//   ....[4]....
        /*00bc*/ 	.word	0xffffffff


	//   ....[5]....
        /*00c0*/ 	.word	0xffffffff


	//   ....[6]....
        /*00c4*/ 	.word	0x0500000e


	//   ....[7]....
        /*00c8*/ 	.word	0x0500000e


	//   ....[8]....
        /*00cc*/ 	.word	0x0500000e


	//   ....[9]....
        /*00d0*/ 	.word	0x0500000e


	//   ....[10]....
        /*00d4*/ 	.word	0x0500000e


	//   ....[11]....
        /*00d8*/ 	.word	0x0500000e


	//----- nvinfo : EIATTR_COOP_GROUP_INSTR_OFFSETS
	.align		4
.L_11763:
        /*00dc*/ 	.byte	0x04, 0x28
        /*00de*/ 	.short	(.L_11765 - .L_11764)


	//   ....[0]....
.L_11764:
        /*00e0*/ 	.word	0x00001400


	//   ....[1]....
        /*00e4*/ 	.word	0x00001450


	//   ....[2]....
        /*00e8*/ 	.word	0x00001610


	//   ....[3]....
        /*00ec*/ 	.word	0x00001660


	//   ....[4]....
        /*00f0*/ 	.word	0x00001830


	//   ....[5]....
        /*00f4*/ 	.word	0x00001880


	//   ....[6]....
        /*00f8*/ 	.word	0x000019f0


	//   ....[7]....
        /*00fc*/ 	.word	0x00001a90


	//   ....[8]....
        /*0100*/ 	.word	0x00001b30


	//   ....[9]....
        /*0104*/ 	.word	0x00001bc0


	//   ....[10]....
        /*0108*/ 	.word	0x00001c60


	//   ....[11]....
        /*010c*/ 	.word	0x00001d10


	//----- nvinfo : EIATTR_VRC_CTA_INIT_COUNT
	.align		4
.L_11765:
        /*0110*/ 	.byte	0x02, 0x4a
	.zero		1
	.zero		1


	//----- nvinfo : EIATTR_EXIT_INSTR_OFFSETS
	.align		4
        /*0114*/ 	.byte	0x04, 0x1c
        /*0116*/ 	.short	(.L_11767 - .L_11766)


	//   ....[0]....
.L_11766:
        /*0118*/ 	.word	0x00000600


	//   ....[1]....
        /*011c*/ 	.word	0x00001980


	//----- nvinfo : EIATTR_MAX_THREADS
	.align		4
.L_11767:
        /*0120*/ 	.byte	0x04, 0x05
        /*0122*/ 	.short	(.L_11769 - .L_11768)
.L_11768:
        /*0124*/ 	.word	0x00000080
        /*0128*/ 	.word	0x00000001
        /*012c*/ 	.word	0x00000001


	//----- nvinfo : EIATTR_CRS_STACK_SIZE
	.align		4
.L_11769:
        /*0130*/ 	.byte	0x04, 0x1e
        /*0132*/ 	.short	(.L_11771 - .L_11770)
.L_11770:
        /*0134*/ 	.word	0x00000000


	//----- nvinfo : EIATTR_CBANK_PARAM_SIZE
	.align		4
.L_11771:
        /*0138*/ 	.byte	0x03, 0x19
        /*013a*/ 	.short	0x0034


	//----- nvinfo : EIATTR_PARAM_CBANK
	.align		4
        /*013c*/ 	.byte	0x04, 0x0a
        /*013e*/ 	.short	(.L_11773 - .L_11772)
	.align		4
.L_11772:
        /*0140*/ 	.word	index@(.nv.constant0._Z9cuda_gemmIiLi128ELi4ELi1ELi128ELi2ELi2ELi64ELi0ELi0EEviiiPT_S1_S1_iii)
        /*0144*/ 	.short	0x0380
        /*0146*/ 	.short	0x0034


	//----- nvinfo : EIATTR_SW_WAR
	.align		4
.L_11773:
        /*0148*/ 	.byte	0x04, 0x36
        /*014a*/ 	.short	(.L_11775 - .L_11774)
.L_11774:
        /*014c*/ 	.word	0x00000008
.L_11775:


//--------------------- .nv.info._Z9cuda_gemmIiLi128ELi4ELi1ELi64ELi128ELi128ELi64ELi1ELi1EEviiiPT_S1_S1_iii --------------------------
	.section	.nv.info._Z9cuda_gemmIiLi128ELi4ELi1ELi64ELi128ELi128ELi64ELi1ELi1EEviiiPT_S1_S1_iii,"",@"SHT_CUDA_INFO"
	.sectionflags	@""
	.align	4


	//----- nvinfo : EIATTR_CUDA_API_VERSION
	.align		4
        /*0000*/ 	.byte	0x04, 0x37
        /*0002*/ 	.short	(.L_11777 - .L_11776)
.L_11776:
        /*0004*/ 	.word	0x00000082


	//----- nvinfo : EIATTR_KPARAM_INFO
	.align		4
.L_11777:
        /*0008*/ 	.byte	0x04, 0x17
        /*000a*/ 	.short	(.L_11779 - .L_11778)
.L_11778:
        /*000c*/ 	.word	0x00000000
        /*0010*/ 	.short	0x0008
        /*0012*/ 	.short	0x0030
        /*0014*/ 	.byte	0x00, 0xf0, 0x11, 0x00


	//----- nvinfo : EIATTR_KPARAM_INFO
	.align		4
.L_11779:
        /*0018*/ 	.byte	0x04, 0x17
        /*001a*/ 	.short	(.L_11781 - .L_11780)
.L_11780:
        /*001c*/ 	.word	0x00000000
        /*0020*/ 	.short	0x0007
        /*0022*/ 	.short	0x002c
        /*0024*/ 	.byte	0x00, 0xf0, 0x11, 0x00


	//----- nvinfo : EIATTR_KPARAM_INFO
	.align		4
.L_11781:
        /*0028*/ 	.byte	0x04, 0x17
        /*002a*/ 	.short	(.L_11783 - .L_11782)
.L_11782:
        /*002c*/ 	.word	0x00000000
        /*0030*/ 	.short	0x0006
        /*0032*/ 	.short	0x0028
        /*0034*/ 	.byte	0x00, 0xf0, 0x11, 0x00


	//----- nvinfo : EIATTR_KPARAM_INFO
	.align		4
.L_11783:
        /*0038*/ 	.byte	0x04, 0x17
        /*003a*/ 	.short	(.L_11785 - .L_11784)
.L_11784:
        /*003c*/ 	.word	0x00000000
        /*0040*/ 	.short	0x0005
        /*0042*/ 	.short	0x0020
        /*0044*/ 	.byte	0x00, 0xf5, 0x21, 0x00


	//----- nvinfo : EIATTR_KPARAM_INFO
	.align		4
.L_11785:
        /*0048*/ 	.byte	0x04, 0x17
        /*004a*/ 	.short	(.L_11787 - .L_11786)
.L_11786:
        /*004c*/ 	.word	0x00000000
        /*0050*/ 	.short	0x0004
        /*0052*/ 	.short	0x0018
        /*0054*/ 	.byte	0x00, 0xf5, 0x21, 0x00


	//----- nvinfo : EIATTR_KPARAM_INFO
	.align		4
.L_11787:
        /*0058*/ 	.byte	0x04, 0x17
        /*005a*/ 	.short	(.L_11789 - .L_11788)
.L_11788:
        /*005c*/ 	.word	0x00000000
        /*0060*/ 	.short	0x0003
        /*0062*/ 	.short	0x0010
        /*0064*/ 	.byte	0x00, 0xf5, 0x21, 0x00


	//----- nvinfo : EIATTR_KPARAM_INFO
	.align		4
.L_11789:
        /*0068*/ 	.byte	0x04, 0x17
        /*006a*/ 	.short	(.L_11791 - .L_11790)
.L_11790:
        /*006c*/ 	.word	0x00000000
        /*0070*/ 	.short	0x0002
        /*0072*/ 	.short	0x0008
        /*0074*/ 	.byte	0x00, 0xf0, 0x11, 0x00


	//----- nvinfo : EIATTR_KPARAM_INFO
	.align		4
.L_11791:
        /*0078*/ 	.byte	0x04, 0x17
        /*007a*/ 	.short	(.L_11793 - .L_11792)
.L_11792:
        /*007c*/ 	.word	0x00000000
        /*0080*/ 	.short	0x0001
        /*0082*/ 	.short	0x0004
        /*0084*/ 	.byte	0x00, 0xf0, 0x11, 0x00


	//----- nvinfo : EIATTR_KPARAM_INFO
	.align		4
.L_11793:
        /*0088*/ 	.byte	0x04, 0x17
        /*008a*/ 	.short	(.L_11795 - .L_11794)
.L_11794:
        /*008c*/ 	.word	0x00000000
        /*0090*/ 	.short	0x0000
        /*0092*/ 	.short	0x0000
        /*0094*/ 	.byte	0x00, 0xf0, 0x11, 0x00


	//----- nvinfo : EIATTR_SPARSE_MMA_MASK
	.align		4
.L_11795:
        /*0098*/ 	.byte	0x03, 0x50
        /*009a*/ 	.short	0x0000


	//----- nvinfo : EIATTR_MAXREG_COUNT
	.align		4
        /*009c*/ 	.byte	0x03, 0x1b
        /*009e*/ 	.short	0x00ff


	//----- nvinfo : EIATTR_NUM_BARRIERS
	.align		4
        /*00a0*/ 	.byte	0x02, 0x4c
        /*00a2*/ 	.byte	0x01
	.zero		1


	//----- nvinfo : EIATTR_MERCURY_ISA_VERSION
	.align		4
        /*00a4*/ 	.byte	0x03, 0x5f
        /*00a6*/ 	.short	0x0101


	//----- nvinfo : EIATTR_VRC_CTA_INIT_COUNT
	.align		4
        /*00a8*/ 	.byte	0x02, 0x4a
	.zero		1
	.zero		1


	//----- nvinfo : EIATTR_EXIT_INSTR_OFFSETS
	.align		4
        /*00ac*/ 	.byte	0x04, 0x1c
        /*00ae*/ 	.short	(.L_11797 - .L_11796)


	//   ....[0]....
.L_11796:
        /*00b0*/ 	.word	0x00000050


	//   ....[1]....
        /*00b4*/ 	.word	0x00000900


	//----- nvinfo : EIATTR_MAX_THREADS
	.align		4
.L_11797:
        /*00b8*/ 	.byte	0x04, 0x05
        /*00ba*/ 	.short	(.L_11799 - .L_11798)
.L_11798:
        /*00bc*/ 	.word	0x00000080
        /*00c0*/ 	.word	0x00000001
        /*00c4*/ 	.word	0x00000001


	//----- nvinfo : EIATTR_CRS_STACK_SIZE
	.align		4
.L_11799:
        /*00c8*/ 	.byte	0x04, 0x1e
        /*00ca*/ 	.short	(.L_11801 - .L_11800)
.L_11800:
        /*00cc*/ 	.word	0x00000000


	//----- nvinfo : EIATTR_CBANK_PARAM_SIZE
	.align		4
.L_11801:
        /*00d0*/ 	.byte	0x03, 0x19
        /*00d2*/ 	.short	0x0034


	//----- nvinfo : EIATTR_PARAM_CBANK
	.align		4
        /*00d4*/ 	.byte	0x04, 0x0a
        /*00d6*/ 	.short	(.L_11803 - .L_11802)
	.align		4
.L_11802:
        /*00d8*/ 	.word	index@(.nv.constant0._Z9cuda_gemmIiLi128ELi4ELi1ELi64ELi128ELi128ELi64ELi1ELi1EEviiiPT_S1_S1_iii)
        /*00dc*/ 	.short	0x0380
        /*00de*/ 	.short	0x0034


	//----- nvinfo : EIATTR_SW_WAR
	.align		4
.L_11803:
        /*00e0*/ 	.byte	0x04, 0x36
        /*00e2*/ 	.short	(.L_11805 - .L_11804)
.L_11804:
        /*00e4*/ 	.word	0x00000008
.L_11805:


//--------------------- .nv.info._Z9cuda_gemmIiLi128ELi4ELi1ELi64ELi128ELi128ELi64ELi1ELi0EEviiiPT_S1_S1_iii --------------------------
	.section	.nv.info._Z9cuda_gemmIiLi128ELi4ELi1ELi64ELi128ELi128ELi64ELi1ELi0EEviiiPT_S1_S1_iii,"",@"SHT_CUDA_INFO"
	.sectionflags	@""
	.align	4


	//----- nvinfo : EIATTR_CUDA_API_VERSION
	.align		4
        /*0000*/ 	.byte	0x04, 0x37
        /*0002*/ 	.short	(.L_11807 - .L_11806)
.L_11806:
        /*0004*/ 	.word	0x00000082


	//----- nvinfo : EIATTR_KPARAM_INFO
	.align		4
.L_11807:
        /*0008*/ 	.byte	0x04, 0x17
        /*000a*/ 	.short	(.L_11809 - .L_11808)
.L_11808:
        /*000c*/ 	.word	0x00000000
        /*0010*/ 	.short	0x0008
        /*0012*/ 	.short	0x0030
        /*0014*/ 	.byte	0x00, 0xf0, 0x11, 0x00


	//----- nvinfo : EIATTR_KPARAM_INFO
	.align		4
.L_11809:
        /*0018*/ 	.byte	0x04, 0x17
        /*001a*/ 	.short	(.L_11811 - .L_11810)
.L_11810:
        /*001c*/ 	.word	0x00000000
        /*0020*/ 	.short	0x0007
        /*0022*/ 	.short	0x002c
        /*0024*/ 	.byte	0x00, 0xf0, 0x11, 0x00


	//----- nvinfo : EIATTR_KPARAM_INFO
	.align		4
.L_11811:
        /*0028*/ 	.byte	0x04, 0x17
        /*002a*/ 	.short	(.L_11813 - .L_11812)
.L_11812:
        /*002c*/ 	.word	0x00000000
        /*0030*/ 	.short	0x0006
        /*0032*/ 	.short	0x0028
        /*0034*/ 	.byte	0x00, 0xf0, 0x11, 0x00


	//----- nvinfo : EIATTR_KPARAM_INFO
	.align		4
.L_11813:
        /*0038*/ 	.byte	0x04, 0x17
        /*003a*/ 	.short	(.L_11815 - .L_11814)
.L_11814:
        /*003c*/ 	.word	0x00000000
        /*0040*/ 	.short	0x0005
        /*0042*/ 	.short	0x0020
        /*0044*/ 	.byte	0x00, 0xf5, 0x21, 0x00


	//----- nvinfo : EIATTR_KPARAM_INFO
	.align		4
.L_11815:
        /*0048*/ 	.byte	0x04, 0x17
        /*004a*/ 	.short	(.L_11817 - .L_11816)
.L_11816:
        /*004c*/ 	.word	0x00000000
        /*0050*/ 	.short	0x0004
        /*0052*/ 	.short	0x0018
        /*0054*/ 	.byte	0x00, 0xf5, 0x21, 0x00


	//----- nvinfo : EIATTR_KPARAM_INFO
	.align		4
.L_11817:
        /*0058*/ 	.byte	0x04, 0x17
        /*005a*/ 	.short	(.L_11819 - .L_11818)
.L_11818:
        /*005c*/ 	.word	0x00000000
        /*0060*/ 	.short	0x0003
        /*0062*/ 	.short	0x0010
        /*0064*/ 	.byte	0x00, 0xf5, 0x21, 0x00


	//----- nvinfo : EIATTR_KPARAM_INFO
	.align		4
.L_11819:
        /*0068*/ 	.byte	0x04, 0x17
        /*006a*/ 	.short	(.L_11821 - .L_11820)
.L_11820:
        /*006c*/ 	.word	0x00000000
        /*0070*/ 	.short	0x0002
        /*0072*/ 	.short	0x0008
        /*0074*/ 	.byte	0x00, 0xf0, 0x11, 0x00


	//----- nvinfo : EIATTR_KPARAM_INFO
	.align		4
.L_11821:
        /*0078*/ 	.byte	0x04, 0x17
        /*007a*/ 	.short	(.L_11823 - .L_11822)
.L_11822:
        /*007c*/ 	.word	0x00000000
        /*0080*/ 	.short	0x0001
        /*0082*/ 	.short	0x0004
        /*0084*/ 	.byte	0x00, 0xf0, 0x11, 0x00


	//----- nvinfo : EIATTR_KPARAM_INFO
	.align		4
.L_11823:
        /*0088*/ 	.byte	0x04, 0x17
        /*008a*/ 	.short	(.L_11825 - .L_11824)
.L_11824:
        /*008c*/ 	.word	0x00000000
        /*0090*/ 	.short	0x0000
        /*0092*/ 	.short	0x0000
        /*0094*/ 	.byte	0x00, 0xf0, 0x11, 0x00


	//----- nvinfo : EIATTR_SPARSE_MMA_MASK
	.align		4
.L_11825:
        /*0098*/ 	.byte	0x03, 0x50
        /*009a*/ 	.short	0x0000


	//----- nvinfo : EIATTR_MAXREG_COUNT
	.align		4
        /*009c*/ 	.byte	0x03, 0x1b
        /*009e*/ 	.short	0x00ff


	//----- nvinfo : EIATTR_NUM_BARRIERS
	.align		4
        /*00a0*/ 	.byte	0x02, 0x4c
        /*00a2*/ 	.byte	0x01
	.zero		1


	//----- nvinfo : EIATTR_ANNOTATIONS
	.align		4
        /*00a4*/ 	.byte	0x04, 0x55
        /*00a6*/ 	.short	(.L_11827 - .L_11826)


	//   ....[0]....
.L_11826:
        /*00a8*/ 	.word	0x00000001
        /*00ac*/ 	.byte	0xe0, 0x06, 0x00, 0x00, 0x01, 0x00, 0x00, 0x00, 0xe0, 0x0d, 0x00, 0x00, 0x01, 0x00, 0x00, 0x00
        /*00bc*/ 	.byte	0x40, 0x26, 0x00, 0x00


	//----- nvinfo : EIATTR_MERCURY_ISA_VERSION
	.align		4
.L_11827:
        /*00c0*/ 	.byte	0x03, 0x5f
        /*00c2*/ 	.short	0x0101


	//----- nvinfo : EIATTR_COOP_GROUP_MASK_REGIDS
	.align		4
        /*00c4*/ 	.byte	0x04, 0x29
        /*00c6*/ 	.short	(.L_11829 - .L_11828)


	//   ....[0]....
.L_11828:
        /*00c8*/ 	.word	0xffffffff


	//   ....[1]....
        /*00cc*/ 	.word	0xffffffff


	//   ....[2]....
        /*00d0*/ 	.word	0xffffffff


	//   ....[3]....
        /*00d4*/ 	.word	0xffffffff


	//   ....[4]....
        /*00d8*/ 	.word	0xffffffff


	//   ....[5]....
        /*00dc*/ 	.word	0xffffffff


	//   ....[6]....
        /*00e0*/ 	.word	0xffffffff


	//   ....[7]....
        /*00e4*/ 	.word	0xffffffff


	//   ....[8]....
        /*00e8*/ 	.word	0xffffffff


	//   ....[9]....
        /*00ec*/ 	.word	0xffffffff


	//   ....[10]....
        /*00f0*/ 	.word	0xffffffff


	//   ....[11]....
        /*00f4*/ 	.word	0xffffffff


	//   ....[12]....
        /*00f8*/ 	.word	0xffffffff


	//   ....[13]....
        /*00fc*/ 	.word	0xffffffff


	//   ....[14]....
        /*0100*/ 	.word	0xffffffff


	//   ....[15]....
        /*0104*/ 	.word	0xffffffff


	//   ....[16]....
        /*0108*/ 	.word	0xffffffff


	//   ....[17]....
        /*010c*/ 	.word	0x05000043


	//   ....[18]....
        /*0110*/ 	.word	0x05000043


	//   ....[19]....
        /*0114*/ 	.word	0x05000043


	//   ....[20]....
        /*0118*/ 	.word	0x05000043


	//   ....[21]....
        /*011c*/ 	.word	0x05000043


	//   ....[22]....
        /*0120*/ 	.word	0x05000043


	//   ....[23]....
        /*0124*/ 	.word	0x05000043


	//   ....[24]....
        /*0128*/ 	.word	0x05000043


	//   ....[25]....
        /*012c*/ 	.word	0x05000043


	//   ....[26]....
        /*0130*/ 	.word	0x05000043


	//   ....[27]....
        /*0134*/ 	.word	0x05000043


	//   ....[28]....
        /*0138*/ 	.word	0x05000043


	//   ....[29]....
        /*013c*/ 	.word	0x05000043


	//   ....[30]....
        /*0140*/ 	.word	0x05000043


	//   ....[31]....
        /*0144*/ 	.word	0x05000043


	//   ....[32]....
        /*0148*/ 	.word	0x05000043


	//----- nvinfo : EIATTR_COOP_GROUP_INSTR_OFFSETS
	.align		4
.L_11829:
        /*014c*/ 	.byte	0x04, 0x28
        /*014e*/ 	.short	(.L_11831 - .L_11830)


	//   ....[0]....
.L_11830:
        /*0150*/ 	.word	0x00001a60


	//   ....[1]....
        /*0154*/ 	.word	0x00001ac0


	//   ....[2]....
        /*0158*/ 	.word	0x00001b20


	//   ....[3]....
        /*015c*/ 	.word	0x00001b80


	//   ....[4]....
        /*0160*/ 	.word	0x00001be0


	//   ....[5]....
        /*0164*/ 	.word	0x00001c40


	//   ....[6]....
        /*0168*/ 	.word	0x00001ca0


	//   ....[7]....
        /*016c*/ 	.word	0x00001d00


	//   ....[8]....
        /*0170*/ 	.word	0x00001d60


	//   ....[9]....
        /*0174*/ 	.word	0x00001dc0


	//   ....[10]....
        /*0178*/ 	.word	0x00001e20


	//   ....[11]....
        /*017c*/ 	.word	0x00001e80


	//   ....[12]....
        /*0180*/ 	.word	0x00001ee0


	//   ....[13]....
        /*0184*/ 	.word	0x00001f40


	//   ....[14]....
        /*0188*/ 	.word	0x00001fa0


	//   ....[15]....
        /*018c*/ 	.word	0x00002000


	//   ....[16]....
        /*0190*/ 	.word	0x00002500


	//   ....[17]....
        /*0194*/ 	.word	0x00002b70


	//   ....[18]....
        /*0198*/ 	.word	0x00002c00


	//   ....[19]....
        /*019c*/ 	.word	0x00002c90


	//   ....[20]....
        /*01a0*/ 	.word	0x00002d20


	//   ....[21]....
        /*01a4*/ 	.word	0x00002db0


	//   ....[22]....
        /*01a8*/ 	.word	0x00002e40


	//   ....[23]....
        /*01ac*/ 	.word	0x00002ed0


	//   ....[24]....
        /*01b0*/ 	.word	0x00002f60


	//   ....[25]....
        /*01b4*/ 	.word	0x00002ff0


	//   ....[26]....
        /*01b8*/ 	.word	0x00003080


	//   ....[27]....
        /*01bc*/ 	.word	0x00003110


	//   ....[28]....
        /*01c0*/ 	.word	0x000031a0


	//   ....[29]....
        /*01c4*/ 	.word	0x00003230


	//   ....[30]....
        /*01c8*/ 	.word	0x000032c0


	//   ....[31]....
        /*01cc*/ 	.word	0x00003350


	//   ....[32]....
        /*01d0*/ 	.word	0x000033e0


	//----- nvinfo : EIATTR_VRC_CTA_INIT_COUNT
	.align		4
.L_11831:
        /*01d4*/ 	.byte	0x02, 0x4a
	.zero		1
	.zero		1


	//----- nvinfo : EIATTR_EXIT_INSTR_OFFSETS
	.align		4
        /*01d8*/ 	.byte	0x04, 0x1c
        /*01da*/ 	.short	(.L_11833 - .L_11832)


	//   ....[0]....
.L_11832:
        /*01dc*/ 	.word	0x00000260


	//   ....[1]....
        /*01e0*/ 	.word	0x00002b20


	//----- nvinfo : EIATTR_MAX_THREADS
	.align		4
.L_11833:
        /*01e4*/ 	.byte	0x04, 0x05
        /*01e6*/ 	.short	(.L_11835 - .L_11834)
.L_11834:
        /*01e8*/ 	.word	0x00000080
        /*01ec*/ 	.word	0x00000001
        /*01f0*/ 	.word	0x00000001


	//----- nvinfo : EIATTR_CRS_STACK_SIZE
	.align		4
.L_11835:
        /*01f4*/ 	.byte	0x04, 0x1e
        /*01f6*/ 	.short	(.L_11837 - .L_11836)
.L_11836:
        /*01f8*/ 	.word	0x00000000


	//----- nvinfo : EIATTR_CBANK_PARAM_SIZE
	.align		4
.L_11837:
        /*01fc*/ 	.byte	0x03, 0x19
        /*01fe*/ 	.short	0x0034


	//----- nvinfo : EIATTR_PARAM_CBANK
	.align		4
        /*0200*/ 	.byte	0x04, 0x0a
        /*0202*/ 	.short	(.L_11839 - .L_11838)
	.align		4
.L_11838:
        /*0204*/ 	.word	index@(.nv.constant0._Z9cuda_gemmIiLi128ELi4ELi1ELi64ELi128ELi128ELi64ELi1ELi0EEviiiPT_S1_S1_iii)
        /*0208*/ 	.short	0x0380
        /*020a*/ 	.short	0x0034


	//----- nvinfo : EIATTR_SW_WAR
	.align		4
.L_11839:
        /*020c*/ 	.byte	0x04, 0x36
        /*020e*/ 	.short	(.L_11841 - .L_11840)
.L_11840:
        /*0210*/ 	.word	0x00000008
.L_11841:


//--------------------- .nv.info._Z9cuda_gemmIiLi128ELi4ELi1ELi64ELi128ELi128ELi64ELi0ELi1EEviiiPT_S1_S1_iii --------------------------
	.section	.nv.info._Z9cuda_gemmIiLi128ELi4ELi1ELi64ELi128ELi128ELi64ELi0ELi1EEviiiPT_S1_S1_iii,"",@"SHT_CUDA_INFO"
	.sectionflags	@""
	.align	4


	//----- nvinfo : EIATTR_CUDA_API_VERSION
	.align		4
        /*0000*/ 	.byte	0x04, 0x37
        /*0002*/ 	.short	(.L_11843 - .L_11842)
.L_11842:
        /*0004*/ 	.word	0x00000082


	//----- nvinfo : EIATTR_KPARAM_INFO
	.align		4
.L_11843:
        /*0008*/ 	.byte	0x04, 0x17
        /*000a*/ 	.short	(.L_11845 - .L_11844)
.L_11844:
        /*000c*/ 	.word	0x00000000
        /*0010*/ 	.short	0x0008
        /*0012*/ 	.short	0x0030
        /*0014*/ 	.byte	0x00, 0xf0, 0x11, 0x00


	//----- nvinfo : EIATTR_KPARAM_INFO
	.align		4
.L_11845:
        /*0018*/ 	.byte	0x04, 0x17
        /*001a*/ 	.short	(.L_11847 - .L_11846)
.L_11846:
        /*001c*/ 	.word	0x00000000
        /*0020*/ 	.short	0x0007
        /*0022*/ 	.short	0x002c
        /*0024*/ 	.byte	0x00, 0xf0, 0x11, 0x00


	//----- nvinfo : EIATTR_KPARAM_INFO
	.align		4
.L_11847:
        /*0028*/ 	.byte	0x04, 0x17
        /*002a*/ 	.short	(.L_11849 - .L_11848)
.L_11848:
        /*002c*/ 	.word	0x00000000
        /*0030*/ 	.short	0x0006
        /*0032*/ 	.short	0x0028
        /*0034*/ 	.byte	0x00, 0xf0, 0x11, 0x00


	//----- nvinfo : EIATTR_KPARAM_INFO
	.align		4
.L_11849:
        /*0038*/ 	.byte	0x04, 0x17
        /*003a*/ 	.short	(.L_11851 - .L_11850)
.L_11850:
        /*003c*/ 	.word	0x00000000
        /*0040*/ 	.short	0x0005
        /*0042*/ 	.short	0x0020
        /*0044*/ 	.byte	0x00, 0xf5, 0x21, 0x00


	//----- nvinfo : EIATTR_KPARAM_INFO
	.align		4
.L_11851:
        /*0048*/ 	.byte	0x04, 0x17
        /*004a*/ 	.short	(.L_11853 - .L_11852)
.L_11852:
        /*004c*/ 	.word	0x00000000
        /*0050*/ 	.short	0x0004
        /*0052*/ 	.short	0x0018
        /*0054*/ 	.byte	0x00, 0xf5, 0x21, 0x00


	//----- nvinfo : EIATTR_KPARAM_INFO
	.align		4
.L_11853:
        /*0058*/ 	.byte	0x04, 0x17
        /*005a*/ 	.short	(.L_11855 - .L_11854)
.L_11854:
        /*005c*/ 	.word	0x00000000
        /*0060*/ 	.short	0x0003
        /*0062*/ 	.short	0x0010
        /*0064*/ 	.byte	0x00, 0xf5, 0x21, 0x00


	//----- nvinfo : EIATTR_KPARAM_INFO
	.align		4
.L_11855:
        /*0068*/ 	.byte	0x04, 0x17
        /*006a*/ 	.short	(.L_11857 - .L_11856)
.L_11856:
        /*006c*/ 	.word	0x00000000
        /*0070*/ 	.short	0x0002
        /*0072*/ 	.short	0x0008
        /*0074*/ 	.byte	0x00, 0xf0, 0x11, 0x00


	//----- nvinfo : EIATTR_KPARAM_INFO
	.align		4
.L_11857:
        /*0078*/ 	.byte	0x04, 0x17
        /*007a*/ 	.short	(.L_11859 - .L_11858)
.L_11858:
        /*007c*/ 	.word	0x00000000
        /*0080*/ 	.short	0x0001
        /*0082*/ 	.short	0x0004
        /*0084*/ 	.byte	0x00, 0xf0, 0x11, 0x00


	//----- nvinfo : EIATTR_KPARAM_INFO
	.align		4
.L_11859:
        /*0088*/ 	.byte	0x04, 0x17
        /*008a*/ 	.short	(.L_11861 - .L_11860)
.L_11860:
        /*008c*/ 	.word	0x00000000
        /*0090*/ 	.short	0x0000
        /*0092*/ 	.short	0x0000
        /*0094*/ 	.byte	0x00, 0xf0, 0x11, 0x00


	//----- nvinfo : EIATTR_SPARSE_MMA_MASK
	.align		4
.L_11861:
        /*0098*/ 	.byte	0x03, 0x50
        /*009a*/ 	.short	0x0000


	//----- nvinfo : EIATTR_MAXREG_COUNT
	.align		4
        /*009c*/ 	.byte	0x03, 0x1b
        /*009e*/ 	.short	0x00ff


	//----- nvinfo : EIATTR_NUM_BARRIERS
	.align		4
        /*00a0*/ 	.byte	0x02, 0x4c
        /*00a2*/ 	.byte	0x01
	.zero		1


	//----- nvinfo : EIATTR_MERCURY_ISA_VERSION
	.align		4
        /*00a4*/ 	.byte	0x03, 0x5f
        /*00a6*/ 	.short	0x0101


	//----- nvinfo : EIATTR_VRC_CTA_INIT_COUNT
	.align		4
        /*00a8*/ 	.byte	0x02, 0x4a
	.zero		1
	.zero		1


	//----- nvinfo : EIATTR_EXIT_INSTR_OFFSETS
	.align		4
        /*00ac*/ 	.byte	0x04, 0x1c
        /*00ae*/ 	.short	(.L_11863 - .L_11862)


	//   ....[0]....
.L_11862:
        /*00b0*/ 	.word	0x00000050


	//   ....[1]....
        /*00b4*/ 	.word	0x000007d0


	//----- nvinfo : EIATTR_MAX_THREADS
	.align		4
.L_11863:
        /*00b8*/ 	.byte	0x04, 0x05
        /*00ba*/ 	.short	(.L_11865 - .L_11864)
.L_11864:
        /*00bc*/ 	.word	0x00000080
        /*00c0*/ 	.word	0x00000001
        /*00c4*/ 	.word	0x00000001


	//----- nvinfo : EIATTR_CRS_STACK_SIZE
	.align		4
.L_11865:
        /*00c8*/ 	.byte	0x04, 0x1e
        /*00ca*/ 	.short	(.L_11867 - .L_11866)
.L_11866:
        /*00cc*/ 	.word	0x00000000


	//----- nvinfo : EIATTR_CBANK_PARAM_SIZE
	.align		4
.L_11867:
        /*00d0*/ 	.byte	0x03, 0x19
        /*00d2*/ 	.short	0x0034


	//----- nvinfo : EIATTR_PARAM_CBANK
	.align		4
        /*00d4*/ 	.byte	0x04, 0x0a
        /*00d6*/ 	.short	(.L_11869 - .L_11868)
	.align		4
.L_11868:
        /*00d8*/ 	.word	index@(.nv.constant0._Z9cuda_gemmIiLi128ELi4ELi1ELi64ELi128ELi128ELi64ELi0ELi1EEviiiPT_S1_S1_iii)
        /*00dc*/ 	.short	0x0380
        /*00de*/ 	.short	0x0034


	//----- nvinfo : EIATTR_SW_WAR
	.align		4
.L_11869:
        /*00e0*/ 	.byte	0x04, 0x36
        /*00e2*/ 	.short	(.L_11871 - .L_11870)
.L_11870:
        /*00e4*/ 	.word	0x00000008
.L_11871:


//--------------------- .nv.info._Z9cuda_gemmIiLi128ELi4ELi1ELi64ELi128ELi128ELi64ELi0ELi0EEviiiPT_S1_S1_iii --------------------------
	.section	.nv.info._Z9cuda_gemmIiLi128ELi4ELi1ELi64ELi128ELi128ELi64ELi0ELi0EEviiiPT_S1_S1_iii,"",@"SHT_CUDA_INFO"
	.sectionflags	@""
	.align	4


	//----- nvinfo : EIATTR_CUDA_API_VERSION
	.align		4
        /*0000*/ 	.byte	0x04, 0x37
        /*0002*/ 	.short	(.L_11873 - .L_11872)
.L_11872:
        /*0004*/ 	.word	0x00000082


	//----- nvinfo : EIATTR_KPARAM_INFO
	.align		4
.L_11873:
        /*0008*/ 	.byte	0x04, 0x17
        /*000a*/ 	.short	(.L_11875 - .L_11874)
.L_11874:
        /*000c*/ 	.word	0x00000000
        /*0010*/ 	.short	0x0008
        /*0012*/ 	.short	0x0030
        /*0014*/ 	.byte	0x00, 0xf0, 0x11, 0x00


	//----- nvinfo : EIATTR_KPARAM_INFO
	.align		4
.L_11875:
        /*0018*/ 	.byte	0x04, 0x17
        /*001a*/ 	.short	(.L_11877 - .L_11876)
.L_11876:
        /*001c*/ 	.word	0x00000000
        /*0020*/ 	.short	0x0007
        /*0022*/ 	.short	0x002c
        /*0024*/ 	.byte	0x00, 0xf0, 0x11, 0x00


	//----- nvinfo : EIATTR_KPARAM_INFO
	.align		4
.L_11877:
        /*0028*/ 	.byte	0x04, 0x17
        /*002a*/ 	.short	(.L_11879 - .L_11878)
.L_11878:
        /*002c*/ 	.word	0x00000000
        /*0030*/ 	.short	0x0006
        /*0032*/ 	.short	0x0028
        /*0034*/ 	.byte	0x00, 0xf0, 0x11, 0x00


	//----- nvinfo : EIATTR_KPARAM_INFO
	.align		4
.L_11879:
        /*0038*/ 	.byte	0x04, 0x17
        /*003a*/ 	.short	(.L_11881 - .L_11880)
.L_11880:
        /*003c*/ 	.word	0x00000000
        /*0040*/ 	.short	0x0005
        /*0042*/ 	.short	0x0020
        /*0044*/ 	.byte	0x00, 0xf5, 0x21, 0x00


	//----- nvinfo : EIATTR_KPARAM_INFO
	.align		4
.L_11881:
        /*0048*/ 	.byte	0x04, 0x17
        /*004a*/ 	.short	(.L_11883 - .L_11882)
.L_11882:
        /*004c*/ 	.word	0x00000000
        /*0050*/ 	.short	0x0004
        /*0052*/ 	.short	0x0018
        /*0054*/ 	.byte	0x00, 0xf5, 0x21, 0x00


	//----- nvinfo : EIATTR_KPARAM_INFO
	.align		4
.L_11883:
        /*0058*/ 	.byte	0x04, 0x17
        /*005a*/ 	.short	(.L_11885 - .L_11884)
.L_11884:
        /*005c*/ 	.word	0x00000000
        /*0060*/ 	.short	0x0003
        /*0062*/ 	.short	0x0010
        /*0064*/ 	.byte	0x00, 0xf5, 0x21, 0x00


	//----- nvinfo : EIATTR_KPARAM_INFO
	.align		4
.L_11885:
        /*0068*/ 	.byte	0x04, 0x17
        /*006a*/ 	.short	(.L_11887 - .L_11886)
.L_11886:
        /*006c*/ 	.word	0x00000000
        /*0070*/ 	.short	0x0002
        /*0072*/ 	.short	0x0008
        /*0074*/ 	.byte	0x00, 0xf0, 0x11, 0x00


	//----- nvinfo : EIATTR_KPARAM_INFO
	.align		4
.L_11887:
        /*0078*/ 	.byte	0x04, 0x17
        /*007a*/ 	.short	(.L_11889 - .L_11888)
.L_11888:
        /*007c*/ 	.word	0x00000000
        /*0080*/ 	.short	0x0001
        /*0082*/ 	.short	0x0004
        /*0084*/ 	.byte	0x00, 0xf0, 0x11, 0x00


	//----- nvinfo : EIATTR_KPARAM_INFO
	.align		4
.L_11889:
        /*0088*/ 	.byte	0x04, 0x17
        /*008a*/ 	.short	(.L_11891 - .L_11890)
.L_11890:
        /*008c*/ 	.word	0x00000000
        /*0090*/ 	.short	0x0000
        /*0092*/ 	.short	0x0000
        /*0094*/ 	.byte	0x00, 0xf0, 0x11, 0x00


	//----- nvinfo : EIATTR_SPARSE_MMA_MASK
	.align		4
.L_11891:
        /*0098*/ 	.byte	0x03, 0x50
        /*009a*/ 	.short	0x0000


	//----- nvinfo : EIATTR_MAXREG_COUNT
	.align		4
        /*009c*/ 	.byte	0x03, 0x1b
        /*009e*/ 	.short	0x00ff


	//----- nvinfo : EIATTR_NUM_BARRIERS
	.align		4
        /*00a0*/ 	.byte	0x02, 0x4c
        /*00a2*/ 	.byte	0x01
	.zero		1


	//----- nvinfo : EIATTR_ANNOTATIONS
	.align		4
        /*00a4*/ 	.byte	0x04, 0x55
        /*00a6*/ 	.short	(.L_11893 - .L_11892)


	//   ....[0]....
.L_11892:
        /*00a8*/ 	.word	0x00000001
        /*00ac*/ 	.byte	0xa0, 0x07, 0x00, 0x00, 0x01, 0x00, 0x00, 0x00, 0xc0, 0x0b, 0x00, 0x00, 0x01, 0x00, 0x00, 0x00
        /*00bc*/ 	.byte	0x70, 0x0e, 0x00, 0x00, 0x01, 0x00, 0x00, 0x00, 0x70, 0x13, 0x00, 0x00, 0x01, 0x00, 0x00, 0x00
        /*00cc*/ 	.byte	0x80, 0x26, 0x00, 0x00


	//----- nvinfo : EIATTR_MERCURY_ISA_VERSION
	.align		4
.L_11893:
        /*00d0*/ 	.byte	0x03, 0x5f
        /*00d2*/ 	.short	0x0101


	//----- nvinfo : EIATTR_COOP_GROUP_MASK_REGIDS
	.align		4
        /*00d4*/ 	.byte	0x04, 0x29
        /*00d6*/ 	.short	(.L_11895 - .L_11894)


	//   ....[0]....
.L_11894:
        /*00d8*/ 	.word	0xffffffff


	//   ....[1]....
        /*00dc*/ 	.word	0xffffffff


	//   ....[2]....
        /*00e0*/ 	.word	0xffffffff


	//   ....[3]....
        /*00e4*/ 	.word	0xffffffff


	//   ....[4]....
        /*00e8*/ 	.word	0xffffffff


	//   ....[5]....
        /*00ec*/ 	.word	0xffffffff


	//   ....[6]....
        /*00f0*/ 	.word	0xffffffff


	//   ....[7]....
        /*00f4*/ 	.word	0xffffffff


	//   ....[8]....
        /*00f8*/ 	.word	0xffffffff


	//   ....[9]....
        /*00fc*/ 	.word	0xffffffff


	//   ....[10]....
        /*0100*/ 	.word	0xffffffff


	//   ....[11]....
        /*0104*/ 	.word	0xffffffff


	//   ....[12]....
        /*0108*/ 	.word	0xffffffff


	//   ....[13]....
        /*010c*/ 	.word	0xffffffff


	//   ....[14]....
        /*0110*/ 	.word	0xffffffff


	//   ....[15]....
        /*0114*/ 	.word	0xffffffff


	//   ....[16]....
        /*0118*/ 	.word	0xffffffff


	//   ....[17]....
        /*011c*/ 	.word	0x05000044


	//   ....[18]....
        /*0120*/ 	.word	0x05000044


	//   ....[19]....
        /*0124*/ 	.word	0x05000044


	//   ....[20]....
        /*0128*/ 	.word	0x05000044


	//   ....[21]....
        /*012c*/ 	.word	0x05000044


	//   ....[22]....
        /*0130*/ 	.word	0x05000044


	//   ....[23]....
        /*0134*/ 	.word	0x05000044


	//   ....[24]....
        /*0138*/ 	.word	0x05000044


	//   ....[25]....
        /*013c*/ 	.word	0x05000044


	//   ....[26]....
        /*0140*/ 	.word	0x05000044


	//   ....[27]....
        /*0144*/ 	.word	0x05000044


	//   ....[28]....
        /*0148*/ 	.word	0x05000044


	//   ....[29]....
        /*014c*/ 	.word	0x05000044


	//   ....[30]....
        /*0150*/ 	.word	0x05000044


	//   ....[31]....
        /*0154*/ 	.word	0x05000044


	//   ....[32]....
        /*0158*/ 	.word	0x05000044


	//----- nvinfo : EIATTR_COOP_GROUP_INSTR_OFFSETS
	.align		4
.L_11895:
        /*015c*/ 	.byte	0x04, 0x28
        /*015e*/ 	.short	(.L_11897 - .L_11896)


	//   ....[0]....
.L_11896:
        /*0160*/ 	.word	0x00001ad0


	//   ....[1]....
        /*0164*/ 	.word	0x00001b30


	//   ....[2]....
        /*0168*/ 	.word	0x00001b90


	//   ....[3]....
        /*016c*/ 	.word	0x00001bf0


	//   ....[4]....
        /*0170*/ 	.word	0x00001c50


	//   ....[5]....
        /*0174*/ 	.word	0x00001cb0


	//   ....[6]....
        /*0178*/ 	.word	0x00001d10


	//   ....[7]....
        /*017c*/ 	.word	0x00001d70


	//   ....[8]....
        /*0180*/ 	.word	0x00001dd0


	//   ....[9]....
        /*0184*/ 	.word	0x00001e30


	//   ....[10]....
        /*0188*/ 	.word	0x00001e90


	//   ....[11]....
        /*018c*/ 	.word	0x00001ef0


	//   ....[12]....
        /*0190*/ 	.word	0x00001f50


	//   ....[13]....
        /*0194*/ 	.word	0x00001fb0


	//   ....[14]....
        /*0198*/ 	.word	0x00002010


	//   ....[15]....
        /*019c*/ 	.word	0x00002070


	//   ....[16]....
        /*01a0*/ 	.word	0x00002560


	//   ....[17]....
        /*01a4*/ 	.word	0x000036c0


	//   ....[18]....
        /*01a8*/ 	.word	0x00003750


	//   ....[19]....
        /*01ac*/ 	.word	0x000037e0


	//   ....[20]....
        /*01b0*/ 	.word	0x00003880


	//   ....[21]....
        /*01b4*/ 	.word	0x00003910


	//   ....[22]....
        /*01b8*/ 	.word	0x000039b0


	//   ....[23]....
        /*01bc*/ 	.word	0x00003a40


	//   ....[24]....
        /*01c0*/ 	.word	0x00003ae0


	//   ....[25]....
        /*01c4*/ 	.word	0x00003b70


	//   ....[26]....
        /*01c8*/ 	.word	0x00003c10


	//   ....[27]....
        /*01cc*/ 	.word	0x00003ca0


	//   ....[28]....
        /*01d0*/ 	.word	0x00003d40


	//   ....[29]....
        /*01d4*/ 	.word	0x00003dd0


	//   ....[30]....
        /*01d8*/ 	.word	0x00003e70


	//   ....[31]....
        /*01dc*/ 	.word	0x00003f00


	//   ....[32]....
        /*01e0*/ 	.word	0x00003fa0


	//----- nvinfo : EIATTR_VRC_CTA_INIT_COUNT
	.align		4
.L_11897:
        /*01e4*/ 	.byte	0x02, 0x4a
	.zero		1
	.zero		1


	//----- nvinfo : EIATTR_EXIT_INSTR_OFFSETS
	.align		4
        /*01e8*/ 	.byte	0x04, 0x1c
        /*01ea*/ 	.short	(.L_11899 - .L_11898)


	//   ....[0]....
.L_11898:
        /*01ec*/ 	.word	0x00000260


	//   ....[1]....
        /*01f0*/ 	.word	0x00003670


	//----- nvinfo : EIATTR_MAX_THREADS
	.align		4
.L_11899:
        /*01f4*/ 	.byte	0x04, 0x05
        /*01f6*/ 	.short	(.L_11901 - .L_11900)
.L_11900:
        /*01f8*/ 	.word	0x00000080
        /*01fc*/ 	.word	0x00000001
        /*0200*/ 	.word	0x00000001


	//----- nvinfo : EIATTR_CRS_STACK_SIZE
	.align		4
.L_11901:
        /*0204*/ 	.byte	0x04, 0x1e
        /*0206*/ 	.short	(.L_11903 - .L_11902)
.L_11902:
        /*0208*/ 	.word	0x00000000


	//----- nvinfo : EIATTR_CBANK_PARAM_SIZE
	.align		4
.L_11903:
        /*020c*/ 	.byte	0x03, 0x19
        /*020e*/ 	.short	0x0034


	//----- nvinfo : EIATTR_PARAM_CBANK
	.align		4
        /*0210*/ 	.byte	0x04, 0x0a
        /*0212*/ 	.short	(.L_11905 - .L_11904)
	.align		4
.L_11904:
        /*0214*/ 	.word	index@(.nv.constant0._Z9cuda_gemmIiLi128ELi4ELi1ELi64ELi128ELi128ELi64ELi0ELi0EEviiiPT_S1_S1_iii)
        /*0218*/ 	.short	0x0380
        /*021a*/ 	.short	0x0034


	//----- nvinfo : EIATTR_SW_WAR
	.align		4
.L_11905:
        /*021c*/ 	.byte	0x04, 0x36
        /*021e*/ 	.short	(.L_11907 - .L_11906)
.L_11906:
        /*0220*/ 	.word	0x00000008
.L_11907:


//--------------------- .nv.info._Z9cuda_gemmIiLi128ELi4ELi1ELi64ELi64ELi64ELi64ELi1ELi1EEviiiPT_S1_S1_iii --------------------------
	.section	.nv.info._Z9cuda_gemmIiLi128ELi4ELi1ELi64ELi64ELi64ELi64ELi1ELi1EEviiiPT_S1_S1_iii,"",@"SHT_CUDA_INFO"
	.sectionflags	@""
	.align	4


	//----- nvinfo : EIATTR_CUDA_API_VERSION
	.align		4
        /*0000*/ 	.byte	0x04, 0x37
        /*0002*/ 	.short	(.L_11909 - .L_11908)
.L_11908:
        /*0004*/ 	.word	0x00000082


	//----- nvinfo : EIATTR_KPARAM_INFO
	.align		4
.L_11909:
        /*0008*/ 	.byte	0x04, 0x17
        /*000a*/ 	.short	(.L_11911 - .L_11910)
.L_11910:
        /*000c*/ 	.word	0x00000000
        /*0010*/ 	.short	0x0008
        /*0012*/ 	.short	0x0030
        /*0014*/ 	.byte	0x00, 0xf0, 0x11, 0x00


	//----- nvinfo : EIATTR_KPARAM_INFO
	.align		4
.L_11911:
        /*0018*/ 	.byte	0x04, 0x17
        /*001a*/ 	.short	(.L_11913 - .L_11912)
.L_11912:
        /*001c*/ 	.word	0x00000000
        /*0020*/ 	.short	0x0007
        /*0022*/ 	.short	0x002c
        /*0024*/ 	.byte	0x00, 0xf0, 0x11, 0x00


	//----- nvinfo : EIATTR_KPARAM_INFO
	.align		4
.L_11913:
        /*0028*/ 	.byte	0x04, 0x17
        /*002a*/ 	.short	(.L_11915 - .L_11914)
.L_11914:
        /*002c*/ 	.word	0x00000000
        /*0030*/ 	.short	0x0006
        /*0032*/ 	.short	0x0028
        /*0034*/ 	.byte	0x00, 0xf0, 0x11, 0x00


	//----- nvinfo : EIATTR_KPARAM_INFO
	.align		4
.L_11915:
        /*0038*/ 	.byte	0x04, 0x17
        /*003a*/ 	.short	(.L_11917 - .L_11916)
.L_11916:
        /*003c*/ 	.word	0x00000000
        /*0040*/ 	.short	0x0005
        /*0042*/ 	.short	0x0020
        /*0044*/ 	.byte	0x00, 0xf5, 0x21, 0x00


	//----- nvinfo : EIATTR_KPARAM_INFO
	.align		4
.L_11917:
        /*0048*/ 	.byte	0x04, 0x17
        /*004a*/ 	.short	(.L_11919 - .L_11918)
.L_11918:
        /*004c*/ 	.word	0x00000000
        /*0050*/ 	.short	0x0004
        /*0052*/ 	.short	0x0018
        /*0054*/ 	.byte	0x00, 0xf5, 0x21, 0x00


	//----- nvinfo : EIATTR_KPARAM_INFO
	.align		4
.L_11919:
        /*0058*/ 	.byte	0x04, 0x17
        /*005a*/ 	.short	(.L_11921 - .L_11920)
.L_11920:
        /*005c*/ 	.word	0x00000000
        /*0060*/ 	.short	0x0003
        /*0062*/ 	.short	0x0010
        /*0064*/ 	.byte	0x00, 0xf5, 0x21, 0x00


	//----- nvinfo : EIATTR_KPARAM_INFO
	.align		4
.L_11921:
        /*0068*/ 	.byte	0x04, 0x17
        /*006a*/ 	.short	(.L_11923 - .L_11922)
.L_11922:
        /*006c*/ 	.word	0x00000000
        /*0070*/ 	.short	0x0002
        /*0072*/ 	.short	0x0008
        /*0074*/ 	.byte	0x00, 0xf0, 0x11, 0x00


	//----- nvinfo : EIATTR_KPARAM_INFO
	.align		4
.L_11923:
        /*0078*/ 	.byte	0x04, 0x17
        /*007a*/ 	.short	(.L_11925 - .L_11924)
.L_11924:
        /*007c*/ 	.word	0x00000000
        /*0080*/ 	.short	0x0001
        /*0082*/ 	.short	0x0004
        /*0084*/ 	.byte	0x00, 0xf0, 0x11, 0x00


	//----- nvinfo : EIATTR_KPARAM_INFO
	.align		4
.L_11925:
        /*0088*/ 	.byte	0x04, 0x17
        /*008a*/ 	.short	(.L_11927 - .L_11926)
.L_11926:
        /*008c*/ 	.word	0x00000000
        /*0090*/ 	.short	0x0000
        /*0092*/ 	.short	0x0000
        /*0094*/ 	.byte	0x00, 0xf0, 0x11, 0x00


	//----- nvinfo : EIATTR_SPARSE_MMA_MASK
	.align		4
.L_11927:
        /*0098*/ 	.byte	0x03, 0x50
        /*009a*/ 	.short	0x0000


	//----- nvinfo : EIATTR_MAXREG_COUNT
	.align		4
        /*009c*/ 	.byte	0x03, 0x1b
        /*009e*/ 	.short	0x00ff


	//----- nvinfo : EIATTR_NUM_BARRIERS
	.align		4
        /*00a0*/ 	.byte	0x02, 0x4c
        /*00a2*/ 	.byte	0x01
	.zero		1


	//----- nvinfo : EIATTR_MERCURY_ISA_VERSION
	.align		4
        /*00a4*/ 	.byte	0x03, 0x5f
        /*00a6*/ 	.short	0x0101


	//----- nvinfo : EIATTR_COOP_GROUP_MASK_REGIDS
	.align		4
        /*00a8*/ 	.byte	0x04, 0x29
        /*00aa*/ 	.short	(.L_11929 - .L_11928)


	//   ....[0]....
.L_11928:
        /*00ac*/ 	.word	0xffffffff


	//   ....[1]....
        /*00b0*/ 	.word	0xffffffff


	//   ....[2]....
        /*00b4*/ 	.word	0xffffffff


	//   ....[3]....
        /*00b8*/ 	.word	0xffffffff


	//   ....[4]....
        /*00bc*/ 	.word	0xffffffff


	//   ....[5]....
        /*00c0*/ 	.word	0xffffffff


	//   ....[6]....
        /*00c4*/ 	.word	0xffffffff


	//   ....[7]....
        /*00c8*/ 	.word	0xffffffff


	//   ....[8]....
        /*00cc*/ 	.word	0xffffffff


	//   ....[9]....
        /*00d0*/ 	.word	0xffffffff


	//   ....[10]....
        /*00d4*/ 	.word	0xffffffff


	//   ....[11]....
        /*00d8*/ 	.word	0xffffffff


	//   ....[12]....
        /*00dc*/ 	.word	0xffffffff


	//   ....[13]....
        /*00e0*/ 	.word	0xffffffff


	//   ....[14]....
        /*00e4*/ 	.word	0xffffffff


	//   ....[15]....
        /*00e8*/ 	.word	0xffffffff


	//   ....[16]....
        /*00ec*/ 	.word	0xffffffff


	//   ....[17]....
        /*00f0*/ 	.word	0xffffffff


	//   ....[18]....
        /*00f4*/ 	.word	0xffffffff


	//   ....[19]....
        /*00f8*/ 	.word	0xffffffff


	//   ....[20]....
        /*00fc*/ 	.word	0xffffffff


	//   ....[21]....
        /*0100*/ 	.word	0xffffffff


	//   ....[22]....
        /*0104*/ 	.word	0xffffffff


	//   ....[23]....
        /*0108*/ 	.word	0xffffffff


	//   ....[24]....
        /*010c*/ 	.word	0xffffffff


	//   ....[25]....
        /*0110*/ 	.word	0xffffffff


	//   ....[26]....
        /*0114*/ 	.word	0xffffffff


	//   ....[27]....
        /*0118*/ 	.word	0xffffffff


	//   ....[28]....
        /*011c*/ 	.word	0xffffffff


	//   ....[29]....
        /*0120*/ 	.word	0xffffffff


	//   ....[30]....
        /*0124*/ 	.word	0xffffffff


	//   ....[31]....
        /*0128*/ 	.word	0xffffffff


	//   ....[32]....
        /*012c*/ 	.word	0xffffffff


	//   ....[33]....
        /*0130*/ 	.word	0xffffffff


	//   ....[34]....
        /*0134*/ 	.word	0x0500001d


	//   ....[35]....
        /*0138*/ 	.word	0x0500001d


	//   ....[36]....
        /*013c*/ 	.word	0x0500001d


	//   ....[37]....
        /*0140*/ 	.word	0x0500001d


	//   ....[38]....
        /*0144*/ 	.word	0x0500001d


	//   ....[39]....
        /*0148*/ 	.word	0x0500001d


	//   ....[40]....
        /*014c*/ 	.word	0x0500001d


	//   ....[41]....
        /*0150*/ 	.word	0x0500001d


	//   ....[42]....
        /*0154*/ 	.word	0x0500001d


	//   ....[43]....
        /*0158*/ 	.word	0x0500001d


	//   ....[44]....
        /*015c*/ 	.word	0x0500001d


	//   ....[45]....
        /*0160*/ 	.word	0x0500001d


	//   ....[46]....
        /*0164*/ 	.word	0x0500001d


	//   ....[47]....
        /*0168*/ 	.word	0x0500001d


	//   ....[48]....
        /*016c*/ 	.word	0x0500001d


	//   ....[49]....
        /*0170*/ 	.word	0x0500001d


	//   ....[50]....
        /*0174*/ 	.word	0x0500001d


	//   ....[51]....
        /*0178*/ 	.word	0x0500001d


	//   ....[52]....
        /*017c*/ 	.word	0x0500001d


	//   ....[53]....
        /*0180*/ 	.word	0x0500001d


	//   ....[54]....
        /*0184*/ 	.word	0x0500001d


	//   ....[55]....
        /*0188*/ 	.word	0x0500001d


	//   ....[56]....
        /*018c*/ 	.word	0x0500001d


	//   ....[57]....
        /*0190*/ 	.word	0x0500001d


	//   ....[58]....
        /*0194*/ 	.word	0x0500001d


	//   ....[59]....
        /*0198*/ 	.word	0x0500001d


	//   ....[60]....
        /*019c*/ 	.word	0x0500001d


	//   ....[61]....
        /*01a0*/ 	.word	0x0500001d


	//   ....[62]....
        /*01a4*/ 	.word	0x0500001d


	//   ....[63]....
        /*01a8*/ 	.word	0x0500001d


	//   ....[64]....
        /*01ac*/ 	.word	0x0500001d


	//   ....[65]....
        /*01b0*/ 	.word	0x0500001d


	//----- nvinfo : EIATTR_COOP_GROUP_INSTR_OFFSETS
	.align		4
.L_11929:
        /*01b4*/ 	.byte	0x04, 0x28
        /*01b6*/ 	.short	(.L_11931 - .L_11930)


	//   ....[0]....
.L_11930:
        /*01b8*/ 	.word	0x00000be0


	//   ....[1]....
        /*01bc*/ 	.word	0x00000c00


	//   ....[2]....
        /*01c0*/ 	.word	0x00000c10


	//   ....[3]....
        /*01c4*/ 	.word	0x00000c20


	//   ....[4]....
        /*01c8*/ 	.word	0x00000c30


	//   ....[5]....
        /*01cc*/ 	.word	0x00000c50


	//   ....[6]....
        /*01d0*/ 	.word	0x00000c70


	//   ....[7]....
        /*01d4*/ 	.word	0x00000c80


	//   ....[8]....
        /*01d8*/ 	.word	0x00000ca0


	//   ....[9]....
        /*01dc*/ 	.word	0x00000cb0


	//   ....[10]....
        /*01e0*/ 	.word	0x00000cd0


	//   ....[11]....
        /*01e4*/ 	.word	0x00000cf0


	//   ....[12]....
        /*01e8*/ 	.word	0x00000d10


	//   ....[13]....
        /*01ec*/ 	.word	0x00000d30


	//   ....[14]....
        /*01f0*/ 	.word	0x00000d50


	//   ....[15]....
        /*01f4*/ 	.word	0x00000d70


	//   ....[16]....
        /*01f8*/ 	.word	0x00000e60


	//   ....[17]....
        /*01fc*/ 	.word	0x00001230


	//   ....[18]....
        /*0200*/ 	.word	0x00001250


	//   ....[19]....
        /*0204*/ 	.word	0x00001260


	//   ....[20]....
        /*0208*/ 	.word	0x00001280


	//   ....[21]....
        /*020c*/ 	.word	0x000012a0


	//   ....[22]....
        /*0210*/ 	.word	0x000012b0


	//   ....[23]....
        /*0214*/ 	.word	0x000012d0


	//   ....[24]....
        /*0218*/ 	.word	0x000012e0


	//   ....[25]....
        /*021c*/ 	.word	0x00001300


	//   ....[26]....
        /*0220*/ 	.word	0x00001320


	//   ....[27]....
        /*0224*/ 	.word	0x00001340


	//   ....[28]....
        /*0228*/ 	.word	0x00001350


	//   ....[29]....
        /*022c*/ 	.word	0x00001370


	//   ....[30]....
        /*0230*/ 	.word	0x00001390


	//   ....[31]....
        /*0234*/ 	.word	0x000013b0


	//   ....[32]....
        /*0238*/ 	.word	0x000013d0


	//   ....[33]....
        /*023c*/ 	.word	0x000014b0


	//   ....[34]....
        /*0240*/ 	.word	0x00001ad0


	//   ....[35]....
        /*0244*/ 	.word	0x00001b20


	//   ....[36]....
        /*0248*/ 	.word	0x00001b70


	//   ....[37]....
        /*024c*/ 	.word	0x00001bc0


	//   ....[38]....
        /*0250*/ 	.word	0x00001c10


	//   ....[39]....
        /*0254*/ 	.word	0x00001c60


	//   ....[40]....
        /*0258*/ 	.word	0x00001cd0


	//   ....[41]....
        /*025c*/ 	.word	0x00001d30


	//   ....[42]....
        /*0260*/ 	.word	0x00001d80


	//   ....[43]....
        /*0264*/ 	.word	0x00001de0


	//   ....[44]....
        /*0268*/ 	.word	0x00001e40


	//   ....[45]....
        /*026c*/ 	.word	0x00001ea0


	//   ....[46]....
        /*0270*/ 	.word	0x00001ef0


	//   ....[47]....
        /*0274*/ 	.word	0x00001f50


	//   ....[48]....
        /*0278*/ 	.word	0x00001fb0


	//   ....[49]....
        /*027c*/ 	.word	0x00002010


	//   ....[50]....
        /*0280*/ 	.word	0x000020a0


	//   ....[51]....
        /*0284*/ 	.word	0x000020f0


	//   ....[52]....
        /*0288*/ 	.word	0x00002140


	//   ....[53]....
        /*028c*/ 	.word	0x00002190


	//   ....[54]....
        /*0290*/ 	.word	0x000021e0


	//   ....[55]....
        /*0294*/ 	.word	0x00002230


	//   ....[56]....
        /*0298*/ 	.word	0x000022a0


	//   ....[57]....
        /*029c*/ 	.word	0x00002300


	//   ....[58]....
        /*02a0*/ 	.word	0x00002350


	//   ....[59]....
        /*02a4*/ 	.word	0x000023b0


	//   ....[60]....
        /*02a8*/ 	.word	0x00002410


	//   ....[61]....
        /*02ac*/ 	.word	0x00002470


	//   ....[62]....
        /*02b0*/ 	.word	0x000024c0


	//   ....[63]....
        /*02b4*/ 	.word	0x00002520


	//   ....[64]....
        /*02b8*/ 	.word	0x00002580


	//   ....[65]....
        /*02bc*/ 	.word	0x000025e0


	//----- nvinfo : EIATTR_VRC_CTA_INIT_COUNT
	.align		4
.L_11931:
        /*02c0*/ 	.byte	0x02, 0x4a
	.zero		1
	.zero		1


	//----- nvinfo : EIATTR_EXIT_INSTR_OFFSETS
	.align		4
        /*02c4*/ 	.byte	0x04, 0x1c
        /*02c6*/ 	.short	(.L_11933 - .L_11932)


	//   ....[0]....
.L_11932:
        /*02c8*/ 	.word	0x00000060


	//   ....[1]....
        /*02cc*/ 	.word	0x00001a80


	//----- nvinfo : EIATTR_MAX_THREADS
	.align		4
.L_11933:
        /*02d0*/ 	.byte	0x04, 0x05
        /*02d2*/ 	.short	(.L_11935 - .L_11934)
.L_11934:
        /*02d4*/ 	.word	0x00000080
        /*02d8*/ 	.word	0x00000001
        /*02dc*/ 	.word	0x00000001


	//----- nvinfo : EIATTR_CRS_STACK_SIZE
	.align		4
.L_11935:
        /*02e0*/ 	.byte	0x04, 0x1e
        /*02e2*/ 	.short	(.L_11937 - .L_11936)
.L_11936:
        /*02e4*/ 	.word	0x00000000


	//----- nvinfo : EIATTR_CBANK_PARAM_SIZE
	.align		4
.L_11937:
        /*02e8*/ 	.byte	0x03, 0x19
        /*02ea*/ 	.short	0x0034


	//----- nvinfo : EIATTR_PARAM_CBANK
	.align		4
        /*02ec*/ 	.byte	0x04, 0x0a
        /*02ee*/ 	.short	(.L_11939 - .L_11938)
	.align		4
.L_11938:
        /*02f0*/ 	.word	index@(.nv.constant0._Z9cuda_gemmIiLi128ELi4ELi1ELi64ELi64ELi64ELi64ELi1ELi1EEviiiPT_S1_S1_iii)
        /*02f4*/ 	.short	0x0380
        /*02f6*/ 	.short	0x0034


	//----- nvinfo : EIATTR_SW_WAR
	.align		4
.L_11939:
        /*02f8*/ 	.byte	0x04, 0x36
        /*02fa*/ 	.short	(.L_11941 - .L_11940)
.L_11940:
        /*02fc*/ 	.word	0x00000008
.L_11941:


//--------------------- .nv.info._Z9cuda_gemmIiLi128ELi4ELi1ELi64ELi64ELi64ELi64ELi1ELi0EEviiiPT_S1_S1_iii --------------------------
	.section	.nv.info._Z9cuda_gemmIiLi128ELi4ELi1ELi64ELi64ELi64ELi64ELi1ELi0EEviiiPT_S1_S1_iii,"",@"SHT_CUDA_INFO"
	.sectionflags	@""
	.align	4


	//----- nvinfo : EIATTR_CUDA_API_VERSION
	.align		4
        /*0000*/ 	.byte	0x04, 0x37
        /*0002*/ 	.short	(.L_11943 - .L_11942)
.L_11942:
        /*0004*/ 	.word	0x00000082


	//----- nvinfo : EIATTR_KPARAM_INFO
	.align		4
.L_11943:
        /*0008*/ 	.byte	0x04, 0x17
        /*000a*/ 	.short	(.L_11945 - .L_11944)
.L_11944:
        /*000c*/ 	.word	0x00000000
        /*0010*/ 	.short	0x0008
        /*0012*/ 	.short	0x0030
        /*0014*/ 	.byte	0x00, 0xf0, 0x11, 0x00


	//----- nvinfo : EIATTR_KPARAM_INFO
	.align		4
.L_11945:
        /*0018*/ 	.byte	0x04, 0x17
        /*001a*/ 	.short	(.L_11947 - .L_11946)
.L_11946:
        /*001c*/ 	.word	0x00000000
        /*0020*/ 	.short	0x0007
        /*0022*/ 	.short	0x002c
        /*0024*/ 	.byte	0x00, 0xf0, 0x11, 0x00


	//----- nvinfo : EIATTR_KPARAM_INFO
	.align		4
.L_11947:
        /*0028*/ 	.byte	0x04, 0x17
        /*002a*/ 	.short	(.L_11949 - .L_11948)
.L_11948:
        /*002c*/ 	.word	0x00000000
        /*0030*/ 	.short	0x0006
        /*0032*/ 	.short	0x0028
        /*0034*/ 	.byte	0x00, 0xf0, 0x11, 0x00


	//----- nvinfo : EIATTR_KPARAM_INFO
	.align		4
.L_11949:
        /*0038*/ 	.byte	0x04, 0x17
        /*003a*/ 	.short	(.L_11951 - .L_11950)
.L_11950:
        /*003c*/ 	.word	0x00000000
        /*0040*/ 	.short	0x0005
        /*0042*/ 	.short	0x0020
        /*0044*/ 	.byte	0x00, 0xf5, 0x21, 0x00


	//----- nvinfo : EIATTR_KPARAM_INFO
	.align		4
.L_11951:
        /*0048*/ 	.byte	0x04, 0x17
        /*004a*/ 	.short	(.L_11953 - .L_11952)
.L_11952:
        /*004c*/ 	.word	0x00000000
        /*0050*/ 	.short	0x0004
        /*0052*/ 	.short	0x0018
        /*0054*/ 	.byte	0x00, 0xf5, 0x21, 0x00


	//----- nvinfo : EIATTR_KPARAM_INFO
	.align		4
.L_11953:
        /*0058*/ 	.byte	0x04, 0x17
        /*005a*/ 	.short	(.L_11955 - .L_11954)
.L_11954:
        /*005c*/ 	.word	0x00000000
        /*0060*/ 	.short	0x0003
        /*0062*/ 	.short	0x0010
        /*0064*/ 	.byte	0x00, 0xf5, 0x21, 0x00


	//----- nvinfo : EIATTR_KPARAM_INFO
	.align		4
.L_11955:
        /*0068*/ 	.byte	0x04, 0x17
        /*006a*/ 	.short	(.L_11957 - .L_11956)
.L_11956:
        /*006c*/ 	.word	0x00000000
        /*0070*/ 	.short	0x0002
        /*0072*/ 	.short	0x0008
        /*0074*/ 	.byte	0x00, 0xf0, 0x11, 0x00


	//----- nvinfo : EIATTR_KPARAM_INFO
	.align		4
.L_11957:
        /*0078*/ 	.byte	0x04, 0x17
        /*007a*/ 	.short	(.L_11959 - .L_11958)
.L_11958:
        /*007c*/ 	.word	0x00000000
        /*0080*/ 	.short	0x0001
        /*0082*/ 	.short	0x0004
        /*0084*/ 	.byte	0x00, 0xf0, 0x11, 0x00


	//----- nvinfo : EIATTR_KPARAM_INFO
	.align		4
.L_11959:
        /*0088*/ 	.byte	0x04, 0x17
        /*008a*/ 	.short	(.L_11961 - .L_11960)
.L_11960:
        /*008c*/ 	.word	0x00000000
        /*0090*/ 	.short	0x0000
        /*0092*/ 	.short	0x0000
        /*0094*/ 	.byte	0x00, 0xf0, 0x11, 0x00


	//----- nvinfo : EIATTR_SPARSE_MMA_MASK
	.align		4
.L_11961:
        /*0098*/ 	.byte	0x03, 0x50
        /*009a*/ 	.short	0x0000


	//----- nvinfo : EIATTR_MAXREG_COUNT
	.align		4
        /*009c*/ 	.byte	0x03, 0x1b
        /*009e*/ 	.short	0x00ff


	//----- nvinfo : EIATTR_NUM_BARRIERS
	.align		4
        /*00a0*/ 	.byte	0x02, 0x4c
        /*00a2*/ 	.byte	0x01
	.zero		1


	//----- nvinfo : EIATTR_ANNOTATIONS
	.align		4
        /*00a4*/ 	.byte	0x04, 0x55
        /*00a6*/ 	.short	(.L_11963 - .L_11962)


	//   ....[0]....
.L_11962:
        /*00a8*/ 	.word	0x00000001
        /*00ac*/ 	.byte	0x90, 0x07, 0x00, 0x00, 0x01, 0x00, 0x00, 0x00, 0x40, 0x08, 0x00, 0x00, 0x01, 0x00, 0x00, 0x00
        /*00bc*/ 	.byte	0x40, 0x0f, 0x00, 0x00, 0x01, 0x00, 0x00, 0x00, 0x60, 0x27, 0x00, 0x00


	//----- nvinfo : EIATTR_MERCURY_ISA_VERSION
	.align		4
.L_11963:
        /*00c8*/ 	.byte	0x03, 0x5f
        /*00ca*/ 	.short	0x0101


	//----- nvinfo : EIATTR_COOP_GROUP_MASK_REGIDS
	.align		4
        /*00cc*/ 	.byte	0x04, 0x29
        /*00ce*/ 	.short	(.L_11965 - .L_11964)


	//   ....[0]....
.L_11964:
        /*00d0*/ 	.word	0xffffffff


	//   ....[1]....
        /*00d4*/ 	.word	0xffffffff


	//   ....[2]....
        /*00d8*/ 	.word	0xffffffff


	//   ....[3]....
        /*00dc*/ 	.word	0xffffffff


	//   ....[4]....
        /*00e0*/ 	.word	0xffffffff


	//   ....[5]....
        /*00e4*/ 	.word	0xffffffff


	//   ....[6]....
        /*00e8*/ 	.word	0xffffffff


	//   ....[7]....
        /*00ec*/ 	.word	0xffffffff


	//   ....[8]....
        /*00f0*/ 	.word	0xffffffff


	//   ....[9]....
        /*00f4*/ 	.word	0xffffffff


	//   ....[10]....
        /*00f8*/ 	.word	0xffffffff


	//   ....[11]....
        /*00fc*/ 	.word	0xffffffff


	//   ....[12]....
        /*0100*/ 	.word	0xffffffff


	//   ....[13]....
        /*0104*/ 	.word	0xffffffff


	//   ....[14]....
        /*0108*/ 	.word	0xffffffff


	//   ....[15]....
        /*010c*/ 	.word	0xffffffff


	//   ....[16]....
        /*0110*/ 	.word	0xffffffff


	//   ....[17]....
        /*0114*/ 	.word	0x05000043


	//   ....[18]....
        /*0118*/ 	.word	0x05000043


	//   ....[19]....
        /*011c*/ 	.word	0x05000043


	//   ....[20]....
        /*0120*/ 	.word	0x05000043


	//   ....[21]....
        /*0124*/ 	.word	0x05000043


	//   ....[22]....
        /*0128*/ 	.word	0x05000043


	//   ....[23]....
        /*012c*/ 	.word	0x05000043


	//   ....[24]....
        /*0130*/ 	.word	0x05000043


	//   ....[25]....
        /*0134*/ 	.word	0x05000043


	//   ....[26]....
        /*0138*/ 	.word	0x05000043


	//   ....[27]....
        /*013c*/ 	.word	0x05000043


	//   ....[28]....
        /*0140*/ 	.word	0x05000043


	//   ....[29]....
        /*0144*/ 	.word	0x05000043


	//   ....[30]....
        /*0148*/ 	.word	0x05000043


	//   ....[31]....
        /*014c*/ 	.word	0x05000043


	//   ....[32]....
        /*0150*/ 	.word	0x05000043


	//----- nvinfo : EIATTR_COOP_GROUP_INSTR_OFFSETS
	.align		4
.L_11965:
        /*0154*/ 	.byte	0x04, 0x28
        /*0156*/ 	.short	(.L_11967 - .L_11966)


	//   ....[0]....
.L_11966:
        /*0158*/ 	.word	0x00001b80


	//   ....[1]....
        /*015c*/ 	.word	0x00001be0


	//   ....[2]....
        /*0160*/ 	.word	0x00001c40


	//   ....[3]....
        /*0164*/ 	.word	0x00001ca0


	//   ....[4]....
        /*0168*/ 	.word	0x00001d00


	//   ....[5]....
        /*016c*/ 	.word	0x00001d60


	//   ....[6]....
        /*0170*/ 	.word	0x00001dc0


	//   ....[7]....
        /*0174*/ 	.word	0x00001e20


	//   ....[8]....
        /*0178*/ 	.word	0x00001e80


	//   ....[9]....
        /*017c*/ 	.word	0x00001ee0


	//   ....[10]....
        /*0180*/ 	.word	0x00001f40


	//   ....[11]....
        /*0184*/ 	.word	0x00001fa0


	//   ....[12]....
        /*0188*/ 	.word	0x00002000


	//   ....[13]....
        /*018c*/ 	.word	0x00002060


	//   ....[14]....
        /*0190*/ 	.word	0x000020c0


	//   ....[15]....
        /*0194*/ 	.word	0x00002120


	//   ....[16]....
        /*0198*/ 	.word	0x00002610


	//   ....[17]....
        /*019c*/ 	.word	0x00002d30


	//   ....[18]....
        /*01a0*/ 	.word	0x00002dc0


	//   ....[19]....
        /*01a4*/ 	.word	0x00002e50


	//   ....[20]....
        /*01a8*/ 	.word	0x00002ee0


	//   ....[21]....
        /*01ac*/ 	.word	0x00002f70


	//   ....[22]....
        /*01b0*/ 	.word	0x00003000


	//   ....[23]....
        /*01b4*/ 	.word	0x00003090


	//   ....[24]....
        /*01b8*/ 	.word	0x00003120


	//   ....[25]....
        /*01bc*/ 	.word	0x000031b0


	//   ....[26]....
        /*01c0*/ 	.word	0x00003240


	//   ....[27]....
        /*01c4*/ 	.word	0x000032d0


	//   ....[28]....
        /*01c8*/ 	.word	0x00003360


	//   ....[29]....
        /*01cc*/ 	.word	0x000033f0


	//   ....[30]....
        /*01d0*/ 	.word	0x00003480


	//   ....[31]....
        /*01d4*/ 	.word	0x00003510


	//   ....[32]....
        /*01d8*/ 	.word	0x000035a0


	//----- nvinfo : EIATTR_VRC_CTA_INIT_COUNT
	.align		4
.L_11967:
        /*01dc*/ 	.byte	0x02, 0x4a
	.zero		1
	.zero		1


	//----- nvinfo : EIATTR_EXIT_INSTR_OFFSETS
	.align		4
        /*01e0*/ 	.byte	0x04, 0x1c
        /*01e2*/ 	.short	(.L_11969 - .L_11968)


	//   ....[0]....
.L_11968:
        /*01e4*/ 	.word	0x00000220


	//   ....[1]....
        /*01e8*/ 	.word	0x00002ce0


	//----- nvinfo : EIATTR_MAX_THREADS
	.align		4
.L_11969:
        /*01ec*/ 	.byte	0x04, 0x05
        /*01ee*/ 	.short	(.L_11971 - .L_11970)
.L_11970:
        /*01f0*/ 	.word	0x00000080
        /*01f4*/ 	.word	0x00000001
        /*01f8*/ 	.word	0x00000001


	//----- nvinfo : EIATTR_CRS_STACK_SIZE
	.align		4
.L_11971:
        /*01fc*/ 	.byte	0x04, 0x1e
        /*01fe*/ 	.short	(.L_11973 - .L_11972)
.L_11972:
        /*0200*/ 	.word	0x00000000


	//----- nvinfo : EIATTR_CBANK_PARAM_SIZE
	.align		4
.L_11973:
        /*0204*/ 	.byte	0x03, 0x19
        /*0206*/ 	.short	0x0034


	//----- nvinfo : EIATTR_PARAM_CBANK
	.align		4
        /*0208*/ 	.byte	0x04, 0x0a
        /*020a*/ 	.short	(.L_11975 - .L_11974)
	.align		4
.L_11974:
        /*020c*/ 	.word	index@(.nv.constant0._Z9cuda_gemmIiLi128ELi4ELi1ELi64ELi64ELi64ELi64ELi1ELi0EEviiiPT_S1_S1_iii)
        /*0210*/ 	.short	0x0380
        /*0212*/ 	.short	0x0034


	//----- nvinfo : EIATTR_SW_WAR
	.align		4
.L_11975:
        /*0214*/ 	.byte	0x04, 0x36
        /*0216*/ 	.short	(.L_11977 - .L_11976)
.L_11976:
        /*0218*/ 	.word	0x00000008
.L_11977:


//--------------------- .nv.info._Z9cuda_gemmIiLi128ELi4ELi1ELi64ELi64ELi64ELi64ELi0ELi1EEviiiPT_S1_S1_iii --------------------------
	.section	.nv.info._Z9cuda_gemmIiLi128ELi4ELi1ELi64ELi64ELi64ELi64ELi0ELi1EEviiiPT_S1_S1_iii,"",@"SHT_CUDA_INFO"
	.sectionflags	@""
	.align	4


	//----- nvinfo : EIATTR_CUDA_API_VERSION
	.align		4
        /*0000*/ 	.byte	0x04, 0x37
        /*0002*/ 	.short	(.L_11979 - .L_11978)
.L_11978:
        /*0004*/ 	.word	0x00000082


	//----- nvinfo : EIATTR_KPARAM_INFO
	.align		4
.L_11979:
        /*0008*/ 	.byte	0x04, 0x17
        /*000a*/ 	.short	(.L_11981 - .L_11980)
.L_11980:
        /*000c*/ 	.word	0x00000000
        /*0010*/ 	.short	0x0008
        /*0012*/ 	.short	0x0030
        /*0014*/ 	.byte	0x00, 0xf0, 0x11, 0x00


	//----- nvinfo : EIATTR_KPARAM_INFO
	.align		4
.L_11981:
        /*0018*/ 	.byte	0x04, 0x17
        /*001a*/ 	.short	(.L_11983 - .L_11982)
.L_11982:
        /*001c*/ 	.word	0x00000000
        /*0020*/ 	.short	0x0007
        /*0022*/ 	.short	0x002c
        /*0024*/ 	.byte	0x00, 0xf0, 0x11, 0x00


	//----- nvinfo : EIATTR_KPARAM_INFO
	.align		4
.L_11983:
        /*0028*/ 	.byte	0x04, 0x17
        /*002a*/ 	.short	(.L_11985 - .L_11984)
.L_11984:
        /*002c*/ 	.word	0x00000000
        /*0030*/ 	.short	0x0006
        /*0032*/ 	.short	0x0028
        /*0034*/ 	.byte	0x00, 0xf0, 0x11, 0x00


	//----- nvinfo : EIATTR_KPARAM_INFO
	.align		4
.L_11985:
        /*0038*/ 	.byte	0x04, 0x17
        /*003a*/ 	.short	(.L_11987 - .L_11986)
.L_11986:
        /*003c*/ 	.word	0x00000000
        /*0040*/ 	.short	0x0005
        /*0042*/ 	.short	0x0020
        /*0044*/ 	.byte	0x00, 0xf5, 0x21, 0x00


	//----- nvinfo : EIATTR_KPARAM_INFO
	.align		4
.L_11987:
        /*0048*/ 	.byte	0x04, 0x17
        /*004a*/ 	.short	(.L_11989 - .L_11988)
.L_11988:
        /*004c*/ 	.word	0x00000000
        /*0050*/ 	.short	0x0004
        /*0052*/ 	.short	0x0018
        /*0054*/ 	.byte	0x00, 0xf5, 0x21, 0x00


	//----- nvinfo : EIATTR_KPARAM_INFO
	.align		4
.L_11989:
        /*0058*/ 	.byte	0x04, 0x17
        /*005a*/ 	.short	(.L_11991 - .L_11990)
.L_11990:
        /*005c*/ 	.word	0x00000000
        /*0060*/ 	.short	0x0003
        /*0062*/ 	.short	0x0010
        /*0064*/ 	.byte	0x00, 0xf5, 0x21, 0x00


	//----- nvinfo : EIATTR_KPARAM_INFO
	.align		4
.L_11991:
        /*0068*/ 	.byte	0x04, 0x17
        /*006a*/ 	.short	(.L_11993 - .L_11992)
.L_11992:
        /*006c*/ 	.word	0x00000000
        /*0070*/ 	.short	0x0002
        /*0072*/ 	.short	0x0008
        /*0074*/ 	.byte	0x00, 0xf0, 0x11, 0x00


	//----- nvinfo : EIATTR_KPARAM_INFO
	.align		4
.L_11993:
        /*0078*/ 	.byte	0x04, 0x17
        /*007a*/ 	.short	(.L_11995 - .L_11994)
.L_11994:
        /*007c*/ 	.word	0x00000000
        /*0080*/ 	.short	0x0001
        /*0082*/ 	.short	0x0004
        /*0084*/ 	.byte	0x00, 0xf0, 0x11, 0x00


	//----- nvinfo : EIATTR_KPARAM_INFO
	.align		4
.L_11995:
        /*0088*/ 	.byte	0x04, 0x17
        /*008a*/ 	.short	(.L_11997 - .L_11996)
.L_11996:
        /*008c*/ 	.word	0x00000000
        /*0090*/ 	.short	0x0000
        /*0092*/ 	.short	0x0000
        /*0094*/ 	.byte	0x00, 0xf0, 0x11, 0x00


	//----- nvinfo : EIATTR_SPARSE_MMA_MASK
	.align		4
.L_11997:
        /*0098*/ 	.byte	0x03, 0x50
        /*009a*/ 	.short	0x0000


	//----- nvinfo : EIATTR_MAXREG_COUNT
	.align		4
        /*009c*/ 	.byte	0x03, 0x1b
        /*009e*/ 	.short	0x00ff


	//----- nvinfo : EIATTR_NUM_BARRIERS
	.align		4
        /*00a0*/ 	.byte	0x02, 0x4c
        /*00a2*/ 	.byte	0x01
	.zero		1


	//----- nvinfo : EIATTR_MERCURY_ISA_VERSION
	.align		4
        /*00a4*/ 	.byte	0x03, 0x5f
        /*00a6*/ 	.short	0x0101


	//----- nvinfo : EIATTR_COOP_GROUP_MASK_REGIDS
	.align		4
        /*00a8*/ 	.byte	0x04, 0x29
        /*00aa*/ 	.short	(.L_11999 - .L_11998)


	//   ....[0]....
.L_11998:
        /*00ac*/ 	.word	0xffffffff


	//   ....[1]....
        /*00b0*/ 	.word	0xffffffff


	//   ....[2]....
        /*00b4*/ 	.word	0xffffffff


	//   ....[3]....
        /*00b8*/ 	.word	0xffffffff


	//   ....[4]....
        /*00bc*/ 	.word	0xffffffff


	//   ....[5]....
        /*00c0*/ 	.word	0xffffffff


	//   ....[6]....
        /*00c4*/ 	.word	0xffffffff


	//   ....[7]....
        /*00c8*/ 	.word	0xffffffff


	//   ....[8]....
        /*00cc*/ 	.word	0xffffffff


	//   ....[9]....
        /*00d0*/ 	.word	0xffffffff


	//   ....[10]....
        /*00d4*/ 	.word	0xffffffff


	//   ....[11]....
        /*00d8*/ 	.word	0xffffffff


	//   ....[12]....
        /*00dc*/ 	.word	0xffffffff


	//   ....[13]....
        /*00e0*/ 	.word	0xffffffff


	//   ....[14]....
        /*00e4*/ 	.word	0xffffffff


	//   ....[15]....
        /*00e8*/ 	.word	0xffffffff


	//   ....[16]....
        /*00ec*/ 	.word	0xffffffff


	//   ....[17]....
        /*00f0*/ 	.word	0xffffffff


	//   ....[18]....
        /*00f4*/ 	.word	0xffffffff


	//   ....[19]....
        /*00f8*/ 	.word	0xffffffff


	//   ....[20]....
        /*00fc*/ 	.word	0xffffffff


	//   ....[21]....
        /*0100*/ 	.word	0xffffffff


	//   ....[22]....
        /*0104*/ 	.word	0xffffffff


	//   ....[23]....
        /*0108*/ 	.word	0xffffffff


	//   ....[24]....
        /*010c*/ 	.word	0xffffffff


	//   ....[25]....
        /*0110*/ 	.word	0xffffffff


	//   ....[26]....
        /*0114*/ 	.word	0xffffffff


	//   ....[27]....
        /*0118*/ 	.word	0xffffffff


	//   ....[28]....
        /*011c*/ 	.word	0xffffffff


	//   ....[29]....
        /*0120*/ 	.word	0xffffffff


	//   ....[30]....
        /*0124*/ 	.word	0xffffffff


	//   ....[31]....
        /*0128*/ 	.word	0xffffffff


	//   ....[32]....
        /*012c*/ 	.word	0xffffffff


	//   ....[33]....
        /*0130*/ 	.word	0xffffffff


	//   ....[34]....
        /*0134*/ 	.word	0x0500001d


	//   ....[35]....
        /*0138*/ 	.word	0x0500001d


	//   ....[36]....
        /*013c*/ 	.word	0x0500001d


	//   ....[37]....
        /*0140*/ 	.word	0x0500001d


	//   ....[38]....
        /*0144*/ 	.word	0x0500001d


	//   ....[39]....
        /*0148*/ 	.word	0x0500001d


	//   ....[40]....
        /*014c*/ 	.word	0x0500001d


	//   ....[41]....
        /*0150*/ 	.word	0x0500001d


	//   ....[42]....
        /*0154*/ 	.word	0x0500001d


	//   ....[43]....
        /*0158*/ 	.word	0x0500001d


	//   ....[44]....
        /*015c*/ 	.word	0x0500001d


	//   ....[45]....
        /*0160*/ 	.word	0x0500001d


	//   ....[46]....
        /*0164*/ 	.word	0x0500001d


	//   ....[47]....
        /*0168*/ 	.word	0x0500001d


	//   ....[48]....
        /*016c*/ 	.word	0x0500001d


	//   ....[49]....
        /*0170*/ 	.word	0x0500001d


	//   ....[50]....
        /*0174*/ 	.word	0x0500001d


	//   ....[51]....
        /*0178*/ 	.word	0x0500001d


	//   ....[52]....
        /*017c*/ 	.word	0x0500001d


	//   ....[53]....
        /*0180*/ 	.word	0x0500001d


	//   ....[54]....
        /*0184*/ 	.word	0x0500001d


	//   ....[55]....
        /*0188*/ 	.word	0x0500001d


	//   ....[56]....
        /*018c*/ 	.word	0x0500001d


	//   ....[57]....
        /*0190*/ 	.word	0x0500001d


	//   ....[58]....
        /*0194*/ 	.word	0x0500001d


	//   ....[59]....
        /*0198*/ 	.word	0x0500001d


	//   ....[60]....
        /*019c*/ 	.word	0x0500001d


	//   ....[61]....
        /*01a0*/ 	.word	0x0500001d


	//   ....[62]....
        /*01a4*/ 	.word	0x0500001d


	//   ....[63]....
        /*01a8*/ 	.word	0x0500001d


	//   ....[64]....
        /*01ac*/ 	.word	0x0500001d


	//   ....[65]....
        /*01b0*/ 	.word	0x0500001d


	//----- nvinfo : EIATTR_COOP_GROUP_INSTR_OFFSETS
	.align		4
.L_11999:
        /*01b4*/ 	.byte	0x04, 0x28
        /*01b6*/ 	.short	(.L_12001 - .L_12000)


	//   ....[0]....
.L_12000:
        /*01b8*/ 	.word	0x00000c10


	//   ....[1]....
        /*01bc*/ 	.word	0x00000c50


	//   ....[2]....
        /*01c0*/ 	.word	0x00000c70


	//   ....[3]....
        /*01c4*/ 	.word	0x00000c80


	//   ....[4]....
        /*01c8*/ 	.word	0x00000ca0


	//   ....[5]....
        /*01cc*/ 	.word	0x00000cb0


	//   ....[6]....
        /*01d0*/ 	.word	0x00000cd0


	//   ....[7]....
        /*01d4*/ 	.word	0x00000ce0


	//   ....[8]....
        /*01d8*/ 	.word	0x00000d00


	//   ....[9]....
        /*01dc*/ 	.word	0x00000d20


	//   ....[10]....
        /*01e0*/ 	.word	0x00000d40


	//   ....[11]....
        /*01e4*/ 	.word	0x00000d60


	//   ....[12]....
        /*01e8*/ 	.word	0x00000d80


	//   ....[13]....
        /*01ec*/ 	.word	0x00000da0


	//   ....[14]....
        /*01f0*/ 	.word	0x00000db0


	//   ....[15]....
        /*01f4*/ 	.word	0x00000dc0


	//   ....[16]....
        /*01f8*/ 	.word	0x00000ea0


	//   ....[17]....
        /*01fc*/ 	.word	0x00001210


	//   ....[18]....
        /*0200*/ 	.word	0x00001250


	//   ....[19]....
        /*0204*/ 	.word	0x00001270


	//   ....[20]....
        /*0208*/ 	.word	0x00001280


	//   ....[21]....
        /*020c*/ 	.word	0x000012a0


	//   ....[22]....
        /*0210*/ 	.word	0x000012b0


	//   ....[23]....
        /*0214*/ 	.word	0x000012d0


	//   ....[24]....
        /*0218*/ 	.word	0x000012e0


	//   ....[25]....
        /*021c*/ 	.word	0x00001300


	//   ....[26]....
        /*0220*/ 	.word	0x00001320


	//   ....[27]....
        /*0224*/ 	.word	0x00001340


	//   ....[28]....
        /*0228*/ 	.word	0x00001360


	//   ....[29]....
        /*022c*/ 	.word	0x00001380


	//   ....[30]....
        /*0230*/ 	.word	0x000013a0


	//   ....[31]....
        /*0234*/ 	.word	0x000013b0


	//   ....[32]....
        /*0238*/ 	.word	0x000013c0


	//   ....[33]....
        /*023c*/ 	.word	0x000014a0


	//   ....[34]....
        /*0240*/ 	.word	0x00001a80


	//   ....[35]....
        /*0244*/ 	.word	0x00001ad0


	//   ....[36]....
        /*0248*/ 	.word	0x00001b20


	//   ....[37]....
        /*024c*/ 	.word	0x00001b70


	//   ....[38]....
        /*0250*/ 	.word	0x00001bc0


	//   ....[39]....
        /*0254*/ 	.word	0x00001c20


	//   ....[40]....
        /*0258*/ 	.word	0x00001c70


	//   ....[41]....
        /*025c*/ 	.word	0x00001cd0


	//   ....[42]....
        /*0260*/ 	.word	0x00001d30


	//   ....[43]....
        /*0264*/ 	.word	0x00001d80


	//   ....[44]....
        /*0268*/ 	.word	0x00001de0


	//   ....[45]....
        /*026c*/ 	.word	0x00001e40


	//   ....[46]....
        /*0270*/ 	.word	0x00001ea0


	//   ....[47]....
        /*0274*/ 	.word	0x00001ef0


	//   ....[48]....
        /*0278*/ 	.word	0x00001f60


	//   ....[49]....
        /*027c*/ 	.word	0x00001fc0


	//   ....[50]....
        /*0280*/ 	.word	0x00002050


	//   ....[51]....
        /*0284*/ 	.word	0x000020a0


	//   ....[52]....
        /*0288*/ 	.word	0x000020f0


	//   ....[53]....
        /*028c*/ 	.word	0x00002140


	//   ....[54]....
        /*0290*/ 	.word	0x00002190


	//   ....[55]....
        /*0294*/ 	.word	0x000021f0


	//   ....[56]....
        /*0298*/ 	.word	0x00002240


	//   ....[57]....
        /*029c*/ 	.word	0x000022a0


	//   ....[58]....
        /*02a0*/ 	.word	0x00002300


	//   ....[59]....
        /*02a4*/ 	.word	0x00002350


	//   ....[60]....
        /*02a8*/ 	.word	0x000023b0


	//   ....[61]....
        /*02ac*/ 	.word	0x00002410


	//   ....[62]....
        /*02b0*/ 	.word	0x00002470


	//   ....[63]....
        /*02b4*/ 	.word	0x000024c0


	//   ....[64]....
        /*02b8*/ 	.word	0x00002530


	//   ....[65]....
        /*02bc*/ 	.word	0x00002590


	//----- nvinfo : EIATTR_VRC_CTA_INIT_COUNT
	.align		4
.L_12001:
        /*02c0*/ 	.byte	0x02, 0x4a
	.zero		1
	.zero		1


	//----- nvinfo : EIATTR_EXIT_INSTR_OFFSETS
	.align		4
        /*02c4*/ 	.byte	0x04, 0x1c
        /*02c6*/ 	.short	(.L_12003 - .L_12002)


	//   ....[0]....
.L_12002:
        /*02c8*/ 	.word	0x00000060


	//   ....[1]....
        /*02cc*/ 	.word	0x00001a30


	//----- nvinfo : EIATTR_MAX_THREADS
	.align		4
.L_12003:
        /*02d0*/ 	.byte	0x04, 0x05
        /*02d2*/ 	.short	(.L_12005 - .L_12004)
.L_12004:
        /*02d4*/ 	.word	0x00000080
        /*02d8*/ 	.word	0x00000001
        /*02dc*/ 	.word	0x00000001


	//----- nvinfo : EIATTR_CRS_STACK_SIZE
	.align		4
.L_12005:
        /*02e0*/ 	.byte	0x04, 0x1e
        /*02e2*/ 	.short	(.L_12007 - .L_12006)
.L_12006:
        /*02e4*/ 	.word	0x00000000


	//----- nvinfo : EIATTR_CBANK_PARAM_SIZE
	.align		4
.L_12007:
        /*02e8*/ 	.byte	0x03, 0x19
        /*02ea*/ 	.short	0x0034


	//----- nvinfo : EIATTR_PARAM_CBANK
	.align		4
        /*02ec*/ 	.byte	0x04, 0x0a
        /*02ee*/ 	.short	(.L_12009 - .L_12008)
	.align		4
.L_12008:
        /*02f0*/ 	.word	index@(.nv.constant0._Z9cuda_gemmIiLi128ELi4ELi1ELi64ELi64ELi64ELi64ELi0ELi1EEviiiPT_S1_S1_iii)
        /*02f4*/ 	.short	0x0380
        /*02f6*/ 	.short	0x0034


	//----- nvinfo : EIATTR_SW_WAR
	.align		4
.L_12009:
        /*02f8*/ 	.byte	0x04, 0x36
        /*02fa*/ 	.short	(.L_12011 - .L_12010)
.L_12010:
        /*02fc*/ 	.word	0x00000008
.L_12011:


//--------------------- .nv.info._Z9cuda_gemmIiLi128ELi4ELi1ELi64ELi64ELi64ELi64ELi0ELi0EEviiiPT_S1_S1_iii --------------------------
	.section	.nv.info._Z9cuda_gemmIiLi128ELi4ELi1ELi64ELi64ELi64ELi64ELi0ELi0EEviiiPT_S1_S1_iii,"",@"SHT_CUDA_INFO"
	.sectionflags	@""
	.align	4


	//----- nvinfo : EIATTR_CUDA_API_VERSION
	.align		4
        /*0000*/ 	.byte	0x04, 0x37
        /*0002*/ 	.short	(.L_12013 - .L_12012)
.L_12012:
        /*0004*/ 	.word	0x00000082


	//----- nvinfo : EIATTR_KPARAM_INFO
	.align		4
.L_12013:
        /*0008*/ 	.byte	0x04, 0x17
        /*000a*/ 	.short	(.L_12015 - .L_12014)
.L_12014:
        /*000c*/ 	.word	0x00000000
        /*0010*/ 	.short	0x0008
        /*0012*/ 	.short	0x0030
        /*0014*/ 	.byte	0x00, 0xf0, 0x11, 0x00


	//----- nvinfo : EIATTR_KPARAM_INFO
	.align		4
.L_12015:
        /*0018*/ 	.byte	0x04, 0x17
        /*001a*/ 	.short	(.L_12017 - .L_12016)
.L_12016:
        /*001c*/ 	.word	0x00000000
        /*0020*/ 	.short	0x0007
        /*0022*/ 	.short	0x002c
        /*0024*/ 	.byte	0x00, 0xf0, 0x11, 0x00


	//----- nvinfo : EIATTR_KPARAM_INFO
	.align		4
.L_12017:
        /*0028*/ 	.byte	0x04, 0x17
        /*002a*/ 	.short	(.L_12019 - .L_12018)
.L_12018:
        /*002c*/ 	.word	0x00000000
        /*0030*/ 	.short	0x0006
        /*0032*/ 	.short	0x0028
        /*0034*/ 	.byte	0x00, 0xf0, 0x11, 0x00


	//----- nvinfo : EIATTR_KPARAM_INFO
	.align		4
.L_12019:
        /*0038*/ 	.byte	0x04, 0x17
        /*003a*/ 	.short	(.L_12021 - .L_12020)
.L_12020:
        /*003c*/ 	.word	0x00000000
        /*0040*/ 	.short	0x0005
        /*0042*/ 	.short	0x0020
        /*0044*/ 	.byte	0x00, 0xf5, 0x21, 0x00


	//----- nvinfo : EIATTR_KPARAM_INFO
	.align		4
.L_12021:
        /*0048*/ 	.byte	0x04, 0x17
        /*004a*/ 	.short	(.L_12023 - .L_12022)
.L_12022:
        /*004c*/ 	.word	0x00000000
        /*0050*/ 	.short	0x0004
        /*0052*/ 	.short	0x0018
        /*0054*/ 	.byte	0x00, 0xf5, 0x21, 0x00


	//----- nvinfo : EIATTR_KPARAM_INFO
	.align		4
.L_12023:
        /*0058*/ 	.byte	0x04, 0x17
        /*005a*/ 	.short	(.L_12025 - .L_12024)
.L_12024:
        /*005c*/ 	.word	0x00000000
        /*0060*/ 	.short	0x0003
        /*0062*/ 	.short	0x0010
        /*0064*/ 	.byte	0x00, 0xf5, 0x21, 0x00


	//----- nvinfo : EIATTR_KPARAM_INFO
	.align		4
.L_12025:
        /*0068*/ 	.byte	0x04, 0x17
        /*006a*/ 	.short	(.L_12027 - .L_12026)
.L_12026:
        /*006c*/ 	.word	0x00000000
        /*0070*/ 	.short	0x0002
        /*0072*/ 	.short	0x0008
        /*0074*/ 	.byte	0x00, 0xf0, 0x11, 0x00


	//----- nvinfo : EIATTR_KPARAM_INFO
	.align		4
.L_12027:
        /*0078*/ 	.byte	0x04, 0x17
        /*007a*/ 	.short	(.L_12029 - .L_12028)
.L_12028:
        /*007c*/ 	.word	0x00000000
        /*0080*/ 	.short	0x0001
        /*0082*/ 	.short	0x0004
        /*0084*/ 	.byte	0x00, 0xf0, 0x11, 0x00


	//----- nvinfo : EIATTR_KPARAM_INFO
	.align		4
.L_12029:
        /*0088*/ 	.byte	0x04, 0x17
        /*008a*/ 	.short	(.L_12031 - .L_12030)
.L_12030:
        /*008c*/ 	.word	0x00000000
        /*0090*/ 	.short	0x0000
        /*0092*/ 	.short	0x0000
        /*0094*/ 	.byte	0x00, 0xf0, 0x11, 0x00


	//----- nvinfo : EIATTR_SPARSE_MMA_MASK
	.align		4
.L_12031:
        /*0098*/ 	.byte	0x03, 0x50
        /*009a*/ 	.short	0x0000


	//----- nvinfo : EIATTR_MAXREG_COUNT
	.align		4
        /*009c*/ 	.byte	0x03, 0x1b
        /*009e*/ 	.short	0x00ff


	//----- nvinfo : EIATTR_NUM_BARRIERS
	.align		4
        /*00a0*/ 	.byte	0x02, 0x4c
        /*00a2*/ 	.byte	0x01
	.zero		1


	//----- nvinfo : EIATTR_MERCURY_ISA_VERSION
	.align		4
        /*00a4*/ 	.byte	0x03, 0x5f
        /*00a6*/ 	.short	0x0101


	//----- nvinfo : EIATTR_COOP_GROUP_MASK_REGIDS
	.align		4
        /*00a8*/ 	.byte	0x04, 0x29
        /*00aa*/ 	.short	(.L_12033 - .L_12032)


	//   ....[0]....
.L_12032:
        /*00ac*/ 	.word	0xffffffff


	//   ....[1]....
        /*00b0*/ 	.word	0xffffffff


	//   ....[2]....
        /*00b4*/ 	.word	0xffffffff


	//   ....[3]....
        /*00b8*/ 	.word	0xffffffff


	//   ....[4]....
        /*00bc*/ 	.word	0xffffffff


	//   ....[5]....
        /*00c0*/ 	.word	0xffffffff


	//   ....[6]....
        /*00c4*/ 	.word	0xffffffff


	//   ....[7]....
        /*00c8*/ 	.word	0xffffffff


	//   ....[8]....
        /*00cc*/ 	.word	0xffffffff


	//   ....[9]....
        /*00d0*/ 	.word	0xffffffff


	//   ....[10]....
        /*00d4*/ 	.word	0xffffffff


	//   ....[11]....
        /*00d8*/ 	.word	0xffffffff


	//   ....[12]....
        /*00dc*/ 	.word	0xffffffff


	//   ....[13]....
        /*00e0*/ 	.word	0xffffffff


	//   ....[14]....
        /*00e4*/ 	.word	0xffffffff


	//   ....[15]....
        /*00e8*/ 	.word	0xffffffff


	//   ....[16]....
        /*00ec*/ 	.word	0xffffffff


	//   ....[17]....
        /*00f0*/ 	.word	0x05000048


	//   ....[18]....
        /*00f4*/ 	.word	0x05000048


	//   ....[19]....
        /*00f8*/ 	.word	0x05000048


	//   ....[20]....
        /*00fc*/ 	.word	0x05000048


	//   ....[21]....
        /*0100*/ 	.word	0x05000048


	//   ....[22]....
        /*0104*/ 	.word	0x05000048


	//   ....[23]....
        /*0108*/ 	.word	0x05000048


	//   ....[24]....
        /*010c*/ 	.word	0x05000048


	//   ....[25]....
        /*0110*/ 	.word	0x05000048


	//   ....[26]....
        /*0114*/ 	.word	0x05000048


	//   ....[27]....
        /*0118*/ 	.word	0x05000048


	//   ....[28]....
        /*011c*/ 	.word	0x05000048


	//   ....[29]....
        /*0120*/ 	.word	0x05000048


	//   ....[30]....
        /*0124*/ 	.word	0x05000048


	//   ....[31]....
        /*0128*/ 	.word	0x05000048


	//   ....[32]....
        /*012c*/ 	.word	0x05000048


	//----- nvinfo : EIATTR_COOP_GROUP_INSTR_OFFSETS
	.align		4
.L_12033:
        /*0130*/ 	.byte	0x04, 0x28
        /*0132*/ 	.short	(.L_12035 - .L_12034)


	//   ....[0]....
.L_12034:
        /*0134*/ 	.word	0x00001a80


	//   ....[1]....
        /*0138*/ 	.word	0x00001ae0


	//   ....[2]....
        /*013c*/ 	.word	0x00001b40


	//   ....[3]....
        /*0140*/ 	.word	0x00001ba0


	//   ....[4]....
        /*0144*/ 	.word	0x00001c00


	//   ....[5]....
        /*0148*/ 	.word	0x00001c60


	//   ....[6]....
        /*014c*/ 	.word	0x00001cc0


	//   ....[7]....
        /*0150*/ 	.word	0x00001d20


	//   ....[8]....
        /*0154*/ 	.word	0x00001d80


	//   ....[9]....
        /*0158*/ 	.word	0x00001de0


	//   ....[10]....
        /*015c*/ 	.word	0x00001e40


	//   ....[11]....
        /*0160*/ 	.word	0x00001ea0


	//   ....[12]....
        /*0164*/ 	.word	0x00001f00


	//   ....[13]....
        /*0168*/ 	.word	0x00001f60


	//   ....[14]....
        /*016c*/ 	.word	0x00001fc0


	//   ....[15]....
        /*0170*/ 	.word	0x00002020


	//   ....[16]....
        /*0174*/ 	.word	0x00002510


	//   ....[17]....
        /*0178*/ 	.word	0x00003710


	//   ....[18]....
        /*017c*/ 	.word	0x000037a0


	//   ....[19]....
        /*0180*/ 	.word	0x00003830


	//   ....[20]....
        /*0184*/ 	.word	0x000038c0


	//   ....[21]....
        /*0188*/ 	.word	0x00003950


	//   ....[22]....
        /*018c*/ 	.word	0x000039e0


	//   ....[23]....
        /*0190*/ 	.word	0x00003a70


	//   ....[24]....
        /*0194*/ 	.word	0x00003b00


	//   ....[25]....
        /*0198*/ 	.word	0x00003b90


	//   ....[26]....
        /*019c*/ 	.word	0x00003c20


	//   ....[27]....
        /*01a0*/ 	.word	0x00003cb0


	//   ....[28]....
        /*01a4*/ 	.word	0x00003d40


	//   ....[29]....
        /*01a8*/ 	.word	0x00003dd0


	//   ....[30]....
        /*01ac*/ 	.word	0x00003e60


	//   ....[31]....
        /*01b0*/ 	.word	0x00003ef0


	//   ....[32]....
        /*01b4*/ 	.word	0x00003f80


	//----- nvinfo : EIATTR_VRC_CTA_INIT_COUNT
	.align		4
.L_12035:
        /*01b8*/ 	.byte	0x02, 0x4a
	.zero		1
	.zero		1


	//----- nvinfo : EIATTR_EXIT_INSTR_OFFSETS
	.align		4
        /*01bc*/ 	.byte	0x04, 0x1c
        /*01be*/ 	.short	(.L_12037 - .L_12036)


	//   ....[0]....
.L_12036:
        /*01c0*/ 	.word	0x000001a0


	//   ....[1]....
        /*01c4*/ 	.word	0x000036c0


	//----- nvinfo : EIATTR_MAX_THREADS
	.align		4
.L_12037:
        /*01c8*/ 	.byte	0x04, 0x05
        /*01ca*/ 	.short	(.L_12039 - .L_12038)
.L_12038:
        /*01cc*/ 	.word	0x00000080
        /*01d0*/ 	.word	0x00000001
        /*01d4*/ 	.word	0x00000001


	//----- nvinfo : EIATTR_CRS_STACK_SIZE
	.align		4
.L_12039:
        /*01d8*/ 	.byte	0x04, 0x1e
        /*01da*/ 	.short	(.L_12041 - .L_12040)
.L_12040:
        /*01dc*/ 	.word	0x00000000


	//----- nvinfo : EIATTR_CBANK_PARAM_SIZE
	.align		4
.L_12041:
        /*01e0*/ 	.byte	0x03, 0x19
        /*01e2*/ 	.short	0x0034


	//----- nvinfo : EIATTR_PARAM_CBANK
	.align		4
        /*01e4*/ 	.byte	0x04, 0x0a
        /*01e6*/ 	.short	(.L_12043 - .L_12042)
	.align		4
.L_12042:
        /*01e8*/ 	.word	index@(.nv.constant0._Z9cuda_gemmIiLi128ELi4ELi1ELi64ELi64ELi64ELi64ELi0ELi0EEviiiPT_S1_S1_iii)
        /*01ec*/ 	.short	0x0380
        /*01ee*/ 	.short	0x0034


	//----- nvinfo : EIATTR_SW_WAR
	.align		4
.L_12043:
        /*01f0*/ 	.byte	0x04, 0x36
        /*01f2*/ 	.short	(.L_12045 - .L_12044)
.L_12044:
        /*01f4*/ 	.word	0x00000008
.L_12045:


//--------------------- .nv.info._Z9cuda_gemmIiLi128ELi4ELi1ELi64ELi32ELi32ELi64ELi1ELi1EEviiiPT_S1_S1_iii --------------------------
	.section	.nv.info._Z9cuda_gemmIiLi128ELi4ELi1ELi64ELi32ELi32ELi64ELi1ELi1EEviiiPT_S1_S1_iii,"",@"SHT_CUDA_INFO"
	.sectionflags	@""
	.align	4


	//----- nvinfo : EIATTR_CUDA_API_VERSION
	.align		4
        /*0000*/ 	.byte	0x04, 0x37
        /*0002*/ 	.short	(.L_12047 - .L_12046)
.L_12046:
        /*0004*/ 	.word	0x00000082


	//----- nvinfo : EIATTR_KPARAM_INFO
	.align		4
.L_12047:
        /*0008*/ 	.byte	0x04, 0x17
        /*000a*/ 	.short	(.L_12049 - .L_12048)
.L_12048:
        /*000c*/ 	.word	0x00000000
        /*0010*/ 	.short	0x0008
        /*0012*/ 	.short	0x0030
        /*0014*/ 	.byte	0x00, 0xf0, 0x11, 0x00


	//----- nvinfo : EIATTR_KPARAM_INFO
	.align		4
.L_12049:
        /*0018*/ 	.byte	0x04, 0x17
        /*001a*/ 	.short	(.L_12051 - .L_12050)
.L_12050:
        /*001c*/ 	.word	0x00000000
        /*0020*/ 	.short	0x0007
        /*0022*/ 	.short	0x002c
        /*0024*/ 	.byte	0x00, 0xf0, 0x11, 0x00


	//----- nvinfo : EIATTR_KPARAM_INFO
	.align		4
.L_12051:
        /*0028*/ 	.byte	0x04, 0x17
        /*002a*/ 	.short	(.L_12053 - .L_12052)
.L_12052:
        /*002c*/ 	.word	0x00000000
        /*0030*/ 	.short	0x0006
        /*0032*/ 	.short	0x0028
        /*0034*/ 	.byte	0x00, 0xf0, 0x11, 0x00


	//----- nvinfo : EIATTR_KPARAM_INFO
	.align		4
.L_12053:
        /*0038*/ 	.byte	0x04, 0x17
        /*003a*/ 	.short	(.L_12055 - .L_12054)
.L_12054:
        /*003c*/ 	.word	0x00000000
        /*0040*/ 	.short	0x0005
        /*0042*/ 	.short	0x0020
        /*0044*/ 	.byte	0x00, 0xf5, 0x21, 0x00


	//----- nvinfo : EIATTR_KPARAM_INFO
	.align		4
.L_12055:
        /*0048*/ 	.byte	0x04, 0x17
        /*004a*/ 	.short	(.L_12057 - .L_12056)
.L_12056:
        /*004c*/ 	.word	0x00000000
        /*0050*/ 	.short	0x0004
        /*0052*/ 	.short	0x0018
        /*0054*/ 	.byte	0x00, 0xf5, 0x21, 0x00


	//----- nvinfo : EIATTR_KPARAM_INFO
	.align		4
.L_12057:
        /*0058*/ 	.byte	0x04, 0x17
        /*005a*/ 	.short	(.L_12059 - .L_12058)
.L_12058:
        /*005c*/ 	.word	0x00000000
        /*0060*/ 	.short	0x0003
        /*0062*/ 	.short	0x0010
        /*0064*/ 	.byte	0x00, 0xf5, 0x21, 0x00


	//----- nvinfo : EIATTR_KPARAM_INFO
	.align		4
.L_12059:
        /*0068*/ 	.byte	0x04, 0x17
        /*006a*/ 	.short	(.L_12061 - .L_12060)
.L_12060:
        /*006c*/ 	.word	0x00000000
        /*0070*/ 	.short	0x0002
        /*0072*/ 	.short	0x0008
        /*0074*/ 	.byte	0x00, 0xf0, 0x11, 0x00


	//----- nvinfo : EIATTR_KPARAM_INFO
	.align		4
.L_12061:
        /*0078*/ 	.byte	0x04, 0x17
        /*007a*/ 	.short	(.L_12063 - .L_12062)
.L_12062:
        /*007c*/ 	.word	0x00000000
        /*0080*/ 	.short	0x0001
        /*0082*/ 	.short	0x0004
        /*0084*/ 	.byte	0x00, 0xf0, 0x11, 0x00


	//----- nvinfo : EIATTR_KPARAM_INFO
	.align		4
.L_12063:
        /*0088*/ 	.byte	0x04, 0x17
        /*008a*/ 	.short	(.L_12065 - .L_12064)
.L_12064:
        /*008c*/ 	.word	0x00000000
        /*0090*/ 	.short	0x0000
        /*0092*/ 	.short	0x0000
        /*0094*/ 	.byte	0x00, 0xf0, 0x11, 0x00


	//----- nvinfo : EIATTR_SPARSE_MMA_MASK
	.align		4
.L_12065:
        /*0098*/ 	.byte	0x03, 0x50
        /*009a*/ 	.short	0x0000


	//----- nvinfo : EIATTR_MAXREG_COUNT
	.align		4
        /*009c*/ 	.byte	0x03, 0x1b
        /*009e*/ 	.short	0x00ff


	//----- nvinfo : EIATTR_NUM_BARRIERS
	.align		4
        /*00a0*/ 	.byte	0x02, 0x4c
        /*00a2*/ 	.byte	0x01
	.zero		1


	//----- nvinfo : EIATTR_MERCURY_ISA_VERSION
	.align		4
        /*00a4*/ 	.byte	0x03, 0x5f
        /*00a6*/ 	.short	0x0101


	//----- nvinfo : EIATTR_COOP_GROUP_MASK_REGIDS
	.align		4
        /*00a8*/ 	.byte	0x04, 0x29
        /*00aa*/ 	.short	(.L_12067 - .L_12066)


	//   ....[0]....
.L_12066:
        /*00ac*/ 	.word	0xffffffff


	//   ....[1]....
        /*00b0*/ 	.word	0xffffffff


	//   ....[2]....
        /*00b4*/ 	.word	0xffffffff


	//   ....[3]....
        /*00b8*/ 	.word	0xffffffff


	//   ....[4]....
        /*00bc*/ 	.word	0xffffffff


	//   ....[5]....
        /*00c0*/ 	.word	0xffffffff


	//   ....[6]....
        /*00c4*/ 	.word	0xffffffff


	//   ....[7]....
        /*00c8*/ 	.word	0xffffffff


	//   ....[8]....
        /*00cc*/ 	.word	0xffffffff


	//   ....[9]....
        /*00d0*/ 	.word	0xffffffff


	//   ....[10]....
        /*00d4*/ 	.word	0xffffffff


	//   ....[11]....
        /*00d8*/ 	.word	0xffffffff


	//   ....[12]....
        /*00dc*/ 	.word	0xffffffff


	//   ....[13]....
        /*00e0*/ 	.word	0xffffffff


	//   ....[14]....
        /*00e4*/ 	.word	0xffffffff


	//   ....[15]....
        /*00e8*/ 	.word	0xffffffff


	//   ....[16]....
        /*00ec*/ 	.word	0xffffffff


	//   ....[17]....
        /*00f0*/ 	.word	0xffffffff


	//   ....[18]....
        /*00f4*/ 	.word	0xffffffff


	//   ....[19]....
        /*00f8*/ 	.word	0xffffffff


	//   ....[20]....
        /*00fc*/ 	.word	0xffffffff


	//   ....[21]....
        /*0100*/ 	.word	0xffffffff


	//   ....[22]....
        /*0104*/ 	.word	0xffffffff


	//   ....[23]....
        /*0108*/ 	.word	0xffffffff


	//   ....[24]....
        /*010c*/ 	.word	0xffffffff


	//   ....[25]....
        /*0110*/ 	.word	0xffffffff


	//   ....[26]....
        /*0114*/ 	.word	0xffffffff


	//   ....[27]....
        /*0118*/ 	.word	0xffffffff


	//   ....[28]....
        /*011c*/ 	.word	0xffffffff


	//   ....[29]....
        /*0120*/ 	.word	0xffffffff


	//   ....[30]....
        /*0124*/ 	.word	0xffffffff


	//   ....[31]....
        /*0128*/ 	.word	0xffffffff


	//   ....[32]....
        /*012c*/ 	.word	0xffffffff


	//   ....[33]....
        /*0130*/ 	.word	0xffffffff


	//   ....[34]....
        /*0134*/ 	.word	0x05000033


	//   ....[35]....
        /*0138*/ 	.word	0x05000033


	//   ....[36]....
        /*013c*/ 	.word	0x05000033


	//   ....[37]....
        /*0140*/ 	.word	0x05000033


	//   ....[38]....
        /*0144*/ 	.word	0x05000033


	//   ....[39]....
        /*0148*/ 	.word	0x05000033


	//   ....[40]....
        /*014c*/ 	.word	0x05000033


	//   ....[41]....
        /*0150*/ 	.word	0x05000033


	//   ....[42]....
        /*0154*/ 	.word	0x05000033


	//   ....[43]....
        /*0158*/ 	.word	0x05000033


	//   ....[44]....
        /*015c*/ 	.word	0x05000033


	//   ....[45]....
        /*0160*/ 	.word	0x05000033


	//   ....[46]....
        /*0164*/ 	.word	0x05000033


	//   ....[47]....
        /*0168*/ 	.word	0x05000033


	//   ....[48]....
        /*016c*/ 	.word	0x05000033


	//   ....[49]....
        /*0170*/ 	.word	0x05000033


	//   ....[50]....
        /*0174*/ 	.word	0x05000033


	//   ....[51]....
        /*0178*/ 	.word	0x05000033


	//   ....[52]....
        /*017c*/ 	.word	0x05000033


	//   ....[53]....
        /*0180*/ 	.word	0x05000033


	//   ....[54]....
        /*0184*/ 	.word	0x05000033


	//   ....[55]....
        /*0188*/ 	.word	0x05000033


	//   ....[56]....
        /*018c*/ 	.word	0x05000033


	//   ....[57]....
        /*0190*/ 	.word	0x05000033


	//   ....[58]....
        /*0194*/ 	.word	0x05000033


	//   ....[59]....
        /*0198*/ 	.word	0x05000033


	//   ....[60]....
        /*019c*/ 	.word	0x05000033


	//   ....[61]....
        /*01a0*/ 	.word	0x05000033


	//   ....[62]....
        /*01a4*/ 	.word	0x05000033


	//   ....[63]....
        /*01a8*/ 	.word	0x05000033


	//   ....[64]....
        /*01ac*/ 	.word	0x05000033


	//   ....[65]....
        /*01b0*/ 	.word	0x05000033


	//----- nvinfo : EIATTR_COOP_GROUP_INSTR_OFFSETS
	.align		4
.L_12067:
        /*01b4*/ 	.byte	0x04, 0x28
        /*01b6*/ 	.short	(.L_12069 - .L_12068)


	//   ....[0]....
.L_12068:
        /*01b8*/ 	.word	0x00000fa0


	//   ....[1]....
        /*01bc*/ 	.word	0x00000fc0


	//   ....[2]....
        /*01c0*/ 	.word	0x00000fe0


	//   ....[3]....
        /*01c4*/ 	.word	0x00001000


	//   ....[4]....
        /*01c8*/ 	.word	0x00001010


	//   ....[5]....
        /*01cc*/ 	.word	0x00001030


	//   ....[6]....
        /*01d0*/ 	.word	0x00001050


	//   ....[7]....
        /*01d4*/ 	.word	0x00001070


	//   ....[8]....
        /*01d8*/ 	.word	0x00001090


	//   ....[9]....
        /*01dc*/ 	.word	0x000010c0


	//   ....[10]....
        /*01e0*/ 	.word	0x000010e0


	//   ....[11]....
        /*01e4*/ 	.word	0x000010f0


	//   ....[12]....
        /*01e8*/ 	.word	0x00001100


	//   ....[13]....
        /*01ec*/ 	.word	0x00001120


	//   ....[14]....
        /*01f0*/ 	.word	0x00001140


	//   ....[15]....
        /*01f4*/ 	.word	0x00001160


	//   ....[16]....
        /*01f8*/ 	.word	0x000011e0


	//   ....[17]....
        /*01fc*/ 	.word	0x00001420


	//   ....[18]....
        /*0200*/ 	.word	0x00001430


	//   ....[19]....
        /*0204*/ 	.word	0x00001440


	//   ....[20]....
        /*0208*/ 	.word	0x00001460


	//   ....[21]....
        /*020c*/ 	.word	0x00001480


	//   ....[22]....
        /*0210*/ 	.word	0x00001490


	//   ....[23]....
        /*0214*/ 	.word	0x000014b0


	//   ....[24]....
        /*0218*/ 	.word	0x000014d0


	//   ....[25]....
        /*021c*/ 	.word	0x00001500


	//   ....[26]....
        /*0220*/ 	.word	0x00001520


	//   ....[27]....
        /*0224*/ 	.word	0x00001530


	//   ....[28]....
        /*0228*/ 	.word	0x00001540


	//   ....[29]....
        /*022c*/ 	.word	0x00001560


	//   ....[30]....
        /*0230*/ 	.word	0x00001590


	//   ....[31]....
        /*0234*/ 	.word	0x000015b0


	//   ....[32]....
        /*0238*/ 	.word	0x000015d0


	//   ....[33]....
        /*023c*/ 	.word	0x00001660


	//   ....[34]....
        /*0240*/ 	.word	0x00001b70


	//   ....[35]....
        /*0244*/ 	.word	0x00001bd0


	//   ....[36]....
        /*0248*/ 	.word	0x00001c30


	//   ....[37]....
        /*024c*/ 	.word	0x00001ca0


	//   ....[38]....
        /*0250*/ 	.word	0x00001d10


	//   ....[39]....
        /*0254*/ 	.word	0x00001d90


	//   ....[40]....
        /*0258*/ 	.word	0x00001e00


	//   ....[41]....
        /*025c*/ 	.word	0x00001e80


	//   ....[42]....
        /*0260*/ 	.word	0x00001ef0


	//   ....[43]....
        /*0264*/ 	.word	0x00001f60


	//   ....[44]....
        /*0268*/ 	.word	0x00001fd0


	//   ....[45]....
        /*026c*/ 	.word	0x00002040


	//   ....[46]....
        /*0270*/ 	.word	0x000020b0


	//   ....[47]....
        /*0274*/ 	.word	0x00002120


	//   ....[48]....
        /*0278*/ 	.word	0x00002190


	//   ....[49]....
        /*027c*/ 	.word	0x00002200


	//   ....[50]....
        /*0280*/ 	.word	0x00002280


	//   ....[51]....
        /*0284*/ 	.word	0x000022f0


	//   ....[52]....
        /*0288*/ 	.word	0x00002360


	//   ....[53]....
        /*028c*/ 	.word	0x000023d0


	//   ....[54]....
        /*0290*/ 	.word	0x00002450


	//   ....[55]....
        /*0294*/ 	.word	0x000024c0


	//   ....[56]....
        /*0298*/ 	.word	0x00002530


	//   ....[57]....
        /*029c*/ 	.word	0x000025a0


	//   ....[58]....
        /*02a0*/ 	.word	0x00002620


	//   ....[59]....
        /*02a4*/ 	.word	0x00002690


	//   ....[60]....
        /*02a8*/ 	.word	0x00002700


	//   ....[61]....
        /*02ac*/ 	.word	0x00002770


	//   ....[62]....
        /*02b0*/ 	.word	0x000027e0


	//   ....[63]....
        /*02b4*/ 	.word	0x00002850


	//   ....[64]....
        /*02b8*/ 	.word	0x000028c0


	//   ....[65]....
        /*02bc*/ 	.word	0x00002930


	//----- nvinfo : EIATTR_VRC_CTA_INIT_COUNT
	.align		4
.L_12069:
        /*02c0*/ 	.byte	0x02, 0x4a
	.zero		1
	.zero		1


	//----- nvinfo : EIATTR_EXIT_INSTR_OFFSETS
	.align		4
        /*02c4*/ 	.byte	0x04, 0x1c
        /*02c6*/ 	.short	(.L_12071 - .L_12070)


	//   ....[0]....
.L_12070:
        /*02c8*/ 	.word	0x00000050


	//   ....[1]....
        /*02cc*/ 	.word	0x00001b20


	//----- nvinfo : EIATTR_MAX_THREADS
	.align		4
.L_12071:
        /*02d0*/ 	.byte	0x04, 0x05
        /*02d2*/ 	.short	(.L_12073 - .L_12072)
.L_12072:
        /*02d4*/ 	.word	0x00000080
        /*02d8*/ 	.word	0x00000001
        /*02dc*/ 	.word	0x00000001


	//----- nvinfo : EIATTR_CRS_STACK_SIZE
	.align		4
.L_12073:
        /*02e0*/ 	.byte	0x04, 0x1e
        /*02e2*/ 	.short	(.L_12075 - .L_12074)
.L_12074:
        /*02e4*/ 	.word	0x00000000


	//----- nvinfo : EIATTR_CBANK_PARAM_SIZE
	.align		4
.L_12075:
        /*02e8*/ 	.byte	0x03, 0x19
        /*02ea*/ 	.short	0x0034


	//----- nvinfo : EIATTR_PARAM_CBANK
	.align		4
        /*02ec*/ 	.byte	0x04, 0x0a
        /*02ee*/ 	.short	(.L_12077 - .L_12076)
	.align		4
.L_12076:
        /*02f0*/ 	.word	index@(.nv.constant0._Z9cuda_gemmIiLi128ELi4ELi1ELi64ELi32ELi32ELi64ELi1ELi1EEviiiPT_S1_S1_iii)
        /*02f4*/ 	.short	0x0380
        /*02f6*/ 	.short	0x0034


	//----- nvinfo : EIATTR_SW_WAR
	.align		4
.L_12077:
        /*02f8*/ 	.byte	0x04, 0x36
        /*02fa*/ 	.short	(.L_12079 - .L_12078)
.L_12078:
        /*02fc*/ 	.word	0x00000008
.L_12079:


//--------------------- .nv.info._Z9cuda_gemmIiLi128ELi4ELi1ELi64ELi32ELi32ELi64ELi1ELi0EEviiiPT_S1_S1_iii --------------------------
	.section	.nv.info._Z9cuda_gemmIiLi128ELi4ELi1ELi64ELi32ELi32ELi64ELi1ELi0EEviiiPT_S1_S1_iii,"",@"SHT_CUDA_INFO"
	.sectionflags	@""
	.align	4


	//----- nvinfo : EIATTR_CUDA_API_VERSION
	.align		4
        /*0000*/ 	.byte	0x04, 0x37
        /*0002*/ 	.short	(.L_12081 - .L_12080)
.L_12080:
        /*0004*/ 	.word	0x00000082


	//----- nvinfo : EIATTR_KPARAM_INFO
	.align		4
.L_12081:
        /*0008*/ 	.byte	0x04, 0x17
        /*000a*/ 	.short	(.L_12083 - .L_12082)
.L_12082:
        /*000c*/ 	.word	0x00000000
        /*0010*/ 	.short	0x0008
        /*0012*/ 	.short	0x0030
        /*0014*/ 	.byte	0x00, 0xf0, 0x11, 0x00


	//----- nvinfo : EIATTR_KPARAM_INFO
	.align		4
.L_12083:
        /*0018*/ 	.byte	0x04, 0x17
        /*001a*/ 	.short	(.L_12085 - .L_12084)
.L_12084:
        /*001c*/ 	.word	0x00000000
        /*0020*/ 	.short	0x0007
        /*0022*/ 	.short	0x002c
        /*0024*/ 	.byte	0x00, 0xf0, 0x11, 0x00


	//----- nvinfo : EIATTR_KPARAM_INFO
	.align		4
.L_12085:
        /*0028*/ 	.byte	0x04, 0x17
        /*002a*/ 	.short	(.L_12087 - .L_12086)
.L_12086:
        /*002c*/ 	.word	0x00000000
        /*0030*/ 	.short	0x0006
        /*0032*/ 	.short	0x0028
        /*0034*/ 	.byte	0x00, 0xf0, 0x11, 0x00


	//----- nvinfo : EIATTR_KPARAM_INFO
	.align		4
.L_12087:
        /*0038*/ 	.byte	0x04, 0x17
        /*003a*/ 	.short	(.L_12089 - .L_12088)
.L_12088:
        /*003c*/ 	.word	0x00000000
        /*0040*/ 	.short	0x0005
        /*0042*/ 	.short	0x0020
        /*0044*/ 	.byte	0x00, 0xf5, 0x21, 0x00


	//----- nvinfo : EIATTR_KPARAM_INFO
	.align		4
.L_12089:
        /*0048*/ 	.byte	0x04, 0x17
        /*004a*/ 	.short	(.L_12091 - .L_12090)
.L_12090:
        /*004c*/ 	.word	0x00000000
        /*0050*/ 	.short	0x0004
        /*0052*/ 	.short	0x0018
        /*0054*/ 	.byte	0x00, 0xf5, 0x21, 0x00


	//----- nvinfo : EIATTR_KPARAM_INFO
	.align		4
.L_12091:
        /*0058*/ 	.byte	0x04, 0x17
        /*005a*/ 	.short	(.L_12093 - .L_12092)
.L_12092:
        /*005c*/ 	.word	0x00000000
        /*0060*/ 	.short	0x0003
        /*0062*/ 	.short	0x0010
        /*0064*/ 	.byte	0x00, 0xf5, 0x21, 0x00


	//----- nvinfo : EIATTR_KPARAM_INFO
	.align		4
.L_12093:
        /*0068*/ 	.byte	0x04, 0x17
        /*006a*/ 	.short	(.L_12095 - .L_12094)
.L_12094:
        /*006c*/ 	.word	0x00000000
        /*0070*/ 	.short	0x0002
        /*0072*/ 	.short	0x0008
        /*0074*/ 	.byte	0x00, 0xf0, 0x11, 0x00


	//----- nvinfo : EIATTR_KPARAM_INFO
	.align		4
.L_12095:
        /*0078*/ 	.byte	0x04, 0x17
        /*007a*/ 	.short	(.L_12097 - .L_12096)
.L_12096:
        /*007c*/ 	.word	0x00000000
        /*0080*/ 	.short	0x0001
        /*0082*/ 	.short	0x0004
        /*0084*/ 	.byte	0x00, 0xf0, 0x11, 0x00


	//----- nvinfo : EIATTR_KPARAM_INFO
	.align		4
.L_12097:
        /*0088*/ 	.byte	0x04, 0x17
        /*008a*/ 	.short	(.L_12099 - .L_12098)
.L_12098:
        /*008c*/ 	.word	0x00000000
        /*0090*/ 	.short	0x0000
        /*0092*/ 	.short	0x0000
        /*0094*/ 	.byte	0x00, 0xf0, 0x11, 0x00


	//----- nvinfo : EIATTR_SPARSE_MMA_MASK
	.align		4
.L_12099:
        /*0098*/ 	.byte	0x03, 0x50
        /*009a*/ 	.short	0x0000


	//----- nvinfo : EIATTR_MAXREG_COUNT
	.align		4
        /*009c*/ 	.byte	0x03, 0x1b
        /*009e*/ 	.short	0x00ff


	//----- nvinfo : EIATTR_NUM_BARRIERS
	.align		4
        /*00a0*/ 	.byte	0x02, 0x4c
        /*00a2*/ 	.byte	0x01
	.zero		1


	//----- nvinfo : EIATTR_ANNOTATIONS
	.align		4
        /*00a4*/ 	.byte	0x04, 0x55
        /*00a6*/ 	.short	(.L_12101 - .L_12100)


	//   ....[0]....
.L_12100:
        /*00a8*/ 	.word	0x00000001
        /*00ac*/ 	.byte	0xb0, 0x07, 0x00, 0x00, 0x01, 0x00, 0x00, 0x00, 0x80, 0x08, 0x00, 0x00, 0x01, 0x00, 0x00, 0x00
        /*00bc*/ 	.byte	0x90, 0x0c, 0x00, 0x00, 0x01, 0x00, 0x00, 0x00, 0xd0, 0x0e, 0x00, 0x00, 0x01, 0x00, 0x00, 0x00
        /*00cc*/ 	.byte	0x00, 0x12, 0x00, 0x00, 0x01, 0x00, 0x00, 0x00, 0x40, 0x2e, 0x00, 0x00, 0x01, 0x00, 0x00, 0x00
        /*00dc*/ 	.byte	0xc0, 0x2e, 0x00, 0x00


	//----- nvinfo : EIATTR_MERCURY_ISA_VERSION
	.align		4
.L_12101:
        /*00e0*/ 	.byte	0x03, 0x5f
        /*00e2*/ 	.short	0x0101


	//----- nvinfo : EIATTR_COOP_GROUP_MASK_REGIDS
	.align		4
        /*00e4*/ 	.byte	0x04, 0x29
        /*00e6*/ 	.short	(.L_12103 - .L_12102)


	//   ....[0]....
.L_12102:
        /*00e8*/ 	.word	0xffffffff


	//   ....[1]....
        /*00ec*/ 	.word	0xffffffff


	//   ....[2]....
        /*00f0*/ 	.word	0xffffffff


	//   ....[3]....
        /*00f4*/ 	.word	0xffffffff


	//   ....[4]....
        /*00f8*/ 	.word	0xffffffff


	//   ....[5]....
        /*00fc*/ 	.word	0xffffffff


	//   ....[6]....
        /*0100*/ 	.word	0xffffffff


	//   ....[7]....
        /*0104*/ 	.word	0xffffffff


	//   ....[8]....
        /*0108*/ 	.word	0xffffffff


	//   ....[9]....
        /*010c*/ 	.word	0xffffffff


	//   ....[10]....
        /*0110*/ 	.word	0xffffffff


	//   ....[11]....
        /*0114*/ 	.word	0xffffffff


	//   ....[12]....
        /*0118*/ 	.word	0xffffffff


	//   ....[13]....
        /*011c*/ 	.word	0xffffffff


	//   ....[14]....
        /*0120*/ 	.word	0xffffffff


	//   ....[15]....
        /*0124*/ 	.word	0xffffffff


	//   ....[16]....
        /*0128*/ 	.word	0xffffffff


	//   ....[17]....
        /*012c*/ 	.word	0x0500003f


	//   ....[18]....
        /*0130*/ 	.word	0x0500003f


	//   ....[19]....
        /*0134*/ 	.word	0x0500003f


	//   ....[20]....
        /*0138*/ 	.word	0x0500003f


	//   ....[21]....
        /*013c*/ 	.word	0x0500003f


	//   ....[22]....
        /*0140*/ 	.word	0x0500003f


	//   ....[23]....
        /*0144*/ 	.word	0x0500003f


	//   ....[24]....
        /*0148*/ 	.word	0x0500003f


	//   ....[25]....
        /*014c*/ 	.word	0x0500003f


	//   ....[26]....
        /*0150*/ 	.word	0x0500003f


	//   ....[27]....
        /*0154*/ 	.word	0x0500003f


	//   ....[28]....
        /*0158*/ 	.word	0x0500003f


	//   ....[29]....
        /*015c*/ 	.word	0x0500003f


	//   ....[30]....
        /*0160*/ 	.word	0x0500003f


	//   ....[31]....
        /*0164*/ 	.word	0x0500003f


	//   ....[32]....
        /*0168*/ 	.word	0x0500003f


	//----- nvinfo : EIATTR_COOP_GROUP_INSTR_OFFSETS
	.align		4
.L_12103:
        /*016c*/ 	.byte	0x04, 0x28
        /*016e*/ 	.short	(.L_12105 - .L_12104)


	//   ....[0]....
.L_12104:
        /*0170*/ 	.word	0x000022e0


	//   ....[1]....
        /*0174*/ 	.word	0x00002340


	//   ....[2]....
        /*0178*/ 	.word	0x000023a0


	//   ....[3]....
        /*017c*/ 	.word	0x00002400


	//   ....[4]....
        /*0180*/ 	.word	0x00002460


	//   ....[5]....
        /*0184*/ 	.word	0x000024c0


	//   ....[6]....
        /*0188*/ 	.word	0x00002520


	//   ....[7]....
        /*018c*/ 	.word	0x00002580


	//   ....[8]....
        /*0190*/ 	.word	0x000025e0


	//   ....[9]....
        /*0194*/ 	.word	0x00002640


	//   ....[10]....
        /*0198*/ 	.word	0x000026a0


	//   ....[11]....
        /*019c*/ 	.word	0x00002700


	//   ....[12]....
        /*01a0*/ 	.word	0x00002760


	//   ....[13]....
        /*01a4*/ 	.word	0x000027c0


	//   ....[14]....
        /*01a8*/ 	.word	0x00002820


	//   ....[15]....
        /*01ac*/ 	.word	0x00002880


	//   ....[16]....
        /*01b0*/ 	.word	0x00002d30


	//   ....[17]....
        /*01b4*/ 	.word	0x00003380


	//   ....[18]....
        /*01b8*/ 	.word	0x00003410


	//   ....[19]....
        /*01bc*/ 	.word	0x000034a0


	//   ....[20]....
        /*01c0*/ 	.word	0x00003530


	//   ....[21]....
        /*01c4*/ 	.word	0x000035c0


	//   ....[22]....
        /*01c8*/ 	.word	0x00003650


	//   ....[23]....
        /*01cc*/ 	.word	0x000036e0


	//   ....[24]....
        /*01d0*/ 	.word	0x00003770


	//   ....[25]....
        /*01d4*/ 	.word	0x00003800


	//   ....[26]....
        /*01d8*/ 	.word	0x00003890


	//   ....[27]....
        /*01dc*/ 	.word	0x00003920


	//   ....[28]....
        /*01e0*/ 	.word	0x000039b0


	//   ....[29]....
        /*01e4*/ 	.word	0x00003a40


	//   ....[30]....
        /*01e8*/ 	.word	0x00003ad0


	//   ....[31]....
        /*01ec*/ 	.word	0x00003b60


	//   ....[32]....
        /*01f0*/ 	.word	0x00003bf0


	//----- nvinfo : EIATTR_VRC_CTA_INIT_COUNT
	.align		4
.L_12105:
        /*01f4*/ 	.byte	0x02, 0x4a
	.zero		1
	.zero		1


	//----- nvinfo : EIATTR_EXIT_INSTR_OFFSETS
	.align		4
        /*01f8*/ 	.byte	0x04, 0x1c
        /*01fa*/ 	.short	(.L_12107 - .L_12106)


	//   ....[0]....
.L_12106:
        /*01fc*/ 	.word	0x00000230


	//   ....[1]....
        /*0200*/ 	.word	0x00003330


	//----- nvinfo : EIATTR_MAX_THREADS
	.align		4
.L_12107:
        /*0204*/ 	.byte	0x04, 0x05
        /*0206*/ 	.short	(.L_12109 - .L_12108)
.L_12108:
        /*0208*/ 	.word	0x00000080
        /*020c*/ 	.word	0x00000001
        /*0210*/ 	.word	0x00000001


	//----- nvinfo : EIATTR_CRS_STACK_SIZE
	.align		4
.L_12109:
        /*0214*/ 	.byte	0x04, 0x1e
        /*0216*/ 	.short	(.L_12111 - .L_12110)
.L_12110:
        /*0218*/ 	.word	0x00000000


	//----- nvinfo : EIATTR_CBANK_PARAM_SIZE
	.align		4
.L_12111:
        /*021c*/ 	.byte	0x03, 0x19
        /*021e*/ 	.short	0x0034


	//----- nvinfo : EIATTR_PARAM_CBANK
	.align		4
        /*0220*/ 	.byte	0x04, 0x0a
        /*0222*/ 	.short	(.L_12113 - .L_12112)
	.align		4
.L_12112:
        /*0224*/ 	.word	index@(.nv.constant0._Z9cuda_gemmIiLi128ELi4ELi1ELi64ELi32ELi32ELi64ELi1ELi0EEviiiPT_S1_S1_iii)
        /*0228*/ 	.short	0x0380
        /*022a*/ 	.short	0x0034


	//----- nvinfo : EIATTR_SW_WAR
	.align		4
.L_12113:
        /*022c*/ 	.byte	0x04, 0x36
        /*022e*/ 	.short	(.L_12115 - .L_12114)
.L_12114:
        /*0230*/ 	.word	0x00000008
.L_12115:


//--------------------- .nv.info._Z9cuda_gemmIiLi128ELi4ELi1ELi64ELi32ELi32ELi64ELi0ELi1EEviiiPT_S1_S1_iii --------------------------
	.section	.nv.info._Z9cuda_gemmIiLi128ELi4ELi1ELi64ELi32ELi32ELi64ELi0ELi1EEviiiPT_S1_S1_iii,"",@"SHT_CUDA_INFO"
	.sectionflags	@""
	.align	4


	//----- nvinfo : EIATTR_CUDA_API_VERSION
	.align		4
        /*0000*/ 	.byte	0x04, 0x37
        /*0002*/ 	.short	(.L_12117 - .L_12116)
.L_12116:
        /*0004*/ 	.word	0x00000082


	//----- nvinfo : EIATTR_KPARAM_INFO
	.align		4
.L_12117:
        /*0008*/ 	.byte	0x04, 0x17
        /*000a*/ 	.short	(.L_12119 - .L_12118)
.L_12118:
        /*000c*/ 	.word	0x00000000
        /*0010*/ 	.short	0x0008
        /*0012*/ 	.short	0x0030
        /*0014*/ 	.byte	0x00, 0xf0, 0x11, 0x00


	//----- nvinfo : EIATTR_KPARAM_INFO
	.align		4
.L_12119:
        /*0018*/ 	.byte	0x04, 0x17
        /*001a*/ 	.short	(.L_12121 - .L_12120)
.L_12120:
        /*001c*/ 	.word	0x00000000
        /*0020*/ 	.short	0x0007
        /*0022*/ 	.short	0x002c
        /*0024*/ 	.byte	0x00, 0xf0, 0x11, 0x00


	//----- nvinfo : EIATTR_KPARAM_INFO
	.align		4
.L_12121:
        /*0028*/ 	.byte	0x04, 0x17
        /*002a*/ 	.short	(.L_12123 - .L_12122)
.L_12122:
        /*002c*/ 	.word	0x00000000
        /*0030*/ 	.short	0x0006
        /*0032*/ 	.short	0x0028
        /*0034*/ 	.byte	0x00, 0xf0, 0x11, 0x00


	//----- nvinfo : EIATTR_KPARAM_INFO
	.align		4
.L_12123:
        /*0038*/ 	.byte	0x04, 0x17
        /*003a*/ 	.short	(.L_12125 - .L_12124)
.L_12124:
        /*003c*/ 	.word	0x00000000
        /*0040*/ 	.short	0x0005
        /*0042*/ 	.short	0x0020
        /*0044*/ 	.byte	0x00, 0xf5, 0x21, 0x00


	//----- nvinfo : EIATTR_KPARAM_INFO
	.align		4
.L_12125:
        /*0048*/ 	.byte	0x04, 0x17
        /*004a*/ 	.short	(.L_12127 - .L_12126)
.L_12126:
        /*004c*/ 	.word	0x00000000
        /*0050*/ 	.short	0x0004
        /*0052*/ 	.short	0x0018
        /*0054*/ 	.byte	0x00, 0xf5, 0x21, 0x00


	//----- nvinfo : EIATTR_KPARAM_INFO
	.align		4
.L_12127:
        /*0058*/ 	.byte	0x04, 0x17
        /*005a*/ 	.short	(.L_12129 - .L_12128)
.L_12128:
        /*005c*/ 	.word	0x00000000
        /*0060*/ 	.short	0x0003
        /*0062*/ 	.short	0x0010
        /*0064*/ 	.byte	0x00, 0xf5, 0x21, 0x00


	//----- nvinfo : EIATTR_KPARAM_INFO
	.align		4
.L_12129:
        /*0068*/ 	.byte	0x04, 0x17
        /*006a*/ 	.short	(.L_12131 - .L_12130)
.L_12130:
        /*006c*/ 	.word	0x00000000
        /*0070*/ 	.short	0x0002
        /*0072*/ 	.short	0x0008
        /*0074*/ 	.byte	0x00, 0xf0, 0x11, 0x00


	//----- nvinfo : EIATTR_KPARAM_INFO
	.align		4
.L_12131:
        /*0078*/ 	.byte	0x04, 0x17
        /*007a*/ 	.short	(.L_12133 - .L_12132)
.L_12132:
        /*007c*/ 	.word	0x00000000
        /*0080*/ 	.short	0x0001
        /*0082*/ 	.short	0x0004
        /*0084*/ 	.byte	0x00, 0xf0, 0x11, 0x00


	//----- nvinfo : EIATTR_KPARAM_INFO
	.align		4
.L_12133:
        /*0088*/ 	.byte	0x04, 0x17
        /*008a*/ 	.short	(.L_12135 - .L_12134)
.L_12134:
        /*008c*/ 	.word	0x00000000
        /*0090*/ 	.short	0x0000
        /*0092*/ 	.short	0x0000
        /*0094*/ 	.byte	0x00, 0xf0, 0x11, 0x00


	//----- nvinfo : EIATTR_SPARSE_MMA_MASK
	.align		4
.L_12135:
        /*0098*/ 	.byte	0x03, 0x50
        /*009a*/ 	.short	0x0000


	//----- nvinfo : EIATTR_MAXREG_COUNT
	.align		4
        /*009c*/ 	.byte	0x03, 0x1b
        /*009e*/ 	.short	0x00ff


	//----- nvinfo : EIATTR_NUM_BARRIERS
	.align		4
        /*00a0*/ 	.byte	0x02, 0x4c
        /*00a2*/ 	.byte	0x01
	.zero		1


	//----- nvinfo : EIATTR_MERCURY_ISA_VERSION
	.align		4
        /*00a4*/ 	.byte	0x03, 0x5f
        /*00a6*/ 	.short	0x0101


	//----- nvinfo : EIATTR_COOP_GROUP_MASK_REGIDS
	.align		4
        /*00a8*/ 	.byte	0x04, 0x29
        /*00aa*/ 	.short	(.L_12137 - .L_12136)


	//   ....[0]....
.L_12136:
        /*00ac*/ 	.word	0xffffffff


	//   ....[1]....
        /*00b0*/ 	.word	0xffffffff


	//   ....[2]....
        /*00b4*/ 	.word	0xffffffff


	//   ....[3]....
        /*00b8*/ 	.word	0xffffffff


	//   ....[4]....
        /*00bc*/ 	.word	0xffffffff


	//   ....[5]....
        /*00c0*/ 	.word	0xffffffff


	//   ....[6]....
        /*00c4*/ 	.word	0xffffffff


	//   ....[7]....
        /*00c8*/ 	.word	0xffffffff


	//   ....[8]....
        /*00cc*/ 	.word	0xffffffff


	//   ....[9]....
        /*00d0*/ 	.word	0xffffffff


	//   ....[10]....
        /*00d4*/ 	.word	0xffffffff


	//   ....[11]....
        /*00d8*/ 	.word	0xffffffff


	//   ....[12]....
        /*00dc*/ 	.word	0xffffffff


	//   ....[13]....
        /*00e0*/ 	.word	0xffffffff


	//   ....[14]....
        /*00e4*/ 	.word	0xffffffff


	//   ....[15]....
        /*00e8*/ 	.word	0xffffffff


	//   ....[16]....
        /*00ec*/ 	.word	0xffffffff


	//   ....[17]....
        /*00f0*/ 	.word	0xffffffff


	//   ....[18]....
        /*00f4*/ 	.word	0xffffffff


	//   ....[19]....
        /*00f8*/ 	.word	0xffffffff


	//   ....[20]....
        /*00fc*/ 	.word	0xffffffff


	//   ....[21]....
        /*0100*/ 	.word	0xffffffff


	//   ....[22]....
        /*0104*/ 	.word	0xffffffff


	//   ....[23]....
        /*0108*/ 	.word	0xffffffff


	//   ....[24]....
        /*010c*/ 	.word	0xffffffff


	//   ....[25]....
        /*0110*/ 	.word	0xffffffff


	//   ....[26]....
        /*0114*/ 	.word	0xffffffff


	//   ....[27]....
        /*0118*/ 	.word	0xffffffff


	//   ....[28]....
        /*011c*/ 	.word	0xffffffff


	//   ....[29]....
        /*0120*/ 	.word	0xffffffff


	//   ....[30]....
        /*0124*/ 	.word	0xffffffff


	//   ....[31]....
        /*0128*/ 	.word	0xffffffff


	//   ....[32]....
        /*012c*/ 	.word	0xffffffff


	//   ....[33]....
        /*0130*/ 	.word	0xffffffff


	//   ....[34]....
        /*0134*/ 	.word	0x05000035


	//   ....[35]....
        /*0138*/ 	.word	0x05000035


	//   ....[36]....
        /*013c*/ 	.word	0x05000035


	//   ....[37]....
        /*0140*/ 	.word	0x05000035


	//   ....[38]....
        /*0144*/ 	.word	0x05000035


	//   ....[39]....
        /*0148*/ 	.word	0x05000035


	//   ....[40]....
        /*014c*/ 	.word	0x05000035


	//   ....[41]....
        /*0150*/ 	.word	0x05000035


	//   ....[42]....
        /*0154*/ 	.word	0x05000035


	//   ....[43]....
        /*0158*/ 	.word	0x05000035


	//   ....[44]....
        /*015c*/ 	.word	0x05000035


	//   ....[45]....
        /*0160*/ 	.word	0x05000035


	//   ....[46]....
        /*0164*/ 	.word	0x05000035


	//   ....[47]....
        /*0168*/ 	.word	0x05000035


	//   ....[48]....
        /*016c*/ 	.word	0x05000035


	//   ....[49]....
        /*0170*/ 	.word	0x05000035


	//   ....[50]....
        /*0174*/ 	.word	0x05000035


	//   ....[51]....
        /*0178*/ 	.word	0x05000035


	//   ....[52]....
        /*017c*/ 	.word	0x05000035


	//   ....[53]....
        /*0180*/ 	.word	0x05000035


	//   ....[54]....
        /*0184*/ 	.word	0x05000035


	//   ....[55]....
        /*0188*/ 	.word	0x05000035


	//   ....[56]....
        /*018c*/ 	.word	0x05000035


	//   ....[57]....
        /*0190*/ 	.word	0x05000035


	//   ....[58]....
        /*0194*/ 	.word	0x05000035


	//   ....[59]....
        /*0198*/ 	.word	0x05000035


	//   ....[60]....
        /*019c*/ 	.word	0x05000035


	//   ....[61]....
        /*01a0*/ 	.word	0x05000035


	//   ....[62]....
        /*01a4*/ 	.word	0x05000035


	//   ....[63]....
        /*01a8*/ 	.word	0x05000035


	//   ....[64]....
        /*01ac*/ 	.word	0x05000035


	//   ....[65]....
        /*01b0*/ 	.word	0x05000035


	//----- nvinfo : EIATTR_COOP_GROUP_INSTR_OFFSETS
	.align		4
.L_12137:
        /*01b4*/ 	.byte	0x04, 0x28
        /*01b6*/ 	.short	(.L_12139 - .L_12138)


	//   ....[0]....
.L_12138:
        /*01b8*/ 	.word	0x00001040


	//   ....[1]....
        /*01bc*/ 	.word	0x00001050


	//   ....[2]....
        /*01c0*/ 	.word	0x00001060


	//   ....[3]....
        /*01c4*/ 	.word	0x00001070


	//   ....[4]....
        /*01c8*/ 	.word	0x00001080


	//   ....[5]....
        /*01cc*/ 	.word	0x00001090


	//   ....[6]....
        /*01d0*/ 	.word	0x000010b0


	//   ....[7]....
        /*01d4*/ 	.word	0x000010d0


	//   ....[8]....
        /*01d8*/ 	.word	0x000010e0


	//   ....[9]....
        /*01dc*/ 	.word	0x00001100


	//   ....[10]....
        /*01e0*/ 	.word	0x00001120


	//   ....[11]....
        /*01e4*/ 	.word	0x00001140


	//   ....[12]....
        /*01e8*/ 	.word	0x00001160


	//   ....[13]....
        /*01ec*/ 	.word	0x00001180


	//   ....[14]....
        /*01f0*/ 	.word	0x000011a0


	//   ....[15]....
        /*01f4*/ 	.word	0x000011c0


	//   ....[16]....
        /*01f8*/ 	.word	0x00001260


	//   ....[17]....
        /*01fc*/ 	.word	0x00001530


	//   ....[18]....
        /*0200*/ 	.word	0x00001540


	//   ....[19]....
        /*0204*/ 	.word	0x00001550


	//   ....[20]....
        /*0208*/ 	.word	0x00001560


	//   ....[21]....
        /*020c*/ 	.word	0x00001570


	//   ....[22]....
        /*0210*/ 	.word	0x00001580


	//   ....[23]....
        /*0214*/ 	.word	0x000015a0


	//   ....[24]....
        /*0218*/ 	.word	0x000015c0


	//   ....[25]....
        /*021c*/ 	.word	0x000015e0


	//   ....[26]....
        /*0220*/ 	.word	0x00001600


	//   ....[27]....
        /*0224*/ 	.word	0x00001620


	//   ....[28]....
        /*0228*/ 	.word	0x00001640


	//   ....[29]....
        /*022c*/ 	.word	0x00001650


	//   ....[30]....
        /*0230*/ 	.word	0x00001670


	//   ....[31]....
        /*0234*/ 	.word	0x00001690


	//   ....[32]....
        /*0238*/ 	.word	0x000016b0


	//   ....[33]....
        /*023c*/ 	.word	0x00001750


	//   ....[34]....
        /*0240*/ 	.word	0x00001cb0


	//   ....[35]....
        /*0244*/ 	.word	0x00001d00


	//   ....[36]....
        /*0248*/ 	.word	0x00001d50


	//   ....[37]....
        /*024c*/ 	.word	0x00001db0


	//   ....[38]....
        /*0250*/ 	.word	0x00001e00


	//   ....[39]....
        /*0254*/ 	.word	0x00001e60


	//   ....[40]....
        /*0258*/ 	.word	0x00001ec0


	//   ....[41]....
        /*025c*/ 	.word	0x00001f20


	//   ....[42]....
        /*0260*/ 	.word	0x00001f80


	//   ....[43]....
        /*0264*/ 	.word	0x00001fe0


	//   ....[44]....
        /*0268*/ 	.word	0x00002040


	//   ....[45]....
        /*026c*/ 	.word	0x000020a0


	//   ....[46]....
        /*0270*/ 	.word	0x00002100


	//   ....[47]....
        /*0274*/ 	.word	0x00002160


	//   ....[48]....
        /*0278*/ 	.word	0x000021c0


	//   ....[49]....
        /*027c*/ 	.word	0x00002220


	//   ....[50]....
        /*0280*/ 	.word	0x000022a0


	//   ....[51]....
        /*0284*/ 	.word	0x000022f0


	//   ....[52]....
        /*0288*/ 	.word	0x00002350


	//   ....[53]....
        /*028c*/ 	.word	0x000023b0


	//   ....[54]....
        /*0290*/ 	.word	0x00002410


	//   ....[55]....
        /*0294*/ 	.word	0x00002460


	//   ....[56]....
        /*0298*/ 	.word	0x000024c0


	//   ....[57]....
        /*029c*/ 	.word	0x00002520


	//   ....[58]....
        /*02a0*/ 	.word	0x00002580


	//   ....[59]....
        /*02a4*/ 	.word	0x000025e0


	//   ....[60]....
        /*02a8*/ 	.word	0x00002640


	//   ....[61]....
        /*02ac*/ 	.word	0x000026a0


	//   ....[62]....
        /*02b0*/ 	.word	0x00002700


	//   ....[63]....
        /*02b4*/ 	.word	0x00002760


	//   ....[64]....
        /*02b8*/ 	.word	0x000027c0


	//   ....[65]....
        /*02bc*/ 	.word	0x00002820


	//----- nvinfo : EIATTR_VRC_CTA_INIT_COUNT
	.align		4
.L_12139:
        /*02c0*/ 	.byte	0x02, 0x4a
	.zero		1
	.zero		1


	//----- nvinfo : EIATTR_EXIT_INSTR_OFFSETS
	.align		4
        /*02c4*/ 	.byte	0x04, 0x1c
        /*02c6*/ 	.short	(.L_12141 - .L_12140)


	//   ....[0]....
.L_12140:
        /*02c8*/ 	.word	0x00000050


	//   ....[1]....
        /*02cc*/ 	.word	0x00001c60


	//----- nvinfo : EIATTR_MAX_THREADS
	.align		4
.L_12141:
        /*02d0*/ 	.byte	0x04, 0x05
        /*02d2*/ 	.short	(.L_12143 - .L_12142)
.L_12142:
        /*02d4*/ 	.word	0x00000080
        /*02d8*/ 	.word	0x00000001
        /*02dc*/ 	.word	0x00000001


	//----- nvinfo : EIATTR_CRS_STACK_SIZE
	.align		4
.L_12143:
        /*02e0*/ 	.byte	0x04, 0x1e
        /*02e2*/ 	.short	(.L_12145 - .L_12144)
.L_12144:
        /*02e4*/ 	.word	0x00000000


	//----- nvinfo : EIATTR_CBANK_PARAM_SIZE
	.align		4
.L_12145:
        /*02e8*/ 	.byte	0x03, 0x19
        /*02ea*/ 	.short	0x0034


	//----- nvinfo : EIATTR_PARAM_CBANK
	.align		4
        /*02ec*/ 	.byte	0x04, 0x0a
        /*02ee*/ 	.short	(.L_12147 - .L_12146)
	.align		4
.L_12146:
        /*02f0*/ 	.word	index@(.nv.constant0._Z9cuda_gemmIiLi128ELi4ELi1ELi64ELi32ELi32ELi64ELi0ELi1EEviiiPT_S1_S1_iii)
        /*02f4*/ 	.short	0x0380
        /*02f6*/ 	.short	0x0034


	//----- nvinfo : EIATTR_SW_WAR
	.align		4
.L_12147:
        /*02f8*/ 	.byte	0x04, 0x36
        /*02fa*/ 	.short	(.L_12149 - .L_12148)
.L_12148:
        /*02fc*/ 	.word	0x00000008
.L_12149:


//--------------------- .nv.info._Z9cuda_gemmIiLi128ELi4ELi1ELi64ELi32ELi32ELi64ELi0ELi0EEviiiPT_S1_S1_iii --------------------------
	.section	.nv.info._Z9cuda_gemmIiLi128ELi4ELi1ELi64ELi32ELi32ELi64ELi0ELi0EEviiiPT_S1_S1_iii,"",@"SHT_CUDA_INFO"
	.sectionflags	@""
	.align	4


	//----- nvinfo : EIATTR_CUDA_API_VERSION
	.align		4
        /*0000*/ 	.byte	0x04, 0x37
        /*0002*/ 	.short	(.L_12151 - .L_12150)
.L_12150:
        /*0004*/ 	.word	0x00000082


	//----- nvinfo : EIATTR_KPARAM_INFO
	.align		4
.L_12151:
        /*0008*/ 	.byte	0x04, 0x17
        /*000a*/ 	.short	(.L_12153 - .L_12152)
.L_12152:
        /*000c*/ 	.word	0x00000000
        /*0010*/ 	.short	0x0008
        /*0012*/ 	.short	0x0030
        /*0014*/ 	.byte	0x00, 0xf0, 0x11, 0x00


	//----- nvinfo : EIATTR_KPARAM_INFO
	.align		4
.L_12153:
        /*0018*/ 	.byte	0x04, 0x17
        /*001a*/ 	.short	(.L_12155 - .L_12154)
.L_12154:
        /*001c*/ 	.word	0x00000000
        /*0020*/ 	.short	0x0007
        /*0022*/ 	.short	0x002c
        /*0024*/ 	.byte	0x00, 0xf0, 0x11, 0x00


	//----- nvinfo : EIATTR_KPARAM_INFO
	.align		4
.L_12155:
        /*0028*/ 	.byte	0x04, 0x17
        /*002a*/ 	.short	(.L_12157 - .L_12156)
.L_12156:
        /*002c*/ 	.word	0x00000000
        /*0030*/ 	.short	0x0006
        /*0032*/ 	.short	0x0028
        /*0034*/ 	.byte	0x00, 0xf0, 0x11, 0x00


	//----- nvinfo : EIATTR_KPARAM_INFO
	.align		4
.L_12157:
        /*0038*/ 	.byte	0x04, 0x17
        /*003a*/ 	.short	(.L_12159 - .L_12158)
.L_12158:
        /*003c*/ 	.word	0x00000000
        /*0040*/ 	.short	0x0005
        /*0042*/ 	.short	0x0020
        /*0044*/ 	.byte	0x00, 0xf5, 0x21, 0x00


	//----- nvinfo : EIATTR_KPARAM_INFO
	.align		4
.L_12159:
        /*0048*/ 	.byte	0x04, 0x17
        /*004a*/ 	.short	(.L_12161 - .L_12160)
.L_12160:
        /*004c*/ 	.word	0x00000000
        /*0050*/ 	.short	0x0004
        /*0052*/ 	.short	0x0018
        /*0054*/ 	.byte	0x00, 0xf5, 0x21, 0x00


	//----- nvinfo : EIATTR_KPARAM_INFO
	.align		4
.L_12161:
        /*0058*/ 	.byte	0x04, 0x17
        /*005a*/ 	.short	(.L_12163 - .L_12162)
.L_12162:
        /*005c*/ 	.word	0x00000000
        /*0060*/ 	.short	0x0003
        /*0062*/ 	.short	0x0010
        /*0064*/ 	.byte	0x00, 0xf5, 0x21, 0x00


	//----- nvinfo : EIATTR_KPARAM_INFO
	.align		4
.L_12163:
        /*0068*/ 	.byte	0x04, 0x17
        /*006a*/ 	.short	(.L_12165 - .L_12164)
.L_12164:
        /*006c*/ 	.word	0x00000000
        /*0070*/ 	.short	0x0002
        /*0072*/ 	.short	0x0008
        /*0074*/ 	.byte	0x00, 0xf0, 0x11, 0x00


	//----- nvinfo : EIATTR_KPARAM_INFO
	.align		4
.L_12165:
        /*0078*/ 	.byte	0x04, 0x17
        /*007a*/ 	.short	(.L_12167 - .L_12166)
.L_12166:
        /*007c*/ 	.word	0x00000000
        /*0080*/ 	.short	0x0001
        /*0082*/ 	.short	0x0004
        /*0084*/ 	.byte	0x00, 0xf0, 0x11, 0x00


	//----- nvinfo : EIATTR_KPARAM_INFO
	.align		4
.L_12167:
        /*0088*/ 	.byte	0x04, 0x17
        /*008a*/ 	.short	(.L_12169 - .L_12168)
.L_12168:
        /*008c*/ 	.word	0x00000000
        /*0090*/ 	.short	0x0000
        /*0092*/ 	.short	0x0000
        /*0094*/ 	.byte	0x00, 0xf0, 0x11, 0x00


	//----- nvinfo : EIATTR_SPARSE_MMA_MASK
	.align		4
.L_12169:
        /*0098*/ 	.byte	0x03, 0x50
        /*009a*/ 	.short	0x0000


	//----- nvinfo : EIATTR_MAXREG_COUNT
	.align		4
        /*009c*/ 	.byte	0x03, 0x1b
        /*009e*/ 	.short	0x00ff


	//----- nvinfo : EIATTR_NUM_BARRIERS
	.align		4
        /*00a0*/ 	.byte	0x02, 0x4c
        /*00a2*/ 	.byte	0x01
	.zero		1


	//----- nvinfo : EIATTR_MERCURY_ISA_VERSION
	.align		4
        /*00a4*/ 	.byte	0x03, 0x5f
        /*00a6*/ 	.short	0x0101


	//----- nvinfo : EIATTR_COOP_GROUP_MASK_REGIDS
	.align		4
        /*00a8*/ 	.byte	0x04, 0x29
        /*00aa*/ 	.short	(.L_12171 - .L_12170)


	//   ....[0]....
.L_12170:
        /*00ac*/ 	.word	0xffffffff


	//   ....[1]....
        /*00b0*/ 	.word	0xffffffff


	//   ....[2]....
        /*00b4*/ 	.word	0xffffffff


	//   ....[3]....
        /*00b8*/ 	.word	0xffffffff


	//   ....[4]....
        /*00bc*/ 	.word	0xffffffff


	//   ....[5]....
        /*00c0*/ 	.word	0xffffffff


	//   ....[6]....
        /*00c4*/ 	.word	0xffffffff


	//   ....[7]....
        /*00c8*/ 	.word	0xffffffff


	//   ....[8]....
        /*00cc*/ 	.word	0xffffffff


	//   ....[9]....
        /*00d0*/ 	.word	0xffffffff


	//   ....[10]....
        /*00d4*/ 	.word	0xffffffff


	//   ....[11]....
        /*00d8*/ 	.word	0xffffffff


	//   ....[12]....
        /*00dc*/ 	.word	0xffffffff


	//   ....[13]....
        /*00e0*/ 	.word	0xffffffff


	//   ....[14]....
        /*00e4*/ 	.word	0xffffffff


	//   ....[15]....
        /*00e8*/ 	.word	0xffffffff


	//   ....[16]....
        /*00ec*/ 	.word	0xffffffff


	//   ....[17]....
        /*00f0*/ 	.word	0x0500001d


	//   ....[18]....
        /*00f4*/ 	.word	0x0500001d


	//   ....[19]....
        /*00f8*/ 	.word	0x0500001d


	//   ....[20]....
        /*00fc*/ 	.word	0x0500001d


	//   ....[21]....
        /*0100*/ 	.word	0x0500001d


	//   ....[22]....
        /*0104*/ 	.word	0x0500001d


	//   ....[23]....
        /*0108*/ 	.word	0x0500001d


	//   ....[24]....
        /*010c*/ 	.word	0x0500001d


	//   ....[25]....
        /*0110*/ 	.word	0x0500001d


	//   ....[26]....
        /*0114*/ 	.word	0x0500001d


	//   ....[27]....
        /*0118*/ 	.word	0x0500001d


	//   ....[28]....
        /*011c*/ 	.word	0x0500001d


	//   ....[29]....
        /*0120*/ 	.word	0x0500001d


	//   ....[30]....
        /*0124*/ 	.word	0x0500001d


	//   ....[31]....
        /*0128*/ 	.word	0x0500001d


	//   ....[32]....
        /*012c*/ 	.word	0x0500001d


	//----- nvinfo : EIATTR_COOP_GROUP_INSTR_OFFSETS
	.align		4
.L_12171:
        /*0130*/ 	.byte	0x04, 0x28
        /*0132*/ 	.short	(.L_12173 - .L_12172)


	//   ....[0]....
.L_12172:
        /*0134*/ 	.word	0x00002110


	//   ....[1]....
        /*0138*/ 	.word	0x00002170


	//   ....[2]....
        /*013c*/ 	.word	0x000021d0


	//   ....[3]....
        /*0140*/ 	.word	0x00002230


	//   ....[4]....
        /*0144*/ 	.word	0x00002290


	//   ....[5]....
        /*0148*/ 	.word	0x000022f0


	//   ....[6]....
        /*014c*/ 	.word	0x00002350


	//   ....[7]....
        /*0150*/ 	.word	0x000023b0


	//   ....[8]....
        /*0154*/ 	.word	0x00002410


	//   ....[9]....
        /*0158*/ 	.word	0x00002470


	//   ....[10]....
        /*015c*/ 	.word	0x000024d0


	//   ....[11]....
        /*0160*/ 	.word	0x00002530


	//   ....[12]....
        /*0164*/ 	.word	0x00002590


	//   ....[13]....
        /*0168*/ 	.word	0x000025f0


	//   ....[14]....
        /*016c*/ 	.word	0x00002650


	//   ....[15]....
        /*0170*/ 	.word	0x000026b0


	//   ....[16]....
        /*0174*/ 	.word	0x00002b70


	//   ....[17]....
        /*0178*/ 	.word	0x00003c60


	//   ....[18]....
        /*017c*/ 	.word	0x00003ce0


	//   ....[19]....
        /*0180*/ 	.word	0x00003d70


	//   ....[20]....
        /*0184*/ 	.word	0x00003e00


	//   ....[21]....
        /*0188*/ 	.word	0x00003e90


	//   ....[22]....
        /*018c*/ 	.word	0x00003f20


	//   ....[23]....
        /*0190*/ 	.word	0x00003fb0


	//   ....[24]....
        /*0194*/ 	.word	0x00004040


	//   ....[25]....
        /*0198*/ 	.word	0x000040d0


	//   ....[26]....
        /*019c*/ 	.word	0x00004160


	//   ....[27]....
        /*01a0*/ 	.word	0x000041f0


	//   ....[28]....
        /*01a4*/ 	.word	0x00004280


	//   ....[29]....
        /*01a8*/ 	.word	0x00004310


	//   ....[30]....
        /*01ac*/ 	.word	0x000043a0


	//   ....[31]....
        /*01b0*/ 	.word	0x00004430


	//   ....[32]....
        /*01b4*/ 	.word	0x000044c0


	//----- nvinfo : EIATTR_VRC_CTA_INIT_COUNT
	.align		4
.L_12173:
        /*01b8*/ 	.byte	0x02, 0x4a
	.zero		1
	.zero		1


	//----- nvinfo : EIATTR_EXIT_INSTR_OFFSETS
	.align		4
        /*01bc*/ 	.byte	0x04, 0x1c
        /*01be*/ 	.short	(.L_12175 - .L_12174)


	//   ....[0]....
.L_12174:
        /*01c0*/ 	.word	0x000001e0


	//   ....[1]....
        /*01c4*/ 	.word	0x00003c10


	//----- nvinfo : EIATTR_MAX_THREADS
	.align		4
.L_12175:
        /*01c8*/ 	.byte	0x04, 0x05
        /*01ca*/ 	.short	(.L_12177 - .L_12176)
.L_12176:
        /*01cc*/ 	.word	0x00000080
        /*01d0*/ 	.word	0x00000001
        /*01d4*/ 	.word	0x00000001


	//----- nvinfo : EIATTR_CRS_STACK_SIZE
	.align		4
.L_12177:
        /*01d8*/ 	.byte	0x04, 0x1e
        /*01da*/ 	.short	(.L_12179 - .L_12178)
.L_12178:
        /*01dc*/ 	.word	0x00000000


	//----- nvinfo : EIATTR_CBANK_PARAM_SIZE
	.align		4
.L_12179:
        /*01e0*/ 	.byte	0x03, 0x19
        /*01e2*/ 	.short	0x0034


	//----- nvinfo : EIATTR_PARAM_CBANK
	.align		4
        /*01e4*/ 	.byte	0x04, 0x0a
        /*01e6*/ 	.short	(.L_12181 - .L_12180)
	.align		4
.L_12180:
        /*01e8*/ 	.word	index@(.nv.constant0._Z9cuda_gemmIiLi128ELi4ELi1ELi64ELi32ELi32ELi64ELi0ELi0EEviiiPT_S1_S1_iii)
        /*01ec*/ 	.short	0x0380
        /*01ee*/ 	.short	0x0034


	//----- nvinfo : EIATTR_SW_WAR
	.align		4
.L_12181:
        /*01f0*/ 	.byte	0x04, 0x36
        /*01f2*/ 	.short	(.L_12183 - .L_12182)
.L_12182:
        /*01f4*/ 	.word	0x00000008
.L_12183:


//--------------------- .nv.info._Z9cuda_gemmIiLi128ELi4ELi1ELi64ELi16ELi16ELi64ELi1ELi1EEviiiPT_S1_S1_iii --------------------------
	.section	.nv.info._Z9cuda_gemmIiLi128ELi4ELi1ELi64ELi16ELi16ELi64ELi1ELi1EEviiiPT_S1_S1_iii,"",@"SHT_CUDA_INFO"
	.sectionflags	@""
	.align	4


	//----- nvinfo : EIATTR_CUDA_API_VERSION
	.align		4
        /*0000*/ 	.byte	0x04, 0x37
        /*0002*/ 	.short	(.L_12185 - .L_12184)
.L_12184:
        /*0004*/ 	.word	0x00000082


	//----- nvinfo : EIATTR_KPARAM_INFO
	.align		4
.L_12185:
        /*0008*/ 	.byte	0x04, 0x17
        /*000a*/ 	.short	(.L_12187 - .L_12186)
.L_12186:
        /*000c*/ 	.word	0x00000000
        /*0010*/ 	.short	0x0008
        /*0012*/ 	.short	0x0030
        /*0014*/ 	.byte	0x00, 0xf0, 0x11, 0x00


	//----- nvinfo : EIATTR_KPARAM_INFO
	.align		4
.L_12187:
        /*0018*/ 	.byte	0x04, 0x17
        /*001a*/ 	.short	(.L_12189 - .L_12188)
.L_12188:
        /*001c*/ 	.word	0x00000000
        /*0020*/ 	.short	0x0007
        /*0022*/ 	.short	0x002c
        /*0024*/ 	.byte	0x00, 0xf0, 0x11, 0x00


	//----- nvinfo : EIATTR_KPARAM_INFO
	.align		4
.L_12189:
        /*0028*/ 	.byte	0x04, 0x17
        /*002a*/ 	.short	(.L_12191 - .L_12190)
.L_12190:
        /*002c*/ 	.word	0x00000000
        /*0030*/ 	.short	0x0006
        /*0032*/ 	.short	0x0028
        /*0034*/ 	.byte	0x00, 0xf0, 0x11, 0x00


	//----- nvinfo : EIATTR_KPARAM_INFO
	.align		4
.L_12191:
        /*0038*/ 	.byte	0x04, 0x17
        /*003a*/ 	.short	(.L_12193 - .L_12192)
.L_12192:
        /*003c*/ 	.word	0x00000000
        /*0040*/ 	.short	0x0005
        /*0042*/ 	.short	0x0020
        /*0044*/ 	.byte	0x00, 0xf5, 0x21, 0x00


	//----- nvinfo : EIATTR_KPARAM_INFO
	.align		4
.L_12193:
        /*0048*/ 	.byte	0x04, 0x17
        /*004a*/ 	.short	(.L_12195 - .L_12194)
.L_12194:
        /*004c*/ 	.word	0x00000000
        /*0050*/ 	.short	0x0004
        /*0052*/ 	.short	0x0018
        /*0054*/ 	.byte	0x00, 0xf5, 0x21, 0x00


	//----- nvinfo : EIATTR_KPARAM_INFO
	.align		4
.L_12195:
        /*0058*/ 	.byte	0x04, 0x17
        /*005a*/ 	.short	(.L_12197 - .L_12196)
.L_12196:
        /*005c*/ 	.word	0x00000000
        /*0060*/ 	.short	0x0003
        /*0062*/ 	.short	0x0010
        /*0064*/ 	.byte	0x00, 0xf5, 0x21, 0x00


	//----- nvinfo : EIATTR_KPARAM_INFO
	.align		4
.L_12197:
        /*0068*/ 	.byte	0x04, 0x17
        /*006a*/ 	.short	(.L_12199 - .L_12198)
.L_12198:
        /*006c*/ 	.word	0x00000000
        /*0070*/ 	.short	0x0002
        /*0072*/ 	.short	0x0008
        /*0074*/ 	.byte	0x00, 0xf0, 0x11, 0x00


	//----- nvinfo : EIATTR_KPARAM_INFO
	.align		4
.L_12199:
        /*0078*/ 	.byte	0x04, 0x17
        /*007a*/ 	.short	(.L_12201 - .L_12200)
.L_12200:
        /*007c*/ 	.word	0x00000000
        /*0080*/ 	.short	0x0001
        /*0082*/ 	.short	0x0004
        /*0084*/ 	.byte	0x00, 0xf0, 0x11, 0x00


	//----- nvinfo : EIATTR_KPARAM_INFO
	.align		4
.L_12201:
        /*0088*/ 	.byte	0x04, 0x17
        /*008a*/ 	.short	(.L_12203 - .L_12202)
.L_12202:
        /*008c*/ 	.word	0x00000000
        /*0090*/ 	.short	0x0000
        /*0092*/ 	.short	0x0000
        /*0094*/ 	.byte	0x00, 0xf0, 0x11, 0x00


	//----- nvinfo : EIATTR_SPARSE_MMA_MASK
	.align		4
.L_12203:
        /*0098*/ 	.byte	0x03, 0x50
        /*009a*/ 	.short	0x0000


	//----- nvinfo : EIATTR_MAXREG_COUNT
	.align		4
        /*009c*/ 	.byte	0x03, 0x1b
        /*009e*/ 	.short	0x00ff


	//----- nvinfo : EIATTR_NUM_BARRIERS
	.align		4
        /*00a0*/ 	.byte	0x02, 0x4c
        /*00a2*/ 	.byte	0x01
	.zero		1


	//----- nvinfo : EIATTR_MERCURY_ISA_VERSION
	.align		4
        /*00a4*/ 	.byte	0x03, 0x5f
        /*00a6*/ 	.short	0x0101


	//----- nvinfo : EIATTR_COOP_GROUP_MASK_REGIDS
	.align		4
        /*00a8*/ 	.byte	0x04, 0x29
        /*00aa*/ 	.short	(.L_12205 - .L_12204)


	//   ....[0]....
.L_12204:
        /*00ac*/ 	.word	0x05000006


	//   ....[1]....
        /*00b0*/ 	.word	0x05000006


	//   ....[2]....
        /*00b4*/ 	.word	0x05000006


	//   ....[3]....
        /*00b8*/ 	.word	0x05000006


	//   ....[4]....
        /*00bc*/ 	.word	0x05000006


	//   ....[5]....
        /*00c0*/ 	.word	0x05000006


	//   ....[6]....
        /*00c4*/ 	.word	0x05000006


	//   ....[7]....
        /*00c8*/ 	.word	0x05000006


	//   ....[8]....
        /*00cc*/ 	.word	0x05000006


	//   ....[9]....
        /*00d0*/ 	.word	0x05000006


	//   ....[10]....
        /*00d4*/ 	.word	0x05000006


	//   ....[11]....
        /*00d8*/ 	.word	0x05000006


	//   ....[12]....
        /*00dc*/ 	.word	0x05000006


	//   ....[13]....
        /*00e0*/ 	.word	0x05000006


	//   ....[14]....
        /*00e4*/ 	.word	0x05000006


	//   ....[15]....
        /*00e8*/ 	.word	0x05000006


	//----- nvinfo : EIATTR_COOP_GROUP_INSTR_OFFSETS
	.align		4
.L_12205:
        /*00ec*/ 	.byte	0x04, 0x28
        /*00ee*/ 	.short	(.L_12207 - .L_12206)


	//   ....[0]....
.L_12206:
        /*00f0*/ 	.word	0x00000b40


	//   ....[1]....
        /*00f4*/ 	.word	0x00000bc0


	//   ....[2]....
        /*00f8*/ 	.word	0x00000c50


	//   ....[3]....
        /*00fc*/ 	.word	0x00000ce0


	//   ....[4]....
        /*0100*/ 	.word	0x00000d70


	//   ....[5]....
        /*0104*/ 	.word	0x00000e00


	//   ....[6]....
        /*0108*/ 	.word	0x00000e90


	//   ....[7]....
        /*010c*/ 	.word	0x00000f20


	//   ....[8]....
        /*0110*/ 	.word	0x00000fb0


	//   ....[9]....
        /*0114*/ 	.word	0x00001040


	//   ....[10]....
        /*0118*/ 	.word	0x000010d0


	//   ....[11]....
        /*011c*/ 	.word	0x00001160


	//   ....[12]....
        /*0120*/ 	.word	0x000011f0


	//   ....[13]....
        /*0124*/ 	.word	0x00001280


	//   ....[14]....
        /*0128*/ 	.word	0x00001310


	//   ....[15]....
        /*012c*/ 	.word	0x000013a0


	//----- nvinfo : EIATTR_VRC_CTA_INIT_COUNT
	.align		4
.L_12207:
        /*0130*/ 	.byte	0x02, 0x4a
	.zero		1
	.zero		1


	//----- nvinfo : EIATTR_EXIT_INSTR_OFFSETS
	.align		4
        /*0134*/ 	.byte	0x04, 0x1c
        /*0136*/ 	.short	(.L_12209 - .L_12208)


	//   ....[0]....
.L_12208:
        /*0138*/ 	.word	0x00000590


	//   ....[1]....
        /*013c*/ 	.word	0x00000af0


	//----- nvinfo : EIATTR_MAX_THREADS
	.align		4
.L_12209:
        /*0140*/ 	.byte	0x04, 0x05
        /*0142*/ 	.short	(.L_12211 - .L_12210)
.L_12210:
        /*0144*/ 	.word	0x00000080
        /*0148*/ 	.word	0x00000001
        /*014c*/ 	.word	0x00000001


	//----- nvinfo : EIATTR_CRS_STACK_SIZE
	.align		4
.L_12211:
        /*0150*/ 	.byte	0x04, 0x1e
        /*0152*/ 	.short	(.L_12213 - .L_12212)
.L_12212:
        /*0154*/ 	.word	0x00000000


	//----- nvinfo : EIATTR_CBANK_PARAM_SIZE
	.align		4
.L_12213:
        /*0158*/ 	.byte	0x03, 0x19
        /*015a*/ 	.short	0x0034


	//----- nvinfo : EIATTR_PARAM_CBANK
	.align		4
        /*015c*/ 	.byte	0x04, 0x0a
        /*015e*/ 	.short	(.L_12215 - .L_12214)
	.align		4
.L_12214:
        /*0160*/ 	.word	index@(.nv.constant0._Z9cuda_gemmIiLi128ELi4ELi1ELi64ELi16ELi16ELi64ELi1ELi1EEviiiPT_S1_S1_iii)
        /*0164*/ 	.short	0x0380
        /*0166*/ 	.short	0x0034


	//----- nvinfo : EIATTR_SW_WAR
	.align		4
.L_12215:
        /*0168*/ 	.byte	0x04, 0x36
        /*016a*/ 	.short	(.L_12217 - .L_12216)
.L_12216:
        /*016c*/ 	.word	0x00000008
.L_12217:


//--------------------- .nv.info._Z9cuda_gemmIiLi128ELi4ELi1ELi64ELi16ELi16ELi64ELi1ELi0EEviiiPT_S1_S1_iii --------------------------
	.section	.nv.info._Z9cuda_gemmIiLi128ELi4ELi1ELi64ELi16ELi16ELi64ELi1ELi0EEviiiPT_S1_S1_iii,"",@"SHT_CUDA_INFO"
	.sectionflags	@""
	.align	4


	//----- nvinfo : EIATTR_CUDA_API_VERSION
	.align		4
        /*0000*/ 	.byte	0x04, 0x37
        /*0002*/ 	.short	(.L_12219 - .L_12218)
.L_12218:
        /*0004*/ 	.word	0x00000082


	//----- nvinfo : EIATTR_KPARAM_INFO
	.align		4
.L_12219:
        /*0008*/ 	.byte	0x04, 0x17
        /*000a*/ 	.short	(.L_12221 - .L_12220)
.L_12220:
        /*000c*/ 	.word	0x00000000
        /*0010*/ 	.short	0x0008
        /*0012*/ 	.short	0x0030
        /*0014*/ 	.byte	0x00, 0xf0, 0x11, 0x00


	//----- nvinfo : EIATTR_KPARAM_INFO
	.align		4
.L_12221:
        /*0018*/ 	.byte	0x04, 0x17
        /*001a*/ 	.short	(.L_12223 - .L_12222)
.L_12222:
        /*001c*/ 	.word	0x00000000
        /*0020*/ 	.short	0x0007
        /*0022*/ 	.short	0x002c
        /*0024*/ 	.byte	0x00, 0xf0, 0x11, 0x00


	//----- nvinfo : EIATTR_KPARAM_INFO
	.align		4
.L_12223:
        /*0028*/ 	.byte	0x04, 0x17
        /*002a*/ 	.short	(.L_12225 - .L_12224)
.L_12224:
        /*002c*/ 	.word	0x00000000
        /*0030*/ 	.short	0x0006
        /*0032*/ 	.short	0x0028
        /*0034*/ 	.byte	0x00, 0xf0, 0x11, 0x00


	//----- nvinfo : EIATTR_KPARAM_INFO
	.align		4
.L_12225:
        /*0038*/ 	.byte	0x04, 0x17
        /*003a*/ 	.short	(.L_12227 - .L_12226)
.L_12226:
        /*003c*/ 	.word	0x00000000
        /*0040*/ 	.short	0x0005
        /*0042*/ 	.short	0x0020
        /*0044*/ 	.byte	0x00, 0xf5, 0x21, 0x00


	//----- nvinfo : EIATTR_KPARAM_INFO
	.align		4
.L_12227:
        /*0048*/ 	.byte	0x04, 0x17
        /*004a*/ 	.short	(.L_12229 - .L_12228)
.L_12228:
        /*004c*/ 	.word	0x00000000
        /*0050*/ 	.short	0x0004
        /*0052*/ 	.short	0x0018
        /*0054*/ 	.byte	0x00, 0xf5, 0x21, 0x00


	//----- nvinfo : EIATTR_KPARAM_INFO
	.align		4
.L_12229:
        /*0058*/ 	.byte	0x04, 0x17
        /*005a*/ 	.short	(.L_12231 - .L_12230)
.L_12230:
        /*005c*/ 	.word	0x00000000
        /*0060*/ 	.short	0x0003
        /*0062*/ 	.short	0x0010
        /*0064*/ 	.byte	0x00, 0xf5, 0x21, 0x00


	//----- nvinfo : EIATTR_KPARAM_INFO
	.align		4
.L_12231:
        /*0068*/ 	.byte	0x04, 0x17
        /*006a*/ 	.short	(.L_12233 - .L_12232)
.L_12232:
        /*006c*/ 	.word	0x00000000
        /*0070*/ 	.short	0x0002
        /*0072*/ 	.short	0x0008
        /*0074*/ 	.byte	0x00, 0xf0, 0x11, 0x00


	//----- nvinfo : EIATTR_KPARAM_INFO
	.align		4
.L_12233:
        /*0078*/ 	.byte	0x04, 0x17
        /*007a*/ 	.short	(.L_12235 - .L_12234)
.L_12234:
        /*007c*/ 	.word	0x00000000
        /*0080*/ 	.short	0x0001
        /*0082*/ 	.short	0x0004
        /*0084*/ 	.byte	0x00, 0xf0, 0x11, 0x00


	//----- nvinfo : EIATTR_KPARAM_INFO
	.align		4
.L_12235:
        /*0088*/ 	.byte	0x04, 0x17
        /*008a*/ 	.short	(.L_12237 - .L_12236)
.L_12236:
        /*008c*/ 	.word	0x00000000
        /*0090*/ 	.short	0x0000
        /*0092*/ 	.short	0x0000
        /*0094*/ 	.byte	0x00, 0xf0, 0x11, 0x00


	//----- nvinfo : EIATTR_SPARSE_MMA_MASK
	.align		4
.L_12237:
        /*0098*/ 	.byte	0x03, 0x50
        /*009a*/ 	.short	0x0000


	//----- nvinfo : EIATTR_MAXREG_COUNT
	.align		4
        /*009c*/ 	.byte	0x03, 0x1b
        /*009e*/ 	.short	0x00ff


	//----- nvinfo : EIATTR_NUM_BARRIERS
	.align		4
        /*00a0*/ 	.byte	0x02, 0x4c
        /*00a2*/ 	.byte	0x01
	.zero		1


	//----- nvinfo : EIATTR_MERCURY_ISA_VERSION
	.align		4
        /*00a4*/ 	.byte	0x03, 0x5f
        /*00a6*/ 	.short	0x0101


	//----- nvinfo : EIATTR_COOP_GROUP_MASK_REGIDS
	.align		4
        /*00a8*/ 	.byte	0x04, 0x29
        /*00aa*/ 	.short	(.L_12239 - .L_12238)


	//   ....[0]....
.L_12238:
        /*00ac*/ 	.word	0xffffffff


	//   ....[1]....
        /*00b0*/ 	.word	0xffffffff


	//   ....[2]....
        /*00b4*/ 	.word	0xffffffff


	//   ....[3]....
        /*00b8*/ 	.word	0xffffffff


	//   ....[4]....
        /*00bc*/ 	.word	0xffffffff


	//   ....[5]....
        /*00c0*/ 	.word	0xffffffff


	//   ....[6]....
        /*00c4*/ 	.word	0xffffffff


	//   ....[7]....
        /*00c8*/ 	.word	0xffffffff


	//   ....[8]....
        /*00cc*/ 	.word	0xffffffff


	//   ....[9]....
        /*00d0*/ 	.word	0xffffffff


	//   ....[10]....
        /*00d4*/ 	.word	0xffffffff


	//   ....[11]....
        /*00d8*/ 	.word	0xffffffff


	//   ....[12]....
        /*00dc*/ 	.word	0xffffffff


	//   ....[13]....
        /*00e0*/ 	.word	0xffffffff


	//   ....[14]....
        /*00e4*/ 	.word	0xffffffff


	//   ....[15]....
        /*00e8*/ 	.word	0xffffffff


	//   ....[16]....
        /*00ec*/ 	.word	0x0500001b


	//   ....[17]....
        /*00f0*/ 	.word	0x0500001b


	//   ....[18]....
        /*00f4*/ 	.word	0x0500001b


	//   ....[19]....
        /*00f8*/ 	.word	0x0500001b


	//   ....[20]....
        /*00fc*/ 	.word	0x0500001b


	//   ....[21]....
        /*0100*/ 	.word	0x0500001b


	//   ....[22]....
        /*0104*/ 	.word	0x0500001b


	//   ....[23]....
        /*0108*/ 	.word	0x0500001b


	//   ....[24]....
        /*010c*/ 	.word	0x0500001b


	//   ....[25]....
        /*0110*/ 	.word	0x0500001b


	//   ....[26]....
        /*0114*/ 	.word	0x0500001b


	//   ....[27]....
        /*0118*/ 	.word	0x0500001b


	//   ....[28]....
        /*011c*/ 	.word	0x0500001b


	//   ....[29]....
        /*0120*/ 	.word	0x0500001b


	//   ....[30]....
        /*0124*/ 	.word	0x0500001b


	//   ....[31]....
        /*0128*/ 	.word	0x0500001b


	//----- nvinfo : EIATTR_COOP_GROUP_INSTR_OFFSETS
	.align		4
.L_12239:
        /*012c*/ 	.byte	0x04, 0x28
        /*012e*/ 	.short	(.L_12241 - .L_12240)


	//   ....[0]....
.L_12240:
        /*0130*/ 	.word	0x00001b80


	//   ....[1]....
        /*0134*/ 	.word	0x00001be0


	//   ....[2]....
        /*0138*/ 	.word	0x00001c40


	//   ....[3]....
        /*013c*/ 	.word	0x00001ca0


	//   ....[4]....
        /*0140*/ 	.word	0x00001d00


	//   ....[5]....
        /*0144*/ 	.word	0x00001d60


	//   ....[6]....
        /*0148*/ 	.word	0x00001dc0


	//   ....[7]....
        /*014c*/ 	.word	0x00001e20


	//   ....[8]....
        /*0150*/ 	.word	0x00001e80


	//   ....[9]....
        /*0154*/ 	.word	0x00001ee0


	//   ....[10]....
        /*0158*/ 	.word	0x00001f40


	//   ....[11]....
        /*015c*/ 	.word	0x00001fa0


	//   ....[12]....
        /*0160*/ 	.word	0x00002000


	//   ....[13]....
        /*0164*/ 	.word	0x00002060


	//   ....[14]....
        /*0168*/ 	.word	0x000020c0


	//   ....[15]....
        /*016c*/ 	.word	0x00002120


	//   ....[16]....
        /*0170*/ 	.word	0x000026b0


	//   ....[17]....
        /*0174*/ 	.word	0x00002740


	//   ....[18]....
        /*0178*/ 	.word	0x000027d0


	//   ....[19]....
        /*017c*/ 	.word	0x00002860


	//   ....[20]....
        /*0180*/ 	.word	0x000028f0


	//   ....[21]....
        /*0184*/ 	.word	0x00002980


	//   ....[22]....
        /*0188*/ 	.word	0x00002a10


	//   ....[23]....
        /*018c*/ 	.word	0x00002aa0


	//   ....[24]....
        /*0190*/ 	.word	0x00002b30


	//   ....[25]....
        /*0194*/ 	.word	0x00002bc0


	//   ....[26]....
        /*0198*/ 	.word	0x00002c50


	//   ....[27]....
        /*019c*/ 	.word	0x00002ce0


	//   ....[28]....
        /*01a0*/ 	.word	0x00002d70


	//   ....[29]....
        /*01a4*/ 	.word	0x00002e00


	//   ....[30]....
        /*01a8*/ 	.word	0x00002e90


	//   ....[31]....
        /*01ac*/ 	.word	0x00002f20


	//----- nvinfo : EIATTR_VRC_CTA_INIT_COUNT
	.align		4
.L_12241:
        /*01b0*/ 	.byte	0x02, 0x4a
	.zero		1
	.zero		1


	//----- nvinfo : EIATTR_EXIT_INSTR_OFFSETS
	.align		4
        /*01b4*/ 	.byte	0x04, 0x1c
        /*01b6*/ 	.short	(.L_12243 - .L_12242)


	//   ....[0]....
.L_12242:
        /*01b8*/ 	.word	0x000005f0


	//   ....[1]....
        /*01bc*/ 	.word	0x00002650


	//----- nvinfo : EIATTR_MAX_THREADS
	.align		4
.L_12243:
        /*01c0*/ 	.byte	0x04, 0x05
        /*01c2*/ 	.short	(.L_12245 - .L_12244)
.L_12244:
        /*01c4*/ 	.word	0x00000080
        /*01c8*/ 	.word	0x00000001
        /*01cc*/ 	.word	0x00000001


	//----- nvinfo : EIATTR_CRS_STACK_SIZE
	.align		4
.L_12245:
        /*01d0*/ 	.byte	0x04, 0x1e
        /*01d2*/ 	.short	(.L_12247 - .L_12246)
.L_12246:
        /*01d4*/ 	.word	0x00000000


	//----- nvinfo : EIATTR_CBANK_PARAM_SIZE
	.align		4
.L_12247:
        /*01d8*/ 	.byte	0x03, 0x19
        /*01da*/ 	.short	0x0034


	//----- nvinfo : EIATTR_PARAM_CBANK
	.align		4
        /*01dc*/ 	.byte	0x04, 0x0a
        /*01de*/ 	.short	(.L_12249 - .L_12248)
	.align		4
.L_12248:
        /*01e0*/ 	.word	index@(.nv.constant0._Z9cuda_gemmIiLi128ELi4ELi1ELi64ELi16ELi16ELi64ELi1ELi0EEviiiPT_S1_S1_iii)
        /*01e4*/ 	.short	0x0380
        /*01e6*/ 	.short	0x0034


	//----- nvinfo : EIATTR_SW_WAR
	.align		4
.L_12249:
        /*01e8*/ 	.byte	0x04, 0x36
        /*01ea*/ 	.short	(.L_12251 - .L_12250)
.L_12250:
        /*01ec*/ 	.word	0x00000008
.L_12251:


//--------------------- .nv.info._Z9cuda_gemmIiLi128ELi4ELi1ELi64ELi16ELi16ELi64ELi0ELi1EEviiiPT_S1_S1_iii --------------------------
	.section	.nv.info._Z9cuda_gemmIiLi128ELi4ELi1ELi64ELi16ELi16ELi64ELi0ELi1EEviiiPT_S1_S1_iii,"",@"SHT_CUDA_INFO"
	.sectionflags	@""
	.align	4


	//----- nvinfo : EIATTR_CUDA_API_VERSION
	.align		4
        /*0000*/ 	.byte	0x04, 0x37
        /*0002*/ 	.short	(.L_12253 - .L_12252)
.L_12252:
        /*0004*/ 	.word	0x00000082


	//----- nvinfo : EIATTR_KPARAM_INFO
	.align		4
.L_12253:
        /*0008*/ 	.byte	0x04, 0x17
        /*000a*/ 	.short	(.L_12255 - .L_12254)
.L_12254:
        /*000c*/ 	.word	0x00000000
        /*0010*/ 	.short	0x0008
        /*0012*/ 	.short	0x0030
        /*0014*/ 	.byte	0x00, 0xf0, 0x11, 0x00


	//----- nvinfo : EIATTR_KPARAM_INFO
	.align		4
.L_12255:
        /*0018*/ 	.byte	0x04, 0x17
        /*001a*/ 	.short	(.L_12257 - .L_12256)
.L_12256:
        /*001c*/ 	.word	0x00000000
        /*0020*/ 	.short	0x0007
        /*0022*/ 	.short	0x002c
        /*0024*/ 	.byte	0x00, 0xf0, 0x11, 0x00


	//----- nvinfo : EIATTR_KPARAM_INFO
	.align		4
.L_12257:
        /*0028*/ 	.byte	0x04, 0x17
        /*002a*/ 	.short	(.L_12259 - .L_12258)
.L_12258:
        /*002c*/ 	.word	0x00000000
        /*0030*/ 	.short	0x0006
        /*0032*/ 	.short	0x0028
        /*0034*/ 	.byte	0x00, 0xf0, 0x11, 0x00


	//----- nvinfo : EIATTR_KPARAM_INFO
	.align		4
.L_12259:
        /*0038*/ 	.byte	0x04, 0x17
        /*003a*/ 	.short	(.L_12261 - .L_12260)
.L_12260:
        /*003c*/ 	.word	0x00000000
        /*0040*/ 	.short	0x0005
        /*0042*/ 	.short	0x0020
        /*0044*/ 	.byte	0x00, 0xf5, 0x21, 0x00


	//----- nvinfo : EIATTR_KPARAM_INFO
	.align		4
.L_12261:
        /*0048*/ 	.byte	0x04, 0x17
        /*004a*/ 	.short	(.L_12263 - .L_12262)
.L_12262:
        /*004c*/ 	.word	0x00000000
        /*0050*/ 	.short	0x0004
        /*0052*/ 	.short	0x0018
        /*0054*/ 	.byte	0x00, 0xf5, 0x21, 0x00


	//----- nvinfo : EIATTR_KPARAM_INFO
	.align		4
.L_12263:
        /*0058*/ 	.byte	0x04, 0x17
        /*005a*/ 	.short	(.L_12265 - .L_12264)
.L_12264:
        /*005c*/ 	.word	0x00000000
        /*0060*/ 	.short	0x0003
        /*0062*/ 	.short	0x0010
        /*0064*/ 	.byte	0x00, 0xf5, 0x21, 0x00


	//----- nvinfo : EIATTR_KPARAM_INFO
	.align		4
.L_12265:
        /*0068*/ 	.byte	0x04, 0x17
        /*006a*/ 	.short	(.L_12267 - .L_12266)
.L_12266:
        /*006c*/ 	.word	0x00000000
        /*0070*/ 	.short	0x0002
        /*0072*/ 	.short	0x0008
        /*0074*/ 	.byte	0x00, 0xf0, 0x11, 0x00


	//----- nvinfo : EIATTR_KPARAM_INFO
	.align		4
.L_12267:
        /*0078*/ 	.byte	0x04, 0x17
        /*007a*/ 	.short	(.L_12269 - .L_12268)
.L_12268:
        /*007c*/ 	.word	0x00000000
        /*0080*/ 	.short	0x0001
        /*0082*/ 	.short	0x0004
        /*0084*/ 	.byte	0x00, 0xf0, 0x11, 0x00


	//----- nvinfo : EIATTR_KPARAM_INFO
	.align		4
.L_12269:
        /*0088*/ 	.byte	0x04, 0x17
        /*008a*/ 	.short	(.L_12271 - .L_12270)
.L_12270:
        /*008c*/ 	.word	0x00000000
        /*0090*/ 	.short	0x0000
        /*0092*/ 	.short	0x0000
        /*0094*/ 	.byte	0x00, 0xf0, 0x11, 0x00


	//----- nvinfo : EIATTR_SPARSE_MMA_MASK
	.align		4
.L_12271:
        /*0098*/ 	.byte	0x03, 0x50
        /*009a*/ 	.short	0x0000


	//----- nvinfo : EIATTR_MAXREG_COUNT
	.align		4
        /*009c*/ 	.byte	0x03, 0x1b
        /*009e*/ 	.short	0x00ff


	//----- nvinfo : EIATTR_NUM_BARRIERS
	.align		4
        /*00a0*/ 	.byte	0x02, 0x4c
        /*00a2*/ 	.byte	0x01
	.zero		1


	//----- nvinfo : EIATTR_MERCURY_ISA_VERSION
	.align		4
        /*00a4*/ 	.byte	0x03, 0x5f
        /*00a6*/ 	.short	0x0101


	//----- nvinfo : EIATTR_COOP_GROUP_MASK_REGIDS
	.align		4
        /*00a8*/ 	.byte	0x04, 0x29
        /*00aa*/ 	.short	(.L_12273 - .L_12272)


	//   ....[0]....
.L_12272:
        /*00ac*/ 	.word	0x05000006


	//   ....[1]....
        /*00b0*/ 	.word	0x05000006


	//   ....[2]....
        /*00b4*/ 	.word	0x05000006


	//   ....[3]....
        /*00b8*/ 	.word	0x05000006


	//   ....[4]....
        /*00bc*/ 	.word	0x05000006


	//   ....[5]....
        /*00c0*/ 	.word	0x05000006


	//   ....[6]....
        /*00c4*/ 	.word	0x05000006


	//   ....[7]....
        /*00c8*/ 	.word	0x05000006


	//   ....[8]....
        /*00cc*/ 	.word	0x05000006


	//   ....[9]....
        /*00d0*/ 	.word	0x05000006


	//   ....[10]....
        /*00d4*/ 	.word	0x05000006


	//   ....[11]....
        /*00d8*/ 	.word	0x05000006


	//   ....[12]....
        /*00dc*/ 	.word	0x05000006


	//   ....[13]....
        /*00e0*/ 	.word	0x05000006


	//   ....[14]....
        /*00e4*/ 	.word	0x05000006


	//   ....[15]....
        /*00e8*/ 	.word	0x05000006


	//----- nvinfo : EIATTR_COOP_GROUP_INSTR_OFFSETS
	.align		4
.L_12273:
        /*00ec*/ 	.byte	0x04, 0x28
        /*00ee*/ 	.short	(.L_12275 - .L_12274)


	//   ....[0]....
.L_12274:
        /*00f0*/ 	.word	0x00000b80


	//   ....[1]....
        /*00f4*/ 	.word	0x00000c00


	//   ....[2]....
        /*00f8*/ 	.word	0x00000c90


	//   ....[3]....
        /*00fc*/ 	.word	0x00000d20


	//   ....[4]....
        /*0100*/ 	.word	0x00000db0


	//   ....[5]....
        /*0104*/ 	.word	0x00000e40


	//   ....[6]....
        /*0108*/ 	.word	0x00000ed0


	//   ....[7]....
        /*010c*/ 	.word	0x00000f60


	//   ....[8]....
        /*0110*/ 	.word	0x00000ff0


	//   ....[9]....
        /*0114*/ 	.word	0x00001080


	//   ....[10]....
        /*0118*/ 	.word	0x00001110


	//   ....[11]....
        /*011c*/ 	.word	0x000011a0


	//   ....[12]....
        /*0120*/ 	.word	0x00001230


	//   ....[13]....
        /*0124*/ 	.word	0x000012c0


	//   ....[14]....
        /*0128*/ 	.word	0x00001350


	//   ....[15]....
        /*012c*/ 	.word	0x000013e0


	//----- nvinfo : EIATTR_VRC_CTA_INIT_COUNT
	.align		4
.L_12275:
        /*0130*/ 	.byte	0x02, 0x4a
	.zero		1
	.zero		1


	//----- nvinfo : EIATTR_EXIT_INSTR_OFFSETS
	.align		4
        /*0134*/ 	.byte	0x04, 0x1c
        /*0136*/ 	.short	(.L_12277 - .L_12276)


	//   ....[0]....
.L_12276:
        /*0138*/ 	.word	0x00000590


	//   ....[1]....
        /*013c*/ 	.word	0x00000b30


	//----- nvinfo : EIATTR_MAX_THREADS
	.align		4
.L_12277:
        /*0140*/ 	.byte	0x04, 0x05
        /*0142*/ 	.short	(.L_12279 - .L_12278)
.L_12278:
        /*0144*/ 	.word	0x00000080
        /*0148*/ 	.word	0x00000001
        /*014c*/ 	.word	0x00000001


	//----- nvinfo : EIATTR_CRS_STACK_SIZE
	.align		4
.L_12279:
        /*0150*/ 	.byte	0x04, 0x1e
        /*0152*/ 	.short	(.L_12281 - .L_12280)
.L_12280:
        /*0154*/ 	.word	0x00000000


	//----- nvinfo : EIATTR_CBANK_PARAM_SIZE
	.align		4
.L_12281:
        /*0158*/ 	.byte	0x03, 0x19
        /*015a*/ 	.short	0x0034


	//----- nvinfo : EIATTR_PARAM_CBANK
	.align		4
        /*015c*/ 	.byte	0x04, 0x0a
        /*015e*/ 	.short	(.L_12283 - .L_12282)
	.align		4
.L_12282:
        /*0160*/ 	.word	index@(.nv.constant0._Z9cuda_gemmIiLi128ELi4ELi1ELi64ELi16ELi16ELi64ELi0ELi1EEviiiPT_S1_S1_iii)
        /*0164*/ 	.short	0x0380
        /*0166*/ 	.short	0x0034


	//----- nvinfo : EIATTR_SW_WAR
	.align		4
.L_12283:
        /*0168*/ 	.byte	0x04, 0x36
        /*016a*/ 	.short	(.L_12285 - .L_12284)
.L_12284:
        /*016c*/ 	.word	0x00000008
.L_12285:


//--------------------- .nv.info._Z9cuda_gemmIiLi128ELi4ELi1ELi64ELi16ELi16ELi64ELi0ELi0EEviiiPT_S1_S1_iii --------------------------
	.section	.nv.info._Z9cuda_gemmIiLi128ELi4ELi1ELi64ELi16ELi16ELi64ELi0ELi0EEviiiPT_S1_S1_iii,"",@"SHT_CUDA_INFO"
	.sectionflags	@""
	.align	4


	//----- nvinfo : EIATTR_CUDA_API_VERSION
	.align		4
        /*0000*/ 	.byte	0x04, 0x37
        /*0002*/ 	.short	(.L_12287 - .L_12286)
.L_12286:
        /*0004*/ 	.word	0x00000082


	//----- nvinfo : EIATTR_KPARAM_INFO
	.align		4
.L_12287:
        /*0008*/ 	.byte	0x04, 0x17
        /*000a*/ 	.short	(.L_12289 - .L_12288)
.L_12288:
        /*000c*/ 	.word	0x00000000
        /*0010*/ 	.short	0x0008
        /*0012*/ 	.short	0x0030
        /*0014*/ 	.byte	0x00, 0xf0, 0x11, 0x00


	//----- nvinfo : EIATTR_KPARAM_INFO
	.align		4
.L_12289:
        /*0018*/ 	.byte	0x04, 0x17
        /*001a*/ 	.short	(.L_12291 - .L_12290)
.L_12290:
        /*001c*/ 	.word	0x00000000
        /*0020*/ 	.short	0x0007
        /*0022*/ 	.short	0x002c
        /*0024*/ 	.byte	0x00, 0xf0, 0x11, 0x00


	//----- nvinfo : EIATTR_KPARAM_INFO
	.align		4
.L_12291:
        /*0028*/ 	.byte	0x04, 0x17
        /*002a*/ 	.short	(.L_12293 - .L_12292)
.L_12292:
        /*002c*/ 	.word	0x00000000
        /*0030*/ 	.short	0x0006
        /*0032*/ 	.short	0x0028
        /*0034*/ 	.byte	0x00, 0xf0, 0x11, 0x00


	//----- nvinfo : EIATTR_KPARAM_INFO
	.align		4
.L_12293:
        /*0038*/ 	.byte	0x04, 0x17
        /*003a*/ 	.short	(.L_12295 - .L_12294)
.L_12294:
        /*003c*/ 	.word	0x00000000
        /*0040*/ 	.short	0x0005
        /*0042*/ 	.short	0x0020
        /*0044*/ 	.byte	0x00, 0xf5, 0x21, 0x00


	//----- nvinfo : EIATTR_KPARAM_INFO
	.align		4
.L_12295:
        /*0048*/ 	.byte	0x04, 0x17
        /*004a*/ 	.short	(.L_12297 - .L_12296)
.L_12296:
        /*004c*/ 	.word	0x00000000
        /*0050*/ 	.short	0x0004
        /*0052*/ 	.short	0x0018
        /*0054*/ 	.byte	0x00, 0xf5, 0x21, 0x00


	//----- nvinfo : EIATTR_KPARAM_INFO
	.align		4
.L_12297:
        /*0058*/ 	.byte	0x04, 0x17
        /*005a*/ 	.short	(.L_12299 - .L_12298)
.L_12298:
        /*005c*/ 	.word	0x00000000
        /*0060*/ 	.short	0x0003
        /*0062*/ 	.short	0x0010
        /*0064*/ 	.byte	0x00, 0xf5, 0x21, 0x00


	//----- nvinfo : EIATTR_KPARAM_INFO
	.align		4
.L_12299:
        /*0068*/ 	.byte	0x04, 0x17
        /*006a*/ 	.short	(.L_12301 - .L_12300)
.L_12300:
        /*006c*/ 	.word	0x00000000
        /*0070*/ 	.short	0x0002
        /*0072*/ 	.short	0x0008
        /*0074*/ 	.byte	0x00, 0xf0, 0x11, 0x00


	//----- nvinfo : EIATTR_KPARAM_INFO
	.align		4
.L_12301:
        /*0078*/ 	.byte	0x04, 0x17
        /*007a*/ 	.short	(.L_12303 - .L_12302)
.L_12302:
        /*007c*/ 	.word	0x00000000
        /*0080*/ 	.short	0x0001
        /*0082*/ 	.short	0x0004
        /*0084*/ 	.byte	0x00, 0xf0, 0x11, 0x00


	//----- nvinfo : EIATTR_KPARAM_INFO
	.align		4
.L_12303:
        /*0088*/ 	.byte	0x04, 0x17
        /*008a*/ 	.short	(.L_12305 - .L_12304)
.L_12304:
        /*008c*/ 	.word	0x00000000
        /*0090*/ 	.short	0x0000
        /*0092*/ 	.short	0x0000
        /*0094*/ 	.byte	0x00, 0xf0, 0x11, 0x00


	//----- nvinfo : EIATTR_SPARSE_MMA_MASK
	.align		4
.L_12305:
        /*0098*/ 	.byte	0x03, 0x50
        /*009a*/ 	.short	0x0000


	//----- nvinfo : EIATTR_MAXREG_COUNT
	.align		4
        /*009c*/ 	.byte	0x03, 0x1b
        /*009e*/ 	.short	0x00ff


	//----- nvinfo : EIATTR_NUM_BARRIERS
	.align		4
        /*00a0*/ 	.byte	0x02, 0x4c
        /*00a2*/ 	.byte	0x01
	.zero		1


	//----- nvinfo : EIATTR_MERCURY_ISA_VERSION
	.align		4
        /*00a4*/ 	.byte	0x03, 0x5f
        /*00a6*/ 	.short	0x0101


	//----- nvinfo : EIATTR_COOP_GROUP_MASK_REGIDS
	.align		4
        /*00a8*/ 	.byte	0x04, 0x29
        /*00aa*/ 	.short	(.L_12307 - .L_12306)


	//   ....[0]....
.L_12306:
        /*00ac*/ 	.word	0xffffffff


	//   ....[1]....
        /*00b0*/ 	.word	0xffffffff


	//   ....[2]....
        /*00b4*/ 	.word	0xffffffff


	//   ....[3]....
        /*00b8*/ 	.word	0xffffffff


	//   ....[4]....
        /*00bc*/ 	.word	0xffffffff


	//   ....[5]....
        /*00c0*/ 	.word	0xffffffff


	//   ....[6]....
        /*00c4*/ 	.word	0xffffffff


	//   ....[7]....
        /*00c8*/ 	.word	0xffffffff


	//   ....[8]....
        /*00cc*/ 	.word	0xffffffff


	//   ....[9]....
        /*00d0*/ 	.word	0xffffffff


	//   ....[10]....
        /*00d4*/ 	.word	0xffffffff


	//   ....[11]....
        /*00d8*/ 	.word	0xffffffff


	//   ....[12]....
        /*00dc*/ 	.word	0xffffffff


	//   ....[13]....
        /*00e0*/ 	.word	0xffffffff


	//   ....[14]....
        /*00e4*/ 	.word	0xffffffff


	//   ....[15]....
        /*00e8*/ 	.word	0xffffffff


	//   ....[16]....
        /*00ec*/ 	.word	0x0500001b


	//   ....[17]....
        /*00f0*/ 	.word	0x0500001b


	//   ....[18]....
        /*00f4*/ 	.word	0x0500001b


	//   ....[19]....
        /*00f8*/ 	.word	0x0500001b


	//   ....[20]....
        /*00fc*/ 	.word	0x0500001b


	//   ....[21]....
        /*0100*/ 	.word	0x0500001b


	//   ....[22]....
        /*0104*/ 	.word	0x0500001b


	//   ....[23]....
        /*0108*/ 	.word	0x0500001b


	//   ....[24]....
        /*010c*/ 	.word	0x0500001b


	//   ....[25]....
        /*0110*/ 	.word	0x0500001b


	//   ....[26]....
        /*0114*/ 	.word	0x0500001b


	//   ....[27]....
        /*0118*/ 	.word	0x0500001b


	//   ....[28]....
        /*011c*/ 	.word	0x0500001b


	//   ....[29]....
        /*0120*/ 	.word	0x0500001b


	//   ....[30]....
        /*0124*/ 	.word	0x0500001b


	//   ....[31]....
        /*0128*/ 	.word	0x0500001b


	//----- nvinfo : EIATTR_COOP_GROUP_INSTR_OFFSETS
	.align		4
.L_12307:
        /*012c*/ 	.byte	0x04, 0x28
        /*012e*/ 	.short	(.L_12309 - .L_12308)


	//   ....[0]....
.L_12308:
        /*0130*/ 	.word	0x00001b50


	//   ....[1]....
        /*0134*/ 	.word	0x00001bb0


	//   ....[2]....
        /*0138*/ 	.word	0x00001c10


	//   ....[3]....
        /*013c*/ 	.word	0x00001c70


	//   ....[4]....
        /*0140*/ 	.word	0x00001cd0


	//   ....[5]....
        /*0144*/ 	.word	0x00001d30


	//   ....[6]....
        /*0148*/ 	.word	0x00001d90


	//   ....[7]....
        /*014c*/ 	.word	0x00001df0


	//   ....[8]....
        /*0150*/ 	.word	0x00001e50


	//   ....[9]....
        /*0154*/ 	.word	0x00001eb0


	//   ....[10]....
        /*0158*/ 	.word	0x00001f10


	//   ....[11]....
        /*015c*/ 	.word	0x00001f70


	//   ....[12]....
        /*0160*/ 	.word	0x00001fd0


	//   ....[13]....
        /*0164*/ 	.word	0x00002030


	//   ....[14]....
        /*0168*/ 	.word	0x00002090


	//   ....[15]....
        /*016c*/ 	.word	0x000020f0


	//   ....[16]....
        /*0170*/ 	.word	0x00002690


	//   ....[17]....
        /*0174*/ 	.word	0x00002720


	//   ....[18]....
        /*0178*/ 	.word	0x000027b0


	//   ....[19]....
        /*017c*/ 	.word	0x00002840


	//   ....[20]....
        /*0180*/ 	.word	0x000028d0


	//   ....[21]....
        /*0184*/ 	.word	0x00002960


	//   ....[22]....
        /*0188*/ 	.word	0x000029f0


	//   ....[23]....
        /*018c*/ 	.word	0x00002a80


	//   ....[24]....
        /*0190*/ 	.word	0x00002b10


	//   ....[25]....
        /*0194*/ 	.word	0x00002ba0


	//   ....[26]....
        /*0198*/ 	.word	0x00002c30


	//   ....[27]....
        /*019c*/ 	.word	0x00002cc0


	//   ....[28]....
        /*01a0*/ 	.word	0x00002d50


	//   ....[29]....
        /*01a4*/ 	.word	0x00002de0


	//   ....[30]....
        /*01a8*/ 	.word	0x00002e70


	//   ....[31]....
        /*01ac*/ 	.word	0x00002f00


	//----- nvinfo : EIATTR_VRC_CTA_INIT_COUNT
	.align		4
.L_12309:
        /*01b0*/ 	.byte	0x02, 0x4a
	.zero		1
	.zero		1


	//----- nvinfo : EIATTR_EXIT_INSTR_OFFSETS
	.align		4
        /*01b4*/ 	.byte	0x04, 0x1c
        /*01b6*/ 	.short	(.L_12311 - .L_12310)


	//   ....[0]....
.L_12310:
        /*01b8*/ 	.word	0x000005b0


	//   ....[1]....
        /*01bc*/ 	.word	0x00002630


	//----- nvinfo : EIATTR_MAX_THREADS
	.align		4
.L_12311:
        /*01c0*/ 	.byte	0x04, 0x05
        /*01c2*/ 	.short	(.L_12313 - .L_12312)
.L_12312:
        /*01c4*/ 	.word	0x00000080
        /*01c8*/ 	.word	0x00000001
        /*01cc*/ 	.word	0x00000001


	//----- nvinfo : EIATTR_CRS_STACK_SIZE
	.align		4
.L_12313:
        /*01d0*/ 	.byte	0x04, 0x1e
        /*01d2*/ 	.short	(.L_12315 - .L_12314)
.L_12314:
        /*01d4*/ 	.word	0x00000000


	//----- nvinfo : EIATTR_CBANK_PARAM_SIZE
	.align		4
.L_12315:
        /*01d8*/ 	.byte	0x03, 0x19
        /*01da*/ 	.short	0x0034


	//----- nvinfo : EIATTR_PARAM_CBANK
	.align		4
        /*01dc*/ 	.byte	0x04, 0x0a
        /*01de*/ 	.short	(.L_12317 - .L_12316)
	.align		4
.L_12316:
        /*01e0*/ 	.word	index@(.nv.constant0._Z9cuda_gemmIiLi128ELi4ELi1ELi64ELi16ELi16ELi64ELi0ELi0EEviiiPT_S1_S1_iii)
        /*01e4*/ 	.short	0x0380
        /*01e6*/ 	.short	0x0034


	//----- nvinfo : EIATTR_SW_WAR
	.align		4
.L_12317:
        /*01e8*/ 	.byte	0x04, 0x36
        /*01ea*/ 	.short	(.L_12319 - .L_12318)
.L_12318:
        /*01ec*/ 	.word	0x00000008
.L_12319:


//--------------------- .nv.info._Z9cuda_gemmIiLi128ELi4ELi1ELi64ELi8ELi8ELi64ELi1ELi1EEviiiPT_S1_S1_iii --------------------------
	.section	.nv.info._Z9cuda_gemmIiLi128ELi4ELi1ELi64ELi8ELi8ELi64ELi1ELi1EEviiiPT_S1_S1_iii,"",@"SHT_CUDA_INFO"
	.sectionflags	@""
	.align	4


	//----- nvinfo : EIATTR_CUDA_API_VERSION
	.align		4
        /*0000*/ 	.byte	0x04, 0x37
        /*0002*/ 	.short	(.L_12321 - .L_12320)
.L_12320:
        /*0004*/ 	.word	0x00000082


	//----- nvinfo : EIATTR_KPARAM_INFO
	.align		4
.L_12321:
        /*0008*/ 	.byte	0x04, 0x17
        /*000a*/ 	.short	(.L_12323 - .L_12322)
.L_12322:
        /*000c*/ 	.word	0x00000000
        /*0010*/ 	.short	0x0008
        /*0012*/ 	.short	0x0030
        /*0014*/ 	.byte	0x00, 0xf0, 0x11, 0x00


	//----- nvinfo : EIATTR_KPARAM_INFO
	.align		4
.L_12323:
        /*0018*/ 	.byte	0x04, 0x17
        /*001a*/ 	.short	(.L_12325 - .L_12324)
.L_12324:
        /*001c*/ 	.word	0x00000000
        /*0020*/ 	.short	0x0007
        /*0022*/ 	.short	0x002c
        /*0024*/ 	.byte	0x00, 0xf0, 0x11, 0x00


	//----- nvinfo : EIATTR_KPARAM_INFO
	.align		4
.L_12325:
        /*0028*/ 	.byte	0x04, 0x17
        /*002a*/ 	.short	(.L_12327 - .L_12326)
.L_12326:
        /*002c*/ 	.word	0x00000000
        /*0030*/ 	.short	0x0006
        /*0032*/ 	.short	0x0028
        /*0034*/ 	.byte	0x00, 0xf0, 0x11, 0x00


	//----- nvinfo : EIATTR_KPARAM_INFO
	.align		4
.L_12327:
        /*0038*/ 	.byte	0x04, 0x17
        /*003a*/ 	.short	(.L_12329 - .L_12328)
.L_12328:
        /*003c*/ 	.word	0x00000000
        /*0040*/ 	.short	0x0005
        /*0042*/ 	.short	0x0020
        /*0044*/ 	.byte	0x00, 0xf5, 0x21, 0x00


	//----- nvinfo : EIATTR_KPARAM_INFO
	.align		4
.L_12329:
        /*0048*/ 	.byte	0x04, 0x17
        /*004a*/ 	.short	(.L_12331 - .L_12330)
.L_12330:
        /*004c*/ 	.word	0x00000000
        /*0050*/ 	.short	0x0004
        /*0052*/ 	.short	0x0018
        /*0054*/ 	.byte	0x00, 0xf5, 0x21, 0x00


	//----- nvinfo : EIATTR_KPARAM_INFO
	.align		4
.L_12331:
        /*0058*/ 	.byte	0x04, 0x17
        /*005a*/ 	.short	(.L_12333 - .L_12332)
.L_12332:
        /*005c*/ 	.word	0x00000000
        /*0060*/ 	.short	0x0003
        /*0062*/ 	.short	0x0010
        /*0064*/ 	.byte	0x00, 0xf5, 0x21, 0x00


	//----- nvinfo : EIATTR_KPARAM_INFO
	.align		4
.L_12333:
        /*0068*/ 	.byte	0x04, 0x17
        /*006a*/ 	.short	(.L_12335 - .L_12334)
.L_12334:
        /*006c*/ 	.word	0x00000000
        /*0070*/ 	.short	0x0002
        /*0072*/ 	.short	0x0008
        /*0074*/ 	.byte	0x00, 0xf0, 0x11, 0x00


	//----- nvinfo : EIATTR_KPARAM_INFO
	.align		4
.L_12335:
        /*0078*/ 	.byte	0x04, 0x17
        /*007a*/ 	.short	(.L_12337 - .L_12336)
.L_12336:
        /*007c*/ 	.word	0x00000000
        /*0080*/ 	.short	0x0001
        /*0082*/ 	.short	0x0004
        /*0084*/ 	.byte	0x00, 0xf0, 0x11, 0x00


	//----- nvinfo : EIATTR_KPARAM_INFO
	.align		4
.L_12337:
        /*0088*/ 	.byte	0x04, 0x17
        /*008a*/ 	.short	(.L_12339 - .L_12338)
.L_12338:
        /*008c*/ 	.word	0x00000000
        /*0090*/ 	.short	0x0000
        /*0092*/ 	.short	0x0000
        /*0094*/ 	.byte	0x00, 0xf0, 0x11, 0x00


	//----- nvinfo : EIATTR_SPARSE_MMA_MASK
	.align		4
.L_12339:
        /*0098*/ 	.byte	0x03, 0x50
        /*009a*/ 	.short	0x0000


	//----- nvinfo : EIATTR_MAXREG_COUNT
	.align		4
        /*009c*/ 	.byte	0x03, 0x1b
        /*009e*/ 	.short	0x00ff


	//----- nvinfo : EIATTR_NUM_BARRIERS
	.align		4
        /*00a0*/ 	.byte	0x02, 0x4c
        /*00a2*/ 	.byte	0x01
	.zero		1


	//----- nvinfo : EIATTR_MERCURY_ISA_VERSION
	.align		4
        /*00a4*/ 	.byte	0x03, 0x5f
        /*00a6*/ 	.short	0x0101


	//----- nvinfo : EIATTR_COOP_GROUP_MASK_REGIDS
	.align		4
        /*00a8*/ 	.byte	0x04, 0x29
        /*00aa*/ 	.short	(.L_12341 - .L_12340)


	//   ....[0]....
.L_12340:
        /*00ac*/ 	.word	0x05000007


	//   ....[1]....
        /*00b0*/ 	.word	0x05000007


	//   ....[2]....
        /*00b4*/ 	.word	0x05000007


	//   ....[3]....
        /*00b8*/ 	.word	0x05000007


	//   ....[4]....
        /*00bc*/ 	.word	0x05000007


	//   ....[5]....
        /*00c0*/ 	.word	0x05000007


	//   ....[6]....
        /*00c4*/ 	.word	0x05000007


	//   ....[7]....
        /*00c8*/ 	.word	0x05000007


	//----- nvinfo : EIATTR_COOP_GROUP_INSTR_OFFSETS
	.align		4
.L_12341:
        /*00cc*/ 	.byte	0x04, 0x28
        /*00ce*/ 	.short	(.L_12343 - .L_12342)


	//   ....[0]....
.L_12342:
        /*00d0*/ 	.word	0x00000b50


	//   ....[1]....
        /*00d4*/ 	.word	0x00000bd0


	//   ....[2]....
        /*00d8*/ 	.word	0x00000c60


	//   ....[3]....
        /*00dc*/ 	.word	0x00000cf0


	//   ....[4]....
        /*00e0*/ 	.word	0x00000d80


	//   ....[5]....
        /*00e4*/ 	.word	0x00000e10


	//   ....[6]....
        /*00e8*/ 	.word	0x00000ea0


	//   ....[7]....
        /*00ec*/ 	.word	0x00000f30


	//----- nvinfo : EIATTR_VRC_CTA_INIT_COUNT
	.align		4
.L_12343:
        /*00f0*/ 	.byte	0x02, 0x4a
	.zero		1
	.zero		1


	//----- nvinfo : EIATTR_EXIT_INSTR_OFFSETS
	.align		4
        /*00f4*/ 	.byte	0x04, 0x1c
        /*00f6*/ 	.short	(.L_12345 - .L_12344)


	//   ....[0]....
.L_12344:
        /*00f8*/ 	.word	0x000006f0


	//   ....[1]....
        /*00fc*/ 	.word	0x00000b00


	//----- nvinfo : EIATTR_MAX_THREADS
	.align		4
.L_12345:
        /*0100*/ 	.byte	0x04, 0x05
        /*0102*/ 	.short	(.L_12347 - .L_12346)
.L_12346:
        /*0104*/ 	.word	0x00000080
        /*0108*/ 	.word	0x00000001
        /*010c*/ 	.word	0x00000001


	//----- nvinfo : EIATTR_CRS_STACK_SIZE
	.align		4
.L_12347:
        /*0110*/ 	.byte	0x04, 0x1e
        /*0112*/ 	.short	(.L_12349 - .L_12348)
.L_12348:
        /*0114*/ 	.word	0x00000000


	//----- nvinfo : EIATTR_CBANK_PARAM_SIZE
	.align		4
.L_12349:
        /*0118*/ 	.byte	0x03, 0x19
        /*011a*/ 	.short	0x0034


	//----- nvinfo : EIATTR_PARAM_CBANK
	.align		4
        /*011c*/ 	.byte	0x04, 0x0a
        /*011e*/ 	.short	(.L_12351 - .L_12350)
	.align		4
.L_12350:
        /*0120*/ 	.word	index@(.nv.constant0._Z9cuda_gemmIiLi128ELi4ELi1ELi64ELi8ELi8ELi64ELi1ELi1EEviiiPT_S1_S1_iii)
        /*0124*/ 	.short	0x0380
        /*0126*/ 	.short	0x0034


	//----- nvinfo : EIATTR_SW_WAR
	.align		4
.L_12351:
        /*0128*/ 	.byte	0x04, 0x36
        /*012a*/ 	.short	(.L_12353 - .L_12352)
.L_12352:
        /*012c*/ 	.word	0x00000008
.L_12353:


//--------------------- .nv.info._Z9cuda_gemmIiLi128ELi4ELi1ELi64ELi8ELi8ELi64ELi1ELi0EEviiiPT_S1_S1_iii --------------------------
	.section	.nv.info._Z9cuda_gemmIiLi128ELi4ELi1ELi64ELi8ELi8ELi64ELi1ELi0EEviiiPT_S1_S1_iii,"",@"SHT_CUDA_INFO"
	.sectionflags	@""
	.align	4


	//----- nvinfo : EIATTR_CUDA_API_VERSION
	.align		4
        /*0000*/ 	.byte	0x04, 0x37
        /*0002*/ 	.short	(.L_12355 - .L_12354)
.L_12354:
        /*0004*/ 	.word	0x00000082


	//----- nvinfo : EIATTR_KPARAM_INFO
	.align		4
.L_12355:
        /*0008*/ 	.byte	0x04, 0x17
        /*000a*/ 	.short	(.L_12357 - .L_12356)
.L_12356:
        /*000c*/ 	.word	0x00000000
        /*0010*/ 	.short	0x0008
        /*0012*/ 	.short	0x0030
        /*0014*/ 	.byte	0x00, 0xf0, 0x11, 0x00


	//----- nvinfo : EIATTR_KPARAM_INFO
	.align		4
.L_12357:
        /*0018*/ 	.byte	0x04, 0x17
        /*001a*/ 	.short	(.L_12359 - .L_12358)
.L_12358:
        /*001c*/ 	.word	0x00000000
        /*0020*/ 	.short	0x0007
        /*0022*/ 	.short	0x002c
        /*0024*/ 	.byte	0x00, 0xf0, 0x11, 0x00


	//----- nvinfo : EIATTR_KPARAM_INFO
	.align		4
.L_12359:
        /*0028*/ 	.byte	0x04, 0x17
        /*002a*/ 	.short	(.L_12361 - .L_12360)
.L_12360:
        /*002c*/ 	.word	0x00000000
        /*0030*/ 	.short	0x0006
        /*0032*/ 	.short	0x0028
        /*0034*/ 	.byte	0x00, 0xf0, 0x11, 0x00


	//----- nvinfo : EIATTR_KPARAM_INFO
	.align		4
.L_12361:
        /*0038*/ 	.byte	0x04, 0x17
        /*003a*/ 	.short	(.L_12363 - .L_12362)
.L_12362:
        /*003c*/ 	.word	0x00000000
        /*0040*/ 	.short	0x0005
        /*0042*/ 	.short	0x0020
        /*0044*/ 	.byte	0x00, 0xf5, 0x21, 0x00


	//----- nvinfo : EIATTR_KPARAM_INFO
	.align		4
.L_12363:
        /*0048*/ 	.byte	0x04, 0x17
        /*004a*/ 	.short	(.L_12365 - .L_12364)
.L_12364:
        /*004c*/ 	.word	0x00000000
        /*0050*/ 	.short	0x0004
        /*0052*/ 	.short	0x0018
        /*0054*/ 	.byte	0x00, 0xf5, 0x21, 0x00


	//----- nvinfo : EIATTR_KPARAM_INFO
	.align		4
.L_12365:
        /*0058*/ 	.byte	0x04, 0x17
        /*005a*/ 	.short	(.L_12367 - .L_12366)
.L_12366:
        /*005c*/ 	.word	0x00000000
        /*0060*/ 	.short	0x0003
        /*0062*/ 	.short	0x0010
        /*0064*/ 	.byte	0x00, 0xf5, 0x21, 0x00


	//----- nvinfo : EIATTR_KPARAM_INFO
	.align		4
.L_12367:
        /*0068*/ 	.byte	0x04, 0x17
        /*006a*/ 	.short	(.L_12369 - .L_12368)
.L_12368:
        /*006c*/ 	.word	0x00000000
        /*0070*/ 	.short	0x0002
        /*0072*/ 	.short	0x0008
        /*0074*/ 	.byte	0x00, 0xf0, 0x11, 0x00


	//----- nvinfo : EIATTR_KPARAM_INFO
	.align		4
.L_12369:
        /*0078*/ 	.byte	0x04, 0x17
        /*007a*/ 	.short	(.L_12371 - .L_12370)
.L_12370:
        /*007c*/ 	.word	0x00000000
        /*0080*/ 	.short	0x0001
        /*0082*/ 	.short	0x0004
        /*0084*/ 	.byte	0x00, 0xf0, 0x11, 0x00


	//----- nvinfo : EIATTR_KPARAM_INFO
	.align		4
.L_12371:
        /*0088*/ 	.byte	0x04, 0x17
        /*008a*/ 	.short	(.L_12373 - .L_12372)
.L_12372:
        /*008c*/ 	.word	0x00000000
        /*0090*/ 	.short	0x0000
        /*0092*/ 	.short	0x0000
        /*0094*/ 	.byte	0x00, 0xf0, 0x11, 0x00


	//----- nvinfo : EIATTR_SPARSE_MMA_MASK
	.align		4
.L_12373:
        /*0098*/ 	.byte	0x03, 0x50
        /*009a*/ 	.short	0x0000


	//----- nvinfo : EIATTR_MAXREG_COUNT
	.align		4
        /*009c*/ 	.byte	0x03, 0x1b
        /*009e*/ 	.short	0x00ff


	//----- nvinfo : EIATTR_NUM_BARRIERS
	.align		4
        /*00a0*/ 	.byte	0x02, 0x4c
        /*00a2*/ 	.byte	0x01
	.zero		1


	//----- nvinfo : EIATTR_MERCURY_ISA_VERSION
	.align		4
        /*00a4*/ 	.byte	0x03, 0x5f
        /*00a6*/ 	.short	0x0101


	//----- nvinfo : EIATTR_COOP_GROUP_MASK_REGIDS
	.align		4
        /*00a8*/ 	.byte	0x04, 0x29
        /*00aa*/ 	.short	(.L_12375 - .L_12374)


	//   ....[0]....
.L_12374:
        /*00ac*/ 	.word	0xffffffff


	//   ....[1]....
        /*00b0*/ 	.word	0xffffffff


	//   ....[2]....
        /*00b4*/ 	.word	0xffffffff


	//   ....[3]....
        /*00b8*/ 	.word	0xffffffff


	//   ....[4]....
        /*00bc*/ 	.word	0xffffffff


	//   ....[5]....
        /*00c0*/ 	.word	0xffffffff


	//   ....[6]....
        /*00c4*/ 	.word	0xffffffff


	//   ....[7]....
        /*00c8*/ 	.word	0xffffffff


	//   ....[8]....
        /*00cc*/ 	.word	0x0500000e


	//   ....[9]....
        /*00d0*/ 	.word	0x0500000e


	//   ....[10]....
        /*00d4*/ 	.word	0x0500000e


	//   ....[11]....
        /*00d8*/ 	.word	0x0500000e


	//   ....[12]....
        /*00dc*/ 	.word	0x0500000e


	//   ....[13]....
        /*00e0*/ 	.word	0x0500000e


	//   ....[14]....
        /*00e4*/ 	.word	0x0500000e


	//   ....[15]....
        /*00e8*/ 	.word	0x0500000e


	//----- nvinfo : EIATTR_COOP_GROUP_INSTR_OFFSETS
	.align		4
.L_12375:
        /*00ec*/ 	.byte	0x04, 0x28
        /*00ee*/ 	.short	(.L_12377 - .L_12376)


	//   ....[0]....
.L_12376:
        /*00f0*/ 	.word	0x00001670


	//   ....[1]....
        /*00f4*/ 	.word	0x000016d0


	//   ....[2]....
        /*00f8*/ 	.word	0x00001730


	//   ....[3]....
        /*00fc*/ 	.word	0x00001790


	//   ....[4]....
        /*0100*/ 	.word	0x000017f0


	//   ....[5]....
        /*0104*/ 	.word	0x00001850


	//   ....[6]....
        /*0108*/ 	.word	0x000018b0


	//   ....[7]....
        /*010c*/ 	.word	0x00001910


	//   ....[8]....
        /*0110*/ 	.word	0x00001ca0


	//   ....[9]....
        /*0114*/ 	.word	0x00001d30


	//   ....[10]....
        /*0118*/ 	.word	0x00001dc0


	//   ....[11]....
        /*011c*/ 	.word	0x00001e50


	//   ....[12]....
        /*0120*/ 	.word	0x00001ee0


	//   ....[13]....
        /*0124*/ 	.word	0x00001f70


	//   ....[14]....
        /*0128*/ 	.word	0x00002000


	//   ....[15]....
        /*012c*/ 	.word	0x00002090


	//----- nvinfo : EIATTR_VRC_CTA_INIT_COUNT
	.align		4
.L_12377:
        /*0130*/ 	.byte	0x02, 0x4a
	.zero		1
	.zero		1


	//----- nvinfo : EIATTR_EXIT_INSTR_OFFSETS
	.align		4
        /*0134*/ 	.byte	0x04, 0x1c
        /*0136*/ 	.short	(.L_12379 - .L_12378)


	//   ....[0]....
.L_12378:
        /*0138*/ 	.word	0x00000600


	//   ....[1]....
        /*013c*/ 	.word	0x00001c40


	//----- nvinfo : EIATTR_MAX_THREADS
	.align		4
.L_12379:
        /*0140*/ 	.byte	0x04, 0x05
        /*0142*/ 	.short	(.L_12381 - .L_12380)
.L_12380:
        /*0144*/ 	.word	0x00000080
        /*0148*/ 	.word	0x00000001
        /*014c*/ 	.word	0x00000001


	//----- nvinfo : EIATTR_CRS_STACK_SIZE
	.align		4
.L_12381:
        /*0150*/ 	.byte	0x04, 0x1e
        /*0152*/ 	.short	(.L_12383 - .L_12382)
.L_12382:
        /*0154*/ 	.word	0x00000000


	//----- nvinfo : EIATTR_CBANK_PARAM_SIZE
	.align		4
.L_12383:
        /*0158*/ 	.byte	0x03, 0x19
        /*015a*/ 	.short	0x0034


	//----- nvinfo : EIATTR_PARAM_CBANK
	.align		4
        /*015c*/ 	.byte	0x04, 0x0a
        /*015e*/ 	.short	(.L_12385 - .L_12384)
	.align		4
.L_12384:
        /*0160*/ 	.word	index@(.nv.constant0._Z9cuda_gemmIiLi128ELi4ELi1ELi64ELi8ELi8ELi64ELi1ELi0EEviiiPT_S1_S1_iii)
        /*0164*/ 	.short	0x0380
        /*0166*/ 	.short	0x0034


	//----- nvinfo : EIATTR_SW_WAR
	.align		4
.L_12385:
        /*0168*/ 	.byte	0x04, 0x36
        /*016a*/ 	.short	(.L_12387 - .L_12386)
.L_12386:
        /*016c*/ 	.word	0x00000008
.L_12387:


//--------------------- .nv.info._Z9cuda_gemmIiLi128ELi4ELi1ELi64ELi8ELi8ELi64ELi0ELi1EEviiiPT_S1_S1_iii --------------------------
	.section	.nv.info._Z9cuda_gemmIiLi128ELi4ELi1ELi64ELi8ELi8ELi64ELi0ELi1EEviiiPT_S1_S1_iii,"",@"SHT_CUDA_INFO"
	.sectionflags	@""
	.align	4


	//----- nvinfo : EIATTR_CUDA_API_VERSION
	.align		4
        /*0000*/ 	.byte	0x04, 0x37
        /*0002*/ 	.short	(.L_12389 - .L_12388)
.L_12388:
        /*0004*/ 	.word	0x00000082


	//----- nvinfo : EIATTR_KPARAM_INFO
	.align		4
.L_12389:
        /*0008*/ 	.byte	0x04, 0x17
        /*000a*/ 	.short	(.L_12391 - .L_12390)
.L_12390:
        /*000c*/ 	.word	0x00000000
        /*0010*/ 	.short	0x0008
        /*0012*/ 	.short	0x0030
        /*0014*/ 	.byte	0x00, 0xf0, 0x11, 0x00


	//----- nvinfo : EIATTR_KPARAM_INFO
	.align		4
.L_12391:
        /*0018*/ 	.byte	0x04, 0x17
        /*001a*/ 	.short	(.L_12393 - .L_12392)
.L_12392:
        /*001c*/ 	.word	0x00000000
        /*0020*/ 	.short	0x0007
        /*0022*/ 	.short	0x002c
        /*0024*/ 	.byte	0x00, 0xf0, 0x11, 0x00


	//----- nvinfo : EIATTR_KPARAM_INFO
	.align		4
.L_12393:
        /*0028*/ 	.byte	0x04, 0x17
        /*002a*/ 	.short	(.L_12395 - .L_12394)
.L_12394:
        /*002c*/ 	.word	0x00000000
        /*0030*/ 	.short	0x0006
        /*0032*/ 	.short	0x0028
        /*0034*/ 	.byte	0x00, 0xf0, 0x11, 0x00


	//----- nvinfo : EIATTR_KPARAM_INFO
	.align		4
.L_12395:
        /*0038*/ 	.byte	0x04, 0x17
        /*003a*/ 	.short	(.L_12397 - .L_12396)
.L_12396:
        /*003c*/ 	.word	0x00000000
        /*0040*/ 	.short	0x0005
        /*0042*/ 	.short	0x0020
        /*0044*/ 	.byte	0x00, 0xf5, 0x21, 0x00


	//----- nvinfo : EIATTR_KPARAM_INFO
	.align		4
.L_12397:
        /*0048*/ 	.byte	0x04, 0x17
        /*004a*/ 	.short	(.L_12399 - .L_12398)
.L_12398:
        /*004c*/ 	.word	0x00000000
        /*0050*/ 	.short	0x0004
        /*0052*/ 	.short	0x0018
        /*0054*/ 	.byte	0x00, 0xf5, 0x21, 0x00


	//----- nvinfo : EIATTR_KPARAM_INFO
	.align		4
.L_12399:
        /*0058*/ 	.byte	0x04, 0x17
        /*005a*/ 	.short	(.L_12401 - .L_12400)
.L_12400:
        /*005c*/ 	.word	0x00000000
        /*0060*/ 	.short	0x0003
        /*0062*/ 	.short	0x0010
        /*0064*/ 	.byte	0x00, 0xf5, 0x21, 0x00


	//----- nvinfo : EIATTR_KPARAM_INFO
	.align		4
.L_12401:
        /*0068*/ 	.byte	0x04, 0x17
        /*006a*/ 	.short	(.L_12403 - .L_12402)
.L_12402:
        /*006c*/ 	.word	0x00000000
        /*0070*/ 	.short	0x0002
        /*0072*/ 	.short	0x0008
        /*0074*/ 	.byte	0x00, 0xf0, 0x11, 0x00


	//----- nvinfo : EIATTR_KPARAM_INFO
	.align		4
.L_12403:
        /*0078*/ 	.byte	0x04, 0x17
        /*007a*/ 	.short	(.L_12405 - .L_12404)
.L_12404:
        /*007c*/ 	.word	0x00000000
        /*0080*/ 	.short	0x0001
        /*0082*/ 	.short	0x0004
        /*0084*/ 	.byte	0x00, 0xf0, 0x11, 0x00


	//----- nvinfo : EIATTR_KPARAM_INFO
	.align		4
.L_12405:
        /*0088*/ 	.byte	0x04, 0x17
        /*008a*/ 	.short	(.L_12407 - .L_12406)
.L_12406:
        /*008c*/ 	.word	0x00000000
        /*0090*/ 	.short	0x0000
        /*0092*/ 	.short	0x0000
        /*0094*/ 	.byte	0x00, 0xf0, 0x11, 0x00


	//----- nvinfo : EIATTR_SPARSE_MMA_MASK
	.align		4
.L_12407:
        /*0098*/ 	.byte	0x03, 0x50
        /*009a*/ 	.short	0x0000


	//----- nvinfo : EIATTR_MAXREG_COUNT
	.align		4
        /*009c*/ 	.byte	0x03, 0x1b
        /*009e*/ 	.short	0x00ff


	//----- nvinfo : EIATTR_NUM_BARRIERS
	.align		4
        /*00a0*/ 	.byte	0x02, 0x4c
        /*00a2*/ 	.byte	0x01
	.zero		1


	//----- nvinfo : EIATTR_MERCURY_ISA_VERSION
	.align		4
        /*00a4*/ 	.byte	0x03, 0x5f
        /*00a6*/ 	.short	0x0101


	//----- nvinfo : EIATTR_COOP_GROUP_MASK_REGIDS
	.align		4
        /*00a8*/ 	.byte	0x04, 0x29
        /*00aa*/ 	.short	(.L_12409 - .L_12408)


	//   ....[0]....
.L_12408:
        /*00ac*/ 	.word	0x05000007


	//   ....[1]....
        /*00b0*/ 	.word	0x05000007


	//   ....[2]....
        /*00b4*/ 	.word	0x05000007


	//   ....[3]....
        /*00b8*/ 	.word	0x05000007


	//   ....[4]....
        /*00bc*/ 	.word	0x05000007


	//   ....[5]....
        /*00c0*/ 	.word	0x05000007


	//   ....[6]....
        /*00c4*/ 	.word	0x05000007


	//   ....[7]....
        /*00c8*/ 	.word	0x05000007


	//----- nvinfo : EIATTR_COOP_GROUP_INSTR_OFFSETS
	.align		4
.L_12409:
        /*00cc*/ 	.byte	0x04, 0x28
        /*00ce*/ 	.short	(.L_12411 - .L_12410)


	//   ....[0]....
.L_12410:
        /*00d0*/ 	.word	0x00000b90


	//   ....[1]....
        /*00d4*/ 	.word	0x00000c10


	//   ....[2]....
        /*00d8*/ 	.word	0x00000ca0


	//   ....[3]....
        /*00dc*/ 	.word	0x00000d30


	//   ....[4]....
        /*00e0*/ 	.word	0x00000dc0


	//   ....[5]....
        /*00e4*/ 	.word	0x00000e50


	//   ....[6]....
        /*00e8*/ 	.word	0x00000ee0


	//   ....[7]....
        /*00ec*/ 	.word	0x00000f70


	//----- nvinfo : EIATTR_VRC_CTA_INIT_COUNT
	.align		4
.L_12411:
        /*00f0*/ 	.byte	0x02, 0x4a
	.zero		1
	.zero		1


	//----- nvinfo : EIATTR_EXIT_INSTR_OFFSETS
	.align		4
        /*00f4*/ 	.byte	0x04, 0x1c
        /*00f6*/ 	.short	(.L_12413 - .L_12412)


	//   ....[0]....
.L_12412:
        /*00f8*/ 	.word	0x000006f0


	//   ....[1]....
        /*00fc*/ 	.word	0x00000b40


	//----- nvinfo : EIATTR_MAX_THREADS
	.align		4
.L_12413:
        /*0100*/ 	.byte	0x04, 0x05
        /*0102*/ 	.short	(.L_12415 - .L_12414)
.L_12414:
        /*0104*/ 	.word	0x00000080
        /*0108*/ 	.word	0x00000001
        /*010c*/ 	.word	0x00000001


	//----- nvinfo : EIATTR_CRS_STACK_SIZE
	.align		4
.L_12415:
        /*0110*/ 	.byte	0x04, 0x1e
        /*0112*/ 	.short	(.L_12417 - .L_12416)
.L_12416:
        /*0114*/ 	.word	0x00000000


	//----- nvinfo : EIATTR_CBANK_PARAM_SIZE
	.align		4
.L_12417:
        /*0118*/ 	.byte	0x03, 0x19
        /*011a*/ 	.short	0x0034


	//----- nvinfo : EIATTR_PARAM_CBANK
	.align		4
        /*011c*/ 	.byte	0x04, 0x0a
        /*011e*/ 	.short	(.L_12419 - .L_12418)
	.align		4
.L_12418:
        /*0120*/ 	.word	index@(.nv.constant0._Z9cuda_gemmIiLi128ELi4ELi1ELi64ELi8ELi8ELi64ELi0ELi1EEviiiPT_S1_S1_iii)
        /*0124*/ 	.short	0x0380
        /*0126*/ 	.short	0x0034


	//----- nvinfo : EIATTR_SW_WAR
	.align		4
.L_12419:
        /*0128*/ 	.byte	0x04, 0x36
        /*012a*/ 	.short	(.L_12421 - .L_12420)
.L_12420:
        /*012c*/ 	.word	0x00000008
.L_12421:


//--------------------- .nv.info._Z9cuda_gemmIiLi128ELi4ELi1ELi64ELi8ELi8ELi64ELi0ELi0EEviiiPT_S1_S1_iii --------------------------
	.section	.nv.info._Z9cuda_gemmIiLi128ELi4ELi1ELi64ELi8ELi8ELi64ELi0ELi0EEviiiPT_S1_S1_iii,"",@"SHT_CUDA_INFO"
	.sectionflags	@""
	.align	4


	//----- nvinfo : EIATTR_CUDA_API_VERSION
	.align		4
        /*0000*/ 	.byte	0x04, 0x37
        /*0002*/ 	.short	(.L_12423 - .L_12422)
.L_12422:
        /*0004*/ 	.word	0x00000082


	//----- nvinfo : EIATTR_KPARAM_INFO
	.align		4
.L_12423:
        /*0008*/ 	.byte	0x04, 0x17
        /*000a*/ 	.short	(.L_12425 - .L_12424)
.L_12424:
        /*000c*/ 	.word	0x00000000
        /*0010*/ 	.short	0x0008
        /*0012*/ 	.short	0x0030
        /*0014*/ 	.byte	0x00, 0xf0, 0x11, 0x00


	//----- nvinfo : EIATTR_KPARAM_INFO
	.align		4
.L_12425:
        /*0018*/ 	.byte	0x04, 0x17
        /*001a*/ 	.short	(.L_12427 - .L_12426)
.L_12426:
        /*001c*/ 	.word	0x00000000
        /*0020*/ 	.short	0x0007
        /*0022*/ 	.short	0x002c
        /*0024*/ 	.byte	0x00, 0xf0, 0x11, 0x00


	//----- nvinfo : EIATTR_KPARAM_INFO
	.align		4
.L_12427:
        /*0028*/ 	.byte	0x04, 0x17
        /*002a*/ 	.short	(.L_12429 - .L_12428)
.L_12428:
        /*002c*/ 	.word	0x00000000
        /*0030*/ 	.short	0x0006
        /*0032*/ 	.short	0x0028
        /*0034*/ 	.byte	0x00, 0xf0, 0x11, 0x00


	//----- nvinfo : EIATTR_KPARAM_INFO
	.align		4
.L_12429:
        /*0038*/ 	.byte	0x04, 0x17
        /*003a*/ 	.short	(.L_12431 - .L_12430)
.L_12430:
        /*003c*/ 	.word	0x00000000
        /*0040*/ 	.short	0x0005
        /*0042*/ 	.short	0x0020
        /*0044*/ 	.byte	0x00, 0xf5, 0x21, 0x00


	//----- nvinfo : EIATTR_KPARAM_INFO
	.align		4
.L_12431:
        /*0048*/ 	.byte	0x04, 0x17
        /*004a*/ 	.short	(.L_12433 - .L_12432)
.L_12432:
        /*004c*/ 	.word	0x00000000
        /*0050*/ 	.short	0x0004
        /*0052*/ 	.short	0x0018
        /*0054*/ 	.byte	0x00, 0xf5, 0x21, 0x00


	//----- nvinfo : EIATTR_KPARAM_INFO
	.align		4
.L_12433:
        /*0058*/ 	.byte	0x04, 0x17
        /*005a*/ 	.short	(.L_12435 - .L_12434)
.L_12434:
        /*005c*/ 	.word	0x00000000
        /*0060*/ 	.short	0x0003
        /*0062*/ 	.short	0x0010
        /*0064*/ 	.byte	0x00, 0xf5, 0x21, 0x00


	//----- nvinfo : EIATTR_KPARAM_INFO
	.align		4
.L_12435:
        /*0068*/ 	.byte	0x04, 0x17
        /*006a*/ 	.short	(.L_12437 - .L_12436)
.L_12436:
        /*006c*/ 	.word	0x00000000
        /*0070*/ 	.short	0x0002
        /*0072*/ 	.short	0x0008
        /*0074*/ 	.byte	0x00, 0xf0, 0x11, 0x00


	//----- nvinfo : EIATTR_KPARAM_INFO
	.align		4
.L_12437:
        /*0078*/ 	.byte	0x04, 0x17
        /*007a*/ 	.short	(.L_12439 - .L_12438)
.L_12438:
        /*007c*/ 	.word	0x00000000
        /*0080*/ 	.short	0x0001
        /*0082*/ 	.short	0x0004
        /*0084*/ 	.byte	0x00, 0xf0, 0x11, 0x00


	//----- nvinfo : EIATTR_KPARAM_INFO
	.align		4
.L_12439:
        /*0088*/ 	.byte	0x04, 0x17
        /*008a*/ 	.short	(.L_12441 - .L_12440)
.L_12440:
        /*008c*/ 	.word	0x00000000
        /*0090*/ 	.short	0x0000
        /*0092*/ 	.short	0x0000
        /*0094*/ 	.byte	0x00, 0xf0, 0x11, 0x00


	//----- nvinfo : EIATTR_SPARSE_MMA_MASK
	.align		4
.L_12441:
        /*0098*/ 	.byte	0x03, 0x50
        /*009a*/ 	.short	0x0000


	//----- nvinfo : EIATTR_MAXREG_COUNT
	.align		4
        /*009c*/ 	.byte	0x03, 0x1b
        /*009e*/ 	.short	0x00ff


	//----- nvinfo : EIATTR_NUM_BARRIERS
	.align		4
        /*00a0*/ 	.byte	0x02, 0x4c
        /*00a2*/ 	.byte	0x01
	.zero		1


	//----- nvinfo : EIATTR_MERCURY_ISA_VERSION
	.align		4
        /*00a4*/ 	.byte	0x03, 0x5f
        /*00a6*/ 	.short	0x0101


	//----- nvinfo : EIATTR_COOP_GROUP_MASK_REGIDS
	.align		4
        /*00a8*/ 	.byte	0x04, 0x29
        /*00aa*/ 	.short	(.L_12443 - .L_12442)


	//   ....[0]....
.L_12442:
        /*00ac*/ 	.word	0xffffffff


	//   ....[1]....
        /*00b0*/ 	.word	0xffffffff


	//   ....[2]....
        /*00b4*/ 	.word	0xffffffff


	//   ....[3]....
        /*00b8*/ 	.word	0xffffffff


	//   ....[4]....
        /*00bc*/ 	.word	0xffffffff


	//   ....[5]....
        /*00c0*/ 	.word	0xffffffff


	//   ....[6]....
        /*00c4*/ 	.word	0xffffffff


	//   ....[7]....
        /*00c8*/ 	.word	0xffffffff


	//   ....[8]....
        /*00cc*/ 	.word	0x0500000e


	//   ....[9]....
        /*00d0*/ 	.word	0x0500000e


	//   ....[10]....
        /*00d4*/ 	.word	0x0500000e


	//   ....[11]....
        /*00d8*/ 	.word	0x0500000e


	//   ....[12]....
        /*00dc*/ 	.word	0x0500000e


	//   ....[13]....
        /*00e0*/ 	.word	0x0500000e


	//   ....[14]....
        /*00e4*/ 	.word	0x0500000e


	//   ....[15]....
        /*00e8*/ 	.word	0x0500000e


	//----- nvinfo : EIATTR_COOP_GROUP_INSTR_OFFSETS
	.align		4
.L_12443:
        /*00ec*/ 	.byte	0x04, 0x28
        /*00ee*/ 	.short	(.L_12445 - .L_12444)


	//   ....[0]....
.L_12444:
        /*00f0*/ 	.word	0x00001690


	//   ....[1]....
        /*00f4*/ 	.word	0x000016f0


	//   ....[2]....
        /*00f8*/ 	.word	0x00001750


	//   ....[3]....
        /*00fc*/ 	.word	0x000017b0


	//   ....[4]....
        /*0100*/ 	.word	0x00001810


	//   ....[5]....
        /*0104*/ 	.word	0x00001870


	//   ....[6]....
        /*0108*/ 	.word	0x000018d0


	//   ....[7]....
        /*010c*/ 	.word	0x00001930


	//   ....[8]....
        /*0110*/ 	.word	0x00001cc0


	//   ....[9]....
        /*0114*/ 	.word	0x00001d50


	//   ....[10]....
        /*0118*/ 	.word	0x00001de0


	//   ....[11]....
        /*011c*/ 	.word	0x00001e70


	//   ....[12]....
        /*0120*/ 	.word	0x00001f00


	//   ....[13]....
        /*0124*/ 	.word	0x00001f90


	//   ....[14]....
        /*0128*/ 	.word	0x00002020


	//   ....[15]....
        /*012c*/ 	.word	0x000020b0


	//----- nvinfo : EIATTR_VRC_CTA_INIT_COUNT
	.align		4
.L_12445:
        /*0130*/ 	.byte	0x02, 0x4a
	.zero		1
	.zero		1


	//----- nvinfo : EIATTR_EXIT_INSTR_OFFSETS
	.align		4
        /*0134*/ 	.byte	0x04, 0x1c
        /*0136*/ 	.short	(.L_12447 - .L_12446)


	//   ....[0]....
.L_12446:
        /*0138*/ 	.word	0x00000600


	//   ....[1]....
        /*013c*/ 	.word	0x00001c60


	//----- nvinfo : EIATTR_MAX_THREADS
	.align		4
.L_12447:
        /*0140*/ 	.byte	0x04, 0x05
        /*0142*/ 	.short	(.L_12449 - .L_12448)
.L_12448:
        /*0144*/ 	.word	0x00000080
        /*0148*/ 	.word	0x00000001
        /*014c*/ 	.word	0x00000001


	//----- nvinfo : EIATTR_CRS_STACK_SIZE
	.align		4
.L_12449:
        /*0150*/ 	.byte	0x04, 0x1e
        /*0152*/ 	.short	(.L_12451 - .L_12450)
.L_12450:
        /*0154*/ 	.word	0x00000000


	//----- nvinfo : EIATTR_CBANK_PARAM_SIZE
	.align		4
.L_12451:
        /*0158*/ 	.byte	0x03, 0x19
        /*015a*/ 	.short	0x0034


	//----- nvinfo : EIATTR_PARAM_CBANK
	.align		4
        /*015c*/ 	.byte	0x04, 0x0a
        /*015e*/ 	.short	(.L_12453 - .L_12452)
	.align		4
.L_12452:
        /*0160*/ 	.word	index@(.nv.constant0._Z9cuda_gemmIiLi128ELi4ELi1ELi64ELi8ELi8ELi64ELi0ELi0EEviiiPT_S1_S1_iii)
        /*0164*/ 	.short	0x0380
        /*0166*/ 	.short	0x0034


	//----- nvinfo : EIATTR_SW_WAR
	.align		4
.L_12453:
        /*0168*/ 	.byte	0x04, 0x36
        /*016a*/ 	.short	(.L_12455 - .L_12454)
.L_12454:
        /*016c*/ 	.word	0x00000008
.L_12455:


//--------------------- .nv.info._Z9cuda_gemmIiLi128ELi4ELi1ELi64ELi4ELi4ELi64ELi1ELi1EEviiiPT_S1_S1_iii --------------------------
	.section	.nv.info._Z9cuda_gemmIiLi128ELi4ELi1ELi64ELi4ELi4ELi64ELi1ELi1EEviiiPT_S1_S1_iii,"",@"SHT_CUDA_INFO"
	.sectionflags	@""
	.align	4


	//----- nvinfo : EIATTR_CUDA_API_VERSION
	.align		4
        /*0000*/ 	.byte	0x04, 0x37
        /*0002*/ 	.short	(.L_12457 - .L_12456)
.L_12456:
        /*0004*/ 	.word	0x00000082


	//----- nvinfo : EIATTR_KPARAM_INFO
	.align		4
.L_12457:
        /*0008*/ 	.byte	0x04, 0x17
        /*000a*/ 	.short	(.L_12459 - .L_12458)
.L_12458:
        /*000c*/ 	.word	0x00000000
        /*0010*/ 	.short	0x0008
        /*0012*/ 	.short	0x0030
        /*0014*/ 	.byte	0x00, 0xf0, 0x11, 0x00


	//----- nvinfo : EIATTR_KPARAM_INFO
	.align		4
.L_12459:
        /*0018*/ 	.byte	0x04, 0x17
        /*001a*/ 	.short	(.L_12461 - .L_12460)
.L_12460:
        /*001c*/ 	.word	0x00000000
        /*0020*/ 	.short	0x0007
        /*0022*/ 	.short	0x002c
        /*0024*/ 	.byte	0x00, 0xf0, 0x11, 0x00


	//----- nvinfo : EIATTR_KPARAM_INFO
	.align		4
.L_12461:
        /*0028*/ 	.byte	0x04, 0x17
        /*002a*/ 	.short	(.L_12463 - .L_12462)
.L_12462:
        /*002c*/ 	.word	0x00000000
        /*0030*/ 	.short	0x0006
        /*0032*/ 	.short	0x0028
        /*0034*/ 	.byte	0x00, 0xf0, 0x11, 0x00


	//----- nvinfo : EIATTR_KPARAM_INFO
	.align		4
.L_12463:
        /*0038*/ 	.byte	0x04, 0x17
        /*003a*/ 	.short	(.L_12465 - .L_12464)
.L_12464:
        /*003c*/ 	.word	0x00000000
        /*0040*/ 	.short	0x0005
        /*0042*/ 	.short	0x0020
        /*0044*/ 	.byte	0x00, 0xf5, 0x21, 0x00


	//----- nvinfo : EIATTR_KPARAM_INFO
	.align		4
.L_12465:
        /*0048*/ 	.byte	0x04, 0x17
        /*004a*/ 	.short	(.L_12467 - .L_12466)
.L_12466:
        /*004c*/ 	.word	0x00000000
        /*0050*/ 	.short	0x0004
        /*0052*/ 	.short	0x0018
        /*0054*/ 	.byte	0x00, 0xf5, 0x21, 0x00


	//----- nvinfo : EIATTR_KPARAM_INFO
	.align		4
.L_12467:
        /*0058*/ 	.byte	0x04, 0x17
        /*005a*/ 	.short	(.L_12469 - .L_12468)
.L_12468:
        /*005c*/ 	.word	0x00000000
        /*0060*/ 	.short	0x0003
        /*0062*/ 	.short	0x0010
        /*0064*/ 	.byte	0x00, 0xf5, 0x21, 0x00


	//----- nvinfo : EIATTR_KPARAM_INFO
	.align		4
.L_12469:
        /*0068*/ 	.byte	0x04, 0x17
        /*006a*/ 	.short	(.L_12471 - .L_12470)
.L_12470:
        /*006c*/ 	.word	0x00000000
        /*0070*/ 	.short	0x0002
        /*0072*/ 	.short	0x0008
        /*0074*/ 	.byte	0x00, 0xf0, 0x11, 0x00


	//----- nvinfo : EIATTR_KPARAM_INFO
	.align		4
.L_12471:
        /*0078*/ 	.byte	0x04, 0x17
        /*007a*/ 	.short	(.L_12473 - .L_12472)
.L_12472:
        /*007c*/ 	.word	0x00000000
        /*0080*/ 	.short	0x0001
        /*0082*/ 	.short	0x0004
        /*0084*/ 	.byte	0x00, 0xf0, 0x11, 0x00


	//----- nvinfo : EIATTR_KPARAM_INFO
	.align		4
.L_12473:
        /*0088*/ 	.byte	0x04, 0x17
        /*008a*/ 	.short	(.L_12475 - .L_12474)
.L_12474:
        /*008c*/ 	.word	0x00000000
        /*0090*/ 	.short	0x0000
        /*0092*/ 	.short	0x0000
        /*0094*/ 	.byte	0x00, 0xf0, 0x11, 0x00


	//----- nvinfo : EIATTR_SPARSE_MMA_MASK
	.align		4
.L_12475:
        /*0098*/ 	.byte	0x03, 0x50
        /*009a*/ 	.short	0x0000


	//----- nvinfo : EIATTR_MAXREG_COUNT
	.align		4
        /*009c*/ 	.byte	0x03, 0x1b
        /*009e*/ 	.short	0x00ff


	//----- nvinfo : EIATTR_NUM_BARRIERS
	.align		4
        /*00a0*/ 	.byte	0x02, 0x4c
        /*00a2*/ 	.byte	0x01
	.zero		1


	//----- nvinfo : EIATTR_MERCURY_ISA_VERSION
	.align		4
        /*00a4*/ 	.byte	0x03, 0x5f
        /*00a6*/ 	.short	0x0101


	//----- nvinfo : EIATTR_COOP_GROUP_MASK_REGIDS
	.align		4
        /*00a8*/ 	.byte	0x04, 0x29
        /*00aa*/ 	.short	(.L_12477 - .L_12476)


	//   ....[0]....
.L_12476:
        /*00ac*/ 	.word	0x05000005


	//   ....[1]....
        /*00b0*/ 	.word	0x05000005


	//   ....[2]....
        /*00b4*/ 	.word	0x05000005


	//   ....[3]....
        /*00b8*/ 	.word	0x05000005


	//----- nvinfo : EIATTR_COOP_GROUP_INSTR_OFFSETS
	.align		4
.L_12477:
        /*00bc*/ 	.byte	0x04, 0x28
        /*00be*/ 	.short	(.L_12479 - .L_12478)


	//   ....[0]....
.L_12478:
        /*00c0*/ 	.word	0x00000520


	//   ....[1]....
        /*00c4*/ 	.word	0x000005a0


	//   ....[2]....
        /*00c8*/ 	.word	0x00000630


	//   ....[3]....
        /*00cc*/ 	.word	0x000006c0


	//----- nvinfo : EIATTR_VRC_CTA_INIT_COUNT
	.align		4
.L_12479:
        /*00d0*/ 	.byte	0x02, 0x4a
	.zero		1
	.zero		1


	//----- nvinfo : EIATTR_EXIT_INSTR_OFFSETS
	.align		4
        /*00d4*/ 	.byte	0x04, 0x1c
        /*00d6*/ 	.short	(.L_12481 - .L_12480)


	//   ....[0]....
.L_12480:
        /*00d8*/ 	.word	0x000001c0


	//   ....[1]....
        /*00dc*/ 	.word	0x000004d0


	//----- nvinfo : EIATTR_MAX_THREADS
	.align		4
.L_12481:
        /*00e0*/ 	.byte	0x04, 0x05
        /*00e2*/ 	.short	(.L_12483 - .L_12482)
.L_12482:
        /*00e4*/ 	.word	0x00000080
        /*00e8*/ 	.word	0x00000001
        /*00ec*/ 	.word	0x00000001


	//----- nvinfo : EIATTR_CRS_STACK_SIZE
	.align		4
.L_12483:
        /*00f0*/ 	.byte	0x04, 0x1e
        /*00f2*/ 	.short	(.L_12485 - .L_12484)
.L_12484:
        /*00f4*/ 	.word	0x00000000


	//----- nvinfo : EIATTR_CBANK_PARAM_SIZE
	.align		4
.L_12485:
        /*00f8*/ 	.byte	0x03, 0x19
        /*00fa*/ 	.short	0x0034


	//----- nvinfo : EIATTR_PARAM_CBANK
	.align		4
        /*00fc*/ 	.byte	0x04, 0x0a
        /*00fe*/ 	.short	(.L_12487 - .L_12486)
	.align		4
.L_12486:
        /*0100*/ 	.word	index@(.nv.constant0._Z9cuda_gemmIiLi128ELi4ELi1ELi64ELi4ELi4ELi64ELi1ELi1EEviiiPT_S1_S1_iii)
        /*0104*/ 	.short	0x0380
        /*0106*/ 	.short	0x0034


	//----- nvinfo : EIATTR_SW_WAR
	.align		4
.L_12487:
        /*0108*/ 	.byte	0x04, 0x36
        /*010a*/ 	.short	(.L_12489 - .L_12488)
.L_12488:
        /*010c*/ 	.word	0x00000008
.L_12489:


//--------------------- .nv.info._Z9cuda_gemmIiLi128ELi4ELi1ELi64ELi4ELi4ELi64ELi1ELi0EEviiiPT_S1_S1_iii --------------------------
	.section	.nv.info._Z9cuda_gemmIiLi128ELi4ELi1ELi64ELi4ELi4ELi64ELi1ELi0EEviiiPT_S1_S1_iii,"",@"SHT_CUDA_INFO"
	.sectionflags	@""
	.align	4


	//----- nvinfo : EIATTR_CUDA_API_VERSION
	.align		4
        /*0000*/ 	.byte	0x04, 0x37
        /*0002*/ 	.short	(.L_12491 - .L_12490)
.L_12490:
        /*0004*/ 	.word	0x00000082


	//----- nvinfo : EIATTR_KPARAM_INFO
	.align		4
.L_12491:
        /*0008*/ 	.byte	0x04, 0x17
        /*000a*/ 	.short	(.L_12493 - .L_12492)
.L_12492:
        /*000c*/ 	.word	0x00000000
        /*0010*/ 	.short	0x0008
        /*0012*/ 	.short	0x0030
        /*0014*/ 	.byte	0x00, 0xf0, 0x11, 0x00


	//----- nvinfo : EIATTR_KPARAM_INFO
	.align		4
.L_12493:
        /*0018*/ 	.byte	0x04, 0x17
        /*001a*/ 	.short	(.L_12495 - .L_12494)
.L_12494:
        /*001c*/ 	.word	0x00000000
        /*0020*/ 	.short	0x0007
        /*0022*/ 	.short	0x002c
        /*0024*/ 	.byte	0x00, 0xf0, 0x11, 0x00


	//----- nvinfo : EIATTR_KPARAM_INFO
	.align		4
.L_12495:
        /*0028*/ 	.byte	0x04, 0x17
        /*002a*/ 	.short	(.L_12497 - .L_12496)
.L_12496:
        /*002c*/ 	.word	0x00000000
        /*0030*/ 	.short	0x0006
        /*0032*/ 	.short	0x0028
        /*0034*/ 	.byte	0x00, 0xf0, 0x11, 0x00


	//----- nvinfo : EIATTR_KPARAM_INFO
	.align		4
.L_12497:
        /*0038*/ 	.byte	0x04, 0x17
        /*003a*/ 	.short	(.L_12499 - .L_12498)
.L_12498:
        /*003c*/ 	.word	0x00000000
        /*0040*/ 	.short	0x0005
        /*0042*/ 	.short	0x0020
        /*0044*/ 	.byte	0x00, 0xf5, 0x21, 0x00


	//----- nvinfo : EIATTR_KPARAM_INFO
	.align		4
.L_12499:
        /*0048*/ 	.byte	0x04, 0x17
        /*004a*/ 	.short	(.L_12501 - .L_12500)
.L_12500:
        /*004c*/ 	.word	0x00000000
        /*0050*/ 	.short	0x0004
        /*0052*/ 	.short	0x0018
        /*0054*/ 	.byte	0x00, 0xf5, 0x21, 0x00


	//----- nvinfo : EIATTR_KPARAM_INFO
	.align		4
.L_12501:
        /*0058*/ 	.byte	0x04, 0x17
        /*005a*/ 	.short	(.L_12503 - .L_12502)
.L_12502:
        /*005c*/ 	.word	0x00000000
        /*0060*/ 	.short	0x0003
        /*0062*/ 	.short	0x0010
        /*0064*/ 	.byte	0x00, 0xf5, 0x21, 0x00


	//----- nvinfo : EIATTR_KPARAM_INFO
	.align		4
.L_12503:
        /*0068*/ 	.byte	0x04, 0x17
        /*006a*/ 	.short	(.L_12505 - .L_12504)
.L_12504:
        /*006c*/ 	.word	0x00000000
        /*0070*/ 	.short	0x0002
        /*0072*/ 	.short	0x0008
        /*0074*/ 	.byte	0x00, 0xf0, 0x11, 0x00


	//----- nvinfo : EIATTR_KPARAM_INFO
	.align		4
.L_12505:
        /*0078*/ 	.byte	0x04, 0x17
        /*007a*/ 	.short	(.L_12507 - .L_12506)
.L_12506:
        /*007c*/ 	.word	0x00000000
        /*0080*/ 	.short	0x0001
        /*0082*/ 	.short	0x0004
        /*0084*/ 	.byte	0x00, 0xf0, 0x11, 0x00


	//----- nvinfo : EIATTR_KPARAM_INFO
	.align		4
.L_12507:
        /*0088*/ 	.byte	0x04, 0x17
        /*008a*/ 	.short	(.L_12509 - .L_12508)
.L_12508:
        /*008c*/ 	.word	0x00000000
        /*0090*/ 	.short	0x0000
        /*0092*/ 	.short	0x0000
        /*0094*/ 	.byte	0x00, 0xf0, 0x11, 0x00


	//----- nvinfo : EIATTR_SPARSE_MMA_MASK
	.align		4
.L_12509:
        /*0098*/ 	.byte	0x03, 0x50
        /*009a*/ 	.short	0x0000


	//----- nvinfo : EIATTR_MAXREG_COUNT
	.align		4
        /*009c*/ 	.byte	0x03, 0x1b
        /*009e*/ 	.short	0x00ff


	//----- nvinfo : EIATTR_NUM_BARRIERS
	.align		4
        /*00a0*/ 	.byte	0x02, 0x4c
        /*00a2*/ 	.byte	0x01
	.zero		1


	//----- nvinfo : EIATTR_MERCURY_ISA_VERSION
	.align		4
        /*00a4*/ 	.byte	0x03, 0x5f
        /*00a6*/ 	.short	0x0101


	//----- nvinfo : EIATTR_COOP_GROUP_MASK_REGIDS
	.align		4
        /*00a8*/ 	.byte	0x04, 0x29
        /*00aa*/ 	.short	(.L_12511 - .L_12510)


	//   ....[0]....
.L_12510:
        /*00ac*/ 	.word	0xffffffff


	//   ....[1]....
        /*00b0*/ 	.word	0xffffffff


	//   ....[2]....
        /*00b4*/ 	.word	0xffffffff


	//   ....[3]....
        /*00b8*/ 	.word	0xffffffff


	//   ....[4]....
        /*00bc*/ 	.word	0x0500000b


	//   ....[5]....
        /*00c0*/ 	.word	0x0500000b


	//   ....[6]....
        /*00c4*/ 	.word	0x0500000b


	//   ....[7]....
        /*00c8*/ 	.word	0x0500000b


	//----- nvinfo : EIATTR_COOP_GROUP_INSTR_OFFSETS
	.align		4
.L_12511:
        /*00cc*/ 	.byte	0x04, 0x28
        /*00ce*/ 	.short	(.L_12513 - .L_12512)


	//   ....[0]....
.L_12512:
        /*00d0*/ 	.word	0x00001350


	//   ....[1]....
        /*00d4*/ 	.word	0x000013a0


	//   ....[2]....
        /*00d8*/ 	.word	0x00001400


	//   ....[3]....
        /*00dc*/ 	.word	0x00001460


	//   ....[4]....
        /*00e0*/ 	.word	0x00001700


	//   ....[5]....
        /*00e4*/ 	.word	0x00001790


	//   ....[6]....
        /*00e8*/ 	.word	0x00001820


	//   ....[7]....
        /*00ec*/ 	.word	0x000018b0


	//----- nvinfo : EIATTR_VRC_CTA_INIT_COUNT
	.align		4
.L_12513:
        /*00f0*/ 	.byte	0x02, 0x4a
	.zero		1
	.zero		1


	//----- nvinfo : EIATTR_EXIT_INSTR_OFFSETS
	.align		4
        /*00f4*/ 	.byte	0x04, 0x1c
        /*00f6*/ 	.short	(.L_12515 - .L_12514)


	//   ....[0]....
.L_12514:
        /*00f8*/ 	.word	0x000005f0


	//   ....[1]....
        /*00fc*/ 	.word	0x000016a0


	//----- nvinfo : EIATTR_MAX_THREADS
	.align		4
.L_12515:
        /*0100*/ 	.byte	0x04, 0x05
        /*0102*/ 	.short	(.L_12517 - .L_12516)
.L_12516:
        /*0104*/ 	.word	0x00000080
        /*0108*/ 	.word	0x00000001
        /*010c*/ 	.word	0x00000001


	//----- nvinfo : EIATTR_CRS_STACK_SIZE
	.align		4
.L_12517:
        /*0110*/ 	.byte	0x04, 0x1e
        /*0112*/ 	.short	(.L_12519 - .L_12518)
.L_12518:
        /*0114*/ 	.word	0x00000000


	//----- nvinfo : EIATTR_CBANK_PARAM_SIZE
	.align		4
.L_12519:
        /*0118*/ 	.byte	0x03, 0x19
        /*011a*/ 	.short	0x0034


	//----- nvinfo : EIATTR_PARAM_CBANK
	.align		4
        /*011c*/ 	.byte	0x04, 0x0a
        /*011e*/ 	.short	(.L_12521 - .L_12520)
	.align		4
.L_12520:
        /*0120*/ 	.word	index@(.nv.constant0._Z9cuda_gemmIiLi128ELi4ELi1ELi64ELi4ELi4ELi64ELi1ELi0EEviiiPT_S1_S1_iii)
        /*0124*/ 	.short	0x0380
        /*0126*/ 	.short	0x0034


	//----- nvinfo : EIATTR_SW_WAR
	.align		4
.L_12521:
        /*0128*/ 	.byte	0x04, 0x36
        /*012a*/ 	.short	(.L_12523 - .L_12522)
.L_12522:
        /*012c*/ 	.word	0x00000008
.L_12523:


//--------------------- .nv.info._Z9cuda_gemmIiLi128ELi4ELi1ELi64ELi4ELi4ELi64ELi0ELi1EEviiiPT_S1_S1_iii --------------------------
	.section	.nv.info._Z9cuda_gemmIiLi128ELi4ELi1ELi64ELi4ELi4ELi64ELi0ELi1EEviiiPT_S1_S1_iii,"",@"SHT_CUDA_INFO"
	.sectionflags	@""
	.align	4


	//----- nvinfo : EIATTR_CUDA_API_VERSION
	.align		4
        /*0000*/ 	.byte	0x04, 0x37
        /*0002*/ 	.short	(.L_12525 - .L_12524)
.L_12524:
        /*0004*/ 	.word	0x00000082


	//----- nvinfo : EIATTR_KPARAM_INFO
	.align		4
.L_12525:
        /*0008*/ 	.byte	0x04, 0x17
        /*000a*/ 	.short	(.L_12527 - .L_12526)
.L_12526:
        /*000c*/ 	.word	0x00000000
        /*0010*/ 	.short	0x0008
        /*0012*/ 	.short	0x0030
        /*0014*/ 	.byte	0x00, 0xf0, 0x11, 0x00


	//----- nvinfo : EIATTR_KPARAM_INFO
	.align		4
.L_12527:
        /*0018*/ 	.byte	0x04, 0x17
        /*001a*/ 	.short	(.L_12529 - .L_12528)
.L_12528:
        /*001c*/ 	.word	0x00000000
        /*0020*/ 	.short	0x0007
        /*0022*/ 	.short	0x002c
        /*0024*/ 	.byte	0x00, 0xf0, 0x11, 0x00


	//----- nvinfo : EIATTR_KPARAM_INFO
	.align		4
.L_12529:
        /*0028*/ 	.byte	0x04, 0x17
        /*002a*/ 	.short	(.L_12531 - .L_12530)
.L_12530:
        /*002c*/ 	.word	0x00000000
        /*0030*/ 	.short	0x0006
        /*0032*/ 	.short	0x0028
        /*0034*/ 	.byte	0x00, 0xf0, 0x11, 0x00


	//----- nvinfo : EIATTR_KPARAM_INFO
	.align		4
.L_12531:
        /*0038*/ 	.byte	0x04, 0x17
        /*003a*/ 	.short	(.L_12533 - .L_12532)
.L_12532:
        /*003c*/ 	.word	0x00000000
        /*0040*/ 	.short	0x0005
        /*0042*/ 	.short	0x0020
        /*0044*/ 	.byte	0x00, 0xf5, 0x21, 0x00


	//----- nvinfo : EIATTR_KPARAM_INFO
	.align		4
.L_12533:
        /*0048*/ 	.byte	0x04, 0x17
        /*004a*/ 	.short	(.L_12535 - .L_12534)
.L_12534:
        /*004c*/ 	.word	0x00000000
        /*0050*/ 	.short	0x0004
        /*0052*/ 	.short	0x0018
        /*0054*/ 	.byte	0x00, 0xf5, 0x21, 0x00


	//----- nvinfo : EIATTR_KPARAM_INFO
	.align		4
.L_12535:
        /*0058*/ 	.byte	0x04, 0x17
        /*005a*/ 	.short	(.L_12537 - .L_12536)
.L_12536:
        /*005c*/ 	.word	0x00000000
        /*0060*/ 	.short	0x0003
        /*0062*/ 	.short	0x0010
        /*0064*/ 	.byte	0x00, 0xf5, 0x21, 0x00


	//----- nvinfo : EIATTR_KPARAM_INFO
	.align		4
.L_12537:
        /*0068*/ 	.byte	0x04, 0x17
        /*006a*/ 	.short	(.L_12539 - .L_12538)
.L_12538:
        /*006c*/ 	.word	0x00000000
        /*0070*/ 	.short	0x0002
        /*0072*/ 	.short	0x0008
        /*0074*/ 	.byte	0x00, 0xf0, 0x11, 0x00


	//----- nvinfo : EIATTR_KPARAM_INFO
	.align		4
.L_12539:
        /*0078*/ 	.byte	0x04, 0x17
        /*007a*/ 	.short	(.L_12541 - .L_12540)
.L_12540:
        /*007c*/ 	.word	0x00000000
        /*0080*/ 	.short	0x0001
        /*0082*/ 	.short	0x0004
        /*0084*/ 	.byte	0x00, 0xf0, 0x11, 0x00


	//----- nvinfo : EIATTR_KPARAM_INFO
	.align		4
.L_12541:
        /*0088*/ 	.byte	0x04, 0x17
        /*008a*/ 	.short	(.L_12543 - .L_12542)
.L_12542:
        /*008c*/ 	.word	0x00000000
        /*0090*/ 	.short	0x0000
        /*0092*/ 	.short	0x0000
        /*0094*/ 	.byte	0x00, 0xf0, 0x11, 0x00


	//----- nvinfo : EIATTR_SPARSE_MMA_MASK
	.align		4
.L_12543:
        /*0098*/ 	.byte	0x03, 0x50
        /*009a*/ 	.short	0x0000


	//----- nvinfo : EIATTR_MAXREG_COUNT
	.align		4
        /*009c*/ 	.byte	0x03, 0x1b
        /*009e*/ 	.short	0x00ff


	//----- nvinfo : EIATTR_NUM_BARRIERS
	.align		4
        /*00a0*/ 	.byte	0x02, 0x4c
        /*00a2*/ 	.byte	0x01
	.zero		1


	//----- nvinfo : EIATTR_MERCURY_ISA_VERSION
	.align		4
        /*00a4*/ 	.byte	0x03, 0x5f
        /*00a6*/ 	.short	0x0101


	//----- nvinfo : EIATTR_COOP_GROUP_MASK_REGIDS
	.align		4
        /*00a8*/ 	.byte	0x04, 0x29
        /*00aa*/ 	.short	(.L_12545 - .L_12544)


	//   ....[0]....
.L_12544:
        /*00ac*/ 	.word	0x05000005


	//   ....[1]....
        /*00b0*/ 	.word	0x05000005


	//   ....[2]....
        /*00b4*/ 	.word	0x05000005


	//   ....[3]....
        /*00b8*/ 	.word	0x05000005


	//----- nvinfo : EIATTR_COOP_GROUP_INSTR_OFFSETS
	.align		4
.L_12545:
        /*00bc*/ 	.byte	0x04, 0x28
        /*00be*/ 	.short	(.L_12547 - .L_12546)


	//   ....[0]....
.L_12546:
        /*00c0*/ 	.word	0x00000560


	//   ....[1]....
        /*00c4*/ 	.word	0x000005e0


	//   ....[2]....
        /*00c8*/ 	.word	0x00000670


	//   ....[3]....
        /*00cc*/ 	.word	0x00000700


	//----- nvinfo : EIATTR_VRC_CTA_INIT_COUNT
	.align		4
.L_12547:
        /*00d0*/ 	.byte	0x02, 0x4a
	.zero		1
	.zero		1


	//----- nvinfo : EIATTR_EXIT_INSTR_OFFSETS
	.align		4
        /*00d4*/ 	.byte	0x04, 0x1c
        /*00d6*/ 	.short	(.L_12549 - .L_12548)


	//   ....[0]....
.L_12548:
        /*00d8*/ 	.word	0x000001c0


	//   ....[1]....
        /*00dc*/ 	.word	0x00000510


	//----- nvinfo : EIATTR_MAX_THREADS
	.align		4
.L_12549:
        /*00e0*/ 	.byte	0x04, 0x05
        /*00e2*/ 	.short	(.L_12551 - .L_12550)
.L_12550:
        /*00e4*/ 	.word	0x00000080
        /*00e8*/ 	.word	0x00000001
        /*00ec*/ 	.word	0x00000001


	//----- nvinfo : EIATTR_CRS_STACK_SIZE
	.align		4
.L_12551:
        /*00f0*/ 	.byte	0x04, 0x1e
        /*00f2*/ 	.short	(.L_12553 - .L_12552)
.L_12552:
        /*00f4*/ 	.word	0x00000000


	//----- nvinfo : EIATTR_CBANK_PARAM_SIZE
	.align		4
.L_12553:
        /*00f8*/ 	.byte	0x03, 0x19
        /*00fa*/ 	.short	0x0034


	//----- nvinfo : EIATTR_PARAM_CBANK
	.align		4
        /*00fc*/ 	.byte	0x04, 0x0a
        /*00fe*/ 	.short	(.L_12555 - .L_12554)
	.align		4
.L_12554:
        /*0100*/ 	.word	index@(.nv.constant0._Z9cuda_gemmIiLi128ELi4ELi1ELi64ELi4ELi4ELi64ELi0ELi1EEviiiPT_S1_S1_iii)
        /*0104*/ 	.short	0x0380
        /*0106*/ 	.short	0x0034


	//----- nvinfo : EIATTR_SW_WAR
	.align		4
.L_12555:
        /*0108*/ 	.byte	0x04, 0x36
        /*010a*/ 	.short	(.L_12557 - .L_12556)
.L_12556:
        /*010c*/ 	.word	0x00000008
.L_12557:


//--------------------- .nv.info._Z9cuda_gemmIiLi128ELi4ELi1ELi64ELi4ELi4ELi64ELi0ELi0EEviiiPT_S1_S1_iii --------------------------
	.section	.nv.info._Z9cuda_gemmIiLi128ELi4ELi1ELi64ELi4ELi4ELi64ELi0ELi0EEviiiPT_S1_S1_iii,"",@"SHT_CUDA_INFO"
	.sectionflags	@""
	.align	4


	//----- nvinfo : EIATTR_CUDA_API_VERSION
	.align		4
        /*0000*/ 	.byte	0x04, 0x37
        /*0002*/ 	.short	(.L_12559 - .L_12558)
.L_12558:
        /*0004*/ 	.word	0x00000082


	//----- nvinfo : EIATTR_KPARAM_INFO
	.align		4
.L_12559:
        /*0008*/ 	.byte	0x04, 0x17
        /*000a*/ 	.short	(.L_12561 - .L_12560)
.L_12560:
        /*000c*/ 	.word	0x00000000
        /*0010*/ 	.short	0x0008
        /*0012*/ 	.short	0x0030
        /*0014*/ 	.byte	0x00, 0xf0, 0x11, 0x00


	//----- nvinfo : EIATTR_KPARAM_INFO
	.align		4
.L_12561:
        /*0018*/ 	.byte	0x04, 0x17
        /*001a*/ 	.short	(.L_12563 - .L_12562)
.L_12562:
        /*001c*/ 	.word	0x00000000
        /*0020*/ 	.short	0x0007
        /*0022*/ 	.short	0x002c
        /*0024*/ 	.byte	0x00, 0xf0, 0x11, 0x00


	//----- nvinfo : EIATTR_KPARAM_INFO
	.align		4
.L_12563:
        /*0028*/ 	.byte	0x04, 0x17
        /*002a*/ 	.short	(.L_12565 - .L_12564)
.L_12564:
        /*002c*/ 	.word	0x00000000
        /*0030*/ 	.short	0x0006
        /*0032*/ 	.short	0x0028
        /*0034*/ 	.byte	0x00, 0xf0, 0x11, 0x00


	//----- nvinfo : EIATTR_KPARAM_INFO
	.align		4
.L_12565:
        /*0038*/ 	.byte	0x04, 0x17
        /*003a*/ 	.short	(.L_12567 - .L_12566)
.L_12566:
        /*003c*/ 	.word	0x00000000
        /*0040*/ 	.short	0x0005
        /*0042*/ 	.short	0x0020
        /*0044*/ 	.byte	0x00, 0xf5, 0x21, 0x00


	//----- nvinfo : EIATTR_KPARAM_INFO
	.align		4
.L_12567:
        /*0048*/ 	.byte	0x04, 0x17
        /*004a*/ 	.short	(.L_12569 - .L_12568)
.L_12568:
        /*004c*/ 	.word	0x00000000
        /*0050*/ 	.short	0x0004
        /*0052*/ 	.short	0x0018
        /*0054*/ 	.byte	0x00, 0xf5, 0x21, 0x00


	//----- nvinfo : EIATTR_KPARAM_INFO
	.align		4
.L_12569:
        /*0058*/ 	.byte	0x04, 0x17
        /*005a*/ 	.short	(.L_12571 - .L_12570)
.L_12570:
        /*005c*/ 	.word	0x00000000
        /*0060*/ 	.short	0x0003
        /*0062*/ 	.short	0x0010
        /*0064*/ 	.byte	0x00, 0xf5, 0x21, 0x00


	//----- nvinfo : EIATTR_KPARAM_INFO
	.align		4
.L_12571:
        /*0068*/ 	.byte	0x04, 0x17
        /*006a*/ 	.short	(.L_12573 - .L_12572)
.L_12572:
        /*006c*/ 	.word	0x00000000
        /*0070*/ 	.short	0x0002
        /*0072*/ 	.short	0x0008
        /*0074*/ 	.byte	0x00, 0xf0, 0x11, 0x00


	//----- nvinfo : EIATTR_KPARAM_INFO
	.align		4
.L_12573:
        /*0078*/ 	.byte	0x04, 0x17
        /*007a*/ 	.short	(.L_12575 - .L_12574)
.L_12574:
        /*007c*/ 	.word	0x00000000
        /*0080*/ 	.short	0x0001
        /*0082*/ 	.short	0x0004
        /*0084*/ 	.byte	0x00, 0xf0, 0x11, 0x00


	//----- nvinfo : EIATTR_KPARAM_INFO
	.align		4
.L_12575:
        /*0088*/ 	.byte	0x04, 0x17
        /*008a*/ 	.short	(.L_12577 - .L_12576)
.L_12576:
        /*008c*/ 	.word	0x00000000
        /*0090*/ 	.short	0x0000
        /*0092*/ 	.short	0x0000
        /*0094*/ 	.byte	0x00, 0xf0, 0x11, 0x00


	//----- nvinfo : EIATTR_SPARSE_MMA_MASK
	.align		4
.L_12577:
        /*0098*/ 	.byte	0x03, 0x50
        /*009a*/ 	.short	0x0000


	//----- nvinfo : EIATTR_MAXREG_COUNT
	.align		4
        /*009c*/ 	.byte	0x03, 0x1b
        /*009e*/ 	.short	0x00ff


	//----- nvinfo : EIATTR_NUM_BARRIERS
	.align		4
        /*00a0*/ 	.byte	0x02, 0x4c
        /*00a2*/ 	.byte	0x01
	.zero		1


	//----- nvinfo : EIATTR_MERCURY_ISA_VERSION
	.align		4
        /*00a4*/ 	.byte	0x03, 0x5f
        /*00a6*/ 	.short	0x0101


	//----- nvinfo : EIATTR_COOP_GROUP_MASK_REGIDS
	.align		4
        /*00a8*/ 	.byte	0x04, 0x29
        /*00aa*/ 	.short	(.L_12579 - .L_12578)


	//   ....[0]....
.L_12578:
        /*00ac*/ 	.word	0xffffffff


	//   ....[1]....
        /*00b0*/ 	.word	0xffffffff


	//   ....[2]....
        /*00b4*/ 	.word	0xffffffff


	//   ....[3]....
        /*00b8*/ 	.word	0xffffffff


	//   ....[4]....
        /*00bc*/ 	.word	0x0500000a


	//   ....[5]....
        /*00c0*/ 	.word	0x0500000a


	//   ....[6]....
        /*00c4*/ 	.word	0x0500000a


	//   ....[7]....
        /*00c8*/ 	.word	0x0500000a


	//----- nvinfo : EIATTR_COOP_GROUP_INSTR_OFFSETS
	.align		4
.L_12579:
        /*00cc*/ 	.byte	0x04, 0x28
        /*00ce*/ 	.short	(.L_12581 - .L_12580)


	//   ....[0]....
.L_12580:
        /*00d0*/ 	.word	0x00001360


	//   ....[1]....
        /*00d4*/ 	.word	0x000013b0


	//   ....[2]....
        /*00d8*/ 	.word	0x00001410


	//   ....[3]....
        /*00dc*/ 	.word	0x00001470


	//   ....[4]....
        /*00e0*/ 	.word	0x00001710


	//   ....[5]....
        /*00e4*/ 	.word	0x000017b0


	//   ....[6]....
        /*00e8*/ 	.word	0x00001840


	//   ....[7]....
        /*00ec*/ 	.word	0x000018e0


	//----- nvinfo : EIATTR_VRC_CTA_INIT_COUNT
	.align		4
.L_12581:
        /*00f0*/ 	.byte	0x02, 0x4a
	.zero		1
	.zero		1


	//----- nvinfo : EIATTR_EXIT_INSTR_OFFSETS
	.align		4
        /*00f4*/ 	.byte	0x04, 0x1c
        /*00f6*/ 	.short	(.L_12583 - .L_12582)


	//   ....[0]....
.L_12582:
        /*00f8*/ 	.word	0x000005f0


	//   ....[1]....
        /*00fc*/ 	.word	0x000016b0


	//----- nvinfo : EIATTR_MAX_THREADS
	.align		4
.L_12583:
        /*0100*/ 	.byte	0x04, 0x05
        /*0102*/ 	.short	(.L_12585 - .L_12584)
.L_12584:
        /*0104*/ 	.word	0x00000080
        /*0108*/ 	.word	0x00000001
        /*010c*/ 	.word	0x00000001


	//----- nvinfo : EIATTR_CRS_STACK_SIZE
	.align		4
.L_12585:
        /*0110*/ 	.byte	0x04, 0x1e
        /*0112*/ 	.short	(.L_12587 - .L_12586)
.L_12586:
        /*0114*/ 	.word	0x00000000


	//----- nvinfo : EIATTR_CBANK_PARAM_SIZE
	.align		4
.L_12587:
        /*0118*/ 	.byte	0x03, 0x19
        /*011a*/ 	.short	0x0034


	//----- nvinfo : EIATTR_PARAM_CBANK
	.align		4
        /*011c*/ 	.byte	0x04, 0x0a
        /*011e*/ 	.short	(.L_12589 - .L_12588)
	.align		4
.L_12588:
        /*0120*/ 	.word	index@(.nv.constant0._Z9cuda_gemmIiLi128ELi4ELi1ELi64ELi4ELi4ELi64ELi0ELi0EEviiiPT_S1_S1_iii)
        /*0124*/ 	.short	0x0380
        /*0126*/ 	.short	0x0034


	//----- nvinfo : EIATTR_SW_WAR
	.align		4
.L_12589:
        /*0128*/ 	.byte	0x04, 0x36
        /*012a*/ 	.short	(.L_12591 - .L_12590)
.L_12590:
        /*012c*/ 	.word	0x00000008
.L_12591:


//--------------------- .nv.info._Z9cuda_gemmIiLi128ELi4ELi1ELi64ELi2ELi2ELi64ELi1ELi1EEviiiPT_S1_S1_iii --------------------------
	.section	.nv.info._Z9cuda_gemmIiLi128ELi4ELi1ELi64ELi2ELi2ELi64ELi1ELi1EEviiiPT_S1_S1_iii,"",@"SHT_CUDA_INFO"
	.sectionflags	@""
	.align	4


	//----- nvinfo : EIATTR_CUDA_API_VERSION
	.align		4
        /*0000*/ 	.byte	0x04, 0x37
        /*0002*/ 	.short	(.L_12593 - .L_12592)
.L_12592:
        /*0004*/ 	.word	0x00000082


	//----- nvinfo : EIATTR_KPARAM_INFO
	.align		4
.L_12593:
        /*0008*/ 	.byte	0x04, 0x17
        /*000a*/ 	.short	(.L_12595 - .L_12594)
.L_12594:
        /*000c*/ 	.word	0x00000000
        /*0010*/ 	.short	0x0008
        /*0012*/ 	.short	0x0030
        /*0014*/ 	.byte	0x00, 0xf0, 0x11, 0x00


	//----- nvinfo : EIATTR_KPARAM_INFO
	.align		4
.L_12595:
        /*0018*/ 	.byte	0x04, 0x17
        /*001a*/ 	.short	(.L_12597 - .L_12596)
.L_12596:
        /*001c*/ 	.word	0x00000000
        /*0020*/ 	.short	0x0007
        /*0022*/ 	.short	0x002c
        /*0024*/ 	.byte	0x00, 0xf0, 0x11, 0x00


	//----- nvinfo : EIATTR_KPARAM_INFO
	.align		4
.L_12597:
        /*0028*/ 	.byte	0x04, 0x17
        /*002a*/ 	.short	(.L_12599 - .L_12598)
.L_12598:
        /*002c*/ 	.word	0x00000000
        /*0030*/ 	.short	0x0006
        /*0032*/ 	.short	0x0028
        /*0034*/ 	.byte	0x00, 0xf0, 0x11, 0x00


	//----- nvinfo : EIATTR_KPARAM_INFO
	.align		4
.L_12599:
        /*0038*/ 	.byte	0x04, 0x17
        /*003a*/ 	.short	(.L_12601 - .L_12600)
.L_12600:
        /*003c*/ 	.word	0x00000000
        /*0040*/ 	.short	0x0005
        /*0042*/ 	.short	0x0020
        /*0044*/ 	.byte	0x00, 0xf5, 0x21, 0x00


	//----- nvinfo : EIATTR_KPARAM_INFO
	.align		4
.L_12601:
        /*0048*/ 	.byte	0x04, 0x17
        /*004a*/ 	.short	(.L_12603 - .L_12602)
.L_12602:
        /*004c*/ 	.word	0x00000000
        /*0050*/ 	.short	0x0004
        /*0052*/ 	.short	0x0018
        /*0054*/ 	.byte	0x00, 0xf5, 0x21, 0x00


	//----- nvinfo : EIATTR_KPARAM_INFO
	.align		4
.L_12603:
        /*0058*/ 	.byte	0x04, 0x17
        /*005a*/ 	.short	(.L_12605 - .L_12604)
.L_12604:
        /*005c*/ 	.word	0x00000000
        /*0060*/ 	.short	0x0003
        /*0062*/ 	.short	0x0010
        /*0064*/ 	.byte	0x00, 0xf5, 0x21, 0x00


	//----- nvinfo : EIATTR_KPARAM_INFO
	.align		4
.L_12605:
        /*0068*/ 	.byte	0x04, 0x17
        /*006a*/ 	.short	(.L_12607 - .L_12606)
.L_12606:
        /*006c*/ 	.word	0x00000000
        /*0070*/ 	.short	0x0002
        /*0072*/ 	.short	0x0008
        /*0074*/ 	.byte	0x00, 0xf0, 0x11, 0x00


	//----- nvinfo : EIATTR_KPARAM_INFO
	.align		4
.L_12607:
        /*0078*/ 	.byte	0x04, 0x17
        /*007a*/ 	.short	(.L_12609 - .L_12608)
.L_12608:
        /*007c*/ 	.word	0x00000000
        /*0080*/ 	.short	0x0001
        /*0082*/ 	.short	0x0004
        /*0084*/ 	.byte	0x00, 0xf0, 0x11, 0x00


	//----- nvinfo : EIATTR_KPARAM_INFO
	.align		4
.L_12609:
        /*0088*/ 	.byte	0x04, 0x17
        /*008a*/ 	.short	(.L_12611 - .L_12610)
.L_12610:
        /*008c*/ 	.word	0x00000000
        /*0090*/ 	.short	0x0000
        /*0092*/ 	.short	0x0000
        /*0094*/ 	.byte	0x00, 0xf0, 0x11, 0x00


	//----- nvinfo : EIATTR_SPARSE_MMA_MASK
	.align		4
.L_12611:
        /*0098*/ 	.byte	0x03, 0x50
        /*009a*/ 	.short	0x0000


	//----- nvinfo : EIATTR_MAXREG_COUNT
	.align		4
        /*009c*/ 	.byte	0x03, 0x1b
        /*009e*/ 	.short	0x00ff


	//----- nvinfo : EIATTR_NUM_BARRIERS
	.align		4
        /*00a0*/ 	.byte	0x02, 0x4c
        /*00a2*/ 	.byte	0x01
	.zero		1


	//----- nvinfo : EIATTR_MERCURY_ISA_VERSION
	.align		4
        /*00a4*/ 	.byte	0x03, 0x5f
        /*00a6*/ 	.short	0x0101


	//----- nvinfo : EIATTR_COOP_GROUP_MASK_REGIDS
	.align		4
        /*00a8*/ 	.byte	0x04, 0x29
        /*00aa*/ 	.short	(.L_12613 - .L_12612)


	//   ....[0]....
.L_12612:
        /*00ac*/ 	.word	0x05000002


	//   ....[1]....
        /*00b0*/ 	.word	0x05000002


	//----- nvinfo : EIATTR_COOP_GROUP_INSTR_OFFSETS
	.align		4
.L_12613:
        /*00b4*/ 	.byte	0x04, 0x28
        /*00b6*/ 	.short	(.L_12615 - .L_12614)


	//   ....[0]....
.L_12614:
        /*00b8*/ 	.word	0x000004c0


	//   ....[1]....
        /*00bc*/ 	.word	0x00000540


	//----- nvinfo : EIATTR_VRC_CTA_INIT_COUNT
	.align		4
.L_12615:
        /*00c0*/ 	.byte	0x02, 0x4a
	.zero		1
	.zero		1


	//----- nvinfo : EIATTR_EXIT_INSTR_OFFSETS
	.align		4
        /*00c4*/ 	.byte	0x04, 0x1c
        /*00c6*/ 	.short	(.L_12617 - .L_12616)


	//   ....[0]....
.L_12616:
        /*00c8*/ 	.word	0x000001d0


	//   ....[1]....
        /*00cc*/ 	.word	0x00000470


	//----- nvinfo : EIATTR_MAX_THREADS
	.align		4
.L_12617:
        /*00d0*/ 	.byte	0x04, 0x05
        /*00d2*/ 	.short	(.L_12619 - .L_12618)
.L_12618:
        /*00d4*/ 	.word	0x00000080
        /*00d8*/ 	.word	0x00000001
        /*00dc*/ 	.word	0x00000001


	//----- nvinfo : EIATTR_CRS_STACK_SIZE
	.align		4
.L_12619:
        /*00e0*/ 	.byte	0x04, 0x1e
        /*00e2*/ 	.short	(.L_12621 - .L_12620)
.L_12620:
        /*00e4*/ 	.word	0x00000000


	//----- nvinfo : EIATTR_CBANK_PARAM_SIZE
	.align		4
.L_12621:
        /*00e8*/ 	.byte	0x03, 0x19
        /*00ea*/ 	.short	0x0034


	//----- nvinfo : EIATTR_PARAM_CBANK
	.align		4
        /*00ec*/ 	.byte	0x04, 0x0a
        /*00ee*/ 	.short	(.L_12623 - .L_12622)
	.align		4
.L_12622:
        /*00f0*/ 	.word	index@(.nv.constant0._Z9cuda_gemmIiLi128ELi4ELi1ELi64ELi2ELi2ELi64ELi1ELi1EEviiiPT_S1_S1_iii)
        /*00f4*/ 	.short	0x0380
        /*00f6*/ 	.short	0x0034


	//----- nvinfo : EIATTR_SW_WAR
	.align		4
.L_12623:
        /*00f8*/ 	.byte	0x04, 0x36
        /*00fa*/ 	.short	(.L_12625 - .L_12624)
.L_12624:
        /*00fc*/ 	.word	0x00000008
.L_12625:


//--------------------- .nv.info._Z9cuda_gemmIiLi128ELi4ELi1ELi64ELi2ELi2ELi64ELi1ELi0EEviiiPT_S1_S1_iii --------------------------
	.section	.nv.info._Z9cuda_gemmIiLi128ELi4ELi1ELi64ELi2ELi2ELi64ELi1ELi0EEviiiPT_S1_S1_iii,"",@"SHT_CUDA_INFO"
	.sectionflags	@""
	.align	4


	//----- nvinfo : EIATTR_CUDA_API_VERSION
	.align		4
        /*0000*/ 	.byte	0x04, 0x37
        /*0002*/ 	.short	(.L_12627 - .L_12626)
.L_12626:
        /*0004*/ 	.word	0x00000082


	//----- nvinfo : EIATTR_KPARAM_INFO
	.align		4
.L_12627:
        /*0008*/ 	.byte	0x04, 0x17
        /*000a*/ 	.short	(.L_12629 - .L_12628)
.L_12628:
        /*000c*/ 	.word	0x00000000
        /*0010*/ 	.short	0x0008
        /*0012*/ 	.short	0x0030
        /*0014*/ 	.byte	0x00, 0xf0, 0x11, 0x00


	//----- nvinfo : EIATTR_KPARAM_INFO
	.align		4
.L_12629:
        /*0018*/ 	.byte	0x04, 0x17
        /*001a*/ 	.short	(.L_12631 - .L_12630)
.L_12630:
        /*001c*/ 	.word	0x00000000
        /*0020*/ 	.short	0x0007
        /*0022*/ 	.short	0x002c
        /*0024*/ 	.byte	0x00, 0xf0, 0x11, 0x00


	//----- nvinfo : EIATTR_KPARAM_INFO
	.align		4
.L_12631:
        /*0028*/ 	.byte	0x04, 0x17
        /*002a*/ 	.short	(.L_12633 - .L_12632)
.L_12632:
        /*002c*/ 	.word	0x00000000
        /*0030*/ 	.short	0x0006
        /*0032*/ 	.short	0x0028
        /*0034*/ 	.byte	0x00, 0xf0, 0x11, 0x00


	//----- nvinfo : EIATTR_KPARAM_INFO
	.align		4
.L_12633:
        /*0038*/ 	.byte	0x04, 0x17
        /*003a*/ 	.short	(.L_12635 - .L_12634)
.L_12634:
        /*003c*/ 	.word	0x00000000
        /*0040*/ 	.short	0x0005
        /*0042*/ 	.short	0x0020
        /*0044*/ 	.byte	0x00, 0xf5, 0x21, 0x00


	//----- nvinfo : EIATTR_KPARAM_INFO
	.align		4
.L_12635:
        /*0048*/ 	.byte	0x04, 0x17
        /*004a*/ 	.short	(.L_12637 - .L_12636)
.L_12636:
        /*004c*/ 	.word	0x00000000
        /*0050*/ 	.short	0x0004
        /*0052*/ 	.short	0x0018
        /*0054*/ 	.byte	0x00, 0xf5, 0x21, 0x00


	//----- nvinfo : EIATTR_KPARAM_INFO
	.align		4
.L_12637:
        /*0058*/ 	.byte	0x04, 0x17
        /*005a*/ 	.short	(.L_12639 - .L_12638)
.L_12638:
        /*005c*/ 	.word	0x00000000
        /*0060*/ 	.short	0x0003
        /*0062*/ 	.short	0x0010
        /*0064*/ 	.byte	0x00, 0xf5, 0x21, 0x00


	//----- nvinfo : EIATTR_KPARAM_INFO
	.align		4
.L_12639:
        /*0068*/ 	.byte	0x04, 0x17
        /*006a*/ 	.short	(.L_12641 - .L_12640)
.L_12640:
        /*006c*/ 	.word	0x00000000
        /*0070*/ 	.short	0x0002
        /*0072*/ 	.short	0x0008
        /*0074*/ 	.byte	0x00, 0xf0, 0x11, 0x00


	//----- nvinfo : EIATTR_KPARAM_INFO
	.align		4
.L_12641:
        /*0078*/ 	.byte	0x04, 0x17
        /*007a*/ 	.short	(.L_12643 - .L_12642)
.L_12642:
        /*007c*/ 	.word	0x00000000
        /*0080*/ 	.short	0x0001
        /*0082*/ 	.short	0x0004
        /*0084*/ 	.byte	0x00, 0xf0, 0x11, 0x00


	//----- nvinfo : EIATTR_KPARAM_INFO
	.align		4
.L_12643:
        /*0088*/ 	.byte	0x04, 0x17
        /*008a*/ 	.short	(.L_12645 - .L_12644)
.L_12644:
        /*008c*/ 	.word	0x00000000
        /*0090*/ 	.short	0x0000
        /*0092*/ 	.short	0x0000
        /*0094*/ 	.byte	0x00, 0xf0, 0x11, 0x00


	//----- nvinfo : EIATTR_SPARSE_MMA_MASK
	.align		4
.L_12645:
        /*0098*/ 	.byte	0x03, 0x50
        /*009a*/ 	.short	0x0000


	//----- nvinfo : EIATTR_MAXREG_COUNT
	.align		4
        /*009c*/ 	.byte	0x03, 0x1b
        /*009e*/ 	.short	0x00ff


	//----- nvinfo : EIATTR_NUM_BARRIERS
	.align		4
        /*00a0*/ 	.byte	0x02, 0x4c
        /*00a2*/ 	.byte	0x01
	.zero		1


	//----- nvinfo : EIATTR_MERCURY_ISA_VERSION
	.align		4
        /*00a4*/ 	.byte	0x03, 0x5f
        /*00a6*/ 	.short	0x0101


	//----- nvinfo : EIATTR_COOP_GROUP_MASK_REGIDS
	.align		4
        /*00a8*/ 	.byte	0x04, 0x29
        /*00aa*/ 	.short	(.L_12647 - .L_12646)


	//   ....[0]....
.L_12646:
        /*00ac*/ 	.word	0xffffffff


	//   ....[1]....
        /*00b0*/ 	.word	0xffffffff


	//   ....[2]....
        /*00b4*/ 	.word	0xffffffff


	//   ....[3]....
        /*00b8*/ 	.word	0xffffffff


	//   ....[4]....
        /*00bc*/ 	.word	0xffffffff


	//   ....[5]....
        /*00c0*/ 	.word	0xffffffff


	//   ....[6]....
        /*00c4*/ 	.word	0x05000012


	//   ....[7]....
        /*00c8*/ 	.word	0x05000012


	//   ....[8]....
        /*00cc*/ 	.word	0x05000012


	//   ....[9]....
        /*00d0*/ 	.word	0x05000012


	//   ....[10]....
        /*00d4*/ 	.word	0x05000012


	//   ....[11]....
        /*00d8*/ 	.word	0x05000012


	//----- nvinfo : EIATTR_COOP_GROUP_INSTR_OFFSETS
	.align		4
.L_12647:
        /*00dc*/ 	.byte	0x04, 0x28
        /*00de*/ 	.short	(.L_12649 - .L_12648)


	//   ....[0]....
.L_12648:
        /*00e0*/ 	.word	0x00001380


	//   ....[1]....
        /*00e4*/ 	.word	0x000013d0


	//   ....[2]....
        /*00e8*/ 	.word	0x00001590


	//   ....[3]....
        /*00ec*/ 	.word	0x000015e0


	//   ....[4]....
        /*00f0*/ 	.word	0x000017d0


	//   ....[5]....
        /*00f4*/ 	.word	0x00001820


	//   ....[6]....
        /*00f8*/ 	.word	0x00001990


	//   ....[7]....
        /*00fc*/ 	.word	0x00001a40


	//   ....[8]....
        /*0100*/ 	.word	0x00001ae0


	//   ....[9]....
        /*0104*/ 	.word	0x00001b80


	//   ....[10]....
        /*0108*/ 	.word	0x00001c30


	//   ....[11]....
        /*010c*/ 	.word	0x00001ce0


	//----- nvinfo : EIATTR_VRC_CTA_INIT_COUNT
	.align		4
.L_12649:
        /*0110*/ 	.byte	0x02, 0x4a
	.zero		1
	.zero		1


	//----- nvinfo : EIATTR_EXIT_INSTR_OFFSETS
	.align		4
        /*0114*/ 	.byte	0x04, 0x1c
        /*0116*/ 	.short	(.L_12651 - .L_12650)


	//   ....[0]....
.L_12650:
        /*0118*/ 	.word	0x00000600


	//   ....[1]....
        /*011c*/ 	.word	0x00001920


	//----- nvinfo : EIATTR_MAX_THREADS
	.align		4
.L_12651:
        /*0120*/ 	.byte	0x04, 0x05
        /*0122*/ 	.short	(.L_12653 - .L_12652)
.L_12652:
        /*0124*/ 	.word	0x00000080
        /*0128*/ 	.word	0x00000001
        /*012c*/ 	.word	0x00000001


	//----- nvinfo : EIATTR_CRS_STACK_SIZE
	.align		4
.L_12653:
        /*0130*/ 	.byte	0x04, 0x1e
        /*0132*/ 	.short	(.L_12655 - .L_12654)
.L_12654:
        /*0134*/ 	.word	0x00000000


	//----- nvinfo : EIATTR_CBANK_PARAM_SIZE
	.align		4
.L_12655:
        /*0138*/ 	.byte	0x03, 0x19
        /*013a*/ 	.short	0x0034


	//----- nvinfo : EIATTR_PARAM_CBANK
	.align		4
        /*013c*/ 	.byte	0x04, 0x0a
        /*013e*/ 	.short	(.L_12657 - .L_12656)
	.align		4
.L_12656:
        /*0140*/ 	.word	index@(.nv.constant0._Z9cuda_gemmIiLi128ELi4ELi1ELi64ELi2ELi2ELi64ELi1ELi0EEviiiPT_S1_S1_iii)
        /*0144*/ 	.short	0x0380
        /*0146*/ 	.short	0x0034


	//----- nvinfo : EIATTR_SW_WAR
	.align		4
.L_12657:
        /*0148*/ 	.byte	0x04, 0x36
        /*014a*/ 	.short	(.L_12659 - .L_12658)
.L_12658:
        /*014c*/ 	.word	0x00000008
.L_12659:


//--------------------- .nv.info._Z9cuda_gemmIiLi128ELi4ELi1ELi64ELi2ELi2ELi64ELi0ELi1EEviiiPT_S1_S1_iii --------------------------
	.section	.nv.info._Z9cuda_gemmIiLi128ELi4ELi1ELi64ELi2ELi2ELi64ELi0ELi1EEviiiPT_S1_S1_iii,"",@"SHT_CUDA_INFO"
	.sectionflags	@""
	.align	4


	//----- nvinfo : EIATTR_CUDA_API_VERSION
	.align		4
        /*0000*/ 	.byte	0x04, 0x37
        /*0002*/ 	.short	(.L_12661 - .L_12660)
.L_12660:
        /*0004*/ 	.word	0x00000082


	//----- nvinfo : EIATTR_KPARAM_INFO
	.align		4
.L_12661:
        /*0008*/ 	.byte	0x04, 0x17
        /*000a*/ 	.short	(.L_12663 - .L_12662)
.L_12662:
        /*000c*/ 	.word	0x00000000
        /*0010*/ 	.short	0x0008
        /*0012*/ 	.short	0x0030
        /*0014*/ 	.byte	0x00, 0xf0, 0x11, 0x00


	//----- nvinfo : EIATTR_KPARAM_INFO
	.align		4
.L_12663:
        /*0018*/ 	.byte	0x04, 0x17
        /*001a*/ 	.short	(.L_12665 - .L_12664)
.L_12664:
        /*001c*/ 	.word	0x00000000
        /*0020*/ 	.short	0x0007
        /*0022*/ 	.short	0x002c
        /*0024*/ 	.byte	0x00, 0xf0, 0x11, 0x00


	//----- nvinfo : EIATTR_KPARAM_INFO
	.align		4
.L_12665:
        /*0028*/ 	.byte	0x04, 0x17
        /*002a*/ 	.short	(.L_12667 - .L_12666)
.L_12666:
        /*002c*/ 	.word	0x00000000
        /*0030*/ 	.short	0x0006
        /*0032*/ 	.short	0x0028
        /*0034*/ 	.byte	0x00, 0xf0, 0x11, 0x00


	//----- nvinfo : EIATTR_KPARAM_INFO
	.align		4
.L_12667:
        /*0038*/ 	.byte	0x04, 0x17
        /*003a*/ 	.short	(.L_12669 - .L_12668)
.L_12668:
        /*003c*/ 	.word	0x00000000
        /*0040*/ 	.short	0x0005
        /*0042*/ 	.short	0x0020
        /*0044*/ 	.byte	0x00, 0xf5, 0x21, 0x00


	//----- nvinfo : EIATTR_KPARAM_INFO
	.align		4
.L_12669:
        /*0048*/ 	.byte	0x04, 0x17
        /*004a*/ 	.short	(.L_12671 - .L_12670)
.L_12670:
        /*004c*/ 	.word	0x00000000
        /*0050*/ 	.short	0x0004
        /*0052*/ 	.short	0x0018
        /*0054*/ 	.byte	0x00, 0xf5, 0x21, 0x00


	//----- nvinfo : EIATTR_KPARAM_INFO
	.align		4
.L_12671:
        /*0058*/ 	.byte	0x04, 0x17
        /*005a*/ 	.short	(.L_12673 - .L_12672)
.L_12672:
        /*005c*/ 	.word	0x00000000
        /*0060*/ 	.short	0x0003
        /*0062*/ 	.short	0x0010
        /*0064*/ 	.byte	0x00, 0xf5, 0x21, 0x00


	//----- nvinfo : EIATTR_KPARAM_INFO
	.align		4
.L_12673:
        /*0068*/ 	.byte	0x04, 0x17
        /*006a*/ 	.short	(.L_12675 - .L_12674)
.L_12674:
        /*006c*/ 	.word	0x00000000
        /*0070*/ 	.short	0x0002
        /*0072*/ 	.short	0x0008
        /*0074*/ 	.byte	0x00, 0xf0, 0x11, 0x00


	//----- nvinfo : EIATTR_KPARAM_INFO
	.align		4
.L_12675:
        /*0078*/ 	.byte	0x04, 0x17
        /*007a*/ 	.short	(.L_12677 - .L_12676)
.L_12676:
        /*007c*/ 	.word	0x00000000
        /*0080*/ 	.short	0x0001
        /*0082*/ 	.short	0x0004
        /*0084*/ 	.byte	0x00, 0xf0, 0x11, 0x00


	//----- nvinfo : EIATTR_KPARAM_INFO
	.align		4
.L_12677:
        /*0088*/ 	.byte	0x04, 0x17
        /*008a*/ 	.short	(.L_12679 - .L_12678)
.L_12678:
        /*008c*/ 	.word	0x00000000
        /*0090*/ 	.short	0x0000
        /*0092*/ 	.short	0x0000
        /*0094*/ 	.byte	0x00, 0xf0, 0x11, 0x00


	//----- nvinfo : EIATTR_SPARSE_MMA_MASK
	.align		4
.L_12679:
        /*0098*/ 	.byte	0x03, 0x50
        /*009a*/ 	.short	0x0000


	//----- nvinfo : EIATTR_MAXREG_COUNT
	.align		4
        /*009c*/ 	.byte	0x03, 0x1b
        /*009e*/ 	.short	0x00ff


	//----- nvinfo : EIATTR_NUM_BARRIERS
	.align		4
        /*00a0*/ 	.byte	0x02, 0x4c
        /*00a2*/ 	.byte	0x01
	.zero		1


	//----- nvinfo : EIATTR_MERCURY_ISA_VERSION
	.align		4
        /*00a4*/ 	.byte	0x03, 0x5f
        /*00a6*/ 	.short	0x0101


	//----- nvinfo : EIATTR_COOP_GROUP_MASK_REGIDS
	.align		4
        /*00a8*/ 	.byte	0x04, 0x29
        /*00aa*/ 	.short	(.L_12681 - .L_12680)


	//   ....[0]....
.L_12680:
        /*00ac*/ 	.word	0x05000002


	//   ....[1]....
        /*00b0*/ 	.word	0x05000002


	//----- nvinfo : EIATTR_COOP_GROUP_INSTR_OFFSETS
	.align		4
.L_12681:
        /*00b4*/ 	.byte	0x04, 0x28
        /*00b6*/ 	.short	(.L_12683 - .L_12682)


	//   ....[0]....
.L_12682:
        /*00b8*/ 	.word	0x00000500


	//   ....[1]....
        /*00bc*/ 	.word	0x00000580


	//----- nvinfo : EIATTR_VRC_CTA_INIT_COUNT
	.align		4
.L_12683:
        /*00c0*/ 	.byte	0x02, 0x4a
	.zero		1
	.zero		1


	//----- nvinfo : EIATTR_EXIT_INSTR_OFFSETS
	.align		4
        /*00c4*/ 	.byte	0x04, 0x1c
        /*00c6*/ 	.short	(.L_12685 - .L_12684)


	//   ....[0]....
.L_12684:
        /*00c8*/ 	.word	0x000001d0


	//   ....[1]....
        /*00cc*/ 	.word	0x000004b0


	//----- nvinfo : EIATTR_MAX_THREADS
	.align		4
.L_12685:
        /*00d0*/ 	.byte	0x04, 0x05
        /*00d2*/ 	.short	(.L_12687 - .L_12686)
.L_12686:
        /*00d4*/ 	.word	0x00000080
        /*00d8*/ 	.word	0x00000001
        /*00dc*/ 	.word	0x00000001


	//----- nvinfo : EIATTR_CRS_STACK_SIZE
	.align		4
.L_12687:
        /*00e0*/ 	.byte	0x04, 0x1e
        /*00e2*/ 	.short	(.L_12689 - .L_12688)
.L_12688:
        /*00e4*/ 	.word	0x00000000


	//----- nvinfo : EIATTR_CBANK_PARAM_SIZE
	.align		4
.L_12689:
        /*00e8*/ 	.byte	0x03, 0x19
        /*00ea*/ 	.short	0x0034


	//----- nvinfo : EIATTR_PARAM_CBANK
	.align		4
        /*00ec*/ 	.byte	0x04, 0x0a
        /*00ee*/ 	.short	(.L_12691 - .L_12690)
	.align		4
.L_12690:
        /*00f0*/ 	.word	index@(.nv.constant0._Z9cuda_gemmIiLi128ELi4ELi1ELi64ELi2ELi2ELi64ELi0ELi1EEviiiPT_S1_S1_iii)
        /*00f4*/ 	.short	0x0380
        /*00f6*/ 	.short	0x0034


	//----- nvinfo : EIATTR_SW_WAR
	.align		4
.L_12691:
        /*00f8*/ 	.byte	0x04, 0x36
        /*00fa*/ 	.short	(.L_12693 - .L_12692)
.L_12692:
        /*00fc*/ 	.word	0x00000008
.L_12693:


//--------------------- .nv.info._Z9cuda_gemmIiLi128ELi4ELi1ELi64ELi2ELi2ELi64ELi0ELi0EEviiiPT_S1_S1_iii --------------------------
	.section	.nv.info._Z9cuda_gemmIiLi128ELi4ELi1ELi64ELi2ELi2ELi64ELi0ELi0EEviiiPT_S1_S1_iii,"",@"SHT_CUDA_INFO"
	.sectionflags	@""
	.align	4


	//----- nvinfo : EIATTR_CUDA_API_VERSION
	.align		4
        /*0000*/ 	.byte	0x04, 0x37
        /*0002*/ 	.short	(.L_12695 - .L_12694)
.L_12694:
        /*0004*/ 	.word	0x00000082


	//----- nvinfo : EIATTR_KPARAM_INFO
	.align		4
.L_12695:
        /*0008*/ 	.byte	0x04, 0x17
        /*000a*/ 	.short	(.L_12697 - .L_12696)
.L_12696:
        /*000c*/ 	.word	0x00000000
        /*0010*/ 	.short	0x0008
        /*0012*/ 	.short	0x0030
        /*0014*/ 	.byte	0x00, 0xf0, 0x11, 0x00


	//----- nvinfo : EIATTR_KPARAM_INFO
	.align		4
.L_12697:
        /*0018*/ 	.byte	0x04, 0x17
        /*001a*/ 	.short	(.L_12699 - .L_12698)
.L_12698:
        /*001c*/ 	.word	0x00000000
        /*0020*/ 	.short	0x0007
        /*0022*/ 	.short	0x002c
        /*0024*/ 	.byte	0x00, 0xf0, 0x11, 0x00


	//----- nvinfo : EIATTR_KPARAM_INFO
	.align		4
.L_12699:
        /*0028*/ 	.byte	0x04, 0x17
        /*002a*/ 	.short	(.L_12701 - .L_12700)
.L_12700:
        /*002c*/ 	.word	0x00000000
        /*0030*/ 	.short	0x0006
        /*0032*/ 	.short	0x0028
        /*0034*/ 	.byte	0x00, 0xf0, 0x11, 0x00


	//----- nvinfo : EIATTR_KPARAM_INFO
	.align		4
.L_12701:
        /*0038*/ 	.byte	0x04, 0x17
        /*003a*/ 	.short	(.L_12703 - .L_12702)
.L_12702:
        /*003c*/ 	.word	0x00000000
        /*0040*/ 	.short	0x0005
        /*0042*/ 	.short	0x0020
        /*0044*/ 	.byte	0x00, 0xf5, 0x21, 0x00


	//----- nvinfo : EIATTR_KPARAM_INFO
	.align		4
.L_12703:
        /*0048*/ 	.byte	0x04, 0x17
        /*004a*/ 	.short	(.L_12705 - .L_12704)
.L_12704:
        /*004c*/ 	.word	0x00000000
        /*0050*/ 	.short	0x0004
        /*0052*/ 	.short	0x0018
        /*0054*/ 	.byte	0x00, 0xf5, 0x21, 0x00


	//----- nvinfo : EIATTR_KPARAM_INFO
	.align		4
.L_12705:
        /*0058*/ 	.byte	0x04, 0x17
        /*005a*/ 	.short	(.L_12707 - .L_12706)
.L_12706:
        /*005c*/ 	.word	0x00000000
        /*0060*/ 	.short	0x0003
        /*0062*/ 	.short	0x0010
        /*0064*/ 	.byte	0x00, 0xf5, 0x21, 0x00


	//----- nvinfo : EIATTR_KPARAM_INFO
	.align		4
.L_12707:
        /*0068*/ 	.byte	0x04, 0x17
        /*006a*/ 	.short	(.L_12709 - .L_12708)
.L_12708:
        /*006c*/ 	.word	0x00000000
        /*0070*/ 	.short	0x0002
        /*0072*/ 	.short	0x0008
        /*0074*/ 	.byte	0x00, 0xf0, 0x11, 0x00


	//----- nvinfo : EIATTR_KPARAM_INFO
	.align		4
.L_12709:
        /*0078*/ 	.byte	0x04, 0x17
        /*007a*/ 	.short	(.L_12711 - .L_12710)
.L_12710:
        /*007c*/ 	.word	0x00000000
        /*0080*/ 	.short	0x0001
        /*0082*/ 	.short	0x0004
        /*0084*/ 	.byte	0x00, 0xf0, 0x11, 0x00


	//----- nvinfo : EIATTR_KPARAM_INFO
	.align		4
.L_12711:
        /*0088*/ 	.byte	0x04, 0x17
        /*008a*/ 	.short	(.L_12713 - .L_12712)
.L_12712:
        /*008c*/ 	.word	0x00000000
        /*0090*/ 	.short	0x0000
        /*0092*/ 	.short	0x0000
        /*0094*/ 	.byte	0x00, 0xf0, 0x11, 0x00


	//----- nvinfo : EIATTR_SPARSE_MMA_MASK
	.align		4
.L_12713:
        /*0098*/ 	.byte	0x03, 0x50
        /*009a*/ 	.short	0x0000


	//----- nvinfo : EIATTR_MAXREG_COUNT
	.align		4
        /*009c*/ 	.byte	0x03, 0x1b
        /*009e*/ 	.short	0x00ff


	//----- nvinfo : EIATTR_NUM_BARRIERS
	.align		4
        /*00a0*/ 	.byte	0x02, 0x4c
        /*00a2*/ 	.byte	0x01
	.zero		1


	//----- nvinfo : EIATTR_MERCURY_ISA_VERSION
	.align		4
        /*00a4*/ 	.byte	0x03, 0x5f
        /*00a6*/ 	.short	0x0101


	//----- nvinfo : EIATTR_COOP_GROUP_MASK_REGIDS
	.align		4
        /*00a8*/ 	.byte	0x04, 0x29
        /*00aa*/ 	.short	(.L_12715 - .L_12714)


	//   ....[0]....
.L_12714:
        /*00ac*/ 	.word	0xffffffff


	//   ....[1]....
        /*00b0*/ 	.word	0xffffffff


	//   ....[2]....
        /*00b4*/ 	.word	0xffffffff


	//   ....[3]....
        /*00b8*/ 	.word	0xffffffff


	//   ....[4]....
        /*00bc*/ 	.word	0xffffffff


	//   ....[5]....
        /*00c0*/ 	.word	0xffffffff


	//   ....[6]....
        /*00c4*/ 	.word	0x0500000e


	//   ....[7]....
        /*00c8*/ 	.word	0x0500000e


	//   ....[8]....
        /*00cc*/ 	.word	0x0500000e


	//   ....[9]....
        /*00d0*/ 	.word	0x0500000e


	//   ....[10]....
        /*00d4*/ 	.word	0x0500000e


	//   ....[11]....
        /*00d8*/ 	.word	0x0500000e


	//----- nvinfo : EIATTR_COOP_GROUP_INSTR_OFFSETS
	.align		4
.L_12715:
        /*00dc*/ 	.byte	0x04, 0x28
        /*00de*/ 	.short	(.L_12717 - .L_12716)


	//   ....[0]....
.L_12716:
        /*00e0*/ 	.word	0x00001400


	//   ....[1]....
        /*00e4*/ 	.word	0x00001450


	//   ....[2]....
        /*00e8*/ 	.word	0x00001610


	//   ....[3]....
        /*00ec*/ 	.word	0x00001660


	//   ....[4]....
        /*00f0*/ 	.word	0x00001830


	//   ....[5]....
        /*00f4*/ 	.word	0x00001880


	//   ....[6]....
        /*00f8*/ 	.word	0x000019f0


	//   ....[7]....
        /*00fc*/ 	.word	0x00001a90


	//   ....[8]....
        /*0100*/ 	.word	0x00001b30


	//   ....[9]....
        /*0104*/ 	.word	0x00001bc0


	//   ....[10]....
        /*0108*/ 	.word	0x00001c60


	//   ....[11]....
        /*010c*/ 	.word	0x00001d10


	//----- nvinfo : EIATTR_VRC_CTA_INIT_COUNT
	.align		4
.L_12717:
        /*0110*/ 	.byte	0x02, 0x4a
	.zero		1
	.zero		1


	//----- nvinfo : EIATTR_EXIT_INSTR_OFFSETS
	.align		4
        /*0114*/ 	.byte	0x04, 0x1c
        /*0116*/ 	.short	(.L_12719 - .L_12718)


	//   ....[0]....
.L_12718:
        /*0118*/ 	.word	0x00000600


	//   ....[1]....
        /*011c*/ 	.word	0x00001980


	//----- nvinfo : EIATTR_MAX_THREADS
	.align		4
.L_12719:
        /*0120*/ 	.byte	0x04, 0x05
        /*0122*/ 	.short	(.L_12721 - .L_12720)
.L_12720:
        /*0124*/ 	.word	0x00000080
        /*0128*/ 	.word	0x00000001
        /*012c*/ 	.word	0x00000001


	//----- nvinfo : EIATTR_CRS_STACK_SIZE
	.align		4
.L_12721:
        /*0130*/ 	.byte	0x04, 0x1e
        /*0132*/ 	.short	(.L_12723 - .L_12722)
.L_12722:
        /*0134*/ 	.word	0x00000000


	//----- nvinfo : EIATTR_CBANK_PARAM_SIZE
	.align		4
.L_12723:
        /*0138*/ 	.byte	0x03, 0x19
        /*013a*/ 	.short	0x0034


	//----- nvinfo : EIATTR_PARAM_CBANK
	.align		4
        /*013c*/ 	.byte	0x04, 0x0a
        /*013e*/ 	.short	(.L_12725 - .L_12724)
	.align		4
.L_12724:
        /*0140*/ 	.word	index@(.nv.constant0._Z9cuda_gemmIiLi128ELi4ELi1ELi64ELi2ELi2ELi64ELi0ELi0EEviiiPT_S1_S1_iii)
        /*0144*/ 	.short	0x0380
        /*0146*/ 	.short	0x0034


	//----- nvinfo : EIATTR_SW_WAR
	.align		4
.L_12725:
        /*0148*/ 	.byte	0x04, 0x36
        /*014a*/ 	.short	(.L_12727 - .L_12726)
.L_12726:
        /*014c*/ 	.word	0x00000008
.L_12727:


//--------------------- .nv.info._Z9cuda_gemmIiLi128ELi4ELi1ELi32ELi128ELi128ELi64ELi1ELi1EEviiiPT_S1_S1_iii --------------------------
	.section	.nv.info._Z9cuda_gemmIiLi128ELi4ELi1ELi32ELi128ELi128ELi64ELi1ELi1EEviiiPT_S1_S1_iii,"",@"SHT_CUDA_INFO"
	.sectionflags	@""
	.align	4


	//----- nvinfo : EIATTR_CUDA_API_VERSION
	.align		4
        /*0000*/ 	.byte	0x04, 0x37
        /*0002*/ 	.short	(.L_12729 - .L_12728)
.L_12728:
        /*0004*/ 	.word	0x00000082


	//----- nvinfo : EIATTR_KPARAM_INFO
	.align		4
.L_12729:
        /*0008*/ 	.byte	0x04, 0x17
        /*000a*/ 	.short	(.L_12731 - .L_12730)
.L_12730:
        /*000c*/ 	.word	0x00000000
        /*0010*/ 	.short	0x0008
        /*0012*/ 	.short	0x0030
        /*0014*/ 	.byte	0x00, 0xf0, 0x11, 0x00


	//----- nvinfo : EIATTR_KPARAM_INFO
	.align		4
.L_12731:
        /*0018*/ 	.byte	0x04, 0x17
        /*001a*/ 	.short	(.L_12733 - .L_12732)
.L_12732:
        /*001c*/ 	.word	0x00000000
        /*0020*/ 	.short	0x0007
        /*0022*/ 	.short	0x002c
        /*0024*/ 	.byte	0x00, 0xf0, 0x11, 0x00


	//----- nvinfo : EIATTR_KPARAM_INFO
	.align		4
.L_12733:
        /*0028*/ 	.byte	0x04, 0x17
        /*002a*/ 	.short	(.L_12735 - .L_12734)
.L_12734:
        /*002c*/ 	.word	0x00000000
        /*0030*/ 	.short	0x0006
        /*0032*/ 	.short	0x0028
        /*0034*/ 	.byte	0x00, 0xf0, 0x11, 0x00


	//----- nvinfo : EIATTR_KPARAM_INFO
	.align		4
.L_12735:
        /*0038*/ 	.byte	0x04, 0x17
        /*003a*/ 	.short	(.L_12737 - .L_12736)
.L_12736:
        /*003c*/ 	.word	0x00000000
        /*0040*/ 	.short	0x0005
        /*0042*/ 	.short	0x0020
        /*0044*/ 	.byte	0x00, 0xf5, 0x21, 0x00


	//----- nvinfo : EIATTR_KPARAM_INFO
	.align		4
.L_12737:
        /*0048*/ 	.byte	0x04, 0x17
        /*004a*/ 	.short	(.L_12739 - .L_12738)
.L_12738:
        /*004c*/ 	.word	0x00000000
        /*0050*/ 	.short	0x0004
        /*0052*/ 	.short	0x0018
        /*0054*/ 	.byte	0x00, 0xf5, 0x21, 0x00


	//----- nvinfo : EIATTR_KPARAM_INFO
	.align		4
.L_12739:
        /*0058*/ 	.byte	0x04, 0x17
        /*005a*/ 	.short	(.L_12741 - .L_12740)
.L_12740:
        /*005c*/ 	.word	0x00000000
        /*0060*/ 	.short	0x0003
        /*0062*/ 	.short	0x0010
        /*0064*/ 	.byte	0x00, 0xf5, 0x21, 0x00


	//----- nvinfo : EIATTR_KPARAM_INFO
	.align		4
.L_12741:
        /*0068*/ 	.byte	0x04, 0x17
        /*006a*/ 	.short	(.L_12743 - .L_12742)
.L_12742:
        /*006c*/ 	.word	0x00000000
        /*0070*/ 	.short	0x0002
        /*0072*/ 	.short	0x0008
        /*0074*/ 	.byte	0x00, 0xf0, 0x11, 0x00


	//----- nvinfo : EIATTR_KPARAM_INFO
	.align		4
.L_12743:
        /*0078*/ 	.byte	0x04, 0x17
        /*007a*/ 	.short	(.L_12745 - .L_12744)
.L_12744:
        /*007c*/ 	.word	0x00000000
        /*0080*/ 	.short	0x0001
        /*0082*/ 	.short	0x0004
        /*0084*/ 	.byte	0x00, 0xf0, 0x11, 0x00


	//----- nvinfo : EIATTR_KPARAM_INFO
	.align		4
.L_12745:
        /*0088*/ 	.byte	0x04, 0x17
        /*008a*/ 	.short	(.L_12747 - .L_12746)
.L_12746:
        /*008c*/ 	.word	0x00000000
        /*0090*/ 	.short	0x0000
        /*0092*/ 	.short	0x0000
        /*0094*/ 	.byte	0x00, 0xf0, 0x11, 0x00


	//----- nvinfo : EIATTR_SPARSE_MMA_MASK
	.align		4
.L_12747:
        /*0098*/ 	.byte	0x03, 0x50
        /*009a*/ 	.short	0x0000


	//----- nvinfo : EIATTR_MAXREG_COUNT
	.align		4
        /*009c*/ 	.byte	0x03, 0x1b
        /*009e*/ 	.short	0x00ff


	//----- nvinfo : EIATTR_NUM_BARRIERS
	.align		4
        /*00a0*/ 	.byte	0x02, 0x4c
        /*00a2*/ 	.byte	0x01
	.zero		1


	//----- nvinfo : EIATTR_MERCURY_ISA_VERSION
	.align		4
        /*00a4*/ 	.byte	0x03, 0x5f
        /*00a6*/ 	.short	0x0101


	//----- nvinfo : EIATTR_VRC_CTA_INIT_COUNT
	.align		4
        /*00a8*/ 	.byte	0x02, 0x4a
	.zero		1
	.zero		1


	//----- nvinfo : EIATTR_EXIT_INSTR_OFFSETS
	.align		4
        /*00ac*/ 	.byte	0x04, 0x1c
        /*00ae*/ 	.short	(.L_12749 - .L_12748)


	//   ....[0]....
.L_12748:
        /*00b0*/ 	.word	0x00000050


	//   ....[1]....
        /*00b4*/ 	.word	0x00000900


	//----- nvinfo : EIATTR_MAX_THREADS
	.align		4
.L_12749:
        /*00b8*/ 	.byte	0x04, 0x05
        /*00ba*/ 	.short	(.L_12751 - .L_12750)
.L_12750:
        /*00bc*/ 	.word	0x00000080
        /*00c0*/ 	.word	0x00000001
        /*00c4*/ 	.word	0x00000001


	//----- nvinfo : EIATTR_CRS_STACK_SIZE
	.align		4
.L_12751:
        /*00c8*/ 	.byte	0x04, 0x1e
        /*00ca*/ 	.short	(.L_12753 - .L_12752)
.L_12752:
        /*00cc*/ 	.word	0x00000000


	//----- nvinfo : EIATTR_CBANK_PARAM_SIZE
	.align		4
.L_12753:
        /*00d0*/ 	.byte	0x03, 0x19
        /*00d2*/ 	.short	0x0034


	//----- nvinfo : EIATTR_PARAM_CBANK
	.align		4
        /*00d4*/ 	.byte	0x04, 0x0a
        /*00d6*/ 	.short	(.L_12755 - .L_12754)
	.align		4
.L_12754:
        /*00d8*/ 	.word	index@(.nv.constant0._Z9cuda_gemmIiLi128ELi4ELi1ELi32ELi128ELi128ELi64ELi1ELi1EEviiiPT_S1_S1_iii)
        /*00dc*/ 	.short	0x0380
        /*00de*/ 	.short	0x0034


	//----- nvinfo : EIATTR_SW_WAR
	.align		4
.L_12755:
        /*00e0*/ 	.byte	0x04, 0x36
        /*00e2*/ 	.short	(.L_12757 - .L_12756)
.L_12756:
        /*00e4*/ 	.word	0x00000008
.L_12757:


//--------------------- .nv.info._Z9cuda_gemmIiLi128ELi4ELi1ELi32ELi128ELi128ELi64ELi1ELi0EEviiiPT_S1_S1_iii --------------------------
	.section	.nv.info._Z9cuda_gemmIiLi128ELi4ELi1ELi32ELi128ELi128ELi64ELi1ELi0EEviiiPT_S1_S1_iii,"",@"SHT_CUDA_INFO"
	.sectionflags	@""
	.align	4


	//----- nvinfo : EIATTR_CUDA_API_VERSION
	.align		4
        /*0000*/ 	.byte	0x04, 0x37
        /*0002*/ 	.short	(.L_12759 - .L_12758)
.L_12758:
        /*0004*/ 	.word	0x00000082


	//----- nvinfo : EIATTR_KPARAM_INFO
	.align		4
.L_12759:
        /*0008*/ 	.byte	0x04, 0x17
        /*000a*/ 	.short	(.L_12761 - .L_12760)
.L_12760:
        /*000c*/ 	.word	0x00000000
        /*0010*/ 	.short	0x0008
        /*0012*/ 	.short	0x0030
        /*0014*/ 	.byte	0x00, 0xf0, 0x11, 0x00


	//----- nvinfo : EIATTR_KPARAM_INFO
	.align		4
.L_12761:
        /*0018*/ 	.byte	0x04, 0x17
        /*001a*/ 	.short	(.L_12763 - .L_12762)
.L_12762:
        /*001c*/ 	.word	0x00000000
        /*0020*/ 	.short	0x0007
        /*0022*/ 	.short	0x002c
        /*0024*/ 	.byte	0x00, 0xf0, 0x11, 0x00


	//----- nvinfo : EIATTR_KPARAM_INFO
	.align		4
.L_12763:
        /*0028*/ 	.byte	0x04, 0x17
        /*002a*/ 	.short	(.L_12765 - .L_12764)
.L_12764:
        /*002c*/ 	.word	0x00000000
        /*0030*/ 	.short	0x0006
        /*0032*/ 	.short	0x0028
        /*0034*/ 	.byte	0x00, 0xf0, 0x11, 0x00


	//----- nvinfo : EIATTR_KPARAM_INFO
	.align		4
.L_12765:
        /*0038*/ 	.byte	0x04, 0x17
        /*003a*/ 	.short	(.L_12767 - .L_12766)
.L_12766:
        /*003c*/ 	.word	0x00000000
        /*0040*/ 	.short	0x0005
        /*0042*/ 	.short	0x0020
        /*0044*/ 	.byte	0x00, 0xf5, 0x21, 0x00


	//----- nvinfo : EIATTR_KPARAM_INFO
	.align		4
.L_12767:
        /*0048*/ 	.byte	0x04, 0x17
        /*004a*/ 	.short	(.L_12769 - .L_12768)
.L_12768:
        /*004c*/ 	.word	0x00000000
        /*0050*/ 	.short	0x0004
        /*0052*/ 	.short	0x0018
        /*0054*/ 	.byte	0x00, 0xf5, 0x21, 0x00


	//----- nvinfo : EIATTR_KPARAM_INFO
	.align		4
.L_12769:
        /*0058*/ 	.byte	0x04, 0x17
        /*005a*/ 	.short	(.L_12771 - .L_12770)
.L_12770:
        /*005c*/ 	.word	0x00000000
        /*0060*/ 	.short	0x0003
        /*0062*/ 	.short	0x0010
        /*0064*/ 	.byte	0x00, 0xf5, 0x21, 0x00


	//----- nvinfo : EIATTR_KPARAM_INFO
	.align		4
.L_12771:
        /*0068*/ 	.byte	0x04, 0x17
        /*006a*/ 	.short	(.L_12773 - .L_12772)
.L_12772:
        /*006c*/ 	.word	0x00000000
        /*0070*/ 	.short	0x0002
        /*0072*/ 	.short	0x0008
        /*0074*/ 	.byte	0x00, 0xf0, 0x11, 0x00


	//----- nvinfo : EIATTR_KPARAM_INFO
	.align		4
.L_12773:
        /*0078*/ 	.byte	0x04, 0x17
        /*007a*/ 	.short	(.L_12775 - .L_12774)
.L_12774:
        /*007c*/ 	.word	0x00000000
        /*0080*/ 	.short	0x0001
        /*0082*/ 	.short	0x0004
        /*0084*/ 	.byte	0x00, 0xf0, 0x11, 0x00


	//----- nvinfo : EIATTR_KPARAM_INFO
	.align		4
.L_12775:
        /*0088*/ 	.byte	0x04, 0x17
        /*008a*/ 	.short	(.L_12777 - .L_12776)
.L_12776:
        /*008c*/ 	.word	0x00000000
        /*0090*/ 	.short	0x0000
        /*0092*/ 	.short	0x0000
        /*0094*/ 	.byte	0x00, 0xf0, 0x11, 0x00


	//----- nvinfo : EIATTR_SPARSE_MMA_MASK
	.align		4
.L_12777:
        /*0098*/ 	.byte	0x03, 0x50
        /*009a*/ 	.short	0x0000


	//----- nvinfo : EIATTR_MAXREG_COUNT
	.align		4
        /*009c*/ 	.byte	0x03, 0x1b
        /*009e*/ 	.short	0x00ff


	//----- nvinfo : EIATTR_NUM_BARRIERS
	.align		4
        /*00a0*/ 	.byte	0x02, 0x4c
        /*00a2*/ 	.byte	0x01
	.zero		1


	//----- nvinfo : EIATTR_ANNOTATIONS
	.align		4
        /*00a4*/ 	.byte	0x04, 0x55
        /*00a6*/ 	.short	(.L_12779 - .L_12778)


	//   ....[0]....
.L_12778:
        /*00a8*/ 	.word	0x00000001
        /*00ac*/ 	.byte	0xe0, 0x06, 0x00, 0x00, 0x01, 0x00, 0x00, 0x00, 0x00, 0x0e, 0x00, 0x00, 0x01, 0x00, 0x00, 0x00
        /*00bc*/ 	.byte	0x30, 0x26, 0x00, 0x00


	//----- nvinfo : EIATTR_MERCURY_ISA_VERSION
	.align		4
.L_12779:
        /*00c0*/ 	.byte	0x03, 0x5f
        /*00c2*/ 	.short	0x0101


	//----- nvinfo : EIATTR_COOP_GROUP_MASK_REGIDS
	.align		4
        /*00c4*/ 	.byte	0x04, 0x29
        /*00c6*/ 	.short	(.L_12781 - .L_12780)


	//   ....[0]....
.L_12780:
        /*00c8*/ 	.word	0xffffffff


	//   ....[1]....
        /*00cc*/ 	.word	0xffffffff


	//   ....[2]....
        /*00d0*/ 	.word	0xffffffff


	//   ....[3]....
        /*00d4*/ 	.word	0xffffffff


	//   ....[4]....
        /*00d8*/ 	.word	0xffffffff


	//   ....[5]....
        /*00dc*/ 	.word	0xffffffff


	//   ....[6]....
        /*00e0*/ 	.word	0xffffffff


	//   ....[7]....
        /*00e4*/ 	.word	0xffffffff


	//   ....[8]....
        /*00e8*/ 	.word	0xffffffff


	//   ....[9]....
        /*00ec*/ 	.word	0xffffffff


	//   ....[10]....
        /*00f0*/ 	.word	0xffffffff


	//   ....[11]....
        /*00f4*/ 	.word	0xffffffff


	//   ....[12]....
        /*00f8*/ 	.word	0xffffffff


	//   ....[13]....
        /*00fc*/ 	.word	0xffffffff


	//   ....[14]....
        /*0100*/ 	.word	0xffffffff


	//   ....[15]....
        /*0104*/ 	.word	0xffffffff


	//   ....[16]....
        /*0108*/ 	.word	0xffffffff


	//   ....[17]....
        /*010c*/ 	.word	0x05000043


	//   ....[18]....
        /*0110*/ 	.word	0x05000043


	//   ....[19]....
        /*0114*/ 	.word	0x05000043


	//   ....[20]....
        /*0118*/ 	.word	0x05000043


	//   ....[21]....
        /*011c*/ 	.word	0x05000043


	//   ....[22]....
        /*0120*/ 	.word	0x05000043


	//   ....[23]....
        /*0124*/ 	.word	0x05000043


	//   ....[24]....
        /*0128*/ 	.word	0x05000043


	//   ....[25]....
        /*012c*/ 	.word	0x05000043


	//   ....[26]....
        /*0130*/ 	.word	0x05000043


	//   ....[27]....
        /*0134*/ 	.word	0x05000043


	//   ....[28]....
        /*0138*/ 	.word	0x05000043


	//   ....[29]....
        /*013c*/ 	.word	0x05000043


	//   ....[30]....
        /*0140*/ 	.word	0x05000043


	//   ....[31]....
        /*0144*/ 	.word	0x05000043


	//   ....[32]....
        /*0148*/ 	.word	0x05000043


	//----- nvinfo : EIATTR_COOP_GROUP_INSTR_OFFSETS
	.align		4
.L_12781:
        /*014c*/ 	.byte	0x04, 0x28
        /*014e*/ 	.short	(.L_12783 - .L_12782)


	//   ....[0]....
.L_12782:
        /*0150*/ 	.word	0x00001a50


	//   ....[1]....
        /*0154*/ 	.word	0x00001ab0


	//   ....[2]....
        /*0158*/ 	.word	0x00001b10


	//   ....[3]....
        /*015c*/ 	.word	0x00001b70


	//   ....[4]....
        /*0160*/ 	.word	0x00001bd0


	//   ....[5]....
        /*0164*/ 	.word	0x00001c30


	//   ....[6]....
        /*0168*/ 	.word	0x00001c90


	//   ....[7]....
        /*016c*/ 	.word	0x00001cf0


	//   ....[8]....
        /*0170*/ 	.word	0x00001d50


	//   ....[9]....
        /*0174*/ 	.word	0x00001db0


	//   ....[10]....
        /*0178*/ 	.word	0x00001e10


	//   ....[11]....
        /*017c*/ 	.word	0x00001e70


	//   ....[12]....
        /*0180*/ 	.word	0x00001ed0


	//   ....[13]....
        /*0184*/ 	.word	0x00001f30


	//   ....[14]....
        /*0188*/ 	.word	0x00001f90


	//   ....[15]....
        /*018c*/ 	.word	0x00001ff0


	//   ....[16]....
        /*0190*/ 	.word	0x000024f0


	//   ....[17]....
        /*0194*/ 	.word	0x00002b60


	//   ....[18]....
        /*0198*/ 	.word	0x00002bf0


	//   ....[19]....
        /*019c*/ 	.word	0x00002c80


	//   ....[20]....
        /*01a0*/ 	.word	0x00002d10


	//   ....[21]....
        /*01a4*/ 	.word	0x00002da0


	//   ....[22]....
        /*01a8*/ 	.word	0x00002e30


	//   ....[23]....
        /*01ac*/ 	.word	0x00002ec0


	//   ....[24]....
        /*01b0*/ 	.word	0x00002f50


	//   ....[25]....
        /*01b4*/ 	.word	0x00002fe0


	//   ....[26]....
        /*01b8*/ 	.word	0x00003070


	//   ....[27]....
        /*01bc*/ 	.word	0x00003100


	//   ....[28]....
        /*01c0*/ 	.word	0x00003190


	//   ....[29]....
        /*01c4*/ 	.word	0x00003220


	//   ....[30]....
        /*01c8*/ 	.word	0x000032b0


	//   ....[31]....
        /*01cc*/ 	.word	0x00003340


	//   ....[32]....
        /*01d0*/ 	.word	0x000033d0


	//----- nvinfo : EIATTR_VRC_CTA_INIT_COUNT
	.align		4
.L_12783:
        /*01d4*/ 	.byte	0x02, 0x4a
	.zero		1
	.zero		1


	//----- nvinfo : EIATTR_EXIT_INSTR_OFFSETS
	.align		4
        /*01d8*/ 	.byte	0x04, 0x1c
        /*01da*/ 	.short	(.L_12785 - .L_12784)


	//   ....[0]....
.L_12784:
        /*01dc*/ 	.word	0x00000260


	//   ....[1]....
        /*01e0*/ 	.word	0x00002b10


	//----- nvinfo : EIATTR_MAX_THREADS
	.align		4
.L_12785:
        /*01e4*/ 	.byte	0x04, 0x05
        /*01e6*/ 	.short	(.L_12787 - .L_12786)
.L_12786:
        /*01e8*/ 	.word	0x00000080
        /*01ec*/ 	.word	0x00000001
        /*01f0*/ 	.word	0x00000001


	//----- nvinfo : EIATTR_CRS_STACK_SIZE
	.align		4
.L_12787:
        /*01f4*/ 	.byte	0x04, 0x1e
        /*01f6*/ 	.short	(.L_12789 - .L_12788)
.L_12788:
        /*01f8*/ 	.word	0x00000000


	//----- nvinfo : EIATTR_CBANK_PARAM_SIZE
	.align		4
.L_12789:
        /*01fc*/ 	.byte	0x03, 0x19
        /*01fe*/ 	.short	0x0034


	//----- nvinfo : EIATTR_PARAM_CBANK
	.align		4
        /*0200*/ 	.byte	0x04, 0x0a
        /*0202*/ 	.short	(.L_12791 - .L_12790)
	.align		4
.L_12790:
        /*0204*/ 	.word	index@(.nv.constant0._Z9cuda_gemmIiLi128ELi4ELi1ELi32ELi128ELi128ELi64ELi1ELi0EEviiiPT_S1_S1_iii)
        /*0208*/ 	.short	0x0380
        /*020a*/ 	.short	0x0034


	//----- nvinfo : EIATTR_SW_WAR
	.align		4
.L_12791:
        /*020c*/ 	.byte	0x04, 0x36
        /*020e*/ 	.short	(.L_12793 - .L_12792)
.L_12792:
        /*0210*/ 	.word	0x00000008
.L_12793:


//--------------------- .nv.info._Z9cuda_gemmIiLi128ELi4ELi1ELi32ELi128ELi128ELi64ELi0ELi1EEviiiPT_S1_S1_iii --------------------------
	.section	.nv.info._Z9cuda_gemmIiLi128ELi4ELi1ELi32ELi128ELi128ELi64ELi0ELi1EEviiiPT_S1_S1_iii,"",@"SHT_CUDA_INFO"
	.sectionflags	@""
	.align	4


	//----- nvinfo : EIATTR_CUDA_API_VERSION
	.align		4
        /*0000*/ 	.byte	0x04, 0x37
        /*0002*/ 	.short	(.L_12795 - .L_12794)
.L_12794:
        /*0004*/ 	.word	0x00000082


	//----- nvinfo : EIATTR_KPARAM_INFO
	.align		4
.L_12795:
        /*0008*/ 	.byte	0x04, 0x17
        /*000a*/ 	.short	(.L_12797 - .L_12796)
.L_12796:
        /*000c*/ 	.word	0x00000000
        /*0010*/ 	.short	0x0008
        /*0012*/ 	.short	0x0030
        /*0014*/ 	.byte	0x00, 0xf0, 0x11, 0x00


	//----- nvinfo : EIATTR_KPARAM_INFO
	.align		4
.L_12797:
        /*0018*/ 	.byte	0x04, 0x17
        /*001a*/ 	.short	(.L_12799 - .L_12798)
.L_12798:
        /*001c*/ 	.word	0x00000000
        /*0020*/ 	.short	0x0007
        /*0022*/ 	.short	0x002c
        /*0024*/ 	.byte	0x00, 0xf0, 0x11, 0x00


	//----- nvinfo : EIATTR_KPARAM_INFO
	.align		4
.L_12799:
        /*0028*/ 	.byte	0x04, 0x17
        /*002a*/ 	.short	(.L_12801 - .L_12800)
.L_12800:
        /*002c*/ 	.word	0x00000000
        /*0030*/ 	.short	0x0006
        /*0032*/ 	.short	0x0028
        /*0034*/ 	.byte	0x00, 0xf0, 0x11, 0x00


	//----- nvinfo : EIATTR_KPARAM_INFO
	.align		4
.L_12801:
        /*0038*/ 	.byte	0x04, 0x17
        /*003a*/ 	.short	(.L_12803 - .L_12802)
.L_12802:
        /*003c*/ 	.word	0x00000000
        /*0040*/ 	.short	0x0005
        /*0042*/ 	.short	0x0020
        /*0044*/ 	.byte	0x00, 0xf5, 0x21, 0x00


	//----- nvinfo : EIATTR_KPARAM_INFO
	.align		4
.L_12803:
        /*0048*/ 	.byte	0x04, 0x17
        /*004a*/ 	.short	(.L_12805 - .L_12804)
.L_12804:
        /*004c*/ 	.word	0x00000000
        /*0050*/ 	.short	0x0004
        /*0052*/ 	.short	0x0018
        /*0054*/ 	.byte	0x00, 0xf5, 0x21, 0x00


	//----- nvinfo : EIATTR_KPARAM_INFO
	.align		4
.L_12805:
        /*0058*/ 	.byte	0x04, 0x17
        /*005a*/ 	.short	(.L_12807 - .L_12806)
.L_12806:
        /*005c*/ 	.word	0x00000000
        /*0060*/ 	.short	0x0003
        /*0062*/ 	.short	0x0010
        /*0064*/ 	.byte	0x00, 0xf5, 0x21, 0x00


	//----- nvinfo : EIATTR_KPARAM_INFO
	.align		4
.L_12807:
        /*0068*/ 	.byte	0x04, 0x17
        /*006a*/ 	.short	(.L_12809 - .L_12808)
.L_12808:
        /*006c*/ 	.word	0x00000000
        /*0070*/ 	.short	0x0002
        /*0072*/ 	.short	0x0008
        /*0074*/ 	.byte	0x00, 0xf0, 0x11, 0x00


	//----- nvinfo : EIATTR_KPARAM_INFO
	.align		4
.L_12809:
        /*0078*/ 	.byte	0x04, 0x17
        /*007a*/ 	.short	(.L_12811 - .L_12810)
.L_12810:
        /*007c*/ 	.word	0x00000000
        /*0080*/ 	.short	0x0001
        /*0082*/ 	.short	0x0004
        /*0084*/ 	.byte	0x00, 0xf0, 0x11, 0x00


	//----- nvinfo : EIATTR_KPARAM_INFO
	.align		4
.L_12811:
        /*0088*/ 	.byte	0x04, 0x17
        /*008a*/ 	.short	(.L_12813 - .L_12812)
.L_12812:
        /*008c*/ 	.word	0x00000000
        /*0090*/ 	.short	0x0000
        /*0092*/ 	.short	0x0000
        /*0094*/ 	.byte	0x00, 0xf0, 0x11, 0x00


	//----- nvinfo : EIATTR_SPARSE_MMA_MASK
	.align		4
.L_12813:
        /*0098*/ 	.byte	0x03, 0x50
        /*009a*/ 	.short	0x0000


	//----- nvinfo : EIATTR_MAXREG_COUNT
	.align		4
        /*009c*/ 	.byte	0x03, 0x1b
        /*009e*/ 	.short	0x00ff


	//----- nvinfo : EIATTR_NUM_BARRIERS
	.align		4
        /*00a0*/ 	.byte	0x02, 0x4c
        /*00a2*/ 	.byte	0x01
	.zero		1


	//----- nvinfo : EIATTR_MERCURY_ISA_VERSION
	.align		4
        /*00a4*/ 	.byte	0x03, 0x5f
        /*00a6*/ 	.short	0x0101


	//----- nvinfo : EIATTR_VRC_CTA_INIT_COUNT
	.align		4
        /*00a8*/ 	.byte	0x02, 0x4a
	.zero		1
	.zero		1


	//----- nvinfo : EIATTR_EXIT_INSTR_OFFSETS
	.align		4
        /*00ac*/ 	.byte	0x04, 0x1c
        /*00ae*/ 	.short	(.L_12815 - .L_12814)


	//   ....[0]....
.L_12814:
        /*00b0*/ 	.word	0x00000050


	//   ....[1]....
        /*00b4*/ 	.word	0x000007d0


	//----- nvinfo : EIATTR_MAX_THREADS
	.align		4
.L_12815:
        /*00b8*/ 	.byte	0x04, 0x05
        /*00ba*/ 	.short	(.L_12817 - .L_12816)
.L_12816:
        /*00bc*/ 	.word	0x00000080
        /*00c0*/ 	.word	0x00000001
        /*00c4*/ 	.word	0x00000001


	//----- nvinfo : EIATTR_CRS_STACK_SIZE
	.align		4
.L_12817:
        /*00c8*/ 	.byte	0x04, 0x1e
        /*00ca*/ 	.short	(.L_12819 - .L_12818)
.L_12818:
        /*00cc*/ 	.word	0x00000000


	//----- nvinfo : EIATTR_CBANK_PARAM_SIZE
	.align		4
.L_12819:
        /*00d0*/ 	.byte	0x03, 0x19
        /*00d2*/ 	.short	0x0034


	//----- nvinfo : EIATTR_PARAM_CBANK
	.align		4
        /*00d4*/ 	.byte	0x04, 0x0a
        /*00d6*/ 	.short	(.L_12821 - .L_12820)
	.align		4
.L_12820:
        /*00d8*/ 	.word	index@(.nv.constant0._Z9cuda_gemmIiLi128ELi4ELi1ELi32ELi128ELi128ELi64ELi0ELi1EEviiiPT_S1_S1_iii)
        /*00dc*/ 	.short	0x0380
        /*00de*/ 	.short	0x0034


	//----- nvinfo : EIATTR_SW_WAR
	.align		4
.L_12821:
        /*00e0*/ 	.byte	0x04, 0x36
        /*00e2*/ 	.short	(.L_12823 - .L_12822)
.L_12822:
        /*00e4*/ 	.word	0x00000008
.L_12823:


//--------------------- .nv.info._Z9cuda_gemmIiLi128ELi4ELi1ELi32ELi128ELi128ELi64ELi0ELi0EEviiiPT_S1_S1_iii --------------------------
	.section	.nv.info._Z9cuda_gemmIiLi128ELi4ELi1ELi32ELi128ELi128ELi64ELi0ELi0EEviiiPT_S1_S1_iii,"",@"SHT_CUDA_INFO"
	.sectionflags	@""
	.align	4


	//----- nvinfo : EIATTR_CUDA_API_VERSION
	.align		4
        /*0000*/ 	.byte	0x04, 0x37
        /*0002*/ 	.short	(.L_12825 - .L_12824)
.L_12824:
        /*0004*/ 	.word	0x00000082


	//----- nvinfo : EIATTR_KPARAM_INFO
	.align		4
.L_12825:
        /*0008*/ 	.byte	0x04, 0x17
        /*000a*/ 	.short	(.L_12827 - .L_12826)
.L_12826:
        /*000c*/ 	.word	0x00000000
        /*0010*/ 	.short	0x0008
        /*0012*/ 	.short	0x0030
        /*0014*/ 	.byte	0x00, 0xf0, 0x11, 0x00


	//----- nvinfo : EIATTR_KPARAM_INFO
	.align		4
.L_12827:
        /*0018*/ 	.byte	0x04, 0x17
        /*001a*/ 	.short	(.L_12829 - .L_12828)
.L_12828:
        /*001c*/ 	.word	0x00000000
        /*0020*/ 	.short	0x0007
        /*0022*/ 	.short	0x002c
        /*0024*/ 	.byte	0x00, 0xf0, 0x11, 0x00


	//----- nvinfo : EIATTR_KPARAM_INFO
	.align		4
.L_12829:
        /*0028*/ 	.byte	0x04, 0x17
        /*002a*/ 	.short	(.L_12831 - .L_12830)
.L_12830:
        /*002c*/ 	.word	0x00000000
        /*0030*/ 	.short	0x0006
        /*0032*/ 	.short	0x0028
        /*0034*/ 	.byte	0x00, 0xf0, 0x11, 0x00


	//----- nvinfo : EIATTR_KPARAM_INFO
	.align		4
.L_12831:
        /*0038*/ 	.byte	0x04, 0x17
        /*003a*/ 	.short	(.L_12833 - .L_12832)
.L_12832:
        /*003c*/ 	.word	0x00000000
        /*0040*/ 	.short	0x0005
        /*0042*/ 	.short	0x0020
        /*0044*/ 	.byte	0x00, 0xf5, 0x21, 0x00


	//----- nvinfo : EIATTR_KPARAM_INFO
	.align		4
.L_12833:
        /*0048*/ 	.byte	0x04, 0x17
        /*004a*/ 	.short	(.L_12835 - .L_12834)
.L_12834:
        /*004c*/ 	.word	0x00000000
        /*0050*/ 	.short	0x0004
        /*0052*/ 	.short	0x0018
        /*0054*/ 	.byte	0x00, 0xf5, 0x21, 0x00


	//----- nvinfo : EIATTR_KPARAM_INFO
	.align		4
.L_12835:
        /*0058*/ 	.byte	0x04, 0x17
        /*005a*/ 	.short	(.L_12837 - .L_12836)
.L_12836:
        /*005c*/ 	.word	0x00000000
        /*0060*/ 	.short	0x0003
        /*0062*/ 	.short	0x0010
        /*0064*/ 	.byte	0x00, 0xf5, 0x21, 0x00


	//----- nvinfo : EIATTR_KPARAM_INFO
	.align		4
.L_12837:
        /*0068*/ 	.byte	0x04, 0x17
        /*006a*/ 	.short	(.L_12839 - .L_12838)
.L_12838:
        /*006c*/ 	.word	0x00000000
        /*0070*/ 	.short	0x0002
        /*0072*/ 	.short	0x0008
        /*0074*/ 	.byte	0x00, 0xf0, 0x11, 0x00


	//----- nvinfo : EIATTR_KPARAM_INFO
	.align		4
.L_12839:
        /*0078*/ 	.byte	0x04, 0x17
        /*007a*/ 	.short	(.L_12841 - .L_12840)
.L_12840:
        /*007c*/ 	.word	0x00000000
        /*0080*/ 	.short	0x0001
        /*0082*/ 	.short	0x0004
        /*0084*/ 	.byte	0x00, 0xf0, 0x11, 0x00


	//----- nvinfo : EIATTR_KPARAM_INFO
	.align		4
.L_12841:
        /*0088*/ 	.byte	0x04, 0x17
        /*008a*/ 	.short	(.L_12843 - .L_12842)
.L_12842:
        /*008c*/ 	.word	0x00000000
        /*0090*/ 	.short	0x0000
        /*0092*/ 	.short	0x0000
        /*0094*/ 	.byte	0x00, 0xf0, 0x11, 0x00


	//----- nvinfo : EIATTR_SPARSE_MMA_MASK
	.align		4
.L_12843:
        /*0098*/ 	.byte	0x03, 0x50
        /*009a*/ 	.short	0x0000


	//----- nvinfo : EIATTR_MAXREG_COUNT
	.align		4
        /*009c*/ 	.byte	0x03, 0x1b
        /*009e*/ 	.short	0x00ff


	//----- nvinfo : EIATTR_NUM_BARRIERS
	.align		4
        /*00a0*/ 	.byte	0x02, 0x4c
        /*00a2*/ 	.byte	0x01
	.zero		1


	//----- nvinfo : EIATTR_ANNOTATIONS
	.align		4
        /*00a4*/ 	.byte	0x04, 0x55
        /*00a6*/ 	.short	(.L_12845 - .L_12844)


	//   ....[0]....
.L_12844:
        /*00a8*/ 	.word	0x00000001
        /*00ac*/ 	.byte	0xa0, 0x07, 0x00, 0x00, 0x01, 0x00, 0x00, 0x00, 0xc0, 0x0b, 0x00, 0x00, 0x01, 0x00, 0x00, 0x00
        /*00bc*/ 	.byte	0x70, 0x0e, 0x00, 0x00, 0x01, 0x00, 0x00, 0x00, 0x80, 0x13, 0x00, 0x00, 0x01, 0x00, 0x00, 0x00
        /*00cc*/ 	.byte	0x90, 0x26, 0x00, 0x00


	//----- nvinfo : EIATTR_MERCURY_ISA_VERSION
	.align		4
.L_12845:
        /*00d0*/ 	.byte	0x03, 0x5f
        /*00d2*/ 	.short	0x0101


	//----- nvinfo : EIATTR_COOP_GROUP_MASK_REGIDS
	.align		4
        /*00d4*/ 	.byte	0x04, 0x29
        /*00d6*/ 	.short	(.L_12847 - .L_12846)


	//   ....[0]....
.L_12846:
        /*00d8*/ 	.word	0xffffffff


	//   ....[1]....
        /*00dc*/ 	.word	0xffffffff


	//   ....[2]....
        /*00e0*/ 	.word	0xffffffff


	//   ....[3]....
        /*00e4*/ 	.word	0xffffffff


	//   ....[4]....
        /*00e8*/ 	.word	0xffffffff


	//   ....[5]....
        /*00ec*/ 	.word	0xffffffff


	//   ....[6]....
        /*00f0*/ 	.word	0xffffffff


	//   ....[7]....
        /*00f4*/ 	.word	0xffffffff


	//   ....[8]....
        /*00f8*/ 	.word	0xffffffff


	//   ....[9]....
        /*00fc*/ 	.word	0xffffffff


	//   ....[10]....
        /*0100*/ 	.word	0xffffffff


	//   ....[11]....
        /*0104*/ 	.word	0xffffffff


	//   ....[12]....
        /*0108*/ 	.word	0xffffffff


	//   ....[13]....
        /*010c*/ 	.word	0xffffffff


	//   ....[14]....
        /*0110*/ 	.word	0xffffffff


	//   ....[15]....
        /*0114*/ 	.word	0xffffffff


	//   ....[16]....
        /*0118*/ 	.word	0xffffffff


	//   ....[17]....
        /*011c*/ 	.word	0x05000044


	//   ....[18]....
        /*0120*/ 	.word	0x05000044


	//   ....[19]....
        /*0124*/ 	.word	0x05000044


	//   ....[20]....
        /*0128*/ 	.word	0x05000044


	//   ....[21]....
        /*012c*/ 	.word	0x05000044


	//   ....[22]....
        /*0130*/ 	.word	0x05000044


	//   ....[23]....
        /*0134*/ 	.word	0x05000044


	//   ....[24]....
        /*0138*/ 	.word	0x05000044


	//   ....[25]....
        /*013c*/ 	.word	0x05000044


	//   ....[26]....
        /*0140*/ 	.word	0x05000044


	//   ....[27]....
        /*0144*/ 	.word	0x05000044


	//   ....[28]....
        /*0148*/ 	.word	0x05000044


	//   ....[29]....
        /*014c*/ 	.word	0x05000044


	//   ....[30]....
        /*0150*/ 	.word	0x05000044


	//   ....[31]....
        /*0154*/ 	.word	0x05000044


	//   ....[32]....
        /*0158*/ 	.word	0x05000044


	//----- nvinfo : EIATTR_COOP_GROUP_INSTR_OFFSETS
	.align		4
.L_12847:
        /*015c*/ 	.byte	0x04, 0x28
        /*015e*/ 	.short	(.L_12849 - .L_12848)


	//   ....[0]....
.L_12848:
        /*0160*/ 	.word	0x00001ae0


	//   ....[1]....
        /*0164*/ 	.word	0x00001b40


	//   ....[2]....
        /*0168*/ 	.word	0x00001ba0


	//   ....[3]....
        /*016c*/ 	.word	0x00001c00


	//   ....[4]....
        /*0170*/ 	.word	0x00001c60


	//   ....[5]....
        /*0174*/ 	.word	0x00001cc0


	//   ....[6]....
        /*0178*/ 	.word	0x00001d20


	//   ....[7]....
        /*017c*/ 	.word	0x00001d80


	//   ....[8]....
        /*0180*/ 	.word	0x00001de0


	//   ....[9]....
        /*0184*/ 	.word	0x00001e40


	//   ....[10]....
        /*0188*/ 	.word	0x00001ea0


	//   ....[11]....
        /*018c*/ 	.word	0x00001f00


	//   ....[12]....
        /*0190*/ 	.word	0x00001f60


	//   ....[13]....
        /*0194*/ 	.word	0x00001fc0


	//   ....[14]....
        /*0198*/ 	.word	0x00002020


	//   ....[15]....
        /*019c*/ 	.word	0x00002080


	//   ....[16]....
        /*01a0*/ 	.word	0x00002560


	//   ....[17]....
        /*01a4*/ 	.word	0x000036b0


	//   ....[18]....
        /*01a8*/ 	.word	0x00003740


	//   ....[19]....
        /*01ac*/ 	.word	0x000037d0


	//   ....[20]....
        /*01b0*/ 	.word	0x00003860


	//   ....[21]....
        /*01b4*/ 	.word	0x000038f0


	//   ....[22]....
        /*01b8*/ 	.word	0x00003980


	//   ....[23]....
        /*01bc*/ 	.word	0x00003a10


	//   ....[24]....
        /*01c0*/ 	.word	0x00003aa0


	//   ....[25]....
        /*01c4*/ 	.word	0x00003b30


	//   ....[26]....
        /*01c8*/ 	.word	0x00003bc0


	//   ....[27]....
        /*01cc*/ 	.word	0x00003c50


	//   ....[28]....
        /*01d0*/ 	.word	0x00003ce0


	//   ....[29]....
        /*01d4*/ 	.word	0x00003d70


	//   ....[30]....
        /*01d8*/ 	.word	0x00003e00


	//   ....[31]....
        /*01dc*/ 	.word	0x00003e90


	//   ....[32]....
        /*01e0*/ 	.word	0x00003f20


	//----- nvinfo : EIATTR_VRC_CTA_INIT_COUNT
	.align		4
.L_12849:
        /*01e4*/ 	.byte	0x02, 0x4a
	.zero		1
	.zero		1


	//----- nvinfo : EIATTR_EXIT_INSTR_OFFSETS
	.align		4
        /*01e8*/ 	.byte	0x04, 0x1c
        /*01ea*/ 	.short	(.L_12851 - .L_12850)


	//   ....[0]....
.L_12850:
        /*01ec*/ 	.word	0x00000260


	//   ....[1]....
        /*01f0*/ 	.word	0x00003660


	//----- nvinfo : EIATTR_MAX_THREADS
	.align		4
.L_12851:
        /*01f4*/ 	.byte	0x04, 0x05
        /*01f6*/ 	.short	(.L_12853 - .L_12852)
.L_12852:
        /*01f8*/ 	.word	0x00000080
        /*01fc*/ 	.word	0x00000001
        /*0200*/ 	.word	0x00000001


	//----- nvinfo : EIATTR_CRS_STACK_SIZE
	.align		4
.L_12853:
        /*0204*/ 	.byte	0x04, 0x1e
        /*0206*/ 	.short	(.L_12855 - .L_12854)
.L_12854:
        /*0208*/ 	.word	0x00000000


	//----- nvinfo : EIATTR_CBANK_PARAM_SIZE
	.align		4
.L_12855:
        /*020c*/ 	.byte	0x03, 0x19
        /*020e*/ 	.short	0x0034


	//----- nvinfo : EIATTR_PARAM_CBANK
	.align		4
        /*0210*/ 	.byte	0x04, 0x0a
        /*0212*/ 	.short	(.L_12857 - .L_12856)
	.align		4
.L_12856:
        /*0214*/ 	.word	index@(.nv.constant0._Z9cuda_gemmIiLi128ELi4ELi1ELi32ELi128ELi128ELi64ELi0ELi0EEviiiPT_S1_S1_iii)
        /*0218*/ 	.short	0x0380
        /*021a*/ 	.short	0x0034


	//----- nvinfo : EIATTR_SW_WAR
	.align		4
.L_12857:
        /*021c*/ 	.byte	0x04, 0x36
        /*021e*/ 	.short	(.L_12859 - .L_12858)
.L_12858:
        /*0220*/ 	.word	0x00000008
.L_12859:


//--------------------- .nv.info._Z9cuda_gemmIiLi128ELi4ELi1ELi32ELi64ELi64ELi64ELi1ELi1EEviiiPT_S1_S1_iii --------------------------
	.section	.nv.info._Z9cuda_gemmIiLi128ELi4ELi1ELi32ELi64ELi64ELi64ELi1ELi1EEviiiPT_S1_S1_iii,"",@"SHT_CUDA_INFO"
	.sectionflags	@""
	.align	4


	//----- nvinfo : EIATTR_CUDA_API_VERSION
	.align		4
        /*0000*/ 	.byte	0x04, 0x37
        /*0002*/ 	.short	(.L_12861 - .L_12860)
.L_12860:
        /*0004*/ 	.word	0x00000082


	//----- nvinfo : EIATTR_KPARAM_INFO
	.align		4
.L_12861:
        /*0008*/ 	.byte	0x04, 0x17
        /*000a*/ 	.short	(.L_12863 - .L_12862)
.L_12862:
        /*000c*/ 	.word	0x00000000
        /*0010*/ 	.short	0x0008
        /*0012*/ 	.short	0x0030
        /*0014*/ 	.byte	0x00, 0xf0, 0x11, 0x00


	//----- nvinfo : EIATTR_KPARAM_INFO
	.align		4
.L_12863:
        /*0018*/ 	.byte	0x04, 0x17
        /*001a*/ 	.short	(.L_12865 - .L_12864)
.L_12864:
        /*001c*/ 	.word	0x00000000
        /*0020*/ 	.short	0x0007
        /*0022*/ 	.short	0x002c
        /*0024*/ 	.byte	0x00, 0xf0, 0x11, 0x00


	//----- nvinfo : EIATTR_KPARAM_INFO
	.align		4
.L_12865:
        /*0028*/ 	.byte	0x04, 0x17
        /*002a*/ 	.short	(.L_12867 - .L_12866)
.L_12866:
        /*002c*/ 	.word	0x00000000
        /*0030*/ 	.short	0x0006
        /*0032*/ 	.short	0x0028
        /*0034*/ 	.byte	0x00, 0xf0, 0x11, 0x00


	//----- nvinfo : EIATTR_KPARAM_INFO
	.align		4
.L_12867:
        /*0038*/ 	.byte	0x04, 0x17
        /*003a*/ 	.short	(.L_12869 - .L_12868)
.L_12868:
        /*003c*/ 	.word	0x00000000
        /*0040*/ 	.short	0x0005
        /*0042*/ 	.short	0x0020
        /*0044*/ 	.byte	0x00, 0xf5, 0x21, 0x00


	//----- nvinfo : EIATTR_KPARAM_INFO
	.align		4
.L_12869:
        /*0048*/ 	.byte	0x04, 0x17
        /*004a*/ 	.short	(.L_12871 - .L_12870)
.L_12870:
        /*004c*/ 	.word	0x00000000
        /*0050*/ 	.short	0x0004
        /*0052*/ 	.short	0x0018
        /*0054*/ 	.byte	0x00, 0xf5, 0x21, 0x00


	//----- nvinfo : EIATTR_KPARAM_INFO
	.align		4
.L_12871:
        /*0058*/ 	.byte	0x04, 0x17
        /*005a*/ 	.short	(.L_12873 - .L_12872)
.L_12872:
        /*005c*/ 	.word	0x00000000
        /*0060*/ 	.short	0x0003
        /*0062*/ 	.short	0x0010
        /*0064*/ 	.byte	0x00, 0xf5, 0x21, 0x00


	//----- nvinfo : EIATTR_KPARAM_INFO
	.align		4
.L_12873:
        /*0068*/ 	.byte	0x04, 0x17
        /*006a*/ 	.short	(.L_12875 - .L_12874)
.L_12874:
        /*006c*/ 	.word	0x00000000
        /*0070*/ 	.short	0x0002
        /*0072*/ 	.short	0x0008
        /*0074*/ 	.byte	0x00, 0xf0, 0x11, 0x00


	//----- nvinfo : EIATTR_KPARAM_INFO
	.align		4
.L_12875:
        /*0078*/ 	.byte	0x04, 0x17
        /*007a*/ 	.short	(.L_12877 - .L_12876)
.L_12876:
        /*007c*/ 	.word	0x00000000
        /*0080*/ 	.short	0x0001
        /*0082*/ 	.short	0x0004
        /*0084*/ 	.byte	0x00, 0xf0, 0x11, 0x00


	//----- nvinfo : EIATTR_KPARAM_INFO
	.align		4
.L_12877:
        /*0088*/ 	.byte	0x04, 0x17
        /*008a*/ 	.short	(.L_12879 - .L_12878)
.L_12878:
        /*008c*/ 	.word	0x00000000
        /*0090*/ 	.short	0x0000
        /*0092*/ 	.short	0x0000
        /*0094*/ 	.byte	0x00, 0xf0, 0x11, 0x00


	//----- nvinfo : EIATTR_SPARSE_MMA_MASK
	.align		4
.L_12879:
        /*0098*/ 	.byte	0x03, 0x50
        /*009a*/ 	.short	0x0000


	//----- nvinfo : EIATTR_MAXREG_COUNT
	.align		4
        /*009c*/ 	.byte	0x03, 0x1b
        /*009e*/ 	.short	0x00ff


	//----- nvinfo : EIATTR_NUM_BARRIERS
	.align		4
        /*00a0*/ 	.byte	0x02, 0x4c
        /*00a2*/ 	.byte	0x01
	.zero		1


	//----- nvinfo : EIATTR_MERCURY_ISA_VERSION
	.align		4
        /*00a4*/ 	.byte	0x03, 0x5f
        /*00a6*/ 	.short	0x0101


	//----- nvinfo : EIATTR_VRC_CTA_INIT_COUNT
	.align		4
        /*00a8*/ 	.byte	0x02, 0x4a
	.zero		1
	.zero		1


	//----- nvinfo : EIATTR_EXIT_INSTR_OFFSETS
	.align		4
        /*00ac*/ 	.byte	0x04, 0x1c
        /*00ae*/ 	.short	(.L_12881 - .L_12880)


	//   ....[0]....
.L_12880:
        /*00b0*/ 	.word	0x00000050


	//   ....[1]....
        /*00b4*/ 	.word	0x00000b60


	//----- nvinfo : EIATTR_MAX_THREADS
	.align		4
.L_12881:
        /*00b8*/ 	.byte	0x04, 0x05
        /*00ba*/ 	.short	(.L_12883 - .L_12882)
.L_12882:
        /*00bc*/ 	.word	0x00000080
        /*00c0*/ 	.word	0x00000001
        /*00c4*/ 	.word	0x00000001


	//----- nvinfo : EIATTR_CRS_STACK_SIZE
	.align		4
.L_12883:
        /*00c8*/ 	.byte	0x04, 0x1e
        /*00ca*/ 	.short	(.L_12885 - .L_12884)
.L_12884:
        /*00cc*/ 	.word	0x00000000


	//----- nvinfo : EIATTR_CBANK_PARAM_SIZE
	.align		4
.L_12885:
        /*00d0*/ 	.byte	0x03, 0x19
        /*00d2*/ 	.short	0x0034


	//----- nvinfo : EIATTR_PARAM_CBANK
	.align		4
        /*00d4*/ 	.byte	0x04, 0x0a
        /*00d6*/ 	.short	(.L_12887 - .L_12886)
	.align		4
.L_12886:
        /*00d8*/ 	.word	index@(.nv.constant0._Z9cuda_gemmIiLi128ELi4ELi1ELi32ELi64ELi64ELi64ELi1ELi1EEviiiPT_S1_S1_iii)
        /*00dc*/ 	.short	0x0380
        /*00de*/ 	.short	0x0034


	//----- nvinfo : EIATTR_SW_WAR
	.align		4
.L_12887:
        /*00e0*/ 	.byte	0x04, 0x36
        /*00e2*/ 	.short	(.L_12889 - .L_12888)
.L_12888:
        /*00e4*/ 	.word	0x00000008
.L_12889:


//--------------------- .nv.info._Z9cuda_gemmIiLi128ELi4ELi1ELi32ELi64ELi64ELi64ELi1ELi0EEviiiPT_S1_S1_iii --------------------------
	.section	.nv.info._Z9cuda_gemmIiLi128ELi4ELi1ELi32ELi64ELi64ELi64ELi1ELi0EEviiiPT_S1_S1_iii,"",@"SHT_CUDA_INFO"
	.sectionflags	@""
	.align	4


	//----- nvinfo : EIATTR_CUDA_API_VERSION
	.align		4
        /*0000*/ 	.byte	0x04, 0x37
        /*0002*/ 	.short	(.L_12891 - .L_12890)
.L_12890:
        /*0004*/ 	.word	0x00000082


	//----- nvinfo : EIATTR_KPARAM_INFO
	.align		4
.L_12891:
        /*0008*/ 	.byte	0x04, 0x17
        /*000a*/ 	.short	(.L_12893 - .L_12892)
.L_12892:
        /*000c*/ 	.word	0x00000000
        /*0010*/ 	.short	0x0008
        /*0012*/ 	.short	0x0030
        /*0014*/ 	.byte	0x00, 0xf0, 0x11, 0x00


	//----- nvinfo : EIATTR_KPARAM_INFO
	.align		4
.L_12893:
        /*0018*/ 	.byte	0x04, 0x17
        /*001a*/ 	.short	(.L_12895 - .L_12894)
.L_12894:
        /*001c*/ 	.word	0x00000000
        /*0020*/ 	.short	0x0007
        /*0022*/ 	.short	0x002c
        /*0024*/ 	.byte	0x00, 0xf0, 0x11, 0x00


	//----- nvinfo : EIATTR_KPARAM_INFO
	.align		4
.L_12895:
        /*0028*/ 	.byte	0x04, 0x17
        /*002a*/ 	.short	(.L_12897 - .L_12896)
.L_12896:
        /*002c*/ 	.word	0x00000000
        /*0030*/ 	.short	0x0006
        /*0032*/ 	.short	0x0028
        /*0034*/ 	.byte	0x00, 0xf0, 0x11, 0x00


	//----- nvinfo : EIATTR_KPARAM_INFO
	.align		4
.L_12897:
        /*0038*/ 	.byte	0x04, 0x17
        /*003a*/ 	.short	(.L_12899 - .L_12898)
.L_12898:
        /*003c*/ 	.word	0x00000000
        /*0040*/ 	.short	0x0005
        /*0042*/ 	.short	0x0020
        /*0044*/ 	.byte	0x00, 0xf5, 0x21, 0x00


	//----- nvinfo : EIATTR_KPARAM_INFO
	.align		4
.L_12899:
        /*0048*/ 	.byte	0x04, 0x17
        /*004a*/ 	.short	(.L_12901 - .L_12900)
.L_12900:
        /*004c*/ 	.word	0x00000000
        /*0050*/ 	.short	0x0004
        /*0052*/ 	.short	0x0018
        /*0054*/ 	.byte	0x00, 0xf5, 0x21, 0x00


	//----- nvinfo : EIATTR_KPARAM_INFO
	.align		4
.L_12901:
        /*0058*/ 	.byte	0x04, 0x17
        /*005a*/ 	.short	(.L_12903 - .L_12902)
.L_12902:
        /*005c*/ 	.word	0x00000000
        /*0060*/ 	.short	0x0003
        /*0062*/ 	.short	0x0010
        /*0064*/ 	.byte	0x00, 0xf5, 0x21, 0x00


	//----- nvinfo : EIATTR_KPARAM_INFO
	.align		4
.L_12903:
        /*0068*/ 	.byte	0x04, 0x17
        /*006a*/ 	.short	(.L_12905 - .L_12904)
.L_12904:
        /*006c*/ 	.word	0x00000000
        /*0070*/ 	.short	0x0002
        /*0072*/ 	.short	0x0008
        /*0074*/ 	.byte	0x00, 0xf0, 0x11, 0x00


	//----- nvinfo : EIATTR_KPARAM_INFO
	.align		4
.L_12905:
        /*0078*/ 	.byte	0x04, 0x17
        /*007a*/ 	.short	(.L_12907 - .L_12906)
.L_12906:
        /*007c*/ 	.word	0x00000000
        /*0080*/ 	.short	0x0001
        /*0082*/ 	.short	0x0004
        /*0084*/ 	.byte	0x00, 0xf0, 0x11, 0x00


	//----- nvinfo : EIATTR_KPARAM_INFO
	.align		4
.L_12907:
        /*0088*/ 	.byte	0x04, 0x17
        /*008a*/ 	.short	(.L_12909 - .L_12908)
.L_12908:
        /*008c*/ 	.word	0x00000000
        /*0090*/ 	.short	0x0000
        /*0092*/ 	.short	0x0000
        /*0094*/ 	.byte	0x00, 0xf0, 0x11, 0x00


	//----- nvinfo : EIATTR_SPARSE_MMA_MASK
	.align		4
.L_12909:
        /*0098*/ 	.byte	0x03, 0x50
        /*009a*/ 	.short	0x0000


	//----- nvinfo : EIATTR_MAXREG_COUNT
	.align		4
        /*009c*/ 	.byte	0x03, 0x1b
        /*009e*/ 	.short	0x00ff


	//----- nvinfo : EIATTR_NUM_BARRIERS
	.align		4
        /*00a0*/ 	.byte	0x02, 0x4c
        /*00a2*/ 	.byte	0x01
	.zero		1


	//----- nvinfo : EIATTR_ANNOTATIONS
	.align		4
        /*00a4*/ 	.byte	0x04, 0x55
        /*00a6*/ 	.short	(.L_12911 - .L_12910)


	//   ....[0]....
.L_12910:
        /*00a8*/ 	.word	0x00000001
        /*00ac*/ 	.byte	0x90, 0x07, 0x00, 0x00, 0x01, 0x00, 0x00, 0x00, 0x40, 0x08, 0x00, 0x00, 0x01, 0x00, 0x00, 0x00
        /*00bc*/ 	.byte	0x60, 0x0f, 0x00, 0x00, 0x01, 0x00, 0x00, 0x00, 0x60, 0x27, 0x00, 0x00


	//----- nvinfo : EIATTR_MERCURY_ISA_VERSION
	.align		4
.L_12911:
        /*00c8*/ 	.byte	0x03, 0x5f
        /*00ca*/ 	.short	0x0101


	//----- nvinfo : EIATTR_COOP_GROUP_MASK_REGIDS
	.align		4
        /*00cc*/ 	.byte	0x04, 0x29
        /*00ce*/ 	.short	(.L_12913 - .L_12912)


	//   ....[0]....
.L_12912:
        /*00d0*/ 	.word	0xffffffff


	//   ....[1]....
        /*00d4*/ 	.word	0xffffffff


	//   ....[2]....
        /*00d8*/ 	.word	0xffffffff


	//   ....[3]....
        /*00dc*/ 	.word	0xffffffff


	//   ....[4]....
        /*00e0*/ 	.word	0xffffffff


	//   ....[5]....
        /*00e4*/ 	.word	0xffffffff


	//   ....[6]....
        /*00e8*/ 	.word	0xffffffff


	//   ....[7]....
        /*00ec*/ 	.word	0xffffffff


	//   ....[8]....
        /*00f0*/ 	.word	0xffffffff


	//   ....[9]....
        /*00f4*/ 	.word	0xffffffff


	//   ....[10]....
        /*00f8*/ 	.word	0xffffffff


	//   ....[11]....
        /*00fc*/ 	.word	0xffffffff


	//   ....[12]....
        /*0100*/ 	.word	0xffffffff


	//   ....[13]....
        /*0104*/ 	.word	0xffffffff


	//   ....[14]....
        /*0108*/ 	.word	0xffffffff


	//   ....[15]....
        /*010c*/ 	.word	0xffffffff


	//   ....[16]....
        /*0110*/ 	.word	0xffffffff


	//   ....[17]....
        /*0114*/ 	.word	0x05000043


	//   ....[18]....
        /*0118*/ 	.word	0x05000043


	//   ....[19]....
        /*011c*/ 	.word	0x05000043


	//   ....[20]....
        /*0120*/ 	.word	0x05000043


	//   ....[21]....
        /*0124*/ 	.word	0x05000043


	//   ....[22]....
        /*0128*/ 	.word	0x05000043


	//   ....[23]....
        /*012c*/ 	.word	0x05000043


	//   ....[24]....
        /*0130*/ 	.word	0x05000043


	//   ....[25]....
        /*0134*/ 	.word	0x05000043


	//   ....[26]....
        /*0138*/ 	.word	0x05000043


	//   ....[27]....
        /*013c*/ 	.word	0x05000043


	//   ....[28]....
        /*0140*/ 	.word	0x05000043


	//   ....[29]....
        /*0144*/ 	.word	0x05000043


	//   ....[30]....
        /*0148*/ 	.word	0x05000043


	//   ....[31]....
        /*014c*/ 	.word	0x05000043


	//   ....[32]....
        /*0150*/ 	.word	0x05000043


	//----- nvinfo : EIATTR_COOP_GROUP_INSTR_OFFSETS
	.align		4
.L_12913:
        /*0154*/ 	.byte	0x04, 0x28
        /*0156*/ 	.short	(.L_12915 - .L_12914)


	//   ....[0]....
.L_12914:
        /*0158*/ 	.word	0x00001b80


	//   ....[1]....
        /*015c*/ 	.word	0x00001be0


	//   ....[2]....
        /*0160*/ 	.word	0x00001c40


	//   ....[3]....
        /*0164*/ 	.word	0x00001ca0


	//   ....[4]....
        /*0168*/ 	.word	0x00001d00


	//   ....[5]....
        /*016c*/ 	.word	0x00001d60


	//   ....[6]....
        /*0170*/ 	.word	0x00001dc0


	//   ....[7]....
        /*0174*/ 	.word	0x00001e20


	//   ....[8]....
        /*0178*/ 	.word	0x00001e80


	//   ....[9]....
        /*017c*/ 	.word	0x00001ee0


	//   ....[10]....
        /*0180*/ 	.word	0x00001f40


	//   ....[11]....
        /*0184*/ 	.word	0x00001fa0


	//   ....[12]....
        /*0188*/ 	.word	0x00002000


	//   ....[13]....
        /*018c*/ 	.word	0x00002060


	//   ....[14]....
        /*0190*/ 	.word	0x000020c0


	//   ....[15]....
        /*0194*/ 	.word	0x00002120


	//   ....[16]....
        /*0198*/ 	.word	0x00002620


	//   ....[17]....
        /*019c*/ 	.word	0x00002d30


	//   ....[18]....
        /*01a0*/ 	.word	0x00002dc0


	//   ....[19]....
        /*01a4*/ 	.word	0x00002e50


	//   ....[20]....
        /*01a8*/ 	.word	0x00002ee0


	//   ....[21]....
        /*01ac*/ 	.word	0x00002f70


	//   ....[22]....
        /*01b0*/ 	.word	0x00003000


	//   ....[23]....
        /*01b4*/ 	.word	0x00003090


	//   ....[24]....
        /*01b8*/ 	.word	0x00003120


	//   ....[25]....
        /*01bc*/ 	.word	0x000031b0


	//   ....[26]....
        /*01c0*/ 	.word	0x00003240


	//   ....[27]....
        /*01c4*/ 	.word	0x000032d0


	//   ....[28]....
        /*01c8*/ 	.word	0x00003360


	//   ....[29]....
        /*01cc*/ 	.word	0x000033f0


	//   ....[30]....
        /*01d0*/ 	.word	0x00003480


	//   ....[31]....
        /*01d4*/ 	.word	0x00003510


	//   ....[32]....
        /*01d8*/ 	.word	0x000035a0


	//----- nvinfo : EIATTR_VRC_CTA_INIT_COUNT
	.align		4
.L_12915:
        /*01dc*/ 	.byte	0x02, 0x4a
	.zero		1
	.zero		1


	//----- nvinfo : EIATTR_EXIT_INSTR_OFFSETS
	.align		4
        /*01e0*/ 	.byte	0x04, 0x1c
        /*01e2*/ 	.short	(.L_12917 - .L_12916)


	//   ....[0]....
.L_12916:
        /*01e4*/ 	.word	0x00000220


	//   ....[1]....
        /*01e8*/ 	.word	0x00002ce0


	//----- nvinfo : EIATTR_MAX_THREADS
	.align		4
.L_12917:
        /*01ec*/ 	.byte	0x04, 0x05
        /*01ee*/ 	.short	(.L_12919 - .L_12918)
.L_12918:
        /*01f0*/ 	.word	0x00000080
        /*01f4*/ 	.word	0x00000001
        /*01f8*/ 	.word	0x00000001


	//----- nvinfo : EIATTR_CRS_STACK_SIZE
	.align		4
.L_12919:
        /*01fc*/ 	.byte	0x04, 0x1e
        /*01fe*/ 	.short	(.L_12921 - .L_12920)
.L_12920:
        /*0200*/ 	.word	0x00000000


	//----- nvinfo : EIATTR_CBANK_PARAM_SIZE
	.align		4
.L_12921:
        /*0204*/ 	.byte	0x03, 0x19
        /*0206*/ 	.short	0x0034


	//----- nvinfo : EIATTR_PARAM_CBANK
	.align		4
        /*0208*/ 	.byte	0x04, 0x0a
        /*020a*/ 	.short	(.L_12923 - .L_12922)
	.align		4
.L_12922:
        /*020c*/ 	.word	index@(.nv.constant0._Z9cuda_gemmIiLi128ELi4ELi1ELi32ELi64ELi64ELi64ELi1ELi0EEviiiPT_S1_S1_iii)
        /*0210*/ 	.short	0x0380
        /*0212*/ 	.short	0x0034


	//----- nvinfo : EIATTR_SW_WAR
	.align		4
.L_12923:
        /*0214*/ 	.byte	0x04, 0x36
        /*0216*/ 	.short	(.L_12925 - .L_12924)
.L_12924:
        /*0218*/ 	.word	0x00000008
.L_12925:


//--------------------- .nv.info._Z9cuda_gemmIiLi128ELi4ELi1ELi32ELi64ELi64ELi64ELi0ELi1EEviiiPT_S1_S1_iii --------------------------
	.section	.nv.info._Z9cuda_gemmIiLi128ELi4ELi1ELi32ELi64ELi64ELi64ELi0ELi1EEviiiPT_S1_S1_iii,"",@"SHT_CUDA_INFO"
	.sectionflags	@""
	.align	4


	//----- nvinfo : EIATTR_CUDA_API_VERSION
	.align		4
        /*0000*/ 	.byte	0x04, 0x37
        /*0002*/ 	.short	(.L_12927 - .L_12926)
.L_12926:
        /*0004*/ 	.word	0x00000082


	//----- nvinfo : EIATTR_KPARAM_INFO
	.align		4
.L_12927:
        /*0008*/ 	.byte	0x04, 0x17
        /*000a*/ 	.short	(.L_12929 - .L_12928)
.L_12928:
        /*000c*/ 	.word	0x00000000
        /*0010*/ 	.short	0x0008
        /*0012*/ 	.short	0x0030
        /*0014*/ 	.byte	0x00, 0xf0, 0x11, 0x00


	//----- nvinfo : EIATTR_KPARAM_INFO
	.align		4
.L_12929:
        /*0018*/ 	.byte	0x04, 0x17
        /*001a*/ 	.short	(.L_12931 - .L_12930)
.L_12930:
        /*001c*/ 	.word	0x00000000
        /*0020*/ 	.short	0x0007
        /*0022*/ 	.short	0x002c
        /*0024*/ 	.byte	0x00, 0xf0, 0x11, 0x00


	//----- nvinfo : EIATTR_KPARAM_INFO
	.align		4
.L_12931:
        /*0028*/ 	.byte	0x04, 0x17
        /*002a*/ 	.short	(.L_12933 - .L_12932)
.L_12932:
        /*002c*/ 	.word	0x00000000
        /*0030*/ 	.short	0x0006
        /*0032*/ 	.short	0x0028
        /*0034*/ 	.byte	0x00, 0xf0, 0x11, 0x00


	//----- nvinfo : EIATTR_KPARAM_INFO
	.align		4
.L_12933:
        /*0038*/ 	.byte	0x04, 0x17
        /*003a*/ 	.short	(.L_12935 - .L_12934)
.L_12934:
        /*003c*/ 	.word	0x00000000
        /*0040*/ 	.short	0x0005
        /*0042*/ 	.short	0x0020
        /*0044*/ 	.byte	0x00, 0xf5, 0x21, 0x00


	//----- nvinfo : EIATTR_KPARAM_INFO
	.align		4
.L_12935:
        /*0048*/ 	.byte	0x04, 0x17
        /*004a*/ 	.short	(.L_12937 - .L_12936)
.L_12936:
        /*004c*/ 	.word	0x00000000
        /*0050*/ 	.short	0x0004
        /*0052*/ 	.short	0x0018
        /*0054*/ 	.byte	0x00, 0xf5, 0x21, 0x00


	//----- nvinfo : EIATTR_KPARAM_INFO
	.align		4
.L_12937:
        /*0058*/ 	.byte	0x04, 0x17
        /*005a*/ 	.short	(.L_12939 - .L_12938)
.L_12938:
        /*005c*/ 	.word	0x00000000
        /*0060*/ 	.short	0x0003
        /*0062*/ 	.short	0x0010
        /*0064*/ 	.byte	0x00, 0xf5, 0x21, 0x00


	//----- nvinfo : EIATTR_KPARAM_INFO
	.align		4
.L_12939:
        /*0068*/ 	.byte	0x04, 0x17
        /*006a*/ 	.short	(.L_12941 - .L_12940)
.L_12940:
        /*006c*/ 	.word	0x00000000
        /*0070*/ 	.short	0x0002
        /*0072*/ 	.short	0x0008
        /*0074*/ 	.byte	0x00, 0xf0, 0x11, 0x00


	//----- nvinfo : EIATTR_KPARAM_INFO
	.align		4
.L_12941:
        /*0078*/ 	.byte	0x04, 0x17
        /*007a*/ 	.short	(.L_12943 - .L_12942)
.L_12942:
        /*007c*/ 	.word	0x00000000
        /*0080*/ 	.short	0x0001
        /*0082*/ 	.short	0x0004
        /*0084*/ 	.byte	0x00, 0xf0, 0x11, 0x00


	//----- nvinfo : EIATTR_KPARAM_INFO
	.align		4
.L_12943:
        /*0088*/ 	.byte	0x04, 0x17
        /*008a*/ 	.short	(.L_12945 - .L_12944)
.L_12944:
        /*008c*/ 	.word	0x00000000
        /*0090*/ 	.short	0x0000
        /*0092*/ 	.short	0x0000
        /*0094*/ 	.byte	0x00, 0xf0, 0x11, 0x00


	//----- nvinfo : EIATTR_SPARSE_MMA_MASK
	.align		4
.L_12945:
        /*0098*/ 	.byte	0x03, 0x50
        /*009a*/ 	.short	0x0000


	//----- nvinfo : EIATTR_MAXREG_COUNT
	.align		4
        /*009c*/ 	.byte	0x03, 0x1b
        /*009e*/ 	.short	0x00ff


	//----- nvinfo : EIATTR_NUM_BARRIERS
	.align		4
        /*00a0*/ 	.byte	0x02, 0x4c
        /*00a2*/ 	.byte	0x01
	.zero		1


	//----- nvinfo : EIATTR_MERCURY_ISA_VERSION
	.align		4
        /*00a4*/ 	.byte	0x03, 0x5f
        /*00a6*/ 	.short	0x0101


	//----- nvinfo : EIATTR_VRC_CTA_INIT_COUNT
	.align		4
        /*00a8*/ 	.byte	0x02, 0x4a
	.zero		1
	.zero		1


	//----- nvinfo : EIATTR_EXIT_INSTR_OFFSETS
	.align		4
        /*00ac*/ 	.byte	0x04, 0x1c
        /*00ae*/ 	.short	(.L_12947 - .L_12946)


	//   ....[0]....
.L_12946:
        /*00b0*/ 	.word	0x00000050


	//   ....[1]....
        /*00b4*/ 	.word	0x00000130


	//----- nvinfo : EIATTR_MAX_THREADS
	.align		4
.L_12947:
        /*00b8*/ 	.byte	0x04, 0x05
        /*00ba*/ 	.short	(.L_12949 - .L_12948)
.L_12948:
        /*00bc*/ 	.word	0x00000080
        /*00c0*/ 	.word	0x00000001
        /*00c4*/ 	.word	0x00000001


	//----- nvinfo : EIATTR_CBANK_PARAM_SIZE
	.align		4
.L_12949:
        /*00c8*/ 	.byte	0x03, 0x19
        /*00ca*/ 	.short	0x0034


	//----- nvinfo : EIATTR_PARAM_CBANK
	.align		4
        /*00cc*/ 	.byte	0x04, 0x0a
        /*00ce*/ 	.short	(.L_12951 - .L_12950)
	.align		4
.L_12950:
        /*00d0*/ 	.word	index@(.nv.constant0._Z9cuda_gemmIiLi128ELi4ELi1ELi32ELi64ELi64ELi64ELi0ELi1EEviiiPT_S1_S1_iii)
        /*00d4*/ 	.short	0x0380
        /*00d6*/ 	.short	0x0034


	//----- nvinfo : EIATTR_SW_WAR
	.align		4
.L_12951:
        /*00d8*/ 	.byte	0x04, 0x36
        /*00da*/ 	.short	(.L_12953 - .L_12952)
.L_12952:
        /*00dc*/ 	.word	0x00000008
.L_12953:


//--------------------- .nv.info._Z9cuda_gemmIiLi128ELi4ELi1ELi32ELi64ELi64ELi64ELi0ELi0EEviiiPT_S1_S1_iii --------------------------
	.section	.nv.info._Z9cuda_gemmIiLi128ELi4ELi1ELi32ELi64ELi64ELi64ELi0ELi0EEviiiPT_S1_S1_iii,"",@"SHT_CUDA_INFO"
	.sectionflags	@""
	.align	4


	//----- nvinfo : EIATTR_CUDA_API_VERSION
	.align		4
        /*0000*/ 	.byte	0x04, 0x37
        /*0002*/ 	.short	(.L_12955 - .L_12954)
.L_12954:
        /*0004*/ 	.word	0x00000082


	//----- nvinfo : EIATTR_KPARAM_INFO
	.align		4
.L_12955:
        /*0008*/ 	.byte	0x04, 0x17
        /*000a*/ 	.short	(.L_12957 - .L_12956)
.L_12956:
        /*000c*/ 	.word	0x00000000
        /*0010*/ 	.short	0x0008
        /*0012*/ 	.short	0x0030
        /*0014*/ 	.byte	0x00, 0xf0, 0x11, 0x00


	//----- nvinfo : EIATTR_KPARAM_INFO
	.align		4
.L_12957:
        /*0018*/ 	.byte	0x04, 0x17
        /*001a*/ 	.short	(.L_12959 - .L_12958)
.L_12958:
        /*001c*/ 	.word	0x00000000
        /*0020*/ 	.short	0x0007
        /*0022*/ 	.short	0x002c
        /*0024*/ 	.byte	0x00, 0xf0, 0x11, 0x00


	//----- nvinfo : EIATTR_KPARAM_INFO
	.align		4
.L_12959:
        /*0028*/ 	.byte	0x04, 0x17
        /*002a*/ 	.short	(.L_12961 - .L_12960)
.L_12960:
        /*002c*/ 	.word	0x00000000
        /*0030*/ 	.short	0x0006
        /*0032*/ 	.short	0x0028
        /*0034*/ 	.byte	0x00, 0xf0, 0x11, 0x00


	//----- nvinfo : EIATTR_KPARAM_INFO
	.align		4
.L_12961:
        /*0038*/ 	.byte	0x04, 0x17
        /*003a*/ 	.short	(.L_12963 - .L_12962)
.L_12962:
        /*003c*/ 	.word	0x00000000
        /*0040*/ 	.short	0x0005
        /*0042*/ 	.short	0x0020
        /*0044*/ 	.byte	0x00, 0xf5, 0x21, 0x00


	//----- nvinfo : EIATTR_KPARAM_INFO
	.align		4
.L_12963:
        /*0048*/ 	.byte	0x04, 0x17
        /*004a*/ 	.short	(.L_12965 - .L_12964)
.L_12964:
        /*004c*/ 	.word	0x00000000
        /*0050*/ 	.short	0x0004
        /*0052*/ 	.short	0x0018
        /*0054*/ 	.byte	0x00, 0xf5, 0x21, 0x00


	//----- nvinfo : EIATTR_KPARAM_INFO
	.align		4
.L_12965:
        /*0058*/ 	.byte	0x04, 0x17
        /*005a*/ 	.short	(.L_12967 - .L_12966)
.L_12966:
        /*005c*/ 	.word	0x00000000
        /*0060*/ 	.short	0x0003
        /*0062*/ 	.short	0x0010
        /*0064*/ 	.byte	0x00, 0xf5, 0x21, 0x00


	//----- nvinfo : EIATTR_KPARAM_INFO
	.align		4
.L_12967:
        /*0068*/ 	.byte	0x04, 0x17
        /*006a*/ 	.short	(.L_12969 - .L_12968)
.L_12968:
        /*006c*/ 	.word	0x00000000
        /*0070*/ 	.short	0x0002
        /*0072*/ 	.short	0x0008
        /*0074*/ 	.byte	0x00, 0xf0, 0x11, 0x00


	//----- nvinfo : EIATTR_KPARAM_INFO
	.align		4
.L_12969:
        /*0078*/ 	.byte	0x04, 0x17
        /*007a*/ 	.short	(.L_12971 - .L_12970)
.L_12970:
        /*007c*/ 	.word	0x00000000
        /*0080*/ 	.short	0x0001
        /*0082*/ 	.short	0x0004
        /*0084*/ 	.byte	0x00, 0xf0, 0x11, 0x00


	//----- nvinfo : EIATTR_KPARAM_INFO
	.align		4
.L_12971:
        /*0088*/ 	.byte	0x04, 0x17
        /*008a*/ 	.short	(.L_12973 - .L_12972)
.L_12972:
        /*008c*/ 	.word	0x00000000
        /*0090*/ 	.short	0x0000
        /*0092*/ 	.short	0x0000
        /*0094*/ 	.byte	0x00, 0xf0, 0x11, 0x00


	//----- nvinfo : EIATTR_SPARSE_MMA_MASK
	.align		4
.L_12973:
        /*0098*/ 	.byte	0x03, 0x50
        /*009a*/ 	.short	0x0000


	//----- nvinfo : EIATTR_MAXREG_COUNT
	.align		4
        /*009c*/ 	.byte	0x03, 0x1b
        /*009e*/ 	.short	0x00ff


	//----- nvinfo : EIATTR_NUM_BARRIERS
	.align		4
        /*00a0*/ 	.byte	0x02, 0x4c
        /*00a2*/ 	.byte	0x01
	.zero		1


	//----- nvinfo : EIATTR_MERCURY_ISA_VERSION
	.align		4
        /*00a4*/ 	.byte	0x03, 0x5f
        /*00a6*/ 	.short	0x0101


	//----- nvinfo : EIATTR_COOP_GROUP_MASK_REGIDS
	.align		4
        /*00a8*/ 	.byte	0x04, 0x29
        /*00aa*/ 	.short	(.L_12975 - .L_12974)


	//   ....[0]....
.L_12974:
        /*00ac*/ 	.word	0xffffffff


	//   ....[1]....
        /*00b0*/ 	.word	0xffffffff


	//   ....[2]....
        /*00b4*/ 	.word	0xffffffff


	//   ....[3]....
        /*00b8*/ 	.word	0xffffffff


	//   ....[4]....
        /*00bc*/ 	.word	0xffffffff


	//   ....[5]....
        /*00c0*/ 	.word	0xffffffff


	//   ....[6]....
        /*00c4*/ 	.word	0xffffffff


	//   ....[7]....
        /*00c8*/ 	.word	0xffffffff


	//   ....[8]....
        /*00cc*/ 	.word	0xffffffff


	//   ....[9]....
        /*00d0*/ 	.word	0xffffffff


	//   ....[10]....
        /*00d4*/ 	.word	0xffffffff


	//   ....[11]....
        /*00d8*/ 	.word	0xffffffff


	//   ....[12]....
        /*00dc*/ 	.word	0xffffffff


	//   ....[13]....
        /*00e0*/ 	.word	0xffffffff


	//   ....[14]....
        /*00e4*/ 	.word	0xffffffff


	//   ....[15]....
        /*00e8*/ 	.word	0xffffffff


	//   ....[16]....
        /*00ec*/ 	.word	0xffffffff


	//   ....[17]....
        /*00f0*/ 	.word	0x05000048


	//   ....[18]....
        /*00f4*/ 	.word	0x05000048


	//   ....[19]....
        /*00f8*/ 	.word	0x05000048


	//   ....[20]....
        /*00fc*/ 	.word	0x05000048


	//   ....[21]....
        /*0100*/ 	.word	0x05000048


	//   ....[22]....
        /*0104*/ 	.word	0x05000048


	//   ....[23]....
        /*0108*/ 	.word	0x05000048


	//   ....[24]....
        /*010c*/ 	.word	0x05000048


	//   ....[25]....
        /*0110*/ 	.word	0x05000048


	//   ....[26]....
        /*0114*/ 	.word	0x05000048


	//   ....[27]....
        /*0118*/ 	.word	0x05000048


	//   ....[28]....
        /*011c*/ 	.word	0x05000048


	//   ....[29]....
        /*0120*/ 	.word	0x05000048


	//   ....[30]....
        /*0124*/ 	.word	0x05000048


	//   ....[31]....
        /*0128*/ 	.word	0x05000048


	//   ....[32]....
        /*012c*/ 	.word	0x05000048


	//----- nvinfo : EIATTR_COOP_GROUP_INSTR_OFFSETS
	.align		4
.L_12975:
        /*0130*/ 	.byte	0x04, 0x28
        /*0132*/ 	.short	(.L_12977 - .L_12976)


	//   ....[0]....
.L_12976:
        /*0134*/ 	.word	0x00001a70


	//   ....[1]....
        /*0138*/ 	.word	0x00001ad0


	//   ....[2]....
        /*013c*/ 	.word	0x00001b30


	//   ....[3]....
        /*0140*/ 	.word	0x00001b90


	//   ....[4]....
        /*0144*/ 	.word	0x00001bf0


	//   ....[5]....
        /*0148*/ 	.word	0x00001c50


	//   ....[6]....
        /*014c*/ 	.word	0x00001cb0


	//   ....[7]....
        /*0150*/ 	.word	0x00001d10


	//   ....[8]....
        /*0154*/ 	.word	0x00001d70


	//   ....[9]....
        /*0158*/ 	.word	0x00001dd0


	//   ....[10]....
        /*015c*/ 	.word	0x00001e30


	//   ....[11]....
        /*0160*/ 	.word	0x00001e90


	//   ....[12]....
        /*0164*/ 	.word	0x00001ef0


	//   ....[13]....
        /*0168*/ 	.word	0x00001f50


	//   ....[14]....
        /*016c*/ 	.word	0x00001fb0


	//   ....[15]....
        /*0170*/ 	.word	0x00002010


	//   ....[16]....
        /*0174*/ 	.word	0x00002500


	//   ....[17]....
        /*0178*/ 	.word	0x000036f0


	//   ....[18]....
        /*017c*/ 	.word	0x00003780


	//   ....[19]....
        /*0180*/ 	.word	0x00003810


	//   ....[20]....
        /*0184*/ 	.word	0x000038a0


	//   ....[21]....
        /*0188*/ 	.word	0x00003930


	//   ....[22]....
        /*018c*/ 	.word	0x000039c0


	//   ....[23]....
        /*0190*/ 	.word	0x00003a50


	//   ....[24]....
        /*0194*/ 	.word	0x00003ae0


	//   ....[25]....
        /*0198*/ 	.word	0x00003b70


	//   ....[26]....
        /*019c*/ 	.word	0x00003c00


	//   ....[27]....
        /*01a0*/ 	.word	0x00003c90


	//   ....[28]....
        /*01a4*/ 	.word	0x00003d20


	//   ....[29]....
        /*01a8*/ 	.word	0x00003db0


	//   ....[30]....
        /*01ac*/ 	.word	0x00003e40


	//   ....[31]....
        /*01b0*/ 	.word	0x00003ed0


	//   ....[32]....
        /*01b4*/ 	.word	0x00003f60


	//----- nvinfo : EIATTR_VRC_CTA_INIT_COUNT
	.align		4
.L_12977:
        /*01b8*/ 	.byte	0x02, 0x4a
	.zero		1
	.zero		1


	//----- nvinfo : EIATTR_EXIT_INSTR_OFFSETS
	.align		4
        /*01bc*/ 	.byte	0x04, 0x1c
        /*01be*/ 	.short	(.L_12979 - .L_12978)


	//   ....[0]....
.L_12978:
        /*01c0*/ 	.word	0x000001a0


	//   ....[1]....
        /*01c4*/ 	.word	0x000036a0


	//----- nvinfo : EIATTR_MAX_THREADS
	.align		4
.L_12979:
        /*01c8*/ 	.byte	0x04, 0x05
        /*01ca*/ 	.short	(.L_12981 - .L_12980)
.L_12980:
        /*01cc*/ 	.word	0x00000080
        /*01d0*/ 	.word	0x00000001
        /*01d4*/ 	.word	0x00000001


	//----- nvinfo : EIATTR_CRS_STACK_SIZE
	.align		4
.L_12981:
        /*01d8*/ 	.byte	0x04, 0x1e
        /*01da*/ 	.short	(.L_12983 - .L_12982)
.L_12982:
        /*01dc*/ 	.word	0x00000000


	//----- nvinfo : EIATTR_CBANK_PARAM_SIZE
	.align		4
.L_12983:
        /*01e0*/ 	.byte	0x03, 0x19
        /*01e2*/ 	.short	0x0034


	//----- nvinfo : EIATTR_PARAM_CBANK
	.align		4
        /*01e4*/ 	.byte	0x04, 0x0a
        /*01e6*/ 	.short	(.L_12985 - .L_12984)
	.align		4
.L_12984:
        /*01e8*/ 	.word	index@(.nv.constant0._Z9cuda_gemmIiLi128ELi4ELi1ELi32ELi64ELi64ELi64ELi0ELi0EEviiiPT_S1_S1_iii)
        /*01ec*/ 	.short	0x0380
        /*01ee*/ 	.short	0x0034


	//----- nvinfo : EIATTR_SW_WAR
	.align		4
.L_12985:
        /*01f0*/ 	.byte	0x04, 0x36
        /*01f2*/ 	.short	(.L_12987 - .L_12986)
.L_12986:
        /*01f4*/ 	.word	0x00000008
.L_12987:


//--------------------- .nv.info._Z9cuda_gemmIiLi128ELi4ELi1ELi32ELi32ELi32ELi64ELi1ELi1EEviiiPT_S1_S1_iii --------------------------
	.section	.nv.info._Z9cuda_gemmIiLi128ELi4ELi1ELi32ELi32ELi32ELi64ELi1ELi1EEviiiPT_S1_S1_iii,"",@"SHT_CUDA_INFO"
	.sectionflags	@""
	.align	4


	//----- nvinfo : EIATTR_CUDA_API_VERSION
	.align		4
        /*0000*/ 	.byte	0x04, 0x37
        /*0002*/ 	.short	(.L_12989 - .L_12988)
.L_12988:
        /*0004*/ 	.word	0x00000082


	//----- nvinfo : EIATTR_KPARAM_INFO
	.align		4
.L_12989:
        /*0008*/ 	.byte	0x04, 0x17
        /*000a*/ 	.short	(.L_12991 - .L_12990)
.L_12990:
        /*000c*/ 	.word	0x00000000
        /*0010*/ 	.short	0x0008
        /*0012*/ 	.short	0x0030
        /*0014*/ 	.byte	0x00, 0xf0, 0x11, 0x00


	//----- nvinfo : EIATTR_KPARAM_INFO
	.align		4
.L_12991:
        /*0018*/ 	.byte	0x04, 0x17
        /*001a*/ 	.short	(.L_12993 - .L_12992)
.L_12992:
        /*001c*/ 	.word	0x00000000
        /*0020*/ 	.short	0x0007
        /*0022*/ 	.short	0x002c
        /*0024*/ 	.byte	0x00, 0xf0, 0x11, 0x00


	//----- nvinfo : EIATTR_KPARAM_INFO
	.align		4
.L_12993:
        /*0028*/ 	.byte	0x04, 0x17
        /*002a*/ 	.short	(.L_12995 - .L_12994)
.L_12994:
        /*002c*/ 	.word	0x00000000
        /*0030*/ 	.short	0x0006
        /*0032*/ 	.short	0x0028
        /*0034*/ 	.byte	0x00, 0xf0, 0x11, 0x00


	//----- nvinfo : EIATTR_KPARAM_INFO
	.align		4
.L_12995:
        /*0038*/ 	.byte	0x04, 0x17
        /*003a*/ 	.short	(.L_12997 - .L_12996)
.L_12996:
        /*003c*/ 	.word	0x00000000
        /*0040*/ 	.short	0x0005
        /*0042*/ 	.short	0x0020
        /*0044*/ 	.byte	0x00, 0xf5, 0x21, 0x00


	//----- nvinfo : EIATTR_KPARAM_INFO
	.align		4
.L_12997:
        /*0048*/ 	.byte	0x04, 0x17
        /*004a*/ 	.short	(.L_12999 - .L_12998)
.L_12998:
        /*004c*/ 	.word	0x00000000
        /*0050*/ 	.short	0x0004
        /*0052*/ 	.short	0x0018
        /*0054*/ 	.byte	0x00, 0xf5, 0x21, 0x00


	//----- nvinfo : EIATTR_KPARAM_INFO
	.align		4
.L_12999:
        /*0058*/ 	.byte	0x04, 0x17
        /*005a*/ 	.short	(.L_13001 - .L_13000)
.L_13000:
        /*005c*/ 	.word	0x00000000
        /*0060*/ 	.short	0x0003
        /*0062*/ 	.short	0x0010
        /*0064*/ 	.byte	0x00, 0xf5, 0x21, 0x00


	//----- nvinfo : EIATTR_KPARAM_INFO
	.align		4
.L_13001:
        /*0068*/ 	.byte	0x04, 0x17
        /*006a*/ 	.short	(.L_13003 - .L_13002)
.L_13002:
        /*006c*/ 	.word	0x00000000
        /*0070*/ 	.short	0x0002
        /*0072*/ 	.short	0x0008
        /*0074*/ 	.byte	0x00, 0xf0, 0x11, 0x00


	//----- nvinfo : EIATTR_KPARAM_INFO
	.align		4
.L_13003:
        /*0078*/ 	.byte	0x04, 0x17
        /*007a*/ 	.short	(.L_13005 - .L_13004)
.L_13004:
        /*007c*/ 	.word	0x00000000
        /*0080*/ 	.short	0x0001
        /*0082*/ 	.short	0x0004
        /*0084*/ 	.byte	0x00, 0xf0, 0x11, 0x00


	//----- nvinfo : EIATTR_KPARAM_INFO
	.align		4
.L_13005:
        /*0088*/ 	.byte	0x04, 0x17
        /*008a*/ 	.short	(.L_13007 - .L_13006)
.L_13006:
        /*008c*/ 	.word	0x00000000
        /*0090*/ 	.short	0x0000
        /*0092*/ 	.short	0x0000
        /*0094*/ 	.byte	0x00, 0xf0, 0x11, 0x00


	//----- nvinfo : EIATTR_SPARSE_MMA_MASK
	.align		4
.L_13007:
        /*0098*/ 	.byte	0x03, 0x50
        /*009a*/ 	.short	0x0000


	//----- nvinfo : EIATTR_MAXREG_COUNT
	.align		4
        /*009c*/ 	.byte	0x03, 0x1b
        /*009e*/ 	.short	0x00ff


	//----- nvinfo : EIATTR_NUM_BARRIERS
	.align		4
        /*00a0*/ 	.byte	0x02, 0x4c
        /*00a2*/ 	.byte	0x01
	.zero		1


	//----- nvinfo : EIATTR_MERCURY_ISA_VERSION
	.align		4
        /*00a4*/ 	.byte	0x03, 0x5f
        /*00a6*/ 	.short	0x0101


	//----- nvinfo : EIATTR_COOP_GROUP_MASK_REGIDS
	.align		4
        /*00a8*/ 	.byte	0x04, 0x29
        /*00aa*/ 	.short	(.L_13009 - .L_13008)


	//   ....[0]....
.L_13008:
        /*00ac*/ 	.word	0xffffffff


	//   ....[1]....
        /*00b0*/ 	.word	0xffffffff


	//   ....[2]....
        /*00b4*/ 	.word	0xffffffff


	//   ....[3]....
        /*00b8*/ 	.word	0xffffffff


	//   ....[4]....
        /*00bc*/ 	.word	0xffffffff


	//   ....[5]....
        /*00c0*/ 	.word	0xffffffff


	//   ....[6]....
        /*00c4*/ 	.word	0xffffffff


	//   ....[7]....
        /*00c8*/ 	.word	0xffffffff


	//   ....[8]....
        /*00cc*/ 	.word	0xffffffff


	//   ....[9]....
        /*00d0*/ 	.word	0xffffffff


	//   ....[10]....
        /*00d4*/ 	.word	0xffffffff


	//   ....[11]....
        /*00d8*/ 	.word	0xffffffff


	//   ....[12]....
        /*00dc*/ 	.word	0xffffffff


	//   ....[13]....
        /*00e0*/ 	.word	0xffffffff


	//   ....[14]....
        /*00e4*/ 	.word	0xffffffff


	//   ....[15]....
        /*00e8*/ 	.word	0xffffffff


	//   ....[16]....
        /*00ec*/ 	.word	0xffffffff


	//   ....[17]....
        /*00f0*/ 	.word	0xffffffff


	//   ....[18]....
        /*00f4*/ 	.word	0xffffffff


	//   ....[19]....
        /*00f8*/ 	.word	0xffffffff


	//   ....[20]....
        /*00fc*/ 	.word	0xffffffff


	//   ....[21]....
        /*0100*/ 	.word	0xffffffff


	//   ....[22]....
        /*0104*/ 	.word	0xffffffff


	//   ....[23]....
        /*0108*/ 	.word	0xffffffff


	//   ....[24]....
        /*010c*/ 	.word	0xffffffff


	//   ....[25]....
        /*0110*/ 	.word	0xffffffff


	//   ....[26]....
        /*0114*/ 	.word	0xffffffff


	//   ....[27]....
        /*0118*/ 	.word	0xffffffff


	//   ....[28]....
        /*011c*/ 	.word	0xffffffff


	//   ....[29]....
        /*0120*/ 	.word	0xffffffff


	//   ....[30]....
        /*0124*/ 	.word	0xffffffff


	//   ....[31]....
        /*0128*/ 	.word	0xffffffff


	//   ....[32]....
        /*012c*/ 	.word	0xffffffff


	//   ....[33]....
        /*0130*/ 	.word	0xffffffff


	//   ....[34]....
        /*0134*/ 	.word	0x05000025


	//   ....[35]....
        /*0138*/ 	.word	0x05000025


	//   ....[36]....
        /*013c*/ 	.word	0x05000025


	//   ....[37]....
        /*0140*/ 	.word	0x05000025


	//   ....[38]....
        /*0144*/ 	.word	0x05000025


	//   ....[39]....
        /*0148*/ 	.word	0x05000025


	//   ....[40]....
        /*014c*/ 	.word	0x05000025


	//   ....[41]....
        /*0150*/ 	.word	0x05000025


	//   ....[42]....
        /*0154*/ 	.word	0x05000025


	//   ....[43]....
        /*0158*/ 	.word	0x05000025


	//   ....[44]....
        /*015c*/ 	.word	0x05000025


	//   ....[45]....
        /*0160*/ 	.word	0x05000025


	//   ....[46]....
        /*0164*/ 	.word	0x05000025


	//   ....[47]....
        /*0168*/ 	.word	0x05000025


	//   ....[48]....
        /*016c*/ 	.word	0x05000025


	//   ....[49]....
        /*0170*/ 	.word	0x05000025


	//   ....[50]....
        /*0174*/ 	.word	0x05000025


	//   ....[51]....
        /*0178*/ 	.word	0x05000025


	//   ....[52]....
        /*017c*/ 	.word	0x05000025


	//   ....[53]....
        /*0180*/ 	.word	0x05000025


	//   ....[54]....
        /*0184*/ 	.word	0x05000025


	//   ....[55]....
        /*0188*/ 	.word	0x05000025


	//   ....[56]....
        /*018c*/ 	.word	0x05000025


	//   ....[57]....
        /*0190*/ 	.word	0x05000025


	//   ....[58]....
        /*0194*/ 	.word	0x05000025


	//   ....[59]....
        /*0198*/ 	.word	0x05000025


	//   ....[60]....
        /*019c*/ 	.word	0x05000025


	//   ....[61]....
        /*01a0*/ 	.word	0x05000025


	//   ....[62]....
        /*01a4*/ 	.word	0x05000025


	//   ....[63]....
        /*01a8*/ 	.word	0x05000025


	//   ....[64]....
        /*01ac*/ 	.word	0x05000025


	//   ....[65]....
        /*01b0*/ 	.word	0x05000025


	//----- nvinfo : EIATTR_COOP_GROUP_INSTR_OFFSETS
	.align		4
.L_13009:
        /*01b4*/ 	.byte	0x04, 0x28
        /*01b6*/ 	.short	(.L_13011 - .L_13010)


	//   ....[0]....
.L_13010:
        /*01b8*/ 	.word	0x00000e50


	//   ....[1]....
        /*01bc*/ 	.word	0x00000e70


	//   ....[2]....
        /*01c0*/ 	.word	0x00000e90


	//   ....[3]....
        /*01c4*/ 	.word	0x00000ea0


	//   ....[4]....
        /*01c8*/ 	.word	0x00000ec0


	//   ....[5]....
        /*01cc*/ 	.word	0x00000ed0


	//   ....[6]....
        /*01d0*/ 	.word	0x00000ef0


	//   ....[7]....
        /*01d4*/ 	.word	0x00000f10


	//   ....[8]....
        /*01d8*/ 	.word	0x00000f20


	//   ....[9]....
        /*01dc*/ 	.word	0x00000f40


	//   ....[10]....
        /*01e0*/ 	.word	0x00000f60


	//   ....[11]....
        /*01e4*/ 	.word	0x00000f80


	//   ....[12]....
        /*01e8*/ 	.word	0x00000fa0


	//   ....[13]....
        /*01ec*/ 	.word	0x00000fb0


	//   ....[14]....
        /*01f0*/ 	.word	0x00000fc0


	//   ....[15]....
        /*01f4*/ 	.word	0x00000fe0


	//   ....[16]....
        /*01f8*/ 	.word	0x00001070


	//   ....[17]....
        /*01fc*/ 	.word	0x000011f0


	//   ....[18]....
        /*0200*/ 	.word	0x00001200


	//   ....[19]....
        /*0204*/ 	.word	0x00001210


	//   ....[20]....
        /*0208*/ 	.word	0x00001220


	//   ....[21]....
        /*020c*/ 	.word	0x00001250


	//   ....[22]....
        /*0210*/ 	.word	0x00001270


	//   ....[23]....
        /*0214*/ 	.word	0x00001290


	//   ....[24]....
        /*0218*/ 	.word	0x000012a0


	//   ....[25]....
        /*021c*/ 	.word	0x000012c0


	//   ....[26]....
        /*0220*/ 	.word	0x000012e0


	//   ....[27]....
        /*0224*/ 	.word	0x00001300


	//   ....[28]....
        /*0228*/ 	.word	0x00001310


	//   ....[29]....
        /*022c*/ 	.word	0x00001320


	//   ....[30]....
        /*0230*/ 	.word	0x00001340


	//   ....[31]....
        /*0234*/ 	.word	0x00001360


	//   ....[32]....
        /*0238*/ 	.word	0x00001380


	//   ....[33]....
        /*023c*/ 	.word	0x00001410


	//   ....[34]....
        /*0240*/ 	.word	0x00001920


	//   ....[35]....
        /*0244*/ 	.word	0x00001970


	//   ....[36]....
        /*0248*/ 	.word	0x000019c0


	//   ....[37]....
        /*024c*/ 	.word	0x00001a10


	//   ....[38]....
        /*0250*/ 	.word	0x00001a60


	//   ....[39]....
        /*0254*/ 	.word	0x00001ab0


	//   ....[40]....
        /*0258*/ 	.word	0x00001b10


	//   ....[41]....
        /*025c*/ 	.word	0x00001b70


	//   ....[42]....
        /*0260*/ 	.word	0x00001bd0


	//   ....[43]....
        /*0264*/ 	.word	0x00001c30


	//   ....[44]....
        /*0268*/ 	.word	0x00001c80


	//   ....[45]....
        /*026c*/ 	.word	0x00001ce0


	//   ....[46]....
        /*0270*/ 	.word	0x00001d40


	//   ....[47]....
        /*0274*/ 	.word	0x00001da0


	//   ....[48]....
        /*0278*/ 	.word	0x00001df0


	//   ....[49]....
        /*027c*/ 	.word	0x00001e50


	//   ....[50]....
        /*0280*/ 	.word	0x00001ee0


	//   ....[51]....
        /*0284*/ 	.word	0x00001f30


	//   ....[52]....
        /*0288*/ 	.word	0x00001f90


	//   ....[53]....
        /*028c*/ 	.word	0x00001ff0


	//   ....[54]....
        /*0290*/ 	.word	0x00002040


	//   ....[55]....
        /*0294*/ 	.word	0x000020a0


	//   ....[56]....
        /*0298*/ 	.word	0x00002100


	//   ....[57]....
        /*029c*/ 	.word	0x00002160


	//   ....[58]....
        /*02a0*/ 	.word	0x000021c0


	//   ....[59]....
        /*02a4*/ 	.word	0x00002220


	//   ....[60]....
        /*02a8*/ 	.word	0x00002270


	//   ....[61]....
        /*02ac*/ 	.word	0x000022d0


	//   ....[62]....
        /*02b0*/ 	.word	0x00002330


	//   ....[63]....
        /*02b4*/ 	.word	0x00002390


	//   ....[64]....
        /*02b8*/ 	.word	0x000023f0


	//   ....[65]....
        /*02bc*/ 	.word	0x00002450


	//----- nvinfo : EIATTR_VRC_CTA_INIT_COUNT
	.align		4
.L_13011:
        /*02c0*/ 	.byte	0x02, 0x4a
	.zero		1
	.zero		1


	//----- nvinfo : EIATTR_EXIT_INSTR_OFFSETS
	.align		4
        /*02c4*/ 	.byte	0x04, 0x1c
        /*02c6*/ 	.short	(.L_13013 - .L_13012)


	//   ....[0]....
.L_13012:
        /*02c8*/ 	.word	0x00000050


	//   ....[1]....
        /*02cc*/ 	.word	0x000018d0


	//----- nvinfo : EIATTR_MAX_THREADS
	.align		4
.L_13013:
        /*02d0*/ 	.byte	0x04, 0x05
        /*02d2*/ 	.short	(.L_13015 - .L_13014)
.L_13014:
        /*02d4*/ 	.word	0x00000080
        /*02d8*/ 	.word	0x00000001
        /*02dc*/ 	.word	0x00000001


	//----- nvinfo : EIATTR_CRS_STACK_SIZE
	.align		4
.L_13015:
        /*02e0*/ 	.byte	0x04, 0x1e
        /*02e2*/ 	.short	(.L_13017 - .L_13016)
.L_13016:
        /*02e4*/ 	.word	0x00000000


	//----- nvinfo : EIATTR_CBANK_PARAM_SIZE
	.align		4
.L_13017:
        /*02e8*/ 	.byte	0x03, 0x19
        /*02ea*/ 	.short	0x0034


	//----- nvinfo : EIATTR_PARAM_CBANK
	.align		4
        /*02ec*/ 	.byte	0x04, 0x0a
        /*02ee*/ 	.short	(.L_13019 - .L_13018)
	.align		4
.L_13018:
        /*02f0*/ 	.word	index@(.nv.constant0._Z9cuda_gemmIiLi128ELi4ELi1ELi32ELi32ELi32ELi64ELi1ELi1EEviiiPT_S1_S1_iii)
        /*02f4*/ 	.short	0x0380
        /*02f6*/ 	.short	0x0034


	//----- nvinfo : EIATTR_SW_WAR
	.align		4
.L_13019:
        /*02f8*/ 	.byte	0x04, 0x36
        /*02fa*/ 	.short	(.L_13021 - .L_13020)
.L_13020:
        /*02fc*/ 	.word	0x00000008
.L_13021:


//--------------------- .nv.info._Z9cuda_gemmIiLi128ELi4ELi1ELi32ELi32ELi32ELi64ELi1ELi0EEviiiPT_S1_S1_iii --------------------------
	.section	.nv.info._Z9cuda_gemmIiLi128ELi4ELi1ELi32ELi32ELi32ELi64ELi1ELi0EEviiiPT_S1_S1_iii,"",@"SHT_CUDA_INFO"
	.sectionflags	@""
	.align	4


	//----- nvinfo : EIATTR_CUDA_API_VERSION
	.align		4
        /*0000*/ 	.byte	0x04, 0x37
        /*0002*/ 	.short	(.L_13023 - .L_13022)
.L_13022:
        /*0004*/ 	.word	0x00000082


	//----- nvinfo : EIATTR_KPARAM_INFO
	.align		4
.L_13023:
        /*0008*/ 	.byte	0x04, 0x17
        /*000a*/ 	.short	(.L_13025 - .L_13024)
.L_13024:
        /*000c*/ 	.word	0x00000000
        /*0010*/ 	.short	0x0008
        /*0012*/ 	.short	0x0030
        /*0014*/ 	.byte	0x00, 0xf0, 0x11, 0x00


	//----- nvinfo : EIATTR_KPARAM_INFO
	.align		4
.L_13025:
        /*0018*/ 	.byte	0x04, 0x17
        /*001a*/ 	.short	(.L_13027 - .L_13026)
.L_13026:
        /*001c*/ 	.word	0x00000000
        /*0020*/ 	.short	0x0007
        /*0022*/ 	.short	0x002c
        /*0024*/ 	.byte	0x00, 0xf0, 0x11, 0x00


	//----- nvinfo : EIATTR_KPARAM_INFO
	.align		4
.L_13027:
        /*0028*/ 	.byte	0x04, 0x17
        /*002a*/ 	.short	(.L_13029 - .L_13028)
.L_13028:
        /*002c*/ 	.word	0x00000000
        /*0030*/ 	.short	0x0006
        /*0032*/ 	.short	0x0028
        /*0034*/ 	.byte	0x00, 0xf0, 0x11, 0x00


	//----- nvinfo : EIATTR_KPARAM_INFO
	.align		4
.L_13029:
        /*0038*/ 	.byte	0x04, 0x17
        /*003a*/ 	.short	(.L_13031 - .L_13030)
.L_13030:
        /*003c*/ 	.word	0x00000000
        /*0040*/ 	.short	0x0005
        /*0042*/ 	.short	0x0020
        /*0044*/ 	.byte	0x00, 0xf5, 0x21, 0x00


	//----- nvinfo : EIATTR_KPARAM_INFO
	.align		4
.L_13031:
        /*0048*/ 	.byte	0x04, 0x17
        /*004a*/ 	.short	(.L_13033 - .L_13032)
.L_13032:
        /*004c*/ 	.word	0x00000000
        /*0050*/ 	.short	0x0004
        /*0052*/ 	.short	0x0018
        /*0054*/ 	.byte	0x00, 0xf5, 0x21, 0x00


	//----- nvinfo : EIATTR_KPARAM_INFO
	.align		4
.L_13033:
        /*0058*/ 	.byte	0x04, 0x17
        /*005a*/ 	.short	(.L_13035 - .L_13034)
.L_13034:
        /*005c*/ 	.word	0x00000000
        /*0060*/ 	.short	0x0003
        /*0062*/ 	.short	0x0010
        /*0064*/ 	.byte	0x00, 0xf5, 0x21, 0x00


	//----- nvinfo : EIATTR_KPARAM_INFO
	.align		4
.L_13035:
        /*0068*/ 	.byte	0x04, 0x17
        /*006a*/ 	.short	(.L_13037 - .L_13036)
.L_13036:
        /*006c*/ 	.word	0x00000000
        /*0070*/ 	.short	0x0002
        /*0072*/ 	.short	0x0008
        /*0074*/ 	.byte	0x00, 0xf0, 0x11, 0x00


	//----- nvinfo : EIATTR_KPARAM_INFO
	.align		4
.L_13037:
        /*0078*/ 	.byte	0x04, 0x17
        /*007a*/ 	.short	(.L_13039 - .L_13038)
.L_13038:
        /*007c*/ 	.word	0x00000000
        /*0080*/ 	.short	0x0001
        /*0082*/ 	.short	0x0004
        /*0084*/ 	.byte	0x00, 0xf0, 0x11, 0x00


	//----- nvinfo : EIATTR_KPARAM_INFO
	.align		4
.L_13039:
        /*0088*/ 	.byte	0x04, 0x17
        /*008a*/ 	.short	(.L_13041 - .L_13040)
.L_13040:
        /*008c*/ 	.word	0x00000000
        /*0090*/ 	.short	0x0000
        /*0092*/ 	.short	0x0000
        /*0094*/ 	.byte	0x00, 0xf0, 0x11, 0x00


	//----- nvinfo : EIATTR_SPARSE_MMA_MASK
	.align		4
.L_13041:
        /*0098*/ 	.byte	0x03, 0x50
        /*009a*/ 	.short	0x0000


	//----- nvinfo : EIATTR_MAXREG_COUNT
	.align		4
        /*009c*/ 	.byte	0x03, 0x1b
        /*009e*/ 	.short	0x00ff


	//----- nvinfo : EIATTR_NUM_BARRIERS
	.align		4
        /*00a0*/ 	.byte	0x02, 0x4c
        /*00a2*/ 	.byte	0x01
	.zero		1


	//----- nvinfo : EIATTR_ANNOTATIONS
	.align		4
        /*00a4*/ 	.byte	0x04, 0x55
        /*00a6*/ 	.short	(.L_13043 - .L_13042)


	//   ....[0]....
.L_13042:
        /*00a8*/ 	.word	0x00000001
        /*00ac*/ 	.byte	0xb0, 0x07, 0x00, 0x00, 0x01, 0x00, 0x00, 0x00, 0x80, 0x08, 0x00, 0x00, 0x01, 0x00, 0x00, 0x00
        /*00bc*/ 	.byte	0x90, 0x0c, 0x00, 0x00, 0x01, 0x00, 0x00, 0x00, 0xd0, 0x0e, 0x00, 0x00, 0x01, 0x00, 0x00, 0x00
        /*00cc*/ 	.byte	0x00, 0x12, 0x00, 0x00, 0x01, 0x00, 0x00, 0x00, 0x40, 0x2e, 0x00, 0x00, 0x01, 0x00, 0x00, 0x00
        /*00dc*/ 	.byte	0xc0, 0x2e, 0x00, 0x00


	//----- nvinfo : EIATTR_MERCURY_ISA_VERSION
	.align		4
.L_13043:
        /*00e0*/ 	.byte	0x03, 0x5f
        /*00e2*/ 	.short	0x0101


	//----- nvinfo : EIATTR_COOP_GROUP_MASK_REGIDS
	.align		4
        /*00e4*/ 	.byte	0x04, 0x29
        /*00e6*/ 	.short	(.L_13045 - .L_13044)


	//   ....[0]....
.L_13044:
        /*00e8*/ 	.word	0xffffffff


	//   ....[1]....
        /*00ec*/ 	.word	0xffffffff


	//   ....[2]....
        /*00f0*/ 	.word	0xffffffff


	//   ....[3]....
        /*00f4*/ 	.word	0xffffffff


	//   ....[4]....
        /*00f8*/ 	.word	0xffffffff


	//   ....[5]....
        /*00fc*/ 	.word	0xffffffff


	//   ....[6]....
        /*0100*/ 	.word	0xffffffff


	//   ....[7]....
        /*0104*/ 	.word	0xffffffff


	//   ....[8]....
        /*0108*/ 	.word	0xffffffff


	//   ....[9]....
        /*010c*/ 	.word	0xffffffff


	//   ....[10]....
        /*0110*/ 	.word	0xffffffff


	//   ....[11]....
        /*0114*/ 	.word	0xffffffff


	//   ....[12]....
        /*0118*/ 	.word	0xffffffff


	//   ....[13]....
        /*011c*/ 	.word	0xffffffff


	//   ....[14]....
        /*0120*/ 	.word	0xffffffff


	//   ....[15]....
        /*0124*/ 	.word	0xffffffff


	//   ....[16]....
        /*0128*/ 	.word	0xffffffff


	//   ....[17]....
        /*012c*/ 	.word	0x0500003f


	//   ....[18]....
        /*0130*/ 	.word	0x0500003f


	//   ....[19]....
        /*0134*/ 	.word	0x0500003f


	//   ....[20]....
        /*0138*/ 	.word	0x0500003f


	//   ....[21]....
        /*013c*/ 	.word	0x0500003f


	//   ....[22]....
        /*0140*/ 	.word	0x0500003f


	//   ....[23]....
        /*0144*/ 	.word	0x0500003f


	//   ....[24]....
        /*0148*/ 	.word	0x0500003f


	//   ....[25]....
        /*014c*/ 	.word	0x0500003f


	//   ....[26]....
        /*0150*/ 	.word	0x0500003f


	//   ....[27]....
        /*0154*/ 	.word	0x0500003f


	//   ....[28]....
        /*0158*/ 	.word	0x0500003f


	//   ....[29]....
        /*015c*/ 	.word	0x0500003f


	//   ....[30]....
        /*0160*/ 	.word	0x0500003f


	//   ....[31]....
        /*0164*/ 	.word	0x0500003f


	//   ....[32]....
        /*0168*/ 	.word	0x0500003f


	//----- nvinfo : EIATTR_COOP_GROUP_INSTR_OFFSETS
	.align		4
.L_13045:
        /*016c*/ 	.byte	0x04, 0x28
        /*016e*/ 	.short	(.L_13047 - .L_13046)


	//   ....[0]....
.L_13046:
        /*0170*/ 	.word	0x000022e0


	//   ....[1]....
        /*0174*/ 	.word	0x00002340


	//   ....[2]....
        /*0178*/ 	.word	0x000023a0


	//   ....[3]....
        /*017c*/ 	.word	0x00002400


	//   ....[4]....
        /*0180*/ 	.word	0x00002460


	//   ....[5]....
        /*0184*/ 	.word	0x000024c0


	//   ....[6]....
        /*0188*/ 	.word	0x00002520


	//   ....[7]....
        /*018c*/ 	.word	0x00002580


	//   ....[8]....
        /*0190*/ 	.word	0x000025e0


	//   ....[9]....
        /*0194*/ 	.word	0x00002640


	//   ....[10]....
        /*0198*/ 	.word	0x000026a0


	//   ....[11]....
        /*019c*/ 	.word	0x00002700


	//   ....[12]....
        /*01a0*/ 	.word	0x00002760


	//   ....[13]....
        /*01a4*/ 	.word	0x000027c0


	//   ....[14]....
        /*01a8*/ 	.word	0x00002820


	//   ....[15]....
        /*01ac*/ 	.word	0x00002880


	//   ....[16]....
        /*01b0*/ 	.word	0x00002d30


	//   ....[17]....
        /*01b4*/ 	.word	0x00003380


	//   ....[18]....
        /*01b8*/ 	.word	0x00003410


	//   ....[19]....
        /*01bc*/ 	.word	0x000034a0


	//   ....[20]....
        /*01c0*/ 	.word	0x00003530


	//   ....[21]....
        /*01c4*/ 	.word	0x000035c0


	//   ....[22]....
        /*01c8*/ 	.word	0x00003650


	//   ....[23]....
        /*01cc*/ 	.word	0x000036e0


	//   ....[24]....
        /*01d0*/ 	.word	0x00003770


	//   ....[25]....
        /*01d4*/ 	.word	0x00003800


	//   ....[26]....
        /*01d8*/ 	.word	0x00003890


	//   ....[27]....
        /*01dc*/ 	.word	0x00003920


	//   ....[28]....
        /*01e0*/ 	.word	0x000039b0


	//   ....[29]....
        /*01e4*/ 	.word	0x00003a40


	//   ....[30]....
        /*01e8*/ 	.word	0x00003ad0


	//   ....[31]....
        /*01ec*/ 	.word	0x00003b60


	//   ....[32]....
        /*01f0*/ 	.word	0x00003bf0


	//----- nvinfo : EIATTR_VRC_CTA_INIT_COUNT
	.align		4
.L_13047:
        /*01f4*/ 	.byte	0x02, 0x4a
	.zero		1
	.zero		1


	//----- nvinfo : EIATTR_EXIT_INSTR_OFFSETS
	.align		4
        /*01f8*/ 	.byte	0x04, 0x1c
        /*01fa*/ 	.short	(.L_13049 - .L_13048)


	//   ....[0]....
.L_13048:
        /*01fc*/ 	.word	0x00000230


	//   ....[1]....
        /*0200*/ 	.word	0x00003330


	//----- nvinfo : EIATTR_MAX_THREADS
	.align		4
.L_13049:
        /*0204*/ 	.byte	0x04, 0x05
        /*0206*/ 	.short	(.L_13051 - .L_13050)
.L_13050:
        /*0208*/ 	.word	0x00000080
        /*020c*/ 	.word	0x00000001
        /*0210*/ 	.word	0x00000001


	//----- nvinfo : EIATTR_CRS_STACK_SIZE
	.align		4
.L_13051:
        /*0214*/ 	.byte	0x04, 0x1e
        /*0216*/ 	.short	(.L_13053 - .L_13052)
.L_13052:
        /*0218*/ 	.word	0x00000000


	//----- nvinfo : EIATTR_CBANK_PARAM_SIZE
	.align		4
.L_13053:
        /*021c*/ 	.byte	0x03, 0x19
        /*021e*/ 	.short	0x0034


	//----- nvinfo : EIATTR_PARAM_CBANK
	.align		4
        /*0220*/ 	.byte	0x04, 0x0a
        /*0222*/ 	.short	(.L_13055 - .L_13054)
	.align		4
.L_13054:
        /*0224*/ 	.word	index@(.nv.constant0._Z9cuda_gemmIiLi128ELi4ELi1ELi32ELi32ELi32ELi64ELi1ELi0EEviiiPT_S1_S1_iii)
        /*0228*/ 	.short	0x0380
        /*022a*/ 	.short	0x0034


	//----- nvinfo : EIATTR_SW_WAR
	.align		4
.L_13055:
        /*022c*/ 	.byte	0x04, 0x36
        /*022e*/ 	.short	(.L_13057 - .L_13056)
.L_13056:
        /*0230*/ 	.word	0x00000008
.L_13057:


//--------------------- .nv.info._Z9cuda_gemmIiLi128ELi4ELi1ELi32ELi32ELi32ELi64ELi0ELi1EEviiiPT_S1_S1_iii --------------------------
	.section	.nv.info._Z9cuda_gemmIiLi128ELi4ELi1ELi32ELi32ELi32ELi64ELi0ELi1EEviiiPT_S1_S1_iii,"",@"SHT_CUDA_INFO"
	.sectionflags	@""
	.align	4


	//----- nvinfo : EIATTR_CUDA_API_VERSION
	.align		4
        /*0000*/ 	.byte	0x04, 0x37
        /*0002*/ 	.short	(.L_13059 - .L_13058)
.L_13058:
        /*0004*/ 	.word	0x00000082


	//----- nvinfo : EIATTR_KPARAM_INFO
	.align		4
.L_13059:
        /*0008*/ 	.byte	0x04, 0x17
        /*000a*/ 	.short	(.L_13061 - .L_13060)
.L_13060:
        /*000c*/ 	.word	0x00000000
        /*0010*/ 	.short	0x0008
        /*0012*/ 	.short	0x0030
        /*0014*/ 	.byte	0x00, 0xf0, 0x11, 0x00


	//----- nvinfo : EIATTR_KPARAM_INFO
	.align		4
.L_13061:
        /*0018*/ 	.byte	0x04, 0x17
        /*001a*/ 	.short	(.L_13063 - .L_13062)
.L_13062:
        /*001c*/ 	.word	0x00000000
        /*0020*/ 	.short	0x0007
        /*0022*/ 	.short	0x002c
        /*0024*/ 	.byte	0x00, 0xf0, 0x11, 0x00


	//----- nvinfo : EIATTR_KPARAM_INFO
	.align		4
.L_13063:
        /*0028*/ 	.byte	0x04, 0x17
        /*002a*/ 	.short	(.L_13065 - .L_13064)
.L_13064:
        /*002c*/ 	.word	0x00000000
        /*0030*/ 	.short	0x0006
        /*0032*/ 	.short	0x0028
        /*0034*/ 	.byte	0x00, 0xf0, 0x11, 0x00


	//----- nvinfo : EIATTR_KPARAM_INFO
	.align		4
.L_13065:
        /*0038*/ 	.byte	0x04, 0x17
        /*003a*/ 	.short	(.L_13067 - .L_13066)
.L_13066:
        /*003c*/ 	.word	0x00000000
        /*0040*/ 	.short	0x0005
        /*0042*/ 	.short	0x0020
        /*0044*/ 	.byte	0x00, 0xf5, 0x21, 0x00


	//----- nvinfo : EIATTR_KPARAM_INFO
	.align		4
.L_13067:
        /*0048*/ 	.byte	0x04, 0x17
        /*004a*/ 	.short	(.L_13069 - .L_13068)
.L_13068:
        /*004c*/ 	.word	0x00000000
        /*0050*/ 	.short	0x0004
        /*0052*/ 	.short	0x0018
        /*0054*/ 	.byte	0x00, 0xf5, 0x21, 0x00


	//----- nvinfo : EIATTR_KPARAM_INFO
	.align		4
.L_13069:
        /*0058*/ 	.byte	0x04, 0x17
        /*005a*/ 	.short	(.L_13071 - .L_13070)
.L_13070:
        /*005c*/ 	.word	0x00000000
        /*0060*/ 	.short	0x0003
        /*0062*/ 	.short	0x0010
        /*0064*/ 	.byte	0x00, 0xf5, 0x21, 0x00


	//----- nvinfo : EIATTR_KPARAM_INFO
	.align		4
.L_13071:
        /*0068*/ 	.byte	0x04, 0x17
        /*006a*/ 	.short	(.L_13073 - .L_13072)
.L_13072:
        /*006c*/ 	.word	0x00000000
        /*0070*/ 	.short	0x0002
        /*0072*/ 	.short	0x0008
        /*0074*/ 	.byte	0x00, 0xf0, 0x11, 0x00


	//----- nvinfo : EIATTR_KPARAM_INFO
	.align		4
.L_13073:
        /*0078*/ 	.byte	0x04, 0x17
        /*007a*/ 	.short	(.L_13075 - .L_13074)
.L_13074:
        /*007c*/ 	.word	0x00000000
        /*0080*/ 	.short	0x0001
        /*0082*/ 	.short	0x0004
        /*0084*/ 	.byte	0x00, 0xf0, 0x11, 0x00


	//----- nvinfo : EIATTR_KPARAM_INFO
	.align		4
.L_13075:
        /*0088*/ 	.byte	0x04, 0x17
        /*008a*/ 	.short	(.L_13077 - .L_13076)
.L_13076:
        /*008c*/ 	.word	0x00000000
        /*0090*/ 	.short	0x0000
        /*0092*/ 	.short	0x0000
        /*0094*/ 	.byte	0x00, 0xf0, 0x11, 0x00


	//----- nvinfo : EIATTR_SPARSE_MMA_MASK
	.align		4
.L_13077:
        /*0098*/ 	.byte	0x03, 0x50
        /*009a*/ 	.short	0x0000


	//----- nvinfo : EIATTR_MAXREG_COUNT
	.align		4
        /*009c*/ 	.byte	0x03, 0x1b
        /*009e*/ 	.short	0x00ff


	//----- nvinfo : EIATTR_NUM_BARRIERS
	.align		4
        /*00a0*/ 	.byte	0x02, 0x4c
        /*00a2*/ 	.byte	0x01
	.zero		1


	//----- nvinfo : EIATTR_MERCURY_ISA_VERSION
	.align		4
        /*00a4*/ 	.byte	0x03, 0x5f
        /*00a6*/ 	.short	0x0101


	//----- nvinfo : EIATTR_COOP_GROUP_MASK_REGIDS
	.align		4
        /*00a8*/ 	.byte	0x04, 0x29
        /*00aa*/ 	.short	(.L_13079 - .L_13078)


	//   ....[0]....
.L_13078:
        /*00ac*/ 	.word	0xffffffff


	//   ....[1]....
        /*00b0*/ 	.word	0xffffffff


	//   ....[2]....
        /*00b4*/ 	.word	0xffffffff


	//   ....[3]....
        /*00b8*/ 	.word	0xffffffff


	//   ....[4]....
        /*00bc*/ 	.word	0xffffffff


	//   ....[5]....
        /*00c0*/ 	.word	0xffffffff


	//   ....[6]....
        /*00c4*/ 	.word	0xffffffff


	//   ....[7]....
        /*00c8*/ 	.word	0xffffffff


	//   ....[8]....
        /*00cc*/ 	.word	0xffffffff


	//   ....[9]....
        /*00d0*/ 	.word	0xffffffff


	//   ....[10]....
        /*00d4*/ 	.word	0xffffffff


	//   ....[11]....
        /*00d8*/ 	.word	0xffffffff


	//   ....[12]....
        /*00dc*/ 	.word	0xffffffff


	//   ....[13]....
        /*00e0*/ 	.word	0xffffffff


	//   ....[14]....
        /*00e4*/ 	.word	0xffffffff


	//   ....[15]....
        /*00e8*/ 	.word	0xffffffff


	//   ....[16]....
        /*00ec*/ 	.word	0xffffffff


	//   ....[17]....
        /*00f0*/ 	.word	0xffffffff


	//   ....[18]....
        /*00f4*/ 	.word	0xffffffff


	//   ....[19]....
        /*00f8*/ 	.word	0xffffffff


	//   ....[20]....
        /*00fc*/ 	.word	0xffffffff


	//   ....[21]....
        /*0100*/ 	.word	0xffffffff


	//   ....[22]....
        /*0104*/ 	.word	0xffffffff


	//   ....[23]....
        /*0108*/ 	.word	0xffffffff


	//   ....[24]....
        /*010c*/ 	.word	0xffffffff


	//   ....[25]....
        /*0110*/ 	.word	0xffffffff


	//   ....[26]....
        /*0114*/ 	.word	0xffffffff


	//   ....[27]....
        /*0118*/ 	.word	0xffffffff


	//   ....[28]....
        /*011c*/ 	.word	0xffffffff


	//   ....[29]....
        /*0120*/ 	.word	0xffffffff


	//   ....[30]....
        /*0124*/ 	.word	0xffffffff


	//   ....[31]....
        /*0128*/ 	.word	0xffffffff


	//   ....[32]....
        /*012c*/ 	.word	0xffffffff


	//   ....[33]....
        /*0130*/ 	.word	0xffffffff


	//   ....[34]....
        /*0134*/ 	.word	0x05000031


	//   ....[35]....
        /*0138*/ 	.word	0x05000031


	//   ....[36]....
        /*013c*/ 	.word	0x05000031


	//   ....[37]....
        /*0140*/ 	.word	0x05000031


	//   ....[38]....
        /*0144*/ 	.word	0x05000031


	//   ....[39]....
        /*0148*/ 	.word	0x05000031


	//   ....[40]....
        /*014c*/ 	.word	0x05000031


	//   ....[41]....
        /*0150*/ 	.word	0x05000031


	//   ....[42]....
        /*0154*/ 	.word	0x05000031


	//   ....[43]....
        /*0158*/ 	.word	0x05000031


	//   ....[44]....
        /*015c*/ 	.word	0x05000031


	//   ....[45]....
        /*0160*/ 	.word	0x05000031


	//   ....[46]....
        /*0164*/ 	.word	0x05000031


	//   ....[47]....
        /*0168*/ 	.word	0x05000031


	//   ....[48]....
        /*016c*/ 	.word	0x05000031


	//   ....[49]....
        /*0170*/ 	.word	0x05000031


	//   ....[50]....
        /*0174*/ 	.word	0x05000031


	//   ....[51]....
        /*0178*/ 	.word	0x05000031


	//   ....[52]....
        /*017c*/ 	.word	0x05000031


	//   ....[53]....
        /*0180*/ 	.word	0x05000031


	//   ....[54]....
        /*0184*/ 	.word	0x05000031


	//   ....[55]....
        /*0188*/ 	.word	0x05000031


	//   ....[56]....
        /*018c*/ 	.word	0x05000031


	//   ....[57]....
        /*0190*/ 	.word	0x05000031


	//   ....[58]....
        /*0194*/ 	.word	0x05000031


	//   ....[59]....
        /*0198*/ 	.word	0x05000031


	//   ....[60]....
        /*019c*/ 	.word	0x05000031


	//   ....[61]....
        /*01a0*/ 	.word	0x05000031


	//   ....[62]....
        /*01a4*/ 	.word	0x05000031


	//   ....[63]....
        /*01a8*/ 	.word	0x05000031


	//   ....[64]....
        /*01ac*/ 	.word	0x05000031


	//   ....[65]....
        /*01b0*/ 	.word	0x05000031


	//----- nvinfo : EIATTR_COOP_GROUP_INSTR_OFFSETS
	.align		4
.L_13079:
        /*01b4*/ 	.byte	0x04, 0x28
        /*01b6*/ 	.short	(.L_13081 - .L_13080)


	//   ....[0]....
.L_13080:
        /*01b8*/ 	.word	0x00000ec0


	//   ....[1]....
        /*01bc*/ 	.word	0x00000ed0


	//   ....[2]....
        /*01c0*/ 	.word	0x00000ee0


	//   ....[3]....
        /*01c4*/ 	.word	0x00000ef0


	//   ....[4]....
        /*01c8*/ 	.word	0x00000f10


	//   ....[5]....
        /*01cc*/ 	.word	0x00000f30


	//   ....[6]....
        /*01d0*/ 	.word	0x00000f40


	//   ....[7]....
        /*01d4*/ 	.word	0x00000f60


	//   ....[8]....
        /*01d8*/ 	.word	0x00000f80


	//   ....[9]....
        /*01dc*/ 	.word	0x00000fa0


	//   ....[10]....
        /*01e0*/ 	.word	0x00000fb0


	//   ....[11]....
        /*01e4*/ 	.word	0x00000fc0


	//   ....[12]....
        /*01e8*/ 	.word	0x00000fd0


	//   ....[13]....
        /*01ec*/ 	.word	0x00000ff0


	//   ....[14]....
        /*01f0*/ 	.word	0x00001010


	//   ....[15]....
        /*01f4*/ 	.word	0x00001030


	//   ....[16]....
        /*01f8*/ 	.word	0x000010e0


	//   ....[17]....
        /*01fc*/ 	.word	0x000012e0


	//   ....[18]....
        /*0200*/ 	.word	0x000012f0


	//   ....[19]....
        /*0204*/ 	.word	0x00001300


	//   ....[20]....
        /*0208*/ 	.word	0x00001310


	//   ....[21]....
        /*020c*/ 	.word	0x00001320


	//   ....[22]....
        /*0210*/ 	.word	0x00001330


	//   ....[23]....
        /*0214*/ 	.word	0x00001350


	//   ....[24]....
        /*0218*/ 	.word	0x00001370


	//   ....[25]....
        /*021c*/ 	.word	0x00001390


	//   ....[26]....
        /*0220*/ 	.word	0x000013a0


	//   ....[27]....
        /*0224*/ 	.word	0x000013b0


	//   ....[28]....
        /*0228*/ 	.word	0x000013c0


	//   ....[29]....
        /*022c*/ 	.word	0x000013d0


	//   ....[30]....
        /*0230*/ 	.word	0x00001400


	//   ....[31]....
        /*0234*/ 	.word	0x00001420


	//   ....[32]....
        /*0238*/ 	.word	0x00001440


	//   ....[33]....
        /*023c*/ 	.word	0x00001500


	//   ....[34]....
        /*0240*/ 	.word	0x000019f0


	//   ....[35]....
        /*0244*/ 	.word	0x00001a40


	//   ....[36]....
        /*0248*/ 	.word	0x00001a90


	//   ....[37]....
        /*024c*/ 	.word	0x00001af0


	//   ....[38]....
        /*0250*/ 	.word	0x00001b40


	//   ....[39]....
        /*0254*/ 	.word	0x00001ba0


	//   ....[40]....
        /*0258*/ 	.word	0x00001c00


	//   ....[41]....
        /*025c*/ 	.word	0x00001c60


	//   ....[42]....
        /*0260*/ 	.word	0x00001cc0


	//   ....[43]....
        /*0264*/ 	.word	0x00001d10


	//   ....[44]....
        /*0268*/ 	.word	0x00001d70


	//   ....[45]....
        /*026c*/ 	.word	0x00001dd0


	//   ....[46]....
        /*0270*/ 	.word	0x00001e30


	//   ....[47]....
        /*0274*/ 	.word	0x00001e90


	//   ....[48]....
        /*0278*/ 	.word	0x00001ef0


	//   ....[49]....
        /*027c*/ 	.word	0x00001f50


	//   ....[50]....
        /*0280*/ 	.word	0x00001fd0


	//   ....[51]....
        /*0284*/ 	.word	0x00002020


	//   ....[52]....
        /*0288*/ 	.word	0x00002070


	//   ....[53]....
        /*028c*/ 	.word	0x000020d0


	//   ....[54]....
        /*0290*/ 	.word	0x00002130


	//   ....[55]....
        /*0294*/ 	.word	0x00002190


	//   ....[56]....
        /*0298*/ 	.word	0x000021e0


	//   ....[57]....
        /*029c*/ 	.word	0x00002240


	//   ....[58]....
        /*02a0*/ 	.word	0x000022a0


	//   ....[59]....
        /*02a4*/ 	.word	0x00002300


	//   ....[60]....
        /*02a8*/ 	.word	0x00002360


	//   ....[61]....
        /*02ac*/ 	.word	0x000023c0


	//   ....[62]....
        /*02b0*/ 	.word	0x00002420


	//   ....[63]....
        /*02b4*/ 	.word	0x00002480


	//   ....[64]....
        /*02b8*/ 	.word	0x000024e0


	//   ....[65]....
        /*02bc*/ 	.word	0x00002540


	//----- nvinfo : EIATTR_VRC_CTA_INIT_COUNT
	.align		4
.L_13081:
        /*02c0*/ 	.byte	0x02, 0x4a
	.zero		1
	.zero		1


	//----- nvinfo : EIATTR_EXIT_INSTR_OFFSETS
	.align		4
        /*02c4*/ 	.byte	0x04, 0x1c
        /*02c6*/ 	.short	(.L_13083 - .L_13082)


	//   ....[0]....
.L_13082:
        /*02c8*/ 	.word	0x00000050


	//   ....[1]....
        /*02cc*/ 	.word	0x000019a0


	//----- nvinfo : EIATTR_MAX_THREADS
	.align		4
.L_13083:
        /*02d0*/ 	.byte	0x04, 0x05
        /*02d2*/ 	.short	(.L_13085 - .L_13084)
.L_13084:
        /*02d4*/ 	.word	0x00000080
        /*02d8*/ 	.word	0x00000001
        /*02dc*/ 	.word	0x00000001


	//----- nvinfo : EIATTR_CRS_STACK_SIZE
	.align		4
.L_13085:
        /*02e0*/ 	.byte	0x04, 0x1e
        /*02e2*/ 	.short	(.L_13087 - .L_13086)
.L_13086:
        /*02e4*/ 	.word	0x00000000


	//----- nvinfo : EIATTR_CBANK_PARAM_SIZE
	.align		4
.L_13087:
        /*02e8*/ 	.byte	0x03, 0x19
        /*02ea*/ 	.short	0x0034


	//----- nvinfo : EIATTR_PARAM_CBANK
	.align		4
        /*02ec*/ 	.byte	0x04, 0x0a
        /*02ee*/ 	.short	(.L_13089 - .L_13088)
	.align		4
.L_13088:
        /*02f0*/ 	.word	index@(.nv.constant0._Z9cuda_gemmIiLi128ELi4ELi1ELi32ELi32ELi32ELi64ELi0ELi1EEviiiPT_S1_S1_iii)
        /*02f4*/ 	.short	0x0380
        /*02f6*/ 	.short	0x0034


	//----- nvinfo : EIATTR_SW_WAR
	.align		4
.L_13089:
        /*02f8*/ 	.byte	0x04, 0x36
        /*02fa*/ 	.short	(.L_13091 - .L_13090)
.L_13090:
        /*02fc*/ 	.word	0x00000008
.L_13091:


//--------------------- .nv.info._Z9cuda_gemmIiLi128ELi4ELi1ELi32ELi32ELi32ELi64ELi0ELi0EEviiiPT_S1_S1_iii --------------------------
	.section	.nv.info._Z9cuda_gemmIiLi128ELi4ELi1ELi32ELi32ELi32ELi64ELi0ELi0EEviiiPT_S1_S1_iii,"",@"SHT_CUDA_INFO"
	.sectionflags	@""
	.align	4


	//----- nvinfo : EIATTR_CUDA_API_VERSION
	.align		4
        /*0000*/ 	.byte	0x04, 0x37
        /*0002*/ 	.short	(.L_13093 - .L_13092)
.L_13092:
        /*0004*/ 	.word	0x00000082


	//----- nvinfo : EIATTR_KPARAM_INFO
	.align		4
.L_13093:
        /*0008*/ 	.byte	0x04, 0x17
        /*000a*/ 	.short	(.L_13095 - .L_13094)
.L_13094:
        /*000c*/ 	.word	0x00000000
        /*0010*/ 	.short	0x0008
        /*0012*/ 	.short	0x0030
        /*0014*/ 	.byte	0x00, 0xf0, 0x11, 0x00


	//----- nvinfo : EIATTR_KPARAM_INFO
	.align		4
.L_13095:
        /*0018*/ 	.byte	0x04, 0x17
        /*001a*/ 	.short	(.L_13097 - .L_13096)
.L_13096:
        /*001c*/ 	.word	0x00000000
        /*0020*/ 	.short	0x0007
        /*0022*/ 	.short	0x002c
        /*0024*/ 	.byte	0x00, 0xf0, 0x11, 0x00


	//----- nvinfo : EIATTR_KPARAM_INFO
	.align		4
.L_13097:
        /*0028*/ 	.byte	0x04, 0x17
        /*002a*/ 	.short	(.L_13099 - .L_13098)
.L_13098:
        /*002c*/ 	.word	0x00000000
        /*0030*/ 	.short	0x0006
        /*0032*/ 	.short	0x0028
        /*0034*/ 	.byte	0x00, 0xf0, 0x11, 0x00


	//----- nvinfo : EIATTR_KPARAM_INFO
	.align		4
.L_13099:
        /*0038*/ 	.byte	0x04, 0x17
        /*003a*/ 	.short	(.L_13101 - .L_13100)
.L_13100:
        /*003c*/ 	.word	0x00000000
        /*0040*/ 	.short	0x0005
        /*0042*/ 	.short	0x0020
        /*0044*/ 	.byte	0x00, 0xf5, 0x21, 0x00


	//----- nvinfo : EIATTR_KPARAM_INFO
	.align		4
.L_13101:
        /*0048*/ 	.byte	0x04, 0x17
        /*004a*/ 	.short	(.L_13103 - .L_13102)
.L_13102:
        /*004c*/ 	.word	0x00000000
        /*0050*/ 	.short	0x0004
        /*0052*/ 	.short	0x0018
        /*0054*/ 	.byte	0x00, 0xf5, 0x21, 0x00


	//----- nvinfo : EIATTR_KPARAM_INFO
	.align		4
.L_13103:
        /*0058*/ 	.byte	0x04, 0x17
        /*005a*/ 	.short	(.L_13105 - .L_13104)
.L_13104:
        /*005c*/ 	.word	0x00000000
        /*0060*/ 	.short	0x0003
        /*0062*/ 	.short	0x0010
        /*0064*/ 	.byte	0x00, 0xf5, 0x21, 0x00


	//----- nvinfo : EIATTR_KPARAM_INFO
	.align		4
.L_13105:
        /*0068*/ 	.byte	0x04, 0x17
        /*006a*/ 	.short	(.L_13107 - .L_13106)
.L_13106:
        /*006c*/ 	.word	0x00000000
        /*0070*/ 	.short	0x0002
        /*0072*/ 	.short	0x0008
        /*0074*/ 	.byte	0x00, 0xf0, 0x11, 0x00


	//----- nvinfo : EIATTR_KPARAM_INFO
	.align		4
.L_13107:
        /*0078*/ 	.byte	0x04, 0x17
        /*007a*/ 	.short	(.L_13109 - .L_13108)
.L_13108:
        /*007c*/ 	.word	0x00000000
        /*0080*/ 	.short	0x0001
        /*0082*/ 	.short	0x0004
        /*0084*/ 	.byte	0x00, 0xf0, 0x11, 0x00


	//----- nvinfo : EIATTR_KPARAM_INFO
	.align		4
.L_13109:
        /*0088*/ 	.byte	0x04, 0x17
        /*008a*/ 	.short	(.L_13111 - .L_13110)
.L_13110:
        /*008c*/ 	.word	0x00000000
        /*0090*/ 	.short	0x0000
        /*0092*/ 	.short	0x0000
        /*0094*/ 	.byte	0x00, 0xf0, 0x11, 0x00


	//----- nvinfo : EIATTR_SPARSE_MMA_MASK
	.align		4
.L_13111:
        /*0098*/ 	.byte	0x03, 0x50
        /*009a*/ 	.short	0x0000


	//----- nvinfo : EIATTR_MAXREG_COUNT
	.align		4
        /*009c*/ 	.byte	0x03, 0x1b
        /*009e*/ 	.short	0x00ff


	//----- nvinfo : EIATTR_NUM_BARRIERS
	.align		4
        /*00a0*/ 	.byte	0x02, 0x4c
        /*00a2*/ 	.byte	0x01
	.zero		1


	//----- nvinfo : EIATTR_MERCURY_ISA_VERSION
	.align		4
        /*00a4*/ 	.byte	0x03, 0x5f
        /*00a6*/ 	.short	0x0101


	//----- nvinfo : EIATTR_COOP_GROUP_MASK_REGIDS
	.align		4
        /*00a8*/ 	.byte	0x04, 0x29
        /*00aa*/ 	.short	(.L_13113 - .L_13112)


	//   ....[0]....
.L_13112:
        /*00ac*/ 	.word	0xffffffff


	//   ....[1]....
        /*00b0*/ 	.word	0xffffffff


	//   ....[2]....
        /*00b4*/ 	.word	0xffffffff


	//   ....[3]....
        /*00b8*/ 	.word	0xffffffff


	//   ....[4]....
        /*00bc*/ 	.word	0xffffffff


	//   ....[5]....
        /*00c0*/ 	.word	0xffffffff


	//   ....[6]....
        /*00c4*/ 	.word	0xffffffff


	//   ....[7]....
        /*00c8*/ 	.word	0xffffffff


	//   ....[8]....
        /*00cc*/ 	.word	0xffffffff


	//   ....[9]....
        /*00d0*/ 	.word	0xffffffff


	//   ....[10]....
        /*00d4*/ 	.word	0xffffffff


	//   ....[11]....
        /*00d8*/ 	.word	0xffffffff


	//   ....[12]....
        /*00dc*/ 	.word	0xffffffff


	//   ....[13]....
        /*00e0*/ 	.word	0xffffffff


	//   ....[14]....
        /*00e4*/ 	.word	0xffffffff


	//   ....[15]....
        /*00e8*/ 	.word	0xffffffff


	//   ....[16]....
        /*00ec*/ 	.word	0xffffffff


	//   ....[17]....
        /*00f0*/ 	.word	0x0500001d


	//   ....[18]....
        /*00f4*/ 	.word	0x0500001d


	//   ....[19]....
        /*00f8*/ 	.word	0x0500001d


	//   ....[20]....
        /*00fc*/ 	.word	0x0500001d


	//   ....[21]....
        /*0100*/ 	.word	0x0500001d


	//   ....[22]....
        /*0104*/ 	.word	0x0500001d


	//   ....[23]....
        /*0108*/ 	.word	0x0500001d


	//   ....[24]....
        /*010c*/ 	.word	0x0500001d


	//   ....[25]....
        /*0110*/ 	.word	0x0500001d


	//   ....[26]....
        /*0114*/ 	.word	0x0500001d


	//   ....[27]....
        /*0118*/ 	.word	0x0500001d


	//   ....[28]....
        /*011c*/ 	.word	0x0500001d


	//   ....[29]....
        /*0120*/ 	.word	0x0500001d


	//   ....[30]....
        /*0124*/ 	.word	0x0500001d


	//   ....[31]....
        /*0128*/ 	.word	0x0500001d


	//   ....[32]....
        /*012c*/ 	.word	0x0500001d


	//----- nvinfo : EIATTR_COOP_GROUP_INSTR_OFFSETS
	.align		4
.L_13113:
        /*0130*/ 	.byte	0x04, 0x28
        /*0132*/ 	.short	(.L_13115 - .L_13114)


	//   ....[0]....
.L_13114:
        /*0134*/ 	.word	0x00002110


	//   ....[1]....
        /*0138*/ 	.word	0x00002170


	//   ....[2]....
        /*013c*/ 	.word	0x000021d0


	//   ....[3]....
        /*0140*/ 	.word	0x00002230


	//   ....[4]....
        /*0144*/ 	.word	0x00002290


	//   ....[5]....
        /*0148*/ 	.word	0x000022f0


	//   ....[6]....
        /*014c*/ 	.word	0x00002350


	//   ....[7]....
        /*0150*/ 	.word	0x000023b0


	//   ....[8]....
        /*0154*/ 	.word	0x00002410


	//   ....[9]....
        /*0158*/ 	.word	0x00002470


	//   ....[10]....
        /*015c*/ 	.word	0x000024d0


	//   ....[11]....
        /*0160*/ 	.word	0x00002530


	//   ....[12]....
        /*0164*/ 	.word	0x00002590


	//   ....[13]....
        /*0168*/ 	.word	0x000025f0


	//   ....[14]....
        /*016c*/ 	.word	0x00002650


	//   ....[15]....
        /*0170*/ 	.word	0x000026b0


	//   ....[16]....
        /*0174*/ 	.word	0x00002b70


	//   ....[17]....
        /*0178*/ 	.word	0x00003c60


	//   ....[18]....
        /*017c*/ 	.word	0x00003ce0


	//   ....[19]....
        /*0180*/ 	.word	0x00003d70


	//   ....[20]....
        /*0184*/ 	.word	0x00003e00


	//   ....[21]....
        /*0188*/ 	.word	0x00003e90


	//   ....[22]....
        /*018c*/ 	.word	0x00003f20


	//   ....[23]....
        /*0190*/ 	.word	0x00003fb0


	//   ....[24]....
        /*0194*/ 	.word	0x00004040


	//   ....[25]....
        /*0198*/ 	.word	0x000040d0


	//   ....[26]....
        /*019c*/ 	.word	0x00004160


	//   ....[27]....
        /*01a0*/ 	.word	0x000041f0


	//   ....[28]....
        /*01a4*/ 	.word	0x00004280


	//   ....[29]....
        /*01a8*/ 	.word	0x00004310


	//   ....[30]....
        /*01ac*/ 	.word	0x000043a0


	//   ....[31]....
        /*01b0*/ 	.word	0x00004430


	//   ....[32]....
        /*01b4*/ 	.word	0x000044c0


	//----- nvinfo : EIATTR_VRC_CTA_INIT_COUNT
	.align		4
.L_13115:
        /*01b8*/ 	.byte	0x02, 0x4a
	.zero		1
	.zero		1


	//----- nvinfo : EIATTR_EXIT_INSTR_OFFSETS
	.align		4
        /*01bc*/ 	.byte	0x04, 0x1c
        /*01be*/ 	.short	(.L_13117 - .L_13116)


	//   ....[0]....
.L_13116:
        /*01c0*/ 	.word	0x000001e0


	//   ....[1]....
        /*01c4*/ 	.word	0x00003c10


	//----- nvinfo : EIATTR_MAX_THREADS
	.align		4
.L_13117:
        /*01c8*/ 	.byte	0x04, 0x05
        /*01ca*/ 	.short	(.L_13119 - .L_13118)
.L_13118:
        /*01cc*/ 	.word	0x00000080
        /*01d0*/ 	.word	0x00000001
        /*01d4*/ 	.word	0x00000001


	//----- nvinfo : EIATTR_CRS_STACK_SIZE
	.align		4
.L_13119:
        /*01d8*/ 	.byte	0x04, 0x1e
        /*01da*/ 	.short	(.L_13121 - .L_13120)
.L_13120:
        /*01dc*/ 	.word	0x00000000


	//----- nvinfo : EIATTR_CBANK_PARAM_SIZE
	.align		4
.L_13121:
        /*01e0*/ 	.byte	0x03, 0x19
        /*01e2*/ 	.short	0x0034


	//----- nvinfo : EIATTR_PARAM_CBANK
	.align		4
        /*01e4*/ 	.byte	0x04, 0x0a
        /*01e6*/ 	.short	(.L_13123 - .L_13122)
	.align		4
.L_13122:
        /*01e8*/ 	.word	index@(.nv.constant0._Z9cuda_gemmIiLi128ELi4ELi1ELi32ELi32ELi32ELi64ELi0ELi0EEviiiPT_S1_S1_iii)
        /*01ec*/ 	.short	0x0380
        /*01ee*/ 	.short	0x0034


	//----- nvinfo : EIATTR_SW_WAR
	.align		4
.L_13123:
        /*01f0*/ 	.byte	0x04, 0x36
        /*01f2*/ 	.short	(.L_13125 - .L_13124)
.L_13124:
        /*01f4*/ 	.word	0x00000008
.L_13125:


//--------------------- .nv.info._Z9cuda_gemmIiLi128ELi4ELi1ELi32ELi16ELi16ELi64ELi1ELi1EEviiiPT_S1_S1_iii --------------------------
	.section	.nv.info._Z9cuda_gemmIiLi128ELi4ELi1ELi32ELi16ELi16ELi64ELi1ELi1EEviiiPT_S1_S1_iii,"",@"SHT_CUDA_INFO"
	.sectionflags	@""
	.align	4


	//----- nvinfo : EIATTR_CUDA_API_VERSION
	.align		4
        /*0000*/ 	.byte	0x04, 0x37
        /*0002*/ 	.short	(.L_13127 - .L_13126)
.L_13126:
        /*0004*/ 	.word	0x00000082


	//----- nvinfo : EIATTR_KPARAM_INFO
	.align		4
.L_13127:
        /*0008*/ 	.byte	0x04, 0x17
        /*000a*/ 	.short	(.L_13129 - .L_13128)
.L_13128:
        /*000c*/ 	.word	0x00000000
        /*0010*/ 	.short	0x0008
        /*0012*/ 	.short	0x0030
        /*0014*/ 	.byte	0x00, 0xf0, 0x11, 0x00


	//----- nvinfo : EIATTR_KPARAM_INFO
	.align		4
.L_13129:
        /*0018*/ 	.byte	0x04, 0x17
        /*001a*/ 	.short	(.L_13131 - .L_13130)
.L_13130:
        /*001c*/ 	.word	0x00000000
        /*0020*/ 	.short	0x0007
        /*0022*/ 	.short	0x002c
        /*0024*/ 	.byte	0x00, 0xf0, 0x11, 0x00


	//----- nvinfo : EIATTR_KPARAM_INFO
	.align		4
.L_13131:
        /*0028*/ 	.byte	0x04, 0x17
        /*002a*/ 	.short	(.L_13133 - .L_13132)
.L_13132:
        /*002c*/ 	.word	0x00000000
        /*0030*/ 	.short	0x0006
        /*0032*/ 	.short	0x0028
        /*0034*/ 	.byte	0x00, 0xf0, 0x11, 0x00


	//----- nvinfo : EIATTR_KPARAM_INFO
	.align		4
.L_13133:
        /*0038*/ 	.byte	0x04, 0x17
        /*003a*/ 	.short	(.L_13135 - .L_13134)
.L_13134:
        /*003c*/ 	.word	0x00000000
        /*0040*/ 	.short	0x0005
        /*0042*/ 	.short	0x0020
        /*0044*/ 	.byte	0x00, 0xf5, 0x21, 0x00


	//----- nvinfo : EIATTR_KPARAM_INFO
	.align		4
.L_13135:
        /*0048*/ 	.byte	0x04, 0x17
        /*004a*/ 	.short	(.L_13137 - .L_13136)
.L_13136:
        /*004c*/ 	.word	0x00000000
        /*0050*/ 	.short	0x0004
        /*0052*/ 	.short	0x0018
        /*0054*/ 	.byte	0x00, 0xf5, 0x21, 0x00


	//----- nvinfo : EIATTR_KPARAM_INFO
	.align		4
.L_13137:
        /*0058*/ 	.byte	0x04, 0x17
        /*005a*/ 	.short	(.L_13139 - .L_13138)
.L_13138:
        /*005c*/ 	.word	0x00000000
        /*0060*/ 	.short	0x0003
        /*0062*/ 	.short	0x0010
        /*0064*/ 	.byte	0x00, 0xf5, 0x21, 0x00


	//----- nvinfo : EIATTR_KPARAM_INFO
	.align		4
.L_13139:
        /*0068*/ 	.byte	0x04, 0x17
        /*006a*/ 	.short	(.L_13141 - .L_13140)
.L_13140:
        /*006c*/ 	.word	0x00000000
        /*0070*/ 	.short	0x0002
        /*0072*/ 	.short	0x0008
        /*0074*/ 	.byte	0x00, 0xf0, 0x11, 0x00


	//----- nvinfo : EIATTR_KPARAM_INFO
	.align		4
.L_13141:
        /*0078*/ 	.byte	0x04, 0x17
        /*007a*/ 	.short	(.L_13143 - .L_13142)
.L_13142:
        /*007c*/ 	.word	0x00000000
        /*0080*/ 	.short	0x0001
        /*0082*/ 	.short	0x0004
        /*0084*/ 	.byte	0x00, 0xf0, 0x11, 0x00


	//----- nvinfo : EIATTR_KPARAM_INFO
	.align		4
.L_13143:
        /*0088*/ 	.byte	0x04, 0x17
        /*008a*/ 	.short	(.L_13145 - .L_13144)
.L_13144:
        /*008c*/ 	.word	0x00000000
        /*0090*/ 	.short	0x0000
        /*0092*/ 	.short	0x0000
        /*0094*/ 	.byte	0x00, 0xf0, 0x11, 0x00


	//----- nvinfo : EIATTR_SPARSE_MMA_MASK
	.align		4
.L_13145:
        /*0098*/ 	.byte	0x03, 0x50
        /*009a*/ 	.short	0x0000


	//----- nvinfo : EIATTR_MAXREG_COUNT
	.align		4
        /*009c*/ 	.byte	0x03, 0x1b
        /*009e*/ 	.short	0x00ff


	//----- nvinfo : EIATTR_NUM_BARRIERS
	.align		4
        /*00a0*/ 	.byte	0x02, 0x4c
        /*00a2*/ 	.byte	0x01
	.zero		1


	//----- nvinfo : EIATTR_MERCURY_ISA_VERSION
	.align		4
        /*00a4*/ 	.byte	0x03, 0x5f
        /*00a6*/ 	.short	0x0101


	//----- nvinfo : EIATTR_COOP_GROUP_MASK_REGIDS
	.align		4
        /*00a8*/ 	.byte	0x04, 0x29
        /*00aa*/ 	.short	(.L_13147 - .L_13146)


	//   ....[0]....
.L_13146:
        /*00ac*/ 	.word	0x05000006


	//   ....[1]....
        /*00b0*/ 	.word	0x05000006


	//   ....[2]....
        /*00b4*/ 	.word	0x05000006


	//   ....[3]....
        /*00b8*/ 	.word	0x05000006


	//   ....[4]....
        /*00bc*/ 	.word	0x05000006


	//   ....[5]....
        /*00c0*/ 	.word	0x05000006


	//   ....[6]....
        /*00c4*/ 	.word	0x05000006


	//   ....[7]....
        /*00c8*/ 	.word	0x05000006


	//   ....[8]....
        /*00cc*/ 	.word	0x05000006


	//   ....[9]....
        /*00d0*/ 	.word	0x05000006


	//   ....[10]....
        /*00d4*/ 	.word	0x05000006


	//   ....[11]....
        /*00d8*/ 	.word	0x05000006


	//   ....[12]....
        /*00dc*/ 	.word	0x05000006


	//   ....[13]....
        /*00e0*/ 	.word	0x05000006


	//   ....[14]....
        /*00e4*/ 	.word	0x05000006


	//   ....[15]....
        /*00e8*/ 	.word	0x05000006


	//----- nvinfo : EIATTR_COOP_GROUP_INSTR_OFFSETS
	.align		4
.L_13147:
        /*00ec*/ 	.byte	0x04, 0x28
        /*00ee*/ 	.short	(.L_13149 - .L_13148)


	//   ....[0]....
.L_13148:
        /*00f0*/ 	.word	0x00000b20


	//   ....[1]....
        /*00f4*/ 	.word	0x00000ba0


	//   ....[2]....
        /*00f8*/ 	.word	0x00000c30


	//   ....[3]....
        /*00fc*/ 	.word	0x00000cc0


	//   ....[4]....
        /*0100*/ 	.word	0x00000d50


	//   ....[5]....
        /*0104*/ 	.word	0x00000de0


	//   ....[6]....
        /*0108*/ 	.word	0x00000e70


	//   ....[7]....
        /*010c*/ 	.word	0x00000f00


	//   ....[8]....
        /*0110*/ 	.word	0x00000f90


	//   ....[9]....
        /*0114*/ 	.word	0x00001020


	//   ....[10]....
        /*0118*/ 	.word	0x000010b0


	//   ....[11]....
        /*011c*/ 	.word	0x00001140


	//   ....[12]....
        /*0120*/ 	.word	0x000011d0


	//   ....[13]....
        /*0124*/ 	.word	0x00001260


	//   ....[14]....
        /*0128*/ 	.word	0x000012f0


	//   ....[15]....
        /*012c*/ 	.word	0x00001380


	//----- nvinfo : EIATTR_VRC_CTA_INIT_COUNT
	.align		4
.L_13149:
        /*0130*/ 	.byte	0x02, 0x4a
	.zero		1
	.zero		1


	//----- nvinfo : EIATTR_EXIT_INSTR_OFFSETS
	.align		4
        /*0134*/ 	.byte	0x04, 0x1c
        /*0136*/ 	.short	(.L_13151 - .L_13150)


	//   ....[0]....
.L_13150:
        /*0138*/ 	.word	0x00000590


	//   ....[1]....
        /*013c*/ 	.word	0x00000ad0


	//----- nvinfo : EIATTR_MAX_THREADS
	.align		4
.L_13151:
        /*0140*/ 	.byte	0x04, 0x05
        /*0142*/ 	.short	(.L_13153 - .L_13152)
.L_13152:
        /*0144*/ 	.word	0x00000080
        /*0148*/ 	.word	0x00000001
        /*014c*/ 	.word	0x00000001


	//----- nvinfo : EIATTR_CRS_STACK_SIZE
	.align		4
.L_13153:
        /*0150*/ 	.byte	0x04, 0x1e
        /*0152*/ 	.short	(.L_13155 - .L_13154)
.L_13154:
        /*0154*/ 	.word	0x00000000


	//----- nvinfo : EIATTR_CBANK_PARAM_SIZE
	.align		4
.L_13155:
        /*0158*/ 	.byte	0x03, 0x19
        /*015a*/ 	.short	0x0034


	//----- nvinfo : EIATTR_PARAM_CBANK
	.align		4
        /*015c*/ 	.byte	0x04, 0x0a
        /*015e*/ 	.short	(.L_13157 - .L_13156)
	.align		4
.L_13156:
        /*0160*/ 	.word	index@(.nv.constant0._Z9cuda_gemmIiLi128ELi4ELi1ELi32ELi16ELi16ELi64ELi1ELi1EEviiiPT_S1_S1_iii)
        /*0164*/ 	.short	0x0380
        /*0166*/ 	.short	0x0034


	//----- nvinfo : EIATTR_SW_WAR
	.align		4
.L_13157:
        /*0168*/ 	.byte	0x04, 0x36
        /*016a*/ 	.short	(.L_13159 - .L_13158)
.L_13158:
        /*016c*/ 	.word	0x00000008
.L_13159:


//--------------------- .nv.info._Z9cuda_gemmIiLi128ELi4ELi1ELi32ELi16ELi16ELi64ELi1ELi0EEviiiPT_S1_S1_iii --------------------------
	.section	.nv.info._Z9cuda_gemmIiLi128ELi4ELi1ELi32ELi16ELi16ELi64ELi1ELi0EEviiiPT_S1_S1_iii,"",@"SHT_CUDA_INFO"
	.sectionflags	@""
	.align	4


	//----- nvinfo : EIATTR_CUDA_API_VERSION
	.align		4
        /*0000*/ 	.byte	0x04, 0x37
        /*0002*/ 	.short	(.L_13161 - .L_13160)
.L_13160:
        /*0004*/ 	.word	0x00000082


	//----- nvinfo : EIATTR_KPARAM_INFO
	.align		4
.L_13161:
        /*0008*/ 	.byte	0x04, 0x17
        /*000a*/ 	.short	(.L_13163 - .L_13162)
.L_13162:
        /*000c*/ 	.word	0x00000000
        /*0010*/ 	.short	0x0008
        /*0012*/ 	.short	0x0030
        /*0014*/ 	.byte	0x00, 0xf0, 0x11, 0x00


	//----- nvinfo : EIATTR_KPARAM_INFO
	.align		4
.L_13163:
        /*0018*/ 	.byte	0x04, 0x17
        /*001a*/ 	.short	(.L_13165 - .L_13164)
.L_13164:
        /*001c*/ 	.word	0x00000000
        /*0020*/ 	.short	0x0007
        /*0022*/ 	.short	0x002c
        /*0024*/ 	.byte	0x00, 0xf0, 0x11, 0x00


	//----- nvinfo : EIATTR_KPARAM_INFO
	.align		4
.L_13165:
        /*0028*/ 	.byte	0x04, 0x17
        /*002a*/ 	.short	(.L_13167 - .L_13166)
.L_13166:
        /*002c*/ 	.word	0x00000000
        /*0030*/ 	.short	0x0006
        /*0032*/ 	.short	0x0028
        /*0034*/ 	.byte	0x00, 0xf0, 0x11, 0x00


	//----- nvinfo : EIATTR_KPARAM_INFO
	.align		4
.L_13167:
        /*0038*/ 	.byte	0x04, 0x17
        /*003a*/ 	.short	(.L_13169 - .L_13168)
.L_13168:
        /*003c*/ 	.word	0x00000000
        /*0040*/ 	.short	0x0005
        /*0042*/ 	.short	0x0020
        /*0044*/ 	.byte	0x00, 0xf5, 0x21, 0x00


	//----- nvinfo : EIATTR_KPARAM_INFO
	.align		4
.L_13169:
        /*0048*/ 	.byte	0x04, 0x17
        /*004a*/ 	.short	(.L_13171 - .L_13170)
.L_13170:
        /*004c*/ 	.word	0x00000000
        /*0050*/ 	.short	0x0004
        /*0052*/ 	.short	0x0018
        /*0054*/ 	.byte	0x00, 0xf5, 0x21, 0x00


	//----- nvinfo : EIATTR_KPARAM_INFO
	.align		4
.L_13171:
        /*0058*/ 	.byte	0x04, 0x17
        /*005a*/ 	.short	(.L_13173 - .L_13172)
.L_13172:
        /*005c*/ 	.word	0x00000000
        /*0060*/ 	.short	0x0003
        /*0062*/ 	.short	0x0010
        /*0064*/ 	.byte	0x00, 0xf5, 0x21, 0x00


	//----- nvinfo : EIATTR_KPARAM_INFO
	.align		4
.L_13173:
        /*0068*/ 	.byte	0x04, 0x17
        /*006a*/ 	.short	(.L_13175 - .L_13174)
.L_13174:
        /*006c*/ 	.word	0x00000000
        /*0070*/ 	.short	0x0002
        /*0072*/ 	.short	0x0008
        /*0074*/ 	.byte	0x00, 0xf0, 0x11, 0x00


	//----- nvinfo : EIATTR_KPARAM_INFO
	.align		4
.L_13175:
        /*0078*/ 	.byte	0x04, 0x17
        /*007a*/ 	.short	(.L_13177 - .L_13176)
.L_13176:
        /*007c*/ 	.word	0x00000000
        /*0080*/ 	.short	0x0001
        /*0082*/ 	.short	0x0004
        /*0084*/ 	.byte	0x00, 0xf0, 0x11, 0x00


	//----- nvinfo : EIATTR_KPARAM_INFO
	.align		4
.L_13177:
        /*0088*/ 	.byte	0x04, 0x17
        /*008a*/ 	.short	(.L_13179 - .L_13178)
.L_13178:
        /*008c*/ 	.word	0x00000000
        /*0090*/ 	.short	0x0000
        /*0092*/ 	.short	0x0000
        /*0094*/ 	.byte	0x00, 0xf0, 0x11, 0x00


	//----- nvinfo : EIATTR_SPARSE_MMA_MASK
	.align		4
.L_13179:
        /*0098*/ 	.byte	0x03, 0x50
        /*009a*/ 	.short	0x0000


	//----- nvinfo : EIATTR_MAXREG_COUNT
	.align		4
        /*009c*/ 	.byte	0x03, 0x1b
        /*009e*/ 	.short	0x00ff


	//----- nvinfo : EIATTR_NUM_BARRIERS
	.align		4
        /*00a0*/ 	.byte	0x02, 0x4c
        /*00a2*/ 	.byte	0x01
	.zero		1


	//----- nvinfo : EIATTR_MERCURY_ISA_VERSION
	.align		4
        /*00a4*/ 	.byte	0x03, 0x5f
        /*00a6*/ 	.short	0x0101


	//----- nvinfo : EIATTR_COOP_GROUP_MASK_REGIDS
	.align		4
        /*00a8*/ 	.byte	0x04, 0x29
        /*00aa*/ 	.short	(.L_13181 - .L_13180)


	//   ....[0]....
.L_13180:
        /*00ac*/ 	.word	0xffffffff


	//   ....[1]....
        /*00b0*/ 	.word	0xffffffff


	//   ....[2]....
        /*00b4*/ 	.word	0xffffffff


	//   ....[3]....
        /*00b8*/ 	.word	0xffffffff


	//   ....[4]....
        /*00bc*/ 	.word	0xffffffff


	//   ....[5]....
        /*00c0*/ 	.word	0xffffffff


	//   ....[6]....
        /*00c4*/ 	.word	0xffffffff


	//   ....[7]....
        /*00c8*/ 	.word	0xffffffff


	//   ....[8]....
        /*00cc*/ 	.word	0xffffffff


	//   ....[9]....
        /*00d0*/ 	.word	0xffffffff


	//   ....[10]....
        /*00d4*/ 	.word	0xffffffff


	//   ....[11]....
        /*00d8*/ 	.word	0xffffffff


	//   ....[12]....
        /*00dc*/ 	.word	0xffffffff


	//   ....[13]....
        /*00e0*/ 	.word	0xffffffff


	//   ....[14]....
        /*00e4*/ 	.word	0xffffffff


	//   ....[15]....
        /*00e8*/ 	.word	0xffffffff


	//   ....[16]....
        /*00ec*/ 	.word	0x0500001b


	//   ....[17]....
        /*00f0*/ 	.word	0x0500001b


	//   ....[18]....
        /*00f4*/ 	.word	0x0500001b


	//   ....[19]....
        /*00f8*/ 	.word	0x0500001b


	//   ....[20]....
        /*00fc*/ 	.word	0x0500001b


	//   ....[21]....
        /*0100*/ 	.word	0x0500001b


	//   ....[22]....
        /*0104*/ 	.word	0x0500001b


	//   ....[23]....
        /*0108*/ 	.word	0x0500001b


	//   ....[24]....
        /*010c*/ 	.word	0x0500001b


	//   ....[25]....
        /*0110*/ 	.word	0x0500001b


	//   ....[26]....
        /*0114*/ 	.word	0x0500001b


	//   ....[27]....
        /*0118*/ 	.word	0x0500001b


	//   ....[28]....
        /*011c*/ 	.word	0x0500001b


	//   ....[29]....
        /*0120*/ 	.word	0x0500001b


	//   ....[30]....
        /*0124*/ 	.word	0x0500001b


	//   ....[31]....
        /*0128*/ 	.word	0x0500001b


	//----- nvinfo : EIATTR_COOP_GROUP_INSTR_OFFSETS
	.align		4
.L_13181:
        /*012c*/ 	.byte	0x04, 0x28
        /*012e*/ 	.short	(.L_13183 - .L_13182)


	//   ....[0]....
.L_13182:
        /*0130*/ 	.word	0x00001b80


	//   ....[1]....
        /*0134*/ 	.word	0x00001be0


	//   ....[2]....
        /*0138*/ 	.word	0x00001c40


	//   ....[3]....
        /*013c*/ 	.word	0x00001ca0


	//   ....[4]....
        /*0140*/ 	.word	0x00001d00


	//   ....[5]....
        /*0144*/ 	.word	0x00001d60


	//   ....[6]....
        /*0148*/ 	.word	0x00001dc0


	//   ....[7]....
        /*014c*/ 	.word	0x00001e20


	//   ....[8]....
        /*0150*/ 	.word	0x00001e80


	//   ....[9]....
        /*0154*/ 	.word	0x00001ee0


	//   ....[10]....
        /*0158*/ 	.word	0x00001f40


	//   ....[11]....
        /*015c*/ 	.word	0x00001fa0


	//   ....[12]....
        /*0160*/ 	.word	0x00002000


	//   ....[13]....
        /*0164*/ 	.word	0x00002060


	//   ....[14]....
        /*0168*/ 	.word	0x000020c0


	//   ....[15]....
        /*016c*/ 	.word	0x00002120


	//   ....[16]....
        /*0170*/ 	.word	0x000026b0


	//   ....[17]....
        /*0174*/ 	.word	0x00002740


	//   ....[18]....
        /*0178*/ 	.word	0x000027d0


	//   ....[19]....
        /*017c*/ 	.word	0x00002860


	//   ....[20]....
        /*0180*/ 	.word	0x000028f0


	//   ....[21]....
        /*0184*/ 	.word	0x00002980


	//   ....[22]....
        /*0188*/ 	.word	0x00002a10


	//   ....[23]....
        /*018c*/ 	.word	0x00002aa0


	//   ....[24]....
        /*0190*/ 	.word	0x00002b30


	//   ....[25]....
        /*0194*/ 	.word	0x00002bc0


	//   ....[26]....
        /*0198*/ 	.word	0x00002c50


	//   ....[27]....
        /*019c*/ 	.word	0x00002ce0


	//   ....[28]....
        /*01a0*/ 	.word	0x00002d70


	//   ....[29]....
        /*01a4*/ 	.word	0x00002e00


	//   ....[30]....
        /*01a8*/ 	.word	0x00002e90


	//   ....[31]....
        /*01ac*/ 	.word	0x00002f20


	//----- nvinfo : EIATTR_VRC_CTA_INIT_COUNT
	.align		4
.L_13183:
        /*01b0*/ 	.byte	0x02, 0x4a
	.zero		1
	.zero		1


	//----- nvinfo : EIATTR_EXIT_INSTR_OFFSETS
	.align		4
        /*01b4*/ 	.byte	0x04, 0x1c
        /*01b6*/ 	.short	(.L_13185 - .L_13184)


	//   ....[0]....
.L_13184:
        /*01b8*/ 	.word	0x000005f0


	//   ....[1]....
        /*01bc*/ 	.word	0x00002650


	//----- nvinfo : EIATTR_MAX_THREADS
	.align		4
.L_13185:
        /*01c0*/ 	.byte	0x04, 0x05
        /*01c2*/ 	.short	(.L_13187 - .L_13186)
.L_13186:
        /*01c4*/ 	.word	0x00000080
        /*01c8*/ 	.word	0x00000001
        /*01cc*/ 	.word	0x00000001


	//----- nvinfo : EIATTR_CRS_STACK_SIZE
	.align		4
.L_13187:
        /*01d0*/ 	.byte	0x04, 0x1e
        /*01d2*/ 	.short	(.L_13189 - .L_13188)
.L_13188:
        /*01d4*/ 	.word	0x00000000


	//----- nvinfo : EIATTR_CBANK_PARAM_SIZE
	.align		4
.L_13189:
        /*01d8*/ 	.byte	0x03, 0x19
        /*01da*/ 	.short	0x0034


	//----- nvinfo : EIATTR_PARAM_CBANK
	.align		4
        /*01dc*/ 	.byte	0x04, 0x0a
        /*01de*/ 	.short	(.L_13191 - .L_13190)
	.align		4
.L_13190:
        /*01e0*/ 	.word	index@(.nv.constant0._Z9cuda_gemmIiLi128ELi4ELi1ELi32ELi16ELi16ELi64ELi1ELi0EEviiiPT_S1_S1_iii)
        /*01e4*/ 	.short	0x0380
        /*01e6*/ 	.short	0x0034


	//----- nvinfo : EIATTR_SW_WAR
	.align		4
.L_13191:
        /*01e8*/ 	.byte	0x04, 0x36
        /*01ea*/ 	.short	(.L_13193 - .L_13192)
.L_13192:
        /*01ec*/ 	.word	0x00000008
.L_13193:


//--------------------- .nv.info._Z9cuda_gemmIiLi128ELi4ELi1ELi32ELi16ELi16ELi64ELi0ELi1EEviiiPT_S1_S1_iii --------------------------
	.section	.nv.info._Z9cuda_gemmIiLi128ELi4ELi1ELi32ELi16ELi16ELi64ELi0ELi1EEviiiPT_S1_S1_iii,"",@"SHT_CUDA_INFO"
	.sectionflags	@""
	.align	4


	//----- nvinfo : EIATTR_CUDA_API_VERSION
	.align		4
        /*0000*/ 	.byte	0x04, 0x37
        /*0002*/ 	.short	(.L_13195 - .L_13194)
.L_13194:
        /*0004*/ 	.word	0x00000082


	//----- nvinfo : EIATTR_KPARAM_INFO
	.align		4
.L_13195:
        /*0008*/ 	.byte	0x04, 0x17
        /*000a*/ 	.short	(.L_13197 - .L_13196)
.L_13196:
        /*000c*/ 	.word	0x00000000
        /*0010*/ 	.short	0x0008
        /*0012*/ 	.short	0x0030
        /*0014*/ 	.byte	0x00, 0xf0, 0x11, 0x00


	//----- nvinfo : EIATTR_KPARAM_INFO
	.align		4
.L_13197:
        /*0018*/ 	.byte	0x04, 0x17
        /*001a*/ 	.short	(.L_13199 - .L_13198)
.L_13198:
        /*001c*/ 	.word	0x00000000
        /*0020*/ 	.short	0x0007
        /*0022*/ 	.short	0x002c
        /*0024*/ 	.byte	0x00, 0xf0, 0x11, 0x00


	//----- nvinfo : EIATTR_KPARAM_INFO
	.align		4
.L_13199:
        /*0028*/ 	.byte	0x04, 0x17
        /*002a*/ 	.short	(.L_13201 - .L_13200)
.L_13200:
        /*002c*/ 	.word	0x00000000
        /*0030*/ 	.short	0x0006
        /*0032*/ 	.short	0x0028
        /*0034*/ 	.byte	0x00, 0xf0, 0x11, 0x00


	//----- nvinfo : EIATTR_KPARAM_INFO
	.align		4
.L_13201:
        /*0038*/ 	.byte	0x04, 0x17
        /*003a*/ 	.short	(.L_13203 - .L_13202)
.L_13202:
        /*003c*/ 	.word	0x00000000
        /*0040*/ 	.short	0x0005
        /*0042*/ 	.short	0x0020
        /*0044*/ 	.byte	0x00, 0xf5, 0x21, 0x00


	//----- nvinfo : EIATTR_KPARAM_INFO
	.align		4
.L_13203:
        /*0048*/ 	.byte	0x04, 0x17
        /*004a*/ 	.short	(.L_13205 - .L_13204)
.L_13204:
        /*004c*/ 	.word	0x00000000
        /*0050*/ 	.short	0x0004
        /*0052*/ 	.short	0x0018
        /*0054*/ 	.byte	0x00, 0xf5, 0x21, 0x00


	//----- nvinfo : EIATTR_KPARAM_INFO
	.align		4
.L_13205:
        /*0058*/ 	.byte	0x04, 0x17
        /*005a*/ 	.short	(.L_13207 - .L_13206)
.L_13206:
        /*005c*/ 	.word	0x00000000
        /*0060*/ 	.short	0x0003
        /*0062*/ 	.short	0x0010
        /*0064*/ 	.byte	0x00, 0xf5, 0x21, 0x00


	//----- nvinfo : EIATTR_KPARAM_INFO
	.align		4
.L_13207:
        /*0068*/ 	.byte	0x04, 0x17
        /*006a*/ 	.short	(.L_13209 - .L_13208)
.L_13208:
        /*006c*/ 	.word	0x00000000
        /*0070*/ 	.short	0x0002
        /*0072*/ 	.short	0x0008
        /*0074*/ 	.byte	0x00, 0xf0, 0x11, 0x00


	//----- nvinfo : EIATTR_KPARAM_INFO
	.align		4
.L_13209:
        /*0078*/ 	.byte	0x04, 0x17
        /*007a*/ 	.short	(.L_13211 - .L_13210)
.L_13210:
        /*007c*/ 	.word	0x00000000
        /*0080*/ 	.short	0x0001
        /*0082*/ 	.short	0x0004
        /*0084*/ 	.byte	0x00, 0xf0, 0x11, 0x00


	//----- nvinfo : EIATTR_KPARAM_INFO
	.align		4
.L_13211:
        /*0088*/ 	.byte	0x04, 0x17
        /*008a*/ 	.short	(.L_13213 - .L_13212)
.L_13212:
        /*008c*/ 	.word	0x00000000
        /*0090*/ 	.short	0x0000
        /*0092*/ 	.short	0x0000
        /*0094*/ 	.byte	0x00, 0xf0, 0x11, 0x00


	//----- nvinfo : EIATTR_SPARSE_MMA_MASK
	.align		4
.L_13213:
        /*0098*/ 	.byte	0x03, 0x50
        /*009a*/ 	.short	0x0000


	//----- nvinfo : EIATTR_MAXREG_COUNT
	.align		4
        /*009c*/ 	.byte	0x03, 0x1b
        /*009e*/ 	.short	0x00ff


	//----- nvinfo : EIATTR_NUM_BARRIERS
	.align		4
        /*00a0*/ 	.byte	0x02, 0x4c
        /*00a2*/ 	.byte	0x01
	.zero		1


	//----- nvinfo : EIATTR_MERCURY_ISA_VERSION
	.align		4
        /*00a4*/ 	.byte	0x03, 0x5f
        /*00a6*/ 	.short	0x0101


	//----- nvinfo : EIATTR_COOP_GROUP_MASK_REGIDS
	.align		4
        /*00a8*/ 	.byte	0x04, 0x29
        /*00aa*/ 	.short	(.L_13215 - .L_13214)


	//   ....[0]....
.L_13214:
        /*00ac*/ 	.word	0x05000006


	//   ....[1]....
        /*00b0*/ 	.word	0x05000006


	//   ....[2]....
        /*00b4*/ 	.word	0x05000006


	//   ....[3]....
        /*00b8*/ 	.word	0x05000006


	//   ....[4]....
        /*00bc*/ 	.word	0x05000006


	//   ....[5]....
        /*00c0*/ 	.word	0x05000006


	//   ....[6]....
        /*00c4*/ 	.word	0x05000006


	//   ....[7]....
        /*00c8*/ 	.word	0x05000006


	//   ....[8]....
        /*00cc*/ 	.word	0x05000006


	//   ....[9]....
        /*00d0*/ 	.word	0x05000006


	//   ....[10]....
        /*00d4*/ 	.word	0x05000006


	//   ....[11]....
        /*00d8*/ 	.word	0x05000006


	//   ....[12]....
        /*00dc*/ 	.word	0x05000006


	//   ....[13]....
        /*00e0*/ 	.word	0x05000006


	//   ....[14]....
        /*00e4*/ 	.word	0x05000006


	//   ....[15]....
        /*00e8*/ 	.word	0x05000006


	//----- nvinfo : EIATTR_COOP_GROUP_INSTR_OFFSETS
	.align		4
.L_13215:
        /*00ec*/ 	.byte	0x04, 0x28
        /*00ee*/ 	.short	(.L_13217 - .L_13216)


	//   ....[0]....
.L_13216:
        /*00f0*/ 	.word	0x00000b60


	//   ....[1]....
        /*00f4*/ 	.word	0x00000be0


	//   ....[2]....
        /*00f8*/ 	.word	0x00000c70


	//   ....[3]....
        /*00fc*/ 	.word	0x00000d00


	//   ....[4]....
        /*0100*/ 	.word	0x00000d90


	//   ....[5]....
        /*0104*/ 	.word	0x00000e20


	//   ....[6]....
        /*0108*/ 	.word	0x00000eb0


	//   ....[7]....
        /*010c*/ 	.word	0x00000f40


	//   ....[8]....
        /*0110*/ 	.word	0x00000fd0


	//   ....[9]....
        /*0114*/ 	.word	0x00001060


	//   ....[10]....
        /*0118*/ 	.word	0x000010f0


	//   ....[11]....
        /*011c*/ 	.word	0x00001180


	//   ....[12]....
        /*0120*/ 	.word	0x00001210


	//   ....[13]....
        /*0124*/ 	.word	0x000012a0


	//   ....[14]....
        /*0128*/ 	.word	0x00001330


	//   ....[15]....
        /*012c*/ 	.word	0x000013c0


	//----- nvinfo : EIATTR_VRC_CTA_INIT_COUNT
	.align		4
.L_13217:
        /*0130*/ 	.byte	0x02, 0x4a
	.zero		1
	.zero		1


	//----- nvinfo : EIATTR_EXIT_INSTR_OFFSETS
	.align		4
        /*0134*/ 	.byte	0x04, 0x1c
        /*0136*/ 	.short	(.L_13219 - .L_13218)


	//   ....[0]....
.L_13218:
        /*0138*/ 	.word	0x00000590


	//   ....[1]....
        /*013c*/ 	.word	0x00000b10


	//----- nvinfo : EIATTR_MAX_THREADS
	.align		4
.L_13219:
        /*0140*/ 	.byte	0x04, 0x05
        /*0142*/ 	.short	(.L_13221 - .L_13220)
.L_13220:
        /*0144*/ 	.word	0x00000080
        /*0148*/ 	.word	0x00000001
        /*014c*/ 	.word	0x00000001


	//----- nvinfo : EIATTR_CRS_STACK_SIZE
	.align		4
.L_13221:
        /*0150*/ 	.byte	0x04, 0x1e
        /*0152*/ 	.short	(.L_13223 - .L_13222)
.L_13222:
        /*0154*/ 	.word	0x00000000


	//----- nvinfo : EIATTR_CBANK_PARAM_SIZE
	.align		4
.L_13223:
        /*0158*/ 	.byte	0x03, 0x19
        /*015a*/ 	.short	0x0034


	//----- nvinfo : EIATTR_PARAM_CBANK
	.align		4
        /*015c*/ 	.byte	0x04, 0x0a
        /*015e*/ 	.short	(.L_13225 - .L_13224)
	.align		4
.L_13224:
        /*0160*/ 	.word	index@(.nv.constant0._Z9cuda_gemmIiLi128ELi4ELi1ELi32ELi16ELi16ELi64ELi0ELi1EEviiiPT_S1_S1_iii)
        /*0164*/ 	.short	0x0380
        /*0166*/ 	.short	0x0034


	//----- nvinfo : EIATTR_SW_WAR
	.align		4
.L_13225:
        /*0168*/ 	.byte	0x04, 0x36
        /*016a*/ 	.short	(.L_13227 - .L_13226)
.L_13226:
        /*016c*/ 	.word	0x00000008
.L_13227:


//--------------------- .nv.info._Z9cuda_gemmIiLi128ELi4ELi1ELi32ELi16ELi16ELi64ELi0ELi0EEviiiPT_S1_S1_iii --------------------------
	.section	.nv.info._Z9cuda_gemmIiLi128ELi4ELi1ELi32ELi16ELi16ELi64ELi0ELi0EEviiiPT_S1_S1_iii,"",@"SHT_CUDA_INFO"
	.sectionflags	@""
	.align	4


	//----- nvinfo : EIATTR_CUDA_API_VERSION
	.align		4
        /*0000*/ 	.byte	0x04, 0x37
        /*0002*/ 	.short	(.L_13229 - .L_13228)
.L_13228:
        /*0004*/ 	.word	0x00000082


	//----- nvinfo : EIATTR_KPARAM_INFO
	.align		4
.L_13229:
        /*0008*/ 	.byte	0x04, 0x17
        /*000a*/ 	.short	(.L_13231 - .L_13230)
.L_13230:
        /*000c*/ 	.word	0x00000000
        /*0010*/ 	.short	0x0008
        /*0012*/ 	.short	0x0030
        /*0014*/ 	.byte	0x00, 0xf0, 0x11, 0x00


	//----- nvinfo : EIATTR_KPARAM_INFO
	.align		4
.L_13231:
        /*0018*/ 	.byte	0x04, 0x17
        /*001a*/ 	.short	(.L_13233 - .L_13232)
.L_13232:
        /*001c*/ 	.word	0x00000000
        /*0020*/ 	.short	0x0007
        /*0022*/ 	.short	0x002c
        /*0024*/ 	.byte	0x00, 0xf0, 0x11, 0x00


	//----- nvinfo : EIATTR_KPARAM_INFO
	.align		4
.L_13233:
        /*0028*/ 	.byte	0x04, 0x17
        /*002a*/ 	.short	(.L_13235 - .L_13234)
.L_13234:
        /*002c*/ 	.word	0x00000000
        /*0030*/ 	.short	0x0006
        /*0032*/ 	.short	0x0028
        /*0034*/ 	.byte	0x00, 0xf0, 0x11, 0x00


	//----- nvinfo : EIATTR_KPARAM_INFO
	.align		4
.L_13235:
        /*0038*/ 	.byte	0x04, 0x17
        /*003a*/ 	.short	(.L_13237 - .L_13236)
.L_13236:
        /*003c*/ 	.word	0x00000000
        /*0040*/ 	.short	0x0005
        /*0042*/ 	.short	0x0020
        /*0044*/ 	.byte	0x00, 0xf5, 0x21, 0x00


	//----- nvinfo : EIATTR_KPARAM_INFO
	.align		4
.L_13237:
        /*0048*/ 	.byte	0x04, 0x17
        /*004a*/ 	.short	(.L_13239 - .L_13238)
.L_13238:
        /*004c*/ 	.word	0x00000000
        /*0050*/ 	.short	0x0004
        /*0052*/ 	.short	0x0018
        /*0054*/ 	.byte	0x00, 0xf5, 0x21, 0x00


	//----- nvinfo : EIATTR_KPARAM_INFO
	.align		4
.L_13239:
        /*0058*/ 	.byte	0x04, 0x17
        /*005a*/ 	.short	(.L_13241 - .L_13240)
.L_13240:
        /*005c*/ 	.word	0x00000000
        /*0060*/ 	.short	0x0003
        /*0062*/ 	.short	0x0010
        /*0064*/ 	.byte	0x00, 0xf5, 0x21, 0x00


	//----- nvinfo : EIATTR_KPARAM_INFO
	.align		4
.L_13241:
        /*0068*/ 	.byte	0x04, 0x17
        /*006a*/ 	.short	(.L_13243 - .L_13242)
.L_13242:
        /*006c*/ 	.word	0x00000000
        /*0070*/ 	.short	0x0002
        /*0072*/ 	.short	0x0008
        /*0074*/ 	.byte	0x00, 0xf0, 0x11, 0x00


	//----- nvinfo : EIATTR_KPARAM_INFO
	.align		4
.L_13243:
        /*0078*/ 	.byte	0x04, 0x17
        /*007a*/ 	.short	(.L_13245 - .L_13244)
.L_13244:
        /*007c*/ 	.word	0x00000000
        /*0080*/ 	.short	0x0001
        /*0082*/ 	.short	0x0004
        /*0084*/ 	.byte	0x00, 0xf0, 0x11, 0x00


	//----- nvinfo : EIATTR_KPARAM_INFO
	.align		4
.L_13245:
        /*0088*/ 	.byte	0x04, 0x17
        /*008a*/ 	.short	(.L_13247 - .L_13246)
.L_13246:
        /*008c*/ 	.word	0x00000000
        /*0090*/ 	.short	0x0000
        /*0092*/ 	.short	0x0000
        /*0094*/ 	.byte	0x00, 0xf0, 0x11, 0x00


	//----- nvinfo : EIATTR_SPARSE_MMA_MASK
	.align		4
.L_13247:
        /*0098*/ 	.byte	0x03, 0x50
        /*009a*/ 	.short	0x0000


	//----- nvinfo : EIATTR_MAXREG_COUNT
	.align		4
        /*009c*/ 	.byte	0x03, 0x1b
        /*009e*/ 	.short	0x00ff


	//----- nvinfo : EIATTR_NUM_BARRIERS
	.align		4
        /*00a0*/ 	.byte	0x02, 0x4c
        /*00a2*/ 	.byte	0x01
	.zero		1


	//----- nvinfo : EIATTR_MERCURY_ISA_VERSION
	.align		4
        /*00a4*/ 	.byte	0x03, 0x5f
        /*00a6*/ 	.short	0x0101


	//----- nvinfo : EIATTR_COOP_GROUP_MASK_REGIDS
	.align		4
        /*00a8*/ 	.byte	0x04, 0x29
        /*00aa*/ 	.short	(.L_13249 - .L_13248)


	//   ....[0]....
.L_13248:
        /*00ac*/ 	.word	0xffffffff


	//   ....[1]....
        /*00b0*/ 	.word	0xffffffff


	//   ....[2]....
        /*00b4*/ 	.word	0xffffffff


	//   ....[3]....
        /*00b8*/ 	.word	0xffffffff


	//   ....[4]....
        /*00bc*/ 	.word	0xffffffff


	//   ....[5]....
        /*00c0*/ 	.word	0xffffffff


	//   ....[6]....
        /*00c4*/ 	.word	0xffffffff


	//   ....[7]....
        /*00c8*/ 	.word	0xffffffff


	//   ....[8]....
        /*00cc*/ 	.word	0xffffffff


	//   ....[9]....
        /*00d0*/ 	.word	0xffffffff


	//   ....[10]....
        /*00d4*/ 	.word	0xffffffff


	//   ....[11]....
        /*00d8*/ 	.word	0xffffffff


	//   ....[12]....
        /*00dc*/ 	.word	0xffffffff


	//   ....[13]....
        /*00e0*/ 	.word	0xffffffff


	//   ....[14]....
        /*00e4*/ 	.word	0xffffffff


	//   ....[15]....
        /*00e8*/ 	.word	0xffffffff


	//   ....[16]....
        /*00ec*/ 	.word	0x0500001b


	//   ....[17]....
        /*00f0*/ 	.word	0x0500001b


	//   ....[18]....
        /*00f4*/ 	.word	0x0500001b


	//   ....[19]....
        /*00f8*/ 	.word	0x0500001b


	//   ....[20]....
        /*00fc*/ 	.word	0x0500001b


	//   ....[21]....
        /*0100*/ 	.word	0x0500001b


	//   ....[22]....
        /*0104*/ 	.word	0x0500001b


	//   ....[23]....
        /*0108*/ 	.word	0x0500001b


	//   ....[24]....
        /*010c*/ 	.word	0x0500001b


	//   ....[25]....
        /*0110*/ 	.word	0x0500001b


	//   ....[26]....
        /*0114*/ 	.word	0x0500001b


	//   ....[27]....
        /*0118*/ 	.word	0x0500001b


	//   ....[28]....
        /*011c*/ 	.word	0x0500001b


	//   ....[29]....
        /*0120*/ 	.word	0x0500001b


	//   ....[30]....
        /*0124*/ 	.word	0x0500001b


	//   ....[31]....
        /*0128*/ 	.word	0x0500001b


	//----- nvinfo : EIATTR_COOP_GROUP_INSTR_OFFSETS
	.align		4
.L_13249:
        /*012c*/ 	.byte	0x04, 0x28
        /*012e*/ 	.short	(.L_13251 - .L_13250)


	//   ....[0]....
.L_13250:
        /*0130*/ 	.word	0x00001b50


	//   ....[1]....
        /*0134*/ 	.word	0x00001bb0


	//   ....[2]....
        /*0138*/ 	.word	0x00001c10


	//   ....[3]....
        /*013c*/ 	.word	0x00001c70


	//   ....[4]....
        /*0140*/ 	.word	0x00001cd0


	//   ....[5]....
        /*0144*/ 	.word	0x00001d30


	//   ....[6]....
        /*0148*/ 	.word	0x00001d90


	//   ....[7]....
        /*014c*/ 	.word	0x00001df0


	//   ....[8]....
        /*0150*/ 	.word	0x00001e50


	//   ....[9]....
        /*0154*/ 	.word	0x00001eb0


	//   ....[10]....
        /*0158*/ 	.word	0x00001f10


	//   ....[11]....
        /*015c*/ 	.word	0x00001f70


	//   ....[12]....
        /*0160*/ 	.word	0x00001fd0


	//   ....[13]....
        /*0164*/ 	.word	0x00002030


	//   ....[14]....
        /*0168*/ 	.word	0x00002090


	//   ....[15]....
        /*016c*/ 	.word	0x000020f0


	//   ....[16]....
        /*0170*/ 	.word	0x00002690


	//   ....[17]....
        /*0174*/ 	.word	0x00002720


	//   ....[18]....
        /*0178*/ 	.word	0x000027b0


	//   ....[19]....
        /*017c*/ 	.word	0x00002840


	//   ....[20]....
        /*0180*/ 	.word	0x000028d0


	//   ....[21]....
        /*0184*/ 	.word	0x00002960


	//   ....[22]....
        /*0188*/ 	.word	0x000029f0


	//   ....[23]....
        /*018c*/ 	.word	0x00002a80


	//   ....[24]....
        /*0190*/ 	.word	0x00002b10


	//   ....[25]....
        /*0194*/ 	.word	0x00002ba0


	//   ....[26]....
        /*0198*/ 	.word	0x00002c30


	//   ....[27]....
        /*019c*/ 	.word	0x00002cc0


	//   ....[28]....
        /*01a0*/ 	.word	0x00002d50


	//   ....[29]....
        /*01a4*/ 	.word	0x00002de0


	//   ....[30]....
        /*01a8*/ 	.word	0x00002e70


	//   ....[31]....
        /*01ac*/ 	.word	0x00002f00


	//----- nvinfo : EIATTR_VRC_CTA_INIT_COUNT
	.align		4
.L_13251:
        /*01b0*/ 	.byte	0x02, 0x4a
	.zero		1
	.zero		1


	//----- nvinfo : EIATTR_EXIT_INSTR_OFFSETS
	.align		4
        /*01b4*/ 	.byte	0x04, 0x1c
        /*01b6*/ 	.short	(.L_13253 - .L_13252)


	//   ....[0]....
.L_13252:
        /*01b8*/ 	.word	0x000005b0


	//   ....[1]....
        /*01bc*/ 	.word	0x00002630


	//----- nvinfo : EIATTR_MAX_THREADS
	.align		4
.L_13253:
        /*01c0*/ 	.byte	0x04, 0x05
        /*01c2*/ 	.short	(.L_13255 - .L_13254)
.L_13254:
        /*01c4*/ 	.word	0x00000080
        /*01c8*/ 	.word	0x00000001
        /*01cc*/ 	.word	0x00000001


	//----- nvinfo : EIATTR_CRS_STACK_SIZE
	.align		4
.L_13255:
        /*01d0*/ 	.byte	0x04, 0x1e
        /*01d2*/ 	.short	(.L_13257 - .L_13256)
.L_13256:
        /*01d4*/ 	.word	0x00000000


	//----- nvinfo : EIATTR_CBANK_PARAM_SIZE
	.align		4
.L_13257:
        /*01d8*/ 	.byte	0x03, 0x19
        /*01da*/ 	.short	0x0034


	//----- nvinfo : EIATTR_PARAM_CBANK
	.align		4
        /*01dc*/ 	.byte	0x04, 0x0a
        /*01de*/ 	.short	(.L_13259 - .L_13258)
	.align		4
.L_13258:
        /*01e0*/ 	.word	index@(.nv.constant0._Z9cuda_gemmIiLi128ELi4ELi1ELi32ELi16ELi16ELi64ELi0ELi0EEviiiPT_S1_S1_iii)
        /*01e4*/ 	.short	0x0380
        /*01e6*/ 	.short	0x0034


	//----- nvinfo : EIATTR_SW_WAR
	.align		4
.L_13259:
        /*01e8*/ 	.byte	0x04, 0x36
        /*01ea*/ 	.short	(.L_13261 - .L_13260)
.L_13260:
        /*01ec*/ 	.word	0x00000008
.L_13261:


//--------------------- .nv.info._Z9cuda_gemmIiLi128ELi4ELi1ELi32ELi8ELi8ELi64ELi1ELi1EEviiiPT_S1_S1_iii --------------------------
	.section	.nv.info._Z9cuda_gemmIiLi128ELi4ELi1ELi32ELi8ELi8ELi64ELi1ELi1EEviiiPT_S1_S1_iii,"",@"SHT_CUDA_INFO"
	.sectionflags	@""
	.align	4


	//----- nvinfo : EIATTR_CUDA_API_VERSION
	.align		4
        /*0000*/ 	.byte	0x04, 0x37
        /*0002*/ 	.short	(.L_13263 - .L_13262)
.L_13262:
        /*0004*/ 	.word	0x00000082


	//----- nvinfo : EIATTR_KPARAM_INFO
	.align		4
.L_13263:
        /*0008*/ 	.byte	0x04, 0x17
        /*000a*/ 	.short	(.L_13265 - .L_13264)
.L_13264:
        /*000c*/ 	.word	0x00000000
        /*0010*/ 	.short	0x0008
        /*0012*/ 	.short	0x0030
        /*0014*/ 	.byte	0x00, 0xf0, 0x11, 0x00


	//----- nvinfo : EIATTR_KPARAM_INFO
	.align		4
.L_13265:
        /*0018*/ 	.byte	0x04, 0x17
        /*001a*/ 	.short	(.L_13267 - .L_13266)
.L_13266:
        /*001c*/ 	.word	0x00000000
        /*0020*/ 	.short	0x0007
        /*0022*/ 	.short	0x002c
        /*0024*/ 	.byte	0x00, 0xf0, 0x11, 0x00


	//----- nvinfo : EIATTR_KPARAM_INFO
	.align		4
.L_13267:
        /*0028*/ 	.byte	0x04, 0x17
        /*002a*/ 	.short	(.L_13269 - .L_13268)
.L_13268:
        /*002c*/ 	.word	0x00000000
        /*0030*/ 	.short	0x0006
        /*0032*/ 	.short	0x0028
        /*0034*/ 	.byte	0x00, 0xf0, 0x11, 0x00


	//----- nvinfo : EIATTR_KPARAM_INFO
	.align		4
.L_13269:
        /*0038*/ 	.byte	0x04, 0x17
        /*003a*/ 	.short	(.L_13271 - .L_13270)
.L_13270:
        /*003c*/ 	.word	0x00000000
        /*0040*/ 	.short	0x0005
        /*0042*/ 	.short	0x0020
        /*0044*/ 	.byte	0x00, 0xf5, 0x21, 0x00


	//----- nvinfo : EIATTR_KPARAM_INFO
	.align		4
.L_13271:
        /*0048*/ 	.byte	0x04, 0x17
        /*004a*/ 	.short	(.L_13273 - .L_13272)
.L_13272:
        /*004c*/ 	.word	0x00000000
        /*0050*/ 	.short	0x0004
        /*0052*/ 	.short	0x0018
        /*0054*/ 	.byte	0x00, 0xf5, 0x21, 0x00


	//----- nvinfo : EIATTR_KPARAM_INFO
	.align		4
.L_13273:
        /*0058*/ 	.byte	0x04, 0x17
        /*005a*/ 	.short	(.L_13275 - .L_13274)
.L_13274:
        /*005c*/ 	.word	0x00000000
        /*0060*/ 	.short	0x0003
        /*0062*/ 	.short	0x0010
        /*0064*/ 	.byte	0x00, 0xf5, 0x21, 0x00


	//----- nvinfo : EIATTR_KPARAM_INFO
	.align		4
.L_13275:
        /*0068*/ 	.byte	0x04, 0x17
        /*006a*/ 	.short	(.L_13277 - .L_13276)
.L_13276:
        /*006c*/ 	.word	0x00000000
        /*0070*/ 	.short	0x0002
        /*0072*/ 	.short	0x0008
        /*0074*/ 	.byte	0x00, 0xf0, 0x11, 0x00


	//----- nvinfo : EIATTR_KPARAM_INFO
	.align		4
.L_13277:
        /*0078*/ 	.byte	0x04, 0x17
        /*007a*/ 	.short	(.L_13279 - .L_13278)
.L_13278:
        /*007c*/ 	.word	0x00000000
        /*0080*/ 	.short	0x0001
        /*0082*/ 	.short	0x0004
        /*0084*/ 	.byte	0x00, 0xf0, 0x11, 0x00


	//----- nvinfo : EIATTR_KPARAM_INFO
	.align		4
.L_13279:
        /*0088*/ 	.byte	0x04, 0x17
        /*008a*/ 	.short	(.L_13281 - .L_13280)
.L_13280:
        /*008c*/ 	.word	0x00000000
        /*0090*/ 	.short	0x0000
        /*0092*/ 	.short	0x0000
        /*0094*/ 	.byte	0x00, 0xf0, 0x11, 0x00


	//----- nvinfo : EIATTR_SPARSE_MMA_MASK
	.align		4
.L_13281:
        /*0098*/ 	.byte	0x03, 0x50
        /*009a*/ 	.short	0x0000


	//----- nvinfo : EIATTR_MAXREG_COUNT
	.align		4
        /*009c*/ 	.byte	0x03, 0x1b
        /*009e*/ 	.short	0x00ff


	//----- nvinfo : EIATTR_NUM_BARRIERS
	.align		4
        /*00a0*/ 	.byte	0x02, 0x4c
        /*00a2*/ 	.byte	0x01
	.zero		1


	//----- nvinfo : EIATTR_MERCURY_ISA_VERSION
	.align		4
        /*00a4*/ 	.byte	0x03, 0x5f
        /*00a6*/ 	.short	0x0101


	//----- nvinfo : EIATTR_COOP_GROUP_MASK_REGIDS
	.align		4
        /*00a8*/ 	.byte	0x04, 0x29
        /*00aa*/ 	.short	(.L_13283 - .L_13282)


	//   ....[0]....
.L_13282:
        /*00ac*/ 	.word	0x05000006


	//   ....[1]....
        /*00b0*/ 	.word	0x05000006


	//   ....[2]....
        /*00b4*/ 	.word	0x05000006


	//   ....[3]....
        /*00b8*/ 	.word	0x05000006


	//   ....[4]....
        /*00bc*/ 	.word	0x05000006


	//   ....[5]....
        /*00c0*/ 	.word	0x05000006


	//   ....[6]....
        /*00c4*/ 	.word	0x05000006


	//   ....[7]....
        /*00c8*/ 	.word	0x05000006


	//----- nvinfo : EIATTR_COOP_GROUP_INSTR_OFFSETS
	.align		4
.L_13283:
        /*00cc*/ 	.byte	0x04, 0x28
        /*00ce*/ 	.short	(.L_13285 - .L_13284)


	//   ....[0]....
.L_13284:
        /*00d0*/ 	.word	0x00000b30


	//   ....[1]....
        /*00d4*/ 	.word	0x00000bb0


	//   ....[2]....
        /*00d8*/ 	.word	0x00000c40


	//   ....[3]....
        /*00dc*/ 	.word	0x00000cd0


	//   ....[4]....
        /*00e0*/ 	.word	0x00000d60


	//   ....[5]....
        /*00e4*/ 	.word	0x00000df0


	//   ....[6]....
        /*00e8*/ 	.word	0x00000e80


	//   ....[7]....
        /*00ec*/ 	.word	0x00000f10


	//----- nvinfo : EIATTR_VRC_CTA_INIT_COUNT
	.align		4
.L_13285:
        /*00f0*/ 	.byte	0x02, 0x4a
	.zero		1
	.zero		1


	//----- nvinfo : EIATTR_EXIT_INSTR_OFFSETS
	.align		4
        /*00f4*/ 	.byte	0x04, 0x1c
        /*00f6*/ 	.short	(.L_13287 - .L_13286)


	//   ....[0]....
.L_13286:
        /*00f8*/ 	.word	0x000006f0


	//   ....[1]....
        /*00fc*/ 	.word	0x00000ae0


	//----- nvinfo : EIATTR_MAX_THREADS
	.align		4
.L_13287:
        /*0100*/ 	.byte	0x04, 0x05
        /*0102*/ 	.short	(.L_13289 - .L_13288)
.L_13288:
        /*0104*/ 	.word	0x00000080
        /*0108*/ 	.word	0x00000001
        /*010c*/ 	.word	0x00000001


	//----- nvinfo : EIATTR_CRS_STACK_SIZE
	.align		4
.L_13289:
        /*0110*/ 	.byte	0x04, 0x1e
        /*0112*/ 	.short	(.L_13291 - .L_13290)
.L_13290:
        /*0114*/ 	.word	0x00000000


	//----- nvinfo : EIATTR_CBANK_PARAM_SIZE
	.align		4
.L_13291:
        /*0118*/ 	.byte	0x03, 0x19
        /*011a*/ 	.short	0x0034


	//----- nvinfo : EIATTR_PARAM_CBANK
	.align		4
        /*011c*/ 	.byte	0x04, 0x0a
        /*011e*/ 	.short	(.L_13293 - .L_13292)
	.align		4
.L_13292:
        /*0120*/ 	.word	index@(.nv.constant0._Z9cuda_gemmIiLi128ELi4ELi1ELi32ELi8ELi8ELi64ELi1ELi1EEviiiPT_S1_S1_iii)
        /*0124*/ 	.short	0x0380
        /*0126*/ 	.short	0x0034


	//----- nvinfo : EIATTR_SW_WAR
	.align		4
.L_13293:
        /*0128*/ 	.byte	0x04, 0x36
        /*012a*/ 	.short	(.L_13295 - .L_13294)
.L_13294:
        /*012c*/ 	.word	0x00000008
.L_13295:


//--------------------- .nv.info._Z9cuda_gemmIiLi128ELi4ELi1ELi32ELi8ELi8ELi64ELi1ELi0EEviiiPT_S1_S1_iii --------------------------
	.section	.nv.info._Z9cuda_gemmIiLi128ELi4ELi1ELi32ELi8ELi8ELi64ELi1ELi0EEviiiPT_S1_S1_iii,"",@"SHT_CUDA_INFO"
	.sectionflags	@""
	.align	4


	//----- nvinfo : EIATTR_CUDA_API_VERSION
	.align		4
        /*0000*/ 	.byte	0x04, 0x37
        /*0002*/ 	.short	(.L_13297 - .L_13296)
.L_13296:
        /*0004*/ 	.word	0x00000082


	//----- nvinfo : EIATTR_KPARAM_INFO
	.align		4
.L_13297:
        /*0008*/ 	.byte	0x04, 0x17
        /*000a*/ 	.short	(.L_13299 - .L_13298)
.L_13298:
        /*000c*/ 	.word	0x00000000
        /*0010*/ 	.short	0x0008
        /*0012*/ 	.short	0x0030
        /*0014*/ 	.byte	0x00, 0xf0, 0x11, 0x00


	//----- nvinfo : EIATTR_KPARAM_INFO
	.align		4
.L_13299:
        /*0018*/ 	.byte	0x04, 0x17
        /*001a*/ 	.short	(.L_13301 - .L_13300)
.L_13300:
        /*001c*/ 	.word	0x00000000
        /*0020*/ 	.short	0x0007
        /*0022*/ 	.short	0x002c
        /*0024*/ 	.byte	0x00, 0xf0, 0x11, 0x00


	//----- nvinfo : EIATTR_KPARAM_INFO
	.align		4
.L_13301:
        /*0028*/ 	.byte	0x04, 0x17
        /*002a*/ 	.short	(.L_13303 - .L_13302)
.L_13302:
        /*002c*/ 	.word	0x00000000
        /*0030*/ 	.short	0x0006
        /*0032*/ 	.short	0x0028
        /*0034*/ 	.byte	0x00, 0xf0, 0x11, 0x00


	//----- nvinfo : EIATTR_KPARAM_INFO
	.align		4
.L_13303:
        /*0038*/ 	.byte	0x04, 0x17
        /*003a*/ 	.short	(.L_13305 - .L_13304)
.L_13304:
        /*003c*/ 	.word	0x00000000
        /*0040*/ 	.short	0x0005
        /*0042*/ 	.short	0x0020
        /*0044*/ 	.byte	0x00, 0xf5, 0x21, 0x00


	//----- nvinfo : EIATTR_KPARAM_INFO
	.align		4
.L_13305:
        /*0048*/ 	.byte	0x04, 0x17
        /*004a*/ 	.short	(.L_13307 - .L_13306)
.L_13306:
        /*004c*/ 	.word	0x00000000
        /*0050*/ 	.short	0x0004
        /*0052*/ 	.short	0x0018
        /*0054*/ 	.byte	0x00, 0xf5, 0x21, 0x00


	//----- nvinfo : EIATTR_KPARAM_INFO
	.align		4
.L_13307:
        /*0058*/ 	.byte	0x04, 0x17
        /*005a*/ 	.short	(.L_13309 - .L_13308)
.L_13308:
        /*005c*/ 	.word	0x00000000
        /*0060*/ 	.short	0x0003
        /*0062*/ 	.short	0x0010
        /*0064*/ 	.byte	0x00, 0xf5, 0x21, 0x00


	//----- nvinfo : EIATTR_KPARAM_INFO
	.align		4
.L_13309:
        /*0068*/ 	.byte	0x04, 0x17
        /*006a*/ 	.short	(.L_13311 - .L_13310)
.L_13310:
        /*006c*/ 	.word	0x00000000
        /*0070*/ 	.short	0x0002
        /*0072*/ 	.short	0x0008
        /*0074*/ 	.byte	0x00, 0xf0, 0x11, 0x00


	//----- nvinfo : EIATTR_KPARAM_INFO
	.align		4
.L_13311:
        /*0078*/ 	.byte	0x04, 0x17
        /*007a*/ 	.short	(.L_13313 - .L_13312)
.L_13312:
        /*007c*/ 	.word	0x00000000
        /*0080*/ 	.short	0x0001
        /*0082*/ 	.short	0x0004
        /*0084*/ 	.byte	0x00, 0xf0, 0x11, 0x00


	//----- nvinfo : EIATTR_KPARAM_INFO
	.align		4
.L_13313:
        /*0088*/ 	.byte	0x04, 0x17
        /*008a*/ 	.short	(.L_13315 - .L_13314)
.L_13314:
        /*008c*/ 	.word	0x00000000
        /*0090*/ 	.short	0x0000
        /*0092*/ 	.short	0x0000
        /*0094*/ 	.byte	0x00, 0xf0, 0x11, 0x00


	//----- nvinfo : EIATTR_SPARSE_MMA_MASK
	.align		4
.L_13315:
        /*0098*/ 	.byte	0x03, 0x50
        /*009a*/ 	.short	0x0000


	//----- nvinfo : EIATTR_MAXREG_COUNT
	.align		4
        /*009c*/ 	.byte	0x03, 0x1b
        /*009e*/ 	.short	0x00ff


	//----- nvinfo : EIATTR_NUM_BARRIERS
	.align		4
        /*00a0*/ 	.byte	0x02, 0x4c
        /*00a2*/ 	.byte	0x01
	.zero		1


	//----- nvinfo : EIATTR_MERCURY_ISA_VERSION
	.align		4
        /*00a4*/ 	.byte	0x03, 0x5f
        /*00a6*/ 	.short	0x0101


	//----- nvinfo : EIATTR_COOP_GROUP_MASK_REGIDS
	.align		4
        /*00a8*/ 	.byte	0x04, 0x29
        /*00aa*/ 	.short	(.L_13317 - .L_13316)


	//   ....[0]....
.L_13316:
        /*00ac*/ 	.word	0xffffffff


	//   ....[1]....
        /*00b0*/ 	.word	0xffffffff


	//   ....[2]....
        /*00b4*/ 	.word	0xffffffff


	//   ....[3]....
        /*00b8*/ 	.word	0xffffffff


	//   ....[4]....
        /*00bc*/ 	.word	0xffffffff


	//   ....[5]....
        /*00c0*/ 	.word	0xffffffff


	//   ....[6]....
        /*00c4*/ 	.word	0xffffffff


	//   ....[7]....
        /*00c8*/ 	.word	0xffffffff


	//   ....[8]....
        /*00cc*/ 	.word	0x0500000e


	//   ....[9]....
        /*00d0*/ 	.word	0x0500000e


	//   ....[10]....
        /*00d4*/ 	.word	0x0500000e


	//   ....[11]....
        /*00d8*/ 	.word	0x0500000e


	//   ....[12]....
        /*00dc*/ 	.word	0x0500000e


	//   ....[13]....
        /*00e0*/ 	.word	0x0500000e


	//   ....[14]....
        /*00e4*/ 	.word	0x0500000e


	//   ....[15]....
        /*00e8*/ 	.word	0x0500000e


	//----- nvinfo : EIATTR_COOP_GROUP_INSTR_OFFSETS
	.align		4
.L_13317:
        /*00ec*/ 	.byte	0x04, 0x28
        /*00ee*/ 	.short	(.L_13319 - .L_13318)


	//   ....[0]....
.L_13318:
        /*00f0*/ 	.word	0x00001670


	//   ....[1]....
        /*00f4*/ 	.word	0x000016d0


	//   ....[2]....
        /*00f8*/ 	.word	0x00001730


	//   ....[3]....
        /*00fc*/ 	.word	0x00001790


	//   ....[4]....
        /*0100*/ 	.word	0x000017f0


	//   ....[5]....
        /*0104*/ 	.word	0x00001850


	//   ....[6]....
        /*0108*/ 	.word	0x000018b0


	//   ....[7]....
        /*010c*/ 	.word	0x00001910


	//   ....[8]....
        /*0110*/ 	.word	0x00001ca0


	//   ....[9]....
        /*0114*/ 	.word	0x00001d30


	//   ....[10]....
        /*0118*/ 	.word	0x00001dc0


	//   ....[11]....
        /*011c*/ 	.word	0x00001e50


	//   ....[12]....
        /*0120*/ 	.word	0x00001ee0


	//   ....[13]....
        /*0124*/ 	.word	0x00001f70


	//   ....[14]....
        /*0128*/ 	.word	0x00002000


	//   ....[15]....
        /*012c*/ 	.word	0x00002090


	//----- nvinfo : EIATTR_VRC_CTA_INIT_COUNT
	.align		4
.L_13319:
        /*0130*/ 	.byte	0x02, 0x4a
	.zero		1
	.zero		1


	//----- nvinfo : EIATTR_EXIT_INSTR_OFFSETS
	.align		4
        /*0134*/ 	.byte	0x04, 0x1c
        /*0136*/ 	.short	(.L_13321 - .L_13320)


	//   ....[0]....
.L_13320:
        /*0138*/ 	.word	0x00000600


	//   ....[1]....
        /*013c*/ 	.word	0x00001c40


	//----- nvinfo : EIATTR_MAX_THREADS
	.align		4
.L_13321:
        /*0140*/ 	.byte	0x04, 0x05
        /*0142*/ 	.short	(.L_13323 - .L_13322)
.L_13322:
        /*0144*/ 	.word	0x00000080
        /*0148*/ 	.word	0x00000001
        /*014c*/ 	.word	0x00000001


	//----- nvinfo : EIATTR_CRS_STACK_SIZE
	.align		4
.L_13323:
        /*0150*/ 	.byte	0x04, 0x1e
        /*0152*/ 	.short	(.L_13325 - .L_13324)
.L_13324:
        /*0154*/ 	.word	0x00000000


	//----- nvinfo : EIATTR_CBANK_PARAM_SIZE
	.align		4
.L_13325:
        /*0158*/ 	.byte	0x03, 0x19
        /*015a*/ 	.short	0x0034


	//----- nvinfo : EIATTR_PARAM_CBANK
	.align		4
        /*015c*/ 	.byte	0x04, 0x0a
        /*015e*/ 	.short	(.L_13327 - .L_13326)
	.align		4
.L_13326:
        /*0160*/ 	.word	index@(.nv.constant0._Z9cuda_gemmIiLi128ELi4ELi1ELi32ELi8ELi8ELi64ELi1ELi0EEviiiPT_S1_S1_iii)
        /*0164*/ 	.short	0x0380
        /*0166*/ 	.short	0x0034


	//----- nvinfo : EIATTR_SW_WAR
	.align		4
.L_13327:
        /*0168*/ 	.byte	0x04, 0x36
        /*016a*/ 	.short	(.L_13329 - .L_13328)
.L_13328:
        /*016c*/ 	.word	0x00000008
.L_13329:


//--------------------- .nv.info._Z9cuda_gemmIiLi128ELi4ELi1ELi32ELi8ELi8ELi64ELi0ELi1EEviiiPT_S1_S1_iii --------------------------
	.section	.nv.info._Z9cuda_gemmIiLi128ELi4ELi1ELi32ELi8ELi8ELi64ELi0ELi1EEviiiPT_S1_S1_iii,"",@"SHT_CUDA_INFO"
	.sectionflags	@""
	.align	4


	//----- nvinfo : EIATTR_CUDA_API_VERSION
	.align		4
        /*0000*/ 	.byte	0x04, 0x37
        /*0002*/ 	.short	(.L_13331 - .L_13330)
.L_13330:
        /*0004*/ 	.word	0x00000082


	//----- nvinfo : EIATTR_KPARAM_INFO
	.align		4
.L_13331:
        /*0008*/ 	.byte	0x04, 0x17
        /*000a*/ 	.short	(.L_13333 - .L_13332)
.L_13332:
        /*000c*/ 	.word	0x00000000
        /*0010*/ 	.short	0x0008
        /*0012*/ 	.short	0x0030
        /*0014*/ 	.byte	0x00, 0xf0, 0x11, 0x00


	//----- nvinfo : EIATTR_KPARAM_INFO
	.align		4
.L_13333:
        /*0018*/ 	.byte	0x04, 0x17
        /*001a*/ 	.short	(.L_13335 - .L_13334)
.L_13334:
        /*001c*/ 	.word	0x00000000
        /*0020*/ 	.short	0x0007
        /*0022*/ 	.short	0x002c
        /*0024*/ 	.byte	0x00, 0xf0, 0x11, 0x00


	//----- nvinfo : EIATTR_KPARAM_INFO
	.align		4
.L_13335:
        /*0028*/ 	.byte	0x04, 0x17
        /*002a*/ 	.short	(.L_13337 - .L_13336)
.L_13336:
        /*002c*/ 	.word	0x00000000
        /*0030*/ 	.short	0x0006
        /*0032*/ 	.short	0x0028
        /*0034*/ 	.byte	0x00, 0xf0, 0x11, 0x00


	//----- nvinfo : EIATTR_KPARAM_INFO
	.align		4
.L_13337:
        /*0038*/ 	.byte	0x04, 0x17
        /*003a*/ 	.short	(.L_13339 - .L_13338)
.L_13338:
        /*003c*/ 	.word	0x00000000
        /*0040*/ 	.short	0x0005
        /*0042*/ 	.short	0x0020
        /*0044*/ 	.byte	0x00, 0xf5, 0x21, 0x00


	//----- nvinfo : EIATTR_KPARAM_INFO
	.align		4
.L_13339:
        /*0048*/ 	.byte	0x04, 0x17
        /*004a*/ 	.short	(.L_13341 - .L_13340)
.L_13340:
        /*004c*/ 	.word	0x00000000
        /*0050*/ 	.short	0x0004
        /*0052*/ 	.short	0x0018
        /*0054*/ 	.byte	0x00, 0xf5, 0x21, 0x00


	//----- nvinfo : EIATTR_KPARAM_INFO
	.align		4
.L_13341:
        /*0058*/ 	.byte	0x04, 0x17
        /*005a*/ 	.short	(.L_13343 - .L_13342)
.L_13342:
        /*005c*/ 	.word	0x00000000
        /*0060*/ 	.short	0x0003
        /*0062*/ 	.short	0x0010
        /*0064*/ 	.byte	0x00, 0xf5, 0x21, 0x00


	//----- nvinfo : EIATTR_KPARAM_INFO
	.align		4
.L_13343:
        /*0068*/ 	.byte	0x04, 0x17
        /*006a*/ 	.short	(.L_13345 - .L_13344)
.L_13344:
        /*006c*/ 	.word	0x00000000
        /*0070*/ 	.short	0x0002
        /*0072*/ 	.short	0x0008
        /*0074*/ 	.byte	0x00, 0xf0, 0x11, 0x00


	//----- nvinfo : EIATTR_KPARAM_INFO
	.align		4
.L_13345:
        /*0078*/ 	.byte	0x04, 0x17
        /*007a*/ 	.short	(.L_13347 - .L_13346)
.L_13346:
        /*007c*/ 	.word	0x00000000
        /*0080*/ 	.short	0x0001
        /*0082*/ 	.short	0x0004
        /*0084*/ 	.byte	0x00, 0xf0, 0x11, 0x00


	//----- nvinfo : EIATTR_KPARAM_INFO
	.align		4
.L_13347:
        /*0088*/ 	.byte	0x04, 0x17
        /*008a*/ 	.short	(.L_13349 - .L_13348)
.L_13348:
        /*008c*/ 	.word	0x00000000
        /*0090*/ 	.short	0x0000
        /*0092*/ 	.short	0x0000
        /*0094*/ 	.byte	0x00, 0xf0, 0x11, 0x00


	//----- nvinfo : EIATTR_SPARSE_MMA_MASK
	.align		4
.L_13349:
        /*0098*/ 	.byte	0x03, 0x50
        /*009a*/ 	.short	0x0000


	//----- nvinfo : EIATTR_MAXREG_COUNT
	.align		4
        /*009c*/ 	.byte	0x03, 0x1b
        /*009e*/ 	.short	0x00ff


	//----- nvinfo : EIATTR_NUM_BARRIERS
	.align		4
        /*00a0*/ 	.byte	0x02, 0x4c
        /*00a2*/ 	.byte	0x01
	.zero		1


	//----- nvinfo : EIATTR_MERCURY_ISA_VERSION
	.align		4
        /*00a4*/ 	.byte	0x03, 0x5f
        /*00a6*/ 	.short	0x0101


	//----- nvinfo : EIATTR_COOP_GROUP_MASK_REGIDS
	.align		4
        /*00a8*/ 	.byte	0x04, 0x29
        /*00aa*/ 	.short	(.L_13351 - .L_13350)


	//   ....[0]....
.L_13350:
        /*00ac*/ 	.word	0x05000006


	//   ....[1]....
        /*00b0*/ 	.word	0x05000006


	//   ....[2]....
        /*00b4*/ 	.word	0x05000006


	//   ....[3]....
        /*00b8*/ 	.word	0x05000006


	//   ....[4]....
        /*00bc*/ 	.word	0x05000006


	//   ....[5]....
        /*00c0*/ 	.word	0x05000006


	//   ....[6]....
        /*00c4*/ 	.word	0x05000006


	//   ....[7]....
        /*00c8*/ 	.word	0x05000006


	//----- nvinfo : EIATTR_COOP_GROUP_INSTR_OFFSETS
	.align		4
.L_13351:
        /*00cc*/ 	.byte	0x04, 0x28
        /*00ce*/ 	.short	(.L_13353 - .L_13352)


	//   ....[0]....
.L_13352:
        /*00d0*/ 	.word	0x00000b70


	//   ....[1]....
        /*00d4*/ 	.word	0x00000bf0


	//   ....[2]....
        /*00d8*/ 	.word	0x00000c80


	//   ....[3]....
        /*00dc*/ 	.word	0x00000d10


	//   ....[4]....
        /*00e0*/ 	.word	0x00000da0


	//   ....[5]....
        /*00e4*/ 	.word	0x00000e30


	//   ....[6]....
        /*00e8*/ 	.word	0x00000ec0


	//   ....[7]....
        /*00ec*/ 	.word	0x00000f50


	//----- nvinfo : EIATTR_VRC_CTA_INIT_COUNT
	.align		4
.L_13353:
        /*00f0*/ 	.byte	0x02, 0x4a
	.zero		1
	.zero		1


	//----- nvinfo : EIATTR_EXIT_INSTR_OFFSETS
	.align		4
        /*00f4*/ 	.byte	0x04, 0x1c
        /*00f6*/ 	.short	(.L_13355 - .L_13354)


	//   ....[0]....
.L_13354:
        /*00f8*/ 	.word	0x000006f0


	//   ....[1]....
        /*00fc*/ 	.word	0x00000b20


	//----- nvinfo : EIATTR_MAX_THREADS
	.align		4
.L_13355:
        /*0100*/ 	.byte	0x04, 0x05
        /*0102*/ 	.short	(.L_13357 - .L_13356)
.L_13356:
        /*0104*/ 	.word	0x00000080
        /*0108*/ 	.word	0x00000001
        /*010c*/ 	.word	0x00000001


	//----- nvinfo : EIATTR_CRS_STACK_SIZE
	.align		4
.L_13357:
        /*0110*/ 	.byte	0x04, 0x1e
        /*0112*/ 	.short	(.L_13359 - .L_13358)
.L_13358:
        /*0114*/ 	.word	0x00000000


	//----- nvinfo : EIATTR_CBANK_PARAM_SIZE
	.align		4
.L_13359:
        /*0118*/ 	.byte	0x03, 0x19
        /*011a*/ 	.short	0x0034


	//----- nvinfo : EIATTR_PARAM_CBANK
	.align		4
        /*011c*/ 	.byte	0x04, 0x0a
        /*011e*/ 	.short	(.L_13361 - .L_13360)
	.align		4
.L_13360:
        /*0120*/ 	.word	index@(.nv.constant0._Z9cuda_gemmIiLi128ELi4ELi1ELi32ELi8ELi8ELi64ELi0ELi1EEviiiPT_S1_S1_iii)
        /*0124*/ 	.short	0x0380
        /*0126*/ 	.short	0x0034


	//----- nvinfo : EIATTR_SW_WAR
	.align		4
.L_13361:
        /*0128*/ 	.byte	0x04, 0x36
        /*012a*/ 	.short	(.L_13363 - .L_13362)
.L_13362:
        /*012c*/ 	.word	0x00000008
.L_13363:


//--------------------- .nv.info._Z9cuda_gemmIiLi128ELi4ELi1ELi32ELi8ELi8ELi64ELi0ELi0EEviiiPT_S1_S1_iii --------------------------
	.section	.nv.info._Z9cuda_gemmIiLi128ELi4ELi1ELi32ELi8ELi8ELi64ELi0ELi0EEviiiPT_S1_S1_iii,"",@"SHT_CUDA_INFO"
	.sectionflags	@""
	.align	4


	//----- nvinfo : EIATTR_CUDA_API_VERSION
	.align		4
        /*0000*/ 	.byte	0x04, 0x37
        /*0002*/ 	.short	(.L_13365 - .L_13364)
.L_13364:
        /*0004*/ 	.word	0x00000082


	//----- nvinfo : EIATTR_KPARAM_INFO
	.align		4
.L_13365:
        /*0008*/ 	.byte	0x04, 0x17
        /*000a*/ 	.short	(.L_13367 - .L_13366)
.L_13366:
        /*000c*/ 	.word	0x00000000
        /*0010*/ 	.short	0x0008
        /*0012*/ 	.short	0x0030
        /*0014*/ 	.byte	0x00, 0xf0, 0x11, 0x00


	//----- nvinfo : EIATTR_KPARAM_INFO
	.align		4
.L_13367:
        /*0018*/ 	.byte	0x04, 0x17
        /*001a*/ 	.short	(.L_13369 - .L_13368)
.L_13368:
        /*001c*/ 	.word	0x00000000
        /*0020*/ 	.short	0x0007
        /*0022*/ 	.short	0x002c
        /*0024*/ 	.byte	0x00, 0xf0, 0x11, 0x00


	//----- nvinfo : EIATTR_KPARAM_INFO
	.align		4
.L_13369:
        /*0028*/ 	.byte	0x04, 0x17
        /*002a*/ 	.short	(.L_13371 - .L_13370)
.L_13370:
        /*002c*/ 	.word	0x00000000
        /*0030*/ 	.short	0x0006
        /*0032*/ 	.short	0x0028
        /*0034*/ 	.byte	0x00, 0xf0, 0x11, 0x00


	//----- nvinfo : EIATTR_KPARAM_INFO
	.align		4
.L_13371:
        /*0038*/ 	.byte	0x04, 0x17
        /*003a*/ 	.short	(.L_13373 - .L_13372)
.L_13372:
        /*003c*/ 	.word	0x00000000
        /*0040*/ 	.short	0x0005
        /*0042*/ 	.short	0x0020
        /*0044*/ 	.byte	0x00, 0xf5, 0x21, 0x00


	//----- nvinfo : EIATTR_KPARAM_INFO
	.align		4
.L_13373:
        /*0048*/ 	.byte	0x04, 0x17
        /*004a*/ 	.short	(.L_13375 - .L_13374)
.L_13374:
        /*004c*/ 	.word	0x00000000
        /*0050*/ 	.short	0x0004
        /*0052*/ 	.short	0x0018
        /*0054*/ 	.byte	0x00, 0xf5, 0x21, 0x00


	//----- nvinfo : EIATTR_KPARAM_INFO
	.align		4
.L_13375:
        /*0058*/ 	.byte	0x04, 0x17
        /*005a*/ 	.short	(.L_13377 - .L_13376)
.L_13376:
        /*005c*/ 	.word	0x00000000
        /*0060*/ 	.short	0x0003
        /*0062*/ 	.short	0x0010
        /*0064*/ 	.byte	0x00, 0xf5, 0x21, 0x00


	//----- nvinfo : EIATTR_KPARAM_INFO
	.align		4
.L_13377:
        /*0068*/ 	.byte	0x04, 0x17
        /*006a*/ 	.short	(.L_13379 - .L_13378)
.L_13378:
        /*006c*/ 	.word	0x00000000
        /*0070*/ 	.short	0x0002
        /*0072*/ 	.short	0x0008
        /*0074*/ 	.byte	0x00, 0xf0, 0x11, 0x00


	//----- nvinfo : EIATTR_KPARAM_INFO
	.align		4
.L_13379:
        /*0078*/ 	.byte	0x04, 0x17
        /*007a*/ 	.short	(.L_13381 - .L_13380)
.L_13380:
        /*007c*/ 	.word	0x00000000
        /*0080*/ 	.short	0x0001
        /*0082*/ 	.short	0x0004
        /*0084*/ 	.byte	0x00, 0xf0, 0x11, 0x00


	//----- nvinfo : EIATTR_KPARAM_INFO
	.align		4
.L_13381:
        /*0088*/ 	.byte	0x04, 0x17
        /*008a*/ 	.short	(.L_13383 - .L_13382)
.L_13382:
        /*008c*/ 	.word	0x00000000
        /*0090*/ 	.short	0x0000
        /*0092*/ 	.short	0x0000
        /*0094*/ 	.byte	0x00, 0xf0, 0x11, 0x00


	//----- nvinfo : EIATTR_SPARSE_MMA_MASK
	.align		4
.L_13383:
        /*0098*/ 	.byte	0x03, 0x50
        /*009a*/ 	.short	0x0000


	//----- nvinfo : EIATTR_MAXREG_COUNT
	.align		4
        /*009c*/ 	.byte	0x03, 0x1b
        /*009e*/ 	.short	0x00ff


	//----- nvinfo : EIATTR_NUM_BARRIERS
	.align		4
        /*00a0*/ 	.byte	0x02, 0x4c
        /*00a2*/ 	.byte	0x01
	.zero		1


	//----- nvinfo : EIATTR_MERCURY_ISA_VERSION
	.align		4
        /*00a4*/ 	.byte	0x03, 0x5f
        /*00a6*/ 	.short	0x0101


	//----- nvinfo : EIATTR_COOP_GROUP_MASK_REGIDS
	.align		4
        /*00a8*/ 	.byte	0x04, 0x29
        /*00aa*/ 	.short	(.L_13385 - .L_13384)


	//   ....[0]....
.L_13384:
        /*00ac*/ 	.word	0xffffffff


	//   ....[1]....
        /*00b0*/ 	.word	0xffffffff


	//   ....[2]....
        /*00b4*/ 	.word	0xffffffff


	//   ....[3]....
        /*00b8*/ 	.word	0xffffffff


	//   ....[4]....
        /*00bc*/ 	.word	0xffffffff


	//   ....[5]....
        /*00c0*/ 	.word	0xffffffff


	//   ....[6]....
        /*00c4*/ 	.word	0xffffffff


	//   ....[7]....
        /*00c8*/ 	.word	0xffffffff


	//   ....[8]....
        /*00cc*/ 	.word	0x0500000e


	//   ....[9]....
        /*00d0*/ 	.word	0x0500000e


	//   ....[10]....
        /*00d4*/ 	.word	0x0500000e


	//   ....[11]....
        /*00d8*/ 	.word	0x0500000e


	//   ....[12]....
        /*00dc*/ 	.word	0x0500000e


	//   ....[13]....
        /*00e0*/ 	.word	0x0500000e


	//   ....[14]....
        /*00e4*/ 	.word	0x0500000e


	//   ....[15]....
        /*00e8*/ 	.word	0x0500000e


	//----- nvinfo : EIATTR_COOP_GROUP_INSTR_OFFSETS
	.align		4
.L_13385:
        /*00ec*/ 	.byte	0x04, 0x28
        /*00ee*/ 	.short	(.L_13387 - .L_13386)


	//   ....[0]....
.L_13386:
        /*00f0*/ 	.word	0x00001690


	//   ....[1]....
        /*00f4*/ 	.word	0x000016f0


	//   ....[2]....
        /*00f8*/ 	.word	0x00001750


	//   ....[3]....
        /*00fc*/ 	.word	0x000017b0


	//   ....[4]....
        /*0100*/ 	.word	0x00001810


	//   ....[5]....
        /*0104*/ 	.word	0x00001870


	//   ....[6]....
        /*0108*/ 	.word	0x000018d0


	//   ....[7]....
        /*010c*/ 	.word	0x00001930


	//   ....[8]....
        /*0110*/ 	.word	0x00001cc0


	//   ....[9]....
        /*0114*/ 	.word	0x00001d50


	//   ....[10]....
        /*0118*/ 	.word	0x00001de0


	//   ....[11]....
        /*011c*/ 	.word	0x00001e70


	//   ....[12]....
        /*0120*/ 	.word	0x00001f00


	//   ....[13]....
        /*0124*/ 	.word	0x00001f90


	//   ....[14]....
        /*0128*/ 	.word	0x00002020


	//   ....[15]....
        /*012c*/ 	.word	0x000020b0


	//----- nvinfo : EIATTR_VRC_CTA_INIT_COUNT
	.align		4
.L_13387:
        /*0130*/ 	.byte	0x02, 0x4a
	.zero		1
	.zero		1


	//----- nvinfo : EIATTR_EXIT_INSTR_OFFSETS
	.align		4
        /*0134*/ 	.byte	0x04, 0x1c
        /*0136*/ 	.short	(.L_13389 - .L_13388)


	//   ....[0]....
.L_13388:
        /*0138*/ 	.word	0x00000600


	//   ....[1]....
        /*013c*/ 	.word	0x00001c60


	//----- nvinfo : EIATTR_MAX_THREADS
	.align		4
.L_13389:
        /*0140*/ 	.byte	0x04, 0x05
        /*0142*/ 	.short	(.L_13391 - .L_13390)
.L_13390:
        /*0144*/ 	.word	0x00000080
        /*0148*/ 	.word	0x00000001
        /*014c*/ 	.word	0x00000001


	//----- nvinfo : EIATTR_CRS_STACK_SIZE
	.align		4
.L_13391:
        /*0150*/ 	.byte	0x04, 0x1e
        /*0152*/ 	.short	(.L_13393 - .L_13392)
.L_13392:
        /*0154*/ 	.word	0x00000000


	//----- nvinfo : EIATTR_CBANK_PARAM_SIZE
	.align		4
.L_13393:
        /*0158*/ 	.byte	0x03, 0x19
        /*015a*/ 	.short	0x0034


	//----- nvinfo : EIATTR_PARAM_CBANK
	.align		4
        /*015c*/ 	.byte	0x04, 0x0a
        /*015e*/ 	.short	(.L_13395 - .L_13394)
	.align		4
.L_13394:
        /*0160*/ 	.word	index@(.nv.constant0._Z9cuda_gemmIiLi128ELi4ELi1ELi32ELi8ELi8ELi64ELi0ELi0EEviiiPT_S1_S1_iii)
        /*0164*/ 	.short	0x0380
        /*0166*/ 	.short	0x0034


	//----- nvinfo : EIATTR_SW_WAR
	.align		4
.L_13395:
        /*0168*/ 	.byte	0x04, 0x36
        /*016a*/ 	.short	(.L_13397 - .L_13396)
.L_13396:
        /*016c*/ 	.word	0x00000008
.L_13397:


//--------------------- .nv.info._Z9cuda_gemmIiLi128ELi4ELi1ELi32ELi4ELi4ELi64ELi1ELi1EEviiiPT_S1_S1_iii --------------------------
	.section	.nv.info._Z9cuda_gemmIiLi128ELi4ELi1ELi32ELi4ELi4ELi64ELi1ELi1EEviiiPT_S1_S1_iii,"",@"SHT_CUDA_INFO"
	.sectionflags	@""
	.align	4


	//----- nvinfo : EIATTR_CUDA_API_VERSION
	.align		4
        /*0000*/ 	.byte	0x04, 0x37
        /*0002*/ 	.short	(.L_13399 - .L_13398)
.L_13398:
        /*0004*/ 	.word	0x00000082


	//----- nvinfo : EIATTR_KPARAM_INFO
	.align		4
.L_13399:
        /*0008*/ 	.byte	0x04, 0x17
        /*000a*/ 	.short	(.L_13401 - .L_13400)
.L_13400:
        /*000c*/ 	.word	0x00000000
        /*0010*/ 	.short	0x0008
        /*0012*/ 	.short	0x0030
        /*0014*/ 	.byte	0x00, 0xf0, 0x11, 0x00


	//----- nvinfo : EIATTR_KPARAM_INFO
	.align		4
.L_13401:
        /*0018*/ 	.byte	0x04, 0x17
        /*001a*/ 	.short	(.L_13403 - .L_13402)
.L_13402:
        /*001c*/ 	.word	0x00000000
        /*0020*/ 	.short	0x0007
        /*0022*/ 	.short	0x002c
        /*0024*/ 	.byte	0x00, 0xf0, 0x11, 0x00


	//----- nvinfo : EIATTR_KPARAM_INFO
	.align		4
.L_13403:
        /*0028*/ 	.byte	0x04, 0x17
        /*002a*/ 	.short	(.L_13405 - .L_13404)
.L_13404:
        /*002c*/ 	.word	0x00000000
        /*0030*/ 	.short	0x0006
        /*0032*/ 	.short	0x0028
        /*0034*/ 	.byte	0x00, 0xf0, 0x11, 0x00


	//----- nvinfo : EIATTR_KPARAM_INFO
	.align		4
.L_13405:
        /*0038*/ 	.byte	0x04, 0x17
        /*003a*/ 	.short	(.L_13407 - .L_13406)
.L_13406:
        /*003c*/ 	.word	0x00000000
        /*0040*/ 	.short	0x0005
        /*0042*/ 	.short	0x0020
        /*0044*/ 	.byte	0x00, 0xf5, 0x21, 0x00


	//----- nvinfo : EIATTR_KPARAM_INFO
	.align		4
.L_13407:
        /*0048*/ 	.byte	0x04, 0x17
        /*004a*/ 	.short	(.L_13409 - .L_13408)
.L_13408:
        /*004c*/ 	.word	0x00000000
        /*0050*/ 	.short	0x0004
        /*0052*/ 	.short	0x0018
        /*0054*/ 	.byte	0x00, 0xf5, 0x21, 0x00


	//----- nvinfo : EIATTR_KPARAM_INFO
	.align		4
.L_13409:
        /*0058*/ 	.byte	0x04, 0x17
        /*005a*/ 	.short	(.L_13411 - .L_13410)
.L_13410:
        /*005c*/ 	.word	0x00000000
        /*0060*/ 	.short	0x0003
        /*0062*/ 	.short	0x0010
        /*0064*/ 	.byte	0x00, 0xf5, 0x21, 0x00


	//----- nvinfo : EIATTR_KPARAM_INFO
	.align		4
.L_13411:
        /*0068*/ 	.byte	0x04, 0x17
        /*006a*/ 	.short	(.L_13413 - .L_13412)
.L_13412:
        /*006c*/ 	.word	0x00000000
        /*0070*/ 	.short	0x0002
        /*0072*/ 	.short	0x0008
        /*0074*/ 	.byte	0x00, 0xf0, 0x11, 0x00


	//----- nvinfo : EIATTR_KPARAM_INFO
	.align		4
.L_13413:
        /*0078*/ 	.byte	0x04, 0x17
        /*007a*/ 	.short	(.L_13415 - .L_13414)
.L_13414:
        /*007c*/ 	.word	0x00000000
        /*0080*/ 	.short	0x0001
        /*0082*/ 	.short	0x0004
        /*0084*/ 	.byte	0x00, 0xf0, 0x11, 0x00


	//----- nvinfo : EIATTR_KPARAM_INFO
	.align		4
.L_13415:
        /*0088*/ 	.byte	0x04, 0x17
        /*008a*/ 	.short	(.L_13417 - .L_13416)
.L_13416:
        /*008c*/ 	.word	0x00000000
        /*0090*/ 	.short	0x0000
        /*0092*/ 	.short	0x0000
        /*0094*/ 	.byte	0x00, 0xf0, 0x11, 0x00


	//----- nvinfo : EIATTR_SPARSE_MMA_MASK
	.align		4
.L_13417:
        /*0098*/ 	.byte	0x03, 0x50
        /*009a*/ 	.short	0x0000


	//----- nvinfo : EIATTR_MAXREG_COUNT
	.align		4
        /*009c*/ 	.byte	0x03, 0x1b
        /*009e*/ 	.short	0x00ff


	//----- nvinfo : EIATTR_NUM_BARRIERS
	.align		4
        /*00a0*/ 	.byte	0x02, 0x4c
        /*00a2*/ 	.byte	0x01
	.zero		1


	//----- nvinfo : EIATTR_MERCURY_ISA_VERSION
	.align		4
        /*00a4*/ 	.byte	0x03, 0x5f
        /*00a6*/ 	.short	0x0101


	//----- nvinfo : EIATTR_COOP_GROUP_MASK_REGIDS
	.align		4
        /*00a8*/ 	.byte	0x04, 0x29
        /*00aa*/ 	.short	(.L_13419 - .L_13418)


	//   ....[0]....
.L_13418:
        /*00ac*/ 	.word	0x05000005


	//   ....[1]....
        /*00b0*/ 	.word	0x05000005


	//   ....[2]....
        /*00b4*/ 	.word	0x05000005


	//   ....[3]....
        /*00b8*/ 	.word	0x05000005


	//----- nvinfo : EIATTR_COOP_GROUP_INSTR_OFFSETS
	.align		4
.L_13419:
        /*00bc*/ 	.byte	0x04, 0x28
        /*00be*/ 	.short	(.L_13421 - .L_13420)


	//   ....[0]....
.L_13420:
        /*00c0*/ 	.word	0x00000530


	//   ....[1]....
        /*00c4*/ 	.word	0x000005b0


	//   ....[2]....
        /*00c8*/ 	.word	0x00000640


	//   ....[3]....
        /*00cc*/ 	.word	0x000006d0


	//----- nvinfo : EIATTR_VRC_CTA_INIT_COUNT
	.align		4
.L_13421:
        /*00d0*/ 	.byte	0x02, 0x4a
	.zero		1
	.zero		1


	//----- nvinfo : EIATTR_EXIT_INSTR_OFFSETS
	.align		4
        /*00d4*/ 	.byte	0x04, 0x1c
        /*00d6*/ 	.short	(.L_13423 - .L_13422)


	//   ....[0]....
.L_13422:
        /*00d8*/ 	.word	0x000001c0


	//   ....[1]....
        /*00dc*/ 	.word	0x000004e0


	//----- nvinfo : EIATTR_MAX_THREADS
	.align		4
.L_13423:
        /*00e0*/ 	.byte	0x04, 0x05
        /*00e2*/ 	.short	(.L_13425 - .L_13424)
.L_13424:
        /*00e4*/ 	.word	0x00000080
        /*00e8*/ 	.word	0x00000001
        /*00ec*/ 	.word	0x00000001


	//----- nvinfo : EIATTR_CRS_STACK_SIZE
	.align		4
.L_13425:
        /*00f0*/ 	.byte	0x04, 0x1e
        /*00f2*/ 	.short	(.L_13427 - .L_13426)
.L_13426:
        /*00f4*/ 	.word	0x00000000


	//----- nvinfo : EIATTR_CBANK_PARAM_SIZE
	.align		4
.L_13427:
        /*00f8*/ 	.byte	0x03, 0x19
        /*00fa*/ 	.short	0x0034


	//----- nvinfo : EIATTR_PARAM_CBANK
	.align		4
        /*00fc*/ 	.byte	0x04, 0x0a
        /*00fe*/ 	.short	(.L_13429 - .L_13428)
	.align		4
.L_13428:
        /*0100*/ 	.word	index@(.nv.constant0._Z9cuda_gemmIiLi128ELi4ELi1ELi32ELi4ELi4ELi64ELi1ELi1EEviiiPT_S1_S1_iii)
        /*0104*/ 	.short	0x0380
        /*0106*/ 	.short	0x0034


	//----- nvinfo : EIATTR_SW_WAR
	.align		4
.L_13429:
        /*0108*/ 	.byte	0x04, 0x36
        /*010a*/ 	.short	(.L_13431 - .L_13430)
.L_13430:
        /*010c*/ 	.word	0x00000008
.L_13431:


//--------------------- .nv.info._Z9cuda_gemmIiLi128ELi4ELi1ELi32ELi4ELi4ELi64ELi1ELi0EEviiiPT_S1_S1_iii --------------------------
	.section	.nv.info._Z9cuda_gemmIiLi128ELi4ELi1ELi32ELi4ELi4ELi64ELi1ELi0EEviiiPT_S1_S1_iii,"",@"SHT_CUDA_INFO"
	.sectionflags	@""
	.align	4


	//----- nvinfo : EIATTR_CUDA_API_VERSION
	.align		4
        /*0000*/ 	.byte	0x04, 0x37
        /*0002*/ 	.short	(.L_13433 - .L_13432)
.L_13432:
        /*0004*/ 	.word	0x00000082


	//----- nvinfo : EIATTR_KPARAM_INFO
	.align		4
.L_13433:
        /*0008*/ 	.byte	0x04, 0x17
        /*000a*/ 	.short	(.L_13435 - .L_13434)
.L_13434:
        /*000c*/ 	.word	0x00000000
        /*0010*/ 	.short	0x0008
        /*0012*/ 	.short	0x0030
        /*0014*/ 	.byte	0x00, 0xf0, 0x11, 0x00


	//----- nvinfo : EIATTR_KPARAM_INFO
	.align		4
.L_13435:
        /*0018*/ 	.byte	0x04, 0x17
        /*001a*/ 	.short	(.L_13437 - .L_13436)
.L_13436:
        /*001c*/ 	.word	0x00000000
        /*0020*/ 	.short	0x0007
        /*0022*/ 	.short	0x002c
        /*0024*/ 	.byte	0x00, 0xf0, 0x11, 0x00


	//----- nvinfo : EIATTR_KPARAM_INFO
	.align		4
.L_13437:
        /*0028*/ 	.byte	0x04, 0x17
        /*002a*/ 	.short	(.L_13439 - .L_13438)
.L_13438:
        /*002c*/ 	.word	0x00000000
        /*0030*/ 	.short	0x0006
        /*0032*/ 	.short	0x0028
        /*0034*/ 	.byte	0x00, 0xf0, 0x11, 0x00


	//----- nvinfo : EIATTR_KPARAM_INFO
	.align		4
.L_13439:
        /*0038*/ 	.byte	0x04, 0x17
        /*003a*/ 	.short	(.L_13441 - .L_13440)
.L_13440:
        /*003c*/ 	.word	0x00000000
        /*0040*/ 	.short	0x0005
        /*0042*/ 	.short	0x0020
        /*0044*/ 	.byte	0x00, 0xf5, 0x21, 0x00


	//----- nvinfo : EIATTR_KPARAM_INFO
	.align		4
.L_13441:
        /*0048*/ 	.byte	0x04, 0x17
        /*004a*/ 	.short	(.L_13443 - .L_13442)
.L_13442:
        /*004c*/ 	.word	0x00000000
        /*0050*/ 	.short	0x0004
        /*0052*/ 	.short	0x0018
        /*0054*/ 	.byte	0x00, 0xf5, 0x21, 0x00


	//----- nvinfo : EIATTR_KPARAM_INFO
	.align		4
.L_13443:
        /*0058*/ 	.byte	0x04, 0x17
        /*005a*/ 	.short	(.L_13445 - .L_13444)
.L_13444:
        /*005c*/ 	.word	0x00000000
        /*0060*/ 	.short	0x0003
        /*0062*/ 	.short	0x0010
        /*0064*/ 	.byte	0x00, 0xf5, 0x21, 0x00


	//----- nvinfo : EIATTR_KPARAM_INFO
	.align		4
.L_13445:
        /*0068*/ 	.byte	0x04, 0x17
        /*006a*/ 	.short	(.L_13447 - .L_13446)
.L_13446:
        /*006c*/ 	.word	0x00000000
        /*0070*/ 	.short	0x0002
        /*0072*/ 	.short	0x0008
        /*0074*/ 	.byte	0x00, 0xf0, 0x11, 0x00


	//----- nvinfo : EIATTR_KPARAM_INFO
	.align		4
.L_13447:
        /*0078*/ 	.byte	0x04, 0x17
        /*007a*/ 	.short	(.L_13449 - .L_13448)
.L_13448:
        /*007c*/ 	.word	0x00000000
        /*0080*/ 	.short	0x0001
        /*0082*/ 	.short	0x0004
        /*0084*/ 	.byte	0x00, 0xf0, 0x11, 0x00


	//----- nvinfo : EIATTR_KPARAM_INFO
	.align		4
.L_13449:
        /*0088*/ 	.byte	0x04, 0x17
        /*008a*/ 	.short	(.L_13451 - .L_13450)
.L_13450:
        /*008c*/ 	.word	0x00000000
        /*0090*/ 	.short	0x0000
        /*0092*/ 	.short	0x0000
        /*0094*/ 	.byte	0x00, 0xf0, 0x11, 0x00


	//----- nvinfo : EIATTR_SPARSE_MMA_MASK
	.align		4
.L_13451:
        /*0098*/ 	.byte	0x03, 0x50
        /*009a*/ 	.short	0x0000


	//----- nvinfo : EIATTR_MAXREG_COUNT
	.align		4
        /*009c*/ 	.byte	0x03, 0x1b
        /*009e*/ 	.short	0x00ff


	//----- nvinfo : EIATTR_NUM_BARRIERS
	.align		4
        /*00a0*/ 	.byte	0x02, 0x4c
        /*00a2*/ 	.byte	0x01
	.zero		1


	//----- nvinfo : EIATTR_MERCURY_ISA_VERSION
	.align		4
        /*00a4*/ 	.byte	0x03, 0x5f
        /*00a6*/ 	.short	0x0101


	//----- nvinfo : EIATTR_COOP_GROUP_MASK_REGIDS
	.align		4
        /*00a8*/ 	.byte	0x04, 0x29
        /*00aa*/ 	.short	(.L_13453 - .L_13452)


	//   ....[0]....
.L_13452:
        /*00ac*/ 	.word	0xffffffff


	//   ....[1]....
        /*00b0*/ 	.word	0xffffffff


	//   ....[2]....
        /*00b4*/ 	.word	0xffffffff


	//   ....[3]....
        /*00b8*/ 	.word	0xffffffff


	//   ....[4]....
        /*00bc*/ 	.word	0x0500000b


	//   ....[5]....
        /*00c0*/ 	.word	0x0500000b


	//   ....[6]....
        /*00c4*/ 	.word	0x0500000b


	//   ....[7]....
        /*00c8*/ 	.word	0x0500000b


	//----- nvinfo : EIATTR_COOP_GROUP_INSTR_OFFSETS
	.align		4
.L_13453:
        /*00cc*/ 	.byte	0x04, 0x28
        /*00ce*/ 	.short	(.L_13455 - .L_13454)


	//   ....[0]....
.L_13454:
        /*00d0*/ 	.word	0x00001350


	//   ....[1]....
        /*00d4*/ 	.word	0x000013a0


	//   ....[2]....
        /*00d8*/ 	.word	0x00001400


	//   ....[3]....
        /*00dc*/ 	.word	0x00001460


	//   ....[4]....
        /*00e0*/ 	.word	0x00001700


	//   ....[5]....
        /*00e4*/ 	.word	0x00001790


	//   ....[6]....
        /*00e8*/ 	.word	0x00001820


	//   ....[7]....
        /*00ec*/ 	.word	0x000018b0


	//----- nvinfo : EIATTR_VRC_CTA_INIT_COUNT
	.align		4
.L_13455:
        /*00f0*/ 	.byte	0x02, 0x4a
	.zero		1
	.zero		1


	//----- nvinfo : EIATTR_EXIT_INSTR_OFFSETS
	.align		4
        /*00f4*/ 	.byte	0x04, 0x1c
        /*00f6*/ 	.short	(.L_13457 - .L_13456)


	//   ....[0]....
.L_13456:
        /*00f8*/ 	.word	0x000005f0


	//   ....[1]....
        /*00fc*/ 	.word	0x000016a0


	//----- nvinfo : EIATTR_MAX_THREADS
	.align		4
.L_13457:
        /*0100*/ 	.byte	0x04, 0x05
        /*0102*/ 	.short	(.L_13459 - .L_13458)
.L_13458:
        /*0104*/ 	.word	0x00000080
        /*0108*/ 	.word	0x00000001
        /*010c*/ 	.word	0x00000001


	//----- nvinfo : EIATTR_CRS_STACK_SIZE
	.align		4
.L_13459:
        /*0110*/ 	.byte	0x04, 0x1e
        /*0112*/ 	.short	(.L_13461 - .L_13460)
.L_13460:
        /*0114*/ 	.word	0x00000000


	//----- nvinfo : EIATTR_CBANK_PARAM_SIZE
	.align		4
.L_13461:
        /*0118*/ 	.byte	0x03, 0x19
        /*011a*/ 	.short	0x0034


	//----- nvinfo : EIATTR_PARAM_CBANK
	.align		4
        /*011c*/ 	.byte	0x04, 0x0a
        /*011e*/ 	.short	(.L_13463 - .L_13462)
	.align		4
.L_13462:
        /*0120*/ 	.word	index@(.nv.constant0._Z9cuda_gemmIiLi128ELi4ELi1ELi32ELi4ELi4ELi64ELi1ELi0EEviiiPT_S1_S1_iii)
        /*0124*/ 	.short	0x0380
        /*0126*/ 	.short	0x0034


	//----- nvinfo : EIATTR_SW_WAR
	.align		4
.L_13463:
        /*0128*/ 	.byte	0x04, 0x36
        /*012a*/ 	.short	(.L_13465 - .L_13464)
.L_13464:
        /*012c*/ 	.word	0x00000008
.L_13465:


//--------------------- .nv.info._Z9cuda_gemmIiLi128ELi4ELi1ELi32ELi4ELi4ELi64ELi0ELi1EEviiiPT_S1_S1_iii --------------------------
	.section	.nv.info._Z9cuda_gemmIiLi128ELi4ELi1ELi32ELi4ELi4ELi64ELi0ELi1EEviiiPT_S1_S1_iii,"",@"SHT_CUDA_INFO"
	.sectionflags	@""
	.align	4


	//----- nvinfo : EIATTR_CUDA_API_VERSION
	.align		4
        /*0000*/ 	.byte	0x04, 0x37
        /*0002*/ 	.short	(.L_13467 - .L_13466)
.L_13466:
        /*0004*/ 	.word	0x00000082


	//----- nvinfo : EIATTR_KPARAM_INFO
	.align		4
.L_13467:
        /*0008*/ 	.byte	0x04, 0x17
        /*000a*/ 	.short	(.L_13469 - .L_13468)
.L_13468:
        /*000c*/ 	.word	0x00000000
        /*0010*/ 	.short	0x0008
        /*0012*/ 	.short	0x0030
        /*0014*/ 	.byte	0x00, 0xf0, 0x11, 0x00


	//----- nvinfo : EIATTR_KPARAM_INFO
	.align		4
.L_13469:
        /*0018*/ 	.byte	0x04, 0x17
        /*001a*/ 	.short	(.L_13471 - .L_13470)
.L_13470:
        /*001c*/ 	.word	0x00000000
        /*0020*/ 	.short	0x0007
        /*0022*/ 	.short	0x002c
        /*0024*/ 	.byte	0x00, 0xf0, 0x11, 0x00


	//----- nvinfo : EIATTR_KPARAM_INFO
	.align		4
.L_13471:
        /*0028*/ 	.byte	0x04, 0x17
        /*002a*/ 	.short	(.L_13473 - .L_13472)
.L_13472:
        /*002c*/ 	.word	0x00000000
        /*0030*/ 	.short	0x0006
        /*0032*/ 	.short	0x0028
        /*0034*/ 	.byte	0x00, 0xf0, 0x11, 0x00


	//----- nvinfo : EIATTR_KPARAM_INFO
	.align		4
.L_13473:
        /*0038*/ 	.byte	0x04, 0x17
        /*003a*/ 	.short	(.L_13475 - .L_13474)
.L_13474:
        /*003c*/ 	.word	0x00000000
        /*0040*/ 	.short	0x0005
        /*0042*/ 	.short	0x0020
        /*0044*/ 	.byte	0x00, 0xf5, 0x21, 0x00


	//----- nvinfo : EIATTR_KPARAM_INFO
	.align		4
.L_13475:
        /*0048*/ 	.byte	0x04, 0x17
        /*004a*/ 	.short	(.L_13477 - .L_13476)
.L_13476:
        /*004c*/ 	.word	0x00000000
        /*0050*/ 	.short	0x0004
        /*0052*/ 	.short	0x0018
        /*0054*/ 	.byte	0x00, 0xf5, 0x21, 0x00


	//----- nvinfo : EIATTR_KPARAM_INFO
	.align		4
.L_13477:
        /*0058*/ 	.byte	0x04, 0x17
        /*005a*/ 	.short	(.L_13479 - .L_13478)
.L_13478:
        /*005c*/ 	.word	0x00000000
        /*0060*/ 	.short	0x0003
        /*0062*/ 	.short	0x0010
        /*0064*/ 	.byte	0x00, 0xf5, 0x21, 0x00


	//----- nvinfo : EIATTR_KPARAM_INFO
	.align		4
.L_13479:
        /*0068*/ 	.byte	0x04, 0x17
        /*006a*/ 	.short	(.L_13481 - .L_13480)
.L_13480:
        /*006c*/ 	.word	0x00000000
        /*0070*/ 	.short	0x0002
        /*0072*/ 	.short	0x0008
        /*0074*/ 	.byte	0x00, 0xf0, 0x11, 0x00


	//----- nvinfo : EIATTR_KPARAM_INFO
	.align		4
.L_13481:
        /*0078*/ 	.byte	0x04, 0x17
        /*007a*/ 	.short	(.L_13483 - .L_13482)
.L_13482:
        /*007c*/ 	.word	0x00000000
        /*0080*/ 	.short	0x0001
        /*0082*/ 	.short	0x0004
        /*0084*/ 	.byte	0x00, 0xf0, 0x11, 0x00


	//----- nvinfo : EIATTR_KPARAM_INFO
	.align		4
.L_13483:
        /*0088*/ 	.byte	0x04, 0x17
        /*008a*/ 	.short	(.L_13485 - .L_13484)
.L_13484:
        /*008c*/ 	.word	0x00000000
        /*0090*/ 	.short	0x0000
        /*0092*/ 	.short	0x0000
        /*0094*/ 	.byte	0x00, 0xf0, 0x11, 0x00


	//----- nvinfo : EIATTR_SPARSE_MMA_MASK
	.align		4
.L_13485:
        /*0098*/ 	.byte	0x03, 0x50
        /*009a*/ 	.short	0x0000


	//----- nvinfo : EIATTR_MAXREG_COUNT
	.align		4
        /*009c*/ 	.byte	0x03, 0x1b
        /*009e*/ 	.short	0x00ff


	//----- nvinfo : EIATTR_NUM_BARRIERS
	.align		4
        /*00a0*/ 	.byte	0x02, 0x4c
        /*00a2*/ 	.byte	0x01
	.zero		1


	//----- nvinfo : EIATTR_MERCURY_ISA_VERSION
	.align		4
        /*00a4*/ 	.byte	0x03, 0x5f
        /*00a6*/ 	.short	0x0101


	//----- nvinfo : EIATTR_COOP_GROUP_MASK_REGIDS
	.align		4
        /*00a8*/ 	.byte	0x04, 0x29
        /*00aa*/ 	.short	(.L_13487 - .L_13486)


	//   ....[0]....
.L_13486:
        /*00ac*/ 	.word	0x05000005


	//   ....[1]....
        /*00b0*/ 	.word	0x05000005


	//   ....[2]....
        /*00b4*/ 	.word	0x05000005


	//   ....[3]....
        /*00b8*/ 	.word	0x05000005


	//----- nvinfo : EIATTR_COOP_GROUP_INSTR_OFFSETS
	.align		4
.L_13487:
        /*00bc*/ 	.byte	0x04, 0x28
        /*00be*/ 	.short	(.L_13489 - .L_13488)


	//   ....[0]....
.L_13488:
        /*00c0*/ 	.word	0x00000570


	//   ....[1]....
        /*00c4*/ 	.word	0x000005f0


	//   ....[2]....
        /*00c8*/ 	.word	0x00000680


	//   ....[3]....
        /*00cc*/ 	.word	0x00000710


	//----- nvinfo : EIATTR_VRC_CTA_INIT_COUNT
	.align		4
.L_13489:
        /*00d0*/ 	.byte	0x02, 0x4a
	.zero		1
	.zero		1


	//----- nvinfo : EIATTR_EXIT_INSTR_OFFSETS
	.align		4
        /*00d4*/ 	.byte	0x04, 0x1c
        /*00d6*/ 	.short	(.L_13491 - .L_13490)


	//   ....[0]....
.L_13490:
        /*00d8*/ 	.word	0x000001c0


	//   ....[1]....
        /*00dc*/ 	.word	0x00000520


	//----- nvinfo : EIATTR_MAX_THREADS
	.align		4
.L_13491:
        /*00e0*/ 	.byte	0x04, 0x05
        /*00e2*/ 	.short	(.L_13493 - .L_13492)
.L_13492:
        /*00e4*/ 	.word	0x00000080
        /*00e8*/ 	.word	0x00000001
        /*00ec*/ 	.word	0x00000001


	//----- nvinfo : EIATTR_CRS_STACK_SIZE
	.align		4
.L_13493:
        /*00f0*/ 	.byte	0x04, 0x1e
        /*00f2*/ 	.short	(.L_13495 - .L_13494)
.L_13494:
        /*00f4*/ 	.word	0x00000000


	//----- nvinfo : EIATTR_CBANK_PARAM_SIZE
	.align		4
.L_13495:
        /*00f8*/ 	.byte	0x03, 0x19
        /*00fa*/ 	.short	0x0034


	//----- nvinfo : EIATTR_PARAM_CBANK
	.align		4
        /*00fc*/ 	.byte	0x04, 0x0a
        /*00fe*/ 	.short	(.L_13497 - .L_13496)
	.align		4
.L_13496:
        /*0100*/ 	.word	index@(.nv.constant0._Z9cuda_gemmIiLi128ELi4ELi1ELi32ELi4ELi4ELi64ELi0ELi1EEviiiPT_S1_S1_iii)
        /*0104*/ 	.short	0x0380
        /*0106*/ 	.short	0x0034


	//----- nvinfo : EIATTR_SW_WAR
	.align		4
.L_13497:
        /*0108*/ 	.byte	0x04, 0x36
        /*010a*/ 	.short	(.L_13499 - .L_13498)
.L_13498:
        /*010c*/ 	.word	0x00000008
.L_13499:


//--------------------- .nv.info._Z9cuda_gemmIiLi128ELi4ELi1ELi32ELi4ELi4ELi64ELi0ELi0EEviiiPT_S1_S1_iii --------------------------
	.section	.nv.info._Z9cuda_gemmIiLi128ELi4ELi1ELi32ELi4ELi4ELi64ELi0ELi0EEviiiPT_S1_S1_iii,"",@"SHT_CUDA_INFO"
	.sectionflags	@""
	.align	4


	//----- nvinfo : EIATTR_CUDA_API_VERSION
	.align		4
        /*0000*/ 	.byte	0x04, 0x37
        /*0002*/ 	.short	(.L_13501 - .L_13500)
.L_13500:
        /*0004*/ 	.word	0x00000082


	//----- nvinfo : EIATTR_KPARAM_INFO
	.align		4
.L_13501:
        /*0008*/ 	.byte	0x04, 0x17
        /*000a*/ 	.short	(.L_13503 - .L_13502)
.L_13502:
        /*000c*/ 	.word	0x00000000
        /*0010*/ 	.short	0x0008
        /*0012*/ 	.short	0x0030
        /*0014*/ 	.byte	0x00, 0xf0, 0x11, 0x00


	//----- nvinfo : EIATTR_KPARAM_INFO
	.align		4
.L_13503:
        /*0018*/ 	.byte	0x04, 0x17
        /*001a*/ 	.short	(.L_13505 - .L_13504)
.L_13504:
        /*001c*/ 	.word	0x00000000
        /*0020*/ 	.short	0x0007
        /*0022*/ 	.short	0x002c
        /*0024*/ 	.byte	0x00, 0xf0, 0x11, 0x00


	//----- nvinfo : EIATTR_KPARAM_INFO
	.align		4
.L_13505:
        /*0028*/ 	.byte	0x04, 0x17
        /*002a*/ 	.short	(.L_13507 - .L_13506)
.L_13506:
        /*002c*/ 	.word	0x00000000
        /*0030*/ 	.short	0x0006
        /*0032*/ 	.short	0x0028
        /*0034*/ 	.byte	0x00, 0xf0, 0x11, 0x00


	//----- nvinfo : EIATTR_KPARAM_INFO
	.align		4
.L_13507:
        /*0038*/ 	.byte	0x04, 0x17
        /*003a*/ 	.short	(.L_13509 - .L_13508)
.L_13508:
        /*003c*/ 	.word	0x00000000
        /*0040*/ 	.short	0x0005
        /*0042*/ 	.short	0x0020
        /*0044*/ 	.byte	0x00, 0xf5, 0x21, 0x00


	//----- nvinfo : EIATTR_KPARAM_INFO
	.align		4
.L_13509:
        /*0048*/ 	.byte	0x04, 0x17
        /*004a*/ 	.short	(.L_13511 - .L_13510)
.L_13510:
        /*004c*/ 	.word	0x00000000
        /*0050*/ 	.short	0x0004
        /*0052*/ 	.short	0x0018
        /*0054*/ 	.byte	0x00, 0xf5, 0x21, 0x00


	//----- nvinfo : EIATTR_KPARAM_INFO
	.align		4
.L_13511:
        /*0058*/ 	.byte	0x04, 0x17
        /*005a*/ 	.short	(.L_13513 - .L_13512)
.L_13512:
        /*005c*/ 	.word	0x00000000
        /*0060*/ 	.short	0x0003
        /*0062*/ 	.short	0x0010
        /*0064*/ 	.byte	0x00, 0xf5, 0x21, 0x00


	//----- nvinfo : EIATTR_KPARAM_INFO
	.align		4
.L_13513:
        /*0068*/ 	.byte	0x04, 0x17
        /*006a*/ 	.short	(.L_13515 - .L_13514)
.L_13514:
        /*006c*/ 	.word	0x00000000
        /*0070*/ 	.short	0x0002
        /*0072*/ 	.short	0x0008
        /*0074*/ 	.byte	0x00, 0xf0, 0x11, 0x00


	//----- nvinfo : EIATTR_KPARAM_INFO
	.align		4
.L_13515:
        /*0078*/ 	.byte	0x04, 0x17
        /*007a*/ 	.short	(.L_13517 - .L_13516)
.L_13516:
        /*007c*/ 	.word	0x00000000
        /*0080*/ 	.short	0x0001
        /*0082*/ 	.short	0x0004
        /*0084*/ 	.byte	0x00, 0xf0, 0x11, 0x00


	//----- nvinfo : EIATTR_KPARAM_INFO
	.align		4
.L_13517:
        /*0088*/ 	.byte	0x04, 0x17
        /*008a*/ 	.short	(.L_13519 - .L_13518)
.L_13518:
        /*008c*/ 	.word	0x00000000
        /*0090*/ 	.short	0x0000
        /*0092*/ 	.short	0x0000
        /*0094*/ 	.byte	0x00, 0xf0, 0x11, 0x00


	//----- nvinfo : EIATTR_SPARSE_MMA_MASK
	.align		4
.L_13519:
        /*0098*/ 	.byte	0x03, 0x50
        /*009a*/ 	.short	0x0000


	//----- nvinfo : EIATTR_MAXREG_COUNT
	.align		4
        /*009c*/ 	.byte	0x03, 0x1b
        /*009e*/ 	.short	0x00ff


	//----- nvinfo : EIATTR_NUM_BARRIERS
	.align		4
        /*00a0*/ 	.byte	0x02, 0x4c
        /*00a2*/ 	.byte	0x01
	.zero		1


	//----- nvinfo : EIATTR_MERCURY_ISA_VERSION
	.align		4
        /*00a4*/ 	.byte	0x03, 0x5f
        /*00a6*/ 	.short	0x0101


	//----- nvinfo : EIATTR_COOP_GROUP_MASK_REGIDS
	.align		4
        /*00a8*/ 	.byte	0x04, 0x29
        /*00aa*/ 	.short	(.L_13521 - .L_13520)


	//   ....[0]....
.L_13520:
        /*00ac*/ 	.word	0xffffffff


	//   ....[1]....
        /*00b0*/ 	.word	0xffffffff


	//   ....[2]....
        /*00b4*/ 	.word	0xffffffff


	//   ....[3]....
        /*00b8*/ 	.word	0xffffffff


	//   ....[4]....
        /*00bc*/ 	.word	0x0500000a


	//   ....[5]....
        /*00c0*/ 	.word	0x0500000a


	//   ....[6]....
        /*00c4*/ 	.word	0x0500000a


	//   ....[7]....
        /*00c8*/ 	.word	0x0500000a


	//----- nvinfo : EIATTR_COOP_GROUP_INSTR_OFFSETS
	.align		4
.L_13521:
        /*00cc*/ 	.byte	0x04, 0x28
        /*00ce*/ 	.short	(.L_13523 - .L_13522)


	//   ....[0]....
.L_13522:
        /*00d0*/ 	.word	0x00001360


	//   ....[1]....
        /*00d4*/ 	.word	0x000013b0


	//   ....[2]....
        /*00d8*/ 	.word	0x00001410


	//   ....[3]....
        /*00dc*/ 	.word	0x00001470


	//   ....[4]....
        /*00e0*/ 	.word	0x00001710


	//   ....[5]....
        /*00e4*/ 	.word	0x000017b0


	//   ....[6]....
        /*00e8*/ 	.word	0x00001840


	//   ....[7]....
        /*00ec*/ 	.word	0x000018e0


	//----- nvinfo : EIATTR_VRC_CTA_INIT_COUNT
	.align		4
.L_13523:
        /*00f0*/ 	.byte	0x02, 0x4a
	.zero		1
	.zero		1


	//----- nvinfo : EIATTR_EXIT_INSTR_OFFSETS
	.align		4
        /*00f4*/ 	.byte	0x04, 0x1c
        /*00f6*/ 	.short	(.L_13525 - .L_13524)


	//   ....[0]....
.L_13524:
        /*00f8*/ 	.word	0x000005f0


	//   ....[1]....
        /*00fc*/ 	.word	0x000016b0


	//----- nvinfo : EIATTR_MAX_THREADS
	.align		4
.L_13525:
        /*0100*/ 	.byte	0x04, 0x05
        /*0102*/ 	.short	(.L_13527 - .L_13526)
.L_13526:
        /*0104*/ 	.word	0x00000080
        /*0108*/ 	.word	0x00000001
        /*010c*/ 	.word	0x00000001


	//----- nvinfo : EIATTR_CRS_STACK_SIZE
	.align		4
.L_13527:
        /*0110*/ 	.byte	0x04, 0x1e
        /*0112*/ 	.short	(.L_13529 - .L_13528)
.L_13528:
        /*0114*/ 	.word	0x00000000


	//----- nvinfo : EIATTR_CBANK_PARAM_SIZE
	.align		4
.L_13529:
        /*0118*/ 	.byte	0x03, 0x19
        /*011a*/ 	.short	0x0034


	//----- nvinfo : EIATTR_PARAM_CBANK
	.align		4
        /*011c*/ 	.byte	0x04, 0x0a
        /*011e*/ 	.short	(.L_13531 - .L_13530)
	.align		4
.L_13530:
        /*0120*/ 	.word	index@(.nv.constant0._Z9cuda_gemmIiLi128ELi4ELi1ELi32ELi4ELi4ELi64ELi0ELi0EEviiiPT_S1_S1_iii)
        /*0124*/ 	.short	0x0380
        /*0126*/ 	.short	0x0034


	//----- nvinfo : EIATTR_SW_WAR
	.align		4
.L_13531:
        /*0128*/ 	.byte	0x04, 0x36
        /*012a*/ 	.short	(.L_13533 - .L_13532)
.L_13532:
        /*012c*/ 	.word	0x00000008
.L_13533:


//--------------------- .nv.info._Z9cuda_gemmIiLi128ELi4ELi1ELi32ELi2ELi2ELi64ELi1ELi1EEviiiPT_S1_S1_iii --------------------------
	.section	.nv.info._Z9cuda_gemmIiLi128ELi4ELi1ELi32ELi2ELi2ELi64ELi1ELi1EEviiiPT_S1_S1_iii,"",@"SHT_CUDA_INFO"
	.sectionflags	@""
	.align	4


	//----- nvinfo : EIATTR_CUDA_API_VERSION
	.align		4
        /*0000*/ 	.byte	0x04, 0x37
        /*0002*/ 	.short	(.L_13535 - .L_13534)
.L_13534:
        /*0004*/ 	.word	0x00000082


	//----- nvinfo : EIATTR_KPARAM_INFO
	.align		4
.L_13535:
        /*0008*/ 	.byte	0x04, 0x17
        /*000a*/ 	.short	(.L_13537 - .L_13536)
.L_13536:
        /*000c*/ 	.word	0x00000000
        /*0010*/ 	.short	0x0008
        /*0012*/ 	.short	0x0030
        /*0014*/ 	.byte	0x00, 0xf0, 0x11, 0x00


	//----- nvinfo : EIATTR_KPARAM_INFO
	.align		4
.L_13537:
        /*0018*/ 	.byte	0x04, 0x17
        /*001a*/ 	.short	(.L_13539 - .L_13538)
.L_13538:
        /*001c*/ 	.word	0x00000000
        /*0020*/ 	.short	0x0007
        /*0022*/ 	.short	0x002c
        /*0024*/ 	.byte	0x00, 0xf0, 0x11, 0x00


	//----- nvinfo : EIATTR_KPARAM_INFO
	.align		4
.L_13539:
        /*0028*/ 	.byte	0x04, 0x17
        /*002a*/ 	.short	(.L_13541 - .L_13540)
.L_13540:
        /*002c*/ 	.word	0x00000000
        /*0030*/ 	.short	0x0006
        /*0032*/ 	.short	0x0028
        /*0034*/ 	.byte	0x00, 0xf0, 0x11, 0x00


	//----- nvinfo : EIATTR_KPARAM_INFO
	.align		4
.L_13541:
        /*0038*/ 	.byte	0x04, 0x17
        /*003a*/ 	.short	(.L_13543 - .L_13542)
.L_13542:
        /*003c*/ 	.word	0x00000000
        /*0040*/ 	.short	0x0005
        /*0042*/ 	.short	0x0020
        /*0044*/ 	.byte	0x00, 0xf5, 0x21, 0x00


	//----- nvinfo : EIATTR_KPARAM_INFO
	.align		4
.L_13543:
        /*0048*/ 	.byte	0x04, 0x17
        /*004a*/ 	.short	(.L_13545 - .L_13544)
.L_13544:
        /*004c*/ 	.word	0x00000000
        /*0050*/ 	.short	0x0004
        /*0052*/ 	.short	0x0018
        /*0054*/ 	.byte	0x00, 0xf5, 0x21, 0x00


	//----- nvinfo : EIATTR_KPARAM_INFO
	.align		4
.L_13545:
        /*0058*/ 	.byte	0x04, 0x17
        /*005a*/ 	.short	(.L_13547 - .L_13546)
.L_13546:
        /*005c*/ 	.word	0x00000000
        /*0060*/ 	.short	0x0003
        /*0062*/ 	.short	0x0010
        /*0064*/ 	.byte	0x00, 0xf5, 0x21, 0x00


	//----- nvinfo : EIATTR_KPARAM_INFO
	.align		4
.L_13547:
        /*0068*/ 	.byte	0x04, 0x17
        /*006a*/ 	.short	(.L_13549 - .L_13548)
.L_13548:
        /*006c*/ 	.word	0x00000000
        /*0070*/ 	.short	0x0002
        /*0072*/ 	.short	0x0008
        /*0074*/ 	.byte	0x00, 0xf0, 0x11, 0x00


	//----- nvinfo : EIATTR_KPARAM_INFO
	.align		4
.L_13549:
        /*0078*/ 	.byte	0x04, 0x17
        /*007a*/ 	.short	(.L_13551 - .L_13550)
.L_13550:
        /*007c*/ 	.word	0x00000000
        /*0080*/ 	.short	0x0001
        /*0082*/ 	.short	0x0004
        /*0084*/ 	.byte	0x00, 0xf0, 0x11, 0x00


	//----- nvinfo : EIATTR_KPARAM_INFO
	.align		4
.L_13551:
        /*0088*/ 	.byte	0x04, 0x17
        /*008a*/ 	.short	(.L_13553 - .L_13552)
.L_13552:
        /*008c*/ 	.word	0x00000000
        /*0090*/ 	.short	0x0000
        /*0092*/ 	.short	0x0000
        /*0094*/ 	.byte	0x00, 0xf0, 0x11, 0x00


	//----- nvinfo : EIATTR_SPARSE_MMA_MASK
	.align		4
.L_13553:
        /*0098*/ 	.byte	0x03, 0x50
        /*009a*/ 	.short	0x0000


	//----- nvinfo : EIATTR_MAXREG_COUNT
	.align		4
        /*009c*/ 	.byte	0x03, 0x1b
        /*009e*/ 	.short	0x00ff


	//----- nvinfo : EIATTR_NUM_BARRIERS
	.align		4
        /*00a0*/ 	.byte	0x02, 0x4c
        /*00a2*/ 	.byte	0x01
	.zero		1


	//----- nvinfo : EIATTR_MERCURY_ISA_VERSION
	.align		4
        /*00a4*/ 	.byte	0x03, 0x5f
        /*00a6*/ 	.short	0x0101


	//----- nvinfo : EIATTR_COOP_GROUP_MASK_REGIDS
	.align		4
        /*00a8*/ 	.byte	0x04, 0x29
        /*00aa*/ 	.short	(.L_13555 - .L_13554)


	//   ....[0]....
.L_13554:
        /*00ac*/ 	.word	0x05000002


	//   ....[1]....
        /*00b0*/ 	.word	0x05000002


	//----- nvinfo : EIATTR_COOP_GROUP_INSTR_OFFSETS
	.align		4
.L_13555:
        /*00b4*/ 	.byte	0x04, 0x28
        /*00b6*/ 	.short	(.L_13557 - .L_13556)


	//   ....[0]....
.L_13556:
        /*00b8*/ 	.word	0x000004c0


	//   ....[1]....
        /*00bc*/ 	.word	0x00000540


	//----- nvinfo : EIATTR_VRC_CTA_INIT_COUNT
	.align		4
.L_13557:
        /*00c0*/ 	.byte	0x02, 0x4a
	.zero		1
	.zero		1


	//----- nvinfo : EIATTR_EXIT_INSTR_OFFSETS
	.align		4
        /*00c4*/ 	.byte	0x04, 0x1c
        /*00c6*/ 	.short	(.L_13559 - .L_13558)


	//   ....[0]....
.L_13558:
        /*00c8*/ 	.word	0x000001d0


	//   ....[1]....
        /*00cc*/ 	.word	0x00000470


	//----- nvinfo : EIATTR_MAX_THREADS
	.align		4
.L_13559:
        /*00d0*/ 	.byte	0x04, 0x05
        /*00d2*/ 	.short	(.L_13561 - .L_13560)
.L_13560:
        /*00d4*/ 	.word	0x00000080
        /*00d8*/ 	.word	0x00000001
        /*00dc*/ 	.word	0x00000001


	//----- nvinfo : EIATTR_CRS_STACK_SIZE
	.align		4
.L_13561:
        /*00e0*/ 	.byte	0x04, 0x1e
        /*00e2*/ 	.short	(.L_13563 - .L_13562)
.L_13562:
        /*00e4*/ 	.word	0x00000000


	//----- nvinfo : EIATTR_CBANK_PARAM_SIZE
	.align		4
.L_13563:
        /*00e8*/ 	.byte	0x03, 0x19
        /*00ea*/ 	.short	0x0034


	//----- nvinfo : EIATTR_PARAM_CBANK
	.align		4
        /*00ec*/ 	.byte	0x04, 0x0a
        /*00ee*/ 	.short	(.L_13565 - .L_13564)
	.align		4
.L_13564:
        /*00f0*/ 	.word	index@(.nv.constant0._Z9cuda_gemmIiLi128ELi4ELi1ELi32ELi2ELi2ELi64ELi1ELi1EEviiiPT_S1_S1_iii)
        /*00f4*/ 	.short	0x0380
        /*00f6*/ 	.short	0x0034


	//----- nvinfo : EIATTR_SW_WAR
	.align		4
.L_13565:
        /*00f8*/ 	.byte	0x04, 0x36
        /*00fa*/ 	.short	(.L_13567 - .L_13566)
.L_13566:
        /*00fc*/ 	.word	0x00000008
.L_13567:


//--------------------- .nv.info._Z9cuda_gemmIiLi128ELi4ELi1ELi32ELi2ELi2ELi64ELi1ELi0EEviiiPT_S1_S1_iii --------------------------
	.section	.nv.info._Z9cuda_gemmIiLi128ELi4ELi1ELi32ELi2ELi2ELi64ELi1ELi0EEviiiPT_S1_S1_iii,"",@"SHT_CUDA_INFO"
	.sectionflags	@""
	.align	4


	//----- nvinfo : EIATTR_CUDA_API_VERSION
	.align		4
        /*0000*/ 	.byte	0x04, 0x37
        /*0002*/ 	.short	(.L_13569 - .L_13568)
.L_13568:
        /*0004*/ 	.word	0x00000082


	//----- nvinfo : EIATTR_KPARAM_INFO
	.align		4
.L_13569:
        /*0008*/ 	.byte	0x04, 0x17
        /*000a*/ 	.short	(.L_13571 - .L_13570)
.L_13570:
        /*000c*/ 	.word	0x00000000
        /*0010*/ 	.short	0x0008
        /*0012*/ 	.short	0x0030
        /*0014*/ 	.byte	0x00, 0xf0, 0x11, 0x00


	//----- nvinfo : EIATTR_KPARAM_INFO
	.align		4
.L_13571:
        /*0018*/ 	.byte	0x04, 0x17
        /*001a*/ 	.short	(.L_13573 - .L_13572)
.L_13572:
        /*001c*/ 	.word	0x00000000
        /*0020*/ 	.short	0x0007
        /*0022*/ 	.short	0x002c
        /*0024*/ 	.byte	0x00, 0xf0, 0x11, 0x00


	//----- nvinfo : EIATTR_KPARAM_INFO
	.align		4
.L_13573:
        /*0028*/ 	.byte	0x04, 0x17
        /*002a*/ 	.short	(.L_13575 - .L_13574)
.L_13574:
        /*002c*/ 	.word	0x00000000
        /*0030*/ 	.short	0x0006
        /*0032*/ 	.short	0x0028
        /*0034*/ 	.byte	0x00, 0xf0, 0x11, 0x00


	//----- nvinfo : EIATTR_KPARAM_INFO
	.align		4
.L_13575:
        /*0038*/ 	.byte	0x04, 0x17
        /*003a*/ 	.short	(.L_13577 - .L_13576)
.L_13576:
        /*003c*/ 	.word	0x00000000
        /*0040*/ 	.short	0x0005
        /*0042*/ 	.short	0x0020
        /*0044*/ 	.byte	0x00, 0xf5, 0x21, 0x00


	//----- nvinfo : EIATTR_KPARAM_INFO
	.align		4
.L_13577:
        /*0048*/ 	.byte	0x04, 0x17
        /*004a*/ 	.short	(.L_13579 - .L_13578)
.L_13578:
        /*004c*/ 	.word	0x00000000
        /*0050*/ 	.short	0x0004
        /*0052*/ 	.short	0x0018
        /*0054*/ 	.byte	0x00, 0xf5, 0x21, 0x00


	//----- nvinfo : EIATTR_KPARAM_INFO
	.align		4
.L_13579:
        /*0058*/ 	.byte	0x04, 0x17
        /*005a*/ 	.short	(.L_13581 - .L_13580)
.L_13580:
        /*005c*/ 	.word	0x00000000
        /*0060*/ 	.short	0x0003
        /*0062*/ 	.short	0x0010
        /*0064*/ 	.byte	0x00, 0xf5, 0x21, 0x00


	//----- nvinfo : EIATTR_KPARAM_INFO
	.align		4
.L_13581:
        /*0068*/ 	.byte	0x04, 0x17
        /*006a*/ 	.short	(.L_13583 - .L_13582)
.L_13582:
        /*006c*/ 	.word	0x00000000
        /*0070*/ 	.short	0x0002
        /*0072*/ 	.short	0x0008
        /*0074*/ 	.byte	0x00, 0xf0, 0x11, 0x00


	//----- nvinfo : EIATTR_KPARAM_INFO
	.align		4
.L_13583:
        /*0078*/ 	.byte	0x04, 0x17
        /*007a*/ 	.short	(.L_13585 - .L_13584)
.L_13584:
        /*007c*/ 	.word	0x00000000
        /*0080*/ 	.short	0x0001
        /*0082*/ 	.short	0x0004
        /*0084*/ 	.byte	0x00, 0xf0, 0x11, 0x00


	//----- nvinfo : EIATTR_KPARAM_INFO
	.align		4
.L_13585:
        /*0088*/ 	.byte	0x04, 0x17
        /*008a*/ 	.short	(.L_13587 - .L_13586)
.L_13586:
        /*008c*/ 	.word	0x00000000
        /*0090*/ 	.short	0x0000
        /*0092*/ 	.short	0x0000
        /*0094*/ 	.byte	0x00, 0xf0, 0x11, 0x00


	//----- nvinfo : EIATTR_SPARSE_MMA_MASK
	.align		4
.L_13587:
        /*0098*/ 	.byte	0x03, 0x50
        /*009a*/ 	.short	0x0000


	//----- nvinfo : EIATTR_MAXREG_COUNT
	.align		4
        /*009c*/ 	.byte	0x03, 0x1b
        /*009e*/ 	.short	0x00ff


	//----- nvinfo : EIATTR_NUM_BARRIERS
	.align		4
        /*00a0*/ 	.byte	0x02, 0x4c
        /*00a2*/ 	.byte	0x01
	.zero		1


	//----- nvinfo : EIATTR_MERCURY_ISA_VERSION
	.align		4
        /*00a4*/ 	.byte	0x03, 0x5f
        /*00a6*/ 	.short	0x0101


	//----- nvinfo : EIATTR_COOP_GROUP_MASK_REGIDS
	.align		4
        /*00a8*/ 	.byte	0x04, 0x29
        /*00aa*/ 	.short	(.L_13589 - .L_13588)


	//   ....[0]....
.L_13588:
        /*00ac*/ 	.word	0xffffffff


	//   ....[1]....
        /*00b0*/ 	.word	0xffffffff


	//   ....[2]....
        /*00b4*/ 	.word	0xffffffff


	//   ....[3]....
        /*00b8*/ 	.word	0xffffffff


	//   ....[4]....
        /*00bc*/ 	.word	0xffffffff


	//   ....[5]....
        /*00c0*/ 	.word	0xffffffff


	//   ....[6]....
        /*00c4*/ 	.word	0x05000012


	//   ....[7]....
        /*00c8*/ 	.word	0x05000012


	//   ....[8]....
        /*00cc*/ 	.word	0x05000012


	//   ....[9]....
        /*00d0*/ 	.word	0x05000012


	//   ....[10]....
        /*00d4*/ 	.word	0x05000012


	//   ....[11]....
        /*00d8*/ 	.word	0x05000012


	//----- nvinfo : EIATTR_COOP_GROUP_INSTR_OFFSETS
	.align		4
.L_13589:
        /*00dc*/ 	.byte	0x04, 0x28
        /*00de*/ 	.short	(.L_13591 - .L_13590)


	//   ....[0]....
.L_13590:
        /*00e0*/ 	.word	0x00001380


	//   ....[1]....
        /*00e4*/ 	.word	0x000013d0


	//   ....[2]....
        /*00e8*/ 	.word	0x00001590


	//   ....[3]....
        /*00ec*/ 	.word	0x000015e0


	//   ....[4]....
        /*00f0*/ 	.word	0x000017d0


	//   ....[5]....
        /*00f4*/ 	.word	0x00001820


	//   ....[6]....
        /*00f8*/ 	.word	0x00001990


	//   ....[7]....
        /*00fc*/ 	.word	0x00001a40


	//   ....[8]....
        /*0100*/ 	.word	0x00001ae0


	//   ....[9]....
        /*0104*/ 	.word	0x00001b80


	//   ....[10]....
        /*0108*/ 	.word	0x00001c30


	//   ....[11]....
        /*010c*/ 	.word	0x00001ce0


	//----- nvinfo : EIATTR_VRC_CTA_INIT_COUNT
	.align		4
.L_13591:
        /*0110*/ 	.byte	0x02, 0x4a
	.zero		1
	.zero		1


	//----- nvinfo : EIATTR_EXIT_INSTR_OFFSETS
	.align		4
        /*0114*/ 	.byte	0x04, 0x1c
        /*0116*/ 	.short	(.L_13593 - .L_13592)


	//   ....[0]....
.L_13592:
        /*0118*/ 	.word	0x00000600


	//   ....[1]....
        /*011c*/ 	.word	0x00001920


	//----- nvinfo : EIATTR_MAX_THREADS
	.align		4
.L_13593:
        /*0120*/ 	.byte	0x04, 0x05
        /*0122*/ 	.short	(.L_13595 - .L_13594)
.L_13594:
        /*0124*/ 	.word	0x00000080
        /*0128*/ 	.word	0x00000001
        /*012c*/ 	.word	0x00000001


	//----- nvinfo : EIATTR_CRS_STACK_SIZE
	.align		4
.L_13595:
        /*0130*/ 	.byte	0x04, 0x1e
        /*0132*/ 	.short	(.L_13597 - .L_13596)
.L_13596:
        /*0134*/ 	.word	0x00000000


	//----- nvinfo : EIATTR_CBANK_PARAM_SIZE
	.align		4
.L_13597:
        /*0138*/ 	.byte	0x03, 0x19
        /*013a*/ 	.short	0x0034


	//----- nvinfo : EIATTR_PARAM_CBANK
	.align		4
        /*013c*/ 	.byte	0x04, 0x0a
        /*013e*/ 	.short	(.L_13599 - .L_13598)
	.align		4
.L_13598:
        /*0140*/ 	.word	index@(.nv.constant0._Z9cuda_gemmIiLi128ELi4ELi1ELi32ELi2ELi2ELi64ELi1ELi0EEviiiPT_S1_S1_iii)
        /*0144*/ 	.short	0x0380
        /*0146*/ 	.short	0x0034


	//----- nvinfo : EIATTR_SW_WAR
	.align		4
.L_13599:
        /*0148*/ 	.byte	0x04, 0x36
        /*014a*/ 	.short	(.L_13601 - .L_13600)
.L_13600:
        /*014c*/ 	.word	0x00000008
.L_13601:


//--------------------- .nv.info._Z9cuda_gemmIiLi128ELi4ELi1ELi32ELi2ELi2ELi64ELi0ELi1EEviiiPT_S1_S1_iii --------------------------
	.section	.nv.info._Z9cuda_gemmIiLi128ELi4ELi1ELi32ELi2ELi2ELi64ELi0ELi1EEviiiPT_S1_S1_iii,"",@"SHT_CUDA_INFO"
	.sectionflags	@""
	.align	4


	//----- nvinfo : EIATTR_CUDA_API_VERSION
	.align		4
        /*0000*/ 	.byte	0x04, 0x37
        /*0002*/ 	.short	(.L_13603 - .L_13602)
.L_13602:
        /*0004*/ 	.word	0x00000082


	//----- nvinfo : EIATTR_KPARAM_INFO
	.align		4
.L_13603:
        /*0008*/ 	.byte	0x04, 0x17
        /*000a*/ 	.short	(.L_13605 - .L_13604)
.L_13604:
        /*000c*/ 	.word	0x00000000
        /*0010*/ 	.short	0x0008
        /*0012*/ 	.short	0x0030
        /*0014*/ 	.byte	0x00, 0xf0, 0x11, 0x00


	//----- nvinfo : EIATTR_KPARAM_INFO
	.align		4
.L_13605:
        /*0018*/ 	.byte	0x04, 0x17
        /*001a*/ 	.short	(.L_13607 - .L_13606)
.L_13606:
        /*001c*/ 	.word	0x00000000
        /*0020*/ 	.short	0x0007
        /*0022*/ 	.short	0x002c
        /*0024*/ 	.byte	0x00, 0xf0, 0x11, 0x00


	//----- nvinfo : EIATTR_KPARAM_INFO
	.align		4
.L_13607:
        /*0028*/ 	.byte	0x04, 0x17
        /*002a*/ 	.short	(.L_13609 - .L_13608)
.L_13608:
        /*002c*/ 	.word	0x00000000
        /*0030*/ 	.short	0x0006
        /*0032*/ 	.short	0x0028
        /*0034*/ 	.byte	0x00, 0xf0, 0x11, 0x00


	//----- nvinfo : EIATTR_KPARAM_INFO
	.align		4
.L_13609:
        /*0038*/ 	.byte	0x04, 0x17
        /*003a*/ 	.short	(.L_13611 - .L_13610)
.L_13610:
        /*003c*/ 	.word	0x00000000
        /*0040*/ 	.short	0x0005
        /*0042*/ 	.short	0x0020
        /*0044*/ 	.byte	0x00, 0xf5, 0x21, 0x00


	//----- nvinfo : EIATTR_KPARAM_INFO
	.align		4
.L_13611:
        /*0048*/ 	.byte	0x04, 0x17
        /*004a*/ 	.short	(.L_13613 - .L_13612)
.L_13612:
        /*004c*/ 	.word	0x00000000
        /*0050*/ 	.short	0x0004
        /*0052*/ 	.short	0x0018
        /*0054*/ 	.byte	0x00, 0xf5, 0x21, 0x00


	//----- nvinfo : EIATTR_KPARAM_INFO
	.align		4
.L_13613:
        /*0058*/ 	.byte	0x04, 0x17
        /*005a*/ 	.short	(.L_13615 - .L_13614)
.L_13614:
        /*005c*/ 	.word	0x00000000
        /*0060*/ 	.short	0x0003
        /*0062*/ 	.short	0x0010
        /*0064*/ 	.byte	0x00, 0xf5, 0x21, 0x00


	//----- nvinfo : EIATTR_KPARAM_INFO
	.align		4
.L_13615:
        /*0068*/ 	.byte	0x04, 0x17
        /*006a*/ 	.short	(.L_13617 - .L_13616)
.L_13616:
        /*006c*/ 	.word	0x00000000
        /*0070*/ 	.short	0x0002
        /*0072*/ 	.short	0x0008
        /*0074*/ 	.byte	0x00, 0xf0, 0x11, 0x00


	//----- nvinfo : EIATTR_KPARAM_INFO
	.align		4
.L_13617:
        /*0078*/ 	.byte	0x04, 0x17
        /*007a*/ 	.short	(.L_13619 - .L_13618)
.L_13618:
        /*007c*/ 	.word	0x00000000
        /*0080*/ 	.short	0x0001
        /*0082*/ 	.short	0x0004
        /*0084*/ 	.byte	0x00, 0xf0, 0x11, 0x00


	//----- nvinfo : EIATTR_KPARAM_INFO
	.align		4
.L_13619:
        /*0088*/ 	.byte	0x04, 0x17
        /*008a*/ 	.short	(.L_13621 - .L_13620)
.L_13620:
        /*008c*/ 	.word	0x00000000
        /*0090*/ 	.short	0x0000
        /*0092*/ 	.short	0x0000
        /*0094*/ 	.byte	0x00, 0xf0, 0x11, 0x00


	//----- nvinfo : EIATTR_SPARSE_MMA_MASK
	.align		4
.L_13621:
        /*0098*/ 	.byte	0x03, 0x50
        /*009a*/ 	.short	0x0000


	//----- nvinfo : EIATTR_MAXREG_COUNT
	.align		4
        /*009c*/ 	.byte	0x03, 0x1b
        /*009e*/ 	.short	0x00ff


	//----- nvinfo : EIATTR_NUM_BARRIERS
	.align		4
        /*00a0*/ 	.byte	0x02, 0x4c
        /*00a2*/ 	.byte	0x01
	.zero		1


	//----- nvinfo : EIATTR_MERCURY_ISA_VERSION
	.align		4
        /*00a4*/ 	.byte	0x03, 0x5f
        /*00a6*/ 	.short	0x0101


	//----- nvinfo : EIATTR_COOP_GROUP_MASK_REGIDS
	.align		4
        /*00a8*/ 	.byte	0x04, 0x29
        /*00aa*/ 	.short	(.L_13623 - .L_13622)


	//   ....[0]....
.L_13622:
        /*00ac*/ 	.word	0x05000002


	//   ....[1]....
        /*00b0*/ 	.word	0x05000002


	//----- nvinfo : EIATTR_COOP_GROUP_INSTR_OFFSETS
	.align		4
.L_13623:
        /*00b4*/ 	.byte	0x04, 0x28
        /*00b6*/ 	.short	(.L_13625 - .L_13624)


	//   ....[0]....
.L_13624:
        /*00b8*/ 	.word	0x00000500


	//   ....[1]....
        /*00bc*/ 	.word	0x00000580


	//----- nvinfo : EIATTR_VRC_CTA_INIT_COUNT
	.align		4
.L_13625:
        /*00c0*/ 	.byte	0x02, 0x4a
	.zero		1
	.zero		1


	//----- nvinfo : EIATTR_EXIT_INSTR_OFFSETS
	.align		4
        /*00c4*/ 	.byte	0x04, 0x1c
        /*00c6*/ 	.short	(.L_13627 - .L_13626)


	//   ....[0]....
.L_13626:
        /*00c8*/ 	.word	0x000001d0


	//   ....[1]....
        /*00cc*/ 	.word	0x000004b0


	//----- nvinfo : EIATTR_MAX_THREADS
	.align		4
.L_13627:
        /*00d0*/ 	.byte	0x04, 0x05
        /*00d2*/ 	.short	(.L_13629 - .L_13628)
.L_13628:
        /*00d4*/ 	.word	0x00000080
        /*00d8*/ 	.word	0x00000001
        /*00dc*/ 	.word	0x00000001


	//----- nvinfo : EIATTR_CRS_STACK_SIZE
	.align		4
.L_13629:
        /*00e0*/ 	.byte	0x04, 0x1e
        /*00e2*/ 	.short	(.L_13631 - .L_13630)
.L_13630:
        /*00e4*/ 	.word	0x00000000


	//----- nvinfo : EIATTR_CBANK_PARAM_SIZE
	.align		4
.L_13631:
        /*00e8*/ 	.byte	0x03, 0x19
        /*00ea*/ 	.short	0x0034


	//----- nvinfo : EIATTR_PARAM_CBANK
	.align		4
        /*00ec*/ 	.byte	0x04, 0x0a
        /*00ee*/ 	.short	(.L_13633 - .L_13632)
	.align		4
.L_13632:
        /*00f0*/ 	.word	index@(.nv.constant0._Z9cuda_gemmIiLi128ELi4ELi1ELi32ELi2ELi2ELi64ELi0ELi1EEviiiPT_S1_S1_iii)
        /*00f4*/ 	.short	0x0380
        /*00f6*/ 	.short	0x0034


	//----- nvinfo : EIATTR_SW_WAR
	.align		4
.L_13633:
        /*00f8*/ 	.byte	0x04, 0x36
        /*00fa*/ 	.short	(.L_13635 - .L_13634)
.L_13634:
        /*00fc*/ 	.word	0x00000008
.L_13635:


//--------------------- .nv.info._Z9cuda_gemmIiLi128ELi4ELi1ELi32ELi2ELi2ELi64ELi0ELi0EEviiiPT_S1_S1_iii --------------------------
	.section	.nv.info._Z9cuda_gemmIiLi128ELi4ELi1ELi32ELi2ELi2ELi64ELi0ELi0EEviiiPT_S1_S1_iii,"",@"SHT_CUDA_INFO"
	.sectionflags	@""
	.align	4


	//----- nvinfo : EIATTR_CUDA_API_VERSION
	.align		4
        /*0000*/ 	.byte	0x04, 0x37
        /*0002*/ 	.short	(.L_13637 - .L_13636)
.L_13636:
        /*0004*/ 	.word	0x00000082


	//----- nvinfo : EIATTR_KPARAM_INFO
	.align		4
.L_13637:
        /*0008*/ 	.byte	0x04, 0x17
        /*000a*/ 	.short	(.L_13639 - .L_13638)
.L_13638:
        /*000c*/ 	.word	0x00000000
        /*0010*/ 	.short	0x0008
        /*0012*/ 	.short	0x0030
        /*0014*/ 	.byte	0x00, 0xf0, 0x11, 0x00


	//----- nvinfo : EIATTR_KPARAM_INFO
	.align		4
.L_13639:
        /*0018*/ 	.byte	0x04, 0x17
        /*001a*/ 	.short	(.L_13641 - .L_13640)
.L_13640:
        /*001c*/ 	.word	0x00000000
        /*0020*/ 	.short	0x0007
        /*0022*/ 	.short	0x002c
        /*0024*/ 	.byte	0x00, 0xf0, 0x11, 0x00


	//----- nvinfo : EIATTR_KPARAM_INFO
	.align		4
.L_13641:
        /*0028*/ 	.byte	0x04, 0x17
        /*002a*/ 	.short	(.L_13643 - .L_13642)
.L_13642:
        /*002c*/ 	.word	0x00000000
        /*0030*/ 	.short	0x0006
        /*0032*/ 	.short	0x0028
        /*0034*/ 	.byte	0x00, 0xf0, 0x11, 0x00


	//----- nvinfo : EIATTR_KPARAM_INFO
	.align		4
.L_13643:
        /*0038*/ 	.byte	0x04, 0x17
        /*003a*/ 	.short	(.L_13645 - .L_13644)
.L_13644:
        /*003c*/ 	.word	0x00000000
        /*0040*/ 	.short	0x0005
        /*0042*/ 	.short	0x0020
        /*0044*/ 	.byte	0x00, 0xf5, 0x21, 0x00


	//----- nvinfo : EIATTR_KPARAM_INFO
	.align		4
.L_13645:
        /*0048*/ 	.byte	0x04, 0x17
        /*004a*/ 	.short	(.L_13647 - .L_13646)
.L_13646:
        /*004c*/ 	.word	0x00000000
        /*0050*/ 	.short	0x0004
        /*0052*/ 	.short	0x0018
        /*0054*/ 	.byte	0x00, 0xf5, 0x21, 0x00


	//----- nvinfo : EIATTR_KPARAM_INFO
	.align		4
.L_13647:
        /*0058*/ 	.byte	0x04, 0x17
        /*005a*/ 	.short	(.L_13649 - .L_13648)
.L_13648:
        /*005c*/ 	.word	0x00000000
        /*0060*/ 	.short	0x0003
        /*0062*/ 	.short	0x0010
        /*0064*/ 	.byte	0x00, 0xf5, 0x21, 0x00


	//----- nvinfo : EIATTR_KPARAM_INFO
	.align		4
.L_13649:
        /*0068*/ 	.byte	0x04, 0x17
        /*006a*/ 	.short	(.L_13651 - .L_13650)
.L_13650:
        /*006c*/ 	.word	0x00000000
        /*0070*/ 	.short	0x0002
        /*0072*/ 	.short	0x0008
        /*0074*/ 	.byte	0x00, 0xf0, 0x11, 0x00


	//----- nvinfo : EIATTR_KPARAM_INFO
	.align		4
.L_13651:
        /*0078*/ 	.byte	0x04, 0x17
        /*007a*/ 	.short	(.L_13653 - .L_13652)
.L_13652:
        /*007c*/ 	.word	0x00000000
        /*0080*/ 	.short	0x0001
        /*0082*/ 	.short	0x0004
        /*0084*/ 	.byte	0x00, 0xf0, 0x11, 0x00


	//----- nvinfo : EIATTR_KPARAM_INFO
	.align		4
.L_13653:
        /*0088*/ 	.byte	0x04, 0x17
        /*008a*/ 	.short	(.L_13655 - .L_13654)
.L_13654:
        /*008c*/ 	.word	0x00000000
        /*0090*/ 	.short	0x0000
        /*0092*/ 	.short	0x0000
        /*0094*/ 	.byte	0x00, 0xf0, 0x11, 0x00


	//----- nvinfo : EIATTR_SPARSE_MMA_MASK
	.align		4
.L_13655:
        /*0098*/ 	.byte	0x03, 0x50
        /*009a*/ 	.short	0x0000


	//----- nvinfo : EIATTR_MAXREG_COUNT
	.align		4
        /*009c*/ 	.byte	0x03, 0x1b
        /*009e*/ 	.short	0x00ff


	//----- nvinfo : EIATTR_NUM_BARRIERS
	.align		4
        /*00a0*/ 	.byte	0x02, 0x4c
        /*00a2*/ 	.byte	0x01
	.zero		1


	//----- nvinfo : EIATTR_MERCURY_ISA_VERSION
	.align		4
        /*00a4*/ 	.byte	0x03, 0x5f
        /*00a6*/ 	.short	0x0101


	//----- nvinfo : EIATTR_COOP_GROUP_MASK_REGIDS
	.align		4
        /*00a8*/ 	.byte	0x04, 0x29
        /*00aa*/ 	.short	(.L_13657 - .L_13656)


	//   ....[0]....
.L_13656:
        /*00ac*/ 	.word	0xffffffff


	//   ....[1]....
        /*00b0*/ 	.word	0xffffffff


	//   ....[2]....
        /*00b4*/ 	.word	0xffffffff


	//   ....[3]....
        /*00b8*/ 	.word	0xffffffff


	//   ....[4]....
        /*00bc*/ 	.word	0xffffffff


	//   ....[5]....
        /*00c0*/ 	.word	0xffffffff


	//   ....[6]....
        /*00c4*/ 	.word	0x0500000e


	//   ....[7]....
        /*00c8*/ 	.word	0x0500000e


	//   ....[8]....
        /*00cc*/ 	.word	0x0500000e


	//   ....[9]....
        /*00d0*/ 	.word	0x0500000e


	//   ....[10]....
        /*00d4*/ 	.word	0x0500000e


	//   ....[11]....
        /*00d8*/ 	.word	0x0500000e


	//----- nvinfo : EIATTR_COOP_GROUP_INSTR_OFFSETS
	.align		4
.L_13657:
        /*00dc*/ 	.byte	0x04, 0x28
        /*00de*/ 	.short	(.L_13659 - .L_13658)


	//   ....[0]....
.L_13658:
        /*00e0*/ 	.word	0x00001400


	//   ....[1]....
        /*00e4*/ 	.word	0x00001450


	//   ....[2]....
        /*00e8*/ 	.word	0x00001610


	//   ....[3]....
        /*00ec*/ 	.word	0x00001660


	//   ....[4]....
        /*00f0*/ 	.word	0x00001830


	//   ....[5]....
        /*00f4*/ 	.word	0x00001880


	//   ....[6]....
        /*00f8*/ 	.word	0x000019f0


	//   ....[7]....
        /*00fc*/ 	.word	0x00001a90


	//   ....[8]....
        /*0100*/ 	.word	0x00001b30


	//   ....[9]....
        /*0104*/ 	.word	0x00001bc0


	//   ....[10]....
        /*0108*/ 	.word	0x00001c60


	//   ....[11]....
        /*010c*/ 	.word	0x00001d10


	//----- nvinfo : EIATTR_VRC_CTA_INIT_COUNT
	.align		4
.L_13659:
        /*0110*/ 	.byte	0x02, 0x4a
	.zero		1
	.zero		1


	//----- nvinfo : EIATTR_EXIT_INSTR_OFFSETS
	.align		4
        /*0114*/ 	.byte	0x04, 0x1c
        /*0116*/ 	.short	(.L_13661 - .L_13660)


	//   ....[0]....
.L_13660:
        /*0118*/ 	.word	0x00000600


	//   ....[1]....
        /*011c*/ 	.word	0x00001980


	//----- nvinfo : EIATTR_MAX_THREADS
	.align		4
.L_13661:
        /*0120*/ 	.byte	0x04, 0x05
        /*0122*/ 	.short	(.L_13663 - .L_13662)
.L_13662:
        /*0124*/ 	.word	0x00000080
        /*0128*/ 	.word	0x00000001
        /*012c*/ 	.word	0x00000001


	//----- nvinfo : EIATTR_CRS_STACK_SIZE
	.align		4
.L_13663:
        /*0130*/ 	.byte	0x04, 0x1e
        /*0132*/ 	.short	(.L_13665 - .L_13664)
.L_13664:
        /*0134*/ 	.word	0x00000000


	//----- nvinfo : EIATTR_CBANK_PARAM_SIZE
	.align		4
.L_13665:
        /*0138*/ 	.byte	0x03, 0x19
        /*013a*/ 	.short	0x0034


	//----- nvinfo : EIATTR_PARAM_CBANK
	.align		4
        /*013c*/ 	.byte	0x04, 0x0a
        /*013e*/ 	.short	(.L_13667 - .L_13666)
	.align		4
.L_13666:
        /*0140*/ 	.word	index@(.nv.constant0._Z9cuda_gemmIiLi128ELi4ELi1ELi32ELi2ELi2ELi64ELi0ELi0EEviiiPT_S1_S1_iii)
        /*0144*/ 	.short	0x0380
        /*0146*/ 	.short	0x0034


	//----- nvinfo : EIATTR_SW_WAR
	.align		4
.L_13667:
        /*0148*/ 	.byte	0x04, 0x36
        /*014a*/ 	.short	(.L_13669 - .L_13668)
.L_13668:
        /*014c*/ 	.word	0x00000008
.L_13669:


//--------------------- .nv.info._Z9cuda_gemmIiLi128ELi4ELi1ELi16ELi128ELi128ELi64ELi1ELi1EEviiiPT_S1_S1_iii --------------------------
	.section	.nv.info._Z9cuda_gemmIiLi128ELi4ELi1ELi16ELi128ELi128ELi64ELi1ELi1EEviiiPT_S1_S1_iii,"",@"SHT_CUDA_INFO"
	.sectionflags	@""
	.align	4


	//----- nvinfo : EIATTR_CUDA_API_VERSION
	.align		4
        /*0000*/ 	.byte	0x04, 0x37
        /*0002*/ 	.short	(.L_13671 - .L_13670)
.L_13670:
        /*0004*/ 	.word	0x00000082


	//----- nvinfo : EIATTR_KPARAM_INFO
	.align		4
.L_13671:
        /*0008*/ 	.byte	0x04, 0x17
        /*000a*/ 	.short	(.L_13673 - .L_13672)
.L_13672:
        /*000c*/ 	.word	0x00000000
        /*0010*/ 	.short	0x0008
        /*0012*/ 	.short	0x0030
        /*0014*/ 	.byte	0x00, 0xf0, 0x11, 0x00


	//----- nvinfo : EIATTR_KPARAM_INFO
	.align		4
.L_13673:
        /*0018*/ 	.byte	0x04, 0x17
        /*001a*/ 	.short	(.L_13675 - .L_13674)
.L_13674:
        /*001c*/ 	.word	0x00000000
        /*0020*/ 	.short	0x0007
        /*0022*/ 	.short	0x002c
        /*0024*/ 	.byte	0x00, 0xf0, 0x11, 0x00


	//----- nvinfo : EIATTR_KPARAM_INFO
	.align		4
.L_13675:
        /*0028*/ 	.byte	0x04, 0x17
        /*002a*/ 	.short	(.L_13677 - .L_13676)
.L_13676:
        /*002c*/ 	.word	0x00000000
        /*0030*/ 	.short	0x0006
        /*0032*/ 	.short	0x0028
        /*0034*/ 	.byte	0x00, 0xf0, 0x11, 0x00


	//----- nvinfo : EIATTR_KPARAM_INFO
	.align		4
.L_13677:
        /*0038*/ 	.byte	0x04, 0x17
        /*003a*/ 	.short	(.L_13679 - .L_13678)
.L_13678:
        /*003c*/ 	.word	0x00000000
        /*0040*/ 	.short	0x0005
        /*0042*/ 	.short	0x0020
        /*0044*/ 	.byte	0x00, 0xf5, 0x21, 0x00


	//----- nvinfo : EIATTR_KPARAM_INFO
	.align		4
.L_13679:
        /*0048*/ 	.byte	0x04, 0x17
        /*004a*/ 	.short	(.L_13681 - .L_13680)
.L_13680:
        /*004c*/ 	.word	0x00000000
        /*0050*/ 	.short	0x0004
        /*0052*/ 	.short	0x0018
        /*0054*/ 	.byte	0x00, 0xf5, 0x21, 0x00


	//----- nvinfo : EIATTR_KPARAM_INFO
	.align		4
.L_13681:
        /*0058*/ 	.byte	0x04, 0x17
        /*005a*/ 	.short	(.L_13683 - .L_13682)
.L_13682:
        /*005c*/ 	.word	0x00000000
        /*0060*/ 	.short	0x0003
        /*0062*/ 	.short	0x0010
        /*0064*/ 	.byte	0x00, 0xf5, 0x21, 0x00


	//----- nvinfo : EIATTR_KPARAM_INFO
	.align		4
.L_13683:
        /*0068*/ 	.byte	0x04, 0x17
        /*006a*/ 	.short	(.L_13685 - .L_13684)
.L_13684:
        /*006c*/ 	.word	0x00000000
        /*0070*/ 	.short	0x0002
        /*0072*/ 	.short	0x0008
        /*0074*/ 	.byte	0x00, 0xf0, 0x11, 0x00


	//----- nvinfo : EIATTR_KPARAM_INFO
	.align		4
.L_13685:
        /*0078*/ 	.byte	0x04, 0x17
        /*007a*/ 	.short	(.L_13687 - .L_13686)
.L_13686:
        /*007c*/ 	.word	0x00000000
        /*0080*/ 	.short	0x0001
        /*0082*/ 	.short	0x0004
        /*0084*/ 	.byte	0x00, 0xf0, 0x11, 0x00


	//----- nvinfo : EIATTR_KPARAM_INFO
	.align		4
.L_13687:
        /*0088*/ 	.byte	0x04, 0x17
        /*008a*/ 	.short	(.L_13689 - .L_13688)
.L_13688:
        /*008c*/ 	.word	0x00000000
        /*0090*/ 	.short	0x0000
        /*0092*/ 	.short	0x0000
        /*0094*/ 	.byte	0x00, 0xf0, 0x11, 0x00


	//----- nvinfo : EIATTR_SPARSE_MMA_MASK
	.align		4
.L_13689:
        /*0098*/ 	.byte	0x03, 0x50
        /*009a*/ 	.short	0x0000


	//----- nvinfo : EIATTR_MAXREG_COUNT
	.align		4
        /*009c*/ 	.byte	0x03, 0x1b
        /*009e*/ 	.short	0x00ff


	//----- nvinfo : EIATTR_NUM_BARRIERS
	.align		4
        /*00a0*/ 	.byte	0x02, 0x4c
        /*00a2*/ 	.byte	0x01
	.zero		1


	//----- nvinfo : EIATTR_MERCURY_ISA_VERSION
	.align		4
        /*00a4*/ 	.byte	0x03, 0x5f
        /*00a6*/ 	.short	0x0101


	//----- nvinfo : EIATTR_VRC_CTA_INIT_COUNT
	.align		4
        /*00a8*/ 	.byte	0x02, 0x4a
	.zero		1
	.zero		1


	//----- nvinfo : EIATTR_EXIT_INSTR_OFFSETS
	.align		4
        /*00ac*/ 	.byte	0x04, 0x1c
        /*00ae*/ 	.short	(.L_13691 - .L_13690)


	//   ....[0]....
.L_13690:
        /*00b0*/ 	.word	0x00000050


	//   ....[1]....
        /*00b4*/ 	.word	0x00000900


	//----- nvinfo : EIATTR_MAX_THREADS
	.align		4
.L_13691:
        /*00b8*/ 	.byte	0x04, 0x05
        /*00ba*/ 	.short	(.L_13693 - .L_13692)
.L_13692:
        /*00bc*/ 	.word	0x00000080
        /*00c0*/ 	.word	0x00000001
        /*00c4*/ 	.word	0x00000001


	//----- nvinfo : EIATTR_CRS_STACK_SIZE
	.align		4
.L_13693:
        /*00c8*/ 	.byte	0x04, 0x1e
        /*00ca*/ 	.short	(.L_13695 - .L_13694)
.L_13694:
        /*00cc*/ 	.word	0x00000000


	//----- nvinfo : EIATTR_CBANK_PARAM_SIZE
	.align		4
.L_13695:
        /*00d0*/ 	.byte	0x03, 0x19
        /*00d2*/ 	.short	0x0034


	//----- nvinfo : EIATTR_PARAM_CBANK
	.align		4
        /*00d4*/ 	.byte	0x04, 0x0a
        /*00d6*/ 	.short	(.L_13697 - .L_13696)
	.align		4
.L_13696:
        /*00d8*/ 	.word	index@(.nv.constant0._Z9cuda_gemmIiLi128ELi4ELi1ELi16ELi128ELi128ELi64ELi1ELi1EEviiiPT_S1_S1_iii)
        /*00dc*/ 	.short	0x0380
        /*00de*/ 	.short	0x0034


	//----- nvinfo : EIATTR_SW_WAR
	.align		4
.L_13697:
        /*00e0*/ 	.byte	0x04, 0x36
        /*00e2*/ 	.short	(.L_13699 - .L_13698)
.L_13698:
        /*00e4*/ 	.word	0x00000008
.L_13699:


//--------------------- .nv.info._Z9cuda_gemmIiLi128ELi4ELi1ELi16ELi128ELi128ELi64ELi1ELi0EEviiiPT_S1_S1_iii --------------------------
	.section	.nv.info._Z9cuda_gemmIiLi128ELi4ELi1ELi16ELi128ELi128ELi64ELi1ELi0EEviiiPT_S1_S1_iii,"",@"SHT_CUDA_INFO"
	.sectionflags	@""
	.align	4


	//----- nvinfo : EIATTR_CUDA_API_VERSION
	.align		4
        /*0000*/ 	.byte	0x04, 0x37
        /*0002*/ 	.short	(.L_13701 - .L_13700)
.L_13700:
        /*0004*/ 	.word	0x00000082


	//----- nvinfo : EIATTR_KPARAM_INFO
	.align		4
.L_13701:
        /*0008*/ 	.byte	0x04, 0x17
        /*000a*/ 	.short	(.L_13703 - .L_13702)
.L_13702:
        /*000c*/ 	.word	0x00000000
        /*0010*/ 	.short	0x0008
        /*0012*/ 	.short	0x0030
        /*0014*/ 	.byte	0x00, 0xf0, 0x11, 0x00


	//----- nvinfo : EIATTR_KPARAM_INFO
	.align		4
.L_13703:
        /*0018*/ 	.byte	0x04, 0x17
        /*001a*/ 	.short	(.L_13705 - .L_13704)
.L_13704:
        /*001c*/ 	.word	0x00000000
        /*0020*/ 	.short	0x0007
        /*0022*/ 	.short	0x002c
        /*0024*/ 	.byte	0x00, 0xf0, 0x11, 0x00


	//----- nvinfo : EIATTR_KPARAM_INFO
	.align		4
.L_13705:
        /*0028*/ 	.byte	0x04, 0x17
        /*002a*/ 	.short	(.L_13707 - .L_13706)
.L_13706:
        /*002c*/ 	.word	0x00000000
        /*0030*/ 	.short	0x0006
        /*0032*/ 	.short	0x0028
        /*0034*/ 	.byte	0x00, 0xf0, 0x11, 0x00


	//----- nvinfo : EIATTR_KPARAM_INFO
	.align		4
.L_13707:
        /*0038*/ 	.byte	0x04, 0x17
        /*003a*/ 	.short	(.L_13709 - .L_13708)
.L_13708:
        /*003c*/ 	.word	0x00000000
        /*0040*/ 	.short	0x0005
        /*0042*/ 	.short	0x0020
        /*0044*/ 	.byte	0x00, 0xf5, 0x21, 0x00


	//----- nvinfo : EIATTR_KPARAM_INFO
	.align		4
.L_13709:
        /*0048*/ 	.byte	0x04, 0x17
        /*004a*/ 	.short	(.L_13711 - .L_13710)
.L_13710:
        /*004c*/ 	.word	0x00000000
        /*0050*/ 	.short	0x0004
        /*0052*/ 	.short	0x0018
        /*0054*/ 	.byte	0x00, 0xf5, 0x21, 0x00


	//----- nvinfo : EIATTR_KPARAM_INFO
	.align		4
.L_13711:
        /*0058*/ 	.byte	0x04, 0x17
        /*005a*/ 	.short	(.L_13713 - .L_13712)
.L_13712:
        /*005c*/ 	.word	0x00000000
        /*0060*/ 	.short	0x0003
        /*0062*/ 	.short	0x0010
        /*0064*/ 	.byte	0x00, 0xf5, 0x21, 0x00


	//----- nvinfo : EIATTR_KPARAM_INFO
	.align		4
.L_13713:
        /*0068*/ 	.byte	0x04, 0x17
        /*006a*/ 	.short	(.L_13715 - .L_13714)
.L_13714:
        /*006c*/ 	.word	0x00000000
        /*0070*/ 	.short	0x0002
        /*0072*/ 	.short	0x0008
        /*0074*/ 	.byte	0x00, 0xf0, 0x11, 0x00


	//----- nvinfo : EIATTR_KPARAM_INFO
	.align		4
.L_13715:
        /*0078*/ 	.byte	0x04, 0x17
        /*007a*/ 	.short	(.L_13717 - .L_13716)
.L_13716:
        /*007c*/ 	.word	0x00000000
        /*0080*/ 	.short	0x0001
        /*0082*/ 	.short	0x0004
        /*0084*/ 	.byte	0x00, 0xf0, 0x11, 0x00


	//----- nvinfo : EIATTR_KPARAM_INFO
	.align		4
.L_13717:
        /*0088*/ 	.byte	0x04, 0x17
        /*008a*/ 	.short	(.L_13719 - .L_13718)
.L_13718:
        /*008c*/ 	.word	0x00000000
        /*0090*/ 	.short	0x0000
        /*0092*/ 	.short	0x0000
        /*0094*/ 	.byte	0x00, 0xf0, 0x11, 0x00


	//----- nvinfo : EIATTR_SPARSE_MMA_MASK
	.align		4
.L_13719:
        /*0098*/ 	.byte	0x03, 0x50
        /*009a*/ 	.short	0x0000


	//----- nvinfo : EIATTR_MAXREG_COUNT
	.align		4
        /*009c*/ 	.byte	0x03, 0x1b
        /*009e*/ 	.short	0x00ff


	//----- nvinfo : EIATTR_NUM_BARRIERS
	.align		4
        /*00a0*/ 	.byte	0x02, 0x4c
        /*00a2*/ 	.byte	0x01
	.zero		1


	//----- nvinfo : EIATTR_ANNOTATIONS
	.align		4
        /*00a4*/ 	.byte	0x04, 0x55
        /*00a6*/ 	.short	(.L_13721 - .L_13720)


	//   ....[0]....
.L_13720:
        /*00a8*/ 	.word	0x00000001
        /*00ac*/ 	.byte	0x30, 0x07, 0x00, 0x00, 0x01, 0x00, 0x00, 0x00, 0x00, 0x0e, 0x00, 0x00, 0x01, 0x00, 0x00, 0x00
        /*00bc*/ 	.byte	0xb0, 0x25, 0x00, 0x00


	//----- nvinfo : EIATTR_MERCURY_ISA_VERSION
	.align		4
.L_13721:
        /*00c0*/ 	.byte	0x03, 0x5f
        /*00c2*/ 	.short	0x0101


	//----- nvinfo : EIATTR_COOP_GROUP_MASK_REGIDS
	.align		4
        /*00c4*/ 	.byte	0x04, 0x29
        /*00c6*/ 	.short	(.L_13723 - .L_13722)


	//   ....[0]....
.L_13722:
        /*00c8*/ 	.word	0xffffffff


	//   ....[1]....
        /*00cc*/ 	.word	0xffffffff


	//   ....[2]....
        /*00d0*/ 	.word	0xffffffff


	//   ....[3]....
        /*00d4*/ 	.word	0xffffffff


	//   ....[4]....
        /*00d8*/ 	.word	0xffffffff


	//   ....[5]....
        /*00dc*/ 	.word	0xffffffff


	//   ....[6]....
        /*00e0*/ 	.word	0xffffffff


	//   ....[7]....
        /*00e4*/ 	.word	0xffffffff


	//   ....[8]....
        /*00e8*/ 	.word	0xffffffff


	//   ....[9]....
        /*00ec*/ 	.word	0xffffffff


	//   ....[10]....
        /*00f0*/ 	.word	0xffffffff


	//   ....[11]....
        /*00f4*/ 	.word	0xffffffff


	//   ....[12]....
        /*00f8*/ 	.word	0xffffffff


	//   ....[13]....
        /*00fc*/ 	.word	0xffffffff


	//   ....[14]....
        /*0100*/ 	.word	0xffffffff


	//   ....[15]....
        /*0104*/ 	.word	0xffffffff


	//   ....[16]....
        /*0108*/ 	.word	0xffffffff


	//   ....[17]....
        /*010c*/ 	.word	0x05000043


	//   ....[18]....
        /*0110*/ 	.word	0x05000043


	//   ....[19]....
        /*0114*/ 	.word	0x05000043


	//   ....[20]....
        /*0118*/ 	.word	0x05000043


	//   ....[21]....
        /*011c*/ 	.word	0x05000043


	//   ....[22]....
        /*0120*/ 	.word	0x05000043


	//   ....[23]....
        /*0124*/ 	.word	0x05000043


	//   ....[24]....
        /*0128*/ 	.word	0x05000043


	//   ....[25]....
        /*012c*/ 	.word	0x05000043


	//   ....[26]....
        /*0130*/ 	.word	0x05000043


	//   ....[27]....
        /*0134*/ 	.word	0x05000043


	//   ....[28]....
        /*0138*/ 	.word	0x05000043


	//   ....[29]....
        /*013c*/ 	.word	0x05000043


	//   ....[30]....
        /*0140*/ 	.word	0x05000043


	//   ....[31]....
        /*0144*/ 	.word	0x05000043


	//   ....[32]....
        /*0148*/ 	.word	0x05000043


	//----- nvinfo : EIATTR_COOP_GROUP_INSTR_OFFSETS
	.align		4
.L_13723:
        /*014c*/ 	.byte	0x04, 0x28
        /*014e*/ 	.short	(.L_13725 - .L_13724)


	//   ....[0]....
.L_13724:
        /*0150*/ 	.word	0x000019d0


	//   ....[1]....
        /*0154*/ 	.word	0x00001a30


	//   ....[2]....
        /*0158*/ 	.word	0x00001a90


	//   ....[3]....
        /*015c*/ 	.word	0x00001af0


	//   ....[4]....
        /*0160*/ 	.word	0x00001b50


	//   ....[5]....
        /*0164*/ 	.word	0x00001bb0


	//   ....[6]....
        /*0168*/ 	.word	0x00001c10


	//   ....[7]....
        /*016c*/ 	.word	0x00001c70


	//   ....[8]....
        /*0170*/ 	.word	0x00001cd0


	//   ....[9]....
        /*0174*/ 	.word	0x00001d30


	//   ....[10]....
        /*0178*/ 	.word	0x00001d90


	//   ....[11]....
        /*017c*/ 	.word	0x00001df0


	//   ....[12]....
        /*0180*/ 	.word	0x00001e50


	//   ....[13]....
        /*0184*/ 	.word	0x00001eb0


	//   ....[14]....
        /*0188*/ 	.word	0x00001f10


	//   ....[15]....
        /*018c*/ 	.word	0x00001f70


	//   ....[16]....
        /*0190*/ 	.word	0x00002470


	//   ....[17]....
        /*0194*/ 	.word	0x00002ae0


	//   ....[18]....
        /*0198*/ 	.word	0x00002b70


	//   ....[19]....
        /*019c*/ 	.word	0x00002c00


	//   ....[20]....
        /*01a0*/ 	.word	0x00002c90


	//   ....[21]....
        /*01a4*/ 	.word	0x00002d20


	//   ....[22]....
        /*01a8*/ 	.word	0x00002db0


	//   ....[23]....
        /*01ac*/ 	.word	0x00002e40


	//   ....[24]....
        /*01b0*/ 	.word	0x00002ed0


	//   ....[25]....
        /*01b4*/ 	.word	0x00002f60


	//   ....[26]....
        /*01b8*/ 	.word	0x00002ff0


	//   ....[27]....
        /*01bc*/ 	.word	0x00003080


	//   ....[28]....
        /*01c0*/ 	.word	0x00003110


	//   ....[29]....
        /*01c4*/ 	.word	0x000031a0


	//   ....[30]....
        /*01c8*/ 	.word	0x00003230


	//   ....[31]....
        /*01cc*/ 	.word	0x000032c0


	//   ....[32]....
        /*01d0*/ 	.word	0x00003350


	//----- nvinfo : EIATTR_VRC_CTA_INIT_COUNT
	.align		4
.L_13725:
        /*01d4*/ 	.byte	0x02, 0x4a
	.zero		1
	.zero		1


	//----- nvinfo : EIATTR_EXIT_INSTR_OFFSETS
	.align		4
        /*01d8*/ 	.byte	0x04, 0x1c
        /*01da*/ 	.short	(.L_13727 - .L_13726)


	//   ....[0]....
.L_13726:
        /*01dc*/ 	.word	0x00000260


	//   ....[1]....
        /*01e0*/ 	.word	0x00002a90


	//----- nvinfo : EIATTR_MAX_THREADS
	.align		4
.L_13727:
        /*01e4*/ 	.byte	0x04, 0x05
        /*01e6*/ 	.short	(.L_13729 - .L_13728)
.L_13728:
        /*01e8*/ 	.word	0x00000080
        /*01ec*/ 	.word	0x00000001
        /*01f0*/ 	.word	0x00000001


	//----- nvinfo : EIATTR_CRS_STACK_SIZE
	.align		4
.L_13729:
        /*01f4*/ 	.byte	0x04, 0x1e
        /*01f6*/ 	.short	(.L_13731 - .L_13730)
.L_13730:
        /*01f8*/ 	.word	0x00000000


	//----- nvinfo : EIATTR_CBANK_PARAM_SIZE
	.align		4
.L_13731:
        /*01fc*/ 	.byte	0x03, 0x19
        /*01fe*/ 	.short	0x0034


	//----- nvinfo : EIATTR_PARAM_CBANK
	.align		4
        /*0200*/ 	.byte	0x04, 0x0a
        /*0202*/ 	.short	(.L_13733 - .L_13732)
	.align		4
.L_13732:
        /*0204*/ 	.word	index@(.nv.constant0._Z9cuda_gemmIiLi128ELi4ELi1ELi16ELi128ELi128ELi64ELi1ELi0EEviiiPT_S1_S1_iii)
        /*0208*/ 	.short	0x0380
        /*020a*/ 	.short	0x0034


	//----- nvinfo : EIATTR_SW_WAR
	.align		4
.L_13733:
        /*020c*/ 	.byte	0x04, 0x36
        /*020e*/ 	.short	(.L_13735 - .L_13734)
.L_13734:
        /*0210*/ 	.word	0x00000008
.L_13735:


//--------------------- .nv.info._Z9cuda_gemmIiLi128ELi4ELi1ELi16ELi128ELi128ELi64ELi0ELi1EEviiiPT_S1_S1_iii --------------------------
	.section	.nv.info._Z9cuda_gemmIiLi128ELi4ELi1ELi16ELi128ELi128ELi64ELi0ELi1EEviiiPT_S1_S1_iii,"",@"SHT_CUDA_INFO"
	.sectionflags	@""
	.align	4


	//----- nvinfo : EIATTR_CUDA_API_VERSION
	.align		4
        /*0000*/ 	.byte	0x04, 0x37
        /*0002*/ 	.short	(.L_13737 - .L_13736)
.L_13736:
        /*0004*/ 	.word	0x00000082


	//----- nvinfo : EIATTR_KPARAM_INFO
	.align		4
.L_13737:
        /*0008*/ 	.byte	0x04, 0x17
        /*000a*/ 	.short	(.L_13739 - .L_13738)
.L_13738:
        /*000c*/ 	.word	0x00000000
        /*0010*/ 	.short	0x0008
        /*0012*/ 	.short	0x0030
        /*0014*/ 	.byte	0x00, 0xf0, 0x11, 0x00


	//----- nvinfo : EIATTR_KPARAM_INFO
	.align		4
.L_13739:
        /*0018*/ 	.byte	0x04, 0x17
        /*001a*/ 	.short	(.L_13741 - .L_13740)
.L_13740:
        /*001c*/ 	.word	0x00000000
        /*0020*/ 	.short	0x0007
        /*0022*/ 	.short	0x002c
        /*0024*/ 	.byte	0x00, 0xf0, 0x11, 0x00


	//----- nvinfo : EIATTR_KPARAM_INFO
	.align		4
.L_13741:
        /*0028*/ 	.byte	0x04, 0x17
        /*002a*/ 	.short	(.L_13743 - .L_13742)
.L_13742:
        /*002c*/ 	.word	0x00000000
        /*0030*/ 	.short	0x0006
        /*0032*/ 	.short	0x0028
        /*0034*/ 	.byte	0x00, 0xf0, 0x11, 0x00


	//----- nvinfo : EIATTR_KPARAM_INFO
	.align		4
.L_13743:
        /*0038*/ 	.byte	0x04, 0x17
        /*003a*/ 	.short	(.L_13745 - .L_13744)
.L_13744:
        /*003c*/ 	.word	0x00000000
        /*0040*/ 	.short	0x0005
        /*0042*/ 	.short	0x0020
        /*0044*/ 	.byte	0x00, 0xf5, 0x21, 0x00


	//----- nvinfo : EIATTR_KPARAM_INFO
	.align		4
.L_13745:
        /*0048*/ 	.byte	0x04, 0x17
        /*004a*/ 	.short	(.L_13747 - .L_13746)
.L_13746:
        /*004c*/ 	.word	0x00000000
        /*0050*/ 	.short	0x0004
        /*0052*/ 	.short	0x0018
        /*0054*/ 	.byte	0x00, 0xf5, 0x21, 0x00


	//----- nvinfo : EIATTR_KPARAM_INFO
	.align		4
.L_13747:
        /*0058*/ 	.byte	0x04, 0x17
        /*005a*/ 	.short	(.L_13749 - .L_13748)
.L_13748:
        /*005c*/ 	.word	0x00000000
        /*0060*/ 	.short	0x0003
        /*0062*/ 	.short	0x0010
        /*0064*/ 	.byte	0x00, 0xf5, 0x21, 0x00


	//----- nvinfo : EIATTR_KPARAM_INFO
	.align		4
.L_13749:
        /*0068*/ 	.byte	0x04, 0x17
        /*006a*/ 	.short	(.L_13751 - .L_13750)
.L_13750:
        /*006c*/ 	.word	0x00000000
        /*0070*/ 	.short	0x0002
        /*0072*/ 	.short	0x0008
        /*0074*/ 	.byte	0x00, 0xf0, 0x11, 0x00


	//----- nvinfo : EIATTR_KPARAM_INFO
	.align		4
.L_13751:
        /*0078*/ 	.byte	0x04, 0x17
        /*007a*/ 	.short	(.L_13753 - .L_13752)
.L_13752:
        /*007c*/ 	.word	0x00000000
        /*0080*/ 	.short	0x0001
        /*0082*/ 	.short	0x0004
        /*0084*/ 	.byte	0x00, 0xf0, 0x11, 0x00


	//----- nvinfo : EIATTR_KPARAM_INFO
	.align		4
.L_13753:
        /*0088*/ 	.byte	0x04, 0x17
        /*008a*/ 	.short	(.L_13755 - .L_13754)
.L_13754:
        /*008c*/ 	.word	0x00000000
        /*0090*/ 	.short	0x0000
        /*0092*/ 	.short	0x0000
        /*0094*/ 	.byte	0x00, 0xf0, 0x11, 0x00


	//----- nvinfo : EIATTR_SPARSE_MMA_MASK
	.align		4
.L_13755:
        /*0098*/ 	.byte	0x03, 0x50
        /*009a*/ 	.short	0x0000


	//----- nvinfo : EIATTR_MAXREG_COUNT
	.align		4
        /*009c*/ 	.byte	0x03, 0x1b
        /*009e*/ 	.short	0x00ff


	//----- nvinfo : EIATTR_NUM_BARRIERS
	.align		4
        /*00a0*/ 	.byte	0x02, 0x4c
        /*00a2*/ 	.byte	0x01
	.zero		1


	//----- nvinfo : EIATTR_MERCURY_ISA_VERSION
	.align		4
        /*00a4*/ 	.byte	0x03, 0x5f
        /*00a6*/ 	.short	0x0101


	//----- nvinfo : EIATTR_VRC_CTA_INIT_COUNT
	.align		4
        /*00a8*/ 	.byte	0x02, 0x4a
	.zero		1
	.zero		1


	//----- nvinfo : EIATTR_EXIT_INSTR_OFFSETS
	.align		4
        /*00ac*/ 	.byte	0x04, 0x1c
        /*00ae*/ 	.short	(.L_13757 - .L_13756)


	//   ....[0]....
.L_13756:
        /*00b0*/ 	.word	0x00000050


	//   ....[1]....
        /*00b4*/ 	.word	0x000007d0


	//----- nvinfo : EIATTR_MAX_THREADS
	.align		4
.L_13757:
        /*00b8*/ 	.byte	0x04, 0x05
        /*00ba*/ 	.short	(.L_13759 - .L_13758)
.L_13758:
        /*00bc*/ 	.word	0x00000080
        /*00c0*/ 	.word	0x00000001
        /*00c4*/ 	.word	0x00000001


	//----- nvinfo : EIATTR_CRS_STACK_SIZE
	.align		4
.L_13759:
        /*00c8*/ 	.byte	0x04, 0x1e
        /*00ca*/ 	.short	(.L_13761 - .L_13760)
.L_13760:
        /*00cc*/ 	.word	0x00000000


	//----- nvinfo : EIATTR_CBANK_PARAM_SIZE
	.align		4
.L_13761:
        /*00d0*/ 	.byte	0x03, 0x19
        /*00d2*/ 	.short	0x0034


	//----- nvinfo : EIATTR_PARAM_CBANK
	.align		4
        /*00d4*/ 	.byte	0x04, 0x0a
        /*00d6*/ 	.short	(.L_13763 - .L_13762)
	.align		4
.L_13762:
        /*00d8*/ 	.word	index@(.nv.constant0._Z9cuda_gemmIiLi128ELi4ELi1ELi16ELi128ELi128ELi64ELi0ELi1EEviiiPT_S1_S1_iii)
        /*00dc*/ 	.short	0x0380
        /*00de*/ 	.short	0x0034


	//----- nvinfo : EIATTR_SW_WAR
	.align		4
.L_13763:
        /*00e0*/ 	.byte	0x04, 0x36
        /*00e2*/ 	.short	(.L_13765 - .L_13764)
.L_13764:
        /*00e4*/ 	.word	0x00000008
.L_13765:


//--------------------- .nv.info._Z9cuda_gemmIiLi128ELi4ELi1ELi16ELi128ELi128ELi64ELi0ELi0EEviiiPT_S1_S1_iii --------------------------
	.section	.nv.info._Z9cuda_gemmIiLi128ELi4ELi1ELi16ELi128ELi128ELi64ELi0ELi0EEviiiPT_S1_S1_iii,"",@"SHT_CUDA_INFO"
	.sectionflags	@""
	.align	4


	//----- nvinfo : EIATTR_CUDA_API_VERSION
	.align		4
        /*0000*/ 	.byte	0x04, 0x37
        /*0002*/ 	.short	(.L_13767 - .L_13766)
.L_13766:
        /*0004*/ 	.word	0x00000082


	//----- nvinfo : EIATTR_KPARAM_INFO
	.align		4
.L_13767:
        /*0008*/ 	.byte	0x04, 0x17
        /*000a*/ 	.short	(.L_13769 - .L_13768)
.L_13768:
        /*000c*/ 	.word	0x00000000
        /*0010*/ 	.short	0x0008
        /*0012*/ 	.short	0x0030
        /*0014*/ 	.byte	0x00, 0xf0, 0x11, 0x00


	//----- nvinfo : EIATTR_KPARAM_INFO
	.align		4
.L_13769:
        /*0018*/ 	.byte	0x04, 0x17
        /*001a*/ 	.short	(.L_13771 - .L_13770)
.L_13770:
        /*001c*/ 	.word	0x00000000
        /*0020*/ 	.short	0x0007
        /*0022*/ 	.short	0x002c
        /*0024*/ 	.byte	0x00, 0xf0, 0x11, 0x00


	//----- nvinfo : EIATTR_KPARAM_INFO
	.align		4
.L_13771:
        /*0028*/ 	.byte	0x04, 0x17
        /*002a*/ 	.short	(.L_13773 - .L_13772)
.L_13772:
        /*002c*/ 	.word	0x00000000
        /*0030*/ 	.short	0x0006
        /*0032*/ 	.short	0x0028
        /*0034*/ 	.byte	0x00, 0xf0, 0x11, 0x00


	//----- nvinfo : EIATTR_KPARAM_INFO
	.align		4
.L_13773:
        /*0038*/ 	.byte	0x04, 0x17
        /*003a*/ 	.short	(.L_13775 - .L_13774)
.L_13774:
        /*003c*/ 	.word	0x00000000
        /*0040*/ 	.short	0x0005
        /*0042*/ 	.short	0x0020
        /*0044*/ 	.byte	0x00, 0xf5, 0x21, 0x00


	//----- nvinfo : EIATTR_KPARAM_INFO
	.align		4
.L_13775:
        /*0048*/ 	.byte	0x04, 0x17
        /*004a*/ 	.short	(.L_13777 - .L_13776)
.L_13776:
        /*004c*/ 	.word	0x00000000
        /*0050*/ 	.short	0x0004
        /*0052*/ 	.short	0x0018
        /*0054*/ 	.byte	0x00, 0xf5, 0x21, 0x00


	//----- nvinfo : EIATTR_KPARAM_INFO
	.align		4
.L_13777:
        /*0058*/ 	.byte	0x04, 0x17
        /*005a*/ 	.short	(.L_13779 - .L_13778)
.L_13778:
        /*005c*/ 	.word	0x00000000
        /*0060*/ 	.short	0x0003
        /*0062*/ 	.short	0x0010
        /*0064*/ 	.byte	0x00, 0xf5, 0x21, 0x00


	//----- nvinfo : EIATTR_KPARAM_INFO
	.align		4
.L_13779:
        /*0068*/ 	.byte	0x04, 0x17
        /*006a*/ 	.short	(.L_13781 - .L_13780)
.L_13780:
        /*006c*/ 	.word	0x00000000
        /*0070*/ 	.short	0x0002
        /*0072*/ 	.short	0x0008
        /*0074*/ 	.byte	0x00, 0xf0, 0x11, 0x00


	//----- nvinfo : EIATTR_KPARAM_INFO
	.align		4
.L_13781:
        /*0078*/ 	.byte	0x04, 0x17
        /*007a*/ 	.short	(.L_13783 - .L_13782)
.L_13782:
        /*007c*/ 	.word	0x00000000
        /*0080*/ 	.short	0x0001
        /*0082*/ 	.short	0x0004
        /*0084*/ 	.byte	0x00, 0xf0, 0x11, 0x00


	//----- nvinfo : EIATTR_KPARAM_INFO
	.align		4
.L_13783:
        /*0088*/ 	.byte	0x04, 0x17
        /*008a*/ 	.short	(.L_13785 - .L_13784)
.L_13784:
        /*008c*/ 	.word	0x00000000
        /*0090*/ 	.short	0x0000
        /*0092*/ 	.short	0x0000
        /*0094*/ 	.byte	0x00, 0xf0, 0x11, 0x00


	//----- nvinfo : EIATTR_SPARSE_MMA_MASK
	.align		4
.L_13785:
        /*0098*/ 	.byte	0x03, 0x50
        /*009a*/ 	.short	0x0000


	//----- nvinfo : EIATTR_MAXREG_COUNT
	.align		4
        /*009c*/ 	.byte	0x03, 0x1b
        /*009e*/ 	.short	0x00ff


	//----- nvinfo : EIATTR_NUM_BARRIERS
	.align		4
        /*00a0*/ 	.byte	0x02, 0x4c
        /*00a2*/ 	.byte	0x01
	.zero		1


	//----- nvinfo : EIATTR_ANNOTATIONS
	.align		4
        /*00a4*/ 	.byte	0x04, 0x55
        /*00a6*/ 	.short	(.L_13787 - .L_13786)


	//   ....[0]....
.L_13786:
        /*00a8*/ 	.word	0x00000001
        /*00ac*/ 	.byte	0xe0, 0x06, 0x00, 0x00, 0x01, 0x00, 0x00, 0x00, 0xd0, 0x07, 0x00, 0x00, 0x01, 0x00, 0x00, 0x00
        /*00bc*/ 	.byte	0x90, 0x0a, 0x00, 0x00, 0x01, 0x00, 0x00, 0x00, 0x10, 0x0e, 0x00, 0x00, 0x01, 0x00, 0x00, 0x00
        /*00cc*/ 	.byte	0x60, 0x12, 0x00, 0x00, 0x01, 0x00, 0x00, 0x00, 0xc0, 0x12, 0x00, 0x00, 0x01, 0x00, 0x00, 0x00
        /*00dc*/ 	.byte	0xa0, 0x25, 0x00, 0x00


	//----- nvinfo : EIATTR_MERCURY_ISA_VERSION
	.align		4
.L_13787:
        /*00e0*/ 	.byte	0x03, 0x5f
        /*00e2*/ 	.short	0x0101


	//----- nvinfo : EIATTR_COOP_GROUP_MASK_REGIDS
	.align		4
        /*00e4*/ 	.byte	0x04, 0x29
        /*00e6*/ 	.short	(.L_13789 - .L_13788)


	//   ....[0]....
.L_13788:
        /*00e8*/ 	.word	0xffffffff


	//   ....[1]....
        /*00ec*/ 	.word	0xffffffff


	//   ....[2]....
        /*00f0*/ 	.word	0xffffffff


	//   ....[3]....
        /*00f4*/ 	.word	0xffffffff


	//   ....[4]....
        /*00f8*/ 	.word	0xffffffff


	//   ....[5]....
        /*00fc*/ 	.word	0xffffffff


	//   ....[6]....
        /*0100*/ 	.word	0xffffffff


	//   ....[7]....
        /*0104*/ 	.word	0xffffffff


	//   ....[8]....
        /*0108*/ 	.word	0xffffffff


	//   ....[9]....
        /*010c*/ 	.word	0xffffffff


	//   ....[10]....
        /*0110*/ 	.word	0xffffffff


	//   ....[11]....
        /*0114*/ 	.word	0xffffffff


	//   ....[12]....
        /*0118*/ 	.word	0xffffffff


	//   ....[13]....
        /*011c*/ 	.word	0xffffffff


	//   ....[14]....
        /*0120*/ 	.word	0xffffffff


	//   ....[15]....
        /*0124*/ 	.word	0xffffffff


	//   ....[16]....
        /*0128*/ 	.word	0xffffffff


	//   ....[17]....
        /*012c*/ 	.word	0x05000044


	//   ....[18]....
        /*0130*/ 	.word	0x05000044


	//   ....[19]....
        /*0134*/ 	.word	0x05000044


	//   ....[20]....
        /*0138*/ 	.word	0x05000044


	//   ....[21]....
        /*013c*/ 	.word	0x05000044


	//   ....[22]....
        /*0140*/ 	.word	0x05000044


	//   ....[23]....
        /*0144*/ 	.word	0x05000044


	//   ....[24]....
        /*0148*/ 	.word	0x05000044


	//   ....[25]....
        /*014c*/ 	.word	0x05000044


	//   ....[26]....
        /*0150*/ 	.word	0x05000044


	//   ....[27]....
        /*0154*/ 	.word	0x05000044


	//   ....[28]....
        /*0158*/ 	.word	0x05000044


	//   ....[29]....
        /*015c*/ 	.word	0x05000044


	//   ....[30]....
        /*0160*/ 	.word	0x05000044


	//   ....[31]....
        /*0164*/ 	.word	0x05000044


	//   ....[32]....
        /*0168*/ 	.word	0x05000044


	//----- nvinfo : EIATTR_COOP_GROUP_INSTR_OFFSETS
	.align		4
.L_13789:
        /*016c*/ 	.byte	0x04, 0x28
        /*016e*/ 	.short	(.L_13791 - .L_13790)


	//   ....[0]....
.L_13790:
        /*0170*/ 	.word	0x000019e0


	//   ....[1]....
        /*0174*/ 	.word	0x00001a40


	//   ....[2]....
        /*0178*/ 	.word	0x00001aa0


	//   ....[3]....
        /*017c*/ 	.word	0x00001b00


	//   ....[4]....
        /*0180*/ 	.word	0x00001b60


	//   ....[5]....
        /*0184*/ 	.word	0x00001bc0


	//   ....[6]....
        /*0188*/ 	.word	0x00001c20


	//   ....[7]....
        /*018c*/ 	.word	0x00001c80


	//   ....[8]....
        /*0190*/ 	.word	0x00001ce0


	//   ....[9]....
        /*0194*/ 	.word	0x00001d40


	//   ....[10]....
        /*0198*/ 	.word	0x00001da0


	//   ....[11]....
        /*019c*/ 	.word	0x00001e00


	//   ....[12]....
        /*01a0*/ 	.word	0x00001e60


	//   ....[13]....
        /*01a4*/ 	.word	0x00001ec0


	//   ....[14]....
        /*01a8*/ 	.word	0x00001f20


	//   ....[15]....
        /*01ac*/ 	.word	0x00001f80


	//   ....[16]....
        /*01b0*/ 	.word	0x00002480


	//   ....[17]....
        /*01b4*/ 	.word	0x000035f0


	//   ....[18]....
        /*01b8*/ 	.word	0x00003680


	//   ....[19]....
        /*01bc*/ 	.word	0x00003710


	//   ....[20]....
        /*01c0*/ 	.word	0x000037a0


	//   ....[21]....
        /*01c4*/ 	.word	0x00003830


	//   ....[22]....
        /*01c8*/ 	.word	0x000038c0


	//   ....[23]....
        /*01cc*/ 	.word	0x00003950


	//   ....[24]....
        /*01d0*/ 	.word	0x000039e0


	//   ....[25]....
        /*01d4*/ 	.word	0x00003a70


	//   ....[26]....
        /*01d8*/ 	.word	0x00003b00


	//   ....[27]....
        /*01dc*/ 	.word	0x00003b90


	//   ....[28]....
        /*01e0*/ 	.word	0x00003c20


	//   ....[29]....
        /*01e4*/ 	.word	0x00003cb0


	//   ....[30]....
        /*01e8*/ 	.word	0x00003d40


	//   ....[31]....
        /*01ec*/ 	.word	0x00003dd0


	//   ....[32]....
        /*01f0*/ 	.word	0x00003e60


	//----- nvinfo : EIATTR_VRC_CTA_INIT_COUNT
	.align		4
.L_13791:
        /*01f4*/ 	.byte	0x02, 0x4a
	.zero		1
	.zero		1


	//----- nvinfo : EIATTR_EXIT_INSTR_OFFSETS
	.align		4
        /*01f8*/ 	.byte	0x04, 0x1c
        /*01fa*/ 	.short	(.L_13793 - .L_13792)


	//   ....[0]....
.L_13792:
        /*01fc*/ 	.word	0x000001d0


	//   ....[1]....
        /*0200*/ 	.word	0x000035a0


	//----- nvinfo : EIATTR_MAX_THREADS
	.align		4
.L_13793:
        /*0204*/ 	.byte	0x04, 0x05
        /*0206*/ 	.short	(.L_13795 - .L_13794)
.L_13794:
        /*0208*/ 	.word	0x00000080
        /*020c*/ 	.word	0x00000001
        /*0210*/ 	.word	0x00000001


	//----- nvinfo : EIATTR_CRS_STACK_SIZE
	.align		4
.L_13795:
        /*0214*/ 	.byte	0x04, 0x1e
        /*0216*/ 	.short	(.L_13797 - .L_13796)
.L_13796:
        /*0218*/ 	.word	0x00000000


	//----- nvinfo : EIATTR_CBANK_PARAM_SIZE
	.align		4
.L_13797:
        /*021c*/ 	.byte	0x03, 0x19
        /*021e*/ 	.short	0x0034


	//----- nvinfo : EIATTR_PARAM_CBANK
	.align		4
        /*0220*/ 	.byte	0x04, 0x0a
        /*0222*/ 	.short	(.L_13799 - .L_13798)
	.align		4
.L_13798:
        /*0224*/ 	.word	index@(.nv.constant0._Z9cuda_gemmIiLi128ELi4ELi1ELi16ELi128ELi128ELi64ELi0ELi0EEviiiPT_S1_S1_iii)
        /*0228*/ 	.short	0x0380
        /*022a*/ 	.short	0x0034


	//----- nvinfo : EIATTR_SW_WAR
	.align		4
.L_13799:
        /*022c*/ 	.byte	0x04, 0x36
        /*022e*/ 	.short	(.L_13801 - .L_13800)
.L_13800:
        /*0230*/ 	.word	0x00000008
.L_13801:


//--------------------- .nv.info._Z9cuda_gemmIiLi128ELi4ELi1ELi16ELi64ELi64ELi64ELi1ELi1EEviiiPT_S1_S1_iii --------------------------
	.section	.nv.info._Z9cuda_gemmIiLi128ELi4ELi1ELi16ELi64ELi64ELi64ELi1ELi1EEviiiPT_S1_S1_iii,"",@"SHT_CUDA_INFO"
	.sectionflags	@""
	.align	4


	//----- nvinfo : EIATTR_CUDA_API_VERSION
	.align		4
        /*0000*/ 	.byte	0x04, 0x37
        /*0002*/ 	.short	(.L_13803 - .L_13802)
.L_13802:
        /*0004*/ 	.word	0x00000082


	//----- nvinfo : EIATTR_KPARAM_INFO
	.align		4
.L_13803:
        /*0008*/ 	.byte	0x04, 0x17
        /*000a*/ 	.short	(.L_13805 - .L_13804)
.L_13804:
        /*000c*/ 	.word	0x00000000
        /*0010*/ 	.short	0x0008
        /*0012*/ 	.short	0x0030
        /*0014*/ 	.byte	0x00, 0xf0, 0x11, 0x00


	//----- nvinfo : EIATTR_KPARAM_INFO
	.align		4
.L_13805:
        /*0018*/ 	.byte	0x04, 0x17
        /*001a*/ 	.short	(.L_13807 - .L_13806)
.L_13806:
        /*001c*/ 	.word	0x00000000
        /*0020*/ 	.short	0x0007
        /*0022*/ 	.short	0x002c
        /*0024*/ 	.byte	0x00, 0xf0, 0x11, 0x00


	//----- nvinfo : EIATTR_KPARAM_INFO
	.align		4
.L_13807:
        /*0028*/ 	.byte	0x04, 0x17
        /*002a*/ 	.short	(.L_13809 - .L_13808)
.L_13808:
        /*002c*/ 	.word	0x00000000
        /*0030*/ 	.short	0x0006
        /*0032*/ 	.short	0x0028
        /*0034*/ 	.byte	0x00, 0xf0, 0x11, 0x00


	//----- nvinfo : EIATTR_KPARAM_INFO
	.align		4
.L_13809:
        /*0038*/ 	.byte	0x04, 0x17
        /*003a*/ 	.short	(.L_13811 - .L_13810)
.L_13810:
        /*003c*/ 	.word	0x00000000
        /*0040*/ 	.short	0x0005
        /*0042*/ 	.short	0x0020
        /*0044*/ 	.byte	0x00, 0xf5, 0x21, 0x00


	//----- nvinfo : EIATTR_KPARAM_INFO
	.align		4
.L_13811:
        /*0048*/ 	.byte	0x04, 0x17
        /*004a*/ 	.short	(.L_13813 - .L_13812)
.L_13812:
        /*004c*/ 	.word	0x00000000
        /*0050*/ 	.short	0x0004
        /*0052*/ 	.short	0x0018
        /*0054*/ 	.byte	0x00, 0xf5, 0x21, 0x00


	//----- nvinfo : EIATTR_KPARAM_INFO
	.align		4
.L_13813:
        /*0058*/ 	.byte	0x04, 0x17
        /*005a*/ 	.short	(.L_13815 - .L_13814)
.L_13814:
        /*005c*/ 	.word	0x00000000
        /*0060*/ 	.short	0x0003
        /*0062*/ 	.short	0x0010
        /*0064*/ 	.byte	0x00, 0xf5, 0x21, 0x00


	//----- nvinfo : EIATTR_KPARAM_INFO
	.align		4
.L_13815:
        /*0068*/ 	.byte	0x04, 0x17
        /*006a*/ 	.short	(.L_13817 - .L_13816)
.L_13816:
        /*006c*/ 	.word	0x00000000
        /*0070*/ 	.short	0x0002
        /*0072*/ 	.short	0x0008
        /*0074*/ 	.byte	0x00, 0xf0, 0x11, 0x00


	//----- nvinfo : EIATTR_KPARAM_INFO
	.align		4
.L_13817:
        /*0078*/ 	.byte	0x04, 0x17
        /*007a*/ 	.short	(.L_13819 - .L_13818)
.L_13818:
        /*007c*/ 	.word	0x00000000
        /*0080*/ 	.short	0x0001
        /*0082*/ 	.short	0x0004
        /*0084*/ 	.byte	0x00, 0xf0, 0x11, 0x00


	//----- nvinfo : EIATTR_KPARAM_INFO
	.align		4
.L_13819:
        /*0088*/ 	.byte	0x04, 0x17
        /*008a*/ 	.short	(.L_13821 - .L_13820)
.L_13820:
        /*008c*/ 	.word	0x00000000
        /*0090*/ 	.short	0x0000
        /*0092*/ 	.short	0x0000
        /*0094*/ 	.byte	0x00, 0xf0, 0x11, 0x00


	//----- nvinfo : EIATTR_SPARSE_MMA_MASK
	.align		4
.L_13821:
        /*0098*/ 	.byte	0x03, 0x50
        /*009a*/ 	.short	0x0000


	//----- nvinfo : EIATTR_MAXREG_COUNT
	.align		4
        /*009c*/ 	.byte	0x03, 0x1b
        /*009e*/ 	.short	0x00ff


	//----- nvinfo : EIATTR_NUM_BARRIERS
	.align		4
        /*00a0*/ 	.byte	0x02, 0x4c
        /*00a2*/ 	.byte	0x01
	.zero		1


	//----- nvinfo : EIATTR_MERCURY_ISA_VERSION
	.align		4
        /*00a4*/ 	.byte	0x03, 0x5f
        /*00a6*/ 	.short	0x0101


	//----- nvinfo : EIATTR_VRC_CTA_INIT_COUNT
	.align		4
        /*00a8*/ 	.byte	0x02, 0x4a
	.zero		1
	.zero		1


	//----- nvinfo : EIATTR_EXIT_INSTR_OFFSETS
	.align		4
        /*00ac*/ 	.byte	0x04, 0x1c
        /*00ae*/ 	.short	(.L_13823 - .L_13822)


	//   ....[0]....
.L_13822:
        /*00b0*/ 	.word	0x00000050


	//   ....[1]....
        /*00b4*/ 	.word	0x00000660


	//----- nvinfo : EIATTR_MAX_THREADS
	.align		4
.L_13823:
        /*00b8*/ 	.byte	0x04, 0x05
        /*00ba*/ 	.short	(.L_13825 - .L_13824)
.L_13824:
        /*00bc*/ 	.word	0x00000080
        /*00c0*/ 	.word	0x00000001
        /*00c4*/ 	.word	0x00000001


	//----- nvinfo : EIATTR_CRS_STACK_SIZE
	.align		4
.L_13825:
        /*00c8*/ 	.byte	0x04, 0x1e
        /*00ca*/ 	.short	(.L_13827 - .L_13826)
.L_13826:
        /*00cc*/ 	.word	0x00000000


	//----- nvinfo : EIATTR_CBANK_PARAM_SIZE
	.align		4
.L_13827:
        /*00d0*/ 	.byte	0x03, 0x19
        /*00d2*/ 	.short	0x0034


	//----- nvinfo : EIATTR_PARAM_CBANK
	.align		4
        /*00d4*/ 	.byte	0x04, 0x0a
        /*00d6*/ 	.short	(.L_13829 - .L_13828)
	.align		4
.L_13828:
        /*00d8*/ 	.word	index@(.nv.constant0._Z9cuda_gemmIiLi128ELi4ELi1ELi16ELi64ELi64ELi64ELi1ELi1EEviiiPT_S1_S1_iii)
        /*00dc*/ 	.short	0x0380
        /*00de*/ 	.short	0x0034


	//----- nvinfo : EIATTR_SW_WAR
	.align		4
.L_13829:
        /*00e0*/ 	.byte	0x04, 0x36
        /*00e2*/ 	.short	(.L_13831 - .L_13830)
.L_13830:
        /*00e4*/ 	.word	0x00000008
.L_13831:


//--------------------- .nv.info._Z9cuda_gemmIiLi128ELi4ELi1ELi16ELi64ELi64ELi64ELi1ELi0EEviiiPT_S1_S1_iii --------------------------
	.section	.nv.info._Z9cuda_gemmIiLi128ELi4ELi1ELi16ELi64ELi64ELi64ELi1ELi0EEviiiPT_S1_S1_iii,"",@"SHT_CUDA_INFO"
	.sectionflags	@""
	.align	4


	//----- nvinfo : EIATTR_CUDA_API_VERSION
	.align		4
        /*0000*/ 	.byte	0x04, 0x37
        /*0002*/ 	.short	(.L_13833 - .L_13832)
.L_13832:
        /*0004*/ 	.word	0x00000082


	//----- nvinfo : EIATTR_KPARAM_INFO
	.align		4
.L_13833:
        /*0008*/ 	.byte	0x04, 0x17
        /*000a*/ 	.short	(.L_13835 - .L_13834)
.L_13834:
        /*000c*/ 	.word	0x00000000
        /*0010*/ 	.short	0x0008
        /*0012*/ 	.short	0x0030
        /*0014*/ 	.byte	0x00, 0xf0, 0x11, 0x00


	//----- nvinfo : EIATTR_KPARAM_INFO
	.align		4
.L_13835:
        /*0018*/ 	.byte	0x04, 0x17
        /*001a*/ 	.short	(.L_13837 - .L_13836)
.L_13836:
        /*001c*/ 	.word	0x00000000
        /*0020*/ 	.short	0x0007
        /*0022*/ 	.short	0x002c
        /*0024*/ 	.byte	0x00, 0xf0, 0x11, 0x00


	//----- nvinfo : EIATTR_KPARAM_INFO
	.align		4
.L_13837:
        /*0028*/ 	.byte	0x04, 0x17
        /*002a*/ 	.short	(.L_13839 - .L_13838)
.L_13838:
        /*002c*/ 	.word	0x00000000
        /*0030*/ 	.short	0x0006
        /*0032*/ 	.short	0x0028
        /*0034*/ 	.byte	0x00, 0xf0, 0x11, 0x00


	//----- nvinfo : EIATTR_KPARAM_INFO
	.align		4
.L_13839:
        /*0038*/ 	.byte	0x04, 0x17
        /*003a*/ 	.short	(.L_13841 - .L_13840)
.L_13840:
        /*003c*/ 	.word	0x00000000
        /*0040*/ 	.short	0x0005
        /*0042*/ 	.short	0x0020
        /*0044*/ 	.byte	0x00, 0xf5, 0x21, 0x00


	//----- nvinfo : EIATTR_KPARAM_INFO
	.align		4
.L_13841:
        /*0048*/ 	.byte	0x04, 0x17
        /*004a*/ 	.short	(.L_13843 - .L_13842)
.L_13842:
        /*004c*/ 	.word	0x00000000
        /*0050*/ 	.short	0x0004
        /*0052*/ 	.short	0x0018
        /*0054*/ 	.byte	0x00, 0xf5, 0x21, 0x00


	//----- nvinfo : EIATTR_KPARAM_INFO
	.align		4
.L_13843:
        /*0058*/ 	.byte	0x04, 0x17
        /*005a*/ 	.short	(.L_13845 - .L_13844)
.L_13844:
        /*005c*/ 	.word	0x00000000
        /*0060*/ 	.short	0x0003
        /*0062*/ 	.short	0x0010
        /*0064*/ 	.byte	0x00, 0xf5, 0x21, 0x00


	//----- nvinfo : EIATTR_KPARAM_INFO
	.align		4
.L_13845:
        /*0068*/ 	.byte	0x04, 0x17
        /*006a*/ 	.short	(.L_13847 - .L_13846)
.L_13846:
        /*006c*/ 	.word	0x00000000
        /*0070*/ 	.short	0x0002
        /*0072*/ 	.short	0x0008
        /*0074*/ 	.byte	0x00, 0xf0, 0x11, 0x00


	//----- nvinfo : EIATTR_KPARAM_INFO
	.align		4
.L_13847:
        /*0078*/ 	.byte	0x04, 0x17
        /*007a*/ 	.short	(.L_13849 - .L_13848)
.L_13848:
        /*007c*/ 	.word	0x00000000
        /*0080*/ 	.short	0x0001
        /*0082*/ 	.short	0x0004
        /*0084*/ 	.byte	0x00, 0xf0, 0x11, 0x00


	//----- nvinfo : EIATTR_KPARAM_INFO
	.align		4
.L_13849:
        /*0088*/ 	.byte	0x04, 0x17
        /*008a*/ 	.short	(.L_13851 - .L_13850)
.L_13850:
        /*008c*/ 	.word	0x00000000
        /*0090*/ 	.short	0x0000
        /*0092*/ 	.short	0x0000
        /*0094*/ 	.byte	0x00, 0xf0, 0x11, 0x00


	//----- nvinfo : EIATTR_SPARSE_MMA_MASK
	.align		4
.L_13851:
        /*0098*/ 	.byte	0x03, 0x50
        /*009a*/ 	.short	0x0000


	//----- nvinfo : EIATTR_MAXREG_COUNT
	.align		4
        /*009c*/ 	.byte	0x03, 0x1b
        /*009e*/ 	.short	0x00ff


	//----- nvinfo : EIATTR_NUM_BARRIERS
	.align		4
        /*00a0*/ 	.byte	0x02, 0x4c
        /*00a2*/ 	.byte	0x01
	.zero		1


	//----- nvinfo : EIATTR_ANNOTATIONS
	.align		4
        /*00a4*/ 	.byte	0x04, 0x55
        /*00a6*/ 	.short	(.L_13853 - .L_13852)


	//   ....[0]....
.L_13852:
        /*00a8*/ 	.word	0x00000001
        /*00ac*/ 	.byte	0xf0, 0x06, 0x00, 0x00, 0x01, 0x00, 0x00, 0x00, 0xc0, 0x0d, 0x00, 0x00


	//----- nvinfo : EIATTR_MERCURY_ISA_VERSION
	.align		4
.L_13853:
        /*00b8*/ 	.byte	0x03, 0x5f
        /*00ba*/ 	.short	0x0101


	//----- nvinfo : EIATTR_COOP_GROUP_MASK_REGIDS
	.align		4
        /*00bc*/ 	.byte	0x04, 0x29
        /*00be*/ 	.short	(.L_13855 - .L_13854)


	//   ....[0]....
.L_13854:
        /*00c0*/ 	.word	0xffffffff


	//   ....[1]....
        /*00c4*/ 	.word	0xffffffff


	//   ....[2]....
        /*00c8*/ 	.word	0xffffffff


	//   ....[3]....
        /*00cc*/ 	.word	0xffffffff


	//   ....[4]....
        /*00d0*/ 	.word	0xffffffff


	//   ....[5]....
        /*00d4*/ 	.word	0xffffffff


	//   ....[6]....
        /*00d8*/ 	.word	0xffffffff


	//   ....[7]....
        /*00dc*/ 	.word	0xffffffff


	//   ....[8]....
        /*00e0*/ 	.word	0xffffffff


	//   ....[9]....
        /*00e4*/ 	.word	0xffffffff


	//   ....[10]....
        /*00e8*/ 	.word	0xffffffff


	//   ....[11]....
        /*00ec*/ 	.word	0xffffffff


	//   ....[12]....
        /*00f0*/ 	.word	0xffffffff


	//   ....[13]....
        /*00f4*/ 	.word	0xffffffff


	//   ....[14]....
        /*00f8*/ 	.word	0xffffffff


	//   ....[15]....
        /*00fc*/ 	.word	0xffffffff


	//   ....[16]....
        /*0100*/ 	.word	0xffffffff


	//   ....[17]....
        /*0104*/ 	.word	0x05000043


	//   ....[18]....
        /*0108*/ 	.word	0x05000043


	//   ....[19]....
        /*010c*/ 	.word	0x05000043


	//   ....[20]....
        /*0110*/ 	.word	0x05000043


	//   ....[21]....
        /*0114*/ 	.word	0x05000043


	//   ....[22]....
        /*0118*/ 	.word	0x05000043


	//   ....[23]....
        /*011c*/ 	.word	0x05000043


	//   ....[24]....
        /*0120*/ 	.word	0x05000043


	//   ....[25]....
        /*0124*/ 	.word	0x05000043


	//   ....[26]....
        /*0128*/ 	.word	0x05000043


	//   ....[27]....
        /*012c*/ 	.word	0x05000043


	//   ....[28]....
        /*0130*/ 	.word	0x05000043


	//   ....[29]....
        /*0134*/ 	.word	0x05000043


	//   ....[30]....
        /*0138*/ 	.word	0x05000043


	//   ....[31]....
        /*013c*/ 	.word	0x05000043


	//   ....[32]....
        /*0140*/ 	.word	0x05000043


	//----- nvinfo : EIATTR_COOP_GROUP_INSTR_OFFSETS
	.align		4
.L_13855:
        /*0144*/ 	.byte	0x04, 0x28
        /*0146*/ 	.short	(.L_13857 - .L_13856)


	//   ....[0]....
.L_13856:
        /*0148*/ 	.word	0x00001a00


	//   ....[1]....
        /*014c*/ 	.word	0x00001a60


	//   ....[2]....
        /*0150*/ 	.word	0x00001ac0


	//   ....[3]....
        /*0154*/ 	.word	0x00001b20


	//   ....[4]....
        /*0158*/ 	.word	0x00001b80


	//   ....[5]....
        /*015c*/ 	.word	0x00001be0


	//   ....[6]....
        /*0160*/ 	.word	0x00001c40


	//   ....[7]....
        /*0164*/ 	.word	0x00001ca0


	//   ....[8]....
        /*0168*/ 	.word	0x00001d00


	//   ....[9]....
        /*016c*/ 	.word	0x00001d60


	//   ....[10]....
        /*0170*/ 	.word	0x00001dc0


	//   ....[11]....
        /*0174*/ 	.word	0x00001e20


	//   ....[12]....
        /*0178*/ 	.word	0x00001e80


	//   ....[13]....
        /*017c*/ 	.word	0x00001ee0


	//   ....[14]....
        /*0180*/ 	.word	0x00001f40


	//   ....[15]....
        /*0184*/ 	.word	0x00001fa0


	//   ....[16]....
        /*0188*/ 	.word	0x000024a0


	//   ....[17]....
        /*018c*/ 	.word	0x00002790


	//   ....[18]....
        /*0190*/ 	.word	0x00002820


	//   ....[19]....
        /*0194*/ 	.word	0x000028b0


	//   ....[20]....
        /*0198*/ 	.word	0x00002940


	//   ....[21]....
        /*019c*/ 	.word	0x000029d0


	//   ....[22]....
        /*01a0*/ 	.word	0x00002a60


	//   ....[23]....
        /*01a4*/ 	.word	0x00002af0


	//   ....[24]....
        /*01a8*/ 	.word	0x00002b80


	//   ....[25]....
        /*01ac*/ 	.word	0x00002c10


	//   ....[26]....
        /*01b0*/ 	.word	0x00002ca0


	//   ....[27]....
        /*01b4*/ 	.word	0x00002d30


	//   ....[28]....
        /*01b8*/ 	.word	0x00002dc0


	//   ....[29]....
        /*01bc*/ 	.word	0x00002e50


	//   ....[30]....
        /*01c0*/ 	.word	0x00002ee0


	//   ....[31]....
        /*01c4*/ 	.word	0x00002f70


	//   ....[32]....
        /*01c8*/ 	.word	0x00003000


	//----- nvinfo : EIATTR_VRC_CTA_INIT_COUNT
	.align		4
.L_13857:
        /*01cc*/ 	.byte	0x02, 0x4a
	.zero		1
	.zero		1


	//----- nvinfo : EIATTR_EXIT_INSTR_OFFSETS
	.align		4
        /*01d0*/ 	.byte	0x04, 0x1c
        /*01d2*/ 	.short	(.L_13859 - .L_13858)


	//   ....[0]....
.L_13858:
        /*01d4*/ 	.word	0x00000260


	//   ....[1]....
        /*01d8*/ 	.word	0x00002740


	//----- nvinfo : EIATTR_MAX_THREADS
	.align		4
.L_13859:
        /*01dc*/ 	.byte	0x04, 0x05
        /*01de*/ 	.short	(.L_13861 - .L_13860)
.L_13860:
        /*01e0*/ 	.word	0x00000080
        /*01e4*/ 	.word	0x00000001
        /*01e8*/ 	.word	0x00000001


	//----- nvinfo : EIATTR_CRS_STACK_SIZE
	.align		4
.L_13861:
        /*01ec*/ 	.byte	0x04, 0x1e
        /*01ee*/ 	.short	(.L_13863 - .L_13862)
.L_13862:
        /*01f0*/ 	.word	0x00000000


	//----- nvinfo : EIATTR_CBANK_PARAM_SIZE
	.align		4
.L_13863:
        /*01f4*/ 	.byte	0x03, 0x19
        /*01f6*/ 	.short	0x0034


	//----- nvinfo : EIATTR_PARAM_CBANK
	.align		4
        /*01f8*/ 	.byte	0x04, 0x0a
        /*01fa*/ 	.short	(.L_13865 - .L_13864)
	.align		4
.L_13864:
        /*01fc*/ 	.word	index@(.nv.constant0._Z9cuda_gemmIiLi128ELi4ELi1ELi16ELi64ELi64ELi64ELi1ELi0EEviiiPT_S1_S1_iii)
        /*0200*/ 	.short	0x0380
        /*0202*/ 	.short	0x0034


	//----- nvinfo : EIATTR_SW_WAR
	.align		4
.L_13865:
        /*0204*/ 	.byte	0x04, 0x36
        /*0206*/ 	.short	(.L_13867 - .L_13866)
.L_13866:
        /*0208*/ 	.word	0x00000008
.L_13867:


//--------------------- .nv.info._Z9cuda_gemmIiLi128ELi4ELi1ELi16ELi64ELi64ELi64ELi0ELi1EEviiiPT_S1_S1_iii --------------------------
	.section	.nv.info._Z9cuda_gemmIiLi128ELi4ELi1ELi16ELi64ELi64ELi64ELi0ELi1EEviiiPT_S1_S1_iii,"",@"SHT_CUDA_INFO"
	.sectionflags	@""
	.align	4


	//----- nvinfo : EIATTR_CUDA_API_VERSION
	.align		4
        /*0000*/ 	.byte	0x04, 0x37
        /*0002*/ 	.short	(.L_13869 - .L_13868)
.L_13868:
        /*0004*/ 	.word	0x00000082


	//----- nvinfo : EIATTR_KPARAM_INFO
	.align		4
.L_13869:
        /*0008*/ 	.byte	0x04, 0x17
        /*000a*/ 	.short	(.L_13871 - .L_13870)
.L_13870:
        /*000c*/ 	.word	0x00000000
        /*0010*/ 	.short	0x0008
        /*0012*/ 	.short	0x0030
        /*0014*/ 	.byte	0x00, 0xf0, 0x11, 0x00


	//----- nvinfo : EIATTR_KPARAM_INFO
	.align		4
.L_13871:
        /*0018*/ 	.byte	0x04, 0x17
        /*001a*/ 	.short	(.L_13873 - .L_13872)
.L_13872:
        /*001c*/ 	.word	0x00000000
        /*0020*/ 	.short	0x0007
        /*0022*/ 	.short	0x002c
        /*0024*/ 	.byte	0x00, 0xf0, 0x11, 0x00


	//----- nvinfo : EIATTR_KPARAM_INFO
	.align		4
.L_13873:
        /*0028*/ 	.byte	0x04, 0x17
        /*002a*/ 	.short	(.L_13875 - .L_13874)
.L_13874:
        /*002c*/ 	.word	0x00000000
        /*0030*/ 	.short	0x0006
        /*0032*/ 	.short	0x0028
        /*0034*/ 	.byte	0x00, 0xf0, 0x11, 0x00


	//----- nvinfo : EIATTR_KPARAM_INFO
	.align		4
.L_13875:
        /*0038*/ 	.byte	0x04, 0x17
        /*003a*/ 	.short	(.L_13877 - .L_13876)
.L_13876:
        /*003c*/ 	.word	0x00000000
        /*0040*/ 	.short	0x0005
        /*0042*/ 	.short	0x0020
        /*0044*/ 	.byte	0x00, 0xf5, 0x21, 0x00


	//----- nvinfo : EIATTR_KPARAM_INFO
	.align		4
.L_13877:
        /*0048*/ 	.byte	0x04, 0x17
        /*004a*/ 	.short	(.L_13879 - .L_13878)
.L_13878:
        /*004c*/ 	.word	0x00000000
        /*0050*/ 	.short	0x0004
        /*0052*/ 	.short	0x0018
        /*0054*/ 	.byte	0x00, 0xf5, 0x21, 0x00


	//----- nvinfo : EIATTR_KPARAM_INFO
	.align		4
.L_13879:
        /*0058*/ 	.byte	0x04, 0x17
        /*005a*/ 	.short	(.L_13881 - .L_13880)
.L_13880:
        /*005c*/ 	.word	0x00000000
        /*0060*/ 	.short	0x0003
        /*0062*/ 	.short	0x0010
        /*0064*/ 	.byte	0x00, 0xf5, 0x21, 0x00


	//----- nvinfo : EIATTR_KPARAM_INFO
	.align		4
.L_13881:
        /*0068*/ 	.byte	0x04, 0x17
        /*006a*/ 	.short	(.L_13883 - .L_13882)
.L_13882:
        /*006c*/ 	.word	0x00000000
        /*0070*/ 	.short	0x0002
        /*0072*/ 	.short	0x0008
        /*0074*/ 	.byte	0x00, 0xf0, 0x11, 0x00


	//----- nvinfo : EIATTR_KPARAM_INFO
	.align		4
.L_13883:
        /*0078*/ 	.byte	0x04, 0x17
        /*007a*/ 	.short	(.L_13885 - .L_13884)
.L_13884:
        /*007c*/ 	.word	0x00000000
        /*0080*/ 	.short	0x0001
        /*0082*/ 	.short	0x0004
        /*0084*/ 	.byte	0x00, 0xf0, 0x11, 0x00


	//----- nvinfo : EIATTR_KPARAM_INFO
	.align		4
.L_13885:
        /*0088*/ 	.byte	0x04, 0x17
        /*008a*/ 	.short	(.L_13887 - .L_13886)
.L_13886:
        /*008c*/ 	.word	0x00000000
        /*0090*/ 	.short	0x0000
        /*0092*/ 	.short	0x0000
        /*0094*/ 	.byte	0x00, 0xf0, 0x11, 0x00


	//----- nvinfo : EIATTR_SPARSE_MMA_MASK
	.align		4
.L_13887:
        /*0098*/ 	.byte	0x03, 0x50
        /*009a*/ 	.short	0x0000


	//----- nvinfo : EIATTR_MAXREG_COUNT
	.align		4
        /*009c*/ 	.byte	0x03, 0x1b
        /*009e*/ 	.short	0x00ff


	//----- nvinfo : EIATTR_NUM_BARRIERS
	.align		4
        /*00a0*/ 	.byte	0x02, 0x4c
        /*00a2*/ 	.byte	0x01
	.zero		1


	//----- nvinfo : EIATTR_MERCURY_ISA_VERSION
	.align		4
        /*00a4*/ 	.byte	0x03, 0x5f
        /*00a6*/ 	.short	0x0101


	//----- nvinfo : EIATTR_VRC_CTA_INIT_COUNT
	.align		4
        /*00a8*/ 	.byte	0x02, 0x4a
	.zero		1
	.zero		1


	//----- nvinfo : EIATTR_EXIT_INSTR_OFFSETS
	.align		4
        /*00ac*/ 	.byte	0x04, 0x1c
        /*00ae*/ 	.short	(.L_13889 - .L_13888)


	//   ....[0]....
.L_13888:
        /*00b0*/ 	.word	0x00000050


	//   ....[1]....
        /*00b4*/ 	.word	0x00000130


	//----- nvinfo : EIATTR_MAX_THREADS
	.align		4
.L_13889:
        /*00b8*/ 	.byte	0x04, 0x05
        /*00ba*/ 	.short	(.L_13891 - .L_13890)
.L_13890:
        /*00bc*/ 	.word	0x00000080
        /*00c0*/ 	.word	0x00000001
        /*00c4*/ 	.word	0x00000001


	//----- nvinfo : EIATTR_CBANK_PARAM_SIZE
	.align		4
.L_13891:
        /*00c8*/ 	.byte	0x03, 0x19
        /*00ca*/ 	.short	0x0034


	//----- nvinfo : EIATTR_PARAM_CBANK
	.align		4
        /*00cc*/ 	.byte	0x04, 0x0a
        /*00ce*/ 	.short	(.L_13893 - .L_13892)
	.align		4
.L_13892:
        /*00d0*/ 	.word	index@(.nv.constant0._Z9cuda_gemmIiLi128ELi4ELi1ELi16ELi64ELi64ELi64ELi0ELi1EEviiiPT_S1_S1_iii)
        /*00d4*/ 	.short	0x0380
        /*00d6*/ 	.short	0x0034


	//----- nvinfo : EIATTR_SW_WAR
	.align		4
.L_13893:
        /*00d8*/ 	.byte	0x04, 0x36
        /*00da*/ 	.short	(.L_13895 - .L_13894)
.L_13894:
        /*00dc*/ 	.word	0x00000008
.L_13895:


//--------------------- .nv.info._Z9cuda_gemmIiLi128ELi4ELi1ELi16ELi64ELi64ELi64ELi0ELi0EEviiiPT_S1_S1_iii --------------------------
	.section	.nv.info._Z9cuda_gemmIiLi128ELi4ELi1ELi16ELi64ELi64ELi64ELi0ELi0EEviiiPT_S1_S1_iii,"",@"SHT_CUDA_INFO"
	.sectionflags	@""
	.align	4


	//----- nvinfo : EIATTR_CUDA_API_VERSION
	.align		4
        /*0000*/ 	.byte	0x04, 0x37
        /*0002*/ 	.short	(.L_13897 - .L_13896)
.L_13896:
        /*0004*/ 	.word	0x00000082


	//----- nvinfo : EIATTR_KPARAM_INFO
	.align		4
.L_13897:
        /*0008*/ 	.byte	0x04, 0x17
        /*000a*/ 	.short	(.L_13899 - .L_13898)
.L_13898:
        /*000c*/ 	.word	0x00000000
        /*0010*/ 	.short	0x0008
        /*0012*/ 	.short	0x0030
        /*0014*/ 	.byte	0x00, 0xf0, 0x11, 0x00


	//----- nvinfo : EIATTR_KPARAM_INFO
	.align		4
.L_13899:
        /*0018*/ 	.byte	0x04, 0x17
        /*001a*/ 	.short	(.L_13901 - .L_13900)
.L_13900:
        /*001c*/ 	.word	0x00000000
        /*0020*/ 	.short	0x0007
        /*0022*/ 	.short	0x002c
        /*0024*/ 	.byte	0x00, 0xf0, 0x11, 0x00


	//----- nvinfo : EIATTR_KPARAM_INFO
	.align		4
.L_13901:
        /*0028*/ 	.byte	0x04, 0x17
        /*002a*/ 	.short	(.L_13903 - .L_13902)
.L_13902:
        /*002c*/ 	.word	0x00000000
        /*0030*/ 	.short	0x0006
        /*0032*/ 	.short	0x0028
        /*0034*/ 	.byte	0x00, 0xf0, 0x11, 0x00


	//----- nvinfo : EIATTR_KPARAM_INFO
	.align		4
.L_13903:
        /*0038*/ 	.byte	0x04, 0x17
        /*003a*/ 	.short	(.L_13905 - .L_13904)
.L_13904:
        /*003c*/ 	.word	0x00000000
        /*0040*/ 	.short	0x0005
        /*0042*/ 	.short	0x0020
        /*0044*/ 	.byte	0x00, 0xf5, 0x21, 0x00


	//----- nvinfo : EIATTR_KPARAM_INFO
	.align		4
.L_13905:
        /*0048*/ 	.byte	0x04, 0x17
        /*004a*/ 	.short	(.L_13907 - .L_13906)
.L_13906:
        /*004c*/ 	.word	0x00000000
        /*0050*/ 	.short	0x0004
        /*0052*/ 	.short	0x0018
        /*0054*/ 	.byte	0x00, 0xf5, 0x21, 0x00


	//----- nvinfo : EIATTR_KPARAM_INFO
	.align		4
.L_13907:
        /*0058*/ 	.byte	0x04, 0x17
        /*005a*/ 	.short	(.L_13909 - .L_13908)
.L_13908:
        /*005c*/ 	.word	0x00000000
        /*0060*/ 	.short	0x0003
        /*0062*/ 	.short	0x0010
        /*0064*/ 	.byte	0x00, 0xf5, 0x21, 0x00


	//----- nvinfo : EIATTR_KPARAM_INFO
	.align		4
.L_13909:
        /*0068*/ 	.byte	0x04, 0x17
        /*006a*/ 	.short	(.L_13911 - .L_13910)
.L_13910:
        /*006c*/ 	.word	0x00000000
        /*0070*/ 	.short	0x0002
        /*0072*/ 	.short	0x0008
        /*0074*/ 	.byte	0x00, 0xf0, 0x11, 0x00


	//----- nvinfo : EIATTR_KPARAM_INFO
	.align		4
.L_13911:
        /*0078*/ 	.byte	0x04, 0x17
        /*007a*/ 	.short	(.L_13913 - .L_13912)
.L_13912:
        /*007c*/ 	.word	0x00000000
        /*0080*/ 	.short	0x0001
        /*0082*/ 	.short	0x0004
        /*0084*/ 	.byte	0x00, 0xf0, 0x11, 0x00


	//----- nvinfo : EIATTR_KPARAM_INFO
	.align		4
.L_13913:
        /*0088*/ 	.byte	0x04, 0x17
        /*008a*/ 	.short	(.L_13915 - .L_13914)
.L_13914:
        /*008c*/ 	.word	0x00000000
        /*0090*/ 	.short	0x0000
        /*0092*/ 	.short	0x0000
        /*0094*/ 	.byte	0x00, 0xf0, 0x11, 0x00


	//----- nvinfo : EIATTR_SPARSE_MMA_MASK
	.align		4
.L_13915:
        /*0098*/ 	.byte	0x03, 0x50
        /*009a*/ 	.short	0x0000


	//----- nvinfo : EIATTR_MAXREG_COUNT
	.align		4
        /*009c*/ 	.byte	0x03, 0x1b
        /*009e*/ 	.short	0x00ff


	//----- nvinfo : EIATTR_NUM_BARRIERS
	.align		4
        /*00a0*/ 	.byte	0x02, 0x4c
        /*00a2*/ 	.byte	0x01
	.zero		1


	//----- nvinfo : EIATTR_ANNOTATIONS
	.align		4
        /*00a4*/ 	.byte	0x04, 0x55
        /*00a6*/ 	.short	(.L_13917 - .L_13916)


	//   ....[0]....
.L_13916:
        /*00a8*/ 	.word	0x00000001
        /*00ac*/ 	.byte	0xf0, 0x06, 0x00, 0x00, 0x01, 0x00, 0x00, 0x00, 0xc0, 0x0d, 0x00, 0x00


	//----- nvinfo : EIATTR_MERCURY_ISA_VERSION
	.align		4
.L_13917:
        /*00b8*/ 	.byte	0x03, 0x5f
        /*00ba*/ 	.short	0x0101


	//----- nvinfo : EIATTR_COOP_GROUP_MASK_REGIDS
	.align		4
        /*00bc*/ 	.byte	0x04, 0x29
        /*00be*/ 	.short	(.L_13919 - .L_13918)


	//   ....[0]....
.L_13918:
        /*00c0*/ 	.word	0xffffffff


	//   ....[1]....
        /*00c4*/ 	.word	0xffffffff


	//   ....[2]....
        /*00c8*/ 	.word	0xffffffff


	//   ....[3]....
        /*00cc*/ 	.word	0xffffffff


	//   ....[4]....
        /*00d0*/ 	.word	0xffffffff


	//   ....[5]....
        /*00d4*/ 	.word	0xffffffff


	//   ....[6]....
        /*00d8*/ 	.word	0xffffffff


	//   ....[7]....
        /*00dc*/ 	.word	0xffffffff


	//   ....[8]....
        /*00e0*/ 	.word	0xffffffff


	//   ....[9]....
        /*00e4*/ 	.word	0xffffffff


	//   ....[10]....
        /*00e8*/ 	.word	0xffffffff


	//   ....[11]....
        /*00ec*/ 	.word	0xffffffff


	//   ....[12]....
        /*00f0*/ 	.word	0xffffffff


	//   ....[13]....
        /*00f4*/ 	.word	0xffffffff


	//   ....[14]....
        /*00f8*/ 	.word	0xffffffff


	//   ....[15]....
        /*00fc*/ 	.word	0xffffffff


	//   ....[16]....
        /*0100*/ 	.word	0xffffffff


	//   ....[17]....
        /*0104*/ 	.word	0x05000043


	//   ....[18]....
        /*0108*/ 	.word	0x05000043


	//   ....[19]....
        /*010c*/ 	.word	0x05000043


	//   ....[20]....
        /*0110*/ 	.word	0x05000043


	//   ....[21]....
        /*0114*/ 	.word	0x05000043


	//   ....[22]....
        /*0118*/ 	.word	0x05000043


	//   ....[23]....
        /*011c*/ 	.word	0x05000043


	//   ....[24]....
        /*0120*/ 	.word	0x05000043


	//   ....[25]....
        /*0124*/ 	.word	0x05000043


	//   ....[26]....
        /*0128*/ 	.word	0x05000043


	//   ....[27]....
        /*012c*/ 	.word	0x05000043


	//   ....[28]....
        /*0130*/ 	.word	0x05000043


	//   ....[29]....
        /*0134*/ 	.word	0x05000043


	//   ....[30]....
        /*0138*/ 	.word	0x05000043


	//   ....[31]....
        /*013c*/ 	.word	0x05000043


	//   ....[32]....
        /*0140*/ 	.word	0x05000043


	//----- nvinfo : EIATTR_COOP_GROUP_INSTR_OFFSETS
	.align		4
.L_13919:
        /*0144*/ 	.byte	0x04, 0x28
        /*0146*/ 	.short	(.L_13921 - .L_13920)


	//   ....[0]....
.L_13920:
        /*0148*/ 	.word	0x00001a30


	//   ....[1]....
        /*014c*/ 	.word	0x00001a90


	//   ....[2]....
        /*0150*/ 	.word	0x00001af0


	//   ....[3]....
        /*0154*/ 	.word	0x00001b50


	//   ....[4]....
        /*0158*/ 	.word	0x00001bb0


	//   ....[5]....
        /*015c*/ 	.word	0x00001c10


	//   ....[6]....
        /*0160*/ 	.word	0x00001c70


	//   ....[7]....
        /*0164*/ 	.word	0x00001cd0


	//   ....[8]....
        /*0168*/ 	.word	0x00001d30


	//   ....[9]....
        /*016c*/ 	.word	0x00001d90


	//   ....[10]....
        /*0170*/ 	.word	0x00001df0


	//   ....[11]....
        /*0174*/ 	.word	0x00001e50


	//   ....[12]....
        /*0178*/ 	.word	0x00001eb0


	//   ....[13]....
        /*017c*/ 	.word	0x00001f10


	//   ....[14]....
        /*0180*/ 	.word	0x00001f70


	//   ....[15]....
        /*0184*/ 	.word	0x00001fd0


	//   ....[16]....
        /*0188*/ 	.word	0x000024d0


	//   ....[17]....
        /*018c*/ 	.word	0x00002b80


	//   ....[18]....
        /*0190*/ 	.word	0x00002c10


	//   ....[19]....
        /*0194*/ 	.word	0x00002ca0


	//   ....[20]....
        /*0198*/ 	.word	0x00002d30


	//   ....[21]....
        /*019c*/ 	.word	0x00002dc0


	//   ....[22]....
        /*01a0*/ 	.word	0x00002e50


	//   ....[23]....
        /*01a4*/ 	.word	0x00002ee0


	//   ....[24]....
        /*01a8*/ 	.word	0x00002f70


	//   ....[25]....
        /*01ac*/ 	.word	0x00003000


	//   ....[26]....
        /*01b0*/ 	.word	0x00003090


	//   ....[27]....
        /*01b4*/ 	.word	0x00003120


	//   ....[28]....
        /*01b8*/ 	.word	0x000031b0


	//   ....[29]....
        /*01bc*/ 	.word	0x00003240


	//   ....[30]....
        /*01c0*/ 	.word	0x000032d0


	//   ....[31]....
        /*01c4*/ 	.word	0x00003360


	//   ....[32]....
        /*01c8*/ 	.word	0x000033f0


	//----- nvinfo : EIATTR_VRC_CTA_INIT_COUNT
	.align		4
.L_13921:
        /*01cc*/ 	.byte	0x02, 0x4a
	.zero		1
	.zero		1


	//----- nvinfo : EIATTR_EXIT_INSTR_OFFSETS
	.align		4
        /*01d0*/ 	.byte	0x04, 0x1c
        /*01d2*/ 	.short	(.L_13923 - .L_13922)


	//   ....[0]....
.L_13922:
        /*01d4*/ 	.word	0x00000260


	//   ....[1]....
        /*01d8*/ 	.word	0x00002b30


	//----- nvinfo : EIATTR_MAX_THREADS
	.align		4
.L_13923:
        /*01dc*/ 	.byte	0x04, 0x05
        /*01de*/ 	.short	(.L_13925 - .L_13924)
.L_13924:
        /*01e0*/ 	.word	0x00000080
        /*01e4*/ 	.word	0x00000001
        /*01e8*/ 	.word	0x00000001


	//----- nvinfo : EIATTR_CRS_STACK_SIZE
	.align		4
.L_13925:
        /*01ec*/ 	.byte	0x04, 0x1e
        /*01ee*/ 	.short	(.L_13927 - .L_13926)
.L_13926:
        /*01f0*/ 	.word	0x00000000


	//----- nvinfo : EIATTR_CBANK_PARAM_SIZE
	.align		4
.L_13927:
        /*01f4*/ 	.byte	0x03, 0x19
        /*01f6*/ 	.short	0x0034


	//----- nvinfo : EIATTR_PARAM_CBANK
	.align		4
        /*01f8*/ 	.byte	0x04, 0x0a
        /*01fa*/ 	.short	(.L_13929 - .L_13928)
	.align		4
.L_13928:
        /*01fc*/ 	.word	index@(.nv.constant0._Z9cuda_gemmIiLi128ELi4ELi1ELi16ELi64ELi64ELi64ELi0ELi0EEviiiPT_S1_S1_iii)
        /*0200*/ 	.short	0x0380
        /*0202*/ 	.short	0x0034


	//----- nvinfo : EIATTR_SW_WAR
	.align		4
.L_13929:
        /*0204*/ 	.byte	0x04, 0x36
        /*0206*/ 	.short	(.L_13931 - .L_13930)
.L_13930:
        /*0208*/ 	.word	0x00000008
.L_13931:


//--------------------- .nv.info._Z9cuda_gemmIiLi128ELi4ELi1ELi16ELi32ELi32ELi64ELi1ELi1EEviiiPT_S1_S1_iii --------------------------
	.section	.nv.info._Z9cuda_gemmIiLi128ELi4ELi1ELi16ELi32ELi32ELi64ELi1ELi1EEviiiPT_S1_S1_iii,"",@"SHT_CUDA_INFO"
	.sectionflags	@""
	.align	4


	//----- nvinfo : EIATTR_CUDA_API_VERSION
	.align		4
        /*0000*/ 	.byte	0x04, 0x37
        /*0002*/ 	.short	(.L_13933 - .L_13932)
.L_13932:
        /*0004*/ 	.word	0x00000082


	//----- nvinfo : EIATTR_KPARAM_INFO
	.align		4
.L_13933:
        /*0008*/ 	.byte	0x04, 0x17
        /*000a*/ 	.short	(.L_13935 - .L_13934)
.L_13934:
        /*000c*/ 	.word	0x00000000
        /*0010*/ 	.short	0x0008
        /*0012*/ 	.short	0x0030
        /*0014*/ 	.byte	0x00, 0xf0, 0x11, 0x00


	//----- nvinfo : EIATTR_KPARAM_INFO
	.align		4
.L_13935:
        /*0018*/ 	.byte	0x04, 0x17
        /*001a*/ 	.short	(.L_13937 - .L_13936)
.L_13936:
        /*001c*/ 	.word	0x00000000
        /*0020*/ 	.short	0x0007
        /*0022*/ 	.short	0x002c
        /*0024*/ 	.byte	0x00, 0xf0, 0x11, 0x00


	//----- nvinfo : EIATTR_KPARAM_INFO
	.align		4
.L_13937:
        /*0028*/ 	.byte	0x04, 0x17
        /*002a*/ 	.short	(.L_13939 - .L_13938)
.L_13938:
        /*002c*/ 	.word	0x00000000
        /*0030*/ 	.short	0x0006
        /*0032*/ 	.short	0x0028
        /*0034*/ 	.byte	0x00, 0xf0, 0x11, 0x00


	//----- nvinfo : EIATTR_KPARAM_INFO
	.align		4
.L_13939:
        /*0038*/ 	.byte	0x04, 0x17
        /*003a*/ 	.short	(.L_13941 - .L_13940)
.L_13940:
        /*003c*/ 	.word	0x00000000
        /*0040*/ 	.short	0x0005
        /*0042*/ 	.short	0x0020
        /*0044*/ 	.byte	0x00, 0xf5, 0x21, 0x00


	//----- nvinfo : EIATTR_KPARAM_INFO
	.align		4
.L_13941:
        /*0048*/ 	.byte	0x04, 0x17
        /*004a*/ 	.short	(.L_13943 - .L_13942)
.L_13942:
        /*004c*/ 	.word	0x00000000
        /*0050*/ 	.short	0x0004
        /*0052*/ 	.short	0x0018
        /*0054*/ 	.byte	0x00, 0xf5, 0x21, 0x00


	//----- nvinfo : EIATTR_KPARAM_INFO
	.align		4
.L_13943:
        /*0058*/ 	.byte	0x04, 0x17
        /*005a*/ 	.short	(.L_13945 - .L_13944)
.L_13944:
        /*005c*/ 	.word	0x00000000
        /*0060*/ 	.short	0x0003
        /*0062*/ 	.short	0x0010
        /*0064*/ 	.byte	0x00, 0xf5, 0x21, 0x00


	//----- nvinfo : EIATTR_KPARAM_INFO
	.align		4
.L_13945:
        /*0068*/ 	.byte	0x04, 0x17
        /*006a*/ 	.short	(.L_13947 - .L_13946)
.L_13946:
        /*006c*/ 	.word	0x00000000
        /*0070*/ 	.short	0x0002
        /*0072*/ 	.short	0x0008
        /*0074*/ 	.byte	0x00, 0xf0, 0x11, 0x00


	//----- nvinfo : EIATTR_KPARAM_INFO
	.align		4
.L_13947:
        /*0078*/ 	.byte	0x04, 0x17
        /*007a*/ 	.short	(.L_13949 - .L_13948)
.L_13948:
        /*007c*/ 	.word	0x00000000
        /*0080*/ 	.short	0x0001
        /*0082*/ 	.short	0x0004
        /*0084*/ 	.byte	0x00, 0xf0, 0x11, 0x00


	//----- nvinfo : EIATTR_KPARAM_INFO
	.align		4
.L_13949:
        /*0088*/ 	.byte	0x04, 0x17
        /*008a*/ 	.short	(.L_13951 - .L_13950)
.L_13950:
        /*008c*/ 	.word	0x00000000
        /*0090*/ 	.short	0x0000
        /*0092*/ 	.short	0x0000
        /*0094*/ 	.byte	0x00, 0xf0, 0x11, 0x00


	//----- nvinfo : EIATTR_SPARSE_MMA_MASK
	.align		4
.L_13951:
        /*0098*/ 	.byte	0x03, 0x50
        /*009a*/ 	.short	0x0000


	//----- nvinfo : EIATTR_MAXREG_COUNT
	.align		4
        /*009c*/ 	.byte	0x03, 0x1b
        /*009e*/ 	.short	0x00ff


	//----- nvinfo : EIATTR_NUM_BARRIERS
	.align		4
        /*00a0*/ 	.byte	0x02, 0x4c
        /*00a2*/ 	.byte	0x01
	.zero		1


	//----- nvinfo : EIATTR_MERCURY_ISA_VERSION
	.align		4
        /*00a4*/ 	.byte	0x03, 0x5f
        /*00a6*/ 	.short	0x0101


	//----- nvinfo : EIATTR_VRC_CTA_INIT_COUNT
	.align		4
        /*00a8*/ 	.byte	0x02, 0x4a
	.zero		1
	.zero		1


	//----- nvinfo : EIATTR_EXIT_INSTR_OFFSETS
	.align		4
        /*00ac*/ 	.byte	0x04, 0x1c
        /*00ae*/ 	.short	(.L_13953 - .L_13952)


	//   ....[0]....
.L_13952:
        /*00b0*/ 	.word	0x00000050


	//   ....[1]....
        /*00b4*/ 	.word	0x00000600


	//----- nvinfo : EIATTR_MAX_THREADS
	.align		4
.L_13953:
        /*00b8*/ 	.byte	0x04, 0x05
        /*00ba*/ 	.short	(.L_13955 - .L_13954)
.L_13954:
        /*00bc*/ 	.word	0x00000080
        /*00c0*/ 	.word	0x00000001
        /*00c4*/ 	.word	0x00000001


	//----- nvinfo : EIATTR_CRS_STACK_SIZE
	.align		4
.L_13955:
        /*00c8*/ 	.byte	0x04, 0x1e
        /*00ca*/ 	.short	(.L_13957 - .L_13956)
.L_13956:
        /*00cc*/ 	.word	0x00000000


	//----- nvinfo : EIATTR_CBANK_PARAM_SIZE
	.align		4
.L_13957:
        /*00d0*/ 	.byte	0x03, 0x19
        /*00d2*/ 	.short	0x0034


	//----- nvinfo : EIATTR_PARAM_CBANK
	.align		4
        /*00d4*/ 	.byte	0x04, 0x0a
        /*00d6*/ 	.short	(.L_13959 - .L_13958)
	.align		4
.L_13958:
        /*00d8*/ 	.word	index@(.nv.constant0._Z9cuda_gemmIiLi128ELi4ELi1ELi16ELi32ELi32ELi64ELi1ELi1EEviiiPT_S1_S1_iii)
        /*00dc*/ 	.short	0x0380
        /*00de*/ 	.short	0x0034


	//----- nvinfo : EIATTR_SW_WAR
	.align		4
.L_13959:
        /*00e0*/ 	.byte	0x04, 0x36
        /*00e2*/ 	.short	(.L_13961 - .L_13960)
.L_13960:
        /*00e4*/ 	.word	0x00000008
.L_13961:


//--------------------- .nv.info._Z9cuda_gemmIiLi128ELi4ELi1ELi16ELi32ELi32ELi64ELi1ELi0EEviiiPT_S1_S1_iii --------------------------
	.section	.nv.info._Z9cuda_gemmIiLi128ELi4ELi1ELi16ELi32ELi32ELi64ELi1ELi0EEviiiPT_S1_S1_iii,"",@"SHT_CUDA_INFO"
	.sectionflags	@""
	.align	4


	//----- nvinfo : EIATTR_CUDA_API_VERSION
	.align		4
        /*0000*/ 	.byte	0x04, 0x37
        /*0002*/ 	.short	(.L_13963 - .L_13962)
.L_13962:
        /*0004*/ 	.word	0x00000082


	//----- nvinfo : EIATTR_KPARAM_INFO
	.align		4
.L_13963:
        /*0008*/ 	.byte	0x04, 0x17
        /*000a*/ 	.short	(.L_13965 - .L_13964)
.L_13964:
        /*000c*/ 	.word	0x00000000
        /*0010*/ 	.short	0x0008
        /*0012*/ 	.short	0x0030
        /*0014*/ 	.byte	0x00, 0xf0, 0x11, 0x00


	//----- nvinfo : EIATTR_KPARAM_INFO
	.align		4
.L_13965:
        /*0018*/ 	.byte	0x04, 0x17
        /*001a*/ 	.short	(.L_13967 - .L_13966)
.L_13966:
        /*001c*/ 	.word	0x00000000
        /*0020*/ 	.short	0x0007
        /*0022*/ 	.short	0x002c
        /*0024*/ 	.byte	0x00, 0xf0, 0x11, 0x00


	//----- nvinfo : EIATTR_KPARAM_INFO
	.align		4
.L_13967:
        /*0028*/ 	.byte	0x04, 0x17
        /*002a*/ 	.short	(.L_13969 - .L_13968)
.L_13968:
        /*002c*/ 	.word	0x00000000
        /*0030*/ 	.short	0x0006
        /*0032*/ 	.short	0x0028
        /*0034*/ 	.byte	0x00, 0xf0, 0x11, 0x00


	//----- nvinfo : EIATTR_KPARAM_INFO
	.align		4
.L_13969:
        /*0038*/ 	.byte	0x04, 0x17
        /*003a*/ 	.short	(.L_13971 - .L_13970)
.L_13970:
        /*003c*/ 	.word	0x00000000
        /*0040*/ 	.short	0x0005
        /*0042*/ 	.short	0x0020
        /*0044*/ 	.byte	0x00, 0xf5, 0x21, 0x00


	//----- nvinfo : EIATTR_KPARAM_INFO
	.align		4
.L_13971:
        /*0048*/ 	.byte	0x04, 0x17
        /*004a*/ 	.short	(.L_13973 - .L_13972)
.L_13972:
        /*004c*/ 	.word	0x00000000
        /*0050*/ 	.short	0x0004
        /*0052*/ 	.short	0x0018
        /*0054*/ 	.byte	0x00, 0xf5, 0x21, 0x00


	//----- nvinfo : EIATTR_KPARAM_INFO
	.align		4
.L_13973:
        /*0058*/ 	.byte	0x04, 0x17
        /*005a*/ 	.short	(.L_13975 - .L_13974)
.L_13974:
        /*005c*/ 	.word	0x00000000
        /*0060*/ 	.short	0x0003
        /*0062*/ 	.short	0x0010
        /*0064*/ 	.byte	0x00, 0xf5, 0x21, 0x00


	//----- nvinfo : EIATTR_KPARAM_INFO
	.align		4
.L_13975:
        /*0068*/ 	.byte	0x04, 0x17
        /*006a*/ 	.short	(.L_13977 - .L_13976)
.L_13976:
        /*006c*/ 	.word	0x00000000
        /*0070*/ 	.short	0x0002
        /*0072*/ 	.short	0x0008
        /*0074*/ 	.byte	0x00, 0xf0, 0x11, 0x00


	//----- nvinfo : EIATTR_KPARAM_INFO
	.align		4
.L_13977:
        /*0078*/ 	.byte	0x04, 0x17
        /*007a*/ 	.short	(.L_13979 - .L_13978)
.L_13978:
        /*007c*/ 	.word	0x00000000
        /*0080*/ 	.short	0x0001
        /*0082*/ 	.short	0x0004
        /*0084*/ 	.byte	0x00, 0xf0, 0x11, 0x00


	//----- nvinfo : EIATTR_KPARAM_INFO
	.align		4
.L_13979:
        /*0088*/ 	.byte	0x04, 0x17
        /*008a*/ 	.short	(.L_13981 - .L_13980)
.L_13980:
        /*008c*/ 	.word	0x00000000
        /*0090*/ 	.short	0x0000
        /*0092*/ 	.short	0x0000
        /*0094*/ 	.byte	0x00, 0xf0, 0x11, 0x00


	//----- nvinfo : EIATTR_SPARSE_MMA_MASK
	.align		4
.L_13981:
        /*0098*/ 	.byte	0x03, 0x50
        /*009a*/ 	.short	0x0000


	//----- nvinfo : EIATTR_MAXREG_COUNT
	.align		4
        /*009c*/ 	.byte	0x03, 0x1b
        /*009e*/ 	.short	0x00ff


	//----- nvinfo : EIATTR_NUM_BARRIERS
	.align		4
        /*00a0*/ 	.byte	0x02, 0x4c
        /*00a2*/ 	.byte	0x01
	.zero		1


	//----- nvinfo : EIATTR_MERCURY_ISA_VERSION
	.align		4
        /*00a4*/ 	.byte	0x03, 0x5f
        /*00a6*/ 	.short	0x0101


	//----- nvinfo : EIATTR_COOP_GROUP_MASK_REGIDS
	.align		4
        /*00a8*/ 	.byte	0x04, 0x29
        /*00aa*/ 	.short	(.L_13983 - .L_13982)


	//   ....[0]....
.L_13982:
        /*00ac*/ 	.word	0xffffffff


	//   ....[1]....
        /*00b0*/ 	.word	0xffffffff


	//   ....[2]....
        /*00b4*/ 	.word	0xffffffff


	//   ....[3]....
        /*00b8*/ 	.word	0xffffffff


	//   ....[4]....
        /*00bc*/ 	.word	0xffffffff


	//   ....[5]....
        /*00c0*/ 	.word	0xffffffff


	//   ....[6]....
        /*00c4*/ 	.word	0xffffffff


	//   ....[7]....
        /*00c8*/ 	.word	0xffffffff


	//   ....[8]....
        /*00cc*/ 	.word	0xffffffff


	//   ....[9]....
        /*00d0*/ 	.word	0xffffffff


	//   ....[10]....
        /*00d4*/ 	.word	0xffffffff


	//   ....[11]....
        /*00d8*/ 	.word	0xffffffff


	//   ....[12]....
        /*00dc*/ 	.word	0xffffffff


	//   ....[13]....
        /*00e0*/ 	.word	0xffffffff


	//   ....[14]....
        /*00e4*/ 	.word	0xffffffff


	//   ....[15]....
        /*00e8*/ 	.word	0xffffffff


	//   ....[16]....
        /*00ec*/ 	.word	0xffffffff


	//   ....[17]....
        /*00f0*/ 	.word	0x05000044


	//   ....[18]....
        /*00f4*/ 	.word	0x05000044


	//   ....[19]....
        /*00f8*/ 	.word	0x05000044


	//   ....[20]....
        /*00fc*/ 	.word	0x05000044


	//   ....[21]....
        /*0100*/ 	.word	0x05000044


	//   ....[22]....
        /*0104*/ 	.word	0x05000044


	//   ....[23]....
        /*0108*/ 	.word	0x05000044


	//   ....[24]....
        /*010c*/ 	.word	0x05000044


	//   ....[25]....
        /*0110*/ 	.word	0x05000044


	//   ....[26]....
        /*0114*/ 	.word	0x05000044


	//   ....[27]....
        /*0118*/ 	.word	0x05000044


	//   ....[28]....
        /*011c*/ 	.word	0x05000044


	//   ....[29]....
        /*0120*/ 	.word	0x05000044


	//   ....[30]....
        /*0124*/ 	.word	0x05000044


	//   ....[31]....
        /*0128*/ 	.word	0x05000044


	//   ....[32]....
        /*012c*/ 	.word	0x05000044


	//----- nvinfo : EIATTR_COOP_GROUP_INSTR_OFFSETS
	.align		4
.L_13983:
        /*0130*/ 	.byte	0x04, 0x28
        /*0132*/ 	.short	(.L_13985 - .L_13984)


	//   ....[0]....
.L_13984:
        /*0134*/ 	.word	0x00001ce0


	//   ....[1]....
        /*0138*/ 	.word	0x00001d40


	//   ....[2]....
        /*013c*/ 	.word	0x00001da0


	//   ....[3]....
        /*0140*/ 	.word	0x00001e00


	//   ....[4]....
        /*0144*/ 	.word	0x00001e60


	//   ....[5]....
        /*0148*/ 	.word	0x00001ec0


	//   ....[6]....
        /*014c*/ 	.word	0x00001f20


	//   ....[7]....
        /*0150*/ 	.word	0x00001f80


	//   ....[8]....
        /*0154*/ 	.word	0x00001fe0


	//   ....[9]....
        /*0158*/ 	.word	0x00002040


	//   ....[10]....
        /*015c*/ 	.word	0x000020a0


	//   ....[11]....
        /*0160*/ 	.word	0x00002100


	//   ....[12]....
        /*0164*/ 	.word	0x00002160


	//   ....[13]....
        /*0168*/ 	.word	0x000021c0


	//   ....[14]....
        /*016c*/ 	.word	0x00002220


	//   ....[15]....
        /*0170*/ 	.word	0x00002280


	//   ....[16]....
        /*0174*/ 	.word	0x00002740


	//   ....[17]....
        /*0178*/ 	.word	0x000029f0


	//   ....[18]....
        /*017c*/ 	.word	0x00002a80


	//   ....[19]....
        /*0180*/ 	.word	0x00002b20


	//   ....[20]....
        /*0184*/ 	.word	0x00002bb0


	//   ....[21]....
        /*0188*/ 	.word	0x00002c50


	//   ....[22]....
        /*018c*/ 	.word	0x00002ce0


	//   ....[23]....
        /*0190*/ 	.word	0x00002d80


	//   ....[24]....
        /*0194*/ 	.word	0x00002e10


	//   ....[25]....
        /*0198*/ 	.word	0x00002eb0


	//   ....[26]....
        /*019c*/ 	.word	0x00002f40


	//   ....[27]....
        /*01a0*/ 	.word	0x00002fe0


	//   ....[28]....
        /*01a4*/ 	.word	0x00003070


	//   ....[29]....
        /*01a8*/ 	.word	0x00003110


	//   ....[30]....
        /*01ac*/ 	.word	0x000031a0


	//   ....[31]....
        /*01b0*/ 	.word	0x00003240


	//   ....[32]....
        /*01b4*/ 	.word	0x000032d0


	//----- nvinfo : EIATTR_VRC_CTA_INIT_COUNT
	.align		4
.L_13985:
        /*01b8*/ 	.byte	0x02, 0x4a
	.zero		1
	.zero		1


	//----- nvinfo : EIATTR_EXIT_INSTR_OFFSETS
	.align		4
        /*01bc*/ 	.byte	0x04, 0x1c
        /*01be*/ 	.short	(.L_13987 - .L_13986)


	//   ....[0]....
.L_13986:
        /*01c0*/ 	.word	0x00000260


	//   ....[1]....
        /*01c4*/ 	.word	0x000029a0


	//----- nvinfo : EIATTR_MAX_THREADS
	.align		4
.L_13987:
        /*01c8*/ 	.byte	0x04, 0x05
        /*01ca*/ 	.short	(.L_13989 - .L_13988)
.L_13988:
        /*01cc*/ 	.word	0x00000080
        /*01d0*/ 	.word	0x00000001
        /*01d4*/ 	.word	0x00000001


	//----- nvinfo : EIATTR_CRS_STACK_SIZE
	.align		4
.L_13989:
        /*01d8*/ 	.byte	0x04, 0x1e
        /*01da*/ 	.short	(.L_13991 - .L_13990)
.L_13990:
        /*01dc*/ 	.word	0x00000000


	//----- nvinfo : EIATTR_CBANK_PARAM_SIZE
	.align		4
.L_13991:
        /*01e0*/ 	.byte	0x03, 0x19
        /*01e2*/ 	.short	0x0034


	//----- nvinfo : EIATTR_PARAM_CBANK
	.align		4
        /*01e4*/ 	.byte	0x04, 0x0a
        /*01e6*/ 	.short	(.L_13993 - .L_13992)
	.align		4
.L_13992:
        /*01e8*/ 	.word	index@(.nv.constant0._Z9cuda_gemmIiLi128ELi4ELi1ELi16ELi32ELi32ELi64ELi1ELi0EEviiiPT_S1_S1_iii)
        /*01ec*/ 	.short	0x0380
        /*01ee*/ 	.short	0x0034


	//----- nvinfo : EIATTR_SW_WAR
	.align		4
.L_13993:
        /*01f0*/ 	.byte	0x04, 0x36
        /*01f2*/ 	.short	(.L_13995 - .L_13994)
.L_13994:
        /*01f4*/ 	.word	0x00000008
.L_13995:


//--------------------- .nv.info._Z9cuda_gemmIiLi128ELi4ELi1ELi16ELi32ELi32ELi64ELi0ELi1EEviiiPT_S1_S1_iii --------------------------
	.section	.nv.info._Z9cuda_gemmIiLi128ELi4ELi1ELi16ELi32ELi32ELi64ELi0ELi1EEviiiPT_S1_S1_iii,"",@"SHT_CUDA_INFO"
	.sectionflags	@""
	.align	4


	//----- nvinfo : EIATTR_CUDA_API_VERSION
	.align		4
        /*0000*/ 	.byte	0x04, 0x37
        /*0002*/ 	.short	(.L_13997 - .L_13996)
.L_13996:
        /*0004*/ 	.word	0x00000082


	//----- nvinfo : EIATTR_KPARAM_INFO
	.align		4
.L_13997:
        /*0008*/ 	.byte	0x04, 0x17
        /*000a*/ 	.short	(.L_13999 - .L_13998)
.L_13998:
        /*000c*/ 	.word	0x00000000
        /*0010*/ 	.short	0x0008
        /*0012*/ 	.short	0x0030
        /*0014*/ 	.byte	0x00, 0xf0, 0x11, 0x00


	//----- nvinfo : EIATTR_KPARAM_INFO
	.align		4
.L_13999:
        /*0018*/ 	.byte	0x04, 0x17
        /*001a*/ 	.short	(.L_14001 - .L_14000)
.L_14000:
        /*001c*/ 	.word	0x00000000
        /*0020*/ 	.short	0x0007
        /*0022*/ 	.short	0x002c
        /*0024*/ 	.byte	0x00, 0xf0, 0x11, 0x00


	//----- nvinfo : EIATTR_KPARAM_INFO
	.align		4
.L_14001:
        /*0028*/ 	.byte	0x04, 0x17
        /*002a*/ 	.short	(.L_14003 - .L_14002)
.L_14002:
        /*002c*/ 	.word	0x00000000
        /*0030*/ 	.short	0x0006
        /*0032*/ 	.short	0x0028
        /*0034*/ 	.byte	0x00, 0xf0, 0x11, 0x00


	//----- nvinfo : EIATTR_KPARAM_INFO
	.align		4
.L_14003:
        /*0038*/ 	.byte	0x04, 0x17
        /*003a*/ 	.short	(.L_14005 - .L_14004)
.L_14004:
        /*003c*/ 	.word	0x00000000
        /*0040*/ 	.short	0x0005
        /*0042*/ 	.short	0x0020
        /*0044*/ 	.byte	0x00, 0xf5, 0x21, 0x00


	//----- nvinfo : EIATTR_KPARAM_INFO
	.align		4
.L_14005:
        /*0048*/ 	.byte	0x04, 0x17
        /*004a*/ 	.short	(.L_14007 - .L_14006)
.L_14006:
        /*004c*/ 	.word	0x00000000
        /*0050*/ 	.short	0x0004
        /*0052*/ 	.short	0x0018
        /*0054*/ 	.byte	0x00, 0xf5, 0x21, 0x00


	//----- nvinfo : EIATTR_KPARAM_INFO
	.align		4
.L_14007:
        /*0058*/ 	.byte	0x04, 0x17
        /*005a*/ 	.short	(.L_14009 - .L_14008)
.L_14008:
        /*005c*/ 	.word	0x00000000
        /*0060*/ 	.short	0x0003
        /*0062*/ 	.short	0x0010
        /*0064*/ 	.byte	0x00, 0xf5, 0x21, 0x00


	//----- nvinfo : EIATTR_KPARAM_INFO
	.align		4
.L_14009:
        /*0068*/ 	.byte	0x04, 0x17
        /*006a*/ 	.short	(.L_14011 - .L_14010)
.L_14010:
        /*006c*/ 	.word	0x00000000
        /*0070*/ 	.short	0x0002
        /*0072*/ 	.short	0x0008
        /*0074*/ 	.byte	0x00, 0xf0, 0x11, 0x00


	//----- nvinfo : EIATTR_KPARAM_INFO
	.align		4
.L_14011:
        /*0078*/ 	.byte	0x04, 0x17
        /*007a*/ 	.short	(.L_14013 - .L_14012)
.L_14012:
        /*007c*/ 	.word	0x00000000
        /*0080*/ 	.short	0x0001
        /*0082*/ 	.short	0x0004
        /*0084*/ 	.byte	0x00, 0xf0, 0x11, 0x00


	//----- nvinfo : EIATTR_KPARAM_INFO
	.align		4
.L_14013:
        /*0088*/ 	.byte	0x04, 0x17
        /*008a*/ 	.short	(.L_14015 - .L_14014)
.L_14014:
        /*008c*/ 	.word	0x00000000
        /*0090*/ 	.short	0x0000
        /*0092*/ 	.short	0x0000
        /*0094*/ 	.byte	0x00, 0xf0, 0x11, 0x00


	//----- nvinfo : EIATTR_SPARSE_MMA_MASK
	.align		4
.L_14015:
        /*0098*/ 	.byte	0x03, 0x50
        /*009a*/ 	.short	0x0000


	//----- nvinfo : EIATTR_MAXREG_COUNT
	.align		4
        /*009c*/ 	.byte	0x03, 0x1b
        /*009e*/ 	.short	0x00ff


	//----- nvinfo : EIATTR_NUM_BARRIERS
	.align		4
        /*00a0*/ 	.byte	0x02, 0x4c
        /*00a2*/ 	.byte	0x01
	.zero		1


	//----- nvinfo : EIATTR_MERCURY_ISA_VERSION
	.align		4
        /*00a4*/ 	.byte	0x03, 0x5f
        /*00a6*/ 	.short	0x0101


	//----- nvinfo : EIATTR_VRC_CTA_INIT_COUNT
	.align		4
        /*00a8*/ 	.byte	0x02, 0x4a
	.zero		1
	.zero		1


	//----- nvinfo : EIATTR_EXIT_INSTR_OFFSETS
	.align		4
        /*00ac*/ 	.byte	0x04, 0x1c
        /*00ae*/ 	.short	(.L_14017 - .L_14016)


	//   ....[0]....
.L_14016:
        /*00b0*/ 	.word	0x00000050


	//   ....[1]....
        /*00b4*/ 	.word	0x000000d0


	//----- nvinfo : EIATTR_MAX_THREADS
	.align		4
.L_14017:
        /*00b8*/ 	.byte	0x04, 0x05
        /*00ba*/ 	.short	(.L_14019 - .L_14018)
.L_14018:
        /*00bc*/ 	.word	0x00000080
        /*00c0*/ 	.word	0x00000001
        /*00c4*/ 	.word	0x00000001


	//----- nvinfo : EIATTR_CBANK_PARAM_SIZE
	.align		4
.L_14019:
        /*00c8*/ 	.byte	0x03, 0x19
        /*00ca*/ 	.short	0x0034


	//----- nvinfo : EIATTR_PARAM_CBANK
	.align		4
        /*00cc*/ 	.byte	0x04, 0x0a
        /*00ce*/ 	.short	(.L_14021 - .L_14020)
	.align		4
.L_14020:
        /*00d0*/ 	.word	index@(.nv.constant0._Z9cuda_gemmIiLi128ELi4ELi1ELi16ELi32ELi32ELi64ELi0ELi1EEviiiPT_S1_S1_iii)
        /*00d4*/ 	.short	0x0380
        /*00d6*/ 	.short	0x0034


	//----- nvinfo : EIATTR_SW_WAR
	.align		4
.L_14021:
        /*00d8*/ 	.byte	0x04, 0x36
        /*00da*/ 	.short	(.L_14023 - .L_14022)
.L_14022:
        /*00dc*/ 	.word	0x00000008
.L_14023:


//--------------------- .nv.info._Z9cuda_gemmIiLi128ELi4ELi1ELi16ELi32ELi32ELi64ELi0ELi0EEviiiPT_S1_S1_iii --------------------------
	.section	.nv.info._Z9cuda_gemmIiLi128ELi4ELi1ELi16ELi32ELi32ELi64ELi0ELi0EEviiiPT_S1_S1_iii,"",@"SHT_CUDA_INFO"
	.sectionflags	@""
	.align	4


	//----- nvinfo : EIATTR_CUDA_API_VERSION
	.align		4
        /*0000*/ 	.byte	0x04, 0x37
        /*0002*/ 	.short	(.L_14025 - .L_14024)
.L_14024:
        /*0004*/ 	.word	0x00000082


	//----- nvinfo : EIATTR_KPARAM_INFO
	.align		4
.L_14025:
        /*0008*/ 	.byte	0x04, 0x17
        /*000a*/ 	.short	(.L_14027 - .L_14026)
.L_14026:
        /*000c*/ 	.word	0x00000000
        /*0010*/ 	.short	0x0008
        /*0012*/ 	.short	0x0030
        /*0014*/ 	.byte	0x00, 0xf0, 0x11, 0x00


	//----- nvinfo : EIATTR_KPARAM_INFO
	.align		4
.L_14027:
        /*0018*/ 	.byte	0x04, 0x17
        /*001a*/ 	.short	(.L_14029 - .L_14028)
.L_14028:
        /*001c*/ 	.word	0x00000000
        /*0020*/ 	.short	0x0007
        /*0022*/ 	.short	0x002c
        /*0024*/ 	.byte	0x00, 0xf0, 0x11, 0x00


	//----- nvinfo : EIATTR_KPARAM_INFO
	.align		4
.L_14029:
        /*0028*/ 	.byte	0x04, 0x17
        /*002a*/ 	.short	(.L_14031 - .L_14030)
.L_14030:
        /*002c*/ 	.word	0x00000000
        /*0030*/ 	.short	0x0006
        /*0032*/ 	.short	0x0028
        /*0034*/ 	.byte	0x00, 0xf0, 0x11, 0x00


	//----- nvinfo : EIATTR_KPARAM_INFO
	.align		4
.L_14031:
        /*0038*/ 	.byte	0x04, 0x17
        /*003a*/ 	.short	(.L_14033 - .L_14032)
.L_14032:
        /*003c*/ 	.word	0x00000000
        /*0040*/ 	.short	0x0005
        /*0042*/ 	.short	0x0020
        /*0044*/ 	.byte	0x00, 0xf5, 0x21, 0x00


	//----- nvinfo : EIATTR_KPARAM_INFO
	.align		4
.L_14033:
        /*0048*/ 	.byte	0x04, 0x17
        /*004a*/ 	.short	(.L_14035 - .L_14034)
.L_14034:
        /*004c*/ 	.word	0x00000000
        /*0050*/ 	.short	0x0004
        /*0052*/ 	.short	0x0018
        /*0054*/ 	.byte	0x00, 0xf5, 0x21, 0x00


	//----- nvinfo : EIATTR_KPARAM_INFO
	.align		4
.L_14035:
        /*0058*/ 	.byte	0x04, 0x17
        /*005a*/ 	.short	(.L_14037 - .L_14036)
.L_14036:
        /*005c*/ 	.word	0x00000000
        /*0060*/ 	.short	0x0003
        /*0062*/ 	.short	0x0010
        /*0064*/ 	.byte	0x00, 0xf5, 0x21, 0x00


	//----- nvinfo : EIATTR_KPARAM_INFO
	.align		4
.L_14037:
        /*0068*/ 	.byte	0x04, 0x17
        /*006a*/ 	.short	(.L_14039 - .L_14038)
.L_14038:
        /*006c*/ 	.word	0x00000000
        /*0070*/ 	.short	0x0002
        /*0072*/ 	.short	0x0008
        /*0074*/ 	.byte	0x00, 0xf0, 0x11, 0x00


	//----- nvinfo : EIATTR_KPARAM_INFO
	.align		4
.L_14039:
        /*0078*/ 	.byte	0x04, 0x17
        /*007a*/ 	.short	(.L_14041 - .L_14040)
.L_14040:
        /*007c*/ 	.word	0x00000000
        /*0080*/ 	.short	0x0001
        /*0082*/ 	.short	0x0004
        /*0084*/ 	.byte	0x00, 0xf0, 0x11, 0x00


	//----- nvinfo : EIATTR_KPARAM_INFO
	.align		4
.L_14041:
        /*0088*/ 	.byte	0x04, 0x17
        /*008a*/ 	.short	(.L_14043 - .L_14042)
.L_14042:
        /*008c*/ 	.word	0x00000000
        /*0090*/ 	.short	0x0000
        /*0092*/ 	.short	0x0000
        /*0094*/ 	.byte	0x00, 0xf0, 0x11, 0x00


	//----- nvinfo : EIATTR_SPARSE_MMA_MASK
	.align		4
.L_14043:
        /*0098*/ 	.byte	0x03, 0x50
        /*009a*/ 	.short	0x0000


	//----- nvinfo : EIATTR_MAXREG_COUNT
	.align		4
        /*009c*/ 	.byte	0x03, 0x1b
        /*009e*/ 	.short	0x00ff


	//----- nvinfo : EIATTR_NUM_BARRIERS
	.align		4
        /*00a0*/ 	.byte	0x02, 0x4c
        /*00a2*/ 	.byte	0x01
	.zero		1


	//----- nvinfo : EIATTR_ANNOTATIONS
	.align		4
        /*00a4*/ 	.byte	0x04, 0x55
        /*00a6*/ 	.short	(.L_14045 - .L_14044)


	//   ....[0]....
.L_14044:
        /*00a8*/ 	.word	0x00000001
        /*00ac*/ 	.byte	0x10, 0x08, 0x00, 0x00, 0x01, 0x00, 0x00, 0x00, 0x70, 0x0d, 0x00, 0x00


	//----- nvinfo : EIATTR_MERCURY_ISA_VERSION
	.align		4
.L_14045:
        /*00b8*/ 	.byte	0x03, 0x5f
        /*00ba*/ 	.short	0x0101


	//----- nvinfo : EIATTR_COOP_GROUP_MASK_REGIDS
	.align		4
        /*00bc*/ 	.byte	0x04, 0x29
        /*00be*/ 	.short	(.L_14047 - .L_14046)


	//   ....[0]....
.L_14046:
        /*00c0*/ 	.word	0xffffffff


	//   ....[1]....
        /*00c4*/ 	.word	0xffffffff


	//   ....[2]....
        /*00c8*/ 	.word	0xffffffff


	//   ....[3]....
        /*00cc*/ 	.word	0xffffffff


	//   ....[4]....
        /*00d0*/ 	.word	0xffffffff


	//   ....[5]....
        /*00d4*/ 	.word	0xffffffff


	//   ....[6]....
        /*00d8*/ 	.word	0xffffffff


	//   ....[7]....
        /*00dc*/ 	.word	0xffffffff


	//   ....[8]....
        /*00e0*/ 	.word	0xffffffff


	//   ....[9]....
        /*00e4*/ 	.word	0xffffffff


	//   ....[10]....
        /*00e8*/ 	.word	0xffffffff


	//   ....[11]....
        /*00ec*/ 	.word	0xffffffff


	//   ....[12]....
        /*00f0*/ 	.word	0xffffffff


	//   ....[13]....
        /*00f4*/ 	.word	0xffffffff


	//   ....[14]....
        /*00f8*/ 	.word	0xffffffff


	//   ....[15]....
        /*00fc*/ 	.word	0xffffffff


	//   ....[16]....
        /*0100*/ 	.word	0xffffffff


	//   ....[17]....
        /*0104*/ 	.word	0x05000042


	//   ....[18]....
        /*0108*/ 	.word	0x05000042


	//   ....[19]....
        /*010c*/ 	.word	0x05000042


	//   ....[20]....
        /*0110*/ 	.word	0x05000042


	//   ....[21]....
        /*0114*/ 	.word	0x05000042


	//   ....[22]....
        /*0118*/ 	.word	0x05000042


	//   ....[23]....
        /*011c*/ 	.word	0x05000042


	//   ....[24]....
        /*0120*/ 	.word	0x05000042


	//   ....[25]....
        /*0124*/ 	.word	0x05000042


	//   ....[26]....
        /*0128*/ 	.word	0x05000042


	//   ....[27]....
        /*012c*/ 	.word	0x05000042


	//   ....[28]....
        /*0130*/ 	.word	0x05000042


	//   ....[29]....
        /*0134*/ 	.word	0x05000042


	//   ....[30]....
        /*0138*/ 	.word	0x05000042


	//   ....[31]....
        /*013c*/ 	.word	0x05000042


	//   ....[32]....
        /*0140*/ 	.word	0x05000042


	//----- nvinfo : EIATTR_COOP_GROUP_INSTR_OFFSETS
	.align		4
.L_14047:
        /*0144*/ 	.byte	0x04, 0x28
        /*0146*/ 	.short	(.L_14049 - .L_14048)


	//   ....[0]....
.L_14048:
        /*0148*/ 	.word	0x00001df0


	//   ....[1]....
        /*014c*/ 	.word	0x00001e50


	//   ....[2]....
        /*0150*/ 	.word	0x00001eb0


	//   ....[3]....
        /*0154*/ 	.word	0x00001f10


	//   ....[4]....
        /*0158*/ 	.word	0x00001f70


	//   ....[5]....
        /*015c*/ 	.word	0x00001fd0


	//   ....[6]....
        /*0160*/ 	.word	0x00002030


	//   ....[7]....
        /*0164*/ 	.word	0x00002090


	//   ....[8]....
        /*0168*/ 	.word	0x000020f0


	//   ....[9]....
        /*016c*/ 	.word	0x00002150


	//   ....[10]....
        /*0170*/ 	.word	0x000021b0


	//   ....[11]....
        /*0174*/ 	.word	0x00002210


	//   ....[12]....
        /*0178*/ 	.word	0x00002270


	//   ....[13]....
        /*017c*/ 	.word	0x000022d0


	//   ....[14]....
        /*0180*/ 	.word	0x00002330


	//   ....[15]....
        /*0184*/ 	.word	0x00002390


	//   ....[16]....
        /*0188*/ 	.word	0x00002850


	//   ....[17]....
        /*018c*/ 	.word	0x00002e70


	//   ....[18]....
        /*0190*/ 	.word	0x00002f00


	//   ....[19]....
        /*0194*/ 	.word	0x00002f90


	//   ....[20]....
        /*0198*/ 	.word	0x00003020


	//   ....[21]....
        /*019c*/ 	.word	0x000030b0


	//   ....[22]....
        /*01a0*/ 	.word	0x00003140


	//   ....[23]....
        /*01a4*/ 	.word	0x000031d0


	//   ....[24]....
        /*01a8*/ 	.word	0x00003260


	//   ....[25]....
        /*01ac*/ 	.word	0x000032f0


	//   ....[26]....
        /*01b0*/ 	.word	0x00003380


	//   ....[27]....
        /*01b4*/ 	.word	0x00003410


	//   ....[28]....
        /*01b8*/ 	.word	0x000034a0


	//   ....[29]....
        /*01bc*/ 	.word	0x00003530


	//   ....[30]....
        /*01c0*/ 	.word	0x000035c0


	//   ....[31]....
        /*01c4*/ 	.word	0x00003650


	//   ....[32]....
        /*01c8*/ 	.word	0x000036e0


	//----- nvinfo : EIATTR_VRC_CTA_INIT_COUNT
	.align		4
.L_14049:
        /*01cc*/ 	.byte	0x02, 0x4a
	.zero		1
	.zero		1


	//----- nvinfo : EIATTR_EXIT_INSTR_OFFSETS
	.align		4
        /*01d0*/ 	.byte	0x04, 0x1c
        /*01d2*/ 	.short	(.L_14051 - .L_14050)


	//   ....[0]....
.L_14050:
        /*01d4*/ 	.word	0x00000270


	//   ....[1]....
        /*01d8*/ 	.word	0x00002e20


	//----- nvinfo : EIATTR_MAX_THREADS
	.align		4
.L_14051:
        /*01dc*/ 	.byte	0x04, 0x05
        /*01de*/ 	.short	(.L_14053 - .L_14052)
.L_14052:
        /*01e0*/ 	.word	0x00000080
        /*01e4*/ 	.word	0x00000001
        /*01e8*/ 	.word	0x00000001


	//----- nvinfo : EIATTR_CRS_STACK_SIZE
	.align		4
.L_14053:
        /*01ec*/ 	.byte	0x04, 0x1e
        /*01ee*/ 	.short	(.L_14055 - .L_14054)
.L_14054:
        /*01f0*/ 	.word	0x00000000


	//----- nvinfo : EIATTR_CBANK_PARAM_SIZE
	.align		4
.L_14055:
        /*01f4*/ 	.byte	0x03, 0x19
        /*01f6*/ 	.short	0x0034


	//----- nvinfo : EIATTR_PARAM_CBANK
	.align		4
        /*01f8*/ 	.byte	0x04, 0x0a
        /*01fa*/ 	.short	(.L_14057 - .L_14056)
	.align		4
.L_14056:
        /*01fc*/ 	.word	index@(.nv.constant0._Z9cuda_gemmIiLi128ELi4ELi1ELi16ELi32ELi32ELi64ELi0ELi0EEviiiPT_S1_S1_iii)
        /*0200*/ 	.short	0x0380
        /*0202*/ 	.short	0x0034


	//----- nvinfo : EIATTR_SW_WAR
	.align		4
.L_14057:
        /*0204*/ 	.byte	0x04, 0x36
        /*0206*/ 	.short	(.L_14059 - .L_14058)
.L_14058:
        /*0208*/ 	.word	0x00000008
.L_14059:


//--------------------- .nv.info._Z9cuda_gemmIiLi128ELi4ELi1ELi16ELi16ELi16ELi64ELi1ELi1EEviiiPT_S1_S1_iii --------------------------
	.section	.nv.info._Z9cuda_gemmIiLi128ELi4ELi1ELi16ELi16ELi16ELi64ELi1ELi1EEviiiPT_S1_S1_iii,"",@"SHT_CUDA_INFO"
	.sectionflags	@""
	.align	4


	//----- nvinfo : EIATTR_CUDA_API_VERSION
	.align		4
        /*0000*/ 	.byte	0x04, 0x37
        /*0002*/ 	.short	(.L_14061 - .L_14060)
.L_14060:
        /*0004*/ 	.word	0x00000082


	//----- nvinfo : EIATTR_KPARAM_INFO
	.align		4
.L_14061:
        /*0008*/ 	.byte	0x04, 0x17
        /*000a*/ 	.short	(.L_14063 - .L_14062)
.L_14062:
        /*000c*/ 	.word	0x00000000
        /*0010*/ 	.short	0x0008
        /*0012*/ 	.short	0x0030
        /*0014*/ 	.byte	0x00, 0xf0, 0x11, 0x00


	//----- nvinfo : EIATTR_KPARAM_INFO
	.align		4
.L_14063:
        /*0018*/ 	.byte	0x04, 0x17
        /*001a*/ 	.short	(.L_14065 - .L_14064)
.L_14064:
        /*001c*/ 	.word	0x00000000
        /*0020*/ 	.short	0x0007
        /*0022*/ 	.short	0x002c
        /*0024*/ 	.byte	0x00, 0xf0, 0x11, 0x00


	//----- nvinfo : EIATTR_KPARAM_INFO
	.align		4
.L_14065:
        /*0028*/ 	.byte	0x04, 0x17
        /*002a*/ 	.short	(.L_14067 - .L_14066)
.L_14066:
        /*002c*/ 	.word	0x00000000
        /*0030*/ 	.short	0x0006
        /*0032*/ 	.short	0x0028
        /*0034*/ 	.byte	0x00, 0xf0, 0x11, 0x00


	//----- nvinfo : EIATTR_KPARAM_INFO
	.align		4
.L_14067:
        /*0038*/ 	.byte	0x04, 0x17
        /*003a*/ 	.short	(.L_14069 - .L_14068)
.L_14068:
        /*003c*/ 	.word	0x00000000
        /*0040*/ 	.short	0x0005
        /*0042*/ 	.short	0x0020
        /*0044*/ 	.byte	0x00, 0xf5, 0x21, 0x00


	//----- nvinfo : EIATTR_KPARAM_INFO
	.align		4
.L_14069:
        /*0048*/ 	.byte	0x04, 0x17
        /*004a*/ 	.short	(.L_14071 - .L_14070)
.L_14070:
        /*004c*/ 	.word	0x00000000
        /*0050*/ 	.short	0x0004
        /*0052*/ 	.short	0x0018
        /*0054*/ 	.byte	0x00, 0xf5, 0x21, 0x00


	//----- nvinfo : EIATTR_KPARAM_INFO
	.align		4
.L_14071:
        /*0058*/ 	.byte	0x04, 0x17
        /*005a*/ 	.short	(.L_14073 - .L_14072)
.L_14072:
        /*005c*/ 	.word	0x00000000
        /*0060*/ 	.short	0x0003
        /*0062*/ 	.short	0x0010
        /*0064*/ 	.byte	0x00, 0xf5, 0x21, 0x00


	//----- nvinfo : EIATTR_KPARAM_INFO
	.align		4
.L_14073:
        /*0068*/ 	.byte	0x04, 0x17
        /*006a*/ 	.short	(.L_14075 - .L_14074)
.L_14074:
        /*006c*/ 	.word	0x00000000
        /*0070*/ 	.short	0x0002
        /*0072*/ 	.short	0x0008
        /*0074*/ 	.byte	0x00, 0xf0, 0x11, 0x00


	//----- nvinfo : EIATTR_KPARAM_INFO
	.align		4
.L_14075:
        /*0078*/ 	.byte	0x04, 0x17
        /*007a*/ 	.short	(.L_14077 - .L_14076)
.L_14076:
        /*007c*/ 	.word	0x00000000
        /*0080*/ 	.short	0x0001
        /*0082*/ 	.short	0x0004
        /*0084*/ 	.byte	0x00, 0xf0, 0x11, 0x00


	//----- nvinfo : EIATTR_KPARAM_INFO
	.align		4
.L_14077:
        /*0088*/ 	.byte	0x04, 0x17
        /*008a*/ 	.short	(.L_14079 - .L_14078)
.L_14078:
        /*008c*/ 	.word	0x00000000
        /*0090*/ 	.short	0x0000
        /*0092*/ 	.short	0x0000
        /*0094*/ 	.byte	0x00, 0xf0, 0x11, 0x00


	//----- nvinfo : EIATTR_SPARSE_MMA_MASK
	.align		4
.L_14079:
        /*0098*/ 	.byte	0x03, 0x50
        /*009a*/ 	.short	0x0000


	//----- nvinfo : EIATTR_MAXREG_COUNT
	.align		4
        /*009c*/ 	.byte	0x03, 0x1b
        /*009e*/ 	.short	0x00ff


	//----- nvinfo : EIATTR_NUM_BARRIERS
	.align		4
        /*00a0*/ 	.byte	0x02, 0x4c
        /*00a2*/ 	.byte	0x01
	.zero		1


	//----- nvinfo : EIATTR_MERCURY_ISA_VERSION
	.align		4
        /*00a4*/ 	.byte	0x03, 0x5f
        /*00a6*/ 	.short	0x0101


	//----- nvinfo : EIATTR_COOP_GROUP_MASK_REGIDS
	.align		4
        /*00a8*/ 	.byte	0x04, 0x29
        /*00aa*/ 	.short	(.L_14081 - .L_14080)


	//   ....[0]....
.L_14080:
        /*00ac*/ 	.word	0x05000000


	//   ....[1]....
        /*00b0*/ 	.word	0x05000000


	//   ....[2]....
        /*00b4*/ 	.word	0x05000000


	//   ....[3]....
        /*00b8*/ 	.word	0x05000000


	//   ....[4]....
        /*00bc*/ 	.word	0x05000000


	//   ....[5]....
        /*00c0*/ 	.word	0x05000000


	//   ....[6]....
        /*00c4*/ 	.word	0x05000000


	//   ....[7]....
        /*00c8*/ 	.word	0x05000000


	//   ....[8]....
        /*00cc*/ 	.word	0x05000000


	//   ....[9]....
        /*00d0*/ 	.word	0x05000000


	//   ....[10]....
        /*00d4*/ 	.word	0x05000000


	//   ....[11]....
        /*00d8*/ 	.word	0x05000000


	//   ....[12]....
        /*00dc*/ 	.word	0x05000000


	//   ....[13]....
        /*00e0*/ 	.word	0x05000000


	//   ....[14]....
        /*00e4*/ 	.word	0x05000000


	//   ....[15]....
        /*00e8*/ 	.word	0x05000000


	//----- nvinfo : EIATTR_COOP_GROUP_INSTR_OFFSETS
	.align		4
.L_14081:
        /*00ec*/ 	.byte	0x04, 0x28
        /*00ee*/ 	.short	(.L_14083 - .L_14082)


	//   ....[0]....
.L_14082:
        /*00f0*/ 	.word	0x000009e0


	//   ....[1]....
        /*00f4*/ 	.word	0x00000a60


	//   ....[2]....
        /*00f8*/ 	.word	0x00000af0


	//   ....[3]....
        /*00fc*/ 	.word	0x00000b80


	//   ....[4]....
        /*0100*/ 	.word	0x00000c10


	//   ....[5]....
        /*0104*/ 	.word	0x00000ca0


	//   ....[6]....
        /*0108*/ 	.word	0x00000d30


	//   ....[7]....
        /*010c*/ 	.word	0x00000dc0


	//   ....[8]....
        /*0110*/ 	.word	0x00000e50


	//   ....[9]....
        /*0114*/ 	.word	0x00000ee0


	//   ....[10]....
        /*0118*/ 	.word	0x00000f70


	//   ....[11]....
        /*011c*/ 	.word	0x00001000


	//   ....[12]....
        /*0120*/ 	.word	0x00001090


	//   ....[13]....
        /*0124*/ 	.word	0x00001120


	//   ....[14]....
        /*0128*/ 	.word	0x000011b0


	//   ....[15]....
        /*012c*/ 	.word	0x00001240


	//----- nvinfo : EIATTR_VRC_CTA_INIT_COUNT
	.align		4
.L_14083:
        /*0130*/ 	.byte	0x02, 0x4a
	.zero		1
	.zero		1


	//----- nvinfo : EIATTR_EXIT_INSTR_OFFSETS
	.align		4
        /*0134*/ 	.byte	0x04, 0x1c
        /*0136*/ 	.short	(.L_14085 - .L_14084)


	//   ....[0]....
.L_14084:
        /*0138*/ 	.word	0x00000590


	//   ....[1]....
        /*013c*/ 	.word	0x00000990


	//----- nvinfo : EIATTR_MAX_THREADS
	.align		4
.L_14085:
        /*0140*/ 	.byte	0x04, 0x05
        /*0142*/ 	.short	(.L_14087 - .L_14086)
.L_14086:
        /*0144*/ 	.word	0x00000080
        /*0148*/ 	.word	0x00000001
        /*014c*/ 	.word	0x00000001


	//----- nvinfo : EIATTR_CRS_STACK_SIZE
	.align		4
.L_14087:
        /*0150*/ 	.byte	0x04, 0x1e
        /*0152*/ 	.short	(.L_14089 - .L_14088)
.L_14088:
        /*0154*/ 	.word	0x00000000


	//----- nvinfo : EIATTR_CBANK_PARAM_SIZE
	.align		4
.L_14089:
        /*0158*/ 	.byte	0x03, 0x19
        /*015a*/ 	.short	0x0034


	//----- nvinfo : EIATTR_PARAM_CBANK
	.align		4
        /*015c*/ 	.byte	0x04, 0x0a
        /*015e*/ 	.short	(.L_14091 - .L_14090)
	.align		4
.L_14090:
        /*0160*/ 	.word	index@(.nv.constant0._Z9cuda_gemmIiLi128ELi4ELi1ELi16ELi16ELi16ELi64ELi1ELi1EEviiiPT_S1_S1_iii)
        /*0164*/ 	.short	0x0380
        /*0166*/ 	.short	0x0034


	//----- nvinfo : EIATTR_SW_WAR
	.align		4
.L_14091:
        /*0168*/ 	.byte	0x04, 0x36
        /*016a*/ 	.short	(.L_14093 - .L_14092)
.L_14092:
        /*016c*/ 	.word	0x00000008
.L_14093:


//--------------------- .nv.info._Z9cuda_gemmIiLi128ELi4ELi1ELi16ELi16ELi16ELi64ELi1ELi0EEviiiPT_S1_S1_iii --------------------------
	.section	.nv.info._Z9cuda_gemmIiLi128ELi4ELi1ELi16ELi16ELi16ELi64ELi1ELi0EEviiiPT_S1_S1_iii,"",@"SHT_CUDA_INFO"
	.sectionflags	@""
	.align	4


	//----- nvinfo : EIATTR_CUDA_API_VERSION
	.align		4
        /*0000*/ 	.byte	0x04, 0x37
        /*0002*/ 	.short	(.L_14095 - .L_14094)
.L_14094:
        /*0004*/ 	.word	0x00000082


	//----- nvinfo : EIATTR_KPARAM_INFO
	.align		4
.L_14095:
        /*0008*/ 	.byte	0x04, 0x17
        /*000a*/ 	.short	(.L_14097 - .L_14096)
.L_14096:
        /*000c*/ 	.word	0x00000000
        /*0010*/ 	.short	0x0008
        /*0012*/ 	.short	0x0030
        /*0014*/ 	.byte	0x00, 0xf0, 0x11, 0x00


	//----- nvinfo : EIATTR_KPARAM_INFO
	.align		4
.L_14097:
        /*0018*/ 	.byte	0x04, 0x17
        /*001a*/ 	.short	(.L_14099 - .L_14098)
.L_14098:
        /*001c*/ 	.word	0x00000000
        /*0020*/ 	.short	0x0007
        /*0022*/ 	.short	0x002c
        /*0024*/ 	.byte	0x00, 0xf0, 0x11, 0x00


	//----- nvinfo : EIATTR_KPARAM_INFO
	.align		4
.L_14099:
        /*0028*/ 	.byte	0x04, 0x17
        /*002a*/ 	.short	(.L_14101 - .L_14100)
.L_14100:
        /*002c*/ 	.word	0x00000000
        /*0030*/ 	.short	0x0006
        /*0032*/ 	.short	0x0028
        /*0034*/ 	.byte	0x00, 0xf0, 0x11, 0x00


	//----- nvinfo : EIATTR_KPARAM_INFO
	.align		4
.L_14101:
        /*0038*/ 	.byte	0x04, 0x17
        /*003a*/ 	.short	(.L_14103 - .L_14102)
.L_14102:
        /*003c*/ 	.word	0x00000000
        /*0040*/ 	.short	0x0005
        /*0042*/ 	.short	0x0020
        /*0044*/ 	.byte	0x00, 0xf5, 0x21, 0x00


	//----- nvinfo : EIATTR_KPARAM_INFO
	.align		4
.L_14103:
        /*0048*/ 	.byte	0x04, 0x17
        /*004a*/ 	.short	(.L_14105 - .L_14104)
.L_14104:
        /*004c*/ 	.word	0x00000000
        /*0050*/ 	.short	0x0004
        /*0052*/ 	.short	0x0018
        /*0054*/ 	.byte	0x00, 0xf5, 0x21, 0x00


	//----- nvinfo : EIATTR_KPARAM_INFO
	.align		4
.L_14105:
        /*0058*/ 	.byte	0x04, 0x17
        /*005a*/ 	.short	(.L_14107 - .L_14106)
.L_14106:
        /*005c*/ 	.word	0x00000000
        /*0060*/ 	.short	0x0003
        /*0062*/ 	.short	0x0010
        /*0064*/ 	.byte	0x00, 0xf5, 0x21, 0x00


	//----- nvinfo : EIATTR_KPARAM_INFO
	.align		4
.L_14107:
        /*0068*/ 	.byte	0x04, 0x17
        /*006a*/ 	.short	(.L_14109 - .L_14108)
.L_14108:
        /*006c*/ 	.word	0x00000000
        /*0070*/ 	.short	0x0002
        /*0072*/ 	.short	0x0008
        /*0074*/ 	.byte	0x00, 0xf0, 0x11, 0x00


	//----- nvinfo : EIATTR_KPARAM_INFO
	.align		4
.L_14109:
        /*0078*/ 	.byte	0x04, 0x17
        /*007a*/ 	.short	(.L_14111 - .L_14110)
.L_14110:
        /*007c*/ 	.word	0x00000000
        /*0080*/ 	.short	0x0001
        /*0082*/ 	.short	0x0004
        /*0084*/ 	.byte	0x00, 0xf0, 0x11, 0x00


	//----- nvinfo : EIATTR_KPARAM_INFO
	.align		4
.L_14111:
        /*0088*/ 	.byte	0x04, 0x17
        /*008a*/ 	.short	(.L_14113 - .L_14112)
.L_14112:
        /*008c*/ 	.word	0x00000000
        /*0090*/ 	.short	0x0000
        /*0092*/ 	.short	0x0000
        /*0094*/ 	.byte	0x00, 0xf0, 0x11, 0x00


	//----- nvinfo : EIATTR_SPARSE_MMA_MASK
	.align		4
.L_14113:
        /*0098*/ 	.byte	0x03, 0x50
        /*009a*/ 	.short	0x0000


	//----- nvinfo : EIATTR_MAXREG_COUNT
	.align		4
        /*009c*/ 	.byte	0x03, 0x1b
        /*009e*/ 	.short	0x00ff


	//----- nvinfo : EIATTR_NUM_BARRIERS
	.align		4
        /*00a0*/ 	.byte	0x02, 0x4c
        /*00a2*/ 	.byte	0x01
	.zero		1


	//----- nvinfo : EIATTR_MERCURY_ISA_VERSION
	.align		4
        /*00a4*/ 	.byte	0x03, 0x5f
        /*00a6*/ 	.short	0x0101


	//----- nvinfo : EIATTR_COOP_GROUP_MASK_REGIDS
	.align		4
        /*00a8*/ 	.byte	0x04, 0x29
        /*00aa*/ 	.short	(.L_14115 - .L_14114)


	//   ....[0]....
.L_14114:
        /*00ac*/ 	.word	0xffffffff


	//   ....[1]....
        /*00b0*/ 	.word	0xffffffff


	//   ....[2]....
        /*00b4*/ 	.word	0xffffffff


	//   ....[3]....
        /*00b8*/ 	.word	0xffffffff


	//   ....[4]....
        /*00bc*/ 	.word	0xffffffff


	//   ....[5]....
        /*00c0*/ 	.word	0xffffffff


	//   ....[6]....
        /*00c4*/ 	.word	0xffffffff


	//   ....[7]....
        /*00c8*/ 	.word	0xffffffff


	//   ....[8]....
        /*00cc*/ 	.word	0xffffffff


	//   ....[9]....
        /*00d0*/ 	.word	0xffffffff


	//   ....[10]....
        /*00d4*/ 	.word	0xffffffff


	//   ....[11]....
        /*00d8*/ 	.word	0xffffffff


	//   ....[12]....
        /*00dc*/ 	.word	0xffffffff


	//   ....[13]....
        /*00e0*/ 	.word	0xffffffff


	//   ....[14]....
        /*00e4*/ 	.word	0xffffffff


	//   ....[15]....
        /*00e8*/ 	.word	0xffffffff


	//   ....[16]....
        /*00ec*/ 	.word	0x05000048


	//   ....[17]....
        /*00f0*/ 	.word	0x05000048


	//   ....[18]....
        /*00f4*/ 	.word	0x05000048


	//   ....[19]....
        /*00f8*/ 	.word	0x05000048


	//   ....[20]....
        /*00fc*/ 	.word	0x05000048


	//   ....[21]....
        /*0100*/ 	.word	0x05000048


	//   ....[22]....
        /*0104*/ 	.word	0x05000048


	//   ....[23]....
        /*0108*/ 	.word	0x05000048


	//   ....[24]....
        /*010c*/ 	.word	0x05000048


	//   ....[25]....
        /*0110*/ 	.word	0x05000048


	//   ....[26]....
        /*0114*/ 	.word	0x05000048


	//   ....[27]....
        /*0118*/ 	.word	0x05000048


	//   ....[28]....
        /*011c*/ 	.word	0x05000048


	//   ....[29]....
        /*0120*/ 	.word	0x05000048


	//   ....[30]....
        /*0124*/ 	.word	0x05000048


	//   ....[31]....
        /*0128*/ 	.word	0x05000048


	//----- nvinfo : EIATTR_COOP_GROUP_INSTR_OFFSETS
	.align		4
.L_14115:
        /*012c*/ 	.byte	0x04, 0x28
        /*012e*/ 	.short	(.L_14117 - .L_14116)


	//   ....[0]....
.L_14116:
        /*0130*/ 	.word	0x00001630


	//   ....[1]....
        /*0134*/ 	.word	0x00001690


	//   ....[2]....
        /*0138*/ 	.word	0x000016f0


	//   ....[3]....
        /*013c*/ 	.word	0x00001750


	//   ....[4]....
        /*0140*/ 	.word	0x000017b0


	//   ....[5]....
        /*0144*/ 	.word	0x00001810


	//   ....[6]....
        /*0148*/ 	.word	0x00001870


	//   ....[7]....
        /*014c*/ 	.word	0x000018d0


	//   ....[8]....
        /*0150*/ 	.word	0x00001930


	//   ....[9]....
        /*0154*/ 	.word	0x00001990


	//   ....[10]....
        /*0158*/ 	.word	0x000019f0


	//   ....[11]....
        /*015c*/ 	.word	0x00001a50


	//   ....[12]....
        /*0160*/ 	.word	0x00001ab0


	//   ....[13]....
        /*0164*/ 	.word	0x00001b10


	//   ....[14]....
        /*0168*/ 	.word	0x00001b70


	//   ....[15]....
        /*016c*/ 	.word	0x00001bd0


	//   ....[16]....
        /*0170*/ 	.word	0x00002160


	//   ....[17]....
        /*0174*/ 	.word	0x00002200


	//   ....[18]....
        /*0178*/ 	.word	0x00002290


	//   ....[19]....
        /*017c*/ 	.word	0x00002330


	//   ....[20]....
        /*0180*/ 	.word	0x000023c0


	//   ....[21]....
        /*0184*/ 	.word	0x00002460


	//   ....[22]....
        /*0188*/ 	.word	0x000024f0


	//   ....[23]....
        /*018c*/ 	.word	0x00002580


	//   ....[24]....
        /*0190*/ 	.word	0x00002620


	//   ....[25]....
        /*0194*/ 	.word	0x000026b0


	//   ....[26]....
        /*0198*/ 	.word	0x00002750


	//   ....[27]....
        /*019c*/ 	.word	0x000027e0


	//   ....[28]....
        /*01a0*/ 	.word	0x00002880


	//   ....[29]....
        /*01a4*/ 	.word	0x00002910


	//   ....[30]....
        /*01a8*/ 	.word	0x000029b0


	//   ....[31]....
        /*01ac*/ 	.word	0x00002a40


	//----- nvinfo : EIATTR_VRC_CTA_INIT_COUNT
	.align		4
.L_14117:
        /*01b0*/ 	.byte	0x02, 0x4a
	.zero		1
	.zero		1


	//----- nvinfo : EIATTR_EXIT_INSTR_OFFSETS
	.align		4
        /*01b4*/ 	.byte	0x04, 0x1c
        /*01b6*/ 	.short	(.L_14119 - .L_14118)


	//   ....[0]....
.L_14118:
        /*01b8*/ 	.word	0x000006d0


	//   ....[1]....
        /*01bc*/ 	.word	0x00002100


	//----- nvinfo : EIATTR_MAX_THREADS
	.align		4
.L_14119:
        /*01c0*/ 	.byte	0x04, 0x05
        /*01c2*/ 	.short	(.L_14121 - .L_14120)
.L_14120:
        /*01c4*/ 	.word	0x00000080
        /*01c8*/ 	.word	0x00000001
        /*01cc*/ 	.word	0x00000001


	//----- nvinfo : EIATTR_CRS_STACK_SIZE
	.align		4
.L_14121:
        /*01d0*/ 	.byte	0x04, 0x1e
        /*01d2*/ 	.short	(.L_14123 - .L_14122)
.L_14122:
        /*01d4*/ 	.word	0x00000000


	//----- nvinfo : EIATTR_CBANK_PARAM_SIZE
	.align		4
.L_14123:
        /*01d8*/ 	.byte	0x03, 0x19
        /*01da*/ 	.short	0x0034


	//----- nvinfo : EIATTR_PARAM_CBANK
	.align		4
        /*01dc*/ 	.byte	0x04, 0x0a
        /*01de*/ 	.short	(.L_14125 - .L_14124)
	.align		4
.L_14124:
        /*01e0*/ 	.word	index@(.nv.constant0._Z9cuda_gemmIiLi128ELi4ELi1ELi16ELi16ELi16ELi64ELi1ELi0EEviiiPT_S1_S1_iii)
        /*01e4*/ 	.short	0x0380
        /*01e6*/ 	.short	0x0034


	//----- nvinfo : EIATTR_SW_WAR
	.align		4
.L_14125:
        /*01e8*/ 	.byte	0x04, 0x36
        /*01ea*/ 	.short	(.L_14127 - .L_14126)
.L_14126:
        /*01ec*/ 	.word	0x00000008
.L_14127:


//--------------------- .nv.info._Z9cuda_gemmIiLi128ELi4ELi1ELi16ELi16ELi16ELi64ELi0ELi1EEviiiPT_S1_S1_iii --------------------------
	.section	.nv.info._Z9cuda_gemmIiLi128ELi4ELi1ELi16ELi16ELi16ELi64ELi0ELi1EEviiiPT_S1_S1_iii,"",@"SHT_CUDA_INFO"
	.sectionflags	@""
	.align	4


	//----- nvinfo : EIATTR_CUDA_API_VERSION
	.align		4
        /*0000*/ 	.byte	0x04, 0x37
        /*0002*/ 	.short	(.L_14129 - .L_14128)
.L_14128:
        /*0004*/ 	.word	0x00000082


	//----- nvinfo : EIATTR_KPARAM_INFO
	.align		4
.L_14129:
        /*0008*/ 	.byte	0x04, 0x17
        /*000a*/ 	.short	(.L_14131 - .L_14130)
.L_14130:
        /*000c*/ 	.word	0x00000000
        /*0010*/ 	.short	0x0008
        /*0012*/ 	.short	0x0030
        /*0014*/ 	.byte	0x00, 0xf0, 0x11, 0x00


	//----- nvinfo : EIATTR_KPARAM_INFO
	.align		4
.L_14131:
        /*0018*/ 	.byte	0x04, 0x17
        /*001a*/ 	.short	(.L_14133 - .L_14132)
.L_14132:
        /*001c*/ 	.word	0x00000000
        /*0020*/ 	.short	0x0007
        /*0022*/ 	.short	0x002c
        /*0024*/ 	.byte	0x00, 0xf0, 0x11, 0x00


	//----- nvinfo : EIATTR_KPARAM_INFO
	.align		4
.L_14133:
        /*0028*/ 	.byte	0x04, 0x17
        /*002a*/ 	.short	(.L_14135 - .L_14134)
.L_14134:
        /*002c*/ 	.word	0x00000000
        /*0030*/ 	.short	0x0006
        /*0032*/ 	.short	0x0028
        /*0034*/ 	.byte	0x00, 0xf0, 0x11, 0x00


	//----- nvinfo : EIATTR_KPARAM_INFO
	.align		4
.L_14135:
        /*0038*/ 	.byte	0x04, 0x17
        /*003a*/ 	.short	(.L_14137 - .L_14136)
.L_14136:
        /*003c*/ 	.word	0x00000000
        /*0040*/ 	.short	0x0005
        /*0042*/ 	.short	0x0020
        /*0044*/ 	.byte	0x00, 0xf5, 0x21, 0x00


	//----- nvinfo : EIATTR_KPARAM_INFO
	.align		4
.L_14137:
        /*0048*/ 	.byte	0x04, 0x17
        /*004a*/ 	.short	(.L_14139 - .L_14138)
.L_14138:
        /*004c*/ 	.word	0x00000000
        /*0050*/ 	.short	0x0004
        /*0052*/ 	.short	0x0018
        /*0054*/ 	.byte	0x00, 0xf5, 0x21, 0x00


	//----- nvinfo : EIATTR_KPARAM_INFO
	.align		4
.L_14139:
        /*0058*/ 	.byte	0x04, 0x17
        /*005a*/ 	.short	(.L_14141 - .L_14140)
.L_14140:
        /*005c*/ 	.word	0x00000000
        /*0060*/ 	.short	0x0003
        /*0062*/ 	.short	0x0010
        /*0064*/ 	.byte	0x00, 0xf5, 0x21, 0x00


	//----- nvinfo : EIATTR_KPARAM_INFO
	.align		4
.L_14141:
        /*0068*/ 	.byte	0x04, 0x17
        /*006a*/ 	.short	(.L_14143 - .L_14142)
.L_14142:
        /*006c*/ 	.word	0x00000000
        /*0070*/ 	.short	0x0002
        /*0072*/ 	.short	0x0008
        /*0074*/ 	.byte	0x00, 0xf0, 0x11, 0x00


	//----- nvinfo : EIATTR_KPARAM_INFO
	.align		4
.L_14143:
        /*0078*/ 	.byte	0x04, 0x17
        /*007a*/ 	.short	(.L_14145 - .L_14144)
.L_14144:
        /*007c*/ 	.word	0x00000000
        /*0080*/ 	.short	0x0001
        /*0082*/ 	.short	0x0004
        /*0084*/ 	.byte	0x00, 0xf0, 0x11, 0x00


	//----- nvinfo : EIATTR_KPARAM_INFO
	.align		4
.L_14145:
        /*0088*/ 	.byte	0x04, 0x17
        /*008a*/ 	.short	(.L_14147 - .L_14146)
.L_14146:
        /*008c*/ 	.word	0x00000000
        /*0090*/ 	.short	0x0000
        /*0092*/ 	.short	0x0000
        /*0094*/ 	.byte	0x00, 0xf0, 0x11, 0x00


	//----- nvinfo : EIATTR_SPARSE_MMA_MASK
	.align		4
.L_14147:
        /*0098*/ 	.byte	0x03, 0x50
        /*009a*/ 	.short	0x0000


	//----- nvinfo : EIATTR_MAXREG_COUNT
	.align		4
        /*009c*/ 	.byte	0x03, 0x1b
        /*009e*/ 	.short	0x00ff


	//----- nvinfo : EIATTR_NUM_BARRIERS
	.align		4
        /*00a0*/ 	.byte	0x02, 0x4c
        /*00a2*/ 	.byte	0x01
	.zero		1


	//----- nvinfo : EIATTR_MERCURY_ISA_VERSION
	.align		4
        /*00a4*/ 	.byte	0x03, 0x5f
        /*00a6*/ 	.short	0x0101


	//----- nvinfo : EIATTR_COOP_GROUP_MASK_REGIDS
	.align		4
        /*00a8*/ 	.byte	0x04, 0x29
        /*00aa*/ 	.short	(.L_14149 - .L_14148)


	//   ....[0]....
.L_14148:
        /*00ac*/ 	.word	0x05000002


	//   ....[1]....
        /*00b0*/ 	.word	0x05000002


	//   ....[2]....
        /*00b4*/ 	.word	0x05000002


	//   ....[3]....
        /*00b8*/ 	.word	0x05000002


	//   ....[4]....
        /*00bc*/ 	.word	0x05000002


	//   ....[5]....
        /*00c0*/ 	.word	0x05000002


	//   ....[6]....
        /*00c4*/ 	.word	0x05000002


	//   ....[7]....
        /*00c8*/ 	.word	0x05000002


	//   ....[8]....
        /*00cc*/ 	.word	0x05000002


	//   ....[9]....
        /*00d0*/ 	.word	0x05000002


	//   ....[10]....
        /*00d4*/ 	.word	0x05000002


	//   ....[11]....
        /*00d8*/ 	.word	0x05000002


	//   ....[12]....
        /*00dc*/ 	.word	0x05000002


	//   ....[13]....
        /*00e0*/ 	.word	0x05000002


	//   ....[14]....
        /*00e4*/ 	.word	0x05000002


	//   ....[15]....
        /*00e8*/ 	.word	0x05000002


	//----- nvinfo : EIATTR_COOP_GROUP_INSTR_OFFSETS
	.align		4
.L_14149:
        /*00ec*/ 	.byte	0x04, 0x28
        /*00ee*/ 	.short	(.L_14151 - .L_14150)


	//   ....[0]....
.L_14150:
        /*00f0*/ 	.word	0x00000a20


	//   ....[1]....
        /*00f4*/ 	.word	0x00000aa0


	//   ....[2]....
        /*00f8*/ 	.word	0x00000b30


	//   ....[3]....
        /*00fc*/ 	.word	0x00000bc0


	//   ....[4]....
        /*0100*/ 	.word	0x00000c50


	//   ....[5]....
        /*0104*/ 	.word	0x00000ce0


	//   ....[6]....
        /*0108*/ 	.word	0x00000d70


	//   ....[7]....
        /*010c*/ 	.word	0x00000e00


	//   ....[8]....
        /*0110*/ 	.word	0x00000e90


	//   ....[9]....
        /*0114*/ 	.word	0x00000f20


	//   ....[10]....
        /*0118*/ 	.word	0x00000fb0


	//   ....[11]....
        /*011c*/ 	.word	0x00001040


	//   ....[12]....
        /*0120*/ 	.word	0x000010d0


	//   ....[13]....
        /*0124*/ 	.word	0x00001160


	//   ....[14]....
        /*0128*/ 	.word	0x000011f0


	//   ....[15]....
        /*012c*/ 	.word	0x00001280


	//----- nvinfo : EIATTR_VRC_CTA_INIT_COUNT
	.align		4
.L_14151:
        /*0130*/ 	.byte	0x02, 0x4a
	.zero		1
	.zero		1


	//----- nvinfo : EIATTR_EXIT_INSTR_OFFSETS
	.align		4
        /*0134*/ 	.byte	0x04, 0x1c
        /*0136*/ 	.short	(.L_14153 - .L_14152)


	//   ....[0]....
.L_14152:
        /*0138*/ 	.word	0x00000590


	//   ....[1]....
        /*013c*/ 	.word	0x000009d0


	//----- nvinfo : EIATTR_MAX_THREADS
	.align		4
.L_14153:
        /*0140*/ 	.byte	0x04, 0x05
        /*0142*/ 	.short	(.L_14155 - .L_14154)
.L_14154:
        /*0144*/ 	.word	0x00000080
        /*0148*/ 	.word	0x00000001
        /*014c*/ 	.word	0x00000001


	//----- nvinfo : EIATTR_CRS_STACK_SIZE
	.align		4
.L_14155:
        /*0150*/ 	.byte	0x04, 0x1e
        /*0152*/ 	.short	(.L_14157 - .L_14156)
.L_14156:
        /*0154*/ 	.word	0x00000000


	//----- nvinfo : EIATTR_CBANK_PARAM_SIZE
	.align		4
.L_14157:
        /*0158*/ 	.byte	0x03, 0x19
        /*015a*/ 	.short	0x0034


	//----- nvinfo : EIATTR_PARAM_CBANK
	.align		4
        /*015c*/ 	.byte	0x04, 0x0a
        /*015e*/ 	.short	(.L_14159 - .L_14158)
	.align		4
.L_14158:
        /*0160*/ 	.word	index@(.nv.constant0._Z9cuda_gemmIiLi128ELi4ELi1ELi16ELi16ELi16ELi64ELi0ELi1EEviiiPT_S1_S1_iii)
        /*0164*/ 	.short	0x0380
        /*0166*/ 	.short	0x0034


	//----- nvinfo : EIATTR_SW_WAR
	.align		4
.L_14159:
        /*0168*/ 	.byte	0x04, 0x36
        /*016a*/ 	.short	(.L_14161 - .L_14160)
.L_14160:
        /*016c*/ 	.word	0x00000008
.L_14161:


//--------------------- .nv.info._Z9cuda_gemmIiLi128ELi4ELi1ELi16ELi16ELi16ELi64ELi0ELi0EEviiiPT_S1_S1_iii --------------------------
	.section	.nv.info._Z9cuda_gemmIiLi128ELi4ELi1ELi16ELi16ELi16ELi64ELi0ELi0EEviiiPT_S1_S1_iii,"",@"SHT_CUDA_INFO"
	.sectionflags	@""
	.align	4


	//----- nvinfo : EIATTR_CUDA_API_VERSION
	.align		4
        /*0000*/ 	.byte	0x04, 0x37
        /*0002*/ 	.short	(.L_14163 - .L_14162)
.L_14162:
        /*0004*/ 	.word	0x00000082


	//----- nvinfo : EIATTR_KPARAM_INFO
	.align		4
.L_14163:
        /*0008*/ 	.byte	0x04, 0x17
        /*000a*/ 	.short	(.L_14165 - .L_14164)
.L_14164:
        /*000c*/ 	.word	0x00000000
        /*0010*/ 	.short	0x0008
        /*0012*/ 	.short	0x0030
        /*0014*/ 	.byte	0x00, 0xf0, 0x11, 0x00


	//----- nvinfo : EIATTR_KPARAM_INFO
	.align		4
.L_14165:
        /*0018*/ 	.byte	0x04, 0x17
        /*001a*/ 	.short	(.L_14167 - .L_14166)
.L_14166:
        /*001c*/ 	.word	0x00000000
        /*0020*/ 	.short	0x0007
        /*0022*/ 	.short	0x002c
        /*0024*/ 	.byte	0x00, 0xf0, 0x11, 0x00


	//----- nvinfo : EIATTR_KPARAM_INFO
	.align		4
.L_14167:
        /*0028*/ 	.byte	0x04, 0x17
        /*002a*/ 	.short	(.L_14169 - .L_14168)
.L_14168:
        /*002c*/ 	.word	0x00000000
        /*0030*/ 	.short	0x0006
        /*0032*/ 	.short	0x0028
        /*0034*/ 	.byte	0x00, 0xf0, 0x11, 0x00


	//----- nvinfo : EIATTR_KPARAM_INFO
	.align		4
.L_14169:
        /*0038*/ 	.byte	0x04, 0x17
        /*003a*/ 	.short	(.L_14171 - .L_14170)
.L_14170:
        /*003c*/ 	.word	0x00000000
        /*0040*/ 	.short	0x0005
        /*0042*/ 	.short	0x0020
        /*0044*/ 	.byte	0x00, 0xf5, 0x21, 0x00


	//----- nvinfo : EIATTR_KPARAM_INFO
	.align		4
.L_14171:
        /*0048*/ 	.byte	0x04, 0x17
        /*004a*/ 	.short	(.L_14173 - .L_14172)
.L_14172:
        /*004c*/ 	.word	0x00000000
        /*0050*/ 	.short	0x0004
        /*0052*/ 	.short	0x0018
        /*0054*/ 	.byte	0x00, 0xf5, 0x21, 0x00


	//----- nvinfo : EIATTR_KPARAM_INFO
	.align		4
.L_14173:
        /*0058*/ 	.byte	0x04, 0x17
        /*005a*/ 	.short	(.L_14175 - .L_14174)
.L_14174:
        /*005c*/ 	.word	0x00000000
        /*0060*/ 	.short	0x0003
        /*0062*/ 	.short	0x0010
        /*0064*/ 	.byte	0x00, 0xf5, 0x21, 0x00


	//----- nvinfo : EIATTR_KPARAM_INFO
	.align		4
.L_14175:
        /*0068*/ 	.byte	0x04, 0x17
        /*006a*/ 	.short	(.L_14177 - .L_14176)
.L_14176:
        /*006c*/ 	.word	0x00000000
        /*0070*/ 	.short	0x0002
        /*0072*/ 	.short	0x0008
        /*0074*/ 	.byte	0x00, 0xf0, 0x11, 0x00


	//----- nvinfo : EIATTR_KPARAM_INFO
	.align		4
.L_14177:
        /*0078*/ 	.byte	0x04, 0x17
        /*007a*/ 	.short	(.L_14179 - .L_14178)
.L_14178:
        /*007c*/ 	.word	0x00000000
        /*0080*/ 	.short	0x0001
        /*0082*/ 	.short	0x0004
        /*0084*/ 	.byte	0x00, 0xf0, 0x11, 0x00


	//----- nvinfo : EIATTR_KPARAM_INFO
	.align		4
.L_14179:
        /*0088*/ 	.byte	0x04, 0x17
        /*008a*/ 	.short	(.L_14181 - .L_14180)
.L_14180:
        /*008c*/ 	.word	0x00000000
        /*0090*/ 	.short	0x0000
        /*0092*/ 	.short	0x0000
        /*0094*/ 	.byte	0x00, 0xf0, 0x11, 0x00


	//----- nvinfo : EIATTR_SPARSE_MMA_MASK
	.align		4
.L_14181:
        /*0098*/ 	.byte	0x03, 0x50
        /*009a*/ 	.short	0x0000


	//----- nvinfo : EIATTR_MAXREG_COUNT
	.align		4
        /*009c*/ 	.byte	0x03, 0x1b
        /*009e*/ 	.short	0x00ff


	//----- nvinfo : EIATTR_NUM_BARRIERS
	.align		4
        /*00a0*/ 	.byte	0x02, 0x4c
        /*00a2*/ 	.byte	0x01
	.zero		1


	//----- nvinfo : EIATTR_MERCURY_ISA_VERSION
	.align		4
        /*00a4*/ 	.byte	0x03, 0x5f
        /*00a6*/ 	.short	0x0101


	//----- nvinfo : EIATTR_COOP_GROUP_MASK_REGIDS
	.align		4
        /*00a8*/ 	.byte	0x04, 0x29
        /*00aa*/ 	.short	(.L_14183 - .L_14182)


	//   ....[0]....
.L_14182:
        /*00ac*/ 	.word	0xffffffff


	//   ....[1]....
        /*00b0*/ 	.word	0xffffffff


	//   ....[2]....
        /*00b4*/ 	.word	0xffffffff


	//   ....[3]....
        /*00b8*/ 	.word	0xffffffff


	//   ....[4]....
        /*00bc*/ 	.word	0xffffffff


	//   ....[5]....
        /*00c0*/ 	.word	0xffffffff


	//   ....[6]....
        /*00c4*/ 	.word	0xffffffff


	//   ....[7]....
        /*00c8*/ 	.word	0xffffffff


	//   ....[8]....
        /*00cc*/ 	.word	0xffffffff


	//   ....[9]....
        /*00d0*/ 	.word	0xffffffff


	//   ....[10]....
        /*00d4*/ 	.word	0xffffffff


	//   ....[11]....
        /*00d8*/ 	.word	0xffffffff


	//   ....[12]....
        /*00dc*/ 	.word	0xffffffff


	//   ....[13]....
        /*00e0*/ 	.word	0xffffffff


	//   ....[14]....
        /*00e4*/ 	.word	0xffffffff


	//   ....[15]....
        /*00e8*/ 	.word	0xffffffff


	//   ....[16]....
        /*00ec*/ 	.word	0x0500004c


	//   ....[17]....
        /*00f0*/ 	.word	0x0500004c


	//   ....[18]....
        /*00f4*/ 	.word	0x0500004c


	//   ....[19]....
        /*00f8*/ 	.word	0x0500004c


	//   ....[20]....
        /*00fc*/ 	.word	0x0500004c


	//   ....[21]....
        /*0100*/ 	.word	0x0500004c


	//   ....[22]....
        /*0104*/ 	.word	0x0500004c


	//   ....[23]....
        /*0108*/ 	.word	0x0500004c


	//   ....[24]....
        /*010c*/ 	.word	0x0500004c


	//   ....[25]....
        /*0110*/ 	.word	0x0500004c


	//   ....[26]....
        /*0114*/ 	.word	0x0500004c


	//   ....[27]....
        /*0118*/ 	.word	0x0500004c


	//   ....[28]....
        /*011c*/ 	.word	0x0500004c


	//   ....[29]....
        /*0120*/ 	.word	0x0500004c


	//   ....[30]....
        /*0124*/ 	.word	0x0500004c


	//   ....[31]....
        /*0128*/ 	.word	0x0500004c


	//----- nvinfo : EIATTR_COOP_GROUP_INSTR_OFFSETS
	.align		4
.L_14183:
        /*012c*/ 	.byte	0x04, 0x28
        /*012e*/ 	.short	(.L_14185 - .L_14184)


	//   ....[0]....
.L_14184:
        /*0130*/ 	.word	0x000015f0


	//   ....[1]....
        /*0134*/ 	.word	0x00001650


	//   ....[2]....
        /*0138*/ 	.word	0x000016b0


	//   ....[3]....
        /*013c*/ 	.word	0x00001710


	//   ....[4]....
        /*0140*/ 	.word	0x00001770


	//   ....[5]....
        /*0144*/ 	.word	0x000017d0


	//   ....[6]....
        /*0148*/ 	.word	0x00001830


	//   ....[7]....
        /*014c*/ 	.word	0x00001890


	//   ....[8]....
        /*0150*/ 	.word	0x000018f0


	//   ....[9]....
        /*0154*/ 	.word	0x00001950


	//   ....[10]....
        /*0158*/ 	.word	0x000019b0


	//   ....[11]....
        /*015c*/ 	.word	0x00001a10


	//   ....[12]....
        /*0160*/ 	.word	0x00001a70


	//   ....[13]....
        /*0164*/ 	.word	0x00001ad0


	//   ....[14]....
        /*0168*/ 	.word	0x00001b30


	//   ....[15]....
        /*016c*/ 	.word	0x00001b90


	//   ....[16]....
        /*0170*/ 	.word	0x00002160


	//   ....[17]....
        /*0174*/ 	.word	0x00002200


	//   ....[18]....
        /*0178*/ 	.word	0x00002290


	//   ....[19]....
        /*017c*/ 	.word	0x00002330


	//   ....[20]....
        /*0180*/ 	.word	0x000023c0


	//   ....[21]....
        /*0184*/ 	.word	0x00002460


	//   ....[22]....
        /*0188*/ 	.word	0x000024f0


	//   ....[23]....
        /*018c*/ 	.word	0x00002580


	//   ....[24]....
        /*0190*/ 	.word	0x00002620


	//   ....[25]....
        /*0194*/ 	.word	0x000026b0


	//   ....[26]....
        /*0198*/ 	.word	0x00002750


	//   ....[27]....
        /*019c*/ 	.word	0x000027e0


	//   ....[28]....
        /*01a0*/ 	.word	0x00002880


	//   ....[29]....
        /*01a4*/ 	.word	0x00002910


	//   ....[30]....
        /*01a8*/ 	.word	0x000029b0


	//   ....[31]....
        /*01ac*/ 	.word	0x00002a40


	//----- nvinfo : EIATTR_VRC_CTA_INIT_COUNT
	.align		4
.L_14185:
        /*01b0*/ 	.byte	0x02, 0x4a
	.zero		1
	.zero		1


	//----- nvinfo : EIATTR_EXIT_INSTR_OFFSETS
	.align		4
        /*01b4*/ 	.byte	0x04, 0x1c
        /*01b6*/ 	.short	(.L_14187 - .L_14186)


	//   ....[0]....
.L_14186:
        /*01b8*/ 	.word	0x00000650


	//   ....[1]....
        /*01bc*/ 	.word	0x00002100


	//----- nvinfo : EIATTR_MAX_THREADS
	.align		4
.L_14187:
        /*01c0*/ 	.byte	0x04, 0x05
        /*01c2*/ 	.short	(.L_14189 - .L_14188)
.L_14188:
        /*01c4*/ 	.word	0x00000080
        /*01c8*/ 	.word	0x00000001
        /*01cc*/ 	.word	0x00000001


	//----- nvinfo : EIATTR_CRS_STACK_SIZE
	.align		4
.L_14189:
        /*01d0*/ 	.byte	0x04, 0x1e
        /*01d2*/ 	.short	(.L_14191 - .L_14190)
.L_14190:
        /*01d4*/ 	.word	0x00000000


	//----- nvinfo : EIATTR_CBANK_PARAM_SIZE
	.align		4
.L_14191:
        /*01d8*/ 	.byte	0x03, 0x19
        /*01da*/ 	.short	0x0034


	//----- nvinfo : EIATTR_PARAM_CBANK
	.align		4
        /*01dc*/ 	.byte	0x04, 0x0a
        /*01de*/ 	.short	(.L_14193 - .L_14192)
	.align		4
.L_14192:
        /*01e0*/ 	.word	index@(.nv.constant0._Z9cuda_gemmIiLi128ELi4ELi1ELi16ELi16ELi16ELi64ELi0ELi0EEviiiPT_S1_S1_iii)
        /*01e4*/ 	.short	0x0380
        /*01e6*/ 	.short	0x0034


	//----- nvinfo : EIATTR_SW_WAR
	.align		4
.L_14193:
        /*01e8*/ 	.byte	0x04, 0x36
        /*01ea*/ 	.short	(.L_14195 - .L_14194)
.L_14194:
        /*01ec*/ 	.word	0x00000008
.L_14195:


//--------------------- .nv.info._Z9cuda_gemmIiLi128ELi4ELi1ELi16ELi8ELi8ELi64ELi1ELi1EEviiiPT_S1_S1_iii --------------------------
	.section	.nv.info._Z9cuda_gemmIiLi128ELi4ELi1ELi16ELi8ELi8ELi64ELi1ELi1EEviiiPT_S1_S1_iii,"",@"SHT_CUDA_INFO"
	.sectionflags	@""
	.align	4


	//----- nvinfo : EIATTR_CUDA_API_VERSION
	.align		4
        /*0000*/ 	.byte	0x04, 0x37
        /*0002*/ 	.short	(.L_14197 - .L_14196)
.L_14196:
        /*0004*/ 	.word	0x00000082


	//----- nvinfo : EIATTR_KPARAM_INFO
	.align		4
.L_14197:
        /*0008*/ 	.byte	0x04, 0x17
        /*000a*/ 	.short	(.L_14199 - .L_14198)
.L_14198:
        /*000c*/ 	.word	0x00000000
        /*0010*/ 	.short	0x0008
        /*0012*/ 	.short	0x0030
        /*0014*/ 	.byte	0x00, 0xf0, 0x11, 0x00


	//----- nvinfo : EIATTR_KPARAM_INFO
	.align		4
.L_14199:
        /*0018*/ 	.byte	0x04, 0x17
        /*001a*/ 	.short	(.L_14201 - .L_14200)
.L_14200:
        /*001c*/ 	.word	0x00000000
        /*0020*/ 	.short	0x0007
        /*0022*/ 	.short	0x002c
        /*0024*/ 	.byte	0x00, 0xf0, 0x11, 0x00


	//----- nvinfo : EIATTR_KPARAM_INFO
	.align		4
.L_14201:
        /*0028*/ 	.byte	0x04, 0x17
        /*002a*/ 	.short	(.L_14203 - .L_14202)
.L_14202:
        /*002c*/ 	.word	0x00000000
        /*0030*/ 	.short	0x0006
        /*0032*/ 	.short	0x0028
        /*0034*/ 	.byte	0x00, 0xf0, 0x11, 0x00


	//----- nvinfo : EIATTR_KPARAM_INFO
	.align		4
.L_14203:
        /*0038*/ 	.byte	0x04, 0x17
        /*003a*/ 	.short	(.L_14205 - .L_14204)
.L_14204:
        /*003c*/ 	.word	0x00000000
        /*0040*/ 	.short	0x0005
        /*0042*/ 	.short	0x0020
        /*0044*/ 	.byte	0x00, 0xf5, 0x21, 0x00


	//----- nvinfo : EIATTR_KPARAM_INFO
	.align		4
.L_14205:
        /*0048*/ 	.byte	0x04, 0x17
        /*004a*/ 	.short	(.L_14207 - .L_14206)
.L_14206:
        /*004c*/ 	.word	0x00000000
        /*0050*/ 	.short	0x0004
        /*0052*/ 	.short	0x0018
        /*0054*/ 	.byte	0x00, 0xf5, 0x21, 0x00


	//----- nvinfo : EIATTR_KPARAM_INFO
	.align		4
.L_14207:
        /*0058*/ 	.byte	0x04, 0x17
        /*005a*/ 	.short	(.L_14209 - .L_14208)
.L_14208:
        /*005c*/ 	.word	0x00000000
        /*0060*/ 	.short	0x0003
        /*0062*/ 	.short	0x0010
        /*0064*/ 	.byte	0x00, 0xf5, 0x21, 0x00


	//----- nvinfo : EIATTR_KPARAM_INFO
	.align		4
.L_14209:
        /*0068*/ 	.byte	0x04, 0x17
        /*006a*/ 	.short	(.L_14211 - .L_14210)
.L_14210:
        /*006c*/ 	.word	0x00000000
        /*0070*/ 	.short	0x0002
        /*0072*/ 	.short	0x0008
        /*0074*/ 	.byte	0x00, 0xf0, 0x11, 0x00


	//----- nvinfo : EIATTR_KPARAM_INFO
	.align		4
.L_14211:
        /*0078*/ 	.byte	0x04, 0x17
        /*007a*/ 	.short	(.L_14213 - .L_14212)
.L_14212:
        /*007c*/ 	.word	0x00000000
        /*0080*/ 	.short	0x0001
        /*0082*/ 	.short	0x0004
        /*0084*/ 	.byte	0x00, 0xf0, 0x11, 0x00


	//----- nvinfo : EIATTR_KPARAM_INFO
	.align		4
.L_14213:
        /*0088*/ 	.byte	0x04, 0x17
        /*008a*/ 	.short	(.L_14215 - .L_14214)
.L_14214:
        /*008c*/ 	.word	0x00000000
        /*0090*/ 	.short	0x0000
        /*0092*/ 	.short	0x0000
        /*0094*/ 	.byte	0x00, 0xf0, 0x11, 0x00


	//----- nvinfo : EIATTR_SPARSE_MMA_MASK
	.align		4
.L_14215:
        /*0098*/ 	.byte	0x03, 0x50
        /*009a*/ 	.short	0x0000


	//----- nvinfo : EIATTR_MAXREG_COUNT
	.align		4
        /*009c*/ 	.byte	0x03, 0x1b
        /*009e*/ 	.short	0x00ff


	//----- nvinfo : EIATTR_NUM_BARRIERS
	.align		4
        /*00a0*/ 	.byte	0x02, 0x4c
        /*00a2*/ 	.byte	0x01
	.zero		1


	//----- nvinfo : EIATTR_MERCURY_ISA_VERSION
	.align		4
        /*00a4*/ 	.byte	0x03, 0x5f
        /*00a6*/ 	.short	0x0101


	//----- nvinfo : EIATTR_COOP_GROUP_MASK_REGIDS
	.align		4
        /*00a8*/ 	.byte	0x04, 0x29
        /*00aa*/ 	.short	(.L_14217 - .L_14216)


	//   ....[0]....
.L_14216:
        /*00ac*/ 	.word	0x05000006


	//   ....[1]....
        /*00b0*/ 	.word	0x05000006


	//   ....[2]....
        /*00b4*/ 	.word	0x05000006


	//   ....[3]....
        /*00b8*/ 	.word	0x05000006


	//   ....[4]....
        /*00bc*/ 	.word	0x05000006


	//   ....[5]....
        /*00c0*/ 	.word	0x05000006


	//   ....[6]....
        /*00c4*/ 	.word	0x05000006


	//   ....[7]....
        /*00c8*/ 	.word	0x05000006


	//----- nvinfo : EIATTR_COOP_GROUP_INSTR_OFFSETS
	.align		4
.L_14217:
        /*00cc*/ 	.byte	0x04, 0x28
        /*00ce*/ 	.short	(.L_14219 - .L_14218)


	//   ....[0]....
.L_14218:
        /*00d0*/ 	.word	0x00000b10


	//   ....[1]....
        /*00d4*/ 	.word	0x00000b90


	//   ....[2]....
        /*00d8*/ 	.word	0x00000c20


	//   ....[3]....
        /*00dc*/ 	.word	0x00000cb0


	//   ....[4]....
        /*00e0*/ 	.word	0x00000d40


	//   ....[5]....
        /*00e4*/ 	.word	0x00000dd0


	//   ....[6]....
        /*00e8*/ 	.word	0x00000e60


	//   ....[7]....
        /*00ec*/ 	.word	0x00000ef0


	//----- nvinfo : EIATTR_VRC_CTA_INIT_COUNT
	.align		4
.L_14219:
        /*00f0*/ 	.byte	0x02, 0x4a
	.zero		1
	.zero		1


	//----- nvinfo : EIATTR_EXIT_INSTR_OFFSETS
	.align		4
        /*00f4*/ 	.byte	0x04, 0x1c
        /*00f6*/ 	.short	(.L_14221 - .L_14220)


	//   ....[0]....
.L_14220:
        /*00f8*/ 	.word	0x000006f0


	//   ....[1]....
        /*00fc*/ 	.word	0x00000ac0


	//----- nvinfo : EIATTR_MAX_THREADS
	.align		4
.L_14221:
        /*0100*/ 	.byte	0x04, 0x05
        /*0102*/ 	.short	(.L_14223 - .L_14222)
.L_14222:
        /*0104*/ 	.word	0x00000080
        /*0108*/ 	.word	0x00000001
        /*010c*/ 	.word	0x00000001


	//----- nvinfo : EIATTR_CRS_STACK_SIZE
	.align		4
.L_14223:
        /*0110*/ 	.byte	0x04, 0x1e
        /*0112*/ 	.short	(.L_14225 - .L_14224)
.L_14224:
        /*0114*/ 	.word	0x00000000


	//----- nvinfo : EIATTR_CBANK_PARAM_SIZE
	.align		4
.L_14225:
        /*0118*/ 	.byte	0x03, 0x19
        /*011a*/ 	.short	0x0034


	//----- nvinfo : EIATTR_PARAM_CBANK
	.align		4
        /*011c*/ 	.byte	0x04, 0x0a
        /*011e*/ 	.short	(.L_14227 - .L_14226)
	.align		4
.L_14226:
        /*0120*/ 	.word	index@(.nv.constant0._Z9cuda_gemmIiLi128ELi4ELi1ELi16ELi8ELi8ELi64ELi1ELi1EEviiiPT_S1_S1_iii)
        /*0124*/ 	.short	0x0380
        /*0126*/ 	.short	0x0034


	//----- nvinfo : EIATTR_SW_WAR
	.align		4
.L_14227:
        /*0128*/ 	.byte	0x04, 0x36
        /*012a*/ 	.short	(.L_14229 - .L_14228)
.L_14228:
        /*012c*/ 	.word	0x00000008
.L_14229:


//--------------------- .nv.info._Z9cuda_gemmIiLi128ELi4ELi1ELi16ELi8ELi8ELi64ELi1ELi0EEviiiPT_S1_S1_iii --------------------------
	.section	.nv.info._Z9cuda_gemmIiLi128ELi4ELi1ELi16ELi8ELi8ELi64ELi1ELi0EEviiiPT_S1_S1_iii,"",@"SHT_CUDA_INFO"
	.sectionflags	@""
	.align	4


	//----- nvinfo : EIATTR_CUDA_API_VERSION
	.align		4
        /*0000*/ 	.byte	0x04, 0x37
        /*0002*/ 	.short	(.L_14231 - .L_14230)
.L_14230:
        /*0004*/ 	.word	0x00000082


	//----- nvinfo : EIATTR_KPARAM_INFO
	.align		4
.L_14231:
        /*0008*/ 	.byte	0x04, 0x17
        /*000a*/ 	.short	(.L_14233 - .L_14232)
.L_14232:
        /*000c*/ 	.word	0x00000000
        /*0010*/ 	.short	0x0008
        /*0012*/ 	.short	0x0030
        /*0014*/ 	.byte	0x00, 0xf0, 0x11, 0x00


	//----- nvinfo : EIATTR_KPARAM_INFO
	.align		4
.L_14233:
        /*0018*/ 	.byte	0x04, 0x17
        /*001a*/ 	.short	(.L_14235 - .L_14234)
.L_14234:
        /*001c*/ 	.word	0x00000000
        /*0020*/ 	.short	0x0007
        /*0022*/ 	.short	0x002c
        /*0024*/ 	.byte	0x00, 0xf0, 0x11, 0x00


	//----- nvinfo : EIATTR_KPARAM_INFO
	.align		4
.L_14235:
        /*0028*/ 	.byte	0x04, 0x17
        /*002a*/ 	.short	(.L_14237 - .L_14236)
.L_14236:
        /*002c*/ 	.word	0x00000000
        /*0030*/ 	.short	0x0006
        /*0032*/ 	.short	0x0028
        /*0034*/ 	.byte	0x00, 0xf0, 0x11, 0x00


	//----- nvinfo : EIATTR_KPARAM_INFO
	.align		4
.L_14237:
        /*0038*/ 	.byte	0x04, 0x17
        /*003a*/ 	.short	(.L_14239 - .L_14238)
.L_14238:
        /*003c*/ 	.word	0x00000000
        /*0040*/ 	.short	0x0005
        /*0042*/ 	.short	0x0020
        /*0044*/ 	.byte	0x00, 0xf5, 0x21, 0x00


	//----- nvinfo : EIATTR_KPARAM_INFO
	.align		4
.L_14239:
        /*0048*/ 	.byte	0x04, 0x17
        /*004a*/ 	.short	(.L_14241 - .L_14240)
.L_14240:
        /*004c*/ 	.word	0x00000000
        /*0050*/ 	.short	0x0004
        /*0052*/ 	.short	0x0018
        /*0054*/ 	.byte	0x00, 0xf5, 0x21, 0x00


	//----- nvinfo : EIATTR_KPARAM_INFO
	.align		4
.L_14241:
        /*0058*/ 	.byte	0x04, 0x17
        /*005a*/ 	.short	(.L_14243 - .L_14242)
.L_14242:
        /*005c*/ 	.word	0x00000000
        /*0060*/ 	.short	0x0003
        /*0062*/ 	.short	0x0010
        /*0064*/ 	.byte	0x00, 0xf5, 0x21, 0x00


	//----- nvinfo : EIATTR_KPARAM_INFO
	.align		4
.L_14243:
        /*0068*/ 	.byte	0x04, 0x17
        /*006a*/ 	.short	(.L_14245 - .L_14244)
.L_14244:
        /*006c*/ 	.word	0x00000000
        /*0070*/ 	.short	0x0002
        /*0072*/ 	.short	0x0008
        /*0074*/ 	.byte	0x00, 0xf0, 0x11, 0x00


	//----- nvinfo : EIATTR_KPARAM_INFO
	.align		4
.L_14245:
        /*0078*/ 	.byte	0x04, 0x17
        /*007a*/ 	.short	(.L_14247 - .L_14246)
.L_14246:
        /*007c*/ 	.word	0x00000000
        /*0080*/ 	.short	0x0001
        /*0082*/ 	.short	0x0004
        /*0084*/ 	.byte	0x00, 0xf0, 0x11, 0x00


	//----- nvinfo : EIATTR_KPARAM_INFO
	.align		4
.L_14247:
        /*0088*/ 	.byte	0x04, 0x17
        /*008a*/ 	.short	(.L_14249 - .L_14248)
.L_14248:
        /*008c*/ 	.word	0x00000000
        /*0090*/ 	.short	0x0000
        /*0092*/ 	.short	0x0000
        /*0094*/ 	.byte	0x00, 0xf0, 0x11, 0x00


	//----- nvinfo : EIATTR_SPARSE_MMA_MASK
	.align		4
.L_14249:
        /*0098*/ 	.byte	0x03, 0x50
        /*009a*/ 	.short	0x0000


	//----- nvinfo : EIATTR_MAXREG_COUNT
	.align		4
        /*009c*/ 	.byte	0x03, 0x1b
        /*009e*/ 	.short	0x00ff


	//----- nvinfo : EIATTR_NUM_BARRIERS
	.align		4
        /*00a0*/ 	.byte	0x02, 0x4c
        /*00a2*/ 	.byte	0x01
	.zero		1


	//----- nvinfo : EIATTR_MERCURY_ISA_VERSION
	.align		4
        /*00a4*/ 	.byte	0x03, 0x5f
        /*00a6*/ 	.short	0x0101


	//----- nvinfo : EIATTR_COOP_GROUP_MASK_REGIDS
	.align		4
        /*00a8*/ 	.byte	0x04, 0x29
        /*00aa*/ 	.short	(.L_14251 - .L_14250)


	//   ....[0]....
.L_14250:
        /*00ac*/ 	.word	0xffffffff


	//   ....[1]....
        /*00b0*/ 	.word	0xffffffff


	//   ....[2]....
        /*00b4*/ 	.word	0xffffffff


	//   ....[3]....
        /*00b8*/ 	.word	0xffffffff


	//   ....[4]....
        /*00bc*/ 	.word	0xffffffff


	//   ....[5]....
        /*00c0*/ 	.word	0xffffffff


	//   ....[6]....
        /*00c4*/ 	.word	0xffffffff


	//   ....[7]....
        /*00c8*/ 	.word	0xffffffff


	//   ....[8]....
        /*00cc*/ 	.word	0x0500002a


	//   ....[9]....
        /*00d0*/ 	.word	0x0500002a


	//   ....[10]....
        /*00d4*/ 	.word	0x0500002a


	//   ....[11]....
        /*00d8*/ 	.word	0x0500002a


	//   ....[12]....
        /*00dc*/ 	.word	0x0500002a


	//   ....[13]....
        /*00e0*/ 	.word	0x0500002a


	//   ....[14]....
        /*00e4*/ 	.word	0x0500002a


	//   ....[15]....
        /*00e8*/ 	.word	0x0500002a


	//----- nvinfo : EIATTR_COOP_GROUP_INSTR_OFFSETS
	.align		4
.L_14251:
        /*00ec*/ 	.byte	0x04, 0x28
        /*00ee*/ 	.short	(.L_14253 - .L_14252)


	//   ....[0]....
.L_14252:
        /*00f0*/ 	.word	0x00001040


	//   ....[1]....
        /*00f4*/ 	.word	0x000010a0


	//   ....[2]....
        /*00f8*/ 	.word	0x00001100


	//   ....[3]....
        /*00fc*/ 	.word	0x00001160


	//   ....[4]....
        /*0100*/ 	.word	0x000011c0


	//   ....[5]....
        /*0104*/ 	.word	0x00001220


	//   ....[6]....
        /*0108*/ 	.word	0x00001280


	//   ....[7]....
        /*010c*/ 	.word	0x000012e0


	//   ....[8]....
        /*0110*/ 	.word	0x00001670


	//   ....[9]....
        /*0114*/ 	.word	0x00001710


	//   ....[10]....
        /*0118*/ 	.word	0x000017a0


	//   ....[11]....
        /*011c*/ 	.word	0x00001840


	//   ....[12]....
        /*0120*/ 	.word	0x000018d0


	//   ....[13]....
        /*0124*/ 	.word	0x00001970


	//   ....[14]....
        /*0128*/ 	.word	0x00001a00


	//   ....[15]....
        /*012c*/ 	.word	0x00001a90


	//----- nvinfo : EIATTR_VRC_CTA_INIT_COUNT
	.align		4
.L_14253:
        /*0130*/ 	.byte	0x02, 0x4a
	.zero		1
	.zero		1


	//----- nvinfo : EIATTR_EXIT_INSTR_OFFSETS
	.align		4
        /*0134*/ 	.byte	0x04, 0x1c
        /*0136*/ 	.short	(.L_14255 - .L_14254)


	//   ....[0]....
.L_14254:
        /*0138*/ 	.word	0x00000680


	//   ....[1]....
        /*013c*/ 	.word	0x00001610


	//----- nvinfo : EIATTR_MAX_THREADS
	.align		4
.L_14255:
        /*0140*/ 	.byte	0x04, 0x05
        /*0142*/ 	.short	(.L_14257 - .L_14256)
.L_14256:
        /*0144*/ 	.word	0x00000080
        /*0148*/ 	.word	0x00000001
        /*014c*/ 	.word	0x00000001


	//----- nvinfo : EIATTR_CRS_STACK_SIZE
	.align		4
.L_14257:
        /*0150*/ 	.byte	0x04, 0x1e
        /*0152*/ 	.short	(.L_14259 - .L_14258)
.L_14258:
        /*0154*/ 	.word	0x00000000


	//----- nvinfo : EIATTR_CBANK_PARAM_SIZE
	.align		4
.L_14259:
        /*0158*/ 	.byte	0x03, 0x19
        /*015a*/ 	.short	0x0034


	//----- nvinfo : EIATTR_PARAM_CBANK
	.align		4
        /*015c*/ 	.byte	0x04, 0x0a
        /*015e*/ 	.short	(.L_14261 - .L_14260)
	.align		4
.L_14260:
        /*0160*/ 	.word	index@(.nv.constant0._Z9cuda_gemmIiLi128ELi4ELi1ELi16ELi8ELi8ELi64ELi1ELi0EEviiiPT_S1_S1_iii)
        /*0164*/ 	.short	0x0380
        /*0166*/ 	.short	0x0034


	//----- nvinfo : EIATTR_SW_WAR
	.align		4
.L_14261:
        /*0168*/ 	.byte	0x04, 0x36
        /*016a*/ 	.short	(.L_14263 - .L_14262)
.L_14262:
        /*016c*/ 	.word	0x00000008
.L_14263:


//--------------------- .nv.info._Z9cuda_gemmIiLi128ELi4ELi1ELi16ELi8ELi8ELi64ELi0ELi1EEviiiPT_S1_S1_iii --------------------------
	.section	.nv.info._Z9cuda_gemmIiLi128ELi4ELi1ELi16ELi8ELi8ELi64ELi0ELi1EEviiiPT_S1_S1_iii,"",@"SHT_CUDA_INFO"
	.sectionflags	@""
	.align	4


	//----- nvinfo : EIATTR_CUDA_API_VERSION
	.align		4
        /*0000*/ 	.byte	0x04, 0x37
        /*0002*/ 	.short	(.L_14265 - .L_14264)
.L_14264:
        /*0004*/ 	.word	0x00000082


	//----- nvinfo : EIATTR_KPARAM_INFO
	.align		4
.L_14265:
        /*0008*/ 	.byte	0x04, 0x17
        /*000a*/ 	.short	(.L_14267 - .L_14266)
.L_14266:
        /*000c*/ 	.word	0x00000000
        /*0010*/ 	.short	0x0008
        /*0012*/ 	.short	0x0030
        /*0014*/ 	.byte	0x00, 0xf0, 0x11, 0x00


	//----- nvinfo : EIATTR_KPARAM_INFO
	.align		4
.L_14267:
        /*0018*/ 	.byte	0x04, 0x17
        /*001a*/ 	.short	(.L_14269 - .L_14268)
.L_14268:
        /*001c*/ 	.word	0x00000000
        /*0020*/ 	.short	0x0007
        /*0022*/ 	.short	0x002c
        /*0024*/ 	.byte	0x00, 0xf0, 0x11, 0x00


	//----- nvinfo : EIATTR_KPARAM_INFO
	.align		4
.L_14269:
        /*0028*/ 	.byte	0x04, 0x17
        /*002a*/ 	.short	(.L_14271 - .L_14270)
.L_14270:
        /*002c*/ 	.word	0x00000000
        /*0030*/ 	.short	0x0006
        /*0032*/ 	.short	0x0028
        /*0034*/ 	.byte	0x00, 0xf0, 0x11, 0x00


	//----- nvinfo : EIATTR_KPARAM_INFO
	.align		4
.L_14271:
        /*0038*/ 	.byte	0x04, 0x17
        /*003a*/ 	.short	(.L_14273 - .L_14272)
.L_14272:
        /*003c*/ 	.word	0x00000000
        /*0040*/ 	.short	0x0005
        /*0042*/ 	.short	0x0020
        /*0044*/ 	.byte	0x00, 0xf5, 0x21, 0x00


	//----- nvinfo : EIATTR_KPARAM_INFO
	.align		4
.L_14273:
        /*0048*/ 	.byte	0x04, 0x17
        /*004a*/ 	.short	(.L_14275 - .L_14274)
.L_14274:
        /*004c*/ 	.word	0x00000000
        /*0050*/ 	.short	0x0004
        /*0052*/ 	.short	0x0018
        /*0054*/ 	.byte	0x00, 0xf5, 0x21, 0x00


	//----- nvinfo : EIATTR_KPARAM_INFO
	.align		4
.L_14275:
        /*0058*/ 	.byte	0x04, 0x17
        /*005a*/ 	.short	(.L_14277 - .L_14276)
.L_14276:
        /*005c*/ 	.word	0x00000000
        /*0060*/ 	.short	0x0003
        /*0062*/ 	.short	0x0010
        /*0064*/ 	.byte	0x00, 0xf5, 0x21, 0x00


	//----- nvinfo : EIATTR_KPARAM_INFO
	.align		4
.L_14277:
        /*0068*/ 	.byte	0x04, 0x17
        /*006a*/ 	.short	(.L_14279 - .L_14278)
.L_14278:
        /*006c*/ 	.word	0x00000000
        /*0070*/ 	.short	0x0002
        /*0072*/ 	.short	0x0008
        /*0074*/ 	.byte	0x00, 0xf0, 0x11, 0x00


	//----- nvinfo : EIATTR_KPARAM_INFO
	.align		4
.L_14279:
        /*0078*/ 	.byte	0x04, 0x17
        /*007a*/ 	.short	(.L_14281 - .L_14280)
.L_14280:
        /*007c*/ 	.word	0x00000000
        /*0080*/ 	.short	0x0001
        /*0082*/ 	.short	0x0004
        /*0084*/ 	.byte	0x00, 0xf0, 0x11, 0x00


	//----- nvinfo : EIATTR_KPARAM_INFO
	.align		4
.L_14281:
        /*0088*/ 	.byte	0x04, 0x17
        /*008a*/ 	.short	(.L_14283 - .L_14282)
.L_14282:
        /*008c*/ 	.word	0x00000000
        /*0090*/ 	.short	0x0000
        /*0092*/ 	.short	0x0000
        /*0094*/ 	.byte	0x00, 0xf0, 0x11, 0x00


	//----- nvinfo : EIATTR_SPARSE_MMA_MASK
	.align		4
.L_14283:
        /*0098*/ 	.byte	0x03, 0x50
        /*009a*/ 	.short	0x0000


	//----- nvinfo : EIATTR_MAXREG_COUNT
	.align		4
        /*009c*/ 	.byte	0x03, 0x1b
        /*009e*/ 	.short	0x00ff


	//----- nvinfo : EIATTR_NUM_BARRIERS
	.align		4
        /*00a0*/ 	.byte	0x02, 0x4c
        /*00a2*/ 	.byte	0x01
	.zero		1


	//----- nvinfo : EIATTR_MERCURY_ISA_VERSION
	.align		4
        /*00a4*/ 	.byte	0x03, 0x5f
        /*00a6*/ 	.short	0x0101


	//----- nvinfo : EIATTR_COOP_GROUP_MASK_REGIDS
	.align		4
        /*00a8*/ 	.byte	0x04, 0x29
        /*00aa*/ 	.short	(.L_14285 - .L_14284)


	//   ....[0]....
.L_14284:
        /*00ac*/ 	.word	0x05000006


	//   ....[1]....
        /*00b0*/ 	.word	0x05000006


	//   ....[2]....
        /*00b4*/ 	.word	0x05000006


	//   ....[3]....
        /*00b8*/ 	.word	0x05000006


	//   ....[4]....
        /*00bc*/ 	.word	0x05000006


	//   ....[5]....
        /*00c0*/ 	.word	0x05000006


	//   ....[6]....
        /*00c4*/ 	.word	0x05000006


	//   ....[7]....
        /*00c8*/ 	.word	0x05000006


	//----- nvinfo : EIATTR_COOP_GROUP_INSTR_OFFSETS
	.align		4
.L_14285:
        /*00cc*/ 	.byte	0x04, 0x28
        /*00ce*/ 	.short	(.L_14287 - .L_14286)


	//   ....[0]....
.L_14286:
        /*00d0*/ 	.word	0x00000b50


	//   ....[1]....
        /*00d4*/ 	.word	0x00000bd0


	//   ....[2]....
        /*00d8*/ 	.word	0x00000c60


	//   ....[3]....
        /*00dc*/ 	.word	0x00000cf0


	//   ....[4]....
        /*00e0*/ 	.word	0x00000d80


	//   ....[5]....
        /*00e4*/ 	.word	0x00000e10


	//   ....[6]....
        /*00e8*/ 	.word	0x00000ea0


	//   ....[7]....
        /*00ec*/ 	.word	0x00000f30


	//----- nvinfo : EIATTR_VRC_CTA_INIT_COUNT
	.align		4
.L_14287:
        /*00f0*/ 	.byte	0x02, 0x4a
	.zero		1
	.zero		1


	//----- nvinfo : EIATTR_EXIT_INSTR_OFFSETS
	.align		4
        /*00f4*/ 	.byte	0x04, 0x1c
        /*00f6*/ 	.short	(.L_14289 - .L_14288)


	//   ....[0]....
.L_14288:
        /*00f8*/ 	.word	0x000006f0


	//   ....[1]....
        /*00fc*/ 	.word	0x00000b00


	//----- nvinfo : EIATTR_MAX_THREADS
	.align		4
.L_14289:
        /*0100*/ 	.byte	0x04, 0x05
        /*0102*/ 	.short	(.L_14291 - .L_14290)
.L_14290:
        /*0104*/ 	.word	0x00000080
        /*0108*/ 	.word	0x00000001
        /*010c*/ 	.word	0x00000001


	//----- nvinfo : EIATTR_CRS_STACK_SIZE
	.align		4
.L_14291:
        /*0110*/ 	.byte	0x04, 0x1e
        /*0112*/ 	.short	(.L_14293 - .L_14292)
.L_14292:
        /*0114*/ 	.word	0x00000000


	//----- nvinfo : EIATTR_CBANK_PARAM_SIZE
	.align		4
.L_14293:
        /*0118*/ 	.byte	0x03, 0x19
        /*011a*/ 	.short	0x0034


	//----- nvinfo : EIATTR_PARAM_CBANK
	.align		4
        /*011c*/ 	.byte	0x04, 0x0a
        /*011e*/ 	.short	(.L_14295 - .L_14294)
	.align		4
.L_14294:
        /*0120*/ 	.word	index@(.nv.constant0._Z9cuda_gemmIiLi128ELi4ELi1ELi16ELi8ELi8ELi64ELi0ELi1EEviiiPT_S1_S1_iii)
        /*0124*/ 	.short	0x0380
        /*0126*/ 	.short	0x0034


	//----- nvinfo : EIATTR_SW_WAR
	.align		4
.L_14295:
        /*0128*/ 	.byte	0x04, 0x36
        /*012a*/ 	.short	(.L_14297 - .L_14296)
.L_14296:
        /*012c*/ 	.word	0x00000008
.L_14297:


//--------------------- .nv.info._Z9cuda_gemmIiLi128ELi4ELi1ELi16ELi8ELi8ELi64ELi0ELi0EEviiiPT_S1_S1_iii --------------------------
	.section	.nv.info._Z9cuda_gemmIiLi128ELi4ELi1ELi16ELi8ELi8ELi64ELi0ELi0EEviiiPT_S1_S1_iii,"",@"SHT_CUDA_INFO"
	.sectionflags	@""
	.align	4


	//----- nvinfo : EIATTR_CUDA_API_VERSION
	.align		4
        /*0000*/ 	.byte	0x04, 0x37
        /*0002*/ 	.short	(.L_14299 - .L_14298)
.L_14298:
        /*0004*/ 	.word	0x00000082


	//----- nvinfo : EIATTR_KPARAM_INFO
	.align		4
.L_14299:
        /*0008*/ 	.byte	0x04, 0x17
        /*000a*/ 	.short	(.L_14301 - .L_14300)
.L_14300:
        /*000c*/ 	.word	0x00000000
        /*0010*/ 	.short	0x0008
        /*0012*/ 	.short	0x0030
        /*0014*/ 	.byte	0x00, 0xf0, 0x11, 0x00


	//----- nvinfo : EIATTR_KPARAM_INFO
	.align		4
.L_14301:
        /*0018*/ 	.byte	0x04, 0x17
        /*001a*/ 	.short	(.L_14303 - .L_14302)
.L_14302:
        /*001c*/ 	.word	0x00000000
        /*0020*/ 	.short	0x0007
        /*0022*/ 	.short	0x002c
        /*0024*/ 	.byte	0x00, 0xf0, 0x11, 0x00


	//----- nvinfo : EIATTR_KPARAM_INFO
	.align		4
.L_14303:
        /*0028*/ 	.byte	0x04, 0x17
        /*002a*/ 	.short	(.L_14305 - .L_14304)
.L_14304:
        /*002c*/ 	.word	0x00000000
        /*0030*/ 	.short	0x0006
        /*0032*/ 	.short	0x0028
        /*0034*/ 	.byte	0x00, 0xf0, 0x11, 0x00


	//----- nvinfo : EIATTR_KPARAM_INFO
	.align		4
.L_14305:
        /*0038*/ 	.byte	0x04, 0x17
        /*003a*/ 	.short	(.L_14307 - .L_14306)
.L_14306:
        /*003c*/ 	.word	0x00000000
        /*0040*/ 	.short	0x0005
        /*0042*/ 	.short	0x0020
        /*0044*/ 	.byte	0x00, 0xf5, 0x21, 0x00


	//----- nvinfo : EIATTR_KPARAM_INFO
	.align		4
.L_14307:
        /*0048*/ 	.byte	0x04, 0x17
        /*004a*/ 	.short	(.L_14309 - .L_14308)
.L_14308:
        /*004c*/ 	.word	0x00000000
        /*0050*/ 	.short	0x0004
        /*0052*/ 	.short	0x0018
        /*0054*/ 	.byte	0x00, 0xf5, 0x21, 0x00


	//----- nvinfo : EIATTR_KPARAM_INFO
	.align		4
.L_14309:
        /*0058*/ 	.byte	0x04, 0x17
        /*005a*/ 	.short	(.L_14311 - .L_14310)
.L_14310:
        /*005c*/ 	.word	0x00000000
        /*0060*/ 	.short	0x0003
        /*0062*/ 	.short	0x0010
        /*0064*/ 	.byte	0x00, 0xf5, 0x21, 0x00


	//----- nvinfo : EIATTR_KPARAM_INFO
	.align		4
.L_14311:
        /*0068*/ 	.byte	0x04, 0x17
        /*006a*/ 	.short	(.L_14313 - .L_14312)
.L_14312:
        /*006c*/ 	.word	0x00000000
        /*0070*/ 	.short	0x0002
        /*0072*/ 	.short	0x0008
        /*0074*/ 	.byte	0x00, 0xf0, 0x11, 0x00


	//----- nvinfo : EIATTR_KPARAM_INFO
	.align		4
.L_14313:
        /*0078*/ 	.byte	0x04, 0x17
        /*007a*/ 	.short	(.L_14315 - .L_14314)
.L_14314:
        /*007c*/ 	.word	0x00000000
        /*0080*/ 	.short	0x0001
        /*0082*/ 	.short	0x0004
        /*0084*/ 	.byte	0x00, 0xf0, 0x11, 0x00


	//----- nvinfo : EIATTR_KPARAM_INFO
	.align		4
.L_14315:
        /*0088*/ 	.byte	0x04, 0x17
        /*008a*/ 	.short	(.L_14317 - .L_14316)
.L_14316:
        /*008c*/ 	.word	0x00000000
        /*0090*/ 	.short	0x0000
        /*0092*/ 	.short	0x0000
        /*0094*/ 	.byte	0x00, 0xf0, 0x11, 0x00


	//----- nvinfo : EIATTR_SPARSE_MMA_MASK
	.align		4
.L_14317:
        /*0098*/ 	.byte	0x03, 0x50
        /*009a*/ 	.short	0x0000


	//----- nvinfo : EIATTR_MAXREG_COUNT
	.align		4
        /*009c*/ 	.byte	0x03, 0x1b
        /*009e*/ 	.short	0x00ff


	//----- nvinfo : EIATTR_NUM_BARRIERS
	.align		4
        /*00a0*/ 	.byte	0x02, 0x4c
        /*00a2*/ 	.byte	0x01
	.zero		1


	//----- nvinfo : EIATTR_MERCURY_ISA_VERSION
	.align		4
        /*00a4*/ 	.byte	0x03, 0x5f
        /*00a6*/ 	.short	0x0101


	//----- nvinfo : EIATTR_COOP_GROUP_MASK_REGIDS
	.align		4
        /*00a8*/ 	.byte	0x04, 0x29
        /*00aa*/ 	.short	(.L_14319 - .L_14318)


	//   ....[0]....
.L_14318:
        /*00ac*/ 	.word	0xffffffff


	//   ....[1]....
        /*00b0*/ 	.word	0xffffffff


	//   ....[2]....
        /*00b4*/ 	.word	0xffffffff


	//   ....[3]....
        /*00b8*/ 	.word	0xffffffff


	//   ....[4]....
        /*00bc*/ 	.word	0xffffffff


	//   ....[5]....
        /*00c0*/ 	.word	0xffffffff


	//   ....[6]....
        /*00c4*/ 	.word	0xffffffff


	//   ....[7]....
        /*00c8*/ 	.word	0xffffffff


	//   ....[8]....
        /*00cc*/ 	.word	0x0500002e


	//   ....[9]....
        /*00d0*/ 	.word	0x0500002e


	//   ....[10]....
        /*00d4*/ 	.word	0x0500002e


	//   ....[11]....
        /*00d8*/ 	.word	0x0500002e


	//   ....[12]....
        /*00dc*/ 	.word	0x0500002e


	//   ....[13]....
        /*00e0*/ 	.word	0x0500002e


	//   ....[14]....
        /*00e4*/ 	.word	0x0500002e


	//   ....[15]....
        /*00e8*/ 	.word	0x0500002e


	//----- nvinfo : EIATTR_COOP_GROUP_INSTR_OFFSETS
	.align		4
.L_14319:
        /*00ec*/ 	.byte	0x04, 0x28
        /*00ee*/ 	.short	(.L_14321 - .L_14320)


	//   ....[0]....
.L_14320:
        /*00f0*/ 	.word	0x000010e0


	//   ....[1]....
        /*00f4*/ 	.word	0x00001140


	//   ....[2]....
        /*00f8*/ 	.word	0x000011a0


	//   ....[3]....
        /*00fc*/ 	.word	0x00001200


	//   ....[4]....
        /*0100*/ 	.word	0x00001260


	//   ....[5]....
        /*0104*/ 	.word	0x000012c0


	//   ....[6]....
        /*0108*/ 	.word	0x00001320


	//   ....[7]....
        /*010c*/ 	.word	0x00001380


	//   ....[8]....
        /*0110*/ 	.word	0x000016f0


	//   ....[9]....
        /*0114*/ 	.word	0x00001790


	//   ....[10]....
        /*0118*/ 	.word	0x00001820


	//   ....[11]....
        /*011c*/ 	.word	0x000018c0


	//   ....[12]....
        /*0120*/ 	.word	0x00001950


	//   ....[13]....
        /*0124*/ 	.word	0x000019f0


	//   ....[14]....
        /*0128*/ 	.word	0x00001a80


	//   ....[15]....
        /*012c*/ 	.word	0x00001b10


	//----- nvinfo : EIATTR_VRC_CTA_INIT_COUNT
	.align		4
.L_14321:
        /*0130*/ 	.byte	0x02, 0x4a
	.zero		1
	.zero		1


	//----- nvinfo : EIATTR_EXIT_INSTR_OFFSETS
	.align		4
        /*0134*/ 	.byte	0x04, 0x1c
        /*0136*/ 	.short	(.L_14323 - .L_14322)


	//   ....[0]....
.L_14322:
        /*0138*/ 	.word	0x000006d0


	//   ....[1]....
        /*013c*/ 	.word	0x00001690


	//----- nvinfo : EIATTR_MAX_THREADS
	.align		4
.L_14323:
        /*0140*/ 	.byte	0x04, 0x05
        /*0142*/ 	.short	(.L_14325 - .L_14324)
.L_14324:
        /*0144*/ 	.word	0x00000080
        /*0148*/ 	.word	0x00000001
        /*014c*/ 	.word	0x00000001


	//----- nvinfo : EIATTR_CRS_STACK_SIZE
	.align		4
.L_14325:
        /*0150*/ 	.byte	0x04, 0x1e
        /*0152*/ 	.short	(.L_14327 - .L_14326)
.L_14326:
        /*0154*/ 	.word	0x00000000


	//----- nvinfo : EIATTR_CBANK_PARAM_SIZE
	.align		4
.L_14327:
        /*0158*/ 	.byte	0x03, 0x19
        /*015a*/ 	.short	0x0034


	//----- nvinfo : EIATTR_PARAM_CBANK
	.align		4
        /*015c*/ 	.byte	0x04, 0x0a
        /*015e*/ 	.short	(.L_14329 - .L_14328)
	.align		4
.L_14328:
        /*0160*/ 	.word	index@(.nv.constant0._Z9cuda_gemmIiLi128ELi4ELi1ELi16ELi8ELi8ELi64ELi0ELi0EEviiiPT_S1_S1_iii)
        /*0164*/ 	.short	0x0380
        /*0166*/ 	.short	0x0034


	//----- nvinfo : EIATTR_SW_WAR
	.align		4
.L_14329:
        /*0168*/ 	.byte	0x04, 0x36
        /*016a*/ 	.short	(.L_14331 - .L_14330)
.L_14330:
        /*016c*/ 	.word	0x00000008
.L_14331:


//--------------------- .nv.info._Z9cuda_gemmIiLi128ELi4ELi1ELi16ELi4ELi4ELi64ELi1ELi1EEviiiPT_S1_S1_iii --------------------------
	.section	.nv.info._Z9cuda_gemmIiLi128ELi4ELi1ELi16ELi4ELi4ELi64ELi1ELi1EEviiiPT_S1_S1_iii,"",@"SHT_CUDA_INFO"
	.sectionflags	@""
	.align	4


	//----- nvinfo : EIATTR_CUDA_API_VERSION
	.align		4
        /*0000*/ 	.byte	0x04, 0x37
        /*0002*/ 	.short	(.L_14333 - .L_14332)
.L_14332:
        /*0004*/ 	.word	0x00000082


	//----- nvinfo : EIATTR_KPARAM_INFO
	.align		4
.L_14333:
        /*0008*/ 	.byte	0x04, 0x17
        /*000a*/ 	.short	(.L_14335 - .L_14334)
.L_14334:
        /*000c*/ 	.word	0x00000000
        /*0010*/ 	.short	0x0008
        /*0012*/ 	.short	0x0030
        /*0014*/ 	.byte	0x00, 0xf0, 0x11, 0x00


	//----- nvinfo : EIATTR_KPARAM_INFO
	.align		4
.L_14335:
        /*0018*/ 	.byte	0x04, 0x17
        /*001a*/ 	.short	(.L_14337 - .L_14336)
.L_14336:
        /*001c*/ 	.word	0x00000000
        /*0020*/ 	.short	0x0007
        /*0022*/ 	.short	0x002c
        /*0024*/ 	.byte	0x00, 0xf0, 0x11, 0x00


	//----- nvinfo : EIATTR_KPARAM_INFO
	.align		4
.L_14337:
        /*0028*/ 	.byte	0x04, 0x17
        /*002a*/ 	.short	(.L_14339 - .L_14338)
.L_14338:
        /*002c*/ 	.word	0x00000000
        /*0030*/ 	.short	0x0006
        /*0032*/ 	.short	0x0028
        /*0034*/ 	.byte	0x00, 0xf0, 0x11, 0x00


	//----- nvinfo : EIATTR_KPARAM_INFO
	.align		4
.L_14339:
        /*0038*/ 	.byte	0x04, 0x17
        /*003a*/ 	.short	(.L_14341 - .L_14340)
.L_14340:
        /*003c*/ 	.word	0x00000000
        /*0040*/ 	.short	0x0005
        /*0042*/ 	.short	0x0020
        /*0044*/ 	.byte	0x00, 0xf5, 0x21, 0x00


	//----- nvinfo : EIATTR_KPARAM_INFO
	.align		4
.L_14341:
        /*0048*/ 	.byte	0x04, 0x17
        /*004a*/ 	.short	(.L_14343 - .L_14342)
.L_14342:
        /*004c*/ 	.word	0x00000000
        /*0050*/ 	.short	0x0004
        /*0052*/ 	.short	0x0018
        /*0054*/ 	.byte	0x00, 0xf5, 0x21, 0x00


	//----- nvinfo : EIATTR_KPARAM_INFO
	.align		4
.L_14343:
        /*0058*/ 	.byte	0x04, 0x17
        /*005a*/ 	.short	(.L_14345 - .L_14344)
.L_14344:
        /*005c*/ 	.word	0x00000000
        /*0060*/ 	.short	0x0003
        /*0062*/ 	.short	0x0010
        /*0064*/ 	.byte	0x00, 0xf5, 0x21, 0x00


	//----- nvinfo : EIATTR_KPARAM_INFO
	.align		4
.L_14345:
        /*0068*/ 	.byte	0x04, 0x17
        /*006a*/ 	.short	(.L_14347 - .L_14346)
.L_14346:
        /*006c*/ 	.word	0x00000000
        /*0070*/ 	.short	0x0002
        /*0072*/ 	.short	0x0008
        /*0074*/ 	.byte	0x00, 0xf0, 0x11, 0x00


	//----- nvinfo : EIATTR_KPARAM_INFO
	.align		4
.L_14347:
        /*0078*/ 	.byte	0x04, 0x17
        /*007a*/ 	.short	(.L_14349 - .L_14348)
.L_14348:
        /*007c*/ 	.word	0x00000000
        /*0080*/ 	.short	0x0001
        /*0082*/ 	.short	0x0004
        /*0084*/ 	.byte	0x00, 0xf0, 0x11, 0x00


	//----- nvinfo : EIATTR_KPARAM_INFO
	.align		4
.L_14349:
        /*0088*/ 	.byte	0x04, 0x17
        /*008a*/ 	.short	(.L_14351 - .L_14350)
.L_14350:
        /*008c*/ 	.word	0x00000000
        /*0090*/ 	.short	0x0000
        /*0092*/ 	.short	0x0000
        /*0094*/ 	.byte	0x00, 0xf0, 0x11, 0x00


	//----- nvinfo : EIATTR_SPARSE_MMA_MASK
	.align		4
.L_14351:
        /*0098*/ 	.byte	0x03, 0x50
        /*009a*/ 	.short	0x0000


	//----- nvinfo : EIATTR_MAXREG_COUNT
	.align		4
        /*009c*/ 	.byte	0x03, 0x1b
        /*009e*/ 	.short	0x00ff


	//----- nvinfo : EIATTR_NUM_BARRIERS
	.align		4
        /*00a0*/ 	.byte	0x02, 0x4c
        /*00a2*/ 	.byte	0x01
	.zero		1


	//----- nvinfo : EIATTR_MERCURY_ISA_VERSION
	.align		4
        /*00a4*/ 	.byte	0x03, 0x5f
        /*00a6*/ 	.short	0x0101


	//----- nvinfo : EIATTR_COOP_GROUP_MASK_REGIDS
	.align		4
        /*00a8*/ 	.byte	0x04, 0x29
        /*00aa*/ 	.short	(.L_14353 - .L_14352)


	//   ....[0]....
.L_14352:
        /*00ac*/ 	.word	0x05000005


	//   ....[1]....
        /*00b0*/ 	.word	0x05000005


	//   ....[2]....
        /*00b4*/ 	.word	0x05000005


	//   ....[3]....
        /*00b8*/ 	.word	0x05000005


	//----- nvinfo : EIATTR_COOP_GROUP_INSTR_OFFSETS
	.align		4
.L_14353:
        /*00bc*/ 	.byte	0x04, 0x28
        /*00be*/ 	.short	(.L_14355 - .L_14354)


	//   ....[0]....
.L_14354:
        /*00c0*/ 	.word	0x00000520


	//   ....[1]....
        /*00c4*/ 	.word	0x000005a0


	//   ....[2]....
        /*00c8*/ 	.word	0x00000630


	//   ....[3]....
        /*00cc*/ 	.word	0x000006c0


	//----- nvinfo : EIATTR_VRC_CTA_INIT_COUNT
	.align		4
.L_14355:
        /*00d0*/ 	.byte	0x02, 0x4a
	.zero		1
	.zero		1


	//----- nvinfo : EIATTR_EXIT_INSTR_OFFSETS
	.align		4
        /*00d4*/ 	.byte	0x04, 0x1c
        /*00d6*/ 	.short	(.L_14357 - .L_14356)


	//   ....[0]....
.L_14356:
        /*00d8*/ 	.word	0x000001c0


	//   ....[1]....
        /*00dc*/ 	.word	0x000004d0


	//----- nvinfo : EIATTR_MAX_THREADS
	.align		4
.L_14357:
        /*00e0*/ 	.byte	0x04, 0x05
        /*00e2*/ 	.short	(.L_14359 - .L_14358)
.L_14358:
        /*00e4*/ 	.word	0x00000080
        /*00e8*/ 	.word	0x00000001
        /*00ec*/ 	.word	0x00000001


	//----- nvinfo : EIATTR_CRS_STACK_SIZE
	.align		4
.L_14359:
        /*00f0*/ 	.byte	0x04, 0x1e
        /*00f2*/ 	.short	(.L_14361 - .L_14360)
.L_14360:
        /*00f4*/ 	.word	0x00000000


	//----- nvinfo : EIATTR_CBANK_PARAM_SIZE
	.align		4
.L_14361:
        /*00f8*/ 	.byte	0x03, 0x19
        /*00fa*/ 	.short	0x0034


	//----- nvinfo : EIATTR_PARAM_CBANK
	.align		4
        /*00fc*/ 	.byte	0x04, 0x0a
        /*00fe*/ 	.short	(.L_14363 - .L_14362)
	.align		4
.L_14362:
        /*0100*/ 	.word	index@(.nv.constant0._Z9cuda_gemmIiLi128ELi4ELi1ELi16ELi4ELi4ELi64ELi1ELi1EEviiiPT_S1_S1_iii)
        /*0104*/ 	.short	0x0380
        /*0106*/ 	.short	0x0034


	//----- nvinfo : EIATTR_SW_WAR
	.align		4
.L_14363:
        /*0108*/ 	.byte	0x04, 0x36
        /*010a*/ 	.short	(.L_14365 - .L_14364)
.L_14364:
        /*010c*/ 	.word	0x00000008
.L_14365:


//--------------------- .nv.info._Z9cuda_gemmIiLi128ELi4ELi1ELi16ELi4ELi4ELi64ELi1ELi0EEviiiPT_S1_S1_iii --------------------------
	.section	.nv.info._Z9cuda_gemmIiLi128ELi4ELi1ELi16ELi4ELi4ELi64ELi1ELi0EEviiiPT_S1_S1_iii,"",@"SHT_CUDA_INFO"
	.sectionflags	@""
	.align	4


	//----- nvinfo : EIATTR_CUDA_API_VERSION
	.align		4
        /*0000*/ 	.byte	0x04, 0x37
        /*0002*/ 	.short	(.L_14367 - .L_14366)
.L_14366:
        /*0004*/ 	.word	0x00000082


	//----- nvinfo : EIATTR_KPARAM_INFO
	.align		4
.L_14367:
        /*0008*/ 	.byte	0x04, 0x17
        /*000a*/ 	.short	(.L_14369 - .L_14368)
.L_14368:
        /*000c*/ 	.word	0x00000000
        /*0010*/ 	.short	0x0008
        /*0012*/ 	.short	0x0030
        /*0014*/ 	.byte	0x00, 0xf0, 0x11, 0x00


	//----- nvinfo : EIATTR_KPARAM_INFO
	.align		4
.L_14369:
        /*0018*/ 	.byte	0x04, 0x17
        /*001a*/ 	.short	(.L_14371 - .L_14370)
.L_14370:
        /*001c*/ 	.word	0x00000000
        /*0020*/ 	.short	0x0007
        /*0022*/ 	.short	0x002c
        /*0024*/ 	.byte	0x00, 0xf0, 0x11, 0x00


	//----- nvinfo : EIATTR_KPARAM_INFO
	.align		4
.L_14371:
        /*0028*/ 	.byte	0x04, 0x17
        /*002a*/ 	.short	(.L_14373 - .L_14372)
.L_14372:
        /*002c*/ 	.word	0x00000000
        /*0030*/ 	.short	0x0006
        /*0032*/ 	.short	0x0028
        /*0034*/ 	.byte	0x00, 0xf0, 0x11, 0x00


	//----- nvinfo : EIATTR_KPARAM_INFO
	.align		4
.L_14373:
        /*0038*/ 	.byte	0x04, 0x17
        /*003a*/ 	.short	(.L_14375 - .L_14374)
.L_14374:
        /*003c*/ 	.word	0x00000000
        /*0040*/ 	.short	0x0005
        /*0042*/ 	.short	0x0020
        /*0044*/ 	.byte	0x00, 0xf5, 0x21, 0x00


	//----- nvinfo : EIATTR_KPARAM_INFO
	.align		4
.L_14375:
        /*0048*/ 	.byte	0x04, 0x17
        /*004a*/ 	.short	(.L_14377 - .L_14376)
.L_14376:
        /*004c*/ 	.word	0x00000000
        /*0050*/ 	.short	0x0004
        /*0052*/ 	.short	0x0018
        /*0054*/ 	.byte	0x00, 0xf5, 0x21, 0x00


	//----- nvinfo : EIATTR_KPARAM_INFO
	.align		4
.L_14377:
        /*0058*/ 	.byte	0x04, 0x17
        /*005a*/ 	.short	(.L_14379 - .L_14378)
.L_14378:
        /*005c*/ 	.word	0x00000000
        /*0060*/ 	.short	0x0003
        /*0062*/ 	.short	0x0010
        /*0064*/ 	.byte	0x00, 0xf5, 0x21, 0x00


	//----- nvinfo : EIATTR_KPARAM_INFO
	.align		4
.L_14379:
        /*0068*/ 	.byte	0x04, 0x17
        /*006a*/ 	.short	(.L_14381 - .L_14380)
.L_14380:
        /*006c*/ 	.word	0x00000000
        /*0070*/ 	.short	0x0002
        /*0072*/ 	.short	0x0008
        /*0074*/ 	.byte	0x00, 0xf0, 0x11, 0x00


	//----- nvinfo : EIATTR_KPARAM_INFO
	.align		4
.L_14381:
        /*0078*/ 	.byte	0x04, 0x17
        /*007a*/ 	.short	(.L_14383 - .L_14382)
.L_14382:
        /*007c*/ 	.word	0x00000000
        /*0080*/ 	.short	0x0001
        /*0082*/ 	.short	0x0004
        /*0084*/ 	.byte	0x00, 0xf0, 0x11, 0x00


	//----- nvinfo : EIATTR_KPARAM_INFO
	.align		4
.L_14383:
        /*0088*/ 	.byte	0x04, 0x17
        /*008a*/ 	.short	(.L_14385 - .L_14384)
.L_14384:
        /*008c*/ 	.word	0x00000000
        /*0090*/ 	.short	0x0000
        /*0092*/ 	.short	0x0000
        /*0094*/ 	.byte	0x00, 0xf0, 0x11, 0x00


	//----- nvinfo : EIATTR_SPARSE_MMA_MASK
	.align		4
.L_14385:
        /*0098*/ 	.byte	0x03, 0x50
        /*009a*/ 	.short	0x0000


	//----- nvinfo : EIATTR_MAXREG_COUNT
	.align		4
        /*009c*/ 	.byte	0x03, 0x1b
        /*009e*/ 	.short	0x00ff


	//----- nvinfo : EIATTR_NUM_BARRIERS
	.align		4
        /*00a0*/ 	.byte	0x02, 0x4c
        /*00a2*/ 	.byte	0x01
	.zero		1


	//----- nvinfo : EIATTR_MERCURY_ISA_VERSION
	.align		4
        /*00a4*/ 	.byte	0x03, 0x5f
        /*00a6*/ 	.short	0x0101


	//----- nvinfo : EIATTR_COOP_GROUP_MASK_REGIDS
	.align		4
        /*00a8*/ 	.byte	0x04, 0x29
        /*00aa*/ 	.short	(.L_14387 - .L_14386)


	//   ....[0]....
.L_14386:
        /*00ac*/ 	.word	0xffffffff


	//   ....[1]....
        /*00b0*/ 	.word	0xffffffff


	//   ....[2]....
        /*00b4*/ 	.word	0xffffffff


	//   ....[3]....
        /*00b8*/ 	.word	0xffffffff


	//   ....[4]....
        /*00bc*/ 	.word	0x0500001a


	//   ....[5]....
        /*00c0*/ 	.word	0x0500001a


	//   ....[6]....
        /*00c4*/ 	.word	0x0500001a


	//   ....[7]....
        /*00c8*/ 	.word	0x0500001a


	//----- nvinfo : EIATTR_COOP_GROUP_INSTR_OFFSETS
	.align		4
.L_14387:
        /*00cc*/ 	.byte	0x04, 0x28
        /*00ce*/ 	.short	(.L_14389 - .L_14388)


	//   ....[0]....
.L_14388:
        /*00d0*/ 	.word	0x00000d00


	//   ....[1]....
        /*00d4*/ 	.word	0x00000d50


	//   ....[2]....
        /*00d8*/ 	.word	0x00000da0


	//   ....[3]....
        /*00dc*/ 	.word	0x00000df0


	//   ....[4]....
        /*00e0*/ 	.word	0x00001040


	//   ....[5]....
        /*00e4*/ 	.word	0x000010d0


	//   ....[6]....
        /*00e8*/ 	.word	0x00001160


	//   ....[7]....
        /*00ec*/ 	.word	0x000011f0


	//----- nvinfo : EIATTR_VRC_CTA_INIT_COUNT
	.align		4
.L_14389:
        /*00f0*/ 	.byte	0x02, 0x4a
	.zero		1
	.zero		1


	//----- nvinfo : EIATTR_EXIT_INSTR_OFFSETS
	.align		4
        /*00f4*/ 	.byte	0x04, 0x1c
        /*00f6*/ 	.short	(.L_14391 - .L_14390)


	//   ....[0]....
.L_14390:
        /*00f8*/ 	.word	0x00000680


	//   ....[1]....
        /*00fc*/ 	.word	0x00000fe0


	//----- nvinfo : EIATTR_MAX_THREADS
	.align		4
.L_14391:
        /*0100*/ 	.byte	0x04, 0x05
        /*0102*/ 	.short	(.L_14393 - .L_14392)
.L_14392:
        /*0104*/ 	.word	0x00000080
        /*0108*/ 	.word	0x00000001
        /*010c*/ 	.word	0x00000001


	//----- nvinfo : EIATTR_CRS_STACK_SIZE
	.align		4
.L_14393:
        /*0110*/ 	.byte	0x04, 0x1e
        /*0112*/ 	.short	(.L_14395 - .L_14394)
.L_14394:
        /*0114*/ 	.word	0x00000000


	//----- nvinfo : EIATTR_CBANK_PARAM_SIZE
	.align		4
.L_14395:
        /*0118*/ 	.byte	0x03, 0x19
        /*011a*/ 	.short	0x0034


	//----- nvinfo : EIATTR_PARAM_CBANK
	.align		4
        /*011c*/ 	.byte	0x04, 0x0a
        /*011e*/ 	.short	(.L_14397 - .L_14396)
	.align		4
.L_14396:
        /*0120*/ 	.word	index@(.nv.constant0._Z9cuda_gemmIiLi128ELi4ELi1ELi16ELi4ELi4ELi64ELi1ELi0EEviiiPT_S1_S1_iii)
        /*0124*/ 	.short	0x0380
        /*0126*/ 	.short	0x0034


	//----- nvinfo : EIATTR_SW_WAR
	.align		4
.L_14397:
        /*0128*/ 	.byte	0x04, 0x36
        /*012a*/ 	.short	(.L_14399 - .L_14398)
.L_14398:
        /*012c*/ 	.word	0x00000008
.L_14399:


//--------------------- .nv.info._Z9cuda_gemmIiLi128ELi4ELi1ELi16ELi4ELi4ELi64ELi0ELi1EEviiiPT_S1_S1_iii --------------------------
	.section	.nv.info._Z9cuda_gemmIiLi128ELi4ELi1ELi16ELi4ELi4ELi64ELi0ELi1EEviiiPT_S1_S1_iii,"",@"SHT_CUDA_INFO"
	.sectionflags	@""
	.align	4


	//----- nvinfo : EIATTR_CUDA_API_VERSION
	.align		4
        /*0000*/ 	.byte	0x04, 0x37
        /*0002*/ 	.short	(.L_14401 - .L_14400)
.L_14400:
        /*0004*/ 	.word	0x00000082


	//----- nvinfo : EIATTR_KPARAM_INFO
	.align		4
.L_14401:
        /*0008*/ 	.byte	0x04, 0x17
        /*000a*/ 	.short	(.L_14403 - .L_14402)
.L_14402:
        /*000c*/ 	.word	0x00000000
        /*0010*/ 	.short	0x0008
        /*0012*/ 	.short	0x0030
        /*0014*/ 	.byte	0x00, 0xf0, 0x11, 0x00


	//----- nvinfo : EIATTR_KPARAM_INFO
	.align		4
.L_14403:
        /*0018*/ 	.byte	0x04, 0x17
        /*001a*/ 	.short	(.L_14405 - .L_14404)
.L_14404:
        /*001c*/ 	.word	0x00000000
        /*0020*/ 	.short	0x0007
        /*0022*/ 	.short	0x002c
        /*0024*/ 	.byte	0x00, 0xf0, 0x11, 0x00


	//----- nvinfo : EIATTR_KPARAM_INFO
	.align		4
.L_14405:
        /*0028*/ 	.byte	0x04, 0x17
        /*002a*/ 	.short	(.L_14407 - .L_14406)
.L_14406:
        /*002c*/ 	.word	0x00000000
        /*0030*/ 	.short	0x0006
        /*0032*/ 	.short	0x0028
        /*0034*/ 	.byte	0x00, 0xf0, 0x11, 0x00


	//----- nvinfo : EIATTR_KPARAM_INFO
	.align		4
.L_14407:
        /*0038*/ 	.byte	0x04, 0x17
        /*003a*/ 	.short	(.L_14409 - .L_14408)
.L_14408:
        /*003c*/ 	.word	0x00000000
        /*0040*/ 	.short	0x0005
        /*0042*/ 	.short	0x0020
        /*0044*/ 	.byte	0x00, 0xf5, 0x21, 0x00


	//----- nvinfo : EIATTR_KPARAM_INFO
	.align		4
.L_14409:
        /*0048*/ 	.byte	0x04, 0x17
        /*004a*/ 	.short	(.L_14411 - .L_14410)
.L_14410:
        /*004c*/ 	.word	0x00000000
        /*0050*/ 	.short	0x0004
        /*0052*/ 	.short	0x0018
        /*0054*/ 	.byte	0x00, 0xf5, 0x21, 0x00


	//----- nvinfo : EIATTR_KPARAM_INFO
	.align		4
.L_14411:
        /*0058*/ 	.byte	0x04, 0x17
        /*005a*/ 	.short	(.L_14413 - .L_14412)
.L_14412:
        /*005c*/ 	.word	0x00000000
        /*0060*/ 	.short	0x0003
        /*0062*/ 	.short	0x0010
        /*0064*/ 	.byte	0x00, 0xf5, 0x21, 0x00


	//----- nvinfo : EIATTR_KPARAM_INFO
	.align		4
.L_14413:
        /*0068*/ 	.byte	0x04, 0x17
        /*006a*/ 	.short	(.L_14415 - .L_14414)
.L_14414:
        /*006c*/ 	.word	0x00000000
        /*0070*/ 	.short	0x0002
        /*0072*/ 	.short	0x0008
        /*0074*/ 	.byte	0x00, 0xf0, 0x11, 0x00


	//----- nvinfo : EIATTR_KPARAM_INFO
	.align		4
.L_14415:
        /*0078*/ 	.byte	0x04, 0x17
        /*007a*/ 	.short	(.L_14417 - .L_14416)
.L_14416:
        /*007c*/ 	.word	0x00000000
        /*0080*/ 	.short	0x0001
        /*0082*/ 	.short	0x0004
        /*0084*/ 	.byte	0x00, 0xf0, 0x11, 0x00


	//----- nvinfo : EIATTR_KPARAM_INFO
	.align		4
.L_14417:
        /*0088*/ 	.byte	0x04, 0x17
        /*008a*/ 	.short	(.L_14419 - .L_14418)
.L_14418:
        /*008c*/ 	.word	0x00000000
        /*0090*/ 	.short	0x0000
        /*0092*/ 	.short	0x0000
        /*0094*/ 	.byte	0x00, 0xf0, 0x11, 0x00


	//----- nvinfo : EIATTR_SPARSE_MMA_MASK
	.align		4
.L_14419:
        /*0098*/ 	.byte	0x03, 0x50
        /*009a*/ 	.short	0x0000


	//----- nvinfo : EIATTR_MAXREG_COUNT
	.align		4
        /*009c*/ 	.byte	0x03, 0x1b
        /*009e*/ 	.short	0x00ff


	//----- nvinfo : EIATTR_NUM_BARRIERS
	.align		4
        /*00a0*/ 	.byte	0x02, 0x4c
        /*00a2*/ 	.byte	0x01
	.zero		1


	//----- nvinfo : EIATTR_MERCURY_ISA_VERSION
	.align		4
        /*00a4*/ 	.byte	0x03, 0x5f
        /*00a6*/ 	.short	0x0101


	//----- nvinfo : EIATTR_COOP_GROUP_MASK_REGIDS
	.align		4
        /*00a8*/ 	.byte	0x04, 0x29
        /*00aa*/ 	.short	(.L_14421 - .L_14420)


	//   ....[0]....
.L_14420:
        /*00ac*/ 	.word	0x05000005


	//   ....[1]....
        /*00b0*/ 	.word	0x05000005


	//   ....[2]....
        /*00b4*/ 	.word	0x05000005


	//   ....[3]....
        /*00b8*/ 	.word	0x05000005


	//----- nvinfo : EIATTR_COOP_GROUP_INSTR_OFFSETS
	.align		4
.L_14421:
        /*00bc*/ 	.byte	0x04, 0x28
        /*00be*/ 	.short	(.L_14423 - .L_14422)


	//   ....[0]....
.L_14422:
        /*00c0*/ 	.word	0x00000560


	//   ....[1]....
        /*00c4*/ 	.word	0x000005e0


	//   ....[2]....
        /*00c8*/ 	.word	0x00000670


	//   ....[3]....
        /*00cc*/ 	.word	0x00000700


	//----- nvinfo : EIATTR_VRC_CTA_INIT_COUNT
	.align		4
.L_14423:
        /*00d0*/ 	.byte	0x02, 0x4a
	.zero		1
	.zero		1


	//----- nvinfo : EIATTR_EXIT_INSTR_OFFSETS
	.align		4
        /*00d4*/ 	.byte	0x04, 0x1c
        /*00d6*/ 	.short	(.L_14425 - .L_14424)


	//   ....[0]....
.L_14424:
        /*00d8*/ 	.word	0x000001c0


	//   ....[1]....
        /*00dc*/ 	.word	0x00000510


	//----- nvinfo : EIATTR_MAX_THREADS
	.align		4
.L_14425:
        /*00e0*/ 	.byte	0x04, 0x05
        /*00e2*/ 	.short	(.L_14427 - .L_14426)
.L_14426:
        /*00e4*/ 	.word	0x00000080
        /*00e8*/ 	.word	0x00000001
        /*00ec*/ 	.word	0x00000001


	//----- nvinfo : EIATTR_CRS_STACK_SIZE
	.align		4
.L_14427:
        /*00f0*/ 	.byte	0x04, 0x1e
        /*00f2*/ 	.short	(.L_14429 - .L_14428)
.L_14428:
        /*00f4*/ 	.word	0x00000000


	//----- nvinfo : EIATTR_CBANK_PARAM_SIZE
	.align		4
.L_14429:
        /*00f8*/ 	.byte	0x03, 0x19
        /*00fa*/ 	.short	0x0034


	//----- nvinfo : EIATTR_PARAM_CBANK
	.align		4
        /*00fc*/ 	.byte	0x04, 0x0a
        /*00fe*/ 	.short	(.L_14431 - .L_14430)
	.align		4
.L_14430:
        /*0100*/ 	.word	index@(.nv.constant0._Z9cuda_gemmIiLi128ELi4ELi1ELi16ELi4ELi4ELi64ELi0ELi1EEviiiPT_S1_S1_iii)
        /*0104*/ 	.short	0x0380
        /*0106*/ 	.short	0x0034


	//----- nvinfo : EIATTR_SW_WAR
	.align		4
.L_14431:
        /*0108*/ 	.byte	0x04, 0x36
        /*010a*/ 	.short	(.L_14433 - .L_14432)
.L_14432:
        /*010c*/ 	.word	0x00000008
.L_14433:


//--------------------- .nv.info._Z9cuda_gemmIiLi128ELi4ELi1ELi16ELi4ELi4ELi64ELi0ELi0EEviiiPT_S1_S1_iii --------------------------
	.section	.nv.info._Z9cuda_gemmIiLi128ELi4ELi1ELi16ELi4ELi4ELi64ELi0ELi0EEviiiPT_S1_S1_iii,"",@"SHT_CUDA_INFO"
	.sectionflags	@""
	.align	4


	//----- nvinfo : EIATTR_CUDA_API_VERSION
	.align		4
        /*0000*/ 	.byte	0x04, 0x37
        /*0002*/ 	.short	(.L_14435 - .L_14434)
.L_14434:
        /*0004*/ 	.word	0x00000082


	//----- nvinfo : EIATTR_KPARAM_INFO
	.align		4
.L_14435:
        /*0008*/ 	.byte	0x04, 0x17
        /*000a*/ 	.short	(.L_14437 - .L_14436)
.L_14436:
        /*000c*/ 	.word	0x00000000
        /*0010*/ 	.short	0x0008
        /*0012*/ 	.short	0x0030
        /*0014*/ 	.byte	0x00, 0xf0, 0x11, 0x00


	//----- nvinfo : EIATTR_KPARAM_INFO
	.align		4
.L_14437:
        /*0018*/ 	.byte	0x04, 0x17
        /*001a*/ 	.short	(.L_14439 - .L_14438)
.L_14438:
        /*001c*/ 	.word	0x00000000
        /*0020*/ 	.short	0x0007
        /*0022*/ 	.short	0x002c
        /*0024*/ 	.byte	0x00, 0xf0, 0x11, 0x00


	//----- nvinfo : EIATTR_KPARAM_INFO
	.align		4
.L_14439:
        /*0028*/ 	.byte	0x04, 0x17
        /*002a*/ 	.short	(.L_14441 - .L_14440)
.L_14440:
        /*002c*/ 	.word	0x00000000
        /*0030*/ 	.short	0x0006
        /*0032*/ 	.short	0x0028
        /*0034*/ 	.byte	0x00, 0xf0, 0x11, 0x00


	//----- nvinfo : EIATTR_KPARAM_INFO
	.align		4
.L_14441:
        /*0038*/ 	.byte	0x04, 0x17
        /*003a*/ 	.short	(.L_14443 - .L_14442)
.L_14442:
        /*003c*/ 	.word	0x00000000
        /*0040*/ 	.short	0x0005
        /*0042*/ 	.short	0x0020
        /*0044*/ 	.byte	0x00, 0xf5, 0x21, 0x00


	//----- nvinfo : EIATTR_KPARAM_INFO
	.align		4
.L_14443:
        /*0048*/ 	.byte	0x04, 0x17
        /*004a*/ 	.short	(.L_14445 - .L_14444)
.L_14444:
        /*004c*/ 	.word	0x00000000
        /*0050*/ 	.short	0x0004
        /*0052*/ 	.short	0x0018
        /*0054*/ 	.byte	0x00, 0xf5, 0x21, 0x00


	//----- nvinfo : EIATTR_KPARAM_INFO
	.align		4
.L_14445:
        /*0058*/ 	.byte	0x04, 0x17
        /*005a*/ 	.short	(.L_14447 - .L_14446)
.L_14446:
        /*005c*/ 	.word	0x00000000
        /*0060*/ 	.short	0x0003
        /*0062*/ 	.short	0x0010
        /*0064*/ 	.byte	0x00, 0xf5, 0x21, 0x00


	//----- nvinfo : EIATTR_KPARAM_INFO
	.align		4
.L_14447:
        /*0068*/ 	.byte	0x04, 0x17
        /*006a*/ 	.short	(.L_14449 - .L_14448)
.L_14448:
        /*006c*/ 	.word	0x00000000
        /*0070*/ 	.short	0x0002
        /*0072*/ 	.short	0x0008
        /*0074*/ 	.byte	0x00, 0xf0, 0x11, 0x00


	//----- nvinfo : EIATTR_KPARAM_INFO
	.align		4
.L_14449:
        /*0078*/ 	.byte	0x04, 0x17
        /*007a*/ 	.short	(.L_14451 - .L_14450)
.L_14450:
        /*007c*/ 	.word	0x00000000
        /*0080*/ 	.short	0x0001
        /*0082*/ 	.short	0x0004
        /*0084*/ 	.byte	0x00, 0xf0, 0x11, 0x00


	//----- nvinfo : EIATTR_KPARAM_INFO
	.align		4
.L_14451:
        /*0088*/ 	.byte	0x04, 0x17
        /*008a*/ 	.short	(.L_14453 - .L_14452)
.L_14452:
        /*008c*/ 	.word	0x00000000
        /*0090*/ 	.short	0x0000
        /*0092*/ 	.short	0x0000
        /*0094*/ 	.byte	0x00, 0xf0, 0x11, 0x00


	//----- nvinfo : EIATTR_SPARSE_MMA_MASK
	.align		4
.L_14453:
        /*0098*/ 	.byte	0x03, 0x50
        /*009a*/ 	.short	0x0000


	//----- nvinfo : EIATTR_MAXREG_COUNT
	.align		4
        /*009c*/ 	.byte	0x03, 0x1b
        /*009e*/ 	.short	0x00ff


	//----- nvinfo : EIATTR_NUM_BARRIERS
	.align		4
        /*00a0*/ 	.byte	0x02, 0x4c
        /*00a2*/ 	.byte	0x01
	.zero		1


	//----- nvinfo : EIATTR_MERCURY_ISA_VERSION
	.align		4
        /*00a4*/ 	.byte	0x03, 0x5f
        /*00a6*/ 	.short	0x0101


	//----- nvinfo : EIATTR_COOP_GROUP_MASK_REGIDS
	.align		4
        /*00a8*/ 	.byte	0x04, 0x29
        /*00aa*/ 	.short	(.L_14455 - .L_14454)


	//   ....[0]....
.L_14454:
        /*00ac*/ 	.word	0xffffffff


	//   ....[1]....
        /*00b0*/ 	.word	0xffffffff


	//   ....[2]....
        /*00b4*/ 	.word	0xffffffff


	//   ....[3]....
        /*00b8*/ 	.word	0xffffffff


	//   ....[4]....
        /*00bc*/ 	.word	0x05000007


	//   ....[5]....
        /*00c0*/ 	.word	0x05000007


	//   ....[6]....
        /*00c4*/ 	.word	0x05000007


	//   ....[7]....
        /*00c8*/ 	.word	0x05000007


	//----- nvinfo : EIATTR_COOP_GROUP_INSTR_OFFSETS
	.align		4
.L_14455:
        /*00cc*/ 	.byte	0x04, 0x28
        /*00ce*/ 	.short	(.L_14457 - .L_14456)


	//   ....[0]....
.L_14456:
        /*00d0*/ 	.word	0x00000d80


	//   ....[1]....
        /*00d4*/ 	.word	0x00000dd0


	//   ....[2]....
        /*00d8*/ 	.word	0x00000e20


	//   ....[3]....
        /*00dc*/ 	.word	0x00000e70


	//   ....[4]....
        /*00e0*/ 	.word	0x000010c0


	//   ....[5]....
        /*00e4*/ 	.word	0x00001150


	//   ....[6]....
        /*00e8*/ 	.word	0x000011e0


	//   ....[7]....
        /*00ec*/ 	.word	0x00001270


	//----- nvinfo : EIATTR_VRC_CTA_INIT_COUNT
	.align		4
.L_14457:
        /*00f0*/ 	.byte	0x02, 0x4a
	.zero		1
	.zero		1


	//----- nvinfo : EIATTR_EXIT_INSTR_OFFSETS
	.align		4
        /*00f4*/ 	.byte	0x04, 0x1c
        /*00f6*/ 	.short	(.L_14459 - .L_14458)


	//   ....[0]....
.L_14458:
        /*00f8*/ 	.word	0x000006c0


	//   ....[1]....
        /*00fc*/ 	.word	0x00001060


	//----- nvinfo : EIATTR_MAX_THREADS
	.align		4
.L_14459:
        /*0100*/ 	.byte	0x04, 0x05
        /*0102*/ 	.short	(.L_14461 - .L_14460)
.L_14460:
        /*0104*/ 	.word	0x00000080
        /*0108*/ 	.word	0x00000001
        /*010c*/ 	.word	0x00000001


	//----- nvinfo : EIATTR_CRS_STACK_SIZE
	.align		4
.L_14461:
        /*0110*/ 	.byte	0x04, 0x1e
        /*0112*/ 	.short	(.L_14463 - .L_14462)
.L_14462:
        /*0114*/ 	.word	0x00000000


	//----- nvinfo : EIATTR_CBANK_PARAM_SIZE
	.align		4
.L_14463:
        /*0118*/ 	.byte	0x03, 0x19
        /*011a*/ 	.short	0x0034


	//----- nvinfo : EIATTR_PARAM_CBANK
	.align		4
        /*011c*/ 	.byte	0x04, 0x0a
        /*011e*/ 	.short	(.L_14465 - .L_14464)
	.align		4
.L_14464:
        /*0120*/ 	.word	index@(.nv.constant0._Z9cuda_gemmIiLi128ELi4ELi1ELi16ELi4ELi4ELi64ELi0ELi0EEviiiPT_S1_S1_iii)
        /*0124*/ 	.short	0x0380
        /*0126*/ 	.short	0x0034


	//----- nvinfo : EIATTR_SW_WAR
	.align		4
.L_14465:
        /*0128*/ 	.byte	0x04, 0x36
        /*012a*/ 	.short	(.L_14467 - .L_14466)
.L_14466:
        /*012c*/ 	.word	0x00000008
.L_14467:


//--------------------- .nv.info._Z9cuda_gemmIiLi128ELi4ELi1ELi16ELi2ELi2ELi64ELi1ELi1EEviiiPT_S1_S1_iii --------------------------
	.section	.nv.info._Z9cuda_gemmIiLi128ELi4ELi1ELi16ELi2ELi2ELi64ELi1ELi1EEviiiPT_S1_S1_iii,"",@"SHT_CUDA_INFO"
	.sectionflags	@""
	.align	4


	//----- nvinfo : EIATTR_CUDA_API_VERSION
	.align		4
        /*0000*/ 	.byte	0x04, 0x37
        /*0002*/ 	.short	(.L_14469 - .L_14468)
.L_14468:
        /*0004*/ 	.word	0x00000082


	//----- nvinfo : EIATTR_KPARAM_INFO
	.align		4
.L_14469:
        /*0008*/ 	.byte	0x04, 0x17
        /*000a*/ 	.short	(.L_14471 - .L_14470)
.L_14470:
        /*000c*/ 	.word	0x00000000
        /*0010*/ 	.short	0x0008
        /*0012*/ 	.short	0x0030
        /*0014*/ 	.byte	0x00, 0xf0, 0x11, 0x00


	//----- nvinfo : EIATTR_KPARAM_INFO
	.align		4
.L_14471:
        /*0018*/ 	.byte	0x04, 0x17
        /*001a*/ 	.short	(.L_14473 - .L_14472)
.L_14472:
        /*001c*/ 	.word	0x00000000
        /*0020*/ 	.short	0x0007
        /*0022*/ 	.short	0x002c
        /*0024*/ 	.byte	0x00, 0xf0, 0x11, 0x00


	//----- nvinfo : EIATTR_KPARAM_INFO
	.align		4
.L_14473:
        /*0028*/ 	.byte	0x04, 0x17
        /*002a*/ 	.short	(.L_14475 - .L_14474)
.L_14474:
        /*002c*/ 	.word	0x00000000
        /*0030*/ 	.short	0x0006
        /*0032*/ 	.short	0x0028
        /*0034*/ 	.byte	0x00, 0xf0, 0x11, 0x00


	//----- nvinfo : EIATTR_KPARAM_INFO
	.align		4
.L_14475:
        /*0038*/ 	.byte	0x04, 0x17
        /*003a*/ 	.short	(.L_14477 - .L_14476)
.L_14476:
        /*003c*/ 	.word	0x00000000
        /*0040*/ 	.short	0x0005
        /*0042*/ 	.short	0x0020
        /*0044*/ 	.byte	0x00, 0xf5, 0x21, 0x00


	//----- nvinfo : EIATTR_KPARAM_INFO
	.align		4
.L_14477:
        /*0048*/ 	.byte	0x04, 0x17
        /*004a*/ 	.short	(.L_14479 - .L_14478)
.L_14478:
        /*004c*/ 	.word	0x00000000
        /*0050*/ 	.short	0x0004
        /*0052*/ 	.short	0x0018
        /*0054*/ 	.byte	0x00, 0xf5, 0x21, 0x00


	//----- nvinfo : EIATTR_KPARAM_INFO
	.align		4
.L_14479:
        /*0058*/ 	.byte	0x04, 0x17
        /*005a*/ 	.short	(.L_14481 - .L_14480)
.L_14480:
        /*005c*/ 	.word	0x00000000
        /*0060*/ 	.short	0x0003
        /*0062*/ 	.short	0x0010
        /*0064*/ 	.byte	0x00, 0xf5, 0x21, 0x00


	//----- nvinfo : EIATTR_KPARAM_INFO
	.align		4
.L_14481:
        /*0068*/ 	.byte	0x04, 0x17
        /*006a*/ 	.short	(.L_14483 - .L_14482)
.L_14482:
        /*006c*/ 	.word	0x00000000
        /*0070*/ 	.short	0x0002
        /*0072*/ 	.short	0x0008
        /*0074*/ 	.byte	0x00, 0xf0, 0x11, 0x00


	//----- nvinfo : EIATTR_KPARAM_INFO
	.align		4
.L_14483:
        /*0078*/ 	.byte	0x04, 0x17
        /*007a*/ 	.short	(.L_14485 - .L_14484)
.L_14484:
        /*007c*/ 	.word	0x00000000
        /*0080*/ 	.short	0x0001
        /*0082*/ 	.short	0x0004
        /*0084*/ 	.byte	0x00, 0xf0, 0x11, 0x00


	//----- nvinfo : EIATTR_KPARAM_INFO
	.align		4
.L_14485:
        /*0088*/ 	.byte	0x04, 0x17
        /*008a*/ 	.short	(.L_14487 - .L_14486)
.L_14486:
        /*008c*/ 	.word	0x00000000
        /*0090*/ 	.short	0x0000
        /*0092*/ 	.short	0x0000
        /*0094*/ 	.byte	0x00, 0xf0, 0x11, 0x00


	//----- nvinfo : EIATTR_SPARSE_MMA_MASK
	.align		4
.L_14487:
        /*0098*/ 	.byte	0x03, 0x50
        /*009a*/ 	.short	0x0000


	//----- nvinfo : EIATTR_MAXREG_COUNT
	.align		4
        /*009c*/ 	.byte	0x03, 0x1b
        /*009e*/ 	.short	0x00ff


	//----- nvinfo : EIATTR_NUM_BARRIERS
	.align		4
        /*00a0*/ 	.byte	0x02, 0x4c
        /*00a2*/ 	.byte	0x01
	.zero		1


	//----- nvinfo : EIATTR_MERCURY_ISA_VERSION
	.align		4
        /*00a4*/ 	.byte	0x03, 0x5f
        /*00a6*/ 	.short	0x0101


	//----- nvinfo : EIATTR_COOP_GROUP_MASK_REGIDS
	.align		4
        /*00a8*/ 	.byte	0x04, 0x29
        /*00aa*/ 	.short	(.L_14489 - .L_14488)


	//   ....[0]....
.L_14488:
        /*00ac*/ 	.word	0x05000002


	//   ....[1]....
        /*00b0*/ 	.word	0x05000002


	//----- nvinfo : EIATTR_COOP_GROUP_INSTR_OFFSETS
	.align		4
.L_14489:
        /*00b4*/ 	.byte	0x04, 0x28
        /*00b6*/ 	.short	(.L_14491 - .L_14490)


	//   ....[0]....
.L_14490:
        /*00b8*/ 	.word	0x000004b0


	//   ....[1]....
        /*00bc*/ 	.word	0x00000530


	//----- nvinfo : EIATTR_VRC_CTA_INIT_COUNT
	.align		4
.L_14491:
        /*00c0*/ 	.byte	0x02, 0x4a
	.zero		1
	.zero		1


	//----- nvinfo : EIATTR_EXIT_INSTR_OFFSETS
	.align		4
        /*00c4*/ 	.byte	0x04, 0x1c
        /*00c6*/ 	.short	(.L_14493 - .L_14492)


	//   ....[0]....
.L_14492:
        /*00c8*/ 	.word	0x000001d0


	//   ....[1]....
        /*00cc*/ 	.word	0x00000460


	//----- nvinfo : EIATTR_MAX_THREADS
	.align		4
.L_14493:
        /*00d0*/ 	.byte	0x04, 0x05
        /*00d2*/ 	.short	(.L_14495 - .L_14494)
.L_14494:
        /*00d4*/ 	.word	0x00000080
        /*00d8*/ 	.word	0x00000001
        /*00dc*/ 	.word	0x00000001


	//----- nvinfo : EIATTR_CRS_STACK_SIZE
	.align		4
.L_14495:
        /*00e0*/ 	.byte	0x04, 0x1e
        /*00e2*/ 	.short	(.L_14497 - .L_14496)
.L_14496:
        /*00e4*/ 	.word	0x00000000


	//----- nvinfo : EIATTR_CBANK_PARAM_SIZE
	.align		4
.L_14497:
        /*00e8*/ 	.byte	0x03, 0x19
        /*00ea*/ 	.short	0x0034


	//----- nvinfo : EIATTR_PARAM_CBANK
	.align		4
        /*00ec*/ 	.byte	0x04, 0x0a
        /*00ee*/ 	.short	(.L_14499 - .L_14498)
	.align		4
.L_14498:
        /*00f0*/ 	.word	index@(.nv.constant0._Z9cuda_gemmIiLi128ELi4ELi1ELi16ELi2ELi2ELi64ELi1ELi1EEviiiPT_S1_S1_iii)
        /*00f4*/ 	.short	0x0380
        /*00f6*/ 	.short	0x0034


	//----- nvinfo : EIATTR_SW_WAR
	.align		4
.L_14499:
        /*00f8*/ 	.byte	0x04, 0x36
        /*00fa*/ 	.short	(.L_14501 - .L_14500)
.L_14500:
        /*00fc*/ 	.word	0x00000008
.L_14501:


//--------------------- .nv.info._Z9cuda_gemmIiLi128ELi4ELi1ELi16ELi2ELi2ELi64ELi1ELi0EEviiiPT_S1_S1_iii --------------------------
	.section	.nv.info._Z9cuda_gemmIiLi128ELi4ELi1ELi16ELi2ELi2ELi64ELi1ELi0EEviiiPT_S1_S1_iii,"",@"SHT_CUDA_INFO"
	.sectionflags	@""
	.align	4


	//----- nvinfo : EIATTR_CUDA_API_VERSION
	.align		4
        /*0000*/ 	.byte	0x04, 0x37
        /*0002*/ 	.short	(.L_14503 - .L_14502)
.L_14502:
        /*0004*/ 	.word	0x00000082


	//----- nvinfo : EIATTR_KPARAM_INFO
	.align		4
.L_14503:
        /*0008*/ 	.byte	0x04, 0x17
        /*000a*/ 	.short	(.L_14505 - .L_14504)
.L_14504:
        /*000c*/ 	.word	0x00000000
        /*0010*/ 	.short	0x0008
        /*0012*/ 	.short	0x0030
        /*0014*/ 	.byte	0x00, 0xf0, 0x11, 0x00


	//----- nvinfo : EIATTR_KPARAM_INFO
	.align		4
.L_14505:
        /*0018*/ 	.byte	0x04, 0x17
        /*001a*/ 	.short	(.L_14507 - .L_14506)
.L_14506:
        /*001c*/ 	.word	0x00000000
        /*0020*/ 	.short	0x0007
        /*0022*/ 	.short	0x002c
        /*0024*/ 	.byte	0x00, 0xf0, 0x11, 0x00


	//----- nvinfo : EIATTR_KPARAM_INFO
	.align		4
.L_14507:
        /*0028*/ 	.byte	0x04, 0x17
        /*002a*/ 	.short	(.L_14509 - .L_14508)
.L_14508:
        /*002c*/ 	.word	0x00000000
        /*0030*/ 	.short	0x0006
        /*0032*/ 	.short	0x0028
        /*0034*/ 	.byte	0x00, 0xf0, 0x11, 0x00


	//----- nvinfo : EIATTR_KPARAM_INFO
	.align		4
.L_14509:
        /*0038*/ 	.byte	0x04, 0x17
        /*003a*/ 	.short	(.L_14511 - .L_14510)
.L_14510:
        /*003c*/ 	.word	0x00000000
        /*0040*/ 	.short	0x0005
        /*0042*/ 	.short	0x0020
        /*0044*/ 	.byte	0x00, 0xf5, 0x21, 0x00


	//----- nvinfo : EIATTR_KPARAM_INFO
	.align		4
.L_14511:
        /*0048*/ 	.byte	0x04, 0x17
        /*004a*/ 	.short	(.L_14513 - .L_14512)
.L_14512:
        /*004c*/ 	.word	0x00000000
        /*0050*/ 	.short	0x0004
        /*0052*/ 	.short	0x0018
        /*0054*/ 	.byte	0x00, 0xf5, 0x21, 0x00


	//----- nvinfo : EIATTR_KPARAM_INFO
	.align		4
.L_14513:
        /*0058*/ 	.byte	0x04, 0x17
        /*005a*/ 	.short	(.L_14515 - .L_14514)
.L_14514:
        /*005c*/ 	.word	0x00000000
        /*0060*/ 	.short	0x0003
        /*0062*/ 	.short	0x0010
        /*0064*/ 	.byte	0x00, 0xf5, 0x21, 0x00


	//----- nvinfo : EIATTR_KPARAM_INFO
	.align		4
.L_14515:
        /*0068*/ 	.byte	0x04, 0x17
        /*006a*/ 	.short	(.L_14517 - .L_14516)
.L_14516:
        /*006c*/ 	.word	0x00000000
        /*0070*/ 	.short	0x0002
        /*0072*/ 	.short	0x0008
        /*0074*/ 	.byte	0x00, 0xf0, 0x11, 0x00


	//----- nvinfo : EIATTR_KPARAM_INFO
	.align		4
.L_14517:
        /*0078*/ 	.byte	0x04, 0x17
        /*007a*/ 	.short	(.L_14519 - .L_14518)
.L_14518:
        /*007c*/ 	.word	0x00000000
        /*0080*/ 	.short	0x0001
        /*0082*/ 	.short	0x0004
        /*0084*/ 	.byte	0x00, 0xf0, 0x11, 0x00


	//----- nvinfo : EIATTR_KPARAM_INFO
	.align		4
.L_14519:
        /*0088*/ 	.byte	0x04, 0x17
        /*008a*/ 	.short	(.L_14521 - .L_14520)
.L_14520:
        /*008c*/ 	.word	0x00000000
        /*0090*/ 	.short	0x0000
        /*0092*/ 	.short	0x0000
        /*0094*/ 	.byte	0x00, 0xf0, 0x11, 0x00


	//----- nvinfo : EIATTR_SPARSE_MMA_MASK
	.align		4
.L_14521:
        /*0098*/ 	.byte	0x03, 0x50
        /*009a*/ 	.short	0x0000


	//----- nvinfo : EIATTR_MAXREG_COUNT
	.align		4
        /*009c*/ 	.byte	0x03, 0x1b
        /*009e*/ 	.short	0x00ff


	//----- nvinfo : EIATTR_NUM_BARRIERS
	.align		4
        /*00a0*/ 	.byte	0x02, 0x4c
        /*00a2*/ 	.byte	0x01
	.zero		1


	//----- nvinfo : EIATTR_MERCURY_ISA_VERSION
	.align		4
        /*00a4*/ 	.byte	0x03, 0x5f
        /*00a6*/ 	.short	0x0101


	//----- nvinfo : EIATTR_COOP_GROUP_MASK_REGIDS
	.align		4
        /*00a8*/ 	.byte	0x04, 0x29
        /*00aa*/ 	.short	(.L_14523 - .L_14522)


	//   ....[0]....
.L_14522:
        /*00ac*/ 	.word	0xffffffff


	//   ....[1]....
        /*00b0*/ 	.word	0xffffffff


	//   ....[2]....
        /*00b4*/ 	.word	0xffffffff


	//   ....[3]....
        /*00b8*/ 	.word	0xffffffff


	//   ....[4]....
        /*00bc*/ 	.word	0xffffffff


	//   ....[5]....
        /*00c0*/ 	.word	0xffffffff


	//   ....[6]....
        /*00c4*/ 	.word	0x05000002


	//   ....[7]....
        /*00c8*/ 	.word	0x05000002


	//   ....[8]....
        /*00cc*/ 	.word	0x05000002


	//   ....[9]....
        /*00d0*/ 	.word	0x05000002


	//   ....[10]....
        /*00d4*/ 	.word	0x05000002


	//   ....[11]....
        /*00d8*/ 	.word	0x05000002


	//----- nvinfo : EIATTR_COOP_GROUP_INSTR_OFFSETS
	.align		4
.L_14523:
        /*00dc*/ 	.byte	0x04, 0x28
        /*00de*/ 	.short	(.L_14525 - .L_14524)


	//   ....[0]....
.L_14524:
        /*00e0*/ 	.word	0x00000d60


	//   ....[1]....
        /*00e4*/ 	.word	0x00000dd0


	//   ....[2]....
        /*00e8*/ 	.word	0x00000fb0


	//   ....[3]....
        /*00ec*/ 	.word	0x00001000


	//   ....[4]....
        /*00f0*/ 	.word	0x000011f0


	//   ....[5]....
        /*00f4*/ 	.word	0x00001240


	//   ....[6]....
        /*00f8*/ 	.word	0x00001380


	//   ....[7]....
        /*00fc*/ 	.word	0x00001420


	//   ....[8]....
        /*0100*/ 	.word	0x000014c0


	//   ....[9]....
        /*0104*/ 	.word	0x00001560


	//   ....[10]....
        /*0108*/ 	.word	0x000015f0


	//   ....[11]....
        /*010c*/ 	.word	0x00001680


	//----- nvinfo : EIATTR_VRC_CTA_INIT_COUNT
	.align		4
.L_14525:
        /*0110*/ 	.byte	0x02, 0x4a
	.zero		1
	.zero		1


	//----- nvinfo : EIATTR_EXIT_INSTR_OFFSETS
	.align		4
        /*0114*/ 	.byte	0x04, 0x1c
        /*0116*/ 	.short	(.L_14527 - .L_14526)


	//   ....[0]....
.L_14526:
        /*0118*/ 	.word	0x00000640


	//   ....[1]....
        /*011c*/ 	.word	0x00001310


	//----- nvinfo : EIATTR_MAX_THREADS
	.align		4
.L_14527:
        /*0120*/ 	.byte	0x04, 0x05
        /*0122*/ 	.short	(.L_14529 - .L_14528)
.L_14528:
        /*0124*/ 	.word	0x00000080
        /*0128*/ 	.word	0x00000001
        /*012c*/ 	.word	0x00000001


	//----- nvinfo : EIATTR_CRS_STACK_SIZE
	.align		4
.L_14529:
        /*0130*/ 	.byte	0x04, 0x1e
        /*0132*/ 	.short	(.L_14531 - .L_14530)
.L_14530:
        /*0134*/ 	.word	0x00000000


	//----- nvinfo : EIATTR_CBANK_PARAM_SIZE
	.align		4
.L_14531:
        /*0138*/ 	.byte	0x03, 0x19
        /*013a*/ 	.short	0x0034


	//----- nvinfo : EIATTR_PARAM_CBANK
	.align		4
        /*013c*/ 	.byte	0x04, 0x0a
        /*013e*/ 	.short	(.L_14533 - .L_14532)
	.align		4
.L_14532:
        /*0140*/ 	.word	index@(.nv.constant0._Z9cuda_gemmIiLi128ELi4ELi1ELi16ELi2ELi2ELi64ELi1ELi0EEviiiPT_S1_S1_iii)
        /*0144*/ 	.short	0x0380
        /*0146*/ 	.short	0x0034


	//----- nvinfo : EIATTR_SW_WAR
	.align		4
.L_14533:
        /*0148*/ 	.byte	0x04, 0x36
        /*014a*/ 	.short	(.L_14535 - .L_14534)
.L_14534:
        /*014c*/ 	.word	0x00000008
.L_14535:


//--------------------- .nv.info._Z9cuda_gemmIiLi128ELi4ELi1ELi16ELi2ELi2ELi64ELi0ELi1EEviiiPT_S1_S1_iii --------------------------
	.section	.nv.info._Z9cuda_gemmIiLi128ELi4ELi1ELi16ELi2ELi2ELi64ELi0ELi1EEviiiPT_S1_S1_iii,"",@"SHT_CUDA_INFO"
	.sectionflags	@""
	.align	4


	//----- nvinfo : EIATTR_CUDA_API_VERSION
	.align		4
        /*0000*/ 	.byte	0x04, 0x37
        /*0002*/ 	.short	(.L_14537 - .L_14536)
.L_14536:
        /*0004*/ 	.word	0x00000082


	//----- nvinfo : EIATTR_KPARAM_INFO
	.align		4
.L_14537:
        /*0008*/ 	.byte	0x04, 0x17
        /*000a*/ 	.short	(.L_14539 - .L_14538)
.L_14538:
        /*000c*/ 	.word	0x00000000
        /*0010*/ 	.short	0x0008
        /*0012*/ 	.short	0x0030
        /*0014*/ 	.byte	0x00, 0xf0, 0x11, 0x00


	//----- nvinfo : EIATTR_KPARAM_INFO
	.align		4
.L_14539:
        /*0018*/ 	.byte	0x04, 0x17
        /*001a*/ 	.short	(.L_14541 - .L_14540)
.L_14540:
        /*001c*/ 	.word	0x00000000
        /*0020*/ 	.short	0x0007
        /*0022*/ 	.short	0x002c
        /*0024*/ 	.byte	0x00, 0xf0, 0x11, 0x00


	//----- nvinfo : EIATTR_KPARAM_INFO
	.align		4
.L_14541:
        /*0028*/ 	.byte	0x04, 0x17
        /*002a*/ 	.short	(.L_14543 - .L_14542)
.L_14542:
        /*002c*/ 	.word	0x00000000
        /*0030*/ 	.short	0x0006
        /*0032*/ 	.short	0x0028
        /*0034*/ 	.byte	0x00, 0xf0, 0x11, 0x00


	//----- nvinfo : EIATTR_KPARAM_INFO
	.align		4
.L_14543:
        /*0038*/ 	.byte	0x04, 0x17
        /*003a*/ 	.short	(.L_14545 - .L_14544)
.L_14544:
        /*003c*/ 	.word	0x00000000
        /*0040*/ 	.short	0x0005
        /*0042*/ 	.short	0x0020
        /*0044*/ 	.byte	0x00, 0xf5, 0x21, 0x00


	//----- nvinfo : EIATTR_KPARAM_INFO
	.align		4
.L_14545:
        /*0048*/ 	.byte	0x04, 0x17
        /*004a*/ 	.short	(.L_14547 - .L_14546)
.L_14546:
        /*004c*/ 	.word	0x00000000
        /*0050*/ 	.short	0x0004
        /*0052*/ 	.short	0x0018
        /*0054*/ 	.byte	0x00, 0xf5, 0x21, 0x00


	//----- nvinfo : EIATTR_KPARAM_INFO
	.align		4
.L_14547:
        /*0058*/ 	.byte	0x04, 0x17
        /*005a*/ 	.short	(.L_14549 - .L_14548)
.L_14548:
        /*005c*/ 	.word	0x00000000
        /*0060*/ 	.short	0x0003
        /*0062*/ 	.short	0x0010
        /*0064*/ 	.byte	0x00, 0xf5, 0x21, 0x00


	//----- nvinfo : EIATTR_KPARAM_INFO
	.align		4
.L_14549:
        /*0068*/ 	.byte	0x04, 0x17
        /*006a*/ 	.short	(.L_14551 - .L_14550)
.L_14550:
        /*006c*/ 	.word	0x00000000
        /*0070*/ 	.short	0x0002
        /*0072*/ 	.short	0x0008
        /*0074*/ 	.byte	0x00, 0xf0, 0x11, 0x00


	//----- nvinfo : EIATTR_KPARAM_INFO
	.align		4
.L_14551:
        /*0078*/ 	.byte	0x04, 0x17
        /*007a*/ 	.short	(.L_14553 - .L_14552)
.L_14552:
        /*007c*/ 	.word	0x00000000
        /*0080*/ 	.short	0x0001
        /*0082*/ 	.short	0x0004
        /*0084*/ 	.byte	0x00, 0xf0, 0x11, 0x00


	//----- nvinfo : EIATTR_KPARAM_INFO
	.align		4
.L_14553:
        /*0088*/ 	.byte	0x04, 0x17
        /*008a*/ 	.short	(.L_14555 - .L_14554)
.L_14554:
        /*008c*/ 	.word	0x00000000
        /*0090*/ 	.short	0x0000
        /*0092*/ 	.short	0x0000
        /*0094*/ 	.byte	0x00, 0xf0, 0x11, 0x00


	//----- nvinfo : EIATTR_SPARSE_MMA_MASK
	.align		4
.L_14555:
        /*0098*/ 	.byte	0x03, 0x50
        /*009a*/ 	.short	0x0000


	//----- nvinfo : EIATTR_MAXREG_COUNT
	.align		4
        /*009c*/ 	.byte	0x03, 0x1b
        /*009e*/ 	.short	0x00ff


	//----- nvinfo : EIATTR_NUM_BARRIERS
	.align		4
        /*00a0*/ 	.byte	0x02, 0x4c
        /*00a2*/ 	.byte	0x01
	.zero		1


	//----- nvinfo : EIATTR_MERCURY_ISA_VERSION
	.align		4
        /*00a4*/ 	.byte	0x03, 0x5f
        /*00a6*/ 	.short	0x0101


	//----- nvinfo : EIATTR_COOP_GROUP_MASK_REGIDS
	.align		4
        /*00a8*/ 	.byte	0x04, 0x29
        /*00aa*/ 	.short	(.L_14557 - .L_14556)


	//   ....[0]....
.L_14556:
        /*00ac*/ 	.word	0x05000002


	//   ....[1]....
        /*00b0*/ 	.word	0x05000002


	//----- nvinfo : EIATTR_COOP_GROUP_INSTR_OFFSETS
	.align		4
.L_14557:
        /*00b4*/ 	.byte	0x04, 0x28
        /*00b6*/ 	.short	(.L_14559 - .L_14558)


	//   ....[0]....
.L_14558:
        /*00b8*/ 	.word	0x000004f0


	//   ....[1]....
        /*00bc*/ 	.word	0x00000570


	//----- nvinfo : EIATTR_VRC_CTA_INIT_COUNT
	.align		4
.L_14559:
        /*00c0*/ 	.byte	0x02, 0x4a
	.zero		1
	.zero		1


	//----- nvinfo : EIATTR_EXIT_INSTR_OFFSETS
	.align		4
        /*00c4*/ 	.byte	0x04, 0x1c
        /*00c6*/ 	.short	(.L_14561 - .L_14560)


	//   ....[0]....
.L_14560:
        /*00c8*/ 	.word	0x000001d0


	//   ....[1]....
        /*00cc*/ 	.word	0x000004a0


	//----- nvinfo : EIATTR_MAX_THREADS
	.align		4
.L_14561:
        /*00d0*/ 	.byte	0x04, 0x05
        /*00d2*/ 	.short	(.L_14563 - .L_14562)
.L_14562:
        /*00d4*/ 	.word	0x00000080
        /*00d8*/ 	.word	0x00000001
        /*00dc*/ 	.word	0x00000001


	//----- nvinfo : EIATTR_CRS_STACK_SIZE
	.align		4
.L_14563:
        /*00e0*/ 	.byte	0x04, 0x1e
        /*00e2*/ 	.short	(.L_14565 - .L_14564)
.L_14564:
        /*00e4*/ 	.word	0x00000000


	//----- nvinfo : EIATTR_CBANK_PARAM_SIZE
	.align		4
.L_14565:
        /*00e8*/ 	.byte	0x03, 0x19
        /*00ea*/ 	.short	0x0034


	//----- nvinfo : EIATTR_PARAM_CBANK
	.align		4
        /*00ec*/ 	.byte	0x04, 0x0a
        /*00ee*/ 	.short	(.L_14567 - .L_14566)
	.align		4
.L_14566:
        /*00f0*/ 	.word	index@(.nv.constant0._Z9cuda_gemmIiLi128ELi4ELi1ELi16ELi2ELi2ELi64ELi0ELi1EEviiiPT_S1_S1_iii)
        /*00f4*/ 	.short	0x0380
        /*00f6*/ 	.short	0x0034


	//----- nvinfo : EIATTR_SW_WAR
	.align		4
.L_14567:
        /*00f8*/ 	.byte	0x04, 0x36
        /*00fa*/ 	.short	(.L_14569 - .L_14568)
.L_14568:
        /*00fc*/ 	.word	0x00000008
.L_14569:


//--------------------- .nv.info._Z9cuda_gemmIiLi128ELi4ELi1ELi16ELi2ELi2ELi64ELi0ELi0EEviiiPT_S1_S1_iii --------------------------
	.section	.nv.info._Z9cuda_gemmIiLi128ELi4ELi1ELi16ELi2ELi2ELi64ELi0ELi0EEviiiPT_S1_S1_iii,"",@"SHT_CUDA_INFO"
	.sectionflags	@""
	.align	4


	//----- nvinfo : EIATTR_CUDA_API_VERSION
	.align		4
        /*0000*/ 	.byte	0x04, 0x37
        /*0002*/ 	.short	(.L_14571 - .L_14570)
.L_14570:
        /*0004*/ 	.word	0x00000082


	//----- nvinfo : EIATTR_KPARAM_INFO
	.align		4
.L_14571:
        /*0008*/ 	.byte	0x04, 0x17
        /*000a*/ 	.short	(.L_14573 - .L_14572)
.L_14572:
        /*000c*/ 	.word	0x00000000
        /*0010*/ 	.short	0x0008
        /*0012*/ 	.short	0x0030
        /*0014*/ 	.byte	0x00, 0xf0, 0x11, 0x00


	//----- nvinfo : EIATTR_KPARAM_INFO
	.align		4
.L_14573:
        /*0018*/ 	.byte	0x04, 0x17
        /*001a*/ 	.short	(.L_14575 - .L_14574)
.L_14574:
        /*001c*/ 	.word	0x00000000
        /*0020*/ 	.short	0x0007
        /*0022*/ 	.short	0x002c
        /*0024*/ 	.byte	0x00, 0xf0, 0x11, 0x00


	//----- nvinfo : EIATTR_KPARAM_INFO
	.align		4
.L_14575:
        /*0028*/ 	.byte	0x04, 0x17
        /*002a*/ 	.short	(.L_14577 - .L_14576)
.L_14576:
        /*002c*/ 	.word	0x00000000
        /*0030*/ 	.short	0x0006
        /*0032*/ 	.short	0x0028
        /*0034*/ 	.byte	0x00, 0xf0, 0x11, 0x00


	//----- nvinfo : EIATTR_KPARAM_INFO
	.align		4
.L_14577:
        /*0038*/ 	.byte	0x04, 0x17
        /*003a*/ 	.short	(.L_14579 - .L_14578)
.L_14578:
        /*003c*/ 	.word	0x00000000
        /*0040*/ 	.short	0x0005
        /*0042*/ 	.short	0x0020
        /*0044*/ 	.byte	0x00, 0xf5, 0x21, 0x00


	//----- nvinfo : EIATTR_KPARAM_INFO
	.align		4
.L_14579:
        /*0048*/ 	.byte	0x04, 0x17
        /*004a*/ 	.short	(.L_14581 - .L_14580)
.L_14580:
        /*004c*/ 	.word	0x00000000
        /*0050*/ 	.short	0x0004
        /*0052*/ 	.short	0x0018
        /*0054*/ 	.byte	0x00, 0xf5, 0x21, 0x00


	//----- nvinfo : EIATTR_KPARAM_INFO
	.align		4
.L_14581:
        /*0058*/ 	.byte	0x04, 0x17
        /*005a*/ 	.short	(.L_14583 - .L_14582)
.L_14582:
        /*005c*/ 	.word	0x00000000
        /*0060*/ 	.short	0x0003
        /*0062*/ 	.short	0x0010
        /*0064*/ 	.byte	0x00, 0xf5, 0x21, 0x00


	//----- nvinfo : EIATTR_KPARAM_INFO
	.align		4
.L_14583:
        /*0068*/ 	.byte	0x04, 0x17
        /*006a*/ 	.short	(.L_14585 - .L_14584)
.L_14584:
        /*006c*/ 	.word	0x00000000
        /*0070*/ 	.short	0x0002
        /*0072*/ 	.short	0x0008
        /*0074*/ 	.byte	0x00, 0xf0, 0x11, 0x00


	//----- nvinfo : EIATTR_KPARAM_INFO
	.align		4
.L_14585:
        /*0078*/ 	.byte	0x04, 0x17
        /*007a*/ 	.short	(.L_14587 - .L_14586)
.L_14586:
        /*007c*/ 	.word	0x00000000
        /*0080*/ 	.short	0x0001
        /*0082*/ 	.short	0x0004
        /*0084*/ 	.byte	0x00, 0xf0, 0x11, 0x00


	//----- nvinfo : EIATTR_KPARAM_INFO
	.align		4
.L_14587:
        /*0088*/ 	.byte	0x04, 0x17
        /*008a*/ 	.short	(.L_14589 - .L_14588)
.L_14588:
        /*008c*/ 	.word	0x00000000
        /*0090*/ 	.short	0x0000
        /*0092*/ 	.short	0x0000
        /*0094*/ 	.byte	0x00, 0xf0, 0x11, 0x00


	//----- nvinfo : EIATTR_SPARSE_MMA_MASK
	.align		4
.L_14589:
        /*0098*/ 	.byte	0x03, 0x50
        /*009a*/ 	.short	0x0000


	//----- nvinfo : EIATTR_MAXREG_COUNT
	.align		4
        /*009c*/ 	.byte	0x03, 0x1b
        /*009e*/ 	.short	0x00ff


	//----- nvinfo : EIATTR_NUM_BARRIERS
	.align		4
        /*00a0*/ 	.byte	0x02, 0x4c
        /*00a2*/ 	.byte	0x01
	.zero		1


	//----- nvinfo : EIATTR_MERCURY_ISA_VERSION
	.align		4
        /*00a4*/ 	.byte	0x03, 0x5f
        /*00a6*/ 	.short	0x0101


	//----- nvinfo : EIATTR_COOP_GROUP_MASK_REGIDS
	.align		4
        /*00a8*/ 	.byte	0x04, 0x29
        /*00aa*/ 	.short	(.L_14591 - .L_14590)


	//   ....[0]....
.L_14590:
        /*00ac*/ 	.word	0xffffffff


	//   ....[1]....
        /*00b0*/ 	.word	0xffffffff


	//   ....[2]....
        /*00b4*/ 	.word	0xffffffff


	//   ....[3]....
        /*00b8*/ 	.word	0xffffffff


	//   ....[4]....
        /*00bc*/ 	.word	0xffffffff


	//   ....[5]....
        /*00c0*/ 	.word	0xffffffff


	//   ....[6]....
        /*00c4*/ 	.word	0x05000002


	//   ....[7]....
        /*00c8*/ 	.word	0x05000002


	//   ....[8]....
        /*00cc*/ 	.word	0x05000002


	//   ....[9]....
        /*00d0*/ 	.word	0x05000002


	//   ....[10]....
        /*00d4*/ 	.word	0x05000002


	//   ....[11]....
        /*00d8*/ 	.word	0x05000002


	//----- nvinfo : EIATTR_COOP_GROUP_INSTR_OFFSETS
	.align		4
.L_14591:
        /*00dc*/ 	.byte	0x04, 0x28
        /*00de*/ 	.short	(.L_14593 - .L_14592)


	//   ....[0]....
.L_14592:
        /*00e0*/ 	.word	0x00000de0


	//   ....[1]....
        /*00e4*/ 	.word	0x00000e50


	//   ....[2]....
        /*00e8*/ 	.word	0x00001030


	//   ....[3]....
        /*00ec*/ 	.word	0x00001080


	//   ....[4]....
        /*00f0*/ 	.word	0x00001290


	//   ....[5]....
        /*00f4*/ 	.word	0x000012e0


	//   ....[6]....
        /*00f8*/ 	.word	0x00001450


	//   ....[7]....
        /*00fc*/ 	.word	0x000014f0


	//   ....[8]....
        /*0100*/ 	.word	0x00001590


	//   ....[9]....
        /*0104*/ 	.word	0x00001630


	//   ....[10]....
        /*0108*/ 	.word	0x000016c0


	//   ....[11]....
        /*010c*/ 	.word	0x00001750


	//----- nvinfo : EIATTR_VRC_CTA_INIT_COUNT
	.align		4
.L_14593:
        /*0110*/ 	.byte	0x02, 0x4a
	.zero		1
	.zero		1


	//----- nvinfo : EIATTR_EXIT_INSTR_OFFSETS
	.align		4
        /*0114*/ 	.byte	0x04, 0x1c
        /*0116*/ 	.short	(.L_14595 - .L_14594)


	//   ....[0]....
.L_14594:
        /*0118*/ 	.word	0x00000670


	//   ....[1]....
        /*011c*/ 	.word	0x000013e0


	//----- nvinfo : EIATTR_MAX_THREADS
	.align		4
.L_14595:
        /*0120*/ 	.byte	0x04, 0x05
        /*0122*/ 	.short	(.L_14597 - .L_14596)
.L_14596:
        /*0124*/ 	.word	0x00000080
        /*0128*/ 	.word	0x00000001
        /*012c*/ 	.word	0x00000001


	//----- nvinfo : EIATTR_CRS_STACK_SIZE
	.align		4
.L_14597:
        /*0130*/ 	.byte	0x04, 0x1e
        /*0132*/ 	.short	(.L_14599 - .L_14598)
.L_14598:
        /*0134*/ 	.word	0x00000000


	//----- nvinfo : EIATTR_CBANK_PARAM_SIZE
	.align		4
.L_14599:
        /*0138*/ 	.byte	0x03, 0x19
        /*013a*/ 	.short	0x0034


	//----- nvinfo : EIATTR_PARAM_CBANK
	.align		4
        /*013c*/ 	.byte	0x04, 0x0a
        /*013e*/ 	.short	(.L_14601 - .L_14600)
	.align		4
.L_14600:
        /*0140*/ 	.word	index@(.nv.constant0._Z9cuda_gemmIiLi128ELi4ELi1ELi16ELi2ELi2ELi64ELi0ELi0EEviiiPT_S1_S1_iii)
        /*0144*/ 	.short	0x0380
        /*0146*/ 	.short	0x0034


	//----- nvinfo : EIATTR_SW_WAR
	.align		4
.L_14601:
        /*0148*/ 	.byte	0x04, 0x36
        /*014a*/ 	.short	(.L_14603 - .L_14602)
.L_14602:
        /*014c*/ 	.word	0x00000008
.L_14603:


//--------------------- .nv.info._Z9cuda_gemmIiLi128ELi2ELi1ELi4096ELi128ELi128ELi64ELi1ELi1EEviiiPT_S1_S1_iii --------------------------
	.section	.nv.info._Z9cuda_gemmIiLi128ELi2ELi1ELi4096ELi128ELi128ELi64ELi1ELi1EEviiiPT_S1_S1_iii,"",@"SHT_CUDA_INFO"
	.sectionflags	@""
	.align	4


	//----- nvinfo : EIATTR_CUDA_API_VERSION
	.align		4
        /*0000*/ 	.byte	0x04, 0x37
        /*0002*/ 	.short	(.L_14605 - .L_14604)
.L_14604:
        /*0004*/ 	.word	0x00000082


	//----- nvinfo : EIATTR_KPARAM_INFO
	.align		4
.L_14605:
        /*0008*/ 	.byte	0x04, 0x17
        /*000a*/ 	.short	(.L_14607 - .L_14606)
.L_14606:
        /*000c*/ 	.word	0x00000000
        /*0010*/ 	.short	0x0008
        /*0012*/ 	.short	0x0030
        /*0014*/ 	.byte	0x00, 0xf0, 0x11, 0x00


	//----- nvinfo : EIATTR_KPARAM_INFO
	.align		4
.L_14607:
        /*0018*/ 	.byte	0x04, 0x17
        /*001a*/ 	.short	(.L_14609 - .L_14608)
.L_14608:
        /*001c*/ 	.word	0x00000000
        /*0020*/ 	.short	0x0007
        /*0022*/ 	.short	0x002c
        /*0024*/ 	.byte	0x00, 0xf0, 0x11, 0x00


	//----- nvinfo : EIATTR_KPARAM_INFO
	.align		4
.L_14609:
        /*0028*/ 	.byte	0x04, 0x17
        /*002a*/ 	.short	(.L_14611 - .L_14610)
.L_14610:
        /*002c*/ 	.word	0x00000000
        /*0030*/ 	.short	0x0006
        /*0032*/ 	.short	0x0028
        /*0034*/ 	.byte	0x00, 0xf0, 0x11, 0x00


	//----- nvinfo : EIATTR_KPARAM_INFO
	.align		4
.L_14611:
        /*0038*/ 	.byte	0x04, 0x17
        /*003a*/ 	.short	(.L_14613 - .L_14612)
.L_14612:
        /*003c*/ 	.word	0x00000000
        /*0040*/ 	.short	0x0005
        /*0042*/ 	.short	0x0020
        /*0044*/ 	.byte	0x00, 0xf5, 0x21, 0x00


	//----- nvinfo : EIATTR_KPARAM_INFO
	.align		4
.L_14613:
        /*0048*/ 	.byte	0x04, 0x17
        /*004a*/ 	.short	(.L_14615 - .L_14614)
.L_14614:
        /*004c*/ 	.word	0x00000000
        /*0050*/ 	.short	0x0004
        /*0052*/ 	.short	0x0018
        /*0054*/ 	.byte	0x00, 0xf5, 0x21, 0x00


	//----- nvinfo : EIATTR_KPARAM_INFO
	.align		4
.L_14615:
        /*0058*/ 	.byte	0x04, 0x17
        /*005a*/ 	.short	(.L_14617 - .L_14616)
.L_14616:
        /*005c*/ 	.word	0x00000000
        /*0060*/ 	.short	0x0003
        /*0062*/ 	.short	0x0010
        /*0064*/ 	.byte	0x00, 0xf5, 0x21, 0x00


	//----- nvinfo : EIATTR_KPARAM_INFO
	.align		4
.L_14617:
        /*0068*/ 	.byte	0x04, 0x17
        /*006a*/ 	.short	(.L_14619 - .L_14618)
.L_14618:
        /*006c*/ 	.word	0x00000000
        /*0070*/ 	.short	0x0002
        /*0072*/ 	.short	0x0008
        /*0074*/ 	.byte	0x00, 0xf0, 0x11, 0x00


	//----- nvinfo : EIATTR_KPARAM_INFO
	.align		4
.L_14619:
        /*0078*/ 	.byte	0x04, 0x17
        /*007a*/ 	.short	(.L_14621 - .L_14620)
.L_14620:
        /*007c*/ 	.word	0x00000000
        /*0080*/ 	.short	0x0001
        /*0082*/ 	.short	0x0004
        /*0084*/ 	.byte	0x00, 0xf0, 0x11, 0x00


	//----- nvinfo : EIATTR_KPARAM_INFO
	.align		4
.L_14621:
        /*0088*/ 	.byte	0x04, 0x17
        /*008a*/ 	.short	(.L_14623 - .L_14622)
.L_14622:
        /*008c*/ 	.word	0x00000000
        /*0090*/ 	.short	0x0000
        /*0092*/ 	.short	0x0000
        /*0094*/ 	.byte	0x00, 0xf0, 0x11, 0x00


	//----- nvinfo : EIATTR_SPARSE_MMA_MASK
	.align		4
.L_14623:
        /*0098*/ 	.byte	0x03, 0x50
        /*009a*/ 	.short	0x0000


	//----- nvinfo : EIATTR_MAXREG_COUNT
	.align		4
        /*009c*/ 	.byte	0x03, 0x1b
        /*009e*/ 	.short	0x00ff


	//----- nvinfo : EIATTR_NUM_BARRIERS
	.align		4
        /*00a0*/ 	.byte	0x02, 0x4c
        /*00a2*/ 	.byte	0x01
	.zero		1


	//----- nvinfo : EIATTR_MERCURY_ISA_VERSION
	.align		4
        /*00a4*/ 	.byte	0x03, 0x5f
        /*00a6*/ 	.short	0x0101


	//----- nvinfo : EIATTR_INT_WARP_WIDE_INSTR_OFFSETS
	.align		4
        /*00a8*/ 	.byte	0x04, 0x31
        /*00aa*/ 	.short	(.L_14625 - .L_14624)


	//   ....[0]....
.L_14624:
        /*00ac*/ 	.word	0x00000dd0


	//----- nvinfo : EIATTR_COOP_GROUP_MASK_REGIDS
	.align		4
.L_14625:
        /*00b0*/ 	.byte	0x04, 0x29
        /*00b2*/ 	.short	(.L_14627 - .L_14626)


	//   ....[0]....
.L_14626:
        /*00b4*/ 	.word	0xffffffff


	//----- nvinfo : EIATTR_COOP_GROUP_INSTR_OFFSETS
	.align		4
.L_14627:
        /*00b8*/ 	.byte	0x04, 0x28
        /*00ba*/ 	.short	(.L_14629 - .L_14628)


	//   ....[0]....
.L_14628:
        /*00bc*/ 	.word	0x00001120


	//----- nvinfo : EIATTR_VRC_CTA_INIT_COUNT
	.align		4
.L_14629:
        /*00c0*/ 	.byte	0x02, 0x4a
	.zero		1
	.zero		1


	//----- nvinfo : EIATTR_EXIT_INSTR_OFFSETS
	.align		4
        /*00c4*/ 	.byte	0x04, 0x1c
        /*00c6*/ 	.short	(.L_14631 - .L_14630)


	//   ....[0]....
.L_14630:
        /*00c8*/ 	.word	0x00000060


	//   ....[1]....
        /*00cc*/ 	.word	0x00001680


	//----- nvinfo : EIATTR_MAX_THREADS
	.align		4
.L_14631:
        /*00d0*/ 	.byte	0x04, 0x05
        /*00d2*/ 	.short	(.L_14633 - .L_14632)
.L_14632:
        /*00d4*/ 	.word	0x00000080
        /*00d8*/ 	.word	0x00000001
        /*00dc*/ 	.word	0x00000001


	//----- nvinfo : EIATTR_CRS_STACK_SIZE
	.align		4
.L_14633:
        /*00e0*/ 	.byte	0x04, 0x1e
        /*00e2*/ 	.short	(.L_14635 - .L_14634)
.L_14634:
        /*00e4*/ 	.word	0x00000000


	//----- nvinfo : EIATTR_CBANK_PARAM_SIZE
	.align		4
.L_14635:
        /*00e8*/ 	.byte	0x03, 0x19
        /*00ea*/ 	.short	0x0034


	//----- nvinfo : EIATTR_PARAM_CBANK
	.align		4
        /*00ec*/ 	.byte	0x04, 0x0a
        /*00ee*/ 	.short	(.L_14637 - .L_14636)
	.align		4
.L_14636:
        /*00f0*/ 	.word	index@(.nv.constant0._Z9cuda_gemmIiLi128ELi2ELi1ELi4096ELi128ELi128ELi64ELi1ELi1EEviiiPT_S1_S1_iii)
        /*00f4*/ 	.short	0x0380
        /*00f6*/ 	.short	0x0034


	//----- nvinfo : EIATTR_SW_WAR
	.align		4
.L_14637:
        /*00f8*/ 	.byte	0x04, 0x36
        /*00fa*/ 	.short	(.L_14639 - .L_14638)
.L_14638:
        /*00fc*/ 	.word	0x00000008
.L_14639:


//--------------------- .nv.info._Z9cuda_gemmIiLi128ELi2ELi1ELi4096ELi128ELi128ELi64ELi1ELi0EEviiiPT_S1_S1_iii --------------------------
	.section	.nv.info._Z9cuda_gemmIiLi128ELi2ELi1ELi4096ELi128ELi128ELi64ELi1ELi0EEviiiPT_S1_S1_iii,"",@"SHT_CUDA_INFO"
	.sectionflags	@""
	.align	4


	//----- nvinfo : EIATTR_CUDA_API_VERSION
	.align		4
        /*0000*/ 	.byte	0x04, 0x37
        /*0002*/ 	.short	(.L_14641 - .L_14640)
.L_14640:
        /*0004*/ 	.word	0x00000082


	//----- nvinfo : EIATTR_KPARAM_INFO
	.align		4
.L_14641:
        /*0008*/ 	.byte	0x04, 0x17
        /*000a*/ 	.short	(.L_14643 - .L_14642)
.L_14642:
        /*000c*/ 	.word	0x00000000
        /*0010*/ 	.short	0x0008
        /*0012*/ 	.short	0x0030
        /*0014*/ 	.byte	0x00, 0xf0, 0x11, 0x00


	//----- nvinfo : EIATTR_KPARAM_INFO
	.align		4
.L_14643:
        /*0018*/ 	.byte	0x04, 0x17
        /*001a*/ 	.short	(.L_14645 - .L_14644)
.L_14644:
        /*001c*/ 	.word	0x00000000
        /*0020*/ 	.short	0x0007
        /*0022*/ 	.short	0x002c
        /*0024*/ 	.byte	0x00, 0xf0, 0x11, 0x00


	//----- nvinfo : EIATTR_KPARAM_INFO
	.align		4
.L_14645:
        /*0028*/ 	.byte	0x04, 0x17
        /*002a*/ 	.short	(.L_14647 - .L_14646)
.L_14646:
        /*002c*/ 	.word	0x00000000
        /*0030*/ 	.short	0x0006
        /*0032*/ 	.short	0x0028
        /*0034*/ 	.byte	0x00, 0xf0, 0x11, 0x00


	//----- nvinfo : EIATTR_KPARAM_INFO
	.align		4
.L_14647:
        /*0038*/ 	.byte	0x04, 0x17
        /*003a*/ 	.short	(.L_14649 - .L_14648)
.L_14648:
        /*003c*/ 	.word	0x00000000
        /*0040*/ 	.short	0x0005
        /*0042*/ 	.short	0x0020
        /*0044*/ 	.byte	0x00, 0xf5, 0x21, 0x00


	//----- nvinfo : EIATTR_KPARAM_INFO
	.align		4
.L_14649:
        /*0048*/ 	.byte	0x04, 0x17
        /*004a*/ 	.short	(.L_14651 - .L_14650)
.L_14650:
        /*004c*/ 	.word	0x00000000
        /*0050*/ 	.short	0x0004
        /*0052*/ 	.short	0x0018
        /*0054*/ 	.byte	0x00, 0xf5, 0x21, 0x00


	//----- nvinfo : EIATTR_KPARAM_INFO
	.align		4
.L_14651:
        /*0058*/ 	.byte	0x04, 0x17
        /*005a*/ 	.short	(.L_14653 - .L_14652)
.L_14652:
        /*005c*/ 	.word	0x00000000
        /*0060*/ 	.short	0x0003
        /*0062*/ 	.short	0x0010
        /*0064*/ 	.byte	0x00, 0xf5, 0x21, 0x00


	//----- nvinfo : EIATTR_KPARAM_INFO
	.align		4
.L_14653:
        /*0068*/ 	.byte	0x04, 0x17
        /*006a*/ 	.short	(.L_14655 - .L_14654)
.L_14654:
        /*006c*/ 	.word	0x00000000
        /*0070*/ 	.short	0x0002
        /*0072*/ 	.short	0x0008
        /*0074*/ 	.byte	0x00, 0xf0, 0x11, 0x00


	//----- nvinfo : EIATTR_KPARAM_INFO
	.align		4
.L_14655:
        /*0078*/ 	.byte	0x04, 0x17
        /*007a*/ 	.short	(.L_14657 - .L_14656)
.L_14656:
        /*007c*/ 	.word	0x00000000
        /*0080*/ 	.short	0x0001
        /*0082*/ 	.short	0x0004
        /*0084*/ 	.byte	0x00, 0xf0, 0x11, 0x00


	//----- nvinfo : EIATTR_KPARAM_INFO
	.align		4
.L_14657:
        /*0088*/ 	.byte	0x04, 0x17
        /*008a*/ 	.short	(.L_14659 - .L_14658)
.L_14658:
        /*008c*/ 	.word	0x00000000
        /*0090*/ 	.short	0x0000
        /*0092*/ 	.short	0x0000
        /*0094*/ 	.byte	0x00, 0xf0, 0x11, 0x00


	//----- nvinfo : EIATTR_SPARSE_MMA_MASK
	.align		4
.L_14659:
        /*0098*/ 	.byte	0x03, 0x50
        /*009a*/ 	.short	0x0000


	//----- nvinfo : EIATTR_MAXREG_COUNT
	.align		4
        /*009c*/ 	.byte	0x03, 0x1b
        /*009e*/ 	.short	0x00ff


	//----- nvinfo : EIATTR_NUM_BARRIERS
	.align		4
        /*00a0*/ 	.byte	0x02, 0x4c
        /*00a2*/ 	.byte	0x01
	.zero		1


	//----- nvinfo : EIATTR_MERCURY_ISA_VERSION
	.align		4
        /*00a4*/ 	.byte	0x03, 0x5f
        /*00a6*/ 	.short	0x0101


	//----- nvinfo : EIATTR_COOP_GROUP_MASK_REGIDS
	.align		4
        /*00a8*/ 	.byte	0x04, 0x29
        /*00aa*/ 	.short	(.L_14661 - .L_14660)


	//   ....[0]....
.L_14660:
        /*00ac*/ 	.word	0xffffffff


	//   ....[1]....
        /*00b0*/ 	.word	0xffffffff


	//   ....[2]....
        /*00b4*/ 	.word	0xffffffff


	//   ....[3]....
        /*00b8*/ 	.word	0xffffffff


	//   ....[4]....
        /*00bc*/ 	.word	0xffffffff


	//   ....[5]....
        /*00c0*/ 	.word	0xffffffff


	//   ....[6]....
        /*00c4*/ 	.word	0xffffffff


	//   ....[7]....
        /*00c8*/ 	.word	0xffffffff


	//   ....[8]....
        /*00cc*/ 	.word	0xffffffff


	//   ....[9]....
        /*00d0*/ 	.word	0xffffffff


	//   ....[10]....
        /*00d4*/ 	.word	0xffffffff


	//   ....[11]....
        /*00d8*/ 	.word	0xffffffff


	//   ....[12]....
        /*00dc*/ 	.word	0xffffffff


	//   ....[13]....
        /*00e0*/ 	.word	0xffffffff


	//   ....[14]....
        /*00e4*/ 	.word	0xffffffff


	//   ....[15]....
        /*00e8*/ 	.word	0xffffffff


	//   ....[16]....
        /*00ec*/ 	.word	0xffffffff


	//   ....[17]....
        /*00f0*/ 	.word	0x0500004a


	//   ....[18]....
        /*00f4*/ 	.word	0x0500004a


	//   ....[19]....
        /*00f8*/ 	.word	0x0500004a


	//   ....[20]....
        /*00fc*/ 	.word	0x0500004a


	//   ....[21]....
        /*0100*/ 	.word	0x0500004a


	//   ....[22]....
        /*0104*/ 	.word	0x0500004a


	//   ....[23]....
        /*0108*/ 	.word	0x0500004a


	//   ....[24]....
        /*010c*/ 	.word	0x0500004a


	//   ....[25]....
        /*0110*/ 	.word	0x0500004a


	//   ....[26]....
        /*0114*/ 	.word	0x0500004a


	//   ....[27]....
        /*0118*/ 	.word	0x0500004a


	//   ....[28]....
        /*011c*/ 	.word	0x0500004a


	//   ....[29]....
        /*0120*/ 	.word	0x0500004a


	//   ....[30]....
        /*0124*/ 	.word	0x0500004a


	//   ....[31]....
        /*0128*/ 	.word	0x0500004a


	//   ....[32]....
        /*012c*/ 	.word	0x0500004a


	//----- nvinfo : EIATTR_COOP_GROUP_INSTR_OFFSETS
	.align		4
.L_14661:
        /*0130*/ 	.byte	0x04, 0x28
        /*0132*/ 	.short	(.L_14663 - .L_14662)


	//   ....[0]....
.L_14662:
        /*0134*/ 	.word	0x00001780


	//   ....[1]....
        /*0138*/ 	.word	0x000017e0


	//   ....[2]....
        /*013c*/ 	.word	0x00001840


	//   ....[3]....
        /*0140*/ 	.word	0x000018a0


	//   ....[4]....
        /*0144*/ 	.word	0x00001900


	//   ....[5]....
        /*0148*/ 	.word	0x00001960


	//   ....[6]....
        /*014c*/ 	.word	0x000019c0


	//   ....[7]....
        /*0150*/ 	.word	0x00001a20


	//   ....[8]....
        /*0154*/ 	.word	0x00001a80


	//   ....[9]....
        /*0158*/ 	.word	0x00001ae0


	//   ....[10]....
        /*015c*/ 	.word	0x00001b40


	//   ....[11]....
        /*0160*/ 	.word	0x00001ba0


	//   ....[12]....
        /*0164*/ 	.word	0x00001c00


	//   ....[13]....
        /*0168*/ 	.word	0x00001c60


	//   ....[14]....
        /*016c*/ 	.word	0x00001cc0


	//   ....[15]....
        /*0170*/ 	.word	0x00001d20


	//   ....[16]....
        /*0174*/ 	.word	0x00002210


	//   ....[17]....
        /*0178*/ 	.word	0x000027f0


	//   ....[18]....
        /*017c*/ 	.word	0x00002870


	//   ....[19]....
        /*0180*/ 	.word	0x00002900


	//   ....[20]....
        /*0184*/ 	.word	0x00002990


	//   ....[21]....
        /*0188*/ 	.word	0x00002a20


	//   ....[22]....
        /*018c*/ 	.word	0x00002ab0


	//   ....[23]....
        /*0190*/ 	.word	0x00002b40


	//   ....[24]....
        /*0194*/ 	.word	0x00002bd0


	//   ....[25]....
        /*0198*/ 	.word	0x00002c60


	//   ....[26]....
        /*019c*/ 	.word	0x00002cf0


	//   ....[27]....
        /*01a0*/ 	.word	0x00002d80


	//   ....[28]....
        /*01a4*/ 	.word	0x00002e10


	//   ....[29]....
        /*01a8*/ 	.word	0x00002ea0


	//   ....[30]....
        /*01ac*/ 	.word	0x00002f30


	//   ....[31]....
        /*01b0*/ 	.word	0x00002fc0


	//   ....[32]....
        /*01b4*/ 	.word	0x00003050


	//----- nvinfo : EIATTR_VRC_CTA_INIT_COUNT
	.align		4
.L_14663:
        /*01b8*/ 	.byte	0x02, 0x4a
	.zero		1
	.zero		1


	//----- nvinfo : EIATTR_EXIT_INSTR_OFFSETS
	.align		4
        /*01bc*/ 	.byte	0x04, 0x1c
        /*01be*/ 	.short	(.L_14665 - .L_14664)


	//   ....[0]....
.L_14664:
        /*01c0*/ 	.word	0x000002b0


	//   ....[1]....
        /*01c4*/ 	.word	0x000027a0


	//----- nvinfo : EIATTR_MAX_THREADS
	.align		4
.L_14665:
        /*01c8*/ 	.byte	0x04, 0x05
        /*01ca*/ 	.short	(.L_14667 - .L_14666)
.L_14666:
        /*01cc*/ 	.word	0x00000080
        /*01d0*/ 	.word	0x00000001
        /*01d4*/ 	.word	0x00000001


	//----- nvinfo : EIATTR_CRS_STACK_SIZE
	.align		4
.L_14667:
        /*01d8*/ 	.byte	0x04, 0x1e
        /*01da*/ 	.short	(.L_14669 - .L_14668)
.L_14668:
        /*01dc*/ 	.word	0x00000000


	//----- nvinfo : EIATTR_CBANK_PARAM_SIZE
	.align		4
.L_14669:
        /*01e0*/ 	.byte	0x03, 0x19
        /*01e2*/ 	.short	0x0034


	//----- nvinfo : EIATTR_PARAM_CBANK
	.align		4
        /*01e4*/ 	.byte	0x04, 0x0a
        /*01e6*/ 	.short	(.L_14671 - .L_14670)
	.align		4
.L_14670:
        /*01e8*/ 	.word	index@(.nv.constant0._Z9cuda_gemmIiLi128ELi2ELi1ELi4096ELi128ELi128ELi64ELi1ELi0EEviiiPT_S1_S1_iii)
        /*01ec*/ 	.short	0x0380
        /*01ee*/ 	.short	0x0034


	//----- nvinfo : EIATTR_SW_WAR
	.align		4
.L_14671:
        /*01f0*/ 	.byte	0x04, 0x36
        /*01f2*/ 	.short	(.L_14673 - .L_14672)
.L_14672:
        /*01f4*/ 	.word	0x00000008
.L_14673:


//--------------------- .nv.info._Z9cuda_gemmIiLi128ELi2ELi1ELi4096ELi128ELi128ELi64ELi0ELi1EEviiiPT_S1_S1_iii --------------------------
	.section	.nv.info._Z9cuda_gemmIiLi128ELi2ELi1ELi4096ELi128ELi128ELi64ELi0ELi1EEviiiPT_S1_S1_iii,"",@"SHT_CUDA_INFO"
	.sectionflags	@""
	.align	4


	//----- nvinfo : EIATTR_CUDA_API_VERSION
	.align		4
        /*0000*/ 	.byte	0x04, 0x37
        /*0002*/ 	.short	(.L_14675 - .L_14674)
.L_14674:
        /*0004*/ 	.word	0x00000082


	//----- nvinfo : EIATTR_KPARAM_INFO
	.align		4
.L_14675:
        /*0008*/ 	.byte	0x04, 0x17
        /*000a*/ 	.short	(.L_14677 - .L_14676)
.L_14676:
        /*000c*/ 	.word	0x00000000
        /*0010*/ 	.short	0x0008
        /*0012*/ 	.short	0x0030
        /*0014*/ 	.byte	0x00, 0xf0, 0x11, 0x00


	//----- nvinfo : EIATTR_KPARAM_INFO
	.align		4
.L_14677:
        /*0018*/ 	.byte	0x04, 0x17
        /*001a*/ 	.short	(.L_14679 - .L_14678)
.L_14678:
        /*001c*/ 	.word	0x00000000
        /*0020*/ 	.short	0x0007
        /*0022*/ 	.short	0x002c
        /*0024*/ 	.byte	0x00, 0xf0, 0x11, 0x00


	//----- nvinfo : EIATTR_KPARAM_INFO
	.align		4
.L_14679:
        /*0028*/ 	.byte	0x04, 0x17
        /*002a*/ 	.short	(.L_14681 - .L_14680)
.L_14680:
        /*002c*/ 	.word	0x00000000
        /*0030*/ 	.short	0x0006
        /*0032*/ 	.short	0x0028
        /*0034*/ 	.byte	0x00, 0xf0, 0x11, 0x00


	//----- nvinfo : EIATTR_KPARAM_INFO
	.align		4
.L_14681:
        /*0038*/ 	.byte	0x04, 0x17
        /*003a*/ 	.short	(.L_14683 - .L_14682)
.L_14682:
        /*003c*/ 	.word	0x00000000
        /*0040*/ 	.short	0x0005
        /*0042*/ 	.short	0x0020
        /*0044*/ 	.byte	0x00, 0xf5, 0x21, 0x00


	//----- nvinfo : EIATTR_KPARAM_INFO
	.align		4
.L_14683:
        /*0048*/ 	.byte	0x04, 0x17
        /*004a*/ 	.short	(.L_14685 - .L_14684)
.L_14684:
        /*004c*/ 	.word	0x00000000
        /*0050*/ 	.short	0x0004
        /*0052*/ 	.short	0x0018
        /*0054*/ 	.byte	0x00, 0xf5, 0x21, 0x00


	//----- nvinfo : EIATTR_KPARAM_INFO
	.align		4
.L_14685:
        /*0058*/ 	.byte	0x04, 0x17
        /*005a*/ 	.short	(.L_14687 - .L_14686)
.L_14686:
        /*005c*/ 	.word	0x00000000
        /*0060*/ 	.short	0x0003
        /*0062*/ 	.short	0x0010
        /*0064*/ 	.byte	0x00, 0xf5, 0x21, 0x00


	//----- nvinfo : EIATTR_KPARAM_INFO
	.align		4
.L_14687:
        /*0068*/ 	.byte	0x04, 0x17
        /*006a*/ 	.short	(.L_14689 - .L_14688)
.L_14688:
        /*006c*/ 	.word	0x00000000
        /*0070*/ 	.short	0x0002
        /*0072*/ 	.short	0x0008
        /*0074*/ 	.byte	0x00, 0xf0, 0x11, 0x00


	//----- nvinfo : EIATTR_KPARAM_INFO
	.align		4
.L_14689:
        /*0078*/ 	.byte	0x04, 0x17
        /*007a*/ 	.short	(.L_14691 - .L_14690)
.L_14690:
        /*007c*/ 	.word	0x00000000
        /*0080*/ 	.short	0x0001
        /*0082*/ 	.short	0x0004
        /*0084*/ 	.byte	0x00, 0xf0, 0x11, 0x00


	//----- nvinfo : EIATTR_KPARAM_INFO
	.align		4
.L_14691:
        /*0088*/ 	.byte	0x04, 0x17
        /*008a*/ 	.short	(.L_14693 - .L_14692)
.L_14692:
        /*008c*/ 	.word	0x00000000
        /*0090*/ 	.short	0x0000
        /*0092*/ 	.short	0x0000
        /*0094*/ 	.byte	0x00, 0xf0, 0x11, 0x00


	//----- nvinfo : EIATTR_SPARSE_MMA_MASK
	.align		4
.L_14693:
        /*0098*/ 	.byte	0x03, 0x50
        /*009a*/ 	.short	0x0000


	//----- nvinfo : EIATTR_MAXREG_COUNT
	.align		4
        /*009c*/ 	.byte	0x03, 0x1b
        /*009e*/ 	.short	0x00ff


	//----- nvinfo : EIATTR_NUM_BARRIERS
	.align		4
        /*00a0*/ 	.byte	0x02, 0x4c
        /*00a2*/ 	.byte	0x01
	.zero		1


	//----- nvinfo : EIATTR_MERCURY_ISA_VERSION
	.align		4
        /*00a4*/ 	.byte	0x03, 0x5f
        /*00a6*/ 	.short	0x0101


	//----- nvinfo : EIATTR_INT_WARP_WIDE_INSTR_OFFSETS
	.align		4
        /*00a8*/ 	.byte	0x04, 0x31
        /*00aa*/ 	.short	(.L_14695 - .L_14694)


	//   ....[0]....
.L_14694:
        /*00ac*/ 	.word	0x00000f00


	//----- nvinfo : EIATTR_COOP_GROUP_MASK_REGIDS
	.align		4
.L_14695:
        /*00b0*/ 	.byte	0x04, 0x29
        /*00b2*/ 	.short	(.L_14697 - .L_14696)


	//   ....[0]....
.L_14696:
        /*00b4*/ 	.word	0xffffffff


	//----- nvinfo : EIATTR_COOP_GROUP_INSTR_OFFSETS
	.align		4
.L_14697:
        /*00b8*/ 	.byte	0x04, 0x28
        /*00ba*/ 	.short	(.L_14699 - .L_14698)


	//   ....[0]....
.L_14698:
        /*00bc*/ 	.word	0x00001230


	//----- nvinfo : EIATTR_VRC_CTA_INIT_COUNT
	.align		4
.L_14699:
        /*00c0*/ 	.byte	0x02, 0x4a
	.zero		1
	.zero		1


	//----- nvinfo : EIATTR_EXIT_INSTR_OFFSETS
	.align		4
        /*00c4*/ 	.byte	0x04, 0x1c
        /*00c6*/ 	.short	(.L_14701 - .L_14700)


	//   ....[0]....
.L_14700:
        /*00c8*/ 	.word	0x00000060


	//   ....[1]....
        /*00cc*/ 	.word	0x00001980


	//----- nvinfo : EIATTR_MAX_THREADS
	.align		4
.L_14701:
        /*00d0*/ 	.byte	0x04, 0x05
        /*00d2*/ 	.short	(.L_14703 - .L_14702)
.L_14702:
        /*00d4*/ 	.word	0x00000080
        /*00d8*/ 	.word	0x00000001
        /*00dc*/ 	.word	0x00000001


	//----- nvinfo : EIATTR_CRS_STACK_SIZE
	.align		4
.L_14703:
        /*00e0*/ 	.byte	0x04, 0x1e
        /*00e2*/ 	.short	(.L_14705 - .L_14704)
.L_14704:
        /*00e4*/ 	.word	0x00000000


	//----- nvinfo : EIATTR_CBANK_PARAM_SIZE
	.align		4
.L_14705:
        /*00e8*/ 	.byte	0x03, 0x19
        /*00ea*/ 	.short	0x0034


	//----- nvinfo : EIATTR_PARAM_CBANK
	.align		4
        /*00ec*/ 	.byte	0x04, 0x0a
        /*00ee*/ 	.short	(.L_14707 - .L_14706)
	.align		4
.L_14706:
        /*00f0*/ 	.word	index@(.nv.constant0._Z9cuda_gemmIiLi128ELi2ELi1ELi4096ELi128ELi128ELi64ELi0ELi1EEviiiPT_S1_S1_iii)
        /*00f4*/ 	.short	0x0380
        /*00f6*/ 	.short	0x0034


	//----- nvinfo : EIATTR_SW_WAR
	.align		4
.L_14707:
        /*00f8*/ 	.byte	0x04, 0x36
        /*00fa*/ 	.short	(.L_14709 - .L_14708)
.L_14708:
        /*00fc*/ 	.word	0x00000008
.L_14709:


//--------------------- .nv.info._Z9cuda_gemmIiLi128ELi2ELi1ELi4096ELi128ELi128ELi64ELi0ELi0EEviiiPT_S1_S1_iii --------------------------
	.section	.nv.info._Z9cuda_gemmIiLi128ELi2ELi1ELi4096ELi128ELi128ELi64ELi0ELi0EEviiiPT_S1_S1_iii,"",@"SHT_CUDA_INFO"
	.sectionflags	@""
	.align	4


	//----- nvinfo : EIATTR_CUDA_API_VERSION
	.align		4
        /*0000*/ 	.byte	0x04, 0x37
        /*0002*/ 	.short	(.L_14711 - .L_14710)
.L_14710:
        /*0004*/ 	.word	0x00000082


	//----- nvinfo : EIATTR_KPARAM_INFO
	.align		4
.L_14711:
        /*0008*/ 	.byte	0x04, 0x17
        /*000a*/ 	.short	(.L_14713 - .L_14712)
.L_14712:
        /*000c*/ 	.word	0x00000000
        /*0010*/ 	.short	0x0008
        /*0012*/ 	.short	0x0030
        /*0014*/ 	.byte	0x00, 0xf0, 0x11, 0x00


	//----- nvinfo : EIATTR_KPARAM_INFO
	.align		4
.L_14713:
        /*0018*/ 	.byte	0x04, 0x17
        /*001a*/ 	.short	(.L_14715 - .L_14714)
.L_14714:
        /*001c*/ 	.word	0x00000000
        /*0020*/ 	.short	0x0007
        /*0022*/ 	.short	0x002c
        /*0024*/ 	.byte	0x00, 0xf0, 0x11, 0x00


	//----- nvinfo : EIATTR_KPARAM_INFO
	.align		4
.L_14715:
        /*0028*/ 	.byte	0x04, 0x17
        /*002a*/ 	.short	(.L_14717 - .L_14716)
.L_14716:
        /*002c*/ 	.word	0x00000000
        /*0030*/ 	.short	0x0006
        /*0032*/ 	.short	0x0028
        /*0034*/ 	.byte	0x00, 0xf0, 0x11, 0x00


	//----- nvinfo : EIATTR_KPARAM_INFO
	.align		4
.L_14717:
        /*0038*/ 	.byte	0x04, 0x17
        /*003a*/ 	.short	(.L_14719 - .L_14718)
.L_14718:
        /*003c*/ 	.word	0x00000000
        /*0040*/ 	.short	0x0005
        /*0042*/ 	.short	0x0020
        /*0044*/ 	.byte	0x00, 0xf5, 0x21, 0x00


	//----- nvinfo : EIATTR_KPARAM_INFO
	.align		4
.L_14719:
        /*0048*/ 	.byte	0x04, 0x17
        /*004a*/ 	.short	(.L_14721 - .L_14720)
.L_14720:
        /*004c*/ 	.word	0x00000000
        /*0050*/ 	.short	0x0004
        /*0052*/ 	.short	0x0018
        /*0054*/ 	.byte	0x00, 0xf5, 0x21, 0x00


	//----- nvinfo : EIATTR_KPARAM_INFO
	.align		4
.L_14721:
        /*0058*/ 	.byte	0x04, 0x17
        /*005a*/ 	.short	(.L_14723 - .L_14722)
.L_14722:
        /*005c*/ 	.word	0x00000000
        /*0060*/ 	.short	0x0003
        /*0062*/ 	.short	0x0010
        /*0064*/ 	.byte	0x00, 0xf5, 0x21, 0x00


	//----- nvinfo : EIATTR_KPARAM_INFO
	.align		4
.L_14723:
        /*0068*/ 	.byte	0x04, 0x17
        /*006a*/ 	.short	(.L_14725 - .L_14724)
.L_14724:
        /*006c*/ 	.word	0x00000000
        /*0070*/ 	.short	0x0002
        /*0072*/ 	.short	0x0008
        /*0074*/ 	.byte	0x00, 0xf0, 0x11, 0x00


	//----- nvinfo : EIATTR_KPARAM_INFO
	.align		4
.L_14725:
        /*0078*/ 	.byte	0x04, 0x17
        /*007a*/ 	.short	(.L_14727 - .L_14726)
.L_14726:
        /*007c*/ 	.word	0x00000000
        /*0080*/ 	.short	0x0001
        /*0082*/ 	.short	0x0004
        /*0084*/ 	.byte	0x00, 0xf0, 0x11, 0x00


	//----- nvinfo : EIATTR_KPARAM_INFO
	.align		4
.L_14727:
        /*0088*/ 	.byte	0x04, 0x17
        /*008a*/ 	.short	(.L_14729 - .L_14728)
.L_14728:
        /*008c*/ 	.word	0x00000000
        /*0090*/ 	.short	0x0000
        /*0092*/ 	.short	0x0000
        /*0094*/ 	.byte	0x00, 0xf0, 0x11, 0x00


	//----- nvinfo : EIATTR_SPARSE_MMA_MASK
	.align		4
.L_14729:
        /*0098*/ 	.byte	0x03, 0x50
        /*009a*/ 	.short	0x0000


	//----- nvinfo : EIATTR_MAXREG_COUNT
	.align		4
        /*009c*/ 	.byte	0x03, 0x1b
        /*009e*/ 	.short	0x00ff


	//----- nvinfo : EIATTR_NUM_BARRIERS
	.align		4
        /*00a0*/ 	.byte	0x02, 0x4c
        /*00a2*/ 	.byte	0x01
	.zero		1


	//----- nvinfo : EIATTR_MERCURY_ISA_VERSION
	.align		4
        /*00a4*/ 	.byte	0x03, 0x5f
        /*00a6*/ 	.short	0x0101


	//----- nvinfo : EIATTR_COOP_GROUP_MASK_REGIDS
	.align		4
        /*00a8*/ 	.byte	0x04, 0x29
        /*00aa*/ 	.short	(.L_14731 - .L_14730)


	//   ....[0]....
.L_14730:
        /*00ac*/ 	.word	0xffffffff


	//   ....[1]....
        /*00b0*/ 	.word	0xffffffff


	//   ....[2]....
        /*00b4*/ 	.word	0xffffffff


	//   ....[3]....
        /*00b8*/ 	.word	0xffffffff


	//   ....[4]....
        /*00bc*/ 	.word	0xffffffff


	//   ....[5]....
        /*00c0*/ 	.word	0xffffffff


	//   ....[6]....
        /*00c4*/ 	.word	0xffffffff


	//   ....[7]....
        /*00c8*/ 	.word	0xffffffff


	//   ....[8]....
        /*00cc*/ 	.word	0xffffffff


	//   ....[9]....
        /*00d0*/ 	.word	0xffffffff


	//   ....[10]....
        /*00d4*/ 	.word	0xffffffff


	//   ....[11]....
        /*00d8*/ 	.word	0xffffffff


	//   ....[12]....
        /*00dc*/ 	.word	0xffffffff


	//   ....[13]....
        /*00e0*/ 	.word	0xffffffff


	//   ....[14]....
        /*00e4*/ 	.word	0xffffffff


	//   ....[15]....
        /*00e8*/ 	.word	0xffffffff


	//   ....[16]....
        /*00ec*/ 	.word	0xffffffff


	//   ....[17]....
        /*00f0*/ 	.word	0x0500004b


	//   ....[18]....
        /*00f4*/ 	.word	0x0500004b


	//   ....[19]....
        /*00f8*/ 	.word	0x0500004b


	//   ....[20]....
        /*00fc*/ 	.word	0x0500004b


	//   ....[21]....
        /*0100*/ 	.word	0x0500004b


	//   ....[22]....
        /*0104*/ 	.word	0x0500004b


	//   ....[23]....
        /*0108*/ 	.word	0x0500004b


	//   ....[24]....
        /*010c*/ 	.word	0x0500004b


	//   ....[25]....
        /*0110*/ 	.word	0x0500004b


	//   ....[26]....
        /*0114*/ 	.word	0x0500004b


	//   ....[27]....
        /*0118*/ 	.word	0x0500004b


	//   ....[28]....
        /*011c*/ 	.word	0x0500004b


	//   ....[29]....
        /*0120*/ 	.word	0x0500004b


	//   ....[30]....
        /*0124*/ 	.word	0x0500004b


	//   ....[31]....
        /*0128*/ 	.word	0x0500004b


	//   ....[32]....
        /*012c*/ 	.word	0x0500004b


	//----- nvinfo : EIATTR_COOP_GROUP_INSTR_OFFSETS
	.align		4
.L_14731:
        /*0130*/ 	.byte	0x04, 0x28
        /*0132*/ 	.short	(.L_14733 - .L_14732)


	//   ....[0]....
.L_14732:
        /*0134*/ 	.word	0x00001870


	//   ....[1]....
        /*0138*/ 	.word	0x000018d0


	//   ....[2]....
        /*013c*/ 	.word	0x00001930


	//   ....[3]....
        /*0140*/ 	.word	0x00001990


	//   ....[4]....
        /*0144*/ 	.word	0x000019f0


	//   ....[5]....
        /*0148*/ 	.word	0x00001a50


	//   ....[6]....
        /*014c*/ 	.word	0x00001ab0


	//   ....[7]....
        /*0150*/ 	.word	0x00001b10


	//   ....[8]....
        /*0154*/ 	.word	0x00001b70


	//   ....[9]....
        /*0158*/ 	.word	0x00001bd0


	//   ....[10]....
        /*015c*/ 	.word	0x00001c30


	//   ....[11]....
        /*0160*/ 	.word	0x00001c90


	//   ....[12]....
        /*0164*/ 	.word	0x00001cf0


	//   ....[13]....
        /*0168*/ 	.word	0x00001d50


	//   ....[14]....
        /*016c*/ 	.word	0x00001db0


	//   ....[15]....
        /*0170*/ 	.word	0x00001e10


	//   ....[16]....
        /*0174*/ 	.word	0x00002300


	//   ....[17]....
        /*0178*/ 	.word	0x000033b0


	//   ....[18]....
        /*017c*/ 	.word	0x00003430


	//   ....[19]....
        /*0180*/ 	.word	0x000034c0


	//   ....[20]....
        /*0184*/ 	.word	0x00003550


	//   ....[21]....
        /*0188*/ 	.word	0x000035e0


	//   ....[22]....
        /*018c*/ 	.word	0x00003670


	//   ....[23]....
        /*0190*/ 	.word	0x00003700


	//   ....[24]....
        /*0194*/ 	.word	0x00003790


	//   ....[25]....
        /*0198*/ 	.word	0x00003820


	//   ....[26]....
        /*019c*/ 	.word	0x000038b0


	//   ....[27]....
        /*01a0*/ 	.word	0x00003940


	//   ....[28]....
        /*01a4*/ 	.word	0x000039d0


	//   ....[29]....
        /*01a8*/ 	.word	0x00003a60


	//   ....[30]....
        /*01ac*/ 	.word	0x00003af0


	//   ....[31]....
        /*01b0*/ 	.word	0x00003b80


	//   ....[32]....
        /*01b4*/ 	.word	0x00003c10


	//----- nvinfo : EIATTR_VRC_CTA_INIT_COUNT
	.align		4
.L_14733:
        /*01b8*/ 	.byte	0x02, 0x4a
	.zero		1
	.zero		1


	//----- nvinfo : EIATTR_EXIT_INSTR_OFFSETS
	.align		4
        /*01bc*/ 	.byte	0x04, 0x1c
        /*01be*/ 	.short	(.L_14735 - .L_14734)


	//   ....[0]....
.L_14734:
        /*01c0*/ 	.word	0x00000290


	//   ....[1]....
        /*01c4*/ 	.word	0x00003360


	//----- nvinfo : EIATTR_MAX_THREADS
	.align		4
.L_14735:
        /*01c8*/ 	.byte	0x04, 0x05
        /*01ca*/ 	.short	(.L_14737 - .L_14736)
.L_14736:
        /*01cc*/ 	.word	0x00000080
        /*01d0*/ 	.word	0x00000001
        /*01d4*/ 	.word	0x00000001


	//----- nvinfo : EIATTR_CRS_STACK_SIZE
	.align		4
.L_14737:
        /*01d8*/ 	.byte	0x04, 0x1e
        /*01da*/ 	.short	(.L_14739 - .L_14738)
.L_14738:
        /*01dc*/ 	.word	0x00000000


	//----- nvinfo : EIATTR_CBANK_PARAM_SIZE
	.align		4
.L_14739:
        /*01e0*/ 	.byte	0x03, 0x19
        /*01e2*/ 	.short	0x0034


	//----- nvinfo : EIATTR_PARAM_CBANK
	.align		4
        /*01e4*/ 	.byte	0x04, 0x0a
        /*01e6*/ 	.short	(.L_14741 - .L_14740)
	.align		4
.L_14740:
        /*01e8*/ 	.word	index@(.nv.constant0._Z9cuda_gemmIiLi128ELi2ELi1ELi4096ELi128ELi128ELi64ELi0ELi0EEviiiPT_S1_S1_iii)
        /*01ec*/ 	.short	0x0380
        /*01ee*/ 	.short	0x0034


	//----- nvinfo : EIATTR_SW_WAR
	.align		4
.L_14741:
        /*01f0*/ 	.byte	0x04, 0x36
        /*01f2*/ 	.short	(.L_14743 - .L_14742)
.L_14742:
        /*01f4*/ 	.word	0x00000008
.L_14743:


//--------------------- .nv.info._Z9cuda_gemmIiLi128ELi2ELi1ELi4096ELi64ELi64ELi64ELi1ELi1EEviiiPT_S1_S1_iii --------------------------
	.section	.nv.info._Z9cuda_gemmIiLi128ELi2ELi1ELi4096ELi64ELi64ELi64ELi1ELi1EEviiiPT_S1_S1_iii,"",@"SHT_CUDA_INFO"
	.sectionflags	@""
	.align	4


	//----- nvinfo : EIATTR_CUDA_API_VERSION
	.align		4
        /*0000*/ 	.byte	0x04, 0x37
        /*0002*/ 	.short	(.L_14745 - .L_14744)
.L_14744:
        /*0004*/ 	.word	0x00000082


	//----- nvinfo : EIATTR_KPARAM_INFO
	.align		4
.L_14745:
        /*0008*/ 	.byte	0x04, 0x17
        /*000a*/ 	.short	(.L_14747 - .L_14746)
.L_14746:
        /*000c*/ 	.word	0x00000000
        /*0010*/ 	.short	0x0008
        /*0012*/ 	.short	0x0030
        /*0014*/ 	.byte	0x00, 0xf0, 0x11, 0x00


	//----- nvinfo : EIATTR_KPARAM_INFO
	.align		4
.L_14747:
        /*0018*/ 	.byte	0x04, 0x17
        /*001a*/ 	.short	(.L_14749 - .L_14748)
.L_14748:
        /*001c*/ 	.word	0x00000000
        /*0020*/ 	.short	0x0007
        /*0022*/ 	.short	0x002c
        /*0024*/ 	.byte	0x00, 0xf0, 0x11, 0x00


	//----- nvinfo : EIATTR_KPARAM_INFO
	.align		4
.L_14749:
        /*0028*/ 	.byte	0x04, 0x17
        /*002a*/ 	.short	(.L_14751 - .L_14750)
.L_14750:
        /*002c*/ 	.word	0x00000000
        /*0030*/ 	.short	0x0006
        /*0032*/ 	.short	0x0028
        /*0034*/ 	.byte	0x00, 0xf0, 0x11, 0x00


	//----- nvinfo : EIATTR_KPARAM_INFO
	.align		4
.L_14751:
        /*0038*/ 	.byte	0x04, 0x17
        /*003a*/ 	.short	(.L_14753 - .L_14752)
.L_14752:
        /*003c*/ 	.word	0x00000000
        /*0040*/ 	.short	0x0005
        /*0042*/ 	.short	0x0020
        /*0044*/ 	.byte	0x00, 0xf5, 0x21, 0x00


	//----- nvinfo : EIATTR_KPARAM_INFO
	.align		4
.L_14753:
        /*0048*/ 	.byte	0x04, 0x17
        /*004a*/ 	.short	(.L_14755 - .L_14754)
.L_14754:
        /*004c*/ 	.word	0x00000000
        /*0050*/ 	.short	0x0004
        /*0052*/ 	.short	0x0018
        /*0054*/ 	.byte	0x00, 0xf5, 0x21, 0x00


	//----- nvinfo : EIATTR_KPARAM_INFO
	.align		4
.L_14755:
        /*0058*/ 	.byte	0x04, 0x17
        /*005a*/ 	.short	(.L_14757 - .L_14756)
.L_14756:
        /*005c*/ 	.word	0x00000000
        /*0060*/ 	.short	0x0003
        /*0062*/ 	.short	0x0010
        /*0064*/ 	.byte	0x00, 0xf5, 0x21, 0x00


	//----- nvinfo : EIATTR_KPARAM_INFO
	.align		4
.L_14757:
        /*0068*/ 	.byte	0x04, 0x17
        /*006a*/ 	.short	(.L_14759 - .L_14758)
.L_14758:
        /*006c*/ 	.word	0x00000000
        /*0070*/ 	.short	0x0002
        /*0072*/ 	.short	0x0008
        /*0074*/ 	.byte	0x00, 0xf0, 0x11, 0x00


	//----- nvinfo : EIATTR_KPARAM_INFO
	.align		4
.L_14759:
        /*0078*/ 	.byte	0x04, 0x17
        /*007a*/ 	.short	(.L_14761 - .L_14760)
.L_14760:
        /*007c*/ 	.word	0x00000000
        /*0080*/ 	.short	0x0001
        /*0082*/ 	.short	0x0004
        /*0084*/ 	.byte	0x00, 0xf0, 0x11, 0x00


	//----- nvinfo : EIATTR_KPARAM_INFO
	.align		4
.L_14761:
        /*0088*/ 	.byte	0x04, 0x17
        /*008a*/ 	.short	(.L_14763 - .L_14762)
.L_14762:
        /*008c*/ 	.word	0x00000000
        /*0090*/ 	.short	0x0000
        /*0092*/ 	.short	0x0000
        /*0094*/ 	.byte	0x00, 0xf0, 0x11, 0x00


	//----- nvinfo : EIATTR_SPARSE_MMA_MASK
	.align		4
.L_14763:
        /*0098*/ 	.byte	0x03, 0x50
        /*009a*/ 	.short	0x0000


	//----- nvinfo : EIATTR_MAXREG_COUNT
	.align		4
        /*009c*/ 	.byte	0x03, 0x1b
        /*009e*/ 	.short	0x00ff


	//----- nvinfo : EIATTR_NUM_BARRIERS
	.align		4
        /*00a0*/ 	.byte	0x02, 0x4c
        /*00a2*/ 	.byte	0x01
	.zero		1


	//----- nvinfo : EIATTR_MERCURY_ISA_VERSION
	.align		4
        /*00a4*/ 	.byte	0x03, 0x5f
        /*00a6*/ 	.short	0x0101


	//----- nvinfo : EIATTR_COOP_GROUP_MASK_REGIDS
	.align		4
        /*00a8*/ 	.byte	0x04, 0x29
        /*00aa*/ 	.short	(.L_14765 - .L_14764)


	//   ....[0]....
.L_14764:
        /*00ac*/ 	.word	0xffffffff


	//   ....[1]....
        /*00b0*/ 	.word	0xffffffff


	//   ....[2]....
        /*00b4*/ 	.word	0xffffffff


	//   ....[3]....
        /*00b8*/ 	.word	0xffffffff


	//   ....[4]....
        /*00bc*/ 	.word	0xffffffff


	//   ....[5]....
        /*00c0*/ 	.word	0xffffffff


	//   ....[6]....
        /*00c4*/ 	.word	0xffffffff


	//   ....[7]....
        /*00c8*/ 	.word	0xffffffff


	//   ....[8]....
        /*00cc*/ 	.word	0xffffffff


	//   ....[9]....
        /*00d0*/ 	.word	0xffffffff


	//   ....[10]....
        /*00d4*/ 	.word	0xffffffff


	//   ....[11]....
        /*00d8*/ 	.word	0xffffffff


	//   ....[12]....
        /*00dc*/ 	.word	0xffffffff


	//   ....[13]....
        /*00e0*/ 	.word	0xffffffff


	//   ....[14]....
        /*00e4*/ 	.word	0xffffffff


	//   ....[15]....
        /*00e8*/ 	.word	0xffffffff


	//   ....[16]....
        /*00ec*/ 	.word	0xffffffff


	//----- nvinfo : EIATTR_COOP_GROUP_INSTR_OFFSETS
	.align		4
.L_14765:
        /*00f0*/ 	.byte	0x04, 0x28
        /*00f2*/ 	.short	(.L_14767 - .L_14766)


	//   ....[0]....
.L_14766:
        /*00f4*/ 	.word	0x00000e10


	//   ....[1]....
        /*00f8*/ 	.word	0x00000e20


	//   ....[2]....
        /*00fc*/ 	.word	0x00000e30


	//   ....[3]....
        /*0100*/ 	.word	0x00000e40


	//   ....[4]....
        /*0104*/ 	.word	0x00000e50


	//   ....[5]....
        /*0108*/ 	.word	0x00000e70


	//   ....[6]....
        /*010c*/ 	.word	0x00000e90


	//   ....[7]....
        /*0110*/ 	.word	0x00000eb0


	//   ....[8]....
        /*0114*/ 	.word	0x00000ed0


	//   ....[9]....
        /*0118*/ 	.word	0x00000f00


	//   ....[10]....
        /*011c*/ 	.word	0x00000f20


	//   ....[11]....
        /*0120*/ 	.word	0x00000f40


	//   ....[12]....
        /*0124*/ 	.word	0x00000f70


	//   ....[13]....
        /*0128*/ 	.word	0x00000f90


	//   ....[14]....
        /*012c*/ 	.word	0x00000fc0


	//   ....[15]....
        /*0130*/ 	.word	0x00000ff0


	//   ....[16]....
        /*0134*/ 	.word	0x00001080


	//----- nvinfo : EIATTR_VRC_CTA_INIT_COUNT
	.align		4
.L_14767:
        /*0138*/ 	.byte	0x02, 0x4a
	.zero		1
	.zero		1


	//----- nvinfo : EIATTR_EXIT_INSTR_OFFSETS
	.align		4
        /*013c*/ 	.byte	0x04, 0x1c
        /*013e*/ 	.short	(.L_14769 - .L_14768)


	//   ....[0]....
.L_14768:
        /*0140*/ 	.word	0x00000050


	//   ....[1]....
        /*0144*/ 	.word	0x000015c0


	//----- nvinfo : EIATTR_MAX_THREADS
	.align		4
.L_14769:
        /*0148*/ 	.byte	0x04, 0x05
        /*014a*/ 	.short	(.L_14771 - .L_14770)
.L_14770:
        /*014c*/ 	.word	0x00000080
        /*0150*/ 	.word	0x00000001
        /*0154*/ 	.word	0x00000001


	//----- nvinfo : EIATTR_CRS_STACK_SIZE
	.align		4
.L_14771:
        /*0158*/ 	.byte	0x04, 0x1e
        /*015a*/ 	.short	(.L_14773 - .L_14772)
.L_14772:
        /*015c*/ 	.word	0x00000000


	//----- nvinfo : EIATTR_CBANK_PARAM_SIZE
	.align		4
.L_14773:
        /*0160*/ 	.byte	0x03, 0x19
        /*0162*/ 	.short	0x0034


	//----- nvinfo : EIATTR_PARAM_CBANK
	.align		4
        /*0164*/ 	.byte	0x04, 0x0a
        /*0166*/ 	.short	(.L_14775 - .L_14774)
	.align		4
.L_14774:
        /*0168*/ 	.word	index@(.nv.constant0._Z9cuda_gemmIiLi128ELi2ELi1ELi4096ELi64ELi64ELi64ELi1ELi1EEviiiPT_S1_S1_iii)
        /*016c*/ 	.short	0x0380
        /*016e*/ 	.short	0x0034


	//----- nvinfo : EIATTR_SW_WAR
	.align		4
.L_14775:
        /*0170*/ 	.byte	0x04, 0x36
        /*0172*/ 	.short	(.L_14777 - .L_14776)
.L_14776:
        /*0174*/ 	.word	0x00000008
.L_14777:


//--------------------- .nv.info._Z9cuda_gemmIiLi128ELi2ELi1ELi4096ELi64ELi64ELi64ELi1ELi0EEviiiPT_S1_S1_iii --------------------------
	.section	.nv.info._Z9cuda_gemmIiLi128ELi2ELi1ELi4096ELi64ELi64ELi64ELi1ELi0EEviiiPT_S1_S1_iii,"",@"SHT_CUDA_INFO"
	.sectionflags	@""
	.align	4


	//----- nvinfo : EIATTR_CUDA_API_VERSION
	.align		4
        /*0000*/ 	.byte	0x04, 0x37
        /*0002*/ 	.short	(.L_14779 - .L_14778)
.L_14778:
        /*0004*/ 	.word	0x00000082


	//----- nvinfo : EIATTR_KPARAM_INFO
	.align		4
.L_14779:
        /*0008*/ 	.byte	0x04, 0x17
        /*000a*/ 	.short	(.L_14781 - .L_14780)
.L_14780:
        /*000c*/ 	.word	0x00000000
        /*0010*/ 	.short	0x0008
        /*0012*/ 	.short	0x0030
        /*0014*/ 	.byte	0x00, 0xf0, 0x11, 0x00


	//----- nvinfo : EIATTR_KPARAM_INFO
	.align		4
.L_14781:
        /*0018*/ 	.byte	0x04, 0x17
        /*001a*/ 	.short	(.L_14783 - .L_14782)
.L_14782:
        /*001c*/ 	.word	0x00000000
        /*0020*/ 	.short	0x0007
        /*0022*/ 	.short	0x002c
        /*0024*/ 	.byte	0x00, 0xf0, 0x11, 0x00


	//----- nvinfo : EIATTR_KPARAM_INFO
	.align		4
.L_14783:
        /*0028*/ 	.byte	0x04, 0x17
        /*002a*/ 	.short	(.L_14785 - .L_14784)
.L_14784:
        /*002c*/ 	.word	0x00000000
        /*0030*/ 	.short	0x0006
        /*0032*/ 	.short	0x0028
        /*0034*/ 	.byte	0x00, 0xf0, 0x11, 0x00


	//----- nvinfo : EIATTR_KPARAM_INFO
	.align		4
.L_14785:
        /*0038*/ 	.byte	0x04, 0x17
        /*003a*/ 	.short	(.L_14787 - .L_14786)
.L_14786:
        /*003c*/ 	.word	0x00000000
        /*0040*/ 	.short	0x0005
        /*0042*/ 	.short	0x0020
        /*0044*/ 	.byte	0x00, 0xf5, 0x21, 0x00


	//----- nvinfo : EIATTR_KPARAM_INFO
	.align		4
.L_14787:
        /*0048*/ 	.byte	0x04, 0x17
        /*004a*/ 	.short	(.L_14789 - .L_14788)
.L_14788:
        /*004c*/ 	.word	0x00000000
        /*0050*/ 	.short	0x0004
        /*0052*/ 	.short	0x0018
        /*0054*/ 	.byte	0x00, 0xf5, 0x21, 0x00


	//----- nvinfo : EIATTR_KPARAM_INFO
	.align		4
.L_14789:
        /*0058*/ 	.byte	0x04, 0x17
        /*005a*/ 	.short	(.L_14791 - .L_14790)
.L_14790:
        /*005c*/ 	.word	0x00000000
        /*0060*/ 	.short	0x0003
        /*0062*/ 	.short	0x0010
        /*0064*/ 	.byte	0x00, 0xf5, 0x21, 0x00


	//----- nvinfo : EIATTR_KPARAM_INFO
	.align		4
.L_14791:
        /*0068*/ 	.byte	0x04, 0x17
        /*006a*/ 	.short	(.L_14793 - .L_14792)
.L_14792:
        /*006c*/ 	.word	0x00000000
        /*0070*/ 	.short	0x0002
        /*0072*/ 	.short	0x0008
        /*0074*/ 	.byte	0x00, 0xf0, 0x11, 0x00


	//----- nvinfo : EIATTR_KPARAM_INFO
	.align		4
.L_14793:
        /*0078*/ 	.byte	0x04, 0x17
        /*007a*/ 	.short	(.L_14795 - .L_14794)
.L_14794:
        /*007c*/ 	.word	0x00000000
        /*0080*/ 	.short	0x0001
        /*0082*/ 	.short	0x0004
        /*0084*/ 	.byte	0x00, 0xf0, 0x11, 0x00


	//----- nvinfo : EIATTR_KPARAM_INFO
	.align		4
.L_14795:
        /*0088*/ 	.byte	0x04, 0x17
        /*008a*/ 	.short	(.L_14797 - .L_14796)
.L_14796:
        /*008c*/ 	.word	0x00000000
        /*0090*/ 	.short	0x0000
        /*0092*/ 	.short	0x0000
        /*0094*/ 	.byte	0x00, 0xf0, 0x11, 0x00


	//----- nvinfo : EIATTR_SPARSE_MMA_MASK
	.align		4
.L_14797:
        /*0098*/ 	.byte	0x03, 0x50
        /*009a*/ 	.short	0x0000


	//----- nvinfo : EIATTR_MAXREG_COUNT
	.align		4
        /*009c*/ 	.byte	0x03, 0x1b
        /*009e*/ 	.short	0x00ff


	//----- nvinfo : EIATTR_NUM_BARRIERS
	.align		4
        /*00a0*/ 	.byte	0x02, 0x4c
        /*00a2*/ 	.byte	0x01
	.zero		1


	//----- nvinfo : EIATTR_ANNOTATIONS
	.align		4
        /*00a4*/ 	.byte	0x04, 0x55
        /*00a6*/ 	.short	(.L_14799 - .L_14798)


	//   ....[0]....
.L_14798:
        /*00a8*/ 	.word	0x00000001
        /*00ac*/ 	.byte	0xc0, 0x0c, 0x00, 0x00, 0x01, 0x00, 0x00, 0x00, 0xe0, 0x0c, 0x00, 0x00, 0x01, 0x00, 0x00, 0x00
        /*00bc*/ 	.byte	0x30, 0x0d, 0x00, 0x00, 0x01, 0x00, 0x00, 0x00, 0xd0, 0x24, 0x00, 0x00


	//----- nvinfo : EIATTR_MERCURY_ISA_VERSION
	.align		4
.L_14799:
        /*00c8*/ 	.byte	0x03, 0x5f
        /*00ca*/ 	.short	0x0101


	//----- nvinfo : EIATTR_COOP_GROUP_MASK_REGIDS
	.align		4
        /*00cc*/ 	.byte	0x04, 0x29
        /*00ce*/ 	.short	(.L_14801 - .L_14800)


	//   ....[0]....
.L_14800:
        /*00d0*/ 	.word	0xffffffff


	//   ....[1]....
        /*00d4*/ 	.word	0xffffffff


	//   ....[2]....
        /*00d8*/ 	.word	0xffffffff


	//   ....[3]....
        /*00dc*/ 	.word	0xffffffff


	//   ....[4]....
        /*00e0*/ 	.word	0xffffffff


	//   ....[5]....
        /*00e4*/ 	.word	0xffffffff


	//   ....[6]....
        /*00e8*/ 	.word	0xffffffff


	//   ....[7]....
        /*00ec*/ 	.word	0xffffffff


	//   ....[8]....
        /*00f0*/ 	.word	0xffffffff


	//   ....[9]....
        /*00f4*/ 	.word	0xffffffff


	//   ....[10]....
        /*00f8*/ 	.word	0xffffffff


	//   ....[11]....
        /*00fc*/ 	.word	0xffffffff


	//   ....[12]....
        /*0100*/ 	.word	0xffffffff


	//   ....[13]....
        /*0104*/ 	.word	0xffffffff


	//   ....[14]....
        /*0108*/ 	.word	0xffffffff


	//   ....[15]....
        /*010c*/ 	.word	0xffffffff


	//   ....[16]....
        /*0110*/ 	.word	0xffffffff


	//   ....[17]....
        /*0114*/ 	.word	0x05000044


	//   ....[18]....
        /*0118*/ 	.word	0x05000044


	//   ....[19]....
        /*011c*/ 	.word	0x05000044


	//   ....[20]....
        /*0120*/ 	.word	0x05000044


	//   ....[21]....
        /*0124*/ 	.word	0x05000044


	//   ....[22]....
        /*0128*/ 	.word	0x05000044


	//   ....[23]....
        /*012c*/ 	.word	0x05000044


	//   ....[24]....
        /*0130*/ 	.word	0x05000044


	//   ....[25]....
        /*0134*/ 	.word	0x05000044


	//   ....[26]....
        /*0138*/ 	.word	0x05000044


	//   ....[27]....
        /*013c*/ 	.word	0x05000044


	//   ....[28]....
        /*0140*/ 	.word	0x05000044


	//   ....[29]....
        /*0144*/ 	.word	0x05000044


	//   ....[30]....
        /*0148*/ 	.word	0x05000044


	//   ....[31]....
        /*014c*/ 	.word	0x05000044


	//   ....[32]....
        /*0150*/ 	.word	0x05000044


	//----- nvinfo : EIATTR_COOP_GROUP_INSTR_OFFSETS
	.align		4
.L_14801:
        /*0154*/ 	.byte	0x04, 0x28
        /*0156*/ 	.short	(.L_14803 - .L_14802)


	//   ....[0]....
.L_14802:
        /*0158*/ 	.word	0x00001950


	//   ....[1]....
        /*015c*/ 	.word	0x000019b0


	//   ....[2]....
        /*0160*/ 	.word	0x00001a10


	//   ....[3]....
        /*0164*/ 	.word	0x00001a70


	//   ....[4]....
        /*0168*/ 	.word	0x00001ad0


	//   ....[5]....
        /*016c*/ 	.word	0x00001b30


	//   ....[6]....
        /*0170*/ 	.word	0x00001b90


	//   ....[7]....
        /*0174*/ 	.word	0x00001bf0


	//   ....[8]....
        /*0178*/ 	.word	0x00001c50


	//   ....[9]....
        /*017c*/ 	.word	0x00001cb0


	//   ....[10]....
        /*0180*/ 	.word	0x00001d10


	//   ....[11]....
        /*0184*/ 	.word	0x00001d70


	//   ....[12]....
        /*0188*/ 	.word	0x00001dd0


	//   ....[13]....
        /*018c*/ 	.word	0x00001e30


	//   ....[14]....
        /*0190*/ 	.word	0x00001e90


	//   ....[15]....
        /*0194*/ 	.word	0x00001ef0


	//   ....[16]....
        /*0198*/ 	.word	0x000023f0


	//   ....[17]....
        /*019c*/ 	.word	0x00002a80


	//   ....[18]....
        /*01a0*/ 	.word	0x00002b10


	//   ....[19]....
        /*01a4*/ 	.word	0x00002ba0


	//   ....[20]....
        /*01a8*/ 	.word	0x00002c30


	//   ....[21]....
        /*01ac*/ 	.word	0x00002cc0


	//   ....[22]....
        /*01b0*/ 	.word	0x00002d50


	//   ....[23]....
        /*01b4*/ 	.word	0x00002de0


	//   ....[24]....
        /*01b8*/ 	.word	0x00002e70


	//   ....[25]....
        /*01bc*/ 	.word	0x00002f00


	//   ....[26]....
        /*01c0*/ 	.word	0x00002f90


	//   ....[27]....
        /*01c4*/ 	.word	0x00003020


	//   ....[28]....
        /*01c8*/ 	.word	0x000030b0


	//   ....[29]....
        /*01cc*/ 	.word	0x00003140


	//   ....[30]....
        /*01d0*/ 	.word	0x000031d0


	//   ....[31]....
        /*01d4*/ 	.word	0x00003260


	//   ....[32]....
        /*01d8*/ 	.word	0x000032f0


	//----- nvinfo : EIATTR_VRC_CTA_INIT_COUNT
	.align		4
.L_14803:
        /*01dc*/ 	.byte	0x02, 0x4a
	.zero		1
	.zero		1


	//----- nvinfo : EIATTR_EXIT_INSTR_OFFSETS
	.align		4
        /*01e0*/ 	.byte	0x04, 0x1c
        /*01e2*/ 	.short	(.L_14805 - .L_14804)


	//   ....[0]....
.L_14804:
        /*01e4*/ 	.word	0x00000350


	//   ....[1]....
        /*01e8*/ 	.word	0x00002a30


	//----- nvinfo : EIATTR_MAX_THREADS
	.align		4
.L_14805:
        /*01ec*/ 	.byte	0x04, 0x05
        /*01ee*/ 	.short	(.L_14807 - .L_14806)
.L_14806:
        /*01f0*/ 	.word	0x00000080
        /*01f4*/ 	.word	0x00000001
        /*01f8*/ 	.word	0x00000001


	//----- nvinfo : EIATTR_CRS_STACK_SIZE
	.align		4
.L_14807:
        /*01fc*/ 	.byte	0x04, 0x1e
        /*01fe*/ 	.short	(.L_14809 - .L_14808)
.L_14808:
        /*0200*/ 	.word	0x00000000


	//----- nvinfo : EIATTR_CBANK_PARAM_SIZE
	.align		4
.L_14809:
        /*0204*/ 	.byte	0x03, 0x19
        /*0206*/ 	.short	0x0034


	//----- nvinfo : EIATTR_PARAM_CBANK
	.align		4
        /*0208*/ 	.byte	0x04, 0x0a
        /*020a*/ 	.short	(.L_14811 - .L_14810)
	.align		4
.L_14810:
        /*020c*/ 	.word	index@(.nv.constant0._Z9cuda_gemmIiLi128ELi2ELi1ELi4096ELi64ELi64ELi64ELi1ELi0EEviiiPT_S1_S1_iii)
        /*0210*/ 	.short	0x0380
        /*0212*/ 	.short	0x0034


	//----- nvinfo : EIATTR_SW_WAR
	.align		4
.L_14811:
        /*0214*/ 	.byte	0x04, 0x36
        /*0216*/ 	.short	(.L_14813 - .L_14812)
.L_14812:
        /*0218*/ 	.word	0x00000008
.L_14813:


//--------------------- .nv.info._Z9cuda_gemmIiLi128ELi2ELi1ELi4096ELi64ELi64ELi64ELi0ELi1EEviiiPT_S1_S1_iii --------------------------
	.section	.nv.info._Z9cuda_gemmIiLi128ELi2ELi1ELi4096ELi64ELi64ELi64ELi0ELi1EEviiiPT_S1_S1_iii,"",@"SHT_CUDA_INFO"
	.sectionflags	@""
	.align	4


	//----- nvinfo : EIATTR_CUDA_API_VERSION
	.align		4
        /*0000*/ 	.byte	0x04, 0x37
        /*0002*/ 	.short	(.L_14815 - .L_14814)
.L_14814:
        /*0004*/ 	.word	0x00000082


	//----- nvinfo : EIATTR_KPARAM_INFO
	.align		4
.L_14815:
        /*0008*/ 	.byte	0x04, 0x17
        /*000a*/ 	.short	(.L_14817 - .L_14816)
.L_14816:
        /*000c*/ 	.word	0x00000000
        /*0010*/ 	.short	0x0008
        /*0012*/ 	.short	0x0030
        /*0014*/ 	.byte	0x00, 0xf0, 0x11, 0x00


	//----- nvinfo : EIATTR_KPARAM_INFO
	.align		4
.L_14817:
        /*0018*/ 	.byte	0x04, 0x17
        /*001a*/ 	.short	(.L_14819 - .L_14818)
.L_14818:
        /*001c*/ 	.word	0x00000000
        /*0020*/ 	.short	0x0007
        /*0022*/ 	.short	0x002c
        /*0024*/ 	.byte	0x00, 0xf0, 0x11, 0x00


	//----- nvinfo : EIATTR_KPARAM_INFO
	.align		4
.L_14819:
        /*0028*/ 	.byte	0x04, 0x17
        /*002a*/ 	.short	(.L_14821 - .L_14820)
.L_14820:
        /*002c*/ 	.word	0x00000000
        /*0030*/ 	.short	0x0006
        /*0032*/ 	.short	0x0028
        /*0034*/ 	.byte	0x00, 0xf0, 0x11, 0x00


	//----- nvinfo : EIATTR_KPARAM_INFO
	.align		4
.L_14821:
        /*0038*/ 	.byte	0x04, 0x17
        /*003a*/ 	.short	(.L_14823 - .L_14822)
.L_14822:
        /*003c*/ 	.word	0x00000000
        /*0040*/ 	.short	0x0005
        /*0042*/ 	.short	0x0020
        /*0044*/ 	.byte	0x00, 0xf5, 0x21, 0x00


	//----- nvinfo : EIATTR_KPARAM_INFO
	.align		4
.L_14823:
        /*0048*/ 	.byte	0x04, 0x17
        /*004a*/ 	.short	(.L_14825 - .L_14824)
.L_14824:
        /*004c*/ 	.word	0x00000000
        /*0050*/ 	.short	0x0004
        /*0052*/ 	.short	0x0018
        /*0054*/ 	.byte	0x00, 0xf5, 0x21, 0x00


	//----- nvinfo : EIATTR_KPARAM_INFO
	.align		4
.L_14825:
        /*0058*/ 	.byte	0x04, 0x17
        /*005a*/ 	.short	(.L_14827 - .L_14826)
.L_14826:
        /*005c*/ 	.word	0x00000000
        /*0060*/ 	.short	0x0003
        /*0062*/ 	.short	0x0010
        /*0064*/ 	.byte	0x00, 0xf5, 0x21, 0x00


	//----- nvinfo : EIATTR_KPARAM_INFO
	.align		4
.L_14827:
        /*0068*/ 	.byte	0x04, 0x17
        /*006a*/ 	.short	(.L_14829 - .L_14828)
.L_14828:
        /*006c*/ 	.word	0x00000000
        /*0070*/ 	.short	0x0002
        /*0072*/ 	.short	0x0008
        /*0074*/ 	.byte	0x00, 0xf0, 0x11, 0x00


	//----- nvinfo : EIATTR_KPARAM_INFO
	.align		4
.L_14829:
        /*0078*/ 	.byte	0x04, 0x17
        /*007a*/ 	.short	(.L_14831 - .L_14830)
.L_14830:
        /*007c*/ 	.word	0x00000000
        /*0080*/ 	.short	0x0001
        /*0082*/ 	.short	0x0004
        /*0084*/ 	.byte	0x00, 0xf0, 0x11, 0x00


	//----- nvinfo : EIATTR_KPARAM_INFO
	.align		4
.L_14831:
        /*0088*/ 	.byte	0x04, 0x17
        /*008a*/ 	.short	(.L_14833 - .L_14832)
.L_14832:
        /*008c*/ 	.word	0x00000000
        /*0090*/ 	.short	0x0000
        /*0092*/ 	.short	0x0000
        /*0094*/ 	.byte	0x00, 0xf0, 0x11, 0x00


	//----- nvinfo : EIATTR_SPARSE_MMA_MASK
	.align		4
.L_14833:
        /*0098*/ 	.byte	0x03, 0x50
        /*009a*/ 	.short	0x0000


	//----- nvinfo : EIATTR_MAXREG_COUNT
	.align		4
        /*009c*/ 	.byte	0x03, 0x1b
        /*009e*/ 	.short	0x00ff


	//----- nvinfo : EIATTR_NUM_BARRIERS
	.align		4
        /*00a0*/ 	.byte	0x02, 0x4c
        /*00a2*/ 	.byte	0x01
	.zero		1


	//----- nvinfo : EIATTR_MERCURY_ISA_VERSION
	.align		4
        /*00a4*/ 	.byte	0x03, 0x5f
        /*00a6*/ 	.short	0x0101


	//----- nvinfo : EIATTR_COOP_GROUP_MASK_REGIDS
	.align		4
        /*00a8*/ 	.byte	0x04, 0x29
        /*00aa*/ 	.short	(.L_14835 - .L_14834)


	//   ....[0]....
.L_14834:
        /*00ac*/ 	.word	0xffffffff


	//   ....[1]....
        /*00b0*/ 	.word	0xffffffff


	//   ....[2]....
        /*00b4*/ 	.word	0xffffffff


	//   ....[3]....
        /*00b8*/ 	.word	0xffffffff


	//   ....[4]....
        /*00bc*/ 	.word	0xffffffff


	//   ....[5]....
        /*00c0*/ 	.word	0xffffffff


	//   ....[6]....
        /*00c4*/ 	.word	0xffffffff


	//   ....[7]....
        /*00c8*/ 	.word	0xffffffff


	//   ....[8]....
        /*00cc*/ 	.word	0xffffffff


	//   ....[9]....
        /*00d0*/ 	.word	0xffffffff


	//   ....[10]....
        /*00d4*/ 	.word	0xffffffff


	//   ....[11]....
        /*00d8*/ 	.word	0xffffffff


	//   ....[12]....
        /*00dc*/ 	.word	0xffffffff


	//   ....[13]....
        /*00e0*/ 	.word	0xffffffff


	//   ....[14]....
        /*00e4*/ 	.word	0xffffffff


	//   ....[15]....
        /*00e8*/ 	.word	0xffffffff


	//   ....[16]....
        /*00ec*/ 	.word	0xffffffff


	//----- nvinfo : EIATTR_COOP_GROUP_INSTR_OFFSETS
	.align		4
.L_14835:
        /*00f0*/ 	.byte	0x04, 0x28
        /*00f2*/ 	.short	(.L_14837 - .L_14836)


	//   ....[0]....
.L_14836:
        /*00f4*/ 	.word	0x00000e70


	//   ....[1]....
        /*00f8*/ 	.word	0x00000e80


	//   ....[2]....
        /*00fc*/ 	.word	0x00000e90


	//   ....[3]....
        /*0100*/ 	.word	0x00000ea0


	//   ....[4]....
        /*0104*/ 	.word	0x00000ed0


	//   ....[5]....
        /*0108*/ 	.word	0x00000ef0


	//   ....[6]....
        /*010c*/ 	.word	0x00000f10


	//   ....[7]....
        /*0110*/ 	.word	0x00000f30


	//   ....[8]....
        /*0114*/ 	.word	0x00000f50


	//   ....[9]....
        /*0118*/ 	.word	0x00000f60


	//   ....[10]....
        /*011c*/ 	.word	0x00000f90


	//   ....[11]....
        /*0120*/ 	.word	0x00000fb0


	//   ....[12]....
        /*0124*/ 	.word	0x00000fd0


	//   ....[13]....
        /*0128*/ 	.word	0x00000fe0


	//   ....[14]....
        /*012c*/ 	.word	0x00001000


	//   ....[15]....
        /*0130*/ 	.word	0x00001060


	//   ....[16]....
        /*0134*/ 	.word	0x000010e0


	//----- nvinfo : EIATTR_VRC_CTA_INIT_COUNT
	.align		4
.L_14837:
        /*0138*/ 	.byte	0x02, 0x4a
	.zero		1
	.zero		1


	//----- nvinfo : EIATTR_EXIT_INSTR_OFFSETS
	.align		4
        /*013c*/ 	.byte	0x04, 0x1c
        /*013e*/ 	.short	(.L_14839 - .L_14838)


	//   ....[0]....
.L_14838:
        /*0140*/ 	.word	0x00000050


	//   ....[1]....
        /*0144*/ 	.word	0x000017f0


	//----- nvinfo : EIATTR_MAX_THREADS
	.align		4
.L_14839:
        /*0148*/ 	.byte	0x04, 0x05
        /*014a*/ 	.short	(.L_14841 - .L_14840)
.L_14840:
        /*014c*/ 	.word	0x00000080
        /*0150*/ 	.word	0x00000001
        /*0154*/ 	.word	0x00000001


	//----- nvinfo : EIATTR_CRS_STACK_SIZE
	.align		4
.L_14841:
        /*0158*/ 	.byte	0x04, 0x1e
        /*015a*/ 	.short	(.L_14843 - .L_14842)
.L_14842:
        /*015c*/ 	.word	0x00000000


	//----- nvinfo : EIATTR_CBANK_PARAM_SIZE
	.align		4
.L_14843:
        /*0160*/ 	.byte	0x03, 0x19
        /*0162*/ 	.short	0x0034


	//----- nvinfo : EIATTR_PARAM_CBANK
	.align		4
        /*0164*/ 	.byte	0x04, 0x0a
        /*0166*/ 	.short	(.L_14845 - .L_14844)
	.align		4
.L_14844:
        /*0168*/ 	.word	index@(.nv.constant0._Z9cuda_gemmIiLi128ELi2ELi1ELi4096ELi64ELi64ELi64ELi0ELi1EEviiiPT_S1_S1_iii)
        /*016c*/ 	.short	0x0380
        /*016e*/ 	.short	0x0034


	//----- nvinfo : EIATTR_SW_WAR
	.align		4
.L_14845:
        /*0170*/ 	.byte	0x04, 0x36
        /*0172*/ 	.short	(.L_14847 - .L_14846)
.L_14846:
        /*0174*/ 	.word	0x00000008
.L_14847:


//--------------------- .nv.info._Z9cuda_gemmIiLi128ELi2ELi1ELi4096ELi64ELi64ELi64ELi0ELi0EEviiiPT_S1_S1_iii --------------------------
	.section	.nv.info._Z9cuda_gemmIiLi128ELi2ELi1ELi4096ELi64ELi64ELi64ELi0ELi0EEviiiPT_S1_S1_iii,"",@"SHT_CUDA_INFO"
	.sectionflags	@""
	.align	4


	//----- nvinfo : EIATTR_CUDA_API_VERSION
	.align		4
        /*0000*/ 	.byte	0x04, 0x37
        /*0002*/ 	.short	(.L_14849 - .L_14848)
.L_14848:
        /*0004*/ 	.word	0x00000082


	//----- nvinfo : EIATTR_KPARAM_INFO
	.align		4
.L_14849:
        /*0008*/ 	.byte	0x04, 0x17
        /*000a*/ 	.short	(.L_14851 - .L_14850)
.L_14850:
        /*000c*/ 	.word	0x00000000
        /*0010*/ 	.short	0x0008
        /*0012*/ 	.short	0x0030
        /*0014*/ 	.byte	0x00, 0xf0, 0x11, 0x00


	//----- nvinfo : EIATTR_KPARAM_INFO
	.align		4
.L_14851:
        /*0018*/ 	.byte	0x04, 0x17
        /*001a*/ 	.short	(.L_14853 - .L_14852)
.L_14852:
        /*001c*/ 	.word	0x00000000
        /*0020*/ 	.short	0x0007
        /*0022*/ 	.short	0x002c
        /*0024*/ 	.byte	0x00, 0xf0, 0x11, 0x00


	//----- nvinfo : EIATTR_KPARAM_INFO
	.align		4
.L_14853:
        /*0028*/ 	.byte	0x04, 0x17
        /*002a*/ 	.short	(.L_14855 - .L_14854)
.L_14854:
        /*002c*/ 	.word	0x00000000
        /*0030*/ 	.short	0x0006
        /*0032*/ 	.short	0x0028
        /*0034*/ 	.byte	0x00, 0xf0, 0x11, 0x00


	//----- nvinfo : EIATTR_KPARAM_INFO
	.align		4
.L_14855:
        /*0038*/ 	.byte	0x04, 0x17
        /*003a*/ 	.short	(.L_14857 - .L_14856)
.L_14856:
        /*003c*/ 	.word	0x00000000
        /*0040*/ 	.short	0x0005
        /*0042*/ 	.short	0x0020
        /*0044*/ 	.byte	0x00, 0xf5, 0x21, 0x00


	//----- nvinfo : EIATTR_KPARAM_INFO
	.align		4
.L_14857:
        /*0048*/ 	.byte	0x04, 0x17
        /*004a*/ 	.short	(.L_14859 - .L_14858)
.L_14858:
        /*004c*/ 	.word	0x00000000
        /*0050*/ 	.short	0x0004
        /*0052*/ 	.short	0x0018
        /*0054*/ 	.byte	0x00, 0xf5, 0x21, 0x00


	//----- nvinfo : EIATTR_KPARAM_INFO
	.align		4
.L_14859:
        /*0058*/ 	.byte	0x04, 0x17
        /*005a*/ 	.short	(.L_14861 - .L_14860)
.L_14860:
        /*005c*/ 	.word	0x00000000
        /*0060*/ 	.short	0x0003
        /*0062*/ 	.short	0x0010
        /*0064*/ 	.byte	0x00, 0xf5, 0x21, 0x00


	//----- nvinfo : EIATTR_KPARAM_INFO
	.align		4
.L_14861:
        /*0068*/ 	.byte	0x04, 0x17
        /*006a*/ 	.short	(.L_14863 - .L_14862)
.L_14862:
        /*006c*/ 	.word	0x00000000
        /*0070*/ 	.short	0x0002
        /*0072*/ 	.short	0x0008
        /*0074*/ 	.byte	0x00, 0xf0, 0x11, 0x00


	//----- nvinfo : EIATTR_KPARAM_INFO
	.align		4
.L_14863:
        /*0078*/ 	.byte	0x04, 0x17
        /*007a*/ 	.short	(.L_14865 - .L_14864)
.L_14864:
        /*007c*/ 	.word	0x00000000
        /*0080*/ 	.short	0x0001
        /*0082*/ 	.short	0x0004
        /*0084*/ 	.byte	0x00, 0xf0, 0x11, 0x00


	//----- nvinfo : EIATTR_KPARAM_INFO
	.align		4
.L_14865:
        /*0088*/ 	.byte	0x04, 0x17
        /*008a*/ 	.short	(.L_14867 - .L_14866)
.L_14866:
        /*008c*/ 	.word	0x00000000
        /*0090*/ 	.short	0x0000
        /*0092*/ 	.short	0x0000
        /*0094*/ 	.byte	0x00, 0xf0, 0x11, 0x00


	//----- nvinfo : EIATTR_SPARSE_MMA_MASK
	.align		4
.L_14867:
        /*0098*/ 	.byte	0x03, 0x50
        /*009a*/ 	.short	0x0000


	//----- nvinfo : EIATTR_MAXREG_COUNT
	.align		4
        /*009c*/ 	.byte	0x03, 0x1b
        /*009e*/ 	.short	0x00ff


	//----- nvinfo : EIATTR_NUM_BARRIERS
	.align		4
        /*00a0*/ 	.byte	0x02, 0x4c
        /*00a2*/ 	.byte	0x01
	.zero		1


	//----- nvinfo : EIATTR_MERCURY_ISA_VERSION
	.align		4
        /*00a4*/ 	.byte	0x03, 0x5f
        /*00a6*/ 	.short	0x0101


	//----- nvinfo : EIATTR_COOP_GROUP_MASK_REGIDS
	.align		4
        /*00a8*/ 	.byte	0x04, 0x29
        /*00aa*/ 	.short	(.L_14869 - .L_14868)


	//   ....[0]....
.L_14868:
        /*00ac*/ 	.word	0xffffffff


	//   ....[1]....
        /*00b0*/ 	.word	0xffffffff


	//   ....[2]....
        /*00b4*/ 	.word	0xffffffff


	//   ....[3]....
        /*00b8*/ 	.word	0xffffffff


	//   ....[4]....
        /*00bc*/ 	.word	0xffffffff


	//   ....[5]....
        /*00c0*/ 	.word	0xffffffff


	//   ....[6]....
        /*00c4*/ 	.word	0xffffffff


	//   ....[7]....
        /*00c8*/ 	.word	0xffffffff


	//   ....[8]....
        /*00cc*/ 	.word	0xffffffff


	//   ....[9]....
        /*00d0*/ 	.word	0xffffffff


	//   ....[10]....
        /*00d4*/ 	.word	0xffffffff


	//   ....[11]....
        /*00d8*/ 	.word	0xffffffff


	//   ....[12]....
        /*00dc*/ 	.word	0xffffffff


	//   ....[13]....
        /*00e0*/ 	.word	0xffffffff


	//   ....[14]....
        /*00e4*/ 	.word	0xffffffff


	//   ....[15]....
        /*00e8*/ 	.word	0xffffffff


	//   ....[16]....
        /*00ec*/ 	.word	0xffffffff


	//   ....[17]....
        /*00f0*/ 	.word	0x0500004a


	//   ....[18]....
        /*00f4*/ 	.word	0x0500004a


	//   ....[19]....
        /*00f8*/ 	.word	0x0500004a


	//   ....[20]....
        /*00fc*/ 	.word	0x0500004a


	//   ....[21]....
        /*0100*/ 	.word	0x0500004a


	//   ....[22]....
        /*0104*/ 	.word	0x0500004a


	//   ....[23]....
        /*0108*/ 	.word	0x0500004a


	//   ....[24]....
        /*010c*/ 	.word	0x0500004a


	//   ....[25]....
        /*0110*/ 	.word	0x0500004a


	//   ....[26]....
        /*0114*/ 	.word	0x0500004a


	//   ....[27]....
        /*0118*/ 	.word	0x0500004a


	//   ....[28]....
        /*011c*/ 	.word	0x0500004a


	//   ....[29]....
        /*0120*/ 	.word	0x0500004a


	//   ....[30]....
        /*0124*/ 	.word	0x0500004a


	//   ....[31]....
        /*0128*/ 	.word	0x0500004a


	//   ....[32]....
        /*012c*/ 	.word	0x0500004a


	//----- nvinfo : EIATTR_COOP_GROUP_INSTR_OFFSETS
	.align		4
.L_14869:
        /*0130*/ 	.byte	0x04, 0x28
        /*0132*/ 	.short	(.L_14871 - .L_14870)


	//   ....[0]....
.L_14870:
        /*0134*/ 	.word	0x00001870


	//   ....[1]....
        /*0138*/ 	.word	0x000018d0


	//   ....[2]....
        /*013c*/ 	.word	0x00001930


	//   ....[3]....
        /*0140*/ 	.word	0x00001990


	//   ....[4]....
        /*0144*/ 	.word	0x000019f0


	//   ....[5]....
        /*0148*/ 	.word	0x00001a50


	//   ....[6]....
        /*014c*/ 	.word	0x00001ab0


	//   ....[7]....
        /*0150*/ 	.word	0x00001b10


	//   ....[8]....
        /*0154*/ 	.word	0x00001b70


	//   ....[9]....
        /*0158*/ 	.word	0x00001bd0


	//   ....[10]....
        /*015c*/ 	.word	0x00001c30


	//   ....[11]....
        /*0160*/ 	.word	0x00001c90


	//   ....[12]....
        /*0164*/ 	.word	0x00001cf0


	//   ....[13]....
        /*0168*/ 	.word	0x00001d50


	//   ....[14]....
        /*016c*/ 	.word	0x00001db0


	//   ....[15]....
        /*0170*/ 	.word	0x00001e10


	//   ....[16]....
        /*0174*/ 	.word	0x00002300


	//   ....[17]....
        /*0178*/ 	.word	0x000034c0


	//   ....[18]....
        /*017c*/ 	.word	0x00003540


	//   ....[19]....
        /*0180*/ 	.word	0x000035d0


	//   ....[20]....
        /*0184*/ 	.word	0x00003660


	//   ....[21]....
        /*0188*/ 	.word	0x000036f0


	//   ....[22]....
        /*018c*/ 	.word	0x00003780


	//   ....[23]....
        /*0190*/ 	.word	0x00003810


	//   ....[24]....
        /*0194*/ 	.word	0x000038a0


	//   ....[25]....
        /*0198*/ 	.word	0x00003930


	//   ....[26]....
        /*019c*/ 	.word	0x000039c0


	//   ....[27]....
        /*01a0*/ 	.word	0x00003a50


	//   ....[28]....
        /*01a4*/ 	.word	0x00003ae0


	//   ....[29]....
        /*01a8*/ 	.word	0x00003b70


	//   ....[30]....
        /*01ac*/ 	.word	0x00003c00


	//   ....[31]....
        /*01b0*/ 	.word	0x00003c90


	//   ....[32]....
        /*01b4*/ 	.word	0x00003d20


	//----- nvinfo : EIATTR_VRC_CTA_INIT_COUNT
	.align		4
.L_14871:
        /*01b8*/ 	.byte	0x02, 0x4a
	.zero		1
	.zero		1


	//----- nvinfo : EIATTR_EXIT_INSTR_OFFSETS
	.align		4
        /*01bc*/ 	.byte	0x04, 0x1c
        /*01be*/ 	.short	(.L_14873 - .L_14872)


	//   ....[0]....
.L_14872:
        /*01c0*/ 	.word	0x000002b0


	//   ....[1]....
        /*01c4*/ 	.word	0x00003470


	//----- nvinfo : EIATTR_MAX_THREADS
	.align		4
.L_14873:
        /*01c8*/ 	.byte	0x04, 0x05
        /*01ca*/ 	.short	(.L_14875 - .L_14874)
.L_14874:
        /*01cc*/ 	.word	0x00000080
        /*01d0*/ 	.word	0x00000001
        /*01d4*/ 	.word	0x00000001


	//----- nvinfo : EIATTR_CRS_STACK_SIZE
	.align		4
.L_14875:
        /*01d8*/ 	.byte	0x04, 0x1e
        /*01da*/ 	.short	(.L_14877 - .L_14876)
.L_14876:
        /*01dc*/ 	.word	0x00000000


	//----- nvinfo : EIATTR_CBANK_PARAM_SIZE
	.align		4
.L_14877:
        /*01e0*/ 	.byte	0x03, 0x19
        /*01e2*/ 	.short	0x0034


	//----- nvinfo : EIATTR_PARAM_CBANK
	.align		4
        /*01e4*/ 	.byte	0x04, 0x0a
        /*01e6*/ 	.short	(.L_14879 - .L_14878)
	.align		4
.L_14878:
        /*01e8*/ 	.word	index@(.nv.constant0._Z9cuda_gemmIiLi128ELi2ELi1ELi4096ELi64ELi64ELi64ELi0ELi0EEviiiPT_S1_S1_iii)
        /*01ec*/ 	.short	0x0380
        /*01ee*/ 	.short	0x0034


	//----- nvinfo : EIATTR_SW_WAR
	.align		4
.L_14879:
        /*01f0*/ 	.byte	0x04, 0x36
        /*01f2*/ 	.short	(.L_14881 - .L_14880)
.L_14880:
        /*01f4*/ 	.word	0x00000008
.L_14881:


//--------------------- .nv.info._Z9cuda_gemmIiLi128ELi2ELi1ELi4096ELi32ELi32ELi64ELi1ELi1EEviiiPT_S1_S1_iii --------------------------
	.section	.nv.info._Z9cuda_gemmIiLi128ELi2ELi1ELi4096ELi32ELi32ELi64ELi1ELi1EEviiiPT_S1_S1_iii,"",@"SHT_CUDA_INFO"
	.sectionflags	@""
	.align	4


	//----- nvinfo : EIATTR_CUDA_API_VERSION
	.align		4
        /*0000*/ 	.byte	0x04, 0x37
        /*0002*/ 	.short	(.L_14883 - .L_14882)
.L_14882:
        /*0004*/ 	.word	0x00000082


	//----- nvinfo : EIATTR_KPARAM_INFO
	.align		4
.L_14883:
        /*0008*/ 	.byte	0x04, 0x17
        /*000a*/ 	.short	(.L_14885 - .L_14884)
.L_14884:
        /*000c*/ 	.word	0x00000000
        /*0010*/ 	.short	0x0008
        /*0012*/ 	.short	0x0030
        /*0014*/ 	.byte	0x00, 0xf0, 0x11, 0x00


	//----- nvinfo : EIATTR_KPARAM_INFO
	.align		4
.L_14885:
        /*0018*/ 	.byte	0x04, 0x17
        /*001a*/ 	.short	(.L_14887 - .L_14886)
.L_14886:
        /*001c*/ 	.word	0x00000000
        /*0020*/ 	.short	0x0007
        /*0022*/ 	.short	0x002c
        /*0024*/ 	.byte	0x00, 0xf0, 0x11, 0x00


	//----- nvinfo : EIATTR_KPARAM_INFO
	.align		4
.L_14887:
        /*0028*/ 	.byte	0x04, 0x17
        /*002a*/ 	.short	(.L_14889 - .L_14888)
.L_14888:
        /*002c*/ 	.word	0x00000000
        /*0030*/ 	.short	0x0006
        /*0032*/ 	.short	0x0028
        /*0034*/ 	.byte	0x00, 0xf0, 0x11, 0x00


	//----- nvinfo : EIATTR_KPARAM_INFO
	.align		4
.L_14889:
        /*0038*/ 	.byte	0x04, 0x17
        /*003a*/ 	.short	(.L_14891 - .L_14890)
.L_14890:
        /*003c*/ 	.word	0x00000000
        /*0040*/ 	.short	0x0005
        /*0042*/ 	.short	0x0020
        /*0044*/ 	.byte	0x00, 0xf5, 0x21, 0x00


	//----- nvinfo : EIATTR_KPARAM_INFO
	.align		4
.L_14891:
        /*0048*/ 	.byte	0x04, 0x17
        /*004a*/ 	.short	(.L_14893 - .L_14892)
.L_14892:
        /*004c*/ 	.word	0x00000000
        /*0050*/ 	.short	0x0004
        /*0052*/ 	.short	0x0018
        /*0054*/ 	.byte	0x00, 0xf5, 0x21, 0x00


	//----- nvinfo : EIATTR_KPARAM_INFO
	.align		4
.L_14893:
        /*0058*/ 	.byte	0x04, 0x17
        /*005a*/ 	.short	(.L_14895 - .L_14894)
.L_14894:
        /*005c*/ 	.word	0x00000000
        /*0060*/ 	.short	0x0003
        /*0062*/ 	.short	0x0010
        /*0064*/ 	.byte	0x00, 0xf5, 0x21, 0x00


	//----- nvinfo : EIATTR_KPARAM_INFO
	.align		4
.L_14895:
        /*0068*/ 	.byte	0x04, 0x17
        /*006a*/ 	.short	(.L_14897 - .L_14896)
.L_14896:
        /*006c*/ 	.word	0x00000000
        /*0070*/ 	.short	0x0002
        /*0072*/ 	.short	0x0008
        /*0074*/ 	.byte	0x00, 0xf0, 0x11, 0x00


	//----- nvinfo : EIATTR_KPARAM_INFO
	.align		4
.L_14897:
        /*0078*/ 	.byte	0x04, 0x17
        /*007a*/ 	.short	(.L_14899 - .L_14898)
.L_14898:
        /*007c*/ 	.word	0x00000000
        /*0080*/ 	.short	0x0001
        /*0082*/ 	.short	0x0004
        /*0084*/ 	.byte	0x00, 0xf0, 0x11, 0x00


	//----- nvinfo : EIATTR_KPARAM_INFO
	.align		4
.L_14899:
        /*0088*/ 	.byte	0x04, 0x17
        /*008a*/ 	.short	(.L_14901 - .L_14900)
.L_14900:
        /*008c*/ 	.word	0x00000000
        /*0090*/ 	.short	0x0000
        /*0092*/ 	.short	0x0000
        /*0094*/ 	.byte	0x00, 0xf0, 0x11, 0x00


	//----- nvinfo : EIATTR_SPARSE_MMA_MASK
	.align		4
.L_14901:
        /*0098*/ 	.byte	0x03, 0x50
        /*009a*/ 	.short	0x0000


	//----- nvinfo : EIATTR_MAXREG_COUNT
	.align		4
        /*009c*/ 	.byte	0x03, 0x1b
        /*009e*/ 	.short	0x00ff


	//----- nvinfo : EIATTR_NUM_BARRIERS
	.align		4
        /*00a0*/ 	.byte	0x02, 0x4c
        /*00a2*/ 	.byte	0x01
	.zero		1


	//----- nvinfo : EIATTR_MERCURY_ISA_VERSION
	.align		4
        /*00a4*/ 	.byte	0x03, 0x5f
        /*00a6*/ 	.short	0x0101


	//----- nvinfo : EIATTR_COOP_GROUP_MASK_REGIDS
	.align		4
        /*00a8*/ 	.byte	0x04, 0x29
        /*00aa*/ 	.short	(.L_14903 - .L_14902)


	//   ....[0]....
.L_14902:
        /*00ac*/ 	.word	0xffffffff


	//   ....[1]....
        /*00b0*/ 	.word	0xffffffff


	//   ....[2]....
        /*00b4*/ 	.word	0xffffffff


	//   ....[3]....
        /*00b8*/ 	.word	0xffffffff


	//   ....[4]....
        /*00bc*/ 	.word	0xffffffff


	//   ....[5]....
        /*00c0*/ 	.word	0xffffffff


	//   ....[6]....
        /*00c4*/ 	.word	0xffffffff


	//   ....[7]....
        /*00c8*/ 	.word	0xffffffff


	//   ....[8]....
        /*00cc*/ 	.word	0xffffffff


	//   ....[9]....
        /*00d0*/ 	.word	0xffffffff


	//   ....[10]....
        /*00d4*/ 	.word	0xffffffff


	//   ....[11]....
        /*00d8*/ 	.word	0xffffffff


	//   ....[12]....
        /*00dc*/ 	.word	0xffffffff


	//   ....[13]....
        /*00e0*/ 	.word	0xffffffff


	//   ....[14]....
        /*00e4*/ 	.word	0xffffffff


	//   ....[15]....
        /*00e8*/ 	.word	0xffffffff


	//   ....[16]....
        /*00ec*/ 	.word	0xffffffff


	//----- nvinfo : EIATTR_COOP_GROUP_INSTR_OFFSETS
	.align		4
.L_14903:
        /*00f0*/ 	.byte	0x04, 0x28
        /*00f2*/ 	.short	(.L_14905 - .L_14904)


	//   ....[0]....
.L_14904:
        /*00f4*/ 	.word	0x00001100


	//   ....[1]....
        /*00f8*/ 	.word	0x00001110


	//   ....[2]....
        /*00fc*/ 	.word	0x00001120


	//   ....[3]....
        /*0100*/ 	.word	0x00001140


	//   ....[4]....
        /*0104*/ 	.word	0x00001170


	//   ....[5]....
        /*0108*/ 	.word	0x00001180


	//   ....[6]....
        /*010c*/ 	.word	0x000011b0


	//   ....[7]....
        /*0110*/ 	.word	0x000011d0


	//   ....[8]....
        /*0114*/ 	.word	0x000011f0


	//   ....[9]....
        /*0118*/ 	.word	0x00001210


	//   ....[10]....
        /*011c*/ 	.word	0x00001230


	//   ....[11]....
        /*0120*/ 	.word	0x00001250


	//   ....[12]....
        /*0124*/ 	.word	0x00001270


	//   ....[13]....
        /*0128*/ 	.word	0x00001290


	//   ....[14]....
        /*012c*/ 	.word	0x000012b0


	//   ....[15]....
        /*0130*/ 	.word	0x00001300


	//   ....[16]....
        /*0134*/ 	.word	0x00001370


	//----- nvinfo : EIATTR_VRC_CTA_INIT_COUNT
	.align		4
.L_14905:
        /*0138*/ 	.byte	0x02, 0x4a
	.zero		1
	.zero		1


	//----- nvinfo : EIATTR_EXIT_INSTR_OFFSETS
	.align		4
        /*013c*/ 	.byte	0x04, 0x1c
        /*013e*/ 	.short	(.L_14907 - .L_14906)


	//   ....[0]....
.L_14906:
        /*0140*/ 	.word	0x00000050


	//   ....[1]....
        /*0144*/ 	.word	0x000017d0


	//----- nvinfo : EIATTR_MAX_THREADS
	.align		4
.L_14907:
        /*0148*/ 	.byte	0x04, 0x05
        /*014a*/ 	.short	(.L_14909 - .L_14908)
.L_14908:
        /*014c*/ 	.word	0x00000080
        /*0150*/ 	.word	0x00000001
        /*0154*/ 	.word	0x00000001


	//----- nvinfo : EIATTR_CRS_STACK_SIZE
	.align		4
.L_14909:
        /*0158*/ 	.byte	0x04, 0x1e
        /*015a*/ 	.short	(.L_14911 - .L_14910)
.L_14910:
        /*015c*/ 	.word	0x00000000


	//----- nvinfo : EIATTR_CBANK_PARAM_SIZE
	.align		4
.L_14911:
        /*0160*/ 	.byte	0x03, 0x19
        /*0162*/ 	.short	0x0034


	//----- nvinfo : EIATTR_PARAM_CBANK
	.align		4
        /*0164*/ 	.byte	0x04, 0x0a
        /*0166*/ 	.short	(.L_14913 - .L_14912)
	.align		4
.L_14912:
        /*0168*/ 	.word	index@(.nv.constant0._Z9cuda_gemmIiLi128ELi2ELi1ELi4096ELi32ELi32ELi64ELi1ELi1EEviiiPT_S1_S1_iii)
        /*016c*/ 	.short	0x0380
        /*016e*/ 	.short	0x0034


	//----- nvinfo : EIATTR_SW_WAR
	.align		4
.L_14913:
        /*0170*/ 	.byte	0x04, 0x36
        /*0172*/ 	.short	(.L_14915 - .L_14914)
.L_14914:
        /*0174*/ 	.word	0x00000008
.L_14915:


//--------------------- .nv.info._Z9cuda_gemmIiLi128ELi2ELi1ELi4096ELi32ELi32ELi64ELi1ELi0EEviiiPT_S1_S1_iii --------------------------
	.section	.nv.info._Z9cuda_gemmIiLi128ELi2ELi1ELi4096ELi32ELi32ELi64ELi1ELi0EEviiiPT_S1_S1_iii,"",@"SHT_CUDA_INFO"
	.sectionflags	@""
	.align	4


	//----- nvinfo : EIATTR_CUDA_API_VERSION
	.align		4
        /*0000*/ 	.byte	0x04, 0x37
        /*0002*/ 	.short	(.L_14917 - .L_14916)
.L_14916:
        /*0004*/ 	.word	0x00000082


	//----- nvinfo : EIATTR_KPARAM_INFO
	.align		4
.L_14917:
        /*0008*/ 	.byte	0x04, 0x17
        /*000a*/ 	.short	(.L_14919 - .L_14918)
.L_14918:
        /*000c*/ 	.word	0x00000000
        /*0010*/ 	.short	0x0008
        /*0012*/ 	.short	0x0030
        /*0014*/ 	.byte	0x00, 0xf0, 0x11, 0x00


	//----- nvinfo : EIATTR_KPARAM_INFO
	.align		4
.L_14919:
        /*0018*/ 	.byte	0x04, 0x17
        /*001a*/ 	.short	(.L_14921 - .L_14920)
.L_14920:
        /*001c*/ 	.word	0x00000000
        /*0020*/ 	.short	0x0007
        /*0022*/ 	.short	0x002c
        /*0024*/ 	.byte	0x00, 0xf0, 0x11, 0x00


	//----- nvinfo : EIATTR_KPARAM_INFO
	.align		4
.L_14921:
        /*0028*/ 	.byte	0x04, 0x17
        /*002a*/ 	.short	(.L_14923 - .L_14922)
.L_14922:
        /*002c*/ 	.word	0x00000000
        /*0030*/ 	.short	0x0006
        /*0032*/ 	.short	0x0028
        /*0034*/ 	.byte	0x00, 0xf0, 0x11, 0x00


	//----- nvinfo : EIATTR_KPARAM_INFO
	.align		4
.L_14923:
        /*0038*/ 	.byte	0x04, 0x17
        /*003a*/ 	.short	(.L_14925 - .L_14924)
.L_14924:
        /*003c*/ 	.word	0x00000000
        /*0040*/ 	.short	0x0005
        /*0042*/ 	.short	0x0020
        /*0044*/ 	.byte	0x00, 0xf5, 0x21, 0x00


	//----- nvinfo : EIATTR_KPARAM_INFO
	.align		4
.L_14925:
        /*0048*/ 	.byte	0x04, 0x17
        /*004a*/ 	.short	(.L_14927 - .L_14926)
.L_14926:
        /*004c*/ 	.word	0x00000000
        /*0050*/ 	.short	0x0004
        /*0052*/ 	.short	0x0018
        /*0054*/ 	.byte	0x00, 0xf5, 0x21, 0x00


	//----- nvinfo : EIATTR_KPARAM_INFO
	.align		4
.L_14927:
        /*0058*/ 	.byte	0x04, 0x17
        /*005a*/ 	.short	(.L_14929 - .L_14928)
.L_14928:
        /*005c*/ 	.word	0x00000000
        /*0060*/ 	.short	0x0003
        /*0062*/ 	.short	0x0010
        /*0064*/ 	.byte	0x00, 0xf5, 0x21, 0x00


	//----- nvinfo : EIATTR_KPARAM_INFO
	.align		4
.L_14929:
        /*0068*/ 	.byte	0x04, 0x17
        /*006a*/ 	.short	(.L_14931 - .L_14930)
.L_14930:
        /*006c*/ 	.word	0x00000000
        /*0070*/ 	.short	0x0002
        /*0072*/ 	.short	0x0008
        /*0074*/ 	.byte	0x00, 0xf0, 0x11, 0x00


	//----- nvinfo : EIATTR_KPARAM_INFO
	.align		4
.L_14931:
        /*0078*/ 	.byte	0x04, 0x17
        /*007a*/ 	.short	(.L_14933 - .L_14932)
.L_14932:
        /*007c*/ 	.word	0x00000000
        /*0080*/ 	.short	0x0001
        /*0082*/ 	.short	0x0004
        /*0084*/ 	.byte	0x00, 0xf0, 0x11, 0x00


	//----- nvinfo : EIATTR_KPARAM_INFO
	.align		4
.L_14933:
        /*0088*/ 	.byte	0x04, 0x17
        /*008a*/ 	.short	(.L_14935 - .L_14934)
.L_14934:
        /*008c*/ 	.word	0x00000000
        /*0090*/ 	.short	0x0000
        /*0092*/ 	.short	0x0000
        /*0094*/ 	.byte	0x00, 0xf0, 0x11, 0x00


	//----- nvinfo : EIATTR_SPARSE_MMA_MASK
	.align		4
.L_14935:
        /*0098*/ 	.byte	0x03, 0x50
        /*009a*/ 	.short	0x0000


	//----- nvinfo : EIATTR_MAXREG_COUNT
	.align		4
        /*009c*/ 	.byte	0x03, 0x1b
        /*009e*/ 	.short	0x00ff


	//----- nvinfo : EIATTR_NUM_BARRIERS
	.align		4
        /*00a0*/ 	.byte	0x02, 0x4c
        /*00a2*/ 	.byte	0x01
	.zero		1


	//----- nvinfo : EIATTR_ANNOTATIONS
	.align		4
        /*00a4*/ 	.byte	0x04, 0x55
        /*00a6*/ 	.short	(.L_14937 - .L_14936)


	//   ....[0]....
.L_14936:
        /*00a8*/ 	.word	0x00000001
        /*00ac*/ 	.byte	0x70, 0x04, 0x00, 0x00, 0x01, 0x00, 0x00, 0x00, 0x60, 0x0c, 0x00, 0x00, 0x01, 0x00, 0x00, 0x00
        /*00bc*/ 	.byte	0xa0, 0x0d, 0x00, 0x00, 0x01, 0x00, 0x00, 0x00, 0xf0, 0x0d, 0x00, 0x00


	//----- nvinfo : EIATTR_MERCURY_ISA_VERSION
	.align		4
.L_14937:
        /*00c8*/ 	.byte	0x03, 0x5f
        /*00ca*/ 	.short	0x0101


	//----- nvinfo : EIATTR_COOP_GROUP_MASK_REGIDS
	.align		4
        /*00cc*/ 	.byte	0x04, 0x29
        /*00ce*/ 	.short	(.L_14939 - .L_14938)


	//   ....[0]....
.L_14938:
        /*00d0*/ 	.word	0xffffffff


	//   ....[1]....
        /*00d4*/ 	.word	0xffffffff


	//   ....[2]....
        /*00d8*/ 	.word	0xffffffff


	//   ....[3]....
        /*00dc*/ 	.word	0xffffffff


	//   ....[4]....
        /*00e0*/ 	.word	0xffffffff


	//   ....[5]....
        /*00e4*/ 	.word	0xffffffff


	//   ....[6]....
        /*00e8*/ 	.word	0xffffffff


	//   ....[7]....
        /*00ec*/ 	.word	0xffffffff


	//   ....[8]....
        /*00f0*/ 	.word	0xffffffff


	//   ....[9]....
        /*00f4*/ 	.word	0xffffffff


	//   ....[10]....
        /*00f8*/ 	.word	0xffffffff


	//   ....[11]....
        /*00fc*/ 	.word	0xffffffff


	//   ....[12]....
        /*0100*/ 	.word	0xffffffff


	//   ....[13]....
        /*0104*/ 	.word	0xffffffff


	//   ....[14]....
        /*0108*/ 	.word	0xffffffff


	//   ....[15]....
        /*010c*/ 	.word	0xffffffff


	//   ....[16]....
        /*0110*/ 	.word	0xffffffff


	//   ....[17]....
        /*0114*/ 	.word	0x05000040


	//   ....[18]....
        /*0118*/ 	.word	0x05000040


	//   ....[19]....
        /*011c*/ 	.word	0x05000040


	//   ....[20]....
        /*0120*/ 	.word	0x05000040


	//   ....[21]....
        /*0124*/ 	.word	0x05000040


	//   ....[22]....
        /*0128*/ 	.word	0x05000040


	//   ....[23]....
        /*012c*/ 	.word	0x05000040


	//   ....[24]....
        /*0130*/ 	.word	0x05000040


	//   ....[25]....
        /*0134*/ 	.word	0x05000040


	//   ....[26]....
        /*0138*/ 	.word	0x05000040


	//   ....[27]....
        /*013c*/ 	.word	0x05000040


	//   ....[28]....
        /*0140*/ 	.word	0x05000040


	//   ....[29]....
        /*0144*/ 	.word	0x05000040


	//   ....[30]....
        /*0148*/ 	.word	0x05000040


	//   ....[31]....
        /*014c*/ 	.word	0x05000040


	//   ....[32]....
        /*0150*/ 	.word	0x05000040


	//----- nvinfo : EIATTR_COOP_GROUP_INSTR_OFFSETS
	.align		4
.L_14939:
        /*0154*/ 	.byte	0x04, 0x28
        /*0156*/ 	.short	(.L_14941 - .L_14940)


	//   ....[0]....
.L_14940:
        /*0158*/ 	.word	0x00001fe0


	//   ....[1]....
        /*015c*/ 	.word	0x00002040


	//   ....[2]....
        /*0160*/ 	.word	0x000020a0


	//   ....[3]....
        /*0164*/ 	.word	0x00002100


	//   ....[4]....
        /*0168*/ 	.word	0x00002160


	//   ....[5]....
        /*016c*/ 	.word	0x000021c0


	//   ....[6]....
        /*0170*/ 	.word	0x00002220


	//   ....[7]....
        /*0174*/ 	.word	0x00002280


	//   ....[8]....
        /*0178*/ 	.word	0x000022e0


	//   ....[9]....
        /*017c*/ 	.word	0x00002340


	//   ....[10]....
        /*0180*/ 	.word	0x000023a0


	//   ....[11]....
        /*0184*/ 	.word	0x00002400


	//   ....[12]....
        /*0188*/ 	.word	0x00002460


	//   ....[13]....
        /*018c*/ 	.word	0x000024c0


	//   ....[14]....
        /*0190*/ 	.word	0x00002520


	//   ....[15]....
        /*0194*/ 	.word	0x00002580


	//   ....[16]....
        /*0198*/ 	.word	0x00002a30


	//   ....[17]....
        /*019c*/ 	.word	0x00003060


	//   ....[18]....
        /*01a0*/ 	.word	0x000030f0


	//   ....[19]....
        /*01a4*/ 	.word	0x00003180


	//   ....[20]....
        /*01a8*/ 	.word	0x00003210


	//   ....[21]....
        /*01ac*/ 	.word	0x000032a0


	//   ....[22]....
        /*01b0*/ 	.word	0x00003330


	//   ....[23]....
        /*01b4*/ 	.word	0x000033c0


	//   ....[24]....
        /*01b8*/ 	.word	0x00003450


	//   ....[25]....
        /*01bc*/ 	.word	0x000034e0


	//   ....[26]....
        /*01c0*/ 	.word	0x00003570


	//   ....[27]....
        /*01c4*/ 	.word	0x00003600


	//   ....[28]....
        /*01c8*/ 	.word	0x00003690


	//   ....[29]....
        /*01cc*/ 	.word	0x00003720


	//   ....[30]....
        /*01d0*/ 	.word	0x000037b0


	//   ....[31]....
        /*01d4*/ 	.word	0x00003840


	//   ....[32]....
        /*01d8*/ 	.word	0x000038d0


	//----- nvinfo : EIATTR_VRC_CTA_INIT_COUNT
	.align		4
.L_14941:
        /*01dc*/ 	.byte	0x02, 0x4a
	.zero		1
	.zero		1


	//----- nvinfo : EIATTR_EXIT_INSTR_OFFSETS
	.align		4
        /*01e0*/ 	.byte	0x04, 0x1c
        /*01e2*/ 	.short	(.L_14943 - .L_14942)


	//   ....[0]....
.L_14942:
        /*01e4*/ 	.word	0x00000330


	//   ....[1]....
        /*01e8*/ 	.word	0x00003010


	//----- nvinfo : EIATTR_MAX_THREADS
	.align		4
.L_14943:
        /*01ec*/ 	.byte	0x04, 0x05
        /*01ee*/ 	.short	(.L_14945 - .L_14944)
.L_14944:
        /*01f0*/ 	.word	0x00000080
        /*01f4*/ 	.word	0x00000001
        /*01f8*/ 	.word	0x00000001


	//----- nvinfo : EIATTR_CRS_STACK_SIZE
	.align		4
.L_14945:
        /*01fc*/ 	.byte	0x04, 0x1e
        /*01fe*/ 	.short	(.L_14947 - .L_14946)
.L_14946:
        /*0200*/ 	.word	0x00000000


	//----- nvinfo : EIATTR_CBANK_PARAM_SIZE
	.align		4
.L_14947:
        /*0204*/ 	.byte	0x03, 0x19
        /*0206*/ 	.short	0x0034


	//----- nvinfo : EIATTR_PARAM_CBANK
	.align		4
        /*0208*/ 	.byte	0x04, 0x0a
        /*020a*/ 	.short	(.L_14949 - .L_14948)
	.align		4
.L_14948:
        /*020c*/ 	.word	index@(.nv.constant0._Z9cuda_gemmIiLi128ELi2ELi1ELi4096ELi32ELi32ELi64ELi1ELi0EEviiiPT_S1_S1_iii)
        /*0210*/ 	.short	0x0380
        /*0212*/ 	.short	0x0034


	//----- nvinfo : EIATTR_SW_WAR
	.align		4
.L_14949:
        /*0214*/ 	.byte	0x04, 0x36
        /*0216*/ 	.short	(.L_14951 - .L_14950)
.L_14950:
        /*0218*/ 	.word	0x00000008
.L_14951:


//--------------------- .nv.info._Z9cuda_gemmIiLi128ELi2ELi1ELi4096ELi32ELi32ELi64ELi0ELi1EEviiiPT_S1_S1_iii --------------------------
	.section	.nv.info._Z9cuda_gemmIiLi128ELi2ELi1ELi4096ELi32ELi32ELi64ELi0ELi1EEviiiPT_S1_S1_iii,"",@"SHT_CUDA_INFO"
	.sectionflags	@""
	.align	4


	//----- nvinfo : EIATTR_CUDA_API_VERSION
	.align		4
        /*0000*/ 	.byte	0x04, 0x37
        /*0002*/ 	.short	(.L_14953 - .L_14952)
.L_14952:
        /*0004*/ 	.word	0x00000082


	//----- nvinfo : EIATTR_KPARAM_INFO
	.align		4
.L_14953:
        /*0008*/ 	.byte	0x04, 0x17
        /*000a*/ 	.short	(.L_14955 - .L_14954)
.L_14954:
        /*000c*/ 	.word	0x00000000
        /*0010*/ 	.short	0x0008
        /*0012*/ 	.short	0x0030
        /*0014*/ 	.byte	0x00, 0xf0, 0x11, 0x00


	//----- nvinfo : EIATTR_KPARAM_INFO
	.align		4
.L_14955:
        /*0018*/ 	.byte	0x04, 0x17
        /*001a*/ 	.short	(.L_14957 - .L_14956)
.L_14956:
        /*001c*/ 	.word	0x00000000
        /*0020*/ 	.short	0x0007
        /*0022*/ 	.short	0x002c
        /*0024*/ 	.byte	0x00, 0xf0, 0x11, 0x00


	//----- nvinfo : EIATTR_KPARAM_INFO
	.align		4
.L_14957:
        /*0028*/ 	.byte	0x04, 0x17
        /*002a*/ 	.short	(.L_14959 - .L_14958)
.L_14958:
        /*002c*/ 	.word	0x00000000
        /*0030*/ 	.short	0x0006
        /*0032*/ 	.short	0x0028
        /*0034*/ 	.byte	0x00, 0xf0, 0x11, 0x00


	//----- nvinfo : EIATTR_KPARAM_INFO
	.align		4
.L_14959:
        /*0038*/ 	.byte	0x04, 0x17
        /*003a*/ 	.short	(.L_14961 - .L_14960)
.L_14960:
        /*003c*/ 	.word	0x00000000
        /*0040*/ 	.short	0x0005
        /*0042*/ 	.short	0x0020
        /*0044*/ 	.byte	0x00, 0xf5, 0x21, 0x00


	//----- nvinfo : EIATTR_KPARAM_INFO
	.align		4
.L_14961:
        /*0048*/ 	.byte	0x04, 0x17
        /*004a*/ 	.short	(.L_14963 - .L_14962)
.L_14962:
        /*004c*/ 	.word	0x00000000
        /*0050*/ 	.short	0x0004
        /*0052*/ 	.short	0x0018
        /*0054*/ 	.byte	0x00, 0xf5, 0x21, 0x00


	//----- nvinfo : EIATTR_KPARAM_INFO
	.align		4
.L_14963:
        /*0058*/ 	.byte	0x04, 0x17
        /*005a*/ 	.short	(.L_14965 - .L_14964)
.L_14964:
        /*005c*/ 	.word	0x00000000
        /*0060*/ 	.short	0x0003
        /*0062*/ 	.short	0x0010
        /*0064*/ 	.byte	0x00, 0xf5, 0x21, 0x00


	//----- nvinfo : EIATTR_KPARAM_INFO
	.align		4
.L_14965:
        /*0068*/ 	.byte	0x04, 0x17
        /*006a*/ 	.short	(.L_14967 - .L_14966)
.L_14966:
        /*006c*/ 	.word	0x00000000
        /*0070*/ 	.short	0x0002
        /*0072*/ 	.short	0x0008
        /*0074*/ 	.byte	0x00, 0xf0, 0x11, 0x00


	//----- nvinfo : EIATTR_KPARAM_INFO
	.align		4
.L_14967:
        /*0078*/ 	.byte	0x04, 0x17
        /*007a*/ 	.short	(.L_14969 - .L_14968)
.L_14968:
        /*007c*/ 	.word	0x00000000
        /*0080*/ 	.short	0x0001
        /*0082*/ 	.short	0x0004
        /*0084*/ 	.byte	0x00, 0xf0, 0x11, 0x00


	//----- nvinfo : EIATTR_KPARAM_INFO
	.align		4
.L_14969:
        /*0088*/ 	.byte	0x04, 0x17
        /*008a*/ 	.short	(.L_14971 - .L_14970)
.L_14970:
        /*008c*/ 	.word	0x00000000
        /*0090*/ 	.short	0x0000
        /*0092*/ 	.short	0x0000
        /*0094*/ 	.byte	0x00, 0xf0, 0x11, 0x00


	//----- nvinfo : EIATTR_SPARSE_MMA_MASK
	.align		4
.L_14971:
        /*0098*/ 	.byte	0x03, 0x50
        /*009a*/ 	.short	0x0000


	//----- nvinfo : EIATTR_MAXREG_COUNT
	.align		4
        /*009c*/ 	.byte	0x03, 0x1b
        /*009e*/ 	.short	0x00ff


	//----- nvinfo : EIATTR_NUM_BARRIERS
	.align		4
        /*00a0*/ 	.byte	0x02, 0x4c
        /*00a2*/ 	.byte	0x01
	.zero		1


	//----- nvinfo : EIATTR_MERCURY_ISA_VERSION
	.align		4
        /*00a4*/ 	.byte	0x03, 0x5f
        /*00a6*/ 	.short	0x0101


	//----- nvinfo : EIATTR_COOP_GROUP_MASK_REGIDS
	.align		4
        /*00a8*/ 	.byte	0x04, 0x29
        /*00aa*/ 	.short	(.L_14973 - .L_14972)


	//   ....[0]....
.L_14972:
        /*00ac*/ 	.word	0xffffffff


	//   ....[1]....
        /*00b0*/ 	.word	0xffffffff


	//   ....[2]....
        /*00b4*/ 	.word	0xffffffff


	//   ....[3]....
        /*00b8*/ 	.word	0xffffffff


	//   ....[4]....
        /*00bc*/ 	.word	0xffffffff


	//   ....[5]....
        /*00c0*/ 	.word	0xffffffff


	//   ....[6]....
        /*00c4*/ 	.word	0xffffffff


	//   ....[7]....
        /*00c8*/ 	.word	0xffffffff


	//   ....[8]....
        /*00cc*/ 	.word	0xffffffff


	//   ....[9]....
        /*00d0*/ 	.word	0xffffffff


	//   ....[10]....
        /*00d4*/ 	.word	0xffffffff


	//   ....[11]....
        /*00d8*/ 	.word	0xffffffff


	//   ....[12]....
        /*00dc*/ 	.word	0xffffffff


	//   ....[13]....
        /*00e0*/ 	.word	0xffffffff


	//   ....[14]....
        /*00e4*/ 	.word	0xffffffff


	//   ....[15]....
        /*00e8*/ 	.word	0xffffffff


	//   ....[16]....
        /*00ec*/ 	.word	0xffffffff


	//----- nvinfo : EIATTR_COOP_GROUP_INSTR_OFFSETS
	.align		4
.L_14973:
        /*00f0*/ 	.byte	0x04, 0x28
        /*00f2*/ 	.short	(.L_14975 - .L_14974)


	//   ....[0]....
.L_14974:
        /*00f4*/ 	.word	0x000010e0


	//   ....[1]....
        /*00f8*/ 	.word	0x000010f0


	//   ....[2]....
        /*00fc*/ 	.word	0x00001100


	//   ....[3]....
        /*0100*/ 	.word	0x00001110


	//   ....[4]....
        /*0104*/ 	.word	0x00001120


	//   ....[5]....
        /*0108*/ 	.word	0x00001150


	//   ....[6]....
        /*010c*/ 	.word	0x00001170


	//   ....[7]....
        /*0110*/ 	.word	0x00001190


	//   ....[8]....
        /*0114*/ 	.word	0x000011b0


	//   ....[9]....
        /*0118*/ 	.word	0x000011d0


	//   ....[10]....
        /*011c*/ 	.word	0x000011f0


	//   ....[11]....
        /*0120*/ 	.word	0x00001210


	//   ....[12]....
        /*0124*/ 	.word	0x00001230


	//   ....[13]....
        /*0128*/ 	.word	0x00001260


	//   ....[14]....
        /*012c*/ 	.word	0x00001290


	//   ....[15]....
        /*0130*/ 	.word	0x000012e0


	//   ....[16]....
        /*0134*/ 	.word	0x00001350


	//----- nvinfo : EIATTR_VRC_CTA_INIT_COUNT
	.align		4
.L_14975:
        /*0138*/ 	.byte	0x02, 0x4a
	.zero		1
	.zero		1


	//----- nvinfo : EIATTR_EXIT_INSTR_OFFSETS
	.align		4
        /*013c*/ 	.byte	0x04, 0x1c
        /*013e*/ 	.short	(.L_14977 - .L_14976)


	//   ....[0]....
.L_14976:
        /*0140*/ 	.word	0x00000050


	//   ....[1]....
        /*0144*/ 	.word	0x00001940


	//----- nvinfo : EIATTR_MAX_THREADS
	.align		4
.L_14977:
        /*0148*/ 	.byte	0x04, 0x05
        /*014a*/ 	.short	(.L_14979 - .L_14978)
.L_14978:
        /*014c*/ 	.word	0x00000080
        /*0150*/ 	.word	0x00000001
        /*0154*/ 	.word	0x00000001


	//----- nvinfo : EIATTR_CRS_STACK_SIZE
	.align		4
.L_14979:
        /*0158*/ 	.byte	0x04, 0x1e
        /*015a*/ 	.short	(.L_14981 - .L_14980)
.L_14980:
        /*015c*/ 	.word	0x00000000


	//----- nvinfo : EIATTR_CBANK_PARAM_SIZE
	.align		4
.L_14981:
        /*0160*/ 	.byte	0x03, 0x19
        /*0162*/ 	.short	0x0034


	//----- nvinfo : EIATTR_PARAM_CBANK
	.align		4
        /*0164*/ 	.byte	0x04, 0x0a
        /*0166*/ 	.short	(.L_14983 - .L_14982)
	.align		4
.L_14982:
        /*0168*/ 	.word	index@(.nv.constant0._Z9cuda_gemmIiLi128ELi2ELi1ELi4096ELi32ELi32ELi64ELi0ELi1EEviiiPT_S1_S1_iii)
        /*016c*/ 	.short	0x0380
        /*016e*/ 	.short	0x0034


	//----- nvinfo : EIATTR_SW_WAR
	.align		4
.L_14983:
        /*0170*/ 	.byte	0x04, 0x36
        /*0172*/ 	.short	(.L_14985 - .L_14984)
.L_14984:
        /*0174*/ 	.word	0x00000008
.L_14985:


//--------------------- .nv.info._Z9cuda_gemmIiLi128ELi2ELi1ELi4096ELi32ELi32ELi64ELi0ELi0EEviiiPT_S1_S1_iii --------------------------
	.section	.nv.info._Z9cuda_gemmIiLi128ELi2ELi1ELi4096ELi32ELi32ELi64ELi0ELi0EEviiiPT_S1_S1_iii,"",@"SHT_CUDA_INFO"
	.sectionflags	@""
	.align	4


	//----- nvinfo : EIATTR_CUDA_API_VERSION
	.align		4
        /*0000*/ 	.byte	0x04, 0x37
        /*0002*/ 	.short	(.L_14987 - .L_14986)
.L_14986:
        /*0004*/ 	.word	0x00000082


	//----- nvinfo : EIATTR_KPARAM_INFO
	.align		4
.L_14987:
        /*0008*/ 	.byte	0x04, 0x17
        /*000a*/ 	.short	(.L_14989 - .L_14988)
.L_14988:
        /*000c*/ 	.word	0x00000000
        /*0010*/ 	.short	0x0008
        /*0012*/ 	.short	0x0030
        /*0014*/ 	.byte	0x00, 0xf0, 0x11, 0x00


	//----- nvinfo : EIATTR_KPARAM_INFO
	.align		4
.L_14989:
        /*0018*/ 	.byte	0x04, 0x17
        /*001a*/ 	.short	(.L_14991 - .L_14990)
.L_14990:
        /*001c*/ 	.word	0x00000000
        /*0020*/ 	.short	0x0007
        /*0022*/ 	.short	0x002c
        /*0024*/ 	.byte	0x00, 0xf0, 0x11, 0x00


	//----- nvinfo : EIATTR_KPARAM_INFO
	.align		4
.L_14991:
        /*0028*/ 	.byte	0x04, 0x17
        /*002a*/ 	.short	(.L_14993 - .L_14992)
.L_14992:
        /*002c*/ 	.word	0x00000000
        /*0030*/ 	.short	0x0006
        /*0032*/ 	.short	0x0028
        /*0034*/ 	.byte	0x00, 0xf0, 0x11, 0x00


	//----- nvinfo : EIATTR_KPARAM_INFO
	.align		4
.L_14993:
        /*0038*/ 	.byte	0x04, 0x17
        /*003a*/ 	.short	(.L_14995 - .L_14994)
.L_14994:
        /*003c*/ 	.word	0x00000000
        /*0040*/ 	.short	0x0005
        /*0042*/ 	.short	0x0020
        /*0044*/ 	.byte	0x00, 0xf5, 0x21, 0x00


	//----- nvinfo : EIATTR_KPARAM_INFO
	.align		4
.L_14995:
        /*0048*/ 	.byte	0x04, 0x17
        /*004a*/ 	.short	(.L_14997 - .L_14996)
.L_14996:
        /*004c*/ 	.word	0x00000000
        /*0050*/ 	.short	0x0004
        /*0052*/ 	.short	0x0018
        /*0054*/ 	.byte	0x00, 0xf5, 0x21, 0x00


	//----- nvinfo : EIATTR_KPARAM_INFO
	.align		4
.L_14997:
        /*0058*/ 	.byte	0x04, 0x17
        /*005a*/ 	.short	(.L_14999 - .L_14998)
.L_14998:
        /*005c*/ 	.word	0x00000000
        /*0060*/ 	.short	0x0003
        /*0062*/ 	.short	0x0010
        /*0064*/ 	.byte	0x00, 0xf5, 0x21, 0x00


	//----- nvinfo : EIATTR_KPARAM_INFO
	.align		4
.L_14999:
        /*0068*/ 	.byte	0x04, 0x17
        /*006a*/ 	.short	(.L_15001 - .L_15000)
.L_15000:
        /*006c*/ 	.word	0x00000000
        /*0070*/ 	.short	0x0002
        /*0072*/ 	.short	0x0008
        /*0074*/ 	.byte	0x00, 0xf0, 0x11, 0x00


	//----- nvinfo : EIATTR_KPARAM_INFO
	.align		4
.L_15001:
        /*0078*/ 	.byte	0x04, 0x17
        /*007a*/ 	.short	(.L_15003 - .L_15002)
.L_15002:
        /*007c*/ 	.word	0x00000000
        /*0080*/ 	.short	0x0001
        /*0082*/ 	.short	0x0004
        /*0084*/ 	.byte	0x00, 0xf0, 0x11, 0x00


	//----- nvinfo : EIATTR_KPARAM_INFO
	.align		4
.L_15003:
        /*0088*/ 	.byte	0x04, 0x17
        /*008a*/ 	.short	(.L_15005 - .L_15004)
.L_15004:
        /*008c*/ 	.word	0x00000000
        /*0090*/ 	.short	0x0000
        /*0092*/ 	.short	0x0000
        /*0094*/ 	.byte	0x00, 0xf0, 0x11, 0x00


	//----- nvinfo : EIATTR_SPARSE_MMA_MASK
	.align		4
.L_15005:
        /*0098*/ 	.byte	0x03, 0x50
        /*009a*/ 	.short	0x0000


	//----- nvinfo : EIATTR_MAXREG_COUNT
	.align		4
        /*009c*/ 	.byte	0x03, 0x1b
        /*009e*/ 	.short	0x00ff


	//----- nvinfo : EIATTR_NUM_BARRIERS
	.align		4
        /*00a0*/ 	.byte	0x02, 0x4c
        /*00a2*/ 	.byte	0x01
	.zero		1


	//----- nvinfo : EIATTR_MERCURY_ISA_VERSION
	.align		4
        /*00a4*/ 	.byte	0x03, 0x5f
        /*00a6*/ 	.short	0x0101


	//----- nvinfo : EIATTR_COOP_GROUP_MASK_REGIDS
	.align		4
        /*00a8*/ 	.byte	0x04, 0x29
        /*00aa*/ 	.short	(.L_15007 - .L_15006)


	//   ....[0]....
.L_15006:
        /*00ac*/ 	.word	0xffffffff


	//   ....[1]....
        /*00b0*/ 	.word	0xffffffff


	//   ....[2]....
        /*00b4*/ 	.word	0xffffffff


	//   ....[3]....
        /*00b8*/ 	.word	0xffffffff


	//   ....[4]....
        /*00bc*/ 	.word	0xffffffff


	//   ....[5]....
        /*00c0*/ 	.word	0xffffffff


	//   ....[6]....
        /*00c4*/ 	.word	0xffffffff


	//   ....[7]....
        /*00c8*/ 	.word	0xffffffff


	//   ....[8]....
        /*00cc*/ 	.word	0xffffffff


	//   ....[9]....
        /*00d0*/ 	.word	0xffffffff


	//   ....[10]....
        /*00d4*/ 	.word	0xffffffff


	//   ....[11]....
        /*00d8*/ 	.word	0xffffffff


	//   ....[12]....
        /*00dc*/ 	.word	0xffffffff


	//   ....[13]....
        /*00e0*/ 	.word	0xffffffff


	//   ....[14]....
        /*00e4*/ 	.word	0xffffffff


	//   ....[15]....
        /*00e8*/ 	.word	0xffffffff


	//   ....[16]....
        /*00ec*/ 	.word	0xffffffff


	//   ....[17]....
        /*00f0*/ 	.word	0x05000018


	//   ....[18]....
        /*00f4*/ 	.word	0x05000018


	//   ....[19]....
        /*00f8*/ 	.word	0x05000018


	//   ....[20]....
        /*00fc*/ 	.word	0x05000018


	//   ....[21]....
        /*0100*/ 	.word	0x05000018


	//   ....[22]....
        /*0104*/ 	.word	0x05000018


	//   ....[23]....
        /*0108*/ 	.word	0x05000018


	//   ....[24]....
        /*010c*/ 	.word	0x05000018


	//   ....[25]....
        /*0110*/ 	.word	0x05000018


	//   ....[26]....
        /*0114*/ 	.word	0x05000018


	//   ....[27]....
        /*0118*/ 	.word	0x05000018


	//   ....[28]....
        /*011c*/ 	.word	0x05000018


	//   ....[29]....
        /*0120*/ 	.word	0x05000018


	//   ....[30]....
        /*0124*/ 	.word	0x05000018


	//   ....[31]....
        /*0128*/ 	.word	0x05000018


	//   ....[32]....
        /*012c*/ 	.word	0x05000018


	//----- nvinfo : EIATTR_COOP_GROUP_INSTR_OFFSETS
	.align		4
.L_15007:
        /*0130*/ 	.byte	0x04, 0x28
        /*0132*/ 	.short	(.L_15009 - .L_15008)


	//   ....[0]....
.L_15008:
        /*0134*/ 	.word	0x00001e60


	//   ....[1]....
        /*0138*/ 	.word	0x00001ec0


	//   ....[2]....
        /*013c*/ 	.word	0x00001f20


	//   ....[3]....
        /*0140*/ 	.word	0x00001f80


	//   ....[4]....
        /*0144*/ 	.word	0x00001fe0


	//   ....[5]....
        /*0148*/ 	.word	0x00002040


	//   ....[6]....
        /*014c*/ 	.word	0x000020a0


	//   ....[7]....
        /*0150*/ 	.word	0x00002100


	//   ....[8]....
        /*0154*/ 	.word	0x00002160


	//   ....[9]....
        /*0158*/ 	.word	0x000021c0


	//   ....[10]....
        /*015c*/ 	.word	0x00002220


	//   ....[11]....
        /*0160*/ 	.word	0x00002280


	//   ....[12]....
        /*0164*/ 	.word	0x000022e0


	//   ....[13]....
        /*0168*/ 	.word	0x00002340


	//   ....[14]....
        /*016c*/ 	.word	0x000023a0


	//   ....[15]....
        /*0170*/ 	.word	0x00002400


	//   ....[16]....
        /*0174*/ 	.word	0x000028c0


	//   ....[17]....
        /*0178*/ 	.word	0x00003930


	//   ....[18]....
        /*017c*/ 	.word	0x000039b0


	//   ....[19]....
        /*0180*/ 	.word	0x00003a50


	//   ....[20]....
        /*0184*/ 	.word	0x00003ae0


	//   ....[21]....
        /*0188*/ 	.word	0x00003b80


	//   ....[22]....
        /*018c*/ 	.word	0x00003c10


	//   ....[23]....
        /*0190*/ 	.word	0x00003cb0


	//   ....[24]....
        /*0194*/ 	.word	0x00003d40


	//   ....[25]....
        /*0198*/ 	.word	0x00003de0


	//   ....[26]....
        /*019c*/ 	.word	0x00003e70


	//   ....[27]....
        /*01a0*/ 	.word	0x00003f10


	//   ....[28]....
        /*01a4*/ 	.word	0x00003fa0


	//   ....[29]....
        /*01a8*/ 	.word	0x00004040


	//   ....[30]....
        /*01ac*/ 	.word	0x000040d0


	//   ....[31]....
        /*01b0*/ 	.word	0x00004170


	//   ....[32]....
        /*01b4*/ 	.word	0x00004200


	//----- nvinfo : EIATTR_VRC_CTA_INIT_COUNT
	.align		4
.L_15009:
        /*01b8*/ 	.byte	0x02, 0x4a
	.zero		1
	.zero		1


	//----- nvinfo : EIATTR_EXIT_INSTR_OFFSETS
	.align		4
        /*01bc*/ 	.byte	0x04, 0x1c
        /*01be*/ 	.short	(.L_15011 - .L_15010)


	//   ....[0]....
.L_15010:
        /*01c0*/ 	.word	0x000002f0


	//   ....[1]....
        /*01c4*/ 	.word	0x000038e0


	//----- nvinfo : EIATTR_MAX_THREADS
	.align		4
.L_15011:
        /*01c8*/ 	.byte	0x04, 0x05
        /*01ca*/ 	.short	(.L_15013 - .L_15012)
.L_15012:
        /*01cc*/ 	.word	0x00000080
        /*01d0*/ 	.word	0x00000001
        /*01d4*/ 	.word	0x00000001


	//----- nvinfo : EIATTR_CRS_STACK_SIZE
	.align		4
.L_15013:
        /*01d8*/ 	.byte	0x04, 0x1e
        /*01da*/ 	.short	(.L_15015 - .L_15014)
.L_15014:
        /*01dc*/ 	.word	0x00000000


	//----- nvinfo : EIATTR_CBANK_PARAM_SIZE
	.align		4
.L_15015:
        /*01e0*/ 	.byte	0x03, 0x19
        /*01e2*/ 	.short	0x0034


	//----- nvinfo : EIATTR_PARAM_CBANK
	.align		4
        /*01e4*/ 	.byte	0x04, 0x0a
        /*01e6*/ 	.short	(.L_15017 - .L_15016)
	.align		4
.L_15016:
        /*01e8*/ 	.word	index@(.nv.constant0._Z9cuda_gemmIiLi128ELi2ELi1ELi4096ELi32ELi32ELi64ELi0ELi0EEviiiPT_S1_S1_iii)
        /*01ec*/ 	.short	0x0380
        /*01ee*/ 	.short	0x0034


	//----- nvinfo : EIATTR_SW_WAR
	.align		4
.L_15017:
        /*01f0*/ 	.byte	0x04, 0x36
        /*01f2*/ 	.short	(.L_15019 - .L_15018)
.L_15018:
        /*01f4*/ 	.word	0x00000008
.L_15019:


//--------------------- .nv.info._Z9cuda_gemmIiLi128ELi2ELi1ELi4096ELi16ELi16ELi64ELi1ELi1EEviiiPT_S1_S1_iii --------------------------
	.section	.nv.info._Z9cuda_gemmIiLi128ELi2ELi1ELi4096ELi16ELi16ELi64ELi1ELi1EEviiiPT_S1_S1_iii,"",@"SHT_CUDA_INFO"
	.sectionflags	@""
	.align	4


	//----- nvinfo : EIATTR_CUDA_API_VERSION
	.align		4
        /*0000*/ 	.byte	0x04, 0x37
        /*0002*/ 	.short	(.L_15021 - .L_15020)
.L_15020:
        /*0004*/ 	.word	0x00000082


	//----- nvinfo : EIATTR_KPARAM_INFO
	.align		4
.L_15021:
        /*0008*/ 	.byte	0x04, 0x17
        /*000a*/ 	.short	(.L_15023 - .L_15022)
.L_15022:
        /*000c*/ 	.word	0x00000000
        /*0010*/ 	.short	0x0008
        /*0012*/ 	.short	0x0030
        /*0014*/ 	.byte	0x00, 0xf0, 0x11, 0x00


	//----- nvinfo : EIATTR_KPARAM_INFO
	.align		4
.L_15023:
        /*0018*/ 	.byte	0x04, 0x17
        /*001a*/ 	.short	(.L_15025 - .L_15024)
.L_15024:
        /*001c*/ 	.word	0x00000000
        /*0020*/ 	.short	0x0007
        /*0022*/ 	.short	0x002c
        /*0024*/ 	.byte	0x00, 0xf0, 0x11, 0x00


	//----- nvinfo : EIATTR_KPARAM_INFO
	.align		4
.L_15025:
        /*0028*/ 	.byte	0x04, 0x17
        /*002a*/ 	.short	(.L_15027 - .L_15026)
.L_15026:
        /*002c*/ 	.word	0x00000000
        /*0030*/ 	.short	0x0006
        /*0032*/ 	.short	0x0028
        /*0034*/ 	.byte	0x00, 0xf0, 0x11, 0x00


	//----- nvinfo : EIATTR_KPARAM_INFO
	.align		4
.L_15027:
        /*0038*/ 	.byte	0x04, 0x17
        /*003a*/ 	.short	(.L_15029 - .L_15028)
.L_15028:
        /*003c*/ 	.word	0x00000000
        /*0040*/ 	.short	0x0005
        /*0042*/ 	.short	0x0020
        /*0044*/ 	.byte	0x00, 0xf5, 0x21, 0x00


	//----- nvinfo : EIATTR_KPARAM_INFO
	.align		4
.L_15029:
        /*0048*/ 	.byte	0x04, 0x17
        /*004a*/ 	.short	(.L_15031 - .L_15030)
.L_15030:
        /*004c*/ 	.word	0x00000000
        /*0050*/ 	.short	0x0004
        /*0052*/ 	.short	0x0018
        /*0054*/ 	.byte	0x00, 0xf5, 0x21, 0x00


	//----- nvinfo : EIATTR_KPARAM_INFO
	.align		4
.L_15031:
        /*0058*/ 	.byte	0x04, 0x17
        /*005a*/ 	.short	(.L_15033 - .L_15032)
.L_15032:
        /*005c*/ 	.word	0x00000000
        /*0060*/ 	.short	0x0003
        /*0062*/ 	.short	0x0010
        /*0064*/ 	.byte	0x00, 0xf5, 0x21, 0x00


	//----- nvinfo : EIATTR_KPARAM_INFO
	.align		4
.L_15033:
        /*0068*/ 	.byte	0x04, 0x17
        /*006a*/ 	.short	(.L_15035 - .L_15034)
.L_15034:
        /*006c*/ 	.word	0x00000000
        /*0070*/ 	.short	0x0002
        /*0072*/ 	.short	0x0008
        /*0074*/ 	.byte	0x00, 0xf0, 0x11, 0x00


	//----- nvinfo : EIATTR_KPARAM_INFO
	.align		4
.L_15035:
        /*0078*/ 	.byte	0x04, 0x17
        /*007a*/ 	.short	(.L_15037 - .L_15036)
.L_15036:
        /*007c*/ 	.word	0x00000000
        /*0080*/ 	.short	0x0001
        /*0082*/ 	.short	0x0004
        /*0084*/ 	.byte	0x00, 0xf0, 0x11, 0x00


	//----- nvinfo : EIATTR_KPARAM_INFO
	.align		4
.L_15037:
        /*0088*/ 	.byte	0x04, 0x17
        /*008a*/ 	.short	(.L_15039 - .L_15038)
.L_15038:
        /*008c*/ 	.word	0x00000000
        /*0090*/ 	.short	0x0000
        /*0092*/ 	.short	0x0000
        /*0094*/ 	.byte	0x00, 0xf0, 0x11, 0x00


	//----- nvinfo : EIATTR_SPARSE_MMA_MASK
	.align		4
.L_15039:
        /*0098*/ 	.byte	0x03, 0x50
        /*009a*/ 	.short	0x0000


	//----- nvinfo : EIATTR_MAXREG_COUNT
	.align		4
        /*009c*/ 	.byte	0x03, 0x1b
        /*009e*/ 	.short	0x00ff


	//----- nvinfo : EIATTR_NUM_BARRIERS
	.align		4
        /*00a0*/ 	.byte	0x02, 0x4c
        /*00a2*/ 	.byte	0x01
	.zero		1


	//----- nvinfo : EIATTR_MERCURY_ISA_VERSION
	.align		4
        /*00a4*/ 	.byte	0x03, 0x5f
        /*00a6*/ 	.short	0x0101


	//----- nvinfo : EIATTR_COOP_GROUP_MASK_REGIDS
	.align		4
        /*00a8*/ 	.byte	0x04, 0x29
        /*00aa*/ 	.short	(.L_15041 - .L_15040)


	//   ....[0]....
.L_15040:
        /*00ac*/ 	.word	0xffffffff


	//   ....[1]....
        /*00b0*/ 	.word	0xffffffff


	//   ....[2]....
        /*00b4*/ 	.word	0xffffffff


	//   ....[3]....
        /*00b8*/ 	.word	0xffffffff


	//   ....[4]....
        /*00bc*/ 	.word	0xffffffff


	//   ....[5]....
        /*00c0*/ 	.word	0xffffffff


	//   ....[6]....
        /*00c4*/ 	.word	0xffffffff


	//   ....[7]....
        /*00c8*/ 	.word	0xffffffff


	//   ....[8]....
        /*00cc*/ 	.word	0xffffffff


	//   ....[9]....
        /*00d0*/ 	.word	0xffffffff


	//   ....[10]....
        /*00d4*/ 	.word	0xffffffff


	//   ....[11]....
        /*00d8*/ 	.word	0xffffffff


	//   ....[12]....
        /*00dc*/ 	.word	0xffffffff


	//   ....[13]....
        /*00e0*/ 	.word	0xffffffff


	//   ....[14]....
        /*00e4*/ 	.word	0xffffffff


	//   ....[15]....
        /*00e8*/ 	.word	0xffffffff


	//   ....[16]....
        /*00ec*/ 	.word	0xffffffff


	//   ....[17]....
        /*00f0*/ 	.word	0xffffffff


	//   ....[18]....
        /*00f4*/ 	.word	0xffffffff


	//   ....[19]....
        /*00f8*/ 	.word	0xffffffff


	//   ....[20]....
        /*00fc*/ 	.word	0xffffffff


	//   ....[21]....
        /*0100*/ 	.word	0xffffffff


	//   ....[22]....
        /*0104*/ 	.word	0xffffffff


	//   ....[23]....
        /*0108*/ 	.word	0xffffffff


	//   ....[24]....
        /*010c*/ 	.word	0xffffffff


	//   ....[25]....
        /*0110*/ 	.word	0xffffffff


	//   ....[26]....
        /*0114*/ 	.word	0xffffffff


	//   ....[27]....
        /*0118*/ 	.word	0xffffffff


	//   ....[28]....
        /*011c*/ 	.word	0xffffffff


	//   ....[29]....
        /*0120*/ 	.word	0xffffffff


	//   ....[30]....
        /*0124*/ 	.word	0xffffffff


	//   ....[31]....
        /*0128*/ 	.word	0xffffffff


	//   ....[32]....
        /*012c*/ 	.word	0xffffffff


	//   ....[33]....
        /*0130*/ 	.word	0xffffffff


	//   ....[34]....
        /*0134*/ 	.word	0xffffffff


	//   ....[35]....
        /*0138*/ 	.word	0xffffffff


	//   ....[36]....
        /*013c*/ 	.word	0xffffffff


	//   ....[37]....
        /*0140*/ 	.word	0xffffffff


	//   ....[38]....
        /*0144*/ 	.word	0xffffffff


	//   ....[39]....
        /*0148*/ 	.word	0xffffffff


	//   ....[40]....
        /*014c*/ 	.word	0xffffffff


	//   ....[41]....
        /*0150*/ 	.word	0xffffffff


	//   ....[42]....
        /*0154*/ 	.word	0xffffffff


	//   ....[43]....
        /*0158*/ 	.word	0xffffffff


	//   ....[44]....
        /*015c*/ 	.word	0xffffffff


	//   ....[45]....
        /*0160*/ 	.word	0xffffffff


	//   ....[46]....
        /*0164*/ 	.word	0xffffffff


	//   ....[47]....
        /*0168*/ 	.word	0xffffffff


	//   ....[48]....
        /*016c*/ 	.word	0xffffffff


	//   ....[49]....
        /*0170*/ 	.word	0xffffffff


	//   ....[50]....
        /*0174*/ 	.word	0xffffffff


	//   ....[51]....
        /*0178*/ 	.word	0xffffffff


	//   ....[52]....
        /*017c*/ 	.word	0xffffffff


	//   ....[53]....
        /*0180*/ 	.word	0xffffffff


	//   ....[54]....
        /*0184*/ 	.word	0xffffffff


	//   ....[55]....
        /*0188*/ 	.word	0xffffffff


	//   ....[56]....
        /*018c*/ 	.word	0xffffffff


	//   ....[57]....
        /*0190*/ 	.word	0xffffffff


	//   ....[58]....
        /*0194*/ 	.word	0xffffffff


	//   ....[59]....
        /*0198*/ 	.word	0xffffffff


	//   ....[60]....
        /*019c*/ 	.word	0xffffffff


	//   ....[61]....
        /*01a0*/ 	.word	0xffffffff


	//   ....[62]....
        /*01a4*/ 	.word	0xffffffff


	//   ....[63]....
        /*01a8*/ 	.word	0xffffffff


	//   ....[64]....
        /*01ac*/ 	.word	0xffffffff


	//   ....[65]....
        /*01b0*/ 	.word	0xffffffff


	//   ....[66]....
        /*01b4*/ 	.word	0xffffffff


	//   ....[67]....
        /*01b8*/ 	.word	0xffffffff


	//   ....[68]....
        /*01bc*/ 	.word	0xffffffff


	//   ....[69]....
        /*01c0*/ 	.word	0xffffffff


	//   ....[70]....
        /*01c4*/ 	.word	0xffffffff


	//   ....[71]....
        /*01c8*/ 	.word	0xffffffff


	//   ....[72]....
        /*01cc*/ 	.word	0xffffffff


	//   ....[73]....
        /*01d0*/ 	.word	0xffffffff


	//   ....[74]....
        /*01d4*/ 	.word	0xffffffff


	//   ....[75]....
        /*01d8*/ 	.word	0xffffffff


	//   ....[76]....
        /*01dc*/ 	.word	0xffffffff


	//   ....[77]....
        /*01e0*/ 	.word	0xffffffff


	//   ....[78]....
        /*01e4*/ 	.word	0xffffffff


	//   ....[79]....
        /*01e8*/ 	.word	0xffffffff


	//   ....[80]....
        /*01ec*/ 	.word	0xffffffff


	//   ....[81]....
        /*01f0*/ 	.word	0xffffffff


	//   ....[82]....
        /*01f4*/ 	.word	0xffffffff


	//   ....[83]....
        /*01f8*/ 	.word	0xffffffff


	//   ....[84]....
        /*01fc*/ 	.word	0xffffffff


	//   ....[85]....
        /*0200*/ 	.word	0xffffffff


	//   ....[86]....
        /*0204*/ 	.word	0xffffffff


	//   ....[87]....
        /*0208*/ 	.word	0xffffffff


	//   ....[88]....
        /*020c*/ 	.word	0xffffffff


	//   ....[89]....
        /*0210*/ 	.word	0xffffffff


	//   ....[90]....
        /*0214*/ 	.word	0xffffffff


	//   ....[91]....
        /*0218*/ 	.word	0xffffffff


	//   ....[92]....
        /*021c*/ 	.word	0xffffffff


	//   ....[93]....
        /*0220*/ 	.word	0xffffffff


	//   ....[94]....
        /*0224*/ 	.word	0xffffffff


	//   ....[95]....
        /*0228*/ 	.word	0xffffffff


	//   ....[96]....
        /*022c*/ 	.word	0xffffffff


	//   ....[97]....
        /*0230*/ 	.word	0xffffffff


	//   ....[98]....
        /*0234*/ 	.word	0xffffffff


	//   ....[99]....
        /*0238*/ 	.word	0xffffffff


	//   ....[100]....
        /*023c*/ 	.word	0xffffffff


	//   ....[101]....
        /*0240*/ 	.word	0xffffffff


	//   ....[102]....
        /*0244*/ 	.word	0xffffffff


	//   ....[103]....
        /*0248*/ 	.word	0xffffffff


	//   ....[104]....
        /*024c*/ 	.word	0xffffffff


	//   ....[105]....
        /*0250*/ 	.word	0xffffffff


	//   ....[106]....
        /*0254*/ 	.word	0xffffffff


	//   ....[107]....
        /*0258*/ 	.word	0xffffffff


	//   ....[108]....
        /*025c*/ 	.word	0xffffffff


	//   ....[109]....
        /*0260*/ 	.word	0xffffffff


	//   ....[110]....
        /*0264*/ 	.word	0xffffffff


	//   ....[111]....
        /*0268*/ 	.word	0xffffffff


	//   ....[112]....
        /*026c*/ 	.word	0xffffffff


	//   ....[113]....
        /*0270*/ 	.word	0xffffffff


	//   ....[114]....
        /*0274*/ 	.word	0xffffffff


	//   ....[115]....
        /*0278*/ 	.word	0xffffffff


	//   ....[116]....
        /*027c*/ 	.word	0xffffffff


	//   ....[117]....
        /*0280*/ 	.word	0xffffffff


	//   ....[118]....
        /*0284*/ 	.word	0xffffffff


	//   ....[119]....
        /*0288*/ 	.word	0xffffffff


	//   ....[120]....
        /*028c*/ 	.word	0xffffffff


	//   ....[121]....
        /*0290*/ 	.word	0xffffffff


	//   ....[122]....
        /*0294*/ 	.word	0xffffffff


	//   ....[123]....
        /*0298*/ 	.word	0xffffffff


	//   ....[124]....
        /*029c*/ 	.word	0xffffffff


	//   ....[125]....
        /*02a0*/ 	.word	0xffffffff


	//   ....[126]....
        /*02a4*/ 	.word	0xffffffff


	//   ....[127]....
        /*02a8*/ 	.word	0xffffffff


	//   ....[128]....
        /*02ac*/ 	.word	0xffffffff


	//   ....[129]....
        /*02b0*/ 	.word	0xffffffff


	//   ....[130]....
        /*02b4*/ 	.word	0xffffffff


	//   ....[131]....
        /*02b8*/ 	.word	0xffffffff


	//   ....[132]....
        /*02bc*/ 	.word	0xffffffff


	//   ....[133]....
        /*02c0*/ 	.word	0xffffffff


	//   ....[134]....
        /*02c4*/ 	.word	0xffffffff


	//   ....[135]....
        /*02c8*/ 	.word	0xffffffff


	//   ....[136]....
        /*02cc*/ 	.word	0xffffffff


	//   ....[137]....
        /*02d0*/ 	.word	0xffffffff


	//   ....[138]....
        /*02d4*/ 	.word	0xffffffff


	//   ....[139]....
        /*02d8*/ 	.word	0xffffffff


	//   ....[140]....
        /*02dc*/ 	.word	0xffffffff


	//   ....[141]....
        /*02e0*/ 	.word	0xffffffff


	//   ....[142]....
        /*02e4*/ 	.word	0xffffffff


	//   ....[143]....
        /*02e8*/ 	.word	0xffffffff


	//   ....[144]....
        /*02ec*/ 	.word	0xffffffff


	//   ....[145]....
        /*02f0*/ 	.word	0xffffffff


	//   ....[146]....
        /*02f4*/ 	.word	0xffffffff


	//   ....[147]....
        /*02f8*/ 	.word	0xffffffff


	//   ....[148]....
        /*02fc*/ 	.word	0xffffffff


	//   ....[149]....
        /*0300*/ 	.word	0xffffffff


	//   ....[150]....
        /*0304*/ 	.word	0xffffffff


	//   ....[151]....
        /*0308*/ 	.word	0xffffffff


	//   ....[152]....
        /*030c*/ 	.word	0xffffffff


	//   ....[153]....
        /*0310*/ 	.word	0xffffffff


	//   ....[154]....
        /*0314*/ 	.word	0xffffffff


	//   ....[155]....
        /*0318*/ 	.word	0xffffffff


	//   ....[156]....
        /*031c*/ 	.word	0xffffffff


	//   ....[157]....
        /*0320*/ 	.word	0xffffffff


	//   ....[158]....
        /*0324*/ 	.word	0xffffffff


	//   ....[159]....
        /*0328*/ 	.word	0xffffffff


	//   ....[160]....
        /*032c*/ 	.word	0xffffffff


	//   ....[161]....
        /*0330*/ 	.word	0xffffffff


	//   ....[162]....
        /*0334*/ 	.word	0xffffffff


	//   ....[163]....
        /*0338*/ 	.word	0xffffffff


	//   ....[164]....
        /*033c*/ 	.word	0xffffffff


	//   ....[165]....
        /*0340*/ 	.word	0xffffffff


	//   ....[166]....
        /*0344*/ 	.word	0xffffffff


	//   ....[167]....
        /*0348*/ 	.word	0xffffffff


	//   ....[168]....
        /*034c*/ 	.word	0xffffffff


	//   ....[169]....
        /*0350*/ 	.word	0xffffffff


	//   ....[170]....
        /*0354*/ 	.word	0xffffffff


	//   ....[171]....
        /*0358*/ 	.word	0xffffffff


	//   ....[172]....
        /*035c*/ 	.word	0xffffffff


	//   ....[173]....
        /*0360*/ 	.word	0xffffffff


	//   ....[174]....
        /*0364*/ 	.word	0xffffffff


	//   ....[175]....
        /*0368*/ 	.word	0xffffffff


	//   ....[176]....
        /*036c*/ 	.word	0xffffffff


	//   ....[177]....
        /*0370*/ 	.word	0xffffffff


	//   ....[178]....
        /*0374*/ 	.word	0xffffffff


	//   ....[179]....
        /*0378*/ 	.word	0xffffffff


	//   ....[180]....
        /*037c*/ 	.word	0xffffffff


	//   ....[181]....
        /*0380*/ 	.word	0xffffffff


	//   ....[182]....
        /*0384*/ 	.word	0xffffffff


	//   ....[183]....
        /*0388*/ 	.word	0xffffffff


	//   ....[184]....
        /*038c*/ 	.word	0xffffffff


	//   ....[185]....
        /*0390*/ 	.word	0xffffffff


	//   ....[186]....
        /*0394*/ 	.word	0xffffffff


	//   ....[187]....
        /*0398*/ 	.word	0xffffffff


	//   ....[188]....
        /*039c*/ 	.word	0xffffffff


	//   ....[189]....
        /*03a0*/ 	.word	0xffffffff


	//   ....[190]....
        /*03a4*/ 	.word	0xffffffff


	//   ....[191]....
        /*03a8*/ 	.word	0xffffffff


	//   ....[192]....
        /*03ac*/ 	.word	0xffffffff


	//   ....[193]....
        /*03b0*/ 	.word	0xffffffff


	//   ....[194]....
        /*03b4*/ 	.word	0xffffffff


	//   ....[195]....
        /*03b8*/ 	.word	0xffffffff


	//   ....[196]....
        /*03bc*/ 	.word	0xffffffff


	//   ....[197]....
        /*03c0*/ 	.word	0xffffffff


	//   ....[198]....
        /*03c4*/ 	.word	0xffffffff


	//   ....[199]....
        /*03c8*/ 	.word	0xffffffff


	//   ....[200]....
        /*03cc*/ 	.word	0xffffffff


	//   ....[201]....
        /*03d0*/ 	.word	0xffffffff


	//   ....[202]....
        /*03d4*/ 	.word	0xffffffff


	//   ....[203]....
        /*03d8*/ 	.word	0xffffffff


	//   ....[204]....
        /*03dc*/ 	.word	0xffffffff


	//   ....[205]....
        /*03e0*/ 	.word	0xffffffff


	//   ....[206]....
        /*03e4*/ 	.word	0xffffffff


	//   ....[207]....
        /*03e8*/ 	.word	0xffffffff


	//   ....[208]....
        /*03ec*/ 	.word	0xffffffff


	//   ....[209]....
        /*03f0*/ 	.word	0xffffffff


	//   ....[210]....
        /*03f4*/ 	.word	0xffffffff


	//   ....[211]....
        /*03f8*/ 	.word	0xffffffff


	//   ....[212]....
        /*03fc*/ 	.word	0xffffffff


	//   ....[213]....
        /*0400*/ 	.word	0xffffffff


	//   ....[214]....
        /*0404*/ 	.word	0xffffffff


	//   ....[215]....
        /*0408*/ 	.word	0xffffffff


	//   ....[216]....
        /*040c*/ 	.word	0xffffffff


	//   ....[217]....
        /*0410*/ 	.word	0xffffffff


	//   ....[218]....
        /*0414*/ 	.word	0xffffffff


	//   ....[219]....
        /*0418*/ 	.word	0xffffffff


	//   ....[220]....
        /*041c*/ 	.word	0xffffffff


	//   ....[221]....
        /*0420*/ 	.word	0xffffffff


	//   ....[222]....
        /*0424*/ 	.word	0xffffffff


	//   ....[223]....
        /*0428*/ 	.word	0xffffffff


	//   ....[224]....
        /*042c*/ 	.word	0xffffffff


	//   ....[225]....
        /*0430*/ 	.word	0xffffffff


	//   ....[226]....
        /*0434*/ 	.word	0xffffffff


	//   ....[227]....
        /*0438*/ 	.word	0xffffffff


	//   ....[228]....
        /*043c*/ 	.word	0xffffffff


	//   ....[229]....
        /*0440*/ 	.word	0xffffffff


	//   ....[230]....
        /*0444*/ 	.word	0xffffffff


	//   ....[231]....
        /*0448*/ 	.word	0xffffffff


	//   ....[232]....
        /*044c*/ 	.word	0xffffffff


	//   ....[233]....
        /*0450*/ 	.word	0xffffffff


	//   ....[234]....
        /*0454*/ 	.word	0xffffffff


	//   ....[235]....
        /*0458*/ 	.word	0xffffffff


	//   ....[236]....
        /*045c*/ 	.word	0xffffffff


	//   ....[237]....
        /*0460*/ 	.word	0xffffffff


	//   ....[238]....
        /*0464*/ 	.word	0xffffffff


	//   ....[239]....
        /*0468*/ 	.word	0xffffffff


	//   ....[240]....
        /*046c*/ 	.word	0xffffffff


	//   ....[241]....
        /*0470*/ 	.word	0xffffffff


	//   ....[242]....
        /*0474*/ 	.word	0xffffffff


	//   ....[243]....
        /*0478*/ 	.word	0xffffffff


	//   ....[244]....
        /*047c*/ 	.word	0xffffffff


	//   ....[245]....
        /*0480*/ 	.word	0xffffffff


	//   ....[246]....
        /*0484*/ 	.word	0xffffffff


	//   ....[247]....
        /*0488*/ 	.word	0xffffffff


	//   ....[248]....
        /*048c*/ 	.word	0xffffffff


	//   ....[249]....
        /*0490*/ 	.word	0xffffffff


	//   ....[250]....
        /*0494*/ 	.word	0xffffffff


	//   ....[251]....
        /*0498*/ 	.word	0xffffffff


	//   ....[252]....
        /*049c*/ 	.word	0xffffffff


	//   ....[253]....
        /*04a0*/ 	.word	0xffffffff


	//   ....[254]....
        /*04a4*/ 	.word	0xffffffff


	//   ....[255]....
        /*04a8*/ 	.word	0xffffffff


	//----- nvinfo : EIATTR_COOP_GROUP_INSTR_OFFSETS
	.align		4
.L_15041:
        /*04ac*/ 	.byte	0x04, 0x28
        /*04ae*/ 	.short	(.L_15043 - .L_15042)


	//   ....[0]....
.L_15042:
        /*04b0*/ 	.word	0x00000d80


	//   ....[1]....
        /*04b4*/ 	.word	0x00000dc0


	//   ....[2]....
        /*04b8*/ 	.word	0x00000e30


	//   ....[3]....
        /*04bc*/ 	.word	0x00000e60


	//   ....[4]....
        /*04c0*/ 	.word	0x00000ec0


	//   ....[5]....
        /*04c4*/ 	.word	0x00000f50


	//   ....[6]....
        /*04c8*/ 	.word	0x00000fb0


	//   ....[7]....
        /*04cc*/ 	.word	0x000010d0


	//   ....[8]....
        /*04d0*/ 	.word	0x000011b0


	//   ....[9]....
        /*04d4*/ 	.word	0x000011e0


	//   ....[10]....
        /*04d8*/ 	.word	0x00001200


	//   ....[11]....
        /*04dc*/ 	.word	0x00001250


	//   ....[12]....
        /*04e0*/ 	.word	0x000012c0


	//   ....[13]....
        /*04e4*/ 	.word	0x00001300


	//   ....[14]....
        /*04e8*/ 	.word	0x00001350


	//   ....[15]....
        /*04ec*/ 	.word	0x00001360


	//   ....[16]....
        /*04f0*/ 	.word	0x00001380


	//   ....[17]....
        /*04f4*/ 	.word	0x000013c0


	//   ....[18]....
        /*04f8*/ 	.word	0x00001400


	//   ....[19]....
        /*04fc*/ 	.word	0x00001420


	//   ....[20]....
        /*0500*/ 	.word	0x00001440


	//   ....[21]....
        /*0504*/ 	.word	0x00001480


	//   ....[22]....
        /*0508*/ 	.word	0x000014c0


	//   ....[23]....
        /*050c*/ 	.word	0x000014e0


	//   ....[24]....
        /*0510*/ 	.word	0x00001500


	//   ....[25]....
        /*0514*/ 	.word	0x00001520


	//   ....[26]....
        /*0518*/ 	.word	0x00001540


	//   ....[27]....
        /*051c*/ 	.word	0x00001560


	//   ....[28]....
        /*0520*/ 	.word	0x00001580


	//   ....[29]....
        /*0524*/ 	.word	0x00001590


	//   ....[30]....
        /*0528*/ 	.word	0x000015b0


	//   ....[31]....
        /*052c*/ 	.word	0x000015d0


	//   ....[32]....
        /*0530*/ 	.word	0x00001630


	//   ....[33]....
        /*0534*/ 	.word	0x00001650


	//   ....[34]....
        /*0538*/ 	.word	0x00001660


	//   ....[35]....
        /*053c*/ 	.word	0x00001670


	//   ....[36]....
        /*0540*/ 	.word	0x000016a0


	//   ....[37]....
        /*0544*/ 	.word	0x000016c0


	//   ....[38]....
        /*0548*/ 	.word	0x000016f0


	//   ....[39]....
        /*054c*/ 	.word	0x00001710


	//   ....[40]....
        /*0550*/ 	.word	0x00001730


	//   ....[41]....
        /*0554*/ 	.word	0x00001750


	//   ....[42]....
        /*0558*/ 	.word	0x00001770


	//   ....[43]....
        /*055c*/ 	.word	0x00001790


	//   ....[44]....
        /*0560*/ 	.word	0x000017b0


	//   ....[45]....
        /*0564*/ 	.word	0x000017e0


	//   ....[46]....
        /*0568*/ 	.word	0x00001810


	//   ....[47]....
        /*056c*/ 	.word	0x00001830


	//   ....[48]....
        /*0570*/ 	.word	0x00001860


	//   ....[49]....
        /*0574*/ 	.word	0x00001870


	//   ....[50]....
        /*0578*/ 	.word	0x00001890


	//   ....[51]....
        /*057c*/ 	.word	0x000018a0


	//   ....[52]....
        /*0580*/ 	.word	0x000018b0


	//   ....[53]....
        /*0584*/ 	.word	0x000018c0


	//   ....[54]....
        /*0588*/ 	.word	0x00001940


	//   ....[55]....
        /*058c*/ 	.word	0x00001960


	//   ....[56]....
        /*0590*/ 	.word	0x00001980


	//   ....[57]....
        /*0594*/ 	.word	0x000019a0


	//   ....[58]....
        /*0598*/ 	.word	0x000019c0


	//   ....[59]....
        /*059c*/ 	.word	0x000019e0


	//   ....[60]....
        /*05a0*/ 	.word	0x00001a00


	//   ....[61]....
        /*05a4*/ 	.word	0x00001a20


	//   ....[62]....
        /*05a8*/ 	.word	0x00001a40


	//   ....[63]....
        /*05ac*/ 	.word	0x00001a90


	//   ....[64]....
        /*05b0*/ 	.word	0x00001ab0


	//   ....[65]....
        /*05b4*/ 	.word	0x00001ac0


	//   ....[66]....
        /*05b8*/ 	.word	0x00001ae0


	//   ....[67]....
        /*05bc*/ 	.word	0x00001b10


	//   ....[68]....
        /*05c0*/ 	.word	0x00001b20


	//   ....[69]....
        /*05c4*/ 	.word	0x00001b40


	//   ....[70]....
        /*05c8*/ 	.word	0x00001b80


	//   ....[71]....
        /*05cc*/ 	.word	0x00001ba0


	//   ....[72]....
        /*05d0*/ 	.word	0x00001bc0


	//   ....[73]....
        /*05d4*/ 	.word	0x00001be0


	//   ....[74]....
        /*05d8*/ 	.word	0x00001bf0


	//   ....[75]....
        /*05dc*/ 	.word	0x00001c10


	//   ....[76]....
        /*05e0*/ 	.word	0x00001c30


	//   ....[77]....
        /*05e4*/ 	.word	0x00001c60


	//   ....[78]....
        /*05e8*/ 	.word	0x00001ca0


	//   ....[79]....
        /*05ec*/ 	.word	0x00001cb0


	//   ....[80]....
        /*05f0*/ 	.word	0x00001cf0


	//   ....[81]....
        /*05f4*/ 	.word	0x00001d00


	//   ....[82]....
        /*05f8*/ 	.word	0x00001d20


	//   ....[83]....
        /*05fc*/ 	.word	0x00001d50


	//   ....[84]....
        /*0600*/ 	.word	0x00001d70


	//   ....[85]....
        /*0604*/ 	.word	0x00001d90


	//   ....[86]....
        /*0608*/ 	.word	0x00001dc0


	//   ....[87]....
        /*060c*/ 	.word	0x00001de0


	//   ....[88]....
        /*0610*/ 	.word	0x00001e00


	//   ....[89]....
        /*0614*/ 	.word	0x00001e20


	//   ....[90]....
        /*0618*/ 	.word	0x00001e40


	//   ....[91]....
        /*061c*/ 	.word	0x00001e60


	//   ....[92]....
        /*0620*/ 	.word	0x00001e80


	//   ....[93]....
        /*0624*/ 	.word	0x00001eb0


	//   ....[94]....
        /*0628*/ 	.word	0x00001ee0


	//   ....[95]....
        /*062c*/ 	.word	0x00001f00


	//   ....[96]....
        /*0630*/ 	.word	0x00001f30


	//   ....[97]....
        /*0634*/ 	.word	0x00001f50


	//   ....[98]....
        /*0638*/ 	.word	0x00001f70


	//   ....[99]....
        /*063c*/ 	.word	0x00001fa0


	//   ....[100]....
        /*0640*/ 	.word	0x00001fc0


	//   ....[101]....
        /*0644*/ 	.word	0x00001fe0


	//   ....[102]....
        /*0648*/ 	.word	0x00002000


	//   ....[103]....
        /*064c*/ 	.word	0x00002020


	//   ....[104]....
        /*0650*/ 	.word	0x00002040


	//   ....[105]....
        /*0654*/ 	.word	0x00002060


	//   ....[106]....
        /*0658*/ 	.word	0x00002080


	//   ....[107]....
        /*065c*/ 	.word	0x000020a0


	//   ....[108]....
        /*0660*/ 	.word	0x000020c0


	//   ....[109]....
        /*0664*/ 	.word	0x000020e0


	//   ....[110]....
        /*0668*/ 	.word	0x00002100


	//   ....[111]....
        /*066c*/ 	.word	0x00002120


	//   ....[112]....
        /*0670*/ 	.word	0x00002190


	//   ....[113]....
        /*0674*/ 	.word	0x000021a0


	//   ....[114]....
        /*0678*/ 	.word	0x000021c0


	//   ....[115]....
        /*067c*/ 	.word	0x000021f0


	//   ....[116]....
        /*0680*/ 	.word	0x00002210


	//   ....[117]....
        /*0684*/ 	.word	0x00002220


	//   ....[118]....
        /*0688*/ 	.word	0x00002250


	//   ....[119]....
        /*068c*/ 	.word	0x00002270


	//   ....[120]....
        /*0690*/ 	.word	0x00002290


	//   ....[121]....
        /*0694*/ 	.word	0x000022b0


	//   ....[122]....
        /*0698*/ 	.word	0x000022d0


	//   ....[123]....
        /*069c*/ 	.word	0x000022f0


	//   ....[124]....
        /*06a0*/ 	.word	0x00002310


	//   ....[125]....
        /*06a4*/ 	.word	0x00002330


	//   ....[126]....
        /*06a8*/ 	.word	0x00002360


	//   ....[127]....
        /*06ac*/ 	.word	0x00002370


	//   ....[128]....
        /*06b0*/ 	.word	0x00002380


	//   ....[129]....
        /*06b4*/ 	.word	0x000023a0


	//   ....[130]....
        /*06b8*/ 	.word	0x000023c0


	//   ....[131]....
        /*06bc*/ 	.word	0x000023f0


	//   ....[132]....
        /*06c0*/ 	.word	0x00002430


	//   ....[133]....
        /*06c4*/ 	.word	0x00002450


	//   ....[134]....
        /*06c8*/ 	.word	0x00002470


	//   ....[135]....
        /*06cc*/ 	.word	0x00002490


	//   ....[136]....
        /*06d0*/ 	.word	0x000024b0


	//   ....[137]....
        /*06d4*/ 	.word	0x000024d0


	//   ....[138]....
        /*06d8*/ 	.word	0x00002500


	//   ....[139]....
        /*06dc*/ 	.word	0x00002520


	//   ....[140]....
        /*06e0*/ 	.word	0x00002530


	//   ....[141]....
        /*06e4*/ 	.word	0x00002560


	//   ....[142]....
        /*06e8*/ 	.word	0x00002590


	//   ....[143]....
        /*06ec*/ 	.word	0x000025b0


	//   ....[144]....
        /*06f0*/ 	.word	0x000025c0


	//   ....[145]....
        /*06f4*/ 	.word	0x000025d0


	//   ....[146]....
        /*06f8*/ 	.word	0x00002600


	//   ....[147]....
        /*06fc*/ 	.word	0x00002610


	//   ....[148]....
        /*0700*/ 	.word	0x00002620


	//   ....[149]....
        /*0704*/ 	.word	0x00002640


	//   ....[150]....
        /*0708*/ 	.word	0x00002690


	//   ....[151]....
        /*070c*/ 	.word	0x000026c0


	//   ....[152]....
        /*0710*/ 	.word	0x000026e0


	//   ....[153]....
        /*0714*/ 	.word	0x00002700


	//   ....[154]....
        /*0718*/ 	.word	0x00002710


	//   ....[155]....
        /*071c*/ 	.word	0x00002740


	//   ....[156]....
        /*0720*/ 	.word	0x00002770


	//   ....[157]....
        /*0724*/ 	.word	0x00002790


	//   ....[158]....
        /*0728*/ 	.word	0x000027a0


	//   ....[159]....
        /*072c*/ 	.word	0x000027d0


	//   ....[160]....
        /*0730*/ 	.word	0x000027e0


	//   ....[161]....
        /*0734*/ 	.word	0x00002810


	//   ....[162]....
        /*0738*/ 	.word	0x00002840


	//   ....[163]....
        /*073c*/ 	.word	0x00002860


	//   ....[164]....
        /*0740*/ 	.word	0x00002880


	//   ....[165]....
        /*0744*/ 	.word	0x000028b0


	//   ....[166]....
        /*0748*/ 	.word	0x000028d0


	//   ....[167]....
        /*074c*/ 	.word	0x000028f0


	//   ....[168]....
        /*0750*/ 	.word	0x00002910


	//   ....[169]....
        /*0754*/ 	.word	0x00002930


	//   ....[170]....
        /*0758*/ 	.word	0x00002950


	//   ....[171]....
        /*075c*/ 	.word	0x00002960


	//   ....[172]....
        /*0760*/ 	.word	0x00002990


	//   ....[173]....
        /*0764*/ 	.word	0x000029b0


	//   ....[174]....
        /*0768*/ 	.word	0x000029d0


	//   ....[175]....
        /*076c*/ 	.word	0x000029f0


	//   ....[176]....
        /*0770*/ 	.word	0x00002a50


	//   ....[177]....
        /*0774*/ 	.word	0x00002a60


	//   ....[178]....
        /*0778*/ 	.word	0x00002a90


	//   ....[179]....
        /*077c*/ 	.word	0x00002aa0


	//   ....[180]....
        /*0780*/ 	.word	0x00002ac0


	//   ....[181]....
        /*0784*/ 	.word	0x00002af0


	//   ....[182]....
        /*0788*/ 	.word	0x00002b10


	//   ....[183]....
        /*078c*/ 	.word	0x00002b40


	//   ....[184]....
        /*0790*/ 	.word	0x00002b60


	//   ....[185]....
        /*0794*/ 	.word	0x00002b80


	//   ....[186]....
        /*0798*/ 	.word	0x00002ba0


	//   ....[187]....
        /*079c*/ 	.word	0x00002bc0


	//   ....[188]....
        /*07a0*/ 	.word	0x00002bf0


	//   ....[189]....
        /*07a4*/ 	.word	0x00002c10


	//   ....[190]....
        /*07a8*/ 	.word	0x00002c30


	//   ....[191]....
        /*07ac*/ 	.word	0x00002c60


	//   ....[192]....
        /*07b0*/ 	.word	0x00002c80


	//   ....[193]....
        /*07b4*/ 	.word	0x00002ca0


	//   ....[194]....
        /*07b8*/ 	.word	0x00002cb0


	//   ....[195]....
        /*07bc*/ 	.word	0x00002ce0


	//   ....[196]....
        /*07c0*/ 	.word	0x00002d20


	//   ....[197]....
        /*07c4*/ 	.word	0x00002d40


	//   ....[198]....
        /*07c8*/ 	.word	0x00002d70


	//   ....[199]....
        /*07cc*/ 	.word	0x00002d90


	//   ....[200]....
        /*07d0*/ 	.word	0x00002db0


	//   ....[201]....
        /*07d4*/ 	.word	0x00002dd0


	//   ....[202]....
        /*07d8*/ 	.word	0x00002df0


	//   ....[203]....
        /*07dc*/ 	.word	0x00002e10


	//   ....[204]....
        /*07e0*/ 	.word	0x00002e30


	//   ....[205]....
        /*07e4*/ 	.word	0x00002e50


	//   ....[206]....
        /*07e8*/ 	.word	0x00002e70


	//   ....[207]....
        /*07ec*/ 	.word	0x00002e90


	//   ....[208]....
        /*07f0*/ 	.word	0x00002f20


	//   ....[209]....
        /*07f4*/ 	.word	0x00002f30


	//   ....[210]....
        /*07f8*/ 	.word	0x00002f40


	//   ....[211]....
        /*07fc*/ 	.word	0x00002f50


	//   ....[212]....
        /*0800*/ 	.word	0x00002f60


	//   ....[213]....
        /*0804*/ 	.word	0x00002f70


	//   ....[214]....
        /*0808*/ 	.word	0x00002fd0


	//   ....[215]....
        /*080c*/ 	.word	0x00002ff0


	//   ....[216]....
        /*0810*/ 	.word	0x00003000


	//   ....[217]....
        /*0814*/ 	.word	0x00003020


	//   ....[218]....
        /*0818*/ 	.word	0x00003040


	//   ....[219]....
        /*081c*/ 	.word	0x00003060


	//   ....[220]....
        /*0820*/ 	.word	0x00003090


	//   ....[221]....
        /*0824*/ 	.word	0x000030b0


	//   ....[222]....
        /*0828*/ 	.word	0x000030c0


	//   ....[223]....
        /*082c*/ 	.word	0x000030d0


	//   ....[224]....
        /*0830*/ 	.word	0x00003160


	//   ....[225]....
        /*0834*/ 	.word	0x00003170


	//   ....[226]....
        /*0838*/ 	.word	0x00003180


	//   ....[227]....
        /*083c*/ 	.word	0x000031b0


	//   ....[228]....
        /*0840*/ 	.word	0x000031d0


	//   ....[229]....
        /*0844*/ 	.word	0x000031e0


	//   ....[230]....
        /*0848*/ 	.word	0x00003200


	//   ....[231]....
        /*084c*/ 	.word	0x00003230


	//   ....[232]....
        /*0850*/ 	.word	0x00003240


	//   ....[233]....
        /*0854*/ 	.word	0x00003260


	//   ....[234]....
        /*0858*/ 	.word	0x00003280


	//   ....[235]....
        /*085c*/ 	.word	0x000032a0


	//   ....[236]....
        /*0860*/ 	.word	0x000032c0


	//   ....[237]....
        /*0864*/ 	.word	0x000032f0


	//   ....[238]....
        /*0868*/ 	.word	0x00003300


	//   ....[239]....
        /*086c*/ 	.word	0x00003310


	//   ....[240]....
        /*0870*/ 	.word	0x000033a0


	//   ....[241]....
        /*0874*/ 	.word	0x000033b0


	//   ....[242]....
        /*0878*/ 	.word	0x000033c0


	//   ....[243]....
        /*087c*/ 	.word	0x000033d0


	//   ....[244]....
        /*0880*/ 	.word	0x000033e0


	//   ....[245]....
        /*0884*/ 	.word	0x000033f0


	//   ....[246]....
        /*0888*/ 	.word	0x00003410


	//   ....[247]....
        /*088c*/ 	.word	0x00003430


	//   ....[248]....
        /*0890*/ 	.word	0x00003450


	//   ....[249]....
        /*0894*/ 	.word	0x00003470


	//   ....[250]....
        /*0898*/ 	.word	0x00003490


	//   ....[251]....
        /*089c*/ 	.word	0x000034b0


	//   ....[252]....
        /*08a0*/ 	.word	0x000034d0


	//   ....[253]....
        /*08a4*/ 	.word	0x000034f0


	//   ....[254]....
        /*08a8*/ 	.word	0x00003510


	//   ....[255]....
        /*08ac*/ 	.word	0x00003530


	//----- nvinfo : EIATTR_VRC_CTA_INIT_COUNT
	.align		4
.L_15043:
        /*08b0*/ 	.byte	0x02, 0x4a
	.zero		1
	.zero		1


	//----- nvinfo : EIATTR_EXIT_INSTR_OFFSETS
	.align		4
        /*08b4*/ 	.byte	0x04, 0x1c
        /*08b6*/ 	.short	(.L_15045 - .L_15044)


	//   ....[0]....
.L_15044:
        /*08b8*/ 	.word	0x00000590


	//   ....[1]....
        /*08bc*/ 	.word	0x00003920


	//----- nvinfo : EIATTR_MAX_THREADS
	.align		4
.L_15045:
        /*08c0*/ 	.byte	0x04, 0x05
        /*08c2*/ 	.short	(.L_15047 - .L_15046)
.L_15046:
        /*08c4*/ 	.word	0x00000080
        /*08c8*/ 	.word	0x00000001
        /*08cc*/ 	.word	0x00000001


	//----- nvinfo : EIATTR_CRS_STACK_SIZE
	.align		4
.L_15047:
        /*08d0*/ 	.byte	0x04, 0x1e
        /*08d2*/ 	.short	(.L_15049 - .L_15048)
.L_15048:
        /*08d4*/ 	.word	0x00000000


	//----- nvinfo : EIATTR_CBANK_PARAM_SIZE
	.align		4
.L_15049:
        /*08d8*/ 	.byte	0x03, 0x19
        /*08da*/ 	.short	0x0034


	//----- nvinfo : EIATTR_PARAM_CBANK
	.align		4
        /*08dc*/ 	.byte	0x04, 0x0a
        /*08de*/ 	.short	(.L_15051 - .L_15050)
	.align		4
.L_15050:
        /*08e0*/ 	.word	index@(.nv.constant0._Z9cuda_gemmIiLi128ELi2ELi1ELi4096ELi16ELi16ELi64ELi1ELi1EEviiiPT_S1_S1_iii)
        /*08e4*/ 	.short	0x0380
        /*08e6*/ 	.short	0x0034


	//----- nvinfo : EIATTR_SW_WAR
	.align		4
.L_15051:
        /*08e8*/ 	.byte	0x04, 0x36
        /*08ea*/ 	.short	(.L_15053 - .L_15052)
.L_15052:
        /*08ec*/ 	.word	0x00000008
.L_15053:


//--------------------- .nv.info._Z9cuda_gemmIiLi128ELi2ELi1ELi4096ELi16ELi16ELi64ELi1ELi0EEviiiPT_S1_S1_iii --------------------------
	.section	.nv.info._Z9cuda_gemmIiLi128ELi2ELi1ELi4096ELi16ELi16ELi64ELi1ELi0EEviiiPT_S1_S1_iii,"",@"SHT_CUDA_INFO"
	.sectionflags	@""
	.align	4


	//----- nvinfo : EIATTR_CUDA_API_VERSION
	.align		4
        /*0000*/ 	.byte	0x04, 0x37
        /*0002*/ 	.short	(.L_15055 - .L_15054)
.L_15054:
        /*0004*/ 	.word	0x00000082


	//----- nvinfo : EIATTR_KPARAM_INFO
	.align		4
.L_15055:
        /*0008*/ 	.byte	0x04, 0x17
        /*000a*/ 	.short	(.L_15057 - .L_15056)
.L_15056:
        /*000c*/ 	.word	0x00000000
        /*0010*/ 	.short	0x0008
        /*0012*/ 	.short	0x0030
        /*0014*/ 	.byte	0x00, 0xf0, 0x11, 0x00


	//----- nvinfo : EIATTR_KPARAM_INFO
	.align		4
.L_15057:
        /*0018*/ 	.byte	0x04, 0x17
        /*001a*/ 	.short	(.L_15059 - .L_15058)
.L_15058:
        /*001c*/ 	.word	0x00000000
        /*0020*/ 	.short	0x0007
        /*0022*/ 	.short	0x002c
        /*0024*/ 	.byte	0x00, 0xf0, 0x11, 0x00


	//----- nvinfo : EIATTR_KPARAM_INFO
	.align		4
.L_15059:
        /*0028*/ 	.byte	0x04, 0x17
        /*002a*/ 	.short	(.L_15061 - .L_15060)
.L_15060:
        /*002c*/ 	.word	0x00000000
        /*0030*/ 	.short	0x0006
        /*0032*/ 	.short	0x0028
        /*0034*/ 	.byte	0x00, 0xf0, 0x11, 0x00


	//----- nvinfo : EIATTR_KPARAM_INFO
	.align		4
.L_15061:
        /*0038*/ 	.byte	0x04, 0x17
        /*003a*/ 	.short	(.L_15063 - .L_15062)
.L_15062:
        /*003c*/ 	.word	0x00000000
        /*0040*/ 	.short	0x0005
        /*0042*/ 	.short	0x0020
        /*0044*/ 	.byte	0x00, 0xf5, 0x21, 0x00


	//----- nvinfo : EIATTR_KPARAM_INFO
	.align		4
.L_15063:
        /*0048*/ 	.byte	0x04, 0x17
        /*004a*/ 	.short	(.L_15065 - .L_15064)
.L_15064:
        /*004c*/ 	.word	0x00000000
        /*0050*/ 	.short	0x0004
        /*0052*/ 	.short	0x0018
        /*0054*/ 	.byte	0x00, 0xf5, 0x21, 0x00


	//----- nvinfo : EIATTR_KPARAM_INFO
	.align		4
.L_15065:
        /*0058*/ 	.byte	0x04, 0x17
        /*005a*/ 	.short	(.L_15067 - .L_15066)
.L_15066:
        /*005c*/ 	.word	0x00000000
        /*0060*/ 	.short	0x0003
        /*0062*/ 	.short	0x0010
        /*0064*/ 	.byte	0x00, 0xf5, 0x21, 0x00


	//----- nvinfo : EIATTR_KPARAM_INFO
	.align		4
.L_15067:
        /*0068*/ 	.byte	0x04, 0x17
        /*006a*/ 	.short	(.L_15069 - .L_15068)
.L_15068:
        /*006c*/ 	.word	0x00000000
        /*0070*/ 	.short	0x0002
        /*0072*/ 	.short	0x0008
        /*0074*/ 	.byte	0x00, 0xf0, 0x11, 0x00


	//----- nvinfo : EIATTR_KPARAM_INFO
	.align		4
.L_15069:
        /*0078*/ 	.byte	0x04, 0x17
        /*007a*/ 	.short	(.L_15071 - .L_15070)
.L_15070:
        /*007c*/ 	.word	0x00000000
        /*0080*/ 	.short	0x0001
        /*0082*/ 	.short	0x0004
        /*0084*/ 	.byte	0x00, 0xf0, 0x11, 0x00


	//----- nvinfo : EIATTR_KPARAM_INFO
	.align		4
.L_15071:
        /*0088*/ 	.byte	0x04, 0x17
        /*008a*/ 	.short	(.L_15073 - .L_15072)
.L_15072:
        /*008c*/ 	.word	0x00000000
        /*0090*/ 	.short	0x0000
        /*0092*/ 	.short	0x0000
        /*0094*/ 	.byte	0x00, 0xf0, 0x11, 0x00


	//----- nvinfo : EIATTR_SPARSE_MMA_MASK
	.align		4
.L_15073:
        /*0098*/ 	.byte	0x03, 0x50
        /*009a*/ 	.short	0x0000


	//----- nvinfo : EIATTR_MAXREG_COUNT
	.align		4
        /*009c*/ 	.byte	0x03, 0x1b
        /*009e*/ 	.short	0x00ff


	//----- nvinfo : EIATTR_NUM_BARRIERS
	.align		4
        /*00a0*/ 	.byte	0x02, 0x4c
        /*00a2*/ 	.byte	0x01
	.zero		1


	//----- nvinfo : EIATTR_MERCURY_ISA_VERSION
	.align		4
        /*00a4*/ 	.byte	0x03, 0x5f
        /*00a6*/ 	.short	0x0101


	//----- nvinfo : EIATTR_COOP_GROUP_MASK_REGIDS
	.align		4
        /*00a8*/ 	.byte	0x04, 0x29
        /*00aa*/ 	.short	(.L_15075 - .L_15074)


	//   ....[0]....
.L_15074:
        /*00ac*/ 	.word	0xffffffff


	//   ....[1]....
        /*00b0*/ 	.word	0xffffffff


	//   ....[2]....
        /*00b4*/ 	.word	0xffffffff


	//   ....[3]....
        /*00b8*/ 	.word	0xffffffff


	//   ....[4]....
        /*00bc*/ 	.word	0xffffffff


	//   ....[5]....
        /*00c0*/ 	.word	0xffffffff


	//   ....[6]....
        /*00c4*/ 	.word	0xffffffff


	//   ....[7]....
        /*00c8*/ 	.word	0xffffffff


	//   ....[8]....
        /*00cc*/ 	.word	0xffffffff


	//   ....[9]....
        /*00d0*/ 	.word	0xffffffff


	//   ....[10]....
        /*00d4*/ 	.word	0xffffffff


	//   ....[11]....
        /*00d8*/ 	.word	0xffffffff


	//   ....[12]....
        /*00dc*/ 	.word	0xffffffff


	//   ....[13]....
        /*00e0*/ 	.word	0xffffffff


	//   ....[14]....
        /*00e4*/ 	.word	0xffffffff


	//   ....[15]....
        /*00e8*/ 	.word	0xffffffff


	//   ....[16]....
        /*00ec*/ 	.word	0x0500001a


	//   ....[17]....
        /*00f0*/ 	.word	0x0500001a


	//   ....[18]....
        /*00f4*/ 	.word	0x0500001a


	//   ....[19]....
        /*00f8*/ 	.word	0x0500001a


	//   ....[20]....
        /*00fc*/ 	.word	0x0500001a


	//   ....[21]....
        /*0100*/ 	.word	0x0500001a


	//   ....[22]....
        /*0104*/ 	.word	0x0500001a


	//   ....[23]....
        /*0108*/ 	.word	0x0500001a


	//   ....[24]....
        /*010c*/ 	.word	0x0500001a


	//   ....[25]....
        /*0110*/ 	.word	0x0500001a


	//   ....[26]....
        /*0114*/ 	.word	0x0500001a


	//   ....[27]....
        /*0118*/ 	.word	0x0500001a


	//   ....[28]....
        /*011c*/ 	.word	0x0500001a


	//   ....[29]....
        /*0120*/ 	.word	0x0500001a


	//   ....[30]....
        /*0124*/ 	.word	0x0500001a


	//   ....[31]....
        /*0128*/ 	.word	0x0500001a


	//----- nvinfo : EIATTR_COOP_GROUP_INSTR_OFFSETS
	.align		4
.L_15075:
        /*012c*/ 	.byte	0x04, 0x28
        /*012e*/ 	.short	(.L_15077 - .L_15076)


	//   ....[0]....
.L_15076:
        /*0130*/ 	.word	0x00001b20


	//   ....[1]....
        /*0134*/ 	.word	0x00001b80


	//   ....[2]....
        /*0138*/ 	.word	0x00001be0


	//   ....[3]....
        /*013c*/ 	.word	0x00001c40


	//   ....[4]....
        /*0140*/ 	.word	0x00001ca0


	//   ....[5]....
        /*0144*/ 	.word	0x00001d00


	//   ....[6]....
        /*0148*/ 	.word	0x00001d60


	//   ....[7]....
        /*014c*/ 	.word	0x00001dc0


	//   ....[8]....
        /*0150*/ 	.word	0x00001e20


	//   ....[9]....
        /*0154*/ 	.word	0x00001e80


	//   ....[10]....
        /*0158*/ 	.word	0x00001ee0


	//   ....[11]....
        /*015c*/ 	.word	0x00001f40


	//   ....[12]....
        /*0160*/ 	.word	0x00001fa0


	//   ....[13]....
        /*0164*/ 	.word	0x00002000


	//   ....[14]....
        /*0168*/ 	.word	0x00002060


	//   ....[15]....
        /*016c*/ 	.word	0x000020c0


	//   ....[16]....
        /*0170*/ 	.word	0x00004b50


	//   ....[17]....
        /*0174*/ 	.word	0x00004be0


	//   ....[18]....
        /*0178*/ 	.word	0x00004c70


	//   ....[19]....
        /*017c*/ 	.word	0x00004d00


	//   ....[20]....
        /*0180*/ 	.word	0x00004d90


	//   ....[21]....
        /*0184*/ 	.word	0x00004e20


	//   ....[22]....
        /*0188*/ 	.word	0x00004eb0


	//   ....[23]....
        /*018c*/ 	.word	0x00004f40


	//   ....[24]....
        /*0190*/ 	.word	0x00004fd0


	//   ....[25]....
        /*0194*/ 	.word	0x00005060


	//   ....[26]....
        /*0198*/ 	.word	0x000050f0


	//   ....[27]....
        /*019c*/ 	.word	0x00005180


	//   ....[28]....
        /*01a0*/ 	.word	0x00005210


	//   ....[29]....
        /*01a4*/ 	.word	0x000052a0


	//   ....[30]....
        /*01a8*/ 	.word	0x00005330


	//   ....[31]....
        /*01ac*/ 	.word	0x000053c0


	//----- nvinfo : EIATTR_VRC_CTA_INIT_COUNT
	.align		4
.L_15077:
        /*01b0*/ 	.byte	0x02, 0x4a
	.zero		1
	.zero		1


	//----- nvinfo : EIATTR_EXIT_INSTR_OFFSETS
	.align		4
        /*01b4*/ 	.byte	0x04, 0x1c
        /*01b6*/ 	.short	(.L_15079 - .L_15078)


	//   ....[0]....
.L_15078:
        /*01b8*/ 	.word	0x00000710


	//   ....[1]....
        /*01bc*/ 	.word	0x00004af0


	//----- nvinfo : EIATTR_MAX_THREADS
	.align		4
.L_15079:
        /*01c0*/ 	.byte	0x04, 0x05
        /*01c2*/ 	.short	(.L_15081 - .L_15080)
.L_15080:
        /*01c4*/ 	.word	0x00000080
        /*01c8*/ 	.word	0x00000001
        /*01cc*/ 	.word	0x00000001


	//----- nvinfo : EIATTR_CRS_STACK_SIZE
	.align		4
.L_15081:
        /*01d0*/ 	.byte	0x04, 0x1e
        /*01d2*/ 	.short	(.L_15083 - .L_15082)
.L_15082:
        /*01d4*/ 	.word	0x00000000


	//----- nvinfo : EIATTR_CBANK_PARAM_SIZE
	.align		4
.L_15083:
        /*01d8*/ 	.byte	0x03, 0x19
        /*01da*/ 	.short	0x0034


	//----- nvinfo : EIATTR_PARAM_CBANK
	.align		4
        /*01dc*/ 	.byte	0x04, 0x0a
        /*01de*/ 	.short	(.L_15085 - .L_15084)
	.align		4
.L_15084:
        /*01e0*/ 	.word	index@(.nv.constant0._Z9cuda_gemmIiLi128ELi2ELi1ELi4096ELi16ELi16ELi64ELi1ELi0EEviiiPT_S1_S1_iii)
        /*01e4*/ 	.short	0x0380
        /*01e6*/ 	.short	0x0034


	//----- nvinfo : EIATTR_SW_WAR
	.align		4
.L_15085:
        /*01e8*/ 	.byte	0x04, 0x36
        /*01ea*/ 	.short	(.L_15087 - .L_15086)
.L_15086:
        /*01ec*/ 	.word	0x00000008
.L_15087:


//--------------------- .nv.info._Z9cuda_gemmIiLi128ELi2ELi1ELi4096ELi16ELi16ELi64ELi0ELi1EEviiiPT_S1_S1_iii --------------------------
	.section	.nv.info._Z9cuda_gemmIiLi128ELi2ELi1ELi4096ELi16ELi16ELi64ELi0ELi1EEviiiPT_S1_S1_iii,"",@"SHT_CUDA_INFO"
	.sectionflags	@""
	.align	4


	//----- nvinfo : EIATTR_CUDA_API_VERSION
	.align		4
        /*0000*/ 	.byte	0x04, 0x37
        /*0002*/ 	.short	(.L_15089 - .L_15088)
.L_15088:
        /*0004*/ 	.word	0x00000082


	//----- nvinfo : EIATTR_KPARAM_INFO
	.align		4
.L_15089:
        /*0008*/ 	.byte	0x04, 0x17
        /*000a*/ 	.short	(.L_15091 - .L_15090)
.L_15090:
        /*000c*/ 	.word	0x00000000
        /*0010*/ 	.short	0x0008
        /*0012*/ 	.short	0x0030
        /*0014*/ 	.byte	0x00, 0xf0, 0x11, 0x00


	//----- nvinfo : EIATTR_KPARAM_INFO
	.align		4
.L_15091:
        /*0018*/ 	.byte	0x04, 0x17
        /*001a*/ 	.short	(.L_15093 - .L_15092)
.L_15092:
        /*001c*/ 	.word	0x00000000
        /*0020*/ 	.short	0x0007
        /*0022*/ 	.short	0x002c
        /*0024*/ 	.byte	0x00, 0xf0, 0x11, 0x00


	//----- nvinfo : EIATTR_KPARAM_INFO
	.align		4
.L_15093:
        /*0028*/ 	.byte	0x04, 0x17
        /*002a*/ 	.short	(.L_15095 - .L_15094)
.L_15094:
        /*002c*/ 	.word	0x00000000
        /*0030*/ 	.short	0x0006
        /*0032*/ 	.short	0x0028
        /*0034*/ 	.byte	0x00, 0xf0, 0x11, 0x00


	//----- nvinfo : EIATTR_KPARAM_INFO
	.align		4
.L_15095:
        /*0038*/ 	.byte	0x04, 0x17
        /*003a*/ 	.short	(.L_15097 - .L_15096)
.L_15096:
        /*003c*/ 	.word	0x00000000
        /*0040*/ 	.short	0x0005
        /*0042*/ 	.short	0x0020
        /*0044*/ 	.byte	0x00, 0xf5, 0x21, 0x00


	//----- nvinfo : EIATTR_KPARAM_INFO
	.align		4
.L_15097:
        /*0048*/ 	.byte	0x04, 0x17
        /*004a*/ 	.short	(.L_15099 - .L_15098)
.L_15098:
        /*004c*/ 	.word	0x00000000
        /*0050*/ 	.short	0x0004
        /*0052*/ 	.short	0x0018
        /*0054*/ 	.byte	0x00, 0xf5, 0x21, 0x00


	//----- nvinfo : EIATTR_KPARAM_INFO
	.align		4
.L_15099:
        /*0058*/ 	.byte	0x04, 0x17
        /*005a*/ 	.short	(.L_15101 - .L_15100)
.L_15100:
        /*005c*/ 	.word	0x00000000
        /*0060*/ 	.short	0x0003
        /*0062*/ 	.short	0x0010
        /*0064*/ 	.byte	0x00, 0xf5, 0x21, 0x00


	//----- nvinfo : EIATTR_KPARAM_INFO
	.align		4
.L_15101:
        /*0068*/ 	.byte	0x04, 0x17
        /*006a*/ 	.short	(.L_15103 - .L_15102)
.L_15102:
        /*006c*/ 	.word	0x00000000
        /*0070*/ 	.short	0x0002
        /*0072*/ 	.short	0x0008
        /*0074*/ 	.byte	0x00, 0xf0, 0x11, 0x00


	//----- nvinfo : EIATTR_KPARAM_INFO
	.align		4
.L_15103:
        /*0078*/ 	.byte	0x04, 0x17
        /*007a*/ 	.short	(.L_15105 - .L_15104)
.L_15104:
        /*007c*/ 	.word	0x00000000
        /*0080*/ 	.short	0x0001
        /*0082*/ 	.short	0x0004
        /*0084*/ 	.byte	0x00, 0xf0, 0x11, 0x00


	//----- nvinfo : EIATTR_KPARAM_INFO
	.align		4
.L_15105:
        /*0088*/ 	.byte	0x04, 0x17
        /*008a*/ 	.short	(.L_15107 - .L_15106)
.L_15106:
        /*008c*/ 	.word	0x00000000
        /*0090*/ 	.short	0x0000
        /*0092*/ 	.short	0x0000
        /*0094*/ 	.byte	0x00, 0xf0, 0x11, 0x00


	//----- nvinfo : EIATTR_SPARSE_MMA_MASK
	.align		4
.L_15107:
        /*0098*/ 	.byte	0x03, 0x50
        /*009a*/ 	.short	0x0000


	//----- nvinfo : EIATTR_MAXREG_COUNT
	.align		4
        /*009c*/ 	.byte	0x03, 0x1b
        /*009e*/ 	.short	0x00ff


	//----- nvinfo : EIATTR_NUM_BARRIERS
	.align		4
        /*00a0*/ 	.byte	0x02, 0x4c
        /*00a2*/ 	.byte	0x01
	.zero		1


	//----- nvinfo : EIATTR_MERCURY_ISA_VERSION
	.align		4
        /*00a4*/ 	.byte	0x03, 0x5f
        /*00a6*/ 	.short	0x0101


	//----- nvinfo : EIATTR_COOP_GROUP_MASK_REGIDS
	.align		4
        /*00a8*/ 	.byte	0x04, 0x29
        /*00aa*/ 	.short	(.L_15109 - .L_15108)


	//   ....[0]....
.L_15108:
        /*00ac*/ 	.word	0xffffffff


	//   ....[1]....
        /*00b0*/ 	.word	0xffffffff


	//   ....[2]....
        /*00b4*/ 	.word	0xffffffff


	//   ....[3]....
        /*00b8*/ 	.word	0xffffffff


	//   ....[4]....
        /*00bc*/ 	.word	0xffffffff


	//   ....[5]....
        /*00c0*/ 	.word	0xffffffff


	//   ....[6]....
        /*00c4*/ 	.word	0xffffffff


	//   ....[7]....
        /*00c8*/ 	.word	0xffffffff


	//   ....[8]....
        /*00cc*/ 	.word	0xffffffff


	//   ....[9]....
        /*00d0*/ 	.word	0xffffffff


	//   ....[10]....
        /*00d4*/ 	.word	0xffffffff


	//   ....[11]....
        /*00d8*/ 	.word	0xffffffff


	//   ....[12]....
        /*00dc*/ 	.word	0xffffffff


	//   ....[13]....
        /*00e0*/ 	.word	0xffffffff


	//   ....[14]....
        /*00e4*/ 	.word	0xffffffff


	//   ....[15]....
        /*00e8*/ 	.word	0xffffffff


	//   ....[16]....
        /*00ec*/ 	.word	0xffffffff


	//   ....[17]....
        /*00f0*/ 	.word	0xffffffff


	//   ....[18]....
        /*00f4*/ 	.word	0xffffffff


	//   ....[19]....
        /*00f8*/ 	.word	0xffffffff


	//   ....[20]....
        /*00fc*/ 	.word	0xffffffff


	//   ....[21]....
        /*0100*/ 	.word	0xffffffff


	//   ....[22]....
        /*0104*/ 	.word	0xffffffff


	//   ....[23]....
        /*0108*/ 	.word	0xffffffff


	//   ....[24]....
        /*010c*/ 	.word	0xffffffff


	//   ....[25]....
        /*0110*/ 	.word	0xffffffff


	//   ....[26]....
        /*0114*/ 	.word	0xffffffff


	//   ....[27]....
        /*0118*/ 	.word	0xffffffff


	//   ....[28]....
        /*011c*/ 	.word	0xffffffff


	//   ....[29]....
        /*0120*/ 	.word	0xffffffff


	//   ....[30]....
        /*0124*/ 	.word	0xffffffff


	//   ....[31]....
        /*0128*/ 	.word	0xffffffff


	//   ....[32]....
        /*012c*/ 	.word	0xffffffff


	//   ....[33]....
        /*0130*/ 	.word	0xffffffff


	//   ....[34]....
        /*0134*/ 	.word	0xffffffff


	//   ....[35]....
        /*0138*/ 	.word	0xffffffff


	//   ....[36]....
        /*013c*/ 	.word	0xffffffff


	//   ....[37]....
        /*0140*/ 	.word	0xffffffff


	//   ....[38]....
        /*0144*/ 	.word	0xffffffff


	//   ....[39]....
        /*0148*/ 	.word	0xffffffff


	//   ....[40]....
        /*014c*/ 	.word	0xffffffff


	//   ....[41]....
        /*0150*/ 	.word	0xffffffff


	//   ....[42]....
        /*0154*/ 	.word	0xffffffff


	//   ....[43]....
        /*0158*/ 	.word	0xffffffff


	//   ....[44]....
        /*015c*/ 	.word	0xffffffff


	//   ....[45]....
        /*0160*/ 	.word	0xffffffff


	//   ....[46]....
        /*0164*/ 	.word	0xffffffff


	//   ....[47]....
        /*0168*/ 	.word	0xffffffff


	//   ....[48]....
        /*016c*/ 	.word	0xffffffff


	//   ....[49]....
        /*0170*/ 	.word	0xffffffff


	//   ....[50]....
        /*0174*/ 	.word	0xffffffff


	//   ....[51]....
        /*0178*/ 	.word	0xffffffff


	//   ....[52]....
        /*017c*/ 	.word	0xffffffff


	//   ....[53]....
        /*0180*/ 	.word	0xffffffff


	//   ....[54]....
        /*0184*/ 	.word	0xffffffff


	//   ....[55]....
        /*0188*/ 	.word	0xffffffff


	//   ....[56]....
        /*018c*/ 	.word	0xffffffff


	//   ....[57]....
        /*0190*/ 	.word	0xffffffff


	//   ....[58]....
        /*0194*/ 	.word	0xffffffff


	//   ....[59]....
        /*0198*/ 	.word	0xffffffff


	//   ....[60]....
        /*019c*/ 	.word	0xffffffff


	//   ....[61]....
        /*01a0*/ 	.word	0xffffffff


	//   ....[62]....
        /*01a4*/ 	.word	0xffffffff


	//   ....[63]....
        /*01a8*/ 	.word	0xffffffff


	//   ....[64]....
        /*01ac*/ 	.word	0xffffffff


	//   ....[65]....
        /*01b0*/ 	.word	0xffffffff


	//   ....[66]....
        /*01b4*/ 	.word	0xffffffff


	//   ....[67]....
        /*01b8*/ 	.word	0xffffffff


	//   ....[68]....
        /*01bc*/ 	.word	0xffffffff


	//   ....[69]....
        /*01c0*/ 	.word	0xffffffff


	//   ....[70]....
        /*01c4*/ 	.word	0xffffffff


	//   ....[71]....
        /*01c8*/ 	.word	0xffffffff


	//   ....[72]....
        /*01cc*/ 	.word	0xffffffff


	//   ....[73]....
        /*01d0*/ 	.word	0xffffffff


	//   ....[74]....
        /*01d4*/ 	.word	0xffffffff


	//   ....[75]....
        /*01d8*/ 	.word	0xffffffff


	//   ....[76]....
        /*01dc*/ 	.word	0xffffffff


	//   ....[77]....
        /*01e0*/ 	.word	0xffffffff


	//   ....[78]....
        /*01e4*/ 	.word	0xffffffff


	//   ....[79]....
        /*01e8*/ 	.word	0xffffffff


	//   ....[80]....
        /*01ec*/ 	.word	0xffffffff


	//   ....[81]....
        /*01f0*/ 	.word	0xffffffff


	//   ....[82]....
        /*01f4*/ 	.word	0xffffffff


	//   ....[83]....
        /*01f8*/ 	.word	0xffffffff


	//   ....[84]....
        /*01fc*/ 	.word	0xffffffff


	//   ....[85]....
        /*0200*/ 	.word	0xffffffff


	//   ....[86]....
        /*0204*/ 	.word	0xffffffff


	//   ....[87]....
        /*0208*/ 	.word	0xffffffff


	//   ....[88]....
        /*020c*/ 	.word	0xffffffff


	//   ....[89]....
        /*0210*/ 	.word	0xffffffff


	//   ....[90]....
        /*0214*/ 	.word	0xffffffff


	//   ....[91]....
        /*0218*/ 	.word	0xffffffff


	//   ....[92]....
        /*021c*/ 	.word	0xffffffff


	//   ....[93]....
        /*0220*/ 	.word	0xffffffff


	//   ....[94]....
        /*0224*/ 	.word	0xffffffff


	//   ....[95]....
        /*0228*/ 	.word	0xffffffff


	//   ....[96]....
        /*022c*/ 	.word	0xffffffff


	//   ....[97]....
        /*0230*/ 	.word	0xffffffff


	//   ....[98]....
        /*0234*/ 	.word	0xffffffff


	//   ....[99]....
        /*0238*/ 	.word	0xffffffff


	//   ....[100]....
        /*023c*/ 	.word	0xffffffff


	//   ....[101]....
        /*0240*/ 	.word	0xffffffff


	//   ....[102]....
        /*0244*/ 	.word	0xffffffff


	//   ....[103]....
        /*0248*/ 	.word	0xffffffff


	//   ....[104]....
        /*024c*/ 	.word	0xffffffff


	//   ....[105]....
        /*0250*/ 	.word	0xffffffff


	//   ....[106]....
        /*0254*/ 	.word	0xffffffff


	//   ....[107]....
        /*0258*/ 	.word	0xffffffff


	//   ....[108]....
        /*025c*/ 	.word	0xffffffff


	//   ....[109]....
        /*0260*/ 	.word	0xffffffff


	//   ....[110]....
        /*0264*/ 	.word	0xffffffff


	//   ....[111]....
        /*0268*/ 	.word	0xffffffff


	//   ....[112]....
        /*026c*/ 	.word	0xffffffff


	//   ....[113]....
        /*0270*/ 	.word	0xffffffff


	//   ....[114]....
        /*0274*/ 	.word	0xffffffff


	//   ....[115]....
        /*0278*/ 	.word	0xffffffff


	//   ....[116]....
        /*027c*/ 	.word	0xffffffff


	//   ....[117]....
        /*0280*/ 	.word	0xffffffff


	//   ....[118]....
        /*0284*/ 	.word	0xffffffff


	//   ....[119]....
        /*0288*/ 	.word	0xffffffff


	//   ....[120]....
        /*028c*/ 	.word	0xffffffff


	//   ....[121]....
        /*0290*/ 	.word	0xffffffff


	//   ....[122]....
        /*0294*/ 	.word	0xffffffff


	//   ....[123]....
        /*0298*/ 	.word	0xffffffff


	//   ....[124]....
        /*029c*/ 	.word	0xffffffff


	//   ....[125]....
        /*02a0*/ 	.word	0xffffffff


	//   ....[126]....
        /*02a4*/ 	.word	0xffffffff


	//   ....[127]....
        /*02a8*/ 	.word	0xffffffff


	//   ....[128]....
        /*02ac*/ 	.word	0xffffffff


	//   ....[129]....
        /*02b0*/ 	.word	0xffffffff


	//   ....[130]....
        /*02b4*/ 	.word	0xffffffff


	//   ....[131]....
        /*02b8*/ 	.word	0xffffffff


	//   ....[132]....
        /*02bc*/ 	.word	0xffffffff


	//   ....[133]....
        /*02c0*/ 	.word	0xffffffff


	//   ....[134]....
        /*02c4*/ 	.word	0xffffffff


	//   ....[135]....
        /*02c8*/ 	.word	0xffffffff


	//   ....[136]....
        /*02cc*/ 	.word	0xffffffff


	//   ....[137]....
        /*02d0*/ 	.word	0xffffffff


	//   ....[138]....
        /*02d4*/ 	.word	0xffffffff


	//   ....[139]....
        /*02d8*/ 	.word	0xffffffff


	//   ....[140]....
        /*02dc*/ 	.word	0xffffffff


	//   ....[141]....
        /*02e0*/ 	.word	0xffffffff


	//   ....[142]....
        /*02e4*/ 	.word	0xffffffff


	//   ....[143]....
        /*02e8*/ 	.word	0xffffffff


	//   ....[144]....
        /*02ec*/ 	.word	0xffffffff


	//   ....[145]....
        /*02f0*/ 	.word	0xffffffff


	//   ....[146]....
        /*02f4*/ 	.word	0xffffffff


	//   ....[147]....
        /*02f8*/ 	.word	0xffffffff


	//   ....[148]....
        /*02fc*/ 	.word	0xffffffff


	//   ....[149]....
        /*0300*/ 	.word	0xffffffff


	//   ....[150]....
        /*0304*/ 	.word	0xffffffff


	//   ....[151]....
        /*0308*/ 	.word	0xffffffff


	//   ....[152]....
        /*030c*/ 	.word	0xffffffff


	//   ....[153]....
        /*0310*/ 	.word	0xffffffff


	//   ....[154]....
        /*0314*/ 	.word	0xffffffff


	//   ....[155]....
        /*0318*/ 	.word	0xffffffff


	//   ....[156]....
        /*031c*/ 	.word	0xffffffff


	//   ....[157]....
        /*0320*/ 	.word	0xffffffff


	//   ....[158]....
        /*0324*/ 	.word	0xffffffff


	//   ....[159]....
        /*0328*/ 	.word	0xffffffff


	//   ....[160]....
        /*032c*/ 	.word	0xffffffff


	//   ....[161]....
        /*0330*/ 	.word	0xffffffff


	//   ....[162]....
        /*0334*/ 	.word	0xffffffff


	//   ....[163]....
        /*0338*/ 	.word	0xffffffff


	//   ....[164]....
        /*033c*/ 	.word	0xffffffff


	//   ....[165]....
        /*0340*/ 	.word	0xffffffff


	//   ....[166]....
        /*0344*/ 	.word	0xffffffff


	//   ....[167]....
        /*0348*/ 	.word	0xffffffff


	//   ....[168]....
        /*034c*/ 	.word	0xffffffff


	//   ....[169]....
        /*0350*/ 	.word	0xffffffff


	//   ....[170]....
        /*0354*/ 	.word	0xffffffff


	//   ....[171]....
        /*0358*/ 	.word	0xffffffff


	//   ....[172]....
        /*035c*/ 	.word	0xffffffff


	//   ....[173]....
        /*0360*/ 	.word	0xffffffff


	//   ....[174]....
        /*0364*/ 	.word	0xffffffff


	//   ....[175]....
        /*0368*/ 	.word	0xffffffff


	//   ....[176]....
        /*036c*/ 	.word	0xffffffff


	//   ....[177]....
        /*0370*/ 	.word	0xffffffff


	//   ....[178]....
        /*0374*/ 	.word	0xffffffff


	//   ....[179]....
        /*0378*/ 	.word	0xffffffff


	//   ....[180]....
        /*037c*/ 	.word	0xffffffff


	//   ....[181]....
        /*0380*/ 	.word	0xffffffff


	//   ....[182]....
        /*0384*/ 	.word	0xffffffff


	//   ....[183]....
        /*0388*/ 	.word	0xffffffff


	//   ....[184]....
        /*038c*/ 	.word	0xffffffff


	//   ....[185]....
        /*0390*/ 	.word	0xffffffff


	//   ....[186]....
        /*0394*/ 	.word	0xffffffff


	//   ....[187]....
        /*0398*/ 	.word	0xffffffff


	//   ....[188]....
        /*039c*/ 	.word	0xffffffff


	//   ....[189]....
        /*03a0*/ 	.word	0xffffffff


	//   ....[190]....
        /*03a4*/ 	.word	0xffffffff


	//   ....[191]....
        /*03a8*/ 	.word	0xffffffff


	//   ....[192]....
        /*03ac*/ 	.word	0xffffffff


	//   ....[193]....
        /*03b0*/ 	.word	0xffffffff


	//   ....[194]....
        /*03b4*/ 	.word	0xffffffff


	//   ....[195]....
        /*03b8*/ 	.word	0xffffffff


	//   ....[196]....
        /*03bc*/ 	.word	0xffffffff


	//   ....[197]....
        /*03c0*/ 	.word	0xffffffff


	//   ....[198]....
        /*03c4*/ 	.word	0xffffffff


	//   ....[199]....
        /*03c8*/ 	.word	0xffffffff


	//   ....[200]....
        /*03cc*/ 	.word	0xffffffff


	//   ....[201]....
        /*03d0*/ 	.word	0xffffffff


	//   ....[202]....
        /*03d4*/ 	.word	0xffffffff


	//   ....[203]....
        /*03d8*/ 	.word	0xffffffff


	//   ....[204]....
        /*03dc*/ 	.word	0xffffffff


	//   ....[205]....
        /*03e0*/ 	.word	0xffffffff


	//   ....[206]....
        /*03e4*/ 	.word	0xffffffff


	//   ....[207]....
        /*03e8*/ 	.word	0xffffffff


	//   ....[208]....
        /*03ec*/ 	.word	0xffffffff


	//   ....[209]....
        /*03f0*/ 	.word	0xffffffff


	//   ....[210]....
        /*03f4*/ 	.word	0xffffffff


	//   ....[211]....
        /*03f8*/ 	.word	0xffffffff


	//   ....[212]....
        /*03fc*/ 	.word	0xffffffff


	//   ....[213]....
        /*0400*/ 	.word	0xffffffff


	//   ....[214]....
        /*0404*/ 	.word	0xffffffff


	//   ....[215]....
        /*0408*/ 	.word	0xffffffff


	//   ....[216]....
        /*040c*/ 	.word	0xffffffff


	//   ....[217]....
        /*0410*/ 	.word	0xffffffff


	//   ....[218]....
        /*0414*/ 	.word	0xffffffff


	//   ....[219]....
        /*0418*/ 	.word	0xffffffff


	//   ....[220]....
        /*041c*/ 	.word	0xffffffff


	//   ....[221]....
        /*0420*/ 	.word	0xffffffff


	//   ....[222]....
        /*0424*/ 	.word	0xffffffff


	//   ....[223]....
        /*0428*/ 	.word	0xffffffff


	//   ....[224]....
        /*042c*/ 	.word	0xffffffff


	//   ....[225]....
        /*0430*/ 	.word	0xffffffff


	//   ....[226]....
        /*0434*/ 	.word	0xffffffff


	//   ....[227]....
        /*0438*/ 	.word	0xffffffff


	//   ....[228]....
        /*043c*/ 	.word	0xffffffff


	//   ....[229]....
        /*0440*/ 	.word	0xffffffff


	//   ....[230]....
        /*0444*/ 	.word	0xffffffff


	//   ....[231]....
        /*0448*/ 	.word	0xffffffff


	//   ....[232]....
        /*044c*/ 	.word	0xffffffff


	//   ....[233]....
        /*0450*/ 	.word	0xffffffff


	//   ....[234]....
        /*0454*/ 	.word	0xffffffff


	//   ....[235]....
        /*0458*/ 	.word	0xffffffff


	//   ....[236]....
        /*045c*/ 	.word	0xffffffff


	//   ....[237]....
        /*0460*/ 	.word	0xffffffff


	//   ....[238]....
        /*0464*/ 	.word	0xffffffff


	//   ....[239]....
        /*0468*/ 	.word	0xffffffff


	//   ....[240]....
        /*046c*/ 	.word	0xffffffff


	//   ....[241]....
        /*0470*/ 	.word	0xffffffff


	//   ....[242]....
        /*0474*/ 	.word	0xffffffff


	//   ....[243]....
        /*0478*/ 	.word	0xffffffff


	//   ....[244]....
        /*047c*/ 	.word	0xffffffff


	//   ....[245]....
        /*0480*/ 	.word	0xffffffff


	//   ....[246]....
        /*0484*/ 	.word	0xffffffff


	//   ....[247]....
        /*0488*/ 	.word	0xffffffff


	//   ....[248]....
        /*048c*/ 	.word	0xffffffff


	//   ....[249]....
        /*0490*/ 	.word	0xffffffff


	//   ....[250]....
        /*0494*/ 	.word	0xffffffff


	//   ....[251]....
        /*0498*/ 	.word	0xffffffff


	//   ....[252]....
        /*049c*/ 	.word	0xffffffff


	//   ....[253]....
        /*04a0*/ 	.word	0xffffffff


	//   ....[254]....
        /*04a4*/ 	.word	0xffffffff


	//   ....[255]....
        /*04a8*/ 	.word	0xffffffff


	//----- nvinfo : EIATTR_COOP_GROUP_INSTR_OFFSETS
	.align		4
.L_15109:
        /*04ac*/ 	.byte	0x04, 0x28
        /*04ae*/ 	.short	(.L_15111 - .L_15110)


	//   ....[0]....
.L_15110:
        /*04b0*/ 	.word	0x000010a0


	//   ....[1]....
        /*04b4*/ 	.word	0x000010f0


	//   ....[2]....
        /*04b8*/ 	.word	0x00001130


	//   ....[3]....
        /*04bc*/ 	.word	0x00001160


	//   ....[4]....
        /*04c0*/ 	.word	0x000011a0


	//   ....[5]....
        /*04c4*/ 	.word	0x000011c0


	//   ....[6]....
        /*04c8*/ 	.word	0x000011e0


	//   ....[7]....
        /*04cc*/ 	.word	0x00001220


	//   ....[8]....
        /*04d0*/ 	.word	0x00001290


	//   ....[9]....
        /*04d4*/ 	.word	0x000012b0


	//   ....[10]....
        /*04d8*/ 	.word	0x000012c0


	//   ....[11]....
        /*04dc*/ 	.word	0x000012f0


	//   ....[12]....
        /*04e0*/ 	.word	0x00001330


	//   ....[13]....
        /*04e4*/ 	.word	0x00001340


	//   ....[14]....
        /*04e8*/ 	.word	0x00001370


	//   ....[15]....
        /*04ec*/ 	.word	0x000013d0


	//   ....[16]....
        /*04f0*/ 	.word	0x00001400


	//   ....[17]....
        /*04f4*/ 	.word	0x00001420


	//   ....[18]....
        /*04f8*/ 	.word	0x00001460


	//   ....[19]....
        /*04fc*/ 	.word	0x00001470


	//   ....[20]....
        /*0500*/ 	.word	0x000014a0


	//   ....[21]....
        /*0504*/ 	.word	0x000014d0


	//   ....[22]....
        /*0508*/ 	.word	0x00001510


	//   ....[23]....
        /*050c*/ 	.word	0x00001550


	//   ....[24]....
        /*0510*/ 	.word	0x00001570


	//   ....[25]....
        /*0514*/ 	.word	0x00001580


	//   ....[26]....
        /*0518*/ 	.word	0x000015a0


	//   ....[27]....
        /*051c*/ 	.word	0x000015c0


	//   ....[28]....
        /*0520*/ 	.word	0x000015d0


	//   ....[29]....
        /*0524*/ 	.word	0x000015f0


	//   ....[30]....
        /*0528*/ 	.word	0x00001610


	//   ....[31]....
        /*052c*/ 	.word	0x00001630


	//   ....[32]....
        /*0530*/ 	.word	0x00001650


	//   ....[33]....
        /*0534*/ 	.word	0x00001690


	//   ....[34]....
        /*0538*/ 	.word	0x000016b0


	//   ....[35]....
        /*053c*/ 	.word	0x00001720


	//   ....[36]....
        /*0540*/ 	.word	0x00001750


	//   ....[37]....
        /*0544*/ 	.word	0x00001770


	//   ....[38]....
        /*0548*/ 	.word	0x00001780


	//   ....[39]....
        /*054c*/ 	.word	0x000017a0


	//   ....[40]....
        /*0550*/ 	.word	0x000017d0


	//   ....[41]....
        /*0554*/ 	.word	0x000017f0


	//   ....[42]....
        /*0558*/ 	.word	0x00001800


	//   ....[43]....
        /*055c*/ 	.word	0x00001810


	//   ....[44]....
        /*0560*/ 	.word	0x00001830


	//   ....[45]....
        /*0564*/ 	.word	0x00001840


	//   ....[46]....
        /*0568*/ 	.word	0x00001860


	//   ....[47]....
        /*056c*/ 	.word	0x00001890


	//   ....[48]....
        /*0570*/ 	.word	0x000018b0


	//   ....[49]....
        /*0574*/ 	.word	0x000018e0


	//   ....[50]....
        /*0578*/ 	.word	0x000018f0


	//   ....[51]....
        /*057c*/ 	.word	0x00001950


	//   ....[52]....
        /*0580*/ 	.word	0x00001970


	//   ....[53]....
        /*0584*/ 	.word	0x00001990


	//   ....[54]....
        /*0588*/ 	.word	0x000019b0


	//   ....[55]....
        /*058c*/ 	.word	0x000019d0


	//   ....[56]....
        /*0590*/ 	.word	0x000019f0


	//   ....[57]....
        /*0594*/ 	.word	0x00001a20


	//   ....[58]....
        /*0598*/ 	.word	0x00001a60


	//   ....[59]....
        /*059c*/ 	.word	0x00001a80


	//   ....[60]....
        /*05a0*/ 	.word	0x00001aa0


	//   ....[61]....
        /*05a4*/ 	.word	0x00001ac0


	//   ....[62]....
        /*05a8*/ 	.word	0x00001af0


	//   ....[63]....
        /*05ac*/ 	.word	0x00001b10


	//   ....[64]....
        /*05b0*/ 	.word	0x00001b30


	//   ....[65]....
        /*05b4*/ 	.word	0x00001b40


	//   ....[66]....
        /*05b8*/ 	.word	0x00001b60


	//   ....[67]....
        /*05bc*/ 	.word	0x00001b90


	//   ....[68]....
        /*05c0*/ 	.word	0x00001bb0


	//   ....[69]....
        /*05c4*/ 	.word	0x00001bc0


	//   ....[70]....
        /*05c8*/ 	.word	0x00001be0


	//   ....[71]....
        /*05cc*/ 	.word	0x00001c00


	//   ....[72]....
        /*05d0*/ 	.word	0x00001c10


	//   ....[73]....
        /*05d4*/ 	.word	0x00001c30


	//   ....[74]....
        /*05d8*/ 	.word	0x00001c50


	//   ....[75]....
        /*05dc*/ 	.word	0x00001c60


	//   ....[76]....
        /*05e0*/ 	.word	0x00001ca0


	//   ....[77]....
        /*05e4*/ 	.word	0x00001cd0


	//   ....[78]....
        /*05e8*/ 	.word	0x00001d10


	//   ....[79]....
        /*05ec*/ 	.word	0x00001d20


	//   ....[80]....
        /*05f0*/ 	.word	0x00001d40


	//   ....[81]....
        /*05f4*/ 	.word	0x00001d60


	//   ....[82]....
        /*05f8*/ 	.word	0x00001d70


	//   ....[83]....
        /*05fc*/ 	.word	0x00001dc0


	//   ....[84]....
        /*0600*/ 	.word	0x00001de0


	//   ....[85]....
        /*0604*/ 	.word	0x00001e00


	//   ....[86]....
        /*0608*/ 	.word	0x00001e10


	//   ....[87]....
        /*060c*/ 	.word	0x00001e20


	//   ....[88]....
        /*0610*/ 	.word	0x00001e40


	//   ....[89]....
        /*0614*/ 	.word	0x00001e90


	//   ....[90]....
        /*0618*/ 	.word	0x00001eb0


	//   ....[91]....
        /*061c*/ 	.word	0x00001ec0


	//   ....[92]....
        /*0620*/ 	.word	0x00001ef0


	//   ....[93]....
        /*0624*/ 	.word	0x00001f10


	//   ....[94]....
        /*0628*/ 	.word	0x00001f30


	//   ....[95]....
        /*062c*/ 	.word	0x00001f40


	//   ....[96]....
        /*0630*/ 	.word	0x00001f70


	//   ....[97]....
        /*0634*/ 	.word	0x00001f80


	//   ....[98]....
        /*0638*/ 	.word	0x00002000


	//   ....[99]....
        /*063c*/ 	.word	0x00002040


	//   ....[100]....
        /*0640*/ 	.word	0x00002050


	//   ....[101]....
        /*0644*/ 	.word	0x00002060


	//   ....[102]....
        /*0648*/ 	.word	0x00002080


	//   ....[103]....
        /*064c*/ 	.word	0x000020a0


	//   ....[104]....
        /*0650*/ 	.word	0x000020c0


	//   ....[105]....
        /*0654*/ 	.word	0x000020e0


	//   ....[106]....
        /*0658*/ 	.word	0x00002100


	//   ....[107]....
        /*065c*/ 	.word	0x00002120


	//   ....[108]....
        /*0660*/ 	.word	0x00002140


	//   ....[109]....
        /*0664*/ 	.word	0x00002160


	//   ....[110]....
        /*0668*/ 	.word	0x00002180


	//   ....[111]....
        /*066c*/ 	.word	0x000021a0


	//   ....[112]....
        /*0670*/ 	.word	0x000021c0


	//   ....[113]....
        /*0674*/ 	.word	0x000021e0


	//   ....[114]....
        /*0678*/ 	.word	0x00002200


	//   ....[115]....
        /*067c*/ 	.word	0x00002210


	//   ....[116]....
        /*0680*/ 	.word	0x00002230


	//   ....[117]....
        /*0684*/ 	.word	0x00002280


	//   ....[118]....
        /*0688*/ 	.word	0x000022a0


	//   ....[119]....
        /*068c*/ 	.word	0x000022c0


	//   ....[120]....
        /*0690*/ 	.word	0x000022e0


	//   ....[121]....
        /*0694*/ 	.word	0x00002310


	//   ....[122]....
        /*0698*/ 	.word	0x00002330


	//   ....[123]....
        /*069c*/ 	.word	0x00002350


	//   ....[124]....
        /*06a0*/ 	.word	0x00002360


	//   ....[125]....
        /*06a4*/ 	.word	0x00002380


	//   ....[126]....
        /*06a8*/ 	.word	0x000023a0


	//   ....[127]....
        /*06ac*/ 	.word	0x000023c0


	//   ....[128]....
        /*06b0*/ 	.word	0x000023f0


	//   ....[129]....
        /*06b4*/ 	.word	0x00002410


	//   ....[130]....
        /*06b8*/ 	.word	0x00002440


	//   ....[131]....
        /*06bc*/ 	.word	0x00002470


	//   ....[132]....
        /*06c0*/ 	.word	0x00002480


	//   ....[133]....
        /*06c4*/ 	.word	0x00002490


	//   ....[134]....
        /*06c8*/ 	.word	0x000024a0


	//   ....[135]....
        /*06cc*/ 	.word	0x000024c0


	//   ....[136]....
        /*06d0*/ 	.word	0x00002500


	//   ....[137]....
        /*06d4*/ 	.word	0x00002530


	//   ....[138]....
        /*06d8*/ 	.word	0x00002550


	//   ....[139]....
        /*06dc*/ 	.word	0x00002580


	//   ....[140]....
        /*06e0*/ 	.word	0x000025a0


	//   ....[141]....
        /*06e4*/ 	.word	0x000025c0


	//   ....[142]....
        /*06e8*/ 	.word	0x000025e0


	//   ....[143]....
        /*06ec*/ 	.word	0x000025f0


	//   ....[144]....
        /*06f0*/ 	.word	0x00002610


	//   ....[145]....
        /*06f4*/ 	.word	0x00002680


	//   ....[146]....
        /*06f8*/ 	.word	0x000026a0


	//   ....[147]....
        /*06fc*/ 	.word	0x000026c0


	//   ....[148]....
        /*0700*/ 	.word	0x000026e0


	//   ....[149]....
        /*0704*/ 	.word	0x000026f0


	//   ....[150]....
        /*0708*/ 	.word	0x00002720


	//   ....[151]....
        /*070c*/ 	.word	0x00002740


	//   ....[152]....
        /*0710*/ 	.word	0x00002750


	//   ....[153]....
        /*0714*/ 	.word	0x00002780


	//   ....[154]....
        /*0718*/ 	.word	0x000027a0


	//   ....[155]....
        /*071c*/ 	.word	0x000027b0


	//   ....[156]....
        /*0720*/ 	.word	0x00002820


	//   ....[157]....
        /*0724*/ 	.word	0x00002840


	//   ....[158]....
        /*0728*/ 	.word	0x00002850


	//   ....[159]....
        /*072c*/ 	.word	0x00002860


	//   ....[160]....
        /*0730*/ 	.word	0x00002880


	//   ....[161]....
        /*0734*/ 	.word	0x000028a0


	//   ....[162]....
        /*0738*/ 	.word	0x000028c0


	//   ....[163]....
        /*073c*/ 	.word	0x000028e0


	//   ....[164]....
        /*0740*/ 	.word	0x000028f0


	//   ....[165]....
        /*0744*/ 	.word	0x00002910


	//   ....[166]....
        /*0748*/ 	.word	0x00002930


	//   ....[167]....
        /*074c*/ 	.word	0x00002950


	//   ....[168]....
        /*0750*/ 	.word	0x00002980


	//   ....[169]....
        /*0754*/ 	.word	0x000029a0


	//   ....[170]....
        /*0758*/ 	.word	0x000029c0


	//   ....[171]....
        /*075c*/ 	.word	0x000029e0


	//   ....[172]....
        /*0760*/ 	.word	0x00002a00


	//   ....[173]....
        /*0764*/ 	.word	0x00002a20


	//   ....[174]....
        /*0768*/ 	.word	0x00002a40


	//   ....[175]....
        /*076c*/ 	.word	0x00002a60


	//   ....[176]....
        /*0770*/ 	.word	0x00002aa0


	//   ....[177]....
        /*0774*/ 	.word	0x00002ab0


	//   ....[178]....
        /*0778*/ 	.word	0x00002ac0


	//   ....[179]....
        /*077c*/ 	.word	0x00002ae0


	//   ....[180]....
        /*0780*/ 	.word	0x00002af0


	//   ....[181]....
        /*0784*/ 	.word	0x00002b10


	//   ....[182]....
        /*0788*/ 	.word	0x00002b30


	//   ....[183]....
        /*078c*/ 	.word	0x00002b50


	//   ....[184]....
        /*0790*/ 	.word	0x00002b90


	//   ....[185]....
        /*0794*/ 	.word	0x00002bc0


	//   ....[186]....
        /*0798*/ 	.word	0x00002be0


	//   ....[187]....
        /*079c*/ 	.word	0x00002c00


	//   ....[188]....
        /*07a0*/ 	.word	0x00002c20


	//   ....[189]....
        /*07a4*/ 	.word	0x00002c40


	//   ....[190]....
        /*07a8*/ 	.word	0x00002c60


	//   ....[191]....
        /*07ac*/ 	.word	0x00002c80


	//   ....[192]....
        /*07b0*/ 	.word	0x00002ca0


	//   ....[193]....
        /*07b4*/ 	.word	0x00002cc0


	//   ....[194]....
        /*07b8*/ 	.word	0x00002ce0


	//   ....[195]....
        /*07bc*/ 	.word	0x00002d00


	//   ....[196]....
        /*07c0*/ 	.word	0x00002d20


	//   ....[197]....
        /*07c4*/ 	.word	0x00002d40


	//   ....[198]....
        /*07c8*/ 	.word	0x00002d60


	//   ....[199]....
        /*07cc*/ 	.word	0x00002d80


	//   ....[200]....
        /*07d0*/ 	.word	0x00002da0


	//   ....[201]....
        /*07d4*/ 	.word	0x00002dc0


	//   ....[202]....
        /*07d8*/ 	.word	0x00002de0


	//   ....[203]....
        /*07dc*/ 	.word	0x00002e00


	//   ....[204]....
        /*07e0*/ 	.word	0x00002e10


	//   ....[205]....
        /*07e4*/ 	.word	0x00002eb0


	//   ....[206]....
        /*07e8*/ 	.word	0x00002ec0


	//   ....[207]....
        /*07ec*/ 	.word	0x00002ed0


	//   ....[208]....
        /*07f0*/ 	.word	0x00002fd0


	//   ....[209]....
        /*07f4*/ 	.word	0x00002fe0


	//   ....[210]....
        /*07f8*/ 	.word	0x00002ff0


	//   ....[211]....
        /*07fc*/ 	.word	0x00003000


	//   ....[212]....
        /*0800*/ 	.word	0x00003010


	//   ....[213]....
        /*0804*/ 	.word	0x00003020


	//   ....[214]....
        /*0808*/ 	.word	0x00003040


	//   ....[215]....
        /*080c*/ 	.word	0x00003060


	//   ....[216]....
        /*0810*/ 	.word	0x00003080


	//   ....[217]....
        /*0814*/ 	.word	0x000030a0


	//   ....[218]....
        /*0818*/ 	.word	0x000030c0


	//   ....[219]....
        /*081c*/ 	.word	0x000030e0


	//   ....[220]....
        /*0820*/ 	.word	0x00003100


	//   ....[221]....
        /*0824*/ 	.word	0x00003120


	//   ....[222]....
        /*0828*/ 	.word	0x00003140


	//   ....[223]....
        /*082c*/ 	.word	0x00003160


	//   ....[224]....
        /*0830*/ 	.word	0x00003210


	//   ....[225]....
        /*0834*/ 	.word	0x00003220


	//   ....[226]....
        /*0838*/ 	.word	0x00003230


	//   ....[227]....
        /*083c*/ 	.word	0x00003240


	//   ....[228]....
        /*0840*/ 	.word	0x00003250


	//   ....[229]....
        /*0844*/ 	.word	0x00003260


	//   ....[230]....
        /*0848*/ 	.word	0x00003280


	//   ....[231]....
        /*084c*/ 	.word	0x000032a0


	//   ....[232]....
        /*0850*/ 	.word	0x000032c0


	//   ....[233]....
        /*0854*/ 	.word	0x000032e0


	//   ....[234]....
        /*0858*/ 	.word	0x00003300


	//   ....[235]....
        /*085c*/ 	.word	0x00003320


	//   ....[236]....
        /*0860*/ 	.word	0x00003340


	//   ....[237]....
        /*0864*/ 	.word	0x00003360


	//   ....[238]....
        /*0868*/ 	.word	0x00003380


	//   ....[239]....
        /*086c*/ 	.word	0x000033a0


	//   ....[240]....
        /*0870*/ 	.word	0x00003450


	//   ....[241]....
        /*0874*/ 	.word	0x00003460


	//   ....[242]....
        /*0878*/ 	.word	0x00003470


	//   ....[243]....
        /*087c*/ 	.word	0x00003480


	//   ....[244]....
        /*0880*/ 	.word	0x00003490


	//   ....[245]....
        /*0884*/ 	.word	0x000034a0


	//   ....[246]....
        /*0888*/ 	.word	0x000034c0


	//   ....[247]....
        /*088c*/ 	.word	0x000034e0


	//   ....[248]....
        /*0890*/ 	.word	0x00003500


	//   ....[249]....
        /*0894*/ 	.word	0x00003520


	//   ....[250]....
        /*0898*/ 	.word	0x00003540


	//   ....[251]....
        /*089c*/ 	.word	0x00003560


	//   ....[252]....
        /*08a0*/ 	.word	0x00003580


	//   ....[253]....
        /*08a4*/ 	.word	0x000035a0


	//   ....[254]....
        /*08a8*/ 	.word	0x000035c0


	//   ....[255]....
        /*08ac*/ 	.word	0x000035e0


	//----- nvinfo : EIATTR_VRC_CTA_INIT_COUNT
	.align		4
.L_15111:
        /*08b0*/ 	.byte	0x02, 0x4a
	.zero		1
	.zero		1


	//----- nvinfo : EIATTR_EXIT_INSTR_OFFSETS
	.align		4
        /*08b4*/ 	.byte	0x04, 0x1c
        /*08b6*/ 	.short	(.L_15113 - .L_15112)


	//   ....[0]....
.L_15112:
        /*08b8*/ 	.word	0x00000590


	//   ....[1]....
        /*08bc*/ 	.word	0x00003c80


	//----- nvinfo : EIATTR_MAX_THREADS
	.align		4
.L_15113:
        /*08c0*/ 	.byte	0x04, 0x05
        /*08c2*/ 	.short	(.L_15115 - .L_15114)
.L_15114:
        /*08c4*/ 	.word	0x00000080
        /*08c8*/ 	.word	0x00000001
        /*08cc*/ 	.word	0x00000001


	//----- nvinfo : EIATTR_CRS_STACK_SIZE
	.align		4
.L_15115:
        /*08d0*/ 	.byte	0x04, 0x1e
        /*08d2*/ 	.short	(.L_15117 - .L_15116)
.L_15116:
        /*08d4*/ 	.word	0x00000000


	//----- nvinfo : EIATTR_CBANK_PARAM_SIZE
	.align		4
.L_15117:
        /*08d8*/ 	.byte	0x03, 0x19
        /*08da*/ 	.short	0x0034


	//----- nvinfo : EIATTR_PARAM_CBANK
	.align		4
        /*08dc*/ 	.byte	0x04, 0x0a
        /*08de*/ 	.short	(.L_15119 - .L_15118)
	.align		4
.L_15118:
        /*08e0*/ 	.word	index@(.nv.constant0._Z9cuda_gemmIiLi128ELi2ELi1ELi4096ELi16ELi16ELi64ELi0ELi1EEviiiPT_S1_S1_iii)
        /*08e4*/ 	.short	0x0380
        /*08e6*/ 	.short	0x0034


	//----- nvinfo : EIATTR_SW_WAR
	.align		4
.L_15119:
        /*08e8*/ 	.byte	0x04, 0x36
        /*08ea*/ 	.short	(.L_15121 - .L_15120)
.L_15120:
        /*08ec*/ 	.word	0x00000008
.L_15121:


//--------------------- .nv.info._Z9cuda_gemmIiLi128ELi2ELi1ELi4096ELi16ELi16ELi64ELi0ELi0EEviiiPT_S1_S1_iii --------------------------
	.section	.nv.info._Z9cuda_gemmIiLi128ELi2ELi1ELi4096ELi16ELi16ELi64ELi0ELi0EEviiiPT_S1_S1_iii,"",@"SHT_CUDA_INFO"
	.sectionflags	@""
	.align	4


	//----- nvinfo : EIATTR_CUDA_API_VERSION
	.align		4
        /*0000*/ 	.byte	0x04, 0x37
        /*0002*/ 	.short	(.L_15123 - .L_15122)
.L_15122:
        /*0004*/ 	.word	0x00000082


	//----- nvinfo : EIATTR_KPARAM_INFO
	.align		4
.L_15123:
        /*0008*/ 	.byte	0x04, 0x17
        /*000a*/ 	.short	(.L_15125 - .L_15124)
.L_15124:
        /*000c*/ 	.word	0x00000000
        /*0010*/ 	.short	0x0008
        /*0012*/ 	.short	0x0030
        /*0014*/ 	.byte	0x00, 0xf0, 0x11, 0x00


	//----- nvinfo : EIATTR_KPARAM_INFO
	.align		4
.L_15125:
        /*0018*/ 	.byte	0x04, 0x17
        /*001a*/ 	.short	(.L_15127 - .L_15126)
.L_15126:
        /*001c*/ 	.word	0x00000000
        /*0020*/ 	.short	0x0007
        /*0022*/ 	.short	0x002c
        /*0024*/ 	.byte	0x00, 0xf0, 0x11, 0x00


	//----- nvinfo : EIATTR_KPARAM_INFO
	.align		4
.L_15127:
        /*0028*/ 	.byte	0x04, 0x17
        /*002a*/ 	.short	(.L_15129 - .L_15128)
.L_15128:
        /*002c*/ 	.word	0x00000000
        /*0030*/ 	.short	0x0006
        /*0032*/ 	.short	0x0028
        /*0034*/ 	.byte	0x00, 0xf0, 0x11, 0x00


	//----- nvinfo : EIATTR_KPARAM_INFO
	.align		4
.L_15129:
        /*0038*/ 	.byte	0x04, 0x17
        /*003a*/ 	.short	(.L_15131 - .L_15130)
.L_15130:
        /*003c*/ 	.word	0x00000000
        /*0040*/ 	.short	0x0005
        /*0042*/ 	.short	0x0020
        /*0044*/ 	.byte	0x00, 0xf5, 0x21, 0x00


	//----- nvinfo : EIATTR_KPARAM_INFO
	.align		4
.L_15131:
        /*0048*/ 	.byte	0x04, 0x17
        /*004a*/ 	.short	(.L_15133 - .L_15132)
.L_15132:
        /*004c*/ 	.word	0x00000000
        /*0050*/ 	.short	0x0004
        /*0052*/ 	.short	0x0018
        /*0054*/ 	.byte	0x00, 0xf5, 0x21, 0x00


	//----- nvinfo : EIATTR_KPARAM_INFO
	.align		4
.L_15133:
        /*0058*/ 	.byte	0x04, 0x17
        /*005a*/ 	.short	(.L_15135 - .L_15134)
.L_15134:
        /*005c*/ 	.word	0x00000000
        /*0060*/ 	.short	0x0003
        /*0062*/ 	.short	0x0010
        /*0064*/ 	.byte	0x00, 0xf5, 0x21, 0x00


	//----- nvinfo : EIATTR_KPARAM_INFO
	.align		4
.L_15135:
        /*0068*/ 	.byte	0x04, 0x17
        /*006a*/ 	.short	(.L_15137 - .L_15136)
.L_15136:
        /*006c*/ 	.word	0x00000000
        /*0070*/ 	.short	0x0002
        /*0072*/ 	.short	0x0008
        /*0074*/ 	.byte	0x00, 0xf0, 0x11, 0x00


	//----- nvinfo : EIATTR_KPARAM_INFO
	.align		4
.L_15137:
        /*0078*/ 	.byte	0x04, 0x17
        /*007a*/ 	.short	(.L_15139 - .L_15138)
.L_15138:
        /*007c*/ 	.word	0x00000000
        /*0080*/ 	.short	0x0001
        /*0082*/ 	.short	0x0004
        /*0084*/ 	.byte	0x00, 0xf0, 0x11, 0x00


	//----- nvinfo : EIATTR_KPARAM_INFO
	.align		4
.L_15139:
        /*0088*/ 	.byte	0x04, 0x17
        /*008a*/ 	.short	(.L_15141 - .L_15140)
.L_15140:
        /*008c*/ 	.word	0x00000000
        /*0090*/ 	.short	0x0000
        /*0092*/ 	.short	0x0000
        /*0094*/ 	.byte	0x00, 0xf0, 0x11, 0x00


	//----- nvinfo : EIATTR_SPARSE_MMA_MASK
	.align		4
.L_15141:
        /*0098*/ 	.byte	0x03, 0x50
        /*009a*/ 	.short	0x0000


	//----- nvinfo : EIATTR_MAXREG_COUNT
	.align		4
        /*009c*/ 	.byte	0x03, 0x1b
        /*009e*/ 	.short	0x00ff


	//----- nvinfo : EIATTR_NUM_BARRIERS
	.align		4
        /*00a0*/ 	.byte	0x02, 0x4c
        /*00a2*/ 	.byte	0x01
	.zero		1


	//----- nvinfo : EIATTR_MERCURY_ISA_VERSION
	.align		4
        /*00a4*/ 	.byte	0x03, 0x5f
        /*00a6*/ 	.short	0x0101


	//----- nvinfo : EIATTR_COOP_GROUP_MASK_REGIDS
	.align		4
        /*00a8*/ 	.byte	0x04, 0x29
        /*00aa*/ 	.short	(.L_15143 - .L_15142)


	//   ....[0]....
.L_15142:
        /*00ac*/ 	.word	0xffffffff


	//   ....[1]....
        /*00b0*/ 	.word	0xffffffff


	//   ....[2]....
        /*00b4*/ 	.word	0xffffffff


	//   ....[3]....
        /*00b8*/ 	.word	0xffffffff


	//   ....[4]....
        /*00bc*/ 	.word	0xffffffff


	//   ....[5]....
        /*00c0*/ 	.word	0xffffffff


	//   ....[6]....
        /*00c4*/ 	.word	0xffffffff


	//   ....[7]....
        /*00c8*/ 	.word	0xffffffff


	//   ....[8]....
        /*00cc*/ 	.word	0xffffffff


	//   ....[9]....
        /*00d0*/ 	.word	0xffffffff


	//   ....[10]....
        /*00d4*/ 	.word	0xffffffff


	//   ....[11]....
        /*00d8*/ 	.word	0xffffffff


	//   ....[12]....
        /*00dc*/ 	.word	0xffffffff


	//   ....[13]....
        /*00e0*/ 	.word	0xffffffff


	//   ....[14]....
        /*00e4*/ 	.word	0xffffffff


	//   ....[15]....
        /*00e8*/ 	.word	0xffffffff


	//   ....[16]....
        /*00ec*/ 	.word	0x05000018


	//   ....[17]....
        /*00f0*/ 	.word	0x05000018


	//   ....[18]....
        /*00f4*/ 	.word	0x05000018


	//   ....[19]....
        /*00f8*/ 	.word	0x05000018


	//   ....[20]....
        /*00fc*/ 	.word	0x05000018


	//   ....[21]....
        /*0100*/ 	.word	0x05000018


	//   ....[22]....
        /*0104*/ 	.word	0x05000018


	//   ....[23]....
        /*0108*/ 	.word	0x05000018


	//   ....[24]....
        /*010c*/ 	.word	0x05000018


	//   ....[25]....
        /*0110*/ 	.word	0x05000018


	//   ....[26]....
        /*0114*/ 	.word	0x05000018


	//   ....[27]....
        /*0118*/ 	.word	0x05000018


	//   ....[28]....
        /*011c*/ 	.word	0x05000018


	//   ....[29]....
        /*0120*/ 	.word	0x05000018


	//   ....[30]....
        /*0124*/ 	.word	0x05000018


	//   ....[31]....
        /*0128*/ 	.word	0x05000018


	//----- nvinfo : EIATTR_COOP_GROUP_INSTR_OFFSETS
	.align		4
.L_15143:
        /*012c*/ 	.byte	0x04, 0x28
        /*012e*/ 	.short	(.L_15145 - .L_15144)


	//   ....[0]....
.L_15144:
        /*0130*/ 	.word	0x00001b80


	//   ....[1]....
        /*0134*/ 	.word	0x00001be0


	//   ....[2]....
        /*0138*/ 	.word	0x00001c40


	//   ....[3]....
        /*013c*/ 	.word	0x00001ca0


	//   ....[4]....
        /*0140*/ 	.word	0x00001d00


	//   ....[5]....
        /*0144*/ 	.word	0x00001d60


	//   ....[6]....
        /*0148*/ 	.word	0x00001dc0


	//   ....[7]....
        /*014c*/ 	.word	0x00001e20


	//   ....[8]....
        /*0150*/ 	.word	0x00001e80


	//   ....[9]....
        /*0154*/ 	.word	0x00001ee0


	//   ....[10]....
        /*0158*/ 	.word	0x00001f40


	//   ....[11]....
        /*015c*/ 	.word	0x00001fa0


	//   ....[12]....
        /*0160*/ 	.word	0x00002000


	//   ....[13]....
        /*0164*/ 	.word	0x00002060


	//   ....[14]....
        /*0168*/ 	.word	0x000020c0


	//   ....[15]....
        /*016c*/ 	.word	0x00002120


	//   ....[16]....
        /*0170*/ 	.word	0x00004f40


	//   ....[17]....
        /*0174*/ 	.word	0x00004fe0


	//   ....[18]....
        /*0178*/ 	.word	0x00005070


	//   ....[19]....
        /*017c*/ 	.word	0x00005110


	//   ....[20]....
        /*0180*/ 	.word	0x000051a0


	//   ....[21]....
        /*0184*/ 	.word	0x00005240


	//   ....[22]....
        /*0188*/ 	.word	0x000052d0


	//   ....[23]....
        /*018c*/ 	.word	0x00005370


	//   ....[24]....
        /*0190*/ 	.word	0x00005400


	//   ....[25]....
        /*0194*/ 	.word	0x000054a0


	//   ....[26]....
        /*0198*/ 	.word	0x00005530


	//   ....[27]....
        /*019c*/ 	.word	0x000055d0


	//   ....[28]....
        /*01a0*/ 	.word	0x00005660


	//   ....[29]....
        /*01a4*/ 	.word	0x00005700


	//   ....[30]....
        /*01a8*/ 	.word	0x00005790


	//   ....[31]....
        /*01ac*/ 	.word	0x00005830


	//----- nvinfo : EIATTR_VRC_CTA_INIT_COUNT
	.align		4
.L_15145:
        /*01b0*/ 	.byte	0x02, 0x4a
	.zero		1
	.zero		1


	//----- nvinfo : EIATTR_EXIT_INSTR_OFFSETS
	.align		4
        /*01b4*/ 	.byte	0x04, 0x1c
        /*01b6*/ 	.short	(.L_15147 - .L_15146)


	//   ....[0]....
.L_15146:
        /*01b8*/ 	.word	0x00000730


	//   ....[1]....
        /*01bc*/ 	.word	0x00004ee0


	//----- nvinfo : EIATTR_MAX_THREADS
	.align		4
.L_15147:
        /*01c0*/ 	.byte	0x04, 0x05
        /*01c2*/ 	.short	(.L_15149 - .L_15148)
.L_15148:
        /*01c4*/ 	.word	0x00000080
        /*01c8*/ 	.word	0x00000001
        /*01cc*/ 	.word	0x00000001


	//----- nvinfo : EIATTR_CRS_STACK_SIZE
	.align		4
.L_15149:
        /*01d0*/ 	.byte	0x04, 0x1e
        /*01d2*/ 	.short	(.L_15151 - .L_15150)
.L_15150:
        /*01d4*/ 	.word	0x00000000


	//----- nvinfo : EIATTR_CBANK_PARAM_SIZE
	.align		4
.L_15151:
        /*01d8*/ 	.byte	0x03, 0x19
        /*01da*/ 	.short	0x0034


	//----- nvinfo : EIATTR_PARAM_CBANK
	.align		4
        /*01dc*/ 	.byte	0x04, 0x0a
        /*01de*/ 	.short	(.L_15153 - .L_15152)
	.align		4
.L_15152:
        /*01e0*/ 	.word	index@(.nv.constant0._Z9cuda_gemmIiLi128ELi2ELi1ELi4096ELi16ELi16ELi64ELi0ELi0EEviiiPT_S1_S1_iii)
        /*01e4*/ 	.short	0x0380
        /*01e6*/ 	.short	0x0034


	//----- nvinfo : EIATTR_SW_WAR
	.align		4
.L_15153:
        /*01e8*/ 	.byte	0x04, 0x36
        /*01ea*/ 	.short	(.L_15155 - .L_15154)
.L_15154:
        /*01ec*/ 	.word	0x00000008
.L_15155:


//--------------------- .nv.info._Z9cuda_gemmIiLi128ELi2ELi1ELi4096ELi8ELi8ELi64ELi1ELi1EEviiiPT_S1_S1_iii --------------------------
	.section	.nv.info._Z9cuda_gemmIiLi128ELi2ELi1ELi4096ELi8ELi8ELi64ELi1ELi1EEviiiPT_S1_S1_iii,"",@"SHT_CUDA_INFO"
	.sectionflags	@""
	.align	4


	//----- nvinfo : EIATTR_CUDA_API_VERSION
	.align		4
        /*0000*/ 	.byte	0x04, 0x37
        /*0002*/ 	.short	(.L_15157 - .L_15156)
.L_15156:
        /*0004*/ 	.word	0x00000082


	//----- nvinfo : EIATTR_KPARAM_INFO
	.align		4
.L_15157:
        /*0008*/ 	.byte	0x04, 0x17
        /*000a*/ 	.short	(.L_15159 - .L_15158)
.L_15158:
        /*000c*/ 	.word	0x00000000
        /*0010*/ 	.short	0x0008
        /*0012*/ 	.short	0x0030
        /*0014*/ 	.byte	0x00, 0xf0, 0x11, 0x00


	//----- nvinfo : EIATTR_KPARAM_INFO
	.align		4
.L_15159:
        /*0018*/ 	.byte	0x04, 0x17
        /*001a*/ 	.short	(.L_15161 - .L_15160)
.L_15160:
        /*001c*/ 	.word	0x00000000
        /*0020*/ 	.short	0x0007
        /*0022*/ 	.short	0x002c
        /*0024*/ 	.byte	0x00, 0xf0, 0x11, 0x00


	//----- nvinfo : EIATTR_KPARAM_INFO
	.align		4
.L_15161:
        /*0028*/ 	.byte	0x04, 0x17
        /*002a*/ 	.short	(.L_15163 - .L_15162)
.L_15162:
        /*002c*/ 	.word	0x00000000
        /*0030*/ 	.short	0x0006
        /*0032*/ 	.short	0x0028
        /*0034*/ 	.byte	0x00, 0xf0, 0x11, 0x00


	//----- nvinfo : EIATTR_KPARAM_INFO
	.align		4
.L_15163:
        /*0038*/ 	.byte	0x04, 0x17
        /*003a*/ 	.short	(.L_15165 - .L_15164)
.L_15164:
        /*003c*/ 	.word	0x00000000
        /*0040*/ 	.short	0x0005
        /*0042*/ 	.short	0x0020
        /*0044*/ 	.byte	0x00, 0xf5, 0x21, 0x00


	//----- nvinfo : EIATTR_KPARAM_INFO
	.align		4
.L_15165:
        /*0048*/ 	.byte	0x04, 0x17
        /*004a*/ 	.short	(.L_15167 - .L_15166)
.L_15166:
        /*004c*/ 	.word	0x00000000
        /*0050*/ 	.short	0x0004
        /*0052*/ 	.short	0x0018
        /*0054*/ 	.byte	0x00, 0xf5, 0x21, 0x00


	//----- nvinfo : EIATTR_KPARAM_INFO
	.align		4
.L_15167:
        /*0058*/ 	.byte	0x04, 0x17
        /*005a*/ 	.short	(.L_15169 - .L_15168)
.L_15168:
        /*005c*/ 	.word	0x00000000
        /*0060*/ 	.short	0x0003
        /*0062*/ 	.short	0x0010
        /*0064*/ 	.byte	0x00, 0xf5, 0x21, 0x00


	//----- nvinfo : EIATTR_KPARAM_INFO
	.align		4
.L_15169:
        /*0068*/ 	.byte	0x04, 0x17
        /*006a*/ 	.short	(.L_15171 - .L_15170)
.L_15170:
        /*006c*/ 	.word	0x00000000
        /*0070*/ 	.short	0x0002
        /*0072*/ 	.short	0x0008
        /*0074*/ 	.byte	0x00, 0xf0, 0x11, 0x00


	//----- nvinfo : EIATTR_KPARAM_INFO
	.align		4
.L_15171:
        /*0078*/ 	.byte	0x04, 0x17
        /*007a*/ 	.short	(.L_15173 - .L_15172)
.L_15172:
        /*007c*/ 	.word	0x00000000
        /*0080*/ 	.short	0x0001
        /*0082*/ 	.short	0x0004
        /*0084*/ 	.byte	0x00, 0xf0, 0x11, 0x00


	//----- nvinfo : EIATTR_KPARAM_INFO
	.align		4
.L_15173:
        /*0088*/ 	.byte	0x04, 0x17
        /*008a*/ 	.short	(.L_15175 - .L_15174)
.L_15174:
        /*008c*/ 	.word	0x00000000
        /*0090*/ 	.short	0x0000
        /*0092*/ 	.short	0x0000
        /*0094*/ 	.byte	0x00, 0xf0, 0x11, 0x00


	//----- nvinfo : EIATTR_SPARSE_MMA_MASK
	.align		4
.L_15175:
        /*0098*/ 	.byte	0x03, 0x50
        /*009a*/ 	.short	0x0000


	//----- nvinfo : EIATTR_MAXREG_COUNT
	.align		4
        /*009c*/ 	.byte	0x03, 0x1b
        /*009e*/ 	.short	0x00ff


	//----- nvinfo : EIATTR_NUM_BARRIERS
	.align		4
        /*00a0*/ 	.byte	0x02, 0x4c
        /*00a2*/ 	.byte	0x01
	.zero		1


	//----- nvinfo : EIATTR_MERCURY_ISA_VERSION
	.align		4
        /*00a4*/ 	.byte	0x03, 0x5f
        /*00a6*/ 	.short	0x0101


	//----- nvinfo : EIATTR_COOP_GROUP_MASK_REGIDS
	.align		4
        /*00a8*/ 	.byte	0x04, 0x29
        /*00aa*/ 	.short	(.L_15177 - .L_15176)


	//   ....[0]....
.L_15176:
        /*00ac*/ 	.word	0xffffffff


	//   ....[1]....
        /*00b0*/ 	.word	0xffffffff


	//   ....[2]....
        /*00b4*/ 	.word	0xffffffff


	//   ....[3]....
        /*00b8*/ 	.word	0xffffffff


	//   ....[4]....
        /*00bc*/ 	.word	0xffffffff


	//   ....[5]....
        /*00c0*/ 	.word	0xffffffff


	//   ....[6]....
        /*00c4*/ 	.word	0xffffffff


	//   ....[7]....
        /*00c8*/ 	.word	0xffffffff


	//   ....[8]....
        /*00cc*/ 	.word	0xffffffff


	//   ....[9]....
        /*00d0*/ 	.word	0xffffffff


	//   ....[10]....
        /*00d4*/ 	.word	0xffffffff


	//   ....[11]....
        /*00d8*/ 	.word	0xffffffff


	//   ....[12]....
        /*00dc*/ 	.word	0xffffffff


	//   ....[13]....
        /*00e0*/ 	.word	0xffffffff


	//   ....[14]....
        /*00e4*/ 	.word	0xffffffff


	//   ....[15]....
        /*00e8*/ 	.word	0xffffffff


	//   ....[16]....
        /*00ec*/ 	.word	0xffffffff


	//   ....[17]....
        /*00f0*/ 	.word	0xffffffff


	//   ....[18]....
        /*00f4*/ 	.word	0xffffffff


	//   ....[19]....
        /*00f8*/ 	.word	0xffffffff


	//   ....[20]....
        /*00fc*/ 	.word	0xffffffff


	//   ....[21]....
        /*0100*/ 	.word	0xffffffff


	//   ....[22]....
        /*0104*/ 	.word	0xffffffff


	//   ....[23]....
        /*0108*/ 	.word	0xffffffff


	//   ....[24]....
        /*010c*/ 	.word	0xffffffff


	//   ....[25]....
        /*0110*/ 	.word	0xffffffff


	//   ....[26]....
        /*0114*/ 	.word	0xffffffff


	//   ....[27]....
        /*0118*/ 	.word	0xffffffff


	//   ....[28]....
        /*011c*/ 	.word	0xffffffff


	//   ....[29]....
        /*0120*/ 	.word	0xffffffff


	//   ....[30]....
        /*0124*/ 	.word	0xffffffff


	//   ....[31]....
        /*0128*/ 	.word	0xffffffff


	//   ....[32]....
        /*012c*/ 	.word	0xffffffff


	//   ....[33]....
        /*0130*/ 	.word	0xffffffff


	//   ....[34]....
        /*0134*/ 	.word	0xffffffff


	//   ....[35]....
        /*0138*/ 	.word	0xffffffff


	//   ....[36]....
        /*013c*/ 	.word	0xffffffff


	//   ....[37]....
        /*0140*/ 	.word	0xffffffff


	//   ....[38]....
        /*0144*/ 	.word	0xffffffff


	//   ....[39]....
        /*0148*/ 	.word	0xffffffff


	//   ....[40]....
        /*014c*/ 	.word	0xffffffff


	//   ....[41]....
        /*0150*/ 	.word	0xffffffff


	//   ....[42]....
        /*0154*/ 	.word	0xffffffff


	//   ....[43]....
        /*0158*/ 	.word	0xffffffff


	//   ....[44]....
        /*015c*/ 	.word	0xffffffff


	//   ....[45]....
        /*0160*/ 	.word	0xffffffff


	//   ....[46]....
        /*0164*/ 	.word	0xffffffff


	//   ....[47]....
        /*0168*/ 	.word	0xffffffff


	//   ....[48]....
        /*016c*/ 	.word	0xffffffff


	//   ....[49]....
        /*0170*/ 	.word	0xffffffff


	//   ....[50]....
        /*0174*/ 	.word	0xffffffff


	//   ....[51]....
        /*0178*/ 	.word	0xffffffff


	//   ....[52]....
        /*017c*/ 	.word	0xffffffff


	//   ....[53]....
        /*0180*/ 	.word	0xffffffff


	//   ....[54]....
        /*0184*/ 	.word	0xffffffff


	//   ....[55]....
        /*0188*/ 	.word	0xffffffff


	//   ....[56]....
        /*018c*/ 	.word	0xffffffff


	//   ....[57]....
        /*0190*/ 	.word	0xffffffff


	//   ....[58]....
        /*0194*/ 	.word	0xffffffff


	//   ....[59]....
        /*0198*/ 	.word	0xffffffff


	//   ....[60]....
        /*019c*/ 	.word	0xffffffff


	//   ....[61]....
        /*01a0*/ 	.word	0xffffffff


	//   ....[62]....
        /*01a4*/ 	.word	0xffffffff


	//   ....[63]....
        /*01a8*/ 	.word	0xffffffff


	//----- nvinfo : EIATTR_COOP_GROUP_INSTR_OFFSETS
	.align		4
.L_15177:
        /*01ac*/ 	.byte	0x04, 0x28
        /*01ae*/ 	.short	(.L_15179 - .L_15178)


	//   ....[0]....
.L_15178:
        /*01b0*/ 	.word	0x00000fc0


	//   ....[1]....
        /*01b4*/ 	.word	0x00001010


	//   ....[2]....
        /*01b8*/ 	.word	0x000010a0


	//   ....[3]....
        /*01bc*/ 	.word	0x000011b0


	//   ....[4]....
        /*01c0*/ 	.word	0x00001200


	//   ....[5]....
        /*01c4*/ 	.word	0x00001210


	//   ....[6]....
        /*01c8*/ 	.word	0x00001240


	//   ....[7]....
        /*01cc*/ 	.word	0x00001270


	//   ....[8]....
        /*01d0*/ 	.word	0x00001290


	//   ....[9]....
        /*01d4*/ 	.word	0x000012a0


	//   ....[10]....
        /*01d8*/ 	.word	0x000012d0


	//   ....[11]....
        /*01dc*/ 	.word	0x00001300


	//   ....[12]....
        /*01e0*/ 	.word	0x00001330


	//   ....[13]....
        /*01e4*/ 	.word	0x00001390


	//   ....[14]....
        /*01e8*/ 	.word	0x000013c0


	//   ....[15]....
        /*01ec*/ 	.word	0x00001480


	//   ....[16]....
        /*01f0*/ 	.word	0x000014f0


	//   ....[17]....
        /*01f4*/ 	.word	0x00001520


	//   ....[18]....
        /*01f8*/ 	.word	0x00001550


	//   ....[19]....
        /*01fc*/ 	.word	0x00001580


	//   ....[20]....
        /*0200*/ 	.word	0x000015b0


	//   ....[21]....
        /*0204*/ 	.word	0x000015e0


	//   ....[22]....
        /*0208*/ 	.word	0x00001610


	//   ....[23]....
        /*020c*/ 	.word	0x000016a0


	//   ....[24]....
        /*0210*/ 	.word	0x00001770


	//   ....[25]....
        /*0214*/ 	.word	0x000017a0


	//   ....[26]....
        /*0218*/ 	.word	0x000017d0


	//   ....[27]....
        /*021c*/ 	.word	0x00001880


	//   ....[28]....
        /*0220*/ 	.word	0x000018b0


	//   ....[29]....
        /*0224*/ 	.word	0x00001900


	//   ....[30]....
        /*0228*/ 	.word	0x00001940


	//   ....[31]....
        /*022c*/ 	.word	0x000019b0


	//   ....[32]....
        /*0230*/ 	.word	0x000019e0


	//   ....[33]....
        /*0234*/ 	.word	0x00001a10


	//   ....[34]....
        /*0238*/ 	.word	0x00001a40


	//   ....[35]....
        /*023c*/ 	.word	0x00001a70


	//   ....[36]....
        /*0240*/ 	.word	0x00001aa0


	//   ....[37]....
        /*0244*/ 	.word	0x00001c30


	//   ....[38]....
        /*0248*/ 	.word	0x00001c40


	//   ....[39]....
        /*024c*/ 	.word	0x00001d00


	//   ....[40]....
        /*0250*/ 	.word	0x00001d30


	//   ....[41]....
        /*0254*/ 	.word	0x00001d60


	//   ....[42]....
        /*0258*/ 	.word	0x00001d90


	//   ....[43]....
        /*025c*/ 	.word	0x00001dd0


	//   ....[44]....
        /*0260*/ 	.word	0x00001e40


	//   ....[45]....
        /*0264*/ 	.word	0x00001e80


	//   ....[46]....
        /*0268*/ 	.word	0x00001ee0


	//   ....[47]....
        /*026c*/ 	.word	0x00001fb0


	//   ....[48]....
        /*0270*/ 	.word	0x00001fe0


	//   ....[49]....
        /*0274*/ 	.word	0x00002010


	//   ....[50]....
        /*0278*/ 	.word	0x00002040


	//   ....[51]....
        /*027c*/ 	.word	0x00002070


	//   ....[52]....
        /*0280*/ 	.word	0x00002080


	//   ....[53]....
        /*0284*/ 	.word	0x000020e0


	//   ....[54]....
        /*0288*/ 	.word	0x00002180


	//   ....[55]....
        /*028c*/ 	.word	0x000021b0


	//   ....[56]....
        /*0290*/ 	.word	0x000021e0


	//   ....[57]....
        /*0294*/ 	.word	0x00002210


	//   ....[58]....
        /*0298*/ 	.word	0x00002240


	//   ....[59]....
        /*029c*/ 	.word	0x00002270


	//   ....[60]....
        /*02a0*/ 	.word	0x00002310


	//   ....[61]....
        /*02a4*/ 	.word	0x00002360


	//   ....[62]....
        /*02a8*/ 	.word	0x000023b0


	//   ....[63]....
        /*02ac*/ 	.word	0x00002410


	//----- nvinfo : EIATTR_VRC_CTA_INIT_COUNT
	.align		4
.L_15179:
        /*02b0*/ 	.byte	0x02, 0x4a
	.zero		1
	.zero		1


	//----- nvinfo : EIATTR_EXIT_INSTR_OFFSETS
	.align		4
        /*02b4*/ 	.byte	0x04, 0x1c
        /*02b6*/ 	.short	(.L_15181 - .L_15180)


	//   ....[0]....
.L_15180:
        /*02b8*/ 	.word	0x000006b0


	//   ....[1]....
        /*02bc*/ 	.word	0x000027e0


	//----- nvinfo : EIATTR_MAX_THREADS
	.align		4
.L_15181:
        /*02c0*/ 	.byte	0x04, 0x05
        /*02c2*/ 	.short	(.L_15183 - .L_15182)
.L_15182:
        /*02c4*/ 	.word	0x00000080
        /*02c8*/ 	.word	0x00000001
        /*02cc*/ 	.word	0x00000001


	//----- nvinfo : EIATTR_CRS_STACK_SIZE
	.align		4
.L_15183:
        /*02d0*/ 	.byte	0x04, 0x1e
        /*02d2*/ 	.short	(.L_15185 - .L_15184)
.L_15184:
        /*02d4*/ 	.word	0x00000000


	//----- nvinfo : EIATTR_CBANK_PARAM_SIZE
	.align		4
.L_15185:
        /*02d8*/ 	.byte	0x03, 0x19
        /*02da*/ 	.short	0x0034


	//----- nvinfo : EIATTR_PARAM_CBANK
	.align		4
        /*02dc*/ 	.byte	0x04, 0x0a
        /*02de*/ 	.short	(.L_15187 - .L_15186)
	.align		4
.L_15186:
        /*02e0*/ 	.word	index@(.nv.constant0._Z9cuda_gemmIiLi128ELi2ELi1ELi4096ELi8ELi8ELi64ELi1ELi1EEviiiPT_S1_S1_iii)
        /*02e4*/ 	.short	0x0380
        /*02e6*/ 	.short	0x0034


	//----- nvinfo : EIATTR_SW_WAR
	.align		4
.L_15187:
        /*02e8*/ 	.byte	0x04, 0x36
        /*02ea*/ 	.short	(.L_15189 - .L_15188)
.L_15188:
        /*02ec*/ 	.word	0x00000008
.L_15189:


//--------------------- .nv.info._Z9cuda_gemmIiLi128ELi2ELi1ELi4096ELi8ELi8ELi64ELi1ELi0EEviiiPT_S1_S1_iii --------------------------
	.section	.nv.info._Z9cuda_gemmIiLi128ELi2ELi1ELi4096ELi8ELi8ELi64ELi1ELi0EEviiiPT_S1_S1_iii,"",@"SHT_CUDA_INFO"
	.sectionflags	@""
	.align	4


	//----- nvinfo : EIATTR_CUDA_API_VERSION
	.align		4
        /*0000*/ 	.byte	0x04, 0x37
        /*0002*/ 	.short	(.L_15191 - .L_15190)
.L_15190:
        /*0004*/ 	.word	0x00000082


	//----- nvinfo : EIATTR_KPARAM_INFO
	.align		4
.L_15191:
        /*0008*/ 	.byte	0x04, 0x17
        /*000a*/ 	.short	(.L_15193 - .L_15192)
.L_15192:
        /*000c*/ 	.word	0x00000000
        /*0010*/ 	.short	0x0008
        /*0012*/ 	.short	0x0030
        /*0014*/ 	.byte	0x00, 0xf0, 0x11, 0x00


	//----- nvinfo : EIATTR_KPARAM_INFO
	.align		4
.L_15193:
        /*0018*/ 	.byte	0x04, 0x17
        /*001a*/ 	.short	(.L_15195 - .L_15194)
.L_15194:
        /*001c*/ 	.word	0x00000000
        /*0020*/ 	.short	0x0007
        /*0022*/ 	.short	0x002c
        /*0024*/ 	.byte	0x00, 0xf0, 0x11, 0x00


	//----- nvinfo : EIATTR_KPARAM_INFO
	.align		4
.L_15195:
        /*0028*/ 	.byte	0x04, 0x17
        /*002a*/ 	.short	(.L_15197 - .L_15196)
.L_15196:
        /*002c*/ 	.word	0x00000000
        /*0030*/ 	.short	0x0006
        /*0032*/ 	.short	0x0028
        /*0034*/ 	.byte	0x00, 0xf0, 0x11, 0x00


	//----- nvinfo : EIATTR_KPARAM_INFO
	.align		4
.L_15197:
        /*0038*/ 	.byte	0x04, 0x17
        /*003a*/ 	.short	(.L_15199 - .L_15198)
.L_15198:
        /*003c*/ 	.word	0x00000000
        /*0040*/ 	.short	0x0005
        /*0042*/ 	.short	0x0020
        /*0044*/ 	.byte	0x00, 0xf5, 0x21, 0x00


	//----- nvinfo : EIATTR_KPARAM_INFO
	.align		4
.L_15199:
        /*0048*/ 	.byte	0x04, 0x17
        /*004a*/ 	.short	(.L_15201 - .L_15200)
.L_15200:
        /*004c*/ 	.word	0x00000000
        /*0050*/ 	.short	0x0004
        /*0052*/ 	.short	0x0018
        /*0054*/ 	.byte	0x00, 0xf5, 0x21, 0x00


	//----- nvinfo : EIATTR_KPARAM_INFO
	.align		4
.L_15201:
        /*0058*/ 	.byte	0x04, 0x17
        /*005a*/ 	.short	(.L_15203 - .L_15202)
.L_15202:
        /*005c*/ 	.word	0x00000000
        /*0060*/ 	.short	0x0003
        /*0062*/ 	.short	0x0010
        /*0064*/ 	.byte	0x00, 0xf5, 0x21, 0x00


	//----- nvinfo : EIATTR_KPARAM_INFO
	.align		4
.L_15203:
        /*0068*/ 	.byte	0x04, 0x17
        /*006a*/ 	.short	(.L_15205 - .L_15204)
.L_15204:
        /*006c*/ 	.word	0x00000000
        /*0070*/ 	.short	0x0002
        /*0072*/ 	.short	0x0008
        /*0074*/ 	.byte	0x00, 0xf0, 0x11, 0x00


	//----- nvinfo : EIATTR_KPARAM_INFO
	.align		4
.L_15205:
        /*0078*/ 	.byte	0x04, 0x17
        /*007a*/ 	.short	(.L_15207 - .L_15206)
.L_15206:
        /*007c*/ 	.word	0x00000000
        /*0080*/ 	.short	0x0001
        /*0082*/ 	.short	0x0004
        /*0084*/ 	.byte	0x00, 0xf0, 0x11, 0x00


	//----- nvinfo : EIATTR_KPARAM_INFO
	.align		4
.L_15207:
        /*0088*/ 	.byte	0x04, 0x17
        /*008a*/ 	.short	(.L_15209 - .L_15208)
.L_15208:
        /*008c*/ 	.word	0x00000000
        /*0090*/ 	.short	0x0000
        /*0092*/ 	.short	0x0000
        /*0094*/ 	.byte	0x00, 0xf0, 0x11, 0x00


	//----- nvinfo : EIATTR_SPARSE_MMA_MASK
	.align		4
.L_15209:
        /*0098*/ 	.byte	0x03, 0x50
        /*009a*/ 	.short	0x0000


	//----- nvinfo : EIATTR_MAXREG_COUNT
	.align		4
        /*009c*/ 	.byte	0x03, 0x1b
        /*009e*/ 	.short	0x00ff


	//----- nvinfo : EIATTR_NUM_BARRIERS
	.align		4
        /*00a0*/ 	.byte	0x02, 0x4c
        /*00a2*/ 	.byte	0x01
	.zero		1


	//----- nvinfo : EIATTR_MERCURY_ISA_VERSION
	.align		4
        /*00a4*/ 	.byte	0x03, 0x5f
        /*00a6*/ 	.short	0x0101


	//----- nvinfo : EIATTR_COOP_GROUP_MASK_REGIDS
	.align		4
        /*00a8*/ 	.byte	0x04, 0x29
        /*00aa*/ 	.short	(.L_15211 - .L_15210)


	//   ....[0]....
.L_15210:
        /*00ac*/ 	.word	0xffffffff


	//   ....[1]....
        /*00b0*/ 	.word	0xffffffff


	//   ....[2]....
        /*00b4*/ 	.word	0xffffffff


	//   ....[3]....
        /*00b8*/ 	.word	0xffffffff


	//   ....[4]....
        /*00bc*/ 	.word	0xffffffff


	//   ....[5]....
        /*00c0*/ 	.word	0xffffffff


	//   ....[6]....
        /*00c4*/ 	.word	0xffffffff


	//   ....[7]....
        /*00c8*/ 	.word	0xffffffff


	//   ....[8]....
        /*00cc*/ 	.word	0x05000013


	//   ....[9]....
        /*00d0*/ 	.word	0x05000013


	//   ....[10]....
        /*00d4*/ 	.word	0x05000013


	//   ....[11]....
        /*00d8*/ 	.word	0x05000013


	//   ....[12]....
        /*00dc*/ 	.word	0x05000013


	//   ....[13]....
        /*00e0*/ 	.word	0x05000013


	//   ....[14]....
        /*00e4*/ 	.word	0x05000013


	//   ....[15]....
        /*00e8*/ 	.word	0x05000013


	//----- nvinfo : EIATTR_COOP_GROUP_INSTR_OFFSETS
	.align		4
.L_15211:
        /*00ec*/ 	.byte	0x04, 0x28
        /*00ee*/ 	.short	(.L_15213 - .L_15212)


	//   ....[0]....
.L_15212:
        /*00f0*/ 	.word	0x00001890


	//   ....[1]....
        /*00f4*/ 	.word	0x000018f0


	//   ....[2]....
        /*00f8*/ 	.word	0x00001950


	//   ....[3]....
        /*00fc*/ 	.word	0x000019b0


	//   ....[4]....
        /*0100*/ 	.word	0x00001a10


	//   ....[5]....
        /*0104*/ 	.word	0x00001a70


	//   ....[6]....
        /*0108*/ 	.word	0x00001ad0


	//   ....[7]....
        /*010c*/ 	.word	0x00001b30


	//   ....[8]....
        /*0110*/ 	.word	0x00004210


	//   ....[9]....
        /*0114*/ 	.word	0x000042a0


	//   ....[10]....
        /*0118*/ 	.word	0x00004330


	//   ....[11]....
        /*011c*/ 	.word	0x000043c0


	//   ....[12]....
        /*0120*/ 	.word	0x00004450


	//   ....[13]....
        /*0124*/ 	.word	0x000044e0


	//   ....[14]....
        /*0128*/ 	.word	0x00004570


	//   ....[15]....
        /*012c*/ 	.word	0x00004600


	//----- nvinfo : EIATTR_VRC_CTA_INIT_COUNT
	.align		4
.L_15213:
        /*0130*/ 	.byte	0x02, 0x4a
	.zero		1
	.zero		1


	//----- nvinfo : EIATTR_EXIT_INSTR_OFFSETS
	.align		4
        /*0134*/ 	.byte	0x04, 0x1c
        /*0136*/ 	.short	(.L_15215 - .L_15214)


	//   ....[0]....
.L_15214:
        /*0138*/ 	.word	0x00000720


	//   ....[1]....
        /*013c*/ 	.word	0x000041b0


	//----- nvinfo : EIATTR_MAX_THREADS
	.align		4
.L_15215:
        /*0140*/ 	.byte	0x04, 0x05
        /*0142*/ 	.short	(.L_15217 - .L_15216)
.L_15216:
        /*0144*/ 	.word	0x00000080
        /*0148*/ 	.word	0x00000001
        /*014c*/ 	.word	0x00000001


	//----- nvinfo : EIATTR_CRS_STACK_SIZE
	.align		4
.L_15217:
        /*0150*/ 	.byte	0x04, 0x1e
        /*0152*/ 	.short	(.L_15219 - .L_15218)
.L_15218:
        /*0154*/ 	.word	0x00000000


	//----- nvinfo : EIATTR_CBANK_PARAM_SIZE
	.align		4
.L_15219:
        /*0158*/ 	.byte	0x03, 0x19
        /*015a*/ 	.short	0x0034


	//----- nvinfo : EIATTR_PARAM_CBANK
	.align		4
        /*015c*/ 	.byte	0x04, 0x0a
        /*015e*/ 	.short	(.L_15221 - .L_15220)
	.align		4
.L_15220:
        /*0160*/ 	.word	index@(.nv.constant0._Z9cuda_gemmIiLi128ELi2ELi1ELi4096ELi8ELi8ELi64ELi1ELi0EEviiiPT_S1_S1_iii)
        /*0164*/ 	.short	0x0380
        /*0166*/ 	.short	0x0034


	//----- nvinfo : EIATTR_SW_WAR
	.align		4
.L_15221:
        /*0168*/ 	.byte	0x04, 0x36
        /*016a*/ 	.short	(.L_15223 - .L_15222)
.L_15222:
        /*016c*/ 	.word	0x00000008
.L_15223:


//--------------------- .nv.info._Z9cuda_gemmIiLi128ELi2ELi1ELi4096ELi8ELi8ELi64ELi0ELi1EEviiiPT_S1_S1_iii --------------------------
	.section	.nv.info._Z9cuda_gemmIiLi128ELi2ELi1ELi4096ELi8ELi8ELi64ELi0ELi1EEviiiPT_S1_S1_iii,"",@"SHT_CUDA_INFO"
	.sectionflags	@""
	.align	4


	//----- nvinfo : EIATTR_CUDA_API_VERSION
	.align		4
        /*0000*/ 	.byte	0x04, 0x37
        /*0002*/ 	.short	(.L_15225 - .L_15224)
.L_15224:
        /*0004*/ 	.word	0x00000082


	//----- nvinfo : EIATTR_KPARAM_INFO
	.align		4
.L_15225:
        /*0008*/ 	.byte	0x04, 0x17
        /*000a*/ 	.short	(.L_15227 - .L_15226)
.L_15226:
        /*000c*/ 	.word	0x00000000
        /*0010*/ 	.short	0x0008
        /*0012*/ 	.short	0x0030
        /*0014*/ 	.byte	0x00, 0xf0, 0x11, 0x00


	//----- nvinfo : EIATTR_KPARAM_INFO
	.align		4
.L_15227:
        /*0018*/ 	.byte	0x04, 0x17
        /*001a*/ 	.short	(.L_15229 - .L_15228)
.L_15228:
        /*001c*/ 	.word	0x00000000
        /*0020*/ 	.short	0x0007
        /*0022*/ 	.short	0x002c
        /*0024*/ 	.byte	0x00, 0xf0, 0x11, 0x00


	//----- nvinfo : EIATTR_KPARAM_INFO
	.align		4
.L_15229:
        /*0028*/ 	.byte	0x04, 0x17
        /*002a*/ 	.short	(.L_15231 - .L_15230)
.L_15230:
        /*002c*/ 	.word	0x00000000
        /*0030*/ 	.short	0x0006
        /*0032*/ 	.short	0x0028
        /*0034*/ 	.byte	0x00, 0xf0, 0x11, 0x00


	//----- nvinfo : EIATTR_KPARAM_INFO
	.align		4
.L_15231:
        /*0038*/ 	.byte	0x04, 0x17
        /*003a*/ 	.short	(.L_15233 - .L_15232)
.L_15232:
        /*003c*/ 	.word	0x00000000
        /*0040*/ 	.short	0x0005
        /*0042*/ 	.short	0x0020
        /*0044*/ 	.byte	0x00, 0xf5, 0x21, 0x00


	//----- nvinfo : EIATTR_KPARAM_INFO
	.align		4
.L_15233:
        /*0048*/ 	.byte	0x04, 0x17
        /*004a*/ 	.short	(.L_15235 - .L_15234)
.L_15234:
        /*004c*/ 	.word	0x00000000
        /*0050*/ 	.short	0x0004
        /*0052*/ 	.short	0x0018
        /*0054*/ 	.byte	0x00, 0xf5, 0x21, 0x00


	//----- nvinfo : EIATTR_KPARAM_INFO
	.align		4
.L_15235:
        /*0058*/ 	.byte	0x04, 0x17
        /*005a*/ 	.short	(.L_15237 - .L_15236)
.L_15236:
        /*005c*/ 	.word	0x00000000
        /*0060*/ 	.short	0x0003
        /*0062*/ 	.short	0x0010
        /*0064*/ 	.byte	0x00, 0xf5, 0x21, 0x00


	//----- nvinfo : EIATTR_KPARAM_INFO
	.align		4
.L_15237:
        /*0068*/ 	.byte	0x04, 0x17
        /*006a*/ 	.short	(.L_15239 - .L_15238)
.L_15238:
        /*006c*/ 	.word	0x00000000
        /*0070*/ 	.short	0x0002
        /*0072*/ 	.short	0x0008
        /*0074*/ 	.byte	0x00, 0xf0, 0x11, 0x00


	//----- nvinfo : EIATTR_KPARAM_INFO
	.align		4
.L_15239:
        /*0078*/ 	.byte	0x04, 0x17
        /*007a*/ 	.short	(.L_15241 - .L_15240)
.L_15240:
        /*007c*/ 	.word	0x00000000
        /*0080*/ 	.short	0x0001
        /*0082*/ 	.short	0x0004
        /*0084*/ 	.byte	0x00, 0xf0, 0x11, 0x00


	//----- nvinfo : EIATTR_KPARAM_INFO
	.align		4
.L_15241:
        /*0088*/ 	.byte	0x04, 0x17
        /*008a*/ 	.short	(.L_15243 - .L_15242)
.L_15242:
        /*008c*/ 	.word	0x00000000
        /*0090*/ 	.short	0x0000
        /*0092*/ 	.short	0x0000
        /*0094*/ 	.byte	0x00, 0xf0, 0x11, 0x00


	//----- nvinfo : EIATTR_SPARSE_MMA_MASK
	.align		4
.L_15243:
        /*0098*/ 	.byte	0x03, 0x50
        /*009a*/ 	.short	0x0000


	//----- nvinfo : EIATTR_MAXREG_COUNT
	.align		4
        /*009c*/ 	.byte	0x03, 0x1b
        /*009e*/ 	.short	0x00ff


	//----- nvinfo : EIATTR_NUM_BARRIERS
	.align		4
        /*00a0*/ 	.byte	0x02, 0x4c
        /*00a2*/ 	.byte	0x01
	.zero		1


	//----- nvinfo : EIATTR_MERCURY_ISA_VERSION
	.align		4
        /*00a4*/ 	.byte	0x03, 0x5f
        /*00a6*/ 	.short	0x0101


	//----- nvinfo : EIATTR_COOP_GROUP_MASK_REGIDS
	.align		4
        /*00a8*/ 	.byte	0x04, 0x29
        /*00aa*/ 	.short	(.L_15245 - .L_15244)


	//   ....[0]....
.L_15244:
        /*00ac*/ 	.word	0xffffffff


	//   ....[1]....
        /*00b0*/ 	.word	0xffffffff


	//   ....[2]....
        /*00b4*/ 	.word	0xffffffff


	//   ....[3]....
        /*00b8*/ 	.word	0xffffffff


	//   ....[4]....
        /*00bc*/ 	.word	0xffffffff


	//   ....[5]....
        /*00c0*/ 	.word	0xffffffff


	//   ....[6]....
        /*00c4*/ 	.word	0xffffffff


	//   ....[7]....
        /*00c8*/ 	.word	0xffffffff


	//   ....[8]....
        /*00cc*/ 	.word	0xffffffff


	//   ....[9]....
        /*00d0*/ 	.word	0xffffffff


	//   ....[10]....
        /*00d4*/ 	.word	0xffffffff


	//   ....[11]....
        /*00d8*/ 	.word	0xffffffff


	//   ....[12]....
        /*00dc*/ 	.word	0xffffffff


	//   ....[13]....
        /*00e0*/ 	.word	0xffffffff


	//   ....[14]....
        /*00e4*/ 	.word	0xffffffff


	//   ....[15]....
        /*00e8*/ 	.word	0xffffffff


	//   ....[16]....
        /*00ec*/ 	.word	0xffffffff


	//   ....[17]....
        /*00f0*/ 	.word	0xffffffff


	//   ....[18]....
        /*00f4*/ 	.word	0xffffffff


	//   ....[19]....
        /*00f8*/ 	.word	0xffffffff


	//   ....[20]....
        /*00fc*/ 	.word	0xffffffff


	//   ....[21]....
        /*0100*/ 	.word	0xffffffff


	//   ....[22]....
        /*0104*/ 	.word	0xffffffff


	//   ....[23]....
        /*0108*/ 	.word	0xffffffff


	//   ....[24]....
        /*010c*/ 	.word	0xffffffff


	//   ....[25]....
        /*0110*/ 	.word	0xffffffff


	//   ....[26]....
        /*0114*/ 	.word	0xffffffff


	//   ....[27]....
        /*0118*/ 	.word	0xffffffff


	//   ....[28]....
        /*011c*/ 	.word	0xffffffff


	//   ....[29]....
        /*0120*/ 	.word	0xffffffff


	//   ....[30]....
        /*0124*/ 	.word	0xffffffff


	//   ....[31]....
        /*0128*/ 	.word	0xffffffff


	//   ....[32]....
        /*012c*/ 	.word	0xffffffff


	//   ....[33]....
        /*0130*/ 	.word	0xffffffff


	//   ....[34]....
        /*0134*/ 	.word	0xffffffff


	//   ....[35]....
        /*0138*/ 	.word	0xffffffff


	//   ....[36]....
        /*013c*/ 	.word	0xffffffff


	//   ....[37]....
        /*0140*/ 	.word	0xffffffff


	//   ....[38]....
        /*0144*/ 	.word	0xffffffff


	//   ....[39]....
        /*0148*/ 	.word	0xffffffff


	//   ....[40]....
        /*014c*/ 	.word	0xffffffff


	//   ....[41]....
        /*0150*/ 	.word	0xffffffff


	//   ....[42]....
        /*0154*/ 	.word	0xffffffff


	//   ....[43]....
        /*0158*/ 	.word	0xffffffff


	//   ....[44]....
        /*015c*/ 	.word	0xffffffff


	//   ....[45]....
        /*0160*/ 	.word	0xffffffff


	//   ....[46]....
        /*0164*/ 	.word	0xffffffff


	//   ....[47]....
        /*0168*/ 	.word	0xffffffff


	//   ....[48]....
        /*016c*/ 	.word	0xffffffff


	//   ....[49]....
        /*0170*/ 	.word	0xffffffff


	//   ....[50]....
        /*0174*/ 	.word	0xffffffff


	//   ....[51]....
        /*0178*/ 	.word	0xffffffff


	//   ....[52]....
        /*017c*/ 	.word	0xffffffff


	//   ....[53]....
        /*0180*/ 	.word	0xffffffff


	//   ....[54]....
        /*0184*/ 	.word	0xffffffff


	//   ....[55]....
        /*0188*/ 	.word	0xffffffff


	//   ....[56]....
        /*018c*/ 	.word	0xffffffff


	//   ....[57]....
        /*0190*/ 	.word	0xffffffff


	//   ....[58]....
        /*0194*/ 	.word	0xffffffff


	//   ....[59]....
        /*0198*/ 	.word	0xffffffff


	//   ....[60]....
        /*019c*/ 	.word	0xffffffff


	//   ....[61]....
        /*01a0*/ 	.word	0xffffffff


	//   ....[62]....
        /*01a4*/ 	.word	0xffffffff


	//   ....[63]....
        /*01a8*/ 	.word	0xffffffff


	//----- nvinfo : EIATTR_COOP_GROUP_INSTR_OFFSETS
	.align		4
.L_15245:
        /*01ac*/ 	.byte	0x04, 0x28
        /*01ae*/ 	.short	(.L_15247 - .L_15246)


	//   ....[0]....
.L_15246:
        /*01b0*/ 	.word	0x00001070


	//   ....[1]....
        /*01b4*/ 	.word	0x000010c0


	//   ....[2]....
        /*01b8*/ 	.word	0x00001120


	//   ....[3]....
        /*01bc*/ 	.word	0x000011c0


	//   ....[4]....
        /*01c0*/ 	.word	0x00001230


	//   ....[5]....
        /*01c4*/ 	.word	0x000012b0


	//   ....[6]....
        /*01c8*/ 	.word	0x000012e0


	//   ....[7]....
        /*01cc*/ 	.word	0x00001320


	//   ....[8]....
        /*01d0*/ 	.word	0x00001340


	//   ....[9]....
        /*01d4*/ 	.word	0x00001350


	//   ....[10]....
        /*01d8*/ 	.word	0x00001370


	//   ....[11]....
        /*01dc*/ 	.word	0x000013a0


	//   ....[12]....
        /*01e0*/ 	.word	0x000013d0


	//   ....[13]....
        /*01e4*/ 	.word	0x00001430


	//   ....[14]....
        /*01e8*/ 	.word	0x00001460


	//   ....[15]....
        /*01ec*/ 	.word	0x000014f0


	//   ....[16]....
        /*01f0*/ 	.word	0x00001550


	//   ....[17]....
        /*01f4*/ 	.word	0x000015b0


	//   ....[18]....
        /*01f8*/ 	.word	0x000015e0


	//   ....[19]....
        /*01fc*/ 	.word	0x00001650


	//   ....[20]....
        /*0200*/ 	.word	0x00001690


	//   ....[21]....
        /*0204*/ 	.word	0x00001700


	//   ....[22]....
        /*0208*/ 	.word	0x00001770


	//   ....[23]....
        /*020c*/ 	.word	0x000017a0


	//   ....[24]....
        /*0210*/ 	.word	0x00001800


	//   ....[25]....
        /*0214*/ 	.word	0x00001830


	//   ....[26]....
        /*0218*/ 	.word	0x00001860


	//   ....[27]....
        /*021c*/ 	.word	0x00001890


	//   ....[28]....
        /*0220*/ 	.word	0x000018d0


	//   ....[29]....
        /*0224*/ 	.word	0x00001970


	//   ....[30]....
        /*0228*/ 	.word	0x000019a0


	//   ....[31]....
        /*022c*/ 	.word	0x000019d0


	//   ....[32]....
        /*0230*/ 	.word	0x00001a00


	//   ....[33]....
        /*0234*/ 	.word	0x00001a30


	//   ....[34]....
        /*0238*/ 	.word	0x00001a60


	//   ....[35]....
        /*023c*/ 	.word	0x00001a90


	//   ....[36]....
        /*0240*/ 	.word	0x00001ac0


	//   ....[37]....
        /*0244*/ 	.word	0x00001b00


	//   ....[38]....
        /*0248*/ 	.word	0x00001c70


	//   ....[39]....
        /*024c*/ 	.word	0x00001ca0


	//   ....[40]....
        /*0250*/ 	.word	0x00001d00


	//   ....[41]....
        /*0254*/ 	.word	0x00001d60


	//   ....[42]....
        /*0258*/ 	.word	0x00001d90


	//   ....[43]....
        /*025c*/ 	.word	0x00001dd0


	//   ....[44]....
        /*0260*/ 	.word	0x00001e10


	//   ....[45]....
        /*0264*/ 	.word	0x00001e40


	//   ....[46]....
        /*0268*/ 	.word	0x00001f00


	//   ....[47]....
        /*026c*/ 	.word	0x00001f50


	//   ....[48]....
        /*0270*/ 	.word	0x00001f80


	//   ....[49]....
        /*0274*/ 	.word	0x00001fb0


	//   ....[50]....
        /*0278*/ 	.word	0x00001fe0


	//   ....[51]....
        /*027c*/ 	.word	0x00002090


	//   ....[52]....
        /*0280*/ 	.word	0x000020c0


	//   ....[53]....
        /*0284*/ 	.word	0x000020f0


	//   ....[54]....
        /*0288*/ 	.word	0x00002120


	//   ....[55]....
        /*028c*/ 	.word	0x00002150


	//   ....[56]....
        /*0290*/ 	.word	0x00002180


	//   ....[57]....
        /*0294*/ 	.word	0x000021b0


	//   ....[58]....
        /*0298*/ 	.word	0x000021f0


	//   ....[59]....
        /*029c*/ 	.word	0x00002220


	//   ....[60]....
        /*02a0*/ 	.word	0x00002250


	//   ....[61]....
        /*02a4*/ 	.word	0x00002340


	//   ....[62]....
        /*02a8*/ 	.word	0x000023b0


	//   ....[63]....
        /*02ac*/ 	.word	0x000023e0


	//----- nvinfo : EIATTR_VRC_CTA_INIT_COUNT
	.align		4
.L_15247:
        /*02b0*/ 	.byte	0x02, 0x4a
	.zero		1
	.zero		1


	//----- nvinfo : EIATTR_EXIT_INSTR_OFFSETS
	.align		4
        /*02b4*/ 	.byte	0x04, 0x1c
        /*02b6*/ 	.short	(.L_15249 - .L_15248)


	//   ....[0]....
.L_15248:
        /*02b8*/ 	.word	0x000006a0


	//   ....[1]....
        /*02bc*/ 	.word	0x00002940


	//----- nvinfo : EIATTR_MAX_THREADS
	.align		4
.L_15249:
        /*02c0*/ 	.byte	0x04, 0x05
        /*02c2*/ 	.short	(.L_15251 - .L_15250)
.L_15250:
        /*02c4*/ 	.word	0x00000080
        /*02c8*/ 	.word	0x00000001
        /*02cc*/ 	.word	0x00000001


	//----- nvinfo : EIATTR_CRS_STACK_SIZE
	.align		4
.L_15251:
        /*02d0*/ 	.byte	0x04, 0x1e
        /*02d2*/ 	.short	(.L_15253 - .L_15252)
.L_15252:
        /*02d4*/ 	.word	0x00000000


	//----- nvinfo : EIATTR_CBANK_PARAM_SIZE
	.align		4
.L_15253:
        /*02d8*/ 	.byte	0x03, 0x19
        /*02da*/ 	.short	0x0034


	//----- nvinfo : EIATTR_PARAM_CBANK
	.align		4
        /*02dc*/ 	.byte	0x04, 0x0a
        /*02de*/ 	.short	(.L_15255 - .L_15254)
	.align		4
.L_15254:
        /*02e0*/ 	.word	index@(.nv.constant0._Z9cuda_gemmIiLi128ELi2ELi1ELi4096ELi8ELi8ELi64ELi0ELi1EEviiiPT_S1_S1_iii)
        /*02e4*/ 	.short	0x0380
        /*02e6*/ 	.short	0x0034


	//----- nvinfo : EIATTR_SW_WAR
	.align		4
.L_15255:
        /*02e8*/ 	.byte	0x04, 0x36
        /*02ea*/ 	.short	(.L_15257 - .L_15256)
.L_15256:
        /*02ec*/ 	.word	0x00000008
.L_15257:


//--------------------- .nv.info._Z9cuda_gemmIiLi128ELi2ELi1ELi4096ELi8ELi8ELi64ELi0ELi0EEviiiPT_S1_S1_iii --------------------------
	.section	.nv.info._Z9cuda_gemmIiLi128ELi2ELi1ELi4096ELi8ELi8ELi64ELi0ELi0EEviiiPT_S1_S1_iii,"",@"SHT_CUDA_INFO"
	.sectionflags	@""
	.align	4


	//----- nvinfo : EIATTR_CUDA_API_VERSION
	.align		4
        /*0000*/ 	.byte	0x04, 0x37
        /*0002*/ 	.short	(.L_15259 - .L_15258)
.L_15258:
        /*0004*/ 	.word	0x00000082


	//----- nvinfo : EIATTR_KPARAM_INFO
	.align		4
.L_15259:
        /*0008*/ 	.byte	0x04, 0x17
        /*000a*/ 	.short	(.L_15261 - .L_15260)
.L_15260:
        /*000c*/ 	.word	0x00000000
        /*0010*/ 	.short	0x0008
        /*0012*/ 	.short	0x0030
        /*0014*/ 	.byte	0x00, 0xf0, 0x11, 0x00


	//----- nvinfo : EIATTR_KPARAM_INFO
	.align		4
.L_15261:
        /*0018*/ 	.byte	0x04, 0x17
        /*001a*/ 	.short	(.L_15263 - .L_15262)
.L_15262:
        /*001c*/ 	.word	0x00000000
        /*0020*/ 	.short	0x0007
        /*0022*/ 	.short	0x002c
        /*0024*/ 	.byte	0x00, 0xf0, 0x11, 0x00


	//----- nvinfo : EIATTR_KPARAM_INFO
	.align		4
.L_15263:
        /*0028*/ 	.byte	0x04, 0x17
        /*002a*/ 	.short	(.L_15265 - .L_15264)
.L_15264:
        /*002c*/ 	.word	0x00000000
        /*0030*/ 	.short	0x0006
        /*0032*/ 	.short	0x0028
        /*0034*/ 	.byte	0x00, 0xf0, 0x11, 0x00


	//----- nvinfo : EIATTR_KPARAM_INFO
	.align		4
.L_15265:
        /*0038*/ 	.byte	0x04, 0x17
        /*003a*/ 	.short	(.L_15267 - .L_15266)
.L_15266:
        /*003c*/ 	.word	0x00000000
        /*0040*/ 	.short	0x0005
        /*0042*/ 	.short	0x0020
        /*0044*/ 	.byte	0x00, 0xf5, 0x21, 0x00


	//----- nvinfo : EIATTR_KPARAM_INFO
	.align		4
.L_15267:
        /*0048*/ 	.byte	0x04, 0x17
        /*004a*/ 	.short	(.L_15269 - .L_15268)
.L_15268:
        /*004c*/ 	.word	0x00000000
        /*0050*/ 	.short	0x0004
        /*0052*/ 	.short	0x0018
        /*0054*/ 	.byte	0x00, 0xf5, 0x21, 0x00


	//----- nvinfo : EIATTR_KPARAM_INFO
	.align		4
.L_15269:
        /*0058*/ 	.byte	0x04, 0x17
        /*005a*/ 	.short	(.L_15271 - .L_15270)
.L_15270:
        /*005c*/ 	.word	0x00000000
        /*0060*/ 	.short	0x0003
        /*0062*/ 	.short	0x0010
        /*0064*/ 	.byte	0x00, 0xf5, 0x21, 0x00


	//----- nvinfo : EIATTR_KPARAM_INFO
	.align		4
.L_15271:
        /*0068*/ 	.byte	0x04, 0x17
        /*006a*/ 	.short	(.L_15273 - .L_15272)
.L_15272:
        /*006c*/ 	.word	0x00000000
        /*0070*/ 	.short	0x0002
        /*0072*/ 	.short	0x0008
        /*0074*/ 	.byte	0x00, 0xf0, 0x11, 0x00


	//----- nvinfo : EIATTR_KPARAM_INFO
	.align		4
.L_15273:
        /*0078*/ 	.byte	0x04, 0x17
        /*007a*/ 	.short	(.L_15275 - .L_15274)
.L_15274:
        /*007c*/ 	.word	0x00000000
        /*0080*/ 	.short	0x0001
        /*0082*/ 	.short	0x0004
        /*0084*/ 	.byte	0x00, 0xf0, 0x11, 0x00


	//----- nvinfo : EIATTR_KPARAM_INFO
	.align		4
.L_15275:
        /*0088*/ 	.byte	0x04, 0x17
        /*008a*/ 	.short	(.L_15277 - .L_15276)
.L_15276:
        /*008c*/ 	.word	0x00000000
        /*0090*/ 	.short	0x0000
        /*0092*/ 	.short	0x0000
        /*0094*/ 	.byte	0x00, 0xf0, 0x11, 0x00


	//----- nvinfo : EIATTR_SPARSE_MMA_MASK
	.align		4
.L_15277:
        /*0098*/ 	.byte	0x03, 0x50
        /*009a*/ 	.short	0x0000


	//----- nvinfo : EIATTR_MAXREG_COUNT
	.align		4
        /*009c*/ 	.byte	0x03, 0x1b
        /*009e*/ 	.short	0x00ff


	//----- nvinfo : EIATTR_NUM_BARRIERS
	.align		4
        /*00a0*/ 	.byte	0x02, 0x4c
        /*00a2*/ 	.byte	0x01
	.zero		1


	//----- nvinfo : EIATTR_MERCURY_ISA_VERSION
	.align		4
        /*00a4*/ 	.byte	0x03, 0x5f
        /*00a6*/ 	.short	0x0101


	//----- nvinfo : EIATTR_COOP_GROUP_MASK_REGIDS
	.align		4
        /*00a8*/ 	.byte	0x04, 0x29
        /*00aa*/ 	.short	(.L_15279 - .L_15278)


	//   ....[0]....
.L_15278:
        /*00ac*/ 	.word	0xffffffff


	//   ....[1]....
        /*00b0*/ 	.word	0xffffffff


	//   ....[2]....
        /*00b4*/ 	.word	0xffffffff


	//   ....[3]....
        /*00b8*/ 	.word	0xffffffff


	//   ....[4]....
        /*00bc*/ 	.word	0xffffffff


	//   ....[5]....
        /*00c0*/ 	.word	0xffffffff


	//   ....[6]....
        /*00c4*/ 	.word	0xffffffff


	//   ....[7]....
        /*00c8*/ 	.word	0xffffffff


	//   ....[8]....
        /*00cc*/ 	.word	0x05000011


	//   ....[9]....
        /*00d0*/ 	.word	0x05000011


	//   ....[10]....
        /*00d4*/ 	.word	0x05000011


	//   ....[11]....
        /*00d8*/ 	.word	0x05000011


	//   ....[12]....
        /*00dc*/ 	.word	0x05000011


	//   ....[13]....
        /*00e0*/ 	.word	0x05000011


	//   ....[14]....
        /*00e4*/ 	.word	0x05000011


	//   ....[15]....
        /*00e8*/ 	.word	0x05000011


	//----- nvinfo : EIATTR_COOP_GROUP_INSTR_OFFSETS
	.align		4
.L_15279:
        /*00ec*/ 	.byte	0x04, 0x28
        /*00ee*/ 	.short	(.L_15281 - .L_15280)


	//   ....[0]....
.L_15280:
        /*00f0*/ 	.word	0x00001720


	//   ....[1]....
        /*00f4*/ 	.word	0x00001780


	//   ....[2]....
        /*00f8*/ 	.word	0x000017e0


	//   ....[3]....
        /*00fc*/ 	.word	0x00001840


	//   ....[4]....
        /*0100*/ 	.word	0x000018a0


	//   ....[5]....
        /*0104*/ 	.word	0x00001900


	//   ....[6]....
        /*0108*/ 	.word	0x00001960


	//   ....[7]....
        /*010c*/ 	.word	0x000019c0


	//   ....[8]....
        /*0110*/ 	.word	0x00004530


	//   ....[9]....
        /*0114*/ 	.word	0x000045c0


	//   ....[10]....
        /*0118*/ 	.word	0x00004650


	//   ....[11]....
        /*011c*/ 	.word	0x000046e0


	//   ....[12]....
        /*0120*/ 	.word	0x00004770


	//   ....[13]....
        /*0124*/ 	.word	0x00004800


	//   ....[14]....
        /*0128*/ 	.word	0x00004890


	//   ....[15]....
        /*012c*/ 	.word	0x00004920


	//----- nvinfo : EIATTR_VRC_CTA_INIT_COUNT
	.align		4
.L_15281:
        /*0130*/ 	.byte	0x02, 0x4a
	.zero		1
	.zero		1


	//----- nvinfo : EIATTR_EXIT_INSTR_OFFSETS
	.align		4
        /*0134*/ 	.byte	0x04, 0x1c
        /*0136*/ 	.short	(.L_15283 - .L_15282)


	//   ....[0]....
.L_15282:
        /*0138*/ 	.word	0x00000740


	//   ....[1]....
        /*013c*/ 	.word	0x000044d0


	//----- nvinfo : EIATTR_MAX_THREADS
	.align		4
.L_15283:
        /*0140*/ 	.byte	0x04, 0x05
        /*0142*/ 	.short	(.L_15285 - .L_15284)
.L_15284:
        /*0144*/ 	.word	0x00000080
        /*0148*/ 	.word	0x00000001
        /*014c*/ 	.word	0x00000001


	//----- nvinfo : EIATTR_CRS_STACK_SIZE
	.align		4
.L_15285:
        /*0150*/ 	.byte	0x04, 0x1e
        /*0152*/ 	.short	(.L_15287 - .L_15286)
.L_15286:
        /*0154*/ 	.word	0x00000000


	//----- nvinfo : EIATTR_CBANK_PARAM_SIZE
	.align		4
.L_15287:
        /*0158*/ 	.byte	0x03, 0x19
        /*015a*/ 	.short	0x0034


	//----- nvinfo : EIATTR_PARAM_CBANK
	.align		4
        /*015c*/ 	.byte	0x04, 0x0a
        /*015e*/ 	.short	(.L_15289 - .L_15288)
	.align		4
.L_15288:
        /*0160*/ 	.word	index@(.nv.constant0._Z9cuda_gemmIiLi128ELi2ELi1ELi4096ELi8ELi8ELi64ELi0ELi0EEviiiPT_S1_S1_iii)
        /*0164*/ 	.short	0x0380
        /*0166*/ 	.short	0x0034


	//----- nvinfo : EIATTR_SW_WAR
	.align		4
.L_15289:
        /*0168*/ 	.byte	0x04, 0x36
        /*016a*/ 	.short	(.L_15291 - .L_15290)
.L_15290:
        /*016c*/ 	.word	0x00000008
.L_15291:


//--------------------- .nv.info._Z9cuda_gemmIiLi128ELi2ELi1ELi4096ELi4ELi4ELi64ELi1ELi1EEviiiPT_S1_S1_iii --------------------------
	.section	.nv.info._Z9cuda_gemmIiLi128ELi2ELi1ELi4096ELi4ELi4ELi64ELi1ELi1EEviiiPT_S1_S1_iii,"",@"SHT_CUDA_INFO"
	.sectionflags	@""
	.align	4


	//----- nvinfo : EIATTR_CUDA_API_VERSION
	.align		4
        /*0000*/ 	.byte	0x04, 0x37
        /*0002*/ 	.short	(.L_15293 - .L_15292)
.L_15292:
        /*0004*/ 	.word	0x00000082


	//----- nvinfo : EIATTR_KPARAM_INFO
	.align		4
.L_15293:
        /*0008*/ 	.byte	0x04, 0x17
        /*000a*/ 	.short	(.L_15295 - .L_15294)
.L_15294:
        /*000c*/ 	.word	0x00000000
        /*0010*/ 	.short	0x0008
        /*0012*/ 	.short	0x0030
        /*0014*/ 	.byte	0x00, 0xf0, 0x11, 0x00


	//----- nvinfo : EIATTR_KPARAM_INFO
	.align		4
.L_15295:
        /*0018*/ 	.byte	0x04, 0x17
        /*001a*/ 	.short	(.L_15297 - .L_15296)
.L_15296:
        /*001c*/ 	.word	0x00000000
        /*0020*/ 	.short	0x0007
        /*0022*/ 	.short	0x002c
        /*0024*/ 	.byte	0x00, 0xf0, 0x11, 0x00


	//----- nvinfo : EIATTR_KPARAM_INFO
	.align		4
.L_15297:
        /*0028*/ 	.byte	0x04, 0x17
        /*002a*/ 	.short	(.L_15299 - .L_15298)
.L_15298:
        /*002c*/ 	.word	0x00000000
        /*0030*/ 	.short	0x0006
        /*0032*/ 	.short	0x0028
        /*0034*/ 	.byte	0x00, 0xf0, 0x11, 0x00


	//----- nvinfo : EIATTR_KPARAM_INFO
	.align		4
.L_15299:
        /*0038*/ 	.byte	0x04, 0x17
        /*003a*/ 	.short	(.L_15301 - .L_15300)
.L_15300:
        /*003c*/ 	.word	0x00000000
        /*0040*/ 	.short	0x0005
        /*0042*/ 	.short	0x0020
        /*0044*/ 	.byte	0x00, 0xf5, 0x21, 0x00


	//----- nvinfo : EIATTR_KPARAM_INFO
	.align		4
.L_15301:
        /*0048*/ 	.byte	0x04, 0x17
        /*004a*/ 	.short	(.L_15303 - .L_15302)
.L_15302:
        /*004c*/ 	.word	0x00000000
        /*0050*/ 	.short	0x0004
        /*0052*/ 	.short	0x0018
        /*0054*/ 	.byte	0x00, 0xf5, 0x21, 0x00


	//----- nvinfo : EIATTR_KPARAM_INFO
	.align		4
.L_15303:
        /*0058*/ 	.byte	0x04, 0x17
        /*005a*/ 	.short	(.L_15305 - .L_15304)
.L_15304:
        /*005c*/ 	.word	0x00000000
        /*0060*/ 	.short	0x0003
        /*0062*/ 	.short	0x0010
        /*0064*/ 	.byte	0x00, 0xf5, 0x21, 0x00


	//----- nvinfo : EIATTR_KPARAM_INFO
	.align		4
.L_15305:
        /*0068*/ 	.byte	0x04, 0x17
        /*006a*/ 	.short	(.L_15307 - .L_15306)
.L_15306:
        /*006c*/ 	.word	0x00000000
        /*0070*/ 	.short	0x0002
        /*0072*/ 	.short	0x0008
        /*0074*/ 	.byte	0x00, 0xf0, 0x11, 0x00


	//----- nvinfo : EIATTR_KPARAM_INFO
	.align		4
.L_15307:
        /*0078*/ 	.byte	0x04, 0x17
        /*007a*/ 	.short	(.L_15309 - .L_15308)
.L_15308:
        /*007c*/ 	.word	0x00000000
        /*0080*/ 	.short	0x0001
        /*0082*/ 	.short	0x0004
        /*0084*/ 	.byte	0x00, 0xf0, 0x11, 0x00


	//----- nvinfo : EIATTR_KPARAM_INFO
	.align		4
.L_15309:
        /*0088*/ 	.byte	0x04, 0x17
        /*008a*/ 	.short	(.L_15311 - .L_15310)
.L_15310:
        /*008c*/ 	.word	0x00000000
        /*0090*/ 	.short	0x0000
        /*0092*/ 	.short	0x0000
        /*0094*/ 	.byte	0x00, 0xf0, 0x11, 0x00


	//----- nvinfo : EIATTR_SPARSE_MMA_MASK
	.align		4
.L_15311:
        /*0098*/ 	.byte	0x03, 0x50
        /*009a*/ 	.short	0x0000


	//----- nvinfo : EIATTR_MAXREG_COUNT
	.align		4
        /*009c*/ 	.byte	0x03, 0x1b
        /*009e*/ 	.short	0x00ff


	//----- nvinfo : EIATTR_NUM_BARRIERS
	.align		4
        /*00a0*/ 	.byte	0x02, 0x4c
        /*00a2*/ 	.byte	0x01
	.zero		1


	//----- nvinfo : EIATTR_MERCURY_ISA_VERSION
	.align		4
        /*00a4*/ 	.byte	0x03, 0x5f
        /*00a6*/ 	.short	0x0101


	//----- nvinfo : EIATTR_COOP_GROUP_MASK_REGIDS
	.align		4
        /*00a8*/ 	.byte	0x04, 0x29
        /*00aa*/ 	.short	(.L_15313 - .L_15312)


	//   ....[0]....
.L_15312:
        /*00ac*/ 	.word	0xffffffff


	//   ....[1]....
        /*00b0*/ 	.word	0xffffffff


	//   ....[2]....
        /*00b4*/ 	.word	0xffffffff


	//   ....[3]....
        /*00b8*/ 	.word	0xffffffff


	//   ....[4]....
        /*00bc*/ 	.word	0xffffffff


	//   ....[5]....
        /*00c0*/ 	.word	0xffffffff


	//   ....[6]....
        /*00c4*/ 	.word	0xffffffff


	//   ....[7]....
        /*00c8*/ 	.word	0xffffffff


	//   ....[8]....
        /*00cc*/ 	.word	0xffffffff


	//   ....[9]....
        /*00d0*/ 	.word	0xffffffff


	//   ....[10]....
        /*00d4*/ 	.word	0xffffffff


	//   ....[11]....
        /*00d8*/ 	.word	0xffffffff


	//   ....[12]....
        /*00dc*/ 	.word	0xffffffff


	//   ....[13]....
        /*00e0*/ 	.word	0xffffffff


	//   ....[14]....
        /*00e4*/ 	.word	0xffffffff


	//   ....[15]....
        /*00e8*/ 	.word	0xffffffff


	//----- nvinfo : EIATTR_COOP_GROUP_INSTR_OFFSETS
	.align		4
.L_15313:
        /*00ec*/ 	.byte	0x04, 0x28
        /*00ee*/ 	.short	(.L_15315 - .L_15314)


	//   ....[0]....
.L_15314:
        /*00f0*/ 	.word	0x00000870


	//   ....[1]....
        /*00f4*/ 	.word	0x00000880


	//   ....[2]....
        /*00f8*/ 	.word	0x00000890


	//   ....[3]....
        /*00fc*/ 	.word	0x000008a0


	//   ....[4]....
        /*0100*/ 	.word	0x000008b0


	//   ....[5]....
        /*0104*/ 	.word	0x000008c0


	//   ....[6]....
        /*0108*/ 	.word	0x000008d0


	//   ....[7]....
        /*010c*/ 	.word	0x000008f0


	//   ....[8]....
        /*0110*/ 	.word	0x00000940


	//   ....[9]....
        /*0114*/ 	.word	0x00000960


	//   ....[10]....
        /*0118*/ 	.word	0x00000980


	//   ....[11]....
        /*011c*/ 	.word	0x000009a0


	//   ....[12]....
        /*0120*/ 	.word	0x000009f0


	//   ....[13]....
        /*0124*/ 	.word	0x00000a00


	//   ....[14]....
        /*0128*/ 	.word	0x00000a20


	//   ....[15]....
        /*012c*/ 	.word	0x00000a40


	//----- nvinfo : EIATTR_VRC_CTA_INIT_COUNT
	.align		4
.L_15315:
        /*0130*/ 	.byte	0x02, 0x4a
	.zero		1
	.zero		1


	//----- nvinfo : EIATTR_EXIT_INSTR_OFFSETS
	.align		4
        /*0134*/ 	.byte	0x04, 0x1c
        /*0136*/ 	.short	(.L_15317 - .L_15316)


	//   ....[0]....
.L_15316:
        /*0138*/ 	.word	0x000001b0


	//   ....[1]....
        /*013c*/ 	.word	0x00001590


	//----- nvinfo : EIATTR_MAX_THREADS
	.align		4
.L_15317:
        /*0140*/ 	.byte	0x04, 0x05
        /*0142*/ 	.short	(.L_15319 - .L_15318)
.L_15318:
        /*0144*/ 	.word	0x00000080
        /*0148*/ 	.word	0x00000001
        /*014c*/ 	.word	0x00000001


	//----- nvinfo : EIATTR_CRS_STACK_SIZE
	.align		4
.L_15319:
        /*0150*/ 	.byte	0x04, 0x1e
        /*0152*/ 	.short	(.L_15321 - .L_15320)
.L_15320:
        /*0154*/ 	.word	0x00000000


	//----- nvinfo : EIATTR_CBANK_PARAM_SIZE
	.align		4
.L_15321:
        /*0158*/ 	.byte	0x03, 0x19
        /*015a*/ 	.short	0x0034


	//----- nvinfo : EIATTR_PARAM_CBANK
	.align		4
        /*015c*/ 	.byte	0x04, 0x0a
        /*015e*/ 	.short	(.L_15323 - .L_15322)
	.align		4
.L_15322:
        /*0160*/ 	.word	index@(.nv.constant0._Z9cuda_gemmIiLi128ELi2ELi1ELi4096ELi4ELi4ELi64ELi1ELi1EEviiiPT_S1_S1_iii)
        /*0164*/ 	.short	0x0380
        /*0166*/ 	.short	0x0034


	//----- nvinfo : EIATTR_SW_WAR
	.align		4
.L_15323:
        /*0168*/ 	.byte	0x04, 0x36
        /*016a*/ 	.short	(.L_15325 - .L_15324)
.L_15324:
        /*016c*/ 	.word	0x00000008
.L_15325:


//--------------------- .nv.info._Z9cuda_gemmIiLi128ELi2ELi1ELi4096ELi4ELi4ELi64ELi1ELi0EEviiiPT_S1_S1_iii --------------------------
	.section	.nv.info._Z9cuda_gemmIiLi128ELi2ELi1ELi4096ELi4ELi4ELi64ELi1ELi0EEviiiPT_S1_S1_iii,"",@"SHT_CUDA_INFO"
	.sectionflags	@""
	.align	4


	//----- nvinfo : EIATTR_CUDA_API_VERSION
	.align		4
        /*0000*/ 	.byte	0x04, 0x37
        /*0002*/ 	.short	(.L_15327 - .L_15326)
.L_15326:
        /*0004*/ 	.word	0x00000082


	//----- nvinfo : EIATTR_KPARAM_INFO
	.align		4
.L_15327:
        /*0008*/ 	.byte	0x04, 0x17
        /*000a*/ 	.short	(.L_15329 - .L_15328)
.L_15328:
        /*000c*/ 	.word	0x00000000
        /*0010*/ 	.short	0x0008
        /*0012*/ 	.short	0x0030
        /*0014*/ 	.byte	0x00, 0xf0, 0x11, 0x00


	//----- nvinfo : EIATTR_KPARAM_INFO
	.align		4
.L_15329:
        /*0018*/ 	.byte	0x04, 0x17
        /*001a*/ 	.short	(.L_15331 - .L_15330)
.L_15330:
        /*001c*/ 	.word	0x00000000
        /*0020*/ 	.short	0x0007
        /*0022*/ 	.short	0x002c
        /*0024*/ 	.byte	0x00, 0xf0, 0x11, 0x00


	//----- nvinfo : EIATTR_KPARAM_INFO
	.align		4
.L_15331:
        /*0028*/ 	.byte	0x04, 0x17
        /*002a*/ 	.short	(.L_15333 - .L_15332)
.L_15332:
        /*002c*/ 	.word	0x00000000
        /*0030*/ 	.short	0x0006
        /*0032*/ 	.short	0x0028
        /*0034*/ 	.byte	0x00, 0xf0, 0x11, 0x00


	//----- nvinfo : EIATTR_KPARAM_INFO
	.align		4
.L_15333:
        /*0038*/ 	.byte	0x04, 0x17
        /*003a*/ 	.short	(.L_15335 - .L_15334)
.L_15334:
        /*003c*/ 	.word	0x00000000
        /*0040*/ 	.short	0x0005
        /*0042*/ 	.short	0x0020
        /*0044*/ 	.byte	0x00, 0xf5, 0x21, 0x00


	//----- nvinfo : EIATTR_KPARAM_INFO
	.align		4
.L_15335:
        /*0048*/ 	.byte	0x04, 0x17
        /*004a*/ 	.short	(.L_15337 - .L_15336)
.L_15336:
        /*004c*/ 	.word	0x00000000
        /*0050*/ 	.short	0x0004
        /*0052*/ 	.short	0x0018
        /*0054*/ 	.byte	0x00, 0xf5, 0x21, 0x00


	//----- nvinfo : EIATTR_KPARAM_INFO
	.align		4
.L_15337:
        /*0058*/ 	.byte	0x04, 0x17
        /*005a*/ 	.short	(.L_15339 - .L_15338)
.L_15338:
        /*005c*/ 	.word	0x00000000
        /*0060*/ 	.short	0x0003
        /*0062*/ 	.short	0x0010
        /*0064*/ 	.byte	0x00, 0xf5, 0x21, 0x00


	//----- nvinfo : EIATTR_KPARAM_INFO
	.align		4
.L_15339:
        /*0068*/ 	.byte	0x04, 0x17
        /*006a*/ 	.short	(.L_15341 - .L_15340)
.L_15340:
        /*006c*/ 	.word	0x00000000
        /*0070*/ 	.short	0x0002
        /*0072*/ 	.short	0x0008
        /*0074*/ 	.byte	0x00, 0xf0, 0x11, 0x00


	//----- nvinfo : EIATTR_KPARAM_INFO
	.align		4
.L_15341:
        /*0078*/ 	.byte	0x04, 0x17
        /*007a*/ 	.short	(.L_15343 - .L_15342)
.L_15342:
        /*007c*/ 	.word	0x00000000
        /*0080*/ 	.short	0x0001
        /*0082*/ 	.short	0x0004
        /*0084*/ 	.byte	0x00, 0xf0, 0x11, 0x00


	//----- nvinfo : EIATTR_KPARAM_INFO
	.align		4
.L_15343:
        /*0088*/ 	.byte	0x04, 0x17
        /*008a*/ 	.short	(.L_15345 - .L_15344)
.L_15344:
        /*008c*/ 	.word	0x00000000
        /*0090*/ 	.short	0x0000
        /*0092*/ 	.short	0x0000
        /*0094*/ 	.byte	0x00, 0xf0, 0x11, 0x00


	//----- nvinfo : EIATTR_SPARSE_MMA_MASK
	.align		4
.L_15345:
        /*0098*/ 	.byte	0x03, 0x50
        /*009a*/ 	.short	0x0000


	//----- nvinfo : EIATTR_MAXREG_COUNT
	.align		4
        /*009c*/ 	.byte	0x03, 0x1b
        /*009e*/ 	.short	0x00ff


	//----- nvinfo : EIATTR_NUM_BARRIERS
	.align		4
        /*00a0*/ 	.byte	0x02, 0x4c
        /*00a2*/ 	.byte	0x01
	.zero		1


	//----- nvinfo : EIATTR_MERCURY_ISA_VERSION
	.align		4
        /*00a4*/ 	.byte	0x03, 0x5f
        /*00a6*/ 	.short	0x0101


	//----- nvinfo : EIATTR_COOP_GROUP_MASK_REGIDS
	.align		4
        /*00a8*/ 	.byte	0x04, 0x29
        /*00aa*/ 	.short	(.L_15347 - .L_15346)


	//   ....[0]....
.L_15346:
        /*00ac*/ 	.word	0xffffffff


	//   ....[1]....
        /*00b0*/ 	.word	0xffffffff


	//   ....[2]....
        /*00b4*/ 	.word	0xffffffff


	//   ....[3]....
        /*00b8*/ 	.word	0xffffffff


	//   ....[4]....
        /*00bc*/ 	.word	0x0500000d


	//   ....[5]....
        /*00c0*/ 	.word	0x0500000d


	//   ....[6]....
        /*00c4*/ 	.word	0x0500000d


	//   ....[7]....
        /*00c8*/ 	.word	0x0500000d


	//----- nvinfo : EIATTR_COOP_GROUP_INSTR_OFFSETS
	.align		4
.L_15347:
        /*00cc*/ 	.byte	0x04, 0x28
        /*00ce*/ 	.short	(.L_15349 - .L_15348)


	//   ....[0]....
.L_15348:
        /*00d0*/ 	.word	0x000013b0


	//   ....[1]....
        /*00d4*/ 	.word	0x00001400


	//   ....[2]....
        /*00d8*/ 	.word	0x00001460


	//   ....[3]....
        /*00dc*/ 	.word	0x000014c0


	//   ....[4]....
        /*00e0*/ 	.word	0x00003c40


	//   ....[5]....
        /*00e4*/ 	.word	0x00003ce0


	//   ....[6]....
        /*00e8*/ 	.word	0x00003d70


	//   ....[7]....
        /*00ec*/ 	.word	0x00003e10


	//----- nvinfo : EIATTR_VRC_CTA_INIT_COUNT
	.align		4
.L_15349:
        /*00f0*/ 	.byte	0x02, 0x4a
	.zero		1
	.zero		1


	//----- nvinfo : EIATTR_EXIT_INSTR_OFFSETS
	.align		4
        /*00f4*/ 	.byte	0x04, 0x1c
        /*00f6*/ 	.short	(.L_15351 - .L_15350)


	//   ....[0]....
.L_15350:
        /*00f8*/ 	.word	0x00000720


	//   ....[1]....
        /*00fc*/ 	.word	0x00003be0


	//----- nvinfo : EIATTR_MAX_THREADS
	.align		4
.L_15351:
        /*0100*/ 	.byte	0x04, 0x05
        /*0102*/ 	.short	(.L_15353 - .L_15352)
.L_15352:
        /*0104*/ 	.word	0x00000080
        /*0108*/ 	.word	0x00000001
        /*010c*/ 	.word	0x00000001


	//----- nvinfo : EIATTR_CRS_STACK_SIZE
	.align		4
.L_15353:
        /*0110*/ 	.byte	0x04, 0x1e
        /*0112*/ 	.short	(.L_15355 - .L_15354)
.L_15354:
        /*0114*/ 	.word	0x00000000


	//----- nvinfo : EIATTR_CBANK_PARAM_SIZE
	.align		4
.L_15355:
        /*0118*/ 	.byte	0x03, 0x19
        /*011a*/ 	.short	0x0034


	//----- nvinfo : EIATTR_PARAM_CBANK
	.align		4
        /*011c*/ 	.byte	0x04, 0x0a
        /*011e*/ 	.short	(.L_15357 - .L_15356)
	.align		4
.L_15356:
        /*0120*/ 	.word	index@(.nv.constant0._Z9cuda_gemmIiLi128ELi2ELi1ELi4096ELi4ELi4ELi64ELi1ELi0EEviiiPT_S1_S1_iii)
        /*0124*/ 	.short	0x0380
        /*0126*/ 	.short	0x0034


	//----- nvinfo : EIATTR_SW_WAR
	.align		4
.L_15357:
        /*0128*/ 	.byte	0x04, 0x36
        /*012a*/ 	.short	(.L_15359 - .L_15358)
.L_15358:
        /*012c*/ 	.word	0x00000008
.L_15359:


//--------------------- .nv.info._Z9cuda_gemmIiLi128ELi2ELi1ELi4096ELi4ELi4ELi64ELi0ELi1EEviiiPT_S1_S1_iii --------------------------
	.section	.nv.info._Z9cuda_gemmIiLi128ELi2ELi1ELi4096ELi4ELi4ELi64ELi0ELi1EEviiiPT_S1_S1_iii,"",@"SHT_CUDA_INFO"
	.sectionflags	@""
	.align	4


	//----- nvinfo : EIATTR_CUDA_API_VERSION
	.align		4
        /*0000*/ 	.byte	0x04, 0x37
        /*0002*/ 	.short	(.L_15361 - .L_15360)
.L_15360:
        /*0004*/ 	.word	0x00000082


	//----- nvinfo : EIATTR_KPARAM_INFO
	.align		4
.L_15361:
        /*0008*/ 	.byte	0x04, 0x17
        /*000a*/ 	.short	(.L_15363 - .L_15362)
.L_15362:
        /*000c*/ 	.word	0x00000000
        /*0010*/ 	.short	0x0008
        /*0012*/ 	.short	0x0030
        /*0014*/ 	.byte	0x00, 0xf0, 0x11, 0x00


	//----- nvinfo : EIATTR_KPARAM_INFO
	.align		4
.L_15363:
        /*0018*/ 	.byte	0x04, 0x17
        /*001a*/ 	.short	(.L_15365 - .L_15364)
.L_15364:
        /*001c*/ 	.word	0x00000000
        /*0020*/ 	.short	0x0007
        /*0022*/ 	.short	0x002c
        /*0024*/ 	.byte	0x00, 0xf0, 0x11, 0x00


	//----- nvinfo : EIATTR_KPARAM_INFO
	.align		4
.L_15365:
        /*0028*/ 	.byte	0x04, 0x17
        /*002a*/ 	.short	(.L_15367 - .L_15366)
.L_15366:
        /*002c*/ 	.word	0x00000000
        /*0030*/ 	.short	0x0006
        /*0032*/ 	.short	0x0028
        /*0034*/ 	.byte	0x00, 0xf0, 0x11, 0x00


	//----- nvinfo : EIATTR_KPARAM_INFO
	.align		4
.L_15367:
        /*0038*/ 	.byte	0x04, 0x17
        /*003a*/ 	.short	(.L_15369 - .L_15368)
.L_15368:
        /*003c*/ 	.word	0x00000000
        /*0040*/ 	.short	0x0005
        /*0042*/ 	.short	0x0020
        /*0044*/ 	.byte	0x00, 0xf5, 0x21, 0x00


	//----- nvinfo : EIATTR_KPARAM_INFO
	.align		4
.L_15369:
        /*0048*/ 	.byte	0x04, 0x17
        /*004a*/ 	.short	(.L_15371 - .L_15370)
.L_15370:
        /*004c*/ 	.word	0x00000000
        /*0050*/ 	.short	0x0004
        /*0052*/ 	.short	0x0018
        /*0054*/ 	.byte	0x00, 0xf5, 0x21, 0x00


	//----- nvinfo : EIATTR_KPARAM_INFO
	.align		4
.L_15371:
        /*0058*/ 	.byte	0x04, 0x17
        /*005a*/ 	.short	(.L_15373 - .L_15372)
.L_15372:
        /*005c*/ 	.word	0x00000000
        /*0060*/ 	.short	0x0003
        /*0062*/ 	.short	0x0010
        /*0064*/ 	.byte	0x00, 0xf5, 0x21, 0x00


	//----- nvinfo : EIATTR_KPARAM_INFO
	.align		4
.L_15373:
        /*0068*/ 	.byte	0x04, 0x17
        /*006a*/ 	.short	(.L_15375 - .L_15374)
.L_15374:
        /*006c*/ 	.word	0x00000000
        /*0070*/ 	.short	0x0002
        /*0072*/ 	.short	0x0008
        /*0074*/ 	.byte	0x00, 0xf0, 0x11, 0x00


	//----- nvinfo : EIATTR_KPARAM_INFO
	.align		4
.L_15375:
        /*0078*/ 	.byte	0x04, 0x17
        /*007a*/ 	.short	(.L_15377 - .L_15376)
.L_15376:
        /*007c*/ 	.word	0x00000000
        /*0080*/ 	.short	0x0001
        /*0082*/ 	.short	0x0004
        /*0084*/ 	.byte	0x00, 0xf0, 0x11, 0x00


	//----- nvinfo : EIATTR_KPARAM_INFO
	.align		4
.L_15377:
        /*0088*/ 	.byte	0x04, 0x17
        /*008a*/ 	.short	(.L_15379 - .L_15378)
.L_15378:
        /*008c*/ 	.word	0x00000000
        /*0090*/ 	.short	0x0000
        /*0092*/ 	.short	0x0000
        /*0094*/ 	.byte	0x00, 0xf0, 0x11, 0x00


	//----- nvinfo : EIATTR_SPARSE_MMA_MASK
	.align		4
.L_15379:
        /*0098*/ 	.byte	0x03, 0x50
        /*009a*/ 	.short	0x0000


	//----- nvinfo : EIATTR_MAXREG_COUNT
	.align		4
        /*009c*/ 	.byte	0x03, 0x1b
        /*009e*/ 	.short	0x00ff


	//----- nvinfo : EIATTR_NUM_BARRIERS
	.align		4
        /*00a0*/ 	.byte	0x02, 0x4c
        /*00a2*/ 	.byte	0x01
	.zero		1


	//----- nvinfo : EIATTR_MERCURY_ISA_VERSION
	.align		4
        /*00a4*/ 	.byte	0x03, 0x5f
        /*00a6*/ 	.short	0x0101


	//----- nvinfo : EIATTR_COOP_GROUP_MASK_REGIDS
	.align		4
        /*00a8*/ 	.byte	0x04, 0x29
        /*00aa*/ 	.short	(.L_15381 - .L_15380)


	//   ....[0]....
.L_15380:
        /*00ac*/ 	.word	0xffffffff


	//   ....[1]....
        /*00b0*/ 	.word	0xffffffff


	//   ....[2]....
        /*00b4*/ 	.word	0xffffffff


	//   ....[3]....
        /*00b8*/ 	.word	0xffffffff


	//   ....[4]....
        /*00bc*/ 	.word	0xffffffff


	//   ....[5]....
        /*00c0*/ 	.word	0xffffffff


	//   ....[6]....
        /*00c4*/ 	.word	0xffffffff


	//   ....[7]....
        /*00c8*/ 	.word	0xffffffff


	//   ....[8]....
        /*00cc*/ 	.word	0xffffffff


	//   ....[9]....
        /*00d0*/ 	.word	0xffffffff


	//   ....[10]....
        /*00d4*/ 	.word	0xffffffff


	//   ....[11]....
        /*00d8*/ 	.word	0xffffffff


	//   ....[12]....
        /*00dc*/ 	.word	0xffffffff


	//   ....[13]....
        /*00e0*/ 	.word	0xffffffff


	//   ....[14]....
        /*00e4*/ 	.word	0xffffffff


	//   ....[15]....
        /*00e8*/ 	.word	0xffffffff


	//----- nvinfo : EIATTR_COOP_GROUP_INSTR_OFFSETS
	.align		4
.L_15381:
        /*00ec*/ 	.byte	0x04, 0x28
        /*00ee*/ 	.short	(.L_15383 - .L_15382)


	//   ....[0]....
.L_15382:
        /*00f0*/ 	.word	0x00000b90


	//   ....[1]....
        /*00f4*/ 	.word	0x00000bb0


	//   ....[2]....
        /*00f8*/ 	.word	0x00000bd0


	//   ....[3]....
        /*00fc*/ 	.word	0x00000be0


	//   ....[4]....
        /*0100*/ 	.word	0x00000c00


	//   ....[5]....
        /*0104*/ 	.word	0x00000c10


	//   ....[6]....
        /*0108*/ 	.word	0x00000c40


	//   ....[7]....
        /*010c*/ 	.word	0x00000c70


	//   ....[8]....
        /*0110*/ 	.word	0x00000cd0


	//   ....[9]....
        /*0114*/ 	.word	0x00000cf0


	//   ....[10]....
        /*0118*/ 	.word	0x00000d80


	//   ....[11]....
        /*011c*/ 	.word	0x00000db0


	//   ....[12]....
        /*0120*/ 	.word	0x00000de0


	//   ....[13]....
        /*0124*/ 	.word	0x00000e10


	//   ....[14]....
        /*0128*/ 	.word	0x00000e30


	//   ....[15]....
        /*012c*/ 	.word	0x00000e50


	//----- nvinfo : EIATTR_VRC_CTA_INIT_COUNT
	.align		4
.L_15383:
        /*0130*/ 	.byte	0x02, 0x4a
	.zero		1
	.zero		1


	//----- nvinfo : EIATTR_EXIT_INSTR_OFFSETS
	.align		4
        /*0134*/ 	.byte	0x04, 0x1c
        /*0136*/ 	.short	(.L_15385 - .L_15384)


	//   ....[0]....
.L_15384:
        /*0138*/ 	.word	0x000001c0


	//   ....[1]....
        /*013c*/ 	.word	0x00001850


	//----- nvinfo : EIATTR_MAX_THREADS
	.align		4
.L_15385:
        /*0140*/ 	.byte	0x04, 0x05
        /*0142*/ 	.short	(.L_15387 - .L_15386)
.L_15386:
        /*0144*/ 	.word	0x00000080
        /*0148*/ 	.word	0x00000001
        /*014c*/ 	.word	0x00000001


	//----- nvinfo : EIATTR_CRS_STACK_SIZE
	.align		4
.L_15387:
        /*0150*/ 	.byte	0x04, 0x1e
        /*0152*/ 	.short	(.L_15389 - .L_15388)
.L_15388:
        /*0154*/ 	.word	0x00000000


	//----- nvinfo : EIATTR_CBANK_PARAM_SIZE
	.align		4
.L_15389:
        /*0158*/ 	.byte	0x03, 0x19
        /*015a*/ 	.short	0x0034


	//----- nvinfo : EIATTR_PARAM_CBANK
	.align		4
        /*015c*/ 	.byte	0x04, 0x0a
        /*015e*/ 	.short	(.L_15391 - .L_15390)
	.align		4
.L_15390:
        /*0160*/ 	.word	index@(.nv.constant0._Z9cuda_gemmIiLi128ELi2ELi1ELi4096ELi4ELi4ELi64ELi0ELi1EEviiiPT_S1_S1_iii)
        /*0164*/ 	.short	0x0380
        /*0166*/ 	.short	0x0034


	//----- nvinfo : EIATTR_SW_WAR
	.align		4
.L_15391:
        /*0168*/ 	.byte	0x04, 0x36
        /*016a*/ 	.short	(.L_15393 - .L_15392)
.L_15392:
        /*016c*/ 	.word	0x00000008
.L_15393:


//--------------------- .nv.info._Z9cuda_gemmIiLi128ELi2ELi1ELi4096ELi4ELi4ELi64ELi0ELi0EEviiiPT_S1_S1_iii --------------------------
	.section	.nv.info._Z9cuda_gemmIiLi128ELi2ELi1ELi4096ELi4ELi4ELi64ELi0ELi0EEviiiPT_S1_S1_iii,"",@"SHT_CUDA_INFO"
	.sectionflags	@""
	.align	4


	//----- nvinfo : EIATTR_CUDA_API_VERSION
	.align		4
        /*0000*/ 	.byte	0x04, 0x37
        /*0002*/ 	.short	(.L_15395 - .L_15394)
.L_15394:
        /*0004*/ 	.word	0x00000082


	//----- nvinfo : EIATTR_KPARAM_INFO
	.align		4
.L_15395:
        /*0008*/ 	.byte	0x04, 0x17
        /*000a*/ 	.short	(.L_15397 - .L_15396)
.L_15396:
        /*000c*/ 	.word	0x00000000
        /*0010*/ 	.short	0x0008
        /*0012*/ 	.short	0x0030
        /*0014*/ 	.byte	0x00, 0xf0, 0x11, 0x00


	//----- nvinfo : EIATTR_KPARAM_INFO
	.align		4
.L_15397:
        /*0018*/ 	.byte	0x04, 0x17
        /*001a*/ 	.short	(.L_15399 - .L_15398)
.L_15398:
        /*001c*/ 	.word	0x00000000
        /*0020*/ 	.short	0x0007
        /*0022*/ 	.short	0x002c
        /*0024*/ 	.byte	0x00, 0xf0, 0x11, 0x00


	//----- nvinfo : EIATTR_KPARAM_INFO
	.align		4
.L_15399:
        /*0028*/ 	.byte	0x04, 0x17
        /*002a*/ 	.short	(.L_15401 - .L_15400)
.L_15400:
        /*002c*/ 	.word	0x00000000
        /*0030*/ 	.short	0x0006
        /*0032*/ 	.short	0x0028
        /*0034*/ 	.byte	0x00, 0xf0, 0x11, 0x00


	//----- nvinfo : EIATTR_KPARAM_INFO
	.align		4
.L_15401:
        /*0038*/ 	.byte	0x04, 0x17
        /*003a*/ 	.short	(.L_15403 - .L_15402)
.L_15402:
        /*003c*/ 	.word	0x00000000
        /*0040*/ 	.short	0x0005
        /*0042*/ 	.short	0x0020
        /*0044*/ 	.byte	0x00, 0xf5, 0x21, 0x00


	//----- nvinfo : EIATTR_KPARAM_INFO
	.align		4
.L_15403:
        /*0048*/ 	.byte	0x04, 0x17
        /*004a*/ 	.short	(.L_15405 - .L_15404)
.L_15404:
        /*004c*/ 	.word	0x00000000
        /*0050*/ 	.short	0x0004
        /*0052*/ 	.short	0x0018
        /*0054*/ 	.byte	0x00, 0xf5, 0x21, 0x00


	//----- nvinfo : EIATTR_KPARAM_INFO
	.align		4
.L_15405:
        /*0058*/ 	.byte	0x04, 0x17
        /*005a*/ 	.short	(.L_15407 - .L_15406)
.L_15406:
        /*005c*/ 	.word	0x00000000
        /*0060*/ 	.short	0x0003
        /*0062*/ 	.short	0x0010
        /*0064*/ 	.byte	0x00, 0xf5, 0x21, 0x00


	//----- nvinfo : EIATTR_KPARAM_INFO
	.align		4
.L_15407:
        /*0068*/ 	.byte	0x04, 0x17
        /*006a*/ 	.short	(.L_15409 - .L_15408)
.L_15408:
        /*006c*/ 	.word	0x00000000
        /*0070*/ 	.short	0x0002
        /*0072*/ 	.short	0x0008
        /*0074*/ 	.byte	0x00, 0xf0, 0x11, 0x00


	//----- nvinfo : EIATTR_KPARAM_INFO
	.align		4
.L_15409:
        /*0078*/ 	.byte	0x04, 0x17
        /*007a*/ 	.short	(.L_15411 - .L_15410)
.L_15410:
        /*007c*/ 	.word	0x00000000
        /*0080*/ 	.short	0x0001
        /*0082*/ 	.short	0x0004
        /*0084*/ 	.byte	0x00, 0xf0, 0x11, 0x00


	//----- nvinfo : EIATTR_KPARAM_INFO
	.align		4
.L_15411:
        /*0088*/ 	.byte	0x04, 0x17
        /*008a*/ 	.short	(.L_15413 - .L_15412)
.L_15412:
        /*008c*/ 	.word	0x00000000
        /*0090*/ 	.short	0x0000
        /*0092*/ 	.short	0x0000
        /*0094*/ 	.byte	0x00, 0xf0, 0x11, 0x00


	//----- nvinfo : EIATTR_SPARSE_MMA_MASK
	.align		4
.L_15413:
        /*0098*/ 	.byte	0x03, 0x50
        /*009a*/ 	.short	0x0000


	//----- nvinfo : EIATTR_MAXREG_COUNT
	.align		4
        /*009c*/ 	.byte	0x03, 0x1b
        /*009e*/ 	.short	0x00ff


	//----- nvinfo : EIATTR_NUM_BARRIERS
	.align		4
        /*00a0*/ 	.byte	0x02, 0x4c
        /*00a2*/ 	.byte	0x01
	.zero		1


	//----- nvinfo : EIATTR_MERCURY_ISA_VERSION
	.align		4
        /*00a4*/ 	.byte	0x03, 0x5f
        /*00a6*/ 	.short	0x0101


	//----- nvinfo : EIATTR_COOP_GROUP_MASK_REGIDS
	.align		4
        /*00a8*/ 	.byte	0x04, 0x29
        /*00aa*/ 	.short	(.L_15415 - .L_15414)


	//   ....[0]....
.L_15414:
        /*00ac*/ 	.word	0xffffffff


	//   ....[1]....
        /*00b0*/ 	.word	0xffffffff


	//   ....[2]....
        /*00b4*/ 	.word	0xffffffff


	//   ....[3]....
        /*00b8*/ 	.word	0xffffffff


	//   ....[4]....
        /*00bc*/ 	.word	0x0500000c


	//   ....[5]....
        /*00c0*/ 	.word	0x0500000c


	//   ....[6]....
        /*00c4*/ 	.word	0x0500000c


	//   ....[7]....
        /*00c8*/ 	.word	0x0500000c


	//----- nvinfo : EIATTR_COOP_GROUP_INSTR_OFFSETS
	.align		4
.L_15415:
        /*00cc*/ 	.byte	0x04, 0x28
        /*00ce*/ 	.short	(.L_15417 - .L_15416)


	//   ....[0]....
.L_15416:
        /*00d0*/ 	.word	0x00001430


	//   ....[1]....
        /*00d4*/ 	.word	0x00001480


	//   ....[2]....
        /*00d8*/ 	.word	0x000014e0


	//   ....[3]....
        /*00dc*/ 	.word	0x00001540


	//   ....[4]....
        /*00e0*/ 	.word	0x00004010


	//   ....[5]....
        /*00e4*/ 	.word	0x000040a0


	//   ....[6]....
        /*00e8*/ 	.word	0x00004130


	//   ....[7]....
        /*00ec*/ 	.word	0x000041c0


	//----- nvinfo : EIATTR_VRC_CTA_INIT_COUNT
	.align		4
.L_15417:
        /*00f0*/ 	.byte	0x02, 0x4a
	.zero		1
	.zero		1


	//----- nvinfo : EIATTR_EXIT_INSTR_OFFSETS
	.align		4
        /*00f4*/ 	.byte	0x04, 0x1c
        /*00f6*/ 	.short	(.L_15419 - .L_15418)


	//   ....[0]....
.L_15418:
        /*00f8*/ 	.word	0x00000740


	//   ....[1]....
        /*00fc*/ 	.word	0x00003fb0


	//----- nvinfo : EIATTR_MAX_THREADS
	.align		4
.L_15419:
        /*0100*/ 	.byte	0x04, 0x05
        /*0102*/ 	.short	(.L_15421 - .L_15420)
.L_15420:
        /*0104*/ 	.word	0x00000080
        /*0108*/ 	.word	0x00000001
        /*010c*/ 	.word	0x00000001


	//----- nvinfo : EIATTR_CRS_STACK_SIZE
	.align		4
.L_15421:
        /*0110*/ 	.byte	0x04, 0x1e
        /*0112*/ 	.short	(.L_15423 - .L_15422)
.L_15422:
        /*0114*/ 	.word	0x00000000


	//----- nvinfo : EIATTR_CBANK_PARAM_SIZE
	.align		4
.L_15423:
        /*0118*/ 	.byte	0x03, 0x19
        /*011a*/ 	.short	0x0034


	//----- nvinfo : EIATTR_PARAM_CBANK
	.align		4
        /*011c*/ 	.byte	0x04, 0x0a
        /*011e*/ 	.short	(.L_15425 - .L_15424)
	.align		4
.L_15424:
        /*0120*/ 	.word	index@(.nv.constant0._Z9cuda_gemmIiLi128ELi2ELi1ELi4096ELi4ELi4ELi64ELi0ELi0EEviiiPT_S1_S1_iii)
        /*0124*/ 	.short	0x0380
        /*0126*/ 	.short	0x0034


	//----- nvinfo : EIATTR_SW_WAR
	.align		4
.L_15425:
        /*0128*/ 	.byte	0x04, 0x36
        /*012a*/ 	.short	(.L_15427 - .L_15426)
.L_15426:
        /*012c*/ 	.word	0x00000008
.L_15427:


//--------------------- .nv.info._Z9cuda_gemmIiLi128ELi2ELi1ELi4096ELi2ELi2ELi64ELi1ELi1EEviiiPT_S1_S1_iii --------------------------
	.section	.nv.info._Z9cuda_gemmIiLi128ELi2ELi1ELi4096ELi2ELi2ELi64ELi1ELi1EEviiiPT_S1_S1_iii,"",@"SHT_CUDA_INFO"
	.sectionflags	@""
	.align	4


	//----- nvinfo : EIATTR_CUDA_API_VERSION
	.align		4
        /*0000*/ 	.byte	0x04, 0x37
        /*0002*/ 	.short	(.L_15429 - .L_15428)
.L_15428:
        /*0004*/ 	.word	0x00000082


	//----- nvinfo : EIATTR_KPARAM_INFO
	.align		4
.L_15429:
        /*0008*/ 	.byte	0x04, 0x17
        /*000a*/ 	.short	(.L_15431 - .L_15430)
.L_15430:
        /*000c*/ 	.word	0x00000000
        /*0010*/ 	.short	0x0008
        /*0012*/ 	.short	0x0030
        /*0014*/ 	.byte	0x00, 0xf0, 0x11, 0x00


	//----- nvinfo : EIATTR_KPARAM_INFO
	.align		4
.L_15431:
        /*0018*/ 	.byte	0x04, 0x17
        /*001a*/ 	.short	(.L_15433 - .L_15432)
.L_15432:
        /*001c*/ 	.word	0x00000000
        /*0020*/ 	.short	0x0007
        /*0022*/ 	.short	0x002c
        /*0024*/ 	.byte	0x00, 0xf0, 0x11, 0x00


	//----- nvinfo : EIATTR_KPARAM_INFO
	.align		4
.L_15433:
        /*0028*/ 	.byte	0x04, 0x17
        /*002a*/ 	.short	(.L_15435 - .L_15434)
.L_15434:
        /*002c*/ 	.word	0x00000000
        /*0030*/ 	.short	0x0006
        /*0032*/ 	.short	0x0028
        /*0034*/ 	.byte	0x00, 0xf0, 0x11, 0x00


	//----- nvinfo : EIATTR_KPARAM_INFO
	.align		4
.L_15435:
        /*0038*/ 	.byte	0x04, 0x17
        /*003a*/ 	.short	(.L_15437 - .L_15436)
.L_15436:
        /*003c*/ 	.word	0x00000000
        /*0040*/ 	.short	0x0005
        /*0042*/ 	.short	0x0020
        /*0044*/ 	.byte	0x00, 0xf5, 0x21, 0x00


	//----- nvinfo : EIATTR_KPARAM_INFO
	.align		4
.L_15437:
        /*0048*/ 	.byte	0x04, 0x17
        /*004a*/ 	.short	(.L_15439 - .L_15438)
.L_15438:
        /*004c*/ 	.word	0x00000000
        /*0050*/ 	.short	0x0004
        /*0052*/ 	.short	0x0018
        /*0054*/ 	.byte	0x00, 0xf5, 0x21, 0x00


	//----- nvinfo : EIATTR_KPARAM_INFO
	.align		4
.L_15439:
        /*0058*/ 	.byte	0x04, 0x17
        /*005a*/ 	.short	(.L_15441 - .L_15440)
.L_15440:
        /*005c*/ 	.word	0x00000000
        /*0060*/ 	.short	0x0003
        /*0062*/ 	.short	0x0010
        /*0064*/ 	.byte	0x00, 0xf5, 0x21, 0x00


	//----- nvinfo : EIATTR_KPARAM_INFO
	.align		4
.L_15441:
        /*0068*/ 	.byte	0x04, 0x17
        /*006a*/ 	.short	(.L_15443 - .L_15442)
.L_15442:
        /*006c*/ 	.word	0x00000000
        /*0070*/ 	.short	0x0002
        /*0072*/ 	.short	0x0008
        /*0074*/ 	.byte	0x00, 0xf0, 0x11, 0x00


	//----- nvinfo : EIATTR_KPARAM_INFO
	.align		4
.L_15443:
        /*0078*/ 	.byte	0x04, 0x17
        /*007a*/ 	.short	(.L_15445 - .L_15444)
.L_15444:
        /*007c*/ 	.word	0x00000000
        /*0080*/ 	.short	0x0001
        /*0082*/ 	.short	0x0004
        /*0084*/ 	.byte	0x00, 0xf0, 0x11, 0x00


	//----- nvinfo : EIATTR_KPARAM_INFO
	.align		4
.L_15445:
        /*0088*/ 	.byte	0x04, 0x17
        /*008a*/ 	.short	(.L_15447 - .L_15446)
.L_15446:
        /*008c*/ 	.word	0x00000000
        /*0090*/ 	.short	0x0000
        /*0092*/ 	.short	0x0000
        /*0094*/ 	.byte	0x00, 0xf0, 0x11, 0x00


	//----- nvinfo : EIATTR_SPARSE_MMA_MASK
	.align		4
.L_15447:
        /*0098*/ 	.byte	0x03, 0x50
        /*009a*/ 	.short	0x0000


	//----- nvinfo : EIATTR_MAXREG_COUNT
	.align		4
        /*009c*/ 	.byte	0x03, 0x1b
        /*009e*/ 	.short	0x00ff


	//----- nvinfo : EIATTR_NUM_BARRIERS
	.align		4
        /*00a0*/ 	.byte	0x02, 0x4c
        /*00a2*/ 	.byte	0x01
	.zero		1


	//----- nvinfo : EIATTR_MERCURY_ISA_VERSION
	.align		4
        /*00a4*/ 	.byte	0x03, 0x5f
        /*00a6*/ 	.short	0x0101


	//----- nvinfo : EIATTR_COOP_GROUP_MASK_REGIDS
	.align		4
        /*00a8*/ 	.byte	0x04, 0x29
        /*00aa*/ 	.short	(.L_15449 - .L_15448)


	//   ....[0]....
.L_15448:
        /*00ac*/ 	.word	0xffffffff


	//   ....[1]....
        /*00b0*/ 	.word	0xffffffff


	//   ....[2]....
        /*00b4*/ 	.word	0xffffffff


	//   ....[3]....
        /*00b8*/ 	.word	0xffffffff


	//----- nvinfo : EIATTR_COOP_GROUP_INSTR_OFFSETS
	.align		4
.L_15449:
        /*00bc*/ 	.byte	0x04, 0x28
        /*00be*/ 	.short	(.L_15451 - .L_15450)


	//   ....[0]....
.L_15450:
        /*00c0*/ 	.word	0x00000850


	//   ....[1]....
        /*00c4*/ 	.word	0x00000860


	//   ....[2]....
        /*00c8*/ 	.word	0x00000870


	//   ....[3]....
        /*00cc*/ 	.word	0x00000890


	//----- nvinfo : EIATTR_VRC_CTA_INIT_COUNT
	.align		4
.L_15451:
        /*00d0*/ 	.byte	0x02, 0x4a
	.zero		1
	.zero		1


	//----- nvinfo : EIATTR_EXIT_INSTR_OFFSETS
	.align		4
        /*00d4*/ 	.byte	0x04, 0x1c
        /*00d6*/ 	.short	(.L_15453 - .L_15452)


	//   ....[0]....
.L_15452:
        /*00d8*/ 	.word	0x000001c0


	//   ....[1]....
        /*00dc*/ 	.word	0x00001070


	//----- nvinfo : EIATTR_MAX_THREADS
	.align		4
.L_15453:
        /*00e0*/ 	.byte	0x04, 0x05
        /*00e2*/ 	.short	(.L_15455 - .L_15454)
.L_15454:
        /*00e4*/ 	.word	0x00000080
        /*00e8*/ 	.word	0x00000001
        /*00ec*/ 	.word	0x00000001


	//----- nvinfo : EIATTR_CRS_STACK_SIZE
	.align		4
.L_15455:
        /*00f0*/ 	.byte	0x04, 0x1e
        /*00f2*/ 	.short	(.L_15457 - .L_15456)
.L_15456:
        /*00f4*/ 	.word	0x00000000


	//----- nvinfo : EIATTR_CBANK_PARAM_SIZE
	.align		4
.L_15457:
        /*00f8*/ 	.byte	0x03, 0x19
        /*00fa*/ 	.short	0x0034


	//----- nvinfo : EIATTR_PARAM_CBANK
	.align		4
        /*00fc*/ 	.byte	0x04, 0x0a
        /*00fe*/ 	.short	(.L_15459 - .L_15458)
	.align		4
.L_15458:
        /*0100*/ 	.word	index@(.nv.constant0._Z9cuda_gemmIiLi128ELi2ELi1ELi4096ELi2ELi2ELi64ELi1ELi1EEviiiPT_S1_S1_iii)
        /*0104*/ 	.short	0x0380
        /*0106*/ 	.short	0x0034


	//----- nvinfo : EIATTR_SW_WAR
	.align		4
.L_15459:
        /*0108*/ 	.byte	0x04, 0x36
        /*010a*/ 	.short	(.L_15461 - .L_15460)
.L_15460:
        /*010c*/ 	.word	0x00000008
.L_15461:


//--------------------- .nv.info._Z9cuda_gemmIiLi128ELi2ELi1ELi4096ELi2ELi2ELi64ELi1ELi0EEviiiPT_S1_S1_iii --------------------------
	.section	.nv.info._Z9cuda_gemmIiLi128ELi2ELi1ELi4096ELi2ELi2ELi64ELi1ELi0EEviiiPT_S1_S1_iii,"",@"SHT_CUDA_INFO"
	.sectionflags	@""
	.align	4


	//----- nvinfo : EIATTR_CUDA_API_VERSION
	.align		4
        /*0000*/ 	.byte	0x04, 0x37
        /*0002*/ 	.short	(.L_15463 - .L_15462)
.L_15462:
        /*0004*/ 	.word	0x00000082


	//----- nvinfo : EIATTR_KPARAM_INFO
	.align		4
.L_15463:
        /*0008*/ 	.byte	0x04, 0x17
        /*000a*/ 	.short	(.L_15465 - .L_15464)
.L_15464:
        /*000c*/ 	.word	0x00000000
        /*0010*/ 	.short	0x0008
        /*0012*/ 	.short	0x0030
        /*0014*/ 	.byte	0x00, 0xf0, 0x11, 0x00


	//----- nvinfo : EIATTR_KPARAM_INFO
	.align		4
.L_15465:
        /*0018*/ 	.byte	0x04, 0x17
        /*001a*/ 	.short	(.L_15467 - .L_15466)
.L_15466:
        /*001c*/ 	.word	0x00000000
        /*0020*/ 	.short	0x0007
        /*0022*/ 	.short	0x002c
        /*0024*/ 	.byte	0x00, 0xf0, 0x11, 0x00


	//----- nvinfo : EIATTR_KPARAM_INFO
	.align		4
.L_15467:
        /*0028*/ 	.byte	0x04, 0x17
        /*002a*/ 	.short	(.L_15469 - .L_15468)
.L_15468:
        /*002c*/ 	.word	0x00000000
        /*0030*/ 	.short	0x0006
        /*0032*/ 	.short	0x0028
        /*0034*/ 	.byte	0x00, 0xf0, 0x11, 0x00


	//----- nvinfo : EIATTR_KPARAM_INFO
	.align		4
.L_15469:
        /*0038*/ 	.byte	0x04, 0x17
        /*003a*/ 	.short	(.L_15471 - .L_15470)
.L_15470:
        /*003c*/ 	.word	0x00000000
        /*0040*/ 	.short	0x0005
        /*0042*/ 	.short	0x0020
        /*0044*/ 	.byte	0x00, 0xf5, 0x21, 0x00


	//----- nvinfo : EIATTR_KPARAM_INFO
	.align		4
.L_15471:
        /*0048*/ 	.byte	0x04, 0x17
        /*004a*/ 	.short	(.L_15473 - .L_15472)
.L_15472:
        /*004c*/ 	.word	0x00000000
        /*0050*/ 	.short	0x0004
        /*0052*/ 	.short	0x0018
        /*0054*/ 	.byte	0x00, 0xf5, 0x21, 0x00


	//----- nvinfo : EIATTR_KPARAM_INFO
	.align		4
.L_15473:
        /*0058*/ 	.byte	0x04, 0x17
        /*005a*/ 	.short	(.L_15475 - .L_15474)
.L_15474:
        /*005c*/ 	.word	0x00000000
        /*0060*/ 	.short	0x0003
        /*0062*/ 	.short	0x0010
        /*0064*/ 	.byte	0x00, 0xf5, 0x21, 0x00


	//----- nvinfo : EIATTR_KPARAM_INFO
	.align		4
.L_15475:
        /*0068*/ 	.byte	0x04, 0x17
        /*006a*/ 	.short	(.L_15477 - .L_15476)
.L_15476:
        /*006c*/ 	.word	0x00000000
        /*0070*/ 	.short	0x0002
        /*0072*/ 	.short	0x0008
        /*0074*/ 	.byte	0x00, 0xf0, 0x11, 0x00


	//----- nvinfo : EIATTR_KPARAM_INFO
	.align		4
.L_15477:
        /*0078*/ 	.byte	0x04, 0x17
        /*007a*/ 	.short	(.L_15479 - .L_15478)
.L_15478:
        /*007c*/ 	.word	0x00000000
        /*0080*/ 	.short	0x0001
        /*0082*/ 	.short	0x0004
        /*0084*/ 	.byte	0x00, 0xf0, 0x11, 0x00


	//----- nvinfo : EIATTR_KPARAM_INFO
	.align		4
.L_15479:
        /*0088*/ 	.byte	0x04, 0x17
        /*008a*/ 	.short	(.L_15481 - .L_15480)
.L_15480:
        /*008c*/ 	.word	0x00000000
        /*0090*/ 	.short	0x0000
        /*0092*/ 	.short	0x0000
        /*0094*/ 	.byte	0x00, 0xf0, 0x11, 0x00


	//----- nvinfo : EIATTR_SPARSE_MMA_MASK
	.align		4
.L_15481:
        /*0098*/ 	.byte	0x03, 0x50
        /*009a*/ 	.short	0x0000


	//----- nvinfo : EIATTR_MAXREG_COUNT
	.align		4
        /*009c*/ 	.byte	0x03, 0x1b
        /*009e*/ 	.short	0x00ff


	//----- nvinfo : EIATTR_NUM_BARRIERS
	.align		4
        /*00a0*/ 	.byte	0x02, 0x4c
        /*00a2*/ 	.byte	0x01
	.zero		1


	//----- nvinfo : EIATTR_MERCURY_ISA_VERSION
	.align		4
        /*00a4*/ 	.byte	0x03, 0x5f
        /*00a6*/ 	.short	0x0101


	//----- nvinfo : EIATTR_COOP_GROUP_MASK_REGIDS
	.align		4
        /*00a8*/ 	.byte	0x04, 0x29
        /*00aa*/ 	.short	(.L_15483 - .L_15482)


	//   ....[0]....
.L_15482:
        /*00ac*/ 	.word	0xffffffff


	//   ....[1]....
        /*00b0*/ 	.word	0xffffffff


	//   ....[2]....
        /*00b4*/ 	.word	0x05000008


	//   ....[3]....
        /*00b8*/ 	.word	0x05000008


	//----- nvinfo : EIATTR_COOP_GROUP_INSTR_OFFSETS
	.align		4
.L_15483:
        /*00bc*/ 	.byte	0x04, 0x28
        /*00be*/ 	.short	(.L_15485 - .L_15484)


	//   ....[0]....
.L_15484:
        /*00c0*/ 	.word	0x00001260


	//   ....[1]....
        /*00c4*/ 	.word	0x000012b0


	//   ....[2]....
        /*00c8*/ 	.word	0x00003990


	//   ....[3]....
        /*00cc*/ 	.word	0x00003a20


	//----- nvinfo : EIATTR_VRC_CTA_INIT_COUNT
	.align		4
.L_15485:
        /*00d0*/ 	.byte	0x02, 0x4a
	.zero		1
	.zero		1


	//----- nvinfo : EIATTR_EXIT_INSTR_OFFSETS
	.align		4
        /*00d4*/ 	.byte	0x04, 0x1c
        /*00d6*/ 	.short	(.L_15487 - .L_15486)


	//   ....[0]....
.L_15486:
        /*00d8*/ 	.word	0x00000720


	//   ....[1]....
        /*00dc*/ 	.word	0x00003930


	//----- nvinfo : EIATTR_MAX_THREADS
	.align		4
.L_15487:
        /*00e0*/ 	.byte	0x04, 0x05
        /*00e2*/ 	.short	(.L_15489 - .L_15488)
.L_15488:
        /*00e4*/ 	.word	0x00000080
        /*00e8*/ 	.word	0x00000001
        /*00ec*/ 	.word	0x00000001


	//----- nvinfo : EIATTR_CRS_STACK_SIZE
	.align		4
.L_15489:
        /*00f0*/ 	.byte	0x04, 0x1e
        /*00f2*/ 	.short	(.L_15491 - .L_15490)
.L_15490:
        /*00f4*/ 	.word	0x00000000


	//----- nvinfo : EIATTR_CBANK_PARAM_SIZE
	.align		4
.L_15491:
        /*00f8*/ 	.byte	0x03, 0x19
        /*00fa*/ 	.short	0x0034


	//----- nvinfo : EIATTR_PARAM_CBANK
	.align		4
        /*00fc*/ 	.byte	0x04, 0x0a
        /*00fe*/ 	.short	(.L_15493 - .L_15492)
	.align		4
.L_15492:
        /*0100*/ 	.word	index@(.nv.constant0._Z9cuda_gemmIiLi128ELi2ELi1ELi4096ELi2ELi2ELi64ELi1ELi0EEviiiPT_S1_S1_iii)
        /*0104*/ 	.short	0x0380
        /*0106*/ 	.short	0x0034


	//----- nvinfo : EIATTR_SW_WAR
	.align		4
.L_15493:
        /*0108*/ 	.byte	0x04, 0x36
        /*010a*/ 	.short	(.L_15495 - .L_15494)
.L_15494:
        /*010c*/ 	.word	0x00000008
.L_15495:


//--------------------- .nv.info._Z9cuda_gemmIiLi128ELi2ELi1ELi4096ELi2ELi2ELi64ELi0ELi1EEviiiPT_S1_S1_iii --------------------------
	.section	.nv.info._Z9cuda_gemmIiLi128ELi2ELi1ELi4096ELi2ELi2ELi64ELi0ELi1EEviiiPT_S1_S1_iii,"",@"SHT_CUDA_INFO"
	.sectionflags	@""
	.align	4


	//----- nvinfo : EIATTR_CUDA_API_VERSION
	.align		4
        /*0000*/ 	.byte	0x04, 0x37
        /*0002*/ 	.short	(.L_15497 - .L_15496)
.L_15496:
        /*0004*/ 	.word	0x00000082


	//----- nvinfo : EIATTR_KPARAM_INFO
	.align		4
.L_15497:
        /*0008*/ 	.byte	0x04, 0x17
        /*000a*/ 	.short	(.L_15499 - .L_15498)
.L_15498:
        /*000c*/ 	.word	0x00000000
        /*0010*/ 	.short	0x0008
        /*0012*/ 	.short	0x0030
        /*0014*/ 	.byte	0x00, 0xf0, 0x11, 0x00


	//----- nvinfo : EIATTR_KPARAM_INFO
	.align		4
.L_15499:
        /*0018*/ 	.byte	0x04, 0x17
        /*001a*/ 	.short	(.L_15501 - .L_15500)
.L_15500:
        /*001c*/ 	.word	0x00000000
        /*0020*/ 	.short	0x0007
        /*0022*/ 	.short	0x002c
        /*0024*/ 	.byte	0x00, 0xf0, 0x11, 0x00


	//----- nvinfo : EIATTR_KPARAM_INFO
	.align		4
.L_15501:
        /*0028*/ 	.byte	0x04, 0x17
        /*002a*/ 	.short	(.L_15503 - .L_15502)
.L_15502:
        /*002c*/ 	.word	0x00000000
        /*0030*/ 	.short	0x0006
        /*0032*/ 	.short	0x0028
        /*0034*/ 	.byte	0x00, 0xf0, 0x11, 0x00


	//----- nvinfo : EIATTR_KPARAM_INFO
	.align		4
.L_15503:
        /*0038*/ 	.byte	0x04, 0x17
        /*003a*/ 	.short	(.L_15505 - .L_15504)
.L_15504:
        /*003c*/ 	.word	0x00000000
        /*0040*/ 	.short	0x0005
        /*0042*/ 	.short	0x0020
        /*0044*/ 	.byte	0x00, 0xf5, 0x21, 0x00


	//----- nvinfo : EIATTR_KPARAM_INFO
	.align		4
.L_15505:
        /*0048*/ 	.byte	0x04, 0x17
        /*004a*/ 	.short	(.L_15507 - .L_15506)
.L_15506:
        /*004c*/ 	.word	0x00000000
        /*0050*/ 	.short	0x0004
        /*0052*/ 	.short	0x0018
        /*0054*/ 	.byte	0x00, 0xf5, 0x21, 0x00


	//----- nvinfo : EIATTR_KPARAM_INFO
	.align		4
.L_15507:
        /*0058*/ 	.byte	0x04, 0x17
        /*005a*/ 	.short	(.L_15509 - .L_15508)
.L_15508:
        /*005c*/ 	.word	0x00000000
        /*0060*/ 	.short	0x0003
        /*0062*/ 	.short	0x0010
        /*0064*/ 	.byte	0x00, 0xf5, 0x21, 0x00


	//----- nvinfo : EIATTR_KPARAM_INFO
	.align		4
.L_15509:
        /*0068*/ 	.byte	0x04, 0x17
        /*006a*/ 	.short	(.L_15511 - .L_15510)
.L_15510:
        /*006c*/ 	.word	0x00000000
        /*0070*/ 	.short	0x0002
        /*0072*/ 	.short	0x0008
        /*0074*/ 	.byte	0x00, 0xf0, 0x11, 0x00


	//----- nvinfo : EIATTR_KPARAM_INFO
	.align		4
.L_15511:
        /*0078*/ 	.byte	0x04, 0x17
        /*007a*/ 	.short	(.L_15513 - .L_15512)
.L_15512:
        /*007c*/ 	.word	0x00000000
        /*0080*/ 	.short	0x0001
        /*0082*/ 	.short	0x0004
        /*0084*/ 	.byte	0x00, 0xf0, 0x11, 0x00


	//----- nvinfo : EIATTR_KPARAM_INFO
	.align		4
.L_15513:
        /*0088*/ 	.byte	0x04, 0x17
        /*008a*/ 	.short	(.L_15515 - .L_15514)
.L_15514:
        /*008c*/ 	.word	0x00000000
        /*0090*/ 	.short	0x0000
        /*0092*/ 	.short	0x0000
        /*0094*/ 	.byte	0x00, 0xf0, 0x11, 0x00


	//----- nvinfo : EIATTR_SPARSE_MMA_MASK
	.align		4
.L_15515:
        /*0098*/ 	.byte	0x03, 0x50
        /*009a*/ 	.short	0x0000


	//----- nvinfo : EIATTR_MAXREG_COUNT
	.align		4
        /*009c*/ 	.byte	0x03, 0x1b
        /*009e*/ 	.short	0x00ff


	//----- nvinfo : EIATTR_NUM_BARRIERS
	.align		4
        /*00a0*/ 	.byte	0x02, 0x4c
        /*00a2*/ 	.byte	0x01
	.zero		1


	//----- nvinfo : EIATTR_MERCURY_ISA_VERSION
	.align		4
        /*00a4*/ 	.byte	0x03, 0x5f
        /*00a6*/ 	.short	0x0101


	//----- nvinfo : EIATTR_COOP_GROUP_MASK_REGIDS
	.align		4
        /*00a8*/ 	.byte	0x04, 0x29
        /*00aa*/ 	.short	(.L_15517 - .L_15516)


	//   ....[0]....
.L_15516:
        /*00ac*/ 	.word	0xffffffff


	//   ....[1]....
        /*00b0*/ 	.word	0xffffffff


	//   ....[2]....
        /*00b4*/ 	.word	0xffffffff


	//   ....[3]....
        /*00b8*/ 	.word	0xffffffff


	//----- nvinfo : EIATTR_COOP_GROUP_INSTR_OFFSETS
	.align		4
.L_15517:
        /*00bc*/ 	.byte	0x04, 0x28
        /*00be*/ 	.short	(.L_15519 - .L_15518)


	//   ....[0]....
.L_15518:
        /*00c0*/ 	.word	0x00000aa0


	//   ....[1]....
        /*00c4*/ 	.word	0x00000ab0


	//   ....[2]....
        /*00c8*/ 	.word	0x00000ac0


	//   ....[3]....
        /*00cc*/ 	.word	0x00000ad0


	//----- nvinfo : EIATTR_VRC_CTA_INIT_COUNT
	.align		4
.L_15519:
        /*00d0*/ 	.byte	0x02, 0x4a
	.zero		1
	.zero		1


	//----- nvinfo : EIATTR_EXIT_INSTR_OFFSETS
	.align		4
        /*00d4*/ 	.byte	0x04, 0x1c
        /*00d6*/ 	.short	(.L_15521 - .L_15520)


	//   ....[0]....
.L_15520:
        /*00d8*/ 	.word	0x000001d0


	//   ....[1]....
        /*00dc*/ 	.word	0x000012c0


	//----- nvinfo : EIATTR_MAX_THREADS
	.align		4
.L_15521:
        /*00e0*/ 	.byte	0x04, 0x05
        /*00e2*/ 	.short	(.L_15523 - .L_15522)
.L_15522:
        /*00e4*/ 	.word	0x00000080
        /*00e8*/ 	.word	0x00000001
        /*00ec*/ 	.word	0x00000001


	//----- nvinfo : EIATTR_CRS_STACK_SIZE
	.align		4
.L_15523:
        /*00f0*/ 	.byte	0x04, 0x1e
        /*00f2*/ 	.short	(.L_15525 - .L_15524)
.L_15524:
        /*00f4*/ 	.word	0x00000000


	//----- nvinfo : EIATTR_CBANK_PARAM_SIZE
	.align		4
.L_15525:
        /*00f8*/ 	.byte	0x03, 0x19
        /*00fa*/ 	.short	0x0034


	//----- nvinfo : EIATTR_PARAM_CBANK
	.align		4
        /*00fc*/ 	.byte	0x04, 0x0a
        /*00fe*/ 	.short	(.L_15527 - .L_15526)
	.align		4
.L_15526:
        /*0100*/ 	.word	index@(.nv.constant0._Z9cuda_gemmIiLi128ELi2ELi1ELi4096ELi2ELi2ELi64ELi0ELi1EEviiiPT_S1_S1_iii)
        /*0104*/ 	.short	0x0380
        /*0106*/ 	.short	0x0034


	//----- nvinfo : EIATTR_SW_WAR
	.align		4
.L_15527:
        /*0108*/ 	.byte	0x04, 0x36
        /*010a*/ 	.short	(.L_15529 - .L_15528)
.L_15528:
        /*010c*/ 	.word	0x00000008
.L_15529:


//--------------------- .nv.info._Z9cuda_gemmIiLi128ELi2ELi1ELi4096ELi2ELi2ELi64ELi0ELi0EEviiiPT_S1_S1_iii --------------------------
	.section	.nv.info._Z9cuda_gemmIiLi128ELi2ELi1ELi4096ELi2ELi2ELi64ELi0ELi0EEviiiPT_S1_S1_iii,"",@"SHT_CUDA_INFO"
	.sectionflags	@""
	.align	4


	//----- nvinfo : EIATTR_CUDA_API_VERSION
	.align		4
        /*0000*/ 	.byte	0x04, 0x37
        /*0002*/ 	.short	(.L_15531 - .L_15530)
.L_15530:
        /*0004*/ 	.word	0x00000082


	//----- nvinfo : EIATTR_KPARAM_INFO
	.align		4
.L_15531:
        /*0008*/ 	.byte	0x04, 0x17
        /*000a*/ 	.short	(.L_15533 - .L_15532)
.L_15532:
        /*000c*/ 	.word	0x00000000
        /*0010*/ 	.short	0x0008
        /*0012*/ 	.short	0x0030
        /*0014*/ 	.byte	0x00, 0xf0, 0x11, 0x00


	//----- nvinfo : EIATTR_KPARAM_INFO
	.align		4
.L_15533:
        /*0018*/ 	.byte	0x04, 0x17
        /*001a*/ 	.short	(.L_15535 - .L_15534)
.L_15534:
        /*001c*/ 	.word	0x00000000
        /*0020*/ 	.short	0x0007
        /*0022*/ 	.short	0x002c
        /*0024*/ 	.byte	0x00, 0xf0, 0x11, 0x00


	//----- nvinfo : EIATTR_KPARAM_INFO
	.align		4
.L_15535:
        /*0028*/ 	.byte	0x04, 0x17
        /*002a*/ 	.short	(.L_15537 - .L_15536)
.L_15536:
        /*002c*/ 	.word	0x00000000
        /*0030*/ 	.short	0x0006
        /*0032*/ 	.short	0x0028
        /*0034*/ 	.byte	0x00, 0xf0, 0x11, 0x00


	//----- nvinfo : EIATTR_KPARAM_INFO
	.align		4
.L_15537:
        /*0038*/ 	.byte	0x04, 0x17
        /*003a*/ 	.short	(.L_15539 - .L_15538)
.L_15538:
        /*003c*/ 	.word	0x00000000
        /*0040*/ 	.short	0x0005
        /*0042*/ 	.short	0x0020
        /*0044*/ 	.byte	0x00, 0xf5, 0x21, 0x00


	//----- nvinfo : EIATTR_KPARAM_INFO
	.align		4
.L_15539:
        /*0048*/ 	.byte	0x04, 0x17
        /*004a*/ 	.short	(.L_15541 - .L_15540)
.L_15540:
        /*004c*/ 	.word	0x00000000
        /*0050*/ 	.short	0x0004
        /*0052*/ 	.short	0x0018
        /*0054*/ 	.byte	0x00, 0xf5, 0x21, 0x00


	//----- nvinfo : EIATTR_KPARAM_INFO
	.align		4
.L_15541:
        /*0058*/ 	.byte	0x04, 0x17
        /*005a*/ 	.short	(.L_15543 - .L_15542)
.L_15542:
        /*005c*/ 	.word	0x00000000
        /*0060*/ 	.short	0x0003
        /*0062*/ 	.short	0x0010
        /*0064*/ 	.byte	0x00, 0xf5, 0x21, 0x00


	//----- nvinfo : EIATTR_KPARAM_INFO
	.align		4
.L_15543:
        /*0068*/ 	.byte	0x04, 0x17
        /*006a*/ 	.short	(.L_15545 - .L_15544)
.L_15544:
        /*006c*/ 	.word	0x00000000
        /*0070*/ 	.short	0x0002
        /*0072*/ 	.short	0x0008
        /*0074*/ 	.byte	0x00, 0xf0, 0x11, 0x00


	//----- nvinfo : EIATTR_KPARAM_INFO
	.align		4
.L_15545:
        /*0078*/ 	.byte	0x04, 0x17
        /*007a*/ 	.short	(.L_15547 - .L_15546)
.L_15546:
        /*007c*/ 	.word	0x00000000
        /*0080*/ 	.short	0x0001
        /*0082*/ 	.short	0x0004
        /*0084*/ 	.byte	0x00, 0xf0, 0x11, 0x00


	//----- nvinfo : EIATTR_KPARAM_INFO
	.align		4
.L_15547:
        /*0088*/ 	.byte	0x04, 0x17
        /*008a*/ 	.short	(.L_15549 - .L_15548)
.L_15548:
        /*008c*/ 	.word	0x00000000
        /*0090*/ 	.short	0x0000
        /*0092*/ 	.short	0x0000
        /*0094*/ 	.byte	0x00, 0xf0, 0x11, 0x00


	//----- nvinfo : EIATTR_SPARSE_MMA_MASK
	.align		4
.L_15549:
        /*0098*/ 	.byte	0x03, 0x50
        /*009a*/ 	.short	0x0000


	//----- nvinfo : EIATTR_MAXREG_COUNT
	.align		4
        /*009c*/ 	.byte	0x03, 0x1b
        /*009e*/ 	.short	0x00ff


	//----- nvinfo : EIATTR_NUM_BARRIERS
	.align		4
        /*00a0*/ 	.byte	0x02, 0x4c
        /*00a2*/ 	.byte	0x01
	.zero		1


	//----- nvinfo : EIATTR_MERCURY_ISA_VERSION
	.align		4
        /*00a4*/ 	.byte	0x03, 0x5f
        /*00a6*/ 	.short	0x0101


	//----- nvinfo : EIATTR_COOP_GROUP_MASK_REGIDS
	.align		4
        /*00a8*/ 	.byte	0x04, 0x29
        /*00aa*/ 	.short	(.L_15551 - .L_15550)


	//   ....[0]....
.L_15550:
        /*00ac*/ 	.word	0xffffffff


	//   ....[1]....
        /*00b0*/ 	.word	0xffffffff


	//   ....[2]....
        /*00b4*/ 	.word	0x05000007


	//   ....[3]....
        /*00b8*/ 	.word	0x05000007


	//----- nvinfo : EIATTR_COOP_GROUP_INSTR_OFFSETS
	.align		4
.L_15551:
        /*00bc*/ 	.byte	0x04, 0x28
        /*00be*/ 	.short	(.L_15553 - .L_15552)


	//   ....[0]....
.L_15552:
        /*00c0*/ 	.word	0x00001350


	//   ....[1]....
        /*00c4*/ 	.word	0x000013a0


	//   ....[2]....
        /*00c8*/ 	.word	0x00003df0


	//   ....[3]....
        /*00cc*/ 	.word	0x00003e80


	//----- nvinfo : EIATTR_VRC_CTA_INIT_COUNT
	.align		4
.L_15553:
        /*00d0*/ 	.byte	0x02, 0x4a
	.zero		1
	.zero		1


	//----- nvinfo : EIATTR_EXIT_INSTR_OFFSETS
	.align		4
        /*00d4*/ 	.byte	0x04, 0x1c
        /*00d6*/ 	.short	(.L_15555 - .L_15554)


	//   ....[0]....
.L_15554:
        /*00d8*/ 	.word	0x00000740


	//   ....[1]....
        /*00dc*/ 	.word	0x00003d90


	//----- nvinfo : EIATTR_MAX_THREADS
	.align		4
.L_15555:
        /*00e0*/ 	.byte	0x04, 0x05
        /*00e2*/ 	.short	(.L_15557 - .L_15556)
.L_15556:
        /*00e4*/ 	.word	0x00000080
        /*00e8*/ 	.word	0x00000001
        /*00ec*/ 	.word	0x00000001


	//----- nvinfo : EIATTR_CRS_STACK_SIZE
	.align		4
.L_15557:
        /*00f0*/ 	.byte	0x04, 0x1e
        /*00f2*/ 	.short	(.L_15559 - .L_15558)
.L_15558:
        /*00f4*/ 	.word	0x00000000


	//----- nvinfo : EIATTR_CBANK_PARAM_SIZE
	.align		4
.L_15559:
        /*00f8*/ 	.byte	0x03, 0x19
        /*00fa*/ 	.short	0x0034


	//----- nvinfo : EIATTR_PARAM_CBANK
	.align		4
        /*00fc*/ 	.byte	0x04, 0x0a
        /*00fe*/ 	.short	(.L_15561 - .L_15560)
	.align		4
.L_15560:
        /*0100*/ 	.word	index@(.nv.constant0._Z9cuda_gemmIiLi128ELi2ELi1ELi4096ELi2ELi2ELi64ELi0ELi0EEviiiPT_S1_S1_iii)
        /*0104*/ 	.short	0x0380
        /*0106*/ 	.short	0x0034


	//----- nvinfo : EIATTR_SW_WAR
	.align		4
.L_15561:
        /*0108*/ 	.byte	0x04, 0x36
        /*010a*/ 	.short	(.L_15563 - .L_15562)
.L_15562:
        /*010c*/ 	.word	0x00000008
.L_15563:


//--------------------- .nv.info._Z9cuda_gemmIiLi128ELi2ELi1ELi2048ELi128ELi128ELi64ELi1ELi1EEviiiPT_S1_S1_iii --------------------------
	.section	.nv.info._Z9cuda_gemmIiLi128ELi2ELi1ELi2048ELi128ELi128ELi64ELi1ELi1EEviiiPT_S1_S1_iii,"",@"SHT_CUDA_INFO"
	.sectionflags	@""
	.align	4


	//----- nvinfo : EIATTR_CUDA_API_VERSION
	.align		4
        /*0000*/ 	.byte	0x04, 0x37
        /*0002*/ 	.short	(.L_15565 - .L_15564)
.L_15564:
        /*0004*/ 	.word	0x00000082


	//----- nvinfo : EIATTR_KPARAM_INFO
	.align		4
.L_15565:
        /*0008*/ 	.byte	0x04, 0x17
        /*000a*/ 	.short	(.L_15567 - .L_15566)
.L_15566:
        /*000c*/ 	.word	0x00000000
        /*0010*/ 	.short	0x0008
        /*0012*/ 	.short	0x0030
        /*0014*/ 	.byte	0x00, 0xf0, 0x11, 0x00


	//----- nvinfo : EIATTR_KPARAM_INFO
	.align		4
.L_15567:
        /*0018*/ 	.byte	0x04, 0x17
        /*001a*/ 	.short	(.L_15569 - .L_15568)
.L_15568:
        /*001c*/ 	.word	0x00000000
        /*0020*/ 	.short	0x0007
        /*0022*/ 	.short	0x002c
        /*0024*/ 	.byte	0x00, 0xf0, 0x11, 0x00


	//----- nvinfo : EIATTR_KPARAM_INFO
	.align		4
.L_15569:
        /*0028*/ 	.byte	0x04, 0x17
        /*002a*/ 	.short	(.L_15571 - .L_15570)
.L_15570:
        /*002c*/ 	.word	0x00000000
        /*0030*/ 	.short	0x0006
        /*0032*/ 	.short	0x0028
        /*0034*/ 	.byte	0x00, 0xf0, 0x11, 0x00


	//----- nvinfo : EIATTR_KPARAM_INFO
	.align		4
.L_15571:
        /*0038*/ 	.byte	0x04, 0x17
        /*003a*/ 	.short	(.L_15573 - .L_15572)
.L_15572:
        /*003c*/ 	.word	0x00000000
        /*0040*/ 	.short	0x0005
        /*0042*/ 	.short	0x0020
        /*0044*/ 	.byte	0x00, 0xf5, 0x21, 0x00


	//----- nvinfo : EIATTR_KPARAM_INFO
	.align		4
.L_15573:
        /*0048*/ 	.byte	0x04, 0x17
        /*004a*/ 	.short	(.L_15575 - .L_15574)
.L_15574:
        /*004c*/ 	.word	0x00000000
        /*0050*/ 	.short	0x0004
        /*0052*/ 	.short	0x0018
        /*0054*/ 	.byte	0x00, 0xf5, 0x21, 0x00


	//----- nvinfo : EIATTR_KPARAM_INFO
	.align		4
.L_15575:
        /*0058*/ 	.byte	0x04, 0x17
        /*005a*/ 	.short	(.L_15577 - .L_15576)
.L_15576:
        /*005c*/ 	.word	0x00000000
        /*0060*/ 	.short	0x0003
        /*0062*/ 	.short	0x0010
        /*0064*/ 	.byte	0x00, 0xf5, 0x21, 0x00


	//----- nvinfo : EIATTR_KPARAM_INFO
	.align		4
.L_15577:
        /*0068*/ 	.byte	0x04, 0x17
        /*006a*/ 	.short	(.L_15579 - .L_15578)
.L_15578:
        /*006c*/ 	.word	0x00000000
        /*0070*/ 	.short	0x0002
        /*0072*/ 	.short	0x0008
        /*0074*/ 	.byte	0x00, 0xf0, 0x11, 0x00


	//----- nvinfo : EIATTR_KPARAM_INFO
	.align		4
.L_15579:
        /*0078*/ 	.byte	0x04, 0x17
        /*007a*/ 	.short	(.L_15581 - .L_15580)
.L_15580:
        /*007c*/ 	.word	0x00000000
        /*0080*/ 	.short	0x0001
        /*0082*/ 	.short	0x0004
        /*0084*/ 	.byte	0x00, 0xf0, 0x11, 0x00


	//----- nvinfo : EIATTR_KPARAM_INFO
	.align		4
.L_15581:
        /*0088*/ 	.byte	0x04, 0x17
        /*008a*/ 	.short	(.L_15583 - .L_15582)
.L_15582:
        /*008c*/ 	.word	0x00000000
        /*0090*/ 	.short	0x0000
        /*0092*/ 	.short	0x0000
        /*0094*/ 	.byte	0x00, 0xf0, 0x11, 0x00


	//----- nvinfo : EIATTR_SPARSE_MMA_MASK
	.align		4
.L_15583:
        /*0098*/ 	.byte	0x03, 0x50
        /*009a*/ 	.short	0x0000


	//----- nvinfo : EIATTR_MAXREG_COUNT
	.align		4
        /*009c*/ 	.byte	0x03, 0x1b
        /*009e*/ 	.short	0x00ff


	//----- nvinfo : EIATTR_NUM_BARRIERS
	.align		4
        /*00a0*/ 	.byte	0x02, 0x4c
        /*00a2*/ 	.byte	0x01
	.zero		1


	//----- nvinfo : EIATTR_MERCURY_ISA_VERSION
	.align		4
        /*00a4*/ 	.byte	0x03, 0x5f
        /*00a6*/ 	.short	0x0101


	//----- nvinfo : EIATTR_INT_WARP_WIDE_INSTR_OFFSETS
	.align		4
        /*00a8*/ 	.byte	0x04, 0x31
        /*00aa*/ 	.short	(.L_15585 - .L_15584)


	//   ....[0]....
.L_15584:
        /*00ac*/ 	.word	0x00000dc0


	//----- nvinfo : EIATTR_COOP_GROUP_MASK_REGIDS
	.align		4
.L_15585:
        /*00b0*/ 	.byte	0x04, 0x29
        /*00b2*/ 	.short	(.L_15587 - .L_15586)


	//   ....[0]....
.L_15586:
        /*00b4*/ 	.word	0xffffffff


	//----- nvinfo : EIATTR_COOP_GROUP_INSTR_OFFSETS
	.align		4
.L_15587:
        /*00b8*/ 	.byte	0x04, 0x28
        /*00ba*/ 	.short	(.L_15589 - .L_15588)


	//   ....[0]....
.L_15588:
        /*00bc*/ 	.word	0x00001110


	//----- nvinfo : EIATTR_VRC_CTA_INIT_COUNT
	.align		4
.L_15589:
        /*00c0*/ 	.byte	0x02, 0x4a
	.zero		1
	.zero		1


	//----- nvinfo : EIATTR_EXIT_INSTR_OFFSETS
	.align		4
        /*00c4*/ 	.byte	0x04, 0x1c
        /*00c6*/ 	.short	(.L_15591 - .L_15590)


	//   ....[0]....
.L_15590:
        /*00c8*/ 	.word	0x00000060


	//   ....[1]....
        /*00cc*/ 	.word	0x00001670


	//----- nvinfo : EIATTR_MAX_THREADS
	.align		4
.L_15591:
        /*00d0*/ 	.byte	0x04, 0x05
        /*00d2*/ 	.short	(.L_15593 - .L_15592)
.L_15592:
        /*00d4*/ 	.word	0x00000080
        /*00d8*/ 	.word	0x00000001
        /*00dc*/ 	.word	0x00000001


	//----- nvinfo : EIATTR_CRS_STACK_SIZE
	.align		4
.L_15593:
        /*00e0*/ 	.byte	0x04, 0x1e
        /*00e2*/ 	.short	(.L_15595 - .L_15594)
.L_15594:
        /*00e4*/ 	.word	0x00000000


	//----- nvinfo : EIATTR_CBANK_PARAM_SIZE
	.align		4
.L_15595:
        /*00e8*/ 	.byte	0x03, 0x19
        /*00ea*/ 	.short	0x0034


	//----- nvinfo : EIATTR_PARAM_CBANK
	.align		4
        /*00ec*/ 	.byte	0x04, 0x0a
        /*00ee*/ 	.short	(.L_15597 - .L_15596)
	.align		4
.L_15596:
        /*00f0*/ 	.word	index@(.nv.constant0._Z9cuda_gemmIiLi128ELi2ELi1ELi2048ELi128ELi128ELi64ELi1ELi1EEviiiPT_S1_S1_iii)
        /*00f4*/ 	.short	0x0380
        /*00f6*/ 	.short	0x0034


	//----- nvinfo : EIATTR_SW_WAR
	.align		4
.L_15597:
        /*00f8*/ 	.byte	0x04, 0x36
        /*00fa*/ 	.short	(.L_15599 - .L_15598)
.L_15598:
        /*00fc*/ 	.word	0x00000008
.L_15599:


//--------------------- .nv.info._Z9cuda_gemmIiLi128ELi2ELi1ELi2048ELi128ELi128ELi64ELi1ELi0EEviiiPT_S1_S1_iii --------------------------
	.section	.nv.info._Z9cuda_gemmIiLi128ELi2ELi1ELi2048ELi128ELi128ELi64ELi1ELi0EEviiiPT_S1_S1_iii,"",@"SHT_CUDA_INFO"
	.sectionflags	@""
	.align	4


	//----- nvinfo : EIATTR_CUDA_API_VERSION
	.align		4
        /*0000*/ 	.byte	0x04, 0x37
        /*0002*/ 	.short	(.L_15601 - .L_15600)
.L_15600:
        /*0004*/ 	.word	0x00000082


	//----- nvinfo : EIATTR_KPARAM_INFO
	.align		4
.L_15601:
        /*0008*/ 	.byte	0x04, 0x17
        /*000a*/ 	.short	(.L_15603 - .L_15602)
.L_15602:
        /*000c*/ 	.word	0x00000000
        /*0010*/ 	.short	0x0008
        /*0012*/ 	.short	0x0030
        /*0014*/ 	.byte	0x00, 0xf0, 0x11, 0x00


	//----- nvinfo : EIATTR_KPARAM_INFO
	.align		4
.L_15603:
        /*0018*/ 	.byte	0x04, 0x17
        /*001a*/ 	.short	(.L_15605 - .L_15604)
.L_15604:
        /*001c*/ 	.word	0x00000000
        /*0020*/ 	.short	0x0007
        /*0022*/ 	.short	0x002c
        /*0024*/ 	.byte	0x00, 0xf0, 0x11, 0x00


	//----- nvinfo : EIATTR_KPARAM_INFO
	.align		4
.L_15605:
        /*0028*/ 	.byte	0x04, 0x17
        /*002a*/ 	.short	(.L_15607 - .L_15606)
.L_15606:
        /*002c*/ 	.word	0x00000000
        /*0030*/ 	.short	0x0006
        /*0032*/ 	.short	0x0028
        /*0034*/ 	.byte	0x00, 0xf0, 0x11, 0x00


	//----- nvinfo : EIATTR_KPARAM_INFO
	.align		4
.L_15607:
        /*0038*/ 	.byte	0x04, 0x17
        /*003a*/ 	.short	(.L_15609 - .L_15608)
.L_15608:
        /*003c*/ 	.word	0x00000000
        /*0040*/ 	.short	0x0005
        /*0042*/ 	.short	0x0020
        /*0044*/ 	.byte	0x00, 0xf5, 0x21, 0x00


	//----- nvinfo : EIATTR_KPARAM_INFO
	.align		4
.L_15609:
        /*0048*/ 	.byte	0x04, 0x17
        /*004a*/ 	.short	(.L_15611 - .L_15610)
.L_15610:
        /*004c*/ 	.word	0x00000000
        /*0050*/ 	.short	0x0004
        /*0052*/ 	.short	0x0018
        /*0054*/ 	.byte	0x00, 0xf5, 0x21, 0x00


	//----- nvinfo : EIATTR_KPARAM_INFO
	.align		4
.L_15611:
        /*0058*/ 	.byte	0x04, 0x17
        /*005a*/ 	.short	(.L_15613 - .L_15612)
.L_15612:
        /*005c*/ 	.word	0x00000000
        /*0060*/ 	.short	0x0003
        /*0062*/ 	.short	0x0010
        /*0064*/ 	.byte	0x00, 0xf5, 0x21, 0x00


	//----- nvinfo : EIATTR_KPARAM_INFO
	.align		4
.L_15613:
        /*0068*/ 	.byte	0x04, 0x17
        /*006a*/ 	.short	(.L_15615 - .L_15614)
.L_15614:
        /*006c*/ 	.word	0x00000000
        /*0070*/ 	.short	0x0002
        /*0072*/ 	.short	0x0008
        /*0074*/ 	.byte	0x00, 0xf0, 0x11, 0x00


	//----- nvinfo : EIATTR_KPARAM_INFO
	.align		4
.L_15615:
        /*0078*/ 	.byte	0x04, 0x17
        /*007a*/ 	.short	(.L_15617 - .L_15616)
.L_15616:
        /*007c*/ 	.word	0x00000000
        /*0080*/ 	.short	0x0001
        /*0082*/ 	.short	0x0004
        /*0084*/ 	.byte	0x00, 0xf0, 0x11, 0x00


	//----- nvinfo : EIATTR_KPARAM_INFO
	.align		4
.L_15617:
        /*0088*/ 	.byte	0x04, 0x17
        /*008a*/ 	.short	(.L_15619 - .L_15618)
.L_15618:
        /*008c*/ 	.word	0x00000000
        /*0090*/ 	.short	0x0000
        /*0092*/ 	.short	0x0000
        /*0094*/ 	.byte	0x00, 0xf0, 0x11, 0x00


	//----- nvinfo : EIATTR_SPARSE_MMA_MASK
	.align		4
.L_15619:
        /*0098*/ 	.byte	0x03, 0x50
        /*009a*/ 	.short	0x0000


	//----- nvinfo : EIATTR_MAXREG_COUNT
	.align		4
        /*009c*/ 	.byte	0x03, 0x1b
        /*009e*/ 	.short	0x00ff


	//----- nvinfo : EIATTR_NUM_BARRIERS
	.align		4
        /*00a0*/ 	.byte	0x02, 0x4c
        /*00a2*/ 	.byte	0x01
	.zero		1


	//----- nvinfo : EIATTR_MERCURY_ISA_VERSION
	.align		4
        /*00a4*/ 	.byte	0x03, 0x5f
        /*00a6*/ 	.short	0x0101


	//----- nvinfo : EIATTR_COOP_GROUP_MASK_REGIDS
	.align		4
        /*00a8*/ 	.byte	0x04, 0x29
        /*00aa*/ 	.short	(.L_15621 - .L_15620)


	//   ....[0]....
.L_15620:
        /*00ac*/ 	.word	0xffffffff


	//   ....[1]....
        /*00b0*/ 	.word	0xffffffff


	//   ....[2]....
        /*00b4*/ 	.word	0xffffffff


	//   ....[3]....
        /*00b8*/ 	.word	0xffffffff


	//   ....[4]....
        /*00bc*/ 	.word	0xffffffff


	//   ....[5]....
        /*00c0*/ 	.word	0xffffffff


	//   ....[6]....
        /*00c4*/ 	.word	0xffffffff


	//   ....[7]....
        /*00c8*/ 	.word	0xffffffff


	//   ....[8]....
        /*00cc*/ 	.word	0xffffffff


	//   ....[9]....
        /*00d0*/ 	.word	0xffffffff


	//   ....[10]....
        /*00d4*/ 	.word	0xffffffff


	//   ....[11]....
        /*00d8*/ 	.word	0xffffffff


	//   ....[12]....
        /*00dc*/ 	.word	0xffffffff


	//   ....[13]....
        /*00e0*/ 	.word	0xffffffff


	//   ....[14]....
        /*00e4*/ 	.word	0xffffffff


	//   ....[15]....
        /*00e8*/ 	.word	0xffffffff


	//   ....[16]....
        /*00ec*/ 	.word	0xffffffff


	//   ....[17]....
        /*00f0*/ 	.word	0x0500004a


	//   ....[18]....
        /*00f4*/ 	.word	0x0500004a


	//   ....[19]....
        /*00f8*/ 	.word	0x0500004a


	//   ....[20]....
        /*00fc*/ 	.word	0x0500004a


	//   ....[21]....
        /*0100*/ 	.word	0x0500004a


	//   ....[22]....
        /*0104*/ 	.word	0x0500004a


	//   ....[23]....
        /*0108*/ 	.word	0x0500004a


	//   ....[24]....
        /*010c*/ 	.word	0x0500004a


	//   ....[25]....
        /*0110*/ 	.word	0x0500004a


	//   ....[26]....
        /*0114*/ 	.word	0x0500004a


	//   ....[27]....
        /*0118*/ 	.word	0x0500004a


	//   ....[28]....
        /*011c*/ 	.word	0x0500004a


	//   ....[29]....
        /*0120*/ 	.word	0x0500004a


	//   ....[30]....
        /*0124*/ 	.word	0x0500004a


	//   ....[31]....
        /*0128*/ 	.word	0x0500004a


	//   ....[32]....
        /*012c*/ 	.word	0x0500004a


	//----- nvinfo : EIATTR_COOP_GROUP_INSTR_OFFSETS
	.align		4
.L_15621:
        /*0130*/ 	.byte	0x04, 0x28
        /*0132*/ 	.short	(.L_15623 - .L_15622)


	//   ....[0]....
.L_15622:
        /*0134*/ 	.word	0x00001780


	//   ....[1]....
        /*0138*/ 	.word	0x000017e0


	//   ....[2]....
        /*013c*/ 	.word	0x00001840


	//   ....[3]....
        /*0140*/ 	.word	0x000018a0


	//   ....[4]....
        /*0144*/ 	.word	0x00001900


	//   ....[5]....
        /*0148*/ 	.word	0x00001960


	//   ....[6]....
        /*014c*/ 	.word	0x000019c0


	//   ....[7]....
        /*0150*/ 	.word	0x00001a20


	//   ....[8]....
        /*0154*/ 	.word	0x00001a80


	//   ....[9]....
        /*0158*/ 	.word	0x00001ae0


	//   ....[10]....
        /*015c*/ 	.word	0x00001b40


	//   ....[11]....
        /*0160*/ 	.word	0x00001ba0


	//   ....[12]....
        /*0164*/ 	.word	0x00001c00


	//   ....[13]....
        /*0168*/ 	.word	0x00001c60


	//   ....[14]....
        /*016c*/ 	.word	0x00001cc0


	//   ....[15]....
        /*0170*/ 	.word	0x00001d20


	//   ....[16]....
        /*0174*/ 	.word	0x00002210


	//   ....[17]....
        /*0178*/ 	.word	0x000027f0


	//   ....[18]....
        /*017c*/ 	.word	0x00002870


	//   ....[19]....
        /*0180*/ 	.word	0x00002900


	//   ....[20]....
        /*0184*/ 	.word	0x00002990


	//   ....[21]....
        /*0188*/ 	.word	0x00002a20


	//   ....[22]....
        /*018c*/ 	.word	0x00002ab0


	//   ....[23]....
        /*0190*/ 	.word	0x00002b40


	//   ....[24]....
        /*0194*/ 	.word	0x00002bd0


	//   ....[25]....
        /*0198*/ 	.word	0x00002c60


	//   ....[26]....
        /*019c*/ 	.word	0x00002cf0


	//   ....[27]....
        /*01a0*/ 	.word	0x00002d80


	//   ....[28]....
        /*01a4*/ 	.word	0x00002e10


	//   ....[29]....
        /*01a8*/ 	.word	0x00002ea0


	//   ....[30]....
        /*01ac*/ 	.word	0x00002f30


	//   ....[31]....
        /*01b0*/ 	.word	0x00002fc0


	//   ....[32]....
        /*01b4*/ 	.word	0x00003050


	//----- nvinfo : EIATTR_VRC_CTA_INIT_COUNT
	.align		4
.L_15623:
        /*01b8*/ 	.byte	0x02, 0x4a
	.zero		1
	.zero		1


	//----- nvinfo : EIATTR_EXIT_INSTR_OFFSETS
	.align		4
        /*01bc*/ 	.byte	0x04, 0x1c
        /*01be*/ 	.short	(.L_15625 - .L_15624)


	//   ....[0]....
.L_15624:
        /*01c0*/ 	.word	0x000002b0


	//   ....[1]....
        /*01c4*/ 	.word	0x000027a0


	//----- nvinfo : EIATTR_MAX_THREADS
	.align		4
.L_15625:
        /*01c8*/ 	.byte	0x04, 0x05
        /*01ca*/ 	.short	(.L_15627 - .L_15626)
.L_15626:
        /*01cc*/ 	.word	0x00000080
        /*01d0*/ 	.word	0x00000001
        /*01d4*/ 	.word	0x00000001


	//----- nvinfo : EIATTR_CRS_STACK_SIZE
	.align		4
.L_15627:
        /*01d8*/ 	.byte	0x04, 0x1e
        /*01da*/ 	.short	(.L_15629 - .L_15628)
.L_15628:
        /*01dc*/ 	.word	0x00000000


	//----- nvinfo : EIATTR_CBANK_PARAM_SIZE
	.align		4
.L_15629:
        /*01e0*/ 	.byte	0x03, 0x19
        /*01e2*/ 	.short	0x0034


	//----- nvinfo : EIATTR_PARAM_CBANK
	.align		4
        /*01e4*/ 	.byte	0x04, 0x0a
        /*01e6*/ 	.short	(.L_15631 - .L_15630)
	.align		4
.L_15630:
        /*01e8*/ 	.word	index@(.nv.constant0._Z9cuda_gemmIiLi128ELi2ELi1ELi2048ELi128ELi128ELi64ELi1ELi0EEviiiPT_S1_S1_iii)
        /*01ec*/ 	.short	0x0380
        /*01ee*/ 	.short	0x0034


	//----- nvinfo : EIATTR_SW_WAR
	.align		4
.L_15631:
        /*01f0*/ 	.byte	0x04, 0x36
        /*01f2*/ 	.short	(.L_15633 - .L_15632)
.L_15632:
        /*01f4*/ 	.word	0x00000008
.L_15633:


//--------------------- .nv.info._Z9cuda_gemmIiLi128ELi2ELi1ELi2048ELi128ELi128ELi64ELi0ELi1EEviiiPT_S1_S1_iii --------------------------
	.section	.nv.info._Z9cuda_gemmIiLi128ELi2ELi1ELi2048ELi128ELi128ELi64ELi0ELi1EEviiiPT_S1_S1_iii,"",@"SHT_CUDA_INFO"
	.sectionflags	@""
	.align	4


	//----- nvinfo : EIATTR_CUDA_API_VERSION
	.align		4
        /*0000*/ 	.byte	0x04, 0x37
        /*0002*/ 	.short	(.L_15635 - .L_15634)
.L_15634:
        /*0004*/ 	.word	0x00000082


	//----- nvinfo : EIATTR_KPARAM_INFO
	.align		4
.L_15635:
        /*0008*/ 	.byte	0x04, 0x17
        /*000a*/ 	.short	(.L_15637 - .L_15636)
.L_15636:
        /*000c*/ 	.word	0x00000000
        /*0010*/ 	.short	0x0008
        /*0012*/ 	.short	0x0030
        /*0014*/ 	.byte	0x00, 0xf0, 0x11, 0x00


	//----- nvinfo : EIATTR_KPARAM_INFO
	.align		4
.L_15637:
        /*0018*/ 	.byte	0x04, 0x17
        /*001a*/ 	.short	(.L_15639 - .L_15638)
.L_15638:
        /*001c*/ 	.word	0x00000000
        /*0020*/ 	.short	0x0007
        /*0022*/ 	.short	0x002c
        /*0024*/ 	.byte	0x00, 0xf0, 0x11, 0x00


	//----- nvinfo : EIATTR_KPARAM_INFO
	.align		4
.L_15639:
        /*0028*/ 	.byte	0x04, 0x17
        /*002a*/ 	.short	(.L_15641 - .L_15640)
.L_15640:
        /*002c*/ 	.word	0x00000000
        /*0030*/ 	.short	0x0006
        /*0032*/ 	.short	0x0028
        /*0034*/ 	.byte	0x00, 0xf0, 0x11, 0x00


	//----- nvinfo : EIATTR_KPARAM_INFO
	.align		4
.L_15641:
        /*0038*/ 	.byte	0x04, 0x17
        /*003a*/ 	.short	(.L_15643 - .L_15642)
.L_15642:
        /*003c*/ 	.word	0x00000000
        /*0040*/ 	.short	0x0005
        /*0042*/ 	.short	0x0020
        /*0044*/ 	.byte	0x00, 0xf5, 0x21, 0x00


	//----- nvinfo : EIATTR_KPARAM_INFO
	.align		4
.L_15643:
        /*0048*/ 	.byte	0x04, 0x17
        /*004a*/ 	.short	(.L_15645 - .L_15644)
.L_15644:
        /*004c*/ 	.word	0x00000000
        /*0050*/ 	.short	0x0004
        /*0052*/ 	.short	0x0018
        /*0054*/ 	.byte	0x00, 0xf5, 0x21, 0x00


	//----- nvinfo : EIATTR_KPARAM_INFO
	.align		4
.L_15645:
        /*0058*/ 	.byte	0x04, 0x17
        /*005a*/ 	.short	(.L_15647 - .L_15646)
.L_15646:
        /*005c*/ 	.word	0x00000000
        /*0060*/ 	.short	0x0003
        /*0062*/ 	.short	0x0010
        /*0064*/ 	.byte	0x00, 0xf5, 0x21, 0x00


	//----- nvinfo : EIATTR_KPARAM_INFO
	.align		4
.L_15647:
        /*0068*/ 	.byte	0x04, 0x17
        /*006a*/ 	.short	(.L_15649 - .L_15648)
.L_15648:
        /*006c*/ 	.word	0x00000000
        /*0070*/ 	.short	0x0002
        /*0072*/ 	.short	0x0008
        /*0074*/ 	.byte	0x00, 0xf0, 0x11, 0x00


	//----- nvinfo : EIATTR_KPARAM_INFO
	.align		4
.L_15649:
        /*0078*/ 	.byte	0x04, 0x17
        /*007a*/ 	.short	(.L_15651 - .L_15650)
.L_15650:
        /*007c*/ 	.word	0x00000000
        /*0080*/ 	.short	0x0001
        /*0082*/ 	.short	0x0004
        /*0084*/ 	.byte	0x00, 0xf0, 0x11, 0x00


	//----- nvinfo : EIATTR_KPARAM_INFO
	.align		4
.L_15651:
        /*0088*/ 	.byte	0x04, 0x17
        /*008a*/ 	.short	(.L_15653 - .L_15652)
.L_15652:
        /*008c*/ 	.word	0x00000000
        /*0090*/ 	.short	0x0000
        /*0092*/ 	.short	0x0000
        /*0094*/ 	.byte	0x00, 0xf0, 0x11, 0x00


	//----- nvinfo : EIATTR_SPARSE_MMA_MASK
	.align		4
.L_15653:
        /*0098*/ 	.byte	0x03, 0x50
        /*009a*/ 	.short	0x0000


	//----- nvinfo : EIATTR_MAXREG_COUNT
	.align		4
        /*009c*/ 	.byte	0x03, 0x1b
        /*009e*/ 	.short	0x00ff


	//----- nvinfo : EIATTR_NUM_BARRIERS
	.align		4
        /*00a0*/ 	.byte	0x02, 0x4c
        /*00a2*/ 	.byte	0x01
	.zero		1


	//----- nvinfo : EIATTR_MERCURY_ISA_VERSION
	.align		4
        /*00a4*/ 	.byte	0x03, 0x5f
        /*00a6*/ 	.short	0x0101


	//----- nvinfo : EIATTR_INT_WARP_WIDE_INSTR_OFFSETS
	.align		4
        /*00a8*/ 	.byte	0x04, 0x31
        /*00aa*/ 	.short	(.L_15655 - .L_15654)


	//   ....[0]....
.L_15654:
        /*00ac*/ 	.word	0x00000ef0


	//----- nvinfo : EIATTR_COOP_GROUP_MASK_REGIDS
	.align		4
.L_15655:
        /*00b0*/ 	.byte	0x04, 0x29
        /*00b2*/ 	.short	(.L_15657 - .L_15656)


	//   ....[0]....
.L_15656:
        /*00b4*/ 	.word	0xffffffff


	//----- nvinfo : EIATTR_COOP_GROUP_INSTR_OFFSETS
	.align		4
.L_15657:
        /*00b8*/ 	.byte	0x04, 0x28
        /*00ba*/ 	.short	(.L_15659 - .L_15658)


	//   ....[0]....
.L_15658:
        /*00bc*/ 	.word	0x00001220


	//----- nvinfo : EIATTR_VRC_CTA_INIT_COUNT
	.align		4
.L_15659:
        /*00c0*/ 	.byte	0x02, 0x4a
	.zero		1
	.zero		1


	//----- nvinfo : EIATTR_EXIT_INSTR_OFFSETS
	.align		4
        /*00c4*/ 	.byte	0x04, 0x1c
        /*00c6*/ 	.short	(.L_15661 - .L_15660)


	//   ....[0]....
.L_15660:
        /*00c8*/ 	.word	0x00000060


	//   ....[1]....
        /*00cc*/ 	.word	0x00001970


	//----- nvinfo : EIATTR_MAX_THREADS
	.align		4
.L_15661:
        /*00d0*/ 	.byte	0x04, 0x05
        /*00d2*/ 	.short	(.L_15663 - .L_15662)
.L_15662:
        /*00d4*/ 	.word	0x00000080
        /*00d8*/ 	.word	0x00000001
        /*00dc*/ 	.word	0x00000001


	//----- nvinfo : EIATTR_CRS_STACK_SIZE
	.align		4
.L_15663:
        /*00e0*/ 	.byte	0x04, 0x1e
        /*00e2*/ 	.short	(.L_15665 - .L_15664)
.L_15664:
        /*00e4*/ 	.word	0x00000000


	//----- nvinfo : EIATTR_CBANK_PARAM_SIZE
	.align		4
.L_15665:
        /*00e8*/ 	.byte	0x03, 0x19
        /*00ea*/ 	.short	0x0034


	//----- nvinfo : EIATTR_PARAM_CBANK
	.align		4
        /*00ec*/ 	.byte	0x04, 0x0a
        /*00ee*/ 	.short	(.L_15667 - .L_15666)
	.align		4
.L_15666:
        /*00f0*/ 	.word	index@(.nv.constant0._Z9cuda_gemmIiLi128ELi2ELi1ELi2048ELi128ELi128ELi64ELi0ELi1EEviiiPT_S1_S1_iii)
        /*00f4*/ 	.short	0x0380
        /*00f6*/ 	.short	0x0034


	//----- nvinfo : EIATTR_SW_WAR
	.align		4
.L_15667:
        /*00f8*/ 	.byte	0x04, 0x36
        /*00fa*/ 	.short	(.L_15669 - .L_15668)
.L_15668:
        /*00fc*/ 	.word	0x00000008
.L_15669:


//--------------------- .nv.info._Z9cuda_gemmIiLi128ELi2ELi1ELi2048ELi128ELi128ELi64ELi0ELi0EEviiiPT_S1_S1_iii --------------------------
	.section	.nv.info._Z9cuda_gemmIiLi128ELi2ELi1ELi2048ELi128ELi128ELi64ELi0ELi0EEviiiPT_S1_S1_iii,"",@"SHT_CUDA_INFO"
	.sectionflags	@""
	.align	4


	//----- nvinfo : EIATTR_CUDA_API_VERSION
	.align		4
        /*0000*/ 	.byte	0x04, 0x37
        /*0002*/ 	.short	(.L_15671 - .L_15670)
.L_15670:
        /*0004*/ 	.word	0x00000082


	//----- nvinfo : EIATTR_KPARAM_INFO
	.align		4
.L_15671:
        /*0008*/ 	.byte	0x04, 0x17
        /*000a*/ 	.short	(.L_15673 - .L_15672)
.L_15672:
        /*000c*/ 	.word	0x00000000
        /*0010*/ 	.short	0x0008
        /*0012*/ 	.short	0x0030
        /*0014*/ 	.byte	0x00, 0xf0, 0x11, 0x00


	//----- nvinfo : EIATTR_KPARAM_INFO
	.align		4
.L_15673:
        /*0018*/ 	.byte	0x04, 0x17
        /*001a*/ 	.short	(.L_15675 - .L_15674)
.L_15674:
        /*001c*/ 	.word	0x00000000
        /*0020*/ 	.short	0x0007
        /*0022*/ 	.short	0x002c
        /*0024*/ 	.byte	0x00, 0xf0, 0x11, 0x00


	//----- nvinfo : EIATTR_KPARAM_INFO
	.align		4
.L_15675:
        /*0028*/ 	.byte	0x04, 0x17
        /*002a*/ 	.short	(.L_15677 - .L_15676)
.L_15676:
        /*002c*/ 	.word	0x00000000
        /*0030*/ 	.short	0x0006
        /*0032*/ 	.short	0x0028
        /*0034*/ 	.byte	0x00, 0xf0, 0x11, 0x00


	//----- nvinfo : EIATTR_KPARAM_INFO
	.align		4
.L_15677:
        /*0038*/ 	.byte	0x04, 0x17
        /*003a*/ 	.short	(.L_15679 - .L_15678)
.L_15678:
        /*003c*/ 	.word	0x00000000
        /*0040*/ 	.short	0x0005
        /*0042*/ 	.short	0x0020
        /*0044*/ 	.byte	0x00, 0xf5, 0x21, 0x00


	//----- nvinfo : EIATTR_KPARAM_INFO
	.align		4
.L_15679:
        /*0048*/ 	.byte	0x04, 0x17
        /*004a*/ 	.short	(.L_15681 - .L_15680)
.L_15680:
        /*004c*/ 	.word	0x00000000
        /*0050*/ 	.short	0x0004
        /*0052*/ 	.short	0x0018
        /*0054*/ 	.byte	0x00, 0xf5, 0x21, 0x00


	//----- nvinfo : EIATTR_KPARAM_INFO
	.align		4
.L_15681:
        /*0058*/ 	.byte	0x04, 0x17
        /*005a*/ 	.short	(.L_15683 - .L_15682)
.L_15682:
        /*005c*/ 	.word	0x00000000
        /*0060*/ 	.short	0x0003
        /*0062*/ 	.short	0x0010
        /*0064*/ 	.byte	0x00, 0xf5, 0x21, 0x00


	//----- nvinfo : EIATTR_KPARAM_INFO
	.align		4
.L_15683:
        /*0068*/ 	.byte	0x04, 0x17
        /*006a*/ 	.short	(.L_15685 - .L_15684)
.L_15684:
        /*006c*/ 	.word	0x00000000
        /*0070*/ 	.short	0x0002
        /*0072*/ 	.short	0x0008
        /*0074*/ 	.byte	0x00, 0xf0, 0x11, 0x00


	//----- nvinfo : EIATTR_KPARAM_INFO
	.align		4
.L_15685:
        /*0078*/ 	.byte	0x04, 0x17
        /*007a*/ 	.short	(.L_15687 - .L_15686)
.L_15686:
        /*007c*/ 	.word	0x00000000
        /*0080*/ 	.short	0x0001
        /*0082*/ 	.short	0x0004
        /*0084*/ 	.byte	0x00, 0xf0, 0x11, 0x00


	//----- nvinfo : EIATTR_KPARAM_INFO
	.align		4
.L_15687:
        /*0088*/ 	.byte	0x04, 0x17
        /*008a*/ 	.short	(.L_15689 - .L_15688)
.L_15688:
        /*008c*/ 	.word	0x00000000
        /*0090*/ 	.short	0x0000
        /*0092*/ 	.short	0x0000
        /*0094*/ 	.byte	0x00, 0xf0, 0x11, 0x00


	//----- nvinfo : EIATTR_SPARSE_MMA_MASK
	.align		4
.L_15689:
        /*0098*/ 	.byte	0x03, 0x50
        /*009a*/ 	.short	0x0000


	//----- nvinfo : EIATTR_MAXREG_COUNT
	.align		4
        /*009c*/ 	.byte	0x03, 0x1b
        /*009e*/ 	.short	0x00ff


	//----- nvinfo : EIATTR_NUM_BARRIERS
	.align		4
        /*00a0*/ 	.byte	0x02, 0x4c
        /*00a2*/ 	.byte	0x01
	.zero		1


	//----- nvinfo : EIATTR_MERCURY_ISA_VERSION
	.align		4
        /*00a4*/ 	.byte	0x03, 0x5f
        /*00a6*/ 	.short	0x0101


	//----- nvinfo : EIATTR_COOP_GROUP_MASK_REGIDS
	.align		4
        /*00a8*/ 	.byte	0x04, 0x29
        /*00aa*/ 	.short	(.L_15691 - .L_15690)


	//   ....[0]....
.L_15690:
        /*00ac*/ 	.word	0xffffffff


	//   ....[1]....
        /*00b0*/ 	.word	0xffffffff


	//   ....[2]....
        /*00b4*/ 	.word	0xffffffff


	//   ....[3]....
        /*00b8*/ 	.word	0xffffffff


	//   ....[4]....
        /*00bc*/ 	.word	0xffffffff


	//   ....[5]....
        /*00c0*/ 	.word	0xffffffff


	//   ....[6]....
        /*00c4*/ 	.word	0xffffffff


	//   ....[7]....
        /*00c8*/ 	.word	0xffffffff


	//   ....[8]....
        /*00cc*/ 	.word	0xffffffff


	//   ....[9]....
        /*00d0*/ 	.word	0xffffffff


	//   ....[10]....
        /*00d4*/ 	.word	0xffffffff


	//   ....[11]....
        /*00d8*/ 	.word	0xffffffff


	//   ....[12]....
        /*00dc*/ 	.word	0xffffffff


	//   ....[13]....
        /*00e0*/ 	.word	0xffffffff


	//   ....[14]....
        /*00e4*/ 	.word	0xffffffff


	//   ....[15]....
        /*00e8*/ 	.word	0xffffffff


	//   ....[16]....
        /*00ec*/ 	.word	0xffffffff


	//   ....[17]....
        /*00f0*/ 	.word	0x0500004b


	//   ....[18]....
        /*00f4*/ 	.word	0x0500004b


	//   ....[19]....
        /*00f8*/ 	.word	0x0500004b


	//   ....[20]....
        /*00fc*/ 	.word	0x0500004b


	//   ....[21]....
        /*0100*/ 	.word	0x0500004b


	//   ....[22]....
        /*0104*/ 	.word	0x0500004b


	//   ....[23]....
        /*0108*/ 	.word	0x0500004b


	//   ....[24]....
        /*010c*/ 	.word	0x0500004b


	//   ....[25]....
        /*0110*/ 	.word	0x0500004b


	//   ....[26]....
        /*0114*/ 	.word	0x0500004b


	//   ....[27]....
        /*0118*/ 	.word	0x0500004b


	//   ....[28]....
        /*011c*/ 	.word	0x0500004b


	//   ....[29]....
        /*0120*/ 	.word	0x0500004b


	//   ....[30]....
        /*0124*/ 	.word	0x0500004b


	//   ....[31]....
        /*0128*/ 	.word	0x0500004b


	//   ....[32]....
        /*012c*/ 	.word	0x0500004b


	//----- nvinfo : EIATTR_COOP_GROUP_INSTR_OFFSETS
	.align		4
.L_15691:
        /*0130*/ 	.byte	0x04, 0x28
        /*0132*/ 	.short	(.L_15693 - .L_15692)


	//   ....[0]....
.L_15692:
        /*0134*/ 	.word	0x00001870


	//   ....[1]....
        /*0138*/ 	.word	0x000018d0


	//   ....[2]....
        /*013c*/ 	.word	0x00001930


	//   ....[3]....
        /*0140*/ 	.word	0x00001990


	//   ....[4]....
        /*0144*/ 	.word	0x000019f0


	//   ....[5]....
        /*0148*/ 	.word	0x00001a50


	//   ....[6]....
        /*014c*/ 	.word	0x00001ab0


	//   ....[7]....
        /*0150*/ 	.word	0x00001b10


	//   ....[8]....
        /*0154*/ 	.word	0x00001b70


	//   ....[9]....
        /*0158*/ 	.word	0x00001bd0


	//   ....[10]....
        /*015c*/ 	.word	0x00001c30


	//   ....[11]....
        /*0160*/ 	.word	0x00001c90


	//   ....[12]....
        /*0164*/ 	.word	0x00001cf0


	//   ....[13]....
        /*0168*/ 	.word	0x00001d50


	//   ....[14]....
        /*016c*/ 	.word	0x00001db0


	//   ....[15]....
        /*0170*/ 	.word	0x00001e10


	//   ....[16]....
        /*0174*/ 	.word	0x00002300


	//   ....[17]....
        /*0178*/ 	.word	0x000033b0


	//   ....[18]....
        /*017c*/ 	.word	0x00003430


	//   ....[19]....
        /*0180*/ 	.word	0x000034c0


	//   ....[20]....
        /*0184*/ 	.word	0x00003550


	//   ....[21]....
        /*0188*/ 	.word	0x000035e0


	//   ....[22]....
        /*018c*/ 	.word	0x00003670


	//   ....[23]....
        /*0190*/ 	.word	0x00003700


	//   ....[24]....
        /*0194*/ 	.word	0x00003790


	//   ....[25]....
        /*0198*/ 	.word	0x00003820


	//   ....[26]....
        /*019c*/ 	.word	0x000038b0


	//   ....[27]....
        /*01a0*/ 	.word	0x00003940


	//   ....[28]....
        /*01a4*/ 	.word	0x000039d0


	//   ....[29]....
        /*01a8*/ 	.word	0x00003a60


	//   ....[30]....
        /*01ac*/ 	.word	0x00003af0


	//   ....[31]....
        /*01b0*/ 	.word	0x00003b80


	//   ....[32]....
        /*01b4*/ 	.word	0x00003c10


	//----- nvinfo : EIATTR_VRC_CTA_INIT_COUNT
	.align		4
.L_15693:
        /*01b8*/ 	.byte	0x02, 0x4a
	.zero		1
	.zero		1


	//----- nvinfo : EIATTR_EXIT_INSTR_OFFSETS
	.align		4
        /*01bc*/ 	.byte	0x04, 0x1c
        /*01be*/ 	.short	(.L_15695 - .L_15694)


	//   ....[0]....
.L_15694:
        /*01c0*/ 	.word	0x00000290


	//   ....[1]....
        /*01c4*/ 	.word	0x00003360


	//----- nvinfo : EIATTR_MAX_THREADS
	.align		4
.L_15695:
        /*01c8*/ 	.byte	0x04, 0x05
        /*01ca*/ 	.short	(.L_15697 - .L_15696)
.L_15696:
        /*01cc*/ 	.word	0x00000080
        /*01d0*/ 	.word	0x00000001
        /*01d4*/ 	.word	0x00000001


	//----- nvinfo : EIATTR_CRS_STACK_SIZE
	.align		4
.L_15697:
        /*01d8*/ 	.byte	0x04, 0x1e
        /*01da*/ 	.short	(.L_15699 - .L_15698)
.L_15698:
        /*01dc*/ 	.word	0x00000000


	//----- nvinfo : EIATTR_CBANK_PARAM_SIZE
	.align		4
.L_15699:
        /*01e0*/ 	.byte	0x03, 0x19
        /*01e2*/ 	.short	0x0034


	//----- nvinfo : EIATTR_PARAM_CBANK
	.align		4
        /*01e4*/ 	.byte	0x04, 0x0a
        /*01e6*/ 	.short	(.L_15701 - .L_15700)
	.align		4
.L_15700:
        /*01e8*/ 	.word	index@(.nv.constant0._Z9cuda_gemmIiLi128ELi2ELi1ELi2048ELi128ELi128ELi64ELi0ELi0EEviiiPT_S1_S1_iii)
        /*01ec*/ 	.short	0x0380
        /*01ee*/ 	.short	0x0034


	//----- nvinfo : EIATTR_SW_WAR
	.align		4
.L_15701:
        /*01f0*/ 	.byte	0x04, 0x36
        /*01f2*/ 	.short	(.L_15703 - .L_15702)
.L_15702:
        /*01f4*/ 	.word	0x00000008
.L_15703:


//--------------------- .nv.info._Z9cuda_gemmIiLi128ELi2ELi1ELi2048ELi64ELi64ELi64ELi1ELi1EEviiiPT_S1_S1_iii --------------------------
	.section	.nv.info._Z9cuda_gemmIiLi128ELi2ELi1ELi2048ELi64ELi64ELi64ELi1ELi1EEviiiPT_S1_S1_iii,"",@"SHT_CUDA_INFO"
	.sectionflags	@""
	.align	4


	//----- nvinfo : EIATTR_CUDA_API_VERSION
	.align		4
        /*0000*/ 	.byte	0x04, 0x37
        /*0002*/ 	.short	(.L_15705 - .L_15704)
.L_15704:
        /*0004*/ 	.word	0x00000082


	//----- nvinfo : EIATTR_KPARAM_INFO
	.align		4
.L_15705:
        /*0008*/ 	.byte	0x04, 0x17
        /*000a*/ 	.short	(.L_15707 - .L_15706)
.L_15706:
        /*000c*/ 	.word	0x00000000
        /*0010*/ 	.short	0x0008
        /*0012*/ 	.short	0x0030
        /*0014*/ 	.byte	0x00, 0xf0, 0x11, 0x00


	//----- nvinfo : EIATTR_KPARAM_INFO
	.align		4
.L_15707:
        /*0018*/ 	.byte	0x04, 0x17
        /*001a*/ 	.short	(.L_15709 - .L_15708)
.L_15708:
        /*001c*/ 	.word	0x00000000
        /*0020*/ 	.short	0x0007
        /*0022*/ 	.short	0x002c
        /*0024*/ 	.byte	0x00, 0xf0, 0x11, 0x00


	//----- nvinfo : EIATTR_KPARAM_INFO
	.align		4
.L_15709:
        /*0028*/ 	.byte	0x04, 0x17
        /*002a*/ 	.short	(.L_15711 - .L_15710)
.L_15710:
        /*002c*/ 	.word	0x00000000
        /*0030*/ 	.short	0x0006
        /*0032*/ 	.short	0x0028
        /*0034*/ 	.byte	0x00, 0xf0, 0x11, 0x00


	//----- nvinfo : EIATTR_KPARAM_INFO
	.align		4
.L_15711:
        /*0038*/ 	.byte	0x04, 0x17
        /*003a*/ 	.short	(.L_15713 - .L_15712)
.L_15712:
        /*003c*/ 	.word	0x00000000
        /*0040*/ 	.short	0x0005
        /*0042*/ 	.short	0x0020
        /*0044*/ 	.byte	0x00, 0xf5, 0x21, 0x00


	//----- nvinfo : EIATTR_KPARAM_INFO
	.align		4
.L_15713:
        /*0048*/ 	.byte	0x04, 0x17
        /*004a*/ 	.short	(.L_15715 - .L_15714)
.L_15714:
        /*004c*/ 	.word	0x00000000
        /*0050*/ 	.short	0x0004
        /*0052*/ 	.short	0x0018
        /*0054*/ 	.byte	0x00, 0xf5, 0x21, 0x00


	//----- nvinfo : EIATTR_KPARAM_INFO
	.align		4
.L_15715:
        /*0058*/ 	.byte	0x04, 0x17
        /*005a*/ 	.short	(.L_15717 - .L_15716)
.L_15716:
        /*005c*/ 	.word	0x00000000
        /*0060*/ 	.short	0x0003
        /*0062*/ 	.short	0x0010
        /*0064*/ 	.byte	0x00, 0xf5, 0x21, 0x00


	//----- nvinfo : EIATTR_KPARAM_INFO
	.align		4
.L_15717:
        /*0068*/ 	.byte	0x04, 0x17
        /*006a*/ 	.short	(.L_15719 - .L_15718)
.L_15718:
        /*006c*/ 	.word	0x00000000
        /*0070*/ 	.short	0x0002
        /*0072*/ 	.short	0x0008
        /*0074*/ 	.byte	0x00, 0xf0, 0x11, 0x00


	//----- nvinfo : EIATTR_KPARAM_INFO
	.align		4
.L_15719:
        /*0078*/ 	.byte	0x04, 0x17
        /*007a*/ 	.short	(.L_15721 - .L_15720)
.L_15720:
        /*007c*/ 	.word	0x00000000
        /*0080*/ 	.short	0x0001
        /*0082*/ 	.short	0x0004
        /*0084*/ 	.byte	0x00, 0xf0, 0x11, 0x00


	//----- nvinfo : EIATTR_KPARAM_INFO
	.align		4
.L_15721:
        /*0088*/ 	.byte	0x04, 0x17
        /*008a*/ 	.short	(.L_15723 - .L_15722)
.L_15722:
        /*008c*/ 	.word	0x00000000
        /*0090*/ 	.short	0x0000
        /*0092*/ 	.short	0x0000
        /*0094*/ 	.byte	0x00, 0xf0, 0x11, 0x00


	//----- nvinfo : EIATTR_SPARSE_MMA_MASK
	.align		4
.L_15723:
        /*0098*/ 	.byte	0x03, 0x50
        /*009a*/ 	.short	0x0000


	//----- nvinfo : EIATTR_MAXREG_COUNT
	.align		4
        /*009c*/ 	.byte	0x03, 0x1b
        /*009e*/ 	.short	0x00ff


	//----- nvinfo : EIATTR_NUM_BARRIERS
	.align		4
        /*00a0*/ 	.byte	0x02, 0x4c
        /*00a2*/ 	.byte	0x01
	.zero		1


	//----- nvinfo : EIATTR_MERCURY_ISA_VERSION
	.align		4
        /*00a4*/ 	.byte	0x03, 0x5f
        /*00a6*/ 	.short	0x0101


	//----- nvinfo : EIATTR_COOP_GROUP_MASK_REGIDS
	.align		4
        /*00a8*/ 	.byte	0x04, 0x29
        /*00aa*/ 	.short	(.L_15725 - .L_15724)


	//   ....[0]....
.L_15724:
        /*00ac*/ 	.word	0xffffffff


	//   ....[1]....
        /*00b0*/ 	.word	0xffffffff


	//   ....[2]....
        /*00b4*/ 	.word	0xffffffff


	//   ....[3]....
        /*00b8*/ 	.word	0xffffffff


	//   ....[4]....
        /*00bc*/ 	.word	0xffffffff


	//   ....[5]....
        /*00c0*/ 	.word	0xffffffff


	//   ....[6]....
        /*00c4*/ 	.word	0xffffffff


	//   ....[7]....
        /*00c8*/ 	.word	0xffffffff


	//   ....[8]....
        /*00cc*/ 	.word	0xffffffff


	//   ....[9]....
        /*00d0*/ 	.word	0xffffffff


	//   ....[10]....
        /*00d4*/ 	.word	0xffffffff


	//   ....[11]....
        /*00d8*/ 	.word	0xffffffff


	//   ....[12]....
        /*00dc*/ 	.word	0xffffffff


	//   ....[13]....
        /*00e0*/ 	.word	0xffffffff


	//   ....[14]....
        /*00e4*/ 	.word	0xffffffff


	//   ....[15]....
        /*00e8*/ 	.word	0xffffffff


	//   ....[16]....
        /*00ec*/ 	.word	0xffffffff


	//   ....[17]....
        /*00f0*/ 	.word	0x05000010


	//   ....[18]....
        /*00f4*/ 	.word	0x05000010


	//   ....[19]....
        /*00f8*/ 	.word	0x05000010


	//   ....[20]....
        /*00fc*/ 	.word	0x05000010


	//   ....[21]....
        /*0100*/ 	.word	0x05000010


	//   ....[22]....
        /*0104*/ 	.word	0x05000010


	//   ....[23]....
        /*0108*/ 	.word	0x05000010


	//   ....[24]....
        /*010c*/ 	.word	0x05000010


	//   ....[25]....
        /*0110*/ 	.word	0x05000010


	//   ....[26]....
        /*0114*/ 	.word	0x05000010


	//   ....[27]....
        /*0118*/ 	.word	0x05000010


	//   ....[28]....
        /*011c*/ 	.word	0x05000010


	//   ....[29]....
        /*0120*/ 	.word	0x05000010


	//   ....[30]....
        /*0124*/ 	.word	0x05000010


	//   ....[31]....
        /*0128*/ 	.word	0x05000010


	//   ....[32]....
        /*012c*/ 	.word	0x05000010


	//----- nvinfo : EIATTR_COOP_GROUP_INSTR_OFFSETS
	.align		4
.L_15725:
        /*0130*/ 	.byte	0x04, 0x28
        /*0132*/ 	.short	(.L_15727 - .L_15726)


	//   ....[0]....
.L_15726:
        /*0134*/ 	.word	0x00000e30


	//   ....[1]....
        /*0138*/ 	.word	0x00000e40


	//   ....[2]....
        /*013c*/ 	.word	0x00000e70


	//   ....[3]....
        /*0140*/ 	.word	0x00000e90


	//   ....[4]....
        /*0144*/ 	.word	0x00000eb0


	//   ....[5]....
        /*0148*/ 	.word	0x00000ed0


	//   ....[6]....
        /*014c*/ 	.word	0x00000ef0


	//   ....[7]....
        /*0150*/ 	.word	0x00000f10


	//   ....[8]....
        /*0154*/ 	.word	0x00000f30


	//   ....[9]....
        /*0158*/ 	.word	0x00000f50


	//   ....[10]....
        /*015c*/ 	.word	0x00000f70


	//   ....[11]....
        /*0160*/ 	.word	0x00000f90


	//   ....[12]....
        /*0164*/ 	.word	0x00000fb0


	//   ....[13]....
        /*0168*/ 	.word	0x00000fd0


	//   ....[14]....
        /*016c*/ 	.word	0x00000ff0


	//   ....[15]....
        /*0170*/ 	.word	0x00001010


	//   ....[16]....
        /*0174*/ 	.word	0x00001090


	//   ....[17]....
        /*0178*/ 	.word	0x00001650


	//   ....[18]....
        /*017c*/ 	.word	0x000016a0


	//   ....[19]....
        /*0180*/ 	.word	0x00001700


	//   ....[20]....
        /*0184*/ 	.word	0x00001750


	//   ....[21]....
        /*0188*/ 	.word	0x000017a0


	//   ....[22]....
        /*018c*/ 	.word	0x000017f0


	//   ....[23]....
        /*0190*/ 	.word	0x00001840


	//   ....[24]....
        /*0194*/ 	.word	0x00001890


	//   ....[25]....
        /*0198*/ 	.word	0x000018e0


	//   ....[26]....
        /*019c*/ 	.word	0x00001930


	//   ....[27]....
        /*01a0*/ 	.word	0x00001980


	//   ....[28]....
        /*01a4*/ 	.word	0x000019d0


	//   ....[29]....
        /*01a8*/ 	.word	0x00001a20


	//   ....[30]....
        /*01ac*/ 	.word	0x00001a70


	//   ....[31]....
        /*01b0*/ 	.word	0x00001ac0


	//   ....[32]....
        /*01b4*/ 	.word	0x00001b10


	//----- nvinfo : EIATTR_VRC_CTA_INIT_COUNT
	.align		4
.L_15727:
        /*01b8*/ 	.byte	0x02, 0x4a
	.zero		1
	.zero		1


	//----- nvinfo : EIATTR_EXIT_INSTR_OFFSETS
	.align		4
        /*01bc*/ 	.byte	0x04, 0x1c
        /*01be*/ 	.short	(.L_15729 - .L_15728)


	//   ....[0]....
.L_15728:
        /*01c0*/ 	.word	0x00000050


	//   ....[1]....
        /*01c4*/ 	.word	0x00001600


	//----- nvinfo : EIATTR_MAX_THREADS
	.align		4
.L_15729:
        /*01c8*/ 	.byte	0x04, 0x05
        /*01ca*/ 	.short	(.L_15731 - .L_15730)
.L_15730:
        /*01cc*/ 	.word	0x00000080
        /*01d0*/ 	.word	0x00000001
        /*01d4*/ 	.word	0x00000001


	//----- nvinfo : EIATTR_CRS_STACK_SIZE
	.align		4
.L_15731:
        /*01d8*/ 	.byte	0x04, 0x1e
        /*01da*/ 	.short	(.L_15733 - .L_15732)
.L_15732:
        /*01dc*/ 	.word	0x00000000


	//----- nvinfo : EIATTR_CBANK_PARAM_SIZE
	.align		4
.L_15733:
        /*01e0*/ 	.byte	0x03, 0x19
        /*01e2*/ 	.short	0x0034


	//----- nvinfo : EIATTR_PARAM_CBANK
	.align		4
        /*01e4*/ 	.byte	0x04, 0x0a
        /*01e6*/ 	.short	(.L_15735 - .L_15734)
	.align		4
.L_15734:
        /*01e8*/ 	.word	index@(.nv.constant0._Z9cuda_gemmIiLi128ELi2ELi1ELi2048ELi64ELi64ELi64ELi1ELi1EEviiiPT_S1_S1_iii)
        /*01ec*/ 	.short	0x0380
        /*01ee*/ 	.short	0x0034


	//----- nvinfo : EIATTR_SW_WAR
	.align		4
.L_15735:
        /*01f0*/ 	.byte	0x04, 0x36
        /*01f2*/ 	.short	(.L_15737 - .L_15736)
.L_15736:
        /*01f4*/ 	.word	0x00000008
.L_15737:


//--------------------- .nv.info._Z9cuda_gemmIiLi128ELi2ELi1ELi2048ELi64ELi64ELi64ELi1ELi0EEviiiPT_S1_S1_iii --------------------------
	.section	.nv.info._Z9cuda_gemmIiLi128ELi2ELi1ELi2048ELi64ELi64ELi64ELi1ELi0EEviiiPT_S1_S1_iii,"",@"SHT_CUDA_INFO"
	.sectionflags	@""
	.align	4


	//----- nvinfo : EIATTR_CUDA_API_VERSION
	.align		4
        /*0000*/ 	.byte	0x04, 0x37
        /*0002*/ 	.short	(.L_15739 - .L_15738)
.L_15738:
        /*0004*/ 	.word	0x00000082


	//----- nvinfo : EIATTR_KPARAM_INFO
	.align		4
.L_15739:
        /*0008*/ 	.byte	0x04, 0x17
        /*000a*/ 	.short	(.L_15741 - .L_15740)
.L_15740:
        /*000c*/ 	.word	0x00000000
        /*0010*/ 	.short	0x0008
        /*0012*/ 	.short	0x0030
        /*0014*/ 	.byte	0x00, 0xf0, 0x11, 0x00


	//----- nvinfo : EIATTR_KPARAM_INFO
	.align		4
.L_15741:
        /*0018*/ 	.byte	0x04, 0x17
        /*001a*/ 	.short	(.L_15743 - .L_15742)
.L_15742:
        /*001c*/ 	.word	0x00000000
        /*0020*/ 	.short	0x0007
        /*0022*/ 	.short	0x002c
        /*0024*/ 	.byte	0x00, 0xf0, 0x11, 0x00


	//----- nvinfo : EIATTR_KPARAM_INFO
	.align		4
.L_15743:
        /*0028*/ 	.byte	0x04, 0x17
        /*002a*/ 	.short	(.L_15745 - .L_15744)
.L_15744:
        /*002c*/ 	.word	0x00000000
        /*0030*/ 	.short	0x0006
        /*0032*/ 	.short	0x0028
        /*0034*/ 	.byte	0x00, 0xf0, 0x11, 0x00


	//----- nvinfo : EIATTR_KPARAM_INFO
	.align		4
.L_15745:
        /*0038*/ 	.byte	0x04, 0x17
        /*003a*/ 	.short	(.L_15747 - .L_15746)
.L_15746:
        /*003c*/ 	.word	0x00000000
        /*0040*/ 	.short	0x0005
        /*0042*/ 	.short	0x0020
        /*0044*/ 	.byte	0x00, 0xf5, 0x21, 0x00


	//----- nvinfo : EIATTR_KPARAM_INFO
	.align		4
.L_15747:
        /*0048*/ 	.byte	0x04, 0x17
        /*004a*/ 	.short	(.L_15749 - .L_15748)
.L_15748:
        /*004c*/ 	.word	0x00000000
        /*0050*/ 	.short	0x0004
        /*0052*/ 	.short	0x0018
        /*0054*/ 	.byte	0x00, 0xf5, 0x21, 0x00


	//----- nvinfo : EIATTR_KPARAM_INFO
	.align		4
.L_15749:
        /*0058*/ 	.byte	0x04, 0x17
        /*005a*/ 	.short	(.L_15751 - .L_15750)
.L_15750:
        /*005c*/ 	.word	0x00000000
        /*0060*/ 	.short	0x0003
        /*0062*/ 	.short	0x0010
        /*0064*/ 	.byte	0x00, 0xf5, 0x21, 0x00


	//----- nvinfo : EIATTR_KPARAM_INFO
	.align		4
.L_15751:
        /*0068*/ 	.byte	0x04, 0x17
        /*006a*/ 	.short	(.L_15753 - .L_15752)
.L_15752:
        /*006c*/ 	.word	0x00000000
        /*0070*/ 	.short	0x0002
        /*0072*/ 	.short	0x0008
        /*0074*/ 	.byte	0x00, 0xf0, 0x11, 0x00


	//----- nvinfo : EIATTR_KPARAM_INFO
	.align		4
.L_15753:
        /*0078*/ 	.byte	0x04, 0x17
        /*007a*/ 	.short	(.L_15755 - .L_15754)
.L_15754:
        /*007c*/ 	.word	0x00000000
        /*0080*/ 	.short	0x0001
        /*0082*/ 	.short	0x0004
        /*0084*/ 	.byte	0x00, 0xf0, 0x11, 0x00


	//----- nvinfo : EIATTR_KPARAM_INFO
	.align		4
.L_15755:
        /*0088*/ 	.byte	0x04, 0x17
        /*008a*/ 	.short	(.L_15757 - .L_15756)
.L_15756:
        /*008c*/ 	.word	0x00000000
        /*0090*/ 	.short	0x0000
        /*0092*/ 	.short	0x0000
        /*0094*/ 	.byte	0x00, 0xf0, 0x11, 0x00


	//----- nvinfo : EIATTR_SPARSE_MMA_MASK
	.align		4
.L_15757:
        /*0098*/ 	.byte	0x03, 0x50
        /*009a*/ 	.short	0x0000


	//----- nvinfo : EIATTR_MAXREG_COUNT
	.align		4
        /*009c*/ 	.byte	0x03, 0x1b
        /*009e*/ 	.short	0x00ff


	//----- nvinfo : EIATTR_NUM_BARRIERS
	.align		4
        /*00a0*/ 	.byte	0x02, 0x4c
        /*00a2*/ 	.byte	0x01
	.zero		1


	//----- nvinfo : EIATTR_ANNOTATIONS
	.align		4
        /*00a4*/ 	.byte	0x04, 0x55
        /*00a6*/ 	.short	(.L_15759 - .L_15758)


	//   ....[0]....
.L_15758:
        /*00a8*/ 	.word	0x00000001
        /*00ac*/ 	.byte	0xc0, 0x0c, 0x00, 0x00, 0x01, 0x00, 0x00, 0x00, 0xe0, 0x0c, 0x00, 0x00, 0x01, 0x00, 0x00, 0x00
        /*00bc*/ 	.byte	0x30, 0x0d, 0x00, 0x00, 0x01, 0x00, 0x00, 0x00, 0xd0, 0x24, 0x00, 0x00


	//----- nvinfo : EIATTR_MERCURY_ISA_VERSION
	.align		4
.L_15759:
        /*00c8*/ 	.byte	0x03, 0x5f
        /*00ca*/ 	.short	0x0101


	//----- nvinfo : EIATTR_COOP_GROUP_MASK_REGIDS
	.align		4
        /*00cc*/ 	.byte	0x04, 0x29
        /*00ce*/ 	.short	(.L_15761 - .L_15760)


	//   ....[0]....
.L_15760:
        /*00d0*/ 	.word	0xffffffff


	//   ....[1]....
        /*00d4*/ 	.word	0xffffffff


	//   ....[2]....
        /*00d8*/ 	.word	0xffffffff


	//   ....[3]....
        /*00dc*/ 	.word	0xffffffff


	//   ....[4]....
        /*00e0*/ 	.word	0xffffffff


	//   ....[5]....
        /*00e4*/ 	.word	0xffffffff


	//   ....[6]....
        /*00e8*/ 	.word	0xffffffff


	//   ....[7]....
        /*00ec*/ 	.word	0xffffffff


	//   ....[8]....
        /*00f0*/ 	.word	0xffffffff


	//   ....[9]....
        /*00f4*/ 	.word	0xffffffff


	//   ....[10]....
        /*00f8*/ 	.word	0xffffffff


	//   ....[11]....
        /*00fc*/ 	.word	0xffffffff


	//   ....[12]....
        /*0100*/ 	.word	0xffffffff


	//   ....[13]....
        /*0104*/ 	.word	0xffffffff


	//   ....[14]....
        /*0108*/ 	.word	0xffffffff


	//   ....[15]....
        /*010c*/ 	.word	0xffffffff


	//   ....[16]....
        /*0110*/ 	.word	0xffffffff


	//   ....[17]....
        /*0114*/ 	.word	0x05000044


	//   ....[18]....
        /*0118*/ 	.word	0x05000044


	//   ....[19]....
        /*011c*/ 	.word	0x05000044


	//   ....[20]....
        /*0120*/ 	.word	0x05000044


	//   ....[21]....
        /*0124*/ 	.word	0x05000044


	//   ....[22]....
        /*0128*/ 	.word	0x05000044


	//   ....[23]....
        /*012c*/ 	.word	0x05000044


	//   ....[24]....
        /*0130*/ 	.word	0x05000044


	//   ....[25]....
        /*0134*/ 	.word	0x05000044


	//   ....[26]....
        /*0138*/ 	.word	0x05000044


	//   ....[27]....
        /*013c*/ 	.word	0x05000044


	//   ....[28]....
        /*0140*/ 	.word	0x05000044


	//   ....[29]....
        /*0144*/ 	.word	0x05000044


	//   ....[30]....
        /*0148*/ 	.word	0x05000044


	//   ....[31]....
        /*014c*/ 	.word	0x05000044


	//   ....[32]....
        /*0150*/ 	.word	0x05000044


	//----- nvinfo : EIATTR_COOP_GROUP_INSTR_OFFSETS
	.align		4
.L_15761:
        /*0154*/ 	.byte	0x04, 0x28
        /*0156*/ 	.short	(.L_15763 - .L_15762)


	//   ....[0]....
.L_15762:
        /*0158*/ 	.word	0x00001950


	//   ....[1]....
        /*015c*/ 	.word	0x000019b0


	//   ....[2]....
        /*0160*/ 	.word	0x00001a10


	//   ....[3]....
        /*0164*/ 	.word	0x00001a70


	//   ....[4]....
        /*0168*/ 	.word	0x00001ad0


	//   ....[5]....
        /*016c*/ 	.word	0x00001b30


	//   ....[6]....
        /*0170*/ 	.word	0x00001b90


	//   ....[7]....
        /*0174*/ 	.word	0x00001bf0


	//   ....[8]....
        /*0178*/ 	.word	0x00001c50


	//   ....[9]....
        /*017c*/ 	.word	0x00001cb0


	//   ....[10]....
        /*0180*/ 	.word	0x00001d10


	//   ....[11]....
        /*0184*/ 	.word	0x00001d70


	//   ....[12]....
        /*0188*/ 	.word	0x00001dd0


	//   ....[13]....
        /*018c*/ 	.word	0x00001e30


	//   ....[14]....
        /*0190*/ 	.word	0x00001e90


	//   ....[15]....
        /*0194*/ 	.word	0x00001ef0


	//   ....[16]....
        /*0198*/ 	.word	0x000023f0


	//   ....[17]....
        /*019c*/ 	.word	0x00002a80


	//   ....[18]....
        /*01a0*/ 	.word	0x00002b10


	//   ....[19]....
        /*01a4*/ 	.word	0x00002ba0


	//   ....[20]....
        /*01a8*/ 	.word	0x00002c30


	//   ....[21]....
        /*01ac*/ 	.word	0x00002cc0


	//   ....[22]....
        /*01b0*/ 	.word	0x00002d50


	//   ....[23]....
        /*01b4*/ 	.word	0x00002de0


	//   ....[24]....
        /*01b8*/ 	.word	0x00002e70


	//   ....[25]....
        /*01bc*/ 	.word	0x00002f00


	//   ....[26]....
        /*01c0*/ 	.word	0x00002f90


	//   ....[27]....
        /*01c4*/ 	.word	0x00003020


	//   ....[28]....
        /*01c8*/ 	.word	0x000030b0


	//   ....[29]....
        /*01cc*/ 	.word	0x00003140


	//   ....[30]....
        /*01d0*/ 	.word	0x000031d0


	//   ....[31]....
        /*01d4*/ 	.word	0x00003260


	//   ....[32]....
        /*01d8*/ 	.word	0x000032f0


	//----- nvinfo : EIATTR_VRC_CTA_INIT_COUNT
	.align		4
.L_15763:
        /*01dc*/ 	.byte	0x02, 0x4a
	.zero		1
	.zero		1


	//----- nvinfo : EIATTR_EXIT_INSTR_OFFSETS
	.align		4
        /*01e0*/ 	.byte	0x04, 0x1c
        /*01e2*/ 	.short	(.L_15765 - .L_15764)


	//   ....[0]....
.L_15764:
        /*01e4*/ 	.word	0x00000350


	//   ....[1]....
        /*01e8*/ 	.word	0x00002a30


	//----- nvinfo : EIATTR_MAX_THREADS
	.align		4
.L_15765:
        /*01ec*/ 	.byte	0x04, 0x05
        /*01ee*/ 	.short	(.L_15767 - .L_15766)
.L_15766:
        /*01f0*/ 	.word	0x00000080
        /*01f4*/ 	.word	0x00000001
        /*01f8*/ 	.word	0x00000001


	//----- nvinfo : EIATTR_CRS_STACK_SIZE
	.align		4
.L_15767:
        /*01fc*/ 	.byte	0x04, 0x1e
        /*01fe*/ 	.short	(.L_15769 - .L_15768)
.L_15768:
        /*0200*/ 	.word	0x00000000


	//----- nvinfo : EIATTR_CBANK_PARAM_SIZE
	.align		4
.L_15769:
        /*0204*/ 	.byte	0x03, 0x19
        /*0206*/ 	.short	0x0034


	//----- nvinfo : EIATTR_PARAM_CBANK
	.align		4
        /*0208*/ 	.byte	0x04, 0x0a
        /*020a*/ 	.short	(.L_15771 - .L_15770)
	.align		4
.L_15770:
        /*020c*/ 	.word	index@(.nv.constant0._Z9cuda_gemmIiLi128ELi2ELi1ELi2048ELi64ELi64ELi64ELi1ELi0EEviiiPT_S1_S1_iii)
        /*0210*/ 	.short	0x0380
        /*0212*/ 	.short	0x0034


	//----- nvinfo : EIATTR_SW_WAR
	.align		4
.L_15771:
        /*0214*/ 	.byte	0x04, 0x36
        /*0216*/ 	.short	(.L_15773 - .L_15772)
.L_15772:
        /*0218*/ 	.word	0x00000008
.L_15773:


//--------------------- .nv.info._Z9cuda_gemmIiLi128ELi2ELi1ELi2048ELi64ELi64ELi64ELi0ELi1EEviiiPT_S1_S1_iii --------------------------
	.section	.nv.info._Z9cuda_gemmIiLi128ELi2ELi1ELi2048ELi64ELi64ELi64ELi0ELi1EEviiiPT_S1_S1_iii,"",@"SHT_CUDA_INFO"
	.sectionflags	@""
	.align	4


	//----- nvinfo : EIATTR_CUDA_API_VERSION
	.align		4
        /*0000*/ 	.byte	0x04, 0x37
        /*0002*/ 	.short	(.L_15775 - .L_15774)
.L_15774:
        /*0004*/ 	.word	0x00000082


	//----- nvinfo : EIATTR_KPARAM_INFO
	.align		4
.L_15775:
        /*0008*/ 	.byte	0x04, 0x17
        /*000a*/ 	.short	(.L_15777 - .L_15776)
.L_15776:
        /*000c*/ 	.word	0x00000000
        /*0010*/ 	.short	0x0008
        /*0012*/ 	.short	0x0030
        /*0014*/ 	.byte	0x00, 0xf0, 0x11, 0x00


	//----- nvinfo : EIATTR_KPARAM_INFO
	.align		4
.L_15777:
        /*0018*/ 	.byte	0x04, 0x17
        /*001a*/ 	.short	(.L_15779 - .L_15778)
.L_15778:
        /*001c*/ 	.word	0x00000000
        /*0020*/ 	.short	0x0007
        /*0022*/ 	.short	0x002c
        /*0024*/ 	.byte	0x00, 0xf0, 0x11, 0x00


	//----- nvinfo : EIATTR_KPARAM_INFO
	.align		4
.L_15779:
        /*0028*/ 	.byte	0x04, 0x17
        /*002a*/ 	.short	(.L_15781 - .L_15780)
.L_15780:
        /*002c*/ 	.word	0x00000000
        /*0030*/ 	.short	0x0006
        /*0032*/ 	.short	0x0028
        /*0034*/ 	.byte	0x00, 0xf0, 0x11, 0x00


	//----- nvinfo : EIATTR_KPARAM_INFO
	.align		4
.L_15781:
        /*0038*/ 	.byte	0x04, 0x17
        /*003a*/ 	.short	(.L_15783 - .L_15782)
.L_15782:
        /*003c*/ 	.word	0x00000000
        /*0040*/ 	.short	0x0005
        /*0042*/ 	.short	0x0020
        /*0044*/ 	.byte	0x00, 0xf5, 0x21, 0x00


	//----- nvinfo : EIATTR_KPARAM_INFO
	.align		4
.L_15783:
        /*0048*/ 	.byte	0x04, 0x17
        /*004a*/ 	.short	(.L_15785 - .L_15784)
.L_15784:
        /*004c*/ 	.word	0x00000000
        /*0050*/ 	.short	0x0004
        /*0052*/ 	.short	0x0018
        /*0054*/ 	.byte	0x00, 0xf5, 0x21, 0x00


	//----- nvinfo : EIATTR_KPARAM_INFO
	.align		4
.L_15785:
        /*0058*/ 	.byte	0x04, 0x17
        /*005a*/ 	.short	(.L_15787 - .L_15786)
.L_15786:
        /*005c*/ 	.word	0x00000000
        /*0060*/ 	.short	0x0003
        /*0062*/ 	.short	0x0010
        /*0064*/ 	.byte	0x00, 0xf5, 0x21, 0x00


	//----- nvinfo : EIATTR_KPARAM_INFO
	.align		4
.L_15787:
        /*0068*/ 	.byte	0x04, 0x17
        /*006a*/ 	.short	(.L_15789 - .L_15788)
.L_15788:
        /*006c*/ 	.word	0x00000000
        /*0070*/ 	.short	0x0002
        /*0072*/ 	.short	0x0008
        /*0074*/ 	.byte	0x00, 0xf0, 0x11, 0x00


	//----- nvinfo : EIATTR_KPARAM_INFO
	.align		4
.L_15789:
        /*0078*/ 	.byte	0x04, 0x17
        /*007a*/ 	.short	(.L_15791 - .L_15790)
.L_15790:
        /*007c*/ 	.word	0x00000000
        /*0080*/ 	.short	0x0001
        /*0082*/ 	.short	0x0004
        /*0084*/ 	.byte	0x00, 0xf0, 0x11, 0x00


	//----- nvinfo : EIATTR_KPARAM_INFO
	.align		4
.L_15791:
        /*0088*/ 	.byte	0x04, 0x17
        /*008a*/ 	.short	(.L_15793 - .L_15792)
.L_15792:
        /*008c*/ 	.word	0x00000000
        /*0090*/ 	.short	0x0000
        /*0092*/ 	.short	0x0000
        /*0094*/ 	.byte	0x00, 0xf0, 0x11, 0x00


	//----- nvinfo : EIATTR_SPARSE_MMA_MASK
	.align		4
.L_15793:
        /*0098*/ 	.byte	0x03, 0x50
        /*009a*/ 	.short	0x0000


	//----- nvinfo : EIATTR_MAXREG_COUNT
	.align		4
        /*009c*/ 	.byte	0x03, 0x1b
        /*009e*/ 	.short	0x00ff


	//----- nvinfo : EIATTR_NUM_BARRIERS
	.align		4
        /*00a0*/ 	.byte	0x02, 0x4c
        /*00a2*/ 	.byte	0x01
	.zero		1


	//----- nvinfo : EIATTR_MERCURY_ISA_VERSION
	.align		4
        /*00a4*/ 	.byte	0x03, 0x5f
        /*00a6*/ 	.short	0x0101


	//----- nvinfo : EIATTR_COOP_GROUP_MASK_REGIDS
	.align		4
        /*00a8*/ 	.byte	0x04, 0x29
        /*00aa*/ 	.short	(.L_15795 - .L_15794)


	//   ....[0]....
.L_15794:
        /*00ac*/ 	.word	0xffffffff


	//   ....[1]....
        /*00b0*/ 	.word	0xffffffff


	//   ....[2]....
        /*00b4*/ 	.word	0xffffffff


	//   ....[3]....
        /*00b8*/ 	.word	0xffffffff


	//   ....[4]....
        /*00bc*/ 	.word	0xffffffff


	//   ....[5]....
        /*00c0*/ 	.word	0xffffffff


	//   ....[6]....
        /*00c4*/ 	.word	0xffffffff


	//   ....[7]....
        /*00c8*/ 	.word	0xffffffff


	//   ....[8]....
        /*00cc*/ 	.word	0xffffffff


	//   ....[9]....
        /*00d0*/ 	.word	0xffffffff


	//   ....[10]....
        /*00d4*/ 	.word	0xffffffff


	//   ....[11]....
        /*00d8*/ 	.word	0xffffffff


	//   ....[12]....
        /*00dc*/ 	.word	0xffffffff


	//   ....[13]....
        /*00e0*/ 	.word	0xffffffff


	//   ....[14]....
        /*00e4*/ 	.word	0xffffffff


	//   ....[15]....
        /*00e8*/ 	.word	0xffffffff


	//   ....[16]....
        /*00ec*/ 	.word	0xffffffff


	//   ....[17]....
        /*00f0*/ 	.word	0x05000010


	//   ....[18]....
        /*00f4*/ 	.word	0x05000010


	//   ....[19]....
        /*00f8*/ 	.word	0x05000010


	//   ....[20]....
        /*00fc*/ 	.word	0x05000010


	//   ....[21]....
        /*0100*/ 	.word	0x05000010


	//   ....[22]....
        /*0104*/ 	.word	0x05000010


	//   ....[23]....
        /*0108*/ 	.word	0x05000010


	//   ....[24]....
        /*010c*/ 	.word	0x05000010


	//   ....[25]....
        /*0110*/ 	.word	0x05000010


	//   ....[26]....
        /*0114*/ 	.word	0x05000010


	//   ....[27]....
        /*0118*/ 	.word	0x05000010


	//   ....[28]....
        /*011c*/ 	.word	0x05000010


	//   ....[29]....
        /*0120*/ 	.word	0x05000010


	//   ....[30]....
        /*0124*/ 	.word	0x05000010


	//   ....[31]....
        /*0128*/ 	.word	0x05000010


	//   ....[32]....
        /*012c*/ 	.word	0x05000010


	//----- nvinfo : EIATTR_COOP_GROUP_INSTR_OFFSETS
	.align		4
.L_15795:
        /*0130*/ 	.byte	0x04, 0x28
        /*0132*/ 	.short	(.L_15797 - .L_15796)


	//   ....[0]....
.L_15796:
        /*0134*/ 	.word	0x00000e90


	//   ....[1]....
        /*0138*/ 	.word	0x00000ea0


	//   ....[2]....
        /*013c*/ 	.word	0x00000ed0


	//   ....[3]....
        /*0140*/ 	.word	0x00000ef0


	//   ....[4]....
        /*0144*/ 	.word	0x00000f10


	//   ....[5]....
        /*0148*/ 	.word	0x00000f30


	//   ....[6]....
        /*014c*/ 	.word	0x00000f50


	//   ....[7]....
        /*0150*/ 	.word	0x00000f70


	//   ....[8]....
        /*0154*/ 	.word	0x00000f90


	//   ....[9]....
        /*0158*/ 	.word	0x00000fb0


	//   ....[10]....
        /*015c*/ 	.word	0x00000fd0


	//   ....[11]....
        /*0160*/ 	.word	0x00000ff0


	//   ....[12]....
        /*0164*/ 	.word	0x00001010


	//   ....[13]....
        /*0168*/ 	.word	0x00001030


	//   ....[14]....
        /*016c*/ 	.word	0x00001050


	//   ....[15]....
        /*0170*/ 	.word	0x00001070


	//   ....[16]....
        /*0174*/ 	.word	0x000010f0


	//   ....[17]....
        /*0178*/ 	.word	0x00001870


	//   ....[18]....
        /*017c*/ 	.word	0x000018e0


	//   ....[19]....
        /*0180*/ 	.word	0x00001940


	//   ....[20]....
        /*0184*/ 	.word	0x000019b0


	//   ....[21]....
        /*0188*/ 	.word	0x00001a20


	//   ....[22]....
        /*018c*/ 	.word	0x00001a90


	//   ....[23]....
        /*0190*/ 	.word	0x00001b00


	//   ....[24]....
        /*0194*/ 	.word	0x00001b70


	//   ....[25]....
        /*0198*/ 	.word	0x00001be0


	//   ....[26]....
        /*019c*/ 	.word	0x00001c50


	//   ....[27]....
        /*01a0*/ 	.word	0x00001cc0


	//   ....[28]....
        /*01a4*/ 	.word	0x00001d30


	//   ....[29]....
        /*01a8*/ 	.word	0x00001da0


	//   ....[30]....
        /*01ac*/ 	.word	0x00001e10


	//   ....[31]....
        /*01b0*/ 	.word	0x00001e80


	//   ....[32]....
        /*01b4*/ 	.word	0x00001ef0


	//----- nvinfo : EIATTR_VRC_CTA_INIT_COUNT
	.align		4
.L_15797:
        /*01b8*/ 	.byte	0x02, 0x4a
	.zero		1
	.zero		1


	//----- nvinfo : EIATTR_EXIT_INSTR_OFFSETS
	.align		4
        /*01bc*/ 	.byte	0x04, 0x1c
        /*01be*/ 	.short	(.L_15799 - .L_15798)


	//   ....[0]....
.L_15798:
        /*01c0*/ 	.word	0x00000050


	//   ....[1]....
        /*01c4*/ 	.word	0x00001820


	//----- nvinfo : EIATTR_MAX_THREADS
	.align		4
.L_15799:
        /*01c8*/ 	.byte	0x04, 0x05
        /*01ca*/ 	.short	(.L_15801 - .L_15800)
.L_15800:
        /*01cc*/ 	.word	0x00000080
        /*01d0*/ 	.word	0x00000001
        /*01d4*/ 	.word	0x00000001


	//----- nvinfo : EIATTR_CRS_STACK_SIZE
	.align		4
.L_15801:
        /*01d8*/ 	.byte	0x04, 0x1e
        /*01da*/ 	.short	(.L_15803 - .L_15802)
.L_15802:
        /*01dc*/ 	.word	0x00000000


	//----- nvinfo : EIATTR_CBANK_PARAM_SIZE
	.align		4
.L_15803:
        /*01e0*/ 	.byte	0x03, 0x19
        /*01e2*/ 	.short	0x0034


	//----- nvinfo : EIATTR_PARAM_CBANK
	.align		4
        /*01e4*/ 	.byte	0x04, 0x0a
        /*01e6*/ 	.short	(.L_15805 - .L_15804)
	.align		4
.L_15804:
        /*01e8*/ 	.word	index@(.nv.constant0._Z9cuda_gemmIiLi128ELi2ELi1ELi2048ELi64ELi64ELi64ELi0ELi1EEviiiPT_S1_S1_iii)
        /*01ec*/ 	.short	0x0380
        /*01ee*/ 	.short	0x0034


	//----- nvinfo : EIATTR_SW_WAR
	.align		4
.L_15805:
        /*01f0*/ 	.byte	0x04, 0x36
        /*01f2*/ 	.short	(.L_15807 - .L_15806)
.L_15806:
        /*01f4*/ 	.word	0x00000008
.L_15807:


//--------------------- .nv.info._Z9cuda_gemmIiLi128ELi2ELi1ELi2048ELi64ELi64ELi64ELi0ELi0EEviiiPT_S1_S1_iii --------------------------
	.section	.nv.info._Z9cuda_gemmIiLi128ELi2ELi1ELi2048ELi64ELi64ELi64ELi0ELi0EEviiiPT_S1_S1_iii,"",@"SHT_CUDA_INFO"
	.sectionflags	@""
	.align	4


	//----- nvinfo : EIATTR_CUDA_API_VERSION
	.align		4
        /*0000*/ 	.byte	0x04, 0x37
        /*0002*/ 	.short	(.L_15809 - .L_15808)
.L_15808:
        /*0004*/ 	.word	0x00000082


	//----- nvinfo : EIATTR_KPARAM_INFO
	.align		4
.L_15809:
        /*0008*/ 	.byte	0x04, 0x17
        /*000a*/ 	.short	(.L_15811 - .L_15810)
.L_15810:
        /*000c*/ 	.word	0x00000000
        /*0010*/ 	.short	0x0008
        /*0012*/ 	.short	0x0030
        /*0014*/ 	.byte	0x00, 0xf0, 0x11, 0x00


	//----- nvinfo : EIATTR_KPARAM_INFO
	.align		4
.L_15811:
        /*0018*/ 	.byte	0x04, 0x17
        /*001a*/ 	.short	(.L_15813 - .L_15812)
.L_15812:
        /*001c*/ 	.word	0x00000000
        /*0020*/ 	.short	0x0007
        /*0022*/ 	.short	0x002c
        /*0024*/ 	.byte	0x00, 0xf0, 0x11, 0x00


	//----- nvinfo : EIATTR_KPARAM_INFO
	.align		4
.L_15813:
        /*0028*/ 	.byte	0x04, 0x17
        /*002a*/ 	.short	(.L_15815 - .L_15814)
.L_15814:
        /*002c*/ 	.word	0x00000000
        /*0030*/ 	.short	0x0006
        /*0032*/ 	.short	0x0028
        /*0034*/ 	.byte	0x00, 0xf0, 0x11, 0x00


	//----- nvinfo : EIATTR_KPARAM_INFO
	.align		4
.L_15815:
        /*0038*/ 	.byte	0x04, 0x17
        /*003a*/ 	.short	(.L_15817 - .L_15816)
.L_15816:
        /*003c*/ 	.word	0x00000000
        /*0040*/ 	.short	0x0005
        /*0042*/ 	.short	0x0020
        /*0044*/ 	.byte	0x00, 0xf5, 0x21, 0x00


	//----- nvinfo : EIATTR_KPARAM_INFO
	.align		4
.L_15817:
        /*0048*/ 	.byte	0x04, 0x17
        /*004a*/ 	.short	(.L_15819 - .L_15818)
.L_15818:
        /*004c*/ 	.word	0x00000000
        /*0050*/ 	.short	0x0004
        /*0052*/ 	.short	0x0018
        /*0054*/ 	.byte	0x00, 0xf5, 0x21, 0x00


	//----- nvinfo : EIATTR_KPARAM_INFO
	.align		4
.L_15819:
        /*0058*/ 	.byte	0x04, 0x17
        /*005a*/ 	.short	(.L_15821 - .L_15820)
.L_15820:
        /*005c*/ 	.word	0x00000000
        /*0060*/ 	.short	0x0003
        /*0062*/ 	.short	0x0010
        /*0064*/ 	.byte	0x00, 0xf5, 0x21, 0x00


	//----- nvinfo : EIATTR_KPARAM_INFO
	.align		4
.L_15821:
        /*0068*/ 	.byte	0x04, 0x17
        /*006a*/ 	.short	(.L_15823 - .L_15822)
.L_15822:
        /*006c*/ 	.word	0x00000000
        /*0070*/ 	.short	0x0002
        /*0072*/ 	.short	0x0008
        /*0074*/ 	.byte	0x00, 0xf0, 0x11, 0x00


	//----- nvinfo : EIATTR_KPARAM_INFO
	.align		4
.L_15823:
        /*0078*/ 	.byte	0x04, 0x17
        /*007a*/ 	.short	(.L_15825 - .L_15824)
.L_15824:
        /*007c*/ 	.word	0x00000000
        /*0080*/ 	.short	0x0001
        /*0082*/ 	.short	0x0004
        /*0084*/ 	.byte	0x00, 0xf0, 0x11, 0x00


	//----- nvinfo : EIATTR_KPARAM_INFO
	.align		4
.L_15825:
        /*0088*/ 	.byte	0x04, 0x17
        /*008a*/ 	.short	(.L_15827 - .L_15826)
.L_15826:
        /*008c*/ 	.word	0x00000000
        /*0090*/ 	.short	0x0000
        /*0092*/ 	.short	0x0000
        /*0094*/ 	.byte	0x00, 0xf0, 0x11, 0x00


	//----- nvinfo : EIATTR_SPARSE_MMA_MASK
	.align		4
.L_15827:
        /*0098*/ 	.byte	0x03, 0x50
        /*009a*/ 	.short	0x0000


	//----- nvinfo : EIATTR_MAXREG_COUNT
	.align		4
        /*009c*/ 	.byte	0x03, 0x1b
        /*009e*/ 	.short	0x00ff


	//----- nvinfo : EIATTR_NUM_BARRIERS
	.align		4
        /*00a0*/ 	.byte	0x02, 0x4c
        /*00a2*/ 	.byte	0x01
	.zero		1


	//----- nvinfo : EIATTR_MERCURY_ISA_VERSION
	.align		4
        /*00a4*/ 	.byte	0x03, 0x5f
        /*00a6*/ 	.short	0x0101


	//----- nvinfo : EIATTR_COOP_GROUP_MASK_REGIDS
	.align		4
        /*00a8*/ 	.byte	0x04, 0x29
        /*00aa*/ 	.short	(.L_15829 - .L_15828)


	//   ....[0]....
.L_15828:
        /*00ac*/ 	.word	0xffffffff


	//   ....[1]....
        /*00b0*/ 	.word	0xffffffff


	//   ....[2]....
        /*00b4*/ 	.word	0xffffffff


	//   ....[3]....
        /*00b8*/ 	.word	0xffffffff


	//   ....[4]....
        /*00bc*/ 	.word	0xffffffff


	//   ....[5]....
        /*00c0*/ 	.word	0xffffffff


	//   ....[6]....
        /*00c4*/ 	.word	0xffffffff


	//   ....[7]....
        /*00c8*/ 	.word	0xffffffff


	//   ....[8]....
        /*00cc*/ 	.word	0xffffffff


	//   ....[9]....
        /*00d0*/ 	.word	0xffffffff


	//   ....[10]....
        /*00d4*/ 	.word	0xffffffff


	//   ....[11]....
        /*00d8*/ 	.word	0xffffffff


	//   ....[12]....
        /*00dc*/ 	.word	0xffffffff


	//   ....[13]....
        /*00e0*/ 	.word	0xffffffff


	//   ....[14]....
        /*00e4*/ 	.word	0xffffffff


	//   ....[15]....
        /*00e8*/ 	.word	0xffffffff


	//   ....[16]....
        /*00ec*/ 	.word	0xffffffff


	//   ....[17]....
        /*00f0*/ 	.word	0x0500004a


	//   ....[18]....
        /*00f4*/ 	.word	0x0500004a


	//   ....[19]....
        /*00f8*/ 	.word	0x0500004a


	//   ....[20]....
        /*00fc*/ 	.word	0x0500004a


	//   ....[21]....
        /*0100*/ 	.word	0x0500004a


	//   ....[22]....
        /*0104*/ 	.word	0x0500004a


	//   ....[23]....
        /*0108*/ 	.word	0x0500004a


	//   ....[24]....
        /*010c*/ 	.word	0x0500004a


	//   ....[25]....
        /*0110*/ 	.word	0x0500004a


	//   ....[26]....
        /*0114*/ 	.word	0x0500004a


	//   ....[27]....
        /*0118*/ 	.word	0x0500004a


	//   ....[28]....
        /*011c*/ 	.word	0x0500004a


	//   ....[29]....
        /*0120*/ 	.word	0x0500004a


	//   ....[30]....
        /*0124*/ 	.word	0x0500004a


	//   ....[31]....
        /*0128*/ 	.word	0x0500004a


	//   ....[32]....
        /*012c*/ 	.word	0x0500004a


	//----- nvinfo : EIATTR_COOP_GROUP_INSTR_OFFSETS
	.align		4
.L_15829:
        /*0130*/ 	.byte	0x04, 0x28
        /*0132*/ 	.short	(.L_15831 - .L_15830)


	//   ....[0]....
.L_15830:
        /*0134*/ 	.word	0x00001870


	//   ....[1]....
        /*0138*/ 	.word	0x000018d0


	//   ....[2]....
        /*013c*/ 	.word	0x00001930


	//   ....[3]....
        /*0140*/ 	.word	0x00001990


	//   ....[4]....
        /*0144*/ 	.word	0x000019f0


	//   ....[5]....
        /*0148*/ 	.word	0x00001a50


	//   ....[6]....
        /*014c*/ 	.word	0x00001ab0


	//   ....[7]....
        /*0150*/ 	.word	0x00001b10


	//   ....[8]....
        /*0154*/ 	.word	0x00001b70


	//   ....[9]....
        /*0158*/ 	.word	0x00001bd0


	//   ....[10]....
        /*015c*/ 	.word	0x00001c30


	//   ....[11]....
        /*0160*/ 	.word	0x00001c90


	//   ....[12]....
        /*0164*/ 	.word	0x00001cf0


	//   ....[13]....
        /*0168*/ 	.word	0x00001d50


	//   ....[14]....
        /*016c*/ 	.word	0x00001db0


	//   ....[15]....
        /*0170*/ 	.word	0x00001e10


	//   ....[16]....
        /*0174*/ 	.word	0x00002300


	//   ....[17]....
        /*0178*/ 	.word	0x000034c0


	//   ....[18]....
        /*017c*/ 	.word	0x00003540


	//   ....[19]....
        /*0180*/ 	.word	0x000035d0


	//   ....[20]....
        /*0184*/ 	.word	0x00003660


	//   ....[21]....
        /*0188*/ 	.word	0x000036f0


	//   ....[22]....
        /*018c*/ 	.word	0x00003780


	//   ....[23]....
        /*0190*/ 	.word	0x00003810


	//   ....[24]....
        /*0194*/ 	.word	0x000038a0


	//   ....[25]....
        /*0198*/ 	.word	0x00003930


	//   ....[26]....
        /*019c*/ 	.word	0x000039c0


	//   ....[27]....
        /*01a0*/ 	.word	0x00003a50


	//   ....[28]....
        /*01a4*/ 	.word	0x00003ae0


	//   ....[29]....
        /*01a8*/ 	.word	0x00003b70


	//   ....[30]....
        /*01ac*/ 	.word	0x00003c00


	//   ....[31]....
        /*01b0*/ 	.word	0x00003c90


	//   ....[32]....
        /*01b4*/ 	.word	0x00003d20


	//----- nvinfo : EIATTR_VRC_CTA_INIT_COUNT
	.align		4
.L_15831:
        /*01b8*/ 	.byte	0x02, 0x4a
	.zero		1
	.zero		1


	//----- nvinfo : EIATTR_EXIT_INSTR_OFFSETS
	.align		4
        /*01bc*/ 	.byte	0x04, 0x1c
        /*01be*/ 	.short	(.L_15833 - .L_15832)


	//   ....[0]....
.L_15832:
        /*01c0*/ 	.word	0x000002b0


	//   ....[1]....
        /*01c4*/ 	.word	0x00003470


	//----- nvinfo : EIATTR_MAX_THREADS
	.align		4
.L_15833:
        /*01c8*/ 	.byte	0x04, 0x05
        /*01ca*/ 	.short	(.L_15835 - .L_15834)
.L_15834:
        /*01cc*/ 	.word	0x00000080
        /*01d0*/ 	.word	0x00000001
        /*01d4*/ 	.word	0x00000001


	//----- nvinfo : EIATTR_CRS_STACK_SIZE
	.align		4
.L_15835:
        /*01d8*/ 	.byte	0x04, 0x1e
        /*01da*/ 	.short	(.L_15837 - .L_15836)
.L_15836:
        /*01dc*/ 	.word	0x00000000


	//----- nvinfo : EIATTR_CBANK_PARAM_SIZE
	.align		4
.L_15837:
        /*01e0*/ 	.byte	0x03, 0x19
        /*01e2*/ 	.short	0x0034


	//----- nvinfo : EIATTR_PARAM_CBANK
	.align		4
        /*01e4*/ 	.byte	0x04, 0x0a
        /*01e6*/ 	.short	(.L_15839 - .L_15838)
	.align		4
.L_15838:
        /*01e8*/ 	.word	index@(.nv.constant0._Z9cuda_gemmIiLi128ELi2ELi1ELi2048ELi64ELi64ELi64ELi0ELi0EEviiiPT_S1_S1_iii)
        /*01ec*/ 	.short	0x0380
        /*01ee*/ 	.short	0x0034


	//----- nvinfo : EIATTR_SW_WAR
	.align		4
.L_15839:
        /*01f0*/ 	.byte	0x04, 0x36
        /*01f2*/ 	.short	(.L_15841 - .L_15840)
.L_15840:
        /*01f4*/ 	.word	0x00000008
.L_15841:


//--------------------- .nv.info._Z9cuda_gemmIiLi128ELi2ELi1ELi2048ELi32ELi32ELi64ELi1ELi1EEviiiPT_S1_S1_iii --------------------------
	.section	.nv.info._Z9cuda_gemmIiLi128ELi2ELi1ELi2048ELi32ELi32ELi64ELi1ELi1EEviiiPT_S1_S1_iii,"",@"SHT_CUDA_INFO"
	.sectionflags	@""
	.align	4


	//----- nvinfo : EIATTR_CUDA_API_VERSION
	.align		4
        /*0000*/ 	.byte	0x04, 0x37
        /*0002*/ 	.short	(.L_15843 - .L_15842)
.L_15842:
        /*0004*/ 	.word	0x00000082


	//----- nvinfo : EIATTR_KPARAM_INFO
	.align		4
.L_15843:
        /*0008*/ 	.byte	0x04, 0x17
        /*000a*/ 	.short	(.L_15845 - .L_15844)
.L_15844:
        /*000c*/ 	.word	0x00000000
        /*0010*/ 	.short	0x0008
        /*0012*/ 	.short	0x0030
        /*0014*/ 	.byte	0x00, 0xf0, 0x11, 0x00


	//----- nvinfo : EIATTR_KPARAM_INFO
	.align		4
.L_15845:
        /*0018*/ 	.byte	0x04, 0x17
        /*001a*/ 	.short	(.L_15847 - .L_15846)
.L_15846:
        /*001c*/ 	.word	0x00000000
        /*0020*/ 	.short	0x0007
        /*0022*/ 	.short	0x002c
        /*0024*/ 	.byte	0x00, 0xf0, 0x11, 0x00


	//----- nvinfo : EIATTR_KPARAM_INFO
	.align		4
.L_15847:
        /*0028*/ 	.byte	0x04, 0x17
        /*002a*/ 	.short	(.L_15849 - .L_15848)
.L_15848:
        /*002c*/ 	.word	0x00000000
        /*0030*/ 	.short	0x0006
        /*0032*/ 	.short	0x0028
        /*0034*/ 	.byte	0x00, 0xf0, 0x11, 0x00


	//----- nvinfo : EIATTR_KPARAM_INFO
	.align		4
.L_15849:
        /*0038*/ 	.byte	0x04, 0x17
        /*003a*/ 	.short	(.L_15851 - .L_15850)
.L_15850:
        /*003c*/ 	.word	0x00000000
        /*0040*/ 	.short	0x0005
        /*0042*/ 	.short	0x0020
        /*0044*/ 	.byte	0x00, 0xf5, 0x21, 0x00


	//----- nvinfo : EIATTR_KPARAM_INFO
	.align		4
.L_15851:
        /*0048*/ 	.byte	0x04, 0x17
        /*004a*/ 	.short	(.L_15853 - .L_15852)
.L_15852:
        /*004c*/ 	.word	0x00000000
        /*0050*/ 	.short	0x0004
        /*0052*/ 	.short	0x0018
        /*0054*/ 	.byte	0x00, 0xf5, 0x21, 0x00


	//----- nvinfo : EIATTR_KPARAM_INFO
	.align		4
.L_15853:
        /*0058*/ 	.byte	0x04, 0x17
        /*005a*/ 	.short	(.L_15855 - .L_15854)
.L_15854:
        /*005c*/ 	.word	0x00000000
        /*0060*/ 	.short	0x0003
        /*0062*/ 	.short	0x0010
        /*0064*/ 	.byte	0x00, 0xf5, 0x21, 0x00


	//----- nvinfo : EIATTR_KPARAM_INFO
	.align		4
.L_15855:
        /*0068*/ 	.byte	0x04, 0x17
        /*006a*/ 	.short	(.L_15857 - .L_15856)
.L_15856:
        /*006c*/ 	.word	0x00000000
        /*0070*/ 	.short	0x0002
        /*0072*/ 	.short	0x0008
        /*0074*/ 	.byte	0x00, 0xf0, 0x11, 0x00


	//----- nvinfo : EIATTR_KPARAM_INFO
	.align		4
.L_15857:
        /*0078*/ 	.byte	0x04, 0x17
        /*007a*/ 	.short	(.L_15859 - .L_15858)
.L_15858:
        /*007c*/ 	.word	0x00000000
        /*0080*/ 	.short	0x0001
        /*0082*/ 	.short	0x0004
        /*0084*/ 	.byte	0x00, 0xf0, 0x11, 0x00


	//----- nvinfo : EIATTR_KPARAM_INFO
	.align		4
.L_15859:
        /*0088*/ 	.byte	0x04, 0x17
        /*008a*/ 	.short	(.L_15861 - .L_15860)
.L_15860:
        /*008c*/ 	.word	0x00000000
        /*0090*/ 	.short	0x0000
        /*0092*/ 	.short	0x0000
        /*0094*/ 	.byte	0x00, 0xf0, 0x11, 0x00


	//----- nvinfo : EIATTR_SPARSE_MMA_MASK
	.align		4
.L_15861:
        /*0098*/ 	.byte	0x03, 0x50
        /*009a*/ 	.short	0x0000


	//----- nvinfo : EIATTR_MAXREG_COUNT
	.align		4
        /*009c*/ 	.byte	0x03, 0x1b
        /*009e*/ 	.short	0x00ff


	//----- nvinfo : EIATTR_NUM_BARRIERS
	.align		4
        /*00a0*/ 	.byte	0x02, 0x4c
        /*00a2*/ 	.byte	0x01
	.zero		1


	//----- nvinfo : EIATTR_MERCURY_ISA_VERSION
	.align		4
        /*00a4*/ 	.byte	0x03, 0x5f
        /*00a6*/ 	.short	0x0101


	//----- nvinfo : EIATTR_COOP_GROUP_MASK_REGIDS
	.align		4
        /*00a8*/ 	.byte	0x04, 0x29
        /*00aa*/ 	.short	(.L_15863 - .L_15862)


	//   ....[0]....
.L_15862:
        /*00ac*/ 	.word	0xffffffff


	//   ....[1]....
        /*00b0*/ 	.word	0xffffffff


	//   ....[2]....
        /*00b4*/ 	.word	0xffffffff


	//   ....[3]....
        /*00b8*/ 	.word	0xffffffff


	//   ....[4]....
        /*00bc*/ 	.word	0xffffffff


	//   ....[5]....
        /*00c0*/ 	.word	0xffffffff


	//   ....[6]....
        /*00c4*/ 	.word	0xffffffff


	//   ....[7]....
        /*00c8*/ 	.word	0xffffffff


	//   ....[8]....
        /*00cc*/ 	.word	0xffffffff


	//   ....[9]....
        /*00d0*/ 	.word	0xffffffff


	//   ....[10]....
        /*00d4*/ 	.word	0xffffffff


	//   ....[11]....
        /*00d8*/ 	.word	0xffffffff


	//   ....[12]....
        /*00dc*/ 	.word	0xffffffff


	//   ....[13]....
        /*00e0*/ 	.word	0xffffffff


	//   ....[14]....
        /*00e4*/ 	.word	0xffffffff


	//   ....[15]....
        /*00e8*/ 	.word	0xffffffff


	//   ....[16]....
        /*00ec*/ 	.word	0xffffffff


	//----- nvinfo : EIATTR_COOP_GROUP_INSTR_OFFSETS
	.align		4
.L_15863:
        /*00f0*/ 	.byte	0x04, 0x28
        /*00f2*/ 	.short	(.L_15865 - .L_15864)


	//   ....[0]....
.L_15864:
        /*00f4*/ 	.word	0x00001130


	//   ....[1]....
        /*00f8*/ 	.word	0x00001140


	//   ....[2]....
        /*00fc*/ 	.word	0x00001150


	//   ....[3]....
        /*0100*/ 	.word	0x00001160


	//   ....[4]....
        /*0104*/ 	.word	0x00001170


	//   ....[5]....
        /*0108*/ 	.word	0x00001190


	//   ....[6]....
        /*010c*/ 	.word	0x000011b0


	//   ....[7]....
        /*0110*/ 	.word	0x000011d0


	//   ....[8]....
        /*0114*/ 	.word	0x000011f0


	//   ....[9]....
        /*0118*/ 	.word	0x00001250


	//   ....[10]....
        /*011c*/ 	.word	0x00001270


	//   ....[11]....
        /*0120*/ 	.word	0x00001290


	//   ....[12]....
        /*0124*/ 	.word	0x000012c0


	//   ....[13]....
        /*0128*/ 	.word	0x000012d0


	//   ....[14]....
        /*012c*/ 	.word	0x000012f0


	//   ....[15]....
        /*0130*/ 	.word	0x00001310


	//   ....[16]....
        /*0134*/ 	.word	0x000013a0


	//----- nvinfo : EIATTR_VRC_CTA_INIT_COUNT
	.align		4
.L_15865:
        /*0138*/ 	.byte	0x02, 0x4a
	.zero		1
	.zero		1


	//----- nvinfo : EIATTR_EXIT_INSTR_OFFSETS
	.align		4
        /*013c*/ 	.byte	0x04, 0x1c
        /*013e*/ 	.short	(.L_15867 - .L_15866)


	//   ....[0]....
.L_15866:
        /*0140*/ 	.word	0x00000050


	//   ....[1]....
        /*0144*/ 	.word	0x00001890


	//----- nvinfo : EIATTR_MAX_THREADS
	.align		4
.L_15867:
        /*0148*/ 	.byte	0x04, 0x05
        /*014a*/ 	.short	(.L_15869 - .L_15868)
.L_15868:
        /*014c*/ 	.word	0x00000080
        /*0150*/ 	.word	0x00000001
        /*0154*/ 	.word	0x00000001


	//----- nvinfo : EIATTR_CRS_STACK_SIZE
	.align		4
.L_15869:
        /*0158*/ 	.byte	0x04, 0x1e
        /*015a*/ 	.short	(.L_15871 - .L_15870)
.L_15870:
        /*015c*/ 	.word	0x00000000


	//----- nvinfo : EIATTR_CBANK_PARAM_SIZE
	.align		4
.L_15871:
        /*0160*/ 	.byte	0x03, 0x19
        /*0162*/ 	.short	0x0034


	//----- nvinfo : EIATTR_PARAM_CBANK
	.align		4
        /*0164*/ 	.byte	0x04, 0x0a
        /*0166*/ 	.short	(.L_15873 - .L_15872)
	.align		4
.L_15872:
        /*0168*/ 	.word	index@(.nv.constant0._Z9cuda_gemmIiLi128ELi2ELi1ELi2048ELi32ELi32ELi64ELi1ELi1EEviiiPT_S1_S1_iii)
        /*016c*/ 	.short	0x0380
        /*016e*/ 	.short	0x0034


	//----- nvinfo : EIATTR_SW_WAR
	.align		4
.L_15873:
        /*0170*/ 	.byte	0x04, 0x36
        /*0172*/ 	.short	(.L_15875 - .L_15874)
.L_15874:
        /*0174*/ 	.word	0x00000008
.L_15875:


//--------------------- .nv.info._Z9cuda_gemmIiLi128ELi2ELi1ELi2048ELi32ELi32ELi64ELi1ELi0EEviiiPT_S1_S1_iii --------------------------
	.section	.nv.info._Z9cuda_gemmIiLi128ELi2ELi1ELi2048ELi32ELi32ELi64ELi1ELi0EEviiiPT_S1_S1_iii,"",@"SHT_CUDA_INFO"
	.sectionflags	@""
	.align	4


	//----- nvinfo : EIATTR_CUDA_API_VERSION
	.align		4
        /*0000*/ 	.byte	0x04, 0x37
        /*0002*/ 	.short	(.L_15877 - .L_15876)
.L_15876:
        /*0004*/ 	.word	0x00000082


	//----- nvinfo : EIATTR_KPARAM_INFO
	.align		4
.L_15877:
        /*0008*/ 	.byte	0x04, 0x17
        /*000a*/ 	.short	(.L_15879 - .L_15878)
.L_15878:
        /*000c*/ 	.word	0x00000000
        /*0010*/ 	.short	0x0008
        /*0012*/ 	.short	0x0030
        /*0014*/ 	.byte	0x00, 0xf0, 0x11, 0x00


	//----- nvinfo : EIATTR_KPARAM_INFO
	.align		4
.L_15879:
        /*0018*/ 	.byte	0x04, 0x17
        /*001a*/ 	.short	(.L_15881 - .L_15880)
.L_15880:
        /*001c*/ 	.word	0x00000000
        /*0020*/ 	.short	0x0007
        /*0022*/ 	.short	0x002c
        /*0024*/ 	.byte	0x00, 0xf0, 0x11, 0x00


	//----- nvinfo : EIATTR_KPARAM_INFO
	.align		4
.L_15881:
        /*0028*/ 	.byte	0x04, 0x17
        /*002a*/ 	.short	(.L_15883 - .L_15882)
.L_15882:
        /*002c*/ 	.word	0x00000000
        /*0030*/ 	.short	0x0006
        /*0032*/ 	.short	0x0028
        /*0034*/ 	.byte	0x00, 0xf0, 0x11, 0x00


	//----- nvinfo : EIATTR_KPARAM_INFO
	.align		4
.L_15883:
        /*0038*/ 	.byte	0x04, 0x17
        /*003a*/ 	.short	(.L_15885 - .L_15884)
.L_15884:
        /*003c*/ 	.word	0x00000000
        /*0040*/ 	.short	0x0005
        /*0042*/ 	.short	0x0020
        /*0044*/ 	.byte	0x00, 0xf5, 0x21, 0x00


	//----- nvinfo : EIATTR_KPARAM_INFO
	.align		4
.L_15885:
        /*0048*/ 	.byte	0x04, 0x17
        /*004a*/ 	.short	(.L_15887 - .L_15886)
.L_15886:
        /*004c*/ 	.word	0x00000000
        /*0050*/ 	.short	0x0004
        /*0052*/ 	.short	0x0018
        /*0054*/ 	.byte	0x00, 0xf5, 0x21, 0x00


	//----- nvinfo : EIATTR_KPARAM_INFO
	.align		4
.L_15887:
        /*0058*/ 	.byte	0x04, 0x17
        /*005a*/ 	.short	(.L_15889 - .L_15888)
.L_15888:
        /*005c*/ 	.word	0x00000000
        /*0060*/ 	.short	0x0003
        /*0062*/ 	.short	0x0010
        /*0064*/ 	.byte	0x00, 0xf5, 0x21, 0x00


	//----- nvinfo : EIATTR_KPARAM_INFO
	.align		4
.L_15889:
        /*0068*/ 	.byte	0x04, 0x17
        /*006a*/ 	.short	(.L_15891 - .L_15890)
.L_15890:
        /*006c*/ 	.word	0x00000000
        /*0070*/ 	.short	0x0002
        /*0072*/ 	.short	0x0008
        /*0074*/ 	.byte	0x00, 0xf0, 0x11, 0x00


	//----- nvinfo : EIATTR_KPARAM_INFO
	.align		4
.L_15891:
        /*0078*/ 	.byte	0x04, 0x17
        /*007a*/ 	.short	(.L_15893 - .L_15892)
.L_15892:
        /*007c*/ 	.word	0x00000000
        /*0080*/ 	.short	0x0001
        /*0082*/ 	.short	0x0004
        /*0084*/ 	.byte	0x00, 0xf0, 0x11, 0x00


	//----- nvinfo : EIATTR_KPARAM_INFO
	.align		4
.L_15893:
        /*0088*/ 	.byte	0x04, 0x17
        /*008a*/ 	.short	(.L_15895 - .L_15894)
.L_15894:
        /*008c*/ 	.word	0x00000000
        /*0090*/ 	.short	0x0000
        /*0092*/ 	.short	0x0000
        /*0094*/ 	.byte	0x00, 0xf0, 0x11, 0x00


	//----- nvinfo : EIATTR_SPARSE_MMA_MASK
	.align		4
.L_15895:
        /*0098*/ 	.byte	0x03, 0x50
        /*009a*/ 	.short	0x0000


	//----- nvinfo : EIATTR_MAXREG_COUNT
	.align		4
        /*009c*/ 	.byte	0x03, 0x1b
        /*009e*/ 	.short	0x00ff


	//----- nvinfo : EIATTR_NUM_BARRIERS
	.align		4
        /*00a0*/ 	.byte	0x02, 0x4c
        /*00a2*/ 	.byte	0x01
	.zero		1


	//----- nvinfo : EIATTR_ANNOTATIONS
	.align		4
        /*00a4*/ 	.byte	0x04, 0x55
        /*00a6*/ 	.short	(.L_15897 - .L_15896)


	//   ....[0]....
.L_15896:
        /*00a8*/ 	.word	0x00000001
        /*00ac*/ 	.byte	0x70, 0x04, 0x00, 0x00, 0x01, 0x00, 0x00, 0x00, 0x60, 0x0c, 0x00, 0x00, 0x01, 0x00, 0x00, 0x00
        /*00bc*/ 	.byte	0xa0, 0x0d, 0x00, 0x00, 0x01, 0x00, 0x00, 0x00, 0xf0, 0x0d, 0x00, 0x00


	//----- nvinfo : EIATTR_MERCURY_ISA_VERSION
	.align		4
.L_15897:
        /*00c8*/ 	.byte	0x03, 0x5f
        /*00ca*/ 	.short	0x0101


	//----- nvinfo : EIATTR_COOP_GROUP_MASK_REGIDS
	.align		4
        /*00cc*/ 	.byte	0x04, 0x29
        /*00ce*/ 	.short	(.L_15899 - .L_15898)


	//   ....[0]....
.L_15898:
        /*00d0*/ 	.word	0xffffffff


	//   ....[1]....
        /*00d4*/ 	.word	0xffffffff


	//   ....[2]....
        /*00d8*/ 	.word	0xffffffff


	//   ....[3]....
        /*00dc*/ 	.word	0xffffffff


	//   ....[4]....
        /*00e0*/ 	.word	0xffffffff


	//   ....[5]....
        /*00e4*/ 	.word	0xffffffff


	//   ....[6]....
        /*00e8*/ 	.word	0xffffffff


	//   ....[7]....
        /*00ec*/ 	.word	0xffffffff


	//   ....[8]....
        /*00f0*/ 	.word	0xffffffff


	//   ....[9]....
        /*00f4*/ 	.word	0xffffffff


	//   ....[10]....
        /*00f8*/ 	.word	0xffffffff


	//   ....[11]....
        /*00fc*/ 	.word	0xffffffff


	//   ....[12]....
        /*0100*/ 	.word	0xffffffff


	//   ....[13]....
        /*0104*/ 	.word	0xffffffff


	//   ....[14]....
        /*0108*/ 	.word	0xffffffff


	//   ....[15]....
        /*010c*/ 	.word	0xffffffff


	//   ....[16]....
        /*0110*/ 	.word	0xffffffff


	//   ....[17]....
        /*0114*/ 	.word	0x05000040


	//   ....[18]....
        /*0118*/ 	.word	0x05000040


	//   ....[19]....
        /*011c*/ 	.word	0x05000040


	//   ....[20]....
        /*0120*/ 	.word	0x05000040


	//   ....[21]....
        /*0124*/ 	.word	0x05000040


	//   ....[22]....
        /*0128*/ 	.word	0x05000040


	//   ....[23]....
        /*012c*/ 	.word	0x05000040


	//   ....[24]....
        /*0130*/ 	.word	0x05000040


	//   ....[25]....
        /*0134*/ 	.word	0x05000040


	//   ....[26]....
        /*0138*/ 	.word	0x05000040


	//   ....[27]....
        /*013c*/ 	.word	0x05000040


	//   ....[28]....
        /*0140*/ 	.word	0x05000040


	//   ....[29]....
        /*0144*/ 	.word	0x05000040


	//   ....[30]....
        /*0148*/ 	.word	0x05000040


	//   ....[31]....
        /*014c*/ 	.word	0x05000040


	//   ....[32]....
        /*0150*/ 	.word	0x05000040


	//----- nvinfo : EIATTR_COOP_GROUP_INSTR_OFFSETS
	.align		4
.L_15899:
        /*0154*/ 	.byte	0x04, 0x28
        /*0156*/ 	.short	(.L_15901 - .L_15900)


	//   ....[0]....
.L_15900:
        /*0158*/ 	.word	0x00001fe0


	//   ....[1]....
        /*015c*/ 	.word	0x00002040


	//   ....[2]....
        /*0160*/ 	.word	0x000020a0


	//   ....[3]....
        /*0164*/ 	.word	0x00002100


	//   ....[4]....
        /*0168*/ 	.word	0x00002160


	//   ....[5]....
        /*016c*/ 	.word	0x000021c0


	//   ....[6]....
        /*0170*/ 	.word	0x00002220


	//   ....[7]....
        /*0174*/ 	.word	0x00002280


	//   ....[8]....
        /*0178*/ 	.word	0x000022e0


	//   ....[9]....
        /*017c*/ 	.word	0x00002340


	//   ....[10]....
        /*0180*/ 	.word	0x000023a0


	//   ....[11]....
        /*0184*/ 	.word	0x00002400


	//   ....[12]....
        /*0188*/ 	.word	0x00002460


	//   ....[13]....
        /*018c*/ 	.word	0x000024c0


	//   ....[14]....
        /*0190*/ 	.word	0x00002520


	//   ....[15]....
        /*0194*/ 	.word	0x00002580


	//   ....[16]....
        /*0198*/ 	.word	0x00002a30


	//   ....[17]....
        /*019c*/ 	.word	0x00003060


	//   ....[18]....
        /*01a0*/ 	.word	0x000030f0


	//   ....[19]....
        /*01a4*/ 	.word	0x00003180


	//   ....[20]....
        /*01a8*/ 	.word	0x00003210


	//   ....[21]....
        /*01ac*/ 	.word	0x000032a0


	//   ....[22]....
        /*01b0*/ 	.word	0x00003330


	//   ....[23]....
        /*01b4*/ 	.word	0x000033c0


	//   ....[24]....
        /*01b8*/ 	.word	0x00003450


	//   ....[25]....
        /*01bc*/ 	.word	0x000034e0


	//   ....[26]....
        /*01c0*/ 	.word	0x00003570


	//   ....[27]....
        /*01c4*/ 	.word	0x00003600


	//   ....[28]....
        /*01c8*/ 	.word	0x00003690


	//   ....[29]....
        /*01cc*/ 	.word	0x00003720


	//   ....[30]....
        /*01d0*/ 	.word	0x000037b0


	//   ....[31]....
        /*01d4*/ 	.word	0x00003840


	//   ....[32]....
        /*01d8*/ 	.word	0x000038d0


	//----- nvinfo : EIATTR_VRC_CTA_INIT_COUNT
	.align		4
.L_15901:
        /*01dc*/ 	.byte	0x02, 0x4a
	.zero		1
	.zero		1


	//----- nvinfo : EIATTR_EXIT_INSTR_OFFSETS
	.align		4
        /*01e0*/ 	.byte	0x04, 0x1c
        /*01e2*/ 	.short	(.L_15903 - .L_15902)


	//   ....[0]....
.L_15902:
        /*01e4*/ 	.word	0x00000330


	//   ....[1]....
        /*01e8*/ 	.word	0x00003010


	//----- nvinfo : EIATTR_MAX_THREADS
	.align		4
.L_15903:
        /*01ec*/ 	.byte	0x04, 0x05
        /*01ee*/ 	.short	(.L_15905 - .L_15904)
.L_15904:
        /*01f0*/ 	.word	0x00000080
        /*01f4*/ 	.word	0x00000001
        /*01f8*/ 	.word	0x00000001


	//----- nvinfo : EIATTR_CRS_STACK_SIZE
	.align		4
.L_15905:
        /*01fc*/ 	.byte	0x04, 0x1e
        /*01fe*/ 	.short	(.L_15907 - .L_15906)
.L_15906:
        /*0200*/ 	.word	0x00000000


	//----- nvinfo : EIATTR_CBANK_PARAM_SIZE
	.align		4
.L_15907:
        /*0204*/ 	.byte	0x03, 0x19
        /*0206*/ 	.short	0x0034


	//----- nvinfo : EIATTR_PARAM_CBANK
	.align		4
        /*0208*/ 	.byte	0x04, 0x0a
        /*020a*/ 	.short	(.L_15909 - .L_15908)
	.align		4
.L_15908:
        /*020c*/ 	.word	index@(.nv.constant0._Z9cuda_gemmIiLi128ELi2ELi1ELi2048ELi32ELi32ELi64ELi1ELi0EEviiiPT_S1_S1_iii)
        /*0210*/ 	.short	0x0380
        /*0212*/ 	.short	0x0034


	//----- nvinfo : EIATTR_SW_WAR
	.align		4
.L_15909:
        /*0214*/ 	.byte	0x04, 0x36
        /*0216*/ 	.short	(.L_15911 - .L_15910)
.L_15910:
        /*0218*/ 	.word	0x00000008
.L_15911:


//--------------------- .nv.info._Z9cuda_gemmIiLi128ELi2ELi1ELi2048ELi32ELi32ELi64ELi0ELi1EEviiiPT_S1_S1_iii --------------------------
	.section	.nv.info._Z9cuda_gemmIiLi128ELi2ELi1ELi2048ELi32ELi32ELi64ELi0ELi1EEviiiPT_S1_S1_iii,"",@"SHT_CUDA_INFO"
	.sectionflags	@""
	.align	4


	//----- nvinfo : EIATTR_CUDA_API_VERSION
	.align		4
        /*0000*/ 	.byte	0x04, 0x37
        /*0002*/ 	.short	(.L_15913 - .L_15912)
.L_15912:
        /*0004*/ 	.word	0x00000082


	//----- nvinfo : EIATTR_KPARAM_INFO
	.align		4
.L_15913:
        /*0008*/ 	.byte	0x04, 0x17
        /*000a*/ 	.short	(.L_15915 - .L_15914)
.L_15914:
        /*000c*/ 	.word	0x00000000
        /*0010*/ 	.short	0x0008
        /*0012*/ 	.short	0x0030
        /*0014*/ 	.byte	0x00, 0xf0, 0x11, 0x00


	//----- nvinfo : EIATTR_KPARAM_INFO
	.align		4
.L_15915:
        /*0018*/ 	.byte	0x04, 0x17
        /*001a*/ 	.short	(.L_15917 - .L_15916)
.L_15916:
        /*001c*/ 	.word	0x00000000
        /*0020*/ 	.short	0x0007
        /*0022*/ 	.short	0x002c
        /*0024*/ 	.byte	0x00, 0xf0, 0x11, 0x00


	//----- nvinfo : EIATTR_KPARAM_INFO
	.align		4
.L_15917:
        /*0028*/ 	.byte	0x04, 0x17
        /*002a*/ 	.short	(.L_15919 - .L_15918)
.L_15918:
        /*002c*/ 	.word	0x00000000
        /*0030*/ 	.short	0x0006
        /*0032*/ 	.short	0x0028
        /*0034*/ 	.byte	0x00, 0xf0, 0x11, 0x00


	//----- nvinfo : EIATTR_KPARAM_INFO
	.align		4
.L_15919:
        /*0038*/ 	.byte	0x04, 0x17
        /*003a*/ 	.short	(.L_15921 - .L_15920)
.L_15920:
        /*003c*/ 	.word	0x00000000
        /*0040*/ 	.short	0x0005
        /*0042*/ 	.short	0x0020
        /*0044*/ 	.byte	0x00, 0xf5, 0x21, 0x00


	//----- nvinfo : EIATTR_KPARAM_INFO
	.align		4
.L_15921:
        /*0048*/ 	.byte	0x04, 0x17
        /*004a*/ 	.short	(.L_15923 - .L_15922)
.L_15922:
        /*004c*/ 	.word	0x00000000
        /*0050*/ 	.short	0x0004
        /*0052*/ 	.short	0x0018
        /*0054*/ 	.byte	0x00, 0xf5, 0x21, 0x00


	//----- nvinfo : EIATTR_KPARAM_INFO
	.align		4
.L_15923:
        /*0058*/ 	.byte	0x04, 0x17
        /*005a*/ 	.short	(.L_15925 - .L_15924)
.L_15924:
        /*005c*/ 	.word	0x00000000
        /*0060*/ 	.short	0x0003
        /*0062*/ 	.short	0x0010
        /*0064*/ 	.byte	0x00, 0xf5, 0x21, 0x00


	//----- nvinfo : EIATTR_KPARAM_INFO
	.align		4
.L_15925:
        /*0068*/ 	.byte	0x04, 0x17
        /*006a*/ 	.short	(.L_15927 - .L_15926)
.L_15926:
        /*006c*/ 	.word	0x00000000
        /*0070*/ 	.short	0x0002
        /*0072*/ 	.short	0x0008
        /*0074*/ 	.byte	0x00, 0xf0, 0x11, 0x00


	//----- nvinfo : EIATTR_KPARAM_INFO
	.align		4
.L_15927:
        /*0078*/ 	.byte	0x04, 0x17
        /*007a*/ 	.short	(.L_15929 - .L_15928)
.L_15928:
        /*007c*/ 	.word	0x00000000
        /*0080*/ 	.short	0x0001
        /*0082*/ 	.short	0x0004
        /*0084*/ 	.byte	0x00, 0xf0, 0x11, 0x00


	//----- nvinfo : EIATTR_KPARAM_INFO
	.align		4
.L_15929:
        /*0088*/ 	.byte	0x04, 0x17
        /*008a*/ 	.short	(.L_15931 - .L_15930)
.L_15930:
        /*008c*/ 	.word	0x00000000
        /*0090*/ 	.short	0x0000
        /*0092*/ 	.short	0x0000
        /*0094*/ 	.byte	0x00, 0xf0, 0x11, 0x00


	//----- nvinfo : EIATTR_SPARSE_MMA_MASK
	.align		4
.L_15931:
        /*0098*/ 	.byte	0x03, 0x50
        /*009a*/ 	.short	0x0000


	//----- nvinfo : EIATTR_MAXREG_COUNT
	.align		4
        /*009c*/ 	.byte	0x03, 0x1b
        /*009e*/ 	.short	0x00ff


	//----- nvinfo : EIATTR_NUM_BARRIERS
	.align		4
        /*00a0*/ 	.byte	0x02, 0x4c
        /*00a2*/ 	.byte	0x01
	.zero		1


	//----- nvinfo : EIATTR_MERCURY_ISA_VERSION
	.align		4
        /*00a4*/ 	.byte	0x03, 0x5f
        /*00a6*/ 	.short	0x0101


	//----- nvinfo : EIATTR_COOP_GROUP_MASK_REGIDS
	.align		4
        /*00a8*/ 	.byte	0x04, 0x29
        /*00aa*/ 	.short	(.L_15933 - .L_15932)


	//   ....[0]....
.L_15932:
        /*00ac*/ 	.word	0xffffffff


	//   ....[1]....
        /*00b0*/ 	.word	0xffffffff


	//   ....[2]....
        /*00b4*/ 	.word	0xffffffff


	//   ....[3]....
        /*00b8*/ 	.word	0xffffffff


	//   ....[4]....
        /*00bc*/ 	.word	0xffffffff


	//   ....[5]....
        /*00c0*/ 	.word	0xffffffff


	//   ....[6]....
        /*00c4*/ 	.word	0xffffffff


	//   ....[7]....
        /*00c8*/ 	.word	0xffffffff


	//   ....[8]....
        /*00cc*/ 	.word	0xffffffff


	//   ....[9]....
        /*00d0*/ 	.word	0xffffffff


	//   ....[10]....
        /*00d4*/ 	.word	0xffffffff


	//   ....[11]....
        /*00d8*/ 	.word	0xffffffff


	//   ....[12]....
        /*00dc*/ 	.word	0xffffffff


	//   ....[13]....
        /*00e0*/ 	.word	0xffffffff


	//   ....[14]....
        /*00e4*/ 	.word	0xffffffff


	//   ....[15]....
        /*00e8*/ 	.word	0xffffffff


	//   ....[16]....
        /*00ec*/ 	.word	0xffffffff


	//----- nvinfo : EIATTR_COOP_GROUP_INSTR_OFFSETS
	.align		4
.L_15933:
        /*00f0*/ 	.byte	0x04, 0x28
        /*00f2*/ 	.short	(.L_15935 - .L_15934)


	//   ....[0]....
.L_15934:
        /*00f4*/ 	.word	0x00001130


	//   ....[1]....
        /*00f8*/ 	.word	0x00001140


	//   ....[2]....
        /*00fc*/ 	.word	0x00001150


	//   ....[3]....
        /*0100*/ 	.word	0x00001170


	//   ....[4]....
        /*0104*/ 	.word	0x00001190


	//   ....[5]....
        /*0108*/ 	.word	0x000011b0


	//   ....[6]....
        /*010c*/ 	.word	0x000011d0


	//   ....[7]....
        /*0110*/ 	.word	0x000011f0


	//   ....[8]....
        /*0114*/ 	.word	0x00001220


	//   ....[9]....
        /*0118*/ 	.word	0x00001240


	//   ....[10]....
        /*011c*/ 	.word	0x00001260


	//   ....[11]....
        /*0120*/ 	.word	0x00001280


	//   ....[12]....
        /*0124*/ 	.word	0x000012a0


	//   ....[13]....
        /*0128*/ 	.word	0x000012c0


	//   ....[14]....
        /*012c*/ 	.word	0x000012e0


	//   ....[15]....
        /*0130*/ 	.word	0x00001310


	//   ....[16]....
        /*0134*/ 	.word	0x000013a0


	//----- nvinfo : EIATTR_VRC_CTA_INIT_COUNT
	.align		4
.L_15935:
        /*0138*/ 	.byte	0x02, 0x4a
	.zero		1
	.zero		1


	//----- nvinfo : EIATTR_EXIT_INSTR_OFFSETS
	.align		4
        /*013c*/ 	.byte	0x04, 0x1c
        /*013e*/ 	.short	(.L_15937 - .L_15936)


	//   ....[0]....
.L_15936:
        /*0140*/ 	.word	0x00000050


	//   ....[1]....
        /*0144*/ 	.word	0x00001a00


	//----- nvinfo : EIATTR_MAX_THREADS
	.align		4
.L_15937:
        /*0148*/ 	.byte	0x04, 0x05
        /*014a*/ 	.short	(.L_15939 - .L_15938)
.L_15938:
        /*014c*/ 	.word	0x00000080
        /*0150*/ 	.word	0x00000001
        /*0154*/ 	.word	0x00000001


	//----- nvinfo : EIATTR_CRS_STACK_SIZE
	.align		4
.L_15939:
        /*0158*/ 	.byte	0x04, 0x1e
        /*015a*/ 	.short	(.L_15941 - .L_15940)
.L_15940:
        /*015c*/ 	.word	0x00000000


	//----- nvinfo : EIATTR_CBANK_PARAM_SIZE
	.align		4
.L_15941:
        /*0160*/ 	.byte	0x03, 0x19
        /*0162*/ 	.short	0x0034


	//----- nvinfo : EIATTR_PARAM_CBANK
	.align		4
        /*0164*/ 	.byte	0x04, 0x0a
        /*0166*/ 	.short	(.L_15943 - .L_15942)
	.align		4
.L_15942:
        /*0168*/ 	.word	index@(.nv.constant0._Z9cuda_gemmIiLi128ELi2ELi1ELi2048ELi32ELi32ELi64ELi0ELi1EEviiiPT_S1_S1_iii)
        /*016c*/ 	.short	0x0380
        /*016e*/ 	.short	0x0034


	//----- nvinfo : EIATTR_SW_WAR
	.align		4
.L_15943:
        /*0170*/ 	.byte	0x04, 0x36
        /*0172*/ 	.short	(.L_15945 - .L_15944)
.L_15944:
        /*0174*/ 	.word	0x00000008
.L_15945:


//--------------------- .nv.info._Z9cuda_gemmIiLi128ELi2ELi1ELi2048ELi32ELi32ELi64ELi0ELi0EEviiiPT_S1_S1_iii --------------------------
	.section	.nv.info._Z9cuda_gemmIiLi128ELi2ELi1ELi2048ELi32ELi32ELi64ELi0ELi0EEviiiPT_S1_S1_iii,"",@"SHT_CUDA_INFO"
	.sectionflags	@""
	.align	4


	//----- nvinfo : EIATTR_CUDA_API_VERSION
	.align		4
        /*0000*/ 	.byte	0x04, 0x37
        /*0002*/ 	.short	(.L_15947 - .L_15946)
.L_15946:
        /*0004*/ 	.word	0x00000082


	//----- nvinfo : EIATTR_KPARAM_INFO
	.align		4
.L_15947:
        /*0008*/ 	.byte	0x04, 0x17
        /*000a*/ 	.short	(.L_15949 - .L_15948)
.L_15948:
        /*000c*/ 	.word	0x00000000
        /*0010*/ 	.short	0x0008
        /*0012*/ 	.short	0x0030
        /*0014*/ 	.byte	0x00, 0xf0, 0x11, 0x00


	//----- nvinfo : EIATTR_KPARAM_INFO
	.align		4
.L_15949:
        /*0018*/ 	.byte	0x04, 0x17
        /*001a*/ 	.short	(.L_15951 - .L_15950)
.L_15950:
        /*001c*/ 	.word	0x00000000
        /*0020*/ 	.short	0x0007
        /*0022*/ 	.short	0x002c
        /*0024*/ 	.byte	0x00, 0xf0, 0x11, 0x00


	//----- nvinfo : EIATTR_KPARAM_INFO
	.align		4
.L_15951:
        /*0028*/ 	.byte	0x04, 0x17
        /*002a*/ 	.short	(.L_15953 - .L_15952)
.L_15952:
        /*002c*/ 	.word	0x00000000
        /*0030*/ 	.short	0x0006
        /*0032*/ 	.short	0x0028
        /*0034*/ 	.byte	0x00, 0xf0, 0x11, 0x00


	//----- nvinfo : EIATTR_KPARAM_INFO
	.align		4
.L_15953:
        /*0038*/ 	.byte	0x04, 0x17
        /*003a*/ 	.short	(.L_15955 - .L_15954)
.L_15954:
        /*003c*/ 	.word	0x00000000
        /*0040*/ 	.short	0x0005
        /*0042*/ 	.short	0x0020
        /*0044*/ 	.byte	0x00, 0xf5, 0x21, 0x00


	//----- nvinfo : EIATTR_KPARAM_INFO
	.align		4
.L_15955:
        /*0048*/ 	.byte	0x04, 0x17
        /*004a*/ 	.short	(.L_15957 - .L_15956)
.L_15956:
        /*004c*/ 	.word	0x00000000
        /*0050*/ 	.short	0x0004
        /*0052*/ 	.short	0x0018
        /*0054*/ 	.byte	0x00, 0xf5, 0x21, 0x00


	//----- nvinfo : EIATTR_KPARAM_INFO
	.align		4
.L_15957:
        /*0058*/ 	.byte	0x04, 0x17
        /*005a*/ 	.short	(.L_15959 - .L_15958)
.L_15958:
        /*005c*/ 	.word	0x00000000
        /*0060*/ 	.short	0x0003
        /*0062*/ 	.short	0x0010
        /*0064*/ 	.byte	0x00, 0xf5, 0x21, 0x00


	//----- nvinfo : EIATTR_KPARAM_INFO
	.align		4
.L_15959:
        /*0068*/ 	.byte	0x04, 0x17
        /*006a*/ 	.short	(.L_15961 - .L_15960)
.L_15960:
        /*006c*/ 	.word	0x00000000
        /*0070*/ 	.short	0x0002
        /*0072*/ 	.short	0x0008
        /*0074*/ 	.byte	0x00, 0xf0, 0x11, 0x00


	//----- nvinfo : EIATTR_KPARAM_INFO
	.align		4
.L_15961:
        /*0078*/ 	.byte	0x04, 0x17
        /*007a*/ 	.short	(.L_15963 - .L_15962)
.L_15962:
        /*007c*/ 	.word	0x00000000
        /*0080*/ 	.short	0x0001
        /*0082*/ 	.short	0x0004
        /*0084*/ 	.byte	0x00, 0xf0, 0x11, 0x00


	//----- nvinfo : EIATTR_KPARAM_INFO
	.align		4
.L_15963:
        /*0088*/ 	.byte	0x04, 0x17
        /*008a*/ 	.short	(.L_15965 - .L_15964)
.L_15964:
        /*008c*/ 	.word	0x00000000
        /*0090*/ 	.short	0x0000
        /*0092*/ 	.short	0x0000
        /*0094*/ 	.byte	0x00, 0xf0, 0x11, 0x00


	//----- nvinfo : EIATTR_SPARSE_MMA_MASK
	.align		4
.L_15965:
        /*0098*/ 	.byte	0x03, 0x50
        /*009a*/ 	.short	0x0000


	//----- nvinfo : EIATTR_MAXREG_COUNT
	.align		4
        /*009c*/ 	.byte	0x03, 0x1b
        /*009e*/ 	.short	0x00ff


	//----- nvinfo : EIATTR_NUM_BARRIERS
	.align		4
        /*00a0*/ 	.byte	0x02, 0x4c
        /*00a2*/ 	.byte	0x01
	.zero		1


	//----- nvinfo : EIATTR_MERCURY_ISA_VERSION
	.align		4
        /*00a4*/ 	.byte	0x03, 0x5f
        /*00a6*/ 	.short	0x0101


	//----- nvinfo : EIATTR_COOP_GROUP_MASK_REGIDS
	.align		4
        /*00a8*/ 	.byte	0x04, 0x29
        /*00aa*/ 	.short	(.L_15967 - .L_15966)


	//   ....[0]....
.L_15966:
        /*00ac*/ 	.word	0xffffffff


	//   ....[1]....
        /*00b0*/ 	.word	0xffffffff


	//   ....[2]....
        /*00b4*/ 	.word	0xffffffff


	//   ....[3]....
        /*00b8*/ 	.word	0xffffffff


	//   ....[4]....
        /*00bc*/ 	.word	0xffffffff


	//   ....[5]....
        /*00c0*/ 	.word	0xffffffff


	//   ....[6]....
        /*00c4*/ 	.word	0xffffffff


	//   ....[7]....
        /*00c8*/ 	.word	0xffffffff


	//   ....[8]....
        /*00cc*/ 	.word	0xffffffff


	//   ....[9]....
        /*00d0*/ 	.word	0xffffffff


	//   ....[10]....
        /*00d4*/ 	.word	0xffffffff


	//   ....[11]....
        /*00d8*/ 	.word	0xffffffff


	//   ....[12]....
        /*00dc*/ 	.word	0xffffffff


	//   ....[13]....
        /*00e0*/ 	.word	0xffffffff


	//   ....[14]....
        /*00e4*/ 	.word	0xffffffff


	//   ....[15]....
        /*00e8*/ 	.word	0xffffffff


	//   ....[16]....
        /*00ec*/ 	.word	0xffffffff


	//   ....[17]....
        /*00f0*/ 	.word	0x05000018


	//   ....[18]....
        /*00f4*/ 	.word	0x05000018


	//   ....[19]....
        /*00f8*/ 	.word	0x05000018


	//   ....[20]....
        /*00fc*/ 	.word	0x05000018


	//   ....[21]....
        /*0100*/ 	.word	0x05000018


	//   ....[22]....
        /*0104*/ 	.word	0x05000018


	//   ....[23]....
        /*0108*/ 	.word	0x05000018


	//   ....[24]....
        /*010c*/ 	.word	0x05000018


	//   ....[25]....
        /*0110*/ 	.word	0x05000018


	//   ....[26]....
        /*0114*/ 	.word	0x05000018


	//   ....[27]....
        /*0118*/ 	.word	0x05000018


	//   ....[28]....
        /*011c*/ 	.word	0x05000018


	//   ....[29]....
        /*0120*/ 	.word	0x05000018


	//   ....[30]....
        /*0124*/ 	.word	0x05000018


	//   ....[31]....
        /*0128*/ 	.word	0x05000018


	//   ....[32]....
        /*012c*/ 	.word	0x05000018


	//----- nvinfo : EIATTR_COOP_GROUP_INSTR_OFFSETS
	.align		4
.L_15967:
        /*0130*/ 	.byte	0x04, 0x28
        /*0132*/ 	.short	(.L_15969 - .L_15968)


	//   ....[0]....
.L_15968:
        /*0134*/ 	.word	0x00001e60


	//   ....[1]....
        /*0138*/ 	.word	0x00001ec0


	//   ....[2]....
        /*013c*/ 	.word	0x00001f20


	//   ....[3]....
        /*0140*/ 	.word	0x00001f80


	//   ....[4]....
        /*0144*/ 	.word	0x00001fe0


	//   ....[5]....
        /*0148*/ 	.word	0x00002040


	//   ....[6]....
        /*014c*/ 	.word	0x000020a0


	//   ....[7]....
        /*0150*/ 	.word	0x00002100


	//   ....[8]....
        /*0154*/ 	.word	0x00002160


	//   ....[9]....
        /*0158*/ 	.word	0x000021c0


	//   ....[10]....
        /*015c*/ 	.word	0x00002220


	//   ....[11]....
        /*0160*/ 	.word	0x00002280


	//   ....[12]....
        /*0164*/ 	.word	0x000022e0


	//   ....[13]....
        /*0168*/ 	.word	0x00002340


	//   ....[14]....
        /*016c*/ 	.word	0x000023a0


	//   ....[15]....
        /*0170*/ 	.word	0x00002400


	//   ....[16]....
        /*0174*/ 	.word	0x000028c0


	//   ....[17]....
        /*0178*/ 	.word	0x00003930


	//   ....[18]....
        /*017c*/ 	.word	0x000039b0


	//   ....[19]....
        /*0180*/ 	.word	0x00003a50


	//   ....[20]....
        /*0184*/ 	.word	0x00003ae0


	//   ....[21]....
        /*0188*/ 	.word	0x00003b80


	//   ....[22]....
        /*018c*/ 	.word	0x00003c10


	//   ....[23]....
        /*0190*/ 	.word	0x00003cb0


	//   ....[24]....
        /*0194*/ 	.word	0x00003d40


	//   ....[25]....
        /*0198*/ 	.word	0x00003de0


	//   ....[26]....
        /*019c*/ 	.word	0x00003e70


	//   ....[27]....
        /*01a0*/ 	.word	0x00003f10


	//   ....[28]....
        /*01a4*/ 	.word	0x00003fa0


	//   ....[29]....
        /*01a8*/ 	.word	0x00004040


	//   ....[30]....
        /*01ac*/ 	.word	0x000040d0


	//   ....[31]....
        /*01b0*/ 	.word	0x00004170


	//   ....[32]....
        /*01b4*/ 	.word	0x00004200


	//----- nvinfo : EIATTR_VRC_CTA_INIT_COUNT
	.align		4
.L_15969:
        /*01b8*/ 	.byte	0x02, 0x4a
	.zero		1
	.zero		1


	//----- nvinfo : EIATTR_EXIT_INSTR_OFFSETS
	.align		4
        /*01bc*/ 	.byte	0x04, 0x1c
        /*01be*/ 	.short	(.L_15971 - .L_15970)


	//   ....[0]....
.L_15970:
        /*01c0*/ 	.word	0x000002f0


	//   ....[1]....
        /*01c4*/ 	.word	0x000038e0


	//----- nvinfo : EIATTR_MAX_THREADS
	.align		4
.L_15971:
        /*01c8*/ 	.byte	0x04, 0x05
        /*01ca*/ 	.short	(.L_15973 - .L_15972)
.L_15972:
        /*01cc*/ 	.word	0x00000080
        /*01d0*/ 	.word	0x00000001
        /*01d4*/ 	.word	0x00000001


	//----- nvinfo : EIATTR_CRS_STACK_SIZE
	.align		4
.L_15973:
        /*01d8*/ 	.byte	0x04, 0x1e
        /*01da*/ 	.short	(.L_15975 - .L_15974)
.L_15974:
        /*01dc*/ 	.word	0x00000000


	//----- nvinfo : EIATTR_CBANK_PARAM_SIZE
	.align		4
.L_15975:
        /*01e0*/ 	.byte	0x03, 0x19
        /*01e2*/ 	.short	0x0034


	//----- nvinfo : EIATTR_PARAM_CBANK
	.align		4
        /*01e4*/ 	.byte	0x04, 0x0a
        /*01e6*/ 	.short	(.L_15977 - .L_15976)
	.align		4
.L_15976:
        /*01e8*/ 	.word	index@(.nv.constant0._Z9cuda_gemmIiLi128ELi2ELi1ELi2048ELi32ELi32ELi64ELi0ELi0EEviiiPT_S1_S1_iii)
        /*01ec*/ 	.short	0x0380
        /*01ee*/ 	.short	0x0034


	//----- nvinfo : EIATTR_SW_WAR
	.align		4
.L_15977:
        /*01f0*/ 	.byte	0x04, 0x36
        /*01f2*/ 	.short	(.L_15979 - .L_15978)
.L_15978:
        /*01f4*/ 	.word	0x00000008
.L_15979:


//--------------------- .nv.info._Z9cuda_gemmIiLi128ELi2ELi1ELi2048ELi16ELi16ELi64ELi1ELi1EEviiiPT_S1_S1_iii --------------------------
	.section	.nv.info._Z9cuda_gemmIiLi128ELi2ELi1ELi2048ELi16ELi16ELi64ELi1ELi1EEviiiPT_S1_S1_iii,"",@"SHT_CUDA_INFO"
	.sectionflags	@""
	.align	4


	//----- nvinfo : EIATTR_CUDA_API_VERSION
	.align		4
        /*0000*/ 	.byte	0x04, 0x37
        /*0002*/ 	.short	(.L_15981 - .L_15980)
.L_15980:
        /*0004*/ 	.word	0x00000082


	//----- nvinfo : EIATTR_KPARAM_INFO
	.align		4
.L_15981:
        /*0008*/ 	.byte	0x04, 0x17
        /*000a*/ 	.short	(.L_15983 - .L_15982)
.L_15982:
        /*000c*/ 	.word	0x00000000
        /*0010*/ 	.short	0x0008
        /*0012*/ 	.short	0x0030
        /*0014*/ 	.byte	0x00, 0xf0, 0x11, 0x00


	//----- nvinfo : EIATTR_KPARAM_INFO
	.align		4
.L_15983:
        /*0018*/ 	.byte	0x04, 0x17
        /*001a*/ 	.short	(.L_15985 - .L_15984)
.L_15984:
        /*001c*/ 	.word	0x00000000
        /*0020*/ 	.short	0x0007
        /*0022*/ 	.short	0x002c
        /*0024*/ 	.byte	0x00, 0xf0, 0x11, 0x00


	//----- nvinfo : EIATTR_KPARAM_INFO
	.align		4
.L_15985:
        /*0028*/ 	.byte	0x04, 0x17
        /*002a*/ 	.short	(.L_15987 - .L_15986)
.L_15986:
        /*002c*/ 	.word	0x00000000
        /*0030*/ 	.short	0x0006
        /*0032*/ 	.short	0x0028
        /*0034*/ 	.byte	0x00, 0xf0, 0x11, 0x00


	//----- nvinfo : EIATTR_KPARAM_INFO
	.align		4
.L_15987:
        /*0038*/ 	.byte	0x04, 0x17
        /*003a*/ 	.short	(.L_15989 - .L_15988)
.L_15988:
        /*003c*/ 	.word	0x00000000
        /*0040*/ 	.short	0x0005
        /*0042*/ 	.short	0x0020
        /*0044*/ 	.byte	0x00, 0xf5, 0x21, 0x00


	//----- nvinfo : EIATTR_KPARAM_INFO
	.align		4
.L_15989:
        /*0048*/ 	.byte	0x04, 0x17
        /*004a*/ 	.short	(.L_15991 - .L_15990)
.L_15990:
        /*004c*/ 	.word	0x00000000
        /*0050*/ 	.short	0x0004
        /*0052*/ 	.short	0x0018
        /*0054*/ 	.byte	0x00, 0xf5, 0x21, 0x00


	//----- nvinfo : EIATTR_KPARAM_INFO
	.align		4
.L_15991:
        /*0058*/ 	.byte	0x04, 0x17
        /*005a*/ 	.short	(.L_15993 - .L_15992)
.L_15992:
        /*005c*/ 	.word	0x00000000
        /*0060*/ 	.short	0x0003
        /*0062*/ 	.short	0x0010
        /*0064*/ 	.byte	0x00, 0xf5, 0x21, 0x00


	//----- nvinfo : EIATTR_KPARAM_INFO
	.align		4
.L_15993:
        /*0068*/ 	.byte	0x04, 0x17
        /*006a*/ 	.short	(.L_15995 - .L_15994)
.L_15994:
        /*006c*/ 	.word	0x00000000
        /*0070*/ 	.short	0x0002
        /*0072*/ 	.short	0x0008
        /*0074*/ 	.byte	0x00, 0xf0, 0x11, 0x00


	//----- nvinfo : EIATTR_KPARAM_INFO
	.align		4
.L_15995:
        /*0078*/ 	.byte	0x04, 0x17
        /*007a*/ 	.short	(.L_15997 - .L_15996)
.L_15996:
        /*007c*/ 	.word	0x00000000
        /*0080*/ 	.short	0x0001
        /*0082*/ 	.short	0x0004
        /*0084*/ 	.byte	0x00, 0xf0, 0x11, 0x00


	//----- nvinfo : EIATTR_KPARAM_INFO
	.align		4
.L_15997:
        /*0088*/ 	.byte	0x04, 0x17
        /*008a*/ 	.short	(.L_15999 - .L_15998)
.L_15998:
        /*008c*/ 	.word	0x00000000
        /*0090*/ 	.short	0x0000
        /*0092*/ 	.short	0x0000
        /*0094*/ 	.byte	0x00, 0xf0, 0x11, 0x00


	//----- nvinfo : EIATTR_SPARSE_MMA_MASK
	.align		4
.L_15999:
        /*0098*/ 	.byte	0x03, 0x50
        /*009a*/ 	.short	0x0000


	//----- nvinfo : EIATTR_MAXREG_COUNT
	.align		4
        /*009c*/ 	.byte	0x03, 0x1b
        /*009e*/ 	.short	0x00ff


	//----- nvinfo : EIATTR_NUM_BARRIERS
	.align		4
        /*00a0*/ 	.byte	0x02, 0x4c
        /*00a2*/ 	.byte	0x01
	.zero		1


	//----- nvinfo : EIATTR_MERCURY_ISA_VERSION
	.align		4
        /*00a4*/ 	.byte	0x03, 0x5f
        /*00a6*/ 	.short	0x0101


	//----- nvinfo : EIATTR_COOP_GROUP_MASK_REGIDS
	.align		4
        /*00a8*/ 	.byte	0x04, 0x29
        /*00aa*/ 	.short	(.L_16001 - .L_16000)


	//   ....[0]....
.L_16000:
        /*00ac*/ 	.word	0xffffffff


	//   ....[1]....
        /*00b0*/ 	.word	0xffffffff


	//   ....[2]....
        /*00b4*/ 	.word	0xffffffff


	//   ....[3]....
        /*00b8*/ 	.word	0xffffffff


	//   ....[4]....
        /*00bc*/ 	.word	0xffffffff


	//   ....[5]....
        /*00c0*/ 	.word	0xffffffff


	//   ....[6]....
        /*00c4*/ 	.word	0xffffffff


	//   ....[7]....
        /*00c8*/ 	.word	0xffffffff


	//   ....[8]....
        /*00cc*/ 	.word	0xffffffff


	//   ....[9]....
        /*00d0*/ 	.word	0xffffffff


	//   ....[10]....
        /*00d4*/ 	.word	0xffffffff


	//   ....[11]....
        /*00d8*/ 	.word	0xffffffff


	//   ....[12]....
        /*00dc*/ 	.word	0xffffffff


	//   ....[13]....
        /*00e0*/ 	.word	0xffffffff


	//   ....[14]....
        /*00e4*/ 	.word	0xffffffff


	//   ....[15]....
        /*00e8*/ 	.word	0xffffffff


	//   ....[16]....
        /*00ec*/ 	.word	0xffffffff


	//   ....[17]....
        /*00f0*/ 	.word	0xffffffff


	//   ....[18]....
        /*00f4*/ 	.word	0xffffffff


	//   ....[19]....
        /*00f8*/ 	.word	0xffffffff


	//   ....[20]....
        /*00fc*/ 	.word	0xffffffff


	//   ....[21]....
        /*0100*/ 	.word	0xffffffff


	//   ....[22]....
        /*0104*/ 	.word	0xffffffff


	//   ....[23]....
        /*0108*/ 	.word	0xffffffff


	//   ....[24]....
        /*010c*/ 	.word	0xffffffff


	//   ....[25]....
        /*0110*/ 	.word	0xffffffff


	//   ....[26]....
        /*0114*/ 	.word	0xffffffff


	//   ....[27]....
        /*0118*/ 	.word	0xffffffff


	//   ....[28]....
        /*011c*/ 	.word	0xffffffff


	//   ....[29]....
        /*0120*/ 	.word	0xffffffff


	//   ....[30]....
        /*0124*/ 	.word	0xffffffff


	//   ....[31]....
        /*0128*/ 	.word	0xffffffff


	//   ....[32]....
        /*012c*/ 	.word	0xffffffff


	//   ....[33]....
        /*0130*/ 	.word	0xffffffff


	//   ....[34]....
        /*0134*/ 	.word	0xffffffff


	//   ....[35]....
        /*0138*/ 	.word	0xffffffff


	//   ....[36]....
        /*013c*/ 	.word	0xffffffff


	//   ....[37]....
        /*0140*/ 	.word	0xffffffff


	//   ....[38]....
        /*0144*/ 	.word	0xffffffff


	//   ....[39]....
        /*0148*/ 	.word	0xffffffff


	//   ....[40]....
        /*014c*/ 	.word	0xffffffff


	//   ....[41]....
        /*0150*/ 	.word	0xffffffff


	//   ....[42]....
        /*0154*/ 	.word	0xffffffff


	//   ....[43]....
        /*0158*/ 	.word	0xffffffff


	//   ....[44]....
        /*015c*/ 	.word	0xffffffff


	//   ....[45]....
        /*0160*/ 	.word	0xffffffff


	//   ....[46]....
        /*0164*/ 	.word	0xffffffff


	//   ....[47]....
        /*0168*/ 	.word	0xffffffff


	//   ....[48]....
        /*016c*/ 	.word	0xffffffff


	//   ....[49]....
        /*0170*/ 	.word	0xffffffff


	//   ....[50]....
        /*0174*/ 	.word	0xffffffff


	//   ....[51]....
        /*0178*/ 	.word	0xffffffff


	//   ....[52]....
        /*017c*/ 	.word	0xffffffff


	//   ....[53]....
        /*0180*/ 	.word	0xffffffff


	//   ....[54]....
        /*0184*/ 	.word	0xffffffff


	//   ....[55]....
        /*0188*/ 	.word	0xffffffff


	//   ....[56]....
        /*018c*/ 	.word	0xffffffff


	//   ....[57]....
        /*0190*/ 	.word	0xffffffff


	//   ....[58]....
        /*0194*/ 	.word	0xffffffff


	//   ....[59]....
        /*0198*/ 	.word	0xffffffff


	//   ....[60]....
        /*019c*/ 	.word	0xffffffff


	//   ....[61]....
        /*01a0*/ 	.word	0xffffffff


	//   ....[62]....
        /*01a4*/ 	.word	0xffffffff


	//   ....[63]....
        /*01a8*/ 	.word	0xffffffff


	//   ....[64]....
        /*01ac*/ 	.word	0xffffffff


	//   ....[65]....
        /*01b0*/ 	.word	0xffffffff


	//   ....[66]....
        /*01b4*/ 	.word	0xffffffff


	//   ....[67]....
        /*01b8*/ 	.word	0xffffffff


	//   ....[68]....
        /*01bc*/ 	.word	0xffffffff


	//   ....[69]....
        /*01c0*/ 	.word	0xffffffff


	//   ....[70]....
        /*01c4*/ 	.word	0xffffffff


	//   ....[71]....
        /*01c8*/ 	.word	0xffffffff


	//   ....[72]....
        /*01cc*/ 	.word	0xffffffff


	//   ....[73]....
        /*01d0*/ 	.word	0xffffffff


	//   ....[74]....
        /*01d4*/ 	.word	0xffffffff


	//   ....[75]....
        /*01d8*/ 	.word	0xffffffff


	//   ....[76]....
        /*01dc*/ 	.word	0xffffffff


	//   ....[77]....
        /*01e0*/ 	.word	0xffffffff


	//   ....[78]....
        /*01e4*/ 	.word	0xffffffff


	//   ....[79]....
        /*01e8*/ 	.word	0xffffffff


	//   ....[80]....
        /*01ec*/ 	.word	0xffffffff


	//   ....[81]....
        /*01f0*/ 	.word	0xffffffff


	//   ....[82]....
        /*01f4*/ 	.word	0xffffffff


	//   ....[83]....
        /*01f8*/ 	.word	0xffffffff


	//   ....[84]....
        /*01fc*/ 	.word	0xffffffff


	//   ....[85]....
        /*0200*/ 	.word	0xffffffff


	//   ....[86]....
        /*0204*/ 	.word	0xffffffff


	//   ....[87]....
        /*0208*/ 	.word	0xffffffff


	//   ....[88]....
        /*020c*/ 	.word	0xffffffff


	//   ....[89]....
        /*0210*/ 	.word	0xffffffff


	//   ....[90]....
        /*0214*/ 	.word	0xffffffff


	//   ....[91]....
        /*0218*/ 	.word	0xffffffff


	//   ....[92]....
        /*021c*/ 	.word	0xffffffff


	//   ....[93]....
        /*0220*/ 	.word	0xffffffff


	//   ....[94]....
        /*0224*/ 	.word	0xffffffff


	//   ....[95]....
        /*0228*/ 	.word	0xffffffff


	//   ....[96]....
        /*022c*/ 	.word	0xffffffff


	//   ....[97]....
        /*0230*/ 	.word	0xffffffff


	//   ....[98]....
        /*0234*/ 	.word	0xffffffff


	//   ....[99]....
        /*0238*/ 	.word	0xffffffff


	//   ....[100]....
        /*023c*/ 	.word	0xffffffff


	//   ....[101]....
        /*0240*/ 	.word	0xffffffff


	//   ....[102]....
        /*0244*/ 	.word	0xffffffff


	//   ....[103]....
        /*0248*/ 	.word	0xffffffff


	//   ....[104]....
        /*024c*/ 	.word	0xffffffff


	//   ....[105]....
        /*0250*/ 	.word	0xffffffff


	//   ....[106]....
        /*0254*/ 	.word	0xffffffff


	//   ....[107]....
        /*0258*/ 	.word	0xffffffff


	//   ....[108]....
        /*025c*/ 	.word	0xffffffff


	//   ....[109]....
        /*0260*/ 	.word	0xffffffff


	//   ....[110]....
        /*0264*/ 	.word	0xffffffff


	//   ....[111]....
        /*0268*/ 	.word	0xffffffff


	//   ....[112]....
        /*026c*/ 	.word	0xffffffff


	//   ....[113]....
        /*0270*/ 	.word	0xffffffff


	//   ....[114]....
        /*0274*/ 	.word	0xffffffff


	//   ....[115]....
        /*0278*/ 	.word	0xffffffff


	//   ....[116]....
        /*027c*/ 	.word	0xffffffff


	//   ....[117]....
        /*0280*/ 	.word	0xffffffff


	//   ....[118]....
        /*0284*/ 	.word	0xffffffff


	//   ....[119]....
        /*0288*/ 	.word	0xffffffff


	//   ....[120]....
        /*028c*/ 	.word	0xffffffff


	//   ....[121]....
        /*0290*/ 	.word	0xffffffff


	//   ....[122]....
        /*0294*/ 	.word	0xffffffff


	//   ....[123]....
        /*0298*/ 	.word	0xffffffff


	//   ....[124]....
        /*029c*/ 	.word	0xffffffff


	//   ....[125]....
        /*02a0*/ 	.word	0xffffffff


	//   ....[126]....
        /*02a4*/ 	.word	0xffffffff


	//   ....[127]....
        /*02a8*/ 	.word	0xffffffff


	//   ....[128]....
        /*02ac*/ 	.word	0xffffffff


	//   ....[129]....
        /*02b0*/ 	.word	0xffffffff


	//   ....[130]....
        /*02b4*/ 	.word	0xffffffff


	//   ....[131]....
        /*02b8*/ 	.word	0xffffffff


	//   ....[132]....
        /*02bc*/ 	.word	0xffffffff


	//   ....[133]....
        /*02c0*/ 	.word	0xffffffff


	//   ....[134]....
        /*02c4*/ 	.word	0xffffffff


	//   ....[135]....
        /*02c8*/ 	.word	0xffffffff


	//   ....[136]....
        /*02cc*/ 	.word	0xffffffff


	//   ....[137]....
        /*02d0*/ 	.word	0xffffffff


	//   ....[138]....
        /*02d4*/ 	.word	0xffffffff


	//   ....[139]....
        /*02d8*/ 	.word	0xffffffff


	//   ....[140]....
        /*02dc*/ 	.word	0xffffffff


	//   ....[141]....
        /*02e0*/ 	.word	0xffffffff


	//   ....[142]....
        /*02e4*/ 	.word	0xffffffff


	//   ....[143]....
        /*02e8*/ 	.word	0xffffffff


	//   ....[144]....
        /*02ec*/ 	.word	0xffffffff


	//   ....[145]....
        /*02f0*/ 	.word	0xffffffff


	//   ....[146]....
        /*02f4*/ 	.word	0xffffffff


	//   ....[147]....
        /*02f8*/ 	.word	0xffffffff


	//   ....[148]....
        /*02fc*/ 	.word	0xffffffff


	//   ....[149]....
        /*0300*/ 	.word	0xffffffff


	//   ....[150]....
        /*0304*/ 	.word	0xffffffff


	//   ....[151]....
        /*0308*/ 	.word	0xffffffff


	//   ....[152]....
        /*030c*/ 	.word	0xffffffff


	//   ....[153]....
        /*0310*/ 	.word	0xffffffff


	//   ....[154]....
        /*0314*/ 	.word	0xffffffff


	//   ....[155]....
        /*0318*/ 	.word	0xffffffff


	//   ....[156]....
        /*031c*/ 	.word	0xffffffff


	//   ....[157]....
        /*0320*/ 	.word	0xffffffff


	//   ....[158]....
        /*0324*/ 	.word	0xffffffff


	//   ....[159]....
        /*0328*/ 	.word	0xffffffff


	//   ....[160]....
        /*032c*/ 	.word	0xffffffff


	//   ....[161]....
        /*0330*/ 	.word	0xffffffff


	//   ....[162]....
        /*0334*/ 	.word	0xffffffff


	//   ....[163]....
        /*0338*/ 	.word	0xffffffff


	//   ....[164]....
        /*033c*/ 	.word	0xffffffff


	//   ....[165]....
        /*0340*/ 	.word	0xffffffff


	//   ....[166]....
        /*0344*/ 	.word	0xffffffff


	//   ....[167]....
        /*0348*/ 	.word	0xffffffff


	//   ....[168]....
        /*034c*/ 	.word	0xffffffff


	//   ....[169]....
        /*0350*/ 	.word	0xffffffff


	//   ....[170]....
        /*0354*/ 	.word	0xffffffff


	//   ....[171]....
        /*0358*/ 	.word	0xffffffff


	//   ....[172]....
        /*035c*/ 	.word	0xffffffff


	//   ....[173]....
        /*0360*/ 	.word	0xffffffff


	//   ....[174]....
        /*0364*/ 	.word	0xffffffff


	//   ....[175]....
        /*0368*/ 	.word	0xffffffff


	//   ....[176]....
        /*036c*/ 	.word	0xffffffff


	//   ....[177]....
        /*0370*/ 	.word	0xffffffff


	//   ....[178]....
        /*0374*/ 	.word	0xffffffff


	//   ....[179]....
        /*0378*/ 	.word	0xffffffff


	//   ....[180]....
        /*037c*/ 	.word	0xffffffff


	//   ....[181]....
        /*0380*/ 	.word	0xffffffff


	//   ....[182]....
        /*0384*/ 	.word	0xffffffff


	//   ....[183]....
        /*0388*/ 	.word	0xffffffff


	//   ....[184]....
        /*038c*/ 	.word	0xffffffff


	//   ....[185]....
        /*0390*/ 	.word	0xffffffff


	//   ....[186]....
        /*0394*/ 	.word	0xffffffff


	//   ....[187]....
        /*0398*/ 	.word	0xffffffff


	//   ....[188]....
        /*039c*/ 	.word	0xffffffff


	//   ....[189]....
        /*03a0*/ 	.word	0xffffffff


	//   ....[190]....
        /*03a4*/ 	.word	0xffffffff


	//   ....[191]....
        /*03a8*/ 	.word	0xffffffff


	//   ....[192]....
        /*03ac*/ 	.word	0xffffffff


	//   ....[193]....
        /*03b0*/ 	.word	0xffffffff


	//   ....[194]....
        /*03b4*/ 	.word	0xffffffff


	//   ....[195]....
        /*03b8*/ 	.word	0xffffffff


	//   ....[196]....
        /*03bc*/ 	.word	0xffffffff


	//   ....[197]....
        /*03c0*/ 	.word	0xffffffff


	//   ....[198]....
        /*03c4*/ 	.word	0xffffffff


	//   ....[199]....
        /*03c8*/ 	.word	0xffffffff


	//   ....[200]....
        /*03cc*/ 	.word	0xffffffff


	//   ....[201]....
        /*03d0*/ 	.word	0xffffffff


	//   ....[202]....
        /*03d4*/ 	.word	0xffffffff


	//   ....[203]....
        /*03d8*/ 	.word	0xffffffff


	//   ....[204]....
        /*03dc*/ 	.word	0xffffffff


	//   ....[205]....
        /*03e0*/ 	.word	0xffffffff


	//   ....[206]....
        /*03e4*/ 	.word	0xffffffff


	//   ....[207]....
        /*03e8*/ 	.word	0xffffffff


	//   ....[208]....
        /*03ec*/ 	.word	0xffffffff


	//   ....[209]....
        /*03f0*/ 	.word	0xffffffff


	//   ....[210]....
        /*03f4*/ 	.word	0xffffffff


	//   ....[211]....
        /*03f8*/ 	.word	0xffffffff


	//   ....[212]....
        /*03fc*/ 	.word	0xffffffff


	//   ....[213]....
        /*0400*/ 	.word	0xffffffff


	//   ....[214]....
        /*0404*/ 	.word	0xffffffff


	//   ....[215]....
        /*0408*/ 	.word	0xffffffff


	//   ....[216]....
        /*040c*/ 	.word	0xffffffff


	//   ....[217]....
        /*0410*/ 	.word	0xffffffff


	//   ....[218]....
        /*0414*/ 	.word	0xffffffff


	//   ....[219]....
        /*0418*/ 	.word	0xffffffff


	//   ....[220]....
        /*041c*/ 	.word	0xffffffff


	//   ....[221]....
        /*0420*/ 	.word	0xffffffff


	//   ....[222]....
        /*0424*/ 	.word	0xffffffff


	//   ....[223]....
        /*0428*/ 	.word	0xffffffff


	//   ....[224]....
        /*042c*/ 	.word	0xffffffff


	//   ....[225]....
        /*0430*/ 	.word	0xffffffff


	//   ....[226]....
        /*0434*/ 	.word	0xffffffff


	//   ....[227]....
        /*0438*/ 	.word	0xffffffff


	//   ....[228]....
        /*043c*/ 	.word	0xffffffff


	//   ....[229]....
        /*0440*/ 	.word	0xffffffff


	//   ....[230]....
        /*0444*/ 	.word	0xffffffff


	//   ....[231]....
        /*0448*/ 	.word	0xffffffff


	//   ....[232]....
        /*044c*/ 	.word	0xffffffff


	//   ....[233]....
        /*0450*/ 	.word	0xffffffff


	//   ....[234]....
        /*0454*/ 	.word	0xffffffff


	//   ....[235]....
        /*0458*/ 	.word	0xffffffff


	//   ....[236]....
        /*045c*/ 	.word	0xffffffff


	//   ....[237]....
        /*0460*/ 	.word	0xffffffff


	//   ....[238]....
        /*0464*/ 	.word	0xffffffff


	//   ....[239]....
        /*0468*/ 	.word	0xffffffff


	//   ....[240]....
        /*046c*/ 	.word	0xffffffff


	//   ....[241]....
        /*0470*/ 	.word	0xffffffff


	//   ....[242]....
        /*0474*/ 	.word	0xffffffff


	//   ....[243]....
        /*0478*/ 	.word	0xffffffff


	//   ....[244]....
        /*047c*/ 	.word	0xffffffff


	//   ....[245]....
        /*0480*/ 	.word	0xffffffff


	//   ....[246]....
        /*0484*/ 	.word	0xffffffff


	//   ....[247]....
        /*0488*/ 	.word	0xffffffff


	//   ....[248]....
        /*048c*/ 	.word	0xffffffff


	//   ....[249]....
        /*0490*/ 	.word	0xffffffff


	//   ....[250]....
        /*0494*/ 	.word	0xffffffff


	//   ....[251]....
        /*0498*/ 	.word	0xffffffff


	//   ....[252]....
        /*049c*/ 	.word	0xffffffff


	//   ....[253]....
        /*04a0*/ 	.word	0xffffffff


	//   ....[254]....
        /*04a4*/ 	.word	0xffffffff


	//   ....[255]....
        /*04a8*/ 	.word	0xffffffff


	//----- nvinfo : EIATTR_COOP_GROUP_INSTR_OFFSETS
	.align		4
.L_16001:
        /*04ac*/ 	.byte	0x04, 0x28
        /*04ae*/ 	.short	(.L_16003 - .L_16002)


	//   ....[0]....
.L_16002:
        /*04b0*/ 	.word	0x00001030


	//   ....[1]....
        /*04b4*/ 	.word	0x00001040


	//   ....[2]....
        /*04b8*/ 	.word	0x00001050


	//   ....[3]....
        /*04bc*/ 	.word	0x00001060


	//   ....[4]....
        /*04c0*/ 	.word	0x00001070


	//   ....[5]....
        /*04c4*/ 	.word	0x00001080


	//   ....[6]....
        /*04c8*/ 	.word	0x000010b0


	//   ....[7]....
        /*04cc*/ 	.word	0x000010e0


	//   ....[8]....
        /*04d0*/ 	.word	0x00001160


	//   ....[9]....
        /*04d4*/ 	.word	0x00001200


	//   ....[10]....
        /*04d8*/ 	.word	0x00001260


	//   ....[11]....
        /*04dc*/ 	.word	0x00001280


	//   ....[12]....
        /*04e0*/ 	.word	0x000012b0


	//   ....[13]....
        /*04e4*/ 	.word	0x000012d0


	//   ....[14]....
        /*04e8*/ 	.word	0x000012f0


	//   ....[15]....
        /*04ec*/ 	.word	0x00001310


	//   ....[16]....
        /*04f0*/ 	.word	0x00001330


	//   ....[17]....
        /*04f4*/ 	.word	0x00001360


	//   ....[18]....
        /*04f8*/ 	.word	0x00001370


	//   ....[19]....
        /*04fc*/ 	.word	0x00001390


	//   ....[20]....
        /*0500*/ 	.word	0x000013b0


	//   ....[21]....
        /*0504*/ 	.word	0x000013d0


	//   ....[22]....
        /*0508*/ 	.word	0x00001430


	//   ....[23]....
        /*050c*/ 	.word	0x00001450


	//   ....[24]....
        /*0510*/ 	.word	0x00001490


	//   ....[25]....
        /*0514*/ 	.word	0x000014b0


	//   ....[26]....
        /*0518*/ 	.word	0x000014c0


	//   ....[27]....
        /*051c*/ 	.word	0x000014d0


	//   ....[28]....
        /*0520*/ 	.word	0x000014f0


	//   ....[29]....
        /*0524*/ 	.word	0x00001510


	//   ....[30]....
        /*0528*/ 	.word	0x00001520


	//   ....[31]....
        /*052c*/ 	.word	0x00001540


	//   ....[32]....
        /*0530*/ 	.word	0x00001560


	//   ....[33]....
        /*0534*/ 	.word	0x00001580


	//   ....[34]....
        /*0538*/ 	.word	0x000015a0


	//   ....[35]....
        /*053c*/ 	.word	0x000015c0


	//   ....[36]....
        /*0540*/ 	.word	0x000015e0


	//   ....[37]....
        /*0544*/ 	.word	0x00001600


	//   ....[38]....
        /*0548*/ 	.word	0x00001620


	//   ....[39]....
        /*054c*/ 	.word	0x00001640


	//   ....[40]....
        /*0550*/ 	.word	0x00001660


	//   ....[41]....
        /*0554*/ 	.word	0x00001680


	//   ....[42]....
        /*0558*/ 	.word	0x000016a0


	//   ....[43]....
        /*055c*/ 	.word	0x000016c0


	//   ....[44]....
        /*0560*/ 	.word	0x000016e0


	//   ....[45]....
        /*0564*/ 	.word	0x00001700


	//   ....[46]....
        /*0568*/ 	.word	0x00001720


	//   ....[47]....
        /*056c*/ 	.word	0x00001740


	//   ....[48]....
        /*0570*/ 	.word	0x00001760


	//   ....[49]....
        /*0574*/ 	.word	0x00001780


	//   ....[50]....
        /*0578*/ 	.word	0x000017a0


	//   ....[51]....
        /*057c*/ 	.word	0x000017c0


	//   ....[52]....
        /*0580*/ 	.word	0x000017e0


	//   ....[53]....
        /*0584*/ 	.word	0x00001800


	//   ....[54]....
        /*0588*/ 	.word	0x00001820


	//   ....[55]....
        /*058c*/ 	.word	0x00001840


	//   ....[56]....
        /*0590*/ 	.word	0x00001860


	//   ....[57]....
        /*0594*/ 	.word	0x00001880


	//   ....[58]....
        /*0598*/ 	.word	0x000018a0


	//   ....[59]....
        /*059c*/ 	.word	0x000018c0


	//   ....[60]....
        /*05a0*/ 	.word	0x000018e0


	//   ....[61]....
        /*05a4*/ 	.word	0x00001900


	//   ....[62]....
        /*05a8*/ 	.word	0x00001920


	//   ....[63]....
        /*05ac*/ 	.word	0x00001940


	//   ....[64]....
        /*05b0*/ 	.word	0x00001960


	//   ....[65]....
        /*05b4*/ 	.word	0x000019c0


	//   ....[66]....
        /*05b8*/ 	.word	0x000019e0


	//   ....[67]....
        /*05bc*/ 	.word	0x00001a20


	//   ....[68]....
        /*05c0*/ 	.word	0x00001a40


	//   ....[69]....
        /*05c4*/ 	.word	0x00001a80


	//   ....[70]....
        /*05c8*/ 	.word	0x00001aa0


	//   ....[71]....
        /*05cc*/ 	.word	0x00001ac0


	//   ....[72]....
        /*05d0*/ 	.word	0x00001ae0


	//   ....[73]....
        /*05d4*/ 	.word	0x00001af0


	//   ....[74]....
        /*05d8*/ 	.word	0x00001b00


	//   ....[75]....
        /*05dc*/ 	.word	0x00001b20


	//   ....[76]....
        /*05e0*/ 	.word	0x00001b30


	//   ....[77]....
        /*05e4*/ 	.word	0x00001b40


	//   ....[78]....
        /*05e8*/ 	.word	0x00001b70


	//   ....[79]....
        /*05ec*/ 	.word	0x00001b80


	//   ....[80]....
        /*05f0*/ 	.word	0x00001bb0


	//   ....[81]....
        /*05f4*/ 	.word	0x00001bd0


	//   ....[82]....
        /*05f8*/ 	.word	0x00001be0


	//   ....[83]....
        /*05fc*/ 	.word	0x00001bf0


	//   ....[84]....
        /*0600*/ 	.word	0x00001c10


	//   ....[85]....
        /*0604*/ 	.word	0x00001c60


	//   ....[86]....
        /*0608*/ 	.word	0x00001c90


	//   ....[87]....
        /*060c*/ 	.word	0x00001cc0


	//   ....[88]....
        /*0610*/ 	.word	0x00001d10


	//   ....[89]....
        /*0614*/ 	.word	0x00001d30


	//   ....[90]....
        /*0618*/ 	.word	0x00001d70


	//   ....[91]....
        /*061c*/ 	.word	0x00001d90


	//   ....[92]....
        /*0620*/ 	.word	0x00001da0


	//   ....[93]....
        /*0624*/ 	.word	0x00001dd0


	//   ....[94]....
        /*0628*/ 	.word	0x00001de0


	//   ....[95]....
        /*062c*/ 	.word	0x00001e00


	//   ....[96]....
        /*0630*/ 	.word	0x00001e20


	//   ....[97]....
        /*0634*/ 	.word	0x00001e30


	//   ....[98]....
        /*0638*/ 	.word	0x00001eb0


	//   ....[99]....
        /*063c*/ 	.word	0x00001ed0


	//   ....[100]....
        /*0640*/ 	.word	0x00001ee0


	//   ....[101]....
        /*0644*/ 	.word	0x00001ef0


	//   ....[102]....
        /*0648*/ 	.word	0x00001f10


	//   ....[103]....
        /*064c*/ 	.word	0x00001f30


	//   ....[104]....
        /*0650*/ 	.word	0x00001f50


	//   ....[105]....
        /*0654*/ 	.word	0x00001f70


	//   ....[106]....
        /*0658*/ 	.word	0x00001f90


	//   ....[107]....
        /*065c*/ 	.word	0x00001fb0


	//   ....[108]....
        /*0660*/ 	.word	0x00001ff0


	//   ....[109]....
        /*0664*/ 	.word	0x00002000


	//   ....[110]....
        /*0668*/ 	.word	0x00002010


	//   ....[111]....
        /*066c*/ 	.word	0x00002030


	//   ....[112]....
        /*0670*/ 	.word	0x00002050


	//   ....[113]....
        /*0674*/ 	.word	0x00002080


	//   ....[114]....
        /*0678*/ 	.word	0x000020a0


	//   ....[115]....
        /*067c*/ 	.word	0x000020d0


	//   ....[116]....
        /*0680*/ 	.word	0x000020f0


	//   ....[117]....
        /*0684*/ 	.word	0x00002110


	//   ....[118]....
        /*0688*/ 	.word	0x00002120


	//   ....[119]....
        /*068c*/ 	.word	0x00002140


	//   ....[120]....
        /*0690*/ 	.word	0x00002160


	//   ....[121]....
        /*0694*/ 	.word	0x00002180


	//   ....[122]....
        /*0698*/ 	.word	0x000021b0


	//   ....[123]....
        /*069c*/ 	.word	0x000021c0


	//   ....[124]....
        /*06a0*/ 	.word	0x000021d0


	//   ....[125]....
        /*06a4*/ 	.word	0x000021f0


	//   ....[126]....
        /*06a8*/ 	.word	0x00002210


	//   ....[127]....
        /*06ac*/ 	.word	0x00002230


	//   ....[128]....
        /*06b0*/ 	.word	0x00002250


	//   ....[129]....
        /*06b4*/ 	.word	0x00002270


	//   ....[130]....
        /*06b8*/ 	.word	0x00002280


	//   ....[131]....
        /*06bc*/ 	.word	0x000022a0


	//   ....[132]....
        /*06c0*/ 	.word	0x000022c0


	//   ....[133]....
        /*06c4*/ 	.word	0x000022f0


	//   ....[134]....
        /*06c8*/ 	.word	0x00002310


	//   ....[135]....
        /*06cc*/ 	.word	0x00002330


	//   ....[136]....
        /*06d0*/ 	.word	0x00002350


	//   ....[137]....
        /*06d4*/ 	.word	0x00002370


	//   ....[138]....
        /*06d8*/ 	.word	0x00002380


	//   ....[139]....
        /*06dc*/ 	.word	0x000023a0


	//   ....[140]....
        /*06e0*/ 	.word	0x000023c0


	//   ....[141]....
        /*06e4*/ 	.word	0x000023e0


	//   ....[142]....
        /*06e8*/ 	.word	0x00002400


	//   ....[143]....
        /*06ec*/ 	.word	0x00002420


	//   ....[144]....
        /*06f0*/ 	.word	0x00002440


	//   ....[145]....
        /*06f4*/ 	.word	0x00002460


	//   ....[146]....
        /*06f8*/ 	.word	0x00002490


	//   ....[147]....
        /*06fc*/ 	.word	0x000024a0


	//   ....[148]....
        /*0700*/ 	.word	0x000024c0


	//   ....[149]....
        /*0704*/ 	.word	0x000024e0


	//   ....[150]....
        /*0708*/ 	.word	0x00002500


	//   ....[151]....
        /*070c*/ 	.word	0x00002520


	//   ....[152]....
        /*0710*/ 	.word	0x00002540


	//   ....[153]....
        /*0714*/ 	.word	0x00002560


	//   ....[154]....
        /*0718*/ 	.word	0x00002580


	//   ....[155]....
        /*071c*/ 	.word	0x000025a0


	//   ....[156]....
        /*0720*/ 	.word	0x000025d0


	//   ....[157]....
        /*0724*/ 	.word	0x000025e0


	//   ....[158]....
        /*0728*/ 	.word	0x00002600


	//   ....[159]....
        /*072c*/ 	.word	0x00002630


	//   ....[160]....
        /*0730*/ 	.word	0x00002650


	//   ....[161]....
        /*0734*/ 	.word	0x00002670


	//   ....[162]....
        /*0738*/ 	.word	0x00002690


	//   ....[163]....
        /*073c*/ 	.word	0x000026b0


	//   ....[164]....
        /*0740*/ 	.word	0x000026d0


	//   ....[165]....
        /*0744*/ 	.word	0x00002700


	//   ....[166]....
        /*0748*/ 	.word	0x00002710


	//   ....[167]....
        /*074c*/ 	.word	0x00002730


	//   ....[168]....
        /*0750*/ 	.word	0x00002740


	//   ....[169]....
        /*0754*/ 	.word	0x00002760


	//   ....[170]....
        /*0758*/ 	.word	0x00002780


	//   ....[171]....
        /*075c*/ 	.word	0x00002790


	//   ....[172]....
        /*0760*/ 	.word	0x000027b0


	//   ....[173]....
        /*0764*/ 	.word	0x000027d0


	//   ....[174]....
        /*0768*/ 	.word	0x000027f0


	//   ....[175]....
        /*076c*/ 	.word	0x00002810


	//   ....[176]....
        /*0770*/ 	.word	0x00002830


	//   ....[177]....
        /*0774*/ 	.word	0x00002850


	//   ....[178]....
        /*0778*/ 	.word	0x00002870


	//   ....[179]....
        /*077c*/ 	.word	0x00002890


	//   ....[180]....
        /*0780*/ 	.word	0x000028b0


	//   ....[181]....
        /*0784*/ 	.word	0x000028d0


	//   ....[182]....
        /*0788*/ 	.word	0x000028f0


	//   ....[183]....
        /*078c*/ 	.word	0x00002910


	//   ....[184]....
        /*0790*/ 	.word	0x00002920


	//   ....[185]....
        /*0794*/ 	.word	0x00002940


	//   ....[186]....
        /*0798*/ 	.word	0x00002960


	//   ....[187]....
        /*079c*/ 	.word	0x00002980


	//   ....[188]....
        /*07a0*/ 	.word	0x000029a0


	//   ....[189]....
        /*07a4*/ 	.word	0x000029c0


	//   ....[190]....
        /*07a8*/ 	.word	0x000029e0


	//   ....[191]....
        /*07ac*/ 	.word	0x00002a00


	//   ....[192]....
        /*07b0*/ 	.word	0x00002a20


	//   ....[193]....
        /*07b4*/ 	.word	0x00002a40


	//   ....[194]....
        /*07b8*/ 	.word	0x00002a60


	//   ....[195]....
        /*07bc*/ 	.word	0x00002a80


	//   ....[196]....
        /*07c0*/ 	.word	0x00002a90


	//   ....[197]....
        /*07c4*/ 	.word	0x00002ab0


	//   ....[198]....
        /*07c8*/ 	.word	0x00002ae0


	//   ....[199]....
        /*07cc*/ 	.word	0x00002b00


	//   ....[200]....
        /*07d0*/ 	.word	0x00002b10


	//   ....[201]....
        /*07d4*/ 	.word	0x00002b20


	//   ....[202]....
        /*07d8*/ 	.word	0x00002b40


	//   ....[203]....
        /*07dc*/ 	.word	0x00002b60


	//   ....[204]....
        /*07e0*/ 	.word	0x00002b80


	//   ....[205]....
        /*07e4*/ 	.word	0x00002b90


	//   ....[206]....
        /*07e8*/ 	.word	0x00002bb0


	//   ....[207]....
        /*07ec*/ 	.word	0x00002bf0


	//   ....[208]....
        /*07f0*/ 	.word	0x00002c10


	//   ....[209]....
        /*07f4*/ 	.word	0x00002c30


	//   ....[210]....
        /*07f8*/ 	.word	0x00002c50


	//   ....[211]....
        /*07fc*/ 	.word	0x00002c70


	//   ....[212]....
        /*0800*/ 	.word	0x00002c80


	//   ....[213]....
        /*0804*/ 	.word	0x00002ca0


	//   ....[214]....
        /*0808*/ 	.word	0x00002cc0


	//   ....[215]....
        /*080c*/ 	.word	0x00002ce0


	//   ....[216]....
        /*0810*/ 	.word	0x00002d00


	//   ....[217]....
        /*0814*/ 	.word	0x00002d20


	//   ....[218]....
        /*0818*/ 	.word	0x00002d30


	//   ....[219]....
        /*081c*/ 	.word	0x00002d40


	//   ....[220]....
        /*0820*/ 	.word	0x00002d70


	//   ....[221]....
        /*0824*/ 	.word	0x00002d90


	//   ....[222]....
        /*0828*/ 	.word	0x00002db0


	//   ....[223]....
        /*082c*/ 	.word	0x00002dd0


	//   ....[224]....
        /*0830*/ 	.word	0x00002e00


	//   ....[225]....
        /*0834*/ 	.word	0x00002e30


	//   ....[226]....
        /*0838*/ 	.word	0x00002e50


	//   ....[227]....
        /*083c*/ 	.word	0x00002e70


	//   ....[228]....
        /*0840*/ 	.word	0x00002e90


	//   ....[229]....
        /*0844*/ 	.word	0x00002eb0


	//   ....[230]....
        /*0848*/ 	.word	0x00002ee0


	//   ....[231]....
        /*084c*/ 	.word	0x00002f00


	//   ....[232]....
        /*0850*/ 	.word	0x00002f10


	//   ....[233]....
        /*0854*/ 	.word	0x00002f30


	//   ....[234]....
        /*0858*/ 	.word	0x00002f60


	//   ....[235]....
        /*085c*/ 	.word	0x00002f80


	//   ....[236]....
        /*0860*/ 	.word	0x00002fa0


	//   ....[237]....
        /*0864*/ 	.word	0x00002fc0


	//   ....[238]....
        /*0868*/ 	.word	0x00002fe0


	//   ....[239]....
        /*086c*/ 	.word	0x00003000


	//   ....[240]....
        /*0870*/ 	.word	0x00003020


	//   ....[241]....
        /*0874*/ 	.word	0x00003040


	//   ....[242]....
        /*0878*/ 	.word	0x00003060


	//   ....[243]....
        /*087c*/ 	.word	0x00003090


	//   ....[244]....
        /*0880*/ 	.word	0x000030b0


	//   ....[245]....
        /*0884*/ 	.word	0x000030d0


	//   ....[246]....
        /*0888*/ 	.word	0x000030f0


	//   ....[247]....
        /*088c*/ 	.word	0x00003110


	//   ....[248]....
        /*0890*/ 	.word	0x00003130


	//   ....[249]....
        /*0894*/ 	.word	0x00003170


	//   ....[250]....
        /*0898*/ 	.word	0x000031a0


	//   ....[251]....
        /*089c*/ 	.word	0x000031c0


	//   ....[252]....
        /*08a0*/ 	.word	0x000031e0


	//   ....[253]....
        /*08a4*/ 	.word	0x00003210


	//   ....[254]....
        /*08a8*/ 	.word	0x00003240


	//   ....[255]....
        /*08ac*/ 	.word	0x00003260


	//----- nvinfo : EIATTR_VRC_CTA_INIT_COUNT
	.align		4
.L_16003:
        /*08b0*/ 	.byte	0x02, 0x4a
	.zero		1
	.zero		1


	//----- nvinfo : EIATTR_EXIT_INSTR_OFFSETS
	.align		4
        /*08b4*/ 	.byte	0x04, 0x1c
        /*08b6*/ 	.short	(.L_16005 - .L_16004)


	//   ....[0]....
.L_16004:
        /*08b8*/ 	.word	0x00000570


	//   ....[1]....
        /*08bc*/ 	.word	0x00003400


	//----- nvinfo : EIATTR_MAX_THREADS
	.align		4
.L_16005:
        /*08c0*/ 	.byte	0x04, 0x05
        /*08c2*/ 	.short	(.L_16007 - .L_16006)
.L_16006:
        /*08c4*/ 	.word	0x00000080
        /*08c8*/ 	.word	0x00000001
        /*08cc*/ 	.word	0x00000001


	//----- nvinfo : EIATTR_CRS_STACK_SIZE
	.align		4
.L_16007:
        /*08d0*/ 	.byte	0x04, 0x1e
        /*08d2*/ 	.short	(.L_16009 - .L_16008)
.L_16008:
        /*08d4*/ 	.word	0x00000000


	//----- nvinfo : EIATTR_CBANK_PARAM_SIZE
	.align		4
.L_16009:
        /*08d8*/ 	.byte	0x03, 0x19
        /*08da*/ 	.short	0x0034


	//----- nvinfo : EIATTR_PARAM_CBANK
	.align		4
        /*08dc*/ 	.byte	0x04, 0x0a
        /*08de*/ 	.short	(.L_16011 - .L_16010)
	.align		4
.L_16010:
        /*08e0*/ 	.word	index@(.nv.constant0._Z9cuda_gemmIiLi128ELi2ELi1ELi2048ELi16ELi16ELi64ELi1ELi1EEviiiPT_S1_S1_iii)
        /*08e4*/ 	.short	0x0380
        /*08e6*/ 	.short	0x0034


	//----- nvinfo : EIATTR_SW_WAR
	.align		4
.L_16011:
        /*08e8*/ 	.byte	0x04, 0x36
        /*08ea*/ 	.short	(.L_16013 - .L_16012)
.L_16012:
        /*08ec*/ 	.word	0x00000008
.L_16013:


//--------------------- .nv.info._Z9cuda_gemmIiLi128ELi2ELi1ELi2048ELi16ELi16ELi64ELi1ELi0EEviiiPT_S1_S1_iii --------------------------
	.section	.nv.info._Z9cuda_gemmIiLi128ELi2ELi1ELi2048ELi16ELi16ELi64ELi1ELi0EEviiiPT_S1_S1_iii,"",@"SHT_CUDA_INFO"
	.sectionflags	@""
	.align	4


	//----- nvinfo : EIATTR_CUDA_API_VERSION
	.align		4
        /*0000*/ 	.byte	0x04, 0x37
        /*0002*/ 	.short	(.L_16015 - .L_16014)
.L_16014:
        /*0004*/ 	.word	0x00000082


	//----- nvinfo : EIATTR_KPARAM_INFO
	.align		4
.L_16015:
        /*0008*/ 	.byte	0x04, 0x17
        /*000a*/ 	.short	(.L_16017 - .L_16016)
.L_16016:
        /*000c*/ 	.word	0x00000000
        /*0010*/ 	.short	0x0008
        /*0012*/ 	.short	0x0030
        /*0014*/ 	.byte	0x00, 0xf0, 0x11, 0x00


	//----- nvinfo : EIATTR_KPARAM_INFO
	.align		4
.L_16017:
        /*0018*/ 	.byte	0x04, 0x17
        /*001a*/ 	.short	(.L_16019 - .L_16018)
.L_16018:
        /*001c*/ 	.word	0x00000000
        /*0020*/ 	.short	0x0007
        /*0022*/ 	.short	0x002c
        /*0024*/ 	.byte	0x00, 0xf0, 0x11, 0x00


	//----- nvinfo : EIATTR_KPARAM_INFO
	.align		4
.L_16019:
        /*0028*/ 	.byte	0x04, 0x17
        /*002a*/ 	.short	(.L_16021 - .L_16020)
.L_16020:
        /*002c*/ 	.word	0x00000000
        /*0030*/ 	.short	0x0006
        /*0032*/ 	.short	0x0028
        /*0034*/ 	.byte	0x00, 0xf0, 0x11, 0x00


	//----- nvinfo : EIATTR_KPARAM_INFO
	.align		4
.L_16021:
        /*0038*/ 	.byte	0x04, 0x17
        /*003a*/ 	.short	(.L_16023 - .L_16022)
.L_16022:
        /*003c*/ 	.word	0x00000000
        /*0040*/ 	.short	0x0005
        /*0042*/ 	.short	0x0020
        /*0044*/ 	.byte	0x00, 0xf5, 0x21, 0x00


	//----- nvinfo : EIATTR_KPARAM_INFO
	.align		4
.L_16023:
        /*0048*/ 	.byte	0x04, 0x17
        /*004a*/ 	.short	(.L_16025 - .L_16024)
.L_16024:
        /*004c*/ 	.word	0x00000000
        /*0050*/ 	.short	0x0004
        /*0052*/ 	.short	0x0018
        /*0054*/ 	.byte	0x00, 0xf5, 0x21, 0x00


	//----- nvinfo : EIATTR_KPARAM_INFO
	.align		4
.L_16025:
        /*0058*/ 	.byte	0x04, 0x17
        /*005a*/ 	.short	(.L_16027 - .L_16026)
.L_16026:
        /*005c*/ 	.word	0x00000000
        /*0060*/ 	.short	0x0003
        /*0062*/ 	.short	0x0010
        /*0064*/ 	.byte	0x00, 0xf5, 0x21, 0x00


	//----- nvinfo : EIATTR_KPARAM_INFO
	.align		4
.L_16027:
        /*0068*/ 	.byte	0x04, 0x17
        /*006a*/ 	.short	(.L_16029 - .L_16028)
.L_16028:
        /*006c*/ 	.word	0x00000000
        /*0070*/ 	.short	0x0002
        /*0072*/ 	.short	0x0008
        /*0074*/ 	.byte	0x00, 0xf0, 0x11, 0x00


	//----- nvinfo : EIATTR_KPARAM_INFO
	.align		4
.L_16029:
        /*0078*/ 	.byte	0x04, 0x17
        /*007a*/ 	.short	(.L_16031 - .L_16030)
.L_16030:
        /*007c*/ 	.word	0x00000000
        /*0080*/ 	.short	0x0001
        /*0082*/ 	.short	0x0004
        /*0084*/ 	.byte	0x00, 0xf0, 0x11, 0x00


	//----- nvinfo : EIATTR_KPARAM_INFO
	.align		4
.L_16031:
        /*0088*/ 	.byte	0x04, 0x17
        /*008a*/ 	.short	(.L_16033 - .L_16032)
.L_16032:
        /*008c*/ 	.word	0x00000000
        /*0090*/ 	.short	0x0000
        /*0092*/ 	.short	0x0000
        /*0094*/ 	.byte	0x00, 0xf0, 0x11, 0x00


	//----- nvinfo : EIATTR_SPARSE_MMA_MASK
	.align		4
.L_16033:
        /*0098*/ 	.byte	0x03, 0x50
        /*009a*/ 	.short	0x0000


	//----- nvinfo : EIATTR_MAXREG_COUNT
	.align		4
        /*009c*/ 	.byte	0x03, 0x1b
        /*009e*/ 	.short	0x00ff


	//----- nvinfo : EIATTR_NUM_BARRIERS
	.align		4
        /*00a0*/ 	.byte	0x02, 0x4c
        /*00a2*/ 	.byte	0x01
	.zero		1


	//----- nvinfo : EIATTR_MERCURY_ISA_VERSION
	.align		4
        /*00a4*/ 	.byte	0x03, 0x5f
        /*00a6*/ 	.short	0x0101


	//----- nvinfo : EIATTR_COOP_GROUP_MASK_REGIDS
	.align		4
        /*00a8*/ 	.byte	0x04, 0x29
        /*00aa*/ 	.short	(.L_16035 - .L_16034)


	//   ....[0]....
.L_16034:
        /*00ac*/ 	.word	0xffffffff


	//   ....[1]....
        /*00b0*/ 	.word	0xffffffff


	//   ....[2]....
        /*00b4*/ 	.word	0xffffffff


	//   ....[3]....
        /*00b8*/ 	.word	0xffffffff


	//   ....[4]....
        /*00bc*/ 	.word	0xffffffff


	//   ....[5]....
        /*00c0*/ 	.word	0xffffffff


	//   ....[6]....
        /*00c4*/ 	.word	0xffffffff


	//   ....[7]....
        /*00c8*/ 	.word	0xffffffff


	//   ....[8]....
        /*00cc*/ 	.word	0xffffffff


	//   ....[9]....
        /*00d0*/ 	.word	0xffffffff


	//   ....[10]....
        /*00d4*/ 	.word	0xffffffff


	//   ....[11]....
        /*00d8*/ 	.word	0xffffffff


	//   ....[12]....
        /*00dc*/ 	.word	0xffffffff


	//   ....[13]....
        /*00e0*/ 	.word	0xffffffff


	//   ....[14]....
        /*00e4*/ 	.word	0xffffffff


	//   ....[15]....
        /*00e8*/ 	.word	0xffffffff


	//   ....[16]....
        /*00ec*/ 	.word	0x0500000c


	//   ....[17]....
        /*00f0*/ 	.word	0x0500000c


	//   ....[18]....
        /*00f4*/ 	.word	0x0500000c


	//   ....[19]....
        /*00f8*/ 	.word	0x0500000c


	//   ....[20]....
        /*00fc*/ 	.word	0x0500000c


	//   ....[21]....
        /*0100*/ 	.word	0x0500000c


	//   ....[22]....
        /*0104*/ 	.word	0x0500000c


	//   ....[23]....
        /*0108*/ 	.word	0x0500000c


	//   ....[24]....
        /*010c*/ 	.word	0x0500000c


	//   ....[25]....
        /*0110*/ 	.word	0x0500000c


	//   ....[26]....
        /*0114*/ 	.word	0x0500000c


	//   ....[27]....
        /*0118*/ 	.word	0x0500000c


	//   ....[28]....
        /*011c*/ 	.word	0x0500000c


	//   ....[29]....
        /*0120*/ 	.word	0x0500000c


	//   ....[30]....
        /*0124*/ 	.word	0x0500000c


	//   ....[31]....
        /*0128*/ 	.word	0x0500000c


	//----- nvinfo : EIATTR_COOP_GROUP_INSTR_OFFSETS
	.align		4
.L_16035:
        /*012c*/ 	.byte	0x04, 0x28
        /*012e*/ 	.short	(.L_16037 - .L_16036)


	//   ....[0]....
.L_16036:
        /*0130*/ 	.word	0x00001a80


	//   ....[1]....
        /*0134*/ 	.word	0x00001ae0


	//   ....[2]....
        /*0138*/ 	.word	0x00001b40


	//   ....[3]....
        /*013c*/ 	.word	0x00001ba0


	//   ....[4]....
        /*0140*/ 	.word	0x00001c00


	//   ....[5]....
        /*0144*/ 	.word	0x00001c60


	//   ....[6]....
        /*0148*/ 	.word	0x00001cc0


	//   ....[7]....
        /*014c*/ 	.word	0x00001d20


	//   ....[8]....
        /*0150*/ 	.word	0x00001d80


	//   ....[9]....
        /*0154*/ 	.word	0x00001de0


	//   ....[10]....
        /*0158*/ 	.word	0x00001e40


	//   ....[11]....
        /*015c*/ 	.word	0x00001ea0


	//   ....[12]....
        /*0160*/ 	.word	0x00001f00


	//   ....[13]....
        /*0164*/ 	.word	0x00001f60


	//   ....[14]....
        /*0168*/ 	.word	0x00001fc0


	//   ....[15]....
        /*016c*/ 	.word	0x00002020


	//   ....[16]....
        /*0170*/ 	.word	0x000038b0


	//   ....[17]....
        /*0174*/ 	.word	0x00003950


	//   ....[18]....
        /*0178*/ 	.word	0x000039e0


	//   ....[19]....
        /*017c*/ 	.word	0x00003a70


	//   ....[20]....
        /*0180*/ 	.word	0x00003b00


	//   ....[21]....
        /*0184*/ 	.word	0x00003b90


	//   ....[22]....
        /*0188*/ 	.word	0x00003c20


	//   ....[23]....
        /*018c*/ 	.word	0x00003cb0


	//   ....[24]....
        /*0190*/ 	.word	0x00003d40


	//   ....[25]....
        /*0194*/ 	.word	0x00003dd0


	//   ....[26]....
        /*0198*/ 	.word	0x00003e60


	//   ....[27]....
        /*019c*/ 	.word	0x00003ef0


	//   ....[28]....
        /*01a0*/ 	.word	0x00003f80


	//   ....[29]....
        /*01a4*/ 	.word	0x00004010


	//   ....[30]....
        /*01a8*/ 	.word	0x000040a0


	//   ....[31]....
        /*01ac*/ 	.word	0x00004130


	//----- nvinfo : EIATTR_VRC_CTA_INIT_COUNT
	.align		4
.L_16037:
        /*01b0*/ 	.byte	0x02, 0x4a
	.zero		1
	.zero		1


	//----- nvinfo : EIATTR_EXIT_INSTR_OFFSETS
	.align		4
        /*01b4*/ 	.byte	0x04, 0x1c
        /*01b6*/ 	.short	(.L_16039 - .L_16038)


	//   ....[0]....
.L_16038:
        /*01b8*/ 	.word	0x000006f0


	//   ....[1]....
        /*01bc*/ 	.word	0x00003850


	//----- nvinfo : EIATTR_MAX_THREADS
	.align		4
.L_16039:
        /*01c0*/ 	.byte	0x04, 0x05
        /*01c2*/ 	.short	(.L_16041 - .L_16040)
.L_16040:
        /*01c4*/ 	.word	0x00000080
        /*01c8*/ 	.word	0x00000001
        /*01cc*/ 	.word	0x00000001


	//----- nvinfo : EIATTR_CRS_STACK_SIZE
	.align		4
.L_16041:
        /*01d0*/ 	.byte	0x04, 0x1e
        /*01d2*/ 	.short	(.L_16043 - .L_16042)
.L_16042:
        /*01d4*/ 	.word	0x00000000


	//----- nvinfo : EIATTR_CBANK_PARAM_SIZE
	.align		4
.L_16043:
        /*01d8*/ 	.byte	0x03, 0x19
        /*01da*/ 	.short	0x0034


	//----- nvinfo : EIATTR_PARAM_CBANK
	.align		4
        /*01dc*/ 	.byte	0x04, 0x0a
        /*01de*/ 	.short	(.L_16045 - .L_16044)
	.align		4
.L_16044:
        /*01e0*/ 	.word	index@(.nv.constant0._Z9cuda_gemmIiLi128ELi2ELi1ELi2048ELi16ELi16ELi64ELi1ELi0EEviiiPT_S1_S1_iii)
        /*01e4*/ 	.short	0x0380
        /*01e6*/ 	.short	0x0034


	//----- nvinfo : EIATTR_SW_WAR
	.align		4
.L_16045:
        /*01e8*/ 	.byte	0x04, 0x36
        /*01ea*/ 	.short	(.L_16047 - .L_16046)
.L_16046:
        /*01ec*/ 	.word	0x00000008
.L_16047:


//--------------------- .nv.info._Z9cuda_gemmIiLi128ELi2ELi1ELi2048ELi16ELi16ELi64ELi0ELi1EEviiiPT_S1_S1_iii --------------------------
	.section	.nv.info._Z9cuda_gemmIiLi128ELi2ELi1ELi2048ELi16ELi16ELi64ELi0ELi1EEviiiPT_S1_S1_iii,"",@"SHT_CUDA_INFO"
	.sectionflags	@""
	.align	4


	//----- nvinfo : EIATTR_CUDA_API_VERSION
	.align		4
        /*0000*/ 	.byte	0x04, 0x37
        /*0002*/ 	.short	(.L_16049 - .L_16048)
.L_16048:
        /*0004*/ 	.word	0x00000082


	//----- nvinfo : EIATTR_KPARAM_INFO
	.align		4
.L_16049:
        /*0008*/ 	.byte	0x04, 0x17
        /*000a*/ 	.short	(.L_16051 - .L_16050)
.L_16050:
        /*000c*/ 	.word	0x00000000
        /*0010*/ 	.short	0x0008
        /*0012*/ 	.short	0x0030
        /*0014*/ 	.byte	0x00, 0xf0, 0x11, 0x00


	//----- nvinfo : EIATTR_KPARAM_INFO
	.align		4
.L_16051:
        /*0018*/ 	.byte	0x04, 0x17
        /*001a*/ 	.short	(.L_16053 - .L_16052)
.L_16052:
        /*001c*/ 	.word	0x00000000
        /*0020*/ 	.short	0x0007
        /*0022*/ 	.short	0x002c
        /*0024*/ 	.byte	0x00, 0xf0, 0x11, 0x00


	//----- nvinfo : EIATTR_KPARAM_INFO
	.align		4
.L_16053:
        /*0028*/ 	.byte	0x04, 0x17
        /*002a*/ 	.short	(.L_16055 - .L_16054)
.L_16054:
        /*002c*/ 	.word	0x00000000
        /*0030*/ 	.short	0x0006
        /*0032*/ 	.short	0x0028
        /*0034*/ 	.byte	0x00, 0xf0, 0x11, 0x00


	//----- nvinfo : EIATTR_KPARAM_INFO
	.align		4
.L_16055:
        /*0038*/ 	.byte	0x04, 0x17
        /*003a*/ 	.short	(.L_16057 - .L_16056)
.L_16056:
        /*003c*/ 	.word	0x00000000
        /*0040*/ 	.short	0x0005
        /*0042*/ 	.short	0x0020
        /*0044*/ 	.byte	0x00, 0xf5, 0x21, 0x00


	//----- nvinfo : EIATTR_KPARAM_INFO
	.align		4
.L_16057:
        /*0048*/ 	.byte	0x04, 0x17
        /*004a*/ 	.short	(.L_16059 - .L_16058)
.L_16058:
        /*004c*/ 	.word	0x00000000
        /*0050*/ 	.short	0x0004
        /*0052*/ 	.short	0x0018
        /*0054*/ 	.byte	0x00, 0xf5, 0x21, 0x00


	//----- nvinfo : EIATTR_KPARAM_INFO
	.align		4
.L_16059:
        /*0058*/ 	.byte	0x04, 0x17
        /*005a*/ 	.short	(.L_16061 - .L_16060)
.L_16060:
        /*005c*/ 	.word	0x00000000
        /*0060*/ 	.short	0x0003
        /*0062*/ 	.short	0x0010
        /*0064*/ 	.byte	0x00, 0xf5, 0x21, 0x00


	//----- nvinfo : EIATTR_KPARAM_INFO
	.align		4
.L_16061:
        /*0068*/ 	.byte	0x04, 0x17
        /*006a*/ 	.short	(.L_16063 - .L_16062)
.L_16062:
        /*006c*/ 	.word	0x00000000
        /*0070*/ 	.short	0x0002
        /*0072*/ 	.short	0x0008
        /*0074*/ 	.byte	0x00, 0xf0, 0x11, 0x00


	//----- nvinfo : EIATTR_KPARAM_INFO
	.align		4
.L_16063:
        /*0078*/ 	.byte	0x04, 0x17
        /*007a*/ 	.short	(.L_16065 - .L_16064)
.L_16064:
        /*007c*/ 	.word	0x00000000
        /*0080*/ 	.short	0x0001
        /*0082*/ 	.short	0x0004
        /*0084*/ 	.byte	0x00, 0xf0, 0x11, 0x00


	//----- nvinfo : EIATTR_KPARAM_INFO
	.align		4
.L_16065:
        /*0088*/ 	.byte	0x04, 0x17
        /*008a*/ 	.short	(.L_16067 - .L_16066)
.L_16066:
        /*008c*/ 	.word	0x00000000
        /*0090*/ 	.short	0x0000
        /*0092*/ 	.short	0x0000
        /*0094*/ 	.byte	0x00, 0xf0, 0x11, 0x00


	//----- nvinfo : EIATTR_SPARSE_MMA_MASK
	.align		4
.L_16067:
        /*0098*/ 	.byte	0x03, 0x50
        /*009a*/ 	.short	0x0000


	//----- nvinfo : EIATTR_MAXREG_COUNT
	.align		4
        /*009c*/ 	.byte	0x03, 0x1b
        /*009e*/ 	.short	0x00ff


	//----- nvinfo : EIATTR_NUM_BARRIERS
	.align		4
        /*00a0*/ 	.byte	0x02, 0x4c
        /*00a2*/ 	.byte	0x01
	.zero		1


	//----- nvinfo : EIATTR_MERCURY_ISA_VERSION
	.align		4
        /*00a4*/ 	.byte	0x03, 0x5f
        /*00a6*/ 	.short	0x0101


	//----- nvinfo : EIATTR_COOP_GROUP_MASK_REGIDS
	.align		4
        /*00a8*/ 	.byte	0x04, 0x29
        /*00aa*/ 	.short	(.L_16069 - .L_16068)


	//   ....[0]....
.L_16068:
        /*00ac*/ 	.word	0xffffffff


	//   ....[1]....
        /*00b0*/ 	.word	0xffffffff


	//   ....[2]....
        /*00b4*/ 	.word	0xffffffff


	//   ....[3]....
        /*00b8*/ 	.word	0xffffffff


	//   ....[4]....
        /*00bc*/ 	.word	0xffffffff


	//   ....[5]....
        /*00c0*/ 	.word	0xffffffff


	//   ....[6]....
        /*00c4*/ 	.word	0xffffffff


	//   ....[7]....
        /*00c8*/ 	.word	0xffffffff


	//   ....[8]....
        /*00cc*/ 	.word	0xffffffff


	//   ....[9]....
        /*00d0*/ 	.word	0xffffffff


	//   ....[10]....
        /*00d4*/ 	.word	0xffffffff


	//   ....[11]....
        /*00d8*/ 	.word	0xffffffff


	//   ....[12]....
        /*00dc*/ 	.word	0xffffffff


	//   ....[13]....
        /*00e0*/ 	.word	0xffffffff


	//   ....[14]....
        /*00e4*/ 	.word	0xffffffff


	//   ....[15]....
        /*00e8*/ 	.word	0xffffffff


	//   ....[16]....
        /*00ec*/ 	.word	0xffffffff


	//   ....[17]....
        /*00f0*/ 	.word	0xffffffff


	//   ....[18]....
        /*00f4*/ 	.word	0xffffffff


	//   ....[19]....
        /*00f8*/ 	.word	0xffffffff


	//   ....[20]....
        /*00fc*/ 	.word	0xffffffff


	//   ....[21]....
        /*0100*/ 	.word	0xffffffff


	//   ....[22]....
        /*0104*/ 	.word	0xffffffff


	//   ....[23]....
        /*0108*/ 	.word	0xffffffff


	//   ....[24]....
        /*010c*/ 	.word	0xffffffff


	//   ....[25]....
        /*0110*/ 	.word	0xffffffff


	//   ....[26]....
        /*0114*/ 	.word	0xffffffff


	//   ....[27]....
        /*0118*/ 	.word	0xffffffff


	//   ....[28]....
        /*011c*/ 	.word	0xffffffff


	//   ....[29]....
        /*0120*/ 	.word	0xffffffff


	//   ....[30]....
        /*0124*/ 	.word	0xffffffff


	//   ....[31]....
        /*0128*/ 	.word	0xffffffff


	//   ....[32]....
        /*012c*/ 	.word	0xffffffff


	//   ....[33]....
        /*0130*/ 	.word	0xffffffff


	//   ....[34]....
        /*0134*/ 	.word	0xffffffff


	//   ....[35]....
        /*0138*/ 	.word	0xffffffff


	//   ....[36]....
        /*013c*/ 	.word	0xffffffff


	//   ....[37]....
        /*0140*/ 	.word	0xffffffff


	//   ....[38]....
        /*0144*/ 	.word	0xffffffff


	//   ....[39]....
        /*0148*/ 	.word	0xffffffff


	//   ....[40]....
        /*014c*/ 	.word	0xffffffff


	//   ....[41]....
        /*0150*/ 	.word	0xffffffff


	//   ....[42]....
        /*0154*/ 	.word	0xffffffff


	//   ....[43]....
        /*0158*/ 	.word	0xffffffff


	//   ....[44]....
        /*015c*/ 	.word	0xffffffff


	//   ....[45]....
        /*0160*/ 	.word	0xffffffff


	//   ....[46]....
        /*0164*/ 	.word	0xffffffff


	//   ....[47]....
        /*0168*/ 	.word	0xffffffff


	//   ....[48]....
        /*016c*/ 	.word	0xffffffff


	//   ....[49]....
        /*0170*/ 	.word	0xffffffff


	//   ....[50]....
        /*0174*/ 	.word	0xffffffff


	//   ....[51]....
        /*0178*/ 	.word	0xffffffff


	//   ....[52]....
        /*017c*/ 	.word	0xffffffff


	//   ....[53]....
        /*0180*/ 	.word	0xffffffff


	//   ....[54]....
        /*0184*/ 	.word	0xffffffff


	//   ....[55]....
        /*0188*/ 	.word	0xffffffff


	//   ....[56]....
        /*018c*/ 	.word	0xffffffff


	//   ....[57]....
        /*0190*/ 	.word	0xffffffff


	//   ....[58]....
        /*0194*/ 	.word	0xffffffff


	//   ....[59]....
        /*0198*/ 	.word	0xffffffff


	//   ....[60]....
        /*019c*/ 	.word	0xffffffff


	//   ....[61]....
        /*01a0*/ 	.word	0xffffffff


	//   ....[62]....
        /*01a4*/ 	.word	0xffffffff


	//   ....[63]....
        /*01a8*/ 	.word	0xffffffff


	//   ....[64]....
        /*01ac*/ 	.word	0xffffffff


	//   ....[65]....
        /*01b0*/ 	.word	0xffffffff


	//   ....[66]....
        /*01b4*/ 	.word	0xffffffff


	//   ....[67]....
        /*01b8*/ 	.word	0xffffffff


	//   ....[68]....
        /*01bc*/ 	.word	0xffffffff


	//   ....[69]....
        /*01c0*/ 	.word	0xffffffff


	//   ....[70]....
        /*01c4*/ 	.word	0xffffffff


	//   ....[71]....
        /*01c8*/ 	.word	0xffffffff


	//   ....[72]....
        /*01cc*/ 	.word	0xffffffff


	//   ....[73]....
        /*01d0*/ 	.word	0xffffffff


	//   ....[74]....
        /*01d4*/ 	.word	0xffffffff


	//   ....[75]....
        /*01d8*/ 	.word	0xffffffff


	//   ....[76]....
        /*01dc*/ 	.word	0xffffffff


	//   ....[77]....
        /*01e0*/ 	.word	0xffffffff


	//   ....[78]....
        /*01e4*/ 	.word	0xffffffff


	//   ....[79]....
        /*01e8*/ 	.word	0xffffffff


	//   ....[80]....
        /*01ec*/ 	.word	0xffffffff


	//   ....[81]....
        /*01f0*/ 	.word	0xffffffff


	//   ....[82]....
        /*01f4*/ 	.word	0xffffffff


	//   ....[83]....
        /*01f8*/ 	.word	0xffffffff


	//   ....[84]....
        /*01fc*/ 	.word	0xffffffff


	//   ....[85]....
        /*0200*/ 	.word	0xffffffff


	//   ....[86]....
        /*0204*/ 	.word	0xffffffff


	//   ....[87]....
        /*0208*/ 	.word	0xffffffff


	//   ....[88]....
        /*020c*/ 	.word	0xffffffff


	//   ....[89]....
        /*0210*/ 	.word	0xffffffff


	//   ....[90]....
        /*0214*/ 	.word	0xffffffff


	//   ....[91]....
        /*0218*/ 	.word	0xffffffff


	//   ....[92]....
        /*021c*/ 	.word	0xffffffff


	//   ....[93]....
        /*0220*/ 	.word	0xffffffff


	//   ....[94]....
        /*0224*/ 	.word	0xffffffff


	//   ....[95]....
        /*0228*/ 	.word	0xffffffff


	//   ....[96]....
        /*022c*/ 	.word	0xffffffff


	//   ....[97]....
        /*0230*/ 	.word	0xffffffff


	//   ....[98]....
        /*0234*/ 	.word	0xffffffff


	//   ....[99]....
        /*0238*/ 	.word	0xffffffff


	//   ....[100]....
        /*023c*/ 	.word	0xffffffff


	//   ....[101]....
        /*0240*/ 	.word	0xffffffff


	//   ....[102]....
        /*0244*/ 	.word	0xffffffff


	//   ....[103]....
        /*0248*/ 	.word	0xffffffff


	//   ....[104]....
        /*024c*/ 	.word	0xffffffff


	//   ....[105]....
        /*0250*/ 	.word	0xffffffff


	//   ....[106]....
        /*0254*/ 	.word	0xffffffff


	//   ....[107]....
        /*0258*/ 	.word	0xffffffff


	//   ....[108]....
        /*025c*/ 	.word	0xffffffff


	//   ....[109]....
        /*0260*/ 	.word	0xffffffff


	//   ....[110]....
        /*0264*/ 	.word	0xffffffff


	//   ....[111]....
        /*0268*/ 	.word	0xffffffff


	//   ....[112]....
        /*026c*/ 	.word	0xffffffff


	//   ....[113]....
        /*0270*/ 	.word	0xffffffff


	//   ....[114]....
        /*0274*/ 	.word	0xffffffff


	//   ....[115]....
        /*0278*/ 	.word	0xffffffff


	//   ....[116]....
        /*027c*/ 	.word	0xffffffff


	//   ....[117]....
        /*0280*/ 	.word	0xffffffff


	//   ....[118]....
        /*0284*/ 	.word	0xffffffff


	//   ....[119]....
        /*0288*/ 	.word	0xffffffff


	//   ....[120]....
        /*028c*/ 	.word	0xffffffff


	//   ....[121]....
        /*0290*/ 	.word	0xffffffff


	//   ....[122]....
        /*0294*/ 	.word	0xffffffff


	//   ....[123]....
        /*0298*/ 	.word	0xffffffff


	//   ....[124]....
        /*029c*/ 	.word	0xffffffff


	//   ....[125]....
        /*02a0*/ 	.word	0xffffffff


	//   ....[126]....
        /*02a4*/ 	.word	0xffffffff


	//   ....[127]....
        /*02a8*/ 	.word	0xffffffff


	//   ....[128]....
        /*02ac*/ 	.word	0xffffffff


	//   ....[129]....
        /*02b0*/ 	.word	0xffffffff


	//   ....[130]....
        /*02b4*/ 	.word	0xffffffff


	//   ....[131]....
        /*02b8*/ 	.word	0xffffffff


	//   ....[132]....
        /*02bc*/ 	.word	0xffffffff


	//   ....[133]....
        /*02c0*/ 	.word	0xffffffff


	//   ....[134]....
        /*02c4*/ 	.word	0xffffffff


	//   ....[135]....
        /*02c8*/ 	.word	0xffffffff


	//   ....[136]....
        /*02cc*/ 	.word	0xffffffff


	//   ....[137]....
        /*02d0*/ 	.word	0xffffffff


	//   ....[138]....
        /*02d4*/ 	.word	0xffffffff


	//   ....[139]....
        /*02d8*/ 	.word	0xffffffff


	//   ....[140]....
        /*02dc*/ 	.word	0xffffffff


	//   ....[141]....
        /*02e0*/ 	.word	0xffffffff


	//   ....[142]....
        /*02e4*/ 	.word	0xffffffff


	//   ....[143]....
        /*02e8*/ 	.word	0xffffffff


	//   ....[144]....
        /*02ec*/ 	.word	0xffffffff


	//   ....[145]....
        /*02f0*/ 	.word	0xffffffff


	//   ....[146]....
        /*02f4*/ 	.word	0xffffffff


	//   ....[147]....
        /*02f8*/ 	.word	0xffffffff


	//   ....[148]....
        /*02fc*/ 	.word	0xffffffff


	//   ....[149]....
        /*0300*/ 	.word	0xffffffff


	//   ....[150]....
        /*0304*/ 	.word	0xffffffff


	//   ....[151]....
        /*0308*/ 	.word	0xffffffff


	//   ....[152]....
        /*030c*/ 	.word	0xffffffff


	//   ....[153]....
        /*0310*/ 	.word	0xffffffff


	//   ....[154]....
        /*0314*/ 	.word	0xffffffff


	//   ....[155]....
        /*0318*/ 	.word	0xffffffff


	//   ....[156]....
        /*031c*/ 	.word	0xffffffff


	//   ....[157]....
        /*0320*/ 	.word	0xffffffff


	//   ....[158]....
        /*0324*/ 	.word	0xffffffff


	//   ....[159]....
        /*0328*/ 	.word	0xffffffff


	//   ....[160]....
        /*032c*/ 	.word	0xffffffff


	//   ....[161]....
        /*0330*/ 	.word	0xffffffff


	//   ....[162]....
        /*0334*/ 	.word	0xffffffff


	//   ....[163]....
        /*0338*/ 	.word	0xffffffff


	//   ....[164]....
        /*033c*/ 	.word	0xffffffff


	//   ....[165]....
        /*0340*/ 	.word	0xffffffff


	//   ....[166]....
        /*0344*/ 	.word	0xffffffff


	//   ....[167]....
        /*0348*/ 	.word	0xffffffff


	//   ....[168]....
        /*034c*/ 	.word	0xffffffff


	//   ....[169]....
        /*0350*/ 	.word	0xffffffff


	//   ....[170]....
        /*0354*/ 	.word	0xffffffff


	//   ....[171]....
        /*0358*/ 	.word	0xffffffff


	//   ....[172]....
        /*035c*/ 	.word	0xffffffff


	//   ....[173]....
        /*0360*/ 	.word	0xffffffff


	//   ....[174]....
        /*0364*/ 	.word	0xffffffff


	//   ....[175]....
        /*0368*/ 	.word	0xffffffff


	//   ....[176]....
        /*036c*/ 	.word	0xffffffff


	//   ....[177]....
        /*0370*/ 	.word	0xffffffff


	//   ....[178]....
        /*0374*/ 	.word	0xffffffff


	//   ....[179]....
        /*0378*/ 	.word	0xffffffff


	//   ....[180]....
        /*037c*/ 	.word	0xffffffff


	//   ....[181]....
        /*0380*/ 	.word	0xffffffff


	//   ....[182]....
        /*0384*/ 	.word	0xffffffff


	//   ....[183]....
        /*0388*/ 	.word	0xffffffff


	//   ....[184]....
        /*038c*/ 	.word	0xffffffff


	//   ....[185]....
        /*0390*/ 	.word	0xffffffff


	//   ....[186]....
        /*0394*/ 	.word	0xffffffff


	//   ....[187]....
        /*0398*/ 	.word	0xffffffff


	//   ....[188]....
        /*039c*/ 	.word	0xffffffff


	//   ....[189]....
        /*03a0*/ 	.word	0xffffffff


	//   ....[190]....
        /*03a4*/ 	.word	0xffffffff


	//   ....[191]....
        /*03a8*/ 	.word	0xffffffff


	//   ....[192]....
        /*03ac*/ 	.word	0xffffffff


	//   ....[193]....
        /*03b0*/ 	.word	0xffffffff


	//   ....[194]....
        /*03b4*/ 	.word	0xffffffff


	//   ....[195]....
        /*03b8*/ 	.word	0xffffffff


	//   ....[196]....
        /*03bc*/ 	.word	0xffffffff


	//   ....[197]....
        /*03c0*/ 	.word	0xffffffff


	//   ....[198]....
        /*03c4*/ 	.word	0xffffffff


	//   ....[199]....
        /*03c8*/ 	.word	0xffffffff


	//   ....[200]....
        /*03cc*/ 	.word	0xffffffff


	//   ....[201]....
        /*03d0*/ 	.word	0xffffffff


	//   ....[202]....
        /*03d4*/ 	.word	0xffffffff


	//   ....[203]....
        /*03d8*/ 	.word	0xffffffff


	//   ....[204]....
        /*03dc*/ 	.word	0xffffffff


	//   ....[205]....
        /*03e0*/ 	.word	0xffffffff


	//   ....[206]....
        /*03e4*/ 	.word	0xffffffff


	//   ....[207]....
        /*03e8*/ 	.word	0xffffffff


	//   ....[208]....
        /*03ec*/ 	.word	0xffffffff


	//   ....[209]....
        /*03f0*/ 	.word	0xffffffff


	//   ....[210]....
        /*03f4*/ 	.word	0xffffffff


	//   ....[211]....
        /*03f8*/ 	.word	0xffffffff


	//   ....[212]....
        /*03fc*/ 	.word	0xffffffff


	//   ....[213]....
        /*0400*/ 	.word	0xffffffff


	//   ....[214]....
        /*0404*/ 	.word	0xffffffff


	//   ....[215]....
        /*0408*/ 	.word	0xffffffff


	//   ....[216]....
        /*040c*/ 	.word	0xffffffff


	//   ....[217]....
        /*0410*/ 	.word	0xffffffff


	//   ....[218]....
        /*0414*/ 	.word	0xffffffff


	//   ....[219]....
        /*0418*/ 	.word	0xffffffff


	//   ....[220]....
        /*041c*/ 	.word	0xffffffff


	//   ....[221]....
        /*0420*/ 	.word	0xffffffff


	//   ....[222]....
        /*0424*/ 	.word	0xffffffff


	//   ....[223]....
        /*0428*/ 	.word	0xffffffff


	//   ....[224]....
        /*042c*/ 	.word	0xffffffff


	//   ....[225]....
        /*0430*/ 	.word	0xffffffff


	//   ....[226]....
        /*0434*/ 	.word	0xffffffff


	//   ....[227]....
        /*0438*/ 	.word	0xffffffff


	//   ....[228]....
        /*043c*/ 	.word	0xffffffff


	//   ....[229]....
        /*0440*/ 	.word	0xffffffff


	//   ....[230]....
        /*0444*/ 	.word	0xffffffff


	//   ....[231]....
        /*0448*/ 	.word	0xffffffff


	//   ....[232]....
        /*044c*/ 	.word	0xffffffff


	//   ....[233]....
        /*0450*/ 	.word	0xffffffff


	//   ....[234]....
        /*0454*/ 	.word	0xffffffff


	//   ....[235]....
        /*0458*/ 	.word	0xffffffff


	//   ....[236]....
        /*045c*/ 	.word	0xffffffff


	//   ....[237]....
        /*0460*/ 	.word	0xffffffff


	//   ....[238]....
        /*0464*/ 	.word	0xffffffff


	//   ....[239]....
        /*0468*/ 	.word	0xffffffff


	//   ....[240]....
        /*046c*/ 	.word	0xffffffff


	//   ....[241]....
        /*0470*/ 	.word	0xffffffff


	//   ....[242]....
        /*0474*/ 	.word	0xffffffff


	//   ....[243]....
        /*0478*/ 	.word	0xffffffff


	//   ....[244]....
        /*047c*/ 	.word	0xffffffff


	//   ....[245]....
        /*0480*/ 	.word	0xffffffff


	//   ....[246]....
        /*0484*/ 	.word	0xffffffff


	//   ....[247]....
        /*0488*/ 	.word	0xffffffff


	//   ....[248]....
        /*048c*/ 	.word	0xffffffff


	//   ....[249]....
        /*0490*/ 	.word	0xffffffff


	//   ....[250]....
        /*0494*/ 	.word	0xffffffff


	//   ....[251]....
        /*0498*/ 	.word	0xffffffff


	//   ....[252]....
        /*049c*/ 	.word	0xffffffff


	//   ....[253]....
        /*04a0*/ 	.word	0xffffffff


	//   ....[254]....
        /*04a4*/ 	.word	0xffffffff


	//   ....[255]....
        /*04a8*/ 	.word	0xffffffff


	//----- nvinfo : EIATTR_COOP_GROUP_INSTR_OFFSETS
	.align		4
.L_16069:
        /*04ac*/ 	.byte	0x04, 0x28
        /*04ae*/ 	.short	(.L_16071 - .L_16070)


	//   ....[0]....
.L_16070:
        /*04b0*/ 	.word	0x000010b0


	//   ....[1]....
        /*04b4*/ 	.word	0x000010c0


	//   ....[2]....
        /*04b8*/ 	.word	0x000010e0


	//   ....[3]....
        /*04bc*/ 	.word	0x00001100


	//   ....[4]....
        /*04c0*/ 	.word	0x00001120


	//   ....[5]....
        /*04c4*/ 	.word	0x00001160


	//   ....[6]....
        /*04c8*/ 	.word	0x00001190


	//   ....[7]....
        /*04cc*/ 	.word	0x000011f0


	//   ....[8]....
        /*04d0*/ 	.word	0x00001220


	//   ....[9]....
        /*04d4*/ 	.word	0x00001290


	//   ....[10]....
        /*04d8*/ 	.word	0x000012d0


	//   ....[11]....
        /*04dc*/ 	.word	0x000012f0


	//   ....[12]....
        /*04e0*/ 	.word	0x00001340


	//   ....[13]....
        /*04e4*/ 	.word	0x00001370


	//   ....[14]....
        /*04e8*/ 	.word	0x00001380


	//   ....[15]....
        /*04ec*/ 	.word	0x000013c0


	//   ....[16]....
        /*04f0*/ 	.word	0x000013d0


	//   ....[17]....
        /*04f4*/ 	.word	0x000013f0


	//   ....[18]....
        /*04f8*/ 	.word	0x00001400


	//   ....[19]....
        /*04fc*/ 	.word	0x00001420


	//   ....[20]....
        /*0500*/ 	.word	0x00001440


	//   ....[21]....
        /*0504*/ 	.word	0x00001450


	//   ....[22]....
        /*0508*/ 	.word	0x00001490


	//   ....[23]....
        /*050c*/ 	.word	0x000014b0


	//   ....[24]....
        /*0510*/ 	.word	0x000014d0


	//   ....[25]....
        /*0514*/ 	.word	0x000014f0


	//   ....[26]....
        /*0518*/ 	.word	0x00001510


	//   ....[27]....
        /*051c*/ 	.word	0x00001530


	//   ....[28]....
        /*0520*/ 	.word	0x00001540


	//   ....[29]....
        /*0524*/ 	.word	0x00001560


	//   ....[30]....
        /*0528*/ 	.word	0x00001580


	//   ....[31]....
        /*052c*/ 	.word	0x000015a0


	//   ....[32]....
        /*0530*/ 	.word	0x000015c0


	//   ....[33]....
        /*0534*/ 	.word	0x00001600


	//   ....[34]....
        /*0538*/ 	.word	0x00001620


	//   ....[35]....
        /*053c*/ 	.word	0x00001640


	//   ....[36]....
        /*0540*/ 	.word	0x00001660


	//   ....[37]....
        /*0544*/ 	.word	0x00001680


	//   ....[38]....
        /*0548*/ 	.word	0x000016a0


	//   ....[39]....
        /*054c*/ 	.word	0x000016b0


	//   ....[40]....
        /*0550*/ 	.word	0x000016d0


	//   ....[41]....
        /*0554*/ 	.word	0x000016f0


	//   ....[42]....
        /*0558*/ 	.word	0x00001710


	//   ....[43]....
        /*055c*/ 	.word	0x00001750


	//   ....[44]....
        /*0560*/ 	.word	0x00001770


	//   ....[45]....
        /*0564*/ 	.word	0x00001790


	//   ....[46]....
        /*0568*/ 	.word	0x000017b0


	//   ....[47]....
        /*056c*/ 	.word	0x000017d0


	//   ....[48]....
        /*0570*/ 	.word	0x000017f0


	//   ....[49]....
        /*0574*/ 	.word	0x00001850


	//   ....[50]....
        /*0578*/ 	.word	0x00001870


	//   ....[51]....
        /*057c*/ 	.word	0x000018b0


	//   ....[52]....
        /*0580*/ 	.word	0x000018d0


	//   ....[53]....
        /*0584*/ 	.word	0x000018e0


	//   ....[54]....
        /*0588*/ 	.word	0x00001900


	//   ....[55]....
        /*058c*/ 	.word	0x00001920


	//   ....[56]....
        /*0590*/ 	.word	0x00001930


	//   ....[57]....
        /*0594*/ 	.word	0x00001950


	//   ....[58]....
        /*0598*/ 	.word	0x00001960


	//   ....[59]....
        /*059c*/ 	.word	0x00001980


	//   ....[60]....
        /*05a0*/ 	.word	0x000019a0


	//   ....[61]....
        /*05a4*/ 	.word	0x000019c0


	//   ....[62]....
        /*05a8*/ 	.word	0x00001a20


	//   ....[63]....
        /*05ac*/ 	.word	0x00001a60


	//   ....[64]....
        /*05b0*/ 	.word	0x00001a80


	//   ....[65]....
        /*05b4*/ 	.word	0x00001aa0


	//   ....[66]....
        /*05b8*/ 	.word	0x00001ab0


	//   ....[67]....
        /*05bc*/ 	.word	0x00001ac0


	//   ....[68]....
        /*05c0*/ 	.word	0x00001ae0


	//   ....[69]....
        /*05c4*/ 	.word	0x00001af0


	//   ....[70]....
        /*05c8*/ 	.word	0x00001b70


	//   ....[71]....
        /*05cc*/ 	.word	0x00001b90


	//   ....[72]....
        /*05d0*/ 	.word	0x00001bc0


	//   ....[73]....
        /*05d4*/ 	.word	0x00001bd0


	//   ....[74]....
        /*05d8*/ 	.word	0x00001be0


	//   ....[75]....
        /*05dc*/ 	.word	0x00001bf0


	//   ....[76]....
        /*05e0*/ 	.word	0x00001c30


	//   ....[77]....
        /*05e4*/ 	.word	0x00001c50


	//   ....[78]....
        /*05e8*/ 	.word	0x00001c70


	//   ....[79]....
        /*05ec*/ 	.word	0x00001c90


	//   ....[80]....
        /*05f0*/ 	.word	0x00001cb0


	//   ....[81]....
        /*05f4*/ 	.word	0x00001cc0


	//   ....[82]....
        /*05f8*/ 	.word	0x00001d40


	//   ....[83]....
        /*05fc*/ 	.word	0x00001d60


	//   ....[84]....
        /*0600*/ 	.word	0x00001d90


	//   ....[85]....
        /*0604*/ 	.word	0x00001da0


	//   ....[86]....
        /*0608*/ 	.word	0x00001dd0


	//   ....[87]....
        /*060c*/ 	.word	0x00001de0


	//   ....[88]....
        /*0610*/ 	.word	0x00001e00


	//   ....[89]....
        /*0614*/ 	.word	0x00001e20


	//   ....[90]....
        /*0618*/ 	.word	0x00001e30


	//   ....[91]....
        /*061c*/ 	.word	0x00001e50


	//   ....[92]....
        /*0620*/ 	.word	0x00001e70


	//   ....[93]....
        /*0624*/ 	.word	0x00001e90


	//   ....[94]....
        /*0628*/ 	.word	0x00001ea0


	//   ....[95]....
        /*062c*/ 	.word	0x00001ec0


	//   ....[96]....
        /*0630*/ 	.word	0x00001ee0


	//   ....[97]....
        /*0634*/ 	.word	0x00001f00


	//   ....[98]....
        /*0638*/ 	.word	0x00001f20


	//   ....[99]....
        /*063c*/ 	.word	0x00001f40


	//   ....[100]....
        /*0640*/ 	.word	0x00001f70


	//   ....[101]....
        /*0644*/ 	.word	0x00001f90


	//   ....[102]....
        /*0648*/ 	.word	0x00001fa0


	//   ....[103]....
        /*064c*/ 	.word	0x00001fc0


	//   ....[104]....
        /*0650*/ 	.word	0x00001fe0


	//   ....[105]....
        /*0654*/ 	.word	0x00001ff0


	//   ....[106]....
        /*0658*/ 	.word	0x00002010


	//   ....[107]....
        /*065c*/ 	.word	0x00002030


	//   ....[108]....
        /*0660*/ 	.word	0x00002050


	//   ....[109]....
        /*0664*/ 	.word	0x00002070


	//   ....[110]....
        /*0668*/ 	.word	0x00002090


	//   ....[111]....
        /*066c*/ 	.word	0x000020c0


	//   ....[112]....
        /*0670*/ 	.word	0x000020e0


	//   ....[113]....
        /*0674*/ 	.word	0x00002100


	//   ....[114]....
        /*0678*/ 	.word	0x00002120


	//   ....[115]....
        /*067c*/ 	.word	0x00002140


	//   ....[116]....
        /*0680*/ 	.word	0x00002160


	//   ....[117]....
        /*0684*/ 	.word	0x00002170


	//   ....[118]....
        /*0688*/ 	.word	0x00002180


	//   ....[119]....
        /*068c*/ 	.word	0x000021b0


	//   ....[120]....
        /*0690*/ 	.word	0x000021d0


	//   ....[121]....
        /*0694*/ 	.word	0x000021e0


	//   ....[122]....
        /*0698*/ 	.word	0x00002200


	//   ....[123]....
        /*069c*/ 	.word	0x00002220


	//   ....[124]....
        /*06a0*/ 	.word	0x00002250


	//   ....[125]....
        /*06a4*/ 	.word	0x00002280


	//   ....[126]....
        /*06a8*/ 	.word	0x00002290


	//   ....[127]....
        /*06ac*/ 	.word	0x000022b0


	//   ....[128]....
        /*06b0*/ 	.word	0x000022d0


	//   ....[129]....
        /*06b4*/ 	.word	0x000022f0


	//   ....[130]....
        /*06b8*/ 	.word	0x00002300


	//   ....[131]....
        /*06bc*/ 	.word	0x00002330


	//   ....[132]....
        /*06c0*/ 	.word	0x00002350


	//   ....[133]....
        /*06c4*/ 	.word	0x00002370


	//   ....[134]....
        /*06c8*/ 	.word	0x00002380


	//   ....[135]....
        /*06cc*/ 	.word	0x000023b0


	//   ....[136]....
        /*06d0*/ 	.word	0x000023d0


	//   ....[137]....
        /*06d4*/ 	.word	0x000023f0


	//   ....[138]....
        /*06d8*/ 	.word	0x00002400


	//   ....[139]....
        /*06dc*/ 	.word	0x00002420


	//   ....[140]....
        /*06e0*/ 	.word	0x00002440


	//   ....[141]....
        /*06e4*/ 	.word	0x00002460


	//   ....[142]....
        /*06e8*/ 	.word	0x00002480


	//   ....[143]....
        /*06ec*/ 	.word	0x000024a0


	//   ....[144]....
        /*06f0*/ 	.word	0x000024c0


	//   ....[145]....
        /*06f4*/ 	.word	0x000024e0


	//   ....[146]....
        /*06f8*/ 	.word	0x00002500


	//   ....[147]....
        /*06fc*/ 	.word	0x00002520


	//   ....[148]....
        /*0700*/ 	.word	0x00002540


	//   ....[149]....
        /*0704*/ 	.word	0x00002560


	//   ....[150]....
        /*0708*/ 	.word	0x00002580


	//   ....[151]....
        /*070c*/ 	.word	0x000025a0


	//   ....[152]....
        /*0710*/ 	.word	0x000025c0


	//   ....[153]....
        /*0714*/ 	.word	0x000025e0


	//   ....[154]....
        /*0718*/ 	.word	0x00002600


	//   ....[155]....
        /*071c*/ 	.word	0x00002620


	//   ....[156]....
        /*0720*/ 	.word	0x00002640


	//   ....[157]....
        /*0724*/ 	.word	0x00002660


	//   ....[158]....
        /*0728*/ 	.word	0x00002690


	//   ....[159]....
        /*072c*/ 	.word	0x000026b0


	//   ....[160]....
        /*0730*/ 	.word	0x000026c0


	//   ....[161]....
        /*0734*/ 	.word	0x000026f0


	//   ....[162]....
        /*0738*/ 	.word	0x00002710


	//   ....[163]....
        /*073c*/ 	.word	0x00002730


	//   ....[164]....
        /*0740*/ 	.word	0x00002750


	//   ....[165]....
        /*0744*/ 	.word	0x00002770


	//   ....[166]....
        /*0748*/ 	.word	0x00002790


	//   ....[167]....
        /*074c*/ 	.word	0x000027a0


	//   ....[168]....
        /*0750*/ 	.word	0x000027d0


	//   ....[169]....
        /*0754*/ 	.word	0x000027f0


	//   ....[170]....
        /*0758*/ 	.word	0x00002810


	//   ....[171]....
        /*075c*/ 	.word	0x00002820


	//   ....[172]....
        /*0760*/ 	.word	0x00002840


	//   ....[173]....
        /*0764*/ 	.word	0x00002860


	//   ....[174]....
        /*0768*/ 	.word	0x00002880


	//   ....[175]....
        /*076c*/ 	.word	0x000028a0


	//   ....[176]....
        /*0770*/ 	.word	0x000028d0


	//   ....[177]....
        /*0774*/ 	.word	0x000028f0


	//   ....[178]....
        /*0778*/ 	.word	0x00002900


	//   ....[179]....
        /*077c*/ 	.word	0x00002920


	//   ....[180]....
        /*0780*/ 	.word	0x00002930


	//   ....[181]....
        /*0784*/ 	.word	0x00002950


	//   ....[182]....
        /*0788*/ 	.word	0x00002970


	//   ....[183]....
        /*078c*/ 	.word	0x00002990


	//   ....[184]....
        /*0790*/ 	.word	0x000029a0


	//   ....[185]....
        /*0794*/ 	.word	0x000029c0


	//   ....[186]....
        /*0798*/ 	.word	0x000029f0


	//   ....[187]....
        /*079c*/ 	.word	0x00002a10


	//   ....[188]....
        /*07a0*/ 	.word	0x00002a30


	//   ....[189]....
        /*07a4*/ 	.word	0x00002a50


	//   ....[190]....
        /*07a8*/ 	.word	0x00002a80


	//   ....[191]....
        /*07ac*/ 	.word	0x00002a90


	//   ....[192]....
        /*07b0*/ 	.word	0x00002ab0


	//   ....[193]....
        /*07b4*/ 	.word	0x00002ad0


	//   ....[194]....
        /*07b8*/ 	.word	0x00002af0


	//   ....[195]....
        /*07bc*/ 	.word	0x00002b00


	//   ....[196]....
        /*07c0*/ 	.word	0x00002b20


	//   ....[197]....
        /*07c4*/ 	.word	0x00002b30


	//   ....[198]....
        /*07c8*/ 	.word	0x00002b40


	//   ....[199]....
        /*07cc*/ 	.word	0x00002b70


	//   ....[200]....
        /*07d0*/ 	.word	0x00002b90


	//   ....[201]....
        /*07d4*/ 	.word	0x00002bb0


	//   ....[202]....
        /*07d8*/ 	.word	0x00002bd0


	//   ....[203]....
        /*07dc*/ 	.word	0x00002bf0


	//   ....[204]....
        /*07e0*/ 	.word	0x00002c20


	//   ....[205]....
        /*07e4*/ 	.word	0x00002c40


	//   ....[206]....
        /*07e8*/ 	.word	0x00002c50


	//   ....[207]....
        /*07ec*/ 	.word	0x00002c60


	//   ....[208]....
        /*07f0*/ 	.word	0x00002c80


	//   ....[209]....
        /*07f4*/ 	.word	0x00002cb0


	//   ....[210]....
        /*07f8*/ 	.word	0x00002cd0


	//   ....[211]....
        /*07fc*/ 	.word	0x00002cf0


	//   ....[212]....
        /*0800*/ 	.word	0x00002d00


	//   ....[213]....
        /*0804*/ 	.word	0x00002d10


	//   ....[214]....
        /*0808*/ 	.word	0x00002d30


	//   ....[215]....
        /*080c*/ 	.word	0x00002d50


	//   ....[216]....
        /*0810*/ 	.word	0x00002d70


	//   ....[217]....
        /*0814*/ 	.word	0x00002da0


	//   ....[218]....
        /*0818*/ 	.word	0x00002dd0


	//   ....[219]....
        /*081c*/ 	.word	0x00002de0


	//   ....[220]....
        /*0820*/ 	.word	0x00002df0


	//   ....[221]....
        /*0824*/ 	.word	0x00002e20


	//   ....[222]....
        /*0828*/ 	.word	0x00002e40


	//   ....[223]....
        /*082c*/ 	.word	0x00002e60


	//   ....[224]....
        /*0830*/ 	.word	0x00002e80


	//   ....[225]....
        /*0834*/ 	.word	0x00002eb0


	//   ....[226]....
        /*0838*/ 	.word	0x00002ee0


	//   ....[227]....
        /*083c*/ 	.word	0x00002f00


	//   ....[228]....
        /*0840*/ 	.word	0x00002f20


	//   ....[229]....
        /*0844*/ 	.word	0x00002f30


	//   ....[230]....
        /*0848*/ 	.word	0x00002f50


	//   ....[231]....
        /*084c*/ 	.word	0x00002f70


	//   ....[232]....
        /*0850*/ 	.word	0x00002f90


	//   ....[233]....
        /*0854*/ 	.word	0x00002fb0


	//   ....[234]....
        /*0858*/ 	.word	0x00002fe0


	//   ....[235]....
        /*085c*/ 	.word	0x00003010


	//   ....[236]....
        /*0860*/ 	.word	0x00003040


	//   ....[237]....
        /*0864*/ 	.word	0x00003060


	//   ....[238]....
        /*0868*/ 	.word	0x00003080


	//   ....[239]....
        /*086c*/ 	.word	0x000030a0


	//   ....[240]....
        /*0870*/ 	.word	0x000030b0


	//   ....[241]....
        /*0874*/ 	.word	0x000030d0


	//   ....[242]....
        /*0878*/ 	.word	0x000030e0


	//   ....[243]....
        /*087c*/ 	.word	0x00003100


	//   ....[244]....
        /*0880*/ 	.word	0x00003120


	//   ....[245]....
        /*0884*/ 	.word	0x00003150


	//   ....[246]....
        /*0888*/ 	.word	0x00003190


	//   ....[247]....
        /*088c*/ 	.word	0x000031b0


	//   ....[248]....
        /*0890*/ 	.word	0x000031d0


	//   ....[249]....
        /*0894*/ 	.word	0x00003200


	//   ....[250]....
        /*0898*/ 	.word	0x00003220


	//   ....[251]....
        /*089c*/ 	.word	0x00003250


	//   ....[252]....
        /*08a0*/ 	.word	0x00003290


	//   ....[253]....
        /*08a4*/ 	.word	0x000032d0


	//   ....[254]....
        /*08a8*/ 	.word	0x00003310


	//   ....[255]....
        /*08ac*/ 	.word	0x00003350


	//----- nvinfo : EIATTR_VRC_CTA_INIT_COUNT
	.align		4
.L_16071:
        /*08b0*/ 	.byte	0x02, 0x4a
	.zero		1
	.zero		1


	//----- nvinfo : EIATTR_EXIT_INSTR_OFFSETS
	.align		4
        /*08b4*/ 	.byte	0x04, 0x1c
        /*08b6*/ 	.short	(.L_16073 - .L_16072)


	//   ....[0]....
.L_16072:
        /*08b8*/ 	.word	0x00000570


	//   ....[1]....
        /*08bc*/ 	.word	0x00003750


	//----- nvinfo : EIATTR_MAX_THREADS
	.align		4
.L_16073:
        /*08c0*/ 	.byte	0x04, 0x05
        /*08c2*/ 	.short	(.L_16075 - .L_16074)
.L_16074:
        /*08c4*/ 	.word	0x00000080
        /*08c8*/ 	.word	0x00000001
        /*08cc*/ 	.word	0x00000001


	//----- nvinfo : EIATTR_CRS_STACK_SIZE
	.align		4
.L_16075:
        /*08d0*/ 	.byte	0x04, 0x1e
        /*08d2*/ 	.short	(.L_16077 - .L_16076)
.L_16076:
        /*08d4*/ 	.word	0x00000000


	//----- nvinfo : EIATTR_CBANK_PARAM_SIZE
	.align		4
.L_16077:
        /*08d8*/ 	.byte	0x03, 0x19
        /*08da*/ 	.short	0x0034


	//----- nvinfo : EIATTR_PARAM_CBANK
	.align		4
        /*08dc*/ 	.byte	0x04, 0x0a
        /*08de*/ 	.short	(.L_16079 - .L_16078)
	.align		4
.L_16078:
        /*08e0*/ 	.word	index@(.nv.constant0._Z9cuda_gemmIiLi128ELi2ELi1ELi2048ELi16ELi16ELi64ELi0ELi1EEviiiPT_S1_S1_iii)
        /*08e4*/ 	.short	0x0380
        /*08e6*/ 	.short	0x0034


	//----- nvinfo : EIATTR_SW_WAR
	.align		4
.L_16079:
        /*08e8*/ 	.byte	0x04, 0x36
        /*08ea*/ 	.short	(.L_16081 - .L_16080)
.L_16080:
        /*08ec*/ 	.word	0x00000008
.L_16081:


//--------------------- .nv.info._Z9cuda_gemmIiLi128ELi2ELi1ELi2048ELi16ELi16ELi64ELi0ELi0EEviiiPT_S1_S1_iii --------------------------
	.section	.nv.info._Z9cuda_gemmIiLi128ELi2ELi1ELi2048ELi16ELi16ELi64ELi0ELi0EEviiiPT_S1_S1_iii,"",@"SHT_CUDA_INFO"
	.sectionflags	@""
	.align	4


	//----- nvinfo : EIATTR_CUDA_API_VERSION
	.align		4
        /*0000*/ 	.byte	0x04, 0x37
        /*0002*/ 	.short	(.L_16083 - .L_16082)
.L_16082:
        /*0004*/ 	.word	0x00000082


	//----- nvinfo : EIATTR_KPARAM_INFO
	.align		4
.L_16083:
        /*0008*/ 	.byte	0x04, 0x17
        /*000a*/ 	.short	(.L_16085 - .L_16084)
.L_16084:
        /*000c*/ 	.word	0x00000000
        /*0010*/ 	.short	0x0008
        /*0012*/ 	.short	0x0030
        /*0014*/ 	.byte	0x00, 0xf0, 0x11, 0x00


	//----- nvinfo : EIATTR_KPARAM_INFO
	.align		4
.L_16085:
        /*0018*/ 	.byte	0x04, 0x17
        /*001a*/ 	.short	(.L_16087 - .L_16086)
.L_16086:
        /*001c*/ 	.word	0x00000000
        /*0020*/ 	.short	0x0007
        /*0022*/ 	.short	0x002c
        /*0024*/ 	.byte	0x00, 0xf0, 0x11, 0x00


	//----- nvinfo : EIATTR_KPARAM_INFO
	.align		4
.L_16087:
        /*0028*/ 	.byte	0x04, 0x17
        /*002a*/ 	.short	(.L_16089 - .L_16088)
.L_16088:
        /*002c*/ 	.word	0x00000000
        /*0030*/ 	.short	0x0006
        /*0032*/ 	.short	0x0028
        /*0034*/ 	.byte	0x00, 0xf0, 0x11, 0x00


	//----- nvinfo : EIATTR_KPARAM_INFO
	.align		4
.L_16089:
        /*0038*/ 	.byte	0x04, 0x17
        /*003a*/ 	.short	(.L_16091 - .L_16090)
.L_16090:
        /*003c*/ 	.word	0x00000000
        /*0040*/ 	.short	0x0005
        /*0042*/ 	.short	0x0020
        /*0044*/ 	.byte	0x00, 0xf5, 0x21, 0x00


	//----- nvinfo : EIATTR_KPARAM_INFO
	.align		4
.L_16091:
        /*0048*/ 	.byte	0x04, 0x17
        /*004a*/ 	.short	(.L_16093 - .L_16092)
.L_16092:
        /*004c*/ 	.word	0x00000000
        /*0050*/ 	.short	0x0004
        /*0052*/ 	.short	0x0018
        /*0054*/ 	.byte	0x00, 0xf5, 0x21, 0x00


	//----- nvinfo : EIATTR_KPARAM_INFO
	.align		4
.L_16093:
        /*0058*/ 	.byte	0x04, 0x17
        /*005a*/ 	.short	(.L_16095 - .L_16094)
.L_16094:
        /*005c*/ 	.word	0x00000000
        /*0060*/ 	.short	0x0003
        /*0062*/ 	.short	0x0010
        /*0064*/ 	.byte	0x00, 0xf5, 0x21, 0x00


	//----- nvinfo : EIATTR_KPARAM_INFO
	.align		4
.L_16095:
        /*0068*/ 	.byte	0x04, 0x17
        /*006a*/ 	.short	(.L_16097 - .L_16096)
.L_16096:
        /*006c*/ 	.word	0x00000000
        /*0070*/ 	.short	0x0002
        /*0072*/ 	.short	0x0008
        /*0074*/ 	.byte	0x00, 0xf0, 0x11, 0x00


	//----- nvinfo : EIATTR_KPARAM_INFO
	.align		4
.L_16097:
        /*0078*/ 	.byte	0x04, 0x17
        /*007a*/ 	.short	(.L_16099 - .L_16098)
.L_16098:
        /*007c*/ 	.word	0x00000000
        /*0080*/ 	.short	0x0001
        /*0082*/ 	.short	0x0004
        /*0084*/ 	.byte	0x00, 0xf0, 0x11, 0x00


	//----- nvinfo : EIATTR_KPARAM_INFO
	.align		4
.L_16099:
        /*0088*/ 	.byte	0x04, 0x17
        /*008a*/ 	.short	(.L_16101 - .L_16100)
.L_16100:
        /*008c*/ 	.word	0x00000000
        /*0090*/ 	.short	0x0000
        /*0092*/ 	.short	0x0000
        /*0094*/ 	.byte	0x00, 0xf0, 0x11, 0x00


	//----- nvinfo : EIATTR_SPARSE_MMA_MASK
	.align		4
.L_16101:
        /*0098*/ 	.byte	0x03, 0x50
        /*009a*/ 	.short	0x0000


	//----- nvinfo : EIATTR_MAXREG_COUNT
	.align		4
        /*009c*/ 	.byte	0x03, 0x1b
        /*009e*/ 	.short	0x00ff


	//----- nvinfo : EIATTR_NUM_BARRIERS
	.align		4
        /*00a0*/ 	.byte	0x02, 0x4c
        /*00a2*/ 	.byte	0x01
	.zero		1


	//----- nvinfo : EIATTR_MERCURY_ISA_VERSION
	.align		4
        /*00a4*/ 	.byte	0x03, 0x5f
        /*00a6*/ 	.short	0x0101


	//----- nvinfo : EIATTR_COOP_GROUP_MASK_REGIDS
	.align		4
        /*00a8*/ 	.byte	0x04, 0x29
        /*00aa*/ 	.short	(.L_16103 - .L_16102)


	//   ....[0]....
.L_16102:
        /*00ac*/ 	.word	0xffffffff


	//   ....[1]....
        /*00b0*/ 	.word	0xffffffff


	//   ....[2]....
        /*00b4*/ 	.word	0xffffffff


	//   ....[3]....
        /*00b8*/ 	.word	0xffffffff


	//   ....[4]....
        /*00bc*/ 	.word	0xffffffff


	//   ....[5]....
        /*00c0*/ 	.word	0xffffffff


	//   ....[6]....
        /*00c4*/ 	.word	0xffffffff


	//   ....[7]....
        /*00c8*/ 	.word	0xffffffff


	//   ....[8]....
        /*00cc*/ 	.word	0xffffffff


	//   ....[9]....
        /*00d0*/ 	.word	0xffffffff


	//   ....[10]....
        /*00d4*/ 	.word	0xffffffff


	//   ....[11]....
        /*00d8*/ 	.word	0xffffffff


	//   ....[12]....
        /*00dc*/ 	.word	0xffffffff


	//   ....[13]....
        /*00e0*/ 	.word	0xffffffff


	//   ....[14]....
        /*00e4*/ 	.word	0xffffffff


	//   ....[15]....
        /*00e8*/ 	.word	0xffffffff


	//   ....[16]....
        /*00ec*/ 	.word	0x0500000a


	//   ....[17]....
        /*00f0*/ 	.word	0x0500000a


	//   ....[18]....
        /*00f4*/ 	.word	0x0500000a


	//   ....[19]....
        /*00f8*/ 	.word	0x0500000a


	//   ....[20]....
        /*00fc*/ 	.word	0x0500000a


	//   ....[21]....
        /*0100*/ 	.word	0x0500000a


	//   ....[22]....
        /*0104*/ 	.word	0x0500000a


	//   ....[23]....
        /*0108*/ 	.word	0x0500000a


	//   ....[24]....
        /*010c*/ 	.word	0x0500000a


	//   ....[25]....
        /*0110*/ 	.word	0x0500000a


	//   ....[26]....
        /*0114*/ 	.word	0x0500000a


	//   ....[27]....
        /*0118*/ 	.word	0x0500000a


	//   ....[28]....
        /*011c*/ 	.word	0x0500000a


	//   ....[29]....
        /*0120*/ 	.word	0x0500000a


	//   ....[30]....
        /*0124*/ 	.word	0x0500000a


	//   ....[31]....
        /*0128*/ 	.word	0x0500000a


	//----- nvinfo : EIATTR_COOP_GROUP_INSTR_OFFSETS
	.align		4
.L_16103:
        /*012c*/ 	.byte	0x04, 0x28
        /*012e*/ 	.short	(.L_16105 - .L_16104)


	//   ....[0]....
.L_16104:
        /*0130*/ 	.word	0x00001ac0


	//   ....[1]....
        /*0134*/ 	.word	0x00001b20


	//   ....[2]....
        /*0138*/ 	.word	0x00001b80


	//   ....[3]....
        /*013c*/ 	.word	0x00001be0


	//   ....[4]....
        /*0140*/ 	.word	0x00001c40


	//   ....[5]....
        /*0144*/ 	.word	0x00001ca0


	//   ....[6]....
        /*0148*/ 	.word	0x00001d00


	//   ....[7]....
        /*014c*/ 	.word	0x00001d60


	//   ....[8]....
        /*0150*/ 	.word	0x00001dc0


	//   ....[9]....
        /*0154*/ 	.word	0x00001e20


	//   ....[10]....
        /*0158*/ 	.word	0x00001e80


	//   ....[11]....
        /*015c*/ 	.word	0x00001ee0


	//   ....[12]....
        /*0160*/ 	.word	0x00001f40


	//   ....[13]....
        /*0164*/ 	.word	0x00001fa0


	//   ....[14]....
        /*0168*/ 	.word	0x00002000


	//   ....[15]....
        /*016c*/ 	.word	0x00002060


	//   ....[16]....
        /*0170*/ 	.word	0x00003b20


	//   ....[17]....
        /*0174*/ 	.word	0x00003bc0


	//   ....[18]....
        /*0178*/ 	.word	0x00003c50


	//   ....[19]....
        /*017c*/ 	.word	0x00003cf0


	//   ....[20]....
        /*0180*/ 	.word	0x00003d80


	//   ....[21]....
        /*0184*/ 	.word	0x00003e20


	//   ....[22]....
        /*0188*/ 	.word	0x00003eb0


	//   ....[23]....
        /*018c*/ 	.word	0x00003f50


	//   ....[24]....
        /*0190*/ 	.word	0x00003fe0


	//   ....[25]....
        /*0194*/ 	.word	0x00004080


	//   ....[26]....
        /*0198*/ 	.word	0x00004110


	//   ....[27]....
        /*019c*/ 	.word	0x000041b0


	//   ....[28]....
        /*01a0*/ 	.word	0x00004240


	//   ....[29]....
        /*01a4*/ 	.word	0x000042e0


	//   ....[30]....
        /*01a8*/ 	.word	0x00004370


	//   ....[31]....
        /*01ac*/ 	.word	0x00004410


	//----- nvinfo : EIATTR_VRC_CTA_INIT_COUNT
	.align		4
.L_16105:
        /*01b0*/ 	.byte	0x02, 0x4a
	.zero		1
	.zero		1


	//----- nvinfo : EIATTR_EXIT_INSTR_OFFSETS
	.align		4
        /*01b4*/ 	.byte	0x04, 0x1c
        /*01b6*/ 	.short	(.L_16107 - .L_16106)


	//   ....[0]....
.L_16106:
        /*01b8*/ 	.word	0x00000720


	//   ....[1]....
        /*01bc*/ 	.word	0x00003ac0


	//----- nvinfo : EIATTR_MAX_THREADS
	.align		4
.L_16107:
        /*01c0*/ 	.byte	0x04, 0x05
        /*01c2*/ 	.short	(.L_16109 - .L_16108)
.L_16108:
        /*01c4*/ 	.word	0x00000080
        /*01c8*/ 	.word	0x00000001
        /*01cc*/ 	.word	0x00000001


	//----- nvinfo : EIATTR_CRS_STACK_SIZE
	.align		4
.L_16109:
        /*01d0*/ 	.byte	0x04, 0x1e
        /*01d2*/ 	.short	(.L_16111 - .L_16110)
.L_16110:
        /*01d4*/ 	.word	0x00000000


	//----- nvinfo : EIATTR_CBANK_PARAM_SIZE
	.align		4
.L_16111:
        /*01d8*/ 	.byte	0x03, 0x19
        /*01da*/ 	.short	0x0034


	//----- nvinfo : EIATTR_PARAM_CBANK
	.align		4
        /*01dc*/ 	.byte	0x04, 0x0a
        /*01de*/ 	.short	(.L_16113 - .L_16112)
	.align		4
.L_16112:
        /*01e0*/ 	.word	index@(.nv.constant0._Z9cuda_gemmIiLi128ELi2ELi1ELi2048ELi16ELi16ELi64ELi0ELi0EEviiiPT_S1_S1_iii)
        /*01e4*/ 	.short	0x0380
        /*01e6*/ 	.short	0x0034


	//----- nvinfo : EIATTR_SW_WAR
	.align		4
.L_16113:
        /*01e8*/ 	.byte	0x04, 0x36
        /*01ea*/ 	.short	(.L_16115 - .L_16114)
.L_16114:
        /*01ec*/ 	.word	0x00000008
.L_16115:


//--------------------- .nv.info._Z9cuda_gemmIiLi128ELi2ELi1ELi2048ELi8ELi8ELi64ELi1ELi1EEviiiPT_S1_S1_iii --------------------------
	.section	.nv.info._Z9cuda_gemmIiLi128ELi2ELi1ELi2048ELi8ELi8ELi64ELi1ELi1EEviiiPT_S1_S1_iii,"",@"SHT_CUDA_INFO"
	.sectionflags	@""
	.align	4


	//----- nvinfo : EIATTR_CUDA_API_VERSION
	.align		4
        /*0000*/ 	.byte	0x04, 0x37
        /*0002*/ 	.short	(.L_16117 - .L_16116)
.L_16116:
        /*0004*/ 	.word	0x00000082


	//----- nvinfo : EIATTR_KPARAM_INFO
	.align		4
.L_16117:
        /*0008*/ 	.byte	0x04, 0x17
        /*000a*/ 	.short	(.L_16119 - .L_16118)
.L_16118:
        /*000c*/ 	.word	0x00000000
        /*0010*/ 	.short	0x0008
        /*0012*/ 	.short	0x0030
        /*0014*/ 	.byte	0x00, 0xf0, 0x11, 0x00


	//----- nvinfo : EIATTR_KPARAM_INFO
	.align		4
.L_16119:
        /*0018*/ 	.byte	0x04, 0x17
        /*001a*/ 	.short	(.L_16121 - .L_16120)
.L_16120:
        /*001c*/ 	.word	0x00000000
        /*0020*/ 	.short	0x0007
        /*0022*/ 	.short	0x002c
        /*0024*/ 	.byte	0x00, 0xf0, 0x11, 0x00


	//----- nvinfo : EIATTR_KPARAM_INFO
	.align		4
.L_16121:
        /*0028*/ 	.byte	0x04, 0x17
        /*002a*/ 	.short	(.L_16123 - .L_16122)
.L_16122:
        /*002c*/ 	.word	0x00000000
        /*0030*/ 	.short	0x0006
        /*0032*/ 	.short	0x0028
        /*0034*/ 	.byte	0x00, 0xf0, 0x11, 0x00


	//----- nvinfo : EIATTR_KPARAM_INFO
	.align		4
.L_16123:
        /*0038*/ 	.byte	0x04, 0x17
        /*003a*/ 	.short	(.L_16125 - .L_16124)
.L_16124:
        /*003c*/ 	.word	0x00000000
        /*0040*/ 	.short	0x0005
        /*0042*/ 	.short	0x0020
        /*0044*/ 	.byte	0x00, 0xf5, 0x21, 0x00


	//----- nvinfo : EIATTR_KPARAM_INFO
	.align		4
.L_16125:
        /*0048*/ 	.byte	0x04, 0x17
        /*004a*/ 	.short	(.L_16127 - .L_16126)
.L_16126:
        /*004c*/ 	.word	0x00000000
        /*0050*/ 	.short	0x0004
        /*0052*/ 	.short	0x0018
        /*0054*/ 	.byte	0x00, 0xf5, 0x21, 0x00


	//----- nvinfo : EIATTR_KPARAM_INFO
	.align		4
.L_16127:
        /*0058*/ 	.byte	0x04, 0x17
        /*005a*/ 	.short	(.L_16129 - .L_16128)
.L_16128:
        /*005c*/ 	.word	0x00000000
        /*0060*/ 	.short	0x0003
        /*0062*/ 	.short	0x0010
        /*0064*/ 	.byte	0x00, 0xf5, 0x21, 0x00


	//----- nvinfo : EIATTR_KPARAM_INFO
	.align		4
.L_16129:
        /*0068*/ 	.byte	0x04, 0x17
        /*006a*/ 	.short	(.L_16131 - .L_16130)
.L_16130:
        /*006c*/ 	.word	0x00000000
        /*0070*/ 	.short	0x0002
        /*0072*/ 	.short	0x0008
        /*0074*/ 	.byte	0x00, 0xf0, 0x11, 0x00


	//----- nvinfo : EIATTR_KPARAM_INFO
	.align		4
.L_16131:
        /*0078*/ 	.byte	0x04, 0x17
        /*007a*/ 	.short	(.L_16133 - .L_16132)
.L_16132:
        /*007c*/ 	.word	0x00000000
        /*0080*/ 	.short	0x0001
        /*0082*/ 	.short	0x0004
        /*0084*/ 	.byte	0x00, 0xf0, 0x11, 0x00


	//----- nvinfo : EIATTR_KPARAM_INFO
	.align		4
.L_16133:
        /*0088*/ 	.byte	0x04, 0x17
        /*008a*/ 	.short	(.L_16135 - .L_16134)
.L_16134:
        /*008c*/ 	.word	0x00000000
        /*0090*/ 	.short	0x0000
        /*0092*/ 	.short	0x0000
        /*0094*/ 	.byte	0x00, 0xf0, 0x11, 0x00


	//----- nvinfo : EIATTR_SPARSE_MMA_MASK
	.align		4
.L_16135:
        /*0098*/ 	.byte	0x03, 0x50
        /*009a*/ 	.short	0x0000


	//----- nvinfo : EIATTR_MAXREG_COUNT
	.align		4
        /*009c*/ 	.byte	0x03, 0x1b
        /*009e*/ 	.short	0x00ff


	//----- nvinfo : EIATTR_NUM_BARRIERS
	.align		4
        /*00a0*/ 	.byte	0x02, 0x4c
        /*00a2*/ 	.byte	0x01
	.zero		1


	//----- nvinfo : EIATTR_MERCURY_ISA_VERSION
	.align		4
        /*00a4*/ 	.byte	0x03, 0x5f
        /*00a6*/ 	.short	0x0101


	//----- nvinfo : EIATTR_COOP_GROUP_MASK_REGIDS
	.align		4
        /*00a8*/ 	.byte	0x04, 0x29
        /*00aa*/ 	.short	(.L_16137 - .L_16136)


	//   ....[0]....
.L_16136:
        /*00ac*/ 	.word	0xffffffff


	//   ....[1]....
        /*00b0*/ 	.word	0xffffffff


	//   ....[2]....
        /*00b4*/ 	.word	0xffffffff


	//   ....[3]....
        /*00b8*/ 	.word	0xffffffff


	//   ....[4]....
        /*00bc*/ 	.word	0xffffffff


	//   ....[5]....
        /*00c0*/ 	.word	0xffffffff


	//   ....[6]....
        /*00c4*/ 	.word	0xffffffff


	//   ....[7]....
        /*00c8*/ 	.word	0xffffffff


	//   ....[8]....
        /*00cc*/ 	.word	0xffffffff


	//   ....[9]....
        /*00d0*/ 	.word	0xffffffff


	//   ....[10]....
        /*00d4*/ 	.word	0xffffffff


	//   ....[11]....
        /*00d8*/ 	.word	0xffffffff


	//   ....[12]....
        /*00dc*/ 	.word	0xffffffff


	//   ....[13]....
        /*00e0*/ 	.word	0xffffffff


	//   ....[14]....
        /*00e4*/ 	.word	0xffffffff


	//   ....[15]....
        /*00e8*/ 	.word	0xffffffff


	//   ....[16]....
        /*00ec*/ 	.word	0xffffffff


	//   ....[17]....
        /*00f0*/ 	.word	0xffffffff


	//   ....[18]....
        /*00f4*/ 	.word	0xffffffff


	//   ....[19]....
        /*00f8*/ 	.word	0xffffffff


	//   ....[20]....
        /*00fc*/ 	.word	0xffffffff


	//   ....[21]....
        /*0100*/ 	.word	0xffffffff


	//   ....[22]....
        /*0104*/ 	.word	0xffffffff


	//   ....[23]....
        /*0108*/ 	.word	0xffffffff


	//   ....[24]....
        /*010c*/ 	.word	0xffffffff


	//   ....[25]....
        /*0110*/ 	.word	0xffffffff


	//   ....[26]....
        /*0114*/ 	.word	0xffffffff


	//   ....[27]....
        /*0118*/ 	.word	0xffffffff


	//   ....[28]....
        /*011c*/ 	.word	0xffffffff


	//   ....[29]....
        /*0120*/ 	.word	0xffffffff


	//   ....[30]....
        /*0124*/ 	.word	0xffffffff


	//   ....[31]....
        /*0128*/ 	.word	0xffffffff


	//   ....[32]....
        /*012c*/ 	.word	0xffffffff


	//   ....[33]....
        /*0130*/ 	.word	0xffffffff


	//   ....[34]....
        /*0134*/ 	.word	0xffffffff


	//   ....[35]....
        /*0138*/ 	.word	0xffffffff


	//   ....[36]....
        /*013c*/ 	.word	0xffffffff


	//   ....[37]....
        /*0140*/ 	.word	0xffffffff


	//   ....[38]....
        /*0144*/ 	.word	0xffffffff


	//   ....[39]....
        /*0148*/ 	.word	0xffffffff


	//   ....[40]....
        /*014c*/ 	.word	0xffffffff


	//   ....[41]....
        /*0150*/ 	.word	0xffffffff


	//   ....[42]....
        /*0154*/ 	.word	0xffffffff


	//   ....[43]....
        /*0158*/ 	.word	0xffffffff


	//   ....[44]....
        /*015c*/ 	.word	0xffffffff


	//   ....[45]....
        /*0160*/ 	.word	0xffffffff


	//   ....[46]....
        /*0164*/ 	.word	0xffffffff


	//   ....[47]....
        /*0168*/ 	.word	0xffffffff


	//   ....[48]....
        /*016c*/ 	.word	0xffffffff


	//   ....[49]....
        /*0170*/ 	.word	0xffffffff


	//   ....[50]....
        /*0174*/ 	.word	0xffffffff


	//   ....[51]....
        /*0178*/ 	.word	0xffffffff


	//   ....[52]....
        /*017c*/ 	.word	0xffffffff


	//   ....[53]....
        /*0180*/ 	.word	0xffffffff


	//   ....[54]....
        /*0184*/ 	.word	0xffffffff


	//   ....[55]....
        /*0188*/ 	.word	0xffffffff


	//   ....[56]....
        /*018c*/ 	.word	0xffffffff


	//   ....[57]....
        /*0190*/ 	.word	0xffffffff


	//   ....[58]....
        /*0194*/ 	.word	0xffffffff


	//   ....[59]....
        /*0198*/ 	.word	0xffffffff


	//   ....[60]....
        /*019c*/ 	.word	0xffffffff


	//   ....[61]....
        /*01a0*/ 	.word	0xffffffff


	//   ....[62]....
        /*01a4*/ 	.word	0xffffffff


	//   ....[63]....
        /*01a8*/ 	.word	0xffffffff


	//----- nvinfo : EIATTR_COOP_GROUP_INSTR_OFFSETS
	.align		4
.L_16137:
        /*01ac*/ 	.byte	0x04, 0x28
        /*01ae*/ 	.short	(.L_16139 - .L_16138)


	//   ....[0]....
.L_16138:
        /*01b0*/ 	.word	0x00000d90


	//   ....[1]....
        /*01b4*/ 	.word	0x00000da0


	//   ....[2]....
        /*01b8*/ 	.word	0x00000dc0


	//   ....[3]....
        /*01bc*/ 	.word	0x00000de0


	//   ....[4]....
        /*01c0*/ 	.word	0x00000df0


	//   ....[5]....
        /*01c4*/ 	.word	0x00000e00


	//   ....[6]....
        /*01c8*/ 	.word	0x00000e20


	//   ....[7]....
        /*01cc*/ 	.word	0x00000e50


	//   ....[8]....
        /*01d0*/ 	.word	0x00000e80


	//   ....[9]....
        /*01d4*/ 	.word	0x00000eb0


	//   ....[10]....
        /*01d8*/ 	.word	0x00000ee0


	//   ....[11]....
        /*01dc*/ 	.word	0x00000f10


	//   ....[12]....
        /*01e0*/ 	.word	0x00000f30


	//   ....[13]....
        /*01e4*/ 	.word	0x00000f60


	//   ....[14]....
        /*01e8*/ 	.word	0x00000f90


	//   ....[15]....
        /*01ec*/ 	.word	0x00000fc0


	//   ....[16]....
        /*01f0*/ 	.word	0x00001050


	//   ....[17]....
        /*01f4*/ 	.word	0x00001080


	//   ....[18]....
        /*01f8*/ 	.word	0x000010b0


	//   ....[19]....
        /*01fc*/ 	.word	0x000010e0


	//   ....[20]....
        /*0200*/ 	.word	0x00001120


	//   ....[21]....
        /*0204*/ 	.word	0x00001140


	//   ....[22]....
        /*0208*/ 	.word	0x00001160


	//   ....[23]....
        /*020c*/ 	.word	0x00001180


	//   ....[24]....
        /*0210*/ 	.word	0x000011a0


	//   ....[25]....
        /*0214*/ 	.word	0x00001210


	//   ....[26]....
        /*0218*/ 	.word	0x00001240


	//   ....[27]....
        /*021c*/ 	.word	0x00001270


	//   ....[28]....
        /*0220*/ 	.word	0x000012f0


	//   ....[29]....
        /*0224*/ 	.word	0x00001310


	//   ....[30]....
        /*0228*/ 	.word	0x00001320


	//   ....[31]....
        /*022c*/ 	.word	0x00001340


	//   ....[32]....
        /*0230*/ 	.word	0x00001360


	//   ....[33]....
        /*0234*/ 	.word	0x00001370


	//   ....[34]....
        /*0238*/ 	.word	0x00001460


	//   ....[35]....
        /*023c*/ 	.word	0x00001490


	//   ....[36]....
        /*0240*/ 	.word	0x000014d0


	//   ....[37]....
        /*0244*/ 	.word	0x000014f0


	//   ....[38]....
        /*0248*/ 	.word	0x00001510


	//   ....[39]....
        /*024c*/ 	.word	0x00001530


	//   ....[40]....
        /*0250*/ 	.word	0x00001540


	//   ....[41]....
        /*0254*/ 	.word	0x00001550


	//   ....[42]....
        /*0258*/ 	.word	0x00001610


	//   ....[43]....
        /*025c*/ 	.word	0x00001640


	//   ....[44]....
        /*0260*/ 	.word	0x00001670


	//   ....[45]....
        /*0264*/ 	.word	0x000016a0


	//   ....[46]....
        /*0268*/ 	.word	0x000016d0


	//   ....[47]....
        /*026c*/ 	.word	0x000016f0


	//   ....[48]....
        /*0270*/ 	.word	0x00001710


	//   ....[49]....
        /*0274*/ 	.word	0x00001740


	//   ....[50]....
        /*0278*/ 	.word	0x00001770


	//   ....[51]....
        /*027c*/ 	.word	0x00001840


	//   ....[52]....
        /*0280*/ 	.word	0x00001870


	//   ....[53]....
        /*0284*/ 	.word	0x000018a0


	//   ....[54]....
        /*0288*/ 	.word	0x000018d0


	//   ....[55]....
        /*028c*/ 	.word	0x000018e0


	//   ....[56]....
        /*0290*/ 	.word	0x000018f0


	//   ....[57]....
        /*0294*/ 	.word	0x00001900


	//   ....[58]....
        /*0298*/ 	.word	0x00001980


	//   ....[59]....
        /*029c*/ 	.word	0x000019b0


	//   ....[60]....
        /*02a0*/ 	.word	0x000019d0


	//   ....[61]....
        /*02a4*/ 	.word	0x00001a00


	//   ....[62]....
        /*02a8*/ 	.word	0x00001a10


	//   ....[63]....
        /*02ac*/ 	.word	0x00001a20


	//----- nvinfo : EIATTR_VRC_CTA_INIT_COUNT
	.align		4
.L_16139:
        /*02b0*/ 	.byte	0x02, 0x4a
	.zero		1
	.zero		1


	//----- nvinfo : EIATTR_EXIT_INSTR_OFFSETS
	.align		4
        /*02b4*/ 	.byte	0x04, 0x1c
        /*02b6*/ 	.short	(.L_16141 - .L_16140)


	//   ....[0]....
.L_16140:
        /*02b8*/ 	.word	0x000006a0


	//   ....[1]....
        /*02bc*/ 	.word	0x00001d30


	//----- nvinfo : EIATTR_MAX_THREADS
	.align		4
.L_16141:
        /*02c0*/ 	.byte	0x04, 0x05
        /*02c2*/ 	.short	(.L_16143 - .L_16142)
.L_16142:
        /*02c4*/ 	.word	0x00000080
        /*02c8*/ 	.word	0x00000001
        /*02cc*/ 	.word	0x00000001


	//----- nvinfo : EIATTR_CRS_STACK_SIZE
	.align		4
.L_16143:
        /*02d0*/ 	.byte	0x04, 0x1e
        /*02d2*/ 	.short	(.L_16145 - .L_16144)
.L_16144:
        /*02d4*/ 	.word	0x00000000


	//----- nvinfo : EIATTR_CBANK_PARAM_SIZE
	.align		4
.L_16145:
        /*02d8*/ 	.byte	0x03, 0x19
        /*02da*/ 	.short	0x0034


	//----- nvinfo : EIATTR_PARAM_CBANK
	.align		4
        /*02dc*/ 	.byte	0x04, 0x0a
        /*02de*/ 	.short	(.L_16147 - .L_16146)
	.align		4
.L_16146:
        /*02e0*/ 	.word	index@(.nv.constant0._Z9cuda_gemmIiLi128ELi2ELi1ELi2048ELi8ELi8ELi64ELi1ELi1EEviiiPT_S1_S1_iii)
        /*02e4*/ 	.short	0x0380
        /*02e6*/ 	.short	0x0034


	//----- nvinfo : EIATTR_SW_WAR
	.align		4
.L_16147:
        /*02e8*/ 	.byte	0x04, 0x36
        /*02ea*/ 	.short	(.L_16149 - .L_16148)
.L_16148:
        /*02ec*/ 	.word	0x00000008
.L_16149:


//--------------------- .nv.info._Z9cuda_gemmIiLi128ELi2ELi1ELi2048ELi8ELi8ELi64ELi1ELi0EEviiiPT_S1_S1_iii --------------------------
	.section	.nv.info._Z9cuda_gemmIiLi128ELi2ELi1ELi2048ELi8ELi8ELi64ELi1ELi0EEviiiPT_S1_S1_iii,"",@"SHT_CUDA_INFO"
	.sectionflags	@""
	.align	4


	//----- nvinfo : EIATTR_CUDA_API_VERSION
	.align		4
        /*0000*/ 	.byte	0x04, 0x37
        /*0002*/ 	.short	(.L_16151 - .L_16150)
.L_16150:
        /*0004*/ 	.word	0x00000082


	//----- nvinfo : EIATTR_KPARAM_INFO
	.align		4
.L_16151:
        /*0008*/ 	.byte	0x04, 0x17
        /*000a*/ 	.short	(.L_16153 - .L_16152)
.L_16152:
        /*000c*/ 	.word	0x00000000
        /*0010*/ 	.short	0x0008
        /*0012*/ 	.short	0x0030
        /*0014*/ 	.byte	0x00, 0xf0, 0x11, 0x00


	//----- nvinfo : EIATTR_KPARAM_INFO
	.align		4
.L_16153:
        /*0018*/ 	.byte	0x04, 0x17
        /*001a*/ 	.short	(.L_16155 - .L_16154)
.L_16154:
        /*001c*/ 	.word	0x00000000
        /*0020*/ 	.short	0x0007
        /*0022*/ 	.short	0x002c
        /*0024*/ 	.byte	0x00, 0xf0, 0x11, 0x00


	//----- nvinfo : EIATTR_KPARAM_INFO
	.align		4
.L_16155:
        /*0028*/ 	.byte	0x04, 0x17
        /*002a*/ 	.short	(.L_16157 - .L_16156)
.L_16156:
        /*002c*/ 	.word	0x00000000
        /*0030*/ 	.short	0x0006
        /*0032*/ 	.short	0x0028
        /*0034*/ 	.byte	0x00, 0xf0, 0x11, 0x00


	//----- nvinfo : EIATTR_KPARAM_INFO
	.align		4
.L_16157:
        /*0038*/ 	.byte	0x04, 0x17
        /*003a*/ 	.short	(.L_16159 - .L_16158)
.L_16158:
        /*003c*/ 	.word	0x00000000
        /*0040*/ 	.short	0x0005
        /*0042*/ 	.short	0x0020
        /*0044*/ 	.byte	0x00, 0xf5, 0x21, 0x00


	//----- nvinfo : EIATTR_KPARAM_INFO
	.align		4
.L_16159:
        /*0048*/ 	.byte	0x04, 0x17
        /*004a*/ 	.short	(.L_16161 - .L_16160)
.L_16160:
        /*004c*/ 	.word	0x00000000
        /*0050*/ 	.short	0x0004
        /*0052*/ 	.short	0x0018
        /*0054*/ 	.byte	0x00, 0xf5, 0x21, 0x00


	//----- nvinfo : EIATTR_KPARAM_INFO
	.align		4
.L_16161:
        /*0058*/ 	.byte	0x04, 0x17
        /*005a*/ 	.short	(.L_16163 - .L_16162)
.L_16162:
        /*005c*/ 	.word	0x00000000
        /*0060*/ 	.short	0x0003
        /*0062*/ 	.short	0x0010
        /*0064*/ 	.byte	0x00, 0xf5, 0x21, 0x00


	//----- nvinfo : EIATTR_KPARAM_INFO
	.align		4
.L_16163:
        /*0068*/ 	.byte	0x04, 0x17
        /*006a*/ 	.short	(.L_16165 - .L_16164)
.L_16164:
        /*006c*/ 	.word	0x00000000
        /*0070*/ 	.short	0x0002
        /*0072*/ 	.short	0x0008
        /*0074*/ 	.byte	0x00, 0xf0, 0x11, 0x00


	//----- nvinfo : EIATTR_KPARAM_INFO
	.align		4
.L_16165:
        /*0078*/ 	.byte	0x04, 0x17
        /*007a*/ 	.short	(.L_16167 - .L_16166)
.L_16166:
        /*007c*/ 	.word	0x00000000
        /*0080*/ 	.short	0x0001
        /*0082*/ 	.short	0x0004
        /*0084*/ 	.byte	0x00, 0xf0, 0x11, 0x00


	//----- nvinfo : EIATTR_KPARAM_INFO
	.align		4
.L_16167:
        /*0088*/ 	.byte	0x04, 0x17
        /*008a*/ 	.short	(.L_16169 - .L_16168)
.L_16168:
        /*008c*/ 	.word	0x00000000
        /*0090*/ 	.short	0x0000
        /*0092*/ 	.short	0x0000
        /*0094*/ 	.byte	0x00, 0xf0, 0x11, 0x00


	//----- nvinfo : EIATTR_SPARSE_MMA_MASK
	.align		4
.L_16169:
        /*0098*/ 	.byte	0x03, 0x50
        /*009a*/ 	.short	0x0000


	//----- nvinfo : EIATTR_MAXREG_COUNT
	.align		4
        /*009c*/ 	.byte	0x03, 0x1b
        /*009e*/ 	.short	0x00ff


	//----- nvinfo : EIATTR_NUM_BARRIERS
	.align		4
        /*00a0*/ 	.byte	0x02, 0x4c
        /*00a2*/ 	.byte	0x01
	.zero		1


	//----- nvinfo : EIATTR_MERCURY_ISA_VERSION
	.align		4
        /*00a4*/ 	.byte	0x03, 0x5f
        /*00a6*/ 	.short	0x0101


	//----- nvinfo : EIATTR_COOP_GROUP_MASK_REGIDS
	.align		4
        /*00a8*/ 	.byte	0x04, 0x29
        /*00aa*/ 	.short	(.L_16171 - .L_16170)


	//   ....[0]....
.L_16170:
        /*00ac*/ 	.word	0xffffffff


	//   ....[1]....
        /*00b0*/ 	.word	0xffffffff


	//   ....[2]....
        /*00b4*/ 	.word	0xffffffff


	//   ....[3]....
        /*00b8*/ 	.word	0xffffffff


	//   ....[4]....
        /*00bc*/ 	.word	0xffffffff


	//   ....[5]....
        /*00c0*/ 	.word	0xffffffff


	//   ....[6]....
        /*00c4*/ 	.word	0xffffffff


	//   ....[7]....
        /*00c8*/ 	.word	0xffffffff


	//   ....[8]....
        /*00cc*/ 	.word	0x0500000b


	//   ....[9]....
        /*00d0*/ 	.word	0x0500000b


	//   ....[10]....
        /*00d4*/ 	.word	0x0500000b


	//   ....[11]....
        /*00d8*/ 	.word	0x0500000b


	//   ....[12]....
        /*00dc*/ 	.word	0x0500000b


	//   ....[13]....
        /*00e0*/ 	.word	0x0500000b


	//   ....[14]....
        /*00e4*/ 	.word	0x0500000b


	//   ....[15]....
        /*00e8*/ 	.word	0x0500000b


	//----- nvinfo : EIATTR_COOP_GROUP_INSTR_OFFSETS
	.align		4
.L_16171:
        /*00ec*/ 	.byte	0x04, 0x28
        /*00ee*/ 	.short	(.L_16173 - .L_16172)


	//   ....[0]....
.L_16172:
        /*00f0*/ 	.word	0x00001b30


	//   ....[1]....
        /*00f4*/ 	.word	0x00001b90


	//   ....[2]....
        /*00f8*/ 	.word	0x00001bf0


	//   ....[3]....
        /*00fc*/ 	.word	0x00001c50


	//   ....[4]....
        /*0100*/ 	.word	0x00001cb0


	//   ....[5]....
        /*0104*/ 	.word	0x00001d10


	//   ....[6]....
        /*0108*/ 	.word	0x00001d70


	//   ....[7]....
        /*010c*/ 	.word	0x00001dd0


	//   ....[8]....
        /*0110*/ 	.word	0x00003290


	//   ....[9]....
        /*0114*/ 	.word	0x00003320


	//   ....[10]....
        /*0118*/ 	.word	0x000033b0


	//   ....[11]....
        /*011c*/ 	.word	0x00003440


	//   ....[12]....
        /*0120*/ 	.word	0x000034d0


	//   ....[13]....
        /*0124*/ 	.word	0x00003560


	//   ....[14]....
        /*0128*/ 	.word	0x000035f0


	//   ....[15]....
        /*012c*/ 	.word	0x00003680


	//----- nvinfo : EIATTR_VRC_CTA_INIT_COUNT
	.align		4
.L_16173:
        /*0130*/ 	.byte	0x02, 0x4a
	.zero		1
	.zero		1


	//----- nvinfo : EIATTR_EXIT_INSTR_OFFSETS
	.align		4
        /*0134*/ 	.byte	0x04, 0x1c
        /*0136*/ 	.short	(.L_16175 - .L_16174)


	//   ....[0]....
.L_16174:
        /*0138*/ 	.word	0x00000710


	//   ....[1]....
        /*013c*/ 	.word	0x00003230


	//----- nvinfo : EIATTR_MAX_THREADS
	.align		4
.L_16175:
        /*0140*/ 	.byte	0x04, 0x05
        /*0142*/ 	.short	(.L_16177 - .L_16176)
.L_16176:
        /*0144*/ 	.word	0x00000080
        /*0148*/ 	.word	0x00000001
        /*014c*/ 	.word	0x00000001


	//----- nvinfo : EIATTR_CRS_STACK_SIZE
	.align		4
.L_16177:
        /*0150*/ 	.byte	0x04, 0x1e
        /*0152*/ 	.short	(.L_16179 - .L_16178)
.L_16178:
        /*0154*/ 	.word	0x00000000


	//----- nvinfo : EIATTR_CBANK_PARAM_SIZE
	.align		4
.L_16179:
        /*0158*/ 	.byte	0x03, 0x19
        /*015a*/ 	.short	0x0034


	//----- nvinfo : EIATTR_PARAM_CBANK
	.align		4
        /*015c*/ 	.byte	0x04, 0x0a
        /*015e*/ 	.short	(.L_16181 - .L_16180)
	.align		4
.L_16180:
        /*0160*/ 	.word	index@(.nv.constant0._Z9cuda_gemmIiLi128ELi2ELi1ELi2048ELi8ELi8ELi64ELi1ELi0EEviiiPT_S1_S1_iii)
        /*0164*/ 	.short	0x0380
        /*0166*/ 	.short	0x0034


	//----- nvinfo : EIATTR_SW_WAR
	.align		4
.L_16181:
        /*0168*/ 	.byte	0x04, 0x36
        /*016a*/ 	.short	(.L_16183 - .L_16182)
.L_16182:
        /*016c*/ 	.word	0x00000008
.L_16183:


//--------------------- .nv.info._Z9cuda_gemmIiLi128ELi2ELi1ELi2048ELi8ELi8ELi64ELi0ELi1EEviiiPT_S1_S1_iii --------------------------
	.section	.nv.info._Z9cuda_gemmIiLi128ELi2ELi1ELi2048ELi8ELi8ELi64ELi0ELi1EEviiiPT_S1_S1_iii,"",@"SHT_CUDA_INFO"
	.sectionflags	@""
	.align	4


	//----- nvinfo : EIATTR_CUDA_API_VERSION
	.align		4
        /*0000*/ 	.byte	0x04, 0x37
        /*0002*/ 	.short	(.L_16185 - .L_16184)
.L_16184:
        /*0004*/ 	.word	0x00000082


	//----- nvinfo : EIATTR_KPARAM_INFO
	.align		4
.L_16185:
        /*0008*/ 	.byte	0x04, 0x17
        /*000a*/ 	.short	(.L_16187 - .L_16186)
.L_16186:
        /*000c*/ 	.word	0x00000000
        /*0010*/ 	.short	0x0008
        /*0012*/ 	.short	0x0030
        /*0014*/ 	.byte	0x00, 0xf0, 0x11, 0x00


	//----- nvinfo : EIATTR_KPARAM_INFO
	.align		4
.L_16187:
        /*0018*/ 	.byte	0x04, 0x17
        /*001a*/ 	.short	(.L_16189 - .L_16188)
.L_16188:
        /*001c*/ 	.word	0x00000000
        /*0020*/ 	.short	0x0007
        /*0022*/ 	.short	0x002c
        /*0024*/ 	.byte	0x00, 0xf0, 0x11, 0x00


	//----- nvinfo : EIATTR_KPARAM_INFO
	.align		4
.L_16189:
        /*0028*/ 	.byte	0x04, 0x17
        /*002a*/ 	.short	(.L_16191 - .L_16190)
.L_16190:
        /*002c*/ 	.word	0x00000000
        /*0030*/ 	.short	0x0006
        /*0032*/ 	.short	0x0028
        /*0034*/ 	.byte	0x00, 0xf0, 0x11, 0x00


	//----- nvinfo : EIATTR_KPARAM_INFO
	.align		4
.L_16191:
        /*0038*/ 	.byte	0x04, 0x17
        /*003a*/ 	.short	(.L_16193 - .L_16192)
.L_16192:
        /*003c*/ 	.word	0x00000000
        /*0040*/ 	.short	0x0005
        /*0042*/ 	.short	0x0020
        /*0044*/ 	.byte	0x00, 0xf5, 0x21, 0x00


	//----- nvinfo : EIATTR_KPARAM_INFO
	.align		4
.L_16193:
        /*0048*/ 	.byte	0x04, 0x17
        /*004a*/ 	.short	(.L_16195 - .L_16194)
.L_16194:
        /*004c*/ 	.word	0x00000000
        /*0050*/ 	.short	0x0004
        /*0052*/ 	.short	0x0018
        /*0054*/ 	.byte	0x00, 0xf5, 0x21, 0x00


	//----- nvinfo : EIATTR_KPARAM_INFO
	.align		4
.L_16195:
        /*0058*/ 	.byte	0x04, 0x17
        /*005a*/ 	.short	(.L_16197 - .L_16196)
.L_16196:
        /*005c*/ 	.word	0x00000000
        /*0060*/ 	.short	0x0003
        /*0062*/ 	.short	0x0010
        /*0064*/ 	.byte	0x00, 0xf5, 0x21, 0x00


	//----- nvinfo : EIATTR_KPARAM_INFO
	.align		4
.L_16197:
        /*0068*/ 	.byte	0x04, 0x17
        /*006a*/ 	.short	(.L_16199 - .L_16198)
.L_16198:
        /*006c*/ 	.word	0x00000000
        /*0070*/ 	.short	0x0002
        /*0072*/ 	.short	0x0008
        /*0074*/ 	.byte	0x00, 0xf0, 0x11, 0x00


	//----- nvinfo : EIATTR_KPARAM_INFO
	.align		4
.L_16199:
        /*0078*/ 	.byte	0x04, 0x17
        /*007a*/ 	.short	(.L_16201 - .L_16200)
.L_16200:
        /*007c*/ 	.word	0x00000000
        /*0080*/ 	.short	0x0001
        /*0082*/ 	.short	0x0004
        /*0084*/ 	.byte	0x00, 0xf0, 0x11, 0x00


	//----- nvinfo : EIATTR_KPARAM_INFO
	.align		4
.L_16201:
        /*0088*/ 	.byte	0x04, 0x17
        /*008a*/ 	.short	(.L_16203 - .L_16202)
.L_16202:
        /*008c*/ 	.word	0x00000000
        /*0090*/ 	.short	0x0000
        /*0092*/ 	.short	0x0000
        /*0094*/ 	.byte	0x00, 0xf0, 0x11, 0x00


	//----- nvinfo : EIATTR_SPARSE_MMA_MASK
	.align		4
.L_16203:
        /*0098*/ 	.byte	0x03, 0x50
        /*009a*/ 	.short	0x0000


	//----- nvinfo : EIATTR_MAXREG_COUNT
	.align		4
        /*009c*/ 	.byte	0x03, 0x1b
        /*009e*/ 	.short	0x00ff


	//----- nvinfo : EIATTR_NUM_BARRIERS
	.align		4
        /*00a0*/ 	.byte	0x02, 0x4c
        /*00a2*/ 	.byte	0x01
	.zero		1


	//----- nvinfo : EIATTR_MERCURY_ISA_VERSION
	.align		4
        /*00a4*/ 	.byte	0x03, 0x5f
        /*00a6*/ 	.short	0x0101


	//----- nvinfo : EIATTR_COOP_GROUP_MASK_REGIDS
	.align		4
        /*00a8*/ 	.byte	0x04, 0x29
        /*00aa*/ 	.short	(.L_16205 - .L_16204)


	//   ....[0]....
.L_16204:
        /*00ac*/ 	.word	0xffffffff


	//   ....[1]....
        /*00b0*/ 	.word	0xffffffff


	//   ....[2]....
        /*00b4*/ 	.word	0xffffffff


	//   ....[3]....
        /*00b8*/ 	.word	0xffffffff


	//   ....[4]....
        /*00bc*/ 	.word	0xffffffff


	//   ....[5]....
        /*00c0*/ 	.word	0xffffffff


	//   ....[6]....
        /*00c4*/ 	.word	0xffffffff


	//   ....[7]....
        /*00c8*/ 	.word	0xffffffff


	//   ....[8]....
        /*00cc*/ 	.word	0xffffffff


	//   ....[9]....
        /*00d0*/ 	.word	0xffffffff


	//   ....[10]....
        /*00d4*/ 	.word	0xffffffff


	//   ....[11]....
        /*00d8*/ 	.word	0xffffffff


	//   ....[12]....
        /*00dc*/ 	.word	0xffffffff


	//   ....[13]....
        /*00e0*/ 	.word	0xffffffff


	//   ....[14]....
        /*00e4*/ 	.word	0xffffffff


	//   ....[15]....
        /*00e8*/ 	.word	0xffffffff


	//   ....[16]....
        /*00ec*/ 	.word	0xffffffff


	//   ....[17]....
        /*00f0*/ 	.word	0xffffffff


	//   ....[18]....
        /*00f4*/ 	.word	0xffffffff


	//   ....[19]....
        /*00f8*/ 	.word	0xffffffff


	//   ....[20]....
        /*00fc*/ 	.word	0xffffffff


	//   ....[21]....
        /*0100*/ 	.word	0xffffffff


	//   ....[22]....
        /*0104*/ 	.word	0xffffffff


	//   ....[23]....
        /*0108*/ 	.word	0xffffffff


	//   ....[24]....
        /*010c*/ 	.word	0xffffffff


	//   ....[25]....
        /*0110*/ 	.word	0xffffffff


	//   ....[26]....
        /*0114*/ 	.word	0xffffffff


	//   ....[27]....
        /*0118*/ 	.word	0xffffffff


	//   ....[28]....
        /*011c*/ 	.word	0xffffffff


	//   ....[29]....
        /*0120*/ 	.word	0xffffffff


	//   ....[30]....
        /*0124*/ 	.word	0xffffffff


	//   ....[31]....
        /*0128*/ 	.word	0xffffffff


	//   ....[32]....
        /*012c*/ 	.word	0xffffffff


	//   ....[33]....
        /*0130*/ 	.word	0xffffffff


	//   ....[34]....
        /*0134*/ 	.word	0xffffffff


	//   ....[35]....
        /*0138*/ 	.word	0xffffffff


	//   ....[36]....
        /*013c*/ 	.word	0xffffffff


	//   ....[37]....
        /*0140*/ 	.word	0xffffffff


	//   ....[38]....
        /*0144*/ 	.word	0xffffffff


	//   ....[39]....
        /*0148*/ 	.word	0xffffffff


	//   ....[40]....
        /*014c*/ 	.word	0xffffffff


	//   ....[41]....
        /*0150*/ 	.word	0xffffffff


	//   ....[42]....
        /*0154*/ 	.word	0xffffffff


	//   ....[43]....
        /*0158*/ 	.word	0xffffffff


	//   ....[44]....
        /*015c*/ 	.word	0xffffffff


	//   ....[45]....
        /*0160*/ 	.word	0xffffffff


	//   ....[46]....
        /*0164*/ 	.word	0xffffffff


	//   ....[47]....
        /*0168*/ 	.word	0xffffffff


	//   ....[48]....
        /*016c*/ 	.word	0xffffffff


	//   ....[49]....
        /*0170*/ 	.word	0xffffffff


	//   ....[50]....
        /*0174*/ 	.word	0xffffffff


	//   ....[51]....
        /*0178*/ 	.word	0xffffffff


	//   ....[52]....
        /*017c*/ 	.word	0xffffffff


	//   ....[53]....
        /*0180*/ 	.word	0xffffffff


	//   ....[54]....
        /*0184*/ 	.word	0xffffffff


	//   ....[55]....
        /*0188*/ 	.word	0xffffffff


	//   ....[56]....
        /*018c*/ 	.word	0xffffffff


	//   ....[57]....
        /*0190*/ 	.word	0xffffffff


	//   ....[58]....
        /*0194*/ 	.word	0xffffffff


	//   ....[59]....
        /*0198*/ 	.word	0xffffffff


	//   ....[60]....
        /*019c*/ 	.word	0xffffffff


	//   ....[61]....
        /*01a0*/ 	.word	0xffffffff


	//   ....[62]....
        /*01a4*/ 	.word	0xffffffff


	//   ....[63]....
        /*01a8*/ 	.word	0xffffffff


	//----- nvinfo : EIATTR_COOP_GROUP_INSTR_OFFSETS
	.align		4
.L_16205:
        /*01ac*/ 	.byte	0x04, 0x28
        /*01ae*/ 	.short	(.L_16207 - .L_16206)


	//   ....[0]....
.L_16206:
        /*01b0*/ 	.word	0x00001060


	//   ....[1]....
        /*01b4*/ 	.word	0x00001080


	//   ....[2]....
        /*01b8*/ 	.word	0x00001090


	//   ....[3]....
        /*01bc*/ 	.word	0x000010b0


	//   ....[4]....
        /*01c0*/ 	.word	0x000010c0


	//   ....[5]....
        /*01c4*/ 	.word	0x000010e0


	//   ....[6]....
        /*01c8*/ 	.word	0x00001100


	//   ....[7]....
        /*01cc*/ 	.word	0x00001120


	//   ....[8]....
        /*01d0*/ 	.word	0x00001150


	//   ....[9]....
        /*01d4*/ 	.word	0x00001170


	//   ....[10]....
        /*01d8*/ 	.word	0x000011a0


	//   ....[11]....
        /*01dc*/ 	.word	0x000011d0


	//   ....[12]....
        /*01e0*/ 	.word	0x00001250


	//   ....[13]....
        /*01e4*/ 	.word	0x00001280


	//   ....[14]....
        /*01e8*/ 	.word	0x000012b0


	//   ....[15]....
        /*01ec*/ 	.word	0x000012e0


	//   ....[16]....
        /*01f0*/ 	.word	0x00001320


	//   ....[17]....
        /*01f4*/ 	.word	0x00001330


	//   ....[18]....
        /*01f8*/ 	.word	0x00001390


	//   ....[19]....
        /*01fc*/ 	.word	0x000013d0


	//   ....[20]....
        /*0200*/ 	.word	0x00001410


	//   ....[21]....
        /*0204*/ 	.word	0x00001440


	//   ....[22]....
        /*0208*/ 	.word	0x00001460


	//   ....[23]....
        /*020c*/ 	.word	0x00001470


	//   ....[24]....
        /*0210*/ 	.word	0x000014b0


	//   ....[25]....
        /*0214*/ 	.word	0x00001500


	//   ....[26]....
        /*0218*/ 	.word	0x00001580


	//   ....[27]....
        /*021c*/ 	.word	0x000015f0


	//   ....[28]....
        /*0220*/ 	.word	0x00001600


	//   ....[29]....
        /*0224*/ 	.word	0x00001610


	//   ....[30]....
        /*0228*/ 	.word	0x00001620


	//   ....[31]....
        /*022c*/ 	.word	0x00001630


	//   ....[32]....
        /*0230*/ 	.word	0x000016b0


	//   ....[33]....
        /*0234*/ 	.word	0x000016f0


	//   ....[34]....
        /*0238*/ 	.word	0x00001720


	//   ....[35]....
        /*023c*/ 	.word	0x00001750


	//   ....[36]....
        /*0240*/ 	.word	0x00001760


	//   ....[37]....
        /*0244*/ 	.word	0x00001770


	//   ....[38]....
        /*0248*/ 	.word	0x000017c0


	//   ....[39]....
        /*024c*/ 	.word	0x000017e0


	//   ....[40]....
        /*0250*/ 	.word	0x00001880


	//   ....[41]....
        /*0254*/ 	.word	0x000018b0


	//   ....[42]....
        /*0258*/ 	.word	0x000018e0


	//   ....[43]....
        /*025c*/ 	.word	0x00001930


	//   ....[44]....
        /*0260*/ 	.word	0x00001960


	//   ....[45]....
        /*0264*/ 	.word	0x00001980


	//   ....[46]....
        /*0268*/ 	.word	0x000019a0


	//   ....[47]....
        /*026c*/ 	.word	0x000019c0


	//   ....[48]....
        /*0270*/ 	.word	0x00001aa0


	//   ....[49]....
        /*0274*/ 	.word	0x00001ad0


	//   ....[50]....
        /*0278*/ 	.word	0x00001b00


	//   ....[51]....
        /*027c*/ 	.word	0x00001b30


	//   ....[52]....
        /*0280*/ 	.word	0x00001b40


	//   ....[53]....
        /*0284*/ 	.word	0x00001b50


	//   ....[54]....
        /*0288*/ 	.word	0x00001b60


	//   ....[55]....
        /*028c*/ 	.word	0x00001b80


	//   ....[56]....
        /*0290*/ 	.word	0x00001bb0


	//   ....[57]....
        /*0294*/ 	.word	0x00001bd0


	//   ....[58]....
        /*0298*/ 	.word	0x00001c00


	//   ....[59]....
        /*029c*/ 	.word	0x00001c30


	//   ....[60]....
        /*02a0*/ 	.word	0x00001c60


	//   ....[61]....
        /*02a4*/ 	.word	0x00001c90


	//   ....[62]....
        /*02a8*/ 	.word	0x00001cc0


	//   ....[63]....
        /*02ac*/ 	.word	0x00001d00


	//----- nvinfo : EIATTR_VRC_CTA_INIT_COUNT
	.align		4
.L_16207:
        /*02b0*/ 	.byte	0x02, 0x4a
	.zero		1
	.zero		1


	//----- nvinfo : EIATTR_EXIT_INSTR_OFFSETS
	.align		4
        /*02b4*/ 	.byte	0x04, 0x1c
        /*02b6*/ 	.short	(.L_16209 - .L_16208)


	//   ....[0]....
.L_16208:
        /*02b8*/ 	.word	0x000006b0


	//   ....[1]....
        /*02bc*/ 	.word	0x000020e0


	//----- nvinfo : EIATTR_MAX_THREADS
	.align		4
.L_16209:
        /*02c0*/ 	.byte	0x04, 0x05
        /*02c2*/ 	.short	(.L_16211 - .L_16210)
.L_16210:
        /*02c4*/ 	.word	0x00000080
        /*02c8*/ 	.word	0x00000001
        /*02cc*/ 	.word	0x00000001


	//----- nvinfo : EIATTR_CRS_STACK_SIZE
	.align		4
.L_16211:
        /*02d0*/ 	.byte	0x04, 0x1e
        /*02d2*/ 	.short	(.L_16213 - .L_16212)
.L_16212:
        /*02d4*/ 	.word	0x00000000


	//----- nvinfo : EIATTR_CBANK_PARAM_SIZE
	.align		4
.L_16213:
        /*02d8*/ 	.byte	0x03, 0x19
        /*02da*/ 	.short	0x0034


	//----- nvinfo : EIATTR_PARAM_CBANK
	.align		4
        /*02dc*/ 	.byte	0x04, 0x0a
        /*02de*/ 	.short	(.L_16215 - .L_16214)
	.align		4
.L_16214:
        /*02e0*/ 	.word	index@(.nv.constant0._Z9cuda_gemmIiLi128ELi2ELi1ELi2048ELi8ELi8ELi64ELi0ELi1EEviiiPT_S1_S1_iii)
        /*02e4*/ 	.short	0x0380
        /*02e6*/ 	.short	0x0034


	//----- nvinfo : EIATTR_SW_WAR
	.align		4
.L_16215:
        /*02e8*/ 	.byte	0x04, 0x36
        /*02ea*/ 	.short	(.L_16217 - .L_16216)
.L_16216:
        /*02ec*/ 	.word	0x00000008
.L_16217:


//--------------------- .nv.info._Z9cuda_gemmIiLi128ELi2ELi1ELi2048ELi8ELi8ELi64ELi0ELi0EEviiiPT_S1_S1_iii --------------------------
	.section	.nv.info._Z9cuda_gemmIiLi128ELi2ELi1ELi2048ELi8ELi8ELi64ELi0ELi0EEviiiPT_S1_S1_iii,"",@"SHT_CUDA_INFO"
	.sectionflags	@""
	.align	4


	//----- nvinfo : EIATTR_CUDA_API_VERSION
	.align		4
        /*0000*/ 	.byte	0x04, 0x37
        /*0002*/ 	.short	(.L_16219 - .L_16218)
.L_16218:
        /*0004*/ 	.word	0x00000082


	//----- nvinfo : EIATTR_KPARAM_INFO
	.align		4
.L_16219:
        /*0008*/ 	.byte	0x04, 0x17
        /*000a*/ 	.short	(.L_16221 - .L_16220)
.L_16220:
        /*000c*/ 	.word	0x00000000
        /*0010*/ 	.short	0x0008
        /*0012*/ 	.short	0x0030
        /*0014*/ 	.byte	0x00, 0xf0, 0x11, 0x00


	//----- nvinfo : EIATTR_KPARAM_INFO
	.align		4
.L_16221:
        /*0018*/ 	.byte	0x04, 0x17
        /*001a*/ 	.short	(.L_16223 - .L_16222)
.L_16222:
        /*001c*/ 	.word	0x00000000
        /*0020*/ 	.short	0x0007
        /*0022*/ 	.short	0x002c
        /*0024*/ 	.byte	0x00, 0xf0, 0x11, 0x00


	//----- nvinfo : EIATTR_KPARAM_INFO
	.align		4
.L_16223:
        /*0028*/ 	.byte	0x04, 0x17
        /*002a*/ 	.short	(.L_16225 - .L_16224)
.L_16224:
        /*002c*/ 	.word	0x00000000
        /*0030*/ 	.short	0x0006
        /*0032*/ 	.short	0x0028
        /*0034*/ 	.byte	0x00, 0xf0, 0x11, 0x00


	//----- nvinfo : EIATTR_KPARAM_INFO
	.align		4
.L_16225:
        /*0038*/ 	.byte	0x04, 0x17
        /*003a*/ 	.short	(.L_16227 - .L_16226)
.L_16226:
        /*003c*/ 	.word	0x00000000
        /*0040*/ 	.short	0x0005
        /*0042*/ 	.short	0x0020
        /*0044*/ 	.byte	0x00, 0xf5, 0x21, 0x00


	//----- nvinfo : EIATTR_KPARAM_INFO
	.align		4
.L_16227:
        /*0048*/ 	.byte	0x04, 0x17
        /*004a*/ 	.short	(.L_16229 - .L_16228)
.L_16228:
        /*004c*/ 	.word	0x00000000
        /*0050*/ 	.short	0x0004
        /*0052*/ 	.short	0x0018
        /*0054*/ 	.byte	0x00, 0xf5, 0x21, 0x00


	//----- nvinfo : EIATTR_KPARAM_INFO
	.align		4
.L_16229:
        /*0058*/ 	.byte	0x04, 0x17
        /*005a*/ 	.short	(.L_16231 - .L_16230)
.L_16230:
        /*005c*/ 	.word	0x00000000
        /*0060*/ 	.short	0x0003
        /*0062*/ 	.short	0x0010
        /*0064*/ 	.byte	0x00, 0xf5, 0x21, 0x00


	//----- nvinfo : EIATTR_KPARAM_INFO
	.align		4
.L_16231:
        /*0068*/ 	.byte	0x04, 0x17
        /*006a*/ 	.short	(.L_16233 - .L_16232)
.L_16232:
        /*006c*/ 	.word	0x00000000
        /*0070*/ 	.short	0x0002
        /*0072*/ 	.short	0x0008
        /*0074*/ 	.byte	0x00, 0xf0, 0x11, 0x00


	//----- nvinfo : EIATTR_KPARAM_INFO
	.align		4
.L_16233:
        /*0078*/ 	.byte	0x04, 0x17
        /*007a*/ 	.short	(.L_16235 - .L_16234)
.L_16234:
        /*007c*/ 	.word	0x00000000
        /*0080*/ 	.short	0x0001
        /*0082*/ 	.short	0x0004
        /*0084*/ 	.byte	0x00, 0xf0, 0x11, 0x00


	//----- nvinfo : EIATTR_KPARAM_INFO
	.align		4
.L_16235:
        /*0088*/ 	.byte	0x04, 0x17
        /*008a*/ 	.short	(.L_16237 - .L_16236)
.L_16236:
        /*008c*/ 	.word	0x00000000
        /*0090*/ 	.short	0x0000
        /*0092*/ 	.short	0x0000
        /*0094*/ 	.byte	0x00, 0xf0, 0x11, 0x00


	//----- nvinfo : EIATTR_SPARSE_MMA_MASK
	.align		4
.L_16237:
        /*0098*/ 	.byte	0x03, 0x50
        /*009a*/ 	.short	0x0000


	//----- nvinfo : EIATTR_MAXREG_COUNT
	.align		4
        /*009c*/ 	.byte	0x03, 0x1b
        /*009e*/ 	.short	0x00ff


	//----- nvinfo : EIATTR_NUM_BARRIERS
	.align		4
        /*00a0*/ 	.byte	0x02, 0x4c
        /*00a2*/ 	.byte	0x01
	.zero		1


	//----- nvinfo : EIATTR_MERCURY_ISA_VERSION
	.align		4
        /*00a4*/ 	.byte	0x03, 0x5f
        /*00a6*/ 	.short	0x0101


	//----- nvinfo : EIATTR_COOP_GROUP_MASK_REGIDS
	.align		4
        /*00a8*/ 	.byte	0x04, 0x29
        /*00aa*/ 	.short	(.L_16239 - .L_16238)


	//   ....[0]....
.L_16238:
        /*00ac*/ 	.word	0xffffffff


	//   ....[1]....
        /*00b0*/ 	.word	0xffffffff


	//   ....[2]....
        /*00b4*/ 	.word	0xffffffff


	//   ....[3]....
        /*00b8*/ 	.word	0xffffffff


	//   ....[4]....
        /*00bc*/ 	.word	0xffffffff


	//   ....[5]....
        /*00c0*/ 	.word	0xffffffff


	//   ....[6]....
        /*00c4*/ 	.word	0xffffffff


	//   ....[7]....
        /*00c8*/ 	.word	0xffffffff


	//   ....[8]....
        /*00cc*/ 	.word	0x0500000b


	//   ....[9]....
        /*00d0*/ 	.word	0x0500000b


	//   ....[10]....
        /*00d4*/ 	.word	0x0500000b


	//   ....[11]....
        /*00d8*/ 	.word	0x0500000b


	//   ....[12]....
        /*00dc*/ 	.word	0x0500000b


	//   ....[13]....
        /*00e0*/ 	.word	0x0500000b


	//   ....[14]....
        /*00e4*/ 	.word	0x0500000b


	//   ....[15]....
        /*00e8*/ 	.word	0x0500000b


	//----- nvinfo : EIATTR_COOP_GROUP_INSTR_OFFSETS
	.align		4
.L_16239:
        /*00ec*/ 	.byte	0x04, 0x28
        /*00ee*/ 	.short	(.L_16241 - .L_16240)


	//   ....[0]....
.L_16240:
        /*00f0*/ 	.word	0x000019b0


	//   ....[1]....
        /*00f4*/ 	.word	0x00001a10


	//   ....[2]....
        /*00f8*/ 	.word	0x00001a70


	//   ....[3]....
        /*00fc*/ 	.word	0x00001ad0


	//   ....[4]....
        /*0100*/ 	.word	0x00001b30


	//   ....[5]....
        /*0104*/ 	.word	0x00001b90


	//   ....[6]....
        /*0108*/ 	.word	0x00001bf0


	//   ....[7]....
        /*010c*/ 	.word	0x00001c50


	//   ....[8]....
        /*0110*/ 	.word	0x000034a0


	//   ....[9]....
        /*0114*/ 	.word	0x00003530


	//   ....[10]....
        /*0118*/ 	.word	0x000035c0


	//   ....[11]....
        /*011c*/ 	.word	0x00003650


	//   ....[12]....
        /*0120*/ 	.word	0x000036e0


	//   ....[13]....
        /*0124*/ 	.word	0x00003770


	//   ....[14]....
        /*0128*/ 	.word	0x00003800


	//   ....[15]....
        /*012c*/ 	.word	0x00003890


	//----- nvinfo : EIATTR_VRC_CTA_INIT_COUNT
	.align		4
.L_16241:
        /*0130*/ 	.byte	0x02, 0x4a
	.zero		1
	.zero		1


	//----- nvinfo : EIATTR_EXIT_INSTR_OFFSETS
	.align		4
        /*0134*/ 	.byte	0x04, 0x1c
        /*0136*/ 	.short	(.L_16243 - .L_16242)


	//   ....[0]....
.L_16242:
        /*0138*/ 	.word	0x00000720


	//   ....[1]....
        /*013c*/ 	.word	0x00003440


	//----- nvinfo : EIATTR_MAX_THREADS
	.align		4
.L_16243:
        /*0140*/ 	.byte	0x04, 0x05
        /*0142*/ 	.short	(.L_16245 - .L_16244)
.L_16244:
        /*0144*/ 	.word	0x00000080
        /*0148*/ 	.word	0x00000001
        /*014c*/ 	.word	0x00000001


	//----- nvinfo : EIATTR_CRS_STACK_SIZE
	.align		4
.L_16245:
        /*0150*/ 	.byte	0x04, 0x1e
        /*0152*/ 	.short	(.L_16247 - .L_16246)
.L_16246:
        /*0154*/ 	.word	0x00000000


	//----- nvinfo : EIATTR_CBANK_PARAM_SIZE
	.align		4
.L_16247:
        /*0158*/ 	.byte	0x03, 0x19
        /*015a*/ 	.short	0x0034


	//----- nvinfo : EIATTR_PARAM_CBANK
	.align		4
        /*015c*/ 	.byte	0x04, 0x0a
        /*015e*/ 	.short	(.L_16249 - .L_16248)
	.align		4
.L_16248:
        /*0160*/ 	.word	index@(.nv.constant0._Z9cuda_gemmIiLi128ELi2ELi1ELi2048ELi8ELi8ELi64ELi0ELi0EEviiiPT_S1_S1_iii)
        /*0164*/ 	.short	0x0380
        /*0166*/ 	.short	0x0034


	//----- nvinfo : EIATTR_SW_WAR
	.align		4
.L_16249:
        /*0168*/ 	.byte	0x04, 0x36
        /*016a*/ 	.short	(.L_16251 - .L_16250)
.L_16250:
        /*016c*/ 	.word	0x00000008
.L_16251:


//--------------------- .nv.info._Z9cuda_gemmIiLi128ELi2ELi1ELi2048ELi4ELi4ELi64ELi1ELi1EEviiiPT_S1_S1_iii --------------------------
	.section	.nv.info._Z9cuda_gemmIiLi128ELi2ELi1ELi2048ELi4ELi4ELi64ELi1ELi1EEviiiPT_S1_S1_iii,"",@"SHT_CUDA_INFO"
	.sectionflags	@""
	.align	4


	//----- nvinfo : EIATTR_CUDA_API_VERSION
	.align		4
        /*0000*/ 	.byte	0x04, 0x37
        /*0002*/ 	.short	(.L_16253 - .L_16252)
.L_16252:
        /*0004*/ 	.word	0x00000082


	//----- nvinfo : EIATTR_KPARAM_INFO
	.align		4
.L_16253:
        /*0008*/ 	.byte	0x04, 0x17
        /*000a*/ 	.short	(.L_16255 - .L_16254)
.L_16254:
        /*000c*/ 	.word	0x00000000
        /*0010*/ 	.short	0x0008
        /*0012*/ 	.short	0x0030
        /*0014*/ 	.byte	0x00, 0xf0, 0x11, 0x00


	//----- nvinfo : EIATTR_KPARAM_INFO
	.align		4
.L_16255:
        /*0018*/ 	.byte	0x04, 0x17
        /*001a*/ 	.short	(.L_16257 - .L_16256)
.L_16256:
        /*001c*/ 	.word	0x00000000
        /*0020*/ 	.short	0x0007
        /*0022*/ 	.short	0x002c
        /*0024*/ 	.byte	0x00, 0xf0, 0x11, 0x00


	//----- nvinfo : EIATTR_KPARAM_INFO
	.align		4
.L_16257:
        /*0028*/ 	.byte	0x04, 0x17
        /*002a*/ 	.short	(.L_16259 - .L_16258)
.L_16258:
        /*002c*/ 	.word	0x00000000
        /*0030*/ 	.short	0x0006
        /*0032*/ 	.short	0x0028
        /*0034*/ 	.byte	0x00, 0xf0, 0x11, 0x00


	//----- nvinfo : EIATTR_KPARAM_INFO
	.align		4
.L_16259:
        /*0038*/ 	.byte	0x04, 0x17
        /*003a*/ 	.short	(.L_16261 - .L_16260)
.L_16260:
        /*003c*/ 	.word	0x00000000
        /*0040*/ 	.short	0x0005
        /*0042*/ 	.short	0x0020
        /*0044*/ 	.byte	0x00, 0xf5, 0x21, 0x00


	//----- nvinfo : EIATTR_KPARAM_INFO
	.align		4
.L_16261:
        /*0048*/ 	.byte	0x04, 0x17
        /*004a*/ 	.short	(.L_16263 - .L_16262)
.L_16262:
        /*004c*/ 	.word	0x00000000
        /*0050*/ 	.short	0x0004
        /*0052*/ 	.short	0x0018
        /*0054*/ 	.byte	0x00, 0xf5, 0x21, 0x00


	//----- nvinfo : EIATTR_KPARAM_INFO
	.align		4
.L_16263:
        /*0058*/ 	.byte	0x04, 0x17
        /*005a*/ 	.short	(.L_16265 - .L_16264)
.L_16264:
        /*005c*/ 	.word	0x00000000
        /*0060*/ 	.short	0x0003
        /*0062*/ 	.short	0x0010
        /*0064*/ 	.byte	0x00, 0xf5, 0x21, 0x00


	//----- nvinfo : EIATTR_KPARAM_INFO
	.align		4
.L_16265:
        /*0068*/ 	.byte	0x04, 0x17
        /*006a*/ 	.short	(.L_16267 - .L_16266)
.L_16266:
        /*006c*/ 	.word	0x00000000
        /*0070*/ 	.short	0x0002
        /*0072*/ 	.short	0x0008
        /*0074*/ 	.byte	0x00, 0xf0, 0x11, 0x00


	//----- nvinfo : EIATTR_KPARAM_INFO
	.align		4
.L_16267:
        /*0078*/ 	.byte	0x04, 0x17
        /*007a*/ 	.short	(.L_16269 - .L_16268)
.L_16268:
        /*007c*/ 	.word	0x00000000
        /*0080*/ 	.short	0x0001
        /*0082*/ 	.short	0x0004
        /*0084*/ 	.byte	0x00, 0xf0, 0x11, 0x00


	//----- nvinfo : EIATTR_KPARAM_INFO
	.align		4
.L_16269:
        /*0088*/ 	.byte	0x04, 0x17
        /*008a*/ 	.short	(.L_16271 - .L_16270)
.L_16270:
        /*008c*/ 	.word	0x00000000
        /*0090*/ 	.short	0x0000
        /*0092*/ 	.short	0x0000
        /*0094*/ 	.byte	0x00, 0xf0, 0x11, 0x00


	//----- nvinfo : EIATTR_SPARSE_MMA_MASK
	.align		4
.L_16271:
        /*0098*/ 	.byte	0x03, 0x50
        /*009a*/ 	.short	0x0000


	//----- nvinfo : EIATTR_MAXREG_COUNT
	.align		4
        /*009c*/ 	.byte	0x03, 0x1b
        /*009e*/ 	.short	0x00ff


	//----- nvinfo : EIATTR_NUM_BARRIERS
	.align		4
        /*00a0*/ 	.byte	0x02, 0x4c
        /*00a2*/ 	.byte	0x01
	.zero		1


	//----- nvinfo : EIATTR_MERCURY_ISA_VERSION
	.align		4
        /*00a4*/ 	.byte	0x03, 0x5f
        /*00a6*/ 	.short	0x0101


	//----- nvinfo : EIATTR_COOP_GROUP_MASK_REGIDS
	.align		4
        /*00a8*/ 	.byte	0x04, 0x29
        /*00aa*/ 	.short	(.L_16273 - .L_16272)


	//   ....[0]....
.L_16272:
        /*00ac*/ 	.word	0xffffffff


	//   ....[1]....
        /*00b0*/ 	.word	0xffffffff


	//   ....[2]....
        /*00b4*/ 	.word	0xffffffff


	//   ....[3]....
        /*00b8*/ 	.word	0xffffffff


	//   ....[4]....
        /*00bc*/ 	.word	0xffffffff


	//   ....[5]....
        /*00c0*/ 	.word	0xffffffff


	//   ....[6]....
        /*00c4*/ 	.word	0xffffffff


	//   ....[7]....
        /*00c8*/ 	.word	0xffffffff


	//   ....[8]....
        /*00cc*/ 	.word	0xffffffff


	//   ....[9]....
        /*00d0*/ 	.word	0xffffffff


	//   ....[10]....
        /*00d4*/ 	.word	0xffffffff


	//   ....[11]....
        /*00d8*/ 	.word	0xffffffff


	//   ....[12]....
        /*00dc*/ 	.word	0xffffffff


	//   ....[13]....
        /*00e0*/ 	.word	0xffffffff


	//   ....[14]....
        /*00e4*/ 	.word	0xffffffff


	//   ....[15]....
        /*00e8*/ 	.word	0xffffffff


	//----- nvinfo : EIATTR_COOP_GROUP_INSTR_OFFSETS
	.align		4
.L_16273:
        /*00ec*/ 	.byte	0x04, 0x28
        /*00ee*/ 	.short	(.L_16275 - .L_16274)


	//   ....[0]....
.L_16274:
        /*00f0*/ 	.word	0x00000860


	//   ....[1]....
        /*00f4*/ 	.word	0x00000870


	//   ....[2]....
        /*00f8*/ 	.word	0x00000880


	//   ....[3]....
        /*00fc*/ 	.word	0x00000890


	//   ....[4]....
        /*0100*/ 	.word	0x000008a0


	//   ....[5]....
        /*0104*/ 	.word	0x000008b0


	//   ....[6]....
        /*0108*/ 	.word	0x000008c0


	//   ....[7]....
        /*010c*/ 	.word	0x000008e0


	//   ....[8]....
        /*0110*/ 	.word	0x000008f0


	//   ....[9]....
        /*0114*/ 	.word	0x00000910


	//   ....[10]....
        /*0118*/ 	.word	0x00000930


	//   ....[11]....
        /*011c*/ 	.word	0x00000940


	//   ....[12]....
        /*0120*/ 	.word	0x00000960


	//   ....[13]....
        /*0124*/ 	.word	0x00000980


	//   ....[14]....
        /*0128*/ 	.word	0x00000990


	//   ....[15]....
        /*012c*/ 	.word	0x00000a90


	//----- nvinfo : EIATTR_VRC_CTA_INIT_COUNT
	.align		4
.L_16275:
        /*0130*/ 	.byte	0x02, 0x4a
	.zero		1
	.zero		1


	//----- nvinfo : EIATTR_EXIT_INSTR_OFFSETS
	.align		4
        /*0134*/ 	.byte	0x04, 0x1c
        /*0136*/ 	.short	(.L_16277 - .L_16276)


	//   ....[0]....
.L_16276:
        /*0138*/ 	.word	0x000001b0


	//   ....[1]....
        /*013c*/ 	.word	0x00000f90


	//----- nvinfo : EIATTR_MAX_THREADS
	.align		4
.L_16277:
        /*0140*/ 	.byte	0x04, 0x05
        /*0142*/ 	.short	(.L_16279 - .L_16278)
.L_16278:
        /*0144*/ 	.word	0x00000080
        /*0148*/ 	.word	0x00000001
        /*014c*/ 	.word	0x00000001


	//----- nvinfo : EIATTR_CRS_STACK_SIZE
	.align		4
.L_16279:
        /*0150*/ 	.byte	0x04, 0x1e
        /*0152*/ 	.short	(.L_16281 - .L_16280)
.L_16280:
        /*0154*/ 	.word	0x00000000


	//----- nvinfo : EIATTR_CBANK_PARAM_SIZE
	.align		4
.L_16281:
        /*0158*/ 	.byte	0x03, 0x19
        /*015a*/ 	.short	0x0034


	//----- nvinfo : EIATTR_PARAM_CBANK
	.align		4
        /*015c*/ 	.byte	0x04, 0x0a
        /*015e*/ 	.short	(.L_16283 - .L_16282)
	.align		4
.L_16282:
        /*0160*/ 	.word	index@(.nv.constant0._Z9cuda_gemmIiLi128ELi2ELi1ELi2048ELi4ELi4ELi64ELi1ELi1EEviiiPT_S1_S1_iii)
        /*0164*/ 	.short	0x0380
        /*0166*/ 	.short	0x0034


	//----- nvinfo : EIATTR_SW_WAR
	.align		4
.L_16283:
        /*0168*/ 	.byte	0x04, 0x36
        /*016a*/ 	.short	(.L_16285 - .L_16284)
.L_16284:
        /*016c*/ 	.word	0x00000008
.L_16285:


//--------------------- .nv.info._Z9cuda_gemmIiLi128ELi2ELi1ELi2048ELi4ELi4ELi64ELi1ELi0EEviiiPT_S1_S1_iii --------------------------
	.section	.nv.info._Z9cuda_gemmIiLi128ELi2ELi1ELi2048ELi4ELi4ELi64ELi1ELi0EEviiiPT_S1_S1_iii,"",@"SHT_CUDA_INFO"
	.sectionflags	@""
	.align	4


	//----- nvinfo : EIATTR_CUDA_API_VERSION
	.align		4
        /*0000*/ 	.byte	0x04, 0x37
        /*0002*/ 	.short	(.L_16287 - .L_16286)
.L_16286:
        /*0004*/ 	.word	0x00000082


	//----- nvinfo : EIATTR_KPARAM_INFO
	.align		4
.L_16287:
        /*0008*/ 	.byte	0x04, 0x17
        /*000a*/ 	.short	(.L_16289 - .L_16288)
.L_16288:
        /*000c*/ 	.word	0x00000000
        /*0010*/ 	.short	0x0008
        /*0012*/ 	.short	0x0030
        /*0014*/ 	.byte	0x00, 0xf0, 0x11, 0x00


	//----- nvinfo : EIATTR_KPARAM_INFO
	.align		4
.L_16289:
        /*0018*/ 	.byte	0x04, 0x17
        /*001a*/ 	.short	(.L_16291 - .L_16290)
.L_16290:
        /*001c*/ 	.word	0x00000000
        /*0020*/ 	.short	0x0007
        /*0022*/ 	.short	0x002c
        /*0024*/ 	.byte	0x00, 0xf0, 0x11, 0x00


	//----- nvinfo : EIATTR_KPARAM_INFO
	.align		4
.L_16291:
        /*0028*/ 	.byte	0x04, 0x17
        /*002a*/ 	.short	(.L_16293 - .L_16292)
.L_16292:
        /*002c*/ 	.word	0x00000000
        /*0030*/ 	.short	0x0006
        /*0032*/ 	.short	0x0028
        /*0034*/ 	.byte	0x00, 0xf0, 0x11, 0x00


	//----- nvinfo : EIATTR_KPARAM_INFO
	.align		4
.L_16293:
        /*0038*/ 	.byte	0x04, 0x17
        /*003a*/ 	.short	(.L_16295 - .L_16294)
.L_16294:
        /*003c*/ 	.word	0x00000000
        /*0040*/ 	.short	0x0005
        /*0042*/ 	.short	0x0020
        /*0044*/ 	.byte	0x00, 0xf5, 0x21, 0x00


	//----- nvinfo : EIATTR_KPARAM_INFO
	.align		4
.L_16295:
        /*0048*/ 	.byte	0x04, 0x17
        /*004a*/ 	.short	(.L_16297 - .L_16296)
.L_16296:
        /*004c*/ 	.word	0x00000000
        /*0050*/ 	.short	0x0004
        /*0052*/ 	.short	0x0018
        /*0054*/ 	.byte	0x00, 0xf5, 0x21, 0x00


	//----- nvinfo : EIATTR_KPARAM_INFO
	.align		4
.L_16297:
        /*0058*/ 	.byte	0x04, 0x17
        /*005a*/ 	.short	(.L_16299 - .L_16298)
.L_16298:
        /*005c*/ 	.word	0x00000000
        /*0060*/ 	.short	0x0003
        /*0062*/ 	.short	0x0010
        /*0064*/ 	.byte	0x00, 0xf5, 0x21, 0x00


	//----- nvinfo : EIATTR_KPARAM_INFO
	.align		4
.L_16299:
        /*0068*/ 	.byte	0x04, 0x17
        /*006a*/ 	.short	(.L_16301 - .L_16300)
.L_16300:
        /*006c*/ 	.word	0x00000000
        /*0070*/ 	.short	0x0002
        /*0072*/ 	.short	0x0008
        /*0074*/ 	.byte	0x00, 0xf0, 0x11, 0x00


	//----- nvinfo : EIATTR_KPARAM_INFO
	.align		4
.L_16301:
        /*0078*/ 	.byte	0x04, 0x17
        /*007a*/ 	.short	(.L_16303 - .L_16302)
.L_16302:
        /*007c*/ 	.word	0x00000000
        /*0080*/ 	.short	0x0001
        /*0082*/ 	.short	0x0004
        /*0084*/ 	.byte	0x00, 0xf0, 0x11, 0x00


	//----- nvinfo : EIATTR_KPARAM_INFO
	.align		4
.L_16303:
        /*0088*/ 	.byte	0x04, 0x17
        /*008a*/ 	.short	(.L_16305 - .L_16304)
.L_16304:
        /*008c*/ 	.word	0x00000000
        /*0090*/ 	.short	0x0000
        /*0092*/ 	.short	0x0000
        /*0094*/ 	.byte	0x00, 0xf0, 0x11, 0x00


	//----- nvinfo : EIATTR_SPARSE_MMA_MASK
	.align		4
.L_16305:
        /*0098*/ 	.byte	0x03, 0x50
        /*009a*/ 	.short	0x0000


	//----- nvinfo : EIATTR_MAXREG_COUNT
	.align		4
        /*009c*/ 	.byte	0x03, 0x1b
        /*009e*/ 	.short	0x00ff


	//----- nvinfo : EIATTR_NUM_BARRIERS
	.align		4
        /*00a0*/ 	.byte	0x02, 0x4c
        /*00a2*/ 	.byte	0x01
	.zero		1


	//----- nvinfo : EIATTR_MERCURY_ISA_VERSION
	.align		4
        /*00a4*/ 	.byte	0x03, 0x5f
        /*00a6*/ 	.short	0x0101


	//----- nvinfo : EIATTR_COOP_GROUP_MASK_REGIDS
	.align		4
        /*00a8*/ 	.byte	0x04, 0x29
        /*00aa*/ 	.short	(.L_16307 - .L_16306)


	//   ....[0]....
.L_16306:
        /*00ac*/ 	.word	0xffffffff


	//   ....[1]....
        /*00b0*/ 	.word	0xffffffff


	//   ....[2]....
        /*00b4*/ 	.word	0xffffffff


	//   ....[3]....
        /*00b8*/ 	.word	0xffffffff


	//   ....[4]....
        /*00bc*/ 	.word	0x0500000d


	//   ....[5]....
        /*00c0*/ 	.word	0x0500000d


	//   ....[6]....
        /*00c4*/ 	.word	0x0500000d


	//   ....[7]....
        /*00c8*/ 	.word	0x0500000d


	//----- nvinfo : EIATTR_COOP_GROUP_INSTR_OFFSETS
	.align		4
.L_16307:
        /*00cc*/ 	.byte	0x04, 0x28
        /*00ce*/ 	.short	(.L_16309 - .L_16308)


	//   ....[0]....
.L_16308:
        /*00d0*/ 	.word	0x000012c0


	//   ....[1]....
        /*00d4*/ 	.word	0x00001310


	//   ....[2]....
        /*00d8*/ 	.word	0x00001370


	//   ....[3]....
        /*00dc*/ 	.word	0x000013d0


	//   ....[4]....
        /*00e0*/ 	.word	0x00002990


	//   ....[5]....
        /*00e4*/ 	.word	0x00002a30


	//   ....[6]....
        /*00e8*/ 	.word	0x00002ac0


	//   ....[7]....
        /*00ec*/ 	.word	0x00002b50


	//----- nvinfo : EIATTR_VRC_CTA_INIT_COUNT
	.align		4
.L_16309:
        /*00f0*/ 	.byte	0x02, 0x4a
	.zero		1
	.zero		1


	//----- nvinfo : EIATTR_EXIT_INSTR_OFFSETS
	.align		4
        /*00f4*/ 	.byte	0x04, 0x1c
        /*00f6*/ 	.short	(.L_16311 - .L_16310)


	//   ....[0]....
.L_16310:
        /*00f8*/ 	.word	0x00000700


	//   ....[1]....
        /*00fc*/ 	.word	0x00002930


	//----- nvinfo : EIATTR_MAX_THREADS
	.align		4
.L_16311:
        /*0100*/ 	.byte	0x04, 0x05
        /*0102*/ 	.short	(.L_16313 - .L_16312)
.L_16312:
        /*0104*/ 	.word	0x00000080
        /*0108*/ 	.word	0x00000001
        /*010c*/ 	.word	0x00000001


	//----- nvinfo : EIATTR_CRS_STACK_SIZE
	.align		4
.L_16313:
        /*0110*/ 	.byte	0x04, 0x1e
        /*0112*/ 	.short	(.L_16315 - .L_16314)
.L_16314:
        /*0114*/ 	.word	0x00000000


	//----- nvinfo : EIATTR_CBANK_PARAM_SIZE
	.align		4
.L_16315:
        /*0118*/ 	.byte	0x03, 0x19
        /*011a*/ 	.short	0x0034


	//----- nvinfo : EIATTR_PARAM_CBANK
	.align		4
        /*011c*/ 	.byte	0x04, 0x0a
        /*011e*/ 	.short	(.L_16317 - .L_16316)
	.align		4
.L_16316:
        /*0120*/ 	.word	index@(.nv.constant0._Z9cuda_gemmIiLi128ELi2ELi1ELi2048ELi4ELi4ELi64ELi1ELi0EEviiiPT_S1_S1_iii)
        /*0124*/ 	.short	0x0380
        /*0126*/ 	.short	0x0034


	//----- nvinfo : EIATTR_SW_WAR
	.align		4
.L_16317:
        /*0128*/ 	.byte	0x04, 0x36
        /*012a*/ 	.short	(.L_16319 - .L_16318)
.L_16318:
        /*012c*/ 	.word	0x00000008
.L_16319:


//--------------------- .nv.info._Z9cuda_gemmIiLi128ELi2ELi1ELi2048ELi4ELi4ELi64ELi0ELi1EEviiiPT_S1_S1_iii --------------------------
	.section	.nv.info._Z9cuda_gemmIiLi128ELi2ELi1ELi2048ELi4ELi4ELi64ELi0ELi1EEviiiPT_S1_S1_iii,"",@"SHT_CUDA_INFO"
	.sectionflags	@""
	.align	4


	//----- nvinfo : EIATTR_CUDA_API_VERSION
	.align		4
        /*0000*/ 	.byte	0x04, 0x37
        /*0002*/ 	.short	(.L_16321 - .L_16320)
.L_16320:
        /*0004*/ 	.word	0x00000082


	//----- nvinfo : EIATTR_KPARAM_INFO
	.align		4
.L_16321:
        /*0008*/ 	.byte	0x04, 0x17
        /*000a*/ 	.short	(.L_16323 - .L_16322)
.L_16322:
        /*000c*/ 	.word	0x00000000
        /*0010*/ 	.short	0x0008
        /*0012*/ 	.short	0x0030
        /*0014*/ 	.byte	0x00, 0xf0, 0x11, 0x00


	//----- nvinfo : EIATTR_KPARAM_INFO
	.align		4
.L_16323:
        /*0018*/ 	.byte	0x04, 0x17
        /*001a*/ 	.short	(.L_16325 - .L_16324)
.L_16324:
        /*001c*/ 	.word	0x00000000
        /*0020*/ 	.short	0x0007
        /*0022*/ 	.short	0x002c
        /*0024*/ 	.byte	0x00, 0xf0, 0x11, 0x00


	//----- nvinfo : EIATTR_KPARAM_INFO
	.align		4
.L_16325:
        /*0028*/ 	.byte	0x04, 0x17
        /*002a*/ 	.short	(.L_16327 - .L_16326)
.L_16326:
        /*002c*/ 	.word	0x00000000
        /*0030*/ 	.short	0x0006
        /*0032*/ 	.short	0x0028
        /*0034*/ 	.byte	0x00, 0xf0, 0x11, 0x00


	//----- nvinfo : EIATTR_KPARAM_INFO
	.align		4
.L_16327:
        /*0038*/ 	.byte	0x04, 0x17
        /*003a*/ 	.short	(.L_16329 - .L_16328)
.L_16328:
        /*003c*/ 	.word	0x00000000
        /*0040*/ 	.short	0x0005
        /*0042*/ 	.short	0x0020
        /*0044*/ 	.byte	0x00, 0xf5, 0x21, 0x00


	//----- nvinfo : EIATTR_KPARAM_INFO
	.align		4
.L_16329:
        /*0048*/ 	.byte	0x04, 0x17
        /*004a*/ 	.short	(.L_16331 - .L_16330)
.L_16330:
        /*004c*/ 	.word	0x00000000
        /*0050*/ 	.short	0x0004
        /*0052*/ 	.short	0x0018
        /*0054*/ 	.byte	0x00, 0xf5, 0x21, 0x00


	//----- nvinfo : EIATTR_KPARAM_INFO
	.align		4
.L_16331:
        /*0058*/ 	.byte	0x04, 0x17
        /*005a*/ 	.short	(.L_16333 - .L_16332)
.L_16332:
        /*005c*/ 	.word	0x00000000
        /*0060*/ 	.short	0x0003
        /*0062*/ 	.short	0x0010
        /*0064*/ 	.byte	0x00, 0xf5, 0x21, 0x00


	//----- nvinfo : EIATTR_KPARAM_INFO
	.align		4
.L_16333:
        /*0068*/ 	.byte	0x04, 0x17
        /*006a*/ 	.short	(.L_16335 - .L_16334)
.L_16334:
        /*006c*/ 	.word	0x00000000
        /*0070*/ 	.short	0x0002
        /*0072*/ 	.short	0x0008
        /*0074*/ 	.byte	0x00, 0xf0, 0x11, 0x00


	//----- nvinfo : EIATTR_KPARAM_INFO
	.align		4
.L_16335:
        /*0078*/ 	.byte	0x04, 0x17
        /*007a*/ 	.short	(.L_16337 - .L_16336)
.L_16336:
        /*007c*/ 	.word	0x00000000
        /*0080*/ 	.short	0x0001
        /*0082*/ 	.short	0x0004
        /*0084*/ 	.byte	0x00, 0xf0, 0x11, 0x00


	//----- nvinfo : EIATTR_KPARAM_INFO
	.align		4
.L_16337:
        /*0088*/ 	.byte	0x04, 0x17
        /*008a*/ 	.short	(.L_16339 - .L_16338)
.L_16338:
        /*008c*/ 	.word	0x00000000
        /*0090*/ 	.short	0x0000
        /*0092*/ 	.short	0x0000
        /*0094*/ 	.byte	0x00, 0xf0, 0x11, 0x00


	//----- nvinfo : EIATTR_SPARSE_MMA_MASK
	.align		4
.L_16339:
        /*0098*/ 	.byte	0x03, 0x50
        /*009a*/ 	.short	0x0000


	//----- nvinfo : EIATTR_MAXREG_COUNT
	.align		4
        /*009c*/ 	.byte	0x03, 0x1b
        /*009e*/ 	.short	0x00ff


	//----- nvinfo : EIATTR_NUM_BARRIERS
	.align		4
        /*00a0*/ 	.byte	0x02, 0x4c
        /*00a2*/ 	.byte	0x01
	.zero		1


	//----- nvinfo : EIATTR_MERCURY_ISA_VERSION
	.align		4
        /*00a4*/ 	.byte	0x03, 0x5f
        /*00a6*/ 	.short	0x0101


	//----- nvinfo : EIATTR_COOP_GROUP_MASK_REGIDS
	.align		4
        /*00a8*/ 	.byte	0x04, 0x29
        /*00aa*/ 	.short	(.L_16341 - .L_16340)


	//   ....[0]....
.L_16340:
        /*00ac*/ 	.word	0xffffffff


	//   ....[1]....
        /*00b0*/ 	.word	0xffffffff


	//   ....[2]....
        /*00b4*/ 	.word	0xffffffff


	//   ....[3]....
        /*00b8*/ 	.word	0xffffffff


	//   ....[4]....
        /*00bc*/ 	.word	0xffffffff


	//   ....[5]....
        /*00c0*/ 	.word	0xffffffff


	//   ....[6]....
        /*00c4*/ 	.word	0xffffffff


	//   ....[7]....
        /*00c8*/ 	.word	0xffffffff


	//   ....[8]....
        /*00cc*/ 	.word	0xffffffff


	//   ....[9]....
        /*00d0*/ 	.word	0xffffffff


	//   ....[10]....
        /*00d4*/ 	.word	0xffffffff


	//   ....[11]....
        /*00d8*/ 	.word	0xffffffff


	//   ....[12]....
        /*00dc*/ 	.word	0xffffffff


	//   ....[13]....
        /*00e0*/ 	.word	0xffffffff


	//   ....[14]....
        /*00e4*/ 	.word	0xffffffff


	//   ....[15]....
        /*00e8*/ 	.word	0xffffffff


	//----- nvinfo : EIATTR_COOP_GROUP_INSTR_OFFSETS
	.align		4
.L_16341:
        /*00ec*/ 	.byte	0x04, 0x28
        /*00ee*/ 	.short	(.L_16343 - .L_16342)


	//   ....[0]....
.L_16342:
        /*00f0*/ 	.word	0x00000ad0


	//   ....[1]....
        /*00f4*/ 	.word	0x00000af0


	//   ....[2]....
        /*00f8*/ 	.word	0x00000b00


	//   ....[3]....
        /*00fc*/ 	.word	0x00000b10


	//   ....[4]....
        /*0100*/ 	.word	0x00000b20


	//   ....[5]....
        /*0104*/ 	.word	0x00000b60


	//   ....[6]....
        /*0108*/ 	.word	0x00000c20


	//   ....[7]....
        /*010c*/ 	.word	0x00000c50


	//   ....[8]....
        /*0110*/ 	.word	0x00000c80


	//   ....[9]....
        /*0114*/ 	.word	0x00000cb0


	//   ....[10]....
        /*0118*/ 	.word	0x00000d00


	//   ....[11]....
        /*011c*/ 	.word	0x00000d30


	//   ....[12]....
        /*0120*/ 	.word	0x00000d60


	//   ....[13]....
        /*0124*/ 	.word	0x00000d90


	//   ....[14]....
        /*0128*/ 	.word	0x00000e70


	//   ....[15]....
        /*012c*/ 	.word	0x00000ef0


	//----- nvinfo : EIATTR_VRC_CTA_INIT_COUNT
	.align		4
.L_16343:
        /*0130*/ 	.byte	0x02, 0x4a
	.zero		1
	.zero		1


	//----- nvinfo : EIATTR_EXIT_INSTR_OFFSETS
	.align		4
        /*0134*/ 	.byte	0x04, 0x1c
        /*0136*/ 	.short	(.L_16345 - .L_16344)


	//   ....[0]....
.L_16344:
        /*0138*/ 	.word	0x000001c0


	//   ....[1]....
        /*013c*/ 	.word	0x00001240


	//----- nvinfo : EIATTR_MAX_THREADS
	.align		4
.L_16345:
        /*0140*/ 	.byte	0x04, 0x05
        /*0142*/ 	.short	(.L_16347 - .L_16346)
.L_16346:
        /*0144*/ 	.word	0x00000080
        /*0148*/ 	.word	0x00000001
        /*014c*/ 	.word	0x00000001


	//----- nvinfo : EIATTR_CRS_STACK_SIZE
	.align		4
.L_16347:
        /*0150*/ 	.byte	0x04, 0x1e
        /*0152*/ 	.short	(.L_16349 - .L_16348)
.L_16348:
        /*0154*/ 	.word	0x00000000


	//----- nvinfo : EIATTR_CBANK_PARAM_SIZE
	.align		4
.L_16349:
        /*0158*/ 	.byte	0x03, 0x19
        /*015a*/ 	.short	0x0034


	//----- nvinfo : EIATTR_PARAM_CBANK
	.align		4
        /*015c*/ 	.byte	0x04, 0x0a
        /*015e*/ 	.short	(.L_16351 - .L_16350)
	.align		4
.L_16350:
        /*0160*/ 	.word	index@(.nv.constant0._Z9cuda_gemmIiLi128ELi2ELi1ELi2048ELi4ELi4ELi64ELi0ELi1EEviiiPT_S1_S1_iii)
        /*0164*/ 	.short	0x0380
        /*0166*/ 	.short	0x0034


	//----- nvinfo : EIATTR_SW_WAR
	.align		4
.L_16351:
        /*0168*/ 	.byte	0x04, 0x36
        /*016a*/ 	.short	(.L_16353 - .L_16352)
.L_16352:
        /*016c*/ 	.word	0x00000008
.L_16353:


//--------------------- .nv.info._Z9cuda_gemmIiLi128ELi2ELi1ELi2048ELi4ELi4ELi64ELi0ELi0EEviiiPT_S1_S1_iii --------------------------
	.section	.nv.info._Z9cuda_gemmIiLi128ELi2ELi1ELi2048ELi4ELi4ELi64ELi0ELi0EEviiiPT_S1_S1_iii,"",@"SHT_CUDA_INFO"
	.sectionflags	@""
	.align	4


	//----- nvinfo : EIATTR_CUDA_API_VERSION
	.align		4
        /*0000*/ 	.byte	0x04, 0x37
        /*0002*/ 	.short	(.L_16355 - .L_16354)
.L_16354:
        /*0004*/ 	.word	0x00000082


	//----- nvinfo : EIATTR_KPARAM_INFO
	.align		4
.L_16355:
        /*0008*/ 	.byte	0x04, 0x17
        /*000a*/ 	.short	(.L_16357 - .L_16356)
.L_16356:
        /*000c*/ 	.word	0x00000000
        /*0010*/ 	.short	0x0008
        /*0012*/ 	.short	0x0030
        /*0014*/ 	.byte	0x00, 0xf0, 0x11, 0x00


	//----- nvinfo : EIATTR_KPARAM_INFO
	.align		4
.L_16357:
        /*0018*/ 	.byte	0x04, 0x17
        /*001a*/ 	.short	(.L_16359 - .L_16358)
.L_16358:
        /*001c*/ 	.word	0x00000000
        /*0020*/ 	.short	0x0007
        /*0022*/ 	.short	0x002c
        /*0024*/ 	.byte	0x00, 0xf0, 0x11, 0x00


	//----- nvinfo : EIATTR_KPARAM_INFO
	.align		4
.L_16359:
        /*0028*/ 	.byte	0x04, 0x17
        /*002a*/ 	.short	(.L_16361 - .L_16360)
.L_16360:
        /*002c*/ 	.word	0x00000000
        /*0030*/ 	.short	0x0006
        /*0032*/ 	.short	0x0028
        /*0034*/ 	.byte	0x00, 0xf0, 0x11, 0x00


	//----- nvinfo : EIATTR_KPARAM_INFO
	.align		4
.L_16361:
        /*0038*/ 	.byte	0x04, 0x17
        /*003a*/ 	.short	(.L_16363 - .L_16362)
.L_16362:
        /*003c*/ 	.word	0x00000000
        /*0040*/ 	.short	0x0005
        /*0042*/ 	.short	0x0020
        /*0044*/ 	.byte	0x00, 0xf5, 0x21, 0x00


	//----- nvinfo : EIATTR_KPARAM_INFO
	.align		4
.L_16363:
        /*0048*/ 	.byte	0x04, 0x17
        /*004a*/ 	.short	(.L_16365 - .L_16364)
.L_16364:
        /*004c*/ 	.word	0x00000000
        /*0050*/ 	.short	0x0004
        /*0052*/ 	.short	0x0018
        /*0054*/ 	.byte	0x00, 0xf5, 0x21, 0x00


	//----- nvinfo : EIATTR_KPARAM_INFO
	.align		4
.L_16365:
        /*0058*/ 	.byte	0x04, 0x17
        /*005a*/ 	.short	(.L_16367 - .L_16366)
.L_16366:
        /*005c*/ 	.word	0x00000000
        /*0060*/ 	.short	0x0003
        /*0062*/ 	.short	0x0010
        /*0064*/ 	.byte	0x00, 0xf5, 0x21, 0x00


	//----- nvinfo : EIATTR_KPARAM_INFO
	.align		4
.L_16367:
        /*0068*/ 	.byte	0x04, 0x17
        /*006a*/ 	.short	(.L_16369 - .L_16368)
.L_16368:
        /*006c*/ 	.word	0x00000000
        /*0070*/ 	.short	0x0002
        /*0072*/ 	.short	0x0008
        /*0074*/ 	.byte	0x00, 0xf0, 0x11, 0x00


	//----- nvinfo : EIATTR_KPARAM_INFO
	.align		4
.L_16369:
        /*0078*/ 	.byte	0x04, 0x17
        /*007a*/ 	.short	(.L_16371 - .L_16370)
.L_16370:
        /*007c*/ 	.word	0x00000000
        /*0080*/ 	.short	0x0001
        /*0082*/ 	.short	0x0004
        /*0084*/ 	.byte	0x00, 0xf0, 0x11, 0x00


	//----- nvinfo : EIATTR_KPARAM_INFO
	.align		4
.L_16371:
        /*0088*/ 	.byte	0x04, 0x17
        /*008a*/ 	.short	(.L_16373 - .L_16372)
.L_16372:
        /*008c*/ 	.word	0x00000000
        /*0090*/ 	.short	0x0000
        /*0092*/ 	.short	0x0000
        /*0094*/ 	.byte	0x00, 0xf0, 0x11, 0x00


	//----- nvinfo : EIATTR_SPARSE_MMA_MASK
	.align		4
.L_16373:
        /*0098*/ 	.byte	0x03, 0x50
        /*009a*/ 	.short	0x0000


	//----- nvinfo : EIATTR_MAXREG_COUNT
	.align		4
        /*009c*/ 	.byte	0x03, 0x1b
        /*009e*/ 	.short	0x00ff


	//----- nvinfo : EIATTR_NUM_BARRIERS
	.align		4
        /*00a0*/ 	.byte	0x02, 0x4c
        /*00a2*/ 	.byte	0x01
	.zero		1


	//----- nvinfo : EIATTR_MERCURY_ISA_VERSION
	.align		4
        /*00a4*/ 	.byte	0x03, 0x5f
        /*00a6*/ 	.short	0x0101


	//----- nvinfo : EIATTR_COOP_GROUP_MASK_REGIDS
	.align		4
        /*00a8*/ 	.byte	0x04, 0x29
        /*00aa*/ 	.short	(.L_16375 - .L_16374)


	//   ....[0]....
.L_16374:
        /*00ac*/ 	.word	0xffffffff


	//   ....[1]....
        /*00b0*/ 	.word	0xffffffff


	//   ....[2]....
        /*00b4*/ 	.word	0xffffffff


	//   ....[3]....
        /*00b8*/ 	.word	0xffffffff


	//   ....[4]....
        /*00bc*/ 	.word	0x05000008


	//   ....[5]....
        /*00c0*/ 	.word	0x05000008


	//   ....[6]....
        /*00c4*/ 	.word	0x05000008


	//   ....[7]....
        /*00c8*/ 	.word	0x05000008


	//----- nvinfo : EIATTR_COOP_GROUP_INSTR_OFFSETS
	.align		4
.L_16375:
        /*00cc*/ 	.byte	0x04, 0x28
        /*00ce*/ 	.short	(.L_16377 - .L_16376)


	//   ....[0]....
.L_16376:
        /*00d0*/ 	.word	0x00001520


	//   ....[1]....
        /*00d4*/ 	.word	0x00001570


	//   ....[2]....
        /*00d8*/ 	.word	0x000015c0


	//   ....[3]....
        /*00dc*/ 	.word	0x00001610


	//   ....[4]....
        /*00e0*/ 	.word	0x00002d10


	//   ....[5]....
        /*00e4*/ 	.word	0x00002da0


	//   ....[6]....
        /*00e8*/ 	.word	0x00002e30


	//   ....[7]....
        /*00ec*/ 	.word	0x00002ec0


	//----- nvinfo : EIATTR_VRC_CTA_INIT_COUNT
	.align		4
.L_16377:
        /*00f0*/ 	.byte	0x02, 0x4a
	.zero		1
	.zero		1


	//----- nvinfo : EIATTR_EXIT_INSTR_OFFSETS
	.align		4
        /*00f4*/ 	.byte	0x04, 0x1c
        /*00f6*/ 	.short	(.L_16379 - .L_16378)


	//   ....[0]....
.L_16378:
        /*00f8*/ 	.word	0x00000720


	//   ....[1]....
        /*00fc*/ 	.word	0x00002cb0


	//----- nvinfo : EIATTR_MAX_THREADS
	.align		4
.L_16379:
        /*0100*/ 	.byte	0x04, 0x05
        /*0102*/ 	.short	(.L_16381 - .L_16380)
.L_16380:
        /*0104*/ 	.word	0x00000080
        /*0108*/ 	.word	0x00000001
        /*010c*/ 	.word	0x00000001


	//----- nvinfo : EIATTR_CRS_STACK_SIZE
	.align		4
.L_16381:
        /*0110*/ 	.byte	0x04, 0x1e
        /*0112*/ 	.short	(.L_16383 - .L_16382)
.L_16382:
        /*0114*/ 	.word	0x00000000


	//----- nvinfo : EIATTR_CBANK_PARAM_SIZE
	.align		4
.L_16383:
        /*0118*/ 	.byte	0x03, 0x19
        /*011a*/ 	.short	0x0034


	//----- nvinfo : EIATTR_PARAM_CBANK
	.align		4
        /*011c*/ 	.byte	0x04, 0x0a
        /*011e*/ 	.short	(.L_16385 - .L_16384)
	.align		4
.L_16384:
        /*0120*/ 	.word	index@(.nv.constant0._Z9cuda_gemmIiLi128ELi2ELi1ELi2048ELi4ELi4ELi64ELi0ELi0EEviiiPT_S1_S1_iii)
        /*0124*/ 	.short	0x0380
        /*0126*/ 	.short	0x0034


	//----- nvinfo : EIATTR_SW_WAR
	.align		4
.L_16385:
        /*0128*/ 	.byte	0x04, 0x36
        /*012a*/ 	.short	(.L_16387 - .L_16386)
.L_16386:
        /*012c*/ 	.word	0x00000008
.L_16387:


//--------------------- .nv.info._Z9cuda_gemmIiLi128ELi2ELi1ELi2048ELi2ELi2ELi64ELi1ELi1EEviiiPT_S1_S1_iii --------------------------
	.section	.nv.info._Z9cuda_gemmIiLi128ELi2ELi1ELi2048ELi2ELi2ELi64ELi1ELi1EEviiiPT_S1_S1_iii,"",@"SHT_CUDA_INFO"
	.sectionflags	@""
	.align	4


	//----- nvinfo : EIATTR_CUDA_API_VERSION
	.align		4
        /*0000*/ 	.byte	0x04, 0x37
        /*0002*/ 	.short	(.L_16389 - .L_16388)
.L_16388:
        /*0004*/ 	.word	0x00000082


	//----- nvinfo : EIATTR_KPARAM_INFO
	.align		4
.L_16389:
        /*0008*/ 	.byte	0x04, 0x17
        /*000a*/ 	.short	(.L_16391 - .L_16390)
.L_16390:
        /*000c*/ 	.word	0x00000000
        /*0010*/ 	.short	0x0008
        /*0012*/ 	.short	0x0030
        /*0014*/ 	.byte	0x00, 0xf0, 0x11, 0x00


	//----- nvinfo : EIATTR_KPARAM_INFO
	.align		4
.L_16391:
        /*0018*/ 	.byte	0x04, 0x17
        /*001a*/ 	.short	(.L_16393 - .L_16392)
.L_16392:
        /*001c*/ 	.word	0x00000000
        /*0020*/ 	.short	0x0007
        /*0022*/ 	.short	0x002c
        /*0024*/ 	.byte	0x00, 0xf0, 0x11, 0x00


	//----- nvinfo : EIATTR_KPARAM_INFO
	.align		4
.L_16393:
        /*0028*/ 	.byte	0x04, 0x17
        /*002a*/ 	.short	(.L_16395 - .L_16394)
.L_16394:
        /*002c*/ 	.word	0x00000000
        /*0030*/ 	.short	0x0006
        /*0032*/ 	.short	0x0028
        /*0034*/ 	.byte	0x00, 0xf0, 0x11, 0x00


	//----- nvinfo : EIATTR_KPARAM_INFO
	.align		4
.L_16395:
        /*0038*/ 	.byte	0x04, 0x17
        /*003a*/ 	.short	(.L_16397 - .L_16396)
.L_16396:
        /*003c*/ 	.word	0x00000000
        /*0040*/ 	.short	0x0005
        /*0042*/ 	.short	0x0020
        /*0044*/ 	.byte	0x00, 0xf5, 0x21, 0x00


	//----- nvinfo : EIATTR_KPARAM_INFO
	.align		4
.L_16397:
        /*0048*/ 	.byte	0x04, 0x17
        /*004a*/ 	.short	(.L_16399 - .L_16398)
.L_16398:
        /*004c*/ 	.word	0x00000000
        /*0050*/ 	.short	0x0004
        /*0052*/ 	.short	0x0018
        /*0054*/ 	.byte	0x00, 0xf5, 0x21, 0x00


	//----- nvinfo : EIATTR_KPARAM_INFO
	.align		4
.L_16399:
        /*0058*/ 	.byte	0x04, 0x17
        /*005a*/ 	.short	(.L_16401 - .L_16400)
.L_16400:
        /*005c*/ 	.word	0x00000000
        /*0060*/ 	.short	0x0003
        /*0062*/ 	.short	0x0010
        /*0064*/ 	.byte	0x00, 0xf5, 0x21, 0x00


	//----- nvinfo : EIATTR_KPARAM_INFO
	.align		4
.L_16401:
        /*0068*/ 	.byte	0x04, 0x17
        /*006a*/ 	.short	(.L_16403 - .L_16402)
.L_16402:
        /*006c*/ 	.word	0x00000000
        /*0070*/ 	.short	0x0002
        /*0072*/ 	.short	0x0008
        /*0074*/ 	.byte	0x00, 0xf0, 0x11, 0x00


	//----- nvinfo : EIATTR_KPARAM_INFO
	.align		4
.L_16403:
        /*0078*/ 	.byte	0x04, 0x17
        /*007a*/ 	.short	(.L_16405 - .L_16404)
.L_16404:
        /*007c*/ 	.word	0x00000000
        /*0080*/ 	.short	0x0001
        /*0082*/ 	.short	0x0004
        /*0084*/ 	.byte	0x00, 0xf0, 0x11, 0x00


	//----- nvinfo : EIATTR_KPARAM_INFO
	.align		4
.L_16405:
        /*0088*/ 	.byte	0x04, 0x17
        /*008a*/ 	.short	(.L_16407 - .L_16406)
.L_16406:
        /*008c*/ 	.word	0x00000000
        /*0090*/ 	.short	0x0000
        /*0092*/ 	.short	0x0000
        /*0094*/ 	.byte	0x00, 0xf0, 0x11, 0x00


	//----- nvinfo : EIATTR_SPARSE_MMA_MASK
	.align		4
.L_16407:
        /*0098*/ 	.byte	0x03, 0x50
        /*009a*/ 	.short	0x0000


	//----- nvinfo : EIATTR_MAXREG_COUNT
	.align		4
        /*009c*/ 	.byte	0x03, 0x1b
        /*009e*/ 	.short	0x00ff


	//----- nvinfo : EIATTR_NUM_BARRIERS
	.align		4
        /*00a0*/ 	.byte	0x02, 0x4c
        /*00a2*/ 	.byte	0x01
	.zero		1


	//----- nvinfo : EIATTR_MERCURY_ISA_VERSION
	.align		4
        /*00a4*/ 	.byte	0x03, 0x5f
        /*00a6*/ 	.short	0x0101


	//----- nvinfo : EIATTR_COOP_GROUP_MASK_REGIDS
	.align		4
        /*00a8*/ 	.byte	0x04, 0x29
        /*00aa*/ 	.short	(.L_16409 - .L_16408)


	//   ....[0]....
.L_16408:
        /*00ac*/ 	.word	0xffffffff


	//   ....[1]....
        /*00b0*/ 	.word	0xffffffff


	//   ....[2]....
        /*00b4*/ 	.word	0xffffffff


	//   ....[3]....
        /*00b8*/ 	.word	0xffffffff


	//----- nvinfo : EIATTR_COOP_GROUP_INSTR_OFFSETS
	.align		4
.L_16409:
        /*00bc*/ 	.byte	0x04, 0x28
        /*00be*/ 	.short	(.L_16411 - .L_16410)


	//   ....[0]....
.L_16410:
        /*00c0*/ 	.word	0x00000810


	//   ....[1]....
        /*00c4*/ 	.word	0x00000820


	//   ....[2]....
        /*00c8*/ 	.word	0x00000830


	//   ....[3]....
        /*00cc*/ 	.word	0x00000840


	//----- nvinfo : EIATTR_VRC_CTA_INIT_COUNT
	.align		4
.L_16411:
        /*00d0*/ 	.byte	0x02, 0x4a
	.zero		1
	.zero		1


	//----- nvinfo : EIATTR_EXIT_INSTR_OFFSETS
	.align		4
        /*00d4*/ 	.byte	0x04, 0x1c
        /*00d6*/ 	.short	(.L_16413 - .L_16412)


	//   ....[0]....
.L_16412:
        /*00d8*/ 	.word	0x000001c0


	//   ....[1]....
        /*00dc*/ 	.word	0x00000c50


	//----- nvinfo : EIATTR_MAX_THREADS
	.align		4
.L_16413:
        /*00e0*/ 	.byte	0x04, 0x05
        /*00e2*/ 	.short	(.L_16415 - .L_16414)
.L_16414:
        /*00e4*/ 	.word	0x00000080
        /*00e8*/ 	.word	0x00000001
        /*00ec*/ 	.word	0x00000001


	//----- nvinfo : EIATTR_CRS_STACK_SIZE
	.align		4
.L_16415:
        /*00f0*/ 	.byte	0x04, 0x1e
        /*00f2*/ 	.short	(.L_16417 - .L_16416)
.L_16416:
        /*00f4*/ 	.word	0x00000000


	//----- nvinfo : EIATTR_CBANK_PARAM_SIZE
	.align		4
.L_16417:
        /*00f8*/ 	.byte	0x03, 0x19
        /*00fa*/ 	.short	0x0034


	//----- nvinfo : EIATTR_PARAM_CBANK
	.align		4
        /*00fc*/ 	.byte	0x04, 0x0a
        /*00fe*/ 	.short	(.L_16419 - .L_16418)
	.align		4
.L_16418:
        /*0100*/ 	.word	index@(.nv.constant0._Z9cuda_gemmIiLi128ELi2ELi1ELi2048ELi2ELi2ELi64ELi1ELi1EEviiiPT_S1_S1_iii)
        /*0104*/ 	.short	0x0380
        /*0106*/ 	.short	0x0034


	//----- nvinfo : EIATTR_SW_WAR
	.align		4
.L_16419:
        /*0108*/ 	.byte	0x04, 0x36
        /*010a*/ 	.short	(.L_16421 - .L_16420)
.L_16420:
        /*010c*/ 	.word	0x00000008
.L_16421:


//--------------------- .nv.info._Z9cuda_gemmIiLi128ELi2ELi1ELi2048ELi2ELi2ELi64ELi1ELi0EEviiiPT_S1_S1_iii --------------------------
	.section	.nv.info._Z9cuda_gemmIiLi128ELi2ELi1ELi2048ELi2ELi2ELi64ELi1ELi0EEviiiPT_S1_S1_iii,"",@"SHT_CUDA_INFO"
	.sectionflags	@""
	.align	4


	//----- nvinfo : EIATTR_CUDA_API_VERSION
	.align		4
        /*0000*/ 	.byte	0x04, 0x37
        /*0002*/ 	.short	(.L_16423 - .L_16422)
.L_16422:
        /*0004*/ 	.word	0x00000082


	//----- nvinfo : EIATTR_KPARAM_INFO
	.align		4
.L_16423:
        /*0008*/ 	.byte	0x04, 0x17
        /*000a*/ 	.short	(.L_16425 - .L_16424)
.L_16424:
        /*000c*/ 	.word	0x00000000
        /*0010*/ 	.short	0x0008
        /*0012*/ 	.short	0x0030
        /*0014*/ 	.byte	0x00, 0xf0, 0x11, 0x00


	//----- nvinfo : EIATTR_KPARAM_INFO
	.align		4
.L_16425:
        /*0018*/ 	.byte	0x04, 0x17
        /*001a*/ 	.short	(.L_16427 - .L_16426)
.L_16426:
        /*001c*/ 	.word	0x00000000
        /*0020*/ 	.short	0x0007
        /*0022*/ 	.short	0x002c
        /*0024*/ 	.byte	0x00, 0xf0, 0x11, 0x00


	//----- nvinfo : EIATTR_KPARAM_INFO
	.align		4
.L_16427:
        /*0028*/ 	.byte	0x04, 0x17
        /*002a*/ 	.short	(.L_16429 - .L_16428)
.L_16428:
        /*002c*/ 	.word	0x00000000
        /*0030*/ 	.short	0x0006
        /*0032*/ 	.short	0x0028
        /*0034*/ 	.byte	0x00, 0xf0, 0x11, 0x00


	//----- nvinfo : EIATTR_KPARAM_INFO
	.align		4
.L_16429:
        /*0038*/ 	.byte	0x04, 0x17
        /*003a*/ 	.short	(.L_16431 - .L_16430)
.L_16430:
        /*003c*/ 	.word	0x00000000
        /*0040*/ 	.short	0x0005
        /*0042*/ 	.short	0x0020
        /*0044*/ 	.byte	0x00, 0xf5, 0x21, 0x00


	//----- nvinfo : EIATTR_KPARAM_INFO
	.align		4
.L_16431:
        /*0048*/ 	.byte	0x04, 0x17
        /*004a*/ 	.short	(.L_16433 - .L_16432)
.L_16432:
        /*004c*/ 	.word	0x00000000
        /*0050*/ 	.short	0x0004
        /*0052*/ 	.short	0x0018
        /*0054*/ 	.byte	0x00, 0xf5, 0x21, 0x00


	//----- nvinfo : EIATTR_KPARAM_INFO
	.align		4
.L_16433:
        /*0058*/ 	.byte	0x04, 0x17
        /*005a*/ 	.short	(.L_16435 - .L_16434)
.L_16434:
        /*005c*/ 	.word	0x00000000
        /*0060*/ 	.short	0x0003
        /*0062*/ 	.short	0x0010
        /*0064*/ 	.byte	0x00, 0xf5, 0x21, 0x00


	//----- nvinfo : EIATTR_KPARAM_INFO
	.align		4
.L_16435:
        /*0068*/ 	.byte	0x04, 0x17
        /*006a*/ 	.short	(.L_16437 - .L_16436)
.L_16436:
        /*006c*/ 	.word	0x00000000
        /*0070*/ 	.short	0x0002
        /*0072*/ 	.short	0x0008
        /*0074*/ 	.byte	0x00, 0xf0, 0x11, 0x00


	//----- nvinfo : EIATTR_KPARAM_INFO
	.align		4
.L_16437:
        /*0078*/ 	.byte	0x04, 0x17
        /*007a*/ 	.short	(.L_16439 - .L_16438)
.L_16438:
        /*007c*/ 	.word	0x00000000
        /*0080*/ 	.short	0x0001
        /*0082*/ 	.short	0x0004
        /*0084*/ 	.byte	0x00, 0xf0, 0x11, 0x00


	//----- nvinfo : EIATTR_KPARAM_INFO
	.align		4
.L_16439:
        /*0088*/ 	.byte	0x04, 0x17
        /*008a*/ 	.short	(.L_16441 - .L_16440)
.L_16440:
        /*008c*/ 	.word	0x00000000
        /*0090*/ 	.short	0x0000
        /*0092*/ 	.short	0x0000
        /*0094*/ 	.byte	0x00, 0xf0, 0x11, 0x00


	//----- nvinfo : EIATTR_SPARSE_MMA_MASK
	.align		4
.L_16441:
        /*0098*/ 	.byte	0x03, 0x50
        /*009a*/ 	.short	0x0000


	//----- nvinfo : EIATTR_MAXREG_COUNT
	.align		4
        /*009c*/ 	.byte	0x03, 0x1b
        /*009e*/ 	.short	0x00ff


	//----- nvinfo : EIATTR_NUM_BARRIERS
	.align		4
        /*00a0*/ 	.byte	0x02, 0x4c
        /*00a2*/ 	.byte	0x01
	.zero		1


	//----- nvinfo : EIATTR_MERCURY_ISA_VERSION
	.align		4
        /*00a4*/ 	.byte	0x03, 0x5f
        /*00a6*/ 	.short	0x0101


	//----- nvinfo : EIATTR_COOP_GROUP_MASK_REGIDS
	.align		4
        /*00a8*/ 	.byte	0x04, 0x29
        /*00aa*/ 	.short	(.L_16443 - .L_16442)


	//   ....[0]....
.L_16442:
        /*00ac*/ 	.word	0xffffffff


	//   ....[1]....
        /*00b0*/ 	.word	0xffffffff


	//   ....[2]....
        /*00b4*/ 	.word	0x0500000e


	//   ....[3]....
        /*00b8*/ 	.word	0x0500000e


	//----- nvinfo : EIATTR_COOP_GROUP_INSTR_OFFSETS
	.align		4
.L_16443:
        /*00bc*/ 	.byte	0x04, 0x28
        /*00be*/ 	.short	(.L_16445 - .L_16444)


	//   ....[0]....
.L_16444:
        /*00c0*/ 	.word	0x00001190


	//   ....[1]....
        /*00c4*/ 	.word	0x000011e0


	//   ....[2]....
        /*00c8*/ 	.word	0x00002710


	//   ....[3]....
        /*00cc*/ 	.word	0x000027b0


	//----- nvinfo : EIATTR_VRC_CTA_INIT_COUNT
	.align		4
.L_16445:
        /*00d0*/ 	.byte	0x02, 0x4a
	.zero		1
	.zero		1


	//----- nvinfo : EIATTR_EXIT_INSTR_OFFSETS
	.align		4
        /*00d4*/ 	.byte	0x04, 0x1c
        /*00d6*/ 	.short	(.L_16447 - .L_16446)


	//   ....[0]....
.L_16446:
        /*00d8*/ 	.word	0x00000700


	//   ....[1]....
        /*00dc*/ 	.word	0x000026b0


	//----- nvinfo : EIATTR_MAX_THREADS
	.align		4
.L_16447:
        /*00e0*/ 	.byte	0x04, 0x05
        /*00e2*/ 	.short	(.L_16449 - .L_16448)
.L_16448:
        /*00e4*/ 	.word	0x00000080
        /*00e8*/ 	.word	0x00000001
        /*00ec*/ 	.word	0x00000001


	//----- nvinfo : EIATTR_CRS_STACK_SIZE
	.align		4
.L_16449:
        /*00f0*/ 	.byte	0x04, 0x1e
        /*00f2*/ 	.short	(.L_16451 - .L_16450)
.L_16450:
        /*00f4*/ 	.word	0x00000000


	//----- nvinfo : EIATTR_CBANK_PARAM_SIZE
	.align		4
.L_16451:
        /*00f8*/ 	.byte	0x03, 0x19
        /*00fa*/ 	.short	0x0034


	//----- nvinfo : EIATTR_PARAM_CBANK
	.align		4
        /*00fc*/ 	.byte	0x04, 0x0a
        /*00fe*/ 	.short	(.L_16453 - .L_16452)
	.align		4
.L_16452:
        /*0100*/ 	.word	index@(.nv.constant0._Z9cuda_gemmIiLi128ELi2ELi1ELi2048ELi2ELi2ELi64ELi1ELi0EEviiiPT_S1_S1_iii)
        /*0104*/ 	.short	0x0380
        /*0106*/ 	.short	0x0034


	//----- nvinfo : EIATTR_SW_WAR
	.align		4
.L_16453:
        /*0108*/ 	.byte	0x04, 0x36
        /*010a*/ 	.short	(.L_16455 - .L_16454)
.L_16454:
        /*010c*/ 	.word	0x00000008
.L_16455:


//--------------------- .nv.info._Z9cuda_gemmIiLi128ELi2ELi1ELi2048ELi2ELi2ELi64ELi0ELi1EEviiiPT_S1_S1_iii --------------------------
	.section	.nv.info._Z9cuda_gemmIiLi128ELi2ELi1ELi2048ELi2ELi2ELi64ELi0ELi1EEviiiPT_S1_S1_iii,"",@"SHT_CUDA_INFO"
	.sectionflags	@""
	.align	4


	//----- nvinfo : EIATTR_CUDA_API_VERSION
	.align		4
        /*0000*/ 	.byte	0x04, 0x37
        /*0002*/ 	.short	(.L_16457 - .L_16456)
.L_16456:
        /*0004*/ 	.word	0x00000082


	//----- nvinfo : EIATTR_KPARAM_INFO
	.align		4
.L_16457:
        /*0008*/ 	.byte	0x04, 0x17
        /*000a*/ 	.short	(.L_16459 - .L_16458)
.L_16458:
        /*000c*/ 	.word	0x00000000
        /*0010*/ 	.short	0x0008
        /*0012*/ 	.short	0x0030
        /*0014*/ 	.byte	0x00, 0xf0, 0x11, 0x00


	//----- nvinfo : EIATTR_KPARAM_INFO
	.align		4
.L_16459:
        /*0018*/ 	.byte	0x04, 0x17
        /*001a*/ 	.short	(.L_16461 - .L_16460)
.L_16460:
        /*001c*/ 	.word	0x00000000
        /*0020*/ 	.short	0x0007
        /*0022*/ 	.short	0x002c
        /*0024*/ 	.byte	0x00, 0xf0, 0x11, 0x00


	//----- nvinfo : EIATTR_KPARAM_INFO
	.align		4
.L_16461:
        /*0028*/ 	.byte	0x04, 0x17
        /*002a*/ 	.short	(.L_16463 - .L_16462)
.L_16462:
        /*002c*/ 	.word	0x00000000
        /*0030*/ 	.short	0x0006
        /*0032*/ 	.short	0x0028
        /*0034*/ 	.byte	0x00, 0xf0, 0x11, 0x00


	//----- nvinfo : EIATTR_KPARAM_INFO
	.align		4
.L_16463:
        /*0038*/ 	.byte	0x04, 0x17
        /*003a*/ 	.short	(.L_16465 - .L_16464)
.L_16464:
        /*003c*/ 	.word	0x00000000
        /*0040*/ 	.short	0x0005
        /*0042*/ 	.short	0x0020
        /*0044*/ 	.byte	0x00, 0xf5, 0x21, 0x00


	//----- nvinfo : EIATTR_KPARAM_INFO
	.align		4
.L_16465:
        /*0048*/ 	.byte	0x04, 0x17
        /*004a*/ 	.short	(.L_16467 - .L_16466)
.L_16466:
        /*004c*/ 	.word	0x00000000
        /*0050*/ 	.short	0x0004
        /*0052*/ 	.short	0x0018
        /*0054*/ 	.byte	0x00, 0xf5, 0x21, 0x00


	//----- nvinfo : EIATTR_KPARAM_INFO
	.align		4
.L_16467:
        /*0058*/ 	.byte	0x04, 0x17
        /*005a*/ 	.short	(.L_16469 - .L_16468)
.L_16468:
        /*005c*/ 	.word	0x00000000
        /*0060*/ 	.short	0x0003
        /*0062*/ 	.short	0x0010
        /*0064*/ 	.byte	0x00, 0xf5, 0x21, 0x00


	//----- nvinfo : EIATTR_KPARAM_INFO
	.align		4
.L_16469:
        /*0068*/ 	.byte	0x04, 0x17
        /*006a*/ 	.short	(.L_16471 - .L_16470)
.L_16470:
        /*006c*/ 	.word	0x00000000
        /*0070*/ 	.short	0x0002
        /*0072*/ 	.short	0x0008
        /*0074*/ 	.byte	0x00, 0xf0, 0x11, 0x00


	//----- nvinfo : EIATTR_KPARAM_INFO
	.align		4
.L_16471:
        /*0078*/ 	.byte	0x04, 0x17
        /*007a*/ 	.short	(.L_16473 - .L_16472)
.L_16472:
        /*007c*/ 	.word	0x00000000
        /*0080*/ 	.short	0x0001
        /*0082*/ 	.short	0x0004
        /*0084*/ 	.byte	0x00, 0xf0, 0x11, 0x00


	//----- nvinfo : EIATTR_KPARAM_INFO
	.align		4
.L_16473:
        /*0088*/ 	.byte	0x04, 0x17
        /*008a*/ 	.short	(.L_16475 - .L_16474)
.L_16474:
        /*008c*/ 	.word	0x00000000
        /*0090*/ 	.short	0x0000
        /*0092*/ 	.short	0x0000
        /*0094*/ 	.byte	0x00, 0xf0, 0x11, 0x00


	//----- nvinfo : EIATTR_SPARSE_MMA_MASK
	.align		4
.L_16475:
        /*0098*/ 	.byte	0x03, 0x50
        /*009a*/ 	.short	0x0000


	//----- nvinfo : EIATTR_MAXREG_COUNT
	.align		4
        /*009c*/ 	.byte	0x03, 0x1b
        /*009e*/ 	.short	0x00ff


	//----- nvinfo : EIATTR_NUM_BARRIERS
	.align		4
        /*00a0*/ 	.byte	0x02, 0x4c
        /*00a2*/ 	.byte	0x01
	.zero		1


	//----- nvinfo : EIATTR_MERCURY_ISA_VERSION
	.align		4
        /*00a4*/ 	.byte	0x03, 0x5f
        /*00a6*/ 	.short	0x0101


	//----- nvinfo : EIATTR_COOP_GROUP_MASK_REGIDS
	.align		4
        /*00a8*/ 	.byte	0x04, 0x29
        /*00aa*/ 	.short	(.L_16477 - .L_16476)


	//   ....[0]....
.L_16476:
        /*00ac*/ 	.word	0xffffffff


	//   ....[1]....
        /*00b0*/ 	.word	0xffffffff


	//   ....[2]....
        /*00b4*/ 	.word	0xffffffff


	//   ....[3]....
        /*00b8*/ 	.word	0xffffffff


	//----- nvinfo : EIATTR_COOP_GROUP_INSTR_OFFSETS
	.align		4
.L_16477:
        /*00bc*/ 	.byte	0x04, 0x28
        /*00be*/ 	.short	(.L_16479 - .L_16478)


	//   ....[0]....
.L_16478:
        /*00c0*/ 	.word	0x00000ae0


	//   ....[1]....
        /*00c4*/ 	.word	0x00000af0


	//   ....[2]....
        /*00c8*/ 	.word	0x00000b00


	//   ....[3]....
        /*00cc*/ 	.word	0x00000b10


	//----- nvinfo : EIATTR_VRC_CTA_INIT_COUNT
	.align		4
.L_16479:
        /*00d0*/ 	.byte	0x02, 0x4a
	.zero		1
	.zero		1


	//----- nvinfo : EIATTR_EXIT_INSTR_OFFSETS
	.align		4
        /*00d4*/ 	.byte	0x04, 0x1c
        /*00d6*/ 	.short	(.L_16481 - .L_16480)


	//   ....[0]....
.L_16480:
        /*00d8*/ 	.word	0x000001d0


	//   ....[1]....
        /*00dc*/ 	.word	0x00000ed0


	//----- nvinfo : EIATTR_MAX_THREADS
	.align		4
.L_16481:
        /*00e0*/ 	.byte	0x04, 0x05
        /*00e2*/ 	.short	(.L_16483 - .L_16482)
.L_16482:
        /*00e4*/ 	.word	0x00000080
        /*00e8*/ 	.word	0x00000001
        /*00ec*/ 	.word	0x00000001


	//----- nvinfo : EIATTR_CRS_STACK_SIZE
	.align		4
.L_16483:
        /*00f0*/ 	.byte	0x04, 0x1e
        /*00f2*/ 	.short	(.L_16485 - .L_16484)
.L_16484:
        /*00f4*/ 	.word	0x00000000


	//----- nvinfo : EIATTR_CBANK_PARAM_SIZE
	.align		4
.L_16485:
        /*00f8*/ 	.byte	0x03, 0x19
        /*00fa*/ 	.short	0x0034


	//----- nvinfo : EIATTR_PARAM_CBANK
	.align		4
        /*00fc*/ 	.byte	0x04, 0x0a
        /*00fe*/ 	.short	(.L_16487 - .L_16486)
	.align		4
.L_16486:
        /*0100*/ 	.word	index@(.nv.constant0._Z9cuda_gemmIiLi128ELi2ELi1ELi2048ELi2ELi2ELi64ELi0ELi1EEviiiPT_S1_S1_iii)
        /*0104*/ 	.short	0x0380
        /*0106*/ 	.short	0x0034


	//----- nvinfo : EIATTR_SW_WAR
	.align		4
.L_16487:
        /*0108*/ 	.byte	0x04, 0x36
        /*010a*/ 	.short	(.L_16489 - .L_16488)
.L_16488:
        /*010c*/ 	.word	0x00000008
.L_16489:


//--------------------- .nv.info._Z9cuda_gemmIiLi128ELi2ELi1ELi2048ELi2ELi2ELi64ELi0ELi0EEviiiPT_S1_S1_iii --------------------------
	.section	.nv.info._Z9cuda_gemmIiLi128ELi2ELi1ELi2048ELi2ELi2ELi64ELi0ELi0EEviiiPT_S1_S1_iii,"",@"SHT_CUDA_INFO"
	.sectionflags	@""
	.align	4


	//----- nvinfo : EIATTR_CUDA_API_VERSION
	.align		4
        /*0000*/ 	.byte	0x04, 0x37
        /*0002*/ 	.short	(.L_16491 - .L_16490)
.L_16490:
        /*0004*/ 	.word	0x00000082


	//----- nvinfo : EIATTR_KPARAM_INFO
	.align		4
.L_16491:
        /*0008*/ 	.byte	0x04, 0x17
        /*000a*/ 	.short	(.L_16493 - .L_16492)
.L_16492:
        /*000c*/ 	.word	0x00000000
        /*0010*/ 	.short	0x0008
        /*0012*/ 	.short	0x0030
        /*0014*/ 	.byte	0x00, 0xf0, 0x11, 0x00


	//----- nvinfo : EIATTR_KPARAM_INFO
	.align		4
.L_16493:
        /*0018*/ 	.byte	0x04, 0x17
        /*001a*/ 	.short	(.L_16495 - .L_16494)
.L_16494:
        /*001c*/ 	.word	0x00000000
        /*0020*/ 	.short	0x0007
        /*0022*/ 	.short	0x002c
        /*0024*/ 	.byte	0x00, 0xf0, 0x11, 0x00


	//----- nvinfo : EIATTR_KPARAM_INFO
	.align		4
.L_16495:
        /*0028*/ 	.byte	0x04, 0x17
        /*002a*/ 	.short	(.L_16497 - .L_16496)
.L_16496:
        /*002c*/ 	.word	0x00000000
        /*0030*/ 	.short	0x0006
        /*0032*/ 	.short	0x0028
        /*0034*/ 	.byte	0x00, 0xf0, 0x11, 0x00


	//----- nvinfo : EIATTR_KPARAM_INFO
	.align		4
.L_16497:
        /*0038*/ 	.byte	0x04, 0x17
        /*003a*/ 	.short	(.L_16499 - .L_16498)
.L_16498:
        /*003c*/ 	.word	0x00000000
        /*0040*/ 	.short	0x0005
        /*0042*/ 	.short	0x0020
        /*0044*/ 	.byte	0x00, 0xf5, 0x21, 0x00


	//----- nvinfo : EIATTR_KPARAM_INFO
	.align		4
.L_16499:
        /*0048*/ 	.byte	0x04, 0x17
        /*004a*/ 	.short	(.L_16501 - .L_16500)
.L_16500:
        /*004c*/ 	.word	0x00000000
        /*0050*/ 	.short	0x0004
        /*0052*/ 	.short	0x0018
        /*0054*/ 	.byte	0x00, 0xf5, 0x21, 0x00


	//----- nvinfo : EIATTR_KPARAM_INFO
	.align		4
.L_16501:
        /*0058*/ 	.byte	0x04, 0x17
        /*005a*/ 	.short	(.L_16503 - .L_16502)
.L_16502:
        /*005c*/ 	.word	0x00000000
        /*0060*/ 	.short	0x0003
        /*0062*/ 	.short	0x0010
        /*0064*/ 	.byte	0x00, 0xf5, 0x21, 0x00


	//----- nvinfo : EIATTR_KPARAM_INFO
	.align		4
.L_16503:
        /*0068*/ 	.byte	0x04, 0x17
        /*006a*/ 	.short	(.L_16505 - .L_16504)
.L_16504:
        /*006c*/ 	.word	0x00000000
        /*0070*/ 	.short	0x0002
        /*0072*/ 	.short	0x0008
        /*0074*/ 	.byte	0x00, 0xf0, 0x11, 0x00


	//----- nvinfo : EIATTR_KPARAM_INFO
	.align		4
.L_16505:
        /*0078*/ 	.byte	0x04, 0x17
        /*007a*/ 	.short	(.L_16507 - .L_16506)
.L_16506:
        /*007c*/ 	.word	0x00000000
        /*0080*/ 	.short	0x0001
        /*0082*/ 	.short	0x0004
        /*0084*/ 	.byte	0x00, 0xf0, 0x11, 0x00


	//----- nvinfo : EIATTR_KPARAM_INFO
	.align		4
.L_16507:
        /*0088*/ 	.byte	0x04, 0x17
        /*008a*/ 	.short	(.L_16509 - .L_16508)
.L_16508:
        /*008c*/ 	.word	0x00000000
        /*0090*/ 	.short	0x0000
        /*0092*/ 	.short	0x0000
        /*0094*/ 	.byte	0x00, 0xf0, 0x11, 0x00


	//----- nvinfo : EIATTR_SPARSE_MMA_MASK
	.align		4
.L_16509:
        /*0098*/ 	.byte	0x03, 0x50
        /*009a*/ 	.short	0x0000


	//----- nvinfo : EIATTR_MAXREG_COUNT
	.align		4
        /*009c*/ 	.byte	0x03, 0x1b
        /*009e*/ 	.short	0x00ff


	//----- nvinfo : EIATTR_NUM_BARRIERS
	.align		4
        /*00a0*/ 	.byte	0x02, 0x4c
        /*00a2*/ 	.byte	0x01
	.zero		1


	//----- nvinfo : EIATTR_MERCURY_ISA_VERSION
	.align		4
        /*00a4*/ 	.byte	0x03, 0x5f
        /*00a6*/ 	.short	0x0101


	//----- nvinfo : EIATTR_COOP_GROUP_MASK_REGIDS
	.align		4
        /*00a8*/ 	.byte	0x04, 0x29
        /*00aa*/ 	.short	(.L_16511 - .L_16510)


	//   ....[0]....
.L_16510:
        /*00ac*/ 	.word	0xffffffff


	//   ....[1]....
        /*00b0*/ 	.word	0xffffffff


	//   ....[2]....
        /*00b4*/ 	.word	0x0500000b


	//   ....[3]....
        /*00b8*/ 	.word	0x0500000b


	//----- nvinfo : EIATTR_COOP_GROUP_INSTR_OFFSETS
	.align		4
.L_16511:
        /*00bc*/ 	.byte	0x04, 0x28
        /*00be*/ 	.short	(.L_16513 - .L_16512)


	//   ....[0]....
.L_16512:
        /*00c0*/ 	.word	0x00001310


	//   ....[1]....
        /*00c4*/ 	.word	0x00001360


	//   ....[2]....
        /*00c8*/ 	.word	0x00002a80


	//   ....[3]....
        /*00cc*/ 	.word	0x00002b10


	//----- nvinfo : EIATTR_VRC_CTA_INIT_COUNT
	.align		4
.L_16513:
        /*00d0*/ 	.byte	0x02, 0x4a
	.zero		1
	.zero		1


	//----- nvinfo : EIATTR_EXIT_INSTR_OFFSETS
	.align		4
        /*00d4*/ 	.byte	0x04, 0x1c
        /*00d6*/ 	.short	(.L_16515 - .L_16514)


	//   ....[0]....
.L_16514:
        /*00d8*/ 	.word	0x00000710


	//   ....[1]....
        /*00dc*/ 	.word	0x00002a20


	//----- nvinfo : EIATTR_MAX_THREADS
	.align		4
.L_16515:
        /*00e0*/ 	.byte	0x04, 0x05
        /*00e2*/ 	.short	(.L_16517 - .L_16516)
.L_16516:
        /*00e4*/ 	.word	0x00000080
        /*00e8*/ 	.word	0x00000001
        /*00ec*/ 	.word	0x00000001


	//----- nvinfo : EIATTR_CRS_STACK_SIZE
	.align		4
.L_16517:
        /*00f0*/ 	.byte	0x04, 0x1e
        /*00f2*/ 	.short	(.L_16519 - .L_16518)
.L_16518:
        /*00f4*/ 	.word	0x00000000


	//----- nvinfo : EIATTR_CBANK_PARAM_SIZE
	.align		4
.L_16519:
        /*00f8*/ 	.byte	0x03, 0x19
        /*00fa*/ 	.short	0x0034


	//----- nvinfo : EIATTR_PARAM_CBANK
	.align		4
        /*00fc*/ 	.byte	0x04, 0x0a
        /*00fe*/ 	.short	(.L_16521 - .L_16520)
	.align		4
.L_16520:
        /*0100*/ 	.word	index@(.nv.constant0._Z9cuda_gemmIiLi128ELi2ELi1ELi2048ELi2ELi2ELi64ELi0ELi0EEviiiPT_S1_S1_iii)
        /*0104*/ 	.short	0x0380
        /*0106*/ 	.short	0x0034


	//----- nvinfo : EIATTR_SW_WAR
	.align		4
.L_16521:
        /*0108*/ 	.byte	0x04, 0x36
        /*010a*/ 	.short	(.L_16523 - .L_16522)
.L_16522:
        /*010c*/ 	.word	0x00000008
.L_16523:


//--------------------- .nv.info._Z9cuda_gemmIiLi128ELi2ELi1ELi1024ELi128ELi128ELi64ELi1ELi1EEviiiPT_S1_S1_iii --------------------------
	.section	.nv.info._Z9cuda_gemmIiLi128ELi2ELi1ELi1024ELi128ELi128ELi64ELi1ELi1EEviiiPT_S1_S1_iii,"",@"SHT_CUDA_INFO"
	.sectionflags	@""
	.align	4


	//----- nvinfo : EIATTR_CUDA_API_VERSION
	.align		4
        /*0000*/ 	.byte	0x04, 0x37
        /*0002*/ 	.short	(.L_16525 - .L_16524)
.L_16524:
        /*0004*/ 	.word	0x00000082


	//----- nvinfo : EIATTR_KPARAM_INFO
	.align		4
.L_16525:
        /*0008*/ 	.byte	0x04, 0x17
        /*000a*/ 	.short	(.L_16527 - .L_16526)
.L_16526:
        /*000c*/ 	.word	0x00000000
        /*0010*/ 	.short	0x0008
        /*0012*/ 	.short	0x0030
        /*0014*/ 	.byte	0x00, 0xf0, 0x11, 0x00


	//----- nvinfo : EIATTR_KPARAM_INFO
	.align		4
.L_16527:
        /*0018*/ 	.byte	0x04, 0x17
        /*001a*/ 	.short	(.L_16529 - .L_16528)
.L_16528:
        /*001c*/ 	.word	0x00000000
        /*0020*/ 	.short	0x0007
        /*0022*/ 	.short	0x002c
        /*0024*/ 	.byte	0x00, 0xf0, 0x11, 0x00


	//----- nvinfo : EIATTR_KPARAM_INFO
	.align		4
.L_16529:
        /*0028*/ 	.byte	0x04, 0x17
        /*002a*/ 	.short	(.L_16531 - .L_16530)
.L_16530:
        /*002c*/ 	.word	0x00000000
        /*0030*/ 	.short	0x0006
        /*0032*/ 	.short	0x0028
        /*0034*/ 	.byte	0x00, 0xf0, 0x11, 0x00


	//----- nvinfo : EIATTR_KPARAM_INFO
	.align		4
.L_16531:
        /*0038*/ 	.byte	0x04, 0x17
        /*003a*/ 	.short	(.L_16533 - .L_16532)
.L_16532:
        /*003c*/ 	.word	0x00000000
        /*0040*/ 	.short	0x0005
        /*0042*/ 	.short	0x0020
        /*0044*/ 	.byte	0x00, 0xf5, 0x21, 0x00


	//----- nvinfo : EIATTR_KPARAM_INFO
	.align		4
.L_16533:
        /*0048*/ 	.byte	0x04, 0x17
        /*004a*/ 	.short	(.L_16535 - .L_16534)
.L_16534:
        /*004c*/ 	.word	0x00000000
        /*0050*/ 	.short	0x0004
        /*0052*/ 	.short	0x0018
        /*0054*/ 	.byte	0x00, 0xf5, 0x21, 0x00


	//----- nvinfo : EIATTR_KPARAM_INFO
	.align		4
.L_16535:
        /*0058*/ 	.byte	0x04, 0x17
        /*005a*/ 	.short	(.L_16537 - .L_16536)
.L_16536:
        /*005c*/ 	.word	0x00000000
        /*0060*/ 	.short	0x0003
        /*0062*/ 	.short	0x0010
        /*0064*/ 	.byte	0x00, 0xf5, 0x21, 0x00


	//----- nvinfo : EIATTR_KPARAM_INFO
	.align		4
.L_16537:
        /*0068*/ 	.byte	0x04, 0x17
        /*006a*/ 	.short	(.L_16539 - .L_16538)
.L_16538:
        /*006c*/ 	.word	0x00000000
        /*0070*/ 	.short	0x0002
        /*0072*/ 	.short	0x0008
        /*0074*/ 	.byte	0x00, 0xf0, 0x11, 0x00


	//----- nvinfo : EIATTR_KPARAM_INFO
	.align		4
.L_16539:
        /*0078*/ 	.byte	0x04, 0x17
        /*007a*/ 	.short	(.L_16541 - .L_16540)
.L_16540:
        /*007c*/ 	.word	0x00000000
        /*0080*/ 	.short	0x0001
        /*0082*/ 	.short	0x0004
        /*0084*/ 	.byte	0x00, 0xf0, 0x11, 0x00


	//----- nvinfo : EIATTR_KPARAM_INFO
	.align		4
.L_16541:
        /*0088*/ 	.byte	0x04, 0x17
        /*008a*/ 	.short	(.L_16543 - .L_16542)
.L_16542:
        /*008c*/ 	.word	0x00000000
        /*0090*/ 	.short	0x0000
        /*0092*/ 	.short	0x0000
        /*0094*/ 	.byte	0x00, 0xf0, 0x11, 0x00


	//----- nvinfo : EIATTR_SPARSE_MMA_MASK
	.align		4
.L_16543:
        /*0098*/ 	.byte	0x03, 0x50
        /*009a*/ 	.short	0x0000


	//----- nvinfo : EIATTR_MAXREG_COUNT
	.align		4
        /*009c*/ 	.byte	0x03, 0x1b
        /*009e*/ 	.short	0x00ff


	//----- nvinfo : EIATTR_NUM_BARRIERS
	.align		4
        /*00a0*/ 	.byte	0x02, 0x4c
        /*00a2*/ 	.byte	0x01
	.zero		1


	//----- nvinfo : EIATTR_MERCURY_ISA_VERSION
	.align		4
        /*00a4*/ 	.byte	0x03, 0x5f
        /*00a6*/ 	.short	0x0101


	//----- nvinfo : EIATTR_INT_WARP_WIDE_INSTR_OFFSETS
	.align		4
        /*00a8*/ 	.byte	0x04, 0x31
        /*00aa*/ 	.short	(.L_16545 - .L_16544)


	//   ....[0]....
.L_16544:
        /*00ac*/ 	.word	0x00000a90


	//----- nvinfo : EIATTR_COOP_GROUP_MASK_REGIDS
	.align		4
.L_16545:
        /*00b0*/ 	.byte	0x04, 0x29
        /*00b2*/ 	.short	(.L_16547 - .L_16546)


	//   ....[0]....
.L_16546:
        /*00b4*/ 	.word	0xffffffff


	//----- nvinfo : EIATTR_COOP_GROUP_INSTR_OFFSETS
	.align		4
.L_16547:
        /*00b8*/ 	.byte	0x04, 0x28
        /*00ba*/ 	.short	(.L_16549 - .L_16548)


	//   ....[0]....
.L_16548:
        /*00bc*/ 	.word	0x00000ef0


	//----- nvinfo : EIATTR_VRC_CTA_INIT_COUNT
	.align		4
.L_16549:
        /*00c0*/ 	.byte	0x02, 0x4a
	.zero		1
	.zero		1


	//----- nvinfo : EIATTR_EXIT_INSTR_OFFSETS
	.align		4
        /*00c4*/ 	.byte	0x04, 0x1c
        /*00c6*/ 	.short	(.L_16551 - .L_16550)


	//   ....[0]....
.L_16550:
        /*00c8*/ 	.word	0x00000060


	//   ....[1]....
        /*00cc*/ 	.word	0x000013f0


	//----- nvinfo : EIATTR_MAX_THREADS
	.align		4
.L_16551:
        /*00d0*/ 	.byte	0x04, 0x05
        /*00d2*/ 	.short	(.L_16553 - .L_16552)
.L_16552:
        /*00d4*/ 	.word	0x00000080
        /*00d8*/ 	.word	0x00000001
        /*00dc*/ 	.word	0x00000001


	//----- nvinfo : EIATTR_CRS_STACK_SIZE
	.align		4
.L_16553:
        /*00e0*/ 	.byte	0x04, 0x1e
        /*00e2*/ 	.short	(.L_16555 - .L_16554)
.L_16554:
        /*00e4*/ 	.word	0x00000000


	//----- nvinfo : EIATTR_CBANK_PARAM_SIZE
	.align		4
.L_16555:
        /*00e8*/ 	.byte	0x03, 0x19
        /*00ea*/ 	.short	0x0034


	//----- nvinfo : EIATTR_PARAM_CBANK
	.align		4
        /*00ec*/ 	.byte	0x04, 0x0a
        /*00ee*/ 	.short	(.L_16557 - .L_16556)
	.align		4
.L_16556:
        /*00f0*/ 	.word	index@(.nv.constant0._Z9cuda_gemmIiLi128ELi2ELi1ELi1024ELi128ELi128ELi64ELi1ELi1EEviiiPT_S1_S1_iii)
        /*00f4*/ 	.short	0x0380
        /*00f6*/ 	.short	0x0034


	//----- nvinfo : EIATTR_SW_WAR
	.align		4
.L_16557:
        /*00f8*/ 	.byte	0x04, 0x36
        /*00fa*/ 	.short	(.L_16559 - .L_16558)
.L_16558:
        /*00fc*/ 	.word	0x00000008
.L_16559:


//--------------------- .nv.info._Z9cuda_gemmIiLi128ELi2ELi1ELi1024ELi128ELi128ELi64ELi1ELi0EEviiiPT_S1_S1_iii --------------------------
	.section	.nv.info._Z9cuda_gemmIiLi128ELi2ELi1ELi1024ELi128ELi128ELi64ELi1ELi0EEviiiPT_S1_S1_iii,"",@"SHT_CUDA_INFO"
	.sectionflags	@""
	.align	4


	//----- nvinfo : EIATTR_CUDA_API_VERSION
	.align		4
        /*0000*/ 	.byte	0x04, 0x37
        /*0002*/ 	.short	(.L_16561 - .L_16560)
.L_16560:
        /*0004*/ 	.word	0x00000082


	//----- nvinfo : EIATTR_KPARAM_INFO
	.align		4
.L_16561:
        /*0008*/ 	.byte	0x04, 0x17
        /*000a*/ 	.short	(.L_16563 - .L_16562)
.L_16562:
        /*000c*/ 	.word	0x00000000
        /*0010*/ 	.short	0x0008
        /*0012*/ 	.short	0x0030
        /*0014*/ 	.byte	0x00, 0xf0, 0x11, 0x00


	//----- nvinfo : EIATTR_KPARAM_INFO
	.align		4
.L_16563:
        /*0018*/ 	.byte	0x04, 0x17
        /*001a*/ 	.short	(.L_16565 - .L_16564)
.L_16564:
        /*001c*/ 	.word	0x00000000
        /*0020*/ 	.short	0x0007
        /*0022*/ 	.short	0x002c
        /*0024*/ 	.byte	0x00, 0xf0, 0x11, 0x00


	//----- nvinfo : EIATTR_KPARAM_INFO
	.align		4
.L_16565:
        /*0028*/ 	.byte	0x04, 0x17
        /*002a*/ 	.short	(.L_16567 - .L_16566)
.L_16566:
        /*002c*/ 	.word	0x00000000
        /*0030*/ 	.short	0x0006
        /*0032*/ 	.short	0x0028
        /*0034*/ 	.byte	0x00, 0xf0, 0x11, 0x00


	//----- nvinfo : EIATTR_KPARAM_INFO
	.align		4
.L_16567:
        /*0038*/ 	.byte	0x04, 0x17
        /*003a*/ 	.short	(.L_16569 - .L_16568)
.L_16568:
        /*003c*/ 	.word	0x00000000
        /*0040*/ 	.short	0x0005
        /*0042*/ 	.short	0x0020
        /*0044*/ 	.byte	0x00, 0xf5, 0x21, 0x00


	//----- nvinfo : EIATTR_KPARAM_INFO
	.align		4
.L_16569:
        /*0048*/ 	.byte	0x04, 0x17
        /*004a*/ 	.short	(.L_16571 - .L_16570)
.L_16570:
        /*004c*/ 	.word	0x00000000
        /*0050*/ 	.short	0x0004
        /*0052*/ 	.short	0x0018
        /*0054*/ 	.byte	0x00, 0xf5, 0x21, 0x00


	//----- nvinfo : EIATTR_KPARAM_INFO
	.align		4
.L_16571:
        /*0058*/ 	.byte	0x04, 0x17
        /*005a*/ 	.short	(.L_16573 - .L_16572)
.L_16572:
        /*005c*/ 	.word	0x00000000
        /*0060*/ 	.short	0x0003
        /*0062*/ 	.short	0x0010
        /*0064*/ 	.byte	0x00, 0xf5, 0x21, 0x00


	//----- nvinfo : EIATTR_KPARAM_INFO
	.align		4
.L_16573:
        /*0068*/ 	.byte	0x04, 0x17
        /*006a*/ 	.short	(.L_16575 - .L_16574)
.L_16574:
        /*006c*/ 	.word	0x00000000
        /*0070*/ 	.short	0x0002
        /*0072*/ 	.short	0x0008
        /*0074*/ 	.byte	0x00, 0xf0, 0x11, 0x00


	//----- nvinfo : EIATTR_KPARAM_INFO
	.align		4
.L_16575:
        /*0078*/ 	.byte	0x04, 0x17
        /*007a*/ 	.short	(.L_16577 - .L_16576)
.L_16576:
        /*007c*/ 	.word	0x00000000
        /*0080*/ 	.short	0x0001
        /*0082*/ 	.short	0x0004
        /*0084*/ 	.byte	0x00, 0xf0, 0x11, 0x00


	//----- nvinfo : EIATTR_KPARAM_INFO
	.align		4
.L_16577:
        /*0088*/ 	.byte	0x04, 0x17
        /*008a*/ 	.short	(.L_16579 - .L_16578)
.L_16578:
        /*008c*/ 	.word	0x00000000
        /*0090*/ 	.short	0x0000
        /*0092*/ 	.short	0x0000
        /*0094*/ 	.byte	0x00, 0xf0, 0x11, 0x00


	//----- nvinfo : EIATTR_SPARSE_MMA_MASK
	.align		4
.L_16579:
        /*0098*/ 	.byte	0x03, 0x50
        /*009a*/ 	.short	0x0000


	//----- nvinfo : EIATTR_MAXREG_COUNT
	.align		4
        /*009c*/ 	.byte	0x03, 0x1b
        /*009e*/ 	.short	0x00ff


	//----- nvinfo : EIATTR_NUM_BARRIERS
	.align		4
        /*00a0*/ 	.byte	0x02, 0x4c
        /*00a2*/ 	.byte	0x01
	.zero		1


	//----- nvinfo : EIATTR_MERCURY_ISA_VERSION
	.align		4
        /*00a4*/ 	.byte	0x03, 0x5f
        /*00a6*/ 	.short	0x0101


	//----- nvinfo : EIATTR_COOP_GROUP_MASK_REGIDS
	.align		4
        /*00a8*/ 	.byte	0x04, 0x29
        /*00aa*/ 	.short	(.L_16581 - .L_16580)


	//   ....[0]....
.L_16580:
        /*00ac*/ 	.word	0xffffffff


	//   ....[1]....
        /*00b0*/ 	.word	0xffffffff


	//   ....[2]....
        /*00b4*/ 	.word	0xffffffff


	//   ....[3]....
        /*00b8*/ 	.word	0xffffffff


	//   ....[4]....
        /*00bc*/ 	.word	0xffffffff


	//   ....[5]....
        /*00c0*/ 	.word	0xffffffff


	//   ....[6]....
        /*00c4*/ 	.word	0xffffffff


	//   ....[7]....
        /*00c8*/ 	.word	0xffffffff


	//   ....[8]....
        /*00cc*/ 	.word	0xffffffff


	//   ....[9]....
        /*00d0*/ 	.word	0xffffffff


	//   ....[10]....
        /*00d4*/ 	.word	0xffffffff


	//   ....[11]....
        /*00d8*/ 	.word	0xffffffff


	//   ....[12]....
        /*00dc*/ 	.word	0xffffffff


	//   ....[13]....
        /*00e0*/ 	.word	0xffffffff


	//   ....[14]....
        /*00e4*/ 	.word	0xffffffff


	//   ....[15]....
        /*00e8*/ 	.word	0xffffffff


	//   ....[16]....
        /*00ec*/ 	.word	0xffffffff


	//   ....[17]....
        /*00f0*/ 	.word	0x0500004a


	//   ....[18]....
        /*00f4*/ 	.word	0x0500004a


	//   ....[19]....
        /*00f8*/ 	.word	0x0500004a


	//   ....[20]....
        /*00fc*/ 	.word	0x0500004a


	//   ....[21]....
        /*0100*/ 	.word	0x0500004a


	//   ....[22]....
        /*0104*/ 	.word	0x0500004a


	//   ....[23]....
        /*0108*/ 	.word	0x0500004a


	//   ....[24]....
        /*010c*/ 	.word	0x0500004a


	//   ....[25]....
        /*0110*/ 	.word	0x0500004a


	//   ....[26]....
        /*0114*/ 	.word	0x0500004a


	//   ....[27]....
        /*0118*/ 	.word	0x0500004a


	//   ....[28]....
        /*011c*/ 	.word	0x0500004a


	//   ....[29]....
        /*0120*/ 	.word	0x0500004a


	//   ....[30]....
        /*0124*/ 	.word	0x0500004a


	//   ....[31]....
        /*0128*/ 	.word	0x0500004a


	//   ....[32]....
        /*012c*/ 	.word	0x0500004a


	//----- nvinfo : EIATTR_COOP_GROUP_INSTR_OFFSETS
	.align		4
.L_16581:
        /*0130*/ 	.byte	0x04, 0x28
        /*0132*/ 	.short	(.L_16583 - .L_16582)


	//   ....[0]....
.L_16582:
        /*0134*/ 	.word	0x000017a0


	//   ....[1]....
        /*0138*/ 	.word	0x00001800


	//   ....[2]....
        /*013c*/ 	.word	0x00001860


	//   ....[3]....
        /*0140*/ 	.word	0x000018c0


	//   ....[4]....
        /*0144*/ 	.word	0x00001920


	//   ....[5]....
        /*0148*/ 	.word	0x00001980


	//   ....[6]....
        /*014c*/ 	.word	0x000019e0


	//   ....[7]....
        /*0150*/ 	.word	0x00001a40


	//   ....[8]....
        /*0154*/ 	.word	0x00001aa0


	//   ....[9]....
        /*0158*/ 	.word	0x00001b00


	//   ....[10]....
        /*015c*/ 	.word	0x00001b60


	//   ....[11]....
        /*0160*/ 	.word	0x00001bc0


	//   ....[12]....
        /*0164*/ 	.word	0x00001c20


	//   ....[13]....
        /*0168*/ 	.word	0x00001c80


	//   ....[14]....
        /*016c*/ 	.word	0x00001ce0


	//   ....[15]....
        /*0170*/ 	.word	0x00001d40


	//   ....[16]....
        /*0174*/ 	.word	0x00002230


	//   ....[17]....
        /*0178*/ 	.word	0x00002810


	//   ....[18]....
        /*017c*/ 	.word	0x00002890


	//   ....[19]....
        /*0180*/ 	.word	0x00002920


	//   ....[20]....
        /*0184*/ 	.word	0x000029b0


	//   ....[21]....
        /*0188*/ 	.word	0x00002a40


	//   ....[22]....
        /*018c*/ 	.word	0x00002ad0


	//   ....[23]....
        /*0190*/ 	.word	0x00002b60


	//   ....[24]....
        /*0194*/ 	.word	0x00002bf0


	//   ....[25]....
        /*0198*/ 	.word	0x00002c80


	//   ....[26]....
        /*019c*/ 	.word	0x00002d10


	//   ....[27]....
        /*01a0*/ 	.word	0x00002da0


	//   ....[28]....
        /*01a4*/ 	.word	0x00002e30


	//   ....[29]....
        /*01a8*/ 	.word	0x00002ec0


	//   ....[30]....
        /*01ac*/ 	.word	0x00002f50


	//   ....[31]....
        /*01b0*/ 	.word	0x00002fe0


	//   ....[32]....
        /*01b4*/ 	.word	0x00003070


	//----- nvinfo : EIATTR_VRC_CTA_INIT_COUNT
	.align		4
.L_16583:
        /*01b8*/ 	.byte	0x02, 0x4a
	.zero		1
	.zero		1


	//----- nvinfo : EIATTR_EXIT_INSTR_OFFSETS
	.align		4
        /*01bc*/ 	.byte	0x04, 0x1c
        /*01be*/ 	.short	(.L_16585 - .L_16584)


	//   ....[0]....
.L_16584:
        /*01c0*/ 	.word	0x000002b0


	//   ....[1]....
        /*01c4*/ 	.word	0x000027c0


	//----- nvinfo : EIATTR_MAX_THREADS
	.align		4
.L_16585:
        /*01c8*/ 	.byte	0x04, 0x05
        /*01ca*/ 	.short	(.L_16587 - .L_16586)
.L_16586:
        /*01cc*/ 	.word	0x00000080
        /*01d0*/ 	.word	0x00000001
        /*01d4*/ 	.word	0x00000001


	//----- nvinfo : EIATTR_CRS_STACK_SIZE
	.align		4
.L_16587:
        /*01d8*/ 	.byte	0x04, 0x1e
        /*01da*/ 	.short	(.L_16589 - .L_16588)
.L_16588:
        /*01dc*/ 	.word	0x00000000


	//----- nvinfo : EIATTR_CBANK_PARAM_SIZE
	.align		4
.L_16589:
        /*01e0*/ 	.byte	0x03, 0x19
        /*01e2*/ 	.short	0x0034


	//----- nvinfo : EIATTR_PARAM_CBANK
	.align		4
        /*01e4*/ 	.byte	0x04, 0x0a
        /*01e6*/ 	.short	(.L_16591 - .L_16590)
	.align		4
.L_16590:
        /*01e8*/ 	.word	index@(.nv.constant0._Z9cuda_gemmIiLi128ELi2ELi1ELi1024ELi128ELi128ELi64ELi1ELi0EEviiiPT_S1_S1_iii)
        /*01ec*/ 	.short	0x0380
        /*01ee*/ 	.short	0x0034


	//----- nvinfo : EIATTR_SW_WAR
	.align		4
.L_16591:
        /*01f0*/ 	.byte	0x04, 0x36
        /*01f2*/ 	.short	(.L_16593 - .L_16592)
.L_16592:
        /*01f4*/ 	.word	0x00000008
.L_16593:


//--------------------- .nv.info._Z9cuda_gemmIiLi128ELi2ELi1ELi1024ELi128ELi128ELi64ELi0ELi1EEviiiPT_S1_S1_iii --------------------------
	.section	.nv.info._Z9cuda_gemmIiLi128ELi2ELi1ELi1024ELi128ELi128ELi64ELi0ELi1EEviiiPT_S1_S1_iii,"",@"SHT_CUDA_INFO"
	.sectionflags	@""
	.align	4


	//----- nvinfo : EIATTR_CUDA_API_VERSION
	.align		4
        /*0000*/ 	.byte	0x04, 0x37
        /*0002*/ 	.short	(.L_16595 - .L_16594)
.L_16594:
        /*0004*/ 	.word	0x00000082


	//----- nvinfo : EIATTR_KPARAM_INFO
	.align		4
.L_16595:
        /*0008*/ 	.byte	0x04, 0x17
        /*000a*/ 	.short	(.L_16597 - .L_16596)
.L_16596:
        /*000c*/ 	.word	0x00000000
        /*0010*/ 	.short	0x0008
        /*0012*/ 	.short	0x0030
        /*0014*/ 	.byte	0x00, 0xf0, 0x11, 0x00


	//----- nvinfo : EIATTR_KPARAM_INFO
	.align		4
.L_16597:
        /*0018*/ 	.byte	0x04, 0x17
        /*001a*/ 	.short	(.L_16599 - .L_16598)
.L_16598:
        /*001c*/ 	.word	0x00000000
        /*0020*/ 	.short	0x0007
        /*0022*/ 	.short	0x002c
        /*0024*/ 	.byte	0x00, 0xf0, 0x11, 0x00


	//----- nvinfo : EIATTR_KPARAM_INFO
	.align		4
.L_16599:
        /*0028*/ 	.byte	0x04, 0x17
        /*002a*/ 	.short	(.L_16601 - .L_16600)
.L_16600:
        /*002c*/ 	.word	0x00000000
        /*0030*/ 	.short	0x0006
        /*0032*/ 	.short	0x0028
        /*0034*/ 	.byte	0x00, 0xf0, 0x11, 0x00


	//----- nvinfo : EIATTR_KPARAM_INFO
	.align		4
.L_16601:
        /*0038*/ 	.byte	0x04, 0x17
        /*003a*/ 	.short	(.L_16603 - .L_16602)
.L_16602:
        /*003c*/ 	.word	0x00000000
        /*0040*/ 	.short	0x0005
        /*0042*/ 	.short	0x0020
        /*0044*/ 	.byte	0x00, 0xf5, 0x21, 0x00


	//----- nvinfo : EIATTR_KPARAM_INFO
	.align		4
.L_16603:
        /*0048*/ 	.byte	0x04, 0x17
        /*004a*/ 	.short	(.L_16605 - .L_16604)
.L_16604:
        /*004c*/ 	.word	0x00000000
        /*0050*/ 	.short	0x0004
        /*0052*/ 	.short	0x0018
        /*0054*/ 	.byte	0x00, 0xf5, 0x21, 0x00


	//----- nvinfo : EIATTR_KPARAM_INFO
	.align		4
.L_16605:
        /*0058*/ 	.byte	0x04, 0x17
        /*005a*/ 	.short	(.L_16607 - .L_16606)
.L_16606:
        /*005c*/ 	.word	0x00000000
        /*0060*/ 	.short	0x0003
        /*0062*/ 	.short	0x0010
        /*0064*/ 	.byte	0x00, 0xf5, 0x21, 0x00


	//----- nvinfo : EIATTR_KPARAM_INFO
	.align		4
.L_16607:
        /*0068*/ 	.byte	0x04, 0x17
        /*006a*/ 	.short	(.L_16609 - .L_16608)
.L_16608:
        /*006c*/ 	.word	0x00000000
        /*0070*/ 	.short	0x0002
        /*0072*/ 	.short	0x0008
        /*0074*/ 	.byte	0x00, 0xf0, 0x11, 0x00


	//----- nvinfo : EIATTR_KPARAM_INFO
	.align		4
.L_16609:
        /*0078*/ 	.byte	0x04, 0x17
        /*007a*/ 	.short	(.L_16611 - .L_16610)
.L_16610:
        /*007c*/ 	.word	0x00000000
        /*0080*/ 	.short	0x0001
        /*0082*/ 	.short	0x0004
        /*0084*/ 	.byte	0x00, 0xf0, 0x11, 0x00


	//----- nvinfo : EIATTR_KPARAM_INFO
	.align		4
.L_16611:
        /*0088*/ 	.byte	0x04, 0x17
        /*008a*/ 	.short	(.L_16613 - .L_16612)
.L_16612:
        /*008c*/ 	.word	0x00000000
        /*0090*/ 	.short	0x0000
        /*0092*/ 	.short	0x0000
        /*0094*/ 	.byte	0x00, 0xf0, 0x11, 0x00


	//----- nvinfo : EIATTR_SPARSE_MMA_MASK
	.align		4
.L_16613:
        /*0098*/ 	.byte	0x03, 0x50
        /*009a*/ 	.short	0x0000


	//----- nvinfo : EIATTR_MAXREG_COUNT
	.align		4
        /*009c*/ 	.byte	0x03, 0x1b
        /*009e*/ 	.short	0x00ff


	//----- nvinfo : EIATTR_NUM_BARRIERS
	.align		4
        /*00a0*/ 	.byte	0x02, 0x4c
        /*00a2*/ 	.byte	0x01
	.zero		1


	//----- nvinfo : EIATTR_MERCURY_ISA_VERSION
	.align		4
        /*00a4*/ 	.byte	0x03, 0x5f
        /*00a6*/ 	.short	0x0101


	//----- nvinfo : EIATTR_INT_WARP_WIDE_INSTR_OFFSETS
	.align		4
        /*00a8*/ 	.byte	0x04, 0x31
        /*00aa*/ 	.short	(.L_16615 - .L_16614)


	//   ....[0]....
.L_16614:
        /*00ac*/ 	.word	0x00000b60


	//----- nvinfo : EIATTR_COOP_GROUP_MASK_REGIDS
	.align		4
.L_16615:
        /*00b0*/ 	.byte	0x04, 0x29
        /*00b2*/ 	.short	(.L_16617 - .L_16616)


	//   ....[0]....
.L_16616:
        /*00b4*/ 	.word	0xffffffff


	//----- nvinfo : EIATTR_COOP_GROUP_INSTR_OFFSETS
	.align		4
.L_16617:
        /*00b8*/ 	.byte	0x04, 0x28
        /*00ba*/ 	.short	(.L_16619 - .L_16618)


	//   ....[0]....
.L_16618:
        /*00bc*/ 	.word	0x00000fc0


	//----- nvinfo : EIATTR_VRC_CTA_INIT_COUNT
	.align		4
.L_16619:
        /*00c0*/ 	.byte	0x02, 0x4a
	.zero		1
	.zero		1


	//----- nvinfo : EIATTR_EXIT_INSTR_OFFSETS
	.align		4
        /*00c4*/ 	.byte	0x04, 0x1c
        /*00c6*/ 	.short	(.L_16621 - .L_16620)


	//   ....[0]....
.L_16620:
        /*00c8*/ 	.word	0x00000060


	//   ....[1]....
        /*00cc*/ 	.word	0x000016c0


	//----- nvinfo : EIATTR_MAX_THREADS
	.align		4
.L_16621:
        /*00d0*/ 	.byte	0x04, 0x05
        /*00d2*/ 	.short	(.L_16623 - .L_16622)
.L_16622:
        /*00d4*/ 	.word	0x00000080
        /*00d8*/ 	.word	0x00000001
        /*00dc*/ 	.word	0x00000001


	//----- nvinfo : EIATTR_CRS_STACK_SIZE
	.align		4
.L_16623:
        /*00e0*/ 	.byte	0x04, 0x1e
        /*00e2*/ 	.short	(.L_16625 - .L_16624)
.L_16624:
        /*00e4*/ 	.word	0x00000000


	//----- nvinfo : EIATTR_CBANK_PARAM_SIZE
	.align		4
.L_16625:
        /*00e8*/ 	.byte	0x03, 0x19
        /*00ea*/ 	.short	0x0034


	//----- nvinfo : EIATTR_PARAM_CBANK
	.align		4
        /*00ec*/ 	.byte	0x04, 0x0a
        /*00ee*/ 	.short	(.L_16627 - .L_16626)
	.align		4
.L_16626:
        /*00f0*/ 	.word	index@(.nv.constant0._Z9cuda_gemmIiLi128ELi2ELi1ELi1024ELi128ELi128ELi64ELi0ELi1EEviiiPT_S1_S1_iii)
        /*00f4*/ 	.short	0x0380
        /*00f6*/ 	.short	0x0034


	//----- nvinfo : EIATTR_SW_WAR
	.align		4
.L_16627:
        /*00f8*/ 	.byte	0x04, 0x36
        /*00fa*/ 	.short	(.L_16629 - .L_16628)
.L_16628:
        /*00fc*/ 	.word	0x00000008
.L_16629:


//--------------------- .nv.info._Z9cuda_gemmIiLi128ELi2ELi1ELi1024ELi128ELi128ELi64ELi0ELi0EEviiiPT_S1_S1_iii --------------------------
	.section	.nv.info._Z9cuda_gemmIiLi128ELi2ELi1ELi1024ELi128ELi128ELi64ELi0ELi0EEviiiPT_S1_S1_iii,"",@"SHT_CUDA_INFO"
	.sectionflags	@""
	.align	4


	//----- nvinfo : EIATTR_CUDA_API_VERSION
	.align		4
        /*0000*/ 	.byte	0x04, 0x37
        /*0002*/ 	.short	(.L_16631 - .L_16630)
.L_16630:
        /*0004*/ 	.word	0x00000082


	//----- nvinfo : EIATTR_KPARAM_INFO
	.align		4
.L_16631:
        /*0008*/ 	.byte	0x04, 0x17
        /*000a*/ 	.short	(.L_16633 - .L_16632)
.L_16632:
        /*000c*/ 	.word	0x00000000
        /*0010*/ 	.short	0x0008
        /*0012*/ 	.short	0x0030
        /*0014*/ 	.byte	0x00, 0xf0, 0x11, 0x00


	//----- nvinfo : EIATTR_KPARAM_INFO
	.align		4
.L_16633:
        /*0018*/ 	.byte	0x04, 0x17
        /*001a*/ 	.short	(.L_16635 - .L_16634)
.L_16634:
        /*001c*/ 	.word	0x00000000
        /*0020*/ 	.short	0x0007
        /*0022*/ 	.short	0x002c
        /*0024*/ 	.byte	0x00, 0xf0, 0x11, 0x00


	//----- nvinfo : EIATTR_KPARAM_INFO
	.align		4
.L_16635:
        /*0028*/ 	.byte	0x04, 0x17
        /*002a*/ 	.short	(.L_16637 - .L_16636)
.L_16636:
        /*002c*/ 	.word	0x00000000
        /*0030*/ 	.short	0x0006
        /*0032*/ 	.short	0x0028
        /*0034*/ 	.byte	0x00, 0xf0, 0x11, 0x00


	//----- nvinfo : EIATTR_KPARAM_INFO
	.align		4
.L_16637:
        /*0038*/ 	.byte	0x04, 0x17
        /*003a*/ 	.short	(.L_16639 - .L_16638)
.L_16638:
        /*003c*/ 	.word	0x00000000
        /*0040*/ 	.short	0x0005
        /*0042*/ 	.short	0x0020
        /*0044*/ 	.byte	0x00, 0xf5, 0x21, 0x00


	//----- nvinfo : EIATTR_KPARAM_INFO
	.align		4
.L_16639:
        /*0048*/ 	.byte	0x04, 0x17
        /*004a*/ 	.short	(.L_16641 - .L_16640)
.L_16640:
        /*004c*/ 	.word	0x00000000
        /*0050*/ 	.short	0x0004
        /*0052*/ 	.short	0x0018
        /*0054*/ 	.byte	0x00, 0xf5, 0x21, 0x00


	//----- nvinfo : EIATTR_KPARAM_INFO
	.align		4
.L_16641:
        /*0058*/ 	.byte	0x04, 0x17
        /*005a*/ 	.short	(.L_16643 - .L_16642)
.L_16642:
        /*005c*/ 	.word	0x00000000
        /*0060*/ 	.short	0x0003
        /*0062*/ 	.short	0x0010
        /*0064*/ 	.byte	0x00, 0xf5, 0x21, 0x00


	//----- nvinfo : EIATTR_KPARAM_INFO
	.align		4
.L_16643:
        /*0068*/ 	.byte	0x04, 0x17
        /*006a*/ 	.short	(.L_16645 - .L_16644)
.L_16644:
        /*006c*/ 	.word	0x00000000
        /*0070*/ 	.short	0x0002
        /*0072*/ 	.short	0x0008
        /*0074*/ 	.byte	0x00, 0xf0, 0x11, 0x00


	//----- nvinfo : EIATTR_KPARAM_INFO
	.align		4
.L_16645:
        /*0078*/ 	.byte	0x04, 0x17
        /*007a*/ 	.short	(.L_16647 - .L_16646)
.L_16646:
        /*007c*/ 	.word	0x00000000
        /*0080*/ 	.short	0x0001
        /*0082*/ 	.short	0x0004
        /*0084*/ 	.byte	0x00, 0xf0, 0x11, 0x00


	//----- nvinfo : EIATTR_KPARAM_INFO
	.align		4
.L_16647:
        /*0088*/ 	.byte	0x04, 0x17
        /*008a*/ 	.short	(.L_16649 - .L_16648)
.L_16648:
        /*008c*/ 	.word	0x00000000
        /*0090*/ 	.short	0x0000
        /*0092*/ 	.short	0x0000
        /*0094*/ 	.byte	0x00, 0xf0, 0x11, 0x00


	//----- nvinfo : EIATTR_SPARSE_MMA_MASK
	.align		4
.L_16649:
        /*0098*/ 	.byte	0x03, 0x50
        /*009a*/ 	.short	0x0000


	//----- nvinfo : EIATTR_MAXREG_COUNT
	.align		4
        /*009c*/ 	.byte	0x03, 0x1b
        /*009e*/ 	.short	0x00ff


	//----- nvinfo : EIATTR_NUM_BARRIERS
	.align		4
        /*00a0*/ 	.byte	0x02, 0x4c
        /*00a2*/ 	.byte	0x01
	.zero		1


	//----- nvinfo : EIATTR_MERCURY_ISA_VERSION
	.align		4
        /*00a4*/ 	.byte	0x03, 0x5f
        /*00a6*/ 	.short	0x0101


	//----- nvinfo : EIATTR_COOP_GROUP_MASK_REGIDS
	.align		4
        /*00a8*/ 	.byte	0x04, 0x29
        /*00aa*/ 	.short	(.L_16651 - .L_16650)


	//   ....[0]....
.L_16650:
        /*00ac*/ 	.word	0xffffffff


	//   ....[1]....
        /*00b0*/ 	.word	0xffffffff


	//   ....[2]....
        /*00b4*/ 	.word	0xffffffff


	//   ....[3]....
        /*00b8*/ 	.word	0xffffffff


	//   ....[4]....
        /*00bc*/ 	.word	0xffffffff


	//   ....[5]....
        /*00c0*/ 	.word	0xffffffff


	//   ....[6]....
        /*00c4*/ 	.word	0xffffffff


	//   ....[7]....
        /*00c8*/ 	.word	0xffffffff


	//   ....[8]....
        /*00cc*/ 	.word	0xffffffff


	//   ....[9]....
        /*00d0*/ 	.word	0xffffffff


	//   ....[10]....
        /*00d4*/ 	.word	0xffffffff


	//   ....[11]....
        /*00d8*/ 	.word	0xffffffff


	//   ....[12]....
        /*00dc*/ 	.word	0xffffffff


	//   ....[13]....
        /*00e0*/ 	.word	0xffffffff


	//   ....[14]....
        /*00e4*/ 	.word	0xffffffff


	//   ....[15]....
        /*00e8*/ 	.word	0xffffffff


	//   ....[16]....
        /*00ec*/ 	.word	0xffffffff


	//   ....[17]....
        /*00f0*/ 	.word	0x0500004c


	//   ....[18]....
        /*00f4*/ 	.word	0x0500004c


	//   ....[19]....
        /*00f8*/ 	.word	0x0500004c


	//   ....[20]....
        /*00fc*/ 	.word	0x0500004c


	//   ....[21]....
        /*0100*/ 	.word	0x0500004c


	//   ....[22]....
        /*0104*/ 	.word	0x0500004c


	//   ....[23]....
        /*0108*/ 	.word	0x0500004c


	//   ....[24]....
        /*010c*/ 	.word	0x0500004c


	//   ....[25]....
        /*0110*/ 	.word	0x0500004c


	//   ....[26]....
        /*0114*/ 	.word	0x0500004c


	//   ....[27]....
        /*0118*/ 	.word	0x0500004c


	//   ....[28]....
        /*011c*/ 	.word	0x0500004c


	//   ....[29]....
        /*0120*/ 	.word	0x0500004c


	//   ....[30]....
        /*0124*/ 	.word	0x0500004c


	//   ....[31]....
        /*0128*/ 	.word	0x0500004c


	//   ....[32]....
        /*012c*/ 	.word	0x0500004c


	//----- nvinfo : EIATTR_COOP_GROUP_INSTR_OFFSETS
	.align		4
.L_16651:
        /*0130*/ 	.byte	0x04, 0x28
        /*0132*/ 	.short	(.L_16653 - .L_16652)


	//   ....[0]....
.L_16652:
        /*0134*/ 	.word	0x00001850


	//   ....[1]....
        /*0138*/ 	.word	0x000018b0


	//   ....[2]....
        /*013c*/ 	.word	0x00001910


	//   ....[3]....
        /*0140*/ 	.word	0x00001970


	//   ....[4]....
        /*0144*/ 	.word	0x000019d0


	//   ....[5]....
        /*0148*/ 	.word	0x00001a30


	//   ....[6]....
        /*014c*/ 	.word	0x00001a90


	//   ....[7]....
        /*0150*/ 	.word	0x00001af0


	//   ....[8]....
        /*0154*/ 	.word	0x00001b50


	//   ....[9]....
        /*0158*/ 	.word	0x00001bb0


	//   ....[10]....
        /*015c*/ 	.word	0x00001c10


	//   ....[11]....
        /*0160*/ 	.word	0x00001c70


	//   ....[12]....
        /*0164*/ 	.word	0x00001cd0


	//   ....[13]....
        /*0168*/ 	.word	0x00001d30


	//   ....[14]....
        /*016c*/ 	.word	0x00001d90


	//   ....[15]....
        /*0170*/ 	.word	0x00001df0


	//   ....[16]....
        /*0174*/ 	.word	0x000022e0


	//   ....[17]....
        /*0178*/ 	.word	0x00003380


	//   ....[18]....
        /*017c*/ 	.word	0x00003410


	//   ....[19]....
        /*0180*/ 	.word	0x000034b0


	//   ....[20]....
        /*0184*/ 	.word	0x00003540


	//   ....[21]....
        /*0188*/ 	.word	0x000035e0


	//   ....[22]....
        /*018c*/ 	.word	0x00003670


	//   ....[23]....
        /*0190*/ 	.word	0x00003710


	//   ....[24]....
        /*0194*/ 	.word	0x000037a0


	//   ....[25]....
        /*0198*/ 	.word	0x00003830


	//   ....[26]....
        /*019c*/ 	.word	0x000038c0


	//   ....[27]....
        /*01a0*/ 	.word	0x00003950


	//   ....[28]....
        /*01a4*/ 	.word	0x000039f0


	//   ....[29]....
        /*01a8*/ 	.word	0x00003a80


	//   ....[30]....
        /*01ac*/ 	.word	0x00003b10


	//   ....[31]....
        /*01b0*/ 	.word	0x00003bb0


	//   ....[32]....
        /*01b4*/ 	.word	0x00003c40


	//----- nvinfo : EIATTR_VRC_CTA_INIT_COUNT
	.align		4
.L_16653:
        /*01b8*/ 	.byte	0x02, 0x4a
	.zero		1
	.zero		1


	//----- nvinfo : EIATTR_EXIT_INSTR_OFFSETS
	.align		4
        /*01bc*/ 	.byte	0x04, 0x1c
        /*01be*/ 	.short	(.L_16655 - .L_16654)


	//   ....[0]....
.L_16654:
        /*01c0*/ 	.word	0x00000290


	//   ....[1]....
        /*01c4*/ 	.word	0x00003330


	//----- nvinfo : EIATTR_MAX_THREADS
	.align		4
.L_16655:
        /*01c8*/ 	.byte	0x04, 0x05
        /*01ca*/ 	.short	(.L_16657 - .L_16656)
.L_16656:
        /*01cc*/ 	.word	0x00000080
        /*01d0*/ 	.word	0x00000001
        /*01d4*/ 	.word	0x00000001


	//----- nvinfo : EIATTR_CRS_STACK_SIZE
	.align		4
.L_16657:
        /*01d8*/ 	.byte	0x04, 0x1e
        /*01da*/ 	.short	(.L_16659 - .L_16658)
.L_16658:
        /*01dc*/ 	.word	0x00000000


	//----- nvinfo : EIATTR_CBANK_PARAM_SIZE
	.align		4
.L_16659:
        /*01e0*/ 	.byte	0x03, 0x19
        /*01e2*/ 	.short	0x0034


	//----- nvinfo : EIATTR_PARAM_CBANK
	.align		4
        /*01e4*/ 	.byte	0x04, 0x0a
        /*01e6*/ 	.short	(.L_16661 - .L_16660)
	.align		4
.L_16660:
        /*01e8*/ 	.word	index@(.nv.constant0._Z9cuda_gemmIiLi128ELi2ELi1ELi1024ELi128ELi128ELi64ELi0ELi0EEviiiPT_S1_S1_iii)
        /*01ec*/ 	.short	0x0380
        /*01ee*/ 	.short	0x0034


	//----- nvinfo : EIATTR_SW_WAR
	.align		4
.L_16661:
        /*01f0*/ 	.byte	0x04, 0x36
        /*01f2*/ 	.short	(.L_16663 - .L_16662)
.L_16662:
        /*01f4*/ 	.word	0x00000008
.L_16663:


//--------------------- .nv.info._Z9cuda_gemmIiLi128ELi2ELi1ELi1024ELi64ELi64ELi64ELi1ELi1EEviiiPT_S1_S1_iii --------------------------
	.section	.nv.info._Z9cuda_gemmIiLi128ELi2ELi1ELi1024ELi64ELi64ELi64ELi1ELi1EEviiiPT_S1_S1_iii,"",@"SHT_CUDA_INFO"
	.sectionflags	@""
	.align	4


	//----- nvinfo : EIATTR_CUDA_API_VERSION
	.align		4
        /*0000*/ 	.byte	0x04, 0x37
        /*0002*/ 	.short	(.L_16665 - .L_16664)
.L_16664:
        /*0004*/ 	.word	0x00000082


	//----- nvinfo : EIATTR_KPARAM_INFO
	.align		4
.L_16665:
        /*0008*/ 	.byte	0x04, 0x17
        /*000a*/ 	.short	(.L_16667 - .L_16666)
.L_16666:
        /*000c*/ 	.word	0x00000000
        /*0010*/ 	.short	0x0008
        /*0012*/ 	.short	0x0030
        /*0014*/ 	.byte	0x00, 0xf0, 0x11, 0x00


	//----- nvinfo : EIATTR_KPARAM_INFO
	.align		4
.L_16667:
        /*0018*/ 	.byte	0x04, 0x17
        /*001a*/ 	.short	(.L_16669 - .L_16668)
.L_16668:
        /*001c*/ 	.word	0x00000000
        /*0020*/ 	.short	0x0007
        /*0022*/ 	.short	0x002c
        /*0024*/ 	.byte	0x00, 0xf0, 0x11, 0x00


	//----- nvinfo : EIATTR_KPARAM_INFO
	.align		4
.L_16669:
        /*0028*/ 	.byte	0x04, 0x17
        /*002a*/ 	.short	(.L_16671 - .L_16670)
.L_16670:
        /*002c*/ 	.word	0x00000000
        /*0030*/ 	.short	0x0006
        /*0032*/ 	.short	0x0028
        /*0034*/ 	.byte	0x00, 0xf0, 0x11, 0x00


	//----- nvinfo : EIATTR_KPARAM_INFO
	.align		4
.L_16671:
        /*0038*/ 	.byte	0x04, 0x17
        /*003a*/ 	.short	(.L_16673 - .L_16672)
.L_16672:
        /*003c*/ 	.word	0x00000000
        /*0040*/ 	.short	0x0005
        /*0042*/ 	.short	0x0020
        /*0044*/ 	.byte	0x00, 0xf5, 0x21, 0x00


	//----- nvinfo : EIATTR_KPARAM_INFO
	.align		4
.L_16673:
        /*0048*/ 	.byte	0x04, 0x17
        /*004a*/ 	.short	(.L_16675 - .L_16674)
.L_16674:
        /*004c*/ 	.word	0x00000000
        /*0050*/ 	.short	0x0004
        /*0052*/ 	.short	0x0018
        /*0054*/ 	.byte	0x00, 0xf5, 0x21, 0x00


	//----- nvinfo : EIATTR_KPARAM_INFO
	.align		4
.L_16675:
        /*0058*/ 	.byte	0x04, 0x17
        /*005a*/ 	.short	(.L_16677 - .L_16676)
.L_16676:
        /*005c*/ 	.word	0x00000000
        /*0060*/ 	.short	0x0003
        /*0062*/ 	.short	0x0010
        /*0064*/ 	.byte	0x00, 0xf5, 0x21, 0x00


	//----- nvinfo : EIATTR_KPARAM_INFO
	.align		4
.L_16677:
        /*0068*/ 	.byte	0x04, 0x17
        /*006a*/ 	.short	(.L_16679 - .L_16678)
.L_16678:
        /*006c*/ 	.word	0x00000000
        /*0070*/ 	.short	0x0002
        /*0072*/ 	.short	0x0008
        /*0074*/ 	.byte	0x00, 0xf0, 0x11, 0x00


	//----- nvinfo : EIATTR_KPARAM_INFO
	.align		4
.L_16679:
        /*0078*/ 	.byte	0x04, 0x17
        /*007a*/ 	.short	(.L_16681 - .L_16680)
.L_16680:
        /*007c*/ 	.word	0x00000000
        /*0080*/ 	.short	0x0001
        /*0082*/ 	.short	0x0004
        /*0084*/ 	.byte	0x00, 0xf0, 0x11, 0x00


	//----- nvinfo : EIATTR_KPARAM_INFO
	.align		4
.L_16681:
        /*0088*/ 	.byte	0x04, 0x17
        /*008a*/ 	.short	(.L_16683 - .L_16682)
.L_16682:
        /*008c*/ 	.word	0x00000000
        /*0090*/ 	.short	0x0000
        /*0092*/ 	.short	0x0000
        /*0094*/ 	.byte	0x00, 0xf0, 0x11, 0x00


	//----- nvinfo : EIATTR_SPARSE_MMA_MASK
	.align		4
.L_16683:
        /*0098*/ 	.byte	0x03, 0x50
        /*009a*/ 	.short	0x0000


	//----- nvinfo : EIATTR_MAXREG_COUNT
	.align		4
        /*009c*/ 	.byte	0x03, 0x1b
        /*009e*/ 	.short	0x00ff


	//----- nvinfo : EIATTR_NUM_BARRIERS
	.align		4
        /*00a0*/ 	.byte	0x02, 0x4c
        /*00a2*/ 	.byte	0x01
	.zero		1


	//----- nvinfo : EIATTR_MERCURY_ISA_VERSION
	.align		4
        /*00a4*/ 	.byte	0x03, 0x5f
        /*00a6*/ 	.short	0x0101


	//----- nvinfo : EIATTR_COOP_GROUP_MASK_REGIDS
	.align		4
        /*00a8*/ 	.byte	0x04, 0x29
        /*00aa*/ 	.short	(.L_16685 - .L_16684)


	//   ....[0]....
.L_16684:
        /*00ac*/ 	.word	0xffffffff


	//   ....[1]....
        /*00b0*/ 	.word	0xffffffff


	//   ....[2]....
        /*00b4*/ 	.word	0xffffffff


	//   ....[3]....
        /*00b8*/ 	.word	0xffffffff


	//   ....[4]....
        /*00bc*/ 	.word	0xffffffff


	//   ....[5]....
        /*00c0*/ 	.word	0xffffffff


	//   ....[6]....
        /*00c4*/ 	.word	0xffffffff


	//   ....[7]....
        /*00c8*/ 	.word	0xffffffff


	//   ....[8]....
        /*00cc*/ 	.word	0xffffffff


	//   ....[9]....
        /*00d0*/ 	.word	0xffffffff


	//   ....[10]....
        /*00d4*/ 	.word	0xffffffff


	//   ....[11]....
        /*00d8*/ 	.word	0xffffffff


	//   ....[12]....
        /*00dc*/ 	.word	0xffffffff


	//   ....[13]....
        /*00e0*/ 	.word	0xffffffff


	//   ....[14]....
        /*00e4*/ 	.word	0xffffffff


	//   ....[15]....
        /*00e8*/ 	.word	0xffffffff


	//   ....[16]....
        /*00ec*/ 	.word	0xffffffff


	//   ....[17]....
        /*00f0*/ 	.word	0x05000010


	//   ....[18]....
        /*00f4*/ 	.word	0x05000010


	//   ....[19]....
        /*00f8*/ 	.word	0x05000010


	//   ....[20]....
        /*00fc*/ 	.word	0x05000010


	//   ....[21]....
        /*0100*/ 	.word	0x05000010


	//   ....[22]....
        /*0104*/ 	.word	0x05000010


	//   ....[23]....
        /*0108*/ 	.word	0x05000010


	//   ....[24]....
        /*010c*/ 	.word	0x05000010


	//   ....[25]....
        /*0110*/ 	.word	0x05000010


	//   ....[26]....
        /*0114*/ 	.word	0x05000010


	//   ....[27]....
        /*0118*/ 	.word	0x05000010


	//   ....[28]....
        /*011c*/ 	.word	0x05000010


	//   ....[29]....
        /*0120*/ 	.word	0x05000010


	//   ....[30]....
        /*0124*/ 	.word	0x05000010


	//   ....[31]....
        /*0128*/ 	.word	0x05000010


	//   ....[32]....
        /*012c*/ 	.word	0x05000010


	//----- nvinfo : EIATTR_COOP_GROUP_INSTR_OFFSETS
	.align		4
.L_16685:
        /*0130*/ 	.byte	0x04, 0x28
        /*0132*/ 	.short	(.L_16687 - .L_16686)


	//   ....[0]....
.L_16686:
        /*0134*/ 	.word	0x00000e30


	//   ....[1]....
        /*0138*/ 	.word	0x00000e40


	//   ....[2]....
        /*013c*/ 	.word	0x00000e70


	//   ....[3]....
        /*0140*/ 	.word	0x00000e90


	//   ....[4]....
        /*0144*/ 	.word	0x00000eb0


	//   ....[5]....
        /*0148*/ 	.word	0x00000ed0


	//   ....[6]....
        /*014c*/ 	.word	0x00000ef0


	//   ....[7]....
        /*0150*/ 	.word	0x00000f10


	//   ....[8]....
        /*0154*/ 	.word	0x00000f30


	//   ....[9]....
        /*0158*/ 	.word	0x00000f50


	//   ....[10]....
        /*015c*/ 	.word	0x00000f70


	//   ....[11]....
        /*0160*/ 	.word	0x00000f90


	//   ....[12]....
        /*0164*/ 	.word	0x00000fb0


	//   ....[13]....
        /*0168*/ 	.word	0x00000fd0


	//   ....[14]....
        /*016c*/ 	.word	0x00000ff0


	//   ....[15]....
        /*0170*/ 	.word	0x00001010


	//   ....[16]....
        /*0174*/ 	.word	0x00001090


	//   ....[17]....
        /*0178*/ 	.word	0x00001690


	//   ....[18]....
        /*017c*/ 	.word	0x000016e0


	//   ....[19]....
        /*0180*/ 	.word	0x00001740


	//   ....[20]....
        /*0184*/ 	.word	0x00001790


	//   ....[21]....
        /*0188*/ 	.word	0x000017e0


	//   ....[22]....
        /*018c*/ 	.word	0x00001830


	//   ....[23]....
        /*0190*/ 	.word	0x00001880


	//   ....[24]....
        /*0194*/ 	.word	0x000018d0


	//   ....[25]....
        /*0198*/ 	.word	0x00001920


	//   ....[26]....
        /*019c*/ 	.word	0x00001970


	//   ....[27]....
        /*01a0*/ 	.word	0x000019c0


	//   ....[28]....
        /*01a4*/ 	.word	0x00001a10


	//   ....[29]....
        /*01a8*/ 	.word	0x00001a60


	//   ....[30]....
        /*01ac*/ 	.word	0x00001ab0


	//   ....[31]....
        /*01b0*/ 	.word	0x00001b00


	//   ....[32]....
        /*01b4*/ 	.word	0x00001b50


	//----- nvinfo : EIATTR_VRC_CTA_INIT_COUNT
	.align		4
.L_16687:
        /*01b8*/ 	.byte	0x02, 0x4a
	.zero		1
	.zero		1


	//----- nvinfo : EIATTR_EXIT_INSTR_OFFSETS
	.align		4
        /*01bc*/ 	.byte	0x04, 0x1c
        /*01be*/ 	.short	(.L_16689 - .L_16688)


	//   ....[0]....
.L_16688:
        /*01c0*/ 	.word	0x00000050


	//   ....[1]....
        /*01c4*/ 	.word	0x00001640


	//----- nvinfo : EIATTR_MAX_THREADS
	.align		4
.L_16689:
        /*01c8*/ 	.byte	0x04, 0x05
        /*01ca*/ 	.short	(.L_16691 - .L_16690)
.L_16690:
        /*01cc*/ 	.word	0x00000080
        /*01d0*/ 	.word	0x00000001
        /*01d4*/ 	.word	0x00000001


	//----- nvinfo : EIATTR_CRS_STACK_SIZE
	.align		4
.L_16691:
        /*01d8*/ 	.byte	0x04, 0x1e
        /*01da*/ 	.short	(.L_16693 - .L_16692)
.L_16692:
        /*01dc*/ 	.word	0x00000000


	//----- nvinfo : EIATTR_CBANK_PARAM_SIZE
	.align		4
.L_16693:
        /*01e0*/ 	.byte	0x03, 0x19
        /*01e2*/ 	.short	0x0034


	//----- nvinfo : EIATTR_PARAM_CBANK
	.align		4
        /*01e4*/ 	.byte	0x04, 0x0a
        /*01e6*/ 	.short	(.L_16695 - .L_16694)
	.align		4
.L_16694:
        /*01e8*/ 	.word	index@(.nv.constant0._Z9cuda_gemmIiLi128ELi2ELi1ELi1024ELi64ELi64ELi64ELi1ELi1EEviiiPT_S1_S1_iii)
        /*01ec*/ 	.short	0x0380
        /*01ee*/ 	.short	0x0034


	//----- nvinfo : EIATTR_SW_WAR
	.align		4
.L_16695:
        /*01f0*/ 	.byte	0x04, 0x36
        /*01f2*/ 	.short	(.L_16697 - .L_16696)
.L_16696:
        /*01f4*/ 	.word	0x00000008
.L_16697:


//--------------------- .nv.info._Z9cuda_gemmIiLi128ELi2ELi1ELi1024ELi64ELi64ELi64ELi1ELi0EEviiiPT_S1_S1_iii --------------------------
	.section	.nv.info._Z9cuda_gemmIiLi128ELi2ELi1ELi1024ELi64ELi64ELi64ELi1ELi0EEviiiPT_S1_S1_iii,"",@"SHT_CUDA_INFO"
	.sectionflags	@""
	.align	4


	//----- nvinfo : EIATTR_CUDA_API_VERSION
	.align		4
        /*0000*/ 	.byte	0x04, 0x37
        /*0002*/ 	.short	(.L_16699 - .L_16698)
.L_16698:
        /*0004*/ 	.word	0x00000082


	//----- nvinfo : EIATTR_KPARAM_INFO
	.align		4
.L_16699:
        /*0008*/ 	.byte	0x04, 0x17
        /*000a*/ 	.short	(.L_16701 - .L_16700)
.L_16700:
        /*000c*/ 	.word	0x00000000
        /*0010*/ 	.short	0x0008
        /*0012*/ 	.short	0x0030
        /*0014*/ 	.byte	0x00, 0xf0, 0x11, 0x00


	//----- nvinfo : EIATTR_KPARAM_INFO
	.align		4
.L_16701:
        /*0018*/ 	.byte	0x04, 0x17
        /*001a*/ 	.short	(.L_16703 - .L_16702)
.L_16702:
        /*001c*/ 	.word	0x00000000
        /*0020*/ 	.short	0x0007
        /*0022*/ 	.short	0x002c
        /*0024*/ 	.byte	0x00, 0xf0, 0x11, 0x00


	//----- nvinfo : EIATTR_KPARAM_INFO
	.align		4
.L_16703:
        /*0028*/ 	.byte	0x04, 0x17
        /*002a*/ 	.short	(.L_16705 - .L_16704)
.L_16704:
        /*002c*/ 	.word	0x00000000
        /*0030*/ 	.short	0x0006
        /*0032*/ 	.short	0x0028
        /*0034*/ 	.byte	0x00, 0xf0, 0x11, 0x00


	//----- nvinfo : EIATTR_KPARAM_INFO
	.align		4
.L_16705:
        /*0038*/ 	.byte	0x04, 0x17
        /*003a*/ 	.short	(.L_16707 - .L_16706)
.L_16706:
        /*003c*/ 	.word	0x00000000
        /*0040*/ 	.short	0x0005
        /*0042*/ 	.short	0x0020
        /*0044*/ 	.byte	0x00, 0xf5, 0x21, 0x00


	//----- nvinfo : EIATTR_KPARAM_INFO
	.align		4
.L_16707:
        /*0048*/ 	.byte	0x04, 0x17
        /*004a*/ 	.short	(.L_16709 - .L_16708)
.L_16708:
        /*004c*/ 	.word	0x00000000
        /*0050*/ 	.short	0x0004
        /*0052*/ 	.short	0x0018
        /*0054*/ 	.byte	0x00, 0xf5, 0x21, 0x00


	//----- nvinfo : EIATTR_KPARAM_INFO
	.align		4
.L_16709:
        /*0058*/ 	.byte	0x04, 0x17
        /*005a*/ 	.short	(.L_16711 - .L_16710)
.L_16710:
        /*005c*/ 	.word	0x00000000
        /*0060*/ 	.short	0x0003
        /*0062*/ 	.short	0x0010
        /*0064*/ 	.byte	0x00, 0xf5, 0x21, 0x00


	//----- nvinfo : EIATTR_KPARAM_INFO
	.align		4
.L_16711:
        /*0068*/ 	.byte	0x04, 0x17
        /*006a*/ 	.short	(.L_16713 - .L_16712)
.L_16712:
        /*006c*/ 	.word	0x00000000
        /*0070*/ 	.short	0x0002
        /*0072*/ 	.short	0x0008
        /*0074*/ 	.byte	0x00, 0xf0, 0x11, 0x00


	//----- nvinfo : EIATTR_KPARAM_INFO
	.align		4
.L_16713:
        /*0078*/ 	.byte	0x04, 0x17
        /*007a*/ 	.short	(.L_16715 - .L_16714)
.L_16714:
        /*007c*/ 	.word	0x00000000
        /*0080*/ 	.short	0x0001
        /*0082*/ 	.short	0x0004
        /*0084*/ 	.byte	0x00, 0xf0, 0x11, 0x00


	//----- nvinfo : EIATTR_KPARAM_INFO
	.align		4
.L_16715:
        /*0088*/ 	.byte	0x04, 0x17
        /*008a*/ 	.short	(.L_16717 - .L_16716)
.L_16716:
        /*008c*/ 	.word	0x00000000
        /*0090*/ 	.short	0x0000
        /*0092*/ 	.short	0x0000
        /*0094*/ 	.byte	0x00, 0xf0, 0x11, 0x00


	//----- nvinfo : EIATTR_SPARSE_MMA_MASK
	.align		4
.L_16717:
        /*0098*/ 	.byte	0x03, 0x50
        /*009a*/ 	.short	0x0000


	//----- nvinfo : EIATTR_MAXREG_COUNT
	.align		4
        /*009c*/ 	.byte	0x03, 0x1b
        /*009e*/ 	.short	0x00ff


	//----- nvinfo : EIATTR_NUM_BARRIERS
	.align		4
        /*00a0*/ 	.byte	0x02, 0x4c
        /*00a2*/ 	.byte	0x01
	.zero		1


	//----- nvinfo : EIATTR_ANNOTATIONS
	.align		4
        /*00a4*/ 	.byte	0x04, 0x55
        /*00a6*/ 	.short	(.L_16719 - .L_16718)


	//   ....[0]....
.L_16718:
        /*00a8*/ 	.word	0x00000001
        /*00ac*/ 	.byte	0xd0, 0x04, 0x00, 0x00, 0x01, 0x00, 0x00, 0x00, 0xc0, 0x0c, 0x00, 0x00, 0x01, 0x00, 0x00, 0x00
        /*00bc*/ 	.byte	0x20, 0x0d, 0x00, 0x00, 0x01, 0x00, 0x00, 0x00, 0xc0, 0x24, 0x00, 0x00, 0x01, 0x00, 0x00, 0x00
        /*00cc*/ 	.byte	0x30, 0x36, 0x00, 0x00


	//----- nvinfo : EIATTR_MERCURY_ISA_VERSION
	.align		4
.L_16719:
        /*00d0*/ 	.byte	0x03, 0x5f
        /*00d2*/ 	.short	0x0101


	//----- nvinfo : EIATTR_COOP_GROUP_MASK_REGIDS
	.align		4
        /*00d4*/ 	.byte	0x04, 0x29
        /*00d6*/ 	.short	(.L_16721 - .L_16720)


	//   ....[0]....
.L_16720:
        /*00d8*/ 	.word	0xffffffff


	//   ....[1]....
        /*00dc*/ 	.word	0xffffffff


	//   ....[2]....
        /*00e0*/ 	.word	0xffffffff


	//   ....[3]....
        /*00e4*/ 	.word	0xffffffff


	//   ....[4]....
        /*00e8*/ 	.word	0xffffffff


	//   ....[5]....
        /*00ec*/ 	.word	0xffffffff


	//   ....[6]....
        /*00f0*/ 	.word	0xffffffff


	//   ....[7]....
        /*00f4*/ 	.word	0xffffffff


	//   ....[8]....
        /*00f8*/ 	.word	0xffffffff


	//   ....[9]....
        /*00fc*/ 	.word	0xffffffff


	//   ....[10]....
        /*0100*/ 	.word	0xffffffff


	//   ....[11]....
        /*0104*/ 	.word	0xffffffff


	//   ....[12]....
        /*0108*/ 	.word	0xffffffff


	//   ....[13]....
        /*010c*/ 	.word	0xffffffff


	//   ....[14]....
        /*0110*/ 	.word	0xffffffff


	//   ....[15]....
        /*0114*/ 	.word	0xffffffff


	//   ....[16]....
        /*0118*/ 	.word	0xffffffff


	//   ....[17]....
        /*011c*/ 	.word	0x05000044


	//   ....[18]....
        /*0120*/ 	.word	0x05000044


	//   ....[19]....
        /*0124*/ 	.word	0x05000044


	//   ....[20]....
        /*0128*/ 	.word	0x05000044


	//   ....[21]....
        /*012c*/ 	.word	0x05000044


	//   ....[22]....
        /*0130*/ 	.word	0x05000044


	//   ....[23]....
        /*0134*/ 	.word	0x05000044


	//   ....[24]....
        /*0138*/ 	.word	0x05000044


	//   ....[25]....
        /*013c*/ 	.word	0x05000044


	//   ....[26]....
        /*0140*/ 	.word	0x05000044


	//   ....[27]....
        /*0144*/ 	.word	0x05000044


	//   ....[28]....
        /*0148*/ 	.word	0x05000044


	//   ....[29]....
        /*014c*/ 	.word	0x05000044


	//   ....[30]....
        /*0150*/ 	.word	0x05000044


	//   ....[31]....
        /*0154*/ 	.word	0x05000044


	//   ....[32]....
        /*0158*/ 	.word	0x05000044


	//----- nvinfo : EIATTR_COOP_GROUP_INSTR_OFFSETS
	.align		4
.L_16721:
        /*015c*/ 	.byte	0x04, 0x28
        /*015e*/ 	.short	(.L_16723 - .L_16722)


	//   ....[0]....
.L_16722:
        /*0160*/ 	.word	0x00001940


	//   ....[1]....
        /*0164*/ 	.word	0x000019a0


	//   ....[2]....
        /*0168*/ 	.word	0x00001a00


	//   ....[3]....
        /*016c*/ 	.word	0x00001a60


	//   ....[4]....
        /*0170*/ 	.word	0x00001ac0


	//   ....[5]....
        /*0174*/ 	.word	0x00001b20


	//   ....[6]....
        /*0178*/ 	.word	0x00001b80


	//   ....[7]....
        /*017c*/ 	.word	0x00001be0


	//   ....[8]....
        /*0180*/ 	.word	0x00001c40


	//   ....[9]....
        /*0184*/ 	.word	0x00001ca0


	//   ....[10]....
        /*0188*/ 	.word	0x00001d00


	//   ....[11]....
        /*018c*/ 	.word	0x00001d60


	//   ....[12]....
        /*0190*/ 	.word	0x00001dc0


	//   ....[13]....
        /*0194*/ 	.word	0x00001e20


	//   ....[14]....
        /*0198*/ 	.word	0x00001e80


	//   ....[15]....
        /*019c*/ 	.word	0x00001ee0


	//   ....[16]....
        /*01a0*/ 	.word	0x000023e0


	//   ....[17]....
        /*01a4*/ 	.word	0x00002ab0


	//   ....[18]....
        /*01a8*/ 	.word	0x00002b40


	//   ....[19]....
        /*01ac*/ 	.word	0x00002bd0


	//   ....[20]....
        /*01b0*/ 	.word	0x00002c60


	//   ....[21]....
        /*01b4*/ 	.word	0x00002cf0


	//   ....[22]....
        /*01b8*/ 	.word	0x00002d80


	//   ....[23]....
        /*01bc*/ 	.word	0x00002e10


	//   ....[24]....
        /*01c0*/ 	.word	0x00002ea0


	//   ....[25]....
        /*01c4*/ 	.word	0x00002f30


	//   ....[26]....
        /*01c8*/ 	.word	0x00002fc0


	//   ....[27]....
        /*01cc*/ 	.word	0x00003050


	//   ....[28]....
        /*01d0*/ 	.word	0x000030e0


	//   ....[29]....
        /*01d4*/ 	.word	0x00003170


	//   ....[30]....
        /*01d8*/ 	.word	0x00003200


	//   ....[31]....
        /*01dc*/ 	.word	0x00003290


	//   ....[32]....
        /*01e0*/ 	.word	0x00003320


	//----- nvinfo : EIATTR_VRC_CTA_INIT_COUNT
	.align		4
.L_16723:
        /*01e4*/ 	.byte	0x02, 0x4a
	.zero		1
	.zero		1


	//----- nvinfo : EIATTR_EXIT_INSTR_OFFSETS
	.align		4
        /*01e8*/ 	.byte	0x04, 0x1c
        /*01ea*/ 	.short	(.L_16725 - .L_16724)


	//   ....[0]....
.L_16724:
        /*01ec*/ 	.word	0x00000350


	//   ....[1]....
        /*01f0*/ 	.word	0x00002a60


	//----- nvinfo : EIATTR_MAX_THREADS
	.align		4
.L_16725:
        /*01f4*/ 	.byte	0x04, 0x05
        /*01f6*/ 	.short	(.L_16727 - .L_16726)
.L_16726:
        /*01f8*/ 	.word	0x00000080
        /*01fc*/ 	.word	0x00000001
        /*0200*/ 	.word	0x00000001


	//----- nvinfo : EIATTR_CRS_STACK_SIZE
	.align		4
.L_16727:
        /*0204*/ 	.byte	0x04, 0x1e
        /*0206*/ 	.short	(.L_16729 - .L_16728)
.L_16728:
        /*0208*/ 	.word	0x00000000


	//----- nvinfo : EIATTR_CBANK_PARAM_SIZE
	.align		4
.L_16729:
        /*020c*/ 	.byte	0x03, 0x19
        /*020e*/ 	.short	0x0034


	//----- nvinfo : EIATTR_PARAM_CBANK
	.align		4
        /*0210*/ 	.byte	0x04, 0x0a
        /*0212*/ 	.short	(.L_16731 - .L_16730)
	.align		4
.L_16730:
        /*0214*/ 	.word	index@(.nv.constant0._Z9cuda_gemmIiLi128ELi2ELi1ELi1024ELi64ELi64ELi64ELi1ELi0EEviiiPT_S1_S1_iii)
        /*0218*/ 	.short	0x0380
        /*021a*/ 	.short	0x0034


	//----- nvinfo : EIATTR_SW_WAR
	.align		4
.L_16731:
        /*021c*/ 	.byte	0x04, 0x36
        /*021e*/ 	.short	(.L_16733 - .L_16732)
.L_16732:
        /*0220*/ 	.word	0x00000008
.L_16733:


//--------------------- .nv.info._Z9cuda_gemmIiLi128ELi2ELi1ELi1024ELi64ELi64ELi64ELi0ELi1EEviiiPT_S1_S1_iii --------------------------
	.section	.nv.info._Z9cuda_gemmIiLi128ELi2ELi1ELi1024ELi64ELi64ELi64ELi0ELi1EEviiiPT_S1_S1_iii,"",@"SHT_CUDA_INFO"
	.sectionflags	@""
	.align	4


	//----- nvinfo : EIATTR_CUDA_API_VERSION
	.align		4
        /*0000*/ 	.byte	0x04, 0x37
        /*0002*/ 	.short	(.L_16735 - .L_16734)
.L_16734:
        /*0004*/ 	.word	0x00000082


	//----- nvinfo : EIATTR_KPARAM_INFO
	.align		4
.L_16735:
        /*0008*/ 	.byte	0x04, 0x17
        /*000a*/ 	.short	(.L_16737 - .L_16736)
.L_16736:
        /*000c*/ 	.word	0x00000000
        /*0010*/ 	.short	0x0008
        /*0012*/ 	.short	0x0030
        /*0014*/ 	.byte	0x00, 0xf0, 0x11, 0x00


	//----- nvinfo : EIATTR_KPARAM_INFO
	.align		4
.L_16737:
        /*0018*/ 	.byte	0x04, 0x17
        /*001a*/ 	.short	(.L_16739 - .L_16738)
.L_16738:
        /*001c*/ 	.word	0x00000000
        /*0020*/ 	.short	0x0007
        /*0022*/ 	.short	0x002c
        /*0024*/ 	.byte	0x00, 0xf0, 0x11, 0x00


	//----- nvinfo : EIATTR_KPARAM_INFO
	.align		4
.L_16739:
        /*0028*/ 	.byte	0x04, 0x17
        /*002a*/ 	.short	(.L_16741 - .L_16740)
.L_16740:
        /*002c*/ 	.word	0x00000000
        /*0030*/ 	.short	0x0006
        /*0032*/ 	.short	0x0028
        /*0034*/ 	.byte	0x00, 0xf0, 0x11, 0x00


	//----- nvinfo : EIATTR_KPARAM_INFO
	.align		4
.L_16741:
        /*0038*/ 	.byte	0x04, 0x17
        /*003a*/ 	.short	(.L_16743 - .L_16742)
.L_16742:
        /*003c*/ 	.word	0x00000000
        /*0040*/ 	.short	0x0005
        /*0042*/ 	.short	0x0020
        /*0044*/ 	.byte	0x00, 0xf5, 0x21, 0x00


	//----- nvinfo : EIATTR_KPARAM_INFO
	.align		4
.L_16743:
        /*0048*/ 	.byte	0x04, 0x17
        /*004a*/ 	.short	(.L_16745 - .L_16744)
.L_16744:
        /*004c*/ 	.word	0x00000000
        /*0050*/ 	.short	0x0004
        /*0052*/ 	.short	0x0018
        /*0054*/ 	.byte	0x00, 0xf5, 0x21, 0x00


	//----- nvinfo : EIATTR_KPARAM_INFO
	.align		4
.L_16745:
        /*0058*/ 	.byte	0x04, 0x17
        /*005a*/ 	.short	(.L_16747 - .L_16746)
.L_16746:
        /*005c*/ 	.word	0x00000000
        /*0060*/ 	.short	0x0003
        /*0062*/ 	.short	0x0010
        /*0064*/ 	.byte	0x00, 0xf5, 0x21, 0x00


	//----- nvinfo : EIATTR_KPARAM_INFO
	.align		4
.L_16747:
        /*0068*/ 	.byte	0x04, 0x17
        /*006a*/ 	.short	(.L_16749 - .L_16748)
.L_16748:
        /*006c*/ 	.word	0x00000000
        /*0070*/ 	.short	0x0002
        /*0072*/ 	.short	0x0008
        /*0074*/ 	.byte	0x00, 0xf0, 0x11, 0x00


	//----- nvinfo : EIATTR_KPARAM_INFO
	.align		4
.L_16749:
        /*0078*/ 	.byte	0x04, 0x17
        /*007a*/ 	.short	(.L_16751 - .L_16750)
.L_16750:
        /*007c*/ 	.word	0x00000000
        /*0080*/ 	.short	0x0001
        /*0082*/ 	.short	0x0004
        /*0084*/ 	.byte	0x00, 0xf0, 0x11, 0x00


	//----- nvinfo : EIATTR_KPARAM_INFO
	.align		4
.L_16751:
        /*0088*/ 	.byte	0x04, 0x17
        /*008a*/ 	.short	(.L_16753 - .L_16752)
.L_16752:
        /*008c*/ 	.word	0x00000000
        /*0090*/ 	.short	0x0000
        /*0092*/ 	.short	0x0000
        /*0094*/ 	.byte	0x00, 0xf0, 0x11, 0x00


	//----- nvinfo : EIATTR_SPARSE_MMA_MASK
	.align		4
.L_16753:
        /*0098*/ 	.byte	0x03, 0x50
        /*009a*/ 	.short	0x0000


	//----- nvinfo : EIATTR_MAXREG_COUNT
	.align		4
        /*009c*/ 	.byte	0x03, 0x1b
        /*009e*/ 	.short	0x00ff


	//----- nvinfo : EIATTR_NUM_BARRIERS
	.align		4
        /*00a0*/ 	.byte	0x02, 0x4c
        /*00a2*/ 	.byte	0x01
	.zero		1


	//----- nvinfo : EIATTR_MERCURY_ISA_VERSION
	.align		4
        /*00a4*/ 	.byte	0x03, 0x5f
        /*00a6*/ 	.short	0x0101


	//----- nvinfo : EIATTR_COOP_GROUP_MASK_REGIDS
	.align		4
        /*00a8*/ 	.byte	0x04, 0x29
        /*00aa*/ 	.short	(.L_16755 - .L_16754)


	//   ....[0]....
.L_16754:
        /*00ac*/ 	.word	0xffffffff


	//   ....[1]....
        /*00b0*/ 	.word	0xffffffff


	//   ....[2]....
        /*00b4*/ 	.word	0xffffffff


	//   ....[3]....
        /*00b8*/ 	.word	0xffffffff


	//   ....[4]....
        /*00bc*/ 	.word	0xffffffff


	//   ....[5]....
        /*00c0*/ 	.word	0xffffffff


	//   ....[6]....
        /*00c4*/ 	.word	0xffffffff


	//   ....[7]....
        /*00c8*/ 	.word	0xffffffff


	//   ....[8]....
        /*00cc*/ 	.word	0xffffffff


	//   ....[9]....
        /*00d0*/ 	.word	0xffffffff


	//   ....[10]....
        /*00d4*/ 	.word	0xffffffff


	//   ....[11]....
        /*00d8*/ 	.word	0xffffffff


	//   ....[12]....
        /*00dc*/ 	.word	0xffffffff


	//   ....[13]....
        /*00e0*/ 	.word	0xffffffff


	//   ....[14]....
        /*00e4*/ 	.word	0xffffffff


	//   ....[15]....
        /*00e8*/ 	.word	0xffffffff


	//   ....[16]....
        /*00ec*/ 	.word	0xffffffff


	//   ....[17]....
        /*00f0*/ 	.word	0x05000010


	//   ....[18]....
        /*00f4*/ 	.word	0x05000010


	//   ....[19]....
        /*00f8*/ 	.word	0x05000010


	//   ....[20]....
        /*00fc*/ 	.word	0x05000010


	//   ....[21]....
        /*0100*/ 	.word	0x05000010


	//   ....[22]....
        /*0104*/ 	.word	0x05000010


	//   ....[23]....
        /*0108*/ 	.word	0x05000010


	//   ....[24]....
        /*010c*/ 	.word	0x05000010


	//   ....[25]....
        /*0110*/ 	.word	0x05000010


	//   ....[26]....
        /*0114*/ 	.word	0x05000010


	//   ....[27]....
        /*0118*/ 	.word	0x05000010


	//   ....[28]....
        /*011c*/ 	.word	0x05000010


	//   ....[29]....
        /*0120*/ 	.word	0x05000010


	//   ....[30]....
        /*0124*/ 	.word	0x05000010


	//   ....[31]....
        /*0128*/ 	.word	0x05000010


	//   ....[32]....
        /*012c*/ 	.word	0x05000010


	//----- nvinfo : EIATTR_COOP_GROUP_INSTR_OFFSETS
	.align		4
.L_16755:
        /*0130*/ 	.byte	0x04, 0x28
        /*0132*/ 	.short	(.L_16757 - .L_16756)


	//   ....[0]....
.L_16756:
        /*0134*/ 	.word	0x00000ea0


	//   ....[1]....
        /*0138*/ 	.word	0x00000eb0


	//   ....[2]....
        /*013c*/ 	.word	0x00000ee0


	//   ....[3]....
        /*0140*/ 	.word	0x00000f00


	//   ....[4]....
        /*0144*/ 	.word	0x00000f20


	//   ....[5]....
        /*0148*/ 	.word	0x00000f40


	//   ....[6]....
        /*014c*/ 	.word	0x00000f60


	//   ....[7]....
        /*0150*/ 	.word	0x00000f80


	//   ....[8]....
        /*0154*/ 	.word	0x00000fa0


	//   ....[9]....
        /*0158*/ 	.word	0x00000fc0


	//   ....[10]....
        /*015c*/ 	.word	0x00000fe0


	//   ....[11]....
        /*0160*/ 	.word	0x00001000


	//   ....[12]....
        /*0164*/ 	.word	0x00001020


	//   ....[13]....
        /*0168*/ 	.word	0x00001040


	//   ....[14]....
        /*016c*/ 	.word	0x00001060


	//   ....[15]....
        /*0170*/ 	.word	0x00001080


	//   ....[16]....
        /*0174*/ 	.word	0x00001100


	//   ....[17]....
        /*0178*/ 	.word	0x000018b0


	//   ....[18]....
        /*017c*/ 	.word	0x00001920


	//   ....[19]....
        /*0180*/ 	.word	0x00001980


	//   ....[20]....
        /*0184*/ 	.word	0x000019e0


	//   ....[21]....
        /*0188*/ 	.word	0x00001a40


	//   ....[22]....
        /*018c*/ 	.word	0x00001aa0


	//   ....[23]....
        /*0190*/ 	.word	0x00001b00


	//   ....[24]....
        /*0194*/ 	.word	0x00001b60


	//   ....[25]....
        /*0198*/ 	.word	0x00001bc0


	//   ....[26]....
        /*019c*/ 	.word	0x00001c20


	//   ....[27]....
        /*01a0*/ 	.word	0x00001c80


	//   ....[28]....
        /*01a4*/ 	.word	0x00001ce0


	//   ....[29]....
        /*01a8*/ 	.word	0x00001d40


	//   ....[30]....
        /*01ac*/ 	.word	0x00001da0


	//   ....[31]....
        /*01b0*/ 	.word	0x00001e00


	//   ....[32]....
        /*01b4*/ 	.word	0x00001e60


	//----- nvinfo : EIATTR_VRC_CTA_INIT_COUNT
	.align		4
.L_16757:
        /*01b8*/ 	.byte	0x02, 0x4a
	.zero		1
	.zero		1


	//----- nvinfo : EIATTR_EXIT_INSTR_OFFSETS
	.align		4
        /*01bc*/ 	.byte	0x04, 0x1c
        /*01be*/ 	.short	(.L_16759 - .L_16758)


	//   ....[0]....
.L_16758:
        /*01c0*/ 	.word	0x00000050


	//   ....[1]....
        /*01c4*/ 	.word	0x00001860


	//----- nvinfo : EIATTR_MAX_THREADS
	.align		4
.L_16759:
        /*01c8*/ 	.byte	0x04, 0x05
        /*01ca*/ 	.short	(.L_16761 - .L_16760)
.L_16760:
        /*01cc*/ 	.word	0x00000080
        /*01d0*/ 	.word	0x00000001
        /*01d4*/ 	.word	0x00000001


	//----- nvinfo : EIATTR_CRS_STACK_SIZE
	.align		4
.L_16761:
        /*01d8*/ 	.byte	0x04, 0x1e
        /*01da*/ 	.short	(.L_16763 - .L_16762)
.L_16762:
        /*01dc*/ 	.word	0x00000000


	//----- nvinfo : EIATTR_CBANK_PARAM_SIZE
	.align		4
.L_16763:
        /*01e0*/ 	.byte	0x03, 0x19
        /*01e2*/ 	.short	0x0034


	//----- nvinfo : EIATTR_PARAM_CBANK
	.align		4
        /*01e4*/ 	.byte	0x04, 0x0a
        /*01e6*/ 	.short	(.L_16765 - .L_16764)
	.align		4
.L_16764:
        /*01e8*/ 	.word	index@(.nv.constant0._Z9cuda_gemmIiLi128ELi2ELi1ELi1024ELi64ELi64ELi64ELi0ELi1EEviiiPT_S1_S1_iii)
        /*01ec*/ 	.short	0x0380
        /*01ee*/ 	.short	0x0034


	//----- nvinfo : EIATTR_SW_WAR
	.align		4
.L_16765:
        /*01f0*/ 	.byte	0x04, 0x36
        /*01f2*/ 	.short	(.L_16767 - .L_16766)
.L_16766:
        /*01f4*/ 	.word	0x00000008
.L_16767:


//--------------------- .nv.info._Z9cuda_gemmIiLi128ELi2ELi1ELi1024ELi64ELi64ELi64ELi0ELi0EEviiiPT_S1_S1_iii --------------------------
	.section	.nv.info._Z9cuda_gemmIiLi128ELi2ELi1ELi1024ELi64ELi64ELi64ELi0ELi0EEviiiPT_S1_S1_iii,"",@"SHT_CUDA_INFO"
	.sectionflags	@""
	.align	4


	//----- nvinfo : EIATTR_CUDA_API_VERSION
	.align		4
        /*0000*/ 	.byte	0x04, 0x37
        /*0002*/ 	.short	(.L_16769 - .L_16768)
.L_16768:
        /*0004*/ 	.word	0x00000082


	//----- nvinfo : EIATTR_KPARAM_INFO
	.align		4
.L_16769:
        /*0008*/ 	.byte	0x04, 0x17
        /*000a*/ 	.short	(.L_16771 - .L_16770)
.L_16770:
        /*000c*/ 	.word	0x00000000
        /*0010*/ 	.short	0x0008
        /*0012*/ 	.short	0x0030
        /*0014*/ 	.byte	0x00, 0xf0, 0x11, 0x00


	//----- nvinfo : EIATTR_KPARAM_INFO
	.align		4
.L_16771:
        /*0018*/ 	.byte	0x04, 0x17
        /*001a*/ 	.short	(.L_16773 - .L_16772)
.L_16772:
        /*001c*/ 	.word	0x00000000
        /*0020*/ 	.short	0x0007
        /*0022*/ 	.short	0x002c
        /*0024*/ 	.byte	0x00, 0xf0, 0x11, 0x00


	//----- nvinfo : EIATTR_KPARAM_INFO
	.align		4
.L_16773:
        /*0028*/ 	.byte	0x04, 0x17
        /*002a*/ 	.short	(.L_16775 - .L_16774)
.L_16774:
        /*002c*/ 	.word	0x00000000
        /*0030*/ 	.short	0x0006
        /*0032*/ 	.short	0x0028
        /*0034*/ 	.byte	0x00, 0xf0, 0x11, 0x00


	//----- nvinfo : EIATTR_KPARAM_INFO
	.align		4
.L_16775:
        /*0038*/ 	.byte	0x04, 0x17
        /*003a*/ 	.short	(.L_16777 - .L_16776)
.L_16776:
        /*003c*/ 	.word	0x00000000
        /*0040*/ 	.short	0x0005
        /*0042*/ 	.short	0x0020
        /*0044*/ 	.byte	0x00, 0xf5, 0x21, 0x00


	//----- nvinfo : EIATTR_KPARAM_INFO
	.align		4
.L_16777:
        /*0048*/ 	.byte	0x04, 0x17
        /*004a*/ 	.short	(.L_16779 - .L_16778)
.L_16778:
        /*004c*/ 	.word	0x00000000
        /*0050*/ 	.short	0x0004
        /*0052*/ 	.short	0x0018
        /*0054*/ 	.byte	0x00, 0xf5, 0x21, 0x00


	//----- nvinfo : EIATTR_KPARAM_INFO
	.align		4
.L_16779:
        /*0058*/ 	.byte	0x04, 0x17
        /*005a*/ 	.short	(.L_16781 - .L_16780)
.L_16780:
        /*005c*/ 	.word	0x00000000
        /*0060*/ 	.short	0x0003
        /*0062*/ 	.short	0x0010
        /*0064*/ 	.byte	0x00, 0xf5, 0x21, 0x00


	//----- nvinfo : EIATTR_KPARAM_INFO
	.align		4
.L_16781:
        /*0068*/ 	.byte	0x04, 0x17
        /*006a*/ 	.short	(.L_16783 - .L_16782)
.L_16782:
        /*006c*/ 	.word	0x00000000
        /*0070*/ 	.short	0x0002
        /*0072*/ 	.short	0x0008
        /*0074*/ 	.byte	0x00, 0xf0, 0x11, 0x00


	//----- nvinfo : EIATTR_KPARAM_INFO
	.align		4
.L_16783:
        /*0078*/ 	.byte	0x04, 0x17
        /*007a*/ 	.short	(.L_16785 - .L_16784)
.L_16784:
        /*007c*/ 	.word	0x00000000
        /*0080*/ 	.short	0x0001
        /*0082*/ 	.short	0x0004
        /*0084*/ 	.byte	0x00, 0xf0, 0x11, 0x00


	//----- nvinfo : EIATTR_KPARAM_INFO
	.align		4
.L_16785:
        /*0088*/ 	.byte	0x04, 0x17
        /*008a*/ 	.short	(.L_16787 - .L_16786)
.L_16786:
        /*008c*/ 	.word	0x00000000
        /*0090*/ 	.short	0x0000
        /*0092*/ 	.short	0x0000
        /*0094*/ 	.byte	0x00, 0xf0, 0x11, 0x00


	//----- nvinfo : EIATTR_SPARSE_MMA_MASK
	.align		4
.L_16787:
        /*0098*/ 	.byte	0x03, 0x50
        /*009a*/ 	.short	0x0000


	//----- nvinfo : EIATTR_MAXREG_COUNT
	.align		4
        /*009c*/ 	.byte	0x03, 0x1b
        /*009e*/ 	.short	0x00ff


	//----- nvinfo : EIATTR_NUM_BARRIERS
	.align		4
        /*00a0*/ 	.byte	0x02, 0x4c
        /*00a2*/ 	.byte	0x01
	.zero		1


	//----- nvinfo : EIATTR_MERCURY_ISA_VERSION
	.align		4
        /*00a4*/ 	.byte	0x03, 0x5f
        /*00a6*/ 	.short	0x0101


	//----- nvinfo : EIATTR_COOP_GROUP_MASK_REGIDS
	.align		4
        /*00a8*/ 	.byte	0x04, 0x29
        /*00aa*/ 	.short	(.L_16789 - .L_16788)


	//   ....[0]....
.L_16788:
        /*00ac*/ 	.word	0xffffffff


	//   ....[1]....
        /*00b0*/ 	.word	0xffffffff


	//   ....[2]....
        /*00b4*/ 	.word	0xffffffff


	//   ....[3]....
        /*00b8*/ 	.word	0xffffffff


	//   ....[4]....
        /*00bc*/ 	.word	0xffffffff


	//   ....[5]....
        /*00c0*/ 	.word	0xffffffff


	//   ....[6]....
        /*00c4*/ 	.word	0xffffffff


	//   ....[7]....
        /*00c8*/ 	.word	0xffffffff


	//   ....[8]....
        /*00cc*/ 	.word	0xffffffff


	//   ....[9]....
        /*00d0*/ 	.word	0xffffffff


	//   ....[10]....
        /*00d4*/ 	.word	0xffffffff


	//   ....[11]....
        /*00d8*/ 	.word	0xffffffff


	//   ....[12]....
        /*00dc*/ 	.word	0xffffffff


	//   ....[13]....
        /*00e0*/ 	.word	0xffffffff


	//   ....[14]....
        /*00e4*/ 	.word	0xffffffff


	//   ....[15]....
        /*00e8*/ 	.word	0xffffffff


	//   ....[16]....
        /*00ec*/ 	.word	0xffffffff


	//   ....[17]....
        /*00f0*/ 	.word	0x0500004a


	//   ....[18]....
        /*00f4*/ 	.word	0x0500004a


	//   ....[19]....
        /*00f8*/ 	.word	0x0500004a


	//   ....[20]....
        /*00fc*/ 	.word	0x0500004a


	//   ....[21]....
        /*0100*/ 	.word	0x0500004a


	//   ....[22]....
        /*0104*/ 	.word	0x0500004a


	//   ....[23]....
        /*0108*/ 	.word	0x0500004a


	//   ....[24]....
        /*010c*/ 	.word	0x0500004a


	//   ....[25]....
        /*0110*/ 	.word	0x0500004a


	//   ....[26]....
        /*0114*/ 	.word	0x0500004a


	//   ....[27]....
        /*0118*/ 	.word	0x0500004a


	//   ....[28]....
        /*011c*/ 	.word	0x0500004a


	//   ....[29]....
        /*0120*/ 	.word	0x0500004a


	//   ....[30]....
        /*0124*/ 	.word	0x0500004a


	//   ....[31]....
        /*0128*/ 	.word	0x0500004a


	//   ....[32]....
        /*012c*/ 	.word	0x0500004a


	//----- nvinfo : EIATTR_COOP_GROUP_INSTR_OFFSETS
	.align		4
.L_16789:
        /*0130*/ 	.byte	0x04, 0x28
        /*0132*/ 	.short	(.L_16791 - .L_16790)


	//   ....[0]....
.L_16790:
        /*0134*/ 	.word	0x00001860


	//   ....[1]....
        /*0138*/ 	.word	0x000018c0


	//   ....[2]....
        /*013c*/ 	.word	0x00001920


	//   ....[3]....
        /*0140*/ 	.word	0x00001980


	//   ....[4]....
        /*0144*/ 	.word	0x000019e0


	//   ....[5]....
        /*0148*/ 	.word	0x00001a40


	//   ....[6]....
        /*014c*/ 	.word	0x00001aa0


	//   ....[7]....
        /*0150*/ 	.word	0x00001b00


	//   ....[8]....
        /*0154*/ 	.word	0x00001b60


	//   ....[9]....
        /*0158*/ 	.word	0x00001bc0


	//   ....[10]....
        /*015c*/ 	.word	0x00001c20


	//   ....[11]....
        /*0160*/ 	.word	0x00001c80


	//   ....[12]....
        /*0164*/ 	.word	0x00001ce0


	//   ....[13]....
        /*0168*/ 	.word	0x00001d40


	//   ....[14]....
        /*016c*/ 	.word	0x00001da0


	//   ....[15]....
        /*0170*/ 	.word	0x00001e00


	//   ....[16]....
        /*0174*/ 	.word	0x000022f0


	//   ....[17]....
        /*0178*/ 	.word	0x00003520


	//   ....[18]....
        /*017c*/ 	.word	0x000035a0


	//   ....[19]....
        /*0180*/ 	.word	0x00003630


	//   ....[20]....
        /*0184*/ 	.word	0x000036c0


	//   ....[21]....
        /*0188*/ 	.word	0x00003750


	//   ....[22]....
        /*018c*/ 	.word	0x000037e0


	//   ....[23]....
        /*0190*/ 	.word	0x00003870


	//   ....[24]....
        /*0194*/ 	.word	0x00003900


	//   ....[25]....
        /*0198*/ 	.word	0x00003990


	//   ....[26]....
        /*019c*/ 	.word	0x00003a20


	//   ....[27]....
        /*01a0*/ 	.word	0x00003ab0


	//   ....[28]....
        /*01a4*/ 	.word	0x00003b40


	//   ....[29]....
        /*01a8*/ 	.word	0x00003bd0


	//   ....[30]....
        /*01ac*/ 	.word	0x00003c60


	//   ....[31]....
        /*01b0*/ 	.word	0x00003cf0


	//   ....[32]....
        /*01b4*/ 	.word	0x00003d80


	//----- nvinfo : EIATTR_VRC_CTA_INIT_COUNT
	.align		4
.L_16791:
        /*01b8*/ 	.byte	0x02, 0x4a
	.zero		1
	.zero		1


	//----- nvinfo : EIATTR_EXIT_INSTR_OFFSETS
	.align		4
        /*01bc*/ 	.byte	0x04, 0x1c
        /*01be*/ 	.short	(.L_16793 - .L_16792)


	//   ....[0]....
.L_16792:
        /*01c0*/ 	.word	0x000002b0


	//   ....[1]....
        /*01c4*/ 	.word	0x000034d0


	//----- nvinfo : EIATTR_MAX_THREADS
	.align		4
.L_16793:
        /*01c8*/ 	.byte	0x04, 0x05
        /*01ca*/ 	.short	(.L_16795 - .L_16794)
.L_16794:
        /*01cc*/ 	.word	0x00000080
        /*01d0*/ 	.word	0x00000001
        /*01d4*/ 	.word	0x00000001


	//----- nvinfo : EIATTR_CRS_STACK_SIZE
	.align		4
.L_16795:
        /*01d8*/ 	.byte	0x04, 0x1e
        /*01da*/ 	.short	(.L_16797 - .L_16796)
.L_16796:
        /*01dc*/ 	.word	0x00000000


	//----- nvinfo : EIATTR_CBANK_PARAM_SIZE
	.align		4
.L_16797:
        /*01e0*/ 	.byte	0x03, 0x19
        /*01e2*/ 	.short	0x0034


	//----- nvinfo : EIATTR_PARAM_CBANK
	.align		4
        /*01e4*/ 	.byte	0x04, 0x0a
        /*01e6*/ 	.short	(.L_16799 - .L_16798)
	.align		4
.L_16798:
        /*01e8*/ 	.word	index@(.nv.constant0._Z9cuda_gemmIiLi128ELi2ELi1ELi1024ELi64ELi64ELi64ELi0ELi0EEviiiPT_S1_S1_iii)
        /*01ec*/ 	.short	0x0380
        /*01ee*/ 	.short	0x0034


	//----- nvinfo : EIATTR_SW_WAR
	.align		4
.L_16799:
        /*01f0*/ 	.byte	0x04, 0x36
        /*01f2*/ 	.short	(.L_16801 - .L_16800)
.L_16800:
        /*01f4*/ 	.word	0x00000008
.L_16801:


//--------------------- .nv.info._Z9cuda_gemmIiLi128ELi2ELi1ELi1024ELi32ELi32ELi64ELi1ELi1EEviiiPT_S1_S1_iii --------------------------
	.section	.nv.info._Z9cuda_gemmIiLi128ELi2ELi1ELi1024ELi32ELi32ELi64ELi1ELi1EEviiiPT_S1_S1_iii,"",@"SHT_CUDA_INFO"
	.sectionflags	@""
	.align	4


	//----- nvinfo : EIATTR_CUDA_API_VERSION
	.align		4
        /*0000*/ 	.byte	0x04, 0x37
        /*0002*/ 	.short	(.L_16803 - .L_16802)
.L_16802:
        /*0004*/ 	.word	0x00000082


	//----- nvinfo : EIATTR_KPARAM_INFO
	.align		4
.L_16803:
        /*0008*/ 	.byte	0x04, 0x17
        /*000a*/ 	.short	(.L_16805 - .L_16804)
.L_16804:
        /*000c*/ 	.word	0x00000000
        /*0010*/ 	.short	0x0008
        /*0012*/ 	.short	0x0030
        /*0014*/ 	.byte	0x00, 0xf0, 0x11, 0x00


	//----- nvinfo : EIATTR_KPARAM_INFO
	.align		4
.L_16805:
        /*0018*/ 	.byte	0x04, 0x17
        /*001a*/ 	.short	(.L_16807 - .L_16806)
.L_16806:
        /*001c*/ 	.word	0x00000000
        /*0020*/ 	.short	0x0007
        /*0022*/ 	.short	0x002c
        /*0024*/ 	.byte	0x00, 0xf0, 0x11, 0x00


	//----- nvinfo : EIATTR_KPARAM_INFO
	.align		4
.L_16807:
        /*0028*/ 	.byte	0x04, 0x17
        /*002a*/ 	.short	(.L_16809 - .L_16808)
.L_16808:
        /*002c*/ 	.word	0x00000000
        /*0030*/ 	.short	0x0006
        /*0032*/ 	.short	0x0028
        /*0034*/ 	.byte	0x00, 0xf0, 0x11, 0x00


	//----- nvinfo : EIATTR_KPARAM_INFO
	.align		4
.L_16809:
        /*0038*/ 	.byte	0x04, 0x17
        /*003a*/ 	.short	(.L_16811 - .L_16810)
.L_16810:
        /*003c*/ 	.word	0x00000000
        /*0040*/ 	.short	0x0005
        /*0042*/ 	.short	0x0020
        /*0044*/ 	.byte	0x00, 0xf5, 0x21, 0x00


	//----- nvinfo : EIATTR_KPARAM_INFO
	.align		4
.L_16811:
        /*0048*/ 	.byte	0x04, 0x17
        /*004a*/ 	.short	(.L_16813 - .L_16812)
.L_16812:
        /*004c*/ 	.word	0x00000000
        /*0050*/ 	.short	0x0004
        /*0052*/ 	.short	0x0018
        /*0054*/ 	.byte	0x00, 0xf5, 0x21, 0x00


	//----- nvinfo : EIATTR_KPARAM_INFO
	.align		4
.L_16813:
        /*0058*/ 	.byte	0x04, 0x17
        /*005a*/ 	.short	(.L_16815 - .L_16814)
.L_16814:
        /*005c*/ 	.word	0x00000000
        /*0060*/ 	.short	0x0003
        /*0062*/ 	.short	0x0010
        /*0064*/ 	.byte	0x00, 0xf5, 0x21, 0x00


	//----- nvinfo : EIATTR_KPARAM_INFO
	.align		4
.L_16815:
        /*0068*/ 	.byte	0x04, 0x17
        /*006a*/ 	.short	(.L_16817 - .L_16816)
.L_16816:
        /*006c*/ 	.word	0x00000000
        /*0070*/ 	.short	0x0002
        /*0072*/ 	.short	0x0008
        /*0074*/ 	.byte	0x00, 0xf0, 0x11, 0x00


	//----- nvinfo : EIATTR_KPARAM_INFO
	.align		4
.L_16817:
        /*0078*/ 	.byte	0x04, 0x17
        /*007a*/ 	.short	(.L_16819 - .L_16818)
.L_16818:
        /*007c*/ 	.word	0x00000000
        /*0080*/ 	.short	0x0001
        /*0082*/ 	.short	0x0004
        /*0084*/ 	.byte	0x00, 0xf0, 0x11, 0x00


	//----- nvinfo : EIATTR_KPARAM_INFO
	.align		4
.L_16819:
        /*0088*/ 	.byte	0x04, 0x17
        /*008a*/ 	.short	(.L_16821 - .L_16820)
.L_16820:
        /*008c*/ 	.word	0x00000000
        /*0090*/ 	.short	0x0000
        /*0092*/ 	.short	0x0000
        /*0094*/ 	.byte	0x00, 0xf0, 0x11, 0x00


	//----- nvinfo : EIATTR_SPARSE_MMA_MASK
	.align		4
.L_16821:
        /*0098*/ 	.byte	0x03, 0x50
        /*009a*/ 	.short	0x0000


	//----- nvinfo : EIATTR_MAXREG_COUNT
	.align		4
        /*009c*/ 	.byte	0x03, 0x1b
        /*009e*/ 	.short	0x00ff


	//----- nvinfo : EIATTR_NUM_BARRIERS
	.align		4
        /*00a0*/ 	.byte	0x02, 0x4c
        /*00a2*/ 	.byte	0x01
	.zero		1


	//----- nvinfo : EIATTR_MERCURY_ISA_VERSION
	.align		4
        /*00a4*/ 	.byte	0x03, 0x5f
        /*00a6*/ 	.short	0x0101


	//----- nvinfo : EIATTR_COOP_GROUP_MASK_REGIDS
	.align		4
        /*00a8*/ 	.byte	0x04, 0x29
        /*00aa*/ 	.short	(.L_16823 - .L_16822)


	//   ....[0]....
.L_16822:
        /*00ac*/ 	.word	0xffffffff


	//   ....[1]....
        /*00b0*/ 	.word	0xffffffff


	//   ....[2]....
        /*00b4*/ 	.word	0xffffffff


	//   ....[3]....
        /*00b8*/ 	.word	0xffffffff


	//   ....[4]....
        /*00bc*/ 	.word	0xffffffff


	//   ....[5]....
        /*00c0*/ 	.word	0xffffffff


	//   ....[6]....
        /*00c4*/ 	.word	0xffffffff


	//   ....[7]....
        /*00c8*/ 	.word	0xffffffff


	//   ....[8]....
        /*00cc*/ 	.word	0xffffffff


	//   ....[9]....
        /*00d0*/ 	.word	0xffffffff


	//   ....[10]....
        /*00d4*/ 	.word	0xffffffff


	//   ....[11]....
        /*00d8*/ 	.word	0xffffffff


	//   ....[12]....
        /*00dc*/ 	.word	0xffffffff


	//   ....[13]....
        /*00e0*/ 	.word	0xffffffff


	//   ....[14]....
        /*00e4*/ 	.word	0xffffffff


	//   ....[15]....
        /*00e8*/ 	.word	0xffffffff


	//   ....[16]....
        /*00ec*/ 	.word	0xffffffff


	//   ....[17]....
        /*00f0*/ 	.word	0x0500003d


	//   ....[18]....
        /*00f4*/ 	.word	0x0500003d


	//   ....[19]....
        /*00f8*/ 	.word	0x0500003d


	//   ....[20]....
        /*00fc*/ 	.word	0x0500003d


	//   ....[21]....
        /*0100*/ 	.word	0x0500003d


	//   ....[22]....
        /*0104*/ 	.word	0x0500003d


	//   ....[23]....
        /*0108*/ 	.word	0x0500003d


	//   ....[24]....
        /*010c*/ 	.word	0x0500003d


	//   ....[25]....
        /*0110*/ 	.word	0x0500003d


	//   ....[26]....
        /*0114*/ 	.word	0x0500003d


	//   ....[27]....
        /*0118*/ 	.word	0x0500003d


	//   ....[28]....
        /*011c*/ 	.word	0x0500003d


	//   ....[29]....
        /*0120*/ 	.word	0x0500003d


	//   ....[30]....
        /*0124*/ 	.word	0x0500003d


	//   ....[31]....
        /*0128*/ 	.word	0x0500003d


	//   ....[32]....
        /*012c*/ 	.word	0x0500003d


	//----- nvinfo : EIATTR_COOP_GROUP_INSTR_OFFSETS
	.align		4
.L_16823:
        /*0130*/ 	.byte	0x04, 0x28
        /*0132*/ 	.short	(.L_16825 - .L_16824)


	//   ....[0]....
.L_16824:
        /*0134*/ 	.word	0x00001130


	//   ....[1]....
        /*0138*/ 	.word	0x00001140


	//   ....[2]....
        /*013c*/ 	.word	0x00001150


	//   ....[3]....
        /*0140*/ 	.word	0x00001180


	//   ....[4]....
        /*0144*/ 	.word	0x000011a0


	//   ....[5]....
        /*0148*/ 	.word	0x000011c0


	//   ....[6]....
        /*014c*/ 	.word	0x000011e0


	//   ....[7]....
        /*0150*/ 	.word	0x00001200


	//   ....[8]....
        /*0154*/ 	.word	0x00001220


	//   ....[9]....
        /*0158*/ 	.word	0x00001240


	//   ....[10]....
        /*015c*/ 	.word	0x00001260


	//   ....[11]....
        /*0160*/ 	.word	0x00001280


	//   ....[12]....
        /*0164*/ 	.word	0x000012a0


	//   ....[13]....
        /*0168*/ 	.word	0x000012c0


	//   ....[14]....
        /*016c*/ 	.word	0x000012e0


	//   ....[15]....
        /*0170*/ 	.word	0x00001300


	//   ....[16]....
        /*0174*/ 	.word	0x00001390


	//   ....[17]....
        /*0178*/ 	.word	0x00001950


	//   ....[18]....
        /*017c*/ 	.word	0x000019a0


	//   ....[19]....
        /*0180*/ 	.word	0x00001a00


	//   ....[20]....
        /*0184*/ 	.word	0x00001a50


	//   ....[21]....
        /*0188*/ 	.word	0x00001aa0


	//   ....[22]....
        /*018c*/ 	.word	0x00001af0


	//   ....[23]....
        /*0190*/ 	.word	0x00001b40


	//   ....[24]....
        /*0194*/ 	.word	0x00001b90


	//   ....[25]....
        /*0198*/ 	.word	0x00001be0


	//   ....[26]....
        /*019c*/ 	.word	0x00001c30


	//   ....[27]....
        /*01a0*/ 	.word	0x00001c80


	//   ....[28]....
        /*01a4*/ 	.word	0x00001cd0


	//   ....[29]....
        /*01a8*/ 	.word	0x00001d20


	//   ....[30]....
        /*01ac*/ 	.word	0x00001d70


	//   ....[31]....
        /*01b0*/ 	.word	0x00001dc0


	//   ....[32]....
        /*01b4*/ 	.word	0x00001e10


	//----- nvinfo : EIATTR_VRC_CTA_INIT_COUNT
	.align		4
.L_16825:
        /*01b8*/ 	.byte	0x02, 0x4a
	.zero		1
	.zero		1


	//----- nvinfo : EIATTR_EXIT_INSTR_OFFSETS
	.align		4
        /*01bc*/ 	.byte	0x04, 0x1c
        /*01be*/ 	.short	(.L_16827 - .L_16826)


	//   ....[0]....
.L_16826:
        /*01c0*/ 	.word	0x00000050


	//   ....[1]....
        /*01c4*/ 	.word	0x00001900


	//----- nvinfo : EIATTR_MAX_THREADS
	.align		4
.L_16827:
        /*01c8*/ 	.byte	0x04, 0x05
        /*01ca*/ 	.short	(.L_16829 - .L_16828)
.L_16828:
        /*01cc*/ 	.word	0x00000080
        /*01d0*/ 	.word	0x00000001
        /*01d4*/ 	.word	0x00000001


	//----- nvinfo : EIATTR_CRS_STACK_SIZE
	.align		4
.L_16829:
        /*01d8*/ 	.byte	0x04, 0x1e
        /*01da*/ 	.short	(.L_16831 - .L_16830)
.L_16830:
        /*01dc*/ 	.word	0x00000000


	//----- nvinfo : EIATTR_CBANK_PARAM_SIZE
	.align		4
.L_16831:
        /*01e0*/ 	.byte	0x03, 0x19
        /*01e2*/ 	.short	0x0034


	//----- nvinfo : EIATTR_PARAM_CBANK
	.align		4
        /*01e4*/ 	.byte	0x04, 0x0a
        /*01e6*/ 	.short	(.L_16833 - .L_16832)
	.align		4
.L_16832:
        /*01e8*/ 	.word	index@(.nv.constant0._Z9cuda_gemmIiLi128ELi2ELi1ELi1024ELi32ELi32ELi64ELi1ELi1EEviiiPT_S1_S1_iii)
        /*01ec*/ 	.short	0x0380
        /*01ee*/ 	.short	0x0034


	//----- nvinfo : EIATTR_SW_WAR
	.align		4
.L_16833:
        /*01f0*/ 	.byte	0x04, 0x36
        /*01f2*/ 	.short	(.L_16835 - .L_16834)
.L_16834:
        /*01f4*/ 	.word	0x00000008
.L_16835:


//--------------------- .nv.info._Z9cuda_gemmIiLi128ELi2ELi1ELi1024ELi32ELi32ELi64ELi1ELi0EEviiiPT_S1_S1_iii --------------------------
	.section	.nv.info._Z9cuda_gemmIiLi128ELi2ELi1ELi1024ELi32ELi32ELi64ELi1ELi0EEviiiPT_S1_S1_iii,"",@"SHT_CUDA_INFO"
	.sectionflags	@""
	.align	4


	//----- nvinfo : EIATTR_CUDA_API_VERSION
	.align		4
        /*0000*/ 	.byte	0x04, 0x37
        /*0002*/ 	.short	(.L_16837 - .L_16836)
.L_16836:
        /*0004*/ 	.word	0x00000082


	//----- nvinfo : EIATTR_KPARAM_INFO
	.align		4
.L_16837:
        /*0008*/ 	.byte	0x04, 0x17
        /*000a*/ 	.short	(.L_16839 - .L_16838)
.L_16838:
        /*000c*/ 	.word	0x00000000
        /*0010*/ 	.short	0x0008
        /*0012*/ 	.short	0x0030
        /*0014*/ 	.byte	0x00, 0xf0, 0x11, 0x00


	//----- nvinfo : EIATTR_KPARAM_INFO
	.align		4
.L_16839:
        /*0018*/ 	.byte	0x04, 0x17
        /*001a*/ 	.short	(.L_16841 - .L_16840)
.L_16840:
        /*001c*/ 	.word	0x00000000
        /*0020*/ 	.short	0x0007
        /*0022*/ 	.short	0x002c
        /*0024*/ 	.byte	0x00, 0xf0, 0x11, 0x00


	//----- nvinfo : EIATTR_KPARAM_INFO
	.align		4
.L_16841:
        /*0028*/ 	.byte	0x04, 0x17
        /*002a*/ 	.short	(.L_16843 - .L_16842)
.L_16842:
        /*002c*/ 	.word	0x00000000
        /*0030*/ 	.short	0x0006
        /*0032*/ 	.short	0x0028
        /*0034*/ 	.byte	0x00, 0xf0, 0x11, 0x00


	//----- nvinfo : EIATTR_KPARAM_INFO
	.align		4
.L_16843:
        /*0038*/ 	.byte	0x04, 0x17
        /*003a*/ 	.short	(.L_16845 - .L_16844)
.L_16844:
        /*003c*/ 	.word	0x00000000
        /*0040*/ 	.short	0x0005
        /*0042*/ 	.short	0x0020
        /*0044*/ 	.byte	0x00, 0xf5, 0x21, 0x00


	//----- nvinfo : EIATTR_KPARAM_INFO
	.align		4
.L_16845:
        /*0048*/ 	.byte	0x04, 0x17
        /*004a*/ 	.short	(.L_16847 - .L_16846)
.L_16846:
        /*004c*/ 	.word	0x00000000
        /*0050*/ 	.short	0x0004
        /*0052*/ 	.short	0x0018
        /*0054*/ 	.byte	0x00, 0xf5, 0x21, 0x00


	//----- nvinfo : EIATTR_KPARAM_INFO
	.align		4
.L_16847:
        /*0058*/ 	.byte	0x04, 0x17
        /*005a*/ 	.short	(.L_16849 - .L_16848)
.L_16848:
        /*005c*/ 	.word	0x00000000
        /*0060*/ 	.short	0x0003
        /*0062*/ 	.short	0x0010
        /*0064*/ 	.byte	0x00, 0xf5, 0x21, 0x00


	//----- nvinfo : EIATTR_KPARAM_INFO
	.align		4
.L_16849:
        /*0068*/ 	.byte	0x04, 0x17
        /*006a*/ 	.short	(.L_16851 - .L_16850)
.L_16850:
        /*006c*/ 	.word	0x00000000
        /*0070*/ 	.short	0x0002
        /*0072*/ 	.short	0x0008
        /*0074*/ 	.byte	0x00, 0xf0, 0x11, 0x00


	//----- nvinfo : EIATTR_KPARAM_INFO
	.align		4
.L_16851:
        /*0078*/ 	.byte	0x04, 0x17
        /*007a*/ 	.short	(.L_16853 - .L_16852)
.L_16852:
        /*007c*/ 	.word	0x00000000
        /*0080*/ 	.short	0x0001
        /*0082*/ 	.short	0x0004
        /*0084*/ 	.byte	0x00, 0xf0, 0x11, 0x00


	//----- nvinfo : EIATTR_KPARAM_INFO
	.align		4
.L_16853:
        /*0088*/ 	.byte	0x04, 0x17
        /*008a*/ 	.short	(.L_16855 - .L_16854)
.L_16854:
        /*008c*/ 	.word	0x00000000
        /*0090*/ 	.short	0x0000
        /*0092*/ 	.short	0x0000
        /*0094*/ 	.byte	0x00, 0xf0, 0x11, 0x00


	//----- nvinfo : EIATTR_SPARSE_MMA_MASK
	.align		4
.L_16855:
        /*0098*/ 	.byte	0x03, 0x50
        /*009a*/ 	.short	0x0000


	//----- nvinfo : EIATTR_MAXREG_COUNT
	.align		4
        /*009c*/ 	.byte	0x03, 0x1b
        /*009e*/ 	.short	0x00ff


	//----- nvinfo : EIATTR_NUM_BARRIERS
	.align		4
        /*00a0*/ 	.byte	0x02, 0x4c
        /*00a2*/ 	.byte	0x01
	.zero		1


	//----- nvinfo : EIATTR_ANNOTATIONS
	.align		4
        /*00a4*/ 	.byte	0x04, 0x55
        /*00a6*/ 	.short	(.L_16857 - .L_16856)


	//   ....[0]....
.L_16856:
        /*00a8*/ 	.word	0x00000001
        /*00ac*/ 	.byte	0x90, 0x04, 0x00, 0x00, 0x01, 0x00, 0x00, 0x00, 0x30, 0x05, 0x00, 0x00, 0x01, 0x00, 0x00, 0x00
        /*00bc*/ 	.byte	0xa0, 0x0b, 0x00, 0x00, 0x01, 0x00, 0x00, 0x00, 0xc0, 0x0c, 0x00, 0x00, 0x01, 0x00, 0x00, 0x00
        /*00cc*/ 	.byte	0xe0, 0x0d, 0x00, 0x00, 0x01, 0x00, 0x00, 0x00, 0x30, 0x0e, 0x00, 0x00, 0x01, 0x00, 0x00, 0x00
        /*00dc*/ 	.byte	0xb0, 0x0f, 0x00, 0x00, 0x01, 0x00, 0x00, 0x00, 0x60, 0x3c, 0x00, 0x00


	//----- nvinfo : EIATTR_MERCURY_ISA_VERSION
	.align		4
.L_16857:
        /*00e8*/ 	.byte	0x03, 0x5f
        /*00ea*/ 	.short	0x0101


	//----- nvinfo : EIATTR_COOP_GROUP_MASK_REGIDS
	.align		4
        /*00ec*/ 	.byte	0x04, 0x29
        /*00ee*/ 	.short	(.L_16859 - .L_16858)


	//   ....[0]....
.L_16858:
        /*00f0*/ 	.word	0xffffffff


	//   ....[1]....
        /*00f4*/ 	.word	0xffffffff


	//   ....[2]....
        /*00f8*/ 	.word	0xffffffff


	//   ....[3]....
        /*00fc*/ 	.word	0xffffffff


	//   ....[4]....
        /*0100*/ 	.word	0xffffffff


	//   ....[5]....
        /*0104*/ 	.word	0xffffffff


	//   ....[6]....
        /*0108*/ 	.word	0xffffffff


	//   ....[7]....
        /*010c*/ 	.word	0xffffffff


	//   ....[8]....
        /*0110*/ 	.word	0xffffffff


	//   ....[9]....
        /*0114*/ 	.word	0xffffffff


	//   ....[10]....
        /*0118*/ 	.word	0xffffffff


	//   ....[11]....
        /*011c*/ 	.word	0xffffffff


	//   ....[12]....
        /*0120*/ 	.word	0xffffffff


	//   ....[13]....
        /*0124*/ 	.word	0xffffffff


	//   ....[14]....
        /*0128*/ 	.word	0xffffffff


	//   ....[15]....
        /*012c*/ 	.word	0xffffffff


	//   ....[16]....
        /*0130*/ 	.word	0xffffffff


	//   ....[17]....
        /*0134*/ 	.word	0x05000040


	//   ....[18]....
        /*0138*/ 	.word	0x05000040


	//   ....[19]....
        /*013c*/ 	.word	0x05000040


	//   ....[20]....
        /*0140*/ 	.word	0x05000040


	//   ....[21]....
        /*0144*/ 	.word	0x05000040


	//   ....[22]....
        /*0148*/ 	.word	0x05000040


	//   ....[23]....
        /*014c*/ 	.word	0x05000040


	//   ....[24]....
        /*0150*/ 	.word	0x05000040


	//   ....[25]....
        /*0154*/ 	.word	0x05000040


	//   ....[26]....
        /*0158*/ 	.word	0x05000040


	//   ....[27]....
        /*015c*/ 	.word	0x05000040


	//   ....[28]....
        /*0160*/ 	.word	0x05000040


	//   ....[29]....
        /*0164*/ 	.word	0x05000040


	//   ....[30]....
        /*0168*/ 	.word	0x05000040


	//   ....[31]....
        /*016c*/ 	.word	0x05000040


	//   ....[32]....
        /*0170*/ 	.word	0x05000040


	//----- nvinfo : EIATTR_COOP_GROUP_INSTR_OFFSETS
	.align		4
.L_16859:
        /*0174*/ 	.byte	0x04, 0x28
        /*0176*/ 	.short	(.L_16861 - .L_16860)


	//   ....[0]....
.L_16860:
        /*0178*/ 	.word	0x00002040


	//   ....[1]....
        /*017c*/ 	.word	0x000020a0


	//   ....[2]....
        /*0180*/ 	.word	0x00002100


	//   ....[3]....
        /*0184*/ 	.word	0x00002160


	//   ....[4]....
        /*0188*/ 	.word	0x000021c0


	//   ....[5]....
        /*018c*/ 	.word	0x00002220


	//   ....[6]....
        /*0190*/ 	.word	0x00002280


	//   ....[7]....
        /*0194*/ 	.word	0x000022e0


	//   ....[8]....
        /*0198*/ 	.word	0x00002340


	//   ....[9]....
        /*019c*/ 	.word	0x000023a0


	//   ....[10]....
        /*01a0*/ 	.word	0x00002400


	//   ....[11]....
        /*01a4*/ 	.word	0x00002460


	//   ....[12]....
        /*01a8*/ 	.word	0x000024c0


	//   ....[13]....
        /*01ac*/ 	.word	0x00002520


	//   ....[14]....
        /*01b0*/ 	.word	0x00002580


	//   ....[15]....
        /*01b4*/ 	.word	0x000025e0


	//   ....[16]....
        /*01b8*/ 	.word	0x00002aa0


	//   ....[17]....
        /*01bc*/ 	.word	0x000030e0


	//   ....[18]....
        /*01c0*/ 	.word	0x00003170


	//   ....[19]....
        /*01c4*/ 	.word	0x00003200


	//   ....[20]....
        /*01c8*/ 	.word	0x00003290


	//   ....[21]....
        /*01cc*/ 	.word	0x00003320


	//   ....[22]....
        /*01d0*/ 	.word	0x000033b0


	//   ....[23]....
        /*01d4*/ 	.word	0x00003440


	//   ....[24]....
        /*01d8*/ 	.word	0x000034d0


	//   ....[25]....
        /*01dc*/ 	.word	0x00003560


	//   ....[26]....
        /*01e0*/ 	.word	0x000035f0


	//   ....[27]....
        /*01e4*/ 	.word	0x00003680


	//   ....[28]....
        /*01e8*/ 	.word	0x00003710


	//   ....[29]....
        /*01ec*/ 	.word	0x000037a0


	//   ....[30]....
        /*01f0*/ 	.word	0x00003830


	//   ....[31]....
        /*01f4*/ 	.word	0x000038c0


	//   ....[32]....
        /*01f8*/ 	.word	0x00003950


	//----- nvinfo : EIATTR_VRC_CTA_INIT_COUNT
	.align		4
.L_16861:
        /*01fc*/ 	.byte	0x02, 0x4a
	.zero		1
	.zero		1


	//----- nvinfo : EIATTR_EXIT_INSTR_OFFSETS
	.align		4
        /*0200*/ 	.byte	0x04, 0x1c
        /*0202*/ 	.short	(.L_16863 - .L_16862)


	//   ....[0]....
.L_16862:
        /*0204*/ 	.word	0x00000360


	//   ....[1]....
        /*0208*/ 	.word	0x00003090


	//----- nvinfo : EIATTR_MAX_THREADS
	.align		4
.L_16863:
        /*020c*/ 	.byte	0x04, 0x05
        /*020e*/ 	.short	(.L_16865 - .L_16864)
.L_16864:
        /*0210*/ 	.word	0x00000080
        /*0214*/ 	.word	0x00000001
        /*0218*/ 	.word	0x00000001


	//----- nvinfo : EIATTR_CRS_STACK_SIZE
	.align		4
.L_16865:
        /*021c*/ 	.byte	0x04, 0x1e
        /*021e*/ 	.short	(.L_16867 - .L_16866)
.L_16866:
        /*0220*/ 	.word	0x00000000


	//----- nvinfo : EIATTR_CBANK_PARAM_SIZE
	.align		4
.L_16867:
        /*0224*/ 	.byte	0x03, 0x19
        /*0226*/ 	.short	0x0034


	//----- nvinfo : EIATTR_PARAM_CBANK
	.align		4
        /*0228*/ 	.byte	0x04, 0x0a
        /*022a*/ 	.short	(.L_16869 - .L_16868)
	.align		4
.L_16868:
        /*022c*/ 	.word	index@(.nv.constant0._Z9cuda_gemmIiLi128ELi2ELi1ELi1024ELi32ELi32ELi64ELi1ELi0EEviiiPT_S1_S1_iii)
        /*0230*/ 	.short	0x0380
        /*0232*/ 	.short	0x0034


	//----- nvinfo : EIATTR_SW_WAR
	.align		4
.L_16869:
        /*0234*/ 	.byte	0x04, 0x36
        /*0236*/ 	.short	(.L_16871 - .L_16870)
.L_16870:
        /*0238*/ 	.word	0x00000008
.L_16871:


//--------------------- .nv.info._Z9cuda_gemmIiLi128ELi2ELi1ELi1024ELi32ELi32ELi64ELi0ELi1EEviiiPT_S1_S1_iii --------------------------
	.section	.nv.info._Z9cuda_gemmIiLi128ELi2ELi1ELi1024ELi32ELi32ELi64ELi0ELi1EEviiiPT_S1_S1_iii,"",@"SHT_CUDA_INFO"
	.sectionflags	@""
	.align	4


	//----- nvinfo : EIATTR_CUDA_API_VERSION
	.align		4
        /*0000*/ 	.byte	0x04, 0x37
        /*0002*/ 	.short	(.L_16873 - .L_16872)
.L_16872:
        /*0004*/ 	.word	0x00000082


	//----- nvinfo : EIATTR_KPARAM_INFO
	.align		4
.L_16873:
        /*0008*/ 	.byte	0x04, 0x17
        /*000a*/ 	.short	(.L_16875 - .L_16874)
.L_16874:
        /*000c*/ 	.word	0x00000000
        /*0010*/ 	.short	0x0008
        /*0012*/ 	.short	0x0030
        /*0014*/ 	.byte	0x00, 0xf0, 0x11, 0x00


	//----- nvinfo : EIATTR_KPARAM_INFO
	.align		4
.L_16875:
        /*0018*/ 	.byte	0x04, 0x17
        /*001a*/ 	.short	(.L_16877 - .L_16876)
.L_16876:
        /*001c*/ 	.word	0x00000000
        /*0020*/ 	.short	0x0007
        /*0022*/ 	.short	0x002c
        /*0024*/ 	.byte	0x00, 0xf0, 0x11, 0x00


	//----- nvinfo : EIATTR_KPARAM_INFO
	.align		4
.L_16877:
        /*0028*/ 	.byte	0x04, 0x17
        /*002a*/ 	.short	(.L_16879 - .L_16878)
.L_16878:
        /*002c*/ 	.word	0x00000000
        /*0030*/ 	.short	0x0006
        /*0032*/ 	.short	0x0028
        /*0034*/ 	.byte	0x00, 0xf0, 0x11, 0x00


	//----- nvinfo : EIATTR_KPARAM_INFO
	.align		4
.L_16879:
        /*0038*/ 	.byte	0x04, 0x17
        /*003a*/ 	.short	(.L_16881 - .L_16880)
.L_16880:
        /*003c*/ 	.word	0x00000000
        /*0040*/ 	.short	0x0005
        /*0042*/ 	.short	0x0020
        /*0044*/ 	.byte	0x00, 0xf5, 0x21, 0x00


	//----- nvinfo : EIATTR_KPARAM_INFO
	.align		4
.L_16881:
        /*0048*/ 	.byte	0x04, 0x17
        /*004a*/ 	.short	(.L_16883 - .L_16882)
.L_16882:
        /*004c*/ 	.word	0x00000000
        /*0050*/ 	.short	0x0004
        /*0052*/ 	.short	0x0018
        /*0054*/ 	.byte	0x00, 0xf5, 0x21, 0x00


	//----- nvinfo : EIATTR_KPARAM_INFO
	.align		4
.L_16883:
        /*0058*/ 	.byte	0x04, 0x17
        /*005a*/ 	.short	(.L_16885 - .L_16884)
.L_16884:
        /*005c*/ 	.word	0x00000000
        /*0060*/ 	.short	0x0003
        /*0062*/ 	.short	0x0010
        /*0064*/ 	.byte	0x00, 0xf5, 0x21, 0x00


	//----- nvinfo : EIATTR_KPARAM_INFO
	.align		4
.L_16885:
        /*0068*/ 	.byte	0x04, 0x17
        /*006a*/ 	.short	(.L_16887 - .L_16886)
.L_16886:
        /*006c*/ 	.word	0x00000000
        /*0070*/ 	.short	0x0002
        /*0072*/ 	.short	0x0008
        /*0074*/ 	.byte	0x00, 0xf0, 0x11, 0x00


	//----- nvinfo : EIATTR_KPARAM_INFO
	.align		4
.L_16887:
        /*0078*/ 	.byte	0x04, 0x17
        /*007a*/ 	.short	(.L_16889 - .L_16888)
.L_16888:
        /*007c*/ 	.word	0x00000000
        /*0080*/ 	.short	0x0001
        /*0082*/ 	.short	0x0004
        /*0084*/ 	.byte	0x00, 0xf0, 0x11, 0x00


	//----- nvinfo : EIATTR_KPARAM_INFO
	.align		4
.L_16889:
        /*0088*/ 	.byte	0x04, 0x17
        /*008a*/ 	.short	(.L_16891 - .L_16890)
.L_16890:
        /*008c*/ 	.word	0x00000000
        /*0090*/ 	.short	0x0000
        /*0092*/ 	.short	0x0000
        /*0094*/ 	.byte	0x00, 0xf0, 0x11, 0x00


	//----- nvinfo : EIATTR_SPARSE_MMA_MASK
	.align		4
.L_16891:
        /*0098*/ 	.byte	0x03, 0x50
        /*009a*/ 	.short	0x0000


	//----- nvinfo : EIATTR_MAXREG_COUNT
	.align		4
        /*009c*/ 	.byte	0x03, 0x1b
        /*009e*/ 	.short	0x00ff


	//----- nvinfo : EIATTR_NUM_BARRIERS
	.align		4
        /*00a0*/ 	.byte	0x02, 0x4c
        /*00a2*/ 	.byte	0x01
	.zero		1


	//----- nvinfo : EIATTR_MERCURY_ISA_VERSION
	.align		4
        /*00a4*/ 	.byte	0x03, 0x5f
        /*00a6*/ 	.short	0x0101


	//----- nvinfo : EIATTR_COOP_GROUP_MASK_REGIDS
	.align		4
        /*00a8*/ 	.byte	0x04, 0x29
        /*00aa*/ 	.short	(.L_16893 - .L_16892)


	//   ....[0]....
.L_16892:
        /*00ac*/ 	.word	0xffffffff


	//   ....[1]....
        /*00b0*/ 	.word	0xffffffff


	//   ....[2]....
        /*00b4*/ 	.word	0xffffffff


	//   ....[3]....
        /*00b8*/ 	.word	0xffffffff


	//   ....[4]....
        /*00bc*/ 	.word	0xffffffff


	//   ....[5]....
        /*00c0*/ 	.word	0xffffffff


	//   ....[6]....
        /*00c4*/ 	.word	0xffffffff


	//   ....[7]....
        /*00c8*/ 	.word	0xffffffff


	//   ....[8]....
        /*00cc*/ 	.word	0xffffffff


	//   ....[9]....
        /*00d0*/ 	.word	0xffffffff


	//   ....[10]....
        /*00d4*/ 	.word	0xffffffff


	//   ....[11]....
        /*00d8*/ 	.word	0xffffffff


	//   ....[12]....
        /*00dc*/ 	.word	0xffffffff


	//   ....[13]....
        /*00e0*/ 	.word	0xffffffff


	//   ....[14]....
        /*00e4*/ 	.word	0xffffffff


	//   ....[15]....
        /*00e8*/ 	.word	0xffffffff


	//   ....[16]....
        /*00ec*/ 	.word	0xffffffff


	//   ....[17]....
        /*00f0*/ 	.word	0x05000010


	//   ....[18]....
        /*00f4*/ 	.word	0x05000010


	//   ....[19]....
        /*00f8*/ 	.word	0x05000010


	//   ....[20]....
        /*00fc*/ 	.word	0x05000010


	//   ....[21]....
        /*0100*/ 	.word	0x05000010


	//   ....[22]....
        /*0104*/ 	.word	0x05000010


	//   ....[23]....
        /*0108*/ 	.word	0x05000010


	//   ....[24]....
        /*010c*/ 	.word	0x05000010


	//   ....[25]....
        /*0110*/ 	.word	0x05000010


	//   ....[26]....
        /*0114*/ 	.word	0x05000010


	//   ....[27]....
        /*0118*/ 	.word	0x05000010


	//   ....[28]....
        /*011c*/ 	.word	0x05000010


	//   ....[29]....
        /*0120*/ 	.word	0x05000010


	//   ....[30]....
        /*0124*/ 	.word	0x05000010


	//   ....[31]....
        /*0128*/ 	.word	0x05000010


	//   ....[32]....
        /*012c*/ 	.word	0x05000010


	//----- nvinfo : EIATTR_COOP_GROUP_INSTR_OFFSETS
	.align		4
.L_16893:
        /*0130*/ 	.byte	0x04, 0x28
        /*0132*/ 	.short	(.L_16895 - .L_16894)


	//   ....[0]....
.L_16894:
        /*0134*/ 	.word	0x000011a0


	//   ....[1]....
        /*0138*/ 	.word	0x000011b0


	//   ....[2]....
        /*013c*/ 	.word	0x000011e0


	//   ....[3]....
        /*0140*/ 	.word	0x00001200


	//   ....[4]....
        /*0144*/ 	.word	0x00001220


	//   ....[5]....
        /*0148*/ 	.word	0x00001240


	//   ....[6]....
        /*014c*/ 	.word	0x00001260


	//   ....[7]....
        /*0150*/ 	.word	0x00001280


	//   ....[8]....
        /*0154*/ 	.word	0x000012a0


	//   ....[9]....
        /*0158*/ 	.word	0x000012c0


	//   ....[10]....
        /*015c*/ 	.word	0x000012e0


	//   ....[11]....
        /*0160*/ 	.word	0x00001300


	//   ....[12]....
        /*0164*/ 	.word	0x00001320


	//   ....[13]....
        /*0168*/ 	.word	0x00001340


	//   ....[14]....
        /*016c*/ 	.word	0x00001360


	//   ....[15]....
        /*0170*/ 	.word	0x00001380


	//   ....[16]....
        /*0174*/ 	.word	0x00001400


	//   ....[17]....
        /*0178*/ 	.word	0x00001b00


	//   ....[18]....
        /*017c*/ 	.word	0x00001b70


	//   ....[19]....
        /*0180*/ 	.word	0x00001bd0


	//   ....[20]....
        /*0184*/ 	.word	0x00001c40


	//   ....[21]....
        /*0188*/ 	.word	0x00001cb0


	//   ....[22]....
        /*018c*/ 	.word	0x00001d20


	//   ....[23]....
        /*0190*/ 	.word	0x00001d90


	//   ....[24]....
        /*0194*/ 	.word	0x00001e00


	//   ....[25]....
        /*0198*/ 	.word	0x00001e70


	//   ....[26]....
        /*019c*/ 	.word	0x00001ee0


	//   ....[27]....
        /*01a0*/ 	.word	0x00001f50


	//   ....[28]....
        /*01a4*/ 	.word	0x00001fc0


	//   ....[29]....
        /*01a8*/ 	.word	0x00002030


	//   ....[30]....
        /*01ac*/ 	.word	0x000020a0


	//   ....[31]....
        /*01b0*/ 	.word	0x00002110


	//   ....[32]....
        /*01b4*/ 	.word	0x00002180


	//----- nvinfo : EIATTR_VRC_CTA_INIT_COUNT
	.align		4
.L_16895:
        /*01b8*/ 	.byte	0x02, 0x4a
	.zero		1
	.zero		1


	//----- nvinfo : EIATTR_EXIT_INSTR_OFFSETS
	.align		4
        /*01bc*/ 	.byte	0x04, 0x1c
        /*01be*/ 	.short	(.L_16897 - .L_16896)


	//   ....[0]....
.L_16896:
        /*01c0*/ 	.word	0x00000050


	//   ....[1]....
        /*01c4*/ 	.word	0x00001ab0


	//----- nvinfo : EIATTR_MAX_THREADS
	.align		4
.L_16897:
        /*01c8*/ 	.byte	0x04, 0x05
        /*01ca*/ 	.short	(.L_16899 - .L_16898)
.L_16898:
        /*01cc*/ 	.word	0x00000080
        /*01d0*/ 	.word	0x00000001
        /*01d4*/ 	.word	0x00000001


	//----- nvinfo : EIATTR_CRS_STACK_SIZE
	.align		4
.L_16899:
        /*01d8*/ 	.byte	0x04, 0x1e
        /*01da*/ 	.short	(.L_16901 - .L_16900)
.L_16900:
        /*01dc*/ 	.word	0x00000000


	//----- nvinfo : EIATTR_CBANK_PARAM_SIZE
	.align		4
.L_16901:
        /*01e0*/ 	.byte	0x03, 0x19
        /*01e2*/ 	.short	0x0034


	//----- nvinfo : EIATTR_PARAM_CBANK
	.align		4
        /*01e4*/ 	.byte	0x04, 0x0a
        /*01e6*/ 	.short	(.L_16903 - .L_16902)
	.align		4
.L_16902:
        /*01e8*/ 	.word	index@(.nv.constant0._Z9cuda_gemmIiLi128ELi2ELi1ELi1024ELi32ELi32ELi64ELi0ELi1EEviiiPT_S1_S1_iii)
        /*01ec*/ 	.short	0x0380
        /*01ee*/ 	.short	0x0034


	//----- nvinfo : EIATTR_SW_WAR
	.align		4
.L_16903:
        /*01f0*/ 	.byte	0x04, 0x36
        /*01f2*/ 	.short	(.L_16905 - .L_16904)
.L_16904:
        /*01f4*/ 	.word	0x00000008
.L_16905:


//--------------------- .nv.info._Z9cuda_gemmIiLi128ELi2ELi1ELi1024ELi32ELi32ELi64ELi0ELi0EEviiiPT_S1_S1_iii --------------------------
	.section	.nv.info._Z9cuda_gemmIiLi128ELi2ELi1ELi1024ELi32ELi32ELi64ELi0ELi0EEviiiPT_S1_S1_iii,"",@"SHT_CUDA_INFO"
	.sectionflags	@""
	.align	4


	//----- nvinfo : EIATTR_CUDA_API_VERSION
	.align		4
        /*0000*/ 	.byte	0x04, 0x37
        /*0002*/ 	.short	(.L_16907 - .L_16906)
.L_16906:
        /*0004*/ 	.word	0x00000082


	//----- nvinfo : EIATTR_KPARAM_INFO
	.align		4
.L_16907:
        /*0008*/ 	.byte	0x04, 0x17
        /*000a*/ 	.short	(.L_16909 - .L_16908)
.L_16908:
        /*000c*/ 	.word	0x00000000
        /*0010*/ 	.short	0x0008
        /*0012*/ 	.short	0x0030
        /*0014*/ 	.byte	0x00, 0xf0, 0x11, 0x00


	//----- nvinfo : EIATTR_KPARAM_INFO
	.align		4
.L_16909:
        /*0018*/ 	.byte	0x04, 0x17
        /*001a*/ 	.short	(.L_16911 - .L_16910)
.L_16910:
        /*001c*/ 	.word	0x00000000
        /*0020*/ 	.short	0x0007
        /*0022*/ 	.short	0x002c
        /*0024*/ 	.byte	0x00, 0xf0, 0x11, 0x00


	//----- nvinfo : EIATTR_KPARAM_INFO
	.align		4
.L_16911:
        /*0028*/ 	.byte	0x04, 0x17
        /*002a*/ 	.short	(.L_16913 - .L_16912)
.L_16912:
        /*002c*/ 	.word	0x00000000
        /*0030*/ 	.short	0x0006
        /*0032*/ 	.short	0x0028
        /*0034*/ 	.byte	0x00, 0xf0, 0x11, 0x00


	//----- nvinfo : EIATTR_KPARAM_INFO
	.align		4
.L_16913:
        /*0038*/ 	.byte	0x04, 0x17
        /*003a*/ 	.short	(.L_16915 - .L_16914)
.L_16914:
        /*003c*/ 	.word	0x00000000
        /*0040*/ 	.short	0x0005
        /*0042*/ 	.short	0x0020
        /*0044*/ 	.byte	0x00, 0xf5, 0x21, 0x00


	//----- nvinfo : EIATTR_KPARAM_INFO
	.align		4
.L_16915:
        /*0048*/ 	.byte	0x04, 0x17
        /*004a*/ 	.short	(.L_16917 - .L_16916)
.L_16916:
        /*004c*/ 	.word	0x00000000
        /*0050*/ 	.short	0x0004
        /*0052*/ 	.short	0x0018
        /*0054*/ 	.byte	0x00, 0xf5, 0x21, 0x00


	//----- nvinfo : EIATTR_KPARAM_INFO
	.align		4
.L_16917:
        /*0058*/ 	.byte	0x04, 0x17
        /*005a*/ 	.short	(.L_16919 - .L_16918)
.L_16918:
        /*005c*/ 	.word	0x00000000
        /*0060*/ 	.short	0x0003
        /*0062*/ 	.short	0x0010
        /*0064*/ 	.byte	0x00, 0xf5, 0x21, 0x00


	//----- nvinfo : EIATTR_KPARAM_INFO
	.align		4
.L_16919:
        /*0068*/ 	.byte	0x04, 0x17
        /*006a*/ 	.short	(.L_16921 - .L_16920)
.L_16920:
        /*006c*/ 	.word	0x00000000
        /*0070*/ 	.short	0x0002
        /*0072*/ 	.short	0x0008
        /*0074*/ 	.byte	0x00, 0xf0, 0x11, 0x00


	//----- nvinfo : EIATTR_KPARAM_INFO
	.align		4
.L_16921:
        /*0078*/ 	.byte	0x04, 0x17
        /*007a*/ 	.short	(.L_16923 - .L_16922)
.L_16922:
        /*007c*/ 	.word	0x00000000
        /*0080*/ 	.short	0x0001
        /*0082*/ 	.short	0x0004
        /*0084*/ 	.byte	0x00, 0xf0, 0x11, 0x00


	//----- nvinfo : EIATTR_KPARAM_INFO
	.align		4
.L_16923:
        /*0088*/ 	.byte	0x04, 0x17
        /*008a*/ 	.short	(.L_16925 - .L_16924)
.L_16924:
        /*008c*/ 	.word	0x00000000
        /*0090*/ 	.short	0x0000
        /*0092*/ 	.short	0x0000
        /*0094*/ 	.byte	0x00, 0xf0, 0x11, 0x00


	//----- nvinfo : EIATTR_SPARSE_MMA_MASK
	.align		4
.L_16925:
        /*0098*/ 	.byte	0x03, 0x50
        /*009a*/ 	.short	0x0000


	//----- nvinfo : EIATTR_MAXREG_COUNT
	.align		4
        /*009c*/ 	.byte	0x03, 0x1b
        /*009e*/ 	.short	0x00ff


	//----- nvinfo : EIATTR_NUM_BARRIERS
	.align		4
        /*00a0*/ 	.byte	0x02, 0x4c
        /*00a2*/ 	.byte	0x01
	.zero		1


	//----- nvinfo : EIATTR_ANNOTATIONS
	.align		4
        /*00a4*/ 	.byte	0x04, 0x55
        /*00a6*/ 	.short	(.L_16927 - .L_16926)


	//   ....[0]....
.L_16926:
        /* <DEDUP_REMOVED lines=8> */


	//----- nvinfo : EIATTR_MERCURY_ISA_VERSION
	.align		4
.L_16927:
        /*0118*/ 	.byte	0x03, 0x5f
        /*011a*/ 	.short	0x0101


	//----- nvinfo : EIATTR_COOP_GROUP_MASK_REGIDS
	.align		4
        /*011c*/ 	.byte	0x04, 0x29
        /*011e*/ 	.short	(.L_16929 - .L_16928)


	//   ....[0]....
.L_16928:
        /*0120*/ 	.word	0xffffffff


	//   ....[1]....
        /*0124*/ 	.word	0xffffffff


	//   ....[2]....
        /*0128*/ 	.word	0xffffffff


	//   ....[3]....
        /*012c*/ 	.word	0xffffffff


	//   ....[4]....
        /*0130*/ 	.word	0xffffffff


	//   ....[5]....
        /*0134*/ 	.word	0xffffffff


	//   ....[6]....
        /*0138*/ 	.word	0xffffffff


	//   ....[7]....
        /*013c*/ 	.word	0xffffffff


	//   ....[8]....
        /*0140*/ 	.word	0xffffffff


	//   ....[9]....
        /*0144*/ 	.word	0xffffffff


	//   ....[10]....
        /*0148*/ 	.word	0xffffffff


	//   ....[11]....
        /*014c*/ 	.word	0xffffffff


	//   ....[12]....
        /*0150*/ 	.word	0xffffffff


	//   ....[13]....
        /*0154*/ 	.word	0xffffffff


	//   ....[14]....
        /*0158*/ 	.word	0xffffffff


	//   ....[15]....
        /*015c*/ 	.word	0xffffffff


	//   ....[16]....
        /*0160*/ 	.word	0xffffffff


	//   ....[17]....
        /*0164*/ 	.word	0x05000040


	//   ....[18]....
        /*0168*/ 	.word	0x05000040


	//   ....[19]....
        /*016c*/ 	.word	0x05000040


	//   ....[20]....
        /*0170*/ 	.word	0x05000040


	//   ....[21]....
        /*0174*/ 	.word	0x05000040


	//   ....[22]....
        /*0178*/ 	.word	0x05000040


	//   ....[23]....
        /*017c*/ 	.word	0x05000040


	//   ....[24]....
        /*0180*/ 	.word	0x05000040


	//   ....[25]....
        /*0184*/ 	.word	0x05000040


	//   ....[26]....
        /*0188*/ 	.word	0x05000040


	//   ....[27]....
        /*018c*/ 	.word	0x05000040


	//   ....[28]....
        /*0190*/ 	.word	0x05000040


	//   ....[29]....
        /*0194*/ 	.word	0x05000040


	//   ....[30]....
        /*0198*/ 	.word	0x05000040


	//   ....[31]....
        /*019c*/ 	.word	0x05000040


	//   ....[32]....
        /*01a0*/ 	.word	0x05000040


	//----- nvinfo : EIATTR_COOP_GROUP_INSTR_OFFSETS
	.align		4
.L_16929:
        /*01a4*/ 	.byte	0x04, 0x28
        /*01a6*/ 	.short	(.L_16931 - .L_16930)


	//   ....[0]....
.L_16930:
        /*01a8*/ 	.word	0x00001f20


	//   ....[1]....
        /*01ac*/ 	.word	0x00001f80


	//   ....[2]....
        /*01b0*/ 	.word	0x00001fe0


	//   ....[3]....
        /*01b4*/ 	.word	0x00002040


	//   ....[4]....
        /*01b8*/ 	.word	0x000020a0


	//   ....[5]....
        /*01bc*/ 	.word	0x00002100


	//   ....[6]....
        /*01c0*/ 	.word	0x00002160


	//   ....[7]....
        /*01c4*/ 	.word	0x000021c0


	//   ....[8]....
        /*01c8*/ 	.word	0x00002220


	//   ....[9]....
        /*01cc*/ 	.word	0x00002280


	//   ....[10]....
        /*01d0*/ 	.word	0x000022e0


	//   ....[11]....
        /*01d4*/ 	.word	0x00002340


	//   ....[12]....
        /*01d8*/ 	.word	0x000023a0


	//   ....[13]....
        /*01dc*/ 	.word	0x00002400


	//   ....[14]....
        /*01e0*/ 	.word	0x00002460


	//   ....[15]....
        /*01e4*/ 	.word	0x000024c0


	//   ....[16]....
        /*01e8*/ 	.word	0x00002990


	//   ....[17]....
        /*01ec*/ 	.word	0x00003ae0


	//   ....[18]....
        /*01f0*/ 	.word	0x00003b70


	//   ....[19]....
        /*01f4*/ 	.word	0x00003c00


	//   ....[20]....
        /*01f8*/ 	.word	0x00003ca0


	//   ....[21]....
        /*01fc*/ 	.word	0x00003d30


	//   ....[22]....
        /*0200*/ 	.word	0x00003dd0


	//   ....[23]....
        /*0204*/ 	.word	0x00003e60


	//   ....[24]....
        /*0208*/ 	.word	0x00003f00


	//   ....[25]....
        /*020c*/ 	.word	0x00003f90


	//   ....[26]....
        /*0210*/ 	.word	0x00004030


	//   ....[27]....
        /*0214*/ 	.word	0x000040c0


	//   ....[28]....
        /*0218*/ 	.word	0x00004160


	//   ....[29]....
        /*021c*/ 	.word	0x000041f0


	//   ....[30]....
        /*0220*/ 	.word	0x00004290


	//   ....[31]....
        /*0224*/ 	.word	0x00004320


	//   ....[32]....
        /*0228*/ 	.word	0x000043c0


	//----- nvinfo : EIATTR_VRC_CTA_INIT_COUNT
	.align		4
.L_16931:
        /*022c*/ 	.byte	0x02, 0x4a
	.zero		1
	.zero		1


	//----- nvinfo : EIATTR_EXIT_INSTR_OFFSETS
	.align		4
        /*0230*/ 	.byte	0x04, 0x1c
        /*0232*/ 	.short	(.L_16933 - .L_16932)


	//   ....[0]....
.L_16932:
        /*0234*/ 	.word	0x000002f0


	//   ....[1]....
        /*0238*/ 	.word	0x00003a90


	//----- nvinfo : EIATTR_MAX_THREADS
	.align		4
.L_16933:
        /*023c*/ 	.byte	0x04, 0x05
        /*023e*/ 	.short	(.L_16935 - .L_16934)
.L_16934:
        /*0240*/ 	.word	0x00000080
        /*0244*/ 	.word	0x00000001
        /*0248*/ 	.word	0x00000001


	//----- nvinfo : EIATTR_CRS_STACK_SIZE
	.align		4
.L_16935:
        /*024c*/ 	.byte	0x04, 0x1e
        /*024e*/ 	.short	(.L_16937 - .L_16936)
.L_16936:
        /*0250*/ 	.word	0x00000000


	//----- nvinfo : EIATTR_CBANK_PARAM_SIZE
	.align		4
.L_16937:
        /*0254*/ 	.byte	0x03, 0x19
        /*0256*/ 	.short	0x0034


	//----- nvinfo : EIATTR_PARAM_CBANK
	.align		4
        /*0258*/ 	.byte	0x04, 0x0a
        /*025a*/ 	.short	(.L_16939 - .L_16938)
	.align		4
.L_16938:
        /*025c*/ 	.word	index@(.nv.constant0._Z9cuda_gemmIiLi128ELi2ELi1ELi1024ELi32ELi32ELi64ELi0ELi0EEviiiPT_S1_S1_iii)
        /*0260*/ 	.short	0x0380
        /*0262*/ 	.short	0x0034


	//----- nvinfo : EIATTR_SW_WAR
	.align		4
.L_16939:
        /*0264*/ 	.byte	0x04, 0x36
        /*0266*/ 	.short	(.L_16941 - .L_16940)
.L_16940:
        /*0268*/ 	.word	0x00000008
.L_16941:


//--------------------- .nv.info._Z9cuda_gemmIiLi128ELi2ELi1ELi1024ELi16ELi16ELi64ELi1ELi1EEviiiPT_S1_S1_iii --------------------------
	.section	.nv.info._Z9cuda_gemmIiLi128ELi2ELi1ELi1024ELi16ELi16ELi64ELi1ELi1EEviiiPT_S1_S1_iii,"",@"SHT_CUDA_INFO"
	.sectionflags	@""
	.align	4


	//----- nvinfo : EIATTR_CUDA_API_VERSION
	.align		4
        /*0000*/ 	.byte	0x04, 0x37
        /*0002*/ 	.short	(.L_16943 - .L_16942)
.L_16942:
        /*0004*/ 	.word	0x00000082


	//----- nvinfo : EIATTR_KPARAM_INFO
	.align		4
.L_16943:
        /*0008*/ 	.byte	0x04, 0x17
        /*000a*/ 	.short	(.L_16945 - .L_16944)
.L_16944:
        /*000c*/ 	.word	0x00000000
        /*0010*/ 	.short	0x0008
        /*0012*/ 	.short	0x0030
        /*0014*/ 	.byte	0x00, 0xf0, 0x11, 0x00


	//----- nvinfo : EIATTR_KPARAM_INFO
	.align		4
.L_16945:
        /*0018*/ 	.byte	0x04, 0x17
        /*001a*/ 	.short	(.L_16947 - .L_16946)
.L_16946:
        /*001c*/ 	.word	0x00000000
        /*0020*/ 	.short	0x0007
        /*0022*/ 	.short	0x002c
        /*0024*/ 	.byte	0x00, 0xf0, 0x11, 0x00


	//----- nvinfo : EIATTR_KPARAM_INFO
	.align		4
.L_16947:
        /*0028*/ 	.byte	0x04, 0x17
        /*002a*/ 	.short	(.L_16949 - .L_16948)
.L_16948:
        /*002c*/ 	.word	0x00000000
        /*0030*/ 	.short	0x0006
        /*0032*/ 	.short	0x0028
        /*0034*/ 	.byte	0x00, 0xf0, 0x11, 0x00


	//----- nvinfo : EIATTR_KPARAM_INFO
	.align		4
.L_16949:
        /*0038*/ 	.byte	0x04, 0x17
        /*003a*/ 	.short	(.L_16951 - .L_16950)
.L_16950:
        /*003c*/ 	.word	0x00000000
        /*0040*/ 	.short	0x0005
        /*0042*/ 	.short	0x0020
        /*0044*/ 	.byte	0x00, 0xf5, 0x21, 0x00


	//----- nvinfo : EIATTR_KPARAM_INFO
	.align		4
.L_16951:
        /*0048*/ 	.byte	0x04, 0x17
        /*004a*/ 	.short	(.L_16953 - .L_16952)
.L_16952:
        /*004c*/ 	.word	0x00000000
        /*0050*/ 	.short	0x0004
        /*0052*/ 	.short	0x0018
        /*0054*/ 	.byte	0x00, 0xf5, 0x21, 0x00


	//----- nvinfo : EIATTR_KPARAM_INFO
	.align		4
.L_16953:
        /*0058*/ 	.byte	0x04, 0x17
        /*005a*/ 	.short	(.L_16955 - .L_16954)
.L_16954:
        /*005c*/ 	.word	0x00000000
        /*0060*/ 	.short	0x0003
        /*0062*/ 	.short	0x0010
        /*0064*/ 	.byte	0x00, 0xf5, 0x21, 0x00


	//----- nvinfo : EIATTR_KPARAM_INFO
	.align		4
.L_16955:
        /*0068*/ 	.byte	0x04, 0x17
        /*006a*/ 	.short	(.L_16957 - .L_16956)
.L_16956:
        /*006c*/ 	.word	0x00000000
        /*0070*/ 	.short	0x0002
        /*0072*/ 	.short	0x0008
        /*0074*/ 	.byte	0x00, 0xf0, 0x11, 0x00


	//----- nvinfo : EIATTR_KPARAM_INFO
	.align		4
.L_16957:
        /*0078*/ 	.byte	0x04, 0x17
        /*007a*/ 	.short	(.L_16959 - .L_16958)
.L_16958:
        /*007c*/ 	.word	0x00000000
        /*0080*/ 	.short	0x0001
        /*0082*/ 	.short	0x0004
        /*0084*/ 	.byte	0x00, 0xf0, 0x11, 0x00


	//----- nvinfo : EIATTR_KPARAM_INFO
	.align		4
.L_16959:
        /*0088*/ 	.byte	0x04, 0x17
        /*008a*/ 	.short	(.L_16961 - .L_16960)
.L_16960:
        /*008c*/ 	.word	0x00000000
        /*0090*/ 	.short	0x0000
        /*0092*/ 	.short	0x0000
        /*0094*/ 	.byte	0x00, 0xf0, 0x11, 0x00


	//----- nvinfo : EIATTR_SPARSE_MMA_MASK
	.align		4
.L_16961:
        /*0098*/ 	.byte	0x03, 0x50
        /*009a*/ 	.short	0x0000


	//----- nvinfo : EIATTR_MAXREG_COUNT
	.align		4
        /*009c*/ 	.byte	0x03, 0x1b
        /*009e*/ 	.short	0x00ff


	//----- nvinfo : EIATTR_NUM_BARRIERS
	.align		4
        /*00a0*/ 	.byte	0x02, 0x4c
        /*00a2*/ 	.byte	0x01
	.zero		1


	//----- nvinfo : EIATTR_MERCURY_ISA_VERSION
	.align		4
        /*00a4*/ 	.byte	0x03, 0x5f
        /*00a6*/ 	.short	0x0101


	//----- nvinfo : EIATTR_COOP_GROUP_MASK_REGIDS
	.align		4
        /*00a8*/ 	.byte	0x04, 0x29
        /*00aa*/ 	.short	(.L_16963 - .L_16962)


	//   ....[0]....
.L_16962:
        /*00ac*/ 	.word	0xffffffff


	//   ....[1]....
        /*00b0*/ 	.word	0xffffffff


	//   ....[2]....
        /*00b4*/ 	.word	0xffffffff


	//   ....[3]....
        /*00b8*/ 	.word	0xffffffff


	//   ....[4]....
        /*00bc*/ 	.word	0xffffffff


	//   ....[5]....
        /*00c0*/ 	.word	0xffffffff


	//   ....[6]....
        /*00c4*/ 	.word	0xffffffff


	//   ....[7]....
        /*00c8*/ 	.word	0xffffffff


	//   ....[8]....
        /*00cc*/ 	.word	0xffffffff


	//   ....[9]....
        /*00d0*/ 	.word	0xffffffff


	//   ....[10]....
        /*00d4*/ 	.word	0xffffffff


	//   ....[11]....
        /*00d8*/ 	.word	0xffffffff


	//   ....[12]....
        /*00dc*/ 	.word	0xffffffff


	//   ....[13]....
        /*00e0*/ 	.word	0xffffffff


	//   ....[14]....
        /*00e4*/ 	.word	0xffffffff


	//   ....[15]....
        /*00e8*/ 	.word	0xffffffff


	//   ....[16]....
        /*00ec*/ 	.word	0xffffffff


	//   ....[17]....
        /*00f0*/ 	.word	0xffffffff


	//   ....[18]....
        /*00f4*/ 	.word	0xffffffff


	//   ....[19]....
        /*00f8*/ 	.word	0xffffffff


	//   ....[20]....
        /*00fc*/ 	.word	0xffffffff


	//   ....[21]....
        /*0100*/ 	.word	0xffffffff


	//   ....[22]....
        /*0104*/ 	.word	0xffffffff


	//   ....[23]....
        /*0108*/ 	.word	0xffffffff


	//   ....[24]....
        /*010c*/ 	.word	0xffffffff


	//   ....[25]....
        /*0110*/ 	.word	0xffffffff


	//   ....[26]....
        /*0114*/ 	.word	0xffffffff


	//   ....[27]....
        /*0118*/ 	.word	0xffffffff


	//   ....[28]....
        /*011c*/ 	.word	0xffffffff


	//   ....[29]....
        /*0120*/ 	.word	0xffffffff


	//   ....[30]....
        /*0124*/ 	.word	0xffffffff


	//   ....[31]....
        /*0128*/ 	.word	0xffffffff


	//   ....[32]....
        /*012c*/ 	.word	0xffffffff


	//   ....[33]....
        /*0130*/ 	.word	0xffffffff


	//   ....[34]....
        /*0134*/ 	.word	0xffffffff


	//   ....[35]....
        /*0138*/ 	.word	0xffffffff


	//   ....[36]....
        /*013c*/ 	.word	0xffffffff


	//   ....[37]....
        /*0140*/ 	.word	0xffffffff


	//   ....[38]....
        /*0144*/ 	.word	0xffffffff


	//   ....[39]....
        /*0148*/ 	.word	0xffffffff


	//   ....[40]....
        /*014c*/ 	.word	0xffffffff


	//   ....[41]....
        /*0150*/ 	.word	0xffffffff


	//   ....[42]....
        /*0154*/ 	.word	0xffffffff


	//   ....[43]....
        /*0158*/ 	.word	0xffffffff


	//   ....[44]....
        /*015c*/ 	.word	0xffffffff


	//   ....[45]....
        /*0160*/ 	.word	0xffffffff


	//   ....[46]....
        /*0164*/ 	.word	0xffffffff


	//   ....[47]....
        /*0168*/ 	.word	0xffffffff


	//   ....[48]....
        /*016c*/ 	.word	0xffffffff


	//   ....[49]....
        /*0170*/ 	.word	0xffffffff


	//   ....[50]....
        /*0174*/ 	.word	0xffffffff


	//   ....[51]....
        /*0178*/ 	.word	0xffffffff


	//   ....[52]....
        /*017c*/ 	.word	0xffffffff


	//   ....[53]....
        /*0180*/ 	.word	0xffffffff


	//   ....[54]....
        /*0184*/ 	.word	0xffffffff


	//   ....[55]....
        /*0188*/ 	.word	0xffffffff


	//   ....[56]....
        /*018c*/ 	.word	0xffffffff


	//   ....[57]....
        /*0190*/ 	.word	0xffffffff


	//   ....[58]....
        /*0194*/ 	.word	0xffffffff


	//   ....[59]....
        /*0198*/ 	.word	0xffffffff


	//   ....[60]....
        /*019c*/ 	.word	0xffffffff


	//   ....[61]....
        /*01a0*/ 	.word	0xffffffff


	//   ....[62]....
        /*01a4*/ 	.word	0xffffffff


	//   ....[63]....
        /*01a8*/ 	.word	0xffffffff


	//   ....[64]....
        /*01ac*/ 	.word	0xffffffff


	//   ....[65]....
        /*01b0*/ 	.word	0xffffffff


	//   ....[66]....
        /*01b4*/ 	.word	0xffffffff


	//   ....[67]....
        /*01b8*/ 	.word	0xffffffff


	//   ....[68]....
        /*01bc*/ 	.word	0xffffffff


	//   ....[69]....
        /*01c0*/ 	.word	0xffffffff


	//   ....[70]....
        /*01c4*/ 	.word	0xffffffff


	//   ....[71]....
        /*01c8*/ 	.word	0xffffffff


	//   ....[72]....
        /*01cc*/ 	.word	0xffffffff


	//   ....[73]....
        /*01d0*/ 	.word	0xffffffff


	//   ....[74]....
        /*01d4*/ 	.word	0xffffffff


	//   ....[75]....
        /*01d8*/ 	.word	0xffffffff


	//   ....[76]....
        /*01dc*/ 	.word	0xffffffff


	//   ....[77]....
        /*01e0*/ 	.word	0xffffffff


	//   ....[78]....
        /*01e4*/ 	.word	0xffffffff


	//   ....[79]....
        /*01e8*/ 	.word	0xffffffff


	//   ....[80]....
        /*01ec*/ 	.word	0xffffffff


	//   ....[81]....
        /*01f0*/ 	.word	0xffffffff


	//   ....[82]....
        /*01f4*/ 	.word	0xffffffff


	//   ....[83]....
        /*01f8*/ 	.word	0xffffffff


	//   ....[84]....
        /*01fc*/ 	.word	0xffffffff


	//   ....[85]....
        /*0200*/ 	.word	0xffffffff


	//   ....[86]....
        /*0204*/ 	.word	0xffffffff


	//   ....[87]....
        /*0208*/ 	.word	0xffffffff


	//   ....[88]....
        /*020c*/ 	.word	0xffffffff


	//   ....[89]....
        /*0210*/ 	.word	0xffffffff


	//   ....[90]....
        /*0214*/ 	.word	0xffffffff


	//   ....[91]....
        /*0218*/ 	.word	0xffffffff


	//   ....[92]....
        /*021c*/ 	.word	0xffffffff


	//   ....[93]....
        /*0220*/ 	.word	0xffffffff


	//   ....[94]....
        /*0224*/ 	.word	0xffffffff


	//   ....[95]....
        /*0228*/ 	.word	0xffffffff


	//   ....[96]....
        /*022c*/ 	.word	0xffffffff


	//   ....[97]....
        /*0230*/ 	.word	0xffffffff


	//   ....[98]....
        /*0234*/ 	.word	0xffffffff


	//   ....[99]....
        /*0238*/ 	.word	0xffffffff


	//   ....[100]....
        /*023c*/ 	.word	0xffffffff


	//   ....[101]....
        /*0240*/ 	.word	0xffffffff


	//   ....[102]....
        /*0244*/ 	.word	0xffffffff


	//   ....[103]....
        /*0248*/ 	.word	0xffffffff


	//   ....[104]....
        /*024c*/ 	.word	0xffffffff


	//   ....[105]....
        /*0250*/ 	.word	0xffffffff


	//   ....[106]....
        /*0254*/ 	.word	0xffffffff


	//   ....[107]....
        /*0258*/ 	.word	0xffffffff


	//   ....[108]....
        /*025c*/ 	.word	0xffffffff


	//   ....[109]....
        /*0260*/ 	.word	0xffffffff


	//   ....[110]....
        /*0264*/ 	.word	0xffffffff


	//   ....[111]....
        /*0268*/ 	.word	0xffffffff


	//   ....[112]....
        /*026c*/ 	.word	0xffffffff


	//   ....[113]....
        /*0270*/ 	.word	0xffffffff


	//   ....[114]....
        /*0274*/ 	.word	0xffffffff


	//   ....[115]....
        /*0278*/ 	.word	0xffffffff


	//   ....[116]....
        /*027c*/ 	.word	0xffffffff


	//   ....[117]....
        /*0280*/ 	.word	0xffffffff


	//   ....[118]....
        /*0284*/ 	.word	0xffffffff


	//   ....[119]....
        /*0288*/ 	.word	0xffffffff


	//   ....[120]....
        /*028c*/ 	.word	0xffffffff


	//   ....[121]....
        /*0290*/ 	.word	0xffffffff


	//   ....[122]....
        /*0294*/ 	.word	0xffffffff


	//   ....[123]....
        /*0298*/ 	.word	0xffffffff


	//   ....[124]....
        /*029c*/ 	.word	0xffffffff


	//   ....[125]....
        /*02a0*/ 	.word	0xffffffff


	//   ....[126]....
        /*02a4*/ 	.word	0xffffffff


	//   ....[127]....
        /*02a8*/ 	.word	0xffffffff


	//----- nvinfo : EIATTR_COOP_GROUP_INSTR_OFFSETS
	.align		4
.L_16963:
        /*02ac*/ 	.byte	0x04, 0x28
        /*02ae*/ 	.short	(.L_16965 - .L_16964)


	//   ....[0]....
.L_16964:
        /*02b0*/ 	.word	0x000011d0


	//   ....[1]....
        /*02b4*/ 	.word	0x00001200


	//   ....[2]....
        /*02b8*/ 	.word	0x00001260


	//   ....[3]....
        /*02bc*/ 	.word	0x000012f0


	//   ....[4]....
        /*02c0*/ 	.word	0x00001300


	//   ....[5]....
        /*02c4*/ 	.word	0x00001310


	//   ....[6]....
        /*02c8*/ 	.word	0x00001340


	//   ....[7]....
        /*02cc*/ 	.word	0x00001370


	//   ....[8]....
        /*02d0*/ 	.word	0x000013a0


	//   ....[9]....
        /*02d4*/ 	.word	0x000013d0


	//   ....[10]....
        /*02d8*/ 	.word	0x000013f0


	//   ....[11]....
        /*02dc*/ 	.word	0x00001430


	//   ....[12]....
        /*02e0*/ 	.word	0x00001450


	//   ....[13]....
        /*02e4*/ 	.word	0x00001480


	//   ....[14]....
        /*02e8*/ 	.word	0x000014c0


	//   ....[15]....
        /*02ec*/ 	.word	0x000014d0


	//   ....[16]....
        /*02f0*/ 	.word	0x000014f0


	//   ....[17]....
        /*02f4*/ 	.word	0x00001520


	//   ....[18]....
        /*02f8*/ 	.word	0x00001540


	//   ....[19]....
        /*02fc*/ 	.word	0x00001560


	//   ....[20]....
        /*0300*/ 	.word	0x000015b0


	//   ....[21]....
        /*0304*/ 	.word	0x000015d0


	//   ....[22]....
        /*0308*/ 	.word	0x000015f0


	//   ....[23]....
        /*030c*/ 	.word	0x00001610


	//   ....[24]....
        /*0310*/ 	.word	0x00001630


	//   ....[25]....
        /*0314*/ 	.word	0x00001640


	//   ....[26]....
        /*0318*/ 	.word	0x00001690


	//   ....[27]....
        /*031c*/ 	.word	0x000016a0


	//   ....[28]....
        /*0320*/ 	.word	0x000016d0


	//   ....[29]....
        /*0324*/ 	.word	0x000016f0


	//   ....[30]....
        /*0328*/ 	.word	0x00001710


	//   ....[31]....
        /*032c*/ 	.word	0x00001720


	//   ....[32]....
        /*0330*/ 	.word	0x00001740


	//   ....[33]....
        /*0334*/ 	.word	0x00001760


	//   ....[34]....
        /*0338*/ 	.word	0x00001770


	//   ....[35]....
        /*033c*/ 	.word	0x00001810


	//   ....[36]....
        /*0340*/ 	.word	0x00001850


	//   ....[37]....
        /*0344*/ 	.word	0x000018a0


	//   ....[38]....
        /*0348*/ 	.word	0x000018c0


	//   ....[39]....
        /*034c*/ 	.word	0x000018d0


	//   ....[40]....
        /*0350*/ 	.word	0x000018e0


	//   ....[41]....
        /*0354*/ 	.word	0x00001900


	//   ....[42]....
        /*0358*/ 	.word	0x00001930


	//   ....[43]....
        /*035c*/ 	.word	0x00001950


	//   ....[44]....
        /*0360*/ 	.word	0x00001990


	//   ....[45]....
        /*0364*/ 	.word	0x000019b0


	//   ....[46]....
        /*0368*/ 	.word	0x000019c0


	//   ....[47]....
        /*036c*/ 	.word	0x000019e0


	//   ....[48]....
        /*0370*/ 	.word	0x00001a10


	//   ....[49]....
        /*0374*/ 	.word	0x00001a30


	//   ....[50]....
        /*0378*/ 	.word	0x00001a50


	//   ....[51]....
        /*037c*/ 	.word	0x00001ac0


	//   ....[52]....
        /*0380*/ 	.word	0x00001af0


	//   ....[53]....
        /*0384*/ 	.word	0x00001b10


	//   ....[54]....
        /*0388*/ 	.word	0x00001b30


	//   ....[55]....
        /*038c*/ 	.word	0x00001b70


	//   ....[56]....
        /*0390*/ 	.word	0x00001b80


	//   ....[57]....
        /*0394*/ 	.word	0x00001ba0


	//   ....[58]....
        /*0398*/ 	.word	0x00001bc0


	//   ....[59]....
        /*039c*/ 	.word	0x00001bf0


	//   ....[60]....
        /*03a0*/ 	.word	0x00001c10


	//   ....[61]....
        /*03a4*/ 	.word	0x00001c30


	//   ....[62]....
        /*03a8*/ 	.word	0x00001c50


	//   ....[63]....
        /*03ac*/ 	.word	0x00001c80


	//   ....[64]....
        /*03b0*/ 	.word	0x00001cb0


	//   ....[65]....
        /*03b4*/ 	.word	0x00001cd0


	//   ....[66]....
        /*03b8*/ 	.word	0x00001d00


	//   ....[67]....
        /*03bc*/ 	.word	0x00001d20


	//   ....[68]....
        /*03c0*/ 	.word	0x00001d40


	//   ....[69]....
        /*03c4*/ 	.word	0x00001d50


	//   ....[70]....
        /*03c8*/ 	.word	0x00001df0


	//   ....[71]....
        /*03cc*/ 	.word	0x00001e20


	//   ....[72]....
        /*03d0*/ 	.word	0x00001e30


	//   ....[73]....
        /*03d4*/ 	.word	0x00001e50


	//   ....[74]....
        /*03d8*/ 	.word	0x00001e70


	//   ....[75]....
        /*03dc*/ 	.word	0x00001e90


	//   ....[76]....
        /*03e0*/ 	.word	0x00001ea0


	//   ....[77]....
        /*03e4*/ 	.word	0x00001ec0


	//   ....[78]....
        /*03e8*/ 	.word	0x00001ef0


	//   ....[79]....
        /*03ec*/ 	.word	0x00001f10


	//   ....[80]....
        /*03f0*/ 	.word	0x00001f30


	//   ....[81]....
        /*03f4*/ 	.word	0x00001f50


	//   ....[82]....
        /*03f8*/ 	.word	0x00001fc0


	//   ....[83]....
        /*03fc*/ 	.word	0x00001fe0


	//   ....[84]....
        /*0400*/ 	.word	0x00002020


	//   ....[85]....
        /*0404*/ 	.word	0x00002030


	//   ....[86]....
        /*0408*/ 	.word	0x00002050


	//   ....[87]....
        /*040c*/ 	.word	0x00002080


	//   ....[88]....
        /*0410*/ 	.word	0x000020a0


	//   ....[89]....
        /*0414*/ 	.word	0x000020b0


	//   ....[90]....
        /*0418*/ 	.word	0x000020c0


	//   ....[91]....
        /*041c*/ 	.word	0x000020e0


	//   ....[92]....
        /*0420*/ 	.word	0x00002100


	//   ....[93]....
        /*0424*/ 	.word	0x00002150


	//   ....[94]....
        /*0428*/ 	.word	0x00002170


	//   ....[95]....
        /*042c*/ 	.word	0x000021b0


	//   ....[96]....
        /*0430*/ 	.word	0x000021c0


	//   ....[97]....
        /*0434*/ 	.word	0x000021e0


	//   ....[98]....
        /*0438*/ 	.word	0x00002210


	//   ....[99]....
        /*043c*/ 	.word	0x00002230


	//   ....[100]....
        /*0440*/ 	.word	0x00002250


	//   ....[101]....
        /*0444*/ 	.word	0x000022c0


	//   ....[102]....
        /*0448*/ 	.word	0x000022f0


	//   ....[103]....
        /*044c*/ 	.word	0x00002310


	//   ....[104]....
        /*0450*/ 	.word	0x00002330


	//   ....[105]....
        /*0454*/ 	.word	0x00002350


	//   ....[106]....
        /*0458*/ 	.word	0x00002370


	//   ....[107]....
        /*045c*/ 	.word	0x00002390


	//   ....[108]....
        /*0460*/ 	.word	0x000023b0


	//   ....[109]....
        /*0464*/ 	.word	0x000023f0


	//   ....[110]....
        /*0468*/ 	.word	0x00002400


	//   ....[111]....
        /*046c*/ 	.word	0x00002410


	//   ....[112]....
        /*0470*/ 	.word	0x00002440


	//   ....[113]....
        /*0474*/ 	.word	0x00002450


	//   ....[114]....
        /*0478*/ 	.word	0x00002460


	//   ....[115]....
        /*047c*/ 	.word	0x00002480


	//   ....[116]....
        /*0480*/ 	.word	0x000024d0


	//   ....[117]....
        /*0484*/ 	.word	0x000024f0


	//   ....[118]....
        /*0488*/ 	.word	0x00002520


	//   ....[119]....
        /*048c*/ 	.word	0x00002550


	//   ....[120]....
        /*0490*/ 	.word	0x00002560


	//   ....[121]....
        /*0494*/ 	.word	0x00002590


	//   ....[122]....
        /*0498*/ 	.word	0x000025b0


	//   ....[123]....
        /*049c*/ 	.word	0x000025d0


	//   ....[124]....
        /*04a0*/ 	.word	0x000025f0


	//   ....[125]....
        /*04a4*/ 	.word	0x00002610


	//   ....[126]....
        /*04a8*/ 	.word	0x00002640


	//   ....[127]....
        /*04ac*/ 	.word	0x00002660


	//----- nvinfo : EIATTR_VRC_CTA_INIT_COUNT
	.align		4
.L_16965:
        /*04b0*/ 	.byte	0x02, 0x4a
	.zero		1
	.zero		1


	//----- nvinfo : EIATTR_EXIT_INSTR_OFFSETS
	.align		4
        /*04b4*/ 	.byte	0x04, 0x1c
        /*04b6*/ 	.short	(.L_16967 - .L_16966)


	//   ....[0]....
.L_16966:
        /*04b8*/ 	.word	0x00000580


	//   ....[1]....
        /*04bc*/ 	.word	0x000027d0


	//----- nvinfo : EIATTR_MAX_THREADS
	.align		4
.L_16967:
        /*04c0*/ 	.byte	0x04, 0x05
        /*04c2*/ 	.short	(.L_16969 - .L_16968)
.L_16968:
        /*04c4*/ 	.word	0x00000080
        /*04c8*/ 	.word	0x00000001
        /*04cc*/ 	.word	0x00000001


	//----- nvinfo : EIATTR_CRS_STACK_SIZE
	.align		4
.L_16969:
        /*04d0*/ 	.byte	0x04, 0x1e
        /*04d2*/ 	.short	(.L_16971 - .L_16970)
.L_16970:
        /*04d4*/ 	.word	0x00000000


	//----- nvinfo : EIATTR_CBANK_PARAM_SIZE
	.align		4
.L_16971:
        /*04d8*/ 	.byte	0x03, 0x19
        /*04da*/ 	.short	0x0034


	//----- nvinfo : EIATTR_PARAM_CBANK
	.align		4
        /*04dc*/ 	.byte	0x04, 0x0a
        /*04de*/ 	.short	(.L_16973 - .L_16972)
	.align		4
.L_16972:
        /*04e0*/ 	.word	index@(.nv.constant0._Z9cuda_gemmIiLi128ELi2ELi1ELi1024ELi16ELi16ELi64ELi1ELi1EEviiiPT_S1_S1_iii)
        /*04e4*/ 	.short	0x0380
        /*04e6*/ 	.short	0x0034


	//----- nvinfo : EIATTR_SW_WAR
	.align		4
.L_16973:
        /*04e8*/ 	.byte	0x04, 0x36
        /*04ea*/ 	.short	(.L_16975 - .L_16974)
.L_16974:
        /*04ec*/ 	.word	0x00000008
.L_16975:


//--------------------- .nv.info._Z9cuda_gemmIiLi128ELi2ELi1ELi1024ELi16ELi16ELi64ELi1ELi0EEviiiPT_S1_S1_iii --------------------------
	.section	.nv.info._Z9cuda_gemmIiLi128ELi2ELi1ELi1024ELi16ELi16ELi64ELi1ELi0EEviiiPT_S1_S1_iii,"",@"SHT_CUDA_INFO"
	.sectionflags	@""
	.align	4


	//----- nvinfo : EIATTR_CUDA_API_VERSION
	.align		4
        /*0000*/ 	.byte	0x04, 0x37
        /*0002*/ 	.short	(.L_16977 - .L_16976)
.L_16976:
        /*0004*/ 	.word	0x00000082


	//----- nvinfo : EIATTR_KPARAM_INFO
	.align		4
.L_16977:
        /*0008*/ 	.byte	0x04, 0x17
        /*000a*/ 	.short	(.L_16979 - .L_16978)
.L_16978:
        /*000c*/ 	.word	0x00000000
        /*0010*/ 	.short	0x0008
        /*0012*/ 	.short	0x0030
        /*0014*/ 	.byte	0x00, 0xf0, 0x11, 0x00


	//----- nvinfo : EIATTR_KPARAM_INFO
	.align		4
.L_16979:
        /*0018*/ 	.byte	0x04, 0x17
        /*001a*/ 	.short	(.L_16981 - .L_16980)
.L_16980:
        /*001c*/ 	.word	0x00000000
        /*0020*/ 	.short	0x0007
        /*0022*/ 	.short	0x002c
        /*0024*/ 	.byte	0x00, 0xf0, 0x11, 0x00


	//----- nvinfo : EIATTR_KPARAM_INFO
	.align		4
.L_16981:
        /*0028*/ 	.byte	0x04, 0x17
        /*002a*/ 	.short	(.L_16983 - .L_16982)
.L_16982:
        /*002c*/ 	.word	0x00000000
        /*0030*/ 	.short	0x0006
        /*0032*/ 	.short	0x0028
        /*0034*/ 	.byte	0x00, 0xf0, 0x11, 0x00


	//----- nvinfo : EIATTR_KPARAM_INFO
	.align		4
.L_16983:
        /*0038*/ 	.byte	0x04, 0x17
        /*003a*/ 	.short	(.L_16985 - .L_16984)
.L_16984:
        /*003c*/ 	.word	0x00000000
        /*0040*/ 	.short	0x0005
        /*0042*/ 	.short	0x0020
        /*0044*/ 	.byte	0x00, 0xf5, 0x21, 0x00


	//----- nvinfo : EIATTR_KPARAM_INFO
	.align		4
.L_16985:
        /*0048*/ 	.byte	0x04, 0x17
        /*004a*/ 	.short	(.L_16987 - .L_16986)
.L_16986:
        /*004c*/ 	.word	0x00000000
        /*0050*/ 	.short	0x0004
        /*0052*/ 	.short	0x0018
        /*0054*/ 	.byte	0x00, 0xf5, 0x21, 0x00


	//----- nvinfo : EIATTR_KPARAM_INFO
	.align		4
.L_16987:
        /*0058*/ 	.byte	0x04, 0x17
        /*005a*/ 	.short	(.L_16989 - .L_16988)
.L_16988:
        /*005c*/ 	.word	0x00000000
        /*0060*/ 	.short	0x0003
        /*0062*/ 	.short	0x0010
        /*0064*/ 	.byte	0x00, 0xf5, 0x21, 0x00


	//----- nvinfo : EIATTR_KPARAM_INFO
	.align		4
.L_16989:
        /*0068*/ 	.byte	0x04, 0x17
        /*006a*/ 	.short	(.L_16991 - .L_16990)
.L_16990:
        /*006c*/ 	.word	0x00000000
        /*0070*/ 	.short	0x0002
        /*0072*/ 	.short	0x0008
        /*0074*/ 	.byte	0x00, 0xf0, 0x11, 0x00


	//----- nvinfo : EIATTR_KPARAM_INFO
	.align		4
.L_16991:
        /*0078*/ 	.byte	0x04, 0x17
        /*007a*/ 	.short	(.L_16993 - .L_16992)
.L_16992:
        /*007c*/ 	.word	0x00000000
        /*0080*/ 	.short	0x0001
        /*0082*/ 	.short	0x0004
        /*0084*/ 	.byte	0x00, 0xf0, 0x11, 0x00


	//----- nvinfo : EIATTR_KPARAM_INFO
	.align		4
.L_16993:
        /*0088*/ 	.byte	0x04, 0x17
        /*008a*/ 	.short	(.L_16995 - .L_16994)
.L_16994:
        /*008c*/ 	.word	0x00000000
        /*0090*/ 	.short	0x0000
        /*0092*/ 	.short	0x0000
        /*0094*/ 	.byte	0x00, 0xf0, 0x11, 0x00


	//----- nvinfo : EIATTR_SPARSE_MMA_MASK
	.align		4
.L_16995:
        /*0098*/ 	.byte	0x03, 0x50
        /*009a*/ 	.short	0x0000


	//----- nvinfo : EIATTR_MAXREG_COUNT
	.align		4
        /*009c*/ 	.byte	0x03, 0x1b
        /*009e*/ 	.short	0x00ff


	//----- nvinfo : EIATTR_NUM_BARRIERS
	.align		4
        /*00a0*/ 	.byte	0x02, 0x4c
        /*00a2*/ 	.byte	0x01
	.zero		1


	//----- nvinfo : EIATTR_MERCURY_ISA_VERSION
	.align		4
        /*00a4*/ 	.byte	0x03, 0x5f
        /*00a6*/ 	.short	0x0101


	//----- nvinfo : EIATTR_COOP_GROUP_MASK_REGIDS
	.align		4
        /*00a8*/ 	.byte	0x04, 0x29
        /*00aa*/ 	.short	(.L_16997 - .L_16996)


	//   ....[0]....
.L_16996:
        /*00ac*/ 	.word	0xffffffff


	//   ....[1]....
        /*00b0*/ 	.word	0xffffffff


	//   ....[2]....
        /*00b4*/ 	.word	0xffffffff


	//   ....[3]....
        /*00b8*/ 	.word	0xffffffff


	//   ....[4]....
        /*00bc*/ 	.word	0xffffffff


	//   ....[5]....
        /*00c0*/ 	.word	0xffffffff


	//   ....[6]....
        /*00c4*/ 	.word	0xffffffff


	//   ....[7]....
        /*00c8*/ 	.word	0xffffffff


	//   ....[8]....
        /*00cc*/ 	.word	0xffffffff


	//   ....[9]....
        /*00d0*/ 	.word	0xffffffff


	//   ....[10]....
        /*00d4*/ 	.word	0xffffffff


	//   ....[11]....
        /*00d8*/ 	.word	0xffffffff


	//   ....[12]....
        /*00dc*/ 	.word	0xffffffff


	//   ....[13]....
        /*00e0*/ 	.word	0xffffffff


	//   ....[14]....
        /*00e4*/ 	.word	0xffffffff


	//   ....[15]....
        /*00e8*/ 	.word	0xffffffff


	//   ....[16]....
        /*00ec*/ 	.word	0x0500001d


	//   ....[17]....
        /*00f0*/ 	.word	0x0500001d


	//   ....[18]....
        /*00f4*/ 	.word	0x0500001d


	//   ....[19]....
        /*00f8*/ 	.word	0x0500001d


	//   ....[20]....
        /*00fc*/ 	.word	0x0500001d


	//   ....[21]....
        /*0100*/ 	.word	0x0500001d


	//   ....[22]....
        /*0104*/ 	.word	0x0500001d


	//   ....[23]....
        /*0108*/ 	.word	0x0500001d


	//   ....[24]....
        /*010c*/ 	.word	0x0500001d


	//   ....[25]....
        /*0110*/ 	.word	0x0500001d


	//   ....[26]....
        /*0114*/ 	.word	0x0500001d


	//   ....[27]....
        /*0118*/ 	.word	0x0500001d


	//   ....[28]....
        /*011c*/ 	.word	0x0500001d


	//   ....[29]....
        /*0120*/ 	.word	0x0500001d


	//   ....[30]....
        /*0124*/ 	.word	0x0500001d


	//   ....[31]....
        /*0128*/ 	.word	0x0500001d


	//----- nvinfo : EIATTR_COOP_GROUP_INSTR_OFFSETS
	.align		4
.L_16997:
        /*012c*/ 	.byte	0x04, 0x28
        /*012e*/ 	.short	(.L_16999 - .L_16998)


	//   ....[0]....
.L_16998:
        /*0130*/ 	.word	0x000021e0


	//   ....[1]....
        /*0134*/ 	.word	0x00002240


	//   ....[2]....
        /*0138*/ 	.word	0x000022a0


	//   ....[3]....
        /*013c*/ 	.word	0x00002300


	//   ....[4]....
        /*0140*/ 	.word	0x00002360


	//   ....[5]....
        /*0144*/ 	.word	0x000023c0


	//   ....[6]....
        /*0148*/ 	.word	0x00002420


	//   ....[7]....
        /*014c*/ 	.word	0x00002480


	//   ....[8]....
        /*0150*/ 	.word	0x000024e0


	//   ....[9]....
        /*0154*/ 	.word	0x00002540


	//   ....[10]....
        /*0158*/ 	.word	0x000025a0


	//   ....[11]....
        /*015c*/ 	.word	0x00002600


	//   ....[12]....
        /*0160*/ 	.word	0x00002660


	//   ....[13]....
        /*0164*/ 	.word	0x000026c0


	//   ....[14]....
        /*0168*/ 	.word	0x00002720


	//   ....[15]....
        /*016c*/ 	.word	0x00002780


	//   ....[16]....
        /*0170*/ 	.word	0x00003720


	//   ....[17]....
        /*0174*/ 	.word	0x000037c0


	//   ....[18]....
        /*0178*/ 	.word	0x00003850


	//   ....[19]....
        /*017c*/ 	.word	0x000038e0


	//   ....[20]....
        /*0180*/ 	.word	0x00003970


	//   ....[21]....
        /*0184*/ 	.word	0x00003a00


	//   ....[22]....
        /*0188*/ 	.word	0x00003a90


	//   ....[23]....
        /*018c*/ 	.word	0x00003b20


	//   ....[24]....
        /*0190*/ 	.word	0x00003bb0


	//   ....[25]....
        /*0194*/ 	.word	0x00003c40


	//   ....[26]....
        /*0198*/ 	.word	0x00003cd0


	//   ....[27]....
        /*019c*/ 	.word	0x00003d60


	//   ....[28]....
        /*01a0*/ 	.word	0x00003df0


	//   ....[29]....
        /*01a4*/ 	.word	0x00003e80


	//   ....[30]....
        /*01a8*/ 	.word	0x00003f10


	//   ....[31]....
        /*01ac*/ 	.word	0x00003fa0


	//----- nvinfo : EIATTR_VRC_CTA_INIT_COUNT
	.align		4
.L_16999:
        /*01b0*/ 	.byte	0x02, 0x4a
	.zero		1
	.zero		1


	//----- nvinfo : EIATTR_EXIT_INSTR_OFFSETS
	.align		4
        /*01b4*/ 	.byte	0x04, 0x1c
        /*01b6*/ 	.short	(.L_17001 - .L_17000)


	//   ....[0]....
.L_17000:
        /*01b8*/ 	.word	0x000006e0


	//   ....[1]....
        /*01bc*/ 	.word	0x000036c0


	//----- nvinfo : EIATTR_MAX_THREADS
	.align		4
.L_17001:
        /*01c0*/ 	.byte	0x04, 0x05
        /*01c2*/ 	.short	(.L_17003 - .L_17002)
.L_17002:
        /*01c4*/ 	.word	0x00000080
        /*01c8*/ 	.word	0x00000001
        /*01cc*/ 	.word	0x00000001


	//----- nvinfo : EIATTR_CRS_STACK_SIZE
	.align		4
.L_17003:
        /*01d0*/ 	.byte	0x04, 0x1e
        /*01d2*/ 	.short	(.L_17005 - .L_17004)
.L_17004:
        /*01d4*/ 	.word	0x00000000


	//----- nvinfo : EIATTR_CBANK_PARAM_SIZE
	.align		4
.L_17005:
        /*01d8*/ 	.byte	0x03, 0x19
        /*01da*/ 	.short	0x0034


	//----- nvinfo : EIATTR_PARAM_CBANK
	.align		4
        /*01dc*/ 	.byte	0x04, 0x0a
        /*01de*/ 	.short	(.L_17007 - .L_17006)
	.align		4
.L_17006:
        /*01e0*/ 	.word	index@(.nv.constant0._Z9cuda_gemmIiLi128ELi2ELi1ELi1024ELi16ELi16ELi64ELi1ELi0EEviiiPT_S1_S1_iii)
        /*01e4*/ 	.short	0x0380
        /*01e6*/ 	.short	0x0034


	//----- nvinfo : EIATTR_SW_WAR
	.align		4
.L_17007:
        /*01e8*/ 	.byte	0x04, 0x36
        /*01ea*/ 	.short	(.L_17009 - .L_17008)
.L_17008:
        /*01ec*/ 	.word	0x00000008
.L_17009:


//--------------------- .nv.info._Z9cuda_gemmIiLi128ELi2ELi1ELi1024ELi16ELi16ELi64ELi0ELi1EEviiiPT_S1_S1_iii --------------------------
	.section	.nv.info._Z9cuda_gemmIiLi128ELi2ELi1ELi1024ELi16ELi16ELi64ELi0ELi1EEviiiPT_S1_S1_iii,"",@"SHT_CUDA_INFO"
	.sectionflags	@""
	.align	4


	//----- nvinfo : EIATTR_CUDA_API_VERSION
	.align		4
        /*0000*/ 	.byte	0x04, 0x37
        /*0002*/ 	.short	(.L_17011 - .L_17010)
.L_17010:
        /*0004*/ 	.word	0x00000082


	//----- nvinfo : EIATTR_KPARAM_INFO
	.align		4
.L_17011:
        /*0008*/ 	.byte	0x04, 0x17
        /*000a*/ 	.short	(.L_17013 - .L_17012)
.L_17012:
        /*000c*/ 	.word	0x00000000
        /*0010*/ 	.short	0x0008
        /*0012*/ 	.short	0x0030
        /*0014*/ 	.byte	0x00, 0xf0, 0x11, 0x00


	//----- nvinfo : EIATTR_KPARAM_INFO
	.align		4
.L_17013:
        /*0018*/ 	.byte	0x04, 0x17
        /*001a*/ 	.short	(.L_17015 - .L_17014)
.L_17014:
        /*001c*/ 	.word	0x00000000
        /*0020*/ 	.short	0x0007
        /*0022*/ 	.short	0x002c
        /*0024*/ 	.byte	0x00, 0xf0, 0x11, 0x00


	//----- nvinfo : EIATTR_KPARAM_INFO
	.align		4
.L_17015:
        /*0028*/ 	.byte	0x04, 0x17
        /*002a*/ 	.short	(.L_17017 - .L_17016)
.L_17016:
        /*002c*/ 	.word	0x00000000
        /*0030*/ 	.short	0x0006
        /*0032*/ 	.short	0x0028
        /*0034*/ 	.byte	0x00, 0xf0, 0x11, 0x00


	//----- nvinfo : EIATTR_KPARAM_INFO
	.align		4
.L_17017:
        /*0038*/ 	.byte	0x04, 0x17
        /*003a*/ 	.short	(.L_17019 - .L_17018)
.L_17018:
        /*003c*/ 	.word	0x00000000
        /*0040*/ 	.short	0x0005
        /*0042*/ 	.short	0x0020
        /*0044*/ 	.byte	0x00, 0xf5, 0x21, 0x00


	//----- nvinfo : EIATTR_KPARAM_INFO
	.align		4
.L_17019:
        /*0048*/ 	.byte	0x04, 0x17
        /*004a*/ 	.short	(.L_17021 - .L_17020)
.L_17020:
        /*004c*/ 	.word	0x00000000
        /*0050*/ 	.short	0x0004
        /*0052*/ 	.short	0x0018
        /*0054*/ 	.byte	0x00, 0xf5, 0x21, 0x00


	//----- nvinfo : EIATTR_KPARAM_INFO
	.align		4
.L_17021:
        /*0058*/ 	.byte	0x04, 0x17
        /*005a*/ 	.short	(.L_17023 - .L_17022)
.L_17022:
        /*005c*/ 	.word	0x00000000
        /*0060*/ 	.short	0x0003
        /*0062*/ 	.short	0x0010
        /*0064*/ 	.byte	0x00, 0xf5, 0x21, 0x00


	//----- nvinfo : EIATTR_KPARAM_INFO
	.align		4
.L_17023:
        /*0068*/ 	.byte	0x04, 0x17
        /*006a*/ 	.short	(.L_17025 - .L_17024)
.L_17024:
        /*006c*/ 	.word	0x00000000
        /*0070*/ 	.short	0x0002
        /*0072*/ 	.short	0x0008
        /*0074*/ 	.byte	0x00, 0xf0, 0x11, 0x00


	//----- nvinfo : EIATTR_KPARAM_INFO
	.align		4
.L_17025:
        /*0078*/ 	.byte	0x04, 0x17
        /*007a*/ 	.short	(.L_17027 - .L_17026)
.L_17026:
        /*007c*/ 	.word	0x00000000
        /*0080*/ 	.short	0x0001
        /*0082*/ 	.short	0x0004
        /*0084*/ 	.byte	0x00, 0xf0, 0x11, 0x00


	//----- nvinfo : EIATTR_KPARAM_INFO
	.align		4
.L_17027:
        /*0088*/ 	.byte	0x04, 0x17
        /*008a*/ 	.short	(.L_17029 - .L_17028)
.L_17028:
        /*008c*/ 	.word	0x00000000
        /*0090*/ 	.short	0x0000
        /*0092*/ 	.short	0x0000
        /*0094*/ 	.byte	0x00, 0xf0, 0x11, 0x00


	//----- nvinfo : EIATTR_SPARSE_MMA_MASK
	.align		4
.L_17029:
        /*0098*/ 	.byte	0x03, 0x50
        /*009a*/ 	.short	0x0000


	//----- nvinfo : EIATTR_MAXREG_COUNT
	.align		4
        /*009c*/ 	.byte	0x03, 0x1b
        /*009e*/ 	.short	0x00ff


	//----- nvinfo : EIATTR_NUM_BARRIERS
	.align		4
        /*00a0*/ 	.byte	0x02, 0x4c
        /*00a2*/ 	.byte	0x01
	.zero		1


	//----- nvinfo : EIATTR_MERCURY_ISA_VERSION
	.align		4
        /*00a4*/ 	.byte	0x03, 0x5f
        /*00a6*/ 	.short	0x0101


	//----- nvinfo : EIATTR_COOP_GROUP_MASK_REGIDS
	.align		4
        /*00a8*/ 	.byte	0x04, 0x29
        /*00aa*/ 	.short	(.L_17031 - .L_17030)


	//   ....[0]....
.L_17030:
        /*00ac*/ 	.word	0xffffffff


	//   ....[1]....
        /*00b0*/ 	.word	0xffffffff


	//   ....[2]....
        /*00b4*/ 	.word	0xffffffff


	//   ....[3]....
        /*00b8*/ 	.word	0xffffffff


	//   ....[4]....
        /*00bc*/ 	.word	0xffffffff


	//   ....[5]....
        /*00c0*/ 	.word	0xffffffff


	//   ....[6]....
        /*00c4*/ 	.word	0xffffffff


	//   ....[7]....
        /*00c8*/ 	.word	0xffffffff


	//   ....[8]....
        /*00cc*/ 	.word	0xffffffff


	//   ....[9]....
        /*00d0*/ 	.word	0xffffffff


	//   ....[10]....
        /*00d4*/ 	.word	0xffffffff


	//   ....[11]....
        /*00d8*/ 	.word	0xffffffff


	//   ....[12]....
        /*00dc*/ 	.word	0xffffffff


	//   ....[13]....
        /*00e0*/ 	.word	0xffffffff


	//   ....[14]....
        /*00e4*/ 	.word	0xffffffff


	//   ....[15]....
        /*00e8*/ 	.word	0xffffffff


	//   ....[16]....
        /*00ec*/ 	.word	0xffffffff


	//   ....[17]....
        /*00f0*/ 	.word	0xffffffff


	//   ....[18]....
        /*00f4*/ 	.word	0xffffffff


	//   ....[19]....
        /*00f8*/ 	.word	0xffffffff


	//   ....[20]....
        /*00fc*/ 	.word	0xffffffff


	//   ....[21]....
        /*0100*/ 	.word	0xffffffff


	//   ....[22]....
        /*0104*/ 	.word	0xffffffff


	//   ....[23]....
        /*0108*/ 	.word	0xffffffff


	//   ....[24]....
        /*010c*/ 	.word	0xffffffff


	//   ....[25]....
        /*0110*/ 	.word	0xffffffff


	//   ....[26]....
        /*0114*/ 	.word	0xffffffff


	//   ....[27]....
        /*0118*/ 	.word	0xffffffff


	//   ....[28]....
        /*011c*/ 	.word	0xffffffff


	//   ....[29]....
        /*0120*/ 	.word	0xffffffff


	//   ....[30]....
        /*0124*/ 	.word	0xffffffff


	//   ....[31]....
        /*0128*/ 	.word	0xffffffff


	//   ....[32]....
        /*012c*/ 	.word	0xffffffff


	//   ....[33]....
        /*0130*/ 	.word	0xffffffff


	//   ....[34]....
        /*0134*/ 	.word	0xffffffff


	//   ....[35]....
        /*0138*/ 	.word	0xffffffff


	//   ....[36]....
        /*013c*/ 	.word	0xffffffff


	//   ....[37]....
        /*0140*/ 	.word	0xffffffff


	//   ....[38]....
        /*0144*/ 	.word	0xffffffff


	//   ....[39]....
        /*0148*/ 	.word	0xffffffff


	//   ....[40]....
        /*014c*/ 	.word	0xffffffff


	//   ....[41]....
        /*0150*/ 	.word	0xffffffff


	//   ....[42]....
        /*0154*/ 	.word	0xffffffff


	//   ....[43]....
        /*0158*/ 	.word	0xffffffff


	//   ....[44]....
        /*015c*/ 	.word	0xffffffff


	//   ....[45]....
        /*0160*/ 	.word	0xffffffff


	//   ....[46]....
        /*0164*/ 	.word	0xffffffff


	//   ....[47]....
        /*0168*/ 	.word	0xffffffff


	//   ....[48]....
        /*016c*/ 	.word	0xffffffff


	//   ....[49]....
        /*0170*/ 	.word	0xffffffff


	//   ....[50]....
        /*0174*/ 	.word	0xffffffff


	//   ....[51]....
        /*0178*/ 	.word	0xffffffff


	//   ....[52]....
        /*017c*/ 	.word	0xffffffff


	//   ....[53]....
        /*0180*/ 	.word	0xffffffff


	//   ....[54]....
        /*0184*/ 	.word	0xffffffff


	//   ....[55]....
        /*0188*/ 	.word	0xffffffff


	//   ....[56]....
        /*018c*/ 	.word	0xffffffff


	//   ....[57]....
        /*0190*/ 	.word	0xffffffff


	//   ....[58]....
        /*0194*/ 	.word	0xffffffff


	//   ....[59]....
        /*0198*/ 	.word	0xffffffff


	//   ....[60]....
        /*019c*/ 	.word	0xffffffff


	//   ....[61]....
        /*01a0*/ 	.word	0xffffffff


	//   ....[62]....
        /*01a4*/ 	.word	0xffffffff


	//   ....[63]....
        /*01a8*/ 	.word	0xffffffff


	//   ....[64]....
        /*01ac*/ 	.word	0xffffffff


	//   ....[65]....
        /*01b0*/ 	.word	0xffffffff


	//   ....[66]....
        /*01b4*/ 	.word	0xffffffff


	//   ....[67]....
        /*01b8*/ 	.word	0xffffffff


	//   ....[68]....
        /*01bc*/ 	.word	0xffffffff


	//   ....[69]....
        /*01c0*/ 	.word	0xffffffff


	//   ....[70]....
        /*01c4*/ 	.word	0xffffffff


	//   ....[71]....
        /*01c8*/ 	.word	0xffffffff


	//   ....[72]....
        /*01cc*/ 	.word	0xffffffff


	//   ....[73]....
        /*01d0*/ 	.word	0xffffffff


	//   ....[74]....
        /*01d4*/ 	.word	0xffffffff


	//   ....[75]....
        /*01d8*/ 	.word	0xffffffff


	//   ....[76]....
        /*01dc*/ 	.word	0xffffffff


	//   ....[77]....
        /*01e0*/ 	.word	0xffffffff


	//   ....[78]....
        /*01e4*/ 	.word	0xffffffff


	//   ....[79]....
        /*01e8*/ 	.word	0xffffffff


	//   ....[80]....
        /*01ec*/ 	.word	0xffffffff


	//   ....[81]....
        /*01f0*/ 	.word	0xffffffff


	//   ....[82]....
        /*01f4*/ 	.word	0xffffffff


	//   ....[83]....
        /*01f8*/ 	.word	0xffffffff


	//   ....[84]....
        /*01fc*/ 	.word	0xffffffff


	//   ....[85]....
        /*0200*/ 	.word	0xffffffff


	//   ....[86]....
        /*0204*/ 	.word	0xffffffff


	//   ....[87]....
        /*0208*/ 	.word	0xffffffff


	//   ....[88]....
        /*020c*/ 	.word	0xffffffff


	//   ....[89]....
        /*0210*/ 	.word	0xffffffff


	//   ....[90]....
        /*0214*/ 	.word	0xffffffff


	//   ....[91]....
        /*0218*/ 	.word	0xffffffff


	//   ....[92]....
        /*021c*/ 	.word	0xffffffff


	//   ....[93]....
        /*0220*/ 	.word	0xffffffff


	//   ....[94]....
        /*0224*/ 	.word	0xffffffff


	//   ....[95]....
        /*0228*/ 	.word	0xffffffff


	//   ....[96]....
        /*022c*/ 	.word	0xffffffff


	//   ....[97]....
        /*0230*/ 	.word	0xffffffff


	//   ....[98]....
        /*0234*/ 	.word	0xffffffff


	//   ....[99]....
        /*0238*/ 	.word	0xffffffff


	//   ....[100]....
        /*023c*/ 	.word	0xffffffff


	//   ....[101]....
        /*0240*/ 	.word	0xffffffff


	//   ....[102]....
        /*0244*/ 	.word	0xffffffff


	//   ....[103]....
        /*0248*/ 	.word	0xffffffff


	//   ....[104]....
        /*024c*/ 	.word	0xffffffff


	//   ....[105]....
        /*0250*/ 	.word	0xffffffff


	//   ....[106]....
        /*0254*/ 	.word	0xffffffff


	//   ....[107]....
        /*0258*/ 	.word	0xffffffff


	//   ....[108]....
        /*025c*/ 	.word	0xffffffff


	//   ....[109]....
        /*0260*/ 	.word	0xffffffff


	//   ....[110]....
        /*0264*/ 	.word	0xffffffff


	//   ....[111]....
        /*0268*/ 	.word	0xffffffff


	//   ....[112]....
        /*026c*/ 	.word	0xffffffff


	//   ....[113]....
        /*0270*/ 	.word	0xffffffff


	//   ....[114]....
        /*0274*/ 	.word	0xffffffff


	//   ....[115]....
        /*0278*/ 	.word	0xffffffff


	//   ....[116]....
        /*027c*/ 	.word	0xffffffff


	//   ....[117]....
        /*0280*/ 	.word	0xffffffff


	//   ....[118]....
        /*0284*/ 	.word	0xffffffff


	//   ....[119]....
        /*0288*/ 	.word	0xffffffff


	//   ....[120]....
        /*028c*/ 	.word	0xffffffff


	//   ....[121]....
        /*0290*/ 	.word	0xffffffff


	//   ....[122]....
        /*0294*/ 	.word	0xffffffff


	//   ....[123]....
        /*0298*/ 	.word	0xffffffff


	//   ....[124]....
        /*029c*/ 	.word	0xffffffff


	//   ....[125]....
        /*02a0*/ 	.word	0xffffffff


	//   ....[126]....
        /*02a4*/ 	.word	0xffffffff


	//   ....[127]....
        /*02a8*/ 	.word	0xffffffff


	//----- nvinfo : EIATTR_COOP_GROUP_INSTR_OFFSETS
	.align		4
.L_17031:
        /*02ac*/ 	.byte	0x04, 0x28
        /*02ae*/ 	.short	(.L_17033 - .L_17032)


	//   ....[0]....
.L_17032:
        /*02b0*/ 	.word	0x00001170


	//   ....[1]....
        /*02b4*/ 	.word	0x000011d0


	//   ....[2]....
        /*02b8*/ 	.word	0x00001240


	//   ....[3]....
        /*02bc*/ 	.word	0x000012a0


	//   ....[4]....
        /*02c0*/ 	.word	0x000012b0


	//   ....[5]....
        /*02c4*/ 	.word	0x000012c0


	//   ....[6]....
        /*02c8*/ 	.word	0x000012d0


	//   ....[7]....
        /*02cc*/ 	.word	0x000012f0


	//   ....[8]....
        /*02d0*/ 	.word	0x00001300


	//   ....[9]....
        /*02d4*/ 	.word	0x00001320


	//   ....[10]....
        /*02d8*/ 	.word	0x00001340


	//   ....[11]....
        /*02dc*/ 	.word	0x00001380


	//   ....[12]....
        /*02e0*/ 	.word	0x000013c0


	//   ....[13]....
        /*02e4*/ 	.word	0x000013d0


	//   ....[14]....
        /*02e8*/ 	.word	0x000013f0


	//   ....[15]....
        /*02ec*/ 	.word	0x00001410


	//   ....[16]....
        /*02f0*/ 	.word	0x00001430


	//   ....[17]....
        /*02f4*/ 	.word	0x00001460


	//   ....[18]....
        /*02f8*/ 	.word	0x00001480


	//   ....[19]....
        /*02fc*/ 	.word	0x000014b0


	//   ....[20]....
        /*0300*/ 	.word	0x000014d0


	//   ....[21]....
        /*0304*/ 	.word	0x00001500


	//   ....[22]....
        /*0308*/ 	.word	0x00001540


	//   ....[23]....
        /*030c*/ 	.word	0x00001560


	//   ....[24]....
        /*0310*/ 	.word	0x00001580


	//   ....[25]....
        /*0314*/ 	.word	0x00001590


	//   ....[26]....
        /*0318*/ 	.word	0x000015b0


	//   ....[27]....
        /*031c*/ 	.word	0x000015c0


	//   ....[28]....
        /*0320*/ 	.word	0x000015d0


	//   ....[29]....
        /*0324*/ 	.word	0x000015f0


	//   ....[30]....
        /*0328*/ 	.word	0x00001610


	//   ....[31]....
        /*032c*/ 	.word	0x00001640


	//   ....[32]....
        /*0330*/ 	.word	0x00001660


	//   ....[33]....
        /*0334*/ 	.word	0x00001680


	//   ....[34]....
        /*0338*/ 	.word	0x000016a0


	//   ....[35]....
        /*033c*/ 	.word	0x000016c0


	//   ....[36]....
        /*0340*/ 	.word	0x000016f0


	//   ....[37]....
        /*0344*/ 	.word	0x00001710


	//   ....[38]....
        /*0348*/ 	.word	0x00001730


	//   ....[39]....
        /*034c*/ 	.word	0x00001750


	//   ....[40]....
        /*0350*/ 	.word	0x00001770


	//   ....[41]....
        /*0354*/ 	.word	0x00001790


	//   ....[42]....
        /*0358*/ 	.word	0x000017e0


	//   ....[43]....
        /*035c*/ 	.word	0x000017f0


	//   ....[44]....
        /*0360*/ 	.word	0x00001800


	//   ....[45]....
        /*0364*/ 	.word	0x00001820


	//   ....[46]....
        /*0368*/ 	.word	0x00001840


	//   ....[47]....
        /*036c*/ 	.word	0x00001860


	//   ....[48]....
        /*0370*/ 	.word	0x00001890


	//   ....[49]....
        /*0374*/ 	.word	0x000018b0


	//   ....[50]....
        /*0378*/ 	.word	0x000018d0


	//   ....[51]....
        /*037c*/ 	.word	0x000018f0


	//   ....[52]....
        /*0380*/ 	.word	0x00001910


	//   ....[53]....
        /*0384*/ 	.word	0x00001930


	//   ....[54]....
        /*0388*/ 	.word	0x00001940


	//   ....[55]....
        /*038c*/ 	.word	0x00001960


	//   ....[56]....
        /*0390*/ 	.word	0x00001980


	//   ....[57]....
        /*0394*/ 	.word	0x000019d0


	//   ....[58]....
        /*0398*/ 	.word	0x000019f0


	//   ....[59]....
        /*039c*/ 	.word	0x00001a20


	//   ....[60]....
        /*03a0*/ 	.word	0x00001a40


	//   ....[61]....
        /*03a4*/ 	.word	0x00001a60


	//   ....[62]....
        /*03a8*/ 	.word	0x00001a80


	//   ....[63]....
        /*03ac*/ 	.word	0x00001a90


	//   ....[64]....
        /*03b0*/ 	.word	0x00001aa0


	//   ....[65]....
        /*03b4*/ 	.word	0x00001ac0


	//   ....[66]....
        /*03b8*/ 	.word	0x00001ae0


	//   ....[67]....
        /*03bc*/ 	.word	0x00001b00


	//   ....[68]....
        /*03c0*/ 	.word	0x00001b20


	//   ....[69]....
        /*03c4*/ 	.word	0x00001b50


	//   ....[70]....
        /*03c8*/ 	.word	0x00001b70


	//   ....[71]....
        /*03cc*/ 	.word	0x00001b90


	//   ....[72]....
        /*03d0*/ 	.word	0x00001bb0


	//   ....[73]....
        /*03d4*/ 	.word	0x00001be0


	//   ....[74]....
        /*03d8*/ 	.word	0x00001c00


	//   ....[75]....
        /*03dc*/ 	.word	0x00001c20


	//   ....[76]....
        /*03e0*/ 	.word	0x00001c60


	//   ....[77]....
        /*03e4*/ 	.word	0x00001c80


	//   ....[78]....
        /*03e8*/ 	.word	0x00001ca0


	//   ....[79]....
        /*03ec*/ 	.word	0x00001cc0


	//   ....[80]....
        /*03f0*/ 	.word	0x00001cd0


	//   ....[81]....
        /*03f4*/ 	.word	0x00001ce0


	//   ....[82]....
        /*03f8*/ 	.word	0x00001cf0


	//   ....[83]....
        /*03fc*/ 	.word	0x00001d10


	//   ....[84]....
        /*0400*/ 	.word	0x00001d40


	//   ....[85]....
        /*0404*/ 	.word	0x00001d70


	//   ....[86]....
        /*0408*/ 	.word	0x00001d90


	//   ....[87]....
        /*040c*/ 	.word	0x00001db0


	//   ....[88]....
        /*0410*/ 	.word	0x00001dd0


	//   ....[89]....
        /*0414*/ 	.word	0x00001df0


	//   ....[90]....
        /*0418*/ 	.word	0x00001e10


	//   ....[91]....
        /*041c*/ 	.word	0x00001e30


	//   ....[92]....
        /*0420*/ 	.word	0x00001e50


	//   ....[93]....
        /*0424*/ 	.word	0x00001e70


	//   ....[94]....
        /*0428*/ 	.word	0x00001e90


	//   ....[95]....
        /*042c*/ 	.word	0x00001ed0


	//   ....[96]....
        /*0430*/ 	.word	0x00001f00


	//   ....[97]....
        /*0434*/ 	.word	0x00001f10


	//   ....[98]....
        /*0438*/ 	.word	0x00001f20


	//   ....[99]....
        /*043c*/ 	.word	0x00001f30


	//   ....[100]....
        /*0440*/ 	.word	0x00001f70


	//   ....[101]....
        /*0444*/ 	.word	0x00001f90


	//   ....[102]....
        /*0448*/ 	.word	0x00001fb0


	//   ....[103]....
        /*044c*/ 	.word	0x00001fd0


	//   ....[104]....
        /*0450*/ 	.word	0x00001ff0


	//   ....[105]....
        /*0454*/ 	.word	0x00002010


	//   ....[106]....
        /*0458*/ 	.word	0x00002030


	//   ....[107]....
        /*045c*/ 	.word	0x00002050


	//   ....[108]....
        /*0460*/ 	.word	0x00002070


	//   ....[109]....
        /*0464*/ 	.word	0x00002090


	//   ....[110]....
        /*0468*/ 	.word	0x000020d0


	//   ....[111]....
        /*046c*/ 	.word	0x000020e0


	//   ....[112]....
        /*0470*/ 	.word	0x00002110


	//   ....[113]....
        /*0474*/ 	.word	0x00002120


	//   ....[114]....
        /*0478*/ 	.word	0x00002130


	//   ....[115]....
        /*047c*/ 	.word	0x00002140


	//   ....[116]....
        /*0480*/ 	.word	0x00002150


	//   ....[117]....
        /*0484*/ 	.word	0x00002160


	//   ....[118]....
        /*0488*/ 	.word	0x00002180


	//   ....[119]....
        /*048c*/ 	.word	0x000021a0


	//   ....[120]....
        /*0490*/ 	.word	0x000021c0


	//   ....[121]....
        /*0494*/ 	.word	0x000021e0


	//   ....[122]....
        /*0498*/ 	.word	0x00002200


	//   ....[123]....
        /*049c*/ 	.word	0x00002220


	//   ....[124]....
        /*04a0*/ 	.word	0x00002230


	//   ....[125]....
        /*04a4*/ 	.word	0x00002250


	//   ....[126]....
        /*04a8*/ 	.word	0x00002260


	//   ....[127]....
        /*04ac*/ 	.word	0x00002290


	//----- nvinfo : EIATTR_VRC_CTA_INIT_COUNT
	.align		4
.L_17033:
        /*04b0*/ 	.byte	0x02, 0x4a
	.zero		1
	.zero		1


	//----- nvinfo : EIATTR_EXIT_INSTR_OFFSETS
	.align		4
        /*04b4*/ 	.byte	0x04, 0x1c
        /*04b6*/ 	.short	(.L_17035 - .L_17034)


	//   ....[0]....
.L_17034:
        /*04b8*/ 	.word	0x00000570


	//   ....[1]....
        /*04bc*/ 	.word	0x00002570


	//----- nvinfo : EIATTR_MAX_THREADS
	.align		4
.L_17035:
        /*04c0*/ 	.byte	0x04, 0x05
        /*04c2*/ 	.short	(.L_17037 - .L_17036)
.L_17036:
        /*04c4*/ 	.word	0x00000080
        /*04c8*/ 	.word	0x00000001
        /*04cc*/ 	.word	0x00000001


	//----- nvinfo : EIATTR_CRS_STACK_SIZE
	.align		4
.L_17037:
        /*04d0*/ 	.byte	0x04, 0x1e
        /*04d2*/ 	.short	(.L_17039 - .L_17038)
.L_17038:
        /*04d4*/ 	.word	0x00000000


	//----- nvinfo : EIATTR_CBANK_PARAM_SIZE
	.align		4
.L_17039:
        /*04d8*/ 	.byte	0x03, 0x19
        /*04da*/ 	.short	0x0034


	//----- nvinfo : EIATTR_PARAM_CBANK
	.align		4
        /*04dc*/ 	.byte	0x04, 0x0a
        /*04de*/ 	.short	(.L_17041 - .L_17040)
	.align		4
.L_17040:
        /*04e0*/ 	.word	index@(.nv.constant0._Z9cuda_gemmIiLi128ELi2ELi1ELi1024ELi16ELi16ELi64ELi0ELi1EEviiiPT_S1_S1_iii)
        /*04e4*/ 	.short	0x0380
        /*04e6*/ 	.short	0x0034


	//----- nvinfo : EIATTR_SW_WAR
	.align		4
.L_17041:
        /*04e8*/ 	.byte	0x04, 0x36
        /*04ea*/ 	.short	(.L_17043 - .L_17042)
.L_17042:
        /*04ec*/ 	.word	0x00000008
.L_17043:


//--------------------- .nv.info._Z9cuda_gemmIiLi128ELi2ELi1ELi1024ELi16ELi16ELi64ELi0ELi0EEviiiPT_S1_S1_iii --------------------------
	.section	.nv.info._Z9cuda_gemmIiLi128ELi2ELi1ELi1024ELi16ELi16ELi64ELi0ELi0EEviiiPT_S1_S1_iii,"",@"SHT_CUDA_INFO"
	.sectionflags	@""
	.align	4


	//----- nvinfo : EIATTR_CUDA_API_VERSION
	.align		4
        /*0000*/ 	.byte	0x04, 0x37
        /*0002*/ 	.short	(.L_17045 - .L_17044)
.L_17044:
        /*0004*/ 	.word	0x00000082


	//----- nvinfo : EIATTR_KPARAM_INFO
	.align		4
.L_17045:
        /*0008*/ 	.byte	0x04, 0x17
        /*000a*/ 	.short	(.L_17047 - .L_17046)
.L_17046:
        /*000c*/ 	.word	0x00000000
        /*0010*/ 	.short	0x0008
        /*0012*/ 	.short	0x0030
        /*0014*/ 	.byte	0x00, 0xf0, 0x11, 0x00


	//----- nvinfo : EIATTR_KPARAM_INFO
	.align		4
.L_17047:
        /*0018*/ 	.byte	0x04, 0x17
        /*001a*/ 	.short	(.L_17049 - .L_17048)
.L_17048:
        /*001c*/ 	.word	0x00000000
        /*0020*/ 	.short	0x0007
        /*0022*/ 	.short	0x002c
        /*0024*/ 	.byte	0x00, 0xf0, 0x11, 0x00


	//----- nvinfo : EIATTR_KPARAM_INFO
	.align		4
.L_17049:
        /*0028*/ 	.byte	0x04, 0x17
        /*002a*/ 	.short	(.L_17051 - .L_17050)
.L_17050:
        /*002c*/ 	.word	0x00000000
        /*0030*/ 	.short	0x0006
        /*0032*/ 	.short	0x0028
        /*0034*/ 	.byte	0x00, 0xf0, 0x11, 0x00


	//----- nvinfo : EIATTR_KPARAM_INFO
	.align		4
.L_17051:
        /*0038*/ 	.byte	0x04, 0x17
        /*003a*/ 	.short	(.L_17053 - .L_17052)
.L_17052:
        /*003c*/ 	.word	0x00000000
        /*0040*/ 	.short	0x0005
        /*0042*/ 	.short	0x0020
        /*0044*/ 	.byte	0x00, 0xf5, 0x21, 0x00


	//----- nvinfo : EIATTR_KPARAM_INFO
	.align		4
.L_17053:
        /*0048*/ 	.byte	0x04, 0x17
        /*004a*/ 	.short	(.L_17055 - .L_17054)
.L_17054:
        /*004c*/ 	.word	0x00000000
        /*0050*/ 	.short	0x0004
        /*0052*/ 	.short	0x0018
        /*0054*/ 	.byte	0x00, 0xf5, 0x21, 0x00


	//----- nvinfo : EIATTR_KPARAM_INFO
	.align		4
.L_17055:
        /*0058*/ 	.byte	0x04, 0x17
        /*005a*/ 	.short	(.L_17057 - .L_17056)
.L_17056:
        /*005c*/ 	.word	0x00000000
        /*0060*/ 	.short	0x0003
        /*0062*/ 	.short	0x0010
        /*0064*/ 	.byte	0x00, 0xf5, 0x21, 0x00


	//----- nvinfo : EIATTR_KPARAM_INFO
	.align		4
.L_17057:
        /*0068*/ 	.byte	0x04, 0x17
        /*006a*/ 	.short	(.L_17059 - .L_17058)
.L_17058:
        /*006c*/ 	.word	0x00000000
        /*0070*/ 	.short	0x0002
        /*0072*/ 	.short	0x0008
        /*0074*/ 	.byte	0x00, 0xf0, 0x11, 0x00


	//----- nvinfo : EIATTR_KPARAM_INFO
	.align		4
.L_17059:
        /*0078*/ 	.byte	0x04, 0x17
        /*007a*/ 	.short	(.L_17061 - .L_17060)
.L_17060:
        /*007c*/ 	.word	0x00000000
        /*0080*/ 	.short	0x0001
        /*0082*/ 	.short	0x0004
        /*0084*/ 	.byte	0x00, 0xf0, 0x11, 0x00


	//----- nvinfo : EIATTR_KPARAM_INFO
	.align		4
.L_17061:
        /*0088*/ 	.byte	0x04, 0x17
        /*008a*/ 	.short	(.L_17063 - .L_17062)
.L_17062:
        /*008c*/ 	.word	0x00000000
        /*0090*/ 	.short	0x0000
        /*0092*/ 	.short	0x0000
        /*0094*/ 	.byte	0x00, 0xf0, 0x11, 0x00


	//----- nvinfo : EIATTR_SPARSE_MMA_MASK
	.align		4
.L_17063:
        /*0098*/ 	.byte	0x03, 0x50
        /*009a*/ 	.short	0x0000


	//----- nvinfo : EIATTR_MAXREG_COUNT
	.align		4
        /*009c*/ 	.byte	0x03, 0x1b
        /*009e*/ 	.short	0x00ff


	//----- nvinfo : EIATTR_NUM_BARRIERS
	.align		4
        /*00a0*/ 	.byte	0x02, 0x4c
        /*00a2*/ 	.byte	0x01
	.zero		1


	//----- nvinfo : EIATTR_MERCURY_ISA_VERSION
	.align		4
        /*00a4*/ 	.byte	0x03, 0x5f
        /*00a6*/ 	.short	0x0101


	//----- nvinfo : EIATTR_COOP_GROUP_MASK_REGIDS
	.align		4
        /*00a8*/ 	.byte	0x04, 0x29
        /*00aa*/ 	.short	(.L_17065 - .L_17064)


	//   ....[0]....
.L_17064:
        /*00ac*/ 	.word	0xffffffff


	//   ....[1]....
        /*00b0*/ 	.word	0xffffffff


	//   ....[2]....
        /*00b4*/ 	.word	0xffffffff


	//   ....[3]....
        /*00b8*/ 	.word	0xffffffff


	//   ....[4]....
        /*00bc*/ 	.word	0xffffffff


	//   ....[5]....
        /*00c0*/ 	.word	0xffffffff


	//   ....[6]....
        /*00c4*/ 	.word	0xffffffff


	//   ....[7]....
        /*00c8*/ 	.word	0xffffffff


	//   ....[8]....
        /*00cc*/ 	.word	0xffffffff


	//   ....[9]....
        /*00d0*/ 	.word	0xffffffff


	//   ....[10]....
        /*00d4*/ 	.word	0xffffffff


	//   ....[11]....
        /*00d8*/ 	.word	0xffffffff


	//   ....[12]....
        /*00dc*/ 	.word	0xffffffff


	//   ....[13]....
        /*00e0*/ 	.word	0xffffffff


	//   ....[14]....
        /*00e4*/ 	.word	0xffffffff


	//   ....[15]....
        /*00e8*/ 	.word	0xffffffff


	//   ....[16]....
        /*00ec*/ 	.word	0x0500001c


	//   ....[17]....
        /*00f0*/ 	.word	0x0500001c


	//   ....[18]....
        /*00f4*/ 	.word	0x0500001c


	//   ....[19]....
        /*00f8*/ 	.word	0x0500001c


	//   ....[20]....
        /*00fc*/ 	.word	0x0500001c


	//   ....[21]....
        /*0100*/ 	.word	0x0500001c


	//   ....[22]....
        /*0104*/ 	.word	0x0500001c


	//   ....[23]....
        /*0108*/ 	.word	0x0500001c


	//   ....[24]....
        /*010c*/ 	.word	0x0500001c


	//   ....[25]....
        /*0110*/ 	.word	0x0500001c


	//   ....[26]....
        /*0114*/ 	.word	0x0500001c


	//   ....[27]....
        /*0118*/ 	.word	0x0500001c


	//   ....[28]....
        /*011c*/ 	.word	0x0500001c


	//   ....[29]....
        /*0120*/ 	.word	0x0500001c


	//   ....[30]....
        /*0124*/ 	.word	0x0500001c


	//   ....[31]....
        /*0128*/ 	.word	0x0500001c


	//----- nvinfo : EIATTR_COOP_GROUP_INSTR_OFFSETS
	.align		4
.L_17065:
        /*012c*/ 	.byte	0x04, 0x28
        /*012e*/ 	.short	(.L_17067 - .L_17066)


	//   ....[0]....
.L_17066:
        /*0130*/ 	.word	0x000022a0


	//   ....[1]....
        /*0134*/ 	.word	0x00002300


	//   ....[2]....
        /*0138*/ 	.word	0x00002360


	//   ....[3]....
        /*013c*/ 	.word	0x000023c0


	//   ....[4]....
        /*0140*/ 	.word	0x00002420


	//   ....[5]....
        /*0144*/ 	.word	0x00002480


	//   ....[6]....
        /*0148*/ 	.word	0x000024e0


	//   ....[7]....
        /*014c*/ 	.word	0x00002540


	//   ....[8]....
        /*0150*/ 	.word	0x000025a0


	//   ....[9]....
        /*0154*/ 	.word	0x00002600


	//   ....[10]....
        /*0158*/ 	.word	0x00002660


	//   ....[11]....
        /*015c*/ 	.word	0x000026c0


	//   ....[12]....
        /*0160*/ 	.word	0x00002720


	//   ....[13]....
        /*0164*/ 	.word	0x00002780


	//   ....[14]....
        /*0168*/ 	.word	0x000027e0


	//   ....[15]....
        /*016c*/ 	.word	0x00002840


	//   ....[16]....
        /*0170*/ 	.word	0x000038e0


	//   ....[17]....
        /*0174*/ 	.word	0x00003980


	//   ....[18]....
        /*0178*/ 	.word	0x00003a10


	//   ....[19]....
        /*017c*/ 	.word	0x00003ab0


	//   ....[20]....
        /*0180*/ 	.word	0x00003b40


	//   ....[21]....
        /*0184*/ 	.word	0x00003be0


	//   ....[22]....
        /*0188*/ 	.word	0x00003c70


	//   ....[23]....
        /*018c*/ 	.word	0x00003d10


	//   ....[24]....
        /*0190*/ 	.word	0x00003da0


	//   ....[25]....
        /*0194*/ 	.word	0x00003e40


	//   ....[26]....
        /*0198*/ 	.word	0x00003ed0


	//   ....[27]....
        /*019c*/ 	.word	0x00003f70


	//   ....[28]....
        /*01a0*/ 	.word	0x00004000


	//   ....[29]....
        /*01a4*/ 	.word	0x000040a0


	//   ....[30]....
        /*01a8*/ 	.word	0x00004130


	//   ....[31]....
        /*01ac*/ 	.word	0x000041d0


	//----- nvinfo : EIATTR_VRC_CTA_INIT_COUNT
	.align		4
.L_17067:
        /*01b0*/ 	.byte	0x02, 0x4a
	.zero		1
	.zero		1


	//----- nvinfo : EIATTR_EXIT_INSTR_OFFSETS
	.align		4
        /*01b4*/ 	.byte	0x04, 0x1c
        /*01b6*/ 	.short	(.L_17069 - .L_17068)


	//   ....[0]....
.L_17068:
        /*01b8*/ 	.word	0x00000710


	//   ....[1]....
        /*01bc*/ 	.word	0x00003880


	//----- nvinfo : EIATTR_MAX_THREADS
	.align		4
.L_17069:
        /*01c0*/ 	.byte	0x04, 0x05
        /*01c2*/ 	.short	(.L_17071 - .L_17070)
.L_17070:
        /*01c4*/ 	.word	0x00000080
        /*01c8*/ 	.word	0x00000001
        /*01cc*/ 	.word	0x00000001


	//----- nvinfo : EIATTR_CRS_STACK_SIZE
	.align		4
.L_17071:
        /*01d0*/ 	.byte	0x04, 0x1e
        /*01d2*/ 	.short	(.L_17073 - .L_17072)
.L_17072:
        /*01d4*/ 	.word	0x00000000


	//----- nvinfo : EIATTR_CBANK_PARAM_SIZE
	.align		4
.L_17073:
        /*01d8*/ 	.byte	0x03, 0x19
        /*01da*/ 	.short	0x0034


	//----- nvinfo : EIATTR_PARAM_CBANK
	.align		4
        /*01dc*/ 	.byte	0x04, 0x0a
        /*01de*/ 	.short	(.L_17075 - .L_17074)
	.align		4
.L_17074:
        /*01e0*/ 	.word	index@(.nv.constant0._Z9cuda_gemmIiLi128ELi2ELi1ELi1024ELi16ELi16ELi64ELi0ELi0EEviiiPT_S1_S1_iii)
        /*01e4*/ 	.short	0x0380
        /*01e6*/ 	.short	0x0034


	//----- nvinfo : EIATTR_SW_WAR
	.align		4
.L_17075:
        /*01e8*/ 	.byte	0x04, 0x36
        /*01ea*/ 	.short	(.L_17077 - .L_17076)
.L_17076:
        /*01ec*/ 	.word	0x00000008
.L_17077:


//--------------------- .nv.info._Z9cuda_gemmIiLi128ELi2ELi1ELi1024ELi8ELi8ELi64ELi1ELi1EEviiiPT_S1_S1_iii --------------------------
	.section	.nv.info._Z9cuda_gemmIiLi128ELi2ELi1ELi1024ELi8ELi8ELi64ELi1ELi1EEviiiPT_S1_S1_iii,"",@"SHT_CUDA_INFO"
	.sectionflags	@""
	.align	4


	//----- nvinfo : EIATTR_CUDA_API_VERSION
	.align		4
        /*0000*/ 	.byte	0x04, 0x37
        /*0002*/ 	.short	(.L_17079 - .L_17078)
.L_17078:
        /*0004*/ 	.word	0x00000082


	//----- nvinfo : EIATTR_KPARAM_INFO
	.align		4
.L_17079:
        /*0008*/ 	.byte	0x04, 0x17
        /*000a*/ 	.short	(.L_17081 - .L_17080)
.L_17080:
        /*000c*/ 	.word	0x00000000
        /*0010*/ 	.short	0x0008
        /*0012*/ 	.short	0x0030
        /*0014*/ 	.byte	0x00, 0xf0, 0x11, 0x00


	//----- nvinfo : EIATTR_KPARAM_INFO
	.align		4
.L_17081:
        /*0018*/ 	.byte	0x04, 0x17
        /*001a*/ 	.short	(.L_17083 - .L_17082)
.L_17082:
        /*001c*/ 	.word	0x00000000
        /*0020*/ 	.short	0x0007
        /*0022*/ 	.short	0x002c
        /*0024*/ 	.byte	0x00, 0xf0, 0x11, 0x00


	//----- nvinfo : EIATTR_KPARAM_INFO
	.align		4
.L_17083:
        /*0028*/ 	.byte	0x04, 0x17
        /*002a*/ 	.short	(.L_17085 - .L_17084)
.L_17084:
        /*002c*/ 	.word	0x00000000
        /*0030*/ 	.short	0x0006
        /*0032*/ 	.short	0x0028
        /*0034*/ 	.byte	0x00, 0xf0, 0x11, 0x00


	//----- nvinfo : EIATTR_KPARAM_INFO
	.align		4
.L_17085:
        /*0038*/ 	.byte	0x04, 0x17
        /*003a*/ 	.short	(.L_17087 - .L_17086)
.L_17086:
        /*003c*/ 	.word	0x00000000
        /*0040*/ 	.short	0x0005
        /*0042*/ 	.short	0x0020
        /*0044*/ 	.byte	0x00, 0xf5, 0x21, 0x00


	//----- nvinfo : EIATTR_KPARAM_INFO
	.align		4
.L_17087:
        /*0048*/ 	.byte	0x04, 0x17
        /*004a*/ 	.short	(.L_17089 - .L_17088)
.L_17088:
        /*004c*/ 	.word	0x00000000
        /*0050*/ 	.short	0x0004
        /*0052*/ 	.short	0x0018
        /*0054*/ 	.byte	0x00, 0xf5, 0x21, 0x00


	//----- nvinfo : EIATTR_KPARAM_INFO
	.align		4
.L_17089:
        /*0058*/ 	.byte	0x04, 0x17
        /*005a*/ 	.short	(.L_17091 - .L_17090)
.L_17090:
        /*005c*/ 	.word	0x00000000
        /*0060*/ 	.short	0x0003
        /*0062*/ 	.short	0x0010
        /*0064*/ 	.byte	0x00, 0xf5, 0x21, 0x00


	//----- nvinfo : EIATTR_KPARAM_INFO
	.align		4
.L_17091:
        /*0068*/ 	.byte	0x04, 0x17
        /*006a*/ 	.short	(.L_17093 - .L_17092)
.L_17092:
        /*006c*/ 	.word	0x00000000
        /*0070*/ 	.short	0x0002
        /*0072*/ 	.short	0x0008
        /*0074*/ 	.byte	0x00, 0xf0, 0x11, 0x00


	//----- nvinfo : EIATTR_KPARAM_INFO
	.align		4
.L_17093:
        /*0078*/ 	.byte	0x04, 0x17
        /*007a*/ 	.short	(.L_17095 - .L_17094)
.L_17094:
        /*007c*/ 	.word	0x00000000
        /*0080*/ 	.short	0x0001
        /*0082*/ 	.short	0x0004
        /*0084*/ 	.byte	0x00, 0xf0, 0x11, 0x00


	//----- nvinfo : EIATTR_KPARAM_INFO
	.align		4
.L_17095:
        /*0088*/ 	.byte	0x04, 0x17
        /*008a*/ 	.short	(.L_17097 - .L_17096)
.L_17096:
        /*008c*/ 	.word	0x00000000
        /*0090*/ 	.short	0x0000
        /*0092*/ 	.short	0x0000
        /*0094*/ 	.byte	0x00, 0xf0, 0x11, 0x00


	//----- nvinfo : EIATTR_SPARSE_MMA_MASK
	.align		4
.L_17097:
        /*0098*/ 	.byte	0x03, 0x50
        /*009a*/ 	.short	0x0000


	//----- nvinfo : EIATTR_MAXREG_COUNT
	.align		4
        /*009c*/ 	.byte	0x03, 0x1b
        /*009e*/ 	.short	0x00ff


	//----- nvinfo : EIATTR_NUM_BARRIERS
	.align		4
        /*00a0*/ 	.byte	0x02, 0x4c
        /*00a2*/ 	.byte	0x01
	.zero		1


	//----- nvinfo : EIATTR_MERCURY_ISA_VERSION
	.align		4
        /*00a4*/ 	.byte	0x03, 0x5f
        /*00a6*/ 	.short	0x0101


	//----- nvinfo : EIATTR_COOP_GROUP_MASK_REGIDS
	.align		4
        /*00a8*/ 	.byte	0x04, 0x29
        /*00aa*/ 	.short	(.L_17099 - .L_17098)


	//   ....[0]....
.L_17098:
        /*00ac*/ 	.word	0xffffffff


	//   ....[1]....
        /*00b0*/ 	.word	0xffffffff


	//   ....[2]....
        /*00b4*/ 	.word	0xffffffff


	//   ....[3]....
        /*00b8*/ 	.word	0xffffffff


	//   ....[4]....
        /*00bc*/ 	.word	0xffffffff


	//   ....[5]....
        /*00c0*/ 	.word	0xffffffff


	//   ....[6]....
        /*00c4*/ 	.word	0xffffffff


	//   ....[7]....
        /*00c8*/ 	.word	0xffffffff


	//   ....[8]....
        /*00cc*/ 	.word	0xffffffff


	//   ....[9]....
        /*00d0*/ 	.word	0xffffffff


	//   ....[10]....
        /*00d4*/ 	.word	0xffffffff


	//   ....[11]....
        /*00d8*/ 	.word	0xffffffff


	//   ....[12]....
        /*00dc*/ 	.word	0xffffffff


	//   ....[13]....
        /*00e0*/ 	.word	0xffffffff


	//   ....[14]....
        /*00e4*/ 	.word	0xffffffff


	//   ....[15]....
        /*00e8*/ 	.word	0xffffffff


	//   ....[16]....
        /*00ec*/ 	.word	0xffffffff


	//   ....[17]....
        /*00f0*/ 	.word	0xffffffff


	//   ....[18]....
        /*00f4*/ 	.word	0xffffffff


	//   ....[19]....
        /*00f8*/ 	.word	0xffffffff


	//   ....[20]....
        /*00fc*/ 	.word	0xffffffff


	//   ....[21]....
        /*0100*/ 	.word	0xffffffff


	//   ....[22]....
        /*0104*/ 	.word	0xffffffff


	//   ....[23]....
        /*0108*/ 	.word	0xffffffff


	//   ....[24]....
        /*010c*/ 	.word	0xffffffff


	//   ....[25]....
        /*0110*/ 	.word	0xffffffff


	//   ....[26]....
        /*0114*/ 	.word	0xffffffff


	//   ....[27]....
        /*0118*/ 	.word	0xffffffff


	//   ....[28]....
        /*011c*/ 	.word	0xffffffff


	//   ....[29]....
        /*0120*/ 	.word	0xffffffff


	//   ....[30]....
        /*0124*/ 	.word	0xffffffff


	//   ....[31]....
        /*0128*/ 	.word	0xffffffff


	//   ....[32]....
        /*012c*/ 	.word	0xffffffff


	//   ....[33]....
        /*0130*/ 	.word	0xffffffff


	//   ....[34]....
        /*0134*/ 	.word	0xffffffff


	//   ....[35]....
        /*0138*/ 	.word	0xffffffff


	//   ....[36]....
        /*013c*/ 	.word	0xffffffff


	//   ....[37]....
        /*0140*/ 	.word	0xffffffff


	//   ....[38]....
        /*0144*/ 	.word	0xffffffff


	//   ....[39]....
        /*0148*/ 	.word	0xffffffff


	//   ....[40]....
        /*014c*/ 	.word	0xffffffff


	//   ....[41]....
        /*0150*/ 	.word	0xffffffff


	//   ....[42]....
        /*0154*/ 	.word	0xffffffff


	//   ....[43]....
        /*0158*/ 	.word	0xffffffff


	//   ....[44]....
        /*015c*/ 	.word	0xffffffff


	//   ....[45]....
        /*0160*/ 	.word	0xffffffff


	//   ....[46]....
        /*0164*/ 	.word	0xffffffff


	//   ....[47]....
        /*0168*/ 	.word	0xffffffff


	//   ....[48]....
        /*016c*/ 	.word	0xffffffff


	//   ....[49]....
        /*0170*/ 	.word	0xffffffff


	//   ....[50]....
        /*0174*/ 	.word	0xffffffff


	//   ....[51]....
        /*0178*/ 	.word	0xffffffff


	//   ....[52]....
        /*017c*/ 	.word	0xffffffff


	//   ....[53]....
        /*0180*/ 	.word	0xffffffff


	//   ....[54]....
        /*0184*/ 	.word	0xffffffff


	//   ....[55]....
        /*0188*/ 	.word	0xffffffff


	//   ....[56]....
        /*018c*/ 	.word	0xffffffff


	//   ....[57]....
        /*0190*/ 	.word	0xffffffff


	//   ....[58]....
        /*0194*/ 	.word	0xffffffff


	//   ....[59]....
        /*0198*/ 	.word	0xffffffff


	//   ....[60]....
        /*019c*/ 	.word	0xffffffff


	//   ....[61]....
        /*01a0*/ 	.word	0xffffffff


	//   ....[62]....
        /*01a4*/ 	.word	0xffffffff


	//   ....[63]....
        /*01a8*/ 	.word	0xffffffff


	//----- nvinfo : EIATTR_COOP_GROUP_INSTR_OFFSETS
	.align		4
.L_17099:
        /*01ac*/ 	.byte	0x04, 0x28
        /*01ae*/ 	.short	(.L_17101 - .L_17100)


	//   ....[0]....
.L_17100:
        /*01b0*/ 	.word	0x00001060


	//   ....[1]....
        /*01b4*/ 	.word	0x00001070


	//   ....[2]....
        /*01b8*/ 	.word	0x00001080


	//   ....[3]....
        /*01bc*/ 	.word	0x00001090


	//   ....[4]....
        /*01c0*/ 	.word	0x000010a0


	//   ....[5]....
        /*01c4*/ 	.word	0x000010b0


	//   ....[6]....
        /*01c8*/ 	.word	0x000010d0


	//   ....[7]....
        /*01cc*/ 	.word	0x000010f0


	//   ....[8]....
        /*01d0*/ 	.word	0x00001110


	//   ....[9]....
        /*01d4*/ 	.word	0x00001130


	//   ....[10]....
        /*01d8*/ 	.word	0x00001140


	//   ....[11]....
        /*01dc*/ 	.word	0x00001160


	//   ....[12]....
        /*01e0*/ 	.word	0x000011e0


	//   ....[13]....
        /*01e4*/ 	.word	0x00001200


	//   ....[14]....
        /*01e8*/ 	.word	0x00001220


	//   ....[15]....
        /*01ec*/ 	.word	0x00001240


	//   ....[16]....
        /*01f0*/ 	.word	0x00001250


	//   ....[17]....
        /*01f4*/ 	.word	0x00001270


	//   ....[18]....
        /*01f8*/ 	.word	0x00001280


	//   ....[19]....
        /*01fc*/ 	.word	0x000012c0


	//   ....[20]....
        /*0200*/ 	.word	0x00001300


	//   ....[21]....
        /*0204*/ 	.word	0x00001330


	//   ....[22]....
        /*0208*/ 	.word	0x00001340


	//   ....[23]....
        /*020c*/ 	.word	0x00001350


	//   ....[24]....
        /*0210*/ 	.word	0x00001360


	//   ....[25]....
        /*0214*/ 	.word	0x00001380


	//   ....[26]....
        /*0218*/ 	.word	0x000013d0


	//   ....[27]....
        /*021c*/ 	.word	0x000013f0


	//   ....[28]....
        /*0220*/ 	.word	0x00001410


	//   ....[29]....
        /*0224*/ 	.word	0x00001430


	//   ....[30]....
        /*0228*/ 	.word	0x00001450


	//   ....[31]....
        /*022c*/ 	.word	0x00001470


	//   ....[32]....
        /*0230*/ 	.word	0x00001530


	//   ....[33]....
        /*0234*/ 	.word	0x00001550


	//   ....[34]....
        /*0238*/ 	.word	0x00001570


	//   ....[35]....
        /*023c*/ 	.word	0x00001590


	//   ....[36]....
        /*0240*/ 	.word	0x000015d0


	//   ....[37]....
        /*0244*/ 	.word	0x000015f0


	//   ....[38]....
        /*0248*/ 	.word	0x00001610


	//   ....[39]....
        /*024c*/ 	.word	0x00001630


	//   ....[40]....
        /*0250*/ 	.word	0x00001650


	//   ....[41]....
        /*0254*/ 	.word	0x00001670


	//   ....[42]....
        /*0258*/ 	.word	0x00001690


	//   ....[43]....
        /*025c*/ 	.word	0x000016d0


	//   ....[44]....
        /*0260*/ 	.word	0x000016f0


	//   ....[45]....
        /*0264*/ 	.word	0x00001710


	//   ....[46]....
        /*0268*/ 	.word	0x00001730


	//   ....[47]....
        /*026c*/ 	.word	0x00001750


	//   ....[48]....
        /*0270*/ 	.word	0x00001760


	//   ....[49]....
        /*0274*/ 	.word	0x00001770


	//   ....[50]....
        /*0278*/ 	.word	0x00001790


	//   ....[51]....
        /*027c*/ 	.word	0x000017b0


	//   ....[52]....
        /*0280*/ 	.word	0x000017e0


	//   ....[53]....
        /*0284*/ 	.word	0x00001800


	//   ....[54]....
        /*0288*/ 	.word	0x00001820


	//   ....[55]....
        /*028c*/ 	.word	0x00001860


	//   ....[56]....
        /*0290*/ 	.word	0x00001870


	//   ....[57]....
        /*0294*/ 	.word	0x00001890


	//   ....[58]....
        /*0298*/ 	.word	0x000018a0


	//   ....[59]....
        /*029c*/ 	.word	0x000018c0


	//   ....[60]....
        /*02a0*/ 	.word	0x00001900


	//   ....[61]....
        /*02a4*/ 	.word	0x00001910


	//   ....[62]....
        /*02a8*/ 	.word	0x00001930


	//   ....[63]....
        /*02ac*/ 	.word	0x00001950


	//----- nvinfo : EIATTR_VRC_CTA_INIT_COUNT
	.align		4
.L_17101:
        /*02b0*/ 	.byte	0x02, 0x4a
	.zero		1
	.zero		1


	//----- nvinfo : EIATTR_EXIT_INSTR_OFFSETS
	.align		4
        /*02b4*/ 	.byte	0x04, 0x1c
        /*02b6*/ 	.short	(.L_17103 - .L_17102)


	//   ....[0]....
.L_17102:
        /*02b8*/ 	.word	0x000006b0


	//   ....[1]....
        /*02bc*/ 	.word	0x000019c0


	//----- nvinfo : EIATTR_MAX_THREADS
	.align		4
.L_17103:
        /*02c0*/ 	.byte	0x04, 0x05
        /*02c2*/ 	.short	(.L_17105 - .L_17104)
.L_17104:
        /*02c4*/ 	.word	0x00000080
        /*02c8*/ 	.word	0x00000001
        /*02cc*/ 	.word	0x00000001


	//----- nvinfo : EIATTR_CRS_STACK_SIZE
	.align		4
.L_17105:
        /*02d0*/ 	.byte	0x04, 0x1e
        /*02d2*/ 	.short	(.L_17107 - .L_17106)
.L_17106:
        /*02d4*/ 	.word	0x00000000


	//----- nvinfo : EIATTR_CBANK_PARAM_SIZE
	.align		4
.L_17107:
        /*02d8*/ 	.byte	0x03, 0x19
        /*02da*/ 	.short	0x0034


	//----- nvinfo : EIATTR_PARAM_CBANK
	.align		4
        /*02dc*/ 	.byte	0x04, 0x0a
        /*02de*/ 	.short	(.L_17109 - .L_17108)
	.align		4
.L_17108:
        /*02e0*/ 	.word	index@(.nv.constant0._Z9cuda_gemmIiLi128ELi2ELi1ELi1024ELi8ELi8ELi64ELi1ELi1EEviiiPT_S1_S1_iii)
        /*02e4*/ 	.short	0x0380
        /*02e6*/ 	.short	0x0034


	//----- nvinfo : EIATTR_SW_WAR
	.align		4
.L_17109:
        /*02e8*/ 	.byte	0x04, 0x36
        /*02ea*/ 	.short	(.L_17111 - .L_17110)
.L_17110:
        /*02ec*/ 	.word	0x00000008
.L_17111:


//--------------------- .nv.info._Z9cuda_gemmIiLi128ELi2ELi1ELi1024ELi8ELi8ELi64ELi1ELi0EEviiiPT_S1_S1_iii --------------------------
	.section	.nv.info._Z9cuda_gemmIiLi128ELi2ELi1ELi1024ELi8ELi8ELi64ELi1ELi0EEviiiPT_S1_S1_iii,"",@"SHT_CUDA_INFO"
	.sectionflags	@""
	.align	4


	//----- nvinfo : EIATTR_CUDA_API_VERSION
	.align		4
        /*0000*/ 	.byte	0x04, 0x37
        /*0002*/ 	.short	(.L_17113 - .L_17112)
.L_17112:
        /*0004*/ 	.word	0x00000082


	//----- nvinfo : EIATTR_KPARAM_INFO
	.align		4
.L_17113:
        /*0008*/ 	.byte	0x04, 0x17
        /*000a*/ 	.short	(.L_17115 - .L_17114)
.L_17114:
        /*000c*/ 	.word	0x00000000
        /*0010*/ 	.short	0x0008
        /*0012*/ 	.short	0x0030
        /*0014*/ 	.byte	0x00, 0xf0, 0x11, 0x00


	//----- nvinfo : EIATTR_KPARAM_INFO
	.align		4
.L_17115:
        /*0018*/ 	.byte	0x04, 0x17
        /*001a*/ 	.short	(.L_17117 - .L_17116)
.L_17116:
        /*001c*/ 	.word	0x00000000
        /*0020*/ 	.short	0x0007
        /*0022*/ 	.short	0x002c
        /*0024*/ 	.byte	0x00, 0xf0, 0x11, 0x00


	//----- nvinfo : EIATTR_KPARAM_INFO
	.align		4
.L_17117:
        /*0028*/ 	.byte	0x04, 0x17
        /*002a*/ 	.short	(.L_17119 - .L_17118)
.L_17118:
        /*002c*/ 	.word	0x00000000
        /*0030*/ 	.short	0x0006
        /*0032*/ 	.short	0x0028
        /*0034*/ 	.byte	0x00, 0xf0, 0x11, 0x00


	//----- nvinfo : EIATTR_KPARAM_INFO
	.align		4
.L_17119:
        /*0038*/ 	.byte	0x04, 0x17
        /*003a*/ 	.short	(.L_17121 - .L_17120)
.L_17120:
        /*003c*/ 	.word	0x00000000
        /*0040*/ 	.short	0x0005
        /*0042*/ 	.short	0x0020
        /*0044*/ 	.byte	0x00, 0xf5, 0x21, 0x00


	//----- nvinfo : EIATTR_KPARAM_INFO
	.align		4
.L_17121:
        /*0048*/ 	.byte	0x04, 0x17
        /*004a*/ 	.short	(.L_17123 - .L_17122)
.L_17122:
        /*004c*/ 	.word	0x00000000
        /*0050*/ 	.short	0x0004
        /*0052*/ 	.short	0x0018
        /*0054*/ 	.byte	0x00, 0xf5, 0x21, 0x00


	//----- nvinfo : EIATTR_KPARAM_INFO
	.align		4
.L_17123:
        /*0058*/ 	.byte	0x04, 0x17
        /*005a*/ 	.short	(.L_17125 - .L_17124)
.L_17124:
        /*005c*/ 	.word	0x00000000
        /*0060*/ 	.short	0x0003
        /*0062*/ 	.short	0x0010
        /*0064*/ 	.byte	0x00, 0xf5, 0x21, 0x00


	//----- nvinfo : EIATTR_KPARAM_INFO
	.align		4
.L_17125:
        /*0068*/ 	.byte	0x04, 0x17
        /*006a*/ 	.short	(.L_17127 - .L_17126)
.L_17126:
        /*006c*/ 	.word	0x00000000
        /*0070*/ 	.short	0x0002
        /*0072*/ 	.short	0x0008
        /*0074*/ 	.byte	0x00, 0xf0, 0x11, 0x00


	//----- nvinfo : EIATTR_KPARAM_INFO
	.align		4
.L_17127:
        /*0078*/ 	.byte	0x04, 0x17
        /*007a*/ 	.short	(.L_17129 - .L_17128)
.L_17128:
        /*007c*/ 	.word	0x00000000
        /*0080*/ 	.short	0x0001
        /*0082*/ 	.short	0x0004
        /*0084*/ 	.byte	0x00, 0xf0, 0x11, 0x00


	//----- nvinfo : EIATTR_KPARAM_INFO
	.align		4
.L_17129:
        /*0088*/ 	.byte	0x04, 0x17
        /*008a*/ 	.short	(.L_17131 - .L_17130)
.L_17130:
        /*008c*/ 	.word	0x00000000
        /*0090*/ 	.short	0x0000
        /*0092*/ 	.short	0x0000
        /*0094*/ 	.byte	0x00, 0xf0, 0x11, 0x00


	//----- nvinfo : EIATTR_SPARSE_MMA_MASK
	.align		4
.L_17131:
        /*0098*/ 	.byte	0x03, 0x50
        /*009a*/ 	.short	0x0000


	//----- nvinfo : EIATTR_MAXREG_COUNT
	.align		4
        /*009c*/ 	.byte	0x03, 0x1b
        /*009e*/ 	.short	0x00ff


	//----- nvinfo : EIATTR_NUM_BARRIERS
	.align		4
        /*00a0*/ 	.byte	0x02, 0x4c
        /*00a2*/ 	.byte	0x01
	.zero		1


	//----- nvinfo : EIATTR_MERCURY_ISA_VERSION
	.align		4
        /*00a4*/ 	.byte	0x03, 0x5f
        /*00a6*/ 	.short	0x0101


	//----- nvinfo : EIATTR_COOP_GROUP_MASK_REGIDS
	.align		4
        /*00a8*/ 	.byte	0x04, 0x29
        /*00aa*/ 	.short	(.L_17133 - .L_17132)


	//   ....[0]....
.L_17132:
        /*00ac*/ 	.word	0xffffffff


	//   ....[1]....
        /*00b0*/ 	.word	0xffffffff


	//   ....[2]....
        /*00b4*/ 	.word	0xffffffff


	//   ....[3]....
        /*00b8*/ 	.word	0xffffffff


	//   ....[4]....
        /*00bc*/ 	.word	0xffffffff


	//   ....[5]....
        /*00c0*/ 	.word	0xffffffff


	//   ....[6]....
        /*00c4*/ 	.word	0xffffffff


	//   ....[7]....
        /*00c8*/ 	.word	0xffffffff


	//   ....[8]....
        /*00cc*/ 	.word	0x05000016


	//   ....[9]....
        /*00d0*/ 	.word	0x05000016


	//   ....[10]....
        /*00d4*/ 	.word	0x05000016


	//   ....[11]....
        /*00d8*/ 	.word	0x05000016


	//   ....[12]....
        /*00dc*/ 	.word	0x05000016


	//   ....[13]....
        /*00e0*/ 	.word	0x05000016


	//   ....[14]....
        /*00e4*/ 	.word	0x05000016


	//   ....[15]....
        /*00e8*/ 	.word	0x05000016


	//----- nvinfo : EIATTR_COOP_GROUP_INSTR_OFFSETS
	.align		4
.L_17133:
        /*00ec*/ 	.byte	0x04, 0x28
        /*00ee*/ 	.short	(.L_17135 - .L_17134)


	//   ....[0]....
.L_17134:
        /*00f0*/ 	.word	0x000018a0


	//   ....[1]....
        /*00f4*/ 	.word	0x00001900


	//   ....[2]....
        /*00f8*/ 	.word	0x00001960


	//   ....[3]....
        /*00fc*/ 	.word	0x000019c0


	//   ....[4]....
        /*0100*/ 	.word	0x00001a20


	//   ....[5]....
        /*0104*/ 	.word	0x00001a80


	//   ....[6]....
        /*0108*/ 	.word	0x00001ae0


	//   ....[7]....
        /*010c*/ 	.word	0x00001b40


	//   ....[8]....
        /*0110*/ 	.word	0x000028f0


	//   ....[9]....
        /*0114*/ 	.word	0x00002980


	//   ....[10]....
        /*0118*/ 	.word	0x00002a20


	//   ....[11]....
        /*011c*/ 	.word	0x00002ab0


	//   ....[12]....
        /*0120*/ 	.word	0x00002b50


	//   ....[13]....
        /*0124*/ 	.word	0x00002be0


	//   ....[14]....
        /*0128*/ 	.word	0x00002c80


	//   ....[15]....
        /*012c*/ 	.word	0x00002d10


	//----- nvinfo : EIATTR_VRC_CTA_INIT_COUNT
	.align		4
.L_17135:
        /*0130*/ 	.byte	0x02, 0x4a
	.zero		1
	.zero		1


	//----- nvinfo : EIATTR_EXIT_INSTR_OFFSETS
	.align		4
        /*0134*/ 	.byte	0x04, 0x1c
        /*0136*/ 	.short	(.L_17137 - .L_17136)


	//   ....[0]....
.L_17136:
        /*0138*/ 	.word	0x000006e0


	//   ....[1]....
        /*013c*/ 	.word	0x00002890


	//----- nvinfo : EIATTR_MAX_THREADS
	.align		4
.L_17137:
        /*0140*/ 	.byte	0x04, 0x05
        /*0142*/ 	.short	(.L_17139 - .L_17138)
.L_17138:
        /*0144*/ 	.word	0x00000080
        /*0148*/ 	.word	0x00000001
        /*014c*/ 	.word	0x00000001


	//----- nvinfo : EIATTR_CRS_STACK_SIZE
	.align		4
.L_17139:
        /*0150*/ 	.byte	0x04, 0x1e
        /*0152*/ 	.short	(.L_17141 - .L_17140)
.L_17140:
        /*0154*/ 	.word	0x00000000


	//----- nvinfo : EIATTR_CBANK_PARAM_SIZE
	.align		4
.L_17141:
        /*0158*/ 	.byte	0x03, 0x19
        /*015a*/ 	.short	0x0034


	//----- nvinfo : EIATTR_PARAM_CBANK
	.align		4
        /*015c*/ 	.byte	0x04, 0x0a
        /*015e*/ 	.short	(.L_17143 - .L_17142)
	.align		4
.L_17142:
        /*0160*/ 	.word	index@(.nv.constant0._Z9cuda_gemmIiLi128ELi2ELi1ELi1024ELi8ELi8ELi64ELi1ELi0EEviiiPT_S1_S1_iii)
        /*0164*/ 	.short	0x0380
        /*0166*/ 	.short	0x0034


	//----- nvinfo : EIATTR_SW_WAR
	.align		4
.L_17143:
        /*0168*/ 	.byte	0x04, 0x36
        /*016a*/ 	.short	(.L_17145 - .L_17144)
.L_17144:
        /*016c*/ 	.word	0x00000008
.L_17145:


//--------------------- .nv.info._Z9cuda_gemmIiLi128ELi2ELi1ELi1024ELi8ELi8ELi64ELi0ELi1EEviiiPT_S1_S1_iii --------------------------
	.section	.nv.info._Z9cuda_gemmIiLi128ELi2ELi1ELi1024ELi8ELi8ELi64ELi0ELi1EEviiiPT_S1_S1_iii,"",@"SHT_CUDA_INFO"
	.sectionflags	@""
	.align	4


	//----- nvinfo : EIATTR_CUDA_API_VERSION
	.align		4
        /*0000*/ 	.byte	0x04, 0x37
        /*0002*/ 	.short	(.L_17147 - .L_17146)
.L_17146:
        /*0004*/ 	.word	0x00000082


	//----- nvinfo : EIATTR_KPARAM_INFO
	.align		4
.L_17147:
        /*0008*/ 	.byte	0x04, 0x17
        /*000a*/ 	.short	(.L_17149 - .L_17148)
.L_17148:
        /*000c*/ 	.word	0x00000000
        /*0010*/ 	.short	0x0008
        /*0012*/ 	.short	0x0030
        /*0014*/ 	.byte	0x00, 0xf0, 0x11, 0x00


	//----- nvinfo : EIATTR_KPARAM_INFO
	.align		4
.L_17149:
        /*0018*/ 	.byte	0x04, 0x17
        /*001a*/ 	.short	(.L_17151 - .L_17150)
.L_17150:
        /*001c*/ 	.word	0x00000000
        /*0020*/ 	.short	0x0007
        /*0022*/ 	.short	0x002c
        /*0024*/ 	.byte	0x00, 0xf0, 0x11, 0x00


	//----- nvinfo : EIATTR_KPARAM_INFO
	.align		4
.L_17151:
        /*0028*/ 	.byte	0x04, 0x17
        /*002a*/ 	.short	(.L_17153 - .L_17152)
.L_17152:
        /*002c*/ 	.word	0x00000000
        /*0030*/ 	.short	0x0006
        /*0032*/ 	.short	0x0028
        /*0034*/ 	.byte	0x00, 0xf0, 0x11, 0x00


	//----- nvinfo : EIATTR_KPARAM_INFO
	.align		4
.L_17153:
        /*0038*/ 	.byte	0x04, 0x17
        /*003a*/ 	.short	(.L_17155 - .L_17154)
.L_17154:
        /*003c*/ 	.word	0x00000000
        /*0040*/ 	.short	0x0005
        /*0042*/ 	.short	0x0020
        /*0044*/ 	.byte	0x00, 0xf5, 0x21, 0x00


	//----- nvinfo : EIATTR_KPARAM_INFO
	.align		4
.L_17155:
        /*0048*/ 	.byte	0x04, 0x17
        /*004a*/ 	.short	(.L_17157 - .L_17156)
.L_17156:
        /*004c*/ 	.word	0x00000000
        /*0050*/ 	.short	0x0004
        /*0052*/ 	.short	0x0018
        /*0054*/ 	.byte	0x00, 0xf5, 0x21, 0x00


	//----- nvinfo : EIATTR_KPARAM_INFO
	.align		4
.L_17157:
        /*0058*/ 	.byte	0x04, 0x17
        /*005a*/ 	.short	(.L_17159 - .L_17158)
.L_17158:
        /*005c*/ 	.word	0x00000000
        /*0060*/ 	.short	0x0003
        /*0062*/ 	.short	0x0010
        /*0064*/ 	.byte	0x00, 0xf5, 0x21, 0x00


	//----- nvinfo : EIATTR_KPARAM_INFO
	.align		4
.L_17159:
        /*0068*/ 	.byte	0x04, 0x17
        /*006a*/ 	.short	(.L_17161 - .L_17160)
.L_17160:
        /*006c*/ 	.word	0x00000000
        /*0070*/ 	.short	0x0002
        /*0072*/ 	.short	0x0008
        /*0074*/ 	.byte	0x00, 0xf0, 0x11, 0x00


	//----- nvinfo : EIATTR_KPARAM_INFO
	.align		4
.L_17161:
        /*0078*/ 	.byte	0x04, 0x17
        /*007a*/ 	.short	(.L_17163 - .L_17162)
.L_17162:
        /*007c*/ 	.word	0x00000000
        /*0080*/ 	.short	0x0001
        /*0082*/ 	.short	0x0004
        /*0084*/ 	.byte	0x00, 0xf0, 0x11, 0x00


	//----- nvinfo : EIATTR_KPARAM_INFO
	.align		4
.L_17163:
        /*0088*/ 	.byte	0x04, 0x17
        /*008a*/ 	.short	(.L_17165 - .L_17164)
.L_17164:
        /*008c*/ 	.word	0x00000000
        /*0090*/ 	.short	0x0000
        /*0092*/ 	.short	0x0000
        /*0094*/ 	.byte	0x00, 0xf0, 0x11, 0x00


	//----- nvinfo : EIATTR_SPARSE_MMA_MASK
	.align		4
.L_17165:
        /*0098*/ 	.byte	0x03, 0x50
        /*009a*/ 	.short	0x0000


	//----- nvinfo : EIATTR_MAXREG_COUNT
	.align		4
        /*009c*/ 	.byte	0x03, 0x1b
        /*009e*/ 	.short	0x00ff


	//----- nvinfo : EIATTR_NUM_BARRIERS
	.align		4
        /*00a0*/ 	.byte	0x02, 0x4c
        /*00a2*/ 	.byte	0x01
	.zero		1


	//----- nvinfo : EIATTR_MERCURY_ISA_VERSION
	.align		4
        /*00a4*/ 	.byte	0x03, 0x5f
        /*00a6*/ 	.short	0x0101


	//----- nvinfo : EIATTR_COOP_GROUP_MASK_REGIDS
	.align		4
        /*00a8*/ 	.byte	0x04, 0x29
        /*00aa*/ 	.short	(.L_17167 - .L_17166)


	//   ....[0]....
.L_17166:
        /*00ac*/ 	.word	0xffffffff


	//   ....[1]....
        /*00b0*/ 	.word	0xffffffff


	//   ....[2]....
        /*00b4*/ 	.word	0xffffffff


	//   ....[3]....
        /*00b8*/ 	.word	0xffffffff


	//   ....[4]....
        /*00bc*/ 	.word	0xffffffff


	//   ....[5]....
        /*00c0*/ 	.word	0xffffffff


	//   ....[6]....
        /*00c4*/ 	.word	0xffffffff


	//   ....[7]....
        /*00c8*/ 	.word	0xffffffff


	//   ....[8]....
        /*00cc*/ 	.word	0xffffffff


	//   ....[9]....
        /*00d0*/ 	.word	0xffffffff


	//   ....[10]....
        /*00d4*/ 	.word	0xffffffff


	//   ....[11]....
        /*00d8*/ 	.word	0xffffffff


	//   ....[12]....
        /*00dc*/ 	.word	0xffffffff


	//   ....[13]....
        /*00e0*/ 	.word	0xffffffff


	//   ....[14]....
        /*00e4*/ 	.word	0xffffffff


	//   ....[15]....
        /*00e8*/ 	.word	0xffffffff


	//   ....[16]....
        /*00ec*/ 	.word	0xffffffff


	//   ....[17]....
        /*00f0*/ 	.word	0xffffffff


	//   ....[18]....
        /*00f4*/ 	.word	0xffffffff


	//   ....[19]....
        /*00f8*/ 	.word	0xffffffff


	//   ....[20]....
        /*00fc*/ 	.word	0xffffffff


	//   ....[21]....
        /*0100*/ 	.word	0xffffffff


	//   ....[22]....
        /*0104*/ 	.word	0xffffffff


	//   ....[23]....
        /*0108*/ 	.word	0xffffffff


	//   ....[24]....
        /*010c*/ 	.word	0xffffffff


	//   ....[25]....
        /*0110*/ 	.word	0xffffffff


	//   ....[26]....
        /*0114*/ 	.word	0xffffffff


	//   ....[27]....
        /*0118*/ 	.word	0xffffffff


	//   ....[28]....
        /*011c*/ 	.word	0xffffffff


	//   ....[29]....
        /*0120*/ 	.word	0xffffffff


	//   ....[30]....
        /*0124*/ 	.word	0xffffffff


	//   ....[31]....
        /*0128*/ 	.word	0xffffffff


	//   ....[32]....
        /*012c*/ 	.word	0xffffffff


	//   ....[33]....
        /*0130*/ 	.word	0xffffffff


	//   ....[34]....
        /*0134*/ 	.word	0xffffffff


	//   ....[35]....
        /*0138*/ 	.word	0xffffffff


	//   ....[36]....
        /*013c*/ 	.word	0xffffffff


	//   ....[37]....
        /*0140*/ 	.word	0xffffffff


	//   ....[38]....
        /*0144*/ 	.word	0xffffffff


	//   ....[39]....
        /*0148*/ 	.word	0xffffffff


	//   ....[40]....
        /*014c*/ 	.word	0xffffffff


	//   ....[41]....
        /*0150*/ 	.word	0xffffffff


	//   ....[42]....
        /*0154*/ 	.word	0xffffffff


	//   ....[43]....
        /*0158*/ 	.word	0xffffffff


	//   ....[44]....
        /*015c*/ 	.word	0xffffffff


	//   ....[45]....
        /*0160*/ 	.word	0xffffffff


	//   ....[46]....
        /*0164*/ 	.word	0xffffffff


	//   ....[47]....
        /*0168*/ 	.word	0xffffffff


	//   ....[48]....
        /*016c*/ 	.word	0xffffffff


	//   ....[49]....
        /*0170*/ 	.word	0xffffffff


	//   ....[50]....
        /*0174*/ 	.word	0xffffffff


	//   ....[51]....
        /*0178*/ 	.word	0xffffffff


	//   ....[52]....
        /*017c*/ 	.word	0xffffffff


	//   ....[53]....
        /*0180*/ 	.word	0xffffffff


	//   ....[54]....
        /*0184*/ 	.word	0xffffffff


	//   ....[55]....
        /*0188*/ 	.word	0xffffffff


	//   ....[56]....
        /*018c*/ 	.word	0xffffffff


	//   ....[57]....
        /*0190*/ 	.word	0xffffffff


	//   ....[58]....
        /*0194*/ 	.word	0xffffffff


	//   ....[59]....
        /*0198*/ 	.word	0xffffffff


	//   ....[60]....
        /*019c*/ 	.word	0xffffffff


	//   ....[61]....
        /*01a0*/ 	.word	0xffffffff


	//   ....[62]....
        /*01a4*/ 	.word	0xffffffff


	//   ....[63]....
        /*01a8*/ 	.word	0xffffffff


	//----- nvinfo : EIATTR_COOP_GROUP_INSTR_OFFSETS
	.align		4
.L_17167:
        /*01ac*/ 	.byte	0x04, 0x28
        /*01ae*/ 	.short	(.L_17169 - .L_17168)


	//   ....[0]....
.L_17168:
        /*01b0*/ 	.word	0x00001160


	//   ....[1]....
        /*01b4*/ 	.word	0x00001170


	//   ....[2]....
        /*01b8*/ 	.word	0x00001180


	//   ....[3]....
        /*01bc*/ 	.word	0x00001190


	//   ....[4]....
        /*01c0*/ 	.word	0x000011a0


	//   ....[5]....
        /*01c4*/ 	.word	0x000011b0


	//   ....[6]....
        /*01c8*/ 	.word	0x000011c0


	//   ....[7]....
        /*01cc*/ 	.word	0x000011e0


	//   ....[8]....
        /*01d0*/ 	.word	0x00001200


	//   ....[9]....
        /*01d4*/ 	.word	0x00001240


	//   ....[10]....
        /*01d8*/ 	.word	0x00001270


	//   ....[11]....
        /*01dc*/ 	.word	0x00001290


	//   ....[12]....
        /*01e0*/ 	.word	0x000012e0


	//   ....[13]....
        /*01e4*/ 	.word	0x00001300


	//   ....[14]....
        /*01e8*/ 	.word	0x00001310


	//   ....[15]....
        /*01ec*/ 	.word	0x00001330


	//   ....[16]....
        /*01f0*/ 	.word	0x00001350


	//   ....[17]....
        /*01f4*/ 	.word	0x00001360


	//   ....[18]....
        /*01f8*/ 	.word	0x00001370


	//   ....[19]....
        /*01fc*/ 	.word	0x00001390


	//   ....[20]....
        /*0200*/ 	.word	0x000013b0


	//   ....[21]....
        /*0204*/ 	.word	0x00001410


	//   ....[22]....
        /*0208*/ 	.word	0x00001430


	//   ....[23]....
        /*020c*/ 	.word	0x00001450


	//   ....[24]....
        /*0210*/ 	.word	0x00001470


	//   ....[25]....
        /*0214*/ 	.word	0x00001490


	//   ....[26]....
        /*0218*/ 	.word	0x000014a0


	//   ....[27]....
        /*021c*/ 	.word	0x000014b0


	//   ....[28]....
        /*0220*/ 	.word	0x000014d0


	//   ....[29]....
        /*0224*/ 	.word	0x000014f0


	//   ....[30]....
        /*0228*/ 	.word	0x00001520


	//   ....[31]....
        /*022c*/ 	.word	0x00001540


	//   ....[32]....
        /*0230*/ 	.word	0x00001560


	//   ....[33]....
        /*0234*/ 	.word	0x00001580


	//   ....[34]....
        /*0238*/ 	.word	0x000015a0


	//   ....[35]....
        /*023c*/ 	.word	0x000015c0


	//   ....[36]....
        /*0240*/ 	.word	0x000015d0


	//   ....[37]....
        /*0244*/ 	.word	0x000015f0


	//   ....[38]....
        /*0248*/ 	.word	0x00001600


	//   ....[39]....
        /*024c*/ 	.word	0x00001620


	//   ....[40]....
        /*0250*/ 	.word	0x00001650


	//   ....[41]....
        /*0254*/ 	.word	0x00001670


	//   ....[42]....
        /*0258*/ 	.word	0x00001690


	//   ....[43]....
        /*025c*/ 	.word	0x000016c0


	//   ....[44]....
        /*0260*/ 	.word	0x000016e0


	//   ....[45]....
        /*0264*/ 	.word	0x00001700


	//   ....[46]....
        /*0268*/ 	.word	0x00001710


	//   ....[47]....
        /*026c*/ 	.word	0x00001730


	//   ....[48]....
        /*0270*/ 	.word	0x00001750


	//   ....[49]....
        /*0274*/ 	.word	0x00001780


	//   ....[50]....
        /*0278*/ 	.word	0x000017a0


	//   ....[51]....
        /*027c*/ 	.word	0x000017c0


	//   ....[52]....
        /*0280*/ 	.word	0x000017e0


	//   ....[53]....
        /*0284*/ 	.word	0x00001800


	//   ....[54]....
        /*0288*/ 	.word	0x00001820


	//   ....[55]....
        /*028c*/ 	.word	0x00001830


	//   ....[56]....
        /*0290*/ 	.word	0x00001860


	//   ....[57]....
        /*0294*/ 	.word	0x00001870


	//   ....[58]....
        /*0298*/ 	.word	0x000018a0


	//   ....[59]....
        /*029c*/ 	.word	0x000018d0


	//   ....[60]....
        /*02a0*/ 	.word	0x00001910


	//   ....[61]....
        /*02a4*/ 	.word	0x00001930


	//   ....[62]....
        /*02a8*/ 	.word	0x00001970


	//   ....[63]....
        /*02ac*/ 	.word	0x000019a0


	//----- nvinfo : EIATTR_VRC_CTA_INIT_COUNT
	.align		4
.L_17169:
        /*02b0*/ 	.byte	0x02, 0x4a
	.zero		1
	.zero		1


	//----- nvinfo : EIATTR_EXIT_INSTR_OFFSETS
	.align		4
        /*02b4*/ 	.byte	0x04, 0x1c
        /*02b6*/ 	.short	(.L_17171 - .L_17170)


	//   ....[0]....
.L_17170:
        /*02b8*/ 	.word	0x000006b0


	//   ....[1]....
        /*02bc*/ 	.word	0x00001c10


	//----- nvinfo : EIATTR_MAX_THREADS
	.align		4
.L_17171:
        /*02c0*/ 	.byte	0x04, 0x05
        /*02c2*/ 	.short	(.L_17173 - .L_17172)
.L_17172:
        /*02c4*/ 	.word	0x00000080
        /*02c8*/ 	.word	0x00000001
        /*02cc*/ 	.word	0x00000001


	//----- nvinfo : EIATTR_CRS_STACK_SIZE
	.align		4
.L_17173:
        /*02d0*/ 	.byte	0x04, 0x1e
        /*02d2*/ 	.short	(.L_17175 - .L_17174)
.L_17174:
        /*02d4*/ 	.word	0x00000000


	//----- nvinfo : EIATTR_CBANK_PARAM_SIZE
	.align		4
.L_17175:
        /*02d8*/ 	.byte	0x03, 0x19
        /*02da*/ 	.short	0x0034


	//----- nvinfo : EIATTR_PARAM_CBANK
	.align		4
        /*02dc*/ 	.byte	0x04, 0x0a
        /*02de*/ 	.short	(.L_17177 - .L_17176)
	.align		4
.L_17176:
        /*02e0*/ 	.word	index@(.nv.constant0._Z9cuda_gemmIiLi128ELi2ELi1ELi1024ELi8ELi8ELi64ELi0ELi1EEviiiPT_S1_S1_iii)
        /*02e4*/ 	.short	0x0380
        /*02e6*/ 	.short	0x0034


	//----- nvinfo : EIATTR_SW_WAR
	.align		4
.L_17177:
        /*02e8*/ 	.byte	0x04, 0x36
        /*02ea*/ 	.short	(.L_17179 - .L_17178)
.L_17178:
        /*02ec*/ 	.word	0x00000008
.L_17179:


//--------------------- .nv.info._Z9cuda_gemmIiLi128ELi2ELi1ELi1024ELi8ELi8ELi64ELi0ELi0EEviiiPT_S1_S1_iii --------------------------
	.section	.nv.info._Z9cuda_gemmIiLi128ELi2ELi1ELi1024ELi8ELi8ELi64ELi0ELi0EEviiiPT_S1_S1_iii,"",@"SHT_CUDA_INFO"
	.sectionflags	@""
	.align	4


	//----- nvinfo : EIATTR_CUDA_API_VERSION
	.align		4
        /*0000*/ 	.byte	0x04, 0x37
        /*0002*/ 	.short	(.L_17181 - .L_17180)
.L_17180:
        /*0004*/ 	.word	0x00000082


	//----- nvinfo : EIATTR_KPARAM_INFO
	.align		4
.L_17181:
        /*0008*/ 	.byte	0x04, 0x17
        /*000a*/ 	.short	(.L_17183 - .L_17182)
.L_17182:
        /*000c*/ 	.word	0x00000000
        /*0010*/ 	.short	0x0008
        /*0012*/ 	.short	0x0030
        /*0014*/ 	.byte	0x00, 0xf0, 0x11, 0x00


	//----- nvinfo : EIATTR_KPARAM_INFO
	.align		4
.L_17183:
        /*0018*/ 	.byte	0x04, 0x17
        /*001a*/ 	.short	(.L_17185 - .L_17184)
.L_17184:
        /*001c*/ 	.word	0x00000000
        /*0020*/ 	.short	0x0007
        /*0022*/ 	.short	0x002c
        /*0024*/ 	.byte	0x00, 0xf0, 0x11, 0x00


	//----- nvinfo : EIATTR_KPARAM_INFO
	.align		4
.L_17185:
        /*0028*/ 	.byte	0x04, 0x17
        /*002a*/ 	.short	(.L_17187 - .L_17186)
.L_17186:
        /*002c*/ 	.word	0x00000000
        /*0030*/ 	.short	0x0006
        /*0032*/ 	.short	0x0028
        /*0034*/ 	.byte	0x00, 0xf0, 0x11, 0x00


	//----- nvinfo : EIATTR_KPARAM_INFO
	.align		4
.L_17187:
        /*0038*/ 	.byte	0x04, 0x17
        /*003a*/ 	.short	(.L_17189 - .L_17188)
.L_17188:
        /*003c*/ 	.word	0x00000000
        /*0040*/ 	.short	0x0005
        /*0042*/ 	.short	0x0020
        /*0044*/ 	.byte	0x00, 0xf5, 0x21, 0x00


	//----- nvinfo : EIATTR_KPARAM_INFO
	.align		4
.L_17189:
        /*0048*/ 	.byte	0x04, 0x17
        /*004a*/ 	.short	(.L_17191 - .L_17190)
.L_17190:
        /*004c*/ 	.word	0x00000000
        /*0050*/ 	.short	0x0004
        /*0052*/ 	.short	0x0018
        /*0054*/ 	.byte	0x00, 0xf5, 0x21, 0x00


	//----- nvinfo : EIATTR_KPARAM_INFO
	.align		4
.L_17191:
        /*0058*/ 	.byte	0x04, 0x17
        /*005a*/ 	.short	(.L_17193 - .L_17192)
.L_17192:
        /*005c*/ 	.word	0x00000000
        /*0060*/ 	.short	0x0003
        /*0062*/ 	.short	0x0010
        /*0064*/ 	.byte	0x00, 0xf5, 0x21, 0x00


	//----- nvinfo : EIATTR_KPARAM_INFO
	.align		4
.L_17193:
        /*0068*/ 	.byte	0x04, 0x17
        /*006a*/ 	.short	(.L_17195 - .L_17194)
.L_17194:
        /*006c*/ 	.word	0x00000000
        /*0070*/ 	.short	0x0002
        /*0072*/ 	.short	0x0008
        /*0074*/ 	.byte	0x00, 0xf0, 0x11, 0x00


	//----- nvinfo : EIATTR_KPARAM_INFO
	.align		4
.L_17195:
        /*0078*/ 	.byte	0x04, 0x17
        /*007a*/ 	.short	(.L_17197 - .L_17196)
.L_17196:
        /*007c*/ 	.word	0x00000000
        /*0080*/ 	.short	0x0001
        /*0082*/ 	.short	0x0004
        /*0084*/ 	.byte	0x00, 0xf0, 0x11, 0x00


	//----- nvinfo : EIATTR_KPARAM_INFO
	.align		4
.L_17197:
        /*0088*/ 	.byte	0x04, 0x17
        /*008a*/ 	.short	(.L_17199 - .L_17198)
.L_17198:
        /*008c*/ 	.word	0x00000000
        /*0090*/ 	.short	0x0000
        /*0092*/ 	.short	0x0000
        /*0094*/ 	.byte	0x00, 0xf0, 0x11, 0x00


	//----- nvinfo : EIATTR_SPARSE_MMA_MASK
	.align		4
.L_17199:
        /*0098*/ 	.byte	0x03, 0x50
        /*009a*/ 	.short	0x0000


	//----- nvinfo : EIATTR_MAXREG_COUNT
	.align		4
        /*009c*/ 	.byte	0x03, 0x1b
        /*009e*/ 	.short	0x00ff


	//----- nvinfo : EIATTR_NUM_BARRIERS
	.align		4
        /*00a0*/ 	.byte	0x02, 0x4c
        /*00a2*/ 	.byte	0x01
	.zero		1


	//----- nvinfo : EIATTR_MERCURY_ISA_VERSION
	.align		4
        /*00a4*/ 	.byte	0x03, 0x5f
        /*00a6*/ 	.short	0x0101


	//----- nvinfo : EIATTR_COOP_GROUP_MASK_REGIDS
	.align		4
        /*00a8*/ 	.byte	0x04, 0x29
        /*00aa*/ 	.short	(.L_17201 - .L_17200)


	//   ....[0]....
.L_17200:
        /*00ac*/ 	.word	0xffffffff


	//   ....[1]....
        /*00b0*/ 	.word	0xffffffff


	//   ....[2]....
        /*00b4*/ 	.word	0xffffffff


	//   ....[3]....
        /*00b8*/ 	.word	0xffffffff


	//   ....[4]....
        /*00bc*/ 	.word	0xffffffff


	//   ....[5]....
        /*00c0*/ 	.word	0xffffffff


	//   ....[6]....
        /*00c4*/ 	.word	0xffffffff


	//   ....[7]....
        /*00c8*/ 	.word	0xffffffff


	//   ....[8]....
        /*00cc*/ 	.word	0x05000014


	//   ....[9]....
        /*00d0*/ 	.word	0x05000014


	//   ....[10]....
        /*00d4*/ 	.word	0x05000014


	//   ....[11]....
        /*00d8*/ 	.word	0x05000014


	//   ....[12]....
        /*00dc*/ 	.word	0x05000014


	//   ....[13]....
        /*00e0*/ 	.word	0x05000014


	//   ....[14]....
        /*00e4*/ 	.word	0x05000014


	//   ....[15]....
        /*00e8*/ 	.word	0x05000014


	//----- nvinfo : EIATTR_COOP_GROUP_INSTR_OFFSETS
	.align		4
.L_17201:
        /*00ec*/ 	.byte	0x04, 0x28
        /*00ee*/ 	.short	(.L_17203 - .L_17202)


	//   ....[0]....
.L_17202:
        /*00f0*/ 	.word	0x00001a20


	//   ....[1]....
        /*00f4*/ 	.word	0x00001a80


	//   ....[2]....
        /*00f8*/ 	.word	0x00001ae0


	//   ....[3]....
        /*00fc*/ 	.word	0x00001b40


	//   ....[4]....
        /*0100*/ 	.word	0x00001ba0


	//   ....[5]....
        /*0104*/ 	.word	0x00001c00


	//   ....[6]....
        /*0108*/ 	.word	0x00001c60


	//   ....[7]....
        /*010c*/ 	.word	0x00001cc0


	//   ....[8]....
        /*0110*/ 	.word	0x00002b00


	//   ....[9]....
        /*0114*/ 	.word	0x00002b90


	//   ....[10]....
        /*0118*/ 	.word	0x00002c30


	//   ....[11]....
        /*011c*/ 	.word	0x00002cc0


	//   ....[12]....
        /*0120*/ 	.word	0x00002d60


	//   ....[13]....
        /*0124*/ 	.word	0x00002df0


	//   ....[14]....
        /*0128*/ 	.word	0x00002e90


	//   ....[15]....
        /*012c*/ 	.word	0x00002f20


	//----- nvinfo : EIATTR_VRC_CTA_INIT_COUNT
	.align		4
.L_17203:
        /*0130*/ 	.byte	0x02, 0x4a
	.zero		1
	.zero		1


	//----- nvinfo : EIATTR_EXIT_INSTR_OFFSETS
	.align		4
        /*0134*/ 	.byte	0x04, 0x1c
        /*0136*/ 	.short	(.L_17205 - .L_17204)


	//   ....[0]....
.L_17204:
        /*0138*/ 	.word	0x00000710


	//   ....[1]....
        /*013c*/ 	.word	0x00002aa0


	//----- nvinfo : EIATTR_MAX_THREADS
	.align		4
.L_17205:
        /*0140*/ 	.byte	0x04, 0x05
        /*0142*/ 	.short	(.L_17207 - .L_17206)
.L_17206:
        /*0144*/ 	.word	0x00000080
        /*0148*/ 	.word	0x00000001
        /*014c*/ 	.word	0x00000001


	//----- nvinfo : EIATTR_CRS_STACK_SIZE
	.align		4
.L_17207:
        /*0150*/ 	.byte	0x04, 0x1e
        /*0152*/ 	.short	(.L_17209 - .L_17208)
.L_17208:
        /*0154*/ 	.word	0x00000000


	//----- nvinfo : EIATTR_CBANK_PARAM_SIZE
	.align		4
.L_17209:
        /*0158*/ 	.byte	0x03, 0x19
        /*015a*/ 	.short	0x0034


	//----- nvinfo : EIATTR_PARAM_CBANK
	.align		4
        /*015c*/ 	.byte	0x04, 0x0a
        /*015e*/ 	.short	(.L_17211 - .L_17210)
	.align		4
.L_17210:
        /*0160*/ 	.word	index@(.nv.constant0._Z9cuda_gemmIiLi128ELi2ELi1ELi1024ELi8ELi8ELi64ELi0ELi0EEviiiPT_S1_S1_iii)
        /*0164*/ 	.short	0x0380
        /*0166*/ 	.short	0x0034


	//----- nvinfo : EIATTR_SW_WAR
	.align		4
.L_17211:
        /*0168*/ 	.byte	0x04, 0x36
        /*016a*/ 	.short	(.L_17213 - .L_17212)
.L_17212:
        /*016c*/ 	.word	0x00000008
.L_17213:


//--------------------- .nv.info._Z9cuda_gemmIiLi128ELi2ELi1ELi1024ELi4ELi4ELi64ELi1ELi1EEviiiPT_S1_S1_iii --------------------------
	.section	.nv.info._Z9cuda_gemmIiLi128ELi2ELi1ELi1024ELi4ELi4ELi64ELi1ELi1EEviiiPT_S1_S1_iii,"",@"SHT_CUDA_INFO"
	.sectionflags	@""
	.align	4


	//----- nvinfo : EIATTR_CUDA_API_VERSION
	.align		4
        /*0000*/ 	.byte	0x04, 0x37
        /*0002*/ 	.short	(.L_17215 - .L_17214)
.L_17214:
        /*0004*/ 	.word	0x00000082


	//----- nvinfo : EIATTR_KPARAM_INFO
	.align		4
.L_17215:
        /*0008*/ 	.byte	0x04, 0x17
        /*000a*/ 	.short	(.L_17217 - .L_17216)
.L_17216:
        /*000c*/ 	.word	0x00000000
        /*0010*/ 	.short	0x0008
        /*0012*/ 	.short	0x0030
        /*0014*/ 	.byte	0x00, 0xf0, 0x11, 0x00


	//----- nvinfo : EIATTR_KPARAM_INFO
	.align		4
.L_17217:
        /*0018*/ 	.byte	0x04, 0x17
        /*001a*/ 	.short	(.L_17219 - .L_17218)
.L_17218:
        /*001c*/ 	.word	0x00000000
        /*0020*/ 	.short	0x0007
        /*0022*/ 	.short	0x002c
        /*0024*/ 	.byte	0x00, 0xf0, 0x11, 0x00


	//----- nvinfo : EIATTR_KPARAM_INFO
	.align		4
.L_17219:
        /*0028*/ 	.byte	0x04, 0x17
        /*002a*/ 	.short	(.L_17221 - .L_17220)
.L_17220:
        /*002c*/ 	.word	0x00000000
        /*0030*/ 	.short	0x0006
        /*0032*/ 	.short	0x0028
        /*0034*/ 	.byte	0x00, 0xf0, 0x11, 0x00


	//----- nvinfo : EIATTR_KPARAM_INFO
	.align		4
.L_17221:
        /*0038*/ 	.byte	0x04, 0x17
        /*003a*/ 	.short	(.L_17223 - .L_17222)
.L_17222:
        /*003c*/ 	.word	0x00000000
        /*0040*/ 	.short	0x0005
        /*0042*/ 	.short	0x0020
        /*0044*/ 	.byte	0x00, 0xf5, 0x21, 0x00


	//----- nvinfo : EIATTR_KPARAM_INFO
	.align		4
.L_17223:
        /*0048*/ 	.byte	0x04, 0x17
        /*004a*/ 	.short	(.L_17225 - .L_17224)
.L_17224:
        /*004c*/ 	.word	0x00000000
        /*0050*/ 	.short	0x0004
        /*0052*/ 	.short	0x0018
        /*0054*/ 	.byte	0x00, 0xf5, 0x21, 0x00


	//----- nvinfo : EIATTR_KPARAM_INFO
	.align		4
.L_17225:
        /*0058*/ 	.byte	0x04, 0x17
        /*005a*/ 	.short	(.L_17227 - .L_17226)
.L_17226:
        /*005c*/ 	.word	0x00000000
        /*0060*/ 	.short	0x0003
        /*0062*/ 	.short	0x0010
        /*0064*/ 	.byte	0x00, 0xf5, 0x21, 0x00


	//----- nvinfo : EIATTR_KPARAM_INFO
	.align		4
.L_17227:
        /*0068*/ 	.byte	0x04, 0x17
        /*006a*/ 	.short	(.L_17229 - .L_17228)
.L_17228:
        /*006c*/ 	.word	0x00000000
        /*0070*/ 	.short	0x0002
        /*0072*/ 	.short	0x0008
        /*0074*/ 	.byte	0x00, 0xf0, 0x11, 0x00


	//----- nvinfo : EIATTR_KPARAM_INFO
	.align		4
.L_17229:
        /*0078*/ 	.byte	0x04, 0x17
        /*007a*/ 	.short	(.L_17231 - .L_17230)
.L_17230:
        /*007c*/ 	.word	0x00000000
        /*0080*/ 	.short	0x0001
        /*0082*/ 	.short	0x0004
        /*0084*/ 	.byte	0x00, 0xf0, 0x11, 0x00


	//----- nvinfo : EIATTR_KPARAM_INFO
	.align		4
.L_17231:
        /*0088*/ 	.byte	0x04, 0x17
        /*008a*/ 	.short	(.L_17233 - .L_17232)
.L_17232:
        /*008c*/ 	.word	0x00000000
        /*0090*/ 	.short	0x0000
        /*0092*/ 	.short	0x0000
        /*0094*/ 	.byte	0x00, 0xf0, 0x11, 0x00


	//----- nvinfo : EIATTR_SPARSE_MMA_MASK
	.align		4
.L_17233:
        /*0098*/ 	.byte	0x03, 0x50
        /*009a*/ 	.short	0x0000


	//----- nvinfo : EIATTR_MAXREG_COUNT
	.align		4
        /*009c*/ 	.byte	0x03, 0x1b
        /*009e*/ 	.short	0x00ff


	//----- nvinfo : EIATTR_NUM_BARRIERS
	.align		4
        /*00a0*/ 	.byte	0x02, 0x4c
        /*00a2*/ 	.byte	0x01
	.zero		1


	//----- nvinfo : EIATTR_MERCURY_ISA_VERSION
	.align		4
        /*00a4*/ 	.byte	0x03, 0x5f
        /*00a6*/ 	.short	0x0101


	//----- nvinfo : EIATTR_COOP_GROUP_MASK_REGIDS
	.align		4
        /*00a8*/ 	.byte	0x04, 0x29
        /*00aa*/ 	.short	(.L_17235 - .L_17234)


	//   ....[0]....
.L_17234:
        /*00ac*/ 	.word	0xffffffff


	//   ....[1]....
        /*00b0*/ 	.word	0xffffffff


	//   ....[2]....
        /*00b4*/ 	.word	0xffffffff


	//   ....[3]....
        /*00b8*/ 	.word	0xffffffff


	//   ....[4]....
        /*00bc*/ 	.word	0xffffffff


	//   ....[5]....
        /*00c0*/ 	.word	0xffffffff


	//   ....[6]....
        /*00c4*/ 	.word	0xffffffff


	//   ....[7]....
        /*00c8*/ 	.word	0xffffffff


	//   ....[8]....
        /*00cc*/ 	.word	0xffffffff


	//   ....[9]....
        /*00d0*/ 	.word	0xffffffff


	//   ....[10]....
        /*00d4*/ 	.word	0xffffffff


	//   ....[11]....
        /*00d8*/ 	.word	0xffffffff


	//   ....[12]....
        /*00dc*/ 	.word	0xffffffff


	//   ....[13]....
        /*00e0*/ 	.word	0xffffffff


	//   ....[14]....
        /*00e4*/ 	.word	0xffffffff


	//   ....[15]....
        /*00e8*/ 	.word	0xffffffff


	//----- nvinfo : EIATTR_COOP_GROUP_INSTR_OFFSETS
	.align		4
.L_17235:
        /*00ec*/ 	.byte	0x04, 0x28
        /*00ee*/ 	.short	(.L_17237 - .L_17236)


	//   ....[0]....
.L_17236:
        /*00f0*/ 	.word	0x00000900


	//   ....[1]....
        /*00f4*/ 	.word	0x00000910


	//   ....[2]....
        /*00f8*/ 	.word	0x00000920


	//   ....[3]....
        /*00fc*/ 	.word	0x00000930


	//   ....[4]....
        /*0100*/ 	.word	0x00000940


	//   ....[5]....
        /*0104*/ 	.word	0x00000950


	//   ....[6]....
        /*0108*/ 	.word	0x00000970


	//   ....[7]....
        /*010c*/ 	.word	0x000009a0


	//   ....[8]....
        /*0110*/ 	.word	0x00000a00


	//   ....[9]....
        /*0114*/ 	.word	0x00000a50


	//   ....[10]....
        /*0118*/ 	.word	0x00000a60


	//   ....[11]....
        /*011c*/ 	.word	0x00000a80


	//   ....[12]....
        /*0120*/ 	.word	0x00000af0


	//   ....[13]....
        /*0124*/ 	.word	0x00000b20


	//   ....[14]....
        /*0128*/ 	.word	0x00000b50


	//   ....[15]....
        /*012c*/ 	.word	0x00000b80


	//----- nvinfo : EIATTR_VRC_CTA_INIT_COUNT
	.align		4
.L_17237:
        /*0130*/ 	.byte	0x02, 0x4a
	.zero		1
	.zero		1


	//----- nvinfo : EIATTR_EXIT_INSTR_OFFSETS
	.align		4
        /*0134*/ 	.byte	0x04, 0x1c
        /*0136*/ 	.short	(.L_17239 - .L_17238)


	//   ....[0]....
.L_17238:
        /*0138*/ 	.word	0x000001b0


	//   ....[1]....
        /*013c*/ 	.word	0x00000d20


	//----- nvinfo : EIATTR_MAX_THREADS
	.align		4
.L_17239:
        /*0140*/ 	.byte	0x04, 0x05
        /*0142*/ 	.short	(.L_17241 - .L_17240)
.L_17240:
        /*0144*/ 	.word	0x00000080
        /*0148*/ 	.word	0x00000001
        /*014c*/ 	.word	0x00000001


	//----- nvinfo : EIATTR_CRS_STACK_SIZE
	.align		4
.L_17241:
        /*0150*/ 	.byte	0x04, 0x1e
        /*0152*/ 	.short	(.L_17243 - .L_17242)
.L_17242:
        /*0154*/ 	.word	0x00000000


	//----- nvinfo : EIATTR_CBANK_PARAM_SIZE
	.align		4
.L_17243:
        /*0158*/ 	.byte	0x03, 0x19
        /*015a*/ 	.short	0x0034


	//----- nvinfo : EIATTR_PARAM_CBANK
	.align		4
        /*015c*/ 	.byte	0x04, 0x0a
        /*015e*/ 	.short	(.L_17245 - .L_17244)
	.align		4
.L_17244:
        /*0160*/ 	.word	index@(.nv.constant0._Z9cuda_gemmIiLi128ELi2ELi1ELi1024ELi4ELi4ELi64ELi1ELi1EEviiiPT_S1_S1_iii)
        /*0164*/ 	.short	0x0380
        /*0166*/ 	.short	0x0034


	//----- nvinfo : EIATTR_SW_WAR
	.align		4
.L_17245:
        /*0168*/ 	.byte	0x04, 0x36
        /*016a*/ 	.short	(.L_17247 - .L_17246)
.L_17246:
        /*016c*/ 	.word	0x00000008
.L_17247:


//--------------------- .nv.info._Z9cuda_gemmIiLi128ELi2ELi1ELi1024ELi4ELi4ELi64ELi1ELi0EEviiiPT_S1_S1_iii --------------------------
	.section	.nv.info._Z9cuda_gemmIiLi128ELi2ELi1ELi1024ELi4ELi4ELi64ELi1ELi0EEviiiPT_S1_S1_iii,"",@"SHT_CUDA_INFO"
	.sectionflags	@""
	.align	4


	//----- nvinfo : EIATTR_CUDA_API_VERSION
	.align		4
        /*0000*/ 	.byte	0x04, 0x37
        /*0002*/ 	.short	(.L_17249 - .L_17248)
.L_17248:
        /*0004*/ 	.word	0x00000082


	//----- nvinfo : EIATTR_KPARAM_INFO
	.align		4
.L_17249:
        /*0008*/ 	.byte	0x04, 0x17
        /*000a*/ 	.short	(.L_17251 - .L_17250)
.L_17250:
        /*000c*/ 	.word	0x00000000
        /*0010*/ 	.short	0x0008
        /*0012*/ 	.short	0x0030
        /*0014*/ 	.byte	0x00, 0xf0, 0x11, 0x00


	//----- nvinfo : EIATTR_KPARAM_INFO
	.align		4
.L_17251:
        /*0018*/ 	.byte	0x04, 0x17
        /*001a*/ 	.short	(.L_17253 - .L_17252)
.L_17252:
        /*001c*/ 	.word	0x00000000
        /*0020*/ 	.short	0x0007
        /*0022*/ 	.short	0x002c
        /*0024*/ 	.byte	0x00, 0xf0, 0x11, 0x00


	//----- nvinfo : EIATTR_KPARAM_INFO
	.align		4
.L_17253:
        /*0028*/ 	.byte	0x04, 0x17
        /*002a*/ 	.short	(.L_17255 - .L_17254)
.L_17254:
        /*002c*/ 	.word	0x00000000
        /*0030*/ 	.short	0x0006
        /*0032*/ 	.short	0x0028
        /*0034*/ 	.byte	0x00, 0xf0, 0x11, 0x00


	//----- nvinfo : EIATTR_KPARAM_INFO
	.align		4
.L_17255:
        /*0038*/ 	.byte	0x04, 0x17
        /*003a*/ 	.short	(.L_17257 - .L_17256)
.L_17256:
        /*003c*/ 	.word	0x00000000
        /*0040*/ 	.short	0x0005
        /*0042*/ 	.short	0x0020
        /*0044*/ 	.byte	0x00, 0xf5, 0x21, 0x00


	//----- nvinfo : EIATTR_KPARAM_INFO
	.align		4
.L_17257:
        /*0048*/ 	.byte	0x04, 0x17
        /*004a*/ 	.short	(.L_17259 - .L_17258)
.L_17258:
        /*004c*/ 	.word	0x00000000
        /*0050*/ 	.short	0x0004
        /*0052*/ 	.short	0x0018
        /*0054*/ 	.byte	0x00, 0xf5, 0x21, 0x00


	//----- nvinfo : EIATTR_KPARAM_INFO
	.align		4
.L_17259:
        /*0058*/ 	.byte	0x04, 0x17
        /*005a*/ 	.short	(.L_17261 - .L_17260)
.L_17260:
        /*005c*/ 	.word	0x00000000
        /*0060*/ 	.short	0x0003
        /*0062*/ 	.short	0x0010
        /*0064*/ 	.byte	0x00, 0xf5, 0x21, 0x00


	//----- nvinfo : EIATTR_KPARAM_INFO
	.align		4
.L_17261:
        /*0068*/ 	.byte	0x04, 0x17
        /*006a*/ 	.short	(.L_17263 - .L_17262)
.L_17262:
        /*006c*/ 	.word	0x00000000
        /*0070*/ 	.short	0x0002
        /*0072*/ 	.short	0x0008
        /*0074*/ 	.byte	0x00, 0xf0, 0x11, 0x00


	//----- nvinfo : EIATTR_KPARAM_INFO
	.align		4
.L_17263:
        /*0078*/ 	.byte	0x04, 0x17
        /*007a*/ 	.short	(.L_17265 - .L_17264)
.L_17264:
        /*007c*/ 	.word	0x00000000
        /*0080*/ 	.short	0x0001
        /*0082*/ 	.short	0x0004
        /*0084*/ 	.byte	0x00, 0xf0, 0x11, 0x00


	//----- nvinfo : EIATTR_KPARAM_INFO
	.align		4
.L_17265:
        /*0088*/ 	.byte	0x04, 0x17
        /*008a*/ 	.short	(.L_17267 - .L_17266)
.L_17266:
        /*008c*/ 	.word	0x00000000
        /*0090*/ 	.short	0x0000
        /*0092*/ 	.short	0x0000
        /*0094*/ 	.byte	0x00, 0xf0, 0x11, 0x00


	//----- nvinfo : EIATTR_SPARSE_MMA_MASK
	.align		4
.L_17267:
        /*0098*/ 	.byte	0x03, 0x50
        /*009a*/ 	.short	0x0000


	//----- nvinfo : EIATTR_MAXREG_COUNT
	.align		4
        /*009c*/ 	.byte	0x03, 0x1b
        /*009e*/ 	.short	0x00ff


	//----- nvinfo : EIATTR_NUM_BARRIERS
	.align		4
        /*00a0*/ 	.byte	0x02, 0x4c
        /*00a2*/ 	.byte	0x01
	.zero		1


	//----- nvinfo : EIATTR_MERCURY_ISA_VERSION
	.align		4
        /*00a4*/ 	.byte	0x03, 0x5f
        /*00a6*/ 	.short	0x0101


	//----- nvinfo : EIATTR_COOP_GROUP_MASK_REGIDS
	.align		4
        /*00a8*/ 	.byte	0x04, 0x29
        /*00aa*/ 	.short	(.L_17269 - .L_17268)


	//   ....[0]....
.L_17268:
        /*00ac*/ 	.word	0xffffffff


	//   ....[1]....
        /*00b0*/ 	.word	0xffffffff


	//   ....[2]....
        /*00b4*/ 	.word	0xffffffff


	//   ....[3]....
        /*00b8*/ 	.word	0xffffffff


	//   ....[4]....
        /*00bc*/ 	.word	0x0500000f


	//   ....[5]....
        /*00c0*/ 	.word	0x0500000f


	//   ....[6]....
        /*00c4*/ 	.word	0x0500000f


	//   ....[7]....
        /*00c8*/ 	.word	0x0500000f


	//----- nvinfo : EIATTR_COOP_GROUP_INSTR_OFFSETS
	.align		4
.L_17269:
        /*00cc*/ 	.byte	0x04, 0x28
        /*00ce*/ 	.short	(.L_17271 - .L_17270)


	//   ....[0]....
.L_17270:
        /*00d0*/ 	.word	0x00001610


	//   ....[1]....
        /*00d4*/ 	.word	0x00001660


	//   ....[2]....
        /*00d8*/ 	.word	0x000016c0


	//   ....[3]....
        /*00dc*/ 	.word	0x00001720


	//   ....[4]....
        /*00e0*/ 	.word	0x00002250


	//   ....[5]....
        /*00e4*/ 	.word	0x000022e0


	//   ....[6]....
        /*00e8*/ 	.word	0x00002370


	//   ....[7]....
        /*00ec*/ 	.word	0x00002400


	//----- nvinfo : EIATTR_VRC_CTA_INIT_COUNT
	.align		4
.L_17271:
        /*00f0*/ 	.byte	0x02, 0x4a
	.zero		1
	.zero		1


	//----- nvinfo : EIATTR_EXIT_INSTR_OFFSETS
	.align		4
        /*00f4*/ 	.byte	0x04, 0x1c
        /*00f6*/ 	.short	(.L_17273 - .L_17272)


	//   ....[0]....
.L_17272:
        /*00f8*/ 	.word	0x000006f0


	//   ....[1]....
        /*00fc*/ 	.word	0x000021f0


	//----- nvinfo : EIATTR_MAX_THREADS
	.align		4
.L_17273:
        /*0100*/ 	.byte	0x04, 0x05
        /*0102*/ 	.short	(.L_17275 - .L_17274)
.L_17274:
        /*0104*/ 	.word	0x00000080
        /*0108*/ 	.word	0x00000001
        /*010c*/ 	.word	0x00000001


	//----- nvinfo : EIATTR_CRS_STACK_SIZE
	.align		4
.L_17275:
        /*0110*/ 	.byte	0x04, 0x1e
        /*0112*/ 	.short	(.L_17277 - .L_17276)
.L_17276:
        /*0114*/ 	.word	0x00000000


	//----- nvinfo : EIATTR_CBANK_PARAM_SIZE
	.align		4
.L_17277:
        /*0118*/ 	.byte	0x03, 0x19
        /*011a*/ 	.short	0x0034


	//----- nvinfo : EIATTR_PARAM_CBANK
	.align		4
        /*011c*/ 	.byte	0x04, 0x0a
        /*011e*/ 	.short	(.L_17279 - .L_17278)
	.align		4
.L_17278:
        /*0120*/ 	.word	index@(.nv.constant0._Z9cuda_gemmIiLi128ELi2ELi1ELi1024ELi4ELi4ELi64ELi1ELi0EEviiiPT_S1_S1_iii)
        /*0124*/ 	.short	0x0380
        /*0126*/ 	.short	0x0034


	//----- nvinfo : EIATTR_SW_WAR
	.align		4
.L_17279:
        /*0128*/ 	.byte	0x04, 0x36
        /*012a*/ 	.short	(.L_17281 - .L_17280)
.L_17280:
        /*012c*/ 	.word	0x00000008
.L_17281:


//--------------------- .nv.info._Z9cuda_gemmIiLi128ELi2ELi1ELi1024ELi4ELi4ELi64ELi0ELi1EEviiiPT_S1_S1_iii --------------------------
	.section	.nv.info._Z9cuda_gemmIiLi128ELi2ELi1ELi1024ELi4ELi4ELi64ELi0ELi1EEviiiPT_S1_S1_iii,"",@"SHT_CUDA_INFO"
	.sectionflags	@""
	.align	4


	//----- nvinfo : EIATTR_CUDA_API_VERSION
	.align		4
        /*0000*/ 	.byte	0x04, 0x37
        /*0002*/ 	.short	(.L_17283 - .L_17282)
.L_17282:
        /*0004*/ 	.word	0x00000082


	//----- nvinfo : EIATTR_KPARAM_INFO
	.align		4
.L_17283:
        /*0008*/ 	.byte	0x04, 0x17
        /*000a*/ 	.short	(.L_17285 - .L_17284)
.L_17284:
        /*000c*/ 	.word	0x00000000
        /*0010*/ 	.short	0x0008
        /*0012*/ 	.short	0x0030
        /*0014*/ 	.byte	0x00, 0xf0, 0x11, 0x00


	//----- nvinfo : EIATTR_KPARAM_INFO
	.align		4
.L_17285:
        /*0018*/ 	.byte	0x04, 0x17
        /*001a*/ 	.short	(.L_17287 - .L_17286)
.L_17286:
        /*001c*/ 	.word	0x00000000
        /*0020*/ 	.short	0x0007
        /*0022*/ 	.short	0x002c
        /*0024*/ 	.byte	0x00, 0xf0, 0x11, 0x00


	//----- nvinfo : EIATTR_KPARAM_INFO
	.align		4
.L_17287:
        /*0028*/ 	.byte	0x04, 0x17
        /*002a*/ 	.short	(.L_17289 - .L_17288)
.L_17288:
        /*002c*/ 	.word	0x00000000
        /*0030*/ 	.short	0x0006
        /*0032*/ 	.short	0x0028
        /*0034*/ 	.byte	0x00, 0xf0, 0x11, 0x00


	//----- nvinfo : EIATTR_KPARAM_INFO
	.align		4
.L_17289:
        /*0038*/ 	.byte	0x04, 0x17
        /*003a*/ 	.short	(.L_17291 - .L_17290)
.L_17290:
        /*003c*/ 	.word	0x00000000
        /*0040*/ 	.short	0x0005
        /*0042*/ 	.short	0x0020
        /*0044*/ 	.byte	0x00, 0xf5, 0x21, 0x00


	//----- nvinfo : EIATTR_KPARAM_INFO
	.align		4
.L_17291:
        /*0048*/ 	.byte	0x04, 0x17
        /*004a*/ 	.short	(.L_17293 - .L_17292)
.L_17292:
        /*004c*/ 	.word	0x00000000
        /*0050*/ 	.short	0x0004
        /*0052*/ 	.short	0x0018
        /*0054*/ 	.byte	0x00, 0xf5, 0x21, 0x00


	//----- nvinfo : EIATTR_KPARAM_INFO
	.align		4
.L_17293:
        /*0058*/ 	.byte	0x04, 0x17
        /*005a*/ 	.short	(.L_17295 - .L_17294)
.L_17294:
        /*005c*/ 	.word	0x00000000
        /*0060*/ 	.short	0x0003
        /*0062*/ 	.short	0x0010
        /*0064*/ 	.byte	0x00, 0xf5, 0x21, 0x00


	//----- nvinfo : EIATTR_KPARAM_INFO
	.align		4
.L_17295:
        /*0068*/ 	.byte	0x04, 0x17
        /*006a*/ 	.short	(.L_17297 - .L_17296)
.L_17296:
        /*006c*/ 	.word	0x00000000
        /*0070*/ 	.short	0x0002
        /*0072*/ 	.short	0x0008
        /*0074*/ 	.byte	0x00, 0xf0, 0x11, 0x00


	//----- nvinfo : EIATTR_KPARAM_INFO
	.align		4
.L_17297:
        /*0078*/ 	.byte	0x04, 0x17
        /*007a*/ 	.short	(.L_17299 - .L_17298)
.L_17298:
        /*007c*/ 	.word	0x00000000
        /*0080*/ 	.short	0x0001
        /*0082*/ 	.short	0x0004
        /*0084*/ 	.byte	0x00, 0xf0, 0x11, 0x00


	//----- nvinfo : EIATTR_KPARAM_INFO
	.align		4
.L_17299:
        /*0088*/ 	.byte	0x04, 0x17
        /*008a*/ 	.short	(.L_17301 - .L_17300)
.L_17300:
        /*008c*/ 	.word	0x00000000
        /*0090*/ 	.short	0x0000
        /*0092*/ 	.short	0x0000
        /*0094*/ 	.byte	0x00, 0xf0, 0x11, 0x00


	//----- nvinfo : EIATTR_SPARSE_MMA_MASK
	.align		4
.L_17301:
        /*0098*/ 	.byte	0x03, 0x50
        /*009a*/ 	.short	0x0000


	//----- nvinfo : EIATTR_MAXREG_COUNT
	.align		4
        /*009c*/ 	.byte	0x03, 0x1b
        /*009e*/ 	.short	0x00ff


	//----- nvinfo : EIATTR_NUM_BARRIERS
	.align		4
        /*00a0*/ 	.byte	0x02, 0x4c
        /*00a2*/ 	.byte	0x01
	.zero		1


	//----- nvinfo : EIATTR_MERCURY_ISA_VERSION
	.align		4
        /*00a4*/ 	.byte	0x03, 0x5f
        /*00a6*/ 	.short	0x0101


	//----- nvinfo : EIATTR_COOP_GROUP_MASK_REGIDS
	.align		4
        /*00a8*/ 	.byte	0x04, 0x29
        /*00aa*/ 	.short	(.L_17303 - .L_17302)


	//   ....[0]....
.L_17302:
        /*00ac*/ 	.word	0xffffffff


	//   ....[1]....
        /*00b0*/ 	.word	0xffffffff


	//   ....[2]....
        /*00b4*/ 	.word	0xffffffff


	//   ....[3]....
        /*00b8*/ 	.word	0xffffffff


	//   ....[4]....
        /*00bc*/ 	.word	0xffffffff


	//   ....[5]....
        /*00c0*/ 	.word	0xffffffff


	//   ....[6]....
        /*00c4*/ 	.word	0xffffffff


	//   ....[7]....
        /*00c8*/ 	.word	0xffffffff


	//   ....[8]....
        /*00cc*/ 	.word	0xffffffff


	//   ....[9]....
        /*00d0*/ 	.word	0xffffffff


	//   ....[10]....
        /*00d4*/ 	.word	0xffffffff


	//   ....[11]....
        /*00d8*/ 	.word	0xffffffff


	//   ....[12]....
        /*00dc*/ 	.word	0xffffffff


	//   ....[13]....
        /*00e0*/ 	.word	0xffffffff


	//   ....[14]....
        /*00e4*/ 	.word	0xffffffff


	//   ....[15]....
        /*00e8*/ 	.word	0xffffffff


	//----- nvinfo : EIATTR_COOP_GROUP_INSTR_OFFSETS
	.align		4
.L_17303:
        /*00ec*/ 	.byte	0x04, 0x28
        /*00ee*/ 	.short	(.L_17305 - .L_17304)


	//   ....[0]....
.L_17304:
        /*00f0*/ 	.word	0x00000aa0


	//   ....[1]....
        /*00f4*/ 	.word	0x00000ab0


	//   ....[2]....
        /*00f8*/ 	.word	0x00000ac0


	//   ....[3]....
        /*00fc*/ 	.word	0x00000ad0


	//   ....[4]....
        /*0100*/ 	.word	0x00000ae0


	//   ....[5]....
        /*0104*/ 	.word	0x00000af0


	//   ....[6]....
        /*0108*/ 	.word	0x00000b00


	//   ....[7]....
        /*010c*/ 	.word	0x00000b30


	//   ....[8]....
        /*0110*/ 	.word	0x00000ba0


	//   ....[9]....
        /*0114*/ 	.word	0x00000c00


	//   ....[10]....
        /*0118*/ 	.word	0x00000c30


	//   ....[11]....
        /*011c*/ 	.word	0x00000c50


	//   ....[12]....
        /*0120*/ 	.word	0x00000c60


	//   ....[13]....
        /*0124*/ 	.word	0x00000cf0


	//   ....[14]....
        /*0128*/ 	.word	0x00000d00


	//   ....[15]....
        /*012c*/ 	.word	0x00000d10


	//----- nvinfo : EIATTR_VRC_CTA_INIT_COUNT
	.align		4
.L_17305:
        /*0130*/ 	.byte	0x02, 0x4a
	.zero		1
	.zero		1


	//----- nvinfo : EIATTR_EXIT_INSTR_OFFSETS
	.align		4
        /*0134*/ 	.byte	0x04, 0x1c
        /*0136*/ 	.short	(.L_17307 - .L_17306)


	//   ....[0]....
.L_17306:
        /*0138*/ 	.word	0x000001c0


	//   ....[1]....
        /*013c*/ 	.word	0x00000f80


	//----- nvinfo : EIATTR_MAX_THREADS
	.align		4
.L_17307:
        /*0140*/ 	.byte	0x04, 0x05
        /*0142*/ 	.short	(.L_17309 - .L_17308)
.L_17308:
        /*0144*/ 	.word	0x00000080
        /*0148*/ 	.word	0x00000001
        /*014c*/ 	.word	0x00000001


	//----- nvinfo : EIATTR_CRS_STACK_SIZE
	.align		4
.L_17309:
        /*0150*/ 	.byte	0x04, 0x1e
        /*0152*/ 	.short	(.L_17311 - .L_17310)
.L_17310:
        /*0154*/ 	.word	0x00000000


	//----- nvinfo : EIATTR_CBANK_PARAM_SIZE
	.align		4
.L_17311:
        /*0158*/ 	.byte	0x03, 0x19
        /*015a*/ 	.short	0x0034


	//----- nvinfo : EIATTR_PARAM_CBANK
	.align		4
        /*015c*/ 	.byte	0x04, 0x0a
        /*015e*/ 	.short	(.L_17313 - .L_17312)
	.align		4
.L_17312:
        /*0160*/ 	.word	index@(.nv.constant0._Z9cuda_gemmIiLi128ELi2ELi1ELi1024ELi4ELi4ELi64ELi0ELi1EEviiiPT_S1_S1_iii)
        /*0164*/ 	.short	0x0380
        /*0166*/ 	.short	0x0034


	//----- nvinfo : EIATTR_SW_WAR
	.align		4
.L_17313:
        /*0168*/ 	.byte	0x04, 0x36
        /*016a*/ 	.short	(.L_17315 - .L_17314)
.L_17314:
        /*016c*/ 	.word	0x00000008
.L_17315:


//--------------------- .nv.info._Z9cuda_gemmIiLi128ELi2ELi1ELi1024ELi4ELi4ELi64ELi0ELi0EEviiiPT_S1_S1_iii --------------------------
	.section	.nv.info._Z9cuda_gemmIiLi128ELi2ELi1ELi1024ELi4ELi4ELi64ELi0ELi0EEviiiPT_S1_S1_iii,"",@"SHT_CUDA_INFO"
	.sectionflags	@""
	.align	4


	//----- nvinfo : EIATTR_CUDA_API_VERSION
	.align		4
        /*0000*/ 	.byte	0x04, 0x37
        /*0002*/ 	.short	(.L_17317 - .L_17316)
.L_17316:
        /*0004*/ 	.word	0x00000082


	//----- nvinfo : EIATTR_KPARAM_INFO
	.align		4
.L_17317:
        /*0008*/ 	.byte	0x04, 0x17
        /*000a*/ 	.short	(.L_17319 - .L_17318)
.L_17318:
        /*000c*/ 	.word	0x00000000
        /*0010*/ 	.short	0x0008
        /*0012*/ 	.short	0x0030
        /*0014*/ 	.byte	0x00, 0xf0, 0x11, 0x00


	//----- nvinfo : EIATTR_KPARAM_INFO
	.align		4
.L_17319:
        /*0018*/ 	.byte	0x04, 0x17
        /*001a*/ 	.short	(.L_17321 - .L_17320)
.L_17320:
        /*001c*/ 	.word	0x00000000
        /*0020*/ 	.short	0x0007
        /*0022*/ 	.short	0x002c
        /*0024*/ 	.byte	0x00, 0xf0, 0x11, 0x00


	//----- nvinfo : EIATTR_KPARAM_INFO
	.align		4
.L_17321:
        /*0028*/ 	.byte	0x04, 0x17
        /*002a*/ 	.short	(.L_17323 - .L_17322)
.L_17322:
        /*002c*/ 	.word	0x00000000
        /*0030*/ 	.short	0x0006
        /*0032*/ 	.short	0x0028
        /*0034*/ 	.byte	0x00, 0xf0, 0x11, 0x00


	//----- nvinfo : EIATTR_KPARAM_INFO
	.align		4
.L_17323:
        /*0038*/ 	.byte	0x04, 0x17
        /*003a*/ 	.short	(.L_17325 - .L_17324)
.L_17324:
        /*003c*/ 	.word	0x00000000
        /*0040*/ 	.short	0x0005
        /*0042*/ 	.short	0x0020
        /*0044*/ 	.byte	0x00, 0xf5, 0x21, 0x00


	//----- nvinfo : EIATTR_KPARAM_INFO
	.align		4
.L_17325:
        /*0048*/ 	.byte	0x04, 0x17
        /*004a*/ 	.short	(.L_17327 - .L_17326)
.L_17326:
        /*004c*/ 	.word	0x00000000
        /*0050*/ 	.short	0x0004
        /*0052*/ 	.short	0x0018
        /*0054*/ 	.byte	0x00, 0xf5, 0x21, 0x00


	//----- nvinfo : EIATTR_KPARAM_INFO
	.align		4
.L_17327:
        /*0058*/ 	.byte	0x04, 0x17
        /*005a*/ 	.short	(.L_17329 - .L_17328)
.L_17328:
        /*005c*/ 	.word	0x00000000
        /*0060*/ 	.short	0x0003
        /*0062*/ 	.short	0x0010
        /*0064*/ 	.byte	0x00, 0xf5, 0x21, 0x00


	//----- nvinfo : EIATTR_KPARAM_INFO
	.align		4
.L_17329:
        /*0068*/ 	.byte	0x04, 0x17
        /*006a*/ 	.short	(.L_17331 - .L_17330)
.L_17330:
        /*006c*/ 	.word	0x00000000
        /*0070*/ 	.short	0x0002
        /*0072*/ 	.short	0x0008
        /*0074*/ 	.byte	0x00, 0xf0, 0x11, 0x00


	//----- nvinfo : EIATTR_KPARAM_INFO
	.align		4
.L_17331:
        /*0078*/ 	.byte	0x04, 0x17
        /*007a*/ 	.short	(.L_17333 - .L_17332)
.L_17332:
        /*007c*/ 	.word	0x00000000
        /*0080*/ 	.short	0x0001
        /*0082*/ 	.short	0x0004
        /*0084*/ 	.byte	0x00, 0xf0, 0x11, 0x00


	//----- nvinfo : EIATTR_KPARAM_INFO
	.align		4
.L_17333:
        /*0088*/ 	.byte	0x04, 0x17
        /*008a*/ 	.short	(.L_17335 - .L_17334)
.L_17334:
        /*008c*/ 	.word	0x00000000
        /*0090*/ 	.short	0x0000
        /*0092*/ 	.short	0x0000
        /*0094*/ 	.byte	0x00, 0xf0, 0x11, 0x00


	//----- nvinfo : EIATTR_SPARSE_MMA_MASK
	.align		4
.L_17335:
        /*0098*/ 	.byte	0x03, 0x50
        /*009a*/ 	.short	0x0000


	//----- nvinfo : EIATTR_MAXREG_COUNT
	.align		4
        /*009c*/ 	.byte	0x03, 0x1b
        /*009e*/ 	.short	0x00ff


	//----- nvinfo : EIATTR_NUM_BARRIERS
	.align		4
        /*00a0*/ 	.byte	0x02, 0x4c
        /*00a2*/ 	.byte	0x01
	.zero		1


	//----- nvinfo : EIATTR_MERCURY_ISA_VERSION
	.align		4
        /*00a4*/ 	.byte	0x03, 0x5f
        /*00a6*/ 	.short	0x0101


	//----- nvinfo : EIATTR_COOP_GROUP_MASK_REGIDS
	.align		4
        /*00a8*/ 	.byte	0x04, 0x29
        /*00aa*/ 	.short	(.L_17337 - .L_17336)


	//   ....[0]....
.L_17336:
        /*00ac*/ 	.word	0xffffffff


	//   ....[1]....
        /*00b0*/ 	.word	0xffffffff


	//   ....[2]....
        /*00b4*/ 	.word	0xffffffff


	//   ....[3]....
        /*00b8*/ 	.word	0xffffffff


	//   ....[4]....
        /*00bc*/ 	.word	0x0500000d


	//   ....[5]....
        /*00c0*/ 	.word	0x0500000d


	//   ....[6]....
        /*00c4*/ 	.word	0x0500000d


	//   ....[7]....
        /*00c8*/ 	.word	0x0500000d


	//----- nvinfo : EIATTR_COOP_GROUP_INSTR_OFFSETS
	.align		4
.L_17337:
        /*00cc*/ 	.byte	0x04, 0x28
        /*00ce*/ 	.short	(.L_17339 - .L_17338)


	//   ....[0]....
.L_17338:
        /*00d0*/ 	.word	0x000014d0


	//   ....[1]....
        /*00d4*/ 	.word	0x00001520


	//   ....[2]....
        /*00d8*/ 	.word	0x00001580


	//   ....[3]....
        /*00dc*/ 	.word	0x000015e0


	//   ....[4]....
        /*00e0*/ 	.word	0x000023c0


	//   ....[5]....
        /*00e4*/ 	.word	0x00002450


	//   ....[6]....
        /*00e8*/ 	.word	0x000024e0


	//   ....[7]....
        /*00ec*/ 	.word	0x00002570


	//----- nvinfo : EIATTR_VRC_CTA_INIT_COUNT
	.align		4
.L_17339:
        /*00f0*/ 	.byte	0x02, 0x4a
	.zero		1
	.zero		1


	//----- nvinfo : EIATTR_EXIT_INSTR_OFFSETS
	.align		4
        /*00f4*/ 	.byte	0x04, 0x1c
        /*00f6*/ 	.short	(.L_17341 - .L_17340)


	//   ....[0]....
.L_17340:
        /*00f8*/ 	.word	0x00000710


	//   ....[1]....
        /*00fc*/ 	.word	0x00002360


	//----- nvinfo : EIATTR_MAX_THREADS
	.align		4
.L_17341:
        /*0100*/ 	.byte	0x04, 0x05
        /*0102*/ 	.short	(.L_17343 - .L_17342)
.L_17342:
        /*0104*/ 	.word	0x00000080
        /*0108*/ 	.word	0x00000001
        /*010c*/ 	.word	0x00000001


	//----- nvinfo : EIATTR_CRS_STACK_SIZE
	.align		4
.L_17343:
        /*0110*/ 	.byte	0x04, 0x1e
        /*0112*/ 	.short	(.L_17345 - .L_17344)
.L_17344:
        /*0114*/ 	.word	0x00000000


	//----- nvinfo : EIATTR_CBANK_PARAM_SIZE
	.align		4
.L_17345:
        /*0118*/ 	.byte	0x03, 0x19
        /*011a*/ 	.short	0x0034


	//----- nvinfo : EIATTR_PARAM_CBANK
	.align		4
        /*011c*/ 	.byte	0x04, 0x0a
        /*011e*/ 	.short	(.L_17347 - .L_17346)
	.align		4
.L_17346:
        /*0120*/ 	.word	index@(.nv.constant0._Z9cuda_gemmIiLi128ELi2ELi1ELi1024ELi4ELi4ELi64ELi0ELi0EEviiiPT_S1_S1_iii)
        /*0124*/ 	.short	0x0380
        /*0126*/ 	.short	0x0034


	//----- nvinfo : EIATTR_SW_WAR
	.align		4
.L_17347:
        /*0128*/ 	.byte	0x04, 0x36
        /*012a*/ 	.short	(.L_17349 - .L_17348)
.L_17348:
        /*012c*/ 	.word	0x00000008
.L_17349:


//--------------------- .nv.info._Z9cuda_gemmIiLi128ELi2ELi1ELi1024ELi2ELi2ELi64ELi1ELi1EEviiiPT_S1_S1_iii --------------------------
	.section	.nv.info._Z9cuda_gemmIiLi128ELi2ELi1ELi1024ELi2ELi2ELi64ELi1ELi1EEviiiPT_S1_S1_iii,"",@"SHT_CUDA_INFO"
	.sectionflags	@""
	.align	4


	//----- nvinfo : EIATTR_CUDA_API_VERSION
	.align		4
        /*0000*/ 	.byte	0x04, 0x37
        /*0002*/ 	.short	(.L_17351 - .L_17350)
.L_17350:
        /*0004*/ 	.word	0x00000082


	//----- nvinfo : EIATTR_KPARAM_INFO
	.align		4
.L_17351:
        /*0008*/ 	.byte	0x04, 0x17
        /*000a*/ 	.short	(.L_17353 - .L_17352)
.L_17352:
        /*000c*/ 	.word	0x00000000
        /*0010*/ 	.short	0x0008
        /*0012*/ 	.short	0x0030
        /*0014*/ 	.byte	0x00, 0xf0, 0x11, 0x00


	//----- nvinfo : EIATTR_KPARAM_INFO
	.align		4
.L_17353:
        /*0018*/ 	.byte	0x04, 0x17
        /*001a*/ 	.short	(.L_17355 - .L_17354)
.L_17354:
        /*001c*/ 	.word	0x00000000
        /*0020*/ 	.short	0x0007
        /*0022*/ 	.short	0x002c
        /*0024*/ 	.byte	0x00, 0xf0, 0x11, 0x00


	//----- nvinfo : EIATTR_KPARAM_INFO
	.align		4
.L_17355:
        /*0028*/ 	.byte	0x04, 0x17
        /*002a*/ 	.short	(.L_17357 - .L_17356)
.L_17356:
        /*002c*/ 	.word	0x00000000
        /*0030*/ 	.short	0x0006
        /*0032*/ 	.short	0x0028
        /*0034*/ 	.byte	0x00, 0xf0, 0x11, 0x00


	//----- nvinfo : EIATTR_KPARAM_INFO
	.align		4
.L_17357:
        /*0038*/ 	.byte	0x04, 0x17
        /*003a*/ 	.short	(.L_17359 - .L_17358)
.L_17358:
        /*003c*/ 	.word	0x00000000
        /*0040*/ 	.short	0x0005
        /*0042*/ 	.short	0x0020
        /*0044*/ 	.byte	0x00, 0xf5, 0x21, 0x00


	//----- nvinfo : EIATTR_KPARAM_INFO
	.align		4
.L_17359:
        /*0048*/ 	.byte	0x04, 0x17
        /*004a*/ 	.short	(.L_17361 - .L_17360)
.L_17360:
        /*004c*/ 	.word	0x00000000
        /*0050*/ 	.short	0x0004
        /*0052*/ 	.short	0x0018
        /*0054*/ 	.byte	0x00, 0xf5, 0x21, 0x00


	//----- nvinfo : EIATTR_KPARAM_INFO
	.align		4
.L_17361:
        /*0058*/ 	.byte	0x04, 0x17
        /*005a*/ 	.short	(.L_17363 - .L_17362)
.L_17362:
        /*005c*/ 	.word	0x00000000
        /*0060*/ 	.short	0x0003
        /*0062*/ 	.short	0x0010
        /*0064*/ 	.byte	0x00, 0xf5, 0x21, 0x00


	//----- nvinfo : EIATTR_KPARAM_INFO
	.align		4
.L_17363:
        /*0068*/ 	.byte	0x04, 0x17
        /*006a*/ 	.short	(.L_17365 - .L_17364)
.L_17364:
        /*006c*/ 	.word	0x00000000
        /*0070*/ 	.short	0x0002
        /*0072*/ 	.short	0x0008
        /*0074*/ 	.byte	0x00, 0xf0, 0x11, 0x00


	//----- nvinfo : EIATTR_KPARAM_INFO
	.align		4
.L_17365:
        /*0078*/ 	.byte	0x04, 0x17
        /*007a*/ 	.short	(.L_17367 - .L_17366)
.L_17366:
        /*007c*/ 	.word	0x00000000
        /*0080*/ 	.short	0x0001
        /*0082*/ 	.short	0x0004
        /*0084*/ 	.byte	0x00, 0xf0, 0x11, 0x00


	//----- nvinfo : EIATTR_KPARAM_INFO
	.align		4
.L_17367:
        /*0088*/ 	.byte	0x04, 0x17
        /*008a*/ 	.short	(.L_17369 - .L_17368)
.L_17368:
        /*008c*/ 	.word	0x00000000
        /*0090*/ 	.short	0x0000
        /*0092*/ 	.short	0x0000
        /*0094*/ 	.byte	0x00, 0xf0, 0x11, 0x00


	//----- nvinfo : EIATTR_SPARSE_MMA_MASK
	.align		4
.L_17369:
        /*0098*/ 	.byte	0x03, 0x50
        /*009a*/ 	.short	0x0000


	//----- nvinfo : EIATTR_MAXREG_COUNT
	.align		4
        /*009c*/ 	.byte	0x03, 0x1b
        /*009e*/ 	.short	0x00ff


	//----- nvinfo : EIATTR_NUM_BARRIERS
	.align		4
        /*00a0*/ 	.byte	0x02, 0x4c
        /*00a2*/ 	.byte	0x01
	.zero		1


	//----- nvinfo : EIATTR_MERCURY_ISA_VERSION
	.align		4
        /*00a4*/ 	.byte	0x03, 0x5f
        /*00a6*/ 	.short	0x0101


	//----- nvinfo : EIATTR_COOP_GROUP_MASK_REGIDS
	.align		4
        /*00a8*/ 	.byte	0x04, 0x29
        /*00aa*/ 	.short	(.L_17371 - .L_17370)


	//   ....[0]....
.L_17370:
        /*00ac*/ 	.word	0xffffffff


	//   ....[1]....
        /*00b0*/ 	.word	0xffffffff


	//   ....[2]....
        /*00b4*/ 	.word	0xffffffff


	//   ....[3]....
        /*00b8*/ 	.word	0xffffffff


	//----- nvinfo : EIATTR_COOP_GROUP_INSTR_OFFSETS
	.align		4
.L_17371:
        /*00bc*/ 	.byte	0x04, 0x28
        /*00be*/ 	.short	(.L_17373 - .L_17372)


	//   ....[0]....
.L_17372:
        /*00c0*/ 	.word	0x000008d0


	//   ....[1]....
        /*00c4*/ 	.word	0x000008e0


	//   ....[2]....
        /*00c8*/ 	.word	0x000008f0


	//   ....[3]....
        /*00cc*/ 	.word	0x00000900


	//----- nvinfo : EIATTR_VRC_CTA_INIT_COUNT
	.align		4
.L_17373:
        /*00d0*/ 	.byte	0x02, 0x4a
	.zero		1
	.zero		1


	//----- nvinfo : EIATTR_EXIT_INSTR_OFFSETS
	.align		4
        /*00d4*/ 	.byte	0x04, 0x1c
        /*00d6*/ 	.short	(.L_17375 - .L_17374)


	//   ....[0]....
.L_17374:
        /*00d8*/ 	.word	0x000001c0


	//   ....[1]....
        /*00dc*/ 	.word	0x00000ad0


	//----- nvinfo : EIATTR_MAX_THREADS
	.align		4
.L_17375:
        /*00e0*/ 	.byte	0x04, 0x05
        /*00e2*/ 	.short	(.L_17377 - .L_17376)
.L_17376:
        /*00e4*/ 	.word	0x00000080
        /*00e8*/ 	.word	0x00000001
        /*00ec*/ 	.word	0x00000001


	//----- nvinfo : EIATTR_CRS_STACK_SIZE
	.align		4
.L_17377:
        /*00f0*/ 	.byte	0x04, 0x1e
        /*00f2*/ 	.short	(.L_17379 - .L_17378)
.L_17378:
        /*00f4*/ 	.word	0x00000000


	//----- nvinfo : EIATTR_CBANK_PARAM_SIZE
	.align		4
.L_17379:
        /*00f8*/ 	.byte	0x03, 0x19
        /*00fa*/ 	.short	0x0034


	//----- nvinfo : EIATTR_PARAM_CBANK
	.align		4
        /*00fc*/ 	.byte	0x04, 0x0a
        /*00fe*/ 	.short	(.L_17381 - .L_17380)
	.align		4
.L_17380:
        /*0100*/ 	.word	index@(.nv.constant0._Z9cuda_gemmIiLi128ELi2ELi1ELi1024ELi2ELi2ELi64ELi1ELi1EEviiiPT_S1_S1_iii)
        /*0104*/ 	.short	0x0380
        /*0106*/ 	.short	0x0034


	//----- nvinfo : EIATTR_SW_WAR
	.align		4
.L_17381:
        /*0108*/ 	.byte	0x04, 0x36
        /*010a*/ 	.short	(.L_17383 - .L_17382)
.L_17382:
        /*010c*/ 	.word	0x00000008
.L_17383:


//--------------------- .nv.info._Z9cuda_gemmIiLi128ELi2ELi1ELi1024ELi2ELi2ELi64ELi1ELi0EEviiiPT_S1_S1_iii --------------------------
	.section	.nv.info._Z9cuda_gemmIiLi128ELi2ELi1ELi1024ELi2ELi2ELi64ELi1ELi0EEviiiPT_S1_S1_iii,"",@"SHT_CUDA_INFO"
	.sectionflags	@""
	.align	4


	//----- nvinfo : EIATTR_CUDA_API_VERSION
	.align		4
        /*0000*/ 	.byte	0x04, 0x37
        /*0002*/ 	.short	(.L_17385 - .L_17384)
.L_17384:
        /*0004*/ 	.word	0x00000082


	//----- nvinfo : EIATTR_KPARAM_INFO
	.align		4
.L_17385:
        /*0008*/ 	.byte	0x04, 0x17
        /*000a*/ 	.short	(.L_17387 - .L_17386)
.L_17386:
        /*000c*/ 	.word	0x00000000
        /*0010*/ 	.short	0x0008
        /*0012*/ 	.short	0x0030
        /*0014*/ 	.byte	0x00, 0xf0, 0x11, 0x00


	//----- nvinfo : EIATTR_KPARAM_INFO
	.align		4
.L_17387:
        /*0018*/ 	.byte	0x04, 0x17
        /*001a*/ 	.short	(.L_17389 - .L_17388)
.L_17388:
        /*001c*/ 	.word	0x00000000
        /*0020*/ 	.short	0x0007
        /*0022*/ 	.short	0x002c
        /*0024*/ 	.byte	0x00, 0xf0, 0x11, 0x00


	//----- nvinfo : EIATTR_KPARAM_INFO
	.align		4
.L_17389:
        /*0028*/ 	.byte	0x04, 0x17
        /*002a*/ 	.short	(.L_17391 - .L_17390)
.L_17390:
        /*002c*/ 	.word	0x00000000
        /*0030*/ 	.short	0x0006
        /*0032*/ 	.short	0x0028
        /*0034*/ 	.byte	0x00, 0xf0, 0x11, 0x00


	//----- nvinfo : EIATTR_KPARAM_INFO
	.align		4
.L_17391:
        /*0038*/ 	.byte	0x04, 0x17
        /*003a*/ 	.short	(.L_17393 - .L_17392)
.L_17392:
        /*003c*/ 	.word	0x00000000
        /*0040*/ 	.short	0x0005
        /*0042*/ 	.short	0x0020
        /*0044*/ 	.byte	0x00, 0xf5, 0x21, 0x00


	//----- nvinfo : EIATTR_KPARAM_INFO
	.align		4
.L_17393:
        /*0048*/ 	.byte	0x04, 0x17
        /*004a*/ 	.short	(.L_17395 - .L_17394)
.L_17394:
        /*004c*/ 	.word	0x00000000
        /*0050*/ 	.short	0x0004
        /*0052*/ 	.short	0x0018
        /*0054*/ 	.byte	0x00, 0xf5, 0x21, 0x00


	//----- nvinfo : EIATTR_KPARAM_INFO
	.align		4
.L_17395:
        /*0058*/ 	.byte	0x04, 0x17
        /*005a*/ 	.short	(.L_17397 - .L_17396)
.L_17396:
        /*005c*/ 	.word	0x00000000
        /*0060*/ 	.short	0x0003
        /*0062*/ 	.short	0x0010
        /*0064*/ 	.byte	0x00, 0xf5, 0x21, 0x00


	//----- nvinfo : EIATTR_KPARAM_INFO
	.align		4
.L_17397:
        /*0068*/ 	.byte	0x04, 0x17
        /*006a*/ 	.short	(.L_17399 - .L_17398)
.L_17398:
        /*006c*/ 	.word	0x00000000
        /*0070*/ 	.short	0x0002
        /*0072*/ 	.short	0x0008
        /*0074*/ 	.byte	0x00, 0xf0, 0x11, 0x00


	//----- nvinfo : EIATTR_KPARAM_INFO
	.align		4
.L_17399:
        /*0078*/ 	.byte	0x04, 0x17
        /*007a*/ 	.short	(.L_17401 - .L_17400)
.L_17400:
        /*007c*/ 	.word	0x00000000
        /*0080*/ 	.short	0x0001
        /*0082*/ 	.short	0x0004
        /*0084*/ 	.byte	0x00, 0xf0, 0x11, 0x00


	//----- nvinfo : EIATTR_KPARAM_INFO
	.align		4
.L_17401:
        /*0088*/ 	.byte	0x04, 0x17
        /*008a*/ 	.short	(.L_17403 - .L_17402)
.L_17402:
        /*008c*/ 	.word	0x00000000
        /*0090*/ 	.short	0x0000
        /*0092*/ 	.short	0x0000
        /*0094*/ 	.byte	0x00, 0xf0, 0x11, 0x00


	//----- nvinfo : EIATTR_SPARSE_MMA_MASK
	.align		4
.L_17403:
        /*0098*/ 	.byte	0x03, 0x50
        /*009a*/ 	.short	0x0000


	//----- nvinfo : EIATTR_MAXREG_COUNT
	.align		4
        /*009c*/ 	.byte	0x03, 0x1b
        /*009e*/ 	.short	0x00ff


	//----- nvinfo : EIATTR_NUM_BARRIERS
	.align		4
        /*00a0*/ 	.byte	0x02, 0x4c
        /*00a2*/ 	.byte	0x01
	.zero		1


	//----- nvinfo : EIATTR_MERCURY_ISA_VERSION
	.align		4
        /*00a4*/ 	.byte	0x03, 0x5f
        /*00a6*/ 	.short	0x0101


	//----- nvinfo : EIATTR_COOP_GROUP_MASK_REGIDS
	.align		4
        /*00a8*/ 	.byte	0x04, 0x29
        /*00aa*/ 	.short	(.L_17405 - .L_17404)


	//   ....[0]....
.L_17404:
        /*00ac*/ 	.word	0xffffffff


	//   ....[1]....
        /*00b0*/ 	.word	0xffffffff


	//   ....[2]....
        /*00b4*/ 	.word	0x0500000e


	//   ....[3]....
        /*00b8*/ 	.word	0x0500000e


	//----- nvinfo : EIATTR_COOP_GROUP_INSTR_OFFSETS
	.align		4
.L_17405:
        /*00bc*/ 	.byte	0x04, 0x28
        /*00be*/ 	.short	(.L_17407 - .L_17406)


	//   ....[0]....
.L_17406:
        /*00c0*/ 	.word	0x00001220


	//   ....[1]....
        /*00c4*/ 	.word	0x00001270


	//   ....[2]....
        /*00c8*/ 	.word	0x00001f20


	//   ....[3]....
        /*00cc*/ 	.word	0x00001fb0


	//----- nvinfo : EIATTR_VRC_CTA_INIT_COUNT
	.align		4
.L_17407:
        /*00d0*/ 	.byte	0x02, 0x4a
	.zero		1
	.zero		1


	//----- nvinfo : EIATTR_EXIT_INSTR_OFFSETS
	.align		4
        /*00d4*/ 	.byte	0x04, 0x1c
        /*00d6*/ 	.short	(.L_17409 - .L_17408)


	//   ....[0]....
.L_17408:
        /*00d8*/ 	.word	0x000006f0


	//   ....[1]....
        /*00dc*/ 	.word	0x00001ec0


	//----- nvinfo : EIATTR_MAX_THREADS
	.align		4
.L_17409:
        /*00e0*/ 	.byte	0x04, 0x05
        /*00e2*/ 	.short	(.L_17411 - .L_17410)
.L_17410:
        /*00e4*/ 	.word	0x00000080
        /*00e8*/ 	.word	0x00000001
        /*00ec*/ 	.word	0x00000001


	//----- nvinfo : EIATTR_CRS_STACK_SIZE
	.align		4
.L_17411:
        /*00f0*/ 	.byte	0x04, 0x1e
        /*00f2*/ 	.short	(.L_17413 - .L_17412)
.L_17412:
        /*00f4*/ 	.word	0x00000000


	//----- nvinfo : EIATTR_CBANK_PARAM_SIZE
	.align		4
.L_17413:
        /*00f8*/ 	.byte	0x03, 0x19
        /*00fa*/ 	.short	0x0034


	//----- nvinfo : EIATTR_PARAM_CBANK
	.align		4
        /*00fc*/ 	.byte	0x04, 0x0a
        /*00fe*/ 	.short	(.L_17415 - .L_17414)
	.align		4
.L_17414:
        /*0100*/ 	.word	index@(.nv.constant0._Z9cuda_gemmIiLi128ELi2ELi1ELi1024ELi2ELi2ELi64ELi1ELi0EEviiiPT_S1_S1_iii)
        /*0104*/ 	.short	0x0380
        /*0106*/ 	.short	0x0034


	//----- nvinfo : EIATTR_SW_WAR
	.align		4
.L_17415:
        /*0108*/ 	.byte	0x04, 0x36
        /*010a*/ 	.short	(.L_17417 - .L_17416)
.L_17416:
        /*010c*/ 	.word	0x00000008
.L_17417:


//--------------------- .nv.info._Z9cuda_gemmIiLi128ELi2ELi1ELi1024ELi2ELi2ELi64ELi0ELi1EEviiiPT_S1_S1_iii --------------------------
	.section	.nv.info._Z9cuda_gemmIiLi128ELi2ELi1ELi1024ELi2ELi2ELi64ELi0ELi1EEviiiPT_S1_S1_iii,"",@"SHT_CUDA_INFO"
	.sectionflags	@""
	.align	4


	//----- nvinfo : EIATTR_CUDA_API_VERSION
	.align		4
        /*0000*/ 	.byte	0x04, 0x37
        /*0002*/ 	.short	(.L_17419 - .L_17418)
.L_17418:
        /*0004*/ 	.word	0x00000082


	//----- nvinfo : EIATTR_KPARAM_INFO
	.align		4
.L_17419:
        /*0008*/ 	.byte	0x04, 0x17
        /*000a*/ 	.short	(.L_17421 - .L_17420)
.L_17420:
        /*000c*/ 	.word	0x00000000
        /*0010*/ 	.short	0x0008
        /*0012*/ 	.short	0x0030
        /*0014*/ 	.byte	0x00, 0xf0, 0x11, 0x00


	//----- nvinfo : EIATTR_KPARAM_INFO
	.align		4
.L_17421:
        /*0018*/ 	.byte	0x04, 0x17
        /*001a*/ 	.short	(.L_17423 - .L_17422)
.L_17422:
        /*001c*/ 	.word	0x00000000
        /*0020*/ 	.short	0x0007
        /*0022*/ 	.short	0x002c
        /*0024*/ 	.byte	0x00, 0xf0, 0x11, 0x00


	//----- nvinfo : EIATTR_KPARAM_INFO
	.align		4
.L_17423:
        /*0028*/ 	.byte	0x04, 0x17
        /*002a*/ 	.short	(.L_17425 - .L_17424)
.L_17424:
        /*002c*/ 	.word	0x00000000
        /*0030*/ 	.short	0x0006
        /*0032*/ 	.short	0x0028
        /*0034*/ 	.byte	0x00, 0xf0, 0x11, 0x00


	//----- nvinfo : EIATTR_KPARAM_INFO
	.align		4
.L_17425:
        /*0038*/ 	.byte	0x04, 0x17
        /*003a*/ 	.short	(.L_17427 - .L_17426)
.L_17426:
        /*003c*/ 	.word	0x00000000
        /*0040*/ 	.short	0x0005
        /*0042*/ 	.short	0x0020
        /*0044*/ 	.byte	0x00, 0xf5, 0x21, 0x00


	//----- nvinfo : EIATTR_KPARAM_INFO
	.align		4
.L_17427:
        /*0048*/ 	.byte	0x04, 0x17
        /*004a*/ 	.short	(.L_17429 - .L_17428)
.L_17428:
        /*004c*/ 	.word	0x00000000
        /*0050*/ 	.short	0x0004
        /*0052*/ 	.short	0x0018
        /*0054*/ 	.byte	0x00, 0xf5, 0x21, 0x00


	//----- nvinfo : EIATTR_KPARAM_INFO
	.align		4
.L_17429:
        /*0058*/ 	.byte	0x04, 0x17
        /*005a*/ 	.short	(.L_17431 - .L_17430)
.L_17430:
        /*005c*/ 	.word	0x00000000
        /*0060*/ 	.short	0x0003
        /*0062*/ 	.short	0x0010
        /*0064*/ 	.byte	0x00, 0xf5, 0x21, 0x00


	//----- nvinfo : EIATTR_KPARAM_INFO
	.align		4
.L_17431:
        /*0068*/ 	.byte	0x04, 0x17
        /*006a*/ 	.short	(.L_17433 - .L_17432)
.L_17432:
        /*006c*/ 	.word	0x00000000
        /*0070*/ 	.short	0x0002
        /*0072*/ 	.short	0x0008
        /*0074*/ 	.byte	0x00, 0xf0, 0x11, 0x00


	//----- nvinfo : EIATTR_KPARAM_INFO
	.align		4
.L_17433:
        /*0078*/ 	.byte	0x04, 0x17
        /*007a*/ 	.short	(.L_17435 - .L_17434)
.L_17434:
        /*007c*/ 	.word	0x00000000
        /*0080*/ 	.short	0x0001
        /*0082*/ 	.short	0x0004
        /*0084*/ 	.byte	0x00, 0xf0, 0x11, 0x00


	//----- nvinfo : EIATTR_KPARAM_INFO
	.align		4
.L_17435:
        /*0088*/ 	.byte	0x04, 0x17
        /*008a*/ 	.short	(.L_17437 - .L_17436)
.L_17436:
        /*008c*/ 	.word	0x00000000
        /*0090*/ 	.short	0x0000
        /*0092*/ 	.short	0x0000
        /*0094*/ 	.byte	0x00, 0xf0, 0x11, 0x00


	//----- nvinfo : EIATTR_SPARSE_MMA_MASK
	.align		4
.L_17437:
        /*0098*/ 	.byte	0x03, 0x50
        /*009a*/ 	.short	0x0000


	//----- nvinfo : EIATTR_MAXREG_COUNT
	.align		4
        /*009c*/ 	.byte	0x03, 0x1b
        /*009e*/ 	.short	0x00ff


	//----- nvinfo : EIATTR_NUM_BARRIERS
	.align		4
        /*00a0*/ 	.byte	0x02, 0x4c
        /*00a2*/ 	.byte	0x01
	.zero		1


	//----- nvinfo : EIATTR_MERCURY_ISA_VERSION
	.align		4
        /*00a4*/ 	.byte	0x03, 0x5f
        /*00a6*/ 	.short	0x0101


	//----- nvinfo : EIATTR_COOP_GROUP_MASK_REGIDS
	.align		4
        /*00a8*/ 	.byte	0x04, 0x29
        /*00aa*/ 	.short	(.L_17439 - .L_17438)


	//   ....[0]....
.L_17438:
        /*00ac*/ 	.word	0xffffffff


	//   ....[1]....
        /*00b0*/ 	.word	0xffffffff


	//   ....[2]....
        /*00b4*/ 	.word	0xffffffff


	//   ....[3]....
        /*00b8*/ 	.word	0xffffffff


	//----- nvinfo : EIATTR_COOP_GROUP_INSTR_OFFSETS
	.align		4
.L_17439:
        /*00bc*/ 	.byte	0x04, 0x28
        /*00be*/ 	.short	(.L_17441 - .L_17440)


	//   ....[0]....
.L_17440:
        /*00c0*/ 	.word	0x00000a80


	//   ....[1]....
        /*00c4*/ 	.word	0x00000a90


	//   ....[2]....
        /*00c8*/ 	.word	0x00000aa0


	//   ....[3]....
        /*00cc*/ 	.word	0x00000ab0


	//----- nvinfo : EIATTR_VRC_CTA_INIT_COUNT
	.align		4
.L_17441:
        /*00d0*/ 	.byte	0x02, 0x4a
	.zero		1
	.zero		1


	//----- nvinfo : EIATTR_EXIT_INSTR_OFFSETS
	.align		4
        /*00d4*/ 	.byte	0x04, 0x1c
        /*00d6*/ 	.short	(.L_17443 - .L_17442)


	//   ....[0]....
.L_17442:
        /*00d8*/ 	.word	0x000001d0


	//   ....[1]....
        /*00dc*/ 	.word	0x00000cf0


	//----- nvinfo : EIATTR_MAX_THREADS
	.align		4
.L_17443:
        /*00e0*/ 	.byte	0x04, 0x05
        /*00e2*/ 	.short	(.L_17445 - .L_17444)
.L_17444:
        /*00e4*/ 	.word	0x00000080
        /*00e8*/ 	.word	0x00000001
        /*00ec*/ 	.word	0x00000001


	//----- nvinfo : EIATTR_CRS_STACK_SIZE
	.align		4
.L_17445:
        /*00f0*/ 	.byte	0x04, 0x1e
        /*00f2*/ 	.short	(.L_17447 - .L_17446)
.L_17446:
        /*00f4*/ 	.word	0x00000000


	//----- nvinfo : EIATTR_CBANK_PARAM_SIZE
	.align		4
.L_17447:
        /*00f8*/ 	.byte	0x03, 0x19
        /*00fa*/ 	.short	0x0034


	//----- nvinfo : EIATTR_PARAM_CBANK
	.align		4
        /*00fc*/ 	.byte	0x04, 0x0a
        /*00fe*/ 	.short	(.L_17449 - .L_17448)
	.align		4
.L_17448:
        /*0100*/ 	.word	index@(.nv.constant0._Z9cuda_gemmIiLi128ELi2ELi1ELi1024ELi2ELi2ELi64ELi0ELi1EEviiiPT_S1_S1_iii)
        /*0104*/ 	.short	0x0380
        /*0106*/ 	.short	0x0034


	//----- nvinfo : EIATTR_SW_WAR
	.align		4
.L_17449:
        /*0108*/ 	.byte	0x04, 0x36
        /*010a*/ 	.short	(.L_17451 - .L_17450)
.L_17450:
        /*010c*/ 	.word	0x00000008
.L_17451:


//--------------------- .nv.info._Z9cuda_gemmIiLi128ELi2ELi1ELi1024ELi2ELi2ELi64ELi0ELi0EEviiiPT_S1_S1_iii --------------------------
	.section	.nv.info._Z9cuda_gemmIiLi128ELi2ELi1ELi1024ELi2ELi2ELi64ELi0ELi0EEviiiPT_S1_S1_iii,"",@"SHT_CUDA_INFO"
	.sectionflags	@""
	.align	4


	//----- nvinfo : EIATTR_CUDA_API_VERSION
	.align		4
        /*0000*/ 	.byte	0x04, 0x37
        /*0002*/ 	.short	(.L_17453 - .L_17452)
.L_17452:
        /*0004*/ 	.word	0x00000082


	//----- nvinfo : EIATTR_KPARAM_INFO
	.align		4
.L_17453:
        /*0008*/ 	.byte	0x04, 0x17
        /*000a*/ 	.short	(.L_17455 - .L_17454)
.L_17454:
        /*000c*/ 	.word	0x00000000
        /*0010*/ 	.short	0x0008
        /*0012*/ 	.short	0x0030
        /*0014*/ 	.byte	0x00, 0xf0, 0x11, 0x00


	//----- nvinfo : EIATTR_KPARAM_INFO
	.align		4
.L_17455:
        /*0018*/ 	.byte	0x04, 0x17
        /*001a*/ 	.short	(.L_17457 - .L_17456)
.L_17456:
        /*001c*/ 	.word	0x00000000
        /*0020*/ 	.short	0x0007
        /*0022*/ 	.short	0x002c
        /*0024*/ 	.byte	0x00, 0xf0, 0x11, 0x00


	//----- nvinfo : EIATTR_KPARAM_INFO
	.align		4
.L_17457:
        /*0028*/ 	.byte	0x04, 0x17
        /*002a*/ 	.short	(.L_17459 - .L_17458)
.L_17458:
        /*002c*/ 	.word	0x00000000
        /*0030*/ 	.short	0x0006
        /*0032*/ 	.short	0x0028
        /*0034*/ 	.byte	0x00, 0xf0, 0x11, 0x00


	//----- nvinfo : EIATTR_KPARAM_INFO
	.align		4
.L_17459:
        /*0038*/ 	.byte	0x04, 0x17
        /*003a*/ 	.short	(.L_17461 - .L_17460)
.L_17460:
        /*003c*/ 	.word	0x00000000
        /*0040*/ 	.short	0x0005
        /*0042*/ 	.short	0x0020
        /*0044*/ 	.byte	0x00, 0xf5, 0x21, 0x00


	//----- nvinfo : EIATTR_KPARAM_INFO
	.align		4
.L_17461:
        /*0048*/ 	.byte	0x04, 0x17
        /*004a*/ 	.short	(.L_17463 - .L_17462)
.L_17462:
        /*004c*/ 	.word	0x00000000
        /*0050*/ 	.short	0x0004
        /*0052*/ 	.short	0x0018
        /*0054*/ 	.byte	0x00, 0xf5, 0x21, 0x00


	//----- nvinfo : EIATTR_KPARAM_INFO
	.align		4
.L_17463:
        /*0058*/ 	.byte	0x04, 0x17
        /*005a*/ 	.short	(.L_17465 - .L_17464)
.L_17464:
        /*005c*/ 	.word	0x00000000
        /*0060*/ 	.short	0x0003
        /*0062*/ 	.short	0x0010
        /*0064*/ 	.byte	0x00, 0xf5, 0x21, 0x00


	//----- nvinfo : EIATTR_KPARAM_INFO
	.align		4
.L_17465:
        /*0068*/ 	.byte	0x04, 0x17
        /*006a*/ 	.short	(.L_17467 - .L_17466)
.L_17466:
        /*006c*/ 	.word	0x00000000
        /*0070*/ 	.short	0x0002
        /*0072*/ 	.short	0x0008
        /*0074*/ 	.byte	0x00, 0xf0, 0x11, 0x00


	//----- nvinfo : EIATTR_KPARAM_INFO
	.align		4
.L_17467:
        /*0078*/ 	.byte	0x04, 0x17
        /*007a*/ 	.short	(.L_17469 - .L_17468)
.L_17468:
        /*007c*/ 	.word	0x00000000
        /*0080*/ 	.short	0x0001
        /*0082*/ 	.short	0x0004
        /*0084*/ 	.byte	0x00, 0xf0, 0x11, 0x00


	//----- nvinfo : EIATTR_KPARAM_INFO
	.align		4
.L_17469:
        /*0088*/ 	.byte	0x04, 0x17
        /*008a*/ 	.short	(.L_17471 - .L_17470)
.L_17470:
        /*008c*/ 	.word	0x00000000
        /*0090*/ 	.short	0x0000
        /*0092*/ 	.short	0x0000
        /*0094*/ 	.byte	0x00, 0xf0, 0x11, 0x00


	//----- nvinfo : EIATTR_SPARSE_MMA_MASK
	.align		4
.L_17471:
        /*0098*/ 	.byte	0x03, 0x50
        /*009a*/ 	.short	0x0000


	//----- nvinfo : EIATTR_MAXREG_COUNT
	.align		4
        /*009c*/ 	.byte	0x03, 0x1b
        /*009e*/ 	.short	0x00ff


	//----- nvinfo : EIATTR_NUM_BARRIERS
	.align		4
        /*00a0*/ 	.byte	0x02, 0x4c
        /*00a2*/ 	.byte	0x01
	.zero		1


	//----- nvinfo : EIATTR_MERCURY_ISA_VERSION
	.align		4
        /*00a4*/ 	.byte	0x03, 0x5f
        /*00a6*/ 	.short	0x0101


	//----- nvinfo : EIATTR_COOP_GROUP_MASK_REGIDS
	.align		4
        /*00a8*/ 	.byte	0x04, 0x29
        /*00aa*/ 	.short	(.L_17473 - .L_17472)


	//   ....[0]....
.L_17472:
        /*00ac*/ 	.word	0xffffffff


	//   ....[1]....
        /*00b0*/ 	.word	0xffffffff


	//   ....[2]....
        /*00b4*/ 	.word	0x0500000e


	//   ....[3]....
        /*00b8*/ 	.word	0x0500000e


	//----- nvinfo : EIATTR_COOP_GROUP_INSTR_OFFSETS
	.align		4
.L_17473:
        /*00bc*/ 	.byte	0x04, 0x28
        /*00be*/ 	.short	(.L_17475 - .L_17474)


	//   ....[0]....
.L_17474:
        /*00c0*/ 	.word	0x000012d0


	//   ....[1]....
        /*00c4*/ 	.word	0x00001320


	//   ....[2]....
        /*00c8*/ 	.word	0x000020e0


	//   ....[3]....
        /*00cc*/ 	.word	0x00002170


	//----- nvinfo : EIATTR_VRC_CTA_INIT_COUNT
	.align		4
.L_17475:
        /*00d0*/ 	.byte	0x02, 0x4a
	.zero		1
	.zero		1


	//----- nvinfo : EIATTR_EXIT_INSTR_OFFSETS
	.align		4
        /*00d4*/ 	.byte	0x04, 0x1c
        /*00d6*/ 	.short	(.L_17477 - .L_17476)


	//   ....[0]....
.L_17476:
        /*00d8*/ 	.word	0x00000700


	//   ....[1]....
        /*00dc*/ 	.word	0x00002080


	//----- nvinfo : EIATTR_MAX_THREADS
	.align		4
.L_17477:
        /*00e0*/ 	.byte	0x04, 0x05
        /*00e2*/ 	.short	(.L_17479 - .L_17478)
.L_17478:
        /*00e4*/ 	.word	0x00000080
        /*00e8*/ 	.word	0x00000001
        /*00ec*/ 	.word	0x00000001


	//----- nvinfo : EIATTR_CRS_STACK_SIZE
	.align		4
.L_17479:
        /*00f0*/ 	.byte	0x04, 0x1e
        /*00f2*/ 	.short	(.L_17481 - .L_17480)
.L_17480:
        /*00f4*/ 	.word	0x00000000


	//----- nvinfo : EIATTR_CBANK_PARAM_SIZE
	.align		4
.L_17481:
        /*00f8*/ 	.byte	0x03, 0x19
        /*00fa*/ 	.short	0x0034


	//----- nvinfo : EIATTR_PARAM_CBANK
	.align		4
        /*00fc*/ 	.byte	0x04, 0x0a
        /*00fe*/ 	.short	(.L_17483 - .L_17482)
	.align		4
.L_17482:
        /*0100*/ 	.word	index@(.nv.constant0._Z9cuda_gemmIiLi128ELi2ELi1ELi1024ELi2ELi2ELi64ELi0ELi0EEviiiPT_S1_S1_iii)
        /*0104*/ 	.short	0x0380
        /*0106*/ 	.short	0x0034


	//----- nvinfo : EIATTR_SW_WAR
	.align		4
.L_17483:
        /*0108*/ 	.byte	0x04, 0x36
        /*010a*/ 	.short	(.L_17485 - .L_17484)
.L_17484:
        /*010c*/ 	.word	0x00000008
.L_17485:


//--------------------- .nv.info._Z9cuda_gemmIiLi128ELi2ELi1ELi512ELi128ELi128ELi64ELi1ELi1EEviiiPT_S1_S1_iii --------------------------
	.section	.nv.info._Z9cuda_gemmIiLi128ELi2ELi1ELi512ELi128ELi128ELi64ELi1ELi1EEviiiPT_S1_S1_iii,"",@"SHT_CUDA_INFO"
	.sectionflags	@""
	.align	4


	//----- nvinfo : EIATTR_CUDA_API_VERSION
	.align		4
        /*0000*/ 	.byte	0x04, 0x37
        /*0002*/ 	.short	(.L_17487 - .L_17486)
.L_17486:
        /*0004*/ 	.word	0x00000082


	//----- nvinfo : EIATTR_KPARAM_INFO
	.align		4
.L_17487:
        /*0008*/ 	.byte	0x04, 0x17
        /*000a*/ 	.short	(.L_17489 - .L_17488)
.L_17488:
        /*000c*/ 	.word	0x00000000
        /*0010*/ 	.short	0x0008
        /*0012*/ 	.short	0x0030
        /*0014*/ 	.byte	0x00, 0xf0, 0x11, 0x00


	//----- nvinfo : EIATTR_KPARAM_INFO
	.align		4
.L_17489:
        /*0018*/ 	.byte	0x04, 0x17
        /*001a*/ 	.short	(.L_17491 - .L_17490)
.L_17490:
        /*001c*/ 	.word	0x00000000
        /*0020*/ 	.short	0x0007
        /*0022*/ 	.short	0x002c
        /*0024*/ 	.byte	0x00, 0xf0, 0x11, 0x00


	//----- nvinfo : EIATTR_KPARAM_INFO
	.align		4
.L_17491:
        /*0028*/ 	.byte	0x04, 0x17
        /*002a*/ 	.short	(.L_17493 - .L_17492)
.L_17492:
        /*002c*/ 	.word	0x00000000
        /*0030*/ 	.short	0x0006
        /*0032*/ 	.short	0x0028
        /*0034*/ 	.byte	0x00, 0xf0, 0x11, 0x00


	//----- nvinfo : EIATTR_KPARAM_INFO
	.align		4
.L_17493:
        /*0038*/ 	.byte	0x04, 0x17
        /*003a*/ 	.short	(.L_17495 - .L_17494)
.L_17494:
        /*003c*/ 	.word	0x00000000
        /*0040*/ 	.short	0x0005
        /*0042*/ 	.short	0x0020
        /*0044*/ 	.byte	0x00, 0xf5, 0x21, 0x00


	//----- nvinfo : EIATTR_KPARAM_INFO
	.align		4
.L_17495:
        /*0048*/ 	.byte	0x04, 0x17
        /*004a*/ 	.short	(.L_17497 - .L_17496)
.L_17496:
        /*004c*/ 	.word	0x00000000
        /*0050*/ 	.short	0x0004
        /*0052*/ 	.short	0x0018
        /*0054*/ 	.byte	0x00, 0xf5, 0x21, 0x00


	//----- nvinfo : EIATTR_KPARAM_INFO
	.align		4
.L_17497:
        /*0058*/ 	.byte	0x04, 0x17
        /*005a*/ 	.short	(.L_17499 - .L_17498)
.L_17498:
        /*005c*/ 	.word	0x00000000
        /*0060*/ 	.short	0x0003
        /*0062*/ 	.short	0x0010
        /*0064*/ 	.byte	0x00, 0xf5, 0x21, 0x00


	//----- nvinfo : EIATTR_KPARAM_INFO
	.align		4
.L_17499:
        /*0068*/ 	.byte	0x04, 0x17
        /*006a*/ 	.short	(.L_17501 - .L_17500)
.L_17500:
        /*006c*/ 	.word	0x00000000
        /*0070*/ 	.short	0x0002
        /*0072*/ 	.short	0x0008
        /*0074*/ 	.byte	0x00, 0xf0, 0x11, 0x00


	//----- nvinfo : EIATTR_KPARAM_INFO
	.align		4
.L_17501:
        /*0078*/ 	.byte	0x04, 0x17
        /*007a*/ 	.short	(.L_17503 - .L_17502)
.L_17502:
        /*007c*/ 	.word	0x00000000
        /*0080*/ 	.short	0x0001
        /*0082*/ 	.short	0x0004
        /*0084*/ 	.byte	0x00, 0xf0, 0x11, 0x00


	//----- nvinfo : EIATTR_KPARAM_INFO
	.align		4
.L_17503:
        /*0088*/ 	.byte	0x04, 0x17
        /*008a*/ 	.short	(.L_17505 - .L_17504)
.L_17504:
        /*008c*/ 	.word	0x00000000
        /*0090*/ 	.short	0x0000
        /*0092*/ 	.short	0x0000
        /*0094*/ 	.byte	0x00, 0xf0, 0x11, 0x00


	//----- nvinfo : EIATTR_SPARSE_MMA_MASK
	.align		4
.L_17505:
        /*0098*/ 	.byte	0x03, 0x50
        /*009a*/ 	.short	0x0000


	//----- nvinfo : EIATTR_MAXREG_COUNT
	.align		4
        /*009c*/ 	.byte	0x03, 0x1b
        /*009e*/ 	.short	0x00ff


	//----- nvinfo : EIATTR_NUM_BARRIERS
	.align		4
        /*00a0*/ 	.byte	0x02, 0x4c
        /*00a2*/ 	.byte	0x01
	.zero		1


	//----- nvinfo : EIATTR_MERCURY_ISA_VERSION
	.align		4
        /*00a4*/ 	.byte	0x03, 0x5f
        /*00a6*/ 	.short	0x0101


	//----- nvinfo : EIATTR_COOP_GROUP_MASK_REGIDS
	.align		4
        /*00a8*/ 	.byte	0x04, 0x29
        /*00aa*/ 	.short	(.L_17507 - .L_17506)


	//   ....[0]....
.L_17506:
        /*00ac*/ 	.word	0xffffffff


	//----- nvinfo : EIATTR_COOP_GROUP_INSTR_OFFSETS
	.align		4
.L_17507:
        /*00b0*/ 	.byte	0x04, 0x28
        /*00b2*/ 	.short	(.L_17509 - .L_17508)


	//   ....[0]....
.L_17508:
        /*00b4*/ 	.word	0x00000d40


	//----- nvinfo : EIATTR_VRC_CTA_INIT_COUNT
	.align		4
.L_17509:
        /*00b8*/ 	.byte	0x02, 0x4a
	.zero		1
	.zero		1


	//----- nvinfo : EIATTR_EXIT_INSTR_OFFSETS
	.align		4
        /*00bc*/ 	.byte	0x04, 0x1c
        /*00be*/ 	.short	(.L_17511 - .L_17510)


	//   ....[0]....
.L_17510:
        /*00c0*/ 	.word	0x00000050


	//   ....[1]....
        /*00c4*/ 	.word	0x00001260


	//----- nvinfo : EIATTR_MAX_THREADS
	.align		4
.L_17511:
        /*00c8*/ 	.byte	0x04, 0x05
        /*00ca*/ 	.short	(.L_17513 - .L_17512)
.L_17512:
        /*00cc*/ 	.word	0x00000080
        /*00d0*/ 	.word	0x00000001
        /*00d4*/ 	.word	0x00000001


	//----- nvinfo : EIATTR_CRS_STACK_SIZE
	.align		4
.L_17513:
        /*00d8*/ 	.byte	0x04, 0x1e
        /*00da*/ 	.short	(.L_17515 - .L_17514)
.L_17514:
        /*00dc*/ 	.word	0x00000000


	//----- nvinfo : EIATTR_CBANK_PARAM_SIZE
	.align		4
.L_17515:
        /*00e0*/ 	.byte	0x03, 0x19
        /*00e2*/ 	.short	0x0034


	//----- nvinfo : EIATTR_PARAM_CBANK
	.align		4
        /*00e4*/ 	.byte	0x04, 0x0a
        /*00e6*/ 	.short	(.L_17517 - .L_17516)
	.align		4
.L_17516:
        /*00e8*/ 	.word	index@(.nv.constant0._Z9cuda_gemmIiLi128ELi2ELi1ELi512ELi128ELi128ELi64ELi1ELi1EEviiiPT_S1_S1_iii)
        /*00ec*/ 	.short	0x0380
        /*00ee*/ 	.short	0x0034


	//----- nvinfo : EIATTR_SW_WAR
	.align		4
.L_17517:
        /*00f0*/ 	.byte	0x04, 0x36
        /*00f2*/ 	.short	(.L_17519 - .L_17518)
.L_17518:
        /*00f4*/ 	.word	0x00000008
.L_17519:


//--------------------- .nv.info._Z9cuda_gemmIiLi128ELi2ELi1ELi512ELi128ELi128ELi64ELi1ELi0EEviiiPT_S1_S1_iii --------------------------
	.section	.nv.info._Z9cuda_gemmIiLi128ELi2ELi1ELi512ELi128ELi128ELi64ELi1ELi0EEviiiPT_S1_S1_iii,"",@"SHT_CUDA_INFO"
	.sectionflags	@""
	.align	4


	//----- nvinfo : EIATTR_CUDA_API_VERSION
	.align		4
        /*0000*/ 	.byte	0x04, 0x37
        /*0002*/ 	.short	(.L_17521 - .L_17520)
.L_17520:
        /*0004*/ 	.word	0x00000082


	//----- nvinfo : EIATTR_KPARAM_INFO
	.align		4
.L_17521:
        /*0008*/ 	.byte	0x04, 0x17
        /*000a*/ 	.short	(.L_17523 - .L_17522)
.L_17522:
        /*000c*/ 	.word	0x00000000
        /*0010*/ 	.short	0x0008
        /*0012*/ 	.short	0x0030
        /*0014*/ 	.byte	0x00, 0xf0, 0x11, 0x00


	//----- nvinfo : EIATTR_KPARAM_INFO
	.align		4
.L_17523:
        /*0018*/ 	.byte	0x04, 0x17
        /*001a*/ 	.short	(.L_17525 - .L_17524)
.L_17524:
        /*001c*/ 	.word	0x00000000
        /*0020*/ 	.short	0x0007
        /*0022*/ 	.short	0x002c
        /*0024*/ 	.byte	0x00, 0xf0, 0x11, 0x00


	//----- nvinfo : EIATTR_KPARAM_INFO
	.align		4
.L_17525:
        /*0028*/ 	.byte	0x04, 0x17
        /*002a*/ 	.short	(.L_17527 - .L_17526)
.L_17526:
        /*002c*/ 	.word	0x00000000
        /*0030*/ 	.short	0x0006
        /*0032*/ 	.short	0x0028
        /*0034*/ 	.byte	0x00, 0xf0, 0x11, 0x00


	//----- nvinfo : EIATTR_KPARAM_INFO
	.align		4
.L_17527:
        /*0038*/ 	.byte	0x04, 0x17
        /*003a*/ 	.short	(.L_17529 - .L_17528)
.L_17528:
        /*003c*/ 	.word	0x00000000
        /*0040*/ 	.short	0x0005
        /*0042*/ 	.short	0x0020
        /*0044*/ 	.byte	0x00, 0xf5, 0x21, 0x00


	//----- nvinfo : EIATTR_KPARAM_INFO
	.align		4
.L_17529:
        /*0048*/ 	.byte	0x04, 0x17
        /*004a*/ 	.short	(.L_17531 - .L_17530)
.L_17530:
        /*004c*/ 	.word	0x00000000
        /*0050*/ 	.short	0x0004
        /*0052*/ 	.short	0x0018
        /*0054*/ 	.byte	0x00, 0xf5, 0x21, 0x00


	//----- nvinfo : EIATTR_KPARAM_INFO
	.align		4
.L_17531:
        /*0058*/ 	.byte	0x04, 0x17
        /*005a*/ 	.short	(.L_17533 - .L_17532)
.L_17532:
        /*005c*/ 	.word	0x00000000
        /*0060*/ 	.short	0x0003
        /*0062*/ 	.short	0x0010
        /*0064*/ 	.byte	0x00, 0xf5, 0x21, 0x00


	//----- nvinfo : EIATTR_KPARAM_INFO
	.align		4
.L_17533:
        /*0068*/ 	.byte	0x04, 0x17
        /*006a*/ 	.short	(.L_17535 - .L_17534)
.L_17534:
        /*006c*/ 	.word	0x00000000
        /*0070*/ 	.short	0x0002
        /*0072*/ 	.short	0x0008
        /*0074*/ 	.byte	0x00, 0xf0, 0x11, 0x00


	//----- nvinfo : EIATTR_KPARAM_INFO
	.align		4
.L_17535:
        /*0078*/ 	.byte	0x04, 0x17
        /*007a*/ 	.short	(.L_17537 - .L_17536)
.L_17536:
        /*007c*/ 	.word	0x00000000
        /*0080*/ 	.short	0x0001
        /*0082*/ 	.short	0x0004
        /*0084*/ 	.byte	0x00, 0xf0, 0x11, 0x00


	//----- nvinfo : EIATTR_KPARAM_INFO
	.align		4
.L_17537:
        /*0088*/ 	.byte	0x04, 0x17
        /*008a*/ 	.short	(.L_17539 - .L_17538)
.L_17538:
        /*008c*/ 	.word	0x00000000
        /*0090*/ 	.short	0x0000
        /*0092*/ 	.short	0x0000
        /*0094*/ 	.byte	0x00, 0xf0, 0x11, 0x00


	//----- nvinfo : EIATTR_SPARSE_MMA_MASK
	.align		4
.L_17539:
        /*0098*/ 	.byte	0x03, 0x50
        /*009a*/ 	.short	0x0000


	//----- nvinfo : EIATTR_MAXREG_COUNT
	.align		4
        /*009c*/ 	.byte	0x03, 0x1b
        /*009e*/ 	.short	0x00ff


	//----- nvinfo : EIATTR_NUM_BARRIERS
	.align		4
        /*00a0*/ 	.byte	0x02, 0x4c
        /*00a2*/ 	.byte	0x01
	.zero		1


	//----- nvinfo : EIATTR_MERCURY_ISA_VERSION
	.align		4
        /*00a4*/ 	.byte	0x03, 0x5f
        /*00a6*/ 	.short	0x0101


	//----- nvinfo : EIATTR_COOP_GROUP_MASK_REGIDS
	.align		4
        /*00a8*/ 	.byte	0x04, 0x29
        /*00aa*/ 	.short	(.L_17541 - .L_17540)


	//   ....[0]....
.L_17540:
        /*00ac*/ 	.word	0xffffffff


	//   ....[1]....
        /*00b0*/ 	.word	0xffffffff


	//   ....[2]....
        /*00b4*/ 	.word	0xffffffff


	//   ....[3]....
        /*00b8*/ 	.word	0xffffffff


	//   ....[4]....
        /*00bc*/ 	.word	0xffffffff


	//   ....[5]....
        /*00c0*/ 	.word	0xffffffff


	//   ....[6]....
        /*00c4*/ 	.word	0xffffffff


	//   ....[7]....
        /*00c8*/ 	.word	0xffffffff


	//   ....[8]....
        /*00cc*/ 	.word	0xffffffff


	//   ....[9]....
        /*00d0*/ 	.word	0xffffffff


	//   ....[10]....
        /*00d4*/ 	.word	0xffffffff


	//   ....[11]....
        /*00d8*/ 	.word	0xffffffff


	//   ....[12]....
        /*00dc*/ 	.word	0xffffffff


	//   ....[13]....
        /*00e0*/ 	.word	0xffffffff


	//   ....[14]....
        /*00e4*/ 	.word	0xffffffff


	//   ....[15]....
        /*00e8*/ 	.word	0xffffffff


	//   ....[16]....
        /*00ec*/ 	.word	0xffffffff


	//   ....[17]....
        /*00f0*/ 	.word	0x05000049


	//   ....[18]....
        /*00f4*/ 	.word	0x05000049


	//   ....[19]....
        /*00f8*/ 	.word	0x05000049


	//   ....[20]....
        /*00fc*/ 	.word	0x05000049


	//   ....[21]....
        /*0100*/ 	.word	0x05000049


	//   ....[22]....
        /*0104*/ 	.word	0x05000049


	//   ....[23]....
        /*0108*/ 	.word	0x05000049


	//   ....[24]....
        /*010c*/ 	.word	0x05000049


	//   ....[25]....
        /*0110*/ 	.word	0x05000049


	//   ....[26]....
        /*0114*/ 	.word	0x05000049


	//   ....[27]....
        /*0118*/ 	.word	0x05000049


	//   ....[28]....
        /*011c*/ 	.word	0x05000049


	//   ....[29]....
        /*0120*/ 	.word	0x05000049


	//   ....[30]....
        /*0124*/ 	.word	0x05000049


	//   ....[31]....
        /*0128*/ 	.word	0x05000049


	//   ....[32]....
        /*012c*/ 	.word	0x05000049


	//----- nvinfo : EIATTR_COOP_GROUP_INSTR_OFFSETS
	.align		4
.L_17541:
        /*0130*/ 	.byte	0x04, 0x28
        /*0132*/ 	.short	(.L_17543 - .L_17542)


	//   ....[0]....
.L_17542:
        /*0134*/ 	.word	0x000017c0


	//   ....[1]....
        /*0138*/ 	.word	0x00001820


	//   ....[2]....
        /*013c*/ 	.word	0x00001880


	//   ....[3]....
        /*0140*/ 	.word	0x000018e0


	//   ....[4]....
        /*0144*/ 	.word	0x00001940


	//   ....[5]....
        /*0148*/ 	.word	0x000019a0


	//   ....[6]....
        /*014c*/ 	.word	0x00001a00


	//   ....[7]....
        /*0150*/ 	.word	0x00001a60


	//   ....[8]....
        /*0154*/ 	.word	0x00001ac0


	//   ....[9]....
        /*0158*/ 	.word	0x00001b20


	//   ....[10]....
        /*015c*/ 	.word	0x00001b80


	//   ....[11]....
        /*0160*/ 	.word	0x00001be0


	//   ....[12]....
        /*0164*/ 	.word	0x00001c40


	//   ....[13]....
        /*0168*/ 	.word	0x00001ca0


	//   ....[14]....
        /*016c*/ 	.word	0x00001d00


	//   ....[15]....
        /*0170*/ 	.word	0x00001d60


	//   ....[16]....
        /*0174*/ 	.word	0x00002250


	//   ....[17]....
        /*0178*/ 	.word	0x00002870


	//   ....[18]....
        /*017c*/ 	.word	0x00002900


	//   ....[19]....
        /*0180*/ 	.word	0x00002990


	//   ....[20]....
        /*0184*/ 	.word	0x00002a20


	//   ....[21]....
        /*0188*/ 	.word	0x00002ab0


	//   ....[22]....
        /*018c*/ 	.word	0x00002b40


	//   ....[23]....
        /*0190*/ 	.word	0x00002be0


	//   ....[24]....
        /*0194*/ 	.word	0x00002c70


	//   ....[25]....
        /*0198*/ 	.word	0x00002d10


	//   ....[26]....
        /*019c*/ 	.word	0x00002db0


	//   ....[27]....
        /*01a0*/ 	.word	0x00002e40


	//   ....[28]....
        /*01a4*/ 	.word	0x00002ee0


	//   ....[29]....
        /*01a8*/ 	.word	0x00002f70


	//   ....[30]....
        /*01ac*/ 	.word	0x00003000


	//   ....[31]....
        /*01b0*/ 	.word	0x000030a0


	//   ....[32]....
        /*01b4*/ 	.word	0x00003130


	//----- nvinfo : EIATTR_VRC_CTA_INIT_COUNT
	.align		4
.L_17543:
        /*01b8*/ 	.byte	0x02, 0x4a
	.zero		1
	.zero		1


	//----- nvinfo : EIATTR_EXIT_INSTR_OFFSETS
	.align		4
        /*01bc*/ 	.byte	0x04, 0x1c
        /*01be*/ 	.short	(.L_17545 - .L_17544)


	//   ....[0]....
.L_17544:
        /*01c0*/ 	.word	0x000002b0


	//   ....[1]....
        /*01c4*/ 	.word	0x00002820


	//----- nvinfo : EIATTR_MAX_THREADS
	.align		4
.L_17545:
        /*01c8*/ 	.byte	0x04, 0x05
        /*01ca*/ 	.short	(.L_17547 - .L_17546)
.L_17546:
        /*01cc*/ 	.word	0x00000080
        /*01d0*/ 	.word	0x00000001
        /*01d4*/ 	.word	0x00000001


	//----- nvinfo : EIATTR_CRS_STACK_SIZE
	.align		4
.L_17547:
        /*01d8*/ 	.byte	0x04, 0x1e
        /*01da*/ 	.short	(.L_17549 - .L_17548)
.L_17548:
        /*01dc*/ 	.word	0x00000000


	//----- nvinfo : EIATTR_CBANK_PARAM_SIZE
	.align		4
.L_17549:
        /*01e0*/ 	.byte	0x03, 0x19
        /*01e2*/ 	.short	0x0034


	//----- nvinfo : EIATTR_PARAM_CBANK
	.align		4
        /*01e4*/ 	.byte	0x04, 0x0a
        /*01e6*/ 	.short	(.L_17551 - .L_17550)
	.align		4
.L_17550:
        /*01e8*/ 	.word	index@(.nv.constant0._Z9cuda_gemmIiLi128ELi2ELi1ELi512ELi128ELi128ELi64ELi1ELi0EEviiiPT_S1_S1_iii)
        /*01ec*/ 	.short	0x0380
        /*01ee*/ 	.short	0x0034


	//----- nvinfo : EIATTR_SW_WAR
	.align		4
.L_17551:
        /*01f0*/ 	.byte	0x04, 0x36
        /*01f2*/ 	.short	(.L_17553 - .L_17552)
.L_17552:
        /*01f4*/ 	.word	0x00000008
.L_17553:


//--------------------- .nv.info._Z9cuda_gemmIiLi128ELi2ELi1ELi512ELi128ELi128ELi64ELi0ELi1EEviiiPT_S1_S1_iii --------------------------
	.section	.nv.info._Z9cuda_gemmIiLi128ELi2ELi1ELi512ELi128ELi128ELi64ELi0ELi1EEviiiPT_S1_S1_iii,"",@"SHT_CUDA_INFO"
	.sectionflags	@""
	.align	4


	//----- nvinfo : EIATTR_CUDA_API_VERSION
	.align		4
        /*0000*/ 	.byte	0x04, 0x37
        /*0002*/ 	.short	(.L_17555 - .L_17554)
.L_17554:
        /*0004*/ 	.word	0x00000082


	//----- nvinfo : EIATTR_KPARAM_INFO
	.align		4
.L_17555:
        /*0008*/ 	.byte	0x04, 0x17
        /*000a*/ 	.short	(.L_17557 - .L_17556)
.L_17556:
        /*000c*/ 	.word	0x00000000
        /*0010*/ 	.short	0x0008
        /*0012*/ 	.short	0x0030
        /*0014*/ 	.byte	0x00, 0xf0, 0x11, 0x00


	//----- nvinfo : EIATTR_KPARAM_INFO
	.align		4
.L_17557:
        /*0018*/ 	.byte	0x04, 0x17
        /*001a*/ 	.short	(.L_17559 - .L_17558)
.L_17558:
        /*001c*/ 	.word	0x00000000
        /*0020*/ 	.short	0x0007
        /*0022*/ 	.short	0x002c
        /*0024*/ 	.byte	0x00, 0xf0, 0x11, 0x00


	//----- nvinfo : EIATTR_KPARAM_INFO
	.align		4
.L_17559:
        /*0028*/ 	.byte	0x04, 0x17
        /*002a*/ 	.short	(.L_17561 - .L_17560)
.L_17560:
        /*002c*/ 	.word	0x00000000
        /*0030*/ 	.short	0x0006
        /*0032*/ 	.short	0x0028
        /*0034*/ 	.byte	0x00, 0xf0, 0x11, 0x00


	//----- nvinfo : EIATTR_KPARAM_INFO
	.align		4
.L_17561:
        /*0038*/ 	.byte	0x04, 0x17
        /*003a*/ 	.short	(.L_17563 - .L_17562)
.L_17562:
        /*003c*/ 	.word	0x00000000
        /*0040*/ 	.short	0x0005
        /*0042*/ 	.short	0x0020
        /*0044*/ 	.byte	0x00, 0xf5, 0x21, 0x00


	//----- nvinfo : EIATTR_KPARAM_INFO
	.align		4
.L_17563:
        /*0048*/ 	.byte	0x04, 0x17
        /*004a*/ 	.short	(.L_17565 - .L_17564)
.L_17564:
        /*004c*/ 	.word	0x00000000
        /*0050*/ 	.short	0x0004
        /*0052*/ 	.short	0x0018
        /*0054*/ 	.byte	0x00, 0xf5, 0x21, 0x00


	//----- nvinfo : EIATTR_KPARAM_INFO
	.align		4
.L_17565:
        /*0058*/ 	.byte	0x04, 0x17
        /*005a*/ 	.short	(.L_17567 - .L_17566)
.L_17566:
        /*005c*/ 	.word	0x00000000
        /*0060*/ 	.short	0x0003
        /*0062*/ 	.short	0x0010
        /*0064*/ 	.byte	0x00, 0xf5, 0x21, 0x00


	//----- nvinfo : EIATTR_KPARAM_INFO
	.align		4
.L_17567:
        /*0068*/ 	.byte	0x04, 0x17
        /*006a*/ 	.short	(.L_17569 - .L_17568)
.L_17568:
        /*006c*/ 	.word	0x00000000
        /*0070*/ 	.short	0x0002
        /*0072*/ 	.short	0x0008
        /*0074*/ 	.byte	0x00, 0xf0, 0x11, 0x00


	//----- nvinfo : EIATTR_KPARAM_INFO
	.align		4
.L_17569:
        /*0078*/ 	.byte	0x04, 0x17
        /*007a*/ 	.short	(.L_17571 - .L_17570)
.L_17570:
        /*007c*/ 	.word	0x00000000
        /*0080*/ 	.short	0x0001
        /*0082*/ 	.short	0x0004
        /*0084*/ 	.byte	0x00, 0xf0, 0x11, 0x00


	//----- nvinfo : EIATTR_KPARAM_INFO
	.align		4
.L_17571:
        /*0088*/ 	.byte	0x04, 0x17
        /*008a*/ 	.short	(.L_17573 - .L_17572)
.L_17572:
        /*008c*/ 	.word	0x00000000
        /*0090*/ 	.short	0x0000
        /*0092*/ 	.short	0x0000
        /*0094*/ 	.byte	0x00, 0xf0, 0x11, 0x00


	//----- nvinfo : EIATTR_SPARSE_MMA_MASK
	.align		4
.L_17573:
        /*0098*/ 	.byte	0x03, 0x50
        /*009a*/ 	.short	0x0000


	//----- nvinfo : EIATTR_MAXREG_COUNT
	.align		4
        /*009c*/ 	.byte	0x03, 0x1b
        /*009e*/ 	.short	0x00ff


	//----- nvinfo : EIATTR_NUM_BARRIERS
	.align		4
        /*00a0*/ 	.byte	0x02, 0x4c
        /*00a2*/ 	.byte	0x01
	.zero		1


	//----- nvinfo : EIATTR_MERCURY_ISA_VERSION
	.align		4
        /*00a4*/ 	.byte	0x03, 0x5f
        /*00a6*/ 	.short	0x0101


	//----- nvinfo : EIATTR_COOP_GROUP_MASK_REGIDS
	.align		4
        /*00a8*/ 	.byte	0x04, 0x29
        /*00aa*/ 	.short	(.L_17575 - .L_17574)


	//   ....[0]....
.L_17574:
        /*00ac*/ 	.word	0xffffffff


	//----- nvinfo : EIATTR_COOP_GROUP_INSTR_OFFSETS
	.align		4
.L_17575:
        /*00b0*/ 	.byte	0x04, 0x28
        /*00b2*/ 	.short	(.L_17577 - .L_17576)


	//   ....[0]....
.L_17576:
        /*00b4*/ 	.word	0x00000e90


	//----- nvinfo : EIATTR_VRC_CTA_INIT_COUNT
	.align		4
.L_17577:
        /*00b8*/ 	.byte	0x02, 0x4a
	.zero		1
	.zero		1


	//----- nvinfo : EIATTR_EXIT_INSTR_OFFSETS
	.align		4
        /*00bc*/ 	.byte	0x04, 0x1c
        /*00be*/ 	.short	(.L_17579 - .L_17578)


	//   ....[0]....
.L_17578:
        /*00c0*/ 	.word	0x00000060


	//   ....[1]....
        /*00c4*/ 	.word	0x00001560


	//----- nvinfo : EIATTR_MAX_THREADS
	.align		4
.L_17579:
        /*00c8*/ 	.byte	0x04, 0x05
        /*00ca*/ 	.short	(.L_17581 - .L_17580)
.L_17580:
        /*00cc*/ 	.word	0x00000080
        /*00d0*/ 	.word	0x00000001
        /*00d4*/ 	.word	0x00000001


	//----- nvinfo : EIATTR_CRS_STACK_SIZE
	.align		4
.L_17581:
        /*00d8*/ 	.byte	0x04, 0x1e
        /*00da*/ 	.short	(.L_17583 - .L_17582)
.L_17582:
        /*00dc*/ 	.word	0x00000000


	//----- nvinfo : EIATTR_CBANK_PARAM_SIZE
	.align		4
.L_17583:
        /*00e0*/ 	.byte	0x03, 0x19
        /*00e2*/ 	.short	0x0034


	//----- nvinfo : EIATTR_PARAM_CBANK
	.align		4
        /*00e4*/ 	.byte	0x04, 0x0a
        /*00e6*/ 	.short	(.L_17585 - .L_17584)
	.align		4
.L_17584:
        /*00e8*/ 	.word	index@(.nv.constant0._Z9cuda_gemmIiLi128ELi2ELi1ELi512ELi128ELi128ELi64ELi0ELi1EEviiiPT_S1_S1_iii)
        /*00ec*/ 	.short	0x0380
        /*00ee*/ 	.short	0x0034


	//----- nvinfo : EIATTR_SW_WAR
	.align		4
.L_17585:
        /*00f0*/ 	.byte	0x04, 0x36
        /*00f2*/ 	.short	(.L_17587 - .L_17586)
.L_17586:
        /*00f4*/ 	.word	0x00000008
.L_17587:


//--------------------- .nv.info._Z9cuda_gemmIiLi128ELi2ELi1ELi512ELi128ELi128ELi64ELi0ELi0EEviiiPT_S1_S1_iii --------------------------
	.section	.nv.info._Z9cuda_gemmIiLi128ELi2ELi1ELi512ELi128ELi128ELi64ELi0ELi0EEviiiPT_S1_S1_iii,"",@"SHT_CUDA_INFO"
	.sectionflags	@""
	.align	4


	//----- nvinfo : EIATTR_CUDA_API_VERSION
	.align		4
        /*0000*/ 	.byte	0x04, 0x37
        /*0002*/ 	.short	(.L_17589 - .L_17588)
.L_17588:
        /*0004*/ 	.word	0x00000082


	//----- nvinfo : EIATTR_KPARAM_INFO
	.align		4
.L_17589:
        /*0008*/ 	.byte	0x04, 0x17
        /*000a*/ 	.short	(.L_17591 - .L_17590)
.L_17590:
        /*000c*/ 	.word	0x00000000
        /*0010*/ 	.short	0x0008
        /*0012*/ 	.short	0x0030
        /*0014*/ 	.byte	0x00, 0xf0, 0x11, 0x00


	//----- nvinfo : EIATTR_KPARAM_INFO
	.align		4
.L_17591:
        /*0018*/ 	.byte	0x04, 0x17
        /*001a*/ 	.short	(.L_17593 - .L_17592)
.L_17592:
        /*001c*/ 	.word	0x00000000
        /*0020*/ 	.short	0x0007
        /*0022*/ 	.short	0x002c
        /*0024*/ 	.byte	0x00, 0xf0, 0x11, 0x00


	//----- nvinfo : EIATTR_KPARAM_INFO
	.align		4
.L_17593:
        /*0028*/ 	.byte	0x04, 0x17
        /*002a*/ 	.short	(.L_17595 - .L_17594)
.L_17594:
        /*002c*/ 	.word	0x00000000
        /*0030*/ 	.short	0x0006
        /*0032*/ 	.short	0x0028
        /*0034*/ 	.byte	0x00, 0xf0, 0x11, 0x00


	//----- nvinfo : EIATTR_KPARAM_INFO
	.align		4
.L_17595:
        /*0038*/ 	.byte	0x04, 0x17
        /*003a*/ 	.short	(.L_17597 - .L_17596)
.L_17596:
        /*003c*/ 	.word	0x00000000
        /*0040*/ 	.short	0x0005
        /*0042*/ 	.short	0x0020
        /*0044*/ 	.byte	0x00, 0xf5, 0x21, 0x00


	//----- nvinfo : EIATTR_KPARAM_INFO
	.align		4
.L_17597:
        /*0048*/ 	.byte	0x04, 0x17
        /*004a*/ 	.short	(.L_17599 - .L_17598)
.L_17598:
        /*004c*/ 	.word	0x00000000
        /*0050*/ 	.short	0x0004
        /*0052*/ 	.short	0x0018
        /*0054*/ 	.byte	0x00, 0xf5, 0x21, 0x00


	//----- nvinfo : EIATTR_KPARAM_INFO
	.align		4
.L_17599:
        /*0058*/ 	.byte	0x04, 0x17
        /*005a*/ 	.short	(.L_17601 - .L_17600)
.L_17600:
        /*005c*/ 	.word	0x00000000
        /*0060*/ 	.short	0x0003
        /*0062*/ 	.short	0x0010
        /*0064*/ 	.byte	0x00, 0xf5, 0x21, 0x00


	//----- nvinfo : EIATTR_KPARAM_INFO
	.align		4
.L_17601:
        /*0068*/ 	.byte	0x04, 0x17
        /*006a*/ 	.short	(.L_17603 - .L_17602)
.L_17602:
        /*006c*/ 	.word	0x00000000
        /*0070*/ 	.short	0x0002
        /*0072*/ 	.short	0x0008
        /*0074*/ 	.byte	0x00, 0xf0, 0x11, 0x00


	//----- nvinfo : EIATTR_KPARAM_INFO
	.align		4
.L_17603:
        /*0078*/ 	.byte	0x04, 0x17
        /*007a*/ 	.short	(.L_17605 - .L_17604)
.L_17604:
        /*007c*/ 	.word	0x00000000
        /*0080*/ 	.short	0x0001
        /*0082*/ 	.short	0x0004
        /*0084*/ 	.byte	0x00, 0xf0, 0x11, 0x00


	//----- nvinfo : EIATTR_KPARAM_INFO
	.align		4
.L_17605:
        /*0088*/ 	.byte	0x04, 0x17
        /*008a*/ 	.short	(.L_17607 - .L_17606)
.L_17606:
        /*008c*/ 	.word	0x00000000
        /*0090*/ 	.short	0x0000
        /*0092*/ 	.short	0x0000
        /*0094*/ 	.byte	0x00, 0xf0, 0x11, 0x00


	//----- nvinfo : EIATTR_SPARSE_MMA_MASK
	.align		4
.L_17607:
        /*0098*/ 	.byte	0x03, 0x50
        /*009a*/ 	.short	0x0000


	//----- nvinfo : EIATTR_MAXREG_COUNT
	.align		4
        /*009c*/ 	.byte	0x03, 0x1b
        /*009e*/ 	.short	0x00ff


	//----- nvinfo : EIATTR_NUM_BARRIERS
	.align		4
        /*00a0*/ 	.byte	0x02, 0x4c
        /*00a2*/ 	.byte	0x01
	.zero		1


	//----- nvinfo : EIATTR_MERCURY_ISA_VERSION
	.align		4
        /*00a4*/ 	.byte	0x03, 0x5f
        /*00a6*/ 	.short	0x0101


	//----- nvinfo : EIATTR_COOP_GROUP_MASK_REGIDS
	.align		4
        /*00a8*/ 	.byte	0x04, 0x29
        /*00aa*/ 	.short	(.L_17609 - .L_17608)


	//   ....[0]....
.L_17608:
        /*00ac*/ 	.word	0xffffffff


	//   ....[1]....
        /*00b0*/ 	.word	0xffffffff


	//   ....[2]....
        /*00b4*/ 	.word	0xffffffff


	//   ....[3]....
        /*00b8*/ 	.word	0xffffffff


	//   ....[4]....
        /*00bc*/ 	.word	0xffffffff


	//   ....[5]....
        /*00c0*/ 	.word	0xffffffff


	//   ....[6]....
        /*00c4*/ 	.word	0xffffffff


	//   ....[7]....
        /*00c8*/ 	.word	0xffffffff


	//   ....[8]....
        /*00cc*/ 	.word	0xffffffff


	//   ....[9]....
        /*00d0*/ 	.word	0xffffffff


	//   ....[10]....
        /*00d4*/ 	.word	0xffffffff


	//   ....[11]....
        /*00d8*/ 	.word	0xffffffff


	//   ....[12]....
        /*00dc*/ 	.word	0xffffffff


	//   ....[13]....
        /*00e0*/ 	.word	0xffffffff


	//   ....[14]....
        /*00e4*/ 	.word	0xffffffff


	//   ....[15]....
        /*00e8*/ 	.word	0xffffffff


	//   ....[16]....
        /*00ec*/ 	.word	0xffffffff


	//   ....[17]....
        /*00f0*/ 	.word	0x0500004d


	//   ....[18]....
        /*00f4*/ 	.word	0x0500004d


	//   ....[19]....
        /*00f8*/ 	.word	0x0500004d


	//   ....[20]....
        /*00fc*/ 	.word	0x0500004d


	//   ....[21]....
        /*0100*/ 	.word	0x0500004d


	//   ....[22]....
        /*0104*/ 	.word	0x0500004d


	//   ....[23]....
        /*0108*/ 	.word	0x0500004d


	//   ....[24]....
        /*010c*/ 	.word	0x0500004d


	//   ....[25]....
        /*0110*/ 	.word	0x0500004d


	//   ....[26]....
        /*0114*/ 	.word	0x0500004d


	//   ....[27]....
        /*0118*/ 	.word	0x0500004d


	//   ....[28]....
        /*011c*/ 	.word	0x0500004d


	//   ....[29]....
        /*0120*/ 	.word	0x0500004d


	//   ....[30]....
        /*0124*/ 	.word	0x0500004d


	//   ....[31]....
        /*0128*/ 	.word	0x0500004d


	//   ....[32]....
        /*012c*/ 	.word	0x0500004d


	//----- nvinfo : EIATTR_COOP_GROUP_INSTR_OFFSETS
	.align		4
.L_17609:
        /*0130*/ 	.byte	0x04, 0x28
        /*0132*/ 	.short	(.L_17611 - .L_17610)


	//   ....[0]....
.L_17610:
        /*0134*/ 	.word	0x00001870


	//   ....[1]....
        /*0138*/ 	.word	0x000018d0


	//   ....[2]....
        /*013c*/ 	.word	0x00001930


	//   ....[3]....
        /*0140*/ 	.word	0x00001990


	//   ....[4]....
        /*0144*/ 	.word	0x000019f0


	//   ....[5]....
        /*0148*/ 	.word	0x00001a50


	//   ....[6]....
        /*014c*/ 	.word	0x00001ab0


	//   ....[7]....
        /*0150*/ 	.word	0x00001b10


	//   ....[8]....
        /*0154*/ 	.word	0x00001b70


	//   ....[9]....
        /*0158*/ 	.word	0x00001bd0


	//   ....[10]....
        /*015c*/ 	.word	0x00001c30


	//   ....[11]....
        /*0160*/ 	.word	0x00001c90


	//   ....[12]....
        /*0164*/ 	.word	0x00001cf0


	//   ....[13]....
        /*0168*/ 	.word	0x00001d50


	//   ....[14]....
        /*016c*/ 	.word	0x00001db0


	//   ....[15]....
        /*0170*/ 	.word	0x00001e10


	//   ....[16]....
        /*0174*/ 	.word	0x00002300


	//   ....[17]....
        /*0178*/ 	.word	0x000033f0


	//   ....[18]....
        /*017c*/ 	.word	0x00003480


	//   ....[19]....
        /*0180*/ 	.word	0x00003520


	//   ....[20]....
        /*0184*/ 	.word	0x000035b0


	//   ....[21]....
        /*0188*/ 	.word	0x00003650


	//   ....[22]....
        /*018c*/ 	.word	0x000036e0


	//   ....[23]....
        /*0190*/ 	.word	0x00003780


	//   ....[24]....
        /*0194*/ 	.word	0x00003810


	//   ....[25]....
        /*0198*/ 	.word	0x000038b0


	//   ....[26]....
        /*019c*/ 	.word	0x00003940


	//   ....[27]....
        /*01a0*/ 	.word	0x000039d0


	//   ....[28]....
        /*01a4*/ 	.word	0x00003a70


	//   ....[29]....
        /*01a8*/ 	.word	0x00003b10


	//   ....[30]....
        /*01ac*/ 	.word	0x00003ba0


	//   ....[31]....
        /*01b0*/ 	.word	0x00003c40


	//   ....[32]....
        /*01b4*/ 	.word	0x00003cd0


	//----- nvinfo : EIATTR_VRC_CTA_INIT_COUNT
	.align		4
.L_17611:
        /*01b8*/ 	.byte	0x02, 0x4a
	.zero		1
	.zero		1


	//----- nvinfo : EIATTR_EXIT_INSTR_OFFSETS
	.align		4
        /*01bc*/ 	.byte	0x04, 0x1c
        /*01be*/ 	.short	(.L_17613 - .L_17612)


	//   ....[0]....
.L_17612:
        /*01c0*/ 	.word	0x000002a0


	//   ....[1]....
        /*01c4*/ 	.word	0x000033a0


	//----- nvinfo : EIATTR_MAX_THREADS
	.align		4
.L_17613:
        /*01c8*/ 	.byte	0x04, 0x05
        /*01ca*/ 	.short	(.L_17615 - .L_17614)
.L_17614:
        /*01cc*/ 	.word	0x00000080
        /*01d0*/ 	.word	0x00000001
        /*01d4*/ 	.word	0x00000001


	//----- nvinfo : EIATTR_CRS_STACK_SIZE
	.align		4
.L_17615:
        /*01d8*/ 	.byte	0x04, 0x1e
        /*01da*/ 	.short	(.L_17617 - .L_17616)
.L_17616:
        /*01dc*/ 	.word	0x00000000


	//----- nvinfo : EIATTR_CBANK_PARAM_SIZE
	.align		4
.L_17617:
        /*01e0*/ 	.byte	0x03, 0x19
        /*01e2*/ 	.short	0x0034


	//----- nvinfo : EIATTR_PARAM_CBANK
	.align		4
        /*01e4*/ 	.byte	0x04, 0x0a
        /*01e6*/ 	.short	(.L_17619 - .L_17618)
	.align		4
.L_17618:
        /*01e8*/ 	.word	index@(.nv.constant0._Z9cuda_gemmIiLi128ELi2ELi1ELi512ELi128ELi128ELi64ELi0ELi0EEviiiPT_S1_S1_iii)
        /*01ec*/ 	.short	0x0380
        /*01ee*/ 	.short	0x0034


	//----- nvinfo : EIATTR_SW_WAR
	.align		4
.L_17619:
        /*01f0*/ 	.byte	0x04, 0x36
        /*01f2*/ 	.short	(.L_17621 - .L_17620)
.L_17620:
        /*01f4*/ 	.word	0x00000008
.L_17621:


//--------------------- .nv.info._Z9cuda_gemmIiLi128ELi2ELi1ELi512ELi64ELi64ELi64ELi1ELi1EEviiiPT_S1_S1_iii --------------------------
	.section	.nv.info._Z9cuda_gemmIiLi128ELi2ELi1ELi512ELi64ELi64ELi64ELi1ELi1EEviiiPT_S1_S1_iii,"",@"SHT_CUDA_INFO"
	.sectionflags	@""
	.align	4


	//----- nvinfo : EIATTR_CUDA_API_VERSION
	.align		4
        /*0000*/ 	.byte	0x04, 0x37
        /*0002*/ 	.short	(.L_17623 - .L_17622)
.L_17622:
        /*0004*/ 	.word	0x00000082


	//----- nvinfo : EIATTR_KPARAM_INFO
	.align		4
.L_17623:
        /*0008*/ 	.byte	0x04, 0x17
        /*000a*/ 	.short	(.L_17625 - .L_17624)
.L_17624:
        /*000c*/ 	.word	0x00000000
        /*0010*/ 	.short	0x0008
        /*0012*/ 	.short	0x0030
        /*0014*/ 	.byte	0x00, 0xf0, 0x11, 0x00


	//----- nvinfo : EIATTR_KPARAM_INFO
	.align		4
.L_17625:
        /*0018*/ 	.byte	0x04, 0x17
        /*001a*/ 	.short	(.L_17627 - .L_17626)
.L_17626:
        /*001c*/ 	.word	0x00000000
        /*0020*/ 	.short	0x0007
        /*0022*/ 	.short	0x002c
        /*0024*/ 	.byte	0x00, 0xf0, 0x11, 0x00


	//----- nvinfo : EIATTR_KPARAM_INFO
	.align		4
.L_17627:
        /*0028*/ 	.byte	0x04, 0x17
        /*002a*/ 	.short	(.L_17629 - .L_17628)
.L_17628:
        /*002c*/ 	.word	0x00000000
        /*0030*/ 	.short	0x0006
        /*0032*/ 	.short	0x0028
        /*0034*/ 	.byte	0x00, 0xf0, 0x11, 0x00


	//----- nvinfo : EIATTR_KPARAM_INFO
	.align		4
.L_17629:
        /*0038*/ 	.byte	0x04, 0x17
        /*003a*/ 	.short	(.L_17631 - .L_17630)
.L_17630:
        /*003c*/ 	.word	0x00000000
        /*0040*/ 	.short	0x0005
        /*0042*/ 	.short	0x0020
        /*0044*/ 	.byte	0x00, 0xf5, 0x21, 0x00


	//----- nvinfo : EIATTR_KPARAM_INFO
	.align		4
.L_17631:
        /*0048*/ 	.byte	0x04, 0x17
        /*004a*/ 	.short	(.L_17633 - .L_17632)
.L_17632:
        /*004c*/ 	.word	0x00000000
        /*0050*/ 	.short	0x0004
        /*0052*/ 	.short	0x0018
        /*0054*/ 	.byte	0x00, 0xf5, 0x21, 0x00


	//----- nvinfo : EIATTR_KPARAM_INFO
	.align		4
.L_17633:
        /*0058*/ 	.byte	0x04, 0x17
        /*005a*/ 	.short	(.L_17635 - .L_17634)
.L_17634:
        /*005c*/ 	.word	0x00000000
        /*0060*/ 	.short	0x0003
        /*0062*/ 	.short	0x0010
        /*0064*/ 	.byte	0x00, 0xf5, 0x21, 0x00


	//----- nvinfo : EIATTR_KPARAM_INFO
	.align		4
.L_17635:
        /*0068*/ 	.byte	0x04, 0x17
        /*006a*/ 	.short	(.L_17637 - .L_17636)
.L_17636:
        /*006c*/ 	.word	0x00000000
        /*0070*/ 	.short	0x0002
        /*0072*/ 	.short	0x0008
        /*0074*/ 	.byte	0x00, 0xf0, 0x11, 0x00


	//----- nvinfo : EIATTR_KPARAM_INFO
	.align		4
.L_17637:
        /*0078*/ 	.byte	0x04, 0x17
        /*007a*/ 	.short	(.L_17639 - .L_17638)
.L_17638:
        /*007c*/ 	.word	0x00000000
        /*0080*/ 	.short	0x0001
        /*0082*/ 	.short	0x0004
        /*0084*/ 	.byte	0x00, 0xf0, 0x11, 0x00


	//----- nvinfo : EIATTR_KPARAM_INFO
	.align		4
.L_17639:
        /*0088*/ 	.byte	0x04, 0x17
        /*008a*/ 	.short	(.L_17641 - .L_17640)
.L_17640:
        /*008c*/ 	.word	0x00000000
        /*0090*/ 	.short	0x0000
        /*0092*/ 	.short	0x0000
        /*0094*/ 	.byte	0x00, 0xf0, 0x11, 0x00


	//----- nvinfo : EIATTR_SPARSE_MMA_MASK
	.align		4
.L_17641:
        /*0098*/ 	.byte	0x03, 0x50
        /*009a*/ 	.short	0x0000


	//----- nvinfo : EIATTR_MAXREG_COUNT
	.align		4
        /*009c*/ 	.byte	0x03, 0x1b
        /*009e*/ 	.short	0x00ff


	//----- nvinfo : EIATTR_NUM_BARRIERS
	.align		4
        /*00a0*/ 	.byte	0x02, 0x4c
        /*00a2*/ 	.byte	0x01
	.zero		1


	//----- nvinfo : EIATTR_MERCURY_ISA_VERSION
	.align		4
        /*00a4*/ 	.byte	0x03, 0x5f
        /*00a6*/ 	.short	0x0101


	//----- nvinfo : EIATTR_COOP_GROUP_MASK_REGIDS
	.align		4
        /*00a8*/ 	.byte	0x04, 0x29
        /*00aa*/ 	.short	(.L_17643 - .L_17642)


	//   ....[0]....
.L_17642:
        /*00ac*/ 	.word	0xffffffff


	//   ....[1]....
        /*00b0*/ 	.word	0xffffffff


	//   ....[2]....
        /*00b4*/ 	.word	0xffffffff


	//   ....[3]....
        /*00b8*/ 	.word	0xffffffff


	//   ....[4]....
        /*00bc*/ 	.word	0xffffffff


	//   ....[5]....
        /*00c0*/ 	.word	0xffffffff


	//   ....[6]....
        /*00c4*/ 	.word	0xffffffff


	//   ....[7]....
        /*00c8*/ 	.word	0xffffffff


	//   ....[8]....
        /*00cc*/ 	.word	0xffffffff


	//   ....[9]....
        /*00d0*/ 	.word	0xffffffff


	//   ....[10]....
        /*00d4*/ 	.word	0xffffffff


	//   ....[11]....
        /*00d8*/ 	.word	0xffffffff


	//   ....[12]....
        /*00dc*/ 	.word	0xffffffff


	//   ....[13]....
        /*00e0*/ 	.word	0xffffffff


	//   ....[14]....
        /*00e4*/ 	.word	0xffffffff


	//   ....[15]....
        /*00e8*/ 	.word	0xffffffff


	//   ....[16]....
        /*00ec*/ 	.word	0xffffffff


	//   ....[17]....
        /*00f0*/ 	.word	0x0500000c


	//   ....[18]....
        /*00f4*/ 	.word	0x0500000c


	//   ....[19]....
        /*00f8*/ 	.word	0x0500000c


	//   ....[20]....
        /*00fc*/ 	.word	0x0500000c


	//   ....[21]....
        /*0100*/ 	.word	0x0500000c


	//   ....[22]....
        /*0104*/ 	.word	0x0500000c


	//   ....[23]....
        /*0108*/ 	.word	0x0500000c


	//   ....[24]....
        /*010c*/ 	.word	0x0500000c


	//   ....[25]....
        /*0110*/ 	.word	0x0500000c


	//   ....[26]....
        /*0114*/ 	.word	0x0500000c


	//   ....[27]....
        /*0118*/ 	.word	0x0500000c


	//   ....[28]....
        /*011c*/ 	.word	0x0500000c


	//   ....[29]....
        /*0120*/ 	.word	0x0500000c


	//   ....[30]....
        /*0124*/ 	.word	0x0500000c


	//   ....[31]....
        /*0128*/ 	.word	0x0500000c


	//   ....[32]....
        /*012c*/ 	.word	0x0500000c


	//----- nvinfo : EIATTR_COOP_GROUP_INSTR_OFFSETS
	.align		4
.L_17643:
        /*0130*/ 	.byte	0x04, 0x28
        /*0132*/ 	.short	(.L_17645 - .L_17644)


	//   ....[0]....
.L_17644:
        /*0134*/ 	.word	0x00000da0


	//   ....[1]....
        /*0138*/ 	.word	0x00000db0


	//   ....[2]....
        /*013c*/ 	.word	0x00000de0


	//   ....[3]....
        /*0140*/ 	.word	0x00000e00


	//   ....[4]....
        /*0144*/ 	.word	0x00000e20


	//   ....[5]....
        /*0148*/ 	.word	0x00000e40


	//   ....[6]....
        /*014c*/ 	.word	0x00000e60


	//   ....[7]....
        /*0150*/ 	.word	0x00000e80


	//   ....[8]....
        /*0154*/ 	.word	0x00000ea0


	//   ....[9]....
        /*0158*/ 	.word	0x00000ec0


	//   ....[10]....
        /*015c*/ 	.word	0x00000ee0


	//   ....[11]....
        /*0160*/ 	.word	0x00000f00


	//   ....[12]....
        /*0164*/ 	.word	0x00000f20


	//   ....[13]....
        /*0168*/ 	.word	0x00000f40


	//   ....[14]....
        /*016c*/ 	.word	0x00000f60


	//   ....[15]....
        /*0170*/ 	.word	0x00000f80


	//   ....[16]....
        /*0174*/ 	.word	0x00001000


	//   ....[17]....
        /*0178*/ 	.word	0x000015c0


	//   ....[18]....
        /*017c*/ 	.word	0x00001630


	//   ....[19]....
        /*0180*/ 	.word	0x00001690


	//   ....[20]....
        /*0184*/ 	.word	0x000016f0


	//   ....[21]....
        /*0188*/ 	.word	0x00001750


	//   ....[22]....
        /*018c*/ 	.word	0x000017b0


	//   ....[23]....
        /*0190*/ 	.word	0x00001810


	//   ....[24]....
        /*0194*/ 	.word	0x00001870


	//   ....[25]....
        /*0198*/ 	.word	0x000018d0


	//   ....[26]....
        /*019c*/ 	.word	0x00001930


	//   ....[27]....
        /*01a0*/ 	.word	0x00001990


	//   ....[28]....
        /*01a4*/ 	.word	0x000019f0


	//   ....[29]....
        /*01a8*/ 	.word	0x00001a50


	//   ....[30]....
        /*01ac*/ 	.word	0x00001ab0


	//   ....[31]....
        /*01b0*/ 	.word	0x00001b10


	//   ....[32]....
        /*01b4*/ 	.word	0x00001b70


	//----- nvinfo : EIATTR_VRC_CTA_INIT_COUNT
	.align		4
.L_17645:
        /*01b8*/ 	.byte	0x02, 0x4a
	.zero		1
	.zero		1


	//----- nvinfo : EIATTR_EXIT_INSTR_OFFSETS
	.align		4
        /*01bc*/ 	.byte	0x04, 0x1c
        /*01be*/ 	.short	(.L_17647 - .L_17646)


	//   ....[0]....
.L_17646:
        /*01c0*/ 	.word	0x00000050


	//   ....[1]....
        /*01c4*/ 	.word	0x00001570


	//----- nvinfo : EIATTR_MAX_THREADS
	.align		4
.L_17647:
        /*01c8*/ 	.byte	0x04, 0x05
        /*01ca*/ 	.short	(.L_17649 - .L_17648)
.L_17648:
        /*01cc*/ 	.word	0x00000080
        /*01d0*/ 	.word	0x00000001
        /*01d4*/ 	.word	0x00000001


	//----- nvinfo : EIATTR_CRS_STACK_SIZE
	.align		4
.L_17649:
        /*01d8*/ 	.byte	0x04, 0x1e
        /*01da*/ 	.short	(.L_17651 - .L_17650)
.L_17650:
        /*01dc*/ 	.word	0x00000000


	//----- nvinfo : EIATTR_CBANK_PARAM_SIZE
	.align		4
.L_17651:
        /*01e0*/ 	.byte	0x03, 0x19
        /*01e2*/ 	.short	0x0034


	//----- nvinfo : EIATTR_PARAM_CBANK
	.align		4
        /*01e4*/ 	.byte	0x04, 0x0a
        /*01e6*/ 	.short	(.L_17653 - .L_17652)
	.align		4
.L_17652:
        /*01e8*/ 	.word	index@(.nv.constant0._Z9cuda_gemmIiLi128ELi2ELi1ELi512ELi64ELi64ELi64ELi1ELi1EEviiiPT_S1_S1_iii)
        /*01ec*/ 	.short	0x0380
        /*01ee*/ 	.short	0x0034


	//----- nvinfo : EIATTR_SW_WAR
	.align		4
.L_17653:
        /*01f0*/ 	.byte	0x04, 0x36
        /*01f2*/ 	.short	(.L_17655 - .L_17654)
.L_17654:
        /*01f4*/ 	.word	0x00000008
.L_17655:


//--------------------- .nv.info._Z9cuda_gemmIiLi128ELi2ELi1ELi512ELi64ELi64ELi64ELi1ELi0EEviiiPT_S1_S1_iii --------------------------
	.section	.nv.info._Z9cuda_gemmIiLi128ELi2ELi1ELi512ELi64ELi64ELi64ELi1ELi0EEviiiPT_S1_S1_iii,"",@"SHT_CUDA_INFO"
	.sectionflags	@""
	.align	4


	//----- nvinfo : EIATTR_CUDA_API_VERSION
	.align		4
        /*0000*/ 	.byte	0x04, 0x37
        /*0002*/ 	.short	(.L_17657 - .L_17656)
.L_17656:
        /*0004*/ 	.word	0x00000082


	//----- nvinfo : EIATTR_KPARAM_INFO
	.align		4
.L_17657:
        /*0008*/ 	.byte	0x04, 0x17
        /*000a*/ 	.short	(.L_17659 - .L_17658)
.L_17658:
        /*000c*/ 	.word	0x00000000
        /*0010*/ 	.short	0x0008
        /*0012*/ 	.short	0x0030
        /*0014*/ 	.byte	0x00, 0xf0, 0x11, 0x00


	//----- nvinfo : EIATTR_KPARAM_INFO
	.align		4
.L_17659:
        /*0018*/ 	.byte	0x04, 0x17
        /*001a*/ 	.short	(.L_17661 - .L_17660)
.L_17660:
        /*001c*/ 	.word	0x00000000
        /*0020*/ 	.short	0x0007
        /*0022*/ 	.short	0x002c
        /*0024*/ 	.byte	0x00, 0xf0, 0x11, 0x00


	//----- nvinfo : EIATTR_KPARAM_INFO
	.align		4
.L_17661:
        /*0028*/ 	.byte	0x04, 0x17
        /*002a*/ 	.short	(.L_17663 - .L_17662)
.L_17662:
        /*002c*/ 	.word	0x00000000
        /*0030*/ 	.short	0x0006
        /*0032*/ 	.short	0x0028
        /*0034*/ 	.byte	0x00, 0xf0, 0x11, 0x00


	//----- nvinfo : EIATTR_KPARAM_INFO
	.align		4
.L_17663:
        /*0038*/ 	.byte	0x04, 0x17
        /*003a*/ 	.short	(.L_17665 - .L_17664)
.L_17664:
        /*003c*/ 	.word	0x00000000
        /*0040*/ 	.short	0x0005
        /*0042*/ 	.short	0x0020
        /*0044*/ 	.byte	0x00, 0xf5, 0x21, 0x00


	//----- nvinfo : EIATTR_KPARAM_INFO
	.align		4
.L_17665:
        /*0048*/ 	.byte	0x04, 0x17
        /*004a*/ 	.short	(.L_17667 - .L_17666)
.L_17666:
        /*004c*/ 	.word	0x00000000
        /*0050*/ 	.short	0x0004
        /*0052*/ 	.short	0x0018
        /*0054*/ 	.byte	0x00, 0xf5, 0x21, 0x00


	//----- nvinfo : EIATTR_KPARAM_INFO
	.align		4
.L_17667:
        /*0058*/ 	.byte	0x04, 0x17
        /*005a*/ 	.short	(.L_17669 - .L_17668)
.L_17668:
        /*005c*/ 	.word	0x00000000
        /*0060*/ 	.short	0x0003
        /*0062*/ 	.short	0x0010
        /*0064*/ 	.byte	0x00, 0xf5, 0x21, 0x00


	//----- nvinfo : EIATTR_KPARAM_INFO
	.align		4
.L_17669:
        /*0068*/ 	.byte	0x04, 0x17
        /*006a*/ 	.short	(.L_17671 - .L_17670)
.L_17670:
        /*006c*/ 	.word	0x00000000
        /*0070*/ 	.short	0x0002
        /*0072*/ 	.short	0x0008
        /*0074*/ 	.byte	0x00, 0xf0, 0x11, 0x00


	//----- nvinfo : EIATTR_KPARAM_INFO
	.align		4
.L_17671:
        /*0078*/ 	.byte	0x04, 0x17
        /*007a*/ 	.short	(.L_17673 - .L_17672)
.L_17672:
        /*007c*/ 	.word	0x00000000
        /*0080*/ 	.short	0x0001
        /*0082*/ 	.short	0x0004
        /*0084*/ 	.byte	0x00, 0xf0, 0x11, 0x00


	//----- nvinfo : EIATTR_KPARAM_INFO
	.align		4
.L_17673:
        /*0088*/ 	.byte	0x04, 0x17
        /*008a*/ 	.short	(.L_17675 - .L_17674)
.L_17674:
        /*008c*/ 	.word	0x00000000
        /*0090*/ 	.short	0x0000
        /*0092*/ 	.short	0x0000
        /*0094*/ 	.byte	0x00, 0xf0, 0x11, 0x00


	//----- nvinfo : EIATTR_SPARSE_MMA_MASK
	.align		4
.L_17675:
        /*0098*/ 	.byte	0x03, 0x50
        /*009a*/ 	.short	0x0000


	//----- nvinfo : EIATTR_MAXREG_COUNT
	.align		4
        /*009c*/ 	.byte	0x03, 0x1b
        /*009e*/ 	.short	0x00ff


	//----- nvinfo : EIATTR_NUM_BARRIERS
	.align		4
        /*00a0*/ 	.byte	0x02, 0x4c
        /*00a2*/ 	.byte	0x01
	.zero		1


	//----- nvinfo : EIATTR_ANNOTATIONS
	.align		4
        /*00a4*/ 	.byte	0x04, 0x55
        /*00a6*/ 	.short	(.L_17677 - .L_17676)


	//   ....[0]....
.L_17676:
        /*00a8*/ 	.word	0x00000001
        /*00ac*/ 	.byte	0xa0, 0x09, 0x00, 0x00, 0x01, 0x00, 0x00, 0x00, 0xc0, 0x0d, 0x00, 0x00, 0x01, 0x00, 0x00, 0x00
        /*00bc*/ 	.byte	0x20, 0x0e, 0x00, 0x00, 0x01, 0x00, 0x00, 0x00, 0xe0, 0x25, 0x00, 0x00


	//----- nvinfo : EIATTR_MERCURY_ISA_VERSION
	.align		4
.L_17677:
        /*00c8*/ 	.byte	0x03, 0x5f
        /*00ca*/ 	.short	0x0101


	//----- nvinfo : EIATTR_COOP_GROUP_MASK_REGIDS
	.align		4
        /*00cc*/ 	.byte	0x04, 0x29
        /*00ce*/ 	.short	(.L_17679 - .L_17678)


	//   ....[0]....
.L_17678:
        /*00d0*/ 	.word	0xffffffff


	//   ....[1]....
        /*00d4*/ 	.word	0xffffffff


	//   ....[2]....
        /*00d8*/ 	.word	0xffffffff


	//   ....[3]....
        /*00dc*/ 	.word	0xffffffff


	//   ....[4]....
        /*00e0*/ 	.word	0xffffffff


	//   ....[5]....
        /*00e4*/ 	.word	0xffffffff


	//   ....[6]....
        /*00e8*/ 	.word	0xffffffff


	//   ....[7]....
        /*00ec*/ 	.word	0xffffffff


	//   ....[8]....
        /*00f0*/ 	.word	0xffffffff


	//   ....[9]....
        /*00f4*/ 	.word	0xffffffff


	//   ....[10]....
        /*00f8*/ 	.word	0xffffffff


	//   ....[11]....
        /*00fc*/ 	.word	0xffffffff


	//   ....[12]....
        /*0100*/ 	.word	0xffffffff


	//   ....[13]....
        /*0104*/ 	.word	0xffffffff


	//   ....[14]....
        /*0108*/ 	.word	0xffffffff


	//   ....[15]....
        /*010c*/ 	.word	0xffffffff


	//   ....[16]....
        /*0110*/ 	.word	0xffffffff


	//   ....[17]....
        /*0114*/ 	.word	0x05000044


	//   ....[18]....
        /*0118*/ 	.word	0x05000044


	//   ....[19]....
        /*011c*/ 	.word	0x05000044


	//   ....[20]....
        /*0120*/ 	.word	0x05000044


	//   ....[21]....
        /*0124*/ 	.word	0x05000044


	//   ....[22]....
        /*0128*/ 	.word	0x05000044


	//   ....[23]....
        /*012c*/ 	.word	0x05000044


	//   ....[24]....
        /*0130*/ 	.word	0x05000044


	//   ....[25]....
        /*0134*/ 	.word	0x05000044


	//   ....[26]....
        /*0138*/ 	.word	0x05000044


	//   ....[27]....
        /*013c*/ 	.word	0x05000044


	//   ....[28]....
        /*0140*/ 	.word	0x05000044


	//   ....[29]....
        /*0144*/ 	.word	0x05000044


	//   ....[30]....
        /*0148*/ 	.word	0x05000044


	//   ....[31]....
        /*014c*/ 	.word	0x05000044


	//   ....[32]....
        /*0150*/ 	.word	0x05000044


	//----- nvinfo : EIATTR_COOP_GROUP_INSTR_OFFSETS
	.align		4
.L_17679:
        /*0154*/ 	.byte	0x04, 0x28
        /*0156*/ 	.short	(.L_17681 - .L_17680)


	//   ....[0]....
.L_17680:
        /*0158*/ 	.word	0x00001a60


	//   ....[1]....
        /*015c*/ 	.word	0x00001ac0


	//   ....[2]....
        /*0160*/ 	.word	0x00001b20


	//   ....[3]....
        /*0164*/ 	.word	0x00001b80


	//   ....[4]....
        /*0168*/ 	.word	0x00001be0


	//   ....[5]....
        /*016c*/ 	.word	0x00001c40


	//   ....[6]....
        /*0170*/ 	.word	0x00001ca0


	//   ....[7]....
        /*0174*/ 	.word	0x00001d00


	//   ....[8]....
        /*0178*/ 	.word	0x00001d60


	//   ....[9]....
        /*017c*/ 	.word	0x00001dc0


	//   ....[10]....
        /*0180*/ 	.word	0x00001e20


	//   ....[11]....
        /*0184*/ 	.word	0x00001e80


	//   ....[12]....
        /*0188*/ 	.word	0x00001ee0


	//   ....[13]....
        /*018c*/ 	.word	0x00001f40


	//   ....[14]....
        /*0190*/ 	.word	0x00001fa0


	//   ....[15]....
        /*0194*/ 	.word	0x00002000


	//   ....[16]....
        /*0198*/ 	.word	0x00002500


	//   ....[17]....
        /*019c*/ 	.word	0x00002bc0


	//   ....[18]....
        /*01a0*/ 	.word	0x00002c50


	//   ....[19]....
        /*01a4*/ 	.word	0x00002ce0


	//   ....[20]....
        /*01a8*/ 	.word	0x00002d70


	//   ....[21]....
        /*01ac*/ 	.word	0x00002e00


	//   ....[22]....
        /*01b0*/ 	.word	0x00002e90


	//   ....[23]....
        /*01b4*/ 	.word	0x00002f20


	//   ....[24]....
        /*01b8*/ 	.word	0x00002fb0


	//   ....[25]....
        /*01bc*/ 	.word	0x00003040


	//   ....[26]....
        /*01c0*/ 	.word	0x000030d0


	//   ....[27]....
        /*01c4*/ 	.word	0x00003160


	//   ....[28]....
        /*01c8*/ 	.word	0x000031f0


	//   ....[29]....
        /*01cc*/ 	.word	0x00003280


	//   ....[30]....
        /*01d0*/ 	.word	0x00003310


	//   ....[31]....
        /*01d4*/ 	.word	0x000033a0


	//   ....[32]....
        /*01d8*/ 	.word	0x00003430


	//----- nvinfo : EIATTR_VRC_CTA_INIT_COUNT
	.align		4
.L_17681:
        /*01dc*/ 	.byte	0x02, 0x4a
	.zero		1
	.zero		1


	//----- nvinfo : EIATTR_EXIT_INSTR_OFFSETS
	.align		4
        /*01e0*/ 	.byte	0x04, 0x1c
        /*01e2*/ 	.short	(.L_17683 - .L_17682)


	//   ....[0]....
.L_17682:
        /*01e4*/ 	.word	0x00000350


	//   ....[1]....
        /*01e8*/ 	.word	0x00002b70


	//----- nvinfo : EIATTR_MAX_THREADS
	.align		4
.L_17683:
        /*01ec*/ 	.byte	0x04, 0x05
        /*01ee*/ 	.short	(.L_17685 - .L_17684)
.L_17684:
        /*01f0*/ 	.word	0x00000080
        /*01f4*/ 	.word	0x00000001
        /*01f8*/ 	.word	0x00000001


	//----- nvinfo : EIATTR_CRS_STACK_SIZE
	.align		4
.L_17685:
        /*01fc*/ 	.byte	0x04, 0x1e
        /*01fe*/ 	.short	(.L_17687 - .L_17686)
.L_17686:
        /*0200*/ 	.word	0x00000000


	//----- nvinfo : EIATTR_CBANK_PARAM_SIZE
	.align		4
.L_17687:
        /*0204*/ 	.byte	0x03, 0x19
        /*0206*/ 	.short	0x0034


	//----- nvinfo : EIATTR_PARAM_CBANK
	.align		4
        /*0208*/ 	.byte	0x04, 0x0a
        /*020a*/ 	.short	(.L_17689 - .L_17688)
	.align		4
.L_17688:
        /*020c*/ 	.word	index@(.nv.constant0._Z9cuda_gemmIiLi128ELi2ELi1ELi512ELi64ELi64ELi64ELi1ELi0EEviiiPT_S1_S1_iii)
        /*0210*/ 	.short	0x0380
        /*0212*/ 	.short	0x0034


	//----- nvinfo : EIATTR_SW_WAR
	.align		4
.L_17689:
        /*0214*/ 	.byte	0x04, 0x36
        /*0216*/ 	.short	(.L_17691 - .L_17690)
.L_17690:
        /*0218*/ 	.word	0x00000008
.L_17691:


//--------------------- .nv.info._Z9cuda_gemmIiLi128ELi2ELi1ELi512ELi64ELi64ELi64ELi0ELi1EEviiiPT_S1_S1_iii --------------------------
	.section	.nv.info._Z9cuda_gemmIiLi128ELi2ELi1ELi512ELi64ELi64ELi64ELi0ELi1EEviiiPT_S1_S1_iii,"",@"SHT_CUDA_INFO"
	.sectionflags	@""
	.align	4


	//----- nvinfo : EIATTR_CUDA_API_VERSION
	.align		4
        /*0000*/ 	.byte	0x04, 0x37
        /*0002*/ 	.short	(.L_17693 - .L_17692)
.L_17692:
        /*0004*/ 	.word	0x00000082


	//----- nvinfo : EIATTR_KPARAM_INFO
	.align		4
.L_17693:
        /*0008*/ 	.byte	0x04, 0x17
        /*000a*/ 	.short	(.L_17695 - .L_17694)
.L_17694:
        /*000c*/ 	.word	0x00000000
        /*0010*/ 	.short	0x0008
        /*0012*/ 	.short	0x0030
        /*0014*/ 	.byte	0x00, 0xf0, 0x11, 0x00


	//----- nvinfo : EIATTR_KPARAM_INFO
	.align		4
.L_17695:
        /*0018*/ 	.byte	0x04, 0x17
        /*001a*/ 	.short	(.L_17697 - .L_17696)
.L_17696:
        /*001c*/ 	.word	0x00000000
        /*0020*/ 	.short	0x0007
        /*0022*/ 	.short	0x002c
        /*0024*/ 	.byte	0x00, 0xf0, 0x11, 0x00


	//----- nvinfo : EIATTR_KPARAM_INFO
	.align		4
.L_17697:
        /*0028*/ 	.byte	0x04, 0x17
        /*002a*/ 	.short	(.L_17699 - .L_17698)
.L_17698:
        /*002c*/ 	.word	0x00000000
        /*0030*/ 	.short	0x0006
        /*0032*/ 	.short	0x0028
        /*0034*/ 	.byte	0x00, 0xf0, 0x11, 0x00


	//----- nvinfo : EIATTR_KPARAM_INFO
	.align		4
.L_17699:
        /*0038*/ 	.byte	0x04, 0x17
        /*003a*/ 	.short	(.L_17701 - .L_17700)
.L_17700:
        /*003c*/ 	.word	0x00000000
        /*0040*/ 	.short	0x0005
        /*0042*/ 	.short	0x0020
        /*0044*/ 	.byte	0x00, 0xf5, 0x21, 0x00


	//----- nvinfo : EIATTR_KPARAM_INFO
	.align		4
.L_17701:
        /*0048*/ 	.byte	0x04, 0x17
        /*004a*/ 	.short	(.L_17703 - .L_17702)
.L_17702:
        /*004c*/ 	.word	0x00000000
        /*0050*/ 	.short	0x0004
        /*0052*/ 	.short	0x0018
        /*0054*/ 	.byte	0x00, 0xf5, 0x21, 0x00


	//----- nvinfo : EIATTR_KPARAM_INFO
	.align		4
.L_17703:
        /*0058*/ 	.byte	0x04, 0x17
        /*005a*/ 	.short	(.L_17705 - .L_17704)
.L_17704:
        /*005c*/ 	.word	0x00000000
        /*0060*/ 	.short	0x0003
        /*0062*/ 	.short	0x0010
        /*0064*/ 	.byte	0x00, 0xf5, 0x21, 0x00


	//----- nvinfo : EIATTR_KPARAM_INFO
	.align		4
.L_17705:
        /*0068*/ 	.byte	0x04, 0x17
        /*006a*/ 	.short	(.L_17707 - .L_17706)
.L_17706:
        /*006c*/ 	.word	0x00000000
        /*0070*/ 	.short	0x0002
        /*0072*/ 	.short	0x0008
        /*0074*/ 	.byte	0x00, 0xf0, 0x11, 0x00


	//----- nvinfo : EIATTR_KPARAM_INFO
	.align		4
.L_17707:
        /*0078*/ 	.byte	0x04, 0x17
        /*007a*/ 	.short	(.L_17709 - .L_17708)
.L_17708:
        /*007c*/ 	.word	0x00000000
        /*0080*/ 	.short	0x0001
        /*0082*/ 	.short	0x0004
        /*0084*/ 	.byte	0x00, 0xf0, 0x11, 0x00


	//----- nvinfo : EIATTR_KPARAM_INFO
	.align		4
.L_17709:
        /*0088*/ 	.byte	0x04, 0x17
        /*008a*/ 	.short	(.L_17711 - .L_17710)
.L_17710:
        /*008c*/ 	.word	0x00000000
        /*0090*/ 	.short	0x0000
        /*0092*/ 	.short	0x0000
        /*0094*/ 	.byte	0x00, 0xf0, 0x11, 0x00


	//----- nvinfo : EIATTR_SPARSE_MMA_MASK
	.align		4
.L_17711:
        /*0098*/ 	.byte	0x03, 0x50
        /*009a*/ 	.short	0x0000


	//----- nvinfo : EIATTR_MAXREG_COUNT
	.align		4
        /*009c*/ 	.byte	0x03, 0x1b
        /*009e*/ 	.short	0x00ff


	//----- nvinfo : EIATTR_NUM_BARRIERS
	.align		4
        /*00a0*/ 	.byte	0x02, 0x4c
        /*00a2*/ 	.byte	0x01
	.zero		1


	//----- nvinfo : EIATTR_MERCURY_ISA_VERSION
	.align		4
        /*00a4*/ 	.byte	0x03, 0x5f
        /*00a6*/ 	.short	0x0101


	//----- nvinfo : EIATTR_COOP_GROUP_MASK_REGIDS
	.align		4
        /*00a8*/ 	.byte	0x04, 0x29
        /*00aa*/ 	.short	(.L_17713 - .L_17712)


	//   ....[0]....
.L_17712:
        /*00ac*/ 	.word	0xffffffff


	//   ....[1]....
        /*00b0*/ 	.word	0xffffffff


	//   ....[2]....
        /*00b4*/ 	.word	0xffffffff


	//   ....[3]....
        /*00b8*/ 	.word	0xffffffff


	//   ....[4]....
        /*00bc*/ 	.word	0xffffffff


	//   ....[5]....
        /*00c0*/ 	.word	0xffffffff


	//   ....[6]....
        /*00c4*/ 	.word	0xffffffff


	//   ....[7]....
        /*00c8*/ 	.word	0xffffffff


	//   ....[8]....
        /*00cc*/ 	.word	0xffffffff


	//   ....[9]....
        /*00d0*/ 	.word	0xffffffff


	//   ....[10]....
        /*00d4*/ 	.word	0xffffffff


	//   ....[11]....
        /*00d8*/ 	.word	0xffffffff


	//   ....[12]....
        /*00dc*/ 	.word	0xffffffff


	//   ....[13]....
        /*00e0*/ 	.word	0xffffffff


	//   ....[14]....
        /*00e4*/ 	.word	0xffffffff


	//   ....[15]....
        /*00e8*/ 	.word	0xffffffff


	//   ....[16]....
        /*00ec*/ 	.word	0xffffffff


	//   ....[17]....
        /*00f0*/ 	.word	0x0500000c


	//   ....[18]....
        /*00f4*/ 	.word	0x0500000c


	//   ....[19]....
        /*00f8*/ 	.word	0x0500000c


	//   ....[20]....
        /*00fc*/ 	.word	0x0500000c


	//   ....[21]....
        /*0100*/ 	.word	0x0500000c


	//   ....[22]....
        /*0104*/ 	.word	0x0500000c


	//   ....[23]....
        /*0108*/ 	.word	0x0500000c


	//   ....[24]....
        /*010c*/ 	.word	0x0500000c


	//   ....[25]....
        /*0110*/ 	.word	0x0500000c


	//   ....[26]....
        /*0114*/ 	.word	0x0500000c


	//   ....[27]....
        /*0118*/ 	.word	0x0500000c


	//   ....[28]....
        /*011c*/ 	.word	0x0500000c


	//   ....[29]....
        /*0120*/ 	.word	0x0500000c


	//   ....[30]....
        /*0124*/ 	.word	0x0500000c


	//   ....[31]....
        /*0128*/ 	.word	0x0500000c


	//   ....[32]....
        /*012c*/ 	.word	0x0500000c


	//----- nvinfo : EIATTR_COOP_GROUP_INSTR_OFFSETS
	.align		4
.L_17713:
        /*0130*/ 	.byte	0x04, 0x28
        /*0132*/ 	.short	(.L_17715 - .L_17714)


	//   ....[0]....
.L_17714:
        /*0134*/ 	.word	0x00000dd0


	//   ....[1]....
        /*0138*/ 	.word	0x00000de0


	//   ....[2]....
        /*013c*/ 	.word	0x00000e10


	//   ....[3]....
        /*0140*/ 	.word	0x00000e30


	//   ....[4]....
        /*0144*/ 	.word	0x00000e50


	//   ....[5]....
        /*0148*/ 	.word	0x00000e70


	//   ....[6]....
        /*014c*/ 	.word	0x00000e90


	//   ....[7]....
        /*0150*/ 	.word	0x00000eb0


	//   ....[8]....
        /*0154*/ 	.word	0x00000ed0


	//   ....[9]....
        /*0158*/ 	.word	0x00000ef0


	//   ....[10]....
        /*015c*/ 	.word	0x00000f10


	//   ....[11]....
        /*0160*/ 	.word	0x00000f30


	//   ....[12]....
        /*0164*/ 	.word	0x00000f50


	//   ....[13]....
        /*0168*/ 	.word	0x00000f70


	//   ....[14]....
        /*016c*/ 	.word	0x00000f90


	//   ....[15]....
        /*0170*/ 	.word	0x00000fb0


	//   ....[16]....
        /*0174*/ 	.word	0x00001030


	//   ....[17]....
        /*0178*/ 	.word	0x000017c0


	//   ....[18]....
        /*017c*/ 	.word	0x00001830


	//   ....[19]....
        /*0180*/ 	.word	0x00001890


	//   ....[20]....
        /*0184*/ 	.word	0x000018f0


	//   ....[21]....
        /*0188*/ 	.word	0x00001950


	//   ....[22]....
        /*018c*/ 	.word	0x000019b0


	//   ....[23]....
        /*0190*/ 	.word	0x00001a10


	//   ....[24]....
        /*0194*/ 	.word	0x00001a70


	//   ....[25]....
        /*0198*/ 	.word	0x00001ad0


	//   ....[26]....
        /*019c*/ 	.word	0x00001b30


	//   ....[27]....
        /*01a0*/ 	.word	0x00001b90


	//   ....[28]....
        /*01a4*/ 	.word	0x00001bf0


	//   ....[29]....
        /*01a8*/ 	.word	0x00001c50


	//   ....[30]....
        /*01ac*/ 	.word	0x00001cb0


	//   ....[31]....
        /*01b0*/ 	.word	0x00001d10


	//   ....[32]....
        /*01b4*/ 	.word	0x00001d70


	//----- nvinfo : EIATTR_VRC_CTA_INIT_COUNT
	.align		4
.L_17715:
        /*01b8*/ 	.byte	0x02, 0x4a
	.zero		1
	.zero		1


	//----- nvinfo : EIATTR_EXIT_INSTR_OFFSETS
	.align		4
        /*01bc*/ 	.byte	0x04, 0x1c
        /*01be*/ 	.short	(.L_17717 - .L_17716)


	//   ....[0]....
.L_17716:
        /*01c0*/ 	.word	0x00000050


	//   ....[1]....
        /*01c4*/ 	.word	0x00001770


	//----- nvinfo : EIATTR_MAX_THREADS
	.align		4
.L_17717:
        /*01c8*/ 	.byte	0x04, 0x05
        /*01ca*/ 	.short	(.L_17719 - .L_17718)
.L_17718:
        /*01cc*/ 	.word	0x00000080
        /*01d0*/ 	.word	0x00000001
        /*01d4*/ 	.word	0x00000001


	//----- nvinfo : EIATTR_CRS_STACK_SIZE
	.align		4
.L_17719:
        /*01d8*/ 	.byte	0x04, 0x1e
        /*01da*/ 	.short	(.L_17721 - .L_17720)
.L_17720:
        /*01dc*/ 	.word	0x00000000


	//----- nvinfo : EIATTR_CBANK_PARAM_SIZE
	.align		4
.L_17721:
        /*01e0*/ 	.byte	0x03, 0x19
        /*01e2*/ 	.short	0x0034


	//----- nvinfo : EIATTR_PARAM_CBANK
	.align		4
        /*01e4*/ 	.byte	0x04, 0x0a
        /*01e6*/ 	.short	(.L_17723 - .L_17722)
	.align		4
.L_17722:
        /*01e8*/ 	.word	index@(.nv.constant0._Z9cuda_gemmIiLi128ELi2ELi1ELi512ELi64ELi64ELi64ELi0ELi1EEviiiPT_S1_S1_iii)
        /*01ec*/ 	.short	0x0380
        /*01ee*/ 	.short	0x0034


	//----- nvinfo : EIATTR_SW_WAR
	.align		4
.L_17723:
        /*01f0*/ 	.byte	0x04, 0x36
        /*01f2*/ 	.short	(.L_17725 - .L_17724)
.L_17724:
        /*01f4*/ 	.word	0x00000008
.L_17725:


//--------------------- .nv.info._Z9cuda_gemmIiLi128ELi2ELi1ELi512ELi64ELi64ELi64ELi0ELi0EEviiiPT_S1_S1_iii --------------------------
	.section	.nv.info._Z9cuda_gemmIiLi128ELi2ELi1ELi512ELi64ELi64ELi64ELi0ELi0EEviiiPT_S1_S1_iii,"",@"SHT_CUDA_INFO"
	.sectionflags	@""
	.align	4


	//----- nvinfo : EIATTR_CUDA_API_VERSION
	.align		4
        /*0000*/ 	.byte	0x04, 0x37
        /*0002*/ 	.short	(.L_17727 - .L_17726)
.L_17726:
        /*0004*/ 	.word	0x00000082


	//----- nvinfo : EIATTR_KPARAM_INFO
	.align		4
.L_17727:
        /*0008*/ 	.byte	0x04, 0x17
        /*000a*/ 	.short	(.L_17729 - .L_17728)
.L_17728:
        /*000c*/ 	.word	0x00000000
        /*0010*/ 	.short	0x0008
        /*0012*/ 	.short	0x0030
        /*0014*/ 	.byte	0x00, 0xf0, 0x11, 0x00


	//----- nvinfo : EIATTR_KPARAM_INFO
	.align		4
.L_17729:
        /*0018*/ 	.byte	0x04, 0x17
        /*001a*/ 	.short	(.L_17731 - .L_17730)
.L_17730:
        /*001c*/ 	.word	0x00000000
        /*0020*/ 	.short	0x0007
        /*0022*/ 	.short	0x002c
        /*0024*/ 	.byte	0x00, 0xf0, 0x11, 0x00


	//----- nvinfo : EIATTR_KPARAM_INFO
	.align		4
.L_17731:
        /*0028*/ 	.byte	0x04, 0x17
        /*002a*/ 	.short	(.L_17733 - .L_17732)
.L_17732:
        /*002c*/ 	.word	0x00000000
        /*0030*/ 	.short	0x0006
        /*0032*/ 	.short	0x0028
        /*0034*/ 	.byte	0x00, 0xf0, 0x11, 0x00


	//----- nvinfo : EIATTR_KPARAM_INFO
	.align		4
.L_17733:
        /*0038*/ 	.byte	0x04, 0x17
        /*003a*/ 	.short	(.L_17735 - .L_17734)
.L_17734:
        /*003c*/ 	.word	0x00000000
        /*0040*/ 	.short	0x0005
        /*0042*/ 	.short	0x0020
        /*0044*/ 	.byte	0x00, 0xf5, 0x21, 0x00


	//----- nvinfo : EIATTR_KPARAM_INFO
	.align		4
.L_17735:
        /*0048*/ 	.byte	0x04, 0x17
        /*004a*/ 	.short	(.L_17737 - .L_17736)
.L_17736:
        /*004c*/ 	.word	0x00000000
        /*0050*/ 	.short	0x0004
        /*0052*/ 	.short	0x0018
        /*0054*/ 	.byte	0x00, 0xf5, 0x21, 0x00


	//----- nvinfo : EIATTR_KPARAM_INFO
	.align		4
.L_17737:
        /*0058*/ 	.byte	0x04, 0x17
        /*005a*/ 	.short	(.L_17739 - .L_17738)
.L_17738:
        /*005c*/ 	.word	0x00000000
        /*0060*/ 	.short	0x0003
        /*0062*/ 	.short	0x0010
        /*0064*/ 	.byte	0x00, 0xf5, 0x21, 0x00


	//----- nvinfo : EIATTR_KPARAM_INFO
	.align		4
.L_17739:
        /*0068*/ 	.byte	0x04, 0x17
        /*006a*/ 	.short	(.L_17741 - .L_17740)
.L_17740:
        /*006c*/ 	.word	0x00000000
        /*0070*/ 	.short	0x0002
        /*0072*/ 	.short	0x0008
        /*0074*/ 	.byte	0x00, 0xf0, 0x11, 0x00


	//----- nvinfo : EIATTR_KPARAM_INFO
	.align		4
.L_17741:
        /*0078*/ 	.byte	0x04, 0x17
        /*007a*/ 	.short	(.L_17743 - .L_17742)
.L_17742:
        /*007c*/ 	.word	0x00000000
        /*0080*/ 	.short	0x0001
        /*0082*/ 	.short	0x0004
        /*0084*/ 	.byte	0x00, 0xf0, 0x11, 0x00


	//----- nvinfo : EIATTR_KPARAM_INFO
	.align		4
.L_17743:
        /*0088*/ 	.byte	0x04, 0x17
        /*008a*/ 	.short	(.L_17745 - .L_17744)
.L_17744:
        /*008c*/ 	.word	0x00000000
        /*0090*/ 	.short	0x0000
        /*0092*/ 	.short	0x0000
        /*0094*/ 	.byte	0x00, 0xf0, 0x11, 0x00


	//----- nvinfo : EIATTR_SPARSE_MMA_MASK
	.align		4
.L_17745:
        /*0098*/ 	.byte	0x03, 0x50
        /*009a*/ 	.short	0x0000


	//----- nvinfo : EIATTR_MAXREG_COUNT
	.align		4
        /*009c*/ 	.byte	0x03, 0x1b
        /*009e*/ 	.short	0x00ff


	//----- nvinfo : EIATTR_NUM_BARRIERS
	.align		4
        /*00a0*/ 	.byte	0x02, 0x4c
        /*00a2*/ 	.byte	0x01
	.zero		1


	//----- nvinfo : EIATTR_MERCURY_ISA_VERSION
	.align		4
        /*00a4*/ 	.byte	0x03, 0x5f
        /*00a6*/ 	.short	0x0101


	//----- nvinfo : EIATTR_COOP_GROUP_MASK_REGIDS
	.align		4
        /*00a8*/ 	.byte	0x04, 0x29
        /*00aa*/ 	.short	(.L_17747 - .L_17746)


	//   ....[0]....
.L_17746:
        /*00ac*/ 	.word	0xffffffff


	//   ....[1]....
        /*00b0*/ 	.word	0xffffffff


	//   ....[2]....
        /*00b4*/ 	.word	0xffffffff


	//   ....[3]....
        /*00b8*/ 	.word	0xffffffff


	//   ....[4]....
        /*00bc*/ 	.word	0xffffffff


	//   ....[5]....
        /*00c0*/ 	.word	0xffffffff


	//   ....[6]....
        /*00c4*/ 	.word	0xffffffff


	//   ....[7]....
        /*00c8*/ 	.word	0xffffffff


	//   ....[8]....
        /*00cc*/ 	.word	0xffffffff


	//   ....[9]....
        /*00d0*/ 	.word	0xffffffff


	//   ....[10]....
        /*00d4*/ 	.word	0xffffffff


	//   ....[11]....
        /*00d8*/ 	.word	0xffffffff


	//   ....[12]....
        /*00dc*/ 	.word	0xffffffff


	//   ....[13]....
        /*00e0*/ 	.word	0xffffffff


	//   ....[14]....
        /*00e4*/ 	.word	0xffffffff


	//   ....[15]....
        /*00e8*/ 	.word	0xffffffff


	//   ....[16]....
        /*00ec*/ 	.word	0xffffffff


	//   ....[17]....
        /*00f0*/ 	.word	0x0500004a


	//   ....[18]....
        /*00f4*/ 	.word	0x0500004a


	//   ....[19]....
        /*00f8*/ 	.word	0x0500004a


	//   ....[20]....
        /*00fc*/ 	.word	0x0500004a


	//   ....[21]....
        /*0100*/ 	.word	0x0500004a


	//   ....[22]....
        /*0104*/ 	.word	0x0500004a


	//   ....[23]....
        /*0108*/ 	.word	0x0500004a


	//   ....[24]....
        /*010c*/ 	.word	0x0500004a


	//   ....[25]....
        /*0110*/ 	.word	0x0500004a


	//   ....[26]....
        /*0114*/ 	.word	0x0500004a


	//   ....[27]....
        /*0118*/ 	.word	0x0500004a


	//   ....[28]....
        /*011c*/ 	.word	0x0500004a


	//   ....[29]....
        /*0120*/ 	.word	0x0500004a


	//   ....[30]....
        /*0124*/ 	.word	0x0500004a


	//   ....[31]....
        /*0128*/ 	.word	0x0500004a


	//   ....[32]....
        /*012c*/ 	.word	0x0500004a


	//----- nvinfo : EIATTR_COOP_GROUP_INSTR_OFFSETS
	.align		4
.L_17747:
        /*0130*/ 	.byte	0x04, 0x28
        /*0132*/ 	.short	(.L_17749 - .L_17748)


	//   ....[0]....
.L_17748:
        /*0134*/ 	.word	0x00001970


	//   ....[1]....
        /*0138*/ 	.word	0x000019d0


	//   ....[2]....
        /*013c*/ 	.word	0x00001a30


	//   ....[3]....
        /*0140*/ 	.word	0x00001a90


	//   ....[4]....
        /*0144*/ 	.word	0x00001af0


	//   ....[5]....
        /*0148*/ 	.word	0x00001b50


	//   ....[6]....
        /*014c*/ 	.word	0x00001bb0


	//   ....[7]....
        /*0150*/ 	.word	0x00001c10


	//   ....[8]....
        /*0154*/ 	.word	0x00001c70


	//   ....[9]....
        /*0158*/ 	.word	0x00001cd0


	//   ....[10]....
        /*015c*/ 	.word	0x00001d30


	//   ....[11]....
        /*0160*/ 	.word	0x00001d90


	//   ....[12]....
        /*0164*/ 	.word	0x00001df0


	//   ....[13]....
        /*0168*/ 	.word	0x00001e50


	//   ....[14]....
        /*016c*/ 	.word	0x00001eb0


	//   ....[15]....
        /*0170*/ 	.word	0x00001f10


	//   ....[16]....
        /*0174*/ 	.word	0x00002400


	//   ....[17]....
        /*0178*/ 	.word	0x000035f0


	//   ....[18]....
        /*017c*/ 	.word	0x00003670


	//   ....[19]....
        /*0180*/ 	.word	0x00003700


	//   ....[20]....
        /*0184*/ 	.word	0x00003790


	//   ....[21]....
        /*0188*/ 	.word	0x00003820


	//   ....[22]....
        /*018c*/ 	.word	0x000038b0


	//   ....[23]....
        /*0190*/ 	.word	0x00003940


	//   ....[24]....
        /*0194*/ 	.word	0x000039d0


	//   ....[25]....
        /*0198*/ 	.word	0x00003a60


	//   ....[26]....
        /*019c*/ 	.word	0x00003af0


	//   ....[27]....
        /*01a0*/ 	.word	0x00003b80


	//   ....[28]....
        /*01a4*/ 	.word	0x00003c10


	//   ....[29]....
        /*01a8*/ 	.word	0x00003ca0


	//   ....[30]....
        /*01ac*/ 	.word	0x00003d30


	//   ....[31]....
        /*01b0*/ 	.word	0x00003dc0


	//   ....[32]....
        /*01b4*/ 	.word	0x00003e50


	//----- nvinfo : EIATTR_VRC_CTA_INIT_COUNT
	.align		4
.L_17749:
        /*01b8*/ 	.byte	0x02, 0x4a
	.zero		1
	.zero		1


	//----- nvinfo : EIATTR_EXIT_INSTR_OFFSETS
	.align		4
        /*01bc*/ 	.byte	0x04, 0x1c
        /*01be*/ 	.short	(.L_17751 - .L_17750)


	//   ....[0]....
.L_17750:
        /*01c0*/ 	.word	0x000002b0


	//   ....[1]....
        /*01c4*/ 	.word	0x000035a0


	//----- nvinfo : EIATTR_MAX_THREADS
	.align		4
.L_17751:
        /*01c8*/ 	.byte	0x04, 0x05
        /*01ca*/ 	.short	(.L_17753 - .L_17752)
.L_17752:
        /*01cc*/ 	.word	0x00000080
        /*01d0*/ 	.word	0x00000001
        /*01d4*/ 	.word	0x00000001


	//----- nvinfo : EIATTR_CRS_STACK_SIZE
	.align		4
.L_17753:
        /*01d8*/ 	.byte	0x04, 0x1e
        /*01da*/ 	.short	(.L_17755 - .L_17754)
.L_17754:
        /*01dc*/ 	.word	0x00000000


	//----- nvinfo : EIATTR_CBANK_PARAM_SIZE
	.align		4
.L_17755:
        /*01e0*/ 	.byte	0x03, 0x19
        /*01e2*/ 	.short	0x0034


	//----- nvinfo : EIATTR_PARAM_CBANK
	.align		4
        /*01e4*/ 	.byte	0x04, 0x0a
        /*01e6*/ 	.short	(.L_17757 - .L_17756)
	.align		4
.L_17756:
        /*01e8*/ 	.word	index@(.nv.constant0._Z9cuda_gemmIiLi128ELi2ELi1ELi512ELi64ELi64ELi64ELi0ELi0EEviiiPT_S1_S1_iii)
        /*01ec*/ 	.short	0x0380
        /*01ee*/ 	.short	0x0034


	//----- nvinfo : EIATTR_SW_WAR
	.align		4
.L_17757:
        /*01f0*/ 	.byte	0x04, 0x36
        /*01f2*/ 	.short	(.L_17759 - .L_17758)
.L_17758:
        /*01f4*/ 	.word	0x00000008
.L_17759:


//--------------------- .nv.info._Z9cuda_gemmIiLi128ELi2ELi1ELi512ELi32ELi32ELi64ELi1ELi1EEviiiPT_S1_S1_iii --------------------------
	.section	.nv.info._Z9cuda_gemmIiLi128ELi2ELi1ELi512ELi32ELi32ELi64ELi1ELi1EEviiiPT_S1_S1_iii,"",@"SHT_CUDA_INFO"
	.sectionflags	@""
	.align	4


	//----- nvinfo : EIATTR_CUDA_API_VERSION
	.align		4
        /*0000*/ 	.byte	0x04, 0x37
        /*0002*/ 	.short	(.L_17761 - .L_17760)
.L_17760:
        /*0004*/ 	.word	0x00000082


	//----- nvinfo : EIATTR_KPARAM_INFO
	.align		4
.L_17761:
        /*0008*/ 	.byte	0x04, 0x17
        /*000a*/ 	.short	(.L_17763 - .L_17762)
.L_17762:
        /*000c*/ 	.word	0x00000000
        /*0010*/ 	.short	0x0008
        /*0012*/ 	.short	0x0030
        /*0014*/ 	.byte	0x00, 0xf0, 0x11, 0x00


	//----- nvinfo : EIATTR_KPARAM_INFO
	.align		4
.L_17763:
        /*0018*/ 	.byte	0x04, 0x17
        /*001a*/ 	.short	(.L_17765 - .L_17764)
.L_17764:
        /*001c*/ 	.word	0x00000000
        /*0020*/ 	.short	0x0007
        /*0022*/ 	.short	0x002c
        /*0024*/ 	.byte	0x00, 0xf0, 0x11, 0x00


	//----- nvinfo : EIATTR_KPARAM_INFO
	.align		4
.L_17765:
        /*0028*/ 	.byte	0x04, 0x17
        /*002a*/ 	.short	(.L_17767 - .L_17766)
.L_17766:
        /*002c*/ 	.word	0x00000000
        /*0030*/ 	.short	0x0006
        /*0032*/ 	.short	0x0028
        /*0034*/ 	.byte	0x00, 0xf0, 0x11, 0x00


	//----- nvinfo : EIATTR_KPARAM_INFO
	.align		4
.L_17767:
        /*0038*/ 	.byte	0x04, 0x17
        /*003a*/ 	.short	(.L_17769 - .L_17768)
.L_17768:
        /*003c*/ 	.word	0x00000000
        /*0040*/ 	.short	0x0005
        /*0042*/ 	.short	0x0020
        /*0044*/ 	.byte	0x00, 0xf5, 0x21, 0x00


	//----- nvinfo : EIATTR_KPARAM_INFO
	.align		4
.L_17769:
        /*0048*/ 	.byte	0x04, 0x17
        /*004a*/ 	.short	(.L_17771 - .L_17770)
.L_17770:
        /*004c*/ 	.word	0x00000000
        /*0050*/ 	.short	0x0004
        /*0052*/ 	.short	0x0018
        /*0054*/ 	.byte	0x00, 0xf5, 0x21, 0x00


	//----- nvinfo : EIATTR_KPARAM_INFO
	.align		4
.L_17771:
        /*0058*/ 	.byte	0x04, 0x17
        /*005a*/ 	.short	(.L_17773 - .L_17772)
.L_17772:
        /*005c*/ 	.word	0x00000000
        /*0060*/ 	.short	0x0003
        /*0062*/ 	.short	0x0010
        /*0064*/ 	.byte	0x00, 0xf5, 0x21, 0x00


	//----- nvinfo : EIATTR_KPARAM_INFO
	.align		4
.L_17773:
        /*0068*/ 	.byte	0x04, 0x17
        /*006a*/ 	.short	(.L_17775 - .L_17774)
.L_17774:
        /*006c*/ 	.word	0x00000000
        /*0070*/ 	.short	0x0002
        /*0072*/ 	.short	0x0008
        /*0074*/ 	.byte	0x00, 0xf0, 0x11, 0x00


	//----- nvinfo : EIATTR_KPARAM_INFO
	.align		4
.L_17775:
        /*0078*/ 	.byte	0x04, 0x17
        /*007a*/ 	.short	(.L_17777 - .L_17776)
.L_17776:
        /*007c*/ 	.word	0x00000000
        /*0080*/ 	.short	0x0001
        /*0082*/ 	.short	0x0004
        /*0084*/ 	.byte	0x00, 0xf0, 0x11, 0x00


	//----- nvinfo : EIATTR_KPARAM_INFO
	.align		4
.L_17777:
        /*0088*/ 	.byte	0x04, 0x17
        /*008a*/ 	.short	(.L_17779 - .L_17778)
.L_17778:
        /*008c*/ 	.word	0x00000000
        /*0090*/ 	.short	0x0000
        /*0092*/ 	.short	0x0000
        /*0094*/ 	.byte	0x00, 0xf0, 0x11, 0x00


	//----- nvinfo : EIATTR_SPARSE_MMA_MASK
	.align		4
.L_17779:
        /*0098*/ 	.byte	0x03, 0x50
        /*009a*/ 	.short	0x0000


	//----- nvinfo : EIATTR_MAXREG_COUNT
	.align		4
        /*009c*/ 	.byte	0x03, 0x1b
        /*009e*/ 	.short	0x00ff


	//----- nvinfo : EIATTR_NUM_BARRIERS
	.align		4
        /*00a0*/ 	.byte	0x02, 0x4c
        /*00a2*/ 	.byte	0x01
	.zero		1


	//----- nvinfo : EIATTR_MERCURY_ISA_VERSION
	.align		4
        /*00a4*/ 	.byte	0x03, 0x5f
        /*00a6*/ 	.short	0x0101


	//----- nvinfo : EIATTR_COOP_GROUP_MASK_REGIDS
	.align		4
        /*00a8*/ 	.byte	0x04, 0x29
        /*00aa*/ 	.short	(.L_17781 - .L_17780)


	//   ....[0]....
.L_17780:
        /*00ac*/ 	.word	0xffffffff


	//   ....[1]....
        /*00b0*/ 	.word	0xffffffff


	//   ....[2]....
        /*00b4*/ 	.word	0xffffffff


	//   ....[3]....
        /*00b8*/ 	.word	0xffffffff


	//   ....[4]....
        /*00bc*/ 	.word	0xffffffff


	//   ....[5]....
        /*00c0*/ 	.word	0xffffffff


	//   ....[6]....
        /*00c4*/ 	.word	0xffffffff


	//   ....[7]....
        /*00c8*/ 	.word	0xffffffff


	//   ....[8]....
        /*00cc*/ 	.word	0xffffffff


	//   ....[9]....
        /*00d0*/ 	.word	0xffffffff


	//   ....[10]....
        /*00d4*/ 	.word	0xffffffff


	//   ....[11]....
        /*00d8*/ 	.word	0xffffffff


	//   ....[12]....
        /*00dc*/ 	.word	0xffffffff


	//   ....[13]....
        /*00e0*/ 	.word	0xffffffff


	//   ....[14]....
        /*00e4*/ 	.word	0xffffffff


	//   ....[15]....
        /*00e8*/ 	.word	0xffffffff


	//   ....[16]....
        /*00ec*/ 	.word	0xffffffff


	//   ....[17]....
        /*00f0*/ 	.word	0x0500003b


	//   ....[18]....
        /*00f4*/ 	.word	0x0500003b


	//   ....[19]....
        /*00f8*/ 	.word	0x0500003b


	//   ....[20]....
        /*00fc*/ 	.word	0x0500003b


	//   ....[21]....
        /*0100*/ 	.word	0x0500003b


	//   ....[22]....
        /*0104*/ 	.word	0x0500003b


	//   ....[23]....
        /*0108*/ 	.word	0x0500003b


	//   ....[24]....
        /*010c*/ 	.word	0x0500003b


	//   ....[25]....
        /*0110*/ 	.word	0x0500003b


	//   ....[26]....
        /*0114*/ 	.word	0x0500003b


	//   ....[27]....
        /*0118*/ 	.word	0x0500003b


	//   ....[28]....
        /*011c*/ 	.word	0x0500003b


	//   ....[29]....
        /*0120*/ 	.word	0x0500003b


	//   ....[30]....
        /*0124*/ 	.word	0x0500003b


	//   ....[31]....
        /*0128*/ 	.word	0x0500003b


	//   ....[32]....
        /*012c*/ 	.word	0x0500003b


	//----- nvinfo : EIATTR_COOP_GROUP_INSTR_OFFSETS
	.align		4
.L_17781:
        /*0130*/ 	.byte	0x04, 0x28
        /*0132*/ 	.short	(.L_17783 - .L_17782)


	//   ....[0]....
.L_17782:
        /*0134*/ 	.word	0x00001280


	//   ....[1]....
        /*0138*/ 	.word	0x00001290


	//   ....[2]....
        /*013c*/ 	.word	0x000012a0


	//   ....[3]....
        /*0140*/ 	.word	0x000012b0


	//   ....[4]....
        /*0144*/ 	.word	0x000012e0


	//   ....[5]....
        /*0148*/ 	.word	0x00001300


	//   ....[6]....
        /*014c*/ 	.word	0x00001320


	//   ....[7]....
        /*0150*/ 	.word	0x00001340


	//   ....[8]....
        /*0154*/ 	.word	0x00001360


	//   ....[9]....
        /*0158*/ 	.word	0x00001380


	//   ....[10]....
        /*015c*/ 	.word	0x000013a0


	//   ....[11]....
        /*0160*/ 	.word	0x000013c0


	//   ....[12]....
        /*0164*/ 	.word	0x000013e0


	//   ....[13]....
        /*0168*/ 	.word	0x00001400


	//   ....[14]....
        /*016c*/ 	.word	0x00001420


	//   ....[15]....
        /*0170*/ 	.word	0x00001430


	//   ....[16]....
        /*0174*/ 	.word	0x000014e0


	//   ....[17]....
        /*0178*/ 	.word	0x00001a90


	//   ....[18]....
        /*017c*/ 	.word	0x00001ae0


	//   ....[19]....
        /*0180*/ 	.word	0x00001b40


	//   ....[20]....
        /*0184*/ 	.word	0x00001b90


	//   ....[21]....
        /*0188*/ 	.word	0x00001bf0


	//   ....[22]....
        /*018c*/ 	.word	0x00001c40


	//   ....[23]....
        /*0190*/ 	.word	0x00001ca0


	//   ....[24]....
        /*0194*/ 	.word	0x00001d00


	//   ....[25]....
        /*0198*/ 	.word	0x00001d50


	//   ....[26]....
        /*019c*/ 	.word	0x00001db0


	//   ....[27]....
        /*01a0*/ 	.word	0x00001e10


	//   ....[28]....
        /*01a4*/ 	.word	0x00001e60


	//   ....[29]....
        /*01a8*/ 	.word	0x00001ec0


	//   ....[30]....
        /*01ac*/ 	.word	0x00001f20


	//   ....[31]....
        /*01b0*/ 	.word	0x00001f80


	//   ....[32]....
        /*01b4*/ 	.word	0x00001fe0


	//----- nvinfo : EIATTR_VRC_CTA_INIT_COUNT
	.align		4
.L_17783:
        /*01b8*/ 	.byte	0x02, 0x4a
	.zero		1
	.zero		1


	//----- nvinfo : EIATTR_EXIT_INSTR_OFFSETS
	.align		4
        /*01bc*/ 	.byte	0x04, 0x1c
        /*01be*/ 	.short	(.L_17785 - .L_17784)


	//   ....[0]....
.L_17784:
        /*01c0*/ 	.word	0x00000050


	//   ....[1]....
        /*01c4*/ 	.word	0x00001a40


	//----- nvinfo : EIATTR_MAX_THREADS
	.align		4
.L_17785:
        /*01c8*/ 	.byte	0x04, 0x05
        /*01ca*/ 	.short	(.L_17787 - .L_17786)
.L_17786:
        /*01cc*/ 	.word	0x00000080
        /*01d0*/ 	.word	0x00000001
        /*01d4*/ 	.word	0x00000001


	//----- nvinfo : EIATTR_CRS_STACK_SIZE
	.align		4
.L_17787:
        /*01d8*/ 	.byte	0x04, 0x1e
        /*01da*/ 	.short	(.L_17789 - .L_17788)
.L_17788:
        /*01dc*/ 	.word	0x00000000


	//----- nvinfo : EIATTR_CBANK_PARAM_SIZE
	.align		4
.L_17789:
        /*01e0*/ 	.byte	0x03, 0x19
        /*01e2*/ 	.short	0x0034


	//----- nvinfo : EIATTR_PARAM_CBANK
	.align		4
        /*01e4*/ 	.byte	0x04, 0x0a
        /*01e6*/ 	.short	(.L_17791 - .L_17790)
	.align		4
.L_17790:
        /*01e8*/ 	.word	index@(.nv.constant0._Z9cuda_gemmIiLi128ELi2ELi1ELi512ELi32ELi32ELi64ELi1ELi1EEviiiPT_S1_S1_iii)
        /*01ec*/ 	.short	0x0380
        /*01ee*/ 	.short	0x0034


	//----- nvinfo : EIATTR_SW_WAR
	.align		4
.L_17791:
        /*01f0*/ 	.byte	0x04, 0x36
        /*01f2*/ 	.short	(.L_17793 - .L_17792)
.L_17792:
        /*01f4*/ 	.word	0x00000008
.L_17793:


//--------------------- .nv.info._Z9cuda_gemmIiLi128ELi2ELi1ELi512ELi32ELi32ELi64ELi1ELi0EEviiiPT_S1_S1_iii --------------------------
	.section	.nv.info._Z9cuda_gemmIiLi128ELi2ELi1ELi512ELi32ELi32ELi64ELi1ELi0EEviiiPT_S1_S1_iii,"",@"SHT_CUDA_INFO"
	.sectionflags	@""
	.align	4


	//----- nvinfo : EIATTR_CUDA_API_VERSION
	.align		4
        /*0000*/ 	.byte	0x04, 0x37
        /*0002*/ 	.short	(.L_17795 - .L_17794)
.L_17794:
        /*0004*/ 	.word	0x00000082


	//----- nvinfo : EIATTR_KPARAM_INFO
	.align		4
.L_17795:
        /*0008*/ 	.byte	0x04, 0x17
        /*000a*/ 	.short	(.L_17797 - .L_17796)
.L_17796:
        /*000c*/ 	.word	0x00000000
        /*0010*/ 	.short	0x0008
        /*0012*/ 	.short	0x0030
        /*0014*/ 	.byte	0x00, 0xf0, 0x11, 0x00


	//----- nvinfo : EIATTR_KPARAM_INFO
	.align		4
.L_17797:
        /*0018*/ 	.byte	0x04, 0x17
        /*001a*/ 	.short	(.L_17799 - .L_17798)
.L_17798:
        /*001c*/ 	.word	0x00000000
        /*0020*/ 	.short	0x0007
        /*0022*/ 	.short	0x002c
        /*0024*/ 	.byte	0x00, 0xf0, 0x11, 0x00


	//----- nvinfo : EIATTR_KPARAM_INFO
	.align		4
.L_17799:
        /*0028*/ 	.byte	0x04, 0x17
        /*002a*/ 	.short	(.L_17801 - .L_17800)
.L_17800:
        /*002c*/ 	.word	0x00000000
        /*0030*/ 	.short	0x0006
        /*0032*/ 	.short	0x0028
        /*0034*/ 	.byte	0x00, 0xf0, 0x11, 0x00


	//----- nvinfo : EIATTR_KPARAM_INFO
	.align		4
.L_17801:
        /*0038*/ 	.byte	0x04, 0x17
        /*003a*/ 	.short	(.L_17803 - .L_17802)
.L_17802:
        /*003c*/ 	.word	0x00000000
        /*0040*/ 	.short	0x0005
        /*0042*/ 	.short	0x0020
        /*0044*/ 	.byte	0x00, 0xf5, 0x21, 0x00


	//----- nvinfo : EIATTR_KPARAM_INFO
	.align		4
.L_17803:
        /*0048*/ 	.byte	0x04, 0x17
        /*004a*/ 	.short	(.L_17805 - .L_17804)
.L_17804:
        /*004c*/ 	.word	0x00000000
        /*0050*/ 	.short	0x0004
        /*0052*/ 	.short	0x0018
        /*0054*/ 	.byte	0x00, 0xf5, 0x21, 0x00


	//----- nvinfo : EIATTR_KPARAM_INFO
	.align		4
.L_17805:
        /*0058*/ 	.byte	0x04, 0x17
        /*005a*/ 	.short	(.L_17807 - .L_17806)
.L_17806:
        /*005c*/ 	.word	0x00000000
        /*0060*/ 	.short	0x0003
        /*0062*/ 	.short	0x0010
        /*0064*/ 	.byte	0x00, 0xf5, 0x21, 0x00


	//----- nvinfo : EIATTR_KPARAM_INFO
	.align		4
.L_17807:
        /*0068*/ 	.byte	0x04, 0x17
        /*006a*/ 	.short	(.L_17809 - .L_17808)
.L_17808:
        /*006c*/ 	.word	0x00000000
        /*0070*/ 	.short	0x0002
        /*0072*/ 	.short	0x0008
        /*0074*/ 	.byte	0x00, 0xf0, 0x11, 0x00


	//----- nvinfo : EIATTR_KPARAM_INFO
	.align		4
.L_17809:
        /*0078*/ 	.byte	0x04, 0x17
        /*007a*/ 	.short	(.L_17811 - .L_17810)
.L_17810:
        /*007c*/ 	.word	0x00000000
        /*0080*/ 	.short	0x0001
        /*0082*/ 	.short	0x0004
        /*0084*/ 	.byte	0x00, 0xf0, 0x11, 0x00


	//----- nvinfo : EIATTR_KPARAM_INFO
	.align		4
.L_17811:
        /*0088*/ 	.byte	0x04, 0x17
        /*008a*/ 	.short	(.L_17813 - .L_17812)
.L_17812:
        /*008c*/ 	.word	0x00000000
        /*0090*/ 	.short	0x0000
        /*0092*/ 	.short	0x0000
        /*0094*/ 	.byte	0x00, 0xf0, 0x11, 0x00


	//----- nvinfo : EIATTR_SPARSE_MMA_MASK
	.align		4
.L_17813:
        /*0098*/ 	.byte	0x03, 0x50
        /*009a*/ 	.short	0x0000


	//----- nvinfo : EIATTR_MAXREG_COUNT
	.align		4
        /*009c*/ 	.byte	0x03, 0x1b
        /*009e*/ 	.short	0x00ff


	//----- nvinfo : EIATTR_NUM_BARRIERS
	.align		4
        /*00a0*/ 	.byte	0x02, 0x4c
        /*00a2*/ 	.byte	0x01
	.zero		1


	//----- nvinfo : EIATTR_ANNOTATIONS
	.align		4
        /*00a4*/ 	.byte	0x04, 0x55
        /*00a6*/ 	.short	(.L_17815 - .L_17814)


	//   ....[0]....
.L_17814:
        /*00a8*/ 	.word	0x00000001
        /*00ac*/ 	.byte	0x70, 0x04, 0x00, 0x00, 0x01, 0x00, 0x00, 0x00, 0x40, 0x0a, 0x00, 0x00, 0x01, 0x00, 0x00, 0x00
        /*00bc*/ 	.byte	0x00, 0x0d, 0x00, 0x00, 0x01, 0x00, 0x00, 0x00, 0x80, 0x0e, 0x00, 0x00, 0x01, 0x00, 0x00, 0x00
        /*00cc*/ 	.byte	0xd0, 0x0e, 0x00, 0x00, 0x01, 0x00, 0x00, 0x00, 0x50, 0x10, 0x00, 0x00


	//----- nvinfo : EIATTR_MERCURY_ISA_VERSION
	.align		4
.L_17815:
        /*00d8*/ 	.byte	0x03, 0x5f
        /*00da*/ 	.short	0x0101


	//----- nvinfo : EIATTR_COOP_GROUP_MASK_REGIDS
	.align		4
        /*00dc*/ 	.byte	0x04, 0x29
        /*00de*/ 	.short	(.L_17817 - .L_17816)


	//   ....[0]....
.L_17816:
        /*00e0*/ 	.word	0xffffffff


	//   ....[1]....
        /*00e4*/ 	.word	0xffffffff


	//   ....[2]....
        /*00e8*/ 	.word	0xffffffff


	//   ....[3]....
        /*00ec*/ 	.word	0xffffffff


	//   ....[4]....
        /*00f0*/ 	.word	0xffffffff


	//   ....[5]....
        /*00f4*/ 	.word	0xffffffff


	//   ....[6]....
        /*00f8*/ 	.word	0xffffffff


	//   ....[7]....
        /*00fc*/ 	.word	0xffffffff


	//   ....[8]....
        /*0100*/ 	.word	0xffffffff


	//   ....[9]....
        /*0104*/ 	.word	0xffffffff


	//   ....[10]....
        /*0108*/ 	.word	0xffffffff


	//   ....[11]....
        /*010c*/ 	.word	0xffffffff


	//   ....[12]....
        /*0110*/ 	.word	0xffffffff


	//   ....[13]....
        /*0114*/ 	.word	0xffffffff


	//   ....[14]....
        /*0118*/ 	.word	0xffffffff


	//   ....[15]....
        /*011c*/ 	.word	0xffffffff


	//   ....[16]....
        /*0120*/ 	.word	0xffffffff


	//   ....[17]....
        /*0124*/ 	.word	0x05000040


	//   ....[18]....
        /*0128*/ 	.word	0x05000040


	//   ....[19]....
        /*012c*/ 	.word	0x05000040


	//   ....[20]....
        /*0130*/ 	.word	0x05000040


	//   ....[21]....
        /*0134*/ 	.word	0x05000040


	//   ....[22]....
        /*0138*/ 	.word	0x05000040


	//   ....[23]....
        /*013c*/ 	.word	0x05000040


	//   ....[24]....
        /*0140*/ 	.word	0x05000040


	//   ....[25]....
        /*0144*/ 	.word	0x05000040


	//   ....[26]....
        /*0148*/ 	.word	0x05000040


	//   ....[27]....
        /*014c*/ 	.word	0x05000040


	//   ....[28]....
        /*0150*/ 	.word	0x05000040


	//   ....[29]....
        /*0154*/ 	.word	0x05000040


	//   ....[30]....
        /*0158*/ 	.word	0x05000040


	//   ....[31]....
        /*015c*/ 	.word	0x05000040


	//   ....[32]....
        /*0160*/ 	.word	0x05000040


	//----- nvinfo : EIATTR_COOP_GROUP_INSTR_OFFSETS
	.align		4
.L_17817:
        /*0164*/ 	.byte	0x04, 0x28
        /*0166*/ 	.short	(.L_17819 - .L_17818)


	//   ....[0]....
.L_17818:
        /*0168*/ 	.word	0x000020d0


	//   ....[1]....
        /*016c*/ 	.word	0x00002130


	//   ....[2]....
        /*0170*/ 	.word	0x00002190


	//   ....[3]....
        /*0174*/ 	.word	0x000021f0


	//   ....[4]....
        /*0178*/ 	.word	0x00002250


	//   ....[5]....
        /*017c*/ 	.word	0x000022b0


	//   ....[6]....
        /*0180*/ 	.word	0x00002310


	//   ....[7]....
        /*0184*/ 	.word	0x00002370


	//   ....[8]....
        /*0188*/ 	.word	0x000023d0


	//   ....[9]....
        /*018c*/ 	.word	0x00002430


	//   ....[10]....
        /*0190*/ 	.word	0x00002490


	//   ....[11]....
        /*0194*/ 	.word	0x000024f0


	//   ....[12]....
        /*0198*/ 	.word	0x00002550


	//   ....[13]....
        /*019c*/ 	.word	0x000025b0


	//   ....[14]....
        /*01a0*/ 	.word	0x00002610


	//   ....[15]....
        /*01a4*/ 	.word	0x00002670


	//   ....[16]....
        /*01a8*/ 	.word	0x00002b30


	//   ....[17]....
        /*01ac*/ 	.word	0x00003170


	//   ....[18]....
        /*01b0*/ 	.word	0x00003200


	//   ....[19]....
        /*01b4*/ 	.word	0x00003290


	//   ....[20]....
        /*01b8*/ 	.word	0x00003320


	//   ....[21]....
        /*01bc*/ 	.word	0x000033b0


	//   ....[22]....
        /*01c0*/ 	.word	0x00003440


	//   ....[23]....
        /*01c4*/ 	.word	0x000034d0


	//   ....[24]....
        /*01c8*/ 	.word	0x00003560


	//   ....[25]....
        /*01cc*/ 	.word	0x000035f0


	//   ....[26]....
        /*01d0*/ 	.word	0x00003680


	//   ....[27]....
        /*01d4*/ 	.word	0x00003710


	//   ....[28]....
        /*01d8*/ 	.word	0x000037a0


	//   ....[29]....
        /*01dc*/ 	.word	0x00003830


	//   ....[30]....
        /*01e0*/ 	.word	0x000038c0


	//   ....[31]....
        /*01e4*/ 	.word	0x00003950


	//   ....[32]....
        /*01e8*/ 	.word	0x000039e0


	//----- nvinfo : EIATTR_VRC_CTA_INIT_COUNT
	.align		4
.L_17819:
        /*01ec*/ 	.byte	0x02, 0x4a
	.zero		1
	.zero		1


	//----- nvinfo : EIATTR_EXIT_INSTR_OFFSETS
	.align		4
        /*01f0*/ 	.byte	0x04, 0x1c
        /*01f2*/ 	.short	(.L_17821 - .L_17820)


	//   ....[0]....
.L_17820:
        /*01f4*/ 	.word	0x00000330


	//   ....[1]....
        /*01f8*/ 	.word	0x00003120


	//----- nvinfo : EIATTR_MAX_THREADS
	.align		4
.L_17821:
        /*01fc*/ 	.byte	0x04, 0x05
        /*01fe*/ 	.short	(.L_17823 - .L_17822)
.L_17822:
        /*0200*/ 	.word	0x00000080
        /*0204*/ 	.word	0x00000001
        /*0208*/ 	.word	0x00000001


	//----- nvinfo : EIATTR_CRS_STACK_SIZE
	.align		4
.L_17823:
        /*020c*/ 	.byte	0x04, 0x1e
        /*020e*/ 	.short	(.L_17825 - .L_17824)
.L_17824:
        /*0210*/ 	.word	0x00000000


	//----- nvinfo : EIATTR_CBANK_PARAM_SIZE
	.align		4
.L_17825:
        /*0214*/ 	.byte	0x03, 0x19
        /*0216*/ 	.short	0x0034


	//----- nvinfo : EIATTR_PARAM_CBANK
	.align		4
        /*0218*/ 	.byte	0x04, 0x0a
        /*021a*/ 	.short	(.L_17827 - .L_17826)
	.align		4
.L_17826:
        /*021c*/ 	.word	index@(.nv.constant0._Z9cuda_gemmIiLi128ELi2ELi1ELi512ELi32ELi32ELi64ELi1ELi0EEviiiPT_S1_S1_iii)
        /*0220*/ 	.short	0x0380
        /*0222*/ 	.short	0x0034


	//----- nvinfo : EIATTR_SW_WAR
	.align		4
.L_17827:
        /*0224*/ 	.byte	0x04, 0x36
        /*0226*/ 	.short	(.L_17829 - .L_17828)
.L_17828:
        /*0228*/ 	.word	0x00000008
.L_17829:


//--------------------- .nv.info._Z9cuda_gemmIiLi128ELi2ELi1ELi512ELi32ELi32ELi64ELi0ELi1EEviiiPT_S1_S1_iii --------------------------
	.section	.nv.info._Z9cuda_gemmIiLi128ELi2ELi1ELi512ELi32ELi32ELi64ELi0ELi1EEviiiPT_S1_S1_iii,"",@"SHT_CUDA_INFO"
	.sectionflags	@""
	.align	4


	//----- nvinfo : EIATTR_CUDA_API_VERSION
	.align		4
        /*0000*/ 	.byte	0x04, 0x37
        /*0002*/ 	.short	(.L_17831 - .L_17830)
.L_17830:
        /*0004*/ 	.word	0x00000082


	//----- nvinfo : EIATTR_KPARAM_INFO
	.align		4
.L_17831:
        /*0008*/ 	.byte	0x04, 0x17
        /*000a*/ 	.short	(.L_17833 - .L_17832)
.L_17832:
        /*000c*/ 	.word	0x00000000
        /*0010*/ 	.short	0x0008
        /*0012*/ 	.short	0x0030
        /*0014*/ 	.byte	0x00, 0xf0, 0x11, 0x00


	//----- nvinfo : EIATTR_KPARAM_INFO
	.align		4
.L_17833:
        /*0018*/ 	.byte	0x04, 0x17
        /*001a*/ 	.short	(.L_17835 - .L_17834)
.L_17834:
        /*001c*/ 	.word	0x00000000
        /*0020*/ 	.short	0x0007
        /*0022*/ 	.short	0x002c
        /*0024*/ 	.byte	0x00, 0xf0, 0x11, 0x00


	//----- nvinfo : EIATTR_KPARAM_INFO
	.align		4
.L_17835:
        /*0028*/ 	.byte	0x04, 0x17
        /*002a*/ 	.short	(.L_17837 - .L_17836)
.L_17836:
        /*002c*/ 	.word	0x00000000
        /*0030*/ 	.short	0x0006
        /*0032*/ 	.short	0x0028
        /*0034*/ 	.byte	0x00, 0xf0, 0x11, 0x00


	//----- nvinfo : EIATTR_KPARAM_INFO
	.align		4
.L_17837:
        /*0038*/ 	.byte	0x04, 0x17
        /*003a*/ 	.short	(.L_17839 - .L_17838)
.L_17838:
        /*003c*/ 	.word	0x00000000
        /*0040*/ 	.short	0x0005
        /*0042*/ 	.short	0x0020
        /*0044*/ 	.byte	0x00, 0xf5, 0x21, 0x00


	//----- nvinfo : EIATTR_KPARAM_INFO
	.align		4
.L_17839:
        /*0048*/ 	.byte	0x04, 0x17
        /*004a*/ 	.short	(.L_17841 - .L_17840)
.L_17840:
        /*004c*/ 	.word	0x00000000
        /*0050*/ 	.short	0x0004
        /*0052*/ 	.short	0x0018
        /*0054*/ 	.byte	0x00, 0xf5, 0x21, 0x00


	//----- nvinfo : EIATTR_KPARAM_INFO
	.align		4
.L_17841:
        /*0058*/ 	.byte	0x04, 0x17
        /*005a*/ 	.short	(.L_17843 - .L_17842)
.L_17842:
        /*005c*/ 	.word	0x00000000
        /*0060*/ 	.short	0x0003
        /*0062*/ 	.short	0x0010
        /*0064*/ 	.byte	0x00, 0xf5, 0x21, 0x00


	//----- nvinfo : EIATTR_KPARAM_INFO
	.align		4
.L_17843:
        /*0068*/ 	.byte	0x04, 0x17
        /*006a*/ 	.short	(.L_17845 - .L_17844)
.L_17844:
        /*006c*/ 	.word	0x00000000
        /*0070*/ 	.short	0x0002
        /*0072*/ 	.short	0x0008
        /*0074*/ 	.byte	0x00, 0xf0, 0x11, 0x00


	//----- nvinfo : EIATTR_KPARAM_INFO
	.align		4
.L_17845:
        /*0078*/ 	.byte	0x04, 0x17
        /*007a*/ 	.short	(.L_17847 - .L_17846)
.L_17846:
        /*007c*/ 	.word	0x00000000
        /*0080*/ 	.short	0x0001
        /*0082*/ 	.short	0x0004
        /*0084*/ 	.byte	0x00, 0xf0, 0x11, 0x00


	//----- nvinfo : EIATTR_KPARAM_INFO
	.align		4
.L_17847:
        /*0088*/ 	.byte	0x04, 0x17
        /*008a*/ 	.short	(.L_17849 - .L_17848)
.L_17848:
        /*008c*/ 	.word	0x00000000
        /*0090*/ 	.short	0x0000
        /*0092*/ 	.short	0x0000
        /*0094*/ 	.byte	0x00, 0xf0, 0x11, 0x00


	//----- nvinfo : EIATTR_SPARSE_MMA_MASK
	.align		4
.L_17849:
        /*0098*/ 	.byte	0x03, 0x50
        /*009a*/ 	.short	0x0000


	//----- nvinfo : EIATTR_MAXREG_COUNT
	.align		4
        /*009c*/ 	.byte	0x03, 0x1b
        /*009e*/ 	.short	0x00ff


	//----- nvinfo : EIATTR_NUM_BARRIERS
	.align		4
        /*00a0*/ 	.byte	0x02, 0x4c
        /*00a2*/ 	.byte	0x01
	.zero		1


	//----- nvinfo : EIATTR_MERCURY_ISA_VERSION
	.align		4
        /*00a4*/ 	.byte	0x03, 0x5f
        /*00a6*/ 	.short	0x0101


	//----- nvinfo : EIATTR_COOP_GROUP_MASK_REGIDS
	.align		4
        /*00a8*/ 	.byte	0x04, 0x29
        /*00aa*/ 	.short	(.L_17851 - .L_17850)


	//   ....[0]....
.L_17850:
        /*00ac*/ 	.word	0xffffffff


	//   ....[1]....
        /*00b0*/ 	.word	0xffffffff


	//   ....[2]....
        /*00b4*/ 	.word	0xffffffff


	//   ....[3]....
        /*00b8*/ 	.word	0xffffffff


	//   ....[4]....
        /*00bc*/ 	.word	0xffffffff


	//   ....[5]....
        /*00c0*/ 	.word	0xffffffff


	//   ....[6]....
        /*00c4*/ 	.word	0xffffffff


	//   ....[7]....
        /*00c8*/ 	.word	0xffffffff


	//   ....[8]....
        /*00cc*/ 	.word	0xffffffff


	//   ....[9]....
        /*00d0*/ 	.word	0xffffffff


	//   ....[10]....
        /*00d4*/ 	.word	0xffffffff


	//   ....[11]....
        /*00d8*/ 	.word	0xffffffff


	//   ....[12]....
        /*00dc*/ 	.word	0xffffffff


	//   ....[13]....
        /*00e0*/ 	.word	0xffffffff


	//   ....[14]....
        /*00e4*/ 	.word	0xffffffff


	//   ....[15]....
        /*00e8*/ 	.word	0xffffffff


	//   ....[16]....
        /*00ec*/ 	.word	0xffffffff


	//   ....[17]....
        /*00f0*/ 	.word	0x05000010


	//   ....[18]....
        /*00f4*/ 	.word	0x05000010


	//   ....[19]....
        /*00f8*/ 	.word	0x05000010


	//   ....[20]....
        /*00fc*/ 	.word	0x05000010


	//   ....[21]....
        /*0100*/ 	.word	0x05000010


	//   ....[22]....
        /*0104*/ 	.word	0x05000010


	//   ....[23]....
        /*0108*/ 	.word	0x05000010


	//   ....[24]....
        /*010c*/ 	.word	0x05000010


	//   ....[25]....
        /*0110*/ 	.word	0x05000010


	//   ....[26]....
        /*0114*/ 	.word	0x05000010


	//   ....[27]....
        /*0118*/ 	.word	0x05000010


	//   ....[28]....
        /*011c*/ 	.word	0x05000010


	//   ....[29]....
        /*0120*/ 	.word	0x05000010


	//   ....[30]....
        /*0124*/ 	.word	0x05000010


	//   ....[31]....
        /*0128*/ 	.word	0x05000010


	//   ....[32]....
        /*012c*/ 	.word	0x05000010


	//----- nvinfo : EIATTR_COOP_GROUP_INSTR_OFFSETS
	.align		4
.L_17851:
        /*0130*/ 	.byte	0x04, 0x28
        /*0132*/ 	.short	(.L_17853 - .L_17852)


	//   ....[0]....
.L_17852:
        /*0134*/ 	.word	0x00001270


	//   ....[1]....
        /*0138*/ 	.word	0x00001280


	//   ....[2]....
        /*013c*/ 	.word	0x000012b0


	//   ....[3]....
        /*0140*/ 	.word	0x000012d0


	//   ....[4]....
        /*0144*/ 	.word	0x000012f0


	//   ....[5]....
        /*0148*/ 	.word	0x00001310


	//   ....[6]....
        /*014c*/ 	.word	0x00001330


	//   ....[7]....
        /*0150*/ 	.word	0x00001350


	//   ....[8]....
        /*0154*/ 	.word	0x00001370


	//   ....[9]....
        /*0158*/ 	.word	0x00001390


	//   ....[10]....
        /*015c*/ 	.word	0x000013b0


	//   ....[11]....
        /*0160*/ 	.word	0x000013d0


	//   ....[12]....
        /*0164*/ 	.word	0x000013f0


	//   ....[13]....
        /*0168*/ 	.word	0x00001410


	//   ....[14]....
        /*016c*/ 	.word	0x00001430


	//   ....[15]....
        /*0170*/ 	.word	0x00001450


	//   ....[16]....
        /*0174*/ 	.word	0x000014d0


	//   ....[17]....
        /*0178*/ 	.word	0x00001be0


	//   ....[18]....
        /*017c*/ 	.word	0x00001c30


	//   ....[19]....
        /*0180*/ 	.word	0x00001c90


	//   ....[20]....
        /*0184*/ 	.word	0x00001ce0


	//   ....[21]....
        /*0188*/ 	.word	0x00001d30


	//   ....[22]....
        /*018c*/ 	.word	0x00001d80


	//   ....[23]....
        /*0190*/ 	.word	0x00001dd0


	//   ....[24]....
        /*0194*/ 	.word	0x00001e20


	//   ....[25]....
        /*0198*/ 	.word	0x00001e70


	//   ....[26]....
        /*019c*/ 	.word	0x00001ec0


	//   ....[27]....
        /*01a0*/ 	.word	0x00001f10


	//   ....[28]....
        /*01a4*/ 	.word	0x00001f60


	//   ....[29]....
        /*01a8*/ 	.word	0x00001fb0


	//   ....[30]....
        /*01ac*/ 	.word	0x00002000


	//   ....[31]....
        /*01b0*/ 	.word	0x00002050


	//   ....[32]....
        /*01b4*/ 	.word	0x000020a0


	//----- nvinfo : EIATTR_VRC_CTA_INIT_COUNT
	.align		4
.L_17853:
        /*01b8*/ 	.byte	0x02, 0x4a
	.zero		1
	.zero		1


	//----- nvinfo : EIATTR_EXIT_INSTR_OFFSETS
	.align		4
        /*01bc*/ 	.byte	0x04, 0x1c
        /*01be*/ 	.short	(.L_17855 - .L_17854)


	//   ....[0]....
.L_17854:
        /*01c0*/ 	.word	0x00000050


	//   ....[1]....
        /*01c4*/ 	.word	0x00001b90


	//----- nvinfo : EIATTR_MAX_THREADS
	.align		4
.L_17855:
        /*01c8*/ 	.byte	0x04, 0x05
        /*01ca*/ 	.short	(.L_17857 - .L_17856)
.L_17856:
        /*01cc*/ 	.word	0x00000080
        /*01d0*/ 	.word	0x00000001
        /*01d4*/ 	.word	0x00000001


	//----- nvinfo : EIATTR_CRS_STACK_SIZE
	.align		4
.L_17857:
        /*01d8*/ 	.byte	0x04, 0x1e
        /*01da*/ 	.short	(.L_17859 - .L_17858)
.L_17858:
        /*01dc*/ 	.word	0x00000000


	//----- nvinfo : EIATTR_CBANK_PARAM_SIZE
	.align		4
.L_17859:
        /*01e0*/ 	.byte	0x03, 0x19
        /*01e2*/ 	.short	0x0034


	//----- nvinfo : EIATTR_PARAM_CBANK
	.align		4
        /*01e4*/ 	.byte	0x04, 0x0a
        /*01e6*/ 	.short	(.L_17861 - .L_17860)
	.align		4
.L_17860:
        /*01e8*/ 	.word	index@(.nv.constant0._Z9cuda_gemmIiLi128ELi2ELi1ELi512ELi32ELi32ELi64ELi0ELi1EEviiiPT_S1_S1_iii)
        /*01ec*/ 	.short	0x0380
        /*01ee*/ 	.short	0x0034


	//----- nvinfo : EIATTR_SW_WAR
	.align		4
.L_17861:
        /*01f0*/ 	.byte	0x04, 0x36
        /*01f2*/ 	.short	(.L_17863 - .L_17862)
.L_17862:
        /*01f4*/ 	.word	0x00000008
.L_17863:


//--------------------- .nv.info._Z9cuda_gemmIiLi128ELi2ELi1ELi512ELi32ELi32ELi64ELi0ELi0EEviiiPT_S1_S1_iii --------------------------
	.section	.nv.info._Z9cuda_gemmIiLi128ELi2ELi1ELi512ELi32ELi32ELi64ELi0ELi0EEviiiPT_S1_S1_iii,"",@"SHT_CUDA_INFO"
	.sectionflags	@""
	.align	4


	//----- nvinfo : EIATTR_CUDA_API_VERSION
	.align		4
        /*0000*/ 	.byte	0x04, 0x37
        /*0002*/ 	.short	(.L_17865 - .L_17864)
.L_17864:
        /*0004*/ 	.word	0x00000082


	//----- nvinfo : EIATTR_KPARAM_INFO
	.align		4
.L_17865:
        /*0008*/ 	.byte	0x04, 0x17
        /*000a*/ 	.short	(.L_17867 - .L_17866)
.L_17866:
        /*000c*/ 	.word	0x00000000
        /*0010*/ 	.short	0x0008
        /*0012*/ 	.short	0x0030
        /*0014*/ 	.byte	0x00, 0xf0, 0x11, 0x00


	//----- nvinfo : EIATTR_KPARAM_INFO
	.align		4
.L_17867:
        /*0018*/ 	.byte	0x04, 0x17
        /*001a*/ 	.short	(.L_17869 - .L_17868)
.L_17868:
        /*001c*/ 	.word	0x00000000
        /*0020*/ 	.short	0x0007
        /*0022*/ 	.short	0x002c
        /*0024*/ 	.byte	0x00, 0xf0, 0x11, 0x00


	//----- nvinfo : EIATTR_KPARAM_INFO
	.align		4
.L_17869:
        /*0028*/ 	.byte	0x04, 0x17
        /*002a*/ 	.short	(.L_17871 - .L_17870)
.L_17870:
        /*002c*/ 	.word	0x00000000
        /*0030*/ 	.short	0x0006
        /*0032*/ 	.short	0x0028
        /*0034*/ 	.byte	0x00, 0xf0, 0x11, 0x00


	//----- nvinfo : EIATTR_KPARAM_INFO
	.align		4
.L_17871:
        /*0038*/ 	.byte	0x04, 0x17
        /*003a*/ 	.short	(.L_17873 - .L_17872)
.L_17872:
        /*003c*/ 	.word	0x00000000
        /*0040*/ 	.short	0x0005
        /*0042*/ 	.short	0x0020
        /*0044*/ 	.byte	0x00, 0xf5, 0x21, 0x00


	//----- nvinfo : EIATTR_KPARAM_INFO
	.align		4
.L_17873:
        /*0048*/ 	.byte	0x04, 0x17
        /*004a*/ 	.short	(.L_17875 - .L_17874)
.L_17874:
        /*004c*/ 	.word	0x00000000
        /*0050*/ 	.short	0x0004
        /*0052*/ 	.short	0x0018
        /*0054*/ 	.byte	0x00, 0xf5, 0x21, 0x00


	//----- nvinfo : EIATTR_KPARAM_INFO
	.align		4
.L_17875:
        /*0058*/ 	.byte	0x04, 0x17
        /*005a*/ 	.short	(.L_17877 - .L_17876)
.L_17876:
        /*005c*/ 	.word	0x00000000
        /*0060*/ 	.short	0x0003
        /*0062*/ 	.short	0x0010
        /*0064*/ 	.byte	0x00, 0xf5, 0x21, 0x00


	//----- nvinfo : EIATTR_KPARAM_INFO
	.align		4
.L_17877:
        /*0068*/ 	.byte	0x04, 0x17
        /*006a*/ 	.short	(.L_17879 - .L_17878)
.L_17878:
        /*006c*/ 	.word	0x00000000
        /*0070*/ 	.short	0x0002
        /*0072*/ 	.short	0x0008
        /*0074*/ 	.byte	0x00, 0xf0, 0x11, 0x00


	//----- nvinfo : EIATTR_KPARAM_INFO
	.align		4
.L_17879:
        /*0078*/ 	.byte	0x04, 0x17
        /*007a*/ 	.short	(.L_17881 - .L_17880)
.L_17880:
        /*007c*/ 	.word	0x00000000
        /*0080*/ 	.short	0x0001
        /*0082*/ 	.short	0x0004
        /*0084*/ 	.byte	0x00, 0xf0, 0x11, 0x00


	//----- nvinfo : EIATTR_KPARAM_INFO
	.align		4
.L_17881:
        /*0088*/ 	.byte	0x04, 0x17
        /*008a*/ 	.short	(.L_17883 - .L_17882)
.L_17882:
        /*008c*/ 	.word	0x00000000
        /*0090*/ 	.short	0x0000
        /*0092*/ 	.short	0x0000
        /*0094*/ 	.byte	0x00, 0xf0, 0x11, 0x00


	//----- nvinfo : EIATTR_SPARSE_MMA_MASK
	.align		4
.L_17883:
        /*0098*/ 	.byte	0x03, 0x50
        /*009a*/ 	.short	0x0000


	//----- nvinfo : EIATTR_MAXREG_COUNT
	.align		4
        /*009c*/ 	.byte	0x03, 0x1b
        /*009e*/ 	.short	0x00ff


	//----- nvinfo : EIATTR_NUM_BARRIERS
	.align		4
        /*00a0*/ 	.byte	0x02, 0x4c
        /*00a2*/ 	.byte	0x01
	.zero		1


	//----- nvinfo : EIATTR_ANNOTATIONS
	.align		4
        /*00a4*/ 	.byte	0x04, 0x55
        /*00a6*/ 	.short	(.L_17885 - .L_17884)


	//   ....[0]....
.L_17884:
        /* <DEDUP_REMOVED lines=8> */


	//----- nvinfo : EIATTR_MERCURY_ISA_VERSION
	.align		4
.L_17885:
        /*0110*/ 	.byte	0x03, 0x5f
        /*0112*/ 	.short	0x0101


	//----- nvinfo : EIATTR_COOP_GROUP_MASK_REGIDS
	.align		4
        /*0114*/ 	.byte	0x04, 0x29
        /*0116*/ 	.short	(.L_17887 - .L_17886)


	//   ....[0]....
.L_17886:
        /*0118*/ 	.word	0xffffffff


	//   ....[1]....
        /*011c*/ 	.word	0xffffffff


	//   ....[2]....
        /*0120*/ 	.word	0xffffffff


	//   ....[3]....
        /*0124*/ 	.word	0xffffffff


	//   ....[4]....
        /*0128*/ 	.word	0xffffffff


	//   ....[5]....
        /*012c*/ 	.word	0xffffffff


	//   ....[6]....
        /*0130*/ 	.word	0xffffffff


	//   ....[7]....
        /*0134*/ 	.word	0xffffffff


	//   ....[8]....
        /*0138*/ 	.word	0xffffffff


	//   ....[9]....
        /*013c*/ 	.word	0xffffffff


	//   ....[10]....
        /*0140*/ 	.word	0xffffffff


	//   ....[11]....
        /*0144*/ 	.word	0xffffffff


	//   ....[12]....
        /*0148*/ 	.word	0xffffffff


	//   ....[13]....
        /*014c*/ 	.word	0xffffffff


	//   ....[14]....
        /*0150*/ 	.word	0xffffffff


	//   ....[15]....
        /*0154*/ 	.word	0xffffffff


	//   ....[16]....
        /*0158*/ 	.word	0xffffffff


	//   ....[17]....
        /*015c*/ 	.word	0x05000040


	//   ....[18]....
        /*0160*/ 	.word	0x05000040


	//   ....[19]....
        /*0164*/ 	.word	0x05000040


	//   ....[20]....
        /*0168*/ 	.word	0x05000040


	//   ....[21]....
        /*016c*/ 	.word	0x05000040


	//   ....[22]....
        /*0170*/ 	.word	0x05000040


	//   ....[23]....
        /*0174*/ 	.word	0x05000040


	//   ....[24]....
        /*0178*/ 	.word	0x05000040


	//   ....[25]....
        /*017c*/ 	.word	0x05000040


	//   ....[26]....
        /*0180*/ 	.word	0x05000040


	//   ....[27]....
        /*0184*/ 	.word	0x05000040


	//   ....[28]....
        /*0188*/ 	.word	0x05000040


	//   ....[29]....
        /*018c*/ 	.word	0x05000040


	//   ....[30]....
        /*0190*/ 	.word	0x05000040


	//   ....[31]....
        /*0194*/ 	.word	0x05000040


	//   ....[32]....
        /*0198*/ 	.word	0x05000040


	//----- nvinfo : EIATTR_COOP_GROUP_INSTR_OFFSETS
	.align		4
.L_17887:
        /*019c*/ 	.byte	0x04, 0x28
        /*019e*/ 	.short	(.L_17889 - .L_17888)


	//   ....[0]....
.L_17888:
        /*01a0*/ 	.word	0x00002010


	//   ....[1]....
        /*01a4*/ 	.word	0x00002070


	//   ....[2]....
        /*01a8*/ 	.word	0x000020d0


	//   ....[3]....
        /*01ac*/ 	.word	0x00002130


	//   ....[4]....
        /*01b0*/ 	.word	0x00002190


	//   ....[5]....
        /*01b4*/ 	.word	0x000021f0


	//   ....[6]....
        /*01b8*/ 	.word	0x00002250


	//   ....[7]....
        /*01bc*/ 	.word	0x000022b0


	//   ....[8]....
        /*01c0*/ 	.word	0x00002310


	//   ....[9]....
        /*01c4*/ 	.word	0x00002370


	//   ....[10]....
        /*01c8*/ 	.word	0x000023d0


	//   ....[11]....
        /*01cc*/ 	.word	0x00002430


	//   ....[12]....
        /*01d0*/ 	.word	0x00002490


	//   ....[13]....
        /*01d4*/ 	.word	0x000024f0


	//   ....[14]....
        /*01d8*/ 	.word	0x00002550


	//   ....[15]....
        /*01dc*/ 	.word	0x000025b0


	//   ....[16]....
        /*01e0*/ 	.word	0x00002a80


	//   ....[17]....
        /*01e4*/ 	.word	0x00003bd0


	//   ....[18]....
        /*01e8*/ 	.word	0x00003c60


	//   ....[19]....
        /*01ec*/ 	.word	0x00003cf0


	//   ....[20]....
        /*01f0*/ 	.word	0x00003d90


	//   ....[21]....
        /*01f4*/ 	.word	0x00003e20


	//   ....[22]....
        /*01f8*/ 	.word	0x00003ec0


	//   ....[23]....
        /*01fc*/ 	.word	0x00003f50


	//   ....[24]....
        /*0200*/ 	.word	0x00003ff0


	//   ....[25]....
        /*0204*/ 	.word	0x00004080


	//   ....[26]....
        /*0208*/ 	.word	0x00004120


	//   ....[27]....
        /*020c*/ 	.word	0x000041b0


	//   ....[28]....
        /*0210*/ 	.word	0x00004250


	//   ....[29]....
        /*0214*/ 	.word	0x000042e0


	//   ....[30]....
        /*0218*/ 	.word	0x00004380


	//   ....[31]....
        /*021c*/ 	.word	0x00004410


	//   ....[32]....
        /*0220*/ 	.word	0x000044b0


	//----- nvinfo : EIATTR_VRC_CTA_INIT_COUNT
	.align		4
.L_17889:
        /*0224*/ 	.byte	0x02, 0x4a
	.zero		1
	.zero		1


	//----- nvinfo : EIATTR_EXIT_INSTR_OFFSETS
	.align		4
        /*0228*/ 	.byte	0x04, 0x1c
        /*022a*/ 	.short	(.L_17891 - .L_17890)


	//   ....[0]....
.L_17890:
        /*022c*/ 	.word	0x000002f0


	//   ....[1]....
        /*0230*/ 	.word	0x00003b80


	//----- nvinfo : EIATTR_MAX_THREADS
	.align		4
.L_17891:
        /*0234*/ 	.byte	0x04, 0x05
        /*0236*/ 	.short	(.L_17893 - .L_17892)
.L_17892:
        /*0238*/ 	.word	0x00000080
        /*023c*/ 	.word	0x00000001
        /*0240*/ 	.word	0x00000001


	//----- nvinfo : EIATTR_CRS_STACK_SIZE
	.align		4
.L_17893:
        /*0244*/ 	.byte	0x04, 0x1e
        /*0246*/ 	.short	(.L_17895 - .L_17894)
.L_17894:
        /*0248*/ 	.word	0x00000000


	//----- nvinfo : EIATTR_CBANK_PARAM_SIZE
	.align		4
.L_17895:
        /*024c*/ 	.byte	0x03, 0x19
        /*024e*/ 	.short	0x0034


	//----- nvinfo : EIATTR_PARAM_CBANK
	.align		4
        /*0250*/ 	.byte	0x04, 0x0a
        /*0252*/ 	.short	(.L_17897 - .L_17896)
	.align		4
.L_17896:
        /*0254*/ 	.word	index@(.nv.constant0._Z9cuda_gemmIiLi128ELi2ELi1ELi512ELi32ELi32ELi64ELi0ELi0EEviiiPT_S1_S1_iii)
        /*0258*/ 	.short	0x0380
        /*025a*/ 	.short	0x0034


	//----- nvinfo : EIATTR_SW_WAR
	.align		4
.L_17897:
        /*025c*/ 	.byte	0x04, 0x36
        /*025e*/ 	.short	(.L_17899 - .L_17898)
.L_17898:
        /*0260*/ 	.word	0x00000008
.L_17899:


//--------------------- .nv.info._Z9cuda_gemmIiLi128ELi2ELi1ELi512ELi16ELi16ELi64ELi1ELi1EEviiiPT_S1_S1_iii --------------------------
	.section	.nv.info._Z9cuda_gemmIiLi128ELi2ELi1ELi512ELi16ELi16ELi64ELi1ELi1EEviiiPT_S1_S1_iii,"",@"SHT_CUDA_INFO"
	.sectionflags	@""
	.align	4


	//----- nvinfo : EIATTR_CUDA_API_VERSION
	.align		4
        /*0000*/ 	.byte	0x04, 0x37
        /*0002*/ 	.short	(.L_17901 - .L_17900)
.L_17900:
        /*0004*/ 	.word	0x00000082


	//----- nvinfo : EIATTR_KPARAM_INFO
	.align		4
.L_17901:
        /*0008*/ 	.byte	0x04, 0x17
        /*000a*/ 	.short	(.L_17903 - .L_17902)
.L_17902:
        /*000c*/ 	.word	0x00000000
        /*0010*/ 	.short	0x0008
        /*0012*/ 	.short	0x0030
        /*0014*/ 	.byte	0x00, 0xf0, 0x11, 0x00


	//----- nvinfo : EIATTR_KPARAM_INFO
	.align		4
.L_17903:
        /*0018*/ 	.byte	0x04, 0x17
        /*001a*/ 	.short	(.L_17905 - .L_17904)
.L_17904:
        /*001c*/ 	.word	0x00000000
        /*0020*/ 	.short	0x0007
        /*0022*/ 	.short	0x002c
        /*0024*/ 	.byte	0x00, 0xf0, 0x11, 0x00


	//----- nvinfo : EIATTR_KPARAM_INFO
	.align		4
.L_17905:
        /*0028*/ 	.byte	0x04, 0x17
        /*002a*/ 	.short	(.L_17907 - .L_17906)
.L_17906:
        /*002c*/ 	.word	0x00000000
        /*0030*/ 	.short	0x0006
        /*0032*/ 	.short	0x0028
        /*0034*/ 	.byte	0x00, 0xf0, 0x11, 0x00


	//----- nvinfo : EIATTR_KPARAM_INFO
	.align		4
.L_17907:
        /*0038*/ 	.byte	0x04, 0x17
        /*003a*/ 	.short	(.L_17909 - .L_17908)
.L_17908:
        /*003c*/ 	.word	0x00000000
        /*0040*/ 	.short	0x0005
        /*0042*/ 	.short	0x0020
        /*0044*/ 	.byte	0x00, 0xf5, 0x21, 0x00


	//----- nvinfo : EIATTR_KPARAM_INFO
	.align		4
.L_17909:
        /*0048*/ 	.byte	0x04, 0x17
        /*004a*/ 	.short	(.L_17911 - .L_17910)
.L_17910:
        /*004c*/ 	.word	0x00000000
        /*0050*/ 	.short	0x0004
        /*0052*/ 	.short	0x0018
        /*0054*/ 	.byte	0x00, 0xf5, 0x21, 0x00


	//----- nvinfo : EIATTR_KPARAM_INFO
	.align		4
.L_17911:
        /*0058*/ 	.byte	0x04, 0x17
        /*005a*/ 	.short	(.L_17913 - .L_17912)
.L_17912:
        /*005c*/ 	.word	0x00000000
        /*0060*/ 	.short	0x0003
        /*0062*/ 	.short	0x0010
        /*0064*/ 	.byte	0x00, 0xf5, 0x21, 0x00


	//----- nvinfo : EIATTR_KPARAM_INFO
	.align		4
.L_17913:
        /*0068*/ 	.byte	0x04, 0x17
        /*006a*/ 	.short	(.L_17915 - .L_17914)
.L_17914:
        /*006c*/ 	.word	0x00000000
        /*0070*/ 	.short	0x0002
        /*0072*/ 	.short	0x0008
        /*0074*/ 	.byte	0x00, 0xf0, 0x11, 0x00


	//----- nvinfo : EIATTR_KPARAM_INFO
	.align		4
.L_17915:
        /*0078*/ 	.byte	0x04, 0x17
        /*007a*/ 	.short	(.L_17917 - .L_17916)
.L_17916:
        /*007c*/ 	.word	0x00000000
        /*0080*/ 	.short	0x0001
        /*0082*/ 	.short	0x0004
        /*0084*/ 	.byte	0x00, 0xf0, 0x11, 0x00


	//----- nvinfo : EIATTR_KPARAM_INFO
	.align		4
.L_17917:
        /*0088*/ 	.byte	0x04, 0x17
        /*008a*/ 	.short	(.L_17919 - .L_17918)
.L_17918:
        /*008c*/ 	.word	0x00000000
        /*0090*/ 	.short	0x0000
        /*0092*/ 	.short	0x0000
        /*0094*/ 	.byte	0x00, 0xf0, 0x11, 0x00


	//----- nvinfo : EIATTR_SPARSE_MMA_MASK
	.align		4
.L_17919:
        /*0098*/ 	.byte	0x03, 0x50
        /*009a*/ 	.short	0x0000


	//----- nvinfo : EIATTR_MAXREG_COUNT
	.align		4
        /*009c*/ 	.byte	0x03, 0x1b
        /*009e*/ 	.short	0x00ff


	//----- nvinfo : EIATTR_NUM_BARRIERS
	.align		4
        /*00a0*/ 	.byte	0x02, 0x4c
        /*00a2*/ 	.byte	0x01
	.zero		1


	//----- nvinfo : EIATTR_MERCURY_ISA_VERSION
	.align		4
        /*00a4*/ 	.byte	0x03, 0x5f
        /*00a6*/ 	.short	0x0101


	//----- nvinfo : EIATTR_COOP_GROUP_MASK_REGIDS
	.align		4
        /*00a8*/ 	.byte	0x04, 0x29
        /*00aa*/ 	.short	(.L_17921 - .L_17920)


	//   ....[0]....
.L_17920:
        /*00ac*/ 	.word	0xffffffff


	//   ....[1]....
        /*00b0*/ 	.word	0xffffffff


	//   ....[2]....
        /*00b4*/ 	.word	0xffffffff


	//   ....[3]....
        /*00b8*/ 	.word	0xffffffff


	//   ....[4]....
        /*00bc*/ 	.word	0xffffffff


	//   ....[5]....
        /*00c0*/ 	.word	0xffffffff


	//   ....[6]....
        /*00c4*/ 	.word	0xffffffff


	//   ....[7]....
        /*00c8*/ 	.word	0xffffffff


	//   ....[8]....
        /*00cc*/ 	.word	0xffffffff


	//   ....[9]....
        /*00d0*/ 	.word	0xffffffff


	//   ....[10]....
        /*00d4*/ 	.word	0xffffffff


	//   ....[11]....
        /*00d8*/ 	.word	0xffffffff


	//   ....[12]....
        /*00dc*/ 	.word	0xffffffff


	//   ....[13]....
        /*00e0*/ 	.word	0xffffffff


	//   ....[14]....
        /*00e4*/ 	.word	0xffffffff


	//   ....[15]....
        /*00e8*/ 	.word	0xffffffff


	//   ....[16]....
        /*00ec*/ 	.word	0xffffffff


	//   ....[17]....
        /*00f0*/ 	.word	0xffffffff


	//   ....[18]....
        /*00f4*/ 	.word	0xffffffff


	//   ....[19]....
        /*00f8*/ 	.word	0xffffffff


	//   ....[20]....
        /*00fc*/ 	.word	0xffffffff


	//   ....[21]....
        /*0100*/ 	.word	0xffffffff


	//   ....[22]....
        /*0104*/ 	.word	0xffffffff


	//   ....[23]....
        /*0108*/ 	.word	0xffffffff


	//   ....[24]....
        /*010c*/ 	.word	0xffffffff


	//   ....[25]....
        /*0110*/ 	.word	0xffffffff


	//   ....[26]....
        /*0114*/ 	.word	0xffffffff


	//   ....[27]....
        /*0118*/ 	.word	0xffffffff


	//   ....[28]....
        /*011c*/ 	.word	0xffffffff


	//   ....[29]....
        /*0120*/ 	.word	0xffffffff


	//   ....[30]....
        /*0124*/ 	.word	0xffffffff


	//   ....[31]....
        /*0128*/ 	.word	0xffffffff


	//   ....[32]....
        /*012c*/ 	.word	0xffffffff


	//   ....[33]....
        /*0130*/ 	.word	0xffffffff


	//   ....[34]....
        /*0134*/ 	.word	0xffffffff


	//   ....[35]....
        /*0138*/ 	.word	0xffffffff


	//   ....[36]....
        /*013c*/ 	.word	0xffffffff


	//   ....[37]....
        /*0140*/ 	.word	0xffffffff


	//   ....[38]....
        /*0144*/ 	.word	0xffffffff


	//   ....[39]....
        /*0148*/ 	.word	0xffffffff


	//   ....[40]....
        /*014c*/ 	.word	0xffffffff


	//   ....[41]....
        /*0150*/ 	.word	0xffffffff


	//   ....[42]....
        /*0154*/ 	.word	0xffffffff


	//   ....[43]....
        /*0158*/ 	.word	0xffffffff


	//   ....[44]....
        /*015c*/ 	.word	0xffffffff


	//   ....[45]....
        /*0160*/ 	.word	0xffffffff


	//   ....[46]....
        /*0164*/ 	.word	0xffffffff


	//   ....[47]....
        /*0168*/ 	.word	0xffffffff


	//   ....[48]....
        /*016c*/ 	.word	0xffffffff


	//   ....[49]....
        /*0170*/ 	.word	0xffffffff


	//   ....[50]....
        /*0174*/ 	.word	0xffffffff


	//   ....[51]....
        /*0178*/ 	.word	0xffffffff


	//   ....[52]....
        /*017c*/ 	.word	0xffffffff


	//   ....[53]....
        /*0180*/ 	.word	0xffffffff


	//   ....[54]....
        /*0184*/ 	.word	0xffffffff


	//   ....[55]....
        /*0188*/ 	.word	0xffffffff


	//   ....[56]....
        /*018c*/ 	.word	0xffffffff


	//   ....[57]....
        /*0190*/ 	.word	0xffffffff


	//   ....[58]....
        /*0194*/ 	.word	0xffffffff


	//   ....[59]....
        /*0198*/ 	.word	0xffffffff


	//   ....[60]....
        /*019c*/ 	.word	0xffffffff


	//   ....[61]....
        /*01a0*/ 	.word	0xffffffff


	//   ....[62]....
        /*01a4*/ 	.word	0xffffffff


	//   ....[63]....
        /*01a8*/ 	.word	0xffffffff


	//----- nvinfo : EIATTR_COOP_GROUP_INSTR_OFFSETS
	.align		4
.L_17921:
        /*01ac*/ 	.byte	0x04, 0x28
        /*01ae*/ 	.short	(.L_17923 - .L_17922)


	//   ....[0]....
.L_17922:
        /*01b0*/ 	.word	0x00001240


	//   ....[1]....
        /*01b4*/ 	.word	0x00001250


	//   ....[2]....
        /*01b8*/ 	.word	0x00001260


	//   ....[3]....
        /*01bc*/ 	.word	0x00001270


	//   ....[4]....
        /*01c0*/ 	.word	0x00001280


	//   ....[5]....
        /*01c4*/ 	.word	0x000012c0


	//   ....[6]....
        /*01c8*/ 	.word	0x000012f0


	//   ....[7]....
        /*01cc*/ 	.word	0x00001310


	//   ....[8]....
        /*01d0*/ 	.word	0x00001340


	//   ....[9]....
        /*01d4*/ 	.word	0x00001380


	//   ....[10]....
        /*01d8*/ 	.word	0x000013b0


	//   ....[11]....
        /*01dc*/ 	.word	0x00001430


	//   ....[12]....
        /*01e0*/ 	.word	0x00001490


	//   ....[13]....
        /*01e4*/ 	.word	0x000014b0


	//   ....[14]....
        /*01e8*/ 	.word	0x000014c0


	//   ....[15]....
        /*01ec*/ 	.word	0x000014f0


	//   ....[16]....
        /*01f0*/ 	.word	0x00001500


	//   ....[17]....
        /*01f4*/ 	.word	0x00001530


	//   ....[18]....
        /*01f8*/ 	.word	0x000015a0


	//   ....[19]....
        /*01fc*/ 	.word	0x000015e0


	//   ....[20]....
        /*0200*/ 	.word	0x00001620


	//   ....[21]....
        /*0204*/ 	.word	0x00001630


	//   ....[22]....
        /*0208*/ 	.word	0x00001660


	//   ....[23]....
        /*020c*/ 	.word	0x000016b0


	//   ....[24]....
        /*0210*/ 	.word	0x000016d0


	//   ....[25]....
        /*0214*/ 	.word	0x00001700


	//   ....[26]....
        /*0218*/ 	.word	0x00001760


	//   ....[27]....
        /*021c*/ 	.word	0x00001780


	//   ....[28]....
        /*0220*/ 	.word	0x000017a0


	//   ....[29]....
        /*0224*/ 	.word	0x00001800


	//   ....[30]....
        /*0228*/ 	.word	0x00001810


	//   ....[31]....
        /*022c*/ 	.word	0x00001840


	//   ....[32]....
        /*0230*/ 	.word	0x00001850


	//   ....[33]....
        /*0234*/ 	.word	0x00001880


	//   ....[34]....
        /*0238*/ 	.word	0x000018c0


	//   ....[35]....
        /*023c*/ 	.word	0x000018e0


	//   ....[36]....
        /*0240*/ 	.word	0x00001900


	//   ....[37]....
        /*0244*/ 	.word	0x00001940


	//   ....[38]....
        /*0248*/ 	.word	0x00001980


	//   ....[39]....
        /*024c*/ 	.word	0x000019a0


	//   ....[40]....
        /*0250*/ 	.word	0x000019c0


	//   ....[41]....
        /*0254*/ 	.word	0x000019e0


	//   ....[42]....
        /*0258*/ 	.word	0x00001a00


	//   ....[43]....
        /*025c*/ 	.word	0x00001a40


	//   ....[44]....
        /*0260*/ 	.word	0x00001a80


	//   ....[45]....
        /*0264*/ 	.word	0x00001aa0


	//   ....[46]....
        /*0268*/ 	.word	0x00001ab0


	//   ....[47]....
        /*026c*/ 	.word	0x00001ae0


	//   ....[48]....
        /*0270*/ 	.word	0x00001af0


	//   ....[49]....
        /*0274*/ 	.word	0x00001b00


	//   ....[50]....
        /*0278*/ 	.word	0x00001b10


	//   ....[51]....
        /*027c*/ 	.word	0x00001b20


	//   ....[52]....
        /*0280*/ 	.word	0x00001b30


	//   ....[53]....
        /*0284*/ 	.word	0x00001b50


	//   ....[54]....
        /*0288*/ 	.word	0x00001b70


	//   ....[55]....
        /*028c*/ 	.word	0x00001ba0


	//   ....[56]....
        /*0290*/ 	.word	0x00001c30


	//   ....[57]....
        /*0294*/ 	.word	0x00001c50


	//   ....[58]....
        /*0298*/ 	.word	0x00001c70


	//   ....[59]....
        /*029c*/ 	.word	0x00001c80


	//   ....[60]....
        /*02a0*/ 	.word	0x00001cf0


	//   ....[61]....
        /*02a4*/ 	.word	0x00001d10


	//   ....[62]....
        /*02a8*/ 	.word	0x00001d30


	//   ....[63]....
        /*02ac*/ 	.word	0x00001d60


	//----- nvinfo : EIATTR_VRC_CTA_INIT_COUNT
	.align		4
.L_17923:
        /*02b0*/ 	.byte	0x02, 0x4a
	.zero		1
	.zero		1


	//----- nvinfo : EIATTR_EXIT_INSTR_OFFSETS
	.align		4
        /*02b4*/ 	.byte	0x04, 0x1c
        /*02b6*/ 	.short	(.L_17925 - .L_17924)


	//   ....[0]....
.L_17924:
        /*02b8*/ 	.word	0x00000560


	//   ....[1]....
        /*02bc*/ 	.word	0x00001e70


	//----- nvinfo : EIATTR_MAX_THREADS
	.align		4
.L_17925:
        /*02c0*/ 	.byte	0x04, 0x05
        /*02c2*/ 	.short	(.L_17927 - .L_17926)
.L_17926:
        /*02c4*/ 	.word	0x00000080
        /*02c8*/ 	.word	0x00000001
        /*02cc*/ 	.word	0x00000001


	//----- nvinfo : EIATTR_CRS_STACK_SIZE
	.align		4
.L_17927:
        /*02d0*/ 	.byte	0x04, 0x1e
        /*02d2*/ 	.short	(.L_17929 - .L_17928)
.L_17928:
        /*02d4*/ 	.word	0x00000000


	//----- nvinfo : EIATTR_CBANK_PARAM_SIZE
	.align		4
.L_17929:
        /*02d8*/ 	.byte	0x03, 0x19
        /*02da*/ 	.short	0x0034


	//----- nvinfo : EIATTR_PARAM_CBANK
	.align		4
        /*02dc*/ 	.byte	0x04, 0x0a
        /*02de*/ 	.short	(.L_17931 - .L_17930)
	.align		4
.L_17930:
        /*02e0*/ 	.word	index@(.nv.constant0._Z9cuda_gemmIiLi128ELi2ELi1ELi512ELi16ELi16ELi64ELi1ELi1EEviiiPT_S1_S1_iii)
        /*02e4*/ 	.short	0x0380
        /*02e6*/ 	.short	0x0034


	//----- nvinfo : EIATTR_SW_WAR
	.align		4
.L_17931:
        /*02e8*/ 	.byte	0x04, 0x36
        /*02ea*/ 	.short	(.L_17933 - .L_17932)
.L_17932:
        /*02ec*/ 	.word	0x00000008
.L_17933:


//--------------------- .nv.info._Z9cuda_gemmIiLi128ELi2ELi1ELi512ELi16ELi16ELi64ELi1ELi0EEviiiPT_S1_S1_iii --------------------------
	.section	.nv.info._Z9cuda_gemmIiLi128ELi2ELi1ELi512ELi16ELi16ELi64ELi1ELi0EEviiiPT_S1_S1_iii,"",@"SHT_CUDA_INFO"
	.sectionflags	@""
	.align	4


	//----- nvinfo : EIATTR_CUDA_API_VERSION
	.align		4
        /*0000*/ 	.byte	0x04, 0x37
        /*0002*/ 	.short	(.L_17935 - .L_17934)
.L_17934:
        /*0004*/ 	.word	0x00000082


	//----- nvinfo : EIATTR_KPARAM_INFO
	.align		4
.L_17935:
        /*0008*/ 	.byte	0x04, 0x17
        /*000a*/ 	.short	(.L_17937 - .L_17936)
.L_17936:
        /*000c*/ 	.word	0x00000000
        /*0010*/ 	.short	0x0008
        /*0012*/ 	.short	0x0030
        /*0014*/ 	.byte	0x00, 0xf0, 0x11, 0x00


	//----- nvinfo : EIATTR_KPARAM_INFO
	.align		4
.L_17937:
        /*0018*/ 	.byte	0x04, 0x17
        /*001a*/ 	.short	(.L_17939 - .L_17938)
.L_17938:
        /*001c*/ 	.word	0x00000000
        /*0020*/ 	.short	0x0007
        /*0022*/ 	.short	0x002c
        /*0024*/ 	.byte	0x00, 0xf0, 0x11, 0x00


	//----- nvinfo : EIATTR_KPARAM_INFO
	.align		4
.L_17939:
        /*0028*/ 	.byte	0x04, 0x17
        /*002a*/ 	.short	(.L_17941 - .L_17940)
.L_17940:
        /*002c*/ 	.word	0x00000000
        /*0030*/ 	.short	0x0006
        /*0032*/ 	.short	0x0028
        /*0034*/ 	.byte	0x00, 0xf0, 0x11, 0x00


	//----- nvinfo : EIATTR_KPARAM_INFO
	.align		4
.L_17941:
        /*0038*/ 	.byte	0x04, 0x17
        /*003a*/ 	.short	(.L_17943 - .L_17942)
.L_17942:
        /*003c*/ 	.word	0x00000000
        /*0040*/ 	.short	0x0005
        /*0042*/ 	.short	0x0020
        /*0044*/ 	.byte	0x00, 0xf5, 0x21, 0x00


	//----- nvinfo : EIATTR_KPARAM_INFO
	.align		4
.L_17943:
        /*0048*/ 	.byte	0x04, 0x17
        /*004a*/ 	.short	(.L_17945 - .L_17944)
.L_17944:
        /*004c*/ 	.word	0x00000000
        /*0050*/ 	.short	0x0004
        /*0052*/ 	.short	0x0018
        /*0054*/ 	.byte	0x00, 0xf5, 0x21, 0x00


	//----- nvinfo : EIATTR_KPARAM_INFO
	.align		4
.L_17945:
        /*0058*/ 	.byte	0x04, 0x17
        /*005a*/ 	.short	(.L_17947 - .L_17946)
.L_17946:
        /*005c*/ 	.word	0x00000000
        /*0060*/ 	.short	0x0003
        /*0062*/ 	.short	0x0010
        /*0064*/ 	.byte	0x00, 0xf5, 0x21, 0x00


	//----- nvinfo : EIATTR_KPARAM_INFO
	.align		4
.L_17947:
        /*0068*/ 	.byte	0x04, 0x17
        /*006a*/ 	.short	(.L_17949 - .L_17948)
.L_17948:
        /*006c*/ 	.word	0x00000000
        /*0070*/ 	.short	0x0002
        /*0072*/ 	.short	0x0008
        /*0074*/ 	.byte	0x00, 0xf0, 0x11, 0x00


	//----- nvinfo : EIATTR_KPARAM_INFO
	.align		4
.L_17949:
        /*0078*/ 	.byte	0x04, 0x17
        /*007a*/ 	.short	(.L_17951 - .L_17950)
.L_17950:
        /*007c*/ 	.word	0x00000000
        /*0080*/ 	.short	0x0001
        /*0082*/ 	.short	0x0004
        /*0084*/ 	.byte	0x00, 0xf0, 0x11, 0x00


	//----- nvinfo : EIATTR_KPARAM_INFO
	.align		4
.L_17951:
        /*0088*/ 	.byte	0x04, 0x17
        /*008a*/ 	.short	(.L_17953 - .L_17952)
.L_17952:
        /*008c*/ 	.word	0x00000000
        /*0090*/ 	.short	0x0000
        /*0092*/ 	.short	0x0000
        /*0094*/ 	.byte	0x00, 0xf0, 0x11, 0x00


	//----- nvinfo : EIATTR_SPARSE_MMA_MASK
	.align		4
.L_17953:
        /*0098*/ 	.byte	0x03, 0x50
        /*009a*/ 	.short	0x0000


	//----- nvinfo : EIATTR_MAXREG_COUNT
	.align		4
        /*009c*/ 	.byte	0x03, 0x1b
        /*009e*/ 	.short	0x00ff


	//----- nvinfo : EIATTR_NUM_BARRIERS
	.align		4
        /*00a0*/ 	.byte	0x02, 0x4c
        /*00a2*/ 	.byte	0x01
	.zero		1


	//----- nvinfo : EIATTR_MERCURY_ISA_VERSION
	.align		4
        /*00a4*/ 	.byte	0x03, 0x5f
        /*00a6*/ 	.short	0x0101


	//----- nvinfo : EIATTR_COOP_GROUP_MASK_REGIDS
	.align		4
        /*00a8*/ 	.byte	0x04, 0x29
        /*00aa*/ 	.short	(.L_17955 - .L_17954)


	//   ....[0]....
.L_17954:
        /*00ac*/ 	.word	0xffffffff


	//   ....[1]....
        /*00b0*/ 	.word	0xffffffff


	//   ....[2]....
        /*00b4*/ 	.word	0xffffffff


	//   ....[3]....
        /*00b8*/ 	.word	0xffffffff


	//   ....[4]....
        /*00bc*/ 	.word	0xffffffff


	//   ....[5]....
        /*00c0*/ 	.word	0xffffffff


	//   ....[6]....
        /*00c4*/ 	.word	0xffffffff


	//   ....[7]....
        /*00c8*/ 	.word	0xffffffff


	//   ....[8]....
        /*00cc*/ 	.word	0xffffffff


	//   ....[9]....
        /*00d0*/ 	.word	0xffffffff


	//   ....[10]....
        /*00d4*/ 	.word	0xffffffff


	//   ....[11]....
        /*00d8*/ 	.word	0xffffffff


	//   ....[12]....
        /*00dc*/ 	.word	0xffffffff


	//   ....[13]....
        /*00e0*/ 	.word	0xffffffff


	//   ....[14]....
        /*00e4*/ 	.word	0xffffffff


	//   ....[15]....
        /*00e8*/ 	.word	0xffffffff


	//   ....[16]....
        /*00ec*/ 	.word	0x0500001a


	//   ....[17]....
        /*00f0*/ 	.word	0x0500001a


	//   ....[18]....
        /*00f4*/ 	.word	0x0500001a


	//   ....[19]....
        /*00f8*/ 	.word	0x0500001a


	//   ....[20]....
        /*00fc*/ 	.word	0x0500001a


	//   ....[21]....
        /*0100*/ 	.word	0x0500001a


	//   ....[22]....
        /*0104*/ 	.word	0x0500001a


	//   ....[23]....
        /*0108*/ 	.word	0x0500001a


	//   ....[24]....
        /*010c*/ 	.word	0x0500001a


	//   ....[25]....
        /*0110*/ 	.word	0x0500001a


	//   ....[26]....
        /*0114*/ 	.word	0x0500001a


	//   ....[27]....
        /*0118*/ 	.word	0x0500001a


	//   ....[28]....
        /*011c*/ 	.word	0x0500001a


	//   ....[29]....
        /*0120*/ 	.word	0x0500001a


	//   ....[30]....
        /*0124*/ 	.word	0x0500001a


	//   ....[31]....
        /*0128*/ 	.word	0x0500001a


	//----- nvinfo : EIATTR_COOP_GROUP_INSTR_OFFSETS
	.align		4
.L_17955:
        /*012c*/ 	.byte	0x04, 0x28
        /*012e*/ 	.short	(.L_17957 - .L_17956)


	//   ....[0]....
.L_17956:
        /*0130*/ 	.word	0x000022f0


	//   ....[1]....
        /*0134*/ 	.word	0x00002350


	//   ....[2]....
        /*0138*/ 	.word	0x000023b0


	//   ....[3]....
        /*013c*/ 	.word	0x00002410


	//   ....[4]....
        /*0140*/ 	.word	0x00002470


	//   ....[5]....
        /*0144*/ 	.word	0x000024d0


	//   ....[6]....
        /*0148*/ 	.word	0x00002530


	//   ....[7]....
        /*014c*/ 	.word	0x00002590


	//   ....[8]....
        /*0150*/ 	.word	0x000025f0


	//   ....[9]....
        /*0154*/ 	.word	0x00002650


	//   ....[10]....
        /*0158*/ 	.word	0x000026b0


	//   ....[11]....
        /*015c*/ 	.word	0x00002710


	//   ....[12]....
        /*0160*/ 	.word	0x00002770


	//   ....[13]....
        /*0164*/ 	.word	0x000027d0


	//   ....[14]....
        /*0168*/ 	.word	0x00002830


	//   ....[15]....
        /*016c*/ 	.word	0x00002890


	//   ....[16]....
        /*0170*/ 	.word	0x00003450


	//   ....[17]....
        /*0174*/ 	.word	0x000034e0


	//   ....[18]....
        /*0178*/ 	.word	0x00003580


	//   ....[19]....
        /*017c*/ 	.word	0x00003610


	//   ....[20]....
        /*0180*/ 	.word	0x000036b0


	//   ....[21]....
        /*0184*/ 	.word	0x00003740


	//   ....[22]....
        /*0188*/ 	.word	0x000037e0


	//   ....[23]....
        /*018c*/ 	.word	0x00003870


	//   ....[24]....
        /*0190*/ 	.word	0x00003910


	//   ....[25]....
        /*0194*/ 	.word	0x000039a0


	//   ....[26]....
        /*0198*/ 	.word	0x00003a40


	//   ....[27]....
        /*019c*/ 	.word	0x00003ad0


	//   ....[28]....
        /*01a0*/ 	.word	0x00003b70


	//   ....[29]....
        /*01a4*/ 	.word	0x00003c00


	//   ....[30]....
        /*01a8*/ 	.word	0x00003ca0


	//   ....[31]....
        /*01ac*/ 	.word	0x00003d30


	//----- nvinfo : EIATTR_VRC_CTA_INIT_COUNT
	.align		4
.L_17957:
        /*01b0*/ 	.byte	0x02, 0x4a
	.zero		1
	.zero		1


	//----- nvinfo : EIATTR_EXIT_INSTR_OFFSETS
	.align		4
        /*01b4*/ 	.byte	0x04, 0x1c
        /*01b6*/ 	.short	(.L_17959 - .L_17958)


	//   ....[0]....
.L_17958:
        /*01b8*/ 	.word	0x00000630


	//   ....[1]....
        /*01bc*/ 	.word	0x000033f0


	//----- nvinfo : EIATTR_MAX_THREADS
	.align		4
.L_17959:
        /*01c0*/ 	.byte	0x04, 0x05
        /*01c2*/ 	.short	(.L_17961 - .L_17960)
.L_17960:
        /*01c4*/ 	.word	0x00000080
        /*01c8*/ 	.word	0x00000001
        /*01cc*/ 	.word	0x00000001


	//----- nvinfo : EIATTR_CRS_STACK_SIZE
	.align		4
.L_17961:
        /*01d0*/ 	.byte	0x04, 0x1e
        /*01d2*/ 	.short	(.L_17963 - .L_17962)
.L_17962:
        /*01d4*/ 	.word	0x00000000


	//----- nvinfo : EIATTR_CBANK_PARAM_SIZE
	.align		4
.L_17963:
        /*01d8*/ 	.byte	0x03, 0x19
        /*01da*/ 	.short	0x0034


	//----- nvinfo : EIATTR_PARAM_CBANK
	.align		4
        /*01dc*/ 	.byte	0x04, 0x0a
        /*01de*/ 	.short	(.L_17965 - .L_17964)
	.align		4
.L_17964:
        /*01e0*/ 	.word	index@(.nv.constant0._Z9cuda_gemmIiLi128ELi2ELi1ELi512ELi16ELi16ELi64ELi1ELi0EEviiiPT_S1_S1_iii)
        /*01e4*/ 	.short	0x0380
        /*01e6*/ 	.short	0x0034


	//----- nvinfo : EIATTR_SW_WAR
	.align		4
.L_17965:
        /*01e8*/ 	.byte	0x04, 0x36
        /*01ea*/ 	.short	(.L_17967 - .L_17966)
.L_17966:
        /*01ec*/ 	.word	0x00000008
.L_17967:


//--------------------- .nv.info._Z9cuda_gemmIiLi128ELi2ELi1ELi512ELi16ELi16ELi64ELi0ELi1EEviiiPT_S1_S1_iii --------------------------
	.section	.nv.info._Z9cuda_gemmIiLi128ELi2ELi1ELi512ELi16ELi16ELi64ELi0ELi1EEviiiPT_S1_S1_iii,"",@"SHT_CUDA_INFO"
	.sectionflags	@""
	.align	4


	//----- nvinfo : EIATTR_CUDA_API_VERSION
	.align		4
        /*0000*/ 	.byte	0x04, 0x37
        /*0002*/ 	.short	(.L_17969 - .L_17968)
.L_17968:
        /*0004*/ 	.word	0x00000082


	//----- nvinfo : EIATTR_KPARAM_INFO
	.align		4
.L_17969:
        /*0008*/ 	.byte	0x04, 0x17
        /*000a*/ 	.short	(.L_17971 - .L_17970)
.L_17970:
        /*000c*/ 	.word	0x00000000
        /*0010*/ 	.short	0x0008
        /*0012*/ 	.short	0x0030
        /*0014*/ 	.byte	0x00, 0xf0, 0x11, 0x00


	//----- nvinfo : EIATTR_KPARAM_INFO
	.align		4
.L_17971:
        /*0018*/ 	.byte	0x04, 0x17
        /*001a*/ 	.short	(.L_17973 - .L_17972)
.L_17972:
        /*001c*/ 	.word	0x00000000
        /*0020*/ 	.short	0x0007
        /*0022*/ 	.short	0x002c
        /*0024*/ 	.byte	0x00, 0xf0, 0x11, 0x00


	//----- nvinfo : EIATTR_KPARAM_INFO
	.align		4
.L_17973:
        /*0028*/ 	.byte	0x04, 0x17
        /*002a*/ 	.short	(.L_17975 - .L_17974)
.L_17974:
        /*002c*/ 	.word	0x00000000
        /*0030*/ 	.short	0x0006
        /*0032*/ 	.short	0x0028
        /*0034*/ 	.byte	0x00, 0xf0, 0x11, 0x00


	//----- nvinfo : EIATTR_KPARAM_INFO
	.align		4
.L_17975:
        /*0038*/ 	.byte	0x04, 0x17
        /*003a*/ 	.short	(.L_17977 - .L_17976)
.L_17976:
        /*003c*/ 	.word	0x00000000
        /*0040*/ 	.short	0x0005
        /*0042*/ 	.short	0x0020
        /*0044*/ 	.byte	0x00, 0xf5, 0x21, 0x00


	//----- nvinfo : EIATTR_KPARAM_INFO
	.align		4
.L_17977:
        /*0048*/ 	.byte	0x04, 0x17
        /*004a*/ 	.short	(.L_17979 - .L_17978)
.L_17978:
        /*004c*/ 	.word	0x00000000
        /*0050*/ 	.short	0x0004
        /*0052*/ 	.short	0x0018
        /*0054*/ 	.byte	0x00, 0xf5, 0x21, 0x00


	//----- nvinfo : EIATTR_KPARAM_INFO
	.align		4
.L_17979:
        /*0058*/ 	.byte	0x04, 0x17
        /*005a*/ 	.short	(.L_17981 - .L_17980)
.L_17980:
        /*005c*/ 	.word	0x00000000
        /*0060*/ 	.short	0x0003
        /*0062*/ 	.short	0x0010
        /*0064*/ 	.byte	0x00, 0xf5, 0x21, 0x00


	//----- nvinfo : EIATTR_KPARAM_INFO
	.align		4
.L_17981:
        /*0068*/ 	.byte	0x04, 0x17
        /*006a*/ 	.short	(.L_17983 - .L_17982)
.L_17982:
        /*006c*/ 	.word	0x00000000
        /*0070*/ 	.short	0x0002
        /*0072*/ 	.short	0x0008
        /*0074*/ 	.byte	0x00, 0xf0, 0x11, 0x00


	//----- nvinfo : EIATTR_KPARAM_INFO
	.align		4
.L_17983:
        /*0078*/ 	.byte	0x04, 0x17
        /*007a*/ 	.short	(.L_17985 - .L_17984)
.L_17984:
        /*007c*/ 	.word	0x00000000
        /*0080*/ 	.short	0x0001
        /*0082*/ 	.short	0x0004
        /*0084*/ 	.byte	0x00, 0xf0, 0x11, 0x00


	//----- nvinfo : EIATTR_KPARAM_INFO
	.align		4
.L_17985:
        /*0088*/ 	.byte	0x04, 0x17
        /*008a*/ 	.short	(.L_17987 - .L_17986)
.L_17986:
        /*008c*/ 	.word	0x00000000
        /*0090*/ 	.short	0x0000
        /*0092*/ 	.short	0x0000
        /*0094*/ 	.byte	0x00, 0xf0, 0x11, 0x00


	//----- nvinfo : EIATTR_SPARSE_MMA_MASK
	.align		4
.L_17987:
        /*0098*/ 	.byte	0x03, 0x50
        /*009a*/ 	.short	0x0000


	//----- nvinfo : EIATTR_MAXREG_COUNT
	.align		4
        /*009c*/ 	.byte	0x03, 0x1b
        /*009e*/ 	.short	0x00ff


	//----- nvinfo : EIATTR_NUM_BARRIERS
	.align		4
        /*00a0*/ 	.byte	0x02, 0x4c
        /*00a2*/ 	.byte	0x01
	.zero		1


	//----- nvinfo : EIATTR_MERCURY_ISA_VERSION
	.align		4
        /*00a4*/ 	.byte	0x03, 0x5f
        /*00a6*/ 	.short	0x0101


	//----- nvinfo : EIATTR_COOP_GROUP_MASK_REGIDS
	.align		4
        /*00a8*/ 	.byte	0x04, 0x29
        /*00aa*/ 	.short	(.L_17989 - .L_17988)


	//   ....[0]....
.L_17988:
        /*00ac*/ 	.word	0xffffffff


	//   ....[1]....
        /*00b0*/ 	.word	0xffffffff


	//   ....[2]....
        /*00b4*/ 	.word	0xffffffff


	//   ....[3]....
        /*00b8*/ 	.word	0xffffffff


	//   ....[4]....
        /*00bc*/ 	.word	0xffffffff


	//   ....[5]....
        /*00c0*/ 	.word	0xffffffff


	//   ....[6]....
        /*00c4*/ 	.word	0xffffffff


	//   ....[7]....
        /*00c8*/ 	.word	0xffffffff


	//   ....[8]....
        /*00cc*/ 	.word	0xffffffff


	//   ....[9]....
        /*00d0*/ 	.word	0xffffffff


	//   ....[10]....
        /*00d4*/ 	.word	0xffffffff


	//   ....[11]....
        /*00d8*/ 	.word	0xffffffff


	//   ....[12]....
        /*00dc*/ 	.word	0xffffffff


	//   ....[13]....
        /*00e0*/ 	.word	0xffffffff


	//   ....[14]....
        /*00e4*/ 	.word	0xffffffff


	//   ....[15]....
        /*00e8*/ 	.word	0xffffffff


	//   ....[16]....
        /*00ec*/ 	.word	0xffffffff


	//   ....[17]....
        /*00f0*/ 	.word	0xffffffff


	//   ....[18]....
        /*00f4*/ 	.word	0xffffffff


	//   ....[19]....
        /*00f8*/ 	.word	0xffffffff


	//   ....[20]....
        /*00fc*/ 	.word	0xffffffff


	//   ....[21]....
        /*0100*/ 	.word	0xffffffff


	//   ....[22]....
        /*0104*/ 	.word	0xffffffff


	//   ....[23]....
        /*0108*/ 	.word	0xffffffff


	//   ....[24]....
        /*010c*/ 	.word	0xffffffff


	//   ....[25]....
        /*0110*/ 	.word	0xffffffff


	//   ....[26]....
        /*0114*/ 	.word	0xffffffff


	//   ....[27]....
        /*0118*/ 	.word	0xffffffff


	//   ....[28]....
        /*011c*/ 	.word	0xffffffff


	//   ....[29]....
        /*0120*/ 	.word	0xffffffff


	//   ....[30]....
        /*0124*/ 	.word	0xffffffff


	//   ....[31]....
        /*0128*/ 	.word	0xffffffff


	//   ....[32]....
        /*012c*/ 	.word	0xffffffff


	//   ....[33]....
        /*0130*/ 	.word	0xffffffff


	//   ....[34]....
        /*0134*/ 	.word	0xffffffff


	//   ....[35]....
        /*0138*/ 	.word	0xffffffff


	//   ....[36]....
        /*013c*/ 	.word	0xffffffff


	//   ....[37]....
        /*0140*/ 	.word	0xffffffff


	//   ....[38]....
        /*0144*/ 	.word	0xffffffff


	//   ....[39]....
        /*0148*/ 	.word	0xffffffff


	//   ....[40]....
        /*014c*/ 	.word	0xffffffff


	//   ....[41]....
        /*0150*/ 	.word	0xffffffff


	//   ....[42]....
        /*0154*/ 	.word	0xffffffff


	//   ....[43]....
        /*0158*/ 	.word	0xffffffff


	//   ....[44]....
        /*015c*/ 	.word	0xffffffff


	//   ....[45]....
        /*0160*/ 	.word	0xffffffff


	//   ....[46]....
        /*0164*/ 	.word	0xffffffff


	//   ....[47]....
        /*0168*/ 	.word	0xffffffff


	//   ....[48]....
        /*016c*/ 	.word	0xffffffff


	//   ....[49]....
        /*0170*/ 	.word	0xffffffff


	//   ....[50]....
        /*0174*/ 	.word	0xffffffff


	//   ....[51]....
        /*0178*/ 	.word	0xffffffff


	//   ....[52]....
        /*017c*/ 	.word	0xffffffff


	//   ....[53]....
        /*0180*/ 	.word	0xffffffff


	//   ....[54]....
        /*0184*/ 	.word	0xffffffff


	//   ....[55]....
        /*0188*/ 	.word	0xffffffff


	//   ....[56]....
        /*018c*/ 	.word	0xffffffff


	//   ....[57]....
        /*0190*/ 	.word	0xffffffff


	//   ....[58]....
        /*0194*/ 	.word	0xffffffff


	//   ....[59]....
        /*0198*/ 	.word	0xffffffff


	//   ....[60]....
        /*019c*/ 	.word	0xffffffff


	//   ....[61]....
        /*01a0*/ 	.word	0xffffffff


	//   ....[62]....
        /*01a4*/ 	.word	0xffffffff


	//   ....[63]....
        /*01a8*/ 	.word	0xffffffff


	//----- nvinfo : EIATTR_COOP_GROUP_INSTR_OFFSETS
	.align		4
.L_17989:
        /*01ac*/ 	.byte	0x04, 0x28
        /*01ae*/ 	.short	(.L_17991 - .L_17990)


	//   ....[0]....
.L_17990:
        /*01b0*/ 	.word	0x00001240


	//   ....[1]....
        /*01b4*/ 	.word	0x000012e0


	//   ....[2]....
        /*01b8*/ 	.word	0x00001310


	//   ....[3]....
        /*01bc*/ 	.word	0x00001320


	//   ....[4]....
        /*01c0*/ 	.word	0x00001340


	//   ....[5]....
        /*01c4*/ 	.word	0x00001360


	//   ....[6]....
        /*01c8*/ 	.word	0x00001380


	//   ....[7]....
        /*01cc*/ 	.word	0x00001390


	//   ....[8]....
        /*01d0*/ 	.word	0x000013b0


	//   ....[9]....
        /*01d4*/ 	.word	0x000013d0


	//   ....[10]....
        /*01d8*/ 	.word	0x000013e0


	//   ....[11]....
        /*01dc*/ 	.word	0x00001400


	//   ....[12]....
        /*01e0*/ 	.word	0x00001420


	//   ....[13]....
        /*01e4*/ 	.word	0x00001440


	//   ....[14]....
        /*01e8*/ 	.word	0x00001460


	//   ....[15]....
        /*01ec*/ 	.word	0x000014c0


	//   ....[16]....
        /*01f0*/ 	.word	0x000014f0


	//   ....[17]....
        /*01f4*/ 	.word	0x00001540


	//   ....[18]....
        /*01f8*/ 	.word	0x00001550


	//   ....[19]....
        /*01fc*/ 	.word	0x00001560


	//   ....[20]....
        /*0200*/ 	.word	0x00001570


	//   ....[21]....
        /*0204*/ 	.word	0x000015a0


	//   ....[22]....
        /*0208*/ 	.word	0x000015d0


	//   ....[23]....
        /*020c*/ 	.word	0x000015f0


	//   ....[24]....
        /*0210*/ 	.word	0x00001610


	//   ....[25]....
        /*0214*/ 	.word	0x00001630


	//   ....[26]....
        /*0218*/ 	.word	0x00001650


	//   ....[27]....
        /*021c*/ 	.word	0x00001660


	//   ....[28]....
        /*0220*/ 	.word	0x00001680


	//   ....[29]....
        /*0224*/ 	.word	0x000016b0


	//   ....[30]....
        /*0228*/ 	.word	0x000016d0


	//   ....[31]....
        /*022c*/ 	.word	0x000016f0


	//   ....[32]....
        /*0230*/ 	.word	0x00001710


	//   ....[33]....
        /*0234*/ 	.word	0x00001730


	//   ....[34]....
        /*0238*/ 	.word	0x00001760


	//   ....[35]....
        /*023c*/ 	.word	0x00001770


	//   ....[36]....
        /*0240*/ 	.word	0x000017b0


	//   ....[37]....
        /*0244*/ 	.word	0x000017d0


	//   ....[38]....
        /*0248*/ 	.word	0x000017f0


	//   ....[39]....
        /*024c*/ 	.word	0x00001810


	//   ....[40]....
        /*0250*/ 	.word	0x00001830


	//   ....[41]....
        /*0254*/ 	.word	0x00001850


	//   ....[42]....
        /*0258*/ 	.word	0x00001860


	//   ....[43]....
        /*025c*/ 	.word	0x00001870


	//   ....[44]....
        /*0260*/ 	.word	0x00001880


	//   ....[45]....
        /*0264*/ 	.word	0x000018a0


	//   ....[46]....
        /*0268*/ 	.word	0x000018b0


	//   ....[47]....
        /*026c*/ 	.word	0x000018d0


	//   ....[48]....
        /*0270*/ 	.word	0x000018f0


	//   ....[49]....
        /*0274*/ 	.word	0x00001920


	//   ....[50]....
        /*0278*/ 	.word	0x00001940


	//   ....[51]....
        /*027c*/ 	.word	0x00001950


	//   ....[52]....
        /*0280*/ 	.word	0x00001970


	//   ....[53]....
        /*0284*/ 	.word	0x00001990


	//   ....[54]....
        /*0288*/ 	.word	0x000019b0


	//   ....[55]....
        /*028c*/ 	.word	0x000019d0


	//   ....[56]....
        /*0290*/ 	.word	0x000019f0


	//   ....[57]....
        /*0294*/ 	.word	0x00001a20


	//   ....[58]....
        /*0298*/ 	.word	0x00001a30


	//   ....[59]....
        /*029c*/ 	.word	0x00001a50


	//   ....[60]....
        /*02a0*/ 	.word	0x00001a70


	//   ....[61]....
        /*02a4*/ 	.word	0x00001a90


	//   ....[62]....
        /*02a8*/ 	.word	0x00001ad0


	//   ....[63]....
        /*02ac*/ 	.word	0x00001b00


	//----- nvinfo : EIATTR_VRC_CTA_INIT_COUNT
	.align		4
.L_17991:
        /*02b0*/ 	.byte	0x02, 0x4a
	.zero		1
	.zero		1


	//----- nvinfo : EIATTR_EXIT_INSTR_OFFSETS
	.align		4
        /*02b4*/ 	.byte	0x04, 0x1c
        /*02b6*/ 	.short	(.L_17993 - .L_17992)


	//   ....[0]....
.L_17992:
        /*02b8*/ 	.word	0x00000560


	//   ....[1]....
        /*02bc*/ 	.word	0x00001cd0


	//----- nvinfo : EIATTR_MAX_THREADS
	.align		4
.L_17993:
        /*02c0*/ 	.byte	0x04, 0x05
        /*02c2*/ 	.short	(.L_17995 - .L_17994)
.L_17994:
        /*02c4*/ 	.word	0x00000080
        /*02c8*/ 	.word	0x00000001
        /*02cc*/ 	.word	0x00000001


	//----- nvinfo : EIATTR_CRS_STACK_SIZE
	.align		4
.L_17995:
        /*02d0*/ 	.byte	0x04, 0x1e
        /*02d2*/ 	.short	(.L_17997 - .L_17996)
.L_17996:
        /*02d4*/ 	.word	0x00000000


	//----- nvinfo : EIATTR_CBANK_PARAM_SIZE
	.align		4
.L_17997:
        /*02d8*/ 	.byte	0x03, 0x19
        /*02da*/ 	.short	0x0034


	//----- nvinfo : EIATTR_PARAM_CBANK
	.align		4
        /*02dc*/ 	.byte	0x04, 0x0a
        /*02de*/ 	.short	(.L_17999 - .L_17998)
	.align		4
.L_17998:
        /*02e0*/ 	.word	index@(.nv.constant0._Z9cuda_gemmIiLi128ELi2ELi1ELi512ELi16ELi16ELi64ELi0ELi1EEviiiPT_S1_S1_iii)
        /*02e4*/ 	.short	0x0380
        /*02e6*/ 	.short	0x0034


	//----- nvinfo : EIATTR_SW_WAR
	.align		4
.L_17999:
        /*02e8*/ 	.byte	0x04, 0x36
        /*02ea*/ 	.short	(.L_18001 - .L_18000)
.L_18000:
        /*02ec*/ 	.word	0x00000008
.L_18001:


//--------------------- .nv.info._Z9cuda_gemmIiLi128ELi2ELi1ELi512ELi16ELi16ELi64ELi0ELi0EEviiiPT_S1_S1_iii --------------------------
	.section	.nv.info._Z9cuda_gemmIiLi128ELi2ELi1ELi512ELi16ELi16ELi64ELi0ELi0EEviiiPT_S1_S1_iii,"",@"SHT_CUDA_INFO"
	.sectionflags	@""
	.align	4


	//----- nvinfo : EIATTR_CUDA_API_VERSION
	.align		4
        /*0000*/ 	.byte	0x04, 0x37
        /*0002*/ 	.short	(.L_18003 - .L_18002)
.L_18002:
        /*0004*/ 	.word	0x00000082


	//----- nvinfo : EIATTR_KPARAM_INFO
	.align		4
.L_18003:
        /*0008*/ 	.byte	0x04, 0x17
        /*000a*/ 	.short	(.L_18005 - .L_18004)
.L_18004:
        /*000c*/ 	.word	0x00000000
        /*0010*/ 	.short	0x0008
        /*0012*/ 	.short	0x0030
        /*0014*/ 	.byte	0x00, 0xf0, 0x11, 0x00


	//----- nvinfo : EIATTR_KPARAM_INFO
	.align		4
.L_18005:
        /*0018*/ 	.byte	0x04, 0x17
        /*001a*/ 	.short	(.L_18007 - .L_18006)
.L_18006:
        /*001c*/ 	.word	0x00000000
        /*0020*/ 	.short	0x0007
        /*0022*/ 	.short	0x002c
        /*0024*/ 	.byte	0x00, 0xf0, 0x11, 0x00


	//----- nvinfo : EIATTR_KPARAM_INFO
	.align		4
.L_18007:
        /*0028*/ 	.byte	0x04, 0x17
        /*002a*/ 	.short	(.L_18009 - .L_18008)
.L_18008:
        /*002c*/ 	.word	0x00000000
        /*0030*/ 	.short	0x0006
        /*0032*/ 	.short	0x0028
        /*0034*/ 	.byte	0x00, 0xf0, 0x11, 0x00


	//----- nvinfo : EIATTR_KPARAM_INFO
	.align		4
.L_18009:
        /*0038*/ 	.byte	0x04, 0x17
        /*003a*/ 	.short	(.L_18011 - .L_18010)
.L_18010:
        /*003c*/ 	.word	0x00000000
        /*0040*/ 	.short	0x0005
        /*0042*/ 	.short	0x0020
        /*0044*/ 	.byte	0x00, 0xf5, 0x21, 0x00


	//----- nvinfo : EIATTR_KPARAM_INFO
	.align		4
.L_18011:
        /*0048*/ 	.byte	0x04, 0x17
        /*004a*/ 	.short	(.L_18013 - .L_18012)
.L_18012:
        /*004c*/ 	.word	0x00000000
        /*0050*/ 	.short	0x0004
        /*0052*/ 	.short	0x0018
        /*0054*/ 	.byte	0x00, 0xf5, 0x21, 0x00


	//----- nvinfo : EIATTR_KPARAM_INFO
	.align		4
.L_18013:
        /*0058*/ 	.byte	0x04, 0x17
        /*005a*/ 	.short	(.L_18015 - .L_18014)
.L_18014:
        /*005c*/ 	.word	0x00000000
        /*0060*/ 	.short	0x0003
        /*0062*/ 	.short	0x0010
        /*0064*/ 	.byte	0x00, 0xf5, 0x21, 0x00


	//----- nvinfo : EIATTR_KPARAM_INFO
	.align		4
.L_18015:
        /*0068*/ 	.byte	0x04, 0x17
        /*006a*/ 	.short	(.L_18017 - .L_18016)
.L_18016:
        /*006c*/ 	.word	0x00000000
        /*0070*/ 	.short	0x0002
        /*0072*/ 	.short	0x0008
        /*0074*/ 	.byte	0x00, 0xf0, 0x11, 0x00


	//----- nvinfo : EIATTR_KPARAM_INFO
	.align		4
.L_18017:
        /*0078*/ 	.byte	0x04, 0x17
        /*007a*/ 	.short	(.L_18019 - .L_18018)
.L_18018:
        /*007c*/ 	.word	0x00000000
        /*0080*/ 	.short	0x0001
        /*0082*/ 	.short	0x0004
        /*0084*/ 	.byte	0x00, 0xf0, 0x11, 0x00


	//----- nvinfo : EIATTR_KPARAM_INFO
	.align		4
.L_18019:
        /*0088*/ 	.byte	0x04, 0x17
        /*008a*/ 	.short	(.L_18021 - .L_18020)
.L_18020:
        /*008c*/ 	.word	0x00000000
        /*0090*/ 	.short	0x0000
        /*0092*/ 	.short	0x0000
        /*0094*/ 	.byte	0x00, 0xf0, 0x11, 0x00


	//----- nvinfo : EIATTR_SPARSE_MMA_MASK
	.align		4
.L_18021:
        /*0098*/ 	.byte	0x03, 0x50
        /*009a*/ 	.short	0x0000


	//----- nvinfo : EIATTR_MAXREG_COUNT
	.align		4
        /*009c*/ 	.byte	0x03, 0x1b
        /*009e*/ 	.short	0x00ff


	//----- nvinfo : EIATTR_NUM_BARRIERS
	.align		4
        /*00a0*/ 	.byte	0x02, 0x4c
        /*00a2*/ 	.byte	0x01
	.zero		1


	//----- nvinfo : EIATTR_MERCURY_ISA_VERSION
	.align		4
        /*00a4*/ 	.byte	0x03, 0x5f
        /*00a6*/ 	.short	0x0101


	//----- nvinfo : EIATTR_COOP_GROUP_MASK_REGIDS
	.align		4
        /*00a8*/ 	.byte	0x04, 0x29
        /*00aa*/ 	.short	(.L_18023 - .L_18022)


	//   ....[0]....
.L_18022:
        /*00ac*/ 	.word	0xffffffff


	//   ....[1]....
        /*00b0*/ 	.word	0xffffffff


	//   ....[2]....
        /*00b4*/ 	.word	0xffffffff


	//   ....[3]....
        /*00b8*/ 	.word	0xffffffff


	//   ....[4]....
        /*00bc*/ 	.word	0xffffffff


	//   ....[5]....
        /*00c0*/ 	.word	0xffffffff


	//   ....[6]....
        /*00c4*/ 	.word	0xffffffff


	//   ....[7]....
        /*00c8*/ 	.word	0xffffffff


	//   ....[8]....
        /*00cc*/ 	.word	0xffffffff


	//   ....[9]....
        /*00d0*/ 	.word	0xffffffff


	//   ....[10]....
        /*00d4*/ 	.word	0xffffffff


	//   ....[11]....
        /*00d8*/ 	.word	0xffffffff


	//   ....[12]....
        /*00dc*/ 	.word	0xffffffff


	//   ....[13]....
        /*00e0*/ 	.word	0xffffffff


	//   ....[14]....
        /*00e4*/ 	.word	0xffffffff


	//   ....[15]....
        /*00e8*/ 	.word	0xffffffff


	//   ....[16]....
        /*00ec*/ 	.word	0x0500001b


	//   ....[17]....
        /*00f0*/ 	.word	0x0500001b


	//   ....[18]....
        /*00f4*/ 	.word	0x0500001b


	//   ....[19]....
        /*00f8*/ 	.word	0x0500001b


	//   ....[20]....
        /*00fc*/ 	.word	0x0500001b


	//   ....[21]....
        /*0100*/ 	.word	0x0500001b


	//   ....[22]....
        /*0104*/ 	.word	0x0500001b


	//   ....[23]....
        /*0108*/ 	.word	0x0500001b


	//   ....[24]....
        /*010c*/ 	.word	0x0500001b


	//   ....[25]....
        /*0110*/ 	.word	0x0500001b


	//   ....[26]....
        /*0114*/ 	.word	0x0500001b


	//   ....[27]....
        /*0118*/ 	.word	0x0500001b


	//   ....[28]....
        /*011c*/ 	.word	0x0500001b


	//   ....[29]....
        /*0120*/ 	.word	0x0500001b


	//   ....[30]....
        /*0124*/ 	.word	0x0500001b


	//   ....[31]....
        /*0128*/ 	.word	0x0500001b


	//----- nvinfo : EIATTR_COOP_GROUP_INSTR_OFFSETS
	.align		4
.L_18023:
        /*012c*/ 	.byte	0x04, 0x28
        /*012e*/ 	.short	(.L_18025 - .L_18024)


	//   ....[0]....
.L_18024:
        /*0130*/ 	.word	0x00002310


	//   ....[1]....
        /*0134*/ 	.word	0x00002370


	//   ....[2]....
        /*0138*/ 	.word	0x000023d0


	//   ....[3]....
        /*013c*/ 	.word	0x00002430


	//   ....[4]....
        /*0140*/ 	.word	0x00002490


	//   ....[5]....
        /*0144*/ 	.word	0x000024f0


	//   ....[6]....
        /*0148*/ 	.word	0x00002550


	//   ....[7]....
        /*014c*/ 	.word	0x000025b0


	//   ....[8]....
        /*0150*/ 	.word	0x00002610


	//   ....[9]....
        /*0154*/ 	.word	0x00002670


	//   ....[10]....
        /*0158*/ 	.word	0x000026d0


	//   ....[11]....
        /*015c*/ 	.word	0x00002730


	//   ....[12]....
        /*0160*/ 	.word	0x00002790


	//   ....[13]....
        /*0164*/ 	.word	0x000027f0


	//   ....[14]....
        /*0168*/ 	.word	0x00002850


	//   ....[15]....
        /*016c*/ 	.word	0x000028b0


	//   ....[16]....
        /*0170*/ 	.word	0x00003470


	//   ....[17]....
        /*0174*/ 	.word	0x00003500


	//   ....[18]....
        /*0178*/ 	.word	0x00003590


	//   ....[19]....
        /*017c*/ 	.word	0x00003620


	//   ....[20]....
        /*0180*/ 	.word	0x000036b0


	//   ....[21]....
        /*0184*/ 	.word	0x00003740


	//   ....[22]....
        /*0188*/ 	.word	0x000037d0


	//   ....[23]....
        /*018c*/ 	.word	0x00003860


	//   ....[24]....
        /*0190*/ 	.word	0x000038f0


	//   ....[25]....
        /*0194*/ 	.word	0x00003980


	//   ....[26]....
        /*0198*/ 	.word	0x00003a10


	//   ....[27]....
        /*019c*/ 	.word	0x00003aa0


	//   ....[28]....
        /*01a0*/ 	.word	0x00003b30


	//   ....[29]....
        /*01a4*/ 	.word	0x00003bc0


	//   ....[30]....
        /*01a8*/ 	.word	0x00003c50


	//   ....[31]....
        /*01ac*/ 	.word	0x00003ce0


	//----- nvinfo : EIATTR_VRC_CTA_INIT_COUNT
	.align		4
.L_18025:
        /*01b0*/ 	.byte	0x02, 0x4a
	.zero		1
	.zero		1


	//----- nvinfo : EIATTR_EXIT_INSTR_OFFSETS
	.align		4
        /*01b4*/ 	.byte	0x04, 0x1c
        /*01b6*/ 	.short	(.L_18027 - .L_18026)


	//   ....[0]....
.L_18026:
        /*01b8*/ 	.word	0x00000670


	//   ....[1]....
        /*01bc*/ 	.word	0x00003410


	//----- nvinfo : EIATTR_MAX_THREADS
	.align		4
.L_18027:
        /*01c0*/ 	.byte	0x04, 0x05
        /*01c2*/ 	.short	(.L_18029 - .L_18028)
.L_18028:
        /*01c4*/ 	.word	0x00000080
        /*01c8*/ 	.word	0x00000001
        /*01cc*/ 	.word	0x00000001


	//----- nvinfo : EIATTR_CRS_STACK_SIZE
	.align		4
.L_18029:
        /*01d0*/ 	.byte	0x04, 0x1e
        /*01d2*/ 	.short	(.L_18031 - .L_18030)
.L_18030:
        /*01d4*/ 	.word	0x00000000


	//----- nvinfo : EIATTR_CBANK_PARAM_SIZE
	.align		4
.L_18031:
        /*01d8*/ 	.byte	0x03, 0x19
        /*01da*/ 	.short	0x0034


	//----- nvinfo : EIATTR_PARAM_CBANK
	.align		4
        /*01dc*/ 	.byte	0x04, 0x0a
        /*01de*/ 	.short	(.L_18033 - .L_18032)
	.align		4
.L_18032:
        /*01e0*/ 	.word	index@(.nv.constant0._Z9cuda_gemmIiLi128ELi2ELi1ELi512ELi16ELi16ELi64ELi0ELi0EEviiiPT_S1_S1_iii)
        /*01e4*/ 	.short	0x0380
        /*01e6*/ 	.short	0x0034


	//----- nvinfo : EIATTR_SW_WAR
	.align		4
.L_18033:
        /*01e8*/ 	.byte	0x04, 0x36
        /*01ea*/ 	.short	(.L_18035 - .L_18034)
.L_18034:
        /*01ec*/ 	.word	0x00000008
.L_18035:


//--------------------- .nv.info._Z9cuda_gemmIiLi128ELi2ELi1ELi512ELi8ELi8ELi64ELi1ELi1EEviiiPT_S1_S1_iii --------------------------
	.section	.nv.info._Z9cuda_gemmIiLi128ELi2ELi1ELi512ELi8ELi8ELi64ELi1ELi1EEviiiPT_S1_S1_iii,"",@"SHT_CUDA_INFO"
	.sectionflags	@""
	.align	4


	//----- nvinfo : EIATTR_CUDA_API_VERSION
	.align		4
        /*0000*/ 	.byte	0x04, 0x37
        /*0002*/ 	.short	(.L_18037 - .L_18036)
.L_18036:
        /*0004*/ 	.word	0x00000082


	//----- nvinfo : EIATTR_KPARAM_INFO
	.align		4
.L_18037:
        /*0008*/ 	.byte	0x04, 0x17
        /*000a*/ 	.short	(.L_18039 - .L_18038)
.L_18038:
        /*000c*/ 	.word	0x00000000
        /*0010*/ 	.short	0x0008
        /*0012*/ 	.short	0x0030
        /*0014*/ 	.byte	0x00, 0xf0, 0x11, 0x00


	//----- nvinfo : EIATTR_KPARAM_INFO
	.align		4
.L_18039:
        /*0018*/ 	.byte	0x04, 0x17
        /*001a*/ 	.short	(.L_18041 - .L_18040)
.L_18040:
        /*001c*/ 	.word	0x00000000
        /*0020*/ 	.short	0x0007
        /*0022*/ 	.short	0x002c
        /*0024*/ 	.byte	0x00, 0xf0, 0x11, 0x00


	//----- nvinfo : EIATTR_KPARAM_INFO
	.align		4
.L_18041:
        /*0028*/ 	.byte	0x04, 0x17
        /*002a*/ 	.short	(.L_18043 - .L_18042)
.L_18042:
        /*002c*/ 	.word	0x00000000
        /*0030*/ 	.short	0x0006
        /*0032*/ 	.short	0x0028
        /*0034*/ 	.byte	0x00, 0xf0, 0x11, 0x00


	//----- nvinfo : EIATTR_KPARAM_INFO
	.align		4
.L_18043:
        /*0038*/ 	.byte	0x04, 0x17
        /*003a*/ 	.short	(.L_18045 - .L_18044)
.L_18044:
        /*003c*/ 	.word	0x00000000
        /*0040*/ 	.short	0x0005
        /*0042*/ 	.short	0x0020
        /*0044*/ 	.byte	0x00, 0xf5, 0x21, 0x00


	//----- nvinfo : EIATTR_KPARAM_INFO
	.align		4
.L_18045:
        /*0048*/ 	.byte	0x04, 0x17
        /*004a*/ 	.short	(.L_18047 - .L_18046)
.L_18046:
        /*004c*/ 	.word	0x00000000
        /*0050*/ 	.short	0x0004
        /*0052*/ 	.short	0x0018
        /*0054*/ 	.byte	0x00, 0xf5, 0x21, 0x00


	//----- nvinfo : EIATTR_KPARAM_INFO
	.align		4
.L_18047:
        /*0058*/ 	.byte	0x04, 0x17
        /*005a*/ 	.short	(.L_18049 - .L_18048)
.L_18048:
        /*005c*/ 	.word	0x00000000
        /*0060*/ 	.short	0x0003
        /*0062*/ 	.short	0x0010
        /*0064*/ 	.byte	0x00, 0xf5, 0x21, 0x00


	//----- nvinfo : EIATTR_KPARAM_INFO
	.align		4
.L_18049:
        /*0068*/ 	.byte	0x04, 0x17
        /*006a*/ 	.short	(.L_18051 - .L_18050)
.L_18050:
        /*006c*/ 	.word	0x00000000
        /*0070*/ 	.short	0x0002
        /*0072*/ 	.short	0x0008
        /*0074*/ 	.byte	0x00, 0xf0, 0x11, 0x00


	//----- nvinfo : EIATTR_KPARAM_INFO
	.align		4
.L_18051:
        /*0078*/ 	.byte	0x04, 0x17
        /*007a*/ 	.short	(.L_18053 - .L_18052)
.L_18052:
        /*007c*/ 	.word	0x00000000
        /*0080*/ 	.short	0x0001
        /*0082*/ 	.short	0x0004
        /*0084*/ 	.byte	0x00, 0xf0, 0x11, 0x00


	//----- nvinfo : EIATTR_KPARAM_INFO
	.align		4
.L_18053:
        /*0088*/ 	.byte	0x04, 0x17
        /*008a*/ 	.short	(.L_18055 - .L_18054)
.L_18054:
        /*008c*/ 	.word	0x00000000
        /*0090*/ 	.short	0x0000
        /*0092*/ 	.short	0x0000
        /*0094*/ 	.byte	0x00, 0xf0, 0x11, 0x00


	//----- nvinfo : EIATTR_SPARSE_MMA_MASK
	.align		4
.L_18055:
        /*0098*/ 	.byte	0x03, 0x50
        /*009a*/ 	.short	0x0000


	//----- nvinfo : EIATTR_MAXREG_COUNT
	.align		4
        /*009c*/ 	.byte	0x03, 0x1b
        /*009e*/ 	.short	0x00ff


	//----- nvinfo : EIATTR_NUM_BARRIERS
	.align		4
        /*00a0*/ 	.byte	0x02, 0x4c
        /*00a2*/ 	.byte	0x01
	.zero		1


	//----- nvinfo : EIATTR_MERCURY_ISA_VERSION
	.align		4
        /*00a4*/ 	.byte	0x03, 0x5f
        /*00a6*/ 	.short	0x0101


	//----- nvinfo : EIATTR_COOP_GROUP_MASK_REGIDS
	.align		4
        /*00a8*/ 	.byte	0x04, 0x29
        /*00aa*/ 	.short	(.L_18057 - .L_18056)


	//   ....[0]....
.L_18056:
        /*00ac*/ 	.word	0xffffffff


	//   ....[1]....
        /*00b0*/ 	.word	0xffffffff


	//   ....[2]....
        /*00b4*/ 	.word	0xffffffff


	//   ....[3]....
        /*00b8*/ 	.word	0xffffffff


	//   ....[4]....
        /*00bc*/ 	.word	0xffffffff


	//   ....[5]....
        /*00c0*/ 	.word	0xffffffff


	//   ....[6]....
        /*00c4*/ 	.word	0xffffffff


	//   ....[7]....
        /*00c8*/ 	.word	0xffffffff


	//   ....[8]....
        /*00cc*/ 	.word	0xffffffff


	//   ....[9]....
        /*00d0*/ 	.word	0xffffffff


	//   ....[10]....
        /*00d4*/ 	.word	0xffffffff


	//   ....[11]....
        /*00d8*/ 	.word	0xffffffff


	//   ....[12]....
        /*00dc*/ 	.word	0xffffffff


	//   ....[13]....
        /*00e0*/ 	.word	0xffffffff


	//   ....[14]....
        /*00e4*/ 	.word	0xffffffff


	//   ....[15]....
        /*00e8*/ 	.word	0xffffffff


	//   ....[16]....
        /*00ec*/ 	.word	0xffffffff


	//   ....[17]....
        /*00f0*/ 	.word	0xffffffff


	//   ....[18]....
        /*00f4*/ 	.word	0xffffffff


	//   ....[19]....
        /*00f8*/ 	.word	0xffffffff


	//   ....[20]....
        /*00fc*/ 	.word	0xffffffff


	//   ....[21]....
        /*0100*/ 	.word	0xffffffff


	//   ....[22]....
        /*0104*/ 	.word	0xffffffff


	//   ....[23]....
        /*0108*/ 	.word	0xffffffff


	//   ....[24]....
        /*010c*/ 	.word	0xffffffff


	//   ....[25]....
        /*0110*/ 	.word	0xffffffff


	//   ....[26]....
        /*0114*/ 	.word	0xffffffff


	//   ....[27]....
        /*0118*/ 	.word	0xffffffff


	//   ....[28]....
        /*011c*/ 	.word	0xffffffff


	//   ....[29]....
        /*0120*/ 	.word	0xffffffff


	//   ....[30]....
        /*0124*/ 	.word	0xffffffff


	//   ....[31]....
        /*0128*/ 	.word	0xffffffff


	//----- nvinfo : EIATTR_COOP_GROUP_INSTR_OFFSETS
	.align		4
.L_18057:
        /*012c*/ 	.byte	0x04, 0x28
        /*012e*/ 	.short	(.L_18059 - .L_18058)


	//   ....[0]....
.L_18058:
        /*0130*/ 	.word	0x00001140


	//   ....[1]....
        /*0134*/ 	.word	0x00001150


	//   ....[2]....
        /*0138*/ 	.word	0x00001160


	//   ....[3]....
        /*013c*/ 	.word	0x00001170


	//   ....[4]....
        /*0140*/ 	.word	0x00001180


	//   ....[5]....
        /*0144*/ 	.word	0x00001190


	//   ....[6]....
        /*0148*/ 	.word	0x000011b0


	//   ....[7]....
        /*014c*/ 	.word	0x000011d0


	//   ....[8]....
        /*0150*/ 	.word	0x00001230


	//   ....[9]....
        /*0154*/ 	.word	0x00001250


	//   ....[10]....
        /*0158*/ 	.word	0x00001260


	//   ....[11]....
        /*015c*/ 	.word	0x00001310


	//   ....[12]....
        /*0160*/ 	.word	0x00001340


	//   ....[13]....
        /*0164*/ 	.word	0x00001360


	//   ....[14]....
        /*0168*/ 	.word	0x00001370


	//   ....[15]....
        /*016c*/ 	.word	0x00001380


	//   ....[16]....
        /*0170*/ 	.word	0x000013b0


	//   ....[17]....
        /*0174*/ 	.word	0x00001440


	//   ....[18]....
        /*0178*/ 	.word	0x00001470


	//   ....[19]....
        /*017c*/ 	.word	0x000014b0


	//   ....[20]....
        /*0180*/ 	.word	0x000014c0


	//   ....[21]....
        /*0184*/ 	.word	0x000014d0


	//   ....[22]....
        /*0188*/ 	.word	0x000014e0


	//   ....[23]....
        /*018c*/ 	.word	0x000014f0


	//   ....[24]....
        /*0190*/ 	.word	0x00001530


	//   ....[25]....
        /*0194*/ 	.word	0x00001550


	//   ....[26]....
        /*0198*/ 	.word	0x00001570


	//   ....[27]....
        /*019c*/ 	.word	0x00001580


	//   ....[28]....
        /*01a0*/ 	.word	0x000015c0


	//   ....[29]....
        /*01a4*/ 	.word	0x000015d0


	//   ....[30]....
        /*01a8*/ 	.word	0x000015e0


	//   ....[31]....
        /*01ac*/ 	.word	0x000015f0


	//----- nvinfo : EIATTR_VRC_CTA_INIT_COUNT
	.align		4
.L_18059:
        /*01b0*/ 	.byte	0x02, 0x4a
	.zero		1
	.zero		1


	//----- nvinfo : EIATTR_EXIT_INSTR_OFFSETS
	.align		4
        /*01b4*/ 	.byte	0x04, 0x1c
        /*01b6*/ 	.short	(.L_18061 - .L_18060)


	//   ....[0]....
.L_18060:
        /*01b8*/ 	.word	0x000006a0


	//   ....[1]....
        /*01bc*/ 	.word	0x00001760


	//----- nvinfo : EIATTR_MAX_THREADS
	.align		4
.L_18061:
        /*01c0*/ 	.byte	0x04, 0x05
        /*01c2*/ 	.short	(.L_18063 - .L_18062)
.L_18062:
        /*01c4*/ 	.word	0x00000080
        /*01c8*/ 	.word	0x00000001
        /*01cc*/ 	.word	0x00000001


	//----- nvinfo : EIATTR_CRS_STACK_SIZE
	.align		4
.L_18063:
        /*01d0*/ 	.byte	0x04, 0x1e
        /*01d2*/ 	.short	(.L_18065 - .L_18064)
.L_18064:
        /*01d4*/ 	.word	0x00000000


	//----- nvinfo : EIATTR_CBANK_PARAM_SIZE
	.align		4
.L_18065:
        /*01d8*/ 	.byte	0x03, 0x19
        /*01da*/ 	.short	0x0034


	//----- nvinfo : EIATTR_PARAM_CBANK
	.align		4
        /*01dc*/ 	.byte	0x04, 0x0a
        /*01de*/ 	.short	(.L_18067 - .L_18066)
	.align		4
.L_18066:
        /*01e0*/ 	.word	index@(.nv.constant0._Z9cuda_gemmIiLi128ELi2ELi1ELi512ELi8ELi8ELi64ELi1ELi1EEviiiPT_S1_S1_iii)
        /*01e4*/ 	.short	0x0380
        /*01e6*/ 	.short	0x0034


	//----- nvinfo : EIATTR_SW_WAR
	.align		4
.L_18067:
        /*01e8*/ 	.byte	0x04, 0x36
        /*01ea*/ 	.short	(.L_18069 - .L_18068)
.L_18068:
        /*01ec*/ 	.word	0x00000008
.L_18069:


//--------------------- .nv.info._Z9cuda_gemmIiLi128ELi2ELi1ELi512ELi8ELi8ELi64ELi1ELi0EEviiiPT_S1_S1_iii --------------------------
	.section	.nv.info._Z9cuda_gemmIiLi128ELi2ELi1ELi512ELi8ELi8ELi64ELi1ELi0EEviiiPT_S1_S1_iii,"",@"SHT_CUDA_INFO"
	.sectionflags	@""
	.align	4


	//----- nvinfo : EIATTR_CUDA_API_VERSION
	.align		4
        /*0000*/ 	.byte	0x04, 0x37
        /*0002*/ 	.short	(.L_18071 - .L_18070)
.L_18070:
        /*0004*/ 	.word	0x00000082


	//----- nvinfo : EIATTR_KPARAM_INFO
	.align		4
.L_18071:
        /*0008*/ 	.byte	0x04, 0x17
        /*000a*/ 	.short	(.L_18073 - .L_18072)
.L_18072:
        /*000c*/ 	.word	0x00000000
        /*0010*/ 	.short	0x0008
        /*0012*/ 	.short	0x0030
        /*0014*/ 	.byte	0x00, 0xf0, 0x11, 0x00


	//----- nvinfo : EIATTR_KPARAM_INFO
	.align		4
.L_18073:
        /*0018*/ 	.byte	0x04, 0x17
        /*001a*/ 	.short	(.L_18075 - .L_18074)
.L_18074:
        /*001c*/ 	.word	0x00000000
        /*0020*/ 	.short	0x0007
        /*0022*/ 	.short	0x002c
        /*0024*/ 	.byte	0x00, 0xf0, 0x11, 0x00


	//----- nvinfo : EIATTR_KPARAM_INFO
	.align		4
.L_18075:
        /*0028*/ 	.byte	0x04, 0x17
        /*002a*/ 	.short	(.L_18077 - .L_18076)
.L_18076:
        /*002c*/ 	.word	0x00000000
        /*0030*/ 	.short	0x0006
        /*0032*/ 	.short	0x0028
        /*0034*/ 	.byte	0x00, 0xf0, 0x11, 0x00


	//----- nvinfo : EIATTR_KPARAM_INFO
	.align		4
.L_18077:
        /*0038*/ 	.byte	0x04, 0x17
        /*003a*/ 	.short	(.L_18079 - .L_18078)
.L_18078:
        /*003c*/ 	.word	0x00000000
        /*0040*/ 	.short	0x0005
        /*0042*/ 	.short	0x0020
        /*0044*/ 	.byte	0x00, 0xf5, 0x21, 0x00


	//----- nvinfo : EIATTR_KPARAM_INFO
	.align		4
.L_18079:
        /*0048*/ 	.byte	0x04, 0x17
        /*004a*/ 	.short	(.L_18081 - .L_18080)
.L_18080:
        /*004c*/ 	.word	0x00000000
        /*0050*/ 	.short	0x0004
        /*0052*/ 	.short	0x0018
        /*0054*/ 	.byte	0x00, 0xf5, 0x21, 0x00


	//----- nvinfo : EIATTR_KPARAM_INFO
	.align		4
.L_18081:
        /*0058*/ 	.byte	0x04, 0x17
        /*005a*/ 	.short	(.L_18083 - .L_18082)
.L_18082:
        /*005c*/ 	.word	0x00000000
        /*0060*/ 	.short	0x0003
        /*0062*/ 	.short	0x0010
        /*0064*/ 	.byte	0x00, 0xf5, 0x21, 0x00


	//----- nvinfo : EIATTR_KPARAM_INFO
	.align		4
.L_18083:
        /*0068*/ 	.byte	0x04, 0x17
        /*006a*/ 	.short	(.L_18085 - .L_18084)
.L_18084:
        /*006c*/ 	.word	0x00000000
        /*0070*/ 	.short	0x0002
        /*0072*/ 	.short	0x0008
        /*0074*/ 	.byte	0x00, 0xf0, 0x11, 0x00


	//----- nvinfo : EIATTR_KPARAM_INFO
	.align		4
.L_18085:
        /*0078*/ 	.byte	0x04, 0x17
        /*007a*/ 	.short	(.L_18087 - .L_18086)
.L_18086:
        /*007c*/ 	.word	0x00000000
        /*0080*/ 	.short	0x0001
        /*0082*/ 	.short	0x0004
        /*0084*/ 	.byte	0x00, 0xf0, 0x11, 0x00


	//----- nvinfo : EIATTR_KPARAM_INFO
	.align		4
.L_18087:
        /*0088*/ 	.byte	0x04, 0x17
        /*008a*/ 	.short	(.L_18089 - .L_18088)
.L_18088:
        /*008c*/ 	.word	0x00000000
        /*0090*/ 	.short	0x0000
        /*0092*/ 	.short	0x0000
        /*0094*/ 	.byte	0x00, 0xf0, 0x11, 0x00


	//----- nvinfo : EIATTR_SPARSE_MMA_MASK
	.align		4
.L_18089:
        /*0098*/ 	.byte	0x03, 0x50
        /*009a*/ 	.short	0x0000


	//----- nvinfo : EIATTR_MAXREG_COUNT
	.align		4
        /*009c*/ 	.byte	0x03, 0x1b
        /*009e*/ 	.short	0x00ff


	//----- nvinfo : EIATTR_NUM_BARRIERS
	.align		4
        /*00a0*/ 	.byte	0x02, 0x4c
        /*00a2*/ 	.byte	0x01
	.zero		1


	//----- nvinfo : EIATTR_MERCURY_ISA_VERSION
	.align		4
        /*00a4*/ 	.byte	0x03, 0x5f
        /*00a6*/ 	.short	0x0101


	//----- nvinfo : EIATTR_COOP_GROUP_MASK_REGIDS
	.align		4
        /*00a8*/ 	.byte	0x04, 0x29
        /*00aa*/ 	.short	(.L_18091 - .L_18090)


	//   ....[0]....
.L_18090:
        /*00ac*/ 	.word	0xffffffff


	//   ....[1]....
        /*00b0*/ 	.word	0xffffffff


	//   ....[2]....
        /*00b4*/ 	.word	0xffffffff


	//   ....[3]....
        /*00b8*/ 	.word	0xffffffff


	//   ....[4]....
        /*00bc*/ 	.word	0xffffffff


	//   ....[5]....
        /*00c0*/ 	.word	0xffffffff


	//   ....[6]....
        /*00c4*/ 	.word	0xffffffff


	//   ....[7]....
        /*00c8*/ 	.word	0xffffffff


	//   ....[8]....
        /*00cc*/ 	.word	0x05000015


	//   ....[9]....
        /*00d0*/ 	.word	0x05000015


	//   ....[10]....
        /*00d4*/ 	.word	0x05000015


	//   ....[11]....
        /*00d8*/ 	.word	0x05000015


	//   ....[12]....
        /*00dc*/ 	.word	0x05000015


	//   ....[13]....
        /*00e0*/ 	.word	0x05000015


	//   ....[14]....
        /*00e4*/ 	.word	0x05000015


	//   ....[15]....
        /*00e8*/ 	.word	0x05000015


	//----- nvinfo : EIATTR_COOP_GROUP_INSTR_OFFSETS
	.align		4
.L_18091:
        /*00ec*/ 	.byte	0x04, 0x28
        /*00ee*/ 	.short	(.L_18093 - .L_18092)


	//   ....[0]....
.L_18092:
        /*00f0*/ 	.word	0x00001970


	//   ....[1]....
        /*00f4*/ 	.word	0x000019d0


	//   ....[2]....
        /*00f8*/ 	.word	0x00001a30


	//   ....[3]....
        /*00fc*/ 	.word	0x00001a90


	//   ....[4]....
        /*0100*/ 	.word	0x00001af0


	//   ....[5]....
        /*0104*/ 	.word	0x00001b50


	//   ....[6]....
        /*0108*/ 	.word	0x00001bb0


	//   ....[7]....
        /*010c*/ 	.word	0x00001c10


	//   ....[8]....
        /*0110*/ 	.word	0x000025b0


	//   ....[9]....
        /*0114*/ 	.word	0x00002640


	//   ....[10]....
        /*0118*/ 	.word	0x000026d0


	//   ....[11]....
        /*011c*/ 	.word	0x00002760


	//   ....[12]....
        /*0120*/ 	.word	0x000027f0


	//   ....[13]....
        /*0124*/ 	.word	0x00002880


	//   ....[14]....
        /*0128*/ 	.word	0x00002910


	//   ....[15]....
        /*012c*/ 	.word	0x000029a0


	//----- nvinfo : EIATTR_VRC_CTA_INIT_COUNT
	.align		4
.L_18093:
        /*0130*/ 	.byte	0x02, 0x4a
	.zero		1
	.zero		1


	//----- nvinfo : EIATTR_EXIT_INSTR_OFFSETS
	.align		4
        /*0134*/ 	.byte	0x04, 0x1c
        /*0136*/ 	.short	(.L_18095 - .L_18094)


	//   ....[0]....
.L_18094:
        /*0138*/ 	.word	0x00000630


	//   ....[1]....
        /*013c*/ 	.word	0x00002550


	//----- nvinfo : EIATTR_MAX_THREADS
	.align		4
.L_18095:
        /*0140*/ 	.byte	0x04, 0x05
        /*0142*/ 	.short	(.L_18097 - .L_18096)
.L_18096:
        /*0144*/ 	.word	0x00000080
        /*0148*/ 	.word	0x00000001
        /*014c*/ 	.word	0x00000001


	//----- nvinfo : EIATTR_CRS_STACK_SIZE
	.align		4
.L_18097:
        /*0150*/ 	.byte	0x04, 0x1e
        /*0152*/ 	.short	(.L_18099 - .L_18098)
.L_18098:
        /*0154*/ 	.word	0x00000000


	//----- nvinfo : EIATTR_CBANK_PARAM_SIZE
	.align		4
.L_18099:
        /*0158*/ 	.byte	0x03, 0x19
        /*015a*/ 	.short	0x0034


	//----- nvinfo : EIATTR_PARAM_CBANK
	.align		4
        /*015c*/ 	.byte	0x04, 0x0a
        /*015e*/ 	.short	(.L_18101 - .L_18100)
	.align		4
.L_18100:
        /*0160*/ 	.word	index@(.nv.constant0._Z9cuda_gemmIiLi128ELi2ELi1ELi512ELi8ELi8ELi64ELi1ELi0EEviiiPT_S1_S1_iii)
        /*0164*/ 	.short	0x0380
        /*0166*/ 	.short	0x0034


	//----- nvinfo : EIATTR_SW_WAR
	.align		4
.L_18101:
        /*0168*/ 	.byte	0x04, 0x36
        /*016a*/ 	.short	(.L_18103 - .L_18102)
.L_18102:
        /*016c*/ 	.word	0x00000008
.L_18103:


//--------------------- .nv.info._Z9cuda_gemmIiLi128ELi2ELi1ELi512ELi8ELi8ELi64ELi0ELi1EEviiiPT_S1_S1_iii --------------------------
	.section	.nv.info._Z9cuda_gemmIiLi128ELi2ELi1ELi512ELi8ELi8ELi64ELi0ELi1EEviiiPT_S1_S1_iii,"",@"SHT_CUDA_INFO"
	.sectionflags	@""
	.align	4


	//----- nvinfo : EIATTR_CUDA_API_VERSION
	.align		4
        /*0000*/ 	.byte	0x04, 0x37
        /*0002*/ 	.short	(.L_18105 - .L_18104)
.L_18104:
        /*0004*/ 	.word	0x00000082


	//----- nvinfo : EIATTR_KPARAM_INFO
	.align		4
.L_18105:
        /*0008*/ 	.byte	0x04, 0x17
        /*000a*/ 	.short	(.L_18107 - .L_18106)
.L_18106:
        /*000c*/ 	.word	0x00000000
        /*0010*/ 	.short	0x0008
        /*0012*/ 	.short	0x0030
        /*0014*/ 	.byte	0x00, 0xf0, 0x11, 0x00


	//----- nvinfo : EIATTR_KPARAM_INFO
	.align		4
.L_18107:
        /*0018*/ 	.byte	0x04, 0x17
        /*001a*/ 	.short	(.L_18109 - .L_18108)
.L_18108:
        /*001c*/ 	.word	0x00000000
        /*0020*/ 	.short	0x0007
        /*0022*/ 	.short	0x002c
        /*0024*/ 	.byte	0x00, 0xf0, 0x11, 0x00


	//----- nvinfo : EIATTR_KPARAM_INFO
	.align		4
.L_18109:
        /*0028*/ 	.byte	0x04, 0x17
        /*002a*/ 	.short	(.L_18111 - .L_18110)
.L_18110:
        /*002c*/ 	.word	0x00000000
        /*0030*/ 	.short	0x0006
        /*0032*/ 	.short	0x0028
        /*0034*/ 	.byte	0x00, 0xf0, 0x11, 0x00


	//----- nvinfo : EIATTR_KPARAM_INFO
	.align		4
.L_18111:
        /*0038*/ 	.byte	0x04, 0x17
        /*003a*/ 	.short	(.L_18113 - .L_18112)
.L_18112:
        /*003c*/ 	.word	0x00000000
        /*0040*/ 	.short	0x0005
        /*0042*/ 	.short	0x0020
        /*0044*/ 	.byte	0x00, 0xf5, 0x21, 0x00


	//----- nvinfo : EIATTR_KPARAM_INFO
	.align		4
.L_18113:
        /*0048*/ 	.byte	0x04, 0x17
        /*004a*/ 	.short	(.L_18115 - .L_18114)
.L_18114:
        /*004c*/ 	.word	0x00000000
        /*0050*/ 	.short	0x0004
        /*0052*/ 	.short	0x0018
        /*0054*/ 	.byte	0x00, 0xf5, 0x21, 0x00


	//----- nvinfo : EIATTR_KPARAM_INFO
	.align		4
.L_18115:
        /*0058*/ 	.byte	0x04, 0x17
        /*005a*/ 	.short	(.L_18117 - .L_18116)
.L_18116:
        /*005c*/ 	.word	0x00000000
        /*0060*/ 	.short	0x0003
        /*0062*/ 	.short	0x0010
        /*0064*/ 	.byte	0x00, 0xf5, 0x21, 0x00


	//----- nvinfo : EIATTR_KPARAM_INFO
	.align		4
.L_18117:
        /*0068*/ 	.byte	0x04, 0x17
        /*006a*/ 	.short	(.L_18119 - .L_18118)
.L_18118:
        /*006c*/ 	.word	0x00000000
        /*0070*/ 	.short	0x0002
        /*0072*/ 	.short	0x0008
        /*0074*/ 	.byte	0x00, 0xf0, 0x11, 0x00


	//----- nvinfo : EIATTR_KPARAM_INFO
	.align		4
.L_18119:
        /*0078*/ 	.byte	0x04, 0x17
        /*007a*/ 	.short	(.L_18121 - .L_18120)
.L_18120:
        /*007c*/ 	.word	0x00000000
        /*0080*/ 	.short	0x0001
        /*0082*/ 	.short	0x0004
        /*0084*/ 	.byte	0x00, 0xf0, 0x11, 0x00


	//----- nvinfo : EIATTR_KPARAM_INFO
	.align		4
.L_18121:
        /*0088*/ 	.byte	0x04, 0x17
        /*008a*/ 	.short	(.L_18123 - .L_18122)
.L_18122:
        /*008c*/ 	.word	0x00000000
        /*0090*/ 	.short	0x0000
        /*0092*/ 	.short	0x0000
        /*0094*/ 	.byte	0x00, 0xf0, 0x11, 0x00


	//----- nvinfo : EIATTR_SPARSE_MMA_MASK
	.align		4
.L_18123:
        /*0098*/ 	.byte	0x03, 0x50
        /*009a*/ 	.short	0x0000


	//----- nvinfo : EIATTR_MAXREG_COUNT
	.align		4
        /*009c*/ 	.byte	0x03, 0x1b
        /*009e*/ 	.short	0x00ff


	//----- nvinfo : EIATTR_NUM_BARRIERS
	.align		4
        /*00a0*/ 	.byte	0x02, 0x4c
        /*00a2*/ 	.byte	0x01
	.zero		1


	//----- nvinfo : EIATTR_MERCURY_ISA_VERSION
	.align		4
        /*00a4*/ 	.byte	0x03, 0x5f
        /*00a6*/ 	.short	0x0101


	//----- nvinfo : EIATTR_COOP_GROUP_MASK_REGIDS
	.align		4
        /*00a8*/ 	.byte	0x04, 0x29
        /*00aa*/ 	.short	(.L_18125 - .L_18124)


	//   ....[0]....
.L_18124:
        /*00ac*/ 	.word	0xffffffff


	//   ....[1]....
        /*00b0*/ 	.word	0xffffffff


	//   ....[2]....
        /*00b4*/ 	.word	0xffffffff


	//   ....[3]....
        /*00b8*/ 	.word	0xffffffff


	//   ....[4]....
        /*00bc*/ 	.word	0xffffffff


	//   ....[5]....
        /*00c0*/ 	.word	0xffffffff


	//   ....[6]....
        /*00c4*/ 	.word	0xffffffff


	//   ....[7]....
        /*00c8*/ 	.word	0xffffffff


	//   ....[8]....
        /*00cc*/ 	.word	0xffffffff


	//   ....[9]....
        /*00d0*/ 	.word	0xffffffff


	//   ....[10]....
        /*00d4*/ 	.word	0xffffffff


	//   ....[11]....
        /*00d8*/ 	.word	0xffffffff


	//   ....[12]....
        /*00dc*/ 	.word	0xffffffff


	//   ....[13]....
        /*00e0*/ 	.word	0xffffffff


	//   ....[14]....
        /*00e4*/ 	.word	0xffffffff


	//   ....[15]....
        /*00e8*/ 	.word	0xffffffff


	//   ....[16]....
        /*00ec*/ 	.word	0xffffffff


	//   ....[17]....
        /*00f0*/ 	.word	0xffffffff


	//   ....[18]....
        /*00f4*/ 	.word	0xffffffff


	//   ....[19]....
        /*00f8*/ 	.word	0xffffffff


	//   ....[20]....
        /*00fc*/ 	.word	0xffffffff


	//   ....[21]....
        /*0100*/ 	.word	0xffffffff


	//   ....[22]....
        /*0104*/ 	.word	0xffffffff


	//   ....[23]....
        /*0108*/ 	.word	0xffffffff


	//   ....[24]....
        /*010c*/ 	.word	0xffffffff


	//   ....[25]....
        /*0110*/ 	.word	0xffffffff


	//   ....[26]....
        /*0114*/ 	.word	0xffffffff


	//   ....[27]....
        /*0118*/ 	.word	0xffffffff


	//   ....[28]....
        /*011c*/ 	.word	0xffffffff


	//   ....[29]....
        /*0120*/ 	.word	0xffffffff


	//   ....[30]....
        /*0124*/ 	.word	0xffffffff


	//   ....[31]....
        /*0128*/ 	.word	0xffffffff


	//----- nvinfo : EIATTR_COOP_GROUP_INSTR_OFFSETS
	.align		4
.L_18125:
        /*012c*/ 	.byte	0x04, 0x28
        /*012e*/ 	.short	(.L_18127 - .L_18126)


	//   ....[0]....
.L_18126:
        /*0130*/ 	.word	0x00001200


	//   ....[1]....
        /*0134*/ 	.word	0x00001210


	//   ....[2]....
        /*0138*/ 	.word	0x00001220


	//   ....[3]....
        /*013c*/ 	.word	0x00001230


	//   ....[4]....
        /*0140*/ 	.word	0x00001240


	//   ....[5]....
        /*0144*/ 	.word	0x00001250


	//   ....[6]....
        /*0148*/ 	.word	0x00001260


	//   ....[7]....
        /*014c*/ 	.word	0x00001280


	//   ....[8]....
        /*0150*/ 	.word	0x000012b0


	//   ....[9]....
        /*0154*/ 	.word	0x000012e0


	//   ....[10]....
        /*0158*/ 	.word	0x00001320


	//   ....[11]....
        /*015c*/ 	.word	0x00001360


	//   ....[12]....
        /*0160*/ 	.word	0x000013a0


	//   ....[13]....
        /*0164*/ 	.word	0x000013b0


	//   ....[14]....
        /*0168*/ 	.word	0x000013c0


	//   ....[15]....
        /*016c*/ 	.word	0x000013e0


	//   ....[16]....
        /*0170*/ 	.word	0x00001400


	//   ....[17]....
        /*0174*/ 	.word	0x00001440


	//   ....[18]....
        /*0178*/ 	.word	0x00001470


	//   ....[19]....
        /*017c*/ 	.word	0x00001490


	//   ....[20]....
        /*0180*/ 	.word	0x000014e0


	//   ....[21]....
        /*0184*/ 	.word	0x000014f0


	//   ....[22]....
        /*0188*/ 	.word	0x00001510


	//   ....[23]....
        /*018c*/ 	.word	0x00001570


	//   ....[24]....
        /*0190*/ 	.word	0x000015a0


	//   ....[25]....
        /*0194*/ 	.word	0x000015d0


	//   ....[26]....
        /*0198*/ 	.word	0x000015f0


	//   ....[27]....
        /*019c*/ 	.word	0x00001610


	//   ....[28]....
        /*01a0*/ 	.word	0x00001620


	//   ....[29]....
        /*01a4*/ 	.word	0x00001640


	//   ....[30]....
        /*01a8*/ 	.word	0x00001680


	//   ....[31]....
        /*01ac*/ 	.word	0x000016b0


	//----- nvinfo : EIATTR_VRC_CTA_INIT_COUNT
	.align		4
.L_18127:
        /*01b0*/ 	.byte	0x02, 0x4a
	.zero		1
	.zero		1


	//----- nvinfo : EIATTR_EXIT_INSTR_OFFSETS
	.align		4
        /*01b4*/ 	.byte	0x04, 0x1c
        /*01b6*/ 	.short	(.L_18129 - .L_18128)


	//   ....[0]....
.L_18128:
        /*01b8*/ 	.word	0x000006b0


	//   ....[1]....
        /*01bc*/ 	.word	0x00001840


	//----- nvinfo : EIATTR_MAX_THREADS
	.align		4
.L_18129:
        /*01c0*/ 	.byte	0x04, 0x05
        /*01c2*/ 	.short	(.L_18131 - .L_18130)
.L_18130:
        /*01c4*/ 	.word	0x00000080
        /*01c8*/ 	.word	0x00000001
        /*01cc*/ 	.word	0x00000001


	//----- nvinfo : EIATTR_CRS_STACK_SIZE
	.align		4
.L_18131:
        /*01d0*/ 	.byte	0x04, 0x1e
        /*01d2*/ 	.short	(.L_18133 - .L_18132)
.L_18132:
        /*01d4*/ 	.word	0x00000000


	//----- nvinfo : EIATTR_CBANK_PARAM_SIZE
	.align		4
.L_18133:
        /*01d8*/ 	.byte	0x03, 0x19
        /*01da*/ 	.short	0x0034


	//----- nvinfo : EIATTR_PARAM_CBANK
	.align		4
        /*01dc*/ 	.byte	0x04, 0x0a
        /*01de*/ 	.short	(.L_18135 - .L_18134)
	.align		4
.L_18134:
        /*01e0*/ 	.word	index@(.nv.constant0._Z9cuda_gemmIiLi128ELi2ELi1ELi512ELi8ELi8ELi64ELi0ELi1EEviiiPT_S1_S1_iii)
        /*01e4*/ 	.short	0x0380
        /*01e6*/ 	.short	0x0034


	//----- nvinfo : EIATTR_SW_WAR
	.align		4
.L_18135:
        /*01e8*/ 	.byte	0x04, 0x36
        /*01ea*/ 	.short	(.L_18137 - .L_18136)
.L_18136:
        /*01ec*/ 	.word	0x00000008
.L_18137:


//--------------------- .nv.info._Z9cuda_gemmIiLi128ELi2ELi1ELi512ELi8ELi8ELi64ELi0ELi0EEviiiPT_S1_S1_iii --------------------------
	.section	.nv.info._Z9cuda_gemmIiLi128ELi2ELi1ELi512ELi8ELi8ELi64ELi0ELi0EEviiiPT_S1_S1_iii,"",@"SHT_CUDA_INFO"
	.sectionflags	@""
	.align	4


	//----- nvinfo : EIATTR_CUDA_API_VERSION
	.align		4
        /*0000*/ 	.byte	0x04, 0x37
        /*0002*/ 	.short	(.L_18139 - .L_18138)
.L_18138:
        /*0004*/ 	.word	0x00000082


	//----- nvinfo : EIATTR_KPARAM_INFO
	.align		4
.L_18139:
        /*0008*/ 	.byte	0x04, 0x17
        /*000a*/ 	.short	(.L_18141 - .L_18140)
.L_18140:
        /*000c*/ 	.word	0x00000000
        /*0010*/ 	.short	0x0008
        /*0012*/ 	.short	0x0030
        /*0014*/ 	.byte	0x00, 0xf0, 0x11, 0x00


	//----- nvinfo : EIATTR_KPARAM_INFO
	.align		4
.L_18141:
        /*0018*/ 	.byte	0x04, 0x17
        /*001a*/ 	.short	(.L_18143 - .L_18142)
.L_18142:
        /*001c*/ 	.word	0x00000000
        /*0020*/ 	.short	0x0007
        /*0022*/ 	.short	0x002c
        /*0024*/ 	.byte	0x00, 0xf0, 0x11, 0x00


	//----- nvinfo : EIATTR_KPARAM_INFO
	.align		4
.L_18143:
        /*0028*/ 	.byte	0x04, 0x17
        /*002a*/ 	.short	(.L_18145 - .L_18144)
.L_18144:
        /*002c*/ 	.word	0x00000000
        /*0030*/ 	.short	0x0006
        /*0032*/ 	.short	0x0028
        /*0034*/ 	.byte	0x00, 0xf0, 0x11, 0x00


	//----- nvinfo : EIATTR_KPARAM_INFO
	.align		4
.L_18145:
        /*0038*/ 	.byte	0x04, 0x17
        /*003a*/ 	.short	(.L_18147 - .L_18146)
.L_18146:
        /*003c*/ 	.word	0x00000000
        /*0040*/ 	.short	0x0005
        /*0042*/ 	.short	0x0020
        /*0044*/ 	.byte	0x00, 0xf5, 0x21, 0x00


	//----- nvinfo : EIATTR_KPARAM_INFO
	.align		4
.L_18147:
        /*0048*/ 	.byte	0x04, 0x17
        /*004a*/ 	.short	(.L_18149 - .L_18148)
.L_18148:
        /*004c*/ 	.word	0x00000000
        /*0050*/ 	.short	0x0004
        /*0052*/ 	.short	0x0018
        /*0054*/ 	.byte	0x00, 0xf5, 0x21, 0x00


	//----- nvinfo : EIATTR_KPARAM_INFO
	.align		4
.L_18149:
        /*0058*/ 	.byte	0x04, 0x17
        /*005a*/ 	.short	(.L_18151 - .L_18150)
.L_18150:
        /*005c*/ 	.word	0x00000000
        /*0060*/ 	.short	0x0003
        /*0062*/ 	.short	0x0010
        /*0064*/ 	.byte	0x00, 0xf5, 0x21, 0x00


	//----- nvinfo : EIATTR_KPARAM_INFO
	.align		4
.L_18151:
        /*0068*/ 	.byte	0x04, 0x17
        /*006a*/ 	.short	(.L_18153 - .L_18152)
.L_18152:
        /*006c*/ 	.word	0x00000000
        /*0070*/ 	.short	0x0002
        /*0072*/ 	.short	0x0008
        /*0074*/ 	.byte	0x00, 0xf0, 0x11, 0x00


	//----- nvinfo : EIATTR_KPARAM_INFO
	.align		4
.L_18153:
        /*0078*/ 	.byte	0x04, 0x17
        /*007a*/ 	.short	(.L_18155 - .L_18154)
.L_18154:
        /*007c*/ 	.word	0x00000000
        /*0080*/ 	.short	0x0001
        /*0082*/ 	.short	0x0004
        /*0084*/ 	.byte	0x00, 0xf0, 0x11, 0x00


	//----- nvinfo : EIATTR_KPARAM_INFO
	.align		4
.L_18155:
        /*0088*/ 	.byte	0x04, 0x17
        /*008a*/ 	.short	(.L_18157 - .L_18156)
.L_18156:
        /*008c*/ 	.word	0x00000000
        /*0090*/ 	.short	0x0000
        /*0092*/ 	.short	0x0000
        /*0094*/ 	.byte	0x00, 0xf0, 0x11, 0x00


	//----- nvinfo : EIATTR_SPARSE_MMA_MASK
	.align		4
.L_18157:
        /*0098*/ 	.byte	0x03, 0x50
        /*009a*/ 	.short	0x0000


	//----- nvinfo : EIATTR_MAXREG_COUNT
	.align		4
        /*009c*/ 	.byte	0x03, 0x1b
        /*009e*/ 	.short	0x00ff


	//----- nvinfo : EIATTR_NUM_BARRIERS
	.align		4
        /*00a0*/ 	.byte	0x02, 0x4c
        /*00a2*/ 	.byte	0x01
	.zero		1


	//----- nvinfo : EIATTR_MERCURY_ISA_VERSION
	.align		4
        /*00a4*/ 	.byte	0x03, 0x5f
        /*00a6*/ 	.short	0x0101


	//----- nvinfo : EIATTR_COOP_GROUP_MASK_REGIDS
	.align		4
        /*00a8*/ 	.byte	0x04, 0x29
        /*00aa*/ 	.short	(.L_18159 - .L_18158)


	//   ....[0]....
.L_18158:
        /*00ac*/ 	.word	0xffffffff


	//   ....[1]....
        /*00b0*/ 	.word	0xffffffff


	//   ....[2]....
        /*00b4*/ 	.word	0xffffffff


	//   ....[3]....
        /*00b8*/ 	.word	0xffffffff


	//   ....[4]....
        /*00bc*/ 	.word	0xffffffff


	//   ....[5]....
        /*00c0*/ 	.word	0xffffffff


	//   ....[6]....
        /*00c4*/ 	.word	0xffffffff


	//   ....[7]....
        /*00c8*/ 	.word	0xffffffff


	//   ....[8]....
        /*00cc*/ 	.word	0x05000015


	//   ....[9]....
        /*00d0*/ 	.word	0x05000015


	//   ....[10]....
        /*00d4*/ 	.word	0x05000015


	//   ....[11]....
        /*00d8*/ 	.word	0x05000015


	//   ....[12]....
        /*00dc*/ 	.word	0x05000015


	//   ....[13]....
        /*00e0*/ 	.word	0x05000015


	//   ....[14]....
        /*00e4*/ 	.word	0x05000015


	//   ....[15]....
        /*00e8*/ 	.word	0x05000015


	//----- nvinfo : EIATTR_COOP_GROUP_INSTR_OFFSETS
	.align		4
.L_18159:
        /*00ec*/ 	.byte	0x04, 0x28
        /*00ee*/ 	.short	(.L_18161 - .L_18160)


	//   ....[0]....
.L_18160:
        /*00f0*/ 	.word	0x00001a60


	//   ....[1]....
        /*00f4*/ 	.word	0x00001ac0


	//   ....[2]....
        /*00f8*/ 	.word	0x00001b20


	//   ....[3]....
        /*00fc*/ 	.word	0x00001b80


	//   ....[4]....
        /*0100*/ 	.word	0x00001be0


	//   ....[5]....
        /*0104*/ 	.word	0x00001c40


	//   ....[6]....
        /*0108*/ 	.word	0x00001ca0


	//   ....[7]....
        /*010c*/ 	.word	0x00001d00


	//   ....[8]....
        /*0110*/ 	.word	0x000026d0


	//   ....[9]....
        /*0114*/ 	.word	0x00002760


	//   ....[10]....
        /*0118*/ 	.word	0x000027f0


	//   ....[11]....
        /*011c*/ 	.word	0x00002880


	//   ....[12]....
        /*0120*/ 	.word	0x00002910


	//   ....[13]....
        /*0124*/ 	.word	0x000029a0


	//   ....[14]....
        /*0128*/ 	.word	0x00002a30


	//   ....[15]....
        /*012c*/ 	.word	0x00002ac0


	//----- nvinfo : EIATTR_VRC_CTA_INIT_COUNT
	.align		4
.L_18161:
        /*0130*/ 	.byte	0x02, 0x4a
	.zero		1
	.zero		1


	//----- nvinfo : EIATTR_EXIT_INSTR_OFFSETS
	.align		4
        /*0134*/ 	.byte	0x04, 0x1c
        /*0136*/ 	.short	(.L_18163 - .L_18162)


	//   ....[0]....
.L_18162:
        /*0138*/ 	.word	0x00000670


	//   ....[1]....
        /*013c*/ 	.word	0x00002670


	//----- nvinfo : EIATTR_MAX_THREADS
	.align		4
.L_18163:
        /*0140*/ 	.byte	0x04, 0x05
        /*0142*/ 	.short	(.L_18165 - .L_18164)
.L_18164:
        /*0144*/ 	.word	0x00000080
        /*0148*/ 	.word	0x00000001
        /*014c*/ 	.word	0x00000001


	//----- nvinfo : EIATTR_CRS_STACK_SIZE
	.align		4
.L_18165:
        /*0150*/ 	.byte	0x04, 0x1e
        /*0152*/ 	.short	(.L_18167 - .L_18166)
.L_18166:
        /*0154*/ 	.word	0x00000000


	//----- nvinfo : EIATTR_CBANK_PARAM_SIZE
	.align		4
.L_18167:
        /*0158*/ 	.byte	0x03, 0x19
        /*015a*/ 	.short	0x0034


	//----- nvinfo : EIATTR_PARAM_CBANK
	.align		4
        /*015c*/ 	.byte	0x04, 0x0a
        /*015e*/ 	.short	(.L_18169 - .L_18168)
	.align		4
.L_18168:
        /*0160*/ 	.word	index@(.nv.constant0._Z9cuda_gemmIiLi128ELi2ELi1ELi512ELi8ELi8ELi64ELi0ELi0EEviiiPT_S1_S1_iii)
        /*0164*/ 	.short	0x0380
        /*0166*/ 	.short	0x0034


	//----- nvinfo : EIATTR_SW_WAR
	.align		4
.L_18169:
        /*0168*/ 	.byte	0x04, 0x36
        /*016a*/ 	.short	(.L_18171 - .L_18170)
.L_18170:
        /*016c*/ 	.word	0x00000008
.L_18171:


//--------------------- .nv.info._Z9cuda_gemmIiLi128ELi2ELi1ELi512ELi4ELi4ELi64ELi1ELi1EEviiiPT_S1_S1_iii --------------------------
	.section	.nv.info._Z9cuda_gemmIiLi128ELi2ELi1ELi512ELi4ELi4ELi64ELi1ELi1EEviiiPT_S1_S1_iii,"",@"SHT_CUDA_INFO"
	.sectionflags	@""
	.align	4


	//----- nvinfo : EIATTR_CUDA_API_VERSION
	.align		4
        /*0000*/ 	.byte	0x04, 0x37
        /*0002*/ 	.short	(.L_18173 - .L_18172)
.L_18172:
        /*0004*/ 	.word	0x00000082


	//----- nvinfo : EIATTR_KPARAM_INFO
	.align		4
.L_18173:
        /*0008*/ 	.byte	0x04, 0x17
        /*000a*/ 	.short	(.L_18175 - .L_18174)
.L_18174:
        /*000c*/ 	.word	0x00000000
        /*0010*/ 	.short	0x0008
        /*0012*/ 	.short	0x0030
        /*0014*/ 	.byte	0x00, 0xf0, 0x11, 0x00


	//----- nvinfo : EIATTR_KPARAM_INFO
	.align		4
.L_18175:
        /*0018*/ 	.byte	0x04, 0x17
        /*001a*/ 	.short	(.L_18177 - .L_18176)
.L_18176:
        /*001c*/ 	.word	0x00000000
        /*0020*/ 	.short	0x0007
        /*0022*/ 	.short	0x002c
        /*0024*/ 	.byte	0x00, 0xf0, 0x11, 0x00


	//----- nvinfo : EIATTR_KPARAM_INFO
	.align		4
.L_18177:
        /*0028*/ 	.byte	0x04, 0x17
        /*002a*/ 	.short	(.L_18179 - .L_18178)
.L_18178:
        /*002c*/ 	.word	0x00000000
        /*0030*/ 	.short	0x0006
        /*0032*/ 	.short	0x0028
        /*0034*/ 	.byte	0x00, 0xf0, 0x11, 0x00


	//----- nvinfo : EIATTR_KPARAM_INFO
	.align		4
.L_18179:
        /*0038*/ 	.byte	0x04, 0x17
        /*003a*/ 	.short	(.L_18181 - .L_18180)
.L_18180:
        /*003c*/ 	.word	0x00000000
        /*0040*/ 	.short	0x0005
        /*0042*/ 	.short	0x0020
        /*0044*/ 	.byte	0x00, 0xf5, 0x21, 0x00


	//----- nvinfo : EIATTR_KPARAM_INFO
	.align		4
.L_18181:
        /*0048*/ 	.byte	0x04, 0x17
        /*004a*/ 	.short	(.L_18183 - .L_18182)
.L_18182:
        /*004c*/ 	.word	0x00000000
        /*0050*/ 	.short	0x0004
        /*0052*/ 	.short	0x0018
        /*0054*/ 	.byte	0x00, 0xf5, 0x21, 0x00


	//----- nvinfo : EIATTR_KPARAM_INFO
	.align		4
.L_18183:
        /*0058*/ 	.byte	0x04, 0x17
        /*005a*/ 	.short	(.L_18185 - .L_18184)
.L_18184:
        /*005c*/ 	.word	0x00000000
        /*0060*/ 	.short	0x0003
        /*0062*/ 	.short	0x0010
        /*0064*/ 	.byte	0x00, 0xf5, 0x21, 0x00


	//----- nvinfo : EIATTR_KPARAM_INFO
	.align		4
.L_18185:
        /*0068*/ 	.byte	0x04, 0x17
        /*006a*/ 	.short	(.L_18187 - .L_18186)
.L_18186:
        /*006c*/ 	.word	0x00000000
        /*0070*/ 	.short	0x0002
        /*0072*/ 	.short	0x0008
        /*0074*/ 	.byte	0x00, 0xf0, 0x11, 0x00


	//----- nvinfo : EIATTR_KPARAM_INFO
	.align		4
.L_18187:
        /*0078*/ 	.byte	0x04, 0x17
        /*007a*/ 	.short	(.L_18189 - .L_18188)
.L_18188:
        /*007c*/ 	.word	0x00000000
        /*0080*/ 	.short	0x0001
        /*0082*/ 	.short	0x0004
        /*0084*/ 	.byte	0x00, 0xf0, 0x11, 0x00


	//----- nvinfo : EIATTR_KPARAM_INFO
	.align		4
.L_18189:
        /*0088*/ 	.byte	0x04, 0x17
        /*008a*/ 	.short	(.L_18191 - .L_18190)
.L_18190:
        /*008c*/ 	.word	0x00000000
        /*0090*/ 	.short	0x0000
        /*0092*/ 	.short	0x0000
        /*0094*/ 	.byte	0x00, 0xf0, 0x11, 0x00


	//----- nvinfo : EIATTR_SPARSE_MMA_MASK
	.align		4
.L_18191:
        /*0098*/ 	.byte	0x03, 0x50
        /*009a*/ 	.short	0x0000


	//----- nvinfo : EIATTR_MAXREG_COUNT
	.align		4
        /*009c*/ 	.byte	0x03, 0x1b
        /*009e*/ 	.short	0x00ff


	//----- nvinfo : EIATTR_NUM_BARRIERS
	.align		4
        /*00a0*/ 	.byte	0x02, 0x4c
        /*00a2*/ 	.byte	0x01
	.zero		1


	//----- nvinfo : EIATTR_MERCURY_ISA_VERSION
	.align		4
        /*00a4*/ 	.byte	0x03, 0x5f
        /*00a6*/ 	.short	0x0101


	//----- nvinfo : EIATTR_COOP_GROUP_MASK_REGIDS
	.align		4
        /*00a8*/ 	.byte	0x04, 0x29
        /*00aa*/ 	.short	(.L_18193 - .L_18192)


	//   ....[0]....
.L_18192:
        /*00ac*/ 	.word	0xffffffff


	//   ....[1]....
        /*00b0*/ 	.word	0xffffffff


	//   ....[2]....
        /*00b4*/ 	.word	0xffffffff


	//   ....[3]....
        /*00b8*/ 	.word	0xffffffff


	//   ....[4]....
        /*00bc*/ 	.word	0xffffffff


	//   ....[5]....
        /*00c0*/ 	.word	0xffffffff


	//   ....[6]....
        /*00c4*/ 	.word	0xffffffff


	//   ....[7]....
        /*00c8*/ 	.word	0xffffffff


	//   ....[8]....
        /*00cc*/ 	.word	0xffffffff


	//   ....[9]....
        /*00d0*/ 	.word	0xffffffff


	//   ....[10]....
        /*00d4*/ 	.word	0xffffffff


	//   ....[11]....
        /*00d8*/ 	.word	0xffffffff


	//   ....[12]....
        /*00dc*/ 	.word	0xffffffff


	//   ....[13]....
        /*00e0*/ 	.word	0xffffffff


	//   ....[14]....
        /*00e4*/ 	.word	0xffffffff


	//   ....[15]....
        /*00e8*/ 	.word	0xffffffff


	//----- nvinfo : EIATTR_COOP_GROUP_INSTR_OFFSETS
	.align		4
.L_18193:
        /*00ec*/ 	.byte	0x04, 0x28
        /*00ee*/ 	.short	(.L_18195 - .L_18194)


	//   ....[0]....
.L_18194:
        /*00f0*/ 	.word	0x000009d0


	//   ....[1]....
        /*00f4*/ 	.word	0x000009e0


	//   ....[2]....
        /*00f8*/ 	.word	0x000009f0


	//   ....[3]....
        /*00fc*/ 	.word	0x00000a00


	//   ....[4]....
        /*0100*/ 	.word	0x00000a10


	//   ....[5]....
        /*0104*/ 	.word	0x00000a20


	//   ....[6]....
        /*0108*/ 	.word	0x00000a30


	//   ....[7]....
        /*010c*/ 	.word	0x00000a50


	//   ....[8]....
        /*0110*/ 	.word	0x00000a70


	//   ....[9]....
        /*0114*/ 	.word	0x00000a90


	//   ....[10]....
        /*0118*/ 	.word	0x00000ab0


	//   ....[11]....
        /*011c*/ 	.word	0x00000ad0


	//   ....[12]....
        /*0120*/ 	.word	0x00000af0


	//   ....[13]....
        /*0124*/ 	.word	0x00000b10


	//   ....[14]....
        /*0128*/ 	.word	0x00000b30


	//   ....[15]....
        /*012c*/ 	.word	0x00000b70


	//----- nvinfo : EIATTR_VRC_CTA_INIT_COUNT
	.align		4
.L_18195:
        /*0130*/ 	.byte	0x02, 0x4a
	.zero		1
	.zero		1


	//----- nvinfo : EIATTR_EXIT_INSTR_OFFSETS
	.align		4
        /*0134*/ 	.byte	0x04, 0x1c
        /*0136*/ 	.short	(.L_18197 - .L_18196)


	//   ....[0]....
.L_18196:
        /*0138*/ 	.word	0x000001b0


	//   ....[1]....
        /*013c*/ 	.word	0x00000c90


	//----- nvinfo : EIATTR_MAX_THREADS
	.align		4
.L_18197:
        /*0140*/ 	.byte	0x04, 0x05
        /*0142*/ 	.short	(.L_18199 - .L_18198)
.L_18198:
        /*0144*/ 	.word	0x00000080
        /*0148*/ 	.word	0x00000001
        /*014c*/ 	.word	0x00000001


	//----- nvinfo : EIATTR_CRS_STACK_SIZE
	.align		4
.L_18199:
        /*0150*/ 	.byte	0x04, 0x1e
        /*0152*/ 	.short	(.L_18201 - .L_18200)
.L_18200:
        /*0154*/ 	.word	0x00000000


	//----- nvinfo : EIATTR_CBANK_PARAM_SIZE
	.align		4
.L_18201:
        /*0158*/ 	.byte	0x03, 0x19
        /*015a*/ 	.short	0x0034


	//----- nvinfo : EIATTR_PARAM_CBANK
	.align		4
        /*015c*/ 	.byte	0x04, 0x0a
        /*015e*/ 	.short	(.L_18203 - .L_18202)
	.align		4
.L_18202:
        /*0160*/ 	.word	index@(.nv.constant0._Z9cuda_gemmIiLi128ELi2ELi1ELi512ELi4ELi4ELi64ELi1ELi1EEviiiPT_S1_S1_iii)
        /*0164*/ 	.short	0x0380
        /*0166*/ 	.short	0x0034


	//----- nvinfo : EIATTR_SW_WAR
	.align		4
.L_18203:
        /*0168*/ 	.byte	0x04, 0x36
        /*016a*/ 	.short	(.L_18205 - .L_18204)
.L_18204:
        /*016c*/ 	.word	0x00000008
.L_18205:


//--------------------- .nv.info._Z9cuda_gemmIiLi128ELi2ELi1ELi512ELi4ELi4ELi64ELi1ELi0EEviiiPT_S1_S1_iii --------------------------
	.section	.nv.info._Z9cuda_gemmIiLi128ELi2ELi1ELi512ELi4ELi4ELi64ELi1ELi0EEviiiPT_S1_S1_iii,"",@"SHT_CUDA_INFO"
	.sectionflags	@""
	.align	4


	//----- nvinfo : EIATTR_CUDA_API_VERSION
	.align		4
        /*0000*/ 	.byte	0x04, 0x37
        /*0002*/ 	.short	(.L_18207 - .L_18206)
.L_18206:
        /*0004*/ 	.word	0x00000082


	//----- nvinfo : EIATTR_KPARAM_INFO
	.align		4
.L_18207:
        /*0008*/ 	.byte	0x04, 0x17
        /*000a*/ 	.short	(.L_18209 - .L_18208)
.L_18208:
        /*000c*/ 	.word	0x00000000
        /*0010*/ 	.short	0x0008
        /*0012*/ 	.short	0x0030
        /*0014*/ 	.byte	0x00, 0xf0, 0x11, 0x00


	//----- nvinfo : EIATTR_KPARAM_INFO
	.align		4
.L_18209:
        /*0018*/ 	.byte	0x04, 0x17
        /*001a*/ 	.short	(.L_18211 - .L_18210)
.L_18210:
        /*001c*/ 	.word	0x00000000
        /*0020*/ 	.short	0x0007
        /*0022*/ 	.short	0x002c
        /*0024*/ 	.byte	0x00, 0xf0, 0x11, 0x00


	//----- nvinfo : EIATTR_KPARAM_INFO
	.align		4
.L_18211:
        /*0028*/ 	.byte	0x04, 0x17
        /*002a*/ 	.short	(.L_18213 - .L_18212)
.L_18212:
        /*002c*/ 	.word	0x00000000
        /*0030*/ 	.short	0x0006
        /*0032*/ 	.short	0x0028
        /*0034*/ 	.byte	0x00, 0xf0, 0x11, 0x00


	//----- nvinfo : EIATTR_KPARAM_INFO
	.align		4
.L_18213:
        /*0038*/ 	.byte	0x04, 0x17
        /*003a*/ 	.short	(.L_18215 - .L_18214)
.L_18214:
        /*003c*/ 	.word	0x00000000
        /*0040*/ 	.short	0x0005
        /*0042*/ 	.short	0x0020
        /*0044*/ 	.byte	0x00, 0xf5, 0x21, 0x00


	//----- nvinfo : EIATTR_KPARAM_INFO
	.align		4
.L_18215:
        /*0048*/ 	.byte	0x04, 0x17
        /*004a*/ 	.short	(.L_18217 - .L_18216)
.L_18216:
        /*004c*/ 	.word	0x00000000
        /*0050*/ 	.short	0x0004
        /*0052*/ 	.short	0x0018
        /*0054*/ 	.byte	0x00, 0xf5, 0x21, 0x00


	//----- nvinfo : EIATTR_KPARAM_INFO
	.align		4
.L_18217:
        /*0058*/ 	.byte	0x04, 0x17
        /*005a*/ 	.short	(.L_18219 - .L_18218)
.L_18218:
        /*005c*/ 	.word	0x00000000
        /*0060*/ 	.short	0x0003
        /*0062*/ 	.short	0x0010
        /*0064*/ 	.byte	0x00, 0xf5, 0x21, 0x00


	//----- nvinfo : EIATTR_KPARAM_INFO
	.align		4
.L_18219:
        /*0068*/ 	.byte	0x04, 0x17
        /*006a*/ 	.short	(.L_18221 - .L_18220)
.L_18220:
        /*006c*/ 	.word	0x00000000
        /*0070*/ 	.short	0x0002
        /*0072*/ 	.short	0x0008
        /*0074*/ 	.byte	0x00, 0xf0, 0x11, 0x00


	//----- nvinfo : EIATTR_KPARAM_INFO
	.align		4
.L_18221:
        /*0078*/ 	.byte	0x04, 0x17
        /*007a*/ 	.short	(.L_18223 - .L_18222)
.L_18222:
        /*007c*/ 	.word	0x00000000
        /*0080*/ 	.short	0x0001
        /*0082*/ 	.short	0x0004
        /*0084*/ 	.byte	0x00, 0xf0, 0x11, 0x00


	//----- nvinfo : EIATTR_KPARAM_INFO
	.align		4
.L_18223:
        /*0088*/ 	.byte	0x04, 0x17
        /*008a*/ 	.short	(.L_18225 - .L_18224)
.L_18224:
        /*008c*/ 	.word	0x00000000
        /*0090*/ 	.short	0x0000
        /*0092*/ 	.short	0x0000
        /*0094*/ 	.byte	0x00, 0xf0, 0x11, 0x00


	//----- nvinfo : EIATTR_SPARSE_MMA_MASK
	.align		4
.L_18225:
        /*0098*/ 	.byte	0x03, 0x50
        /*009a*/ 	.short	0x0000


	//----- nvinfo : EIATTR_MAXREG_COUNT
	.align		4
        /*009c*/ 	.byte	0x03, 0x1b
        /*009e*/ 	.short	0x00ff


	//----- nvinfo : EIATTR_NUM_BARRIERS
	.align		4
        /*00a0*/ 	.byte	0x02, 0x4c
        /*00a2*/ 	.byte	0x01
	.zero		1


	//----- nvinfo : EIATTR_MERCURY_ISA_VERSION
	.align		4
        /*00a4*/ 	.byte	0x03, 0x5f
        /*00a6*/ 	.short	0x0101


	//----- nvinfo : EIATTR_COOP_GROUP_MASK_REGIDS
	.align		4
        /*00a8*/ 	.byte	0x04, 0x29
        /*00aa*/ 	.short	(.L_18227 - .L_18226)


	//   ....[0]....
.L_18226:
        /*00ac*/ 	.word	0xffffffff


	//   ....[1]....
        /*00b0*/ 	.word	0xffffffff


	//   ....[2]....
        /*00b4*/ 	.word	0xffffffff


	//   ....[3]....
        /*00b8*/ 	.word	0xffffffff


	//   ....[4]....
        /*00bc*/ 	.word	0x0500000f


	//   ....[5]....
        /*00c0*/ 	.word	0x0500000f


	//   ....[6]....
        /*00c4*/ 	.word	0x0500000f


	//   ....[7]....
        /*00c8*/ 	.word	0x0500000f


	//----- nvinfo : EIATTR_COOP_GROUP_INSTR_OFFSETS
	.align		4
.L_18227:
        /*00cc*/ 	.byte	0x04, 0x28
        /*00ce*/ 	.short	(.L_18229 - .L_18228)


	//   ....[0]....
.L_18228:
        /*00d0*/ 	.word	0x000016f0


	//   ....[1]....
        /*00d4*/ 	.word	0x00001740


	//   ....[2]....
        /*00d8*/ 	.word	0x000017a0


	//   ....[3]....
        /*00dc*/ 	.word	0x00001800


	//   ....[4]....
        /*00e0*/ 	.word	0x00001ee0


	//   ....[5]....
        /*00e4*/ 	.word	0x00001f70


	//   ....[6]....
        /*00e8*/ 	.word	0x00002000


	//   ....[7]....
        /*00ec*/ 	.word	0x00002090


	//----- nvinfo : EIATTR_VRC_CTA_INIT_COUNT
	.align		4
.L_18229:
        /*00f0*/ 	.byte	0x02, 0x4a
	.zero		1
	.zero		1


	//----- nvinfo : EIATTR_EXIT_INSTR_OFFSETS
	.align		4
        /*00f4*/ 	.byte	0x04, 0x1c
        /*00f6*/ 	.short	(.L_18231 - .L_18230)


	//   ....[0]....
.L_18230:
        /*00f8*/ 	.word	0x00000630


	//   ....[1]....
        /*00fc*/ 	.word	0x00001e80


	//----- nvinfo : EIATTR_MAX_THREADS
	.align		4
.L_18231:
        /*0100*/ 	.byte	0x04, 0x05
        /*0102*/ 	.short	(.L_18233 - .L_18232)
.L_18232:
        /*0104*/ 	.word	0x00000080
        /*0108*/ 	.word	0x00000001
        /*010c*/ 	.word	0x00000001


	//----- nvinfo : EIATTR_CRS_STACK_SIZE
	.align		4
.L_18233:
        /*0110*/ 	.byte	0x04, 0x1e
        /*0112*/ 	.short	(.L_18235 - .L_18234)
.L_18234:
        /*0114*/ 	.word	0x00000000


	//----- nvinfo : EIATTR_CBANK_PARAM_SIZE
	.align		4
.L_18235:
        /*0118*/ 	.byte	0x03, 0x19
        /*011a*/ 	.short	0x0034


	//----- nvinfo : EIATTR_PARAM_CBANK
	.align		4
        /*011c*/ 	.byte	0x04, 0x0a
        /*011e*/ 	.short	(.L_18237 - .L_18236)
	.align		4
.L_18236:
        /*0120*/ 	.word	index@(.nv.constant0._Z9cuda_gemmIiLi128ELi2ELi1ELi512ELi4ELi4ELi64ELi1ELi0EEviiiPT_S1_S1_iii)
        /*0124*/ 	.short	0x0380
        /*0126*/ 	.short	0x0034


	//----- nvinfo : EIATTR_SW_WAR
	.align		4
.L_18237:
        /*0128*/ 	.byte	0x04, 0x36
        /*012a*/ 	.short	(.L_18239 - .L_18238)
.L_18238:
        /*012c*/ 	.word	0x00000008
.L_18239:


//--------------------- .nv.info._Z9cuda_gemmIiLi128ELi2ELi1ELi512ELi4ELi4ELi64ELi0ELi1EEviiiPT_S1_S1_iii --------------------------
	.section	.nv.info._Z9cuda_gemmIiLi128ELi2ELi1ELi512ELi4ELi4ELi64ELi0ELi1EEviiiPT_S1_S1_iii,"",@"SHT_CUDA_INFO"
	.sectionflags	@""
	.align	4


	//----- nvinfo : EIATTR_CUDA_API_VERSION
	.align		4
        /*0000*/ 	.byte	0x04, 0x37
        /*0002*/ 	.short	(.L_18241 - .L_18240)
.L_18240:
        /*0004*/ 	.word	0x00000082


	//----- nvinfo : EIATTR_KPARAM_INFO
	.align		4
.L_18241:
        /*0008*/ 	.byte	0x04, 0x17
        /*000a*/ 	.short	(.L_18243 - .L_18242)
.L_18242:
        /*000c*/ 	.word	0x00000000
        /*0010*/ 	.short	0x0008
        /*0012*/ 	.short	0x0030
        /*0014*/ 	.byte	0x00, 0xf0, 0x11, 0x00


	//----- nvinfo : EIATTR_KPARAM_INFO
	.align		4
.L_18243:
        /*0018*/ 	.byte	0x04, 0x17
        /*001a*/ 	.short	(.L_18245 - .L_18244)
.L_18244:
        /*001c*/ 	.word	0x00000000
        /*0020*/ 	.short	0x0007
        /*0022*/ 	.short	0x002c
        /*0024*/ 	.byte	0x00, 0xf0, 0x11, 0x00


	//----- nvinfo : EIATTR_KPARAM_INFO
	.align		4
.L_18245:
        /*0028*/ 	.byte	0x04, 0x17
        /*002a*/ 	.short	(.L_18247 - .L_18246)
.L_18246:
        /*002c*/ 	.word	0x00000000
        /*0030*/ 	.short	0x0006
        /*0032*/ 	.short	0x0028
        /*0034*/ 	.byte	0x00, 0xf0, 0x11, 0x00


	//----- nvinfo : EIATTR_KPARAM_INFO
	.align		4
.L_18247:
        /*0038*/ 	.byte	0x04, 0x17
        /*003a*/ 	.short	(.L_18249 - .L_18248)
.L_18248:
        /*003c*/ 	.word	0x00000000
        /*0040*/ 	.short	0x0005
        /*0042*/ 	.short	0x0020
        /*0044*/ 	.byte	0x00, 0xf5, 0x21, 0x00


	//----- nvinfo : EIATTR_KPARAM_INFO
	.align		4
.L_18249:
        /*0048*/ 	.byte	0x04, 0x17
        /*004a*/ 	.short	(.L_18251 - .L_18250)
.L_18250:
        /*004c*/ 	.word	0x00000000
        /*0050*/ 	.short	0x0004
        /*0052*/ 	.short	0x0018
        /*0054*/ 	.byte	0x00, 0xf5, 0x21, 0x00


	//----- nvinfo : EIATTR_KPARAM_INFO
	.align		4
.L_18251:
        /*0058*/ 	.byte	0x04, 0x17
        /*005a*/ 	.short	(.L_18253 - .L_18252)
.L_18252:
        /*005c*/ 	.word	0x00000000
        /*0060*/ 	.short	0x0003
        /*0062*/ 	.short	0x0010
        /*0064*/ 	.byte	0x00, 0xf5, 0x21, 0x00


	//----- nvinfo : EIATTR_KPARAM_INFO
	.align		4
.L_18253:
        /*0068*/ 	.byte	0x04, 0x17
        /*006a*/ 	.short	(.L_18255 - .L_18254)
.L_18254:
        /*006c*/ 	.word	0x00000000
        /*0070*/ 	.short	0x0002
        /*0072*/ 	.short	0x0008
        /*0074*/ 	.byte	0x00, 0xf0, 0x11, 0x00


	//----- nvinfo : EIATTR_KPARAM_INFO
	.align		4
.L_18255:
        /*0078*/ 	.byte	0x04, 0x17
        /*007a*/ 	.short	(.L_18257 - .L_18256)
.L_18256:
        /*007c*/ 	.word	0x00000000
        /*0080*/ 	.short	0x0001
        /*0082*/ 	.short	0x0004
        /*0084*/ 	.byte	0x00, 0xf0, 0x11, 0x00


	//----- nvinfo : EIATTR_KPARAM_INFO
	.align		4
.L_18257:
        /*0088*/ 	.byte	0x04, 0x17
        /*008a*/ 	.short	(.L_18259 - .L_18258)
.L_18258:
        /*008c*/ 	.word	0x00000000
        /*0090*/ 	.short	0x0000
        /*0092*/ 	.short	0x0000
        /*0094*/ 	.byte	0x00, 0xf0, 0x11, 0x00


	//----- nvinfo : EIATTR_SPARSE_MMA_MASK
	.align		4
.L_18259:
        /*0098*/ 	.byte	0x03, 0x50
        /*009a*/ 	.short	0x0000


	//----- nvinfo : EIATTR_MAXREG_COUNT
	.align		4
        /*009c*/ 	.byte	0x03, 0x1b
        /*009e*/ 	.short	0x00ff


	//----- nvinfo : EIATTR_NUM_BARRIERS
	.align		4
        /*00a0*/ 	.byte	0x02, 0x4c
        /*00a2*/ 	.byte	0x01
	.zero		1


	//----- nvinfo : EIATTR_MERCURY_ISA_VERSION
	.align		4
        /*00a4*/ 	.byte	0x03, 0x5f
        /*00a6*/ 	.short	0x0101


	//----- nvinfo : EIATTR_COOP_GROUP_MASK_REGIDS
	.align		4
        /*00a8*/ 	.byte	0x04, 0x29
        /*00aa*/ 	.short	(.L_18261 - .L_18260)


	//   ....[0]....
.L_18260:
        /*00ac*/ 	.word	0xffffffff


	//   ....[1]....
        /*00b0*/ 	.word	0xffffffff


	//   ....[2]....
        /*00b4*/ 	.word	0xffffffff


	//   ....[3]....
        /*00b8*/ 	.word	0xffffffff


	//   ....[4]....
        /*00bc*/ 	.word	0xffffffff


	//   ....[5]....
        /*00c0*/ 	.word	0xffffffff


	//   ....[6]....
        /*00c4*/ 	.word	0xffffffff


	//   ....[7]....
        /*00c8*/ 	.word	0xffffffff


	//   ....[8]....
        /*00cc*/ 	.word	0xffffffff


	//   ....[9]....
        /*00d0*/ 	.word	0xffffffff


	//   ....[10]....
        /*00d4*/ 	.word	0xffffffff


	//   ....[11]....
        /*00d8*/ 	.word	0xffffffff


	//   ....[12]....
        /*00dc*/ 	.word	0xffffffff


	//   ....[13]....
        /*00e0*/ 	.word	0xffffffff


	//   ....[14]....
        /*00e4*/ 	.word	0xffffffff


	//   ....[15]....
        /*00e8*/ 	.word	0xffffffff


	//----- nvinfo : EIATTR_COOP_GROUP_INSTR_OFFSETS
	.align		4
.L_18261:
        /*00ec*/ 	.byte	0x04, 0x28
        /*00ee*/ 	.short	(.L_18263 - .L_18262)


	//   ....[0]....
.L_18262:
        /*00f0*/ 	.word	0x00000b90


	//   ....[1]....
        /*00f4*/ 	.word	0x00000ba0


	//   ....[2]....
        /*00f8*/ 	.word	0x00000bb0


	//   ....[3]....
        /*00fc*/ 	.word	0x00000bc0


	//   ....[4]....
        /*0100*/ 	.word	0x00000bd0


	//   ....[5]....
        /*0104*/ 	.word	0x00000be0


	//   ....[6]....
        /*0108*/ 	.word	0x00000c00


	//   ....[7]....
        /*010c*/ 	.word	0x00000c20


	//   ....[8]....
        /*0110*/ 	.word	0x00000c40


	//   ....[9]....
        /*0114*/ 	.word	0x00000c60


	//   ....[10]....
        /*0118*/ 	.word	0x00000c80


	//   ....[11]....
        /*011c*/ 	.word	0x00000c90


	//   ....[12]....
        /*0120*/ 	.word	0x00000ca0


	//   ....[13]....
        /*0124*/ 	.word	0x00000cb0


	//   ....[14]....
        /*0128*/ 	.word	0x00000cd0


	//   ....[15]....
        /*012c*/ 	.word	0x00000cf0


	//----- nvinfo : EIATTR_VRC_CTA_INIT_COUNT
	.align		4
.L_18263:
        /*0130*/ 	.byte	0x02, 0x4a
	.zero		1
	.zero		1


	//----- nvinfo : EIATTR_EXIT_INSTR_OFFSETS
	.align		4
        /*0134*/ 	.byte	0x04, 0x1c
        /*0136*/ 	.short	(.L_18265 - .L_18264)


	//   ....[0]....
.L_18264:
        /*0138*/ 	.word	0x000001c0


	//   ....[1]....
        /*013c*/ 	.word	0x00000ef0


	//----- nvinfo : EIATTR_MAX_THREADS
	.align		4
.L_18265:
        /*0140*/ 	.byte	0x04, 0x05
        /*0142*/ 	.short	(.L_18267 - .L_18266)
.L_18266:
        /*0144*/ 	.word	0x00000080
        /*0148*/ 	.word	0x00000001
        /*014c*/ 	.word	0x00000001


	//----- nvinfo : EIATTR_CRS_STACK_SIZE
	.align		4
.L_18267:
        /*0150*/ 	.byte	0x04, 0x1e
        /*0152*/ 	.short	(.L_18269 - .L_18268)
.L_18268:
        /*0154*/ 	.word	0x00000000


	//----- nvinfo : EIATTR_CBANK_PARAM_SIZE
	.align		4
.L_18269:
        /*0158*/ 	.byte	0x03, 0x19
        /*015a*/ 	.short	0x0034


	//----- nvinfo : EIATTR_PARAM_CBANK
	.align		4
        /*015c*/ 	.byte	0x04, 0x0a
        /*015e*/ 	.short	(.L_18271 - .L_18270)
	.align		4
.L_18270:
        /*0160*/ 	.word	index@(.nv.constant0._Z9cuda_gemmIiLi128ELi2ELi1ELi512ELi4ELi4ELi64ELi0ELi1EEviiiPT_S1_S1_iii)
        /*0164*/ 	.short	0x0380
        /*0166*/ 	.short	0x0034


	//----- nvinfo : EIATTR_SW_WAR
	.align		4
.L_18271:
        /*0168*/ 	.byte	0x04, 0x36
        /*016a*/ 	.short	(.L_18273 - .L_18272)
.L_18272:
        /*016c*/ 	.word	0x00000008
.L_18273:


//--------------------- .nv.info._Z9cuda_gemmIiLi128ELi2ELi1ELi512ELi4ELi4ELi64ELi0ELi0EEviiiPT_S1_S1_iii --------------------------
	.section	.nv.info._Z9cuda_gemmIiLi128ELi2ELi1ELi512ELi4ELi4ELi64ELi0ELi0EEviiiPT_S1_S1_iii,"",@"SHT_CUDA_INFO"
	.sectionflags	@""
	.align	4


	//----- nvinfo : EIATTR_CUDA_API_VERSION
	.align		4
        /*0000*/ 	.byte	0x04, 0x37
        /*0002*/ 	.short	(.L_18275 - .L_18274)
.L_18274:
        /*0004*/ 	.word	0x00000082


	//----- nvinfo : EIATTR_KPARAM_INFO
	.align		4
.L_18275:
        /*0008*/ 	.byte	0x04, 0x17
        /*000a*/ 	.short	(.L_18277 - .L_18276)
.L_18276:
        /*000c*/ 	.word	0x00000000
        /*0010*/ 	.short	0x0008
        /*0012*/ 	.short	0x0030
        /*0014*/ 	.byte	0x00, 0xf0, 0x11, 0x00


	//----- nvinfo : EIATTR_KPARAM_INFO
	.align		4
.L_18277:
        /*0018*/ 	.byte	0x04, 0x17
        /*001a*/ 	.short	(.L_18279 - .L_18278)
.L_18278:
        /*001c*/ 	.word	0x00000000
        /*0020*/ 	.short	0x0007
        /*0022*/ 	.short	0x002c
        /*0024*/ 	.byte	0x00, 0xf0, 0x11, 0x00


	//----- nvinfo : EIATTR_KPARAM_INFO
	.align		4
.L_18279:
        /*0028*/ 	.byte	0x04, 0x17
        /*002a*/ 	.short	(.L_18281 - .L_18280)
.L_18280:
        /*002c*/ 	.word	0x00000000
        /*0030*/ 	.short	0x0006
        /*0032*/ 	.short	0x0028
        /*0034*/ 	.byte	0x00, 0xf0, 0x11, 0x00


	//----- nvinfo : EIATTR_KPARAM_INFO
	.align		4
.L_18281:
        /*0038*/ 	.byte	0x04, 0x17
        /*003a*/ 	.short	(.L_18283 - .L_18282)
.L_18282:
        /*003c*/ 	.word	0x00000000
        /*0040*/ 	.short	0x0005
        /*0042*/ 	.short	0x0020
        /*0044*/ 	.byte	0x00, 0xf5, 0x21, 0x00


	//----- nvinfo : EIATTR_KPARAM_INFO
	.align		4
.L_18283:
        /*0048*/ 	.byte	0x04, 0x17
        /*004a*/ 	.short	(.L_18285 - .L_18284)
.L_18284:
        /*004c*/ 	.word	0x00000000
        /*0050*/ 	.short	0x0004
        /*0052*/ 	.short	0x0018
        /*0054*/ 	.byte	0x00, 0xf5, 0x21, 0x00


	//----- nvinfo : EIATTR_KPARAM_INFO
	.align		4
.L_18285:
        /*0058*/ 	.byte	0x04, 0x17
        /*005a*/ 	.short	(.L_18287 - .L_18286)
.L_18286:
        /*005c*/ 	.word	0x00000000
        /*0060*/ 	.short	0x0003
        /*0062*/ 	.short	0x0010
        /*0064*/ 	.byte	0x00, 0xf5, 0x21, 0x00


	//----- nvinfo : EIATTR_KPARAM_INFO
	.align		4
.L_18287:
        /*0068*/ 	.byte	0x04, 0x17
        /*006a*/ 	.short	(.L_18289 - .L_18288)
.L_18288:
        /*006c*/ 	.word	0x00000000
        /*0070*/ 	.short	0x0002
        /*0072*/ 	.short	0x0008
        /*0074*/ 	.byte	0x00, 0xf0, 0x11, 0x00


	//----- nvinfo : EIATTR_KPARAM_INFO
	.align		4
.L_18289:
        /*0078*/ 	.byte	0x04, 0x17
        /*007a*/ 	.short	(.L_18291 - .L_18290)
.L_18290:
        /*007c*/ 	.word	0x00000000
        /*0080*/ 	.short	0x0001
        /*0082*/ 	.short	0x0004
        /*0084*/ 	.byte	0x00, 0xf0, 0x11, 0x00


	//----- nvinfo : EIATTR_KPARAM_INFO
	.align		4
.L_18291:
        /*0088*/ 	.byte	0x04, 0x17
        /*008a*/ 	.short	(.L_18293 - .L_18292)
.L_18292:
        /*008c*/ 	.word	0x00000000
        /*0090*/ 	.short	0x0000
        /*0092*/ 	.short	0x0000
        /*0094*/ 	.byte	0x00, 0xf0, 0x11, 0x00


	//----- nvinfo : EIATTR_SPARSE_MMA_MASK
	.align		4
.L_18293:
        /*0098*/ 	.byte	0x03, 0x50
        /*009a*/ 	.short	0x0000


	//----- nvinfo : EIATTR_MAXREG_COUNT
	.align		4
        /*009c*/ 	.byte	0x03, 0x1b
        /*009e*/ 	.short	0x00ff


	//----- nvinfo : EIATTR_NUM_BARRIERS
	.align		4
        /*00a0*/ 	.byte	0x02, 0x4c
        /*00a2*/ 	.byte	0x01
	.zero		1


	//----- nvinfo : EIATTR_MERCURY_ISA_VERSION
	.align		4
        /*00a4*/ 	.byte	0x03, 0x5f
        /*00a6*/ 	.short	0x0101


	//----- nvinfo : EIATTR_COOP_GROUP_MASK_REGIDS
	.align		4
        /*00a8*/ 	.byte	0x04, 0x29
        /*00aa*/ 	.short	(.L_18295 - .L_18294)


	//   ....[0]....
.L_18294:
        /*00ac*/ 	.word	0xffffffff


	//   ....[1]....
        /*00b0*/ 	.word	0xffffffff


	//   ....[2]....
        /*00b4*/ 	.word	0xffffffff


	//   ....[3]....
        /*00b8*/ 	.word	0xffffffff


	//   ....[4]....
        /*00bc*/ 	.word	0x0500000e


	//   ....[5]....
        /*00c0*/ 	.word	0x0500000e


	//   ....[6]....
        /*00c4*/ 	.word	0x0500000e


	//   ....[7]....
        /*00c8*/ 	.word	0x0500000e


	//----- nvinfo : EIATTR_COOP_GROUP_INSTR_OFFSETS
	.align		4
.L_18295:
        /*00cc*/ 	.byte	0x04, 0x28
        /*00ce*/ 	.short	(.L_18297 - .L_18296)


	//   ....[0]....
.L_18296:
        /*00d0*/ 	.word	0x000015c0


	//   ....[1]....
        /*00d4*/ 	.word	0x00001610


	//   ....[2]....
        /*00d8*/ 	.word	0x00001670


	//   ....[3]....
        /*00dc*/ 	.word	0x000016d0


	//   ....[4]....
        /*00e0*/ 	.word	0x00001ff0


	//   ....[5]....
        /*00e4*/ 	.word	0x00002090


	//   ....[6]....
        /*00e8*/ 	.word	0x00002120


	//   ....[7]....
        /*00ec*/ 	.word	0x000021c0


	//----- nvinfo : EIATTR_VRC_CTA_INIT_COUNT
	.align		4
.L_18297:
        /*00f0*/ 	.byte	0x02, 0x4a
	.zero		1
	.zero		1


	//----- nvinfo : EIATTR_EXIT_INSTR_OFFSETS
	.align		4
        /*00f4*/ 	.byte	0x04, 0x1c
        /*00f6*/ 	.short	(.L_18299 - .L_18298)


	//   ....[0]....
.L_18298:
        /*00f8*/ 	.word	0x00000670


	//   ....[1]....
        /*00fc*/ 	.word	0x00001f90


	//----- nvinfo : EIATTR_MAX_THREADS
	.align		4
.L_18299:
        /*0100*/ 	.byte	0x04, 0x05
        /*0102*/ 	.short	(.L_18301 - .L_18300)
.L_18300:
        /*0104*/ 	.word	0x00000080
        /*0108*/ 	.word	0x00000001
        /*010c*/ 	.word	0x00000001


	//----- nvinfo : EIATTR_CRS_STACK_SIZE
	.align		4
.L_18301:
        /*0110*/ 	.byte	0x04, 0x1e
        /*0112*/ 	.short	(.L_18303 - .L_18302)
.L_18302:
        /*0114*/ 	.word	0x00000000


	//----- nvinfo : EIATTR_CBANK_PARAM_SIZE
	.align		4
.L_18303:
        /*0118*/ 	.byte	0x03, 0x19
        /*011a*/ 	.short	0x0034


	//----- nvinfo : EIATTR_PARAM_CBANK
	.align		4
        /*011c*/ 	.byte	0x04, 0x0a
        /*011e*/ 	.short	(.L_18305 - .L_18304)
	.align		4
.L_18304:
        /*0120*/ 	.word	index@(.nv.constant0._Z9cuda_gemmIiLi128ELi2ELi1ELi512ELi4ELi4ELi64ELi0ELi0EEviiiPT_S1_S1_iii)
        /*0124*/ 	.short	0x0380
        /*0126*/ 	.short	0x0034


	//----- nvinfo : EIATTR_SW_WAR
	.align		4
.L_18305:
        /*0128*/ 	.byte	0x04, 0x36
        /*012a*/ 	.short	(.L_18307 - .L_18306)
.L_18306:
        /*012c*/ 	.word	0x00000008
.L_18307:


//--------------------- .nv.info._Z9cuda_gemmIiLi128ELi2ELi1ELi512ELi2ELi2ELi64ELi1ELi1EEviiiPT_S1_S1_iii --------------------------
	.section	.nv.info._Z9cuda_gemmIiLi128ELi2ELi1ELi512ELi2ELi2ELi64ELi1ELi1EEviiiPT_S1_S1_iii,"",@"SHT_CUDA_INFO"
	.sectionflags	@""
	.align	4


	//----- nvinfo : EIATTR_CUDA_API_VERSION
	.align		4
        /*0000*/ 	.byte	0x04, 0x37
        /*0002*/ 	.short	(.L_18309 - .L_18308)
.L_18308:
        /*0004*/ 	.word	0x00000082


	//----- nvinfo : EIATTR_KPARAM_INFO
	.align		4
.L_18309:
        /*0008*/ 	.byte	0x04, 0x17
        /*000a*/ 	.short	(.L_18311 - .L_18310)
.L_18310:
        /*000c*/ 	.word	0x00000000
        /*0010*/ 	.short	0x0008
        /*0012*/ 	.short	0x0030
        /*0014*/ 	.byte	0x00, 0xf0, 0x11, 0x00


	//----- nvinfo : EIATTR_KPARAM_INFO
	.align		4
.L_18311:
        /*0018*/ 	.byte	0x04, 0x17
        /*001a*/ 	.short	(.L_18313 - .L_18312)
.L_18312:
        /*001c*/ 	.word	0x00000000
        /*0020*/ 	.short	0x0007
        /*0022*/ 	.short	0x002c
        /*0024*/ 	.byte	0x00, 0xf0, 0x11, 0x00


	//----- nvinfo : EIATTR_KPARAM_INFO
	.align		4
.L_18313:
        /*0028*/ 	.byte	0x04, 0x17
        /*002a*/ 	.short	(.L_18315 - .L_18314)
.L_18314:
        /*002c*/ 	.word	0x00000000
        /*0030*/ 	.short	0x0006
        /*0032*/ 	.short	0x0028
        /*0034*/ 	.byte	0x00, 0xf0, 0x11, 0x00


	//----- nvinfo : EIATTR_KPARAM_INFO
	.align		4
.L_18315:
        /*0038*/ 	.byte	0x04, 0x17
        /*003a*/ 	.short	(.L_18317 - .L_18316)
.L_18316:
        /*003c*/ 	.word	0x00000000
        /*0040*/ 	.short	0x0005
        /*0042*/ 	.short	0x0020
        /*0044*/ 	.byte	0x00, 0xf5, 0x21, 0x00


	//----- nvinfo : EIATTR_KPARAM_INFO
	.align		4
.L_18317:
        /*0048*/ 	.byte	0x04, 0x17
        /*004a*/ 	.short	(.L_18319 - .L_18318)
.L_18318:
        /*004c*/ 	.word	0x00000000
        /*0050*/ 	.short	0x0004
        /*0052*/ 	.short	0x0018
        /*0054*/ 	.byte	0x00, 0xf5, 0x21, 0x00


	//----- nvinfo : EIATTR_KPARAM_INFO
	.align		4
.L_18319:
        /*0058*/ 	.byte	0x04, 0x17
        /*005a*/ 	.short	(.L_18321 - .L_18320)
.L_18320:
        /*005c*/ 	.word	0x00000000
        /*0060*/ 	.short	0x0003
        /*0062*/ 	.short	0x0010
        /*0064*/ 	.byte	0x00, 0xf5, 0x21, 0x00


	//----- nvinfo : EIATTR_KPARAM_INFO
	.align		4
.L_18321:
        /*0068*/ 	.byte	0x04, 0x17
        /*006a*/ 	.short	(.L_18323 - .L_18322)
.L_18322:
        /*006c*/ 	.word	0x00000000
        /*0070*/ 	.short	0x0002
        /*0072*/ 	.short	0x0008
        /*0074*/ 	.byte	0x00, 0xf0, 0x11, 0x00


	//----- nvinfo : EIATTR_KPARAM_INFO
	.align		4
.L_18323:
        /*0078*/ 	.byte	0x04, 0x17
        /*007a*/ 	.short	(.L_18325 - .L_18324)
.L_18324:
        /*007c*/ 	.word	0x00000000
        /*0080*/ 	.short	0x0001
        /*0082*/ 	.short	0x0004
        /*0084*/ 	.byte	0x00, 0xf0, 0x11, 0x00


	//----- nvinfo : EIATTR_KPARAM_INFO
	.align		4
.L_18325:
        /*0088*/ 	.byte	0x04, 0x17
        /*008a*/ 	.short	(.L_18327 - .L_18326)
.L_18326:
        /*008c*/ 	.word	0x00000000
        /*0090*/ 	.short	0x0000
        /*0092*/ 	.short	0x0000
        /*0094*/ 	.byte	0x00, 0xf0, 0x11, 0x00


	//----- nvinfo : EIATTR_SPARSE_MMA_MASK
	.align		4
.L_18327:
        /*0098*/ 	.byte	0x03, 0x50
        /*009a*/ 	.short	0x0000


	//----- nvinfo : EIATTR_MAXREG_COUNT
	.align		4
        /*009c*/ 	.byte	0x03, 0x1b
        /*009e*/ 	.short	0x00ff


	//----- nvinfo : EIATTR_NUM_BARRIERS
	.align		4
        /*00a0*/ 	.byte	0x02, 0x4c
        /*00a2*/ 	.byte	0x01
	.zero		1


	//----- nvinfo : EIATTR_MERCURY_ISA_VERSION
	.align		4
        /*00a4*/ 	.byte	0x03, 0x5f
        /*00a6*/ 	.short	0x0101


	//----- nvinfo : EIATTR_COOP_GROUP_MASK_REGIDS
	.align		4
        /*00a8*/ 	.byte	0x04, 0x29
        /*00aa*/ 	.short	(.L_18329 - .L_18328)


	//   ....[0]....
.L_18328:
        /*00ac*/ 	.word	0xffffffff


	//   ....[1]....
        /*00b0*/ 	.word	0xffffffff


	//   ....[2]....
        /*00b4*/ 	.word	0xffffffff


	//   ....[3]....
        /*00b8*/ 	.word	0xffffffff


	//----- nvinfo : EIATTR_COOP_GROUP_INSTR_OFFSETS
	.align		4
.L_18329:
        /*00bc*/ 	.byte	0x04, 0x28
        /*00be*/ 	.short	(.L_18331 - .L_18330)


	//   ....[0]....
.L_18330:
        /*00c0*/ 	.word	0x00000980


	//   ....[1]....
        /*00c4*/ 	.word	0x00000990


	//   ....[2]....
        /*00c8*/ 	.word	0x000009a0


	//   ....[3]....
        /*00cc*/ 	.word	0x000009b0


	//----- nvinfo : EIATTR_VRC_CTA_INIT_COUNT
	.align		4
.L_18331:
        /*00d0*/ 	.byte	0x02, 0x4a
	.zero		1
	.zero		1


	//----- nvinfo : EIATTR_EXIT_INSTR_OFFSETS
	.align		4
        /*00d4*/ 	.byte	0x04, 0x1c
        /*00d6*/ 	.short	(.L_18333 - .L_18332)


	//   ....[0]....
.L_18332:
        /*00d8*/ 	.word	0x000001c0


	//   ....[1]....
        /*00dc*/ 	.word	0x00000ac0


	//----- nvinfo : EIATTR_MAX_THREADS
	.align		4
.L_18333:
        /*00e0*/ 	.byte	0x04, 0x05
        /*00e2*/ 	.short	(.L_18335 - .L_18334)
.L_18334:
        /*00e4*/ 	.word	0x00000080
        /*00e8*/ 	.word	0x00000001
        /*00ec*/ 	.word	0x00000001


	//----- nvinfo : EIATTR_CRS_STACK_SIZE
	.align		4
.L_18335:
        /*00f0*/ 	.byte	0x04, 0x1e
        /*00f2*/ 	.short	(.L_18337 - .L_18336)
.L_18336:
        /*00f4*/ 	.word	0x00000000


	//----- nvinfo : EIATTR_CBANK_PARAM_SIZE
	.align		4
.L_18337:
        /*00f8*/ 	.byte	0x03, 0x19
        /*00fa*/ 	.short	0x0034


	//----- nvinfo : EIATTR_PARAM_CBANK
	.align		4
        /*00fc*/ 	.byte	0x04, 0x0a
        /*00fe*/ 	.short	(.L_18339 - .L_18338)
	.align		4
.L_18338:
        /*0100*/ 	.word	index@(.nv.constant0._Z9cuda_gemmIiLi128ELi2ELi1ELi512ELi2ELi2ELi64ELi1ELi1EEviiiPT_S1_S1_iii)
        /*0104*/ 	.short	0x0380
        /*0106*/ 	.short	0x0034


	//----- nvinfo : EIATTR_SW_WAR
	.align		4
.L_18339:
        /*0108*/ 	.byte	0x04, 0x36
        /*010a*/ 	.short	(.L_18341 - .L_18340)
.L_18340:
        /*010c*/ 	.word	0x00000008
.L_18341:


//--------------------- .nv.info._Z9cuda_gemmIiLi128ELi2ELi1ELi512ELi2ELi2ELi64ELi1ELi0EEviiiPT_S1_S1_iii --------------------------
	.section	.nv.info._Z9cuda_gemmIiLi128ELi2ELi1ELi512ELi2ELi2ELi64ELi1ELi0EEviiiPT_S1_S1_iii,"",@"SHT_CUDA_INFO"
	.sectionflags	@""
	.align	4


	//----- nvinfo : EIATTR_CUDA_API_VERSION
	.align		4
        /*0000*/ 	.byte	0x04, 0x37
        /*0002*/ 	.short	(.L_18343 - .L_18342)
.L_18342:
        /*0004*/ 	.word	0x00000082


	//----- nvinfo : EIATTR_KPARAM_INFO
	.align		4
.L_18343:
        /*0008*/ 	.byte	0x04, 0x17
        /*000a*/ 	.short	(.L_18345 - .L_18344)
.L_18344:
        /*000c*/ 	.word	0x00000000
        /*0010*/ 	.short	0x0008
        /*0012*/ 	.short	0x0030
        /*0014*/ 	.byte	0x00, 0xf0, 0x11, 0x00


	//----- nvinfo : EIATTR_KPARAM_INFO
	.align		4
.L_18345:
        /*0018*/ 	.byte	0x04, 0x17
        /*001a*/ 	.short	(.L_18347 - .L_18346)
.L_18346:
        /*001c*/ 	.word	0x00000000
        /*0020*/ 	.short	0x0007
        /*0022*/ 	.short	0x002c
        /*0024*/ 	.byte	0x00, 0xf0, 0x11, 0x00


	//----- nvinfo : EIATTR_KPARAM_INFO
	.align		4
.L_18347:
        /*0028*/ 	.byte	0x04, 0x17
        /*002a*/ 	.short	(.L_18349 - .L_18348)
.L_18348:
        /*002c*/ 	.word	0x00000000
        /*0030*/ 	.short	0x0006
        /*0032*/ 	.short	0x0028
        /*0034*/ 	.byte	0x00, 0xf0, 0x11, 0x00


	//----- nvinfo : EIATTR_KPARAM_INFO
	.align		4
.L_18349:
        /*0038*/ 	.byte	0x04, 0x17
        /*003a*/ 	.short	(.L_18351 - .L_18350)
.L_18350:
        /*003c*/ 	.word	0x00000000
        /*0040*/ 	.short	0x0005
        /*0042*/ 	.short	0x0020
        /*0044*/ 	.byte	0x00, 0xf5, 0x21, 0x00


	//----- nvinfo : EIATTR_KPARAM_INFO
	.align		4
.L_18351:
        /*0048*/ 	.byte	0x04, 0x17
        /*004a*/ 	.short	(.L_18353 - .L_18352)
.L_18352:
        /*004c*/ 	.word	0x00000000
        /*0050*/ 	.short	0x0004
        /*0052*/ 	.short	0x0018
        /*0054*/ 	.byte	0x00, 0xf5, 0x21, 0x00


	//----- nvinfo : EIATTR_KPARAM_INFO
	.align		4
.L_18353:
        /*0058*/ 	.byte	0x04, 0x17
        /*005a*/ 	.short	(.L_18355 - .L_18354)
.L_18354:
        /*005c*/ 	.word	0x00000000
        /*0060*/ 	.short	0x0003
        /*0062*/ 	.short	0x0010
        /*0064*/ 	.byte	0x00, 0xf5, 0x21, 0x00


	//----- nvinfo : EIATTR_KPARAM_INFO
	.align		4
.L_18355:
        /*0068*/ 	.byte	0x04, 0x17
        /*006a*/ 	.short	(.L_18357 - .L_18356)
.L_18356:
        /*006c*/ 	.word	0x00000000
        /*0070*/ 	.short	0x0002
        /*0072*/ 	.short	0x0008
        /*0074*/ 	.byte	0x00, 0xf0, 0x11, 0x00


	//----- nvinfo : EIATTR_KPARAM_INFO
	.align		4
.L_18357:
        /*0078*/ 	.byte	0x04, 0x17
        /*007a*/ 	.short	(.L_18359 - .L_18358)
.L_18358:
        /*007c*/ 	.word	0x00000000
        /*0080*/ 	.short	0x0001
        /*0082*/ 	.short	0x0004
        /*0084*/ 	.byte	0x00, 0xf0, 0x11, 0x00


	//----- nvinfo : EIATTR_KPARAM_INFO
	.align		4
.L_18359:
        /*0088*/ 	.byte	0x04, 0x17
        /*008a*/ 	.short	(.L_18361 - .L_18360)
.L_18360:
        /*008c*/ 	.word	0x00000000
        /*0090*/ 	.short	0x0000
        /*0092*/ 	.short	0x0000
        /*0094*/ 	.byte	0x00, 0xf0, 0x11, 0x00


	//----- nvinfo : EIATTR_SPARSE_MMA_MASK
	.align		4
.L_18361:
        /*0098*/ 	.byte	0x03, 0x50
        /*009a*/ 	.short	0x0000


	//----- nvinfo : EIATTR_MAXREG_COUNT
	.align		4
        /*009c*/ 	.byte	0x03, 0x1b
        /*009e*/ 	.short	0x00ff


	//----- nvinfo : EIATTR_NUM_BARRIERS
	.align		4
        /*00a0*/ 	.byte	0x02, 0x4c
        /*00a2*/ 	.byte	0x01
	.zero		1


	//----- nvinfo : EIATTR_MERCURY_ISA_VERSION
	.align		4
        /*00a4*/ 	.byte	0x03, 0x5f
        /*00a6*/ 	.short	0x0101


	//----- nvinfo : EIATTR_COOP_GROUP_MASK_REGIDS
	.align		4
        /*00a8*/ 	.byte	0x04, 0x29
        /*00aa*/ 	.short	(.L_18363 - .L_18362)


	//   ....[0]....
.L_18362:
        /*00ac*/ 	.word	0xffffffff


	//   ....[1]....
        /*00b0*/ 	.word	0xffffffff


	//   ....[2]....
        /*00b4*/ 	.word	0x0500000e


	//   ....[3]....
        /*00b8*/ 	.word	0x0500000e


	//----- nvinfo : EIATTR_COOP_GROUP_INSTR_OFFSETS
	.align		4
.L_18363:
        /*00bc*/ 	.byte	0x04, 0x28
        /*00be*/ 	.short	(.L_18365 - .L_18364)


	//   ....[0]....
.L_18364:
        /*00c0*/ 	.word	0x000012b0


	//   ....[1]....
        /*00c4*/ 	.word	0x00001300


	//   ....[2]....
        /*00c8*/ 	.word	0x00001b50


	//   ....[3]....
        /*00cc*/ 	.word	0x00001be0


	//----- nvinfo : EIATTR_VRC_CTA_INIT_COUNT
	.align		4
.L_18365:
        /*00d0*/ 	.byte	0x02, 0x4a
	.zero		1
	.zero		1


	//----- nvinfo : EIATTR_EXIT_INSTR_OFFSETS
	.align		4
        /*00d4*/ 	.byte	0x04, 0x1c
        /*00d6*/ 	.short	(.L_18367 - .L_18366)


	//   ....[0]....
.L_18366:
        /*00d8*/ 	.word	0x00000640


	//   ....[1]....
        /*00dc*/ 	.word	0x00001af0


	//----- nvinfo : EIATTR_MAX_THREADS
	.align		4
.L_18367:
        /*00e0*/ 	.byte	0x04, 0x05
        /*00e2*/ 	.short	(.L_18369 - .L_18368)
.L_18368:
        /*00e4*/ 	.word	0x00000080
        /*00e8*/ 	.word	0x00000001
        /*00ec*/ 	.word	0x00000001


	//----- nvinfo : EIATTR_CRS_STACK_SIZE
	.align		4
.L_18369:
        /*00f0*/ 	.byte	0x04, 0x1e
        /*00f2*/ 	.short	(.L_18371 - .L_18370)
.L_18370:
        /*00f4*/ 	.word	0x00000000


	//----- nvinfo : EIATTR_CBANK_PARAM_SIZE
	.align		4
.L_18371:
        /*00f8*/ 	.byte	0x03, 0x19
        /*00fa*/ 	.short	0x0034


	//----- nvinfo : EIATTR_PARAM_CBANK
	.align		4
        /*00fc*/ 	.byte	0x04, 0x0a
        /*00fe*/ 	.short	(.L_18373 - .L_18372)
	.align		4
.L_18372:
        /*0100*/ 	.word	index@(.nv.constant0._Z9cuda_gemmIiLi128ELi2ELi1ELi512ELi2ELi2ELi64ELi1ELi0EEviiiPT_S1_S1_iii)
        /*0104*/ 	.short	0x0380
        /*0106*/ 	.short	0x0034


	//----- nvinfo : EIATTR_SW_WAR
	.align		4
.L_18373:
        /*0108*/ 	.byte	0x04, 0x36
        /*010a*/ 	.short	(.L_18375 - .L_18374)
.L_18374:
        /*010c*/ 	.word	0x00000008
.L_18375:


//--------------------- .nv.info._Z9cuda_gemmIiLi128ELi2ELi1ELi512ELi2ELi2ELi64ELi0ELi1EEviiiPT_S1_S1_iii --------------------------
	.section	.nv.info._Z9cuda_gemmIiLi128ELi2ELi1ELi512ELi2ELi2ELi64ELi0ELi1EEviiiPT_S1_S1_iii,"",@"SHT_CUDA_INFO"
	.sectionflags	@""
	.align	4


	//----- nvinfo : EIATTR_CUDA_API_VERSION
	.align		4
        /*0000*/ 	.byte	0x04, 0x37
        /*0002*/ 	.short	(.L_18377 - .L_18376)
.L_18376:
        /*0004*/ 	.word	0x00000082


	//----- nvinfo : EIATTR_KPARAM_INFO
	.align		4
.L_18377:
        /*0008*/ 	.byte	0x04, 0x17
        /*000a*/ 	.short	(.L_18379 - .L_18378)
.L_18378:
        /*000c*/ 	.word	0x00000000
        /*0010*/ 	.short	0x0008
        /*0012*/ 	.short	0x0030
        /*0014*/ 	.byte	0x00, 0xf0, 0x11, 0x00


	//----- nvinfo : EIATTR_KPARAM_INFO
	.align		4
.L_18379:
        /*0018*/ 	.byte	0x04, 0x17
        /*001a*/ 	.short	(.L_18381 - .L_18380)
.L_18380:
        /*001c*/ 	.word	0x00000000
        /*0020*/ 	.short	0x0007
        /*0022*/ 	.short	0x002c
        /*0024*/ 	.byte	0x00, 0xf0, 0x11, 0x00


	//----- nvinfo : EIATTR_KPARAM_INFO
	.align		4
.L_18381:
        /*0028*/ 	.byte	0x04, 0x17
        /*002a*/ 	.short	(.L_18383 - .L_18382)
.L_18382:
        /*002c*/ 	.word	0x00000000
        /*0030*/ 	.short	0x0006
        /*0032*/ 	.short	0x0028
        /*0034*/ 	.byte	0x00, 0xf0, 0x11, 0x00


	//----- nvinfo : EIATTR_KPARAM_INFO
	.align		4
.L_18383:
        /*0038*/ 	.byte	0x04, 0x17
        /*003a*/ 	.short	(.L_18385 - .L_18384)
.L_18384:
        /*003c*/ 	.word	0x00000000
        /*0040*/ 	.short	0x0005
        /*0042*/ 	.short	0x0020
        /*0044*/ 	.byte	0x00, 0xf5, 0x21, 0x00


	//----- nvinfo : EIATTR_KPARAM_INFO
	.align		4
.L_18385:
        /*0048*/ 	.byte	0x04, 0x17
        /*004a*/ 	.short	(.L_18387 - .L_18386)
.L_18386:
        /*004c*/ 	.word	0x00000000
        /*0050*/ 	.short	0x0004
        /*0052*/ 	.short	0x0018
        /*0054*/ 	.byte	0x00, 0xf5, 0x21, 0x00


	//----- nvinfo : EIATTR_KPARAM_INFO
	.align		4
.L_18387:
        /*0058*/ 	.byte	0x04, 0x17
        /*005a*/ 	.short	(.L_18389 - .L_18388)
.L_18388:
        /*005c*/ 	.word	0x00000000
        /*0060*/ 	.short	0x0003
        /*0062*/ 	.short	0x0010
        /*0064*/ 	.byte	0x00, 0xf5, 0x21, 0x00


	//----- nvinfo : EIATTR_KPARAM_INFO
	.align		4
.L_18389:
        /*0068*/ 	.byte	0x04, 0x17
        /*006a*/ 	.short	(.L_18391 - .L_18390)
.L_18390:
        /*006c*/ 	.word	0x00000000
        /*0070*/ 	.short	0x0002
        /*0072*/ 	.short	0x0008
        /*0074*/ 	.byte	0x00, 0xf0, 0x11, 0x00


	//----- nvinfo : EIATTR_KPARAM_INFO
	.align		4
.L_18391:
        /*0078*/ 	.byte	0x04, 0x17
        /*007a*/ 	.short	(.L_18393 - .L_18392)
.L_18392:
        /*007c*/ 	.word	0x00000000
        /*0080*/ 	.short	0x0001
        /*0082*/ 	.short	0x0004
        /*0084*/ 	.byte	0x00, 0xf0, 0x11, 0x00


	//----- nvinfo : EIATTR_KPARAM_INFO
	.align		4
.L_18393:
        /*0088*/ 	.byte	0x04, 0x17
        /*008a*/ 	.short	(.L_18395 - .L_18394)
.L_18394:
        /*008c*/ 	.word	0x00000000
        /*0090*/ 	.short	0x0000
        /*0092*/ 	.short	0x0000
        /*0094*/ 	.byte	0x00, 0xf0, 0x11, 0x00


	//----- nvinfo : EIATTR_SPARSE_MMA_MASK
	.align		4
.L_18395:
        /*0098*/ 	.byte	0x03, 0x50
        /*009a*/ 	.short	0x0000


	//----- nvinfo : EIATTR_MAXREG_COUNT
	.align		4
        /*009c*/ 	.byte	0x03, 0x1b
        /*009e*/ 	.short	0x00ff


	//----- nvinfo : EIATTR_NUM_BARRIERS
	.align		4
        /*00a0*/ 	.byte	0x02, 0x4c
        /*00a2*/ 	.byte	0x01
	.zero		1


	//----- nvinfo : EIATTR_MERCURY_ISA_VERSION
	.align		4
        /*00a4*/ 	.byte	0x03, 0x5f
        /*00a6*/ 	.short	0x0101


	//----- nvinfo : EIATTR_COOP_GROUP_MASK_REGIDS
	.align		4
        /*00a8*/ 	.byte	0x04, 0x29
        /*00aa*/ 	.short	(.L_18397 - .L_18396)


	//   ....[0]....
.L_18396:
        /*00ac*/ 	.word	0xffffffff


	//   ....[1]....
        /*00b0*/ 	.word	0xffffffff


	//   ....[2]....
        /*00b4*/ 	.word	0xffffffff


	//   ....[3]....
        /*00b8*/ 	.word	0xffffffff


	//----- nvinfo : EIATTR_COOP_GROUP_INSTR_OFFSETS
	.align		4
.L_18397:
        /*00bc*/ 	.byte	0x04, 0x28
        /*00be*/ 	.short	(.L_18399 - .L_18398)


	//   ....[0]....
.L_18398:
        /*00c0*/ 	.word	0x00000b90


	//   ....[1]....
        /*00c4*/ 	.word	0x00000ba0


	//   ....[2]....
        /*00c8*/ 	.word	0x00000bb0


	//   ....[3]....
        /*00cc*/ 	.word	0x00000bc0


	//----- nvinfo : EIATTR_VRC_CTA_INIT_COUNT
	.align		4
.L_18399:
        /*00d0*/ 	.byte	0x02, 0x4a
	.zero		1
	.zero		1


	//----- nvinfo : EIATTR_EXIT_INSTR_OFFSETS
	.align		4
        /*00d4*/ 	.byte	0x04, 0x1c
        /*00d6*/ 	.short	(.L_18401 - .L_18400)


	//   ....[0]....
.L_18400:
        /*00d8*/ 	.word	0x000001d0


	//   ....[1]....
        /*00dc*/ 	.word	0x00000cd0


	//----- nvinfo : EIATTR_MAX_THREADS
	.align		4
.L_18401:
        /*00e0*/ 	.byte	0x04, 0x05
        /*00e2*/ 	.short	(.L_18403 - .L_18402)
.L_18402:
        /*00e4*/ 	.word	0x00000080
        /*00e8*/ 	.word	0x00000001
        /*00ec*/ 	.word	0x00000001


	//----- nvinfo : EIATTR_CRS_STACK_SIZE
	.align		4
.L_18403:
        /*00f0*/ 	.byte	0x04, 0x1e
        /*00f2*/ 	.short	(.L_18405 - .L_18404)
.L_18404:
        /*00f4*/ 	.word	0x00000000


	//----- nvinfo : EIATTR_CBANK_PARAM_SIZE
	.align		4
.L_18405:
        /*00f8*/ 	.byte	0x03, 0x19
        /*00fa*/ 	.short	0x0034


	//----- nvinfo : EIATTR_PARAM_CBANK
	.align		4
        /*00fc*/ 	.byte	0x04, 0x0a
        /*00fe*/ 	.short	(.L_18407 - .L_18406)
	.align		4
.L_18406:
        /*0100*/ 	.word	index@(.nv.constant0._Z9cuda_gemmIiLi128ELi2ELi1ELi512ELi2ELi2ELi64ELi0ELi1EEviiiPT_S1_S1_iii)
        /*0104*/ 	.short	0x0380
        /*0106*/ 	.short	0x0034


	//----- nvinfo : EIATTR_SW_WAR
	.align		4
.L_18407:
        /*0108*/ 	.byte	0x04, 0x36
        /*010a*/ 	.short	(.L_18409 - .L_18408)
.L_18408:
        /*010c*/ 	.word	0x00000008
.L_18409:


//--------------------- .nv.info._Z9cuda_gemmIiLi128ELi2ELi1ELi512ELi2ELi2ELi64ELi0ELi0EEviiiPT_S1_S1_iii --------------------------
	.section	.nv.info._Z9cuda_gemmIiLi128ELi2ELi1ELi512ELi2ELi2ELi64ELi0ELi0EEviiiPT_S1_S1_iii,"",@"SHT_CUDA_INFO"
	.sectionflags	@""
	.align	4


	//----- nvinfo : EIATTR_CUDA_API_VERSION
	.align		4
        /*0000*/ 	.byte	0x04, 0x37
        /*0002*/ 	.short	(.L_18411 - .L_18410)
.L_18410:
        /*0004*/ 	.word	0x00000082


	//----- nvinfo : EIATTR_KPARAM_INFO
	.align		4
.L_18411:
        /*0008*/ 	.byte	0x04, 0x17
        /*000a*/ 	.short	(.L_18413 - .L_18412)
.L_18412:
        /*000c*/ 	.word	0x00000000
        /*0010*/ 	.short	0x0008
        /*0012*/ 	.short	0x0030
        /*0014*/ 	.byte	0x00, 0xf0, 0x11, 0x00


	//----- nvinfo : EIATTR_KPARAM_INFO
	.align		4
.L_18413:
        /*0018*/ 	.byte	0x04, 0x17
        /*001a*/ 	.short	(.L_18415 - .L_18414)
.L_18414:
        /*001c*/ 	.word	0x00000000
        /*0020*/ 	.short	0x0007
        /*0022*/ 	.short	0x002c
        /*0024*/ 	.byte	0x00, 0xf0, 0x11, 0x00


	//----- nvinfo : EIATTR_KPARAM_INFO
	.align		4
.L_18415:
        /*0028*/ 	.byte	0x04, 0x17
        /*002a*/ 	.short	(.L_18417 - .L_18416)
.L_18416:
        /*002c*/ 	.word	0x00000000
        /*0030*/ 	.short	0x0006
        /*0032*/ 	.short	0x0028
        /*0034*/ 	.byte	0x00, 0xf0, 0x11, 0x00


	//----- nvinfo : EIATTR_KPARAM_INFO
	.align		4
.L_18417:
        /*0038*/ 	.byte	0x04, 0x17
        /*003a*/ 	.short	(.L_18419 - .L_18418)
.L_18418:
        /*003c*/ 	.word	0x00000000
        /*0040*/ 	.short	0x0005
        /*0042*/ 	.short	0x0020
        /*0044*/ 	.byte	0x00, 0xf5, 0x21, 0x00


	//----- nvinfo : EIATTR_KPARAM_INFO
	.align		4
.L_18419:
        /*0048*/ 	.byte	0x04, 0x17
        /*004a*/ 	.short	(.L_18421 - .L_18420)
.L_18420:
        /*004c*/ 	.word	0x00000000
        /*0050*/ 	.short	0x0004
        /*0052*/ 	.short	0x0018
        /*0054*/ 	.byte	0x00, 0xf5, 0x21, 0x00


	//----- nvinfo : EIATTR_KPARAM_INFO
	.align		4
.L_18421:
        /*0058*/ 	.byte	0x04, 0x17
        /*005a*/ 	.short	(.L_18423 - .L_18422)
.L_18422:
        /*005c*/ 	.word	0x00000000
        /*0060*/ 	.short	0x0003
        /*0062*/ 	.short	0x0010
        /*0064*/ 	.byte	0x00, 0xf5, 0x21, 0x00


	//----- nvinfo : EIATTR_KPARAM_INFO
	.align		4
.L_18423:
        /*0068*/ 	.byte	0x04, 0x17
        /*006a*/ 	.short	(.L_18425 - .L_18424)
.L_18424:
        /*006c*/ 	.word	0x00000000
        /*0070*/ 	.short	0x0002
        /*0072*/ 	.short	0x0008
        /*0074*/ 	.byte	0x00, 0xf0, 0x11, 0x00


	//----- nvinfo : EIATTR_KPARAM_INFO
	.align		4
.L_18425:
        /*0078*/ 	.byte	0x04, 0x17
        /*007a*/ 	.short	(.L_18427 - .L_18426)
.L_18426:
        /*007c*/ 	.word	0x00000000
        /*0080*/ 	.short	0x0001
        /*0082*/ 	.short	0x0004
        /*0084*/ 	.byte	0x00, 0xf0, 0x11, 0x00


	//----- nvinfo : EIATTR_KPARAM_INFO
	.align		4
.L_18427:
        /*0088*/ 	.byte	0x04, 0x17
        /*008a*/ 	.short	(.L_18429 - .L_18428)
.L_18428:
        /*008c*/ 	.word	0x00000000
        /*0090*/ 	.short	0x0000
        /*0092*/ 	.short	0x0000
        /*0094*/ 	.byte	0x00, 0xf0, 0x11, 0x00


	//----- nvinfo : EIATTR_SPARSE_MMA_MASK
	.align		4
.L_18429:
        /*0098*/ 	.byte	0x03, 0x50
        /*009a*/ 	.short	0x0000


	//----- nvinfo : EIATTR_MAXREG_COUNT
	.align		4
        /*009c*/ 	.byte	0x03, 0x1b
        /*009e*/ 	.short	0x00ff


	//----- nvinfo : EIATTR_NUM_BARRIERS
	.align		4
        /*00a0*/ 	.byte	0x02, 0x4c
        /*00a2*/ 	.byte	0x01
	.zero		1


	//----- nvinfo : EIATTR_MERCURY_ISA_VERSION
	.align		4
        /*00a4*/ 	.byte	0x03, 0x5f
        /*00a6*/ 	.short	0x0101


	//----- nvinfo : EIATTR_COOP_GROUP_MASK_REGIDS
	.align		4
        /*00a8*/ 	.byte	0x04, 0x29
        /*00aa*/ 	.short	(.L_18431 - .L_18430)


	//   ....[0]....
.L_18430:
        /*00ac*/ 	.word	0xffffffff


	//   ....[1]....
        /*00b0*/ 	.word	0xffffffff


	//   ....[2]....
        /*00b4*/ 	.word	0x0500000d


	//   ....[3]....
        /*00b8*/ 	.word	0x0500000d


	//----- nvinfo : EIATTR_COOP_GROUP_INSTR_OFFSETS
	.align		4
.L_18431:
        /*00bc*/ 	.byte	0x04, 0x28
        /*00be*/ 	.short	(.L_18433 - .L_18432)


	//   ....[0]....
.L_18432:
        /*00c0*/ 	.word	0x000013d0


	//   ....[1]....
        /*00c4*/ 	.word	0x00001420


	//   ....[2]....
        /*00c8*/ 	.word	0x00001cd0


	//   ....[3]....
        /*00cc*/ 	.word	0x00001d60


	//----- nvinfo : EIATTR_VRC_CTA_INIT_COUNT
	.align		4
.L_18433:
        /*00d0*/ 	.byte	0x02, 0x4a
	.zero		1
	.zero		1


	//----- nvinfo : EIATTR_EXIT_INSTR_OFFSETS
	.align		4
        /*00d4*/ 	.byte	0x04, 0x1c
        /*00d6*/ 	.short	(.L_18435 - .L_18434)


	//   ....[0]....
.L_18434:
        /*00d8*/ 	.word	0x00000660


	//   ....[1]....
        /*00dc*/ 	.word	0x00001c70


	//----- nvinfo : EIATTR_MAX_THREADS
	.align		4
.L_18435:
        /*00e0*/ 	.byte	0x04, 0x05
        /*00e2*/ 	.short	(.L_18437 - .L_18436)
.L_18436:
        /*00e4*/ 	.word	0x00000080
        /*00e8*/ 	.word	0x00000001
        /*00ec*/ 	.word	0x00000001


	//----- nvinfo : EIATTR_CRS_STACK_SIZE
	.align		4
.L_18437:
        /*00f0*/ 	.byte	0x04, 0x1e
        /*00f2*/ 	.short	(.L_18439 - .L_18438)
.L_18438:
        /*00f4*/ 	.word	0x00000000


	//----- nvinfo : EIATTR_CBANK_PARAM_SIZE
	.align		4
.L_18439:
        /*00f8*/ 	.byte	0x03, 0x19
        /*00fa*/ 	.short	0x0034


	//----- nvinfo : EIATTR_PARAM_CBANK
	.align		4
        /*00fc*/ 	.byte	0x04, 0x0a
        /*00fe*/ 	.short	(.L_18441 - .L_18440)
	.align		4
.L_18440:
        /*0100*/ 	.word	index@(.nv.constant0._Z9cuda_gemmIiLi128ELi2ELi1ELi512ELi2ELi2ELi64ELi0ELi0EEviiiPT_S1_S1_iii)
        /*0104*/ 	.short	0x0380
        /*0106*/ 	.short	0x0034


	//----- nvinfo : EIATTR_SW_WAR
	.align		4
.L_18441:
        /*0108*/ 	.byte	0x04, 0x36
        /*010a*/ 	.short	(.L_18443 - .L_18442)
.L_18442:
        /*010c*/ 	.word	0x00000008
.L_18443:


//--------------------- .nv.info._Z9cuda_gemmIiLi128ELi2ELi1ELi256ELi128ELi128ELi64ELi1ELi1EEviiiPT_S1_S1_iii --------------------------
	.section	.nv.info._Z9cuda_gemmIiLi128ELi2ELi1ELi256ELi128ELi128ELi64ELi1ELi1EEviiiPT_S1_S1_iii,"",@"SHT_CUDA_INFO"
	.sectionflags	@""
	.align	4


	//----- nvinfo : EIATTR_CUDA_API_VERSION
	.align		4
        /*0000*/ 	.byte	0x04, 0x37
        /*0002*/ 	.short	(.L_18445 - .L_18444)
.L_18444:
        /*0004*/ 	.word	0x00000082


	//----- nvinfo : EIATTR_KPARAM_INFO
	.align		4
.L_18445:
        /*0008*/ 	.byte	0x04, 0x17
        /*000a*/ 	.short	(.L_18447 - .L_18446)
.L_18446:
        /*000c*/ 	.word	0x00000000
        /*0010*/ 	.short	0x0008
        /*0012*/ 	.short	0x0030
        /*0014*/ 	.byte	0x00, 0xf0, 0x11, 0x00


	//----- nvinfo : EIATTR_KPARAM_INFO
	.align		4
.L_18447:
        /*0018*/ 	.byte	0x04, 0x17
        /*001a*/ 	.short	(.L_18449 - .L_18448)
.L_18448:
        /*001c*/ 	.word	0x00000000
        /*0020*/ 	.short	0x0007
        /*0022*/ 	.short	0x002c
        /*0024*/ 	.byte	0x00, 0xf0, 0x11, 0x00


	//----- nvinfo : EIATTR_KPARAM_INFO
	.align		4
.L_18449:
        /*0028*/ 	.byte	0x04, 0x17
        /*002a*/ 	.short	(.L_18451 - .L_18450)
.L_18450:
        /*002c*/ 	.word	0x00000000
        /*0030*/ 	.short	0x0006
        /*0032*/ 	.short	0x0028
        /*0034*/ 	.byte	0x00, 0xf0, 0x11, 0x00


	//----- nvinfo : EIATTR_KPARAM_INFO
	.align		4
.L_18451:
        /*0038*/ 	.byte	0x04, 0x17
        /*003a*/ 	.short	(.L_18453 - .L_18452)
.L_18452:
        /*003c*/ 	.word	0x00000000
        /*0040*/ 	.short	0x0005
        /*0042*/ 	.short	0x0020
        /*0044*/ 	.byte	0x00, 0xf5, 0x21, 0x00


	//----- nvinfo : EIATTR_KPARAM_INFO
	.align		4
.L_18453:
        /*0048*/ 	.byte	0x04, 0x17
        /*004a*/ 	.short	(.L_18455 - .L_18454)
.L_18454:
        /*004c*/ 	.word	0x00000000
        /*0050*/ 	.short	0x0004
        /*0052*/ 	.short	0x0018
        /*0054*/ 	.byte	0x00, 0xf5, 0x21, 0x00


	//----- nvinfo : EIATTR_KPARAM_INFO
	.align		4
.L_18455:
        /*0058*/ 	.byte	0x04, 0x17
        /*005a*/ 	.short	(.L_18457 - .L_18456)
.L_18456:
        /*005c*/ 	.word	0x00000000
        /*0060*/ 	.short	0x0003
        /*0062*/ 	.short	0x0010
        /*0064*/ 	.byte	0x00, 0xf5, 0x21, 0x00


	//----- nvinfo : EIATTR_KPARAM_INFO
	.align		4
.L_18457:
        /*0068*/ 	.byte	0x04, 0x17
        /*006a*/ 	.short	(.L_18459 - .L_18458)
.L_18458:
        /*006c*/ 	.word	0x00000000
        /*0070*/ 	.short	0x0002
        /*0072*/ 	.short	0x0008
        /*0074*/ 	.byte	0x00, 0xf0, 0x11, 0x00


	//----- nvinfo : EIATTR_KPARAM_INFO
	.align		4
.L_18459:
        /*0078*/ 	.byte	0x04, 0x17
        /*007a*/ 	.short	(.L_18461 - .L_18460)
.L_18460:
        /*007c*/ 	.word	0x00000000
        /*0080*/ 	.short	0x0001
        /*0082*/ 	.short	0x0004
        /*0084*/ 	.byte	0x00, 0xf0, 0x11, 0x00


	//----- nvinfo : EIATTR_KPARAM_INFO
	.align		4
.L_18461:
        /*0088*/ 	.byte	0x04, 0x17
        /*008a*/ 	.short	(.L_18463 - .L_18462)
.L_18462:
        /*008c*/ 	.word	0x00000000
        /*0090*/ 	.short	0x0000
        /*0092*/ 	.short	0x0000
        /*0094*/ 	.byte	0x00, 0xf0, 0x11, 0x00


	//----- nvinfo : EIATTR_SPARSE_MMA_MASK
	.align		4
.L_18463:
        /*0098*/ 	.byte	0x03, 0x50
        /*009a*/ 	.short	0x0000


	//----- nvinfo : EIATTR_MAXREG_COUNT
	.align		4
        /*009c*/ 	.byte	0x03, 0x1b
        /*009e*/ 	.short	0x00ff


	//----- nvinfo : EIATTR_NUM_BARRIERS
	.align		4
        /*00a0*/ 	.byte	0x02, 0x4c
        /*00a2*/ 	.byte	0x01
	.zero		1


	//----- nvinfo : EIATTR_MERCURY_ISA_VERSION
	.align		4
        /*00a4*/ 	.byte	0x03, 0x5f
        /*00a6*/ 	.short	0x0101


	//----- nvinfo : EIATTR_COOP_GROUP_MASK_REGIDS
	.align		4
        /*00a8*/ 	.byte	0x04, 0x29
        /*00aa*/ 	.short	(.L_18465 - .L_18464)


	//   ....[0]....
.L_18464:
        /*00ac*/ 	.word	0xffffffff


	//----- nvinfo : EIATTR_COOP_GROUP_INSTR_OFFSETS
	.align		4
.L_18465:
        /*00b0*/ 	.byte	0x04, 0x28
        /*00b2*/ 	.short	(.L_18467 - .L_18466)


	//   ....[0]....
.L_18466:
        /*00b4*/ 	.word	0x00000d70


	//----- nvinfo : EIATTR_VRC_CTA_INIT_COUNT
	.align		4
.L_18467:
        /*00b8*/ 	.byte	0x02, 0x4a
	.zero		1
	.zero		1


	//----- nvinfo : EIATTR_EXIT_INSTR_OFFSETS
	.align		4
        /*00bc*/ 	.byte	0x04, 0x1c
        /*00be*/ 	.short	(.L_18469 - .L_18468)


	//   ....[0]....
.L_18468:
        /*00c0*/ 	.word	0x00000050


	//   ....[1]....
        /*00c4*/ 	.word	0x00001290


	//----- nvinfo : EIATTR_MAX_THREADS
	.align		4
.L_18469:
        /*00c8*/ 	.byte	0x04, 0x05
        /*00ca*/ 	.short	(.L_18471 - .L_18470)
.L_18470:
        /*00cc*/ 	.word	0x00000080
        /*00d0*/ 	.word	0x00000001
        /*00d4*/ 	.word	0x00000001


	//----- nvinfo : EIATTR_CRS_STACK_SIZE
	.align		4
.L_18471:
        /*00d8*/ 	.byte	0x04, 0x1e
        /*00da*/ 	.short	(.L_18473 - .L_18472)
.L_18472:
        /*00dc*/ 	.word	0x00000000


	//----- nvinfo : EIATTR_CBANK_PARAM_SIZE
	.align		4
.L_18473:
        /*00e0*/ 	.byte	0x03, 0x19
        /*00e2*/ 	.short	0x0034


	//----- nvinfo : EIATTR_PARAM_CBANK
	.align		4
        /*00e4*/ 	.byte	0x04, 0x0a
        /*00e6*/ 	.short	(.L_18475 - .L_18474)
	.align		4
.L_18474:
        /*00e8*/ 	.word	index@(.nv.constant0._Z9cuda_gemmIiLi128ELi2ELi1ELi256ELi128ELi128ELi64ELi1ELi1EEviiiPT_S1_S1_iii)
        /*00ec*/ 	.short	0x0380
        /*00ee*/ 	.short	0x0034


	//----- nvinfo : EIATTR_SW_WAR
	.align		4
.L_18475:
        /*00f0*/ 	.byte	0x04, 0x36
        /*00f2*/ 	.short	(.L_18477 - .L_18476)
.L_18476:
        /*00f4*/ 	.word	0x00000008
.L_18477:


//--------------------- .nv.info._Z9cuda_gemmIiLi128ELi2ELi1ELi256ELi128ELi128ELi64ELi1ELi0EEviiiPT_S1_S1_iii --------------------------
	.section	.nv.info._Z9cuda_gemmIiLi128ELi2ELi1ELi256ELi128ELi128ELi64ELi1ELi0EEviiiPT_S1_S1_iii,"",@"SHT_CUDA_INFO"
	.sectionflags	@""
	.align	4


	//----- nvinfo : EIATTR_CUDA_API_VERSION
	.align		4
        /*0000*/ 	.byte	0x04, 0x37
        /*0002*/ 	.short	(.L_18479 - .L_18478)
.L_18478:
        /*0004*/ 	.word	0x00000082


	//----- nvinfo : EIATTR_KPARAM_INFO
	.align		4
.L_18479:
        /*0008*/ 	.byte	0x04, 0x17
        /*000a*/ 	.short	(.L_18481 - .L_18480)
.L_18480:
        /*000c*/ 	.word	0x00000000
        /*0010*/ 	.short	0x0008
        /*0012*/ 	.short	0x0030
        /*0014*/ 	.byte	0x00, 0xf0, 0x11, 0x00


	//----- nvinfo : EIATTR_KPARAM_INFO
	.align		4
.L_18481:
        /*0018*/ 	.byte	0x04, 0x17
        /*001a*/ 	.short	(.L_18483 - .L_18482)
.L_18482:
        /*001c*/ 	.word	0x00000000
        /*0020*/ 	.short	0x0007
        /*0022*/ 	.short	0x002c
        /*0024*/ 	.byte	0x00, 0xf0, 0x11, 0x00


	//----- nvinfo : EIATTR_KPARAM_INFO
	.align		4
.L_18483:
        /*0028*/ 	.byte	0x04, 0x17
        /*002a*/ 	.short	(.L_18485 - .L_18484)
.L_18484:
        /*002c*/ 	.word	0x00000000
        /*0030*/ 	.short	0x0006
        /*0032*/ 	.short	0x0028
        /*0034*/ 	.byte	0x00, 0xf0, 0x11, 0x00


	//----- nvinfo : EIATTR_KPARAM_INFO
	.align		4
.L_18485:
        /*0038*/ 	.byte	0x04, 0x17
        /*003a*/ 	.short	(.L_18487 - .L_18486)
.L_18486:
        /*003c*/ 	.word	0x00000000
        /*0040*/ 	.short	0x0005
        /*0042*/ 	.short	0x0020
        /*0044*/ 	.byte	0x00, 0xf5, 0x21, 0x00


	//----- nvinfo : EIATTR_KPARAM_INFO
	.align		4
.L_18487:
        /*0048*/ 	.byte	0x04, 0x17
        /*004a*/ 	.short	(.L_18489 - .L_18488)
.L_18488:
        /*004c*/ 	.word	0x00000000
        /*0050*/ 	.short	0x0004
        /*0052*/ 	.short	0x0018
        /*0054*/ 	.byte	0x00, 0xf5, 0x21, 0x00


	//----- nvinfo : EIATTR_KPARAM_INFO
	.align		4
.L_18489:
        /*0058*/ 	.byte	0x04, 0x17
        /*005a*/ 	.short	(.L_18491 - .L_18490)
.L_18490:
        /*005c*/ 	.word	0x00000000
        /*0060*/ 	.short	0x0003
        /*0062*/ 	.short	0x0010
        /*0064*/ 	.byte	0x00, 0xf5, 0x21, 0x00


	//----- nvinfo : EIATTR_KPARAM_INFO
	.align		4
.L_18491:
        /*0068*/ 	.byte	0x04, 0x17
        /*006a*/ 	.short	(.L_18493 - .L_18492)
.L_18492:
        /*006c*/ 	.word	0x00000000
        /*0070*/ 	.short	0x0002
        /*0072*/ 	.short	0x0008
        /*0074*/ 	.byte	0x00, 0xf0, 0x11, 0x00


	//----- nvinfo : EIATTR_KPARAM_INFO
	.align		4
.L_18493:
        /*0078*/ 	.byte	0x04, 0x17
        /*007a*/ 	.short	(.L_18495 - .L_18494)
.L_18494:
        /*007c*/ 	.word	0x00000000
        /*0080*/ 	.short	0x0001
        /*0082*/ 	.short	0x0004
        /*0084*/ 	.byte	0x00, 0xf0, 0x11, 0x00


	//----- nvinfo : EIATTR_KPARAM_INFO
	.align		4
.L_18495:
        /*0088*/ 	.byte	0x04, 0x17
        /*008a*/ 	.short	(.L_18497 - .L_18496)
.L_18496:
        /*008c*/ 	.word	0x00000000
        /*0090*/ 	.short	0x0000
        /*0092*/ 	.short	0x0000
        /*0094*/ 	.byte	0x00, 0xf0, 0x11, 0x00


	//----- nvinfo : EIATTR_SPARSE_MMA_MASK
	.align		4
.L_18497:
        /*0098*/ 	.byte	0x03, 0x50
        /*009a*/ 	.short	0x0000


	//----- nvinfo : EIATTR_MAXREG_COUNT
	.align		4
        /*009c*/ 	.byte	0x03, 0x1b
        /*009e*/ 	.short	0x00ff


	//----- nvinfo : EIATTR_NUM_BARRIERS
	.align		4
        /*00a0*/ 	.byte	0x02, 0x4c
        /*00a2*/ 	.byte	0x01
	.zero		1


	//----- nvinfo : EIATTR_MERCURY_ISA_VERSION
	.align		4
        /*00a4*/ 	.byte	0x03, 0x5f
        /*00a6*/ 	.short	0x0101


	//----- nvinfo : EIATTR_COOP_GROUP_MASK_REGIDS
	.align		4
        /*00a8*/ 	.byte	0x04, 0x29
        /*00aa*/ 	.short	(.L_18499 - .L_18498)


	//   ....[0]....
.L_18498:
        /*00ac*/ 	.word	0xffffffff


	//   ....[1]....
        /*00b0*/ 	.word	0xffffffff


	//   ....[2]....
        /*00b4*/ 	.word	0xffffffff


	//   ....[3]....
        /*00b8*/ 	.word	0xffffffff


	//   ....[4]....
        /*00bc*/ 	.word	0xffffffff


	//   ....[5]....
        /*00c0*/ 	.word	0xffffffff


	//   ....[6]....
        /*00c4*/ 	.word	0xffffffff


	//   ....[7]....
        /*00c8*/ 	.word	0xffffffff


	//   ....[8]....
        /*00cc*/ 	.word	0xffffffff


	//   ....[9]....
        /*00d0*/ 	.word	0xffffffff


	//   ....[10]....
        /*00d4*/ 	.word	0xffffffff


	//   ....[11]....
        /*00d8*/ 	.word	0xffffffff


	//   ....[12]....
        /*00dc*/ 	.word	0xffffffff


	//   ....[13]....
        /*00e0*/ 	.word	0xffffffff


	//   ....[14]....
        /*00e4*/ 	.word	0xffffffff


	//   ....[15]....
        /*00e8*/ 	.word	0xffffffff


	//   ....[16]....
        /*00ec*/ 	.word	0xffffffff


	//   ....[17]....
        /*00f0*/ 	.word	0x05000049


	//   ....[18]....
        /*00f4*/ 	.word	0x05000049


	//   ....[19]....
        /*00f8*/ 	.word	0x05000049


	//   ....[20]....
        /*00fc*/ 	.word	0x05000049


	//   ....[21]....
        /*0100*/ 	.word	0x05000049


	//   ....[22]....
        /*0104*/ 	.word	0x05000049


	//   ....[23]....
        /*0108*/ 	.word	0x05000049


	//   ....[24]....
        /*010c*/ 	.word	0x05000049


	//   ....[25]....
        /*0110*/ 	.word	0x05000049


	//   ....[26]....
        /*0114*/ 	.word	0x05000049


	//   ....[27]....
        /*0118*/ 	.word	0x05000049


	//   ....[28]....
        /*011c*/ 	.word	0x05000049


	//   ....[29]....
        /*0120*/ 	.word	0x05000049


	//   ....[30]....
        /*0124*/ 	.word	0x05000049


	//   ....[31]....
        /*0128*/ 	.word	0x05000049


	//   ....[32]....
        /*012c*/ 	.word	0x05000049


	//----- nvinfo : EIATTR_COOP_GROUP_INSTR_OFFSETS
	.align		4
.L_18499:
        /*0130*/ 	.byte	0x04, 0x28
        /*0132*/ 	.short	(.L_18501 - .L_18500)


	//   ....[0]....
.L_18500:
        /*0134*/ 	.word	0x000018d0


	//   ....[1]....
        /*0138*/ 	.word	0x00001930


	//   ....[2]....
        /*013c*/ 	.word	0x00001990


	//   ....[3]....
        /*0140*/ 	.word	0x000019f0


	//   ....[4]....
        /*0144*/ 	.word	0x00001a50


	//   ....[5]....
        /*0148*/ 	.word	0x00001ab0


	//   ....[6]....
        /*014c*/ 	.word	0x00001b10


	//   ....[7]....
        /*0150*/ 	.word	0x00001b70


	//   ....[8]....
        /*0154*/ 	.word	0x00001bd0


	//   ....[9]....
        /*0158*/ 	.word	0x00001c30


	//   ....[10]....
        /*015c*/ 	.word	0x00001c90


	//   ....[11]....
        /*0160*/ 	.word	0x00001cf0


	//   ....[12]....
        /*0164*/ 	.word	0x00001d50


	//   ....[13]....
        /*0168*/ 	.word	0x00001db0


	//   ....[14]....
        /*016c*/ 	.word	0x00001e10


	//   ....[15]....
        /*0170*/ 	.word	0x00001e70


	//   ....[16]....
        /*0174*/ 	.word	0x00002360


	//   ....[17]....
        /*0178*/ 	.word	0x00002970


	//   ....[18]....
        /*017c*/ 	.word	0x00002a00


	//   ....[19]....
        /*0180*/ 	.word	0x00002a90


	//   ....[20]....
        /*0184*/ 	.word	0x00002b20


	//   ....[21]....
        /*0188*/ 	.word	0x00002bb0


	//   ....[22]....
        /*018c*/ 	.word	0x00002c50


	//   ....[23]....
        /*0190*/ 	.word	0x00002cf0


	//   ....[24]....
        /*0194*/ 	.word	0x00002d80


	//   ....[25]....
        /*0198*/ 	.word	0x00002e20


	//   ....[26]....
        /*019c*/ 	.word	0x00002eb0


	//   ....[27]....
        /*01a0*/ 	.word	0x00002f40


	//   ....[28]....
        /*01a4*/ 	.word	0x00002fe0


	//   ....[29]....
        /*01a8*/ 	.word	0x00003070


	//   ....[30]....
        /*01ac*/ 	.word	0x00003100


	//   ....[31]....
        /*01b0*/ 	.word	0x000031a0


	//   ....[32]....
        /*01b4*/ 	.word	0x00003230


	//----- nvinfo : EIATTR_VRC_CTA_INIT_COUNT
	.align		4
.L_18501:
        /*01b8*/ 	.byte	0x02, 0x4a
	.zero		1
	.zero		1


	//----- nvinfo : EIATTR_EXIT_INSTR_OFFSETS
	.align		4
        /*01bc*/ 	.byte	0x04, 0x1c
        /*01be*/ 	.short	(.L_18503 - .L_18502)


	//   ....[0]....
.L_18502:
        /*01c0*/ 	.word	0x000001d0


	//   ....[1]....
        /*01c4*/ 	.word	0x00002920


	//----- nvinfo : EIATTR_MAX_THREADS
	.align		4
.L_18503:
        /*01c8*/ 	.byte	0x04, 0x05
        /*01ca*/ 	.short	(.L_18505 - .L_18504)
.L_18504:
        /*01cc*/ 	.word	0x00000080
        /*01d0*/ 	.word	0x00000001
        /*01d4*/ 	.word	0x00000001


	//----- nvinfo : EIATTR_CRS_STACK_SIZE
	.align		4
.L_18505:
        /*01d8*/ 	.byte	0x04, 0x1e
        /*01da*/ 	.short	(.L_18507 - .L_18506)
.L_18506:
        /*01dc*/ 	.word	0x00000000


	//----- nvinfo : EIATTR_CBANK_PARAM_SIZE
	.align		4
.L_18507:
        /*01e0*/ 	.byte	0x03, 0x19
        /*01e2*/ 	.short	0x0034


	//----- nvinfo : EIATTR_PARAM_CBANK
	.align		4
        /*01e4*/ 	.byte	0x04, 0x0a
        /*01e6*/ 	.short	(.L_18509 - .L_18508)
	.align		4
.L_18508:
        /*01e8*/ 	.word	index@(.nv.constant0._Z9cuda_gemmIiLi128ELi2ELi1ELi256ELi128ELi128ELi64ELi1ELi0EEviiiPT_S1_S1_iii)
        /*01ec*/ 	.short	0x0380
        /*01ee*/ 	.short	0x0034


	//----- nvinfo : EIATTR_SW_WAR
	.align		4
.L_18509:
        /*01f0*/ 	.byte	0x04, 0x36
        /*01f2*/ 	.short	(.L_18511 - .L_18510)
.L_18510:
        /*01f4*/ 	.word	0x00000008
.L_18511:


//--------------------- .nv.info._Z9cuda_gemmIiLi128ELi2ELi1ELi256ELi128ELi128ELi64ELi0ELi1EEviiiPT_S1_S1_iii --------------------------
	.section	.nv.info._Z9cuda_gemmIiLi128ELi2ELi1ELi256ELi128ELi128ELi64ELi0ELi1EEviiiPT_S1_S1_iii,"",@"SHT_CUDA_INFO"
	.sectionflags	@""
	.align	4


	//----- nvinfo : EIATTR_CUDA_API_VERSION
	.align		4
        /*0000*/ 	.byte	0x04, 0x37
        /*0002*/ 	.short	(.L_18513 - .L_18512)
.L_18512:
        /*0004*/ 	.word	0x00000082


	//----- nvinfo : EIATTR_KPARAM_INFO
	.align		4
.L_18513:
        /*0008*/ 	.byte	0x04, 0x17
        /*000a*/ 	.short	(.L_18515 - .L_18514)
.L_18514:
        /*000c*/ 	.word	0x00000000
        /*0010*/ 	.short	0x0008
        /*0012*/ 	.short	0x0030
        /*0014*/ 	.byte	0x00, 0xf0, 0x11, 0x00


	//----- nvinfo : EIATTR_KPARAM_INFO
	.align		4
.L_18515:
        /*0018*/ 	.byte	0x04, 0x17
        /*001a*/ 	.short	(.L_18517 - .L_18516)
.L_18516:
        /*001c*/ 	.word	0x00000000
        /*0020*/ 	.short	0x0007
        /*0022*/ 	.short	0x002c
        /*0024*/ 	.byte	0x00, 0xf0, 0x11, 0x00


	//----- nvinfo : EIATTR_KPARAM_INFO
	.align		4
.L_18517:
        /*0028*/ 	.byte	0x04, 0x17
        /*002a*/ 	.short	(.L_18519 - .L_18518)
.L_18518:
        /*002c*/ 	.word	0x00000000
        /*0030*/ 	.short	0x0006
        /*0032*/ 	.short	0x0028
        /*0034*/ 	.byte	0x00, 0xf0, 0x11, 0x00


	//----- nvinfo : EIATTR_KPARAM_INFO
	.align		4
.L_18519:
        /*0038*/ 	.byte	0x04, 0x17
        /*003a*/ 	.short	(.L_18521 - .L_18520)
.L_18520:
        /*003c*/ 	.word	0x00000000
        /*0040*/ 	.short	0x0005
        /*0042*/ 	.short	0x0020
        /*0044*/ 	.byte	0x00, 0xf5, 0x21, 0x00


	//----- nvinfo : EIATTR_KPARAM_INFO
	.align		4
.L_18521:
        /*0048*/ 	.byte	0x04, 0x17
        /*004a*/ 	.short	(.L_18523 - .L_18522)
.L_18522:
        /*004c*/ 	.word	0x00000000
        /*0050*/ 	.short	0x0004
        /*0052*/ 	.short	0x0018
        /*0054*/ 	.byte	0x00, 0xf5, 0x21, 0x00


	//----- nvinfo : EIATTR_KPARAM_INFO
	.align		4
.L_18523:
        /*0058*/ 	.byte	0x04, 0x17
        /*005a*/ 	.short	(.L_18525 - .L_18524)
.L_18524:
        /*005c*/ 	.word	0x00000000
        /*0060*/ 	.short	0x0003
        /*0062*/ 	.short	0x0010
        /*0064*/ 	.byte	0x00, 0xf5, 0x21, 0x00


	//----- nvinfo : EIATTR_KPARAM_INFO
	.align		4
.L_18525:
        /*0068*/ 	.byte	0x04, 0x17
        /*006a*/ 	.short	(.L_18527 - .L_18526)
.L_18526:
        /*006c*/ 	.word	0x00000000
        /*0070*/ 	.short	0x0002
        /*0072*/ 	.short	0x0008
        /*0074*/ 	.byte	0x00, 0xf0, 0x11, 0x00


	//----- nvinfo : EIATTR_KPARAM_INFO
	.align		4
.L_18527:
        /*0078*/ 	.byte	0x04, 0x17
        /*007a*/ 	.short	(.L_18529 - .L_18528)
.L_18528:
        /*007c*/ 	.word	0x00000000
        /*0080*/ 	.short	0x0001
        /*0082*/ 	.short	0x0004
        /*0084*/ 	.byte	0x00, 0xf0, 0x11, 0x00


	//----- nvinfo : EIATTR_KPARAM_INFO
	.align		4
.L_18529:
        /*0088*/ 	.byte	0x04, 0x17
        /*008a*/ 	.short	(.L_18531 - .L_18530)
.L_18530:
        /*008c*/ 	.word	0x00000000
        /*0090*/ 	.short	0x0000
        /*0092*/ 	.short	0x0000
        /*0094*/ 	.byte	0x00, 0xf0, 0x11, 0x00


	//----- nvinfo : EIATTR_SPARSE_MMA_MASK
	.align		4
.L_18531:
        /*0098*/ 	.byte	0x03, 0x50
        /*009a*/ 	.short	0x0000


	//----- nvinfo : EIATTR_MAXREG_COUNT
	.align		4
        /*009c*/ 	.byte	0x03, 0x1b
        /*009e*/ 	.short	0x00ff


	//----- nvinfo : EIATTR_NUM_BARRIERS
	.align		4
        /*00a0*/ 	.byte	0x02, 0x4c
        /*00a2*/ 	.byte	0x01
	.zero		1


	//----- nvinfo : EIATTR_MERCURY_ISA_VERSION
	.align		4
        /*00a4*/ 	.byte	0x03, 0x5f
        /*00a6*/ 	.short	0x0101


	//----- nvinfo : EIATTR_COOP_GROUP_MASK_REGIDS
	.align		4
        /*00a8*/ 	.byte	0x04, 0x29
        /*00aa*/ 	.short	(.L_18533 - .L_18532)


	//   ....[0]....
.L_18532:
        /*00ac*/ 	.word	0xffffffff


	//----- nvinfo : EIATTR_COOP_GROUP_INSTR_OFFSETS
	.align		4
.L_18533:
        /*00b0*/ 	.byte	0x04, 0x28
        /*00b2*/ 	.short	(.L_18535 - .L_18534)


	//   ....[0]....
.L_18534:
        /*00b4*/ 	.word	0x00000f00


	//----- nvinfo : EIATTR_VRC_CTA_INIT_COUNT
	.align		4
.L_18535:
        /*00b8*/ 	.byte	0x02, 0x4a
	.zero		1
	.zero		1


	//----- nvinfo : EIATTR_EXIT_INSTR_OFFSETS
	.align		4
        /*00bc*/ 	.byte	0x04, 0x1c
        /*00be*/ 	.short	(.L_18537 - .L_18536)


	//   ....[0]....
.L_18536:
        /*00c0*/ 	.word	0x00000060


	//   ....[1]....
        /*00c4*/ 	.word	0x000015c0


	//----- nvinfo : EIATTR_MAX_THREADS
	.align		4
.L_18537:
        /*00c8*/ 	.byte	0x04, 0x05
        /*00ca*/ 	.short	(.L_18539 - .L_18538)
.L_18538:
        /*00cc*/ 	.word	0x00000080
        /*00d0*/ 	.word	0x00000001
        /*00d4*/ 	.word	0x00000001


	//----- nvinfo : EIATTR_CRS_STACK_SIZE
	.align		4
.L_18539:
        /*00d8*/ 	.byte	0x04, 0x1e
        /*00da*/ 	.short	(.L_18541 - .L_18540)
.L_18540:
        /*00dc*/ 	.word	0x00000000


	//----- nvinfo : EIATTR_CBANK_PARAM_SIZE
	.align		4
.L_18541:
        /*00e0*/ 	.byte	0x03, 0x19
        /*00e2*/ 	.short	0x0034


	//----- nvinfo : EIATTR_PARAM_CBANK
	.align		4
        /*00e4*/ 	.byte	0x04, 0x0a
        /*00e6*/ 	.short	(.L_18543 - .L_18542)
	.align		4
.L_18542:
        /*00e8*/ 	.word	index@(.nv.constant0._Z9cuda_gemmIiLi128ELi2ELi1ELi256ELi128ELi128ELi64ELi0ELi1EEviiiPT_S1_S1_iii)
        /*00ec*/ 	.short	0x0380
        /*00ee*/ 	.short	0x0034


	//----- nvinfo : EIATTR_SW_WAR
	.align		4
.L_18543:
        /*00f0*/ 	.byte	0x04, 0x36
        /*00f2*/ 	.short	(.L_18545 - .L_18544)
.L_18544:
        /*00f4*/ 	.word	0x00000008
.L_18545:


//--------------------- .nv.info._Z9cuda_gemmIiLi128ELi2ELi1ELi256ELi128ELi128ELi64ELi0ELi0EEviiiPT_S1_S1_iii --------------------------
	.section	.nv.info._Z9cuda_gemmIiLi128ELi2ELi1ELi256ELi128ELi128ELi64ELi0ELi0EEviiiPT_S1_S1_iii,"",@"SHT_CUDA_INFO"
	.sectionflags	@""
	.align	4


	//----- nvinfo : EIATTR_CUDA_API_VERSION
	.align		4
        /*0000*/ 	.byte	0x04, 0x37
        /*0002*/ 	.short	(.L_18547 - .L_18546)
.L_18546:
        /*0004*/ 	.word	0x00000082


	//----- nvinfo : EIATTR_KPARAM_INFO
	.align		4
.L_18547:
        /*0008*/ 	.byte	0x04, 0x17
        /*000a*/ 	.short	(.L_18549 - .L_18548)
.L_18548:
        /*000c*/ 	.word	0x00000000
        /*0010*/ 	.short	0x0008
        /*0012*/ 	.short	0x0030
        /*0014*/ 	.byte	0x00, 0xf0, 0x11, 0x00


	//----- nvinfo : EIATTR_KPARAM_INFO
	.align		4
.L_18549:
        /*0018*/ 	.byte	0x04, 0x17
        /*001a*/ 	.short	(.L_18551 - .L_18550)
.L_18550:
        /*001c*/ 	.word	0x00000000
        /*0020*/ 	.short	0x0007
        /*0022*/ 	.short	0x002c
        /*0024*/ 	.byte	0x00, 0xf0, 0x11, 0x00


	//----- nvinfo : EIATTR_KPARAM_INFO
	.align		4
.L_18551:
        /*0028*/ 	.byte	0x04, 0x17
        /*002a*/ 	.short	(.L_18553 - .L_18552)
.L_18552:
        /*002c*/ 	.word	0x00000000
        /*0030*/ 	.short	0x0006
        /*0032*/ 	.short	0x0028
        /*0034*/ 	.byte	0x00, 0xf0, 0x11, 0x00


	//----- nvinfo : EIATTR_KPARAM_INFO
	.align		4
.L_18553:
        /*0038*/ 	.byte	0x04, 0x17
        /*003a*/ 	.short	(.L_18555 - .L_18554)
.L_18554:
        /*003c*/ 	.word	0x00000000
        /*0040*/ 	.short	0x0005
        /*0042*/ 	.short	0x0020
        /*0044*/ 	.byte	0x00, 0xf5, 0x21, 0x00


	//----- nvinfo : EIATTR_KPARAM_INFO
	.align		4
.L_18555:
        /*0048*/ 	.byte	0x04, 0x17
        /*004a*/ 	.short	(.L_18557 - .L_18556)
.L_18556:
        /*004c*/ 	.word	0x00000000
        /*0050*/ 	.short	0x0004
        /*0052*/ 	.short	0x0018
        /*0054*/ 	.byte	0x00, 0xf5, 0x21, 0x00


	//----- nvinfo : EIATTR_KPARAM_INFO
	.align		4
.L_18557:
        /*0058*/ 	.byte	0x04, 0x17
        /*005a*/ 	.short	(.L_18559 - .L_18558)
.L_18558:
        /*005c*/ 	.word	0x00000000
        /*0060*/ 	.short	0x0003
        /*0062*/ 	.short	0x0010
        /*0064*/ 	.byte	0x00, 0xf5, 0x21, 0x00


	//----- nvinfo : EIATTR_KPARAM_INFO
	.align		4
.L_18559:
        /*0068*/ 	.byte	0x04, 0x17
        /*006a*/ 	.short	(.L_18561 - .L_18560)
.L_18560:
        /*006c*/ 	.word	0x00000000
        /*0070*/ 	.short	0x0002
        /*0072*/ 	.short	0x0008
        /*0074*/ 	.byte	0x00, 0xf0, 0x11, 0x00


	//----- nvinfo : EIATTR_KPARAM_INFO
	.align		4
.L_18561:
        /*0078*/ 	.byte	0x04, 0x17
        /*007a*/ 	.short	(.L_18563 - .L_18562)
.L_18562:
        /*007c*/ 	.word	0x00000000
        /*0080*/ 	.short	0x0001
        /*0082*/ 	.short	0x0004
        /*0084*/ 	.byte	0x00, 0xf0, 0x11, 0x00


	//----- nvinfo : EIATTR_KPARAM_INFO
	.align		4
.L_18563:
        /*0088*/ 	.byte	0x04, 0x17
        /*008a*/ 	.short	(.L_18565 - .L_18564)
.L_18564:
        /*008c*/ 	.word	0x00000000
        /*0090*/ 	.short	0x0000
        /*0092*/ 	.short	0x0000
        /*0094*/ 	.byte	0x00, 0xf0, 0x11, 0x00


	//----- nvinfo : EIATTR_SPARSE_MMA_MASK
	.align		4
.L_18565:
        /*0098*/ 	.byte	0x03, 0x50
        /*009a*/ 	.short	0x0000


	//----- nvinfo : EIATTR_MAXREG_COUNT
	.align		4
        /*009c*/ 	.byte	0x03, 0x1b
        /*009e*/ 	.short	0x00ff


	//----- nvinfo : EIATTR_NUM_BARRIERS
	.align		4
        /*00a0*/ 	.byte	0x02, 0x4c
        /*00a2*/ 	.byte	0x01
	.zero		1


	//----- nvinfo : EIATTR_MERCURY_ISA_VERSION
	.align		4
        /*00a4*/ 	.byte	0x03, 0x5f
        /*00a6*/ 	.short	0x0101


	//----- nvinfo : EIATTR_COOP_GROUP_MASK_REGIDS
	.align		4
        /*00a8*/ 	.byte	0x04, 0x29
        /*00aa*/ 	.short	(.L_18567 - .L_18566)


	//   ....[0]....
.L_18566:
        /*00ac*/ 	.word	0xffffffff


	//   ....[1]....
        /*00b0*/ 	.word	0xffffffff


	//   ....[2]....
        /*00b4*/ 	.word	0xffffffff


	//   ....[3]....
        /*00b8*/ 	.word	0xffffffff


	//   ....[4]....
        /*00bc*/ 	.word	0xffffffff


	//   ....[5]....
        /*00c0*/ 	.word	0xffffffff


	//   ....[6]....
        /*00c4*/ 	.word	0xffffffff


	//   ....[7]....
        /*00c8*/ 	.word	0xffffffff


	//   ....[8]....
        /*00cc*/ 	.word	0xffffffff


	//   ....[9]....
        /*00d0*/ 	.word	0xffffffff


	//   ....[10]....
        /*00d4*/ 	.word	0xffffffff


	//   ....[11]....
        /*00d8*/ 	.word	0xffffffff


	//   ....[12]....
        /*00dc*/ 	.word	0xffffffff


	//   ....[13]....
        /*00e0*/ 	.word	0xffffffff


	//   ....[14]....
        /*00e4*/ 	.word	0xffffffff


	//   ....[15]....
        /*00e8*/ 	.word	0xffffffff


	//   ....[16]....
        /*00ec*/ 	.word	0xffffffff


	//   ....[17]....
        /*00f0*/ 	.word	0x0500004c


	//   ....[18]....
        /*00f4*/ 	.word	0x0500004c


	//   ....[19]....
        /*00f8*/ 	.word	0x0500004c


	//   ....[20]....
        /*00fc*/ 	.word	0x0500004c


	//   ....[21]....
        /*0100*/ 	.word	0x0500004c


	//   ....[22]....
        /*0104*/ 	.word	0x0500004c


	//   ....[23]....
        /*0108*/ 	.word	0x0500004c


	//   ....[24]....
        /*010c*/ 	.word	0x0500004c


	//   ....[25]....
        /*0110*/ 	.word	0x0500004c


	//   ....[26]....
        /*0114*/ 	.word	0x0500004c


	//   ....[27]....
        /*0118*/ 	.word	0x0500004c


	//   ....[28]....
        /*011c*/ 	.word	0x0500004c


	//   ....[29]....
        /*0120*/ 	.word	0x0500004c


	//   ....[30]....
        /*0124*/ 	.word	0x0500004c


	//   ....[31]....
        /*0128*/ 	.word	0x0500004c


	//   ....[32]....
        /*012c*/ 	.word	0x0500004c


	//----- nvinfo : EIATTR_COOP_GROUP_INSTR_OFFSETS
	.align		4
.L_18567:
        /*0130*/ 	.byte	0x04, 0x28
        /*0132*/ 	.short	(.L_18569 - .L_18568)


	//   ....[0]....
.L_18568:
        /*0134*/ 	.word	0x00001980


	//   ....[1]....
        /*0138*/ 	.word	0x000019e0


	//   ....[2]....
        /*013c*/ 	.word	0x00001a40


	//   ....[3]....
        /*0140*/ 	.word	0x00001aa0


	//   ....[4]....
        /*0144*/ 	.word	0x00001b00


	//   ....[5]....
        /*0148*/ 	.word	0x00001b60


	//   ....[6]....
        /*014c*/ 	.word	0x00001bc0


	//   ....[7]....
        /*0150*/ 	.word	0x00001c20


	//   ....[8]....
        /*0154*/ 	.word	0x00001c80


	//   ....[9]....
        /*0158*/ 	.word	0x00001ce0


	//   ....[10]....
        /*015c*/ 	.word	0x00001d40


	//   ....[11]....
        /*0160*/ 	.word	0x00001da0


	//   ....[12]....
        /*0164*/ 	.word	0x00001e00


	//   ....[13]....
        /*0168*/ 	.word	0x00001e60


	//   ....[14]....
        /*016c*/ 	.word	0x00001ec0


	//   ....[15]....
        /*0170*/ 	.word	0x00001f20


	//   ....[16]....
        /*0174*/ 	.word	0x00002410


	//   ....[17]....
        /*0178*/ 	.word	0x00003520


	//   ....[18]....
        /*017c*/ 	.word	0x000035b0


	//   ....[19]....
        /*0180*/ 	.word	0x00003650


	//   ....[20]....
        /*0184*/ 	.word	0x000036e0


	//   ....[21]....
        /*0188*/ 	.word	0x00003780


	//   ....[22]....
        /*018c*/ 	.word	0x00003810


	//   ....[23]....
        /*0190*/ 	.word	0x000038b0


	//   ....[24]....
        /*0194*/ 	.word	0x00003940


	//   ....[25]....
        /*0198*/ 	.word	0x000039d0


	//   ....[26]....
        /*019c*/ 	.word	0x00003a60


	//   ....[27]....
        /*01a0*/ 	.word	0x00003af0


	//   ....[28]....
        /*01a4*/ 	.word	0x00003b90


	//   ....[29]....
        /*01a8*/ 	.word	0x00003c20


	//   ....[30]....
        /*01ac*/ 	.word	0x00003cb0


	//   ....[31]....
        /*01b0*/ 	.word	0x00003d50


	//   ....[32]....
        /*01b4*/ 	.word	0x00003de0


	//----- nvinfo : EIATTR_VRC_CTA_INIT_COUNT
	.align		4
.L_18569:
        /*01b8*/ 	.byte	0x02, 0x4a
	.zero		1
	.zero		1


	//----- nvinfo : EIATTR_EXIT_INSTR_OFFSETS
	.align		4
        /*01bc*/ 	.byte	0x04, 0x1c
        /*01be*/ 	.short	(.L_18571 - .L_18570)


	//   ....[0]....
.L_18570:
        /*01c0*/ 	.word	0x000001a0


	//   ....[1]....
        /*01c4*/ 	.word	0x000034d0


	//----- nvinfo : EIATTR_MAX_THREADS
	.align		4
.L_18571:
        /*01c8*/ 	.byte	0x04, 0x05
        /*01ca*/ 	.short	(.L_18573 - .L_18572)
.L_18572:
        /*01cc*/ 	.word	0x00000080
        /*01d0*/ 	.word	0x00000001
        /*01d4*/ 	.word	0x00000001


	//----- nvinfo : EIATTR_CRS_STACK_SIZE
	.align		4
.L_18573:
        /*01d8*/ 	.byte	0x04, 0x1e
        /*01da*/ 	.short	(.L_18575 - .L_18574)
.L_18574:
        /*01dc*/ 	.word	0x00000000


	//----- nvinfo : EIATTR_CBANK_PARAM_SIZE
	.align		4
.L_18575:
        /*01e0*/ 	.byte	0x03, 0x19
        /*01e2*/ 	.short	0x0034


	//----- nvinfo : EIATTR_PARAM_CBANK
	.align		4
        /*01e4*/ 	.byte	0x04, 0x0a
        /*01e6*/ 	.short	(.L_18577 - .L_18576)
	.align		4
.L_18576:
        /*01e8*/ 	.word	index@(.nv.constant0._Z9cuda_gemmIiLi128ELi2ELi1ELi256ELi128ELi128ELi64ELi0ELi0EEviiiPT_S1_S1_iii)
        /*01ec*/ 	.short	0x0380
        /*01ee*/ 	.short	0x0034


	//----- nvinfo : EIATTR_SW_WAR
	.align		4
.L_18577:
        /*01f0*/ 	.byte	0x04, 0x36
        /*01f2*/ 	.short	(.L_18579 - .L_18578)
.L_18578:
        /*01f4*/ 	.word	0x00000008
.L_18579:


//--------------------- .nv.info._Z9cuda_gemmIiLi128ELi2ELi1ELi256ELi64ELi64ELi64ELi1ELi1EEviiiPT_S1_S1_iii --------------------------
	.section	.nv.info._Z9cuda_gemmIiLi128ELi2ELi1ELi256ELi64ELi64ELi64ELi1ELi1EEviiiPT_S1_S1_iii,"",@"SHT_CUDA_INFO"
	.sectionflags	@""
	.align	4


	//----- nvinfo : EIATTR_CUDA_API_VERSION
	.align		4
        /*0000*/ 	.byte	0x04, 0x37
        /*0002*/ 	.short	(.L_18581 - .L_18580)
.L_18580:
        /*0004*/ 	.word	0x00000082


	//----- nvinfo : EIATTR_KPARAM_INFO
	.align		4
.L_18581:
        /*0008*/ 	.byte	0x04, 0x17
        /*000a*/ 	.short	(.L_18583 - .L_18582)
.L_18582:
        /*000c*/ 	.word	0x00000000
        /*0010*/ 	.short	0x0008
        /*0012*/ 	.short	0x0030
        /*0014*/ 	.byte	0x00, 0xf0, 0x11, 0x00


	//----- nvinfo : EIATTR_KPARAM_INFO
	.align		4
.L_18583:
        /*0018*/ 	.byte	0x04, 0x17
        /*001a*/ 	.short	(.L_18585 - .L_18584)
.L_18584:
        /*001c*/ 	.word	0x00000000
        /*0020*/ 	.short	0x0007
        /*0022*/ 	.short	0x002c
        /*0024*/ 	.byte	0x00, 0xf0, 0x11, 0x00


	//----- nvinfo : EIATTR_KPARAM_INFO
	.align		4
.L_18585:
        /*0028*/ 	.byte	0x04, 0x17
        /*002a*/ 	.short	(.L_18587 - .L_18586)
.L_18586:
        /*002c*/ 	.word	0x00000000
        /*0030*/ 	.short	0x0006
        /*0032*/ 	.short	0x0028
        /*0034*/ 	.byte	0x00, 0xf0, 0x11, 0x00


	//----- nvinfo : EIATTR_KPARAM_INFO
	.align		4
.L_18587:
        /*0038*/ 	.byte	0x04, 0x17
        /*003a*/ 	.short	(.L_18589 - .L_18588)
.L_18588:
        /*003c*/ 	.word	0x00000000
        /*0040*/ 	.short	0x0005
        /*0042*/ 	.short	0x0020
        /*0044*/ 	.byte	0x00, 0xf5, 0x21, 0x00


	//----- nvinfo : EIATTR_KPARAM_INFO
	.align		4
.L_18589:
        /*0048*/ 	.byte	0x04, 0x17
        /*004a*/ 	.short	(.L_18591 - .L_18590)
.L_18590:
        /*004c*/ 	.word	0x00000000
        /*0050*/ 	.short	0x0004
        /*0052*/ 	.short	0x0018
        /*0054*/ 	.byte	0x00, 0xf5, 0x21, 0x00


	//----- nvinfo : EIATTR_KPARAM_INFO
	.align		4
.L_18591:
        /*0058*/ 	.byte	0x04, 0x17
        /*005a*/ 	.short	(.L_18593 - .L_18592)
.L_18592:
        /*005c*/ 	.word	0x00000000
        /*0060*/ 	.short	0x0003
        /*0062*/ 	.short	0x0010
        /*0064*/ 	.byte	0x00, 0xf5, 0x21, 0x00


	//----- nvinfo : EIATTR_KPARAM_INFO
	.align		4
.L_18593:
        /*0068*/ 	.byte	0x04, 0x17
        /*006a*/ 	.short	(.L_18595 - .L_18594)
.L_18594:
        /*006c*/ 	.word	0x00000000
        /*0070*/ 	.short	0x0002
        /*0072*/ 	.short	0x0008
        /*0074*/ 	.byte	0x00, 0xf0, 0x11, 0x00


	//----- nvinfo : EIATTR_KPARAM_INFO
	.align		4
.L_18595:
        /*0078*/ 	.byte	0x04, 0x17
        /*007a*/ 	.short	(.L_18597 - .L_18596)
.L_18596:
        /*007c*/ 	.word	0x00000000
        /*0080*/ 	.short	0x0001
        /*0082*/ 	.short	0x0004
        /*0084*/ 	.byte	0x00, 0xf0, 0x11, 0x00


	//----- nvinfo : EIATTR_KPARAM_INFO
	.align		4
.L_18597:
        /*0088*/ 	.byte	0x04, 0x17
        /*008a*/ 	.short	(.L_18599 - .L_18598)
.L_18598:
        /*008c*/ 	.word	0x00000000
        /*0090*/ 	.short	0x0000
        /*0092*/ 	.short	0x0000
        /*0094*/ 	.byte	0x00, 0xf0, 0x11, 0x00


	//----- nvinfo : EIATTR_SPARSE_MMA_MASK
	.align		4
.L_18599:
        /*0098*/ 	.byte	0x03, 0x50
        /*009a*/ 	.short	0x0000


	//----- nvinfo : EIATTR_MAXREG_COUNT
	.align		4
        /*009c*/ 	.byte	0x03, 0x1b
        /*009e*/ 	.short	0x00ff


	//----- nvinfo : EIATTR_NUM_BARRIERS
	.align		4
        /*00a0*/ 	.byte	0x02, 0x4c
        /*00a2*/ 	.byte	0x01
	.zero		1


	//----- nvinfo : EIATTR_ANNOTATIONS
	.align		4
        /*00a4*/ 	.byte	0x04, 0x55
        /*00a6*/ 	.short	(.L_18601 - .L_18600)


	//   ....[0]....
.L_18600:
        /*00a8*/ 	.word	0x00000001
        /*00ac*/ 	.byte	0x40, 0x00, 0x00, 0x00, 0x01, 0x00, 0x00, 0x00, 0x20, 0x02, 0x00, 0x00, 0x01, 0x00, 0x00, 0x00
        /*00bc*/ 	.byte	0xe0, 0x05, 0x00, 0x00, 0x01, 0x00, 0x00, 0x00, 0x50, 0x14, 0x00, 0x00, 0x01, 0x00, 0x00, 0x00
        /*00cc*/ 	.byte	0xd0, 0x15, 0x00, 0x00


	//----- nvinfo : EIATTR_MERCURY_ISA_VERSION
	.align		4
.L_18601:
        /*00d0*/ 	.byte	0x03, 0x5f
        /*00d2*/ 	.short	0x0101


	//----- nvinfo : EIATTR_COOP_GROUP_MASK_REGIDS
	.align		4
        /*00d4*/ 	.byte	0x04, 0x29
        /*00d6*/ 	.short	(.L_18603 - .L_18602)


	//   ....[0]....
.L_18602:
        /*00d8*/ 	.word	0xffffffff


	//   ....[1]....
        /*00dc*/ 	.word	0xffffffff


	//   ....[2]....
        /*00e0*/ 	.word	0xffffffff


	//   ....[3]....
        /*00e4*/ 	.word	0xffffffff


	//   ....[4]....
        /*00e8*/ 	.word	0xffffffff


	//   ....[5]....
        /*00ec*/ 	.word	0xffffffff


	//   ....[6]....
        /*00f0*/ 	.word	0xffffffff


	//   ....[7]....
        /*00f4*/ 	.word	0xffffffff


	//   ....[8]....
        /*00f8*/ 	.word	0xffffffff


	//   ....[9]....
        /*00fc*/ 	.word	0xffffffff


	//   ....[10]....
        /*0100*/ 	.word	0xffffffff


	//   ....[11]....
        /*0104*/ 	.word	0xffffffff


	//   ....[12]....
        /*0108*/ 	.word	0xffffffff


	//   ....[13]....
        /*010c*/ 	.word	0xffffffff


	//   ....[14]....
        /*0110*/ 	.word	0xffffffff


	//   ....[15]....
        /*0114*/ 	.word	0xffffffff


	//   ....[16]....
        /*0118*/ 	.word	0xffffffff


	//----- nvinfo : EIATTR_COOP_GROUP_INSTR_OFFSETS
	.align		4
.L_18603:
        /*011c*/ 	.byte	0x04, 0x28
        /*011e*/ 	.short	(.L_18605 - .L_18604)


	//   ....[0]....
.L_18604:
        /*0120*/ 	.word	0x00000c20


	//   ....[1]....
        /*0124*/ 	.word	0x00000c30


	//   ....[2]....
        /*0128*/ 	.word	0x00000c40


	//   ....[3]....
        /*012c*/ 	.word	0x00000c50


	//   ....[4]....
        /*0130*/ 	.word	0x00000c60


	//   ....[5]....
        /*0134*/ 	.word	0x00000c70


	//   ....[6]....
        /*0138*/ 	.word	0x00000cb0


	//   ....[7]....
        /*013c*/ 	.word	0x00000cf0


	//   ....[8]....
        /*0140*/ 	.word	0x00000d30


	//   ....[9]....
        /*0144*/ 	.word	0x00000d70


	//   ....[10]....
        /*0148*/ 	.word	0x00000db0


	//   ....[11]....
        /*014c*/ 	.word	0x00000e10


	//   ....[12]....
        /*0150*/ 	.word	0x00000e50


	//   ....[13]....
        /*0154*/ 	.word	0x00000e90


	//   ....[14]....
        /*0158*/ 	.word	0x00000eb0


	//   ....[15]....
        /*015c*/ 	.word	0x00000ec0


	//   ....[16]....
        /*0160*/ 	.word	0x00000f40


	//----- nvinfo : EIATTR_VRC_CTA_INIT_COUNT
	.align		4
.L_18605:
        /*0164*/ 	.byte	0x02, 0x4a
	.zero		1
	.zero		1


	//----- nvinfo : EIATTR_EXIT_INSTR_OFFSETS
	.align		4
        /*0168*/ 	.byte	0x04, 0x1c
        /*016a*/ 	.short	(.L_18607 - .L_18606)


	//   ....[0]....
.L_18606:
        /*016c*/ 	.word	0x00000070


	//   ....[1]....
        /*0170*/ 	.word	0x000014a0


	//----- nvinfo : EIATTR_MAX_THREADS
	.align		4
.L_18607:
        /*0174*/ 	.byte	0x04, 0x05
        /*0176*/ 	.short	(.L_18609 - .L_18608)
.L_18608:
        /*0178*/ 	.word	0x00000080
        /*017c*/ 	.word	0x00000001
        /*0180*/ 	.word	0x00000001


	//----- nvinfo : EIATTR_CRS_STACK_SIZE
	.align		4
.L_18609:
        /*0184*/ 	.byte	0x04, 0x1e
        /*0186*/ 	.short	(.L_18611 - .L_18610)
.L_18610:
        /*0188*/ 	.word	0x00000000


	//----- nvinfo : EIATTR_CBANK_PARAM_SIZE
	.align		4
.L_18611:
        /*018c*/ 	.byte	0x03, 0x19
        /*018e*/ 	.short	0x0034


	//----- nvinfo : EIATTR_PARAM_CBANK
	.align		4
        /*0190*/ 	.byte	0x04, 0x0a
        /*0192*/ 	.short	(.L_18613 - .L_18612)
	.align		4
.L_18612:
        /*0194*/ 	.word	index@(.nv.constant0._Z9cuda_gemmIiLi128ELi2ELi1ELi256ELi64ELi64ELi64ELi1ELi1EEviiiPT_S1_S1_iii)
        /*0198*/ 	.short	0x0380
        /*019a*/ 	.short	0x0034


	//----- nvinfo : EIATTR_SW_WAR
	.align		4
.L_18613:
        /*019c*/ 	.byte	0x04, 0x36
        /*019e*/ 	.short	(.L_18615 - .L_18614)
.L_18614:
        /*01a0*/ 	.word	0x00000008
.L_18615:


//--------------------- .nv.info._Z9cuda_gemmIiLi128ELi2ELi1ELi256ELi64ELi64ELi64ELi1ELi0EEviiiPT_S1_S1_iii --------------------------
	.section	.nv.info._Z9cuda_gemmIiLi128ELi2ELi1ELi256ELi64ELi64ELi64ELi1ELi0EEviiiPT_S1_S1_iii,"",@"SHT_CUDA_INFO"
	.sectionflags	@""
	.align	4


	//----- nvinfo : EIATTR_CUDA_API_VERSION
	.align		4
        /*0000*/ 	.byte	0x04, 0x37
        /*0002*/ 	.short	(.L_18617 - .L_18616)
.L_18616:
        /*0004*/ 	.word	0x00000082


	//----- nvinfo : EIATTR_KPARAM_INFO
	.align		4
.L_18617:
        /*0008*/ 	.byte	0x04, 0x17
        /*000a*/ 	.short	(.L_18619 - .L_18618)
.L_18618:
        /*000c*/ 	.word	0x00000000
        /*0010*/ 	.short	0x0008
        /*0012*/ 	.short	0x0030
        /*0014*/ 	.byte	0x00, 0xf0, 0x11, 0x00


	//----- nvinfo : EIATTR_KPARAM_INFO
	.align		4
.L_18619:
        /*0018*/ 	.byte	0x04, 0x17
        /*001a*/ 	.short	(.L_18621 - .L_18620)
.L_18620:
        /*001c*/ 	.word	0x00000000
        /*0020*/ 	.short	0x0007
        /*0022*/ 	.short	0x002c
        /*0024*/ 	.byte	0x00, 0xf0, 0x11, 0x00


	//----- nvinfo : EIATTR_KPARAM_INFO
	.align		4
.L_18621:
        /*0028*/ 	.byte	0x04, 0x17
        /*002a*/ 	.short	(.L_18623 - .L_18622)
.L_18622:
        /*002c*/ 	.word	0x00000000
        /*0030*/ 	.short	0x0006
        /*0032*/ 	.short	0x0028
        /*0034*/ 	.byte	0x00, 0xf0, 0x11, 0x00


	//----- nvinfo : EIATTR_KPARAM_INFO
	.align		4
.L_18623:
        /*0038*/ 	.byte	0x04, 0x17
        /*003a*/ 	.short	(.L_18625 - .L_18624)
.L_18624:
        /*003c*/ 	.word	0x00000000
        /*0040*/ 	.short	0x0005
        /*0042*/ 	.short	0x0020
        /*0044*/ 	.byte	0x00, 0xf5, 0x21, 0x00


	//----- nvinfo : EIATTR_KPARAM_INFO
	.align		4
.L_18625:
        /*0048*/ 	.byte	0x04, 0x17
        /*004a*/ 	.short	(.L_18627 - .L_18626)
.L_18626:
        /*004c*/ 	.word	0x00000000
        /*0050*/ 	.short	0x0004
        /*0052*/ 	.short	0x0018
        /*0054*/ 	.byte	0x00, 0xf5, 0x21, 0x00


	//----- nvinfo : EIATTR_KPARAM_INFO
	.align		4
.L_18627:
        /*0058*/ 	.byte	0x04, 0x17
        /*005a*/ 	.short	(.L_18629 - .L_18628)
.L_18628:
        /*005c*/ 	.word	0x00000000
        /*0060*/ 	.short	0x0003
        /*0062*/ 	.short	0x0010
        /*0064*/ 	.byte	0x00, 0xf5, 0x21, 0x00


	//----- nvinfo : EIATTR_KPARAM_INFO
	.align		4
.L_18629:
        /*0068*/ 	.byte	0x04, 0x17
        /*006a*/ 	.short	(.L_18631 - .L_18630)
.L_18630:
        /*006c*/ 	.word	0x00000000
        /*0070*/ 	.short	0x0002
        /*0072*/ 	.short	0x0008
        /*0074*/ 	.byte	0x00, 0xf0, 0x11, 0x00


	//----- nvinfo : EIATTR_KPARAM_INFO
	.align		4
.L_18631:
        /*0078*/ 	.byte	0x04, 0x17
        /*007a*/ 	.short	(.L_18633 - .L_18632)
.L_18632:
        /*007c*/ 	.word	0x00000000
        /*0080*/ 	.short	0x0001
        /*0082*/ 	.short	0x0004
        /*0084*/ 	.byte	0x00, 0xf0, 0x11, 0x00


	//----- nvinfo : EIATTR_KPARAM_INFO
	.align		4
.L_18633:
        /*0088*/ 	.byte	0x04, 0x17
        /*008a*/ 	.short	(.L_18635 - .L_18634)
.L_18634:
        /*008c*/ 	.word	0x00000000
        /*0090*/ 	.short	0x0000
        /*0092*/ 	.short	0x0000
        /*0094*/ 	.byte	0x00, 0xf0, 0x11, 0x00


	//----- nvinfo : EIATTR_SPARSE_MMA_MASK
	.align		4
.L_18635:
        /*0098*/ 	.byte	0x03, 0x50
        /*009a*/ 	.short	0x0000


	//----- nvinfo : EIATTR_MAXREG_COUNT
	.align		4
        /*009c*/ 	.byte	0x03, 0x1b
        /*009e*/ 	.short	0x00ff


	//----- nvinfo : EIATTR_NUM_BARRIERS
	.align		4
        /*00a0*/ 	.byte	0x02, 0x4c
        /*00a2*/ 	.byte	0x01
	.zero		1


	//----- nvinfo : EIATTR_ANNOTATIONS
	.align		4
        /*00a4*/ 	.byte	0x04, 0x55
        /*00a6*/ 	.short	(.L_18637 - .L_18636)


	//   ....[0]....
.L_18636:
        /*00a8*/ 	.word	0x00000001
        /*00ac*/ 	.byte	0xd0, 0x04, 0x00, 0x00, 0x01, 0x00, 0x00, 0x00, 0xb0, 0x09, 0x00, 0x00, 0x01, 0x00, 0x00, 0x00
        /*00bc*/ 	.byte	0x20, 0x0e, 0x00, 0x00, 0x01, 0x00, 0x00, 0x00, 0x60, 0x13, 0x00, 0x00, 0x01, 0x00, 0x00, 0x00
        /*00cc*/ 	.byte	0x70, 0x26, 0x00, 0x00, 0x01, 0x00, 0x00, 0x00, 0xa0, 0x37, 0x00, 0x00


	//----- nvinfo : EIATTR_MERCURY_ISA_VERSION
	.align		4
.L_18637:
        /*00d8*/ 	.byte	0x03, 0x5f
        /*00da*/ 	.short	0x0101


	//----- nvinfo : EIATTR_COOP_GROUP_MASK_REGIDS
	.align		4
        /*00dc*/ 	.byte	0x04, 0x29
        /*00de*/ 	.short	(.L_18639 - .L_18638)


	//   ....[0]....
.L_18638:
        /*00e0*/ 	.word	0xffffffff


	//   ....[1]....
        /*00e4*/ 	.word	0xffffffff


	//   ....[2]....
        /*00e8*/ 	.word	0xffffffff


	//   ....[3]....
        /*00ec*/ 	.word	0xffffffff


	//   ....[4]....
        /*00f0*/ 	.word	0xffffffff


	//   ....[5]....
        /*00f4*/ 	.word	0xffffffff


	//   ....[6]....
        /*00f8*/ 	.word	0xffffffff


	//   ....[7]....
        /*00fc*/ 	.word	0xffffffff


	//   ....[8]....
        /*0100*/ 	.word	0xffffffff


	//   ....[9]....
        /*0104*/ 	.word	0xffffffff


	//   ....[10]....
        /*0108*/ 	.word	0xffffffff


	//   ....[11]....
        /*010c*/ 	.word	0xffffffff


	//   ....[12]....
        /*0110*/ 	.word	0xffffffff


	//   ....[13]....
        /*0114*/ 	.word	0xffffffff


	//   ....[14]....
        /*0118*/ 	.word	0xffffffff


	//   ....[15]....
        /*011c*/ 	.word	0xffffffff


	//   ....[16]....
        /*0120*/ 	.word	0xffffffff


	//   ....[17]....
        /*0124*/ 	.word	0x05000044


	//   ....[18]....
        /*0128*/ 	.word	0x05000044


	//   ....[19]....
        /*012c*/ 	.word	0x05000044


	//   ....[20]....
        /*0130*/ 	.word	0x05000044


	//   ....[21]....
        /*0134*/ 	.word	0x05000044


	//   ....[22]....
        /*0138*/ 	.word	0x05000044


	//   ....[23]....
        /*013c*/ 	.word	0x05000044


	//   ....[24]....
        /*0140*/ 	.word	0x05000044


	//   ....[25]....
        /*0144*/ 	.word	0x05000044


	//   ....[26]....
        /*0148*/ 	.word	0x05000044


	//   ....[27]....
        /*014c*/ 	.word	0x05000044


	//   ....[28]....
        /*0150*/ 	.word	0x05000044


	//   ....[29]....
        /*0154*/ 	.word	0x05000044


	//   ....[30]....
        /*0158*/ 	.word	0x05000044


	//   ....[31]....
        /*015c*/ 	.word	0x05000044


	//   ....[32]....
        /*0160*/ 	.word	0x05000044


	//----- nvinfo : EIATTR_COOP_GROUP_INSTR_OFFSETS
	.align		4
.L_18639:
        /*0164*/ 	.byte	0x04, 0x28
        /*0166*/ 	.short	(.L_18641 - .L_18640)


	//   ....[0]....
.L_18640:
        /*0168*/ 	.word	0x00001a90


	//   ....[1]....
        /*016c*/ 	.word	0x00001af0


	//   ....[2]....
        /*0170*/ 	.word	0x00001b50


	//   ....[3]....
        /*0174*/ 	.word	0x00001bb0


	//   ....[4]....
        /*0178*/ 	.word	0x00001c10


	//   ....[5]....
        /*017c*/ 	.word	0x00001c70


	//   ....[6]....
        /*0180*/ 	.word	0x00001cd0


	//   ....[7]....
        /*0184*/ 	.word	0x00001d30


	//   ....[8]....
        /*0188*/ 	.word	0x00001d90


	//   ....[9]....
        /*018c*/ 	.word	0x00001df0


	//   ....[10]....
        /*0190*/ 	.word	0x00001e50


	//   ....[11]....
        /*0194*/ 	.word	0x00001eb0


	//   ....[12]....
        /*0198*/ 	.word	0x00001f10


	//   ....[13]....
        /*019c*/ 	.word	0x00001f70


	//   ....[14]....
        /*01a0*/ 	.word	0x00001fd0


	//   ....[15]....
        /*01a4*/ 	.word	0x00002030


	//   ....[16]....
        /*01a8*/ 	.word	0x00002530


	//   ....[17]....
        /*01ac*/ 	.word	0x00002c20


	//   ....[18]....
        /*01b0*/ 	.word	0x00002cb0


	//   ....[19]....
        /*01b4*/ 	.word	0x00002d40


	//   ....[20]....
        /*01b8*/ 	.word	0x00002dd0


	//   ....[21]....
        /*01bc*/ 	.word	0x00002e60


	//   ....[22]....
        /*01c0*/ 	.word	0x00002ef0


	//   ....[23]....
        /*01c4*/ 	.word	0x00002f80


	//   ....[24]....
        /*01c8*/ 	.word	0x00003010


	//   ....[25]....
        /*01cc*/ 	.word	0x000030a0


	//   ....[26]....
        /*01d0*/ 	.word	0x00003130


	//   ....[27]....
        /*01d4*/ 	.word	0x000031c0


	//   ....[28]....
        /*01d8*/ 	.word	0x00003250


	//   ....[29]....
        /*01dc*/ 	.word	0x000032e0


	//   ....[30]....
        /*01e0*/ 	.word	0x00003370


	//   ....[31]....
        /*01e4*/ 	.word	0x00003400


	//   ....[32]....
        /*01e8*/ 	.word	0x00003490


	//----- nvinfo : EIATTR_VRC_CTA_INIT_COUNT
	.align		4
.L_18641:
        /*01ec*/ 	.byte	0x02, 0x4a
	.zero		1
	.zero		1


	//----- nvinfo : EIATTR_EXIT_INSTR_OFFSETS
	.align		4
        /*01f0*/ 	.byte	0x04, 0x1c
        /*01f2*/ 	.short	(.L_18643 - .L_18642)


	//   ....[0]....
.L_18642:
        /*01f4*/ 	.word	0x00000350


	//   ....[1]....
        /*01f8*/ 	.word	0x00002bd0


	//----- nvinfo : EIATTR_MAX_THREADS
	.align		4
.L_18643:
        /*01fc*/ 	.byte	0x04, 0x05
        /*01fe*/ 	.short	(.L_18645 - .L_18644)
.L_18644:
        /*0200*/ 	.word	0x00000080
        /*0204*/ 	.word	0x00000001
        /*0208*/ 	.word	0x00000001


	//----- nvinfo : EIATTR_CRS_STACK_SIZE
	.align		4
.L_18645:
        /*020c*/ 	.byte	0x04, 0x1e
        /*020e*/ 	.short	(.L_18647 - .L_18646)
.L_18646:
        /*0210*/ 	.word	0x00000000


	//----- nvinfo : EIATTR_CBANK_PARAM_SIZE
	.align		4
.L_18647:
        /*0214*/ 	.byte	0x03, 0x19
        /*0216*/ 	.short	0x0034


	//----- nvinfo : EIATTR_PARAM_CBANK
	.align		4
        /*0218*/ 	.byte	0x04, 0x0a
        /*021a*/ 	.short	(.L_18649 - .L_18648)
	.align		4
.L_18648:
        /*021c*/ 	.word	index@(.nv.constant0._Z9cuda_gemmIiLi128ELi2ELi1ELi256ELi64ELi64ELi64ELi1ELi0EEviiiPT_S1_S1_iii)
        /*0220*/ 	.short	0x0380
        /*0222*/ 	.short	0x0034


	//----- nvinfo : EIATTR_SW_WAR
	.align		4
.L_18649:
        /*0224*/ 	.byte	0x04, 0x36
        /*0226*/ 	.short	(.L_18651 - .L_18650)
.L_18650:
        /*0228*/ 	.word	0x00000008
.L_18651:


//--------------------- .nv.info._Z9cuda_gemmIiLi128ELi2ELi1ELi256ELi64ELi64ELi64ELi0ELi1EEviiiPT_S1_S1_iii --------------------------
	.section	.nv.info._Z9cuda_gemmIiLi128ELi2ELi1ELi256ELi64ELi64ELi64ELi0ELi1EEviiiPT_S1_S1_iii,"",@"SHT_CUDA_INFO"
	.sectionflags	@""
	.align	4


	//----- nvinfo : EIATTR_CUDA_API_VERSION
	.align		4
        /*0000*/ 	.byte	0x04, 0x37
        /*0002*/ 	.short	(.L_18653 - .L_18652)
.L_18652:
        /*0004*/ 	.word	0x00000082


	//----- nvinfo : EIATTR_KPARAM_INFO
	.align		4
.L_18653:
        /*0008*/ 	.byte	0x04, 0x17
        /*000a*/ 	.short	(.L_18655 - .L_18654)
.L_18654:
        /*000c*/ 	.word	0x00000000
        /*0010*/ 	.short	0x0008
        /*0012*/ 	.short	0x0030
        /*0014*/ 	.byte	0x00, 0xf0, 0x11, 0x00


	//----- nvinfo : EIATTR_KPARAM_INFO
	.align		4
.L_18655:
        /*0018*/ 	.byte	0x04, 0x17
        /*001a*/ 	.short	(.L_18657 - .L_18656)
.L_18656:
        /*001c*/ 	.word	0x00000000
        /*0020*/ 	.short	0x0007
        /*0022*/ 	.short	0x002c
        /*0024*/ 	.byte	0x00, 0xf0, 0x11, 0x00


	//----- nvinfo : EIATTR_KPARAM_INFO
	.align		4
.L_18657:
        /*0028*/ 	.byte	0x04, 0x17
        /*002a*/ 	.short	(.L_18659 - .L_18658)
.L_18658:
        /*002c*/ 	.word	0x00000000
        /*0030*/ 	.short	0x0006
        /*0032*/ 	.short	0x0028
        /*0034*/ 	.byte	0x00, 0xf0, 0x11, 0x00


	//----- nvinfo : EIATTR_KPARAM_INFO
	.align		4
.L_18659:
        /*0038*/ 	.byte	0x04, 0x17
        /*003a*/ 	.short	(.L_18661 - .L_18660)
.L_18660:
        /*003c*/ 	.word	0x00000000
        /*0040*/ 	.short	0x0005
        /*0042*/ 	.short	0x0020
        /*0044*/ 	.byte	0x00, 0xf5, 0x21, 0x00


	//----- nvinfo : EIATTR_KPARAM_INFO
	.align		4
.L_18661:
        /*0048*/ 	.byte	0x04, 0x17
        /*004a*/ 	.short	(.L_18663 - .L_18662)
.L_18662:
        /*004c*/ 	.word	0x00000000
        /*0050*/ 	.short	0x0004
        /*0052*/ 	.short	0x0018
        /*0054*/ 	.byte	0x00, 0xf5, 0x21, 0x00


	//----- nvinfo : EIATTR_KPARAM_INFO
	.align		4
.L_18663:
        /*0058*/ 	.byte	0x04, 0x17
        /*005a*/ 	.short	(.L_18665 - .L_18664)
.L_18664:
        /*005c*/ 	.word	0x00000000
        /*0060*/ 	.short	0x0003
        /*0062*/ 	.short	0x0010
        /*0064*/ 	.byte	0x00, 0xf5, 0x21, 0x00


	//----- nvinfo : EIATTR_KPARAM_INFO
	.align		4
.L_18665:
        /*0068*/ 	.byte	0x04, 0x17
        /*006a*/ 	.short	(.L_18667 - .L_18666)
.L_18666:
        /*006c*/ 	.word	0x00000000
        /*0070*/ 	.short	0x0002
        /*0072*/ 	.short	0x0008
        /*0074*/ 	.byte	0x00, 0xf0, 0x11, 0x00


	//----- nvinfo : EIATTR_KPARAM_INFO
	.align		4
.L_18667:
        /*0078*/ 	.byte	0x04, 0x17
        /*007a*/ 	.short	(.L_18669 - .L_18668)
.L_18668:
        /*007c*/ 	.word	0x00000000
        /*0080*/ 	.short	0x0001
        /*0082*/ 	.short	0x0004
        /*0084*/ 	.byte	0x00, 0xf0, 0x11, 0x00


	//----- nvinfo : EIATTR_KPARAM_INFO
	.align		4
.L_18669:
        /*0088*/ 	.byte	0x04, 0x17
        /*008a*/ 	.short	(.L_18671 - .L_18670)
.L_18670:
        /*008c*/ 	.word	0x00000000
        /*0090*/ 	.short	0x0000
        /*0092*/ 	.short	0x0000
        /*0094*/ 	.byte	0x00, 0xf0, 0x11, 0x00


	//----- nvinfo : EIATTR_SPARSE_MMA_MASK
	.align		4
.L_18671:
        /*0098*/ 	.byte	0x03, 0x50
        /*009a*/ 	.short	0x0000


	//----- nvinfo : EIATTR_MAXREG_COUNT
	.align		4
        /*009c*/ 	.byte	0x03, 0x1b
        /*009e*/ 	.short	0x00ff


	//----- nvinfo : EIATTR_NUM_BARRIERS
	.align		4
        /*00a0*/ 	.byte	0x02, 0x4c
        /*00a2*/ 	.byte	0x01
	.zero		1


	//----- nvinfo : EIATTR_MERCURY_ISA_VERSION
	.align		4
        /*00a4*/ 	.byte	0x03, 0x5f
        /*00a6*/ 	.short	0x0101


	//----- nvinfo : EIATTR_COOP_GROUP_MASK_REGIDS
	.align		4
        /*00a8*/ 	.byte	0x04, 0x29
        /*00aa*/ 	.short	(.L_18673 - .L_18672)


	//   ....[0]....
.L_18672:
        /*00ac*/ 	.word	0xffffffff


	//   ....[1]....
        /*00b0*/ 	.word	0xffffffff


	//   ....[2]....
        /*00b4*/ 	.word	0xffffffff


	//   ....[3]....
        /*00b8*/ 	.word	0xffffffff


	//   ....[4]....
        /*00bc*/ 	.word	0xffffffff


	//   ....[5]....
        /*00c0*/ 	.word	0xffffffff


	//   ....[6]....
        /*00c4*/ 	.word	0xffffffff


	//   ....[7]....
        /*00c8*/ 	.word	0xffffffff


	//   ....[8]....
        /*00cc*/ 	.word	0xffffffff


	//   ....[9]....
        /*00d0*/ 	.word	0xffffffff


	//   ....[10]....
        /*00d4*/ 	.word	0xffffffff


	//   ....[11]....
        /*00d8*/ 	.word	0xffffffff


	//   ....[12]....
        /*00dc*/ 	.word	0xffffffff


	//   ....[13]....
        /*00e0*/ 	.word	0xffffffff


	//   ....[14]....
        /*00e4*/ 	.word	0xffffffff


	//   ....[15]....
        /*00e8*/ 	.word	0xffffffff


	//   ....[16]....
        /*00ec*/ 	.word	0xffffffff


	//----- nvinfo : EIATTR_COOP_GROUP_INSTR_OFFSETS
	.align		4
.L_18673:
        /*00f0*/ 	.byte	0x04, 0x28
        /*00f2*/ 	.short	(.L_18675 - .L_18674)


	//   ....[0]....
.L_18674:
        /*00f4*/ 	.word	0x00000c30


	//   ....[1]....
        /*00f8*/ 	.word	0x00000c40


	//   ....[2]....
        /*00fc*/ 	.word	0x00000c50


	//   ....[3]....
        /*0100*/ 	.word	0x00000c60


	//   ....[4]....
        /*0104*/ 	.word	0x00000c70


	//   ....[5]....
        /*0108*/ 	.word	0x00000c80


	//   ....[6]....
        /*010c*/ 	.word	0x00000ce0


	//   ....[7]....
        /*0110*/ 	.word	0x00000d30


	//   ....[8]....
        /*0114*/ 	.word	0x00000d50


	//   ....[9]....
        /*0118*/ 	.word	0x00000d70


	//   ....[10]....
        /*011c*/ 	.word	0x00000dc0


	//   ....[11]....
        /*0120*/ 	.word	0x00000e20


	//   ....[12]....
        /*0124*/ 	.word	0x00000e40


	//   ....[13]....
        /*0128*/ 	.word	0x00000e70


	//   ....[14]....
        /*012c*/ 	.word	0x00000ea0


	//   ....[15]....
        /*0130*/ 	.word	0x00000ed0


	//   ....[16]....
        /*0134*/ 	.word	0x00000f80


	//----- nvinfo : EIATTR_VRC_CTA_INIT_COUNT
	.align		4
.L_18675:
        /*0138*/ 	.byte	0x02, 0x4a
	.zero		1
	.zero		1


	//----- nvinfo : EIATTR_EXIT_INSTR_OFFSETS
	.align		4
        /*013c*/ 	.byte	0x04, 0x1c
        /*013e*/ 	.short	(.L_18677 - .L_18676)


	//   ....[0]....
.L_18676:
        /*0140*/ 	.word	0x00000050


	//   ....[1]....
        /*0144*/ 	.word	0x00001570


	//----- nvinfo : EIATTR_MAX_THREADS
	.align		4
.L_18677:
        /*0148*/ 	.byte	0x04, 0x05
        /*014a*/ 	.short	(.L_18679 - .L_18678)
.L_18678:
        /*014c*/ 	.word	0x00000080
        /*0150*/ 	.word	0x00000001
        /*0154*/ 	.word	0x00000001


	//----- nvinfo : EIATTR_CRS_STACK_SIZE
	.align		4
.L_18679:
        /*0158*/ 	.byte	0x04, 0x1e
        /*015a*/ 	.short	(.L_18681 - .L_18680)
.L_18680:
        /*015c*/ 	.word	0x00000000


	//----- nvinfo : EIATTR_CBANK_PARAM_SIZE
	.align		4
.L_18681:
        /*0160*/ 	.byte	0x03, 0x19
        /*0162*/ 	.short	0x0034


	//----- nvinfo : EIATTR_PARAM_CBANK
	.align		4
        /*0164*/ 	.byte	0x04, 0x0a
        /*0166*/ 	.short	(.L_18683 - .L_18682)
	.align		4
.L_18682:
        /*0168*/ 	.word	index@(.nv.constant0._Z9cuda_gemmIiLi128ELi2ELi1ELi256ELi64ELi64ELi64ELi0ELi1EEviiiPT_S1_S1_iii)
        /*016c*/ 	.short	0x0380
        /*016e*/ 	.short	0x0034


	//----- nvinfo : EIATTR_SW_WAR
	.align		4
.L_18683:
        /*0170*/ 	.byte	0x04, 0x36
        /*0172*/ 	.short	(.L_18685 - .L_18684)
.L_18684:
        /*0174*/ 	.word	0x00000008
.L_18685:


//--------------------- .nv.info._Z9cuda_gemmIiLi128ELi2ELi1ELi256ELi64ELi64ELi64ELi0ELi0EEviiiPT_S1_S1_iii --------------------------
	.section	.nv.info._Z9cuda_gemmIiLi128ELi2ELi1ELi256ELi64ELi64ELi64ELi0ELi0EEviiiPT_S1_S1_iii,"",@"SHT_CUDA_INFO"
	.sectionflags	@""
	.align	4


	//----- nvinfo : EIATTR_CUDA_API_VERSION
	.align		4
        /*0000*/ 	.byte	0x04, 0x37
        /*0002*/ 	.short	(.L_18687 - .L_18686)
.L_18686:
        /*0004*/ 	.word	0x00000082


	//----- nvinfo : EIATTR_KPARAM_INFO
	.align		4
.L_18687:
        /*0008*/ 	.byte	0x04, 0x17
        /*000a*/ 	.short	(.L_18689 - .L_18688)
.L_18688:
        /*000c*/ 	.word	0x00000000
        /*0010*/ 	.short	0x0008
        /*0012*/ 	.short	0x0030
        /*0014*/ 	.byte	0x00, 0xf0, 0x11, 0x00


	//----- nvinfo : EIATTR_KPARAM_INFO
	.align		4
.L_18689:
        /*0018*/ 	.byte	0x04, 0x17
        /*001a*/ 	.short	(.L_18691 - .L_18690)
.L_18690:
        /*001c*/ 	.word	0x00000000
        /*0020*/ 	.short	0x0007
        /*0022*/ 	.short	0x002c
        /*0024*/ 	.byte	0x00, 0xf0, 0x11, 0x00


	//----- nvinfo : EIATTR_KPARAM_INFO
	.align		4
.L_18691:
        /*0028*/ 	.byte	0x04, 0x17
        /*002a*/ 	.short	(.L_18693 - .L_18692)
.L_18692:
        /*002c*/ 	.word	0x00000000
        /*0030*/ 	.short	0x0006
        /*0032*/ 	.short	0x0028
        /*0034*/ 	.byte	0x00, 0xf0, 0x11, 0x00


	//----- nvinfo : EIATTR_KPARAM_INFO
	.align		4
.L_18693:
        /*0038*/ 	.byte	0x04, 0x17
        /*003a*/ 	.short	(.L_18695 - .L_18694)
.L_18694:
        /*003c*/ 	.word	0x00000000
        /*0040*/ 	.short	0x0005
        /*0042*/ 	.short	0x0020
        /*0044*/ 	.byte	0x00, 0xf5, 0x21, 0x00


	//----- nvinfo : EIATTR_KPARAM_INFO
	.align		4
.L_18695:
        /*0048*/ 	.byte	0x04, 0x17
        /*004a*/ 	.short	(.L_18697 - .L_18696)
.L_18696:
        /*004c*/ 	.word	0x00000000
        /*0050*/ 	.short	0x0004
        /*0052*/ 	.short	0x0018
        /*0054*/ 	.byte	0x00, 0xf5, 0x21, 0x00


	//----- nvinfo : EIATTR_KPARAM_INFO
	.align		4
.L_18697:
        /*0058*/ 	.byte	0x04, 0x17
        /*005a*/ 	.short	(.L_18699 - .L_18698)
.L_18698:
        /*005c*/ 	.word	0x00000000
        /*0060*/ 	.short	0x0003
        /*0062*/ 	.short	0x0010
        /*0064*/ 	.byte	0x00, 0xf5, 0x21, 0x00


	//----- nvinfo : EIATTR_KPARAM_INFO
	.align		4
.L_18699:
        /*0068*/ 	.byte	0x04, 0x17
        /*006a*/ 	.short	(.L_18701 - .L_18700)
.L_18700:
        /*006c*/ 	.word	0x00000000
        /*0070*/ 	.short	0x0002
        /*0072*/ 	.short	0x0008
        /*0074*/ 	.byte	0x00, 0xf0, 0x11, 0x00


	//----- nvinfo : EIATTR_KPARAM_INFO
	.align		4
.L_18701:
        /*0078*/ 	.byte	0x04, 0x17
        /*007a*/ 	.short	(.L_18703 - .L_18702)
.L_18702:
        /*007c*/ 	.word	0x00000000
        /*0080*/ 	.short	0x0001
        /*0082*/ 	.short	0x0004
        /*0084*/ 	.byte	0x00, 0xf0, 0x11, 0x00


	//----- nvinfo : EIATTR_KPARAM_INFO
	.align		4
.L_18703:
        /*0088*/ 	.byte	0x04, 0x17
        /*008a*/ 	.short	(.L_18705 - .L_18704)
.L_18704:
        /*008c*/ 	.word	0x00000000
        /*0090*/ 	.short	0x0000
        /*0092*/ 	.short	0x0000
        /*0094*/ 	.byte	0x00, 0xf0, 0x11, 0x00


	//----- nvinfo : EIATTR_SPARSE_MMA_MASK
	.align		4
.L_18705:
        /*0098*/ 	.byte	0x03, 0x50
        /*009a*/ 	.short	0x0000


	//----- nvinfo : EIATTR_MAXREG_COUNT
	.align		4
        /*009c*/ 	.byte	0x03, 0x1b
        /*009e*/ 	.short	0x00ff


	//----- nvinfo : EIATTR_NUM_BARRIERS
	.align		4
        /*00a0*/ 	.byte	0x02, 0x4c
        /*00a2*/ 	.byte	0x01
	.zero		1


	//----- nvinfo : EIATTR_MERCURY_ISA_VERSION
	.align		4
        /*00a4*/ 	.byte	0x03, 0x5f
        /*00a6*/ 	.short	0x0101


	//----- nvinfo : EIATTR_COOP_GROUP_MASK_REGIDS
	.align		4
        /*00a8*/ 	.byte	0x04, 0x29
        /*00aa*/ 	.short	(.L_18707 - .L_18706)


	//   ....[0]....
.L_18706:
        /*00ac*/ 	.word	0xffffffff


	//   ....[1]....
        /*00b0*/ 	.word	0xffffffff


	//   ....[2]....
        /*00b4*/ 	.word	0xffffffff


	//   ....[3]....
        /*00b8*/ 	.word	0xffffffff


	//   ....[4]....
        /*00bc*/ 	.word	0xffffffff


	//   ....[5]....
        /*00c0*/ 	.word	0xffffffff


	//   ....[6]....
        /*00c4*/ 	.word	0xffffffff


	//   ....[7]....
        /*00c8*/ 	.word	0xffffffff


	//   ....[8]....
        /*00cc*/ 	.word	0xffffffff


	//   ....[9]....
        /*00d0*/ 	.word	0xffffffff


	//   ....[10]....
        /*00d4*/ 	.word	0xffffffff


	//   ....[11]....
        /*00d8*/ 	.word	0xffffffff


	//   ....[12]....
        /*00dc*/ 	.word	0xffffffff


	//   ....[13]....
        /*00e0*/ 	.word	0xffffffff


	//   ....[14]....
        /*00e4*/ 	.word	0xffffffff


	//   ....[15]....
        /*00e8*/ 	.word	0xffffffff


	//   ....[16]....
        /*00ec*/ 	.word	0xffffffff


	//   ....[17]....
        /*00f0*/ 	.word	0x05000049


	//   ....[18]....
        /*00f4*/ 	.word	0x05000049


	//   ....[19]....
        /*00f8*/ 	.word	0x05000049


	//   ....[20]....
        /*00fc*/ 	.word	0x05000049


	//   ....[21]....
        /*0100*/ 	.word	0x05000049


	//   ....[22]....
        /*0104*/ 	.word	0x05000049


	//   ....[23]....
        /*0108*/ 	.word	0x05000049


	//   ....[24]....
        /*010c*/ 	.word	0x05000049


	//   ....[25]....
        /*0110*/ 	.word	0x05000049


	//   ....[26]....
        /*0114*/ 	.word	0x05000049


	//   ....[27]....
        /*0118*/ 	.word	0x05000049


	//   ....[28]....
        /*011c*/ 	.word	0x05000049


	//   ....[29]....
        /*0120*/ 	.word	0x05000049


	//   ....[30]....
        /*0124*/ 	.word	0x05000049


	//   ....[31]....
        /*0128*/ 	.word	0x05000049


	//   ....[32]....
        /*012c*/ 	.word	0x05000049


	//----- nvinfo : EIATTR_COOP_GROUP_INSTR_OFFSETS
	.align		4
.L_18707:
        /*0130*/ 	.byte	0x04, 0x28
        /*0132*/ 	.short	(.L_18709 - .L_18708)


	//   ....[0]....
.L_18708:
        /*0134*/ 	.word	0x00001960


	//   ....[1]....
        /*0138*/ 	.word	0x000019c0


	//   ....[2]....
        /*013c*/ 	.word	0x00001a20


	//   ....[3]....
        /*0140*/ 	.word	0x00001a80


	//   ....[4]....
        /*0144*/ 	.word	0x00001ae0


	//   ....[5]....
        /*0148*/ 	.word	0x00001b40


	//   ....[6]....
        /*014c*/ 	.word	0x00001ba0


	//   ....[7]....
        /*0150*/ 	.word	0x00001c00


	//   ....[8]....
        /*0154*/ 	.word	0x00001c60


	//   ....[9]....
        /*0158*/ 	.word	0x00001cc0


	//   ....[10]....
        /*015c*/ 	.word	0x00001d20


	//   ....[11]....
        /*0160*/ 	.word	0x00001d80


	//   ....[12]....
        /*0164*/ 	.word	0x00001de0


	//   ....[13]....
        /*0168*/ 	.word	0x00001e40


	//   ....[14]....
        /*016c*/ 	.word	0x00001ea0


	//   ....[15]....
        /*0170*/ 	.word	0x00001f00


	//   ....[16]....
        /*0174*/ 	.word	0x000023f0


	//   ....[17]....
        /*0178*/ 	.word	0x00003590


	//   ....[18]....
        /*017c*/ 	.word	0x00003620


	//   ....[19]....
        /*0180*/ 	.word	0x000036b0


	//   ....[20]....
        /*0184*/ 	.word	0x00003740


	//   ....[21]....
        /*0188*/ 	.word	0x000037d0


	//   ....[22]....
        /*018c*/ 	.word	0x00003860


	//   ....[23]....
        /*0190*/ 	.word	0x000038f0


	//   ....[24]....
        /*0194*/ 	.word	0x00003980


	//   ....[25]....
        /*0198*/ 	.word	0x00003a10


	//   ....[26]....
        /*019c*/ 	.word	0x00003aa0


	//   ....[27]....
        /*01a0*/ 	.word	0x00003b30


	//   ....[28]....
        /*01a4*/ 	.word	0x00003bc0


	//   ....[29]....
        /*01a8*/ 	.word	0x00003c50


	//   ....[30]....
        /*01ac*/ 	.word	0x00003ce0


	//   ....[31]....
        /*01b0*/ 	.word	0x00003d70


	//   ....[32]....
        /*01b4*/ 	.word	0x00003e00


	//----- nvinfo : EIATTR_VRC_CTA_INIT_COUNT
	.align		4
.L_18709:
        /*01b8*/ 	.byte	0x02, 0x4a
	.zero		1
	.zero		1


	//----- nvinfo : EIATTR_EXIT_INSTR_OFFSETS
	.align		4
        /*01bc*/ 	.byte	0x04, 0x1c
        /*01be*/ 	.short	(.L_18711 - .L_18710)


	//   ....[0]....
.L_18710:
        /*01c0*/ 	.word	0x000002b0


	//   ....[1]....
        /*01c4*/ 	.word	0x00003540


	//----- nvinfo : EIATTR_MAX_THREADS
	.align		4
.L_18711:
        /*01c8*/ 	.byte	0x04, 0x05
        /*01ca*/ 	.short	(.L_18713 - .L_18712)
.L_18712:
        /*01cc*/ 	.word	0x00000080
        /*01d0*/ 	.word	0x00000001
        /*01d4*/ 	.word	0x00000001


	//----- nvinfo : EIATTR_CRS_STACK_SIZE
	.align		4
.L_18713:
        /*01d8*/ 	.byte	0x04, 0x1e
        /*01da*/ 	.short	(.L_18715 - .L_18714)
.L_18714:
        /*01dc*/ 	.word	0x00000000


	//----- nvinfo : EIATTR_CBANK_PARAM_SIZE
	.align		4
.L_18715:
        /*01e0*/ 	.byte	0x03, 0x19
        /*01e2*/ 	.short	0x0034


	//----- nvinfo : EIATTR_PARAM_CBANK
	.align		4
        /*01e4*/ 	.byte	0x04, 0x0a
        /*01e6*/ 	.short	(.L_18717 - .L_18716)
	.align		4
.L_18716:
        /*01e8*/ 	.word	index@(.nv.constant0._Z9cuda_gemmIiLi128ELi2ELi1ELi256ELi64ELi64ELi64ELi0ELi0EEviiiPT_S1_S1_iii)
        /*01ec*/ 	.short	0x0380
        /*01ee*/ 	.short	0x0034


	//----- nvinfo : EIATTR_SW_WAR
	.align		4
.L_18717:
        /*01f0*/ 	.byte	0x04, 0x36
        /*01f2*/ 	.short	(.L_18719 - .L_18718)
.L_18718:
        /*01f4*/ 	.word	0x00000008
.L_18719:


//--------------------- .nv.info._Z9cuda_gemmIiLi128ELi2ELi1ELi256ELi32ELi32ELi64ELi1ELi1EEviiiPT_S1_S1_iii --------------------------
	.section	.nv.info._Z9cuda_gemmIiLi128ELi2ELi1ELi256ELi32ELi32ELi64ELi1ELi1EEviiiPT_S1_S1_iii,"",@"SHT_CUDA_INFO"
	.sectionflags	@""
	.align	4


	//----- nvinfo : EIATTR_CUDA_API_VERSION
	.align		4
        /*0000*/ 	.byte	0x04, 0x37
        /*0002*/ 	.short	(.L_18721 - .L_18720)
.L_18720:
        /*0004*/ 	.word	0x00000082


	//----- nvinfo : EIATTR_KPARAM_INFO
	.align		4
.L_18721:
        /*0008*/ 	.byte	0x04, 0x17
        /*000a*/ 	.short	(.L_18723 - .L_18722)
.L_18722:
        /*000c*/ 	.word	0x00000000
        /*0010*/ 	.short	0x0008
        /*0012*/ 	.short	0x0030
        /*0014*/ 	.byte	0x00, 0xf0, 0x11, 0x00


	//----- nvinfo : EIATTR_KPARAM_INFO
	.align		4
.L_18723:
        /*0018*/ 	.byte	0x04, 0x17
        /*001a*/ 	.short	(.L_18725 - .L_18724)
.L_18724:
        /*001c*/ 	.word	0x00000000
        /*0020*/ 	.short	0x0007
        /*0022*/ 	.short	0x002c
        /*0024*/ 	.byte	0x00, 0xf0, 0x11, 0x00


	//----- nvinfo : EIATTR_KPARAM_INFO
	.align		4
.L_18725:
        /*0028*/ 	.byte	0x04, 0x17
        /*002a*/ 	.short	(.L_18727 - .L_18726)
.L_18726:
        /*002c*/ 	.word	0x00000000
        /*0030*/ 	.short	0x0006
        /*0032*/ 	.short	0x0028
        /*0034*/ 	.byte	0x00, 0xf0, 0x11, 0x00


	//----- nvinfo : EIATTR_KPARAM_INFO
	.align		4
.L_18727:
        /*0038*/ 	.byte	0x04, 0x17
        /*003a*/ 	.short	(.L_18729 - .L_18728)
.L_18728:
        /*003c*/ 	.word	0x00000000
        /*0040*/ 	.short	0x0005
        /*0042*/ 	.short	0x0020
        /*0044*/ 	.byte	0x00, 0xf5, 0x21, 0x00


	//----- nvinfo : EIATTR_KPARAM_INFO
	.align		4
.L_18729:
        /*0048*/ 	.byte	0x04, 0x17
        /*004a*/ 	.short	(.L_18731 - .L_18730)
.L_18730:
        /*004c*/ 	.word	0x00000000
        /*0050*/ 	.short	0x0004
        /*0052*/ 	.short	0x0018
        /*0054*/ 	.byte	0x00, 0xf5, 0x21, 0x00


	//----- nvinfo : EIATTR_KPARAM_INFO
	.align		4
.L_18731:
        /*0058*/ 	.byte	0x04, 0x17
        /*005a*/ 	.short	(.L_18733 - .L_18732)
.L_18732:
        /*005c*/ 	.word	0x00000000
        /*0060*/ 	.short	0x0003
        /*0062*/ 	.short	0x0010
        /*0064*/ 	.byte	0x00, 0xf5, 0x21, 0x00


	//----- nvinfo : EIATTR_KPARAM_INFO
	.align		4
.L_18733:
        /*0068*/ 	.byte	0x04, 0x17
        /*006a*/ 	.short	(.L_18735 - .L_18734)
.L_18734:
        /*006c*/ 	.word	0x00000000
        /*0070*/ 	.short	0x0002
        /*0072*/ 	.short	0x0008
        /*0074*/ 	.byte	0x00, 0xf0, 0x11, 0x00


	//----- nvinfo : EIATTR_KPARAM_INFO
	.align		4
.L_18735:
        /*0078*/ 	.byte	0x04, 0x17
        /*007a*/ 	.short	(.L_18737 - .L_18736)
.L_18736:
        /*007c*/ 	.word	0x00000000
        /*0080*/ 	.short	0x0001
        /*0082*/ 	.short	0x0004
        /*0084*/ 	.byte	0x00, 0xf0, 0x11, 0x00


	//----- nvinfo : EIATTR_KPARAM_INFO
	.align		4
.L_18737:
        /*0088*/ 	.byte	0x04, 0x17
        /*008a*/ 	.short	(.L_18739 - .L_18738)
.L_18738:
        /*008c*/ 	.word	0x00000000
        /*0090*/ 	.short	0x0000
        /*0092*/ 	.short	0x0000
        /*0094*/ 	.byte	0x00, 0xf0, 0x11, 0x00


	//----- nvinfo : EIATTR_SPARSE_MMA_MASK
	.align		4
.L_18739:
        /*0098*/ 	.byte	0x03, 0x50
        /*009a*/ 	.short	0x0000


	//----- nvinfo : EIATTR_MAXREG_COUNT
	.align		4
        /*009c*/ 	.byte	0x03, 0x1b
        /*009e*/ 	.short	0x00ff


	//----- nvinfo : EIATTR_NUM_BARRIERS
	.align		4
        /*00a0*/ 	.byte	0x02, 0x4c
        /*00a2*/ 	.byte	0x01
	.zero		1


	//----- nvinfo : EIATTR_MERCURY_ISA_VERSION
	.align		4
        /*00a4*/ 	.byte	0x03, 0x5f
        /*00a6*/ 	.short	0x0101


	//----- nvinfo : EIATTR_COOP_GROUP_MASK_REGIDS
	.align		4
        /*00a8*/ 	.byte	0x04, 0x29
        /*00aa*/ 	.short	(.L_18741 - .L_18740)


	//   ....[0]....
.L_18740:
        /*00ac*/ 	.word	0xffffffff


	//   ....[1]....
        /*00b0*/ 	.word	0xffffffff


	//   ....[2]....
        /*00b4*/ 	.word	0xffffffff


	//   ....[3]....
        /*00b8*/ 	.word	0xffffffff


	//   ....[4]....
        /*00bc*/ 	.word	0xffffffff


	//   ....[5]....
        /*00c0*/ 	.word	0xffffffff


	//   ....[6]....
        /*00c4*/ 	.word	0xffffffff


	//   ....[7]....
        /*00c8*/ 	.word	0xffffffff


	//   ....[8]....
        /*00cc*/ 	.word	0xffffffff


	//   ....[9]....
        /*00d0*/ 	.word	0xffffffff


	//   ....[10]....
        /*00d4*/ 	.word	0xffffffff


	//   ....[11]....
        /*00d8*/ 	.word	0xffffffff


	//   ....[12]....
        /*00dc*/ 	.word	0xffffffff


	//   ....[13]....
        /*00e0*/ 	.word	0xffffffff


	//   ....[14]....
        /*00e4*/ 	.word	0xffffffff


	//   ....[15]....
        /*00e8*/ 	.word	0xffffffff


	//   ....[16]....
        /*00ec*/ 	.word	0xffffffff


	//   ....[17]....
        /*00f0*/ 	.word	0xffffffff


	//   ....[18]....
        /*00f4*/ 	.word	0xffffffff


	//   ....[19]....
        /*00f8*/ 	.word	0xffffffff


	//   ....[20]....
        /*00fc*/ 	.word	0xffffffff


	//   ....[21]....
        /*0100*/ 	.word	0xffffffff


	//   ....[22]....
        /*0104*/ 	.word	0xffffffff


	//   ....[23]....
        /*0108*/ 	.word	0xffffffff


	//   ....[24]....
        /*010c*/ 	.word	0xffffffff


	//   ....[25]....
        /*0110*/ 	.word	0xffffffff


	//   ....[26]....
        /*0114*/ 	.word	0xffffffff


	//   ....[27]....
        /*0118*/ 	.word	0xffffffff


	//   ....[28]....
        /*011c*/ 	.word	0xffffffff


	//   ....[29]....
        /*0120*/ 	.word	0xffffffff


	//   ....[30]....
        /*0124*/ 	.word	0xffffffff


	//   ....[31]....
        /*0128*/ 	.word	0xffffffff


	//   ....[32]....
        /*012c*/ 	.word	0xffffffff


	//   ....[33]....
        /*0130*/ 	.word	0xffffffff


	//   ....[34]....
        /*0134*/ 	.word	0x05000038


	//   ....[35]....
        /*0138*/ 	.word	0x05000038


	//   ....[36]....
        /*013c*/ 	.word	0x05000038


	//   ....[37]....
        /*0140*/ 	.word	0x05000038


	//   ....[38]....
        /*0144*/ 	.word	0x05000038


	//   ....[39]....
        /*0148*/ 	.word	0x05000038


	//   ....[40]....
        /*014c*/ 	.word	0x05000038


	//   ....[41]....
        /*0150*/ 	.word	0x05000038


	//   ....[42]....
        /*0154*/ 	.word	0x05000038


	//   ....[43]....
        /*0158*/ 	.word	0x05000038


	//   ....[44]....
        /*015c*/ 	.word	0x05000038


	//   ....[45]....
        /*0160*/ 	.word	0x05000038


	//   ....[46]....
        /*0164*/ 	.word	0x05000038


	//   ....[47]....
        /*0168*/ 	.word	0x05000038


	//   ....[48]....
        /*016c*/ 	.word	0x05000038


	//   ....[49]....
        /*0170*/ 	.word	0x05000038


	//   ....[50]....
        /*0174*/ 	.word	0x05000038


	//   ....[51]....
        /*0178*/ 	.word	0x05000038


	//   ....[52]....
        /*017c*/ 	.word	0x05000038


	//   ....[53]....
        /*0180*/ 	.word	0x05000038


	//   ....[54]....
        /*0184*/ 	.word	0x05000038


	//   ....[55]....
        /*0188*/ 	.word	0x05000038


	//   ....[56]....
        /*018c*/ 	.word	0x05000038


	//   ....[57]....
        /*0190*/ 	.word	0x05000038


	//   ....[58]....
        /*0194*/ 	.word	0x05000038


	//   ....[59]....
        /*0198*/ 	.word	0x05000038


	//   ....[60]....
        /*019c*/ 	.word	0x05000038


	//   ....[61]....
        /*01a0*/ 	.word	0x05000038


	//   ....[62]....
        /*01a4*/ 	.word	0x05000038


	//   ....[63]....
        /*01a8*/ 	.word	0x05000038


	//   ....[64]....
        /*01ac*/ 	.word	0x05000038


	//   ....[65]....
        /*01b0*/ 	.word	0x05000038


	//----- nvinfo : EIATTR_COOP_GROUP_INSTR_OFFSETS
	.align		4
.L_18741:
        /*01b4*/ 	.byte	0x04, 0x28
        /*01b6*/ 	.short	(.L_18743 - .L_18742)


	//   ....[0]....
.L_18742:
        /*01b8*/ 	.word	0x00001000


	//   ....[1]....
        /*01bc*/ 	.word	0x00001010


	//   ....[2]....
        /*01c0*/ 	.word	0x00001020


	//   ....[3]....
        /*01c4*/ 	.word	0x00001050


	//   ....[4]....
        /*01c8*/ 	.word	0x00001070


	//   ....[5]....
        /*01cc*/ 	.word	0x00001090


	//   ....[6]....
        /*01d0*/ 	.word	0x000010b0


	//   ....[7]....
        /*01d4*/ 	.word	0x000010d0


	//   ....[8]....
        /*01d8*/ 	.word	0x000010f0


	//   ....[9]....
        /*01dc*/ 	.word	0x00001110


	//   ....[10]....
        /*01e0*/ 	.word	0x00001130


	//   ....[11]....
        /*01e4*/ 	.word	0x00001150


	//   ....[12]....
        /*01e8*/ 	.word	0x00001170


	//   ....[13]....
        /*01ec*/ 	.word	0x00001190


	//   ....[14]....
        /*01f0*/ 	.word	0x000011b0


	//   ....[15]....
        /*01f4*/ 	.word	0x000011d0


	//   ....[16]....
        /*01f8*/ 	.word	0x00001220


	//   ....[17]....
        /*01fc*/ 	.word	0x00001550


	//   ....[18]....
        /*0200*/ 	.word	0x00001560


	//   ....[19]....
        /*0204*/ 	.word	0x00001570


	//   ....[20]....
        /*0208*/ 	.word	0x000015a0


	//   ....[21]....
        /*020c*/ 	.word	0x000015c0


	//   ....[22]....
        /*0210*/ 	.word	0x000015e0


	//   ....[23]....
        /*0214*/ 	.word	0x00001600


	//   ....[24]....
        /*0218*/ 	.word	0x00001620


	//   ....[25]....
        /*021c*/ 	.word	0x00001640


	//   ....[26]....
        /*0220*/ 	.word	0x00001660


	//   ....[27]....
        /*0224*/ 	.word	0x00001680


	//   ....[28]....
        /*0228*/ 	.word	0x000016a0


	//   ....[29]....
        /*022c*/ 	.word	0x000016c0


	//   ....[30]....
        /*0230*/ 	.word	0x000016e0


	//   ....[31]....
        /*0234*/ 	.word	0x00001700


	//   ....[32]....
        /*0238*/ 	.word	0x00001720


	//   ....[33]....
        /*023c*/ 	.word	0x00001770


	//   ....[34]....
        /*0240*/ 	.word	0x00001dc0


	//   ....[35]....
        /*0244*/ 	.word	0x00001e30


	//   ....[36]....
        /*0248*/ 	.word	0x00001ea0


	//   ....[37]....
        /*024c*/ 	.word	0x00001f10


	//   ....[38]....
        /*0250*/ 	.word	0x00001f80


	//   ....[39]....
        /*0254*/ 	.word	0x00001ff0


	//   ....[40]....
        /*0258*/ 	.word	0x00002060


	//   ....[41]....
        /*025c*/ 	.word	0x000020d0


	//   ....[42]....
        /*0260*/ 	.word	0x00002140


	//   ....[43]....
        /*0264*/ 	.word	0x000021b0


	//   ....[44]....
        /*0268*/ 	.word	0x00002220


	//   ....[45]....
        /*026c*/ 	.word	0x00002290


	//   ....[46]....
        /*0270*/ 	.word	0x00002300


	//   ....[47]....
        /*0274*/ 	.word	0x00002370


	//   ....[48]....
        /*0278*/ 	.word	0x000023e0


	//   ....[49]....
        /*027c*/ 	.word	0x00002450


	//   ....[50]....
        /*0280*/ 	.word	0x000024c0


	//   ....[51]....
        /*0284*/ 	.word	0x00002530


	//   ....[52]....
        /*0288*/ 	.word	0x000025a0


	//   ....[53]....
        /*028c*/ 	.word	0x00002610


	//   ....[54]....
        /*0290*/ 	.word	0x00002680


	//   ....[55]....
        /*0294*/ 	.word	0x000026f0


	//   ....[56]....
        /*0298*/ 	.word	0x00002760


	//   ....[57]....
        /*029c*/ 	.word	0x000027d0


	//   ....[58]....
        /*02a0*/ 	.word	0x00002840


	//   ....[59]....
        /*02a4*/ 	.word	0x000028b0


	//   ....[60]....
        /*02a8*/ 	.word	0x00002920


	//   ....[61]....
        /*02ac*/ 	.word	0x00002990


	//   ....[62]....
        /*02b0*/ 	.word	0x00002a00


	//   ....[63]....
        /*02b4*/ 	.word	0x00002a70


	//   ....[64]....
        /*02b8*/ 	.word	0x00002ae0


	//   ....[65]....
        /*02bc*/ 	.word	0x00002b50


	//----- nvinfo : EIATTR_VRC_CTA_INIT_COUNT
	.align		4
.L_18743:
        /*02c0*/ 	.byte	0x02, 0x4a
	.zero		1
	.zero		1


	//----- nvinfo : EIATTR_EXIT_INSTR_OFFSETS
	.align		4
        /*02c4*/ 	.byte	0x04, 0x1c
        /*02c6*/ 	.short	(.L_18745 - .L_18744)


	//   ....[0]....
.L_18744:
        /*02c8*/ 	.word	0x00000050


	//   ....[1]....
        /*02cc*/ 	.word	0x00001d70


	//----- nvinfo : EIATTR_MAX_THREADS
	.align		4
.L_18745:
        /*02d0*/ 	.byte	0x04, 0x05
        /*02d2*/ 	.short	(.L_18747 - .L_18746)
.L_18746:
        /*02d4*/ 	.word	0x00000080
        /*02d8*/ 	.word	0x00000001
        /*02dc*/ 	.word	0x00000001


	//----- nvinfo : EIATTR_CRS_STACK_SIZE
	.align		4
.L_18747:
        /*02e0*/ 	.byte	0x04, 0x1e
        /*02e2*/ 	.short	(.L_18749 - .L_18748)
.L_18748:
        /*02e4*/ 	.word	0x00000000


	//----- nvinfo : EIATTR_CBANK_PARAM_SIZE
	.align		4
.L_18749:
        /*02e8*/ 	.byte	0x03, 0x19
        /*02ea*/ 	.short	0x0034


	//----- nvinfo : EIATTR_PARAM_CBANK
	.align		4
        /*02ec*/ 	.byte	0x04, 0x0a
        /*02ee*/ 	.short	(.L_18751 - .L_18750)
	.align		4
.L_18750:
        /*02f0*/ 	.word	index@(.nv.constant0._Z9cuda_gemmIiLi128ELi2ELi1ELi256ELi32ELi32ELi64ELi1ELi1EEviiiPT_S1_S1_iii)
        /*02f4*/ 	.short	0x0380
        /*02f6*/ 	.short	0x0034


	//----- nvinfo : EIATTR_SW_WAR
	.align		4
.L_18751:
        /*02f8*/ 	.byte	0x04, 0x36
        /*02fa*/ 	.short	(.L_18753 - .L_18752)
.L_18752:
        /*02fc*/ 	.word	0x00000008
.L_18753:


//--------------------- .nv.info._Z9cuda_gemmIiLi128ELi2ELi1ELi256ELi32ELi32ELi64ELi1ELi0EEviiiPT_S1_S1_iii --------------------------
	.section	.nv.info._Z9cuda_gemmIiLi128ELi2ELi1ELi256ELi32ELi32ELi64ELi1ELi0EEviiiPT_S1_S1_iii,"",@"SHT_CUDA_INFO"
	.sectionflags	@""
	.align	4


	//----- nvinfo : EIATTR_CUDA_API_VERSION
	.align		4
        /*0000*/ 	.byte	0x04, 0x37
        /*0002*/ 	.short	(.L_18755 - .L_18754)
.L_18754:
        /*0004*/ 	.word	0x00000082


	//----- nvinfo : EIATTR_KPARAM_INFO
	.align		4
.L_18755:
        /*0008*/ 	.byte	0x04, 0x17
        /*000a*/ 	.short	(.L_18757 - .L_18756)
.L_18756:
        /*000c*/ 	.word	0x00000000
        /*0010*/ 	.short	0x0008
        /*0012*/ 	.short	0x0030
        /*0014*/ 	.byte	0x00, 0xf0, 0x11, 0x00


	//----- nvinfo : EIATTR_KPARAM_INFO
	.align		4
.L_18757:
        /*0018*/ 	.byte	0x04, 0x17
        /*001a*/ 	.short	(.L_18759 - .L_18758)
.L_18758:
        /*001c*/ 	.word	0x00000000
        /*0020*/ 	.short	0x0007
        /*0022*/ 	.short	0x002c
        /*0024*/ 	.byte	0x00, 0xf0, 0x11, 0x00


	//----- nvinfo : EIATTR_KPARAM_INFO
	.align		4
.L_18759:
        /*0028*/ 	.byte	0x04, 0x17
        /*002a*/ 	.short	(.L_18761 - .L_18760)
.L_18760:
        /*002c*/ 	.word	0x00000000
        /*0030*/ 	.short	0x0006
        /*0032*/ 	.short	0x0028
        /*0034*/ 	.byte	0x00, 0xf0, 0x11, 0x00


	//----- nvinfo : EIATTR_KPARAM_INFO
	.align		4
.L_18761:
        /*0038*/ 	.byte	0x04, 0x17
        /*003a*/ 	.short	(.L_18763 - .L_18762)
.L_18762:
        /*003c*/ 	.word	0x00000000
        /*0040*/ 	.short	0x0005
        /*0042*/ 	.short	0x0020
        /*0044*/ 	.byte	0x00, 0xf5, 0x21, 0x00


	//----- nvinfo : EIATTR_KPARAM_INFO
	.align		4
.L_18763:
        /*0048*/ 	.byte	0x04, 0x17
        /*004a*/ 	.short	(.L_18765 - .L_18764)
.L_18764:
        /*004c*/ 	.word	0x00000000
        /*0050*/ 	.short	0x0004
        /*0052*/ 	.short	0x0018
        /*0054*/ 	.byte	0x00, 0xf5, 0x21, 0x00


	//----- nvinfo : EIATTR_KPARAM_INFO
	.align		4
.L_18765:
        /*0058*/ 	.byte	0x04, 0x17
        /*005a*/ 	.short	(.L_18767 - .L_18766)
.L_18766:
        /*005c*/ 	.word	0x00000000
        /*0060*/ 	.short	0x0003
        /*0062*/ 	.short	0x0010
        /*0064*/ 	.byte	0x00, 0xf5, 0x21, 0x00


	//----- nvinfo : EIATTR_KPARAM_INFO
	.align		4
.L_18767:
        /*0068*/ 	.byte	0x04, 0x17
        /*006a*/ 	.short	(.L_18769 - .L_18768)
.L_18768:
        /*006c*/ 	.word	0x00000000
        /*0070*/ 	.short	0x0002
        /*0072*/ 	.short	0x0008
        /*0074*/ 	.byte	0x00, 0xf0, 0x11, 0x00


	//----- nvinfo : EIATTR_KPARAM_INFO
	.align		4
.L_18769:
        /*0078*/ 	.byte	0x04, 0x17
        /*007a*/ 	.short	(.L_18771 - .L_18770)
.L_18770:
        /*007c*/ 	.word	0x00000000
        /*0080*/ 	.short	0x0001
        /*0082*/ 	.short	0x0004
        /*0084*/ 	.byte	0x00, 0xf0, 0x11, 0x00


	//----- nvinfo : EIATTR_KPARAM_INFO
	.align		4
.L_18771:
        /*0088*/ 	.byte	0x04, 0x17
        /*008a*/ 	.short	(.L_18773 - .L_18772)
.L_18772:
        /*008c*/ 	.word	0x00000000
        /*0090*/ 	.short	0x0000
        /*0092*/ 	.short	0x0000
        /*0094*/ 	.byte	0x00, 0xf0, 0x11, 0x00


	//----- nvinfo : EIATTR_SPARSE_MMA_MASK
	.align		4
.L_18773:
        /*0098*/ 	.byte	0x03, 0x50
        /*009a*/ 	.short	0x0000


	//----- nvinfo : EIATTR_MAXREG_COUNT
	.align		4
        /*009c*/ 	.byte	0x03, 0x1b
        /*009e*/ 	.short	0x00ff


	//----- nvinfo : EIATTR_NUM_BARRIERS
	.align		4
        /*00a0*/ 	.byte	0x02, 0x4c
        /*00a2*/ 	.byte	0x01
	.zero		1


	//----- nvinfo : EIATTR_ANNOTATIONS
	.align		4
        /*00a4*/ 	.byte	0x04, 0x55
        /*00a6*/ 	.short	(.L_18775 - .L_18774)


	//   ....[0]....
.L_18774:
        /*00a8*/ 	.word	0x00000001
        /*00ac*/ 	.byte	0x90, 0x09, 0x00, 0x00, 0x01, 0x00, 0x00, 0x00, 0x80, 0x0c, 0x00, 0x00, 0x01, 0x00, 0x00, 0x00
        /*00bc*/ 	.byte	0x60, 0x0d, 0x00, 0x00, 0x01, 0x00, 0x00, 0x00, 0xc0, 0x10, 0x00, 0x00, 0x01, 0x00, 0x00, 0x00
        /*00cc*/ 	.byte	0x00, 0x2d, 0x00, 0x00, 0x01, 0x00, 0x00, 0x00, 0x80, 0x2d, 0x00, 0x00, 0x01, 0x00, 0x00, 0x00
        /*00dc*/ 	.byte	0xd0, 0x3d, 0x00, 0x00


	//----- nvinfo : EIATTR_MERCURY_ISA_VERSION
	.align		4
.L_18775:
        /*00e0*/ 	.byte	0x03, 0x5f
        /*00e2*/ 	.short	0x0101


	//----- nvinfo : EIATTR_COOP_GROUP_MASK_REGIDS
	.align		4
        /*00e4*/ 	.byte	0x04, 0x29
        /*00e6*/ 	.short	(.L_18777 - .L_18776)


	//   ....[0]....
.L_18776:
        /*00e8*/ 	.word	0xffffffff


	//   ....[1]....
        /*00ec*/ 	.word	0xffffffff


	//   ....[2]....
        /*00f0*/ 	.word	0xffffffff


	//   ....[3]....
        /*00f4*/ 	.word	0xffffffff


	//   ....[4]....
        /*00f8*/ 	.word	0xffffffff


	//   ....[5]....
        /*00fc*/ 	.word	0xffffffff


	//   ....[6]....
        /*0100*/ 	.word	0xffffffff


	//   ....[7]....
        /*0104*/ 	.word	0xffffffff


	//   ....[8]....
        /*0108*/ 	.word	0xffffffff


	//   ....[9]....
        /*010c*/ 	.word	0xffffffff


	//   ....[10]....
        /*0110*/ 	.word	0xffffffff


	//   ....[11]....
        /*0114*/ 	.word	0xffffffff


	//   ....[12]....
        /*0118*/ 	.word	0xffffffff


	//   ....[13]....
        /*011c*/ 	.word	0xffffffff


	//   ....[14]....
        /*0120*/ 	.word	0xffffffff


	//   ....[15]....
        /*0124*/ 	.word	0xffffffff


	//   ....[16]....
        /*0128*/ 	.word	0xffffffff


	//   ....[17]....
        /*012c*/ 	.word	0x0500003f


	//   ....[18]....
        /*0130*/ 	.word	0x0500003f


	//   ....[19]....
        /*0134*/ 	.word	0x0500003f


	//   ....[20]....
        /*0138*/ 	.word	0x0500003f


	//   ....[21]....
        /*013c*/ 	.word	0x0500003f


	//   ....[22]....
        /*0140*/ 	.word	0x0500003f


	//   ....[23]....
        /*0144*/ 	.word	0x0500003f


	//   ....[24]....
        /*0148*/ 	.word	0x0500003f


	//   ....[25]....
        /*014c*/ 	.word	0x0500003f


	//   ....[26]....
        /*0150*/ 	.word	0x0500003f


	//   ....[27]....
        /*0154*/ 	.word	0x0500003f


	//   ....[28]....
        /*0158*/ 	.word	0x0500003f


	//   ....[29]....
        /*015c*/ 	.word	0x0500003f


	//   ....[30]....
        /*0160*/ 	.word	0x0500003f


	//   ....[31]....
        /*0164*/ 	.word	0x0500003f


	//   ....[32]....
        /*0168*/ 	.word	0x0500003f


	//----- nvinfo : EIATTR_COOP_GROUP_INSTR_OFFSETS
	.align		4
.L_18777:
        /*016c*/ 	.byte	0x04, 0x28
        /*016e*/ 	.short	(.L_18779 - .L_18778)


	//   ....[0]....
.L_18778:
        /*0170*/ 	.word	0x000021a0


	//   ....[1]....
        /*0174*/ 	.word	0x00002200


	//   ....[2]....
        /*0178*/ 	.word	0x00002260


	//   ....[3]....
        /*017c*/ 	.word	0x000022c0


	//   ....[4]....
        /*0180*/ 	.word	0x00002320


	//   ....[5]....
        /*0184*/ 	.word	0x00002380


	//   ....[6]....
        /*0188*/ 	.word	0x000023e0


	//   ....[7]....
        /*018c*/ 	.word	0x00002440


	//   ....[8]....
        /*0190*/ 	.word	0x000024a0


	//   ....[9]....
        /*0194*/ 	.word	0x00002500


	//   ....[10]....
        /*0198*/ 	.word	0x00002560


	//   ....[11]....
        /*019c*/ 	.word	0x000025c0


	//   ....[12]....
        /*01a0*/ 	.word	0x00002620


	//   ....[13]....
        /*01a4*/ 	.word	0x00002680


	//   ....[14]....
        /*01a8*/ 	.word	0x000026e0


	//   ....[15]....
        /*01ac*/ 	.word	0x00002740


	//   ....[16]....
        /*01b0*/ 	.word	0x00002bf0


	//   ....[17]....
        /*01b4*/ 	.word	0x00003240


	//   ....[18]....
        /*01b8*/ 	.word	0x000032d0


	//   ....[19]....
        /*01bc*/ 	.word	0x00003360


	//   ....[20]....
        /*01c0*/ 	.word	0x000033f0


	//   ....[21]....
        /*01c4*/ 	.word	0x00003480


	//   ....[22]....
        /*01c8*/ 	.word	0x00003510


	//   ....[23]....
        /*01cc*/ 	.word	0x000035a0


	//   ....[24]....
        /*01d0*/ 	.word	0x00003630


	//   ....[25]....
        /*01d4*/ 	.word	0x000036c0


	//   ....[26]....
        /*01d8*/ 	.word	0x00003750


	//   ....[27]....
        /*01dc*/ 	.word	0x000037e0


	//   ....[28]....
        /*01e0*/ 	.word	0x00003870


	//   ....[29]....
        /*01e4*/ 	.word	0x00003900


	//   ....[30]....
        /*01e8*/ 	.word	0x00003990


	//   ....[31]....
        /*01ec*/ 	.word	0x00003a20


	//   ....[32]....
        /*01f0*/ 	.word	0x00003ab0


	//----- nvinfo : EIATTR_VRC_CTA_INIT_COUNT
	.align		4
.L_18779:
        /*01f4*/ 	.byte	0x02, 0x4a
	.zero		1
	.zero		1


	//----- nvinfo : EIATTR_EXIT_INSTR_OFFSETS
	.align		4
        /*01f8*/ 	.byte	0x04, 0x1c
        /*01fa*/ 	.short	(.L_18781 - .L_18780)


	//   ....[0]....
.L_18780:
        /*01fc*/ 	.word	0x00000350


	//   ....[1]....
        /*0200*/ 	.word	0x000031f0


	//----- nvinfo : EIATTR_MAX_THREADS
	.align		4
.L_18781:
        /*0204*/ 	.byte	0x04, 0x05
        /*0206*/ 	.short	(.L_18783 - .L_18782)
.L_18782:
        /*0208*/ 	.word	0x00000080
        /*020c*/ 	.word	0x00000001
        /*0210*/ 	.word	0x00000001


	//----- nvinfo : EIATTR_CRS_STACK_SIZE
	.align		4
.L_18783:
        /*0214*/ 	.byte	0x04, 0x1e
        /*0216*/ 	.short	(.L_18785 - .L_18784)
.L_18784:
        /*0218*/ 	.word	0x00000000


	//----- nvinfo : EIATTR_CBANK_PARAM_SIZE
	.align		4
.L_18785:
        /*021c*/ 	.byte	0x03, 0x19
        /*021e*/ 	.short	0x0034


	//----- nvinfo : EIATTR_PARAM_CBANK
	.align		4
        /*0220*/ 	.byte	0x04, 0x0a
        /*0222*/ 	.short	(.L_18787 - .L_18786)
	.align		4
.L_18786:
        /*0224*/ 	.word	index@(.nv.constant0._Z9cuda_gemmIiLi128ELi2ELi1ELi256ELi32ELi32ELi64ELi1ELi0EEviiiPT_S1_S1_iii)
        /*0228*/ 	.short	0x0380
        /*022a*/ 	.short	0x0034


	//----- nvinfo : EIATTR_SW_WAR
	.align		4
.L_18787:
        /*022c*/ 	.byte	0x04, 0x36
        /*022e*/ 	.short	(.L_18789 - .L_18788)
.L_18788:
        /*0230*/ 	.word	0x00000008
.L_18789:


//--------------------- .nv.info._Z9cuda_gemmIiLi128ELi2ELi1ELi256ELi32ELi32ELi64ELi0ELi1EEviiiPT_S1_S1_iii --------------------------
	.section	.nv.info._Z9cuda_gemmIiLi128ELi2ELi1ELi256ELi32ELi32ELi64ELi0ELi1EEviiiPT_S1_S1_iii,"",@"SHT_CUDA_INFO"
	.sectionflags	@""
	.align	4


	//----- nvinfo : EIATTR_CUDA_API_VERSION
	.align		4
        /*0000*/ 	.byte	0x04, 0x37
        /*0002*/ 	.short	(.L_18791 - .L_18790)
.L_18790:
        /*0004*/ 	.word	0x00000082


	//----- nvinfo : EIATTR_KPARAM_INFO
	.align		4
.L_18791:
        /*0008*/ 	.byte	0x04, 0x17
        /*000a*/ 	.short	(.L_18793 - .L_18792)
.L_18792:
        /*000c*/ 	.word	0x00000000
        /*0010*/ 	.short	0x0008
        /*0012*/ 	.short	0x0030
        /*0014*/ 	.byte	0x00, 0xf0, 0x11, 0x00


	//----- nvinfo : EIATTR_KPARAM_INFO
	.align		4
.L_18793:
        /*0018*/ 	.byte	0x04, 0x17
        /*001a*/ 	.short	(.L_18795 - .L_18794)
.L_18794:
        /*001c*/ 	.word	0x00000000
        /*0020*/ 	.short	0x0007
        /*0022*/ 	.short	0x002c
        /*0024*/ 	.byte	0x00, 0xf0, 0x11, 0x00


	//----- nvinfo : EIATTR_KPARAM_INFO
	.align		4
.L_18795:
        /*0028*/ 	.byte	0x04, 0x17
        /*002a*/ 	.short	(.L_18797 - .L_18796)
.L_18796:
        /*002c*/ 	.word	0x00000000
        /*0030*/ 	.short	0x0006
        /*0032*/ 	.short	0x0028
        /*0034*/ 	.byte	0x00, 0xf0, 0x11, 0x00


	//----- nvinfo : EIATTR_KPARAM_INFO
	.align		4
.L_18797:
        /*0038*/ 	.byte	0x04, 0x17
        /*003a*/ 	.short	(.L_18799 - .L_18798)
.L_18798:
        /*003c*/ 	.word	0x00000000
        /*0040*/ 	.short	0x0005
        /*0042*/ 	.short	0x0020
        /*0044*/ 	.byte	0x00, 0xf5, 0x21, 0x00


	//----- nvinfo : EIATTR_KPARAM_INFO
	.align		4
.L_18799:
        /*0048*/ 	.byte	0x04, 0x17
        /*004a*/ 	.short	(.L_18801 - .L_18800)
.L_18800:
        /*004c*/ 	.word	0x00000000
        /*0050*/ 	.short	0x0004
        /*0052*/ 	.short	0x0018
        /*0054*/ 	.byte	0x00, 0xf5, 0x21, 0x00


	//----- nvinfo : EIATTR_KPARAM_INFO
	.align		4
.L_18801:
        /*0058*/ 	.byte	0x04, 0x17
        /*005a*/ 	.short	(.L_18803 - .L_18802)
.L_18802:
        /*005c*/ 	.word	0x00000000
        /*0060*/ 	.short	0x0003
        /*0062*/ 	.short	0x0010
        /*0064*/ 	.byte	0x00, 0xf5, 0x21, 0x00


	//----- nvinfo : EIATTR_KPARAM_INFO
	.align		4
.L_18803:
        /*0068*/ 	.byte	0x04, 0x17
        /*006a*/ 	.short	(.L_18805 - .L_18804)
.L_18804:
        /*006c*/ 	.word	0x00000000
        /*0070*/ 	.short	0x0002
        /*0072*/ 	.short	0x0008
        /*0074*/ 	.byte	0x00, 0xf0, 0x11, 0x00


	//----- nvinfo : EIATTR_KPARAM_INFO
	.align		4
.L_18805:
        /*0078*/ 	.byte	0x04, 0x17
        /*007a*/ 	.short	(.L_18807 - .L_18806)
.L_18806:
        /*007c*/ 	.word	0x00000000
        /*0080*/ 	.short	0x0001
        /*0082*/ 	.short	0x0004
        /*0084*/ 	.byte	0x00, 0xf0, 0x11, 0x00


	//----- nvinfo : EIATTR_KPARAM_INFO
	.align		4
.L_18807:
        /*0088*/ 	.byte	0x04, 0x17
        /*008a*/ 	.short	(.L_18809 - .L_18808)
.L_18808:
        /*008c*/ 	.word	0x00000000
        /*0090*/ 	.short	0x0000
        /*0092*/ 	.short	0x0000
        /*0094*/ 	.byte	0x00, 0xf0, 0x11, 0x00


	//----- nvinfo : EIATTR_SPARSE_MMA_MASK
	.align		4
.L_18809:
        /*0098*/ 	.byte	0x03, 0x50
        /*009a*/ 	.short	0x0000


	//----- nvinfo : EIATTR_MAXREG_COUNT
	.align		4
        /*009c*/ 	.byte	0x03, 0x1b
        /*009e*/ 	.short	0x00ff


	//----- nvinfo : EIATTR_NUM_BARRIERS
	.align		4
        /*00a0*/ 	.byte	0x02, 0x4c
        /*00a2*/ 	.byte	0x01
	.zero		1


	//----- nvinfo : EIATTR_MERCURY_ISA_VERSION
	.align		4
        /*00a4*/ 	.byte	0x03, 0x5f
        /*00a6*/ 	.short	0x0101


	//----- nvinfo : EIATTR_COOP_GROUP_MASK_REGIDS
	.align		4
        /*00a8*/ 	.byte	0x04, 0x29
        /*00aa*/ 	.short	(.L_18811 - .L_18810)


	//   ....[0]....
.L_18810:
        /*00ac*/ 	.word	0xffffffff


	//   ....[1]....
        /*00b0*/ 	.word	0xffffffff


	//   ....[2]....
        /*00b4*/ 	.word	0xffffffff


	//   ....[3]....
        /*00b8*/ 	.word	0xffffffff


	//   ....[4]....
        /*00bc*/ 	.word	0xffffffff


	//   ....[5]....
        /*00c0*/ 	.word	0xffffffff


	//   ....[6]....
        /*00c4*/ 	.word	0xffffffff


	//   ....[7]....
        /*00c8*/ 	.word	0xffffffff


	//   ....[8]....
        /*00cc*/ 	.word	0xffffffff


	//   ....[9]....
        /*00d0*/ 	.word	0xffffffff


	//   ....[10]....
        /*00d4*/ 	.word	0xffffffff


	//   ....[11]....
        /*00d8*/ 	.word	0xffffffff


	//   ....[12]....
        /*00dc*/ 	.word	0xffffffff


	//   ....[13]....
        /*00e0*/ 	.word	0xffffffff


	//   ....[14]....
        /*00e4*/ 	.word	0xffffffff


	//   ....[15]....
        /*00e8*/ 	.word	0xffffffff


	//   ....[16]....
        /*00ec*/ 	.word	0xffffffff


	//   ....[17]....
        /*00f0*/ 	.word	0xffffffff


	//   ....[18]....
        /*00f4*/ 	.word	0xffffffff


	//   ....[19]....
        /*00f8*/ 	.word	0xffffffff


	//   ....[20]....
        /*00fc*/ 	.word	0xffffffff


	//   ....[21]....
        /*0100*/ 	.word	0xffffffff


	//   ....[22]....
        /*0104*/ 	.word	0xffffffff


	//   ....[23]....
        /*0108*/ 	.word	0xffffffff


	//   ....[24]....
        /*010c*/ 	.word	0xffffffff


	//   ....[25]....
        /*0110*/ 	.word	0xffffffff


	//   ....[26]....
        /*0114*/ 	.word	0xffffffff


	//   ....[27]....
        /*0118*/ 	.word	0xffffffff


	//   ....[28]....
        /*011c*/ 	.word	0xffffffff


	//   ....[29]....
        /*0120*/ 	.word	0xffffffff


	//   ....[30]....
        /*0124*/ 	.word	0xffffffff


	//   ....[31]....
        /*0128*/ 	.word	0xffffffff


	//   ....[32]....
        /*012c*/ 	.word	0xffffffff


	//   ....[33]....
        /*0130*/ 	.word	0xffffffff


	//   ....[34]....
        /*0134*/ 	.word	0x0500000c


	//   ....[35]....
        /*0138*/ 	.word	0x0500000c


	//   ....[36]....
        /*013c*/ 	.word	0x0500000c


	//   ....[37]....
        /*0140*/ 	.word	0x0500000c


	//   ....[38]....
        /*0144*/ 	.word	0x0500000c


	//   ....[39]....
        /*0148*/ 	.word	0x0500000c


	//   ....[40]....
        /*014c*/ 	.word	0x0500000c


	//   ....[41]....
        /*0150*/ 	.word	0x0500000c


	//   ....[42]....
        /*0154*/ 	.word	0x0500000c


	//   ....[43]....
        /*0158*/ 	.word	0x0500000c


	//   ....[44]....
        /*015c*/ 	.word	0x0500000c


	//   ....[45]....
        /*0160*/ 	.word	0x0500000c


	//   ....[46]....
        /*0164*/ 	.word	0x0500000c


	//   ....[47]....
        /*0168*/ 	.word	0x0500000c


	//   ....[48]....
        /*016c*/ 	.word	0x0500000c


	//   ....[49]....
        /*0170*/ 	.word	0x0500000c


	//   ....[50]....
        /*0174*/ 	.word	0x0500000c


	//   ....[51]....
        /*0178*/ 	.word	0x0500000c


	//   ....[52]....
        /*017c*/ 	.word	0x0500000c


	//   ....[53]....
        /*0180*/ 	.word	0x0500000c


	//   ....[54]....
        /*0184*/ 	.word	0x0500000c


	//   ....[55]....
        /*0188*/ 	.word	0x0500000c


	//   ....[56]....
        /*018c*/ 	.word	0x0500000c


	//   ....[57]....
        /*0190*/ 	.word	0x0500000c


	//   ....[58]....
        /*0194*/ 	.word	0x0500000c


	//   ....[59]....
        /*0198*/ 	.word	0x0500000c


	//   ....[60]....
        /*019c*/ 	.word	0x0500000c


	//   ....[61]....
        /*01a0*/ 	.word	0x0500000c


	//   ....[62]....
        /*01a4*/ 	.word	0x0500000c


	//   ....[63]....
        /*01a8*/ 	.word	0x0500000c


	//   ....[64]....
        /*01ac*/ 	.word	0x0500000c


	//   ....[65]....
        /*01b0*/ 	.word	0x0500000c


	//----- nvinfo : EIATTR_COOP_GROUP_INSTR_OFFSETS
	.align		4
.L_18811:
        /*01b4*/ 	.byte	0x04, 0x28
        /*01b6*/ 	.short	(.L_18813 - .L_18812)


	//   ....[0]....
.L_18812:
        /*01b8*/ 	.word	0x000010a0


	//   ....[1]....
        /*01bc*/ 	.word	0x000010b0


	//   ....[2]....
        /*01c0*/ 	.word	0x000010c0


	//   ....[3]....
        /*01c4*/ 	.word	0x000010d0


	//   ....[4]....
        /*01c8*/ 	.word	0x00001100


	//   ....[5]....
        /*01cc*/ 	.word	0x00001120


	//   ....[6]....
        /*01d0*/ 	.word	0x00001140


	//   ....[7]....
        /*01d4*/ 	.word	0x00001160


	//   ....[8]....
        /*01d8*/ 	.word	0x00001180


	//   ....[9]....
        /*01dc*/ 	.word	0x000011a0


	//   ....[10]....
        /*01e0*/ 	.word	0x000011c0


	//   ....[11]....
        /*01e4*/ 	.word	0x000011e0


	//   ....[12]....
        /*01e8*/ 	.word	0x00001200


	//   ....[13]....
        /*01ec*/ 	.word	0x00001220


	//   ....[14]....
        /*01f0*/ 	.word	0x00001240


	//   ....[15]....
        /*01f4*/ 	.word	0x00001260


	//   ....[16]....
        /*01f8*/ 	.word	0x000012c0


	//   ....[17]....
        /*01fc*/ 	.word	0x000015e0


	//   ....[18]....
        /*0200*/ 	.word	0x000015f0


	//   ....[19]....
        /*0204*/ 	.word	0x00001600


	//   ....[20]....
        /*0208*/ 	.word	0x00001610


	//   ....[21]....
        /*020c*/ 	.word	0x00001640


	//   ....[22]....
        /*0210*/ 	.word	0x00001660


	//   ....[23]....
        /*0214*/ 	.word	0x00001680


	//   ....[24]....
        /*0218*/ 	.word	0x000016a0


	//   ....[25]....
        /*021c*/ 	.word	0x000016c0


	//   ....[26]....
        /*0220*/ 	.word	0x000016e0


	//   ....[27]....
        /*0224*/ 	.word	0x00001700


	//   ....[28]....
        /*0228*/ 	.word	0x00001720


	//   ....[29]....
        /*022c*/ 	.word	0x00001740


	//   ....[30]....
        /*0230*/ 	.word	0x00001760


	//   ....[31]....
        /*0234*/ 	.word	0x00001780


	//   ....[32]....
        /*0238*/ 	.word	0x000017a0


	//   ....[33]....
        /*023c*/ 	.word	0x00001800


	//   ....[34]....
        /*0240*/ 	.word	0x00001fd0


	//   ....[35]....
        /*0244*/ 	.word	0x00002020


	//   ....[36]....
        /*0248*/ 	.word	0x00002080


	//   ....[37]....
        /*024c*/ 	.word	0x000020f0


	//   ....[38]....
        /*0250*/ 	.word	0x00002140


	//   ....[39]....
        /*0254*/ 	.word	0x000021b0


	//   ....[40]....
        /*0258*/ 	.word	0x00002200


	//   ....[41]....
        /*025c*/ 	.word	0x00002270


	//   ....[42]....
        /*0260*/ 	.word	0x000022c0


	//   ....[43]....
        /*0264*/ 	.word	0x00002330


	//   ....[44]....
        /*0268*/ 	.word	0x00002380


	//   ....[45]....
        /*026c*/ 	.word	0x000023f0


	//   ....[46]....
        /*0270*/ 	.word	0x00002440


	//   ....[47]....
        /*0274*/ 	.word	0x000024b0


	//   ....[48]....
        /*0278*/ 	.word	0x00002500


	//   ....[49]....
        /*027c*/ 	.word	0x00002570


	//   ....[50]....
        /*0280*/ 	.word	0x000025f0


	//   ....[51]....
        /*0284*/ 	.word	0x00002640


	//   ....[52]....
        /*0288*/ 	.word	0x000026a0


	//   ....[53]....
        /*028c*/ 	.word	0x00002710


	//   ....[54]....
        /*0290*/ 	.word	0x00002760


	//   ....[55]....
        /*0294*/ 	.word	0x000027d0


	//   ....[56]....
        /*0298*/ 	.word	0x00002820


	//   ....[57]....
        /*029c*/ 	.word	0x00002890


	//   ....[58]....
        /*02a0*/ 	.word	0x000028e0


	//   ....[59]....
        /*02a4*/ 	.word	0x00002950


	//   ....[60]....
        /*02a8*/ 	.word	0x000029a0


	//   ....[61]....
        /*02ac*/ 	.word	0x00002a10


	//   ....[62]....
        /*02b0*/ 	.word	0x00002a60


	//   ....[63]....
        /*02b4*/ 	.word	0x00002ad0


	//   ....[64]....
        /*02b8*/ 	.word	0x00002b20


	//   ....[65]....
        /*02bc*/ 	.word	0x00002b90


	//----- nvinfo : EIATTR_VRC_CTA_INIT_COUNT
	.align		4
.L_18813:
        /*02c0*/ 	.byte	0x02, 0x4a
	.zero		1
	.zero		1


	//----- nvinfo : EIATTR_EXIT_INSTR_OFFSETS
	.align		4
        /*02c4*/ 	.byte	0x04, 0x1c
        /*02c6*/ 	.short	(.L_18815 - .L_18814)


	//   ....[0]....
.L_18814:
        /*02c8*/ 	.word	0x00000050


	//   ....[1]....
        /*02cc*/ 	.word	0x00001f80


	//----- nvinfo : EIATTR_MAX_THREADS
	.align		4
.L_18815:
        /*02d0*/ 	.byte	0x04, 0x05
        /*02d2*/ 	.short	(.L_18817 - .L_18816)
.L_18816:
        /*02d4*/ 	.word	0x00000080
        /*02d8*/ 	.word	0x00000001
        /*02dc*/ 	.word	0x00000001


	//----- nvinfo : EIATTR_CRS_STACK_SIZE
	.align		4
.L_18817:
        /*02e0*/ 	.byte	0x04, 0x1e
        /*02e2*/ 	.short	(.L_18819 - .L_18818)
.L_18818:
        /*02e4*/ 	.word	0x00000000


	//----- nvinfo : EIATTR_CBANK_PARAM_SIZE
	.align		4
.L_18819:
        /*02e8*/ 	.byte	0x03, 0x19
        /*02ea*/ 	.short	0x0034


	//----- nvinfo : EIATTR_PARAM_CBANK
	.align		4
        /*02ec*/ 	.byte	0x04, 0x0a
        /*02ee*/ 	.short	(.L_18821 - .L_18820)
	.align		4
.L_18820:
        /*02f0*/ 	.word	index@(.nv.constant0._Z9cuda_gemmIiLi128ELi2ELi1ELi256ELi32ELi32ELi64ELi0ELi1EEviiiPT_S1_S1_iii)
        /*02f4*/ 	.short	0x0380
        /*02f6*/ 	.short	0x0034


	//----- nvinfo : EIATTR_SW_WAR
	.align		4
.L_18821:
        /*02f8*/ 	.byte	0x04, 0x36
        /*02fa*/ 	.short	(.L_18823 - .L_18822)
.L_18822:
        /*02fc*/ 	.word	0x00000008
.L_18823:


//--------------------- .nv.info._Z9cuda_gemmIiLi128ELi2ELi1ELi256ELi32ELi32ELi64ELi0ELi0EEviiiPT_S1_S1_iii --------------------------
	.section	.nv.info._Z9cuda_gemmIiLi128ELi2ELi1ELi256ELi32ELi32ELi64ELi0ELi0EEviiiPT_S1_S1_iii,"",@"SHT_CUDA_INFO"
	.sectionflags	@""
	.align	4


	//----- nvinfo : EIATTR_CUDA_API_VERSION
	.align		4
        /*0000*/ 	.byte	0x04, 0x37
        /*0002*/ 	.short	(.L_18825 - .L_18824)
.L_18824:
        /*0004*/ 	.word	0x00000082


	//----- nvinfo : EIATTR_KPARAM_INFO
	.align		4
.L_18825:
        /*0008*/ 	.byte	0x04, 0x17
        /*000a*/ 	.short	(.L_18827 - .L_18826)
.L_18826:
        /*000c*/ 	.word	0x00000000
        /*0010*/ 	.short	0x0008
        /*0012*/ 	.short	0x0030
        /*0014*/ 	.byte	0x00, 0xf0, 0x11, 0x00


	//----- nvinfo : EIATTR_KPARAM_INFO
	.align		4
.L_18827:
        /*0018*/ 	.byte	0x04, 0x17
        /*001a*/ 	.short	(.L_18829 - .L_18828)
.L_18828:
        /*001c*/ 	.word	0x00000000
        /*0020*/ 	.short	0x0007
        /*0022*/ 	.short	0x002c
        /*0024*/ 	.byte	0x00, 0xf0, 0x11, 0x00


	//----- nvinfo : EIATTR_KPARAM_INFO
	.align		4
.L_18829:
        /*0028*/ 	.byte	0x04, 0x17
        /*002a*/ 	.short	(.L_18831 - .L_18830)
.L_18830:
        /*002c*/ 	.word	0x00000000
        /*0030*/ 	.short	0x0006
        /*0032*/ 	.short	0x0028
        /*0034*/ 	.byte	0x00, 0xf0, 0x11, 0x00


	//----- nvinfo : EIATTR_KPARAM_INFO
	.align		4
.L_18831:
        /*0038*/ 	.byte	0x04, 0x17
        /*003a*/ 	.short	(.L_18833 - .L_18832)
.L_18832:
        /*003c*/ 	.word	0x00000000
        /*0040*/ 	.short	0x0005
        /*0042*/ 	.short	0x0020
        /*0044*/ 	.byte	0x00, 0xf5, 0x21, 0x00


	//----- nvinfo : EIATTR_KPARAM_INFO
	.align		4
.L_18833:
        /*0048*/ 	.byte	0x04, 0x17
        /*004a*/ 	.short	(.L_18835 - .L_18834)
.L_18834:
        /*004c*/ 	.word	0x00000000
        /*0050*/ 	.short	0x0004
        /*0052*/ 	.short	0x0018
        /*0054*/ 	.byte	0x00, 0xf5, 0x21, 0x00


	//----- nvinfo : EIATTR_KPARAM_INFO
	.align		4
.L_18835:
        /*0058*/ 	.byte	0x04, 0x17
        /*005a*/ 	.short	(.L_18837 - .L_18836)
.L_18836:
        /*005c*/ 	.word	0x00000000
        /*0060*/ 	.short	0x0003
        /*0062*/ 	.short	0x0010
        /*0064*/ 	.byte	0x00, 0xf5, 0x21, 0x00


	//----- nvinfo : EIATTR_KPARAM_INFO
	.align		4
.L_18837:
        /*0068*/ 	.byte	0x04, 0x17
        /*006a*/ 	.short	(.L_18839 - .L_18838)
.L_18838:
        /*006c*/ 	.word	0x00000000
        /*0070*/ 	.short	0x0002
        /*0072*/ 	.short	0x0008
        /*0074*/ 	.byte	0x00, 0xf0, 0x11, 0x00


	//----- nvinfo : EIATTR_KPARAM_INFO
	.align		4
.L_18839:
        /*0078*/ 	.byte	0x04, 0x17
        /*007a*/ 	.short	(.L_18841 - .L_18840)
.L_18840:
        /*007c*/ 	.word	0x00000000
        /*0080*/ 	.short	0x0001
        /*0082*/ 	.short	0x0004
        /*0084*/ 	.byte	0x00, 0xf0, 0x11, 0x00


	//----- nvinfo : EIATTR_KPARAM_INFO
	.align		4
.L_18841:
        /*0088*/ 	.byte	0x04, 0x17
        /*008a*/ 	.short	(.L_18843 - .L_18842)
.L_18842:
        /*008c*/ 	.word	0x00000000
        /*0090*/ 	.short	0x0000
        /*0092*/ 	.short	0x0000
        /*0094*/ 	.byte	0x00, 0xf0, 0x11, 0x00


	//----- nvinfo : EIATTR_SPARSE_MMA_MASK
	.align		4
.L_18843:
        /*0098*/ 	.byte	0x03, 0x50
        /*009a*/ 	.short	0x0000


	//----- nvinfo : EIATTR_MAXREG_COUNT
	.align		4
        /*009c*/ 	.byte	0x03, 0x1b
        /*009e*/ 	.short	0x00ff


	//----- nvinfo : EIATTR_NUM_BARRIERS
	.align		4
        /*00a0*/ 	.byte	0x02, 0x4c
        /*00a2*/ 	.byte	0x01
	.zero		1


	//----- nvinfo : EIATTR_MERCURY_ISA_VERSION
	.align		4
        /*00a4*/ 	.byte	0x03, 0x5f
        /*00a6*/ 	.short	0x0101


	//----- nvinfo : EIATTR_COOP_GROUP_MASK_REGIDS
	.align		4
        /*00a8*/ 	.byte	0x04, 0x29
        /*00aa*/ 	.short	(.L_18845 - .L_18844)


	//   ....[0]....
.L_18844:
        /*00ac*/ 	.word	0xffffffff


	//   ....[1]....
        /*00b0*/ 	.word	0xffffffff


	//   ....[2]....
        /*00b4*/ 	.word	0xffffffff


	//   ....[3]....
        /*00b8*/ 	.word	0xffffffff


	//   ....[4]....
        /*00bc*/ 	.word	0xffffffff


	//   ....[5]....
        /*00c0*/ 	.word	0xffffffff


	//   ....[6]....
        /*00c4*/ 	.word	0xffffffff


	//   ....[7]....
        /*00c8*/ 	.word	0xffffffff


	//   ....[8]....
        /*00cc*/ 	.word	0xffffffff


	//   ....[9]....
        /*00d0*/ 	.word	0xffffffff


	//   ....[10]....
        /*00d4*/ 	.word	0xffffffff


	//   ....[11]....
        /*00d8*/ 	.word	0xffffffff


	//   ....[12]....
        /*00dc*/ 	.word	0xffffffff


	//   ....[13]....
        /*00e0*/ 	.word	0xffffffff


	//   ....[14]....
        /*00e4*/ 	.word	0xffffffff


	//   ....[15]....
        /*00e8*/ 	.word	0xffffffff


	//   ....[16]....
        /*00ec*/ 	.word	0xffffffff


	//   ....[17]....
        /*00f0*/ 	.word	0x0500001a


	//   ....[18]....
        /*00f4*/ 	.word	0x0500001a


	//   ....[19]....
        /*00f8*/ 	.word	0x0500001a


	//   ....[20]....
        /*00fc*/ 	.word	0x0500001a


	//   ....[21]....
        /*0100*/ 	.word	0x0500001a


	//   ....[22]....
        /*0104*/ 	.word	0x0500001a


	//   ....[23]....
        /*0108*/ 	.word	0x0500001a


	//   ....[24]....
        /*010c*/ 	.word	0x0500001a


	//   ....[25]....
        /*0110*/ 	.word	0x0500001a


	//   ....[26]....
        /*0114*/ 	.word	0x0500001a


	//   ....[27]....
        /*0118*/ 	.word	0x0500001a


	//   ....[28]....
        /*011c*/ 	.word	0x0500001a


	//   ....[29]....
        /*0120*/ 	.word	0x0500001a


	//   ....[30]....
        /*0124*/ 	.word	0x0500001a


	//   ....[31]....
        /*0128*/ 	.word	0x0500001a


	//   ....[32]....
        /*012c*/ 	.word	0x0500001a


	//----- nvinfo : EIATTR_COOP_GROUP_INSTR_OFFSETS
	.align		4
.L_18845:
        /*0130*/ 	.byte	0x04, 0x28
        /*0132*/ 	.short	(.L_18847 - .L_18846)


	//   ....[0]....
.L_18846:
        /*0134*/ 	.word	0x00001ff0


	//   ....[1]....
        /*0138*/ 	.word	0x00002050


	//   ....[2]....
        /*013c*/ 	.word	0x000020b0


	//   ....[3]....
        /*0140*/ 	.word	0x00002110


	//   ....[4]....
        /*0144*/ 	.word	0x00002170


	//   ....[5]....
        /*0148*/ 	.word	0x000021d0


	//   ....[6]....
        /*014c*/ 	.word	0x00002230


	//   ....[7]....
        /*0150*/ 	.word	0x00002290


	//   ....[8]....
        /*0154*/ 	.word	0x000022f0


	//   ....[9]....
        /*0158*/ 	.word	0x00002350


	//   ....[10]....
        /*015c*/ 	.word	0x000023b0


	//   ....[11]....
        /*0160*/ 	.word	0x00002410


	//   ....[12]....
        /*0164*/ 	.word	0x00002470


	//   ....[13]....
        /*0168*/ 	.word	0x000024d0


	//   ....[14]....
        /*016c*/ 	.word	0x00002530


	//   ....[15]....
        /*0170*/ 	.word	0x00002590


	//   ....[16]....
        /*0174*/ 	.word	0x00002a50


	//   ....[17]....
        /*0178*/ 	.word	0x00003b40


	//   ....[18]....
        /*017c*/ 	.word	0x00003bd0


	//   ....[19]....
        /*0180*/ 	.word	0x00003c60


	//   ....[20]....
        /*0184*/ 	.word	0x00003d00


	//   ....[21]....
        /*0188*/ 	.word	0x00003d90


	//   ....[22]....
        /*018c*/ 	.word	0x00003e30


	//   ....[23]....
        /*0190*/ 	.word	0x00003ec0


	//   ....[24]....
        /*0194*/ 	.word	0x00003f60


	//   ....[25]....
        /*0198*/ 	.word	0x00003ff0


	//   ....[26]....
        /*019c*/ 	.word	0x00004090


	//   ....[27]....
        /*01a0*/ 	.word	0x00004120


	//   ....[28]....
        /*01a4*/ 	.word	0x000041c0


	//   ....[29]....
        /*01a8*/ 	.word	0x00004250


	//   ....[30]....
        /*01ac*/ 	.word	0x000042f0


	//   ....[31]....
        /*01b0*/ 	.word	0x00004380


	//   ....[32]....
        /*01b4*/ 	.word	0x00004420


	//----- nvinfo : EIATTR_VRC_CTA_INIT_COUNT
	.align		4
.L_18847:
        /*01b8*/ 	.byte	0x02, 0x4a
	.zero		1
	.zero		1


	//----- nvinfo : EIATTR_EXIT_INSTR_OFFSETS
	.align		4
        /*01bc*/ 	.byte	0x04, 0x1c
        /*01be*/ 	.short	(.L_18849 - .L_18848)


	//   ....[0]....
.L_18848:
        /*01c0*/ 	.word	0x000002c0


	//   ....[1]....
        /*01c4*/ 	.word	0x00003af0


	//----- nvinfo : EIATTR_MAX_THREADS
	.align		4
.L_18849:
        /*01c8*/ 	.byte	0x04, 0x05
        /*01ca*/ 	.short	(.L_18851 - .L_18850)
.L_18850:
        /*01cc*/ 	.word	0x00000080
        /*01d0*/ 	.word	0x00000001
        /*01d4*/ 	.word	0x00000001


	//----- nvinfo : EIATTR_CRS_STACK_SIZE
	.align		4
.L_18851:
        /*01d8*/ 	.byte	0x04, 0x1e
        /*01da*/ 	.short	(.L_18853 - .L_18852)
.L_18852:
        /*01dc*/ 	.word	0x00000000


	//----- nvinfo : EIATTR_CBANK_PARAM_SIZE
	.align		4
.L_18853:
        /*01e0*/ 	.byte	0x03, 0x19
        /*01e2*/ 	.short	0x0034


	//----- nvinfo : EIATTR_PARAM_CBANK
	.align		4
        /*01e4*/ 	.byte	0x04, 0x0a
        /*01e6*/ 	.short	(.L_18855 - .L_18854)
	.align		4
.L_18854:
        /*01e8*/ 	.word	index@(.nv.constant0._Z9cuda_gemmIiLi128ELi2ELi1ELi256ELi32ELi32ELi64ELi0ELi0EEviiiPT_S1_S1_iii)
        /*01ec*/ 	.short	0x0380
        /*01ee*/ 	.short	0x0034


	//----- nvinfo : EIATTR_SW_WAR
	.align		4
.L_18855:
        /*01f0*/ 	.byte	0x04, 0x36
        /*01f2*/ 	.short	(.L_18857 - .L_18856)
.L_18856:
        /*01f4*/ 	.word	0x00000008
.L_18857:


//--------------------- .nv.info._Z9cuda_gemmIiLi128ELi2ELi1ELi256ELi16ELi16ELi64ELi1ELi1EEviiiPT_S1_S1_iii --------------------------
	.section	.nv.info._Z9cuda_gemmIiLi128ELi2ELi1ELi256ELi16ELi16ELi64ELi1ELi1EEviiiPT_S1_S1_iii,"",@"SHT_CUDA_INFO"
	.sectionflags	@""
	.align	4


	//----- nvinfo : EIATTR_CUDA_API_VERSION
	.align		4
        /*0000*/ 	.byte	0x04, 0x37
        /*0002*/ 	.short	(.L_18859 - .L_18858)
.L_18858:
        /*0004*/ 	.word	0x00000082


	//----- nvinfo : EIATTR_KPARAM_INFO
	.align		4
.L_18859:
        /*0008*/ 	.byte	0x04, 0x17
        /*000a*/ 	.short	(.L_18861 - .L_18860)
.L_18860:
        /*000c*/ 	.word	0x00000000
        /*0010*/ 	.short	0x0008
        /*0012*/ 	.short	0x0030
        /*0014*/ 	.byte	0x00, 0xf0, 0x11, 0x00


	//----- nvinfo : EIATTR_KPARAM_INFO
	.align		4
.L_18861:
        /*0018*/ 	.byte	0x04, 0x17
        /*001a*/ 	.short	(.L_18863 - .L_18862)
.L_18862:
        /*001c*/ 	.word	0x00000000
        /*0020*/ 	.short	0x0007
        /*0022*/ 	.short	0x002c
        /*0024*/ 	.byte	0x00, 0xf0, 0x11, 0x00


	//----- nvinfo : EIATTR_KPARAM_INFO
	.align		4
.L_18863:
        /*0028*/ 	.byte	0x04, 0x17
        /*002a*/ 	.short	(.L_18865 - .L_18864)
.L_18864:
        /*002c*/ 	.word	0x00000000
        /*0030*/ 	.short	0x0006
        /*0032*/ 	.short	0x0028
        /*0034*/ 	.byte	0x00, 0xf0, 0x11, 0x00


	//----- nvinfo : EIATTR_KPARAM_INFO
	.align		4
.L_18865:
        /*0038*/ 	.byte	0x04, 0x17
        /*003a*/ 	.short	(.L_18867 - .L_18866)
.L_18866:
        /*003c*/ 	.word	0x00000000
        /*0040*/ 	.short	0x0005
        /*0042*/ 	.short	0x0020
        /*0044*/ 	.byte	0x00, 0xf5, 0x21, 0x00


	//----- nvinfo : EIATTR_KPARAM_INFO
	.align		4
.L_18867:
        /*0048*/ 	.byte	0x04, 0x17
        /*004a*/ 	.short	(.L_18869 - .L_18868)
.L_18868:
        /*004c*/ 	.word	0x00000000
        /*0050*/ 	.short	0x0004
        /*0052*/ 	.short	0x0018
        /*0054*/ 	.byte	0x00, 0xf5, 0x21, 0x00


	//----- nvinfo : EIATTR_KPARAM_INFO
	.align		4
.L_18869:
        /*0058*/ 	.byte	0x04, 0x17
        /*005a*/ 	.short	(.L_18871 - .L_18870)
.L_18870:
        /*005c*/ 	.word	0x00000000
        /*0060*/ 	.short	0x0003
        /*0062*/ 	.short	0x0010
        /*0064*/ 	.byte	0x00, 0xf5, 0x21, 0x00


	//----- nvinfo : EIATTR_KPARAM_INFO
	.align		4
.L_18871:
        /*0068*/ 	.byte	0x04, 0x17
        /*006a*/ 	.short	(.L_18873 - .L_18872)
.L_18872:
        /*006c*/ 	.word	0x00000000
        /*0070*/ 	.short	0x0002
        /*0072*/ 	.short	0x0008
        /*0074*/ 	.byte	0x00, 0xf0, 0x11, 0x00


	//----- nvinfo : EIATTR_KPARAM_INFO
	.align		4
.L_18873:
        /*0078*/ 	.byte	0x04, 0x17
        /*007a*/ 	.short	(.L_18875 - .L_18874)
.L_18874:
        /*007c*/ 	.word	0x00000000
        /*0080*/ 	.short	0x0001
        /*0082*/ 	.short	0x0004
        /*0084*/ 	.byte	0x00, 0xf0, 0x11, 0x00


	//----- nvinfo : EIATTR_KPARAM_INFO
	.align		4
.L_18875:
        /*0088*/ 	.byte	0x04, 0x17
        /*008a*/ 	.short	(.L_18877 - .L_18876)
.L_18876:
        /*008c*/ 	.word	0x00000000
        /*0090*/ 	.short	0x0000
        /*0092*/ 	.short	0x0000
        /*0094*/ 	.byte	0x00, 0xf0, 0x11, 0x00


	//----- nvinfo : EIATTR_SPARSE_MMA_MASK
	.align		4
.L_18877:
        /*0098*/ 	.byte	0x03, 0x50
        /*009a*/ 	.short	0x0000


	//----- nvinfo : EIATTR_MAXREG_COUNT
	.align		4
        /*009c*/ 	.byte	0x03, 0x1b
        /*009e*/ 	.short	0x00ff


	//----- nvinfo : EIATTR_NUM_BARRIERS
	.align		4
        /*00a0*/ 	.byte	0x02, 0x4c
        /*00a2*/ 	.byte	0x01
	.zero		1


	//----- nvinfo : EIATTR_MERCURY_ISA_VERSION
	.align		4
        /*00a4*/ 	.byte	0x03, 0x5f
        /*00a6*/ 	.short	0x0101


	//----- nvinfo : EIATTR_COOP_GROUP_MASK_REGIDS
	.align		4
        /*00a8*/ 	.byte	0x04, 0x29
        /*00aa*/ 	.short	(.L_18879 - .L_18878)


	//   ....[0]....
.L_18878:
        /*00ac*/ 	.word	0xffffffff


	//   ....[1]....
        /*00b0*/ 	.word	0xffffffff


	//   ....[2]....
        /*00b4*/ 	.word	0xffffffff


	//   ....[3]....
        /*00b8*/ 	.word	0xffffffff


	//   ....[4]....
        /*00bc*/ 	.word	0xffffffff


	//   ....[5]....
        /*00c0*/ 	.word	0xffffffff


	//   ....[6]....
        /*00c4*/ 	.word	0xffffffff


	//   ....[7]....
        /*00c8*/ 	.word	0xffffffff


	//   ....[8]....
        /*00cc*/ 	.word	0xffffffff


	//   ....[9]....
        /*00d0*/ 	.word	0xffffffff


	//   ....[10]....
        /*00d4*/ 	.word	0xffffffff


	//   ....[11]....
        /*00d8*/ 	.word	0xffffffff


	//   ....[12]....
        /*00dc*/ 	.word	0xffffffff


	//   ....[13]....
        /*00e0*/ 	.word	0xffffffff


	//   ....[14]....
        /*00e4*/ 	.word	0xffffffff


	//   ....[15]....
        /*00e8*/ 	.word	0xffffffff


	//   ....[16]....
        /*00ec*/ 	.word	0xffffffff


	//   ....[17]....
        /*00f0*/ 	.word	0xffffffff


	//   ....[18]....
        /*00f4*/ 	.word	0xffffffff


	//   ....[19]....
        /*00f8*/ 	.word	0xffffffff


	//   ....[20]....
        /*00fc*/ 	.word	0xffffffff


	//   ....[21]....
        /*0100*/ 	.word	0xffffffff


	//   ....[22]....
        /*0104*/ 	.word	0xffffffff


	//   ....[23]....
        /*0108*/ 	.word	0xffffffff


	//   ....[24]....
        /*010c*/ 	.word	0xffffffff


	//   ....[25]....
        /*0110*/ 	.word	0xffffffff


	//   ....[26]....
        /*0114*/ 	.word	0xffffffff


	//   ....[27]....
        /*0118*/ 	.word	0xffffffff


	//   ....[28]....
        /*011c*/ 	.word	0xffffffff


	//   ....[29]....
        /*0120*/ 	.word	0xffffffff


	//   ....[30]....
        /*0124*/ 	.word	0xffffffff


	//   ....[31]....
        /*0128*/ 	.word	0xffffffff


	//----- nvinfo : EIATTR_COOP_GROUP_INSTR_OFFSETS
	.align		4
.L_18879:
        /*012c*/ 	.byte	0x04, 0x28
        /*012e*/ 	.short	(.L_18881 - .L_18880)


	//   ....[0]....
.L_18880:
        /*0130*/ 	.word	0x000010d0


	//   ....[1]....
        /*0134*/ 	.word	0x000010e0


	//   ....[2]....
        /*0138*/ 	.word	0x000010f0


	//   ....[3]....
        /*013c*/ 	.word	0x00001100


	//   ....[4]....
        /*0140*/ 	.word	0x00001110


	//   ....[5]....
        /*0144*/ 	.word	0x00001120


	//   ....[6]....
        /*0148*/ 	.word	0x000011f0


	//   ....[7]....
        /*014c*/ 	.word	0x00001240


	//   ....[8]....
        /*0150*/ 	.word	0x00001250


	//   ....[9]....
        /*0154*/ 	.word	0x00001270


	//   ....[10]....
        /*0158*/ 	.word	0x00001290


	//   ....[11]....
        /*015c*/ 	.word	0x000012a0


	//   ....[12]....
        /*0160*/ 	.word	0x00001300


	//   ....[13]....
        /*0164*/ 	.word	0x00001320


	//   ....[14]....
        /*0168*/ 	.word	0x00001350


	//   ....[15]....
        /*016c*/ 	.word	0x00001380


	//   ....[16]....
        /*0170*/ 	.word	0x00001400


	//   ....[17]....
        /*0174*/ 	.word	0x00001430


	//   ....[18]....
        /*0178*/ 	.word	0x00001470


	//   ....[19]....
        /*017c*/ 	.word	0x00001480


	//   ....[20]....
        /*0180*/ 	.word	0x00001520


	//   ....[21]....
        /*0184*/ 	.word	0x00001550


	//   ....[22]....
        /*0188*/ 	.word	0x00001570


	//   ....[23]....
        /*018c*/ 	.word	0x00001580


	//   ....[24]....
        /*0190*/ 	.word	0x00001640


	//   ....[25]....
        /*0194*/ 	.word	0x00001670


	//   ....[26]....
        /*0198*/ 	.word	0x00001690


	//   ....[27]....
        /*019c*/ 	.word	0x000016a0


	//   ....[28]....
        /*01a0*/ 	.word	0x000016b0


	//   ....[29]....
        /*01a4*/ 	.word	0x000016d0


	//   ....[30]....
        /*01a8*/ 	.word	0x000016e0


	//   ....[31]....
        /*01ac*/ 	.word	0x00001710


	//----- nvinfo : EIATTR_VRC_CTA_INIT_COUNT
	.align		4
.L_18881:
        /*01b0*/ 	.byte	0x02, 0x4a
	.zero		1
	.zero		1


	//----- nvinfo : EIATTR_EXIT_INSTR_OFFSETS
	.align		4
        /*01b4*/ 	.byte	0x04, 0x1c
        /*01b6*/ 	.short	(.L_18883 - .L_18882)


	//   ....[0]....
.L_18882:
        /*01b8*/ 	.word	0x00000560


	//   ....[1]....
        /*01bc*/ 	.word	0x00001820


	//----- nvinfo : EIATTR_MAX_THREADS
	.align		4
.L_18883:
        /*01c0*/ 	.byte	0x04, 0x05
        /*01c2*/ 	.short	(.L_18885 - .L_18884)
.L_18884:
        /*01c4*/ 	.word	0x00000080
        /*01c8*/ 	.word	0x00000001
        /*01cc*/ 	.word	0x00000001


	//----- nvinfo : EIATTR_CRS_STACK_SIZE
	.align		4
.L_18885:
        /*01d0*/ 	.byte	0x04, 0x1e
        /*01d2*/ 	.short	(.L_18887 - .L_18886)
.L_18886:
        /*01d4*/ 	.word	0x00000000


	//----- nvinfo : EIATTR_CBANK_PARAM_SIZE
	.align		4
.L_18887:
        /*01d8*/ 	.byte	0x03, 0x19
        /*01da*/ 	.short	0x0034


	//----- nvinfo : EIATTR_PARAM_CBANK
	.align		4
        /*01dc*/ 	.byte	0x04, 0x0a
        /*01de*/ 	.short	(.L_18889 - .L_18888)
	.align		4
.L_18888:
        /*01e0*/ 	.word	index@(.nv.constant0._Z9cuda_gemmIiLi128ELi2ELi1ELi256ELi16ELi16ELi64ELi1ELi1EEviiiPT_S1_S1_iii)
        /*01e4*/ 	.short	0x0380
        /*01e6*/ 	.short	0x0034


	//----- nvinfo : EIATTR_SW_WAR
	.align		4
.L_18889:
        /*01e8*/ 	.byte	0x04, 0x36
        /*01ea*/ 	.short	(.L_18891 - .L_18890)
.L_18890:
        /*01ec*/ 	.word	0x00000008
.L_18891:


//--------------------- .nv.info._Z9cuda_gemmIiLi128ELi2ELi1ELi256ELi16ELi16ELi64ELi1ELi0EEviiiPT_S1_S1_iii --------------------------
	.section	.nv.info._Z9cuda_gemmIiLi128ELi2ELi1ELi256ELi16ELi16ELi64ELi1ELi0EEviiiPT_S1_S1_iii,"",@"SHT_CUDA_INFO"
	.sectionflags	@""
	.align	4


	//----- nvinfo : EIATTR_CUDA_API_VERSION
	.align		4
        /*0000*/ 	.byte	0x04, 0x37
        /*0002*/ 	.short	(.L_18893 - .L_18892)
.L_18892:
        /*0004*/ 	.word	0x00000082


	//----- nvinfo : EIATTR_KPARAM_INFO
	.align		4
.L_18893:
        /*0008*/ 	.byte	0x04, 0x17
        /*000a*/ 	.short	(.L_18895 - .L_18894)
.L_18894:
        /*000c*/ 	.word	0x00000000
        /*0010*/ 	.short	0x0008
        /*0012*/ 	.short	0x0030
        /*0014*/ 	.byte	0x00, 0xf0, 0x11, 0x00


	//----- nvinfo : EIATTR_KPARAM_INFO
	.align		4
.L_18895:
        /*0018*/ 	.byte	0x04, 0x17
        /*001a*/ 	.short	(.L_18897 - .L_18896)
.L_18896:
        /*001c*/ 	.word	0x00000000
        /*0020*/ 	.short	0x0007
        /*0022*/ 	.short	0x002c
        /*0024*/ 	.byte	0x00, 0xf0, 0x11, 0x00


	//----- nvinfo : EIATTR_KPARAM_INFO
	.align		4
.L_18897:
        /*0028*/ 	.byte	0x04, 0x17
        /*002a*/ 	.short	(.L_18899 - .L_18898)
.L_18898:
        /*002c*/ 	.word	0x00000000
        /*0030*/ 	.short	0x0006
        /*0032*/ 	.short	0x0028
        /*0034*/ 	.byte	0x00, 0xf0, 0x11, 0x00


	//----- nvinfo : EIATTR_KPARAM_INFO
	.align		4
.L_18899:
        /*0038*/ 	.byte	0x04, 0x17
        /*003a*/ 	.short	(.L_18901 - .L_18900)
.L_18900:
        /*003c*/ 	.word	0x00000000
        /*0040*/ 	.short	0x0005
        /*0042*/ 	.short	0x0020
        /*0044*/ 	.byte	0x00, 0xf5, 0x21, 0x00


	//----- nvinfo : EIATTR_KPARAM_INFO
	.align		4
.L_18901:
        /*0048*/ 	.byte	0x04, 0x17
        /*004a*/ 	.short	(.L_18903 - .L_18902)
.L_18902:
        /*004c*/ 	.word	0x00000000
        /*0050*/ 	.short	0x0004
        /*0052*/ 	.short	0x0018
        /*0054*/ 	.byte	0x00, 0xf5, 0x21, 0x00


	//----- nvinfo : EIATTR_KPARAM_INFO
	.align		4
.L_18903:
        /*0058*/ 	.byte	0x04, 0x17
        /*005a*/ 	.short	(.L_18905 - .L_18904)
.L_18904:
        /*005c*/ 	.word	0x00000000
        /*0060*/ 	.short	0x0003
        /*0062*/ 	.short	0x0010
        /*0064*/ 	.byte	0x00, 0xf5, 0x21, 0x00


	//----- nvinfo : EIATTR_KPARAM_INFO
	.align		4
.L_18905:
        /*0068*/ 	.byte	0x04, 0x17
        /*006a*/ 	.short	(.L_18907 - .L_18906)
.L_18906:
        /*006c*/ 	.word	0x00000000
        /*0070*/ 	.short	0x0002
        /*0072*/ 	.short	0x0008
        /*0074*/ 	.byte	0x00, 0xf0, 0x11, 0x00


	//----- nvinfo : EIATTR_KPARAM_INFO
	.align		4
.L_18907:
        /*0078*/ 	.byte	0x04, 0x17
        /*007a*/ 	.short	(.L_18909 - .L_18908)
.L_18908:
        /*007c*/ 	.word	0x00000000
        /*0080*/ 	.short	0x0001
        /*0082*/ 	.short	0x0004
        /*0084*/ 	.byte	0x00, 0xf0, 0x11, 0x00


	//----- nvinfo : EIATTR_KPARAM_INFO
	.align		4
.L_18909:
        /*0088*/ 	.byte	0x04, 0x17
        /*008a*/ 	.short	(.L_18911 - .L_18910)
.L_18910:
        /*008c*/ 	.word	0x00000000
        /*0090*/ 	.short	0x0000
        /*0092*/ 	.short	0x0000
        /*0094*/ 	.byte	0x00, 0xf0, 0x11, 0x00


	//----- nvinfo : EIATTR_SPARSE_MMA_MASK
	.align		4
.L_18911:
        /*0098*/ 	.byte	0x03, 0x50
        /*009a*/ 	.short	0x0000


	//----- nvinfo : EIATTR_MAXREG_COUNT
	.align		4
        /*009c*/ 	.byte	0x03, 0x1b
        /*009e*/ 	.short	0x00ff


	//----- nvinfo : EIATTR_NUM_BARRIERS
	.align		4
        /*00a0*/ 	.byte	0x02, 0x4c
        /*00a2*/ 	.byte	0x01
	.zero		1


	//----- nvinfo : EIATTR_MERCURY_ISA_VERSION
	.align		4
        /*00a4*/ 	.byte	0x03, 0x5f
        /*00a6*/ 	.short	0x0101


	//----- nvinfo : EIATTR_COOP_GROUP_MASK_REGIDS
	.align		4
        /*00a8*/ 	.byte	0x04, 0x29
        /*00aa*/ 	.short	(.L_18913 - .L_18912)


	//   ....[0]....
.L_18912:
        /*00ac*/ 	.word	0xffffffff


	//   ....[1]....
        /*00b0*/ 	.word	0xffffffff


	//   ....[2]....
        /*00b4*/ 	.word	0xffffffff


	//   ....[3]....
        /*00b8*/ 	.word	0xffffffff


	//   ....[4]....
        /*00bc*/ 	.word	0xffffffff


	//   ....[5]....
        /*00c0*/ 	.word	0xffffffff


	//   ....[6]....
        /*00c4*/ 	.word	0xffffffff


	//   ....[7]....
        /*00c8*/ 	.word	0xffffffff


	//   ....[8]....
        /*00cc*/ 	.word	0xffffffff


	//   ....[9]....
        /*00d0*/ 	.word	0xffffffff


	//   ....[10]....
        /*00d4*/ 	.word	0xffffffff


	//   ....[11]....
        /*00d8*/ 	.word	0xffffffff


	//   ....[12]....
        /*00dc*/ 	.word	0xffffffff


	//   ....[13]....
        /*00e0*/ 	.word	0xffffffff


	//   ....[14]....
        /*00e4*/ 	.word	0xffffffff


	//   ....[15]....
        /*00e8*/ 	.word	0xffffffff


	//   ....[16]....
        /*00ec*/ 	.word	0x05000018


	//   ....[17]....
        /*00f0*/ 	.word	0x05000018


	//   ....[18]....
        /*00f4*/ 	.word	0x05000018


	//   ....[19]....
        /*00f8*/ 	.word	0x05000018


	//   ....[20]....
        /*00fc*/ 	.word	0x05000018


	//   ....[21]....
        /*0100*/ 	.word	0x05000018


	//   ....[22]....
        /*0104*/ 	.word	0x05000018


	//   ....[23]....
        /*0108*/ 	.word	0x05000018


	//   ....[24]....
        /*010c*/ 	.word	0x05000018


	//   ....[25]....
        /*0110*/ 	.word	0x05000018


	//   ....[26]....
        /*0114*/ 	.word	0x05000018


	//   ....[27]....
        /*0118*/ 	.word	0x05000018


	//   ....[28]....
        /*011c*/ 	.word	0x05000018


	//   ....[29]....
        /*0120*/ 	.word	0x05000018


	//   ....[30]....
        /*0124*/ 	.word	0x05000018


	//   ....[31]....
        /*0128*/ 	.word	0x05000018


	//----- nvinfo : EIATTR_COOP_GROUP_INSTR_OFFSETS
	.align		4
.L_18913:
        /*012c*/ 	.byte	0x04, 0x28
        /*012e*/ 	.short	(.L_18915 - .L_18914)


	//   ....[0]....
.L_18914:
        /*0130*/ 	.word	0x00002310


	//   ....[1]....
        /*0134*/ 	.word	0x00002370


	//   ....[2]....
        /*0138*/ 	.word	0x000023d0


	//   ....[3]....
        /*013c*/ 	.word	0x00002430


	//   ....[4]....
        /*0140*/ 	.word	0x00002490


	//   ....[5]....
        /*0144*/ 	.word	0x000024f0


	//   ....[6]....
        /*0148*/ 	.word	0x00002550


	//   ....[7]....
        /*014c*/ 	.word	0x000025b0


	//   ....[8]....
        /*0150*/ 	.word	0x00002610


	//   ....[9]....
        /*0154*/ 	.word	0x00002670


	//   ....[10]....
        /*0158*/ 	.word	0x000026d0


	//   ....[11]....
        /*015c*/ 	.word	0x00002730


	//   ....[12]....
        /*0160*/ 	.word	0x00002790


	//   ....[13]....
        /*0164*/ 	.word	0x000027f0


	//   ....[14]....
        /*0168*/ 	.word	0x00002850


	//   ....[15]....
        /*016c*/ 	.word	0x000028b0


	//   ....[16]....
        /*0170*/ 	.word	0x000031a0


	//   ....[17]....
        /*0174*/ 	.word	0x00003230


	//   ....[18]....
        /*0178*/ 	.word	0x000032d0


	//   ....[19]....
        /*017c*/ 	.word	0x00003360


	//   ....[20]....
        /*0180*/ 	.word	0x00003400


	//   ....[21]....
        /*0184*/ 	.word	0x00003490


	//   ....[22]....
        /*0188*/ 	.word	0x00003530


	//   ....[23]....
        /*018c*/ 	.word	0x000035c0


	//   ....[24]....
        /*0190*/ 	.word	0x00003660


	//   ....[25]....
        /*0194*/ 	.word	0x000036f0


	//   ....[26]....
        /*0198*/ 	.word	0x00003790


	//   ....[27]....
        /*019c*/ 	.word	0x00003820


	//   ....[28]....
        /*01a0*/ 	.word	0x000038c0


	//   ....[29]....
        /*01a4*/ 	.word	0x00003950


	//   ....[30]....
        /*01a8*/ 	.word	0x000039f0


	//   ....[31]....
        /*01ac*/ 	.word	0x00003a80


	//----- nvinfo : EIATTR_VRC_CTA_INIT_COUNT
	.align		4
.L_18915:
        /*01b0*/ 	.byte	0x02, 0x4a
	.zero		1
	.zero		1


	//----- nvinfo : EIATTR_EXIT_INSTR_OFFSETS
	.align		4
        /*01b4*/ 	.byte	0x04, 0x1c
        /*01b6*/ 	.short	(.L_18917 - .L_18916)


	//   ....[0]....
.L_18916:
        /*01b8*/ 	.word	0x00000640


	//   ....[1]....
        /*01bc*/ 	.word	0x00003140


	//----- nvinfo : EIATTR_MAX_THREADS
	.align		4
.L_18917:
        /*01c0*/ 	.byte	0x04, 0x05
        /*01c2*/ 	.short	(.L_18919 - .L_18918)
.L_18918:
        /*01c4*/ 	.word	0x00000080
        /*01c8*/ 	.word	0x00000001
        /*01cc*/ 	.word	0x00000001


	//----- nvinfo : EIATTR_CRS_STACK_SIZE
	.align		4
.L_18919:
        /*01d0*/ 	.byte	0x04, 0x1e
        /*01d2*/ 	.short	(.L_18921 - .L_18920)
.L_18920:
        /*01d4*/ 	.word	0x00000000


	//----- nvinfo : EIATTR_CBANK_PARAM_SIZE
	.align		4
.L_18921:
        /*01d8*/ 	.byte	0x03, 0x19
        /*01da*/ 	.short	0x0034


	//----- nvinfo : EIATTR_PARAM_CBANK
	.align		4
        /*01dc*/ 	.byte	0x04, 0x0a
        /*01de*/ 	.short	(.L_18923 - .L_18922)
	.align		4
.L_18922:
        /*01e0*/ 	.word	index@(.nv.constant0._Z9cuda_gemmIiLi128ELi2ELi1ELi256ELi16ELi16ELi64ELi1ELi0EEviiiPT_S1_S1_iii)
        /*01e4*/ 	.short	0x0380
        /*01e6*/ 	.short	0x0034


	//----- nvinfo : EIATTR_SW_WAR
	.align		4
.L_18923:
        /*01e8*/ 	.byte	0x04, 0x36
        /*01ea*/ 	.short	(.L_18925 - .L_18924)
.L_18924:
        /*01ec*/ 	.word	0x00000008
.L_18925:


//--------------------- .nv.info._Z9cuda_gemmIiLi128ELi2ELi1ELi256ELi16ELi16ELi64ELi0ELi1EEviiiPT_S1_S1_iii --------------------------
	.section	.nv.info._Z9cuda_gemmIiLi128ELi2ELi1ELi256ELi16ELi16ELi64ELi0ELi1EEviiiPT_S1_S1_iii,"",@"SHT_CUDA_INFO"
	.sectionflags	@""
	.align	4


	//----- nvinfo : EIATTR_CUDA_API_VERSION
	.align		4
        /*0000*/ 	.byte	0x04, 0x37
        /*0002*/ 	.short	(.L_18927 - .L_18926)
.L_18926:
        /*0004*/ 	.word	0x00000082


	//----- nvinfo : EIATTR_KPARAM_INFO
	.align		4
.L_18927:
        /*0008*/ 	.byte	0x04, 0x17
        /*000a*/ 	.short	(.L_18929 - .L_18928)
.L_18928:
        /*000c*/ 	.word	0x00000000
        /*0010*/ 	.short	0x0008
        /*0012*/ 	.short	0x0030
        /*0014*/ 	.byte	0x00, 0xf0, 0x11, 0x00


	//----- nvinfo : EIATTR_KPARAM_INFO
	.align		4
.L_18929:
        /*0018*/ 	.byte	0x04, 0x17
        /*001a*/ 	.short	(.L_18931 - .L_18930)
.L_18930:
        /*001c*/ 	.word	0x00000000
        /*0020*/ 	.short	0x0007
        /*0022*/ 	.short	0x002c
        /*0024*/ 	.byte	0x00, 0xf0, 0x11, 0x00


	//----- nvinfo : EIATTR_KPARAM_INFO
	.align		4
.L_18931:
        /*0028*/ 	.byte	0x04, 0x17
        /*002a*/ 	.short	(.L_18933 - .L_18932)
.L_18932:
        /*002c*/ 	.word	0x00000000
        /*0030*/ 	.short	0x0006
        /*0032*/ 	.short	0x0028
        /*0034*/ 	.byte	0x00, 0xf0, 0x11, 0x00


	//----- nvinfo : EIATTR_KPARAM_INFO
	.align		4
.L_18933:
        /*0038*/ 	.byte	0x04, 0x17
        /*003a*/ 	.short	(.L_18935 - .L_18934)
.L_18934:
        /*003c*/ 	.word	0x00000000
        /*0040*/ 	.short	0x0005
        /*0042*/ 	.short	0x0020
        /*0044*/ 	.byte	0x00, 0xf5, 0x21, 0x00


	//----- nvinfo : EIATTR_KPARAM_INFO
	.align		4
.L_18935:
        /*0048*/ 	.byte	0x04, 0x17
        /*004a*/ 	.short	(.L_18937 - .L_18936)
.L_18936:
        /*004c*/ 	.word	0x00000000
        /*0050*/ 	.short	0x0004
        /*0052*/ 	.short	0x0018
        /*0054*/ 	.byte	0x00, 0xf5, 0x21, 0x00


	//----- nvinfo : EIATTR_KPARAM_INFO
	.align		4
.L_18937:
        /*0058*/ 	.byte	0x04, 0x17
        /*005a*/ 	.short	(.L_18939 - .L_18938)
.L_18938:
        /*005c*/ 	.word	0x00000000
        /*0060*/ 	.short	0x0003
        /*0062*/ 	.short	0x0010
        /*0064*/ 	.byte	0x00, 0xf5, 0x21, 0x00


	//----- nvinfo : EIATTR_KPARAM_INFO
	.align		4
.L_18939:
        /*0068*/ 	.byte	0x04, 0x17
        /*006a*/ 	.short	(.L_18941 - .L_18940)
.L_18940:
        /*006c*/ 	.word	0x00000000
        /*0070*/ 	.short	0x0002
        /*0072*/ 	.short	0x0008
        /*0074*/ 	.byte	0x00, 0xf0, 0x11, 0x00


	//----- nvinfo : EIATTR_KPARAM_INFO
	.align		4
.L_18941:
        /*0078*/ 	.byte	0x04, 0x17
        /*007a*/ 	.short	(.L_18943 - .L_18942)
.L_18942:
        /*007c*/ 	.word	0x00000000
        /*0080*/ 	.short	0x0001
        /*0082*/ 	.short	0x0004
        /*0084*/ 	.byte	0x00, 0xf0, 0x11, 0x00


	//----- nvinfo : EIATTR_KPARAM_INFO
	.align		4
.L_18943:
        /*0088*/ 	.byte	0x04, 0x17
        /*008a*/ 	.short	(.L_18945 - .L_18944)
.L_18944:
        /*008c*/ 	.word	0x00000000
        /*0090*/ 	.short	0x0000
        /*0092*/ 	.short	0x0000
        /*0094*/ 	.byte	0x00, 0xf0, 0x11, 0x00


	//----- nvinfo : EIATTR_SPARSE_MMA_MASK
	.align		4
.L_18945:
        /*0098*/ 	.byte	0x03, 0x50
        /*009a*/ 	.short	0x0000


	//----- nvinfo : EIATTR_MAXREG_COUNT
	.align		4
        /*009c*/ 	.byte	0x03, 0x1b
        /*009e*/ 	.short	0x00ff


	//----- nvinfo : EIATTR_NUM_BARRIERS
	.align		4
        /*00a0*/ 	.byte	0x02, 0x4c
        /*00a2*/ 	.byte	0x01
	.zero		1


	//----- nvinfo : EIATTR_MERCURY_ISA_VERSION
	.align		4
        /*00a4*/ 	.byte	0x03, 0x5f
        /*00a6*/ 	.short	0x0101


	//----- nvinfo : EIATTR_COOP_GROUP_MASK_REGIDS
	.align		4
        /*00a8*/ 	.byte	0x04, 0x29
        /*00aa*/ 	.short	(.L_18947 - .L_18946)


	//   ....[0]....
.L_18946:
        /*00ac*/ 	.word	0xffffffff


	//   ....[1]....
        /*00b0*/ 	.word	0xffffffff


	//   ....[2]....
        /*00b4*/ 	.word	0xffffffff


	//   ....[3]....
        /*00b8*/ 	.word	0xffffffff


	//   ....[4]....
        /*00bc*/ 	.word	0xffffffff


	//   ....[5]....
        /*00c0*/ 	.word	0xffffffff


	//   ....[6]....
        /*00c4*/ 	.word	0xffffffff


	//   ....[7]....
        /*00c8*/ 	.word	0xffffffff


	//   ....[8]....
        /*00cc*/ 	.word	0xffffffff


	//   ....[9]....
        /*00d0*/ 	.word	0xffffffff


	//   ....[10]....
        /*00d4*/ 	.word	0xffffffff


	//   ....[11]....
        /*00d8*/ 	.word	0xffffffff


	//   ....[12]....
        /*00dc*/ 	.word	0xffffffff


	//   ....[13]....
        /*00e0*/ 	.word	0xffffffff


	//   ....[14]....
        /*00e4*/ 	.word	0xffffffff


	//   ....[15]....
        /*00e8*/ 	.word	0xffffffff


	//   ....[16]....
        /*00ec*/ 	.word	0xffffffff


	//   ....[17]....
        /*00f0*/ 	.word	0xffffffff


	//   ....[18]....
        /*00f4*/ 	.word	0xffffffff


	//   ....[19]....
        /*00f8*/ 	.word	0xffffffff


	//   ....[20]....
        /*00fc*/ 	.word	0xffffffff


	//   ....[21]....
        /*0100*/ 	.word	0xffffffff


	//   ....[22]....
        /*0104*/ 	.word	0xffffffff


	//   ....[23]....
        /*0108*/ 	.word	0xffffffff


	//   ....[24]....
        /*010c*/ 	.word	0xffffffff


	//   ....[25]....
        /*0110*/ 	.word	0xffffffff


	//   ....[26]....
        /*0114*/ 	.word	0xffffffff


	//   ....[27]....
        /*0118*/ 	.word	0xffffffff


	//   ....[28]....
        /*011c*/ 	.word	0xffffffff


	//   ....[29]....
        /*0120*/ 	.word	0xffffffff


	//   ....[30]....
        /*0124*/ 	.word	0xffffffff


	//   ....[31]....
        /*0128*/ 	.word	0xffffffff


	//----- nvinfo : EIATTR_COOP_GROUP_INSTR_OFFSETS
	.align		4
.L_18947:
        /*012c*/ 	.byte	0x04, 0x28
        /*012e*/ 	.short	(.L_18949 - .L_18948)


	//   ....[0]....
.L_18948:
        /*0130*/ 	.word	0x00001280


	//   ....[1]....
        /*0134*/ 	.word	0x00001290


	//   ....[2]....
        /*0138*/ 	.word	0x000012a0


	//   ....[3]....
        /*013c*/ 	.word	0x000012b0


	//   ....[4]....
        /*0140*/ 	.word	0x000012c0


	//   ....[5]....
        /*0144*/ 	.word	0x000012d0


	//   ....[6]....
        /*0148*/ 	.word	0x000012f0


	//   ....[7]....
        /*014c*/ 	.word	0x00001310


	//   ....[8]....
        /*0150*/ 	.word	0x000013a0


	//   ....[9]....
        /*0154*/ 	.word	0x000013d0


	//   ....[10]....
        /*0158*/ 	.word	0x00001460


	//   ....[11]....
        /*015c*/ 	.word	0x00001480


	//   ....[12]....
        /*0160*/ 	.word	0x00001490


	//   ....[13]....
        /*0164*/ 	.word	0x000014b0


	//   ....[14]....
        /*0168*/ 	.word	0x000014d0


	//   ....[15]....
        /*016c*/ 	.word	0x000014e0


	//   ....[16]....
        /*0170*/ 	.word	0x00001540


	//   ....[17]....
        /*0174*/ 	.word	0x000015d0


	//   ....[18]....
        /*0178*/ 	.word	0x00001600


	//   ....[19]....
        /*017c*/ 	.word	0x00001620


	//   ....[20]....
        /*0180*/ 	.word	0x00001630


	//   ....[21]....
        /*0184*/ 	.word	0x00001640


	//   ....[22]....
        /*0188*/ 	.word	0x00001660


	//   ....[23]....
        /*018c*/ 	.word	0x00001670


	//   ....[24]....
        /*0190*/ 	.word	0x00001710


	//   ....[25]....
        /*0194*/ 	.word	0x00001770


	//   ....[26]....
        /*0198*/ 	.word	0x000017c0


	//   ....[27]....
        /*019c*/ 	.word	0x000017e0


	//   ....[28]....
        /*01a0*/ 	.word	0x000017f0


	//   ....[29]....
        /*01a4*/ 	.word	0x00001810


	//   ....[30]....
        /*01a8*/ 	.word	0x00001820


	//   ....[31]....
        /*01ac*/ 	.word	0x00001840


	//----- nvinfo : EIATTR_VRC_CTA_INIT_COUNT
	.align		4
.L_18949:
        /*01b0*/ 	.byte	0x02, 0x4a
	.zero		1
	.zero		1


	//----- nvinfo : EIATTR_EXIT_INSTR_OFFSETS
	.align		4
        /*01b4*/ 	.byte	0x04, 0x1c
        /*01b6*/ 	.short	(.L_18951 - .L_18950)


	//   ....[0]....
.L_18950:
        /*01b8*/ 	.word	0x00000560


	//   ....[1]....
        /*01bc*/ 	.word	0x00001990


	//----- nvinfo : EIATTR_MAX_THREADS
	.align		4
.L_18951:
        /*01c0*/ 	.byte	0x04, 0x05
        /*01c2*/ 	.short	(.L_18953 - .L_18952)
.L_18952:
        /*01c4*/ 	.word	0x00000080
        /*01c8*/ 	.word	0x00000001
        /*01cc*/ 	.word	0x00000001


	//----- nvinfo : EIATTR_CRS_STACK_SIZE
	.align		4
.L_18953:
        /*01d0*/ 	.byte	0x04, 0x1e
        /*01d2*/ 	.short	(.L_18955 - .L_18954)
.L_18954:
        /*01d4*/ 	.word	0x00000000


	//----- nvinfo : EIATTR_CBANK_PARAM_SIZE
	.align		4
.L_18955:
        /*01d8*/ 	.byte	0x03, 0x19
        /*01da*/ 	.short	0x0034


	//----- nvinfo : EIATTR_PARAM_CBANK
	.align		4
        /*01dc*/ 	.byte	0x04, 0x0a
        /*01de*/ 	.short	(.L_18957 - .L_18956)
	.align		4
.L_18956:
        /*01e0*/ 	.word	index@(.nv.constant0._Z9cuda_gemmIiLi128ELi2ELi1ELi256ELi16ELi16ELi64ELi0ELi1EEviiiPT_S1_S1_iii)
        /*01e4*/ 	.short	0x0380
        /*01e6*/ 	.short	0x0034


	//----- nvinfo : EIATTR_SW_WAR
	.align		4
.L_18957:
        /*01e8*/ 	.byte	0x04, 0x36
        /*01ea*/ 	.short	(.L_18959 - .L_18958)
.L_18958:
        /*01ec*/ 	.word	0x00000008
.L_18959:


//--------------------- .nv.info._Z9cuda_gemmIiLi128ELi2ELi1ELi256ELi16ELi16ELi64ELi0ELi0EEviiiPT_S1_S1_iii --------------------------
	.section	.nv.info._Z9cuda_gemmIiLi128ELi2ELi1ELi256ELi16ELi16ELi64ELi0ELi0EEviiiPT_S1_S1_iii,"",@"SHT_CUDA_INFO"
	.sectionflags	@""
	.align	4


	//----- nvinfo : EIATTR_CUDA_API_VERSION
	.align		4
        /*0000*/ 	.byte	0x04, 0x37
        /*0002*/ 	.short	(.L_18961 - .L_18960)
.L_18960:
        /*0004*/ 	.word	0x00000082


	//----- nvinfo : EIATTR_KPARAM_INFO
	.align		4
.L_18961:
        /*0008*/ 	.byte	0x04, 0x17
        /*000a*/ 	.short	(.L_18963 - .L_18962)
.L_18962:
        /*000c*/ 	.word	0x00000000
        /*0010*/ 	.short	0x0008
        /*0012*/ 	.short	0x0030
        /*0014*/ 	.byte	0x00, 0xf0, 0x11, 0x00


	//----- nvinfo : EIATTR_KPARAM_INFO
	.align		4
.L_18963:
        /*0018*/ 	.byte	0x04, 0x17
        /*001a*/ 	.short	(.L_18965 - .L_18964)
.L_18964:
        /*001c*/ 	.word	0x00000000
        /*0020*/ 	.short	0x0007
        /*0022*/ 	.short	0x002c
        /*0024*/ 	.byte	0x00, 0xf0, 0x11, 0x00


	//----- nvinfo : EIATTR_KPARAM_INFO
	.align		4
.L_18965:
        /*0028*/ 	.byte	0x04, 0x17
        /*002a*/ 	.short	(.L_18967 - .L_18966)
.L_18966:
        /*002c*/ 	.word	0x00000000
        /*0030*/ 	.short	0x0006
        /*0032*/ 	.short	0x0028
        /*0034*/ 	.byte	0x00, 0xf0, 0x11, 0x00


	//----- nvinfo : EIATTR_KPARAM_INFO
	.align		4
.L_18967:
        /*0038*/ 	.byte	0x04, 0x17
        /*003a*/ 	.short	(.L_18969 - .L_18968)
.L_18968:
        /*003c*/ 	.word	0x00000000
        /*0040*/ 	.short	0x0005
        /*0042*/ 	.short	0x0020
        /*0044*/ 	.byte	0x00, 0xf5, 0x21, 0x00


	//----- nvinfo : EIATTR_KPARAM_INFO
	.align		4
.L_18969:
        /*0048*/ 	.byte	0x04, 0x17
        /*004a*/ 	.short	(.L_18971 - .L_18970)
.L_18970:
        /*004c*/ 	.word	0x00000000
        /*0050*/ 	.short	0x0004
        /*0052*/ 	.short	0x0018
        /*0054*/ 	.byte	0x00, 0xf5, 0x21, 0x00


	//----- nvinfo : EIATTR_KPARAM_INFO
	.align		4
.L_18971:
        /*0058*/ 	.byte	0x04, 0x17
        /*005a*/ 	.short	(.L_18973 - .L_18972)
.L_18972:
        /*005c*/ 	.word	0x00000000
        /*0060*/ 	.short	0x0003
        /*0062*/ 	.short	0x0010
        /*0064*/ 	.byte	0x00, 0xf5, 0x21, 0x00


	//----- nvinfo : EIATTR_KPARAM_INFO
	.align		4
.L_18973:
        /*0068*/ 	.byte	0x04, 0x17
        /*006a*/ 	.short	(.L_18975 - .L_18974)
.L_18974:
        /*006c*/ 	.word	0x00000000
        /*0070*/ 	.short	0x0002
        /*0072*/ 	.short	0x0008
        /*0074*/ 	.byte	0x00, 0xf0, 0x11, 0x00


	//----- nvinfo : EIATTR_KPARAM_INFO
	.align		4
.L_18975:
        /*0078*/ 	.byte	0x04, 0x17
        /*007a*/ 	.short	(.L_18977 - .L_18976)
.L_18976:
        /*007c*/ 	.word	0x00000000
        /*0080*/ 	.short	0x0001
        /*0082*/ 	.short	0x0004
        /*0084*/ 	.byte	0x00, 0xf0, 0x11, 0x00


	//----- nvinfo : EIATTR_KPARAM_INFO
	.align		4
.L_18977:
        /*0088*/ 	.byte	0x04, 0x17
        /*008a*/ 	.short	(.L_18979 - .L_18978)
.L_18978:
        /*008c*/ 	.word	0x00000000
        /*0090*/ 	.short	0x0000
        /*0092*/ 	.short	0x0000
        /*0094*/ 	.byte	0x00, 0xf0, 0x11, 0x00


	//----- nvinfo : EIATTR_SPARSE_MMA_MASK
	.align		4
.L_18979:
        /*0098*/ 	.byte	0x03, 0x50
        /*009a*/ 	.short	0x0000


	//----- nvinfo : EIATTR_MAXREG_COUNT
	.align		4
        /*009c*/ 	.byte	0x03, 0x1b
        /*009e*/ 	.short	0x00ff


	//----- nvinfo : EIATTR_NUM_BARRIERS
	.align		4
        /*00a0*/ 	.byte	0x02, 0x4c
        /*00a2*/ 	.byte	0x01
	.zero		1


	//----- nvinfo : EIATTR_ANNOTATIONS
	.align		4
        /*00a4*/ 	.byte	0x04, 0x55
        /*00a6*/ 	.short	(.L_18981 - .L_18980)


	//   ....[0]....
.L_18980:
        /*00a8*/ 	.word	0x00000001
        /*00ac*/ 	.byte	0xc0, 0x08, 0x00, 0x00, 0x01, 0x00, 0x00, 0x00, 0x30, 0x0e, 0x00, 0x00, 0x01, 0x00, 0x00, 0x00
        /*00bc*/ 	.byte	0xd0, 0x11, 0x00, 0x00, 0x01, 0x00, 0x00, 0x00, 0xa0, 0x12, 0x00, 0x00


	//----- nvinfo : EIATTR_MERCURY_ISA_VERSION
	.align		4
.L_18981:
        /*00c8*/ 	.byte	0x03, 0x5f
        /*00ca*/ 	.short	0x0101


	//----- nvinfo : EIATTR_COOP_GROUP_MASK_REGIDS
	.align		4
        /*00cc*/ 	.byte	0x04, 0x29
        /*00ce*/ 	.short	(.L_18983 - .L_18982)


	//   ....[0]....
.L_18982:
        /*00d0*/ 	.word	0xffffffff


	//   ....[1]....
        /*00d4*/ 	.word	0xffffffff


	//   ....[2]....
        /*00d8*/ 	.word	0xffffffff


	//   ....[3]....
        /*00dc*/ 	.word	0xffffffff


	//   ....[4]....
        /*00e0*/ 	.word	0xffffffff


	//   ....[5]....
        /*00e4*/ 	.word	0xffffffff


	//   ....[6]....
        /*00e8*/ 	.word	0xffffffff


	//   ....[7]....
        /*00ec*/ 	.word	0xffffffff


	//   ....[8]....
        /*00f0*/ 	.word	0xffffffff


	//   ....[9]....
        /*00f4*/ 	.word	0xffffffff


	//   ....[10]....
        /*00f8*/ 	.word	0xffffffff


	//   ....[11]....
        /*00fc*/ 	.word	0xffffffff


	//   ....[12]....
        /*0100*/ 	.word	0xffffffff


	//   ....[13]....
        /*0104*/ 	.word	0xffffffff


	//   ....[14]....
        /*0108*/ 	.word	0xffffffff


	//   ....[15]....
        /*010c*/ 	.word	0xffffffff


	//   ....[16]....
        /*0110*/ 	.word	0x0500002d


	//   ....[17]....
        /*0114*/ 	.word	0x0500002d


	//   ....[18]....
        /*0118*/ 	.word	0x0500002d


	//   ....[19]....
        /*011c*/ 	.word	0x0500002d


	//   ....[20]....
        /*0120*/ 	.word	0x0500002d


	//   ....[21]....
        /*0124*/ 	.word	0x0500002d


	//   ....[22]....
        /*0128*/ 	.word	0x0500002d


	//   ....[23]....
        /*012c*/ 	.word	0x0500002d


	//   ....[24]....
        /*0130*/ 	.word	0x0500002d


	//   ....[25]....
        /*0134*/ 	.word	0x0500002d


	//   ....[26]....
        /*0138*/ 	.word	0x0500002d


	//   ....[27]....
        /*013c*/ 	.word	0x0500002d


	//   ....[28]....
        /*0140*/ 	.word	0x0500002d


	//   ....[29]....
        /*0144*/ 	.word	0x0500002d


	//   ....[30]....
        /*0148*/ 	.word	0x0500002d


	//   ....[31]....
        /*014c*/ 	.word	0x0500002d


	//----- nvinfo : EIATTR_COOP_GROUP_INSTR_OFFSETS
	.align		4
.L_18983:
        /*0150*/ 	.byte	0x04, 0x28
        /*0152*/ 	.short	(.L_18985 - .L_18984)


	//   ....[0]....
.L_18984:
        /*0154*/ 	.word	0x00002370


	//   ....[1]....
        /*0158*/ 	.word	0x000023d0


	//   ....[2]....
        /*015c*/ 	.word	0x00002430


	//   ....[3]....
        /*0160*/ 	.word	0x00002490


	//   ....[4]....
        /*0164*/ 	.word	0x000024f0


	//   ....[5]....
        /*0168*/ 	.word	0x00002550


	//   ....[6]....
        /*016c*/ 	.word	0x000025b0


	//   ....[7]....
        /*0170*/ 	.word	0x00002610


	//   ....[8]....
        /*0174*/ 	.word	0x00002670


	//   ....[9]....
        /*0178*/ 	.word	0x000026d0


	//   ....[10]....
        /*017c*/ 	.word	0x00002730


	//   ....[11]....
        /*0180*/ 	.word	0x00002790


	//   ....[12]....
        /*0184*/ 	.word	0x000027f0


	//   ....[13]....
        /*0188*/ 	.word	0x00002850


	//   ....[14]....
        /*018c*/ 	.word	0x000028b0


	//   ....[15]....
        /*0190*/ 	.word	0x00002910


	//   ....[16]....
        /*0194*/ 	.word	0x000031e0


	//   ....[17]....
        /*0198*/ 	.word	0x00003280


	//   ....[18]....
        /*019c*/ 	.word	0x00003310


	//   ....[19]....
        /*01a0*/ 	.word	0x000033a0


	//   ....[20]....
        /*01a4*/ 	.word	0x00003430


	//   ....[21]....
        /*01a8*/ 	.word	0x000034c0


	//   ....[22]....
        /*01ac*/ 	.word	0x00003550


	//   ....[23]....
        /*01b0*/ 	.word	0x000035e0


	//   ....[24]....
        /*01b4*/ 	.word	0x00003670


	//   ....[25]....
        /*01b8*/ 	.word	0x00003700


	//   ....[26]....
        /*01bc*/ 	.word	0x00003790


	//   ....[27]....
        /*01c0*/ 	.word	0x00003820


	//   ....[28]....
        /*01c4*/ 	.word	0x000038b0


	//   ....[29]....
        /*01c8*/ 	.word	0x00003940


	//   ....[30]....
        /*01cc*/ 	.word	0x000039d0


	//   ....[31]....
        /*01d0*/ 	.word	0x00003a60


	//----- nvinfo : EIATTR_VRC_CTA_INIT_COUNT
	.align		4
.L_18985:
        /*01d4*/ 	.byte	0x02, 0x4a
	.zero		1
	.zero		1


	//----- nvinfo : EIATTR_EXIT_INSTR_OFFSETS
	.align		4
        /*01d8*/ 	.byte	0x04, 0x1c
        /*01da*/ 	.short	(.L_18987 - .L_18986)


	//   ....[0]....
.L_18986:
        /*01dc*/ 	.word	0x00000670


	//   ....[1]....
        /*01e0*/ 	.word	0x00003180


	//----- nvinfo : EIATTR_MAX_THREADS
	.align		4
.L_18987:
        /*01e4*/ 	.byte	0x04, 0x05
        /*01e6*/ 	.short	(.L_18989 - .L_18988)
.L_18988:
        /*01e8*/ 	.word	0x00000080
        /*01ec*/ 	.word	0x00000001
        /*01f0*/ 	.word	0x00000001


	//----- nvinfo : EIATTR_CRS_STACK_SIZE
	.align		4
.L_18989:
        /*01f4*/ 	.byte	0x04, 0x1e
        /*01f6*/ 	.short	(.L_18991 - .L_18990)
.L_18990:
        /*01f8*/ 	.word	0x00000000


	//----- nvinfo : EIATTR_CBANK_PARAM_SIZE
	.align		4
.L_18991:
        /*01fc*/ 	.byte	0x03, 0x19
        /*01fe*/ 	.short	0x0034


	//----- nvinfo : EIATTR_PARAM_CBANK
	.align		4
        /*0200*/ 	.byte	0x04, 0x0a
        /*0202*/ 	.short	(.L_18993 - .L_18992)
	.align		4
.L_18992:
        /*0204*/ 	.word	index@(.nv.constant0._Z9cuda_gemmIiLi128ELi2ELi1ELi256ELi16ELi16ELi64ELi0ELi0EEviiiPT_S1_S1_iii)
        /*0208*/ 	.short	0x0380
        /*020a*/ 	.short	0x0034


	//----- nvinfo : EIATTR_SW_WAR
	.align		4
.L_18993:
        /*020c*/ 	.byte	0x04, 0x36
        /*020e*/ 	.short	(.L_18995 - .L_18994)
.L_18994:
        /*0210*/ 	.word	0x00000008
.L_18995:


//--------------------- .nv.info._Z9cuda_gemmIiLi128ELi2ELi1ELi256ELi8ELi8ELi64ELi1ELi1EEviiiPT_S1_S1_iii --------------------------
	.section	.nv.info._Z9cuda_gemmIiLi128ELi2ELi1ELi256ELi8ELi8ELi64ELi1ELi1EEviiiPT_S1_S1_iii,"",@"SHT_CUDA_INFO"
	.sectionflags	@""
	.align	4


	//----- nvinfo : EIATTR_CUDA_API_VERSION
	.align		4
        /*0000*/ 	.byte	0x04, 0x37
        /*0002*/ 	.short	(.L_18997 - .L_18996)
.L_18996:
        /*0004*/ 	.word	0x00000082


	//----- nvinfo : EIATTR_KPARAM_INFO
	.align		4
.L_18997:
        /*0008*/ 	.byte	0x04, 0x17
        /*000a*/ 	.short	(.L_18999 - .L_18998)
.L_18998:
        /*000c*/ 	.word	0x00000000
        /*0010*/ 	.short	0x0008
        /*0012*/ 	.short	0x0030
        /*0014*/ 	.byte	0x00, 0xf0, 0x11, 0x00


	//----- nvinfo : EIATTR_KPARAM_INFO
	.align		4
.L_18999:
        /*0018*/ 	.byte	0x04, 0x17
        /*001a*/ 	.short	(.L_19001 - .L_19000)
.L_19000:
        /*001c*/ 	.word	0x00000000
        /*0020*/ 	.short	0x0007
        /*0022*/ 	.short	0x002c
        /*0024*/ 	.byte	0x00, 0xf0, 0x11, 0x00


	//----- nvinfo : EIATTR_KPARAM_INFO
	.align		4
.L_19001:
        /*0028*/ 	.byte	0x04, 0x17
        /*002a*/ 	.short	(.L_19003 - .L_19002)
.L_19002:
        /*002c*/ 	.word	0x00000000
        /*0030*/ 	.short	0x0006
        /*0032*/ 	.short	0x0028
        /*0034*/ 	.byte	0x00, 0xf0, 0x11, 0x00


	//----- nvinfo : EIATTR_KPARAM_INFO
	.align		4
.L_19003:
        /*0038*/ 	.byte	0x04, 0x17
        /*003a*/ 	.short	(.L_19005 - .L_19004)
.L_19004:
        /*003c*/ 	.word	0x00000000
        /*0040*/ 	.short	0x0005
        /*0042*/ 	.short	0x0020
        /*0044*/ 	.byte	0x00, 0xf5, 0x21, 0x00


	//----- nvinfo : EIATTR_KPARAM_INFO
	.align		4
.L_19005:
        /*0048*/ 	.byte	0x04, 0x17
        /*004a*/ 	.short	(.L_19007 - .L_19006)
.L_19006:
        /*004c*/ 	.word	0x00000000
        /*0050*/ 	.short	0x0004
        /*0052*/ 	.short	0x0018
        /*0054*/ 	.byte	0x00, 0xf5, 0x21, 0x00


	//----- nvinfo : EIATTR_KPARAM_INFO
	.align		4
.L_19007:
        /*0058*/ 	.byte	0x04, 0x17
        /*005a*/ 	.short	(.L_19009 - .L_19008)
.L_19008:
        /*005c*/ 	.word	0x00000000
        /*0060*/ 	.short	0x0003
        /*0062*/ 	.short	0x0010
        /*0064*/ 	.byte	0x00, 0xf5, 0x21, 0x00


	//----- nvinfo : EIATTR_KPARAM_INFO
	.align		4
.L_19009:
        /*0068*/ 	.byte	0x04, 0x17
        /*006a*/ 	.short	(.L_19011 - .L_19010)
.L_19010:
        /*006c*/ 	.word	0x00000000
        /*0070*/ 	.short	0x0002
        /*0072*/ 	.short	0x0008
        /*0074*/ 	.byte	0x00, 0xf0, 0x11, 0x00


	//----- nvinfo : EIATTR_KPARAM_INFO
	.align		4
.L_19011:
        /*0078*/ 	.byte	0x04, 0x17
        /*007a*/ 	.short	(.L_19013 - .L_19012)
.L_19012:
        /*007c*/ 	.word	0x00000000
        /*0080*/ 	.short	0x0001
        /*0082*/ 	.short	0x0004
        /*0084*/ 	.byte	0x00, 0xf0, 0x11, 0x00


	//----- nvinfo : EIATTR_KPARAM_INFO
	.align		4
.L_19013:
        /*0088*/ 	.byte	0x04, 0x17
        /*008a*/ 	.short	(.L_19015 - .L_19014)
.L_19014:
        /*008c*/ 	.word	0x00000000
        /*0090*/ 	.short	0x0000
        /*0092*/ 	.short	0x0000
        /*0094*/ 	.byte	0x00, 0xf0, 0x11, 0x00


	//----- nvinfo : EIATTR_SPARSE_MMA_MASK
	.align		4
.L_19015:
        /*0098*/ 	.byte	0x03, 0x50
        /*009a*/ 	.short	0x0000


	//----- nvinfo : EIATTR_MAXREG_COUNT
	.align		4
        /*009c*/ 	.byte	0x03, 0x1b
        /*009e*/ 	.short	0x00ff


	//----- nvinfo : EIATTR_NUM_BARRIERS
	.align		4
        /*00a0*/ 	.byte	0x02, 0x4c
        /*00a2*/ 	.byte	0x01
	.zero		1


	//----- nvinfo : EIATTR_MERCURY_ISA_VERSION
	.align		4
        /*00a4*/ 	.byte	0x03, 0x5f
        /*00a6*/ 	.short	0x0101


	//----- nvinfo : EIATTR_COOP_GROUP_MASK_REGIDS
	.align		4
        /*00a8*/ 	.byte	0x04, 0x29
        /*00aa*/ 	.short	(.L_19017 - .L_19016)


	//   ....[0]....
.L_19016:
        /*00ac*/ 	.word	0xffffffff


	//   ....[1]....
        /*00b0*/ 	.word	0xffffffff


	//   ....[2]....
        /*00b4*/ 	.word	0xffffffff


	//   ....[3]....
        /*00b8*/ 	.word	0xffffffff


	//   ....[4]....
        /*00bc*/ 	.word	0xffffffff


	//   ....[5]....
        /*00c0*/ 	.word	0xffffffff


	//   ....[6]....
        /*00c4*/ 	.word	0xffffffff


	//   ....[7]....
        /*00c8*/ 	.word	0xffffffff


	//   ....[8]....
        /*00cc*/ 	.word	0xffffffff


	//   ....[9]....
        /*00d0*/ 	.word	0xffffffff


	//   ....[10]....
        /*00d4*/ 	.word	0xffffffff


	//   ....[11]....
        /*00d8*/ 	.word	0xffffffff


	//   ....[12]....
        /*00dc*/ 	.word	0xffffffff


	//   ....[13]....
        /*00e0*/ 	.word	0xffffffff


	//   ....[14]....
        /*00e4*/ 	.word	0xffffffff


	//   ....[15]....
        /*00e8*/ 	.word	0xffffffff


	//----- nvinfo : EIATTR_COOP_GROUP_INSTR_OFFSETS
	.align		4
.L_19017:
        /*00ec*/ 	.byte	0x04, 0x28
        /*00ee*/ 	.short	(.L_19019 - .L_19018)


	//   ....[0]....
.L_19018:
        /*00f0*/ 	.word	0x00001030


	//   ....[1]....
        /*00f4*/ 	.word	0x00001040


	//   ....[2]....
        /*00f8*/ 	.word	0x00001050


	//   ....[3]....
        /*00fc*/ 	.word	0x00001060


	//   ....[4]....
        /*0100*/ 	.word	0x00001070


	//   ....[5]....
        /*0104*/ 	.word	0x00001080


	//   ....[6]....
        /*0108*/ 	.word	0x000010d0


	//   ....[7]....
        /*010c*/ 	.word	0x000010f0


	//   ....[8]....
        /*0110*/ 	.word	0x00001110


	//   ....[9]....
        /*0114*/ 	.word	0x00001130


	//   ....[10]....
        /*0118*/ 	.word	0x00001150


	//   ....[11]....
        /*011c*/ 	.word	0x00001170


	//   ....[12]....
        /*0120*/ 	.word	0x00001180


	//   ....[13]....
        /*0124*/ 	.word	0x000011a0


	//   ....[14]....
        /*0128*/ 	.word	0x000011c0


	//   ....[15]....
        /*012c*/ 	.word	0x000011e0


	//----- nvinfo : EIATTR_VRC_CTA_INIT_COUNT
	.align		4
.L_19019:
        /*0130*/ 	.byte	0x02, 0x4a
	.zero		1
	.zero		1


	//----- nvinfo : EIATTR_EXIT_INSTR_OFFSETS
	.align		4
        /*0134*/ 	.byte	0x04, 0x1c
        /*0136*/ 	.short	(.L_19021 - .L_19020)


	//   ....[0]....
.L_19020:
        /*0138*/ 	.word	0x000006a0


	//   ....[1]....
        /*013c*/ 	.word	0x00001300


	//----- nvinfo : EIATTR_MAX_THREADS
	.align		4
.L_19021:
        /*0140*/ 	.byte	0x04, 0x05
        /*0142*/ 	.short	(.L_19023 - .L_19022)
.L_19022:
        /*0144*/ 	.word	0x00000080
        /*0148*/ 	.word	0x00000001
        /*014c*/ 	.word	0x00000001


	//----- nvinfo : EIATTR_CRS_STACK_SIZE
	.align		4
.L_19023:
        /*0150*/ 	.byte	0x04, 0x1e
        /*0152*/ 	.short	(.L_19025 - .L_19024)
.L_19024:
        /*0154*/ 	.word	0x00000000


	//----- nvinfo : EIATTR_CBANK_PARAM_SIZE
	.align		4
.L_19025:
        /*0158*/ 	.byte	0x03, 0x19
        /*015a*/ 	.short	0x0034


	//----- nvinfo : EIATTR_PARAM_CBANK
	.align		4
        /*015c*/ 	.byte	0x04, 0x0a
        /*015e*/ 	.short	(.L_19027 - .L_19026)
	.align		4
.L_19026:
        /*0160*/ 	.word	index@(.nv.constant0._Z9cuda_gemmIiLi128ELi2ELi1ELi256ELi8ELi8ELi64ELi1ELi1EEviiiPT_S1_S1_iii)
        /*0164*/ 	.short	0x0380
        /*0166*/ 	.short	0x0034


	//----- nvinfo : EIATTR_SW_WAR
	.align		4
.L_19027:
        /*0168*/ 	.byte	0x04, 0x36
        /*016a*/ 	.short	(.L_19029 - .L_19028)
.L_19028:
        /*016c*/ 	.word	0x00000008
.L_19029:


//--------------------- .nv.info._Z9cuda_gemmIiLi128ELi2ELi1ELi256ELi8ELi8ELi64ELi1ELi0EEviiiPT_S1_S1_iii --------------------------
	.section	.nv.info._Z9cuda_gemmIiLi128ELi2ELi1ELi256ELi8ELi8ELi64ELi1ELi0EEviiiPT_S1_S1_iii,"",@"SHT_CUDA_INFO"
	.sectionflags	@""
	.align	4


	//----- nvinfo : EIATTR_CUDA_API_VERSION
	.align		4
        /*0000*/ 	.byte	0x04, 0x37
        /*0002*/ 	.short	(.L_19031 - .L_19030)
.L_19030:
        /*0004*/ 	.word	0x00000082


	//----- nvinfo : EIATTR_KPARAM_INFO
	.align		4
.L_19031:
        /*0008*/ 	.byte	0x04, 0x17
        /*000a*/ 	.short	(.L_19033 - .L_19032)
.L_19032:
        /*000c*/ 	.word	0x00000000
        /*0010*/ 	.short	0x0008
        /*0012*/ 	.short	0x0030
        /*0014*/ 	.byte	0x00, 0xf0, 0x11, 0x00


	//----- nvinfo : EIATTR_KPARAM_INFO
	.align		4
.L_19033:
        /*0018*/ 	.byte	0x04, 0x17
        /*001a*/ 	.short	(.L_19035 - .L_19034)
.L_19034:
        /*001c*/ 	.word	0x00000000
        /*0020*/ 	.short	0x0007
        /*0022*/ 	.short	0x002c
        /*0024*/ 	.byte	0x00, 0xf0, 0x11, 0x00


	//----- nvinfo : EIATTR_KPARAM_INFO
	.align		4
.L_19035:
        /*0028*/ 	.byte	0x04, 0x17
        /*002a*/ 	.short	(.L_19037 - .L_19036)
.L_19036:
        /*002c*/ 	.word	0x00000000
        /*0030*/ 	.short	0x0006
        /*0032*/ 	.short	0x0028
        /*0034*/ 	.byte	0x00, 0xf0, 0x11, 0x00


	//----- nvinfo : EIATTR_KPARAM_INFO
	.align		4
.L_19037:
        /*0038*/ 	.byte	0x04, 0x17
        /*003a*/ 	.short	(.L_19039 - .L_19038)
.L_19038:
        /*003c*/ 	.word	0x00000000
        /*0040*/ 	.short	0x0005
        /*0042*/ 	.short	0x0020
        /*0044*/ 	.byte	0x00, 0xf5, 0x21, 0x00


	//----- nvinfo : EIATTR_KPARAM_INFO
	.align		4
.L_19039:
        /*0048*/ 	.byte	0x04, 0x17
        /*004a*/ 	.short	(.L_19041 - .L_19040)
.L_19040:
        /*004c*/ 	.word	0x00000000
        /*0050*/ 	.short	0x0004
        /*0052*/ 	.short	0x0018
        /*0054*/ 	.byte	0x00, 0xf5, 0x21, 0x00


	//----- nvinfo : EIATTR_KPARAM_INFO
	.align		4
.L_19041:
        /*0058*/ 	.byte	0x04, 0x17
        /*005a*/ 	.short	(.L_19043 - .L_19042)
.L_19042:
        /*005c*/ 	.word	0x00000000
        /*0060*/ 	.short	0x0003
        /*0062*/ 	.short	0x0010
        /*0064*/ 	.byte	0x00, 0xf5, 0x21, 0x00


	//----- nvinfo : EIATTR_KPARAM_INFO
	.align		4
.L_19043:
        /*0068*/ 	.byte	0x04, 0x17
        /*006a*/ 	.short	(.L_19045 - .L_19044)
.L_19044:
        /*006c*/ 	.word	0x00000000
        /*0070*/ 	.short	0x0002
        /*0072*/ 	.short	0x0008
        /*0074*/ 	.byte	0x00, 0xf0, 0x11, 0x00


	//----- nvinfo : EIATTR_KPARAM_INFO
	.align		4
.L_19045:
        /*0078*/ 	.byte	0x04, 0x17
        /*007a*/ 	.short	(.L_19047 - .L_19046)
.L_19046:
        /*007c*/ 	.word	0x00000000
        /*0080*/ 	.short	0x0001
        /*0082*/ 	.short	0x0004
        /*0084*/ 	.byte	0x00, 0xf0, 0x11, 0x00


	//----- nvinfo : EIATTR_KPARAM_INFO
	.align		4
.L_19047:
        /*0088*/ 	.byte	0x04, 0x17
        /*008a*/ 	.short	(.L_19049 - .L_19048)
.L_19048:
        /*008c*/ 	.word	0x00000000
        /*0090*/ 	.short	0x0000
        /*0092*/ 	.short	0x0000
        /*0094*/ 	.byte	0x00, 0xf0, 0x11, 0x00


	//----- nvinfo : EIATTR_SPARSE_MMA_MASK
	.align		4
.L_19049:
        /*0098*/ 	.byte	0x03, 0x50
        /*009a*/ 	.short	0x0000


	//----- nvinfo : EIATTR_MAXREG_COUNT
	.align		4
        /*009c*/ 	.byte	0x03, 0x1b
        /*009e*/ 	.short	0x00ff


	//----- nvinfo : EIATTR_NUM_BARRIERS
	.align		4
        /*00a0*/ 	.byte	0x02, 0x4c
        /*00a2*/ 	.byte	0x01
	.zero		1


	//----- nvinfo : EIATTR_MERCURY_ISA_VERSION
	.align		4
        /*00a4*/ 	.byte	0x03, 0x5f
        /*00a6*/ 	.short	0x0101


	//----- nvinfo : EIATTR_COOP_GROUP_MASK_REGIDS
	.align		4
        /*00a8*/ 	.byte	0x04, 0x29
        /*00aa*/ 	.short	(.L_19051 - .L_19050)


	//   ....[0]....
.L_19050:
        /*00ac*/ 	.word	0xffffffff


	//   ....[1]....
        /*00b0*/ 	.word	0xffffffff


	//   ....[2]....
        /*00b4*/ 	.word	0xffffffff


	//   ....[3]....
        /*00b8*/ 	.word	0xffffffff


	//   ....[4]....
        /*00bc*/ 	.word	0xffffffff


	//   ....[5]....
        /*00c0*/ 	.word	0xffffffff


	//   ....[6]....
        /*00c4*/ 	.word	0xffffffff


	//   ....[7]....
        /*00c8*/ 	.word	0xffffffff


	//   ....[8]....
        /*00cc*/ 	.word	0x05000013


	//   ....[9]....
        /*00d0*/ 	.word	0x05000013


	//   ....[10]....
        /*00d4*/ 	.word	0x05000013


	//   ....[11]....
        /*00d8*/ 	.word	0x05000013


	//   ....[12]....
        /*00dc*/ 	.word	0x05000013


	//   ....[13]....
        /*00e0*/ 	.word	0x05000013


	//   ....[14]....
        /*00e4*/ 	.word	0x05000013


	//   ....[15]....
        /*00e8*/ 	.word	0x05000013


	//----- nvinfo : EIATTR_COOP_GROUP_INSTR_OFFSETS
	.align		4
.L_19051:
        /*00ec*/ 	.byte	0x04, 0x28
        /*00ee*/ 	.short	(.L_19053 - .L_19052)


	//   ....[0]....
.L_19052:
        /*00f0*/ 	.word	0x00001980


	//   ....[1]....
        /*00f4*/ 	.word	0x000019e0


	//   ....[2]....
        /*00f8*/ 	.word	0x00001a40


	//   ....[3]....
        /*00fc*/ 	.word	0x00001aa0


	//   ....[4]....
        /*0100*/ 	.word	0x00001b00


	//   ....[5]....
        /*0104*/ 	.word	0x00001b60


	//   ....[6]....
        /*0108*/ 	.word	0x00001bc0


	//   ....[7]....
        /*010c*/ 	.word	0x00001c20


	//   ....[8]....
        /*0110*/ 	.word	0x00002320


	//   ....[9]....
        /*0114*/ 	.word	0x000023b0


	//   ....[10]....
        /*0118*/ 	.word	0x00002440


	//   ....[11]....
        /*011c*/ 	.word	0x000024d0


	//   ....[12]....
        /*0120*/ 	.word	0x00002560


	//   ....[13]....
        /*0124*/ 	.word	0x000025f0


	//   ....[14]....
        /*0128*/ 	.word	0x00002680


	//   ....[15]....
        /*012c*/ 	.word	0x00002710


	//----- nvinfo : EIATTR_VRC_CTA_INIT_COUNT
	.align		4
.L_19053:
        /*0130*/ 	.byte	0x02, 0x4a
	.zero		1
	.zero		1


	//----- nvinfo : EIATTR_EXIT_INSTR_OFFSETS
	.align		4
        /*0134*/ 	.byte	0x04, 0x1c
        /*0136*/ 	.short	(.L_19055 - .L_19054)


	//   ....[0]....
.L_19054:
        /*0138*/ 	.word	0x00000640


	//   ....[1]....
        /*013c*/ 	.word	0x000022c0


	//----- nvinfo : EIATTR_MAX_THREADS
	.align		4
.L_19055:
        /*0140*/ 	.byte	0x04, 0x05
        /*0142*/ 	.short	(.L_19057 - .L_19056)
.L_19056:
        /*0144*/ 	.word	0x00000080
        /*0148*/ 	.word	0x00000001
        /*014c*/ 	.word	0x00000001


	//----- nvinfo : EIATTR_CRS_STACK_SIZE
	.align		4
.L_19057:
        /*0150*/ 	.byte	0x04, 0x1e
        /*0152*/ 	.short	(.L_19059 - .L_19058)
.L_19058:
        /*0154*/ 	.word	0x00000000


	//----- nvinfo : EIATTR_CBANK_PARAM_SIZE
	.align		4
.L_19059:
        /*0158*/ 	.byte	0x03, 0x19
        /*015a*/ 	.short	0x0034


	//----- nvinfo : EIATTR_PARAM_CBANK
	.align		4
        /*015c*/ 	.byte	0x04, 0x0a
        /*015e*/ 	.short	(.L_19061 - .L_19060)
	.align		4
.L_19060:
        /*0160*/ 	.word	index@(.nv.constant0._Z9cuda_gemmIiLi128ELi2ELi1ELi256ELi8ELi8ELi64ELi1ELi0EEviiiPT_S1_S1_iii)
        /*0164*/ 	.short	0x0380
        /*0166*/ 	.short	0x0034


	//----- nvinfo : EIATTR_SW_WAR
	.align		4
.L_19061:
        /*0168*/ 	.byte	0x04, 0x36
        /*016a*/ 	.short	(.L_19063 - .L_19062)
.L_19062:
        /*016c*/ 	.word	0x00000008
.L_19063:


//--------------------- .nv.info._Z9cuda_gemmIiLi128ELi2ELi1ELi256ELi8ELi8ELi64ELi0ELi1EEviiiPT_S1_S1_iii --------------------------
	.section	.nv.info._Z9cuda_gemmIiLi128ELi2ELi1ELi256ELi8ELi8ELi64ELi0ELi1EEviiiPT_S1_S1_iii,"",@"SHT_CUDA_INFO"
	.sectionflags	@""
	.align	4


	//----- nvinfo : EIATTR_CUDA_API_VERSION
	.align		4
        /*0000*/ 	.byte	0x04, 0x37
        /*0002*/ 	.short	(.L_19065 - .L_19064)
.L_19064:
        /*0004*/ 	.word	0x00000082


	//----- nvinfo : EIATTR_KPARAM_INFO
	.align		4
.L_19065:
        /*0008*/ 	.byte	0x04, 0x17
        /*000a*/ 	.short	(.L_19067 - .L_19066)
.L_19066:
        /*000c*/ 	.word	0x00000000
        /*0010*/ 	.short	0x0008
        /*0012*/ 	.short	0x0030
        /*0014*/ 	.byte	0x00, 0xf0, 0x11, 0x00


	//----- nvinfo : EIATTR_KPARAM_INFO
	.align		4
.L_19067:
        /*0018*/ 	.byte	0x04, 0x17
        /*001a*/ 	.short	(.L_19069 - .L_19068)
.L_19068:
        /*001c*/ 	.word	0x00000000
        /*0020*/ 	.short	0x0007
        /*0022*/ 	.short	0x002c
        /*0024*/ 	.byte	0x00, 0xf0, 0x11, 0x00


	//----- nvinfo : EIATTR_KPARAM_INFO
	.align		4
.L_19069:
        /*0028*/ 	.byte	0x04, 0x17
        /*002a*/ 	.short	(.L_19071 - .L_19070)
.L_19070:
        /*002c*/ 	.word	0x00000000
        /*0030*/ 	.short	0x0006
        /*0032*/ 	.short	0x0028
        /*0034*/ 	.byte	0x00, 0xf0, 0x11, 0x00


	//----- nvinfo : EIATTR_KPARAM_INFO
	.align		4
.L_19071:
        /*0038*/ 	.byte	0x04, 0x17
        /*003a*/ 	.short	(.L_19073 - .L_19072)
.L_19072:
        /*003c*/ 	.word	0x00000000
        /*0040*/ 	.short	0x0005
        /*0042*/ 	.short	0x0020
        /*0044*/ 	.byte	0x00, 0xf5, 0x21, 0x00


	//----- nvinfo : EIATTR_KPARAM_INFO
	.align		4
.L_19073:
        /*0048*/ 	.byte	0x04, 0x17
        /*004a*/ 	.short	(.L_19075 - .L_19074)
.L_19074:
        /*004c*/ 	.word	0x00000000
        /*0050*/ 	.short	0x0004
        /*0052*/ 	.short	0x0018
        /*0054*/ 	.byte	0x00, 0xf5, 0x21, 0x00


	//----- nvinfo : EIATTR_KPARAM_INFO
	.align		4
.L_19075:
        /*0058*/ 	.byte	0x04, 0x17
        /*005a*/ 	.short	(.L_19077 - .L_19076)
.L_19076:
        /*005c*/ 	.word	0x00000000
        /*0060*/ 	.short	0x0003
        /*0062*/ 	.short	0x0010
        /*0064*/ 	.byte	0x00, 0xf5, 0x21, 0x00


	//----- nvinfo : EIATTR_KPARAM_INFO
	.align		4
.L_19077:
        /*0068*/ 	.byte	0x04, 0x17
        /*006a*/ 	.short	(.L_19079 - .L_19078)
.L_19078:
        /*006c*/ 	.word	0x00000000
        /*0070*/ 	.short	0x0002
        /*0072*/ 	.short	0x0008
        /*0074*/ 	.byte	0x00, 0xf0, 0x11, 0x00


	//----- nvinfo : EIATTR_KPARAM_INFO
	.align		4
.L_19079:
        /*0078*/ 	.byte	0x04, 0x17
        /*007a*/ 	.short	(.L_19081 - .L_19080)
.L_19080:
        /*007c*/ 	.word	0x00000000
        /*0080*/ 	.short	0x0001
        /*0082*/ 	.short	0x0004
        /*0084*/ 	.byte	0x00, 0xf0, 0x11, 0x00


	//----- nvinfo : EIATTR_KPARAM_INFO
	.align		4
.L_19081:
        /*0088*/ 	.byte	0x04, 0x17
        /*008a*/ 	.short	(.L_19083 - .L_19082)
.L_19082:
        /*008c*/ 	.word	0x00000000
        /*0090*/ 	.short	0x0000
        /*0092*/ 	.short	0x0000
        /*0094*/ 	.byte	0x00, 0xf0, 0x11, 0x00


	//----- nvinfo : EIATTR_SPARSE_MMA_MASK
	.align		4
.L_19083:
        /*0098*/ 	.byte	0x03, 0x50
        /*009a*/ 	.short	0x0000


	//----- nvinfo : EIATTR_MAXREG_COUNT
	.align		4
        /*009c*/ 	.byte	0x03, 0x1b
        /*009e*/ 	.short	0x00ff


	//----- nvinfo : EIATTR_NUM_BARRIERS
	.align		4
        /*00a0*/ 	.byte	0x02, 0x4c
        /*00a2*/ 	.byte	0x01
	.zero		1


	//----- nvinfo : EIATTR_MERCURY_ISA_VERSION
	.align		4
        /*00a4*/ 	.byte	0x03, 0x5f
        /*00a6*/ 	.short	0x0101


	//----- nvinfo : EIATTR_COOP_GROUP_MASK_REGIDS
	.align		4
        /*00a8*/ 	.byte	0x04, 0x29
        /*00aa*/ 	.short	(.L_19085 - .L_19084)


	//   ....[0]....
.L_19084:
        /*00ac*/ 	.word	0xffffffff


	//   ....[1]....
        /*00b0*/ 	.word	0xffffffff


	//   ....[2]....
        /*00b4*/ 	.word	0xffffffff


	//   ....[3]....
        /*00b8*/ 	.word	0xffffffff


	//   ....[4]....
        /*00bc*/ 	.word	0xffffffff


	//   ....[5]....
        /*00c0*/ 	.word	0xffffffff


	//   ....[6]....
        /*00c4*/ 	.word	0xffffffff


	//   ....[7]....
        /*00c8*/ 	.word	0xffffffff


	//   ....[8]....
        /*00cc*/ 	.word	0xffffffff


	//   ....[9]....
        /*00d0*/ 	.word	0xffffffff


	//   ....[10]....
        /*00d4*/ 	.word	0xffffffff


	//   ....[11]....
        /*00d8*/ 	.word	0xffffffff


	//   ....[12]....
        /*00dc*/ 	.word	0xffffffff


	//   ....[13]....
        /*00e0*/ 	.word	0xffffffff


	//   ....[14]....
        /*00e4*/ 	.word	0xffffffff


	//   ....[15]....
        /*00e8*/ 	.word	0xffffffff


	//----- nvinfo : EIATTR_COOP_GROUP_INSTR_OFFSETS
	.align		4
.L_19085:
        /*00ec*/ 	.byte	0x04, 0x28
        /*00ee*/ 	.short	(.L_19087 - .L_19086)


	//   ....[0]....
.L_19086:
        /*00f0*/ 	.word	0x000011d0


	//   ....[1]....
        /*00f4*/ 	.word	0x000011e0


	//   ....[2]....
        /*00f8*/ 	.word	0x000011f0


	//   ....[3]....
        /*00fc*/ 	.word	0x00001200


	//   ....[4]....
        /*0100*/ 	.word	0x00001210


	//   ....[5]....
        /*0104*/ 	.word	0x00001220


	//   ....[6]....
        /*0108*/ 	.word	0x00001250


	//   ....[7]....
        /*010c*/ 	.word	0x00001280


	//   ....[8]....
        /*0110*/ 	.word	0x000012c0


	//   ....[9]....
        /*0114*/ 	.word	0x00001320


	//   ....[10]....
        /*0118*/ 	.word	0x00001330


	//   ....[11]....
        /*011c*/ 	.word	0x00001340


	//   ....[12]....
        /*0120*/ 	.word	0x00001370


	//   ....[13]....
        /*0124*/ 	.word	0x000013a0


	//   ....[14]....
        /*0128*/ 	.word	0x000013b0


	//   ....[15]....
        /*012c*/ 	.word	0x000013c0


	//----- nvinfo : EIATTR_VRC_CTA_INIT_COUNT
	.align		4
.L_19087:
        /*0130*/ 	.byte	0x02, 0x4a
	.zero		1
	.zero		1


	//----- nvinfo : EIATTR_EXIT_INSTR_OFFSETS
	.align		4
        /*0134*/ 	.byte	0x04, 0x1c
        /*0136*/ 	.short	(.L_19089 - .L_19088)


	//   ....[0]....
.L_19088:
        /*0138*/ 	.word	0x000006b0


	//   ....[1]....
        /*013c*/ 	.word	0x00001510


	//----- nvinfo : EIATTR_MAX_THREADS
	.align		4
.L_19089:
        /*0140*/ 	.byte	0x04, 0x05
        /*0142*/ 	.short	(.L_19091 - .L_19090)
.L_19090:
        /*0144*/ 	.word	0x00000080
        /*0148*/ 	.word	0x00000001
        /*014c*/ 	.word	0x00000001


	//----- nvinfo : EIATTR_CRS_STACK_SIZE
	.align		4
.L_19091:
        /*0150*/ 	.byte	0x04, 0x1e
        /*0152*/ 	.short	(.L_19093 - .L_19092)
.L_19092:
        /*0154*/ 	.word	0x00000000


	//----- nvinfo : EIATTR_CBANK_PARAM_SIZE
	.align		4
.L_19093:
        /*0158*/ 	.byte	0x03, 0x19
        /*015a*/ 	.short	0x0034


	//----- nvinfo : EIATTR_PARAM_CBANK
	.align		4
        /*015c*/ 	.byte	0x04, 0x0a
        /*015e*/ 	.short	(.L_19095 - .L_19094)
	.align		4
.L_19094:
        /*0160*/ 	.word	index@(.nv.constant0._Z9cuda_gemmIiLi128ELi2ELi1ELi256ELi8ELi8ELi64ELi0ELi1EEviiiPT_S1_S1_iii)
        /*0164*/ 	.short	0x0380
        /*0166*/ 	.short	0x0034


	//----- nvinfo : EIATTR_SW_WAR
	.align		4
.L_19095:
        /*0168*/ 	.byte	0x04, 0x36
        /*016a*/ 	.short	(.L_19097 - .L_19096)
.L_19096:
        /*016c*/ 	.word	0x00000008
.L_19097:


//--------------------- .nv.info._Z9cuda_gemmIiLi128ELi2ELi1ELi256ELi8ELi8ELi64ELi0ELi0EEviiiPT_S1_S1_iii --------------------------
	.section	.nv.info._Z9cuda_gemmIiLi128ELi2ELi1ELi256ELi8ELi8ELi64ELi0ELi0EEviiiPT_S1_S1_iii,"",@"SHT_CUDA_INFO"
	.sectionflags	@""
	.align	4


	//----- nvinfo : EIATTR_CUDA_API_VERSION
	.align		4
        /*0000*/ 	.byte	0x04, 0x37
        /*0002*/ 	.short	(.L_19099 - .L_19098)
.L_19098:
        /*0004*/ 	.word	0x00000082


	//----- nvinfo : EIATTR_KPARAM_INFO
	.align		4
.L_19099:
        /*0008*/ 	.byte	0x04, 0x17
        /*000a*/ 	.short	(.L_19101 - .L_19100)
.L_19100:
        /*000c*/ 	.word	0x00000000
        /*0010*/ 	.short	0x0008
        /*0012*/ 	.short	0x0030
        /*0014*/ 	.byte	0x00, 0xf0, 0x11, 0x00


	//----- nvinfo : EIATTR_KPARAM_INFO
	.align		4
.L_19101:
        /*0018*/ 	.byte	0x04, 0x17
        /*001a*/ 	.short	(.L_19103 - .L_19102)
.L_19102:
        /*001c*/ 	.word	0x00000000
        /*0020*/ 	.short	0x0007
        /*0022*/ 	.short	0x002c
        /*0024*/ 	.byte	0x00, 0xf0, 0x11, 0x00


	//----- nvinfo : EIATTR_KPARAM_INFO
	.align		4
.L_19103:
        /*0028*/ 	.byte	0x04, 0x17
        /*002a*/ 	.short	(.L_19105 - .L_19104)
.L_19104:
        /*002c*/ 	.word	0x00000000
        /*0030*/ 	.short	0x0006
        /*0032*/ 	.short	0x0028
        /*0034*/ 	.byte	0x00, 0xf0, 0x11, 0x00


	//----- nvinfo : EIATTR_KPARAM_INFO
	.align		4
.L_19105:
        /*0038*/ 	.byte	0x04, 0x17
        /*003a*/ 	.short	(.L_19107 - .L_19106)
.L_19106:
        /*003c*/ 	.word	0x00000000
        /*0040*/ 	.short	0x0005
        /*0042*/ 	.short	0x0020
        /*0044*/ 	.byte	0x00, 0xf5, 0x21, 0x00


	//----- nvinfo : EIATTR_KPARAM_INFO
	.align		4
.L_19107:
        /*0048*/ 	.byte	0x04, 0x17
        /*004a*/ 	.short	(.L_19109 - .L_19108)
.L_19108:
        /*004c*/ 	.word	0x00000000
        /*0050*/ 	.short	0x0004
        /*0052*/ 	.short	0x0018
        /*0054*/ 	.byte	0x00, 0xf5, 0x21, 0x00


	//----- nvinfo : EIATTR_KPARAM_INFO
	.align		4
.L_19109:
        /*0058*/ 	.byte	0x04, 0x17
        /*005a*/ 	.short	(.L_19111 - .L_19110)
.L_19110:
        /*005c*/ 	.word	0x00000000
        /*0060*/ 	.short	0x0003
        /*0062*/ 	.short	0x0010
        /*0064*/ 	.byte	0x00, 0xf5, 0x21, 0x00


	//----- nvinfo : EIATTR_KPARAM_INFO
	.align		4
.L_19111:
        /*0068*/ 	.byte	0x04, 0x17
        /*006a*/ 	.short	(.L_19113 - .L_19112)
.L_19112:
        /*006c*/ 	.word	0x00000000
        /*0070*/ 	.short	0x0002
        /*0072*/ 	.short	0x0008
        /*0074*/ 	.byte	0x00, 0xf0, 0x11, 0x00


	//----- nvinfo : EIATTR_KPARAM_INFO
	.align		4
.L_19113:
        /*0078*/ 	.byte	0x04, 0x17
        /*007a*/ 	.short	(.L_19115 - .L_19114)
.L_19114:
        /*007c*/ 	.word	0x00000000
        /*0080*/ 	.short	0x0001
        /*0082*/ 	.short	0x0004
        /*0084*/ 	.byte	0x00, 0xf0, 0x11, 0x00


	//----- nvinfo : EIATTR_KPARAM_INFO
	.align		4
.L_19115:
        /*0088*/ 	.byte	0x04, 0x17
        /*008a*/ 	.short	(.L_19117 - .L_19116)
.L_19116:
        /*008c*/ 	.word	0x00000000
        /*0090*/ 	.short	0x0000
        /*0092*/ 	.short	0x0000
        /*0094*/ 	.byte	0x00, 0xf0, 0x11, 0x00


	//----- nvinfo : EIATTR_SPARSE_MMA_MASK
	.align		4
.L_19117:
        /*0098*/ 	.byte	0x03, 0x50
        /*009a*/ 	.short	0x0000


	//----- nvinfo : EIATTR_MAXREG_COUNT
	.align		4
        /*009c*/ 	.byte	0x03, 0x1b
        /*009e*/ 	.short	0x00ff


	//----- nvinfo : EIATTR_NUM_BARRIERS
	.align		4
        /*00a0*/ 	.byte	0x02, 0x4c
        /*00a2*/ 	.byte	0x01
	.zero		1


	//----- nvinfo : EIATTR_MERCURY_ISA_VERSION
	.align		4
        /*00a4*/ 	.byte	0x03, 0x5f
        /*00a6*/ 	.short	0x0101


	//----- nvinfo : EIATTR_COOP_GROUP_MASK_REGIDS
	.align		4
        /*00a8*/ 	.byte	0x04, 0x29
        /*00aa*/ 	.short	(.L_19119 - .L_19118)


	//   ....[0]....
.L_19118:
        /*00ac*/ 	.word	0xffffffff


	//   ....[1]....
        /*00b0*/ 	.word	0xffffffff


	//   ....[2]....
        /*00b4*/ 	.word	0xffffffff


	//   ....[3]....
        /*00b8*/ 	.word	0xffffffff


	//   ....[4]....
        /*00bc*/ 	.word	0xffffffff


	//   ....[5]....
        /*00c0*/ 	.word	0xffffffff


	//   ....[6]....
        /*00c4*/ 	.word	0xffffffff


	//   ....[7]....
        /*00c8*/ 	.word	0xffffffff


	//   ....[8]....
        /*00cc*/ 	.word	0x05000014


	//   ....[9]....
        /*00d0*/ 	.word	0x05000014


	//   ....[10]....
        /*00d4*/ 	.word	0x05000014


	//   ....[11]....
        /*00d8*/ 	.word	0x05000014


	//   ....[12]....
        /*00dc*/ 	.word	0x05000014


	//   ....[13]....
        /*00e0*/ 	.word	0x05000014


	//   ....[14]....
        /*00e4*/ 	.word	0x05000014


	//   ....[15]....
        /*00e8*/ 	.word	0x05000014


	//----- nvinfo : EIATTR_COOP_GROUP_INSTR_OFFSETS
	.align		4
.L_19119:
        /*00ec*/ 	.byte	0x04, 0x28
        /*00ee*/ 	.short	(.L_19121 - .L_19120)


	//   ....[0]....
.L_19120:
        /*00f0*/ 	.word	0x00001a30


	//   ....[1]....
        /*00f4*/ 	.word	0x00001a90


	//   ....[2]....
        /*00f8*/ 	.word	0x00001af0


	//   ....[3]....
        /*00fc*/ 	.word	0x00001b50


	//   ....[4]....
        /*0100*/ 	.word	0x00001bb0


	//   ....[5]....
        /*0104*/ 	.word	0x00001c10


	//   ....[6]....
        /*0108*/ 	.word	0x00001c70


	//   ....[7]....
        /*010c*/ 	.word	0x00001cd0


	//   ....[8]....
        /*0110*/ 	.word	0x000023a0


	//   ....[9]....
        /*0114*/ 	.word	0x00002430


	//   ....[10]....
        /*0118*/ 	.word	0x000024d0


	//   ....[11]....
        /*011c*/ 	.word	0x00002560


	//   ....[12]....
        /*0120*/ 	.word	0x00002600


	//   ....[13]....
        /*0124*/ 	.word	0x00002690


	//   ....[14]....
        /*0128*/ 	.word	0x00002730


	//   ....[15]....
        /*012c*/ 	.word	0x000027c0


	//----- nvinfo : EIATTR_VRC_CTA_INIT_COUNT
	.align		4
.L_19121:
        /*0130*/ 	.byte	0x02, 0x4a
	.zero		1
	.zero		1


	//----- nvinfo : EIATTR_EXIT_INSTR_OFFSETS
	.align		4
        /*0134*/ 	.byte	0x04, 0x1c
        /*0136*/ 	.short	(.L_19123 - .L_19122)


	//   ....[0]....
.L_19122:
        /*0138*/ 	.word	0x00000670


	//   ....[1]....
        /*013c*/ 	.word	0x00002340


	//----- nvinfo : EIATTR_MAX_THREADS
	.align		4
.L_19123:
        /*0140*/ 	.byte	0x04, 0x05
        /*0142*/ 	.short	(.L_19125 - .L_19124)
.L_19124:
        /*0144*/ 	.word	0x00000080
        /*0148*/ 	.word	0x00000001
        /*014c*/ 	.word	0x00000001


	//----- nvinfo : EIATTR_CRS_STACK_SIZE
	.align		4
.L_19125:
        /*0150*/ 	.byte	0x04, 0x1e
        /*0152*/ 	.short	(.L_19127 - .L_19126)
.L_19126:
        /*0154*/ 	.word	0x00000000


	//----- nvinfo : EIATTR_CBANK_PARAM_SIZE
	.align		4
.L_19127:
        /*0158*/ 	.byte	0x03, 0x19
        /*015a*/ 	.short	0x0034


	//----- nvinfo : EIATTR_PARAM_CBANK
	.align		4
        /*015c*/ 	.byte	0x04, 0x0a
        /*015e*/ 	.short	(.L_19129 - .L_19128)
	.align		4
.L_19128:
        /*0160*/ 	.word	index@(.nv.constant0._Z9cuda_gemmIiLi128ELi2ELi1ELi256ELi8ELi8ELi64ELi0ELi0EEviiiPT_S1_S1_iii)
        /*0164*/ 	.short	0x0380
        /*0166*/ 	.short	0x0034


	//----- nvinfo : EIATTR_SW_WAR
	.align		4
.L_19129:
        /*0168*/ 	.byte	0x04, 0x36
        /*016a*/ 	.short	(.L_19131 - .L_19130)
.L_19130:
        /*016c*/ 	.word	0x00000008
.L_19131:


//--------------------- .nv.info._Z9cuda_gemmIiLi128ELi2ELi1ELi256ELi4ELi4ELi64ELi1ELi1EEviiiPT_S1_S1_iii --------------------------
	.section	.nv.info._Z9cuda_gemmIiLi128ELi2ELi1ELi256ELi4ELi4ELi64ELi1ELi1EEviiiPT_S1_S1_iii,"",@"SHT_CUDA_INFO"
	.sectionflags	@""
	.align	4


	//----- nvinfo : EIATTR_CUDA_API_VERSION
	.align		4
        /*0000*/ 	.byte	0x04, 0x37
        /*0002*/ 	.short	(.L_19133 - .L_19132)
.L_19132:
        /*0004*/ 	.word	0x00000082


	//----- nvinfo : EIATTR_KPARAM_INFO
	.align		4
.L_19133:
        /*0008*/ 	.byte	0x04, 0x17
        /*000a*/ 	.short	(.L_19135 - .L_19134)
.L_19134:
        /*000c*/ 	.word	0x00000000
        /*0010*/ 	.short	0x0008
        /*0012*/ 	.short	0x0030
        /*0014*/ 	.byte	0x00, 0xf0, 0x11, 0x00


	//----- nvinfo : EIATTR_KPARAM_INFO
	.align		4
.L_19135:
        /*0018*/ 	.byte	0x04, 0x17
        /*001a*/ 	.short	(.L_19137 - .L_19136)
.L_19136:
        /*001c*/ 	.word	0x00000000
        /*0020*/ 	.short	0x0007
        /*0022*/ 	.short	0x002c
        /*0024*/ 	.byte	0x00, 0xf0, 0x11, 0x00


	//----- nvinfo : EIATTR_KPARAM_INFO
	.align		4
.L_19137:
        /*0028*/ 	.byte	0x04, 0x17
        /*002a*/ 	.short	(.L_19139 - .L_19138)
.L_19138:
        /*002c*/ 	.word	0x00000000
        /*0030*/ 	.short	0x0006
        /*0032*/ 	.short	0x0028
        /*0034*/ 	.byte	0x00, 0xf0, 0x11, 0x00


	//----- nvinfo : EIATTR_KPARAM_INFO
	.align		4
.L_19139:
        /*0038*/ 	.byte	0x04, 0x17
        /*003a*/ 	.short	(.L_19141 - .L_19140)
.L_19140:
        /*003c*/ 	.word	0x00000000
        /*0040*/ 	.short	0x0005
        /*0042*/ 	.short	0x0020
        /*0044*/ 	.byte	0x00, 0xf5, 0x21, 0x00


	//----- nvinfo : EIATTR_KPARAM_INFO
	.align		4
.L_19141:
        /*0048*/ 	.byte	0x04, 0x17
        /*004a*/ 	.short	(.L_19143 - .L_19142)
.L_19142:
        /*004c*/ 	.word	0x00000000
        /*0050*/ 	.short	0x0004
        /*0052*/ 	.short	0x0018
        /*0054*/ 	.byte	0x00, 0xf5, 0x21, 0x00


	//----- nvinfo : EIATTR_KPARAM_INFO
	.align		4
.L_19143:
        /*0058*/ 	.byte	0x04, 0x17
        /*005a*/ 	.short	(.L_19145 - .L_19144)
.L_19144:
        /*005c*/ 	.word	0x00000000
        /*0060*/ 	.short	0x0003
        /*0062*/ 	.short	0x0010
        /*0064*/ 	.byte	0x00, 0xf5, 0x21, 0x00


	//----- nvinfo : EIATTR_KPARAM_INFO
	.align		4
.L_19145:
        /*0068*/ 	.byte	0x04, 0x17
        /*006a*/ 	.short	(.L_19147 - .L_19146)
.L_19146:
        /*006c*/ 	.word	0x00000000
        /*0070*/ 	.short	0x0002
        /*0072*/ 	.short	0x0008
        /*0074*/ 	.byte	0x00, 0xf0, 0x11, 0x00


	//----- nvinfo : EIATTR_KPARAM_INFO
	.align		4
.L_19147:
        /*0078*/ 	.byte	0x04, 0x17
        /*007a*/ 	.short	(.L_19149 - .L_19148)
.L_19148:
        /*007c*/ 	.word	0x00000000
        /*0080*/ 	.short	0x0001
        /*0082*/ 	.short	0x0004
        /*0084*/ 	.byte	0x00, 0xf0, 0x11, 0x00


	//----- nvinfo : EIATTR_KPARAM_INFO
	.align		4
.L_19149:
        /*0088*/ 	.byte	0x04, 0x17
        /*008a*/ 	.short	(.L_19151 - .L_19150)
.L_19150:
        /*008c*/ 	.word	0x00000000
        /*0090*/ 	.short	0x0000
        /*0092*/ 	.short	0x0000
        /*0094*/ 	.byte	0x00, 0xf0, 0x11, 0x00


	//----- nvinfo : EIATTR_SPARSE_MMA_MASK
	.align		4
.L_19151:
        /*0098*/ 	.byte	0x03, 0x50
        /*009a*/ 	.short	0x0000


	//----- nvinfo : EIATTR_MAXREG_COUNT
	.align		4
        /*009c*/ 	.byte	0x03, 0x1b
        /*009e*/ 	.short	0x00ff


	//----- nvinfo : EIATTR_NUM_BARRIERS
	.align		4
        /*00a0*/ 	.byte	0x02, 0x4c
        /*00a2*/ 	.byte	0x01
	.zero		1


	//----- nvinfo : EIATTR_MERCURY_ISA_VERSION
	.align		4
        /*00a4*/ 	.byte	0x03, 0x5f
        /*00a6*/ 	.short	0x0101


	//----- nvinfo : EIATTR_COOP_GROUP_MASK_REGIDS
	.align		4
        /*00a8*/ 	.byte	0x04, 0x29
        /*00aa*/ 	.short	(.L_19153 - .L_19152)


	//   ....[0]....
.L_19152:
        /*00ac*/ 	.word	0xffffffff


	//   ....[1]....
        /*00b0*/ 	.word	0xffffffff


	//   ....[2]....
        /*00b4*/ 	.word	0xffffffff


	//   ....[3]....
        /*00b8*/ 	.word	0xffffffff


	//   ....[4]....
        /*00bc*/ 	.word	0xffffffff


	//   ....[5]....
        /*00c0*/ 	.word	0xffffffff


	//   ....[6]....
        /*00c4*/ 	.word	0xffffffff


	//   ....[7]....
        /*00c8*/ 	.word	0xffffffff


	//----- nvinfo : EIATTR_COOP_GROUP_INSTR_OFFSETS
	.align		4
.L_19153:
        /*00cc*/ 	.byte	0x04, 0x28
        /*00ce*/ 	.short	(.L_19155 - .L_19154)


	//   ....[0]....
.L_19154:
        /*00d0*/ 	.word	0x000009f0


	//   ....[1]....
        /*00d4*/ 	.word	0x00000a00


	//   ....[2]....
        /*00d8*/ 	.word	0x00000a10


	//   ....[3]....
        /*00dc*/ 	.word	0x00000a20


	//   ....[4]....
        /*00e0*/ 	.word	0x00000a30


	//   ....[5]....
        /*00e4*/ 	.word	0x00000a40


	//   ....[6]....
        /*00e8*/ 	.word	0x00000a50


	//   ....[7]....
        /*00ec*/ 	.word	0x00000a70


	//----- nvinfo : EIATTR_VRC_CTA_INIT_COUNT
	.align		4
.L_19155:
        /*00f0*/ 	.byte	0x02, 0x4a
	.zero		1
	.zero		1


	//----- nvinfo : EIATTR_EXIT_INSTR_OFFSETS
	.align		4
        /*00f4*/ 	.byte	0x04, 0x1c
        /*00f6*/ 	.short	(.L_19157 - .L_19156)


	//   ....[0]....
.L_19156:
        /*00f8*/ 	.word	0x000001b0


	//   ....[1]....
        /*00fc*/ 	.word	0x00000b90


	//----- nvinfo : EIATTR_MAX_THREADS
	.align		4
.L_19157:
        /*0100*/ 	.byte	0x04, 0x05
        /*0102*/ 	.short	(.L_19159 - .L_19158)
.L_19158:
        /*0104*/ 	.word	0x00000080
        /*0108*/ 	.word	0x00000001
        /*010c*/ 	.word	0x00000001


	//----- nvinfo : EIATTR_CRS_STACK_SIZE
	.align		4
.L_19159:
        /*0110*/ 	.byte	0x04, 0x1e
        /*0112*/ 	.short	(.L_19161 - .L_19160)
.L_19160:
        /*0114*/ 	.word	0x00000000


	//----- nvinfo : EIATTR_CBANK_PARAM_SIZE
	.align		4
.L_19161:
        /*0118*/ 	.byte	0x03, 0x19
        /*011a*/ 	.short	0x0034


	//----- nvinfo : EIATTR_PARAM_CBANK
	.align		4
        /*011c*/ 	.byte	0x04, 0x0a
        /*011e*/ 	.short	(.L_19163 - .L_19162)
	.align		4
.L_19162:
        /*0120*/ 	.word	index@(.nv.constant0._Z9cuda_gemmIiLi128ELi2ELi1ELi256ELi4ELi4ELi64ELi1ELi1EEviiiPT_S1_S1_iii)
        /*0124*/ 	.short	0x0380
        /*0126*/ 	.short	0x0034


	//----- nvinfo : EIATTR_SW_WAR
	.align		4
.L_19163:
        /*0128*/ 	.byte	0x04, 0x36
        /*012a*/ 	.short	(.L_19165 - .L_19164)
.L_19164:
        /*012c*/ 	.word	0x00000008
.L_19165:


//--------------------- .nv.info._Z9cuda_gemmIiLi128ELi2ELi1ELi256ELi4ELi4ELi64ELi1ELi0EEviiiPT_S1_S1_iii --------------------------
	.section	.nv.info._Z9cuda_gemmIiLi128ELi2ELi1ELi256ELi4ELi4ELi64ELi1ELi0EEviiiPT_S1_S1_iii,"",@"SHT_CUDA_INFO"
	.sectionflags	@""
	.align	4


	//----- nvinfo : EIATTR_CUDA_API_VERSION
	.align		4
        /*0000*/ 	.byte	0x04, 0x37
        /*0002*/ 	.short	(.L_19167 - .L_19166)
.L_19166:
        /*0004*/ 	.word	0x00000082


	//----- nvinfo : EIATTR_KPARAM_INFO
	.align		4
.L_19167:
        /*0008*/ 	.byte	0x04, 0x17
        /*000a*/ 	.short	(.L_19169 - .L_19168)
.L_19168:
        /*000c*/ 	.word	0x00000000
        /*0010*/ 	.short	0x0008
        /*0012*/ 	.short	0x0030
        /*0014*/ 	.byte	0x00, 0xf0, 0x11, 0x00


	//----- nvinfo : EIATTR_KPARAM_INFO
	.align		4
.L_19169:
        /*0018*/ 	.byte	0x04, 0x17
        /*001a*/ 	.short	(.L_19171 - .L_19170)
.L_19170:
        /*001c*/ 	.word	0x00000000
        /*0020*/ 	.short	0x0007
        /*0022*/ 	.short	0x002c
        /*0024*/ 	.byte	0x00, 0xf0, 0x11, 0x00


	//----- nvinfo : EIATTR_KPARAM_INFO
	.align		4
.L_19171:
        /*0028*/ 	.byte	0x04, 0x17
        /*002a*/ 	.short	(.L_19173 - .L_19172)
.L_19172:
        /*002c*/ 	.word	0x00000000
        /*0030*/ 	.short	0x0006
        /*0032*/ 	.short	0x0028
        /*0034*/ 	.byte	0x00, 0xf0, 0x11, 0x00


	//----- nvinfo : EIATTR_KPARAM_INFO
	.align		4
.L_19173:
        /*0038*/ 	.byte	0x04, 0x17
        /*003a*/ 	.short	(.L_19175 - .L_19174)
.L_19174:
        /*003c*/ 	.word	0x00000000
        /*0040*/ 	.short	0x0005
        /*0042*/ 	.short	0x0020
        /*0044*/ 	.byte	0x00, 0xf5, 0x21, 0x00


	//----- nvinfo : EIATTR_KPARAM_INFO
	.align		4
.L_19175:
        /*0048*/ 	.byte	0x04, 0x17
        /*004a*/ 	.short	(.L_19177 - .L_19176)
.L_19176:
        /*004c*/ 	.word	0x00000000
        /*0050*/ 	.short	0x0004
        /*0052*/ 	.short	0x0018
        /*0054*/ 	.byte	0x00, 0xf5, 0x21, 0x00


	//----- nvinfo : EIATTR_KPARAM_INFO
	.align		4
.L_19177:
        /*0058*/ 	.byte	0x04, 0x17
        /*005a*/ 	.short	(.L_19179 - .L_19178)
.L_19178:
        /*005c*/ 	.word	0x00000000
        /*0060*/ 	.short	0x0003
        /*0062*/ 	.short	0x0010
        /*0064*/ 	.byte	0x00, 0xf5, 0x21, 0x00


	//----- nvinfo : EIATTR_KPARAM_INFO
	.align		4
.L_19179:
        /*0068*/ 	.byte	0x04, 0x17
        /*006a*/ 	.short	(.L_19181 - .L_19180)
.L_19180:
        /*006c*/ 	.word	0x00000000
        /*0070*/ 	.short	0x0002
        /*0072*/ 	.short	0x0008
        /*0074*/ 	.byte	0x00, 0xf0, 0x11, 0x00


	//----- nvinfo : EIATTR_KPARAM_INFO
	.align		4
.L_19181:
        /*0078*/ 	.byte	0x04, 0x17
        /*007a*/ 	.short	(.L_19183 - .L_19182)
.L_19182:
        /*007c*/ 	.word	0x00000000
        /*0080*/ 	.short	0x0001
        /*0082*/ 	.short	0x0004
        /*0084*/ 	.byte	0x00, 0xf0, 0x11, 0x00


	//----- nvinfo : EIATTR_KPARAM_INFO
	.align		4
.L_19183:
        /*0088*/ 	.byte	0x04, 0x17
        /*008a*/ 	.short	(.L_19185 - .L_19184)
.L_19184:
        /*008c*/ 	.word	0x00000000
        /*0090*/ 	.short	0x0000
        /*0092*/ 	.short	0x0000
        /*0094*/ 	.byte	0x00, 0xf0, 0x11, 0x00


	//----- nvinfo : EIATTR_SPARSE_MMA_MASK
	.align		4
.L_19185:
        /*0098*/ 	.byte	0x03, 0x50
        /*009a*/ 	.short	0x0000


	//----- nvinfo : EIATTR_MAXREG_COUNT
	.align		4
        /*009c*/ 	.byte	0x03, 0x1b
        /*009e*/ 	.short	0x00ff


	//----- nvinfo : EIATTR_NUM_BARRIERS
	.align		4
        /*00a0*/ 	.byte	0x02, 0x4c
        /*00a2*/ 	.byte	0x01
	.zero		1


	//----- nvinfo : EIATTR_MERCURY_ISA_VERSION
	.align		4
        /*00a4*/ 	.byte	0x03, 0x5f
        /*00a6*/ 	.short	0x0101


	//----- nvinfo : EIATTR_COOP_GROUP_MASK_REGIDS
	.align		4
        /*00a8*/ 	.byte	0x04, 0x29
        /*00aa*/ 	.short	(.L_19187 - .L_19186)


	//   ....[0]....
.L_19186:
        /*00ac*/ 	.word	0xffffffff


	//   ....[1]....
        /*00b0*/ 	.word	0xffffffff


	//   ....[2]....
        /*00b4*/ 	.word	0xffffffff


	//   ....[3]....
        /*00b8*/ 	.word	0xffffffff


	//   ....[4]....
        /*00bc*/ 	.word	0x0500000d


	//   ....[5]....
        /*00c0*/ 	.word	0x0500000d


	//   ....[6]....
        /*00c4*/ 	.word	0x0500000d


	//   ....[7]....
        /*00c8*/ 	.word	0x0500000d


	//----- nvinfo : EIATTR_COOP_GROUP_INSTR_OFFSETS
	.align		4
.L_19187:
        /*00cc*/ 	.byte	0x04, 0x28
        /*00ce*/ 	.short	(.L_19189 - .L_19188)


	//   ....[0]....
.L_19188:
        /*00d0*/ 	.word	0x000014f0


	//   ....[1]....
        /*00d4*/ 	.word	0x00001540


	//   ....[2]....
        /*00d8*/ 	.word	0x000015a0


	//   ....[3]....
        /*00dc*/ 	.word	0x00001600


	//   ....[4]....
        /*00e0*/ 	.word	0x00001c40


	//   ....[5]....
        /*00e4*/ 	.word	0x00001cd0


	//   ....[6]....
        /*00e8*/ 	.word	0x00001d60


	//   ....[7]....
        /*00ec*/ 	.word	0x00001df0


	//----- nvinfo : EIATTR_VRC_CTA_INIT_COUNT
	.align		4
.L_19189:
        /*00f0*/ 	.byte	0x02, 0x4a
	.zero		1
	.zero		1


	//----- nvinfo : EIATTR_EXIT_INSTR_OFFSETS
	.align		4
        /*00f4*/ 	.byte	0x04, 0x1c
        /*00f6*/ 	.short	(.L_19191 - .L_19190)


	//   ....[0]....
.L_19190:
        /*00f8*/ 	.word	0x00000650


	//   ....[1]....
        /*00fc*/ 	.word	0x00001be0


	//----- nvinfo : EIATTR_MAX_THREADS
	.align		4
.L_19191:
        /*0100*/ 	.byte	0x04, 0x05
        /*0102*/ 	.short	(.L_19193 - .L_19192)
.L_19192:
        /*0104*/ 	.word	0x00000080
        /*0108*/ 	.word	0x00000001
        /*010c*/ 	.word	0x00000001


	//----- nvinfo : EIATTR_CRS_STACK_SIZE
	.align		4
.L_19193:
        /*0110*/ 	.byte	0x04, 0x1e
        /*0112*/ 	.short	(.L_19195 - .L_19194)
.L_19194:
        /*0114*/ 	.word	0x00000000


	//----- nvinfo : EIATTR_CBANK_PARAM_SIZE
	.align		4
.L_19195:
        /*0118*/ 	.byte	0x03, 0x19
        /*011a*/ 	.short	0x0034


	//----- nvinfo : EIATTR_PARAM_CBANK
	.align		4
        /*011c*/ 	.byte	0x04, 0x0a
        /*011e*/ 	.short	(.L_19197 - .L_19196)
	.align		4
.L_19196:
        /*0120*/ 	.word	index@(.nv.constant0._Z9cuda_gemmIiLi128ELi2ELi1ELi256ELi4ELi4ELi64ELi1ELi0EEviiiPT_S1_S1_iii)
        /*0124*/ 	.short	0x0380
        /*0126*/ 	.short	0x0034


	//----- nvinfo : EIATTR_SW_WAR
	.align		4
.L_19197:
        /*0128*/ 	.byte	0x04, 0x36
        /*012a*/ 	.short	(.L_19199 - .L_19198)
.L_19198:
        /*012c*/ 	.word	0x00000008
.L_19199:


//--------------------- .nv.info._Z9cuda_gemmIiLi128ELi2ELi1ELi256ELi4ELi4ELi64ELi0ELi1EEviiiPT_S1_S1_iii --------------------------
	.section	.nv.info._Z9cuda_gemmIiLi128ELi2ELi1ELi256ELi4ELi4ELi64ELi0ELi1EEviiiPT_S1_S1_iii,"",@"SHT_CUDA_INFO"
	.sectionflags	@""
	.align	4


	//----- nvinfo : EIATTR_CUDA_API_VERSION
	.align		4
        /*0000*/ 	.byte	0x04, 0x37
        /*0002*/ 	.short	(.L_19201 - .L_19200)
.L_19200:
        /*0004*/ 	.word	0x00000082


	//----- nvinfo : EIATTR_KPARAM_INFO
	.align		4
.L_19201:
        /*0008*/ 	.byte	0x04, 0x17
        /*000a*/ 	.short	(.L_19203 - .L_19202)
.L_19202:
        /*000c*/ 	.word	0x00000000
        /*0010*/ 	.short	0x0008
        /*0012*/ 	.short	0x0030
        /*0014*/ 	.byte	0x00, 0xf0, 0x11, 0x00


	//----- nvinfo : EIATTR_KPARAM_INFO
	.align		4
.L_19203:
        /*0018*/ 	.byte	0x04, 0x17
        /*001a*/ 	.short	(.L_19205 - .L_19204)
.L_19204:
        /*001c*/ 	.word	0x00000000
        /*0020*/ 	.short	0x0007
        /*0022*/ 	.short	0x002c
        /*0024*/ 	.byte	0x00, 0xf0, 0x11, 0x00


	//----- nvinfo : EIATTR_KPARAM_INFO
	.align		4
.L_19205:
        /*0028*/ 	.byte	0x04, 0x17
        /*002a*/ 	.short	(.L_19207 - .L_19206)
.L_19206:
        /*002c*/ 	.word	0x00000000
        /*0030*/ 	.short	0x0006
        /*0032*/ 	.short	0x0028
        /*0034*/ 	.byte	0x00, 0xf0, 0x11, 0x00


	//----- nvinfo : EIATTR_KPARAM_INFO
	.align		4
.L_19207:
        /*0038*/ 	.byte	0x04, 0x17
        /*003a*/ 	.short	(.L_19209 - .L_19208)
.L_19208:
        /*003c*/ 	.word	0x00000000
        /*0040*/ 	.short	0x0005
        /*0042*/ 	.short	0x0020
        /*0044*/ 	.byte	0x00, 0xf5, 0x21, 0x00


	//----- nvinfo : EIATTR_KPARAM_INFO
	.align		4
.L_19209:
        /*0048*/ 	.byte	0x04, 0x17
        /*004a*/ 	.short	(.L_19211 - .L_19210)
.L_19210:
        /*004c*/ 	.word	0x00000000
        /*0050*/ 	.short	0x0004
        /*0052*/ 	.short	0x0018
        /*0054*/ 	.byte	0x00, 0xf5, 0x21, 0x00


	//----- nvinfo : EIATTR_KPARAM_INFO
	.align		4
.L_19211:
        /*0058*/ 	.byte	0x04, 0x17
        /*005a*/ 	.short	(.L_19213 - .L_19212)
.L_19212:
        /*005c*/ 	.word	0x00000000
        /*0060*/ 	.short	0x0003
        /*0062*/ 	.short	0x0010
        /*0064*/ 	.byte	0x00, 0xf5, 0x21, 0x00


	//----- nvinfo : EIATTR_KPARAM_INFO
	.align		4
.L_19213:
        /*0068*/ 	.byte	0x04, 0x17
        /*006a*/ 	.short	(.L_19215 - .L_19214)
.L_19214:
        /*006c*/ 	.word	0x00000000
        /*0070*/ 	.short	0x0002
        /*0072*/ 	.short	0x0008
        /*0074*/ 	.byte	0x00, 0xf0, 0x11, 0x00


	//----- nvinfo : EIATTR_KPARAM_INFO
	.align		4
.L_19215:
        /*0078*/ 	.byte	0x04, 0x17
        /*007a*/ 	.short	(.L_19217 - .L_19216)
.L_19216:
        /*007c*/ 	.word	0x00000000
        /*0080*/ 	.short	0x0001
        /*0082*/ 	.short	0x0004
        /*0084*/ 	.byte	0x00, 0xf0, 0x11, 0x00


	//----- nvinfo : EIATTR_KPARAM_INFO
	.align		4
.L_19217:
        /*0088*/ 	.byte	0x04, 0x17
        /*008a*/ 	.short	(.L_19219 - .L_19218)
.L_19218:
        /*008c*/ 	.word	0x00000000
        /*0090*/ 	.short	0x0000
        /*0092*/ 	.short	0x0000
        /*0094*/ 	.byte	0x00, 0xf0, 0x11, 0x00


	//----- nvinfo : EIATTR_SPARSE_MMA_MASK
	.align		4
.L_19219:
        /*0098*/ 	.byte	0x03, 0x50
        /*009a*/ 	.short	0x0000


	//----- nvinfo : EIATTR_MAXREG_COUNT
	.align		4
        /*009c*/ 	.byte	0x03, 0x1b
        /*009e*/ 	.short	0x00ff


	//----- nvinfo : EIATTR_NUM_BARRIERS
	.align		4
        /*00a0*/ 	.byte	0x02, 0x4c
        /*00a2*/ 	.byte	0x01
	.zero		1


	//----- nvinfo : EIATTR_MERCURY_ISA_VERSION
	.align		4
        /*00a4*/ 	.byte	0x03, 0x5f
        /*00a6*/ 	.short	0x0101


	//----- nvinfo : EIATTR_COOP_GROUP_MASK_REGIDS
	.align		4
        /*00a8*/ 	.byte	0x04, 0x29
        /*00aa*/ 	.short	(.L_19221 - .L_19220)


	//   ....[0]....
.L_19220:
        /*00ac*/ 	.word	0xffffffff


	//   ....[1]....
        /*00b0*/ 	.word	0xffffffff


	//   ....[2]....
        /*00b4*/ 	.word	0xffffffff


	//   ....[3]....
        /*00b8*/ 	.word	0xffffffff


	//   ....[4]....
        /*00bc*/ 	.word	0xffffffff


	//   ....[5]....
        /*00c0*/ 	.word	0xffffffff


	//   ....[6]....
        /*00c4*/ 	.word	0xffffffff


	//   ....[7]....
        /*00c8*/ 	.word	0xffffffff


	//----- nvinfo : EIATTR_COOP_GROUP_INSTR_OFFSETS
	.align		4
.L_19221:
        /*00cc*/ 	.byte	0x04, 0x28
        /*00ce*/ 	.short	(.L_19223 - .L_19222)


	//   ....[0]....
.L_19222:
        /*00d0*/ 	.word	0x00000c10


	//   ....[1]....
        /*00d4*/ 	.word	0x00000c20


	//   ....[2]....
        /*00d8*/ 	.word	0x00000c30


	//   ....[3]....
        /*00dc*/ 	.word	0x00000c40


	//   ....[4]....
        /*00e0*/ 	.word	0x00000c60


	//   ....[5]....
        /*00e4*/ 	.word	0x00000c70


	//   ....[6]....
        /*00e8*/ 	.word	0x00000c80


	//   ....[7]....
        /*00ec*/ 	.word	0x00000ca0


	//----- nvinfo : EIATTR_VRC_CTA_INIT_COUNT
	.align		4
.L_19223:
        /*00f0*/ 	.byte	0x02, 0x4a
	.zero		1
	.zero		1


	//----- nvinfo : EIATTR_EXIT_INSTR_OFFSETS
	.align		4
        /*00f4*/ 	.byte	0x04, 0x1c
        /*00f6*/ 	.short	(.L_19225 - .L_19224)


	//   ....[0]....
.L_19224:
        /*00f8*/ 	.word	0x000001c0


	//   ....[1]....
        /*00fc*/ 	.word	0x00000dc0


	//----- nvinfo : EIATTR_MAX_THREADS
	.align		4
.L_19225:
        /*0100*/ 	.byte	0x04, 0x05
        /*0102*/ 	.short	(.L_19227 - .L_19226)
.L_19226:
        /*0104*/ 	.word	0x00000080
        /*0108*/ 	.word	0x00000001
        /*010c*/ 	.word	0x00000001


	//----- nvinfo : EIATTR_CRS_STACK_SIZE
	.align		4
.L_19227:
        /*0110*/ 	.byte	0x04, 0x1e
        /*0112*/ 	.short	(.L_19229 - .L_19228)
.L_19228:
        /*0114*/ 	.word	0x00000000


	//----- nvinfo : EIATTR_CBANK_PARAM_SIZE
	.align		4
.L_19229:
        /*0118*/ 	.byte	0x03, 0x19
        /*011a*/ 	.short	0x0034


	//----- nvinfo : EIATTR_PARAM_CBANK
	.align		4
        /*011c*/ 	.byte	0x04, 0x0a
        /*011e*/ 	.short	(.L_19231 - .L_19230)
	.align		4
.L_19230:
        /*0120*/ 	.word	index@(.nv.constant0._Z9cuda_gemmIiLi128ELi2ELi1ELi256ELi4ELi4ELi64ELi0ELi1EEviiiPT_S1_S1_iii)
        /*0124*/ 	.short	0x0380
        /*0126*/ 	.short	0x0034


	//----- nvinfo : EIATTR_SW_WAR
	.align		4
.L_19231:
        /*0128*/ 	.byte	0x04, 0x36
        /*012a*/ 	.short	(.L_19233 - .L_19232)
.L_19232:
        /*012c*/ 	.word	0x00000008
.L_19233:


//--------------------- .nv.info._Z9cuda_gemmIiLi128ELi2ELi1ELi256ELi4ELi4ELi64ELi0ELi0EEviiiPT_S1_S1_iii --------------------------
	.section	.nv.info._Z9cuda_gemmIiLi128ELi2ELi1ELi256ELi4ELi4ELi64ELi0ELi0EEviiiPT_S1_S1_iii,"",@"SHT_CUDA_INFO"
	.sectionflags	@""
	.align	4


	//----- nvinfo : EIATTR_CUDA_API_VERSION
	.align		4
        /*0000*/ 	.byte	0x04, 0x37
        /*0002*/ 	.short	(.L_19235 - .L_19234)
.L_19234:
        /*0004*/ 	.word	0x00000082


	//----- nvinfo : EIATTR_KPARAM_INFO
	.align		4
.L_19235:
        /*0008*/ 	.byte	0x04, 0x17
        /*000a*/ 	.short	(.L_19237 - .L_19236)
.L_19236:
        /*000c*/ 	.word	0x00000000
        /*0010*/ 	.short	0x0008
        /*0012*/ 	.short	0x0030
        /*0014*/ 	.byte	0x00, 0xf0, 0x11, 0x00


	//----- nvinfo : EIATTR_KPARAM_INFO
	.align		4
.L_19237:
        /*0018*/ 	.byte	0x04, 0x17
        /*001a*/ 	.short	(.L_19239 - .L_19238)
.L_19238:
        /*001c*/ 	.word	0x00000000
        /*0020*/ 	.short	0x0007
        /*0022*/ 	.short	0x002c
        /*0024*/ 	.byte	0x00, 0xf0, 0x11, 0x00


	//----- nvinfo : EIATTR_KPARAM_INFO
	.align		4
.L_19239:
        /*0028*/ 	.byte	0x04, 0x17
        /*002a*/ 	.short	(.L_19241 - .L_19240)
.L_19240:
        /*002c*/ 	.word	0x00000000
        /*0030*/ 	.short	0x0006
        /*0032*/ 	.short	0x0028
        /*0034*/ 	.byte	0x00, 0xf0, 0x11, 0x00


	//----- nvinfo : EIATTR_KPARAM_INFO
	.align		4
.L_19241:
        /*0038*/ 	.byte	0x04, 0x17
        /*003a*/ 	.short	(.L_19243 - .L_19242)
.L_19242:
        /*003c*/ 	.word	0x00000000
        /*0040*/ 	.short	0x0005
        /*0042*/ 	.short	0x0020
        /*0044*/ 	.byte	0x00, 0xf5, 0x21, 0x00


	//----- nvinfo : EIATTR_KPARAM_INFO
	.align		4
.L_19243:
        /*0048*/ 	.byte	0x04, 0x17
        /*004a*/ 	.short	(.L_19245 - .L_19244)
.L_19244:
        /*004c*/ 	.word	0x00000000
        /*0050*/ 	.short	0x0004
        /*0052*/ 	.short	0x0018
        /*0054*/ 	.byte	0x00, 0xf5, 0x21, 0x00


	//----- nvinfo : EIATTR_KPARAM_INFO
	.align		4
.L_19245:
        /*0058*/ 	.byte	0x04, 0x17
        /*005a*/ 	.short	(.L_19247 - .L_19246)
.L_19246:
        /*005c*/ 	.word	0x00000000
        /*0060*/ 	.short	0x0003
        /*0062*/ 	.short	0x0010
        /*0064*/ 	.byte	0x00, 0xf5, 0x21, 0x00


	//----- nvinfo : EIATTR_KPARAM_INFO
	.align		4
.L_19247:
        /*0068*/ 	.byte	0x04, 0x17
        /*006a*/ 	.short	(.L_19249 - .L_19248)
.L_19248:
        /*006c*/ 	.word	0x00000000
        /*0070*/ 	.short	0x0002
        /*0072*/ 	.short	0x0008
        /*0074*/ 	.byte	0x00, 0xf0, 0x11, 0x00


	//----- nvinfo : EIATTR_KPARAM_INFO
	.align		4
.L_19249:
        /*0078*/ 	.byte	0x04, 0x17
        /*007a*/ 	.short	(.L_19251 - .L_19250)
.L_19250:
        /*007c*/ 	.word	0x00000000
        /*0080*/ 	.short	0x0001
        /*0082*/ 	.short	0x0004
        /*0084*/ 	.byte	0x00, 0xf0, 0x11, 0x00


	//----- nvinfo : EIATTR_KPARAM_INFO
	.align		4
.L_19251:
        /*0088*/ 	.byte	0x04, 0x17
        /*008a*/ 	.short	(.L_19253 - .L_19252)
.L_19252:
        /*008c*/ 	.word	0x00000000
        /*0090*/ 	.short	0x0000
        /*0092*/ 	.short	0x0000
        /*0094*/ 	.byte	0x00, 0xf0, 0x11, 0x00


	//----- nvinfo : EIATTR_SPARSE_MMA_MASK
	.align		4
.L_19253:
        /*0098*/ 	.byte	0x03, 0x50
        /*009a*/ 	.short	0x0000


	//----- nvinfo : EIATTR_MAXREG_COUNT
	.align		4
        /*009c*/ 	.byte	0x03, 0x1b
        /*009e*/ 	.short	0x00ff


	//----- nvinfo : EIATTR_NUM_BARRIERS
	.align		4
        /*00a0*/ 	.byte	0x02, 0x4c
        /*00a2*/ 	.byte	0x01
	.zero		1


	//----- nvinfo : EIATTR_MERCURY_ISA_VERSION
	.align		4
        /*00a4*/ 	.byte	0x03, 0x5f
        /*00a6*/ 	.short	0x0101


	//----- nvinfo : EIATTR_COOP_GROUP_MASK_REGIDS
	.align		4
        /*00a8*/ 	.byte	0x04, 0x29
        /*00aa*/ 	.short	(.L_19255 - .L_19254)


	//   ....[0]....
.L_19254:
        /*00ac*/ 	.word	0xffffffff


	//   ....[1]....
        /*00b0*/ 	.word	0xffffffff


	//   ....[2]....
        /*00b4*/ 	.word	0xffffffff


	//   ....[3]....
        /*00b8*/ 	.word	0xffffffff


	//   ....[4]....
        /*00bc*/ 	.word	0x0500000d


	//   ....[5]....
        /*00c0*/ 	.word	0x0500000d


	//   ....[6]....
        /*00c4*/ 	.word	0x0500000d


	//   ....[7]....
        /*00c8*/ 	.word	0x0500000d


	//----- nvinfo : EIATTR_COOP_GROUP_INSTR_OFFSETS
	.align		4
.L_19255:
        /*00cc*/ 	.byte	0x04, 0x28
        /*00ce*/ 	.short	(.L_19257 - .L_19256)


	//   ....[0]....
.L_19256:
        /*00d0*/ 	.word	0x00001550


	//   ....[1]....
        /*00d4*/ 	.word	0x000015a0


	//   ....[2]....
        /*00d8*/ 	.word	0x000015f0


	//   ....[3]....
        /*00dc*/ 	.word	0x00001640


	//   ....[4]....
        /*00e0*/ 	.word	0x00001c20


	//   ....[5]....
        /*00e4*/ 	.word	0x00001cb0


	//   ....[6]....
        /*00e8*/ 	.word	0x00001d40


	//   ....[7]....
        /*00ec*/ 	.word	0x00001dd0


	//----- nvinfo : EIATTR_VRC_CTA_INIT_COUNT
	.align		4
.L_19257:
        /*00f0*/ 	.byte	0x02, 0x4a
	.zero		1
	.zero		1


	//----- nvinfo : EIATTR_EXIT_INSTR_OFFSETS
	.align		4
        /*00f4*/ 	.byte	0x04, 0x1c
        /*00f6*/ 	.short	(.L_19259 - .L_19258)


	//   ....[0]....
.L_19258:
        /*00f8*/ 	.word	0x00000660


	//   ....[1]....
        /*00fc*/ 	.word	0x00001bc0


	//----- nvinfo : EIATTR_MAX_THREADS
	.align		4
.L_19259:
        /*0100*/ 	.byte	0x04, 0x05
        /*0102*/ 	.short	(.L_19261 - .L_19260)
.L_19260:
        /*0104*/ 	.word	0x00000080
        /*0108*/ 	.word	0x00000001
        /*010c*/ 	.word	0x00000001


	//----- nvinfo : EIATTR_CRS_STACK_SIZE
	.align		4
.L_19261:
        /*0110*/ 	.byte	0x04, 0x1e
        /*0112*/ 	.short	(.L_19263 - .L_19262)
.L_19262:
        /*0114*/ 	.word	0x00000000


	//----- nvinfo : EIATTR_CBANK_PARAM_SIZE
	.align		4
.L_19263:
        /*0118*/ 	.byte	0x03, 0x19
        /*011a*/ 	.short	0x0034


	//----- nvinfo : EIATTR_PARAM_CBANK
	.align		4
        /*011c*/ 	.byte	0x04, 0x0a
        /*011e*/ 	.short	(.L_19265 - .L_19264)
	.align		4
.L_19264:
        /*0120*/ 	.word	index@(.nv.constant0._Z9cuda_gemmIiLi128ELi2ELi1ELi256ELi4ELi4ELi64ELi0ELi0EEviiiPT_S1_S1_iii)
        /*0124*/ 	.short	0x0380
        /*0126*/ 	.short	0x0034


	//----- nvinfo : EIATTR_SW_WAR
	.align		4
.L_19265:
        /*0128*/ 	.byte	0x04, 0x36
        /*012a*/ 	.short	(.L_19267 - .L_19266)
.L_19266:
        /*012c*/ 	.word	0x00000008
.L_19267:


//--------------------- .nv.info._Z9cuda_gemmIiLi128ELi2ELi1ELi256ELi2ELi2ELi64ELi1ELi1EEviiiPT_S1_S1_iii --------------------------
	.section	.nv.info._Z9cuda_gemmIiLi128ELi2ELi1ELi256ELi2ELi2ELi64ELi1ELi1EEviiiPT_S1_S1_iii,"",@"SHT_CUDA_INFO"
	.sectionflags	@""
	.align	4


	//----- nvinfo : EIATTR_CUDA_API_VERSION
	.align		4
        /*0000*/ 	.byte	0x04, 0x37
        /*0002*/ 	.short	(.L_19269 - .L_19268)
.L_19268:
        /*0004*/ 	.word	0x00000082


	//----- nvinfo : EIATTR_KPARAM_INFO
	.align		4
.L_19269:
        /*0008*/ 	.byte	0x04, 0x17
        /*000a*/ 	.short	(.L_19271 - .L_19270)
.L_19270:
        /*000c*/ 	.word	0x00000000
        /*0010*/ 	.short	0x0008
        /*0012*/ 	.short	0x0030
        /*0014*/ 	.byte	0x00, 0xf0, 0x11, 0x00


	//----- nvinfo : EIATTR_KPARAM_INFO
	.align		4
.L_19271:
        /*0018*/ 	.byte	0x04, 0x17
        /*001a*/ 	.short	(.L_19273 - .L_19272)
.L_19272:
        /*001c*/ 	.word	0x00000000
        /*0020*/ 	.short	0x0007
        /*0022*/ 	.short	0x002c
        /*0024*/ 	.byte	0x00, 0xf0, 0x11, 0x00


	//----- nvinfo : EIATTR_KPARAM_INFO
	.align		4
.L_19273:
        /*0028*/ 	.byte	0x04, 0x17
        /*002a*/ 	.short	(.L_19275 - .L_19274)
.L_19274:
        /*002c*/ 	.word	0x00000000
        /*0030*/ 	.short	0x0006
        /*0032*/ 	.short	0x0028
        /*0034*/ 	.byte	0x00, 0xf0, 0x11, 0x00


	//----- nvinfo : EIATTR_KPARAM_INFO
	.align		4
.L_19275:
        /*0038*/ 	.byte	0x04, 0x17
        /*003a*/ 	.short	(.L_19277 - .L_19276)
.L_19276:
        /*003c*/ 	.word	0x00000000
        /*0040*/ 	.short	0x0005
        /*0042*/ 	.short	0x0020
        /*0044*/ 	.byte	0x00, 0xf5, 0x21, 0x00


	//----- nvinfo : EIATTR_KPARAM_INFO
	.align		4
.L_19277:
        /*0048*/ 	.byte	0x04, 0x17
        /*004a*/ 	.short	(.L_19279 - .L_19278)
.L_19278:
        /*004c*/ 	.word	0x00000000
        /*0050*/ 	.short	0x0004
        /*0052*/ 	.short	0x0018
        /*0054*/ 	.byte	0x00, 0xf5, 0x21, 0x00


	//----- nvinfo : EIATTR_KPARAM_INFO
	.align		4
.L_19279:
        /*0058*/ 	.byte	0x04, 0x17
        /*005a*/ 	.short	(.L_19281 - .L_19280)
.L_19280:
        /*005c*/ 	.word	0x00000000
        /*0060*/ 	.short	0x0003
        /*0062*/ 	.short	0x0010
        /*0064*/ 	.byte	0x00, 0xf5, 0x21, 0x00


	//----- nvinfo : EIATTR_KPARAM_INFO
	.align		4
.L_19281:
        /*0068*/ 	.byte	0x04, 0x17
        /*006a*/ 	.short	(.L_19283 - .L_19282)
.L_19282:
        /*006c*/ 	.word	0x00000000
        /*0070*/ 	.short	0x0002
        /*0072*/ 	.short	0x0008
        /*0074*/ 	.byte	0x00, 0xf0, 0x11, 0x00


	//----- nvinfo : EIATTR_KPARAM_INFO
	.align		4
.L_19283:
        /*0078*/ 	.byte	0x04, 0x17
        /*007a*/ 	.short	(.L_19285 - .L_19284)
.L_19284:
        /*007c*/ 	.word	0x00000000
        /*0080*/ 	.short	0x0001
        /*0082*/ 	.short	0x0004
        /*0084*/ 	.byte	0x00, 0xf0, 0x11, 0x00


	//----- nvinfo : EIATTR_KPARAM_INFO
	.align		4
.L_19285:
        /*0088*/ 	.byte	0x04, 0x17
        /*008a*/ 	.short	(.L_19287 - .L_19286)
.L_19286:
        /*008c*/ 	.word	0x00000000
        /*0090*/ 	.short	0x0000
        /*0092*/ 	.short	0x0000
        /*0094*/ 	.byte	0x00, 0xf0, 0x11, 0x00


	//----- nvinfo : EIATTR_SPARSE_MMA_MASK
	.align		4
.L_19287:
        /*0098*/ 	.byte	0x03, 0x50
        /*009a*/ 	.short	0x0000


	//----- nvinfo : EIATTR_MAXREG_COUNT
	.align		4
        /*009c*/ 	.byte	0x03, 0x1b
        /*009e*/ 	.short	0x00ff


	//----- nvinfo : EIATTR_NUM_BARRIERS
	.align		4
        /*00a0*/ 	.byte	0x02, 0x4c
        /*00a2*/ 	.byte	0x01
	.zero		1


	//----- nvinfo : EIATTR_MERCURY_ISA_VERSION
	.align		4
        /*00a4*/ 	.byte	0x03, 0x5f
        /*00a6*/ 	.short	0x0101


	//----- nvinfo : EIATTR_COOP_GROUP_MASK_REGIDS
	.align		4
        /*00a8*/ 	.byte	0x04, 0x29
        /*00aa*/ 	.short	(.L_19289 - .L_19288)


	//   ....[0]....
.L_19288:
        /*00ac*/ 	.word	0xffffffff


	//   ....[1]....
        /*00b0*/ 	.word	0xffffffff


	//   ....[2]....
        /*00b4*/ 	.word	0xffffffff


	//   ....[3]....
        /*00b8*/ 	.word	0xffffffff


	//----- nvinfo : EIATTR_COOP_GROUP_INSTR_OFFSETS
	.align		4
.L_19289:
        /*00bc*/ 	.byte	0x04, 0x28
        /*00be*/ 	.short	(.L_19291 - .L_19290)


	//   ....[0]....
.L_19290:
        /*00c0*/ 	.word	0x00000990


	//   ....[1]....
        /*00c4*/ 	.word	0x000009a0


	//   ....[2]....
        /*00c8*/ 	.word	0x000009b0


	//   ....[3]....
        /*00cc*/ 	.word	0x000009c0


	//----- nvinfo : EIATTR_VRC_CTA_INIT_COUNT
	.align		4
.L_19291:
        /*00d0*/ 	.byte	0x02, 0x4a
	.zero		1
	.zero		1


	//----- nvinfo : EIATTR_EXIT_INSTR_OFFSETS
	.align		4
        /*00d4*/ 	.byte	0x04, 0x1c
        /*00d6*/ 	.short	(.L_19293 - .L_19292)


	//   ....[0]....
.L_19292:
        /*00d8*/ 	.word	0x000001c0


	//   ....[1]....
        /*00dc*/ 	.word	0x00000a70


	//----- nvinfo : EIATTR_MAX_THREADS
	.align		4
.L_19293:
        /*00e0*/ 	.byte	0x04, 0x05
        /*00e2*/ 	.short	(.L_19295 - .L_19294)
.L_19294:
        /*00e4*/ 	.word	0x00000080
        /*00e8*/ 	.word	0x00000001
        /*00ec*/ 	.word	0x00000001


	//----- nvinfo : EIATTR_CRS_STACK_SIZE
	.align		4
.L_19295:
        /*00f0*/ 	.byte	0x04, 0x1e
        /*00f2*/ 	.short	(.L_19297 - .L_19296)
.L_19296:
        /*00f4*/ 	.word	0x00000000


	//----- nvinfo : EIATTR_CBANK_PARAM_SIZE
	.align		4
.L_19297:
        /*00f8*/ 	.byte	0x03, 0x19
        /*00fa*/ 	.short	0x0034


	//----- nvinfo : EIATTR_PARAM_CBANK
	.align		4
        /*00fc*/ 	.byte	0x04, 0x0a
        /*00fe*/ 	.short	(.L_19299 - .L_19298)
	.align		4
.L_19298:
        /*0100*/ 	.word	index@(.nv.constant0._Z9cuda_gemmIiLi128ELi2ELi1ELi256ELi2ELi2ELi64ELi1ELi1EEviiiPT_S1_S1_iii)
        /*0104*/ 	.short	0x0380
        /*0106*/ 	.short	0x0034


	//----- nvinfo : EIATTR_SW_WAR
	.align		4
.L_19299:
        /*0108*/ 	.byte	0x04, 0x36
        /*010a*/ 	.short	(.L_19301 - .L_19300)
.L_19300:
        /*010c*/ 	.word	0x00000008
.L_19301:


//--------------------- .nv.info._Z9cuda_gemmIiLi128ELi2ELi1ELi256ELi2ELi2ELi64ELi1ELi0EEviiiPT_S1_S1_iii --------------------------
	.section	.nv.info._Z9cuda_gemmIiLi128ELi2ELi1ELi256ELi2ELi2ELi64ELi1ELi0EEviiiPT_S1_S1_iii,"",@"SHT_CUDA_INFO"
	.sectionflags	@""
	.align	4


	//----- nvinfo : EIATTR_CUDA_API_VERSION
	.align		4
        /*0000*/ 	.byte	0x04, 0x37
        /*0002*/ 	.short	(.L_19303 - .L_19302)
.L_19302:
        /*0004*/ 	.word	0x00000082


	//----- nvinfo : EIATTR_KPARAM_INFO
	.align		4
.L_19303:
        /*0008*/ 	.byte	0x04, 0x17
        /*000a*/ 	.short	(.L_19305 - .L_19304)
.L_19304:
        /*000c*/ 	.word	0x00000000
        /*0010*/ 	.short	0x0008
        /*0012*/ 	.short	0x0030
        /*0014*/ 	.byte	0x00, 0xf0, 0x11, 0x00


	//----- nvinfo : EIATTR_KPARAM_INFO
	.align		4
.L_19305:
        /*0018*/ 	.byte	0x04, 0x17
        /*001a*/ 	.short	(.L_19307 - .L_19306)
.L_19306:
        /*001c*/ 	.word	0x00000000
        /*0020*/ 	.short	0x0007
        /*0022*/ 	.short	0x002c
        /*0024*/ 	.byte	0x00, 0xf0, 0x11, 0x00


	//----- nvinfo : EIATTR_KPARAM_INFO
	.align		4
.L_19307:
        /*0028*/ 	.byte	0x04, 0x17
        /*002a*/ 	.short	(.L_19309 - .L_19308)
.L_19308:
        /*002c*/ 	.word	0x00000000
        /*0030*/ 	.short	0x0006
        /*0032*/ 	.short	0x0028
        /*0034*/ 	.byte	0x00, 0xf0, 0x11, 0x00


	//----- nvinfo : EIATTR_KPARAM_INFO
	.align		4
.L_19309:
        /*0038*/ 	.byte	0x04, 0x17
        /*003a*/ 	.short	(.L_19311 - .L_19310)
.L_19310:
        /*003c*/ 	.word	0x00000000
        /*0040*/ 	.short	0x0005
        /*0042*/ 	.short	0x0020
        /*0044*/ 	.byte	0x00, 0xf5, 0x21, 0x00


	//----- nvinfo : EIATTR_KPARAM_INFO
	.align		4
.L_19311:
        /*0048*/ 	.byte	0x04, 0x17
        /*004a*/ 	.short	(.L_19313 - .L_19312)
.L_19312:
        /*004c*/ 	.word	0x00000000
        /*0050*/ 	.short	0x0004
        /*0052*/ 	.short	0x0018
        /*0054*/ 	.byte	0x00, 0xf5, 0x21, 0x00


	//----- nvinfo : EIATTR_KPARAM_INFO
	.align		4
.L_19313:
        /*0058*/ 	.byte	0x04, 0x17
        /*005a*/ 	.short	(.L_19315 - .L_19314)
.L_19314:
        /*005c*/ 	.word	0x00000000
        /*0060*/ 	.short	0x0003
        /*0062*/ 	.short	0x0010
        /*0064*/ 	.byte	0x00, 0xf5, 0x21, 0x00


	//----- nvinfo : EIATTR_KPARAM_INFO
	.align		4
.L_19315:
        /*0068*/ 	.byte	0x04, 0x17
        /*006a*/ 	.short	(.L_19317 - .L_19316)
.L_19316:
        /*006c*/ 	.word	0x00000000
        /*0070*/ 	.short	0x0002
        /*0072*/ 	.short	0x0008
        /*0074*/ 	.byte	0x00, 0xf0, 0x11, 0x00


	//----- nvinfo : EIATTR_KPARAM_INFO
	.align		4
.L_19317:
        /*0078*/ 	.byte	0x04, 0x17
        /*007a*/ 	.short	(.L_19319 - .L_19318)
.L_19318:
        /*007c*/ 	.word	0x00000000
        /*0080*/ 	.short	0x0001
        /*0082*/ 	.short	0x0004
        /*0084*/ 	.byte	0x00, 0xf0, 0x11, 0x00


	//----- nvinfo : EIATTR_KPARAM_INFO
	.align		4
.L_19319:
        /*0088*/ 	.byte	0x04, 0x17
        /*008a*/ 	.short	(.L_19321 - .L_19320)
.L_19320:
        /*008c*/ 	.word	0x00000000
        /*0090*/ 	.short	0x0000
        /*0092*/ 	.short	0x0000
        /*0094*/ 	.byte	0x00, 0xf0, 0x11, 0x00


	//----- nvinfo : EIATTR_SPARSE_MMA_MASK
	.align		4
.L_19321:
        /*0098*/ 	.byte	0x03, 0x50
        /*009a*/ 	.short	0x0000


	//----- nvinfo : EIATTR_MAXREG_COUNT
	.align		4
        /*009c*/ 	.byte	0x03, 0x1b
        /*009e*/ 	.short	0x00ff


	//----- nvinfo : EIATTR_NUM_BARRIERS
	.align		4
        /*00a0*/ 	.byte	0x02, 0x4c
        /*00a2*/ 	.byte	0x01
	.zero		1


	//----- nvinfo : EIATTR_MERCURY_ISA_VERSION
	.align		4
        /*00a4*/ 	.byte	0x03, 0x5f
        /*00a6*/ 	.short	0x0101


	//----- nvinfo : EIATTR_COOP_GROUP_MASK_REGIDS
	.align		4
        /*00a8*/ 	.byte	0x04, 0x29
        /*00aa*/ 	.short	(.L_19323 - .L_19322)


	//   ....[0]....
.L_19322:
        /*00ac*/ 	.word	0xffffffff


	//   ....[1]....
        /*00b0*/ 	.word	0xffffffff


	//   ....[2]....
        /*00b4*/ 	.word	0x0500000d


	//   ....[3]....
        /*00b8*/ 	.word	0x0500000d


	//----- nvinfo : EIATTR_COOP_GROUP_INSTR_OFFSETS
	.align		4
.L_19323:
        /*00bc*/ 	.byte	0x04, 0x28
        /*00be*/ 	.short	(.L_19325 - .L_19324)


	//   ....[0]....
.L_19324:
        /*00c0*/ 	.word	0x000012c0


	//   ....[1]....
        /*00c4*/ 	.word	0x00001310


	//   ....[2]....
        /*00c8*/ 	.word	0x000018d0


	//   ....[3]....
        /*00cc*/ 	.word	0x00001960


	//----- nvinfo : EIATTR_VRC_CTA_INIT_COUNT
	.align		4
.L_19325:
        /*00d0*/ 	.byte	0x02, 0x4a
	.zero		1
	.zero		1


	//----- nvinfo : EIATTR_EXIT_INSTR_OFFSETS
	.align		4
        /*00d4*/ 	.byte	0x04, 0x1c
        /*00d6*/ 	.short	(.L_19327 - .L_19326)


	//   ....[0]....
.L_19326:
        /*00d8*/ 	.word	0x00000640


	//   ....[1]....
        /*00dc*/ 	.word	0x00001870


	//----- nvinfo : EIATTR_MAX_THREADS
	.align		4
.L_19327:
        /*00e0*/ 	.byte	0x04, 0x05
        /*00e2*/ 	.short	(.L_19329 - .L_19328)
.L_19328:
        /*00e4*/ 	.word	0x00000080
        /*00e8*/ 	.word	0x00000001
        /*00ec*/ 	.word	0x00000001


	//----- nvinfo : EIATTR_CRS_STACK_SIZE
	.align		4
.L_19329:
        /*00f0*/ 	.byte	0x04, 0x1e
        /*00f2*/ 	.short	(.L_19331 - .L_19330)
.L_19330:
        /*00f4*/ 	.word	0x00000000


	//----- nvinfo : EIATTR_CBANK_PARAM_SIZE
	.align		4
.L_19331:
        /*00f8*/ 	.byte	0x03, 0x19
        /*00fa*/ 	.short	0x0034


	//----- nvinfo : EIATTR_PARAM_CBANK
	.align		4
        /*00fc*/ 	.byte	0x04, 0x0a
        /*00fe*/ 	.short	(.L_19333 - .L_19332)
	.align		4
.L_19332:
        /*0100*/ 	.word	index@(.nv.constant0._Z9cuda_gemmIiLi128ELi2ELi1ELi256ELi2ELi2ELi64ELi1ELi0EEviiiPT_S1_S1_iii)
        /*0104*/ 	.short	0x0380
        /*0106*/ 	.short	0x0034


	//----- nvinfo : EIATTR_SW_WAR
	.align		4
.L_19333:
        /*0108*/ 	.byte	0x04, 0x36
        /*010a*/ 	.short	(.L_19335 - .L_19334)
.L_19334:
        /*010c*/ 	.word	0x00000008
.L_19335:


//--------------------- .nv.info._Z9cuda_gemmIiLi128ELi2ELi1ELi256ELi2ELi2ELi64ELi0ELi1EEviiiPT_S1_S1_iii --------------------------
	.section	.nv.info._Z9cuda_gemmIiLi128ELi2ELi1ELi256ELi2ELi2ELi64ELi0ELi1EEviiiPT_S1_S1_iii,"",@"SHT_CUDA_INFO"
	.sectionflags	@""
	.align	4


	//----- nvinfo : EIATTR_CUDA_API_VERSION
	.align		4
        /*0000*/ 	.byte	0x04, 0x37
        /*0002*/ 	.short	(.L_19337 - .L_19336)
.L_19336:
        /*0004*/ 	.word	0x00000082


	//----- nvinfo : EIATTR_KPARAM_INFO
	.align		4
.L_19337:
        /*0008*/ 	.byte	0x04, 0x17
        /*000a*/ 	.short	(.L_19339 - .L_19338)
.L_19338:
        /*000c*/ 	.word	0x00000000
        /*0010*/ 	.short	0x0008
        /*0012*/ 	.short	0x0030
        /*0014*/ 	.byte	0x00, 0xf0, 0x11, 0x00


	//----- nvinfo : EIATTR_KPARAM_INFO
	.align		4
.L_19339:
        /*0018*/ 	.byte	0x04, 0x17
        /*001a*/ 	.short	(.L_19341 - .L_19340)
.L_19340:
        /*001c*/ 	.word	0x00000000
        /*0020*/ 	.short	0x0007
        /*0022*/ 	.short	0x002c
        /*0024*/ 	.byte	0x00, 0xf0, 0x11, 0x00


	//----- nvinfo : EIATTR_KPARAM_INFO
	.align		4
.L_19341:
        /*0028*/ 	.byte	0x04, 0x17
        /*002a*/ 	.short	(.L_19343 - .L_19342)
.L_19342:
        /*002c*/ 	.word	0x00000000
        /*0030*/ 	.short	0x0006
        /*0032*/ 	.short	0x0028
        /*0034*/ 	.byte	0x00, 0xf0, 0x11, 0x00


	//----- nvinfo : EIATTR_KPARAM_INFO
	.align		4
.L_19343:
        /*0038*/ 	.byte	0x04, 0x17
        /*003a*/ 	.short	(.L_19345 - .L_19344)
.L_19344:
        /*003c*/ 	.word	0x00000000
        /*0040*/ 	.short	0x0005
        /*0042*/ 	.short	0x0020
        /*0044*/ 	.byte	0x00, 0xf5, 0x21, 0x00


	//----- nvinfo : EIATTR_KPARAM_INFO
	.align		4
.L_19345:
        /*0048*/ 	.byte	0x04, 0x17
        /*004a*/ 	.short	(.L_19347 - .L_19346)
.L_19346:
        /*004c*/ 	.word	0x00000000
        /*0050*/ 	.short	0x0004
        /*0052*/ 	.short	0x0018
        /*0054*/ 	.byte	0x00, 0xf5, 0x21, 0x00


	//----- nvinfo : EIATTR_KPARAM_INFO
	.align		4
.L_19347:
        /*0058*/ 	.byte	0x04, 0x17
        /*005a*/ 	.short	(.L_19349 - .L_19348)
.L_19348:
        /*005c*/ 	.word	0x00000000
        /*0060*/ 	.short	0x0003
        /*0062*/ 	.short	0x0010
        /*0064*/ 	.byte	0x00, 0xf5, 0x21, 0x00


	//----- nvinfo : EIATTR_KPARAM_INFO
	.align		4
.L_19349:
        /*0068*/ 	.byte	0x04, 0x17
        /*006a*/ 	.short	(.L_19351 - .L_19350)
.L_19350:
        /*006c*/ 	.word	0x00000000
        /*0070*/ 	.short	0x0002
        /*0072*/ 	.short	0x0008
        /*0074*/ 	.byte	0x00, 0xf0, 0x11, 0x00


	//----- nvinfo : EIATTR_KPARAM_INFO
	.align		4
.L_19351:
        /*0078*/ 	.byte	0x04, 0x17
        /*007a*/ 	.short	(.L_19353 - .L_19352)
.L_19352:
        /*007c*/ 	.word	0x00000000
        /*0080*/ 	.short	0x0001
        /*0082*/ 	.short	0x0004
        /*0084*/ 	.byte	0x00, 0xf0, 0x11, 0x00


	//----- nvinfo : EIATTR_KPARAM_INFO
	.align		4
.L_19353:
        /*0088*/ 	.byte	0x04, 0x17
        /*008a*/ 	.short	(.L_19355 - .L_19354)
.L_19354:
        /*008c*/ 	.word	0x00000000
        /*0090*/ 	.short	0x0000
        /*0092*/ 	.short	0x0000
        /*0094*/ 	.byte	0x00, 0xf0, 0x11, 0x00


	//----- nvinfo : EIATTR_SPARSE_MMA_MASK
	.align		4
.L_19355:
        /*0098*/ 	.byte	0x03, 0x50
        /*009a*/ 	.short	0x0000


	//----- nvinfo : EIATTR_MAXREG_COUNT
	.align		4
        /*009c*/ 	.byte	0x03, 0x1b
        /*009e*/ 	.short	0x00ff


	//----- nvinfo : EIATTR_NUM_BARRIERS
	.align		4
        /*00a0*/ 	.byte	0x02, 0x4c
        /*00a2*/ 	.byte	0x01
	.zero		1


	//----- nvinfo : EIATTR_MERCURY_ISA_VERSION
	.align		4
        /*00a4*/ 	.byte	0x03, 0x5f
        /*00a6*/ 	.short	0x0101


	//----- nvinfo : EIATTR_COOP_GROUP_MASK_REGIDS
	.align		4
        /*00a8*/ 	.byte	0x04, 0x29
        /*00aa*/ 	.short	(.L_19357 - .L_19356)


	//   ....[0]....
.L_19356:
        /*00ac*/ 	.word	0xffffffff


	//   ....[1]....
        /*00b0*/ 	.word	0xffffffff


	//   ....[2]....
        /*00b4*/ 	.word	0xffffffff


	//   ....[3]....
        /*00b8*/ 	.word	0xffffffff


	//----- nvinfo : EIATTR_COOP_GROUP_INSTR_OFFSETS
	.align		4
.L_19357:
        /*00bc*/ 	.byte	0x04, 0x28
        /*00be*/ 	.short	(.L_19359 - .L_19358)


	//   ....[0]....
.L_19358:
        /*00c0*/ 	.word	0x00000b50


	//   ....[1]....
        /*00c4*/ 	.word	0x00000b60


	//   ....[2]....
        /*00c8*/ 	.word	0x00000b70


	//   ....[3]....
        /*00cc*/ 	.word	0x00000b80


	//----- nvinfo : EIATTR_VRC_CTA_INIT_COUNT
	.align		4
.L_19359:
        /*00d0*/ 	.byte	0x02, 0x4a
	.zero		1
	.zero		1


	//----- nvinfo : EIATTR_EXIT_INSTR_OFFSETS
	.align		4
        /*00d4*/ 	.byte	0x04, 0x1c
        /*00d6*/ 	.short	(.L_19361 - .L_19360)


	//   ....[0]....
.L_19360:
        /*00d8*/ 	.word	0x000001d0


	//   ....[1]....
        /*00dc*/ 	.word	0x00000c40


	//----- nvinfo : EIATTR_MAX_THREADS
	.align		4
.L_19361:
        /*00e0*/ 	.byte	0x04, 0x05
        /*00e2*/ 	.short	(.L_19363 - .L_19362)
.L_19362:
        /*00e4*/ 	.word	0x00000080
        /*00e8*/ 	.word	0x00000001
        /*00ec*/ 	.word	0x00000001


	//----- nvinfo : EIATTR_CRS_STACK_SIZE
	.align		4
.L_19363:
        /*00f0*/ 	.byte	0x04, 0x1e
        /*00f2*/ 	.short	(.L_19365 - .L_19364)
.L_19364:
        /*00f4*/ 	.word	0x00000000


	//----- nvinfo : EIATTR_CBANK_PARAM_SIZE
	.align		4
.L_19365:
        /*00f8*/ 	.byte	0x03, 0x19
        /*00fa*/ 	.short	0x0034


	//----- nvinfo : EIATTR_PARAM_CBANK
	.align		4
        /*00fc*/ 	.byte	0x04, 0x0a
        /*00fe*/ 	.short	(.L_19367 - .L_19366)
	.align		4
.L_19366:
        /*0100*/ 	.word	index@(.nv.constant0._Z9cuda_gemmIiLi128ELi2ELi1ELi256ELi2ELi2ELi64ELi0ELi1EEviiiPT_S1_S1_iii)
        /*0104*/ 	.short	0x0380
        /*0106*/ 	.short	0x0034


	//----- nvinfo : EIATTR_SW_WAR
	.align		4
.L_19367:
        /*0108*/ 	.byte	0x04, 0x36
        /*010a*/ 	.short	(.L_19369 - .L_19368)
.L_19368:
        /*010c*/ 	.word	0x00000008
.L_19369:


//--------------------- .nv.info._Z9cuda_gemmIiLi128ELi2ELi1ELi256ELi2ELi2ELi64ELi0ELi0EEviiiPT_S1_S1_iii --------------------------
	.section	.nv.info._Z9cuda_gemmIiLi128ELi2ELi1ELi256ELi2ELi2ELi64ELi0ELi0EEviiiPT_S1_S1_iii,"",@"SHT_CUDA_INFO"
	.sectionflags	@""
	.align	4


	//----- nvinfo : EIATTR_CUDA_API_VERSION
	.align		4
        /*0000*/ 	.byte	0x04, 0x37
        /*0002*/ 	.short	(.L_19371 - .L_19370)
.L_19370:
        /*0004*/ 	.word	0x00000082


	//----- nvinfo : EIATTR_KPARAM_INFO
	.align		4
.L_19371:
        /*0008*/ 	.byte	0x04, 0x17
        /*000a*/ 	.short	(.L_19373 - .L_19372)
.L_19372:
        /*000c*/ 	.word	0x00000000
        /*0010*/ 	.short	0x0008
        /*0012*/ 	.short	0x0030
        /*0014*/ 	.byte	0x00, 0xf0, 0x11, 0x00


	//----- nvinfo : EIATTR_KPARAM_INFO
	.align		4
.L_19373:
        /*0018*/ 	.byte	0x04, 0x17
        /*001a*/ 	.short	(.L_19375 - .L_19374)
.L_19374:
        /*001c*/ 	.word	0x00000000
        /*0020*/ 	.short	0x0007
        /*0022*/ 	.short	0x002c
        /*0024*/ 	.byte	0x00, 0xf0, 0x11, 0x00


	//----- nvinfo : EIATTR_KPARAM_INFO
	.align		4
.L_19375:
        /*0028*/ 	.byte	0x04, 0x17
        /*002a*/ 	.short	(.L_19377 - .L_19376)
.L_19376:
        /*002c*/ 	.word	0x00000000
        /*0030*/ 	.short	0x0006
        /*0032*/ 	.short	0x0028
        /*0034*/ 	.byte	0x00, 0xf0, 0x11, 0x00


	//----- nvinfo : EIATTR_KPARAM_INFO
	.align		4
.L_19377:
        /*0038*/ 	.byte	0x04, 0x17
        /*003a*/ 	.short	(.L_19379 - .L_19378)
.L_19378:
        /*003c*/ 	.word	0x00000000
        /*0040*/ 	.short	0x0005
        /*0042*/ 	.short	0x0020
        /*0044*/ 	.byte	0x00, 0xf5, 0x21, 0x00


	//----- nvinfo : EIATTR_KPARAM_INFO
	.align		4
.L_19379:
        /*0048*/ 	.byte	0x04, 0x17
        /*004a*/ 	.short	(.L_19381 - .L_19380)
.L_19380:
        /*004c*/ 	.word	0x00000000
        /*0050*/ 	.short	0x0004
        /*0052*/ 	.short	0x0018
        /*0054*/ 	.byte	0x00, 0xf5, 0x21, 0x00


	//----- nvinfo : EIATTR_KPARAM_INFO
	.align		4
.L_19381:
        /*0058*/ 	.byte	0x04, 0x17
        /*005a*/ 	.short	(.L_19383 - .L_19382)
.L_19382:
        /*005c*/ 	.word	0x00000000
        /*0060*/ 	.short	0x0003
        /*0062*/ 	.short	0x0010
        /*0064*/ 	.byte	0x00, 0xf5, 0x21, 0x00


	//----- nvinfo : EIATTR_KPARAM_INFO
	.align		4
.L_19383:
        /*0068*/ 	.byte	0x04, 0x17
        /*006a*/ 	.short	(.L_19385 - .L_19384)
.L_19384:
        /*006c*/ 	.word	0x00000000
        /*0070*/ 	.short	0x0002
        /*0072*/ 	.short	0x0008
        /*0074*/ 	.byte	0x00, 0xf0, 0x11, 0x00


	//----- nvinfo : EIATTR_KPARAM_INFO
	.align		4
.L_19385:
        /*0078*/ 	.byte	0x04, 0x17
        /*007a*/ 	.short	(.L_19387 - .L_19386)
.L_19386:
        /*007c*/ 	.word	0x00000000
        /*0080*/ 	.short	0x0001
        /*0082*/ 	.short	0x0004
        /*0084*/ 	.byte	0x00, 0xf0, 0x11, 0x00


	//----- nvinfo : EIATTR_KPARAM_INFO
	.align		4
.L_19387:
        /*0088*/ 	.byte	0x04, 0x17
        /*008a*/ 	.short	(.L_19389 - .L_19388)
.L_19388:
        /*008c*/ 	.word	0x00000000
        /*0090*/ 	.short	0x0000
        /*0092*/ 	.short	0x0000
        /*0094*/ 	.byte	0x00, 0xf0, 0x11, 0x00


	//----- nvinfo : EIATTR_SPARSE_MMA_MASK
	.align		4
.L_19389:
        /*0098*/ 	.byte	0x03, 0x50
        /*009a*/ 	.short	0x0000


	//----- nvinfo : EIATTR_MAXREG_COUNT
	.align		4
        /*009c*/ 	.byte	0x03, 0x1b
        /*009e*/ 	.short	0x00ff


	//----- nvinfo : EIATTR_NUM_BARRIERS
	.align		4
        /*00a0*/ 	.byte	0x02, 0x4c
        /*00a2*/ 	.byte	0x01
	.zero		1


	//----- nvinfo : EIATTR_MERCURY_ISA_VERSION
	.align		4
        /*00a4*/ 	.byte	0x03, 0x5f
        /*00a6*/ 	.short	0x0101


	//----- nvinfo : EIATTR_COOP_GROUP_MASK_REGIDS
	.align		4
        /*00a8*/ 	.byte	0x04, 0x29
        /*00aa*/ 	.short	(.L_19391 - .L_19390)


	//   ....[0]....
.L_19390:
        /*00ac*/ 	.word	0xffffffff


	//   ....[1]....
        /*00b0*/ 	.word	0xffffffff


	//   ....[2]....
        /*00b4*/ 	.word	0x0500000e


	//   ....[3]....
        /*00b8*/ 	.word	0x0500000e


	//----- nvinfo : EIATTR_COOP_GROUP_INSTR_OFFSETS
	.align		4
.L_19391:
        /*00bc*/ 	.byte	0x04, 0x28
        /*00be*/ 	.short	(.L_19393 - .L_19392)


	//   ....[0]....
.L_19392:
        /*00c0*/ 	.word	0x00001370


	//   ....[1]....
        /*00c4*/ 	.word	0x000013c0


	//   ....[2]....
        /*00c8*/ 	.word	0x000019a0


	//   ....[3]....
        /*00cc*/ 	.word	0x00001a30


	//----- nvinfo : EIATTR_VRC_CTA_INIT_COUNT
	.align		4
.L_19393:
        /*00d0*/ 	.byte	0x02, 0x4a
	.zero		1
	.zero		1


	//----- nvinfo : EIATTR_EXIT_INSTR_OFFSETS
	.align		4
        /*00d4*/ 	.byte	0x04, 0x1c
        /*00d6*/ 	.short	(.L_19395 - .L_19394)


	//   ....[0]....
.L_19394:
        /*00d8*/ 	.word	0x00000650


	//   ....[1]....
        /*00dc*/ 	.word	0x00001940


	//----- nvinfo : EIATTR_MAX_THREADS
	.align		4
.L_19395:
        /*00e0*/ 	.byte	0x04, 0x05
        /*00e2*/ 	.short	(.L_19397 - .L_19396)
.L_19396:
        /*00e4*/ 	.word	0x00000080
        /*00e8*/ 	.word	0x00000001
        /*00ec*/ 	.word	0x00000001


	//----- nvinfo : EIATTR_CRS_STACK_SIZE
	.align		4
.L_19397:
        /*00f0*/ 	.byte	0x04, 0x1e
        /*00f2*/ 	.short	(.L_19399 - .L_19398)
.L_19398:
        /*00f4*/ 	.word	0x00000000


	//----- nvinfo : EIATTR_CBANK_PARAM_SIZE
	.align		4
.L_19399:
        /*00f8*/ 	.byte	0x03, 0x19
        /*00fa*/ 	.short	0x0034


	//----- nvinfo : EIATTR_PARAM_CBANK
	.align		4
        /*00fc*/ 	.byte	0x04, 0x0a
        /*00fe*/ 	.short	(.L_19401 - .L_19400)
	.align		4
.L_19400:
        /*0100*/ 	.word	index@(.nv.constant0._Z9cuda_gemmIiLi128ELi2ELi1ELi256ELi2ELi2ELi64ELi0ELi0EEviiiPT_S1_S1_iii)
        /*0104*/ 	.short	0x0380
        /*0106*/ 	.short	0x0034


	//----- nvinfo : EIATTR_SW_WAR
	.align		4
.L_19401:
        /*0108*/ 	.byte	0x04, 0x36
        /*010a*/ 	.short	(.L_19403 - .L_19402)
.L_19402:
        /*010c*/ 	.word	0x00000008
.L_19403:


//--------------------- .nv.info._Z9cuda_gemmIiLi128ELi2ELi1ELi128ELi128ELi128ELi64ELi1ELi1EEviiiPT_S1_S1_iii --------------------------
	.section	.nv.info._Z9cuda_gemmIiLi128ELi2ELi1ELi128ELi128ELi128ELi64ELi1ELi1EEviiiPT_S1_S1_iii,"",@"SHT_CUDA_INFO"
	.sectionflags	@""
	.align	4


	//----- nvinfo : EIATTR_CUDA_API_VERSION
	.align		4
        /*0000*/ 	.byte	0x04, 0x37
        /*0002*/ 	.short	(.L_19405 - .L_19404)
.L_19404:
        /*0004*/ 	.word	0x00000082


	//----- nvinfo : EIATTR_KPARAM_INFO
	.align		4
.L_19405:
        /*0008*/ 	.byte	0x04, 0x17
        /*000a*/ 	.short	(.L_19407 - .L_19406)
.L_19406:
        /*000c*/ 	.word	0x00000000
        /*0010*/ 	.short	0x0008
        /*0012*/ 	.short	0x0030
        /*0014*/ 	.byte	0x00, 0xf0, 0x11, 0x00


	//----- nvinfo : EIATTR_KPARAM_INFO
	.align		4
.L_19407:
        /*0018*/ 	.byte	0x04, 0x17
        /*001a*/ 	.short	(.L_19409 - .L_19408)
.L_19408:
        /*001c*/ 	.word	0x00000000
        /*0020*/ 	.short	0x0007
        /*0022*/ 	.short	0x002c
        /*0024*/ 	.byte	0x00, 0xf0, 0x11, 0x00


	//----- nvinfo : EIATTR_KPARAM_INFO
	.align		4
.L_19409:
        /*0028*/ 	.byte	0x04, 0x17
        /*002a*/ 	.short	(.L_19411 - .L_19410)
.L_19410:
        /*002c*/ 	.word	0x00000000
        /*0030*/ 	.short	0x0006
        /*0032*/ 	.short	0x0028
        /*0034*/ 	.byte	0x00, 0xf0, 0x11, 0x00


	//----- nvinfo : EIATTR_KPARAM_INFO
	.align		4
.L_19411:
        /*0038*/ 	.byte	0x04, 0x17
        /*003a*/ 	.short	(.L_19413 - .L_19412)
.L_19412:
        /*003c*/ 	.word	0x00000000
        /*0040*/ 	.short	0x0005
        /*0042*/ 	.short	0x0020
        /*0044*/ 	.byte	0x00, 0xf5, 0x21, 0x00


	//----- nvinfo : EIATTR_KPARAM_INFO
	.align		4
.L_19413:
        /*0048*/ 	.byte	0x04, 0x17
        /*004a*/ 	.short	(.L_19415 - .L_19414)
.L_19414:
        /*004c*/ 	.word	0x00000000
        /*0050*/ 	.short	0x0004
        /*0052*/ 	.short	0x0018
        /*0054*/ 	.byte	0x00, 0xf5, 0x21, 0x00


	//----- nvinfo : EIATTR_KPARAM_INFO
	.align		4
.L_19415:
        /*0058*/ 	.byte	0x04, 0x17
        /*005a*/ 	.short	(.L_19417 - .L_19416)
.L_19416:
        /*005c*/ 	.word	0x00000000
        /*0060*/ 	.short	0x0003
        /*0062*/ 	.short	0x0010
        /*0064*/ 	.byte	0x00, 0xf5, 0x21, 0x00


	//----- nvinfo : EIATTR_KPARAM_INFO
	.align		4
.L_19417:
        /*0068*/ 	.byte	0x04, 0x17
        /*006a*/ 	.short	(.L_19419 - .L_19418)
.L_19418:
        /*006c*/ 	.word	0x00000000
        /*0070*/ 	.short	0x0002
        /*0072*/ 	.short	0x0008
        /*0074*/ 	.byte	0x00, 0xf0, 0x11, 0x00


	//----- nvinfo : EIATTR_KPARAM_INFO
	.align		4
.L_19419:
        /*0078*/ 	.byte	0x04, 0x17
        /*007a*/ 	.short	(.L_19421 - .L_19420)
.L_19420:
        /*007c*/ 	.word	0x00000000
        /*0080*/ 	.short	0x0001
        /*0082*/ 	.short	0x0004
        /*0084*/ 	.byte	0x00, 0xf0, 0x11, 0x00


	//----- nvinfo : EIATTR_KPARAM_INFO
	.align		4
.L_19421:
        /*0088*/ 	.byte	0x04, 0x17
        /*008a*/ 	.short	(.L_19423 - .L_19422)
.L_19422:
        /*008c*/ 	.word	0x00000000
        /*0090*/ 	.short	0x0000
        /*0092*/ 	.short	0x0000
        /*0094*/ 	.byte	0x00, 0xf0, 0x11, 0x00


	//----- nvinfo : EIATTR_SPARSE_MMA_MASK
	.align		4
.L_19423:
        /*0098*/ 	.byte	0x03, 0x50
        /*009a*/ 	.short	0x0000


	//----- nvinfo : EIATTR_MAXREG_COUNT
	.align		4
        /*009c*/ 	.byte	0x03, 0x1b
        /*009e*/ 	.short	0x00ff


	//----- nvinfo : EIATTR_NUM_BARRIERS
	.align		4
        /*00a0*/ 	.byte	0x02, 0x4c
        /*00a2*/ 	.byte	0x01
	.zero		1


	//----- nvinfo : EIATTR_MERCURY_ISA_VERSION
	.align		4
        /*00a4*/ 	.byte	0x03, 0x5f
        /*00a6*/ 	.short	0x0101


	//----- nvinfo : EIATTR_COOP_GROUP_MASK_REGIDS
	.align		4
        /*00a8*/ 	.byte	0x04, 0x29
        /*00aa*/ 	.short	(.L_19425 - .L_19424)


	//   ....[0]....
.L_19424:
        /*00ac*/ 	.word	0xffffffff


	//   ....[1]....
        /*00b0*/ 	.word	0xffffffff


	//----- nvinfo : EIATTR_COOP_GROUP_INSTR_OFFSETS
	.align		4
.L_19425:
        /*00b4*/ 	.byte	0x04, 0x28
        /*00b6*/ 	.short	(.L_19427 - .L_19426)


	//   ....[0]....
.L_19426:
        /*00b8*/ 	.word	0x00000b80


	//   ....[1]....
        /*00bc*/ 	.word	0x00001150


	//----- nvinfo : EIATTR_VRC_CTA_INIT_COUNT
	.align		4
.L_19427:
        /*00c0*/ 	.byte	0x02, 0x4a
	.zero		1
	.zero		1


	//----- nvinfo : EIATTR_EXIT_INSTR_OFFSETS
	.align		4
        /*00c4*/ 	.byte	0x04, 0x1c
        /*00c6*/ 	.short	(.L_19429 - .L_19428)


	//   ....[0]....
.L_19428:
        /*00c8*/ 	.word	0x00000050


	//   ....[1]....
        /*00cc*/ 	.word	0x00001660


	//----- nvinfo : EIATTR_MAX_THREADS
	.align		4
.L_19429:
        /*00d0*/ 	.byte	0x04, 0x05
        /*00d2*/ 	.short	(.L_19431 - .L_19430)
.L_19430:
        /*00d4*/ 	.word	0x00000080
        /*00d8*/ 	.word	0x00000001
        /*00dc*/ 	.word	0x00000001


	//----- nvinfo : EIATTR_CRS_STACK_SIZE
	.align		4
.L_19431:
        /*00e0*/ 	.byte	0x04, 0x1e
        /*00e2*/ 	.short	(.L_19433 - .L_19432)
.L_19432:
        /*00e4*/ 	.word	0x00000000


	//----- nvinfo : EIATTR_CBANK_PARAM_SIZE
	.align		4
.L_19433:
        /*00e8*/ 	.byte	0x03, 0x19
        /*00ea*/ 	.short	0x0034


	//----- nvinfo : EIATTR_PARAM_CBANK
	.align		4
        /*00ec*/ 	.byte	0x04, 0x0a
        /*00ee*/ 	.short	(.L_19435 - .L_19434)
	.align		4
.L_19434:
        /*00f0*/ 	.word	index@(.nv.constant0._Z9cuda_gemmIiLi128ELi2ELi1ELi128ELi128ELi128ELi64ELi1ELi1EEviiiPT_S1_S1_iii)
        /*00f4*/ 	.short	0x0380
        /*00f6*/ 	.short	0x0034


	//----- nvinfo : EIATTR_SW_WAR
	.align		4
.L_19435:
        /*00f8*/ 	.byte	0x04, 0x36
        /*00fa*/ 	.short	(.L_19437 - .L_19436)
.L_19436:
        /*00fc*/ 	.word	0x00000008
.L_19437:


//--------------------- .nv.info._Z9cuda_gemmIiLi128ELi2ELi1ELi128ELi128ELi128ELi64ELi1ELi0EEviiiPT_S1_S1_iii --------------------------
	.section	.nv.info._Z9cuda_gemmIiLi128ELi2ELi1ELi128ELi128ELi128ELi64ELi1ELi0EEviiiPT_S1_S1_iii,"",@"SHT_CUDA_INFO"
	.sectionflags	@""
	.align	4


	//----- nvinfo : EIATTR_CUDA_API_VERSION
	.align		4
        /*0000*/ 	.byte	0x04, 0x37
        /*0002*/ 	.short	(.L_19439 - .L_19438)
.L_19438:
        /*0004*/ 	.word	0x00000082


	//----- nvinfo : EIATTR_KPARAM_INFO
	.align		4
.L_19439:
        /*0008*/ 	.byte	0x04, 0x17
        /*000a*/ 	.short	(.L_19441 - .L_19440)
.L_19440:
        /*000c*/ 	.word	0x00000000
        /*0010*/ 	.short	0x0008
        /*0012*/ 	.short	0x0030
        /*0014*/ 	.byte	0x00, 0xf0, 0x11, 0x00


	//----- nvinfo : EIATTR_KPARAM_INFO
	.align		4
.L_19441:
        /*0018*/ 	.byte	0x04, 0x17
        /*001a*/ 	.short	(.L_19443 - .L_19442)
.L_19442:
        /*001c*/ 	.word	0x00000000
        /*0020*/ 	.short	0x0007
        /*0022*/ 	.short	0x002c
        /*0024*/ 	.byte	0x00, 0xf0, 0x11, 0x00


	//----- nvinfo : EIATTR_KPARAM_INFO
	.align		4
.L_19443:
        /*0028*/ 	.byte	0x04, 0x17
        /*002a*/ 	.short	(.L_19445 - .L_19444)
.L_19444:
        /*002c*/ 	.word	0x00000000
        /*0030*/ 	.short	0x0006
        /*0032*/ 	.short	0x0028
        /*0034*/ 	.byte	0x00, 0xf0, 0x11, 0x00


	//----- nvinfo : EIATTR_KPARAM_INFO
	.align		4
.L_19445:
        /*0038*/ 	.byte	0x04, 0x17
        /*003a*/ 	.short	(.L_19447 - .L_19446)
.L_19446:
        /*003c*/ 	.word	0x00000000
        /*0040*/ 	.short	0x0005
        /*0042*/ 	.short	0x0020
        /*0044*/ 	.byte	0x00, 0xf5, 0x21, 0x00


	//----- nvinfo : EIATTR_KPARAM_INFO
	.align		4
.L_19447:
        /*0048*/ 	.byte	0x04, 0x17
        /*004a*/ 	.short	(.L_19449 - .L_19448)
.L_19448:
        /*004c*/ 	.word	0x00000000
        /*0050*/ 	.short	0x0004
        /*0052*/ 	.short	0x0018
        /*0054*/ 	.byte	0x00, 0xf5, 0x21, 0x00


	//----- nvinfo : EIATTR_KPARAM_INFO
	.align		4
.L_19449:
        /*0058*/ 	.byte	0x04, 0x17
        /*005a*/ 	.short	(.L_19451 - .L_19450)
.L_19450:
        /*005c*/ 	.word	0x00000000
        /*0060*/ 	.short	0x0003
        /*0062*/ 	.short	0x0010
        /*0064*/ 	.byte	0x00, 0xf5, 0x21, 0x00


	//----- nvinfo : EIATTR_KPARAM_INFO
	.align		4
.L_19451:
        /*0068*/ 	.byte	0x04, 0x17
        /*006a*/ 	.short	(.L_19453 - .L_19452)
.L_19452:
        /*006c*/ 	.word	0x00000000
        /*0070*/ 	.short	0x0002
        /*0072*/ 	.short	0x0008
        /*0074*/ 	.byte	0x00, 0xf0, 0x11, 0x00


	//----- nvinfo : EIATTR_KPARAM_INFO
	.align		4
.L_19453:
        /*0078*/ 	.byte	0x04, 0x17
        /*007a*/ 	.short	(.L_19455 - .L_19454)
.L_19454:
        /*007c*/ 	.word	0x00000000
        /*0080*/ 	.short	0x0001
        /*0082*/ 	.short	0x0004
        /*0084*/ 	.byte	0x00, 0xf0, 0x11, 0x00


	//----- nvinfo : EIATTR_KPARAM_INFO
	.align		4
.L_19455:
        /*0088*/ 	.byte	0x04, 0x17
        /*008a*/ 	.short	(.L_19457 - .L_19456)
.L_19456:
        /*008c*/ 	.word	0x00000000
        /*0090*/ 	.short	0x0000
        /*0092*/ 	.short	0x0000
        /*0094*/ 	.byte	0x00, 0xf0, 0x11, 0x00


	//----- nvinfo : EIATTR_SPARSE_MMA_MASK
	.align		4
.L_19457:
        /*0098*/ 	.byte	0x03, 0x50
        /*009a*/ 	.short	0x0000


	//----- nvinfo : EIATTR_MAXREG_COUNT
	.align		4
        /*009c*/ 	.byte	0x03, 0x1b
        /*009e*/ 	.short	0x00ff


	//----- nvinfo : EIATTR_NUM_BARRIERS
	.align		4
        /*00a0*/ 	.byte	0x02, 0x4c
        /*00a2*/ 	.byte	0x01
	.zero		1


	//----- nvinfo : EIATTR_ANNOTATIONS
	.align		4
        /*00a4*/ 	.byte	0x04, 0x55
        /*00a6*/ 	.short	(.L_19459 - .L_19458)


	//   ....[0]....
.L_19458:
        /*00a8*/ 	.word	0x00000001
        /*00ac*/ 	.byte	0xb0, 0x06, 0x00, 0x00, 0x01, 0x00, 0x00, 0x00, 0x20, 0x07, 0x00, 0x00, 0x01, 0x00, 0x00, 0x00
        /*00bc*/ 	.byte	0x40, 0x0e, 0x00, 0x00, 0x01, 0x00, 0x00, 0x00, 0x70, 0x13, 0x00, 0x00, 0x01, 0x00, 0x00, 0x00
        /*00cc*/ 	.byte	0x80, 0x26, 0x00, 0x00


	//----- nvinfo : EIATTR_MERCURY_ISA_VERSION
	.align		4
.L_19459:
        /*00d0*/ 	.byte	0x03, 0x5f
        /*00d2*/ 	.short	0x0101


	//----- nvinfo : EIATTR_COOP_GROUP_MASK_REGIDS
	.align		4
        /*00d4*/ 	.byte	0x04, 0x29
        /*00d6*/ 	.short	(.L_19461 - .L_19460)


	//   ....[0]....
.L_19460:
        /*00d8*/ 	.word	0xffffffff


	//   ....[1]....
        /*00dc*/ 	.word	0xffffffff


	//   ....[2]....
        /*00e0*/ 	.word	0xffffffff


	//   ....[3]....
        /*00e4*/ 	.word	0xffffffff


	//   ....[4]....
        /*00e8*/ 	.word	0xffffffff


	//   ....[5]....
        /*00ec*/ 	.word	0xffffffff


	//   ....[6]....
        /*00f0*/ 	.word	0xffffffff


	//   ....[7]....
        /*00f4*/ 	.word	0xffffffff


	//   ....[8]....
        /*00f8*/ 	.word	0xffffffff


	//   ....[9]....
        /*00fc*/ 	.word	0xffffffff


	//   ....[10]....
        /*0100*/ 	.word	0xffffffff


	//   ....[11]....
        /*0104*/ 	.word	0xffffffff


	//   ....[12]....
        /*0108*/ 	.word	0xffffffff


	//   ....[13]....
        /*010c*/ 	.word	0xffffffff


	//   ....[14]....
        /*0110*/ 	.word	0xffffffff


	//   ....[15]....
        /*0114*/ 	.word	0xffffffff


	//   ....[16]....
        /*0118*/ 	.word	0xffffffff


	//   ....[17]....
        /*011c*/ 	.word	0x05000043


	//   ....[18]....
        /*0120*/ 	.word	0x05000043


	//   ....[19]....
        /*0124*/ 	.word	0x05000043


	//   ....[20]....
        /*0128*/ 	.word	0x05000043


	//   ....[21]....
        /*012c*/ 	.word	0x05000043


	//   ....[22]....
        /*0130*/ 	.word	0x05000043


	//   ....[23]....
        /*0134*/ 	.word	0x05000043


	//   ....[24]....
        /*0138*/ 	.word	0x05000043


	//   ....[25]....
        /*013c*/ 	.word	0x05000043


	//   ....[26]....
        /*0140*/ 	.word	0x05000043


	//   ....[27]....
        /*0144*/ 	.word	0x05000043


	//   ....[28]....
        /*0148*/ 	.word	0x05000043


	//   ....[29]....
        /*014c*/ 	.word	0x05000043


	//   ....[30]....
        /*0150*/ 	.word	0x05000043


	//   ....[31]....
        /*0154*/ 	.word	0x05000043


	//   ....[32]....
        /*0158*/ 	.word	0x05000043


	//----- nvinfo : EIATTR_COOP_GROUP_INSTR_OFFSETS
	.align		4
.L_19461:
        /*015c*/ 	.byte	0x04, 0x28
        /*015e*/ 	.short	(.L_19463 - .L_19462)


	//   ....[0]....
.L_19462:
        /*0160*/ 	.word	0x00001aa0


	//   ....[1]....
        /*0164*/ 	.word	0x00001b00


	//   ....[2]....
        /*0168*/ 	.word	0x00001b60


	//   ....[3]....
        /*016c*/ 	.word	0x00001bc0


	//   ....[4]....
        /*0170*/ 	.word	0x00001c20


	//   ....[5]....
        /*0174*/ 	.word	0x00001c80


	//   ....[6]....
        /*0178*/ 	.word	0x00001ce0


	//   ....[7]....
        /*017c*/ 	.word	0x00001d40


	//   ....[8]....
        /*0180*/ 	.word	0x00001da0


	//   ....[9]....
        /*0184*/ 	.word	0x00001e00


	//   ....[10]....
        /*0188*/ 	.word	0x00001e60


	//   ....[11]....
        /*018c*/ 	.word	0x00001ec0


	//   ....[12]....
        /*0190*/ 	.word	0x00001f20


	//   ....[13]....
        /*0194*/ 	.word	0x00001f80


	//   ....[14]....
        /*0198*/ 	.word	0x00001fe0


	//   ....[15]....
        /*019c*/ 	.word	0x00002040


	//   ....[16]....
        /*01a0*/ 	.word	0x00002530


	//   ....[17]....
        /*01a4*/ 	.word	0x00002bd0


	//   ....[18]....
        /*01a8*/ 	.word	0x00002c60


	//   ....[19]....
        /*01ac*/ 	.word	0x00002cf0


	//   ....[20]....
        /*01b0*/ 	.word	0x00002d80


	//   ....[21]....
        /*01b4*/ 	.word	0x00002e10


	//   ....[22]....
        /*01b8*/ 	.word	0x00002ea0


	//   ....[23]....
        /*01bc*/ 	.word	0x00002f30


	//   ....[24]....
        /*01c0*/ 	.word	0x00002fc0


	//   ....[25]....
        /*01c4*/ 	.word	0x00003050


	//   ....[26]....
        /*01c8*/ 	.word	0x000030e0


	//   ....[27]....
        /*01cc*/ 	.word	0x00003170


	//   ....[28]....
        /*01d0*/ 	.word	0x00003200


	//   ....[29]....
        /*01d4*/ 	.word	0x00003290


	//   ....[30]....
        /*01d8*/ 	.word	0x00003320


	//   ....[31]....
        /*01dc*/ 	.word	0x000033b0


	//   ....[32]....
        /*01e0*/ 	.word	0x00003440


	//----- nvinfo : EIATTR_VRC_CTA_INIT_COUNT
	.align		4
.L_19463:
        /*01e4*/ 	.byte	0x02, 0x4a
	.zero		1
	.zero		1


	//----- nvinfo : EIATTR_EXIT_INSTR_OFFSETS
	.align		4
        /*01e8*/ 	.byte	0x04, 0x1c
        /*01ea*/ 	.short	(.L_19465 - .L_19464)


	//   ....[0]....
.L_19464:
        /*01ec*/ 	.word	0x00000280


	//   ....[1]....
        /*01f0*/ 	.word	0x00002b80


	//----- nvinfo : EIATTR_MAX_THREADS
	.align		4
.L_19465:
        /*01f4*/ 	.byte	0x04, 0x05
        /*01f6*/ 	.short	(.L_19467 - .L_19466)
.L_19466:
        /*01f8*/ 	.word	0x00000080
        /*01fc*/ 	.word	0x00000001
        /*0200*/ 	.word	0x00000001


	//----- nvinfo : EIATTR_CRS_STACK_SIZE
	.align		4
.L_19467:
        /*0204*/ 	.byte	0x04, 0x1e
        /*0206*/ 	.short	(.L_19469 - .L_19468)
.L_19468:
        /*0208*/ 	.word	0x00000000


	//----- nvinfo : EIATTR_CBANK_PARAM_SIZE
	.align		4
.L_19469:
        /*020c*/ 	.byte	0x03, 0x19
        /*020e*/ 	.short	0x0034


	//----- nvinfo : EIATTR_PARAM_CBANK
	.align		4
        /*0210*/ 	.byte	0x04, 0x0a
        /*0212*/ 	.short	(.L_19471 - .L_19470)
	.align		4
.L_19470:
        /*0214*/ 	.word	index@(.nv.constant0._Z9cuda_gemmIiLi128ELi2ELi1ELi128ELi128ELi128ELi64ELi1ELi0EEviiiPT_S1_S1_iii)
        /*0218*/ 	.short	0x0380
        /*021a*/ 	.short	0x0034


	//----- nvinfo : EIATTR_SW_WAR
	.align		4
.L_19471:
        /*021c*/ 	.byte	0x04, 0x36
        /*021e*/ 	.short	(.L_19473 - .L_19472)
.L_19472:
        /*0220*/ 	.word	0x00000008
.L_19473:


//--------------------- .nv.info._Z9cuda_gemmIiLi128ELi2ELi1ELi128ELi128ELi128ELi64ELi0ELi1EEviiiPT_S1_S1_iii --------------------------
	.section	.nv.info._Z9cuda_gemmIiLi128ELi2ELi1ELi128ELi128ELi128ELi64ELi0ELi1EEviiiPT_S1_S1_iii,"",@"SHT_CUDA_INFO"
	.sectionflags	@""
	.align	4


	//----- nvinfo : EIATTR_CUDA_API_VERSION
	.align		4
        /*0000*/ 	.byte	0x04, 0x37
        /*0002*/ 	.short	(.L_19475 - .L_19474)
.L_19474:
        /*0004*/ 	.word	0x00000082


	//----- nvinfo : EIATTR_KPARAM_INFO
	.align		4
.L_19475:
        /*0008*/ 	.byte	0x04, 0x17
        /*000a*/ 	.short	(.L_19477 - .L_19476)
.L_19476:
        /*000c*/ 	.word	0x00000000
        /*0010*/ 	.short	0x0008
        /*0012*/ 	.short	0x0030
        /*0014*/ 	.byte	0x00, 0xf0, 0x11, 0x00


	//----- nvinfo : EIATTR_KPARAM_INFO
	.align		4
.L_19477:
        /*0018*/ 	.byte	0x04, 0x17
        /*001a*/ 	.short	(.L_19479 - .L_19478)
.L_19478:
        /*001c*/ 	.word	0x00000000
        /*0020*/ 	.short	0x0007
        /*0022*/ 	.short	0x002c
        /*0024*/ 	.byte	0x00, 0xf0, 0x11, 0x00


	//----- nvinfo : EIATTR_KPARAM_INFO
	.align		4
.L_19479:
        /*0028*/ 	.byte	0x04, 0x17
        /*002a*/ 	.short	(.L_19481 - .L_19480)
.L_19480:
        /*002c*/ 	.word	0x00000000
        /*0030*/ 	.short	0x0006
        /*0032*/ 	.short	0x0028
        /*0034*/ 	.byte	0x00, 0xf0, 0x11, 0x00


	//----- nvinfo : EIATTR_KPARAM_INFO
	.align		4
.L_19481:
        /*0038*/ 	.byte	0x04, 0x17
        /*003a*/ 	.short	(.L_19483 - .L_19482)
.L_19482:
        /*003c*/ 	.word	0x00000000
        /*0040*/ 	.short	0x0005
        /*0042*/ 	.short	0x0020
        /*0044*/ 	.byte	0x00, 0xf5, 0x21, 0x00


	//----- nvinfo : EIATTR_KPARAM_INFO
	.align		4
.L_19483:
        /*0048*/ 	.byte	0x04, 0x17
        /*004a*/ 	.short	(.L_19485 - .L_19484)
.L_19484:
        /*004c*/ 	.word	0x00000000
        /*0050*/ 	.short	0x0004
        /*0052*/ 	.short	0x0018
        /*0054*/ 	.byte	0x00, 0xf5, 0x21, 0x00


	//----- nvinfo : EIATTR_KPARAM_INFO
	.align		4
.L_19485:
        /*0058*/ 	.byte	0x04, 0x17
        /*005a*/ 	.short	(.L_19487 - .L_19486)
.L_19486:
        /*005c*/ 	.word	0x00000000
        /*0060*/ 	.short	0x0003
        /*0062*/ 	.short	0x0010
        /*0064*/ 	.byte	0x00, 0xf5, 0x21, 0x00


	//----- nvinfo : EIATTR_KPARAM_INFO
	.align		4
.L_19487:
        /*0068*/ 	.byte	0x04, 0x17
        /*006a*/ 	.short	(.L_19489 - .L_19488)
.L_19488:
        /*006c*/ 	.word	0x00000000
        /*0070*/ 	.short	0x0002
        /*0072*/ 	.short	0x0008
        /*0074*/ 	.byte	0x00, 0xf0, 0x11, 0x00


	//----- nvinfo : EIATTR_KPARAM_INFO
	.align		4
.L_19489:
        /*0078*/ 	.byte	0x04, 0x17
        /*007a*/ 	.short	(.L_19491 - .L_19490)
.L_19490:
        /*007c*/ 	.word	0x00000000
        /*0080*/ 	.short	0x0001
        /*0082*/ 	.short	0x0004
        /*0084*/ 	.byte	0x00, 0xf0, 0x11, 0x00


	//----- nvinfo : EIATTR_KPARAM_INFO
	.align		4
.L_19491:
        /*0088*/ 	.byte	0x04, 0x17
        /*008a*/ 	.short	(.L_19493 - .L_19492)
.L_19492:
        /*008c*/ 	.word	0x00000000
        /*0090*/ 	.short	0x0000
        /*0092*/ 	.short	0x0000
        /*0094*/ 	.byte	0x00, 0xf0, 0x11, 0x00


	//----- nvinfo : EIATTR_SPARSE_MMA_MASK
	.align		4
.L_19493:
        /*0098*/ 	.byte	0x03, 0x50
        /*009a*/ 	.short	0x0000


	//----- nvinfo : EIATTR_MAXREG_COUNT
	.align		4
        /*009c*/ 	.byte	0x03, 0x1b
        /*009e*/ 	.short	0x00ff


	//----- nvinfo : EIATTR_NUM_BARRIERS
	.align		4
        /*00a0*/ 	.byte	0x02, 0x4c
        /*00a2*/ 	.byte	0x01
	.zero		1


	//----- nvinfo : EIATTR_MERCURY_ISA_VERSION
	.align		4
        /*00a4*/ 	.byte	0x03, 0x5f
        /*00a6*/ 	.short	0x0101


	//----- nvinfo : EIATTR_COOP_GROUP_MASK_REGIDS
	.align		4
        /*00a8*/ 	.byte	0x04, 0x29
        /*00aa*/ 	.short	(.L_19495 - .L_19494)


	//   ....[0]....
.L_19494:
        /*00ac*/ 	.word	0xffffffff


	//   ....[1]....
        /*00b0*/ 	.word	0xffffffff


	//----- nvinfo : EIATTR_COOP_GROUP_INSTR_OFFSETS
	.align		4
.L_19495:
        /*00b4*/ 	.byte	0x04, 0x28
        /*00b6*/ 	.short	(.L_19497 - .L_19496)


	//   ....[0]....
.L_19496:
        /*00b8*/ 	.word	0x00000c30


	//   ....[1]....
        /*00bc*/ 	.word	0x000011d0


	//----- nvinfo : EIATTR_VRC_CTA_INIT_COUNT
	.align		4
.L_19497:
        /*00c0*/ 	.byte	0x02, 0x4a
	.zero		1
	.zero		1


	//----- nvinfo : EIATTR_EXIT_INSTR_OFFSETS
	.align		4
        /*00c4*/ 	.byte	0x04, 0x1c
        /*00c6*/ 	.short	(.L_19499 - .L_19498)


	//   ....[0]....
.L_19498:
        /*00c8*/ 	.word	0x00000060


	//   ....[1]....
        /*00cc*/ 	.word	0x00001740


	//----- nvinfo : EIATTR_MAX_THREADS
	.align		4
.L_19499:
        /*00d0*/ 	.byte	0x04, 0x05
        /*00d2*/ 	.short	(.L_19501 - .L_19500)
.L_19500:
        /*00d4*/ 	.word	0x00000080
        /*00d8*/ 	.word	0x00000001
        /*00dc*/ 	.word	0x00000001


	//----- nvinfo : EIATTR_CRS_STACK_SIZE
	.align		4
.L_19501:
        /*00e0*/ 	.byte	0x04, 0x1e
        /*00e2*/ 	.short	(.L_19503 - .L_19502)
.L_19502:
        /*00e4*/ 	.word	0x00000000


	//----- nvinfo : EIATTR_CBANK_PARAM_SIZE
	.align		4
.L_19503:
        /*00e8*/ 	.byte	0x03, 0x19
        /*00ea*/ 	.short	0x0034


	//----- nvinfo : EIATTR_PARAM_CBANK
	.align		4
        /*00ec*/ 	.byte	0x04, 0x0a
        /*00ee*/ 	.short	(.L_19505 - .L_19504)
	.align		4
.L_19504:
        /*00f0*/ 	.word	index@(.nv.constant0._Z9cuda_gemmIiLi128ELi2ELi1ELi128ELi128ELi128ELi64ELi0ELi1EEviiiPT_S1_S1_iii)
        /*00f4*/ 	.short	0x0380
        /*00f6*/ 	.short	0x0034


	//----- nvinfo : EIATTR_SW_WAR
	.align		4
.L_19505:
        /*00f8*/ 	.byte	0x04, 0x36
        /*00fa*/ 	.short	(.L_19507 - .L_19506)
.L_19506:
        /*00fc*/ 	.word	0x00000008
.L_19507:


//--------------------- .nv.info._Z9cuda_gemmIiLi128ELi2ELi1ELi128ELi128ELi128ELi64ELi0ELi0EEviiiPT_S1_S1_iii --------------------------
	.section	.nv.info._Z9cuda_gemmIiLi128ELi2ELi1ELi128ELi128ELi128ELi64ELi0ELi0EEviiiPT_S1_S1_iii,"",@"SHT_CUDA_INFO"
	.sectionflags	@""
	.align	4


	//----- nvinfo : EIATTR_CUDA_API_VERSION
	.align		4
        /*0000*/ 	.byte	0x04, 0x37
        /*0002*/ 	.short	(.L_19509 - .L_19508)
.L_19508:
        /*0004*/ 	.word	0x00000082


	//----- nvinfo : EIATTR_KPARAM_INFO
	.align		4
.L_19509:
        /*0008*/ 	.byte	0x04, 0x17
        /*000a*/ 	.short	(.L_19511 - .L_19510)
.L_19510:
        /*000c*/ 	.word	0x00000000
        /*0010*/ 	.short	0x0008
        /*0012*/ 	.short	0x0030
        /*0014*/ 	.byte	0x00, 0xf0, 0x11, 0x00


	//----- nvinfo : EIATTR_KPARAM_INFO
	.align		4
.L_19511:
        /*0018*/ 	.byte	0x04, 0x17
        /*001a*/ 	.short	(.L_19513 - .L_19512)
.L_19512:
        /*001c*/ 	.word	0x00000000
        /*0020*/ 	.short	0x0007
        /*0022*/ 	.short	0x002c
        /*0024*/ 	.byte	0x00, 0xf0, 0x11, 0x00


	//----- nvinfo : EIATTR_KPARAM_INFO
	.align		4
.L_19513:
        /*0028*/ 	.byte	0x04, 0x17
        /*002a*/ 	.short	(.L_19515 - .L_19514)
.L_19514:
        /*002c*/ 	.word	0x00000000
        /*0030*/ 	.short	0x0006
        /*0032*/ 	.short	0x0028
        /*0034*/ 	.byte	0x00, 0xf0, 0x11, 0x00


	//----- nvinfo : EIATTR_KPARAM_INFO
	.align		4
.L_19515:
        /*0038*/ 	.byte	0x04, 0x17
        /*003a*/ 	.short	(.L_19517 - .L_19516)
.L_19516:
        /*003c*/ 	.word	0x00000000
        /*0040*/ 	.short	0x0005
        /*0042*/ 	.short	0x0020
        /*0044*/ 	.byte	0x00, 0xf5, 0x21, 0x00


	//----- nvinfo : EIATTR_KPARAM_INFO
	.align		4
.L_19517:
        /*0048*/ 	.byte	0x04, 0x17
        /*004a*/ 	.short	(.L_19519 - .L_19518)
.L_19518:
        /*004c*/ 	.word	0x00000000
        /*0050*/ 	.short	0x0004
        /*0052*/ 	.short	0x0018
        /*0054*/ 	.byte	0x00, 0xf5, 0x21, 0x00


	//----- nvinfo : EIATTR_KPARAM_INFO
	.align		4
.L_19519:
        /*0058*/ 	.byte	0x04, 0x17
        /*005a*/ 	.short	(.L_19521 - .L_19520)
.L_19520:
        /*005c*/ 	.word	0x00000000
        /*0060*/ 	.short	0x0003
        /*0062*/ 	.short	0x0010
        /*0064*/ 	.byte	0x00, 0xf5, 0x21, 0x00


	//----- nvinfo : EIATTR_KPARAM_INFO
	.align		4
.L_19521:
        /*0068*/ 	.byte	0x04, 0x17
        /*006a*/ 	.short	(.L_19523 - .L_19522)
.L_19522:
        /*006c*/ 	.word	0x00000000
        /*0070*/ 	.short	0x0002
        /*0072*/ 	.short	0x0008
        /*0074*/ 	.byte	0x00, 0xf0, 0x11, 0x00


	//----- nvinfo : EIATTR_KPARAM_INFO
	.align		4
.L_19523:
        /*0078*/ 	.byte	0x04, 0x17
        /*007a*/ 	.short	(.L_19525 - .L_19524)
.L_19524:
        /*007c*/ 	.word	0x00000000
        /*0080*/ 	.short	0x0001
        /*0082*/ 	.short	0x0004
        /*0084*/ 	.byte	0x00, 0xf0, 0x11, 0x00


	//----- nvinfo : EIATTR_KPARAM_INFO
	.align		4
.L_19525:
        /*0088*/ 	.byte	0x04, 0x17
        /*008a*/ 	.short	(.L_19527 - .L_19526)
.L_19526:
        /*008c*/ 	.word	0x00000000
        /*0090*/ 	.short	0x0000
        /*0092*/ 	.short	0x0000
        /*0094*/ 	.byte	0x00, 0xf0, 0x11, 0x00


	//----- nvinfo : EIATTR_SPARSE_MMA_MASK
	.align		4
.L_19527:
        /*0098*/ 	.byte	0x03, 0x50
        /*009a*/ 	.short	0x0000


	//----- nvinfo : EIATTR_MAXREG_COUNT
	.align		4
        /*009c*/ 	.byte	0x03, 0x1b
        /*009e*/ 	.short	0x00ff


	//----- nvinfo : EIATTR_NUM_BARRIERS
	.align		4
        /*00a0*/ 	.byte	0x02, 0x4c
        /*00a2*/ 	.byte	0x01
	.zero		1


	//----- nvinfo : EIATTR_ANNOTATIONS
	.align		4
        /*00a4*/ 	.byte	0x04, 0x55
        /*00a6*/ 	.short	(.L_19529 - .L_19528)


	//   ....[0]....
.L_19528:
        /*00a8*/ 	.word	0x00000001
        /*00ac*/ 	.byte	0xa0, 0x07, 0x00, 0x00, 0x01, 0x00, 0x00, 0x00, 0x80, 0x0b, 0x00, 0x00, 0x01, 0x00, 0x00, 0x00
        /*00bc*/ 	.byte	0xb0, 0x0e, 0x00, 0x00, 0x01, 0x00, 0x00, 0x00, 0xd0, 0x13, 0x00, 0x00, 0x01, 0x00, 0x00, 0x00
        /*00cc*/ 	.byte	0x10, 0x27, 0x00, 0x00


	//----- nvinfo : EIATTR_MERCURY_ISA_VERSION
	.align		4
.L_19529:
        /*00d0*/ 	.byte	0x03, 0x5f
        /*00d2*/ 	.short	0x0101


	//----- nvinfo : EIATTR_COOP_GROUP_MASK_REGIDS
	.align		4
        /*00d4*/ 	.byte	0x04, 0x29
        /*00d6*/ 	.short	(.L_19531 - .L_19530)


	//   ....[0]....
.L_19530:
        /*00d8*/ 	.word	0xffffffff


	//   ....[1]....
        /*00dc*/ 	.word	0xffffffff


	//   ....[2]....
        /*00e0*/ 	.word	0xffffffff


	//   ....[3]....
        /*00e4*/ 	.word	0xffffffff


	//   ....[4]....
        /*00e8*/ 	.word	0xffffffff


	//   ....[5]....
        /*00ec*/ 	.word	0xffffffff


	//   ....[6]....
        /*00f0*/ 	.word	0xffffffff


	//   ....[7]....
        /*00f4*/ 	.word	0xffffffff


	//   ....[8]....
        /*00f8*/ 	.word	0xffffffff


	//   ....[9]....
        /*00fc*/ 	.word	0xffffffff


	//   ....[10]....
        /*0100*/ 	.word	0xffffffff


	//   ....[11]....
        /*0104*/ 	.word	0xffffffff


	//   ....[12]....
        /*0108*/ 	.word	0xffffffff


	//   ....[13]....
        /*010c*/ 	.word	0xffffffff


	//   ....[14]....
        /*0110*/ 	.word	0xffffffff


	//   ....[15]....
        /*0114*/ 	.word	0xffffffff


	//   ....[16]....
        /*0118*/ 	.word	0xffffffff


	//   ....[17]....
        /*011c*/ 	.word	0x05000044


	//   ....[18]....
        /*0120*/ 	.word	0x05000044


	//   ....[19]....
        /*0124*/ 	.word	0x05000044


	//   ....[20]....
        /*0128*/ 	.word	0x05000044


	//   ....[21]....
        /*012c*/ 	.word	0x05000044


	//   ....[22]....
        /*0130*/ 	.word	0x05000044


	//   ....[23]....
        /*0134*/ 	.word	0x05000044


	//   ....[24]....
        /*0138*/ 	.word	0x05000044


	//   ....[25]....
        /*013c*/ 	.word	0x05000044


	//   ....[26]....
        /*0140*/ 	.word	0x05000044


	//   ....[27]....
        /*0144*/ 	.word	0x05000044


	//   ....[28]....
        /*0148*/ 	.word	0x05000044


	//   ....[29]....
        /*014c*/ 	.word	0x05000044


	//   ....[30]....
        /*0150*/ 	.word	0x05000044


	//   ....[31]....
        /*0154*/ 	.word	0x05000044


	//   ....[32]....
        /*0158*/ 	.word	0x05000044


	//----- nvinfo : EIATTR_COOP_GROUP_INSTR_OFFSETS
	.align		4
.L_19531:
        /*015c*/ 	.byte	0x04, 0x28
        /*015e*/ 	.short	(.L_19533 - .L_19532)


	//   ....[0]....
.L_19532:
        /*0160*/ 	.word	0x00001b50


	//   ....[1]....
        /*0164*/ 	.word	0x00001bb0


	//   ....[2]....
        /*0168*/ 	.word	0x00001c10


	//   ....[3]....
        /*016c*/ 	.word	0x00001c70


	//   ....[4]....
        /*0170*/ 	.word	0x00001cd0


	//   ....[5]....
        /*0174*/ 	.word	0x00001d30


	//   ....[6]....
        /*0178*/ 	.word	0x00001d90


	//   ....[7]....
        /*017c*/ 	.word	0x00001df0


	//   ....[8]....
        /*0180*/ 	.word	0x00001e50


	//   ....[9]....
        /*0184*/ 	.word	0x00001eb0


	//   ....[10]....
        /*0188*/ 	.word	0x00001f10


	//   ....[11]....
        /*018c*/ 	.word	0x00001f70


	//   ....[12]....
        /*0190*/ 	.word	0x00001fd0


	//   ....[13]....
        /*0194*/ 	.word	0x00002030


	//   ....[14]....
        /*0198*/ 	.word	0x00002090


	//   ....[15]....
        /*019c*/ 	.word	0x000020f0


	//   ....[16]....
        /*01a0*/ 	.word	0x000025f0


	//   ....[17]....
        /*01a4*/ 	.word	0x00003770


	//   ....[18]....
        /*01a8*/ 	.word	0x00003800


	//   ....[19]....
        /*01ac*/ 	.word	0x00003890


	//   ....[20]....
        /*01b0*/ 	.word	0x00003920


	//   ....[21]....
        /*01b4*/ 	.word	0x000039b0


	//   ....[22]....
        /*01b8*/ 	.word	0x00003a40


	//   ....[23]....
        /*01bc*/ 	.word	0x00003ad0


	//   ....[24]....
        /*01c0*/ 	.word	0x00003b60


	//   ....[25]....
        /*01c4*/ 	.word	0x00003bf0


	//   ....[26]....
        /*01c8*/ 	.word	0x00003c80


	//   ....[27]....
        /*01cc*/ 	.word	0x00003d10


	//   ....[28]....
        /*01d0*/ 	.word	0x00003da0


	//   ....[29]....
        /*01d4*/ 	.word	0x00003e30


	//   ....[30]....
        /*01d8*/ 	.word	0x00003ec0


	//   ....[31]....
        /*01dc*/ 	.word	0x00003f50


	//   ....[32]....
        /*01e0*/ 	.word	0x00003fe0


	//----- nvinfo : EIATTR_VRC_CTA_INIT_COUNT
	.align		4
.L_19533:
        /*01e4*/ 	.byte	0x02, 0x4a
	.zero		1
	.zero		1


	//----- nvinfo : EIATTR_EXIT_INSTR_OFFSETS
	.align		4
        /*01e8*/ 	.byte	0x04, 0x1c
        /*01ea*/ 	.short	(.L_19535 - .L_19534)


	//   ....[0]....
.L_19534:
        /*01ec*/ 	.word	0x00000280


	//   ....[1]....
        /*01f0*/ 	.word	0x00003720


	//----- nvinfo : EIATTR_MAX_THREADS
	.align		4
.L_19535:
        /*01f4*/ 	.byte	0x04, 0x05
        /*01f6*/ 	.short	(.L_19537 - .L_19536)
.L_19536:
        /*01f8*/ 	.word	0x00000080
        /*01fc*/ 	.word	0x00000001
        /*0200*/ 	.word	0x00000001


	//----- nvinfo : EIATTR_CRS_STACK_SIZE
	.align		4
.L_19537:
        /*0204*/ 	.byte	0x04, 0x1e
        /*0206*/ 	.short	(.L_19539 - .L_19538)
.L_19538:
        /*0208*/ 	.word	0x00000000


	//----- nvinfo : EIATTR_CBANK_PARAM_SIZE
	.align		4
.L_19539:
        /*020c*/ 	.byte	0x03, 0x19
        /*020e*/ 	.short	0x0034


	//----- nvinfo : EIATTR_PARAM_CBANK
	.align		4
        /*0210*/ 	.byte	0x04, 0x0a
        /*0212*/ 	.short	(.L_19541 - .L_19540)
	.align		4
.L_19540:
        /*0214*/ 	.word	index@(.nv.constant0._Z9cuda_gemmIiLi128ELi2ELi1ELi128ELi128ELi128ELi64ELi0ELi0EEviiiPT_S1_S1_iii)
        /*0218*/ 	.short	0x0380
        /*021a*/ 	.short	0x0034


	//----- nvinfo : EIATTR_SW_WAR
	.align		4
.L_19541:
        /*021c*/ 	.byte	0x04, 0x36
        /*021e*/ 	.short	(.L_19543 - .L_19542)
.L_19542:
        /*0220*/ 	.word	0x00000008
.L_19543:


//--------------------- .nv.info._Z9cuda_gemmIiLi128ELi2ELi1ELi128ELi64ELi64ELi64ELi1ELi1EEviiiPT_S1_S1_iii --------------------------
	.section	.nv.info._Z9cuda_gemmIiLi128ELi2ELi1ELi128ELi64ELi64ELi64ELi1ELi1EEviiiPT_S1_S1_iii,"",@"SHT_CUDA_INFO"
	.sectionflags	@""
	.align	4


	//----- nvinfo : EIATTR_CUDA_API_VERSION
	.align		4
        /*0000*/ 	.byte	0x04, 0x37
        /*0002*/ 	.short	(.L_19545 - .L_19544)
.L_19544:
        /*0004*/ 	.word	0x00000082


	//----- nvinfo : EIATTR_KPARAM_INFO
	.align		4
.L_19545:
        /*0008*/ 	.byte	0x04, 0x17
        /*000a*/ 	.short	(.L_19547 - .L_19546)
.L_19546:
        /*000c*/ 	.word	0x00000000
        /*0010*/ 	.short	0x0008
        /*0012*/ 	.short	0x0030
        /*0014*/ 	.byte	0x00, 0xf0, 0x11, 0x00


	//----- nvinfo : EIATTR_KPARAM_INFO
	.align		4
.L_19547:
        /*0018*/ 	.byte	0x04, 0x17
        /*001a*/ 	.short	(.L_19549 - .L_19548)
.L_19548:
        /*001c*/ 	.word	0x00000000
        /*0020*/ 	.short	0x0007
        /*0022*/ 	.short	0x002c
        /*0024*/ 	.byte	0x00, 0xf0, 0x11, 0x00


	//----- nvinfo : EIATTR_KPARAM_INFO
	.align		4
.L_19549:
        /*0028*/ 	.byte	0x04, 0x17
        /*002a*/ 	.short	(.L_19551 - .L_19550)
.L_19550:
        /*002c*/ 	.word	0x00000000
        /*0030*/ 	.short	0x0006
        /*0032*/ 	.short	0x0028
        /*0034*/ 	.byte	0x00, 0xf0, 0x11, 0x00


	//----- nvinfo : EIATTR_KPARAM_INFO
	.align		4
.L_19551:
        /*0038*/ 	.byte	0x04, 0x17
        /*003a*/ 	.short	(.L_19553 - .L_19552)
.L_19552:
        /*003c*/ 	.word	0x00000000
        /*0040*/ 	.short	0x0005
        /*0042*/ 	.short	0x0020
        /*0044*/ 	.byte	0x00, 0xf5, 0x21, 0x00


	//----- nvinfo : EIATTR_KPARAM_INFO
	.align		4
.L_19553:
        /*0048*/ 	.byte	0x04, 0x17
        /*004a*/ 	.short	(.L_19555 - .L_19554)
.L_19554:
        /*004c*/ 	.word	0x00000000
        /*0050*/ 	.short	0x0004
        /*0052*/ 	.short	0x0018
        /*0054*/ 	.byte	0x00, 0xf5, 0x21, 0x00


	//----- nvinfo : EIATTR_KPARAM_INFO
	.align		4
.L_19555:
        /*0058*/ 	.byte	0x04, 0x17
        /*005a*/ 	.short	(.L_19557 - .L_19556)
.L_19556:
        /*005c*/ 	.word	0x00000000
        /*0060*/ 	.short	0x0003
        /*0062*/ 	.short	0x0010
        /*0064*/ 	.byte	0x00, 0xf5, 0x21, 0x00


	//----- nvinfo : EIATTR_KPARAM_INFO
	.align		4
.L_19557:
        /*0068*/ 	.byte	0x04, 0x17
        /*006a*/ 	.short	(.L_19559 - .L_19558)
.L_19558:
        /*006c*/ 	.word	0x00000000
        /*0070*/ 	.short	0x0002
        /*0072*/ 	.short	0x0008
        /*0074*/ 	.byte	0x00, 0xf0, 0x11, 0x00


	//----- nvinfo : EIATTR_KPARAM_INFO
	.align		4
.L_19559:
        /*0078*/ 	.byte	0x04, 0x17
        /*007a*/ 	.short	(.L_19561 - .L_19560)
.L_19560:
        /*007c*/ 	.word	0x00000000
        /*0080*/ 	.short	0x0001
        /*0082*/ 	.short	0x0004
        /*0084*/ 	.byte	0x00, 0xf0, 0x11, 0x00


	//----- nvinfo : EIATTR_KPARAM_INFO
	.align		4
.L_19561:
        /*0088*/ 	.byte	0x04, 0x17
        /*008a*/ 	.short	(.L_19563 - .L_19562)
.L_19562:
        /*008c*/ 	.word	0x00000000
        /*0090*/ 	.short	0x0000
        /*0092*/ 	.short	0x0000
        /*0094*/ 	.byte	0x00, 0xf0, 0x11, 0x00


	//----- nvinfo : EIATTR_SPARSE_MMA_MASK
	.align		4
.L_19563:
        /*0098*/ 	.byte	0x03, 0x50
        /*009a*/ 	.short	0x0000


	//----- nvinfo : EIATTR_MAXREG_COUNT
	.align		4
        /*009c*/ 	.byte	0x03, 0x1b
        /*009e*/ 	.short	0x00ff


	//----- nvinfo : EIATTR_NUM_BARRIERS
	.align		4
        /*00a0*/ 	.byte	0x02, 0x4c
        /*00a2*/ 	.byte	0x01
	.zero		1


	//----- nvinfo : EIATTR_MERCURY_ISA_VERSION
	.align		4
        /*00a4*/ 	.byte	0x03, 0x5f
        /*00a6*/ 	.short	0x0101


	//----- nvinfo : EIATTR_COOP_GROUP_MASK_REGIDS
	.align		4
        /*00a8*/ 	.byte	0x04, 0x29
        /*00aa*/ 	.short	(.L_19565 - .L_19564)


	//   ....[0]....
.L_19564:
        /*00ac*/ 	.word	0xffffffff


	//   ....[1]....
        /*00b0*/ 	.word	0xffffffff


	//   ....[2]....
        /*00b4*/ 	.word	0xffffffff


	//   ....[3]....
        /*00b8*/ 	.word	0xffffffff


	//   ....[4]....
        /*00bc*/ 	.word	0xffffffff


	//   ....[5]....
        /*00c0*/ 	.word	0xffffffff


	//   ....[6]....
        /*00c4*/ 	.word	0xffffffff


	//   ....[7]....
        /*00c8*/ 	.word	0xffffffff


	//   ....[8]....
        /*00cc*/ 	.word	0xffffffff


	//   ....[9]....
        /*00d0*/ 	.word	0xffffffff


	//   ....[10]....
        /*00d4*/ 	.word	0xffffffff


	//   ....[11]....
        /*00d8*/ 	.word	0xffffffff


	//   ....[12]....
        /*00dc*/ 	.word	0xffffffff


	//   ....[13]....
        /*00e0*/ 	.word	0xffffffff


	//   ....[14]....
        /*00e4*/ 	.word	0xffffffff


	//   ....[15]....
        /*00e8*/ 	.word	0xffffffff


	//   ....[16]....
        /*00ec*/ 	.word	0xffffffff


	//   ....[17]....
        /*00f0*/ 	.word	0x05000032


	//   ....[18]....
        /*00f4*/ 	.word	0x05000032


	//   ....[19]....
        /*00f8*/ 	.word	0x05000032


	//   ....[20]....
        /*00fc*/ 	.word	0x05000032


	//   ....[21]....
        /*0100*/ 	.word	0x05000032


	//   ....[22]....
        /*0104*/ 	.word	0x05000032


	//   ....[23]....
        /*0108*/ 	.word	0x05000032


	//   ....[24]....
        /*010c*/ 	.word	0x05000032


	//   ....[25]....
        /*0110*/ 	.word	0x05000032


	//   ....[26]....
        /*0114*/ 	.word	0x05000032


	//   ....[27]....
        /*0118*/ 	.word	0x05000032


	//   ....[28]....
        /*011c*/ 	.word	0x05000032


	//   ....[29]....
        /*0120*/ 	.word	0x05000032


	//   ....[30]....
        /*0124*/ 	.word	0x05000032


	//   ....[31]....
        /*0128*/ 	.word	0x05000032


	//   ....[32]....
        /*012c*/ 	.word	0x05000032


	//----- nvinfo : EIATTR_COOP_GROUP_INSTR_OFFSETS
	.align		4
.L_19565:
        /*0130*/ 	.byte	0x04, 0x28
        /*0132*/ 	.short	(.L_19567 - .L_19566)


	//   ....[0]....
.L_19566:
        /*0134*/ 	.word	0x00000d10


	//   ....[1]....
        /*0138*/ 	.word	0x00000d30


	//   ....[2]....
        /*013c*/ 	.word	0x00000d50


	//   ....[3]....
        /*0140*/ 	.word	0x00000d60


	//   ....[4]....
        /*0144*/ 	.word	0x00000d80


	//   ....[5]....
        /*0148*/ 	.word	0x00000da0


	//   ....[6]....
        /*014c*/ 	.word	0x00000db0


	//   ....[7]....
        /*0150*/ 	.word	0x00000dd0


	//   ....[8]....
        /*0154*/ 	.word	0x00000df0


	//   ....[9]....
        /*0158*/ 	.word	0x00000e10


	//   ....[10]....
        /*015c*/ 	.word	0x00000e20


	//   ....[11]....
        /*0160*/ 	.word	0x00000e40


	//   ....[12]....
        /*0164*/ 	.word	0x00000e60


	//   ....[13]....
        /*0168*/ 	.word	0x00000e80


	//   ....[14]....
        /*016c*/ 	.word	0x00000ea0


	//   ....[15]....
        /*0170*/ 	.word	0x00000eb0


	//   ....[16]....
        /*0174*/ 	.word	0x00000f80


	//   ....[17]....
        /*0178*/ 	.word	0x00001570


	//   ....[18]....
        /*017c*/ 	.word	0x000015e0


	//   ....[19]....
        /*0180*/ 	.word	0x00001650


	//   ....[20]....
        /*0184*/ 	.word	0x000016c0


	//   ....[21]....
        /*0188*/ 	.word	0x00001730


	//   ....[22]....
        /*018c*/ 	.word	0x000017a0


	//   ....[23]....
        /*0190*/ 	.word	0x00001810


	//   ....[24]....
        /*0194*/ 	.word	0x00001880


	//   ....[25]....
        /*0198*/ 	.word	0x000018f0


	//   ....[26]....
        /*019c*/ 	.word	0x00001960


	//   ....[27]....
        /*01a0*/ 	.word	0x000019d0


	//   ....[28]....
        /*01a4*/ 	.word	0x00001a40


	//   ....[29]....
        /*01a8*/ 	.word	0x00001ab0


	//   ....[30]....
        /*01ac*/ 	.word	0x00001b20


	//   ....[31]....
        /*01b0*/ 	.word	0x00001b90


	//   ....[32]....
        /*01b4*/ 	.word	0x00001c00


	//----- nvinfo : EIATTR_VRC_CTA_INIT_COUNT
	.align		4
.L_19567:
        /*01b8*/ 	.byte	0x02, 0x4a
	.zero		1
	.zero		1


	//----- nvinfo : EIATTR_EXIT_INSTR_OFFSETS
	.align		4
        /*01bc*/ 	.byte	0x04, 0x1c
        /*01be*/ 	.short	(.L_19569 - .L_19568)


	//   ....[0]....
.L_19568:
        /*01c0*/ 	.word	0x00000050


	//   ....[1]....
        /*01c4*/ 	.word	0x00001520


	//----- nvinfo : EIATTR_MAX_THREADS
	.align		4
.L_19569:
        /*01c8*/ 	.byte	0x04, 0x05
        /*01ca*/ 	.short	(.L_19571 - .L_19570)
.L_19570:
        /*01cc*/ 	.word	0x00000080
        /*01d0*/ 	.word	0x00000001
        /*01d4*/ 	.word	0x00000001


	//----- nvinfo : EIATTR_CRS_STACK_SIZE
	.align		4
.L_19571:
        /*01d8*/ 	.byte	0x04, 0x1e
        /*01da*/ 	.short	(.L_19573 - .L_19572)
.L_19572:
        /*01dc*/ 	.word	0x00000000


	//----- nvinfo : EIATTR_CBANK_PARAM_SIZE
	.align		4
.L_19573:
        /*01e0*/ 	.byte	0x03, 0x19
        /*01e2*/ 	.short	0x0034


	//----- nvinfo : EIATTR_PARAM_CBANK
	.align		4
        /*01e4*/ 	.byte	0x04, 0x0a
        /*01e6*/ 	.short	(.L_19575 - .L_19574)
	.align		4
.L_19574:
        /*01e8*/ 	.word	index@(.nv.constant0._Z9cuda_gemmIiLi128ELi2ELi1ELi128ELi64ELi64ELi64ELi1ELi1EEviiiPT_S1_S1_iii)
        /*01ec*/ 	.short	0x0380
        /*01ee*/ 	.short	0x0034


	//----- nvinfo : EIATTR_SW_WAR
	.align		4
.L_19575:
        /*01f0*/ 	.byte	0x04, 0x36
        /*01f2*/ 	.short	(.L_19577 - .L_19576)
.L_19576:
        /*01f4*/ 	.word	0x00000008
.L_19577:


//--------------------- .nv.info._Z9cuda_gemmIiLi128ELi2ELi1ELi128ELi64ELi64ELi64ELi1ELi0EEviiiPT_S1_S1_iii --------------------------
	.section	.nv.info._Z9cuda_gemmIiLi128ELi2ELi1ELi128ELi64ELi64ELi64ELi1ELi0EEviiiPT_S1_S1_iii,"",@"SHT_CUDA_INFO"
	.sectionflags	@""
	.align	4


	//----- nvinfo : EIATTR_CUDA_API_VERSION
	.align		4
        /*0000*/ 	.byte	0x04, 0x37
        /*0002*/ 	.short	(.L_19579 - .L_19578)
.L_19578:
        /*0004*/ 	.word	0x00000082


	//----- nvinfo : EIATTR_KPARAM_INFO
	.align		4
.L_19579:
        /*0008*/ 	.byte	0x04, 0x17
        /*000a*/ 	.short	(.L_19581 - .L_19580)
.L_19580:
        /*000c*/ 	.word	0x00000000
        /*0010*/ 	.short	0x0008
        /*0012*/ 	.short	0x0030
        /*0014*/ 	.byte	0x00, 0xf0, 0x11, 0x00


	//----- nvinfo : EIATTR_KPARAM_INFO
	.align		4
.L_19581:
        /*0018*/ 	.byte	0x04, 0x17
        /*001a*/ 	.short	(.L_19583 - .L_19582)
.L_19582:
        /*001c*/ 	.word	0x00000000
        /*0020*/ 	.short	0x0007
        /*0022*/ 	.short	0x002c
        /*0024*/ 	.byte	0x00, 0xf0, 0x11, 0x00


	//----- nvinfo : EIATTR_KPARAM_INFO
	.align		4
.L_19583:
        /*0028*/ 	.byte	0x04, 0x17
        /*002a*/ 	.short	(.L_19585 - .L_19584)
.L_19584:
        /*002c*/ 	.word	0x00000000
        /*0030*/ 	.short	0x0006
        /*0032*/ 	.short	0x0028
        /*0034*/ 	.byte	0x00, 0xf0, 0x11, 0x00


	//----- nvinfo : EIATTR_KPARAM_INFO
	.align		4
.L_19585:
        /*0038*/ 	.byte	0x04, 0x17
        /*003a*/ 	.short	(.L_19587 - .L_19586)
.L_19586:
        /*003c*/ 	.word	0x00000000
        /*0040*/ 	.short	0x0005
        /*0042*/ 	.short	0x0020
        /*0044*/ 	.byte	0x00, 0xf5, 0x21, 0x00


	//----- nvinfo : EIATTR_KPARAM_INFO
	.align		4
.L_19587:
        /*0048*/ 	.byte	0x04, 0x17
        /*004a*/ 	.short	(.L_19589 - .L_19588)
.L_19588:
        /*004c*/ 	.word	0x00000000
        /*0050*/ 	.short	0x0004
        /*0052*/ 	.short	0x0018
        /*0054*/ 	.byte	0x00, 0xf5, 0x21, 0x00


	//----- nvinfo : EIATTR_KPARAM_INFO
	.align		4
.L_19589:
        /*0058*/ 	.byte	0x04, 0x17
        /*005a*/ 	.short	(.L_19591 - .L_19590)
.L_19590:
        /*005c*/ 	.word	0x00000000
        /*0060*/ 	.short	0x0003
        /*0062*/ 	.short	0x0010
        /*0064*/ 	.byte	0x00, 0xf5, 0x21, 0x00


	//----- nvinfo : EIATTR_KPARAM_INFO
	.align		4
.L_19591:
        /*0068*/ 	.byte	0x04, 0x17
        /*006a*/ 	.short	(.L_19593 - .L_19592)
.L_19592:
        /*006c*/ 	.word	0x00000000
        /*0070*/ 	.short	0x0002
        /*0072*/ 	.short	0x0008
        /*0074*/ 	.byte	0x00, 0xf0, 0x11, 0x00


	//----- nvinfo : EIATTR_KPARAM_INFO
	.align		4
.L_19593:
        /*0078*/ 	.byte	0x04, 0x17
        /*007a*/ 	.short	(.L_19595 - .L_19594)
.L_19594:
        /*007c*/ 	.word	0x00000000
        /*0080*/ 	.short	0x0001
        /*0082*/ 	.short	0x0004
        /*0084*/ 	.byte	0x00, 0xf0, 0x11, 0x00


	//----- nvinfo : EIATTR_KPARAM_INFO
	.align		4
.L_19595:
        /*0088*/ 	.byte	0x04, 0x17
        /*008a*/ 	.short	(.L_19597 - .L_19596)
.L_19596:
        /*008c*/ 	.word	0x00000000
        /*0090*/ 	.short	0x0000
        /*0092*/ 	.short	0x0000
        /*0094*/ 	.byte	0x00, 0xf0, 0x11, 0x00


	//----- nvinfo : EIATTR_SPARSE_MMA_MASK
	.align		4
.L_19597:
        /*0098*/ 	.byte	0x03, 0x50
        /*009a*/ 	.short	0x0000


	//----- nvinfo : EIATTR_MAXREG_COUNT
	.align		4
        /*009c*/ 	.byte	0x03, 0x1b
        /*009e*/ 	.short	0x00ff


	//----- nvinfo : EIATTR_NUM_BARRIERS
	.align		4
        /*00a0*/ 	.byte	0x02, 0x4c
        /*00a2*/ 	.byte	0x01
	.zero		1


	//----- nvinfo : EIATTR_ANNOTATIONS
	.align		4
        /*00a4*/ 	.byte	0x04, 0x55
        /*00a6*/ 	.short	(.L_19599 - .L_19598)


	//   ....[0]....
.L_19598:
        /*00a8*/ 	.word	0x00000001
        /*00ac*/ 	.byte	0xd0, 0x07, 0x00, 0x00, 0x01, 0x00, 0x00, 0x00, 0xc0, 0x08, 0x00, 0x00, 0x01, 0x00, 0x00, 0x00
        /*00bc*/ 	.byte	0x30, 0x09, 0x00, 0x00, 0x01, 0x00, 0x00, 0x00, 0x70, 0x0f, 0x00, 0x00, 0x01, 0x00, 0x00, 0x00
        /*00cc*/ 	.byte	0xa0, 0x14, 0x00, 0x00, 0x01, 0x00, 0x00, 0x00, 0xb0, 0x27, 0x00, 0x00


	//----- nvinfo : EIATTR_MERCURY_ISA_VERSION
	.align		4
.L_19599:
        /*00d8*/ 	.byte	0x03, 0x5f
        /*00da*/ 	.short	0x0101


	//----- nvinfo : EIATTR_COOP_GROUP_MASK_REGIDS
	.align		4
        /*00dc*/ 	.byte	0x04, 0x29
        /*00de*/ 	.short	(.L_19601 - .L_19600)


	//   ....[0]....
.L_19600:
        /*00e0*/ 	.word	0xffffffff


	//   ....[1]....
        /*00e4*/ 	.word	0xffffffff


	//   ....[2]....
        /*00e8*/ 	.word	0xffffffff


	//   ....[3]....
        /*00ec*/ 	.word	0xffffffff


	//   ....[4]....
        /*00f0*/ 	.word	0xffffffff


	//   ....[5]....
        /*00f4*/ 	.word	0xffffffff


	//   ....[6]....
        /*00f8*/ 	.word	0xffffffff


	//   ....[7]....
        /*00fc*/ 	.word	0xffffffff


	//   ....[8]....
        /*0100*/ 	.word	0xffffffff


	//   ....[9]....
        /*0104*/ 	.word	0xffffffff


	//   ....[10]....
        /*0108*/ 	.word	0xffffffff


	//   ....[11]....
        /*010c*/ 	.word	0xffffffff


	//   ....[12]....
        /*0110*/ 	.word	0xffffffff


	//   ....[13]....
        /*0114*/ 	.word	0xffffffff


	//   ....[14]....
        /*0118*/ 	.word	0xffffffff


	//   ....[15]....
        /*011c*/ 	.word	0xffffffff


	//   ....[16]....
        /*0120*/ 	.word	0xffffffff


	//   ....[17]....
        /*0124*/ 	.word	0x05000044


	//   ....[18]....
        /*0128*/ 	.word	0x05000044


	//   ....[19]....
        /*012c*/ 	.word	0x05000044


	//   ....[20]....
        /*0130*/ 	.word	0x05000044


	//   ....[21]....
        /*0134*/ 	.word	0x05000044


	//   ....[22]....
        /*0138*/ 	.word	0x05000044


	//   ....[23]....
        /*013c*/ 	.word	0x05000044


	//   ....[24]....
        /*0140*/ 	.word	0x05000044


	//   ....[25]....
        /*0144*/ 	.word	0x05000044


	//   ....[26]....
        /*0148*/ 	.word	0x05000044


	//   ....[27]....
        /*014c*/ 	.word	0x05000044


	//   ....[28]....
        /*0150*/ 	.word	0x05000044


	//   ....[29]....
        /*0154*/ 	.word	0x05000044


	//   ....[30]....
        /*0158*/ 	.word	0x05000044


	//   ....[31]....
        /*015c*/ 	.word	0x05000044


	//   ....[32]....
        /*0160*/ 	.word	0x05000044


	//----- nvinfo : EIATTR_COOP_GROUP_INSTR_OFFSETS
	.align		4
.L_19601:
        /*0164*/ 	.byte	0x04, 0x28
        /*0166*/ 	.short	(.L_19603 - .L_19602)


	//   ....[0]....
.L_19602:
        /*0168*/ 	.word	0x00001bd0


	//   ....[1]....
        /*016c*/ 	.word	0x00001c30


	//   ....[2]....
        /*0170*/ 	.word	0x00001c90


	//   ....[3]....
        /*0174*/ 	.word	0x00001cf0


	//   ....[4]....
        /*0178*/ 	.word	0x00001d50


	//   ....[5]....
        /*017c*/ 	.word	0x00001db0


	//   ....[6]....
        /*0180*/ 	.word	0x00001e10


	//   ....[7]....
        /*0184*/ 	.word	0x00001e70


	//   ....[8]....
        /*0188*/ 	.word	0x00001ed0


	//   ....[9]....
        /*018c*/ 	.word	0x00001f30


	//   ....[10]....
        /*0190*/ 	.word	0x00001f90


	//   ....[11]....
        /*0194*/ 	.word	0x00001ff0


	//   ....[12]....
        /*0198*/ 	.word	0x00002050


	//   ....[13]....
        /*019c*/ 	.word	0x000020b0


	//   ....[14]....
        /*01a0*/ 	.word	0x00002110


	//   ....[15]....
        /*01a4*/ 	.word	0x00002170


	//   ....[16]....
        /*01a8*/ 	.word	0x00002670


	//   ....[17]....
        /*01ac*/ 	.word	0x00002d50


	//   ....[18]....
        /*01b0*/ 	.word	0x00002de0


	//   ....[19]....
        /*01b4*/ 	.word	0x00002e70


	//   ....[20]....
        /*01b8*/ 	.word	0x00002f00


	//   ....[21]....
        /*01bc*/ 	.word	0x00002f90


	//   ....[22]....
        /*01c0*/ 	.word	0x00003020


	//   ....[23]....
        /*01c4*/ 	.word	0x000030b0


	//   ....[24]....
        /*01c8*/ 	.word	0x00003140


	//   ....[25]....
        /*01cc*/ 	.word	0x000031d0


	//   ....[26]....
        /*01d0*/ 	.word	0x00003260


	//   ....[27]....
        /*01d4*/ 	.word	0x000032f0


	//   ....[28]....
        /*01d8*/ 	.word	0x00003380


	//   ....[29]....
        /*01dc*/ 	.word	0x00003410


	//   ....[30]....
        /*01e0*/ 	.word	0x000034a0


	//   ....[31]....
        /*01e4*/ 	.word	0x00003530


	//   ....[32]....
        /*01e8*/ 	.word	0x000035c0


	//----- nvinfo : EIATTR_VRC_CTA_INIT_COUNT
	.align		4
.L_19603:
        /*01ec*/ 	.byte	0x02, 0x4a
	.zero		1
	.zero		1


	//----- nvinfo : EIATTR_EXIT_INSTR_OFFSETS
	.align		4
        /*01f0*/ 	.byte	0x04, 0x1c
        /*01f2*/ 	.short	(.L_19605 - .L_19604)


	//   ....[0]....
.L_19604:
        /*01f4*/ 	.word	0x00000240


	//   ....[1]....
        /*01f8*/ 	.word	0x00002d00


	//----- nvinfo : EIATTR_MAX_THREADS
	.align		4
.L_19605:
        /*01fc*/ 	.byte	0x04, 0x05
        /*01fe*/ 	.short	(.L_19607 - .L_19606)
.L_19606:
        /*0200*/ 	.word	0x00000080
        /*0204*/ 	.word	0x00000001
        /*0208*/ 	.word	0x00000001


	//----- nvinfo : EIATTR_CRS_STACK_SIZE
	.align		4
.L_19607:
        /*020c*/ 	.byte	0x04, 0x1e
        /*020e*/ 	.short	(.L_19609 - .L_19608)
.L_19608:
        /*0210*/ 	.word	0x00000000


	//----- nvinfo : EIATTR_CBANK_PARAM_SIZE
	.align		4
.L_19609:
        /*0214*/ 	.byte	0x03, 0x19
        /*0216*/ 	.short	0x0034


	//----- nvinfo : EIATTR_PARAM_CBANK
	.align		4
        /*0218*/ 	.byte	0x04, 0x0a
        /*021a*/ 	.short	(.L_19611 - .L_19610)
	.align		4
.L_19610:
        /*021c*/ 	.word	index@(.nv.constant0._Z9cuda_gemmIiLi128ELi2ELi1ELi128ELi64ELi64ELi64ELi1ELi0EEviiiPT_S1_S1_iii)
        /*0220*/ 	.short	0x0380
        /*0222*/ 	.short	0x0034


	//----- nvinfo : EIATTR_SW_WAR
	.align		4
.L_19611:
        /*0224*/ 	.byte	0x04, 0x36
        /*0226*/ 	.short	(.L_19613 - .L_19612)
.L_19612:
        /*0228*/ 	.word	0x00000008
.L_19613:


//--------------------- .nv.info._Z9cuda_gemmIiLi128ELi2ELi1ELi128ELi64ELi64ELi64ELi0ELi1EEviiiPT_S1_S1_iii --------------------------
	.section	.nv.info._Z9cuda_gemmIiLi128ELi2ELi1ELi128ELi64ELi64ELi64ELi0ELi1EEviiiPT_S1_S1_iii,"",@"SHT_CUDA_INFO"
	.sectionflags	@""
	.align	4


	//----- nvinfo : EIATTR_CUDA_API_VERSION
	.align		4
        /*0000*/ 	.byte	0x04, 0x37
        /*0002*/ 	.short	(.L_19615 - .L_19614)
.L_19614:
        /*0004*/ 	.word	0x00000082


	//----- nvinfo : EIATTR_KPARAM_INFO
	.align		4
.L_19615:
        /*0008*/ 	.byte	0x04, 0x17
        /*000a*/ 	.short	(.L_19617 - .L_19616)
.L_19616:
        /*000c*/ 	.word	0x00000000
        /*0010*/ 	.short	0x0008
        /*0012*/ 	.short	0x0030
        /*0014*/ 	.byte	0x00, 0xf0, 0x11, 0x00


	//----- nvinfo : EIATTR_KPARAM_INFO
	.align		4
.L_19617:
        /*0018*/ 	.byte	0x04, 0x17
        /*001a*/ 	.short	(.L_19619 - .L_19618)
.L_19618:
        /*001c*/ 	.word	0x00000000
        /*0020*/ 	.short	0x0007
        /*0022*/ 	.short	0x002c
        /*0024*/ 	.byte	0x00, 0xf0, 0x11, 0x00


	//----- nvinfo : EIATTR_KPARAM_INFO
	.align		4
.L_19619:
        /*0028*/ 	.byte	0x04, 0x17
        /*002a*/ 	.short	(.L_19621 - .L_19620)
.L_19620:
        /*002c*/ 	.word	0x00000000
        /*0030*/ 	.short	0x0006
        /*0032*/ 	.short	0x0028
        /*0034*/ 	.byte	0x00, 0xf0, 0x11, 0x00


	//----- nvinfo : EIATTR_KPARAM_INFO
	.align		4
.L_19621:
        /*0038*/ 	.byte	0x04, 0x17
        /*003a*/ 	.short	(.L_19623 - .L_19622)
.L_19622:
        /*003c*/ 	.word	0x00000000
        /*0040*/ 	.short	0x0005
        /*0042*/ 	.short	0x0020
        /*0044*/ 	.byte	0x00, 0xf5, 0x21, 0x00


	//----- nvinfo : EIATTR_KPARAM_INFO
	.align		4
.L_19623:
        /*0048*/ 	.byte	0x04, 0x17
        /*004a*/ 	.short	(.L_19625 - .L_19624)
.L_19624:
        /*004c*/ 	.word	0x00000000
        /*0050*/ 	.short	0x0004
        /*0052*/ 	.short	0x0018
        /*0054*/ 	.byte	0x00, 0xf5, 0x21, 0x00


	//----- nvinfo : EIATTR_KPARAM_INFO
	.align		4
.L_19625:
        /*0058*/ 	.byte	0x04, 0x17
        /*005a*/ 	.short	(.L_19627 - .L_19626)
.L_19626:
        /*005c*/ 	.word	0x00000000
        /*0060*/ 	.short	0x0003
        /*0062*/ 	.short	0x0010
        /*0064*/ 	.byte	0x00, 0xf5, 0x21, 0x00


	//----- nvinfo : EIATTR_KPARAM_INFO
	.align		4
.L_19627:
        /*0068*/ 	.byte	0x04, 0x17
        /*006a*/ 	.short	(.L_19629 - .L_19628)
.L_19628:
        /*006c*/ 	.word	0x00000000
        /*0070*/ 	.short	0x0002
        /*0072*/ 	.short	0x0008
        /*0074*/ 	.byte	0x00, 0xf0, 0x11, 0x00


	//----- nvinfo : EIATTR_KPARAM_INFO
	.align		4
.L_19629:
        /*0078*/ 	.byte	0x04, 0x17
        /*007a*/ 	.short	(.L_19631 - .L_19630)
.L_19630:
        /*007c*/ 	.word	0x00000000
        /*0080*/ 	.short	0x0001
        /*0082*/ 	.short	0x0004
        /*0084*/ 	.byte	0x00, 0xf0, 0x11, 0x00


	//----- nvinfo : EIATTR_KPARAM_INFO
	.align		4
.L_19631:
        /*0088*/ 	.byte	0x04, 0x17
        /*008a*/ 	.short	(.L_19633 - .L_19632)
.L_19632:
        /*008c*/ 	.word	0x00000000
        /*0090*/ 	.short	0x0000
        /*0092*/ 	.short	0x0000
        /*0094*/ 	.byte	0x00, 0xf0, 0x11, 0x00


	//----- nvinfo : EIATTR_SPARSE_MMA_MASK
	.align		4
.L_19633:
        /*0098*/ 	.byte	0x03, 0x50
        /*009a*/ 	.short	0x0000


	//----- nvinfo : EIATTR_MAXREG_COUNT
	.align		4
        /*009c*/ 	.byte	0x03, 0x1b
        /*009e*/ 	.short	0x00ff


	//----- nvinfo : EIATTR_NUM_BARRIERS
	.align		4
        /*00a0*/ 	.byte	0x02, 0x4c
        /*00a2*/ 	.byte	0x01
	.zero		1


	//----- nvinfo : EIATTR_MERCURY_ISA_VERSION
	.align		4
        /*00a4*/ 	.byte	0x03, 0x5f
        /*00a6*/ 	.short	0x0101


	//----- nvinfo : EIATTR_COOP_GROUP_MASK_REGIDS
	.align		4
        /*00a8*/ 	.byte	0x04, 0x29
        /*00aa*/ 	.short	(.L_19635 - .L_19634)


	//   ....[0]....
.L_19634:
        /*00ac*/ 	.word	0xffffffff


	//   ....[1]....
        /*00b0*/ 	.word	0xffffffff


	//   ....[2]....
        /*00b4*/ 	.word	0xffffffff


	//   ....[3]....
        /*00b8*/ 	.word	0xffffffff


	//   ....[4]....
        /*00bc*/ 	.word	0xffffffff


	//   ....[5]....
        /*00c0*/ 	.word	0xffffffff


	//   ....[6]....
        /*00c4*/ 	.word	0xffffffff


	//   ....[7]....
        /*00c8*/ 	.word	0xffffffff


	//   ....[8]....
        /*00cc*/ 	.word	0xffffffff


	//   ....[9]....
        /*00d0*/ 	.word	0xffffffff


	//   ....[10]....
        /*00d4*/ 	.word	0xffffffff


	//   ....[11]....
        /*00d8*/ 	.word	0xffffffff


	//   ....[12]....
        /*00dc*/ 	.word	0xffffffff


	//   ....[13]....
        /*00e0*/ 	.word	0xffffffff


	//   ....[14]....
        /*00e4*/ 	.word	0xffffffff


	//   ....[15]....
        /*00e8*/ 	.word	0xffffffff


	//   ....[16]....
        /*00ec*/ 	.word	0xffffffff


	//   ....[17]....
        /*00f0*/ 	.word	0x05000032


	//   ....[18]....
        /*00f4*/ 	.word	0x05000032


	//   ....[19]....
        /*00f8*/ 	.word	0x05000032


	//   ....[20]....
        /*00fc*/ 	.word	0x05000032


	//   ....[21]....
        /*0100*/ 	.word	0x05000032


	//   ....[22]....
        /*0104*/ 	.word	0x05000032


	//   ....[23]....
        /*0108*/ 	.word	0x05000032


	//   ....[24]....
        /*010c*/ 	.word	0x05000032


	//   ....[25]....
        /*0110*/ 	.word	0x05000032


	//   ....[26]....
        /*0114*/ 	.word	0x05000032


	//   ....[27]....
        /*0118*/ 	.word	0x05000032


	//   ....[28]....
        /*011c*/ 	.word	0x05000032


	//   ....[29]....
        /*0120*/ 	.word	0x05000032


	//   ....[30]....
        /*0124*/ 	.word	0x05000032


	//   ....[31]....
        /*0128*/ 	.word	0x05000032


	//   ....[32]....
        /*012c*/ 	.word	0x05000032


	//----- nvinfo : EIATTR_COOP_GROUP_INSTR_OFFSETS
	.align		4
.L_19635:
        /*0130*/ 	.byte	0x04, 0x28
        /*0132*/ 	.short	(.L_19637 - .L_19636)


	//   ....[0]....
.L_19636:
        /*0134*/ 	.word	0x00000db0


	//   ....[1]....
        /*0138*/ 	.word	0x00000dc0


	//   ....[2]....
        /*013c*/ 	.word	0x00000dd0


	//   ....[3]....
        /*0140*/ 	.word	0x00000de0


	//   ....[4]....
        /*0144*/ 	.word	0x00000df0


	//   ....[5]....
        /*0148*/ 	.word	0x00000e20


	//   ....[6]....
        /*014c*/ 	.word	0x00000e40


	//   ....[7]....
        /*0150*/ 	.word	0x00000e60


	//   ....[8]....
        /*0154*/ 	.word	0x00000e70


	//   ....[9]....
        /*0158*/ 	.word	0x00000e80


	//   ....[10]....
        /*015c*/ 	.word	0x00000e90


	//   ....[11]....
        /*0160*/ 	.word	0x00000eb0


	//   ....[12]....
        /*0164*/ 	.word	0x00000ed0


	//   ....[13]....
        /*0168*/ 	.word	0x00000ef0


	//   ....[14]....
        /*016c*/ 	.word	0x00000f10


	//   ....[15]....
        /*0170*/ 	.word	0x00000f30


	//   ....[16]....
        /*0174*/ 	.word	0x00001020


	//   ....[17]....
        /*0178*/ 	.word	0x000016a0


	//   ....[18]....
        /*017c*/ 	.word	0x00001700


	//   ....[19]....
        /*0180*/ 	.word	0x00001750


	//   ....[20]....
        /*0184*/ 	.word	0x000017b0


	//   ....[21]....
        /*0188*/ 	.word	0x00001810


	//   ....[22]....
        /*018c*/ 	.word	0x00001860


	//   ....[23]....
        /*0190*/ 	.word	0x000018c0


	//   ....[24]....
        /*0194*/ 	.word	0x00001920


	//   ....[25]....
        /*0198*/ 	.word	0x00001980


	//   ....[26]....
        /*019c*/ 	.word	0x000019e0


	//   ....[27]....
        /*01a0*/ 	.word	0x00001a30


	//   ....[28]....
        /*01a4*/ 	.word	0x00001a90


	//   ....[29]....
        /*01a8*/ 	.word	0x00001af0


	//   ....[30]....
        /*01ac*/ 	.word	0x00001b50


	//   ....[31]....
        /*01b0*/ 	.word	0x00001bb0


	//   ....[32]....
        /*01b4*/ 	.word	0x00001c10


	//----- nvinfo : EIATTR_VRC_CTA_INIT_COUNT
	.align		4
.L_19637:
        /*01b8*/ 	.byte	0x02, 0x4a
	.zero		1
	.zero		1


	//----- nvinfo : EIATTR_EXIT_INSTR_OFFSETS
	.align		4
        /*01bc*/ 	.byte	0x04, 0x1c
        /*01be*/ 	.short	(.L_19639 - .L_19638)


	//   ....[0]....
.L_19638:
        /*01c0*/ 	.word	0x00000050


	//   ....[1]....
        /*01c4*/ 	.word	0x00001650


	//----- nvinfo : EIATTR_MAX_THREADS
	.align		4
.L_19639:
        /*01c8*/ 	.byte	0x04, 0x05
        /*01ca*/ 	.short	(.L_19641 - .L_19640)
.L_19640:
        /*01cc*/ 	.word	0x00000080
        /*01d0*/ 	.word	0x00000001
        /*01d4*/ 	.word	0x00000001


	//----- nvinfo : EIATTR_CRS_STACK_SIZE
	.align		4
.L_19641:
        /*01d8*/ 	.byte	0x04, 0x1e
        /*01da*/ 	.short	(.L_19643 - .L_19642)
.L_19642:
        /*01dc*/ 	.word	0x00000000


	//----- nvinfo : EIATTR_CBANK_PARAM_SIZE
	.align		4
.L_19643:
        /*01e0*/ 	.byte	0x03, 0x19
        /*01e2*/ 	.short	0x0034


	//----- nvinfo : EIATTR_PARAM_CBANK
	.align		4
        /*01e4*/ 	.byte	0x04, 0x0a
        /*01e6*/ 	.short	(.L_19645 - .L_19644)
	.align		4
.L_19644:
        /*01e8*/ 	.word	index@(.nv.constant0._Z9cuda_gemmIiLi128ELi2ELi1ELi128ELi64ELi64ELi64ELi0ELi1EEviiiPT_S1_S1_iii)
        /*01ec*/ 	.short	0x0380
        /*01ee*/ 	.short	0x0034


	//----- nvinfo : EIATTR_SW_WAR
	.align		4
.L_19645:
        /*01f0*/ 	.byte	0x04, 0x36
        /*01f2*/ 	.short	(.L_19647 - .L_19646)
.L_19646:
        /*01f4*/ 	.word	0x00000008
.L_19647:


//--------------------- .nv.info._Z9cuda_gemmIiLi128ELi2ELi1ELi128ELi64ELi64ELi64ELi0ELi0EEviiiPT_S1_S1_iii --------------------------
	.section	.nv.info._Z9cuda_gemmIiLi128ELi2ELi1ELi128ELi64ELi64ELi64ELi0ELi0EEviiiPT_S1_S1_iii,"",@"SHT_CUDA_INFO"
	.sectionflags	@""
	.align	4


	//----- nvinfo : EIATTR_CUDA_API_VERSION
	.align		4
        /*0000*/ 	.byte	0x04, 0x37
        /*0002*/ 	.short	(.L_19649 - .L_19648)
.L_19648:
        /*0004*/ 	.word	0x00000082


	//----- nvinfo : EIATTR_KPARAM_INFO
	.align		4
.L_19649:
        /*0008*/ 	.byte	0x04, 0x17
        /*000a*/ 	.short	(.L_19651 - .L_19650)
.L_19650:
        /*000c*/ 	.word	0x00000000
        /*0010*/ 	.short	0x0008
        /*0012*/ 	.short	0x0030
        /*0014*/ 	.byte	0x00, 0xf0, 0x11, 0x00


	//----- nvinfo : EIATTR_KPARAM_INFO
	.align		4
.L_19651:
        /*0018*/ 	.byte	0x04, 0x17
        /*001a*/ 	.short	(.L_19653 - .L_19652)
.L_19652:
        /*001c*/ 	.word	0x00000000
        /*0020*/ 	.short	0x0007
        /*0022*/ 	.short	0x002c
        /*0024*/ 	.byte	0x00, 0xf0, 0x11, 0x00


	//----- nvinfo : EIATTR_KPARAM_INFO
	.align		4
.L_19653:
        /*0028*/ 	.byte	0x04, 0x17
        /*002a*/ 	.short	(.L_19655 - .L_19654)
.L_19654:
        /*002c*/ 	.word	0x00000000
        /*0030*/ 	.short	0x0006
        /*0032*/ 	.short	0x0028
        /*0034*/ 	.byte	0x00, 0xf0, 0x11, 0x00


	//----- nvinfo : EIATTR_KPARAM_INFO
	.align		4
.L_19655:
        /*0038*/ 	.byte	0x04, 0x17
        /*003a*/ 	.short	(.L_19657 - .L_19656)
.L_19656:
        /*003c*/ 	.word	0x00000000
        /*0040*/ 	.short	0x0005
        /*0042*/ 	.short	0x0020
        /*0044*/ 	.byte	0x00, 0xf5, 0x21, 0x00


	//----- nvinfo : EIATTR_KPARAM_INFO
	.align		4
.L_19657:
        /*0048*/ 	.byte	0x04, 0x17
        /*004a*/ 	.short	(.L_19659 - .L_19658)
.L_19658:
        /*004c*/ 	.word	0x00000000
        /*0050*/ 	.short	0x0004
        /*0052*/ 	.short	0x0018
        /*0054*/ 	.byte	0x00, 0xf5, 0x21, 0x00


	//----- nvinfo : EIATTR_KPARAM_INFO
	.align		4
.L_19659:
        /*0058*/ 	.byte	0x04, 0x17
        /*005a*/ 	.short	(.L_19661 - .L_19660)
.L_19660:
        /*005c*/ 	.word	0x00000000
        /*0060*/ 	.short	0x0003
        /*0062*/ 	.short	0x0010
        /*0064*/ 	.byte	0x00, 0xf5, 0x21, 0x00


	//----- nvinfo : EIATTR_KPARAM_INFO
	.align		4
.L_19661:
        /*0068*/ 	.byte	0x04, 0x17
        /*006a*/ 	.short	(.L_19663 - .L_19662)
.L_19662:
        /*006c*/ 	.word	0x00000000
        /*0070*/ 	.short	0x0002
        /*0072*/ 	.short	0x0008
        /*0074*/ 	.byte	0x00, 0xf0, 0x11, 0x00


	//----- nvinfo : EIATTR_KPARAM_INFO
	.align		4
.L_19663:
        /*0078*/ 	.byte	0x04, 0x17
        /*007a*/ 	.short	(.L_19665 - .L_19664)
.L_19664:
        /*007c*/ 	.word	0x00000000
        /*0080*/ 	.short	0x0001
        /*0082*/ 	.short	0x0004
        /*0084*/ 	.byte	0x00, 0xf0, 0x11, 0x00


	//----- nvinfo : EIATTR_KPARAM_INFO
	.align		4
.L_19665:
        /*0088*/ 	.byte	0x04, 0x17
        /*008a*/ 	.short	(.L_19667 - .L_19666)
.L_19666:
        /*008c*/ 	.word	0x00000000
        /*0090*/ 	.short	0x0000
        /*0092*/ 	.short	0x0000
        /*0094*/ 	.byte	0x00, 0xf0, 0x11, 0x00


	//----- nvinfo : EIATTR_SPARSE_MMA_MASK
	.align		4
.L_19667:
        /*0098*/ 	.byte	0x03, 0x50
        /*009a*/ 	.short	0x0000


	//----- nvinfo : EIATTR_MAXREG_COUNT
	.align		4
        /*009c*/ 	.byte	0x03, 0x1b
        /*009e*/ 	.short	0x00ff


	//----- nvinfo : EIATTR_NUM_BARRIERS
	.align		4
        /*00a0*/ 	.byte	0x02, 0x4c
        /*00a2*/ 	.byte	0x01
	.zero		1


	//----- nvinfo : EIATTR_MERCURY_ISA_VERSION
	.align		4
        /*00a4*/ 	.byte	0x03, 0x5f
        /*00a6*/ 	.short	0x0101


	//----- nvinfo : EIATTR_COOP_GROUP_MASK_REGIDS
	.align		4
        /*00a8*/ 	.byte	0x04, 0x29
        /*00aa*/ 	.short	(.L_19669 - .L_19668)


	//   ....[0]....
.L_19668:
        /*00ac*/ 	.word	0xffffffff


	//   ....[1]....
        /*00b0*/ 	.word	0xffffffff


	//   ....[2]....
        /*00b4*/ 	.word	0xffffffff


	//   ....[3]....
        /*00b8*/ 	.word	0xffffffff


	//   ....[4]....
        /*00bc*/ 	.word	0xffffffff


	//   ....[5]....
        /*00c0*/ 	.word	0xffffffff


	//   ....[6]....
        /*00c4*/ 	.word	0xffffffff


	//   ....[7]....
        /*00c8*/ 	.word	0xffffffff


	//   ....[8]....
        /*00cc*/ 	.word	0xffffffff


	//   ....[9]....
        /*00d0*/ 	.word	0xffffffff


	//   ....[10]....
        /*00d4*/ 	.word	0xffffffff


	//   ....[11]....
        /*00d8*/ 	.word	0xffffffff


	//   ....[12]....
        /*00dc*/ 	.word	0xffffffff


	//   ....[13]....
        /*00e0*/ 	.word	0xffffffff


	//   ....[14]....
        /*00e4*/ 	.word	0xffffffff


	//   ....[15]....
        /*00e8*/ 	.word	0xffffffff


	//   ....[16]....
        /*00ec*/ 	.word	0xffffffff


	//   ....[17]....
        /*00f0*/ 	.word	0x05000049


	//   ....[18]....
        /*00f4*/ 	.word	0x05000049


	//   ....[19]....
        /*00f8*/ 	.word	0x05000049


	//   ....[20]....
        /*00fc*/ 	.word	0x05000049


	//   ....[21]....
        /*0100*/ 	.word	0x05000049


	//   ....[22]....
        /*0104*/ 	.word	0x05000049


	//   ....[23]....
        /*0108*/ 	.word	0x05000049


	//   ....[24]....
        /*010c*/ 	.word	0x05000049


	//   ....[25]....
        /*0110*/ 	.word	0x05000049


	//   ....[26]....
        /*0114*/ 	.word	0x05000049


	//   ....[27]....
        /*0118*/ 	.word	0x05000049


	//   ....[28]....
        /*011c*/ 	.word	0x05000049


	//   ....[29]....
        /*0120*/ 	.word	0x05000049


	//   ....[30]....
        /*0124*/ 	.word	0x05000049


	//   ....[31]....
        /*0128*/ 	.word	0x05000049


	//   ....[32]....
        /*012c*/ 	.word	0x05000049


	//----- nvinfo : EIATTR_COOP_GROUP_INSTR_OFFSETS
	.align		4
.L_19669:
        /*0130*/ 	.byte	0x04, 0x28
        /*0132*/ 	.short	(.L_19671 - .L_19670)


	//   ....[0]....
.L_19670:
        /*0134*/ 	.word	0x00001a70


	//   ....[1]....
        /*0138*/ 	.word	0x00001ad0


	//   ....[2]....
        /*013c*/ 	.word	0x00001b30


	//   ....[3]....
        /*0140*/ 	.word	0x00001b90


	//   ....[4]....
        /*0144*/ 	.word	0x00001bf0


	//   ....[5]....
        /*0148*/ 	.word	0x00001c50


	//   ....[6]....
        /*014c*/ 	.word	0x00001cb0


	//   ....[7]....
        /*0150*/ 	.word	0x00001d10


	//   ....[8]....
        /*0154*/ 	.word	0x00001d70


	//   ....[9]....
        /*0158*/ 	.word	0x00001dd0


	//   ....[10]....
        /*015c*/ 	.word	0x00001e30


	//   ....[11]....
        /*0160*/ 	.word	0x00001e90


	//   ....[12]....
        /*0164*/ 	.word	0x00001ef0


	//   ....[13]....
        /*0168*/ 	.word	0x00001f50


	//   ....[14]....
        /*016c*/ 	.word	0x00001fb0


	//   ....[15]....
        /*0170*/ 	.word	0x00002010


	//   ....[16]....
        /*0174*/ 	.word	0x00002500


	//   ....[17]....
        /*0178*/ 	.word	0x00003720


	//   ....[18]....
        /*017c*/ 	.word	0x000037b0


	//   ....[19]....
        /*0180*/ 	.word	0x00003840


	//   ....[20]....
        /*0184*/ 	.word	0x000038d0


	//   ....[21]....
        /*0188*/ 	.word	0x00003960


	//   ....[22]....
        /*018c*/ 	.word	0x000039f0


	//   ....[23]....
        /*0190*/ 	.word	0x00003a90


	//   ....[24]....
        /*0194*/ 	.word	0x00003b20


	//   ....[25]....
        /*0198*/ 	.word	0x00003bc0


	//   ....[26]....
        /*019c*/ 	.word	0x00003c60


	//   ....[27]....
        /*01a0*/ 	.word	0x00003cf0


	//   ....[28]....
        /*01a4*/ 	.word	0x00003d90


	//   ....[29]....
        /*01a8*/ 	.word	0x00003e20


	//   ....[30]....
        /*01ac*/ 	.word	0x00003eb0


	//   ....[31]....
        /*01b0*/ 	.word	0x00003f50


	//   ....[32]....
        /*01b4*/ 	.word	0x00003fe0


	//----- nvinfo : EIATTR_VRC_CTA_INIT_COUNT
	.align		4
.L_19671:
        /*01b8*/ 	.byte	0x02, 0x4a
	.zero		1
	.zero		1


	//----- nvinfo : EIATTR_EXIT_INSTR_OFFSETS
	.align		4
        /*01bc*/ 	.byte	0x04, 0x1c
        /*01be*/ 	.short	(.L_19673 - .L_19672)


	//   ....[0]....
.L_19672:
        /*01c0*/ 	.word	0x000001d0


	//   ....[1]....
        /*01c4*/ 	.word	0x000036d0


	//----- nvinfo : EIATTR_MAX_THREADS
	.align		4
.L_19673:
        /*01c8*/ 	.byte	0x04, 0x05
        /*01ca*/ 	.short	(.L_19675 - .L_19674)
.L_19674:
        /*01cc*/ 	.word	0x00000080
        /*01d0*/ 	.word	0x00000001
        /*01d4*/ 	.word	0x00000001


	//----- nvinfo : EIATTR_CRS_STACK_SIZE
	.align		4
.L_19675:
        /*01d8*/ 	.byte	0x04, 0x1e
        /*01da*/ 	.short	(.L_19677 - .L_19676)
.L_19676:
        /*01dc*/ 	.word	0x00000000


	//----- nvinfo : EIATTR_CBANK_PARAM_SIZE
	.align		4
.L_19677:
        /*01e0*/ 	.byte	0x03, 0x19
        /*01e2*/ 	.short	0x0034


	//----- nvinfo : EIATTR_PARAM_CBANK
	.align		4
        /*01e4*/ 	.byte	0x04, 0x0a
        /*01e6*/ 	.short	(.L_19679 - .L_19678)
	.align		4
.L_19678:
        /*01e8*/ 	.word	index@(.nv.constant0._Z9cuda_gemmIiLi128ELi2ELi1ELi128ELi64ELi64ELi64ELi0ELi0EEviiiPT_S1_S1_iii)
        /*01ec*/ 	.short	0x0380
        /*01ee*/ 	.short	0x0034


	//----- nvinfo : EIATTR_SW_WAR
	.align		4
.L_19679:
        /*01f0*/ 	.byte	0x04, 0x36
        /*01f2*/ 	.short	(.L_19681 - .L_19680)
.L_19680:
        /*01f4*/ 	.word	0x00000008
.L_19681:


//--------------------- .nv.info._Z9cuda_gemmIiLi128ELi2ELi1ELi128ELi32ELi32ELi64ELi1ELi1EEviiiPT_S1_S1_iii --------------------------
	.section	.nv.info._Z9cuda_gemmIiLi128ELi2ELi1ELi128ELi32ELi32ELi64ELi1ELi1EEviiiPT_S1_S1_iii,"",@"SHT_CUDA_INFO"
	.sectionflags	@""
	.align	4


	//----- nvinfo : EIATTR_CUDA_API_VERSION
	.align		4
        /*0000*/ 	.byte	0x04, 0x37
        /*0002*/ 	.short	(.L_19683 - .L_19682)
.L_19682:
        /*0004*/ 	.word	0x00000082


	//----- nvinfo : EIATTR_KPARAM_INFO
	.align		4
.L_19683:
        /*0008*/ 	.byte	0x04, 0x17
        /*000a*/ 	.short	(.L_19685 - .L_19684)
.L_19684:
        /*000c*/ 	.word	0x00000000
        /*0010*/ 	.short	0x0008
        /*0012*/ 	.short	0x0030
        /*0014*/ 	.byte	0x00, 0xf0, 0x11, 0x00


	//----- nvinfo : EIATTR_KPARAM_INFO
	.align		4
.L_19685:
        /*0018*/ 	.byte	0x04, 0x17
        /*001a*/ 	.short	(.L_19687 - .L_19686)
.L_19686:
        /*001c*/ 	.word	0x00000000
        /*0020*/ 	.short	0x0007
        /*0022*/ 	.short	0x002c
        /*0024*/ 	.byte	0x00, 0xf0, 0x11, 0x00


	//----- nvinfo : EIATTR_KPARAM_INFO
	.align		4
.L_19687:
        /*0028*/ 	.byte	0x04, 0x17
        /*002a*/ 	.short	(.L_19689 - .L_19688)
.L_19688:
        /*002c*/ 	.word	0x00000000
        /*0030*/ 	.short	0x0006
        /*0032*/ 	.short	0x0028
        /*0034*/ 	.byte	0x00, 0xf0, 0x11, 0x00


	//----- nvinfo : EIATTR_KPARAM_INFO
	.align		4
.L_19689:
        /*0038*/ 	.byte	0x04, 0x17
        /*003a*/ 	.short	(.L_19691 - .L_19690)
.L_19690:
        /*003c*/ 	.word	0x00000000
        /*0040*/ 	.short	0x0005
        /*0042*/ 	.short	0x0020
        /*0044*/ 	.byte	0x00, 0xf5, 0x21, 0x00


	//----- nvinfo : EIATTR_KPARAM_INFO
	.align		4
.L_19691:
        /*0048*/ 	.byte	0x04, 0x17
        /*004a*/ 	.short	(.L_19693 - .L_19692)
.L_19692:
        /*004c*/ 	.word	0x00000000
        /*0050*/ 	.short	0x0004
        /*0052*/ 	.short	0x0018
        /*0054*/ 	.byte	0x00, 0xf5, 0x21, 0x00


	//----- nvinfo : EIATTR_KPARAM_INFO
	.align		4
.L_19693:
        /*0058*/ 	.byte	0x04, 0x17
        /*005a*/ 	.short	(.L_19695 - .L_19694)
.L_19694:
        /*005c*/ 	.word	0x00000000
        /*0060*/ 	.short	0x0003
        /*0062*/ 	.short	0x0010
        /*0064*/ 	.byte	0x00, 0xf5, 0x21, 0x00


	//----- nvinfo : EIATTR_KPARAM_INFO
	.align		4
.L_19695:
        /*0068*/ 	.byte	0x04, 0x17
        /*006a*/ 	.short	(.L_19697 - .L_19696)
.L_19696:
        /*006c*/ 	.word	0x00000000
        /*0070*/ 	.short	0x0002
        /*0072*/ 	.short	0x0008
        /*0074*/ 	.byte	0x00, 0xf0, 0x11, 0x00


	//----- nvinfo : EIATTR_KPARAM_INFO
	.align		4
.L_19697:
        /*0078*/ 	.byte	0x04, 0x17
        /*007a*/ 	.short	(.L_19699 - .L_19698)
.L_19698:
        /*007c*/ 	.word	0x00000000
        /*0080*/ 	.short	0x0001
        /*0082*/ 	.short	0x0004
        /*0084*/ 	.byte	0x00, 0xf0, 0x11, 0x00


	//----- nvinfo : EIATTR_KPARAM_INFO
	.align		4
.L_19699:
        /*0088*/ 	.byte	0x04, 0x17
        /*008a*/ 	.short	(.L_19701 - .L_19700)
.L_19700:
        /*008c*/ 	.word	0x00000000
        /*0090*/ 	.short	0x0000
        /*0092*/ 	.short	0x0000
        /*0094*/ 	.byte	0x00, 0xf0, 0x11, 0x00


	//----- nvinfo : EIATTR_SPARSE_MMA_MASK
	.align		4
.L_19701:
        /*0098*/ 	.byte	0x03, 0x50
        /*009a*/ 	.short	0x0000


	//----- nvinfo : EIATTR_MAXREG_COUNT
	.align		4
        /*009c*/ 	.byte	0x03, 0x1b
        /*009e*/ 	.short	0x00ff


	//----- nvinfo : EIATTR_NUM_BARRIERS
	.align		4
        /*00a0*/ 	.byte	0x02, 0x4c
        /*00a2*/ 	.byte	0x01
	.zero		1


	//----- nvinfo : EIATTR_MERCURY_ISA_VERSION
	.align		4
        /*00a4*/ 	.byte	0x03, 0x5f
        /*00a6*/ 	.short	0x0101


	//----- nvinfo : EIATTR_COOP_GROUP_MASK_REGIDS
	.align		4
        /*00a8*/ 	.byte	0x04, 0x29
        /*00aa*/ 	.short	(.L_19703 - .L_19702)


	//   ....[0]....
.L_19702:
        /*00ac*/ 	.word	0xffffffff


	//   ....[1]....
        /*00b0*/ 	.word	0xffffffff


	//   ....[2]....
        /*00b4*/ 	.word	0xffffffff


	//   ....[3]....
        /*00b8*/ 	.word	0xffffffff


	//   ....[4]....
        /*00bc*/ 	.word	0xffffffff


	//   ....[5]....
        /*00c0*/ 	.word	0xffffffff


	//   ....[6]....
        /*00c4*/ 	.word	0xffffffff


	//   ....[7]....
        /*00c8*/ 	.word	0xffffffff


	//   ....[8]....
        /*00cc*/ 	.word	0xffffffff


	//   ....[9]....
        /*00d0*/ 	.word	0xffffffff


	//   ....[10]....
        /*00d4*/ 	.word	0xffffffff


	//   ....[11]....
        /*00d8*/ 	.word	0xffffffff


	//   ....[12]....
        /*00dc*/ 	.word	0xffffffff


	//   ....[13]....
        /*00e0*/ 	.word	0xffffffff


	//   ....[14]....
        /*00e4*/ 	.word	0xffffffff


	//   ....[15]....
        /*00e8*/ 	.word	0xffffffff


	//   ....[16]....
        /*00ec*/ 	.word	0xffffffff


	//   ....[17]....
        /*00f0*/ 	.word	0xffffffff


	//   ....[18]....
        /*00f4*/ 	.word	0xffffffff


	//   ....[19]....
        /*00f8*/ 	.word	0xffffffff


	//   ....[20]....
        /*00fc*/ 	.word	0xffffffff


	//   ....[21]....
        /*0100*/ 	.word	0xffffffff


	//   ....[22]....
        /*0104*/ 	.word	0xffffffff


	//   ....[23]....
        /*0108*/ 	.word	0xffffffff


	//   ....[24]....
        /*010c*/ 	.word	0xffffffff


	//   ....[25]....
        /*0110*/ 	.word	0xffffffff


	//   ....[26]....
        /*0114*/ 	.word	0xffffffff


	//   ....[27]....
        /*0118*/ 	.word	0xffffffff


	//   ....[28]....
        /*011c*/ 	.word	0xffffffff


	//   ....[29]....
        /*0120*/ 	.word	0xffffffff


	//   ....[30]....
        /*0124*/ 	.word	0xffffffff


	//   ....[31]....
        /*0128*/ 	.word	0xffffffff


	//   ....[32]....
        /*012c*/ 	.word	0xffffffff


	//   ....[33]....
        /*0130*/ 	.word	0xffffffff


	//----- nvinfo : EIATTR_COOP_GROUP_INSTR_OFFSETS
	.align		4
.L_19703:
        /*0134*/ 	.byte	0x04, 0x28
        /*0136*/ 	.short	(.L_19705 - .L_19704)


	//   ....[0]....
.L_19704:
        /*0138*/ 	.word	0x00000ef0


	//   ....[1]....
        /*013c*/ 	.word	0x00000f00


	//   ....[2]....
        /*0140*/ 	.word	0x00000f10


	//   ....[3]....
        /*0144*/ 	.word	0x00000f20


	//   ....[4]....
        /*0148*/ 	.word	0x00000f60


	//   ....[5]....
        /*014c*/ 	.word	0x00000f90


	//   ....[6]....
        /*0150*/ 	.word	0x00000fb0


	//   ....[7]....
        /*0154*/ 	.word	0x00000fe0


	//   ....[8]....
        /*0158*/ 	.word	0x00001000


	//   ....[9]....
        /*015c*/ 	.word	0x00001090


	//   ....[10]....
        /*0160*/ 	.word	0x000010a0


	//   ....[11]....
        /*0164*/ 	.word	0x000010f0


	//   ....[12]....
        /*0168*/ 	.word	0x00001150


	//   ....[13]....
        /*016c*/ 	.word	0x00001170


	//   ....[14]....
        /*0170*/ 	.word	0x000011a0


	//   ....[15]....
        /*0174*/ 	.word	0x000011f0


	//   ....[16]....
        /*0178*/ 	.word	0x00001220


	//   ....[17]....
        /*017c*/ 	.word	0x00001360


	//   ....[18]....
        /*0180*/ 	.word	0x00001370


	//   ....[19]....
        /*0184*/ 	.word	0x00001380


	//   ....[20]....
        /*0188*/ 	.word	0x00001390


	//   ....[21]....
        /*018c*/ 	.word	0x000013a0


	//   ....[22]....
        /*0190*/ 	.word	0x000013b0


	//   ....[23]....
        /*0194*/ 	.word	0x000013d0


	//   ....[24]....
        /*0198*/ 	.word	0x00001410


	//   ....[25]....
        /*019c*/ 	.word	0x00001420


	//   ....[26]....
        /*01a0*/ 	.word	0x00001430


	//   ....[27]....
        /*01a4*/ 	.word	0x00001490


	//   ....[28]....
        /*01a8*/ 	.word	0x000014c0


	//   ....[29]....
        /*01ac*/ 	.word	0x000014d0


	//   ....[30]....
        /*01b0*/ 	.word	0x000014e0


	//   ....[31]....
        /*01b4*/ 	.word	0x00001590


	//   ....[32]....
        /*01b8*/ 	.word	0x000015a0


	//   ....[33]....
        /*01bc*/ 	.word	0x00001620


	//----- nvinfo : EIATTR_VRC_CTA_INIT_COUNT
	.align		4
.L_19705:
        /*01c0*/ 	.byte	0x02, 0x4a
	.zero		1
	.zero		1


	//----- nvinfo : EIATTR_EXIT_INSTR_OFFSETS
	.align		4
        /*01c4*/ 	.byte	0x04, 0x1c
        /*01c6*/ 	.short	(.L_19707 - .L_19706)


	//   ....[0]....
.L_19706:
        /*01c8*/ 	.word	0x00000050


	//   ....[1]....
        /*01cc*/ 	.word	0x00001ad0


	//----- nvinfo : EIATTR_MAX_THREADS
	.align		4
.L_19707:
        /*01d0*/ 	.byte	0x04, 0x05
        /*01d2*/ 	.short	(.L_19709 - .L_19708)
.L_19708:
        /*01d4*/ 	.word	0x00000080
        /*01d8*/ 	.word	0x00000001
        /*01dc*/ 	.word	0x00000001


	//----- nvinfo : EIATTR_CRS_STACK_SIZE
	.align		4
.L_19709:
        /*01e0*/ 	.byte	0x04, 0x1e
        /*01e2*/ 	.short	(.L_19711 - .L_19710)
.L_19710:
        /*01e4*/ 	.word	0x00000000


	//----- nvinfo : EIATTR_CBANK_PARAM_SIZE
	.align		4
.L_19711:
        /*01e8*/ 	.byte	0x03, 0x19
        /*01ea*/ 	.short	0x0034


	//----- nvinfo : EIATTR_PARAM_CBANK
	.align		4
        /*01ec*/ 	.byte	0x04, 0x0a
        /*01ee*/ 	.short	(.L_19713 - .L_19712)
	.align		4
.L_19712:
        /*01f0*/ 	.word	index@(.nv.constant0._Z9cuda_gemmIiLi128ELi2ELi1ELi128ELi32ELi32ELi64ELi1ELi1EEviiiPT_S1_S1_iii)
        /*01f4*/ 	.short	0x0380
        /*01f6*/ 	.short	0x0034


	//----- nvinfo : EIATTR_SW_WAR
	.align		4
.L_19713:
        /*01f8*/ 	.byte	0x04, 0x36
        /*01fa*/ 	.short	(.L_19715 - .L_19714)
.L_19714:
        /*01fc*/ 	.word	0x00000008
.L_19715:


//--------------------- .nv.info._Z9cuda_gemmIiLi128ELi2ELi1ELi128ELi32ELi32ELi64ELi1ELi0EEviiiPT_S1_S1_iii --------------------------
	.section	.nv.info._Z9cuda_gemmIiLi128ELi2ELi1ELi128ELi32ELi32ELi64ELi1ELi0EEviiiPT_S1_S1_iii,"",@"SHT_CUDA_INFO"
	.sectionflags	@""
	.align	4


	//----- nvinfo : EIATTR_CUDA_API_VERSION
	.align		4
        /*0000*/ 	.byte	0x04, 0x37
        /*0002*/ 	.short	(.L_19717 - .L_19716)
.L_19716:
        /*0004*/ 	.word	0x00000082


	//----- nvinfo : EIATTR_KPARAM_INFO
	.align		4
.L_19717:
        /*0008*/ 	.byte	0x04, 0x17
        /*000a*/ 	.short	(.L_19719 - .L_19718)
.L_19718:
        /*000c*/ 	.word	0x00000000
        /*0010*/ 	.short	0x0008
        /*0012*/ 	.short	0x0030
        /*0014*/ 	.byte	0x00, 0xf0, 0x11, 0x00


	//----- nvinfo : EIATTR_KPARAM_INFO
	.align		4
.L_19719:
        /*0018*/ 	.byte	0x04, 0x17
        /*001a*/ 	.short	(.L_19721 - .L_19720)
.L_19720:
        /*001c*/ 	.word	0x00000000
        /*0020*/ 	.short	0x0007
        /*0022*/ 	.short	0x002c
        /*0024*/ 	.byte	0x00, 0xf0, 0x11, 0x00


	//----- nvinfo : EIATTR_KPARAM_INFO
	.align		4
.L_19721:
        /*0028*/ 	.byte	0x04, 0x17
        /*002a*/ 	.short	(.L_19723 - .L_19722)
.L_19722:
        /*002c*/ 	.word	0x00000000
        /*0030*/ 	.short	0x0006
        /*0032*/ 	.short	0x0028
        /*0034*/ 	.byte	0x00, 0xf0, 0x11, 0x00


	//----- nvinfo : EIATTR_KPARAM_INFO
	.align		4
.L_19723:
        /*0038*/ 	.byte	0x04, 0x17
        /*003a*/ 	.short	(.L_19725 - .L_19724)
.L_19724:
        /*003c*/ 	.word	0x00000000
        /*0040*/ 	.short	0x0005
        /*0042*/ 	.short	0x0020
        /*0044*/ 	.byte	0x00, 0xf5, 0x21, 0x00


	//----- nvinfo : EIATTR_KPARAM_INFO
	.align		4
.L_19725:
        /*0048*/ 	.byte	0x04, 0x17
        /*004a*/ 	.short	(.L_19727 - .L_19726)
.L_19726:
        /*004c*/ 	.word	0x00000000
        /*0050*/ 	.short	0x0004
        /*0052*/ 	.short	0x0018
        /*0054*/ 	.byte	0x00, 0xf5, 0x21, 0x00


	//----- nvinfo : EIATTR_KPARAM_INFO
	.align		4
.L_19727:
        /*0058*/ 	.byte	0x04, 0x17
        /*005a*/ 	.short	(.L_19729 - .L_19728)
.L_19728:
        /*005c*/ 	.word	0x00000000
        /*0060*/ 	.short	0x0003
        /*0062*/ 	.short	0x0010
        /*0064*/ 	.byte	0x00, 0xf5, 0x21, 0x00


	//----- nvinfo : EIATTR_KPARAM_INFO
	.align		4
.L_19729:
        /*0068*/ 	.byte	0x04, 0x17
        /*006a*/ 	.short	(.L_19731 - .L_19730)
.L_19730:
        /*006c*/ 	.word	0x00000000
        /*0070*/ 	.short	0x0002
        /*0072*/ 	.short	0x0008
        /*0074*/ 	.byte	0x00, 0xf0, 0x11, 0x00


	//----- nvinfo : EIATTR_KPARAM_INFO
	.align		4
.L_19731:
        /*0078*/ 	.byte	0x04, 0x17
        /*007a*/ 	.short	(.L_19733 - .L_19732)
.L_19732:
        /*007c*/ 	.word	0x00000000
        /*0080*/ 	.short	0x0001
        /*0082*/ 	.short	0x0004
        /*0084*/ 	.byte	0x00, 0xf0, 0x11, 0x00


	//----- nvinfo : EIATTR_KPARAM_INFO
	.align		4
.L_19733:
        /*0088*/ 	.byte	0x04, 0x17
        /*008a*/ 	.short	(.L_19735 - .L_19734)
.L_19734:
        /*008c*/ 	.word	0x00000000
        /*0090*/ 	.short	0x0000
        /*0092*/ 	.short	0x0000
        /*0094*/ 	.byte	0x00, 0xf0, 0x11, 0x00


	//----- nvinfo : EIATTR_SPARSE_MMA_MASK
	.align		4
.L_19735:
        /*0098*/ 	.byte	0x03, 0x50
        /*009a*/ 	.short	0x0000


	//----- nvinfo : EIATTR_MAXREG_COUNT
	.align		4
        /*009c*/ 	.byte	0x03, 0x1b
        /*009e*/ 	.short	0x00ff


	//----- nvinfo : EIATTR_NUM_BARRIERS
	.align		4
        /*00a0*/ 	.byte	0x02, 0x4c
        /*00a2*/ 	.byte	0x01
	.zero		1


	//----- nvinfo : EIATTR_ANNOTATIONS
	.align		4
        /*00a4*/ 	.byte	0x04, 0x55
        /*00a6*/ 	.short	(.L_19737 - .L_19736)


	//   ....[0]....
.L_19736:
        /*00a8*/ 	.word	0x00000001
        /*00ac*/ 	.byte	0xc0, 0x07, 0x00, 0x00, 0x01, 0x00, 0x00, 0x00, 0x90, 0x08, 0x00, 0x00, 0x01, 0x00, 0x00, 0x00
        /*00bc*/ 	.byte	0xa0, 0x0c, 0x00, 0x00, 0x01, 0x00, 0x00, 0x00, 0xb0, 0x0e, 0x00, 0x00, 0x01, 0x00, 0x00, 0x00
        /*00cc*/ 	.byte	0x00, 0x12, 0x00, 0x00, 0x01, 0x00, 0x00, 0x00, 0x40, 0x2e, 0x00, 0x00, 0x01, 0x00, 0x00, 0x00
        /*00dc*/ 	.byte	0xc0, 0x2e, 0x00, 0x00


	//----- nvinfo : EIATTR_MERCURY_ISA_VERSION
	.align		4
.L_19737:
        /*00e0*/ 	.byte	0x03, 0x5f
        /*00e2*/ 	.short	0x0101


	//----- nvinfo : EIATTR_COOP_GROUP_MASK_REGIDS
	.align		4
        /*00e4*/ 	.byte	0x04, 0x29
        /*00e6*/ 	.short	(.L_19739 - .L_19738)


	//   ....[0]....
.L_19738:
        /*00e8*/ 	.word	0xffffffff


	//   ....[1]....
        /*00ec*/ 	.word	0xffffffff


	//   ....[2]....
        /*00f0*/ 	.word	0xffffffff


	//   ....[3]....
        /*00f4*/ 	.word	0xffffffff


	//   ....[4]....
        /*00f8*/ 	.word	0xffffffff


	//   ....[5]....
        /*00fc*/ 	.word	0xffffffff


	//   ....[6]....
        /*0100*/ 	.word	0xffffffff


	//   ....[7]....
        /*0104*/ 	.word	0xffffffff


	//   ....[8]....
        /*0108*/ 	.word	0xffffffff


	//   ....[9]....
        /*010c*/ 	.word	0xffffffff


	//   ....[10]....
        /*0110*/ 	.word	0xffffffff


	//   ....[11]....
        /*0114*/ 	.word	0xffffffff


	//   ....[12]....
        /*0118*/ 	.word	0xffffffff


	//   ....[13]....
        /*011c*/ 	.word	0xffffffff


	//   ....[14]....
        /*0120*/ 	.word	0xffffffff


	//   ....[15]....
        /*0124*/ 	.word	0xffffffff


	//   ....[16]....
        /*0128*/ 	.word	0xffffffff


	//   ....[17]....
        /*012c*/ 	.word	0x0500003f


	//   ....[18]....
        /*0130*/ 	.word	0x0500003f


	//   ....[19]....
        /*0134*/ 	.word	0x0500003f


	//   ....[20]....
        /*0138*/ 	.word	0x0500003f


	//   ....[21]....
        /*013c*/ 	.word	0x0500003f


	//   ....[22]....
        /*0140*/ 	.word	0x0500003f


	//   ....[23]....
        /*0144*/ 	.word	0x0500003f


	//   ....[24]....
        /*0148*/ 	.word	0x0500003f


	//   ....[25]....
        /*014c*/ 	.word	0x0500003f


	//   ....[26]....
        /*0150*/ 	.word	0x0500003f


	//   ....[27]....
        /*0154*/ 	.word	0x0500003f


	//   ....[28]....
        /*0158*/ 	.word	0x0500003f


	//   ....[29]....
        /*015c*/ 	.word	0x0500003f


	//   ....[30]....
        /*0160*/ 	.word	0x0500003f


	//   ....[31]....
        /*0164*/ 	.word	0x0500003f


	//   ....[32]....
        /*0168*/ 	.word	0x0500003f


	//----- nvinfo : EIATTR_COOP_GROUP_INSTR_OFFSETS
	.align		4
.L_19739:
        /*016c*/ 	.byte	0x04, 0x28
        /*016e*/ 	.short	(.L_19741 - .L_19740)


	//   ....[0]....
.L_19740:
        /*0170*/ 	.word	0x000022e0


	//   ....[1]....
        /*0174*/ 	.word	0x00002340


	//   ....[2]....
        /*0178*/ 	.word	0x000023a0


	//   ....[3]....
        /*017c*/ 	.word	0x00002400


	//   ....[4]....
        /*0180*/ 	.word	0x00002460


	//   ....[5]....
        /*0184*/ 	.word	0x000024c0


	//   ....[6]....
        /*0188*/ 	.word	0x00002520


	//   ....[7]....
        /*018c*/ 	.word	0x00002580


	//   ....[8]....
        /*0190*/ 	.word	0x000025e0


	//   ....[9]....
        /*0194*/ 	.word	0x00002640


	//   ....[10]....
        /*0198*/ 	.word	0x000026a0


	//   ....[11]....
        /*019c*/ 	.word	0x00002700


	//   ....[12]....
        /*01a0*/ 	.word	0x00002760


	//   ....[13]....
        /*01a4*/ 	.word	0x000027c0


	//   ....[14]....
        /*01a8*/ 	.word	0x00002820


	//   ....[15]....
        /*01ac*/ 	.word	0x00002880


	//   ....[16]....
        /*01b0*/ 	.word	0x00002d30


	//   ....[17]....
        /*01b4*/ 	.word	0x00003380


	//   ....[18]....
        /*01b8*/ 	.word	0x00003410


	//   ....[19]....
        /*01bc*/ 	.word	0x000034a0


	//   ....[20]....
        /*01c0*/ 	.word	0x00003530


	//   ....[21]....
        /*01c4*/ 	.word	0x000035c0


	//   ....[22]....
        /*01c8*/ 	.word	0x00003650


	//   ....[23]....
        /*01cc*/ 	.word	0x000036e0


	//   ....[24]....
        /*01d0*/ 	.word	0x00003770


	//   ....[25]....
        /*01d4*/ 	.word	0x00003800


	//   ....[26]....
        /*01d8*/ 	.word	0x00003890


	//   ....[27]....
        /*01dc*/ 	.word	0x00003920


	//   ....[28]....
        /*01e0*/ 	.word	0x000039b0


	//   ....[29]....
        /*01e4*/ 	.word	0x00003a40


	//   ....[30]....
        /*01e8*/ 	.word	0x00003ad0


	//   ....[31]....
        /*01ec*/ 	.word	0x00003b60


	//   ....[32]....
        /*01f0*/ 	.word	0x00003bf0


	//----- nvinfo : EIATTR_VRC_CTA_INIT_COUNT
	.align		4
.L_19741:
        /*01f4*/ 	.byte	0x02, 0x4a
	.zero		1
	.zero		1


	//----- nvinfo : EIATTR_EXIT_INSTR_OFFSETS
	.align		4
        /*01f8*/ 	.byte	0x04, 0x1c
        /*01fa*/ 	.short	(.L_19743 - .L_19742)


	//   ....[0]....
.L_19742:
        /*01fc*/ 	.word	0x00000250


	//   ....[1]....
        /*0200*/ 	.word	0x00003330


	//----- nvinfo : EIATTR_MAX_THREADS
	.align		4
.L_19743:
        /*0204*/ 	.byte	0x04, 0x05
        /*0206*/ 	.short	(.L_19745 - .L_19744)
.L_19744:
        /*0208*/ 	.word	0x00000080
        /*020c*/ 	.word	0x00000001
        /*0210*/ 	.word	0x00000001


	//----- nvinfo : EIATTR_CRS_STACK_SIZE
	.align		4
.L_19745:
        /*0214*/ 	.byte	0x04, 0x1e
        /*0216*/ 	.short	(.L_19747 - .L_19746)
.L_19746:
        /*0218*/ 	.word	0x00000000


	//----- nvinfo : EIATTR_CBANK_PARAM_SIZE
	.align		4
.L_19747:
        /*021c*/ 	.byte	0x03, 0x19
        /*021e*/ 	.short	0x0034


	//----- nvinfo : EIATTR_PARAM_CBANK
	.align		4
        /*0220*/ 	.byte	0x04, 0x0a
        /*0222*/ 	.short	(.L_19749 - .L_19748)
	.align		4
.L_19748:
        /*0224*/ 	.word	index@(.nv.constant0._Z9cuda_gemmIiLi128ELi2ELi1ELi128ELi32ELi32ELi64ELi1ELi0EEviiiPT_S1_S1_iii)
        /*0228*/ 	.short	0x0380
        /*022a*/ 	.short	0x0034


	//----- nvinfo : EIATTR_SW_WAR
	.align		4
.L_19749:
        /*022c*/ 	.byte	0x04, 0x36
        /*022e*/ 	.short	(.L_19751 - .L_19750)
.L_19750:
        /*0230*/ 	.word	0x00000008
.L_19751:


//--------------------- .nv.info._Z9cuda_gemmIiLi128ELi2ELi1ELi128ELi32ELi32ELi64ELi0ELi1EEviiiPT_S1_S1_iii --------------------------
	.section	.nv.info._Z9cuda_gemmIiLi128ELi2ELi1ELi128ELi32ELi32ELi64ELi0ELi1EEviiiPT_S1_S1_iii,"",@"SHT_CUDA_INFO"
	.sectionflags	@""
	.align	4


	//----- nvinfo : EIATTR_CUDA_API_VERSION
	.align		4
        /*0000*/ 	.byte	0x04, 0x37
        /*0002*/ 	.short	(.L_19753 - .L_19752)
.L_19752:
        /*0004*/ 	.word	0x00000082


	//----- nvinfo : EIATTR_KPARAM_INFO
	.align		4
.L_19753:
        /*0008*/ 	.byte	0x04, 0x17
        /*000a*/ 	.short	(.L_19755 - .L_19754)
.L_19754:
        /*000c*/ 	.word	0x00000000
        /*0010*/ 	.short	0x0008
        /*0012*/ 	.short	0x0030
        /*0014*/ 	.byte	0x00, 0xf0, 0x11, 0x00


	//----- nvinfo : EIATTR_KPARAM_INFO
	.align		4
.L_19755:
        /*0018*/ 	.byte	0x04, 0x17
        /*001a*/ 	.short	(.L_19757 - .L_19756)
.L_19756:
        /*001c*/ 	.word	0x00000000
        /*0020*/ 	.short	0x0007
        /*0022*/ 	.short	0x002c
        /*0024*/ 	.byte	0x00, 0xf0, 0x11, 0x00


	//----- nvinfo : EIATTR_KPARAM_INFO
	.align		4
.L_19757:
        /*0028*/ 	.byte	0x04, 0x17
        /*002a*/ 	.short	(.L_19759 - .L_19758)
.L_19758:
        /*002c*/ 	.word	0x00000000
        /*0030*/ 	.short	0x0006
        /*0032*/ 	.short	0x0028
        /*0034*/ 	.byte	0x00, 0xf0, 0x11, 0x00


	//----- nvinfo : EIATTR_KPARAM_INFO
	.align		4
.L_19759:
        /*0038*/ 	.byte	0x04, 0x17
        /*003a*/ 	.short	(.L_19761 - .L_19760)
.L_19760:
        /*003c*/ 	.word	0x00000000
        /*0040*/ 	.short	0x0005
        /*0042*/ 	.short	0x0020
        /*0044*/ 	.byte	0x00, 0xf5, 0x21, 0x00


	//----- nvinfo : EIATTR_KPARAM_INFO
	.align		4
.L_19761:
        /*0048*/ 	.byte	0x04, 0x17
        /*004a*/ 	.short	(.L_19763 - .L_19762)
.L_19762:
        /*004c*/ 	.word	0x00000000
        /*0050*/ 	.short	0x0004
        /*0052*/ 	.short	0x0018
        /*0054*/ 	.byte	0x00, 0xf5, 0x21, 0x00


	//----- nvinfo : EIATTR_KPARAM_INFO
	.align		4
.L_19763:
        /*0058*/ 	.byte	0x04, 0x17
        /*005a*/ 	.short	(.L_19765 - .L_19764)
.L_19764:
        /*005c*/ 	.word	0x00000000
        /*0060*/ 	.short	0x0003
        /*0062*/ 	.short	0x0010
        /*0064*/ 	.byte	0x00, 0xf5, 0x21, 0x00


	//----- nvinfo : EIATTR_KPARAM_INFO
	.align		4
.L_19765:
        /*0068*/ 	.byte	0x04, 0x17
        /*006a*/ 	.short	(.L_19767 - .L_19766)
.L_19766:
        /*006c*/ 	.word	0x00000000
        /*0070*/ 	.short	0x0002
        /*0072*/ 	.short	0x0008
        /*0074*/ 	.byte	0x00, 0xf0, 0x11, 0x00


	//----- nvinfo : EIATTR_KPARAM_INFO
	.align		4
.L_19767:
        /*0078*/ 	.byte	0x04, 0x17
        /*007a*/ 	.short	(.L_19769 - .L_19768)
.L_19768:
        /*007c*/ 	.word	0x00000000
        /*0080*/ 	.short	0x0001
        /*0082*/ 	.short	0x0004
        /*0084*/ 	.byte	0x00, 0xf0, 0x11, 0x00


	//----- nvinfo : EIATTR_KPARAM_INFO
	.align		4
.L_19769:
        /*0088*/ 	.byte	0x04, 0x17
        /*008a*/ 	.short	(.L_19771 - .L_19770)
.L_19770:
        /*008c*/ 	.word	0x00000000
        /*0090*/ 	.short	0x0000
        /*0092*/ 	.short	0x0000
        /*0094*/ 	.byte	0x00, 0xf0, 0x11, 0x00


	//----- nvinfo : EIATTR_SPARSE_MMA_MASK
	.align		4
.L_19771:
        /*0098*/ 	.byte	0x03, 0x50
        /*009a*/ 	.short	0x0000


	//----- nvinfo : EIATTR_MAXREG_COUNT
	.align		4
        /*009c*/ 	.byte	0x03, 0x1b
        /*009e*/ 	.short	0x00ff


	//----- nvinfo : EIATTR_NUM_BARRIERS
	.align		4
        /*00a0*/ 	.byte	0x02, 0x4c
        /*00a2*/ 	.byte	0x01
	.zero		1


	//----- nvinfo : EIATTR_MERCURY_ISA_VERSION
	.align		4
        /*00a4*/ 	.byte	0x03, 0x5f
        /*00a6*/ 	.short	0x0101


	//----- nvinfo : EIATTR_COOP_GROUP_MASK_REGIDS
	.align		4
        /*00a8*/ 	.byte	0x04, 0x29
        /*00aa*/ 	.short	(.L_19773 - .L_19772)


	//   ....[0]....
.L_19772:
        /*00ac*/ 	.word	0xffffffff


	//   ....[1]....
        /*00b0*/ 	.word	0xffffffff


	//   ....[2]....
        /*00b4*/ 	.word	0xffffffff


	//   ....[3]....
        /*00b8*/ 	.word	0xffffffff


	//   ....[4]....
        /*00bc*/ 	.word	0xffffffff


	//   ....[5]....
        /*00c0*/ 	.word	0xffffffff


	//   ....[6]....
        /*00c4*/ 	.word	0xffffffff


	//   ....[7]....
        /*00c8*/ 	.word	0xffffffff


	//   ....[8]....
        /*00cc*/ 	.word	0xffffffff


	//   ....[9]....
        /*00d0*/ 	.word	0xffffffff


	//   ....[10]....
        /*00d4*/ 	.word	0xffffffff


	//   ....[11]....
        /*00d8*/ 	.word	0xffffffff


	//   ....[12]....
        /*00dc*/ 	.word	0xffffffff


	//   ....[13]....
        /*00e0*/ 	.word	0xffffffff


	//   ....[14]....
        /*00e4*/ 	.word	0xffffffff


	//   ....[15]....
        /*00e8*/ 	.word	0xffffffff


	//   ....[16]....
        /*00ec*/ 	.word	0xffffffff


	//   ....[17]....
        /*00f0*/ 	.word	0xffffffff


	//   ....[18]....
        /*00f4*/ 	.word	0xffffffff


	//   ....[19]....
        /*00f8*/ 	.word	0xffffffff


	//   ....[20]....
        /*00fc*/ 	.word	0xffffffff


	//   ....[21]....
        /*0100*/ 	.word	0xffffffff


	//   ....[22]....
        /*0104*/ 	.word	0xffffffff


	//   ....[23]....
        /*0108*/ 	.word	0xffffffff


	//   ....[24]....
        /*010c*/ 	.word	0xffffffff


	//   ....[25]....
        /*0110*/ 	.word	0xffffffff


	//   ....[26]....
        /*0114*/ 	.word	0xffffffff


	//   ....[27]....
        /*0118*/ 	.word	0xffffffff


	//   ....[28]....
        /*011c*/ 	.word	0xffffffff


	//   ....[29]....
        /*0120*/ 	.word	0xffffffff


	//   ....[30]....
        /*0124*/ 	.word	0xffffffff


	//   ....[31]....
        /*0128*/ 	.word	0xffffffff


	//   ....[32]....
        /*012c*/ 	.word	0xffffffff


	//   ....[33]....
        /*0130*/ 	.word	0xffffffff


	//----- nvinfo : EIATTR_COOP_GROUP_INSTR_OFFSETS
	.align		4
.L_19773:
        /*0134*/ 	.byte	0x04, 0x28
        /*0136*/ 	.short	(.L_19775 - .L_19774)


	//   ....[0]....
.L_19774:
        /*0138*/ 	.word	0x00000f90


	//   ....[1]....
        /*013c*/ 	.word	0x00000fa0


	//   ....[2]....
        /*0140*/ 	.word	0x00000fb0


	//   ....[3]....
        /*0144*/ 	.word	0x00000fc0


	//   ....[4]....
        /*0148*/ 	.word	0x00001050


	//   ....[5]....
        /*014c*/ 	.word	0x00001060


	//   ....[6]....
        /*0150*/ 	.word	0x00001070


	//   ....[7]....
        /*0154*/ 	.word	0x000010b0


	//   ....[8]....
        /*0158*/ 	.word	0x00001130


	//   ....[9]....
        /*015c*/ 	.word	0x00001140


	//   ....[10]....
        /*0160*/ 	.word	0x00001160


	//   ....[11]....
        /*0164*/ 	.word	0x00001170


	//   ....[12]....
        /*0168*/ 	.word	0x00001220


	//   ....[13]....
        /*016c*/ 	.word	0x00001230


	//   ....[14]....
        /*0170*/ 	.word	0x00001240


	//   ....[15]....
        /*0174*/ 	.word	0x00001250


	//   ....[16]....
        /*0178*/ 	.word	0x000012c0


	//   ....[17]....
        /*017c*/ 	.word	0x00001450


	//   ....[18]....
        /*0180*/ 	.word	0x00001460


	//   ....[19]....
        /*0184*/ 	.word	0x00001470


	//   ....[20]....
        /*0188*/ 	.word	0x00001480


	//   ....[21]....
        /*018c*/ 	.word	0x000014a0


	//   ....[22]....
        /*0190*/ 	.word	0x000014d0


	//   ....[23]....
        /*0194*/ 	.word	0x000014f0


	//   ....[24]....
        /*0198*/ 	.word	0x00001550


	//   ....[25]....
        /*019c*/ 	.word	0x00001590


	//   ....[26]....
        /*01a0*/ 	.word	0x000015a0


	//   ....[27]....
        /*01a4*/ 	.word	0x000015b0


	//   ....[28]....
        /*01a8*/ 	.word	0x000015d0


	//   ....[29]....
        /*01ac*/ 	.word	0x00001660


	//   ....[30]....
        /*01b0*/ 	.word	0x00001690


	//   ....[31]....
        /*01b4*/ 	.word	0x000016a0


	//   ....[32]....
        /*01b8*/ 	.word	0x000016b0


	//   ....[33]....
        /*01bc*/ 	.word	0x00001730


	//----- nvinfo : EIATTR_VRC_CTA_INIT_COUNT
	.align		4
.L_19775:
        /*01c0*/ 	.byte	0x02, 0x4a
	.zero		1
	.zero		1


	//----- nvinfo : EIATTR_EXIT_INSTR_OFFSETS
	.align		4
        /*01c4*/ 	.byte	0x04, 0x1c
        /*01c6*/ 	.short	(.L_19777 - .L_19776)


	//   ....[0]....
.L_19776:
        /*01c8*/ 	.word	0x00000050


	//   ....[1]....
        /*01cc*/ 	.word	0x00001c40


	//----- nvinfo : EIATTR_MAX_THREADS
	.align		4
.L_19777:
        /*01d0*/ 	.byte	0x04, 0x05
        /*01d2*/ 	.short	(.L_19779 - .L_19778)
.L_19778:
        /*01d4*/ 	.word	0x00000080
        /*01d8*/ 	.word	0x00000001
        /*01dc*/ 	.word	0x00000001


	//----- nvinfo : EIATTR_CRS_STACK_SIZE
	.align		4
.L_19779:
        /*01e0*/ 	.byte	0x04, 0x1e
        /*01e2*/ 	.short	(.L_19781 - .L_19780)
.L_19780:
        /*01e4*/ 	.word	0x00000000


	//----- nvinfo : EIATTR_CBANK_PARAM_SIZE
	.align		4
.L_19781:
        /*01e8*/ 	.byte	0x03, 0x19
        /*01ea*/ 	.short	0x0034


	//----- nvinfo : EIATTR_PARAM_CBANK
	.align		4
        /*01ec*/ 	.byte	0x04, 0x0a
        /*01ee*/ 	.short	(.L_19783 - .L_19782)
	.align		4
.L_19782:
        /*01f0*/ 	.word	index@(.nv.constant0._Z9cuda_gemmIiLi128ELi2ELi1ELi128ELi32ELi32ELi64ELi0ELi1EEviiiPT_S1_S1_iii)
        /*01f4*/ 	.short	0x0380
        /*01f6*/ 	.short	0x0034


	//----- nvinfo : EIATTR_SW_WAR
	.align		4
.L_19783:
        /*01f8*/ 	.byte	0x04, 0x36
        /*01fa*/ 	.short	(.L_19785 - .L_19784)
.L_19784:
        /*01fc*/ 	.word	0x00000008
.L_19785:


//--------------------- .nv.info._Z9cuda_gemmIiLi128ELi2ELi1ELi128ELi32ELi32ELi64ELi0ELi0EEviiiPT_S1_S1_iii --------------------------
	.section	.nv.info._Z9cuda_gemmIiLi128ELi2ELi1ELi128ELi32ELi32ELi64ELi0ELi0EEviiiPT_S1_S1_iii,"",@"SHT_CUDA_INFO"
	.sectionflags	@""
	.align	4


	//----- nvinfo : EIATTR_CUDA_API_VERSION
	.align		4
        /*0000*/ 	.byte	0x04, 0x37
        /*0002*/ 	.short	(.L_19787 - .L_19786)
.L_19786:
        /*0004*/ 	.word	0x00000082


	//----- nvinfo : EIATTR_KPARAM_INFO
	.align		4
.L_19787:
        /*0008*/ 	.byte	0x04, 0x17
        /*000a*/ 	.short	(.L_19789 - .L_19788)
.L_19788:
        /*000c*/ 	.word	0x00000000
        /*0010*/ 	.short	0x0008
        /*0012*/ 	.short	0x0030
        /*0014*/ 	.byte	0x00, 0xf0, 0x11, 0x00


	//----- nvinfo : EIATTR_KPARAM_INFO
	.align		4
.L_19789:
        /*0018*/ 	.byte	0x04, 0x17
        /*001a*/ 	.short	(.L_19791 - .L_19790)
.L_19790:
        /*001c*/ 	.word	0x00000000
        /*0020*/ 	.short	0x0007
        /*0022*/ 	.short	0x002c
        /*0024*/ 	.byte	0x00, 0xf0, 0x11, 0x00


	//----- nvinfo : EIATTR_KPARAM_INFO
	.align		4
.L_19791:
        /*0028*/ 	.byte	0x04, 0x17
        /*002a*/ 	.short	(.L_19793 - .L_19792)
.L_19792:
        /*002c*/ 	.word	0x00000000
        /*0030*/ 	.short	0x0006
        /*0032*/ 	.short	0x0028
        /*0034*/ 	.byte	0x00, 0xf0, 0x11, 0x00


	//----- nvinfo : EIATTR_KPARAM_INFO
	.align		4
.L_19793:
        /*0038*/ 	.byte	0x04, 0x17
        /*003a*/ 	.short	(.L_19795 - .L_19794)
.L_19794:
        /*003c*/ 	.word	0x00000000
        /*0040*/ 	.short	0x0005
        /*0042*/ 	.short	0x0020
        /*0044*/ 	.byte	0x00, 0xf5, 0x21, 0x00


	//----- nvinfo : EIATTR_KPARAM_INFO
	.align		4
.L_19795:
        /*0048*/ 	.byte	0x04, 0x17
        /*004a*/ 	.short	(.L_19797 - .L_19796)
.L_19796:
        /*004c*/ 	.word	0x00000000
        /*0050*/ 	.short	0x0004
        /*0052*/ 	.short	0x0018
        /*0054*/ 	.byte	0x00, 0xf5, 0x21, 0x00


	//----- nvinfo : EIATTR_KPARAM_INFO
	.align		4
.L_19797:
        /*0058*/ 	.byte	0x04, 0x17
        /*005a*/ 	.short	(.L_19799 - .L_19798)
.L_19798:
        /*005c*/ 	.word	0x00000000
        /*0060*/ 	.short	0x0003
        /*0062*/ 	.short	0x0010
        /*0064*/ 	.byte	0x00, 0xf5, 0x21, 0x00


	//----- nvinfo : EIATTR_KPARAM_INFO
	.align		4
.L_19799:
        /*0068*/ 	.byte	0x04, 0x17
        /*006a*/ 	.short	(.L_19801 - .L_19800)
.L_19800:
        /*006c*/ 	.word	0x00000000
        /*0070*/ 	.short	0x0002
        /*0072*/ 	.short	0x0008
        /*0074*/ 	.byte	0x00, 0xf0, 0x11, 0x00


	//----- nvinfo : EIATTR_KPARAM_INFO
	.align		4
.L_19801:
        /*0078*/ 	.byte	0x04, 0x17
        /*007a*/ 	.short	(.L_19803 - .L_19802)
.L_19802:
        /*007c*/ 	.word	0x00000000
        /*0080*/ 	.short	0x0001
        /*0082*/ 	.short	0x0004
        /*0084*/ 	.byte	0x00, 0xf0, 0x11, 0x00


	//----- nvinfo : EIATTR_KPARAM_INFO
	.align		4
.L_19803:
        /*0088*/ 	.byte	0x04, 0x17
        /*008a*/ 	.short	(.L_19805 - .L_19804)
.L_19804:
        /*008c*/ 	.word	0x00000000
        /*0090*/ 	.short	0x0000
        /*0092*/ 	.short	0x0000
        /*0094*/ 	.byte	0x00, 0xf0, 0x11, 0x00


	//----- nvinfo : EIATTR_SPARSE_MMA_MASK
	.align		4
.L_19805:
        /*0098*/ 	.byte	0x03, 0x50
        /*009a*/ 	.short	0x0000


	//----- nvinfo : EIATTR_MAXREG_COUNT
	.align		4
        /*009c*/ 	.byte	0x03, 0x1b
        /*009e*/ 	.short	0x00ff


	//----- nvinfo : EIATTR_NUM_BARRIERS
	.align		4
        /*00a0*/ 	.byte	0x02, 0x4c
        /*00a2*/ 	.byte	0x01
	.zero		1


	//----- nvinfo : EIATTR_MERCURY_ISA_VERSION
	.align		4
        /*00a4*/ 	.byte	0x03, 0x5f
        /*00a6*/ 	.short	0x0101


	//----- nvinfo : EIATTR_COOP_GROUP_MASK_REGIDS
	.align		4
        /*00a8*/ 	.byte	0x04, 0x29
        /*00aa*/ 	.short	(.L_19807 - .L_19806)


	//   ....[0]....
.L_19806:
        /*00ac*/ 	.word	0xffffffff


	//   ....[1]....
        /*00b0*/ 	.word	0xffffffff


	//   ....[2]....
        /*00b4*/ 	.word	0xffffffff


	//   ....[3]....
        /*00b8*/ 	.word	0xffffffff


	//   ....[4]....
        /*00bc*/ 	.word	0xffffffff


	//   ....[5]....
        /*00c0*/ 	.word	0xffffffff


	//   ....[6]....
        /*00c4*/ 	.word	0xffffffff


	//   ....[7]....
        /*00c8*/ 	.word	0xffffffff


	//   ....[8]....
        /*00cc*/ 	.word	0xffffffff


	//   ....[9]....
        /*00d0*/ 	.word	0xffffffff


	//   ....[10]....
        /*00d4*/ 	.word	0xffffffff


	//   ....[11]....
        /*00d8*/ 	.word	0xffffffff


	//   ....[12]....
        /*00dc*/ 	.word	0xffffffff


	//   ....[13]....
        /*00e0*/ 	.word	0xffffffff


	//   ....[14]....
        /*00e4*/ 	.word	0xffffffff


	//   ....[15]....
        /*00e8*/ 	.word	0xffffffff


	//   ....[16]....
        /*00ec*/ 	.word	0xffffffff


	//   ....[17]....
        /*00f0*/ 	.word	0x0500001d


	//   ....[18]....
        /*00f4*/ 	.word	0x0500001d


	//   ....[19]....
        /*00f8*/ 	.word	0x0500001d


	//   ....[20]....
        /*00fc*/ 	.word	0x0500001d


	//   ....[21]....
        /*0100*/ 	.word	0x0500001d


	//   ....[22]....
        /*0104*/ 	.word	0x0500001d


	//   ....[23]....
        /*0108*/ 	.word	0x0500001d


	//   ....[24]....
        /*010c*/ 	.word	0x0500001d


	//   ....[25]....
        /*0110*/ 	.word	0x0500001d


	//   ....[26]....
        /*0114*/ 	.word	0x0500001d


	//   ....[27]....
        /*0118*/ 	.word	0x0500001d


	//   ....[28]....
        /*011c*/ 	.word	0x0500001d


	//   ....[29]....
        /*0120*/ 	.word	0x0500001d


	//   ....[30]....
        /*0124*/ 	.word	0x0500001d


	//   ....[31]....
        /*0128*/ 	.word	0x0500001d


	//   ....[32]....
        /*012c*/ 	.word	0x0500001d


	//----- nvinfo : EIATTR_COOP_GROUP_INSTR_OFFSETS
	.align		4
.L_19807:
        /*0130*/ 	.byte	0x04, 0x28
        /*0132*/ 	.short	(.L_19809 - .L_19808)


	//   ....[0]....
.L_19808:
        /*0134*/ 	.word	0x00002120


	//   ....[1]....
        /*0138*/ 	.word	0x00002180


	//   ....[2]....
        /*013c*/ 	.word	0x000021e0


	//   ....[3]....
        /*0140*/ 	.word	0x00002240


	//   ....[4]....
        /*0144*/ 	.word	0x000022a0


	//   ....[5]....
        /*0148*/ 	.word	0x00002300


	//   ....[6]....
        /*014c*/ 	.word	0x00002360


	//   ....[7]....
        /*0150*/ 	.word	0x000023c0


	//   ....[8]....
        /*0154*/ 	.word	0x00002420


	//   ....[9]....
        /*0158*/ 	.word	0x00002480


	//   ....[10]....
        /*015c*/ 	.word	0x000024e0


	//   ....[11]....
        /*0160*/ 	.word	0x00002540


	//   ....[12]....
        /*0164*/ 	.word	0x000025a0


	//   ....[13]....
        /*0168*/ 	.word	0x00002600


	//   ....[14]....
        /*016c*/ 	.word	0x00002660


	//   ....[15]....
        /*0170*/ 	.word	0x000026c0


	//   ....[16]....
        /*0174*/ 	.word	0x00002b80


	//   ....[17]....
        /*0178*/ 	.word	0x00003c70


	//   ....[18]....
        /*017c*/ 	.word	0x00003cf0


	//   ....[19]....
        /*0180*/ 	.word	0x00003d80


	//   ....[20]....
        /*0184*/ 	.word	0x00003e10


	//   ....[21]....
        /*0188*/ 	.word	0x00003ea0


	//   ....[22]....
        /*018c*/ 	.word	0x00003f30


	//   ....[23]....
        /*0190*/ 	.word	0x00003fc0


	//   ....[24]....
        /*0194*/ 	.word	0x00004050


	//   ....[25]....
        /*0198*/ 	.word	0x000040e0


	//   ....[26]....
        /*019c*/ 	.word	0x00004170


	//   ....[27]....
        /*01a0*/ 	.word	0x00004200


	//   ....[28]....
        /*01a4*/ 	.word	0x00004290


	//   ....[29]....
        /*01a8*/ 	.word	0x00004320


	//   ....[30]....
        /*01ac*/ 	.word	0x000043b0


	//   ....[31]....
        /*01b0*/ 	.word	0x00004440


	//   ....[32]....
        /*01b4*/ 	.word	0x000044d0


	//----- nvinfo : EIATTR_VRC_CTA_INIT_COUNT
	.align		4
.L_19809:
        /*01b8*/ 	.byte	0x02, 0x4a
	.zero		1
	.zero		1


	//----- nvinfo : EIATTR_EXIT_INSTR_OFFSETS
	.align		4
        /*01bc*/ 	.byte	0x04, 0x1c
        /*01be*/ 	.short	(.L_19811 - .L_19810)


	//   ....[0]....
.L_19810:
        /*01c0*/ 	.word	0x000001f0


	//   ....[1]....
        /*01c4*/ 	.word	0x00003c20


	//----- nvinfo : EIATTR_MAX_THREADS
	.align		4
.L_19811:
        /*01c8*/ 	.byte	0x04, 0x05
        /*01ca*/ 	.short	(.L_19813 - .L_19812)
.L_19812:
        /*01cc*/ 	.word	0x00000080
        /*01d0*/ 	.word	0x00000001
        /*01d4*/ 	.word	0x00000001


	//----- nvinfo : EIATTR_CRS_STACK_SIZE
	.align		4
.L_19813:
        /*01d8*/ 	.byte	0x04, 0x1e
        /*01da*/ 	.short	(.L_19815 - .L_19814)
.L_19814:
        /*01dc*/ 	.word	0x00000000


	//----- nvinfo : EIATTR_CBANK_PARAM_SIZE
	.align		4
.L_19815:
        /*01e0*/ 	.byte	0x03, 0x19
        /*01e2*/ 	.short	0x0034


	//----- nvinfo : EIATTR_PARAM_CBANK
	.align		4
        /*01e4*/ 	.byte	0x04, 0x0a
        /*01e6*/ 	.short	(.L_19817 - .L_19816)
	.align		4
.L_19816:
        /*01e8*/ 	.word	index@(.nv.constant0._Z9cuda_gemmIiLi128ELi2ELi1ELi128ELi32ELi32ELi64ELi0ELi0EEviiiPT_S1_S1_iii)
        /*01ec*/ 	.short	0x0380
        /*01ee*/ 	.short	0x0034


	//----- nvinfo : EIATTR_SW_WAR
	.align		4
.L_19817:
        /*01f0*/ 	.byte	0x04, 0x36
        /*01f2*/ 	.short	(.L_19819 - .L_19818)
.L_19818:
        /*01f4*/ 	.word	0x00000008
.L_19819:


//--------------------- .nv.info._Z9cuda_gemmIiLi128ELi2ELi1ELi128ELi16ELi16ELi64ELi1ELi1EEviiiPT_S1_S1_iii --------------------------
	.section	.nv.info._Z9cuda_gemmIiLi128ELi2ELi1ELi128ELi16ELi16ELi64ELi1ELi1EEviiiPT_S1_S1_iii,"",@"SHT_CUDA_INFO"
	.sectionflags	@""
	.align	4


	//----- nvinfo : EIATTR_CUDA_API_VERSION
	.align		4
        /*0000*/ 	.byte	0x04, 0x37
        /*0002*/ 	.short	(.L_19821 - .L_19820)
.L_19820:
        /*0004*/ 	.word	0x00000082


	//----- nvinfo : EIATTR_KPARAM_INFO
	.align		4
.L_19821:
        /*0008*/ 	.byte	0x04, 0x17
        /*000a*/ 	.short	(.L_19823 - .L_19822)
.L_19822:
        /*000c*/ 	.word	0x00000000
        /*0010*/ 	.short	0x0008
        /*0012*/ 	.short	0x0030
        /*0014*/ 	.byte	0x00, 0xf0, 0x11, 0x00


	//----- nvinfo : EIATTR_KPARAM_INFO
	.align		4
.L_19823:
        /*0018*/ 	.byte	0x04, 0x17
        /*001a*/ 	.short	(.L_19825 - .L_19824)
.L_19824:
        /*001c*/ 	.word	0x00000000
        /*0020*/ 	.short	0x0007
        /*0022*/ 	.short	0x002c
        /*0024*/ 	.byte	0x00, 0xf0, 0x11, 0x00


	//----- nvinfo : EIATTR_KPARAM_INFO
	.align		4
.L_19825:
        /*0028*/ 	.byte	0x04, 0x17
        /*002a*/ 	.short	(.L_19827 - .L_19826)
.L_19826:
        /*002c*/ 	.word	0x00000000
        /*0030*/ 	.short	0x0006
        /*0032*/ 	.short	0x0028
        /*0034*/ 	.byte	0x00, 0xf0, 0x11, 0x00


	//----- nvinfo : EIATTR_KPARAM_INFO
	.align		4
.L_19827:
        /*0038*/ 	.byte	0x04, 0x17
        /*003a*/ 	.short	(.L_19829 - .L_19828)
.L_19828:
        /*003c*/ 	.word	0x00000000
        /*0040*/ 	.short	0x0005
        /*0042*/ 	.short	0x0020
        /*0044*/ 	.byte	0x00, 0xf5, 0x21, 0x00


	//----- nvinfo : EIATTR_KPARAM_INFO
	.align		4
.L_19829:
        /*0048*/ 	.byte	0x04, 0x17
        /*004a*/ 	.short	(.L_19831 - .L_19830)
.L_19830:
        /*004c*/ 	.word	0x00000000
        /*0050*/ 	.short	0x0004
        /*0052*/ 	.short	0x0018
        /*0054*/ 	.byte	0x00, 0xf5, 0x21, 0x00


	//----- nvinfo : EIATTR_KPARAM_INFO
	.align		4
.L_19831:
        /*0058*/ 	.byte	0x04, 0x17
        /*005a*/ 	.short	(.L_19833 - .L_19832)
.L_19832:
        /*005c*/ 	.word	0x00000000
        /*0060*/ 	.short	0x0003
        /*0062*/ 	.short	0x0010
        /*0064*/ 	.byte	0x00, 0xf5, 0x21, 0x00


	//----- nvinfo : EIATTR_KPARAM_INFO
	.align		4
.L_19833:
        /*0068*/ 	.byte	0x04, 0x17
        /*006a*/ 	.short	(.L_19835 - .L_19834)
.L_19834:
        /*006c*/ 	.word	0x00000000
        /*0070*/ 	.short	0x0002
        /*0072*/ 	.short	0x0008
        /*0074*/ 	.byte	0x00, 0xf0, 0x11, 0x00


	//----- nvinfo : EIATTR_KPARAM_INFO
	.align		4
.L_19835:
        /*0078*/ 	.byte	0x04, 0x17
        /*007a*/ 	.short	(.L_19837 - .L_19836)
.L_19836:
        /*007c*/ 	.word	0x00000000
        /*0080*/ 	.short	0x0001
        /*0082*/ 	.short	0x0004
        /*0084*/ 	.byte	0x00, 0xf0, 0x11, 0x00


	//----- nvinfo : EIATTR_KPARAM_INFO
	.align		4
.L_19837:
        /*0088*/ 	.byte	0x04, 0x17
        /*008a*/ 	.short	(.L_19839 - .L_19838)
.L_19838:
        /*008c*/ 	.word	0x00000000
        /*0090*/ 	.short	0x0000
        /*0092*/ 	.short	0x0000
        /*0094*/ 	.byte	0x00, 0xf0, 0x11, 0x00


	//----- nvinfo : EIATTR_SPARSE_MMA_MASK
	.align		4
.L_19839:
        /*0098*/ 	.byte	0x03, 0x50
        /*009a*/ 	.short	0x0000


	//----- nvinfo : EIATTR_MAXREG_COUNT
	.align		4
        /*009c*/ 	.byte	0x03, 0x1b
        /*009e*/ 	.short	0x00ff


	//----- nvinfo : EIATTR_NUM_BARRIERS
	.align		4
        /*00a0*/ 	.byte	0x02, 0x4c
        /*00a2*/ 	.byte	0x01
	.zero		1


	//----- nvinfo : EIATTR_MERCURY_ISA_VERSION
	.align		4
        /*00a4*/ 	.byte	0x03, 0x5f
        /*00a6*/ 	.short	0x0101


	//----- nvinfo : EIATTR_COOP_GROUP_MASK_REGIDS
	.align		4
        /*00a8*/ 	.byte	0x04, 0x29
        /*00aa*/ 	.short	(.L_19841 - .L_19840)


	//   ....[0]....
.L_19840:
        /*00ac*/ 	.word	0xffffffff


	//   ....[1]....
        /*00b0*/ 	.word	0xffffffff


	//   ....[2]....
        /*00b4*/ 	.word	0xffffffff


	//   ....[3]....
        /*00b8*/ 	.word	0xffffffff


	//   ....[4]....
        /*00bc*/ 	.word	0xffffffff


	//   ....[5]....
        /*00c0*/ 	.word	0xffffffff


	//   ....[6]....
        /*00c4*/ 	.word	0xffffffff


	//   ....[7]....
        /*00c8*/ 	.word	0xffffffff


	//   ....[8]....
        /*00cc*/ 	.word	0xffffffff


	//   ....[9]....
        /*00d0*/ 	.word	0xffffffff


	//   ....[10]....
        /*00d4*/ 	.word	0xffffffff


	//   ....[11]....
        /*00d8*/ 	.word	0xffffffff


	//   ....[12]....
        /*00dc*/ 	.word	0xffffffff


	//   ....[13]....
        /*00e0*/ 	.word	0xffffffff


	//   ....[14]....
        /*00e4*/ 	.word	0xffffffff


	//   ....[15]....
        /*00e8*/ 	.word	0xffffffff


	//----- nvinfo : EIATTR_COOP_GROUP_INSTR_OFFSETS
	.align		4
.L_19841:
        /*00ec*/ 	.byte	0x04, 0x28
        /*00ee*/ 	.short	(.L_19843 - .L_19842)


	//   ....[0]....
.L_19842:
        /*00f0*/ 	.word	0x00000ee0


	//   ....[1]....
        /*00f4*/ 	.word	0x00000ef0


	//   ....[2]....
        /*00f8*/ 	.word	0x00000f00


	//   ....[3]....
        /*00fc*/ 	.word	0x00000f10


	//   ....[4]....
        /*0100*/ 	.word	0x00000f20


	//   ....[5]....
        /*0104*/ 	.word	0x00000f40


	//   ....[6]....
        /*0108*/ 	.word	0x00001050


	//   ....[7]....
        /*010c*/ 	.word	0x00001070


	//   ....[8]....
        /*0110*/ 	.word	0x00001080


	//   ....[9]....
        /*0114*/ 	.word	0x00001090


	//   ....[10]....
        /*0118*/ 	.word	0x000010a0


	//   ....[11]....
        /*011c*/ 	.word	0x000011d0


	//   ....[12]....
        /*0120*/ 	.word	0x000011f0


	//   ....[13]....
        /*0124*/ 	.word	0x00001220


	//   ....[14]....
        /*0128*/ 	.word	0x00001230


	//   ....[15]....
        /*012c*/ 	.word	0x00001240


	//----- nvinfo : EIATTR_VRC_CTA_INIT_COUNT
	.align		4
.L_19843:
        /*0130*/ 	.byte	0x02, 0x4a
	.zero		1
	.zero		1


	//----- nvinfo : EIATTR_EXIT_INSTR_OFFSETS
	.align		4
        /*0134*/ 	.byte	0x04, 0x1c
        /*0136*/ 	.short	(.L_19845 - .L_19844)


	//   ....[0]....
.L_19844:
        /*0138*/ 	.word	0x00000550


	//   ....[1]....
        /*013c*/ 	.word	0x00001330


	//----- nvinfo : EIATTR_MAX_THREADS
	.align		4
.L_19845:
        /*0140*/ 	.byte	0x04, 0x05
        /*0142*/ 	.short	(.L_19847 - .L_19846)
.L_19846:
        /*0144*/ 	.word	0x00000080
        /*0148*/ 	.word	0x00000001
        /*014c*/ 	.word	0x00000001


	//----- nvinfo : EIATTR_CRS_STACK_SIZE
	.align		4
.L_19847:
        /*0150*/ 	.byte	0x04, 0x1e
        /*0152*/ 	.short	(.L_19849 - .L_19848)
.L_19848:
        /*0154*/ 	.word	0x00000000


	//----- nvinfo : EIATTR_CBANK_PARAM_SIZE
	.align		4
.L_19849:
        /*0158*/ 	.byte	0x03, 0x19
        /*015a*/ 	.short	0x0034


	//----- nvinfo : EIATTR_PARAM_CBANK
	.align		4
        /*015c*/ 	.byte	0x04, 0x0a
        /*015e*/ 	.short	(.L_19851 - .L_19850)
	.align		4
.L_19850:
        /*0160*/ 	.word	index@(.nv.constant0._Z9cuda_gemmIiLi128ELi2ELi1ELi128ELi16ELi16ELi64ELi1ELi1EEviiiPT_S1_S1_iii)
        /*0164*/ 	.short	0x0380
        /*0166*/ 	.short	0x0034


	//----- nvinfo : EIATTR_SW_WAR
	.align		4
.L_19851:
        /*0168*/ 	.byte	0x04, 0x36
        /*016a*/ 	.short	(.L_19853 - .L_19852)
.L_19852:
        /*016c*/ 	.word	0x00000008
.L_19853:


//--------------------- .nv.info._Z9cuda_gemmIiLi128ELi2ELi1ELi128ELi16ELi16ELi64ELi1ELi0EEviiiPT_S1_S1_iii --------------------------
	.section	.nv.info._Z9cuda_gemmIiLi128ELi2ELi1ELi128ELi16ELi16ELi64ELi1ELi0EEviiiPT_S1_S1_iii,"",@"SHT_CUDA_INFO"
	.sectionflags	@""
	.align	4


	//----- nvinfo : EIATTR_CUDA_API_VERSION
	.align		4
        /*0000*/ 	.byte	0x04, 0x37
        /*0002*/ 	.short	(.L_19855 - .L_19854)
.L_19854:
        /*0004*/ 	.word	0x00000082


	//----- nvinfo : EIATTR_KPARAM_INFO
	.align		4
.L_19855:
        /*0008*/ 	.byte	0x04, 0x17
        /*000a*/ 	.short	(.L_19857 - .L_19856)
.L_19856:
        /*000c*/ 	.word	0x00000000
        /*0010*/ 	.short	0x0008
        /*0012*/ 	.short	0x0030
        /*0014*/ 	.byte	0x00, 0xf0, 0x11, 0x00


	//----- nvinfo : EIATTR_KPARAM_INFO
	.align		4
.L_19857:
        /*0018*/ 	.byte	0x04, 0x17
        /*001a*/ 	.short	(.L_19859 - .L_19858)
.L_19858:
        /*001c*/ 	.word	0x00000000
        /*0020*/ 	.short	0x0007
        /*0022*/ 	.short	0x002c
        /*0024*/ 	.byte	0x00, 0xf0, 0x11, 0x00


	//----- nvinfo : EIATTR_KPARAM_INFO
	.align		4
.L_19859:
        /*0028*/ 	.byte	0x04, 0x17
        /*002a*/ 	.short	(.L_19861 - .L_19860)
.L_19860:
        /*002c*/ 	.word	0x00000000
        /*0030*/ 	.short	0x0006
        /*0032*/ 	.short	0x0028
        /*0034*/ 	.byte	0x00, 0xf0, 0x11, 0x00


	//----- nvinfo : EIATTR_KPARAM_INFO
	.align		4
.L_19861:
        /*0038*/ 	.byte	0x04, 0x17
        /*003a*/ 	.short	(.L_19863 - .L_19862)
.L_19862:
        /*003c*/ 	.word	0x00000000
        /*0040*/ 	.short	0x0005
        /*0042*/ 	.short	0x0020
        /*0044*/ 	.byte	0x00, 0xf5, 0x21, 0x00


	//----- nvinfo : EIATTR_KPARAM_INFO
	.align		4
.L_19863:
        /*0048*/ 	.byte	0x04, 0x17
        /*004a*/ 	.short	(.L_19865 - .L_19864)
.L_19864:
        /*004c*/ 	.word	0x00000000
        /*0050*/ 	.short	0x0004
        /*0052*/ 	.short	0x0018
        /*0054*/ 	.byte	0x00, 0xf5, 0x21, 0x00


	//----- nvinfo : EIATTR_KPARAM_INFO
	.align		4
.L_19865:
        /*0058*/ 	.byte	0x04, 0x17
        /*005a*/ 	.short	(.L_19867 - .L_19866)
.L_19866:
        /*005c*/ 	.word	0x00000000
        /*0060*/ 	.short	0x0003
        /*0062*/ 	.short	0x0010
        /*0064*/ 	.byte	0x00, 0xf5, 0x21, 0x00


	//----- nvinfo : EIATTR_KPARAM_INFO
	.align		4
.L_19867:
        /*0068*/ 	.byte	0x04, 0x17
        /*006a*/ 	.short	(.L_19869 - .L_19868)
.L_19868:
        /*006c*/ 	.word	0x00000000
        /*0070*/ 	.short	0x0002
        /*0072*/ 	.short	0x0008
        /*0074*/ 	.byte	0x00, 0xf0, 0x11, 0x00


	//----- nvinfo : EIATTR_KPARAM_INFO
	.align		4
.L_19869:
        /*0078*/ 	.byte	0x04, 0x17
        /*007a*/ 	.short	(.L_19871 - .L_19870)
.L_19870:
        /*007c*/ 	.word	0x00000000
        /*0080*/ 	.short	0x0001
        /*0082*/ 	.short	0x0004
        /*0084*/ 	.byte	0x00, 0xf0, 0x11, 0x00


	//----- nvinfo : EIATTR_KPARAM_INFO
	.align		4
.L_19871:
        /*0088*/ 	.byte	0x04, 0x17
        /*008a*/ 	.short	(.L_19873 - .L_19872)
.L_19872:
        /*008c*/ 	.word	0x00000000
        /*0090*/ 	.short	0x0000
        /*0092*/ 	.short	0x0000
        /*0094*/ 	.byte	0x00, 0xf0, 0x11, 0x00


	//----- nvinfo : EIATTR_SPARSE_MMA_MASK
	.align		4
.L_19873:
        /*0098*/ 	.byte	0x03, 0x50
        /*009a*/ 	.short	0x0000


	//----- nvinfo : EIATTR_MAXREG_COUNT
	.align		4
        /*009c*/ 	.byte	0x03, 0x1b
        /*009e*/ 	.short	0x00ff


	//----- nvinfo : EIATTR_NUM_BARRIERS
	.align		4
        /*00a0*/ 	.byte	0x02, 0x4c
        /*00a2*/ 	.byte	0x01
	.zero		1


	//----- nvinfo : EIATTR_MERCURY_ISA_VERSION
	.align		4
        /*00a4*/ 	.byte	0x03, 0x5f
        /*00a6*/ 	.short	0x0101


	//----- nvinfo : EIATTR_COOP_GROUP_MASK_REGIDS
	.align		4
        /*00a8*/ 	.byte	0x04, 0x29
        /*00aa*/ 	.short	(.L_19875 - .L_19874)


	//   ....[0]....
.L_19874:
        /*00ac*/ 	.word	0xffffffff


	//   ....[1]....
        /*00b0*/ 	.word	0xffffffff


	//   ....[2]....
        /*00b4*/ 	.word	0xffffffff


	//   ....[3]....
        /*00b8*/ 	.word	0xffffffff


	//   ....[4]....
        /*00bc*/ 	.word	0xffffffff


	//   ....[5]....
        /*00c0*/ 	.word	0xffffffff


	//   ....[6]....
        /*00c4*/ 	.word	0xffffffff


	//   ....[7]....
        /*00c8*/ 	.word	0xffffffff


	//   ....[8]....
        /*00cc*/ 	.word	0xffffffff


	//   ....[9]....
        /*00d0*/ 	.word	0xffffffff


	//   ....[10]....
        /*00d4*/ 	.word	0xffffffff


	//   ....[11]....
        /*00d8*/ 	.word	0xffffffff


	//   ....[12]....
        /*00dc*/ 	.word	0xffffffff


	//   ....[13]....
        /*00e0*/ 	.word	0xffffffff


	//   ....[14]....
        /*00e4*/ 	.word	0xffffffff


	//   ....[15]....
        /*00e8*/ 	.word	0xffffffff


	//   ....[16]....
        /*00ec*/ 	.word	0x0500001b


	//   ....[17]....
        /*00f0*/ 	.word	0x0500001b


	//   ....[18]....
        /*00f4*/ 	.word	0x0500001b


	//   ....[19]....
        /*00f8*/ 	.word	0x0500001b


	//   ....[20]....
        /*00fc*/ 	.word	0x0500001b


	//   ....[21]....
        /*0100*/ 	.word	0x0500001b


	//   ....[22]....
        /*0104*/ 	.word	0x0500001b


	//   ....[23]....
        /*0108*/ 	.word	0x0500001b


	//   ....[24]....
        /*010c*/ 	.word	0x0500001b


	//   ....[25]....
        /*0110*/ 	.word	0x0500001b


	//   ....[26]....
        /*0114*/ 	.word	0x0500001b


	//   ....[27]....
        /*0118*/ 	.word	0x0500001b


	//   ....[28]....
        /*011c*/ 	.word	0x0500001b


	//   ....[29]....
        /*0120*/ 	.word	0x0500001b


	//   ....[30]....
        /*0124*/ 	.word	0x0500001b


	//   ....[31]....
        /*0128*/ 	.word	0x0500001b


	//----- nvinfo : EIATTR_COOP_GROUP_INSTR_OFFSETS
	.align		4
.L_19875:
        /*012c*/ 	.byte	0x04, 0x28
        /*012e*/ 	.short	(.L_19877 - .L_19876)


	//   ....[0]....
.L_19876:
        /*0130*/ 	.word	0x00001b80


	//   ....[1]....
        /*0134*/ 	.word	0x00001be0


	//   ....[2]....
        /*0138*/ 	.word	0x00001c40


	//   ....[3]....
        /*013c*/ 	.word	0x00001ca0


	//   ....[4]....
        /*0140*/ 	.word	0x00001d00


	//   ....[5]....
        /*0144*/ 	.word	0x00001d60


	//   ....[6]....
        /*0148*/ 	.word	0x00001dc0


	//   ....[7]....
        /*014c*/ 	.word	0x00001e20


	//   ....[8]....
        /*0150*/ 	.word	0x00001e80


	//   ....[9]....
        /*0154*/ 	.word	0x00001ee0


	//   ....[10]....
        /*0158*/ 	.word	0x00001f40


	//   ....[11]....
        /*015c*/ 	.word	0x00001fa0


	//   ....[12]....
        /*0160*/ 	.word	0x00002000


	//   ....[13]....
        /*0164*/ 	.word	0x00002060


	//   ....[14]....
        /*0168*/ 	.word	0x000020c0


	//   ....[15]....
        /*016c*/ 	.word	0x00002120


	//   ....[16]....
        /*0170*/ 	.word	0x000026b0


	//   ....[17]....
        /*0174*/ 	.word	0x00002740


	//   ....[18]....
        /*0178*/ 	.word	0x000027d0


	//   ....[19]....
        /*017c*/ 	.word	0x00002860


	//   ....[20]....
        /*0180*/ 	.word	0x000028f0


	//   ....[21]....
        /*0184*/ 	.word	0x00002980


	//   ....[22]....
        /*0188*/ 	.word	0x00002a10


	//   ....[23]....
        /*018c*/ 	.word	0x00002aa0


	//   ....[24]....
        /*0190*/ 	.word	0x00002b30


	//   ....[25]....
        /*0194*/ 	.word	0x00002bc0


	//   ....[26]....
        /*0198*/ 	.word	0x00002c50


	//   ....[27]....
        /*019c*/ 	.word	0x00002ce0


	//   ....[28]....
        /*01a0*/ 	.word	0x00002d70


	//   ....[29]....
        /*01a4*/ 	.word	0x00002e00


	//   ....[30]....
        /*01a8*/ 	.word	0x00002e90


	//   ....[31]....
        /*01ac*/ 	.word	0x00002f20


	//----- nvinfo : EIATTR_VRC_CTA_INIT_COUNT
	.align		4
.L_19877:
        /*01b0*/ 	.byte	0x02, 0x4a
	.zero		1
	.zero		1


	//----- nvinfo : EIATTR_EXIT_INSTR_OFFSETS
	.align		4
        /*01b4*/ 	.byte	0x04, 0x1c
        /*01b6*/ 	.short	(.L_19879 - .L_19878)


	//   ....[0]....
.L_19878:
        /*01b8*/ 	.word	0x000005f0


	//   ....[1]....
        /*01bc*/ 	.word	0x00002650


	//----- nvinfo : EIATTR_MAX_THREADS
	.align		4
.L_19879:
        /*01c0*/ 	.byte	0x04, 0x05
        /*01c2*/ 	.short	(.L_19881 - .L_19880)
.L_19880:
        /*01c4*/ 	.word	0x00000080
        /*01c8*/ 	.word	0x00000001
        /*01cc*/ 	.word	0x00000001


	//----- nvinfo : EIATTR_CRS_STACK_SIZE
	.align		4
.L_19881:
        /*01d0*/ 	.byte	0x04, 0x1e
        /*01d2*/ 	.short	(.L_19883 - .L_19882)
.L_19882:
        /*01d4*/ 	.word	0x00000000


	//----- nvinfo : EIATTR_CBANK_PARAM_SIZE
	.align		4
.L_19883:
        /*01d8*/ 	.byte	0x03, 0x19
        /*01da*/ 	.short	0x0034


	//----- nvinfo : EIATTR_PARAM_CBANK
	.align		4
        /*01dc*/ 	.byte	0x04, 0x0a
        /*01de*/ 	.short	(.L_19885 - .L_19884)
	.align		4
.L_19884:
        /*01e0*/ 	.word	index@(.nv.constant0._Z9cuda_gemmIiLi128ELi2ELi1ELi128ELi16ELi16ELi64ELi1ELi0EEviiiPT_S1_S1_iii)
        /*01e4*/ 	.short	0x0380
        /*01e6*/ 	.short	0x0034


	//----- nvinfo : EIATTR_SW_WAR
	.align		4
.L_19885:
        /*01e8*/ 	.byte	0x04, 0x36
        /*01ea*/ 	.short	(.L_19887 - .L_19886)
.L_19886:
        /*01ec*/ 	.word	0x00000008
.L_19887:


//--------------------- .nv.info._Z9cuda_gemmIiLi128ELi2ELi1ELi128ELi16ELi16ELi64ELi0ELi1EEviiiPT_S1_S1_iii --------------------------
	.section	.nv.info._Z9cuda_gemmIiLi128ELi2ELi1ELi128ELi16ELi16ELi64ELi0ELi1EEviiiPT_S1_S1_iii,"",@"SHT_CUDA_INFO"
	.sectionflags	@""
	.align	4


	//----- nvinfo : EIATTR_CUDA_API_VERSION
	.align		4
        /*0000*/ 	.byte	0x04, 0x37
        /*0002*/ 	.short	(.L_19889 - .L_19888)
.L_19888:
        /*0004*/ 	.word	0x00000082


	//----- nvinfo : EIATTR_KPARAM_INFO
	.align		4
.L_19889:
        /*0008*/ 	.byte	0x04, 0x17
        /*000a*/ 	.short	(.L_19891 - .L_19890)
.L_19890:
        /*000c*/ 	.word	0x00000000
        /*0010*/ 	.short	0x0008
        /*0012*/ 	.short	0x0030
        /*0014*/ 	.byte	0x00, 0xf0, 0x11, 0x00


	//----- nvinfo : EIATTR_KPARAM_INFO
	.align		4
.L_19891:
        /*0018*/ 	.byte	0x04, 0x17
        /*001a*/ 	.short	(.L_19893 - .L_19892)
.L_19892:
        /*001c*/ 	.word	0x00000000
        /*0020*/ 	.short	0x0007
        /*0022*/ 	.short	0x002c
        /*0024*/ 	.byte	0x00, 0xf0, 0x11, 0x00


	//----- nvinfo : EIATTR_KPARAM_INFO
	.align		4
.L_19893:
        /*0028*/ 	.byte	0x04, 0x17
        /*002a*/ 	.short	(.L_19895 - .L_19894)
.L_19894:
        /*002c*/ 	.word	0x00000000
        /*0030*/ 	.short	0x0006
        /*0032*/ 	.short	0x0028
        /*0034*/ 	.byte	0x00, 0xf0, 0x11, 0x00


	//----- nvinfo : EIATTR_KPARAM_INFO
	.align		4
.L_19895:
        /*0038*/ 	.byte	0x04, 0x17
        /*003a*/ 	.short	(.L_19897 - .L_19896)
.L_19896:
        /*003c*/ 	.word	0x00000000
        /*0040*/ 	.short	0x0005
        /*0042*/ 	.short	0x0020
        /*0044*/ 	.byte	0x00, 0xf5, 0x21, 0x00


	//----- nvinfo : EIATTR_KPARAM_INFO
	.align		4
.L_19897:
        /*0048*/ 	.byte	0x04, 0x17
        /*004a*/ 	.short	(.L_19899 - .L_19898)
.L_19898:
        /*004c*/ 	.word	0x00000000
        /*0050*/ 	.short	0x0004
        /*0052*/ 	.short	0x0018
        /*0054*/ 	.byte	0x00, 0xf5, 0x21, 0x00


	//----- nvinfo : EIATTR_KPARAM_INFO
	.align		4
.L_19899:
        /*0058*/ 	.byte	0x04, 0x17
        /*005a*/ 	.short	(.L_19901 - .L_19900)
.L_19900:
        /*005c*/ 	.word	0x00000000
        /*0060*/ 	.short	0x0003
        /*0062*/ 	.short	0x0010
        /*0064*/ 	.byte	0x00, 0xf5, 0x21, 0x00


	//----- nvinfo : EIATTR_KPARAM_INFO
	.align		4
.L_19901:
        /*0068*/ 	.byte	0x04, 0x17
        /*006a*/ 	.short	(.L_19903 - .L_19902)
.L_19902:
        /*006c*/ 	.word	0x00000000
        /*0070*/ 	.short	0x0002
        /*0072*/ 	.short	0x0008
        /*0074*/ 	.byte	0x00, 0xf0, 0x11, 0x00


	//----- nvinfo : EIATTR_KPARAM_INFO
	.align		4
.L_19903:
        /*0078*/ 	.byte	0x04, 0x17
        /*007a*/ 	.short	(.L_19905 - .L_19904)
.L_19904:
        /*007c*/ 	.word	0x00000000
        /*0080*/ 	.short	0x0001
        /*0082*/ 	.short	0x0004
        /*0084*/ 	.byte	0x00, 0xf0, 0x11, 0x00


	//----- nvinfo : EIATTR_KPARAM_INFO
	.align		4
.L_19905:
        /*0088*/ 	.byte	0x04, 0x17
        /*008a*/ 	.short	(.L_19907 - .L_19906)
.L_19906:
        /*008c*/ 	.word	0x00000000
        /*0090*/ 	.short	0x0000
        /*0092*/ 	.short	0x0000
        /*0094*/ 	.byte	0x00, 0xf0, 0x11, 0x00


	//----- nvinfo : EIATTR_SPARSE_MMA_MASK
	.align		4
.L_19907:
        /*0098*/ 	.byte	0x03, 0x50
        /*009a*/ 	.short	0x0000


	//----- nvinfo : EIATTR_MAXREG_COUNT
	.align		4
        /*009c*/ 	.byte	0x03, 0x1b
        /*009e*/ 	.short	0x00ff


	//----- nvinfo : EIATTR_NUM_BARRIERS
	.align		4
        /*00a0*/ 	.byte	0x02, 0x4c
        /*00a2*/ 	.byte	0x01
	.zero		1


	//----- nvinfo : EIATTR_MERCURY_ISA_VERSION
	.align		4
        /*00a4*/ 	.byte	0x03, 0x5f
        /*00a6*/ 	.short	0x0101


	//----- nvinfo : EIATTR_COOP_GROUP_MASK_REGIDS
	.align		4
        /*00a8*/ 	.byte	0x04, 0x29
        /*00aa*/ 	.short	(.L_19909 - .L_19908)


	//   ....[0]....
.L_19908:
        /*00ac*/ 	.word	0xffffffff


	//   ....[1]....
        /*00b0*/ 	.word	0xffffffff


	//   ....[2]....
        /*00b4*/ 	.word	0xffffffff


	//   ....[3]....
        /*00b8*/ 	.word	0xffffffff


	//   ....[4]....
        /*00bc*/ 	.word	0xffffffff


	//   ....[5]....
        /*00c0*/ 	.word	0xffffffff


	//   ....[6]....
        /*00c4*/ 	.word	0xffffffff


	//   ....[7]....
        /*00c8*/ 	.word	0xffffffff


	//   ....[8]....
        /*00cc*/ 	.word	0xffffffff


	//   ....[9]....
        /*00d0*/ 	.word	0xffffffff


	//   ....[10]....
        /*00d4*/ 	.word	0xffffffff


	//   ....[11]....
        /*00d8*/ 	.word	0xffffffff


	//   ....[12]....
        /*00dc*/ 	.word	0xffffffff


	//   ....[13]....
        /*00e0*/ 	.word	0xffffffff


	//   ....[14]....
        /*00e4*/ 	.word	0xffffffff


	//   ....[15]....
        /*00e8*/ 	.word	0xffffffff


	//----- nvinfo : EIATTR_COOP_GROUP_INSTR_OFFSETS
	.align		4
.L_19909:
        /*00ec*/ 	.byte	0x04, 0x28
        /*00ee*/ 	.short	(.L_19911 - .L_19910)


	//   ....[0]....
.L_19910:
        /*00f0*/ 	.word	0x000010c0


	//   ....[1]....
        /*00f4*/ 	.word	0x000010d0


	//   ....[2]....
        /*00f8*/ 	.word	0x000010e0


	//   ....[3]....
        /*00fc*/ 	.word	0x000010f0


	//   ....[4]....
        /*0100*/ 	.word	0x00001100


	//   ....[5]....
        /*0104*/ 	.word	0x00001110


	//   ....[6]....
        /*0108*/ 	.word	0x00001130


	//   ....[7]....
        /*010c*/ 	.word	0x00001160


	//   ....[8]....
        /*0110*/ 	.word	0x000011d0


	//   ....[9]....
        /*0114*/ 	.word	0x00001250


	//   ....[10]....
        /*0118*/ 	.word	0x000012c0


	//   ....[11]....
        /*011c*/ 	.word	0x00001310


	//   ....[12]....
        /*0120*/ 	.word	0x00001360


	//   ....[13]....
        /*0124*/ 	.word	0x00001370


	//   ....[14]....
        /*0128*/ 	.word	0x00001380


	//   ....[15]....
        /*012c*/ 	.word	0x000013a0


	//----- nvinfo : EIATTR_VRC_CTA_INIT_COUNT
	.align		4
.L_19911:
        /*0130*/ 	.byte	0x02, 0x4a
	.zero		1
	.zero		1


	//----- nvinfo : EIATTR_EXIT_INSTR_OFFSETS
	.align		4
        /*0134*/ 	.byte	0x04, 0x1c
        /*0136*/ 	.short	(.L_19913 - .L_19912)


	//   ....[0]....
.L_19912:
        /*0138*/ 	.word	0x00000560


	//   ....[1]....
        /*013c*/ 	.word	0x000014a0


	//----- nvinfo : EIATTR_MAX_THREADS
	.align		4
.L_19913:
        /*0140*/ 	.byte	0x04, 0x05
        /*0142*/ 	.short	(.L_19915 - .L_19914)
.L_19914:
        /*0144*/ 	.word	0x00000080
        /*0148*/ 	.word	0x00000001
        /*014c*/ 	.word	0x00000001


	//----- nvinfo : EIATTR_CRS_STACK_SIZE
	.align		4
.L_19915:
        /*0150*/ 	.byte	0x04, 0x1e
        /*0152*/ 	.short	(.L_19917 - .L_19916)
.L_19916:
        /*0154*/ 	.word	0x00000000


	//----- nvinfo : EIATTR_CBANK_PARAM_SIZE
	.align		4
.L_19917:
        /*0158*/ 	.byte	0x03, 0x19
        /*015a*/ 	.short	0x0034


	//----- nvinfo : EIATTR_PARAM_CBANK
	.align		4
        /*015c*/ 	.byte	0x04, 0x0a
        /*015e*/ 	.short	(.L_19919 - .L_19918)
	.align		4
.L_19918:
        /*0160*/ 	.word	index@(.nv.constant0._Z9cuda_gemmIiLi128ELi2ELi1ELi128ELi16ELi16ELi64ELi0ELi1EEviiiPT_S1_S1_iii)
        /*0164*/ 	.short	0x0380
        /*0166*/ 	.short	0x0034


	//----- nvinfo : EIATTR_SW_WAR
	.align		4
.L_19919:
        /*0168*/ 	.byte	0x04, 0x36
        /*016a*/ 	.short	(.L_19921 - .L_19920)
.L_19920:
        /*016c*/ 	.word	0x00000008
.L_19921:


//--------------------- .nv.info._Z9cuda_gemmIiLi128ELi2ELi1ELi128ELi16ELi16ELi64ELi0ELi0EEviiiPT_S1_S1_iii --------------------------
	.section	.nv.info._Z9cuda_gemmIiLi128ELi2ELi1ELi128ELi16ELi16ELi64ELi0ELi0EEviiiPT_S1_S1_iii,"",@"SHT_CUDA_INFO"
	.sectionflags	@""
	.align	4


	//----- nvinfo : EIATTR_CUDA_API_VERSION
	.align		4
        /*0000*/ 	.byte	0x04, 0x37
        /*0002*/ 	.short	(.L_19923 - .L_19922)
.L_19922:
        /*0004*/ 	.word	0x00000082


	//----- nvinfo : EIATTR_KPARAM_INFO
	.align		4
.L_19923:
        /*0008*/ 	.byte	0x04, 0x17
        /*000a*/ 	.short	(.L_19925 - .L_19924)
.L_19924:
        /*000c*/ 	.word	0x00000000
        /*0010*/ 	.short	0x0008
        /*0012*/ 	.short	0x0030
        /*0014*/ 	.byte	0x00, 0xf0, 0x11, 0x00


	//----- nvinfo : EIATTR_KPARAM_INFO
	.align		4
.L_19925:
        /*0018*/ 	.byte	0x04, 0x17
        /*001a*/ 	.short	(.L_19927 - .L_19926)
.L_19926:
        /*001c*/ 	.word	0x00000000
        /*0020*/ 	.short	0x0007
        /*0022*/ 	.short	0x002c
        /*0024*/ 	.byte	0x00, 0xf0, 0x11, 0x00


	//----- nvinfo : EIATTR_KPARAM_INFO
	.align		4
.L_19927:
        /*0028*/ 	.byte	0x04, 0x17
        /*002a*/ 	.short	(.L_19929 - .L_19928)
.L_19928:
        /*002c*/ 	.word	0x00000000
        /*0030*/ 	.short	0x0006
        /*0032*/ 	.short	0x0028
        /*0034*/ 	.byte	0x00, 0xf0, 0x11, 0x00


	//----- nvinfo : EIATTR_KPARAM_INFO
	.align		4
.L_19929:
        /*0038*/ 	.byte	0x04, 0x17
        /*003a*/ 	.short	(.L_19931 - .L_19930)
.L_19930:
        /*003c*/ 	.word	0x00000000
        /*0040*/ 	.short	0x0005
        /*0042*/ 	.short	0x0020
        /*0044*/ 	.byte	0x00, 0xf5, 0x21, 0x00


	//----- nvinfo : EIATTR_KPARAM_INFO
	.align		4
.L_19931:
        /*0048*/ 	.byte	0x04, 0x17
        /*004a*/ 	.short	(.L_19933 - .L_19932)
.L_19932:
        /*004c*/ 	.word	0x00000000
        /*0050*/ 	.short	0x0004
        /*0052*/ 	.short	0x0018
        /*0054*/ 	.byte	0x00, 0xf5, 0x21, 0x00


	//----- nvinfo : EIATTR_KPARAM_INFO
	.align		4
.L_19933:
        /*0058*/ 	.byte	0x04, 0x17
        /*005a*/ 	.short	(.L_19935 - .L_19934)
.L_19934:
        /*005c*/ 	.word	0x00000000
        /*0060*/ 	.short	0x0003
        /*0062*/ 	.short	0x0010
        /*0064*/ 	.byte	0x00, 0xf5, 0x21, 0x00


	//----- nvinfo : EIATTR_KPARAM_INFO
	.align		4
.L_19935:
        /*0068*/ 	.byte	0x04, 0x17
        /*006a*/ 	.short	(.L_19937 - .L_19936)
.L_19936:
        /*006c*/ 	.word	0x00000000
        /*0070*/ 	.short	0x0002
        /*0072*/ 	.short	0x0008
        /*0074*/ 	.byte	0x00, 0xf0, 0x11, 0x00


	//----- nvinfo : EIATTR_KPARAM_INFO
	.align		4
.L_19937:
        /*0078*/ 	.byte	0x04, 0x17
        /*007a*/ 	.short	(.L_19939 - .L_19938)
.L_19938:
        /*007c*/ 	.word	0x00000000
        /*0080*/ 	.short	0x0001
        /*0082*/ 	.short	0x0004
        /*0084*/ 	.byte	0x00, 0xf0, 0x11, 0x00


	//----- nvinfo : EIATTR_KPARAM_INFO
	.align		4
.L_19939:
        /*0088*/ 	.byte	0x04, 0x17
        /*008a*/ 	.short	(.L_19941 - .L_19940)
.L_19940:
        /*008c*/ 	.word	0x00000000
        /*0090*/ 	.short	0x0000
        /*0092*/ 	.short	0x0000
        /*0094*/ 	.byte	0x00, 0xf0, 0x11, 0x00


	//----- nvinfo : EIATTR_SPARSE_MMA_MASK
	.align		4
.L_19941:
        /*0098*/ 	.byte	0x03, 0x50
        /*009a*/ 	.short	0x0000


	//----- nvinfo : EIATTR_MAXREG_COUNT
	.align		4
        /*009c*/ 	.byte	0x03, 0x1b
        /*009e*/ 	.short	0x00ff


	//----- nvinfo : EIATTR_NUM_BARRIERS
	.align		4
        /*00a0*/ 	.byte	0x02, 0x4c
        /*00a2*/ 	.byte	0x01
	.zero		1


	//----- nvinfo : EIATTR_MERCURY_ISA_VERSION
	.align		4
        /*00a4*/ 	.byte	0x03, 0x5f
        /*00a6*/ 	.short	0x0101


	//----- nvinfo : EIATTR_COOP_GROUP_MASK_REGIDS
	.align		4
        /*00a8*/ 	.byte	0x04, 0x29
        /*00aa*/ 	.short	(.L_19943 - .L_19942)


	//   ....[0]....
.L_19942:
        /*00ac*/ 	.word	0xffffffff


	//   ....[1]....
        /*00b0*/ 	.word	0xffffffff


	//   ....[2]....
        /*00b4*/ 	.word	0xffffffff


	//   ....[3]....
        /*00b8*/ 	.word	0xffffffff


	//   ....[4]....
        /*00bc*/ 	.word	0xffffffff


	//   ....[5]....
        /*00c0*/ 	.word	0xffffffff


	//   ....[6]....
        /*00c4*/ 	.word	0xffffffff


	//   ....[7]....
        /*00c8*/ 	.word	0xffffffff


	//   ....[8]....
        /*00cc*/ 	.word	0xffffffff


	//   ....[9]....
        /*00d0*/ 	.word	0xffffffff


	//   ....[10]....
        /*00d4*/ 	.word	0xffffffff


	//   ....[11]....
        /*00d8*/ 	.word	0xffffffff


	//   ....[12]....
        /*00dc*/ 	.word	0xffffffff


	//   ....[13]....
        /*00e0*/ 	.word	0xffffffff


	//   ....[14]....
        /*00e4*/ 	.word	0xffffffff


	//   ....[15]....
        /*00e8*/ 	.word	0xffffffff


	//   ....[16]....
        /*00ec*/ 	.word	0x0500001b


	//   ....[17]....
        /*00f0*/ 	.word	0x0500001b


	//   ....[18]....
        /*00f4*/ 	.word	0x0500001b


	//   ....[19]....
        /*00f8*/ 	.word	0x0500001b


	//   ....[20]....
        /*00fc*/ 	.word	0x0500001b


	//   ....[21]....
        /*0100*/ 	.word	0x0500001b


	//   ....[22]....
        /*0104*/ 	.word	0x0500001b


	//   ....[23]....
        /*0108*/ 	.word	0x0500001b


	//   ....[24]....
        /*010c*/ 	.word	0x0500001b


	//   ....[25]....
        /*0110*/ 	.word	0x0500001b


	//   ....[26]....
        /*0114*/ 	.word	0x0500001b


	//   ....[27]....
        /*0118*/ 	.word	0x0500001b


	//   ....[28]....
        /*011c*/ 	.word	0x0500001b


	//   ....[29]....
        /*0120*/ 	.word	0x0500001b


	//   ....[30]....
        /*0124*/ 	.word	0x0500001b


	//   ....[31]....
        /*0128*/ 	.word	0x0500001b


	//----- nvinfo : EIATTR_COOP_GROUP_INSTR_OFFSETS
	.align		4
.L_19943:
        /*012c*/ 	.byte	0x04, 0x28
        /*012e*/ 	.short	(.L_19945 - .L_19944)


	//   ....[0]....
.L_19944:
        /*0130*/ 	.word	0x00001b50


	//   ....[1]....
        /*0134*/ 	.word	0x00001bb0


	//   ....[2]....
        /*0138*/ 	.word	0x00001c10


	//   ....[3]....
        /*013c*/ 	.word	0x00001c70


	//   ....[4]....
        /*0140*/ 	.word	0x00001cd0


	//   ....[5]....
        /*0144*/ 	.word	0x00001d30


	//   ....[6]....
        /*0148*/ 	.word	0x00001d90


	//   ....[7]....
        /*014c*/ 	.word	0x00001df0


	//   ....[8]....
        /*0150*/ 	.word	0x00001e50


	//   ....[9]....
        /*0154*/ 	.word	0x00001eb0


	//   ....[10]....
        /*0158*/ 	.word	0x00001f10


	//   ....[11]....
        /*015c*/ 	.word	0x00001f70


	//   ....[12]....
        /*0160*/ 	.word	0x00001fd0


	//   ....[13]....
        /*0164*/ 	.word	0x00002030


	//   ....[14]....
        /*0168*/ 	.word	0x00002090


	//   ....[15]....
        /*016c*/ 	.word	0x000020f0


	//   ....[16]....
        /*0170*/ 	.word	0x00002690


	//   ....[17]....
        /*0174*/ 	.word	0x00002720


	//   ....[18]....
        /*0178*/ 	.word	0x000027b0


	//   ....[19]....
        /*017c*/ 	.word	0x00002840


	//   ....[20]....
        /*0180*/ 	.word	0x000028d0


	//   ....[21]....
        /*0184*/ 	.word	0x00002960


	//   ....[22]....
        /*0188*/ 	.word	0x000029f0


	//   ....[23]....
        /*018c*/ 	.word	0x00002a80


	//   ....[24]....
        /*0190*/ 	.word	0x00002b10


	//   ....[25]....
        /*0194*/ 	.word	0x00002ba0


	//   ....[26]....
        /*0198*/ 	.word	0x00002c30


	//   ....[27]....
        /*019c*/ 	.word	0x00002cc0


	//   ....[28]....
        /*01a0*/ 	.word	0x00002d50


	//   ....[29]....
        /*01a4*/ 	.word	0x00002de0


	//   ....[30]....
        /*01a8*/ 	.word	0x00002e70


	//   ....[31]....
        /*01ac*/ 	.word	0x00002f00


	//----- nvinfo : EIATTR_VRC_CTA_INIT_COUNT
	.align		4
.L_19945:
        /*01b0*/ 	.byte	0x02, 0x4a
	.zero		1
	.zero		1


	//----- nvinfo : EIATTR_EXIT_INSTR_OFFSETS
	.align		4
        /*01b4*/ 	.byte	0x04, 0x1c
        /*01b6*/ 	.short	(.L_19947 - .L_19946)


	//   ....[0]....
.L_19946:
        /*01b8*/ 	.word	0x000005b0


	//   ....[1]....
        /*01bc*/ 	.word	0x00002630


	//----- nvinfo : EIATTR_MAX_THREADS
	.align		4
.L_19947:
        /*01c0*/ 	.byte	0x04, 0x05
        /*01c2*/ 	.short	(.L_19949 - .L_19948)
.L_19948:
        /*01c4*/ 	.word	0x00000080
        /*01c8*/ 	.word	0x00000001
        /*01cc*/ 	.word	0x00000001


	//----- nvinfo : EIATTR_CRS_STACK_SIZE
	.align		4
.L_19949:
        /*01d0*/ 	.byte	0x04, 0x1e
        /*01d2*/ 	.short	(.L_19951 - .L_19950)
.L_19950:
        /*01d4*/ 	.word	0x00000000


	//----- nvinfo : EIATTR_CBANK_PARAM_SIZE
	.align		4
.L_19951:
        /*01d8*/ 	.byte	0x03, 0x19
        /*01da*/ 	.short	0x0034


	//----- nvinfo : EIATTR_PARAM_CBANK
	.align		4
        /*01dc*/ 	.byte	0x04, 0x0a
        /*01de*/ 	.short	(.L_19953 - .L_19952)
	.align		4
.L_19952:
        /*01e0*/ 	.word	index@(.nv.constant0._Z9cuda_gemmIiLi128ELi2ELi1ELi128ELi16ELi16ELi64ELi0ELi0EEviiiPT_S1_S1_iii)
        /*01e4*/ 	.short	0x0380
        /*01e6*/ 	.short	0x0034


	//----- nvinfo : EIATTR_SW_WAR
	.align		4
.L_19953:
        /*01e8*/ 	.byte	0x04, 0x36
        /*01ea*/ 	.short	(.L_19955 - .L_19954)
.L_19954:
        /*01ec*/ 	.word	0x00000008
.L_19955:


//--------------------- .nv.info._Z9cuda_gemmIiLi128ELi2ELi1ELi128ELi8ELi8ELi64ELi1ELi1EEviiiPT_S1_S1_iii --------------------------
	.section	.nv.info._Z9cuda_gemmIiLi128ELi2ELi1ELi128ELi8ELi8ELi64ELi1ELi1EEviiiPT_S1_S1_iii,"",@"SHT_CUDA_INFO"
	.sectionflags	@""
	.align	4


	//----- nvinfo : EIATTR_CUDA_API_VERSION
	.align		4
        /*0000*/ 	.byte	0x04, 0x37
        /*0002*/ 	.short	(.L_19957 - .L_19956)
.L_19956:
        /*0004*/ 	.word	0x00000082


	//----- nvinfo : EIATTR_KPARAM_INFO
	.align		4
.L_19957:
        /*0008*/ 	.byte	0x04, 0x17
        /*000a*/ 	.short	(.L_19959 - .L_19958)
.L_19958:
        /*000c*/ 	.word	0x00000000
        /*0010*/ 	.short	0x0008
        /*0012*/ 	.short	0x0030
        /*0014*/ 	.byte	0x00, 0xf0, 0x11, 0x00


	//----- nvinfo : EIATTR_KPARAM_INFO
	.align		4
.L_19959:
        /*0018*/ 	.byte	0x04, 0x17
        /*001a*/ 	.short	(.L_19961 - .L_19960)
.L_19960:
        /*001c*/ 	.word	0x00000000
        /*0020*/ 	.short	0x0007
        /*0022*/ 	.short	0x002c
        /*0024*/ 	.byte	0x00, 0xf0, 0x11, 0x00


	//----- nvinfo : EIATTR_KPARAM_INFO
	.align		4
.L_19961:
        /*0028*/ 	.byte	0x04, 0x17
        /*002a*/ 	.short	(.L_19963 - .L_19962)
.L_19962:
        /*002c*/ 	.word	0x00000000
        /*0030*/ 	.short	0x0006
        /*0032*/ 	.short	0x0028
        /*0034*/ 	.byte	0x00, 0xf0, 0x11, 0x00


	//----- nvinfo : EIATTR_KPARAM_INFO
	.align		4
.L_19963:
        /*0038*/ 	.byte	0x04, 0x17
        /*003a*/ 	.short	(.L_19965 - .L_19964)
.L_19964:
        /*003c*/ 	.word	0x00000000
        /*0040*/ 	.short	0x0005
        /*0042*/ 	.short	0x0020
        /*0044*/ 	.byte	0x00, 0xf5, 0x21, 0x00


	//----- nvinfo : EIATTR_KPARAM_INFO
	.align		4
.L_19965:
        /*0048*/ 	.byte	0x04, 0x17
        /*004a*/ 	.short	(.L_19967 - .L_19966)
.L_19966:
        /*004c*/ 	.word	0x00000000
        /*0050*/ 	.short	0x0004
        /*0052*/ 	.short	0x0018
        /*0054*/ 	.byte	0x00, 0xf5, 0x21, 0x00


	//----- nvinfo : EIATTR_KPARAM_INFO
	.align		4
.L_19967:
        /*0058*/ 	.byte	0x04, 0x17
        /*005a*/ 	.short	(.L_19969 - .L_19968)
.L_19968:
        /*005c*/ 	.word	0x00000000
        /*0060*/ 	.short	0x0003
        /*0062*/ 	.short	0x0010
        /*0064*/ 	.byte	0x00, 0xf5, 0x21, 0x00


	//----- nvinfo : EIATTR_KPARAM_INFO
	.align		4
.L_19969:
        /*0068*/ 	.byte	0x04, 0x17
        /*006a*/ 	.short	(.L_19971 - .L_19970)
.L_19970:
        /*006c*/ 	.word	0x00000000
        /*0070*/ 	.short	0x0002
        /*0072*/ 	.short	0x0008
        /*0074*/ 	.byte	0x00, 0xf0, 0x11, 0x00


	//----- nvinfo : EIATTR_KPARAM_INFO
	.align		4
.L_19971:
        /*0078*/ 	.byte	0x04, 0x17
        /*007a*/ 	.short	(.L_19973 - .L_19972)
.L_19972:
        /*007c*/ 	.word	0x00000000
        /*0080*/ 	.short	0x0001
        /*0082*/ 	.short	0x0004
        /*0084*/ 	.byte	0x00, 0xf0, 0x11, 0x00


	//----- nvinfo : EIATTR_KPARAM_INFO
	.align		4
.L_19973:
        /*0088*/ 	.byte	0x04, 0x17
        /*008a*/ 	.short	(.L_19975 - .L_19974)
.L_19974:
        /*008c*/ 	.word	0x00000000
        /*0090*/ 	.short	0x0000
        /*0092*/ 	.short	0x0000
        /*0094*/ 	.byte	0x00, 0xf0, 0x11, 0x00


	//----- nvinfo : EIATTR_SPARSE_MMA_MASK
	.align		4
.L_19975:
        /*0098*/ 	.byte	0x03, 0x50
        /*009a*/ 	.short	0x0000


	//----- nvinfo : EIATTR_MAXREG_COUNT
	.align		4
        /*009c*/ 	.byte	0x03, 0x1b
        /*009e*/ 	.short	0x00ff


	//----- nvinfo : EIATTR_NUM_BARRIERS
	.align		4
        /*00a0*/ 	.byte	0x02, 0x4c
        /*00a2*/ 	.byte	0x01
	.zero		1


	//----- nvinfo : EIATTR_MERCURY_ISA_VERSION
	.align		4
        /*00a4*/ 	.byte	0x03, 0x5f
        /*00a6*/ 	.short	0x0101


	//----- nvinfo : EIATTR_COOP_GROUP_MASK_REGIDS
	.align		4
        /*00a8*/ 	.byte	0x04, 0x29
        /*00aa*/ 	.short	(.L_19977 - .L_19976)


	//   ....[0]....
.L_19976:
        /*00ac*/ 	.word	0xffffffff


	//   ....[1]....
        /*00b0*/ 	.word	0xffffffff


	//   ....[2]....
        /*00b4*/ 	.word	0xffffffff


	//   ....[3]....
        /*00b8*/ 	.word	0xffffffff


	//   ....[4]....
        /*00bc*/ 	.word	0xffffffff


	//   ....[5]....
        /*00c0*/ 	.word	0xffffffff


	//   ....[6]....
        /*00c4*/ 	.word	0xffffffff


	//   ....[7]....
        /*00c8*/ 	.word	0xffffffff


	//----- nvinfo : EIATTR_COOP_GROUP_INSTR_OFFSETS
	.align		4
.L_19977:
        /*00cc*/ 	.byte	0x04, 0x28
        /*00ce*/ 	.short	(.L_19979 - .L_19978)


	//   ....[0]....
.L_19978:
        /*00d0*/ 	.word	0x00001040


	//   ....[1]....
        /*00d4*/ 	.word	0x00001050


	//   ....[2]....
        /*00d8*/ 	.word	0x00001060


	//   ....[3]....
        /*00dc*/ 	.word	0x00001070


	//   ....[4]....
        /*00e0*/ 	.word	0x00001080


	//   ....[5]....
        /*00e4*/ 	.word	0x00001090


	//   ....[6]....
        /*00e8*/ 	.word	0x000010b0


	//   ....[7]....
        /*00ec*/ 	.word	0x000010d0


	//----- nvinfo : EIATTR_VRC_CTA_INIT_COUNT
	.align		4
.L_19979:
        /*00f0*/ 	.byte	0x02, 0x4a
	.zero		1
	.zero		1


	//----- nvinfo : EIATTR_EXIT_INSTR_OFFSETS
	.align		4
        /*00f4*/ 	.byte	0x04, 0x1c
        /*00f6*/ 	.short	(.L_19981 - .L_19980)


	//   ....[0]....
.L_19980:
        /*00f8*/ 	.word	0x000006a0


	//   ....[1]....
        /*00fc*/ 	.word	0x000011e0


	//----- nvinfo : EIATTR_MAX_THREADS
	.align		4
.L_19981:
        /*0100*/ 	.byte	0x04, 0x05
        /*0102*/ 	.short	(.L_19983 - .L_19982)
.L_19982:
        /*0104*/ 	.word	0x00000080
        /*0108*/ 	.word	0x00000001
        /*010c*/ 	.word	0x00000001


	//----- nvinfo : EIATTR_CRS_STACK_SIZE
	.align		4
.L_19983:
        /*0110*/ 	.byte	0x04, 0x1e
        /*0112*/ 	.short	(.L_19985 - .L_19984)
.L_19984:
        /*0114*/ 	.word	0x00000000


	//----- nvinfo : EIATTR_CBANK_PARAM_SIZE
	.align		4
.L_19985:
        /*0118*/ 	.byte	0x03, 0x19
        /*011a*/ 	.short	0x0034


	//----- nvinfo : EIATTR_PARAM_CBANK
	.align		4
        /*011c*/ 	.byte	0x04, 0x0a
        /*011e*/ 	.short	(.L_19987 - .L_19986)
	.align		4
.L_19986:
        /*0120*/ 	.word	index@(.nv.constant0._Z9cuda_gemmIiLi128ELi2ELi1ELi128ELi8ELi8ELi64ELi1ELi1EEviiiPT_S1_S1_iii)
        /*0124*/ 	.short	0x0380
        /*0126*/ 	.short	0x0034


	//----- nvinfo : EIATTR_SW_WAR
	.align		4
.L_19987:
        /*0128*/ 	.byte	0x04, 0x36
        /*012a*/ 	.short	(.L_19989 - .L_19988)
.L_19988:
        /*012c*/ 	.word	0x00000008
.L_19989:


//--------------------- .nv.info._Z9cuda_gemmIiLi128ELi2ELi1ELi128ELi8ELi8ELi64ELi1ELi0EEviiiPT_S1_S1_iii --------------------------
	.section	.nv.info._Z9cuda_gemmIiLi128ELi2ELi1ELi128ELi8ELi8ELi64ELi1ELi0EEviiiPT_S1_S1_iii,"",@"SHT_CUDA_INFO"
	.sectionflags	@""
	.align	4


	//----- nvinfo : EIATTR_CUDA_API_VERSION
	.align		4
        /*0000*/ 	.byte	0x04, 0x37
        /*0002*/ 	.short	(.L_19991 - .L_19990)
.L_19990:
        /*0004*/ 	.word	0x00000082


	//----- nvinfo : EIATTR_KPARAM_INFO
	.align		4
.L_19991:
        /*0008*/ 	.byte	0x04, 0x17
        /*000a*/ 	.short	(.L_19993 - .L_19992)
.L_19992:
        /*000c*/ 	.word	0x00000000
        /*0010*/ 	.short	0x0008
        /*0012*/ 	.short	0x0030
        /*0014*/ 	.byte	0x00, 0xf0, 0x11, 0x00


	//----- nvinfo : EIATTR_KPARAM_INFO
	.align		4
.L_19993:
        /*0018*/ 	.byte	0x04, 0x17
        /*001a*/ 	.short	(.L_19995 - .L_19994)
.L_19994:
        /*001c*/ 	.word	0x00000000
        /*0020*/ 	.short	0x0007
        /*0022*/ 	.short	0x002c
        /*0024*/ 	.byte	0x00, 0xf0, 0x11, 0x00


	//----- nvinfo : EIATTR_KPARAM_INFO
	.align		4
.L_19995:
        /*0028*/ 	.byte	0x04, 0x17
        /*002a*/ 	.short	(.L_19997 - .L_19996)
.L_19996:
        /*002c*/ 	.word	0x00000000
        /*0030*/ 	.short	0x0006
        /*0032*/ 	.short	0x0028
        /*0034*/ 	.byte	0x00, 0xf0, 0x11, 0x00


	//----- nvinfo : EIATTR_KPARAM_INFO
	.align		4
.L_19997:
        /*0038*/ 	.byte	0x04, 0x17
        /*003a*/ 	.short	(.L_19999 - .L_19998)
.L_19998:
        /*003c*/ 	.word	0x00000000
        /*0040*/ 	.short	0x0005
        /*0042*/ 	.short	0x0020
        /*0044*/ 	.byte	0x00, 0xf5, 0x21, 0x00


	//----- nvinfo : EIATTR_KPARAM_INFO
	.align		4
.L_19999:
        /*0048*/ 	.byte	0x04, 0x17
        /*004a*/ 	.short	(.L_20001 - .L_20000)
.L_20000:
        /*004c*/ 	.word	0x00000000
        /*0050*/ 	.short	0x0004
        /*0052*/ 	.short	0x0018
        /*0054*/ 	.byte	0x00, 0xf5, 0x21, 0x00


	//----- nvinfo : EIATTR_KPARAM_INFO
	.align		4
.L_20001:
        /*0058*/ 	.byte	0x04, 0x17
        /*005a*/ 	.short	(.L_20003 - .L_20002)
.L_20002:
        /*005c*/ 	.word	0x00000000
        /*0060*/ 	.short	0x0003
        /*0062*/ 	.short	0x0010
        /*0064*/ 	.byte	0x00, 0xf5, 0x21, 0x00


	//----- nvinfo : EIATTR_KPARAM_INFO
	.align		4
.L_20003:
        /*0068*/ 	.byte	0x04, 0x17
        /*006a*/ 	.short	(.L_20005 - .L_20004)
.L_20004:
        /*006c*/ 	.word	0x00000000
        /*0070*/ 	.short	0x0002
        /*0072*/ 	.short	0x0008
        /*0074*/ 	.byte	0x00, 0xf0, 0x11, 0x00


	//----- nvinfo : EIATTR_KPARAM_INFO
	.align		4
.L_20005:
        /*0078*/ 	.byte	0x04, 0x17
        /*007a*/ 	.short	(.L_20007 - .L_20006)
.L_20006:
        /*007c*/ 	.word	0x00000000
        /*0080*/ 	.short	0x0001
        /*0082*/ 	.short	0x0004
        /*0084*/ 	.byte	0x00, 0xf0, 0x11, 0x00


	//----- nvinfo : EIATTR_KPARAM_INFO
	.align		4
.L_20007:
        /*0088*/ 	.byte	0x04, 0x17
        /*008a*/ 	.short	(.L_20009 - .L_20008)
.L_20008:
        /*008c*/ 	.word	0x00000000
        /*0090*/ 	.short	0x0000
        /*0092*/ 	.short	0x0000
        /*0094*/ 	.byte	0x00, 0xf0, 0x11, 0x00


	//----- nvinfo : EIATTR_SPARSE_MMA_MASK
	.align		4
.L_20009:
        /*0098*/ 	.byte	0x03, 0x50
        /*009a*/ 	.short	0x0000


	//----- nvinfo : EIATTR_MAXREG_COUNT
	.align		4
        /*009c*/ 	.byte	0x03, 0x1b
        /*009e*/ 	.short	0x00ff


	//----- nvinfo : EIATTR_NUM_BARRIERS
	.align		4
        /*00a0*/ 	.byte	0x02, 0x4c
        /*00a2*/ 	.byte	0x01
	.zero		1


	//----- nvinfo : EIATTR_MERCURY_ISA_VERSION
	.align		4
        /*00a4*/ 	.byte	0x03, 0x5f
        /*00a6*/ 	.short	0x0101


	//----- nvinfo : EIATTR_COOP_GROUP_MASK_REGIDS
	.align		4
        /*00a8*/ 	.byte	0x04, 0x29
        /*00aa*/ 	.short	(.L_20011 - .L_20010)


	//   ....[0]....
.L_20010:
        /*00ac*/ 	.word	0xffffffff


	//   ....[1]....
        /*00b0*/ 	.word	0xffffffff


	//   ....[2]....
        /*00b4*/ 	.word	0xffffffff


	//   ....[3]....
        /*00b8*/ 	.word	0xffffffff


	//   ....[4]....
        /*00bc*/ 	.word	0xffffffff


	//   ....[5]....
        /*00c0*/ 	.word	0xffffffff


	//   ....[6]....
        /*00c4*/ 	.word	0xffffffff


	//   ....[7]....
        /*00c8*/ 	.word	0xffffffff


	//   ....[8]....
        /*00cc*/ 	.word	0x0500000e


	//   ....[9]....
        /*00d0*/ 	.word	0x0500000e


	//   ....[10]....
        /*00d4*/ 	.word	0x0500000e


	//   ....[11]....
        /*00d8*/ 	.word	0x0500000e


	//   ....[12]....
        /*00dc*/ 	.word	0x0500000e


	//   ....[13]....
        /*00e0*/ 	.word	0x0500000e


	//   ....[14]....
        /*00e4*/ 	.word	0x0500000e


	//   ....[15]....
        /*00e8*/ 	.word	0x0500000e


	//----- nvinfo : EIATTR_COOP_GROUP_INSTR_OFFSETS
	.align		4
.L_20011:
        /*00ec*/ 	.byte	0x04, 0x28
        /*00ee*/ 	.short	(.L_20013 - .L_20012)


	//   ....[0]....
.L_20012:
        /*00f0*/ 	.word	0x00001670


	//   ....[1]....
        /*00f4*/ 	.word	0x000016d0


	//   ....[2]....
        /*00f8*/ 	.word	0x00001730


	//   ....[3]....
        /*00fc*/ 	.word	0x00001790


	//   ....[4]....
        /*0100*/ 	.word	0x000017f0


	//   ....[5]....
        /*0104*/ 	.word	0x00001850


	//   ....[6]....
        /*0108*/ 	.word	0x000018b0


	//   ....[7]....
        /*010c*/ 	.word	0x00001910


	//   ....[8]....
        /*0110*/ 	.word	0x00001ca0


	//   ....[9]....
        /*0114*/ 	.word	0x00001d30


	//   ....[10]....
        /*0118*/ 	.word	0x00001dc0


	//   ....[11]....
        /*011c*/ 	.word	0x00001e50


	//   ....[12]....
        /*0120*/ 	.word	0x00001ee0


	//   ....[13]....
        /*0124*/ 	.word	0x00001f70


	//   ....[14]....
        /*0128*/ 	.word	0x00002000


	//   ....[15]....
        /*012c*/ 	.word	0x00002090


	//----- nvinfo : EIATTR_VRC_CTA_INIT_COUNT
	.align		4
.L_20013:
        /*0130*/ 	.byte	0x02, 0x4a
	.zero		1
	.zero		1


	//----- nvinfo : EIATTR_EXIT_INSTR_OFFSETS
	.align		4
        /*0134*/ 	.byte	0x04, 0x1c
        /*0136*/ 	.short	(.L_20015 - .L_20014)


	//   ....[0]....
.L_20014:
        /*0138*/ 	.word	0x00000600


	//   ....[1]....
        /*013c*/ 	.word	0x00001c40


	//----- nvinfo : EIATTR_MAX_THREADS
	.align		4
.L_20015:
        /*0140*/ 	.byte	0x04, 0x05
        /*0142*/ 	.short	(.L_20017 - .L_20016)
.L_20016:
        /*0144*/ 	.word	0x00000080
        /*0148*/ 	.word	0x00000001
        /*014c*/ 	.word	0x00000001


	//----- nvinfo : EIATTR_CRS_STACK_SIZE
	.align		4
.L_20017:
        /*0150*/ 	.byte	0x04, 0x1e
        /*0152*/ 	.short	(.L_20019 - .L_20018)
.L_20018:
        /*0154*/ 	.word	0x00000000


	//----- nvinfo : EIATTR_CBANK_PARAM_SIZE
	.align		4
.L_20019:
        /*0158*/ 	.byte	0x03, 0x19
        /*015a*/ 	.short	0x0034


	//----- nvinfo : EIATTR_PARAM_CBANK
	.align		4
        /*015c*/ 	.byte	0x04, 0x0a
        /*015e*/ 	.short	(.L_20021 - .L_20020)
	.align		4
.L_20020:
        /*0160*/ 	.word	index@(.nv.constant0._Z9cuda_gemmIiLi128ELi2ELi1ELi128ELi8ELi8ELi64ELi1ELi0EEviiiPT_S1_S1_iii)
        /*0164*/ 	.short	0x0380
        /*0166*/ 	.short	0x0034


	//----- nvinfo : EIATTR_SW_WAR
	.align		4
.L_20021:
        /*0168*/ 	.byte	0x04, 0x36
        /*016a*/ 	.short	(.L_20023 - .L_20022)
.L_20022:
        /*016c*/ 	.word	0x00000008
.L_20023:


//--------------------- .nv.info._Z9cuda_gemmIiLi128ELi2ELi1ELi128ELi8ELi8ELi64ELi0ELi1EEviiiPT_S1_S1_iii --------------------------
	.section	.nv.info._Z9cuda_gemmIiLi128ELi2ELi1ELi128ELi8ELi8ELi64ELi0ELi1EEviiiPT_S1_S1_iii,"",@"SHT_CUDA_INFO"
	.sectionflags	@""
	.align	4


	//----- nvinfo : EIATTR_CUDA_API_VERSION
	.align		4
        /*0000*/ 	.byte	0x04, 0x37
        /*0002*/ 	.short	(.L_20025 - .L_20024)
.L_20024:
        /*0004*/ 	.word	0x00000082


	//----- nvinfo : EIATTR_KPARAM_INFO
	.align		4
.L_20025:
        /*0008*/ 	.byte	0x04, 0x17
        /*000a*/ 	.short	(.L_20027 - .L_20026)
.L_20026:
        /*000c*/ 	.word	0x00000000
        /*0010*/ 	.short	0x0008
        /*0012*/ 	.short	0x0030
        /*0014*/ 	.byte	0x00, 0xf0, 0x11, 0x00


	//----- nvinfo : EIATTR_KPARAM_INFO
	.align		4
.L_20027:
        /*0018*/ 	.byte	0x04, 0x17
        /*001a*/ 	.short	(.L_20029 - .L_20028)
.L_20028:
        /*001c*/ 	.word	0x00000000
        /*0020*/ 	.short	0x0007
        /*0022*/ 	.short	0x002c
        /*0024*/ 	.byte	0x00, 0xf0, 0x11, 0x00


	//----- nvinfo : EIATTR_KPARAM_INFO
	.align		4
.L_20029:
        /*0028*/ 	.byte	0x04, 0x17
        /*002a*/ 	.short	(.L_20031 - .L_20030)
.L_20030:
        /*002c*/ 	.word	0x00000000
        /*0030*/ 	.short	0x0006
        /*0032*/ 	.short	0x0028
        /*0034*/ 	.byte	0x00, 0xf0, 0x11, 0x00


	//----- nvinfo : EIATTR_KPARAM_INFO
	.align		4
.L_20031:
        /*0038*/ 	.byte	0x04, 0x17
        /*003a*/ 	.short	(.L_20033 - .L_20032)
.L_20032:
        /*003c*/ 	.word	0x00000000
        /*0040*/ 	.short	0x0005
        /*0042*/ 	.short	0x0020
        /*0044*/ 	.byte	0x00, 0xf5, 0x21, 0x00


	//----- nvinfo : EIATTR_KPARAM_INFO
	.align		4
.L_20033:
        /*0048*/ 	.byte	0x04, 0x17
        /*004a*/ 	.short	(.L_20035 - .L_20034)
.L_20034:
        /*004c*/ 	.word	0x00000000
        /*0050*/ 	.short	0x0004
        /*0052*/ 	.short	0x0018
        /*0054*/ 	.byte	0x00, 0xf5, 0x21, 0x00


	//----- nvinfo : EIATTR_KPARAM_INFO
	.align		4
.L_20035:
        /*0058*/ 	.byte	0x04, 0x17
        /*005a*/ 	.short	(.L_20037 - .L_20036)
.L_20036:
        /*005c*/ 	.word	0x00000000
        /*0060*/ 	.short	0x0003
        /*0062*/ 	.short	0x0010
        /*0064*/ 	.byte	0x00, 0xf5, 0x21, 0x00


	//----- nvinfo : EIATTR_KPARAM_INFO
	.align		4
.L_20037:
        /*0068*/ 	.byte	0x04, 0x17
        /*006a*/ 	.short	(.L_20039 - .L_20038)
.L_20038:
        /*006c*/ 	.word	0x00000000
        /*0070*/ 	.short	0x0002
        /*0072*/ 	.short	0x0008
        /*0074*/ 	.byte	0x00, 0xf0, 0x11, 0x00


	//----- nvinfo : EIATTR_KPARAM_INFO
	.align		4
.L_20039:
        /*0078*/ 	.byte	0x04, 0x17
        /*007a*/ 	.short	(.L_20041 - .L_20040)
.L_20040:
        /*007c*/ 	.word	0x00000000
        /*0080*/ 	.short	0x0001
        /*0082*/ 	.short	0x0004
        /*0084*/ 	.byte	0x00, 0xf0, 0x11, 0x00


	//----- nvinfo : EIATTR_KPARAM_INFO
	.align		4
.L_20041:
        /*0088*/ 	.byte	0x04, 0x17
        /*008a*/ 	.short	(.L_20043 - .L_20042)
.L_20042:
        /*008c*/ 	.word	0x00000000
        /*0090*/ 	.short	0x0000
        /*0092*/ 	.short	0x0000
        /*0094*/ 	.byte	0x00, 0xf0, 0x11, 0x00


	//----- nvinfo : EIATTR_SPARSE_MMA_MASK
	.align		4
.L_20043:
        /*0098*/ 	.byte	0x03, 0x50
        /*009a*/ 	.short	0x0000


	//----- nvinfo : EIATTR_MAXREG_COUNT
	.align		4
        /*009c*/ 	.byte	0x03, 0x1b
        /*009e*/ 	.short	0x00ff


	//----- nvinfo : EIATTR_NUM_BARRIERS
	.align		4
        /*00a0*/ 	.byte	0x02, 0x4c
        /*00a2*/ 	.byte	0x01
	.zero		1


	//----- nvinfo : EIATTR_MERCURY_ISA_VERSION
	.align		4
        /*00a4*/ 	.byte	0x03, 0x5f
        /*00a6*/ 	.short	0x0101


	//----- nvinfo : EIATTR_COOP_GROUP_MASK_REGIDS
	.align		4
        /*00a8*/ 	.byte	0x04, 0x29
        /*00aa*/ 	.short	(.L_20045 - .L_20044)


	//   ....[0]....
.L_20044:
        /*00ac*/ 	.word	0xffffffff


	//   ....[1]....
        /*00b0*/ 	.word	0xffffffff


	//   ....[2]....
        /*00b4*/ 	.word	0xffffffff


	//   ....[3]....
        /*00b8*/ 	.word	0xffffffff


	//   ....[4]....
        /*00bc*/ 	.word	0xffffffff


	//   ....[5]....
        /*00c0*/ 	.word	0xffffffff


	//   ....[6]....
        /*00c4*/ 	.word	0xffffffff


	//   ....[7]....
        /*00c8*/ 	.word	0xffffffff


	//----- nvinfo : EIATTR_COOP_GROUP_INSTR_OFFSETS
	.align		4
.L_20045:
        /*00cc*/ 	.byte	0x04, 0x28
        /*00ce*/ 	.short	(.L_20047 - .L_20046)


	//   ....[0]....
.L_20046:
        /*00d0*/ 	.word	0x000011c0


	//   ....[1]....
        /*00d4*/ 	.word	0x000011d0


	//   ....[2]....
        /*00d8*/ 	.word	0x000011e0


	//   ....[3]....
        /*00dc*/ 	.word	0x000011f0


	//   ....[4]....
        /*00e0*/ 	.word	0x00001200


	//   ....[5]....
        /*00e4*/ 	.word	0x00001210


	//   ....[6]....
        /*00e8*/ 	.word	0x00001230


	//   ....[7]....
        /*00ec*/ 	.word	0x00001260


	//----- nvinfo : EIATTR_VRC_CTA_INIT_COUNT
	.align		4
.L_20047:
        /*00f0*/ 	.byte	0x02, 0x4a
	.zero		1
	.zero		1


	//----- nvinfo : EIATTR_EXIT_INSTR_OFFSETS
	.align		4
        /*00f4*/ 	.byte	0x04, 0x1c
        /*00f6*/ 	.short	(.L_20049 - .L_20048)


	//   ....[0]....
.L_20048:
        /*00f8*/ 	.word	0x000006b0


	//   ....[1]....
        /*00fc*/ 	.word	0x00001360


	//----- nvinfo : EIATTR_MAX_THREADS
	.align		4
.L_20049:
        /*0100*/ 	.byte	0x04, 0x05
        /*0102*/ 	.short	(.L_20051 - .L_20050)
.L_20050:
        /*0104*/ 	.word	0x00000080
        /*0108*/ 	.word	0x00000001
        /*010c*/ 	.word	0x00000001


	//----- nvinfo : EIATTR_CRS_STACK_SIZE
	.align		4
.L_20051:
        /*0110*/ 	.byte	0x04, 0x1e
        /*0112*/ 	.short	(.L_20053 - .L_20052)
.L_20052:
        /*0114*/ 	.word	0x00000000


	//----- nvinfo : EIATTR_CBANK_PARAM_SIZE
	.align		4
.L_20053:
        /*0118*/ 	.byte	0x03, 0x19
        /*011a*/ 	.short	0x0034


	//----- nvinfo : EIATTR_PARAM_CBANK
	.align		4
        /*011c*/ 	.byte	0x04, 0x0a
        /*011e*/ 	.short	(.L_20055 - .L_20054)
	.align		4
.L_20054:
        /*0120*/ 	.word	index@(.nv.constant0._Z9cuda_gemmIiLi128ELi2ELi1ELi128ELi8ELi8ELi64ELi0ELi1EEviiiPT_S1_S1_iii)
        /*0124*/ 	.short	0x0380
        /*0126*/ 	.short	0x0034


	//----- nvinfo : EIATTR_SW_WAR
	.align		4
.L_20055:
        /*0128*/ 	.byte	0x04, 0x36
        /*012a*/ 	.short	(.L_20057 - .L_20056)
.L_20056:
        /*012c*/ 	.word	0x00000008
.L_20057:


//--------------------- .nv.info._Z9cuda_gemmIiLi128ELi2ELi1ELi128ELi8ELi8ELi64ELi0ELi0EEviiiPT_S1_S1_iii --------------------------
	.section	.nv.info._Z9cuda_gemmIiLi128ELi2ELi1ELi128ELi8ELi8ELi64ELi0ELi0EEviiiPT_S1_S1_iii,"",@"SHT_CUDA_INFO"
	.sectionflags	@""
	.align	4


	//----- nvinfo : EIATTR_CUDA_API_VERSION
	.align		4
        /*0000*/ 	.byte	0x04, 0x37
        /*0002*/ 	.short	(.L_20059 - .L_20058)
.L_20058:
        /*0004*/ 	.word	0x00000082


	//----- nvinfo : EIATTR_KPARAM_INFO
	.align		4
.L_20059:
        /*0008*/ 	.byte	0x04, 0x17
        /*000a*/ 	.short	(.L_20061 - .L_20060)
.L_20060:
        /*000c*/ 	.word	0x00000000
        /*0010*/ 	.short	0x0008
        /*0012*/ 	.short	0x0030
        /*0014*/ 	.byte	0x00, 0xf0, 0x11, 0x00


	//----- nvinfo : EIATTR_KPARAM_INFO
	.align		4
.L_20061:
        /*0018*/ 	.byte	0x04, 0x17
        /*001a*/ 	.short	(.L_20063 - .L_20062)
.L_20062:
        /*001c*/ 	.word	0x00000000
        /*0020*/ 	.short	0x0007
        /*0022*/ 	.short	0x002c
        /*0024*/ 	.byte	0x00, 0xf0, 0x11, 0x00


	//----- nvinfo : EIATTR_KPARAM_INFO
	.align		4
.L_20063:
        /*0028*/ 	.byte	0x04, 0x17
        /*002a*/ 	.short	(.L_20065 - .L_20064)
.L_20064:
        /*002c*/ 	.word	0x00000000
        /*0030*/ 	.short	0x0006
        /*0032*/ 	.short	0x0028
        /*0034*/ 	.byte	0x00, 0xf0, 0x11, 0x00


	//----- nvinfo : EIATTR_KPARAM_INFO
	.align		4
.L_20065:
        /*0038*/ 	.byte	0x04, 0x17
        /*003a*/ 	.short	(.L_20067 - .L_20066)
.L_20066:
        /*003c*/ 	.word	0x00000000
        /*0040*/ 	.short	0x0005
        /*0042*/ 	.short	0x0020
        /*0044*/ 	.byte	0x00, 0xf5, 0x21, 0x00


	//----- nvinfo : EIATTR_KPARAM_INFO
	.align		4
.L_20067:
        /*0048*/ 	.byte	0x04, 0x17
        /*004a*/ 	.short	(.L_20069 - .L_20068)
.L_20068:
        /*004c*/ 	.word	0x00000000
        /*0050*/ 	.short	0x0004
        /*0052*/ 	.short	0x0018
        /*0054*/ 	.byte	0x00, 0xf5, 0x21, 0x00


	//----- nvinfo : EIATTR_KPARAM_INFO
	.align		4
.L_20069:
        /*0058*/ 	.byte	0x04, 0x17
        /*005a*/ 	.short	(.L_20071 - .L_20070)
.L_20070:
        /*005c*/ 	.word	0x00000000
        /*0060*/ 	.short	0x0003
        /*0062*/ 	.short	0x0010
        /*0064*/ 	.byte	0x00, 0xf5, 0x21, 0x00


	//----- nvinfo : EIATTR_KPARAM_INFO
	.align		4
.L_20071:
        /*0068*/ 	.byte	0x04, 0x17
        /*006a*/ 	.short	(.L_20073 - .L_20072)
.L_20072:
        /*006c*/ 	.word	0x00000000
        /*0070*/ 	.short	0x0002
        /*0072*/ 	.short	0x0008
        /*0074*/ 	.byte	0x00, 0xf0, 0x11, 0x00


	//----- nvinfo : EIATTR_KPARAM_INFO
	.align		4
.L_20073:
        /*0078*/ 	.byte	0x04, 0x17
        /*007a*/ 	.short	(.L_20075 - .L_20074)
.L_20074:
        /*007c*/ 	.word	0x00000000
        /*0080*/ 	.short	0x0001
        /*0082*/ 	.short	0x0004
        /*0084*/ 	.byte	0x00, 0xf0, 0x11, 0x00


	//----- nvinfo : EIATTR_KPARAM_INFO
	.align		4
.L_20075:
        /*0088*/ 	.byte	0x04, 0x17
        /*008a*/ 	.short	(.L_20077 - .L_20076)
.L_20076:
        /*008c*/ 	.word	0x00000000
        /*0090*/ 	.short	0x0000
        /*0092*/ 	.short	0x0000
        /*0094*/ 	.byte	0x00, 0xf0, 0x11, 0x00


	//----- nvinfo : EIATTR_SPARSE_MMA_MASK
	.align		4
.L_20077:
        /*0098*/ 	.byte	0x03, 0x50
        /*009a*/ 	.short	0x0000


	//----- nvinfo : EIATTR_MAXREG_COUNT
	.align		4
        /*009c*/ 	.byte	0x03, 0x1b
        /*009e*/ 	.short	0x00ff


	//----- nvinfo : EIATTR_NUM_BARRIERS
	.align		4
        /*00a0*/ 	.byte	0x02, 0x4c
        /*00a2*/ 	.byte	0x01
	.zero		1


	//----- nvinfo : EIATTR_MERCURY_ISA_VERSION
	.align		4
        /*00a4*/ 	.byte	0x03, 0x5f
        /*00a6*/ 	.short	0x0101


	//----- nvinfo : EIATTR_COOP_GROUP_MASK_REGIDS
	.align		4
        /*00a8*/ 	.byte	0x04, 0x29
        /*00aa*/ 	.short	(.L_20079 - .L_20078)


	//   ....[0]....
.L_20078:
        /*00ac*/ 	.word	0xffffffff


	//   ....[1]....
        /*00b0*/ 	.word	0xffffffff


	//   ....[2]....
        /*00b4*/ 	.word	0xffffffff


	//   ....[3]....
        /*00b8*/ 	.word	0xffffffff


	//   ....[4]....
        /*00bc*/ 	.word	0xffffffff


	//   ....[5]....
        /*00c0*/ 	.word	0xffffffff


	//   ....[6]....
        /*00c4*/ 	.word	0xffffffff


	//   ....[7]....
        /*00c8*/ 	.word	0xffffffff


	//   ....[8]....
        /*00cc*/ 	.word	0x0500000e


	//   ....[9]....
        /*00d0*/ 	.word	0x0500000e


	//   ....[10]....
        /*00d4*/ 	.word	0x0500000e


	//   ....[11]....
        /*00d8*/ 	.word	0x0500000e


	//   ....[12]....
        /*00dc*/ 	.word	0x0500000e


	//   ....[13]....
        /*00e0*/ 	.word	0x0500000e


	//   ....[14]....
        /*00e4*/ 	.word	0x0500000e


	//   ....[15]....
        /*00e8*/ 	.word	0x0500000e


	//----- nvinfo : EIATTR_COOP_GROUP_INSTR_OFFSETS
	.align		4
.L_20079:
        /*00ec*/ 	.byte	0x04, 0x28
        /*00ee*/ 	.short	(.L_20081 - .L_20080)


	//   ....[0]....
.L_20080:
        /*00f0*/ 	.word	0x00001690


	//   ....[1]....
        /*00f4*/ 	.word	0x000016f0


	//   ....[2]....
        /*00f8*/ 	.word	0x00001750


	//   ....[3]....
        /*00fc*/ 	.word	0x000017b0


	//   ....[4]....
        /*0100*/ 	.word	0x00001810


	//   ....[5]....
        /*0104*/ 	.word	0x00001870


	//   ....[6]....
        /*0108*/ 	.word	0x000018d0


	//   ....[7]....
        /*010c*/ 	.word	0x00001930


	//   ....[8]....
        /*0110*/ 	.word	0x00001cc0


	//   ....[9]....
        /*0114*/ 	.word	0x00001d50


	//   ....[10]....
        /*0118*/ 	.word	0x00001de0


	//   ....[11]....
        /*011c*/ 	.word	0x00001e70


	//   ....[12]....
        /*0120*/ 	.word	0x00001f00


	//   ....[13]....
        /*0124*/ 	.word	0x00001f90


	//   ....[14]....
        /*0128*/ 	.word	0x00002020


	//   ....[15]....
        /*012c*/ 	.word	0x000020b0


	//----- nvinfo : EIATTR_VRC_CTA_INIT_COUNT
	.align		4
.L_20081:
        /*0130*/ 	.byte	0x02, 0x4a
	.zero		1
	.zero		1


	//----- nvinfo : EIATTR_EXIT_INSTR_OFFSETS
	.align		4
        /*0134*/ 	.byte	0x04, 0x1c
        /*0136*/ 	.short	(.L_20083 - .L_20082)


	//   ....[0]....
.L_20082:
        /*0138*/ 	.word	0x00000600


	//   ....[1]....
        /*013c*/ 	.word	0x00001c60


	//----- nvinfo : EIATTR_MAX_THREADS
	.align		4
.L_20083:
        /*0140*/ 	.byte	0x04, 0x05
        /*0142*/ 	.short	(.L_20085 - .L_20084)
.L_20084:
        /*0144*/ 	.word	0x00000080
        /*0148*/ 	.word	0x00000001
        /*014c*/ 	.word	0x00000001


	//----- nvinfo : EIATTR_CRS_STACK_SIZE
	.align		4
.L_20085:
        /*0150*/ 	.byte	0x04, 0x1e
        /*0152*/ 	.short	(.L_20087 - .L_20086)
.L_20086:
        /*0154*/ 	.word	0x00000000


	//----- nvinfo : EIATTR_CBANK_PARAM_SIZE
	.align		4
.L_20087:
        /*0158*/ 	.byte	0x03, 0x19
        /*015a*/ 	.short	0x0034


	//----- nvinfo : EIATTR_PARAM_CBANK
	.align		4
        /*015c*/ 	.byte	0x04, 0x0a
        /*015e*/ 	.short	(.L_20089 - .L_20088)
	.align		4
.L_20088:
        /*0160*/ 	.word	index@(.nv.constant0._Z9cuda_gemmIiLi128ELi2ELi1ELi128ELi8ELi8ELi64ELi0ELi0EEviiiPT_S1_S1_iii)
        /*0164*/ 	.short	0x0380
        /*0166*/ 	.short	0x0034


	//----- nvinfo : EIATTR_SW_WAR
	.align		4
.L_20089:
        /*0168*/ 	.byte	0x04, 0x36
        /*016a*/ 	.short	(.L_20091 - .L_20090)
.L_20090:
        /*016c*/ 	.word	0x00000008
.L_20091:


//--------------------- .nv.info._Z9cuda_gemmIiLi128ELi2ELi1ELi128ELi4ELi4ELi64ELi1ELi1EEviiiPT_S1_S1_iii --------------------------
	.section	.nv.info._Z9cuda_gemmIiLi128ELi2ELi1ELi128ELi4ELi4ELi64ELi1ELi1EEviiiPT_S1_S1_iii,"",@"SHT_CUDA_INFO"
	.sectionflags	@""
	.align	4


	//----- nvinfo : EIATTR_CUDA_API_VERSION
	.align		4
        /*0000*/ 	.byte	0x04, 0x37
        /*0002*/ 	.short	(.L_20093 - .L_20092)
.L_20092:
        /*0004*/ 	.word	0x00000082


	//----- nvinfo : EIATTR_KPARAM_INFO
	.align		4
.L_20093:
        /*0008*/ 	.byte	0x04, 0x17
        /*000a*/ 	.short	(.L_20095 - .L_20094)
.L_20094:
        /*000c*/ 	.word	0x00000000
        /*0010*/ 	.short	0x0008
        /*0012*/ 	.short	0x0030
        /*0014*/ 	.byte	0x00, 0xf0, 0x11, 0x00


	//----- nvinfo : EIATTR_KPARAM_INFO
	.align		4
.L_20095:
        /*0018*/ 	.byte	0x04, 0x17
        /*001a*/ 	.short	(.L_20097 - .L_20096)
.L_20096:
        /*001c*/ 	.word	0x00000000
        /*0020*/ 	.short	0x0007
        /*0022*/ 	.short	0x002c
        /*0024*/ 	.byte	0x00, 0xf0, 0x11, 0x00


	//----- nvinfo : EIATTR_KPARAM_INFO
	.align		4
.L_20097:
        /*0028*/ 	.byte	0x04, 0x17
        /*002a*/ 	.short	(.L_20099 - .L_20098)
.L_20098:
        /*002c*/ 	.word	0x00000000
        /*0030*/ 	.short	0x0006
        /*0032*/ 	.short	0x0028
        /*0034*/ 	.byte	0x00, 0xf0, 0x11, 0x00


	//----- nvinfo : EIATTR_KPARAM_INFO
	.align		4
.L_20099:
        /*0038*/ 	.byte	0x04, 0x17
        /*003a*/ 	.short	(.L_20101 - .L_20100)
.L_20100:
        /*003c*/ 	.word	0x00000000
        /*0040*/ 	.short	0x0005
        /*0042*/ 	.short	0x0020
        /*0044*/ 	.byte	0x00, 0xf5, 0x21, 0x00


	//----- nvinfo : EIATTR_KPARAM_INFO
	.align		4
.L_20101:
        /*0048*/ 	.byte	0x04, 0x17
        /*004a*/ 	.short	(.L_20103 - .L_20102)
.L_20102:
        /*004c*/ 	.word	0x00000000
        /*0050*/ 	.short	0x0004
        /*0052*/ 	.short	0x0018
        /*0054*/ 	.byte	0x00, 0xf5, 0x21, 0x00


	//----- nvinfo : EIATTR_KPARAM_INFO
	.align		4
.L_20103:
        /*0058*/ 	.byte	0x04, 0x17
        /*005a*/ 	.short	(.L_20105 - .L_20104)
.L_20104:
        /*005c*/ 	.word	0x00000000
        /*0060*/ 	.short	0x0003
        /*0062*/ 	.short	0x0010
        /*0064*/ 	.byte	0x00, 0xf5, 0x21, 0x00


	//----- nvinfo : EIATTR_KPARAM_INFO
	.align		4
.L_20105:
        /*0068*/ 	.byte	0x04, 0x17
        /*006a*/ 	.short	(.L_20107 - .L_20106)
.L_20106:
        /*006c*/ 	.word	0x00000000
        /*0070*/ 	.short	0x0002
        /*0072*/ 	.short	0x0008
        /*0074*/ 	.byte	0x00, 0xf0, 0x11, 0x00


	//----- nvinfo : EIATTR_KPARAM_INFO
	.align		4
.L_20107:
        /*0078*/ 	.byte	0x04, 0x17
        /*007a*/ 	.short	(.L_20109 - .L_20108)
.L_20108:
        /*007c*/ 	.word	0x00000000
        /*0080*/ 	.short	0x0001
        /*0082*/ 	.short	0x0004
        /*0084*/ 	.byte	0x00, 0xf0, 0x11, 0x00


	//----- nvinfo : EIATTR_KPARAM_INFO
	.align		4
.L_20109:
        /*0088*/ 	.byte	0x04, 0x17
        /*008a*/ 	.short	(.L_20111 - .L_20110)
.L_20110:
        /*008c*/ 	.word	0x00000000
        /*0090*/ 	.short	0x0000
        /*0092*/ 	.short	0x0000
        /*0094*/ 	.byte	0x00, 0xf0, 0x11, 0x00


	//----- nvinfo : EIATTR_SPARSE_MMA_MASK
	.align		4
.L_20111:
        /*0098*/ 	.byte	0x03, 0x50
        /*009a*/ 	.short	0x0000


	//----- nvinfo : EIATTR_MAXREG_COUNT
	.align		4
        /*009c*/ 	.byte	0x03, 0x1b
        /*009e*/ 	.short	0x00ff


	//----- nvinfo : EIATTR_NUM_BARRIERS
	.align		4
        /*00a0*/ 	.byte	0x02, 0x4c
        /*00a2*/ 	.byte	0x01
	.zero		1


	//----- nvinfo : EIATTR_MERCURY_ISA_VERSION
	.align		4
        /*00a4*/ 	.byte	0x03, 0x5f
        /*00a6*/ 	.short	0x0101


	//----- nvinfo : EIATTR_COOP_GROUP_MASK_REGIDS
	.align		4
        /*00a8*/ 	.byte	0x04, 0x29
        /*00aa*/ 	.short	(.L_20113 - .L_20112)


	//   ....[0]....
.L_20112:
        /*00ac*/ 	.word	0xffffffff


	//   ....[1]....
        /*00b0*/ 	.word	0xffffffff


	//   ....[2]....
        /*00b4*/ 	.word	0xffffffff


	//   ....[3]....
        /*00b8*/ 	.word	0xffffffff


	//----- nvinfo : EIATTR_COOP_GROUP_INSTR_OFFSETS
	.align		4
.L_20113:
        /*00bc*/ 	.byte	0x04, 0x28
        /*00be*/ 	.short	(.L_20115 - .L_20114)


	//   ....[0]....
.L_20114:
        /*00c0*/ 	.word	0x00000a00


	//   ....[1]....
        /*00c4*/ 	.word	0x00000a10


	//   ....[2]....
        /*00c8*/ 	.word	0x00000a20


	//   ....[3]....
        /*00cc*/ 	.word	0x00000a30


	//----- nvinfo : EIATTR_VRC_CTA_INIT_COUNT
	.align		4
.L_20115:
        /*00d0*/ 	.byte	0x02, 0x4a
	.zero		1
	.zero		1


	//----- nvinfo : EIATTR_EXIT_INSTR_OFFSETS
	.align		4
        /*00d4*/ 	.byte	0x04, 0x1c
        /*00d6*/ 	.short	(.L_20117 - .L_20116)


	//   ....[0]....
.L_20116:
        /*00d8*/ 	.word	0x000001b0


	//   ....[1]....
        /*00dc*/ 	.word	0x00000af0


	//----- nvinfo : EIATTR_MAX_THREADS
	.align		4
.L_20117:
        /*00e0*/ 	.byte	0x04, 0x05
        /*00e2*/ 	.short	(.L_20119 - .L_20118)
.L_20118:
        /*00e4*/ 	.word	0x00000080
        /*00e8*/ 	.word	0x00000001
        /*00ec*/ 	.word	0x00000001


	//----- nvinfo : EIATTR_CRS_STACK_SIZE
	.align		4
.L_20119:
        /*00f0*/ 	.byte	0x04, 0x1e
        /*00f2*/ 	.short	(.L_20121 - .L_20120)
.L_20120:
        /*00f4*/ 	.word	0x00000000


	//----- nvinfo : EIATTR_CBANK_PARAM_SIZE
	.align		4
.L_20121:
        /*00f8*/ 	.byte	0x03, 0x19
        /*00fa*/ 	.short	0x0034


	//----- nvinfo : EIATTR_PARAM_CBANK
	.align		4
        /*00fc*/ 	.byte	0x04, 0x0a
        /*00fe*/ 	.short	(.L_20123 - .L_20122)
	.align		4
.L_20122:
        /*0100*/ 	.word	index@(.nv.constant0._Z9cuda_gemmIiLi128ELi2ELi1ELi128ELi4ELi4ELi64ELi1ELi1EEviiiPT_S1_S1_iii)
        /*0104*/ 	.short	0x0380
        /*0106*/ 	.short	0x0034


	//----- nvinfo : EIATTR_SW_WAR
	.align		4
.L_20123:
        /*0108*/ 	.byte	0x04, 0x36
        /*010a*/ 	.short	(.L_20125 - .L_20124)
.L_20124:
        /*010c*/ 	.word	0x00000008
.L_20125:


//--------------------- .nv.info._Z9cuda_gemmIiLi128ELi2ELi1ELi128ELi4ELi4ELi64ELi1ELi0EEviiiPT_S1_S1_iii --------------------------
	.section	.nv.info._Z9cuda_gemmIiLi128ELi2ELi1ELi128ELi4ELi4ELi64ELi1ELi0EEviiiPT_S1_S1_iii,"",@"SHT_CUDA_INFO"
	.sectionflags	@""
	.align	4


	//----- nvinfo : EIATTR_CUDA_API_VERSION
	.align		4
        /*0000*/ 	.byte	0x04, 0x37
        /*0002*/ 	.short	(.L_20127 - .L_20126)
.L_20126:
        /*0004*/ 	.word	0x00000082


	//----- nvinfo : EIATTR_KPARAM_INFO
	.align		4
.L_20127:
        /*0008*/ 	.byte	0x04, 0x17
        /*000a*/ 	.short	(.L_20129 - .L_20128)
.L_20128:
        /*000c*/ 	.word	0x00000000
        /*0010*/ 	.short	0x0008
        /*0012*/ 	.short	0x0030
        /*0014*/ 	.byte	0x00, 0xf0, 0x11, 0x00


	//----- nvinfo : EIATTR_KPARAM_INFO
	.align		4
.L_20129:
        /*0018*/ 	.byte	0x04, 0x17
        /*001a*/ 	.short	(.L_20131 - .L_20130)
.L_20130:
        /*001c*/ 	.word	0x00000000
        /*0020*/ 	.short	0x0007
        /*0022*/ 	.short	0x002c
        /*0024*/ 	.byte	0x00, 0xf0, 0x11, 0x00


	//----- nvinfo : EIATTR_KPARAM_INFO
	.align		4
.L_20131:
        /*0028*/ 	.byte	0x04, 0x17
        /*002a*/ 	.short	(.L_20133 - .L_20132)
.L_20132:
        /*002c*/ 	.word	0x00000000
        /*0030*/ 	.short	0x0006
        /*0032*/ 	.short	0x0028
        /*0034*/ 	.byte	0x00, 0xf0, 0x11, 0x00


	//----- nvinfo : EIATTR_KPARAM_INFO
	.align		4
.L_20133:
        /*0038*/ 	.byte	0x04, 0x17
        /*003a*/ 	.short	(.L_20135 - .L_20134)
.L_20134:
        /*003c*/ 	.word	0x00000000
        /*0040*/ 	.short	0x0005
        /*0042*/ 	.short	0x0020
        /*0044*/ 	.byte	0x00, 0xf5, 0x21, 0x00


	//----- nvinfo : EIATTR_KPARAM_INFO
	.align		4
.L_20135:
        /*0048*/ 	.byte	0x04, 0x17
        /*004a*/ 	.short	(.L_20137 - .L_20136)
.L_20136:
        /*004c*/ 	.word	0x00000000
        /*0050*/ 	.short	0x0004
        /*0052*/ 	.short	0x0018
        /*0054*/ 	.byte	0x00, 0xf5, 0x21, 0x00


	//----- nvinfo : EIATTR_KPARAM_INFO
	.align		4
.L_20137:
        /*0058*/ 	.byte	0x04, 0x17
        /*005a*/ 	.short	(.L_20139 - .L_20138)
.L_20138:
        /*005c*/ 	.word	0x00000000
        /*0060*/ 	.short	0x0003
        /*0062*/ 	.short	0x0010
        /*0064*/ 	.byte	0x00, 0xf5, 0x21, 0x00


	//----- nvinfo : EIATTR_KPARAM_INFO
	.align		4
.L_20139:
        /*0068*/ 	.byte	0x04, 0x17
        /*006a*/ 	.short	(.L_20141 - .L_20140)
.L_20140:
        /*006c*/ 	.word	0x00000000
        /*0070*/ 	.short	0x0002
        /*0072*/ 	.short	0x0008
        /*0074*/ 	.byte	0x00, 0xf0, 0x11, 0x00


	//----- nvinfo : EIATTR_KPARAM_INFO
	.align		4
.L_20141:
        /*0078*/ 	.byte	0x04, 0x17
        /*007a*/ 	.short	(.L_20143 - .L_20142)
.L_20142:
        /*007c*/ 	.word	0x00000000
        /*0080*/ 	.short	0x0001
        /*0082*/ 	.short	0x0004
        /*0084*/ 	.byte	0x00, 0xf0, 0x11, 0x00


	//----- nvinfo : EIATTR_KPARAM_INFO
	.align		4
.L_20143:
        /*0088*/ 	.byte	0x04, 0x17
        /*008a*/ 	.short	(.L_20145 - .L_20144)
.L_20144:
        /*008c*/ 	.word	0x00000000
        /*0090*/ 	.short	0x0000
        /*0092*/ 	.short	0x0000
        /*0094*/ 	.byte	0x00, 0xf0, 0x11, 0x00


	//----- nvinfo : EIATTR_SPARSE_MMA_MASK
	.align		4
.L_20145:
        /*0098*/ 	.byte	0x03, 0x50
        /*009a*/ 	.short	0x0000


	//----- nvinfo : EIATTR_MAXREG_COUNT
	.align		4
        /*009c*/ 	.byte	0x03, 0x1b
        /*009e*/ 	.short	0x00ff


	//----- nvinfo : EIATTR_NUM_BARRIERS
	.align		4
        /*00a0*/ 	.byte	0x02, 0x4c
        /*00a2*/ 	.byte	0x01
	.zero		1


	//----- nvinfo : EIATTR_MERCURY_ISA_VERSION
	.align		4
        /*00a4*/ 	.byte	0x03, 0x5f
        /*00a6*/ 	.short	0x0101


	//----- nvinfo : EIATTR_COOP_GROUP_MASK_REGIDS
	.align		4
        /*00a8*/ 	.byte	0x04, 0x29
        /*00aa*/ 	.short	(.L_20147 - .L_20146)


	//   ....[0]....
.L_20146:
        /*00ac*/ 	.word	0xffffffff


	//   ....[1]....
        /*00b0*/ 	.word	0xffffffff


	//   ....[2]....
        /*00b4*/ 	.word	0xffffffff


	//   ....[3]....
        /*00b8*/ 	.word	0xffffffff


	//   ....[4]....
        /*00bc*/ 	.word	0x0500000b


	//   ....[5]....
        /*00c0*/ 	.word	0x0500000b


	//   ....[6]....
        /*00c4*/ 	.word	0x0500000b


	//   ....[7]....
        /*00c8*/ 	.word	0x0500000b


	//----- nvinfo : EIATTR_COOP_GROUP_INSTR_OFFSETS
	.align		4
.L_20147:
        /*00cc*/ 	.byte	0x04, 0x28
        /*00ce*/ 	.short	(.L_20149 - .L_20148)


	//   ....[0]....
.L_20148:
        /*00d0*/ 	.word	0x00001350


	//   ....[1]....
        /*00d4*/ 	.word	0x000013a0


	//   ....[2]....
        /*00d8*/ 	.word	0x00001400


	//   ....[3]....
        /*00dc*/ 	.word	0x00001460


	//   ....[4]....
        /*00e0*/ 	.word	0x00001700


	//   ....[5]....
        /*00e4*/ 	.word	0x00001790


	//   ....[6]....
        /*00e8*/ 	.word	0x00001820


	//   ....[7]....
        /*00ec*/ 	.word	0x000018b0


	//----- nvinfo : EIATTR_VRC_CTA_INIT_COUNT
	.align		4
.L_20149:
        /*00f0*/ 	.byte	0x02, 0x4a
	.zero		1
	.zero		1


	//----- nvinfo : EIATTR_EXIT_INSTR_OFFSETS
	.align		4
        /*00f4*/ 	.byte	0x04, 0x1c
        /*00f6*/ 	.short	(.L_20151 - .L_20150)


	//   ....[0]....
.L_20150:
        /*00f8*/ 	.word	0x000005f0


	//   ....[1]....
        /*00fc*/ 	.word	0x000016a0


	//----- nvinfo : EIATTR_MAX_THREADS
	.align		4
.L_20151:
        /*0100*/ 	.byte	0x04, 0x05
        /*0102*/ 	.short	(.L_20153 - .L_20152)
.L_20152:
        /*0104*/ 	.word	0x00000080
        /*0108*/ 	.word	0x00000001
        /*010c*/ 	.word	0x00000001


	//----- nvinfo : EIATTR_CRS_STACK_SIZE
	.align		4
.L_20153:
        /*0110*/ 	.byte	0x04, 0x1e
        /*0112*/ 	.short	(.L_20155 - .L_20154)
.L_20154:
        /*0114*/ 	.word	0x00000000


	//----- nvinfo : EIATTR_CBANK_PARAM_SIZE
	.align		4
.L_20155:
        /*0118*/ 	.byte	0x03, 0x19
        /*011a*/ 	.short	0x0034


	//----- nvinfo : EIATTR_PARAM_CBANK
	.align		4
        /*011c*/ 	.byte	0x04, 0x0a
        /*011e*/ 	.short	(.L_20157 - .L_20156)
	.align		4
.L_20156:
        /*0120*/ 	.word	index@(.nv.constant0._Z9cuda_gemmIiLi128ELi2ELi1ELi128ELi4ELi4ELi64ELi1ELi0EEviiiPT_S1_S1_iii)
        /*0124*/ 	.short	0x0380
        /*0126*/ 	.short	0x0034


	//----- nvinfo : EIATTR_SW_WAR
	.align		4
.L_20157:
        /*0128*/ 	.byte	0x04, 0x36
        /*012a*/ 	.short	(.L_20159 - .L_20158)
.L_20158:
        /*012c*/ 	.word	0x00000008
.L_20159:


//--------------------- .nv.info._Z9cuda_gemmIiLi128ELi2ELi1ELi128ELi4ELi4ELi64ELi0ELi1EEviiiPT_S1_S1_iii --------------------------
	.section	.nv.info._Z9cuda_gemmIiLi128ELi2ELi1ELi128ELi4ELi4ELi64ELi0ELi1EEviiiPT_S1_S1_iii,"",@"SHT_CUDA_INFO"
	.sectionflags	@""
	.align	4


	//----- nvinfo : EIATTR_CUDA_API_VERSION
	.align		4
        /*0000*/ 	.byte	0x04, 0x37
        /*0002*/ 	.short	(.L_20161 - .L_20160)
.L_20160:
        /*0004*/ 	.word	0x00000082


	//----- nvinfo : EIATTR_KPARAM_INFO
	.align		4
.L_20161:
        /*0008*/ 	.byte	0x04, 0x17
        /*000a*/ 	.short	(.L_20163 - .L_20162)
.L_20162:
        /*000c*/ 	.word	0x00000000
        /*0010*/ 	.short	0x0008
        /*0012*/ 	.short	0x0030
        /*0014*/ 	.byte	0x00, 0xf0, 0x11, 0x00


	//----- nvinfo : EIATTR_KPARAM_INFO
	.align		4
.L_20163:
        /*0018*/ 	.byte	0x04, 0x17
        /*001a*/ 	.short	(.L_20165 - .L_20164)
.L_20164:
        /*001c*/ 	.word	0x00000000
        /*0020*/ 	.short	0x0007
        /*0022*/ 	.short	0x002c
        /*0024*/ 	.byte	0x00, 0xf0, 0x11, 0x00


	//----- nvinfo : EIATTR_KPARAM_INFO
	.align		4
.L_20165:
        /*0028*/ 	.byte	0x04, 0x17
        /*002a*/ 	.short	(.L_20167 - .L_20166)
.L_20166:
        /*002c*/ 	.word	0x00000000
        /*0030*/ 	.short	0x0006
        /*0032*/ 	.short	0x0028
        /*0034*/ 	.byte	0x00, 0xf0, 0x11, 0x00


	//----- nvinfo : EIATTR_KPARAM_INFO
	.align		4
.L_20167:
        /*0038*/ 	.byte	0x04, 0x17
        /*003a*/ 	.short	(.L_20169 - .L_20168)
.L_20168:
        /*003c*/ 	.word	0x00000000
        /*0040*/ 	.short	0x0005
        /*0042*/ 	.short	0x0020
        /*0044*/ 	.byte	0x00, 0xf5, 0x21, 0x00


	//----- nvinfo : EIATTR_KPARAM_INFO
	.align		4
.L_20169:
        /*0048*/ 	.byte	0x04, 0x17
        /*004a*/ 	.short	(.L_20171 - .L_20170)
.L_20170:
        /*004c*/ 	.word	0x00000000
        /*0050*/ 	.short	0x0004
        /*0052*/ 	.short	0x0018
        /*0054*/ 	.byte	0x00, 0xf5, 0x21, 0x00


	//----- nvinfo : EIATTR_KPARAM_INFO
	.align		4
.L_20171:
        /*0058*/ 	.byte	0x04, 0x17
        /*005a*/ 	.short	(.L_20173 - .L_20172)
.L_20172:
        /*005c*/ 	.word	0x00000000
        /*0060*/ 	.short	0x0003
        /*0062*/ 	.short	0x0010
        /*0064*/ 	.byte	0x00, 0xf5, 0x21, 0x00


	//----- nvinfo : EIATTR_KPARAM_INFO
	.align		4
.L_20173:
        /*0068*/ 	.byte	0x04, 0x17
        /*006a*/ 	.short	(.L_20175 - .L_20174)
.L_20174:
        /*006c*/ 	.word	0x00000000
        /*0070*/ 	.short	0x0002
        /*0072*/ 	.short	0x0008
        /*0074*/ 	.byte	0x00, 0xf0, 0x11, 0x00


	//----- nvinfo : EIATTR_KPARAM_INFO
	.align		4
.L_20175:
        /*0078*/ 	.byte	0x04, 0x17
        /*007a*/ 	.short	(.L_20177 - .L_20176)
.L_20176:
        /*007c*/ 	.word	0x00000000
        /*0080*/ 	.short	0x0001
        /*0082*/ 	.short	0x0004
        /*0084*/ 	.byte	0x00, 0xf0, 0x11, 0x00


	//----- nvinfo : EIATTR_KPARAM_INFO
	.align		4
.L_20177:
        /*0088*/ 	.byte	0x04, 0x17
        /*008a*/ 	.short	(.L_20179 - .L_20178)
.L_20178:
        /*008c*/ 	.word	0x00000000
        /*0090*/ 	.short	0x0000
        /*0092*/ 	.short	0x0000
        /*0094*/ 	.byte	0x00, 0xf0, 0x11, 0x00


	//----- nvinfo : EIATTR_SPARSE_MMA_MASK
	.align		4
.L_20179:
        /*0098*/ 	.byte	0x03, 0x50
        /*009a*/ 	.short	0x0000


	//----- nvinfo : EIATTR_MAXREG_COUNT
	.align		4
        /*009c*/ 	.byte	0x03, 0x1b
        /*009e*/ 	.short	0x00ff


	//----- nvinfo : EIATTR_NUM_BARRIERS
	.align		4
        /*00a0*/ 	.byte	0x02, 0x4c
        /*00a2*/ 	.byte	0x01
	.zero		1


	//----- nvinfo : EIATTR_MERCURY_ISA_VERSION
	.align		4
        /*00a4*/ 	.byte	0x03, 0x5f
        /*00a6*/ 	.short	0x0101


	//----- nvinfo : EIATTR_COOP_GROUP_MASK_REGIDS
	.align		4
        /*00a8*/ 	.byte	0x04, 0x29
        /*00aa*/ 	.short	(.L_20181 - .L_20180)


	//   ....[0]....
.L_20180:
        /*00ac*/ 	.word	0xffffffff


	//   ....[1]....
        /*00b0*/ 	.word	0xffffffff


	//   ....[2]....
        /*00b4*/ 	.word	0xffffffff


	//   ....[3]....
        /*00b8*/ 	.word	0xffffffff


	//----- nvinfo : EIATTR_COOP_GROUP_INSTR_OFFSETS
	.align		4
.L_20181:
        /*00bc*/ 	.byte	0x04, 0x28
        /*00be*/ 	.short	(.L_20183 - .L_20182)


	//   ....[0]....
.L_20182:
        /*00c0*/ 	.word	0x00000b90


	//   ....[1]....
        /*00c4*/ 	.word	0x00000ba0


	//   ....[2]....
        /*00c8*/ 	.word	0x00000bb0


	//   ....[3]....
        /*00cc*/ 	.word	0x00000bc0


	//----- nvinfo : EIATTR_VRC_CTA_INIT_COUNT
	.align		4
.L_20183:
        /*00d0*/ 	.byte	0x02, 0x4a
	.zero		1
	.zero		1


	//----- nvinfo : EIATTR_EXIT_INSTR_OFFSETS
	.align		4
        /*00d4*/ 	.byte	0x04, 0x1c
        /*00d6*/ 	.short	(.L_20185 - .L_20184)


	//   ....[0]....
.L_20184:
        /*00d8*/ 	.word	0x000001c0


	//   ....[1]....
        /*00dc*/ 	.word	0x00000ca0


	//----- nvinfo : EIATTR_MAX_THREADS
	.align		4
.L_20185:
        /*00e0*/ 	.byte	0x04, 0x05
        /*00e2*/ 	.short	(.L_20187 - .L_20186)
.L_20186:
        /*00e4*/ 	.word	0x00000080
        /*00e8*/ 	.word	0x00000001
        /*00ec*/ 	.word	0x00000001


	//----- nvinfo : EIATTR_CRS_STACK_SIZE
	.align		4
.L_20187:
        /*00f0*/ 	.byte	0x04, 0x1e
        /*00f2*/ 	.short	(.L_20189 - .L_20188)
.L_20188:
        /*00f4*/ 	.word	0x00000000


	//----- nvinfo : EIATTR_CBANK_PARAM_SIZE
	.align		4
.L_20189:
        /*00f8*/ 	.byte	0x03, 0x19
        /*00fa*/ 	.short	0x0034


	//----- nvinfo : EIATTR_PARAM_CBANK
	.align		4
        /*00fc*/ 	.byte	0x04, 0x0a
        /*00fe*/ 	.short	(.L_20191 - .L_20190)
	.align		4
.L_20190:
        /*0100*/ 	.word	index@(.nv.constant0._Z9cuda_gemmIiLi128ELi2ELi1ELi128ELi4ELi4ELi64ELi0ELi1EEviiiPT_S1_S1_iii)
        /*0104*/ 	.short	0x0380
        /*0106*/ 	.short	0x0034


	//----- nvinfo : EIATTR_SW_WAR
	.align		4
.L_20191:
        /*0108*/ 	.byte	0x04, 0x36
        /*010a*/ 	.short	(.L_20193 - .L_20192)
.L_20192:
        /*010c*/ 	.word	0x00000008
.L_20193:


//--------------------- .nv.info._Z9cuda_gemmIiLi128ELi2ELi1ELi128ELi4ELi4ELi64ELi0ELi0EEviiiPT_S1_S1_iii --------------------------
	.section	.nv.info._Z9cuda_gemmIiLi128ELi2ELi1ELi128ELi4ELi4ELi64ELi0ELi0EEviiiPT_S1_S1_iii,"",@"SHT_CUDA_INFO"
	.sectionflags	@""
	.align	4


	//----- nvinfo : EIATTR_CUDA_API_VERSION
	.align		4
        /*0000*/ 	.byte	0x04, 0x37
        /*0002*/ 	.short	(.L_20195 - .L_20194)
.L_20194:
        /*0004*/ 	.word	0x00000082


	//----- nvinfo : EIATTR_KPARAM_INFO
	.align		4
.L_20195:
        /*0008*/ 	.byte	0x04, 0x17
        /*000a*/ 	.short	(.L_20197 - .L_20196)
.L_20196:
        /*000c*/ 	.word	0x00000000
        /*0010*/ 	.short	0x0008
        /*0012*/ 	.short	0x0030
        /*0014*/ 	.byte	0x00, 0xf0, 0x11, 0x00


	//----- nvinfo : EIATTR_KPARAM_INFO
	.align		4
.L_20197:
        /*0018*/ 	.byte	0x04, 0x17
        /*001a*/ 	.short	(.L_20199 - .L_20198)
.L_20198:
        /*001c*/ 	.word	0x00000000
        /*0020*/ 	.short	0x0007
        /*0022*/ 	.short	0x002c
        /*0024*/ 	.byte	0x00, 0xf0, 0x11, 0x00


	//----- nvinfo : EIATTR_KPARAM_INFO
	.align		4
.L_20199:
        /*0028*/ 	.byte	0x04, 0x17
        /*002a*/ 	.short	(.L_20201 - .L_20200)
.L_20200:
        /*002c*/ 	.word	0x00000000
        /*0030*/ 	.short	0x0006
        /*0032*/ 	.short	0x0028
        /*0034*/ 	.byte	0x00, 0xf0, 0x11, 0x00


	//----- nvinfo : EIATTR_KPARAM_INFO
	.align		4
.L_20201:
        /*0038*/ 	.byte	0x04, 0x17
        /*003a*/ 	.short	(.L_20203 - .L_20202)
.L_20202:
        /*003c*/ 	.word	0x00000000
        /*0040*/ 	.short	0x0005
        /*0042*/ 	.short	0x0020
        /*0044*/ 	.byte	0x00, 0xf5, 0x21, 0x00


	//----- nvinfo : EIATTR_KPARAM_INFO
	.align		4
.L_20203:
        /*0048*/ 	.byte	0x04, 0x17
        /*004a*/ 	.short	(.L_20205 - .L_20204)
.L_20204:
        /*004c*/ 	.word	0x00000000
        /*0050*/ 	.short	0x0004
        /*0052*/ 	.short	0x0018
        /*0054*/ 	.byte	0x00, 0xf5, 0x21, 0x00


	//----- nvinfo : EIATTR_KPARAM_INFO
	.align		4
.L_20205:
        /*0058*/ 	.byte	0x04, 0x17
        /*005a*/ 	.short	(.L_20207 - .L_20206)
.L_20206:
        /*005c*/ 	.word	0x00000000
        /*0060*/ 	.short	0x0003
        /*0062*/ 	.short	0x0010
        /*0064*/ 	.byte	0x00, 0xf5, 0x21, 0x00


	//----- nvinfo : EIATTR_KPARAM_INFO
	.align		4
.L_20207:
        /*0068*/ 	.byte	0x04, 0x17
        /*006a*/ 	.short	(.L_20209 - .L_20208)
.L_20208:
        /*006c*/ 	.word	0x00000000
        /*0070*/ 	.short	0x0002
        /*0072*/ 	.short	0x0008
        /*0074*/ 	.byte	0x00, 0xf0, 0x11, 0x00


	//----- nvinfo : EIATTR_KPARAM_INFO
	.align		4
.L_20209:
        /*0078*/ 	.byte	0x04, 0x17
        /*007a*/ 	.short	(.L_20211 - .L_20210)
.L_20210:
        /*007c*/ 	.word	0x00000000
        /*0080*/ 	.short	0x0001
        /*0082*/ 	.short	0x0004
        /*0084*/ 	.byte	0x00, 0xf0, 0x11, 0x00


	//----- nvinfo : EIATTR_KPARAM_INFO
	.align		4
.L_20211:
        /*0088*/ 	.byte	0x04, 0x17
        /*008a*/ 	.short	(.L_20213 - .L_20212)
.L_20212:
        /*008c*/ 	.word	0x00000000
        /*0090*/ 	.short	0x0000
        /*0092*/ 	.short	0x0000
        /*0094*/ 	.byte	0x00, 0xf0, 0x11, 0x00


	//----- nvinfo : EIATTR_SPARSE_MMA_MASK
	.align		4
.L_20213:
        /*0098*/ 	.byte	0x03, 0x50
        /*009a*/ 	.short	0x0000


	//----- nvinfo : EIATTR_MAXREG_COUNT
	.align		4
        /*009c*/ 	.byte	0x03, 0x1b
        /*009e*/ 	.short	0x00ff


	//----- nvinfo : EIATTR_NUM_BARRIERS
	.align		4
        /*00a0*/ 	.byte	0x02, 0x4c
        /*00a2*/ 	.byte	0x01
	.zero		1


	//----- nvinfo : EIATTR_MERCURY_ISA_VERSION
	.align		4
        /*00a4*/ 	.byte	0x03, 0x5f
        /*00a6*/ 	.short	0x0101


	//----- nvinfo : EIATTR_COOP_GROUP_MASK_REGIDS
	.align		4
        /*00a8*/ 	.byte	0x04, 0x29
        /*00aa*/ 	.short	(.L_20215 - .L_20214)


	//   ....[0]....
.L_20214:
        /*00ac*/ 	.word	0xffffffff


	//   ....[1]....
        /*00b0*/ 	.word	0xffffffff


	//   ....[2]....
        /*00b4*/ 	.word	0xffffffff


	//   ....[3]....
        /*00b8*/ 	.word	0xffffffff


	//   ....[4]....
        /*00bc*/ 	.word	0x0500000a


	//   ....[5]....
        /*00c0*/ 	.word	0x0500000a


	//   ....[6]....
        /*00c4*/ 	.word	0x0500000a


	//   ....[7]....
        /*00c8*/ 	.word	0x0500000a


	//----- nvinfo : EIATTR_COOP_GROUP_INSTR_OFFSETS
	.align		4
.L_20215:
        /*00cc*/ 	.byte	0x04, 0x28
        /*00ce*/ 	.short	(.L_20217 - .L_20216)


	//   ....[0]....
.L_20216:
        /*00d0*/ 	.word	0x00001360


	//   ....[1]....
        /*00d4*/ 	.word	0x000013b0


	//   ....[2]....
        /*00d8*/ 	.word	0x00001410


	//   ....[3]....
        /*00dc*/ 	.word	0x00001470


	//   ....[4]....
        /*00e0*/ 	.word	0x00001710


	//   ....[5]....
        /*00e4*/ 	.word	0x000017b0


	//   ....[6]....
        /*00e8*/ 	.word	0x00001840


	//   ....[7]....
        /*00ec*/ 	.word	0x000018e0


	//----- nvinfo : EIATTR_VRC_CTA_INIT_COUNT
	.align		4
.L_20217:
        /*00f0*/ 	.byte	0x02, 0x4a
	.zero		1
	.zero		1


	//----- nvinfo : EIATTR_EXIT_INSTR_OFFSETS
	.align		4
        /*00f4*/ 	.byte	0x04, 0x1c
        /*00f6*/ 	.short	(.L_20219 - .L_20218)


	//   ....[0]....
.L_20218:
        /*00f8*/ 	.word	0x000005f0


	//   ....[1]....
        /*00fc*/ 	.word	0x000016b0


	//----- nvinfo : EIATTR_MAX_THREADS
	.align		4
.L_20219:
        /*0100*/ 	.byte	0x04, 0x05
        /*0102*/ 	.short	(.L_20221 - .L_20220)
.L_20220:
        /*0104*/ 	.word	0x00000080
        /*0108*/ 	.word	0x00000001
        /*010c*/ 	.word	0x00000001


	//----- nvinfo : EIATTR_CRS_STACK_SIZE
	.align		4
.L_20221:
        /*0110*/ 	.byte	0x04, 0x1e
        /*0112*/ 	.short	(.L_20223 - .L_20222)
.L_20222:
        /*0114*/ 	.word	0x00000000


	//----- nvinfo : EIATTR_CBANK_PARAM_SIZE
	.align		4
.L_20223:
        /*0118*/ 	.byte	0x03, 0x19
        /*011a*/ 	.short	0x0034


	//----- nvinfo : EIATTR_PARAM_CBANK
	.align		4
        /*011c*/ 	.byte	0x04, 0x0a
        /*011e*/ 	.short	(.L_20225 - .L_20224)
	.align		4
.L_20224:
        /*0120*/ 	.word	index@(.nv.constant0._Z9cuda_gemmIiLi128ELi2ELi1ELi128ELi4ELi4ELi64ELi0ELi0EEviiiPT_S1_S1_iii)
        /*0124*/ 	.short	0x0380
        /*0126*/ 	.short	0x0034


	//----- nvinfo : EIATTR_SW_WAR
	.align		4
.L_20225:
        /*0128*/ 	.byte	0x04, 0x36
        /*012a*/ 	.short	(.L_20227 - .L_20226)
.L_20226:
        /*012c*/ 	.word	0x00000008
.L_20227:


//--------------------- .nv.info._Z9cuda_gemmIiLi128ELi2ELi1ELi128ELi2ELi2ELi64ELi1ELi1EEviiiPT_S1_S1_iii --------------------------
	.section	.nv.info._Z9cuda_gemmIiLi128ELi2ELi1ELi128ELi2ELi2ELi64ELi1ELi1EEviiiPT_S1_S1_iii,"",@"SHT_CUDA_INFO"
	.sectionflags	@""
	.align	4


	//----- nvinfo : EIATTR_CUDA_API_VERSION
	.align		4
        /*0000*/ 	.byte	0x04, 0x37
        /*0002*/ 	.short	(.L_20229 - .L_20228)
.L_20228:
        /*0004*/ 	.word	0x00000082


	//----- nvinfo : EIATTR_KPARAM_INFO
	.align		4
.L_20229:
        /*0008*/ 	.byte	0x04, 0x17
        /*000a*/ 	.short	(.L_20231 - .L_20230)
.L_20230:
        /*000c*/ 	.word	0x00000000
        /*0010*/ 	.short	0x0008
        /*0012*/ 	.short	0x0030
        /*0014*/ 	.byte	0x00, 0xf0, 0x11, 0x00


	//----- nvinfo : EIATTR_KPARAM_INFO
	.align		4
.L_20231:
        /*0018*/ 	.byte	0x04, 0x17
        /*001a*/ 	.short	(.L_20233 - .L_20232)
.L_20232:
        /*001c*/ 	.word	0x00000000
        /*0020*/ 	.short	0x0007
        /*0022*/ 	.short	0x002c
        /*0024*/ 	.byte	0x00, 0xf0, 0x11, 0x00


	//----- nvinfo : EIATTR_KPARAM_INFO
	.align		4
.L_20233:
        /*0028*/ 	.byte	0x04, 0x17
        /*002a*/ 	.short	(.L_20235 - .L_20234)
.L_20234:
        /*002c*/ 	.word	0x00000000
        /*0030*/ 	.short	0x0006
        /*0032*/ 	.short	0x0028
        /*0034*/ 	.byte	0x00, 0xf0, 0x11, 0x00


	//----- nvinfo : EIATTR_KPARAM_INFO
	.align		4
.L_20235:
        /*0038*/ 	.byte	0x04, 0x17
        /*003a*/ 	.short	(.L_20237 - .L_20236)
.L_20236:
        /*003c*/ 	.word	0x00000000
        /*0040*/ 	.short	0x0005
        /*0042*/ 	.short	0x0020
        /*0044*/ 	.byte	0x00, 0xf5, 0x21, 0x00


	//----- nvinfo : EIATTR_KPARAM_INFO
	.align		4
.L_20237:
        /*0048*/ 	.byte	0x04, 0x17
        /*004a*/ 	.short	(.L_20239 - .L_20238)
.L_20238:
        /*004c*/ 	.word	0x00000000
        /*0050*/ 	.short	0x0004
        /*0052*/ 	.short	0x0018
        /*0054*/ 	.byte	0x00, 0xf5, 0x21, 0x00


	//----- nvinfo : EIATTR_KPARAM_INFO
	.align		4
.L_20239:
        /*0058*/ 	.byte	0x04, 0x17
        /*005a*/ 	.short	(.L_20241 - .L_20240)
.L_20240:
        /*005c*/ 	.word	0x00000000
        /*0060*/ 	.short	0x0003
        /*0062*/ 	.short	0x0010
        /*0064*/ 	.byte	0x00, 0xf5, 0x21, 0x00


	//----- nvinfo : EIATTR_KPARAM_INFO
	.align		4
.L_20241:
        /*0068*/ 	.byte	0x04, 0x17
        /*006a*/ 	.short	(.L_20243 - .L_20242)
.L_20242:
        /*006c*/ 	.word	0x00000000
        /*0070*/ 	.short	0x0002
        /*0072*/ 	.short	0x0008
        /*0074*/ 	.byte	0x00, 0xf0, 0x11, 0x00


	//----- nvinfo : EIATTR_KPARAM_INFO
	.align		4
.L_20243:
        /*0078*/ 	.byte	0x04, 0x17
        /*007a*/ 	.short	(.L_20245 - .L_20244)
.L_20244:
        /*007c*/ 	.word	0x00000000
        /*0080*/ 	.short	0x0001
        /*0082*/ 	.short	0x0004
        /*0084*/ 	.byte	0x00, 0xf0, 0x11, 0x00


	//----- nvinfo : EIATTR_KPARAM_INFO
	.align		4
.L_20245:
        /*0088*/ 	.byte	0x04, 0x17
        /*008a*/ 	.short	(.L_20247 - .L_20246)
.L_20246:
        /*008c*/ 	.word	0x00000000
        /*0090*/ 	.short	0x0000
        /*0092*/ 	.short	0x0000
        /*0094*/ 	.byte	0x00, 0xf0, 0x11, 0x00


	//----- nvinfo : EIATTR_SPARSE_MMA_MASK
	.align		4
.L_20247:
        /*0098*/ 	.byte	0x03, 0x50
        /*009a*/ 	.short	0x0000


	//----- nvinfo : EIATTR_MAXREG_COUNT
	.align		4
        /*009c*/ 	.byte	0x03, 0x1b
        /*009e*/ 	.short	0x00ff


	//----- nvinfo : EIATTR_NUM_BARRIERS
	.align		4
        /*00a0*/ 	.byte	0x02, 0x4c
        /*00a2*/ 	.byte	0x01
	.zero		1


	//----- nvinfo : EIATTR_MERCURY_ISA_VERSION
	.align		4
        /*00a4*/ 	.byte	0x03, 0x5f
        /*00a6*/ 	.short	0x0101


	//----- nvinfo : EIATTR_COOP_GROUP_MASK_REGIDS
	.align		4
        /*00a8*/ 	.byte	0x04, 0x29
        /*00aa*/ 	.short	(.L_20249 - .L_20248)


	//   ....[0]....
.L_20248:
        /*00ac*/ 	.word	0xffffffff


	//   ....[1]....
        /*00b0*/ 	.word	0xffffffff


	//----- nvinfo : EIATTR_COOP_GROUP_INSTR_OFFSETS
	.align		4
.L_20249:
        /*00b4*/ 	.byte	0x04, 0x28
        /*00b6*/ 	.short	(.L_20251 - .L_20250)


	//   ....[0]....
.L_20250:
        /*00b8*/ 	.word	0x000009b0


	//   ....[1]....
        /*00bc*/ 	.word	0x000009c0


	//----- nvinfo : EIATTR_VRC_CTA_INIT_COUNT
	.align		4
.L_20251:
        /*00c0*/ 	.byte	0x02, 0x4a
	.zero		1
	.zero		1


	//----- nvinfo : EIATTR_EXIT_INSTR_OFFSETS
	.align		4
        /*00c4*/ 	.byte	0x04, 0x1c
        /*00c6*/ 	.short	(.L_20253 - .L_20252)


	//   ....[0]....
.L_20252:
        /*00c8*/ 	.word	0x000001c0


	//   ....[1]....
        /*00cc*/ 	.word	0x00000a40


	//----- nvinfo : EIATTR_MAX_THREADS
	.align		4
.L_20253:
        /*00d0*/ 	.byte	0x04, 0x05
        /*00d2*/ 	.short	(.L_20255 - .L_20254)
.L_20254:
        /*00d4*/ 	.word	0x00000080
        /*00d8*/ 	.word	0x00000001
        /*00dc*/ 	.word	0x00000001


	//----- nvinfo : EIATTR_CRS_STACK_SIZE
	.align		4
.L_20255:
        /*00e0*/ 	.byte	0x04, 0x1e
        /*00e2*/ 	.short	(.L_20257 - .L_20256)
.L_20256:
        /*00e4*/ 	.word	0x00000000


	//----- nvinfo : EIATTR_CBANK_PARAM_SIZE
	.align		4
.L_20257:
        /*00e8*/ 	.byte	0x03, 0x19
        /*00ea*/ 	.short	0x0034


	//----- nvinfo : EIATTR_PARAM_CBANK
	.align		4
        /*00ec*/ 	.byte	0x04, 0x0a
        /*00ee*/ 	.short	(.L_20259 - .L_20258)
	.align		4
.L_20258:
        /*00f0*/ 	.word	index@(.nv.constant0._Z9cuda_gemmIiLi128ELi2ELi1ELi128ELi2ELi2ELi64ELi1ELi1EEviiiPT_S1_S1_iii)
        /*00f4*/ 	.short	0x0380
        /*00f6*/ 	.short	0x0034


	//----- nvinfo : EIATTR_SW_WAR
	.align		4
.L_20259:
        /*00f8*/ 	.byte	0x04, 0x36
        /*00fa*/ 	.short	(.L_20261 - .L_20260)
.L_20260:
        /*00fc*/ 	.word	0x00000008
.L_20261:


//--------------------- .nv.info._Z9cuda_gemmIiLi128ELi2ELi1ELi128ELi2ELi2ELi64ELi1ELi0EEviiiPT_S1_S1_iii --------------------------
	.section	.nv.info._Z9cuda_gemmIiLi128ELi2ELi1ELi128ELi2ELi2ELi64ELi1ELi0EEviiiPT_S1_S1_iii,"",@"SHT_CUDA_INFO"
	.sectionflags	@""
	.align	4


	//----- nvinfo : EIATTR_CUDA_API_VERSION
	.align		4
        /*0000*/ 	.byte	0x04, 0x37
        /*0002*/ 	.short	(.L_20263 - .L_20262)
.L_20262:
        /*0004*/ 	.word	0x00000082


	//----- nvinfo : EIATTR_KPARAM_INFO
	.align		4
.L_20263:
        /*0008*/ 	.byte	0x04, 0x17
        /*000a*/ 	.short	(.L_20265 - .L_20264)
.L_20264:
        /*000c*/ 	.word	0x00000000
        /*0010*/ 	.short	0x0008
        /*0012*/ 	.short	0x0030
        /*0014*/ 	.byte	0x00, 0xf0, 0x11, 0x00


	//----- nvinfo : EIATTR_KPARAM_INFO
	.align		4
.L_20265:
        /*0018*/ 	.byte	0x04, 0x17
        /*001a*/ 	.short	(.L_20267 - .L_20266)
.L_20266:
        /*001c*/ 	.word	0x00000000
        /*0020*/ 	.short	0x0007
        /*0022*/ 	.short	0x002c
        /*0024*/ 	.byte	0x00, 0xf0, 0x11, 0x00


	//----- nvinfo : EIATTR_KPARAM_INFO
	.align		4
.L_20267:
        /*0028*/ 	.byte	0x04, 0x17
        /*002a*/ 	.short	(.L_20269 - .L_20268)
.L_20268:
        /*002c*/ 	.word	0x00000000
        /*0030*/ 	.short	0x0006
        /*0032*/ 	.short	0x0028
        /*0034*/ 	.byte	0x00, 0xf0, 0x11, 0x00


	//----- nvinfo : EIATTR_KPARAM_INFO
	.align		4
.L_20269:
        /*0038*/ 	.byte	0x04, 0x17
        /*003a*/ 	.short	(.L_20271 - .L_20270)
.L_20270:
        /*003c*/ 	.word	0x00000000
        /*0040*/ 	.short	0x0005
        /*0042*/ 	.short	0x0020
        /*0044*/ 	.byte	0x00, 0xf5, 0x21, 0x00


	//----- nvinfo : EIATTR_KPARAM_INFO
	.align		4
.L_20271:
        /*0048*/ 	.byte	0x04, 0x17
        /*004a*/ 	.short	(.L_20273 - .L_20272)
.L_20272:
        /*004c*/ 	.word	0x00000000
        /*0050*/ 	.short	0x0004
        /*0052*/ 	.short	0x0018
        /*0054*/ 	.byte	0x00, 0xf5, 0x21, 0x00


	//----- nvinfo : EIATTR_KPARAM_INFO
	.align		4
.L_20273:
        /*0058*/ 	.byte	0x04, 0x17
        /*005a*/ 	.short	(.L_20275 - .L_20274)
.L_20274:
        /*005c*/ 	.word	0x00000000
        /*0060*/ 	.short	0x0003
        /*0062*/ 	.short	0x0010
        /*0064*/ 	.byte	0x00, 0xf5, 0x21, 0x00


	//----- nvinfo : EIATTR_KPARAM_INFO
	.align		4
.L_20275:
        /*0068*/ 	.byte	0x04, 0x17
        /*006a*/ 	.short	(.L_20277 - .L_20276)
.L_20276:
        /*006c*/ 	.word	0x00000000
        /*0070*/ 	.short	0x0002
        /*0072*/ 	.short	0x0008
        /*0074*/ 	.byte	0x00, 0xf0, 0x11, 0x00


	//----- nvinfo : EIATTR_KPARAM_INFO
	.align		4
.L_20277:
        /*0078*/ 	.byte	0x04, 0x17
        /*007a*/ 	.short	(.L_20279 - .L_20278)
.L_20278:
        /*007c*/ 	.word	0x00000000
        /*0080*/ 	.short	0x0001
        /*0082*/ 	.short	0x0004
        /*0084*/ 	.byte	0x00, 0xf0, 0x11, 0x00


	//----- nvinfo : EIATTR_KPARAM_INFO
	.align		4
.L_20279:
        /*0088*/ 	.byte	0x04, 0x17
        /*008a*/ 	.short	(.L_20281 - .L_20280)
.L_20280:
        /*008c*/ 	.word	0x00000000
        /*0090*/ 	.short	0x0000
        /*0092*/ 	.short	0x0000
        /*0094*/ 	.byte	0x00, 0xf0, 0x11, 0x00


	//----- nvinfo : EIATTR_SPARSE_MMA_MASK
	.align		4
.L_20281:
        /*0098*/ 	.byte	0x03, 0x50
        /*009a*/ 	.short	0x0000


	//----- nvinfo : EIATTR_MAXREG_COUNT
	.align		4
        /*009c*/ 	.byte	0x03, 0x1b
        /*009e*/ 	.short	0x00ff


	//----- nvinfo : EIATTR_NUM_BARRIERS
	.align		4
        /*00a0*/ 	.byte	0x02, 0x4c
        /*00a2*/ 	.byte	0x01
	.zero		1


	//----- nvinfo : EIATTR_MERCURY_ISA_VERSION
	.align		4
        /*00a4*/ 	.byte	0x03, 0x5f
        /*00a6*/ 	.short	0x0101


	//----- nvinfo : EIATTR_COOP_GROUP_MASK_REGIDS
	.align		4
        /*00a8*/ 	.byte	0x04, 0x29
        /*00aa*/ 	.short	(.L_20283 - .L_20282)


	//   ....[0]....
.L_20282:
        /*00ac*/ 	.word	0xffffffff


	//   ....[1]....
        /*00b0*/ 	.word	0xffffffff


	//   ....[2]....
        /*00b4*/ 	.word	0xffffffff


	//   ....[3]....
        /*00b8*/ 	.word	0xffffffff


	//   ....[4]....
        /*00bc*/ 	.word	0xffffffff


	//   ....[5]....
        /*00c0*/ 	.word	0xffffffff


	//   ....[6]....
        /*00c4*/ 	.word	0x05000012


	//   ....[7]....
        /*00c8*/ 	.word	0x05000012


	//   ....[8]....
        /*00cc*/ 	.word	0x05000012


	//   ....[9]....
        /*00d0*/ 	.word	0x05000012


	//   ....[10]....
        /*00d4*/ 	.word	0x05000012


	//   ....[11]....
        /*00d8*/ 	.word	0x05000012


	//----- nvinfo : EIATTR_COOP_GROUP_INSTR_OFFSETS
	.align		4
.L_20283:
        /*00dc*/ 	.byte	0x04, 0x28
        /*00de*/ 	.short	(.L_20285 - .L_20284)


	//   ....[0]....
.L_20284:
        /*00e0*/ 	.word	0x00001380


	//   ....[1]....
        /*00e4*/ 	.word	0x000013d0


	//   ....[2]....
        /*00e8*/ 	.word	0x00001590


	//   ....[3]....
        /*00ec*/ 	.word	0x000015e0


	//   ....[4]....
        /*00f0*/ 	.word	0x000017d0


	//   ....[5]....
        /*00f4*/ 	.word	0x00001820


	//   ....[6]....
        /*00f8*/ 	.word	0x00001990


	//   ....[7]....
        /*00fc*/ 	.word	0x00001a40


	//   ....[8]....
        /*0100*/ 	.word	0x00001ae0


	//   ....[9]....
        /*0104*/ 	.word	0x00001b80


	//   ....[10]....
        /*0108*/ 	.word	0x00001c30


	//   ....[11]....
        /*010c*/ 	.word	0x00001ce0


	//----- nvinfo : EIATTR_VRC_CTA_INIT_COUNT
	.align		4
.L_20285:
        /*0110*/ 	.byte	0x02, 0x4a
	.zero		1
	.zero		1


	//----- nvinfo : EIATTR_EXIT_INSTR_OFFSETS
	.align		4
        /*0114*/ 	.byte	0x04, 0x1c
        /*0116*/ 	.short	(.L_20287 - .L_20286)


	//   ....[0]....
.L_20286:
        /*0118*/ 	.word	0x00000600


	//   ....[1]....
        /*011c*/ 	.word	0x00001920


	//----- nvinfo : EIATTR_MAX_THREADS
	.align		4
.L_20287:
        /*0120*/ 	.byte	0x04, 0x05
        /*0122*/ 	.short	(.L_20289 - .L_20288)
.L_20288:
        /*0124*/ 	.word	0x00000080
        /*0128*/ 	.word	0x00000001
        /*012c*/ 	.word	0x00000001


	//----- nvinfo : EIATTR_CRS_STACK_SIZE
	.align		4
.L_20289:
        /*0130*/ 	.byte	0x04, 0x1e
        /*0132*/ 	.short	(.L_20291 - .L_20290)
.L_20290:
        /*0134*/ 	.word	0x00000000


	//----- nvinfo : EIATTR_CBANK_PARAM_SIZE
	.align		4
.L_20291:
        /*0138*/ 	.byte	0x03, 0x19
        /*013a*/ 	.short	0x0034


	//----- nvinfo : EIATTR_PARAM_CBANK
	.align		4
        /*013c*/ 	.byte	0x04, 0x0a
        /*013e*/ 	.short	(.L_20293 - .L_20292)
	.align		4
.L_20292:
        /*0140*/ 	.word	index@(.nv.constant0._Z9cuda_gemmIiLi128ELi2ELi1ELi128ELi2ELi2ELi64ELi1ELi0EEviiiPT_S1_S1_iii)
        /*0144*/ 	.short	0x0380
        /*0146*/ 	.short	0x0034


	//----- nvinfo : EIATTR_SW_WAR
	.align		4
.L_20293:
        /*0148*/ 	.byte	0x04, 0x36
        /*014a*/ 	.short	(.L_20295 - .L_20294)
.L_20294:
        /*014c*/ 	.word	0x00000008
.L_20295:


//--------------------- .nv.info._Z9cuda_gemmIiLi128ELi2ELi1ELi128ELi2ELi2ELi64ELi0ELi1EEviiiPT_S1_S1_iii --------------------------
	.section	.nv.info._Z9cuda_gemmIiLi128ELi2ELi1ELi128ELi2ELi2ELi64ELi0ELi1EEviiiPT_S1_S1_iii,"",@"SHT_CUDA_INFO"
	.sectionflags	@""
	.align	4


	//----- nvinfo : EIATTR_CUDA_API_VERSION
	.align		4
        /*0000*/ 	.byte	0x04, 0x37
        /*0002*/ 	.short	(.L_20297 - .L_20296)
.L_20296:
        /*0004*/ 	.word	0x00000082


	//----- nvinfo : EIATTR_KPARAM_INFO
	.align		4
.L_20297:
        /*0008*/ 	.byte	0x04, 0x17
        /*000a*/ 	.short	(.L_20299 - .L_20298)
.L_20298:
        /*000c*/ 	.word	0x00000000
        /*0010*/ 	.short	0x0008
        /*0012*/ 	.short	0x0030
        /*0014*/ 	.byte	0x00, 0xf0, 0x11, 0x00


	//----- nvinfo : EIATTR_KPARAM_INFO
	.align		4
.L_20299:
        /*0018*/ 	.byte	0x04, 0x17
        /*001a*/ 	.short	(.L_20301 - .L_20300)
.L_20300:
        /*001c*/ 	.word	0x00000000
        /*0020*/ 	.short	0x0007
        /*0022*/ 	.short	0x002c
        /*0024*/ 	.byte	0x00, 0xf0, 0x11, 0x00


	//----- nvinfo : EIATTR_KPARAM_INFO
	.align		4
.L_20301:
        /*0028*/ 	.byte	0x04, 0x17
        /*002a*/ 	.short	(.L_20303 - .L_20302)
.L_20302:
        /*002c*/ 	.word	0x00000000
        /*0030*/ 	.short	0x0006
        /*0032*/ 	.short	0x0028
        /*0034*/ 	.byte	0x00, 0xf0, 0x11, 0x00


	//----- nvinfo : EIATTR_KPARAM_INFO
	.align		4
.L_20303:
        /*0038*/ 	.byte	0x04, 0x17
        /*003a*/ 	.short	(.L_20305 - .L_20304)
.L_20304:
        /*003c*/ 	.word	0x00000000
        /*0040*/ 	.short	0x0005
        /*0042*/ 	.short	0x0020
        /*0044*/ 	.byte	0x00, 0xf5, 0x21, 0x00


	//----- nvinfo : EIATTR_KPARAM_INFO
	.align		4
.L_20305:
        /*0048*/ 	.byte	0x04, 0x17
        /*004a*/ 	.short	(.L_20307 - .L_20306)
.L_20306:
        /*004c*/ 	.word	0x00000000
        /*0050*/ 	.short	0x0004
        /*0052*/ 	.short	0x0018
        /*0054*/ 	.byte	0x00, 0xf5, 0x21, 0x00


	//----- nvinfo : EIATTR_KPARAM_INFO
	.align		4
.L_20307:
        /*0058*/ 	.byte	0x04, 0x17
        /*005a*/ 	.short	(.L_20309 - .L_20308)
.L_20308:
        /*005c*/ 	.word	0x00000000
        /*0060*/ 	.short	0x0003
        /*0062*/ 	.short	0x0010
        /*0064*/ 	.byte	0x00, 0xf5, 0x21, 0x00


	//----- nvinfo : EIATTR_KPARAM_INFO
	.align		4
.L_20309:
        /*0068*/ 	.byte	0x04, 0x17
        /*006a*/ 	.short	(.L_20311 - .L_20310)
.L_20310:
        /*006c*/ 	.word	0x00000000
        /*0070*/ 	.short	0x0002
        /*0072*/ 	.short	0x0008
        /*0074*/ 	.byte	0x00, 0xf0, 0x11, 0x00


	//----- nvinfo : EIATTR_KPARAM_INFO
	.align		4
.L_20311:
        /*0078*/ 	.byte	0x04, 0x17
        /*007a*/ 	.short	(.L_20313 - .L_20312)
.L_20312:
        /*007c*/ 	.word	0x00000000
        /*0080*/ 	.short	0x0001
        /*0082*/ 	.short	0x0004
        /*0084*/ 	.byte	0x00, 0xf0, 0x11, 0x00


	//----- nvinfo : EIATTR_KPARAM_INFO
	.align		4
.L_20313:
        /*0088*/ 	.byte	0x04, 0x17
        /*008a*/ 	.short	(.L_20315 - .L_20314)
.L_20314:
        /*008c*/ 	.word	0x00000000
        /*0090*/ 	.short	0x0000
        /*0092*/ 	.short	0x0000
        /*0094*/ 	.byte	0x00, 0xf0, 0x11, 0x00


	//----- nvinfo : EIATTR_SPARSE_MMA_MASK
	.align		4
.L_20315:
        /*0098*/ 	.byte	0x03, 0x50
        /*009a*/ 	.short	0x0000


	//----- nvinfo : EIATTR_MAXREG_COUNT
	.align		4
        /*009c*/ 	.byte	0x03, 0x1b
        /*009e*/ 	.short	0x00ff


	//----- nvinfo : EIATTR_NUM_BARRIERS
	.align		4
        /*00a0*/ 	.byte	0x02, 0x4c
        /*00a2*/ 	.byte	0x01
	.zero		1


	//----- nvinfo : EIATTR_MERCURY_ISA_VERSION
	.align		4
        /*00a4*/ 	.byte	0x03, 0x5f
        /*00a6*/ 	.short	0x0101


	//----- nvinfo : EIATTR_COOP_GROUP_MASK_REGIDS
	.align		4
        /*00a8*/ 	.byte	0x04, 0x29
        /*00aa*/ 	.short	(.L_20317 - .L_20316)


	//   ....[0]....
.L_20316:
        /*00ac*/ 	.word	0xffffffff


	//   ....[1]....
        /*00b0*/ 	.word	0xffffffff


	//----- nvinfo : EIATTR_COOP_GROUP_INSTR_OFFSETS
	.align		4
.L_20317:
        /*00b4*/ 	.byte	0x04, 0x28
        /*00b6*/ 	.short	(.L_20319 - .L_20318)


	//   ....[0]....
.L_20318:
        /*00b8*/ 	.word	0x00000b20


	//   ....[1]....
        /*00bc*/ 	.word	0x00000b30


	//----- nvinfo : EIATTR_VRC_CTA_INIT_COUNT
	.align		4
.L_20319:
        /*00c0*/ 	.byte	0x02, 0x4a
	.zero		1
	.zero		1


	//----- nvinfo : EIATTR_EXIT_INSTR_OFFSETS
	.align		4
        /*00c4*/ 	.byte	0x04, 0x1c
        /*00c6*/ 	.short	(.L_20321 - .L_20320)


	//   ....[0]....
.L_20320:
        /*00c8*/ 	.word	0x000001d0


	//   ....[1]....
        /*00cc*/ 	.word	0x00000b90


	//----- nvinfo : EIATTR_MAX_THREADS
	.align		4
.L_20321:
        /*00d0*/ 	.byte	0x04, 0x05
        /*00d2*/ 	.short	(.L_20323 - .L_20322)
.L_20322:
        /*00d4*/ 	.word	0x00000080
        /*00d8*/ 	.word	0x00000001
        /*00dc*/ 	.word	0x00000001


	//----- nvinfo : EIATTR_CRS_STACK_SIZE
	.align		4
.L_20323:
        /*00e0*/ 	.byte	0x04, 0x1e
        /*00e2*/ 	.short	(.L_20325 - .L_20324)
.L_20324:
        /*00e4*/ 	.word	0x00000000


	//----- nvinfo : EIATTR_CBANK_PARAM_SIZE
	.align		4
.L_20325:
        /*00e8*/ 	.byte	0x03, 0x19
        /*00ea*/ 	.short	0x0034


	//----- nvinfo : EIATTR_PARAM_CBANK
	.align		4
        /*00ec*/ 	.byte	0x04, 0x0a
        /*00ee*/ 	.short	(.L_20327 - .L_20326)
	.align		4
.L_20326:
        /*00f0*/ 	.word	index@(.nv.constant0._Z9cuda_gemmIiLi128ELi2ELi1ELi128ELi2ELi2ELi64ELi0ELi1EEviiiPT_S1_S1_iii)
        /*00f4*/ 	.short	0x0380
        /*00f6*/ 	.short	0x0034


	//----- nvinfo : EIATTR_SW_WAR
	.align		4
.L_20327:
        /*00f8*/ 	.byte	0x04, 0x36
        /*00fa*/ 	.short	(.L_20329 - .L_20328)
.L_20328:
        /*00fc*/ 	.word	0x00000008
.L_20329:


//--------------------- .nv.info._Z9cuda_gemmIiLi128ELi2ELi1ELi128ELi2ELi2ELi64ELi0ELi0EEviiiPT_S1_S1_iii --------------------------
	.section	.nv.info._Z9cuda_gemmIiLi128ELi2ELi1ELi128ELi2ELi2ELi64ELi0ELi0EEviiiPT_S1_S1_iii,"",@"SHT_CUDA_INFO"
	.sectionflags	@""
	.align	4


	//----- nvinfo : EIATTR_CUDA_API_VERSION
	.align		4
        /*0000*/ 	.byte	0x04, 0x37
        /*0002*/ 	.short	(.L_20331 - .L_20330)
.L_20330:
        /*0004*/ 	.word	0x00000082


	//----- nvinfo : EIATTR_KPARAM_INFO
	.align		4
.L_20331:
        /*0008*/ 	.byte	0x04, 0x17
        /*000a*/ 	.short	(.L_20333 - .L_20332)
.L_20332:
        /*000c*/ 	.word	0x00000000
        /*0010*/ 	.short	0x0008
        /*0012*/ 	.short	0x0030
        /*0014*/ 	.byte	0x00, 0xf0, 0x11, 0x00


	//----- nvinfo : EIATTR_KPARAM_INFO
	.align		4
.L_20333:
        /*0018*/ 	.byte	0x04, 0x17
        /*001a*/ 	.short	(.L_20335 - .L_20334)
.L_20334:
        /*001c*/ 	.word	0x00000000
        /*0020*/ 	.short	0x0007
        /*0022*/ 	.short	0x002c
        /*0024*/ 	.byte	0x00, 0xf0, 0x11, 0x00


	//----- nvinfo : EIATTR_KPARAM_INFO
	.align		4
.L_20335:
        /*0028*/ 	.byte	0x04, 0x17
        /*002a*/ 	.short	(.L_20337 - .L_20336)
.L_20336:
        /*002c*/ 	.word	0x00000000
        /*0030*/ 	.short	0x0006
        /*0032*/ 	.short	0x0028
        /*0034*/ 	.byte	0x00, 0xf0, 0x11, 0x00


	//----- nvinfo : EIATTR_KPARAM_INFO
	.align		4
.L_20337:
        /*0038*/ 	.byte	0x04, 0x17
        /*003a*/ 	.short	(.L_20339 - .L_20338)
.L_20338:
        /*003c*/ 	.word	0x00000000
        /*0040*/ 	.short	0x0005
        /*0042*/ 	.short	0x0020
        /*0044*/ 	.byte	0x00, 0xf5, 0x21, 0x00


	//----- nvinfo : EIATTR_KPARAM_INFO
	.align		4
.L_20339:
        /*0048*/ 	.byte	0x04, 0x17
        /*004a*/ 	.short	(.L_20341 - .L_20340)
.L_20340:
        /*004c*/ 	.word	0x00000000
        /*0050*/ 	.short	0x0004
        /*0052*/ 	.short	0x0018
        /*0054*/ 	.byte	0x00, 0xf5, 0x21, 0x00


	//----- nvinfo : EIATTR_KPARAM_INFO
	.align		4
.L_20341:
        /*0058*/ 	.byte	0x04, 0x17
        /*005a*/ 	.short	(.L_20343 - .L_20342)
.L_20342:
        /*005c*/ 	.word	0x00000000
        /*0060*/ 	.short	0x0003
        /*0062*/ 	.short	0x0010
        /*0064*/ 	.byte	0x00, 0xf5, 0x21, 0x00


	//----- nvinfo : EIATTR_KPARAM_INFO
	.align		4
.L_20343:
        /*0068*/ 	.byte	0x04, 0x17
        /*006a*/ 	.short	(.L_20345 - .L_20344)
.L_20344:
        /*006c*/ 	.word	0x00000000
        /*0070*/ 	.short	0x0002
        /*0072*/ 	.short	0x0008
        /*0074*/ 	.byte	0x00, 0xf0, 0x11, 0x00


	//----- nvinfo : EIATTR_KPARAM_INFO
	.align		4
.L_20345:
        /*0078*/ 	.byte	0x04, 0x17
        /*007a*/ 	.short	(.L_20347 - .L_20346)
.L_20346:
        /*007c*/ 	.word	0x00000000
        /*0080*/ 	.short	0x0001
        /*0082*/ 	.short	0x0004
        /*0084*/ 	.byte	0x00, 0xf0, 0x11, 0x00


	//----- nvinfo : EIATTR_KPARAM_INFO
	.align		4
.L_20347:
        /*0088*/ 	.byte	0x04, 0x17
        /*008a*/ 	.short	(.L_20349 - .L_20348)
.L_20348:
        /*008c*/ 	.word	0x00000000
        /*0090*/ 	.short	0x0000
        /*0092*/ 	.short	0x0000
        /*0094*/ 	.byte	0x00, 0xf0, 0x11, 0x00


	//----- nvinfo : EIATTR_SPARSE_MMA_MASK
	.align		4
.L_20349:
        /*0098*/ 	.byte	0x03, 0x50
        /*009a*/ 	.short	0x0000


	//----- nvinfo : EIATTR_MAXREG_COUNT
	.align		4
        /*009c*/ 	.byte	0x03, 0x1b
        /*009e*/ 	.short	0x00ff


	//----- nvinfo : EIATTR_NUM_BARRIERS
	.align		4
        /*00a0*/ 	.byte	0x02, 0x4c
        /*00a2*/ 	.byte	0x01
	.zero		1


	//----- nvinfo : EIATTR_MERCURY_ISA_VERSION
	.align		4
        /*00a4*/ 	.byte	0x03, 0x5f
        /*00a6*/ 	.short	0x0101


	//----- nvinfo : EIATTR_COOP_GROUP_MASK_REGIDS
	.align		4
        /*00a8*/ 	.byte	0x04, 0x29
        /*00aa*/ 	.short	(.L_20351 - .L_20350)


	//   ....[0]....
.L_20350:
        /*00ac*/ 	.word	0xffffffff


	//   ....[1]....
        /*00b0*/ 	.word	0xffffffff


	//   ....[2]....
        /*00b4*/ 	.word	0xffffffff


	//   ....[3]....
        /*00b8*/ 	.word	0xffffffff


	//   ....[4]....
        /*00bc*/ 	.word	0xffffffff


	//   ....[5]....
        /*00c0*/ 	.word	0xffffffff


	//   ....[6]....
        /*00c4*/ 	.word	0x0500000e


	//   ....[7]....
        /*00c8*/ 	.word	0x0500000e


	//   ....[8]....
        /*00cc*/ 	.word	0x0500000e


	//   ....[9]....
        /*00d0*/ 	.word	0x0500000e


	//   ....[10]....
        /*00d4*/ 	.word	0x0500000e


	//   ....[11]....
        /*00d8*/ 	.word	0x0500000e


	//----- nvinfo : EIATTR_COOP_GROUP_INSTR_OFFSETS
	.align		4
.L_20351:
        /*00dc*/ 	.byte	0x04, 0x28
        /*00de*/ 	.short	(.L_20353 - .L_20352)


	//   ....[0]....
.L_20352:
        /*00e0*/ 	.word	0x00001400


	//   ....[1]....
        /*00e4*/ 	.word	0x00001450


	//   ....[2]....
        /*00e8*/ 	.word	0x00001610


	//   ....[3]....
        /*00ec*/ 	.word	0x00001660


	//   ....[4]....
        /*00f0*/ 	.word	0x00001830


	//   ....[5]....
        /*00f4*/ 	.word	0x00001880


	//   ....[6]....
        /*00f8*/ 	.word	0x000019f0


	//   ....[7]....
        /*00fc*/ 	.word	0x00001a90


	//   ....[8]....
        /*0100*/ 	.word	0x00001b30


	//   ....[9]....
        /*0104*/ 	.word	0x00001bc0


	//   ....[10]....
        /*0108*/ 	.word	0x00001c60


	//   ....[11]....
        /*010c*/ 	.word	0x00001d10


	//----- nvinfo : EIATTR_VRC_CTA_INIT_COUNT
	.align		4
.L_20353:
        /*0110*/ 	.byte	0x02, 0x4a
	.zero		1
	.zero		1


	//----- nvinfo : EIATTR_EXIT_INSTR_OFFSETS
	.align		4
        /*0114*/ 	.byte	0x04, 0x1c
        /*0116*/ 	.short	(.L_20355 - .L_20354)


	//   ....[0]....
.L_20354:
        /*0118*/ 	.word	0x00000600


	//   ....[1]....
        /*011c*/ 	.word	0x00001980


	//----- nvinfo : EIATTR_MAX_THREADS
	.align		4
.L_20355:
        /*0120*/ 	.byte	0x04, 0x05
        /*0122*/ 	.short	(.L_20357 - .L_20356)
.L_20356:
        /*0124*/ 	.word	0x00000080
        /*0128*/ 	.word	0x00000001
        /*012c*/ 	.word	0x00000001


	//----- nvinfo : EIATTR_CRS_STACK_SIZE
	.align		4
.L_20357:
        /*0130*/ 	.byte	0x04, 0x1e
        /*0132*/ 	.short	(.L_20359 - .L_20358)
.L_20358:
        /*0134*/ 	.word	0x00000000


	//----- nvinfo : EIATTR_CBANK_PARAM_SIZE
	.align		4
.L_20359:
        /*0138*/ 	.byte	0x03, 0x19
        /*013a*/ 	.short	0x0034


	//----- nvinfo : EIATTR_PARAM_CBANK
	.align		4
        /*013c*/ 	.byte	0x04, 0x0a
        /*013e*/ 	.short	(.L_20361 - .L_20360)
	.align		4
.L_20360:
        /*0140*/ 	.word	index@(.nv.constant0._Z9cuda_gemmIiLi128ELi2ELi1ELi128ELi2ELi2ELi64ELi0ELi0EEviiiPT_S1_S1_iii)
        /*0144*/ 	.short	0x0380
        /*0146*/ 	.short	0x0034


	//----- nvinfo : EIATTR_SW_WAR
	.align		4
.L_20361:
        /*0148*/ 	.byte	0x04, 0x36
        /*014a*/ 	.short	(.L_20363 - .L_20362)
.L_20362:
        /*014c*/ 	.word	0x00000008
.L_20363:


//--------------------- .nv.info._Z9cuda_gemmIiLi128ELi2ELi1ELi64ELi128ELi128ELi64ELi1ELi1EEviiiPT_S1_S1_iii --------------------------
	.section	.nv.info._Z9cuda_gemmIiLi128ELi2ELi1ELi64ELi128ELi128ELi64ELi1ELi1EEviiiPT_S1_S1_iii,"",@"SHT_CUDA_INFO"
	.sectionflags	@""
	.align	4


	//----- nvinfo : EIATTR_CUDA_API_VERSION
	.align		4
        /*0000*/ 	.byte	0x04, 0x37
        /*0002*/ 	.short	(.L_20365 - .L_20364)
.L_20364:
        /*0004*/ 	.word	0x00000082


	//----- nvinfo : EIATTR_KPARAM_INFO
	.align		4
.L_20365:
        /*0008*/ 	.byte	0x04, 0x17
        /*000a*/ 	.short	(.L_20367 - .L_20366)
.L_20366:
        /*000c*/ 	.word	0x00000000
        /*0010*/ 	.short	0x0008
        /*0012*/ 	.short	0x0030
        /*0014*/ 	.byte	0x00, 0xf0, 0x11, 0x00


	//----- nvinfo : EIATTR_KPARAM_INFO
	.align		4
.L_20367:
        /*0018*/ 	.byte	0x04, 0x17
        /*001a*/ 	.short	(.L_20369 - .L_20368)
.L_20368:
        /*001c*/ 	.word	0x00000000
        /*0020*/ 	.short	0x0007
        /*0022*/ 	.short	0x002c
        /*0024*/ 	.byte	0x00, 0xf0, 0x11, 0x00


	//----- nvinfo : EIATTR_KPARAM_INFO
	.align		4
.L_20369:
        /*0028*/ 	.byte	0x04, 0x17
        /*002a*/ 	.short	(.L_20371 - .L_20370)
.L_20370:
        /*002c*/ 	.word	0x00000000
        /*0030*/ 	.short	0x0006
        /*0032*/ 	.short	0x0028
        /*0034*/ 	.byte	0x00, 0xf0, 0x11, 0x00


	//----- nvinfo : EIATTR_KPARAM_INFO
	.align		4
.L_20371:
        /*0038*/ 	.byte	0x04, 0x17
        /*003a*/ 	.short	(.L_20373 - .L_20372)
.L_20372:
        /*003c*/ 	.word	0x00000000
        /*0040*/ 	.short	0x0005
        /*0042*/ 	.short	0x0020
        /*0044*/ 	.byte	0x00, 0xf5, 0x21, 0x00


	//----- nvinfo : EIATTR_KPARAM_INFO
	.align		4
.L_20373:
        /*0048*/ 	.byte	0x04, 0x17
        /*004a*/ 	.short	(.L_20375 - .L_20374)
.L_20374:
        /*004c*/ 	.word	0x00000000
        /*0050*/ 	.short	0x0004
        /*0052*/ 	.short	0x0018
        /*0054*/ 	.byte	0x00, 0xf5, 0x21, 0x00


	//----- nvinfo : EIATTR_KPARAM_INFO
	.align		4
.L_20375:
        /*0058*/ 	.byte	0x04, 0x17
        /*005a*/ 	.short	(.L_20377 - .L_20376)
.L_20376:
        /*005c*/ 	.word	0x00000000
        /*0060*/ 	.short	0x0003
        /*0062*/ 	.short	0x0010
        /*0064*/ 	.byte	0x00, 0xf5, 0x21, 0x00


	//----- nvinfo : EIATTR_KPARAM_INFO
	.align		4
.L_20377:
        /*0068*/ 	.byte	0x04, 0x17
        /*006a*/ 	.short	(.L_20379 - .L_20378)
.L_20378:
        /*006c*/ 	.word	0x00000000
        /*0070*/ 	.short	0x0002
        /*0072*/ 	.short	0x0008
        /*0074*/ 	.byte	0x00, 0xf0, 0x11, 0x00


	//----- nvinfo : EIATTR_KPARAM_INFO
	.align		4
.L_20379:
        /*0078*/ 	.byte	0x04, 0x17
        /*007a*/ 	.short	(.L_20381 - .L_20380)
.L_20380:
        /*007c*/ 	.word	0x00000000
        /*0080*/ 	.short	0x0001
        /*0082*/ 	.short	0x0004
        /*0084*/ 	.byte	0x00, 0xf0, 0x11, 0x00


	//----- nvinfo : EIATTR_KPARAM_INFO
	.align		4
.L_20381:
        /*0088*/ 	.byte	0x04, 0x17
        /*008a*/ 	.short	(.L_20383 - .L_20382)
.L_20382:
        /*008c*/ 	.word	0x00000000
        /*0090*/ 	.short	0x0000
        /*0092*/ 	.short	0x0000
        /*0094*/ 	.byte	0x00, 0xf0, 0x11, 0x00


	//----- nvinfo : EIATTR_SPARSE_MMA_MASK
	.align		4
.L_20383:
        /*0098*/ 	.byte	0x03, 0x50
        /*009a*/ 	.short	0x0000


	//----- nvinfo : EIATTR_MAXREG_COUNT
	.align		4
        /*009c*/ 	.byte	0x03, 0x1b
        /*009e*/ 	.short	0x00ff


	//----- nvinfo : EIATTR_NUM_BARRIERS
	.align		4
        /*00a0*/ 	.byte	0x02, 0x4c
        /*00a2*/ 	.byte	0x01
	.zero		1


	//----- nvinfo : EIATTR_MERCURY_ISA_VERSION
	.align		4
        /*00a4*/ 	.byte	0x03, 0x5f
        /*00a6*/ 	.short	0x0101


	//----- nvinfo : EIATTR_VRC_CTA_INIT_COUNT
	.align		4
        /*00a8*/ 	.byte	0x02, 0x4a
	.zero		1
	.zero		1


	//----- nvinfo : EIATTR_EXIT_INSTR_OFFSETS
	.align		4
        /*00ac*/ 	.byte	0x04, 0x1c
        /*00ae*/ 	.short	(.L_20385 - .L_20384)


	//   ....[0]....
.L_20384:
        /*00b0*/ 	.word	0x00000050


	//   ....[1]....
        /*00b4*/ 	.word	0x00000900


	//----- nvinfo : EIATTR_MAX_THREADS
	.align		4
.L_20385:
        /*00b8*/ 	.byte	0x04, 0x05
        /*00ba*/ 	.short	(.L_20387 - .L_20386)
.L_20386:
        /*00bc*/ 	.word	0x00000080
        /*00c0*/ 	.word	0x00000001
        /*00c4*/ 	.word	0x00000001


	//----- nvinfo : EIATTR_CRS_STACK_SIZE
	.align		4
.L_20387:
        /*00c8*/ 	.byte	0x04, 0x1e
        /*00ca*/ 	.short	(.L_20389 - .L_20388)
.L_20388:
        /*00cc*/ 	.word	0x00000000


	//----- nvinfo : EIATTR_CBANK_PARAM_SIZE
	.align		4
.L_20389:
        /*00d0*/ 	.byte	0x03, 0x19
        /*00d2*/ 	.short	0x0034


	//----- nvinfo : EIATTR_PARAM_CBANK
	.align		4
        /*00d4*/ 	.byte	0x04, 0x0a
        /*00d6*/ 	.short	(.L_20391 - .L_20390)
	.align		4
.L_20390:
        /*00d8*/ 	.word	index@(.nv.constant0._Z9cuda_gemmIiLi128ELi2ELi1ELi64ELi128ELi128ELi64ELi1ELi1EEviiiPT_S1_S1_iii)
        /*00dc*/ 	.short	0x0380
        /*00de*/ 	.short	0x0034


	//----- nvinfo : EIATTR_SW_WAR
	.align		4
.L_20391:
        /*00e0*/ 	.byte	0x04, 0x36
        /*00e2*/ 	.short	(.L_20393 - .L_20392)
.L_20392:
        /*00e4*/ 	.word	0x00000008
.L_20393:


//--------------------- .nv.info._Z9cuda_gemmIiLi128ELi2ELi1ELi64ELi128ELi128ELi64ELi1ELi0EEviiiPT_S1_S1_iii --------------------------
	.section	.nv.info._Z9cuda_gemmIiLi128ELi2ELi1ELi64ELi128ELi128ELi64ELi1ELi0EEviiiPT_S1_S1_iii,"",@"SHT_CUDA_INFO"
	.sectionflags	@""
	.align	4


	//----- nvinfo : EIATTR_CUDA_API_VERSION
	.align		4
        /*0000*/ 	.byte	0x04, 0x37
        /*0002*/ 	.short	(.L_20395 - .L_20394)
.L_20394:
        /*0004*/ 	.word	0x00000082


	//----- nvinfo : EIATTR_KPARAM_INFO
	.align		4
.L_20395:
        /*0008*/ 	.byte	0x04, 0x17
        /*000a*/ 	.short	(.L_20397 - .L_20396)
.L_20396:
        /*000c*/ 	.word	0x00000000
        /*0010*/ 	.short	0x0008
        /*0012*/ 	.short	0x0030
        /*0014*/ 	.byte	0x00, 0xf0, 0x11, 0x00


	//----- nvinfo : EIATTR_KPARAM_INFO
	.align		4
.L_20397:
        /*0018*/ 	.byte	0x04, 0x17
        /*001a*/ 	.short	(.L_20399 - .L_20398)
.L_20398:
        /*001c*/ 	.word	0x00000000
        /*0020*/ 	.short	0x0007
        /*0022*/ 	.short	0x002c
        /*0024*/ 	.byte	0x00, 0xf0, 0x11, 0x00


	//----- nvinfo : EIATTR_KPARAM_INFO
	.align		4
.L_20399:
        /*0028*/ 	.byte	0x04, 0x17
        /*002a*/ 	.short	(.L_20401 - .L_20400)
.L_20400:
        /*002c*/ 	.word	0x00000000
        /*0030*/ 	.short	0x0006
        /*0032*/ 	.short	0x0028
        /*0034*/ 	.byte	0x00, 0xf0, 0x11, 0x00


	//----- nvinfo : EIATTR_KPARAM_INFO
	.align		4
.L_20401:
        /*0038*/ 	.byte	0x04, 0x17
        /*003a*/ 	.short	(.L_20403 - .L_20402)
.L_20402:
        /*003c*/ 	.word	0x00000000
        /*0040*/ 	.short	0x0005
        /*0042*/ 	.short	0x0020
        /*0044*/ 	.byte	0x00, 0xf5, 0x21, 0x00


	//----- nvinfo : EIATTR_KPARAM_INFO
	.align		4
.L_20403:
        /*0048*/ 	.byte	0x04, 0x17
        /*004a*/ 	.short	(.L_20405 - .L_20404)
.L_20404:
        /*004c*/ 	.word	0x00000000
        /*0050*/ 	.short	0x0004
        /*0052*/ 	.short	0x0018
        /*0054*/ 	.byte	0x00, 0xf5, 0x21, 0x00


	//----- nvinfo : EIATTR_KPARAM_INFO
	.align		4
.L_20405:
        /*0058*/ 	.byte	0x04, 0x17
        /*005a*/ 	.short	(.L_20407 - .L_20406)
.L_20406:
        /*005c*/ 	.word	0x00000000
        /*0060*/ 	.short	0x0003
        /*0062*/ 	.short	0x0010
        /*0064*/ 	.byte	0x00, 0xf5, 0x21, 0x00


	//----- nvinfo : EIATTR_KPARAM_INFO
	.align		4
.L_20407:
        /*0068*/ 	.byte	0x04, 0x17
        /*006a*/ 	.short	(.L_20409 - .L_20408)
.L_20408:
        /*006c*/ 	.word	0x00000000
        /*0070*/ 	.short	0x0002
        /*0072*/ 	.short	0x0008
        /*0074*/ 	.byte	0x00, 0xf0, 0x11, 0x00


	//----- nvinfo : EIATTR_KPARAM_INFO
	.align		4
.L_20409:
        /*0078*/ 	.byte	0x04, 0x17
        /*007a*/ 	.short	(.L_20411 - .L_20410)
.L_20410:
        /*007c*/ 	.word	0x00000000
        /*0080*/ 	.short	0x0001
        /*0082*/ 	.short	0x0004
        /*0084*/ 	.byte	0x00, 0xf0, 0x11, 0x00


	//----- nvinfo : EIATTR_KPARAM_INFO
	.align		4
.L_20411:
        /*0088*/ 	.byte	0x04, 0x17
        /*008a*/ 	.short	(.L_20413 - .L_20412)
.L_20412:
        /*008c*/ 	.word	0x00000000
        /*0090*/ 	.short	0x0000
        /*0092*/ 	.short	0x0000
        /*0094*/ 	.byte	0x00, 0xf0, 0x11, 0x00


	//----- nvinfo : EIATTR_SPARSE_MMA_MASK
	.align		4
.L_20413:
        /*0098*/ 	.byte	0x03, 0x50
        /*009a*/ 	.short	0x0000


	//----- nvinfo : EIATTR_MAXREG_COUNT
	.align		4
        /*009c*/ 	.byte	0x03, 0x1b
        /*009e*/ 	.short	0x00ff


	//----- nvinfo : EIATTR_NUM_BARRIERS
	.align		4
        /*00a0*/ 	.byte	0x02, 0x4c
        /*00a2*/ 	.byte	0x01
	.zero		1


	//----- nvinfo : EIATTR_ANNOTATIONS
	.align		4
        /*00a4*/ 	.byte	0x04, 0x55
        /*00a6*/ 	.short	(.L_20415 - .L_20414)


	//   ....[0]....
.L_20414:
        /*00a8*/ 	.word	0x00000001
        /*00ac*/ 	.byte	0xe0, 0x06, 0x00, 0x00, 0x01, 0x00, 0x00, 0x00, 0xe0, 0x0d, 0x00, 0x00, 0x01, 0x00, 0x00, 0x00
        /*00bc*/ 	.byte	0x40, 0x26, 0x00, 0x00


	//----- nvinfo : EIATTR_MERCURY_ISA_VERSION
	.align		4
.L_20415:
        /*00c0*/ 	.byte	0x03, 0x5f
        /*00c2*/ 	.short	0x0101


	//----- nvinfo : EIATTR_COOP_GROUP_MASK_REGIDS
	.align		4
        /*00c4*/ 	.byte	0x04, 0x29
        /*00c6*/ 	.short	(.L_20417 - .L_20416)


	//   ....[0]....
.L_20416:
        /*00c8*/ 	.word	0xffffffff


	//   ....[1]....
        /*00cc*/ 	.word	0xffffffff


	//   ....[2]....
        /*00d0*/ 	.word	0xffffffff


	//   ....[3]....
        /*00d4*/ 	.word	0xffffffff


	//   ....[4]....
        /*00d8*/ 	.word	0xffffffff


	//   ....[5]....
        /*00dc*/ 	.word	0xffffffff


	//   ....[6]....
        /*00e0*/ 	.word	0xffffffff


	//   ....[7]....
        /*00e4*/ 	.word	0xffffffff


	//   ....[8]....
        /*00e8*/ 	.word	0xffffffff


	//   ....[9]....
        /*00ec*/ 	.word	0xffffffff


	//   ....[10]....
        /*00f0*/ 	.word	0xffffffff


	//   ....[11]....
        /*00f4*/ 	.word	0xffffffff


	//   ....[12]....
        /*00f8*/ 	.word	0xffffffff


	//   ....[13]....
        /*00fc*/ 	.word	0xffffffff


	//   ....[14]....
        /*0100*/ 	.word	0xffffffff


	//   ....[15]....
        /*0104*/ 	.word	0xffffffff


	//   ....[16]....
        /*0108*/ 	.word	0xffffffff


	//   ....[17]....
        /*010c*/ 	.word	0x05000043


	//   ....[18]....
        /*0110*/ 	.word	0x05000043


	//   ....[19]....
        /*0114*/ 	.word	0x05000043


	//   ....[20]....
        /*0118*/ 	.word	0x05000043


	//   ....[21]....
        /*011c*/ 	.word	0x05000043


	//   ....[22]....
        /*0120*/ 	.word	0x05000043


	//   ....[23]....
        /*0124*/ 	.word	0x05000043


	//   ....[24]....
        /*0128*/ 	.word	0x05000043


	//   ....[25]....
        /*012c*/ 	.word	0x05000043


	//   ....[26]....
        /*0130*/ 	.word	0x05000043


	//   ....[27]....
        /*0134*/ 	.word	0x05000043


	//   ....[28]....
        /*0138*/ 	.word	0x05000043


	//   ....[29]....
        /*013c*/ 	.word	0x05000043


	//   ....[30]....
        /*0140*/ 	.word	0x05000043


	//   ....[31]....
        /*0144*/ 	.word	0x05000043


	//   ....[32]....
        /*0148*/ 	.word	0x05000043


	//----- nvinfo : EIATTR_COOP_GROUP_INSTR_OFFSETS
	.align		4
.L_20417:
        /*014c*/ 	.byte	0x04, 0x28
        /*014e*/ 	.short	(.L_20419 - .L_20418)


	//   ....[0]....
.L_20418:
        /*0150*/ 	.word	0x00001a60


	//   ....[1]....
        /*0154*/ 	.word	0x00001ac0


	//   ....[2]....
        /*0158*/ 	.word	0x00001b20


	//   ....[3]....
        /*015c*/ 	.word	0x00001b80


	//   ....[4]....
        /*0160*/ 	.word	0x00001be0


	//   ....[5]....
        /*0164*/ 	.word	0x00001c40


	//   ....[6]....
        /*0168*/ 	.word	0x00001ca0


	//   ....[7]....
        /*016c*/ 	.word	0x00001d00


	//   ....[8]....
        /*0170*/ 	.word	0x00001d60


	//   ....[9]....
        /*0174*/ 	.word	0x00001dc0


	//   ....[10]....
        /*0178*/ 	.word	0x00001e20


	//   ....[11]....
        /*017c*/ 	.word	0x00001e80


	//   ....[12]....
        /*0180*/ 	.word	0x00001ee0


	//   ....[13]....
        /*0184*/ 	.word	0x00001f40


	//   ....[14]....
        /*0188*/ 	.word	0x00001fa0


	//   ....[15]....
        /*018c*/ 	.word	0x00002000


	//   ....[16]....
        /*0190*/ 	.word	0x00002500


	//   ....[17]....
        /*0194*/ 	.word	0x00002b70


	//   ....[18]....
        /*0198*/ 	.word	0x00002c00


	//   ....[19]....
        /*019c*/ 	.word	0x00002c90


	//   ....[20]....
        /*01a0*/ 	.word	0x00002d20


	//   ....[21]....
        /*01a4*/ 	.word	0x00002db0


	//   ....[22]....
        /*01a8*/ 	.word	0x00002e40


	//   ....[23]....
        /*01ac*/ 	.word	0x00002ed0


	//   ....[24]....
        /*01b0*/ 	.word	0x00002f60


	//   ....[25]....
        /*01b4*/ 	.word	0x00002ff0


	//   ....[26]....
        /*01b8*/ 	.word	0x00003080


	//   ....[27]....
        /*01bc*/ 	.word	0x00003110


	//   ....[28]....
        /*01c0*/ 	.word	0x000031a0


	//   ....[29]....
        /*01c4*/ 	.word	0x00003230


	//   ....[30]....
        /*01c8*/ 	.word	0x000032c0


	//   ....[31]....
        /*01cc*/ 	.word	0x00003350


	//   ....[32]....
        /*01d0*/ 	.word	0x000033e0


	//----- nvinfo : EIATTR_VRC_CTA_INIT_COUNT
	.align		4
.L_20419:
        /*01d4*/ 	.byte	0x02, 0x4a
	.zero		1
	.zero		1


	//----- nvinfo : EIATTR_EXIT_INSTR_OFFSETS
	.align		4
        /*01d8*/ 	.byte	0x04, 0x1c
        /*01da*/ 	.short	(.L_20421 - .L_20420)


	//   ....[0]....
.L_20420:
        /*01dc*/ 	.word	0x00000260


	//   ....[1]....
        /*01e0*/ 	.word	0x00002b20


	//----- nvinfo : EIATTR_MAX_THREADS
	.align		4
.L_20421:
        /*01e4*/ 	.byte	0x04, 0x05
        /*01e6*/ 	.short	(.L_20423 - .L_20422)
.L_20422:
        /*01e8*/ 	.word	0x00000080
        /*01ec*/ 	.word	0x00000001
        /*01f0*/ 	.word	0x00000001


	//----- nvinfo : EIATTR_CRS_STACK_SIZE
	.align		4
.L_20423:
        /*01f4*/ 	.byte	0x04, 0x1e
        /*01f6*/ 	.short	(.L_20425 - .L_20424)
.L_20424:
        /*01f8*/ 	.word	0x00000000


	//----- nvinfo : EIATTR_CBANK_PARAM_SIZE
	.align		4
.L_20425:
        /*01fc*/ 	.byte	0x03, 0x19
        /*01fe*/ 	.short	0x0034


	//----- nvinfo : EIATTR_PARAM_CBANK
	.align		4
        /*0200*/ 	.byte	0x04, 0x0a
        /*0202*/ 	.short	(.L_20427 - .L_20426)
	.align		4
.L_20426:
        /*0204*/ 	.word	index@(.nv.constant0._Z9cuda_gemmIiLi128ELi2ELi1ELi64ELi128ELi128ELi64ELi1ELi0EEviiiPT_S1_S1_iii)
        /*0208*/ 	.short	0x0380
        /*020a*/ 	.short	0x0034


	//----- nvinfo : EIATTR_SW_WAR
	.align		4
.L_20427:
        /*020c*/ 	.byte	0x04, 0x36
        /*020e*/ 	.short	(.L_20429 - .L_20428)
.L_20428:
        /*0210*/ 	.word	0x00000008
.L_20429:


//--------------------- .nv.info._Z9cuda_gemmIiLi128ELi2ELi1ELi64ELi128ELi128ELi64ELi0ELi1EEviiiPT_S1_S1_iii --------------------------
	.section	.nv.info._Z9cuda_gemmIiLi128ELi2ELi1ELi64ELi128ELi128ELi64ELi0ELi1EEviiiPT_S1_S1_iii,"",@"SHT_CUDA_INFO"
	.sectionflags	@""
	.align	4


	//----- nvinfo : EIATTR_CUDA_API_VERSION
	.align		4
        /*0000*/ 	.byte	0x04, 0x37
        /*0002*/ 	.short	(.L_20431 - .L_20430)
.L_20430:
        /*0004*/ 	.word	0x00000082


	//----- nvinfo : EIATTR_KPARAM_INFO
	.align		4
.L_20431:
        /*0008*/ 	.byte	0x04, 0x17
        /*000a*/ 	.short	(.L_20433 - .L_20432)
.L_20432:
        /*000c*/ 	.word	0x00000000
        /*0010*/ 	.short	0x0008
        /*0012*/ 	.short	0x0030
        /*0014*/ 	.byte	0x00, 0xf0, 0x11, 0x00


	//----- nvinfo : EIATTR_KPARAM_INFO
	.align		4
.L_20433:
        /*0018*/ 	.byte	0x04, 0x17
        /*001a*/ 	.short	(.L_20435 - .L_20434)
.L_20434:
        /*001c*/ 	.word	0x00000000
        /*0020*/ 	.short	0x0007
        /*0022*/ 	.short	0x002c
        /*0024*/ 	.byte	0x00, 0xf0, 0x11, 0x00


	//----- nvinfo : EIATTR_KPARAM_INFO
	.align		4
.L_20435:
        /*0028*/ 	.byte	0x04, 0x17
        /*002a*/ 	.short	(.L_20437 - .L_20436)
.L_20436:
        /*002c*/ 	.word	0x00000000
        /*0030*/ 	.short	0x0006
        /*0032*/ 	.short	0x0028
        /*0034*/ 	.byte	0x00, 0xf0, 0x11, 0x00


	//----- nvinfo : EIATTR_KPARAM_INFO
	.align		4
.L_20437:
        /*0038*/ 	.byte	0x04, 0x17
        /*003a*/ 	.short	(.L_20439 - .L_20438)
.L_20438:
        /*003c*/ 	.word	0x00000000
        /*0040*/ 	.short	0x0005
        /*0042*/ 	.short	0x0020
        /*0044*/ 	.byte	0x00, 0xf5, 0x21, 0x00


	//----- nvinfo : EIATTR_KPARAM_INFO
	.align		4
.L_20439:
        /*0048*/ 	.byte	0x04, 0x17
        /*004a*/ 	.short	(.L_20441 - .L_20440)
.L_20440:
        /*004c*/ 	.word	0x00000000
        /*0050*/ 	.short	0x0004
        /*0052*/ 	.short	0x0018
        /*0054*/ 	.byte	0x00, 0xf5, 0x21, 0x00


	//----- nvinfo : EIATTR_KPARAM_INFO
	.align		4
.L_20441:
        /*0058*/ 	.byte	0x04, 0x17
        /*005a*/ 	.short	(.L_20443 - .L_20442)
.L_20442:
        /*005c*/ 	.word	0x00000000
        /*0060*/ 	.short	0x0003
        /*0062*/ 	.short	0x0010
        /*0064*/ 	.byte	0x00, 0xf5, 0x21, 0x00


	//----- nvinfo : EIATTR_KPARAM_INFO
	.align		4
.L_20443:
        /*0068*/ 	.byte	0x04, 0x17
        /*006a*/ 	.short	(.L_20445 - .L_20444)
.L_20444:
        /*006c*/ 	.word	0x00000000
        /*0070*/ 	.short	0x0002
        /*0072*/ 	.short	0x0008
        /*0074*/ 	.byte	0x00, 0xf0, 0x11, 0x00


	//----- nvinfo : EIATTR_KPARAM_INFO
	.align		4
.L_20445:
        /*0078*/ 	.byte	0x04, 0x17
        /*007a*/ 	.short	(.L_20447 - .L_20446)
.L_20446:
        /*007c*/ 	.word	0x00000000
        /*0080*/ 	.short	0x0001
        /*0082*/ 	.short	0x0004
        /*0084*/ 	.byte	0x00, 0xf0, 0x11, 0x00


	//----- nvinfo : EIATTR_KPARAM_INFO
	.align		4
.L_20447:
        /*0088*/ 	.byte	0x04, 0x17
        /*008a*/ 	.short	(.L_20449 - .L_20448)
.L_20448:
        /*008c*/ 	.word	0x00000000
        /*0090*/ 	.short	0x0000
        /*0092*/ 	.short	0x0000
        /*0094*/ 	.byte	0x00, 0xf0, 0x11, 0x00


	//----- nvinfo : EIATTR_SPARSE_MMA_MASK
	.align		4
.L_20449:
        /*0098*/ 	.byte	0x03, 0x50
        /*009a*/ 	.short	0x0000


	//----- nvinfo : EIATTR_MAXREG_COUNT
	.align		4
        /*009c*/ 	.byte	0x03, 0x1b
        /*009e*/ 	.short	0x00ff


	//----- nvinfo : EIATTR_NUM_BARRIERS
	.align		4
        /*00a0*/ 	.byte	0x02, 0x4c
        /*00a2*/ 	.byte	0x01
	.zero		1


	//----- nvinfo : EIATTR_MERCURY_ISA_VERSION
	.align		4
        /*00a4*/ 	.byte	0x03, 0x5f
        /*00a6*/ 	.short	0x0101


	//----- nvinfo : EIATTR_VRC_CTA_INIT_COUNT
	.align		4
        /*00a8*/ 	.byte	0x02, 0x4a
	.zero		1
	.zero		1


	//----- nvinfo : EIATTR_EXIT_INSTR_OFFSETS
	.align		4
        /*00ac*/ 	.byte	0x04, 0x1c
        /*00ae*/ 	.short	(.L_20451 - .L_20450)


	//   ....[0]....
.L_20450:
        /*00b0*/ 	.word	0x00000050


	//   ....[1]....
        /*00b4*/ 	.word	0x000007d0


	//----- nvinfo : EIATTR_MAX_THREADS
	.align		4
.L_20451:
        /*00b8*/ 	.byte	0x04, 0x05
        /*00ba*/ 	.short	(.L_20453 - .L_20452)
.L_20452:
        /*00bc*/ 	.word	0x00000080
        /*00c0*/ 	.word	0x00000001
        /*00c4*/ 	.word	0x00000001


	//----- nvinfo : EIATTR_CRS_STACK_SIZE
	.align		4
.L_20453:
        /*00c8*/ 	.byte	0x04, 0x1e
        /*00ca*/ 	.short	(.L_20455 - .L_20454)
.L_20454:
        /*00cc*/ 	.word	0x00000000


	//----- nvinfo : EIATTR_CBANK_PARAM_SIZE
	.align		4
.L_20455:
        /*00d0*/ 	.byte	0x03, 0x19
        /*00d2*/ 	.short	0x0034


	//----- nvinfo : EIATTR_PARAM_CBANK
	.align		4
        /*00d4*/ 	.byte	0x04, 0x0a
        /*00d6*/ 	.short	(.L_20457 - .L_20456)
	.align		4
.L_20456:
        /*00d8*/ 	.word	index@(.nv.constant0._Z9cuda_gemmIiLi128ELi2ELi1ELi64ELi128ELi128ELi64ELi0ELi1EEviiiPT_S1_S1_iii)
        /*00dc*/ 	.short	0x0380
        /*00de*/ 	.short	0x0034


	//----- nvinfo : EIATTR_SW_WAR
	.align		4
.L_20457:
        /*00e0*/ 	.byte	0x04, 0x36
        /*00e2*/ 	.short	(.L_20459 - .L_20458)
.L_20458:
        /*00e4*/ 	.word	0x00000008
.L_20459:


//--------------------- .nv.info._Z9cuda_gemmIiLi128ELi2ELi1ELi64ELi128ELi128ELi64ELi0ELi0EEviiiPT_S1_S1_iii --------------------------
	.section	.nv.info._Z9cuda_gemmIiLi128ELi2ELi1ELi64ELi128ELi128ELi64ELi0ELi0EEviiiPT_S1_S1_iii,"",@"SHT_CUDA_INFO"
	.sectionflags	@""
	.align	4


	//----- nvinfo : EIATTR_CUDA_API_VERSION
	.align		4
        /*0000*/ 	.byte	0x04, 0x37
        /*0002*/ 	.short	(.L_20461 - .L_20460)
.L_20460:
        /*0004*/ 	.word	0x00000082


	//----- nvinfo : EIATTR_KPARAM_INFO
	.align		4
.L_20461:
        /*0008*/ 	.byte	0x04, 0x17
        /*000a*/ 	.short	(.L_20463 - .L_20462)
.L_20462:
        /*000c*/ 	.word	0x00000000
        /*0010*/ 	.short	0x0008
        /*0012*/ 	.short	0x0030
        /*0014*/ 	.byte	0x00, 0xf0, 0x11, 0x00


	//----- nvinfo : EIATTR_KPARAM_INFO
	.align		4
.L_20463:
        /*0018*/ 	.byte	0x04, 0x17
        /*001a*/ 	.short	(.L_20465 - .L_20464)
.L_20464:
        /*001c*/ 	.word	0x00000000
        /*0020*/ 	.short	0x0007
        /*0022*/ 	.short	0x002c
        /*0024*/ 	.byte	0x00, 0xf0, 0x11, 0x00


	//----- nvinfo : EIATTR_KPARAM_INFO
	.align		4
.L_20465:
        /*0028*/ 	.byte	0x04, 0x17
        /*002a*/ 	.short	(.L_20467 - .L_20466)
.L_20466:
        /*002c*/ 	.word	0x00000000
        /*0030*/ 	.short	0x0006
        /*0032*/ 	.short	0x0028
        /*0034*/ 	.byte	0x00, 0xf0, 0x11, 0x00


	//----- nvinfo : EIATTR_KPARAM_INFO
	.align		4
.L_20467:
        /*0038*/ 	.byte	0x04, 0x17
        /*003a*/ 	.short	(.L_20469 - .L_20468)
.L_20468:
        /*003c*/ 	.word	0x00000000
        /*0040*/ 	.short	0x0005
        /*0042*/ 	.short	0x0020
        /*0044*/ 	.byte	0x00, 0xf5, 0x21, 0x00


	//----- nvinfo : EIATTR_KPARAM_INFO
	.align		4
.L_20469:
        /*0048*/ 	.byte	0x04, 0x17
        /*004a*/ 	.short	(.L_20471 - .L_20470)
.L_20470:
        /*004c*/ 	.word	0x00000000
        /*0050*/ 	.short	0x0004
        /*0052*/ 	.short	0x0018
        /*0054*/ 	.byte	0x00, 0xf5, 0x21, 0x00


	//----- nvinfo : EIATTR_KPARAM_INFO
	.align		4
.L_20471:
        /*0058*/ 	.byte	0x04, 0x17
        /*005a*/ 	.short	(.L_20473 - .L_20472)
.L_20472:
        /*005c*/ 	.word	0x00000000
        /*0060*/ 	.short	0x0003
        /*0062*/ 	.short	0x0010
        /*0064*/ 	.byte	0x00, 0xf5, 0x21, 0x00


	//----- nvinfo : EIATTR_KPARAM_INFO
	.align		4
.L_20473:
        /*0068*/ 	.byte	0x04, 0x17
        /*006a*/ 	.short	(.L_20475 - .L_20474)
.L_20474:
        /*006c*/ 	.word	0x00000000
        /*0070*/ 	.short	0x0002
        /*0072*/ 	.short	0x0008
        /*0074*/ 	.byte	0x00, 0xf0, 0x11, 0x00


	//----- nvinfo : EIATTR_KPARAM_INFO
	.align		4
.L_20475:
        /*0078*/ 	.byte	0x04, 0x17
        /*007a*/ 	.short	(.L_20477 - .L_20476)
.L_20476:
        /*007c*/ 	.word	0x00000000
        /*0080*/ 	.short	0x0001
        /*0082*/ 	.short	0x0004
        /*0084*/ 	.byte	0x00, 0xf0, 0x11, 0x00


	//----- nvinfo : EIATTR_KPARAM_INFO
	.align		4
.L_20477:
        /*0088*/ 	.byte	0x04, 0x17
        /*008a*/ 	.short	(.L_20479 - .L_20478)
.L_20478:
        /*008c*/ 	.word	0x00000000
        /*0090*/ 	.short	0x0000
        /*0092*/ 	.short	0x0000
        /*0094*/ 	.byte	0x00, 0xf0, 0x11, 0x00


	//----- nvinfo : EIATTR_SPARSE_MMA_MASK
	.align		4
.L_20479:
        /*0098*/ 	.byte	0x03, 0x50
        /*009a*/ 	.short	0x0000


	//----- nvinfo : EIATTR_MAXREG_COUNT
	.align		4
        /*009c*/ 	.byte	0x03, 0x1b
        /*009e*/ 	.short	0x00ff


	//----- nvinfo : EIATTR_NUM_BARRIERS
	.align		4
        /*00a0*/ 	.byte	0x02, 0x4c
        /*00a2*/ 	.byte	0x01
	.zero		1


	//----- nvinfo : EIATTR_ANNOTATIONS
	.align		4
        /*00a4*/ 	.byte	0x04, 0x55
        /*00a6*/ 	.short	(.L_20481 - .L_20480)


	//   ....[0]....
.L_20480:
        /*00a8*/ 	.word	0x00000001
        /*00ac*/ 	.byte	0xa0, 0x07, 0x00, 0x00, 0x01, 0x00, 0x00, 0x00, 0xc0, 0x0b, 0x00, 0x00, 0x01, 0x00, 0x00, 0x00
        /*00bc*/ 	.byte	0x70, 0x0e, 0x00, 0x00, 0x01, 0x00, 0x00, 0x00, 0x70, 0x13, 0x00, 0x00, 0x01, 0x00, 0x00, 0x00
        /*00cc*/ 	.byte	0x80, 0x26, 0x00, 0x00


	//----- nvinfo : EIATTR_MERCURY_ISA_VERSION
	.align		4
.L_20481:
        /*00d0*/ 	.byte	0x03, 0x5f
        /*00d2*/ 	.short	0x0101


	//----- nvinfo : EIATTR_COOP_GROUP_MASK_REGIDS
	.align		4
        /*00d4*/ 	.byte	0x04, 0x29
        /*00d6*/ 	.short	(.L_20483 - .L_20482)


	//   ....[0]....
.L_20482:
        /*00d8*/ 	.word	0xffffffff


	//   ....[1]....
        /*00dc*/ 	.word	0xffffffff


	//   ....[2]....
        /*00e0*/ 	.word	0xffffffff


	//   ....[3]....
        /*00e4*/ 	.word	0xffffffff


	//   ....[4]....
        /*00e8*/ 	.word	0xffffffff


	//   ....[5]....
        /*00ec*/ 	.word	0xffffffff


	//   ....[6]....
        /*00f0*/ 	.word	0xffffffff


	//   ....[7]....
        /*00f4*/ 	.word	0xffffffff


	//   ....[8]....
        /*00f8*/ 	.word	0xffffffff


	//   ....[9]....
        /*00fc*/ 	.word	0xffffffff


	//   ....[10]....
        /*0100*/ 	.word	0xffffffff


	//   ....[11]....
        /*0104*/ 	.word	0xffffffff


	//   ....[12]....
        /*0108*/ 	.word	0xffffffff


	//   ....[13]....
        /*010c*/ 	.word	0xffffffff


	//   ....[14]....
        /*0110*/ 	.word	0xffffffff


	//   ....[15]....
        /*0114*/ 	.word	0xffffffff


	//   ....[16]....
        /*0118*/ 	.word	0xffffffff


	//   ....[17]....
        /*011c*/ 	.word	0x05000044


	//   ....[18]....
        /*0120*/ 	.word	0x05000044


	//   ....[19]....
        /*0124*/ 	.word	0x05000044


	//   ....[20]....
        /*0128*/ 	.word	0x05000044


	//   ....[21]....
        /*012c*/ 	.word	0x05000044


	//   ....[22]....
        /*0130*/ 	.word	0x05000044


	//   ....[23]....
        /*0134*/ 	.word	0x05000044


	//   ....[24]....
        /*0138*/ 	.word	0x05000044


	//   ....[25]....
        /*013c*/ 	.word	0x05000044


	//   ....[26]....
        /*0140*/ 	.word	0x05000044


	//   ....[27]....
        /*0144*/ 	.word	0x05000044


	//   ....[28]....
        /*0148*/ 	.word	0x05000044


	//   ....[29]....
        /*014c*/ 	.word	0x05000044


	//   ....[30]....
        /*0150*/ 	.word	0x05000044


	//   ....[31]....
        /*0154*/ 	.word	0x05000044


	//   ....[32]....
        /*0158*/ 	.word	0x05000044


	//----- nvinfo : EIATTR_COOP_GROUP_INSTR_OFFSETS
	.align		4
.L_20483:
        /*015c*/ 	.byte	0x04, 0x28
        /*015e*/ 	.short	(.L_20485 - .L_20484)


	//   ....[0]....
.L_20484:
        /*0160*/ 	.word	0x00001ad0


	//   ....[1]....
        /*0164*/ 	.word	0x00001b30


	//   ....[2]....
        /*0168*/ 	.word	0x00001b90


	//   ....[3]....
        /*016c*/ 	.word	0x00001bf0


	//   ....[4]....
        /*0170*/ 	.word	0x00001c50


	//   ....[5]....
        /*0174*/ 	.word	0x00001cb0


	//   ....[6]....
        /*0178*/ 	.word	0x00001d10


	//   ....[7]....
        /*017c*/ 	.word	0x00001d70


	//   ....[8]....
        /*0180*/ 	.word	0x00001dd0


	//   ....[9]....
        /*0184*/ 	.word	0x00001e30


	//   ....[10]....
        /*0188*/ 	.word	0x00001e90


	//   ....[11]....
        /*018c*/ 	.word	0x00001ef0


	//   ....[12]....
        /*0190*/ 	.word	0x00001f50


	//   ....[13]....
        /*0194*/ 	.word	0x00001fb0


	//   ....[14]....
        /*0198*/ 	.word	0x00002010


	//   ....[15]....
        /*019c*/ 	.word	0x00002070


	//   ....[16]....
        /*01a0*/ 	.word	0x00002560


	//   ....[17]....
        /*01a4*/ 	.word	0x000036c0


	//   ....[18]....
        /*01a8*/ 	.word	0x00003750


	//   ....[19]....
        /*01ac*/ 	.word	0x000037e0


	//   ....[20]....
        /*01b0*/ 	.word	0x00003880


	//   ....[21]....
        /*01b4*/ 	.word	0x00003910


	//   ....[22]....
        /*01b8*/ 	.word	0x000039b0


	//   ....[23]....
        /*01bc*/ 	.word	0x00003a40


	//   ....[24]....
        /*01c0*/ 	.word	0x00003ae0


	//   ....[25]....
        /*01c4*/ 	.word	0x00003b70


	//   ....[26]....
        /*01c8*/ 	.word	0x00003c10


	//   ....[27]....
        /*01cc*/ 	.word	0x00003ca0


	//   ....[28]....
        /*01d0*/ 	.word	0x00003d40


	//   ....[29]....
        /*01d4*/ 	.word	0x00003dd0


	//   ....[30]....
        /*01d8*/ 	.word	0x00003e70


	//   ....[31]....
        /*01dc*/ 	.word	0x00003f00


	//   ....[32]....
        /*01e0*/ 	.word	0x00003fa0


	//----- nvinfo : EIATTR_VRC_CTA_INIT_COUNT
	.align		4
.L_20485:
        /*01e4*/ 	.byte	0x02, 0x4a
	.zero		1
	.zero		1


	//----- nvinfo : EIATTR_EXIT_INSTR_OFFSETS
	.align		4
        /*01e8*/ 	.byte	0x04, 0x1c
        /*01ea*/ 	.short	(.L_20487 - .L_20486)


	//   ....[0]....
.L_20486:
        /*01ec*/ 	.word	0x00000260


	//   ....[1]....
        /*01f0*/ 	.word	0x00003670


	//----- nvinfo : EIATTR_MAX_THREADS
	.align		4
.L_20487:
        /*01f4*/ 	.byte	0x04, 0x05
        /*01f6*/ 	.short	(.L_20489 - .L_20488)
.L_20488:
        /*01f8*/ 	.word	0x00000080
        /*01fc*/ 	.word	0x00000001
        /*0200*/ 	.word	0x00000001


	//----- nvinfo : EIATTR_CRS_STACK_SIZE
	.align		4
.L_20489:
        /*0204*/ 	.byte	0x04, 0x1e
        /*0206*/ 	.short	(.L_20491 - .L_20490)
.L_20490:
        /*0208*/ 	.word	0x00000000


	//----- nvinfo : EIATTR_CBANK_PARAM_SIZE
	.align		4
.L_20491:
        /*020c*/ 	.byte	0x03, 0x19
        /*020e*/ 	.short	0x0034


	//----- nvinfo : EIATTR_PARAM_CBANK
	.align		4
        /*0210*/ 	.byte	0x04, 0x0a
        /*0212*/ 	.short	(.L_20493 - .L_20492)
	.align		4
.L_20492:
        /*0214*/ 	.word	index@(.nv.constant0._Z9cuda_gemmIiLi128ELi2ELi1ELi64ELi128ELi128ELi64ELi0ELi0EEviiiPT_S1_S1_iii)
        /*0218*/ 	.short	0x0380
        /*021a*/ 	.short	0x0034


	//----- nvinfo : EIATTR_SW_WAR
	.align		4
.L_20493:
        /*021c*/ 	.byte	0x04, 0x36
        /*021e*/ 	.short	(.L_20495 - .L_20494)
.L_20494:
        /*0220*/ 	.word	0x00000008
.L_20495:


//--------------------- .nv.info._Z9cuda_gemmIiLi128ELi2ELi1ELi64ELi64ELi64ELi64ELi1ELi1EEviiiPT_S1_S1_iii --------------------------
	.section	.nv.info._Z9cuda_gemmIiLi128ELi2ELi1ELi64ELi64ELi64ELi64ELi1ELi1EEviiiPT_S1_S1_iii,"",@"SHT_CUDA_INFO"
	.sectionflags	@""
	.align	4


	//----- nvinfo : EIATTR_CUDA_API_VERSION
	.align		4
        /*0000*/ 	.byte	0x04, 0x37
        /*0002*/ 	.short	(.L_20497 - .L_20496)
.L_20496:
        /*0004*/ 	.word	0x00000082


	//----- nvinfo : EIATTR_KPARAM_INFO
	.align		4
.L_20497:
        /*0008*/ 	.byte	0x04, 0x17
        /*000a*/ 	.short	(.L_20499 - .L_20498)
.L_20498:
        /*000c*/ 	.word	0x00000000
        /*0010*/ 	.short	0x0008
        /*0012*/ 	.short	0x0030
        /*0014*/ 	.byte	0x00, 0xf0, 0x11, 0x00


	//----- nvinfo : EIATTR_KPARAM_INFO
	.align		4
.L_20499:
        /*0018*/ 	.byte	0x04, 0x17
        /*001a*/ 	.short	(.L_20501 - .L_20500)
.L_20500:
        /*001c*/ 	.word	0x00000000
        /*0020*/ 	.short	0x0007
        /*0022*/ 	.short	0x002c
        /*0024*/ 	.byte	0x00, 0xf0, 0x11, 0x00


	//----- nvinfo : EIATTR_KPARAM_INFO
	.align		4
.L_20501:
        /*0028*/ 	.byte	0x04, 0x17
        /*002a*/ 	.short	(.L_20503 - .L_20502)
.L_20502:
        /*002c*/ 	.word	0x00000000
        /*0030*/ 	.short	0x0006
        /*0032*/ 	.short	0x0028
        /*0034*/ 	.byte	0x00, 0xf0, 0x11, 0x00


	//----- nvinfo : EIATTR_KPARAM_INFO
	.align		4
.L_20503:
        /*0038*/ 	.byte	0x04, 0x17
        /*003a*/ 	.short	(.L_20505 - .L_20504)
.L_20504:
        /*003c*/ 	.word	0x00000000
        /*0040*/ 	.short	0x0005
        /*0042*/ 	.short	0x0020
        /*0044*/ 	.byte	0x00, 0xf5, 0x21, 0x00


	//----- nvinfo : EIATTR_KPARAM_INFO
	.align		4
.L_20505:
        /*0048*/ 	.byte	0x04, 0x17
        /*004a*/ 	.short	(.L_20507 - .L_20506)
.L_20506:
        /*004c*/ 	.word	0x00000000
        /*0050*/ 	.short	0x0004
        /*0052*/ 	.short	0x0018
        /*0054*/ 	.byte	0x00, 0xf5, 0x21, 0x00


	//----- nvinfo : EIATTR_KPARAM_INFO
	.align		4
.L_20507:
        /*0058*/ 	.byte	0x04, 0x17
        /*005a*/ 	.short	(.L_20509 - .L_20508)
.L_20508:
        /*005c*/ 	.word	0x00000000
        /*0060*/ 	.short	0x0003
        /*0062*/ 	.short	0x0010
        /*0064*/ 	.byte	0x00, 0xf5, 0x21, 0x00


	//----- nvinfo : EIATTR_KPARAM_INFO
	.align		4
.L_20509:
        /*0068*/ 	.byte	0x04, 0x17
        /*006a*/ 	.short	(.L_20511 - .L_20510)
.L_20510:
        /*006c*/ 	.word	0x00000000
        /*0070*/ 	.short	0x0002
        /*0072*/ 	.short	0x0008
        /*0074*/ 	.byte	0x00, 0xf0, 0x11, 0x00


	//----- nvinfo : EIATTR_KPARAM_INFO
	.align		4
.L_20511:
        /*0078*/ 	.byte	0x04, 0x17
        /*007a*/ 	.short	(.L_20513 - .L_20512)
.L_20512:
        /*007c*/ 	.word	0x00000000
        /*0080*/ 	.short	0x0001
        /*0082*/ 	.short	0x0004
        /*0084*/ 	.byte	0x00, 0xf0, 0x11, 0x00


	//----- nvinfo : EIATTR_KPARAM_INFO
	.align		4
.L_20513:
        /*0088*/ 	.byte	0x04, 0x17
        /*008a*/ 	.short	(.L_20515 - .L_20514)
.L_20514:
        /*008c*/ 	.word	0x00000000
        /*0090*/ 	.short	0x0000
        /*0092*/ 	.short	0x0000
        /*0094*/ 	.byte	0x00, 0xf0, 0x11, 0x00


	//----- nvinfo : EIATTR_SPARSE_MMA_MASK
	.align		4
.L_20515:
        /*0098*/ 	.byte	0x03, 0x50
        /*009a*/ 	.short	0x0000


	//----- nvinfo : EIATTR_MAXREG_COUNT
	.align		4
        /*009c*/ 	.byte	0x03, 0x1b
        /*009e*/ 	.short	0x00ff


	//----- nvinfo : EIATTR_NUM_BARRIERS
	.align		4
        /*00a0*/ 	.byte	0x02, 0x4c
        /*00a2*/ 	.byte	0x01
	.zero		1


	//----- nvinfo : EIATTR_MERCURY_ISA_VERSION
	.align		4
        /*00a4*/ 	.byte	0x03, 0x5f
        /*00a6*/ 	.short	0x0101


	//----- nvinfo : EIATTR_COOP_GROUP_MASK_REGIDS
	.align		4
        /*00a8*/ 	.byte	0x04, 0x29
        /*00aa*/ 	.short	(.L_20517 - .L_20516)


	//   ....[0]....
.L_20516:
        /*00ac*/ 	.word	0xffffffff


	//   ....[1]....
        /*00b0*/ 	.word	0xffffffff


	//   ....[2]....
        /*00b4*/ 	.word	0xffffffff


	//   ....[3]....
        /*00b8*/ 	.word	0xffffffff


	//   ....[4]....
        /*00bc*/ 	.word	0xffffffff


	//   ....[5]....
        /*00c0*/ 	.word	0xffffffff


	//   ....[6]....
        /*00c4*/ 	.word	0xffffffff


	//   ....[7]....
        /*00c8*/ 	.word	0xffffffff


	//   ....[8]....
        /*00cc*/ 	.word	0xffffffff


	//   ....[9]....
        /*00d0*/ 	.word	0xffffffff


	//   ....[10]....
        /*00d4*/ 	.word	0xffffffff


	//   ....[11]....
        /*00d8*/ 	.word	0xffffffff


	//   ....[12]....
        /*00dc*/ 	.word	0xffffffff


	//   ....[13]....
        /*00e0*/ 	.word	0xffffffff


	//   ....[14]....
        /*00e4*/ 	.word	0xffffffff


	//   ....[15]....
        /*00e8*/ 	.word	0xffffffff


	//   ....[16]....
        /*00ec*/ 	.word	0xffffffff


	//   ....[17]....
        /*00f0*/ 	.word	0xffffffff


	//   ....[18]....
        /*00f4*/ 	.word	0xffffffff


	//   ....[19]....
        /*00f8*/ 	.word	0xffffffff


	//   ....[20]....
        /*00fc*/ 	.word	0xffffffff


	//   ....[21]....
        /*0100*/ 	.word	0xffffffff


	//   ....[22]....
        /*0104*/ 	.word	0xffffffff


	//   ....[23]....
        /*0108*/ 	.word	0xffffffff


	//   ....[24]....
        /*010c*/ 	.word	0xffffffff


	//   ....[25]....
        /*0110*/ 	.word	0xffffffff


	//   ....[26]....
        /*0114*/ 	.word	0xffffffff


	//   ....[27]....
        /*0118*/ 	.word	0xffffffff


	//   ....[28]....
        /*011c*/ 	.word	0xffffffff


	//   ....[29]....
        /*0120*/ 	.word	0xffffffff


	//   ....[30]....
        /*0124*/ 	.word	0xffffffff


	//   ....[31]....
        /*0128*/ 	.word	0xffffffff


	//   ....[32]....
        /*012c*/ 	.word	0xffffffff


	//   ....[33]....
        /*0130*/ 	.word	0xffffffff


	//   ....[34]....
        /*0134*/ 	.word	0x0500001d


	//   ....[35]....
        /*0138*/ 	.word	0x0500001d


	//   ....[36]....
        /*013c*/ 	.word	0x0500001d


	//   ....[37]....
        /*0140*/ 	.word	0x0500001d


	//   ....[38]....
        /*0144*/ 	.word	0x0500001d


	//   ....[39]....
        /*0148*/ 	.word	0x0500001d


	//   ....[40]....
        /*014c*/ 	.word	0x0500001d


	//   ....[41]....
        /*0150*/ 	.word	0x0500001d


	//   ....[42]....
        /*0154*/ 	.word	0x0500001d


	//   ....[43]....
        /*0158*/ 	.word	0x0500001d


	//   ....[44]....
        /*015c*/ 	.word	0x0500001d


	//   ....[45]....
        /*0160*/ 	.word	0x0500001d


	//   ....[46]....
        /*0164*/ 	.word	0x0500001d


	//   ....[47]....
        /*0168*/ 	.word	0x0500001d


	//   ....[48]....
        /*016c*/ 	.word	0x0500001d


	//   ....[49]....
        /*0170*/ 	.word	0x0500001d


	//   ....[50]....
        /*0174*/ 	.word	0x0500001d


	//   ....[51]....
        /*0178*/ 	.word	0x0500001d


	//   ....[52]....
        /*017c*/ 	.word	0x0500001d


	//   ....[53]....
        /*0180*/ 	.word	0x0500001d


	//   ....[54]....
        /*0184*/ 	.word	0x0500001d


	//   ....[55]....
        /*0188*/ 	.word	0x0500001d


	//   ....[56]....
        /*018c*/ 	.word	0x0500001d


	//   ....[57]....
        /*0190*/ 	.word	0x0500001d


	//   ....[58]....
        /*0194*/ 	.word	0x0500001d


	//   ....[59]....
        /*0198*/ 	.word	0x0500001d


	//   ....[60]....
        /*019c*/ 	.word	0x0500001d


	//   ....[61]....
        /*01a0*/ 	.word	0x0500001d


	//   ....[62]....
        /*01a4*/ 	.word	0x0500001d


	//   ....[63]....
        /*01a8*/ 	.word	0x0500001d


	//   ....[64]....
        /*01ac*/ 	.word	0x0500001d


	//   ....[65]....
        /*01b0*/ 	.word	0x0500001d


	//----- nvinfo : EIATTR_COOP_GROUP_INSTR_OFFSETS
	.align		4
.L_20517:
        /*01b4*/ 	.byte	0x04, 0x28
        /*01b6*/ 	.short	(.L_20519 - .L_20518)


	//   ....[0]....
.L_20518:
        /*01b8*/ 	.word	0x00000be0


	//   ....[1]....
        /*01bc*/ 	.word	0x00000c00


	//   ....[2]....
        /*01c0*/ 	.word	0x00000c10


	//   ....[3]....
        /*01c4*/ 	.word	0x00000c20


	//   ....[4]....
        /*01c8*/ 	.word	0x00000c30


	//   ....[5]....
        /*01cc*/ 	.word	0x00000c50


	//   ....[6]....
        /*01d0*/ 	.word	0x00000c70


	//   ....[7]....
        /*01d4*/ 	.word	0x00000c80


	//   ....[8]....
        /*01d8*/ 	.word	0x00000ca0


	//   ....[9]....
        /*01dc*/ 	.word	0x00000cb0


	//   ....[10]....
        /*01e0*/ 	.word	0x00000cd0


	//   ....[11]....
        /*01e4*/ 	.word	0x00000cf0


	//   ....[12]....
        /*01e8*/ 	.word	0x00000d10


	//   ....[13]....
        /*01ec*/ 	.word	0x00000d30


	//   ....[14]....
        /*01f0*/ 	.word	0x00000d50


	//   ....[15]....
        /*01f4*/ 	.word	0x00000d70


	//   ....[16]....
        /*01f8*/ 	.word	0x00000e60


	//   ....[17]....
        /*01fc*/ 	.word	0x00001230


	//   ....[18]....
        /*0200*/ 	.word	0x00001250


	//   ....[19]....
        /*0204*/ 	.word	0x00001260


	//   ....[20]....
        /*0208*/ 	.word	0x00001280


	//   ....[21]....
        /*020c*/ 	.word	0x000012a0


	//   ....[22]....
        /*0210*/ 	.word	0x000012b0


	//   ....[23]....
        /*0214*/ 	.word	0x000012d0


	//   ....[24]....
        /*0218*/ 	.word	0x000012e0


	//   ....[25]....
        /*021c*/ 	.word	0x00001300


	//   ....[26]....
        /*0220*/ 	.word	0x00001320


	//   ....[27]....
        /*0224*/ 	.word	0x00001340


	//   ....[28]....
        /*0228*/ 	.word	0x00001350


	//   ....[29]....
        /*022c*/ 	.word	0x00001370


	//   ....[30]....
        /*0230*/ 	.word	0x00001390


	//   ....[31]....
        /*0234*/ 	.word	0x000013b0


	//   ....[32]....
        /*0238*/ 	.word	0x000013d0


	//   ....[33]....
        /*023c*/ 	.word	0x000014b0


	//   ....[34]....
        /*0240*/ 	.word	0x00001ad0


	//   ....[35]....
        /*0244*/ 	.word	0x00001b20


	//   ....[36]....
        /*0248*/ 	.word	0x00001b70


	//   ....[37]....
        /*024c*/ 	.word	0x00001bc0


	//   ....[38]....
        /*0250*/ 	.word	0x00001c10


	//   ....[39]....
        /*0254*/ 	.word	0x00001c60


	//   ....[40]....
        /*0258*/ 	.word	0x00001cd0


	//   ....[41]....
        /*025c*/ 	.word	0x00001d30


	//   ....[42]....
        /*0260*/ 	.word	0x00001d80


	//   ....[43]....
        /*0264*/ 	.word	0x00001de0


	//   ....[44]....
        /*0268*/ 	.word	0x00001e40


	//   ....[45]....
        /*026c*/ 	.word	0x00001ea0


	//   ....[46]....
        /*0270*/ 	.word	0x00001ef0


	//   ....[47]....
        /*0274*/ 	.word	0x00001f50


	//   ....[48]....
        /*0278*/ 	.word	0x00001fb0


	//   ....[49]....
        /*027c*/ 	.word	0x00002010


	//   ....[50]....
        /*0280*/ 	.word	0x000020a0


	//   ....[51]....
        /*0284*/ 	.word	0x000020f0


	//   ....[52]....
        /*0288*/ 	.word	0x00002140


	//   ....[53]....
        /*028c*/ 	.word	0x00002190


	//   ....[54]....
        /*0290*/ 	.word	0x000021e0


	//   ....[55]....
        /*0294*/ 	.word	0x00002230


	//   ....[56]....
        /*0298*/ 	.word	0x000022a0


	//   ....[57]....
        /*029c*/ 	.word	0x00002300


	//   ....[58]....
        /*02a0*/ 	.word	0x00002350


	//   ....[59]....
        /*02a4*/ 	.word	0x000023b0


	//   ....[60]....
        /*02a8*/ 	.word	0x00002410


	//   ....[61]....
        /*02ac*/ 	.word	0x00002470


	//   ....[62]....
        /*02b0*/ 	.word	0x000024c0


	//   ....[63]....
        /*02b4*/ 	.word	0x00002520


	//   ....[64]....
        /*02b8*/ 	.word	0x00002580


	//   ....[65]....
        /*02bc*/ 	.word	0x000025e0


	//----- nvinfo : EIATTR_VRC_CTA_INIT_COUNT
	.align		4
.L_20519:
        /*02c0*/ 	.byte	0x02, 0x4a
	.zero		1
	.zero		1


	//----- nvinfo : EIATTR_EXIT_INSTR_OFFSETS
	.align		4
        /*02c4*/ 	.byte	0x04, 0x1c
        /*02c6*/ 	.short	(.L_20521 - .L_20520)


	//   ....[0]....
.L_20520:
        /*02c8*/ 	.word	0x00000060


	//   ....[1]....
        /*02cc*/ 	.word	0x00001a80


	//----- nvinfo : EIATTR_MAX_THREADS
	.align		4
.L_20521:
        /*02d0*/ 	.byte	0x04, 0x05
        /*02d2*/ 	.short	(.L_20523 - .L_20522)
.L_20522:
        /*02d4*/ 	.word	0x00000080
        /*02d8*/ 	.word	0x00000001
        /*02dc*/ 	.word	0x00000001


	//----- nvinfo : EIATTR_CRS_STACK_SIZE
	.align		4
.L_20523:
        /*02e0*/ 	.byte	0x04, 0x1e
        /*02e2*/ 	.short	(.L_20525 - .L_20524)
.L_20524:
        /*02e4*/ 	.word	0x00000000


	//----- nvinfo : EIATTR_CBANK_PARAM_SIZE
	.align		4
.L_20525:
        /*02e8*/ 	.byte	0x03, 0x19
        /*02ea*/ 	.short	0x0034


	//----- nvinfo : EIATTR_PARAM_CBANK
	.align		4
        /*02ec*/ 	.byte	0x04, 0x0a
        /*02ee*/ 	.short	(.L_20527 - .L_20526)
	.align		4
.L_20526:
        /*02f0*/ 	.word	index@(.nv.constant0._Z9cuda_gemmIiLi128ELi2ELi1ELi64ELi64ELi64ELi64ELi1ELi1EEviiiPT_S1_S1_iii)
        /*02f4*/ 	.short	0x0380
        /*02f6*/ 	.short	0x0034


	//----- nvinfo : EIATTR_SW_WAR
	.align		4
.L_20527:
        /*02f8*/ 	.byte	0x04, 0x36
        /*02fa*/ 	.short	(.L_20529 - .L_20528)
.L_20528:
        /*02fc*/ 	.word	0x00000008
.L_20529:


//--------------------- .nv.info._Z9cuda_gemmIiLi128ELi2ELi1ELi64ELi64ELi64ELi64ELi1ELi0EEviiiPT_S1_S1_iii --------------------------
	.section	.nv.info._Z9cuda_gemmIiLi128ELi2ELi1ELi64ELi64ELi64ELi64ELi1ELi0EEviiiPT_S1_S1_iii,"",@"SHT_CUDA_INFO"
	.sectionflags	@""
	.align	4


	//----- nvinfo : EIATTR_CUDA_API_VERSION
	.align		4
        /*0000*/ 	.byte	0x04, 0x37
        /*0002*/ 	.short	(.L_20531 - .L_20530)
.L_20530:
        /*0004*/ 	.word	0x00000082


	//----- nvinfo : EIATTR_KPARAM_INFO
	.align		4
.L_20531:
        /*0008*/ 	.byte	0x04, 0x17
        /*000a*/ 	.short	(.L_20533 - .L_20532)
.L_20532:
        /*000c*/ 	.word	0x00000000
        /*0010*/ 	.short	0x0008
        /*0012*/ 	.short	0x0030
        /*0014*/ 	.byte	0x00, 0xf0, 0x11, 0x00


	//----- nvinfo : EIATTR_KPARAM_INFO
	.align		4
.L_20533:
        /*0018*/ 	.byte	0x04, 0x17
        /*001a*/ 	.short	(.L_20535 - .L_20534)
.L_20534:
        /*001c*/ 	.word	0x00000000
        /*0020*/ 	.short	0x0007
        /*0022*/ 	.short	0x002c
        /*0024*/ 	.byte	0x00, 0xf0, 0x11, 0x00


	//----- nvinfo : EIATTR_KPARAM_INFO
	.align		4
.L_20535:
        /*0028*/ 	.byte	0x04, 0x17
        /*002a*/ 	.short	(.L_20537 - .L_20536)
.L_20536:
        /*002c*/ 	.word	0x00000000
        /*0030*/ 	.short	0x0006
        /*0032*/ 	.short	0x0028
        /*0034*/ 	.byte	0x00, 0xf0, 0x11, 0x00


	//----- nvinfo : EIATTR_KPARAM_INFO
	.align		4
.L_20537:
        /*0038*/ 	.byte	0x04, 0x17
        /*003a*/ 	.short	(.L_20539 - .L_20538)
.L_20538:
        /*003c*/ 	.word	0x00000000
        /*0040*/ 	.short	0x0005
        /*0042*/ 	.short	0x0020
        /*0044*/ 	.byte	0x00, 0xf5, 0x21, 0x00


	//----- nvinfo : EIATTR_KPARAM_INFO
	.align		4
.L_20539:
        /*0048*/ 	.byte	0x04, 0x17
        /*004a*/ 	.short	(.L_20541 - .L_20540)
.L_20540:
        /*004c*/ 	.word	0x00000000
        /*0050*/ 	.short	0x0004
        /*0052*/ 	.short	0x0018
        /*0054*/ 	.byte	0x00, 0xf5, 0x21, 0x00


	//----- nvinfo : EIATTR_KPARAM_INFO
	.align		4
.L_20541:
        /*0058*/ 	.byte	0x04, 0x17
        /*005a*/ 	.short	(.L_20543 - .L_20542)
.L_20542:
        /*005c*/ 	.word	0x00000000
        /*0060*/ 	.short	0x0003
        /*0062*/ 	.short	0x0010
        /*0064*/ 	.byte	0x00, 0xf5, 0x21, 0x00


	//----- nvinfo : EIATTR_KPARAM_INFO
	.align		4
.L_20543:
        /*0068*/ 	.byte	0x04, 0x17
        /*006a*/ 	.short	(.L_20545 - .L_20544)
.L_20544:
        /*006c*/ 	.word	0x00000000
        /*0070*/ 	.short	0x0002
        /*0072*/ 	.short	0x0008
        /*0074*/ 	.byte	0x00, 0xf0, 0x11, 0x00


	//----- nvinfo : EIATTR_KPARAM_INFO
	.align		4
.L_20545:
        /*0078*/ 	.byte	0x04, 0x17
        /*007a*/ 	.short	(.L_20547 - .L_20546)
.L_20546:
        /*007c*/ 	.word	0x00000000
        /*0080*/ 	.short	0x0001
        /*0082*/ 	.short	0x0004
        /*0084*/ 	.byte	0x00, 0xf0, 0x11, 0x00


	//----- nvinfo : EIATTR_KPARAM_INFO
	.align		4
.L_20547:
        /*0088*/ 	.byte	0x04, 0x17
        /*008a*/ 	.short	(.L_20549 - .L_20548)
.L_20548:
        /*008c*/ 	.word	0x00000000
        /*0090*/ 	.short	0x0000
        /*0092*/ 	.short	0x0000
        /*0094*/ 	.byte	0x00, 0xf0, 0x11, 0x00


	//----- nvinfo : EIATTR_SPARSE_MMA_MASK
	.align		4
.L_20549:
        /*0098*/ 	.byte	0x03, 0x50
        /*009a*/ 	.short	0x0000


	//----- nvinfo : EIATTR_MAXREG_COUNT
	.align		4
        /*009c*/ 	.byte	0x03, 0x1b
        /*009e*/ 	.short	0x00ff


	//----- nvinfo : EIATTR_NUM_BARRIERS
	.align		4
        /*00a0*/ 	.byte	0x02, 0x4c
        /*00a2*/ 	.byte	0x01
	.zero		1


	//----- nvinfo : EIATTR_ANNOTATIONS
	.align		4
        /*00a4*/ 	.byte	0x04, 0x55
        /*00a6*/ 	.short	(.L_20551 - .L_20550)


	//   ....[0]....
.L_20550:
        /*00a8*/ 	.word	0x00000001
        /*00ac*/ 	.byte	0x90, 0x07, 0x00, 0x00, 0x01, 0x00, 0x00, 0x00, 0x40, 0x08, 0x00, 0x00, 0x01, 0x00, 0x00, 0x00
        /*00bc*/ 	.byte	0x40, 0x0f, 0x00, 0x00, 0x01, 0x00, 0x00, 0x00, 0x60, 0x27, 0x00, 0x00


	//----- nvinfo : EIATTR_MERCURY_ISA_VERSION
	.align		4
.L_20551:
        /*00c8*/ 	.byte	0x03, 0x5f
        /*00ca*/ 	.short	0x0101


	//----- nvinfo : EIATTR_COOP_GROUP_MASK_REGIDS
	.align		4
        /*00cc*/ 	.byte	0x04, 0x29
        /*00ce*/ 	.short	(.L_20553 - .L_20552)


	//   ....[0]....
.L_20552:
        /*00d0*/ 	.word	0xffffffff


	//   ....[1]....
        /*00d4*/ 	.word	0xffffffff


	//   ....[2]....
        /*00d8*/ 	.word	0xffffffff


	//   ....[3]....
        /*00dc*/ 	.word	0xffffffff


	//   ....[4]....
        /*00e0*/ 	.word	0xffffffff


	//   ....[5]....
        /*00e4*/ 	.word	0xffffffff


	//   ....[6]....
        /*00e8*/ 	.word	0xffffffff


	//   ....[7]....
        /*00ec*/ 	.word	0xffffffff


	//   ....[8]....
        /*00f0*/ 	.word	0xffffffff


	//   ....[9]....
        /*00f4*/ 	.word	0xffffffff


	//   ....[10]....
        /*00f8*/ 	.word	0xffffffff


	//   ....[11]....
        /*00fc*/ 	.word	0xffffffff


	//   ....[12]....
        /*0100*/ 	.word	0xffffffff


	//   ....[13]....
        /*0104*/ 	.word	0xffffffff


	//   ....[14]....
        /*0108*/ 	.word	0xffffffff


	//   ....[15]....
        /*010c*/ 	.word	0xffffffff


	//   ....[16]....
        /*0110*/ 	.word	0xffffffff


	//   ....[17]....
        /*0114*/ 	.word	0x05000043


	//   ....[18]....
        /*0118*/ 	.word	0x05000043


	//   ....[19]....
        /*011c*/ 	.word	0x05000043


	//   ....[20]....
        /*0120*/ 	.word	0x05000043


	//   ....[21]....
        /*0124*/ 	.word	0x05000043


	//   ....[22]....
        /*0128*/ 	.word	0x05000043


	//   ....[23]....
        /*012c*/ 	.word	0x05000043


	//   ....[24]....
        /*0130*/ 	.word	0x05000043


	//   ....[25]....
        /*0134*/ 	.word	0x05000043


	//   ....[26]....
        /*0138*/ 	.word	0x05000043


	//   ....[27]....
        /*013c*/ 	.word	0x05000043


	//   ....[28]....
        /*0140*/ 	.word	0x05000043


	//   ....[29]....
        /*0144*/ 	.word	0x05000043


	//   ....[30]....
        /*0148*/ 	.word	0x05000043


	//   ....[31]....
        /*014c*/ 	.word	0x05000043


	//   ....[32]....
        /*0150*/ 	.word	0x05000043


	//----- nvinfo : EIATTR_COOP_GROUP_INSTR_OFFSETS
	.align		4
.L_20553:
        /*0154*/ 	.byte	0x04, 0x28
        /*0156*/ 	.short	(.L_20555 - .L_20554)


	//   ....[0]....
.L_20554:
        /*0158*/ 	.word	0x00001b80


	//   ....[1]....
        /*015c*/ 	.word	0x00001be0


	//   ....[2]....
        /*0160*/ 	.word	0x00001c40


	//   ....[3]....
        /*0164*/ 	.word	0x00001ca0


	//   ....[4]....
        /*0168*/ 	.word	0x00001d00


	//   ....[5]....
        /*016c*/ 	.word	0x00001d60


	//   ....[6]....
        /*0170*/ 	.word	0x00001dc0


	//   ....[7]....
        /*0174*/ 	.word	0x00001e20


	//   ....[8]....
        /*0178*/ 	.word	0x00001e80


	//   ....[9]....
        /*017c*/ 	.word	0x00001ee0


	//   ....[10]....
        /*0180*/ 	.word	0x00001f40


	//   ....[11]....
        /*0184*/ 	.word	0x00001fa0


	//   ....[12]....
        /*0188*/ 	.word	0x00002000


	//   ....[13]....
        /*018c*/ 	.word	0x00002060


	//   ....[14]....
        /*0190*/ 	.word	0x000020c0


	//   ....[15]....
        /*0194*/ 	.word	0x00002120


	//   ....[16]....
        /*0198*/ 	.word	0x00002610


	//   ....[17]....
        /*019c*/ 	.word	0x00002d30


	//   ....[18]....
        /*01a0*/ 	.word	0x00002dc0


	//   ....[19]....
        /*01a4*/ 	.word	0x00002e50


	//   ....[20]....
        /*01a8*/ 	.word	0x00002ee0


	//   ....[21]....
        /*01ac*/ 	.word	0x00002f70


	//   ....[22]....
        /*01b0*/ 	.word	0x00003000


	//   ....[23]....
        /*01b4*/ 	.word	0x00003090


	//   ....[24]....
        /*01b8*/ 	.word	0x00003120


	//   ....[25]....
        /*01bc*/ 	.word	0x000031b0


	//   ....[26]....
        /*01c0*/ 	.word	0x00003240


	//   ....[27]....
        /*01c4*/ 	.word	0x000032d0


	//   ....[28]....
        /*01c8*/ 	.word	0x00003360


	//   ....[29]....
        /*01cc*/ 	.word	0x000033f0


	//   ....[30]....
        /*01d0*/ 	.word	0x00003480


	//   ....[31]....
        /*01d4*/ 	.word	0x00003510


	//   ....[32]....
        /*01d8*/ 	.word	0x000035a0


	//----- nvinfo : EIATTR_VRC_CTA_INIT_COUNT
	.align		4
.L_20555:
        /*01dc*/ 	.byte	0x02, 0x4a
	.zero		1
	.zero		1


	//----- nvinfo : EIATTR_EXIT_INSTR_OFFSETS
	.align		4
        /*01e0*/ 	.byte	0x04, 0x1c
        /*01e2*/ 	.short	(.L_20557 - .L_20556)


	//   ....[0]....
.L_20556:
        /*01e4*/ 	.word	0x00000220


	//   ....[1]....
        /*01e8*/ 	.word	0x00002ce0


	//----- nvinfo : EIATTR_MAX_THREADS
	.align		4
.L_20557:
        /*01ec*/ 	.byte	0x04, 0x05
        /*01ee*/ 	.short	(.L_20559 - .L_20558)
.L_20558:
        /*01f0*/ 	.word	0x00000080
        /*01f4*/ 	.word	0x00000001
        /*01f8*/ 	.word	0x00000001


	//----- nvinfo : EIATTR_CRS_STACK_SIZE
	.align		4
.L_20559:
        /*01fc*/ 	.byte	0x04, 0x1e
        /*01fe*/ 	.short	(.L_20561 - .L_20560)
.L_20560:
        /*0200*/ 	.word	0x00000000


	//----- nvinfo : EIATTR_CBANK_PARAM_SIZE
	.align		4
.L_20561:
        /*0204*/ 	.byte	0x03, 0x19
        /*0206*/ 	.short	0x0034


	//----- nvinfo : EIATTR_PARAM_CBANK
	.align		4
        /*0208*/ 	.byte	0x04, 0x0a
        /*020a*/ 	.short	(.L_20563 - .L_20562)
	.align		4
.L_20562:
        /*020c*/ 	.word	index@(.nv.constant0._Z9cuda_gemmIiLi128ELi2ELi1ELi64ELi64ELi64ELi64ELi1ELi0EEviiiPT_S1_S1_iii)
        /*0210*/ 	.short	0x0380
        /*0212*/ 	.short	0x0034


	//----- nvinfo : EIATTR_SW_WAR
	.align		4
.L_20563:
        /*0214*/ 	.byte	0x04, 0x36
        /*0216*/ 	.short	(.L_20565 - .L_20564)
.L_20564:
        /*0218*/ 	.word	0x00000008
.L_20565:


//--------------------- .nv.info._Z9cuda_gemmIiLi128ELi2ELi1ELi64ELi64ELi64ELi64ELi0ELi1EEviiiPT_S1_S1_iii --------------------------
	.section	.nv.info._Z9cuda_gemmIiLi128ELi2ELi1ELi64ELi64ELi64ELi64ELi0ELi1EEviiiPT_S1_S1_iii,"",@"SHT_CUDA_INFO"
	.sectionflags	@""
	.align	4


	//----- nvinfo : EIATTR_CUDA_API_VERSION
	.align		4
        /*0000*/ 	.byte	0x04, 0x37
        /*0002*/ 	.short	(.L_20567 - .L_20566)
.L_20566:
        /*0004*/ 	.word	0x00000082


	//----- nvinfo : EIATTR_KPARAM_INFO
	.align		4
.L_20567:
        /*0008*/ 	.byte	0x04, 0x17
        /*000a*/ 	.short	(.L_20569 - .L_20568)
.L_20568:
        /*000c*/ 	.word	0x00000000
        /*0010*/ 	.short	0x0008
        /*0012*/ 	.short	0x0030
        /*0014*/ 	.byte	0x00, 0xf0, 0x11, 0x00


	//----- nvinfo : EIATTR_KPARAM_INFO
	.align		4
.L_20569:
        /*0018*/ 	.byte	0x04, 0x17
        /*001a*/ 	.short	(.L_20571 - .L_20570)
.L_20570:
        /*001c*/ 	.word	0x00000000
        /*0020*/ 	.short	0x0007
        /*0022*/ 	.short	0x002c
        /*0024*/ 	.byte	0x00, 0xf0, 0x11, 0x00


	//----- nvinfo : EIATTR_KPARAM_INFO
	.align		4
.L_20571:
        /*0028*/ 	.byte	0x04, 0x17
        /*002a*/ 	.short	(.L_20573 - .L_20572)
.L_20572:
        /*002c*/ 	.word	0x00000000
        /*0030*/ 	.short	0x0006
        /*0032*/ 	.short	0x0028
        /*0034*/ 	.byte	0x00, 0xf0, 0x11, 0x00


	//----- nvinfo : EIATTR_KPARAM_INFO
	.align		4
.L_20573:
        /*0038*/ 	.byte	0x04, 0x17
        /*003a*/ 	.short	(.L_20575 - .L_20574)
.L_20574:
        /*003c*/ 	.word	0x00000000
        /*0040*/ 	.short	0x0005
        /*0042*/ 	.short	0x0020
        /*0044*/ 	.byte	0x00, 0xf5, 0x21, 0x00


	//----- nvinfo : EIATTR_KPARAM_INFO
	.align		4
.L_20575:
        /*0048*/ 	.byte	0x04, 0x17
        /*004a*/ 	.short	(.L_20577 - .L_20576)
.L_20576:
        /*004c*/ 	.word	0x00000000
        /*0050*/ 	.short	0x0004
        /*0052*/ 	.short	0x0018
        /*0054*/ 	.byte	0x00, 0xf5, 0x21, 0x00


	//----- nvinfo : EIATTR_KPARAM_INFO
	.align		4
.L_20577:
        /*0058*/ 	.byte	0x04, 0x17
        /*005a*/ 	.short	(.L_20579 - .L_20578)
.L_20578:
        /*005c*/ 	.word	0x00000000
        /*0060*/ 	.short	0x0003
        /*0062*/ 	.short	0x0010
        /*0064*/ 	.byte	0x00, 0xf5, 0x21, 0x00


	//----- nvinfo : EIATTR_KPARAM_INFO
	.align		4
.L_20579:
        /*0068*/ 	.byte	0x04, 0x17
        /*006a*/ 	.short	(.L_20581 - .L_20580)
.L_20580:
        /*006c*/ 	.word	0x00000000
        /*0070*/ 	.short	0x0002
        /*0072*/ 	.short	0x0008
        /*0074*/ 	.byte	0x00, 0xf0, 0x11, 0x00


	//----- nvinfo : EIATTR_KPARAM_INFO
	.align		4
.L_20581:
        /*0078*/ 	.byte	0x04, 0x17
        /*007a*/ 	.short	(.L_20583 - .L_20582)
.L_20582:
        /*007c*/ 	.word	0x00000000
        /*0080*/ 	.short	0x0001
        /*0082*/ 	.short	0x0004
        /*0084*/ 	.byte	0x00, 0xf0, 0x11, 0x00


	//----- nvinfo : EIATTR_KPARAM_INFO
	.align		4
.L_20583:
        /*0088*/ 	.byte	0x04, 0x17
        /*008a*/ 	.short	(.L_20585 - .L_20584)
.L_20584:
        /*008c*/ 	.word	0x00000000
        /*0090*/ 	.short	0x0000
        /*0092*/ 	.short	0x0000
        /*0094*/ 	.byte	0x00, 0xf0, 0x11, 0x00


	//----- nvinfo : EIATTR_SPARSE_MMA_MASK
	.align		4
.L_20585:
        /*0098*/ 	.byte	0x03, 0x50
        /*009a*/ 	.short	0x0000


	//----- nvinfo : EIATTR_MAXREG_COUNT
	.align		4
        /*009c*/ 	.byte	0x03, 0x1b
        /*009e*/ 	.short	0x00ff


	//----- nvinfo : EIATTR_NUM_BARRIERS
	.align		4
        /*00a0*/ 	.byte	0x02, 0x4c
        /*00a2*/ 	.byte	0x01
	.zero		1


	//----- nvinfo : EIATTR_MERCURY_ISA_VERSION
	.align		4
        /*00a4*/ 	.byte	0x03, 0x5f
        /*00a6*/ 	.short	0x0101


	//----- nvinfo : EIATTR_COOP_GROUP_MASK_REGIDS
	.align		4
        /*00a8*/ 	.byte	0x04, 0x29
        /*00aa*/ 	.short	(.L_20587 - .L_20586)


	//   ....[0]....
.L_20586:
        /*00ac*/ 	.word	0xffffffff


	//   ....[1]....
        /*00b0*/ 	.word	0xffffffff


	//   ....[2]....
        /*00b4*/ 	.word	0xffffffff


	//   ....[3]....
        /*00b8*/ 	.word	0xffffffff


	//   ....[4]....
        /*00bc*/ 	.word	0xffffffff


	//   ....[5]....
        /*00c0*/ 	.word	0xffffffff


	//   ....[6]....
        /*00c4*/ 	.word	0xffffffff


	//   ....[7]....
        /*00c8*/ 	.word	0xffffffff


	//   ....[8]....
        /*00cc*/ 	.word	0xffffffff


	//   ....[9]....
        /*00d0*/ 	.word	0xffffffff


	//   ....[10]....
        /*00d4*/ 	.word	0xffffffff


	//   ....[11]....
        /*00d8*/ 	.word	0xffffffff


	//   ....[12]....
        /*00dc*/ 	.word	0xffffffff


	//   ....[13]....
        /*00e0*/ 	.word	0xffffffff


	//   ....[14]....
        /*00e4*/ 	.word	0xffffffff


	//   ....[15]....
        /*00e8*/ 	.word	0xffffffff


	//   ....[16]....
        /*00ec*/ 	.word	0xffffffff


	//   ....[17]....
        /*00f0*/ 	.word	0xffffffff


	//   ....[18]....
        /*00f4*/ 	.word	0xffffffff


	//   ....[19]....
        /*00f8*/ 	.word	0xffffffff


	//   ....[20]....
        /*00fc*/ 	.word	0xffffffff


	//   ....[21]....
        /*0100*/ 	.word	0xffffffff


	//   ....[22]....
        /*0104*/ 	.word	0xffffffff


	//   ....[23]....
        /*0108*/ 	.word	0xffffffff


	//   ....[24]....
        /*010c*/ 	.word	0xffffffff


	//   ....[25]....
        /*0110*/ 	.word	0xffffffff


	//   ....[26]....
        /*0114*/ 	.word	0xffffffff


	//   ....[27]....
        /*0118*/ 	.word	0xffffffff


	//   ....[28]....
        /*011c*/ 	.word	0xffffffff


	//   ....[29]....
        /*0120*/ 	.word	0xffffffff


	//   ....[30]....
        /*0124*/ 	.word	0xffffffff


	//   ....[31]....
        /*0128*/ 	.word	0xffffffff


	//   ....[32]....
        /*012c*/ 	.word	0xffffffff


	//   ....[33]....
        /*0130*/ 	.word	0xffffffff


	//   ....[34]....
        /*0134*/ 	.word	0x0500001d


	//   ....[35]....
        /*0138*/ 	.word	0x0500001d


	//   ....[36]....
        /*013c*/ 	.word	0x0500001d


	//   ....[37]....
        /*0140*/ 	.word	0x0500001d


	//   ....[38]....
        /*0144*/ 	.word	0x0500001d


	//   ....[39]....
        /*0148*/ 	.word	0x0500001d


	//   ....[40]....
        /*014c*/ 	.word	0x0500001d


	//   ....[41]....
        /*0150*/ 	.word	0x0500001d


	//   ....[42]....
        /*0154*/ 	.word	0x0500001d


	//   ....[43]....
        /*0158*/ 	.word	0x0500001d


	//   ....[44]....
        /*015c*/ 	.word	0x0500001d


	//   ....[45]....
        /*0160*/ 	.word	0x0500001d


	//   ....[46]....
        /*0164*/ 	.word	0x0500001d


	//   ....[47]....
        /*0168*/ 	.word	0x0500001d


	//   ....[48]....
        /*016c*/ 	.word	0x0500001d


	//   ....[49]....
        /*0170*/ 	.word	0x0500001d


	//   ....[50]....
        /*0174*/ 	.word	0x0500001d


	//   ....[51]....
        /*0178*/ 	.word	0x0500001d


	//   ....[52]....
        /*017c*/ 	.word	0x0500001d


	//   ....[53]....
        /*0180*/ 	.word	0x0500001d


	//   ....[54]....
        /*0184*/ 	.word	0x0500001d


	//   ....[55]....
        /*0188*/ 	.word	0x0500001d


	//   ....[56]....
        /*018c*/ 	.word	0x0500001d


	//   ....[57]....
        /*0190*/ 	.word	0x0500001d


	//   ....[58]....
        /*0194*/ 	.word	0x0500001d


	//   ....[59]....
        /*0198*/ 	.word	0x0500001d


	//   ....[60]....
        /*019c*/ 	.word	0x0500001d


	//   ....[61]....
        /*01a0*/ 	.word	0x0500001d


	//   ....[62]....
        /*01a4*/ 	.word	0x0500001d


	//   ....[63]....
        /*01a8*/ 	.word	0x0500001d


	//   ....[64]....
        /*01ac*/ 	.word	0x0500001d


	//   ....[65]....
        /*01b0*/ 	.word	0x0500001d


	//----- nvinfo : EIATTR_COOP_GROUP_INSTR_OFFSETS
	.align		4
.L_20587:
        /*01b4*/ 	.byte	0x04, 0x28
        /*01b6*/ 	.short	(.L_20589 - .L_20588)


	//   ....[0]....
.L_20588:
        /*01b8*/ 	.word	0x00000c10


	//   ....[1]....
        /*01bc*/ 	.word	0x00000c50


	//   ....[2]....
        /*01c0*/ 	.word	0x00000c70


	//   ....[3]....
        /*01c4*/ 	.word	0x00000c80


	//   ....[4]....
        /*01c8*/ 	.word	0x00000ca0


	//   ....[5]....
        /*01cc*/ 	.word	0x00000cb0


	//   ....[6]....
        /*01d0*/ 	.word	0x00000cd0


	//   ....[7]....
        /*01d4*/ 	.word	0x00000ce0


	//   ....[8]....
        /*01d8*/ 	.word	0x00000d00


	//   ....[9]....
        /*01dc*/ 	.word	0x00000d20


	//   ....[10]....
        /*01e0*/ 	.word	0x00000d40


	//   ....[11]....
        /*01e4*/ 	.word	0x00000d60


	//   ....[12]....
        /*01e8*/ 	.word	0x00000d80


	//   ....[13]....
        /*01ec*/ 	.word	0x00000da0


	//   ....[14]....
        /*01f0*/ 	.word	0x00000db0


	//   ....[15]....
        /*01f4*/ 	.word	0x00000dc0


	//   ....[16]....
        /*01f8*/ 	.word	0x00000ea0


	//   ....[17]....
        /*01fc*/ 	.word	0x00001210


	//   ....[18]....
        /*0200*/ 	.word	0x00001250


	//   ....[19]....
        /*0204*/ 	.word	0x00001270


	//   ....[20]....
        /*0208*/ 	.word	0x00001280


	//   ....[21]....
        /*020c*/ 	.word	0x000012a0


	//   ....[22]....
        /*0210*/ 	.word	0x000012b0


	//   ....[23]....
        /*0214*/ 	.word	0x000012d0


	//   ....[24]....
        /*0218*/ 	.word	0x000012e0


	//   ....[25]....
        /*021c*/ 	.word	0x00001300


	//   ....[26]....
        /*0220*/ 	.word	0x00001320


	//   ....[27]....
        /*0224*/ 	.word	0x00001340


	//   ....[28]....
        /*0228*/ 	.word	0x00001360


	//   ....[29]....
        /*022c*/ 	.word	0x00001380


	//   ....[30]....
        /*0230*/ 	.word	0x000013a0


	//   ....[31]....
        /*0234*/ 	.word	0x000013b0


	//   ....[32]....
        /*0238*/ 	.word	0x000013c0


	//   ....[33]....
        /*023c*/ 	.word	0x000014a0


	//   ....[34]....
        /*0240*/ 	.word	0x00001a80


	//   ....[35]....
        /*0244*/ 	.word	0x00001ad0


	//   ....[36]....
        /*0248*/ 	.word	0x00001b20


	//   ....[37]....
        /*024c*/ 	.word	0x00001b70


	//   ....[38]....
        /*0250*/ 	.word	0x00001bc0


	//   ....[39]....
        /*0254*/ 	.word	0x00001c20


	//   ....[40]....
        /*0258*/ 	.word	0x00001c70


	//   ....[41]....
        /*025c*/ 	.word	0x00001cd0


	//   ....[42]....
        /*0260*/ 	.word	0x00001d30


	//   ....[43]....
        /*0264*/ 	.word	0x00001d80


	//   ....[44]....
        /*0268*/ 	.word	0x00001de0


	//   ....[45]....
        /*026c*/ 	.word	0x00001e40


	//   ....[46]....
        /*0270*/ 	.word	0x00001ea0


	//   ....[47]....
        /*0274*/ 	.word	0x00001ef0


	//   ....[48]....
        /*0278*/ 	.word	0x00001f60


	//   ....[49]....
        /*027c*/ 	.word	0x00001fc0


	//   ....[50]....
        /*0280*/ 	.word	0x00002050


	//   ....[51]....
        /*0284*/ 	.word	0x000020a0


	//   ....[52]....
        /*0288*/ 	.word	0x000020f0


	//   ....[53]....
        /*028c*/ 	.word	0x00002140


	//   ....[54]....
        /*0290*/ 	.word	0x00002190


	//   ....[55]....
        /*0294*/ 	.word	0x000021f0


	//   ....[56]....
        /*0298*/ 	.word	0x00002240


	//   ....[57]....
        /*029c*/ 	.word	0x000022a0


	//   ....[58]....
        /*02a0*/ 	.word	0x00002300


	//   ....[59]....
        /*02a4*/ 	.word	0x00002350


	//   ....[60]....
        /*02a8*/ 	.word	0x000023b0


	//   ....[61]....
        /*02ac*/ 	.word	0x00002410


	//   ....[62]....
        /*02b0*/ 	.word	0x00002470


	//   ....[63]....
        /*02b4*/ 	.word	0x000024c0


	//   ....[64]....
        /*02b8*/ 	.word	0x00002530


	//   ....[65]....
        /*02bc*/ 	.word	0x00002590


	//----- nvinfo : EIATTR_VRC_CTA_INIT_COUNT
	.align		4
.L_20589:
        /*02c0*/ 	.byte	0x02, 0x4a
	.zero		1
	.zero		1


	//----- nvinfo : EIATTR_EXIT_INSTR_OFFSETS
	.align		4
        /*02c4*/ 	.byte	0x04, 0x1c
        /*02c6*/ 	.short	(.L_20591 - .L_20590)


	//   ....[0]....
.L_20590:
        /*02c8*/ 	.word	0x00000060


	//   ....[1]....
        /*02cc*/ 	.word	0x00001a30


	//----- nvinfo : EIATTR_MAX_THREADS
	.align		4
.L_20591:
        /*02d0*/ 	.byte	0x04, 0x05
        /*02d2*/ 	.short	(.L_20593 - .L_20592)
.L_20592:
        /*02d4*/ 	.word	0x00000080
        /*02d8*/ 	.word	0x00000001
        /*02dc*/ 	.word	0x00000001


	//----- nvinfo : EIATTR_CRS_STACK_SIZE
	.align		4
.L_20593:
        /*02e0*/ 	.byte	0x04, 0x1e
        /*02e2*/ 	.short	(.L_20595 - .L_20594)
.L_20594:
        /*02e4*/ 	.word	0x00000000


	//----- nvinfo : EIATTR_CBANK_PARAM_SIZE
	.align		4
.L_20595:
        /*02e8*/ 	.byte	0x03, 0x19
        /*02ea*/ 	.short	0x0034


	//----- nvinfo : EIATTR_PARAM_CBANK
	.align		4
        /*02ec*/ 	.byte	0x04, 0x0a
        /*02ee*/ 	.short	(.L_20597 - .L_20596)
	.align		4
.L_20596:
        /*02f0*/ 	.word	index@(.nv.constant0._Z9cuda_gemmIiLi128ELi2ELi1ELi64ELi64ELi64ELi64ELi0ELi1EEviiiPT_S1_S1_iii)
        /*02f4*/ 	.short	0x0380
        /*02f6*/ 	.short	0x0034


	//----- nvinfo : EIATTR_SW_WAR
	.align		4
.L_20597:
        /*02f8*/ 	.byte	0x04, 0x36
        /*02fa*/ 	.short	(.L_20599 - .L_20598)
.L_20598:
        /*02fc*/ 	.word	0x00000008
.L_20599:


//--------------------- .nv.info._Z9cuda_gemmIiLi128ELi2ELi1ELi64ELi64ELi64ELi64ELi0ELi0EEviiiPT_S1_S1_iii --------------------------
	.section	.nv.info._Z9cuda_gemmIiLi128ELi2ELi1ELi64ELi64ELi64ELi64ELi0ELi0EEviiiPT_S1_S1_iii,"",@"SHT_CUDA_INFO"
	.sectionflags	@""
	.align	4


	//----- nvinfo : EIATTR_CUDA_API_VERSION
	.align		4
        /*0000*/ 	.byte	0x04, 0x37
        /*0002*/ 	.short	(.L_20601 - .L_20600)
.L_20600:
        /*0004*/ 	.word	0x00000082


	//----- nvinfo : EIATTR_KPARAM_INFO
	.align		4
.L_20601:
        /*0008*/ 	.byte	0x04, 0x17
        /*000a*/ 	.short	(.L_20603 - .L_20602)
.L_20602:
        /*000c*/ 	.word	0x00000000
        /*0010*/ 	.short	0x0008
        /*0012*/ 	.short	0x0030
        /*0014*/ 	.byte	0x00, 0xf0, 0x11, 0x00


	//----- nvinfo : EIATTR_KPARAM_INFO
	.align		4
.L_20603:
        /*0018*/ 	.byte	0x04, 0x17
        /*001a*/ 	.short	(.L_20605 - .L_20604)
.L_20604:
        /*001c*/ 	.word	0x00000000
        /*0020*/ 	.short	0x0007
        /*0022*/ 	.short	0x002c
        /*0024*/ 	.byte	0x00, 0xf0, 0x11, 0x00


	//----- nvinfo : EIATTR_KPARAM_INFO
	.align		4
.L_20605:
        /*0028*/ 	.byte	0x04, 0x17
        /*002a*/ 	.short	(.L_20607 - .L_20606)
.L_20606:
        /*002c*/ 	.word	0x00000000
        /*0030*/ 	.short	0x0006
        /*0032*/ 	.short	0x0028
        /*0034*/ 	.byte	0x00, 0xf0, 0x11, 0x00


	//----- nvinfo : EIATTR_KPARAM_INFO
	.align		4
.L_20607:
        /*0038*/ 	.byte	0x04, 0x17
        /*003a*/ 	.short	(.L_20609 - .L_20608)
.L_20608:
        /*003c*/ 	.word	0x00000000
        /*0040*/ 	.short	0x0005
        /*0042*/ 	.short	0x0020
        /*0044*/ 	.byte	0x00, 0xf5, 0x21, 0x00


	//----- nvinfo : EIATTR_KPARAM_INFO
	.align		4
.L_20609:
        /*0048*/ 	.byte	0x04, 0x17
        /*004a*/ 	.short	(.L_20611 - .L_20610)
.L_20610:
        /*004c*/ 	.word	0x00000000
        /*0050*/ 	.short	0x0004
        /*0052*/ 	.short	0x0018
        /*0054*/ 	.byte	0x00, 0xf5, 0x21, 0x00


	//----- nvinfo : EIATTR_KPARAM_INFO
	.align		4
.L_20611:
        /*0058*/ 	.byte	0x04, 0x17
        /*005a*/ 	.short	(.L_20613 - .L_20612)
.L_20612:
        /*005c*/ 	.word	0x00000000
        /*0060*/ 	.short	0x0003
        /*0062*/ 	.short	0x0010
        /*0064*/ 	.byte	0x00, 0xf5, 0x21, 0x00


	//----- nvinfo : EIATTR_KPARAM_INFO
	.align		4
.L_20613:
        /*0068*/ 	.byte	0x04, 0x17
        /*006a*/ 	.short	(.L_20615 - .L_20614)
.L_20614:
        /*006c*/ 	.word	0x00000000
        /*0070*/ 	.short	0x0002
        /*0072*/ 	.short	0x0008
        /*0074*/ 	.byte	0x00, 0xf0, 0x11, 0x00


	//----- nvinfo : EIATTR_KPARAM_INFO
	.align		4
.L_20615:
        /*0078*/ 	.byte	0x04, 0x17
        /*007a*/ 	.short	(.L_20617 - .L_20616)
.L_20616:
        /*007c*/ 	.word	0x00000000
        /*0080*/ 	.short	0x0001
        /*0082*/ 	.short	0x0004
        /*0084*/ 	.byte	0x00, 0xf0, 0x11, 0x00


	//----- nvinfo : EIATTR_KPARAM_INFO
	.align		4
.L_20617:
        /*0088*/ 	.byte	0x04, 0x17
        /*008a*/ 	.short	(.L_20619 - .L_20618)
.L_20618:
        /*008c*/ 	.word	0x00000000
        /*0090*/ 	.short	0x0000
        /*0092*/ 	.short	0x0000
        /*0094*/ 	.byte	0x00, 0xf0, 0x11, 0x00


	//----- nvinfo : EIATTR_SPARSE_MMA_MASK
	.align		4
.L_20619:
        /*0098*/ 	.byte	0x03, 0x50
        /*009a*/ 	.short	0x0000


	//----- nvinfo : EIATTR_MAXREG_COUNT
	.align		4
        /*009c*/ 	.byte	0x03, 0x1b
        /*009e*/ 	.short	0x00ff


	//----- nvinfo : EIATTR_NUM_BARRIERS
	.align		4
        /*00a0*/ 	.byte	0x02, 0x4c
        /*00a2*/ 	.byte	0x01
	.zero		1


	//----- nvinfo : EIATTR_MERCURY_ISA_VERSION
	.align		4
        /*00a4*/ 	.byte	0x03, 0x5f
        /*00a6*/ 	.short	0x0101


	//----- nvinfo : EIATTR_COOP_GROUP_MASK_REGIDS
	.align		4
        /*00a8*/ 	.byte	0x04, 0x29
        /*00aa*/ 	.short	(.L_20621 - .L_20620)


	//   ....[0]....
.L_20620:
        /*00ac*/ 	.word	0xffffffff


	//   ....[1]....
        /*00b0*/ 	.word	0xffffffff


	//   ....[2]....
        /*00b4*/ 	.word	0xffffffff


	//   ....[3]....
        /*00b8*/ 	.word	0xffffffff


	//   ....[4]....
        /*00bc*/ 	.word	0xffffffff


	//   ....[5]....
        /*00c0*/ 	.word	0xffffffff


	//   ....[6]....
        /*00c4*/ 	.word	0xffffffff


	//   ....[7]....
        /*00c8*/ 	.word	0xffffffff


	//   ....[8]....
        /*00cc*/ 	.word	0xffffffff


	//   ....[9]....
        /*00d0*/ 	.word	0xffffffff


	//   ....[10]....
        /*00d4*/ 	.word	0xffffffff


	//   ....[11]....
        /*00d8*/ 	.word	0xffffffff


	//   ....[12]....
        /*00dc*/ 	.word	0xffffffff


	//   ....[13]....
        /*00e0*/ 	.word	0xffffffff


	//   ....[14]....
        /*00e4*/ 	.word	0xffffffff


	//   ....[15]....
        /*00e8*/ 	.word	0xffffffff


	//   ....[16]....
        /*00ec*/ 	.word	0xffffffff


	//   ....[17]....
        /*00f0*/ 	.word	0x05000048


	//   ....[18]....
        /*00f4*/ 	.word	0x05000048


	//   ....[19]....
        /*00f8*/ 	.word	0x05000048


	//   ....[20]....
        /*00fc*/ 	.word	0x05000048


	//   ....[21]....
        /*0100*/ 	.word	0x05000048


	//   ....[22]....
        /*0104*/ 	.word	0x05000048


	//   ....[23]....
        /*0108*/ 	.word	0x05000048


	//   ....[24]....
        /*010c*/ 	.word	0x05000048


	//   ....[25]....
        /*0110*/ 	.word	0x05000048


	//   ....[26]....
        /*0114*/ 	.word	0x05000048


	//   ....[27]....
        /*0118*/ 	.word	0x05000048


	//   ....[28]....
        /*011c*/ 	.word	0x05000048


	//   ....[29]....
        /*0120*/ 	.word	0x05000048


	//   ....[30]....
        /*0124*/ 	.word	0x05000048


	//   ....[31]....
        /*0128*/ 	.word	0x05000048


	//   ....[32]....
        /*012c*/ 	.word	0x05000048


	//----- nvinfo : EIATTR_COOP_GROUP_INSTR_OFFSETS
	.align		4
.L_20621:
        /*0130*/ 	.byte	0x04, 0x28
        /*0132*/ 	.short	(.L_20623 - .L_20622)


	//   ....[0]....
.L_20622:
        /*0134*/ 	.word	0x00001a80


	//   ....[1]....
        /*0138*/ 	.word	0x00001ae0


	//   ....[2]....
        /*013c*/ 	.word	0x00001b40


	//   ....[3]....
        /*0140*/ 	.word	0x00001ba0


	//   ....[4]....
        /*0144*/ 	.word	0x00001c00


	//   ....[5]....
        /*0148*/ 	.word	0x00001c60


	//   ....[6]....
        /*014c*/ 	.word	0x00001cc0


	//   ....[7]....
        /*0150*/ 	.word	0x00001d20


	//   ....[8]....
        /*0154*/ 	.word	0x00001d80


	//   ....[9]....
        /*0158*/ 	.word	0x00001de0


	//   ....[10]....
        /*015c*/ 	.word	0x00001e40


	//   ....[11]....
        /*0160*/ 	.word	0x00001ea0


	//   ....[12]....
        /*0164*/ 	.word	0x00001f00


	//   ....[13]....
        /*0168*/ 	.word	0x00001f60


	//   ....[14]....
        /*016c*/ 	.word	0x00001fc0


	//   ....[15]....
        /*0170*/ 	.word	0x00002020


	//   ....[16]....
        /*0174*/ 	.word	0x00002510


	//   ....[17]....
        /*0178*/ 	.word	0x00003710


	//   ....[18]....
        /*017c*/ 	.word	0x000037a0


	//   ....[19]....
        /*0180*/ 	.word	0x00003830


	//   ....[20]....
        /*0184*/ 	.word	0x000038c0


	//   ....[21]....
        /*0188*/ 	.word	0x00003950


	//   ....[22]....
        /*018c*/ 	.word	0x000039e0


	//   ....[23]....
        /*0190*/ 	.word	0x00003a70


	//   ....[24]....
        /*0194*/ 	.word	0x00003b00


	//   ....[25]....
        /*0198*/ 	.word	0x00003b90


	//   ....[26]....
        /*019c*/ 	.word	0x00003c20


	//   ....[27]....
        /*01a0*/ 	.word	0x00003cb0


	//   ....[28]....
        /*01a4*/ 	.word	0x00003d40


	//   ....[29]....
        /*01a8*/ 	.word	0x00003dd0


	//   ....[30]....
        /*01ac*/ 	.word	0x00003e60


	//   ....[31]....
        /*01b0*/ 	.word	0x00003ef0


	//   ....[32]....
        /*01b4*/ 	.word	0x00003f80


	//----- nvinfo : EIATTR_VRC_CTA_INIT_COUNT
	.align		4
.L_20623:
        /*01b8*/ 	.byte	0x02, 0x4a
	.zero		1
	.zero		1


	//----- nvinfo : EIATTR_EXIT_INSTR_OFFSETS
	.align		4
        /*01bc*/ 	.byte	0x04, 0x1c
        /*01be*/ 	.short	(.L_20625 - .L_20624)


	//   ....[0]....
.L_20624:
        /*01c0*/ 	.word	0x000001a0


	//   ....[1]....
        /*01c4*/ 	.word	0x000036c0


	//----- nvinfo : EIATTR_MAX_THREADS
	.align		4
.L_20625:
        /*01c8*/ 	.byte	0x04, 0x05
        /*01ca*/ 	.short	(.L_20627 - .L_20626)
.L_20626:
        /*01cc*/ 	.word	0x00000080
        /*01d0*/ 	.word	0x00000001
        /*01d4*/ 	.word	0x00000001


	//----- nvinfo : EIATTR_CRS_STACK_SIZE
	.align		4
.L_20627:
        /*01d8*/ 	.byte	0x04, 0x1e
        /*01da*/ 	.short	(.L_20629 - .L_20628)
.L_20628:
        /*01dc*/ 	.word	0x00000000


	//----- nvinfo : EIATTR_CBANK_PARAM_SIZE
	.align		4
.L_20629:
        /*01e0*/ 	.byte	0x03, 0x19
        /*01e2*/ 	.short	0x0034


	//----- nvinfo : EIATTR_PARAM_CBANK
	.align		4
        /*01e4*/ 	.byte	0x04, 0x0a
        /*01e6*/ 	.short	(.L_20631 - .L_20630)
	.align		4
.L_20630:
        /*01e8*/ 	.word	index@(.nv.constant0._Z9cuda_gemmIiLi128ELi2ELi1ELi64ELi64ELi64ELi64ELi0ELi0EEviiiPT_S1_S1_iii)
        /*01ec*/ 	.short	0x0380
        /*01ee*/ 	.short	0x0034


	//----- nvinfo : EIATTR_SW_WAR
	.align		4
.L_20631:
        /*01f0*/ 	.byte	0x04, 0x36
        /*01f2*/ 	.short	(.L_20633 - .L_20632)
.L_20632:
        /*01f4*/ 	.word	0x00000008
.L_20633:


//--------------------- .nv.info._Z9cuda_gemmIiLi128ELi2ELi1ELi64ELi32ELi32ELi64ELi1ELi1EEviiiPT_S1_S1_iii --------------------------
	.section	.nv.info._Z9cuda_gemmIiLi128ELi2ELi1ELi64ELi32ELi32ELi64ELi1ELi1EEviiiPT_S1_S1_iii,"",@"SHT_CUDA_INFO"
	.sectionflags	@""
	.align	4


	//----- nvinfo : EIATTR_CUDA_API_VERSION
	.align		4
        /*0000*/ 	.byte	0x04, 0x37
        /*0002*/ 	.short	(.L_20635 - .L_20634)
.L_20634:
        /*0004*/ 	.word	0x00000082


	//----- nvinfo : EIATTR_KPARAM_INFO
	.align		4
.L_20635:
        /*0008*/ 	.byte	0x04, 0x17
        /*000a*/ 	.short	(.L_20637 - .L_20636)
.L_20636:
        /*000c*/ 	.word	0x00000000
        /*0010*/ 	.short	0x0008
        /*0012*/ 	.short	0x0030
        /*0014*/ 	.byte	0x00, 0xf0, 0x11, 0x00


	//----- nvinfo : EIATTR_KPARAM_INFO
	.align		4
.L_20637:
        /*0018*/ 	.byte	0x04, 0x17
        /*001a*/ 	.short	(.L_20639 - .L_20638)
.L_20638:
        /*001c*/ 	.word	0x00000000
        /*0020*/ 	.short	0x0007
        /*0022*/ 	.short	0x002c
        /*0024*/ 	.byte	0x00, 0xf0, 0x11, 0x00


	//----- nvinfo : EIATTR_KPARAM_INFO
	.align		4
.L_20639:
        /*0028*/ 	.byte	0x04, 0x17
        /*002a*/ 	.short	(.L_20641 - .L_20640)
.L_20640:
        /*002c*/ 	.word	0x00000000
        /*0030*/ 	.short	0x0006
        /*0032*/ 	.short	0x0028
        /*0034*/ 	.byte	0x00, 0xf0, 0x11, 0x00


	//----- nvinfo : EIATTR_KPARAM_INFO
	.align		4
.L_20641:
        /*0038*/ 	.byte	0x04, 0x17
        /*003a*/ 	.short	(.L_20643 - .L_20642)
.L_20642:
        /*003c*/ 	.word	0x00000000
        /*0040*/ 	.short	0x0005
        /*0042*/ 	.short	0x0020
        /*0044*/ 	.byte	0x00, 0xf5, 0x21, 0x00


	//----- nvinfo : EIATTR_KPARAM_INFO
	.align		4
.L_20643:
        /*0048*/ 	.byte	0x04, 0x17
        /*004a*/ 	.short	(.L_20645 - .L_20644)
.L_20644:
        /*004c*/ 	.word	0x00000000
        /*0050*/ 	.short	0x0004
        /*0052*/ 	.short	0x0018
        /*0054*/ 	.byte	0x00, 0xf5, 0x21, 0x00


	//----- nvinfo : EIATTR_KPARAM_INFO
	.align		4
.L_20645:
        /*0058*/ 	.byte	0x04, 0x17
        /*005a*/ 	.short	(.L_20647 - .L_20646)
.L_20646:
        /*005c*/ 	.word	0x00000000
        /*0060*/ 	.short	0x0003
        /*0062*/ 	.short	0x0010
        /*0064*/ 	.byte	0x00, 0xf5, 0x21, 0x00


	//----- nvinfo : EIATTR_KPARAM_INFO
	.align		4
.L_20647:
        /*0068*/ 	.byte	0x04, 0x17
        /*006a*/ 	.short	(.L_20649 - .L_20648)
.L_20648:
        /*006c*/ 	.word	0x00000000
        /*0070*/ 	.short	0x0002
        /*0072*/ 	.short	0x0008
        /*0074*/ 	.byte	0x00, 0xf0, 0x11, 0x00


	//----- nvinfo : EIATTR_KPARAM_INFO
	.align		4
.L_20649:
        /*0078*/ 	.byte	0x04, 0x17
        /*007a*/ 	.short	(.L_20651 - .L_20650)
.L_20650:
        /*007c*/ 	.word	0x00000000
        /*0080*/ 	.short	0x0001
        /*0082*/ 	.short	0x0004
        /*0084*/ 	.byte	0x00, 0xf0, 0x11, 0x00


	//----- nvinfo : EIATTR_KPARAM_INFO
	.align		4
.L_20651:
        /*0088*/ 	.byte	0x04, 0x17
        /*008a*/ 	.short	(.L_20653 - .L_20652)
.L_20652:
        /*008c*/ 	.word	0x00000000
        /*0090*/ 	.short	0x0000
        /*0092*/ 	.short	0x0000
        /*0094*/ 	.byte	0x00, 0xf0, 0x11, 0x00


	//----- nvinfo : EIATTR_SPARSE_MMA_MASK
	.align		4
.L_20653:
        /*0098*/ 	.byte	0x03, 0x50
        /*009a*/ 	.short	0x0000


	//----- nvinfo : EIATTR_MAXREG_COUNT
	.align		4
        /*009c*/ 	.byte	0x03, 0x1b
        /*009e*/ 	.short	0x00ff


	//----- nvinfo : EIATTR_NUM_BARRIERS
	.align		4
        /*00a0*/ 	.byte	0x02, 0x4c
        /*00a2*/ 	.byte	0x01
	.zero		1


	//----- nvinfo : EIATTR_MERCURY_ISA_VERSION
	.align		4
        /*00a4*/ 	.byte	0x03, 0x5f
        /*00a6*/ 	.short	0x0101


	//----- nvinfo : EIATTR_COOP_GROUP_MASK_REGIDS
	.align		4
        /*00a8*/ 	.byte	0x04, 0x29
        /*00aa*/ 	.short	(.L_20655 - .L_20654)


	//   ....[0]....
.L_20654:
        /*00ac*/ 	.word	0xffffffff


	//   ....[1]....
        /*00b0*/ 	.word	0xffffffff


	//   ....[2]....
        /*00b4*/ 	.word	0xffffffff


	//   ....[3]....
        /*00b8*/ 	.word	0xffffffff


	//   ....[4]....
        /*00bc*/ 	.word	0xffffffff


	//   ....[5]....
        /*00c0*/ 	.word	0xffffffff


	//   ....[6]....
        /*00c4*/ 	.word	0xffffffff


	//   ....[7]....
        /*00c8*/ 	.word	0xffffffff


	//   ....[8]....
        /*00cc*/ 	.word	0xffffffff


	//   ....[9]....
        /*00d0*/ 	.word	0xffffffff


	//   ....[10]....
        /*00d4*/ 	.word	0xffffffff


	//   ....[11]....
        /*00d8*/ 	.word	0xffffffff


	//   ....[12]....
        /*00dc*/ 	.word	0xffffffff


	//   ....[13]....
        /*00e0*/ 	.word	0xffffffff


	//   ....[14]....
        /*00e4*/ 	.word	0xffffffff


	//   ....[15]....
        /*00e8*/ 	.word	0xffffffff


	//   ....[16]....
        /*00ec*/ 	.word	0xffffffff


	//   ....[17]....
        /*00f0*/ 	.word	0xffffffff


	//   ....[18]....
        /*00f4*/ 	.word	0xffffffff


	//   ....[19]....
        /*00f8*/ 	.word	0xffffffff


	//   ....[20]....
        /*00fc*/ 	.word	0xffffffff


	//   ....[21]....
        /*0100*/ 	.word	0xffffffff


	//   ....[22]....
        /*0104*/ 	.word	0xffffffff


	//   ....[23]....
        /*0108*/ 	.word	0xffffffff


	//   ....[24]....
        /*010c*/ 	.word	0xffffffff


	//   ....[25]....
        /*0110*/ 	.word	0xffffffff


	//   ....[26]....
        /*0114*/ 	.word	0xffffffff


	//   ....[27]....
        /*0118*/ 	.word	0xffffffff


	//   ....[28]....
        /*011c*/ 	.word	0xffffffff


	//   ....[29]....
        /*0120*/ 	.word	0xffffffff


	//   ....[30]....
        /*0124*/ 	.word	0xffffffff


	//   ....[31]....
        /*0128*/ 	.word	0xffffffff


	//   ....[32]....
        /*012c*/ 	.word	0xffffffff


	//   ....[33]....
        /*0130*/ 	.word	0xffffffff


	//   ....[34]....
        /*0134*/ 	.word	0x05000033


	//   ....[35]....
        /*0138*/ 	.word	0x05000033


	//   ....[36]....
        /*013c*/ 	.word	0x05000033


	//   ....[37]....
        /*0140*/ 	.word	0x05000033


	//   ....[38]....
        /*0144*/ 	.word	0x05000033


	//   ....[39]....
        /*0148*/ 	.word	0x05000033


	//   ....[40]....
        /*014c*/ 	.word	0x05000033


	//   ....[41]....
        /*0150*/ 	.word	0x05000033


	//   ....[42]....
        /*0154*/ 	.word	0x05000033


	//   ....[43]....
        /*0158*/ 	.word	0x05000033


	//   ....[44]....
        /*015c*/ 	.word	0x05000033


	//   ....[45]....
        /*0160*/ 	.word	0x05000033


	//   ....[46]....
        /*0164*/ 	.word	0x05000033


	//   ....[47]....
        /*0168*/ 	.word	0x05000033


	//   ....[48]....
        /*016c*/ 	.word	0x05000033


	//   ....[49]....
        /*0170*/ 	.word	0x05000033


	//   ....[50]....
        /*0174*/ 	.word	0x05000033


	//   ....[51]....
        /*0178*/ 	.word	0x05000033


	//   ....[52]....
        /*017c*/ 	.word	0x05000033


	//   ....[53]....
        /*0180*/ 	.word	0x05000033


	//   ....[54]....
        /*0184*/ 	.word	0x05000033


	//   ....[55]....
        /*0188*/ 	.word	0x05000033


	//   ....[56]....
        /*018c*/ 	.word	0x05000033


	//   ....[57]....
        /*0190*/ 	.word	0x05000033


	//   ....[58]....
        /*0194*/ 	.word	0x05000033


	//   ....[59]....
        /*0198*/ 	.word	0x05000033


	//   ....[60]....
        /*019c*/ 	.word	0x05000033


	//   ....[61]....
        /*01a0*/ 	.word	0x05000033


	//   ....[62]....
        /*01a4*/ 	.word	0x05000033


	//   ....[63]....
        /*01a8*/ 	.word	0x05000033


	//   ....[64]....
        /*01ac*/ 	.word	0x05000033


	//   ....[65]....
        /*01b0*/ 	.word	0x05000033


	//----- nvinfo : EIATTR_COOP_GROUP_INSTR_OFFSETS
	.align		4
.L_20655:
        /*01b4*/ 	.byte	0x04, 0x28
        /*01b6*/ 	.short	(.L_20657 - .L_20656)


	//   ....[0]....
.L_20656:
        /*01b8*/ 	.word	0x00000fa0


	//   ....[1]....
        /*01bc*/ 	.word	0x00000fc0


	//   ....[2]....
        /*01c0*/ 	.word	0x00000fe0


	//   ....[3]....
        /*01c4*/ 	.word	0x00001000


	//   ....[4]....
        /*01c8*/ 	.word	0x00001010


	//   ....[5]....
        /*01cc*/ 	.word	0x00001030


	//   ....[6]....
        /*01d0*/ 	.word	0x00001050


	//   ....[7]....
        /*01d4*/ 	.word	0x00001070


	//   ....[8]....
        /*01d8*/ 	.word	0x00001090


	//   ....[9]....
        /*01dc*/ 	.word	0x000010c0


	//   ....[10]....
        /*01e0*/ 	.word	0x000010e0


	//   ....[11]....
        /*01e4*/ 	.word	0x000010f0


	//   ....[12]....
        /*01e8*/ 	.word	0x00001100


	//   ....[13]....
        /*01ec*/ 	.word	0x00001120


	//   ....[14]....
        /*01f0*/ 	.word	0x00001140


	//   ....[15]....
        /*01f4*/ 	.word	0x00001160


	//   ....[16]....
        /*01f8*/ 	.word	0x000011e0


	//   ....[17]....
        /*01fc*/ 	.word	0x00001420


	//   ....[18]....
        /*0200*/ 	.word	0x00001430


	//   ....[19]....
        /*0204*/ 	.word	0x00001440


	//   ....[20]....
        /*0208*/ 	.word	0x00001460


	//   ....[21]....
        /*020c*/ 	.word	0x00001480


	//   ....[22]....
        /*0210*/ 	.word	0x00001490


	//   ....[23]....
        /*0214*/ 	.word	0x000014b0


	//   ....[24]....
        /*0218*/ 	.word	0x000014d0


	//   ....[25]....
        /*021c*/ 	.word	0x00001500


	//   ....[26]....
        /*0220*/ 	.word	0x00001520


	//   ....[27]....
        /*0224*/ 	.word	0x00001530


	//   ....[28]....
        /*0228*/ 	.word	0x00001540


	//   ....[29]....
        /*022c*/ 	.word	0x00001560


	//   ....[30]....
        /*0230*/ 	.word	0x00001590


	//   ....[31]....
        /*0234*/ 	.word	0x000015b0


	//   ....[32]....
        /*0238*/ 	.word	0x000015d0


	//   ....[33]....
        /*023c*/ 	.word	0x00001660


	//   ....[34]....
        /*0240*/ 	.word	0x00001b70


	//   ....[35]....
        /*0244*/ 	.word	0x00001bd0


	//   ....[36]....
        /*0248*/ 	.word	0x00001c30


	//   ....[37]....
        /*024c*/ 	.word	0x00001ca0


	//   ....[38]....
        /*0250*/ 	.word	0x00001d10


	//   ....[39]....
        /*0254*/ 	.word	0x00001d90


	//   ....[40]....
        /*0258*/ 	.word	0x00001e00


	//   ....[41]....
        /*025c*/ 	.word	0x00001e80


	//   ....[42]....
        /*0260*/ 	.word	0x00001ef0


	//   ....[43]....
        /*0264*/ 	.word	0x00001f60


	//   ....[44]....
        /*0268*/ 	.word	0x00001fd0


	//   ....[45]....
        /*026c*/ 	.word	0x00002040


	//   ....[46]....
        /*0270*/ 	.word	0x000020b0


	//   ....[47]....
        /*0274*/ 	.word	0x00002120


	//   ....[48]....
        /*0278*/ 	.word	0x00002190


	//   ....[49]....
        /*027c*/ 	.word	0x00002200


	//   ....[50]....
        /*0280*/ 	.word	0x00002280


	//   ....[51]....
        /*0284*/ 	.word	0x000022f0


	//   ....[52]....
        /*0288*/ 	.word	0x00002360


	//   ....[53]....
        /*028c*/ 	.word	0x000023d0


	//   ....[54]....
        /*0290*/ 	.word	0x00002450


	//   ....[55]....
        /*0294*/ 	.word	0x000024c0


	//   ....[56]....
        /*0298*/ 	.word	0x00002530


	//   ....[57]....
        /*029c*/ 	.word	0x000025a0


	//   ....[58]....
        /*02a0*/ 	.word	0x00002620


	//   ....[59]....
        /*02a4*/ 	.word	0x00002690


	//   ....[60]....
        /*02a8*/ 	.word	0x00002700


	//   ....[61]....
        /*02ac*/ 	.word	0x00002770


	//   ....[62]....
        /*02b0*/ 	.word	0x000027e0


	//   ....[63]....
        /*02b4*/ 	.word	0x00002850


	//   ....[64]....
        /*02b8*/ 	.word	0x000028c0


	//   ....[65]....
        /*02bc*/ 	.word	0x00002930


	//----- nvinfo : EIATTR_VRC_CTA_INIT_COUNT
	.align		4
.L_20657:
        /*02c0*/ 	.byte	0x02, 0x4a
	.zero		1
	.zero		1


	//----- nvinfo : EIATTR_EXIT_INSTR_OFFSETS
	.align		4
        /*02c4*/ 	.byte	0x04, 0x1c
        /*02c6*/ 	.short	(.L_20659 - .L_20658)


	//   ....[0]....
.L_20658:
        /*02c8*/ 	.word	0x00000050


	//   ....[1]....
        /*02cc*/ 	.word	0x00001b20


	//----- nvinfo : EIATTR_MAX_THREADS
	.align		4
.L_20659:
        /*02d0*/ 	.byte	0x04, 0x05
        /*02d2*/ 	.short	(.L_20661 - .L_20660)
.L_20660:
        /*02d4*/ 	.word	0x00000080
        /*02d8*/ 	.word	0x00000001
        /*02dc*/ 	.word	0x00000001


	//----- nvinfo : EIATTR_CRS_STACK_SIZE
	.align		4
.L_20661:
        /*02e0*/ 	.byte	0x04, 0x1e
        /*02e2*/ 	.short	(.L_20663 - .L_20662)
.L_20662:
        /*02e4*/ 	.word	0x00000000


	//----- nvinfo : EIATTR_CBANK_PARAM_SIZE
	.align		4
.L_20663:
        /*02e8*/ 	.byte	0x03, 0x19
        /*02ea*/ 	.short	0x0034


	//----- nvinfo : EIATTR_PARAM_CBANK
	.align		4
        /*02ec*/ 	.byte	0x04, 0x0a
        /*02ee*/ 	.short	(.L_20665 - .L_20664)
	.align		4
.L_20664:
        /*02f0*/ 	.word	index@(.nv.constant0._Z9cuda_gemmIiLi128ELi2ELi1ELi64ELi32ELi32ELi64ELi1ELi1EEviiiPT_S1_S1_iii)
        /*02f4*/ 	.short	0x0380
        /*02f6*/ 	.short	0x0034


	//----- nvinfo : EIATTR_SW_WAR
	.align		4
.L_20665:
        /*02f8*/ 	.byte	0x04, 0x36
        /*02fa*/ 	.short	(.L_20667 - .L_20666)
.L_20666:
        /*02fc*/ 	.word	0x00000008
.L_20667:


//--------------------- .nv.info._Z9cuda_gemmIiLi128ELi2ELi1ELi64ELi32ELi32ELi64ELi1ELi0EEviiiPT_S1_S1_iii --------------------------
	.section	.nv.info._Z9cuda_gemmIiLi128ELi2ELi1ELi64ELi32ELi32ELi64ELi1ELi0EEviiiPT_S1_S1_iii,"",@"SHT_CUDA_INFO"
	.sectionflags	@""
	.align	4


	//----- nvinfo : EIATTR_CUDA_API_VERSION
	.align		4
        /*0000*/ 	.byte	0x04, 0x37
        /*0002*/ 	.short	(.L_20669 - .L_20668)
.L_20668:
        /*0004*/ 	.word	0x00000082


	//----- nvinfo : EIATTR_KPARAM_INFO
	.align		4
.L_20669:
        /*0008*/ 	.byte	0x04, 0x17
        /*000a*/ 	.short	(.L_20671 - .L_20670)
.L_20670:
        /*000c*/ 	.word	0x00000000
        /*0010*/ 	.short	0x0008
        /*0012*/ 	.short	0x0030
        /*0014*/ 	.byte	0x00, 0xf0, 0x11, 0x00


	//----- nvinfo : EIATTR_KPARAM_INFO
	.align		4
.L_20671:
        /*0018*/ 	.byte	0x04, 0x17
        /*001a*/ 	.short	(.L_20673 - .L_20672)
.L_20672:
        /*001c*/ 	.word	0x00000000
        /*0020*/ 	.short	0x0007
        /*0022*/ 	.short	0x002c
        /*0024*/ 	.byte	0x00, 0xf0, 0x11, 0x00


	//----- nvinfo : EIATTR_KPARAM_INFO
	.align		4
.L_20673:
        /*0028*/ 	.byte	0x04, 0x17
        /*002a*/ 	.short	(.L_20675 - .L_20674)
.L_20674:
        /*002c*/ 	.word	0x00000000
        /*0030*/ 	.short	0x0006
        /*0032*/ 	.short	0x0028
        /*0034*/ 	.byte	0x00, 0xf0, 0x11, 0x00


	//----- nvinfo : EIATTR_KPARAM_INFO
	.align		4
.L_20675:
        /*0038*/ 	.byte	0x04, 0x17
        /*003a*/ 	.short	(.L_20677 - .L_20676)
.L_20676:
        /*003c*/ 	.word	0x00000000
        /*0040*/ 	.short	0x0005
        /*0042*/ 	.short	0x0020
        /*0044*/ 	.byte	0x00, 0xf5, 0x21, 0x00


	//----- nvinfo : EIATTR_KPARAM_INFO
	.align		4
.L_20677:
        /*0048*/ 	.byte	0x04, 0x17
        /*004a*/ 	.short	(.L_20679 - .L_20678)
.L_20678:
        /*004c*/ 	.word	0x00000000
        /*0050*/ 	.short	0x0004
        /*0052*/ 	.short	0x0018
        /*0054*/ 	.byte	0x00, 0xf5, 0x21, 0x00


	//----- nvinfo : EIATTR_KPARAM_INFO
	.align		4
.L_20679:
        /*0058*/ 	.byte	0x04, 0x17
        /*005a*/ 	.short	(.L_20681 - .L_20680)
.L_20680:
        /*005c*/ 	.word	0x00000000
        /*0060*/ 	.short	0x0003
        /*0062*/ 	.short	0x0010
        /*0064*/ 	.byte	0x00, 0xf5, 0x21, 0x00


	//----- nvinfo : EIATTR_KPARAM_INFO
	.align		4
.L_20681:
        /*0068*/ 	.byte	0x04, 0x17
        /*006a*/ 	.short	(.L_20683 - .L_20682)
.L_20682:
        /*006c*/ 	.word	0x00000000
        /*0070*/ 	.short	0x0002
        /*0072*/ 	.short	0x0008
        /*0074*/ 	.byte	0x00, 0xf0, 0x11, 0x00


	//----- nvinfo : EIATTR_KPARAM_INFO
	.align		4
.L_20683:
        /*0078*/ 	.byte	0x04, 0x17
        /*007a*/ 	.short	(.L_20685 - .L_20684)
.L_20684:
        /*007c*/ 	.word	0x00000000
        /*0080*/ 	.short	0x0001
        /*0082*/ 	.short	0x0004
        /*0084*/ 	.byte	0x00, 0xf0, 0x11, 0x00


	//----- nvinfo : EIATTR_KPARAM_INFO
	.align		4
.L_20685:
        /*0088*/ 	.byte	0x04, 0x17
        /*008a*/ 	.short	(.L_20687 - .L_20686)
.L_20686:
        /*008c*/ 	.word	0x00000000
        /*0090*/ 	.short	0x0000
        /*0092*/ 	.short	0x0000
        /*0094*/ 	.byte	0x00, 0xf0, 0x11, 0x00


	//----- nvinfo : EIATTR_SPARSE_MMA_MASK
	.align		4
.L_20687:
        /*0098*/ 	.byte	0x03, 0x50
        /*009a*/ 	.short	0x0000


	//----- nvinfo : EIATTR_MAXREG_COUNT
	.align		4
        /*009c*/ 	.byte	0x03, 0x1b
        /*009e*/ 	.short	0x00ff


	//----- nvinfo : EIATTR_NUM_BARRIERS
	.align		4
        /*00a0*/ 	.byte	0x02, 0x4c
        /*00a2*/ 	.byte	0x01
	.zero		1


	//----- nvinfo : EIATTR_ANNOTATIONS
	.align		4
        /*00a4*/ 	.byte	0x04, 0x55
        /*00a6*/ 	.short	(.L_20689 - .L_20688)


	//   ....[0]....
.L_20688:
        /*00a8*/ 	.word	0x00000001
        /*00ac*/ 	.byte	0xb0, 0x07, 0x00, 0x00, 0x01, 0x00, 0x00, 0x00, 0x80, 0x08, 0x00, 0x00, 0x01, 0x00, 0x00, 0x00
        /*00bc*/ 	.byte	0x90, 0x0c, 0x00, 0x00, 0x01, 0x00, 0x00, 0x00, 0xd0, 0x0e, 0x00, 0x00, 0x01, 0x00, 0x00, 0x00
        /*00cc*/ 	.byte	0x00, 0x12, 0x00, 0x00, 0x01, 0x00, 0x00, 0x00, 0x40, 0x2e, 0x00, 0x00, 0x01, 0x00, 0x00, 0x00
        /*00dc*/ 	.byte	0xc0, 0x2e, 0x00, 0x00


	//----- nvinfo : EIATTR_MERCURY_ISA_VERSION
	.align		4
.L_20689:
        /*00e0*/ 	.byte	0x03, 0x5f
        /*00e2*/ 	.short	0x0101


	//----- nvinfo : EIATTR_COOP_GROUP_MASK_REGIDS
	.align		4
        /*00e4*/ 	.byte	0x04, 0x29
        /*00e6*/ 	.short	(.L_20691 - .L_20690)


	//   ....[0]....
.L_20690:
        /*00e8*/ 	.word	0xffffffff


	//   ....[1]....
        /*00ec*/ 	.word	0xffffffff


	//   ....[2]....
        /*00f0*/ 	.word	0xffffffff


	//   ....[3]....
        /*00f4*/ 	.word	0xffffffff


	//   ....[4]....
        /*00f8*/ 	.word	0xffffffff


	//   ....[5]....
        /*00fc*/ 	.word	0xffffffff


	//   ....[6]....
        /*0100*/ 	.word	0xffffffff


	//   ....[7]....
        /*0104*/ 	.word	0xffffffff


	//   ....[8]....
        /*0108*/ 	.word	0xffffffff


	//   ....[9]....
        /*010c*/ 	.word	0xffffffff


	//   ....[10]....
        /*0110*/ 	.word	0xffffffff


	//   ....[11]....
        /*0114*/ 	.word	0xffffffff


	//   ....[12]....
        /*0118*/ 	.word	0xffffffff


	//   ....[13]....
        /*011c*/ 	.word	0xffffffff


	//   ....[14]....
        /*0120*/ 	.word	0xffffffff


	//   ....[15]....
        /*0124*/ 	.word	0xffffffff


	//   ....[16]....
        /*0128*/ 	.word	0xffffffff


	//   ....[17]....
        /*012c*/ 	.word	0x0500003f


	//   ....[18]....
        /*0130*/ 	.word	0x0500003f


	//   ....[19]....
        /*0134*/ 	.word	0x0500003f


	//   ....[20]....
        /*0138*/ 	.word	0x0500003f


	//   ....[21]....
        /*013c*/ 	.word	0x0500003f


	//   ....[22]....
        /*0140*/ 	.word	0x0500003f


	//   ....[23]....
        /*0144*/ 	.word	0x0500003f


	//   ....[24]....
        /*0148*/ 	.word	0x0500003f


	//   ....[25]....
        /*014c*/ 	.word	0x0500003f


	//   ....[26]....
        /*0150*/ 	.word	0x0500003f


	//   ....[27]....
        /*0154*/ 	.word	0x0500003f


	//   ....[28]....
        /*0158*/ 	.word	0x0500003f


	//   ....[29]....
        /*015c*/ 	.word	0x0500003f


	//   ....[30]....
        /*0160*/ 	.word	0x0500003f


	//   ....[31]....
        /*0164*/ 	.word	0x0500003f


	//   ....[32]....
        /*0168*/ 	.word	0x0500003f


	//----- nvinfo : EIATTR_COOP_GROUP_INSTR_OFFSETS
	.align		4
.L_20691:
        /*016c*/ 	.byte	0x04, 0x28
        /*016e*/ 	.short	(.L_20693 - .L_20692)


	//   ....[0]....
.L_20692:
        /*0170*/ 	.word	0x000022e0


	//   ....[1]....
        /*0174*/ 	.word	0x00002340


	//   ....[2]....
        /*0178*/ 	.word	0x000023a0


	//   ....[3]....
        /*017c*/ 	.word	0x00002400


	//   ....[4]....
        /*0180*/ 	.word	0x00002460


	//   ....[5]....
        /*0184*/ 	.word	0x000024c0


	//   ....[6]....
        /*0188*/ 	.word	0x00002520


	//   ....[7]....
        /*018c*/ 	.word	0x00002580


	//   ....[8]....
        /*0190*/ 	.word	0x000025e0


	//   ....[9]....
        /*0194*/ 	.word	0x00002640


	//   ....[10]....
        /*0198*/ 	.word	0x000026a0


	//   ....[11]....
        /*019c*/ 	.word	0x00002700


	//   ....[12]....
        /*01a0*/ 	.word	0x00002760


	//   ....[13]....
        /*01a4*/ 	.word	0x000027c0


	//   ....[14]....
        /*01a8*/ 	.word	0x00002820


	//   ....[15]....
        /*01ac*/ 	.word	0x00002880


	//   ....[16]....
        /*01b0*/ 	.word	0x00002d30


	//   ....[17]....
        /*01b4*/ 	.word	0x00003380


	//   ....[18]....
        /*01b8*/ 	.word	0x00003410


	//   ....[19]....
        /*01bc*/ 	.word	0x000034a0


	//   ....[20]....
        /*01c0*/ 	.word	0x00003530


	//   ....[21]....
        /*01c4*/ 	.word	0x000035c0


	//   ....[22]....
        /*01c8*/ 	.word	0x00003650


	//   ....[23]....
        /*01cc*/ 	.word	0x000036e0


	//   ....[24]....
        /*01d0*/ 	.word	0x00003770


	//   ....[25]....
        /*01d4*/ 	.word	0x00003800


	//   ....[26]....
        /*01d8*/ 	.word	0x00003890


	//   ....[27]....
        /*01dc*/ 	.word	0x00003920


	//   ....[28]....
        /*01e0*/ 	.word	0x000039b0


	//   ....[29]....
        /*01e4*/ 	.word	0x00003a40


	//   ....[30]....
        /*01e8*/ 	.word	0x00003ad0


	//   ....[31]....
        /*01ec*/ 	.word	0x00003b60


	//   ....[32]....
        /*01f0*/ 	.word	0x00003bf0


	//----- nvinfo : EIATTR_VRC_CTA_INIT_COUNT
	.align		4
.L_20693:
        /*01f4*/ 	.byte	0x02, 0x4a
	.zero		1
	.zero		1


	//----- nvinfo : EIATTR_EXIT_INSTR_OFFSETS
	.align		4
        /*01f8*/ 	.byte	0x04, 0x1c
        /*01fa*/ 	.short	(.L_20695 - .L_20694)


	//   ....[0]....
.L_20694:
        /*01fc*/ 	.word	0x00000230


	//   ....[1]....
        /*0200*/ 	.word	0x00003330


	//----- nvinfo : EIATTR_MAX_THREADS
	.align		4
.L_20695:
        /*0204*/ 	.byte	0x04, 0x05
        /*0206*/ 	.short	(.L_20697 - .L_20696)
.L_20696:
        /*0208*/ 	.word	0x00000080
        /*020c*/ 	.word	0x00000001
        /*0210*/ 	.word	0x00000001


	//----- nvinfo : EIATTR_CRS_STACK_SIZE
	.align		4
.L_20697:
        /*0214*/ 	.byte	0x04, 0x1e
        /*0216*/ 	.short	(.L_20699 - .L_20698)
.L_20698:
        /*0218*/ 	.word	0x00000000


	//----- nvinfo : EIATTR_CBANK_PARAM_SIZE
	.align		4
.L_20699:
        /*021c*/ 	.byte	0x03, 0x19
        /*021e*/ 	.short	0x0034


	//----- nvinfo : EIATTR_PARAM_CBANK
	.align		4
        /*0220*/ 	.byte	0x04, 0x0a
        /*0222*/ 	.short	(.L_20701 - .L_20700)
	.align		4
.L_20700:
        /*0224*/ 	.word	index@(.nv.constant0._Z9cuda_gemmIiLi128ELi2ELi1ELi64ELi32ELi32ELi64ELi1ELi0EEviiiPT_S1_S1_iii)
        /*0228*/ 	.short	0x0380
        /*022a*/ 	.short	0x0034


	//----- nvinfo : EIATTR_SW_WAR
	.align		4
.L_20701:
        /*022c*/ 	.byte	0x04, 0x36
        /*022e*/ 	.short	(.L_20703 - .L_20702)
.L_20702:
        /*0230*/ 	.word	0x00000008
.L_20703:


//--------------------- .nv.info._Z9cuda_gemmIiLi128ELi2ELi1ELi64ELi32ELi32ELi64ELi0ELi1EEviiiPT_S1_S1_iii --------------------------
	.section	.nv.info._Z9cuda_gemmIiLi128ELi2ELi1ELi64ELi32ELi32ELi64ELi0ELi1EEviiiPT_S1_S1_iii,"",@"SHT_CUDA_INFO"
	.sectionflags	@""
	.align	4


	//----- nvinfo : EIATTR_CUDA_API_VERSION
	.align		4
        /*0000*/ 	.byte	0x04, 0x37
        /*0002*/ 	.short	(.L_20705 - .L_20704)
.L_20704:
        /*0004*/ 	.word	0x00000082


	//----- nvinfo : EIATTR_KPARAM_INFO
	.align		4
.L_20705:
        /*0008*/ 	.byte	0x04, 0x17
        /*000a*/ 	.short	(.L_20707 - .L_20706)
.L_20706:
        /*000c*/ 	.word	0x00000000
        /*0010*/ 	.short	0x0008
        /*0012*/ 	.short	0x0030
        /*0014*/ 	.byte	0x00, 0xf0, 0x11, 0x00


	//----- nvinfo : EIATTR_KPARAM_INFO
	.align		4
.L_20707:
        /*0018*/ 	.byte	0x04, 0x17
        /*001a*/ 	.short	(.L_20709 - .L_20708)
.L_20708:
        /*001c*/ 	.word	0x00000000
        /*0020*/ 	.short	0x0007
        /*0022*/ 	.short	0x002c
        /*0024*/ 	.byte	0x00, 0xf0, 0x11, 0x00


	//----- nvinfo : EIATTR_KPARAM_INFO
	.align		4
.L_20709:
        /*0028*/ 	.byte	0x04, 0x17
        /*002a*/ 	.short	(.L_20711 - .L_20710)
.L_20710:
        /*002c*/ 	.word	0x00000000
        /*0030*/ 	.short	0x0006
        /*0032*/ 	.short	0x0028
        /*0034*/ 	.byte	0x00, 0xf0, 0x11, 0x00


	//----- nvinfo : EIATTR_KPARAM_INFO
	.align		4
.L_20711:
        /*0038*/ 	.byte	0x04, 0x17
        /*003a*/ 	.short	(.L_20713 - .L_20712)
.L_20712:
        /*003c*/ 	.word	0x00000000
        /*0040*/ 	.short	0x0005
        /*0042*/ 	.short	0x0020
        /*0044*/ 	.byte	0x00, 0xf5, 0x21, 0x00


	//----- nvinfo : EIATTR_KPARAM_INFO
	.align		4
.L_20713:
        /*0048*/ 	.byte	0x04, 0x17
        /*004a*/ 	.short	(.L_20715 - .L_20714)
.L_20714:
        /*004c*/ 	.word	0x00000000
        /*0050*/ 	.short	0x0004
        /*0052*/ 	.short	0x0018
        /*0054*/ 	.byte	0x00, 0xf5, 0x21, 0x00


	//----- nvinfo : EIATTR_KPARAM_INFO
	.align		4
.L_20715:
        /*0058*/ 	.byte	0x04, 0x17
        /*005a*/ 	.short	(.L_20717 - .L_20716)
.L_20716:
        /*005c*/ 	.word	0x00000000
        /*0060*/ 	.short	0x0003
        /*0062*/ 	.short	0x0010
        /*0064*/ 	.byte	0x00, 0xf5, 0x21, 0x00


	//----- nvinfo : EIATTR_KPARAM_INFO
	.align		4
.L_20717:
        /*0068*/ 	.byte	0x04, 0x17
        /*006a*/ 	.short	(.L_20719 - .L_20718)
.L_20718:
        /*006c*/ 	.word	0x00000000
        /*0070*/ 	.short	0x0002
        /*0072*/ 	.short	0x0008
        /*0074*/ 	.byte	0x00, 0xf0, 0x11, 0x00


	//----- nvinfo : EIATTR_KPARAM_INFO
	.align		4
.L_20719:
        /*0078*/ 	.byte	0x04, 0x17
        /*007a*/ 	.short	(.L_20721 - .L_20720)
.L_20720:
        /*007c*/ 	.word	0x00000000
        /*0080*/ 	.short	0x0001
        /*0082*/ 	.short	0x0004
        /*0084*/ 	.byte	0x00, 0xf0, 0x11, 0x00


	//----- nvinfo : EIATTR_KPARAM_INFO
	.align		4
.L_20721:
        /*0088*/ 	.byte	0x04, 0x17
        /*008a*/ 	.short	(.L_20723 - .L_20722)
.L_20722:
        /*008c*/ 	.word	0x00000000
        /*0090*/ 	.short	0x0000
        /*0092*/ 	.short	0x0000
        /*0094*/ 	.byte	0x00, 0xf0, 0x11, 0x00


	//----- nvinfo : EIATTR_SPARSE_MMA_MASK
	.align		4
.L_20723:
        /*0098*/ 	.byte	0x03, 0x50
        /*009a*/ 	.short	0x0000


	//----- nvinfo : EIATTR_MAXREG_COUNT
	.align		4
        /*009c*/ 	.byte	0x03, 0x1b
        /*009e*/ 	.short	0x00ff


	//----- nvinfo : EIATTR_NUM_BARRIERS
	.align		4
        /*00a0*/ 	.byte	0x02, 0x4c
        /*00a2*/ 	.byte	0x01
	.zero		1


	//----- nvinfo : EIATTR_MERCURY_ISA_VERSION
	.align		4
        /*00a4*/ 	.byte	0x03, 0x5f
        /*00a6*/ 	.short	0x0101


	//----- nvinfo : EIATTR_COOP_GROUP_MASK_REGIDS
	.align		4
        /*00a8*/ 	.byte	0x04, 0x29
        /*00aa*/ 	.short	(.L_20725 - .L_20724)


	//   ....[0]....
.L_20724:
        /*00ac*/ 	.word	0xffffffff


	//   ....[1]....
        /*00b0*/ 	.word	0xffffffff


	//   ....[2]....
        /*00b4*/ 	.word	0xffffffff


	//   ....[3]....
        /*00b8*/ 	.word	0xffffffff


	//   ....[4]....
        /*00bc*/ 	.word	0xffffffff


	//   ....[5]....
        /*00c0*/ 	.word	0xffffffff


	//   ....[6]....
        /*00c4*/ 	.word	0xffffffff


	//   ....[7]....
        /*00c8*/ 	.word	0xffffffff


	//   ....[8]....
        /*00cc*/ 	.word	0xffffffff


	//   ....[9]....
        /*00d0*/ 	.word	0xffffffff


	//   ....[10]....
        /*00d4*/ 	.word	0xffffffff


	//   ....[11]....
        /*00d8*/ 	.word	0xffffffff


	//   ....[12]....
        /*00dc*/ 	.word	0xffffffff


	//   ....[13]....
        /*00e0*/ 	.word	0xffffffff


	//   ....[14]....
        /*00e4*/ 	.word	0xffffffff


	//   ....[15]....
        /*00e8*/ 	.word	0xffffffff


	//   ....[16]....
        /*00ec*/ 	.word	0xffffffff


	//   ....[17]....
        /*00f0*/ 	.word	0xffffffff


	//   ....[18]....
        /*00f4*/ 	.word	0xffffffff


	//   ....[19]....
        /*00f8*/ 	.word	0xffffffff


	//   ....[20]....
        /*00fc*/ 	.word	0xffffffff


	//   ....[21]....
        /*0100*/ 	.word	0xffffffff


	//   ....[22]....
        /*0104*/ 	.word	0xffffffff


	//   ....[23]....
        /*0108*/ 	.word	0xffffffff


	//   ....[24]....
        /*010c*/ 	.word	0xffffffff


	//   ....[25]....
        /*0110*/ 	.word	0xffffffff


	//   ....[26]....
        /*0114*/ 	.word	0xffffffff


	//   ....[27]....
        /*0118*/ 	.word	0xffffffff


	//   ....[28]....
        /*011c*/ 	.word	0xffffffff


	//   ....[29]....
        /*0120*/ 	.word	0xffffffff


	//   ....[30]....
        /*0124*/ 	.word	0xffffffff


	//   ....[31]....
        /*0128*/ 	.word	0xffffffff


	//   ....[32]....
        /*012c*/ 	.word	0xffffffff


	//   ....[33]....
        /*0130*/ 	.word	0xffffffff


	//   ....[34]....
        /*0134*/ 	.word	0x05000035


	//   ....[35]....
        /*0138*/ 	.word	0x05000035


	//   ....[36]....
        /*013c*/ 	.word	0x05000035


	//   ....[37]....
        /*0140*/ 	.word	0x05000035


	//   ....[38]....
        /*0144*/ 	.word	0x05000035


	//   ....[39]....
        /*0148*/ 	.word	0x05000035


	//   ....[40]....
        /*014c*/ 	.word	0x05000035


	//   ....[41]....
        /*0150*/ 	.word	0x05000035


	//   ....[42]....
        /*0154*/ 	.word	0x05000035


	//   ....[43]....
        /*0158*/ 	.word	0x05000035


	//   ....[44]....
        /*015c*/ 	.word	0x05000035


	//   ....[45]....
        /*0160*/ 	.word	0x05000035


	//   ....[46]....
        /*0164*/ 	.word	0x05000035


	//   ....[47]....
        /*0168*/ 	.word	0x05000035


	//   ....[48]....
        /*016c*/ 	.word	0x05000035


	//   ....[49]....
        /*0170*/ 	.word	0x05000035


	//   ....[50]....
        /*0174*/ 	.word	0x05000035


	//   ....[51]....
        /*0178*/ 	.word	0x05000035


	//   ....[52]....
        /*017c*/ 	.word	0x05000035


	//   ....[53]....
        /*0180*/ 	.word	0x05000035


	//   ....[54]....
        /*0184*/ 	.word	0x05000035


	//   ....[55]....
        /*0188*/ 	.word	0x05000035


	//   ....[56]....
        /*018c*/ 	.word	0x05000035


	//   ....[57]....
        /*0190*/ 	.word	0x05000035


	//   ....[58]....
        /*0194*/ 	.word	0x05000035


	//   ....[59]....
        /*0198*/ 	.word	0x05000035


	//   ....[60]....
        /*019c*/ 	.word	0x05000035


	//   ....[61]....
        /*01a0*/ 	.word	0x05000035


	//   ....[62]....
        /*01a4*/ 	.word	0x05000035


	//   ....[63]....
        /*01a8*/ 	.word	0x05000035


	//   ....[64]....
        /*01ac*/ 	.word	0x05000035


	//   ....[65]....
        /*01b0*/ 	.word	0x05000035


	//----- nvinfo : EIATTR_COOP_GROUP_INSTR_OFFSETS
	.align		4
.L_20725:
        /*01b4*/ 	.byte	0x04, 0x28
        /*01b6*/ 	.short	(.L_20727 - .L_20726)


	//   ....[0]....
.L_20726:
        /*01b8*/ 	.word	0x00001040


	//   ....[1]....
        /*01bc*/ 	.word	0x00001050


	//   ....[2]....
        /*01c0*/ 	.word	0x00001060


	//   ....[3]....
        /*01c4*/ 	.word	0x00001070


	//   ....[4]....
        /*01c8*/ 	.word	0x00001080


	//   ....[5]....
        /*01cc*/ 	.word	0x00001090


	//   ....[6]....
        /*01d0*/ 	.word	0x000010b0


	//   ....[7]....
        /*01d4*/ 	.word	0x000010d0


	//   ....[8]....
        /*01d8*/ 	.word	0x000010e0


	//   ....[9]....
        /*01dc*/ 	.word	0x00001100


	//   ....[10]....
        /*01e0*/ 	.word	0x00001120


	//   ....[11]....
        /*01e4*/ 	.word	0x00001140


	//   ....[12]....
        /*01e8*/ 	.word	0x00001160


	//   ....[13]....
        /*01ec*/ 	.word	0x00001180


	//   ....[14]....
        /*01f0*/ 	.word	0x000011a0


	//   ....[15]....
        /*01f4*/ 	.word	0x000011c0


	//   ....[16]....
        /*01f8*/ 	.word	0x00001260


	//   ....[17]....
        /*01fc*/ 	.word	0x00001530


	//   ....[18]....
        /*0200*/ 	.word	0x00001540


	//   ....[19]....
        /*0204*/ 	.word	0x00001550


	//   ....[20]....
        /*0208*/ 	.word	0x00001560


	//   ....[21]....
        /*020c*/ 	.word	0x00001570


	//   ....[22]....
        /*0210*/ 	.word	0x00001580


	//   ....[23]....
        /*0214*/ 	.word	0x000015a0


	//   ....[24]....
        /*0218*/ 	.word	0x000015c0


	//   ....[25]....
        /*021c*/ 	.word	0x000015e0


	//   ....[26]....
        /*0220*/ 	.word	0x00001600


	//   ....[27]....
        /*0224*/ 	.word	0x00001620


	//   ....[28]....
        /*0228*/ 	.word	0x00001640


	//   ....[29]....
        /*022c*/ 	.word	0x00001650


	//   ....[30]....
        /*0230*/ 	.word	0x00001670


	//   ....[31]....
        /*0234*/ 	.word	0x00001690


	//   ....[32]....
        /*0238*/ 	.word	0x000016b0


	//   ....[33]....
        /*023c*/ 	.word	0x00001750


	//   ....[34]....
        /*0240*/ 	.word	0x00001cb0


	//   ....[35]....
        /*0244*/ 	.word	0x00001d00


	//   ....[36]....
        /*0248*/ 	.word	0x00001d50


	//   ....[37]....
        /*024c*/ 	.word	0x00001db0


	//   ....[38]....
        /*0250*/ 	.word	0x00001e00


	//   ....[39]....
        /*0254*/ 	.word	0x00001e60


	//   ....[40]....
        /*0258*/ 	.word	0x00001ec0


	//   ....[41]....
        /*025c*/ 	.word	0x00001f20


	//   ....[42]....
        /*0260*/ 	.word	0x00001f80


	//   ....[43]....
        /*0264*/ 	.word	0x00001fe0


	//   ....[44]....
        /*0268*/ 	.word	0x00002040


	//   ....[45]....
        /*026c*/ 	.word	0x000020a0


	//   ....[46]....
        /*0270*/ 	.word	0x00002100


	//   ....[47]....
        /*0274*/ 	.word	0x00002160


	//   ....[48]....
        /*0278*/ 	.word	0x000021c0


	//   ....[49]....
        /*027c*/ 	.word	0x00002220


	//   ....[50]....
        /*0280*/ 	.word	0x000022a0


	//   ....[51]....
        /*0284*/ 	.word	0x000022f0


	//   ....[52]....
        /*0288*/ 	.word	0x00002350


	//   ....[53]....
        /*028c*/ 	.word	0x000023b0


	//   ....[54]....
        /*0290*/ 	.word	0x00002410


	//   ....[55]....
        /*0294*/ 	.word	0x00002460


	//   ....[56]....
        /*0298*/ 	.word	0x000024c0


	//   ....[57]....
        /*029c*/ 	.word	0x00002520


	//   ....[58]....
        /*02a0*/ 	.word	0x00002580


	//   ....[59]....
        /*02a4*/ 	.word	0x000025e0


	//   ....[60]....
        /*02a8*/ 	.word	0x00002640


	//   ....[61]....
        /*02ac*/ 	.word	0x000026a0


	//   ....[62]....
        /*02b0*/ 	.word	0x00002700


	//   ....[63]....
        /*02b4*/ 	.word	0x00002760


	//   ....[64]....
        /*02b8*/ 	.word	0x000027c0


	//   ....[65]....
        /*02bc*/ 	.word	0x00002820


	//----- nvinfo : EIATTR_VRC_CTA_INIT_COUNT
	.align		4
.L_20727:
        /*02c0*/ 	.byte	0x02, 0x4a
	.zero		1
	.zero		1


	//----- nvinfo : EIATTR_EXIT_INSTR_OFFSETS
	.align		4
        /*02c4*/ 	.byte	0x04, 0x1c
        /*02c6*/ 	.short	(.L_20729 - .L_20728)


	//   ....[0]....
.L_20728:
        /*02c8*/ 	.word	0x00000050


	//   ....[1]....
        /*02cc*/ 	.word	0x00001c60


	//----- nvinfo : EIATTR_MAX_THREADS
	.align		4
.L_20729:
        /*02d0*/ 	.byte	0x04, 0x05
        /*02d2*/ 	.short	(.L_20731 - .L_20730)
.L_20730:
        /*02d4*/ 	.word	0x00000080
        /*02d8*/ 	.word	0x00000001
        /*02dc*/ 	.word	0x00000001


	//----- nvinfo : EIATTR_CRS_STACK_SIZE
	.align		4
.L_20731:
        /*02e0*/ 	.byte	0x04, 0x1e
        /*02e2*/ 	.short	(.L_20733 - .L_20732)
.L_20732:
        /*02e4*/ 	.word	0x00000000


	//----- nvinfo : EIATTR_CBANK_PARAM_SIZE
	.align		4
.L_20733:
        /*02e8*/ 	.byte	0x03, 0x19
        /*02ea*/ 	.short	0x0034


	//----- nvinfo : EIATTR_PARAM_CBANK
	.align		4
        /*02ec*/ 	.byte	0x04, 0x0a
        /*02ee*/ 	.short	(.L_20735 - .L_20734)
	.align		4
.L_20734:
        /*02f0*/ 	.word	index@(.nv.constant0._Z9cuda_gemmIiLi128ELi2ELi1ELi64ELi32ELi32ELi64ELi0ELi1EEviiiPT_S1_S1_iii)
        /*02f4*/ 	.short	0x0380
        /*02f6*/ 	.short	0x0034


	//----- nvinfo : EIATTR_SW_WAR
	.align		4
.L_20735:
        /*02f8*/ 	.byte	0x04, 0x36
        /*02fa*/ 	.short	(.L_20737 - .L_20736)
.L_20736:
        /*02fc*/ 	.word	0x00000008
.L_20737:


//--------------------- .nv.info._Z9cuda_gemmIiLi128ELi2ELi1ELi64ELi32ELi32ELi64ELi0ELi0EEviiiPT_S1_S1_iii --------------------------
	.section	.nv.info._Z9cuda_gemmIiLi128ELi2ELi1ELi64ELi32ELi32ELi64ELi0ELi0EEviiiPT_S1_S1_iii,"",@"SHT_CUDA_INFO"
	.sectionflags	@""
	.align	4


	//----- nvinfo : EIATTR_CUDA_API_VERSION
	.align		4
        /*0000*/ 	.byte	0x04, 0x37
        /*0002*/ 	.short	(.L_20739 - .L_20738)
.L_20738:
        /*0004*/ 	.word	0x00000082


	//----- nvinfo : EIATTR_KPARAM_INFO
	.align		4
.L_20739:
        /*0008*/ 	.byte	0x04, 0x17
        /*000a*/ 	.short	(.L_20741 - .L_20740)
.L_20740:
        /*000c*/ 	.word	0x00000000
        /*0010*/ 	.short	0x0008
        /*0012*/ 	.short	0x0030
        /*0014*/ 	.byte	0x00, 0xf0, 0x11, 0x00


	//----- nvinfo : EIATTR_KPARAM_INFO
	.align		4
.L_20741:
        /*0018*/ 	.byte	0x04, 0x17
        /*001a*/ 	.short	(.L_20743 - .L_20742)
.L_20742:
        /*001c*/ 	.word	0x00000000
        /*0020*/ 	.short	0x0007
        /*0022*/ 	.short	0x002c
        /*0024*/ 	.byte	0x00, 0xf0, 0x11, 0x00


	//----- nvinfo : EIATTR_KPARAM_INFO
	.align		4
.L_20743:
        /*0028*/ 	.byte	0x04, 0x17
        /*002a*/ 	.short	(.L_20745 - .L_20744)
.L_20744:
        /*002c*/ 	.word	0x00000000
        /*0030*/ 	.short	0x0006
        /*0032*/ 	.short	0x0028
        /*0034*/ 	.byte	0x00, 0xf0, 0x11, 0x00


	//----- nvinfo : EIATTR_KPARAM_INFO
	.align		4
.L_20745:
        /*0038*/ 	.byte	0x04, 0x17
        /*003a*/ 	.short	(.L_20747 - .L_20746)
.L_20746:
        /*003c*/ 	.word	0x00000000
        /*0040*/ 	.short	0x0005
        /*0042*/ 	.short	0x0020
        /*0044*/ 	.byte	0x00, 0xf5, 0x21, 0x00


	//----- nvinfo : EIATTR_KPARAM_INFO
	.align		4
.L_20747:
        /*0048*/ 	.byte	0x04, 0x17
        /*004a*/ 	.short	(.L_20749 - .L_20748)
.L_20748:
        /*004c*/ 	.word	0x00000000
        /*0050*/ 	.short	0x0004
        /*0052*/ 	.short	0x0018
        /*0054*/ 	.byte	0x00, 0xf5, 0x21, 0x00


	//----- nvinfo : EIATTR_KPARAM_INFO
	.align		4
.L_20749:
        /*0058*/ 	.byte	0x04, 0x17
        /*005a*/ 	.short	(.L_20751 - .L_20750)
.L_20750:
        /*005c*/ 	.word	0x00000000
        /*0060*/ 	.short	0x0003
        /*0062*/ 	.short	0x0010
        /*0064*/ 	.byte	0x00, 0xf5, 0x21, 0x00


	//----- nvinfo : EIATTR_KPARAM_INFO
	.align		4
.L_20751:
        /*0068*/ 	.byte	0x04, 0x17
        /*006a*/ 	.short	(.L_20753 - .L_20752)
.L_20752:
        /*006c*/ 	.word	0x00000000
        /*0070*/ 	.short	0x0002
        /*0072*/ 	.short	0x0008
        /*0074*/ 	.byte	0x00, 0xf0, 0x11, 0x00


	//----- nvinfo : EIATTR_KPARAM_INFO
	.align		4
.L_20753:
        /*0078*/ 	.byte	0x04, 0x17
        /*007a*/ 	.short	(.L_20755 - .L_20754)
.L_20754:
        /*007c*/ 	.word	0x00000000
        /*0080*/ 	.short	0x0001
        /*0082*/ 	.short	0x0004
        /*0084*/ 	.byte	0x00, 0xf0, 0x11, 0x00


	//----- nvinfo : EIATTR_KPARAM_INFO
	.align		4
.L_20755:
        /*0088*/ 	.byte	0x04, 0x17
        /*008a*/ 	.short	(.L_20757 - .L_20756)
.L_20756:
        /*008c*/ 	.word	0x00000000
        /*0090*/ 	.short	0x0000
        /*0092*/ 	.short	0x0000
        /*0094*/ 	.byte	0x00, 0xf0, 0x11, 0x00


	//----- nvinfo : EIATTR_SPARSE_MMA_MASK
	.align		4
.L_20757:
        /*0098*/ 	.byte	0x03, 0x50
        /*009a*/ 	.short	0x0000


	//----- nvinfo : EIATTR_MAXREG_COUNT
	.align		4
        /*009c*/ 	.byte	0x03, 0x1b
        /*009e*/ 	.short	0x00ff


	//----- nvinfo : EIATTR_NUM_BARRIERS
	.align		4
        /*00a0*/ 	.byte	0x02, 0x4c
        /*00a2*/ 	.byte	0x01
	.zero		1


	//----- nvinfo : EIATTR_MERCURY_ISA_VERSION
	.align		4
        /*00a4*/ 	.byte	0x03, 0x5f
        /*00a6*/ 	.short	0x0101


	//----- nvinfo : EIATTR_COOP_GROUP_MASK_REGIDS
	.align		4
        /*00a8*/ 	.byte	0x04, 0x29
        /*00aa*/ 	.short	(.L_20759 - .L_20758)


	//   ....[0]....
.L_20758:
        /*00ac*/ 	.word	0xffffffff


	//   ....[1]....
        /*00b0*/ 	.word	0xffffffff


	//   ....[2]....
        /*00b4*/ 	.word	0xffffffff


	//   ....[3]....
        /*00b8*/ 	.word	0xffffffff


	//   ....[4]....
        /*00bc*/ 	.word	0xffffffff


	//   ....[5]....
        /*00c0*/ 	.word	0xffffffff


	//   ....[6]....
        /*00c4*/ 	.word	0xffffffff


	//   ....[7]....
        /*00c8*/ 	.word	0xffffffff


	//   ....[8]....
        /*00cc*/ 	.word	0xffffffff


	//   ....[9]....
        /*00d0*/ 	.word	0xffffffff


	//   ....[10]....
        /*00d4*/ 	.word	0xffffffff


	//   ....[11]....
        /*00d8*/ 	.word	0xffffffff


	//   ....[12]....
        /*00dc*/ 	.word	0xffffffff


	//   ....[13]....
        /*00e0*/ 	.word	0xffffffff


	//   ....[14]....
        /*00e4*/ 	.word	0xffffffff


	//   ....[15]....
        /*00e8*/ 	.word	0xffffffff


	//   ....[16]....
        /*00ec*/ 	.word	0xffffffff


	//   ....[17]....
        /*00f0*/ 	.word	0x0500001d


	//   ....[18]....
        /*00f4*/ 	.word	0x0500001d


	//   ....[19]....
        /*00f8*/ 	.word	0x0500001d


	//   ....[20]....
        /*00fc*/ 	.word	0x0500001d


	//   ....[21]....
        /*0100*/ 	.word	0x0500001d


	//   ....[22]....
        /*0104*/ 	.word	0x0500001d


	//   ....[23]....
        /*0108*/ 	.word	0x0500001d


	//   ....[24]....
        /*010c*/ 	.word	0x0500001d


	//   ....[25]....
        /*0110*/ 	.word	0x0500001d


	//   ....[26]....
        /*0114*/ 	.word	0x0500001d


	//   ....[27]....
        /*0118*/ 	.word	0x0500001d


	//   ....[28]....
        /*011c*/ 	.word	0x0500001d


	//   ....[29]....
        /*0120*/ 	.word	0x0500001d


	//   ....[30]....
        /*0124*/ 	.word	0x0500001d


	//   ....[31]....
        /*0128*/ 	.word	0x0500001d


	//   ....[32]....
        /*012c*/ 	.word	0x0500001d


	//----- nvinfo : EIATTR_COOP_GROUP_INSTR_OFFSETS
	.align		4
.L_20759:
        /*0130*/ 	.byte	0x04, 0x28
        /*0132*/ 	.short	(.L_20761 - .L_20760)


	//   ....[0]....
.L_20760:
        /*0134*/ 	.word	0x00002110


	//   ....[1]....
        /*0138*/ 	.word	0x00002170


	//   ....[2]....
        /*013c*/ 	.word	0x000021d0


	//   ....[3]....
        /*0140*/ 	.word	0x00002230


	//   ....[4]....
        /*0144*/ 	.word	0x00002290


	//   ....[5]....
        /*0148*/ 	.word	0x000022f0


	//   ....[6]....
        /*014c*/ 	.word	0x00002350


	//   ....[7]....
        /*0150*/ 	.word	0x000023b0


	//   ....[8]....
        /*0154*/ 	.word	0x00002410


	//   ....[9]....
        /*0158*/ 	.word	0x00002470


	//   ....[10]....
        /*015c*/ 	.word	0x000024d0


	//   ....[11]....
        /*0160*/ 	.word	0x00002530


	//   ....[12]....
        /*0164*/ 	.word	0x00002590


	//   ....[13]....
        /*0168*/ 	.word	0x000025f0


	//   ....[14]....
        /*016c*/ 	.word	0x00002650


	//   ....[15]....
        /*0170*/ 	.word	0x000026b0


	//   ....[16]....
        /*0174*/ 	.word	0x00002b70


	//   ....[17]....
        /*0178*/ 	.word	0x00003c60


	//   ....[18]....
        /*017c*/ 	.word	0x00003ce0


	//   ....[19]....
        /*0180*/ 	.word	0x00003d70


	//   ....[20]....
        /*0184*/ 	.word	0x00003e00


	//   ....[21]....
        /*0188*/ 	.word	0x00003e90


	//   ....[22]....
        /*018c*/ 	.word	0x00003f20


	//   ....[23]....
        /*0190*/ 	.word	0x00003fb0


	//   ....[24]....
        /*0194*/ 	.word	0x00004040


	//   ....[25]....
        /*0198*/ 	.word	0x000040d0


	//   ....[26]....
        /*019c*/ 	.word	0x00004160


	//   ....[27]....
        /*01a0*/ 	.word	0x000041f0


	//   ....[28]....
        /*01a4*/ 	.word	0x00004280


	//   ....[29]....
        /*01a8*/ 	.word	0x00004310


	//   ....[30]....
        /*01ac*/ 	.word	0x000043a0


	//   ....[31]....
        /*01b0*/ 	.word	0x00004430


	//   ....[32]....
        /*01b4*/ 	.word	0x000044c0


	//----- nvinfo : EIATTR_VRC_CTA_INIT_COUNT
	.align		4
.L_20761:
        /*01b8*/ 	.byte	0x02, 0x4a
	.zero		1
	.zero		1


	//----- nvinfo : EIATTR_EXIT_INSTR_OFFSETS
	.align		4
        /*01bc*/ 	.byte	0x04, 0x1c
        /*01be*/ 	.short	(.L_20763 - .L_20762)


	//   ....[0]....
.L_20762:
        /*01c0*/ 	.word	0x000001e0


	//   ....[1]....
        /*01c4*/ 	.word	0x00003c10


	//----- nvinfo : EIATTR_MAX_THREADS
	.align		4
.L_20763:
        /*01c8*/ 	.byte	0x04, 0x05
        /*01ca*/ 	.short	(.L_20765 - .L_20764)
.L_20764:
        /*01cc*/ 	.word	0x00000080
        /*01d0*/ 	.word	0x00000001
        /*01d4*/ 	.word	0x00000001


	//----- nvinfo : EIATTR_CRS_STACK_SIZE
	.align		4
.L_20765:
        /*01d8*/ 	.byte	0x04, 0x1e
        /*01da*/ 	.short	(.L_20767 - .L_20766)
.L_20766:
        /*01dc*/ 	.word	0x00000000


	//----- nvinfo : EIATTR_CBANK_PARAM_SIZE
	.align		4
.L_20767:
        /*01e0*/ 	.byte	0x03, 0x19
        /*01e2*/ 	.short	0x0034


	//----- nvinfo : EIATTR_PARAM_CBANK
	.align		4
        /*01e4*/ 	.byte	0x04, 0x0a
        /*01e6*/ 	.short	(.L_20769 - .L_20768)
	.align		4
.L_20768:
        /*01e8*/ 	.word	index@(.nv.constant0._Z9cuda_gemmIiLi128ELi2ELi1ELi64ELi32ELi32ELi64ELi0ELi0EEviiiPT_S1_S1_iii)
        /*01ec*/ 	.short	0x0380
        /*01ee*/ 	.short	0x0034


	//----- nvinfo : EIATTR_SW_WAR
	.align		4
.L_20769:
        /*01f0*/ 	.byte	0x04, 0x36
        /*01f2*/ 	.short	(.L_20771 - .L_20770)
.L_20770:
        /*01f4*/ 	.word	0x00000008
.L_20771:


//--------------------- .nv.info._Z9cuda_gemmIiLi128ELi2ELi1ELi64ELi16ELi16ELi64ELi1ELi1EEviiiPT_S1_S1_iii --------------------------
	.section	.nv.info._Z9cuda_gemmIiLi128ELi2ELi1ELi64ELi16ELi16ELi64ELi1ELi1EEviiiPT_S1_S1_iii,"",@"SHT_CUDA_INFO"
	.sectionflags	@""
	.align	4


	//----- nvinfo : EIATTR_CUDA_API_VERSION
	.align		4
        /*0000*/ 	.byte	0x04, 0x37
        /*0002*/ 	.short	(.L_20773 - .L_20772)
.L_20772:
        /*0004*/ 	.word	0x00000082


	//----- nvinfo : EIATTR_KPARAM_INFO
	.align		4
.L_20773:
        /*0008*/ 	.byte	0x04, 0x17
        /*000a*/ 	.short	(.L_20775 - .L_20774)
.L_20774:
        /*000c*/ 	.word	0x00000000
        /*0010*/ 	.short	0x0008
        /*0012*/ 	.short	0x0030
        /*0014*/ 	.byte	0x00, 0xf0, 0x11, 0x00


	//----- nvinfo : EIATTR_KPARAM_INFO
	.align		4
.L_20775:
        /*0018*/ 	.byte	0x04, 0x17
        /*001a*/ 	.short	(.L_20777 - .L_20776)
.L_20776:
        /*001c*/ 	.word	0x00000000
        /*0020*/ 	.short	0x0007
        /*0022*/ 	.short	0x002c
        /*0024*/ 	.byte	0x00, 0xf0, 0x11, 0x00


	//----- nvinfo : EIATTR_KPARAM_INFO
	.align		4
.L_20777:
        /*0028*/ 	.byte	0x04, 0x17
        /*002a*/ 	.short	(.L_20779 - .L_20778)
.L_20778:
        /*002c*/ 	.word	0x00000000
        /*0030*/ 	.short	0x0006
        /*0032*/ 	.short	0x0028
        /*0034*/ 	.byte	0x00, 0xf0, 0x11, 0x00


	//----- nvinfo : EIATTR_KPARAM_INFO
	.align		4
.L_20779:
        /*0038*/ 	.byte	0x04, 0x17
        /*003a*/ 	.short	(.L_20781 - .L_20780)
.L_20780:
        /*003c*/ 	.word	0x00000000
        /*0040*/ 	.short	0x0005
        /*0042*/ 	.short	0x0020
        /*0044*/ 	.byte	0x00, 0xf5, 0x21, 0x00


	//----- nvinfo : EIATTR_KPARAM_INFO
	.align		4
.L_20781:
        /*0048*/ 	.byte	0x04, 0x17
        /*004a*/ 	.short	(.L_20783 - .L_20782)
.L_20782:
        /*004c*/ 	.word	0x00000000
        /*0050*/ 	.short	0x0004
        /*0052*/ 	.short	0x0018
        /*0054*/ 	.byte	0x00, 0xf5, 0x21, 0x00


	//----- nvinfo : EIATTR_KPARAM_INFO
	.align		4
.L_20783:
        /*0058*/ 	.byte	0x04, 0x17
        /*005a*/ 	.short	(.L_20785 - .L_20784)
.L_20784:
        /*005c*/ 	.word	0x00000000
        /*0060*/ 	.short	0x0003
        /*0062*/ 	.short	0x0010
        /*0064*/ 	.byte	0x00, 0xf5, 0x21, 0x00


	//----- nvinfo : EIATTR_KPARAM_INFO
	.align		4
.L_20785:
        /*0068*/ 	.byte	0x04, 0x17
        /*006a*/ 	.short	(.L_20787 - .L_20786)
.L_20786:
        /*006c*/ 	.word	0x00000000
        /*0070*/ 	.short	0x0002
        /*0072*/ 	.short	0x0008
        /*0074*/ 	.byte	0x00, 0xf0, 0x11, 0x00


	//----- nvinfo : EIATTR_KPARAM_INFO
	.align		4
.L_20787:
        /*0078*/ 	.byte	0x04, 0x17
        /*007a*/ 	.short	(.L_20789 - .L_20788)
.L_20788:
        /*007c*/ 	.word	0x00000000
        /*0080*/ 	.short	0x0001
        /*0082*/ 	.short	0x0004
        /*0084*/ 	.byte	0x00, 0xf0, 0x11, 0x00


	//----- nvinfo : EIATTR_KPARAM_INFO
	.align		4
.L_20789:
        /*0088*/ 	.byte	0x04, 0x17
        /*008a*/ 	.short	(.L_20791 - .L_20790)
.L_20790:
        /*008c*/ 	.word	0x00000000
        /*0090*/ 	.short	0x0000
        /*0092*/ 	.short	0x0000
        /*0094*/ 	.byte	0x00, 0xf0, 0x11, 0x00


	//----- nvinfo : EIATTR_SPARSE_MMA_MASK
	.align		4
.L_20791:
        /*0098*/ 	.byte	0x03, 0x50
        /*009a*/ 	.short	0x0000


	//----- nvinfo : EIATTR_MAXREG_COUNT
	.align		4
        /*009c*/ 	.byte	0x03, 0x1b
        /*009e*/ 	.short	0x00ff


	//----- nvinfo : EIATTR_NUM_BARRIERS
	.align		4
        /*00a0*/ 	.byte	0x02, 0x4c
        /*00a2*/ 	.byte	0x01
	.zero		1


	//----- nvinfo : EIATTR_MERCURY_ISA_VERSION
	.align		4
        /*00a4*/ 	.byte	0x03, 0x5f
        /*00a6*/ 	.short	0x0101


	//----- nvinfo : EIATTR_COOP_GROUP_MASK_REGIDS
	.align		4
        /*00a8*/ 	.byte	0x04, 0x29
        /*00aa*/ 	.short	(.L_20793 - .L_20792)


	//   ....[0]....
.L_20792:
        /*00ac*/ 	.word	0x05000006


	//   ....[1]....
        /*00b0*/ 	.word	0x05000006


	//   ....[2]....
        /*00b4*/ 	.word	0x05000006


	//   ....[3]....
        /*00b8*/ 	.word	0x05000006


	//   ....[4]....
        /*00bc*/ 	.word	0x05000006


	//   ....[5]....
        /*00c0*/ 	.word	0x05000006


	//   ....[6]....
        /*00c4*/ 	.word	0x05000006


	//   ....[7]....
        /*00c8*/ 	.word	0x05000006


	//   ....[8]....
        /*00cc*/ 	.word	0x05000006


	//   ....[9]....
        /*00d0*/ 	.word	0x05000006


	//   ....[10]....
        /*00d4*/ 	.word	0x05000006


	//   ....[11]....
        /*00d8*/ 	.word	0x05000006


	//   ....[12]....
        /*00dc*/ 	.word	0x05000006


	//   ....[13]....
        /*00e0*/ 	.word	0x05000006


	//   ....[14]....
        /*00e4*/ 	.word	0x05000006


	//   ....[15]....
        /*00e8*/ 	.word	0x05000006


	//----- nvinfo : EIATTR_COOP_GROUP_INSTR_OFFSETS
	.align		4
.L_20793:
        /*00ec*/ 	.byte	0x04, 0x28
        /*00ee*/ 	.short	(.L_20795 - .L_20794)


	//   ....[0]....
.L_20794:
        /*00f0*/ 	.word	0x00000b40


	//   ....[1]....
        /*00f4*/ 	.word	0x00000bc0


	//   ....[2]....
        /*00f8*/ 	.word	0x00000c50


	//   ....[3]....
        /*00fc*/ 	.word	0x00000ce0


	//   ....[4]....
        /*0100*/ 	.word	0x00000d70


	//   ....[5]....
        /*0104*/ 	.word	0x00000e00


	//   ....[6]....
        /*0108*/ 	.word	0x00000e90


	//   ....[7]....
        /*010c*/ 	.word	0x00000f20


	//   ....[8]....
        /*0110*/ 	.word	0x00000fb0


	//   ....[9]....
        /*0114*/ 	.word	0x00001040


	//   ....[10]....
        /*0118*/ 	.word	0x000010d0


	//   ....[11]....
        /*011c*/ 	.word	0x00001160


	//   ....[12]....
        /*0120*/ 	.word	0x000011f0


	//   ....[13]....
        /*0124*/ 	.word	0x00001280


	//   ....[14]....
        /*0128*/ 	.word	0x00001310


	//   ....[15]....
        /*012c*/ 	.word	0x000013a0


	//----- nvinfo : EIATTR_VRC_CTA_INIT_COUNT
	.align		4
.L_20795:
        /*0130*/ 	.byte	0x02, 0x4a
	.zero		1
	.zero		1


	//----- nvinfo : EIATTR_EXIT_INSTR_OFFSETS
	.align		4
        /*0134*/ 	.byte	0x04, 0x1c
        /*0136*/ 	.short	(.L_20797 - .L_20796)


	//   ....[0]....
.L_20796:
        /*0138*/ 	.word	0x00000590


	//   ....[1]....
        /*013c*/ 	.word	0x00000af0


	//----- nvinfo : EIATTR_MAX_THREADS
	.align		4
.L_20797:
        /*0140*/ 	.byte	0x04, 0x05
        /*0142*/ 	.short	(.L_20799 - .L_20798)
.L_20798:
        /*0144*/ 	.word	0x00000080
        /*0148*/ 	.word	0x00000001
        /*014c*/ 	.word	0x00000001


	//----- nvinfo : EIATTR_CRS_STACK_SIZE
	.align		4
.L_20799:
        /*0150*/ 	.byte	0x04, 0x1e
        /*0152*/ 	.short	(.L_20801 - .L_20800)
.L_20800:
        /*0154*/ 	.word	0x00000000


	//----- nvinfo : EIATTR_CBANK_PARAM_SIZE
	.align		4
.L_20801:
        /*0158*/ 	.byte	0x03, 0x19
        /*015a*/ 	.short	0x0034


	//----- nvinfo : EIATTR_PARAM_CBANK
	.align		4
        /*015c*/ 	.byte	0x04, 0x0a
        /*015e*/ 	.short	(.L_20803 - .L_20802)
	.align		4
.L_20802:
        /*0160*/ 	.word	index@(.nv.constant0._Z9cuda_gemmIiLi128ELi2ELi1ELi64ELi16ELi16ELi64ELi1ELi1EEviiiPT_S1_S1_iii)
        /*0164*/ 	.short	0x0380
        /*0166*/ 	.short	0x0034


	//----- nvinfo : EIATTR_SW_WAR
	.align		4
.L_20803:
        /*0168*/ 	.byte	0x04, 0x36
        /*016a*/ 	.short	(.L_20805 - .L_20804)
.L_20804:
        /*016c*/ 	.word	0x00000008
.L_20805:


//--------------------- .nv.info._Z9cuda_gemmIiLi128ELi2ELi1ELi64ELi16ELi16ELi64ELi1ELi0EEviiiPT_S1_S1_iii --------------------------
	.section	.nv.info._Z9cuda_gemmIiLi128ELi2ELi1ELi64ELi16ELi16ELi64ELi1ELi0EEviiiPT_S1_S1_iii,"",@"SHT_CUDA_INFO"
	.sectionflags	@""
	.align	4


	//----- nvinfo : EIATTR_CUDA_API_VERSION
	.align		4
        /*0000*/ 	.byte	0x04, 0x37
        /*0002*/ 	.short	(.L_20807 - .L_20806)
.L_20806:
        /*0004*/ 	.word	0x00000082


	//----- nvinfo : EIATTR_KPARAM_INFO
	.align		4
.L_20807:
        /*0008*/ 	.byte	0x04, 0x17
        /*000a*/ 	.short	(.L_20809 - .L_20808)
.L_20808:
        /*000c*/ 	.word	0x00000000
        /*0010*/ 	.short	0x0008
        /*0012*/ 	.short	0x0030
        /*0014*/ 	.byte	0x00, 0xf0, 0x11, 0x00


	//----- nvinfo : EIATTR_KPARAM_INFO
	.align		4
.L_20809:
        /*0018*/ 	.byte	0x04, 0x17
        /*001a*/ 	.short	(.L_20811 - .L_20810)
.L_20810:
        /*001c*/ 	.word	0x00000000
        /*0020*/ 	.short	0x0007
        /*0022*/ 	.short	0x002c
        /*0024*/ 	.byte	0x00, 0xf0, 0x11, 0x00


	//----- nvinfo : EIATTR_KPARAM_INFO
	.align		4
.L_20811:
        /*0028*/ 	.byte	0x04, 0x17
        /*002a*/ 	.short	(.L_20813 - .L_20812)
.L_20812:
        /*002c*/ 	.word	0x00000000
        /*0030*/ 	.short	0x0006
        /*0032*/ 	.short	0x0028
        /*0034*/ 	.byte	0x00, 0xf0, 0x11, 0x00


	//----- nvinfo : EIATTR_KPARAM_INFO
	.align		4
.L_20813:
        /*0038*/ 	.byte	0x04, 0x17
        /*003a*/ 	.short	(.L_20815 - .L_20814)
.L_20814:
        /*003c*/ 	.word	0x00000000
        /*0040*/ 	.short	0x0005
        /*0042*/ 	.short	0x0020
        /*0044*/ 	.byte	0x00, 0xf5, 0x21, 0x00


	//----- nvinfo : EIATTR_KPARAM_INFO
	.align		4
.L_20815:
        /*0048*/ 	.byte	0x04, 0x17
        /*004a*/ 	.short	(.L_20817 - .L_20816)
.L_20816:
        /*004c*/ 	.word	0x00000000
        /*0050*/ 	.short	0x0004
        /*0052*/ 	.short	0x0018
        /*0054*/ 	.byte	0x00, 0xf5, 0x21, 0x00


	//----- nvinfo : EIATTR_KPARAM_INFO
	.align		4
.L_20817:
        /*0058*/ 	.byte	0x04, 0x17
        /*005a*/ 	.short	(.L_20819 - .L_20818)
.L_20818:
        /*005c*/ 	.word	0x00000000
        /*0060*/ 	.short	0x0003
        /*0062*/ 	.short	0x0010
        /*0064*/ 	.byte	0x00, 0xf5, 0x21, 0x00


	//----- nvinfo : EIATTR_KPARAM_INFO
	.align		4
.L_20819:
        /*0068*/ 	.byte	0x04, 0x17
        /*006a*/ 	.short	(.L_20821 - .L_20820)
.L_20820:
        /*006c*/ 	.word	0x00000000
        /*0070*/ 	.short	0x0002
        /*0072*/ 	.short	0x0008
        /*0074*/ 	.byte	0x00, 0xf0, 0x11, 0x00


	//----- nvinfo : EIATTR_KPARAM_INFO
	.align		4
.L_20821:
        /*0078*/ 	.byte	0x04, 0x17
        /*007a*/ 	.short	(.L_20823 - .L_20822)
.L_20822:
        /*007c*/ 	.word	0x00000000
        /*0080*/ 	.short	0x0001
        /*0082*/ 	.short	0x0004
        /*0084*/ 	.byte	0x00, 0xf0, 0x11, 0x00


	//----- nvinfo : EIATTR_KPARAM_INFO
	.align		4
.L_20823:
        /*0088*/ 	.byte	0x04, 0x17
        /*008a*/ 	.short	(.L_20825 - .L_20824)
.L_20824:
        /*008c*/ 	.word	0x00000000
        /*0090*/ 	.short	0x0000
        /*0092*/ 	.short	0x0000
        /*0094*/ 	.byte	0x00, 0xf0, 0x11, 0x00


	//----- nvinfo : EIATTR_SPARSE_MMA_MASK
	.align		4
.L_20825:
        /*0098*/ 	.byte	0x03, 0x50
        /*009a*/ 	.short	0x0000


	//----- nvinfo : EIATTR_MAXREG_COUNT
	.align		4
        /*009c*/ 	.byte	0x03, 0x1b
        /*009e*/ 	.short	0x00ff


	//----- nvinfo : EIATTR_NUM_BARRIERS
	.align		4
        /*00a0*/ 	.byte	0x02, 0x4c
        /*00a2*/ 	.byte	0x01
	.zero		1


	//----- nvinfo : EIATTR_MERCURY_ISA_VERSION
	.align		4
        /*00a4*/ 	.byte	0x03, 0x5f
        /*00a6*/ 	.short	0x0101


	//----- nvinfo : EIATTR_COOP_GROUP_MASK_REGIDS
	.align		4
        /*00a8*/ 	.byte	0x04, 0x29
        /*00aa*/ 	.short	(.L_20827 - .L_20826)


	//   ....[0]....
.L_20826:
        /*00ac*/ 	.word	0xffffffff


	//   ....[1]....
        /*00b0*/ 	.word	0xffffffff


	//   ....[2]....
        /*00b4*/ 	.word	0xffffffff


	//   ....[3]....
        /*00b8*/ 	.word	0xffffffff


	//   ....[4]....
        /*00bc*/ 	.word	0xffffffff


	//   ....[5]....
        /*00c0*/ 	.word	0xffffffff


	//   ....[6]....
        /*00c4*/ 	.word	0xffffffff


	//   ....[7]....
        /*00c8*/ 	.word	0xffffffff


	//   ....[8]....
        /*00cc*/ 	.word	0xffffffff


	//   ....[9]....
        /*00d0*/ 	.word	0xffffffff


	//   ....[10]....
        /*00d4*/ 	.word	0xffffffff


	//   ....[11]....
        /*00d8*/ 	.word	0xffffffff


	//   ....[12]....
        /*00dc*/ 	.word	0xffffffff


	//   ....[13]....
        /*00e0*/ 	.word	0xffffffff


	//   ....[14]....
        /*00e4*/ 	.word	0xffffffff


	//   ....[15]....
        /*00e8*/ 	.word	0xffffffff


	//   ....[16]....
        /*00ec*/ 	.word	0x0500001b


	//   ....[17]....
        /*00f0*/ 	.word	0x0500001b


	//   ....[18]....
        /*00f4*/ 	.word	0x0500001b


	//   ....[19]....
        /*00f8*/ 	.word	0x0500001b


	//   ....[20]....
        /*00fc*/ 	.word	0x0500001b


	//   ....[21]....
        /*0100*/ 	.word	0x0500001b


	//   ....[22]....
        /*0104*/ 	.word	0x0500001b


	//   ....[23]....
        /*0108*/ 	.word	0x0500001b


	//   ....[24]....
        /*010c*/ 	.word	0x0500001b


	//   ....[25]....
        /*0110*/ 	.word	0x0500001b


	//   ....[26]....
        /*0114*/ 	.word	0x0500001b


	//   ....[27]....
        /*0118*/ 	.word	0x0500001b


	//   ....[28]....
        /*011c*/ 	.word	0x0500001b


	//   ....[29]....
        /*0120*/ 	.word	0x0500001b


	//   ....[30]....
        /*0124*/ 	.word	0x0500001b


	//   ....[31]....
        /*0128*/ 	.word	0x0500001b


	//----- nvinfo : EIATTR_COOP_GROUP_INSTR_OFFSETS
	.align		4
.L_20827:
        /*012c*/ 	.byte	0x04, 0x28
        /*012e*/ 	.short	(.L_20829 - .L_20828)


	//   ....[0]....
.L_20828:
        /*0130*/ 	.word	0x00001b80


	//   ....[1]....
        /*0134*/ 	.word	0x00001be0


	//   ....[2]....
        /*0138*/ 	.word	0x00001c40


	//   ....[3]....
        /*013c*/ 	.word	0x00001ca0


	//   ....[4]....
        /*0140*/ 	.word	0x00001d00


	//   ....[5]....
        /*0144*/ 	.word	0x00001d60


	//   ....[6]....
        /*0148*/ 	.word	0x00001dc0


	//   ....[7]....
        /*014c*/ 	.word	0x00001e20


	//   ....[8]....
        /*0150*/ 	.word	0x00001e80


	//   ....[9]....
        /*0154*/ 	.word	0x00001ee0


	//   ....[10]....
        /*0158*/ 	.word	0x00001f40


	//   ....[11]....
        /*015c*/ 	.word	0x00001fa0


	//   ....[12]....
        /*0160*/ 	.word	0x00002000


	//   ....[13]....
        /*0164*/ 	.word	0x00002060


	//   ....[14]....
        /*0168*/ 	.word	0x000020c0


	//   ....[15]....
        /*016c*/ 	.word	0x00002120


	//   ....[16]....
        /*0170*/ 	.word	0x000026b0


	//   ....[17]....
        /*0174*/ 	.word	0x00002740


	//   ....[18]....
        /*0178*/ 	.word	0x000027d0


	//   ....[19]....
        /*017c*/ 	.word	0x00002860


	//   ....[20]....
        /*0180*/ 	.word	0x000028f0


	//   ....[21]....
        /*0184*/ 	.word	0x00002980


	//   ....[22]....
        /*0188*/ 	.word	0x00002a10


	//   ....[23]....
        /*018c*/ 	.word	0x00002aa0


	//   ....[24]....
        /*0190*/ 	.word	0x00002b30


	//   ....[25]....
        /*0194*/ 	.word	0x00002bc0


	//   ....[26]....
        /*0198*/ 	.word	0x00002c50


	//   ....[27]....
        /*019c*/ 	.word	0x00002ce0


	//   ....[28]....
        /*01a0*/ 	.word	0x00002d70


	//   ....[29]....
        /*01a4*/ 	.word	0x00002e00


	//   ....[30]....
        /*01a8*/ 	.word	0x00002e90


	//   ....[31]....
        /*01ac*/ 	.word	0x00002f20


	//----- nvinfo : EIATTR_VRC_CTA_INIT_COUNT
	.align		4
.L_20829:
        /*01b0*/ 	.byte	0x02, 0x4a
	.zero		1
	.zero		1


	//----- nvinfo : EIATTR_EXIT_INSTR_OFFSETS
	.align		4
        /*01b4*/ 	.byte	0x04, 0x1c
        /*01b6*/ 	.short	(.L_20831 - .L_20830)


	//   ....[0]....
.L_20830:
        /*01b8*/ 	.word	0x000005f0


	//   ....[1]....
        /*01bc*/ 	.word	0x00002650


	//----- nvinfo : EIATTR_MAX_THREADS
	.align		4
.L_20831:
        /*01c0*/ 	.byte	0x04, 0x05
        /*01c2*/ 	.short	(.L_20833 - .L_20832)
.L_20832:
        /*01c4*/ 	.word	0x00000080
        /*01c8*/ 	.word	0x00000001
        /*01cc*/ 	.word	0x00000001


	//----- nvinfo : EIATTR_CRS_STACK_SIZE
	.align		4
.L_20833:
        /*01d0*/ 	.byte	0x04, 0x1e
        /*01d2*/ 	.short	(.L_20835 - .L_20834)
.L_20834:
        /*01d4*/ 	.word	0x00000000


	//----- nvinfo : EIATTR_CBANK_PARAM_SIZE
	.align		4
.L_20835:
        /*01d8*/ 	.byte	0x03, 0x19
        /*01da*/ 	.short	0x0034


	//----- nvinfo : EIATTR_PARAM_CBANK
	.align		4
        /*01dc*/ 	.byte	0x04, 0x0a
        /*01de*/ 	.short	(.L_20837 - .L_20836)
	.align		4
.L_20836:
        /*01e0*/ 	.word	index@(.nv.constant0._Z9cuda_gemmIiLi128ELi2ELi1ELi64ELi16ELi16ELi64ELi1ELi0EEviiiPT_S1_S1_iii)
        /*01e4*/ 	.short	0x0380
        /*01e6*/ 	.short	0x0034


	//----- nvinfo : EIATTR_SW_WAR
	.align		4
.L_20837:
        /*01e8*/ 	.byte	0x04, 0x36
        /*01ea*/ 	.short	(.L_20839 - .L_20838)
.L_20838:
        /*01ec*/ 	.word	0x00000008
.L_20839:


//--------------------- .nv.info._Z9cuda_gemmIiLi128ELi2ELi1ELi64ELi16ELi16ELi64ELi0ELi1EEviiiPT_S1_S1_iii --------------------------
	.section	.nv.info._Z9cuda_gemmIiLi128ELi2ELi1ELi64ELi16ELi16ELi64ELi0ELi1EEviiiPT_S1_S1_iii,"",@"SHT_CUDA_INFO"
	.sectionflags	@""
	.align	4


	//----- nvinfo : EIATTR_CUDA_API_VERSION
	.align		4
        /*0000*/ 	.byte	0x04, 0x37
        /*0002*/ 	.short	(.L_20841 - .L_20840)
.L_20840:
        /*0004*/ 	.word	0x00000082


	//----- nvinfo : EIATTR_KPARAM_INFO
	.align		4
.L_20841:
        /*0008*/ 	.byte	0x04, 0x17
        /*000a*/ 	.short	(.L_20843 - .L_20842)
.L_20842:
        /*000c*/ 	.word	0x00000000
        /*0010*/ 	.short	0x0008
        /*0012*/ 	.short	0x0030
        /*0014*/ 	.byte	0x00, 0xf0, 0x11, 0x00


	//----- nvinfo : EIATTR_KPARAM_INFO
	.align		4
.L_20843:
        /*0018*/ 	.byte	0x04, 0x17
        /*001a*/ 	.short	(.L_20845 - .L_20844)
.L_20844:
        /*001c*/ 	.word	0x00000000
        /*0020*/ 	.short	0x0007
        /*0022*/ 	.short	0x002c
        /*0024*/ 	.byte	0x00, 0xf0, 0x11, 0x00


	//----- nvinfo : EIATTR_KPARAM_INFO
	.align		4
.L_20845:
        /*0028*/ 	.byte	0x04, 0x17
        /*002a*/ 	.short	(.L_20847 - .L_20846)
.L_20846:
        /*002c*/ 	.word	0x00000000
        /*0030*/ 	.short	0x0006
        /*0032*/ 	.short	0x0028
        /*0034*/ 	.byte	0x00, 0xf0, 0x11, 0x00


	//----- nvinfo : EIATTR_KPARAM_INFO
	.align		4
.L_20847:
        /*0038*/ 	.byte	0x04, 0x17
        /*003a*/ 	.short	(.L_20849 - .L_20848)
.L_20848:
        /*003c*/ 	.word	0x00000000
        /*0040*/ 	.short	0x0005
        /*0042*/ 	.short	0x0020
        /*0044*/ 	.byte	0x00, 0xf5, 0x21, 0x00


	//----- nvinfo : EIATTR_KPARAM_INFO
	.align		4
.L_20849:
        /*0048*/ 	.byte	0x04, 0x17
        /*004a*/ 	.short	(.L_20851 - .L_20850)
.L_20850:
        /*004c*/ 	.word	0x00000000
        /*0050*/ 	.short	0x0004
        /*0052*/ 	.short	0x0018
        /*0054*/ 	.byte	0x00, 0xf5, 0x21, 0x00


	//----- nvinfo : EIATTR_KPARAM_INFO
	.align		4
.L_20851:
        /*0058*/ 	.byte	0x04, 0x17
        /*005a*/ 	.short	(.L_20853 - .L_20852)
.L_20852:
        /*005c*/ 	.word	0x00000000
        /*0060*/ 	.short	0x0003
        /*0062*/ 	.short	0x0010
        /*0064*/ 	.byte	0x00, 0xf5, 0x21, 0x00


	//----- nvinfo : EIATTR_KPARAM_INFO
	.align		4
.L_20853:
        /*0068*/ 	.byte	0x04, 0x17
        /*006a*/ 	.short	(.L_20855 - .L_20854)
.L_20854:
        /*006c*/ 	.word	0x00000000
        /*0070*/ 	.short	0x0002
        /*0072*/ 	.short	0x0008
        /*0074*/ 	.byte	0x00, 0xf0, 0x11, 0x00


	//----- nvinfo : EIATTR_KPARAM_INFO
	.align		4
.L_20855:
        /*0078*/ 	.byte	0x04, 0x17
        /*007a*/ 	.short	(.L_20857 - .L_20856)
.L_20856:
        /*007c*/ 	.word	0x00000000
        /*0080*/ 	.short	0x0001
        /*0082*/ 	.short	0x0004
        /*0084*/ 	.byte	0x00, 0xf0, 0x11, 0x00


	//----- nvinfo : EIATTR_KPARAM_INFO
	.align		4
.L_20857:
        /*0088*/ 	.byte	0x04, 0x17
        /*008a*/ 	.short	(.L_20859 - .L_20858)
.L_20858:
        /*008c*/ 	.word	0x00000000
        /*0090*/ 	.short	0x0000
        /*0092*/ 	.short	0x0000
        /*0094*/ 	.byte	0x00, 0xf0, 0x11, 0x00


	//----- nvinfo : EIATTR_SPARSE_MMA_MASK
	.align		4
.L_20859:
        /*0098*/ 	.byte	0x03, 0x50
        /*009a*/ 	.short	0x0000


	//----- nvinfo : EIATTR_MAXREG_COUNT
	.align		4
        /*009c*/ 	.byte	0x03, 0x1b
        /*009e*/ 	.short	0x00ff


	//----- nvinfo : EIATTR_NUM_BARRIERS
	.align		4
        /*00a0*/ 	.byte	0x02, 0x4c
        /*00a2*/ 	.byte	0x01
	.zero		1


	//----- nvinfo : EIATTR_MERCURY_ISA_VERSION
	.align		4
        /*00a4*/ 	.byte	0x03, 0x5f
        /*00a6*/ 	.short	0x0101


	//----- nvinfo : EIATTR_COOP_GROUP_MASK_REGIDS
	.align		4
        /*00a8*/ 	.byte	0x04, 0x29
        /*00aa*/ 	.short	(.L_20861 - .L_20860)


	//   ....[0]....
.L_20860:
        /*00ac*/ 	.word	0x05000006


	//   ....[1]....
        /*00b0*/ 	.word	0x05000006


	//   ....[2]....
        /*00b4*/ 	.word	0x05000006


	//   ....[3]....
        /*00b8*/ 	.word	0x05000006


	//   ....[4]....
        /*00bc*/ 	.word	0x05000006


	//   ....[5]....
        /*00c0*/ 	.word	0x05000006


	//   ....[6]....
        /*00c4*/ 	.word	0x05000006


	//   ....[7]....
        /*00c8*/ 	.word	0x05000006


	//   ....[8]....
        /*00cc*/ 	.word	0x05000006


	//   ....[9]....
        /*00d0*/ 	.word	0x05000006


	//   ....[10]....
        /*00d4*/ 	.word	0x05000006


	//   ....[11]....
        /*00d8*/ 	.word	0x05000006


	//   ....[12]....
        /*00dc*/ 	.word	0x05000006


	//   ....[13]....
        /*00e0*/ 	.word	0x05000006


	//   ....[14]....
        /*00e4*/ 	.word	0x05000006


	//   ....[15]....
        /*00e8*/ 	.word	0x05000006


	//----- nvinfo : EIATTR_COOP_GROUP_INSTR_OFFSETS
	.align		4
.L_20861:
        /*00ec*/ 	.byte	0x04, 0x28
        /*00ee*/ 	.short	(.L_20863 - .L_20862)


	//   ....[0]....
.L_20862:
        /*00f0*/ 	.word	0x00000b80


	//   ....[1]....
        /*00f4*/ 	.word	0x00000c00


	//   ....[2]....
        /*00f8*/ 	.word	0x00000c90


	//   ....[3]....
        /*00fc*/ 	.word	0x00000d20


	//   ....[4]....
        /*0100*/ 	.word	0x00000db0


	//   ....[5]....
        /*0104*/ 	.word	0x00000e40


	//   ....[6]....
        /*0108*/ 	.word	0x00000ed0


	//   ....[7]....
        /*010c*/ 	.word	0x00000f60


	//   ....[8]....
        /*0110*/ 	.word	0x00000ff0


	//   ....[9]....
        /*0114*/ 	.word	0x00001080


	//   ....[10]....
        /*0118*/ 	.word	0x00001110


	//   ....[11]....
        /*011c*/ 	.word	0x000011a0


	//   ....[12]....
        /*0120*/ 	.word	0x00001230


	//   ....[13]....
        /*0124*/ 	.word	0x000012c0


	//   ....[14]....
        /*0128*/ 	.word	0x00001350


	//   ....[15]....
        /*012c*/ 	.word	0x000013e0


	//----- nvinfo : EIATTR_VRC_CTA_INIT_COUNT
	.align		4
.L_20863:
        /*0130*/ 	.byte	0x02, 0x4a
	.zero		1
	.zero		1


	//----- nvinfo : EIATTR_EXIT_INSTR_OFFSETS
	.align		4
        /*0134*/ 	.byte	0x04, 0x1c
        /*0136*/ 	.short	(.L_20865 - .L_20864)


	//   ....[0]....
.L_20864:
        /*0138*/ 	.word	0x00000590


	//   ....[1]....
        /*013c*/ 	.word	0x00000b30


	//----- nvinfo : EIATTR_MAX_THREADS
	.align		4
.L_20865:
        /*0140*/ 	.byte	0x04, 0x05
        /*0142*/ 	.short	(.L_20867 - .L_20866)
.L_20866:
        /*0144*/ 	.word	0x00000080
        /*0148*/ 	.word	0x00000001
        /*014c*/ 	.word	0x00000001


	//----- nvinfo : EIATTR_CRS_STACK_SIZE
	.align		4
.L_20867:
        /*0150*/ 	.byte	0x04, 0x1e
        /*0152*/ 	.short	(.L_20869 - .L_20868)
.L_20868:
        /*0154*/ 	.word	0x00000000


	//----- nvinfo : EIATTR_CBANK_PARAM_SIZE
	.align		4
.L_20869:
        /*0158*/ 	.byte	0x03, 0x19
        /*015a*/ 	.short	0x0034


	//----- nvinfo : EIATTR_PARAM_CBANK
	.align		4
        /*015c*/ 	.byte	0x04, 0x0a
        /*015e*/ 	.short	(.L_20871 - .L_20870)
	.align		4
.L_20870:
        /*0160*/ 	.word	index@(.nv.constant0._Z9cuda_gemmIiLi128ELi2ELi1ELi64ELi16ELi16ELi64ELi0ELi1EEviiiPT_S1_S1_iii)
        /*0164*/ 	.short	0x0380
        /*0166*/ 	.short	0x0034


	//----- nvinfo : EIATTR_SW_WAR
	.align		4
.L_20871:
        /*0168*/ 	.byte	0x04, 0x36
        /*016a*/ 	.short	(.L_20873 - .L_20872)
.L_20872:
        /*016c*/ 	.word	0x00000008
.L_20873:


//--------------------- .nv.info._Z9cuda_gemmIiLi128ELi2ELi1ELi64ELi16ELi16ELi64ELi0ELi0EEviiiPT_S1_S1_iii --------------------------
	.section	.nv.info._Z9cuda_gemmIiLi128ELi2ELi1ELi64ELi16ELi16ELi64ELi0ELi0EEviiiPT_S1_S1_iii,"",@"SHT_CUDA_INFO"
	.sectionflags	@""
	.align	4


	//----- nvinfo : EIATTR_CUDA_API_VERSION
	.align		4
        /*0000*/ 	.byte	0x04, 0x37
        /*0002*/ 	.short	(.L_20875 - .L_20874)
.L_20874:
        /*0004*/ 	.word	0x00000082


	//----- nvinfo : EIATTR_KPARAM_INFO
	.align		4
.L_20875:
        /*0008*/ 	.byte	0x04, 0x17
        /*000a*/ 	.short	(.L_20877 - .L_20876)
.L_20876:
        /*000c*/ 	.word	0x00000000
        /*0010*/ 	.short	0x0008
        /*0012*/ 	.short	0x0030
        /*0014*/ 	.byte	0x00, 0xf0, 0x11, 0x00


	//----- nvinfo : EIATTR_KPARAM_INFO
	.align		4
.L_20877:
        /*0018*/ 	.byte	0x04, 0x17
        /*001a*/ 	.short	(.L_20879 - .L_20878)
.L_20878:
        /*001c*/ 	.word	0x00000000
        /*0020*/ 	.short	0x0007
        /*0022*/ 	.short	0x002c
        /*0024*/ 	.byte	0x00, 0xf0, 0x11, 0x00


	//----- nvinfo : EIATTR_KPARAM_INFO
	.align		4
.L_20879:
        /*0028*/ 	.byte	0x04, 0x17
        /*002a*/ 	.short	(.L_20881 - .L_20880)
.L_20880:
        /*002c*/ 	.word	0x00000000
        /*0030*/ 	.short	0x0006
        /*0032*/ 	.short	0x0028
        /*0034*/ 	.byte	0x00, 0xf0, 0x11, 0x00


	//----- nvinfo : EIATTR_KPARAM_INFO
	.align		4
.L_20881:
        /*0038*/ 	.byte	0x04, 0x17
        /*003a*/ 	.short	(.L_20883 - .L_20882)
.L_20882:
        /*003c*/ 	.word	0x00000000
        /*0040*/ 	.short	0x0005
        /*0042*/ 	.short	0x0020
        /*0044*/ 	.byte	0x00, 0xf5, 0x21, 0x00


	//----- nvinfo : EIATTR_KPARAM_INFO
	.align		4
.L_20883:
        /*0048*/ 	.byte	0x04, 0x17
        /*004a*/ 	.short	(.L_20885 - .L_20884)
.L_20884:
        /*004c*/ 	.word	0x00000000
        /*0050*/ 	.short	0x0004
        /*0052*/ 	.short	0x0018
        /*0054*/ 	.byte	0x00, 0xf5, 0x21, 0x00


	//----- nvinfo : EIATTR_KPARAM_INFO
	.align		4
.L_20885:
        /*0058*/ 	.byte	0x04, 0x17
        /*005a*/ 	.short	(.L_20887 - .L_20886)
.L_20886:
        /*005c*/ 	.word	0x00000000
        /*0060*/ 	.short	0x0003
        /*0062*/ 	.short	0x0010
        /*0064*/ 	.byte	0x00, 0xf5, 0x21, 0x00


	//----- nvinfo : EIATTR_KPARAM_INFO
	.align		4
.L_20887:
        /*0068*/ 	.byte	0x04, 0x17
        /*006a*/ 	.short	(.L_20889 - .L_20888)
.L_20888:
        /*006c*/ 	.word	0x00000000
        /*0070*/ 	.short	0x0002
        /*0072*/ 	.short	0x0008
        /*0074*/ 	.byte	0x00, 0xf0, 0x11, 0x00


	//----- nvinfo : EIATTR_KPARAM_INFO
	.align		4
.L_20889:
        /*0078*/ 	.byte	0x04, 0x17
        /*007a*/ 	.short	(.L_20891 - .L_20890)
.L_20890:
        /*007c*/ 	.word	0x00000000
        /*0080*/ 	.short	0x0001
        /*0082*/ 	.short	0x0004
        /*0084*/ 	.byte	0x00, 0xf0, 0x11, 0x00


	//----- nvinfo : EIATTR_KPARAM_INFO
	.align		4
.L_20891:
        /*0088*/ 	.byte	0x04, 0x17
        /*008a*/ 	.short	(.L_20893 - .L_20892)
.L_20892:
        /*008c*/ 	.word	0x00000000
        /*0090*/ 	.short	0x0000
        /*0092*/ 	.short	0x0000
        /*0094*/ 	.byte	0x00, 0xf0, 0x11, 0x00


	//----- nvinfo : EIATTR_SPARSE_MMA_MASK
	.align		4
.L_20893:
        /*0098*/ 	.byte	0x03, 0x50
        /*009a*/ 	.short	0x0000


	//----- nvinfo : EIATTR_MAXREG_COUNT
	.align		4
        /*009c*/ 	.byte	0x03, 0x1b
        /*009e*/ 	.short	0x00ff


	//----- nvinfo : EIATTR_NUM_BARRIERS
	.align		4
        /*00a0*/ 	.byte	0x02, 0x4c
        /*00a2*/ 	.byte	0x01
	.zero		1


	//----- nvinfo : EIATTR_MERCURY_ISA_VERSION
	.align		4
        /*00a4*/ 	.byte	0x03, 0x5f
        /*00a6*/ 	.short	0x0101


	//----- nvinfo : EIATTR_COOP_GROUP_MASK_REGIDS
	.align		4
        /*00a8*/ 	.byte	0x04, 0x29
        /*00aa*/ 	.short	(.L_20895 - .L_20894)


	//   ....[0]....
.L_20894:
        /*00ac*/ 	.word	0xffffffff


	//   ....[1]....
        /*00b0*/ 	.word	0xffffffff


	//   ....[2]....
        /*00b4*/ 	.word	0xffffffff


	//   ....[3]....
        /*00b8*/ 	.word	0xffffffff


	//   ....[4]....
        /*00bc*/ 	.word	0xffffffff


	//   ....[5]....
        /*00c0*/ 	.word	0xffffffff


	//   ....[6]....
        /*00c4*/ 	.word	0xffffffff


	//   ....[7]....
        /*00c8*/ 	.word	0xffffffff


	//   ....[8]....
        /*00cc*/ 	.word	0xffffffff


	//   ....[9]....
        /*00d0*/ 	.word	0xffffffff


	//   ....[10]....
        /*00d4*/ 	.word	0xffffffff


	//   ....[11]....
        /*00d8*/ 	.word	0xffffffff


	//   ....[12]....
        /*00dc*/ 	.word	0xffffffff


	//   ....[13]....
        /*00e0*/ 	.word	0xffffffff


	//   ....[14]....
        /*00e4*/ 	.word	0xffffffff


	//   ....[15]....
        /*00e8*/ 	.word	0xffffffff


	//   ....[16]....
        /*00ec*/ 	.word	0x0500001b


	//   ....[17]....
        /*00f0*/ 	.word	0x0500001b


	//   ....[18]....
        /*00f4*/ 	.word	0x0500001b


	//   ....[19]....
        /*00f8*/ 	.word	0x0500001b


	//   ....[20]....
        /*00fc*/ 	.word	0x0500001b


	//   ....[21]....
        /*0100*/ 	.word	0x0500001b


	//   ....[22]....
        /*0104*/ 	.word	0x0500001b


	//   ....[23]....
        /*0108*/ 	.word	0x0500001b


	//   ....[24]....
        /*010c*/ 	.word	0x0500001b


	//   ....[25]....
        /*0110*/ 	.word	0x0500001b


	//   ....[26]....
        /*0114*/ 	.word	0x0500001b


	//   ....[27]....
        /*0118*/ 	.word	0x0500001b


	//   ....[28]....
        /*011c*/ 	.word	0x0500001b


	//   ....[29]....
        /*0120*/ 	.word	0x0500001b


	//   ....[30]....
        /*0124*/ 	.word	0x0500001b


	//   ....[31]....
        /*0128*/ 	.word	0x0500001b


	//----- nvinfo : EIATTR_COOP_GROUP_INSTR_OFFSETS
	.align		4
.L_20895:
        /*012c*/ 	.byte	0x04, 0x28
        /*012e*/ 	.short	(.L_20897 - .L_20896)


	//   ....[0]....
.L_20896:
        /*0130*/ 	.word	0x00001b50


	//   ....[1]....
        /*0134*/ 	.word	0x00001bb0


	//   ....[2]....
        /*0138*/ 	.word	0x00001c10


	//   ....[3]....
        /*013c*/ 	.word	0x00001c70


	//   ....[4]....
        /*0140*/ 	.word	0x00001cd0


	//   ....[5]....
        /*0144*/ 	.word	0x00001d30


	//   ....[6]....
        /*0148*/ 	.word	0x00001d90


	//   ....[7]....
        /*014c*/ 	.word	0x00001df0


	//   ....[8]....
        /*0150*/ 	.word	0x00001e50


	//   ....[9]....
        /*0154*/ 	.word	0x00001eb0


	//   ....[10]....
        /*0158*/ 	.word	0x00001f10


	//   ....[11]....
        /*015c*/ 	.word	0x00001f70


	//   ....[12]....
        /*0160*/ 	.word	0x00001fd0


	//   ....[13]....
        /*0164*/ 	.word	0x00002030


	//   ....[14]....
        /*0168*/ 	.word	0x00002090


	//   ....[15]....
        /*016c*/ 	.word	0x000020f0


	//   ....[16]....
        /*0170*/ 	.word	0x00002690


	//   ....[17]....
        /*0174*/ 	.word	0x00002720


	//   ....[18]....
        /*0178*/ 	.word	0x000027b0


	//   ....[19]....
        /*017c*/ 	.word	0x00002840


	//   ....[20]....
        /*0180*/ 	.word	0x000028d0


	//   ....[21]....
        /*0184*/ 	.word	0x00002960


	//   ....[22]....
        /*0188*/ 	.word	0x000029f0


	//   ....[23]....
        /*018c*/ 	.word	0x00002a80


	//   ....[24]....
        /*0190*/ 	.word	0x00002b10


	//   ....[25]....
        /*0194*/ 	.word	0x00002ba0


	//   ....[26]....
        /*0198*/ 	.word	0x00002c30


	//   ....[27]....
        /*019c*/ 	.word	0x00002cc0


	//   ....[28]....
        /*01a0*/ 	.word	0x00002d50


	//   ....[29]....
        /*01a4*/ 	.word	0x00002de0


	//   ....[30]....
        /*01a8*/ 	.word	0x00002e70


	//   ....[31]....
        /*01ac*/ 	.word	0x00002f00


	//----- nvinfo : EIATTR_VRC_CTA_INIT_COUNT
	.align		4
.L_20897:
        /*01b0*/ 	.byte	0x02, 0x4a
	.zero		1
	.zero		1


	//----- nvinfo : EIATTR_EXIT_INSTR_OFFSETS
	.align		4
        /*01b4*/ 	.byte	0x04, 0x1c
        /*01b6*/ 	.short	(.L_20899 - .L_20898)


	//   ....[0]....
.L_20898:
        /*01b8*/ 	.word	0x000005b0


	//   ....[1]....
        /*01bc*/ 	.word	0x00002630


	//----- nvinfo : EIATTR_MAX_THREADS
	.align		4
.L_20899:
        /*01c0*/ 	.byte	0x04, 0x05
        /*01c2*/ 	.short	(.L_20901 - .L_20900)
.L_20900:
        /*01c4*/ 	.word	0x00000080
        /*01c8*/ 	.word	0x00000001
        /*01cc*/ 	.word	0x00000001


	//----- nvinfo : EIATTR_CRS_STACK_SIZE
	.align		4
.L_20901:
        /*01d0*/ 	.byte	0x04, 0x1e
        /*01d2*/ 	.short	(.L_20903 - .L_20902)
.L_20902:
        /*01d4*/ 	.word	0x00000000


	//----- nvinfo : EIATTR_CBANK_PARAM_SIZE
	.align		4
.L_20903:
        /*01d8*/ 	.byte	0x03, 0x19
        /*01da*/ 	.short	0x0034


	//----- nvinfo : EIATTR_PARAM_CBANK
	.align		4
        /*01dc*/ 	.byte	0x04, 0x0a
        /*01de*/ 	.short	(.L_20905 - .L_20904)
	.align		4
.L_20904:
        /*01e0*/ 	.word	index@(.nv.constant0._Z9cuda_gemmIiLi128ELi2ELi1ELi64ELi16ELi16ELi64ELi0ELi0EEviiiPT_S1_S1_iii)
        /*01e4*/ 	.short	0x0380
        /*01e6*/ 	.short	0x0034


	//----- nvinfo : EIATTR_SW_WAR
	.align		4
.L_20905:
        /*01e8*/ 	.byte	0x04, 0x36
        /*01ea*/ 	.short	(.L_20907 - .L_20906)
.L_20906:
        /*01ec*/ 	.word	0x00000008
.L_20907:


//--------------------- .nv.info._Z9cuda_gemmIiLi128ELi2ELi1ELi64ELi8ELi8ELi64ELi1ELi1EEviiiPT_S1_S1_iii --------------------------
	.section	.nv.info._Z9cuda_gemmIiLi128ELi2ELi1ELi64ELi8ELi8ELi64ELi1ELi1EEviiiPT_S1_S1_iii,"",@"SHT_CUDA_INFO"
	.sectionflags	@""
	.align	4


	//----- nvinfo : EIATTR_CUDA_API_VERSION
	.align		4
        /*0000*/ 	.byte	0x04, 0x37
        /*0002*/ 	.short	(.L_20909 - .L_20908)
.L_20908:
        /*0004*/ 	.word	0x00000082


	//----- nvinfo : EIATTR_KPARAM_INFO
	.align		4
.L_20909:
        /*0008*/ 	.byte	0x04, 0x17
        /*000a*/ 	.short	(.L_20911 - .L_20910)
.L_20910:
        /*000c*/ 	.word	0x00000000
        /*0010*/ 	.short	0x0008
        /*0012*/ 	.short	0x0030
        /*0014*/ 	.byte	0x00, 0xf0, 0x11, 0x00


	//----- nvinfo : EIATTR_KPARAM_INFO
	.align		4
.L_20911:
        /*0018*/ 	.byte	0x04, 0x17
        /*001a*/ 	.short	(.L_20913 - .L_20912)
.L_20912:
        /*001c*/ 	.word	0x00000000
        /*0020*/ 	.short	0x0007
        /*0022*/ 	.short	0x002c
        /*0024*/ 	.byte	0x00, 0xf0, 0x11, 0x00


	//----- nvinfo : EIATTR_KPARAM_INFO
	.align		4
.L_20913:
        /*0028*/ 	.byte	0x04, 0x17
        /*002a*/ 	.short	(.L_20915 - .L_20914)
.L_20914:
        /*002c*/ 	.word	0x00000000
        /*0030*/ 	.short	0x0006
        /*0032*/ 	.short	0x0028
        /*0034*/ 	.byte	0x00, 0xf0, 0x11, 0x00


	//----- nvinfo : EIATTR_KPARAM_INFO
	.align		4
.L_20915:
        /*0038*/ 	.byte	0x04, 0x17
        /*003a*/ 	.short	(.L_20917 - .L_20916)
.L_20916:
        /*003c*/ 	.word	0x00000000
        /*0040*/ 	.short	0x0005
        /*0042*/ 	.short	0x0020
        /*0044*/ 	.byte	0x00, 0xf5, 0x21, 0x00


	//----- nvinfo : EIATTR_KPARAM_INFO
	.align		4
.L_20917:
        /*0048*/ 	.byte	0x04, 0x17
        /*004a*/ 	.short	(.L_20919 - .L_20918)
.L_20918:
        /*004c*/ 	.word	0x00000000
        /*0050*/ 	.short	0x0004
        /*0052*/ 	.short	0x0018
        /*0054*/ 	.byte	0x00, 0xf5, 0x21, 0x00


	//----- nvinfo : EIATTR_KPARAM_INFO
	.align		4
.L_20919:
        /*0058*/ 	.byte	0x04, 0x17
        /*005a*/ 	.short	(.L_20921 - .L_20920)
.L_20920:
        /*005c*/ 	.word	0x00000000
        /*0060*/ 	.short	0x0003
        /*0062*/ 	.short	0x0010
        /*0064*/ 	.byte	0x00, 0xf5, 0x21, 0x00


	//----- nvinfo : EIATTR_KPARAM_INFO
	.align		4
.L_20921:
        /*0068*/ 	.byte	0x04, 0x17
        /*006a*/ 	.short	(.L_20923 - .L_20922)
.L_20922:
        /*006c*/ 	.word	0x00000000
        /*0070*/ 	.short	0x0002
        /*0072*/ 	.short	0x0008
        /*0074*/ 	.byte	0x00, 0xf0, 0x11, 0x00


	//----- nvinfo : EIATTR_KPARAM_INFO
	.align		4
.L_20923:
        /*0078*/ 	.byte	0x04, 0x17
        /*007a*/ 	.short	(.L_20925 - .L_20924)
.L_20924:
        /*007c*/ 	.word	0x00000000
        /*0080*/ 	.short	0x0001
        /*0082*/ 	.short	0x0004
        /*0084*/ 	.byte	0x00, 0xf0, 0x11, 0x00


	//----- nvinfo : EIATTR_KPARAM_INFO
	.align		4
.L_20925:
        /*0088*/ 	.byte	0x04, 0x17
        /*008a*/ 	.short	(.L_20927 - .L_20926)
.L_20926:
        /*008c*/ 	.word	0x00000000
        /*0090*/ 	.short	0x0000
        /*0092*/ 	.short	0x0000
        /*0094*/ 	.byte	0x00, 0xf0, 0x11, 0x00


	//----- nvinfo : EIATTR_SPARSE_MMA_MASK
	.align		4
.L_20927:
        /*0098*/ 	.byte	0x03, 0x50
        /*009a*/ 	.short	0x0000


	//----- nvinfo : EIATTR_MAXREG_COUNT
	.align		4
        /*009c*/ 	.byte	0x03, 0x1b
        /*009e*/ 	.short	0x00ff


	//----- nvinfo : EIATTR_NUM_BARRIERS
	.align		4
        /*00a0*/ 	.byte	0x02, 0x4c
        /*00a2*/ 	.byte	0x01
	.zero		1


	//----- nvinfo : EIATTR_MERCURY_ISA_VERSION
	.align		4
        /*00a4*/ 	.byte	0x03, 0x5f
        /*00a6*/ 	.short	0x0101


	//----- nvinfo : EIATTR_COOP_GROUP_MASK_REGIDS
	.align		4
        /*00a8*/ 	.byte	0x04, 0x29
        /*00aa*/ 	.short	(.L_20929 - .L_20928)


	//   ....[0]....
.L_20928:
        /*00ac*/ 	.word	0x05000007


	//   ....[1]....
        /*00b0*/ 	.word	0x05000007


	//   ....[2]....
        /*00b4*/ 	.word	0x05000007


	//   ....[3]....
        /*00b8*/ 	.word	0x05000007


	//   ....[4]....
        /*00bc*/ 	.word	0x05000007


	//   ....[5]....
        /*00c0*/ 	.word	0x05000007


	//   ....[6]....
        /*00c4*/ 	.word	0x05000007


	//   ....[7]....
        /*00c8*/ 	.word	0x05000007


	//----- nvinfo : EIATTR_COOP_GROUP_INSTR_OFFSETS
	.align		4
.L_20929:
        /*00cc*/ 	.byte	0x04, 0x28
        /*00ce*/ 	.short	(.L_20931 - .L_20930)


	//   ....[0]....
.L_20930:
        /*00d0*/ 	.word	0x00000b50


	//   ....[1]....
        /*00d4*/ 	.word	0x00000bd0


	//   ....[2]....
        /*00d8*/ 	.word	0x00000c60


	//   ....[3]....
        /*00dc*/ 	.word	0x00000cf0


	//   ....[4]....
        /*00e0*/ 	.word	0x00000d80


	//   ....[5]....
        /*00e4*/ 	.word	0x00000e10


	//   ....[6]....
        /*00e8*/ 	.word	0x00000ea0


	//   ....[7]....
        /*00ec*/ 	.word	0x00000f30


	//----- nvinfo : EIATTR_VRC_CTA_INIT_COUNT
	.align		4
.L_20931:
        /*00f0*/ 	.byte	0x02, 0x4a
	.zero		1
	.zero		1


	//----- nvinfo : EIATTR_EXIT_INSTR_OFFSETS
	.align		4
        /*00f4*/ 	.byte	0x04, 0x1c
        /*00f6*/ 	.short	(.L_20933 - .L_20932)


	//   ....[0]....
.L_20932:
        /*00f8*/ 	.word	0x000006f0


	//   ....[1]....
        /*00fc*/ 	.word	0x00000b00


	//----- nvinfo : EIATTR_MAX_THREADS
	.align		4
.L_20933:
        /*0100*/ 	.byte	0x04, 0x05
        /*0102*/ 	.short	(.L_20935 - .L_20934)
.L_20934:
        /*0104*/ 	.word	0x00000080
        /*0108*/ 	.word	0x00000001
        /*010c*/ 	.word	0x00000001


	//----- nvinfo : EIATTR_CRS_STACK_SIZE
	.align		4
.L_20935:
        /*0110*/ 	.byte	0x04, 0x1e
        /*0112*/ 	.short	(.L_20937 - .L_20936)
.L_20936:
        /*0114*/ 	.word	0x00000000


	//----- nvinfo : EIATTR_CBANK_PARAM_SIZE
	.align		4
.L_20937:
        /*0118*/ 	.byte	0x03, 0x19
        /*011a*/ 	.short	0x0034


	//----- nvinfo : EIATTR_PARAM_CBANK
	.align		4
        /*011c*/ 	.byte	0x04, 0x0a
        /*011e*/ 	.short	(.L_20939 - .L_20938)
	.align		4
.L_20938:
        /*0120*/ 	.word	index@(.nv.constant0._Z9cuda_gemmIiLi128ELi2ELi1ELi64ELi8ELi8ELi64ELi1ELi1EEviiiPT_S1_S1_iii)
        /*0124*/ 	.short	0x0380
        /*0126*/ 	.short	0x0034


	//----- nvinfo : EIATTR_SW_WAR
	.align		4
.L_20939:
        /*0128*/ 	.byte	0x04, 0x36
        /*012a*/ 	.short	(.L_20941 - .L_20940)
.L_20940:
        /*012c*/ 	.word	0x00000008
.L_20941:


//--------------------- .nv.info._Z9cuda_gemmIiLi128ELi2ELi1ELi64ELi8ELi8ELi64ELi1ELi0EEviiiPT_S1_S1_iii --------------------------
	.section	.nv.info._Z9cuda_gemmIiLi128ELi2ELi1ELi64ELi8ELi8ELi64ELi1ELi0EEviiiPT_S1_S1_iii,"",@"SHT_CUDA_INFO"
	.sectionflags	@""
	.align	4


	//----- nvinfo : EIATTR_CUDA_API_VERSION
	.align		4
        /*0000*/ 	.byte	0x04, 0x37
        /*0002*/ 	.short	(.L_20943 - .L_20942)
.L_20942:
        /*0004*/ 	.word	0x00000082


	//----- nvinfo : EIATTR_KPARAM_INFO
	.align		4
.L_20943:
        /*0008*/ 	.byte	0x04, 0x17
        /*000a*/ 	.short	(.L_20945 - .L_20944)
.L_20944:
        /*000c*/ 	.word	0x00000000
        /*0010*/ 	.short	0x0008
        /*0012*/ 	.short	0x0030
        /*0014*/ 	.byte	0x00, 0xf0, 0x11, 0x00


	//----- nvinfo : EIATTR_KPARAM_INFO
	.align		4
.L_20945:
        /*0018*/ 	.byte	0x04, 0x17
        /*001a*/ 	.short	(.L_20947 - .L_20946)
.L_20946:
        /*001c*/ 	.word	0x00000000
        /*0020*/ 	.short	0x0007
        /*0022*/ 	.short	0x002c
        /*0024*/ 	.byte	0x00, 0xf0, 0x11, 0x00


	//----- nvinfo : EIATTR_KPARAM_INFO
	.align		4
.L_20947:
        /*0028*/ 	.byte	0x04, 0x17
        /*002a*/ 	.short	(.L_20949 - .L_20948)
.L_20948:
        /*002c*/ 	.word	0x00000000
        /*0030*/ 	.short	0x0006
        /*0032*/ 	.short	0x0028
        /*0034*/ 	.byte	0x00, 0xf0, 0x11, 0x00


	//----- nvinfo : EIATTR_KPARAM_INFO
	.align		4
.L_20949:
        /*0038*/ 	.byte	0x04, 0x17
        /*003a*/ 	.short	(.L_20951 - .L_20950)
.L_20950:
        /*003c*/ 	.word	0x00000000
        /*0040*/ 	.short	0x0005
        /*0042*/ 	.short	0x0020
        /*0044*/ 	.byte	0x00, 0xf5, 0x21, 0x00


	//----- nvinfo : EIATTR_KPARAM_INFO
	.align		4
.L_20951:
        /*0048*/ 	.byte	0x04, 0x17
        /*004a*/ 	.short	(.L_20953 - .L_20952)
.L_20952:
        /*004c*/ 	.word	0x00000000
        /*0050*/ 	.short	0x0004
        /*0052*/ 	.short	0x0018
        /*0054*/ 	.byte	0x00, 0xf5, 0x21, 0x00


	//----- nvinfo : EIATTR_KPARAM_INFO
	.align		4
.L_20953:
        /*0058*/ 	.byte	0x04, 0x17
        /*005a*/ 	.short	(.L_20955 - .L_20954)
.L_20954:
        /*005c*/ 	.word	0x00000000
        /*0060*/ 	.short	0x0003
        /*0062*/ 	.short	0x0010
        /*0064*/ 	.byte	0x00, 0xf5, 0x21, 0x00


	//----- nvinfo : EIATTR_KPARAM_INFO
	.align		4
.L_20955:
        /*0068*/ 	.byte	0x04, 0x17
        /*006a*/ 	.short	(.L_20957 - .L_20956)
.L_20956:
        /*006c*/ 	.word	0x00000000
        /*0070*/ 	.short	0x0002
        /*0072*/ 	.short	0x0008
        /*0074*/ 	.byte	0x00, 0xf0, 0x11, 0x00


	//----- nvinfo : EIATTR_KPARAM_INFO
	.align		4
.L_20957:
        /*0078*/ 	.byte	0x04, 0x17
        /*007a*/ 	.short	(.L_20959 - .L_20958)
.L_20958:
        /*007c*/ 	.word	0x00000000
        /*0080*/ 	.short	0x0001
        /*0082*/ 	.short	0x0004
        /*0084*/ 	.byte	0x00, 0xf0, 0x11, 0x00


	//----- nvinfo : EIATTR_KPARAM_INFO
	.align		4
.L_20959:
        /*0088*/ 	.byte	0x04, 0x17
        /*008a*/ 	.short	(.L_20961 - .L_20960)
.L_20960:
        /*008c*/ 	.word	0x00000000
        /*0090*/ 	.short	0x0000
        /*0092*/ 	.short	0x0000
        /*0094*/ 	.byte	0x00, 0xf0, 0x11, 0x00


	//----- nvinfo : EIATTR_SPARSE_MMA_MASK
	.align		4
.L_20961:
        /*0098*/ 	.byte	0x03, 0x50
        /*009a*/ 	.short	0x0000


	//----- nvinfo : EIATTR_MAXREG_COUNT
	.align		4
        /*009c*/ 	.byte	0x03, 0x1b
        /*009e*/ 	.short	0x00ff


	//----- nvinfo : EIATTR_NUM_BARRIERS
	.align		4
        /*00a0*/ 	.byte	0x02, 0x4c
        /*00a2*/ 	.byte	0x01
	.zero		1


	//----- nvinfo : EIATTR_MERCURY_ISA_VERSION
	.align		4
        /*00a4*/ 	.byte	0x03, 0x5f
        /*00a6*/ 	.short	0x0101


	//----- nvinfo : EIATTR_COOP_GROUP_MASK_REGIDS
	.align		4
        /*00a8*/ 	.byte	0x04, 0x29
        /*00aa*/ 	.short	(.L_20963 - .L_20962)


	//   ....[0]....
.L_20962:
        /*00ac*/ 	.word	0xffffffff


	//   ....[1]....
        /*00b0*/ 	.word	0xffffffff


	//   ....[2]....
        /*00b4*/ 	.word	0xffffffff


	//   ....[3]....
        /*00b8*/ 	.word	0xffffffff


	//   ....[4]....
        /*00bc*/ 	.word	0xffffffff


	//   ....[5]....
        /*00c0*/ 	.word	0xffffffff


	//   ....[6]....
        /*00c4*/ 	.word	0xffffffff


	//   ....[7]....
        /*00c8*/ 	.word	0xffffffff


	//   ....[8]....
        /*00cc*/ 	.word	0x0500000e


	//   ....[9]....
        /*00d0*/ 	.word	0x0500000e


	//   ....[10]....
        /*00d4*/ 	.word	0x0500000e


	//   ....[11]....
        /*00d8*/ 	.word	0x0500000e


	//   ....[12]....
        /*00dc*/ 	.word	0x0500000e


	//   ....[13]....
        /*00e0*/ 	.word	0x0500000e


	//   ....[14]....
        /*00e4*/ 	.word	0x0500000e


	//   ....[15]....
        /*00e8*/ 	.word	0x0500000e


	//----- nvinfo : EIATTR_COOP_GROUP_INSTR_OFFSETS
	.align		4
.L_20963:
        /*00ec*/ 	.byte	0x04, 0x28
        /*00ee*/ 	.short	(.L_20965 - .L_20964)


	//   ....[0]....
.L_20964:
        /*00f0*/ 	.word	0x00001670


	//   ....[1]....
        /*00f4*/ 	.word	0x000016d0


	//   ....[2]....
        /*00f8*/ 	.word	0x00001730


	//   ....[3]....
        /*00fc*/ 	.word	0x00001790


	//   ....[4]....
        /*0100*/ 	.word	0x000017f0


	//   ....[5]....
        /*0104*/ 	.word	0x00001850


	//   ....[6]....
        /*0108*/ 	.word	0x000018b0


	//   ....[7]....
        /*010c*/ 	.word	0x00001910


	//   ....[8]....
        /*0110*/ 	.word	0x00001ca0


	//   ....[9]....
        /*0114*/ 	.word	0x00001d30


	//   ....[10]....
        /*0118*/ 	.word	0x00001dc0


	//   ....[11]....
        /*011c*/ 	.word	0x00001e50


	//   ....[12]....
        /*0120*/ 	.word	0x00001ee0


	//   ....[13]....
        /*0124*/ 	.word	0x00001f70


	//   ....[14]....
        /*0128*/ 	.word	0x00002000


	//   ....[15]....
        /*012c*/ 	.word	0x00002090


	//----- nvinfo : EIATTR_VRC_CTA_INIT_COUNT
	.align		4
.L_20965:
        /*0130*/ 	.byte	0x02, 0x4a
	.zero		1
	.zero		1


	//----- nvinfo : EIATTR_EXIT_INSTR_OFFSETS
	.align		4
        /*0134*/ 	.byte	0x04, 0x1c
        /*0136*/ 	.short	(.L_20967 - .L_20966)


	//   ....[0]....
.L_20966:
        /*0138*/ 	.word	0x00000600


	//   ....[1]....
        /*013c*/ 	.word	0x00001c40


	//----- nvinfo : EIATTR_MAX_THREADS
	.align		4
.L_20967:
        /*0140*/ 	.byte	0x04, 0x05
        /*0142*/ 	.short	(.L_20969 - .L_20968)
.L_20968:
        /*0144*/ 	.word	0x00000080
        /*0148*/ 	.word	0x00000001
        /*014c*/ 	.word	0x00000001


	//----- nvinfo : EIATTR_CRS_STACK_SIZE
	.align		4
.L_20969:
        /*0150*/ 	.byte	0x04, 0x1e
        /*0152*/ 	.short	(.L_20971 - .L_20970)
.L_20970:
        /*0154*/ 	.word	0x00000000


	//----- nvinfo : EIATTR_CBANK_PARAM_SIZE
	.align		4
.L_20971:
        /*0158*/ 	.byte	0x03, 0x19
        /*015a*/ 	.short	0x0034


	//----- nvinfo : EIATTR_PARAM_CBANK
	.align		4
        /*015c*/ 	.byte	0x04, 0x0a
        /*015e*/ 	.short	(.L_20973 - .L_20972)
	.align		4
.L_20972:
        /*0160*/ 	.word	index@(.nv.constant0._Z9cuda_gemmIiLi128ELi2ELi1ELi64ELi8ELi8ELi64ELi1ELi0EEviiiPT_S1_S1_iii)
        /*0164*/ 	.short	0x0380
        /*0166*/ 	.short	0x0034


	//----- nvinfo : EIATTR_SW_WAR
	.align		4
.L_20973:
        /*0168*/ 	.byte	0x04, 0x36
        /*016a*/ 	.short	(.L_20975 - .L_20974)
.L_20974:
        /*016c*/ 	.word	0x00000008
.L_20975:


//--------------------- .nv.info._Z9cuda_gemmIiLi128ELi2ELi1ELi64ELi8ELi8ELi64ELi0ELi1EEviiiPT_S1_S1_iii --------------------------
	.section	.nv.info._Z9cuda_gemmIiLi128ELi2ELi1ELi64ELi8ELi8ELi64ELi0ELi1EEviiiPT_S1_S1_iii,"",@"SHT_CUDA_INFO"
	.sectionflags	@""
	.align	4


	//----- nvinfo : EIATTR_CUDA_API_VERSION
	.align		4
        /*0000*/ 	.byte	0x04, 0x37
        /*0002*/ 	.short	(.L_20977 - .L_20976)
.L_20976:
        /*0004*/ 	.word	0x00000082


	//----- nvinfo : EIATTR_KPARAM_INFO
	.align		4
.L_20977:
        /*0008*/ 	.byte	0x04, 0x17
        /*000a*/ 	.short	(.L_20979 - .L_20978)
.L_20978:
        /*000c*/ 	.word	0x00000000
        /*0010*/ 	.short	0x0008
        /*0012*/ 	.short	0x0030
        /*0014*/ 	.byte	0x00, 0xf0, 0x11, 0x00


	//----- nvinfo : EIATTR_KPARAM_INFO
	.align		4
.L_20979:
        /*0018*/ 	.byte	0x04, 0x17
        /*001a*/ 	.short	(.L_20981 - .L_20980)
.L_20980:
        /*001c*/ 	.word	0x00000000
        /*0020*/ 	.short	0x0007
        /*0022*/ 	.short	0x002c
        /*0024*/ 	.byte	0x00, 0xf0, 0x11, 0x00


	//----- nvinfo : EIATTR_KPARAM_INFO
	.align		4
.L_20981:
        /*0028*/ 	.byte	0x04, 0x17
        /*002a*/ 	.short	(.L_20983 - .L_20982)
.L_20982:
        /*002c*/ 	.word	0x00000000
        /*0030*/ 	.short	0x0006
        /*0032*/ 	.short	0x0028
        /*0034*/ 	.byte	0x00, 0xf0, 0x11, 0x00


	//----- nvinfo : EIATTR_KPARAM_INFO
	.align		4
.L_20983:
        /*0038*/ 	.byte	0x04, 0x17
        /*003a*/ 	.short	(.L_20985 - .L_20984)
.L_20984:
        /*003c*/ 	.word	0x00000000
        /*0040*/ 	.short	0x0005
        /*0042*/ 	.short	0x0020
        /*0044*/ 	.byte	0x00, 0xf5, 0x21, 0x00


	//----- nvinfo : EIATTR_KPARAM_INFO
	.align		4
.L_20985:
        /*0048*/ 	.byte	0x04, 0x17
        /*004a*/ 	.short	(.L_20987 - .L_20986)
.L_20986:
        /*004c*/ 	.word	0x00000000
        /*0050*/ 	.short	0x0004
        /*0052*/ 	.short	0x0018
        /*0054*/ 	.byte	0x00, 0xf5, 0x21, 0x00


	//----- nvinfo : EIATTR_KPARAM_INFO
	.align		4
.L_20987:
        /*0058*/ 	.byte	0x04, 0x17
        /*005a*/ 	.short	(.L_20989 - .L_20988)
.L_20988:
        /*005c*/ 	.word	0x00000000
        /*0060*/ 	.short	0x0003
        /*0062*/ 	.short	0x0010
        /*0064*/ 	.byte	0x00, 0xf5, 0x21, 0x00


	//----- nvinfo : EIATTR_KPARAM_INFO
	.align		4
.L_20989:
        /*0068*/ 	.byte	0x04, 0x17
        /*006a*/ 	.short	(.L_20991 - .L_20990)
.L_20990:
        /*006c*/ 	.word	0x00000000
        /*0070*/ 	.short	0x0002
        /*0072*/ 	.short	0x0008
        /*0074*/ 	.byte	0x00, 0xf0, 0x11, 0x00


	//----- nvinfo : EIATTR_KPARAM_INFO
	.align		4
.L_20991:
        /*0078*/ 	.byte	0x04, 0x17
        /*007a*/ 	.short	(.L_20993 - .L_20992)
.L_20992:
        /*007c*/ 	.word	0x00000000
        /*0080*/ 	.short	0x0001
        /*0082*/ 	.short	0x0004
        /*0084*/ 	.byte	0x00, 0xf0, 0x11, 0x00


	//----- nvinfo : EIATTR_KPARAM_INFO
	.align		4
.L_20993:
        /*0088*/ 	.byte	0x04, 0x17
        /*008a*/ 	.short	(.L_20995 - .L_20994)
.L_20994:
        /*008c*/ 	.word	0x00000000
        /*0090*/ 	.short	0x0000
        /*0092*/ 	.short	0x0000
        /*0094*/ 	.byte	0x00, 0xf0, 0x11, 0x00


	//----- nvinfo : EIATTR_SPARSE_MMA_MASK
	.align		4
.L_20995:
        /*0098*/ 	.byte	0x03, 0x50
        /*009a*/ 	.short	0x0000


	//----- nvinfo : EIATTR_MAXREG_COUNT
	.align		4
        /*009c*/ 	.byte	0x03, 0x1b
        /*009e*/ 	.short	0x00ff


	//----- nvinfo : EIATTR_NUM_BARRIERS
	.align		4
        /*00a0*/ 	.byte	0x02, 0x4c
        /*00a2*/ 	.byte	0x01
	.zero		1


	//----- nvinfo : EIATTR_MERCURY_ISA_VERSION
	.align		4
        /*00a4*/ 	.byte	0x03, 0x5f
        /*00a6*/ 	.short	0x0101


	//----- nvinfo : EIATTR_COOP_GROUP_MASK_REGIDS
	.align		4
        /*00a8*/ 	.byte	0x04, 0x29
        /*00aa*/ 	.short	(.L_20997 - .L_20996)


	//   ....[0]....
.L_20996:
        /*00ac*/ 	.word	0x05000007


	//   ....[1]....
        /*00b0*/ 	.word	0x05000007


	//   ....[2]....
        /*00b4*/ 	.word	0x05000007


	//   ....[3]....
        /*00b8*/ 	.word	0x05000007


	//   ....[4]....
        /*00bc*/ 	.word	0x05000007


	//   ....[5]....
        /*00c0*/ 	.word	0x05000007


	//   ....[6]....
        /*00c4*/ 	.word	0x05000007


	//   ....[7]....
        /*00c8*/ 	.word	0x05000007


	//----- nvinfo : EIATTR_COOP_GROUP_INSTR_OFFSETS
	.align		4
.L_20997:
        /*00cc*/ 	.byte	0x04, 0x28
        /*00ce*/ 	.short	(.L_20999 - .L_20998)


	//   ....[0]....
.L_20998:
        /*00d0*/ 	.word	0x00000b90


	//   ....[1]....
        /*00d4*/ 	.word	0x00000c10


	//   ....[2]....
        /*00d8*/ 	.word	0x00000ca0


	//   ....[3]....
        /*00dc*/ 	.word	0x00000d30


	//   ....[4]....
        /*00e0*/ 	.word	0x00000dc0


	//   ....[5]....
        /*00e4*/ 	.word	0x00000e50


	//   ....[6]....
        /*00e8*/ 	.word	0x00000ee0


	//   ....[7]....
        /*00ec*/ 	.word	0x00000f70


	//----- nvinfo : EIATTR_VRC_CTA_INIT_COUNT
	.align		4
.L_20999:
        /*00f0*/ 	.byte	0x02, 0x4a
	.zero		1
	.zero		1


	//----- nvinfo : EIATTR_EXIT_INSTR_OFFSETS
	.align		4
        /*00f4*/ 	.byte	0x04, 0x1c
        /*00f6*/ 	.short	(.L_21001 - .L_21000)


	//   ....[0]....
.L_21000:
        /*00f8*/ 	.word	0x000006f0


	//   ....[1]....
        /*00fc*/ 	.word	0x00000b40


	//----- nvinfo : EIATTR_MAX_THREADS
	.align		4
.L_21001:
        /*0100*/ 	.byte	0x04, 0x05
        /*0102*/ 	.short	(.L_21003 - .L_21002)
.L_21002:
        /*0104*/ 	.word	0x00000080
        /*0108*/ 	.word	0x00000001
        /*010c*/ 	.word	0x00000001


	//----- nvinfo : EIATTR_CRS_STACK_SIZE
	.align		4
.L_21003:
        /*0110*/ 	.byte	0x04, 0x1e
        /*0112*/ 	.short	(.L_21005 - .L_21004)
.L_21004:
        /*0114*/ 	.word	0x00000000


	//----- nvinfo : EIATTR_CBANK_PARAM_SIZE
	.align		4
.L_21005:
        /*0118*/ 	.byte	0x03, 0x19
        /*011a*/ 	.short	0x0034


	//----- nvinfo : EIATTR_PARAM_CBANK
	.align		4
        /*011c*/ 	.byte	0x04, 0x0a
        /*011e*/ 	.short	(.L_21007 - .L_21006)
	.align		4
.L_21006:
        /*0120*/ 	.word	index@(.nv.constant0._Z9cuda_gemmIiLi128ELi2ELi1ELi64ELi8ELi8ELi64ELi0ELi1EEviiiPT_S1_S1_iii)
        /*0124*/ 	.short	0x0380
        /*0126*/ 	.short	0x0034


	//----- nvinfo : EIATTR_SW_WAR
	.align		4
.L_21007:
        /*0128*/ 	.byte	0x04, 0x36
        /*012a*/ 	.short	(.L_21009 - .L_21008)
.L_21008:
        /*012c*/ 	.word	0x00000008
.L_21009:


//--------------------- .nv.info._Z9cuda_gemmIiLi128ELi2ELi1ELi64ELi8ELi8ELi64ELi0ELi0EEviiiPT_S1_S1_iii --------------------------
	.section	.nv.info._Z9cuda_gemmIiLi128ELi2ELi1ELi64ELi8ELi8ELi64ELi0ELi0EEviiiPT_S1_S1_iii,"",@"SHT_CUDA_INFO"
	.sectionflags	@""
	.align	4


	//----- nvinfo : EIATTR_CUDA_API_VERSION
	.align		4
        /*0000*/ 	.byte	0x04, 0x37
        /*0002*/ 	.short	(.L_21011 - .L_21010)
.L_21010:
        /*0004*/ 	.word	0x00000082


	//----- nvinfo : EIATTR_KPARAM_INFO
	.align		4
.L_21011:
        /*0008*/ 	.byte	0x04, 0x17
        /*000a*/ 	.short	(.L_21013 - .L_21012)
.L_21012:
        /*000c*/ 	.word	0x00000000
        /*0010*/ 	.short	0x0008
        /*0012*/ 	.short	0x0030
        /*0014*/ 	.byte	0x00, 0xf0, 0x11, 0x00


	//----- nvinfo : EIATTR_KPARAM_INFO
	.align		4
.L_21013:
        /*0018*/ 	.byte	0x04, 0x17
        /*001a*/ 	.short	(.L_21015 - .L_21014)
.L_21014:
        /*001c*/ 	.word	0x00000000
        /*0020*/ 	.short	0x0007
        /*0022*/ 	.short	0x002c
        /*0024*/ 	.byte	0x00, 0xf0, 0x11, 0x00


	//----- nvinfo : EIATTR_KPARAM_INFO
	.align		4
.L_21015:
        /*0028*/ 	.byte	0x04, 0x17
        /*002a*/ 	.short	(.L_21017 - .L_21016)
.L_21016:
        /*002c*/ 	.word	0x00000000
        /*0030*/ 	.short	0x0006
        /*0032*/ 	.short	0x0028
        /*0034*/ 	.byte	0x00, 0xf0, 0x11, 0x00


	//----- nvinfo : EIATTR_KPARAM_INFO
	.align		4
.L_21017:
        /*0038*/ 	.byte	0x04, 0x17
        /*003a*/ 	.short	(.L_21019 - .L_21018)
.L_21018:
        /*003c*/ 	.word	0x00000000
        /*0040*/ 	.short	0x0005
        /*0042*/ 	.short	0x0020
        /*0044*/ 	.byte	0x00, 0xf5, 0x21, 0x00


	//----- nvinfo : EIATTR_KPARAM_INFO
	.align		4
.L_21019:
        /*0048*/ 	.byte	0x04, 0x17
        /*004a*/ 	.short	(.L_21021 - .L_21020)
.L_21020:
        /*004c*/ 	.word	0x00000000
        /*0050*/ 	.short	0x0004
        /*0052*/ 	.short	0x0018
        /*0054*/ 	.byte	0x00, 0xf5, 0x21, 0x00


	//----- nvinfo : EIATTR_KPARAM_INFO
	.align		4
.L_21021:
        /*0058*/ 	.byte	0x04, 0x17
        /*005a*/ 	.short	(.L_21023 - .L_21022)
.L_21022:
        /*005c*/ 	.word	0x00000000
        /*0060*/ 	.short	0x0003
        /*0062*/ 	.short	0x0010
        /*0064*/ 	.byte	0x00, 0xf5, 0x21, 0x00


	//----- nvinfo : EIATTR_KPARAM_INFO
	.align		4
.L_21023:
        /*0068*/ 	.byte	0x04, 0x17
        /*006a*/ 	.short	(.L_21025 - .L_21024)
.L_21024:
        /*006c*/ 	.word	0x00000000
        /*0070*/ 	.short	0x0002
        /*0072*/ 	.short	0x0008
        /*0074*/ 	.byte	0x00, 0xf0, 0x11, 0x00


	//----- nvinfo : EIATTR_KPARAM_INFO
	.align		4
.L_21025:
        /*0078*/ 	.byte	0x04, 0x17
        /*007a*/ 	.short	(.L_21027 - .L_21026)
.L_21026:
        /*007c*/ 	.word	0x00000000
        /*0080*/ 	.short	0x0001
        /*0082*/ 	.short	0x0004
        /*0084*/ 	.byte	0x00, 0xf0, 0x11, 0x00


	//----- nvinfo : EIATTR_KPARAM_INFO
	.align		4
.L_21027:
        /*0088*/ 	.byte	0x04, 0x17
        /*008a*/ 	.short	(.L_21029 - .L_21028)
.L_21028:
        /*008c*/ 	.word	0x00000000
        /*0090*/ 	.short	0x0000
        /*0092*/ 	.short	0x0000
        /*0094*/ 	.byte	0x00, 0xf0, 0x11, 0x00


	//----- nvinfo : EIATTR_SPARSE_MMA_MASK
	.align		4
.L_21029:
        /*0098*/ 	.byte	0x03, 0x50
        /*009a*/ 	.short	0x0000


	//----- nvinfo : EIATTR_MAXREG_COUNT
	.align		4
        /*009c*/ 	.byte	0x03, 0x1b
        /*009e*/ 	.short	0x00ff


	//----- nvinfo : EIATTR_NUM_BARRIERS
	.align		4
        /*00a0*/ 	.byte	0x02, 0x4c
        /*00a2*/ 	.byte	0x01
	.zero		1


	//----- nvinfo : EIATTR_MERCURY_ISA_VERSION
	.align		4
        /*00a4*/ 	.byte	0x03, 0x5f
        /*00a6*/ 	.short	0x0101


	//----- nvinfo : EIATTR_COOP_GROUP_MASK_REGIDS
	.align		4
        /*00a8*/ 	.byte	0x04, 0x29
        /*00aa*/ 	.short	(.L_21031 - .L_21030)


	//   ....[0]....
.L_21030:
        /*00ac*/ 	.word	0xffffffff


	//   ....[1]....
        /*00b0*/ 	.word	0xffffffff


	//   ....[2]....
        /*00b4*/ 	.word	0xffffffff


	//   ....[3]....
        /*00b8*/ 	.word	0xffffffff


	//   ....[4]....
        /*00bc*/ 	.word	0xffffffff


	//   ....[5]....
        /*00c0*/ 	.word	0xffffffff


	//   ....[6]....
        /*00c4*/ 	.word	0xffffffff


	//   ....[7]....
        /*00c8*/ 	.word	0xffffffff


	//   ....[8]....
        /*00cc*/ 	.word	0x0500000e


	//   ....[9]....
        /*00d0*/ 	.word	0x0500000e


	//   ....[10]....
        /*00d4*/ 	.word	0x0500000e


	//   ....[11]....
        /*00d8*/ 	.word	0x0500000e


	//   ....[12]....
        /*00dc*/ 	.word	0x0500000e


	//   ....[13]....
        /*00e0*/ 	.word	0x0500000e


	//   ....[14]....
        /*00e4*/ 	.word	0x0500000e


	//   ....[15]....
        /*00e8*/ 	.word	0x0500000e


	//----- nvinfo : EIATTR_COOP_GROUP_INSTR_OFFSETS
	.align		4
.L_21031:
        /*00ec*/ 	.byte	0x04, 0x28
        /*00ee*/ 	.short	(.L_21033 - .L_21032)


	//   ....[0]....
.L_21032:
        /*00f0*/ 	.word	0x00001690


	//   ....[1]....
        /*00f4*/ 	.word	0x000016f0


	//   ....[2]....
        /*00f8*/ 	.word	0x00001750


	//   ....[3]....
        /*00fc*/ 	.word	0x000017b0


	//   ....[4]....
        /*0100*/ 	.word	0x00001810


	//   ....[5]....
        /*0104*/ 	.word	0x00001870


	//   ....[6]....
        /*0108*/ 	.word	0x000018d0


	//   ....[7]....
        /*010c*/ 	.word	0x00001930


	//   ....[8]....
        /*0110*/ 	.word	0x00001cc0


	//   ....[9]....
        /*0114*/ 	.word	0x00001d50


	//   ....[10]....
        /*0118*/ 	.word	0x00001de0


	//   ....[11]....
        /*011c*/ 	.word	0x00001e70


	//   ....[12]....
        /*0120*/ 	.word	0x00001f00


	//   ....[13]....
        /*0124*/ 	.word	0x00001f90


	//   ....[14]....
        /*0128*/ 	.word	0x00002020


	//   ....[15]....
        /*012c*/ 	.word	0x000020b0


	//----- nvinfo : EIATTR_VRC_CTA_INIT_COUNT
	.align		4
.L_21033:
        /*0130*/ 	.byte	0x02, 0x4a
	.zero		1
	.zero		1


	//----- nvinfo : EIATTR_EXIT_INSTR_OFFSETS
	.align		4
        /*0134*/ 	.byte	0x04, 0x1c
        /*0136*/ 	.short	(.L_21035 - .L_21034)


	//   ....[0]....
.L_21034:
        /*0138*/ 	.word	0x00000600


	//   ....[1]....
        /*013c*/ 	.word	0x00001c60


	//----- nvinfo : EIATTR_MAX_THREADS
	.align		4
.L_21035:
        /*0140*/ 	.byte	0x04, 0x05
        /*0142*/ 	.short	(.L_21037 - .L_21036)
.L_21036:
        /*0144*/ 	.word	0x00000080
        /*0148*/ 	.word	0x00000001
        /*014c*/ 	.word	0x00000001


	//----- nvinfo : EIATTR_CRS_STACK_SIZE
	.align		4
.L_21037:
        /*0150*/ 	.byte	0x04, 0x1e
        /*0152*/ 	.short	(.L_21039 - .L_21038)
.L_21038:
        /*0154*/ 	.word	0x00000000


	//----- nvinfo : EIATTR_CBANK_PARAM_SIZE
	.align		4
.L_21039:
        /*0158*/ 	.byte	0x03, 0x19
        /*015a*/ 	.short	0x0034


	//----- nvinfo : EIATTR_PARAM_CBANK
	.align		4
        /*015c*/ 	.byte	0x04, 0x0a
        /*015e*/ 	.short	(.L_21041 - .L_21040)
	.align		4
.L_21040:
        /*0160*/ 	.word	index@(.nv.constant0._Z9cuda_gemmIiLi128ELi2ELi1ELi64ELi8ELi8ELi64ELi0ELi0EEviiiPT_S1_S1_iii)
        /*0164*/ 	.short	0x0380
        /*0166*/ 	.short	0x0034


	//----- nvinfo : EIATTR_SW_WAR
	.align		4
.L_21041:
        /*0168*/ 	.byte	0x04, 0x36
        /*016a*/ 	.short	(.L_21043 - .L_21042)
.L_21042:
        /*016c*/ 	.word	0x00000008
.L_21043:


//--------------------- .nv.info._Z9cuda_gemmIiLi128ELi2ELi1ELi64ELi4ELi4ELi64ELi1ELi1EEviiiPT_S1_S1_iii --------------------------
	.section	.nv.info._Z9cuda_gemmIiLi128ELi2ELi1ELi64ELi4ELi4ELi64ELi1ELi1EEviiiPT_S1_S1_iii,"",@"SHT_CUDA_INFO"
	.sectionflags	@""
	.align	4


	//----- nvinfo : EIATTR_CUDA_API_VERSION
	.align		4
        /*0000*/ 	.byte	0x04, 0x37
        /*0002*/ 	.short	(.L_21045 - .L_21044)
.L_21044:
        /*0004*/ 	.word	0x00000082


	//----- nvinfo : EIATTR_KPARAM_INFO
	.align		4
.L_21045:
        /*0008*/ 	.byte	0x04, 0x17
        /*000a*/ 	.short	(.L_21047 - .L_21046)
.L_21046:
        /*000c*/ 	.word	0x00000000
        /*0010*/ 	.short	0x0008
        /*0012*/ 	.short	0x0030
        /*0014*/ 	.byte	0x00, 0xf0, 0x11, 0x00


	//----- nvinfo : EIATTR_KPARAM_INFO
	.align		4
.L_21047:
        /*0018*/ 	.byte	0x04, 0x17
        /*001a*/ 	.short	(.L_21049 - .L_21048)
.L_21048:
        /*001c*/ 	.word	0x00000000
        /*0020*/ 	.short	0x0007
        /*0022*/ 	.short	0x002c
        /*0024*/ 	.byte	0x00, 0xf0, 0x11, 0x00


	//----- nvinfo : EIATTR_KPARAM_INFO
	.align		4
.L_21049:
        /*0028*/ 	.byte	0x04, 0x17
        /*002a*/ 	.short	(.L_21051 - .L_21050)
.L_21050:
        /*002c*/ 	.word	0x00000000
        /*0030*/ 	.short	0x0006
        /*0032*/ 	.short	0x0028
        /*0034*/ 	.byte	0x00, 0xf0, 0x11, 0x00


	//----- nvinfo : EIATTR_KPARAM_INFO
	.align		4
.L_21051:
        /*0038*/ 	.byte	0x04, 0x17
        /*003a*/ 	.short	(.L_21053 - .L_21052)
.L_21052:
        /*003c*/ 	.word	0x00000000
        /*0040*/ 	.short	0x0005
        /*0042*/ 	.short	0x0020
        /*0044*/ 	.byte	0x00, 0xf5, 0x21, 0x00


	//----- nvinfo : EIATTR_KPARAM_INFO
	.align		4
.L_21053:
        /*0048*/ 	.byte	0x04, 0x17
        /*004a*/ 	.short	(.L_21055 - .L_21054)
.L_21054:
        /*004c*/ 	.word	0x00000000
        /*0050*/ 	.short	0x0004
        /*0052*/ 	.short	0x0018
        /*0054*/ 	.byte	0x00, 0xf5, 0x21, 0x00


	//----- nvinfo : EIATTR_KPARAM_INFO
	.align		4
.L_21055:
        /*0058*/ 	.byte	0x04, 0x17
        /*005a*/ 	.short	(.L_21057 - .L_21056)
.L_21056:
        /*005c*/ 	.word	0x00000000
        /*0060*/ 	.short	0x0003
        /*0062*/ 	.short	0x0010
        /*0064*/ 	.byte	0x00, 0xf5, 0x21, 0x00


	//----- nvinfo : EIATTR_KPARAM_INFO
	.align		4
.L_21057:
        /*0068*/ 	.byte	0x04, 0x17
        /*006a*/ 	.short	(.L_21059 - .L_21058)
.L_21058:
        /*006c*/ 	.word	0x00000000
        /*0070*/ 	.short	0x0002
        /*0072*/ 	.short	0x0008
        /*0074*/ 	.byte	0x00, 0xf0, 0x11, 0x00


	//----- nvinfo : EIATTR_KPARAM_INFO
	.align		4
.L_21059:
        /*0078*/ 	.byte	0x04, 0x17
        /*007a*/ 	.short	(.L_21061 - .L_21060)
.L_21060:
        /*007c*/ 	.word	0x00000000
        /*0080*/ 	.short	0x0001
        /*0082*/ 	.short	0x0004
        /*0084*/ 	.byte	0x00, 0xf0, 0x11, 0x00


	//----- nvinfo : EIATTR_KPARAM_INFO
	.align		4
.L_21061:
        /*0088*/ 	.byte	0x04, 0x17
        /*008a*/ 	.short	(.L_21063 - .L_21062)
.L_21062:
        /*008c*/ 	.word	0x00000000
        /*0090*/ 	.short	0x0000
        /*0092*/ 	.short	0x0000
        /*0094*/ 	.byte	0x00, 0xf0, 0x11, 0x00


	//----- nvinfo : EIATTR_SPARSE_MMA_MASK
	.align		4
.L_21063:
        /*0098*/ 	.byte	0x03, 0x50
        /*009a*/ 	.short	0x0000


	//----- nvinfo : EIATTR_MAXREG_COUNT
	.align		4
        /*009c*/ 	.byte	0x03, 0x1b
        /*009e*/ 	.short	0x00ff


	//----- nvinfo : EIATTR_NUM_BARRIERS
	.align		4
        /*00a0*/ 	.byte	0x02, 0x4c
        /*00a2*/ 	.byte	0x01
	.zero		1


	//----- nvinfo : EIATTR_MERCURY_ISA_VERSION
	.align		4
        /*00a4*/ 	.byte	0x03, 0x5f
        /*00a6*/ 	.short	0x0101


	//----- nvinfo : EIATTR_COOP_GROUP_MASK_REGIDS
	.align		4
        /*00a8*/ 	.byte	0x04, 0x29
        /*00aa*/ 	.short	(.L_21065 - .L_21064)


	//   ....[0]....
.L_21064:
        /*00ac*/ 	.word	0x05000005


	//   ....[1]....
        /*00b0*/ 	.word	0x05000005


	//   ....[2]....
        /*00b4*/ 	.word	0x05000005


	//   ....[3]....
        /*00b8*/ 	.word	0x05000005


	//----- nvinfo : EIATTR_COOP_GROUP_INSTR_OFFSETS
	.align		4
.L_21065:
        /*00bc*/ 	.byte	0x04, 0x28
        /*00be*/ 	.short	(.L_21067 - .L_21066)


	//   ....[0]....
.L_21066:
        /*00c0*/ 	.word	0x00000520


	//   ....[1]....
        /*00c4*/ 	.word	0x000005a0


	//   ....[2]....
        /*00c8*/ 	.word	0x00000630


	//   ....[3]....
        /*00cc*/ 	.word	0x000006c0


	//----- nvinfo : EIATTR_VRC_CTA_INIT_COUNT
	.align		4
.L_21067:
        /*00d0*/ 	.byte	0x02, 0x4a
	.zero		1
	.zero		1


	//----- nvinfo : EIATTR_EXIT_INSTR_OFFSETS
	.align		4
        /*00d4*/ 	.byte	0x04, 0x1c
        /*00d6*/ 	.short	(.L_21069 - .L_21068)


	//   ....[0]....
.L_21068:
        /*00d8*/ 	.word	0x000001c0


	//   ....[1]....
        /*00dc*/ 	.word	0x000004d0


	//----- nvinfo : EIATTR_MAX_THREADS
	.align		4
.L_21069:
        /*00e0*/ 	.byte	0x04, 0x05
        /*00e2*/ 	.short	(.L_21071 - .L_21070)
.L_21070:
        /*00e4*/ 	.word	0x00000080
        /*00e8*/ 	.word	0x00000001
        /*00ec*/ 	.word	0x00000001


	//----- nvinfo : EIATTR_CRS_STACK_SIZE
	.align		4
.L_21071:
        /*00f0*/ 	.byte	0x04, 0x1e
        /*00f2*/ 	.short	(.L_21073 - .L_21072)
.L_21072:
        /*00f4*/ 	.word	0x00000000


	//----- nvinfo : EIATTR_CBANK_PARAM_SIZE
	.align		4
.L_21073:
        /*00f8*/ 	.byte	0x03, 0x19
        /*00fa*/ 	.short	0x0034


	//----- nvinfo : EIATTR_PARAM_CBANK
	.align		4
        /*00fc*/ 	.byte	0x04, 0x0a
        /*00fe*/ 	.short	(.L_21075 - .L_21074)
	.align		4
.L_21074:
        /*0100*/ 	.word	index@(.nv.constant0._Z9cuda_gemmIiLi128ELi2ELi1ELi64ELi4ELi4ELi64ELi1ELi1EEviiiPT_S1_S1_iii)
        /*0104*/ 	.short	0x0380
        /*0106*/ 	.short	0x0034


	//----- nvinfo : EIATTR_SW_WAR
	.align		4
.L_21075:
        /*0108*/ 	.byte	0x04, 0x36
        /*010a*/ 	.short	(.L_21077 - .L_21076)
.L_21076:
        /*010c*/ 	.word	0x00000008
.L_21077:


//--------------------- .nv.info._Z9cuda_gemmIiLi128ELi2ELi1ELi64ELi4ELi4ELi64ELi1ELi0EEviiiPT_S1_S1_iii --------------------------
	.section	.nv.info._Z9cuda_gemmIiLi128ELi2ELi1ELi64ELi4ELi4ELi64ELi1ELi0EEviiiPT_S1_S1_iii,"",@"SHT_CUDA_INFO"
	.sectionflags	@""
	.align	4


	//----- nvinfo : EIATTR_CUDA_API_VERSION
	.align		4
        /*0000*/ 	.byte	0x04, 0x37
        /*0002*/ 	.short	(.L_21079 - .L_21078)
.L_21078:
        /*0004*/ 	.word	0x00000082


	//----- nvinfo : EIATTR_KPARAM_INFO
	.align		4
.L_21079:
        /*0008*/ 	.byte	0x04, 0x17
        /*000a*/ 	.short	(.L_21081 - .L_21080)
.L_21080:
        /*000c*/ 	.word	0x00000000
        /*0010*/ 	.short	0x0008
        /*0012*/ 	.short	0x0030
        /*0014*/ 	.byte	0x00, 0xf0, 0x11, 0x00


	//----- nvinfo : EIATTR_KPARAM_INFO
	.align		4
.L_21081:
        /*0018*/ 	.byte	0x04, 0x17
        /*001a*/ 	.short	(.L_21083 - .L_21082)
.L_21082:
        /*001c*/ 	.word	0x00000000
        /*0020*/ 	.short	0x0007
        /*0022*/ 	.short	0x002c
        /*0024*/ 	.byte	0x00, 0xf0, 0x11, 0x00


	//----- nvinfo : EIATTR_KPARAM_INFO
	.align		4
.L_21083:
        /*0028*/ 	.byte	0x04, 0x17
        /*002a*/ 	.short	(.L_21085 - .L_21084)
.L_21084:
        /*002c*/ 	.word	0x00000000
        /*0030*/ 	.short	0x0006
        /*0032*/ 	.short	0x0028
        /*0034*/ 	.byte	0x00, 0xf0, 0x11, 0x00


	//----- nvinfo : EIATTR_KPARAM_INFO
	.align		4
.L_21085:
        /*0038*/ 	.byte	0x04, 0x17
        /*003a*/ 	.short	(.L_21087 - .L_21086)
.L_21086:
        /*003c*/ 	.word	0x00000000
        /*0040*/ 	.short	0x0005
        /*0042*/ 	.short	0x0020
        /*0044*/ 	.byte	0x00, 0xf5, 0x21, 0x00


	//----- nvinfo : EIATTR_KPARAM_INFO
	.align		4
.L_21087:
        /*0048*/ 	.byte	0x04, 0x17
        /*004a*/ 	.short	(.L_21089 - .L_21088)
.L_21088:
        /*004c*/ 	.word	0x00000000
        /*0050*/ 	.short	0x0004
        /*0052*/ 	.short	0x0018
        /*0054*/ 	.byte	0x00, 0xf5, 0x21, 0x00


	//----- nvinfo : EIATTR_KPARAM_INFO
	.align		4
.L_21089:
        /*0058*/ 	.byte	0x04, 0x17
        /*005a*/ 	.short	(.L_21091 - .L_21090)
.L_21090:
        /*005c*/ 	.word	0x00000000
        /*0060*/ 	.short	0x0003
        /*0062*/ 	.short	0x0010
        /*0064*/ 	.byte	0x00, 0xf5, 0x21, 0x00


	//----- nvinfo : EIATTR_KPARAM_INFO
	.align		4
.L_21091:
        /*0068*/ 	.byte	0x04, 0x17
        /*006a*/ 	.short	(.L_21093 - .L_21092)
.L_21092:
        /*006c*/ 	.word	0x00000000
        /*0070*/ 	.short	0x0002
        /*0072*/ 	.short	0x0008
        /*0074*/ 	.byte	0x00, 0xf0, 0x11, 0x00


	//----- nvinfo : EIATTR_KPARAM_INFO
	.align		4
.L_21093:
        /*0078*/ 	.byte	0x04, 0x17
        /*007a*/ 	.short	(.L_21095 - .L_21094)
.L_21094:
        /*007c*/ 	.word	0x00000000
        /*0080*/ 	.short	0x0001
        /*0082*/ 	.short	0x0004
        /*0084*/ 	.byte	0x00, 0xf0, 0x11, 0x00


	//----- nvinfo : EIATTR_KPARAM_INFO
	.align		4
.L_21095:
        /*0088*/ 	.byte	0x04, 0x17
        /*008a*/ 	.short	(.L_21097 - .L_21096)
.L_21096:
        /*008c*/ 	.word	0x00000000
        /*0090*/ 	.short	0x0000
        /*0092*/ 	.short	0x0000
        /*0094*/ 	.byte	0x00, 0xf0, 0x11, 0x00


	//----- nvinfo : EIATTR_SPARSE_MMA_MASK
	.align		4
.L_21097:
        /*0098*/ 	.byte	0x03, 0x50
        /*009a*/ 	.short	0x0000


	//----- nvinfo : EIATTR_MAXREG_COUNT
	.align		4
        /*009c*/ 	.byte	0x03, 0x1b
        /*009e*/ 	.short	0x00ff


	//----- nvinfo : EIATTR_NUM_BARRIERS
	.align		4
        /*00a0*/ 	.byte	0x02, 0x4c
        /*00a2*/ 	.byte	0x01
	.zero		1


	//----- nvinfo : EIATTR_MERCURY_ISA_VERSION
	.align		4
        /*00a4*/ 	.byte	0x03, 0x5f
        /*00a6*/ 	.short	0x0101


	//----- nvinfo : EIATTR_COOP_GROUP_MASK_REGIDS
	.align		4
        /*00a8*/ 	.byte	0x04, 0x29
        /*00aa*/ 	.short	(.L_21099 - .L_21098)


	//   ....[0]....
.L_21098:
        /*00ac*/ 	.word	0xffffffff


	//   ....[1]....
        /*00b0*/ 	.word	0xffffffff


	//   ....[2]....
        /*00b4*/ 	.word	0xffffffff


	//   ....[3]....
        /*00b8*/ 	.word	0xffffffff


	//   ....[4]....
        /*00bc*/ 	.word	0x0500000b


	//   ....[5]....
        /*00c0*/ 	.word	0x0500000b


	//   ....[6]....
        /*00c4*/ 	.word	0x0500000b


	//   ....[7]....
        /*00c8*/ 	.word	0x0500000b


	//----- nvinfo : EIATTR_COOP_GROUP_INSTR_OFFSETS
	.align		4
.L_21099:
        /*00cc*/ 	.byte	0x04, 0x28
        /*00ce*/ 	.short	(.L_21101 - .L_21100)


	//   ....[0]....
.L_21100:
        /*00d0*/ 	.word	0x00001350


	//   ....[1]....
        /*00d4*/ 	.word	0x000013a0


	//   ....[2]....
        /*00d8*/ 	.word	0x00001400


	//   ....[3]....
        /*00dc*/ 	.word	0x00001460


	//   ....[4]....
        /*00e0*/ 	.word	0x00001700


	//   ....[5]....
        /*00e4*/ 	.word	0x00001790


	//   ....[6]....
        /*00e8*/ 	.word	0x00001820


	//   ....[7]....
        /*00ec*/ 	.word	0x000018b0


	//----- nvinfo : EIATTR_VRC_CTA_INIT_COUNT
	.align		4
.L_21101:
        /*00f0*/ 	.byte	0x02, 0x4a
	.zero		1
	.zero		1


	//----- nvinfo : EIATTR_EXIT_INSTR_OFFSETS
	.align		4
        /*00f4*/ 	.byte	0x04, 0x1c
        /*00f6*/ 	.short	(.L_21103 - .L_21102)


	//   ....[0]....
.L_21102:
        /*00f8*/ 	.word	0x000005f0


	//   ....[1]....
        /*00fc*/ 	.word	0x000016a0


	//----- nvinfo : EIATTR_MAX_THREADS
	.align		4
.L_21103:
        /*0100*/ 	.byte	0x04, 0x05
        /*0102*/ 	.short	(.L_21105 - .L_21104)
.L_21104:
        /*0104*/ 	.word	0x00000080
        /*0108*/ 	.word	0x00000001
        /*010c*/ 	.word	0x00000001


	//----- nvinfo : EIATTR_CRS_STACK_SIZE
	.align		4
.L_21105:
        /*0110*/ 	.byte	0x04, 0x1e
        /*0112*/ 	.short	(.L_21107 - .L_21106)
.L_21106:
        /*0114*/ 	.word	0x00000000


	//----- nvinfo : EIATTR_CBANK_PARAM_SIZE
	.align		4
.L_21107:
        /*0118*/ 	.byte	0x03, 0x19
        /*011a*/ 	.short	0x0034


	//----- nvinfo : EIATTR_PARAM_CBANK
	.align		4
        /*011c*/ 	.byte	0x04, 0x0a
        /*011e*/ 	.short	(.L_21109 - .L_21108)
	.align		4
.L_21108:
        /*0120*/ 	.word	index@(.nv.constant0._Z9cuda_gemmIiLi128ELi2ELi1ELi64ELi4ELi4ELi64ELi1ELi0EEviiiPT_S1_S1_iii)
        /*0124*/ 	.short	0x0380
        /*0126*/ 	.short	0x0034


	//----- nvinfo : EIATTR_SW_WAR
	.align		4
.L_21109:
        /*0128*/ 	.byte	0x04, 0x36
        /*012a*/ 	.short	(.L_21111 - .L_21110)
.L_21110:
        /*012c*/ 	.word	0x00000008
.L_21111:


//--------------------- .nv.info._Z9cuda_gemmIiLi128ELi2ELi1ELi64ELi4ELi4ELi64ELi0ELi1EEviiiPT_S1_S1_iii --------------------------
	.section	.nv.info._Z9cuda_gemmIiLi128ELi2ELi1ELi64ELi4ELi4ELi64ELi0ELi1EEviiiPT_S1_S1_iii,"",@"SHT_CUDA_INFO"
	.sectionflags	@""
	.align	4


	//----- nvinfo : EIATTR_CUDA_API_VERSION
	.align		4
        /*0000*/ 	.byte	0x04, 0x37
        /*0002*/ 	.short	(.L_21113 - .L_21112)
.L_21112:
        /*0004*/ 	.word	0x00000082


	//----- nvinfo : EIATTR_KPARAM_INFO
	.align		4
.L_21113:
        /*0008*/ 	.byte	0x04, 0x17
        /*000a*/ 	.short	(.L_21115 - .L_21114)
.L_21114:
        /*000c*/ 	.word	0x00000000
        /*0010*/ 	.short	0x0008
        /*0012*/ 	.short	0x0030
        /*0014*/ 	.byte	0x00, 0xf0, 0x11, 0x00


	//----- nvinfo : EIATTR_KPARAM_INFO
	.align		4
.L_21115:
        /*0018*/ 	.byte	0x04, 0x17
        /*001a*/ 	.short	(.L_21117 - .L_21116)
.L_21116:
        /*001c*/ 	.word	0x00000000
        /*0020*/ 	.short	0x0007
        /*0022*/ 	.short	0x002c
        /*0024*/ 	.byte	0x00, 0xf0, 0x11, 0x00


	//----- nvinfo : EIATTR_KPARAM_INFO
	.align		4
.L_21117:
        /*0028*/ 	.byte	0x04, 0x17
        /*002a*/ 	.short	(.L_21119 - .L_21118)
.L_21118:
        /*002c*/ 	.word	0x00000000
        /*0030*/ 	.short	0x0006
        /*0032*/ 	.short	0x0028
        /*0034*/ 	.byte	0x00, 0xf0, 0x11, 0x00


	//----- nvinfo : EIATTR_KPARAM_INFO
	.align		4
.L_21119:
        /*0038*/ 	.byte	0x04, 0x17
        /*003a*/ 	.short	(.L_21121 - .L_21120)
.L_21120:
        /*003c*/ 	.word	0x00000000
        /*0040*/ 	.short	0x0005
        /*0042*/ 	.short	0x0020
        /*0044*/ 	.byte	0x00, 0xf5, 0x21, 0x00


	//----- nvinfo : EIATTR_KPARAM_INFO
	.align		4
.L_21121:
        /*0048*/ 	.byte	0x04, 0x17
        /*004a*/ 	.short	(.L_21123 - .L_21122)
.L_21122:
        /*004c*/ 	.word	0x00000000
        /*0050*/ 	.short	0x0004
        /*0052*/ 	.short	0x0018
        /*0054*/ 	.byte	0x00, 0xf5, 0x21, 0x00


	//----- nvinfo : EIATTR_KPARAM_INFO
	.align		4
.L_21123:
        /*0058*/ 	.byte	0x04, 0x17
        /*005a*/ 	.short	(.L_21125 - .L_21124)
.L_21124:
        /*005c*/ 	.word	0x00000000
        /*0060*/ 	.short	0x0003
        /*0062*/ 	.short	0x0010
        /*0064*/ 	.byte	0x00, 0xf5, 0x21, 0x00


	//----- nvinfo : EIATTR_KPARAM_INFO
	.align		4
.L_21125:
        /*0068*/ 	.byte	0x04, 0x17
        /*006a*/ 	.short	(.L_21127 - .L_21126)
.L_21126:
        /*006c*/ 	.word	0x00000000
        /*0070*/ 	.short	0x0002
        /*0072*/ 	.short	0x0008
        /*0074*/ 	.byte	0x00, 0xf0, 0x11, 0x00


	//----- nvinfo : EIATTR_KPARAM_INFO
	.align		4
.L_21127:
        /*0078*/ 	.byte	0x04, 0x17
        /*007a*/ 	.short	(.L_21129 - .L_21128)
.L_21128:
        /*007c*/ 	.word	0x00000000
        /*0080*/ 	.short	0x0001
        /*0082*/ 	.short	0x0004
        /*0084*/ 	.byte	0x00, 0xf0, 0x11, 0x00


	//----- nvinfo : EIATTR_KPARAM_INFO
	.align		4
.L_21129:
        /*0088*/ 	.byte	0x04, 0x17
        /*008a*/ 	.short	(.L_21131 - .L_21130)
.L_21130:
        /*008c*/ 	.word	0x00000000
        /*0090*/ 	.short	0x0000
        /*0092*/ 	.short	0x0000
        /*0094*/ 	.byte	0x00, 0xf0, 0x11, 0x00


	//----- nvinfo : EIATTR_SPARSE_MMA_MASK
	.align		4
.L_21131:
        /*0098*/ 	.byte	0x03, 0x50
        /*009a*/ 	.short	0x0000


	//----- nvinfo : EIATTR_MAXREG_COUNT
	.align		4
        /*009c*/ 	.byte	0x03, 0x1b
        /*009e*/ 	.short	0x00ff


	//----- nvinfo : EIATTR_NUM_BARRIERS
	.align		4
        /*00a0*/ 	.byte	0x02, 0x4c
        /*00a2*/ 	.byte	0x01
	.zero		1


	//----- nvinfo : EIATTR_MERCURY_ISA_VERSION
	.align		4
        /*00a4*/ 	.byte	0x03, 0x5f
        /*00a6*/ 	.short	0x0101


	//----- nvinfo : EIATTR_COOP_GROUP_MASK_REGIDS
	.align		4
        /*00a8*/ 	.byte	0x04, 0x29
        /*00aa*/ 	.short	(.L_21133 - .L_21132)


	//   ....[0]....
.L_21132:
        /*00ac*/ 	.word	0x05000005


	//   ....[1]....
        /*00b0*/ 	.word	0x05000005


	//   ....[2]....
        /*00b4*/ 	.word	0x05000005


	//   ....[3]....
        /*00b8*/ 	.word	0x05000005


	//----- nvinfo : EIATTR_COOP_GROUP_INSTR_OFFSETS
	.align		4
.L_21133:
        /*00bc*/ 	.byte	0x04, 0x28
        /*00be*/ 	.short	(.L_21135 - .L_21134)


	//   ....[0]....
.L_21134:
        /*00c0*/ 	.word	0x00000560


	//   ....[1]....
        /*00c4*/ 	.word	0x000005e0


	//   ....[2]....
        /*00c8*/ 	.word	0x00000670


	//   ....[3]....
        /*00cc*/ 	.word	0x00000700


	//----- nvinfo : EIATTR_VRC_CTA_INIT_COUNT
	.align		4
.L_21135:
        /*00d0*/ 	.byte	0x02, 0x4a
	.zero		1
	.zero		1


	//----- nvinfo : EIATTR_EXIT_INSTR_OFFSETS
	.align		4
        /*00d4*/ 	.byte	0x04, 0x1c
        /*00d6*/ 	.short	(.L_21137 - .L_21136)


	//   ....[0]....
.L_21136:
        /*00d8*/ 	.word	0x000001c0


	//   ....[1]....
        /*00dc*/ 	.word	0x00000510


	//----- nvinfo : EIATTR_MAX_THREADS
	.align		4
.L_21137:
        /*00e0*/ 	.byte	0x04, 0x05
        /*00e2*/ 	.short	(.L_21139 - .L_21138)
.L_21138:
        /*00e4*/ 	.word	0x00000080
        /*00e8*/ 	.word	0x00000001
        /*00ec*/ 	.word	0x00000001


	//----- nvinfo : EIATTR_CRS_STACK_SIZE
	.align		4
.L_21139:
        /*00f0*/ 	.byte	0x04, 0x1e
        /*00f2*/ 	.short	(.L_21141 - .L_21140)
.L_21140:
        /*00f4*/ 	.word	0x00000000


	//----- nvinfo : EIATTR_CBANK_PARAM_SIZE
	.align		4
.L_21141:
        /*00f8*/ 	.byte	0x03, 0x19
        /*00fa*/ 	.short	0x0034


	//----- nvinfo : EIATTR_PARAM_CBANK
	.align		4
        /*00fc*/ 	.byte	0x04, 0x0a
        /*00fe*/ 	.short	(.L_21143 - .L_21142)
	.align		4
.L_21142:
        /*0100*/ 	.word	index@(.nv.constant0._Z9cuda_gemmIiLi128ELi2ELi1ELi64ELi4ELi4ELi64ELi0ELi1EEviiiPT_S1_S1_iii)
        /*0104*/ 	.short	0x0380
        /*0106*/ 	.short	0x0034


	//----- nvinfo : EIATTR_SW_WAR
	.align		4
.L_21143:
        /*0108*/ 	.byte	0x04, 0x36
        /*010a*/ 	.short	(.L_21145 - .L_21144)
.L_21144:
        /*010c*/ 	.word	0x00000008
.L_21145:


//--------------------- .nv.info._Z9cuda_gemmIiLi128ELi2ELi1ELi64ELi4ELi4ELi64ELi0ELi0EEviiiPT_S1_S1_iii --------------------------
	.section	.nv.info._Z9cuda_gemmIiLi128ELi2ELi1ELi64ELi4ELi4ELi64ELi0ELi0EEviiiPT_S1_S1_iii,"",@"SHT_CUDA_INFO"
	.sectionflags	@""
	.align	4


	//----- nvinfo : EIATTR_CUDA_API_VERSION
	.align		4
        /*0000*/ 	.byte	0x04, 0x37
        /*0002*/ 	.short	(.L_21147 - .L_21146)
.L_21146:
        /*0004*/ 	.word	0x00000082


	//----- nvinfo : EIATTR_KPARAM_INFO
	.align		4
.L_21147:
        /*0008*/ 	.byte	0x04, 0x17
        /*000a*/ 	.short	(.L_21149 - .L_21148)
.L_21148:
        /*000c*/ 	.word	0x00000000
        /*0010*/ 	.short	0x0008
        /*0012*/ 	.short	0x0030
        /*0014*/ 	.byte	0x00, 0xf0, 0x11, 0x00


	//----- nvinfo : EIATTR_KPARAM_INFO
	.align		4
.L_21149:
        /*0018*/ 	.byte	0x04, 0x17
        /*001a*/ 	.short	(.L_21151 - .L_21150)
.L_21150:
        /*001c*/ 	.word	0x00000000
        /*0020*/ 	.short	0x0007
        /*0022*/ 	.short	0x002c
        /*0024*/ 	.byte	0x00, 0xf0, 0x11, 0x00


	//----- nvinfo : EIATTR_KPARAM_INFO
	.align		4
.L_21151:
        /*0028*/ 	.byte	0x04, 0x17
        /*002a*/ 	.short	(.L_21153 - .L_21152)
.L_21152:
        /*002c*/ 	.word	0x00000000
        /*0030*/ 	.short	0x0006
        /*0032*/ 	.short	0x0028
        /*0034*/ 	.byte	0x00, 0xf0, 0x11, 0x00


	//----- nvinfo : EIATTR_KPARAM_INFO
	.align		4
.L_21153:
        /*0038*/ 	.byte	0x04, 0x17
        /*003a*/ 	.short	(.L_21155 - .L_21154)
.L_21154:
        /*003c*/ 	.word	0x00000000
        /*0040*/ 	.short	0x0005
        /*0042*/ 	.short	0x0020
        /*0044*/ 	.byte	0x00, 0xf5, 0x21, 0x00


	//----- nvinfo : EIATTR_KPARAM_INFO
	.align		4
.L_21155:
        /*0048*/ 	.byte	0x04, 0x17
        /*004a*/ 	.short	(.L_21157 - .L_21156)
.L_21156:
        /*004c*/ 	.word	0x00000000
        /*0050*/ 	.short	0x0004
        /*0052*/ 	.short	0x0018
        /*0054*/ 	.byte	0x00, 0xf5, 0x21, 0x00


	//----- nvinfo : EIATTR_KPARAM_INFO
	.align		4
.L_21157:
        /*0058*/ 	.byte	0x04, 0x17
        /*005a*/ 	.short	(.L_21159 - .L_21158)
.L_21158:
        /*005c*/ 	.word	0x00000000
        /*0060*/ 	.short	0x0003
        /*0062*/ 	.short	0x0010
        /*0064*/ 	.byte	0x00, 0xf5, 0x21, 0x00


	//----- nvinfo : EIATTR_KPARAM_INFO
	.align		4
.L_21159:
        /*0068*/ 	.byte	0x04, 0x17
        /*006a*/ 	.short	(.L_21161 - .L_21160)
.L_21160:
        /*006c*/ 	.word	0x00000000
        /*0070*/ 	.short	0x0002
        /*0072*/ 	.short	0x0008
        /*0074*/ 	.byte	0x00, 0xf0, 0x11, 0x00


	//----- nvinfo : EIATTR_KPARAM_INFO
	.align		4
.L_21161:
        /*0078*/ 	.byte	0x04, 0x17
        /*007a*/ 	.short	(.L_21163 - .L_21162)
.L_21162:
        /*007c*/ 	.word	0x00000000
        /*0080*/ 	.short	0x0001
        /*0082*/ 	.short	0x0004
        /*0084*/ 	.byte	0x00, 0xf0, 0x11, 0x00


	//----- nvinfo : EIATTR_KPARAM_INFO
	.align		4
.L_21163:
        /*0088*/ 	.byte	0x04, 0x17
        /*008a*/ 	.short	(.L_21165 - .L_21164)
.L_21164:
        /*008c*/ 	.word	0x00000000
        /*0090*/ 	.short	0x0000
        /*0092*/ 	.short	0x0000
        /*0094*/ 	.byte	0x00, 0xf0, 0x11, 0x00


	//----- nvinfo : EIATTR_SPARSE_MMA_MASK
	.align		4
.L_21165:
        /*0098*/ 	.byte	0x03, 0x50
        /*009a*/ 	.short	0x0000


	//----- nvinfo : EIATTR_MAXREG_COUNT
	.align		4
        /*009c*/ 	.byte	0x03, 0x1b
        /*009e*/ 	.short	0x00ff


	//----- nvinfo : EIATTR_NUM_BARRIERS
	.align		4
        /*00a0*/ 	.byte	0x02, 0x4c
        /*00a2*/ 	.byte	0x01
	.zero		1


	//----- nvinfo : EIATTR_MERCURY_ISA_VERSION
	.align		4
        /*00a4*/ 	.byte	0x03, 0x5f
        /*00a6*/ 	.short	0x0101


	//----- nvinfo : EIATTR_COOP_GROUP_MASK_REGIDS
	.align		4
        /*00a8*/ 	.byte	0x04, 0x29
        /*00aa*/ 	.short	(.L_21167 - .L_21166)


	//   ....[0]....
.L_21166:
        /*00ac*/ 	.word	0xffffffff


	//   ....[1]....
        /*00b0*/ 	.word	0xffffffff


	//   ....[2]....
        /*00b4*/ 	.word	0xffffffff


	//   ....[3]....
        /*00b8*/ 	.word	0xffffffff


	//   ....[4]....
        /*00bc*/ 	.word	0x0500000a


	//   ....[5]....
        /*00c0*/ 	.word	0x0500000a


	//   ....[6]....
        /*00c4*/ 	.word	0x0500000a


	//   ....[7]....
        /*00c8*/ 	.word	0x0500000a


	//----- nvinfo : EIATTR_COOP_GROUP_INSTR_OFFSETS
	.align		4
.L_21167:
        /*00cc*/ 	.byte	0x04, 0x28
        /*00ce*/ 	.short	(.L_21169 - .L_21168)


	//   ....[0]....
.L_21168:
        /*00d0*/ 	.word	0x00001360


	//   ....[1]....
        /*00d4*/ 	.word	0x000013b0


	//   ....[2]....
        /*00d8*/ 	.word	0x00001410


	//   ....[3]....
        /*00dc*/ 	.word	0x00001470


	//   ....[4]....
        /*00e0*/ 	.word	0x00001710


	//   ....[5]....
        /*00e4*/ 	.word	0x000017b0


	//   ....[6]....
        /*00e8*/ 	.word	0x00001840


	//   ....[7]....
        /*00ec*/ 	.word	0x000018e0


	//----- nvinfo : EIATTR_VRC_CTA_INIT_COUNT
	.align		4
.L_21169:
        /*00f0*/ 	.byte	0x02, 0x4a
	.zero		1
	.zero		1


	//----- nvinfo : EIATTR_EXIT_INSTR_OFFSETS
	.align		4
        /*00f4*/ 	.byte	0x04, 0x1c
        /*00f6*/ 	.short	(.L_21171 - .L_21170)


	//   ....[0]....
.L_21170:
        /*00f8*/ 	.word	0x000005f0


	//   ....[1]....
        /*00fc*/ 	.word	0x000016b0


	//----- nvinfo : EIATTR_MAX_THREADS
	.align		4
.L_21171:
        /*0100*/ 	.byte	0x04, 0x05
        /*0102*/ 	.short	(.L_21173 - .L_21172)
.L_21172:
        /*0104*/ 	.word	0x00000080
        /*0108*/ 	.word	0x00000001
        /*010c*/ 	.word	0x00000001


	//----- nvinfo : EIATTR_CRS_STACK_SIZE
	.align		4
.L_21173:
        /*0110*/ 	.byte	0x04, 0x1e
        /*0112*/ 	.short	(.L_21175 - .L_21174)
.L_21174:
        /*0114*/ 	.word	0x00000000


	//----- nvinfo : EIATTR_CBANK_PARAM_SIZE
	.align		4
.L_21175:
        /*0118*/ 	.byte	0x03, 0x19
        /*011a*/ 	.short	0x0034


	//----- nvinfo : EIATTR_PARAM_CBANK
	.align		4
        /*011c*/ 	.byte	0x04, 0x0a
        /*011e*/ 	.short	(.L_21177 - .L_21176)
	.align		4
.L_21176:
        /*0120*/ 	.word	index@(.nv.constant0._Z9cuda_gemmIiLi128ELi2ELi1ELi64ELi4ELi4ELi64ELi0ELi0EEviiiPT_S1_S1_iii)
        /*0124*/ 	.short	0x0380
        /*0126*/ 	.short	0x0034


	//----- nvinfo : EIATTR_SW_WAR
	.align		4
.L_21177:
        /*0128*/ 	.byte	0x04, 0x36
        /*012a*/ 	.short	(.L_21179 - .L_21178)
.L_21178:
        /*012c*/ 	.word	0x00000008
.L_21179:


//--------------------- .nv.info._Z9cuda_gemmIiLi128ELi2ELi1ELi64ELi2ELi2ELi64ELi1ELi1EEviiiPT_S1_S1_iii --------------------------
	.section	.nv.info._Z9cuda_gemmIiLi128ELi2ELi1ELi64ELi2ELi2ELi64ELi1ELi1EEviiiPT_S1_S1_iii,"",@"SHT_CUDA_INFO"
	.sectionflags	@""
	.align	4


	//----- nvinfo : EIATTR_CUDA_API_VERSION
	.align		4
        /*0000*/ 	.byte	0x04, 0x37
        /*0002*/ 	.short	(.L_21181 - .L_21180)
.L_21180:
        /*0004*/ 	.word	0x00000082


	//----- nvinfo : EIATTR_KPARAM_INFO
	.align		4
.L_21181:
        /*0008*/ 	.byte	0x04, 0x17
        /*000a*/ 	.short	(.L_21183 - .L_21182)
.L_21182:
        /*000c*/ 	.word	0x00000000
        /*0010*/ 	.short	0x0008
        /*0012*/ 	.short	0x0030
        /*0014*/ 	.byte	0x00, 0xf0, 0x11, 0x00


	//----- nvinfo : EIATTR_KPARAM_INFO
	.align		4
.L_21183:
        /*0018*/ 	.byte	0x04, 0x17
        /*001a*/ 	.short	(.L_21185 - .L_21184)
.L_21184:
        /*001c*/ 	.word	0x00000000
        /*0020*/ 	.short	0x0007
        /*0022*/ 	.short	0x002c
        /*0024*/ 	.byte	0x00, 0xf0, 0x11, 0x00


	//----- nvinfo : EIATTR_KPARAM_INFO
	.align		4
.L_21185:
        /*0028*/ 	.byte	0x04, 0x17
        /*002a*/ 	.short	(.L_21187 - .L_21186)
.L_21186:
        /*002c*/ 	.word	0x00000000
        /*0030*/ 	.short	0x0006
        /*0032*/ 	.short	0x0028
        /*0034*/ 	.byte	0x00, 0xf0, 0x11, 0x00


	//----- nvinfo : EIATTR_KPARAM_INFO
	.align		4
.L_21187:
        /*0038*/ 	.byte	0x04, 0x17
        /*003a*/ 	.short	(.L_21189 - .L_21188)
.L_21188:
        /*003c*/ 	.word	0x00000000
        /*0040*/ 	.short	0x0005
        /*0042*/ 	.short	0x0020
        /*0044*/ 	.byte	0x00, 0xf5, 0x21, 0x00


	//----- nvinfo : EIATTR_KPARAM_INFO
	.align		4
.L_21189:
        /*0048*/ 	.byte	0x04, 0x17
        /*004a*/ 	.short	(.L_21191 - .L_21190)
.L_21190:
        /*004c*/ 	.word	0x00000000
        /*0050*/ 	.short	0x0004
        /*0052*/ 	.short	0x0018
        /*0054*/ 	.byte	0x00, 0xf5, 0x21, 0x00


	//----- nvinfo : EIATTR_KPARAM_INFO
	.align		4
.L_21191:
        /*0058*/ 	.byte	0x04, 0x17
        /*005a*/ 	.short	(.L_21193 - .L_21192)
.L_21192:
        /*005c*/ 	.word	0x00000000
        /*0060*/ 	.short	0x0003
        /*0062*/ 	.short	0x0010
        /*0064*/ 	.byte	0x00, 0xf5, 0x21, 0x00


	//----- nvinfo : EIATTR_KPARAM_INFO
	.align		4
.L_21193:
        /*0068*/ 	.byte	0x04, 0x17
        /*006a*/ 	.short	(.L_21195 - .L_21194)
.L_21194:
        /*006c*/ 	.word	0x00000000
        /*0070*/ 	.short	0x0002
        /*0072*/ 	.short	0x0008
        /*0074*/ 	.byte	0x00, 0xf0, 0x11, 0x00


	//----- nvinfo : EIATTR_KPARAM_INFO
	.align		4
.L_21195:
        /*0078*/ 	.byte	0x04, 0x17
        /*007a*/ 	.short	(.L_21197 - .L_21196)
.L_21196:
        /*007c*/ 	.word	0x00000000
        /*0080*/ 	.short	0x0001
        /*0082*/ 	.short	0x0004
        /*0084*/ 	.byte	0x00, 0xf0, 0x11, 0x00


	//----- nvinfo : EIATTR_KPARAM_INFO
	.align		4
.L_21197:
        /*0088*/ 	.byte	0x04, 0x17
        /*008a*/ 	.short	(.L_21199 - .L_21198)
.L_21198:
        /*008c*/ 	.word	0x00000000
        /*0090*/ 	.short	0x0000
        /*0092*/ 	.short	0x0000
        /*0094*/ 	.byte	0x00, 0xf0, 0x11, 0x00


	//----- nvinfo : EIATTR_SPARSE_MMA_MASK
	.align		4
.L_21199:
        /*0098*/ 	.byte	0x03, 0x50
        /*009a*/ 	.short	0x0000


	//----- nvinfo : EIATTR_MAXREG_COUNT
	.align		4
        /*009c*/ 	.byte	0x03, 0x1b
        /*009e*/ 	.short	0x00ff


	//----- nvinfo : EIATTR_NUM_BARRIERS
	.align		4
        /*00a0*/ 	.byte	0x02, 0x4c
        /*00a2*/ 	.byte	0x01
	.zero		1


	//----- nvinfo : EIATTR_MERCURY_ISA_VERSION
	.align		4
        /*00a4*/ 	.byte	0x03, 0x5f
        /*00a6*/ 	.short	0x0101


	//----- nvinfo : EIATTR_COOP_GROUP_MASK_REGIDS
	.align		4
        /*00a8*/ 	.byte	0x04, 0x29
        /*00aa*/ 	.short	(.L_21201 - .L_21200)


	//   ....[0]....
.L_21200:
        /*00ac*/ 	.word	0x05000002


	//   ....[1]....
        /*00b0*/ 	.word	0x05000002


	//----- nvinfo : EIATTR_COOP_GROUP_INSTR_OFFSETS
	.align		4
.L_21201:
        /*00b4*/ 	.byte	0x04, 0x28
        /*00b6*/ 	.short	(.L_21203 - .L_21202)


	//   ....[0]....
.L_21202:
        /*00b8*/ 	.word	0x000004c0


	//   ....[1]....
        /*00bc*/ 	.word	0x00000540


	//----- nvinfo : EIATTR_VRC_CTA_INIT_COUNT
	.align		4
.L_21203:
        /*00c0*/ 	.byte	0x02, 0x4a
	.zero		1
	.zero		1


	//----- nvinfo : EIATTR_EXIT_INSTR_OFFSETS
	.align		4
        /*00c4*/ 	.byte	0x04, 0x1c
        /*00c6*/ 	.short	(.L_21205 - .L_21204)


	//   ....[0]....
.L_21204:
        /*00c8*/ 	.word	0x000001d0


	//   ....[1]....
        /*00cc*/ 	.word	0x00000470


	//----- nvinfo : EIATTR_MAX_THREADS
	.align		4
.L_21205:
        /*00d0*/ 	.byte	0x04, 0x05
        /*00d2*/ 	.short	(.L_21207 - .L_21206)
.L_21206:
        /*00d4*/ 	.word	0x00000080
        /*00d8*/ 	.word	0x00000001
        /*00dc*/ 	.word	0x00000001


	//----- nvinfo : EIATTR_CRS_STACK_SIZE
	.align		4
.L_21207:
        /*00e0*/ 	.byte	0x04, 0x1e
        /*00e2*/ 	.short	(.L_21209 - .L_21208)
.L_21208:
        /*00e4*/ 	.word	0x00000000


	//----- nvinfo : EIATTR_CBANK_PARAM_SIZE
	.align		4
.L_21209:
        /*00e8*/ 	.byte	0x03, 0x19
        /*00ea*/ 	.short	0x0034


	//----- nvinfo : EIATTR_PARAM_CBANK
	.align		4
        /*00ec*/ 	.byte	0x04, 0x0a
        /*00ee*/ 	.short	(.L_21211 - .L_21210)
	.align		4
.L_21210:
        /*00f0*/ 	.word	index@(.nv.constant0._Z9cuda_gemmIiLi128ELi2ELi1ELi64ELi2ELi2ELi64ELi1ELi1EEviiiPT_S1_S1_iii)
        /*00f4*/ 	.short	0x0380
        /*00f6*/ 	.short	0x0034


	//----- nvinfo : EIATTR_SW_WAR
	.align		4
.L_21211:
        /*00f8*/ 	.byte	0x04, 0x36
        /*00fa*/ 	.short	(.L_21213 - .L_21212)
.L_21212:
        /*00fc*/ 	.word	0x00000008
.L_21213:


//--------------------- .nv.info._Z9cuda_gemmIiLi128ELi2ELi1ELi64ELi2ELi2ELi64ELi1ELi0EEviiiPT_S1_S1_iii --------------------------
	.section	.nv.info._Z9cuda_gemmIiLi128ELi2ELi1ELi64ELi2ELi2ELi64ELi1ELi0EEviiiPT_S1_S1_iii,"",@"SHT_CUDA_INFO"
	.sectionflags	@""
	.align	4


	//----- nvinfo : EIATTR_CUDA_API_VERSION
	.align		4
        /*0000*/ 	.byte	0x04, 0x37
        /*0002*/ 	.short	(.L_21215 - .L_21214)
.L_21214:
        /*0004*/ 	.word	0x00000082


	//----- nvinfo : EIATTR_KPARAM_INFO
	.align		4
.L_21215:
        /*0008*/ 	.byte	0x04, 0x17
        /*000a*/ 	.short	(.L_21217 - .L_21216)
.L_21216:
        /*000c*/ 	.word	0x00000000
        /*0010*/ 	.short	0x0008
        /*0012*/ 	.short	0x0030
        /*0014*/ 	.byte	0x00, 0xf0, 0x11, 0x00


	//----- nvinfo : EIATTR_KPARAM_INFO
	.align		4
.L_21217:
        /*0018*/ 	.byte	0x04, 0x17
        /*001a*/ 	.short	(.L_21219 - .L_21218)
.L_21218:
        /*001c*/ 	.word	0x00000000
        /*0020*/ 	.short	0x0007
        /*0022*/ 	.short	0x002c
        /*0024*/ 	.byte	0x00, 0xf0, 0x11, 0x00


	//----- nvinfo : EIATTR_KPARAM_INFO
	.align		4
.L_21219:
        /*0028*/ 	.byte	0x04, 0x17
        /*002a*/ 	.short	(.L_21221 - .L_21220)
.L_21220:
        /*002c*/ 	.word	0x00000000
        /*0030*/ 	.short	0x0006
        /*0032*/ 	.short	0x0028
        /*0034*/ 	.byte	0x00, 0xf0, 0x11, 0x00


	//----- nvinfo : EIATTR_KPARAM_INFO
	.align		4
.L_21221:
        /*0038*/ 	.byte	0x04, 0x17
        /*003a*/ 	.short	(.L_21223 - .L_21222)
.L_21222:
        /*003c*/ 	.word	0x00000000
        /*0040*/ 	.short	0x0005
        /*0042*/ 	.short	0x0020
        /*0044*/ 	.byte	0x00, 0xf5, 0x21, 0x00


	//----- nvinfo : EIATTR_KPARAM_INFO
	.align		4
.L_21223:
        /*0048*/ 	.byte	0x04, 0x17
        /*004a*/ 	.short	(.L_21225 - .L_21224)
.L_21224:
        /*004c*/ 	.word	0x00000000
        /*0050*/ 	.short	0x0004
        /*0052*/ 	.short	0x0018
        /*0054*/ 	.byte	0x00, 0xf5, 0x21, 0x00


	//----- nvinfo : EIATTR_KPARAM_INFO
	.align		4
.L_21225:
        /*0058*/ 	.byte	0x04, 0x17
        /*005a*/ 	.short	(.L_21227 - .L_21226)
.L_21226:
        /*005c*/ 	.word	0x00000000
        /*0060*/ 	.short	0x0003
        /*0062*/ 	.short	0x0010
        /*0064*/ 	.byte	0x00, 0xf5, 0x21, 0x00


	//----- nvinfo : EIATTR_KPARAM_INFO
	.align		4
.L_21227:
        /*0068*/ 	.byte	0x04, 0x17
        /*006a*/ 	.short	(.L_21229 - .L_21228)
.L_21228:
        /*006c*/ 	.word	0x00000000
        /*0070*/ 	.short	0x0002
        /*0072*/ 	.short	0x0008
        /*0074*/ 	.byte	0x00, 0xf0, 0x11, 0x00


	//----- nvinfo : EIATTR_KPARAM_INFO
	.align		4
.L_21229:
        /*0078*/ 	.byte	0x04, 0x17
        /*007a*/ 	.short	(.L_21231 - .L_21230)
.L_21230:
        /*007c*/ 	.word	0x00000000
        /*0080*/ 	.short	0x0001
        /*0082*/ 	.short	0x0004
        /*0084*/ 	.byte	0x00, 0xf0, 0x11, 0x00


	//----- nvinfo : EIATTR_KPARAM_INFO
	.align		4
.L_21231:
        /*0088*/ 	.byte	0x04, 0x17
        /*008a*/ 	.short	(.L_21233 - .L_21232)
.L_21232:
        /*008c*/ 	.word	0x00000000
        /*0090*/ 	.short	0x0000
        /*0092*/ 	.short	0x0000
        /*0094*/ 	.byte	0x00, 0xf0, 0x11, 0x00


	//----- nvinfo : EIATTR_SPARSE_MMA_MASK
	.align		4
.L_21233:
        /*0098*/ 	.byte	0x03, 0x50
        /*009a*/ 	.short	0x0000


	//----- nvinfo : EIATTR_MAXREG_COUNT
	.align		4
        /*009c*/ 	.byte	0x03, 0x1b
        /*009e*/ 	.short	0x00ff


	//----- nvinfo : EIATTR_NUM_BARRIERS
	.align		4
        /*00a0*/ 	.byte	0x02, 0x4c
        /*00a2*/ 	.byte	0x01
	.zero		1


	//----- nvinfo : EIATTR_MERCURY_ISA_VERSION
	.align		4
        /*00a4*/ 	.byte	0x03, 0x5f
        /*00a6*/ 	.short	0x0101


	//----- nvinfo : EIATTR_COOP_GROUP_MASK_REGIDS
	.align		4
        /*00a8*/ 	.byte	0x04, 0x29
        /*00aa*/ 	.short	(.L_21235 - .L_21234)


	//   ....[0]....
.L_21234:
        /*00ac*/ 	.word	0xffffffff


	//   ....[1]....
        /*00b0*/ 	.word	0xffffffff


	//   ....[2]....
        /*00b4*/ 	.word	0xffffffff


	//   ....[3]....
        /*00b8*/ 	.word	0xffffffff


	//   ....[4]....
        /*00bc*/ 	.word	0xffffffff


	//   ....[5]....
        /*00c0*/ 	.word	0xffffffff


	//   ....[6]....
        /*00c4*/ 	.word	0x05000012


	//   ....[7]....
        /*00c8*/ 	.word	0x05000012


	//   ....[8]....
        /*00cc*/ 	.word	0x05000012


	//   ....[9]....
        /*00d0*/ 	.word	0x05000012


	//   ....[10]....
        /*00d4*/ 	.word	0x05000012


	//   ....[11]....
        /*00d8*/ 	.word	0x05000012


	//----- nvinfo : EIATTR_COOP_GROUP_INSTR_OFFSETS
	.align		4
.L_21235:
        /*00dc*/ 	.byte	0x04, 0x28
        /*00de*/ 	.short	(.L_21237 - .L_21236)


	//   ....[0]....
.L_21236:
        /*00e0*/ 	.word	0x00001380


	//   ....[1]....
        /*00e4*/ 	.word	0x000013d0


	//   ....[2]....
        /*00e8*/ 	.word	0x00001590


	//   ....[3]....
        /*00ec*/ 	.word	0x000015e0


	//   ....[4]....
        /*00f0*/ 	.word	0x000017d0


	//   ....[5]....
        /*00f4*/ 	.word	0x00001820


	//   ....[6]....
        /*00f8*/ 	.word	0x00001990


	//   ....[7]....
        /*00fc*/ 	.word	0x00001a40


	//   ....[8]....
        /*0100*/ 	.word	0x00001ae0


	//   ....[9]....
        /*0104*/ 	.word	0x00001b80


	//   ....[10]....
        /*0108*/ 	.word	0x00001c30


	//   ....[11]....
        /*010c*/ 	.word	0x00001ce0


	//----- nvinfo : EIATTR_VRC_CTA_INIT_COUNT
	.align		4
.L_21237:
        /*0110*/ 	.byte	0x02, 0x4a
	.zero		1
	.zero		1


	//----- nvinfo : EIATTR_EXIT_INSTR_OFFSETS
	.align		4
        /*0114*/ 	.byte	0x04, 0x1c
        /*0116*/ 	.short	(.L_21239 - .L_21238)


	//   ....[0]....
.L_21238:
        /*0118*/ 	.word	0x00000600


	//   ....[1]....
        /*011c*/ 	.word	0x00001920


	//----- nvinfo : EIATTR_MAX_THREADS
	.align		4
.L_21239:
        /*0120*/ 	.byte	0x04, 0x05
        /*0122*/ 	.short	(.L_21241 - .L_21240)
.L_21240:
        /*0124*/ 	.word	0x00000080
        /*0128*/ 	.word	0x00000001
        /*012c*/ 	.word	0x00000001


	//----- nvinfo : EIATTR_CRS_STACK_SIZE
	.align		4
.L_21241:
        /*0130*/ 	.byte	0x04, 0x1e
        /*0132*/ 	.short	(.L_21243 - .L_21242)
.L_21242:
        /*0134*/ 	.word	0x00000000


	//----- nvinfo : EIATTR_CBANK_PARAM_SIZE
	.align		4
.L_21243:
        /*0138*/ 	.byte	0x03, 0x19
        /*013a*/ 	.short	0x0034


	//----- nvinfo : EIATTR_PARAM_CBANK
	.align		4
        /*013c*/ 	.byte	0x04, 0x0a
        /*013e*/ 	.short	(.L_21245 - .L_21244)
	.align		4
.L_21244:
        /*0140*/ 	.word	index@(.nv.constant0._Z9cuda_gemmIiLi128ELi2ELi1ELi64ELi2ELi2ELi64ELi1ELi0EEviiiPT_S1_S1_iii)
        /*0144*/ 	.short	0x0380
        /*0146*/ 	.short	0x0034


	//----- nvinfo : EIATTR_SW_WAR
	.align		4
.L_21245:
        /*0148*/ 	.byte	0x04, 0x36
        /*014a*/ 	.short	(.L_21247 - .L_21246)
.L_21246:
        /*014c*/ 	.word	0x00000008
.L_21247:


//--------------------- .nv.info._Z9cuda_gemmIiLi128ELi2ELi1ELi64ELi2ELi2ELi64ELi0ELi1EEviiiPT_S1_S1_iii --------------------------
	.section	.nv.info._Z9cuda_gemmIiLi128ELi2ELi1ELi64ELi2ELi2ELi64ELi0ELi1EEviiiPT_S1_S1_iii,"",@"SHT_CUDA_INFO"
	.sectionflags	@""
	.align	4


	//----- nvinfo : EIATTR_CUDA_API_VERSION
	.align		4
        /*0000*/ 	.byte	0x04, 0x37
        /*0002*/ 	.short	(.L_21249 - .L_21248)
.L_21248:
        /*0004*/ 	.word	0x00000082


	//----- nvinfo : EIATTR_KPARAM_INFO
	.align		4
.L_21249:
        /*0008*/ 	.byte	0x04, 0x17
        /*000a*/ 	.short	(.L_21251 - .L_21250)
.L_21250:
        /*000c*/ 	.word	0x00000000
        /*0010*/ 	.short	0x0008
        /*0012*/ 	.short	0x0030
        /*0014*/ 	.byte	0x00, 0xf0, 0x11, 0x00


	//----- nvinfo : EIATTR_KPARAM_INFO
	.align		4
.L_21251:
        /*0018*/ 	.byte	0x04, 0x17
        /*001a*/ 	.short	(.L_21253 - .L_21252)
.L_21252:
        /*001c*/ 	.word	0x00000000
        /*0020*/ 	.short	0x0007
        /*0022*/ 	.short	0x002c
        /*0024*/ 	.byte	0x00, 0xf0, 0x11, 0x00


	//----- nvinfo : EIATTR_KPARAM_INFO
	.align		4
.L_21253:
        /*0028*/ 	.byte	0x04, 0x17
        /*002a*/ 	.short	(.L_21255 - .L_21254)
.L_21254:
        /*002c*/ 	.word	0x00000000
        /*0030*/ 	.short	0x0006
        /*0032*/ 	.short	0x0028
        /*0034*/ 	.byte	0x00, 0xf0, 0x11, 0x00


	//----- nvinfo : EIATTR_KPARAM_INFO
	.align		4
.L_21255:
        /*0038*/ 	.byte	0x04, 0x17
        /*003a*/ 	.short	(.L_21257 - .L_21256)
.L_21256:
        /*003c*/ 	.word	0x00000000
        /*0040*/ 	.short	0x0005
        /*0042*/ 	.short	0x0020
        /*0044*/ 	.byte	0x00, 0xf5, 0x21, 0x00


	//----- nvinfo : EIATTR_KPARAM_INFO
	.align		4
.L_21257:
        /*0048*/ 	.byte	0x04, 0x17
        /*004a*/ 	.short	(.L_21259 - .L_21258)
.L_21258:
        /*004c*/ 	.word	0x00000000
        /*0050*/ 	.short	0x0004
        /*0052*/ 	.short	0x0018
        /*0054*/ 	.byte	0x00, 0xf5, 0x21, 0x00


	//----- nvinfo : EIATTR_KPARAM_INFO
	.align		4
.L_21259:
        /*0058*/ 	.byte	0x04, 0x17
        /*005a*/ 	.short	(.L_21261 - .L_21260)
.L_21260:
        /*005c*/ 	.word	0x00000000
        /*0060*/ 	.short	0x0003
        /*0062*/ 	.short	0x0010
        /*0064*/ 	.byte	0x00, 0xf5, 0x21, 0x00


	//----- nvinfo : EIATTR_KPARAM_INFO
	.align		4
.L_21261:
        /*0068*/ 	.byte	0x04, 0x17
        /*006a*/ 	.short	(.L_21263 - .L_21262)
.L_21262:
        /*006c*/ 	.word	0x00000000
        /*0070*/ 	.short	0x0002
        /*0072*/ 	.short	0x0008
        /*0074*/ 	.byte	0x00, 0xf0, 0x11, 0x00


	//----- nvinfo : EIATTR_KPARAM_INFO
	.align		4
.L_21263:
        /*0078*/ 	.byte	0x04, 0x17
        /*007a*/ 	.short	(.L_21265 - .L_21264)
.L_21264:
        /*007c*/ 	.word	0x00000000
        /*0080*/ 	.short	0x0001
        /*0082*/ 	.short	0x0004
        /*0084*/ 	.byte	0x00, 0xf0, 0x11, 0x00


	//----- nvinfo : EIATTR_KPARAM_INFO
	.align		4
.L_21265:
        /*0088*/ 	.byte	0x04, 0x17
        /*008a*/ 	.short	(.L_21267 - .L_21266)
.L_21266:
        /*008c*/ 	.word	0x00000000
        /*0090*/ 	.short	0x0000
        /*0092*/ 	.short	0x0000
        /*0094*/ 	.byte	0x00, 0xf0, 0x11, 0x00


	//----- nvinfo : EIATTR_SPARSE_MMA_MASK
	.align		4
.L_21267:
        /*0098*/ 	.byte	0x03, 0x50
        /*009a*/ 	.short	0x0000


	//----- nvinfo : EIATTR_MAXREG_COUNT
	.align		4
        /*009c*/ 	.byte	0x03, 0x1b
        /*009e*/ 	.short	0x00ff


	//----- nvinfo : EIATTR_NUM_BARRIERS
	.align		4
        /*00a0*/ 	.byte	0x02, 0x4c
        /*00a2*/ 	.byte	0x01
	.zero		1


	//----- nvinfo : EIATTR_MERCURY_ISA_VERSION
	.align		4
        /*00a4*/ 	.byte	0x03, 0x5f
        /*00a6*/ 	.short	0x0101


	//----- nvinfo : EIATTR_COOP_GROUP_MASK_REGIDS
	.align		4
        /*00a8*/ 	.byte	0x04, 0x29
        /*00aa*/ 	.short	(.L_21269 - .L_21268)


	//   ....[0]....
.L_21268:
        /*00ac*/ 	.word	0x05000002


	//   ....[1]....
        /*00b0*/ 	.word	0x05000002


	//----- nvinfo : EIATTR_COOP_GROUP_INSTR_OFFSETS
	.align		4
.L_21269:
        /*00b4*/ 	.byte	0x04, 0x28
        /*00b6*/ 	.short	(.L_21271 - .L_21270)


	//   ....[0]....
.L_21270:
        /*00b8*/ 	.word	0x00000500


	//   ....[1]....
        /*00bc*/ 	.word	0x00000580


	//----- nvinfo : EIATTR_VRC_CTA_INIT_COUNT
	.align		4
.L_21271:
        /*00c0*/ 	.byte	0x02, 0x4a
	.zero		1
	.zero		1


	//----- nvinfo : EIATTR_EXIT_INSTR_OFFSETS
	.align		4
        /*00c4*/ 	.byte	0x04, 0x1c
        /*00c6*/ 	.short	(.L_21273 - .L_21272)


	//   ....[0]....
.L_21272:
        /*00c8*/ 	.word	0x000001d0


	//   ....[1]....
        /*00cc*/ 	.word	0x000004b0


	//----- nvinfo : EIATTR_MAX_THREADS
	.align		4
.L_21273:
        /*00d0*/ 	.byte	0x04, 0x05
        /*00d2*/ 	.short	(.L_21275 - .L_21274)
.L_21274:
        /*00d4*/ 	.word	0x00000080
        /*00d8*/ 	.word	0x00000001
        /*00dc*/ 	.word	0x00000001


	//----- nvinfo : EIATTR_CRS_STACK_SIZE
	.align		4
.L_21275:
        /*00e0*/ 	.byte	0x04, 0x1e
        /*00e2*/ 	.short	(.L_21277 - .L_21276)
.L_21276:
        /*00e4*/ 	.word	0x00000000


	//----- nvinfo : EIATTR_CBANK_PARAM_SIZE
	.align		4
.L_21277:
        /*00e8*/ 	.byte	0x03, 0x19
        /*00ea*/ 	.short	0x0034


	//----- nvinfo : EIATTR_PARAM_CBANK
	.align		4
        /*00ec*/ 	.byte	0x04, 0x0a
        /*00ee*/ 	.short	(.L_21279 - .L_21278)
	.align		4
.L_21278:
        /*00f0*/ 	.word	index@(.nv.constant0._Z9cuda_gemmIiLi128ELi2ELi1ELi64ELi2ELi2ELi64ELi0ELi1EEviiiPT_S1_S1_iii)
        /*00f4*/ 	.short	0x0380
        /*00f6*/ 	.short	0x0034


	//----- nvinfo : EIATTR_SW_WAR
	.align		4
.L_21279:
        /*00f8*/ 	.byte	0x04, 0x36
        /*00fa*/ 	.short	(.L_21281 - .L_21280)
.L_21280:
        /*00fc*/ 	.word	0x00000008
.L_21281:


//--------------------- .nv.info._Z9cuda_gemmIiLi128ELi2ELi1ELi64ELi2ELi2ELi64ELi0ELi0EEviiiPT_S1_S1_iii --------------------------
	.section	.nv.info._Z9cuda_gemmIiLi128ELi2ELi1ELi64ELi2ELi2ELi64ELi0ELi0EEviiiPT_S1_S1_iii,"",@"SHT_CUDA_INFO"
	.sectionflags	@""
	.align	4


	//----- nvinfo : EIATTR_CUDA_API_VERSION
	.align		4
        /*0000*/ 	.byte	0x04, 0x37
        /*0002*/ 	.short	(.L_21283 - .L_21282)
.L_21282:
        /*0004*/ 	.word	0x00000082


	//----- nvinfo : EIATTR_KPARAM_INFO
	.align		4
.L_21283:
        /*0008*/ 	.byte	0x04, 0x17
        /*000a*/ 	.short	(.L_21285 - .L_21284)
.L_21284:
        /*000c*/ 	.word	0x00000000
        /*0010*/ 	.short	0x0008
        /*0012*/ 	.short	0x0030
        /*0014*/ 	.byte	0x00, 0xf0, 0x11, 0x00


	//----- nvinfo : EIATTR_KPARAM_INFO
	.align		4
.L_21285:
        /*0018*/ 	.byte	0x04, 0x17
        /*001a*/ 	.short	(.L_21287 - .L_21286)
.L_21286:
        /*001c*/ 	.word	0x00000000
        /*0020*/ 	.short	0x0007
        /*0022*/ 	.short	0x002c
        /*0024*/ 	.byte	0x00, 0xf0, 0x11, 0x00


	//----- nvinfo : EIATTR_KPARAM_INFO
	.align		4
.L_21287:
        /*0028*/ 	.byte	0x04, 0x17
        /*002a*/ 	.short	(.L_21289 - .L_21288)
.L_21288:
        /*002c*/ 	.word	0x00000000
        /*0030*/ 	.short	0x0006
        /*0032*/ 	.short	0x0028
        /*0034*/ 	.byte	0x00, 0xf0, 0x11, 0x00


	//----- nvinfo : EIATTR_KPARAM_INFO
	.align		4
.L_21289:
        /*0038*/ 	.byte	0x04, 0x17
        /*003a*/ 	.short	(.L_21291 - .L_21290)
.L_21290:
        /*003c*/ 	.word	0x00000000
        /*0040*/ 	.short	0x0005
        /*0042*/ 	.short	0x0020
        /*0044*/ 	.byte	0x00, 0xf5, 0x21, 0x00


	//----- nvinfo : EIATTR_KPARAM_INFO
	.align		4
.L_21291:
        /*0048*/ 	.byte	0x04, 0x17
        /*004a*/ 	.short	(.L_21293 - .L_21292)
.L_21292:
        /*004c*/ 	.word	0x00000000
        /*0050*/ 	.short	0x0004
        /*0052*/ 	.short	0x0018
        /*0054*/ 	.byte	0x00, 0xf5, 0x21, 0x00


	//----- nvinfo : EIATTR_KPARAM_INFO
	.align		4
.L_21293:
        /*0058*/ 	.byte	0x04, 0x17
        /*005a*/ 	.short	(.L_21295 - .L_21294)
.L_21294:
        /*005c*/ 	.word	0x00000000
        /*0060*/ 	.short	0x0003
        /*0062*/ 	.short	0x0010
        /*0064*/ 	.byte	0x00, 0xf5, 0x21, 0x00


	//----- nvinfo : EIATTR_KPARAM_INFO
	.align		4
.L_21295:
        /*0068*/ 	.byte	0x04, 0x17
        /*006a*/ 	.short	(.L_21297 - .L_21296)
.L_21296:
        /*006c*/ 	.word	0x00000000
        /*0070*/ 	.short	0x0002
        /*0072*/ 	.short	0x0008
        /*0074*/ 	.byte	0x00, 0xf0, 0x11, 0x00


	//----- nvinfo : EIATTR_KPARAM_INFO
	.align		4
.L_21297:
        /*0078*/ 	.byte	0x04, 0x17
        /*007a*/ 	.short	(.L_21299 - .L_21298)
.L_21298:
        /*007c*/ 	.word	0x00000000
        /*0080*/ 	.short	0x0001
        /*0082*/ 	.short	0x0004
        /*0084*/ 	.byte	0x00, 0xf0, 0x11, 0x00


	//----- nvinfo : EIATTR_KPARAM_INFO
	.align		4
.L_21299:
        /*0088*/ 	.byte	0x04, 0x17
        /*008a*/ 	.short	(.L_21301 - .L_21300)
.L_21300:
        /*008c*/ 	.word	0x00000000
        /*0090*/ 	.short	0x0000
        /*0092*/ 	.short	0x0000
        /*0094*/ 	.byte	0x00, 0xf0, 0x11, 0x00


	//----- nvinfo : EIATTR_SPARSE_MMA_MASK
	.align		4
.L_21301:
        /*0098*/ 	.byte	0x03, 0x50
        /*009a*/ 	.short	0x0000


	//----- nvinfo : EIATTR_MAXREG_COUNT
	.align		4
        /*009c*/ 	.byte	0x03, 0x1b
        /*009e*/ 	.short	0x00ff


	//----- nvinfo : EIATTR_NUM_BARRIERS
	.align		4
        /*00a0*/ 	.byte	0x02, 0x4c
        /*00a2*/ 	.byte	0x01
	.zero		1


	//----- nvinfo : EIATTR_MERCURY_ISA_VERSION
	.align		4
        /*00a4*/ 	.byte	0x03, 0x5f
        /*00a6*/ 	.short	0x0101


	//----- nvinfo : EIATTR_COOP_GROUP_MASK_REGIDS
	.align		4
        /*00a8*/ 	.byte	0x04, 0x29
        /*00aa*/ 	.short	(.L_21303 - .L_21302)


	//   ....[0]....
.L_21302:
        /*00ac*/ 	.word	0xffffffff


	//   ....[1]....
        /*00b0*/ 	.word	0xffffffff


	//   ....[2]....
        /*00b4*/ 	.word	0xffffffff


	//   ....[3]....
        /*00b8*/ 	.word	0xffffffff


	//   ....[4]....
        /*00bc*/ 	.word	0xffffffff


	//   ....[5]....
        /*00c0*/ 	.word	0xffffffff


	//   ....[6]....
        /*00c4*/ 	.word	0x0500000e


	//   ....[7]....
        /*00c8*/ 	.word	0x0500000e


	//   ....[8]....
        /*00cc*/ 	.word	0x0500000e


	//   ....[9]....
        /*00d0*/ 	.word	0x0500000e


	//   ....[10]....
        /*00d4*/ 	.word	0x0500000e


	//   ....[11]....
        /*00d8*/ 	.word	0x0500000e


	//----- nvinfo : EIATTR_COOP_GROUP_INSTR_OFFSETS
	.align		4
.L_21303:
        /*00dc*/ 	.byte	0x04, 0x28
        /*00de*/ 	.short	(.L_21305 - .L_21304)


	//   ....[0]....
.L_21304:
        /*00e0*/ 	.word	0x00001400


	//   ....[1]....
        /*00e4*/ 	.word	0x00001450


	//   ....[2]....
        /*00e8*/ 	.word	0x00001610


	//   ....[3]....
        /*00ec*/ 	.word	0x00001660


	//   ....[4]....
        /*00f0*/ 	.word	0x00001830


	//   ....[5]....
        /*00f4*/ 	.word	0x00001880


	//   ....[6]....
        /*00f8*/ 	.word	0x000019f0


	//   ....[7]....
        /*00fc*/ 	.word	0x00001a90


	//   ....[8]....
        /*0100*/ 	.word	0x00001b30


	//   ....[9]....
        /*0104*/ 	.word	0x00001bc0


	//   ....[10]....
        /*0108*/ 	.word	0x00001c60


	//   ....[11]....
        /*010c*/ 	.word	0x00001d10


	//----- nvinfo : EIATTR_VRC_CTA_INIT_COUNT
	.align		4
.L_21305:
        /*0110*/ 	.byte	0x02, 0x4a
	.zero		1
	.zero		1


	//----- nvinfo : EIATTR_EXIT_INSTR_OFFSETS
	.align		4
        /*0114*/ 	.byte	0x04, 0x1c
        /*0116*/ 	.short	(.L_21307 - .L_21306)


	//   ....[0]....
.L_21306:
        /*0118*/ 	.word	0x00000600


	//   ....[1]....
        /*011c*/ 	.word	0x00001980


	//----- nvinfo : EIATTR_MAX_THREADS
	.align		4
.L_21307:
        /*0120*/ 	.byte	0x04, 0x05
        /*0122*/ 	.short	(.L_21309 - .L_21308)
.L_21308:
        /*0124*/ 	.word	0x00000080
        /*0128*/ 	.word	0x00000001
        /*012c*/ 	.word	0x00000001


	//----- nvinfo : EIATTR_CRS_STACK_SIZE
	.align		4
.L_21309:
        /*0130*/ 	.byte	0x04, 0x1e
        /*0132*/ 	.short	(.L_21311 - .L_21310)
.L_21310:
        /*0134*/ 	.word	0x00000000


	//----- nvinfo : EIATTR_CBANK_PARAM_SIZE
	.align		4
.L_21311:
        /*0138*/ 	.byte	0x03, 0x19
        /*013a*/ 	.short	0x0034


	//----- nvinfo : EIATTR_PARAM_CBANK
	.align		4
        /*013c*/ 	.byte	0x04, 0x0a
        /*013e*/ 	.short	(.L_21313 - .L_21312)
	.align		4
.L_21312:
        /*0140*/ 	.word	index@(.nv.constant0._Z9cuda_gemmIiLi128ELi2ELi1ELi64ELi2ELi2ELi64ELi0ELi0EEviiiPT_S1_S1_iii)
        /*0144*/ 	.short	0x0380
        /*0146*/ 	.short	0x0034


	//----- nvinfo : EIATTR_SW_WAR
	.align		4
.L_21313:
        /*0148*/ 	.byte	0x04, 0x36
        /*014a*/ 	.short	(.L_21315 - .L_21314)
.L_21314:
        /*014c*/ 	.word	0x00000008
.L_21315:


//--------------------- .nv.info._Z9cuda_gemmIiLi128ELi2ELi1ELi32ELi128ELi128ELi64ELi1ELi1EEviiiPT_S1_S1_iii --------------------------
	.section	.nv.info._Z9cuda_gemmIiLi128ELi2ELi1ELi32ELi128ELi128ELi64ELi1ELi1EEviiiPT_S1_S1_iii,"",@"SHT_CUDA_INFO"
	.sectionflags	@""
	.align	4


	//----- nvinfo : EIATTR_CUDA_API_VERSION
	.align		4
        /*0000*/ 	.byte	0x04, 0x37
        /*0002*/ 	.short	(.L_21317 - .L_21316)
.L_21316:
        /*0004*/ 	.word	0x00000082


	//----- nvinfo : EIATTR_KPARAM_INFO
	.align		4
.L_21317:
        /*0008*/ 	.byte	0x04, 0x17
        /*000a*/ 	.short	(.L_21319 - .L_21318)
.L_21318:
        /*000c*/ 	.word	0x00000000
        /*0010*/ 	.short	0x0008
        /*0012*/ 	.short	0x0030
        /*0014*/ 	.byte	0x00, 0xf0, 0x11, 0x00


	//----- nvinfo : EIATTR_KPARAM_INFO
	.align		4
.L_21319:
        /*0018*/ 	.byte	0x04, 0x17
        /*001a*/ 	.short	(.L_21321 - .L_21320)
.L_21320:
        /*001c*/ 	.word	0x00000000
        /*0020*/ 	.short	0x0007
        /*0022*/ 	.short	0x002c
        /*0024*/ 	.byte	0x00, 0xf0, 0x11, 0x00


	//----- nvinfo : EIATTR_KPARAM_INFO
	.align		4
.L_21321:
        /*0028*/ 	.byte	0x04, 0x17
        /*002a*/ 	.short	(.L_21323 - .L_21322)
.L_21322:
        /*002c*/ 	.word	0x00000000
        /*0030*/ 	.short	0x0006
        /*0032*/ 	.short	0x0028
        /*0034*/ 	.byte	0x00, 0xf0, 0x11, 0x00


	//----- nvinfo : EIATTR_KPARAM_INFO
	.align		4
.L_21323:
        /*0038*/ 	.byte	0x04, 0x17
        /*003a*/ 	.short	(.L_21325 - .L_21324)
.L_21324:
        /*003c*/ 	.word	0x00000000
        /*0040*/ 	.short	0x0005
        /*0042*/ 	.short	0x0020
        /*0044*/ 	.byte	0x00, 0xf5, 0x21, 0x00


	//----- nvinfo : EIATTR_KPARAM_INFO
	.align		4
.L_21325:
        /*0048*/ 	.byte	0x04, 0x17
        /*004a*/ 	.short	(.L_21327 - .L_21326)
.L_21326:
        /*004c*/ 	.word	0x00000000
        /*0050*/ 	.short	0x0004
        /*0052*/ 	.short	0x0018
        /*0054*/ 	.byte	0x00, 0xf5, 0x21, 0x00


	//----- nvinfo : EIATTR_KPARAM_INFO
	.align		4
.L_21327:
        /*0058*/ 	.byte	0x04, 0x17
        /*005a*/ 	.short	(.L_21329 - .L_21328)
.L_21328:
        /*005c*/ 	.word	0x00000000
        /*0060*/ 	.short	0x0003
        /*0062*/ 	.short	0x0010
        /*0064*/ 	.byte	0x00, 0xf5, 0x21, 0x00


	//----- nvinfo : EIATTR_KPARAM_INFO
	.align		4
.L_21329:
        /*0068*/ 	.byte	0x04, 0x17
        /*006a*/ 	.short	(.L_21331 - .L_21330)
.L_21330:
        /*006c*/ 	.word	0x00000000
        /*0070*/ 	.short	0x0002
        /*0072*/ 	.short	0x0008
        /*0074*/ 	.byte	0x00, 0xf0, 0x11, 0x00


	//----- nvinfo : EIATTR_KPARAM_INFO
	.align		4
.L_21331:
        /*0078*/ 	.byte	0x04, 0x17
        /*007a*/ 	.short	(.L_21333 - .L_21332)
.L_21332:
        /*007c*/ 	.word	0x00000000
        /*0080*/ 	.short	0x0001
        /*0082*/ 	.short	0x0004
        /*0084*/ 	.byte	0x00, 0xf0, 0x11, 0x00


	//----- nvinfo : EIATTR_KPARAM_INFO
	.align		4
.L_21333:
        /*0088*/ 	.byte	0x04, 0x17
        /*008a*/ 	.short	(.L_21335 - .L_21334)
.L_21334:
        /*008c*/ 	.word	0x00000000
        /*0090*/ 	.short	0x0000
        /*0092*/ 	.short	0x0000
        /*0094*/ 	.byte	0x00, 0xf0, 0x11, 0x00


	//----- nvinfo : EIATTR_SPARSE_MMA_MASK
	.align		4
.L_21335:
        /*0098*/ 	.byte	0x03, 0x50
        /*009a*/ 	.short	0x0000


	//----- nvinfo : EIATTR_MAXREG_COUNT
	.align		4
        /*009c*/ 	.byte	0x03, 0x1b
        /*009e*/ 	.short	0x00ff


	//----- nvinfo : EIATTR_NUM_BARRIERS
	.align		4
        /*00a0*/ 	.byte	0x02, 0x4c
        /*00a2*/ 	.byte	0x01
	.zero		1


	//----- nvinfo : EIATTR_MERCURY_ISA_VERSION
	.align		4
        /*00a4*/ 	.byte	0x03, 0x5f
        /*00a6*/ 	.short	0x0101


	//----- nvinfo : EIATTR_VRC_CTA_INIT_COUNT
	.align		4
        /*00a8*/ 	.byte	0x02, 0x4a
	.zero		1
	.zero		1


	//----- nvinfo : EIATTR_EXIT_INSTR_OFFSETS
	.align		4
        /*00ac*/ 	.byte	0x04, 0x1c
        /*00ae*/ 	.short	(.L_21337 - .L_21336)


	//   ....[0]....
.L_21336:
        /*00b0*/ 	.word	0x00000050


	//   ....[1]....
        /*00b4*/ 	.word	0x00000900


	//----- nvinfo : EIATTR_MAX_THREADS
	.align		4
.L_21337:
        /*00b8*/ 	.byte	0x04, 0x05
        /*00ba*/ 	.short	(.L_21339 - .L_21338)
.L_21338:
        /*00bc*/ 	.word	0x00000080
        /*00c0*/ 	.word	0x00000001
        /*00c4*/ 	.word	0x00000001


	//----- nvinfo : EIATTR_CRS_STACK_SIZE
	.align		4
.L_21339:
        /*00c8*/ 	.byte	0x04, 0x1e
        /*00ca*/ 	.short	(.L_21341 - .L_21340)
.L_21340:
        /*00cc*/ 	.word	0x00000000


	//----- nvinfo : EIATTR_CBANK_PARAM_SIZE
	.align		4
.L_21341:
        /*00d0*/ 	.byte	0x03, 0x19
        /*00d2*/ 	.short	0x0034


	//----- nvinfo : EIATTR_PARAM_CBANK
	.align		4
        /*00d4*/ 	.byte	0x04, 0x0a
        /*00d6*/ 	.short	(.L_21343 - .L_21342)
	.align		4
.L_21342:
        /*00d8*/ 	.word	index@(.nv.constant0._Z9cuda_gemmIiLi128ELi2ELi1ELi32ELi128ELi128ELi64ELi1ELi1EEviiiPT_S1_S1_iii)
        /*00dc*/ 	.short	0x0380
        /*00de*/ 	.short	0x0034


	//----- nvinfo : EIATTR_SW_WAR
	.align		4
.L_21343:
        /*00e0*/ 	.byte	0x04, 0x36
        /*00e2*/ 	.short	(.L_21345 - .L_21344)
.L_21344:
        /*00e4*/ 	.word	0x00000008
.L_21345:


//--------------------- .nv.info._Z9cuda_gemmIiLi128ELi2ELi1ELi32ELi128ELi128ELi64ELi1ELi0EEviiiPT_S1_S1_iii --------------------------
	.section	.nv.info._Z9cuda_gemmIiLi128ELi2ELi1ELi32ELi128ELi128ELi64ELi1ELi0EEviiiPT_S1_S1_iii,"",@"SHT_CUDA_INFO"
	.sectionflags	@""
	.align	4


	//----- nvinfo : EIATTR_CUDA_API_VERSION
	.align		4
        /*0000*/ 	.byte	0x04, 0x37
        /*0002*/ 	.short	(.L_21347 - .L_21346)
.L_21346:
        /*0004*/ 	.word	0x00000082


	//----- nvinfo : EIATTR_KPARAM_INFO
	.align		4
.L_21347:
        /*0008*/ 	.byte	0x04, 0x17
        /*000a*/ 	.short	(.L_21349 - .L_21348)
.L_21348:
        /*000c*/ 	.word	0x00000000
        /*0010*/ 	.short	0x0008
        /*0012*/ 	.short	0x0030
        /*0014*/ 	.byte	0x00, 0xf0, 0x11, 0x00


	//----- nvinfo : EIATTR_KPARAM_INFO
	.align		4
.L_21349:
        /*0018*/ 	.byte	0x04, 0x17
        /*001a*/ 	.short	(.L_21351 - .L_21350)
.L_21350:
        /*001c*/ 	.word	0x00000000
        /*0020*/ 	.short	0x0007
        /*0022*/ 	.short	0x002c
        /*0024*/ 	.byte	0x00, 0xf0, 0x11, 0x00


	//----- nvinfo : EIATTR_KPARAM_INFO
	.align		4
.L_21351:
        /*0028*/ 	.byte	0x04, 0x17
        /*002a*/ 	.short	(.L_21353 - .L_21352)
.L_21352:
        /*002c*/ 	.word	0x00000000
        /*0030*/ 	.short	0x0006
        /*0032*/ 	.short	0x0028
        /*0034*/ 	.byte	0x00, 0xf0, 0x11, 0x00


	//----- nvinfo : EIATTR_KPARAM_INFO
	.align		4
.L_21353:
        /*0038*/ 	.byte	0x04, 0x17
        /*003a*/ 	.short	(.L_21355 - .L_21354)
.L_21354:
        /*003c*/ 	.word	0x00000000
        /*0040*/ 	.short	0x0005
        /*0042*/ 	.short	0x0020
        /*0044*/ 	.byte	0x00, 0xf5, 0x21, 0x00


	//----- nvinfo : EIATTR_KPARAM_INFO
	.align		4
.L_21355:
        /*0048*/ 	.byte	0x04, 0x17
        /*004a*/ 	.short	(.L_21357 - .L_21356)
.L_21356:
        /*004c*/ 	.word	0x00000000
        /*0050*/ 	.short	0x0004
        /*0052*/ 	.short	0x0018
        /*0054*/ 	.byte	0x00, 0xf5, 0x21, 0x00


	//----- nvinfo : EIATTR_KPARAM_INFO
	.align		4
.L_21357:
        /*0058*/ 	.byte	0x04, 0x17
        /*005a*/ 	.short	(.L_21359 - .L_21358)
.L_21358:
        /*005c*/ 	.word	0x00000000
        /*0060*/ 	.short	0x0003
        /*0062*/ 	.short	0x0010
        /*0064*/ 	.byte	0x00, 0xf5, 0x21, 0x00


	//----- nvinfo : EIATTR_KPARAM_INFO
	.align		4
.L_21359:
        /*0068*/ 	.byte	0x04, 0x17
        /*006a*/ 	.short	(.L_21361 - .L_21360)
.L_21360:
        /*006c*/ 	.word	0x00000000
        /*0070*/ 	.short	0x0002
        /*0072*/ 	.short	0x0008
        /*0074*/ 	.byte	0x00, 0xf0, 0x11, 0x00


	//----- nvinfo : EIATTR_KPARAM_INFO
	.align		4
.L_21361:
        /*0078*/ 	.byte	0x04, 0x17
        /*007a*/ 	.short	(.L_21363 - .L_21362)
.L_21362:
        /*007c*/ 	.word	0x00000000
        /*0080*/ 	.short	0x0001
        /*0082*/ 	.short	0x0004
        /*0084*/ 	.byte	0x00, 0xf0, 0x11, 0x00


	//----- nvinfo : EIATTR_KPARAM_INFO
	.align		4
.L_21363:
        /*0088*/ 	.byte	0x04, 0x17
        /*008a*/ 	.short	(.L_21365 - .L_21364)
.L_21364:
        /*008c*/ 	.word	0x00000000
        /*0090*/ 	.short	0x0000
        /*0092*/ 	.short	0x0000
        /*0094*/ 	.byte	0x00, 0xf0, 0x11, 0x00


	//----- nvinfo : EIATTR_SPARSE_MMA_MASK
	.align		4
.L_21365:
        /*0098*/ 	.byte	0x03, 0x50
        /*009a*/ 	.short	0x0000


	//----- nvinfo : EIATTR_MAXREG_COUNT
	.align		4
        /*009c*/ 	.byte	0x03, 0x1b
        /*009e*/ 	.short	0x00ff


	//----- nvinfo : EIATTR_NUM_BARRIERS
	.align		4
        /*00a0*/ 	.byte	0x02, 0x4c
        /*00a2*/ 	.byte	0x01
	.zero		1


	//----- nvinfo : EIATTR_ANNOTATIONS
	.align		4
        /*00a4*/ 	.byte	0x04, 0x55
        /*00a6*/ 	.short	(.L_21367 - .L_21366)


	//   ....[0]....
.L_21366:
        /*00a8*/ 	.word	0x00000001
        /*00ac*/ 	.byte	0xe0, 0x06, 0x00, 0x00, 0x01, 0x00, 0x00, 0x00, 0x00, 0x0e, 0x00, 0x00, 0x01, 0x00, 0x00, 0x00
        /*00bc*/ 	.byte	0x30, 0x26, 0x00, 0x00


	//----- nvinfo : EIATTR_MERCURY_ISA_VERSION
	.align		4
.L_21367:
        /*00c0*/ 	.byte	0x03, 0x5f
        /*00c2*/ 	.short	0x0101


	//----- nvinfo : EIATTR_COOP_GROUP_MASK_REGIDS
	.align		4
        /*00c4*/ 	.byte	0x04, 0x29
        /*00c6*/ 	.short	(.L_21369 - .L_21368)


	//   ....[0]....
.L_21368:
        /*00c8*/ 	.word	0xffffffff


	//   ....[1]....
        /*00cc*/ 	.word	0xffffffff


	//   ....[2]....
        /*00d0*/ 	.word	0xffffffff


	//   ....[3]....
        /*00d4*/ 	.word	0xffffffff


	//   ....[4]....
        /*00d8*/ 	.word	0xffffffff


	//   ....[5]....
        /*00dc*/ 	.word	0xffffffff


	//   ....[6]....
        /*00e0*/ 	.word	0xffffffff


	//   ....[7]....
        /*00e4*/ 	.word	0xffffffff


	//   ....[8]....
        /*00e8*/ 	.word	0xffffffff


	//   ....[9]....
        /*00ec*/ 	.word	0xffffffff


	//   ....[10]....
        /*00f0*/ 	.word	0xffffffff


	//   ....[11]....
        /*00f4*/ 	.word	0xffffffff


	//   ....[12]....
        /*00f8*/ 	.word	0xffffffff


	//   ....[13]....
        /*00fc*/ 	.word	0xffffffff


	//   ....[14]....
        /*0100*/ 	.word	0xffffffff


	//   ....[15]....
        /*0104*/ 	.word	0xffffffff


	//   ....[16]....
        /*0108*/ 	.word	0xffffffff


	//   ....[17]....
        /*010c*/ 	.word	0x05000043


	//   ....[18]....
        /*0110*/ 	.word	0x05000043


	//   ....[19]....
        /*0114*/ 	.word	0x05000043


	//   ....[20]....
        /*0118*/ 	.word	0x05000043


	//   ....[21]....
        /*011c*/ 	.word	0x05000043


	//   ....[22]....
        /*0120*/ 	.word	0x05000043


	//   ....[23]....
        /*0124*/ 	.word	0x05000043


	//   ....[24]....
        /*0128*/ 	.word	0x05000043


	//   ....[25]....
        /*012c*/ 	.word	0x05000043


	//   ....[26]....
        /*0130*/ 	.word	0x05000043


	//   ....[27]....
        /*0134*/ 	.word	0x05000043


	//   ....[28]....
        /*0138*/ 	.word	0x05000043


	//   ....[29]....
        /*013c*/ 	.word	0x05000043


	//   ....[30]....
        /*0140*/ 	.word	0x05000043


	//   ....[31]....
        /*0144*/ 	.word	0x05000043


	//   ....[32]....
        /*0148*/ 	.word	0x05000043


	//----- nvinfo : EIATTR_COOP_GROUP_INSTR_OFFSETS
	.align		4
.L_21369:
        /*014c*/ 	.byte	0x04, 0x28
        /*014e*/ 	.short	(.L_21371 - .L_21370)


	//   ....[0]....
.L_21370:
        /*0150*/ 	.word	0x00001a50


	//   ....[1]....
        /*0154*/ 	.word	0x00001ab0


	//   ....[2]....
        /*0158*/ 	.word	0x00001b10


	//   ....[3]....
        /*015c*/ 	.word	0x00001b70


	//   ....[4]....
        /*0160*/ 	.word	0x00001bd0


	//   ....[5]....
        /*0164*/ 	.word	0x00001c30


	//   ....[6]....
        /*0168*/ 	.word	0x00001c90


	//   ....[7]....
        /*016c*/ 	.word	0x00001cf0


	//   ....[8]....
        /*0170*/ 	.word	0x00001d50


	//   ....[9]....
        /*0174*/ 	.word	0x00001db0


	//   ....[10]....
        /*0178*/ 	.word	0x00001e10


	//   ....[11]....
        /*017c*/ 	.word	0x00001e70


	//   ....[12]....
        /*0180*/ 	.word	0x00001ed0


	//   ....[13]....
        /*0184*/ 	.word	0x00001f30


	//   ....[14]....
        /*0188*/ 	.word	0x00001f90


	//   ....[15]....
        /*018c*/ 	.word	0x00001ff0


	//   ....[16]....
        /*0190*/ 	.word	0x000024f0


	//   ....[17]....
        /*0194*/ 	.word	0x00002b60


	//   ....[18]....
        /*0198*/ 	.word	0x00002bf0


	//   ....[19]....
        /*019c*/ 	.word	0x00002c80


	//   ....[20]....
        /*01a0*/ 	.word	0x00002d10


	//   ....[21]....
        /*01a4*/ 	.word	0x00002da0


	//   ....[22]....
        /*01a8*/ 	.word	0x00002e30


	//   ....[23]....
        /*01ac*/ 	.word	0x00002ec0


	//   ....[24]....
        /*01b0*/ 	.word	0x00002f50


	//   ....[25]....
        /*01b4*/ 	.word	0x00002fe0


	//   ....[26]....
        /*01b8*/ 	.word	0x00003070


	//   ....[27]....
        /*01bc*/ 	.word	0x00003100


	//   ....[28]....
        /*01c0*/ 	.word	0x00003190


	//   ....[29]....
        /*01c4*/ 	.word	0x00003220


	//   ....[30]....
        /*01c8*/ 	.word	0x000032b0


	//   ....[31]....
        /*01cc*/ 	.word	0x00003340


	//   ....[32]....
        /*01d0*/ 	.word	0x000033d0


	//----- nvinfo : EIATTR_VRC_CTA_INIT_COUNT
	.align		4
.L_21371:
        /*01d4*/ 	.byte	0x02, 0x4a
	.zero		1
	.zero		1


	//----- nvinfo : EIATTR_EXIT_INSTR_OFFSETS
	.align		4
        /*01d8*/ 	.byte	0x04, 0x1c
        /*01da*/ 	.short	(.L_21373 - .L_21372)


	//   ....[0]....
.L_21372:
        /*01dc*/ 	.word	0x00000260


	//   ....[1]....
        /*01e0*/ 	.word	0x00002b10


	//----- nvinfo : EIATTR_MAX_THREADS
	.align		4
.L_21373:
        /*01e4*/ 	.byte	0x04, 0x05
        /*01e6*/ 	.short	(.L_21375 - .L_21374)
.L_21374:
        /*01e8*/ 	.word	0x00000080
        /*01ec*/ 	.word	0x00000001
        /*01f0*/ 	.word	0x00000001


	//----- nvinfo : EIATTR_CRS_STACK_SIZE
	.align		4
.L_21375:
        /*01f4*/ 	.byte	0x04, 0x1e
        /*01f6*/ 	.short	(.L_21377 - .L_21376)
.L_21376:
        /*01f8*/ 	.word	0x00000000


	//----- nvinfo : EIATTR_CBANK_PARAM_SIZE
	.align		4
.L_21377:
        /*01fc*/ 	.byte	0x03, 0x19
        /*01fe*/ 	.short	0x0034


	//----- nvinfo : EIATTR_PARAM_CBANK
	.align		4
        /*0200*/ 	.byte	0x04, 0x0a
        /*0202*/ 	.short	(.L_21379 - .L_21378)
	.align		4
.L_21378:
        /*0204*/ 	.word	index@(.nv.constant0._Z9cuda_gemmIiLi128ELi2ELi1ELi32ELi128ELi128ELi64ELi1ELi0EEviiiPT_S1_S1_iii)
        /*0208*/ 	.short	0x0380
        /*020a*/ 	.short	0x0034


	//----- nvinfo : EIATTR_SW_WAR
	.align		4
.L_21379:
        /*020c*/ 	.byte	0x04, 0x36
        /*020e*/ 	.short	(.L_21381 - .L_21380)
.L_21380:
        /*0210*/ 	.word	0x00000008
.L_21381:


//--------------------- .nv.info._Z9cuda_gemmIiLi128ELi2ELi1ELi32ELi128ELi128ELi64ELi0ELi1EEviiiPT_S1_S1_iii --------------------------
	.section	.nv.info._Z9cuda_gemmIiLi128ELi2ELi1ELi32ELi128ELi128ELi64ELi0ELi1EEviiiPT_S1_S1_iii,"",@"SHT_CUDA_INFO"
	.sectionflags	@""
	.align	4


	//----- nvinfo : EIATTR_CUDA_API_VERSION
	.align		4
        /*0000*/ 	.byte	0x04, 0x37
        /*0002*/ 	.short	(.L_21383 - .L_21382)
.L_21382:
        /*0004*/ 	.word	0x00000082


	//----- nvinfo : EIATTR_KPARAM_INFO
	.align		4
.L_21383:
        /*0008*/ 	.byte	0x04, 0x17
        /*000a*/ 	.short	(.L_21385 - .L_21384)
.L_21384:
        /*000c*/ 	.word	0x00000000
        /*0010*/ 	.short	0x0008
        /*0012*/ 	.short	0x0030
        /*0014*/ 	.byte	0x00, 0xf0, 0x11, 0x00


	//----- nvinfo : EIATTR_KPARAM_INFO
	.align		4
.L_21385:
        /*0018*/ 	.byte	0x04, 0x17
        /*001a*/ 	.short	(.L_21387 - .L_21386)
.L_21386:
        /*001c*/ 	.word	0x00000000
        /*0020*/ 	.short	0x0007
        /*0022*/ 	.short	0x002c
        /*0024*/ 	.byte	0x00, 0xf0, 0x11, 0x00


	//----- nvinfo : EIATTR_KPARAM_INFO
	.align		4
.L_21387:
        /*0028*/ 	.byte	0x04, 0x17
        /*002a*/ 	.short	(.L_21389 - .L_21388)
.L_21388:
        /*002c*/ 	.word	0x00000000
        /*0030*/ 	.short	0x0006
        /*0032*/ 	.short	0x0028
        /*0034*/ 	.byte	0x00, 0xf0, 0x11, 0x00


	//----- nvinfo : EIATTR_KPARAM_INFO
	.align		4
.L_21389:
        /*0038*/ 	.byte	0x04, 0x17
        /*003a*/ 	.short	(.L_21391 - .L_21390)
.L_21390:
        /*003c*/ 	.word	0x00000000
        /*0040*/ 	.short	0x0005
        /*0042*/ 	.short	0x0020
        /*0044*/ 	.byte	0x00, 0xf5, 0x21, 0x00


	//----- nvinfo : EIATTR_KPARAM_INFO
	.align		4
.L_21391:
        /*0048*/ 	.byte	0x04, 0x17
        /*004a*/ 	.short	(.L_21393 - .L_21392)
.L_21392:
        /*004c*/ 	.word	0x00000000
        /*0050*/ 	.short	0x0004
        /*0052*/ 	.short	0x0018
        /*0054*/ 	.byte	0x00, 0xf5, 0x21, 0x00


	//----- nvinfo : EIATTR_KPARAM_INFO
	.align		4
.L_21393:
        /*0058*/ 	.byte	0x04, 0x17
        /*005a*/ 	.short	(.L_21395 - .L_21394)
.L_21394:
        /*005c*/ 	.word	0x00000000
        /*0060*/ 	.short	0x0003
        /*0062*/ 	.short	0x0010
        /*0064*/ 	.byte	0x00, 0xf5, 0x21, 0x00


	//----- nvinfo : EIATTR_KPARAM_INFO
	.align		4
.L_21395:
        /*0068*/ 	.byte	0x04, 0x17
        /*006a*/ 	.short	(.L_21397 - .L_21396)
.L_21396:
        /*006c*/ 	.word	0x00000000
        /*0070*/ 	.short	0x0002
        /*0072*/ 	.short	0x0008
        /*0074*/ 	.byte	0x00, 0xf0, 0x11, 0x00


	//----- nvinfo : EIATTR_KPARAM_INFO
	.align		4
.L_21397:
        /*0078*/ 	.byte	0x04, 0x17
        /*007a*/ 	.short	(.L_21399 - .L_21398)
.L_21398:
        /*007c*/ 	.word	0x00000000
        /*0080*/ 	.short	0x0001
        /*0082*/ 	.short	0x0004
        /*0084*/ 	.byte	0x00, 0xf0, 0x11, 0x00


	//----- nvinfo : EIATTR_KPARAM_INFO
	.align		4
.L_21399:
        /*0088*/ 	.byte	0x04, 0x17
        /*008a*/ 	.short	(.L_21401 - .L_21400)
.L_21400:
        /*008c*/ 	.word	0x00000000
        /*0090*/ 	.short	0x0000
        /*0092*/ 	.short	0x0000
        /*0094*/ 	.byte	0x00, 0xf0, 0x11, 0x00


	//----- nvinfo : EIATTR_SPARSE_MMA_MASK
	.align		4
.L_21401:
        /*0098*/ 	.byte	0x03, 0x50
        /*009a*/ 	.short	0x0000


	//----- nvinfo : EIATTR_MAXREG_COUNT
	.align		4
        /*009c*/ 	.byte	0x03, 0x1b
        /*009e*/ 	.short	0x00ff


	//----- nvinfo : EIATTR_NUM_BARRIERS
	.align		4
        /*00a0*/ 	.byte	0x02, 0x4c
        /*00a2*/ 	.byte	0x01
	.zero		1


	//----- nvinfo : EIATTR_MERCURY_ISA_VERSION
	.align		4
        /*00a4*/ 	.byte	0x03, 0x5f
        /*00a6*/ 	.short	0x0101


	//----- nvinfo : EIATTR_VRC_CTA_INIT_COUNT
	.align		4
        /*00a8*/ 	.byte	0x02, 0x4a
	.zero		1
	.zero		1


	//----- nvinfo : EIATTR_EXIT_INSTR_OFFSETS
	.align		4
        /*00ac*/ 	.byte	0x04, 0x1c
        /*00ae*/ 	.short	(.L_21403 - .L_21402)


	//   ....[0]....
.L_21402:
        /*00b0*/ 	.word	0x00000050


	//   ....[1]....
        /*00b4*/ 	.word	0x000007d0


	//----- nvinfo : EIATTR_MAX_THREADS
	.align		4
.L_21403:
        /*00b8*/ 	.byte	0x04, 0x05
        /*00ba*/ 	.short	(.L_21405 - .L_21404)
.L_21404:
        /*00bc*/ 	.word	0x00000080
        /*00c0*/ 	.word	0x00000001
        /*00c4*/ 	.word	0x00000001


	//----- nvinfo : EIATTR_CRS_STACK_SIZE
	.align		4
.L_21405:
        /*00c8*/ 	.byte	0x04, 0x1e
        /*00ca*/ 	.short	(.L_21407 - .L_21406)
.L_21406:
        /*00cc*/ 	.word	0x00000000


	//----- nvinfo : EIATTR_CBANK_PARAM_SIZE
	.align		4
.L_21407:
        /*00d0*/ 	.byte	0x03, 0x19
        /*00d2*/ 	.short	0x0034


	//----- nvinfo : EIATTR_PARAM_CBANK
	.align		4
        /*00d4*/ 	.byte	0x04, 0x0a
        /*00d6*/ 	.short	(.L_21409 - .L_21408)
	.align		4
.L_21408:
        /*00d8*/ 	.word	index@(.nv.constant0._Z9cuda_gemmIiLi128ELi2ELi1ELi32ELi128ELi128ELi64ELi0ELi1EEviiiPT_S1_S1_iii)
        /*00dc*/ 	.short	0x0380
        /*00de*/ 	.short	0x0034


	//----- nvinfo : EIATTR_SW_WAR
	.align		4
.L_21409:
        /*00e0*/ 	.byte	0x04, 0x36
        /*00e2*/ 	.short	(.L_21411 - .L_21410)
.L_21410:
        /*00e4*/ 	.word	0x00000008
.L_21411:


//--------------------- .nv.info._Z9cuda_gemmIiLi128ELi2ELi1ELi32ELi128ELi128ELi64ELi0ELi0EEviiiPT_S1_S1_iii --------------------------
	.section	.nv.info._Z9cuda_gemmIiLi128ELi2ELi1ELi32ELi128ELi128ELi64ELi0ELi0EEviiiPT_S1_S1_iii,"",@"SHT_CUDA_INFO"
	.sectionflags	@""
	.align	4


	//----- nvinfo : EIATTR_CUDA_API_VERSION
	.align		4
        /*0000*/ 	.byte	0x04, 0x37
        /*0002*/ 	.short	(.L_21413 - .L_21412)
.L_21412:
        /*0004*/ 	.word	0x00000082


	//----- nvinfo : EIATTR_KPARAM_INFO
	.align		4
.L_21413:
        /*0008*/ 	.byte	0x04, 0x17
        /*000a*/ 	.short	(.L_21415 - .L_21414)
.L_21414:
        /*000c*/ 	.word	0x00000000
        /*0010*/ 	.short	0x0008
        /*0012*/ 	.short	0x0030
        /*0014*/ 	.byte	0x00, 0xf0, 0x11, 0x00


	//----- nvinfo : EIATTR_KPARAM_INFO
	.align		4
.L_21415:
        /*0018*/ 	.byte	0x04, 0x17
        /*001a*/ 	.short	(.L_21417 - .L_21416)
.L_21416:
        /*001c*/ 	.word	0x00000000
        /*0020*/ 	.short	0x0007
        /*0022*/ 	.short	0x002c
        /*0024*/ 	.byte	0x00, 0xf0, 0x11, 0x00


	//----- nvinfo : EIATTR_KPARAM_INFO
	.align		4
.L_21417:
        /*0028*/ 	.byte	0x04, 0x17
        /*002a*/ 	.short	(.L_21419 - .L_21418)
.L_21418:
        /*002c*/ 	.word	0x00000000
        /*0030*/ 	.short	0x0006
        /*0032*/ 	.short	0x0028
        /*0034*/ 	.byte	0x00, 0xf0, 0x11, 0x00


	//----- nvinfo : EIATTR_KPARAM_INFO
	.align		4
.L_21419:
        /*0038*/ 	.byte	0x04, 0x17
        /*003a*/ 	.short	(.L_21421 - .L_21420)
.L_21420:
        /*003c*/ 	.word	0x00000000
        /*0040*/ 	.short	0x0005
        /*0042*/ 	.short	0x0020
        /*0044*/ 	.byte	0x00, 0xf5, 0x21, 0x00


	//----- nvinfo : EIATTR_KPARAM_INFO
	.align		4
.L_21421:
        /*0048*/ 	.byte	0x04, 0x17
        /*004a*/ 	.short	(.L_21423 - .L_21422)
.L_21422:
        /*004c*/ 	.word	0x00000000
        /*0050*/ 	.short	0x0004
        /*0052*/ 	.short	0x0018
        /*0054*/ 	.byte	0x00, 0xf5, 0x21, 0x00


	//----- nvinfo : EIATTR_KPARAM_INFO
	.align		4
.L_21423:
        /*0058*/ 	.byte	0x04, 0x17
        /*005a*/ 	.short	(.L_21425 - .L_21424)
.L_21424:
        /*005c*/ 	.word	0x00000000
        /*0060*/ 	.short	0x0003
        /*0062*/ 	.short	0x0010
        /*0064*/ 	.byte	0x00, 0xf5, 0x21, 0x00


	//----- nvinfo : EIATTR_KPARAM_INFO
	.align		4
.L_21425:
        /*0068*/ 	.byte	0x04, 0x17
        /*006a*/ 	.short	(.L_21427 - .L_21426)
.L_21426:
        /*006c*/ 	.word	0x00000000
        /*0070*/ 	.short	0x0002
        /*0072*/ 	.short	0x0008
        /*0074*/ 	.byte	0x00, 0xf0, 0x11, 0x00


	//----- nvinfo : EIATTR_KPARAM_INFO
	.align		4
.L_21427:
        /*0078*/ 	.byte	0x04, 0x17
        /*007a*/ 	.short	(.L_21429 - .L_21428)
.L_21428:
        /*007c*/ 	.word	0x00000000
        /*0080*/ 	.short	0x0001
        /*0082*/ 	.short	0x0004
        /*0084*/ 	.byte	0x00, 0xf0, 0x11, 0x00


	//----- nvinfo : EIATTR_KPARAM_INFO
	.align		4
.L_21429:
        /*0088*/ 	.byte	0x04, 0x17
        /*008a*/ 	.short	(.L_21431 - .L_21430)
.L_21430:
        /*008c*/ 	.word	0x00000000
        /*0090*/ 	.short	0x0000
        /*0092*/ 	.short	0x0000
        /*0094*/ 	.byte	0x00, 0xf0, 0x11, 0x00


	//----- nvinfo : EIATTR_SPARSE_MMA_MASK
	.align		4
.L_21431:
        /*0098*/ 	.byte	0x03, 0x50
        /*009a*/ 	.short	0x0000


	//----- nvinfo : EIATTR_MAXREG_COUNT
	.align		4
        /*009c*/ 	.byte	0x03, 0x1b
        /*009e*/ 	.short	0x00ff


	//----- nvinfo : EIATTR_NUM_BARRIERS
	.align		4
        /*00a0*/ 	.byte	0x02, 0x4c
        /*00a2*/ 	.byte	0x01
	.zero		1


	//----- nvinfo : EIATTR_ANNOTATIONS
	.align		4
        /*00a4*/ 	.byte	0x04, 0x55
        /*00a6*/ 	.short	(.L_21433 - .L_21432)


	//   ....[0]....
.L_21432:
        /*00a8*/ 	.word	0x00000001
        /*00ac*/ 	.byte	0xa0, 0x07, 0x00, 0x00, 0x01, 0x00, 0x00, 0x00, 0xc0, 0x0b, 0x00, 0x00, 0x01, 0x00, 0x00, 0x00
        /*00bc*/ 	.byte	0x70, 0x0e, 0x00, 0x00, 0x01, 0x00, 0x00, 0x00, 0x80, 0x13, 0x00, 0x00, 0x01, 0x00, 0x00, 0x00
        /*00cc*/ 	.byte	0x90, 0x26, 0x00, 0x00


	//----- nvinfo : EIATTR_MERCURY_ISA_VERSION
	.align		4
.L_21433:
        /*00d0*/ 	.byte	0x03, 0x5f
        /*00d2*/ 	.short	0x0101


	//----- nvinfo : EIATTR_COOP_GROUP_MASK_REGIDS
	.align		4
        /*00d4*/ 	.byte	0x04, 0x29
        /*00d6*/ 	.short	(.L_21435 - .L_21434)


	//   ....[0]....
.L_21434:
        /*00d8*/ 	.word	0xffffffff


	//   ....[1]....
        /*00dc*/ 	.word	0xffffffff


	//   ....[2]....
        /*00e0*/ 	.word	0xffffffff


	//   ....[3]....
        /*00e4*/ 	.word	0xffffffff


	//   ....[4]....
        /*00e8*/ 	.word	0xffffffff


	//   ....[5]....
        /*00ec*/ 	.word	0xffffffff


	//   ....[6]....
        /*00f0*/ 	.word	0xffffffff


	//   ....[7]....
        /*00f4*/ 	.word	0xffffffff


	//   ....[8]....
        /*00f8*/ 	.word	0xffffffff


	//   ....[9]....
        /*00fc*/ 	.word	0xffffffff


	//   ....[10]....
        /*0100*/ 	.word	0xffffffff


	//   ....[11]....
        /*0104*/ 	.word	0xffffffff


	//   ....[12]....
        /*0108*/ 	.word	0xffffffff


	//   ....[13]....
        /*010c*/ 	.word	0xffffffff


	//   ....[14]....
        /*0110*/ 	.word	0xffffffff


	//   ....[15]....
        /*0114*/ 	.word	0xffffffff


	//   ....[16]....
        /*0118*/ 	.word	0xffffffff


	//   ....[17]....
        /*011c*/ 	.word	0x05000044


	//   ....[18]....
        /*0120*/ 	.word	0x05000044


	//   ....[19]....
        /*0124*/ 	.word	0x05000044


	//   ....[20]....
        /*0128*/ 	.word	0x05000044


	//   ....[21]....
        /*012c*/ 	.word	0x05000044


	//   ....[22]....
        /*0130*/ 	.word	0x05000044


	//   ....[23]....
        /*0134*/ 	.word	0x05000044


	//   ....[24]....
        /*0138*/ 	.word	0x05000044


	//   ....[25]....
        /*013c*/ 	.word	0x05000044


	//   ....[26]....
        /*0140*/ 	.word	0x05000044


	//   ....[27]....
        /*0144*/ 	.word	0x05000044


	//   ....[28]....
        /*0148*/ 	.word	0x05000044


	//   ....[29]....
        /*014c*/ 	.word	0x05000044


	//   ....[30]....
        /*0150*/ 	.word	0x05000044


	//   ....[31]....
        /*0154*/ 	.word	0x05000044


	//   ....[32]....
        /*0158*/ 	.word	0x05000044


	//----- nvinfo : EIATTR_COOP_GROUP_INSTR_OFFSETS
	.align		4
.L_21435:
        /*015c*/ 	.byte	0x04, 0x28
        /*015e*/ 	.short	(.L_21437 - .L_21436)


	//   ....[0]....
.L_21436:
        /*0160*/ 	.word	0x00001ae0


	//   ....[1]....
        /*0164*/ 	.word	0x00001b40


	//   ....[2]....
        /*0168*/ 	.word	0x00001ba0


	//   ....[3]....
        /*016c*/ 	.word	0x00001c00


	//   ....[4]....
        /*0170*/ 	.word	0x00001c60


	//   ....[5]....
        /*0174*/ 	.word	0x00001cc0


	//   ....[6]....
        /*0178*/ 	.word	0x00001d20


	//   ....[7]....
        /*017c*/ 	.word	0x00001d80


	//   ....[8]....
        /*0180*/ 	.word	0x00001de0


	//   ....[9]....
        /*0184*/ 	.word	0x00001e40


	//   ....[10]....
        /*0188*/ 	.word	0x00001ea0


	//   ....[11]....
        /*018c*/ 	.word	0x00001f00


	//   ....[12]....
        /*0190*/ 	.word	0x00001f60


	//   ....[13]....
        /*0194*/ 	.word	0x00001fc0


	//   ....[14]....
        /*0198*/ 	.word	0x00002020


	//   ....[15]....
        /*019c*/ 	.word	0x00002080


	//   ....[16]....
        /*01a0*/ 	.word	0x00002560


	//   ....[17]....
        /*01a4*/ 	.word	0x000036b0


	//   ....[18]....
        /*01a8*/ 	.word	0x00003740


	//   ....[19]....
        /*01ac*/ 	.word	0x000037d0


	//   ....[20]....
        /*01b0*/ 	.word	0x00003860


	//   ....[21]....
        /*01b4*/ 	.word	0x000038f0


	//   ....[22]....
        /*01b8*/ 	.word	0x00003980


	//   ....[23]....
        /*01bc*/ 	.word	0x00003a10


	//   ....[24]....
        /*01c0*/ 	.word	0x00003aa0


	//   ....[25]....
        /*01c4*/ 	.word	0x00003b30


	//   ....[26]....
        /*01c8*/ 	.word	0x00003bc0


	//   ....[27]....
        /*01cc*/ 	.word	0x00003c50


	//   ....[28]....
        /*01d0*/ 	.word	0x00003ce0


	//   ....[29]....
        /*01d4*/ 	.word	0x00003d70


	//   ....[30]....
        /*01d8*/ 	.word	0x00003e00


	//   ....[31]....
        /*01dc*/ 	.word	0x00003e90


	//   ....[32]....
        /*01e0*/ 	.word	0x00003f20


	//----- nvinfo : EIATTR_VRC_CTA_INIT_COUNT
	.align		4
.L_21437:
        /*01e4*/ 	.byte	0x02, 0x4a
	.zero		1
	.zero		1


	//----- nvinfo : EIATTR_EXIT_INSTR_OFFSETS
	.align		4
        /*01e8*/ 	.byte	0x04, 0x1c
        /*01ea*/ 	.short	(.L_21439 - .L_21438)


	//   ....[0]....
.L_21438:
        /*01ec*/ 	.word	0x00000260


	//   ....[1]....
        /*01f0*/ 	.word	0x00003660


	//----- nvinfo : EIATTR_MAX_THREADS
	.align		4
.L_21439:
        /*01f4*/ 	.byte	0x04, 0x05
        /*01f6*/ 	.short	(.L_21441 - .L_21440)
.L_21440:
        /*01f8*/ 	.word	0x00000080
        /*01fc*/ 	.word	0x00000001
        /*0200*/ 	.word	0x00000001


	//----- nvinfo : EIATTR_CRS_STACK_SIZE
	.align		4
.L_21441:
        /*0204*/ 	.byte	0x04, 0x1e
        /*0206*/ 	.short	(.L_21443 - .L_21442)
.L_21442:
        /*0208*/ 	.word	0x00000000


	//----- nvinfo : EIATTR_CBANK_PARAM_SIZE
	.align		4
.L_21443:
        /*020c*/ 	.byte	0x03, 0x19
        /*020e*/ 	.short	0x0034


	//----- nvinfo : EIATTR_PARAM_CBANK
	.align		4
        /*0210*/ 	.byte	0x04, 0x0a
        /*0212*/ 	.short	(.L_21445 - .L_21444)
	.align		4
.L_21444:
        /*0214*/ 	.word	index@(.nv.constant0._Z9cuda_gemmIiLi128ELi2ELi1ELi32ELi128ELi128ELi64ELi0ELi0EEviiiPT_S1_S1_iii)
        /*0218*/ 	.short	0x0380
        /*021a*/ 	.short	0x0034


	//----- nvinfo : EIATTR_SW_WAR
	.align		4
.L_21445:
        /*021c*/ 	.byte	0x04, 0x36
        /*021e*/ 	.short	(.L_21447 - .L_21446)
.L_21446:
        /*0220*/ 	.word	0x00000008
.L_21447:


//--------------------- .nv.info._Z9cuda_gemmIiLi128ELi2ELi1ELi32ELi64ELi64ELi64ELi1ELi1EEviiiPT_S1_S1_iii --------------------------
	.section	.nv.info._Z9cuda_gemmIiLi128ELi2ELi1ELi32ELi64ELi64ELi64ELi1ELi1EEviiiPT_S1_S1_iii,"",@"SHT_CUDA_INFO"
	.sectionflags	@""
	.align	4


	//----- nvinfo : EIATTR_CUDA_API_VERSION
	.align		4
        /*0000*/ 	.byte	0x04, 0x37
        /*0002*/ 	.short	(.L_21449 - .L_21448)
.L_21448:
        /*0004*/ 	.word	0x00000082


	//----- nvinfo : EIATTR_KPARAM_INFO
	.align		4
.L_21449:
        /*0008*/ 	.byte	0x04, 0x17
        /*000a*/ 	.short	(.L_21451 - .L_21450)
.L_21450:
        /*000c*/ 	.word	0x00000000
        /*0010*/ 	.short	0x0008
        /*0012*/ 	.short	0x0030
        /*0014*/ 	.byte	0x00, 0xf0, 0x11, 0x00


	//----- nvinfo : EIATTR_KPARAM_INFO
	.align		4
.L_21451:
        /*0018*/ 	.byte	0x04, 0x17
        /*001a*/ 	.short	(.L_21453 - .L_21452)
.L_21452:
        /*001c*/ 	.word	0x00000000
        /*0020*/ 	.short	0x0007
        /*0022*/ 	.short	0x002c
        /*0024*/ 	.byte	0x00, 0xf0, 0x11, 0x00


	//----- nvinfo : EIATTR_KPARAM_INFO
	.align		4
.L_21453:
        /*0028*/ 	.byte	0x04, 0x17
        /*002a*/ 	.short	(.L_21455 - .L_21454)
.L_21454:
        /*002c*/ 	.word	0x00000000
        /*0030*/ 	.short	0x0006
        /*0032*/ 	.short	0x0028
        /*0034*/ 	.byte	0x00, 0xf0, 0x11, 0x00


	//----- nvinfo : EIATTR_KPARAM_INFO
	.align		4
.L_21455:
        /*0038*/ 	.byte	0x04, 0x17
        /*003a*/ 	.short	(.L_21457 - .L_21456)
.L_21456:
        /*003c*/ 	.word	0x00000000
        /*0040*/ 	.short	0x0005
        /*0042*/ 	.short	0x0020
        /*0044*/ 	.byte	0x00, 0xf5, 0x21, 0x00


	//----- nvinfo : EIATTR_KPARAM_INFO
	.align		4
.L_21457:
        /*0048*/ 	.byte	0x04, 0x17
        /*004a*/ 	.short	(.L_21459 - .L_21458)
.L_21458:
        /*004c*/ 	.word	0x00000000
        /*0050*/ 	.short	0x0004
        /*0052*/ 	.short	0x0018
        /*0054*/ 	.byte	0x00, 0xf5, 0x21, 0x00


	//----- nvinfo : EIATTR_KPARAM_INFO
	.align		4
.L_21459:
        /*0058*/ 	.byte	0x04, 0x17
        /*005a*/ 	.short	(.L_21461 - .L_21460)
.L_21460:
        /*005c*/ 	.word	0x00000000
        /*0060*/ 	.short	0x0003
        /*0062*/ 	.short	0x0010
        /*0064*/ 	.byte	0x00, 0xf5, 0x21, 0x00


	//----- nvinfo : EIATTR_KPARAM_INFO
	.align		4
.L_21461:
        /*0068*/ 	.byte	0x04, 0x17
        /*006a*/ 	.short	(.L_21463 - .L_21462)
.L_21462:
        /*006c*/ 	.word	0x00000000
        /*0070*/ 	.short	0x0002
        /*0072*/ 	.short	0x0008
        /*0074*/ 	.byte	0x00, 0xf0, 0x11, 0x00


	//----- nvinfo : EIATTR_KPARAM_INFO
	.align		4
.L_21463:
        /*0078*/ 	.byte	0x04, 0x17
        /*007a*/ 	.short	(.L_21465 - .L_21464)
.L_21464:
        /*007c*/ 	.word	0x00000000
        /*0080*/ 	.short	0x0001
        /*0082*/ 	.short	0x0004
        /*0084*/ 	.byte	0x00, 0xf0, 0x11, 0x00


	//----- nvinfo : EIATTR_KPARAM_INFO
	.align		4
.L_21465:
        /*0088*/ 	.byte	0x04, 0x17
        /*008a*/ 	.short	(.L_21467 - .L_21466)
.L_21466:
        /*008c*/ 	.word	0x00000000
        /*0090*/ 	.short	0x0000
        /*0092*/ 	.short	0x0000
        /*0094*/ 	.byte	0x00, 0xf0, 0x11, 0x00


	//----- nvinfo : EIATTR_SPARSE_MMA_MASK
	.align		4
.L_21467:
        /*0098*/ 	.byte	0x03, 0x50
        /*009a*/ 	.short	0x0000


	//----- nvinfo : EIATTR_MAXREG_COUNT
	.align		4
        /*009c*/ 	.byte	0x03, 0x1b
        /*009e*/ 	.short	0x00ff


	//----- nvinfo : EIATTR_NUM_BARRIERS
	.align		4
        /*00a0*/ 	.byte	0x02, 0x4c
        /*00a2*/ 	.byte	0x01
	.zero		1


	//----- nvinfo : EIATTR_MERCURY_ISA_VERSION
	.align		4
        /*00a4*/ 	.byte	0x03, 0x5f
        /*00a6*/ 	.short	0x0101


	//----- nvinfo : EIATTR_VRC_CTA_INIT_COUNT
	.align		4
        /*00a8*/ 	.byte	0x02, 0x4a
	.zero		1
	.zero		1


	//----- nvinfo : EIATTR_EXIT_INSTR_OFFSETS
	.align		4
        /*00ac*/ 	.byte	0x04, 0x1c
        /*00ae*/ 	.short	(.L_21469 - .L_21468)


	//   ....[0]....
.L_21468:
        /*00b0*/ 	.word	0x00000050


	//   ....[1]....
        /*00b4*/ 	.word	0x00000b60


	//----- nvinfo : EIATTR_MAX_THREADS
	.align		4
.L_21469:
        /*00b8*/ 	.byte	0x04, 0x05
        /*00ba*/ 	.short	(.L_21471 - .L_21470)
.L_21470:
        /*00bc*/ 	.word	0x00000080
        /*00c0*/ 	.word	0x00000001
        /*00c4*/ 	.word	0x00000001


	//----- nvinfo : EIATTR_CRS_STACK_SIZE
	.align		4
.L_21471:
        /*00c8*/ 	.byte	0x04, 0x1e
        /*00ca*/ 	.short	(.L_21473 - .L_21472)
.L_21472:
        /*00cc*/ 	.word	0x00000000


	//----- nvinfo : EIATTR_CBANK_PARAM_SIZE
	.align		4
.L_21473:
        /*00d0*/ 	.byte	0x03, 0x19
        /*00d2*/ 	.short	0x0034


	//----- nvinfo : EIATTR_PARAM_CBANK
	.align		4
        /*00d4*/ 	.byte	0x04, 0x0a
        /*00d6*/ 	.short	(.L_21475 - .L_21474)
	.align		4
.L_21474:
        /*00d8*/ 	.word	index@(.nv.constant0._Z9cuda_gemmIiLi128ELi2ELi1ELi32ELi64ELi64ELi64ELi1ELi1EEviiiPT_S1_S1_iii)
        /*00dc*/ 	.short	0x0380
        /*00de*/ 	.short	0x0034


	//----- nvinfo : EIATTR_SW_WAR
	.align		4
.L_21475:
        /*00e0*/ 	.byte	0x04, 0x36
        /*00e2*/ 	.short	(.L_21477 - .L_21476)
.L_21476:
        /*00e4*/ 	.word	0x00000008
.L_21477:


//--------------------- .nv.info._Z9cuda_gemmIiLi128ELi2ELi1ELi32ELi64ELi64ELi64ELi1ELi0EEviiiPT_S1_S1_iii --------------------------
	.section	.nv.info._Z9cuda_gemmIiLi128ELi2ELi1ELi32ELi64ELi64ELi64ELi1ELi0EEviiiPT_S1_S1_iii,"",@"SHT_CUDA_INFO"
	.sectionflags	@""
	.align	4


	//----- nvinfo : EIATTR_CUDA_API_VERSION
	.align		4
        /*0000*/ 	.byte	0x04, 0x37
        /*0002*/ 	.short	(.L_21479 - .L_21478)
.L_21478:
        /*0004*/ 	.word	0x00000082


	//----- nvinfo : EIATTR_KPARAM_INFO
	.align		4
.L_21479:
        /*0008*/ 	.byte	0x04, 0x17
        /*000a*/ 	.short	(.L_21481 - .L_21480)
.L_21480:
        /*000c*/ 	.word	0x00000000
        /*0010*/ 	.short	0x0008
        /*0012*/ 	.short	0x0030
        /*0014*/ 	.byte	0x00, 0xf0, 0x11, 0x00


	//----- nvinfo : EIATTR_KPARAM_INFO
	.align		4
.L_21481:
        /*0018*/ 	.byte	0x04, 0x17
        /*001a*/ 	.short	(.L_21483 - .L_21482)
.L_21482:
        /*001c*/ 	.word	0x00000000
        /*0020*/ 	.short	0x0007
        /*0022*/ 	.short	0x002c
        /*0024*/ 	.byte	0x00, 0xf0, 0x11, 0x00


	//----- nvinfo : EIATTR_KPARAM_INFO
	.align		4
.L_21483:
        /*0028*/ 	.byte	0x04, 0x17
        /*002a*/ 	.short	(.L_21485 - .L_21484)
.L_21484:
        /*002c*/ 	.word	0x00000000
        /*0030*/ 	.short	0x0006
        /*0032*/ 	.short	0x0028
        /*0034*/ 	.byte	0x00, 0xf0, 0x11, 0x00


	//----- nvinfo : EIATTR_KPARAM_INFO
	.align		4
.L_21485:
        /*0038*/ 	.byte	0x04, 0x17
        /*003a*/ 	.short	(.L_21487 - .L_21486)
.L_21486:
        /*003c*/ 	.word	0x00000000
        /*0040*/ 	.short	0x0005
        /*0042*/ 	.short	0x0020
        /*0044*/ 	.byte	0x00, 0xf5, 0x21, 0x00


	//----- nvinfo : EIATTR_KPARAM_INFO
	.align		4
.L_21487:
        /*0048*/ 	.byte	0x04, 0x17
        /*004a*/ 	.short	(.L_21489 - .L_21488)
.L_21488:
        /*004c*/ 	.word	0x00000000
        /*0050*/ 	.short	0x0004
        /*0052*/ 	.short	0x0018
        /*0054*/ 	.byte	0x00, 0xf5, 0x21, 0x00


	//----- nvinfo : EIATTR_KPARAM_INFO
	.align		4
.L_21489:
        /*0058*/ 	.byte	0x04, 0x17
        /*005a*/ 	.short	(.L_21491 - .L_21490)
.L_21490:
        /*005c*/ 	.word	0x00000000
        /*0060*/ 	.short	0x0003
        /*0062*/ 	.short	0x0010
        /*0064*/ 	.byte	0x00, 0xf5, 0x21, 0x00


	//----- nvinfo : EIATTR_KPARAM_INFO
	.align		4
.L_21491:
        /*0068*/ 	.byte	0x04, 0x17
        /*006a*/ 	.short	(.L_21493 - .L_21492)
.L_21492:
        /*006c*/ 	.word	0x00000000
        /*0070*/ 	.short	0x0002
        /*0072*/ 	.short	0x0008
        /*0074*/ 	.byte	0x00, 0xf0, 0x11, 0x00


	//----- nvinfo : EIATTR_KPARAM_INFO
	.align		4
.L_21493:
        /*0078*/ 	.byte	0x04, 0x17
        /*007a*/ 	.short	(.L_21495 - .L_21494)
.L_21494:
        /*007c*/ 	.word	0x00000000
        /*0080*/ 	.short	0x0001
        /*0082*/ 	.short	0x0004
        /*0084*/ 	.byte	0x00, 0xf0, 0x11, 0x00


	//----- nvinfo : EIATTR_KPARAM_INFO
	.align		4
.L_21495:
        /*0088*/ 	.byte	0x04, 0x17
        /*008a*/ 	.short	(.L_21497 - .L_21496)
.L_21496:
        /*008c*/ 	.word	0x00000000
        /*0090*/ 	.short	0x0000
        /*0092*/ 	.short	0x0000
        /*0094*/ 	.byte	0x00, 0xf0, 0x11, 0x00


	//----- nvinfo : EIATTR_SPARSE_MMA_MASK
	.align		4
.L_21497:
        /*0098*/ 	.byte	0x03, 0x50
        /*009a*/ 	.short	0x0000


	//----- nvinfo : EIATTR_MAXREG_COUNT
	.align		4
        /*009c*/ 	.byte	0x03, 0x1b
        /*009e*/ 	.short	0x00ff


	//----- nvinfo : EIATTR_NUM_BARRIERS
	.align		4
        /*00a0*/ 	.byte	0x02, 0x4c
        /*00a2*/ 	.byte	0x01
	.zero		1


	//----- nvinfo : EIATTR_ANNOTATIONS
	.align		4
        /*00a4*/ 	.byte	0x04, 0x55
        /*00a6*/ 	.short	(.L_21499 - .L_21498)


	//   ....[0]....
.L_21498:
        /*00a8*/ 	.word	0x00000001
        /*00ac*/ 	.byte	0x90, 0x07, 0x00, 0x00, 0x01, 0x00, 0x00, 0x00, 0x40, 0x08, 0x00, 0x00, 0x01, 0x00, 0x00, 0x00
        /*00bc*/ 	.byte	0x60, 0x0f, 0x00, 0x00, 0x01, 0x00, 0x00, 0x00, 0x60, 0x27, 0x00, 0x00


	//----- nvinfo : EIATTR_MERCURY_ISA_VERSION
	.align		4
.L_21499:
        /*00c8*/ 	.byte	0x03, 0x5f
        /*00ca*/ 	.short	0x0101


	//----- nvinfo : EIATTR_COOP_GROUP_MASK_REGIDS
	.align		4
        /*00cc*/ 	.byte	0x04, 0x29
        /*00ce*/ 	.short	(.L_21501 - .L_21500)


	//   ....[0]....
.L_21500:
        /*00d0*/ 	.word	0xffffffff


	//   ....[1]....
        /*00d4*/ 	.word	0xffffffff


	//   ....[2]....
        /*00d8*/ 	.word	0xffffffff


	//   ....[3]....
        /*00dc*/ 	.word	0xffffffff


	//   ....[4]....
        /*00e0*/ 	.word	0xffffffff


	//   ....[5]....
        /*00e4*/ 	.word	0xffffffff


	//   ....[6]....
        /*00e8*/ 	.word	0xffffffff


	//   ....[7]....
        /*00ec*/ 	.word	0xffffffff


	//   ....[8]....
        /*00f0*/ 	.word	0xffffffff


	//   ....[9]....
        /*00f4*/ 	.word	0xffffffff


	//   ....[10]....
        /*00f8*/ 	.word	0xffffffff


	//   ....[11]....
        /*00fc*/ 	.word	0xffffffff


	//   ....[12]....
        /*0100*/ 	.word	0xffffffff


	//   ....[13]....
        /*0104*/ 	.word	0xffffffff


	//   ....[14]....
        /*0108*/ 	.word	0xffffffff


	//   ....[15]....
        /*010c*/ 	.word	0xffffffff


	//   ....[16]....
        /*0110*/ 	.word	0xffffffff


	//   ....[17]....
        /*0114*/ 	.word	0x05000043


	//   ....[18]....
        /*0118*/ 	.word	0x05000043


	//   ....[19]....
        /*011c*/ 	.word	0x05000043


	//   ....[20]....
        /*0120*/ 	.word	0x05000043


	//   ....[21]....
        /*0124*/ 	.word	0x05000043


	//   ....[22]....
        /*0128*/ 	.word	0x05000043


	//   ....[23]....
        /*012c*/ 	.word	0x05000043


	//   ....[24]....
        /*0130*/ 	.word	0x05000043


	//   ....[25]....
        /*0134*/ 	.word	0x05000043


	//   ....[26]....
        /*0138*/ 	.word	0x05000043


	//   ....[27]....
        /*013c*/ 	.word	0x05000043


	//   ....[28]....
        /*0140*/ 	.word	0x05000043


	//   ....[29]....
        /*0144*/ 	.word	0x05000043


	//   ....[30]....
        /*0148*/ 	.word	0x05000043


	//   ....[31]....
        /*014c*/ 	.word	0x05000043


	//   ....[32]....
        /*0150*/ 	.word	0x05000043


	//----- nvinfo : EIATTR_COOP_GROUP_INSTR_OFFSETS
	.align		4
.L_21501:
        /*0154*/ 	.byte	0x04, 0x28
        /*0156*/ 	.short	(.L_21503 - .L_21502)


	//   ....[0]....
.L_21502:
        /*0158*/ 	.word	0x00001b80


	//   ....[1]....
        /*015c*/ 	.word	0x00001be0


	//   ....[2]....
        /*0160*/ 	.word	0x00001c40


	//   ....[3]....
        /*0164*/ 	.word	0x00001ca0


	//   ....[4]....
        /*0168*/ 	.word	0x00001d00


	//   ....[5]....
        /*016c*/ 	.word	0x00001d60


	//   ....[6]....
        /*0170*/ 	.word	0x00001dc0


	//   ....[7]....
        /*0174*/ 	.word	0x00001e20


	//   ....[8]....
        /*0178*/ 	.word	0x00001e80


	//   ....[9]....
        /*017c*/ 	.word	0x00001ee0


	//   ....[10]....
        /*0180*/ 	.word	0x00001f40


	//   ....[11]....
        /*0184*/ 	.word	0x00001fa0


	//   ....[12]....
        /*0188*/ 	.word	0x00002000


	//   ....[13]....
        /*018c*/ 	.word	0x00002060


	//   ....[14]....
        /*0190*/ 	.word	0x000020c0


	//   ....[15]....
        /*0194*/ 	.word	0x00002120


	//   ....[16]....
        /*0198*/ 	.word	0x00002620


	//   ....[17]....
        /*019c*/ 	.word	0x00002d30


	//   ....[18]....
        /*01a0*/ 	.word	0x00002dc0


	//   ....[19]....
        /*01a4*/ 	.word	0x00002e50


	//   ....[20]....
        /*01a8*/ 	.word	0x00002ee0


	//   ....[21]....
        /*01ac*/ 	.word	0x00002f70


	//   ....[22]....
        /*01b0*/ 	.word	0x00003000


	//   ....[23]....
        /*01b4*/ 	.word	0x00003090


	//   ....[24]....
        /*01b8*/ 	.word	0x00003120


	//   ....[25]....
        /*01bc*/ 	.word	0x000031b0


	//   ....[26]....
        /*01c0*/ 	.word	0x00003240


	//   ....[27]....
        /*01c4*/ 	.word	0x000032d0


	//   ....[28]....
        /*01c8*/ 	.word	0x00003360


	//   ....[29]....
        /*01cc*/ 	.word	0x000033f0


	//   ....[30]....
        /*01d0*/ 	.word	0x00003480


	//   ....[31]....
        /*01d4*/ 	.word	0x00003510


	//   ....[32]....
        /*01d8*/ 	.word	0x000035a0


	//----- nvinfo : EIATTR_VRC_CTA_INIT_COUNT
	.align		4
.L_21503:
        /*01dc*/ 	.byte	0x02, 0x4a
	.zero		1
	.zero		1


	//----- nvinfo : EIATTR_EXIT_INSTR_OFFSETS
	.align		4
        /*01e0*/ 	.byte	0x04, 0x1c
        /*01e2*/ 	.short	(.L_21505 - .L_21504)


	//   ....[0]....
.L_21504:
        /*01e4*/ 	.word	0x00000220


	//   ....[1]....
        /*01e8*/ 	.word	0x00002ce0


	//----- nvinfo : EIATTR_MAX_THREADS
	.align		4
.L_21505:
        /*01ec*/ 	.byte	0x04, 0x05
        /*01ee*/ 	.short	(.L_21507 - .L_21506)
.L_21506:
        /*01f0*/ 	.word	0x00000080
        /*01f4*/ 	.word	0x00000001
        /*01f8*/ 	.word	0x00000001


	//----- nvinfo : EIATTR_CRS_STACK_SIZE
	.align		4
.L_21507:
        /*01fc*/ 	.byte	0x04, 0x1e
        /*01fe*/ 	.short	(.L_21509 - .L_21508)
.L_21508:
        /*0200*/ 	.word	0x00000000


	//----- nvinfo : EIATTR_CBANK_PARAM_SIZE
	.align		4
.L_21509:
        /*0204*/ 	.byte	0x03, 0x19
        /*0206*/ 	.short	0x0034


	//----- nvinfo : EIATTR_PARAM_CBANK
	.align		4
        /*0208*/ 	.byte	0x04, 0x0a
        /*020a*/ 	.short	(.L_21511 - .L_21510)
	.align		4
.L_21510:
        /*020c*/ 	.word	index@(.nv.constant0._Z9cuda_gemmIiLi128ELi2ELi1ELi32ELi64ELi64ELi64ELi1ELi0EEviiiPT_S1_S1_iii)
        /*0210*/ 	.short	0x0380
        /*0212*/ 	.short	0x0034


	//----- nvinfo : EIATTR_SW_WAR
	.align		4
.L_21511:
        /*0214*/ 	.byte	0x04, 0x36
        /*0216*/ 	.short	(.L_21513 - .L_21512)
.L_21512:
        /*0218*/ 	.word	0x00000008
.L_21513:


//--------------------- .nv.info._Z9cuda_gemmIiLi128ELi2ELi1ELi32ELi64ELi64ELi64ELi0ELi1EEviiiPT_S1_S1_iii --------------------------
	.section	.nv.info._Z9cuda_gemmIiLi128ELi2ELi1ELi32ELi64ELi64ELi64ELi0ELi1EEviiiPT_S1_S1_iii,"",@"SHT_CUDA_INFO"
	.sectionflags	@""
	.align	4


	//----- nvinfo : EIATTR_CUDA_API_VERSION
	.align		4
        /*0000*/ 	.byte	0x04, 0x37
        /*0002*/ 	.short	(.L_21515 - .L_21514)
.L_21514:
        /*0004*/ 	.word	0x00000082


	//----- nvinfo : EIATTR_KPARAM_INFO
	.align		4
.L_21515:
        /*0008*/ 	.byte	0x04, 0x17
        /*000a*/ 	.short	(.L_21517 - .L_21516)
.L_21516:
        /*000c*/ 	.word	0x00000000
        /*0010*/ 	.short	0x0008
        /*0012*/ 	.short	0x0030
        /*0014*/ 	.byte	0x00, 0xf0, 0x11, 0x00


	//----- nvinfo : EIATTR_KPARAM_INFO
	.align		4
.L_21517:
        /*0018*/ 	.byte	0x04, 0x17
        /*001a*/ 	.short	(.L_21519 - .L_21518)
.L_21518:
        /*001c*/ 	.word	0x00000000
        /*0020*/ 	.short	0x0007
        /*0022*/ 	.short	0x002c
        /*0024*/ 	.byte	0x00, 0xf0, 0x11, 0x00


	//----- nvinfo : EIATTR_KPARAM_INFO
	.align		4
.L_21519:
        /*0028*/ 	.byte	0x04, 0x17
        /*002a*/ 	.short	(.L_21521 - .L_21520)
.L_21520:
        /*002c*/ 	.word	0x00000000
        /*0030*/ 	.short	0x0006
        /*0032*/ 	.short	0x0028
        /*0034*/ 	.byte	0x00, 0xf0, 0x11, 0x00


	//----- nvinfo : EIATTR_KPARAM_INFO
	.align		4
.L_21521:
        /*0038*/ 	.byte	0x04, 0x17
        /*003a*/ 	.short	(.L_21523 - .L_21522)
.L_21522:
        /*003c*/ 	.word	0x00000000
        /*0040*/ 	.short	0x0005
        /*0042*/ 	.short	0x0020
        /*0044*/ 	.byte	0x00, 0xf5, 0x21, 0x00


	//----- nvinfo : EIATTR_KPARAM_INFO
	.align		4
.L_21523:
        /*0048*/ 	.byte	0x04, 0x17
        /*004a*/ 	.short	(.L_21525 - .L_21524)
.L_21524:
        /*004c*/ 	.word	0x00000000
        /*0050*/ 	.short	0x0004
        /*0052*/ 	.short	0x0018
        /*0054*/ 	.byte	0x00, 0xf5, 0x21, 0x00


	//----- nvinfo : EIATTR_KPARAM_INFO
	.align		4
.L_21525:
        /*0058*/ 	.byte	0x04, 0x17
        /*005a*/ 	.short	(.L_21527 - .L_21526)
.L_21526:
        /*005c*/ 	.word	0x00000000
        /*0060*/ 	.short	0x0003
        /*0062*/ 	.short	0x0010
        /*0064*/ 	.byte	0x00, 0xf5, 0x21, 0x00


	//----- nvinfo : EIATTR_KPARAM_INFO
	.align		4
.L_21527:
        /*0068*/ 	.byte	0x04, 0x17
        /*006a*/ 	.short	(.L_21529 - .L_21528)
.L_21528:
        /*006c*/ 	.word	0x00000000
        /*0070*/ 	.short	0x0002
        /*0072*/ 	.short	0x0008
        /*0074*/ 	.byte	0x00, 0xf0, 0x11, 0x00


	//----- nvinfo : EIATTR_KPARAM_INFO
	.align		4
.L_21529:
        /*0078*/ 	.byte	0x04, 0x17
        /*007a*/ 	.short	(.L_21531 - .L_21530)
.L_21530:
        /*007c*/ 	.word	0x00000000
        /*0080*/ 	.short	0x0001
        /*0082*/ 	.short	0x0004
        /*0084*/ 	.byte	0x00, 0xf0, 0x11, 0x00


	//----- nvinfo : EIATTR_KPARAM_INFO
	.align		4
.L_21531:
        /*0088*/ 	.byte	0x04, 0x17
        /*008a*/ 	.short	(.L_21533 - .L_21532)
.L_21532:
        /*008c*/ 	.word	0x00000000
        /*0090*/ 	.short	0x0000
        /*0092*/ 	.short	0x0000
        /*0094*/ 	.byte	0x00, 0xf0, 0x11, 0x00


	//----- nvinfo : EIATTR_SPARSE_MMA_MASK
	.align		4
.L_21533:
        /*0098*/ 	.byte	0x03, 0x50
        /*009a*/ 	.short	0x0000


	//----- nvinfo : EIATTR_MAXREG_COUNT
	.align		4
        /*009c*/ 	.byte	0x03, 0x1b
        /*009e*/ 	.short	0x00ff


	//----- nvinfo : EIATTR_NUM_BARRIERS
	.align		4
        /*00a0*/ 	.byte	0x02, 0x4c
        /*00a2*/ 	.byte	0x01
	.zero		1


	//----- nvinfo : EIATTR_MERCURY_ISA_VERSION
	.align		4
        /*00a4*/ 	.byte	0x03, 0x5f
        /*00a6*/ 	.short	0x0101


	//----- nvinfo : EIATTR_VRC_CTA_INIT_COUNT
	.align		4
        /*00a8*/ 	.byte	0x02, 0x4a
	.zero		1
	.zero		1


	//----- nvinfo : EIATTR_EXIT_INSTR_OFFSETS
	.align		4
        /*00ac*/ 	.byte	0x04, 0x1c
        /*00ae*/ 	.short	(.L_21535 - .L_21534)


	//   ....[0]....
.L_21534:
        /*00b0*/ 	.word	0x00000050


	//   ....[1]....
        /*00b4*/ 	.word	0x00000130


	//----- nvinfo : EIATTR_MAX_THREADS
	.align		4
.L_21535:
        /*00b8*/ 	.byte	0x04, 0x05
        /*00ba*/ 	.short	(.L_21537 - .L_21536)
.L_21536:
        /*00bc*/ 	.word	0x00000080
        /*00c0*/ 	.word	0x00000001
        /*00c4*/ 	.word	0x00000001


	//----- nvinfo : EIATTR_CBANK_PARAM_SIZE
	.align		4
.L_21537:
        /*00c8*/ 	.byte	0x03, 0x19
        /*00ca*/ 	.short	0x0034


	//----- nvinfo : EIATTR_PARAM_CBANK
	.align		4
        /*00cc*/ 	.byte	0x04, 0x0a
        /*00ce*/ 	.short	(.L_21539 - .L_21538)
	.align		4
.L_21538:
        /*00d0*/ 	.word	index@(.nv.constant0._Z9cuda_gemmIiLi128ELi2ELi1ELi32ELi64ELi64ELi64ELi0ELi1EEviiiPT_S1_S1_iii)
        /*00d4*/ 	.short	0x0380
        /*00d6*/ 	.short	0x0034


	//----- nvinfo : EIATTR_SW_WAR
	.align		4
.L_21539:
        /*00d8*/ 	.byte	0x04, 0x36
        /*00da*/ 	.short	(.L_21541 - .L_21540)
.L_21540:
        /*00dc*/ 	.word	0x00000008
.L_21541:


//--------------------- .nv.info._Z9cuda_gemmIiLi128ELi2ELi1ELi32ELi64ELi64ELi64ELi0ELi0EEviiiPT_S1_S1_iii --------------------------
	.section	.nv.info._Z9cuda_gemmIiLi128ELi2ELi1ELi32ELi64ELi64ELi64ELi0ELi0EEviiiPT_S1_S1_iii,"",@"SHT_CUDA_INFO"
	.sectionflags	@""
	.align	4


	//----- nvinfo : EIATTR_CUDA_API_VERSION
	.align		4
        /*0000*/ 	.byte	0x04, 0x37
        /*0002*/ 	.short	(.L_21543 - .L_21542)
.L_21542:
        /*0004*/ 	.word	0x00000082


	//----- nvinfo : EIATTR_KPARAM_INFO
	.align		4
.L_21543:
        /*0008*/ 	.byte	0x04, 0x17
        /*000a*/ 	.short	(.L_21545 - .L_21544)
.L_21544:
        /*000c*/ 	.word	0x00000000
        /*0010*/ 	.short	0x0008
        /*0012*/ 	.short	0x0030
        /*0014*/ 	.byte	0x00, 0xf0, 0x11, 0x00


	//----- nvinfo : EIATTR_KPARAM_INFO
	.align		4
.L_21545:
        /*0018*/ 	.byte	0x04, 0x17
        /*001a*/ 	.short	(.L_21547 - .L_21546)
.L_21546:
        /*001c*/ 	.word	0x00000000
        /*0020*/ 	.short	0x0007
        /*0022*/ 	.short	0x002c
        /*0024*/ 	.byte	0x00, 0xf0, 0x11, 0x00


	//----- nvinfo : EIATTR_KPARAM_INFO
	.align		4
.L_21547:
        /*0028*/ 	.byte	0x04, 0x17
        /*002a*/ 	.short	(.L_21549 - .L_21548)
.L_21548:
        /*002c*/ 	.word	0x00000000
        /*0030*/ 	.short	0x0006
        /*0032*/ 	.short	0x0028
        /*0034*/ 	.byte	0x00, 0xf0, 0x11, 0x00


	//----- nvinfo : EIATTR_KPARAM_INFO
	.align		4
.L_21549:
        /*0038*/ 	.byte	0x04, 0x17
        /*003a*/ 	.short	(.L_21551 - .L_21550)
.L_21550:
        /*003c*/ 	.word	0x00000000
        /*0040*/ 	.short	0x0005
        /*0042*/ 	.short	0x0020
        /*0044*/ 	.byte	0x00, 0xf5, 0x21, 0x00


	//----- nvinfo : EIATTR_KPARAM_INFO
	.align		4
.L_21551:
        /*0048*/ 	.byte	0x04, 0x17
        /*004a*/ 	.short	(.L_21553 - .L_21552)
.L_21552:
        /*004c*/ 	.word	0x00000000
        /*0050*/ 	.short	0x0004
        /*0052*/ 	.short	0x0018
        /*0054*/ 	.byte	0x00, 0xf5, 0x21, 0x00


	//----- nvinfo : EIATTR_KPARAM_INFO
	.align		4
.L_21553:
        /*0058*/ 	.byte	0x04, 0x17
        /*005a*/ 	.short	(.L_21555 - .L_21554)
.L_21554:
        /*005c*/ 	.word	0x00000000
        /*0060*/ 	.short	0x0003
        /*0062*/ 	.short	0x0010
        /*0064*/ 	.byte	0x00, 0xf5, 0x21, 0x00


	//----- nvinfo : EIATTR_KPARAM_INFO
	.align		4
.L_21555:
        /*0068*/ 	.byte	0x04, 0x17
        /*006a*/ 	.short	(.L_21557 - .L_21556)
.L_21556:
        /*006c*/ 	.word	0x00000000
        /*0070*/ 	.short	0x0002
        /*0072*/ 	.short	0x0008
        /*0074*/ 	.byte	0x00, 0xf0, 0x11, 0x00


	//----- nvinfo : EIATTR_KPARAM_INFO
	.align		4
.L_21557:
        /*0078*/ 	.byte	0x04, 0x17
        /*007a*/ 	.short	(.L_21559 - .L_21558)
.L_21558:
        /*007c*/ 	.word	0x00000000
        /*0080*/ 	.short	0x0001
        /*0082*/ 	.short	0x0004
        /*0084*/ 	.byte	0x00, 0xf0, 0x11, 0x00


	//----- nvinfo : EIATTR_KPARAM_INFO
	.align		4
.L_21559:
        /*0088*/ 	.byte	0x04, 0x17
        /*008a*/ 	.short	(.L_21561 - .L_21560)
.L_21560:
        /*008c*/ 	.word	0x00000000
        /*0090*/ 	.short	0x0000
        /*0092*/ 	.short	0x0000
        /*0094*/ 	.byte	0x00, 0xf0, 0x11, 0x00


	//----- nvinfo : EIATTR_SPARSE_MMA_MASK
	.align		4
.L_21561:
        /*0098*/ 	.byte	0x03, 0x50
        /*009a*/ 	.short	0x0000


	//----- nvinfo : EIATTR_MAXREG_COUNT
	.align		4
        /*009c*/ 	.byte	0x03, 0x1b
        /*009e*/ 	.short	0x00ff


	//----- nvinfo : EIATTR_NUM_BARRIERS
	.align		4
        /*00a0*/ 	.byte	0x02, 0x4c
        /*00a2*/ 	.byte	0x01
	.zero		1


	//----- nvinfo : EIATTR_MERCURY_ISA_VERSION
	.align		4
        /*00a4*/ 	.byte	0x03, 0x5f
        /*00a6*/ 	.short	0x0101


	//----- nvinfo : EIATTR_COOP_GROUP_MASK_REGIDS
	.align		4
        /*00a8*/ 	.byte	0x04, 0x29
        /*00aa*/ 	.short	(.L_21563 - .L_21562)


	//   ....[0]....
.L_21562:
        /*00ac*/ 	.word	0xffffffff


	//   ....[1]....
        /*00b0*/ 	.word	0xffffffff


	//   ....[2]....
        /*00b4*/ 	.word	0xffffffff


	//   ....[3]....
        /*00b8*/ 	.word	0xffffffff


	//   ....[4]....
        /*00bc*/ 	.word	0xffffffff


	//   ....[5]....
        /*00c0*/ 	.word	0xffffffff


	//   ....[6]....
        /*00c4*/ 	.word	0xffffffff


	//   ....[7]....
        /*00c8*/ 	.word	0xffffffff


	//   ....[8]....
        /*00cc*/ 	.word	0xffffffff


	//   ....[9]....
        /*00d0*/ 	.word	0xffffffff


	//   ....[10]....
        /*00d4*/ 	.word	0xffffffff


	//   ....[11]....
        /*00d8*/ 	.word	0xffffffff


	//   ....[12]....
        /*00dc*/ 	.word	0xffffffff


	//   ....[13]....
        /*00e0*/ 	.word	0xffffffff


	//   ....[14]....
        /*00e4*/ 	.word	0xffffffff


	//   ....[15]....
        /*00e8*/ 	.word	0xffffffff


	//   ....[16]....
        /*00ec*/ 	.word	0xffffffff


	//   ....[17]....
        /*00f0*/ 	.word	0x05000048


	//   ....[18]....
        /*00f4*/ 	.word	0x05000048


	//   ....[19]....
        /*00f8*/ 	.word	0x05000048


	//   ....[20]....
        /*00fc*/ 	.word	0x05000048


	//   ....[21]....
        /*0100*/ 	.word	0x05000048


	//   ....[22]....
        /*0104*/ 	.word	0x05000048


	//   ....[23]....
        /*0108*/ 	.word	0x05000048


	//   ....[24]....
        /*010c*/ 	.word	0x05000048


	//   ....[25]....
        /*0110*/ 	.word	0x05000048


	//   ....[26]....
        /*0114*/ 	.word	0x05000048


	//   ....[27]....
        /*0118*/ 	.word	0x05000048


	//   ....[28]....
        /*011c*/ 	.word	0x05000048


	//   ....[29]....
        /*0120*/ 	.word	0x05000048


	//   ....[30]....
        /*0124*/ 	.word	0x05000048


	//   ....[31]....
        /*0128*/ 	.word	0x05000048


	//   ....[32]....
        /*012c*/ 	.word	0x05000048


	//----- nvinfo : EIATTR_COOP_GROUP_INSTR_OFFSETS
	.align		4
.L_21563:
        /*0130*/ 	.byte	0x04, 0x28
        /*0132*/ 	.short	(.L_21565 - .L_21564)


	//   ....[0]....
.L_21564:
        /*0134*/ 	.word	0x00001a70


	//   ....[1]....
        /*0138*/ 	.word	0x00001ad0


	//   ....[2]....
        /*013c*/ 	.word	0x00001b30


	//   ....[3]....
        /*0140*/ 	.word	0x00001b90


	//   ....[4]....
        /*0144*/ 	.word	0x00001bf0


	//   ....[5]....
        /*0148*/ 	.word	0x00001c50


	//   ....[6]....
        /*014c*/ 	.word	0x00001cb0


	//   ....[7]....
        /*0150*/ 	.word	0x00001d10


	//   ....[8]....
        /*0154*/ 	.word	0x00001d70


	//   ....[9]....
        /*0158*/ 	.word	0x00001dd0


	//   ....[10]....
        /*015c*/ 	.word	0x00001e30


	//   ....[11]....
        /*0160*/ 	.word	0x00001e90


	//   ....[12]....
        /*0164*/ 	.word	0x00001ef0


	//   ....[13]....
        /*0168*/ 	.word	0x00001f50


	//   ....[14]....
        /*016c*/ 	.word	0x00001fb0


	//   ....[15]....
        /*0170*/ 	.word	0x00002010


	//   ....[16]....
        /*0174*/ 	.word	0x00002500


	//   ....[17]....
        /*0178*/ 	.word	0x000036f0


	//   ....[18]....
        /*017c*/ 	.word	0x00003780


	//   ....[19]....
        /*0180*/ 	.word	0x00003810


	//   ....[20]....
        /*0184*/ 	.word	0x000038a0


	//   ....[21]....
        /*0188*/ 	.word	0x00003930


	//   ....[22]....
        /*018c*/ 	.word	0x000039c0


	//   ....[23]....
        /*0190*/ 	.word	0x00003a50


	//   ....[24]....
        /*0194*/ 	.word	0x00003ae0


	//   ....[25]....
        /*0198*/ 	.word	0x00003b70


	//   ....[26]....
        /*019c*/ 	.word	0x00003c00


	//   ....[27]....
        /*01a0*/ 	.word	0x00003c90


	//   ....[28]....
        /*01a4*/ 	.word	0x00003d20


	//   ....[29]....
        /*01a8*/ 	.word	0x00003db0


	//   ....[30]....
        /*01ac*/ 	.word	0x00003e40


	//   ....[31]....
        /*01b0*/ 	.word	0x00003ed0


	//   ....[32]....
        /*01b4*/ 	.word	0x00003f60


	//----- nvinfo : EIATTR_VRC_CTA_INIT_COUNT
	.align		4
.L_21565:
        /*01b8*/ 	.byte	0x02, 0x4a
	.zero		1
	.zero		1


	//----- nvinfo : EIATTR_EXIT_INSTR_OFFSETS
	.align		4
        /*01bc*/ 	.byte	0x04, 0x1c
        /*01be*/ 	.short	(.L_21567 - .L_21566)


	//   ....[0]....
.L_21566:
        /*01c0*/ 	.word	0x000001a0


	//   ....[1]....
        /*01c4*/ 	.word	0x000036a0


	//----- nvinfo : EIATTR_MAX_THREADS
	.align		4
.L_21567:
        /*01c8*/ 	.byte	0x04, 0x05
        /*01ca*/ 	.short	(.L_21569 - .L_21568)
.L_21568:
        /*01cc*/ 	.word	0x00000080
        /*01d0*/ 	.word	0x00000001
        /*01d4*/ 	.word	0x00000001


	//----- nvinfo : EIATTR_CRS_STACK_SIZE
	.align		4
.L_21569:
        /*01d8*/ 	.byte	0x04, 0x1e
        /*01da*/ 	.short	(.L_21571 - .L_21570)
.L_21570:
        /*01dc*/ 	.word	0x00000000


	//----- nvinfo : EIATTR_CBANK_PARAM_SIZE
	.align		4
.L_21571:
        /*01e0*/ 	.byte	0x03, 0x19
        /*01e2*/ 	.short	0x0034


	//----- nvinfo : EIATTR_PARAM_CBANK
	.align		4
        /*01e4*/ 	.byte	0x04, 0x0a
        /*01e6*/ 	.short	(.L_21573 - .L_21572)
	.align		4
.L_21572:
        /*01e8*/ 	.word	index@(.nv.constant0._Z9cuda_gemmIiLi128ELi2ELi1ELi32ELi64ELi64ELi64ELi0ELi0EEviiiPT_S1_S1_iii)
        /*01ec*/ 	.short	0x0380
        /*01ee*/ 	.short	0x0034


	//----- nvinfo : EIATTR_SW_WAR
	.align		4
.L_21573:
        /*01f0*/ 	.byte	0x04, 0x36
        /*01f2*/ 	.short	(.L_21575 - .L_21574)
.L_21574:
        /*01f4*/ 	.word	0x00000008
.L_21575:


//--------------------- .nv.info._Z9cuda_gemmIiLi128ELi2ELi1ELi32ELi32ELi32ELi64ELi1ELi1EEviiiPT_S1_S1_iii --------------------------
	.section	.nv.info._Z9cuda_gemmIiLi128ELi2ELi1ELi32ELi32ELi32ELi64ELi1ELi1EEviiiPT_S1_S1_iii,"",@"SHT_CUDA_INFO"
	.sectionflags	@""
	.align	4


	//----- nvinfo : EIATTR_CUDA_API_VERSION
	.align		4
        /*0000*/ 	.byte	0x04, 0x37
        /*0002*/ 	.short	(.L_21577 - .L_21576)
.L_21576:
        /*0004*/ 	.word	0x00000082


	//----- nvinfo : EIATTR_KPARAM_INFO
	.align		4
.L_21577:
        /*0008*/ 	.byte	0x04, 0x17
        /*000a*/ 	.short	(.L_21579 - .L_21578)
.L_21578:
        /*000c*/ 	.word	0x00000000
        /*0010*/ 	.short	0x0008
        /*0012*/ 	.short	0x0030
        /*0014*/ 	.byte	0x00, 0xf0, 0x11, 0x00


	//----- nvinfo : EIATTR_KPARAM_INFO
	.align		4
.L_21579:
        /*0018*/ 	.byte	0x04, 0x17
        /*001a*/ 	.short	(.L_21581 - .L_21580)
.L_21580:
        /*001c*/ 	.word	0x00000000
        /*0020*/ 	.short	0x0007
        /*0022*/ 	.short	0x002c
        /*0024*/ 	.byte	0x00, 0xf0, 0x11, 0x00


	//----- nvinfo : EIATTR_KPARAM_INFO
	.align		4
.L_21581:
        /*0028*/ 	.byte	0x04, 0x17
        /*002a*/ 	.short	(.L_21583 - .L_21582)
.L_21582:
        /*002c*/ 	.word	0x00000000
        /*0030*/ 	.short	0x0006
        /*0032*/ 	.short	0x0028
        /*0034*/ 	.byte	0x00, 0xf0, 0x11, 0x00


	//----- nvinfo : EIATTR_KPARAM_INFO
	.align		4
.L_21583:
        /*0038*/ 	.byte	0x04, 0x17
        /*003a*/ 	.short	(.L_21585 - .L_21584)
.L_21584:
        /*003c*/ 	.word	0x00000000
        /*0040*/ 	.short	0x0005
        /*0042*/ 	.short	0x0020
        /*0044*/ 	.byte	0x00, 0xf5, 0x21, 0x00


	//----- nvinfo : EIATTR_KPARAM_INFO
	.align		4
.L_21585:
        /*0048*/ 	.byte	0x04, 0x17
        /*004a*/ 	.short	(.L_21587 - .L_21586)
.L_21586:
        /*004c*/ 	.word	0x00000000
        /*0050*/ 	.short	0x0004
        /*0052*/ 	.short	0x0018
        /*0054*/ 	.byte	0x00, 0xf5, 0x21, 0x00


	//----- nvinfo : EIATTR_KPARAM_INFO
	.align		4
.L_21587:
        /*0058*/ 	.byte	0x04, 0x17
        /*005a*/ 	.short	(.L_21589 - .L_21588)
.L_21588:
        /*005c*/ 	.word	0x00000000
        /*0060*/ 	.short	0x0003
        /*0062*/ 	.short	0x0010
        /*0064*/ 	.byte	0x00, 0xf5, 0x21, 0x00


	//----- nvinfo : EIATTR_KPARAM_INFO
	.align		4
.L_21589:
        /*0068*/ 	.byte	0x04, 0x17
        /*006a*/ 	.short	(.L_21591 - .L_21590)
.L_21590:
        /*006c*/ 	.word	0x00000000
        /*0070*/ 	.short	0x0002
        /*0072*/ 	.short	0x0008
        /*0074*/ 	.byte	0x00, 0xf0, 0x11, 0x00


	//----- nvinfo : EIATTR_KPARAM_INFO
	.align		4
.L_21591:
        /*0078*/ 	.byte	0x04, 0x17
        /*007a*/ 	.short	(.L_21593 - .L_21592)
.L_21592:
        /*007c*/ 	.word	0x00000000
        /*0080*/ 	.short	0x0001
        /*0082*/ 	.short	0x0004
        /*0084*/ 	.byte	0x00, 0xf0, 0x11, 0x00


	//----- nvinfo : EIATTR_KPARAM_INFO
	.align		4
.L_21593:
        /*0088*/ 	.byte	0x04, 0x17
        /*008a*/ 	.short	(.L_21595 - .L_21594)
.L_21594:
        /*008c*/ 	.word	0x00000000
        /*0090*/ 	.short	0x0000
        /*0092*/ 	.short	0x0000
        /*0094*/ 	.byte	0x00, 0xf0, 0x11, 0x00


	//----- nvinfo : EIATTR_SPARSE_MMA_MASK
	.align		4
.L_21595:
        /*0098*/ 	.byte	0x03, 0x50
        /*009a*/ 	.short	0x0000


	//----- nvinfo : EIATTR_MAXREG_COUNT
	.align		4
        /*009c*/ 	.byte	0x03, 0x1b
        /*009e*/ 	.short	0x00ff


	//----- nvinfo : EIATTR_NUM_BARRIERS
	.align		4
        /*00a0*/ 	.byte	0x02, 0x4c
        /*00a2*/ 	.byte	0x01
	.zero		1


	//----- nvinfo : EIATTR_MERCURY_ISA_VERSION
	.align		4
        /*00a4*/ 	.byte	0x03, 0x5f
        /*00a6*/ 	.short	0x0101


	//----- nvinfo : EIATTR_COOP_GROUP_MASK_REGIDS
	.align		4
        /*00a8*/ 	.byte	0x04, 0x29
        /*00aa*/ 	.short	(.L_21597 - .L_21596)


	//   ....[0]....
.L_21596:
        /*00ac*/ 	.word	0xffffffff


	//   ....[1]....
        /*00b0*/ 	.word	0xffffffff


	//   ....[2]....
        /*00b4*/ 	.word	0xffffffff


	//   ....[3]....
        /*00b8*/ 	.word	0xffffffff


	//   ....[4]....
        /*00bc*/ 	.word	0xffffffff


	//   ....[5]....
        /*00c0*/ 	.word	0xffffffff


	//   ....[6]....
        /*00c4*/ 	.word	0xffffffff


	//   ....[7]....
        /*00c8*/ 	.word	0xffffffff


	//   ....[8]....
        /*00cc*/ 	.word	0xffffffff


	//   ....[9]....
        /*00d0*/ 	.word	0xffffffff


	//   ....[10]....
        /*00d4*/ 	.word	0xffffffff


	//   ....[11]....
        /*00d8*/ 	.word	0xffffffff


	//   ....[12]....
        /*00dc*/ 	.word	0xffffffff


	//   ....[13]....
        /*00e0*/ 	.word	0xffffffff


	//   ....[14]....
        /*00e4*/ 	.word	0xffffffff


	//   ....[15]....
        /*00e8*/ 	.word	0xffffffff


	//   ....[16]....
        /*00ec*/ 	.word	0xffffffff


	//   ....[17]....
        /*00f0*/ 	.word	0xffffffff


	//   ....[18]....
        /*00f4*/ 	.word	0xffffffff


	//   ....[19]....
        /*00f8*/ 	.word	0xffffffff


	//   ....[20]....
        /*00fc*/ 	.word	0xffffffff


	//   ....[21]....
        /*0100*/ 	.word	0xffffffff


	//   ....[22]....
        /*0104*/ 	.word	0xffffffff


	//   ....[23]....
        /*0108*/ 	.word	0xffffffff


	//   ....[24]....
        /*010c*/ 	.word	0xffffffff


	//   ....[25]....
        /*0110*/ 	.word	0xffffffff


	//   ....[26]....
        /*0114*/ 	.word	0xffffffff


	//   ....[27]....
        /*0118*/ 	.word	0xffffffff


	//   ....[28]....
        /*011c*/ 	.word	0xffffffff


	//   ....[29]....
        /*0120*/ 	.word	0xffffffff


	//   ....[30]....
        /*0124*/ 	.word	0xffffffff


	//   ....[31]....
        /*0128*/ 	.word	0xffffffff


	//   ....[32]....
        /*012c*/ 	.word	0xffffffff


	//   ....[33]....
        /*0130*/ 	.word	0xffffffff


	//   ....[34]....
        /*0134*/ 	.word	0x05000025


	//   ....[35]....
        /*0138*/ 	.word	0x05000025


	//   ....[36]....
        /*013c*/ 	.word	0x05000025


	//   ....[37]....
        /*0140*/ 	.word	0x05000025


	//   ....[38]....
        /*0144*/ 	.word	0x05000025


	//   ....[39]....
        /*0148*/ 	.word	0x05000025


	//   ....[40]....
        /*014c*/ 	.word	0x05000025


	//   ....[41]....
        /*0150*/ 	.word	0x05000025


	//   ....[42]....
        /*0154*/ 	.word	0x05000025


	//   ....[43]....
        /*0158*/ 	.word	0x05000025


	//   ....[44]....
        /*015c*/ 	.word	0x05000025


	//   ....[45]....
        /*0160*/ 	.word	0x05000025


	//   ....[46]....
        /*0164*/ 	.word	0x05000025


	//   ....[47]....
        /*0168*/ 	.word	0x05000025


	//   ....[48]....
        /*016c*/ 	.word	0x05000025


	//   ....[49]....
        /*0170*/ 	.word	0x05000025


	//   ....[50]....
        /*0174*/ 	.word	0x05000025


	//   ....[51]....
        /*0178*/ 	.word	0x05000025


	//   ....[52]....
        /*017c*/ 	.word	0x05000025


	//   ....[53]....
        /*0180*/ 	.word	0x05000025


	//   ....[54]....
        /*0184*/ 	.word	0x05000025


	//   ....[55]....
        /*0188*/ 	.word	0x05000025


	//   ....[56]....
        /*018c*/ 	.word	0x05000025


	//   ....[57]....
        /*0190*/ 	.word	0x05000025


	//   ....[58]....
        /*0194*/ 	.word	0x05000025


	//   ....[59]....
        /*0198*/ 	.word	0x05000025


	//   ....[60]....
        /*019c*/ 	.word	0x05000025


	//   ....[61]....
        /*01a0*/ 	.word	0x05000025


	//   ....[62]....
        /*01a4*/ 	.word	0x05000025


	//   ....[63]....
        /*01a8*/ 	.word	0x05000025


	//   ....[64]....
        /*01ac*/ 	.word	0x05000025


	//   ....[65]....
        /*01b0*/ 	.word	0x05000025


	//----- nvinfo : EIATTR_COOP_GROUP_INSTR_OFFSETS
	.align		4
.L_21597:
        /*01b4*/ 	.byte	0x04, 0x28
        /*01b6*/ 	.short	(.L_21599 - .L_21598)


	//   ....[0]....
.L_21598:
        /*01b8*/ 	.word	0x00000e50


	//   ....[1]....
        /*01bc*/ 	.word	0x00000e70


	//   ....[2]....
        /*01c0*/ 	.word	0x00000e90


	//   ....[3]....
        /*01c4*/ 	.word	0x00000ea0


	//   ....[4]....
        /*01c8*/ 	.word	0x00000ec0


	//   ....[5]....
        /*01cc*/ 	.word	0x00000ed0


	//   ....[6]....
        /*01d0*/ 	.word	0x00000ef0


	//   ....[7]....
        /*01d4*/ 	.word	0x00000f10


	//   ....[8]....
        /*01d8*/ 	.word	0x00000f20


	//   ....[9]....
        /*01dc*/ 	.word	0x00000f40


	//   ....[10]....
        /*01e0*/ 	.word	0x00000f60


	//   ....[11]....
        /*01e4*/ 	.word	0x00000f80


	//   ....[12]....
        /*01e8*/ 	.word	0x00000fa0


	//   ....[13]....
        /*01ec*/ 	.word	0x00000fb0


	//   ....[14]....
        /*01f0*/ 	.word	0x00000fc0


	//   ....[15]....
        /*01f4*/ 	.word	0x00000fe0


	//   ....[16]....
        /*01f8*/ 	.word	0x00001070


	//   ....[17]....
        /*01fc*/ 	.word	0x000011f0


	//   ....[18]....
        /*0200*/ 	.word	0x00001200


	//   ....[19]....
        /*0204*/ 	.word	0x00001210


	//   ....[20]....
        /*0208*/ 	.word	0x00001220


	//   ....[21]....
        /*020c*/ 	.word	0x00001250


	//   ....[22]....
        /*0210*/ 	.word	0x00001270


	//   ....[23]....
        /*0214*/ 	.word	0x00001290


	//   ....[24]....
        /*0218*/ 	.word	0x000012a0


	//   ....[25]....
        /*021c*/ 	.word	0x000012c0


	//   ....[26]....
        /*0220*/ 	.word	0x000012e0


	//   ....[27]....
        /*0224*/ 	.word	0x00001300


	//   ....[28]....
        /*0228*/ 	.word	0x00001310


	//   ....[29]....
        /*022c*/ 	.word	0x00001320


	//   ....[30]....
        /*0230*/ 	.word	0x00001340


	//   ....[31]....
        /*0234*/ 	.word	0x00001360


	//   ....[32]....
        /*0238*/ 	.word	0x00001380


	//   ....[33]....
        /*023c*/ 	.word	0x00001410


	//   ....[34]....
        /*0240*/ 	.word	0x00001920


	//   ....[35]....
        /*0244*/ 	.word	0x00001970


	//   ....[36]....
        /*0248*/ 	.word	0x000019c0


	//   ....[37]....
        /*024c*/ 	.word	0x00001a10


	//   ....[38]....
        /*0250*/ 	.word	0x00001a60


	//   ....[39]....
        /*0254*/ 	.word	0x00001ab0


	//   ....[40]....
        /*0258*/ 	.word	0x00001b10


	//   ....[41]....
        /*025c*/ 	.word	0x00001b70


	//   ....[42]....
        /*0260*/ 	.word	0x00001bd0


	//   ....[43]....
        /*0264*/ 	.word	0x00001c30


	//   ....[44]....
        /*0268*/ 	.word	0x00001c80


	//   ....[45]....
        /*026c*/ 	.word	0x00001ce0


	//   ....[46]....
        /*0270*/ 	.word	0x00001d40


	//   ....[47]....
        /*0274*/ 	.word	0x00001da0


	//   ....[48]....
        /*0278*/ 	.word	0x00001df0


	//   ....[49]....
        /*027c*/ 	.word	0x00001e50


	//   ....[50]....
        /*0280*/ 	.word	0x00001ee0


	//   ....[51]....
        /*0284*/ 	.word	0x00001f30


	//   ....[52]....
        /*0288*/ 	.word	0x00001f90


	//   ....[53]....
        /*028c*/ 	.word	0x00001ff0


	//   ....[54]....
        /*0290*/ 	.word	0x00002040


	//   ....[55]....
        /*0294*/ 	.word	0x000020a0


	//   ....[56]....
        /*0298*/ 	.word	0x00002100


	//   ....[57]....
        /*029c*/ 	.word	0x00002160


	//   ....[58]....
        /*02a0*/ 	.word	0x000021c0


	//   ....[59]....
        /*02a4*/ 	.word	0x00002220


	//   ....[60]....
        /*02a8*/ 	.word	0x00002270


	//   ....[61]....
        /*02ac*/ 	.word	0x000022d0


	//   ....[62]....
        /*02b0*/ 	.word	0x00002330


	//   ....[63]....
        /*02b4*/ 	.word	0x00002390


	//   ....[64]....
        /*02b8*/ 	.word	0x000023f0


	//   ....[65]....
        /*02bc*/ 	.word	0x00002450


	//----- nvinfo : EIATTR_VRC_CTA_INIT_COUNT
	.align		4
.L_21599:
        /*02c0*/ 	.byte	0x02, 0x4a
	.zero		1
	.zero		1


	//----- nvinfo : EIATTR_EXIT_INSTR_OFFSETS
	.align		4
        /*02c4*/ 	.byte	0x04, 0x1c
        /*02c6*/ 	.short	(.L_21601 - .L_21600)


	//   ....[0]....
.L_21600:
        /*02c8*/ 	.word	0x00000050


	//   ....[1]....
        /*02cc*/ 	.word	0x000018d0


	//----- nvinfo : EIATTR_MAX_THREADS
	.align		4
.L_21601:
        /*02d0*/ 	.byte	0x04, 0x05
        /*02d2*/ 	.short	(.L_21603 - .L_21602)
.L_21602:
        /*02d4*/ 	.word	0x00000080
        /*02d8*/ 	.word	0x00000001
        /*02dc*/ 	.word	0x00000001


	//----- nvinfo : EIATTR_CRS_STACK_SIZE
	.align		4
.L_21603:
        /*02e0*/ 	.byte	0x04, 0x1e
        /*02e2*/ 	.short	(.L_21605 - .L_21604)
.L_21604:
        /*02e4*/ 	.word	0x00000000


	//----- nvinfo : EIATTR_CBANK_PARAM_SIZE
	.align		4
.L_21605:
        /*02e8*/ 	.byte	0x03, 0x19
        /*02ea*/ 	.short	0x0034


	//----- nvinfo : EIATTR_PARAM_CBANK
	.align		4
        /*02ec*/ 	.byte	0x04, 0x0a
        /*02ee*/ 	.short	(.L_21607 - .L_21606)
	.align		4
.L_21606:
        /*02f0*/ 	.word	index@(.nv.constant0._Z9cuda_gemmIiLi128ELi2ELi1ELi32ELi32ELi32ELi64ELi1ELi1EEviiiPT_S1_S1_iii)
        /*02f4*/ 	.short	0x0380
        /*02f6*/ 	.short	0x0034


	//----- nvinfo : EIATTR_SW_WAR
	.align		4
.L_21607:
        /*02f8*/ 	.byte	0x04, 0x36
        /*02fa*/ 	.short	(.L_21609 - .L_21608)
.L_21608:
        /*02fc*/ 	.word	0x00000008
.L_21609:


//--------------------- .nv.info._Z9cuda_gemmIiLi128ELi2ELi1ELi32ELi32ELi32ELi64ELi1ELi0EEviiiPT_S1_S1_iii --------------------------
	.section	.nv.info._Z9cuda_gemmIiLi128ELi2ELi1ELi32ELi32ELi32ELi64ELi1ELi0EEviiiPT_S1_S1_iii,"",@"SHT_CUDA_INFO"
	.sectionflags	@""
	.align	4


	//----- nvinfo : EIATTR_CUDA_API_VERSION
	.align		4
        /*0000*/ 	.byte	0x04, 0x37
        /*0002*/ 	.short	(.L_21611 - .L_21610)
.L_21610:
        /*0004*/ 	.word	0x00000082


	//----- nvinfo : EIATTR_KPARAM_INFO
	.align		4
.L_21611:
        /*0008*/ 	.byte	0x04, 0x17
        /*000a*/ 	.short	(.L_21613 - .L_21612)
.L_21612:
        /*000c*/ 	.word	0x00000000
        /*0010*/ 	.short	0x0008
        /*0012*/ 	.short	0x0030
        /*0014*/ 	.byte	0x00, 0xf0, 0x11, 0x00


	//----- nvinfo : EIATTR_KPARAM_INFO
	.align		4
.L_21613:
        /*0018*/ 	.byte	0x04, 0x17
        /*001a*/ 	.short	(.L_21615 - .L_21614)
.L_21614:
        /*001c*/ 	.word	0x00000000
        /*0020*/ 	.short	0x0007
        /*0022*/ 	.short	0x002c
        /*0024*/ 	.byte	0x00, 0xf0, 0x11, 0x00


	//----- nvinfo : EIATTR_KPARAM_INFO
	.align		4
.L_21615:
        /*0028*/ 	.byte	0x04, 0x17
        /*002a*/ 	.short	(.L_21617 - .L_21616)
.L_21616:
        /*002c*/ 	.word	0x00000000
        /*0030*/ 	.short	0x0006
        /*0032*/ 	.short	0x0028
        /*0034*/ 	.byte	0x00, 0xf0, 0x11, 0x00


	//----- nvinfo : EIATTR_KPARAM_INFO
	.align		4
.L_21617:
        /*0038*/ 	.byte	0x04, 0x17
        /*003a*/ 	.short	(.L_21619 - .L_21618)
.L_21618:
        /*003c*/ 	.word	0x00000000
        /*0040*/ 	.short	0x0005
        /*0042*/ 	.short	0x0020
        /*0044*/ 	.byte	0x00, 0xf5, 0x21, 0x00


	//----- nvinfo : EIATTR_KPARAM_INFO
	.align		4
.L_21619:
        /*0048*/ 	.byte	0x04, 0x17
        /*004a*/ 	.short	(.L_21621 - .L_21620)
.L_21620:
        /*004c*/ 	.word	0x00000000
        /*0050*/ 	.short	0x0004
        /*0052*/ 	.short	0x0018
        /*0054*/ 	.byte	0x00, 0xf5, 0x21, 0x00


	//----- nvinfo : EIATTR_KPARAM_INFO
	.align		4
.L_21621:
        /*0058*/ 	.byte	0x04, 0x17
        /*005a*/ 	.short	(.L_21623 - .L_21622)
.L_21622:
        /*005c*/ 	.word	0x00000000
        /*0060*/ 	.short	0x0003
        /*0062*/ 	.short	0x0010
        /*0064*/ 	.byte	0x00, 0xf5, 0x21, 0x00


	//----- nvinfo : EIATTR_KPARAM_INFO
	.align		4
.L_21623:
        /*0068*/ 	.byte	0x04, 0x17
        /*006a*/ 	.short	(.L_21625 - .L_21624)
.L_21624:
        /*006c*/ 	.word	0x00000000
        /*0070*/ 	.short	0x0002
        /*0072*/ 	.short	0x0008
        /*0074*/ 	.byte	0x00, 0xf0, 0x11, 0x00


	//----- nvinfo : EIATTR_KPARAM_INFO
	.align		4
.L_21625:
        /*0078*/ 	.byte	0x04, 0x17
        /*007a*/ 	.short	(.L_21627 - .L_21626)
.L_21626:
        /*007c*/ 	.word	0x00000000
        /*0080*/ 	.short	0x0001
        /*0082*/ 	.short	0x0004
        /*0084*/ 	.byte	0x00, 0xf0, 0x11, 0x00


	//----- nvinfo : EIATTR_KPARAM_INFO
	.align		4
.L_21627:
        /*0088*/ 	.byte	0x04, 0x17
        /*008a*/ 	.short	(.L_21629 - .L_21628)
.L_21628:
        /*008c*/ 	.word	0x00000000
        /*0090*/ 	.short	0x0000
        /*0092*/ 	.short	0x0000
        /*0094*/ 	.byte	0x00, 0xf0, 0x11, 0x00


	//----- nvinfo : EIATTR_SPARSE_MMA_MASK
	.align		4
.L_21629:
        /*0098*/ 	.byte	0x03, 0x50
        /*009a*/ 	.short	0x0000


	//----- nvinfo : EIATTR_MAXREG_COUNT
	.align		4
        /*009c*/ 	.byte	0x03, 0x1b
        /*009e*/ 	.short	0x00ff


	//----- nvinfo : EIATTR_NUM_BARRIERS
	.align		4
        /*00a0*/ 	.byte	0x02, 0x4c
        /*00a2*/ 	.byte	0x01
	.zero		1


	//----- nvinfo : EIATTR_ANNOTATIONS
	.align		4
        /*00a4*/ 	.byte	0x04, 0x55
        /*00a6*/ 	.short	(.L_21631 - .L_21630)


	//   ....[0]....
.L_21630:
        /*00a8*/ 	.word	0x00000001
        /*00ac*/ 	.byte	0xb0, 0x07, 0x00, 0x00, 0x01, 0x00, 0x00, 0x00, 0x80, 0x08, 0x00, 0x00, 0x01, 0x00, 0x00, 0x00
        /*00bc*/ 	.byte	0x90, 0x0c, 0x00, 0x00, 0x01, 0x00, 0x00, 0x00, 0xd0, 0x0e, 0x00, 0x00, 0x01, 0x00, 0x00, 0x00
        /*00cc*/ 	.byte	0x00, 0x12, 0x00, 0x00, 0x01, 0x00, 0x00, 0x00, 0x40, 0x2e, 0x00, 0x00, 0x01, 0x00, 0x00, 0x00
        /*00dc*/ 	.byte	0xc0, 0x2e, 0x00, 0x00


	//----- nvinfo : EIATTR_MERCURY_ISA_VERSION
	.align		4
.L_21631:
        /*00e0*/ 	.byte	0x03, 0x5f
        /*00e2*/ 	.short	0x0101


	//----- nvinfo : EIATTR_COOP_GROUP_MASK_REGIDS
	.align		4
        /*00e4*/ 	.byte	0x04, 0x29
        /*00e6*/ 	.short	(.L_21633 - .L_21632)


	//   ....[0]....
.L_21632:
        /*00e8*/ 	.word	0xffffffff


	//   ....[1]....
        /*00ec*/ 	.word	0xffffffff


	//   ....[2]....
        /*00f0*/ 	.word	0xffffffff


	//   ....[3]....
        /*00f4*/ 	.word	0xffffffff


	//   ....[4]....
        /*00f8*/ 	.word	0xffffffff


	//   ....[5]....
        /*00fc*/ 	.word	0xffffffff


	//   ....[6]....
        /*0100*/ 	.word	0xffffffff


	//   ....[7]....
        /*0104*/ 	.word	0xffffffff


	//   ....[8]....
        /*0108*/ 	.word	0xffffffff


	//   ....[9]....
        /*010c*/ 	.word	0xffffffff


	//   ....[10]....
        /*0110*/ 	.word	0xffffffff


	//   ....[11]....
        /*0114*/ 	.word	0xffffffff


	//   ....[12]....
        /*0118*/ 	.word	0xffffffff


	//   ....[13]....
        /*011c*/ 	.word	0xffffffff


	//   ....[14]....
        /*0120*/ 	.word	0xffffffff


	//   ....[15]....
        /*0124*/ 	.word	0xffffffff


	//   ....[16]....
        /*0128*/ 	.word	0xffffffff


	//   ....[17]....
        /*012c*/ 	.word	0x0500003f


	//   ....[18]....
        /*0130*/ 	.word	0x0500003f


	//   ....[19]....
        /*0134*/ 	.word	0x0500003f


	//   ....[20]....
        /*0138*/ 	.word	0x0500003f


	//   ....[21]....
        /*013c*/ 	.word	0x0500003f


	//   ....[22]....
        /*0140*/ 	.word	0x0500003f


	//   ....[23]....
        /*0144*/ 	.word	0x0500003f


	//   ....[24]....
        /*0148*/ 	.word	0x0500003f


	//   ....[25]....
        /*014c*/ 	.word	0x0500003f


	//   ....[26]....
        /*0150*/ 	.word	0x0500003f


	//   ....[27]....
        /*0154*/ 	.word	0x0500003f


	//   ....[28]....
        /*0158*/ 	.word	0x0500003f


	//   ....[29]....
        /*015c*/ 	.word	0x0500003f


	//   ....[30]....
        /*0160*/ 	.word	0x0500003f


	//   ....[31]....
        /*0164*/ 	.word	0x0500003f


	//   ....[32]....
        /*0168*/ 	.word	0x0500003f


	//----- nvinfo : EIATTR_COOP_GROUP_INSTR_OFFSETS
	.align		4
.L_21633:
        /*016c*/ 	.byte	0x04, 0x28
        /*016e*/ 	.short	(.L_21635 - .L_21634)


	//   ....[0]....
.L_21634:
        /*0170*/ 	.word	0x000022e0


	//   ....[1]....
        /*0174*/ 	.word	0x00002340


	//   ....[2]....
        /*0178*/ 	.word	0x000023a0


	//   ....[3]....
        /*017c*/ 	.word	0x00002400


	//   ....[4]....
        /*0180*/ 	.word	0x00002460


	//   ....[5]....
        /*0184*/ 	.word	0x000024c0


	//   ....[6]....
        /*0188*/ 	.word	0x00002520


	//   ....[7]....
        /*018c*/ 	.word	0x00002580


	//   ....[8]....
        /*0190*/ 	.word	0x000025e0


	//   ....[9]....
        /*0194*/ 	.word	0x00002640


	//   ....[10]....
        /*0198*/ 	.word	0x000026a0


	//   ....[11]....
        /*019c*/ 	.word	0x00002700


	//   ....[12]....
        /*01a0*/ 	.word	0x00002760


	//   ....[13]....
        /*01a4*/ 	.word	0x000027c0


	//   ....[14]....
        /*01a8*/ 	.word	0x00002820


	//   ....[15]....
        /*01ac*/ 	.word	0x00002880


	//   ....[16]....
        /*01b0*/ 	.word	0x00002d30


	//   ....[17]....
        /*01b4*/ 	.word	0x00003380


	//   ....[18]....
        /*01b8*/ 	.word	0x00003410


	//   ....[19]....
        /*01bc*/ 	.word	0x000034a0


	//   ....[20]....
        /*01c0*/ 	.word	0x00003530


	//   ....[21]....
        /*01c4*/ 	.word	0x000035c0


	//   ....[22]....
        /*01c8*/ 	.word	0x00003650


	//   ....[23]....
        /*01cc*/ 	.word	0x000036e0


	//   ....[24]....
        /*01d0*/ 	.word	0x00003770


	//   ....[25]....
        /*01d4*/ 	.word	0x00003800


	//   ....[26]....
        /*01d8*/ 	.word	0x00003890


	//   ....[27]....
        /*01dc*/ 	.word	0x00003920


	//   ....[28]....
        /*01e0*/ 	.word	0x000039b0


	//   ....[29]....
        /*01e4*/ 	.word	0x00003a40


	//   ....[30]....
        /*01e8*/ 	.word	0x00003ad0


	//   ....[31]....
        /*01ec*/ 	.word	0x00003b60


	//   ....[32]....
        /*01f0*/ 	.word	0x00003bf0


	//----- nvinfo : EIATTR_VRC_CTA_INIT_COUNT
	.align		4
.L_21635:
        /*01f4*/ 	.byte	0x02, 0x4a
	.zero		1
	.zero		1


	//----- nvinfo : EIATTR_EXIT_INSTR_OFFSETS
	.align		4
        /*01f8*/ 	.byte	0x04, 0x1c
        /*01fa*/ 	.short	(.L_21637 - .L_21636)


	//   ....[0]....
.L_21636:
        /*01fc*/ 	.word	0x00000230


	//   ....[1]....
        /*0200*/ 	.word	0x00003330


	//----- nvinfo : EIATTR_MAX_THREADS
	.align		4
.L_21637:
        /*0204*/ 	.byte	0x04, 0x05
        /*0206*/ 	.short	(.L_21639 - .L_21638)
.L_21638:
        /*0208*/ 	.word	0x00000080
        /*020c*/ 	.word	0x00000001
        /*0210*/ 	.word	0x00000001


	//----- nvinfo : EIATTR_CRS_STACK_SIZE
	.align		4
.L_21639:
        /*0214*/ 	.byte	0x04, 0x1e
        /*0216*/ 	.short	(.L_21641 - .L_21640)
.L_21640:
        /*0218*/ 	.word	0x00000000


	//----- nvinfo : EIATTR_CBANK_PARAM_SIZE
	.align		4
.L_21641:
        /*021c*/ 	.byte	0x03, 0x19
        /*021e*/ 	.short	0x0034


	//----- nvinfo : EIATTR_PARAM_CBANK
	.align		4
        /*0220*/ 	.byte	0x04, 0x0a
        /*0222*/ 	.short	(.L_21643 - .L_21642)
	.align		4
.L_21642:
        /*0224*/ 	.word	index@(.nv.constant0._Z9cuda_gemmIiLi128ELi2ELi1ELi32ELi32ELi32ELi64ELi1ELi0EEviiiPT_S1_S1_iii)
        /*0228*/ 	.short	0x0380
        /*022a*/ 	.short	0x0034


	//----- nvinfo : EIATTR_SW_WAR
	.align		4
.L_21643:
        /*022c*/ 	.byte	0x04, 0x36
        /*022e*/ 	.short	(.L_21645 - .L_21644)
.L_21644:
        /*0230*/ 	.word	0x00000008
.L_21645:


//--------------------- .nv.info._Z9cuda_gemmIiLi128ELi2ELi1ELi32ELi32ELi32ELi64ELi0ELi1EEviiiPT_S1_S1_iii --------------------------
	.section	.nv.info._Z9cuda_gemmIiLi128ELi2ELi1ELi32ELi32ELi32ELi64ELi0ELi1EEviiiPT_S1_S1_iii,"",@"SHT_CUDA_INFO"
	.sectionflags	@""
	.align	4


	//----- nvinfo : EIATTR_CUDA_API_VERSION
	.align		4
        /*0000*/ 	.byte	0x04, 0x37
        /*0002*/ 	.short	(.L_21647 - .L_21646)
.L_21646:
        /*0004*/ 	.word	0x00000082


	//----- nvinfo : EIATTR_KPARAM_INFO
	.align		4
.L_21647:
        /*0008*/ 	.byte	0x04, 0x17
        /*000a*/ 	.short	(.L_21649 - .L_21648)
.L_21648:
        /*000c*/ 	.word	0x00000000
        /*0010*/ 	.short	0x0008
        /*0012*/ 	.short	0x0030
        /*0014*/ 	.byte	0x00, 0xf0, 0x11, 0x00


	//----- nvinfo : EIATTR_KPARAM_INFO
	.align		4
.L_21649:
        /*0018*/ 	.byte	0x04, 0x17
        /*001a*/ 	.short	(.L_21651 - .L_21650)
.L_21650:
        /*001c*/ 	.word	0x00000000
        /*0020*/ 	.short	0x0007
        /*0022*/ 	.short	0x002c
        /*0024*/ 	.byte	0x00, 0xf0, 0x11, 0x00


	//----- nvinfo : EIATTR_KPARAM_INFO
	.align		4
.L_21651:
        /*0028*/ 	.byte	0x04, 0x17
        /*002a*/ 	.short	(.L_21653 - .L_21652)
.L_21652:
        /*002c*/ 	.word	0x00000000
        /*0030*/ 	.short	0x0006
        /*0032*/ 	.short	0x0028
        /*0034*/ 	.byte	0x00, 0xf0, 0x11, 0x00


	//----- nvinfo : EIATTR_KPARAM_INFO
	.align		4
.L_21653:
        /*0038*/ 	.byte	0x04, 0x17
        /*003a*/ 	.short	(.L_21655 - .L_21654)
.L_21654:
        /*003c*/ 	.word	0x00000000
        /*0040*/ 	.short	0x0005
        /*0042*/ 	.short	0x0020
        /*0044*/ 	.byte	0x00, 0xf5, 0x21, 0x00


	//----- nvinfo : EIATTR_KPARAM_INFO
	.align		4
.L_21655:
        /*0048*/ 	.byte	0x04, 0x17
        /*004a*/ 	.short	(.L_21657 - .L_21656)
.L_21656:
        /*004c*/ 	.word	0x00000000
        /*0050*/ 	.short	0x0004
        /*0052*/ 	.short	0x0018
        /*0054*/ 	.byte	0x00, 0xf5, 0x21, 0x00


	//----- nvinfo : EIATTR_KPARAM_INFO
	.align		4
.L_21657:
        /*0058*/ 	.byte	0x04, 0x17
        /*005a*/ 	.short	(.L_21659 - .L_21658)
.L_21658:
        /*005c*/ 	.word	0x00000000
        /*0060*/ 	.short	0x0003
        /*0062*/ 	.short	0x0010
        /*0064*/ 	.byte	0x00, 0xf5, 0x21, 0x00


	//----- nvinfo : EIATTR_KPARAM_INFO
	.align		4
.L_21659:
        /*0068*/ 	.byte	0x04, 0x17
        /*006a*/ 	.short	(.L_21661 - .L_21660)
.L_21660:
        /*006c*/ 	.word	0x00000000
        /*0070*/ 	.short	0x0002
        /*0072*/ 	.short	0x0008
        /*0074*/ 	.byte	0x00, 0xf0, 0x11, 0x00


	//----- nvinfo : EIATTR_KPARAM_INFO
	.align		4
.L_21661:
        /*0078*/ 	.byte	0x04, 0x17
        /*007a*/ 	.short	(.L_21663 - .L_21662)
.L_21662:
        /*007c*/ 	.word	0x00000000
        /*0080*/ 	.short	0x0001
        /*0082*/ 	.short	0x0004
        /*0084*/ 	.byte	0x00, 0xf0, 0x11, 0x00


	//----- nvinfo : EIATTR_KPARAM_INFO
	.align		4
.L_21663:
        /*0088*/ 	.byte	0x04, 0x17
        /*008a*/ 	.short	(.L_21665 - .L_21664)
.L_21664:
        /*008c*/ 	.word	0x00000000
        /*0090*/ 	.short	0x0000
        /*0092*/ 	.short	0x0000
        /*0094*/ 	.byte	0x00, 0xf0, 0x11, 0x00


	//----- nvinfo : EIATTR_SPARSE_MMA_MASK
	.align		4
.L_21665:
        /*0098*/ 	.byte	0x03, 0x50
        /*009a*/ 	.short	0x0000


	//----- nvinfo : EIATTR_MAXREG_COUNT
	.align		4
        /*009c*/ 	.byte	0x03, 0x1b
        /*009e*/ 	.short	0x00ff


	//----- nvinfo : EIATTR_NUM_BARRIERS
	.align		4
        /*00a0*/ 	.byte	0x02, 0x4c
        /*00a2*/ 	.byte	0x01
	.zero		1


	//----- nvinfo : EIATTR_MERCURY_ISA_VERSION
	.align		4
        /*00a4*/ 	.byte	0x03, 0x5f
        /*00a6*/ 	.short	0x0101


	//----- nvinfo : EIATTR_COOP_GROUP_MASK_REGIDS
	.align		4
        /*00a8*/ 	.byte	0x04, 0x29
        /*00aa*/ 	.short	(.L_21667 - .L_21666)


	//   ....[0]....
.L_21666:
        /*00ac*/ 	.word	0xffffffff


	//   ....[1]....
        /*00b0*/ 	.word	0xffffffff


	//   ....[2]....
        /*00b4*/ 	.word	0xffffffff


	//   ....[3]....
        /*00b8*/ 	.word	0xffffffff


	//   ....[4]....
        /*00bc*/ 	.word	0xffffffff


	//   ....[5]....
        /*00c0*/ 	.word	0xffffffff


	//   ....[6]....
        /*00c4*/ 	.word	0xffffffff


	//   ....[7]....
        /*00c8*/ 	.word	0xffffffff


	//   ....[8]....
        /*00cc*/ 	.word	0xffffffff


	//   ....[9]....
        /*00d0*/ 	.word	0xffffffff


	//   ....[10]....
        /*00d4*/ 	.word	0xffffffff


	//   ....[11]....
        /*00d8*/ 	.word	0xffffffff


	//   ....[12]....
        /*00dc*/ 	.word	0xffffffff


	//   ....[13]....
        /*00e0*/ 	.word	0xffffffff


	//   ....[14]....
        /*00e4*/ 	.word	0xffffffff


	//   ....[15]....
        /*00e8*/ 	.word	0xffffffff


	//   ....[16]....
        /*00ec*/ 	.word	0xffffffff


	//   ....[17]....
        /*00f0*/ 	.word	0xffffffff


	//   ....[18]....
        /*00f4*/ 	.word	0xffffffff


	//   ....[19]....
        /*00f8*/ 	.word	0xffffffff


	//   ....[20]....
        /*00fc*/ 	.word	0xffffffff


	//   ....[21]....
        /*0100*/ 	.word	0xffffffff


	//   ....[22]....
        /*0104*/ 	.word	0xffffffff


	//   ....[23]....
        /*0108*/ 	.word	0xffffffff


	//   ....[24]....
        /*010c*/ 	.word	0xffffffff


	//   ....[25]....
        /*0110*/ 	.word	0xffffffff


	//   ....[26]....
        /*0114*/ 	.word	0xffffffff


	//   ....[27]....
        /*0118*/ 	.word	0xffffffff


	//   ....[28]....
        /*011c*/ 	.word	0xffffffff


	//   ....[29]....
        /*0120*/ 	.word	0xffffffff


	//   ....[30]....
        /*0124*/ 	.word	0xffffffff


	//   ....[31]....
        /*0128*/ 	.word	0xffffffff


	//   ....[32]....
        /*012c*/ 	.word	0xffffffff


	//   ....[33]....
        /*0130*/ 	.word	0xffffffff


	//   ....[34]....
        /*0134*/ 	.word	0x05000031


	//   ....[35]....
        /*0138*/ 	.word	0x05000031


	//   ....[36]....
        /*013c*/ 	.word	0x05000031


	//   ....[37]....
        /*0140*/ 	.word	0x05000031


	//   ....[38]....
        /*0144*/ 	.word	0x05000031


	//   ....[39]....
        /*0148*/ 	.word	0x05000031


	//   ....[40]....
        /*014c*/ 	.word	0x05000031


	//   ....[41]....
        /*0150*/ 	.word	0x05000031


	//   ....[42]....
        /*0154*/ 	.word	0x05000031


	//   ....[43]....
        /*0158*/ 	.word	0x05000031


	//   ....[44]....
        /*015c*/ 	.word	0x05000031


	//   ....[45]....
        /*0160*/ 	.word	0x05000031


	//   ....[46]....
        /*0164*/ 	.word	0x05000031


	//   ....[47]....
        /*0168*/ 	.word	0x05000031


	//   ....[48]....
        /*016c*/ 	.word	0x05000031


	//   ....[49]....
        /*0170*/ 	.word	0x05000031


	//   ....[50]....
        /*0174*/ 	.word	0x05000031


	//   ....[51]....
        /*0178*/ 	.word	0x05000031


	//   ....[52]....
        /*017c*/ 	.word	0x05000031


	//   ....[53]....
        /*0180*/ 	.word	0x05000031


	//   ....[54]....
        /*0184*/ 	.word	0x05000031


	//   ....[55]....
        /*0188*/ 	.word	0x05000031


	//   ....[56]....
        /*018c*/ 	.word	0x05000031


	//   ....[57]....
        /*0190*/ 	.word	0x05000031


	//   ....[58]....
        /*0194*/ 	.word	0x05000031


	//   ....[59]....
        /*0198*/ 	.word	0x05000031


	//   ....[60]....
        /*019c*/ 	.word	0x05000031


	//   ....[61]....
        /*01a0*/ 	.word	0x05000031


	//   ....[62]....
        /*01a4*/ 	.word	0x05000031


	//   ....[63]....
        /*01a8*/ 	.word	0x05000031


	//   ....[64]....
        /*01ac*/ 	.word	0x05000031


	//   ....[65]....
        /*01b0*/ 	.word	0x05000031


	//----- nvinfo : EIATTR_COOP_GROUP_INSTR_OFFSETS
	.align		4
.L_21667:
        /*01b4*/ 	.byte	0x04, 0x28
        /*01b6*/ 	.short	(.L_21669 - .L_21668)


	//   ....[0]....
.L_21668:
        /*01b8*/ 	.word	0x00000ec0


	//   ....[1]....
        /*01bc*/ 	.word	0x00000ed0


	//   ....[2]....
        /*01c0*/ 	.word	0x00000ee0


	//   ....[3]....
        /*01c4*/ 	.word	0x00000ef0


	//   ....[4]....
        /*01c8*/ 	.word	0x00000f10


	//   ....[5]....
        /*01cc*/ 	.word	0x00000f30


	//   ....[6]....
        /*01d0*/ 	.word	0x00000f40


	//   ....[7]....
        /*01d4*/ 	.word	0x00000f60


	//   ....[8]....
        /*01d8*/ 	.word	0x00000f80


	//   ....[9]....
        /*01dc*/ 	.word	0x00000fa0


	//   ....[10]....
        /*01e0*/ 	.word	0x00000fb0


	//   ....[11]....
        /*01e4*/ 	.word	0x00000fc0


	//   ....[12]....
        /*01e8*/ 	.word	0x00000fd0


	//   ....[13]....
        /*01ec*/ 	.word	0x00000ff0


	//   ....[14]....
        /*01f0*/ 	.word	0x00001010


	//   ....[15]....
        /*01f4*/ 	.word	0x00001030


	//   ....[16]....
        /*01f8*/ 	.word	0x000010e0


	//   ....[17]....
        /*01fc*/ 	.word	0x000012e0


	//   ....[18]....
        /*0200*/ 	.word	0x000012f0


	//   ....[19]....
        /*0204*/ 	.word	0x00001300


	//   ....[20]....
        /*0208*/ 	.word	0x00001310


	//   ....[21]....
        /*020c*/ 	.word	0x00001320


	//   ....[22]....
        /*0210*/ 	.word	0x00001330


	//   ....[23]....
        /*0214*/ 	.word	0x00001350


	//   ....[24]....
        /*0218*/ 	.word	0x00001370


	//   ....[25]....
        /*021c*/ 	.word	0x00001390


	//   ....[26]....
        /*0220*/ 	.word	0x000013a0


	//   ....[27]....
        /*0224*/ 	.word	0x000013b0


	//   ....[28]....
        /*0228*/ 	.word	0x000013c0


	//   ....[29]....
        /*022c*/ 	.word	0x000013d0


	//   ....[30]....
        /*0230*/ 	.word	0x00001400


	//   ....[31]....
        /*0234*/ 	.word	0x00001420


	//   ....[32]....
        /*0238*/ 	.word	0x00001440


	//   ....[33]....
        /*023c*/ 	.word	0x00001500


	//   ....[34]....
        /*0240*/ 	.word	0x000019f0


	//   ....[35]....
        /*0244*/ 	.word	0x00001a40


	//   ....[36]....
        /*0248*/ 	.word	0x00001a90


	//   ....[37]....
        /*024c*/ 	.word	0x00001af0


	//   ....[38]....
        /*0250*/ 	.word	0x00001b40


	//   ....[39]....
        /*0254*/ 	.word	0x00001ba0


	//   ....[40]....
        /*0258*/ 	.word	0x00001c00


	//   ....[41]....
        /*025c*/ 	.word	0x00001c60


	//   ....[42]....
        /*0260*/ 	.word	0x00001cc0


	//   ....[43]....
        /*0264*/ 	.word	0x00001d10


	//   ....[44]....
        /*0268*/ 	.word	0x00001d70


	//   ....[45]....
        /*026c*/ 	.word	0x00001dd0


	//   ....[46]....
        /*0270*/ 	.word	0x00001e30


	//   ....[47]....
        /*0274*/ 	.word	0x00001e90


	//   ....[48]....
        /*0278*/ 	.word	0x00001ef0


	//   ....[49]....
        /*027c*/ 	.word	0x00001f50


	//   ....[50]....
        /*0280*/ 	.word	0x00001fd0


	//   ....[51]....
        /*0284*/ 	.word	0x00002020


	//   ....[52]....
        /*0288*/ 	.word	0x00002070


	//   ....[53]....
        /*028c*/ 	.word	0x000020d0


	//   ....[54]....
        /*0290*/ 	.word	0x00002130


	//   ....[55]....
        /*0294*/ 	.word	0x00002190


	//   ....[56]....
        /*0298*/ 	.word	0x000021e0


	//   ....[57]....
        /*029c*/ 	.word	0x00002240


	//   ....[58]....
        /*02a0*/ 	.word	0x000022a0


	//   ....[59]....
        /*02a4*/ 	.word	0x00002300


	//   ....[60]....
        /*02a8*/ 	.word	0x00002360


	//   ....[61]....
        /*02ac*/ 	.word	0x000023c0


	//   ....[62]....
        /*02b0*/ 	.word	0x00002420


	//   ....[63]....
        /*02b4*/ 	.word	0x00002480


	//   ....[64]....
        /*02b8*/ 	.word	0x000024e0


	//   ....[65]....
        /*02bc*/ 	.word	0x00002540


	//----- nvinfo : EIATTR_VRC_CTA_INIT_COUNT
	.align		4
.L_21669:
        /*02c0*/ 	.byte	0x02, 0x4a
	.zero		1
	.zero		1


	//----- nvinfo : EIATTR_EXIT_INSTR_OFFSETS
	.align		4
        /*02c4*/ 	.byte	0x04, 0x1c
        /*02c6*/ 	.short	(.L_21671 - .L_21670)


	//   ....[0]....
.L_21670:
        /*02c8*/ 	.word	0x00000050


	//   ....[1]....
        /*02cc*/ 	.word	0x000019a0


	//----- nvinfo : EIATTR_MAX_THREADS
	.align		4
.L_21671:
        /*02d0*/ 	.byte	0x04, 0x05
        /*02d2*/ 	.short	(.L_21673 - .L_21672)
.L_21672:
        /*02d4*/ 	.word	0x00000080
        /*02d8*/ 	.word	0x00000001
        /*02dc*/ 	.word	0x00000001


	//----- nvinfo : EIATTR_CRS_STACK_SIZE
	.align		4
.L_21673:
        /*02e0*/ 	.byte	0x04, 0x1e
        /*02e2*/ 	.short	(.L_21675 - .L_21674)
.L_21674:
        /*02e4*/ 	.word	0x00000000


	//----- nvinfo : EIATTR_CBANK_PARAM_SIZE
	.align		4
.L_21675:
        /*02e8*/ 	.byte	0x03, 0x19
        /*02ea*/ 	.short	0x0034


	//----- nvinfo : EIATTR_PARAM_CBANK
	.align		4
        /*02ec*/ 	.byte	0x04, 0x0a
        /*02ee*/ 	.short	(.L_21677 - .L_21676)
	.align		4
.L_21676:
        /*02f0*/ 	.word	index@(.nv.constant0._Z9cuda_gemmIiLi128ELi2ELi1ELi32ELi32ELi32ELi64ELi0ELi1EEviiiPT_S1_S1_iii)
        /*02f4*/ 	.short	0x0380
        /*02f6*/ 	.short	0x0034


	//----- nvinfo : EIATTR_SW_WAR
	.align		4
.L_21677:
        /*02f8*/ 	.byte	0x04, 0x36
        /*02fa*/ 	.short	(.L_21679 - .L_21678)
.L_21678:
        /*02fc*/ 	.word	0x00000008
.L_21679:


//--------------------- .nv.info._Z9cuda_gemmIiLi128ELi2ELi1ELi32ELi32ELi32ELi64ELi0ELi0EEviiiPT_S1_S1_iii --------------------------
	.section	.nv.info._Z9cuda_gemmIiLi128ELi2ELi1ELi32ELi32ELi32ELi64ELi0ELi0EEviiiPT_S1_S1_iii,"",@"SHT_CUDA_INFO"
	.sectionflags	@""
	.align	4


	//----- nvinfo : EIATTR_CUDA_API_VERSION
	.align		4
        /*0000*/ 	.byte	0x04, 0x37
        /*0002*/ 	.short	(.L_21681 - .L_21680)
.L_21680:
        /*0004*/ 	.word	0x00000082


	//----- nvinfo : EIATTR_KPARAM_INFO
	.align		4
.L_21681:
        /*0008*/ 	.byte	0x04, 0x17
        /*000a*/ 	.short	(.L_21683 - .L_21682)
.L_21682:
        /*000c*/ 	.word	0x00000000
        /*0010*/ 	.short	0x0008
        /*0012*/ 	.short	0x0030
        /*0014*/ 	.byte	0x00, 0xf0, 0x11, 0x00


	//----- nvinfo : EIATTR_KPARAM_INFO
	.align		4
.L_21683:
        /*0018*/ 	.byte	0x04, 0x17
        /*001a*/ 	.short	(.L_21685 - .L_21684)
.L_21684:
        /*001c*/ 	.word	0x00000000
        /*0020*/ 	.short	0x0007
        /*0022*/ 	.short	0x002c
        /*0024*/ 	.byte	0x00, 0xf0, 0x11, 0x00


	//----- nvinfo : EIATTR_KPARAM_INFO
	.align		4
.L_21685:
        /*0028*/ 	.byte	0x04, 0x17
        /*002a*/ 	.short	(.L_21687 - .L_21686)
.L_21686:
        /*002c*/ 	.word	0x00000000
        /*0030*/ 	.short	0x0006
        /*0032*/ 	.short	0x0028
        /*0034*/ 	.byte	0x00, 0xf0, 0x11, 0x00


	//----- nvinfo : EIATTR_KPARAM_INFO
	.align		4
.L_21687:
        /*0038*/ 	.byte	0x04, 0x17
        /*003a*/ 	.short	(.L_21689 - .L_21688)
.L_21688:
        /*003c*/ 	.word	0x00000000
        /*0040*/ 	.short	0x0005
        /*0042*/ 	.short	0x0020
        /*0044*/ 	.byte	0x00, 0xf5, 0x21, 0x00


	//----- nvinfo : EIATTR_KPARAM_INFO
	.align		4
.L_21689:
        /*0048*/ 	.byte	0x04, 0x17
        /*004a*/ 	.short	(.L_21691 - .L_21690)
.L_21690:
        /*004c*/ 	.word	0x00000000
        /*0050*/ 	.short	0x0004
        /*0052*/ 	.short	0x0018
        /*0054*/ 	.byte	0x00, 0xf5, 0x21, 0x00


	//----- nvinfo : EIATTR_KPARAM_INFO
	.align		4
.L_21691:
        /*0058*/ 	.byte	0x04, 0x17
        /*005a*/ 	.short	(.L_21693 - .L_21692)
.L_21692:
        /*005c*/ 	.word	0x00000000
        /*0060*/ 	.short	0x0003
        /*0062*/ 	.short	0x0010
        /*0064*/ 	.byte	0x00, 0xf5, 0x21, 0x00


	//----- nvinfo : EIATTR_KPARAM_INFO
	.align		4
.L_21693:
        /*0068*/ 	.byte	0x04, 0x17
        /*006a*/ 	.short	(.L_21695 - .L_21694)
.L_21694:
        /*006c*/ 	.word	0x00000000
        /*0070*/ 	.short	0x0002
        /*0072*/ 	.short	0x0008
        /*0074*/ 	.byte	0x00, 0xf0, 0x11, 0x00


	//----- nvinfo : EIATTR_KPARAM_INFO
	.align		4
.L_21695:
        /*0078*/ 	.byte	0x04, 0x17
        /*007a*/ 	.short	(.L_21697 - .L_21696)
.L_21696:
        /*007c*/ 	.word	0x00000000
        /*0080*/ 	.short	0x0001
        /*0082*/ 	.short	0x0004
        /*0084*/ 	.byte	0x00, 0xf0, 0x11, 0x00


	//----- nvinfo : EIATTR_KPARAM_INFO
	.align		4
.L_21697:
        /*0088*/ 	.byte	0x04, 0x17
        /*008a*/ 	.short	(.L_21699 - .L_21698)
.L_21698:
        /*008c*/ 	.word	0x00000000
        /*0090*/ 	.short	0x0000
        /*0092*/ 	.short	0x0000
        /*0094*/ 	.byte	0x00, 0xf0, 0x11, 0x00


	//----- nvinfo : EIATTR_SPARSE_MMA_MASK
	.align		4
.L_21699:
        /*0098*/ 	.byte	0x03, 0x50
        /*009a*/ 	.short	0x0000


	//----- nvinfo : EIATTR_MAXREG_COUNT
	.align		4
        /*009c*/ 	.byte	0x03, 0x1b
        /*009e*/ 	.short	0x00ff


	//----- nvinfo : EIATTR_NUM_BARRIERS
	.align		4
        /*00a0*/ 	.byte	0x02, 0x4c
        /*00a2*/ 	.byte	0x01
	.zero		1


	//----- nvinfo : EIATTR_MERCURY_ISA_VERSION
	.align		4
        /*00a4*/ 	.byte	0x03, 0x5f
        /*00a6*/ 	.short	0x0101


	//----- nvinfo : EIATTR_COOP_GROUP_MASK_REGIDS
	.align		4
        /*00a8*/ 	.byte	0x04, 0x29
        /*00aa*/ 	.short	(.L_21701 - .L_21700)


	//   ....[0]....
.L_21700:
        /*00ac*/ 	.word	0xffffffff


	//   ....[1]....
        /*00b0*/ 	.word	0xffffffff


	//   ....[2]....
        /*00b4*/ 	.word	0xffffffff


	//   ....[3]....
        /*00b8*/ 	.word	0xffffffff


	//   ....[4]....
        /*00bc*/ 	.word	0xffffffff


	//   ....[5]....
        /*00c0*/ 	.word	0xffffffff


	//   ....[6]....
        /*00c4*/ 	.word	0xffffffff


	//   ....[7]....
        /*00c8*/ 	.word	0xffffffff


	//   ....[8]....
        /*00cc*/ 	.word	0xffffffff


	//   ....[9]....
        /*00d0*/ 	.word	0xffffffff


	//   ....[10]....
        /*00d4*/ 	.word	0xffffffff


	//   ....[11]....
        /*00d8*/ 	.word	0xffffffff


	//   ....[12]....
        /*00dc*/ 	.word	0xffffffff


	//   ....[13]....
        /*00e0*/ 	.word	0xffffffff


	//   ....[14]....
        /*00e4*/ 	.word	0xffffffff


	//   ....[15]....
        /*00e8*/ 	.word	0xffffffff


	//   ....[16]....
        /*00ec*/ 	.word	0xffffffff


	//   ....[17]....
        /*00f0*/ 	.word	0x0500001d


	//   ....[18]....
        /*00f4*/ 	.word	0x0500001d


	//   ....[19]....
        /*00f8*/ 	.word	0x0500001d


	//   ....[20]....
        /*00fc*/ 	.word	0x0500001d


	//   ....[21]....
        /*0100*/ 	.word	0x0500001d


	//   ....[22]....
        /*0104*/ 	.word	0x0500001d


	//   ....[23]....
        /*0108*/ 	.word	0x0500001d


	//   ....[24]....
        /*010c*/ 	.word	0x0500001d


	//   ....[25]....
        /*0110*/ 	.word	0x0500001d


	//   ....[26]....
        /*0114*/ 	.word	0x0500001d


	//   ....[27]....
        /*0118*/ 	.word	0x0500001d


	//   ....[28]....
        /*011c*/ 	.word	0x0500001d


	//   ....[29]....
        /*0120*/ 	.word	0x0500001d


	//   ....[30]....
        /*0124*/ 	.word	0x0500001d


	//   ....[31]....
        /*0128*/ 	.word	0x0500001d


	//   ....[32]....
        /*012c*/ 	.word	0x0500001d


	//----- nvinfo : EIATTR_COOP_GROUP_INSTR_OFFSETS
	.align		4
.L_21701:
        /*0130*/ 	.byte	0x04, 0x28
        /*0132*/ 	.short	(.L_21703 - .L_21702)


	//   ....[0]....
.L_21702:
        /*0134*/ 	.word	0x00002110


	//   ....[1]....
        /*0138*/ 	.word	0x00002170


	//   ....[2]....
        /*013c*/ 	.word	0x000021d0


	//   ....[3]....
        /*0140*/ 	.word	0x00002230


	//   ....[4]....
        /*0144*/ 	.word	0x00002290


	//   ....[5]....
        /*0148*/ 	.word	0x000022f0


	//   ....[6]....
        /*014c*/ 	.word	0x00002350


	//   ....[7]....
        /*0150*/ 	.word	0x000023b0


	//   ....[8]....
        /*0154*/ 	.word	0x00002410


	//   ....[9]....
        /*0158*/ 	.word	0x00002470


	//   ....[10]....
        /*015c*/ 	.word	0x000024d0


	//   ....[11]....
        /*0160*/ 	.word	0x00002530


	//   ....[12]....
        /*0164*/ 	.word	0x00002590


	//   ....[13]....
        /*0168*/ 	.word	0x000025f0


	//   ....[14]....
        /*016c*/ 	.word	0x00002650


	//   ....[15]....
        /*0170*/ 	.word	0x000026b0


	//   ....[16]....
        /*0174*/ 	.word	0x00002b70


	//   ....[17]....
        /*0178*/ 	.word	0x00003c60


	//   ....[18]....
        /*017c*/ 	.word	0x00003ce0


	//   ....[19]....
        /*0180*/ 	.word	0x00003d70


	//   ....[20]....
        /*0184*/ 	.word	0x00003e00


	//   ....[21]....
        /*0188*/ 	.word	0x00003e90


	//   ....[22]....
        /*018c*/ 	.word	0x00003f20


	//   ....[23]....
        /*0190*/ 	.word	0x00003fb0


	//   ....[24]....
        /*0194*/ 	.word	0x00004040


	//   ....[25]....
        /*0198*/ 	.word	0x000040d0


	//   ....[26]....
        /*019c*/ 	.word	0x00004160


	//   ....[27]....
        /*01a0*/ 	.word	0x000041f0


	//   ....[28]....
        /*01a4*/ 	.word	0x00004280


	//   ....[29]....
        /*01a8*/ 	.word	0x00004310


	//   ....[30]....
        /*01ac*/ 	.word	0x000043a0


	//   ....[31]....
        /*01b0*/ 	.word	0x00004430


	//   ....[32]....
        /*01b4*/ 	.word	0x000044c0


	//----- nvinfo : EIATTR_VRC_CTA_INIT_COUNT
	.align		4
.L_21703:
        /*01b8*/ 	.byte	0x02, 0x4a
	.zero		1
	.zero		1


	//----- nvinfo : EIATTR_EXIT_INSTR_OFFSETS
	.align		4
        /*01bc*/ 	.byte	0x04, 0x1c
        /*01be*/ 	.short	(.L_21705 - .L_21704)


	//   ....[0]....
.L_21704:
        /*01c0*/ 	.word	0x000001e0


	//   ....[1]....
        /*01c4*/ 	.word	0x00003c10


	//----- nvinfo : EIATTR_MAX_THREADS
	.align		4
.L_21705:
        /*01c8*/ 	.byte	0x04, 0x05
        /*01ca*/ 	.short	(.L_21707 - .L_21706)
.L_21706:
        /*01cc*/ 	.word	0x00000080
        /*01d0*/ 	.word	0x00000001
        /*01d4*/ 	.word	0x00000001


	//----- nvinfo : EIATTR_CRS_STACK_SIZE
	.align		4
.L_21707:
        /*01d8*/ 	.byte	0x04, 0x1e
        /*01da*/ 	.short	(.L_21709 - .L_21708)
.L_21708:
        /*01dc*/ 	.word	0x00000000


	//----- nvinfo : EIATTR_CBANK_PARAM_SIZE
	.align		4
.L_21709:
        /*01e0*/ 	.byte	0x03, 0x19
        /*01e2*/ 	.short	0x0034


	//----- nvinfo : EIATTR_PARAM_CBANK
	.align		4
        /*01e4*/ 	.byte	0x04, 0x0a
        /*01e6*/ 	.short	(.L_21711 - .L_21710)
	.align		4
.L_21710:
        /*01e8*/ 	.word	index@(.nv.constant0._Z9cuda_gemmIiLi128ELi2ELi1ELi32ELi32ELi32ELi64ELi0ELi0EEviiiPT_S1_S1_iii)
        /*01ec*/ 	.short	0x0380
        /*01ee*/ 	.short	0x0034


	//----- nvinfo : EIATTR_SW_WAR
	.align		4
.L_21711:
        /*01f0*/ 	.byte	0x04, 0x36
        /*01f2*/ 	.short	(.L_21713 - .L_21712)
.L_21712:
        /*01f4*/ 	.word	0x00000008
.L_21713:


//--------------------- .nv.info._Z9cuda_gemmIiLi128ELi2ELi1ELi32ELi16ELi16ELi64ELi1ELi1EEviiiPT_S1_S1_iii --------------------------
	.section	.nv.info._Z9cuda_gemmIiLi128ELi2ELi1ELi32ELi16ELi16ELi64ELi1ELi1EEviiiPT_S1_S1_iii,"",@"SHT_CUDA_INFO"
	.sectionflags	@""
	.align	4


	//----- nvinfo : EIATTR_CUDA_API_VERSION
	.align		4
        /*0000*/ 	.byte	0x04, 0x37
        /*0002*/ 	.short	(.L_21715 - .L_21714)
.L_21714:
        /*0004*/ 	.word	0x00000082


	//----- nvinfo : EIATTR_KPARAM_INFO
	.align		4
.L_21715:
        /*0008*/ 	.byte	0x04, 0x17
        /*000a*/ 	.short	(.L_21717 - .L_21716)
.L_21716:
        /*000c*/ 	.word	0x00000000
        /*0010*/ 	.short	0x0008
        /*0012*/ 	.short	0x0030
        /*0014*/ 	.byte	0x00, 0xf0, 0x11, 0x00


	//----- nvinfo : EIATTR_KPARAM_INFO
	.align		4
.L_21717:
        /*0018*/ 	.byte	0x04, 0x17
        /*001a*/ 	.short	(.L_21719 - .L_21718)
.L_21718:
        /*001c*/ 	.word	0x00000000
        /*0020*/ 	.short	0x0007
        /*0022*/ 	.short	0x002c
        /*0024*/ 	.byte	0x00, 0xf0, 0x11, 0x00


	//----- nvinfo : EIATTR_KPARAM_INFO
	.align		4
.L_21719:
        /*0028*/ 	.byte	0x04, 0x17
        /*002a*/ 	.short	(.L_21721 - .L_21720)
.L_21720:
        /*002c*/ 	.word	0x00000000
        /*0030*/ 	.short	0x0006
        /*0032*/ 	.short	0x0028
        /*0034*/ 	.byte	0x00, 0xf0, 0x11, 0x00


	//----- nvinfo : EIATTR_KPARAM_INFO
	.align		4
.L_21721:
        /*0038*/ 	.byte	0x04, 0x17
        /*003a*/ 	.short	(.L_21723 - .L_21722)
.L_21722:
        /*003c*/ 	.word	0x00000000
        /*0040*/ 	.short	0x0005
        /*0042*/ 	.short	0x0020
        /*0044*/ 	.byte	0x00, 0xf5, 0x21, 0x00


	//----- nvinfo : EIATTR_KPARAM_INFO
	.align		4
.L_21723:
        /*0048*/ 	.byte	0x04, 0x17
        /*004a*/ 	.short	(.L_21725 - .L_21724)
.L_21724:
        /*004c*/ 	.word	0x00000000
        /*0050*/ 	.short	0x0004
        /*0052*/ 	.short	0x0018
        /*0054*/ 	.byte	0x00, 0xf5, 0x21, 0x00


	//----- nvinfo : EIATTR_KPARAM_INFO
	.align		4
.L_21725:
        /*0058*/ 	.byte	0x04, 0x17
        /*005a*/ 	.short	(.L_21727 - .L_21726)
.L_21726:
        /*005c*/ 	.word	0x00000000
        /*0060*/ 	.short	0x0003
        /*0062*/ 	.short	0x0010
        /*0064*/ 	.byte	0x00, 0xf5, 0x21, 0x00


	//----- nvinfo : EIATTR_KPARAM_INFO
	.align		4
.L_21727:
        /*0068*/ 	.byte	0x04, 0x17
        /*006a*/ 	.short	(.L_21729 - .L_21728)
.L_21728:
        /*006c*/ 	.word	0x00000000
        /*0070*/ 	.short	0x0002
        /*0072*/ 	.short	0x0008
        /*0074*/ 	.byte	0x00, 0xf0, 0x11, 0x00


	//----- nvinfo : EIATTR_KPARAM_INFO
	.align		4
.L_21729:
        /*0078*/ 	.byte	0x04, 0x17
        /*007a*/ 	.short	(.L_21731 - .L_21730)
.L_21730:
        /*007c*/ 	.word	0x00000000
        /*0080*/ 	.short	0x0001
        /*0082*/ 	.short	0x0004
        /*0084*/ 	.byte	0x00, 0xf0, 0x11, 0x00


	//----- nvinfo : EIATTR_KPARAM_INFO
	.align		4
.L_21731:
        /*0088*/ 	.byte	0x04, 0x17
        /*008a*/ 	.short	(.L_21733 - .L_21732)
.L_21732:
        /*008c*/ 	.word	0x00000000
        /*0090*/ 	.short	0x0000
        /*0092*/ 	.short	0x0000
        /*0094*/ 	.byte	0x00, 0xf0, 0x11, 0x00


	//----- nvinfo : EIATTR_SPARSE_MMA_MASK
	.align		4
.L_21733:
        /*0098*/ 	.byte	0x03, 0x50
        /*009a*/ 	.short	0x0000


	//----- nvinfo : EIATTR_MAXREG_COUNT
	.align		4
        /*009c*/ 	.byte	0x03, 0x1b
        /*009e*/ 	.short	0x00ff


	//----- nvinfo : EIATTR_NUM_BARRIERS
	.align		4
        /*00a0*/ 	.byte	0x02, 0x4c
        /*00a2*/ 	.byte	0x01
	.zero		1


	//----- nvinfo : EIATTR_MERCURY_ISA_VERSION
	.align		4
        /*00a4*/ 	.byte	0x03, 0x5f
        /*00a6*/ 	.short	0x0101


	//----- nvinfo : EIATTR_COOP_GROUP_MASK_REGIDS
	.align		4
        /*00a8*/ 	.byte	0x04, 0x29
        /*00aa*/ 	.short	(.L_21735 - .L_21734)


	//   ....[0]....
.L_21734:
        /*00ac*/ 	.word	0x05000006


	//   ....[1]....
        /*00b0*/ 	.word	0x05000006


	//   ....[2]....
        /*00b4*/ 	.word	0x05000006


	//   ....[3]....
        /*00b8*/ 	.word	0x05000006


	//   ....[4]....
        /*00bc*/ 	.word	0x05000006


	//   ....[5]....
        /*00c0*/ 	.word	0x05000006


	//   ....[6]....
        /*00c4*/ 	.word	0x05000006


	//   ....[7]....
        /*00c8*/ 	.word	0x05000006


	//   ....[8]....
        /*00cc*/ 	.word	0x05000006


	//   ....[9]....
        /*00d0*/ 	.word	0x05000006


	//   ....[10]....
        /*00d4*/ 	.word	0x05000006


	//   ....[11]....
        /*00d8*/ 	.word	0x05000006


	//   ....[12]....
        /*00dc*/ 	.word	0x05000006


	//   ....[13]....
        /*00e0*/ 	.word	0x05000006


	//   ....[14]....
        /*00e4*/ 	.word	0x05000006


	//   ....[15]....
        /*00e8*/ 	.word	0x05000006


	//----- nvinfo : EIATTR_COOP_GROUP_INSTR_OFFSETS
	.align		4
.L_21735:
        /*00ec*/ 	.byte	0x04, 0x28
        /*00ee*/ 	.short	(.L_21737 - .L_21736)


	//   ....[0]....
.L_21736:
        /*00f0*/ 	.word	0x00000b20


	//   ....[1]....
        /*00f4*/ 	.word	0x00000ba0


	//   ....[2]....
        /*00f8*/ 	.word	0x00000c30


	//   ....[3]....
        /*00fc*/ 	.word	0x00000cc0


	//   ....[4]....
        /*0100*/ 	.word	0x00000d50


	//   ....[5]....
        /*0104*/ 	.word	0x00000de0


	//   ....[6]....
        /*0108*/ 	.word	0x00000e70


	//   ....[7]....
        /*010c*/ 	.word	0x00000f00


	//   ....[8]....
        /*0110*/ 	.word	0x00000f90


	//   ....[9]....
        /*0114*/ 	.word	0x00001020


	//   ....[10]....
        /*0118*/ 	.word	0x000010b0


	//   ....[11]....
        /*011c*/ 	.word	0x00001140


	//   ....[12]....
        /*0120*/ 	.word	0x000011d0


	//   ....[13]....
        /*0124*/ 	.word	0x00001260


	//   ....[14]....
        /*0128*/ 	.word	0x000012f0


	//   ....[15]....
        /*012c*/ 	.word	0x00001380


	//----- nvinfo : EIATTR_VRC_CTA_INIT_COUNT
	.align		4
.L_21737:
        /*0130*/ 	.byte	0x02, 0x4a
	.zero		1
	.zero		1


	//----- nvinfo : EIATTR_EXIT_INSTR_OFFSETS
	.align		4
        /*0134*/ 	.byte	0x04, 0x1c
        /*0136*/ 	.short	(.L_21739 - .L_21738)


	//   ....[0]....
.L_21738:
        /*0138*/ 	.word	0x00000590


	//   ....[1]....
        /*013c*/ 	.word	0x00000ad0


	//----- nvinfo : EIATTR_MAX_THREADS
	.align		4
.L_21739:
        /*0140*/ 	.byte	0x04, 0x05
        /*0142*/ 	.short	(.L_21741 - .L_21740)
.L_21740:
        /*0144*/ 	.word	0x00000080
        /*0148*/ 	.word	0x00000001
        /*014c*/ 	.word	0x00000001


	//----- nvinfo : EIATTR_CRS_STACK_SIZE
	.align		4
.L_21741:
        /*0150*/ 	.byte	0x04, 0x1e
        /*0152*/ 	.short	(.L_21743 - .L_21742)
.L_21742:
        /*0154*/ 	.word	0x00000000


	//----- nvinfo : EIATTR_CBANK_PARAM_SIZE
	.align		4
.L_21743:
        /*0158*/ 	.byte	0x03, 0x19
        /*015a*/ 	.short	0x0034


	//----- nvinfo : EIATTR_PARAM_CBANK
	.align		4
        /*015c*/ 	.byte	0x04, 0x0a
        /*015e*/ 	.short	(.L_21745 - .L_21744)
	.align		4
.L_21744:
        /*0160*/ 	.word	index@(.nv.constant0._Z9cuda_gemmIiLi128ELi2ELi1ELi32ELi16ELi16ELi64ELi1ELi1EEviiiPT_S1_S1_iii)
        /*0164*/ 	.short	0x0380
        /*0166*/ 	.short	0x0034


	//----- nvinfo : EIATTR_SW_WAR
	.align		4
.L_21745:
        /*0168*/ 	.byte	0x04, 0x36
        /*016a*/ 	.short	(.L_21747 - .L_21746)
.L_21746:
        /*016c*/ 	.word	0x00000008
.L_21747:


//--------------------- .nv.info._Z9cuda_gemmIiLi128ELi2ELi1ELi32ELi16ELi16ELi64ELi1ELi0EEviiiPT_S1_S1_iii --------------------------
	.section	.nv.info._Z9cuda_gemmIiLi128ELi2ELi1ELi32ELi16ELi16ELi64ELi1ELi0EEviiiPT_S1_S1_iii,"",@"SHT_CUDA_INFO"
	.sectionflags	@""
	.align	4


	//----- nvinfo : EIATTR_CUDA_API_VERSION
	.align		4
        /*0000*/ 	.byte	0x04, 0x37
        /*0002*/ 	.short	(.L_21749 - .L_21748)
.L_21748:
        /*0004*/ 	.word	0x00000082


	//----- nvinfo : EIATTR_KPARAM_INFO
	.align		4
.L_21749:
        /*0008*/ 	.byte	0x04, 0x17
        /*000a*/ 	.short	(.L_21751 - .L_21750)
.L_21750:
        /*000c*/ 	.word	0x00000000
        /*0010*/ 	.short	0x0008
        /*0012*/ 	.short	0x0030
        /*0014*/ 	.byte	0x00, 0xf0, 0x11, 0x00


	//----- nvinfo : EIATTR_KPARAM_INFO
	.align		4
.L_21751:
        /*0018*/ 	.byte	0x04, 0x17
        /*001a*/ 	.short	(.L_21753 - .L_21752)
.L_21752:
        /*001c*/ 	.word	0x00000000
        /*0020*/ 	.short	0x0007
        /*0022*/ 	.short	0x002c
        /*0024*/ 	.byte	0x00, 0xf0, 0x11, 0x00


	//----- nvinfo : EIATTR_KPARAM_INFO
	.align		4
.L_21753:
        /*0028*/ 	.byte	0x04, 0x17
        /*002a*/ 	.short	(.L_21755 - .L_21754)
.L_21754:
        /*002c*/ 	.word	0x00000000
        /*0030*/ 	.short	0x0006
        /*0032*/ 	.short	0x0028
        /*0034*/ 	.byte	0x00, 0xf0, 0x11, 0x00


	//----- nvinfo : EIATTR_KPARAM_INFO
	.align		4
.L_21755:
        /*0038*/ 	.byte	0x04, 0x17
        /*003a*/ 	.short	(.L_21757 - .L_21756)
.L_21756:
        /*003c*/ 	.word	0x00000000
        /*0040*/ 	.short	0x0005
        /*0042*/ 	.short	0x0020
        /*0044*/ 	.byte	0x00, 0xf5, 0x21, 0x00


	//----- nvinfo : EIATTR_KPARAM_INFO
	.align		4
.L_21757:
        /*0048*/ 	.byte	0x04, 0x17
        /*004a*/ 	.short	(.L_21759 - .L_21758)
.L_21758:
        /*004c*/ 	.word	0x00000000
        /*0050*/ 	.short	0x0004
        /*0052*/ 	.short	0x0018
        /*0054*/ 	.byte	0x00, 0xf5, 0x21, 0x00


	//----- nvinfo : EIATTR_KPARAM_INFO
	.align		4
.L_21759:
        /*0058*/ 	.byte	0x04, 0x17
        /*005a*/ 	.short	(.L_21761 - .L_21760)
.L_21760:
        /*005c*/ 	.word	0x00000000
        /*0060*/ 	.short	0x0003
        /*0062*/ 	.short	0x0010
        /*0064*/ 	.byte	0x00, 0xf5, 0x21, 0x00


	//----- nvinfo : EIATTR_KPARAM_INFO
	.align		4
.L_21761:
        /*0068*/ 	.byte	0x04, 0x17
        /*006a*/ 	.short	(.L_21763 - .L_21762)
.L_21762:
        /*006c*/ 	.word	0x00000000
        /*0070*/ 	.short	0x0002
        /*0072*/ 	.short	0x0008
        /*0074*/ 	.byte	0x00, 0xf0, 0x11, 0x00


	//----- nvinfo : EIATTR_KPARAM_INFO
	.align		4
.L_21763:
        /*0078*/ 	.byte	0x04, 0x17
        /*007a*/ 	.short	(.L_21765 - .L_21764)
.L_21764:
        /*007c*/ 	.word	0x00000000
        /*0080*/ 	.short	0x0001
        /*0082*/ 	.short	0x0004
        /*0084*/ 	.byte	0x00, 0xf0, 0x11, 0x00


	//----- nvinfo : EIATTR_KPARAM_INFO
	.align		4
.L_21765:
        /*0088*/ 	.byte	0x04, 0x17
        /*008a*/ 	.short	(.L_21767 - .L_21766)
.L_21766:
        /*008c*/ 	.word	0x00000000
        /*0090*/ 	.short	0x0000
        /*0092*/ 	.short	0x0000
        /*0094*/ 	.byte	0x00, 0xf0, 0x11, 0x00


	//----- nvinfo : EIATTR_SPARSE_MMA_MASK
	.align		4
.L_21767:
        /*0098*/ 	.byte	0x03, 0x50
        /*009a*/ 	.short	0x0000


	//----- nvinfo : EIATTR_MAXREG_COUNT
	.align		4
        /*009c*/ 	.byte	0x03, 0x1b
        /*009e*/ 	.short	0x00ff


	//----- nvinfo : EIATTR_NUM_BARRIERS
	.align		4
        /*00a0*/ 	.byte	0x02, 0x4c
        /*00a2*/ 	.byte	0x01
	.zero		1


	//----- nvinfo : EIATTR_MERCURY_ISA_VERSION
	.align		4
        /*00a4*/ 	.byte	0x03, 0x5f
        /*00a6*/ 	.short	0x0101


	//----- nvinfo : EIATTR_COOP_GROUP_MASK_REGIDS
	.align		4
        /*00a8*/ 	.byte	0x04, 0x29
        /*00aa*/ 	.short	(.L_21769 - .L_21768)


	//   ....[0]....
.L_21768:
        /*00ac*/ 	.word	0xffffffff


	//   ....[1]....
        /*00b0*/ 	.word	0xffffffff


	//   ....[2]....
        /*00b4*/ 	.word	0xffffffff


	//   ....[3]....
        /*00b8*/ 	.word	0xffffffff


	//   ....[4]....
        /*00bc*/ 	.word	0xffffffff


	//   ....[5]....
        /*00c0*/ 	.word	0xffffffff


	//   ....[6]....
        /*00c4*/ 	.word	0xffffffff


	//   ....[7]....
        /*00c8*/ 	.word	0xffffffff


	//   ....[8]....
        /*00cc*/ 	.word	0xffffffff


	//   ....[9]....
        /*00d0*/ 	.word	0xffffffff


	//   ....[10]....
        /*00d4*/ 	.word	0xffffffff


	//   ....[11]....
        /*00d8*/ 	.word	0xffffffff


	//   ....[12]....
        /*00dc*/ 	.word	0xffffffff


	//   ....[13]....
        /*00e0*/ 	.word	0xffffffff


	//   ....[14]....
        /*00e4*/ 	.word	0xffffffff


	//   ....[15]....
        /*00e8*/ 	.word	0xffffffff


	//   ....[16]....
        /*00ec*/ 	.word	0x0500001b


	//   ....[17]....
        /*00f0*/ 	.word	0x0500001b


	//   ....[18]....
        /*00f4*/ 	.word	0x0500001b


	//   ....[19]....
        /*00f8*/ 	.word	0x0500001b


	//   ....[20]....
        /*00fc*/ 	.word	0x0500001b


	//   ....[21]....
        /*0100*/ 	.word	0x0500001b


	//   ....[22]....
        /*0104*/ 	.word	0x0500001b


	//   ....[23]....
        /*0108*/ 	.word	0x0500001b


	//   ....[24]....
        /*010c*/ 	.word	0x0500001b


	//   ....[25]....
        /*0110*/ 	.word	0x0500001b


	//   ....[26]....
        /*0114*/ 	.word	0x0500001b


	//   ....[27]....
        /*0118*/ 	.word	0x0500001b


	//   ....[28]....
        /*011c*/ 	.word	0x0500001b


	//   ....[29]....
        /*0120*/ 	.word	0x0500001b


	//   ....[30]....
        /*0124*/ 	.word	0x0500001b


	//   ....[31]....
        /*0128*/ 	.word	0x0500001b


	//----- nvinfo : EIATTR_COOP_GROUP_INSTR_OFFSETS
	.align		4
.L_21769:
        /*012c*/ 	.byte	0x04, 0x28
        /*012e*/ 	.short	(.L_21771 - .L_21770)


	//   ....[0]....
.L_21770:
        /*0130*/ 	.word	0x00001b80


	//   ....[1]....
        /*0134*/ 	.word	0x00001be0


	//   ....[2]....
        /*0138*/ 	.word	0x00001c40


	//   ....[3]....
        /*013c*/ 	.word	0x00001ca0


	//   ....[4]....
        /*0140*/ 	.word	0x00001d00


	//   ....[5]....
        /*0144*/ 	.word	0x00001d60


	//   ....[6]....
        /*0148*/ 	.word	0x00001dc0


	//   ....[7]....
        /*014c*/ 	.word	0x00001e20


	//   ....[8]....
        /*0150*/ 	.word	0x00001e80


	//   ....[9]....
        /*0154*/ 	.word	0x00001ee0


	//   ....[10]....
        /*0158*/ 	.word	0x00001f40


	//   ....[11]....
        /*015c*/ 	.word	0x00001fa0


	//   ....[12]....
        /*0160*/ 	.word	0x00002000


	//   ....[13]....
        /*0164*/ 	.word	0x00002060


	//   ....[14]....
        /*0168*/ 	.word	0x000020c0


	//   ....[15]....
        /*016c*/ 	.word	0x00002120


	//   ....[16]....
        /*0170*/ 	.word	0x000026b0


	//   ....[17]....
        /*0174*/ 	.word	0x00002740


	//   ....[18]....
        /*0178*/ 	.word	0x000027d0


	//   ....[19]....
        /*017c*/ 	.word	0x00002860


	//   ....[20]....
        /*0180*/ 	.word	0x000028f0


	//   ....[21]....
        /*0184*/ 	.word	0x00002980


	//   ....[22]....
        /*0188*/ 	.word	0x00002a10


	//   ....[23]....
        /*018c*/ 	.word	0x00002aa0


	//   ....[24]....
        /*0190*/ 	.word	0x00002b30


	//   ....[25]....
        /*0194*/ 	.word	0x00002bc0


	//   ....[26]....
        /*0198*/ 	.word	0x00002c50


	//   ....[27]....
        /*019c*/ 	.word	0x00002ce0


	//   ....[28]....
        /*01a0*/ 	.word	0x00002d70


	//   ....[29]....
        /*01a4*/ 	.word	0x00002e00


	//   ....[30]....
        /*01a8*/ 	.word	0x00002e90


	//   ....[31]....
        /*01ac*/ 	.word	0x00002f20


	//----- nvinfo : EIATTR_VRC_CTA_INIT_COUNT
	.align		4
.L_21771:
        /*01b0*/ 	.byte	0x02, 0x4a
	.zero		1
	.zero		1


	//----- nvinfo : EIATTR_EXIT_INSTR_OFFSETS
	.align		4
        /*01b4*/ 	.byte	0x04, 0x1c
        /*01b6*/ 	.short	(.L_21773 - .L_21772)


	//   ....[0]....
.L_21772:
        /*01b8*/ 	.word	0x000005f0


	//   ....[1]....
        /*01bc*/ 	.word	0x00002650


	//----- nvinfo : EIATTR_MAX_THREADS
	.align		4
.L_21773:
        /*01c0*/ 	.byte	0x04, 0x05
        /*01c2*/ 	.short	(.L_21775 - .L_21774)
.L_21774:
        /*01c4*/ 	.word	0x00000080
        /*01c8*/ 	.word	0x00000001
        /*01cc*/ 	.word	0x00000001


	//----- nvinfo : EIATTR_CRS_STACK_SIZE
	.align		4
.L_21775:
        /*01d0*/ 	.byte	0x04, 0x1e
        /*01d2*/ 	.short	(.L_21777 - .L_21776)
.L_21776:
        /*01d4*/ 	.word	0x00000000


	//----- nvinfo : EIATTR_CBANK_PARAM_SIZE
	.align		4
.L_21777:
        /*01d8*/ 	.byte	0x03, 0x19
        /*01da*/ 	.short	0x0034


	//----- nvinfo : EIATTR_PARAM_CBANK
	.align		4
        /*01dc*/ 	.byte	0x04, 0x0a
        /*01de*/ 	.short	(.L_21779 - .L_21778)
	.align		4
.L_21778:
        /*01e0*/ 	.word	index@(.nv.constant0._Z9cuda_gemmIiLi128ELi2ELi1ELi32ELi16ELi16ELi64ELi1ELi0EEviiiPT_S1_S1_iii)
        /*01e4*/ 	.short	0x0380
        /*01e6*/ 	.short	0x0034


	//----- nvinfo : EIATTR_SW_WAR
	.align		4
.L_21779:
        /*01e8*/ 	.byte	0x04, 0x36
        /*01ea*/ 	.short	(.L_21781 - .L_21780)
.L_21780:
        /*01ec*/ 	.word	0x00000008
.L_21781:


//--------------------- .nv.info._Z9cuda_gemmIiLi128ELi2ELi1ELi32ELi16ELi16ELi64ELi0ELi1EEviiiPT_S1_S1_iii --------------------------
	.section	.nv.info._Z9cuda_gemmIiLi128ELi2ELi1ELi32ELi16ELi16ELi64ELi0ELi1EEviiiPT_S1_S1_iii,"",@"SHT_CUDA_INFO"
	.sectionflags	@""
	.align	4


	//----- nvinfo : EIATTR_CUDA_API_VERSION
	.align		4
        /*0000*/ 	.byte	0x04, 0x37
        /*0002*/ 	.short	(.L_21783 - .L_21782)
.L_21782:
        /*0004*/ 	.word	0x00000082


	//----- nvinfo : EIATTR_KPARAM_INFO
	.align		4
.L_21783:
        /*0008*/ 	.byte	0x04, 0x17
        /*000a*/ 	.short	(.L_21785 - .L_21784)
.L_21784:
        /*000c*/ 	.word	0x00000000
        /*0010*/ 	.short	0x0008
        /*0012*/ 	.short	0x0030
        /*0014*/ 	.byte	0x00, 0xf0, 0x11, 0x00


	//----- nvinfo : EIATTR_KPARAM_INFO
	.align		4
.L_21785:
        /*0018*/ 	.byte	0x04, 0x17
        /*001a*/ 	.short	(.L_21787 - .L_21786)
.L_21786:
        /*001c*/ 	.word	0x00000000
        /*0020*/ 	.short	0x0007
        /*0022*/ 	.short	0x002c
        /*0024*/ 	.byte	0x00, 0xf0, 0x11, 0x00


	//----- nvinfo : EIATTR_KPARAM_INFO
	.align		4
.L_21787:
        /*0028*/ 	.byte	0x04, 0x17
        /*002a*/ 	.short	(.L_21789 - .L_21788)
.L_21788:
        /*002c*/ 	.word	0x00000000
        /*0030*/ 	.short	0x0006
        /*0032*/ 	.short	0x0028
        /*0034*/ 	.byte	0x00, 0xf0, 0x11, 0x00


	//----- nvinfo : EIATTR_KPARAM_INFO
	.align		4
.L_21789:
        /*0038*/ 	.byte	0x04, 0x17
        /*003a*/ 	.short	(.L_21791 - .L_21790)
.L_21790:
        /*003c*/ 	.word	0x00000000
        /*0040*/ 	.short	0x0005
        /*0042*/ 	.short	0x0020
        /*0044*/ 	.byte	0x00, 0xf5, 0x21, 0x00


	//----- nvinfo : EIATTR_KPARAM_INFO
	.align		4
.L_21791:
        /*0048*/ 	.byte	0x04, 0x17
        /*004a*/ 	.short	(.L_21793 - .L_21792)
.L_21792:
        /*004c*/ 	.word	0x00000000
        /*0050*/ 	.short	0x0004
        /*0052*/ 	.short	0x0018
        /*0054*/ 	.byte	0x00, 0xf5, 0x21, 0x00


	//----- nvinfo : EIATTR_KPARAM_INFO
	.align		4
.L_21793:
        /*0058*/ 	.byte	0x04, 0x17
        /*005a*/ 	.short	(.L_21795 - .L_21794)
.L_21794:
        /*005c*/ 	.word	0x00000000
        /*0060*/ 	.short	0x0003
        /*0062*/ 	.short	0x0010
        /*0064*/ 	.byte	0x00, 0xf5, 0x21, 0x00


	//----- nvinfo : EIATTR_KPARAM_INFO
	.align		4
.L_21795:
        /*0068*/ 	.byte	0x04, 0x17
        /*006a*/ 	.short	(.L_21797 - .L_21796)
.L_21796:
        /*006c*/ 	.word	0x00000000
        /*0070*/ 	.short	0x0002
        /*0072*/ 	.short	0x0008
        /*0074*/ 	.byte	0x00, 0xf0, 0x11, 0x00


	//----- nvinfo : EIATTR_KPARAM_INFO
	.align		4
.L_21797:
        /*0078*/ 	.byte	0x04, 0x17
        /*007a*/ 	.short	(.L_21799 - .L_21798)
.L_21798:
        /*007c*/ 	.word	0x00000000
        /*0080*/ 	.short	0x0001
        /*0082*/ 	.short	0x0004
        /*0084*/ 	.byte	0x00, 0xf0, 0x11, 0x00


	//----- nvinfo : EIATTR_KPARAM_INFO
	.align		4
.L_21799:
        /*0088*/ 	.byte	0x04, 0x17
        /*008a*/ 	.short	(.L_21801 - .L_21800)
.L_21800:
        /*008c*/ 	.word	0x00000000
        /*0090*/ 	.short	0x0000
        /*0092*/ 	.short	0x0000
        /*0094*/ 	.byte	0x00, 0xf0, 0x11, 0x00


	//----- nvinfo : EIATTR_SPARSE_MMA_MASK
	.align		4
.L_21801:
        /*0098*/ 	.byte	0x03, 0x50
        /*009a*/ 	.short	0x0000


	//----- nvinfo : EIATTR_MAXREG_COUNT
	.align		4
        /*009c*/ 	.byte	0x03, 0x1b
        /*009e*/ 	.short	0x00ff


	//----- nvinfo : EIATTR_NUM_BARRIERS
	.align		4
        /*00a0*/ 	.byte	0x02, 0x4c
        /*00a2*/ 	.byte	0x01
	.zero		1


	//----- nvinfo : EIATTR_MERCURY_ISA_VERSION
	.align		4
        /*00a4*/ 	.byte	0x03, 0x5f
        /*00a6*/ 	.short	0x0101


	//----- nvinfo : EIATTR_COOP_GROUP_MASK_REGIDS
	.align		4
        /*00a8*/ 	.byte	0x04, 0x29
        /*00aa*/ 	.short	(.L_21803 - .L_21802)


	//   ....[0]....
.L_21802:
        /*00ac*/ 	.word	0x05000006


	//   ....[1]....
        /*00b0*/ 	.word	0x05000006


	//   ....[2]....
        /*00b4*/ 	.word	0x05000006


	//   ....[3]....
        /*00b8*/ 	.word	0x05000006


	//   ....[4]....
        /*00bc*/ 	.word	0x05000006


	//   ....[5]....
        /*00c0*/ 	.word	0x05000006


	//   ....[6]....
        /*00c4*/ 	.word	0x05000006


	//   ....[7]....
        /*00c8*/ 	.word	0x05000006


	//   ....[8]....
        /*00cc*/ 	.word	0x05000006


	//   ....[9]....
        /*00d0*/ 	.word	0x05000006


	//   ....[10]....
        /*00d4*/ 	.word	0x05000006


	//   ....[11]....
        /*00d8*/ 	.word	0x05000006


	//   ....[12]....
        /*00dc*/ 	.word	0x05000006


	//   ....[13]....
        /*00e0*/ 	.word	0x05000006


	//   ....[14]....
        /*00e4*/ 	.word	0x05000006


	//   ....[15]....
        /*00e8*/ 	.word	0x05000006


	//----- nvinfo : EIATTR_COOP_GROUP_INSTR_OFFSETS
	.align		4
.L_21803:
        /*00ec*/ 	.byte	0x04, 0x28
        /*00ee*/ 	.short	(.L_21805 - .L_21804)


	//   ....[0]....
.L_21804:
        /*00f0*/ 	.word	0x00000b60


	//   ....[1]....
        /*00f4*/ 	.word	0x00000be0


	//   ....[2]....
        /*00f8*/ 	.word	0x00000c70


	//   ....[3]....
        /*00fc*/ 	.word	0x00000d00


	//   ....[4]....
        /*0100*/ 	.word	0x00000d90


	//   ....[5]....
        /*0104*/ 	.word	0x00000e20


	//   ....[6]....
        /*0108*/ 	.word	0x00000eb0


	//   ....[7]....
        /*010c*/ 	.word	0x00000f40


	//   ....[8]....
        /*0110*/ 	.word	0x00000fd0


	//   ....[9]....
        /*0114*/ 	.word	0x00001060


	//   ....[10]....
        /*0118*/ 	.word	0x000010f0


	//   ....[11]....
        /*011c*/ 	.word	0x00001180


	//   ....[12]....
        /*0120*/ 	.word	0x00001210


	//   ....[13]....
        /*0124*/ 	.word	0x000012a0


	//   ....[14]....
        /*0128*/ 	.word	0x00001330


	//   ....[15]....
        /*012c*/ 	.word	0x000013c0


	//----- nvinfo : EIATTR_VRC_CTA_INIT_COUNT
	.align		4
.L_21805:
        /*0130*/ 	.byte	0x02, 0x4a
	.zero		1
	.zero		1


	//----- nvinfo : EIATTR_EXIT_INSTR_OFFSETS
	.align		4
        /*0134*/ 	.byte	0x04, 0x1c
        /*0136*/ 	.short	(.L_21807 - .L_21806)


	//   ....[0]....
.L_21806:
        /*0138*/ 	.word	0x00000590


	//   ....[1]....
        /*013c*/ 	.word	0x00000b10


	//----- nvinfo : EIATTR_MAX_THREADS
	.align		4
.L_21807:
        /*0140*/ 	.byte	0x04, 0x05
        /*0142*/ 	.short	(.L_21809 - .L_21808)
.L_21808:
        /*0144*/ 	.word	0x00000080
        /*0148*/ 	.word	0x00000001
        /*014c*/ 	.word	0x00000001


	//----- nvinfo : EIATTR_CRS_STACK_SIZE
	.align		4
.L_21809:
        /*0150*/ 	.byte	0x04, 0x1e
        /*0152*/ 	.short	(.L_21811 - .L_21810)
.L_21810:
        /*0154*/ 	.word	0x00000000


	//----- nvinfo : EIATTR_CBANK_PARAM_SIZE
	.align		4
.L_21811:
        /*0158*/ 	.byte	0x03, 0x19
        /*015a*/ 	.short	0x0034


	//----- nvinfo : EIATTR_PARAM_CBANK
	.align		4
        /*015c*/ 	.byte	0x04, 0x0a
        /*015e*/ 	.short	(.L_21813 - .L_21812)
	.align		4
.L_21812:
        /*0160*/ 	.word	index@(.nv.constant0._Z9cuda_gemmIiLi128ELi2ELi1ELi32ELi16ELi16ELi64ELi0ELi1EEviiiPT_S1_S1_iii)
        /*0164*/ 	.short	0x0380
        /*0166*/ 	.short	0x0034


	//----- nvinfo : EIATTR_SW_WAR
	.align		4
.L_21813:
        /*0168*/ 	.byte	0x04, 0x36
        /*016a*/ 	.short	(.L_21815 - .L_21814)
.L_21814:
        /*016c*/ 	.word	0x00000008
.L_21815:


//--------------------- .nv.info._Z9cuda_gemmIiLi128ELi2ELi1ELi32ELi16ELi16ELi64ELi0ELi0EEviiiPT_S1_S1_iii --------------------------
	.section	.nv.info._Z9cuda_gemmIiLi128ELi2ELi1ELi32ELi16ELi16ELi64ELi0ELi0EEviiiPT_S1_S1_iii,"",@"SHT_CUDA_INFO"
	.sectionflags	@""
	.align	4


	//----- nvinfo : EIATTR_CUDA_API_VERSION
	.align		4
        /*0000*/ 	.byte	0x04, 0x37
        /*0002*/ 	.short	(.L_21817 - .L_21816)
.L_21816:
        /*0004*/ 	.word	0x00000082


	//----- nvinfo : EIATTR_KPARAM_INFO
	.align		4
.L_21817:
        /*0008*/ 	.byte	0x04, 0x17
        /*000a*/ 	.short	(.L_21819 - .L_21818)
.L_21818:
        /*000c*/ 	.word	0x00000000
        /*0010*/ 	.short	0x0008
        /*0012*/ 	.short	0x0030
        /*0014*/ 	.byte	0x00, 0xf0, 0x11, 0x00


	//----- nvinfo : EIATTR_KPARAM_INFO
	.align		4
.L_21819:
        /*0018*/ 	.byte	0x04, 0x17
        /*001a*/ 	.short	(.L_21821 - .L_21820)
.L_21820:
        /*001c*/ 	.word	0x00000000
        /*0020*/ 	.short	0x0007
        /*0022*/ 	.short	0x002c
        /*0024*/ 	.byte	0x00, 0xf0, 0x11, 0x00


	//----- nvinfo : EIATTR_KPARAM_INFO
	.align		4
.L_21821:
        /*0028*/ 	.byte	0x04, 0x17
        /*002a*/ 	.short	(.L_21823 - .L_21822)
.L_21822:
        /*002c*/ 	.word	0x00000000
        /*0030*/ 	.short	0x0006
        /*0032*/ 	.short	0x0028
        /*0034*/ 	.byte	0x00, 0xf0, 0x11, 0x00


	//----- nvinfo : EIATTR_KPARAM_INFO
	.align		4
.L_21823:
        /*0038*/ 	.byte	0x04, 0x17
        /*003a*/ 	.short	(.L_21825 - .L_21824)
.L_21824:
        /*003c*/ 	.word	0x00000000
        /*0040*/ 	.short	0x0005
        /*0042*/ 	.short	0x0020
        /*0044*/ 	.byte	0x00, 0xf5, 0x21, 0x00


	//----- nvinfo : EIATTR_KPARAM_INFO
	.align		4
.L_21825:
        /*0048*/ 	.byte	0x04, 0x17
        /*004a*/ 	.short	(.L_21827 - .L_21826)
.L_21826:
        /*004c*/ 	.word	0x00000000
        /*0050*/ 	.short	0x0004
        /*0052*/ 	.short	0x0018
        /*0054*/ 	.byte	0x00, 0xf5, 0x21, 0x00


	//----- nvinfo : EIATTR_KPARAM_INFO
	.align		4
.L_21827:
        /*0058*/ 	.byte	0x04, 0x17
        /*005a*/ 	.short	(.L_21829 - .L_21828)
.L_21828:
        /*005c*/ 	.word	0x00000000
        /*0060*/ 	.short	0x0003
        /*0062*/ 	.short	0x0010
        /*0064*/ 	.byte	0x00, 0xf5, 0x21, 0x00


	//----- nvinfo : EIATTR_KPARAM_INFO
	.align		4
.L_21829:
        /*0068*/ 	.byte	0x04, 0x17
        /*006a*/ 	.short	(.L_21831 - .L_21830)
.L_21830:
        /*006c*/ 	.word	0x00000000
        /*0070*/ 	.short	0x0002
        /*0072*/ 	.short	0x0008
        /*0074*/ 	.byte	0x00, 0xf0, 0x11, 0x00


	//----- nvinfo : EIATTR_KPARAM_INFO
	.align		4
.L_21831:
        /*0078*/ 	.byte	0x04, 0x17
        /*007a*/ 	.short	(.L_21833 - .L_21832)
.L_21832:
        /*007c*/ 	.word	0x00000000
        /*0080*/ 	.short	0x0001
        /*0082*/ 	.short	0x0004
        /*0084*/ 	.byte	0x00, 0xf0, 0x11, 0x00


	//----- nvinfo : EIATTR_KPARAM_INFO
	.align		4
.L_21833:
        /*0088*/ 	.byte	0x04, 0x17
        /*008a*/ 	.short	(.L_21835 - .L_21834)
.L_21834:
        /*008c*/ 	.word	0x00000000
        /*0090*/ 	.short	0x0000
        /*0092*/ 	.short	0x0000
        /*0094*/ 	.byte	0x00, 0xf0, 0x11, 0x00


	//----- nvinfo : EIATTR_SPARSE_MMA_MASK
	.align		4
.L_21835:
        /*0098*/ 	.byte	0x03, 0x50
        /*009a*/ 	.short	0x0000


	//----- nvinfo : EIATTR_MAXREG_COUNT
	.align		4
        /*009c*/ 	.byte	0x03, 0x1b
        /*009e*/ 	.short	0x00ff


	//----- nvinfo : EIATTR_NUM_BARRIERS
	.align		4
        /*00a0*/ 	.byte	0x02, 0x4c
        /*00a2*/ 	.byte	0x01
	.zero		1


	//----- nvinfo : EIATTR_MERCURY_ISA_VERSION
	.align		4
        /*00a4*/ 	.byte	0x03, 0x5f
        /*00a6*/ 	.short	0x0101


	//----- nvinfo : EIATTR_COOP_GROUP_MASK_REGIDS
	.align		4
        /*00a8*/ 	.byte	0x04, 0x29
        /*00aa*/ 	.short	(.L_21837 - .L_21836)


	//   ....[0]....
.L_21836:
        /*00ac*/ 	.word	0xffffffff


	//   ....[1]....
        /*00b0*/ 	.word	0xffffffff


	//   ....[2]....
        /*00b4*/ 	.word	0xffffffff


	//   ....[3]....
        /*00b8*/ 	.word	0xffffffff


	//   ....[4]....
        /*00bc*/ 	.word	0xffffffff


	//   ....[5]....
        /*00c0*/ 	.word	0xffffffff


	//   ....[6]....
        /*00c4*/ 	.word	0xffffffff


	//   ....[7]....
        /*00c8*/ 	.word	0xffffffff


	//   ....[8]....
        /*00cc*/ 	.word	0xffffffff


	//   ....[9]....
        /*00d0*/ 	.word	0xffffffff


	//   ....[10]....
        /*00d4*/ 	.word	0xffffffff


	//   ....[11]....
        /*00d8*/ 	.word	0xffffffff


	//   ....[12]....
        /*00dc*/ 	.word	0xffffffff


	//   ....[13]....
        /*00e0*/ 	.word	0xffffffff


	//   ....[14]....
        /*00e4*/ 	.word	0xffffffff


	//   ....[15]....
        /*00e8*/ 	.word	0xffffffff


	//   ....[16]....
        /*00ec*/ 	.word	0x0500001b


	//   ....[17]....
        /*00f0*/ 	.word	0x0500001b


	//   ....[18]....
        /*00f4*/ 	.word	0x0500001b


	//   ....[19]....
        /*00f8*/ 	.word	0x0500001b


	//   ....[20]....
        /*00fc*/ 	.word	0x0500001b


	//   ....[21]....
        /*0100*/ 	.word	0x0500001b


	//   ....[22]....
        /*0104*/ 	.word	0x0500001b


	//   ....[23]....
        /*0108*/ 	.word	0x0500001b


	//   ....[24]....
        /*010c*/ 	.word	0x0500001b


	//   ....[25]....
        /*0110*/ 	.word	0x0500001b


	//   ....[26]....
        /*0114*/ 	.word	0x0500001b


	//   ....[27]....
        /*0118*/ 	.word	0x0500001b


	//   ....[28]....
        /*011c*/ 	.word	0x0500001b


	//   ....[29]....
        /*0120*/ 	.word	0x0500001b


	//   ....[30]....
        /*0124*/ 	.word	0x0500001b


	//   ....[31]....
        /*0128*/ 	.word	0x0500001b


	//----- nvinfo : EIATTR_COOP_GROUP_INSTR_OFFSETS
	.align		4
.L_21837:
        /*012c*/ 	.byte	0x04, 0x28
        /*012e*/ 	.short	(.L_21839 - .L_21838)


	//   ....[0]....
.L_21838:
        /*0130*/ 	.word	0x00001b50


	//   ....[1]....
        /*0134*/ 	.word	0x00001bb0


	//   ....[2]....
        /*0138*/ 	.word	0x00001c10


	//   ....[3]....
        /*013c*/ 	.word	0x00001c70


	//   ....[4]....
        /*0140*/ 	.word	0x00001cd0


	//   ....[5]....
        /*0144*/ 	.word	0x00001d30


	//   ....[6]....
        /*0148*/ 	.word	0x00001d90


	//   ....[7]....
        /*014c*/ 	.word	0x00001df0


	//   ....[8]....
        /*0150*/ 	.word	0x00001e50


	//   ....[9]....
        /*0154*/ 	.word	0x00001eb0


	//   ....[10]....
        /*0158*/ 	.word	0x00001f10


	//   ....[11]....
        /*015c*/ 	.word	0x00001f70


	//   ....[12]....
        /*0160*/ 	.word	0x00001fd0


	//   ....[13]....
        /*0164*/ 	.word	0x00002030


	//   ....[14]....
        /*0168*/ 	.word	0x00002090


	//   ....[15]....
        /*016c*/ 	.word	0x000020f0


	//   ....[16]....
        /*0170*/ 	.word	0x00002690


	//   ....[17]....
        /*0174*/ 	.word	0x00002720


	//   ....[18]....
        /*0178*/ 	.word	0x000027b0


	//   ....[19]....
        /*017c*/ 	.word	0x00002840


	//   ....[20]....
        /*0180*/ 	.word	0x000028d0


	//   ....[21]....
        /*0184*/ 	.word	0x00002960


	//   ....[22]....
        /*0188*/ 	.word	0x000029f0


	//   ....[23]....
        /*018c*/ 	.word	0x00002a80


	//   ....[24]....
        /*0190*/ 	.word	0x00002b10


	//   ....[25]....
        /*0194*/ 	.word	0x00002ba0


	//   ....[26]....
        /*0198*/ 	.word	0x00002c30


	//   ....[27]....
        /*019c*/ 	.word	0x00002cc0


	//   ....[28]....
        /*01a0*/ 	.word	0x00002d50


	//   ....[29]....
        /*01a4*/ 	.word	0x00002de0


	//   ....[30]....
        /*01a8*/ 	.word	0x00002e70


	//   ....[31]....
        /*01ac*/ 	.word	0x00002f00


	//----- nvinfo : EIATTR_VRC_CTA_INIT_COUNT
	.align		4
.L_21839:
        /*01b0*/ 	.byte	0x02, 0x4a
	.zero		1
	.zero		1


	//----- nvinfo : EIATTR_EXIT_INSTR_OFFSETS
	.align		4
        /*01b4*/ 	.byte	0x04, 0x1c
        /*01b6*/ 	.short	(.L_21841 - .L_21840)


	//   ....[0]....
.L_21840:
        /*01b8*/ 	.word	0x000005b0


	//   ....[1]....
        /*01bc*/ 	.word	0x00002630


	//----- nvinfo : EIATTR_MAX_THREADS
	.align		4
.L_21841:
        /*01c0*/ 	.byte	0x04, 0x05
        /*01c2*/ 	.short	(.L_21843 - .L_21842)
.L_21842:
        /*01c4*/ 	.word	0x00000080
        /*01c8*/ 	.word	0x00000001
        /*01cc*/ 	.word	0x00000001


	//----- nvinfo : EIATTR_CRS_STACK_SIZE
	.align		4
.L_21843:
        /*01d0*/ 	.byte	0x04, 0x1e
        /*01d2*/ 	.short	(.L_21845 - .L_21844)
.L_21844:
        /*01d4*/ 	.word	0x00000000


	//----- nvinfo : EIATTR_CBANK_PARAM_SIZE
	.align		4
.L_21845:
        /*01d8*/ 	.byte	0x03, 0x19
        /*01da*/ 	.short	0x0034


	//----- nvinfo : EIATTR_PARAM_CBANK
	.align		4
        /*01dc*/ 	.byte	0x04, 0x0a
        /*01de*/ 	.short	(.L_21847 - .L_21846)
	.align		4
.L_21846:
        /*01e0*/ 	.word	index@(.nv.constant0._Z9cuda_gemmIiLi128ELi2ELi1ELi32ELi16ELi16ELi64ELi0ELi0EEviiiPT_S1_S1_iii)
        /*01e4*/ 	.short	0x0380
        /*01e6*/ 	.short	0x0034


	//----- nvinfo : EIATTR_SW_WAR
	.align		4
.L_21847:
        /*01e8*/ 	.byte	0x04, 0x36
        /*01ea*/ 	.short	(.L_21849 - .L_21848)
.L_21848:
        /*01ec*/ 	.word	0x00000008
.L_21849:


//--------------------- .nv.info._Z9cuda_gemmIiLi128ELi2ELi1ELi32ELi8ELi8ELi64ELi1ELi1EEviiiPT_S1_S1_iii --------------------------
	.section	.nv.info._Z9cuda_gemmIiLi128ELi2ELi1ELi32ELi8ELi8ELi64ELi1ELi1EEviiiPT_S1_S1_iii,"",@"SHT_CUDA_INFO"
	.sectionflags	@""
	.align	4


	//----- nvinfo : EIATTR_CUDA_API_VERSION
	.align		4
        /*0000*/ 	.byte	0x04, 0x37
        /*0002*/ 	.short	(.L_21851 - .L_21850)
.L_21850:
        /*0004*/ 	.word	0x00000082


	//----- nvinfo : EIATTR_KPARAM_INFO
	.align		4
.L_21851:
        /*0008*/ 	.byte	0x04, 0x17
        /*000a*/ 	.short	(.L_21853 - .L_21852)
.L_21852:
        /*000c*/ 	.word	0x00000000
        /*0010*/ 	.short	0x0008
        /*0012*/ 	.short	0x0030
        /*0014*/ 	.byte	0x00, 0xf0, 0x11, 0x00


	//----- nvinfo : EIATTR_KPARAM_INFO
	.align		4
.L_21853:
        /*0018*/ 	.byte	0x04, 0x17
        /*001a*/ 	.short	(.L_21855 - .L_21854)
.L_21854:
        /*001c*/ 	.word	0x00000000
        /*0020*/ 	.short	0x0007
        /*0022*/ 	.short	0x002c
        /*0024*/ 	.byte	0x00, 0xf0, 0x11, 0x00


	//----- nvinfo : EIATTR_KPARAM_INFO
	.align		4
.L_21855:
        /*0028*/ 	.byte	0x04, 0x17
        /*002a*/ 	.short	(.L_21857 - .L_21856)
.L_21856:
        /*002c*/ 	.word	0x00000000
        /*0030*/ 	.short	0x0006
        /*0032*/ 	.short	0x0028
        /*0034*/ 	.byte	0x00, 0xf0, 0x11, 0x00


	//----- nvinfo : EIATTR_KPARAM_INFO
	.align		4
.L_21857:
        /*0038*/ 	.byte	0x04, 0x17
        /*003a*/ 	.short	(.L_21859 - .L_21858)
.L_21858:
        /*003c*/ 	.word	0x00000000
        /*0040*/ 	.short	0x0005
        /*0042*/ 	.short	0x0020
        /*0044*/ 	.byte	0x00, 0xf5, 0x21, 0x00


	//----- nvinfo : EIATTR_KPARAM_INFO
	.align		4
.L_21859:
        /*0048*/ 	.byte	0x04, 0x17
        /*004a*/ 	.short	(.L_21861 - .L_21860)
.L_21860:
        /*004c*/ 	.word	0x00000000
        /*0050*/ 	.short	0x0004
        /*0052*/ 	.short	0x0018
        /*0054*/ 	.byte	0x00, 0xf5, 0x21, 0x00


	//----- nvinfo : EIATTR_KPARAM_INFO
	.align		4
.L_21861:
        /*0058*/ 	.byte	0x04, 0x17
        /*005a*/ 	.short	(.L_21863 - .L_21862)
.L_21862:
        /*005c*/ 	.word	0x00000000
        /*0060*/ 	.short	0x0003
        /*0062*/ 	.short	0x0010
        /*0064*/ 	.byte	0x00, 0xf5, 0x21, 0x00


	//----- nvinfo : EIATTR_KPARAM_INFO
	.align		4
.L_21863:
        /*0068*/ 	.byte	0x04, 0x17
        /*006a*/ 	.short	(.L_21865 - .L_21864)
.L_21864:
        /*006c*/ 	.word	0x00000000
        /*0070*/ 	.short	0x0002
        /*0072*/ 	.short	0x0008
        /*0074*/ 	.byte	0x00, 0xf0, 0x11, 0x00


	//----- nvinfo : EIATTR_KPARAM_INFO
	.align		4
.L_21865:
        /*0078*/ 	.byte	0x04, 0x17
        /*007a*/ 	.short	(.L_21867 - .L_21866)
.L_21866:
        /*007c*/ 	.word	0x00000000
        /*0080*/ 	.short	0x0001
        /*0082*/ 	.short	0x0004
        /*0084*/ 	.byte	0x00, 0xf0, 0x11, 0x00


	//----- nvinfo : EIATTR_KPARAM_INFO
	.align		4
.L_21867:
        /*0088*/ 	.byte	0x04, 0x17
        /*008a*/ 	.short	(.L_21869 - .L_21868)
.L_21868:
        /*008c*/ 	.word	0x00000000
        /*0090*/ 	.short	0x0000
        /*0092*/ 	.short	0x0000
        /*0094*/ 	.byte	0x00, 0xf0, 0x11, 0x00


	//----- nvinfo : EIATTR_SPARSE_MMA_MASK
	.align		4
.L_21869:
        /*0098*/ 	.byte	0x03, 0x50
        /*009a*/ 	.short	0x0000


	//----- nvinfo : EIATTR_MAXREG_COUNT
	.align		4
        /*009c*/ 	.byte	0x03, 0x1b
        /*009e*/ 	.short	0x00ff


	//----- nvinfo : EIATTR_NUM_BARRIERS
	.align		4
        /*00a0*/ 	.byte	0x02, 0x4c
        /*00a2*/ 	.byte	0x01
	.zero		1


	//----- nvinfo : EIATTR_MERCURY_ISA_VERSION
	.align		4
        /*00a4*/ 	.byte	0x03, 0x5f
        /*00a6*/ 	.short	0x0101


	//----- nvinfo : EIATTR_COOP_GROUP_MASK_REGIDS
	.align		4
        /*00a8*/ 	.byte	0x04, 0x29
        /*00aa*/ 	.short	(.L_21871 - .L_21870)


	//   ....[0]....
.L_21870:
        /*00ac*/ 	.word	0x05000006


	//   ....[1]....
        /*00b0*/ 	.word	0x05000006


	//   ....[2]....
        /*00b4*/ 	.word	0x05000006


	//   ....[3]....
        /*00b8*/ 	.word	0x05000006


	//   ....[4]....
        /*00bc*/ 	.word	0x05000006


	//   ....[5]....
        /*00c0*/ 	.word	0x05000006


	//   ....[6]....
        /*00c4*/ 	.word	0x05000006


	//   ....[7]....
        /*00c8*/ 	.word	0x05000006


	//----- nvinfo : EIATTR_COOP_GROUP_INSTR_OFFSETS
	.align		4
.L_21871:
        /*00cc*/ 	.byte	0x04, 0x28
        /*00ce*/ 	.short	(.L_21873 - .L_21872)


	//   ....[0]....
.L_21872:
        /*00d0*/ 	.word	0x00000b30


	//   ....[1]....
        /*00d4*/ 	.word	0x00000bb0


	//   ....[2]....
        /*00d8*/ 	.word	0x00000c40


	//   ....[3]....
        /*00dc*/ 	.word	0x00000cd0


	//   ....[4]....
        /*00e0*/ 	.word	0x00000d60


	//   ....[5]....
        /*00e4*/ 	.word	0x00000df0


	//   ....[6]....
        /*00e8*/ 	.word	0x00000e80


	//   ....[7]....
        /*00ec*/ 	.word	0x00000f10


	//----- nvinfo : EIATTR_VRC_CTA_INIT_COUNT
	.align		4
.L_21873:
        /*00f0*/ 	.byte	0x02, 0x4a
	.zero		1
	.zero		1


	//----- nvinfo : EIATTR_EXIT_INSTR_OFFSETS
	.align		4
        /*00f4*/ 	.byte	0x04, 0x1c
        /*00f6*/ 	.short	(.L_21875 - .L_21874)


	//   ....[0]....
.L_21874:
        /*00f8*/ 	.word	0x000006f0


	//   ....[1]....
        /*00fc*/ 	.word	0x00000ae0


	//----- nvinfo : EIATTR_MAX_THREADS
	.align		4
.L_21875:
        /*0100*/ 	.byte	0x04, 0x05
        /*0102*/ 	.short	(.L_21877 - .L_21876)
.L_21876:
        /*0104*/ 	.word	0x00000080
        /*0108*/ 	.word	0x00000001
        /*010c*/ 	.word	0x00000001


	//----- nvinfo : EIATTR_CRS_STACK_SIZE
	.align		4
.L_21877:
        /*0110*/ 	.byte	0x04, 0x1e
        /*0112*/ 	.short	(.L_21879 - .L_21878)
.L_21878:
        /*0114*/ 	.word	0x00000000


	//----- nvinfo : EIATTR_CBANK_PARAM_SIZE
	.align		4
.L_21879:
        /*0118*/ 	.byte	0x03, 0x19
        /*011a*/ 	.short	0x0034


	//----- nvinfo : EIATTR_PARAM_CBANK
	.align		4
        /*011c*/ 	.byte	0x04, 0x0a
        /*011e*/ 	.short	(.L_21881 - .L_21880)
	.align		4
.L_21880:
        /*0120*/ 	.word	index@(.nv.constant0._Z9cuda_gemmIiLi128ELi2ELi1ELi32ELi8ELi8ELi64ELi1ELi1EEviiiPT_S1_S1_iii)
        /*0124*/ 	.short	0x0380
        /*0126*/ 	.short	0x0034


	//----- nvinfo : EIATTR_SW_WAR
	.align		4
.L_21881:
        /*0128*/ 	.byte	0x04, 0x36
        /*012a*/ 	.short	(.L_21883 - .L_21882)
.L_21882:
        /*012c*/ 	.word	0x00000008
.L_21883:


//--------------------- .nv.info._Z9cuda_gemmIiLi128ELi2ELi1ELi32ELi8ELi8ELi64ELi1ELi0EEviiiPT_S1_S1_iii --------------------------
	.section	.nv.info._Z9cuda_gemmIiLi128ELi2ELi1ELi32ELi8ELi8ELi64ELi1ELi0EEviiiPT_S1_S1_iii,"",@"SHT_CUDA_INFO"
	.sectionflags	@""
	.align	4


	//----- nvinfo : EIATTR_CUDA_API_VERSION
	.align		4
        /*0000*/ 	.byte	0x04, 0x37
        /*0002*/ 	.short	(.L_21885 - .L_21884)
.L_21884:
        /*0004*/ 	.word	0x00000082


	//----- nvinfo : EIATTR_KPARAM_INFO
	.align		4
.L_21885:
        /*0008*/ 	.byte	0x04, 0x17
        /*000a*/ 	.short	(.L_21887 - .L_21886)
.L_21886:
        /*000c*/ 	.word	0x00000000
        /*0010*/ 	.short	0x0008
        /*0012*/ 	.short	0x0030
        /*0014*/ 	.byte	0x00, 0xf0, 0x11, 0x00


	//----- nvinfo : EIATTR_KPARAM_INFO
	.align		4
.L_21887:
        /*0018*/ 	.byte	0x04, 0x17
        /*001a*/ 	.short	(.L_21889 - .L_21888)
.L_21888:
        /*001c*/ 	.word	0x00000000
        /*0020*/ 	.short	0x0007
        /*0022*/ 	.short	0x002c
        /*0024*/ 	.byte	0x00, 0xf0, 0x11, 0x00


	//----- nvinfo : EIATTR_KPARAM_INFO
	.align		4
.L_21889:
        /*0028*/ 	.byte	0x04, 0x17
        /*002a*/ 	.short	(.L_21891 - .L_21890)
.L_21890:
        /*002c*/ 	.word	0x00000000
        /*0030*/ 	.short	0x0006
        /*0032*/ 	.short	0x0028
        /*0034*/ 	.byte	0x00, 0xf0, 0x11, 0x00


	//----- nvinfo : EIATTR_KPARAM_INFO
	.align		4
.L_21891:
        /*0038*/ 	.byte	0x04, 0x17
        /*003a*/ 	.short	(.L_21893 - .L_21892)
.L_21892:
        /*003c*/ 	.word	0x00000000
        /*0040*/ 	.short	0x0005
        /*0042*/ 	.short	0x0020
        /*0044*/ 	.byte	0x00, 0xf5, 0x21, 0x00


	//----- nvinfo : EIATTR_KPARAM_INFO
	.align		4
.L_21893:
        /*0048*/ 	.byte	0x04, 0x17
        /*004a*/ 	.short	(.L_21895 - .L_21894)
.L_21894:
        /*004c*/ 	.word	0x00000000
        /*0050*/ 	.short	0x0004
        /*0052*/ 	.short	0x0018
        /*0054*/ 	.byte	0x00, 0xf5, 0x21, 0x00


	//----- nvinfo : EIATTR_KPARAM_INFO
	.align		4
.L_21895:
        /*0058*/ 	.byte	0x04, 0x17
        /*005a*/ 	.short	(.L_21897 - .L_21896)
.L_21896:
        /*005c*/ 	.word	0x00000000
        /*0060*/ 	.short	0x0003
        /*0062*/ 	.short	0x0010
        /*0064*/ 	.byte	0x00, 0xf5, 0x21, 0x00


	//----- nvinfo : EIATTR_KPARAM_INFO
	.align		4
.L_21897:
        /*0068*/ 	.byte	0x04, 0x17
        /*006a*/ 	.short	(.L_21899 - .L_21898)
.L_21898:
        /*006c*/ 	.word	0x00000000
        /*0070*/ 	.short	0x0002
        /*0072*/ 	.short	0x0008
        /*0074*/ 	.byte	0x00, 0xf0, 0x11, 0x00


	//----- nvinfo : EIATTR_KPARAM_INFO
	.align		4
.L_21899:
        /*0078*/ 	.byte	0x04, 0x17
        /*007a*/ 	.short	(.L_21901 - .L_21900)
.L_21900:
        /*007c*/ 	.word	0x00000000
        /*0080*/ 	.short	0x0001
        /*0082*/ 	.short	0x0004
        /*0084*/ 	.byte	0x00, 0xf0, 0x11, 0x00


	//----- nvinfo : EIATTR_KPARAM_INFO
	.align		4
.L_21901:
        /*0088*/ 	.byte	0x04, 0x17
        /*008a*/ 	.short	(.L_21903 - .L_21902)
.L_21902:
        /*008c*/ 	.word	0x00000000
        /*0090*/ 	.short	0x0000
        /*0092*/ 	.short	0x0000
        /*0094*/ 	.byte	0x00, 0xf0, 0x11, 0x00


	//----- nvinfo : EIATTR_SPARSE_MMA_MASK
	.align		4
.L_21903:
        /*0098*/ 	.byte	0x03, 0x50
        /*009a*/ 	.short	0x0000


	//----- nvinfo : EIATTR_MAXREG_COUNT
	.align		4
        /*009c*/ 	.byte	0x03, 0x1b
        /*009e*/ 	.short	0x00ff


	//----- nvinfo : EIATTR_NUM_BARRIERS
	.align		4
        /*00a0*/ 	.byte	0x02, 0x4c
        /*00a2*/ 	.byte	0x01
	.zero		1


	//----- nvinfo : EIATTR_MERCURY_ISA_VERSION
	.align		4
        /*00a4*/ 	.byte	0x03, 0x5f
        /*00a6*/ 	.short	0x0101


	//----- nvinfo : EIATTR_COOP_GROUP_MASK_REGIDS
	.align		4
        /*00a8*/ 	.byte	0x04, 0x29
        /*00aa*/ 	.short	(.L_21905 - .L_21904)


	//   ....[0]....
.L_21904:
        /*00ac*/ 	.word	0xffffffff


	//   ....[1]....
        /*00b0*/ 	.word	0xffffffff


	//   ....[2]....
        /*00b4*/ 	.word	0xffffffff


	//   ....[3]....
        /*00b8*/ 	.word	0xffffffff


	//   ....[4]....
        /*00bc*/ 	.word	0xffffffff


	//   ....[5]....
        /*00c0*/ 	.word	0xffffffff


	//   ....[6]....
        /*00c4*/ 	.word	0xffffffff


	//   ....[7]....
        /*00c8*/ 	.word	0xffffffff


	//   ....[8]....
        /*00cc*/ 	.word	0x0500000e


	//   ....[9]....
        /*00d0*/ 	.word	0x0500000e


	//   ....[10]....
        /*00d4*/ 	.word	0x0500000e


	//   ....[11]....
        /*00d8*/ 	.word	0x0500000e


	//   ....[12]....
        /*00dc*/ 	.word	0x0500000e


	//   ....[13]....
        /*00e0*/ 	.word	0x0500000e


	//   ....[14]....
        /*00e4*/ 	.word	0x0500000e


	//   ....[15]....
        /*00e8*/ 	.word	0x0500000e


	//----- nvinfo : EIATTR_COOP_GROUP_INSTR_OFFSETS
	.align		4
.L_21905:
        /*00ec*/ 	.byte	0x04, 0x28
        /*00ee*/ 	.short	(.L_21907 - .L_21906)


	//   ....[0]....
.L_21906:
        /*00f0*/ 	.word	0x00001670


	//   ....[1]....
        /*00f4*/ 	.word	0x000016d0


	//   ....[2]....
        /*00f8*/ 	.word	0x00001730


	//   ....[3]....
        /*00fc*/ 	.word	0x00001790


	//   ....[4]....
        /*0100*/ 	.word	0x000017f0


	//   ....[5]....
        /*0104*/ 	.word	0x00001850


	//   ....[6]....
        /*0108*/ 	.word	0x000018b0


	//   ....[7]....
        /*010c*/ 	.word	0x00001910


	//   ....[8]....
        /*0110*/ 	.word	0x00001ca0


	//   ....[9]....
        /*0114*/ 	.word	0x00001d30


	//   ....[10]....
        /*0118*/ 	.word	0x00001dc0


	//   ....[11]....
        /*011c*/ 	.word	0x00001e50


	//   ....[12]....
        /*0120*/ 	.word	0x00001ee0


	//   ....[13]....
        /*0124*/ 	.word	0x00001f70


	//   ....[14]....
        /*0128*/ 	.word	0x00002000


	//   ....[15]....
        /*012c*/ 	.word	0x00002090


	//----- nvinfo : EIATTR_VRC_CTA_INIT_COUNT
	.align		4
.L_21907:
        /*0130*/ 	.byte	0x02, 0x4a
	.zero		1
	.zero		1


	//----- nvinfo : EIATTR_EXIT_INSTR_OFFSETS
	.align		4
        /*0134*/ 	.byte	0x04, 0x1c
        /*0136*/ 	.short	(.L_21909 - .L_21908)


	//   ....[0]....
.L_21908:
        /*0138*/ 	.word	0x00000600


	//   ....[1]....
        /*013c*/ 	.word	0x00001c40


	//----- nvinfo : EIATTR_MAX_THREADS
	.align		4
.L_21909:
        /*0140*/ 	.byte	0x04, 0x05
        /*0142*/ 	.short	(.L_21911 - .L_21910)
.L_21910:
        /*0144*/ 	.word	0x00000080
        /*0148*/ 	.word	0x00000001
        /*014c*/ 	.word	0x00000001


	//----- nvinfo : EIATTR_CRS_STACK_SIZE
	.align		4
.L_21911:
        /*0150*/ 	.byte	0x04, 0x1e
        /*0152*/ 	.short	(.L_21913 - .L_21912)
.L_21912:
        /*0154*/ 	.word	0x00000000


	//----- nvinfo : EIATTR_CBANK_PARAM_SIZE
	.align		4
.L_21913:
        /*0158*/ 	.byte	0x03, 0x19
        /*015a*/ 	.short	0x0034


	//----- nvinfo : EIATTR_PARAM_CBANK
	.align		4
        /*015c*/ 	.byte	0x04, 0x0a
        /*015e*/ 	.short	(.L_21915 - .L_21914)
	.align		4
.L_21914:
        /*0160*/ 	.word	index@(.nv.constant0._Z9cuda_gemmIiLi128ELi2ELi1ELi32ELi8ELi8ELi64ELi1ELi0EEviiiPT_S1_S1_iii)
        /*0164*/ 	.short	0x0380
        /*0166*/ 	.short	0x0034


	//----- nvinfo : EIATTR_SW_WAR
	.align		4
.L_21915:
        /*0168*/ 	.byte	0x04, 0x36
        /*016a*/ 	.short	(.L_21917 - .L_21916)
.L_21916:
        /*016c*/ 	.word	0x00000008
.L_21917:


//--------------------- .nv.info._Z9cuda_gemmIiLi128ELi2ELi1ELi32ELi8ELi8ELi64ELi0ELi1EEviiiPT_S1_S1_iii --------------------------
	.section	.nv.info._Z9cuda_gemmIiLi128ELi2ELi1ELi32ELi8ELi8ELi64ELi0ELi1EEviiiPT_S1_S1_iii,"",@"SHT_CUDA_INFO"
	.sectionflags	@""
	.align	4


	//----- nvinfo : EIATTR_CUDA_API_VERSION
	.align		4
        /*0000*/ 	.byte	0x04, 0x37
        /*0002*/ 	.short	(.L_21919 - .L_21918)
.L_21918:
        /*0004*/ 	.word	0x00000082


	//----- nvinfo : EIATTR_KPARAM_INFO
	.align		4
.L_21919:
        /*0008*/ 	.byte	0x04, 0x17
        /*000a*/ 	.short	(.L_21921 - .L_21920)
.L_21920:
        /*000c*/ 	.word	0x00000000
        /*0010*/ 	.short	0x0008
        /*0012*/ 	.short	0x0030
        /*0014*/ 	.byte	0x00, 0xf0, 0x11, 0x00


	//----- nvinfo : EIATTR_KPARAM_INFO
	.align		4
.L_21921:
        /*0018*/ 	.byte	0x04, 0x17
        /*001a*/ 	.short	(.L_21923 - .L_21922)
.L_21922:
        /*001c*/ 	.word	0x00000000
        /*0020*/ 	.short	0x0007
        /*0022*/ 	.short	0x002c
        /*0024*/ 	.byte	0x00, 0xf0, 0x11, 0x00


	//----- nvinfo : EIATTR_KPARAM_INFO
	.align		4
.L_21923:
        /*0028*/ 	.byte	0x04, 0x17
        /*002a*/ 	.short	(.L_21925 - .L_21924)
.L_21924:
        /*002c*/ 	.word	0x00000000
        /*0030*/ 	.short	0x0006
        /*0032*/ 	.short	0x0028
        /*0034*/ 	.byte	0x00, 0xf0, 0x11, 0x00


	//----- nvinfo : EIATTR_KPARAM_INFO
	.align		4
.L_21925:
        /*0038*/ 	.byte	0x04, 0x17
        /*003a*/ 	.short	(.L_21927 - .L_21926)
.L_21926:
        /*003c*/ 	.word	0x00000000
        /*0040*/ 	.short	0x0005
        /*0042*/ 	.short	0x0020
        /*0044*/ 	.byte	0x00, 0xf5, 0x21, 0x00


	//----- nvinfo : EIATTR_KPARAM_INFO
	.align		4
.L_21927:
        /*0048*/ 	.byte	0x04, 0x17
        /*004a*/ 	.short	(.L_21929 - .L_21928)
.L_21928:
        /*004c*/ 	.word	0x00000000
        /*0050*/ 	.short	0x0004
        /*0052*/ 	.short	0x0018
        /*0054*/ 	.byte	0x00, 0xf5, 0x21, 0x00


	//----- nvinfo : EIATTR_KPARAM_INFO
	.align		4
.L_21929:
        /*0058*/ 	.byte	0x04, 0x17
        /*005a*/ 	.short	(.L_21931 - .L_21930)
.L_21930:
        /*005c*/ 	.word	0x00000000
        /*0060*/ 	.short	0x0003
        /*0062*/ 	.short	0x0010
        /*0064*/ 	.byte	0x00, 0xf5, 0x21, 0x00


	//----- nvinfo : EIATTR_KPARAM_INFO
	.align		4
.L_21931:
        /*0068*/ 	.byte	0x04, 0x17
        /*006a*/ 	.short	(.L_21933 - .L_21932)
.L_21932:
        /*006c*/ 	.word	0x00000000
        /*0070*/ 	.short	0x0002
        /*0072*/ 	.short	0x0008
        /*0074*/ 	.byte	0x00, 0xf0, 0x11, 0x00


	//----- nvinfo : EIATTR_KPARAM_INFO
	.align		4
.L_21933:
        /*0078*/ 	.byte	0x04, 0x17
        /*007a*/ 	.short	(.L_21935 - .L_21934)
.L_21934:
        /*007c*/ 	.word	0x00000000
        /*0080*/ 	.short	0x0001
        /*0082*/ 	.short	0x0004
        /*0084*/ 	.byte	0x00, 0xf0, 0x11, 0x00


	//----- nvinfo : EIATTR_KPARAM_INFO
	.align		4
.L_21935:
        /*0088*/ 	.byte	0x04, 0x17
        /*008a*/ 	.short	(.L_21937 - .L_21936)
.L_21936:
        /*008c*/ 	.word	0x00000000
        /*0090*/ 	.short	0x0000
        /*0092*/ 	.short	0x0000
        /*0094*/ 	.byte	0x00, 0xf0, 0x11, 0x00


	//----- nvinfo : EIATTR_SPARSE_MMA_MASK
	.align		4
.L_21937:
        /*0098*/ 	.byte	0x03, 0x50
        /*009a*/ 	.short	0x0000


	//----- nvinfo : EIATTR_MAXREG_COUNT
	.align		4
        /*009c*/ 	.byte	0x03, 0x1b
        /*009e*/ 	.short	0x00ff


	//----- nvinfo : EIATTR_NUM_BARRIERS
	.align		4
        /*00a0*/ 	.byte	0x02, 0x4c
        /*00a2*/ 	.byte	0x01
	.zero		1


	//----- nvinfo : EIATTR_MERCURY_ISA_VERSION
	.align		4
        /*00a4*/ 	.byte	0x03, 0x5f
        /*00a6*/ 	.short	0x0101


	//----- nvinfo : EIATTR_COOP_GROUP_MASK_REGIDS
	.align		4
        /*00a8*/ 	.byte	0x04, 0x29
        /*00aa*/ 	.short	(.L_21939 - .L_21938)


	//   ....[0]....
.L_21938:
        /*00ac*/ 	.word	0x05000006


	//   ....[1]....
        /*00b0*/ 	.word	0x05000006


	//   ....[2]....
        /*00b4*/ 	.word	0x05000006


	//   ....[3]....
        /*00b8*/ 	.word	0x05000006


	//   ....[4]....
        /*00bc*/ 	.word	0x05000006


	//   ....[5]....
        /*00c0*/ 	.word	0x05000006


	//   ....[6]....
        /*00c4*/ 	.word	0x05000006


	//   ....[7]....
        /*00c8*/ 	.word	0x05000006


	//----- nvinfo : EIATTR_COOP_GROUP_INSTR_OFFSETS
	.align		4
.L_21939:
        /*00cc*/ 	.byte	0x04, 0x28
        /*00ce*/ 	.short	(.L_21941 - .L_21940)


	//   ....[0]....
.L_21940:
        /*00d0*/ 	.word	0x00000b70


	//   ....[1]....
        /*00d4*/ 	.word	0x00000bf0


	//   ....[2]....
        /*00d8*/ 	.word	0x00000c80


	//   ....[3]....
        /*00dc*/ 	.word	0x00000d10


	//   ....[4]....
        /*00e0*/ 	.word	0x00000da0


	//   ....[5]....
        /*00e4*/ 	.word	0x00000e30


	//   ....[6]....
        /*00e8*/ 	.word	0x00000ec0


	//   ....[7]....
        /*00ec*/ 	.word	0x00000f50


	//----- nvinfo : EIATTR_VRC_CTA_INIT_COUNT
	.align		4
.L_21941:
        /*00f0*/ 	.byte	0x02, 0x4a
	.zero		1
	.zero		1


	//----- nvinfo : EIATTR_EXIT_INSTR_OFFSETS
	.align		4
        /*00f4*/ 	.byte	0x04, 0x1c
        /*00f6*/ 	.short	(.L_21943 - .L_21942)


	//   ....[0]....
.L_21942:
        /*00f8*/ 	.word	0x000006f0


	//   ....[1]....
        /*00fc*/ 	.word	0x00000b20


	//----- nvinfo : EIATTR_MAX_THREADS
	.align		4
.L_21943:
        /*0100*/ 	.byte	0x04, 0x05
        /*0102*/ 	.short	(.L_21945 - .L_21944)
.L_21944:
        /*0104*/ 	.word	0x00000080
        /*0108*/ 	.word	0x00000001
        /*010c*/ 	.word	0x00000001


	//----- nvinfo : EIATTR_CRS_STACK_SIZE
	.align		4
.L_21945:
        /*0110*/ 	.byte	0x04, 0x1e
        /*0112*/ 	.short	(.L_21947 - .L_21946)
.L_21946:
        /*0114*/ 	.word	0x00000000


	//----- nvinfo : EIATTR_CBANK_PARAM_SIZE
	.align		4
.L_21947:
        /*0118*/ 	.byte	0x03, 0x19
        /*011a*/ 	.short	0x0034


	//----- nvinfo : EIATTR_PARAM_CBANK
	.align		4
        /*011c*/ 	.byte	0x04, 0x0a
        /*011e*/ 	.short	(.L_21949 - .L_21948)
	.align		4
.L_21948:
        /*0120*/ 	.word	index@(.nv.constant0._Z9cuda_gemmIiLi128ELi2ELi1ELi32ELi8ELi8ELi64ELi0ELi1EEviiiPT_S1_S1_iii)
        /*0124*/ 	.short	0x0380
        /*0126*/ 	.short	0x0034


	//----- nvinfo : EIATTR_SW_WAR
	.align		4
.L_21949:
        /*0128*/ 	.byte	0x04, 0x36
        /*012a*/ 	.short	(.L_21951 - .L_21950)
.L_21950:
        /*012c*/ 	.word	0x00000008
.L_21951:


//--------------------- .nv.info._Z9cuda_gemmIiLi128ELi2ELi1ELi32ELi8ELi8ELi64ELi0ELi0EEviiiPT_S1_S1_iii --------------------------
	.section	.nv.info._Z9cuda_gemmIiLi128ELi2ELi1ELi32ELi8ELi8ELi64ELi0ELi0EEviiiPT_S1_S1_iii,"",@"SHT_CUDA_INFO"
	.sectionflags	@""
	.align	4


	//----- nvinfo : EIATTR_CUDA_API_VERSION
	.align		4
        /*0000*/ 	.byte	0x04, 0x37
        /*0002*/ 	.short	(.L_21953 - .L_21952)
.L_21952:
        /*0004*/ 	.word	0x00000082


	//----- nvinfo : EIATTR_KPARAM_INFO
	.align		4
.L_21953:
        /*0008*/ 	.byte	0x04, 0x17
        /*000a*/ 	.short	(.L_21955 - .L_21954)
.L_21954:
        /*000c*/ 	.word	0x00000000
        /*0010*/ 	.short	0x0008
        /*0012*/ 	.short	0x0030
        /*0014*/ 	.byte	0x00, 0xf0, 0x11, 0x00


	//----- nvinfo : EIATTR_KPARAM_INFO
	.align		4
.L_21955:
        /*0018*/ 	.byte	0x04, 0x17
        /*001a*/ 	.short	(.L_21957 - .L_21956)
.L_21956:
        /*001c*/ 	.word	0x00000000
        /*0020*/ 	.short	0x0007
        /*0022*/ 	.short	0x002c
        /*0024*/ 	.byte	0x00, 0xf0, 0x11, 0x00


	//----- nvinfo : EIATTR_KPARAM_INFO
	.align		4
.L_21957:
        /*0028*/ 	.byte	0x04, 0x17
        /*002a*/ 	.short	(.L_21959 - .L_21958)
.L_21958:
        /*002c*/ 	.word	0x00000000
        /*0030*/ 	.short	0x0006
        /*0032*/ 	.short	0x0028
        /*0034*/ 	.byte	0x00, 0xf0, 0x11, 0x00


	//----- nvinfo : EIATTR_KPARAM_INFO
	.align		4
.L_21959:
        /*0038*/ 	.byte	0x04, 0x17
        /*003a*/ 	.short	(.L_21961 - .L_21960)
.L_21960:
        /*003c*/ 	.word	0x00000000
        /*0040*/ 	.short	0x0005
        /*0042*/ 	.short	0x0020
        /*0044*/ 	.byte	0x00, 0xf5, 0x21, 0x00


	//----- nvinfo : EIATTR_KPARAM_INFO
	.align		4
.L_21961:
        /*0048*/ 	.byte	0x04, 0x17
        /*004a*/ 	.short	(.L_21963 - .L_21962)
.L_21962:
        /*004c*/ 	.word	0x00000000
        /*0050*/ 	.short	0x0004
        /*0052*/ 	.short	0x0018
        /*0054*/ 	.byte	0x00, 0xf5, 0x21, 0x00


	//----- nvinfo : EIATTR_KPARAM_INFO
	.align		4
.L_21963:
        /*0058*/ 	.byte	0x04, 0x17
        /*005a*/ 	.short	(.L_21965 - .L_21964)
.L_21964:
        /*005c*/ 	.word	0x00000000
        /*0060*/ 	.short	0x0003
        /*0062*/ 	.short	0x0010
        /*0064*/ 	.byte	0x00, 0xf5, 0x21, 0x00


	//----- nvinfo : EIATTR_KPARAM_INFO
	.align		4
.L_21965:
        /*0068*/ 	.byte	0x04, 0x17
        /*006a*/ 	.short	(.L_21967 - .L_21966)
.L_21966:
        /*006c*/ 	.word	0x00000000
        /*0070*/ 	.short	0x0002
        /*0072*/ 	.short	0x0008
        /*0074*/ 	.byte	0x00, 0xf0, 0x11, 0x00


	//----- nvinfo : EIATTR_KPARAM_INFO
	.align		4
.L_21967:
        /*0078*/ 	.byte	0x04, 0x17
        /*007a*/ 	.short	(.L_21969 - .L_21968)
.L_21968:
        /*007c*/ 	.word	0x00000000
        /*0080*/ 	.short	0x0001
        /*0082*/ 	.short	0x0004
        /*0084*/ 	.byte	0x00, 0xf0, 0x11, 0x00


	//----- nvinfo : EIATTR_KPARAM_INFO
	.align		4
.L_21969:
        /*0088*/ 	.byte	0x04, 0x17
        /*008a*/ 	.short	(.L_21971 - .L_21970)
.L_21970:
        /*008c*/ 	.word	0x00000000
        /*0090*/ 	.short	0x0000
        /*0092*/ 	.short	0x0000
        /*0094*/ 	.byte	0x00, 0xf0, 0x11, 0x00


	//----- nvinfo : EIATTR_SPARSE_MMA_MASK
	.align		4
.L_21971:
        /*0098*/ 	.byte	0x03, 0x50
        /*009a*/ 	.short	0x0000


	//----- nvinfo : EIATTR_MAXREG_COUNT
	.align		4
        /*009c*/ 	.byte	0x03, 0x1b
        /*009e*/ 	.short	0x00ff


	//----- nvinfo : EIATTR_NUM_BARRIERS
	.align		4
        /*00a0*/ 	.byte	0x02, 0x4c
        /*00a2*/ 	.byte	0x01
	.zero		1


	//----- nvinfo : EIATTR_MERCURY_ISA_VERSION
	.align		4
        /*00a4*/ 	.byte	0x03, 0x5f
        /*00a6*/ 	.short	0x0101


	//----- nvinfo : EIATTR_COOP_GROUP_MASK_REGIDS
	.align		4
        /*00a8*/ 	.byte	0x04, 0x29
        /*00aa*/ 	.short	(.L_21973 - .L_21972)


	//   ....[0]....
.L_21972:
        /*00ac*/ 	.word	0xffffffff


	//   ....[1]....
        /*00b0*/ 	.word	0xffffffff


	//   ....[2]....
        /*00b4*/ 	.word	0xffffffff


	//   ....[3]....
        /*00b8*/ 	.word	0xffffffff


	//   ....[4]....
        /*00bc*/ 	.word	0xffffffff


	//   ....[5]....
        /*00c0*/ 	.word	0xffffffff


	//   ....[6]....
        /*00c4*/ 	.word	0xffffffff


	//   ....[7]....
        /*00c8*/ 	.word	0xffffffff


	//   ....[8]....
        /*00cc*/ 	.word	0x0500000e


	//   ....[9]....
        /*00d0*/ 	.word	0x0500000e


	//   ....[10]....
        /*00d4*/ 	.word	0x0500000e


	//   ....[11]....
        /*00d8*/ 	.word	0x0500000e


	//   ....[12]....
        /*00dc*/ 	.word	0x0500000e


	//   ....[13]....
        /*00e0*/ 	.word	0x0500000e


	//   ....[14]....
        /*00e4*/ 	.word	0x0500000e


	//   ....[15]....
        /*00e8*/ 	.word	0x0500000e


	//----- nvinfo : EIATTR_COOP_GROUP_INSTR_OFFSETS
	.align		4
.L_21973:
        /*00ec*/ 	.byte	0x04, 0x28
        /*00ee*/ 	.short	(.L_21975 - .L_21974)


	//   ....[0]....
.L_21974:
        /*00f0*/ 	.word	0x00001690


	//   ....[1]....
        /*00f4*/ 	.word	0x000016f0


	//   ....[2]....
        /*00f8*/ 	.word	0x00001750


	//   ....[3]....
        /*00fc*/ 	.word	0x000017b0


	//   ....[4]....
        /*0100*/ 	.word	0x00001810


	//   ....[5]....
        /*0104*/ 	.word	0x00001870


	//   ....[6]....
        /*0108*/ 	.word	0x000018d0


	//   ....[7]....
        /*010c*/ 	.word	0x00001930


	//   ....[8]....
        /*0110*/ 	.word	0x00001cc0


	//   ....[9]....
        /*0114*/ 	.word	0x00001d50


	//   ....[10]....
        /*0118*/ 	.word	0x00001de0


	//   ....[11]....
        /*011c*/ 	.word	0x00001e70


	//   ....[12]....
        /*0120*/ 	.word	0x00001f00


	//   ....[13]....
        /*0124*/ 	.word	0x00001f90


	//   ....[14]....
        /*0128*/ 	.word	0x00002020


	//   ....[15]....
        /*012c*/ 	.word	0x000020b0


	//----- nvinfo : EIATTR_VRC_CTA_INIT_COUNT
	.align		4
.L_21975:
        /*0130*/ 	.byte	0x02, 0x4a
	.zero		1
	.zero		1


	//----- nvinfo : EIATTR_EXIT_INSTR_OFFSETS
	.align		4
        /*0134*/ 	.byte	0x04, 0x1c
        /*0136*/ 	.short	(.L_21977 - .L_21976)


	//   ....[0]....
.L_21976:
        /*0138*/ 	.word	0x00000600


	//   ....[1]....
        /*013c*/ 	.word	0x00001c60


	//----- nvinfo : EIATTR_MAX_THREADS
	.align		4
.L_21977:
        /*0140*/ 	.byte	0x04, 0x05
        /*0142*/ 	.short	(.L_21979 - .L_21978)
.L_21978:
        /*0144*/ 	.word	0x00000080
        /*0148*/ 	.word	0x00000001
        /*014c*/ 	.word	0x00000001


	//----- nvinfo : EIATTR_CRS_STACK_SIZE
	.align		4
.L_21979:
        /*0150*/ 	.byte	0x04, 0x1e
        /*0152*/ 	.short	(.L_21981 - .L_21980)
.L_21980:
        /*0154*/ 	.word	0x00000000


	//----- nvinfo : EIATTR_CBANK_PARAM_SIZE
	.align		4
.L_21981:
        /*0158*/ 	.byte	0x03, 0x19
        /*015a*/ 	.short	0x0034


	//----- nvinfo : EIATTR_PARAM_CBANK
	.align		4
        /*015c*/ 	.byte	0x04, 0x0a
        /*015e*/ 	.short	(.L_21983 - .L_21982)
	.align		4
.L_21982:
        /*0160*/ 	.word	index@(.nv.constant0._Z9cuda_gemmIiLi128ELi2ELi1ELi32ELi8ELi8ELi64ELi0ELi0EEviiiPT_S1_S1_iii)
        /*0164*/ 	.short	0x0380
        /*0166*/ 	.short	0x0034


	//----- nvinfo : EIATTR_SW_WAR
	.align		4
.L_21983:
        /*0168*/ 	.byte	0x04, 0x36
        /*016a*/ 	.short	(.L_21985 - .L_21984)
.L_21984:
        /*016c*/ 	.word	0x00000008
.L_21985:


//--------------------- .nv.info._Z9cuda_gemmIiLi128ELi2ELi1ELi32ELi4ELi4ELi64ELi1ELi1EEviiiPT_S1_S1_iii --------------------------
	.section	.nv.info._Z9cuda_gemmIiLi128ELi2ELi1ELi32ELi4ELi4ELi64ELi1ELi1EEviiiPT_S1_S1_iii,"",@"SHT_CUDA_INFO"
	.sectionflags	@""
	.align	4


	//----- nvinfo : EIATTR_CUDA_API_VERSION
	.align		4
        /*0000*/ 	.byte	0x04, 0x37
        /*0002*/ 	.short	(.L_21987 - .L_21986)
.L_21986:
        /*0004*/ 	.word	0x00000082


	//----- nvinfo : EIATTR_KPARAM_INFO
	.align		4
.L_21987:
        /*0008*/ 	.byte	0x04, 0x17
        /*000a*/ 	.short	(.L_21989 - .L_21988)
.L_21988:
        /*000c*/ 	.word	0x00000000
        /*0010*/ 	.short	0x0008
        /*0012*/ 	.short	0x0030
        /*0014*/ 	.byte	0x00, 0xf0, 0x11, 0x00


	//----- nvinfo : EIATTR_KPARAM_INFO
	.align		4
.L_21989:
        /*0018*/ 	.byte	0x04, 0x17
        /*001a*/ 	.short	(.L_21991 - .L_21990)
.L_21990:
        /*001c*/ 	.word	0x00000000
        /*0020*/ 	.short	0x0007
        /*0022*/ 	.short	0x002c
        /*0024*/ 	.byte	0x00, 0xf0, 0x11, 0x00


	//----- nvinfo : EIATTR_KPARAM_INFO
	.align		4
.L_21991:
        /*0028*/ 	.byte	0x04, 0x17
        /*002a*/ 	.short	(.L_21993 - .L_21992)
.L_21992:
        /*002c*/ 	.word	0x00000000
        /*0030*/ 	.short	0x0006
        /*0032*/ 	.short	0x0028
        /*0034*/ 	.byte	0x00, 0xf0, 0x11, 0x00


	//----- nvinfo : EIATTR_KPARAM_INFO
	.align		4
.L_21993:
        /*0038*/ 	.byte	0x04, 0x17
        /*003a*/ 	.short	(.L_21995 - .L_21994)
.L_21994:
        /*003c*/ 	.word	0x00000000
        /*0040*/ 	.short	0x0005
        /*0042*/ 	.short	0x0020
        /*0044*/ 	.byte	0x00, 0xf5, 0x21, 0x00


	//----- nvinfo : EIATTR_KPARAM_INFO
	.align		4
.L_21995:
        /*0048*/ 	.byte	0x04, 0x17
        /*004a*/ 	.short	(.L_21997 - .L_21996)
.L_21996:
        /*004c*/ 	.word	0x00000000
        /*0050*/ 	.short	0x0004
        /*0052*/ 	.short	0x0018
        /*0054*/ 	.byte	0x00, 0xf5, 0x21, 0x00


	//----- nvinfo : EIATTR_KPARAM_INFO
	.align		4
.L_21997:
        /*0058*/ 	.byte	0x04, 0x17
        /*005a*/ 	.short	(.L_21999 - .L_21998)
.L_21998:
        /*005c*/ 	.word	0x00000000
        /*0060*/ 	.short	0x0003
        /*0062*/ 	.short	0x0010
        /*0064*/ 	.byte	0x00, 0xf5, 0x21, 0x00


	//----- nvinfo : EIATTR_KPARAM_INFO
	.align		4
.L_21999:
        /*0068*/ 	.byte	0x04, 0x17
        /*006a*/ 	.short	(.L_22001 - .L_22000)
.L_22000:
        /*006c*/ 	.word	0x00000000
        /*0070*/ 	.short	0x0002
        /*0072*/ 	.short	0x0008
        /*0074*/ 	.byte	0x00, 0xf0, 0x11, 0x00


	//----- nvinfo : EIATTR_KPARAM_INFO
	.align		4
.L_22001:
        /*0078*/ 	.byte	0x04, 0x17
        /*007a*/ 	.short	(.L_22003 - .L_22002)
.L_22002:
        /*007c*/ 	.word	0x00000000
        /*0080*/ 	.short	0x0001
        /*0082*/ 	.short	0x0004
        /*0084*/ 	.byte	0x00, 0xf0, 0x11, 0x00


	//----- nvinfo : EIATTR_KPARAM_INFO
	.align		4
.L_22003:
        /*0088*/ 	.byte	0x04, 0x17
        /*008a*/ 	.short	(.L_22005 - .L_22004)
.L_22004:
        /*008c*/ 	.word	0x00000000
        /*0090*/ 	.short	0x0000
        /*0092*/ 	.short	0x0000
        /*0094*/ 	.byte	0x00, 0xf0, 0x11, 0x00


	//----- nvinfo : EIATTR_SPARSE_MMA_MASK
	.align		4
.L_22005:
        /*0098*/ 	.byte	0x03, 0x50
        /*009a*/ 	.short	0x0000


	//----- nvinfo : EIATTR_MAXREG_COUNT
	.align		4
        /*009c*/ 	.byte	0x03, 0x1b
        /*009e*/ 	.short	0x00ff


	//----- nvinfo : EIATTR_NUM_BARRIERS
	.align		4
        /*00a0*/ 	.byte	0x02, 0x4c
        /*00a2*/ 	.byte	0x01
	.zero		1


	//----- nvinfo : EIATTR_MERCURY_ISA_VERSION
	.align		4
        /*00a4*/ 	.byte	0x03, 0x5f
        /*00a6*/ 	.short	0x0101


	//----- nvinfo : EIATTR_COOP_GROUP_MASK_REGIDS
	.align		4
        /*00a8*/ 	.byte	0x04, 0x29
        /*00aa*/ 	.short	(.L_22007 - .L_22006)


	//   ....[0]....
.L_22006:
        /*00ac*/ 	.word	0x05000005


	//   ....[1]....
        /*00b0*/ 	.word	0x05000005


	//   ....[2]....
        /*00b4*/ 	.word	0x05000005


	//   ....[3]....
        /*00b8*/ 	.word	0x05000005


	//----- nvinfo : EIATTR_COOP_GROUP_INSTR_OFFSETS
	.align		4
.L_22007:
        /*00bc*/ 	.byte	0x04, 0x28
        /*00be*/ 	.short	(.L_22009 - .L_22008)


	//   ....[0]....
.L_22008:
        /*00c0*/ 	.word	0x00000530


	//   ....[1]....
        /*00c4*/ 	.word	0x000005b0


	//   ....[2]....
        /*00c8*/ 	.word	0x00000640


	//   ....[3]....
        /*00cc*/ 	.word	0x000006d0


	//----- nvinfo : EIATTR_VRC_CTA_INIT_COUNT
	.align		4
.L_22009:
        /*00d0*/ 	.byte	0x02, 0x4a
	.zero		1
	.zero		1


	//----- nvinfo : EIATTR_EXIT_INSTR_OFFSETS
	.align		4
        /*00d4*/ 	.byte	0x04, 0x1c
        /*00d6*/ 	.short	(.L_22011 - .L_22010)


	//   ....[0]....
.L_22010:
        /*00d8*/ 	.word	0x000001c0


	//   ....[1]....
        /*00dc*/ 	.word	0x000004e0


	//----- nvinfo : EIATTR_MAX_THREADS
	.align		4
.L_22011:
        /*00e0*/ 	.byte	0x04, 0x05
        /*00e2*/ 	.short	(.L_22013 - .L_22012)
.L_22012:
        /*00e4*/ 	.word	0x00000080
        /*00e8*/ 	.word	0x00000001
        /*00ec*/ 	.word	0x00000001


	//----- nvinfo : EIATTR_CRS_STACK_SIZE
	.align		4
.L_22013:
        /*00f0*/ 	.byte	0x04, 0x1e
        /*00f2*/ 	.short	(.L_22015 - .L_22014)
.L_22014:
        /*00f4*/ 	.word	0x00000000


	//----- nvinfo : EIATTR_CBANK_PARAM_SIZE
	.align		4
.L_22015:
        /*00f8*/ 	.byte	0x03, 0x19
        /*00fa*/ 	.short	0x0034


	//----- nvinfo : EIATTR_PARAM_CBANK
	.align		4
        /*00fc*/ 	.byte	0x04, 0x0a
        /*00fe*/ 	.short	(.L_22017 - .L_22016)
	.align		4
.L_22016:
        /*0100*/ 	.word	index@(.nv.constant0._Z9cuda_gemmIiLi128ELi2ELi1ELi32ELi4ELi4ELi64ELi1ELi1EEviiiPT_S1_S1_iii)
        /*0104*/ 	.short	0x0380
        /*0106*/ 	.short	0x0034


	//----- nvinfo : EIATTR_SW_WAR
	.align		4
.L_22017:
        /*0108*/ 	.byte	0x04, 0x36
        /*010a*/ 	.short	(.L_22019 - .L_22018)
.L_22018:
        /*010c*/ 	.word	0x00000008
.L_22019:


//--------------------- .nv.info._Z9cuda_gemmIiLi128ELi2ELi1ELi32ELi4ELi4ELi64ELi1ELi0EEviiiPT_S1_S1_iii --------------------------
	.section	.nv.info._Z9cuda_gemmIiLi128ELi2ELi1ELi32ELi4ELi4ELi64ELi1ELi0EEviiiPT_S1_S1_iii,"",@"SHT_CUDA_INFO"
	.sectionflags	@""
	.align	4


	//----- nvinfo : EIATTR_CUDA_API_VERSION
	.align		4
        /*0000*/ 	.byte	0x04, 0x37
        /*0002*/ 	.short	(.L_22021 - .L_22020)
.L_22020:
        /*0004*/ 	.word	0x00000082


	//----- nvinfo : EIATTR_KPARAM_INFO
	.align		4
.L_22021:
        /*0008*/ 	.byte	0x04, 0x17
        /*000a*/ 	.short	(.L_22023 - .L_22022)
.L_22022:
        /*000c*/ 	.word	0x00000000
        /*0010*/ 	.short	0x0008
        /*0012*/ 	.short	0x0030
        /*0014*/ 	.byte	0x00, 0xf0, 0x11, 0x00


	//----- nvinfo : EIATTR_KPARAM_INFO
	.align		4
.L_22023:
        /*0018*/ 	.byte	0x04, 0x17
        /*001a*/ 	.short	(.L_22025 - .L_22024)
.L_22024:
        /*001c*/ 	.word	0x00000000
        /*0020*/ 	.short	0x0007
        /*0022*/ 	.short	0x002c
        /*0024*/ 	.byte	0x00, 0xf0, 0x11, 0x00


	//----- nvinfo : EIATTR_KPARAM_INFO
	.align		4
.L_22025:
        /*0028*/ 	.byte	0x04, 0x17
        /*002a*/ 	.short	(.L_22027 - .L_22026)
.L_22026:
        /*002c*/ 	.word	0x00000000
        /*0030*/ 	.short	0x0006
        /*0032*/ 	.short	0x0028
        /*0034*/ 	.byte	0x00, 0xf0, 0x11, 0x00


	//----- nvinfo : EIATTR_KPARAM_INFO
	.align		4
.L_22027:
        /*0038*/ 	.byte	0x04, 0x17
        /*003a*/ 	.short	(.L_22029 - .L_22028)
.L_22028:
        /*003c*/ 	.word	0x00000000
        /*0040*/ 	.short	0x0005
        /*0042*/ 	.short	0x0020
        /*0044*/ 	.byte	0x00, 0xf5, 0x21, 0x00


	//----- nvinfo : EIATTR_KPARAM_INFO
	.align		4
.L_22029:
        /*0048*/ 	.byte	0x04, 0x17
        /*004a*/ 	.short	(.L_22031 - .L_22030)
.L_22030:
        /*004c*/ 	.word	0x00000000
        /*0050*/ 	.short	0x0004
        /*0052*/ 	.short	0x0018
        /*0054*/ 	.byte	0x00, 0xf5, 0x21, 0x00


	//----- nvinfo : EIATTR_KPARAM_INFO
	.align		4
.L_22031:
        /*0058*/ 	.byte	0x04, 0x17
        /*005a*/ 	.short	(.L_22033 - .L_22032)
.L_22032:
        /*005c*/ 	.word	0x00000000
        /*0060*/ 	.short	0x0003
        /*0062*/ 	.short	0x0010
        /*0064*/ 	.byte	0x00, 0xf5, 0x21, 0x00


	//----- nvinfo : EIATTR_KPARAM_INFO
	.align		4
.L_22033:
        /*0068*/ 	.byte	0x04, 0x17
        /*006a*/ 	.short	(.L_22035 - .L_22034)
.L_22034:
        /*006c*/ 	.word	0x00000000
        /*0070*/ 	.short	0x0002
        /*0072*/ 	.short	0x0008
        /*0074*/ 	.byte	0x00, 0xf0, 0x11, 0x00


	//----- nvinfo : EIATTR_KPARAM_INFO
	.align		4
.L_22035:
        /*0078*/ 	.byte	0x04, 0x17
        /*007a*/ 	.short	(.L_22037 - .L_22036)
.L_22036:
        /*007c*/ 	.word	0x00000000
        /*0080*/ 	.short	0x0001
        /*0082*/ 	.short	0x0004
        /*0084*/ 	.byte	0x00, 0xf0, 0x11, 0x00


	//----- nvinfo : EIATTR_KPARAM_INFO
	.align		4
.L_22037:
        /*0088*/ 	.byte	0x04, 0x17
        /*008a*/ 	.short	(.L_22039 - .L_22038)
.L_22038:
        /*008c*/ 	.word	0x00000000
        /*0090*/ 	.short	0x0000
        /*0092*/ 	.short	0x0000
        /*0094*/ 	.byte	0x00, 0xf0, 0x11, 0x00


	//----- nvinfo : EIATTR_SPARSE_MMA_MASK
	.align		4
.L_22039:
        /*0098*/ 	.byte	0x03, 0x50
        /*009a*/ 	.short	0x0000


	//----- nvinfo : EIATTR_MAXREG_COUNT
	.align		4
        /*009c*/ 	.byte	0x03, 0x1b
        /*009e*/ 	.short	0x00ff


	//----- nvinfo : EIATTR_NUM_BARRIERS
	.align		4
        /*00a0*/ 	.byte	0x02, 0x4c
        /*00a2*/ 	.byte	0x01
	.zero		1


	//----- nvinfo : EIATTR_MERCURY_ISA_VERSION
	.align		4
        /*00a4*/ 	.byte	0x03, 0x5f
        /*00a6*/ 	.short	0x0101


	//----- nvinfo : EIATTR_COOP_GROUP_MASK_REGIDS
	.align		4
        /*00a8*/ 	.byte	0x04, 0x29
        /*00aa*/ 	.short	(.L_22041 - .L_22040)


	//   ....[0]....
.L_22040:
        /*00ac*/ 	.word	0xffffffff


	//   ....[1]....
        /*00b0*/ 	.word	0xffffffff


	//   ....[2]....
        /*00b4*/ 	.word	0xffffffff


	//   ....[3]....
        /*00b8*/ 	.word	0xffffffff


	//   ....[4]....
        /*00bc*/ 	.word	0x0500000b


	//   ....[5]....
        /*00c0*/ 	.word	0x0500000b


	//   ....[6]....
        /*00c4*/ 	.word	0x0500000b


	//   ....[7]....
        /*00c8*/ 	.word	0x0500000b


	//----- nvinfo : EIATTR_COOP_GROUP_INSTR_OFFSETS
	.align		4
.L_22041:
        /*00cc*/ 	.byte	0x04, 0x28
        /*00ce*/ 	.short	(.L_22043 - .L_22042)


	//   ....[0]....
.L_22042:
        /*00d0*/ 	.word	0x00001350


	//   ....[1]....
        /*00d4*/ 	.word	0x000013a0


	//   ....[2]....
        /*00d8*/ 	.word	0x00001400


	//   ....[3]....
        /*00dc*/ 	.word	0x00001460


	//   ....[4]....
        /*00e0*/ 	.word	0x00001700


	//   ....[5]....
        /*00e4*/ 	.word	0x00001790


	//   ....[6]....
        /*00e8*/ 	.word	0x00001820


	//   ....[7]....
        /*00ec*/ 	.word	0x000018b0


	//----- nvinfo : EIATTR_VRC_CTA_INIT_COUNT
	.align		4
.L_22043:
        /*00f0*/ 	.byte	0x02, 0x4a
	.zero		1
	.zero		1


	//----- nvinfo : EIATTR_EXIT_INSTR_OFFSETS
	.align		4
        /*00f4*/ 	.byte	0x04, 0x1c
        /*00f6*/ 	.short	(.L_22045 - .L_22044)


	//   ....[0]....
.L_22044:
        /*00f8*/ 	.word	0x000005f0


	//   ....[1]....
        /*00fc*/ 	.word	0x000016a0


	//----- nvinfo : EIATTR_MAX_THREADS
	.align		4
.L_22045:
        /*0100*/ 	.byte	0x04, 0x05
        /*0102*/ 	.short	(.L_22047 - .L_22046)
.L_22046:
        /*0104*/ 	.word	0x00000080
        /*0108*/ 	.word	0x00000001
        /*010c*/ 	.word	0x00000001


	//----- nvinfo : EIATTR_CRS_STACK_SIZE
	.align		4
.L_22047:
        /*0110*/ 	.byte	0x04, 0x1e
        /*0112*/ 	.short	(.L_22049 - .L_22048)
.L_22048:
        /*0114*/ 	.word	0x00000000


	//----- nvinfo : EIATTR_CBANK_PARAM_SIZE
	.align		4
.L_22049:
        /*0118*/ 	.byte	0x03, 0x19
        /*011a*/ 	.short	0x0034


	//----- nvinfo : EIATTR_PARAM_CBANK
	.align		4
        /*011c*/ 	.byte	0x04, 0x0a
        /*011e*/ 	.short	(.L_22051 - .L_22050)
	.align		4
.L_22050:
        /*0120*/ 	.word	index@(.nv.constant0._Z9cuda_gemmIiLi128ELi2ELi1ELi32ELi4ELi4ELi64ELi1ELi0EEviiiPT_S1_S1_iii)
        /*0124*/ 	.short	0x0380
        /*0126*/ 	.short	0x0034


	//----- nvinfo : EIATTR_SW_WAR
	.align		4
.L_22051:
        /*0128*/ 	.byte	0x04, 0x36
        /*012a*/ 	.short	(.L_22053 - .L_22052)
.L_22052:
        /*012c*/ 	.word	0x00000008
.L_22053:


//--------------------- .nv.info._Z9cuda_gemmIiLi128ELi2ELi1ELi32ELi4ELi4ELi64ELi0ELi1EEviiiPT_S1_S1_iii --------------------------
	.section	.nv.info._Z9cuda_gemmIiLi128ELi2ELi1ELi32ELi4ELi4ELi64ELi0ELi1EEviiiPT_S1_S1_iii,"",@"SHT_CUDA_INFO"
	.sectionflags	@""
	.align	4


	//----- nvinfo : EIATTR_CUDA_API_VERSION
	.align		4
        /*0000*/ 	.byte	0x04, 0x37
        /*0002*/ 	.short	(.L_22055 - .L_22054)
.L_22054:
        /*0004*/ 	.word	0x00000082


	//----- nvinfo : EIATTR_KPARAM_INFO
	.align		4
.L_22055:
        /*0008*/ 	.byte	0x04, 0x17
        /*000a*/ 	.short	(.L_22057 - .L_22056)
.L_22056:
        /*000c*/ 	.word	0x00000000
        /*0010*/ 	.short	0x0008
        /*0012*/ 	.short	0x0030
        /*0014*/ 	.byte	0x00, 0xf0, 0x11, 0x00


	//----- nvinfo : EIATTR_KPARAM_INFO
	.align		4
.L_22057:
        /*0018*/ 	.byte	0x04, 0x17
        /*001a*/ 	.short	(.L_22059 - .L_22058)
.L_22058:
        /*001c*/ 	.word	0x00000000
        /*0020*/ 	.short	0x0007
        /*0022*/ 	.short	0x002c
        /*0024*/ 	.byte	0x00, 0xf0, 0x11, 0x00


	//----- nvinfo : EIATTR_KPARAM_INFO
	.align		4
.L_22059:
        /*0028*/ 	.byte	0x04, 0x17
        /*002a*/ 	.short	(.L_22061 - .L_22060)
.L_22060:
        /*002c*/ 	.word	0x00000000
        /*0030*/ 	.short	0x0006
        /*0032*/ 	.short	0x0028
        /*0034*/ 	.byte	0x00, 0xf0, 0x11, 0x00


	//----- nvinfo : EIATTR_KPARAM_INFO
	.align		4
.L_22061:
        /*0038*/ 	.byte	0x04, 0x17
        /*003a*/ 	.short	(.L_22063 - .L_22062)
.L_22062:
        /*003c*/ 	.word	0x00000000
        /*0040*/ 	.short	0x0005
        /*0042*/ 	.short	0x0020
        /*0044*/ 	.byte	0x00, 0xf5, 0x21, 0x00


	//----- nvinfo : EIATTR_KPARAM_INFO
	.align		4
.L_22063:
        /*0048*/ 	.byte	0x04, 0x17
        /*004a*/ 	.short	(.L_22065 - .L_22064)
.L_22064:
        /*004c*/ 	.word	0x00000000
        /*0050*/ 	.short	0x0004
        /*0052*/ 	.short	0x0018
        /*0054*/ 	.byte	0x00, 0xf5, 0x21, 0x00


	//----- nvinfo : EIATTR_KPARAM_INFO
	.align		4
.L_22065:
        /*0058*/ 	.byte	0x04, 0x17
        /*005a*/ 	.short	(.L_22067 - .L_22066)
.L_22066:
        /*005c*/ 	.word	0x00000000
        /*0060*/ 	.short	0x0003
        /*0062*/ 	.short	0x0010
        /*0064*/ 	.byte	0x00, 0xf5, 0x21, 0x00


	//----- nvinfo : EIATTR_KPARAM_INFO
	.align		4
.L_22067:
        /*0068*/ 	.byte	0x04, 0x17
        /*006a*/ 	.short	(.L_22069 - .L_22068)
.L_22068:
        /*006c*/ 	.word	0x00000000
        /*0070*/ 	.short	0x0002
        /*0072*/ 	.short	0x0008
        /*0074*/ 	.byte	0x00, 0xf0, 0x11, 0x00


	//----- nvinfo : EIATTR_KPARAM_INFO
	.align		4
.L_22069:
        /*0078*/ 	.byte	0x04, 0x17
        /*007a*/ 	.short	(.L_22071 - .L_22070)
.L_22070:
        /*007c*/ 	.word	0x00000000
        /*0080*/ 	.short	0x0001
        /*0082*/ 	.short	0x0004
        /*0084*/ 	.byte	0x00, 0xf0, 0x11, 0x00


	//----- nvinfo : EIATTR_KPARAM_INFO
	.align		4
.L_22071:
        /*0088*/ 	.byte	0x04, 0x17
        /*008a*/ 	.short	(.L_22073 - .L_22072)
.L_22072:
        /*008c*/ 	.word	0x00000000
        /*0090*/ 	.short	0x0000
        /*0092*/ 	.short	0x0000
        /*0094*/ 	.byte	0x00, 0xf0, 0x11, 0x00


	//----- nvinfo : EIATTR_SPARSE_MMA_MASK
	.align		4
.L_22073:
        /*0098*/ 	.byte	0x03, 0x50
        /*009a*/ 	.short	0x0000


	//----- nvinfo : EIATTR_MAXREG_COUNT
	.align		4
        /*009c*/ 	.byte	0x03, 0x1b
        /*009e*/ 	.short	0x00ff


	//----- nvinfo : EIATTR_NUM_BARRIERS
	.align		4
        /*00a0*/ 	.byte	0x02, 0x4c
        /*00a2*/ 	.byte	0x01
	.zero		1


	//----- nvinfo : EIATTR_MERCURY_ISA_VERSION
	.align		4
        /*00a4*/ 	.byte	0x03, 0x5f
        /*00a6*/ 	.short	0x0101


	//----- nvinfo : EIATTR_COOP_GROUP_MASK_REGIDS
	.align		4
        /*00a8*/ 	.byte	0x04, 0x29
        /*00aa*/ 	.short	(.L_22075 - .L_22074)


	//   ....[0]....
.L_22074:
        /*00ac*/ 	.word	0x05000005


	//   ....[1]....
        /*00b0*/ 	.word	0x05000005


	//   ....[2]....
        /*00b4*/ 	.word	0x05000005


	//   ....[3]....
        /*00b8*/ 	.word	0x05000005


	//----- nvinfo : EIATTR_COOP_GROUP_INSTR_OFFSETS
	.align		4
.L_22075:
        /*00bc*/ 	.byte	0x04, 0x28
        /*00be*/ 	.short	(.L_22077 - .L_22076)


	//   ....[0]....
.L_22076:
        /*00c0*/ 	.word	0x00000570


	//   ....[1]....
        /*00c4*/ 	.word	0x000005f0


	//   ....[2]....
        /*00c8*/ 	.word	0x00000680


	//   ....[3]....
        /*00cc*/ 	.word	0x00000710


	//----- nvinfo : EIATTR_VRC_CTA_INIT_COUNT
	.align		4
.L_22077:
        /*00d0*/ 	.byte	0x02, 0x4a
	.zero		1
	.zero		1


	//----- nvinfo : EIATTR_EXIT_INSTR_OFFSETS
	.align		4
        /*00d4*/ 	.byte	0x04, 0x1c
        /*00d6*/ 	.short	(.L_22079 - .L_22078)


	//   ....[0]....
.L_22078:
        /*00d8*/ 	.word	0x000001c0


	//   ....[1]....
        /*00dc*/ 	.word	0x00000520


	//----- nvinfo : EIATTR_MAX_THREADS
	.align		4
.L_22079:
        /*00e0*/ 	.byte	0x04, 0x05
        /*00e2*/ 	.short	(.L_22081 - .L_22080)
.L_22080:
        /*00e4*/ 	.word	0x00000080
        /*00e8*/ 	.word	0x00000001
        /*00ec*/ 	.word	0x00000001


	//----- nvinfo : EIATTR_CRS_STACK_SIZE
	.align		4
.L_22081:
        /*00f0*/ 	.byte	0x04, 0x1e
        /*00f2*/ 	.short	(.L_22083 - .L_22082)
.L_22082:
        /*00f4*/ 	.word	0x00000000


	//----- nvinfo : EIATTR_CBANK_PARAM_SIZE
	.align		4
.L_22083:
        /*00f8*/ 	.byte	0x03, 0x19
        /*00fa*/ 	.short	0x0034


	//----- nvinfo : EIATTR_PARAM_CBANK
	.align		4
        /*00fc*/ 	.byte	0x04, 0x0a
        /*00fe*/ 	.short	(.L_22085 - .L_22084)
	.align		4
.L_22084:
        /*0100*/ 	.word	index@(.nv.constant0._Z9cuda_gemmIiLi128ELi2ELi1ELi32ELi4ELi4ELi64ELi0ELi1EEviiiPT_S1_S1_iii)
        /*0104*/ 	.short	0x0380
        /*0106*/ 	.short	0x0034


	//----- nvinfo : EIATTR_SW_WAR
	.align		4
.L_22085:
        /*0108*/ 	.byte	0x04, 0x36
        /*010a*/ 	.short	(.L_22087 - .L_22086)
.L_22086:
        /*010c*/ 	.word	0x00000008
.L_22087:


//--------------------- .nv.info._Z9cuda_gemmIiLi128ELi2ELi1ELi32ELi4ELi4ELi64ELi0ELi0EEviiiPT_S1_S1_iii --------------------------
	.section	.nv.info._Z9cuda_gemmIiLi128ELi2ELi1ELi32ELi4ELi4ELi64ELi0ELi0EEviiiPT_S1_S1_iii,"",@"SHT_CUDA_INFO"
	.sectionflags	@""
	.align	4


	//----- nvinfo : EIATTR_CUDA_API_VERSION
	.align		4
        /*0000*/ 	.byte	0x04, 0x37
        /*0002*/ 	.short	(.L_22089 - .L_22088)
.L_22088:
        /*0004*/ 	.word	0x00000082


	//----- nvinfo : EIATTR_KPARAM_INFO
	.align		4
.L_22089:
        /*0008*/ 	.byte	0x04, 0x17
        /*000a*/ 	.short	(.L_22091 - .L_22090)
.L_22090:
        /*000c*/ 	.word	0x00000000
        /*0010*/ 	.short	0x0008
        /*0012*/ 	.short	0x0030
        /*0014*/ 	.byte	0x00, 0xf0, 0x11, 0x00


	//----- nvinfo : EIATTR_KPARAM_INFO
	.align		4
.L_22091:
        /*0018*/ 	.byte	0x04, 0x17
        /*001a*/ 	.short	(.L_22093 - .L_22092)
.L_22092:
        /*001c*/ 	.word	0x00000000
        /*0020*/ 	.short	0x0007
        /*0022*/ 	.short	0x002c
        /*0024*/ 	.byte	0x00, 0xf0, 0x11, 0x00


	//----- nvinfo : EIATTR_KPARAM_INFO
	.align		4
.L_22093:
        /*0028*/ 	.byte	0x04, 0x17
        /*002a*/ 	.short	(.L_22095 - .L_22094)
.L_22094:
        /*002c*/ 	.word	0x00000000
        /*0030*/ 	.short	0x0006
        /*0032*/ 	.short	0x0028
        /*0034*/ 	.byte	0x00, 0xf0, 0x11, 0x00


	//----- nvinfo : EIATTR_KPARAM_INFO
	.align		4
.L_22095:
        /*0038*/ 	.byte	0x04, 0x17
        /*003a*/ 	.short	(.L_22097 - .L_22096)
.L_22096:
        /*003c*/ 	.word	0x00000000
        /*0040*/ 	.short	0x0005
        /*0042*/ 	.short	0x0020
        /*0044*/ 	.byte	0x00, 0xf5, 0x21, 0x00


	//----- nvinfo : EIATTR_KPARAM_INFO
	.align		4
.L_22097:
        /*0048*/ 	.byte	0x04, 0x17
        /*004a*/ 	.short	(.L_22099 - .L_22098)
.L_22098:
        /*004c*/ 	.word	0x00000000
        /*0050*/ 	.short	0x0004
        /*0052*/ 	.short	0x0018
        /*0054*/ 	.byte	0x00, 0xf5, 0x21, 0x00


	//----- nvinfo : EIATTR_KPARAM_INFO
	.align		4
.L_22099:
        /*0058*/ 	.byte	0x04, 0x17
        /*005a*/ 	.short	(.L_22101 - .L_22100)
.L_22100:
        /*005c*/ 	.word	0x00000000
        /*0060*/ 	.short	0x0003
        /*0062*/ 	.short	0x0010
        /*0064*/ 	.byte	0x00, 0xf5, 0x21, 0x00


	//----- nvinfo : EIATTR_KPARAM_INFO
	.align		4
.L_22101:
        /*0068*/ 	.byte	0x04, 0x17
        /*006a*/ 	.short	(.L_22103 - .L_22102)
.L_22102:
        /*006c*/ 	.word	0x00000000
        /*0070*/ 	.short	0x0002
        /*0072*/ 	.short	0x0008
        /*0074*/ 	.byte	0x00, 0xf0, 0x11, 0x00


	//----- nvinfo : EIATTR_KPARAM_INFO
	.align		4
.L_22103:
        /*0078*/ 	.byte	0x04, 0x17
        /*007a*/ 	.short	(.L_22105 - .L_22104)
.L_22104:
        /*007c*/ 	.word	0x00000000
        /*0080*/ 	.short	0x0001
        /*0082*/ 	.short	0x0004
        /*0084*/ 	.byte	0x00, 0xf0, 0x11, 0x00


	//----- nvinfo : EIATTR_KPARAM_INFO
	.align		4
.L_22105:
        /*0088*/ 	.byte	0x04, 0x17
        /*008a*/ 	.short	(.L_22107 - .L_22106)
.L_22106:
        /*008c*/ 	.word	0x00000000
        /*0090*/ 	.short	0x0000
        /*0092*/ 	.short	0x0000
        /*0094*/ 	.byte	0x00, 0xf0, 0x11, 0x00


	//----- nvinfo : EIATTR_SPARSE_MMA_MASK
	.align		4
.L_22107:
        /*0098*/ 	.byte	0x03, 0x50
        /*009a*/ 	.short	0x0000


	//----- nvinfo : EIATTR_MAXREG_COUNT
	.align		4
        /*009c*/ 	.byte	0x03, 0x1b
        /*009e*/ 	.short	0x00ff


	//----- nvinfo : EIATTR_NUM_BARRIERS
	.align		4
        /*00a0*/ 	.byte	0x02, 0x4c
        /*00a2*/ 	.byte	0x01
	.zero		1


	//----- nvinfo : EIATTR_MERCURY_ISA_VERSION
	.align		4
        /*00a4*/ 	.byte	0x03, 0x5f
        /*00a6*/ 	.short	0x0101


	//----- nvinfo : EIATTR_COOP_GROUP_MASK_REGIDS
	.align		4
        /*00a8*/ 	.byte	0x04, 0x29
        /*00aa*/ 	.short	(.L_22109 - .L_22108)


	//   ....[0]....
.L_22108:
        /*00ac*/ 	.word	0xffffffff


	//   ....[1]....
        /*00b0*/ 	.word	0xffffffff


	//   ....[2]....
        /*00b4*/ 	.word	0xffffffff


	//   ....[3]....
        /*00b8*/ 	.word	0xffffffff


	//   ....[4]....
        /*00bc*/ 	.word	0x0500000a


	//   ....[5]....
        /*00c0*/ 	.word	0x0500000a


	//   ....[6]....
        /*00c4*/ 	.word	0x0500000a


	//   ....[7]....
        /*00c8*/ 	.word	0x0500000a


	//----- nvinfo : EIATTR_COOP_GROUP_INSTR_OFFSETS
	.align		4
.L_22109:
        /*00cc*/ 	.byte	0x04, 0x28
        /*00ce*/ 	.short	(.L_22111 - .L_22110)


	//   ....[0]....
.L_22110:
        /*00d0*/ 	.word	0x00001360


	//   ....[1]....
        /*00d4*/ 	.word	0x000013b0


	//   ....[2]....
        /*00d8*/ 	.word	0x00001410


	//   ....[3]....
        /*00dc*/ 	.word	0x00001470


	//   ....[4]....
        /*00e0*/ 	.word	0x00001710


	//   ....[5]....
        /*00e4*/ 	.word	0x000017b0


	//   ....[6]....
        /*00e8*/ 	.word	0x00001840


	//   ....[7]....
        /*00ec*/ 	.word	0x000018e0


	//----- nvinfo : EIATTR_VRC_CTA_INIT_COUNT
	.align		4
.L_22111:
        /*00f0*/ 	.byte	0x02, 0x4a
	.zero		1
	.zero		1


	//----- nvinfo : EIATTR_EXIT_INSTR_OFFSETS
	.align		4
        /*00f4*/ 	.byte	0x04, 0x1c
        /*00f6*/ 	.short	(.L_22113 - .L_22112)


	//   ....[0]....
.L_22112:
        /*00f8*/ 	.word	0x000005f0


	//   ....[1]....
        /*00fc*/ 	.word	0x000016b0


	//----- nvinfo : EIATTR_MAX_THREADS
	.align		4
.L_22113:
        /*0100*/ 	.byte	0x04, 0x05
        /*0102*/ 	.short	(.L_22115 - .L_22114)
.L_22114:
        /*0104*/ 	.word	0x00000080
        /*0108*/ 	.word	0x00000001
        /*010c*/ 	.word	0x00000001


	//----- nvinfo : EIATTR_CRS_STACK_SIZE
	.align		4
.L_22115:
        /*0110*/ 	.byte	0x04, 0x1e
        /*0112*/ 	.short	(.L_22117 - .L_22116)
.L_22116:
        /*0114*/ 	.word	0x00000000


	//----- nvinfo : EIATTR_CBANK_PARAM_SIZE
	.align		4
.L_22117:
        /*0118*/ 	.byte	0x03, 0x19
        /*011a*/ 	.short	0x0034


	//----- nvinfo : EIATTR_PARAM_CBANK
	.align		4
        /*011c*/ 	.byte	0x04, 0x0a
        /*011e*/ 	.short	(.L_22119 - .L_22118)
	.align		4
.L_22118:
        /*0120*/ 	.word	index@(.nv.constant0._Z9cuda_gemmIiLi128ELi2ELi1ELi32ELi4ELi4ELi64ELi0ELi0EEviiiPT_S1_S1_iii)
        /*0124*/ 	.short	0x0380
        /*0126*/ 	.short	0x0034


	//----- nvinfo : EIATTR_SW_WAR
	.align		4
.L_22119:
        /*0128*/ 	.byte	0x04, 0x36
        /*012a*/ 	.short	(.L_22121 - .L_22120)
.L_22120:
        /*012c*/ 	.word	0x00000008
.L_22121:


//--------------------- .nv.info._Z9cuda_gemmIiLi128ELi2ELi1ELi32ELi2ELi2ELi64ELi1ELi1EEviiiPT_S1_S1_iii --------------------------
	.section	.nv.info._Z9cuda_gemmIiLi128ELi2ELi1ELi32ELi2ELi2ELi64ELi1ELi1EEviiiPT_S1_S1_iii,"",@"SHT_CUDA_INFO"
	.sectionflags	@""
	.align	4


	//----- nvinfo : EIATTR_CUDA_API_VERSION
	.align		4
        /*0000*/ 	.byte	0x04, 0x37
        /*0002*/ 	.short	(.L_22123 - .L_22122)
.L_22122:
        /*0004*/ 	.word	0x00000082


	//----- nvinfo : EIATTR_KPARAM_INFO
	.align		4
.L_22123:
        /*0008*/ 	.byte	0x04, 0x17
        /*000a*/ 	.short	(.L_22125 - .L_22124)
.L_22124:
        /*000c*/ 	.word	0x00000000
        /*0010*/ 	.short	0x0008
        /*0012*/ 	.short	0x0030
        /*0014*/ 	.byte	0x00, 0xf0, 0x11, 0x00


	//----- nvinfo : EIATTR_KPARAM_INFO
	.align		4
.L_22125:
        /*0018*/ 	.byte	0x04, 0x17
        /*001a*/ 	.short	(.L_22127 - .L_22126)
.L_22126:
        /*001c*/ 	.word	0x00000000
        /*0020*/ 	.short	0x0007
        /*0022*/ 	.short	0x002c
        /*0024*/ 	.byte	0x00, 0xf0, 0x11, 0x00


	//----- nvinfo : EIATTR_KPARAM_INFO
	.align		4
.L_22127:
        /*0028*/ 	.byte	0x04, 0x17
        /*002a*/ 	.short	(.L_22129 - .L_22128)
.L_22128:
        /*002c*/ 	.word	0x00000000
        /*0030*/ 	.short	0x0006
        /*0032*/ 	.short	0x0028
        /*0034*/ 	.byte	0x00, 0xf0, 0x11, 0x00


	//----- nvinfo : EIATTR_KPARAM_INFO
	.align		4
.L_22129:
        /*0038*/ 	.byte	0x04, 0x17
        /*003a*/ 	.short	(.L_22131 - .L_22130)
.L_22130:
        /*003c*/ 	.word	0x00000000
        /*0040*/ 	.short	0x0005
        /*0042*/ 	.short	0x0020
        /*0044*/ 	.byte	0x00, 0xf5, 0x21, 0x00


	//----- nvinfo : EIATTR_KPARAM_INFO
	.align		4
.L_22131:
        /*0048*/ 	.byte	0x04, 0x17
        /*004a*/ 	.short	(.L_22133 - .L_22132)
.L_22132:
        /*004c*/ 	.word	0x00000000
        /*0050*/ 	.short	0x0004
        /*0052*/ 	.short	0x0018
        /*0054*/ 	.byte	0x00, 0xf5, 0x21, 0x00


	//----- nvinfo : EIATTR_KPARAM_INFO
	.align		4
.L_22133:
        /*0058*/ 	.byte	0x04, 0x17
        /*005a*/ 	.short	(.L_22135 - .L_22134)
.L_22134:
        /*005c*/ 	.word	0x00000000
        /*0060*/ 	.short	0x0003
        /*0062*/ 	.short	0x0010
        /*0064*/ 	.byte	0x00, 0xf5, 0x21, 0x00


	//----- nvinfo : EIATTR_KPARAM_INFO
	.align		4
.L_22135:
        /*0068*/ 	.byte	0x04, 0x17
        /*006a*/ 	.short	(.L_22137 - .L_22136)
.L_22136:
        /*006c*/ 	.word	0x00000000
        /*0070*/ 	.short	0x0002
        /*0072*/ 	.short	0x0008
        /*0074*/ 	.byte	0x00, 0xf0, 0x11, 0x00


	//----- nvinfo : EIATTR_KPARAM_INFO
	.align		4
.L_22137:
        /*0078*/ 	.byte	0x04, 0x17
        /*007a*/ 	.short	(.L_22139 - .L_22138)
.L_22138:
        /*007c*/ 	.word	0x00000000
        /*0080*/ 	.short	0x0001
        /*0082*/ 	.short	0x0004
        /*0084*/ 	.byte	0x00, 0xf0, 0x11, 0x00


	//----- nvinfo : EIATTR_KPARAM_INFO
	.align		4
.L_22139:
        /*0088*/ 	.byte	0x04, 0x17
        /*008a*/ 	.short	(.L_22141 - .L_22140)
.L_22140:
        /*008c*/ 	.word	0x00000000
        /*0090*/ 	.short	0x0000
        /*0092*/ 	.short	0x0000
        /*0094*/ 	.byte	0x00, 0xf0, 0x11, 0x00


	//----- nvinfo : EIATTR_SPARSE_MMA_MASK
	.align		4
.L_22141:
        /*0098*/ 	.byte	0x03, 0x50
        /*009a*/ 	.short	0x0000


	//----- nvinfo : EIATTR_MAXREG_COUNT
	.align		4
        /*009c*/ 	.byte	0x03, 0x1b
        /*009e*/ 	.short	0x00ff


	//----- nvinfo : EIATTR_NUM_BARRIERS
	.align		4
        /*00a0*/ 	.byte	0x02, 0x4c
        /*00a2*/ 	.byte	0x01
	.zero		1


	//----- nvinfo : EIATTR_MERCURY_ISA_VERSION
	.align		4
        /*00a4*/ 	.byte	0x03, 0x5f
        /*00a6*/ 	.short	0x0101


	//----- nvinfo : EIATTR_COOP_GROUP_MASK_REGIDS
	.align		4
        /*00a8*/ 	.byte	0x04, 0x29
        /*00aa*/ 	.short	(.L_22143 - .L_22142)


	//   ....[0]....
.L_22142:
        /*00ac*/ 	.word	0x05000002


	//   ....[1]....
        /*00b0*/ 	.word	0x05000002


	//----- nvinfo : EIATTR_COOP_GROUP_INSTR_OFFSETS
	.align		4
.L_22143:
        /*00b4*/ 	.byte	0x04, 0x28
        /*00b6*/ 	.short	(.L_22145 - .L_22144)


	//   ....[0]....
.L_22144:
        /*00b8*/ 	.word	0x000004c0


	//   ....[1]....
        /*00bc*/ 	.word	0x00000540


	//----- nvinfo : EIATTR_VRC_CTA_INIT_COUNT
	.align		4
.L_22145:
        /*00c0*/ 	.byte	0x02, 0x4a
	.zero		1
	.zero		1


	//----- nvinfo : EIATTR_EXIT_INSTR_OFFSETS
	.align		4
        /*00c4*/ 	.byte	0x04, 0x1c
        /*00c6*/ 	.short	(.L_22147 - .L_22146)


	//   ....[0]....
.L_22146:
        /*00c8*/ 	.word	0x000001d0


	//   ....[1]....
        /*00cc*/ 	.word	0x00000470


	//----- nvinfo : EIATTR_MAX_THREADS
	.align		4
.L_22147:
        /*00d0*/ 	.byte	0x04, 0x05
        /*00d2*/ 	.short	(.L_22149 - .L_22148)
.L_22148:
        /*00d4*/ 	.word	0x00000080
        /*00d8*/ 	.word	0x00000001
        /*00dc*/ 	.word	0x00000001


	//----- nvinfo : EIATTR_CRS_STACK_SIZE
	.align		4
.L_22149:
        /*00e0*/ 	.byte	0x04, 0x1e
        /*00e2*/ 	.short	(.L_22151 - .L_22150)
.L_22150:
        /*00e4*/ 	.word	0x00000000


	//----- nvinfo : EIATTR_CBANK_PARAM_SIZE
	.align		4
.L_22151:
        /*00e8*/ 	.byte	0x03, 0x19
        /*00ea*/ 	.short	0x0034


	//----- nvinfo : EIATTR_PARAM_CBANK
	.align		4
        /*00ec*/ 	.byte	0x04, 0x0a
        /*00ee*/ 	.short	(.L_22153 - .L_22152)
	.align		4
.L_22152:
        /*00f0*/ 	.word	index@(.nv.constant0._Z9cuda_gemmIiLi128ELi2ELi1ELi32ELi2ELi2ELi64ELi1ELi1EEviiiPT_S1_S1_iii)
        /*00f4*/ 	.short	0x0380
        /*00f6*/ 	.short	0x0034


	//----- nvinfo : EIATTR_SW_WAR
	.align		4
.L_22153:
        /*00f8*/ 	.byte	0x04, 0x36
        /*00fa*/ 	.short	(.L_22155 - .L_22154)
.L_22154:
        /*00fc*/ 	.word	0x00000008
.L_22155:


//--------------------- .nv.info._Z9cuda_gemmIiLi128ELi2ELi1ELi32ELi2ELi2ELi64ELi1ELi0EEviiiPT_S1_S1_iii --------------------------
	.section	.nv.info._Z9cuda_gemmIiLi128ELi2ELi1ELi32ELi2ELi2ELi64ELi1ELi0EEviiiPT_S1_S1_iii,"",@"SHT_CUDA_INFO"
	.sectionflags	@""
	.align	4


	//----- nvinfo : EIATTR_CUDA_API_VERSION
	.align		4
        /*0000*/ 	.byte	0x04, 0x37
        /*0002*/ 	.short	(.L_22157 - .L_22156)
.L_22156:
        /*0004*/ 	.word	0x00000082


	//----- nvinfo : EIATTR_KPARAM_INFO
	.align		4
.L_22157:
        /*0008*/ 	.byte	0x04, 0x17
        /*000a*/ 	.short	(.L_22159 - .L_22158)
.L_22158:
        /*000c*/ 	.word	0x00000000
        /*0010*/ 	.short	0x0008
        /*0012*/ 	.short	0x0030
        /*0014*/ 	.byte	0x00, 0xf0, 0x11, 0x00


	//----- nvinfo : EIATTR_KPARAM_INFO
	.align		4
.L_22159:
        /*0018*/ 	.byte	0x04, 0x17
        /*001a*/ 	.short	(.L_22161 - .L_22160)
.L_22160:
        /*001c*/ 	.word	0x00000000
        /*0020*/ 	.short	0x0007
        /*0022*/ 	.short	0x002c
        /*0024*/ 	.byte	0x00, 0xf0, 0x11, 0x00


	//----- nvinfo : EIATTR_KPARAM_INFO
	.align		4
.L_22161:
        /*0028*/ 	.byte	0x04, 0x17
        /*002a*/ 	.short	(.L_22163 - .L_22162)
.L_22162:
        /*002c*/ 	.word	0x00000000
        /*0030*/ 	.short	0x0006
        /*0032*/ 	.short	0x0028
        /*0034*/ 	.byte	0x00, 0xf0, 0x11, 0x00


	//----- nvinfo : EIATTR_KPARAM_INFO
	.align		4
.L_22163:
        /*0038*/ 	.byte	0x04, 0x17
        /*003a*/ 	.short	(.L_22165 - .L_22164)
.L_22164:
        /*003c*/ 	.word	0x00000000
        /*0040*/ 	.short	0x0005
        /*0042*/ 	.short	0x0020
        /*0044*/ 	.byte	0x00, 0xf5, 0x21, 0x00


	//----- nvinfo : EIATTR_KPARAM_INFO
	.align		4
.L_22165:
        /*0048*/ 	.byte	0x04, 0x17
        /*004a*/ 	.short	(.L_22167 - .L_22166)
.L_22166:
        /*004c*/ 	.word	0x00000000
        /*0050*/ 	.short	0x0004
        /*0052*/ 	.short	0x0018
        /*0054*/ 	.byte	0x00, 0xf5, 0x21, 0x00


	//----- nvinfo : EIATTR_KPARAM_INFO
	.align		4
.L_22167:
        /*0058*/ 	.byte	0x04, 0x17
        /*005a*/ 	.short	(.L_22169 - .L_22168)
.L_22168:
        /*005c*/ 	.word	0x00000000
        /*0060*/ 	.short	0x0003
        /*0062*/ 	.short	0x0010
        /*0064*/ 	.byte	0x00, 0xf5, 0x21, 0x00


	//----- nvinfo : EIATTR_KPARAM_INFO
	.align		4
.L_22169:
        /*0068*/ 	.byte	0x04, 0x17
        /*006a*/ 	.short	(.L_22171 - .L_22170)
.L_22170:
        /*006c*/ 	.word	0x00000000
        /*0070*/ 	.short	0x0002
        /*0072*/ 	.short	0x0008
        /*0074*/ 	.byte	0x00, 0xf0, 0x11, 0x00


	//----- nvinfo : EIATTR_KPARAM_INFO
	.align		4
.L_22171:
        /*0078*/ 	.byte	0x04, 0x17
        /*007a*/ 	.short	(.L_22173 - .L_22172)
.L_22172:
        /*007c*/ 	.word	0x00000000
        /*0080*/ 	.short	0x0001
        /*0082*/ 	.short	0x0004
        /*0084*/ 	.byte	0x00, 0xf0, 0x11, 0x00


	//----- nvinfo : EIATTR_KPARAM_INFO
	.align		4
.L_22173:
        /*0088*/ 	.byte	0x04, 0x17
        /*008a*/ 	.short	(.L_22175 - .L_22174)
.L_22174:
        /*008c*/ 	.word	0x00000000
        /*0090*/ 	.short	0x0000
        /*0092*/ 	.short	0x0000
        /*0094*/ 	.byte	0x00, 0xf0, 0x11, 0x00


	//----- nvinfo : EIATTR_SPARSE_MMA_MASK
	.align		4
.L_22175:
        /*0098*/ 	.byte	0x03, 0x50
        /*009a*/ 	.short	0x0000


	//----- nvinfo : EIATTR_MAXREG_COUNT
	.align		4
        /*009c*/ 	.byte	0x03, 0x1b
        /*009e*/ 	.short	0x00ff


	//----- nvinfo : EIATTR_NUM_BARRIERS
	.align		4
        /*00a0*/ 	.byte	0x02, 0x4c
        /*00a2*/ 	.byte	0x01
	.zero		1


	//----- nvinfo : EIATTR_MERCURY_ISA_VERSION
	.align		4
        /*00a4*/ 	.byte	0x03, 0x5f
        /*00a6*/ 	.short	0x0101


	//----- nvinfo : EIATTR_COOP_GROUP_MASK_REGIDS
	.align		4
        /*00a8*/ 	.byte	0x04, 0x29
        /*00aa*/ 	.short	(.L_22177 - .L_22176)


	//   ....[0]....
.L_22176:
        /*00ac*/ 	.word	0xffffffff


	//   ....[1]....
        /*00b0*/ 	.word	0xffffffff


	//   ....[2]....
        /*00b4*/ 	.word	0xffffffff


	//   ....[3]....
        /*00b8*/ 	.word	0xffffffff


	//   ....[4]....
        /*00bc*/ 	.word	0xffffffff


	//   ....[5]....
        /*00c0*/ 	.word	0xffffffff


	//   ....[6]....
        /*00c4*/ 	.word	0x05000012


	//   ....[7]....
        /*00c8*/ 	.word	0x05000012


	//   ....[8]....
        /*00cc*/ 	.word	0x05000012


	//   ....[9]....
        /*00d0*/ 	.word	0x05000012


	//   ....[10]....
        /*00d4*/ 	.word	0x05000012


	//   ....[11]....
        /*00d8*/ 	.word	0x05000012


	//----- nvinfo : EIATTR_COOP_GROUP_INSTR_OFFSETS
	.align		4
.L_22177:
        /*00dc*/ 	.byte	0x04, 0x28
        /*00de*/ 	.short	(.L_22179 - .L_22178)


	//   ....[0]....
.L_22178:
        /*00e0*/ 	.word	0x00001380


	//   ....[1]....
        /*00e4*/ 	.word	0x000013d0


	//   ....[2]....
        /*00e8*/ 	.word	0x00001590


	//   ....[3]....
        /*00ec*/ 	.word	0x000015e0


	//   ....[4]....
        /*00f0*/ 	.word	0x000017d0


	//   ....[5]....
        /*00f4*/ 	.word	0x00001820


	//   ....[6]....
        /*00f8*/ 	.word	0x00001990


	//   ....[7]....
        /*00fc*/ 	.word	0x00001a40


	//   ....[8]....
        /*0100*/ 	.word	0x00001ae0


	//   ....[9]....
        /*0104*/ 	.word	0x00001b80


	//   ....[10]....
        /*0108*/ 	.word	0x00001c30


	//   ....[11]....
        /*010c*/ 	.word	0x00001ce0


	//----- nvinfo : EIATTR_VRC_CTA_INIT_COUNT
	.align		4
.L_22179:
        /*0110*/ 	.byte	0x02, 0x4a
	.zero		1
	.zero		1


	//----- nvinfo : EIATTR_EXIT_INSTR_OFFSETS
	.align		4
        /*0114*/ 	.byte	0x04, 0x1c
        /*0116*/ 	.short	(.L_22181 - .L_22180)


	//   ....[0]....
.L_22180:
        /*0118*/ 	.word	0x00000600


	//   ....[1]....
        /*011c*/ 	.word	0x00001920


	//----- nvinfo : EIATTR_MAX_THREADS
	.align		4
.L_22181:
        /*0120*/ 	.byte	0x04, 0x05
        /*0122*/ 	.short	(.L_22183 - .L_22182)
.L_22182:
        /*0124*/ 	.word	0x00000080
        /*0128*/ 	.word	0x00000001
        /*012c*/ 	.word	0x00000001


	//----- nvinfo : EIATTR_CRS_STACK_SIZE
	.align		4
.L_22183:
        /*0130*/ 	.byte	0x04, 0x1e
        /*0132*/ 	.short	(.L_22185 - .L_22184)
.L_22184:
        /*0134*/ 	.word	0x00000000


	//----- nvinfo : EIATTR_CBANK_PARAM_SIZE
	.align		4
.L_22185:
        /*0138*/ 	.byte	0x03, 0x19
        /*013a*/ 	.short	0x0034


	//----- nvinfo : EIATTR_PARAM_CBANK
	.align		4
        /*013c*/ 	.byte	0x04, 0x0a
        /*013e*/ 	.short	(.L_22187 - .L_22186)
	.align		4
.L_22186:
        /*0140*/ 	.word	index@(.nv.constant0._Z9cuda_gemmIiLi128ELi2ELi1ELi32ELi2ELi2ELi64ELi1ELi0EEviiiPT_S1_S1_iii)
        /*0144*/ 	.short	0x0380
        /*0146*/ 	.short	0x0034


	//----- nvinfo : EIATTR_SW_WAR
	.align		4
.L_22187:
        /*0148*/ 	.byte	0x04, 0x36
        /*014a*/ 	.short	(.L_22189 - .L_22188)
.L_22188:
        /*014c*/ 	.word	0x00000008
.L_22189:


//--------------------- .nv.info._Z9cuda_gemmIiLi128ELi2ELi1ELi32ELi2ELi2ELi64ELi0ELi1EEviiiPT_S1_S1_iii --------------------------
	.section	.nv.info._Z9cuda_gemmIiLi128ELi2ELi1ELi32ELi2ELi2ELi64ELi0ELi1EEviiiPT_S1_S1_iii,"",@"SHT_CUDA_INFO"
	.sectionflags	@""
	.align	4


	//----- nvinfo : EIATTR_CUDA_API_VERSION
	.align		4
        /*0000*/ 	.byte	0x04, 0x37
        /*0002*/ 	.short	(.L_22191 - .L_22190)
.L_22190:
        /*0004*/ 	.word	0x00000082


	//----- nvinfo : EIATTR_KPARAM_INFO
	.align		4
.L_22191:
        /*0008*/ 	.byte	0x04, 0x17
        /*000a*/ 	.short	(.L_22193 - .L_22192)
.L_22192:
        /*000c*/ 	.word	0x00000000
        /*0010*/ 	.short	0x0008
        /*0012*/ 	.short	0x0030
        /*0014*/ 	.byte	0x00, 0xf0, 0x11, 0x00


	//----- nvinfo : EIATTR_KPARAM_INFO
	.align		4
.L_22193:
        /*0018*/ 	.byte	0x04, 0x17
        /*001a*/ 	.short	(.L_22195 - .L_22194)
.L_22194:
        /*001c*/ 	.word	0x00000000
        /*0020*/ 	.short	0x0007
        /*0022*/ 	.short	0x002c
        /*0024*/ 	.byte	0x00, 0xf0, 0x11, 0x00


	//----- nvinfo : EIATTR_KPARAM_INFO
	.align		4
.L_22195:
        /*0028*/ 	.byte	0x04, 0x17
        /*002a*/ 	.short	(.L_22197 - .L_22196)
.L_22196:
        /*002c*/ 	.word	0x00000000
        /*0030*/ 	.short	0x0006
        /*0032*/ 	.short	0x0028
        /*0034*/ 	.byte	0x00, 0xf0, 0x11, 0x00


	//----- nvinfo : EIATTR_KPARAM_INFO
	.align		4
.L_22197:
        /*0038*/ 	.byte	0x04, 0x17
        /*003a*/ 	.short	(.L_22199 - .L_22198)
.L_22198:
        /*003c*/ 	.word	0x00000000
        /*0040*/ 	.short	0x0005
        /*0042*/ 	.short	0x0020
        /*0044*/ 	.byte	0x00, 0xf5, 0x21, 0x00


	//----- nvinfo : EIATTR_KPARAM_INFO
	.align		4
.L_22199:
        /*0048*/ 	.byte	0x04, 0x17
        /*004a*/ 	.short	(.L_22201 - .L_22200)
.L_22200:
        /*004c*/ 	.word	0x00000000
        /*0050*/ 	.short	0x0004
        /*0052*/ 	.short	0x0018
        /*0054*/ 	.byte	0x00, 0xf5, 0x21, 0x00


	//----- nvinfo : EIATTR_KPARAM_INFO
	.align		4
.L_22201:
        /*0058*/ 	.byte	0x04, 0x17
        /*005a*/ 	.short	(.L_22203 - .L_22202)
.L_22202:
        /*005c*/ 	.word	0x00000000
        /*0060*/ 	.short	0x0003
        /*0062*/ 	.short	0x0010
        /*0064*/ 	.byte	0x00, 0xf5, 0x21, 0x00


	//----- nvinfo : EIATTR_KPARAM_INFO
	.align		4
.L_22203:
        /*0068*/ 	.byte	0x04, 0x17
        /*006a*/ 	.short	(.L_22205 - .L_22204)
.L_22204:
        /*006c*/ 	.word	0x00000000
        /*0070*/ 	.short	0x0002
        /*0072*/ 	.short	0x0008
        /*0074*/ 	.byte	0x00, 0xf0, 0x11, 0x00


	//----- nvinfo : EIATTR_KPARAM_INFO
	.align		4
.L_22205:
        /*0078*/ 	.byte	0x04, 0x17
        /*007a*/ 	.short	(.L_22207 - .L_22206)
.L_22206:
        /*007c*/ 	.word	0x00000000
        /*0080*/ 	.short	0x0001
        /*0082*/ 	.short	0x0004
        /*0084*/ 	.byte	0x00, 0xf0, 0x11, 0x00


	//----- nvinfo : EIATTR_KPARAM_INFO
	.align		4
.L_22207:
        /*0088*/ 	.byte	0x04, 0x17
        /*008a*/ 	.short	(.L_22209 - .L_22208)
.L_22208:
        /*008c*/ 	.word	0x00000000
        /*0090*/ 	.short	0x0000
        /*0092*/ 	.short	0x0000
        /*0094*/ 	.byte	0x00, 0xf0, 0x11, 0x00


	//----- nvinfo : EIATTR_SPARSE_MMA_MASK
	.align		4
.L_22209:
        /*0098*/ 	.byte	0x03, 0x50
        /*009a*/ 	.short	0x0000


	//----- nvinfo : EIATTR_MAXREG_COUNT
	.align		4
        /*009c*/ 	.byte	0x03, 0x1b
        /*009e*/ 	.short	0x00ff


	//----- nvinfo : EIATTR_NUM_BARRIERS
	.align		4
        /*00a0*/ 	.byte	0x02, 0x4c
        /*00a2*/ 	.byte	0x01
	.zero		1


	//----- nvinfo : EIATTR_MERCURY_ISA_VERSION
	.align		4
        /*00a4*/ 	.byte	0x03, 0x5f
        /*00a6*/ 	.short	0x0101


	//----- nvinfo : EIATTR_COOP_GROUP_MASK_REGIDS
	.align		4
        /*00a8*/ 	.byte	0x04, 0x29
        /*00aa*/ 	.short	(.L_22211 - .L_22210)


	//   ....[0]....
.L_22210:
        /*00ac*/ 	.word	0x05000002


	//   ....[1]....
        /*00b0*/ 	.word	0x05000002


	//----- nvinfo : EIATTR_COOP_GROUP_INSTR_OFFSETS
	.align		4
.L_22211:
        /*00b4*/ 	.byte	0x04, 0x28
        /*00b6*/ 	.short	(.L_22213 - .L_22212)


	//   ....[0]....
.L_22212:
        /*00b8*/ 	.word	0x00000500


	//   ....[1]....
        /*00bc*/ 	.word	0x00000580


	//----- nvinfo : EIATTR_VRC_CTA_INIT_COUNT
	.align		4
.L_22213:
        /*00c0*/ 	.byte	0x02, 0x4a
	.zero		1
	.zero		1


	//----- nvinfo : EIATTR_EXIT_INSTR_OFFSETS
	.align		4
        /*00c4*/ 	.byte	0x04, 0x1c
        /*00c6*/ 	.short	(.L_22215 - .L_22214)


	//   ....[0]....
.L_22214:
        /*00c8*/ 	.word	0x000001d0


	//   ....[1]....
        /*00cc*/ 	.word	0x000004b0


	//----- nvinfo : EIATTR_MAX_THREADS
	.align		4
.L_22215:
        /*00d0*/ 	.byte	0x04, 0x05
        /*00d2*/ 	.short	(.L_22217 - .L_22216)
.L_22216:
        /*00d4*/ 	.word	0x00000080
        /*00d8*/ 	.word	0x00000001
        /*00dc*/ 	.word	0x00000001


	//----- nvinfo : EIATTR_CRS_STACK_SIZE
	.align		4
.L_22217:
        /*00e0*/ 	.byte	0x04, 0x1e
        /*00e2*/ 	.short	(.L_22219 - .L_22218)
.L_22218:
        /*00e4*/ 	.word	0x00000000


	//----- nvinfo : EIATTR_CBANK_PARAM_SIZE
	.align		4
.L_22219:
        /*00e8*/ 	.byte	0x03, 0x19
        /*00ea*/ 	.short	0x0034


	//----- nvinfo : EIATTR_PARAM_CBANK
	.align		4
        /*00ec*/ 	.byte	0x04, 0x0a
        /*00ee*/ 	.short	(.L_22221 - .L_22220)
	.align		4
.L_22220:
        /*00f0*/ 	.word	index@(.nv.constant0._Z9cuda_gemmIiLi128ELi2ELi1ELi32ELi2ELi2ELi64ELi0ELi1EEviiiPT_S1_S1_iii)
        /*00f4*/ 	.short	0x0380
        /*00f6*/ 	.short	0x0034


	//----- nvinfo : EIATTR_SW_WAR
	.align		4
.L_22221:
        /*00f8*/ 	.byte	0x04, 0x36
        /*00fa*/ 	.short	(.L_22223 - .L_22222)
.L_22222:
        /*00fc*/ 	.word	0x00000008
.L_22223:


//--------------------- .nv.info._Z9cuda_gemmIiLi128ELi2ELi1ELi32ELi2ELi2ELi64ELi0ELi0EEviiiPT_S1_S1_iii --------------------------
	.section	.nv.info._Z9cuda_gemmIiLi128ELi2ELi1ELi32ELi2ELi2ELi64ELi0ELi0EEviiiPT_S1_S1_iii,"",@"SHT_CUDA_INFO"
	.sectionflags	@""
	.align	4


	//----- nvinfo : EIATTR_CUDA_API_VERSION
	.align		4
        /*0000*/ 	.byte	0x04, 0x37
        /*0002*/ 	.short	(.L_22225 - .L_22224)
.L_22224:
        /*0004*/ 	.word	0x00000082


	//----- nvinfo : EIATTR_KPARAM_INFO
	.align		4
.L_22225:
        /*0008*/ 	.byte	0x04, 0x17
        /*000a*/ 	.short	(.L_22227 - .L_22226)
.L_22226:
        /*000c*/ 	.word	0x00000000
        /*0010*/ 	.short	0x0008
        /*0012*/ 	.short	0x0030
        /*0014*/ 	.byte	0x00, 0xf0, 0x11, 0x00


	//----- nvinfo : EIATTR_KPARAM_INFO
	.align		4
.L_22227:
        /*0018*/ 	.byte	0x04, 0x17
        /*001a*/ 	.short	(.L_22229 - .L_22228)
.L_22228:
        /*001c*/ 	.word	0x00000000
        /*0020*/ 	.short	0x0007
        /*0022*/ 	.short	0x002c
        /*0024*/ 	.byte	0x00, 0xf0, 0x11, 0x00


	//----- nvinfo : EIATTR_KPARAM_INFO
	.align		4
.L_22229:
        /*0028*/ 	.byte	0x04, 0x17
        /*002a*/ 	.short	(.L_22231 - .L_22230)
.L_22230:
        /*002c*/ 	.word	0x00000000
        /*0030*/ 	.short	0x0006
        /*0032*/ 	.short	0x0028
        /*0034*/ 	.byte	0x00, 0xf0, 0x11, 0x00


	//----- nvinfo : EIATTR_KPARAM_INFO
	.align		4
.L_22231:
        /*0038*/ 	.byte	0x04, 0x17
        /*003a*/ 	.short	(.L_22233 - .L_22232)
.L_22232:
        /*003c*/ 	.word	0x00000000
        /*0040*/ 	.short	0x0005
        /*0042*/ 	.short	0x0020
        /*0044*/ 	.byte	0x00, 0xf5, 0x21, 0x00


	//----- nvinfo : EIATTR_KPARAM_INFO
	.align		4
.L_22233:
        /*0048*/ 	.byte	0x04, 0x17
        /*004a*/ 	.short	(.L_22235 - .L_22234)
.L_22234:
        /*004c*/ 	.word	0x00000000
        /*0050*/ 	.short	0x0004
        /*0052*/ 	.short	0x0018
        /*0054*/ 	.byte	0x00, 0xf5, 0x21, 0x00


	//----- nvinfo : EIATTR_KPARAM_INFO
	.align		4
.L_22235:
        /*0058*/ 	.byte	0x04, 0x17
        /*005a*/ 	.short	(.L_22237 - .L_22236)
.L_22236:
        /*005c*/ 	.word	0x00000000
        /*0060*/ 	.short	0x0003
        /*0062*/ 	.short	0x0010
        /*0064*/ 	.byte	0x00, 0xf5, 0x21, 0x00


	//----- nvinfo : EIATTR_KPARAM_INFO
	.align		4
.L_22237:
        /*0068*/ 	.byte	0x04, 0x17
        /*006a*/ 	.short	(.L_22239 - .L_22238)
.L_22238:
        /*006c*/ 	.word	0x00000000
        /*0070*/ 	.short	0x0002
        /*0072*/ 	.short	0x0008
        /*0074*/ 	.byte	0x00, 0xf0, 0x11, 0x00


	//----- nvinfo : EIATTR_KPARAM_INFO
	.align		4
.L_22239:
        /*0078*/ 	.byte	0x04, 0x17
        /*007a*/ 	.short	(.L_22241 - .L_22240)
.L_22240:
        /*007c*/ 	.word	0x00000000
        /*0080*/ 	.short	0x0001
        /*0082*/ 	.short	0x0004
        /*0084*/ 	.byte	0x00, 0xf0, 0x11, 0x00


	//----- nvinfo : EIATTR_KPARAM_INFO
	.align		4
.L_22241:
        /*0088*/ 	.byte	0x04, 0x17
        /*008a*/ 	.short	(.L_22243 - .L_22242)
.L_22242:
        /*008c*/ 	.word	0x00000000
        /*0090*/ 	.short	0x0000
        /*0092*/ 	.short	0x0000
        /*0094*/ 	.byte	0x00, 0xf0, 0x11, 0x00


	//----- nvinfo : EIATTR_SPARSE_MMA_MASK
	.align		4
.L_22243:
        /*0098*/ 	.byte	0x03, 0x50
        /*009a*/ 	.short	0x0000


	//----- nvinfo : EIATTR_MAXREG_COUNT
	.align		4
        /*009c*/ 	.byte	0x03, 0x1b
        /*009e*/ 	.short	0x00ff


	//----- nvinfo : EIATTR_NUM_BARRIERS
	.align		4
        /*00a0*/ 	.byte	0x02, 0x4c
        /*00a2*/ 	.byte	0x01
	.zero		1


	//----- nvinfo : EIATTR_MERCURY_ISA_VERSION
	.align		4
        /*00a4*/ 	.byte	0x03, 0x5f
        /*00a6*/ 	.short	0x0101


	//----- nvinfo : EIATTR_COOP_GROUP_MASK_REGIDS
	.align		4
        /*00a8*/ 	.byte	0x04, 0x29
        /*00aa*/ 	.short	(.L_22245 - .L_22244)


	//   ....[0]....
.L_22244:
        /*00ac*/ 	.word	0xffffffff


	//   ....[1]....
        /*00b0*/ 	.word	0xffffffff


	//   ....[2]....
        /*00b4*/ 	.word	0xffffffff


	//   ....[3]....
        /*00b8*/ 	.word	0xffffffff


	//   ....[4]....
        /*00bc*/ 	.word	0xffffffff


	//   ....[5]....
        /*00c0*/ 	.word	0xffffffff


	//   ....[6]....
        /*00c4*/ 	.word	0x0500000e


	//   ....[7]....
        /*00c8*/ 	.word	0x0500000e


	//   ....[8]....
        /*00cc*/ 	.word	0x0500000e


	//   ....[9]....
        /*00d0*/ 	.word	0x0500000e


	//   ....[10]....
        /*00d4*/ 	.word	0x0500000e


	//   ....[11]....
        /*00d8*/ 	.word	0x0500000e


	//----- nvinfo : EIATTR_COOP_GROUP_INSTR_OFFSETS
	.align		4
.L_22245:
        /*00dc*/ 	.byte	0x04, 0x28
        /*00de*/ 	.short	(.L_22247 - .L_22246)


	//   ....[0]....
.L_22246:
        /*00e0*/ 	.word	0x00001400


	//   ....[1]....
        /*00e4*/ 	.word	0x00001450


	//   ....[2]....
        /*00e8*/ 	.word	0x00001610


	//   ....[3]....
        /*00ec*/ 	.word	0x00001660


	//   ....[4]....
        /*00f0*/ 	.word	0x00001830


	//   ....[5]....
        /*00f4*/ 	.word	0x00001880


	//   ....[6]....
        /*00f8*/ 	.word	0x000019f0


	//   ....[7]....
        /*00fc*/ 	.word	0x00001a90


	//   ....[8]....
        /*0100*/ 	.word	0x00001b30


	//   ....[9]....
        /*0104*/ 	.word	0x00001bc0


	//   ....[10]....
        /*0108*/ 	.word	0x00001c60


	//   ....[11]....
        /*010c*/ 	.word	0x00001d10


	//----- nvinfo : EIATTR_VRC_CTA_INIT_COUNT
	.align		4
.L_22247:
        /*0110*/ 	.byte	0x02, 0x4a
	.zero		1
	.zero		1


	//----- nvinfo : EIATTR_EXIT_INSTR_OFFSETS
	.align		4
        /*0114*/ 	.byte	0x04, 0x1c
        /*0116*/ 	.short	(.L_22249 - .L_22248)


	//   ....[0]....
.L_22248:
        /*0118*/ 	.word	0x00000600


	//   ....[1]....
        /*011c*/ 	.word	0x00001980


	//----- nvinfo : EIATTR_MAX_THREADS
	.align		4
.L_22249:
        /*0120*/ 	.byte	0x04, 0x05
        /*0122*/ 	.short	(.L_22251 - .L_22250)
.L_22250:
        /*0124*/ 	.word	0x00000080
        /*0128*/ 	.word	0x00000001
        /*012c*/ 	.word	0x00000001


	//----- nvinfo : EIATTR_CRS_STACK_SIZE
	.align		4
.L_22251:
        /*0130*/ 	.byte	0x04, 0x1e
        /*0132*/ 	.short	(.L_22253 - .L_22252)
.L_22252:
        /*0134*/ 	.word	0x00000000


	//----- nvinfo : EIATTR_CBANK_PARAM_SIZE
	.align		4
.L_22253:
        /*0138*/ 	.byte	0x03, 0x19
        /*013a*/ 	.short	0x0034


	//----- nvinfo : EIATTR_PARAM_CBANK
	.align		4
        /*013c*/ 	.byte	0x04, 0x0a
        /*013e*/ 	.short	(.L_22255 - .L_22254)
	.align		4
.L_22254:
        /*0140*/ 	.word	index@(.nv.constant0._Z9cuda_gemmIiLi128ELi2ELi1ELi32ELi2ELi2ELi64ELi0ELi0EEviiiPT_S1_S1_iii)
        /*0144*/ 	.short	0x0380
        /*0146*/ 	.short	0x0034


	//----- nvinfo : EIATTR_SW_WAR
	.align		4
.L_22255:
        /*0148*/ 	.byte	0x04, 0x36
        /*014a*/ 	.short	(.L_22257 - .L_22256)
.L_22256:
        /*014c*/ 	.word	0x00000008
.L_22257:


//--------------------- .nv.info._Z9cuda_gemmIiLi128ELi2ELi1ELi16ELi128ELi128ELi64ELi1ELi1EEviiiPT_S1_S1_iii --------------------------
	.section	.nv.info._Z9cuda_gemmIiLi128ELi2ELi1ELi16ELi128ELi128ELi64ELi1ELi1EEviiiPT_S1_S1_iii,"",@"SHT_CUDA_INFO"
	.sectionflags	@""
	.align	4


	//----- nvinfo : EIATTR_CUDA_API_VERSION
	.align		4
        /*0000*/ 	.byte	0x04, 0x37
        /*0002*/ 	.short	(.L_22259 - .L_22258)
.L_22258:
        /*0004*/ 	.word	0x00000082


	//----- nvinfo : EIATTR_KPARAM_INFO
	.align		4
.L_22259:
        /*0008*/ 	.byte	0x04, 0x17
        /*000a*/ 	.short	(.L_22261 - .L_22260)
.L_22260:
        /*000c*/ 	.word	0x00000000
        /*0010*/ 	.short	0x0008
        /*0012*/ 	.short	0x0030
        /*0014*/ 	.byte	0x00, 0xf0, 0x11, 0x00


	//----- nvinfo : EIATTR_KPARAM_INFO
	.align		4
.L_22261:
        /*0018*/ 	.byte	0x04, 0x17
        /*001a*/ 	.short	(.L_22263 - .L_22262)
.L_22262:
        /*001c*/ 	.word	0x00000000
        /*0020*/ 	.short	0x0007
        /*0022*/ 	.short	0x002c
        /*0024*/ 	.byte	0x00, 0xf0, 0x11, 0x00


	//----- nvinfo : EIATTR_KPARAM_INFO
	.align		4
.L_22263:
        /*0028*/ 	.byte	0x04, 0x17
        /*002a*/ 	.short	(.L_22265 - .L_22264)
.L_22264:
        /*002c*/ 	.word	0x00000000
        /*0030*/ 	.short	0x0006
        /*0032*/ 	.short	0x0028
        /*0034*/ 	.byte	0x00, 0xf0, 0x11, 0x00


	//----- nvinfo : EIATTR_KPARAM_INFO
	.align		4
.L_22265:
        /*0038*/ 	.byte	0x04, 0x17
        /*003a*/ 	.short	(.L_22267 - .L_22266)
.L_22266:
        /*003c*/ 	.word	0x00000000
        /*0040*/ 	.short	0x0005
        /*0042*/ 	.short	0x0020
        /*0044*/ 	.byte	0x00, 0xf5, 0x21, 0x00


	//----- nvinfo : EIATTR_KPARAM_INFO
	.align		4
.L_22267:
        /*0048*/ 	.byte	0x04, 0x17
        /*004a*/ 	.short	(.L_22269 - .L_22268)
.L_22268:
        /*004c*/ 	.word	0x00000000
        /*0050*/ 	.short	0x0004
        /*0052*/ 	.short	0x0018
        /*0054*/ 	.byte	0x00, 0xf5, 0x21, 0x00


	//----- nvinfo : EIATTR_KPARAM_INFO
	.align		4
.L_22269:
        /*0058*/ 	.byte	0x04, 0x17
        /*005a*/ 	.short	(.L_22271 - .L_22270)
.L_22270:
        /*005c*/ 	.word	0x00000000
        /*0060*/ 	.short	0x0003
        /*0062*/ 	.short	0x0010
        /*0064*/ 	.byte	0x00, 0xf5, 0x21, 0x00


	//----- nvinfo : EIATTR_KPARAM_INFO
	.align		4
.L_22271:
        /*0068*/ 	.byte	0x04, 0x17
        /*006a*/ 	.short	(.L_22273 - .L_22272)
.L_22272:
        /*006c*/ 	.word	0x00000000
        /*0070*/ 	.short	0x0002
        /*0072*/ 	.short	0x0008
        /*0074*/ 	.byte	0x00, 0xf0, 0x11, 0x00


	//----- nvinfo : EIATTR_KPARAM_INFO
	.align		4
.L_22273:
        /*0078*/ 	.byte	0x04, 0x17
        /*007a*/ 	.short	(.L_22275 - .L_22274)
.L_22274:
        /*007c*/ 	.word	0x00000000
        /*0080*/ 	.short	0x0001
        /*0082*/ 	.short	0x0004
        /*0084*/ 	.byte	0x00, 0xf0, 0x11, 0x00


	//----- nvinfo : EIATTR_KPARAM_INFO
	.align		4
.L_22275:
        /*0088*/ 	.byte	0x04, 0x17
        /*008a*/ 	.short	(.L_22277 - .L_22276)
.L_22276:
        /*008c*/ 	.word	0x00000000
        /*0090*/ 	.short	0x0000
        /*0092*/ 	.short	0x0000
        /*0094*/ 	.byte	0x00, 0xf0, 0x11, 0x00


	//----- nvinfo : EIATTR_SPARSE_MMA_MASK
	.align		4
.L_22277:
        /*0098*/ 	.byte	0x03, 0x50
        /*009a*/ 	.short	0x0000


	//----- nvinfo : EIATTR_MAXREG_COUNT
	.align		4
        /*009c*/ 	.byte	0x03, 0x1b
        /*009e*/ 	.short	0x00ff


	//----- nvinfo : EIATTR_NUM_BARRIERS
	.align		4
        /*00a0*/ 	.byte	0x02, 0x4c
        /*00a2*/ 	.byte	0x01
	.zero		1


	//----- nvinfo : EIATTR_MERCURY_ISA_VERSION
	.align		4
        /*00a4*/ 	.byte	0x03, 0x5f
        /*00a6*/ 	.short	0x0101


	//----- nvinfo : EIATTR_VRC_CTA_INIT_COUNT
	.align		4
        /*00a8*/ 	.byte	0x02, 0x4a
	.zero		1
	.zero		1


	//----- nvinfo : EIATTR_EXIT_INSTR_OFFSETS
	.align		4
        /*00ac*/ 	.byte	0x04, 0x1c
        /*00ae*/ 	.short	(.L_22279 - .L_22278)


	//   ....[0]....
.L_22278:
        /*00b0*/ 	.word	0x00000050


	//   ....[1]....
        /*00b4*/ 	.word	0x00000900


	//----- nvinfo : EIATTR_MAX_THREADS
	.align		4
.L_22279:
        /*00b8*/ 	.byte	0x04, 0x05
        /*00ba*/ 	.short	(.L_22281 - .L_22280)
.L_22280:
        /*00bc*/ 	.word	0x00000080
        /*00c0*/ 	.word	0x00000001
        /*00c4*/ 	.word	0x00000001


	//----- nvinfo : EIATTR_CRS_STACK_SIZE
	.align		4
.L_22281:
        /*00c8*/ 	.byte	0x04, 0x1e
        /*00ca*/ 	.short	(.L_22283 - .L_22282)
.L_22282:
        /*00cc*/ 	.word	0x00000000


	//----- nvinfo : EIATTR_CBANK_PARAM_SIZE
	.align		4
.L_22283:
        /*00d0*/ 	.byte	0x03, 0x19
        /*00d2*/ 	.short	0x0034


	//----- nvinfo : EIATTR_PARAM_CBANK
	.align		4
        /*00d4*/ 	.byte	0x04, 0x0a
        /*00d6*/ 	.short	(.L_22285 - .L_22284)
	.align		4
.L_22284:
        /*00d8*/ 	.word	index@(.nv.constant0._Z9cuda_gemmIiLi128ELi2ELi1ELi16ELi128ELi128ELi64ELi1ELi1EEviiiPT_S1_S1_iii)
        /*00dc*/ 	.short	0x0380
        /*00de*/ 	.short	0x0034


	//----- nvinfo : EIATTR_SW_WAR
	.align		4
.L_22285:
        /*00e0*/ 	.byte	0x04, 0x36
        /*00e2*/ 	.short	(.L_22287 - .L_22286)
.L_22286:
        /*00e4*/ 	.word	0x00000008
.L_22287:


//--------------------- .nv.info._Z9cuda_gemmIiLi128ELi2ELi1ELi16ELi128ELi128ELi64ELi1ELi0EEviiiPT_S1_S1_iii --------------------------
	.section	.nv.info._Z9cuda_gemmIiLi128ELi2ELi1ELi16ELi128ELi128ELi64ELi1ELi0EEviiiPT_S1_S1_iii,"",@"SHT_CUDA_INFO"
	.sectionflags	@""
	.align	4


	//----- nvinfo : EIATTR_CUDA_API_VERSION
	.align		4
        /*0000*/ 	.byte	0x04, 0x37
        /*0002*/ 	.short	(.L_22289 - .L_22288)
.L_22288:
        /*0004*/ 	.word	0x00000082


	//----- nvinfo : EIATTR_KPARAM_INFO
	.align		4
.L_22289:
        /*0008*/ 	.byte	0x04, 0x17
        /*000a*/ 	.short	(.L_22291 - .L_22290)
.L_22290:
        /*000c*/ 	.word	0x00000000
        /*0010*/ 	.short	0x0008
        /*0012*/ 	.short	0x0030
        /*0014*/ 	.byte	0x00, 0xf0, 0x11, 0x00


	//----- nvinfo : EIATTR_KPARAM_INFO
	.align		4
.L_22291:
        /*0018*/ 	.byte	0x04, 0x17
        /*001a*/ 	.short	(.L_22293 - .L_22292)
.L_22292:
        /*001c*/ 	.word	0x00000000
        /*0020*/ 	.short	0x0007
        /*0022*/ 	.short	0x002c
        /*0024*/ 	.byte	0x00, 0xf0, 0x11, 0x00


	//----- nvinfo : EIATTR_KPARAM_INFO
	.align		4
.L_22293:
        /*0028*/ 	.byte	0x04, 0x17
        /*002a*/ 	.short	(.L_22295 - .L_22294)
.L_22294:
        /*002c*/ 	.word	0x00000000
        /*0030*/ 	.short	0x0006
        /*0032*/ 	.short	0x0028
        /*0034*/ 	.byte	0x00, 0xf0, 0x11, 0x00


	//----- nvinfo : EIATTR_KPARAM_INFO
	.align		4
.L_22295:
        /*0038*/ 	.byte	0x04, 0x17
        /*003a*/ 	.short	(.L_22297 - .L_22296)
.L_22296:
        /*003c*/ 	.word	0x00000000
        /*0040*/ 	.short	0x0005
        /*0042*/ 	.short	0x0020
        /*0044*/ 	.byte	0x00, 0xf5, 0x21, 0x00


	//----- nvinfo : EIATTR_KPARAM_INFO
	.align		4
.L_22297:
        /*0048*/ 	.byte	0x04, 0x17
        /*004a*/ 	.short	(.L_22299 - .L_22298)
.L_22298:
        /*004c*/ 	.word	0x00000000
        /*0050*/ 	.short	0x0004
        /*0052*/ 	.short	0x0018
        /*0054*/ 	.byte	0x00, 0xf5, 0x21, 0x00


	//----- nvinfo : EIATTR_KPARAM_INFO
	.align		4
.L_22299:
        /*0058*/ 	.byte	0x04, 0x17
        /*005a*/ 	.short	(.L_22301 - .L_22300)
.L_22300:
        /*005c*/ 	.word	0x00000000
        /*0060*/ 	.short	0x0003
        /*0062*/ 	.short	0x0010
        /*0064*/ 	.byte	0x00, 0xf5, 0x21, 0x00


	//----- nvinfo : EIATTR_KPARAM_INFO
	.align		4
.L_22301:
        /*0068*/ 	.byte	0x04, 0x17
        /*006a*/ 	.short	(.L_22303 - .L_22302)
.L_22302:
        /*006c*/ 	.word	0x00000000
        /*0070*/ 	.short	0x0002
        /*0072*/ 	.short	0x0008
        /*0074*/ 	.byte	0x00, 0xf0, 0x11, 0x00


	//----- nvinfo : EIATTR_KPARAM_INFO
	.align		4
.L_22303:
        /*0078*/ 	.byte	0x04, 0x17
        /*007a*/ 	.short	(.L_22305 - .L_22304)
.L_22304:
        /*007c*/ 	.word	0x00000000
        /*0080*/ 	.short	0x0001
        /*0082*/ 	.short	0x0004
        /*0084*/ 	.byte	0x00, 0xf0, 0x11, 0x00


	//----- nvinfo : EIATTR_KPARAM_INFO
	.align		4
.L_22305:
        /*0088*/ 	.byte	0x04, 0x17
        /*008a*/ 	.short	(.L_22307 - .L_22306)
.L_22306:
        /*008c*/ 	.word	0x00000000
        /*0090*/ 	.short	0x0000
        /*0092*/ 	.short	0x0000
        /*0094*/ 	.byte	0x00, 0xf0, 0x11, 0x00


	//----- nvinfo : EIATTR_SPARSE_MMA_MASK
	.align		4
.L_22307:
        /*0098*/ 	.byte	0x03, 0x50
        /*009a*/ 	.short	0x0000


	//----- nvinfo : EIATTR_MAXREG_COUNT
	.align		4
        /*009c*/ 	.byte	0x03, 0x1b
        /*009e*/ 	.short	0x00ff


	//----- nvinfo : EIATTR_NUM_BARRIERS
	.align		4
        /*00a0*/ 	.byte	0x02, 0x4c
        /*00a2*/ 	.byte	0x01
	.zero		1


	//----- nvinfo : EIATTR_ANNOTATIONS
	.align		4
        /*00a4*/ 	.byte	0x04, 0x55
        /*00a6*/ 	.short	(.L_22309 - .L_22308)


	//   ....[0]....
.L_22308:
        /*00a8*/ 	.word	0x00000001
        /*00ac*/ 	.byte	0x30, 0x07, 0x00, 0x00, 0x01, 0x00, 0x00, 0x00, 0x00, 0x0e, 0x00, 0x00, 0x01, 0x00, 0x00, 0x00
        /*00bc*/ 	.byte	0xb0, 0x25, 0x00, 0x00


	//----- nvinfo : EIATTR_MERCURY_ISA_VERSION
	.align		4
.L_22309:
        /*00c0*/ 	.byte	0x03, 0x5f
        /*00c2*/ 	.short	0x0101


	//----- nvinfo : EIATTR_COOP_GROUP_MASK_REGIDS
	.align		4
        /*00c4*/ 	.byte	0x04, 0x29
        /*00c6*/ 	.short	(.L_22311 - .L_22310)


	//   ....[0]....
.L_22310:
        /*00c8*/ 	.word	0xffffffff


	//   ....[1]....
        /*00cc*/ 	.word	0xffffffff


	//   ....[2]....
        /*00d0*/ 	.word	0xffffffff


	//   ....[3]....
        /*00d4*/ 	.word	0xffffffff


	//   ....[4]....
        /*00d8*/ 	.word	0xffffffff


	//   ....[5]....
        /*00dc*/ 	.word	0xffffffff


	//   ....[6]....
        /*00e0*/ 	.word	0xffffffff


	//   ....[7]....
        /*00e4*/ 	.word	0xffffffff


	//   ....[8]....
        /*00e8*/ 	.word	0xffffffff


	//   ....[9]....
        /*00ec*/ 	.word	0xffffffff


	//   ....[10]....
        /*00f0*/ 	.word	0xffffffff


	//   ....[11]....
        /*00f4*/ 	.word	0xffffffff


	//   ....[12]....
        /*00f8*/ 	.word	0xffffffff


	//   ....[13]....
        /*00fc*/ 	.word	0xffffffff


	//   ....[14]....
        /*0100*/ 	.word	0xffffffff


	//   ....[15]....
        /*0104*/ 	.word	0xffffffff


	//   ....[16]....
        /*0108*/ 	.word	0xffffffff


	//   ....[17]....
        /*010c*/ 	.word	0x05000043


	//   ....[18]....
        /*0110*/ 	.word	0x05000043


	//   ....[19]....
        /*0114*/ 	.word	0x05000043


	//   ....[20]....
        /*0118*/ 	.word	0x05000043


	//   ....[21]....
        /*011c*/ 	.word	0x05000043


	//   ....[22]....
        /*0120*/ 	.word	0x05000043


	//   ....[23]....
        /*0124*/ 	.word	0x05000043


	//   ....[24]....
        /*0128*/ 	.word	0x05000043


	//   ....[25]....
        /*012c*/ 	.word	0x05000043


	//   ....[26]....
        /*0130*/ 	.word	0x05000043


	//   ....[27]....
        /*0134*/ 	.word	0x05000043


	//   ....[28]....
        /*0138*/ 	.word	0x05000043


	//   ....[29]....
        /*013c*/ 	.word	0x05000043


	//   ....[30]....
        /*0140*/ 	.word	0x05000043


	//   ....[31]....
        /*0144*/ 	.word	0x05000043


	//   ....[32]....
        /*0148*/ 	.word	0x05000043


	//----- nvinfo : EIATTR_COOP_GROUP_INSTR_OFFSETS
	.align		4
.L_22311:
        /*014c*/ 	.byte	0x04, 0x28
        /*014e*/ 	.short	(.L_22313 - .L_22312)


	//   ....[0]....
.L_22312:
        /*0150*/ 	.word	0x000019d0


	//   ....[1]....
        /*0154*/ 	.word	0x00001a30


	//   ....[2]....
        /*0158*/ 	.word	0x00001a90


	//   ....[3]....
        /*015c*/ 	.word	0x00001af0


	//   ....[4]....
        /*0160*/ 	.word	0x00001b50


	//   ....[5]....
        /*0164*/ 	.word	0x00001bb0


	//   ....[6]....
        /*0168*/ 	.word	0x00001c10


	//   ....[7]....
        /*016c*/ 	.word	0x00001c70


	//   ....[8]....
        /*0170*/ 	.word	0x00001cd0


	//   ....[9]....
        /*0174*/ 	.word	0x00001d30


	//   ....[10]....
        /*0178*/ 	.word	0x00001d90


	//   ....[11]....
        /*017c*/ 	.word	0x00001df0


	//   ....[12]....
        /*0180*/ 	.word	0x00001e50


	//   ....[13]....
        /*0184*/ 	.word	0x00001eb0


	//   ....[14]....
        /*0188*/ 	.word	0x00001f10


	//   ....[15]....
        /*018c*/ 	.word	0x00001f70


	//   ....[16]....
        /*0190*/ 	.word	0x00002470


	//   ....[17]....
        /*0194*/ 	.word	0x00002ae0


	//   ....[18]....
        /*0198*/ 	.word	0x00002b70


	//   ....[19]....
        /*019c*/ 	.word	0x00002c00


	//   ....[20]....
        /*01a0*/ 	.word	0x00002c90


	//   ....[21]....
        /*01a4*/ 	.word	0x00002d20


	//   ....[22]....
        /*01a8*/ 	.word	0x00002db0


	//   ....[23]....
        /*01ac*/ 	.word	0x00002e40


	//   ....[24]....
        /*01b0*/ 	.word	0x00002ed0


	//   ....[25]....
        /*01b4*/ 	.word	0x00002f60


	//   ....[26]....
        /*01b8*/ 	.word	0x00002ff0


	//   ....[27]....
        /*01bc*/ 	.word	0x00003080


	//   ....[28]....
        /*01c0*/ 	.word	0x00003110


	//   ....[29]....
        /*01c4*/ 	.word	0x000031a0


	//   ....[30]....
        /*01c8*/ 	.word	0x00003230


	//   ....[31]....
        /*01cc*/ 	.word	0x000032c0


	//   ....[32]....
        /*01d0*/ 	.word	0x00003350


	//----- nvinfo : EIATTR_VRC_CTA_INIT_COUNT
	.align		4
.L_22313:
        /*01d4*/ 	.byte	0x02, 0x4a
	.zero		1
	.zero		1


	//----- nvinfo : EIATTR_EXIT_INSTR_OFFSETS
	.align		4
        /*01d8*/ 	.byte	0x04, 0x1c
        /*01da*/ 	.short	(.L_22315 - .L_22314)


	//   ....[0]....
.L_22314:
        /*01dc*/ 	.word	0x00000260


	//   ....[1]....
        /*01e0*/ 	.word	0x00002a90


	//----- nvinfo : EIATTR_MAX_THREADS
	.align		4
.L_22315:
        /*01e4*/ 	.byte	0x04, 0x05
        /*01e6*/ 	.short	(.L_22317 - .L_22316)
.L_22316:
        /*01e8*/ 	.word	0x00000080
        /*01ec*/ 	.word	0x00000001
        /*01f0*/ 	.word	0x00000001


	//----- nvinfo : EIATTR_CRS_STACK_SIZE
	.align		4
.L_22317:
        /*01f4*/ 	.byte	0x04, 0x1e
        /*01f6*/ 	.short	(.L_22319 - .L_22318)
.L_22318:
        /*01f8*/ 	.word	0x00000000


	//----- nvinfo : EIATTR_CBANK_PARAM_SIZE
	.align		4
.L_22319:
        /*01fc*/ 	.byte	0x03, 0x19
        /*01fe*/ 	.short	0x0034


	//----- nvinfo : EIATTR_PARAM_CBANK
	.align		4
        /*0200*/ 	.byte	0x04, 0x0a
        /*0202*/ 	.short	(.L_22321 - .L_22320)
	.align		4
.L_22320:
        /*0204*/ 	.word	index@(.nv.constant0._Z9cuda_gemmIiLi128ELi2ELi1ELi16ELi128ELi128ELi64ELi1ELi0EEviiiPT_S1_S1_iii)
        /*0208*/ 	.short	0x0380
        /*020a*/ 	.short	0x0034


	//----- nvinfo : EIATTR_SW_WAR
	.align		4
.L_22321:
        /*020c*/ 	.byte	0x04, 0x36
        /*020e*/ 	.short	(.L_22323 - .L_22322)
.L_22322:
        /*0210*/ 	.word	0x00000008
.L_22323:


//--------------------- .nv.info._Z9cuda_gemmIiLi128ELi2ELi1ELi16ELi128ELi128ELi64ELi0ELi1EEviiiPT_S1_S1_iii --------------------------
	.section	.nv.info._Z9cuda_gemmIiLi128ELi2ELi1ELi16ELi128ELi128ELi64ELi0ELi1EEviiiPT_S1_S1_iii,"",@"SHT_CUDA_INFO"
	.sectionflags	@""
	.align	4


	//----- nvinfo : EIATTR_CUDA_API_VERSION
	.align		4
        /*0000*/ 	.byte	0x04, 0x37
        /*0002*/ 	.short	(.L_22325 - .L_22324)
.L_22324:
        /*0004*/ 	.word	0x00000082


	//----- nvinfo : EIATTR_KPARAM_INFO
	.align		4
.L_22325:
        /*0008*/ 	.byte	0x04, 0x17
        /*000a*/ 	.short	(.L_22327 - .L_22326)
.L_22326:
        /*000c*/ 	.word	0x00000000
        /*0010*/ 	.short	0x0008
        /*0012*/ 	.short	0x0030
        /*0014*/ 	.byte	0x00, 0xf0, 0x11, 0x00


	//----- nvinfo : EIATTR_KPARAM_INFO
	.align		4
.L_22327:
        /*0018*/ 	.byte	0x04, 0x17
        /*001a*/ 	.short	(.L_22329 - .L_22328)
.L_22328:
        /*001c*/ 	.word	0x00000000
        /*0020*/ 	.short	0x0007
        /*0022*/ 	.short	0x002c
        /*0024*/ 	.byte	0x00, 0xf0, 0x11, 0x00


	//----- nvinfo : EIATTR_KPARAM_INFO
	.align		4
.L_22329:
        /*0028*/ 	.byte	0x04, 0x17
        /*002a*/ 	.short	(.L_22331 - .L_22330)
.L_22330:
        /*002c*/ 	.word	0x00000000
        /*0030*/ 	.short	0x0006
        /*0032*/ 	.short	0x0028
        /*0034*/ 	.byte	0x00, 0xf0, 0x11, 0x00


	//----- nvinfo : EIATTR_KPARAM_INFO
	.align		4
.L_22331:
        /*0038*/ 	.byte	0x04, 0x17
        /*003a*/ 	.short	(.L_22333 - .L_22332)
.L_22332:
        /*003c*/ 	.word	0x00000000
        /*0040*/ 	.short	0x0005
        /*0042*/ 	.short	0x0020
        /*0044*/ 	.byte	0x00, 0xf5, 0x21, 0x00


	//----- nvinfo : EIATTR_KPARAM_INFO
	.align		4
.L_22333:
        /*0048*/ 	.byte	0x04, 0x17
        /*004a*/ 	.short	(.L_22335 - .L_22334)
.L_22334:
        /*004c*/ 	.word	0x00000000
        /*0050*/ 	.short	0x0004
        /*0052*/ 	.short	0x0018
        /*0054*/ 	.byte	0x00, 0xf5, 0x21, 0x00


	//----- nvinfo : EIATTR_KPARAM_INFO
	.align		4
.L_22335:
        /*0058*/ 	.byte	0x04, 0x17
        /*005a*/ 	.short	(.L_22337 - .L_22336)
.L_22336:
        /*005c*/ 	.word	0x00000000
        /*0060*/ 	.short	0x0003
        /*0062*/ 	.short	0x0010
        /*0064*/ 	.byte	0x00, 0xf5, 0x21, 0x00


	//----- nvinfo : EIATTR_KPARAM_INFO
	.align		4
.L_22337:
        /*0068*/ 	.byte	0x04, 0x17
        /*006a*/ 	.short	(.L_22339 - .L_22338)
.L_22338:
        /*006c*/ 	.word	0x00000000
        /*0070*/ 	.short	0x0002
        /*0072*/ 	.short	0x0008
        /*0074*/ 	.byte	0x00, 0xf0, 0x11, 0x00


	//----- nvinfo : EIATTR_KPARAM_INFO
	.align		4
.L_22339:
        /*0078*/ 	.byte	0x04, 0x17
        /*007a*/ 	.short	(.L_22341 - .L_22340)
.L_22340:
        /*007c*/ 	.word	0x00000000
        /*0080*/ 	.short	0x0001
        /*0082*/ 	.short	0x0004
        /*0084*/ 	.byte	0x00, 0xf0, 0x11, 0x00


	//----- nvinfo : EIATTR_KPARAM_INFO
	.align		4
.L_22341:
        /*0088*/ 	.byte	0x04, 0x17
        /*008a*/ 	.short	(.L_22343 - .L_22342)
.L_22342:
        /*008c*/ 	.word	0x00000000
        /*0090*/ 	.short	0x0000
        /*0092*/ 	.short	0x0000
        /*0094*/ 	.byte	0x00, 0xf0, 0x11, 0x00


	//----- nvinfo : EIATTR_SPARSE_MMA_MASK
	.align		4
.L_22343:
        /*0098*/ 	.byte	0x03, 0x50
        /*009a*/ 	.short	0x0000


	//----- nvinfo : EIATTR_MAXREG_COUNT
	.align		4
        /*009c*/ 	.byte	0x03, 0x1b
        /*009e*/ 	.short	0x00ff


	//----- nvinfo : EIATTR_NUM_BARRIERS
	.align		4
        /*00a0*/ 	.byte	0x02, 0x4c
        /*00a2*/ 	.byte	0x01
	.zero		1


	//----- nvinfo : EIATTR_MERCURY_ISA_VERSION
	.align		4
        /*00a4*/ 	.byte	0x03, 0x5f
        /*00a6*/ 	.short	0x0101


	//----- nvinfo : EIATTR_VRC_CTA_INIT_COUNT
	.align		4
        /*00a8*/ 	.byte	0x02, 0x4a
	.zero		1
	.zero		1


	//----- nvinfo : EIATTR_EXIT_INSTR_OFFSETS
	.align		4
        /*00ac*/ 	.byte	0x04, 0x1c
        /*00ae*/ 	.short	(.L_22345 - .L_22344)


	//   ....[0]....
.L_22344:
        /*00b0*/ 	.word	0x00000050


	//   ....[1]....
        /*00b4*/ 	.word	0x000007d0


	//----- nvinfo : EIATTR_MAX_THREADS
	.align		4
.L_22345:
        /*00b8*/ 	.byte	0x04, 0x05
        /*00ba*/ 	.short	(.L_22347 - .L_22346)
.L_22346:
        /*00bc*/ 	.word	0x00000080
        /*00c0*/ 	.word	0x00000001
        /*00c4*/ 	.word	0x00000001


	//----- nvinfo : EIATTR_CRS_STACK_SIZE
	.align		4
.L_22347:
        /*00c8*/ 	.byte	0x04, 0x1e
        /*00ca*/ 	.short	(.L_22349 - .L_22348)
.L_22348:
        /*00cc*/ 	.word	0x00000000


	//----- nvinfo : EIATTR_CBANK_PARAM_SIZE
	.align		4
.L_22349:
        /*00d0*/ 	.byte	0x03, 0x19
        /*00d2*/ 	.short	0x0034


	//----- nvinfo : EIATTR_PARAM_CBANK
	.align		4
        /*00d4*/ 	.byte	0x04, 0x0a
        /*00d6*/ 	.short	(.L_22351 - .L_22350)
	.align		4
.L_22350:
        /*00d8*/ 	.word	index@(.nv.constant0._Z9cuda_gemmIiLi128ELi2ELi1ELi16ELi128ELi128ELi64ELi0ELi1EEviiiPT_S1_S1_iii)
        /*00dc*/ 	.short	0x0380
        /*00de*/ 	.short	0x0034


	//----- nvinfo : EIATTR_SW_WAR
	.align		4
.L_22351:
        /*00e0*/ 	.byte	0x04, 0x36
        /*00e2*/ 	.short	(.L_22353 - .L_22352)
.L_22352:
        /*00e4*/ 	.word	0x00000008
.L_22353:


//--------------------- .nv.info._Z9cuda_gemmIiLi128ELi2ELi1ELi16ELi128ELi128ELi64ELi0ELi0EEviiiPT_S1_S1_iii --------------------------
	.section	.nv.info._Z9cuda_gemmIiLi128ELi2ELi1ELi16ELi128ELi128ELi64ELi0ELi0EEviiiPT_S1_S1_iii,"",@"SHT_CUDA_INFO"
	.sectionflags	@""
	.align	4


	//----- nvinfo : EIATTR_CUDA_API_VERSION
	.align		4
        /*0000*/ 	.byte	0x04, 0x37
        /*0002*/ 	.short	(.L_22355 - .L_22354)
.L_22354:
        /*0004*/ 	.word	0x00000082


	//----- nvinfo : EIATTR_KPARAM_INFO
	.align		4
.L_22355:
        /*0008*/ 	.byte	0x04, 0x17
        /*000a*/ 	.short	(.L_22357 - .L_22356)
.L_22356:
        /*000c*/ 	.word	0x00000000
        /*0010*/ 	.short	0x0008
        /*0012*/ 	.short	0x0030
        /*0014*/ 	.byte	0x00, 0xf0, 0x11, 0x00


	//----- nvinfo : EIATTR_KPARAM_INFO
	.align		4
.L_22357:
        /*0018*/ 	.byte	0x04, 0x17
        /*001a*/ 	.short	(.L_22359 - .L_22358)
.L_22358:
        /*001c*/ 	.word	0x00000000
        /*0020*/ 	.short	0x0007
        /*0022*/ 	.short	0x002c
        /*0024*/ 	.byte	0x00, 0xf0, 0x11, 0x00


	//----- nvinfo : EIATTR_KPARAM_INFO
	.align		4
.L_22359:
        /*0028*/ 	.byte	0x04, 0x17
        /*002a*/ 	.short	(.L_22361 - .L_22360)
.L_22360:
        /*002c*/ 	.word	0x00000000
        /*0030*/ 	.short	0x0006
        /*0032*/ 	.short	0x0028
        /*0034*/ 	.byte	0x00, 0xf0, 0x11, 0x00


	//----- nvinfo : EIATTR_KPARAM_INFO
	.align		4
.L_22361:
        /*0038*/ 	.byte	0x04, 0x17
        /*003a*/ 	.short	(.L_22363 - .L_22362)
.L_22362:
        /*003c*/ 	.word	0x00000000
        /*0040*/ 	.short	0x0005
        /*0042*/ 	.short	0x0020
        /*0044*/ 	.byte	0x00, 0xf5, 0x21, 0x00


	//----- nvinfo : EIATTR_KPARAM_INFO
	.align		4
.L_22363:
        /*0048*/ 	.byte	0x04, 0x17
        /*004a*/ 	.short	(.L_22365 - .L_22364)
.L_22364:
        /*004c*/ 	.word	0x00000000
        /*0050*/ 	.short	0x0004
        /*0052*/ 	.short	0x0018
        /*0054*/ 	.byte	0x00, 0xf5, 0x21, 0x00


	//----- nvinfo : EIATTR_KPARAM_INFO
	.align		4
.L_22365:
        /*0058*/ 	.byte	0x04, 0x17
        /*005a*/ 	.short	(.L_22367 - .L_22366)
.L_22366:
        /*005c*/ 	.word	0x00000000
        /*0060*/ 	.short	0x0003
        /*0062*/ 	.short	0x0010
        /*0064*/ 	.byte	0x00, 0xf5, 0x21, 0x00


	//----- nvinfo : EIATTR_KPARAM_INFO
	.align		4
.L_22367:
        /*0068*/ 	.byte	0x04, 0x17
        /*006a*/ 	.short	(.L_22369 - .L_22368)
.L_22368:
        /*006c*/ 	.word	0x00000000
        /*0070*/ 	.short	0x0002
        /*0072*/ 	.short	0x0008
        /*0074*/ 	.byte	0x00, 0xf0, 0x11, 0x00


	//----- nvinfo : EIATTR_KPARAM_INFO
	.align		4
.L_22369:
        /*0078*/ 	.byte	0x04, 0x17
        /*007a*/ 	.short	(.L_22371 - .L_22370)
.L_22370:
        /*007c*/ 	.word	0x00000000
        /*0080*/ 	.short	0x0001
        /*0082*/ 	.short	0x0004
        /*0084*/ 	.byte	0x00, 0xf0, 0x11, 0x00


	//----- nvinfo : EIATTR_KPARAM_INFO
	.align		4
.L_22371:
        /*0088*/ 	.byte	0x04, 0x17
        /*008a*/ 	.short	(.L_22373 - .L_22372)
.L_22372:
        /*008c*/ 	.word	0x00000000
        /*0090*/ 	.short	0x0000
        /*0092*/ 	.short	0x0000
        /*0094*/ 	.byte	0x00, 0xf0, 0x11, 0x00


	//----- nvinfo : EIATTR_SPARSE_MMA_MASK
	.align		4
.L_22373:
        /*0098*/ 	.byte	0x03, 0x50
        /*009a*/ 	.short	0x0000


	//----- nvinfo : EIATTR_MAXREG_COUNT
	.align		4
        /*009c*/ 	.byte	0x03, 0x1b
        /*009e*/ 	.short	0x00ff


	//----- nvinfo : EIATTR_NUM_BARRIERS
	.align		4
        /*00a0*/ 	.byte	0x02, 0x4c
        /*00a2*/ 	.byte	0x01
	.zero		1


	//----- nvinfo : EIATTR_ANNOTATIONS
	.align		4
        /*00a4*/ 	.byte	0x04, 0x55
        /*00a6*/ 	.short	(.L_22375 - .L_22374)


	//   ....[0]....
.L_22374:
        /*00a8*/ 	.word	0x00000001
        /*00ac*/ 	.byte	0xe0, 0x06, 0x00, 0x00, 0x01, 0x00, 0x00, 0x00, 0xd0, 0x07, 0x00, 0x00, 0x01, 0x00, 0x00, 0x00
        /*00bc*/ 	.byte	0x90, 0x0a, 0x00, 0x00, 0x01, 0x00, 0x00, 0x00, 0x10, 0x0e, 0x00, 0x00, 0x01, 0x00, 0x00, 0x00
        /*00cc*/ 	.byte	0x60, 0x12, 0x00, 0x00, 0x01, 0x00, 0x00, 0x00, 0xc0, 0x12, 0x00, 0x00, 0x01, 0x00, 0x00, 0x00
        /*00dc*/ 	.byte	0xa0, 0x25, 0x00, 0x00


	//----- nvinfo : EIATTR_MERCURY_ISA_VERSION
	.align		4
.L_22375:
        /*00e0*/ 	.byte	0x03, 0x5f
        /*00e2*/ 	.short	0x0101


	//----- nvinfo : EIATTR_COOP_GROUP_MASK_REGIDS
	.align		4
        /*00e4*/ 	.byte	0x04, 0x29
        /*00e6*/ 	.short	(.L_22377 - .L_22376)


	//   ....[0]....
.L_22376:
        /*00e8*/ 	.word	0xffffffff


	//   ....[1]....
        /*00ec*/ 	.word	0xffffffff


	//   ....[2]....
        /*00f0*/ 	.word	0xffffffff


	//   ....[3]....
        /*00f4*/ 	.word	0xffffffff


	//   ....[4]....
        /*00f8*/ 	.word	0xffffffff


	//   ....[5]....
        /*00fc*/ 	.word	0xffffffff


	//   ....[6]....
        /*0100*/ 	.word	0xffffffff


	//   ....[7]....
        /*0104*/ 	.word	0xffffffff


	//   ....[8]....
        /*0108*/ 	.word	0xffffffff


	//   ....[9]....
        /*010c*/ 	.word	0xffffffff


	//   ....[10]....
        /*0110*/ 	.word	0xffffffff


	//   ....[11]....
        /*0114*/ 	.word	0xffffffff


	//   ....[12]....
        /*0118*/ 	.word	0xffffffff


	//   ....[13]....
        /*011c*/ 	.word	0xffffffff


	//   ....[14]....
        /*0120*/ 	.word	0xffffffff


	//   ....[15]....
        /*0124*/ 	.word	0xffffffff


	//   ....[16]....
        /*0128*/ 	.word	0xffffffff


	//   ....[17]....
        /*012c*/ 	.word	0x05000044


	//   ....[18]....
        /*0130*/ 	.word	0x05000044


	//   ....[19]....
        /*0134*/ 	.word	0x05000044


	//   ....[20]....
        /*0138*/ 	.word	0x05000044


	//   ....[21]....
        /*013c*/ 	.word	0x05000044


	//   ....[22]....
        /*0140*/ 	.word	0x05000044


	//   ....[23]....
        /*0144*/ 	.word	0x05000044


	//   ....[24]....
        /*0148*/ 	.word	0x05000044


	//   ....[25]....
        /*014c*/ 	.word	0x05000044


	//   ....[26]....
        /*0150*/ 	.word	0x05000044


	//   ....[27]....
        /*0154*/ 	.word	0x05000044


	//   ....[28]....
        /*0158*/ 	.word	0x05000044


	//   ....[29]....
        /*015c*/ 	.word	0x05000044


	//   ....[30]....
        /*0160*/ 	.word	0x05000044


	//   ....[31]....
        /*0164*/ 	.word	0x05000044


	//   ....[32]....
        /*0168*/ 	.word	0x05000044


	//----- nvinfo : EIATTR_COOP_GROUP_INSTR_OFFSETS
	.align		4
.L_22377:
        /*016c*/ 	.byte	0x04, 0x28
        /*016e*/ 	.short	(.L_22379 - .L_22378)


	//   ....[0]....
.L_22378:
        /*0170*/ 	.word	0x000019e0


	//   ....[1]....
        /*0174*/ 	.word	0x00001a40


	//   ....[2]....
        /*0178*/ 	.word	0x00001aa0


	//   ....[3]....
        /*017c*/ 	.word	0x00001b00


	//   ....[4]....
        /*0180*/ 	.word	0x00001b60


	//   ....[5]....
        /*0184*/ 	.word	0x00001bc0


	//   ....[6]....
        /*0188*/ 	.word	0x00001c20


	//   ....[7]....
        /*018c*/ 	.word	0x00001c80


	//   ....[8]....
        /*0190*/ 	.word	0x00001ce0


	//   ....[9]....
        /*0194*/ 	.word	0x00001d40


	//   ....[10]....
        /*0198*/ 	.word	0x00001da0


	//   ....[11]....
        /*019c*/ 	.word	0x00001e00


	//   ....[12]....
        /*01a0*/ 	.word	0x00001e60


	//   ....[13]....
        /*01a4*/ 	.word	0x00001ec0


	//   ....[14]....
        /*01a8*/ 	.word	0x00001f20


	//   ....[15]....
        /*01ac*/ 	.word	0x00001f80


	//   ....[16]....
        /*01b0*/ 	.word	0x00002480


	//   ....[17]....
        /*01b4*/ 	.word	0x000035f0


	//   ....[18]....
        /*01b8*/ 	.word	0x00003680


	//   ....[19]....
        /*01bc*/ 	.word	0x00003710


	//   ....[20]....
        /*01c0*/ 	.word	0x000037a0


	//   ....[21]....
        /*01c4*/ 	.word	0x00003830


	//   ....[22]....
        /*01c8*/ 	.word	0x000038c0


	//   ....[23]....
        /*01cc*/ 	.word	0x00003950


	//   ....[24]....
        /*01d0*/ 	.word	0x000039e0


	//   ....[25]....
        /*01d4*/ 	.word	0x00003a70


	//   ....[26]....
        /*01d8*/ 	.word	0x00003b00


	//   ....[27]....
        /*01dc*/ 	.word	0x00003b90


	//   ....[28]....
        /*01e0*/ 	.word	0x00003c20


	//   ....[29]....
        /*01e4*/ 	.word	0x00003cb0


	//   ....[30]....
        /*01e8*/ 	.word	0x00003d40


	//   ....[31]....
        /*01ec*/ 	.word	0x00003dd0


	//   ....[32]....
        /*01f0*/ 	.word	0x00003e60


	//----- nvinfo : EIATTR_VRC_CTA_INIT_COUNT
	.align		4
.L_22379:
        /*01f4*/ 	.byte	0x02, 0x4a
	.zero		1
	.zero		1


	//----- nvinfo : EIATTR_EXIT_INSTR_OFFSETS
	.align		4
        /*01f8*/ 	.byte	0x04, 0x1c
        /*01fa*/ 	.short	(.L_22381 - .L_22380)


	//   ....[0]....
.L_22380:
        /*01fc*/ 	.word	0x000001d0


	//   ....[1]....
        /*0200*/ 	.word	0x000035a0


	//----- nvinfo : EIATTR_MAX_THREADS
	.align		4
.L_22381:
        /*0204*/ 	.byte	0x04, 0x05
        /*0206*/ 	.short	(.L_22383 - .L_22382)
.L_22382:
        /*0208*/ 	.word	0x00000080
        /*020c*/ 	.word	0x00000001
        /*0210*/ 	.word	0x00000001


	//----- nvinfo : EIATTR_CRS_STACK_SIZE
	.align		4
.L_22383:
        /*0214*/ 	.byte	0x04, 0x1e
        /*0216*/ 	.short	(.L_22385 - .L_22384)
.L_22384:
        /*0218*/ 	.word	0x00000000


	//----- nvinfo : EIATTR_CBANK_PARAM_SIZE
	.align		4
.L_22385:
        /*021c*/ 	.byte	0x03, 0x19
        /*021e*/ 	.short	0x0034


	//----- nvinfo : EIATTR_PARAM_CBANK
	.align		4
        /*0220*/ 	.byte	0x04, 0x0a
        /*0222*/ 	.short	(.L_22387 - .L_22386)
	.align		4
.L_22386:
        /*0224*/ 	.word	index@(.nv.constant0._Z9cuda_gemmIiLi128ELi2ELi1ELi16ELi128ELi128ELi64ELi0ELi0EEviiiPT_S1_S1_iii)
        /*0228*/ 	.short	0x0380
        /*022a*/ 	.short	0x0034


	//----- nvinfo : EIATTR_SW_WAR
	.align		4
.L_22387:
        /*022c*/ 	.byte	0x04, 0x36
        /*022e*/ 	.short	(.L_22389 - .L_22388)
.L_22388:
        /*0230*/ 	.word	0x00000008
.L_22389:


//--------------------- .nv.info._Z9cuda_gemmIiLi128ELi2ELi1ELi16ELi64ELi64ELi64ELi1ELi1EEviiiPT_S1_S1_iii --------------------------
	.section	.nv.info._Z9cuda_gemmIiLi128ELi2ELi1ELi16ELi64ELi64ELi64ELi1ELi1EEviiiPT_S1_S1_iii,"",@"SHT_CUDA_INFO"
	.sectionflags	@""
	.align	4


	//----- nvinfo : EIATTR_CUDA_API_VERSION
	.align		4
        /*0000*/ 	.byte	0x04, 0x37
        /*0002*/ 	.short	(.L_22391 - .L_22390)
.L_22390:
        /*0004*/ 	.word	0x00000082


	//----- nvinfo : EIATTR_KPARAM_INFO
	.align		4
.L_22391:
        /*0008*/ 	.byte	0x04, 0x17
        /*000a*/ 	.short	(.L_22393 - .L_22392)
.L_22392:
        /*000c*/ 	.word	0x00000000
        /*0010*/ 	.short	0x0008
        /*0012*/ 	.short	0x0030
        /*0014*/ 	.byte	0x00, 0xf0, 0x11, 0x00


	//----- nvinfo : EIATTR_KPARAM_INFO
	.align		4
.L_22393:
        /*0018*/ 	.byte	0x04, 0x17
        /*001a*/ 	.short	(.L_22395 - .L_22394)
.L_22394:
        /*001c*/ 	.word	0x00000000
        /*0020*/ 	.short	0x0007
        /*0022*/ 	.short	0x002c
        /*0024*/ 	.byte	0x00, 0xf0, 0x11, 0x00


	//----- nvinfo : EIATTR_KPARAM_INFO
	.align		4
.L_22395:
        /*0028*/ 	.byte	0x04, 0x17
        /*002a*/ 	.short	(.L_22397 - .L_22396)
.L_22396:
        /*002c*/ 	.word	0x00000000
        /*0030*/ 	.short	0x0006
        /*0032*/ 	.short	0x0028
        /*0034*/ 	.byte	0x00, 0xf0, 0x11, 0x00


	//----- nvinfo : EIATTR_KPARAM_INFO
	.align		4
.L_22397:
        /*0038*/ 	.byte	0x04, 0x17
        /*003a*/ 	.short	(.L_22399 - .L_22398)
.L_22398:
        /*003c*/ 	.word	0x00000000
        /*0040*/ 	.short	0x0005
        /*0042*/ 	.short	0x0020
        /*0044*/ 	.byte	0x00, 0xf5, 0x21, 0x00


	//----- nvinfo : EIATTR_KPARAM_INFO
	.align		4
.L_22399:
        /*0048*/ 	.byte	0x04, 0x17
        /*004a*/ 	.short	(.L_22401 - .L_22400)
.L_22400:
        /*004c*/ 	.word	0x00000000
        /*0050*/ 	.short	0x0004
        /*0052*/ 	.short	0x0018
        /*0054*/ 	.byte	0x00, 0xf5, 0x21, 0x00


	//----- nvinfo : EIATTR_KPARAM_INFO
	.align		4
.L_22401:
        /*0058*/ 	.byte	0x04, 0x17
        /*005a*/ 	.short	(.L_22403 - .L_22402)
.L_22402:
        /*005c*/ 	.word	0x00000000
        /*0060*/ 	.short	0x0003
        /*0062*/ 	.short	0x0010
        /*0064*/ 	.byte	0x00, 0xf5, 0x21, 0x00


	//----- nvinfo : EIATTR_KPARAM_INFO
	.align		4
.L_22403:
        /*0068*/ 	.byte	0x04, 0x17
        /*006a*/ 	.short	(.L_22405 - .L_22404)
.L_22404:
        /*006c*/ 	.word	0x00000000
        /*0070*/ 	.short	0x0002
        /*0072*/ 	.short	0x0008
        /*0074*/ 	.byte	0x00, 0xf0, 0x11, 0x00


	//----- nvinfo : EIATTR_KPARAM_INFO
	.align		4
.L_22405:
        /*0078*/ 	.byte	0x04, 0x17
        /*007a*/ 	.short	(.L_22407 - .L_22406)
.L_22406:
        /*007c*/ 	.word	0x00000000
        /*0080*/ 	.short	0x0001
        /*0082*/ 	.short	0x0004
        /*0084*/ 	.byte	0x00, 0xf0, 0x11, 0x00


	//----- nvinfo : EIATTR_KPARAM_INFO
	.align		4
.L_22407:
        /*0088*/ 	.byte	0x04, 0x17
        /*008a*/ 	.short	(.L_22409 - .L_22408)
.L_22408:
        /*008c*/ 	.word	0x00000000
        /*0090*/ 	.short	0x0000
        /*0092*/ 	.short	0x0000
        /*0094*/ 	.byte	0x00, 0xf0, 0x11, 0x00


	//----- nvinfo : EIATTR_SPARSE_MMA_MASK
	.align		4
.L_22409:
        /*0098*/ 	.byte	0x03, 0x50
        /*009a*/ 	.short	0x0000


	//----- nvinfo : EIATTR_MAXREG_COUNT
	.align		4
        /*009c*/ 	.byte	0x03, 0x1b
        /*009e*/ 	.short	0x00ff


	//----- nvinfo : EIATTR_NUM_BARRIERS
	.align		4
        /*00a0*/ 	.byte	0x02, 0x4c
        /*00a2*/ 	.byte	0x01
	.zero		1


	//----- nvinfo : EIATTR_MERCURY_ISA_VERSION
	.align		4
        /*00a4*/ 	.byte	0x03, 0x5f
        /*00a6*/ 	.short	0x0101


	//----- nvinfo : EIATTR_VRC_CTA_INIT_COUNT
	.align		4
        /*00a8*/ 	.byte	0x02, 0x4a
	.zero		1
	.zero		1


	//----- nvinfo : EIATTR_EXIT_INSTR_OFFSETS
	.align		4
        /*00ac*/ 	.byte	0x04, 0x1c
        /*00ae*/ 	.short	(.L_22411 - .L_22410)


	//   ....[0]....
.L_22410:
        /*00b0*/ 	.word	0x00000050


	//   ....[1]....
        /*00b4*/ 	.word	0x00000660


	//----- nvinfo : EIATTR_MAX_THREADS
	.align		4
.L_22411:
        /*00b8*/ 	.byte	0x04, 0x05
        /*00ba*/ 	.short	(.L_22413 - .L_22412)
.L_22412:
        /*00bc*/ 	.word	0x00000080
        /*00c0*/ 	.word	0x00000001
        /*00c4*/ 	.word	0x00000001


	//----- nvinfo : EIATTR_CRS_STACK_SIZE
	.align		4
.L_22413:
        /*00c8*/ 	.byte	0x04, 0x1e
        /*00ca*/ 	.short	(.L_22415 - .L_22414)
.L_22414:
        /*00cc*/ 	.word	0x00000000


	//----- nvinfo : EIATTR_CBANK_PARAM_SIZE
	.align		4
.L_22415:
        /*00d0*/ 	.byte	0x03, 0x19
        /*00d2*/ 	.short	0x0034


	//----- nvinfo : EIATTR_PARAM_CBANK
	.align		4
        /*00d4*/ 	.byte	0x04, 0x0a
        /*00d6*/ 	.short	(.L_22417 - .L_22416)
	.align		4
.L_22416:
        /*00d8*/ 	.word	index@(.nv.constant0._Z9cuda_gemmIiLi128ELi2ELi1ELi16ELi64ELi64ELi64ELi1ELi1EEviiiPT_S1_S1_iii)
        /*00dc*/ 	.short	0x0380
        /*00de*/ 	.short	0x0034


	//----- nvinfo : EIATTR_SW_WAR
	.align		4
.L_22417:
        /*00e0*/ 	.byte	0x04, 0x36
        /*00e2*/ 	.short	(.L_22419 - .L_22418)
.L_22418:
        /*00e4*/ 	.word	0x00000008
.L_22419:


//--------------------- .nv.info._Z9cuda_gemmIiLi128ELi2ELi1ELi16ELi64ELi64ELi64ELi1ELi0EEviiiPT_S1_S1_iii --------------------------
	.section	.nv.info._Z9cuda_gemmIiLi128ELi2ELi1ELi16ELi64ELi64ELi64ELi1ELi0EEviiiPT_S1_S1_iii,"",@"SHT_CUDA_INFO"
	.sectionflags	@""
	.align	4


	//----- nvinfo : EIATTR_CUDA_API_VERSION
	.align		4
        /*0000*/ 	.byte	0x04, 0x37
        /*0002*/ 	.short	(.L_22421 - .L_22420)
.L_22420:
        /*0004*/ 	.word	0x00000082


	//----- nvinfo : EIATTR_KPARAM_INFO
	.align		4
.L_22421:
        /*0008*/ 	.byte	0x04, 0x17
        /*000a*/ 	.short	(.L_22423 - .L_22422)
.L_22422:
        /*000c*/ 	.word	0x00000000
        /*0010*/ 	.short	0x0008
        /*0012*/ 	.short	0x0030
        /*0014*/ 	.byte	0x00, 0xf0, 0x11, 0x00


	//----- nvinfo : EIATTR_KPARAM_INFO
	.align		4
.L_22423:
        /*0018*/ 	.byte	0x04, 0x17
        /*001a*/ 	.short	(.L_22425 - .L_22424)
.L_22424:
        /*001c*/ 	.word	0x00000000
        /*0020*/ 	.short	0x0007
        /*0022*/ 	.short	0x002c
        /*0024*/ 	.byte	0x00, 0xf0, 0x11, 0x00


	//----- nvinfo : EIATTR_KPARAM_INFO
	.align		4
.L_22425:
        /*0028*/ 	.byte	0x04, 0x17
        /*002a*/ 	.short	(.L_22427 - .L_22426)
.L_22426:
        /*002c*/ 	.word	0x00000000
        /*0030*/ 	.short	0x0006
        /*0032*/ 	.short	0x0028
        /*0034*/ 	.byte	0x00, 0xf0, 0x11, 0x00


	//----- nvinfo : EIATTR_KPARAM_INFO
	.align		4
.L_22427:
        /*0038*/ 	.byte	0x04, 0x17
        /*003a*/ 	.short	(.L_22429 - .L_22428)
.L_22428:
        /*003c*/ 	.word	0x00000000
        /*0040*/ 	.short	0x0005
        /*0042*/ 	.short	0x0020
        /*0044*/ 	.byte	0x00, 0xf5, 0x21, 0x00


	//----- nvinfo : EIATTR_KPARAM_INFO
	.align		4
.L_22429:
        /*0048*/ 	.byte	0x04, 0x17
        /*004a*/ 	.short	(.L_22431 - .L_22430)
.L_22430:
        /*004c*/ 	.word	0x00000000
        /*0050*/ 	.short	0x0004
        /*0052*/ 	.short	0x0018
        /*0054*/ 	.byte	0x00, 0xf5, 0x21, 0x00


	//----- nvinfo : EIATTR_KPARAM_INFO
	.align		4
.L_22431:
        /*0058*/ 	.byte	0x04, 0x17
        /*005a*/ 	.short	(.L_22433 - .L_22432)
.L_22432:
        /*005c*/ 	.word	0x00000000
        /*0060*/ 	.short	0x0003
        /*0062*/ 	.short	0x0010
        /*0064*/ 	.byte	0x00, 0xf5, 0x21, 0x00


	//----- nvinfo : EIATTR_KPARAM_INFO
	.align		4
.L_22433:
        /*0068*/ 	.byte	0x04, 0x17
        /*006a*/ 	.short	(.L_22435 - .L_22434)
.L_22434:
        /*006c*/ 	.word	0x00000000
        /*0070*/ 	.short	0x0002
        /*0072*/ 	.short	0x0008
        /*0074*/ 	.byte	0x00, 0xf0, 0x11, 0x00


	//----- nvinfo : EIATTR_KPARAM_INFO
	.align		4
.L_22435:
        /*0078*/ 	.byte	0x04, 0x17
        /*007a*/ 	.short	(.L_22437 - .L_22436)
.L_22436:
        /*007c*/ 	.word	0x00000000
        /*0080*/ 	.short	0x0001
        /*0082*/ 	.short	0x0004
        /*0084*/ 	.byte	0x00, 0xf0, 0x11, 0x00


	//----- nvinfo : EIATTR_KPARAM_INFO
	.align		4
.L_22437:
        /*0088*/ 	.byte	0x04, 0x17
        /*008a*/ 	.short	(.L_22439 - .L_22438)
.L_22438:
        /*008c*/ 	.word	0x00000000
        /*0090*/ 	.short	0x0000
        /*0092*/ 	.short	0x0000
        /*0094*/ 	.byte	0x00, 0xf0, 0x11, 0x00


	//----- nvinfo : EIATTR_SPARSE_MMA_MASK
	.align		4
.L_22439:
        /*0098*/ 	.byte	0x03, 0x50
        /*009a*/ 	.short	0x0000


	//----- nvinfo : EIATTR_MAXREG_COUNT
	.align		4
        /*009c*/ 	.byte	0x03, 0x1b
        /*009e*/ 	.short	0x00ff


	//----- nvinfo : EIATTR_NUM_BARRIERS
	.align		4
        /*00a0*/ 	.byte	0x02, 0x4c
        /*00a2*/ 	.byte	0x01
	.zero		1


	//----- nvinfo : EIATTR_ANNOTATIONS
	.align		4
        /*00a4*/ 	.byte	0x04, 0x55
        /*00a6*/ 	.short	(.L_22441 - .L_22440)


	//   ....[0]....
.L_22440:
        /*00a8*/ 	.word	0x00000001
        /*00ac*/ 	.byte	0xf0, 0x06, 0x00, 0x00, 0x01, 0x00, 0x00, 0x00, 0xc0, 0x0d, 0x00, 0x00


	//----- nvinfo : EIATTR_MERCURY_ISA_VERSION
	.align		4
.L_22441:
        /*00b8*/ 	.byte	0x03, 0x5f
        /*00ba*/ 	.short	0x0101


	//----- nvinfo : EIATTR_COOP_GROUP_MASK_REGIDS
	.align		4
        /*00bc*/ 	.byte	0x04, 0x29
        /*00be*/ 	.short	(.L_22443 - .L_22442)


	//   ....[0]....
.L_22442:
        /*00c0*/ 	.word	0xffffffff


	//   ....[1]....
        /*00c4*/ 	.word	0xffffffff


	//   ....[2]....
        /*00c8*/ 	.word	0xffffffff


	//   ....[3]....
        /*00cc*/ 	.word	0xffffffff


	//   ....[4]....
        /*00d0*/ 	.word	0xffffffff


	//   ....[5]....
        /*00d4*/ 	.word	0xffffffff


	//   ....[6]....
        /*00d8*/ 	.word	0xffffffff


	//   ....[7]....
        /*00dc*/ 	.word	0xffffffff


	//   ....[8]....
        /*00e0*/ 	.word	0xffffffff


	//   ....[9]....
        /*00e4*/ 	.word	0xffffffff


	//   ....[10]....
        /*00e8*/ 	.word	0xffffffff


	//   ....[11]....
        /*00ec*/ 	.word	0xffffffff


	//   ....[12]....
        /*00f0*/ 	.word	0xffffffff


	//   ....[13]....
        /*00f4*/ 	.word	0xffffffff


	//   ....[14]....
        /*00f8*/ 	.word	0xffffffff


	//   ....[15]....
        /*00fc*/ 	.word	0xffffffff


	//   ....[16]....
        /*0100*/ 	.word	0xffffffff


	//   ....[17]....
        /*0104*/ 	.word	0x05000043


	//   ....[18]....
        /*0108*/ 	.word	0x05000043


	//   ....[19]....
        /*010c*/ 	.word	0x05000043


	//   ....[20]....
        /*0110*/ 	.word	0x05000043


	//   ....[21]....
        /*0114*/ 	.word	0x05000043


	//   ....[22]....
        /*0118*/ 	.word	0x05000043


	//   ....[23]....
        /*011c*/ 	.word	0x05000043


	//   ....[24]....
        /*0120*/ 	.word	0x05000043


	//   ....[25]....
        /*0124*/ 	.word	0x05000043


	//   ....[26]....
        /*0128*/ 	.word	0x05000043


	//   ....[27]....
        /*012c*/ 	.word	0x05000043


	//   ....[28]....
        /*0130*/ 	.word	0x05000043


	//   ....[29]....
        /*0134*/ 	.word	0x05000043


	//   ....[30]....
        /*0138*/ 	.word	0x05000043


	//   ....[31]....
        /*013c*/ 	.word	0x05000043


	//   ....[32]....
        /*0140*/ 	.word	0x05000043


	//----- nvinfo : EIATTR_COOP_GROUP_INSTR_OFFSETS
	.align		4
.L_22443:
        /*0144*/ 	.byte	0x04, 0x28
        /*0146*/ 	.short	(.L_22445 - .L_22444)


	//   ....[0]....
.L_22444:
        /*0148*/ 	.word	0x00001a00


	//   ....[1]....
        /*014c*/ 	.word	0x00001a60


	//   ....[2]....
        /*0150*/ 	.word	0x00001ac0


	//   ....[3]....
        /*0154*/ 	.word	0x00001b20


	//   ....[4]....
        /*0158*/ 	.word	0x00001b80


	//   ....[5]....
        /*015c*/ 	.word	0x00001be0


	//   ....[6]....
        /*0160*/ 	.word	0x00001c40


	//   ....[7]....
        /*0164*/ 	.word	0x00001ca0


	//   ....[8]....
        /*0168*/ 	.word	0x00001d00


	//   ....[9]....
        /*016c*/ 	.word	0x00001d60


	//   ....[10]....
        /*0170*/ 	.word	0x00001dc0


	//   ....[11]....
        /*0174*/ 	.word	0x00001e20


	//   ....[12]....
        /*0178*/ 	.word	0x00001e80


	//   ....[13]....
        /*017c*/ 	.word	0x00001ee0


	//   ....[14]....
        /*0180*/ 	.word	0x00001f40


	//   ....[15]....
        /*0184*/ 	.word	0x00001fa0


	//   ....[16]....
        /*0188*/ 	.word	0x000024a0


	//   ....[17]....
        /*018c*/ 	.word	0x00002790


	//   ....[18]....
        /*0190*/ 	.word	0x00002820


	//   ....[19]....
        /*0194*/ 	.word	0x000028b0


	//   ....[20]....
        /*0198*/ 	.word	0x00002940


	//   ....[21]....
        /*019c*/ 	.word	0x000029d0


	//   ....[22]....
        /*01a0*/ 	.word	0x00002a60


	//   ....[23]....
        /*01a4*/ 	.word	0x00002af0


	//   ....[24]....
        /*01a8*/ 	.word	0x00002b80


	//   ....[25]....
        /*01ac*/ 	.word	0x00002c10


	//   ....[26]....
        /*01b0*/ 	.word	0x00002ca0


	//   ....[27]....
        /*01b4*/ 	.word	0x00002d30


	//   ....[28]....
        /*01b8*/ 	.word	0x00002dc0


	//   ....[29]....
        /*01bc*/ 	.word	0x00002e50


	//   ....[30]....
        /*01c0*/ 	.word	0x00002ee0


	//   ....[31]....
        /*01c4*/ 	.word	0x00002f70


	//   ....[32]....
        /*01c8*/ 	.word	0x00003000


	//----- nvinfo : EIATTR_VRC_CTA_INIT_COUNT
	.align		4
.L_22445:
        /*01cc*/ 	.byte	0x02, 0x4a
	.zero		1
	.zero		1


	//----- nvinfo : EIATTR_EXIT_INSTR_OFFSETS
	.align		4
        /*01d0*/ 	.byte	0x04, 0x1c
        /*01d2*/ 	.short	(.L_22447 - .L_22446)


	//   ....[0]....
.L_22446:
        /*01d4*/ 	.word	0x00000260


	//   ....[1]....
        /*01d8*/ 	.word	0x00002740


	//----- nvinfo : EIATTR_MAX_THREADS
	.align		4
.L_22447:
        /*01dc*/ 	.byte	0x04, 0x05
        /*01de*/ 	.short	(.L_22449 - .L_22448)
.L_22448:
        /*01e0*/ 	.word	0x00000080
        /*01e4*/ 	.word	0x00000001
        /*01e8*/ 	.word	0x00000001


	//----- nvinfo : EIATTR_CRS_STACK_SIZE
	.align		4
.L_22449:
        /*01ec*/ 	.byte	0x04, 0x1e
        /*01ee*/ 	.short	(.L_22451 - .L_22450)
.L_22450:
        /*01f0*/ 	.word	0x00000000


	//----- nvinfo : EIATTR_CBANK_PARAM_SIZE
	.align		4
.L_22451:
        /*01f4*/ 	.byte	0x03, 0x19
        /*01f6*/ 	.short	0x0034


	//----- nvinfo : EIATTR_PARAM_CBANK
	.align		4
        /*01f8*/ 	.byte	0x04, 0x0a
        /*01fa*/ 	.short	(.L_22453 - .L_22452)
	.align		4
.L_22452:
        /*01fc*/ 	.word	index@(.nv.constant0._Z9cuda_gemmIiLi128ELi2ELi1ELi16ELi64ELi64ELi64ELi1ELi0EEviiiPT_S1_S1_iii)
        /*0200*/ 	.short	0x0380
        /*0202*/ 	.short	0x0034


	//----- nvinfo : EIATTR_SW_WAR
	.align		4
.L_22453:
        /*0204*/ 	.byte	0x04, 0x36
        /*0206*/ 	.short	(.L_22455 - .L_22454)
.L_22454:
        /*0208*/ 	.word	0x00000008
.L_22455:


//--------------------- .nv.info._Z9cuda_gemmIiLi128ELi2ELi1ELi16ELi64ELi64ELi64ELi0ELi1EEviiiPT_S1_S1_iii --------------------------
	.section	.nv.info._Z9cuda_gemmIiLi128ELi2ELi1ELi16ELi64ELi64ELi64ELi0ELi1EEviiiPT_S1_S1_iii,"",@"SHT_CUDA_INFO"
	.sectionflags	@""
	.align	4


	//----- nvinfo : EIATTR_CUDA_API_VERSION
	.align		4
        /*0000*/ 	.byte	0x04, 0x37
        /*0002*/ 	.short	(.L_22457 - .L_22456)
.L_22456:
        /*0004*/ 	.word	0x00000082


	//----- nvinfo : EIATTR_KPARAM_INFO
	.align		4
.L_22457:
        /*0008*/ 	.byte	0x04, 0x17
        /*000a*/ 	.short	(.L_22459 - .L_22458)
.L_22458:
        /*000c*/ 	.word	0x00000000
        /*0010*/ 	.short	0x0008
        /*0012*/ 	.short	0x0030
        /*0014*/ 	.byte	0x00, 0xf0, 0x11, 0x00


	//----- nvinfo : EIATTR_KPARAM_INFO
	.align		4
.L_22459:
        /*0018*/ 	.byte	0x04, 0x17
        /*001a*/ 	.short	(.L_22461 - .L_22460)
.L_22460:
        /*001c*/ 	.word	0x00000000
        /*0020*/ 	.short	0x0007
        /*0022*/ 	.short	0x002c
        /*0024*/ 	.byte	0x00, 0xf0, 0x11, 0x00


	//----- nvinfo : EIATTR_KPARAM_INFO
	.align		4
.L_22461:
        /*0028*/ 	.byte	0x04, 0x17
        /*002a*/ 	.short	(.L_22463 - .L_22462)
.L_22462:
        /*002c*/ 	.word	0x00000000
        /*0030*/ 	.short	0x0006
        /*0032*/ 	.short	0x0028
        /*0034*/ 	.byte	0x00, 0xf0, 0x11, 0x00


	//----- nvinfo : EIATTR_KPARAM_INFO
	.align		4
.L_22463:
        /*0038*/ 	.byte	0x04, 0x17
        /*003a*/ 	.short	(.L_22465 - .L_22464)
.L_22464:
        /*003c*/ 	.word	0x00000000
        /*0040*/ 	.short	0x0005
        /*0042*/ 	.short	0x0020
        /*0044*/ 	.byte	0x00, 0xf5, 0x21, 0x00


	//----- nvinfo : EIATTR_KPARAM_INFO
	.align		4
.L_22465:
        /*0048*/ 	.byte	0x04, 0x17
        /*004a*/ 	.short	(.L_22467 - .L_22466)
.L_22466:
        /*004c*/ 	.word	0x00000000
        /*0050*/ 	.short	0x0004
        /*0052*/ 	.short	0x0018
        /*0054*/ 	.byte	0x00, 0xf5, 0x21, 0x00


	//----- nvinfo : EIATTR_KPARAM_INFO
	.align		4
.L_22467:
        /*0058*/ 	.byte	0x04, 0x17
        /*005a*/ 	.short	(.L_22469 - .L_22468)
.L_22468:
        /*005c*/ 	.word	0x00000000
        /*0060*/ 	.short	0x0003
        /*0062*/ 	.short	0x0010
        /*0064*/ 	.byte	0x00, 0xf5, 0x21, 0x00


	//----- nvinfo : EIATTR_KPARAM_INFO
	.align		4
.L_22469:
        /*0068*/ 	.byte	0x04, 0x17
        /*006a*/ 	.short	(.L_22471 - .L_22470)
.L_22470:
        /*006c*/ 	.word	0x00000000
        /*0070*/ 	.short	0x0002
        /*0072*/ 	.short	0x0008
        /*0074*/ 	.byte	0x00, 0xf0, 0x11, 0x00


	//----- nvinfo : EIATTR_KPARAM_INFO
	.align		4
.L_22471:
        /*0078*/ 	.byte	0x04, 0x17
        /*007a*/ 	.short	(.L_22473 - .L_22472)
.L_22472:
        /*007c*/ 	.word	0x00000000
        /*0080*/ 	.short	0x0001
        /*0082*/ 	.short	0x0004
        /*0084*/ 	.byte	0x00, 0xf0, 0x11, 0x00


	//----- nvinfo : EIATTR_KPARAM_INFO
	.align		4
.L_22473:
        /*0088*/ 	.byte	0x04, 0x17
        /*008a*/ 	.short	(.L_22475 - .L_22474)
.L_22474:
        /*008c*/ 	.word	0x00000000
        /*0090*/ 	.short	0x0000
        /*0092*/ 	.short	0x0000
        /*0094*/ 	.byte	0x00, 0xf0, 0x11, 0x00


	//----- nvinfo : EIATTR_SPARSE_MMA_MASK
	.align		4
.L_22475:
        /*0098*/ 	.byte	0x03, 0x50
        /*009a*/ 	.short	0x0000


	//----- nvinfo : EIATTR_MAXREG_COUNT
	.align		4
        /*009c*/ 	.byte	0x03, 0x1b
        /*009e*/ 	.short	0x00ff


	//----- nvinfo : EIATTR_NUM_BARRIERS
	.align		4
        /*00a0*/ 	.byte	0x02, 0x4c
        /*00a2*/ 	.byte	0x01
	.zero		1


	//----- nvinfo : EIATTR_MERCURY_ISA_VERSION
	.align		4
        /*00a4*/ 	.byte	0x03, 0x5f
        /*00a6*/ 	.short	0x0101


	//----- nvinfo : EIATTR_VRC_CTA_INIT_COUNT
	.align		4
        /*00a8*/ 	.byte	0x02, 0x4a
	.zero		1
	.zero		1


	//----- nvinfo : EIATTR_EXIT_INSTR_OFFSETS
	.align		4
        /*00ac*/ 	.byte	0x04, 0x1c
        /*00ae*/ 	.short	(.L_22477 - .L_22476)


	//   ....[0]....
.L_22476:
        /*00b0*/ 	.word	0x00000050


	//   ....[1]....
        /*00b4*/ 	.word	0x00000130


	//----- nvinfo : EIATTR_MAX_THREADS
	.align		4
.L_22477:
        /*00b8*/ 	.byte	0x04, 0x05
        /*00ba*/ 	.short	(.L_22479 - .L_22478)
.L_22478:
        /*00bc*/ 	.word	0x00000080
        /*00c0*/ 	.word	0x00000001
        /*00c4*/ 	.word	0x00000001


	//----- nvinfo : EIATTR_CBANK_PARAM_SIZE
	.align		4
.L_22479:
        /*00c8*/ 	.byte	0x03, 0x19
        /*00ca*/ 	.short	0x0034


	//----- nvinfo : EIATTR_PARAM_CBANK
	.align		4
        /*00cc*/ 	.byte	0x04, 0x0a
        /*00ce*/ 	.short	(.L_22481 - .L_22480)
	.align		4
.L_22480:
        /*00d0*/ 	.word	index@(.nv.constant0._Z9cuda_gemmIiLi128ELi2ELi1ELi16ELi64ELi64ELi64ELi0ELi1EEviiiPT_S1_S1_iii)
        /*00d4*/ 	.short	0x0380
        /*00d6*/ 	.short	0x0034


	//----- nvinfo : EIATTR_SW_WAR
	.align		4
.L_22481:
        /*00d8*/ 	.byte	0x04, 0x36
        /*00da*/ 	.short	(.L_22483 - .L_22482)
.L_22482:
        /*00dc*/ 	.word	0x00000008
.L_22483:


//--------------------- .nv.info._Z9cuda_gemmIiLi128ELi2ELi1ELi16ELi64ELi64ELi64ELi0ELi0EEviiiPT_S1_S1_iii --------------------------
	.section	.nv.info._Z9cuda_gemmIiLi128ELi2ELi1ELi16ELi64ELi64ELi64ELi0ELi0EEviiiPT_S1_S1_iii,"",@"SHT_CUDA_INFO"
	.sectionflags	@""
	.align	4


	//----- nvinfo : EIATTR_CUDA_API_VERSION
	.align		4
        /*0000*/ 	.byte	0x04, 0x37
        /*0002*/ 	.short	(.L_22485 - .L_22484)
.L_22484:
        /*0004*/ 	.word	0x00000082


	//----- nvinfo : EIATTR_KPARAM_INFO
	.align		4
.L_22485:
        /*0008*/ 	.byte	0x04, 0x17
        /*000a*/ 	.short	(.L_22487 - .L_22486)
.L_22486:
        /*000c*/ 	.word	0x00000000
        /*0010*/ 	.short	0x0008
        /*0012*/ 	.short	0x0030
        /*0014*/ 	.byte	0x00, 0xf0, 0x11, 0x00


	//----- nvinfo : EIATTR_KPARAM_INFO
	.align		4
.L_22487:
        /*0018*/ 	.byte	0x04, 0x17
        /*001a*/ 	.short	(.L_22489 - .L_22488)
.L_22488:
        /*001c*/ 	.word	0x00000000
        /*0020*/ 	.short	0x0007
        /*0022*/ 	.short	0x002c
        /*0024*/ 	.byte	0x00, 0xf0, 0x11, 0x00


	//----- nvinfo : EIATTR_KPARAM_INFO
	.align		4
.L_22489:
        /*0028*/ 	.byte	0x04, 0x17
        /*002a*/ 	.short	(.L_22491 - .L_22490)
.L_22490:
        /*002c*/ 	.word	0x00000000
        /*0030*/ 	.short	0x0006
        /*0032*/ 	.short	0x0028
        /*0034*/ 	.byte	0x00, 0xf0, 0x11, 0x00


	//----- nvinfo : EIATTR_KPARAM_INFO
	.align		4
.L_22491:
        /*0038*/ 	.byte	0x04, 0x17
        /*003a*/ 	.short	(.L_22493 - .L_22492)
.L_22492:
        /*003c*/ 	.word	0x00000000
        /*0040*/ 	.short	0x0005
        /*0042*/ 	.short	0x0020
        /*0044*/ 	.byte	0x00, 0xf5, 0x21, 0x00


	//----- nvinfo : EIATTR_KPARAM_INFO
	.align		4
.L_22493:
        /*0048*/ 	.byte	0x04, 0x17
        /*004a*/ 	.short	(.L_22495 - .L_22494)
.L_22494:
        /*004c*/ 	.word	0x00000000
        /*0050*/ 	.short	0x0004
        /*0052*/ 	.short	0x0018
        /*0054*/ 	.byte	0x00, 0xf5, 0x21, 0x00


	//----- nvinfo : EIATTR_KPARAM_INFO
	.align		4
.L_22495:
        /*0058*/ 	.byte	0x04, 0x17
        /*005a*/ 	.short	(.L_22497 - .L_22496)
.L_22496:
        /*005c*/ 	.word	0x00000000
        /*0060*/ 	.short	0x0003
        /*0062*/ 	.short	0x0010
        /*0064*/ 	.byte	0x00, 0xf5, 0x21, 0x00


	//----- nvinfo : EIATTR_KPARAM_INFO
	.align		4
.L_22497:
        /*0068*/ 	.byte	0x04, 0x17
        /*006a*/ 	.short	(.L_22499 - .L_22498)
.L_22498:
        /*006c*/ 	.word	0x00000000
        /*0070*/ 	.short	0x0002
        /*0072*/ 	.short	0x0008
        /*0074*/ 	.byte	0x00, 0xf0, 0x11, 0x00


	//----- nvinfo : EIATTR_KPARAM_INFO
	.align		4
.L_22499:
        /*0078*/ 	.byte	0x04, 0x17
        /*007a*/ 	.short	(.L_22501 - .L_22500)
.L_22500:
        /*007c*/ 	.word	0x00000000
        /*0080*/ 	.short	0x0001
        /*0082*/ 	.short	0x0004
        /*0084*/ 	.byte	0x00, 0xf0, 0x11, 0x00


	//----- nvinfo : EIATTR_KPARAM_INFO
	.align		4
.L_22501:
        /*0088*/ 	.byte	0x04, 0x17
        /*008a*/ 	.short	(.L_22503 - .L_22502)
.L_22502:
        /*008c*/ 	.word	0x00000000
        /*0090*/ 	.short	0x0000
        /*0092*/ 	.short	0x0000
        /*0094*/ 	.byte	0x00, 0xf0, 0x11, 0x00


	//----- nvinfo : EIATTR_SPARSE_MMA_MASK
	.align		4
.L_22503:
        /*0098*/ 	.byte	0x03, 0x50
        /*009a*/ 	.short	0x0000


	//----- nvinfo : EIATTR_MAXREG_COUNT
	.align		4
        /*009c*/ 	.byte	0x03, 0x1b
        /*009e*/ 	.short	0x00ff


	//----- nvinfo : EIATTR_NUM_BARRIERS
	.align		4
        /*00a0*/ 	.byte	0x02, 0x4c
        /*00a2*/ 	.byte	0x01
	.zero		1


	//----- nvinfo : EIATTR_ANNOTATIONS
	.align		4
        /*00a4*/ 	.byte	0x04, 0x55
        /*00a6*/ 	.short	(.L_22505 - .L_22504)


	//   ....[0]....
.L_22504:
        /*00a8*/ 	.word	0x00000001
        /*00ac*/ 	.byte	0xf0, 0x06, 0x00, 0x00, 0x01, 0x00, 0x00, 0x00, 0xc0, 0x0d, 0x00, 0x00


	//----- nvinfo : EIATTR_MERCURY_ISA_VERSION
	.align		4
.L_22505:
        /*00b8*/ 	.byte	0x03, 0x5f
        /*00ba*/ 	.short	0x0101


	//----- nvinfo : EIATTR_COOP_GROUP_MASK_REGIDS
	.align		4
        /*00bc*/ 	.byte	0x04, 0x29
        /*00be*/ 	.short	(.L_22507 - .L_22506)


	//   ....[0]....
.L_22506:
        /*00c0*/ 	.word	0xffffffff


	//   ....[1]....
        /*00c4*/ 	.word	0xffffffff


	//   ....[2]....
        /*00c8*/ 	.word	0xffffffff


	//   ....[3]....
        /*00cc*/ 	.word	0xffffffff


	//   ....[4]....
        /*00d0*/ 	.word	0xffffffff


	//   ....[5]....
        /*00d4*/ 	.word	0xffffffff


	//   ....[6]....
        /*00d8*/ 	.word	0xffffffff


	//   ....[7]....
        /*00dc*/ 	.word	0xffffffff


	//   ....[8]....
        /*00e0*/ 	.word	0xffffffff


	//   ....[9]....
        /*00e4*/ 	.word	0xffffffff


	//   ....[10]....
        /*00e8*/ 	.word	0xffffffff


	//   ....[11]....
        /*00ec*/ 	.word	0xffffffff


	//   ....[12]....
        /*00f0*/ 	.word	0xffffffff


	//   ....[13]....
        /*00f4*/ 	.word	0xffffffff


	//   ....[14]....
        /*00f8*/ 	.word	0xffffffff


	//   ....[15]....
        /*00fc*/ 	.word	0xffffffff


	//   ....[16]....
        /*0100*/ 	.word	0xffffffff


	//   ....[17]....
        /*0104*/ 	.word	0x05000043


	//   ....[18]....
        /*0108*/ 	.word	0x05000043


	//   ....[19]....
        /*010c*/ 	.word	0x05000043


	//   ....[20]....
        /*0110*/ 	.word	0x05000043


	//   ....[21]....
        /*0114*/ 	.word	0x05000043


	//   ....[22]....
        /*0118*/ 	.word	0x05000043


	//   ....[23]....
        /*011c*/ 	.word	0x05000043


	//   ....[24]....
        /*0120*/ 	.word	0x05000043


	//   ....[25]....
        /*0124*/ 	.word	0x05000043


	//   ....[26]....
        /*0128*/ 	.word	0x05000043


	//   ....[27]....
        /*012c*/ 	.word	0x05000043


	//   ....[28]....
        /*0130*/ 	.word	0x05000043


	//   ....[29]....
        /*0134*/ 	.word	0x05000043


	//   ....[30]....
        /*0138*/ 	.word	0x05000043


	//   ....[31]....
        /*013c*/ 	.word	0x05000043


	//   ....[32]....
        /*0140*/ 	.word	0x05000043


	//----- nvinfo : EIATTR_COOP_GROUP_INSTR_OFFSETS
	.align		4
.L_22507:
        /*0144*/ 	.byte	0x04, 0x28
        /*0146*/ 	.short	(.L_22509 - .L_22508)


	//   ....[0]....
.L_22508:
        /*0148*/ 	.word	0x00001a30


	//   ....[1]....
        /*014c*/ 	.word	0x00001a90


	//   ....[2]....
        /*0150*/ 	.word	0x00001af0


	//   ....[3]....
        /*0154*/ 	.word	0x00001b50


	//   ....[4]....
        /*0158*/ 	.word	0x00001bb0


	//   ....[5]....
        /*015c*/ 	.word	0x00001c10


	//   ....[6]....
        /*0160*/ 	.word	0x00001c70


	//   ....[7]....
        /*0164*/ 	.word	0x00001cd0


	//   ....[8]....
        /*0168*/ 	.word	0x00001d30


	//   ....[9]....
        /*016c*/ 	.word	0x00001d90


	//   ....[10]....
        /*0170*/ 	.word	0x00001df0


	//   ....[11]....
        /*0174*/ 	.word	0x00001e50


	//   ....[12]....
        /*0178*/ 	.word	0x00001eb0


	//   ....[13]....
        /*017c*/ 	.word	0x00001f10


	//   ....[14]....
        /*0180*/ 	.word	0x00001f70


	//   ....[15]....
        /*0184*/ 	.word	0x00001fd0


	//   ....[16]....
        /*0188*/ 	.word	0x000024d0


	//   ....[17]....
        /*018c*/ 	.word	0x00002b80


	//   ....[18]....
        /*0190*/ 	.word	0x00002c10


	//   ....[19]....
        /*0194*/ 	.word	0x00002ca0


	//   ....[20]....
        /*0198*/ 	.word	0x00002d30


	//   ....[21]....
        /*019c*/ 	.word	0x00002dc0


	//   ....[22]....
        /*01a0*/ 	.word	0x00002e50


	//   ....[23]....
        /*01a4*/ 	.word	0x00002ee0


	//   ....[24]....
        /*01a8*/ 	.word	0x00002f70


	//   ....[25]....
        /*01ac*/ 	.word	0x00003000


	//   ....[26]....
        /*01b0*/ 	.word	0x00003090


	//   ....[27]....
        /*01b4*/ 	.word	0x00003120


	//   ....[28]....
        /*01b8*/ 	.word	0x000031b0


	//   ....[29]....
        /*01bc*/ 	.word	0x00003240


	//   ....[30]....
        /*01c0*/ 	.word	0x000032d0


	//   ....[31]....
        /*01c4*/ 	.word	0x00003360


	//   ....[32]....
        /*01c8*/ 	.word	0x000033f0


	//----- nvinfo : EIATTR_VRC_CTA_INIT_COUNT
	.align		4
.L_22509:
        /*01cc*/ 	.byte	0x02, 0x4a
	.zero		1
	.zero		1


	//----- nvinfo : EIATTR_EXIT_INSTR_OFFSETS
	.align		4
        /*01d0*/ 	.byte	0x04, 0x1c
        /*01d2*/ 	.short	(.L_22511 - .L_22510)


	//   ....[0]....
.L_22510:
        /*01d4*/ 	.word	0x00000260


	//   ....[1]....
        /*01d8*/ 	.word	0x00002b30


	//----- nvinfo : EIATTR_MAX_THREADS
	.align		4
.L_22511:
        /*01dc*/ 	.byte	0x04, 0x05
        /*01de*/ 	.short	(.L_22513 - .L_22512)
.L_22512:
        /*01e0*/ 	.word	0x00000080
        /*01e4*/ 	.word	0x00000001
        /*01e8*/ 	.word	0x00000001


	//----- nvinfo : EIATTR_CRS_STACK_SIZE
	.align		4
.L_22513:
        /*01ec*/ 	.byte	0x04, 0x1e
        /*01ee*/ 	.short	(.L_22515 - .L_22514)
.L_22514:
        /*01f0*/ 	.word	0x00000000


	//----- nvinfo : EIATTR_CBANK_PARAM_SIZE
	.align		4
.L_22515:
        /*01f4*/ 	.byte	0x03, 0x19
        /*01f6*/ 	.short	0x0034


	//----- nvinfo : EIATTR_PARAM_CBANK
	.align		4
        /*01f8*/ 	.byte	0x04, 0x0a
        /*01fa*/ 	.short	(.L_22517 - .L_22516)
	.align		4
.L_22516:
        /*01fc*/ 	.word	index@(.nv.constant0._Z9cuda_gemmIiLi128ELi2ELi1ELi16ELi64ELi64ELi64ELi0ELi0EEviiiPT_S1_S1_iii)
        /*0200*/ 	.short	0x0380
        /*0202*/ 	.short	0x0034


	//----- nvinfo : EIATTR_SW_WAR
	.align		4
.L_22517:
        /*0204*/ 	.byte	0x04, 0x36
        /*0206*/ 	.short	(.L_22519 - .L_22518)
.L_22518:
        /*0208*/ 	.word	0x00000008
.L_22519:


//--------------------- .nv.info._Z9cuda_gemmIiLi128ELi2ELi1ELi16ELi32ELi32ELi64ELi1ELi1EEviiiPT_S1_S1_iii --------------------------
	.section	.nv.info._Z9cuda_gemmIiLi128ELi2ELi1ELi16ELi32ELi32ELi64ELi1ELi1EEviiiPT_S1_S1_iii,"",@"SHT_CUDA_INFO"
	.sectionflags	@""
	.align	4


	//----- nvinfo : EIATTR_CUDA_API_VERSION
	.align		4
        /*0000*/ 	.byte	0x04, 0x37
        /*0002*/ 	.short	(.L_22521 - .L_22520)
.L_22520:
        /*0004*/ 	.word	0x00000082


	//----- nvinfo : EIATTR_KPARAM_INFO
	.align		4
.L_22521:
        /*0008*/ 	.byte	0x04, 0x17
        /*000a*/ 	.short	(.L_22523 - .L_22522)
.L_22522:
        /*000c*/ 	.word	0x00000000
        /*0010*/ 	.short	0x0008
        /*0012*/ 	.short	0x0030
        /*0014*/ 	.byte	0x00, 0xf0, 0x11, 0x00


	//----- nvinfo : EIATTR_KPARAM_INFO
	.align		4
.L_22523:
        /*0018*/ 	.byte	0x04, 0x17
        /*001a*/ 	.short	(.L_22525 - .L_22524)
.L_22524:
        /*001c*/ 	.word	0x00000000
        /*0020*/ 	.short	0x0007
        /*0022*/ 	.short	0x002c
        /*0024*/ 	.byte	0x00, 0xf0, 0x11, 0x00


	//----- nvinfo : EIATTR_KPARAM_INFO
	.align		4
.L_22525:
        /*0028*/ 	.byte	0x04, 0x17
        /*002a*/ 	.short	(.L_22527 - .L_22526)
.L_22526:
        /*002c*/ 	.word	0x00000000
        /*0030*/ 	.short	0x0006
        /*0032*/ 	.short	0x0028
        /*0034*/ 	.byte	0x00, 0xf0, 0x11, 0x00


	//----- nvinfo : EIATTR_KPARAM_INFO
	.align		4
.L_22527:
        /*0038*/ 	.byte	0x04, 0x17
        /*003a*/ 	.short	(.L_22529 - .L_22528)
.L_22528:
        /*003c*/ 	.word	0x00000000
        /*0040*/ 	.short	0x0005
        /*0042*/ 	.short	0x0020
        /*0044*/ 	.byte	0x00, 0xf5, 0x21, 0x00


	//----- nvinfo : EIATTR_KPARAM_INFO
	.align		4
.L_22529:
        /*0048*/ 	.byte	0x04, 0x17
        /*004a*/ 	.short	(.L_22531 - .L_22530)
.L_22530:
        /*004c*/ 	.word	0x00000000
        /*0050*/ 	.short	0x0004
        /*0052*/ 	.short	0x0018
        /*0054*/ 	.byte	0x00, 0xf5, 0x21, 0x00


	//----- nvinfo : EIATTR_KPARAM_INFO
	.align		4
.L_22531:
        /*0058*/ 	.byte	0x04, 0x17
        /*005a*/ 	.short	(.L_22533 - .L_22532)
.L_22532:
        /*005c*/ 	.word	0x00000000
        /*0060*/ 	.short	0x0003
        /*0062*/ 	.short	0x0010
        /*0064*/ 	.byte	0x00, 0xf5, 0x21, 0x00


	//----- nvinfo : EIATTR_KPARAM_INFO
	.align		4
.L_22533:
        /*0068*/ 	.byte	0x04, 0x17
        /*006a*/ 	.short	(.L_22535 - .L_22534)
.L_22534:
        /*006c*/ 	.word	0x00000000
        /*0070*/ 	.short	0x0002
        /*0072*/ 	.short	0x0008
        /*0074*/ 	.byte	0x00, 0xf0, 0x11, 0x00


	//----- nvinfo : EIATTR_KPARAM_INFO
	.align		4
.L_22535:
        /*0078*/ 	.byte	0x04, 0x17
        /*007a*/ 	.short	(.L_22537 - .L_22536)
.L_22536:
        /*007c*/ 	.word	0x00000000
        /*0080*/ 	.short	0x0001
        /*0082*/ 	.short	0x0004
        /*0084*/ 	.byte	0x00, 0xf0, 0x11, 0x00


	//----- nvinfo : EIATTR_KPARAM_INFO
	.align		4
.L_22537:
        /*0088*/ 	.byte	0x04, 0x17
        /*008a*/ 	.short	(.L_22539 - .L_22538)
.L_22538:
        /*008c*/ 	.word	0x00000000
        /*0090*/ 	.short	0x0000
        /*0092*/ 	.short	0x0000
        /*0094*/ 	.byte	0x00, 0xf0, 0x11, 0x00


	//----- nvinfo : EIATTR_SPARSE_MMA_MASK
	.align		4
.L_22539:
        /*0098*/ 	.byte	0x03, 0x50
        /*009a*/ 	.short	0x0000


	//----- nvinfo : EIATTR_MAXREG_COUNT
	.align		4
        /*009c*/ 	.byte	0x03, 0x1b
        /*009e*/ 	.short	0x00ff


	//----- nvinfo : EIATTR_NUM_BARRIERS
	.align		4
        /*00a0*/ 	.byte	0x02, 0x4c
        /*00a2*/ 	.byte	0x01
	.zero		1


	//----- nvinfo : EIATTR_MERCURY_ISA_VERSION
	.align		4
        /*00a4*/ 	.byte	0x03, 0x5f
        /*00a6*/ 	.short	0x0101


	//----- nvinfo : EIATTR_VRC_CTA_INIT_COUNT
	.align		4
        /*00a8*/ 	.byte	0x02, 0x4a
	.zero		1
	.zero		1


	//----- nvinfo : EIATTR_EXIT_INSTR_OFFSETS
	.align		4
        /*00ac*/ 	.byte	0x04, 0x1c
        /*00ae*/ 	.short	(.L_22541 - .L_22540)


	//   ....[0]....
.L_22540:
        /*00b0*/ 	.word	0x00000050


	//   ....[1]....
        /*00b4*/ 	.word	0x00000600


	//----- nvinfo : EIATTR_MAX_THREADS
	.align		4
.L_22541:
        /*00b8*/ 	.byte	0x04, 0x05
        /*00ba*/ 	.short	(.L_22543 - .L_22542)
.L_22542:
        /*00bc*/ 	.word	0x00000080
        /*00c0*/ 	.word	0x00000001
        /*00c4*/ 	.word	0x00000001


	//----- nvinfo : EIATTR_CRS_STACK_SIZE
	.align		4
.L_22543:
        /*00c8*/ 	.byte	0x04, 0x1e
        /*00ca*/ 	.short	(.L_22545 - .L_22544)
.L_22544:
        /*00cc*/ 	.word	0x00000000


	//----- nvinfo : EIATTR_CBANK_PARAM_SIZE
	.align		4
.L_22545:
        /*00d0*/ 	.byte	0x03, 0x19
        /*00d2*/ 	.short	0x0034


	//----- nvinfo : EIATTR_PARAM_CBANK
	.align		4
        /*00d4*/ 	.byte	0x04, 0x0a
        /*00d6*/ 	.short	(.L_22547 - .L_22546)
	.align		4
.L_22546:
        /*00d8*/ 	.word	index@(.nv.constant0._Z9cuda_gemmIiLi128ELi2ELi1ELi16ELi32ELi32ELi64ELi1ELi1EEviiiPT_S1_S1_iii)
        /*00dc*/ 	.short	0x0380
        /*00de*/ 	.short	0x0034


	//----- nvinfo : EIATTR_SW_WAR
	.align		4
.L_22547:
        /*00e0*/ 	.byte	0x04, 0x36
        /*00e2*/ 	.short	(.L_22549 - .L_22548)
.L_22548:
        /*00e4*/ 	.word	0x00000008
.L_22549:


//--------------------- .nv.info._Z9cuda_gemmIiLi128ELi2ELi1ELi16ELi32ELi32ELi64ELi1ELi0EEviiiPT_S1_S1_iii --------------------------
	.section	.nv.info._Z9cuda_gemmIiLi128ELi2ELi1ELi16ELi32ELi32ELi64ELi1ELi0EEviiiPT_S1_S1_iii,"",@"SHT_CUDA_INFO"
	.sectionflags	@""
	.align	4


	//----- nvinfo : EIATTR_CUDA_API_VERSION
	.align		4
        /*0000*/ 	.byte	0x04, 0x37
        /*0002*/ 	.short	(.L_22551 - .L_22550)
.L_22550:
        /*0004*/ 	.word	0x00000082


	//----- nvinfo : EIATTR_KPARAM_INFO
	.align		4
.L_22551:
        /*0008*/ 	.byte	0x04, 0x17
        /*000a*/ 	.short	(.L_22553 - .L_22552)
.L_22552:
        /*000c*/ 	.word	0x00000000
        /*0010*/ 	.short	0x0008
        /*0012*/ 	.short	0x0030
        /*0014*/ 	.byte	0x00, 0xf0, 0x11, 0x00


	//----- nvinfo : EIATTR_KPARAM_INFO
	.align		4
.L_22553:
        /*0018*/ 	.byte	0x04, 0x17
        /*001a*/ 	.short	(.L_22555 - .L_22554)
.L_22554:
        /*001c*/ 	.word	0x00000000
        /*0020*/ 	.short	0x0007
        /*0022*/ 	.short	0x002c
        /*0024*/ 	.byte	0x00, 0xf0, 0x11, 0x00


	//----- nvinfo : EIATTR_KPARAM_INFO
	.align		4
.L_22555:
        /*0028*/ 	.byte	0x04, 0x17
        /*002a*/ 	.short	(.L_22557 - .L_22556)
.L_22556:
        /*002c*/ 	.word	0x00000000
        /*0030*/ 	.short	0x0006
        /*0032*/ 	.short	0x0028
        /*0034*/ 	.byte	0x00, 0xf0, 0x11, 0x00


	//----- nvinfo : EIATTR_KPARAM_INFO
	.align		4
.L_22557:
        /*0038*/ 	.byte	0x04, 0x17
        /*003a*/ 	.short	(.L_22559 - .L_22558)
.L_22558:
        /*003c*/ 	.word	0x00000000
        /*0040*/ 	.short	0x0005
        /*0042*/ 	.short	0x0020
        /*0044*/ 	.byte	0x00, 0xf5, 0x21, 0x00


	//----- nvinfo : EIATTR_KPARAM_INFO
	.align		4
.L_22559:
        /*0048*/ 	.byte	0x04, 0x17
        /*004a*/ 	.short	(.L_22561 - .L_22560)
.L_22560:
        /*004c*/ 	.word	0x00000000
        /*0050*/ 	.short	0x0004
        /*0052*/ 	.short	0x0018
        /*0054*/ 	.byte	0x00, 0xf5, 0x21, 0x00


	//----- nvinfo : EIATTR_KPARAM_INFO
	.align		4
.L_22561:
        /*0058*/ 	.byte	0x04, 0x17
        /*005a*/ 	.short	(.L_22563 - .L_22562)
.L_22562:
        /*005c*/ 	.word	0x00000000
        /*0060*/ 	.short	0x0003
        /*0062*/ 	.short	0x0010
        /*0064*/ 	.byte	0x00, 0xf5, 0x21, 0x00


	//----- nvinfo : EIATTR_KPARAM_INFO
	.align		4
.L_22563:
        /*0068*/ 	.byte	0x04, 0x17
        /*006a*/ 	.short	(.L_22565 - .L_22564)
.L_22564:
        /*006c*/ 	.word	0x00000000
        /*0070*/ 	.short	0x0002
        /*0072*/ 	.short	0x0008
        /*0074*/ 	.byte	0x00, 0xf0, 0x11, 0x00


	//----- nvinfo : EIATTR_KPARAM_INFO
	.align		4
.L_22565:
        /*0078*/ 	.byte	0x04, 0x17
        /*007a*/ 	.short	(.L_22567 - .L_22566)
.L_22566:
        /*007c*/ 	.word	0x00000000
        /*0080*/ 	.short	0x0001
        /*0082*/ 	.short	0x0004
        /*0084*/ 	.byte	0x00, 0xf0, 0x11, 0x00


	//----- nvinfo : EIATTR_KPARAM_INFO
	.align		4
.L_22567:
        /*0088*/ 	.byte	0x04, 0x17
        /*008a*/ 	.short	(.L_22569 - .L_22568)
.L_22568:
        /*008c*/ 	.word	0x00000000
        /*0090*/ 	.short	0x0000
        /*0092*/ 	.short	0x0000
        /*0094*/ 	.byte	0x00, 0xf0, 0x11, 0x00


	//----- nvinfo : EIATTR_SPARSE_MMA_MASK
	.align		4
.L_22569:
        /*0098*/ 	.byte	0x03, 0x50
        /*009a*/ 	.short	0x0000


	//----- nvinfo : EIATTR_MAXREG_COUNT
	.align		4
        /*009c*/ 	.byte	0x03, 0x1b
        /*009e*/ 	.short	0x00ff


	//----- nvinfo : EIATTR_NUM_BARRIERS
	.align		4
        /*00a0*/ 	.byte	0x02, 0x4c
        /*00a2*/ 	.byte	0x01
	.zero		1


	//----- nvinfo : EIATTR_MERCURY_ISA_VERSION
	.align		4
        /*00a4*/ 	.byte	0x03, 0x5f
        /*00a6*/ 	.short	0x0101


	//----- nvinfo : EIATTR_COOP_GROUP_MASK_REGIDS
	.align		4
        /*00a8*/ 	.byte	0x04, 0x29
        /*00aa*/ 	.short	(.L_22571 - .L_22570)


	//   ....[0]....
.L_22570:
        /*00ac*/ 	.word	0xffffffff


	//   ....[1]....
        /*00b0*/ 	.word	0xffffffff


	//   ....[2]....
        /*00b4*/ 	.word	0xffffffff


	//   ....[3]....
        /*00b8*/ 	.word	0xffffffff


	//   ....[4]....
        /*00bc*/ 	.word	0xffffffff


	//   ....[5]....
        /*00c0*/ 	.word	0xffffffff


	//   ....[6]....
        /*00c4*/ 	.word	0xffffffff


	//   ....[7]....
        /*00c8*/ 	.word	0xffffffff


	//   ....[8]....
        /*00cc*/ 	.word	0xffffffff


	//   ....[9]....
        /*00d0*/ 	.word	0xffffffff


	//   ....[10]....
        /*00d4*/ 	.word	0xffffffff


	//   ....[11]....
        /*00d8*/ 	.word	0xffffffff


	//   ....[12]....
        /*00dc*/ 	.word	0xffffffff


	//   ....[13]....
        /*00e0*/ 	.word	0xffffffff


	//   ....[14]....
        /*00e4*/ 	.word	0xffffffff


	//   ....[15]....
        /*00e8*/ 	.word	0xffffffff


	//   ....[16]....
        /*00ec*/ 	.word	0xffffffff


	//   ....[17]....
        /*00f0*/ 	.word	0x05000044


	//   ....[18]....
        /*00f4*/ 	.word	0x05000044


	//   ....[19]....
        /*00f8*/ 	.word	0x05000044


	//   ....[20]....
        /*00fc*/ 	.word	0x05000044


	//   ....[21]....
        /*0100*/ 	.word	0x05000044


	//   ....[22]....
        /*0104*/ 	.word	0x05000044


	//   ....[23]....
        /*0108*/ 	.word	0x05000044


	//   ....[24]....
        /*010c*/ 	.word	0x05000044


	//   ....[25]....
        /*0110*/ 	.word	0x05000044


	//   ....[26]....
        /*0114*/ 	.word	0x05000044


	//   ....[27]....
        /*0118*/ 	.word	0x05000044


	//   ....[28]....
        /*011c*/ 	.word	0x05000044


	//   ....[29]....
        /*0120*/ 	.word	0x05000044


	//   ....[30]....
        /*0124*/ 	.word	0x05000044


	//   ....[31]....
        /*0128*/ 	.word	0x05000044


	//   ....[32]....
        /*012c*/ 	.word	0x05000044


	//----- nvinfo : EIATTR_COOP_GROUP_INSTR_OFFSETS
	.align		4
.L_22571:
        /*0130*/ 	.byte	0x04, 0x28
        /*0132*/ 	.short	(.L_22573 - .L_22572)


	//   ....[0]....
.L_22572:
        /*0134*/ 	.word	0x00001ce0


	//   ....[1]....
        /*0138*/ 	.word	0x00001d40


	//   ....[2]....
        /*013c*/ 	.word	0x00001da0


	//   ....[3]....
        /*0140*/ 	.word	0x00001e00


	//   ....[4]....
        /*0144*/ 	.word	0x00001e60


	//   ....[5]....
        /*0148*/ 	.word	0x00001ec0


	//   ....[6]....
        /*014c*/ 	.word	0x00001f20


	//   ....[7]....
        /*0150*/ 	.word	0x00001f80


	//   ....[8]....
        /*0154*/ 	.word	0x00001fe0


	//   ....[9]....
        /*0158*/ 	.word	0x00002040


	//   ....[10]....
        /*015c*/ 	.word	0x000020a0


	//   ....[11]....
        /*0160*/ 	.word	0x00002100


	//   ....[12]....
        /*0164*/ 	.word	0x00002160


	//   ....[13]....
        /*0168*/ 	.word	0x000021c0


	//   ....[14]....
        /*016c*/ 	.word	0x00002220


	//   ....[15]....
        /*0170*/ 	.word	0x00002280


	//   ....[16]....
        /*0174*/ 	.word	0x00002740


	//   ....[17]....
        /*0178*/ 	.word	0x000029f0


	//   ....[18]....
        /*017c*/ 	.word	0x00002a80


	//   ....[19]....
        /*0180*/ 	.word	0x00002b20


	//   ....[20]....
        /*0184*/ 	.word	0x00002bb0


	//   ....[21]....
        /*0188*/ 	.word	0x00002c50


	//   ....[22]....
        /*018c*/ 	.word	0x00002ce0


	//   ....[23]....
        /*0190*/ 	.word	0x00002d80


	//   ....[24]....
        /*0194*/ 	.word	0x00002e10


	//   ....[25]....
        /*0198*/ 	.word	0x00002eb0


	//   ....[26]....
        /*019c*/ 	.word	0x00002f40


	//   ....[27]....
        /*01a0*/ 	.word	0x00002fe0


	//   ....[28]....
        /*01a4*/ 	.word	0x00003070


	//   ....[29]....
        /*01a8*/ 	.word	0x00003110


	//   ....[30]....
        /*01ac*/ 	.word	0x000031a0


	//   ....[31]....
        /*01b0*/ 	.word	0x00003240


	//   ....[32]....
        /*01b4*/ 	.word	0x000032d0


	//----- nvinfo : EIATTR_VRC_CTA_INIT_COUNT
	.align		4
.L_22573:
        /*01b8*/ 	.byte	0x02, 0x4a
	.zero		1
	.zero		1


	//----- nvinfo : EIATTR_EXIT_INSTR_OFFSETS
	.align		4
        /*01bc*/ 	.byte	0x04, 0x1c
        /*01be*/ 	.short	(.L_22575 - .L_22574)


	//   ....[0]....
.L_22574:
        /*01c0*/ 	.word	0x00000260


	//   ....[1]....
        /*01c4*/ 	.word	0x000029a0


	//----- nvinfo : EIATTR_MAX_THREADS
	.align		4
.L_22575:
        /*01c8*/ 	.byte	0x04, 0x05
        /*01ca*/ 	.short	(.L_22577 - .L_22576)
.L_22576:
        /*01cc*/ 	.word	0x00000080
        /*01d0*/ 	.word	0x00000001
        /*01d4*/ 	.word	0x00000001


	//----- nvinfo : EIATTR_CRS_STACK_SIZE
	.align		4
.L_22577:
        /*01d8*/ 	.byte	0x04, 0x1e
        /*01da*/ 	.short	(.L_22579 - .L_22578)
.L_22578:
        /*01dc*/ 	.word	0x00000000


	//----- nvinfo : EIATTR_CBANK_PARAM_SIZE
	.align		4
.L_22579:
        /*01e0*/ 	.byte	0x03, 0x19
        /*01e2*/ 	.short	0x0034


	//----- nvinfo : EIATTR_PARAM_CBANK
	.align		4
        /*01e4*/ 	.byte	0x04, 0x0a
        /*01e6*/ 	.short	(.L_22581 - .L_22580)
	.align		4
.L_22580:
        /*01e8*/ 	.word	index@(.nv.constant0._Z9cuda_gemmIiLi128ELi2ELi1ELi16ELi32ELi32ELi64ELi1ELi0EEviiiPT_S1_S1_iii)
        /*01ec*/ 	.short	0x0380
        /*01ee*/ 	.short	0x0034


	//----- nvinfo : EIATTR_SW_WAR
	.align		4
.L_22581:
        /*01f0*/ 	.byte	0x04, 0x36
        /*01f2*/ 	.short	(.L_22583 - .L_22582)
.L_22582:
        /*01f4*/ 	.word	0x00000008
.L_22583:


//--------------------- .nv.info._Z9cuda_gemmIiLi128ELi2ELi1ELi16ELi32ELi32ELi64ELi0ELi1EEviiiPT_S1_S1_iii --------------------------
	.section	.nv.info._Z9cuda_gemmIiLi128ELi2ELi1ELi16ELi32ELi32ELi64ELi0ELi1EEviiiPT_S1_S1_iii,"",@"SHT_CUDA_INFO"
	.sectionflags	@""
	.align	4


	//----- nvinfo : EIATTR_CUDA_API_VERSION
	.align		4
        /*0000*/ 	.byte	0x04, 0x37
        /*0002*/ 	.short	(.L_22585 - .L_22584)
.L_22584:
        /*0004*/ 	.word	0x00000082


	//----- nvinfo : EIATTR_KPARAM_INFO
	.align		4
.L_22585:
        /*0008*/ 	.byte	0x04, 0x17
        /*000a*/ 	.short	(.L_22587 - .L_22586)
.L_22586:
        /*000c*/ 	.word	0x00000000
        /*0010*/ 	.short	0x0008
        /*0012*/ 	.short	0x0030
        /*0014*/ 	.byte	0x00, 0xf0, 0x11, 0x00


	//----- nvinfo : EIATTR_KPARAM_INFO
	.align		4
.L_22587:
        /*0018*/ 	.byte	0x04, 0x17
        /*001a*/ 	.short	(.L_22589 - .L_22588)
.L_22588:
        /*001c*/ 	.word	0x00000000
        /*0020*/ 	.short	0x0007
        /*0022*/ 	.short	0x002c
        /*0024*/ 	.byte	0x00, 0xf0, 0x11, 0x00


	//----- nvinfo : EIATTR_KPARAM_INFO
	.align		4
.L_22589:
        /*0028*/ 	.byte	0x04, 0x17
        /*002a*/ 	.short	(.L_22591 - .L_22590)
.L_22590:
        /*002c*/ 	.word	0x00000000
        /*0030*/ 	.short	0x0006
        /*0032*/ 	.short	0x0028
        /*0034*/ 	.byte	0x00, 0xf0, 0x11, 0x00


	//----- nvinfo : EIATTR_KPARAM_INFO
	.align		4
.L_22591:
        /*0038*/ 	.byte	0x04, 0x17
        /*003a*/ 	.short	(.L_22593 - .L_22592)
.L_22592:
        /*003c*/ 	.word	0x00000000
        /*0040*/ 	.short	0x0005
        /*0042*/ 	.short	0x0020
        /*0044*/ 	.byte	0x00, 0xf5, 0x21, 0x00


	//----- nvinfo : EIATTR_KPARAM_INFO
	.align		4
.L_22593:
        /*0048*/ 	.byte	0x04, 0x17
        /*004a*/ 	.short	(.L_22595 - .L_22594)
.L_22594:
        /*004c*/ 	.word	0x00000000
        /*0050*/ 	.short	0x0004
        /*0052*/ 	.short	0x0018
        /*0054*/ 	.byte	0x00, 0xf5, 0x21, 0x00


	//----- nvinfo : EIATTR_KPARAM_INFO
	.align		4
.L_22595:
        /*0058*/ 	.byte	0x04, 0x17
        /*005a*/ 	.short	(.L_22597 - .L_22596)
.L_22596:
        /*005c*/ 	.word	0x00000000
        /*0060*/ 	.short	0x0003
        /*0062*/ 	.short	0x0010
        /*0064*/ 	.byte	0x00, 0xf5, 0x21, 0x00


	//----- nvinfo : EIATTR_KPARAM_INFO
	.align		4
.L_22597:
        /*0068*/ 	.byte	0x04, 0x17
        /*006a*/ 	.short	(.L_22599 - .L_22598)
.L_22598:
        /*006c*/ 	.word	0x00000000
        /*0070*/ 	.short	0x0002
        /*0072*/ 	.short	0x0008
        /*0074*/ 	.byte	0x00, 0xf0, 0x11, 0x00


	//----- nvinfo : EIATTR_KPARAM_INFO
	.align		4
.L_22599:
        /*0078*/ 	.byte	0x04, 0x17
        /*007a*/ 	.short	(.L_22601 - .L_22600)
.L_22600:
        /*007c*/ 	.word	0x00000000
        /*0080*/ 	.short	0x0001
        /*0082*/ 	.short	0x0004
        /*0084*/ 	.byte	0x00, 0xf0, 0x11, 0x00


	//----- nvinfo : EIATTR_KPARAM_INFO
	.align		4
.L_22601:
        /*0088*/ 	.byte	0x04, 0x17
        /*008a*/ 	.short	(.L_22603 - .L_22602)
.L_22602:
        /*008c*/ 	.word	0x00000000
        /*0090*/ 	.short	0x0000
        /*0092*/ 	.short	0x0000
        /*0094*/ 	.byte	0x00, 0xf0, 0x11, 0x00


	//----- nvinfo : EIATTR_SPARSE_MMA_MASK
	.align		4
.L_22603:
        /*0098*/ 	.byte	0x03, 0x50
        /*009a*/ 	.short	0x0000


	//----- nvinfo : EIATTR_MAXREG_COUNT
	.align		4
        /*009c*/ 	.byte	0x03, 0x1b
        /*009e*/ 	.short	0x00ff


	//----- nvinfo : EIATTR_NUM_BARRIERS
	.align		4
        /*00a0*/ 	.byte	0x02, 0x4c
        /*00a2*/ 	.byte	0x01
	.zero		1


	//----- nvinfo : EIATTR_MERCURY_ISA_VERSION
	.align		4
        /*00a4*/ 	.byte	0x03, 0x5f
        /*00a6*/ 	.short	0x0101


	//----- nvinfo : EIATTR_VRC_CTA_INIT_COUNT
	.align		4
        /*00a8*/ 	.byte	0x02, 0x4a
	.zero		1
	.zero		1


	//----- nvinfo : EIATTR_EXIT_INSTR_OFFSETS
	.align		4
        /*00ac*/ 	.byte	0x04, 0x1c
        /*00ae*/ 	.short	(.L_22605 - .L_22604)


	//   ....[0]....
.L_22604:
        /*00b0*/ 	.word	0x00000050


	//   ....[1]....
        /*00b4*/ 	.word	0x000000d0


	//----- nvinfo : EIATTR_MAX_THREADS
	.align		4
.L_22605:
        /*00b8*/ 	.byte	0x04, 0x05
        /*00ba*/ 	.short	(.L_22607 - .L_22606)
.L_22606:
        /*00bc*/ 	.word	0x00000080
        /*00c0*/ 	.word	0x00000001
        /*00c4*/ 	.word	0x00000001


	//----- nvinfo : EIATTR_CBANK_PARAM_SIZE
	.align		4
.L_22607:
        /*00c8*/ 	.byte	0x03, 0x19
        /*00ca*/ 	.short	0x0034


	//----- nvinfo : EIATTR_PARAM_CBANK
	.align		4
        /*00cc*/ 	.byte	0x04, 0x0a
        /*00ce*/ 	.short	(.L_22609 - .L_22608)
	.align		4
.L_22608:
        /*00d0*/ 	.word	index@(.nv.constant0._Z9cuda_gemmIiLi128ELi2ELi1ELi16ELi32ELi32ELi64ELi0ELi1EEviiiPT_S1_S1_iii)
        /*00d4*/ 	.short	0x0380
        /*00d6*/ 	.short	0x0034


	//----- nvinfo : EIATTR_SW_WAR
	.align		4
.L_22609:
        /*00d8*/ 	.byte	0x04, 0x36
        /*00da*/ 	.short	(.L_22611 - .L_22610)
.L_22610:
        /*00dc*/ 	.word	0x00000008
.L_22611:


//--------------------- .nv.info._Z9cuda_gemmIiLi128ELi2ELi1ELi16ELi32ELi32ELi64ELi0ELi0EEviiiPT_S1_S1_iii --------------------------
	.section	.nv.info._Z9cuda_gemmIiLi128ELi2ELi1ELi16ELi32ELi32ELi64ELi0ELi0EEviiiPT_S1_S1_iii,"",@"SHT_CUDA_INFO"
	.sectionflags	@""
	.align	4


	//----- nvinfo : EIATTR_CUDA_API_VERSION
	.align		4
        /*0000*/ 	.byte	0x04, 0x37
        /*0002*/ 	.short	(.L_22613 - .L_22612)
.L_22612:
        /*0004*/ 	.word	0x00000082


	//----- nvinfo : EIATTR_KPARAM_INFO
	.align		4
.L_22613:
        /*0008*/ 	.byte	0x04, 0x17
        /*000a*/ 	.short	(.L_22615 - .L_22614)
.L_22614:
        /*000c*/ 	.word	0x00000000
        /*0010*/ 	.short	0x0008
        /*0012*/ 	.short	0x0030
        /*0014*/ 	.byte	0x00, 0xf0, 0x11, 0x00


	//----- nvinfo : EIATTR_KPARAM_INFO
	.align		4
.L_22615:
        /*0018*/ 	.byte	0x04, 0x17
        /*001a*/ 	.short	(.L_22617 - .L_22616)
.L_22616:
        /*001c*/ 	.word	0x00000000
        /*0020*/ 	.short	0x0007
        /*0022*/ 	.short	0x002c
        /*0024*/ 	.byte	0x00, 0xf0, 0x11, 0x00


	//----- nvinfo : EIATTR_KPARAM_INFO
	.align		4
.L_22617:
        /*0028*/ 	.byte	0x04, 0x17
        /*002a*/ 	.short	(.L_22619 - .L_22618)
.L_22618:
        /*002c*/ 	.word	0x00000000
        /*0030*/ 	.short	0x0006
        /*0032*/ 	.short	0x0028
        /*0034*/ 	.byte	0x00, 0xf0, 0x11, 0x00


	//----- nvinfo : EIATTR_KPARAM_INFO
	.align		4
.L_22619:
        /*0038*/ 	.byte	0x04, 0x17
        /*003a*/ 	.short	(.L_22621 - .L_22620)
.L_22620:
        /*003c*/ 	.word	0x00000000
        /*0040*/ 	.short	0x0005
        /*0042*/ 	.short	0x0020
        /*0044*/ 	.byte	0x00, 0xf5, 0x21, 0x00


	//----- nvinfo : EIATTR_KPARAM_INFO
	.align		4
.L_22621:
        /*0048*/ 	.byte	0x04, 0x17
        /*004a*/ 	.short	(.L_22623 - .L_22622)
.L_22622:
        /*004c*/ 	.word	0x00000000
        /*0050*/ 	.short	0x0004
        /*0052*/ 	.short	0x0018
        /*0054*/ 	.byte	0x00, 0xf5, 0x21, 0x00


	//----- nvinfo : EIATTR_KPARAM_INFO
	.align		4
.L_22623:
        /*0058*/ 	.byte	0x04, 0x17
        /*005a*/ 	.short	(.L_22625 - .L_22624)
.L_22624:
        /*005c*/ 	.word	0x00000000
        /*0060*/ 	.short	0x0003
        /*0062*/ 	.short	0x0010
        /*0064*/ 	.byte	0x00, 0xf5, 0x21, 0x00


	//----- nvinfo : EIATTR_KPARAM_INFO
	.align		4
.L_22625:
        /*0068*/ 	.byte	0x04, 0x17
        /*006a*/ 	.short	(.L_22627 - .L_22626)
.L_22626:
        /*006c*/ 	.word	0x00000000
        /*0070*/ 	.short	0x0002
        /*0072*/ 	.short	0x0008
        /*0074*/ 	.byte	0x00, 0xf0, 0x11, 0x00


	//----- nvinfo : EIATTR_KPARAM_INFO
	.align		4
.L_22627:
        /*0078*/ 	.byte	0x04, 0x17
        /*007a*/ 	.short	(.L_22629 - .L_22628)
.L_22628:
        /*007c*/ 	.word	0x00000000
        /*0080*/ 	.short	0x0001
        /*0082*/ 	.short	0x0004
        /*0084*/ 	.byte	0x00, 0xf0, 0x11, 0x00


	//----- nvinfo : EIATTR_KPARAM_INFO
	.align		4
.L_22629:
        /*0088*/ 	.byte	0x04, 0x17
        /*008a*/ 	.short	(.L_22631 - .L_22630)
.L_22630:
        /*008c*/ 	.word	0x00000000
        /*0090*/ 	.short	0x0000
        /*0092*/ 	.short	0x0000
        /*0094*/ 	.byte	0x00, 0xf0, 0x11, 0x00


	//----- nvinfo : EIATTR_SPARSE_MMA_MASK
	.align		4
.L_22631:
        /*0098*/ 	.byte	0x03, 0x50
        /*009a*/ 	.short	0x0000


	//----- nvinfo : EIATTR_MAXREG_COUNT
	.align		4
        /*009c*/ 	.byte	0x03, 0x1b
        /*009e*/ 	.short	0x00ff


	//----- nvinfo : EIATTR_NUM_BARRIERS
	.align		4
        /*00a0*/ 	.byte	0x02, 0x4c
        /*00a2*/ 	.byte	0x01
	.zero		1


	//----- nvinfo : EIATTR_ANNOTATIONS
	.align		4
        /*00a4*/ 	.byte	0x04, 0x55
        /*00a6*/ 	.short	(.L_22633 - .L_22632)


	//   ....[0]....
.L_22632:
        /*00a8*/ 	.word	0x00000001
        /*00ac*/ 	.byte	0x10, 0x08, 0x00, 0x00, 0x01, 0x00, 0x00, 0x00, 0x70, 0x0d, 0x00, 0x00


	//----- nvinfo : EIATTR_MERCURY_ISA_VERSION
	.align		4
.L_22633:
        /*00b8*/ 	.byte	0x03, 0x5f
        /*00ba*/ 	.short	0x0101


	//----- nvinfo : EIATTR_COOP_GROUP_MASK_REGIDS
	.align		4
        /*00bc*/ 	.byte	0x04, 0x29
        /*00be*/ 	.short	(.L_22635 - .L_22634)


	//   ....[0]....
.L_22634:
        /*00c0*/ 	.word	0xffffffff


	//   ....[1]....
        /*00c4*/ 	.word	0xffffffff


	//   ....[2]....
        /*00c8*/ 	.word	0xffffffff


	//   ....[3]....
        /*00cc*/ 	.word	0xffffffff


	//   ....[4]....
        /*00d0*/ 	.word	0xffffffff


	//   ....[5]....
        /*00d4*/ 	.word	0xffffffff


	//   ....[6]....
        /*00d8*/ 	.word	0xffffffff


	//   ....[7]....
        /*00dc*/ 	.word	0xffffffff


	//   ....[8]....
        /*00e0*/ 	.word	0xffffffff


	//   ....[9]....
        /*00e4*/ 	.word	0xffffffff


	//   ....[10]....
        /*00e8*/ 	.word	0xffffffff


	//   ....[11]....
        /*00ec*/ 	.word	0xffffffff


	//   ....[12]....
        /*00f0*/ 	.word	0xffffffff


	//   ....[13]....
        /*00f4*/ 	.word	0xffffffff


	//   ....[14]....
        /*00f8*/ 	.word	0xffffffff


	//   ....[15]....
        /*00fc*/ 	.word	0xffffffff


	//   ....[16]....
        /*0100*/ 	.word	0xffffffff


	//   ....[17]....
        /*0104*/ 	.word	0x05000042


	//   ....[18]....
        /*0108*/ 	.word	0x05000042


	//   ....[19]....
        /*010c*/ 	.word	0x05000042


	//   ....[20]....
        /*0110*/ 	.word	0x05000042


	//   ....[21]....
        /*0114*/ 	.word	0x05000042


	//   ....[22]....
        /*0118*/ 	.word	0x05000042


	//   ....[23]....
        /*011c*/ 	.word	0x05000042


	//   ....[24]....
        /*0120*/ 	.word	0x05000042


	//   ....[25]....
        /*0124*/ 	.word	0x05000042


	//   ....[26]....
        /*0128*/ 	.word	0x05000042


	//   ....[27]....
        /*012c*/ 	.word	0x05000042


	//   ....[28]....
        /*0130*/ 	.word	0x05000042


	//   ....[29]....
        /*0134*/ 	.word	0x05000042


	//   ....[30]....
        /*0138*/ 	.word	0x05000042


	//   ....[31]....
        /*013c*/ 	.word	0x05000042


	//   ....[32]....
        /*0140*/ 	.word	0x05000042


	//----- nvinfo : EIATTR_COOP_GROUP_INSTR_OFFSETS
	.align		4
.L_22635:
        /*0144*/ 	.byte	0x04, 0x28
        /*0146*/ 	.short	(.L_22637 - .L_22636)


	//   ....[0]....
.L_22636:
        /*0148*/ 	.word	0x00001df0


	//   ....[1]....
        /*014c*/ 	.word	0x00001e50


	//   ....[2]....
        /*0150*/ 	.word	0x00001eb0


	//   ....[3]....
        /*0154*/ 	.word	0x00001f10


	//   ....[4]....
        /*0158*/ 	.word	0x00001f70


	//   ....[5]....
        /*015c*/ 	.word	0x00001fd0


	//   ....[6]....
        /*0160*/ 	.word	0x00002030


	//   ....[7]....
        /*0164*/ 	.word	0x00002090


	//   ....[8]....
        /*0168*/ 	.word	0x000020f0


	//   ....[9]....
        /*016c*/ 	.word	0x00002150


	//   ....[10]....
        /*0170*/ 	.word	0x000021b0


	//   ....[11]....
        /*0174*/ 	.word	0x00002210


	//   ....[12]....
        /*0178*/ 	.word	0x00002270


	//   ....[13]....
        /*017c*/ 	.word	0x000022d0


	//   ....[14]....
        /*0180*/ 	.word	0x00002330


	//   ....[15]....
        /*0184*/ 	.word	0x00002390


	//   ....[16]....
        /*0188*/ 	.word	0x00002850


	//   ....[17]....
        /*018c*/ 	.word	0x00002e70


	//   ....[18]....
        /*0190*/ 	.word	0x00002f00


	//   ....[19]....
        /*0194*/ 	.word	0x00002f90


	//   ....[20]....
        /*0198*/ 	.word	0x00003020


	//   ....[21]....
        /*019c*/ 	.word	0x000030b0


	//   ....[22]....
        /*01a0*/ 	.word	0x00003140


	//   ....[23]....
        /*01a4*/ 	.word	0x000031d0


	//   ....[24]....
        /*01a8*/ 	.word	0x00003260


	//   ....[25]....
        /*01ac*/ 	.word	0x000032f0


	//   ....[26]....
        /*01b0*/ 	.word	0x00003380


	//   ....[27]....
        /*01b4*/ 	.word	0x00003410


	//   ....[28]....
        /*01b8*/ 	.word	0x000034a0


	//   ....[29]....
        /*01bc*/ 	.word	0x00003530


	//   ....[30]....
        /*01c0*/ 	.word	0x000035c0


	//   ....[31]....
        /*01c4*/ 	.word	0x00003650


	//   ....[32]....
        /*01c8*/ 	.word	0x000036e0


	//----- nvinfo : EIATTR_VRC_CTA_INIT_COUNT
	.align		4
.L_22637:
        /*01cc*/ 	.byte	0x02, 0x4a
	.zero		1
	.zero		1


	//----- nvinfo : EIATTR_EXIT_INSTR_OFFSETS
	.align		4
        /*01d0*/ 	.byte	0x04, 0x1c
        /*01d2*/ 	.short	(.L_22639 - .L_22638)


	//   ....[0]....
.L_22638:
        /*01d4*/ 	.word	0x00000270


	//   ....[1]....
        /*01d8*/ 	.word	0x00002e20


	//----- nvinfo : EIATTR_MAX_THREADS
	.align		4
.L_22639:
        /*01dc*/ 	.byte	0x04, 0x05
        /*01de*/ 	.short	(.L_22641 - .L_22640)
.L_22640:
        /*01e0*/ 	.word	0x00000080
        /*01e4*/ 	.word	0x00000001
        /*01e8*/ 	.word	0x00000001


	//----- nvinfo : EIATTR_CRS_STACK_SIZE
	.align		4
.L_22641:
        /*01ec*/ 	.byte	0x04, 0x1e
        /*01ee*/ 	.short	(.L_22643 - .L_22642)
.L_22642:
        /*01f0*/ 	.word	0x00000000


	//----- nvinfo : EIATTR_CBANK_PARAM_SIZE
	.align		4
.L_22643:
        /*01f4*/ 	.byte	0x03, 0x19
        /*01f6*/ 	.short	0x0034


	//----- nvinfo : EIATTR_PARAM_CBANK
	.align		4
        /*01f8*/ 	.byte	0x04, 0x0a
        /*01fa*/ 	.short	(.L_22645 - .L_22644)
	.align		4
.L_22644:
        /*01fc*/ 	.word	index@(.nv.constant0._Z9cuda_gemmIiLi128ELi2ELi1ELi16ELi32ELi32ELi64ELi0ELi0EEviiiPT_S1_S1_iii)
        /*0200*/ 	.short	0x0380
        /*0202*/ 	.short	0x0034


	//----- nvinfo : EIATTR_SW_WAR
	.align		4
.L_22645:
        /*0204*/ 	.byte	0x04, 0x36
        /*0206*/ 	.short	(.L_22647 - .L_22646)
.L_22646:
        /*0208*/ 	.word	0x00000008
.L_22647:


//--------------------- .nv.info._Z9cuda_gemmIiLi128ELi2ELi1ELi16ELi16ELi16ELi64ELi1ELi1EEviiiPT_S1_S1_iii --------------------------
	.section	.nv.info._Z9cuda_gemmIiLi128ELi2ELi1ELi16ELi16ELi16ELi64ELi1ELi1EEviiiPT_S1_S1_iii,"",@"SHT_CUDA_INFO"
	.sectionflags	@""
	.align	4


	//----- nvinfo : EIATTR_CUDA_API_VERSION
	.align		4
        /*0000*/ 	.byte	0x04, 0x37
        /*0002*/ 	.short	(.L_22649 - .L_22648)
.L_22648:
        /*0004*/ 	.word	0x00000082


	//----- nvinfo : EIATTR_KPARAM_INFO
	.align		4
.L_22649:
        /*0008*/ 	.byte	0x04, 0x17
        /*000a*/ 	.short	(.L_22651 - .L_22650)
.L_22650:
        /*000c*/ 	.word	0x00000000
        /*0010*/ 	.short	0x0008
        /*0012*/ 	.short	0x0030
        /*0014*/ 	.byte	0x00, 0xf0, 0x11, 0x00


	//----- nvinfo : EIATTR_KPARAM_INFO
	.align		4
.L_22651:
        /*0018*/ 	.byte	0x04, 0x17
        /*001a*/ 	.short	(.L_22653 - .L_22652)
.L_22652:
        /*001c*/ 	.word	0x00000000
        /*0020*/ 	.short	0x0007
        /*0022*/ 	.short	0x002c
        /*0024*/ 	.byte	0x00, 0xf0, 0x11, 0x00


	//----- nvinfo : EIATTR_KPARAM_INFO
	.align		4
.L_22653:
        /*0028*/ 	.byte	0x04, 0x17
        /*002a*/ 	.short	(.L_22655 - .L_22654)
.L_22654:
        /*002c*/ 	.word	0x00000000
        /*0030*/ 	.short	0x0006
        /*0032*/ 	.short	0x0028
        /*0034*/ 	.byte	0x00, 0xf0, 0x11, 0x00


	//----- nvinfo : EIATTR_KPARAM_INFO
	.align		4
.L_22655:
        /*0038*/ 	.byte	0x04, 0x17
        /*003a*/ 	.short	(.L_22657 - .L_22656)
.L_22656:
        /*003c*/ 	.word	0x00000000
        /*0040*/ 	.short	0x0005
        /*0042*/ 	.short	0x0020
        /*0044*/ 	.byte	0x00, 0xf5, 0x21, 0x00


	//----- nvinfo : EIATTR_KPARAM_INFO
	.align		4
.L_22657:
        /*0048*/ 	.byte	0x04, 0x17
        /*004a*/ 	.short	(.L_22659 - .L_22658)
.L_22658:
        /*004c*/ 	.word	0x00000000
        /*0050*/ 	.short	0x0004
        /*0052*/ 	.short	0x0018
        /*0054*/ 	.byte	0x00, 0xf5, 0x21, 0x00


	//----- nvinfo : EIATTR_KPARAM_INFO
	.align		4
.L_22659:
        /*0058*/ 	.byte	0x04, 0x17
        /*005a*/ 	.short	(.L_22661 - .L_22660)
.L_22660:
        /*005c*/ 	.word	0x00000000
        /*0060*/ 	.short	0x0003
        /*0062*/ 	.short	0x0010
        /*0064*/ 	.byte	0x00, 0xf5, 0x21, 0x00


	//----- nvinfo : EIATTR_KPARAM_INFO
	.align		4
.L_22661:
        /*0068*/ 	.byte	0x04, 0x17
        /*006a*/ 	.short	(.L_22663 - .L_22662)
.L_22662:
        /*006c*/ 	.word	0x00000000
        /*0070*/ 	.short	0x0002
        /*0072*/ 	.short	0x0008
        /*0074*/ 	.byte	0x00, 0xf0, 0x11, 0x00


	//----- nvinfo : EIATTR_KPARAM_INFO
	.align		4
.L_22663:
        /*0078*/ 	.byte	0x04, 0x17
        /*007a*/ 	.short	(.L_22665 - .L_22664)
.L_22664:
        /*007c*/ 	.word	0x00000000
        /*0080*/ 	.short	0x0001
        /*0082*/ 	.short	0x0004
        /*0084*/ 	.byte	0x00, 0xf0, 0x11, 0x00


	//----- nvinfo : EIATTR_KPARAM_INFO
	.align		4
.L_22665:
        /*0088*/ 	.byte	0x04, 0x17
        /*008a*/ 	.short	(.L_22667 - .L_22666)
.L_22666:
        /*008c*/ 	.word	0x00000000
        /*0090*/ 	.short	0x0000
        /*0092*/ 	.short	0x0000
        /*0094*/ 	.byte	0x00, 0xf0, 0x11, 0x00


	//----- nvinfo : EIATTR_SPARSE_MMA_MASK
	.align		4
.L_22667:
        /*0098*/ 	.byte	0x03, 0x50
        /*009a*/ 	.short	0x0000


	//----- nvinfo : EIATTR_MAXREG_COUNT
	.align		4
        /*009c*/ 	.byte	0x03, 0x1b
        /*009e*/ 	.short	0x00ff


	//----- nvinfo : EIATTR_NUM_BARRIERS
	.align		4
        /*00a0*/ 	.byte	0x02, 0x4c
        /*00a2*/ 	.byte	0x01
	.zero		1


	//----- nvinfo : EIATTR_MERCURY_ISA_VERSION
	.align		4
        /*00a4*/ 	.byte	0x03, 0x5f
        /*00a6*/ 	.short	0x0101


	//----- nvinfo : EIATTR_COOP_GROUP_MASK_REGIDS
	.align		4
        /*00a8*/ 	.byte	0x04, 0x29
        /*00aa*/ 	.short	(.L_22669 - .L_22668)


	//   ....[0]....
.L_22668:
        /*00ac*/ 	.word	0x05000000


	//   ....[1]....
        /*00b0*/ 	.word	0x05000000


	//   ....[2]....
        /*00b4*/ 	.word	0x05000000


	//   ....[3]....
        /*00b8*/ 	.word	0x05000000


	//   ....[4]....
        /*00bc*/ 	.word	0x05000000


	//   ....[5]....
        /*00c0*/ 	.word	0x05000000


	//   ....[6]....
        /*00c4*/ 	.word	0x05000000


	//   ....[7]....
        /*00c8*/ 	.word	0x05000000


	//   ....[8]....
        /*00cc*/ 	.word	0x05000000


	//   ....[9]....
        /*00d0*/ 	.word	0x05000000


	//   ....[10]....
        /*00d4*/ 	.word	0x05000000


	//   ....[11]....
        /*00d8*/ 	.word	0x05000000


	//   ....[12]....
        /*00dc*/ 	.word	0x05000000


	//   ....[13]....
        /*00e0*/ 	.word	0x05000000


	//   ....[14]....
        /*00e4*/ 	.word	0x05000000


	//   ....[15]....
        /*00e8*/ 	.word	0x05000000


	//----- nvinfo : EIATTR_COOP_GROUP_INSTR_OFFSETS
	.align		4
.L_22669:
        /*00ec*/ 	.byte	0x04, 0x28
        /*00ee*/ 	.short	(.L_22671 - .L_22670)


	//   ....[0]....
.L_22670:
        /*00f0*/ 	.word	0x000009e0


	//   ....[1]....
        /*00f4*/ 	.word	0x00000a60


	//   ....[2]....
        /*00f8*/ 	.word	0x00000af0


	//   ....[3]....
        /*00fc*/ 	.word	0x00000b80


	//   ....[4]....
        /*0100*/ 	.word	0x00000c10


	//   ....[5]....
        /*0104*/ 	.word	0x00000ca0


	//   ....[6]....
        /*0108*/ 	.word	0x00000d30


	//   ....[7]....
        /*010c*/ 	.word	0x00000dc0


	//   ....[8]....
        /*0110*/ 	.word	0x00000e50


	//   ....[9]....
        /*0114*/ 	.word	0x00000ee0


	//   ....[10]....
        /*0118*/ 	.word	0x00000f70


	//   ....[11]....
        /*011c*/ 	.word	0x00001000


	//   ....[12]....
        /*0120*/ 	.word	0x00001090


	//   ....[13]....
        /*0124*/ 	.word	0x00001120


	//   ....[14]....
        /*0128*/ 	.word	0x000011b0


	//   ....[15]....
        /*012c*/ 	.word	0x00001240


	//----- nvinfo : EIATTR_VRC_CTA_INIT_COUNT
	.align		4
.L_22671:
        /*0130*/ 	.byte	0x02, 0x4a
	.zero		1
	.zero		1


	//----- nvinfo : EIATTR_EXIT_INSTR_OFFSETS
	.align		4
        /*0134*/ 	.byte	0x04, 0x1c
        /*0136*/ 	.short	(.L_22673 - .L_22672)


	//   ....[0]....
.L_22672:
        /*0138*/ 	.word	0x00000590


	//   ....[1]....
        /*013c*/ 	.word	0x00000990


	//----- nvinfo : EIATTR_MAX_THREADS
	.align		4
.L_22673:
        /*0140*/ 	.byte	0x04, 0x05
        /*0142*/ 	.short	(.L_22675 - .L_22674)
.L_22674:
        /*0144*/ 	.word	0x00000080
        /*0148*/ 	.word	0x00000001
        /*014c*/ 	.word	0x00000001


	//----- nvinfo : EIATTR_CRS_STACK_SIZE
	.align		4
.L_22675:
        /*0150*/ 	.byte	0x04, 0x1e
        /*0152*/ 	.short	(.L_22677 - .L_22676)
.L_22676:
        /*0154*/ 	.word	0x00000000


	//----- nvinfo : EIATTR_CBANK_PARAM_SIZE
	.align		4
.L_22677:
        /*0158*/ 	.byte	0x03, 0x19
        /*015a*/ 	.short	0x0034


	//----- nvinfo : EIATTR_PARAM_CBANK
	.align		4
        /*015c*/ 	.byte	0x04, 0x0a
        /*015e*/ 	.short	(.L_22679 - .L_22678)
	.align		4
.L_22678:
        /*0160*/ 	.word	index@(.nv.constant0._Z9cuda_gemmIiLi128ELi2ELi1ELi16ELi16ELi16ELi64ELi1ELi1EEviiiPT_S1_S1_iii)
        /*0164*/ 	.short	0x0380
        /*0166*/ 	.short	0x0034


	//----- nvinfo : EIATTR_SW_WAR
	.align		4
.L_22679:
        /*0168*/ 	.byte	0x04, 0x36
        /*016a*/ 	.short	(.L_22681 - .L_22680)
.L_22680:
        /*016c*/ 	.word	0x00000008
.L_22681:


//--------------------- .nv.info._Z9cuda_gemmIiLi128ELi2ELi1ELi16ELi16ELi16ELi64ELi1ELi0EEviiiPT_S1_S1_iii --------------------------
	.section	.nv.info._Z9cuda_gemmIiLi128ELi2ELi1ELi16ELi16ELi16ELi64ELi1ELi0EEviiiPT_S1_S1_iii,"",@"SHT_CUDA_INFO"
	.sectionflags	@""
	.align	4


	//----- nvinfo : EIATTR_CUDA_API_VERSION
	.align		4
        /*0000*/ 	.byte	0x04, 0x37
        /*0002*/ 	.short	(.L_22683 - .L_22682)
.L_22682:
        /*0004*/ 	.word	0x00000082


	//----- nvinfo : EIATTR_KPARAM_INFO
	.align		4
.L_22683:
        /*0008*/ 	.byte	0x04, 0x17
        /*000a*/ 	.short	(.L_22685 - .L_22684)
.L_22684:
        /*000c*/ 	.word	0x00000000
        /*0010*/ 	.short	0x0008
        /*0012*/ 	.short	0x0030
        /*0014*/ 	.byte	0x00, 0xf0, 0x11, 0x00


	//----- nvinfo : EIATTR_KPARAM_INFO
	.align		4
.L_22685:
        /*0018*/ 	.byte	0x04, 0x17
        /*001a*/ 	.short	(.L_22687 - .L_22686)
.L_22686:
        /*001c*/ 	.word	0x00000000
        /*0020*/ 	.short	0x0007
        /*0022*/ 	.short	0x002c
        /*0024*/ 	.byte	0x00, 0xf0, 0x11, 0x00


	//----- nvinfo : EIATTR_KPARAM_INFO
	.align		4
.L_22687:
        /*0028*/ 	.byte	0x04, 0x17
        /*002a*/ 	.short	(.L_22689 - .L_22688)
.L_22688:
        /*002c*/ 	.word	0x00000000
        /*0030*/ 	.short	0x0006
        /*0032*/ 	.short	0x0028
        /*0034*/ 	.byte	0x00, 0xf0, 0x11, 0x00


	//----- nvinfo : EIATTR_KPARAM_INFO
	.align		4
.L_22689:
        /*0038*/ 	.byte	0x04, 0x17
        /*003a*/ 	.short	(.L_22691 - .L_22690)
.L_22690:
        /*003c*/ 	.word	0x00000000
        /*0040*/ 	.short	0x0005
        /*0042*/ 	.short	0x0020
        /*0044*/ 	.byte	0x00, 0xf5, 0x21, 0x00


	//----- nvinfo : EIATTR_KPARAM_INFO
	.align		4
.L_22691:
        /*0048*/ 	.byte	0x04, 0x17
        /*004a*/ 	.short	(.L_22693 - .L_22692)
.L_22692:
        /*004c*/ 	.word	0x00000000
        /*0050*/ 	.short	0x0004
        /*0052*/ 	.short	0x0018
        /*0054*/ 	.byte	0x00, 0xf5, 0x21, 0x00


	//----- nvinfo : EIATTR_KPARAM_INFO
	.align		4
.L_22693:
        /*0058*/ 	.byte	0x04, 0x17
        /*005a*/ 	.short	(.L_22695 - .L_22694)
.L_22694:
        /*005c*/ 	.word	0x00000000
        /*0060*/ 	.short	0x0003
        /*0062*/ 	.short	0x0010
        /*0064*/ 	.byte	0x00, 0xf5, 0x21, 0x00


	//----- nvinfo : EIATTR_KPARAM_INFO
	.align		4
.L_22695:
        /*0068*/ 	.byte	0x04, 0x17
        /*006a*/ 	.short	(.L_22697 - .L_22696)
.L_22696:
        /*006c*/ 	.word	0x00000000
        /*0070*/ 	.short	0x0002
        /*0072*/ 	.short	0x0008
        /*0074*/ 	.byte	0x00, 0xf0, 0x11, 0x00


	//----- nvinfo : EIATTR_KPARAM_INFO
	.align		4
.L_22697:
        /*0078*/ 	.byte	0x04, 0x17
        /*007a*/ 	.short	(.L_22699 - .L_22698)
.L_22698:
        /*007c*/ 	.word	0x00000000
        /*0080*/ 	.short	0x0001
        /*0082*/ 	.short	0x0004
        /*0084*/ 	.byte	0x00, 0xf0, 0x11, 0x00


	//----- nvinfo : EIATTR_KPARAM_INFO
	.align		4
.L_22699:
        /*0088*/ 	.byte	0x04, 0x17
        /*008a*/ 	.short	(.L_22701 - .L_22700)
.L_22700:
        /*008c*/ 	.word	0x00000000
        /*0090*/ 	.short	0x0000
        /*0092*/ 	.short	0x0000
        /*0094*/ 	.byte	0x00, 0xf0, 0x11, 0x00


	//----- nvinfo : EIATTR_SPARSE_MMA_MASK
	.align		4
.L_22701:
        /*0098*/ 	.byte	0x03, 0x50
        /*009a*/ 	.short	0x0000


	//----- nvinfo : EIATTR_MAXREG_COUNT
	.align		4
        /*009c*/ 	.byte	0x03, 0x1b
        /*009e*/ 	.short	0x00ff


	//----- nvinfo : EIATTR_NUM_BARRIERS
	.align		4
        /*00a0*/ 	.byte	0x02, 0x4c
        /*00a2*/ 	.byte	0x01
	.zero		1


	//----- nvinfo : EIATTR_MERCURY_ISA_VERSION
	.align		4
        /*00a4*/ 	.byte	0x03, 0x5f
        /*00a6*/ 	.short	0x0101


	//----- nvinfo : EIATTR_COOP_GROUP_MASK_REGIDS
	.align		4
        /*00a8*/ 	.byte	0x04, 0x29
        /*00aa*/ 	.short	(.L_22703 - .L_22702)


	//   ....[0]....
.L_22702:
        /*00ac*/ 	.word	0xffffffff


	//   ....[1]....
        /*00b0*/ 	.word	0xffffffff


	//   ....[2]....
        /*00b4*/ 	.word	0xffffffff


	//   ....[3]....
        /*00b8*/ 	.word	0xffffffff


	//   ....[4]....
        /*00bc*/ 	.word	0xffffffff


	//   ....[5]....
        /*00c0*/ 	.word	0xffffffff


	//   ....[6]....
        /*00c4*/ 	.word	0xffffffff


	//   ....[7]....
        /*00c8*/ 	.word	0xffffffff


	//   ....[8]....
        /*00cc*/ 	.word	0xffffffff


	//   ....[9]....
        /*00d0*/ 	.word	0xffffffff


	//   ....[10]....
        /*00d4*/ 	.word	0xffffffff


	//   ....[11]....
        /*00d8*/ 	.word	0xffffffff


	//   ....[12]....
        /*00dc*/ 	.word	0xffffffff


	//   ....[13]....
        /*00e0*/ 	.word	0xffffffff


	//   ....[14]....
        /*00e4*/ 	.word	0xffffffff


	//   ....[15]....
        /*00e8*/ 	.word	0xffffffff


	//   ....[16]....
        /*00ec*/ 	.word	0x05000048


	//   ....[17]....
        /*00f0*/ 	.word	0x05000048


	//   ....[18]....
        /*00f4*/ 	.word	0x05000048


	//   ....[19]....
        /*00f8*/ 	.word	0x05000048


	//   ....[20]....
        /*00fc*/ 	.word	0x05000048


	//   ....[21]....
        /*0100*/ 	.word	0x05000048


	//   ....[22]....
        /*0104*/ 	.word	0x05000048


	//   ....[23]....
        /*0108*/ 	.word	0x05000048


	//   ....[24]....
        /*010c*/ 	.word	0x05000048


	//   ....[25]....
        /*0110*/ 	.word	0x05000048


	//   ....[26]....
        /*0114*/ 	.word	0x05000048


	//   ....[27]....
        /*0118*/ 	.word	0x05000048


	//   ....[28]....
        /*011c*/ 	.word	0x05000048


	//   ....[29]....
        /*0120*/ 	.word	0x05000048


	//   ....[30]....
        /*0124*/ 	.word	0x05000048


	//   ....[31]....
        /*0128*/ 	.word	0x05000048


	//----- nvinfo : EIATTR_COOP_GROUP_INSTR_OFFSETS
	.align		4
.L_22703:
        /*012c*/ 	.byte	0x04, 0x28
        /*012e*/ 	.short	(.L_22705 - .L_22704)


	//   ....[0]....
.L_22704:
        /*0130*/ 	.word	0x00001630


	//   ....[1]....
        /*0134*/ 	.word	0x00001690


	//   ....[2]....
        /*0138*/ 	.word	0x000016f0


	//   ....[3]....
        /*013c*/ 	.word	0x00001750


	//   ....[4]....
        /*0140*/ 	.word	0x000017b0


	//   ....[5]....
        /*0144*/ 	.word	0x00001810


	//   ....[6]....
        /*0148*/ 	.word	0x00001870


	//   ....[7]....
        /*014c*/ 	.word	0x000018d0


	//   ....[8]....
        /*0150*/ 	.word	0x00001930


	//   ....[9]....
        /*0154*/ 	.word	0x00001990


	//   ....[10]....
        /*0158*/ 	.word	0x000019f0


	//   ....[11]....
        /*015c*/ 	.word	0x00001a50


	//   ....[12]....
        /*0160*/ 	.word	0x00001ab0


	//   ....[13]....
        /*0164*/ 	.word	0x00001b10


	//   ....[14]....
        /*0168*/ 	.word	0x00001b70


	//   ....[15]....
        /*016c*/ 	.word	0x00001bd0


	//   ....[16]....
        /*0170*/ 	.word	0x00002160


	//   ....[17]....
        /*0174*/ 	.word	0x00002200


	//   ....[18]....
        /*0178*/ 	.word	0x00002290


	//   ....[19]....
        /*017c*/ 	.word	0x00002330


	//   ....[20]....
        /*0180*/ 	.word	0x000023c0


	//   ....[21]....
        /*0184*/ 	.word	0x00002460


	//   ....[22]....
        /*0188*/ 	.word	0x000024f0


	//   ....[23]....
        /*018c*/ 	.word	0x00002580


	//   ....[24]....
        /*0190*/ 	.word	0x00002620


	//   ....[25]....
        /*0194*/ 	.word	0x000026b0


	//   ....[26]....
        /*0198*/ 	.word	0x00002750


	//   ....[27]....
        /*019c*/ 	.word	0x000027e0


	//   ....[28]....
        /*01a0*/ 	.word	0x00002880


	//   ....[29]....
        /*01a4*/ 	.word	0x00002910


	//   ....[30]....
        /*01a8*/ 	.word	0x000029b0


	//   ....[31]....
        /*01ac*/ 	.word	0x00002a40


	//----- nvinfo : EIATTR_VRC_CTA_INIT_COUNT
	.align		4
.L_22705:
        /*01b0*/ 	.byte	0x02, 0x4a
	.zero		1
	.zero		1


	//----- nvinfo : EIATTR_EXIT_INSTR_OFFSETS
	.align		4
        /*01b4*/ 	.byte	0x04, 0x1c
        /*01b6*/ 	.short	(.L_22707 - .L_22706)


	//   ....[0]....
.L_22706:
        /*01b8*/ 	.word	0x000006d0


	//   ....[1]....
        /*01bc*/ 	.word	0x00002100


	//----- nvinfo : EIATTR_MAX_THREADS
	.align		4
.L_22707:
        /*01c0*/ 	.byte	0x04, 0x05
        /*01c2*/ 	.short	(.L_22709 - .L_22708)
.L_22708:
        /*01c4*/ 	.word	0x00000080
        /*01c8*/ 	.word	0x00000001
        /*01cc*/ 	.word	0x00000001


	//----- nvinfo : EIATTR_CRS_STACK_SIZE
	.align		4
.L_22709:
        /*01d0*/ 	.byte	0x04, 0x1e
        /*01d2*/ 	.short	(.L_22711 - .L_22710)
.L_22710:
        /*01d4*/ 	.word	0x00000000


	//----- nvinfo : EIATTR_CBANK_PARAM_SIZE
	.align		4
.L_22711:
        /*01d8*/ 	.byte	0x03, 0x19
        /*01da*/ 	.short	0x0034


	//----- nvinfo : EIATTR_PARAM_CBANK
	.align		4
        /*01dc*/ 	.byte	0x04, 0x0a
        /*01de*/ 	.short	(.L_22713 - .L_22712)
	.align		4
.L_22712:
        /*01e0*/ 	.word	index@(.nv.constant0._Z9cuda_gemmIiLi128ELi2ELi1ELi16ELi16ELi16ELi64ELi1ELi0EEviiiPT_S1_S1_iii)
        /*01e4*/ 	.short	0x0380
        /*01e6*/ 	.short	0x0034


	//----- nvinfo : EIATTR_SW_WAR
	.align		4
.L_22713:
        /*01e8*/ 	.byte	0x04, 0x36
        /*01ea*/ 	.short	(.L_22715 - .L_22714)
.L_22714:
        /*01ec*/ 	.word	0x00000008
.L_22715:


//--------------------- .nv.info._Z9cuda_gemmIiLi128ELi2ELi1ELi16ELi16ELi16ELi64ELi0ELi1EEviiiPT_S1_S1_iii --------------------------
	.section	.nv.info._Z9cuda_gemmIiLi128ELi2ELi1ELi16ELi16ELi16ELi64ELi0ELi1EEviiiPT_S1_S1_iii,"",@"SHT_CUDA_INFO"
	.sectionflags	@""
	.align	4


	//----- nvinfo : EIATTR_CUDA_API_VERSION
	.align		4
        /*0000*/ 	.byte	0x04, 0x37
        /*0002*/ 	.short	(.L_22717 - .L_22716)
.L_22716:
        /*0004*/ 	.word	0x00000082


	//----- nvinfo : EIATTR_KPARAM_INFO
	.align		4
.L_22717:
        /*0008*/ 	.byte	0x04, 0x17
        /*000a*/ 	.short	(.L_22719 - .L_22718)
.L_22718:
        /*000c*/ 	.word	0x00000000
        /*0010*/ 	.short	0x0008
        /*0012*/ 	.short	0x0030
        /*0014*/ 	.byte	0x00, 0xf0, 0x11, 0x00


	//----- nvinfo : EIATTR_KPARAM_INFO
	.align		4
.L_22719:
        /*0018*/ 	.byte	0x04, 0x17
        /*001a*/ 	.short	(.L_22721 - .L_22720)
.L_22720:
        /*001c*/ 	.word	0x00000000
        /*0020*/ 	.short	0x0007
        /*0022*/ 	.short	0x002c
        /*0024*/ 	.byte	0x00, 0xf0, 0x11, 0x00


	//----- nvinfo : EIATTR_KPARAM_INFO
	.align		4
.L_22721:
        /*0028*/ 	.byte	0x04, 0x17
        /*002a*/ 	.short	(.L_22723 - .L_22722)
.L_22722:
        /*002c*/ 	.word	0x00000000
        /*0030*/ 	.short	0x0006
        /*0032*/ 	.short	0x0028
        /*0034*/ 	.byte	0x00, 0xf0, 0x11, 0x00


	//----- nvinfo : EIATTR_KPARAM_INFO
	.align		4
.L_22723:
        /*0038*/ 	.byte	0x04, 0x17
        /*003a*/ 	.short	(.L_22725 - .L_22724)
.L_22724:
        /*003c*/ 	.word	0x00000000
        /*0040*/ 	.short	0x0005
        /*0042*/ 	.short	0x0020
        /*0044*/ 	.byte	0x00, 0xf5, 0x21, 0x00


	//----- nvinfo : EIATTR_KPARAM_INFO
	.align		4
.L_22725:
        /*0048*/ 	.byte	0x04, 0x17
        /*004a*/ 	.short	(.L_22727 - .L_22726)
.L_22726:
        /*004c*/ 	.word	0x00000000
        /*0050*/ 	.short	0x0004
        /*0052*/ 	.short	0x0018
        /*0054*/ 	.byte	0x00, 0xf5, 0x21, 0x00


	//----- nvinfo : EIATTR_KPARAM_INFO
	.align		4
.L_22727:
        /*0058*/ 	.byte	0x04, 0x17
        /*005a*/ 	.short	(.L_22729 - .L_22728)
.L_22728:
        /*005c*/ 	.word	0x00000000
        /*0060*/ 	.short	0x0003
        /*0062*/ 	.short	0x0010
        /*0064*/ 	.byte	0x00, 0xf5, 0x21, 0x00


	//----- nvinfo : EIATTR_KPARAM_INFO
	.align		4
.L_22729:
        /*0068*/ 	.byte	0x04, 0x17
        /*006a*/ 	.short	(.L_22731 - .L_22730)
.L_22730:
        /*006c*/ 	.word	0x00000000
        /*0070*/ 	.short	0x0002
        /*0072*/ 	.short	0x0008
        /*0074*/ 	.byte	0x00, 0xf0, 0x11, 0x00


	//----- nvinfo : EIATTR_KPARAM_INFO
	.align		4
.L_22731:
        /*0078*/ 	.byte	0x04, 0x17
        /*007a*/ 	.short	(.L_22733 - .L_22732)
.L_22732:
        /*007c*/ 	.word	0x00000000
        /*0080*/ 	.short	0x0001
        /*0082*/ 	.short	0x0004
        /*0084*/ 	.byte	0x00, 0xf0, 0x11, 0x00


	//----- nvinfo : EIATTR_KPARAM_INFO
	.align		4
.L_22733:
        /*0088*/ 	.byte	0x04, 0x17
        /*008a*/ 	.short	(.L_22735 - .L_22734)
.L_22734:
        /*008c*/ 	.word	0x00000000
        /*0090*/ 	.short	0x0000
        /*0092*/ 	.short	0x0000
        /*0094*/ 	.byte	0x00, 0xf0, 0x11, 0x00


	//----- nvinfo : EIATTR_SPARSE_MMA_MASK
	.align		4
.L_22735:
        /*0098*/ 	.byte	0x03, 0x50
        /*009a*/ 	.short	0x0000


	//----- nvinfo : EIATTR_MAXREG_COUNT
	.align		4
        /*009c*/ 	.byte	0x03, 0x1b
        /*009e*/ 	.short	0x00ff


	//----- nvinfo : EIATTR_NUM_BARRIERS
	.align		4
        /*00a0*/ 	.byte	0x02, 0x4c
        /*00a2*/ 	.byte	0x01
	.zero		1


	//----- nvinfo : EIATTR_MERCURY_ISA_VERSION
	.align		4
        /*00a4*/ 	.byte	0x03, 0x5f
        /*00a6*/ 	.short	0x0101


	//----- nvinfo : EIATTR_COOP_GROUP_MASK_REGIDS
	.align		4
        /*00a8*/ 	.byte	0x04, 0x29
        /*00aa*/ 	.short	(.L_22737 - .L_22736)


	//   ....[0]....
.L_22736:
        /*00ac*/ 	.word	0x05000002


	//   ....[1]....
        /*00b0*/ 	.word	0x05000002


	//   ....[2]....
        /*00b4*/ 	.word	0x05000002


	//   ....[3]....
        /*00b8*/ 	.word	0x05000002


	//   ....[4]....
        /*00bc*/ 	.word	0x05000002


	//   ....[5]....
        /*00c0*/ 	.word	0x05000002


	//   ....[6]....
        /*00c4*/ 	.word	0x05000002


	//   ....[7]....
        /*00c8*/ 	.word	0x05000002


	//   ....[8]....
        /*00cc*/ 	.word	0x05000002


	//   ....[9]....
        /*00d0*/ 	.word	0x05000002


	//   ....[10]....
        /*00d4*/ 	.word	0x05000002


	//   ....[11]....
        /*00d8*/ 	.word	0x05000002


	//   ....[12]....
        /*00dc*/ 	.word	0x05000002


	//   ....[13]....
        /*00e0*/ 	.word	0x05000002


	//   ....[14]....
        /*00e4*/ 	.word	0x05000002


	//   ....[15]....
        /*00e8*/ 	.word	0x05000002


	//----- nvinfo : EIATTR_COOP_GROUP_INSTR_OFFSETS
	.align		4
.L_22737:
        /*00ec*/ 	.byte	0x04, 0x28
        /*00ee*/ 	.short	(.L_22739 - .L_22738)


	//   ....[0]....
.L_22738:
        /*00f0*/ 	.word	0x00000a20


	//   ....[1]....
        /*00f4*/ 	.word	0x00000aa0


	//   ....[2]....
        /*00f8*/ 	.word	0x00000b30


	//   ....[3]....
        /*00fc*/ 	.word	0x00000bc0


	//   ....[4]....
        /*0100*/ 	.word	0x00000c50


	//   ....[5]....
        /*0104*/ 	.word	0x00000ce0


	//   ....[6]....
        /*0108*/ 	.word	0x00000d70


	//   ....[7]....
        /*010c*/ 	.word	0x00000e00


	//   ....[8]....
        /*0110*/ 	.word	0x00000e90


	//   ....[9]....
        /*0114*/ 	.word	0x00000f20


	//   ....[10]....
        /*0118*/ 	.word	0x00000fb0


	//   ....[11]....
        /*011c*/ 	.word	0x00001040


	//   ....[12]....
        /*0120*/ 	.word	0x000010d0


	//   ....[13]....
        /*0124*/ 	.word	0x00001160


	//   ....[14]....
        /*0128*/ 	.word	0x000011f0


	//   ....[15]....
        /*012c*/ 	.word	0x00001280


	//----- nvinfo : EIATTR_VRC_CTA_INIT_COUNT
	.align		4
.L_22739:
        /*0130*/ 	.byte	0x02, 0x4a
	.zero		1
	.zero		1


	//----- nvinfo : EIATTR_EXIT_INSTR_OFFSETS
	.align		4
        /*0134*/ 	.byte	0x04, 0x1c
        /*0136*/ 	.short	(.L_22741 - .L_22740)


	//   ....[0]....
.L_22740:
        /*0138*/ 	.word	0x00000590


	//   ....[1]....
        /*013c*/ 	.word	0x000009d0


	//----- nvinfo : EIATTR_MAX_THREADS
	.align		4
.L_22741:
        /*0140*/ 	.byte	0x04, 0x05
        /*0142*/ 	.short	(.L_22743 - .L_22742)
.L_22742:
        /*0144*/ 	.word	0x00000080
        /*0148*/ 	.word	0x00000001
        /*014c*/ 	.word	0x00000001


	//----- nvinfo : EIATTR_CRS_STACK_SIZE
	.align		4
.L_22743:
        /*0150*/ 	.byte	0x04, 0x1e
        /*0152*/ 	.short	(.L_22745 - .L_22744)
.L_22744:
        /*0154*/ 	.word	0x00000000


	//----- nvinfo : EIATTR_CBANK_PARAM_SIZE
	.align		4
.L_22745:
        /*0158*/ 	.byte	0x03, 0x19
        /*015a*/ 	.short	0x0034


	//----- nvinfo : EIATTR_PARAM_CBANK
	.align		4
        /*015c*/ 	.byte	0x04, 0x0a
        /*015e*/ 	.short	(.L_22747 - .L_22746)
	.align		4
.L_22746:
        /*0160*/ 	.word	index@(.nv.constant0._Z9cuda_gemmIiLi128ELi2ELi1ELi16ELi16ELi16ELi64ELi0ELi1EEviiiPT_S1_S1_iii)
        /*0164*/ 	.short	0x0380
        /*0166*/ 	.short	0x0034


	//----- nvinfo : EIATTR_SW_WAR
	.align		4
.L_22747:
        /*0168*/ 	.byte	0x04, 0x36
        /*016a*/ 	.short	(.L_22749 - .L_22748)
.L_22748:
        /*016c*/ 	.word	0x00000008
.L_22749:


//--------------------- .nv.info._Z9cuda_gemmIiLi128ELi2ELi1ELi16ELi16ELi16ELi64ELi0ELi0EEviiiPT_S1_S1_iii --------------------------
	.section	.nv.info._Z9cuda_gemmIiLi128ELi2ELi1ELi16ELi16ELi16ELi64ELi0ELi0EEviiiPT_S1_S1_iii,"",@"SHT_CUDA_INFO"
	.sectionflags	@""
	.align	4


	//----- nvinfo : EIATTR_CUDA_API_VERSION
	.align		4
        /*0000*/ 	.byte	0x04, 0x37
        /*0002*/ 	.short	(.L_22751 - .L_22750)
.L_22750:
        /*0004*/ 	.word	0x00000082


	//----- nvinfo : EIATTR_KPARAM_INFO
	.align		4
.L_22751:
        /*0008*/ 	.byte	0x04, 0x17
        /*000a*/ 	.short	(.L_22753 - .L_22752)
.L_22752:
        /*000c*/ 	.word	0x00000000
        /*0010*/ 	.short	0x0008
        /*0012*/ 	.short	0x0030
        /*0014*/ 	.byte	0x00, 0xf0, 0x11, 0x00


	//----- nvinfo : EIATTR_KPARAM_INFO
	.align		4
.L_22753:
        /*0018*/ 	.byte	0x04, 0x17
        /*001a*/ 	.short	(.L_22755 - .L_22754)
.L_22754:
        /*001c*/ 	.word	0x00000000
        /*0020*/ 	.short	0x0007
        /*0022*/ 	.short	0x002c
        /*0024*/ 	.byte	0x00, 0xf0, 0x11, 0x00


	//----- nvinfo : EIATTR_KPARAM_INFO
	.align		4
.L_22755:
        /*0028*/ 	.byte	0x04, 0x17
        /*002a*/ 	.short	(.L_22757 - .L_22756)
.L_22756:
        /*002c*/ 	.word	0x00000000
        /*0030*/ 	.short	0x0006
        /*0032*/ 	.short	0x0028
        /*0034*/ 	.byte	0x00, 0xf0, 0x11, 0x00


	//----- nvinfo : EIATTR_KPARAM_INFO
	.align		4
.L_22757:
        /*0038*/ 	.byte	0x04, 0x17
        /*003a*/ 	.short	(.L_22759 - .L_22758)
.L_22758:
        /*003c*/ 	.word	0x00000000
        /*0040*/ 	.short	0x0005
        /*0042*/ 	.short	0x0020
        /*0044*/ 	.byte	0x00, 0xf5, 0x21, 0x00


	//----- nvinfo : EIATTR_KPARAM_INFO
	.align		4
.L_22759:
        /*0048*/ 	.byte	0x04, 0x17
        /*004a*/ 	.short	(.L_22761 - .L_22760)
.L_22760:
        /*004c*/ 	.word	0x00000000
        /*0050*/ 	.short	0x0004
        /*0052*/ 	.short	0x0018
        /*0054*/ 	.byte	0x00, 0xf5, 0x21, 0x00


	//----- nvinfo : EIATTR_KPARAM_INFO
	.align		4
.L_22761:
        /*0058*/ 	.byte	0x04, 0x17
        /*005a*/ 	.short	(.L_22763 - .L_22762)
.L_22762:
        /*005c*/ 	.word	0x00000000
        /*0060*/ 	.short	0x0003
        /*0062*/ 	.short	0x0010
        /*0064*/ 	.byte	0x00, 0xf5, 0x21, 0x00


	//----- nvinfo : EIATTR_KPARAM_INFO
	.align		4
.L_22763:
        /*0068*/ 	.byte	0x04, 0x17
        /*006a*/ 	.short	(.L_22765 - .L_22764)
.L_22764:
        /*006c*/ 	.word	0x00000000
        /*0070*/ 	.short	0x0002
        /*0072*/ 	.short	0x0008
        /*0074*/ 	.byte	0x00, 0xf0, 0x11, 0x00


	//----- nvinfo : EIATTR_KPARAM_INFO
	.align		4
.L_22765:
        /*0078*/ 	.byte	0x04, 0x17
        /*007a*/ 	.short	(.L_22767 - .L_22766)
.L_22766:
        /*007c*/ 	.word	0x00000000
        /*0080*/ 	.short	0x0001
        /*0082*/ 	.short	0x0004
        /*0084*/ 	.byte	0x00, 0xf0, 0x11, 0x00


	//----- nvinfo : EIATTR_KPARAM_INFO
	.align		4
.L_22767:
        /*0088*/ 	.byte	0x04, 0x17
        /*008a*/ 	.short	(.L_22769 - .L_22768)
.L_22768:
        /*008c*/ 	.word	0x00000000
        /*0090*/ 	.short	0x0000
        /*0092*/ 	.short	0x0000
        /*0094*/ 	.byte	0x00, 0xf0, 0x11, 0x00


	//----- nvinfo : EIATTR_SPARSE_MMA_MASK
	.align		4
.L_22769:
        /*0098*/ 	.byte	0x03, 0x50
        /*009a*/ 	.short	0x0000


	//----- nvinfo : EIATTR_MAXREG_COUNT
	.align		4
        /*009c*/ 	.byte	0x03, 0x1b
        /*009e*/ 	.short	0x00ff


	//----- nvinfo : EIATTR_NUM_BARRIERS
	.align		4
        /*00a0*/ 	.byte	0x02, 0x4c
        /*00a2*/ 	.byte	0x01
	.zero		1


	//----- nvinfo : EIATTR_MERCURY_ISA_VERSION
	.align		4
        /*00a4*/ 	.byte	0x03, 0x5f
        /*00a6*/ 	.short	0x0101


	//----- nvinfo : EIATTR_COOP_GROUP_MASK_REGIDS
	.align		4
        /*00a8*/ 	.byte	0x04, 0x29
        /*00aa*/ 	.short	(.L_22771 - .L_22770)


	//   ....[0]....
.L_22770:
        /*00ac*/ 	.word	0xffffffff


	//   ....[1]....
        /*00b0*/ 	.word	0xffffffff


	//   ....[2]....
        /*00b4*/ 	.word	0xffffffff


	//   ....[3]....
        /*00b8*/ 	.word	0xffffffff


	//   ....[4]....
        /*00bc*/ 	.word	0xffffffff


	//   ....[5]....
        /*00c0*/ 	.word	0xffffffff


	//   ....[6]....
        /*00c4*/ 	.word	0xffffffff


	//   ....[7]....
        /*00c8*/ 	.word	0xffffffff


	//   ....[8]....
        /*00cc*/ 	.word	0xffffffff


	//   ....[9]....
        /*00d0*/ 	.word	0xffffffff


	//   ....[10]....
        /*00d4*/ 	.word	0xffffffff


	//   ....[11]....
        /*00d8*/ 	.word	0xffffffff


	//   ....[12]....
        /*00dc*/ 	.word	0xffffffff


	//   ....[13]....
        /*00e0*/ 	.word	0xffffffff


	//   ....[14]....
        /*00e4*/ 	.word	0xffffffff


	//   ....[15]....
        /*00e8*/ 	.word	0xffffffff


	//   ....[16]....
        /*00ec*/ 	.word	0x0500004c


	//   ....[17]....
        /*00f0*/ 	.word	0x0500004c


	//   ....[18]....
        /*00f4*/ 	.word	0x0500004c


	//   ....[19]....
        /*00f8*/ 	.word	0x0500004c


	//   ....[20]....
        /*00fc*/ 	.word	0x0500004c


	//   ....[21]....
        /*0100*/ 	.word	0x0500004c


	//   ....[22]....
        /*0104*/ 	.word	0x0500004c


	//   ....[23]....
        /*0108*/ 	.word	0x0500004c


	//   ....[24]....
        /*010c*/ 	.word	0x0500004c


	//   ....[25]....
        /*0110*/ 	.word	0x0500004c


	//   ....[26]....
        /*0114*/ 	.word	0x0500004c


	//   ....[27]....
        /*0118*/ 	.word	0x0500004c


	//   ....[28]....
        /*011c*/ 	.word	0x0500004c


	//   ....[29]....
        /*0120*/ 	.word	0x0500004c


	//   ....[30]....
        /*0124*/ 	.word	0x0500004c


	//   ....[31]....
        /*0128*/ 	.word	0x0500004c


	//----- nvinfo : EIATTR_COOP_GROUP_INSTR_OFFSETS
	.align		4
.L_22771:
        /*012c*/ 	.byte	0x04, 0x28
        /*012e*/ 	.short	(.L_22773 - .L_22772)


	//   ....[0]....
.L_22772:
        /*0130*/ 	.word	0x000015f0


	//   ....[1]....
        /*0134*/ 	.word	0x00001650


	//   ....[2]....
        /*0138*/ 	.word	0x000016b0


	//   ....[3]....
        /*013c*/ 	.word	0x00001710


	//   ....[4]....
        /*0140*/ 	.word	0x00001770


	//   ....[5]....
        /*0144*/ 	.word	0x000017d0


	//   ....[6]....
        /*0148*/ 	.word	0x00001830


	//   ....[7]....
        /*014c*/ 	.word	0x00001890


	//   ....[8]....
        /*0150*/ 	.word	0x000018f0


	//   ....[9]....
        /*0154*/ 	.word	0x00001950


	//   ....[10]....
        /*0158*/ 	.word	0x000019b0


	//   ....[11]....
        /*015c*/ 	.word	0x00001a10


	//   ....[12]....
        /*0160*/ 	.word	0x00001a70


	//   ....[13]....
        /*0164*/ 	.word	0x00001ad0


	//   ....[14]....
        /*0168*/ 	.word	0x00001b30


	//   ....[15]....
        /*016c*/ 	.word	0x00001b90


	//   ....[16]....
        /*0170*/ 	.word	0x00002160


	//   ....[17]....
        /*0174*/ 	.word	0x00002200


	//   ....[18]....
        /*0178*/ 	.word	0x00002290


	//   ....[19]....
        /*017c*/ 	.word	0x00002330


	//   ....[20]....
        /*0180*/ 	.word	0x000023c0


	//   ....[21]....
        /*0184*/ 	.word	0x00002460


	//   ....[22]....
        /*0188*/ 	.word	0x000024f0


	//   ....[23]....
        /*018c*/ 	.word	0x00002580


	//   ....[24]....
        /*0190*/ 	.word	0x00002620


	//   ....[25]....
        /*0194*/ 	.word	0x000026b0


	//   ....[26]....
        /*0198*/ 	.word	0x00002750


	//   ....[27]....
        /*019c*/ 	.word	0x000027e0


	//   ....[28]....
        /*01a0*/ 	.word	0x00002880


	//   ....[29]....
        /*01a4*/ 	.word	0x00002910


	//   ....[30]....
        /*01a8*/ 	.word	0x000029b0


	//   ....[31]....
        /*01ac*/ 	.word	0x00002a40


	//----- nvinfo : EIATTR_VRC_CTA_INIT_COUNT
	.align		4
.L_22773:
        /*01b0*/ 	.byte	0x02, 0x4a
	.zero		1
	.zero		1


	//----- nvinfo : EIATTR_EXIT_INSTR_OFFSETS
	.align		4
        /*01b4*/ 	.byte	0x04, 0x1c
        /*01b6*/ 	.short	(.L_22775 - .L_22774)


	//   ....[0]....
.L_22774:
        /*01b8*/ 	.word	0x00000650


	//   ....[1]....
        /*01bc*/ 	.word	0x00002100


	//----- nvinfo : EIATTR_MAX_THREADS
	.align		4
.L_22775:
        /*01c0*/ 	.byte	0x04, 0x05
        /*01c2*/ 	.short	(.L_22777 - .L_22776)
.L_22776:
        /*01c4*/ 	.word	0x00000080
        /*01c8*/ 	.word	0x00000001
        /*01cc*/ 	.word	0x00000001


	//----- nvinfo : EIATTR_CRS_STACK_SIZE
	.align		4
.L_22777:
        /*01d0*/ 	.byte	0x04, 0x1e
        /*01d2*/ 	.short	(.L_22779 - .L_22778)
.L_22778:
        /*01d4*/ 	.word	0x00000000


	//----- nvinfo : EIATTR_CBANK_PARAM_SIZE
	.align		4
.L_22779:
        /*01d8*/ 	.byte	0x03, 0x19
        /*01da*/ 	.short	0x0034


	//----- nvinfo : EIATTR_PARAM_CBANK
	.align		4
        /*01dc*/ 	.byte	0x04, 0x0a
        /*01de*/ 	.short	(.L_22781 - .L_22780)
	.align		4
.L_22780:
        /*01e0*/ 	.word	index@(.nv.constant0._Z9cuda_gemmIiLi128ELi2ELi1ELi16ELi16ELi16ELi64ELi0ELi0EEviiiPT_S1_S1_iii)
        /*01e4*/ 	.short	0x0380
        /*01e6*/ 	.short	0x0034


	//----- nvinfo : EIATTR_SW_WAR
	.align		4
.L_22781:
        /*01e8*/ 	.byte	0x04, 0x36
        /*01ea*/ 	.short	(.L_22783 - .L_22782)
.L_22782:
        /*01ec*/ 	.word	0x00000008
.L_22783:


//--------------------- .nv.info._Z9cuda_gemmIiLi128ELi2ELi1ELi16ELi8ELi8ELi64ELi1ELi1EEviiiPT_S1_S1_iii --------------------------
	.section	.nv.info._Z9cuda_gemmIiLi128ELi2ELi1ELi16ELi8ELi8ELi64ELi1ELi1EEviiiPT_S1_S1_iii,"",@"SHT_CUDA_INFO"
	.sectionflags	@""
	.align	4


	//----- nvinfo : EIATTR_CUDA_API_VERSION
	.align		4
        /*0000*/ 	.byte	0x04, 0x37
        /*0002*/ 	.short	(.L_22785 - .L_22784)
.L_22784:
        /*0004*/ 	.word	0x00000082


	//----- nvinfo : EIATTR_KPARAM_INFO
	.align		4
.L_22785:
        /*0008*/ 	.byte	0x04, 0x17
        /*000a*/ 	.short	(.L_22787 - .L_22786)
.L_22786:
        /*000c*/ 	.word	0x00000000
        /*0010*/ 	.short	0x0008
        /*0012*/ 	.short	0x0030
        /*0014*/ 	.byte	0x00, 0xf0, 0x11, 0x00


	//----- nvinfo : EIATTR_KPARAM_INFO
	.align		4
.L_22787:
        /*0018*/ 	.byte	0x04, 0x17
        /*001a*/ 	.short	(.L_22789 - .L_22788)
.L_22788:
        /*001c*/ 	.word	0x00000000
        /*0020*/ 	.short	0x0007
        /*0022*/ 	.short	0x002c
        /*0024*/ 	.byte	0x00, 0xf0, 0x11, 0x00


	//----- nvinfo : EIATTR_KPARAM_INFO
	.align		4
.L_22789:
        /*0028*/ 	.byte	0x04, 0x17
        /*002a*/ 	.short	(.L_22791 - .L_22790)
.L_22790:
        /*002c*/ 	.word	0x00000000
        /*0030*/ 	.short	0x0006
        /*0032*/ 	.short	0x0028
        /*0034*/ 	.byte	0x00, 0xf0, 0x11, 0x00


	//----- nvinfo : EIATTR_KPARAM_INFO
	.align		4
.L_22791:
        /*0038*/ 	.byte	0x04, 0x17
        /*003a*/ 	.short	(.L_22793 - .L_22792)
.L_22792:
        /*003c*/ 	.word	0x00000000
        /*0040*/ 	.short	0x0005
        /*0042*/ 	.short	0x0020
        /*0044*/ 	.byte	0x00, 0xf5, 0x21, 0x00


	//----- nvinfo : EIATTR_KPARAM_INFO
	.align		4
.L_22793:
        /*0048*/ 	.byte	0x04, 0x17
        /*004a*/ 	.short	(.L_22795 - .L_22794)
.L_22794:
        /*004c*/ 	.word	0x00000000
        /*0050*/ 	.short	0x0004
        /*0052*/ 	.short	0x0018
        /*0054*/ 	.byte	0x00, 0xf5, 0x21, 0x00


	//----- nvinfo : EIATTR_KPARAM_INFO
	.align		4
.L_22795:
        /*0058*/ 	.byte	0x04, 0x17
        /*005a*/ 	.short	(.L_22797 - .L_22796)
.L_22796:
        /*005c*/ 	.word	0x00000000
        /*0060*/ 	.short	0x0003
        /*0062*/ 	.short	0x0010
        /*0064*/ 	.byte	0x00, 0xf5, 0x21, 0x00


	//----- nvinfo : EIATTR_KPARAM_INFO
	.align		4
.L_22797:
        /*0068*/ 	.byte	0x04, 0x17
        /*006a*/ 	.short	(.L_22799 - .L_22798)
.L_22798:
        /*006c*/ 	.word	0x00000000
        /*0070*/ 	.short	0x0002
        /*0072*/ 	.short	0x0008
        /*0074*/ 	.byte	0x00, 0xf0, 0x11, 0x00


	//----- nvinfo : EIATTR_KPARAM_INFO
	.align		4
.L_22799:
        /*0078*/ 	.byte	0x04, 0x17
        /*007a*/ 	.short	(.L_22801 - .L_22800)
.L_22800:
        /*007c*/ 	.word	0x00000000
        /*0080*/ 	.short	0x0001
        /*0082*/ 	.short	0x0004
        /*0084*/ 	.byte	0x00, 0xf0, 0x11, 0x00


	//----- nvinfo : EIATTR_KPARAM_INFO
	.align		4
.L_22801:
        /*0088*/ 	.byte	0x04, 0x17
        /*008a*/ 	.short	(.L_22803 - .L_22802)
.L_22802:
        /*008c*/ 	.word	0x00000000
        /*0090*/ 	.short	0x0000
        /*0092*/ 	.short	0x0000
        /*0094*/ 	.byte	0x00, 0xf0, 0x11, 0x00


	//----- nvinfo : EIATTR_SPARSE_MMA_MASK
	.align		4
.L_22803:
        /*0098*/ 	.byte	0x03, 0x50
        /*009a*/ 	.short	0x0000


	//----- nvinfo : EIATTR_MAXREG_COUNT
	.align		4
        /*009c*/ 	.byte	0x03, 0x1b
        /*009e*/ 	.short	0x00ff


	//----- nvinfo : EIATTR_NUM_BARRIERS
	.align		4
        /*00a0*/ 	.byte	0x02, 0x4c
        /*00a2*/ 	.byte	0x01
	.zero		1


	//----- nvinfo : EIATTR_MERCURY_ISA_VERSION
	.align		4
        /*00a4*/ 	.byte	0x03, 0x5f
        /*00a6*/ 	.short	0x0101


	//----- nvinfo : EIATTR_COOP_GROUP_MASK_REGIDS
	.align		4
        /*00a8*/ 	.byte	0x04, 0x29
        /*00aa*/ 	.short	(.L_22805 - .L_22804)


	//   ....[0]....
.L_22804:
        /*00ac*/ 	.word	0x05000006


	//   ....[1]....
        /*00b0*/ 	.word	0x05000006


	//   ....[2]....
        /*00b4*/ 	.word	0x05000006


	//   ....[3]....
        /*00b8*/ 	.word	0x05000006


	//   ....[4]....
        /*00bc*/ 	.word	0x05000006


	//   ....[5]....
        /*00c0*/ 	.word	0x05000006


	//   ....[6]....
        /*00c4*/ 	.word	0x05000006


	//   ....[7]....
        /*00c8*/ 	.word	0x05000006


	//----- nvinfo : EIATTR_COOP_GROUP_INSTR_OFFSETS
	.align		4
.L_22805:
        /*00cc*/ 	.byte	0x04, 0x28
        /*00ce*/ 	.short	(.L_22807 - .L_22806)


	//   ....[0]....
.L_22806:
        /*00d0*/ 	.word	0x00000b10


	//   ....[1]....
        /*00d4*/ 	.word	0x00000b90


	//   ....[2]....
        /*00d8*/ 	.word	0x00000c20


	//   ....[3]....
        /*00dc*/ 	.word	0x00000cb0


	//   ....[4]....
        /*00e0*/ 	.word	0x00000d40


	//   ....[5]....
        /*00e4*/ 	.word	0x00000dd0


	//   ....[6]....
        /*00e8*/ 	.word	0x00000e60


	//   ....[7]....
        /*00ec*/ 	.word	0x00000ef0


	//----- nvinfo : EIATTR_VRC_CTA_INIT_COUNT
	.align		4
.L_22807:
        /*00f0*/ 	.byte	0x02, 0x4a
	.zero		1
	.zero		1


	//----- nvinfo : EIATTR_EXIT_INSTR_OFFSETS
	.align		4
        /*00f4*/ 	.byte	0x04, 0x1c
        /*00f6*/ 	.short	(.L_22809 - .L_22808)


	//   ....[0]....
.L_22808:
        /*00f8*/ 	.word	0x000006f0


	//   ....[1]....
        /*00fc*/ 	.word	0x00000ac0


	//----- nvinfo : EIATTR_MAX_THREADS
	.align		4
.L_22809:
        /*0100*/ 	.byte	0x04, 0x05
        /*0102*/ 	.short	(.L_22811 - .L_22810)
.L_22810:
        /*0104*/ 	.word	0x00000080
        /*0108*/ 	.word	0x00000001
        /*010c*/ 	.word	0x00000001


	//----- nvinfo : EIATTR_CRS_STACK_SIZE
	.align		4
.L_22811:
        /*0110*/ 	.byte	0x04, 0x1e
        /*0112*/ 	.short	(.L_22813 - .L_22812)
.L_22812:
        /*0114*/ 	.word	0x00000000


	//----- nvinfo : EIATTR_CBANK_PARAM_SIZE
	.align		4
.L_22813:
        /*0118*/ 	.byte	0x03, 0x19
        /*011a*/ 	.short	0x0034


	//----- nvinfo : EIATTR_PARAM_CBANK
	.align		4
        /*011c*/ 	.byte	0x04, 0x0a
        /*011e*/ 	.short	(.L_22815 - .L_22814)
	.align		4
.L_22814:
        /*0120*/ 	.word	index@(.nv.constant0._Z9cuda_gemmIiLi128ELi2ELi1ELi16ELi8ELi8ELi64ELi1ELi1EEviiiPT_S1_S1_iii)
        /*0124*/ 	.short	0x0380
        /*0126*/ 	.short	0x0034


	//----- nvinfo : EIATTR_SW_WAR
	.align		4
.L_22815:
        /*0128*/ 	.byte	0x04, 0x36
        /*012a*/ 	.short	(.L_22817 - .L_22816)
.L_22816:
        /*012c*/ 	.word	0x00000008
.L_22817:


//--------------------- .nv.info._Z9cuda_gemmIiLi128ELi2ELi1ELi16ELi8ELi8ELi64ELi1ELi0EEviiiPT_S1_S1_iii --------------------------
	.section	.nv.info._Z9cuda_gemmIiLi128ELi2ELi1ELi16ELi8ELi8ELi64ELi1ELi0EEviiiPT_S1_S1_iii,"",@"SHT_CUDA_INFO"
	.sectionflags	@""
	.align	4


	//----- nvinfo : EIATTR_CUDA_API_VERSION
	.align		4
        /*0000*/ 	.byte	0x04, 0x37
        /*0002*/ 	.short	(.L_22819 - .L_22818)
.L_22818:
        /*0004*/ 	.word	0x00000082


	//----- nvinfo : EIATTR_KPARAM_INFO
	.align		4
.L_22819:
        /*0008*/ 	.byte	0x04, 0x17
        /*000a*/ 	.short	(.L_22821 - .L_22820)
.L_22820:
        /*000c*/ 	.word	0x00000000
        /*0010*/ 	.short	0x0008
        /*0012*/ 	.short	0x0030
        /*0014*/ 	.byte	0x00, 0xf0, 0x11, 0x00


	//----- nvinfo : EIATTR_KPARAM_INFO
	.align		4
.L_22821:
        /*0018*/ 	.byte	0x04, 0x17
        /*001a*/ 	.short	(.L_22823 - .L_22822)
.L_22822:
        /*001c*/ 	.word	0x00000000
        /*0020*/ 	.short	0x0007
        /*0022*/ 	.short	0x002c
        /*0024*/ 	.byte	0x00, 0xf0, 0x11, 0x00


	//----- nvinfo : EIATTR_KPARAM_INFO
	.align		4
.L_22823:
        /*0028*/ 	.byte	0x04, 0x17
        /*002a*/ 	.short	(.L_22825 - .L_22824)
.L_22824:
        /*002c*/ 	.word	0x00000000
        /*0030*/ 	.short	0x0006
        /*0032*/ 	.short	0x0028
        /*0034*/ 	.byte	0x00, 0xf0, 0x11, 0x00


	//----- nvinfo : EIATTR_KPARAM_INFO
	.align		4
.L_22825:
        /*0038*/ 	.byte	0x04, 0x17
        /*003a*/ 	.short	(.L_22827 - .L_22826)
.L_22826:
        /*003c*/ 	.word	0x00000000
        /*0040*/ 	.short	0x0005
        /*0042*/ 	.short	0x0020
        /*0044*/ 	.byte	0x00, 0xf5, 0x21, 0x00


	//----- nvinfo : EIATTR_KPARAM_INFO
	.align		4
.L_22827:
        /*0048*/ 	.byte	0x04, 0x17
        /*004a*/ 	.short	(.L_22829 - .L_22828)
.L_22828:
        /*004c*/ 	.word	0x00000000
        /*0050*/ 	.short	0x0004
        /*0052*/ 	.short	0x0018
        /*0054*/ 	.byte	0x00, 0xf5, 0x21, 0x00


	//----- nvinfo : EIATTR_KPARAM_INFO
	.align		4
.L_22829:
        /*0058*/ 	.byte	0x04, 0x17
        /*005a*/ 	.short	(.L_22831 - .L_22830)
.L_22830:
        /*005c*/ 	.word	0x00000000
        /*0060*/ 	.short	0x0003
        /*0062*/ 	.short	0x0010
        /*0064*/ 	.byte	0x00, 0xf5, 0x21, 0x00


	//----- nvinfo : EIATTR_KPARAM_INFO
	.align		4
.L_22831:
        /*0068*/ 	.byte	0x04, 0x17
        /*006a*/ 	.short	(.L_22833 - .L_22832)
.L_22832:
        /*006c*/ 	.word	0x00000000
        /*0070*/ 	.short	0x0002
        /*0072*/ 	.short	0x0008
        /*0074*/ 	.byte	0x00, 0xf0, 0x11, 0x00


	//----- nvinfo : EIATTR_KPARAM_INFO
	.align		4
.L_22833:
        /*0078*/ 	.byte	0x04, 0x17
        /*007a*/ 	.short	(.L_22835 - .L_22834)
.L_22834:
        /*007c*/ 	.word	0x00000000
        /*0080*/ 	.short	0x0001
        /*0082*/ 	.short	0x0004
        /*0084*/ 	.byte	0x00, 0xf0, 0x11, 0x00


	//----- nvinfo : EIATTR_KPARAM_INFO
	.align		4
.L_22835:
        /*0088*/ 	.byte	0x04, 0x17
        /*008a*/ 	.short	(.L_22837 - .L_22836)
.L_22836:
        /*008c*/ 	.word	0x00000000
        /*0090*/ 	.short	0x0000
        /*0092*/ 	.short	0x0000
        /*0094*/ 	.byte	0x00, 0xf0, 0x11, 0x00


	//----- nvinfo : EIATTR_SPARSE_MMA_MASK
	.align		4
.L_22837:
        /*0098*/ 	.byte	0x03, 0x50
        /*009a*/ 	.short	0x0000


	//----- nvinfo : EIATTR_MAXREG_COUNT
	.align		4
        /*009c*/ 	.byte	0x03, 0x1b
        /*009e*/ 	.short	0x00ff


	//----- nvinfo : EIATTR_NUM_BARRIERS
	.align		4
        /*00a0*/ 	.byte	0x02, 0x4c
        /*00a2*/ 	.byte	0x01
	.zero		1


	//----- nvinfo : EIATTR_MERCURY_ISA_VERSION
	.align		4
        /*00a4*/ 	.byte	0x03, 0x5f
        /*00a6*/ 	.short	0x0101


	//----- nvinfo : EIATTR_COOP_GROUP_MASK_REGIDS
	.align		4
        /*00a8*/ 	.byte	0x04, 0x29
        /*00aa*/ 	.short	(.L_22839 - .L_22838)


	//   ....[0]....
.L_22838:
        /*00ac*/ 	.word	0xffffffff


	//   ....[1]....
        /*00b0*/ 	.word	0xffffffff


	//   ....[2]....
        /*00b4*/ 	.word	0xffffffff


	//   ....[3]....
        /*00b8*/ 	.word	0xffffffff


	//   ....[4]....
        /*00bc*/ 	.word	0xffffffff


	//   ....[5]....
        /*00c0*/ 	.word	0xffffffff


	//   ....[6]....
        /*00c4*/ 	.word	0xffffffff


	//   ....[7]....
        /*00c8*/ 	.word	0xffffffff


	//   ....[8]....
        /*00cc*/ 	.word	0x0500002a


	//   ....[9]....
        /*00d0*/ 	.word	0x0500002a


	//   ....[10]....
        /*00d4*/ 	.word	0x0500002a


	//   ....[11]....
        /*00d8*/ 	.word	0x0500002a


	//   ....[12]....
        /*00dc*/ 	.word	0x0500002a


	//   ....[13]....
        /*00e0*/ 	.word	0x0500002a


	//   ....[14]....
        /*00e4*/ 	.word	0x0500002a


	//   ....[15]....
        /*00e8*/ 	.word	0x0500002a


	//----- nvinfo : EIATTR_COOP_GROUP_INSTR_OFFSETS
	.align		4
.L_22839:
        /*00ec*/ 	.byte	0x04, 0x28
        /*00ee*/ 	.short	(.L_22841 - .L_22840)


	//   ....[0]....
.L_22840:
        /*00f0*/ 	.word	0x00001040


	//   ....[1]....
        /*00f4*/ 	.word	0x000010a0


	//   ....[2]....
        /*00f8*/ 	.word	0x00001100


	//   ....[3]....
        /*00fc*/ 	.word	0x00001160


	//   ....[4]....
        /*0100*/ 	.word	0x000011c0


	//   ....[5]....
        /*0104*/ 	.word	0x00001220


	//   ....[6]....
        /*0108*/ 	.word	0x00001280


	//   ....[7]....
        /*010c*/ 	.word	0x000012e0


	//   ....[8]....
        /*0110*/ 	.word	0x00001670


	//   ....[9]....
        /*0114*/ 	.word	0x00001710


	//   ....[10]....
        /*0118*/ 	.word	0x000017a0


	//   ....[11]....
        /*011c*/ 	.word	0x00001840


	//   ....[12]....
        /*0120*/ 	.word	0x000018d0


	//   ....[13]....
        /*0124*/ 	.word	0x00001970


	//   ....[14]....
        /*0128*/ 	.word	0x00001a00


	//   ....[15]....
        /*012c*/ 	.word	0x00001a90


	//----- nvinfo : EIATTR_VRC_CTA_INIT_COUNT
	.align		4
.L_22841:
        /*0130*/ 	.byte	0x02, 0x4a
	.zero		1
	.zero		1


	//----- nvinfo : EIATTR_EXIT_INSTR_OFFSETS
	.align		4
        /*0134*/ 	.byte	0x04, 0x1c
        /*0136*/ 	.short	(.L_22843 - .L_22842)


	//   ....[0]....
.L_22842:
        /*0138*/ 	.word	0x00000680


	//   ....[1]....
        /*013c*/ 	.word	0x00001610


	//----- nvinfo : EIATTR_MAX_THREADS
	.align		4
.L_22843:
        /*0140*/ 	.byte	0x04, 0x05
        /*0142*/ 	.short	(.L_22845 - .L_22844)
.L_22844:
        /*0144*/ 	.word	0x00000080
        /*0148*/ 	.word	0x00000001
        /*014c*/ 	.word	0x00000001


	//----- nvinfo : EIATTR_CRS_STACK_SIZE
	.align		4
.L_22845:
        /*0150*/ 	.byte	0x04, 0x1e
        /*0152*/ 	.short	(.L_22847 - .L_22846)
.L_22846:
        /*0154*/ 	.word	0x00000000


	//----- nvinfo : EIATTR_CBANK_PARAM_SIZE
	.align		4
.L_22847:
        /*0158*/ 	.byte	0x03, 0x19
        /*015a*/ 	.short	0x0034


	//----- nvinfo : EIATTR_PARAM_CBANK
	.align		4
        /*015c*/ 	.byte	0x04, 0x0a
        /*015e*/ 	.short	(.L_22849 - .L_22848)
	.align		4
.L_22848:
        /*0160*/ 	.word	index@(.nv.constant0._Z9cuda_gemmIiLi128ELi2ELi1ELi16ELi8ELi8ELi64ELi1ELi0EEviiiPT_S1_S1_iii)
        /*0164*/ 	.short	0x0380
        /*0166*/ 	.short	0x0034


	//----- nvinfo : EIATTR_SW_WAR
	.align		4
.L_22849:
        /*0168*/ 	.byte	0x04, 0x36
        /*016a*/ 	.short	(.L_22851 - .L_22850)
.L_22850:
        /*016c*/ 	.word	0x00000008
.L_22851:


//--------------------- .nv.info._Z9cuda_gemmIiLi128ELi2ELi1ELi16ELi8ELi8ELi64ELi0ELi1EEviiiPT_S1_S1_iii --------------------------
	.section	.nv.info._Z9cuda_gemmIiLi128ELi2ELi1ELi16ELi8ELi8ELi64ELi0ELi1EEviiiPT_S1_S1_iii,"",@"SHT_CUDA_INFO"
	.sectionflags	@""
	.align	4


	//----- nvinfo : EIATTR_CUDA_API_VERSION
	.align		4
        /*0000*/ 	.byte	0x04, 0x37
        /*0002*/ 	.short	(.L_22853 - .L_22852)
.L_22852:
        /*0004*/ 	.word	0x00000082


	//----- nvinfo : EIATTR_KPARAM_INFO
	.align		4
.L_22853:
        /*0008*/ 	.byte	0x04, 0x17
        /*000a*/ 	.short	(.L_22855 - .L_22854)
.L_22854:
        /*000c*/ 	.word	0x00000000
        /*0010*/ 	.short	0x0008
        /*0012*/ 	.short	0x0030
        /*0014*/ 	.byte	0x00, 0xf0, 0x11, 0x00


	//----- nvinfo : EIATTR_KPARAM_INFO
	.align		4
.L_22855:
        /*0018*/ 	.byte	0x04, 0x17
        /*001a*/ 	.short	(.L_22857 - .L_22856)
.L_22856:
        /*001c*/ 	.word	0x00000000
        /*0020*/ 	.short	0x0007
        /*0022*/ 	.short	0x002c
        /*0024*/ 	.byte	0x00, 0xf0, 0x11, 0x00


	//----- nvinfo : EIATTR_KPARAM_INFO
	.align		4
.L_22857:
        /*0028*/ 	.byte	0x04, 0x17
        /*002a*/ 	.short	(.L_22859 - .L_22858)
.L_22858:
        /*002c*/ 	.word	0x00000000
        /*0030*/ 	.short	0x0006
        /*0032*/ 	.short	0x0028
        /*0034*/ 	.byte	0x00, 0xf0, 0x11, 0x00


	//----- nvinfo : EIATTR_KPARAM_INFO
	.align		4
.L_22859:
        /*0038*/ 	.byte	0x04, 0x17
        /*003a*/ 	.short	(.L_22861 - .L_22860)
.L_22860:
        /*003c*/ 	.word	0x00000000
        /*0040*/ 	.short	0x0005
        /*0042*/ 	.short	0x0020
        /*0044*/ 	.byte	0x00, 0xf5, 0x21, 0x00


	//----- nvinfo : EIATTR_KPARAM_INFO
	.align		4
.L_22861:
        /*0048*/ 	.byte	0x04, 0x17
        /*004a*/ 	.short	(.L_22863 - .L_22862)
.L_22862:
        /*004c*/ 	.word	0x00000000
        /*0050*/ 	.short	0x0004
        /*0052*/ 	.short	0x0018
        /*0054*/ 	.byte	0x00, 0xf5, 0x21, 0x00


	//----- nvinfo : EIATTR_KPARAM_INFO
	.align		4
.L_22863:
        /*0058*/ 	.byte	0x04, 0x17
        /*005a*/ 	.short	(.L_22865 - .L_22864)
.L_22864:
        /*005c*/ 	.word	0x00000000
        /*0060*/ 	.short	0x0003
        /*0062*/ 	.short	0x0010
        /*0064*/ 	.byte	0x00, 0xf5, 0x21, 0x00


	//----- nvinfo : EIATTR_KPARAM_INFO
	.align		4
.L_22865:
        /*0068*/ 	.byte	0x04, 0x17
        /*006a*/ 	.short	(.L_22867 - .L_22866)
.L_22866:
        /*006c*/ 	.word	0x00000000
        /*0070*/ 	.short	0x0002
        /*0072*/ 	.short	0x0008
        /*0074*/ 	.byte	0x00, 0xf0, 0x11, 0x00


	//----- nvinfo : EIATTR_KPARAM_INFO
	.align		4
.L_22867:
        /*0078*/ 	.byte	0x04, 0x17
        /*007a*/ 	.short	(.L_22869 - .L_22868)
.L_22868:
        /*007c*/ 	.word	0x00000000
        /*0080*/ 	.short	0x0001
        /*0082*/ 	.short	0x0004
        /*0084*/ 	.byte	0x00, 0xf0, 0x11, 0x00


	//----- nvinfo : EIATTR_KPARAM_INFO
	.align		4
.L_22869:
        /*0088*/ 	.byte	0x04, 0x17
        /*008a*/ 	.short	(.L_22871 - .L_22870)
.L_22870:
        /*008c*/ 	.word	0x00000000
        /*0090*/ 	.short	0x0000
        /*0092*/ 	.short	0x0000
        /*0094*/ 	.byte	0x00, 0xf0, 0x11, 0x00


	//----- nvinfo : EIATTR_SPARSE_MMA_MASK
	.align		4
.L_22871:
        /*0098*/ 	.byte	0x03, 0x50
        /*009a*/ 	.short	0x0000


	//----- nvinfo : EIATTR_MAXREG_COUNT
	.align		4
        /*009c*/ 	.byte	0x03, 0x1b
        /*009e*/ 	.short	0x00ff


	//----- nvinfo : EIATTR_NUM_BARRIERS
	.align		4
        /*00a0*/ 	.byte	0x02, 0x4c
        /*00a2*/ 	.byte	0x01
	.zero		1


	//----- nvinfo : EIATTR_MERCURY_ISA_VERSION
	.align		4
        /*00a4*/ 	.byte	0x03, 0x5f
        /*00a6*/ 	.short	0x0101


	//----- nvinfo : EIATTR_COOP_GROUP_MASK_REGIDS
	.align		4
        /*00a8*/ 	.byte	0x04, 0x29
        /*00aa*/ 	.short	(.L_22873 - .L_22872)


	//   ....[0]....
.L_22872:
        /*00ac*/ 	.word	0x05000006


	//   ....[1]....
        /*00b0*/ 	.word	0x05000006


	//   ....[2]....
        /*00b4*/ 	.word	0x05000006


	//   ....[3]....
        /*00b8*/ 	.word	0x05000006


	//   ....[4]....
        /*00bc*/ 	.word	0x05000006


	//   ....[5]....
        /*00c0*/ 	.word	0x05000006


	//   ....[6]....
        /*00c4*/ 	.word	0x05000006


	//   ....[7]....
        /*00c8*/ 	.word	0x05000006


	//----- nvinfo : EIATTR_COOP_GROUP_INSTR_OFFSETS
	.align		4
.L_22873:
        /*00cc*/ 	.byte	0x04, 0x28
        /*00ce*/ 	.short	(.L_22875 - .L_22874)


	//   ....[0]....
.L_22874:
        /*00d0*/ 	.word	0x00000b50


	//   ....[1]....
        /*00d4*/ 	.word	0x00000bd0


	//   ....[2]....
        /*00d8*/ 	.word	0x00000c60


	//   ....[3]....
        /*00dc*/ 	.word	0x00000cf0


	//   ....[4]....
        /*00e0*/ 	.word	0x00000d80


	//   ....[5]....
        /*00e4*/ 	.word	0x00000e10


	//   ....[6]....
        /*00e8*/ 	.word	0x00000ea0


	//   ....[7]....
        /*00ec*/ 	.word	0x00000f30


	//----- nvinfo : EIATTR_VRC_CTA_INIT_COUNT
	.align		4
.L_22875:
        /*00f0*/ 	.byte	0x02, 0x4a
	.zero		1
	.zero		1


	//----- nvinfo : EIATTR_EXIT_INSTR_OFFSETS
	.align		4
        /*00f4*/ 	.byte	0x04, 0x1c
        /*00f6*/ 	.short	(.L_22877 - .L_22876)


	//   ....[0]....
.L_22876:
        /*00f8*/ 	.word	0x000006f0


	//   ....[1]....
        /*00fc*/ 	.word	0x00000b00


	//----- nvinfo : EIATTR_MAX_THREADS
	.align		4
.L_22877:
        /*0100*/ 	.byte	0x04, 0x05
        /*0102*/ 	.short	(.L_22879 - .L_22878)
.L_22878:
        /*0104*/ 	.word	0x00000080
        /*0108*/ 	.word	0x00000001
        /*010c*/ 	.word	0x00000001


	//----- nvinfo : EIATTR_CRS_STACK_SIZE
	.align		4
.L_22879:
        /*0110*/ 	.byte	0x04, 0x1e
        /*0112*/ 	.short	(.L_22881 - .L_22880)
.L_22880:
        /*0114*/ 	.word	0x00000000


	//----- nvinfo : EIATTR_CBANK_PARAM_SIZE
	.align		4
.L_22881:
        /*0118*/ 	.byte	0x03, 0x19
        /*011a*/ 	.short	0x0034


	//----- nvinfo : EIATTR_PARAM_CBANK
	.align		4
        /*011c*/ 	.byte	0x04, 0x0a
        /*011e*/ 	.short	(.L_22883 - .L_22882)
	.align		4
.L_22882:
        /*0120*/ 	.word	index@(.nv.constant0._Z9cuda_gemmIiLi128ELi2ELi1ELi16ELi8ELi8ELi64ELi0ELi1EEviiiPT_S1_S1_iii)
        /*0124*/ 	.short	0x0380
        /*0126*/ 	.short	0x0034


	//----- nvinfo : EIATTR_SW_WAR
	.align		4
.L_22883:
        /*0128*/ 	.byte	0x04, 0x36
        /*012a*/ 	.short	(.L_22885 - .L_22884)
.L_22884:
        /*012c*/ 	.word	0x00000008
.L_22885:


//--------------------- .nv.info._Z9cuda_gemmIiLi128ELi2ELi1ELi16ELi8ELi8ELi64ELi0ELi0EEviiiPT_S1_S1_iii --------------------------
	.section	.nv.info._Z9cuda_gemmIiLi128ELi2ELi1ELi16ELi8ELi8ELi64ELi0ELi0EEviiiPT_S1_S1_iii,"",@"SHT_CUDA_INFO"
	.sectionflags	@""
	.align	4


	//----- nvinfo : EIATTR_CUDA_API_VERSION
	.align		4
        /*0000*/ 	.byte	0x04, 0x37
        /*0002*/ 	.short	(.L_22887 - .L_22886)
.L_22886:
        /*0004*/ 	.word	0x00000082


	//----- nvinfo : EIATTR_KPARAM_INFO
	.align		4
.L_22887:
        /*0008*/ 	.byte	0x04, 0x17
        /*000a*/ 	.short	(.L_22889 - .L_22888)
.L_22888:
        /*000c*/ 	.word	0x00000000
        /*0010*/ 	.short	0x0008
        /*0012*/ 	.short	0x0030
        /*0014*/ 	.byte	0x00, 0xf0, 0x11, 0x00


	//----- nvinfo : EIATTR_KPARAM_INFO
	.align		4
.L_22889:
        /*0018*/ 	.byte	0x04, 0x17
        /*001a*/ 	.short	(.L_22891 - .L_22890)
.L_22890:
        /*001c*/ 	.word	0x00000000
        /*0020*/ 	.short	0x0007
        /*0022*/ 	.short	0x002c
        /*0024*/ 	.byte	0x00, 0xf0, 0x11, 0x00


	//----- nvinfo : EIATTR_KPARAM_INFO
	.align		4
.L_22891:
        /*0028*/ 	.byte	0x04, 0x17
        /*002a*/ 	.short	(.L_22893 - .L_22892)
.L_22892:
        /*002c*/ 	.word	0x00000000
        /*0030*/ 	.short	0x0006
        /*0032*/ 	.short	0x0028
        /*0034*/ 	.byte	0x00, 0xf0, 0x11, 0x00


	//----- nvinfo : EIATTR_KPARAM_INFO
	.align		4
.L_22893:
        /*0038*/ 	.byte	0x04, 0x17
        /*003a*/ 	.short	(.L_22895 - .L_22894)
.L_22894:
        /*003c*/ 	.word	0x00000000
        /*0040*/ 	.short	0x0005
        /*0042*/ 	.short	0x0020
        /*0044*/ 	.byte	0x00, 0xf5, 0x21, 0x00


	//----- nvinfo : EIATTR_KPARAM_INFO
	.align		4
.L_22895:
        /*0048*/ 	.byte	0x04, 0x17
        /*004a*/ 	.short	(.L_22897 - .L_22896)
.L_22896:
        /*004c*/ 	.word	0x00000000
        /*0050*/ 	.short	0x0004
        /*0052*/ 	.short	0x0018
        /*0054*/ 	.byte	0x00, 0xf5, 0x21, 0x00


	//----- nvinfo : EIATTR_KPARAM_INFO
	.align		4
.L_22897:
        /*0058*/ 	.byte	0x04, 0x17
        /*005a*/ 	.short	(.L_22899 - .L_22898)
.L_22898:
        /*005c*/ 	.word	0x00000000
        /*0060*/ 	.short	0x0003
        /*0062*/ 	.short	0x0010
        /*0064*/ 	.byte	0x00, 0xf5, 0x21, 0x00


	//----- nvinfo : EIATTR_KPARAM_INFO
	.align		4
.L_22899:
        /*0068*/ 	.byte	0x04, 0x17
        /*006a*/ 	.short	(.L_22901 - .L_22900)
.L_22900:
        /*006c*/ 	.word	0x00000000
        /*0070*/ 	.short	0x0002
        /*0072*/ 	.short	0x0008
        /*0074*/ 	.byte	0x00, 0xf0, 0x11, 0x00


	//----- nvinfo : EIATTR_KPARAM_INFO
	.align		4
.L_22901:
        /*0078*/ 	.byte	0x04, 0x17
        /*007a*/ 	.short	(.L_22903 - .L_22902)
.L_22902:
        /*007c*/ 	.word	0x00000000
        /*0080*/ 	.short	0x0001
        /*0082*/ 	.short	0x0004
        /*0084*/ 	.byte	0x00, 0xf0, 0x11, 0x00


	//----- nvinfo : EIATTR_KPARAM_INFO
	.align		4
.L_22903:
        /*0088*/ 	.byte	0x04, 0x17
        /*008a*/ 	.short	(.L_22905 - .L_22904)
.L_22904:
        /*008c*/ 	.word	0x00000000
        /*0090*/ 	.short	0x0000
        /*0092*/ 	.short	0x0000
        /*0094*/ 	.byte	0x00, 0xf0, 0x11, 0x00


	//----- nvinfo : EIATTR_SPARSE_MMA_MASK
	.align		4
.L_22905:
        /*0098*/ 	.byte	0x03, 0x50
        /*009a*/ 	.short	0x0000


	//----- nvinfo : EIATTR_MAXREG_COUNT
	.align		4
        /*009c*/ 	.byte	0x03, 0x1b
        /*009e*/ 	.short	0x00ff


	//----- nvinfo : EIATTR_NUM_BARRIERS
	.align		4
        /*00a0*/ 	.byte	0x02, 0x4c
        /*00a2*/ 	.byte	0x01
	.zero		1


	//----- nvinfo : EIATTR_MERCURY_ISA_VERSION
	.align		4
        /*00a4*/ 	.byte	0x03, 0x5f
        /*00a6*/ 	.short	0x0101


	//----- nvinfo : EIATTR_COOP_GROUP_MASK_REGIDS
	.align		4
        /*00a8*/ 	.byte	0x04, 0x29
        /*00aa*/ 	.short	(.L_22907 - .L_22906)


	//   ....[0]....
.L_22906:
        /*00ac*/ 	.word	0xffffffff


	//   ....[1]....
        /*00b0*/ 	.word	0xffffffff


	//   ....[2]....
        /*00b4*/ 	.word	0xffffffff


	//   ....[3]....
        /*00b8*/ 	.word	0xffffffff


	//   ....[4]....
        /*00bc*/ 	.word	0xffffffff


	//   ....[5]....
        /*00c0*/ 	.word	0xffffffff


	//   ....[6]....
        /*00c4*/ 	.word	0xffffffff


	//   ....[7]....
        /*00c8*/ 	.word	0xffffffff


	//   ....[8]....
        /*00cc*/ 	.word	0x0500002e


	//   ....[9]....
        /*00d0*/ 	.word	0x0500002e


	//   ....[10]....
        /*00d4*/ 	.word	0x0500002e


	//   ....[11]....
        /*00d8*/ 	.word	0x0500002e


	//   ....[12]....
        /*00dc*/ 	.word	0x0500002e


	//   ....[13]....
        /*00e0*/ 	.word	0x0500002e


	//   ....[14]....
        /*00e4*/ 	.word	0x0500002e


	//   ....[15]....
        /*00e8*/ 	.word	0x0500002e


	//----- nvinfo : EIATTR_COOP_GROUP_INSTR_OFFSETS
	.align		4
.L_22907:
        /*00ec*/ 	.byte	0x04, 0x28
        /*00ee*/ 	.short	(.L_22909 - .L_22908)


	//   ....[0]....
.L_22908:
        /*00f0*/ 	.word	0x000010e0


	//   ....[1]....
        /*00f4*/ 	.word	0x00001140


	//   ....[2]....
        /*00f8*/ 	.word	0x000011a0


	//   ....[3]....
        /*00fc*/ 	.word	0x00001200


	//   ....[4]....
        /*0100*/ 	.word	0x00001260


	//   ....[5]....
        /*0104*/ 	.word	0x000012c0


	//   ....[6]....
        /*0108*/ 	.word	0x00001320


	//   ....[7]....
        /*010c*/ 	.word	0x00001380


	//   ....[8]....
        /*0110*/ 	.word	0x000016f0


	//   ....[9]....
        /*0114*/ 	.word	0x00001790


	//   ....[10]....
        /*0118*/ 	.word	0x00001820


	//   ....[11]....
        /*011c*/ 	.word	0x000018c0


	//   ....[12]....
        /*0120*/ 	.word	0x00001950


	//   ....[13]....
        /*0124*/ 	.word	0x000019f0


	//   ....[14]....
        /*0128*/ 	.word	0x00001a80


	//   ....[15]....
        /*012c*/ 	.word	0x00001b10


	//----- nvinfo : EIATTR_VRC_CTA_INIT_COUNT
	.align		4
.L_22909:
        /*0130*/ 	.byte	0x02, 0x4a
	.zero		1
	.zero		1


	//----- nvinfo : EIATTR_EXIT_INSTR_OFFSETS
	.align		4
        /*0134*/ 	.byte	0x04, 0x1c
        /*0136*/ 	.short	(.L_22911 - .L_22910)


	//   ....[0]....
.L_22910:
        /*0138*/ 	.word	0x000006d0


	//   ....[1]....
        /*013c*/ 	.word	0x00001690


	//----- nvinfo : EIATTR_MAX_THREADS
	.align		4
.L_22911:
        /*0140*/ 	.byte	0x04, 0x05
        /*0142*/ 	.short	(.L_22913 - .L_22912)
.L_22912:
        /*0144*/ 	.word	0x00000080
        /*0148*/ 	.word	0x00000001
        /*014c*/ 	.word	0x00000001


	//----- nvinfo : EIATTR_CRS_STACK_SIZE
	.align		4
.L_22913:
        /*0150*/ 	.byte	0x04, 0x1e
        /*0152*/ 	.short	(.L_22915 - .L_22914)
.L_22914:
        /*0154*/ 	.word	0x00000000


	//----- nvinfo : EIATTR_CBANK_PARAM_SIZE
	.align		4
.L_22915:
        /*0158*/ 	.byte	0x03, 0x19
        /*015a*/ 	.short	0x0034


	//----- nvinfo : EIATTR_PARAM_CBANK
	.align		4
        /*015c*/ 	.byte	0x04, 0x0a
        /*015e*/ 	.short	(.L_22917 - .L_22916)
	.align		4
.L_22916:
        /*0160*/ 	.word	index@(.nv.constant0._Z9cuda_gemmIiLi128ELi2ELi1ELi16ELi8ELi8ELi64ELi0ELi0EEviiiPT_S1_S1_iii)
        /*0164*/ 	.short	0x0380
        /*0166*/ 	.short	0x0034


	//----- nvinfo : EIATTR_SW_WAR
	.align		4
.L_22917:
        /*0168*/ 	.byte	0x04, 0x36
        /*016a*/ 	.short	(.L_22919 - .L_22918)
.L_22918:
        /*016c*/ 	.word	0x00000008
.L_22919:


//--------------------- .nv.info._Z9cuda_gemmIiLi128ELi2ELi1ELi16ELi4ELi4ELi64ELi1ELi1EEviiiPT_S1_S1_iii --------------------------
	.section	.nv.info._Z9cuda_gemmIiLi128ELi2ELi1ELi16ELi4ELi4ELi64ELi1ELi1EEviiiPT_S1_S1_iii,"",@"SHT_CUDA_INFO"
	.sectionflags	@""
	.align	4


	//----- nvinfo : EIATTR_CUDA_API_VERSION
	.align		4
        /*0000*/ 	.byte	0x04, 0x37
        /*0002*/ 	.short	(.L_22921 - .L_22920)
.L_22920:
        /*0004*/ 	.word	0x00000082


	//----- nvinfo : EIATTR_KPARAM_INFO
	.align		4
.L_22921:
        /*0008*/ 	.byte	0x04, 0x17
        /*000a*/ 	.short	(.L_22923 - .L_22922)
.L_22922:
        /*000c*/ 	.word	0x00000000
        /*0010*/ 	.short	0x0008
        /*0012*/ 	.short	0x0030
        /*0014*/ 	.byte	0x00, 0xf0, 0x11, 0x00


	//----- nvinfo : EIATTR_KPARAM_INFO
	.align		4
.L_22923:
        /*0018*/ 	.byte	0x04, 0x17
        /*001a*/ 	.short	(.L_22925 - .L_22924)
.L_22924:
        /*001c*/ 	.word	0x00000000
        /*0020*/ 	.short	0x0007
        /*0022*/ 	.short	0x002c
        /*0024*/ 	.byte	0x00, 0xf0, 0x11, 0x00


	//----- nvinfo : EIATTR_KPARAM_INFO
	.align		4
.L_22925:
        /*0028*/ 	.byte	0x04, 0x17
        /*002a*/ 	.short	(.L_22927 - .L_22926)
.L_22926:
        /*002c*/ 	.word	0x00000000
        /*0030*/ 	.short	0x0006
        /*0032*/ 	.short	0x0028
        /*0034*/ 	.byte	0x00, 0xf0, 0x11, 0x00


	//----- nvinfo : EIATTR_KPARAM_INFO
	.align		4
.L_22927:
        /*0038*/ 	.byte	0x04, 0x17
        /*003a*/ 	.short	(.L_22929 - .L_22928)
.L_22928:
        /*003c*/ 	.word	0x00000000
        /*0040*/ 	.short	0x0005
        /*0042*/ 	.short	0x0020
        /*0044*/ 	.byte	0x00, 0xf5, 0x21, 0x00


	//----- nvinfo : EIATTR_KPARAM_INFO
	.align		4
.L_22929:
        /*0048*/ 	.byte	0x04, 0x17
        /*004a*/ 	.short	(.L_22931 - .L_22930)
.L_22930:
        /*004c*/ 	.word	0x00000000
        /*0050*/ 	.short	0x0004
        /*0052*/ 	.short	0x0018
        /*0054*/ 	.byte	0x00, 0xf5, 0x21, 0x00


	//----- nvinfo : EIATTR_KPARAM_INFO
	.align		4
.L_22931:
        /*0058*/ 	.byte	0x04, 0x17
        /*005a*/ 	.short	(.L_22933 - .L_22932)
.L_22932:
        /*005c*/ 	.word	0x00000000
        /*0060*/ 	.short	0x0003
        /*0062*/ 	.short	0x0010
        /*0064*/ 	.byte	0x00, 0xf5, 0x21, 0x00


	//----- nvinfo : EIATTR_KPARAM_INFO
	.align		4
.L_22933:
        /*0068*/ 	.byte	0x04, 0x17
        /*006a*/ 	.short	(.L_22935 - .L_22934)
.L_22934:
        /*006c*/ 	.word	0x00000000
        /*0070*/ 	.short	0x0002
        /*0072*/ 	.short	0x0008
        /*0074*/ 	.byte	0x00, 0xf0, 0x11, 0x00


	//----- nvinfo : EIATTR_KPARAM_INFO
	.align		4
.L_22935:
        /*0078*/ 	.byte	0x04, 0x17
        /*007a*/ 	.short	(.L_22937 - .L_22936)
.L_22936:
        /*007c*/ 	.word	0x00000000
        /*0080*/ 	.short	0x0001
        /*0082*/ 	.short	0x0004
        /*0084*/ 	.byte	0x00, 0xf0, 0x11, 0x00


	//----- nvinfo : EIATTR_KPARAM_INFO
	.align		4
.L_22937:
        /*0088*/ 	.byte	0x04, 0x17
        /*008a*/ 	.short	(.L_22939 - .L_22938)
.L_22938:
        /*008c*/ 	.word	0x00000000
        /*0090*/ 	.short	0x0000
        /*0092*/ 	.short	0x0000
        /*0094*/ 	.byte	0x00, 0xf0, 0x11, 0x00


	//----- nvinfo : EIATTR_SPARSE_MMA_MASK
	.align		4
.L_22939:
        /*0098*/ 	.byte	0x03, 0x50
        /*009a*/ 	.short	0x0000


	//----- nvinfo : EIATTR_MAXREG_COUNT
	.align		4
        /*009c*/ 	.byte	0x03, 0x1b
        /*009e*/ 	.short	0x00ff


	//----- nvinfo : EIATTR_NUM_BARRIERS
	.align		4
        /*00a0*/ 	.byte	0x02, 0x4c
        /*00a2*/ 	.byte	0x01
	.zero		1


	//----- nvinfo : EIATTR_MERCURY_ISA_VERSION
	.align		4
        /*00a4*/ 	.byte	0x03, 0x5f
        /*00a6*/ 	.short	0x0101


	//----- nvinfo : EIATTR_COOP_GROUP_MASK_REGIDS
	.align		4
        /*00a8*/ 	.byte	0x04, 0x29
        /*00aa*/ 	.short	(.L_22941 - .L_22940)


	//   ....[0]....
.L_22940:
        /*00ac*/ 	.word	0x05000005


	//   ....[1]....
        /*00b0*/ 	.word	0x05000005


	//   ....[2]....
        /*00b4*/ 	.word	0x05000005


	//   ....[3]....
        /*00b8*/ 	.word	0x05000005


	//----- nvinfo : EIATTR_COOP_GROUP_INSTR_OFFSETS
	.align		4
.L_22941:
        /*00bc*/ 	.byte	0x04, 0x28
        /*00be*/ 	.short	(.L_22943 - .L_22942)


	//   ....[0]....
.L_22942:
        /*00c0*/ 	.word	0x00000520


	//   ....[1]....
        /*00c4*/ 	.word	0x000005a0


	//   ....[2]....
        /*00c8*/ 	.word	0x00000630


	//   ....[3]....
        /*00cc*/ 	.word	0x000006c0


	//----- nvinfo : EIATTR_VRC_CTA_INIT_COUNT
	.align		4
.L_22943:
        /*00d0*/ 	.byte	0x02, 0x4a
	.zero		1
	.zero		1


	//----- nvinfo : EIATTR_EXIT_INSTR_OFFSETS
	.align		4
        /*00d4*/ 	.byte	0x04, 0x1c
        /*00d6*/ 	.short	(.L_22945 - .L_22944)


	//   ....[0]....
.L_22944:
        /*00d8*/ 	.word	0x000001c0


	//   ....[1]....
        /*00dc*/ 	.word	0x000004d0


	//----- nvinfo : EIATTR_MAX_THREADS
	.align		4
.L_22945:
        /*00e0*/ 	.byte	0x04, 0x05
        /*00e2*/ 	.short	(.L_22947 - .L_22946)
.L_22946:
        /*00e4*/ 	.word	0x00000080
        /*00e8*/ 	.word	0x00000001
        /*00ec*/ 	.word	0x00000001


	//----- nvinfo : EIATTR_CRS_STACK_SIZE
	.align		4
.L_22947:
        /*00f0*/ 	.byte	0x04, 0x1e
        /*00f2*/ 	.short	(.L_22949 - .L_22948)
.L_22948:
        /*00f4*/ 	.word	0x00000000


	//----- nvinfo : EIATTR_CBANK_PARAM_SIZE
	.align		4
.L_22949:
        /*00f8*/ 	.byte	0x03, 0x19
        /*00fa*/ 	.short	0x0034


	//----- nvinfo : EIATTR_PARAM_CBANK
	.align		4
        /*00fc*/ 	.byte	0x04, 0x0a
        /*00fe*/ 	.short	(.L_22951 - .L_22950)
	.align		4
.L_22950:
        /*0100*/ 	.word	index@(.nv.constant0._Z9cuda_gemmIiLi128ELi2ELi1ELi16ELi4ELi4ELi64ELi1ELi1EEviiiPT_S1_S1_iii)
        /*0104*/ 	.short	0x0380
        /*0106*/ 	.short	0x0034


	//----- nvinfo : EIATTR_SW_WAR
	.align		4
.L_22951:
        /*0108*/ 	.byte	0x04, 0x36
        /*010a*/ 	.short	(.L_22953 - .L_22952)
.L_22952:
        /*010c*/ 	.word	0x00000008
.L_22953:


//--------------------- .nv.info._Z9cuda_gemmIiLi128ELi2ELi1ELi16ELi4ELi4ELi64ELi1ELi0EEviiiPT_S1_S1_iii --------------------------
	.section	.nv.info._Z9cuda_gemmIiLi128ELi2ELi1ELi16ELi4ELi4ELi64ELi1ELi0EEviiiPT_S1_S1_iii,"",@"SHT_CUDA_INFO"
	.sectionflags	@""
	.align	4


	//----- nvinfo : EIATTR_CUDA_API_VERSION
	.align		4
        /*0000*/ 	.byte	0x04, 0x37
        /*0002*/ 	.short	(.L_22955 - .L_22954)
.L_22954:
        /*0004*/ 	.word	0x00000082


	//----- nvinfo : EIATTR_KPARAM_INFO
	.align		4
.L_22955:
        /*0008*/ 	.byte	0x04, 0x17
        /*000a*/ 	.short	(.L_22957 - .L_22956)
.L_22956:
        /*000c*/ 	.word	0x00000000
        /*0010*/ 	.short	0x0008
        /*0012*/ 	.short	0x0030
        /*0014*/ 	.byte	0x00, 0xf0, 0x11, 0x00


	//----- nvinfo : EIATTR_KPARAM_INFO
	.align		4
.L_22957:
        /*0018*/ 	.byte	0x04, 0x17
        /*001a*/ 	.short	(.L_22959 - .L_22958)
.L_22958:
        /*001c*/ 	.word	0x00000000
        /*0020*/ 	.short	0x0007
        /*0022*/ 	.short	0x002c
        /*0024*/ 	.byte	0x00, 0xf0, 0x11, 0x00


	//----- nvinfo : EIATTR_KPARAM_INFO
	.align		4
.L_22959:
        /*0028*/ 	.byte	0x04, 0x17
        /*002a*/ 	.short	(.L_22961 - .L_22960)
.L_22960:
        /*002c*/ 	.word	0x00000000
        /*0030*/ 	.short	0x0006
        /*0032*/ 	.short	0x0028
        /*0034*/ 	.byte	0x00, 0xf0, 0x11, 0x00


	//----- nvinfo : EIATTR_KPARAM_INFO
	.align		4
.L_22961:
        /*0038*/ 	.byte	0x04, 0x17
        /*003a*/ 	.short	(.L_22963 - .L_22962)
.L_22962:
        /*003c*/ 	.word	0x00000000
        /*0040*/ 	.short	0x0005
        /*0042*/ 	.short	0x0020
        /*0044*/ 	.byte	0x00, 0xf5, 0x21, 0x00


	//----- nvinfo : EIATTR_KPARAM_INFO
	.align		4
.L_22963:
        /*0048*/ 	.byte	0x04, 0x17
        /*004a*/ 	.short	(.L_22965 - .L_22964)
.L_22964:
        /*004c*/ 	.word	0x00000000
        /*0050*/ 	.short	0x0004
        /*0052*/ 	.short	0x0018
        /*0054*/ 	.byte	0x00, 0xf5, 0x21, 0x00


	//----- nvinfo : EIATTR_KPARAM_INFO
	.align		4
.L_22965:
        /*0058*/ 	.byte	0x04, 0x17
        /*005a*/ 	.short	(.L_22967 - .L_22966)
.L_22966:
        /*005c*/ 	.word	0x00000000
        /*0060*/ 	.short	0x0003
        /*0062*/ 	.short	0x0010
        /*0064*/ 	.byte	0x00, 0xf5, 0x21, 0x00


	//----- nvinfo : EIATTR_KPARAM_INFO
	.align		4
.L_22967:
        /*0068*/ 	.byte	0x04, 0x17
        /*006a*/ 	.short	(.L_22969 - .L_22968)
.L_22968:
        /*006c*/ 	.word	0x00000000
        /*0070*/ 	.short	0x0002
        /*0072*/ 	.short	0x0008
        /*0074*/ 	.byte	0x00, 0xf0, 0x11, 0x00


	//----- nvinfo : EIATTR_KPARAM_INFO
	.align		4
.L_22969:
        /*0078*/ 	.byte	0x04, 0x17
        /*007a*/ 	.short	(.L_22971 - .L_22970)
.L_22970:
        /*007c*/ 	.word	0x00000000
        /*0080*/ 	.short	0x0001
        /*0082*/ 	.short	0x0004
        /*0084*/ 	.byte	0x00, 0xf0, 0x11, 0x00


	//----- nvinfo : EIATTR_KPARAM_INFO
	.align		4
.L_22971:
        /*0088*/ 	.byte	0x04, 0x17
        /*008a*/ 	.short	(.L_22973 - .L_22972)
.L_22972:
        /*008c*/ 	.word	0x00000000
        /*0090*/ 	.short	0x0000
        /*0092*/ 	.short	0x0000
        /*0094*/ 	.byte	0x00, 0xf0, 0x11, 0x00


	//----- nvinfo : EIATTR_SPARSE_MMA_MASK
	.align		4
.L_22973:
        /*0098*/ 	.byte	0x03, 0x50
        /*009a*/ 	.short	0x0000


	//----- nvinfo : EIATTR_MAXREG_COUNT
	.align		4
        /*009c*/ 	.byte	0x03, 0x1b
        /*009e*/ 	.short	0x00ff


	//----- nvinfo : EIATTR_NUM_BARRIERS
	.align		4
        /*00a0*/ 	.byte	0x02, 0x4c
        /*00a2*/ 	.byte	0x01
	.zero		1


	//----- nvinfo : EIATTR_MERCURY_ISA_VERSION
	.align		4
        /*00a4*/ 	.byte	0x03, 0x5f
        /*00a6*/ 	.short	0x0101


	//----- nvinfo : EIATTR_COOP_GROUP_MASK_REGIDS
	.align		4
        /*00a8*/ 	.byte	0x04, 0x29
        /*00aa*/ 	.short	(.L_22975 - .L_22974)


	//   ....[0]....
.L_22974:
        /*00ac*/ 	.word	0xffffffff


	//   ....[1]....
        /*00b0*/ 	.word	0xffffffff


	//   ....[2]....
        /*00b4*/ 	.word	0xffffffff


	//   ....[3]....
        /*00b8*/ 	.word	0xffffffff


	//   ....[4]....
        /*00bc*/ 	.word	0x0500001a


	//   ....[5]....
        /*00c0*/ 	.word	0x0500001a


	//   ....[6]....
        /*00c4*/ 	.word	0x0500001a


	//   ....[7]....
        /*00c8*/ 	.word	0x0500001a


	//----- nvinfo : EIATTR_COOP_GROUP_INSTR_OFFSETS
	.align		4
.L_22975:
        /*00cc*/ 	.byte	0x04, 0x28
        /*00ce*/ 	.short	(.L_22977 - .L_22976)


	//   ....[0]....
.L_22976:
        /*00d0*/ 	.word	0x00000d00


	//   ....[1]....
        /*00d4*/ 	.word	0x00000d50


	//   ....[2]....
        /*00d8*/ 	.word	0x00000da0


	//   ....[3]....
        /*00dc*/ 	.word	0x00000df0


	//   ....[4]....
        /*00e0*/ 	.word	0x00001040


	//   ....[5]....
        /*00e4*/ 	.word	0x000010d0


	//   ....[6]....
        /*00e8*/ 	.word	0x00001160


	//   ....[7]....
        /*00ec*/ 	.word	0x000011f0


	//----- nvinfo : EIATTR_VRC_CTA_INIT_COUNT
	.align		4
.L_22977:
        /*00f0*/ 	.byte	0x02, 0x4a
	.zero		1
	.zero		1


	//----- nvinfo : EIATTR_EXIT_INSTR_OFFSETS
	.align		4
        /*00f4*/ 	.byte	0x04, 0x1c
        /*00f6*/ 	.short	(.L_22979 - .L_22978)


	//   ....[0]....
.L_22978:
        /*00f8*/ 	.word	0x00000680


	//   ....[1]....
        /*00fc*/ 	.word	0x00000fe0


	//----- nvinfo : EIATTR_MAX_THREADS
	.align		4
.L_22979:
        /*0100*/ 	.byte	0x04, 0x05
        /*0102*/ 	.short	(.L_22981 - .L_22980)
.L_22980:
        /*0104*/ 	.word	0x00000080
        /*0108*/ 	.word	0x00000001
        /*010c*/ 	.word	0x00000001


	//----- nvinfo : EIATTR_CRS_STACK_SIZE
	.align		4
.L_22981:
        /*0110*/ 	.byte	0x04, 0x1e
        /*0112*/ 	.short	(.L_22983 - .L_22982)
.L_22982:
        /*0114*/ 	.word	0x00000000


	//----- nvinfo : EIATTR_CBANK_PARAM_SIZE
	.align		4
.L_22983:
        /*0118*/ 	.byte	0x03, 0x19
        /*011a*/ 	.short	0x0034


	//----- nvinfo : EIATTR_PARAM_CBANK
	.align		4
        /*011c*/ 	.byte	0x04, 0x0a
        /*011e*/ 	.short	(.L_22985 - .L_22984)
	.align		4
.L_22984:
        /*0120*/ 	.word	index@(.nv.constant0._Z9cuda_gemmIiLi128ELi2ELi1ELi16ELi4ELi4ELi64ELi1ELi0EEviiiPT_S1_S1_iii)
        /*0124*/ 	.short	0x0380
        /*0126*/ 	.short	0x0034


	//----- nvinfo : EIATTR_SW_WAR
	.align		4
.L_22985:
        /*0128*/ 	.byte	0x04, 0x36
        /*012a*/ 	.short	(.L_22987 - .L_22986)
.L_22986:
        /*012c*/ 	.word	0x00000008
.L_22987:


//--------------------- .nv.info._Z9cuda_gemmIiLi128ELi2ELi1ELi16ELi4ELi4ELi64ELi0ELi1EEviiiPT_S1_S1_iii --------------------------
	.section	.nv.info._Z9cuda_gemmIiLi128ELi2ELi1ELi16ELi4ELi4ELi64ELi0ELi1EEviiiPT_S1_S1_iii,"",@"SHT_CUDA_INFO"
	.sectionflags	@""
	.align	4


	//----- nvinfo : EIATTR_CUDA_API_VERSION
	.align		4
        /*0000*/ 	.byte	0x04, 0x37
        /*0002*/ 	.short	(.L_22989 - .L_22988)
.L_22988:
        /*0004*/ 	.word	0x00000082


	//----- nvinfo : EIATTR_KPARAM_INFO
	.align		4
.L_22989:
        /*0008*/ 	.byte	0x04, 0x17
        /*000a*/ 	.short	(.L_22991 - .L_22990)
.L_22990:
        /*000c*/ 	.word	0x00000000
        /*0010*/ 	.short	0x0008
        /*0012*/ 	.short	0x0030
        /*0014*/ 	.byte	0x00, 0xf0, 0x11, 0x00


	//----- nvinfo : EIATTR_KPARAM_INFO
	.align		4
.L_22991:
        /*0018*/ 	.byte	0x04, 0x17
        /*001a*/ 	.short	(.L_22993 - .L_22992)
.L_22992:
        /*001c*/ 	.word	0x00000000
        /*0020*/ 	.short	0x0007
        /*0022*/ 	.short	0x002c
        /*0024*/ 	.byte	0x00, 0xf0, 0x11, 0x00


	//----- nvinfo : EIATTR_KPARAM_INFO
	.align		4
.L_22993:
        /*0028*/ 	.byte	0x04, 0x17
        /*002a*/ 	.short	(.L_22995 - .L_22994)
.L_22994:
        /*002c*/ 	.word	0x00000000
        /*0030*/ 	.short	0x0006
        /*0032*/ 	.short	0x0028
        /*0034*/ 	.byte	0x00, 0xf0, 0x11, 0x00


	//----- nvinfo : EIATTR_KPARAM_INFO
	.align		4
.L_22995:
        /*0038*/ 	.byte	0x04, 0x17
        /*003a*/ 	.short	(.L_22997 - .L_22996)
.L_22996:
        /*003c*/ 	.word	0x00000000
        /*0040*/ 	.short	0x0005
        /*0042*/ 	.short	0x0020
        /*0044*/ 	.byte	0x00, 0xf5, 0x21, 0x00


	//----- nvinfo : EIATTR_KPARAM_INFO
	.align		4
.L_22997:
        /*0048*/ 	.byte	0x04, 0x17
        /*004a*/ 	.short	(.L_22999 - .L_22998)
.L_22998:
        /*004c*/ 	.word	0x00000000
        /*0050*/ 	.short	0x0004
        /*0052*/ 	.short	0x0018
        /*0054*/ 	.byte	0x00, 0xf5, 0x21, 0x00


	//----- nvinfo : EIATTR_KPARAM_INFO
	.align		4
.L_22999:
        /*0058*/ 	.byte	0x04, 0x17
        /*005a*/ 	.short	(.L_23001 - .L_23000)
.L_23000:
        /*005c*/ 	.word	0x00000000
        /*0060*/ 	.short	0x0003
        /*0062*/ 	.short	0x0010
        /*0064*/ 	.byte	0x00, 0xf5, 0x21, 0x00


	//----- nvinfo : EIATTR_KPARAM_INFO
	.align		4
.L_23001:
        /*0068*/ 	.byte	0x04, 0x17
        /*006a*/ 	.short	(.L_23003 - .L_23002)
.L_23002:
        /*006c*/ 	.word	0x00000000
        /*0070*/ 	.short	0x0002
        /*0072*/ 	.short	0x0008
        /*0074*/ 	.byte	0x00, 0xf0, 0x11, 0x00


	//----- nvinfo : EIATTR_KPARAM_INFO
	.align		4
.L_23003:
        /*0078*/ 	.byte	0x04, 0x17
        /*007a*/ 	.short	(.L_23005 - .L_23004)
.L_23004:
        /*007c*/ 	.word	0x00000000
        /*0080*/ 	.short	0x0001
        /*0082*/ 	.short	0x0004
        /*0084*/ 	.byte	0x00, 0xf0, 0x11, 0x00


	//----- nvinfo : EIATTR_KPARAM_INFO
	.align		4
.L_23005:
        /*0088*/ 	.byte	0x04, 0x17
        /*008a*/ 	.short	(.L_23007 - .L_23006)
.L_23006:
        /*008c*/ 	.word	0x00000000
        /*0090*/ 	.short	0x0000
        /*0092*/ 	.short	0x0000
        /*0094*/ 	.byte	0x00, 0xf0, 0x11, 0x00


	//----- nvinfo : EIATTR_SPARSE_MMA_MASK
	.align		4
.L_23007:
        /*0098*/ 	.byte	0x03, 0x50
        /*009a*/ 	.short	0x0000


	//----- nvinfo : EIATTR_MAXREG_COUNT
	.align		4
        /*009c*/ 	.byte	0x03, 0x1b
        /*009e*/ 	.short	0x00ff


	//----- nvinfo : EIATTR_NUM_BARRIERS
	.align		4
        /*00a0*/ 	.byte	0x02, 0x4c
        /*00a2*/ 	.byte	0x01
	.zero		1


	//----- nvinfo : EIATTR_MERCURY_ISA_VERSION
	.align		4
        /*00a4*/ 	.byte	0x03, 0x5f
        /*00a6*/ 	.short	0x0101


	//----- nvinfo : EIATTR_COOP_GROUP_MASK_REGIDS
	.align		4
        /*00a8*/ 	.byte	0x04, 0x29
        /*00aa*/ 	.short	(.L_23009 - .L_23008)


	//   ....[0]....
.L_23008:
        /*00ac*/ 	.word	0x05000005


	//   ....[1]....
        /*00b0*/ 	.word	0x05000005


	//   ....[2]....
        /*00b4*/ 	.word	0x05000005


	//   ....[3]....
        /*00b8*/ 	.word	0x05000005


	//----- nvinfo : EIATTR_COOP_GROUP_INSTR_OFFSETS
	.align		4
.L_23009:
        /*00bc*/ 	.byte	0x04, 0x28
        /*00be*/ 	.short	(.L_23011 - .L_23010)


	//   ....[0]....
.L_23010:
        /*00c0*/ 	.word	0x00000560


	//   ....[1]....
        /*00c4*/ 	.word	0x000005e0


	//   ....[2]....
        /*00c8*/ 	.word	0x00000670


	//   ....[3]....
        /*00cc*/ 	.word	0x00000700


	//----- nvinfo : EIATTR_VRC_CTA_INIT_COUNT
	.align		4
.L_23011:
        /*00d0*/ 	.byte	0x02, 0x4a
	.zero		1
	.zero		1


	//----- nvinfo : EIATTR_EXIT_INSTR_OFFSETS
	.align		4
        /*00d4*/ 	.byte	0x04, 0x1c
        /*00d6*/ 	.short	(.L_23013 - .L_23012)


	//   ....[0]....
.L_23012:
        /*00d8*/ 	.word	0x000001c0


	//   ....[1]....
        /*00dc*/ 	.word	0x00000510


	//----- nvinfo : EIATTR_MAX_THREADS
	.align		4
.L_23013:
        /*00e0*/ 	.byte	0x04, 0x05
        /*00e2*/ 	.short	(.L_23015 - .L_23014)
.L_23014:
        /*00e4*/ 	.word	0x00000080
        /*00e8*/ 	.word	0x00000001
        /*00ec*/ 	.word	0x00000001


	//----- nvinfo : EIATTR_CRS_STACK_SIZE
	.align		4
.L_23015:
        /*00f0*/ 	.byte	0x04, 0x1e
        /*00f2*/ 	.short	(.L_23017 - .L_23016)
.L_23016:
        /*00f4*/ 	.word	0x00000000


	//----- nvinfo : EIATTR_CBANK_PARAM_SIZE
	.align		4
.L_23017:
        /*00f8*/ 	.byte	0x03, 0x19
        /*00fa*/ 	.short	0x0034


	//----- nvinfo : EIATTR_PARAM_CBANK
	.align		4
        /*00fc*/ 	.byte	0x04, 0x0a
        /*00fe*/ 	.short	(.L_23019 - .L_23018)
	.align		4
.L_23018:
        /*0100*/ 	.word	index@(.nv.constant0._Z9cuda_gemmIiLi128ELi2ELi1ELi16ELi4ELi4ELi64ELi0ELi1EEviiiPT_S1_S1_iii)
        /*0104*/ 	.short	0x0380
        /*0106*/ 	.short	0x0034


	//----- nvinfo : EIATTR_SW_WAR
	.align		4
.L_23019:
        /*0108*/ 	.byte	0x04, 0x36
        /*010a*/ 	.short	(.L_23021 - .L_23020)
.L_23020:
        /*010c*/ 	.word	0x00000008
.L_23021:


//--------------------- .nv.info._Z9cuda_gemmIiLi128ELi2ELi1ELi16ELi4ELi4ELi64ELi0ELi0EEviiiPT_S1_S1_iii --------------------------
	.section	.nv.info._Z9cuda_gemmIiLi128ELi2ELi1ELi16ELi4ELi4ELi64ELi0ELi0EEviiiPT_S1_S1_iii,"",@"SHT_CUDA_INFO"
	.sectionflags	@""
	.align	4


	//----- nvinfo : EIATTR_CUDA_API_VERSION
	.align		4
        /*0000*/ 	.byte	0x04, 0x37
        /*0002*/ 	.short	(.L_23023 - .L_23022)
.L_23022:
        /*0004*/ 	.word	0x00000082


	//----- nvinfo : EIATTR_KPARAM_INFO
	.align		4
.L_23023:
        /*0008*/ 	.byte	0x04, 0x17
        /*000a*/ 	.short	(.L_23025 - .L_23024)
.L_23024:
        /*000c*/ 	.word	0x00000000
        /*0010*/ 	.short	0x0008
        /*0012*/ 	.short	0x0030
        /*0014*/ 	.byte	0x00, 0xf0, 0x11, 0x00


	//----- nvinfo : EIATTR_KPARAM_INFO
	.align		4
.L_23025:
        /*0018*/ 	.byte	0x04, 0x17
        /*001a*/ 	.short	(.L_23027 - .L_23026)
.L_23026:
        /*001c*/ 	.word	0x00000000
        /*0020*/ 	.short	0x0007
        /*0022*/ 	.short	0x002c
        /*0024*/ 	.byte	0x00, 0xf0, 0x11, 0x00


	//----- nvinfo : EIATTR_KPARAM_INFO
	.align		4
.L_23027:
        /*0028*/ 	.byte	0x04, 0x17
        /*002a*/ 	.short	(.L_23029 - .L_23028)
.L_23028:
        /*002c*/ 	.word	0x00000000
        /*0030*/ 	.short	0x0006
        /*0032*/ 	.short	0x0028
        /*0034*/ 	.byte	0x00, 0xf0, 0x11, 0x00


	//----- nvinfo : EIATTR_KPARAM_INFO
	.align		4
.L_23029:
        /*0038*/ 	.byte	0x04, 0x17
        /*003a*/ 	.short	(.L_23031 - .L_23030)
.L_23030:
        /*003c*/ 	.word	0x00000000
        /*0040*/ 	.short	0x0005
        /*0042*/ 	.short	0x0020
        /*0044*/ 	.byte	0x00, 0xf5, 0x21, 0x00


	//----- nvinfo : EIATTR_KPARAM_INFO
	.align		4
.L_23031:
        /*0048*/ 	.byte	0x04, 0x17
        /*004a*/ 	.short	(.L_23033 - .L_23032)
.L_23032:
        /*004c*/ 	.word	0x00000000
        /*0050*/ 	.short	0x0004
        /*0052*/ 	.short	0x0018
        /*0054*/ 	.byte	0x00, 0xf5, 0x21, 0x00


	//----- nvinfo : EIATTR_KPARAM_INFO
	.align		4
.L_23033:
        /*0058*/ 	.byte	0x04, 0x17
        /*005a*/ 	.short	(.L_23035 - .L_23034)
.L_23034:
        /*005c*/ 	.word	0x00000000
        /*0060*/ 	.short	0x0003
        /*0062*/ 	.short	0x0010
        /*0064*/ 	.byte	0x00, 0xf5, 0x21, 0x00


	//----- nvinfo : EIATTR_KPARAM_INFO
	.align		4
.L_23035:
        /*0068*/ 	.byte	0x04, 0x17
        /*006a*/ 	.short	(.L_23037 - .L_23036)
.L_23036:
        /*006c*/ 	.word	0x00000000
        /*0070*/ 	.short	0x0002
        /*0072*/ 	.short	0x0008
        /*0074*/ 	.byte	0x00, 0xf0, 0x11, 0x00


	//----- nvinfo : EIATTR_KPARAM_INFO
	.align		4
.L_23037:
        /*0078*/ 	.byte	0x04, 0x17
        /*007a*/ 	.short	(.L_23039 - .L_23038)
.L_23038:
        /*007c*/ 	.word	0x00000000
        /*0080*/ 	.short	0x0001
        /*0082*/ 	.short	0x0004
        /*0084*/ 	.byte	0x00, 0xf0, 0x11, 0x00


	//----- nvinfo : EIATTR_KPARAM_INFO
	.align		4
.L_23039:
        /*0088*/ 	.byte	0x04, 0x17
        /*008a*/ 	.short	(.L_23041 - .L_23040)
.L_23040:
        /*008c*/ 	.word	0x00000000
        /*0090*/ 	.short	0x0000
        /*0092*/ 	.short	0x0000
        /*0094*/ 	.byte	0x00, 0xf0, 0x11, 0x00


	//----- nvinfo : EIATTR_SPARSE_MMA_MASK
	.align		4
.L_23041:
        /*0098*/ 	.byte	0x03, 0x50
        /*009a*/ 	.short	0x0000


	//----- nvinfo : EIATTR_MAXREG_COUNT
	.align		4
        /*009c*/ 	.byte	0x03, 0x1b
        /*009e*/ 	.short	0x00ff


	//----- nvinfo : EIATTR_NUM_BARRIERS
	.align		4
        /*00a0*/ 	.byte	0x02, 0x4c
        /*00a2*/ 	.byte	0x01
	.zero		1


	//----- nvinfo : EIATTR_MERCURY_ISA_VERSION
	.align		4
        /*00a4*/ 	.byte	0x03, 0x5f
        /*00a6*/ 	.short	0x0101


	//----- nvinfo : EIATTR_COOP_GROUP_MASK_REGIDS
	.align		4
        /*00a8*/ 	.byte	0x04, 0x29
        /*00aa*/ 	.short	(.L_23043 - .L_23042)


	//   ....[0]....
.L_23042:
        /*00ac*/ 	.word	0xffffffff


	//   ....[1]....
        /*00b0*/ 	.word	0xffffffff


	//   ....[2]....
        /*00b4*/ 	.word	0xffffffff


	//   ....[3]....
        /*00b8*/ 	.word	0xffffffff


	//   ....[4]....
        /*00bc*/ 	.word	0x05000007


	//   ....[5]....
        /*00c0*/ 	.word	0x05000007


	//   ....[6]....
        /*00c4*/ 	.word	0x05000007


	//   ....[7]....
        /*00c8*/ 	.word	0x05000007


	//----- nvinfo : EIATTR_COOP_GROUP_INSTR_OFFSETS
	.align		4
.L_23043:
        /*00cc*/ 	.byte	0x04, 0x28
        /*00ce*/ 	.short	(.L_23045 - .L_23044)


	//   ....[0]....
.L_23044:
        /*00d0*/ 	.word	0x00000d80


	//   ....[1]....
        /*00d4*/ 	.word	0x00000dd0


	//   ....[2]....
        /*00d8*/ 	.word	0x00000e20


	//   ....[3]....
        /*00dc*/ 	.word	0x00000e70


	//   ....[4]....
        /*00e0*/ 	.word	0x000010c0


	//   ....[5]....
        /*00e4*/ 	.word	0x00001150


	//   ....[6]....
        /*00e8*/ 	.word	0x000011e0


	//   ....[7]....
        /*00ec*/ 	.word	0x00001270


	//----- nvinfo : EIATTR_VRC_CTA_INIT_COUNT
	.align		4
.L_23045:
        /*00f0*/ 	.byte	0x02, 0x4a
	.zero		1
	.zero		1


	//----- nvinfo : EIATTR_EXIT_INSTR_OFFSETS
	.align		4
        /*00f4*/ 	.byte	0x04, 0x1c
        /*00f6*/ 	.short	(.L_23047 - .L_23046)


	//   ....[0]....
.L_23046:
        /*00f8*/ 	.word	0x000006c0


	//   ....[1]....
        /*00fc*/ 	.word	0x00001060


	//----- nvinfo : EIATTR_MAX_THREADS
	.align		4
.L_23047:
        /*0100*/ 	.byte	0x04, 0x05
        /*0102*/ 	.short	(.L_23049 - .L_23048)
.L_23048:
        /*0104*/ 	.word	0x00000080
        /*0108*/ 	.word	0x00000001
        /*010c*/ 	.word	0x00000001


	//----- nvinfo : EIATTR_CRS_STACK_SIZE
	.align		4
.L_23049:
        /*0110*/ 	.byte	0x04, 0x1e
        /*0112*/ 	.short	(.L_23051 - .L_23050)
.L_23050:
        /*0114*/ 	.word	0x00000000


	//----- nvinfo : EIATTR_CBANK_PARAM_SIZE
	.align		4
.L_23051:
        /*0118*/ 	.byte	0x03, 0x19
        /*011a*/ 	.short	0x0034


	//----- nvinfo : EIATTR_PARAM_CBANK
	.align		4
        /*011c*/ 	.byte	0x04, 0x0a
        /*011e*/ 	.short	(.L_23053 - .L_23052)
	.align		4
.L_23052:
        /*0120*/ 	.word	index@(.nv.constant0._Z9cuda_gemmIiLi128ELi2ELi1ELi16ELi4ELi4ELi64ELi0ELi0EEviiiPT_S1_S1_iii)
        /*0124*/ 	.short	0x0380
        /*0126*/ 	.short	0x0034


	//----- nvinfo : EIATTR_SW_WAR
	.align		4
.L_23053:
        /*0128*/ 	.byte	0x04, 0x36
        /*012a*/ 	.short	(.L_23055 - .L_23054)
.L_23054:
        /*012c*/ 	.word	0x00000008
.L_23055:


//--------------------- .nv.info._Z9cuda_gemmIiLi128ELi2ELi1ELi16ELi2ELi2ELi64ELi1ELi1EEviiiPT_S1_S1_iii --------------------------
	.section	.nv.info._Z9cuda_gemmIiLi128ELi2ELi1ELi16ELi2ELi2ELi64ELi1ELi1EEviiiPT_S1_S1_iii,"",@"SHT_CUDA_INFO"
	.sectionflags	@""
	.align	4


	//----- nvinfo : EIATTR_CUDA_API_VERSION
	.align		4
        /*0000*/ 	.byte	0x04, 0x37
        /*0002*/ 	.short	(.L_23057 - .L_23056)
.L_23056:
        /*0004*/ 	.word	0x00000082


	//----- nvinfo : EIATTR_KPARAM_INFO
	.align		4
.L_23057:
        /*0008*/ 	.byte	0x04, 0x17
        /*000a*/ 	.short	(.L_23059 - .L_23058)
.L_23058:
        /*000c*/ 	.word	0x00000000
        /*0010*/ 	.short	0x0008
        /*0012*/ 	.short	0x0030
        /*0014*/ 	.byte	0x00, 0xf0, 0x11, 0x00


	//----- nvinfo : EIATTR_KPARAM_INFO
	.align		4
.L_23059:
        /*0018*/ 	.byte	0x04, 0x17
        /*001a*/ 	.short	(.L_23061 - .L_23060)
.L_23060:
        /*001c*/ 	.word	0x00000000
        /*0020*/ 	.short	0x0007
        /*0022*/ 	.short	0x002c
        /*0024*/ 	.byte	0x00, 0xf0, 0x11, 0x00


	//----- nvinfo : EIATTR_KPARAM_INFO
	.align		4
.L_23061:
        /*0028*/ 	.byte	0x04, 0x17
        /*002a*/ 	.short	(.L_23063 - .L_23062)
.L_23062:
        /*002c*/ 	.word	0x00000000
        /*0030*/ 	.short	0x0006
        /*0032*/ 	.short	0x0028
        /*0034*/ 	.byte	0x00, 0xf0, 0x11, 0x00


	//----- nvinfo : EIATTR_KPARAM_INFO
	.align		4
.L_23063:
        /*0038*/ 	.byte	0x04, 0x17
        /*003a*/ 	.short	(.L_23065 - .L_23064)
.L_23064:
        /*003c*/ 	.word	0x00000000
        /*0040*/ 	.short	0x0005
        /*0042*/ 	.short	0x0020
        /*0044*/ 	.byte	0x00, 0xf5, 0x21, 0x00


	//----- nvinfo : EIATTR_KPARAM_INFO
	.align		4
.L_23065:
        /*0048*/ 	.byte	0x04, 0x17
        /*004a*/ 	.short	(.L_23067 - .L_23066)
.L_23066:
        /*004c*/ 	.word	0x00000000
        /*0050*/ 	.short	0x0004
        /*0052*/ 	.short	0x0018
        /*0054*/ 	.byte	0x00, 0xf5, 0x21, 0x00


	//----- nvinfo : EIATTR_KPARAM_INFO
	.align		4
.L_23067:
        /*0058*/ 	.byte	0x04, 0x17
        /*005a*/ 	.short	(.L_23069 - .L_23068)
.L_23068:
        /*005c*/ 	.word	0x00000000
        /*0060*/ 	.short	0x0003
        /*0062*/ 	.short	0x0010
        /*0064*/ 	.byte	0x00, 0xf5, 0x21, 0x00


	//----- nvinfo : EIATTR_KPARAM_INFO
	.align		4
.L_23069:
        /*0068*/ 	.byte	0x04, 0x17
        /*006a*/ 	.short	(.L_23071 - .L_23070)
.L_23070:
        /*006c*/ 	.word	0x00000000
        /*0070*/ 	.short	0x0002
        /*0072*/ 	.short	0x0008
        /*0074*/ 	.byte	0x00, 0xf0, 0x11, 0x00


	//----- nvinfo : EIATTR_KPARAM_INFO
	.align		4
.L_23071:
        /*0078*/ 	.byte	0x04, 0x17
        /*007a*/ 	.short	(.L_23073 - .L_23072)
.L_23072:
        /*007c*/ 	.word	0x00000000
        /*0080*/ 	.short	0x0001
        /*0082*/ 	.short	0x0004
        /*0084*/ 	.byte	0x00, 0xf0, 0x11, 0x00


	//----- nvinfo : EIATTR_KPARAM_INFO
	.align		4
.L_23073:
        /*0088*/ 	.byte	0x04, 0x17
        /*008a*/ 	.short	(.L_23075 - .L_23074)
.L_23074:
        /*008c*/ 	.word	0x00000000
        /*0090*/ 	.short	0x0000
        /*0092*/ 	.short	0x0000
        /*0094*/ 	.byte	0x00, 0xf0, 0x11, 0x00


	//----- nvinfo : EIATTR_SPARSE_MMA_MASK
	.align		4
.L_23075:
        /*0098*/ 	.byte	0x03, 0x50
        /*009a*/ 	.short	0x0000


	//----- nvinfo : EIATTR_MAXREG_COUNT
	.align		4
        /*009c*/ 	.byte	0x03, 0x1b
        /*009e*/ 	.short	0x00ff


	//----- nvinfo : EIATTR_NUM_BARRIERS
	.align		4
        /*00a0*/ 	.byte	0x02, 0x4c
        /*00a2*/ 	.byte	0x01
	.zero		1


	//----- nvinfo : EIATTR_MERCURY_ISA_VERSION
	.align		4
        /*00a4*/ 	.byte	0x03, 0x5f
        /*00a6*/ 	.short	0x0101


	//----- nvinfo : EIATTR_COOP_GROUP_MASK_REGIDS
	.align		4
        /*00a8*/ 	.byte	0x04, 0x29
        /*00aa*/ 	.short	(.L_23077 - .L_23076)


	//   ....[0]....
.L_23076:
        /*00ac*/ 	.word	0x05000002


	//   ....[1]....
        /*00b0*/ 	.word	0x05000002


	//----- nvinfo : EIATTR_COOP_GROUP_INSTR_OFFSETS
	.align		4
.L_23077:
        /*00b4*/ 	.byte	0x04, 0x28
        /*00b6*/ 	.short	(.L_23079 - .L_23078)


	//   ....[0]....
.L_23078:
        /*00b8*/ 	.word	0x000004b0


	//   ....[1]....
        /*00bc*/ 	.word	0x00000530


	//----- nvinfo : EIATTR_VRC_CTA_INIT_COUNT
	.align		4
.L_23079:
        /*00c0*/ 	.byte	0x02, 0x4a
	.zero		1
	.zero		1


	//----- nvinfo : EIATTR_EXIT_INSTR_OFFSETS
	.align		4
        /*00c4*/ 	.byte	0x04, 0x1c
        /*00c6*/ 	.short	(.L_23081 - .L_23080)


	//   ....[0]....
.L_23080:
        /*00c8*/ 	.word	0x000001d0


	//   ....[1]....
        /*00cc*/ 	.word	0x00000460


	//----- nvinfo : EIATTR_MAX_THREADS
	.align		4
.L_23081:
        /*00d0*/ 	.byte	0x04, 0x05
        /*00d2*/ 	.short	(.L_23083 - .L_23082)
.L_23082:
        /*00d4*/ 	.word	0x00000080
        /*00d8*/ 	.word	0x00000001
        /*00dc*/ 	.word	0x00000001


	//----- nvinfo : EIATTR_CRS_STACK_SIZE
	.align		4
.L_23083:
        /*00e0*/ 	.byte	0x04, 0x1e
        /*00e2*/ 	.short	(.L_23085 - .L_23084)
.L_23084:
        /*00e4*/ 	.word	0x00000000


	//----- nvinfo : EIATTR_CBANK_PARAM_SIZE
	.align		4
.L_23085:
        /*00e8*/ 	.byte	0x03, 0x19
        /*00ea*/ 	.short	0x0034


	//----- nvinfo : EIATTR_PARAM_CBANK
	.align		4
        /*00ec*/ 	.byte	0x04, 0x0a
        /*00ee*/ 	.short	(.L_23087 - .L_23086)
	.align		4
.L_23086:
        /*00f0*/ 	.word	index@(.nv.constant0._Z9cuda_gemmIiLi128ELi2ELi1ELi16ELi2ELi2ELi64ELi1ELi1EEviiiPT_S1_S1_iii)
        /*00f4*/ 	.short	0x0380
        /*00f6*/ 	.short	0x0034


	//----- nvinfo : EIATTR_SW_WAR
	.align		4
.L_23087:
        /*00f8*/ 	.byte	0x04, 0x36
        /*00fa*/ 	.short	(.L_23089 - .L_23088)
.L_23088:
        /*00fc*/ 	.word	0x00000008
.L_23089:


//--------------------- .nv.info._Z9cuda_gemmIiLi128ELi2ELi1ELi16ELi2ELi2ELi64ELi1ELi0EEviiiPT_S1_S1_iii --------------------------
	.section	.nv.info._Z9cuda_gemmIiLi128ELi2ELi1ELi16ELi2ELi2ELi64ELi1ELi0EEviiiPT_S1_S1_iii,"",@"SHT_CUDA_INFO"
	.sectionflags	@""
	.align	4


	//----- nvinfo : EIATTR_CUDA_API_VERSION
	.align		4
        /*0000*/ 	.byte	0x04, 0x37
        /*0002*/ 	.short	(.L_23091 - .L_23090)
.L_23090:
        /*0004*/ 	.word	0x00000082


	//----- nvinfo : EIATTR_KPARAM_INFO
	.align		4
.L_23091:
        /*0008*/ 	.byte	0x04, 0x17
        /*000a*/ 	.short	(.L_23093 - .L_23092)
.L_23092:
        /*000c*/ 	.word	0x00000000
        /*0010*/ 	.short	0x0008
        /*0012*/ 	.short	0x0030
        /*0014*/ 	.byte	0x00, 0xf0, 0x11, 0x00


	//----- nvinfo : EIATTR_KPARAM_INFO
	.align		4
.L_23093:
        /*0018*/ 	.byte	0x04, 0x17
        /*001a*/ 	.short	(.L_23095 - .L_23094)
.L_23094:
        /*001c*/ 	.word	0x00000000
        /*0020*/ 	.short	0x0007
        /*0022*/ 	.short	0x002c
        /*0024*/ 	.byte	0x00, 0xf0, 0x11, 0x00


	//----- nvinfo : EIATTR_KPARAM_INFO
	.align		4
.L_23095:
        /*0028*/ 	.byte	0x04, 0x17
        /*002a*/ 	.short	(.L_23097 - .L_23096)
.L_23096:
        /*002c*/ 	.word	0x00000000
        /*0030*/ 	.short	0x0006
        /*0032*/ 	.short	0x0028
        /*0034*/ 	.byte	0x00, 0xf0, 0x11, 0x00


	//----- nvinfo : EIATTR_KPARAM_INFO
	.align		4
.L_23097:
        /*0038*/ 	.byte	0x04, 0x17
        /*003a*/ 	.short	(.L_23099 - .L_23098)
.L_23098:
        /*003c*/ 	.word	0x00000000
        /*0040*/ 	.short	0x0005
        /*0042*/ 	.short	0x0020
        /*0044*/ 	.byte	0x00, 0xf5, 0x21, 0x00


	//----- nvinfo : EIATTR_KPARAM_INFO
	.align		4
.L_23099:
        /*0048*/ 	.byte	0x04, 0x17
        /*004a*/ 	.short	(.L_23101 - .L_23100)
.L_23100:
        /*004c*/ 	.word	0x00000000
        /*0050*/ 	.short	0x0004
        /*0052*/ 	.short	0x0018
        /*0054*/ 	.byte	0x00, 0xf5, 0x21, 0x00


	//----- nvinfo : EIATTR_KPARAM_INFO
	.align		4
.L_23101:
        /*0058*/ 	.byte	0x04, 0x17
        /*005a*/ 	.short	(.L_23103 - .L_23102)
.L_23102:
        /*005c*/ 	.word	0x00000000
        /*0060*/ 	.short	0x0003
        /*0062*/ 	.short	0x0010
        /*0064*/ 	.byte	0x00, 0xf5, 0x21, 0x00


	//----- nvinfo : EIATTR_KPARAM_INFO
	.align		4
.L_23103:
        /*0068*/ 	.byte	0x04, 0x17
        /*006a*/ 	.short	(.L_23105 - .L_23104)
.L_23104:
        /*006c*/ 	.word	0x00000000
        /*0070*/ 	.short	0x0002
        /*0072*/ 	.short	0x0008
        /*0074*/ 	.byte	0x00, 0xf0, 0x11, 0x00


	//----- nvinfo : EIATTR_KPARAM_INFO
	.align		4
.L_23105:
        /*0078*/ 	.byte	0x04, 0x17
        /*007a*/ 	.short	(.L_23107 - .L_23106)
.L_23106:
        /*007c*/ 	.word	0x00000000
        /*0080*/ 	.short	0x0001
        /*0082*/ 	.short	0x0004
        /*0084*/ 	.byte	0x00, 0xf0, 0x11, 0x00


	//----- nvinfo : EIATTR_KPARAM_INFO
	.align		4
.L_23107:
        /*0088*/ 	.byte	0x04, 0x17
        /*008a*/ 	.short	(.L_23109 - .L_23108)
.L_23108:
        /*008c*/ 	.word	0x00000000
        /*0090*/ 	.short	0x0000
        /*0092*/ 	.short	0x0000
        /*0094*/ 	.byte	0x00, 0xf0, 0x11, 0x00


	//----- nvinfo : EIATTR_SPARSE_MMA_MASK
	.align		4
.L_23109:
        /*0098*/ 	.byte	0x03, 0x50
        /*009a*/ 	.short	0x0000


	//----- nvinfo : EIATTR_MAXREG_COUNT
	.align		4
        /*009c*/ 	.byte	0x03, 0x1b
        /*009e*/ 	.short	0x00ff


	//----- nvinfo : EIATTR_NUM_BARRIERS
	.align		4
        /*00a0*/ 	.byte	0x02, 0x4c
        /*00a2*/ 	.byte	0x01
	.zero		1


	//----- nvinfo : EIATTR_MERCURY_ISA_VERSION
	.align		4
        /*00a4*/ 	.byte	0x03, 0x5f
        /*00a6*/ 	.short	0x0101


	//----- nvinfo : EIATTR_COOP_GROUP_MASK_REGIDS
	.align		4
        /*00a8*/ 	.byte	0x04, 0x29
        /*00aa*/ 	.short	(.L_23111 - .L_23110)


	//   ....[0]....
.L_23110:
        /*00ac*/ 	.word	0xffffffff


	//   ....[1]....
        /*00b0*/ 	.word	0xffffffff


	//   ....[2]....
        /*00b4*/ 	.word	0xffffffff


	//   ....[3]....
        /*00b8*/ 	.word	0xffffffff


	//   ....[4]....
        /*00bc*/ 	.word	0xffffffff


	//   ....[5]....
        /*00c0*/ 	.word	0xffffffff


	//   ....[6]....
        /*00c4*/ 	.word	0x05000002


	//   ....[7]....
        /*00c8*/ 	.word	0x05000002


	//   ....[8]....
        /*00cc*/ 	.word	0x05000002


	//   ....[9]....
        /*00d0*/ 	.word	0x05000002


	//   ....[10]....
        /*00d4*/ 	.word	0x05000002


	//   ....[11]....
        /*00d8*/ 	.word	0x05000002


	//----- nvinfo : EIATTR_COOP_GROUP_INSTR_OFFSETS
	.align		4
.L_23111:
        /*00dc*/ 	.byte	0x04, 0x28
        /*00de*/ 	.short	(.L_23113 - .L_23112)


	//   ....[0]....
.L_23112:
        /*00e0*/ 	.word	0x00000d60


	//   ....[1]....
        /*00e4*/ 	.word	0x00000dd0


	//   ....[2]....
        /*00e8*/ 	.word	0x00000fb0


	//   ....[3]....
        /*00ec*/ 	.word	0x00001000


	//   ....[4]....
        /*00f0*/ 	.word	0x000011f0


	//   ....[5]....
        /*00f4*/ 	.word	0x00001240


	//   ....[6]....
        /*00f8*/ 	.word	0x00001380


	//   ....[7]....
        /*00fc*/ 	.word	0x00001420


	//   ....[8]....
        /*0100*/ 	.word	0x000014c0


	//   ....[9]....
        /*0104*/ 	.word	0x00001560


	//   ....[10]....
        /*0108*/ 	.word	0x000015f0


	//   ....[11]....
        /*010c*/ 	.word	0x00001680


	//----- nvinfo : EIATTR_VRC_CTA_INIT_COUNT
	.align		4
.L_23113:
        /*0110*/ 	.byte	0x02, 0x4a
	.zero		1
	.zero		1


	//----- nvinfo : EIATTR_EXIT_INSTR_OFFSETS
	.align		4
        /*0114*/ 	.byte	0x04, 0x1c
        /*0116*/ 	.short	(.L_23115 - .L_23114)


	//   ....[0]....
.L_23114:
        /*0118*/ 	.word	0x00000640


	//   ....[1]....
        /*011c*/ 	.word	0x00001310


	//----- nvinfo : EIATTR_MAX_THREADS
	.align		4
.L_23115:
        /*0120*/ 	.byte	0x04, 0x05
        /*0122*/ 	.short	(.L_23117 - .L_23116)
.L_23116:
        /*0124*/ 	.word	0x00000080
        /*0128*/ 	.word	0x00000001
        /*012c*/ 	.word	0x00000001


	//----- nvinfo : EIATTR_CRS_STACK_SIZE
	.align		4
.L_23117:
        /*0130*/ 	.byte	0x04, 0x1e
        /*0132*/ 	.short	(.L_23119 - .L_23118)
.L_23118:
        /*0134*/ 	.word	0x00000000


	//----- nvinfo : EIATTR_CBANK_PARAM_SIZE
	.align		4
.L_23119:
        /*0138*/ 	.byte	0x03, 0x19
        /*013a*/ 	.short	0x0034


	//----- nvinfo : EIATTR_PARAM_CBANK
	.align		4
        /*013c*/ 	.byte	0x04, 0x0a
        /*013e*/ 	.short	(.L_23121 - .L_23120)
	.align		4
.L_23120:
        /*0140*/ 	.word	index@(.nv.constant0._Z9cuda_gemmIiLi128ELi2ELi1ELi16ELi2ELi2ELi64ELi1ELi0EEviiiPT_S1_S1_iii)
        /*0144*/ 	.short	0x0380
        /*0146*/ 	.short	0x0034


	//----- nvinfo : EIATTR_SW_WAR
	.align		4
.L_23121:
        /*0148*/ 	.byte	0x04, 0x36
        /*014a*/ 	.short	(.L_23123 - .L_23122)
.L_23122:
        /*014c*/ 	.word	0x00000008
.L_23123:


//--------------------- .nv.info._Z9cuda_gemmIiLi128ELi2ELi1ELi16ELi2ELi2ELi64ELi0ELi1EEviiiPT_S1_S1_iii --------------------------
	.section	.nv.info._Z9cuda_gemmIiLi128ELi2ELi1ELi16ELi2ELi2ELi64ELi0ELi1EEviiiPT_S1_S1_iii,"",@"SHT_CUDA_INFO"
	.sectionflags	@""
	.align	4


	//----- nvinfo : EIATTR_CUDA_API_VERSION
	.align		4
        /*0000*/ 	.byte	0x04, 0x37
        /*0002*/ 	.short	(.L_23125 - .L_23124)
.L_23124:
        /*0004*/ 	.word	0x00000082


	//----- nvinfo : EIATTR_KPARAM_INFO
	.align		4
.L_23125:
        /*0008*/ 	.byte	0x04, 0x17
        /*000a*/ 	.short	(.L_23127 - .L_23126)
.L_23126:
        /*000c*/ 	.word	0x00000000
        /*0010*/ 	.short	0x0008
        /*0012*/ 	.short	0x0030
        /*0014*/ 	.byte	0x00, 0xf0, 0x11, 0x00


	//----- nvinfo : EIATTR_KPARAM_INFO
	.align		4
.L_23127:
        /*0018*/ 	.byte	0x04, 0x17
        /*001a*/ 	.short	(.L_23129 - .L_23128)
.L_23128:
        /*001c*/ 	.word	0x00000000
        /*0020*/ 	.short	0x0007
        /*0022*/ 	.short	0x002c
        /*0024*/ 	.byte	0x00, 0xf0, 0x11, 0x00


	//----- nvinfo : EIATTR_KPARAM_INFO
	.align		4
.L_23129:
        /*0028*/ 	.byte	0x04, 0x17
        /*002a*/ 	.short	(.L_23131 - .L_23130)
.L_23130:
        /*002c*/ 	.word	0x00000000
        /*0030*/ 	.short	0x0006
        /*0032*/ 	.short	0x0028
        /*0034*/ 	.byte	0x00, 0xf0, 0x11, 0x00


	//----- nvinfo : EIATTR_KPARAM_INFO
	.align		4
.L_23131:
        /*0038*/ 	.byte	0x04, 0x17
        /*003a*/ 	.short	(.L_23133 - .L_23132)
.L_23132:
        /*003c*/ 	.word	0x00000000
        /*0040*/ 	.short	0x0005
        /*0042*/ 	.short	0x0020
        /*0044*/ 	.byte	0x00, 0xf5, 0x21, 0x00


	//----- nvinfo : EIATTR_KPARAM_INFO
	.align		4
.L_23133:
        /*0048*/ 	.byte	0x04, 0x17
        /*004a*/ 	.short	(.L_23135 - .L_23134)
.L_23134:
        /*004c*/ 	.word	0x00000000
        /*0050*/ 	.short	0x0004
        /*0052*/ 	.short	0x0018
        /*0054*/ 	.byte	0x00, 0xf5, 0x21, 0x00


	//----- nvinfo : EIATTR_KPARAM_INFO
	.align		4
.L_23135:
        /*0058*/ 	.byte	0x04, 0x17
        /*005a*/ 	.short	(.L_23137 - .L_23136)
.L_23136:
        /*005c*/ 	.word	0x00000000
        /*0060*/ 	.short	0x0003
        /*0062*/ 	.short	0x0010
        /*0064*/ 	.byte	0x00, 0xf5, 0x21, 0x00


	//----- nvinfo : EIATTR_KPARAM_INFO
	.align		4
.L_23137:
        /*0068*/ 	.byte	0x04, 0x17
        /*006a*/ 	.short	(.L_23139 - .L_23138)
.L_23138:
        /*006c*/ 	.word	0x00000000
        /*0070*/ 	.short	0x0002
        /*0072*/ 	.short	0x0008
        /*0074*/ 	.byte	0x00, 0xf0, 0x11, 0x00


	//----- nvinfo : EIATTR_KPARAM_INFO
	.align		4
.L_23139:
        /*0078*/ 	.byte	0x04, 0x17
        /*007a*/ 	.short	(.L_23141 - .L_23140)
.L_23140:
        /*007c*/ 	.word	0x00000000
        /*0080*/ 	.short	0x0001
        /*0082*/ 	.short	0x0004
        /*0084*/ 	.byte	0x00, 0xf0, 0x11, 0x00


	//----- nvinfo : EIATTR_KPARAM_INFO
	.align		4
.L_23141:
        /*0088*/ 	.byte	0x04, 0x17
        /*008a*/ 	.short	(.L_23143 - .L_23142)
.L_23142:
        /*008c*/ 	.word	0x00000000
        /*0090*/ 	.short	0x0000
        /*0092*/ 	.short	0x0000
        /*0094*/ 	.byte	0x00, 0xf0, 0x11, 0x00


	//----- nvinfo : EIATTR_SPARSE_MMA_MASK
	.align		4
.L_23143:
        /*0098*/ 	.byte	0x03, 0x50
        /*009a*/ 	.short	0x0000


	//----- nvinfo : EIATTR_MAXREG_COUNT
	.align		4
        /*009c*/ 	.byte	0x03, 0x1b
        /*009e*/ 	.short	0x00ff


	//----- nvinfo : EIATTR_NUM_BARRIERS
	.align		4
        /*00a0*/ 	.byte	0x02, 0x4c
        /*00a2*/ 	.byte	0x01
	.zero		1


	//----- nvinfo : EIATTR_MERCURY_ISA_VERSION
	.align		4
        /*00a4*/ 	.byte	0x03, 0x5f
        /*00a6*/ 	.short	0x0101


	//----- nvinfo : EIATTR_COOP_GROUP_MASK_REGIDS
	.align		4
        /*00a8*/ 	.byte	0x04, 0x29
        /*00aa*/ 	.short	(.L_23145 - .L_23144)


	//   ....[0]....
.L_23144:
        /*00ac*/ 	.word	0x05000002


	//   ....[1]....
        /*00b0*/ 	.word	0x05000002


	//----- nvinfo : EIATTR_COOP_GROUP_INSTR_OFFSETS
	.align		4
.L_23145:
        /*00b4*/ 	.byte	0x04, 0x28
        /*00b6*/ 	.short	(.L_23147 - .L_23146)


	//   ....[0]....
.L_23146:
        /*00b8*/ 	.word	0x000004f0


	//   ....[1]....
        /*00bc*/ 	.word	0x00000570


	//----- nvinfo : EIATTR_VRC_CTA_INIT_COUNT
	.align		4
.L_23147:
        /*00c0*/ 	.byte	0x02, 0x4a
	.zero		1
	.zero		1


	//----- nvinfo : EIATTR_EXIT_INSTR_OFFSETS
	.align		4
        /*00c4*/ 	.byte	0x04, 0x1c
        /*00c6*/ 	.short	(.L_23149 - .L_23148)


	//   ....[0]....
.L_23148:
        /*00c8*/ 	.word	0x000001d0


	//   ....[1]....
        /*00cc*/ 	.word	0x000004a0


	//----- nvinfo : EIATTR_MAX_THREADS
	.align		4
.L_23149:
        /*00d0*/ 	.byte	0x04, 0x05
        /*00d2*/ 	.short	(.L_23151 - .L_23150)
.L_23150:
        /*00d4*/ 	.word	0x00000080
        /*00d8*/ 	.word	0x00000001
        /*00dc*/ 	.word	0x00000001


	//----- nvinfo : EIATTR_CRS_STACK_SIZE
	.align		4
.L_23151:
        /*00e0*/ 	.byte	0x04, 0x1e
        /*00e2*/ 	.short	(.L_23153 - .L_23152)
.L_23152:
        /*00e4*/ 	.word	0x00000000


	//----- nvinfo : EIATTR_CBANK_PARAM_SIZE
	.align		4
.L_23153:
        /*00e8*/ 	.byte	0x03, 0x19
        /*00ea*/ 	.short	0x0034


	//----- nvinfo : EIATTR_PARAM_CBANK
	.align		4
        /*00ec*/ 	.byte	0x04, 0x0a
        /*00ee*/ 	.short	(.L_23155 - .L_23154)
	.align		4
.L_23154:
        /*00f0*/ 	.word	index@(.nv.constant0._Z9cuda_gemmIiLi128ELi2ELi1ELi16ELi2ELi2ELi64ELi0ELi1EEviiiPT_S1_S1_iii)
        /*00f4*/ 	.short	0x0380
        /*00f6*/ 	.short	0x0034


	//----- nvinfo : EIATTR_SW_WAR
	.align		4
.L_23155:
        /*00f8*/ 	.byte	0x04, 0x36
        /*00fa*/ 	.short	(.L_23157 - .L_23156)
.L_23156:
        /*00fc*/ 	.word	0x00000008
.L_23157:


//--------------------- .nv.info._Z9cuda_gemmIiLi128ELi2ELi1ELi16ELi2ELi2ELi64ELi0ELi0EEviiiPT_S1_S1_iii --------------------------
	.section	.nv.info._Z9cuda_gemmIiLi128ELi2ELi1ELi16ELi2ELi2ELi64ELi0ELi0EEviiiPT_S1_S1_iii,"",@"SHT_CUDA_INFO"
	.sectionflags	@""
	.align	4


	//----- nvinfo : EIATTR_CUDA_API_VERSION
	.align		4
        /*0000*/ 	.byte	0x04, 0x37
        /*0002*/ 	.short	(.L_23159 - .L_23158)
.L_23158:
        /*0004*/ 	.word	0x00000082


	//----- nvinfo : EIATTR_KPARAM_INFO
	.align		4
.L_23159:
        /*0008*/ 	.byte	0x04, 0x17
        /*000a*/ 	.short	(.L_23161 - .L_23160)
.L_23160:
        /*000c*/ 	.word	0x00000000
        /*0010*/ 	.short	0x0008
        /*0012*/ 	.short	0x0030
        /*0014*/ 	.byte	0x00, 0xf0, 0x11, 0x00


	//----- nvinfo : EIATTR_KPARAM_INFO
	.align		4
.L_23161:
        /*0018*/ 	.byte	0x04, 0x17
        /*001a*/ 	.short	(.L_23163 - .L_23162)
.L_23162:
        /*001c*/ 	.word	0x00000000
        /*0020*/ 	.short	0x0007
        /*0022*/ 	.short	0x002c
        /*0024*/ 	.byte	0x00, 0xf0, 0x11, 0x00


	//----- nvinfo : EIATTR_KPARAM_INFO
	.align		4
.L_23163:
        /*0028*/ 	.byte	0x04, 0x17
        /*002a*/ 	.short	(.L_23165 - .L_23164)
.L_23164:
        /*002c*/ 	.word	0x00000000
        /*0030*/ 	.short	0x0006
        /*0032*/ 	.short	0x0028
        /*0034*/ 	.byte	0x00, 0xf0, 0x11, 0x00


	//----- nvinfo : EIATTR_KPARAM_INFO
	.align		4
.L_23165:
        /*0038*/ 	.byte	0x04, 0x17
        /*003a*/ 	.short	(.L_23167 - .L_23166)
.L_23166:
        /*003c*/ 	.word	0x00000000
        /*0040*/ 	.short	0x0005
        /*0042*/ 	.short	0x0020
        /*0044*/ 	.byte	0x00, 0xf5, 0x21, 0x00


	//----- nvinfo : EIATTR_KPARAM_INFO
	.align		4
.L_23167:
        /*0048*/ 	.byte	0x04, 0x17
        /*004a*/ 	.short	(.L_23169 - .L_23168)
.L_23168:
        /*004c*/ 	.word	0x00000000
        /*0050*/ 	.short	0x0004
        /*0052*/ 	.short	0x0018
        /*0054*/ 	.byte	0x00, 0xf5, 0x21, 0x00


	//----- nvinfo : EIATTR_KPARAM_INFO
	.align		4
.L_23169:
        /*0058*/ 	.byte	0x04, 0x17
        /*005a*/ 	.short	(.L_23171 - .L_23170)
.L_23170:
        /*005c*/ 	.word	0x00000000
        /*0060*/ 	.short	0x0003
        /*0062*/ 	.short	0x0010
        /*0064*/ 	.byte	0x00, 0xf5, 0x21, 0x00


	//----- nvinfo : EIATTR_KPARAM_INFO
	.align		4
.L_23171:
        /*0068*/ 	.byte	0x04, 0x17
        /*006a*/ 	.short	(.L_23173 - .L_23172)
.L_23172:
        /*006c*/ 	.word	0x00000000
        /*0070*/ 	.short	0x0002
        /*0072*/ 	.short	0x0008
        /*0074*/ 	.byte	0x00, 0xf0, 0x11, 0x00


	//----- nvinfo : EIATTR_KPARAM_INFO
	.align		4
.L_23173:
        /*0078*/ 	.byte	0x04, 0x17
        /*007a*/ 	.short	(.L_23175 - .L_23174)
.L_23174:
        /*007c*/ 	.word	0x00000000
        /*0080*/ 	.short	0x0001
        /*0082*/ 	.short	0x0004
        /*0084*/ 	.byte	0x00, 0xf0, 0x11, 0x00


	//----- nvinfo : EIATTR_KPARAM_INFO
	.align		4
.L_23175:
        /*0088*/ 	.byte	0x04, 0x17
        /*008a*/ 	.short	(.L_23177 - .L_23176)
.L_23176:
        /*008c*/ 	.word	0x00000000
        /*0090*/ 	.short	0x0000
        /*0092*/ 	.short	0x0000
        /*0094*/ 	.byte	0x00, 0xf0, 0x11, 0x00


	//----- nvinfo : EIATTR_SPARSE_MMA_MASK
	.align		4
.L_23177:
        /*0098*/ 	.byte	0x03, 0x50
        /*009a*/ 	.short	0x0000


	//----- nvinfo : EIATTR_MAXREG_COUNT
	.align		4
        /*009c*/ 	.byte	0x03, 0x1b
        /*009e*/ 	.short	0x00ff


	//----- nvinfo : EIATTR_NUM_BARRIERS
	.align		4
        /*00a0*/ 	.byte	0x02, 0x4c
        /*00a2*/ 	.byte	0x01
	.zero		1


	//----- nvinfo : EIATTR_MERCURY_ISA_VERSION
	.align		4
        /*00a4*/ 	.byte	0x03, 0x5f
        /*00a6*/ 	.short	0x0101


	//----- nvinfo : EIATTR_COOP_GROUP_MASK_REGIDS
	.align		4
        /*00a8*/ 	.byte	0x04, 0x29
        /*00aa*/ 	.short	(.L_23179 - .L_23178)


	//   ....[0]....
.L_23178:
        /*00ac*/ 	.word	0xffffffff


	//   ....[1]....
        /*00b0*/ 	.word	0xffffffff


	//   ....[2]....
        /*00b4*/ 	.word	0xffffffff


	//   ....[3]....
        /*00b8*/ 	.word	0xffffffff


	//   ....[4]....
        /*00bc*/ 	.word	0xffffffff


	//   ....[5]....
        /*00c0*/ 	.word	0xffffffff


	//   ....[6]....
        /*00c4*/ 	.word	0x05000002


	//   ....[7]....
        /*00c8*/ 	.word	0x05000002


	//   ....[8]....
        /*00cc*/ 	.word	0x05000002


	//   ....[9]....
        /*00d0*/ 	.word	0x05000002


	//   ....[10]....
        /*00d4*/ 	.word	0x05000002


	//   ....[11]....
        /*00d8*/ 	.word	0x05000002


	//----- nvinfo : EIATTR_COOP_GROUP_INSTR_OFFSETS
	.align		4
.L_23179:
        /*00dc*/ 	.byte	0x04, 0x28
        /*00de*/ 	.short	(.L_23181 - .L_23180)


	//   ....[0]....
.L_23180:
        /*00e0*/ 	.word	0x00000de0


	//   ....[1]....
        /*00e4*/ 	.word	0x00000e50


	//   ....[2]....
        /*00e8*/ 	.word	0x00001030


	//   ....[3]....
        /*00ec*/ 	.word	0x00001080


	//   ....[4]....
        /*00f0*/ 	.word	0x00001290


	//   ....[5]....
        /*00f4*/ 	.word	0x000012e0


	//   ....[6]....
        /*00f8*/ 	.word	0x00001450


	//   ....[7]....
        /*00fc*/ 	.word	0x000014f0


	//   ....[8]....
        /*0100*/ 	.word	0x00001590


	//   ....[9]....
        /*0104*/ 	.word	0x00001630


	//   ....[10]....
        /*0108*/ 	.word	0x000016c0


	//   ....[11]....
        /*010c*/ 	.word	0x00001750


	//----- nvinfo : EIATTR_VRC_CTA_INIT_COUNT
	.align		4
.L_23181:
        /*0110*/ 	.byte	0x02, 0x4a
	.zero		1
	.zero		1


	//----- nvinfo : EIATTR_EXIT_INSTR_OFFSETS
	.align		4
        /*0114*/ 	.byte	0x04, 0x1c
        /*0116*/ 	.short	(.L_23183 - .L_23182)


	//   ....[0]....
.L_23182:
        /*0118*/ 	.word	0x00000670


	//   ....[1]....
        /*011c*/ 	.word	0x000013e0


	//----- nvinfo : EIATTR_MAX_THREADS
	.align		4
.L_23183:
        /*0120*/ 	.byte	0x04, 0x05
        /*0122*/ 	.short	(.L_23185 - .L_23184)
.L_23184:
        /*0124*/ 	.word	0x00000080
        /*0128*/ 	.word	0x00000001
        /*012c*/ 	.word	0x00000001


	//----- nvinfo : EIATTR_CRS_STACK_SIZE
	.align		4
.L_23185:
        /*0130*/ 	.byte	0x04, 0x1e
        /*0132*/ 	.short	(.L_23187 - .L_23186)
.L_23186:
        /*0134*/ 	.word	0x00000000


	//----- nvinfo : EIATTR_CBANK_PARAM_SIZE
	.align		4
.L_23187:
        /*0138*/ 	.byte	0x03, 0x19
        /*013a*/ 	.short	0x0034


	//----- nvinfo : EIATTR_PARAM_CBANK
	.align		4
        /*013c*/ 	.byte	0x04, 0x0a
        /*013e*/ 	.short	(.L_23189 - .L_23188)
	.align		4
.L_23188:
        /*0140*/ 	.word	index@(.nv.constant0._Z9cuda_gemmIiLi128ELi2ELi1ELi16ELi2ELi2ELi64ELi0ELi0EEviiiPT_S1_S1_iii)
        /*0144*/ 	.short	0x0380
        /*0146*/ 	.short	0x0034


	//----- nvinfo : EIATTR_SW_WAR
	.align		4
.L_23189:
        /*0148*/ 	.byte	0x04, 0x36
        /*014a*/ 	.short	(.L_23191 - .L_23190)
.L_23190:
        /*014c*/ 	.word	0x00000008
.L_23191:


//--------------------- .nv.info._Z9cuda_gemmIiLi128ELi1ELi1ELi4096ELi128ELi128ELi64ELi1ELi1EEviiiPT_S1_S1_iii --------------------------
	.section	.nv.info._Z9cuda_gemmIiLi128ELi1ELi1ELi4096ELi128ELi128ELi64ELi1ELi1EEviiiPT_S1_S1_iii,"",@"SHT_CUDA_INFO"
	.sectionflags	@""
	.align	4


	//----- nvinfo : EIATTR_CUDA_API_VERSION
	.align		4
        /*0000*/ 	.byte	0x04, 0x37
        /*0002*/ 	.short	(.L_23193 - .L_23192)
.L_23192:
        /*0004*/ 	.word	0x00000082


	//----- nvinfo : EIATTR_KPARAM_INFO
	.align		4
.L_23193:
        /*0008*/ 	.byte	0x04, 0x17
        /*000a*/ 	.short	(.L_23195 - .L_23194)
.L_23194:
        /*000c*/ 	.word	0x00000000
        /*0010*/ 	.short	0x0008
        /*0012*/ 	.short	0x0030
        /*0014*/ 	.byte	0x00, 0xf0, 0x11, 0x00


	//----- nvinfo : EIATTR_KPARAM_INFO
	.align		4
.L_23195:
        /*0018*/ 	.byte	0x04, 0x17
        /*001a*/ 	.short	(.L_23197 - .L_23196)
.L_23196:
        /*001c*/ 	.word	0x00000000
        /*0020*/ 	.short	0x0007
        /*0022*/ 	.short	0x002c
        /*0024*/ 	.byte	0x00, 0xf0, 0x11, 0x00


	//----- nvinfo : EIATTR_KPARAM_INFO
	.align		4
.L_23197:
        /*0028*/ 	.byte	0x04, 0x17
        /*002a*/ 	.short	(.L_23199 - .L_23198)
.L_23198:
        /*002c*/ 	.word	0x00000000
        /*0030*/ 	.short	0x0006
        /*0032*/ 	.short	0x0028
        /*0034*/ 	.byte	0x00, 0xf0, 0x11, 0x00


	//----- nvinfo : EIATTR_KPARAM_INFO
	.align		4
.L_23199:
        /*0038*/ 	.byte	0x04, 0x17
        /*003a*/ 	.short	(.L_23201 - .L_23200)
.L_23200:
        /*003c*/ 	.word	0x00000000
        /*0040*/ 	.short	0x0005
        /*0042*/ 	.short	0x0020
        /*0044*/ 	.byte	0x00, 0xf5, 0x21, 0x00


	//----- nvinfo : EIATTR_KPARAM_INFO
	.align		4
.L_23201:
        /*0048*/ 	.byte	0x04, 0x17
        /*004a*/ 	.short	(.L_23203 - .L_23202)
.L_23202:
        /*004c*/ 	.word	0x00000000
        /*0050*/ 	.short	0x0004
        /*0052*/ 	.short	0x0018
        /*0054*/ 	.byte	0x00, 0xf5, 0x21, 0x00


	//----- nvinfo : EIATTR_KPARAM_INFO
	.align		4
.L_23203:
        /*0058*/ 	.byte	0x04, 0x17
        /*005a*/ 	.short	(.L_23205 - .L_23204)
.L_23204:
        /*005c*/ 	.word	0x00000000
        /*0060*/ 	.short	0x0003
        /*0062*/ 	.short	0x0010
        /*0064*/ 	.byte	0x00, 0xf5, 0x21, 0x00


	//----- nvinfo : EIATTR_KPARAM_INFO
	.align		4
.L_23205:
        /*0068*/ 	.byte	0x04, 0x17
        /*006a*/ 	.short	(.L_23207 - .L_23206)
.L_23206:
        /*006c*/ 	.word	0x00000000
        /*0070*/ 	.short	0x0002
        /*0072*/ 	.short	0x0008
        /*0074*/ 	.byte	0x00, 0xf0, 0x11, 0x00


	//----- nvinfo : EIATTR_KPARAM_INFO
	.align		4
.L_23207:
        /*0078*/ 	.byte	0x04, 0x17
        /*007a*/ 	.short	(.L_23209 - .L_23208)
.L_23208:
        /*007c*/ 	.word	0x00000000
        /*0080*/ 	.short	0x0001
        /*0082*/ 	.short	0x0004
        /*0084*/ 	.byte	0x00, 0xf0, 0x11, 0x00


	//----- nvinfo : EIATTR_KPARAM_INFO
	.align		4
.L_23209:
        /*0088*/ 	.byte	0x04, 0x17
        /*008a*/ 	.short	(.L_23211 - .L_23210)
.L_23210:
        /*008c*/ 	.word	0x00000000
        /*0090*/ 	.short	0x0000
        /*0092*/ 	.short	0x0000
        /*0094*/ 	.byte	0x00, 0xf0, 0x11, 0x00


	//----- nvinfo : EIATTR_SPARSE_MMA_MASK
	.align		4
.L_23211:
        /*0098*/ 	.byte	0x03, 0x50
        /*009a*/ 	.short	0x0000


	//----- nvinfo : EIATTR_MAXREG_COUNT
	.align		4
        /*009c*/ 	.byte	0x03, 0x1b
        /*009e*/ 	.short	0x00ff


	//----- nvinfo : EIATTR_NUM_BARRIERS
	.align		4
        /*00a0*/ 	.byte	0x02, 0x4c
        /*00a2*/ 	.byte	0x01
	.zero		1


	//----- nvinfo : EIATTR_MERCURY_ISA_VERSION
	.align		4
        /*00a4*/ 	.byte	0x03, 0x5f
        /*00a6*/ 	.short	0x0101


	//----- nvinfo : EIATTR_COOP_GROUP_MASK_REGIDS
	.align		4
        /*00a8*/ 	.byte	0x04, 0x29
        /*00aa*/ 	.short	(.L_23213 - .L_23212)


	//   ....[0]....
.L_23212:
        /*00ac*/ 	.word	0xffffffff


	//----- nvinfo : EIATTR_COOP_GROUP_INSTR_OFFSETS
	.align		4
.L_23213:
        /*00b0*/ 	.byte	0x04, 0x28
        /*00b2*/ 	.short	(.L_23215 - .L_23214)


	//   ....[0]....
.L_23214:
        /*00b4*/ 	.word	0x000015c0


	//----- nvinfo : EIATTR_VRC_CTA_INIT_COUNT
	.align		4
.L_23215:
        /*00b8*/ 	.byte	0x02, 0x4a
	.zero		1
	.zero		1


	//----- nvinfo : EIATTR_EXIT_INSTR_OFFSETS
	.align		4
        /*00bc*/ 	.byte	0x04, 0x1c
        /*00be*/ 	.short	(.L_23217 - .L_23216)


	//   ....[0]....
.L_23216:
        /*00c0*/ 	.word	0x00000040


	//   ....[1]....
        /*00c4*/ 	.word	0x000019e0


	//----- nvinfo : EIATTR_MAX_THREADS
	.align		4
.L_23217:
        /*00c8*/ 	.byte	0x04, 0x05
        /*00ca*/ 	.short	(.L_23219 - .L_23218)
.L_23218:
        /*00cc*/ 	.word	0x00000080
        /*00d0*/ 	.word	0x00000001
        /*00d4*/ 	.word	0x00000001


	//----- nvinfo : EIATTR_CRS_STACK_SIZE
	.align		4
.L_23219:
        /*00d8*/ 	.byte	0x04, 0x1e
        /*00da*/ 	.short	(.L_23221 - .L_23220)
.L_23220:
        /*00dc*/ 	.word	0x00000000


	//----- nvinfo : EIATTR_CBANK_PARAM_SIZE
	.align		4
.L_23221:
        /*00e0*/ 	.byte	0x03, 0x19
        /*00e2*/ 	.short	0x0034


	//----- nvinfo : EIATTR_PARAM_CBANK
	.align		4
        /*00e4*/ 	.byte	0x04, 0x0a
        /*00e6*/ 	.short	(.L_23223 - .L_23222)
	.align		4
.L_23222:
        /*00e8*/ 	.word	index@(.nv.constant0._Z9cuda_gemmIiLi128ELi1ELi1ELi4096ELi128ELi128ELi64ELi1ELi1EEviiiPT_S1_S1_iii)
        /*00ec*/ 	.short	0x0380
        /*00ee*/ 	.short	0x0034


	//----- nvinfo : EIATTR_SW_WAR
	.align		4
.L_23223:
        /*00f0*/ 	.byte	0x04, 0x36
        /*00f2*/ 	.short	(.L_23225 - .L_23224)
.L_23224:
        /*00f4*/ 	.word	0x00000008
.L_23225:


//--------------------- .nv.info._Z9cuda_gemmIiLi128ELi1ELi1ELi4096ELi128ELi128ELi64ELi1ELi0EEviiiPT_S1_S1_iii --------------------------
	.section	.nv.info._Z9cuda_gemmIiLi128ELi1ELi1ELi4096ELi128ELi128ELi64ELi1ELi0EEviiiPT_S1_S1_iii,"",@"SHT_CUDA_INFO"
	.sectionflags	@""
	.align	4


	//----- nvinfo : EIATTR_CUDA_API_VERSION
	.align		4
        /*0000*/ 	.byte	0x04, 0x37
        /*0002*/ 	.short	(.L_23227 - .L_23226)
.L_23226:
        /*0004*/ 	.word	0x00000082


	//----- nvinfo : EIATTR_KPARAM_INFO
	.align		4
.L_23227:
        /*0008*/ 	.byte	0x04, 0x17
        /*000a*/ 	.short	(.L_23229 - .L_23228)
.L_23228:
        /*000c*/ 	.word	0x00000000
        /*0010*/ 	.short	0x0008
        /*0012*/ 	.short	0x0030
        /*0014*/ 	.byte	0x00, 0xf0, 0x11, 0x00


	//----- nvinfo : EIATTR_KPARAM_INFO
	.align		4
.L_23229:
        /*0018*/ 	.byte	0x04, 0x17
        /*001a*/ 	.short	(.L_23231 - .L_23230)
.L_23230:
        /*001c*/ 	.word	0x00000000
        /*0020*/ 	.short	0x0007
        /*0022*/ 	.short	0x002c
        /*0024*/ 	.byte	0x00, 0xf0, 0x11, 0x00


	//----- nvinfo : EIATTR_KPARAM_INFO
	.align		4
.L_23231:
        /*0028*/ 	.byte	0x04, 0x17
        /*002a*/ 	.short	(.L_23233 - .L_23232)
.L_23232:
        /*002c*/ 	.word	0x00000000
        /*0030*/ 	.short	0x0006
        /*0032*/ 	.short	0x0028
        /*0034*/ 	.byte	0x00, 0xf0, 0x11, 0x00


	//----- nvinfo : EIATTR_KPARAM_INFO
	.align		4
.L_23233:
        /*0038*/ 	.byte	0x04, 0x17
        /*003a*/ 	.short	(.L_23235 - .L_23234)
.L_23234:
        /*003c*/ 	.word	0x00000000
        /*0040*/ 	.short	0x0005
        /*0042*/ 	.short	0x0020
        /*0044*/ 	.byte	0x00, 0xf5, 0x21, 0x00


	//----- nvinfo : EIATTR_KPARAM_INFO
	.align		4
.L_23235:
        /*0048*/ 	.byte	0x04, 0x17
        /*004a*/ 	.short	(.L_23237 - .L_23236)
.L_23236:
        /*004c*/ 	.word	0x00000000
        /*0050*/ 	.short	0x0004
        /*0052*/ 	.short	0x0018
        /*0054*/ 	.byte	0x00, 0xf5, 0x21, 0x00


	//----- nvinfo : EIATTR_KPARAM_INFO
	.align		4
.L_23237:
        /*0058*/ 	.byte	0x04, 0x17
        /*005a*/ 	.short	(.L_23239 - .L_23238)
.L_23238:
        /*005c*/ 	.word	0x00000000
        /*0060*/ 	.short	0x0003
        /*0062*/ 	.short	0x0010
        /*0064*/ 	.byte	0x00, 0xf5, 0x21, 0x00


	//----- nvinfo : EIATTR_KPARAM_INFO
	.align		4
.L_23239:
        /*0068*/ 	.byte	0x04, 0x17
        /*006a*/ 	.short	(.L_23241 - .L_23240)
.L_23240:
        /*006c*/ 	.word	0x00000000
        /*0070*/ 	.short	0x0002
        /*0072*/ 	.short	0x0008
        /*0074*/ 	.byte	0x00, 0xf0, 0x11, 0x00


	//----- nvinfo : EIATTR_KPARAM_INFO
	.align		4
.L_23241:
        /*0078*/ 	.byte	0x04, 0x17
        /*007a*/ 	.short	(.L_23243 - .L_23242)
.L_23242:
        /*007c*/ 	.word	0x00000000
        /*0080*/ 	.short	0x0001
        /*0082*/ 	.short	0x0004
        /*0084*/ 	.byte	0x00, 0xf0, 0x11, 0x00


	//----- nvinfo : EIATTR_KPARAM_INFO
	.align		4
.L_23243:
        /*0088*/ 	.byte	0x04, 0x17
        /*008a*/ 	.short	(.L_23245 - .L_23244)
.L_23244:
        /*008c*/ 	.word	0x00000000
        /*0090*/ 	.short	0x0000
        /*0092*/ 	.short	0x0000
        /*0094*/ 	.byte	0x00, 0xf0, 0x11, 0x00


	//----- nvinfo : EIATTR_SPARSE_MMA_MASK
	.align		4
.L_23245:
        /*0098*/ 	.byte	0x03, 0x50
        /*009a*/ 	.short	0x0000


	//----- nvinfo : EIATTR_MAXREG_COUNT
	.align		4
        /*009c*/ 	.byte	0x03, 0x1b
        /*009e*/ 	.short	0x00ff


	//----- nvinfo : EIATTR_NUM_BARRIERS
	.align		4
        /*00a0*/ 	.byte	0x02, 0x4c
        /*00a2*/ 	.byte	0x01
	.zero		1


	//----- nvinfo : EIATTR_MERCURY_ISA_VERSION
	.align		4
        /*00a4*/ 	.byte	0x03, 0x5f
        /*00a6*/ 	.short	0x0101


	//----- nvinfo : EIATTR_COOP_GROUP_MASK_REGIDS
	.align		4
        /*00a8*/ 	.byte	0x04, 0x29
        /*00aa*/ 	.short	(.L_23247 - .L_23246)


	//   ....[0]....
.L_23246:
        /*00ac*/ 	.word	0xffffffff


	//   ....[1]....
        /*00b0*/ 	.word	0xffffffff


	//   ....[2]....
        /*00b4*/ 	.word	0xffffffff


	//   ....[3]....
        /*00b8*/ 	.word	0xffffffff


	//   ....[4]....
        /*00bc*/ 	.word	0xffffffff


	//   ....[5]....
        /*00c0*/ 	.word	0xffffffff


	//   ....[6]....
        /*00c4*/ 	.word	0xffffffff


	//   ....[7]....
        /*00c8*/ 	.word	0xffffffff


	//   ....[8]....
        /*00cc*/ 	.word	0xffffffff


	//   ....[9]....
        /*00d0*/ 	.word	0xffffffff


	//   ....[10]....
        /*00d4*/ 	.word	0xffffffff


	//   ....[11]....
        /*00d8*/ 	.word	0xffffffff


	//   ....[12]....
        /*00dc*/ 	.word	0xffffffff


	//   ....[13]....
        /*00e0*/ 	.word	0xffffffff


	//   ....[14]....
        /*00e4*/ 	.word	0xffffffff


	//   ....[15]....
        /*00e8*/ 	.word	0xffffffff


	//   ....[16]....
        /*00ec*/ 	.word	0xffffffff


	//   ....[17]....
        /*00f0*/ 	.word	0x0500004d


	//   ....[18]....
        /*00f4*/ 	.word	0x0500004d


	//   ....[19]....
        /*00f8*/ 	.word	0x0500004d


	//   ....[20]....
        /*00fc*/ 	.word	0x0500004d


	//   ....[21]....
        /*0100*/ 	.word	0x0500004d


	//   ....[22]....
        /*0104*/ 	.word	0x0500004d


	//   ....[23]....
        /*0108*/ 	.word	0x0500004d


	//   ....[24]....
        /*010c*/ 	.word	0x0500004d


	//   ....[25]....
        /*0110*/ 	.word	0x0500004d


	//   ....[26]....
        /*0114*/ 	.word	0x0500004d


	//   ....[27]....
        /*0118*/ 	.word	0x0500004d


	//   ....[28]....
        /*011c*/ 	.word	0x0500004d


	//   ....[29]....
        /*0120*/ 	.word	0x0500004d


	//   ....[30]....
        /*0124*/ 	.word	0x0500004d


	//   ....[31]....
        /*0128*/ 	.word	0x0500004d


	//   ....[32]....
        /*012c*/ 	.word	0x0500004d


	//----- nvinfo : EIATTR_COOP_GROUP_INSTR_OFFSETS
	.align		4
.L_23247:
        /*0130*/ 	.byte	0x04, 0x28
        /*0132*/ 	.short	(.L_23249 - .L_23248)


	//   ....[0]....
.L_23248:
        /*0134*/ 	.word	0x00001d00


	//   ....[1]....
        /*0138*/ 	.word	0x00001d60


	//   ....[2]....
        /*013c*/ 	.word	0x00001dc0


	//   ....[3]....
        /*0140*/ 	.word	0x00001e20


	//   ....[4]....
        /*0144*/ 	.word	0x00001e80


	//   ....[5]....
        /*0148*/ 	.word	0x00001ee0


	//   ....[6]....
        /*014c*/ 	.word	0x00001f40


	//   ....[7]....
        /*0150*/ 	.word	0x00001fa0


	//   ....[8]....
        /*0154*/ 	.word	0x00002000


	//   ....[9]....
        /*0158*/ 	.word	0x00002060


	//   ....[10]....
        /*015c*/ 	.word	0x000020c0


	//   ....[11]....
        /*0160*/ 	.word	0x00002120


	//   ....[12]....
        /*0164*/ 	.word	0x00002180


	//   ....[13]....
        /*0168*/ 	.word	0x000021e0


	//   ....[14]....
        /*016c*/ 	.word	0x00002240


	//   ....[15]....
        /*0170*/ 	.word	0x000022a0


	//   ....[16]....
        /*0174*/ 	.word	0x00002750


	//   ....[17]....
        /*0178*/ 	.word	0x00002c20


	//   ....[18]....
        /*017c*/ 	.word	0x00002cb0


	//   ....[19]....
        /*0180*/ 	.word	0x00002d50


	//   ....[20]....
        /*0184*/ 	.word	0x00002de0


	//   ....[21]....
        /*0188*/ 	.word	0x00002e70


	//   ....[22]....
        /*018c*/ 	.word	0x00002f10


	//   ....[23]....
        /*0190*/ 	.word	0x00002fa0


	//   ....[24]....
        /*0194*/ 	.word	0x00003040


	//   ....[25]....
        /*0198*/ 	.word	0x000030d0


	//   ....[26]....
        /*019c*/ 	.word	0x00003170


	//   ....[27]....
        /*01a0*/ 	.word	0x00003210


	//   ....[28]....
        /*01a4*/ 	.word	0x000032b0


	//   ....[29]....
        /*01a8*/ 	.word	0x00003340


	//   ....[30]....
        /*01ac*/ 	.word	0x000033d0


	//   ....[31]....
        /*01b0*/ 	.word	0x00003460


	//   ....[32]....
        /*01b4*/ 	.word	0x000034f0


	//----- nvinfo : EIATTR_VRC_CTA_INIT_COUNT
	.align		4
.L_23249:
        /*01b8*/ 	.byte	0x02, 0x4a
	.zero		1
	.zero		1


	//----- nvinfo : EIATTR_EXIT_INSTR_OFFSETS
	.align		4
        /*01bc*/ 	.byte	0x04, 0x1c
        /*01be*/ 	.short	(.L_23251 - .L_23250)


	//   ....[0]....
.L_23250:
        /*01c0*/ 	.word	0x000002d0


	//   ....[1]....
        /*01c4*/ 	.word	0x00002bd0


	//----- nvinfo : EIATTR_MAX_THREADS
	.align		4
.L_23251:
        /*01c8*/ 	.byte	0x04, 0x05
        /*01ca*/ 	.short	(.L_23253 - .L_23252)
.L_23252:
        /*01cc*/ 	.word	0x00000080
        /*01d0*/ 	.word	0x00000001
        /*01d4*/ 	.word	0x00000001


	//----- nvinfo : EIATTR_CRS_STACK_SIZE
	.align		4
.L_23253:
        /*01d8*/ 	.byte	0x04, 0x1e
        /*01da*/ 	.short	(.L_23255 - .L_23254)
.L_23254:
        /*01dc*/ 	.word	0x00000000


	//----- nvinfo : EIATTR_CBANK_PARAM_SIZE
	.align		4
.L_23255:
        /*01e0*/ 	.byte	0x03, 0x19
        /*01e2*/ 	.short	0x0034


	//----- nvinfo : EIATTR_PARAM_CBANK
	.align		4
        /*01e4*/ 	.byte	0x04, 0x0a
        /*01e6*/ 	.short	(.L_23257 - .L_23256)
	.align		4
.L_23256:
        /*01e8*/ 	.word	index@(.nv.constant0._Z9cuda_gemmIiLi128ELi1ELi1ELi4096ELi128ELi128ELi64ELi1ELi0EEviiiPT_S1_S1_iii)
        /*01ec*/ 	.short	0x0380
        /*01ee*/ 	.short	0x0034


	//----- nvinfo : EIATTR_SW_WAR
	.align		4
.L_23257:
        /*01f0*/ 	.byte	0x04, 0x36
        /*01f2*/ 	.short	(.L_23259 - .L_23258)
.L_23258:
        /*01f4*/ 	.word	0x00000008
.L_23259:


//--------------------- .nv.info._Z9cuda_gemmIiLi128ELi1ELi1ELi4096ELi128ELi128ELi64ELi0ELi1EEviiiPT_S1_S1_iii --------------------------
	.section	.nv.info._Z9cuda_gemmIiLi128ELi1ELi1ELi4096ELi128ELi128ELi64ELi0ELi1EEviiiPT_S1_S1_iii,"",@"SHT_CUDA_INFO"
	.sectionflags	@""
	.align	4


	//----- nvinfo : EIATTR_CUDA_API_VERSION
	.align		4
        /*0000*/ 	.byte	0x04, 0x37
        /*0002*/ 	.short	(.L_23261 - .L_23260)
.L_23260:
        /*0004*/ 	.word	0x00000082


	//----- nvinfo : EIATTR_KPARAM_INFO
	.align		4
.L_23261:
        /*0008*/ 	.byte	0x04, 0x17
        /*000a*/ 	.short	(.L_23263 - .L_23262)
.L_23262:
        /*000c*/ 	.word	0x00000000
        /*0010*/ 	.short	0x0008
        /*0012*/ 	.short	0x0030
        /*0014*/ 	.byte	0x00, 0xf0, 0x11, 0x00


	//----- nvinfo : EIATTR_KPARAM_INFO
	.align		4
.L_23263:
        /*0018*/ 	.byte	0x04, 0x17
        /*001a*/ 	.short	(.L_23265 - .L_23264)
.L_23264:
        /*001c*/ 	.word	0x00000000
        /*0020*/ 	.short	0x0007
        /*0022*/ 	.short	0x002c
        /*0024*/ 	.byte	0x00, 0xf0, 0x11, 0x00


	//----- nvinfo : EIATTR_KPARAM_INFO
	.align		4
.L_23265:
        /*0028*/ 	.byte	0x04, 0x17
        /*002a*/ 	.short	(.L_23267 - .L_23266)
.L_23266:
        /*002c*/ 	.word	0x00000000
        /*0030*/ 	.short	0x0006
        /*0032*/ 	.short	0x0028
        /*0034*/ 	.byte	0x00, 0xf0, 0x11, 0x00


	//----- nvinfo : EIATTR_KPARAM_INFO
	.align		4
.L_23267:
        /*0038*/ 	.byte	0x04, 0x17
        /*003a*/ 	.short	(.L_23269 - .L_23268)
.L_23268:
        /*003c*/ 	.word	0x00000000
        /*0040*/ 	.short	0x0005
        /*0042*/ 	.short	0x0020
        /*0044*/ 	.byte	0x00, 0xf5, 0x21, 0x00


	//----- nvinfo : EIATTR_KPARAM_INFO
	.align		4
.L_23269:
        /*0048*/ 	.byte	0x04, 0x17
        /*004a*/ 	.short	(.L_23271 - .L_23270)
.L_23270:
        /*004c*/ 	.word	0x00000000
        /*0050*/ 	.short	0x0004
        /*0052*/ 	.short	0x0018
        /*0054*/ 	.byte	0x00, 0xf5, 0x21, 0x00


	//----- nvinfo : EIATTR_KPARAM_INFO
	.align		4
.L_23271:
        /*0058*/ 	.byte	0x04, 0x17
        /*005a*/ 	.short	(.L_23273 - .L_23272)
.L_23272:
        /*005c*/ 	.word	0x00000000
        /*0060*/ 	.short	0x0003
        /*0062*/ 	.short	0x0010
        /*0064*/ 	.byte	0x00, 0xf5, 0x21, 0x00


	//----- nvinfo : EIATTR_KPARAM_INFO
	.align		4
.L_23273:
        /*0068*/ 	.byte	0x04, 0x17
        /*006a*/ 	.short	(.L_23275 - .L_23274)
.L_23274:
        /*006c*/ 	.word	0x00000000
        /*0070*/ 	.short	0x0002
        /*0072*/ 	.short	0x0008
        /*0074*/ 	.byte	0x00, 0xf0, 0x11, 0x00


	//----- nvinfo : EIATTR_KPARAM_INFO
	.align		4
.L_23275:
        /*0078*/ 	.byte	0x04, 0x17
        /*007a*/ 	.short	(.L_23277 - .L_23276)
.L_23276:
        /*007c*/ 	.word	0x00000000
        /*0080*/ 	.short	0x0001
        /*0082*/ 	.short	0x0004
        /*0084*/ 	.byte	0x00, 0xf0, 0x11, 0x00


	//----- nvinfo : EIATTR_KPARAM_INFO
	.align		4
.L_23277:
        /*0088*/ 	.byte	0x04, 0x17
        /*008a*/ 	.short	(.L_23279 - .L_23278)
.L_23278:
        /*008c*/ 	.word	0x00000000
        /*0090*/ 	.short	0x0000
        /*0092*/ 	.short	0x0000
        /*0094*/ 	.byte	0x00, 0xf0, 0x11, 0x00


	//----- nvinfo : EIATTR_SPARSE_MMA_MASK
	.align		4
.L_23279:
        /*0098*/ 	.byte	0x03, 0x50
        /*009a*/ 	.short	0x0000


	//----- nvinfo : EIATTR_MAXREG_COUNT
	.align		4
        /*009c*/ 	.byte	0x03, 0x1b
        /*009e*/ 	.short	0x00ff


	//----- nvinfo : EIATTR_NUM_BARRIERS
	.align		4
        /*00a0*/ 	.byte	0x02, 0x4c
        /*00a2*/ 	.byte	0x01
	.zero		1


	//----- nvinfo : EIATTR_MERCURY_ISA_VERSION
	.align		4
        /*00a4*/ 	.byte	0x03, 0x5f
        /*00a6*/ 	.short	0x0101


	//----- nvinfo : EIATTR_COOP_GROUP_MASK_REGIDS
	.align		4
        /*00a8*/ 	.byte	0x04, 0x29
        /*00aa*/ 	.short	(.L_23281 - .L_23280)


	//   ....[0]....
.L_23280:
        /*00ac*/ 	.word	0xffffffff


	//----- nvinfo : EIATTR_COOP_GROUP_INSTR_OFFSETS
	.align		4
.L_23281:
        /*00b0*/ 	.byte	0x04, 0x28
        /*00b2*/ 	.short	(.L_23283 - .L_23282)


	//   ....[0]....
.L_23282:
        /*00b4*/ 	.word	0x00001670


	//----- nvinfo : EIATTR_VRC_CTA_INIT_COUNT
	.align		4
.L_23283:
        /*00b8*/ 	.byte	0x02, 0x4a
	.zero		1
	.zero		1


	//----- nvinfo : EIATTR_EXIT_INSTR_OFFSETS
	.align		4
        /*00bc*/ 	.byte	0x04, 0x1c
        /*00be*/ 	.short	(.L_23285 - .L_23284)


	//   ....[0]....
.L_23284:
        /*00c0*/ 	.word	0x00000040


	//   ....[1]....
        /*00c4*/ 	.word	0x00001c90


	//----- nvinfo : EIATTR_MAX_THREADS
	.align		4
.L_23285:
        /*00c8*/ 	.byte	0x04, 0x05
        /*00ca*/ 	.short	(.L_23287 - .L_23286)
.L_23286:
        /*00cc*/ 	.word	0x00000080
        /*00d0*/ 	.word	0x00000001
        /*00d4*/ 	.word	0x00000001


	//----- nvinfo : EIATTR_CRS_STACK_SIZE
	.align		4
.L_23287:
        /*00d8*/ 	.byte	0x04, 0x1e
        /*00da*/ 	.short	(.L_23289 - .L_23288)
.L_23288:
        /*00dc*/ 	.word	0x00000000


	//----- nvinfo : EIATTR_CBANK_PARAM_SIZE
	.align		4
.L_23289:
        /*00e0*/ 	.byte	0x03, 0x19
        /*00e2*/ 	.short	0x0034


	//----- nvinfo : EIATTR_PARAM_CBANK
	.align		4
        /*00e4*/ 	.byte	0x04, 0x0a
        /*00e6*/ 	.short	(.L_23291 - .L_23290)
	.align		4
.L_23290:
        /*00e8*/ 	.word	index@(.nv.constant0._Z9cuda_gemmIiLi128ELi1ELi1ELi4096ELi128ELi128ELi64ELi0ELi1EEviiiPT_S1_S1_iii)
        /*00ec*/ 	.short	0x0380
        /*00ee*/ 	.short	0x0034


	//----- nvinfo : EIATTR_SW_WAR
	.align		4
.L_23291:
        /*00f0*/ 	.byte	0x04, 0x36
        /*00f2*/ 	.short	(.L_23293 - .L_23292)
.L_23292:
        /*00f4*/ 	.word	0x00000008
.L_23293:


//--------------------- .nv.info._Z9cuda_gemmIiLi128ELi1ELi1ELi4096ELi128ELi128ELi64ELi0ELi0EEviiiPT_S1_S1_iii --------------------------
	.section	.nv.info._Z9cuda_gemmIiLi128ELi1ELi1ELi4096ELi128ELi128ELi64ELi0ELi0EEviiiPT_S1_S1_iii,"",@"SHT_CUDA_INFO"
	.sectionflags	@""
	.align	4


	//----- nvinfo : EIATTR_CUDA_API_VERSION
	.align		4
        /*0000*/ 	.byte	0x04, 0x37
        /*0002*/ 	.short	(.L_23295 - .L_23294)
.L_23294:
        /*0004*/ 	.word	0x00000082


	//----- nvinfo : EIATTR_KPARAM_INFO
	.align		4
.L_23295:
        /*0008*/ 	.byte	0x04, 0x17
        /*000a*/ 	.short	(.L_23297 - .L_23296)
.L_23296:
        /*000c*/ 	.word	0x00000000
        /*0010*/ 	.short	0x0008
        /*0012*/ 	.short	0x0030
        /*0014*/ 	.byte	0x00, 0xf0, 0x11, 0x00


	//----- nvinfo : EIATTR_KPARAM_INFO
	.align		4
.L_23297:
        /*0018*/ 	.byte	0x04, 0x17
        /*001a*/ 	.short	(.L_23299 - .L_23298)
.L_23298:
        /*001c*/ 	.word	0x00000000
        /*0020*/ 	.short	0x0007
        /*0022*/ 	.short	0x002c
        /*0024*/ 	.byte	0x00, 0xf0, 0x11, 0x00


	//----- nvinfo : EIATTR_KPARAM_INFO
	.align		4
.L_23299:
        /*0028*/ 	.byte	0x04, 0x17
        /*002a*/ 	.short	(.L_23301 - .L_23300)
.L_23300:
        /*002c*/ 	.word	0x00000000
        /*0030*/ 	.short	0x0006
        /*0032*/ 	.short	0x0028
        /*0034*/ 	.byte	0x00, 0xf0, 0x11, 0x00


	//----- nvinfo : EIATTR_KPARAM_INFO
	.align		4
.L_23301:
        /*0038*/ 	.byte	0x04, 0x17
        /*003a*/ 	.short	(.L_23303 - .L_23302)
.L_23302:
        /*003c*/ 	.word	0x00000000
        /*0040*/ 	.short	0x0005
        /*0042*/ 	.short	0x0020
        /*0044*/ 	.byte	0x00, 0xf5, 0x21, 0x00


	//----- nvinfo : EIATTR_KPARAM_INFO
	.align		4
.L_23303:
        /*0048*/ 	.byte	0x04, 0x17
        /*004a*/ 	.short	(.L_23305 - .L_23304)
.L_23304:
        /*004c*/ 	.word	0x00000000
        /*0050*/ 	.short	0x0004
        /*0052*/ 	.short	0x0018
        /*0054*/ 	.byte	0x00, 0xf5, 0x21, 0x00


	//----- nvinfo : EIATTR_KPARAM_INFO
	.align		4
.L_23305:
        /*0058*/ 	.byte	0x04, 0x17
        /*005a*/ 	.short	(.L_23307 - .L_23306)
.L_23306:
        /*005c*/ 	.word	0x00000000
        /*0060*/ 	.short	0x0003
        /*0062*/ 	.short	0x0010
        /*0064*/ 	.byte	0x00, 0xf5, 0x21, 0x00


	//----- nvinfo : EIATTR_KPARAM_INFO
	.align		4
.L_23307:
        /*0068*/ 	.byte	0x04, 0x17
        /*006a*/ 	.short	(.L_23309 - .L_23308)
.L_23308:
        /*006c*/ 	.word	0x00000000
        /*0070*/ 	.short	0x0002
        /*0072*/ 	.short	0x0008
        /*0074*/ 	.byte	0x00, 0xf0, 0x11, 0x00


	//----- nvinfo : EIATTR_KPARAM_INFO
	.align		4
.L_23309:
        /*0078*/ 	.byte	0x04, 0x17
        /*007a*/ 	.short	(.L_23311 - .L_23310)
.L_23310:
        /*007c*/ 	.word	0x00000000
        /*0080*/ 	.short	0x0001
        /*0082*/ 	.short	0x0004
        /*0084*/ 	.byte	0x00, 0xf0, 0x11, 0x00


	//----- nvinfo : EIATTR_KPARAM_INFO
	.align		4
.L_23311:
        /*0088*/ 	.byte	0x04, 0x17
        /*008a*/ 	.short	(.L_23313 - .L_23312)
.L_23312:
        /*008c*/ 	.word	0x00000000
        /*0090*/ 	.short	0x0000
        /*0092*/ 	.short	0x0000
        /*0094*/ 	.byte	0x00, 0xf0, 0x11, 0x00


	//----- nvinfo : EIATTR_SPARSE_MMA_MASK
	.align		4
.L_23313:
        /*0098*/ 	.byte	0x03, 0x50
        /*009a*/ 	.short	0x0000


	//----- nvinfo : EIATTR_MAXREG_COUNT
	.align		4
        /*009c*/ 	.byte	0x03, 0x1b
        /*009e*/ 	.short	0x00ff


	//----- nvinfo : EIATTR_NUM_BARRIERS
	.align		4
        /*00a0*/ 	.byte	0x02, 0x4c
        /*00a2*/ 	.byte	0x01
	.zero		1


	//----- nvinfo : EIATTR_MERCURY_ISA_VERSION
	.align		4
        /*00a4*/ 	.byte	0x03, 0x5f
        /*00a6*/ 	.short	0x0101


	//----- nvinfo : EIATTR_COOP_GROUP_MASK_REGIDS
	.align		4
        /*00a8*/ 	.byte	0x04, 0x29
        /*00aa*/ 	.short	(.L_23315 - .L_23314)


	//   ....[0]....
.L_23314:
        /*00ac*/ 	.word	0xffffffff


	//   ....[1]....
        /*00b0*/ 	.word	0xffffffff


	//   ....[2]....
        /*00b4*/ 	.word	0xffffffff


	//   ....[3]....
        /*00b8*/ 	.word	0xffffffff


	//   ....[4]....
        /*00bc*/ 	.word	0xffffffff


	//   ....[5]....
        /*00c0*/ 	.word	0xffffffff


	//   ....[6]....
        /*00c4*/ 	.word	0xffffffff


	//   ....[7]....
        /*00c8*/ 	.word	0xffffffff


	//   ....[8]....
        /*00cc*/ 	.word	0xffffffff


	//   ....[9]....
        /*00d0*/ 	.word	0xffffffff


	//   ....[10]....
        /*00d4*/ 	.word	0xffffffff


	//   ....[11]....
        /*00d8*/ 	.word	0xffffffff


	//   ....[12]....
        /*00dc*/ 	.word	0xffffffff


	//   ....[13]....
        /*00e0*/ 	.word	0xffffffff


	//   ....[14]....
        /*00e4*/ 	.word	0xffffffff


	//   ....[15]....
        /*00e8*/ 	.word	0xffffffff


	//   ....[16]....
        /*00ec*/ 	.word	0xffffffff


	//   ....[17]....
        /*00f0*/ 	.word	0x0500004b


	//   ....[18]....
        /*00f4*/ 	.word	0x0500004b


	//   ....[19]....
        /*00f8*/ 	.word	0x0500004b


	//   ....[20]....
        /*00fc*/ 	.word	0x0500004b


	//   ....[21]....
        /*0100*/ 	.word	0x0500004b


	//   ....[22]....
        /*0104*/ 	.word	0x0500004b


	//   ....[23]....
        /*0108*/ 	.word	0x0500004b


	//   ....[24]....
        /*010c*/ 	.word	0x0500004b


	//   ....[25]....
        /*0110*/ 	.word	0x0500004b


	//   ....[26]....
        /*0114*/ 	.word	0x0500004b


	//   ....[27]....
        /*0118*/ 	.word	0x0500004b


	//   ....[28]....
        /*011c*/ 	.word	0x0500004b


	//   ....[29]....
        /*0120*/ 	.word	0x0500004b


	//   ....[30]....
        /*0124*/ 	.word	0x0500004b


	//   ....[31]....
        /*0128*/ 	.word	0x0500004b


	//   ....[32]....
        /*012c*/ 	.word	0x0500004b


	//----- nvinfo : EIATTR_COOP_GROUP_INSTR_OFFSETS
	.align		4
.L_23315:
        /*0130*/ 	.byte	0x04, 0x28
        /*0132*/ 	.short	(.L_23317 - .L_23316)


	//   ....[0]....
.L_23316:
        /*0134*/ 	.word	0x00001d70


	//   ....[1]....
        /*0138*/ 	.word	0x00001dd0


	//   ....[2]....
        /*013c*/ 	.word	0x00001e30


	//   ....[3]....
        /*0140*/ 	.word	0x00001e90


	//   ....[4]....
        /*0144*/ 	.word	0x00001ef0


	//   ....[5]....
        /*0148*/ 	.word	0x00001f50


	//   ....[6]....
        /*014c*/ 	.word	0x00001fb0


	//   ....[7]....
        /*0150*/ 	.word	0x00002010


	//   ....[8]....
        /*0154*/ 	.word	0x00002070


	//   ....[9]....
        /*0158*/ 	.word	0x000020d0


	//   ....[10]....
        /*015c*/ 	.word	0x00002130


	//   ....[11]....
        /*0160*/ 	.word	0x00002190


	//   ....[12]....
        /*0164*/ 	.word	0x000021f0


	//   ....[13]....
        /*0168*/ 	.word	0x00002250


	//   ....[14]....
        /*016c*/ 	.word	0x000022b0


	//   ....[15]....
        /*0170*/ 	.word	0x00002310


	//   ....[16]....
        /*0174*/ 	.word	0x000027c0


	//   ....[17]....
        /*0178*/ 	.word	0x000035e0


	//   ....[18]....
        /*017c*/ 	.word	0x00003660


	//   ....[19]....
        /*0180*/ 	.word	0x000036f0


	//   ....[20]....
        /*0184*/ 	.word	0x00003780


	//   ....[21]....
        /*0188*/ 	.word	0x00003810


	//   ....[22]....
        /*018c*/ 	.word	0x000038a0


	//   ....[23]....
        /*0190*/ 	.word	0x00003930


	//   ....[24]....
        /*0194*/ 	.word	0x000039c0


	//   ....[25]....
        /*0198*/ 	.word	0x00003a50


	//   ....[26]....
        /*019c*/ 	.word	0x00003ae0


	//   ....[27]....
        /*01a0*/ 	.word	0x00003b70


	//   ....[28]....
        /*01a4*/ 	.word	0x00003c00


	//   ....[29]....
        /*01a8*/ 	.word	0x00003c90


	//   ....[30]....
        /*01ac*/ 	.word	0x00003d20


	//   ....[31]....
        /*01b0*/ 	.word	0x00003db0


	//   ....[32]....
        /*01b4*/ 	.word	0x00003e40


	//----- nvinfo : EIATTR_VRC_CTA_INIT_COUNT
	.align		4
.L_23317:
        /*01b8*/ 	.byte	0x02, 0x4a
	.zero		1
	.zero		1


	//----- nvinfo : EIATTR_EXIT_INSTR_OFFSETS
	.align		4
        /*01bc*/ 	.byte	0x04, 0x1c
        /*01be*/ 	.short	(.L_23319 - .L_23318)


	//   ....[0]....
.L_23318:
        /*01c0*/ 	.word	0x000002d0


	//   ....[1]....
        /*01c4*/ 	.word	0x00003590


	//----- nvinfo : EIATTR_MAX_THREADS
	.align		4
.L_23319:
        /*01c8*/ 	.byte	0x04, 0x05
        /*01ca*/ 	.short	(.L_23321 - .L_23320)
.L_23320:
        /*01cc*/ 	.word	0x00000080
        /*01d0*/ 	.word	0x00000001
        /*01d4*/ 	.word	0x00000001


	//----- nvinfo : EIATTR_CRS_STACK_SIZE
	.align		4
.L_23321:
        /*01d8*/ 	.byte	0x04, 0x1e
        /*01da*/ 	.short	(.L_23323 - .L_23322)
.L_23322:
        /*01dc*/ 	.word	0x00000000


	//----- nvinfo : EIATTR_CBANK_PARAM_SIZE
	.align		4
.L_23323:
        /*01e0*/ 	.byte	0x03, 0x19
        /*01e2*/ 	.short	0x0034


	//----- nvinfo : EIATTR_PARAM_CBANK
	.align		4
        /*01e4*/ 	.byte	0x04, 0x0a
        /*01e6*/ 	.short	(.L_23325 - .L_23324)
	.align		4
.L_23324:
        /*01e8*/ 	.word	index@(.nv.constant0._Z9cuda_gemmIiLi128ELi1ELi1ELi4096ELi128ELi128ELi64ELi0ELi0EEviiiPT_S1_S1_iii)
        /*01ec*/ 	.short	0x0380
        /*01ee*/ 	.short	0x0034


	//----- nvinfo : EIATTR_SW_WAR
	.align		4
.L_23325:
        /*01f0*/ 	.byte	0x04, 0x36
        /*01f2*/ 	.short	(.L_23327 - .L_23326)
.L_23326:
        /*01f4*/ 	.word	0x00000008
.L_23327:


//--------------------- .nv.info._Z9cuda_gemmIiLi128ELi1ELi1ELi4096ELi64ELi64ELi64ELi1ELi1EEviiiPT_S1_S1_iii --------------------------
	.section	.nv.info._Z9cuda_gemmIiLi128ELi1ELi1ELi4096ELi64ELi64ELi64ELi1ELi1EEviiiPT_S1_S1_iii,"",@"SHT_CUDA_INFO"
	.sectionflags	@""
	.align	4


	//----- nvinfo : EIATTR_CUDA_API_VERSION
	.align		4
        /*0000*/ 	.byte	0x04, 0x37
        /*0002*/ 	.short	(.L_23329 - .L_23328)
.L_23328:
        /*0004*/ 	.word	0x00000082


	//----- nvinfo : EIATTR_KPARAM_INFO
	.align		4
.L_23329:
        /*0008*/ 	.byte	0x04, 0x17
        /*000a*/ 	.short	(.L_23331 - .L_23330)
.L_23330:
        /*000c*/ 	.word	0x00000000
        /*0010*/ 	.short	0x0008
        /*0012*/ 	.short	0x0030
        /*0014*/ 	.byte	0x00, 0xf0, 0x11, 0x00


	//----- nvinfo : EIATTR_KPARAM_INFO
	.align		4
.L_23331:
        /*0018*/ 	.byte	0x04, 0x17
        /*001a*/ 	.short	(.L_23333 - .L_23332)
.L_23332:
        /*001c*/ 	.word	0x00000000
        /*0020*/ 	.short	0x0007
        /*0022*/ 	.short	0x002c
        /*0024*/ 	.byte	0x00, 0xf0, 0x11, 0x00


	//----- nvinfo : EIATTR_KPARAM_INFO
	.align		4
.L_23333:
        /*0028*/ 	.byte	0x04, 0x17
        /*002a*/ 	.short	(.L_23335 - .L_23334)
.L_23334:
        /*002c*/ 	.word	0x00000000
        /*0030*/ 	.short	0x0006
        /*0032*/ 	.short	0x0028
        /*0034*/ 	.byte	0x00, 0xf0, 0x11, 0x00


	//----- nvinfo : EIATTR_KPARAM_INFO
	.align		4
.L_23335:
        /*0038*/ 	.byte	0x04, 0x17
        /*003a*/ 	.short	(.L_23337 - .L_23336)
.L_23336:
        /*003c*/ 	.word	0x00000000
        /*0040*/ 	.short	0x0005
        /*0042*/ 	.short	0x0020
        /*0044*/ 	.byte	0x00, 0xf5, 0x21, 0x00


	//----- nvinfo : EIATTR_KPARAM_INFO
	.align		4
.L_23337:
        /*0048*/ 	.byte	0x04, 0x17
        /*004a*/ 	.short	(.L_23339 - .L_23338)
.L_23338:
        /*004c*/ 	.word	0x00000000
        /*0050*/ 	.short	0x0004
        /*0052*/ 	.short	0x0018
        /*0054*/ 	.byte	0x00, 0xf5, 0x21, 0x00


	//----- nvinfo : EIATTR_KPARAM_INFO
	.align		4
.L_23339:
        /*0058*/ 	.byte	0x04, 0x17
        /*005a*/ 	.short	(.L_23341 - .L_23340)
.L_23340:
        /*005c*/ 	.word	0x00000000
        /*0060*/ 	.short	0x0003
        /*0062*/ 	.short	0x0010
        /*0064*/ 	.byte	0x00, 0xf5, 0x21, 0x00


	//----- nvinfo : EIATTR_KPARAM_INFO
	.align		4
.L_23341:
        /*0068*/ 	.byte	0x04, 0x17
        /*006a*/ 	.short	(.L_23343 - .L_23342)
.L_23342:
        /*006c*/ 	.word	0x00000000
        /*0070*/ 	.short	0x0002
        /*0072*/ 	.short	0x0008
        /*0074*/ 	.byte	0x00, 0xf0, 0x11, 0x00


	//----- nvinfo : EIATTR_KPARAM_INFO
	.align		4
.L_23343:
        /*0078*/ 	.byte	0x04, 0x17
        /*007a*/ 	.short	(.L_23345 - .L_23344)
.L_23344:
        /*007c*/ 	.word	0x00000000
        /*0080*/ 	.short	0x0001
        /*0082*/ 	.short	0x0004
        /*0084*/ 	.byte	0x00, 0xf0, 0x11, 0x00


	//----- nvinfo : EIATTR_KPARAM_INFO
	.align		4
.L_23345:
        /*0088*/ 	.byte	0x04, 0x17
        /*008a*/ 	.short	(.L_23347 - .L_23346)
.L_23346:
        /*008c*/ 	.word	0x00000000
        /*0090*/ 	.short	0x0000
        /*0092*/ 	.short	0x0000
        /*0094*/ 	.byte	0x00, 0xf0, 0x11, 0x00


	//----- nvinfo : EIATTR_SPARSE_MMA_MASK
	.align		4
.L_23347:
        /*0098*/ 	.byte	0x03, 0x50
        /*009a*/ 	.short	0x0000


	//----- nvinfo : EIATTR_MAXREG_COUNT
	.align		4
        /*009c*/ 	.byte	0x03, 0x1b
        /*009e*/ 	.short	0x00ff


	//----- nvinfo : EIATTR_NUM_BARRIERS
	.align		4
        /*00a0*/ 	.byte	0x02, 0x4c
        /*00a2*/ 	.byte	0x01
	.zero		1


	//----- nvinfo : EIATTR_MERCURY_ISA_VERSION
	.align		4
        /*00a4*/ 	.byte	0x03, 0x5f
        /*00a6*/ 	.short	0x0101


	//----- nvinfo : EIATTR_COOP_GROUP_MASK_REGIDS
	.align		4
        /*00a8*/ 	.byte	0x04, 0x29
        /*00aa*/ 	.short	(.L_23349 - .L_23348)


	//   ....[0]....
.L_23348:
        /*00ac*/ 	.word	0xffffffff


	//   ....[1]....
        /*00b0*/ 	.word	0xffffffff


	//   ....[2]....
        /*00b4*/ 	.word	0xffffffff


	//   ....[3]....
        /*00b8*/ 	.word	0xffffffff


	//   ....[4]....
        /*00bc*/ 	.word	0xffffffff


	//   ....[5]....
        /*00c0*/ 	.word	0xffffffff


	//   ....[6]....
        /*00c4*/ 	.word	0xffffffff


	//   ....[7]....
        /*00c8*/ 	.word	0xffffffff


	//   ....[8]....
        /*00cc*/ 	.word	0xffffffff


	//   ....[9]....
        /*00d0*/ 	.word	0xffffffff


	//   ....[10]....
        /*00d4*/ 	.word	0xffffffff


	//   ....[11]....
        /*00d8*/ 	.word	0xffffffff


	//   ....[12]....
        /*00dc*/ 	.word	0xffffffff


	//   ....[13]....
        /*00e0*/ 	.word	0xffffffff


	//   ....[14]....
        /*00e4*/ 	.word	0xffffffff


	//   ....[15]....
        /*00e8*/ 	.word	0xffffffff


	//   ....[16]....
        /*00ec*/ 	.word	0xffffffff


	//----- nvinfo : EIATTR_COOP_GROUP_INSTR_OFFSETS
	.align		4
.L_23349:
        /*00f0*/ 	.byte	0x04, 0x28
        /*00f2*/ 	.short	(.L_23351 - .L_23350)


	//   ....[0]....
.L_23350:
        /*00f4*/ 	.word	0x00001250


	//   ....[1]....
        /*00f8*/ 	.word	0x00001260


	//   ....[2]....
        /*00fc*/ 	.word	0x00001270


	//   ....[3]....
        /*0100*/ 	.word	0x00001280


	//   ....[4]....
        /*0104*/ 	.word	0x00001290


	//   ....[5]....
        /*0108*/ 	.word	0x000012c0


	//   ....[6]....
        /*010c*/ 	.word	0x000012e0


	//   ....[7]....
        /*0110*/ 	.word	0x00001300


	//   ....[8]....
        /*0114*/ 	.word	0x00001320


	//   ....[9]....
        /*0118*/ 	.word	0x00001340


	//   ....[10]....
        /*011c*/ 	.word	0x00001360


	//   ....[11]....
        /*0120*/ 	.word	0x00001380


	//   ....[12]....
        /*0124*/ 	.word	0x000013d0


	//   ....[13]....
        /*0128*/ 	.word	0x00001410


	//   ....[14]....
        /*012c*/ 	.word	0x00001440


	//   ....[15]....
        /*0130*/ 	.word	0x00001460


	//   ....[16]....
        /*0134*/ 	.word	0x000014c0


	//----- nvinfo : EIATTR_VRC_CTA_INIT_COUNT
	.align		4
.L_23351:
        /*0138*/ 	.byte	0x02, 0x4a
	.zero		1
	.zero		1


	//----- nvinfo : EIATTR_EXIT_INSTR_OFFSETS
	.align		4
        /*013c*/ 	.byte	0x04, 0x1c
        /*013e*/ 	.short	(.L_23353 - .L_23352)


	//   ....[0]....
.L_23352:
        /*0140*/ 	.word	0x00000040


	//   ....[1]....
        /*0144*/ 	.word	0x00001a50


	//----- nvinfo : EIATTR_MAX_THREADS
	.align		4
.L_23353:
        /*0148*/ 	.byte	0x04, 0x05
        /*014a*/ 	.short	(.L_23355 - .L_23354)
.L_23354:
        /*014c*/ 	.word	0x00000080
        /*0150*/ 	.word	0x00000001
        /*0154*/ 	.word	0x00000001


	//----- nvinfo : EIATTR_CRS_STACK_SIZE
	.align		4
.L_23355:
        /*0158*/ 	.byte	0x04, 0x1e
        /*015a*/ 	.short	(.L_23357 - .L_23356)
.L_23356:
        /*015c*/ 	.word	0x00000000


	//----- nvinfo : EIATTR_CBANK_PARAM_SIZE
	.align		4
.L_23357:
        /*0160*/ 	.byte	0x03, 0x19
        /*0162*/ 	.short	0x0034


	//----- nvinfo : EIATTR_PARAM_CBANK
	.align		4
        /*0164*/ 	.byte	0x04, 0x0a
        /*0166*/ 	.short	(.L_23359 - .L_23358)
	.align		4
.L_23358:
        /*0168*/ 	.word	index@(.nv.constant0._Z9cuda_gemmIiLi128ELi1ELi1ELi4096ELi64ELi64ELi64ELi1ELi1EEviiiPT_S1_S1_iii)
        /*016c*/ 	.short	0x0380
        /*016e*/ 	.short	0x0034


	//----- nvinfo : EIATTR_SW_WAR
	.align		4
.L_23359:
        /*0170*/ 	.byte	0x04, 0x36
        /*0172*/ 	.short	(.L_23361 - .L_23360)
.L_23360:
        /*0174*/ 	.word	0x00000008
.L_23361:


//--------------------- .nv.info._Z9cuda_gemmIiLi128ELi1ELi1ELi4096ELi64ELi64ELi64ELi1ELi0EEviiiPT_S1_S1_iii --------------------------
	.section	.nv.info._Z9cuda_gemmIiLi128ELi1ELi1ELi4096ELi64ELi64ELi64ELi1ELi0EEviiiPT_S1_S1_iii,"",@"SHT_CUDA_INFO"
	.sectionflags	@""
	.align	4


	//----- nvinfo : EIATTR_CUDA_API_VERSION
	.align		4
        /*0000*/ 	.byte	0x04, 0x37
        /*0002*/ 	.short	(.L_23363 - .L_23362)
.L_23362:
        /*0004*/ 	.word	0x00000082


	//----- nvinfo : EIATTR_KPARAM_INFO
	.align		4
.L_23363:
        /*0008*/ 	.byte	0x04, 0x17
        /*000a*/ 	.short	(.L_23365 - .L_23364)
.L_23364:
        /*000c*/ 	.word	0x00000000
        /*0010*/ 	.short	0x0008
        /*0012*/ 	.short	0x0030
        /*0014*/ 	.byte	0x00, 0xf0, 0x11, 0x00


	//----- nvinfo : EIATTR_KPARAM_INFO
	.align		4
.L_23365:
        /*0018*/ 	.byte	0x04, 0x17
        /*001a*/ 	.short	(.L_23367 - .L_23366)
.L_23366:
        /*001c*/ 	.word	0x00000000
        /*0020*/ 	.short	0x0007
        /*0022*/ 	.short	0x002c
        /*0024*/ 	.byte	0x00, 0xf0, 0x11, 0x00


	//----- nvinfo : EIATTR_KPARAM_INFO
	.align		4
.L_23367:
        /*0028*/ 	.byte	0x04, 0x17
        /*002a*/ 	.short	(.L_23369 - .L_23368)
.L_23368:
        /*002c*/ 	.word	0x00000000
        /*0030*/ 	.short	0x0006
        /*0032*/ 	.short	0x0028
        /*0034*/ 	.byte	0x00, 0xf0, 0x11, 0x00


	//----- nvinfo : EIATTR_KPARAM_INFO
	.align		4
.L_23369:
        /*0038*/ 	.byte	0x04, 0x17
        /*003a*/ 	.short	(.L_23371 - .L_23370)
.L_23370:
        /*003c*/ 	.word	0x00000000
        /*0040*/ 	.short	0x0005
        /*0042*/ 	.short	0x0020
        /*0044*/ 	.byte	0x00, 0xf5, 0x21, 0x00


	//----- nvinfo : EIATTR_KPARAM_INFO
	.align		4
.L_23371:
        /*0048*/ 	.byte	0x04, 0x17
        /*004a*/ 	.short	(.L_23373 - .L_23372)
.L_23372:
        /*004c*/ 	.word	0x00000000
        /*0050*/ 	.short	0x0004
        /*0052*/ 	.short	0x0018
        /*0054*/ 	.byte	0x00, 0xf5, 0x21, 0x00


	//----- nvinfo : EIATTR_KPARAM_INFO
	.align		4
.L_23373:
        /*0058*/ 	.byte	0x04, 0x17
        /*005a*/ 	.short	(.L_23375 - .L_23374)
.L_23374:
        /*005c*/ 	.word	0x00000000
        /*0060*/ 	.short	0x0003
        /*0062*/ 	.short	0x0010
        /*0064*/ 	.byte	0x00, 0xf5, 0x21, 0x00


	//----- nvinfo : EIATTR_KPARAM_INFO
	.align		4
.L_23375:
        /*0068*/ 	.byte	0x04, 0x17
        /*006a*/ 	.short	(.L_23377 - .L_23376)
.L_23376:
        /*006c*/ 	.word	0x00000000
        /*0070*/ 	.short	0x0002
        /*0072*/ 	.short	0x0008
        /*0074*/ 	.byte	0x00, 0xf0, 0x11, 0x00


	//----- nvinfo : EIATTR_KPARAM_INFO
	.align		4
.L_23377:
        /*0078*/ 	.byte	0x04, 0x17
        /*007a*/ 	.short	(.L_23379 - .L_23378)
.L_23378:
        /*007c*/ 	.word	0x00000000
        /*0080*/ 	.short	0x0001
        /*0082*/ 	.short	0x0004
        /*0084*/ 	.byte	0x00, 0xf0, 0x11, 0x00


	//----- nvinfo : EIATTR_KPARAM_INFO
	.align		4
.L_23379:
        /*0088*/ 	.byte	0x04, 0x17
        /*008a*/ 	.short	(.L_23381 - .L_23380)
.L_23380:
        /*008c*/ 	.word	0x00000000
        /*0090*/ 	.short	0x0000
        /*0092*/ 	.short	0x0000
        /*0094*/ 	.byte	0x00, 0xf0, 0x11, 0x00


	//----- nvinfo : EIATTR_SPARSE_MMA_MASK
	.align		4
.L_23381:
        /*0098*/ 	.byte	0x03, 0x50
        /*009a*/ 	.short	0x0000


	//----- nvinfo : EIATTR_MAXREG_COUNT
	.align		4
        /*009c*/ 	.byte	0x03, 0x1b
        /*009e*/ 	.short	0x00ff


	//----- nvinfo : EIATTR_NUM_BARRIERS
	.align		4
        /*00a0*/ 	.byte	0x02, 0x4c
        /*00a2*/ 	.byte	0x01
	.zero		1


	//----- nvinfo : EIATTR_ANNOTATIONS
	.align		4
        /*00a4*/ 	.byte	0x04, 0x55
        /*00a6*/ 	.short	(.L_23383 - .L_23382)


	//   ....[0]....
.L_23382:
        /*00a8*/ 	.word	0x00000001
        /*00ac*/ 	.byte	0xf0, 0x0b, 0x00, 0x00, 0x01, 0x00, 0x00, 0x00, 0x30, 0x0f, 0x00, 0x00, 0x01, 0x00, 0x00, 0x00
        /*00bc*/ 	.byte	0x20, 0x15, 0x00, 0x00, 0x01, 0x00, 0x00, 0x00, 0xf0, 0x2c, 0x00, 0x00


	//----- nvinfo : EIATTR_MERCURY_ISA_VERSION
	.align		4
.L_23383:
        /*00c8*/ 	.byte	0x03, 0x5f
        /*00ca*/ 	.short	0x0101


	//----- nvinfo : EIATTR_COOP_GROUP_MASK_REGIDS
	.align		4
        /*00cc*/ 	.byte	0x04, 0x29
        /*00ce*/ 	.short	(.L_23385 - .L_23384)


	//   ....[0]....
.L_23384:
        /*00d0*/ 	.word	0xffffffff


	//   ....[1]....
        /*00d4*/ 	.word	0xffffffff


	//   ....[2]....
        /*00d8*/ 	.word	0xffffffff


	//   ....[3]....
        /*00dc*/ 	.word	0xffffffff


	//   ....[4]....
        /*00e0*/ 	.word	0xffffffff


	//   ....[5]....
        /*00e4*/ 	.word	0xffffffff


	//   ....[6]....
        /*00e8*/ 	.word	0xffffffff


	//   ....[7]....
        /*00ec*/ 	.word	0xffffffff


	//   ....[8]....
        /*00f0*/ 	.word	0xffffffff


	//   ....[9]....
        /*00f4*/ 	.word	0xffffffff


	//   ....[10]....
        /*00f8*/ 	.word	0xffffffff


	//   ....[11]....
        /*00fc*/ 	.word	0xffffffff


	//   ....[12]....
        /*0100*/ 	.word	0xffffffff


	//   ....[13]....
        /*0104*/ 	.word	0xffffffff


	//   ....[14]....
        /*0108*/ 	.word	0xffffffff


	//   ....[15]....
        /*010c*/ 	.word	0xffffffff


	//   ....[16]....
        /*0110*/ 	.word	0xffffffff


	//   ....[17]....
        /*0114*/ 	.word	0x05000044


	//   ....[18]....
        /*0118*/ 	.word	0x05000044


	//   ....[19]....
        /*011c*/ 	.word	0x05000044


	//   ....[20]....
        /*0120*/ 	.word	0x05000044


	//   ....[21]....
        /*0124*/ 	.word	0x05000044


	//   ....[22]....
        /*0128*/ 	.word	0x05000044


	//   ....[23]....
        /*012c*/ 	.word	0x05000044


	//   ....[24]....
        /*0130*/ 	.word	0x05000044


	//   ....[25]....
        /*0134*/ 	.word	0x05000044


	//   ....[26]....
        /*0138*/ 	.word	0x05000044


	//   ....[27]....
        /*013c*/ 	.word	0x05000044


	//   ....[28]....
        /*0140*/ 	.word	0x05000044


	//   ....[29]....
        /*0144*/ 	.word	0x05000044


	//   ....[30]....
        /*0148*/ 	.word	0x05000044


	//   ....[31]....
        /*014c*/ 	.word	0x05000044


	//   ....[32]....
        /*0150*/ 	.word	0x05000044


	//----- nvinfo : EIATTR_COOP_GROUP_INSTR_OFFSETS
	.align		4
.L_23385:
        /*0154*/ 	.byte	0x04, 0x28
        /*0156*/ 	.short	(.L_23387 - .L_23386)


	//   ....[0]....
.L_23386:
        /*0158*/ 	.word	0x00001dd0


	//   ....[1]....
        /*015c*/ 	.word	0x00001e30


	//   ....[2]....
        /*0160*/ 	.word	0x00001e90


	//   ....[3]....
        /*0164*/ 	.word	0x00001ef0


	//   ....[4]....
        /*0168*/ 	.word	0x00001f50


	//   ....[5]....
        /*016c*/ 	.word	0x00001fb0


	//   ....[6]....
        /*0170*/ 	.word	0x00002010


	//   ....[7]....
        /*0174*/ 	.word	0x00002070


	//   ....[8]....
        /*0178*/ 	.word	0x000020d0


	//   ....[9]....
        /*017c*/ 	.word	0x00002130


	//   ....[10]....
        /*0180*/ 	.word	0x00002190


	//   ....[11]....
        /*0184*/ 	.word	0x000021f0


	//   ....[12]....
        /*0188*/ 	.word	0x00002250


	//   ....[13]....
        /*018c*/ 	.word	0x000022b0


	//   ....[14]....
        /*0190*/ 	.word	0x00002310


	//   ....[15]....
        /*0194*/ 	.word	0x00002370


	//   ....[16]....
        /*0198*/ 	.word	0x00002870


	//   ....[17]....
        /*019c*/ 	.word	0x00002ed0


	//   ....[18]....
        /*01a0*/ 	.word	0x00002f60


	//   ....[19]....
        /*01a4*/ 	.word	0x00002ff0


	//   ....[20]....
        /*01a8*/ 	.word	0x00003080


	//   ....[21]....
        /*01ac*/ 	.word	0x00003110


	//   ....[22]....
        /*01b0*/ 	.word	0x000031a0


	//   ....[23]....
        /*01b4*/ 	.word	0x00003230


	//   ....[24]....
        /*01b8*/ 	.word	0x000032c0


	//   ....[25]....
        /*01bc*/ 	.word	0x00003350


	//   ....[26]....
        /*01c0*/ 	.word	0x000033e0


	//   ....[27]....
        /*01c4*/ 	.word	0x00003470


	//   ....[28]....
        /*01c8*/ 	.word	0x00003500


	//   ....[29]....
        /*01cc*/ 	.word	0x00003590


	//   ....[30]....
        /*01d0*/ 	.word	0x00003620


	//   ....[31]....
        /*01d4*/ 	.word	0x000036b0


	//   ....[32]....
        /*01d8*/ 	.word	0x00003740


	//----- nvinfo : EIATTR_VRC_CTA_INIT_COUNT
	.align		4
.L_23387:
        /*01dc*/ 	.byte	0x02, 0x4a
	.zero		1
	.zero		1


	//----- nvinfo : EIATTR_EXIT_INSTR_OFFSETS
	.align		4
        /*01e0*/ 	.byte	0x04, 0x1c
        /*01e2*/ 	.short	(.L_23389 - .L_23388)


	//   ....[0]....
.L_23388:
        /*01e4*/ 	.word	0x00000370


	//   ....[1]....
        /*01e8*/ 	.word	0x00002e80


	//----- nvinfo : EIATTR_MAX_THREADS
	.align		4
.L_23389:
        /*01ec*/ 	.byte	0x04, 0x05
        /*01ee*/ 	.short	(.L_23391 - .L_23390)
.L_23390:
        /*01f0*/ 	.word	0x00000080
        /*01f4*/ 	.word	0x00000001
        /*01f8*/ 	.word	0x00000001


	//----- nvinfo : EIATTR_CRS_STACK_SIZE
	.align		4
.L_23391:
        /*01fc*/ 	.byte	0x04, 0x1e
        /*01fe*/ 	.short	(.L_23393 - .L_23392)
.L_23392:
        /*0200*/ 	.word	0x00000000


	//----- nvinfo : EIATTR_CBANK_PARAM_SIZE
	.align		4
.L_23393:
        /*0204*/ 	.byte	0x03, 0x19
        /*0206*/ 	.short	0x0034


	//----- nvinfo : EIATTR_PARAM_CBANK
	.align		4
        /*0208*/ 	.byte	0x04, 0x0a
        /*020a*/ 	.short	(.L_23395 - .L_23394)
	.align		4
.L_23394:
        /*020c*/ 	.word	index@(.nv.constant0._Z9cuda_gemmIiLi128ELi1ELi1ELi4096ELi64ELi64ELi64ELi1ELi0EEviiiPT_S1_S1_iii)
        /*0210*/ 	.short	0x0380
        /*0212*/ 	.short	0x0034


	//----- nvinfo : EIATTR_SW_WAR
	.align		4
.L_23395:
        /*0214*/ 	.byte	0x04, 0x36
        /*0216*/ 	.short	(.L_23397 - .L_23396)
.L_23396:
        /*0218*/ 	.word	0x00000008
.L_23397:


//--------------------- .nv.info._Z9cuda_gemmIiLi128ELi1ELi1ELi4096ELi64ELi64ELi64ELi0ELi1EEviiiPT_S1_S1_iii --------------------------
	.section	.nv.info._Z9cuda_gemmIiLi128ELi1ELi1ELi4096ELi64ELi64ELi64ELi0ELi1EEviiiPT_S1_S1_iii,"",@"SHT_CUDA_INFO"
	.sectionflags	@""
	.align	4


	//----- nvinfo : EIATTR_CUDA_API_VERSION
	.align		4
        /*0000*/ 	.byte	0x04, 0x37
        /*0002*/ 	.short	(.L_23399 - .L_23398)
.L_23398:
        /*0004*/ 	.word	0x00000082


	//----- nvinfo : EIATTR_KPARAM_INFO
	.align		4
.L_23399:
        /*0008*/ 	.byte	0x04, 0x17
        /*000a*/ 	.short	(.L_23401 - .L_23400)
.L_23400:
        /*000c*/ 	.word	0x00000000
        /*0010*/ 	.short	0x0008
        /*0012*/ 	.short	0x0030
        /*0014*/ 	.byte	0x00, 0xf0, 0x11, 0x00


	//----- nvinfo : EIATTR_KPARAM_INFO
	.align		4
.L_23401:
        /*0018*/ 	.byte	0x04, 0x17
        /*001a*/ 	.short	(.L_23403 - .L_23402)
.L_23402:
        /*001c*/ 	.word	0x00000000
        /*0020*/ 	.short	0x0007
        /*0022*/ 	.short	0x002c
        /*0024*/ 	.byte	0x00, 0xf0, 0x11, 0x00


	//----- nvinfo : EIATTR_KPARAM_INFO
	.align		4
.L_23403:
        /*0028*/ 	.byte	0x04, 0x17
        /*002a*/ 	.short	(.L_23405 - .L_23404)
.L_23404:
        /*002c*/ 	.word	0x00000000
        /*0030*/ 	.short	0x0006
        /*0032*/ 	.short	0x0028
        /*0034*/ 	.byte	0x00, 0xf0, 0x11, 0x00


	//----- nvinfo : EIATTR_KPARAM_INFO
	.align		4
.L_23405:
        /*0038*/ 	.byte	0x04, 0x17
        /*003a*/ 	.short	(.L_23407 - .L_23406)
.L_23406:
        /*003c*/ 	.word	0x00000000
        /*0040*/ 	.short	0x0005
        /*0042*/ 	.short	0x0020
        /*0044*/ 	.byte	0x00, 0xf5, 0x21, 0x00


	//----- nvinfo : EIATTR_KPARAM_INFO
	.align		4
.L_23407:
        /*0048*/ 	.byte	0x04, 0x17
        /*004a*/ 	.short	(.L_23409 - .L_23408)
.L_23408:
        /*004c*/ 	.word	0x00000000
        /*0050*/ 	.short	0x0004
        /*0052*/ 	.short	0x0018
        /*0054*/ 	.byte	0x00, 0xf5, 0x21, 0x00


	//----- nvinfo : EIATTR_KPARAM_INFO
	.align		4
.L_23409:
        /*0058*/ 	.byte	0x04, 0x17
        /*005a*/ 	.short	(.L_23411 - .L_23410)
.L_23410:
        /*005c*/ 	.word	0x00000000
        /*0060*/ 	.short	0x0003
        /*0062*/ 	.short	0x0010
        /*0064*/ 	.byte	0x00, 0xf5, 0x21, 0x00


	//----- nvinfo : EIATTR_KPARAM_INFO
	.align		4
.L_23411:
        /*0068*/ 	.byte	0x04, 0x17
        /*006a*/ 	.short	(.L_23413 - .L_23412)
.L_23412:
        /*006c*/ 	.word	0x00000000
        /*0070*/ 	.short	0x0002
        /*0072*/ 	.short	0x0008
        /*0074*/ 	.byte	0x00, 0xf0, 0x11, 0x00


	//----- nvinfo : EIATTR_KPARAM_INFO
	.align		4
.L_23413:
        /*0078*/ 	.byte	0x04, 0x17
        /*007a*/ 	.short	(.L_23415 - .L_23414)
.L_23414:
        /*007c*/ 	.word	0x00000000
        /*0080*/ 	.short	0x0001
        /*0082*/ 	.short	0x0004
        /*0084*/ 	.byte	0x00, 0xf0, 0x11, 0x00


	//----- nvinfo : EIATTR_KPARAM_INFO
	.align		4
.L_23415:
        /*0088*/ 	.byte	0x04, 0x17
        /*008a*/ 	.short	(.L_23417 - .L_23416)
.L_23416:
        /*008c*/ 	.word	0x00000000
        /*0090*/ 	.short	0x0000
        /*0092*/ 	.short	0x0000
        /*0094*/ 	.byte	0x00, 0xf0, 0x11, 0x00


	//----- nvinfo : EIATTR_SPARSE_MMA_MASK
	.align		4
.L_23417:
        /*0098*/ 	.byte	0x03, 0x50
        /*009a*/ 	.short	0x0000


	//----- nvinfo : EIATTR_MAXREG_COUNT
	.align		4
        /*009c*/ 	.byte	0x03, 0x1b
        /*009e*/ 	.short	0x00ff


	//----- nvinfo : EIATTR_NUM_BARRIERS
	.align		4
        /*00a0*/ 	.byte	0x02, 0x4c
        /*00a2*/ 	.byte	0x01
	.zero		1


	//----- nvinfo : EIATTR_MERCURY_ISA_VERSION
	.align		4
        /*00a4*/ 	.byte	0x03, 0x5f
        /*00a6*/ 	.short	0x0101


	//----- nvinfo : EIATTR_COOP_GROUP_MASK_REGIDS
	.align		4
        /*00a8*/ 	.byte	0x04, 0x29
        /*00aa*/ 	.short	(.L_23419 - .L_23418)


	//   ....[0]....
.L_23418:
        /*00ac*/ 	.word	0xffffffff


	//   ....[1]....
        /*00b0*/ 	.word	0xffffffff


	//   ....[2]....
        /*00b4*/ 	.word	0xffffffff


	//   ....[3]....
        /*00b8*/ 	.word	0xffffffff


	//   ....[4]....
        /*00bc*/ 	.word	0xffffffff


	//   ....[5]....
        /*00c0*/ 	.word	0xffffffff


	//   ....[6]....
        /*00c4*/ 	.word	0xffffffff


	//   ....[7]....
        /*00c8*/ 	.word	0xffffffff


	//   ....[8]....
        /*00cc*/ 	.word	0xffffffff


	//   ....[9]....
        /*00d0*/ 	.word	0xffffffff


	//   ....[10]....
        /*00d4*/ 	.word	0xffffffff


	//   ....[11]....
        /*00d8*/ 	.word	0xffffffff


	//   ....[12]....
        /*00dc*/ 	.word	0xffffffff


	//   ....[13]....
        /*00e0*/ 	.word	0xffffffff


	//   ....[14]....
        /*00e4*/ 	.word	0xffffffff


	//   ....[15]....
        /*00e8*/ 	.word	0xffffffff


	//   ....[16]....
        /*00ec*/ 	.word	0xffffffff


	//----- nvinfo : EIATTR_COOP_GROUP_INSTR_OFFSETS
	.align		4
.L_23419:
        /*00f0*/ 	.byte	0x04, 0x28
        /*00f2*/ 	.short	(.L_23421 - .L_23420)


	//   ....[0]....
.L_23420:
        /*00f4*/ 	.word	0x00001220


	//   ....[1]....
        /*00f8*/ 	.word	0x00001230


	//   ....[2]....
        /*00fc*/ 	.word	0x00001260


	//   ....[3]....
        /*0100*/ 	.word	0x00001280


	//   ....[4]....
        /*0104*/ 	.word	0x000012a0


	//   ....[5]....
        /*0108*/ 	.word	0x000012c0


	//   ....[6]....
        /*010c*/ 	.word	0x000012e0


	//   ....[7]....
        /*0110*/ 	.word	0x00001300


	//   ....[8]....
        /*0114*/ 	.word	0x00001320


	//   ....[9]....
        /*0118*/ 	.word	0x00001340


	//   ....[10]....
        /*011c*/ 	.word	0x00001360


	//   ....[11]....
        /*0120*/ 	.word	0x00001380


	//   ....[12]....
        /*0124*/ 	.word	0x000013a0


	//   ....[13]....
        /*0128*/ 	.word	0x000013c0


	//   ....[14]....
        /*012c*/ 	.word	0x000013e0


	//   ....[15]....
        /*0130*/ 	.word	0x00001400


	//   ....[16]....
        /*0134*/ 	.word	0x00001480


	//----- nvinfo : EIATTR_VRC_CTA_INIT_COUNT
	.align		4
.L_23421:
        /*0138*/ 	.byte	0x02, 0x4a
	.zero		1
	.zero		1


	//----- nvinfo : EIATTR_EXIT_INSTR_OFFSETS
	.align		4
        /*013c*/ 	.byte	0x04, 0x1c
        /*013e*/ 	.short	(.L_23423 - .L_23422)


	//   ....[0]....
.L_23422:
        /*0140*/ 	.word	0x00000040


	//   ....[1]....
        /*0144*/ 	.word	0x00001b90


	//----- nvinfo : EIATTR_MAX_THREADS
	.align		4
.L_23423:
        /*0148*/ 	.byte	0x04, 0x05
        /*014a*/ 	.short	(.L_23425 - .L_23424)
.L_23424:
        /*014c*/ 	.word	0x00000080
        /*0150*/ 	.word	0x00000001
        /*0154*/ 	.word	0x00000001


	//----- nvinfo : EIATTR_CRS_STACK_SIZE
	.align		4
.L_23425:
        /*0158*/ 	.byte	0x04, 0x1e
        /*015a*/ 	.short	(.L_23427 - .L_23426)
.L_23426:
        /*015c*/ 	.word	0x00000000


	//----- nvinfo : EIATTR_CBANK_PARAM_SIZE
	.align		4
.L_23427:
        /*0160*/ 	.byte	0x03, 0x19
        /*0162*/ 	.short	0x0034


	//----- nvinfo : EIATTR_PARAM_CBANK
	.align		4
        /*0164*/ 	.byte	0x04, 0x0a
        /*0166*/ 	.short	(.L_23429 - .L_23428)
	.align		4
.L_23428:
        /*0168*/ 	.word	index@(.nv.constant0._Z9cuda_gemmIiLi128ELi1ELi1ELi4096ELi64ELi64ELi64ELi0ELi1EEviiiPT_S1_S1_iii)
        /*016c*/ 	.short	0x0380
        /*016e*/ 	.short	0x0034


	//----- nvinfo : EIATTR_SW_WAR
	.align		4
.L_23429:
        /*0170*/ 	.byte	0x04, 0x36
        /*0172*/ 	.short	(.L_23431 - .L_23430)
.L_23430:
        /*0174*/ 	.word	0x00000008
.L_23431:


//--------------------- .nv.info._Z9cuda_gemmIiLi128ELi1ELi1ELi4096ELi64ELi64ELi64ELi0ELi0EEviiiPT_S1_S1_iii --------------------------
	.section	.nv.info._Z9cuda_gemmIiLi128ELi1ELi1ELi4096ELi64ELi64ELi64ELi0ELi0EEviiiPT_S1_S1_iii,"",@"SHT_CUDA_INFO"
	.sectionflags	@""
	.align	4


	//----- nvinfo : EIATTR_CUDA_API_VERSION
	.align		4
        /*0000*/ 	.byte	0x04, 0x37
        /*0002*/ 	.short	(.L_23433 - .L_23432)
.L_23432:
        /*0004*/ 	.word	0x00000082


	//----- nvinfo : EIATTR_KPARAM_INFO
	.align		4
.L_23433:
        /*0008*/ 	.byte	0x04, 0x17
        /*000a*/ 	.short	(.L_23435 - .L_23434)
.L_23434:
        /*000c*/ 	.word	0x00000000
        /*0010*/ 	.short	0x0008
        /*0012*/ 	.short	0x0030
        /*0014*/ 	.byte	0x00, 0xf0, 0x11, 0x00


	//----- nvinfo : EIATTR_KPARAM_INFO
	.align		4
.L_23435:
        /*0018*/ 	.byte	0x04, 0x17
        /*001a*/ 	.short	(.L_23437 - .L_23436)
.L_23436:
        /*001c*/ 	.word	0x00000000
        /*0020*/ 	.short	0x0007
        /*0022*/ 	.short	0x002c
        /*0024*/ 	.byte	0x00, 0xf0, 0x11, 0x00


	//----- nvinfo : EIATTR_KPARAM_INFO
	.align		4
.L_23437:
        /*0028*/ 	.byte	0x04, 0x17
        /*002a*/ 	.short	(.L_23439 - .L_23438)
.L_23438:
        /*002c*/ 	.word	0x00000000
        /*0030*/ 	.short	0x0006
        /*0032*/ 	.short	0x0028
        /*0034*/ 	.byte	0x00, 0xf0, 0x11, 0x00


	//----- nvinfo : EIATTR_KPARAM_INFO
	.align		4
.L_23439:
        /*0038*/ 	.byte	0x04, 0x17
        /*003a*/ 	.short	(.L_23441 - .L_23440)
.L_23440:
        /*003c*/ 	.word	0x00000000
        /*0040*/ 	.short	0x0005
        /*0042*/ 	.short	0x0020
        /*0044*/ 	.byte	0x00, 0xf5, 0x21, 0x00


	//----- nvinfo : EIATTR_KPARAM_INFO
	.align		4
.L_23441:
        /*0048*/ 	.byte	0x04, 0x17
        /*004a*/ 	.short	(.L_23443 - .L_23442)
.L_23442:
        /*004c*/ 	.word	0x00000000
        /*0050*/ 	.short	0x0004
        /*0052*/ 	.short	0x0018
        /*0054*/ 	.byte	0x00, 0xf5, 0x21, 0x00


	//----- nvinfo : EIATTR_KPARAM_INFO
	.align		4
.L_23443:
        /*0058*/ 	.byte	0x04, 0x17
        /*005a*/ 	.short	(.L_23445 - .L_23444)
.L_23444:
        /*005c*/ 	.word	0x00000000
        /*0060*/ 	.short	0x0003
        /*0062*/ 	.short	0x0010
        /*0064*/ 	.byte	0x00, 0xf5, 0x21, 0x00


	//----- nvinfo : EIATTR_KPARAM_INFO
	.align		4
.L_23445:
        /*0068*/ 	.byte	0x04, 0x17
        /*006a*/ 	.short	(.L_23447 - .L_23446)
.L_23446:
        /*006c*/ 	.word	0x00000000
        /*0070*/ 	.short	0x0002
        /*0072*/ 	.short	0x0008
        /*0074*/ 	.byte	0x00, 0xf0, 0x11, 0x00


	//----- nvinfo : EIATTR_KPARAM_INFO
	.align		4
.L_23447:
        /*0078*/ 	.byte	0x04, 0x17
        /*007a*/ 	.short	(.L_23449 - .L_23448)
.L_23448:
        /*007c*/ 	.word	0x00000000
        /*0080*/ 	.short	0x0001
        /*0082*/ 	.short	0x0004
        /*0084*/ 	.byte	0x00, 0xf0, 0x11, 0x00


	//----- nvinfo : EIATTR_KPARAM_INFO
	.align		4
.L_23449:
        /*0088*/ 	.byte	0x04, 0x17
        /*008a*/ 	.short	(.L_23451 - .L_23450)
.L_23450:
        /*008c*/ 	.word	0x00000000
        /*0090*/ 	.short	0x0000
        /*0092*/ 	.short	0x0000
        /*0094*/ 	.byte	0x00, 0xf0, 0x11, 0x00


	//----- nvinfo : EIATTR_SPARSE_MMA_MASK
	.align		4
.L_23451:
        /*0098*/ 	.byte	0x03, 0x50
        /*009a*/ 	.short	0x0000


	//----- nvinfo : EIATTR_MAXREG_COUNT
	.align		4
        /*009c*/ 	.byte	0x03, 0x1b
        /*009e*/ 	.short	0x00ff


	//----- nvinfo : EIATTR_NUM_BARRIERS
	.align		4
        /*00a0*/ 	.byte	0x02, 0x4c
        /*00a2*/ 	.byte	0x01
	.zero		1


	//----- nvinfo : EIATTR_ANNOTATIONS
	.align		4
        /*00a4*/ 	.byte	0x04, 0x55
        /*00a6*/ 	.short	(.L_23453 - .L_23452)


	//   ....[0]....
.L_23452:
        /*00a8*/ 	.word	0x00000001
        /*00ac*/ 	.byte	0xa0, 0x0b, 0x00, 0x00, 0x01, 0x00, 0x00, 0x00, 0xd0, 0x0e, 0x00, 0x00, 0x01, 0x00, 0x00, 0x00
        /*00bc*/ 	.byte	0x10, 0x15, 0x00, 0x00, 0x01, 0x00, 0x00, 0x00, 0xf0, 0x30, 0x00, 0x00


	//----- nvinfo : EIATTR_MERCURY_ISA_VERSION
	.align		4
.L_23453:
        /*00c8*/ 	.byte	0x03, 0x5f
        /*00ca*/ 	.short	0x0101


	//----- nvinfo : EIATTR_COOP_GROUP_MASK_REGIDS
	.align		4
        /*00cc*/ 	.byte	0x04, 0x29
        /*00ce*/ 	.short	(.L_23455 - .L_23454)


	//   ....[0]....
.L_23454:
        /*00d0*/ 	.word	0xffffffff


	//   ....[1]....
        /*00d4*/ 	.word	0xffffffff


	//   ....[2]....
        /*00d8*/ 	.word	0xffffffff


	//   ....[3]....
        /*00dc*/ 	.word	0xffffffff


	//   ....[4]....
        /*00e0*/ 	.word	0xffffffff


	//   ....[5]....
        /*00e4*/ 	.word	0xffffffff


	//   ....[6]....
        /*00e8*/ 	.word	0xffffffff


	//   ....[7]....
        /*00ec*/ 	.word	0xffffffff


	//   ....[8]....
        /*00f0*/ 	.word	0xffffffff


	//   ....[9]....
        /*00f4*/ 	.word	0xffffffff


	//   ....[10]....
        /*00f8*/ 	.word	0xffffffff


	//   ....[11]....
        /*00fc*/ 	.word	0xffffffff


	//   ....[12]....
        /*0100*/ 	.word	0xffffffff


	//   ....[13]....
        /*0104*/ 	.word	0xffffffff


	//   ....[14]....
        /*0108*/ 	.word	0xffffffff


	//   ....[15]....
        /*010c*/ 	.word	0xffffffff


	//   ....[16]....
        /*0110*/ 	.word	0xffffffff


	//   ....[17]....
        /*0114*/ 	.word	0x05000044


	//   ....[18]....
        /*0118*/ 	.word	0x05000044


	//   ....[19]....
        /*011c*/ 	.word	0x05000044


	//   ....[20]....
        /*0120*/ 	.word	0x05000044


	//   ....[21]....
        /*0124*/ 	.word	0x05000044


	//   ....[22]....
        /*0128*/ 	.word	0x05000044


	//   ....[23]....
        /*012c*/ 	.word	0x05000044


	//   ....[24]....
        /*0130*/ 	.word	0x05000044


	//   ....[25]....
        /*0134*/ 	.word	0x05000044


	//   ....[26]....
        /*0138*/ 	.word	0x05000044


	//   ....[27]....
        /*013c*/ 	.word	0x05000044


	//   ....[28]....
        /*0140*/ 	.word	0x05000044


	//   ....[29]....
        /*0144*/ 	.word	0x05000044


	//   ....[30]....
        /*0148*/ 	.word	0x05000044


	//   ....[31]....
        /*014c*/ 	.word	0x05000044


	//   ....[32]....
        /*0150*/ 	.word	0x05000044


	//----- nvinfo : EIATTR_COOP_GROUP_INSTR_OFFSETS
	.align		4
.L_23455:
        /*0154*/ 	.byte	0x04, 0x28
        /*0156*/ 	.short	(.L_23457 - .L_23456)


	//   ....[0]....
.L_23456:
        /*0158*/ 	.word	0x00001db0


	//   ....[1]....
        /*015c*/ 	.word	0x00001e10


	//   ....[2]....
        /*0160*/ 	.word	0x00001e70


	//   ....[3]....
        /*0164*/ 	.word	0x00001ed0


	//   ....[4]....
        /*0168*/ 	.word	0x00001f30


	//   ....[5]....
        /*016c*/ 	.word	0x00001f90


	//   ....[6]....
        /*0170*/ 	.word	0x00001ff0


	//   ....[7]....
        /*0174*/ 	.word	0x00002050


	//   ....[8]....
        /*0178*/ 	.word	0x000020b0


	//   ....[9]....
        /*017c*/ 	.word	0x00002110


	//   ....[10]....
        /*0180*/ 	.word	0x00002170


	//   ....[11]....
        /*0184*/ 	.word	0x000021d0


	//   ....[12]....
        /*0188*/ 	.word	0x00002230


	//   ....[13]....
        /*018c*/ 	.word	0x00002290


	//   ....[14]....
        /*0190*/ 	.word	0x000022f0


	//   ....[15]....
        /*0194*/ 	.word	0x00002350


	//   ....[16]....
        /*0198*/ 	.word	0x00002850


	//   ....[17]....
        /*019c*/ 	.word	0x000037b0


	//   ....[18]....
        /*01a0*/ 	.word	0x00003840


	//   ....[19]....
        /*01a4*/ 	.word	0x000038d0


	//   ....[20]....
        /*01a8*/ 	.word	0x00003960


	//   ....[21]....
        /*01ac*/ 	.word	0x000039f0


	//   ....[22]....
        /*01b0*/ 	.word	0x00003a80


	//   ....[23]....
        /*01b4*/ 	.word	0x00003b10


	//   ....[24]....
        /*01b8*/ 	.word	0x00003ba0


	//   ....[25]....
        /*01bc*/ 	.word	0x00003c30


	//   ....[26]....
        /*01c0*/ 	.word	0x00003cc0


	//   ....[27]....
        /*01c4*/ 	.word	0x00003d50


	//   ....[28]....
        /*01c8*/ 	.word	0x00003de0


	//   ....[29]....
        /*01cc*/ 	.word	0x00003e70


	//   ....[30]....
        /*01d0*/ 	.word	0x00003f00


	//   ....[31]....
        /*01d4*/ 	.word	0x00003f90


	//   ....[32]....
        /*01d8*/ 	.word	0x00004020


	//----- nvinfo : EIATTR_VRC_CTA_INIT_COUNT
	.align		4
.L_23457:
        /*01dc*/ 	.byte	0x02, 0x4a
	.zero		1
	.zero		1


	//----- nvinfo : EIATTR_EXIT_INSTR_OFFSETS
	.align		4
        /*01e0*/ 	.byte	0x04, 0x1c
        /*01e2*/ 	.short	(.L_23459 - .L_23458)


	//   ....[0]....
.L_23458:
        /*01e4*/ 	.word	0x00000310


	//   ....[1]....
        /*01e8*/ 	.word	0x00003760


	//----- nvinfo : EIATTR_MAX_THREADS
	.align		4
.L_23459:
        /*01ec*/ 	.byte	0x04, 0x05
        /*01ee*/ 	.short	(.L_23461 - .L_23460)
.L_23460:
        /*01f0*/ 	.word	0x00000080
        /*01f4*/ 	.word	0x00000001
        /*01f8*/ 	.word	0x00000001


	//----- nvinfo : EIATTR_CRS_STACK_SIZE
	.align		4
.L_23461:
        /*01fc*/ 	.byte	0x04, 0x1e
        /*01fe*/ 	.short	(.L_23463 - .L_23462)
.L_23462:
        /*0200*/ 	.word	0x00000000


	//----- nvinfo : EIATTR_CBANK_PARAM_SIZE
	.align		4
.L_23463:
        /*0204*/ 	.byte	0x03, 0x19
        /*0206*/ 	.short	0x0034


	//----- nvinfo : EIATTR_PARAM_CBANK
	.align		4
        /*0208*/ 	.byte	0x04, 0x0a
        /*020a*/ 	.short	(.L_23465 - .L_23464)
	.align		4
.L_23464:
        /*020c*/ 	.word	index@(.nv.constant0._Z9cuda_gemmIiLi128ELi1ELi1ELi4096ELi64ELi64ELi64ELi0ELi0EEviiiPT_S1_S1_iii)
        /*0210*/ 	.short	0x0380
        /*0212*/ 	.short	0x0034


	//----- nvinfo : EIATTR_SW_WAR
	.align		4
.L_23465:
        /*0214*/ 	.byte	0x04, 0x36
        /*0216*/ 	.short	(.L_23467 - .L_23466)
.L_23466:
        /*0218*/ 	.word	0x00000008
.L_23467:


//--------------------- .nv.info._Z9cuda_gemmIiLi128ELi1ELi1ELi4096ELi32ELi32ELi64ELi1ELi1EEviiiPT_S1_S1_iii --------------------------
	.section	.nv.info._Z9cuda_gemmIiLi128ELi1ELi1ELi4096ELi32ELi32ELi64ELi1ELi1EEviiiPT_S1_S1_iii,"",@"SHT_CUDA_INFO"
	.sectionflags	@""
	.align	4


	//----- nvinfo : EIATTR_CUDA_API_VERSION
	.align		4
        /*0000*/ 	.byte	0x04, 0x37
        /*0002*/ 	.short	(.L_23469 - .L_23468)
.L_23468:
        /*0004*/ 	.word	0x00000082


	//----- nvinfo : EIATTR_KPARAM_INFO
	.align		4
.L_23469:
        /*0008*/ 	.byte	0x04, 0x17
        /*000a*/ 	.short	(.L_23471 - .L_23470)
.L_23470:
        /*000c*/ 	.word	0x00000000
        /*0010*/ 	.short	0x0008
        /*0012*/ 	.short	0x0030
        /*0014*/ 	.byte	0x00, 0xf0, 0x11, 0x00


	//----- nvinfo : EIATTR_KPARAM_INFO
	.align		4
.L_23471:
        /*0018*/ 	.byte	0x04, 0x17
        /*001a*/ 	.short	(.L_23473 - .L_23472)
.L_23472:
        /*001c*/ 	.word	0x00000000
        /*0020*/ 	.short	0x0007
        /*0022*/ 	.short	0x002c
        /*0024*/ 	.byte	0x00, 0xf0, 0x11, 0x00


	//----- nvinfo : EIATTR_KPARAM_INFO
	.align		4
.L_23473:
        /*0028*/ 	.byte	0x04, 0x17
        /*002a*/ 	.short	(.L_23475 - .L_23474)
.L_23474:
        /*002c*/ 	.word	0x00000000
        /*0030*/ 	.short	0x0006
        /*0032*/ 	.short	0x0028
        /*0034*/ 	.byte	0x00, 0xf0, 0x11, 0x00


	//----- nvinfo : EIATTR_KPARAM_INFO
	.align		4
.L_23475:
        /*0038*/ 	.byte	0x04, 0x17
        /*003a*/ 	.short	(.L_23477 - .L_23476)
.L_23476:
        /*003c*/ 	.word	0x00000000
        /*0040*/ 	.short	0x0005
        /*0042*/ 	.short	0x0020
        /*0044*/ 	.byte	0x00, 0xf5, 0x21, 0x00


	//----- nvinfo : EIATTR_KPARAM_INFO
	.align		4
.L_23477:
        /*0048*/ 	.byte	0x04, 0x17
        /*004a*/ 	.short	(.L_23479 - .L_23478)
.L_23478:
        /*004c*/ 	.word	0x00000000
        /*0050*/ 	.short	0x0004
        /*0052*/ 	.short	0x0018
        /*0054*/ 	.byte	0x00, 0xf5, 0x21, 0x00


	//----- nvinfo : EIATTR_KPARAM_INFO
	.align		4
.L_23479:
        /*0058*/ 	.byte	0x04, 0x17
        /*005a*/ 	.short	(.L_23481 - .L_23480)
.L_23480:
        /*005c*/ 	.word	0x00000000
        /*0060*/ 	.short	0x0003
        /*0062*/ 	.short	0x0010
        /*0064*/ 	.byte	0x00, 0xf5, 0x21, 0x00


	//----- nvinfo : EIATTR_KPARAM_INFO
	.align		4
.L_23481:
        /*0068*/ 	.byte	0x04, 0x17
        /*006a*/ 	.short	(.L_23483 - .L_23482)
.L_23482:
        /*006c*/ 	.word	0x00000000
        /*0070*/ 	.short	0x0002
        /*0072*/ 	.short	0x0008
        /*0074*/ 	.byte	0x00, 0xf0, 0x11, 0x00


	//----- nvinfo : EIATTR_KPARAM_INFO
	.align		4
.L_23483:
        /*0078*/ 	.byte	0x04, 0x17
        /*007a*/ 	.short	(.L_23485 - .L_23484)
.L_23484:
        /*007c*/ 	.word	0x00000000
        /*0080*/ 	.short	0x0001
        /*0082*/ 	.short	0x0004
        /*0084*/ 	.byte	0x00, 0xf0, 0x11, 0x00


	//----- nvinfo : EIATTR_KPARAM_INFO
	.align		4
.L_23485:
        /*0088*/ 	.byte	0x04, 0x17
        /*008a*/ 	.short	(.L_23487 - .L_23486)
.L_23486:
        /*008c*/ 	.word	0x00000000
        /*0090*/ 	.short	0x0000
        /*0092*/ 	.short	0x0000
        /*0094*/ 	.byte	0x00, 0xf0, 0x11, 0x00


	//----- nvinfo : EIATTR_SPARSE_MMA_MASK
	.align		4
.L_23487:
        /*0098*/ 	.byte	0x03, 0x50
        /*009a*/ 	.short	0x0000


	//----- nvinfo : EIATTR_MAXREG_COUNT
	.align		4
        /*009c*/ 	.byte	0x03, 0x1b
        /*009e*/ 	.short	0x00ff


	//----- nvinfo : EIATTR_NUM_BARRIERS
	.align		4
        /*00a0*/ 	.byte	0x02, 0x4c
        /*00a2*/ 	.byte	0x01
	.zero		1


	//----- nvinfo : EIATTR_MERCURY_ISA_VERSION
	.align		4
        /*00a4*/ 	.byte	0x03, 0x5f
        /*00a6*/ 	.short	0x0101


	//----- nvinfo : EIATTR_COOP_GROUP_MASK_REGIDS
	.align		4
        /*00a8*/ 	.byte	0x04, 0x29
        /*00aa*/ 	.short	(.L_23489 - .L_23488)


	//   ....[0]....
.L_23488:
        /*00ac*/ 	.word	0xffffffff


	//   ....[1]....
        /*00b0*/ 	.word	0xffffffff


	//   ....[2]....
        /*00b4*/ 	.word	0xffffffff


	//   ....[3]....
        /*00b8*/ 	.word	0xffffffff


	//   ....[4]....
        /*00bc*/ 	.word	0xffffffff


	//   ....[5]....
        /*00c0*/ 	.word	0xffffffff


	//   ....[6]....
        /*00c4*/ 	.word	0xffffffff


	//   ....[7]....
        /*00c8*/ 	.word	0xffffffff


	//   ....[8]....
        /*00cc*/ 	.word	0xffffffff


	//   ....[9]....
        /*00d0*/ 	.word	0xffffffff


	//   ....[10]....
        /*00d4*/ 	.word	0xffffffff


	//   ....[11]....
        /*00d8*/ 	.word	0xffffffff


	//   ....[12]....
        /*00dc*/ 	.word	0xffffffff


	//   ....[13]....
        /*00e0*/ 	.word	0xffffffff


	//   ....[14]....
        /*00e4*/ 	.word	0xffffffff


	//   ....[15]....
        /*00e8*/ 	.word	0xffffffff


	//   ....[16]....
        /*00ec*/ 	.word	0xffffffff


	//----- nvinfo : EIATTR_COOP_GROUP_INSTR_OFFSETS
	.align		4
.L_23489:
        /*00f0*/ 	.byte	0x04, 0x28
        /*00f2*/ 	.short	(.L_23491 - .L_23490)


	//   ....[0]....
.L_23490:
        /*00f4*/ 	.word	0x00001370


	//   ....[1]....
        /*00f8*/ 	.word	0x00001380


	//   ....[2]....
        /*00fc*/ 	.word	0x00001390


	//   ....[3]....
        /*0100*/ 	.word	0x000013a0


	//   ....[4]....
        /*0104*/ 	.word	0x000013b0


	//   ....[5]....
        /*0108*/ 	.word	0x000013c0


	//   ....[6]....
        /*010c*/ 	.word	0x000013e0


	//   ....[7]....
        /*0110*/ 	.word	0x00001400


	//   ....[8]....
        /*0114*/ 	.word	0x00001420


	//   ....[9]....
        /*0118*/ 	.word	0x00001440


	//   ....[10]....
        /*011c*/ 	.word	0x00001460


	//   ....[11]....
        /*0120*/ 	.word	0x00001480


	//   ....[12]....
        /*0124*/ 	.word	0x000014a0


	//   ....[13]....
        /*0128*/ 	.word	0x000014c0


	//   ....[14]....
        /*012c*/ 	.word	0x000014e0


	//   ....[15]....
        /*0130*/ 	.word	0x00001500


	//   ....[16]....
        /*0134*/ 	.word	0x00001580


	//----- nvinfo : EIATTR_VRC_CTA_INIT_COUNT
	.align		4
.L_23491:
        /*0138*/ 	.byte	0x02, 0x4a
	.zero		1
	.zero		1


	//----- nvinfo : EIATTR_EXIT_INSTR_OFFSETS
	.align		4
        /*013c*/ 	.byte	0x04, 0x1c
        /*013e*/ 	.short	(.L_23493 - .L_23492)


	//   ....[0]....
.L_23492:
        /*0140*/ 	.word	0x00000040


	//   ....[1]....
        /*0144*/ 	.word	0x00001980


	//----- nvinfo : EIATTR_MAX_THREADS
	.align		4
.L_23493:
        /*0148*/ 	.byte	0x04, 0x05
        /*014a*/ 	.short	(.L_23495 - .L_23494)
.L_23494:
        /*014c*/ 	.word	0x00000080
        /*0150*/ 	.word	0x00000001
        /*0154*/ 	.word	0x00000001


	//----- nvinfo : EIATTR_CRS_STACK_SIZE
	.align		4
.L_23495:
        /*0158*/ 	.byte	0x04, 0x1e
        /*015a*/ 	.short	(.L_23497 - .L_23496)
.L_23496:
        /*015c*/ 	.word	0x00000000


	//----- nvinfo : EIATTR_CBANK_PARAM_SIZE
	.align		4
.L_23497:
        /*0160*/ 	.byte	0x03, 0x19
        /*0162*/ 	.short	0x0034


	//----- nvinfo : EIATTR_PARAM_CBANK
	.align		4
        /*0164*/ 	.byte	0x04, 0x0a
        /*0166*/ 	.short	(.L_23499 - .L_23498)
	.align		4
.L_23498:
        /*0168*/ 	.word	index@(.nv.constant0._Z9cuda_gemmIiLi128ELi1ELi1ELi4096ELi32ELi32ELi64ELi1ELi1EEviiiPT_S1_S1_iii)
        /*016c*/ 	.short	0x0380
        /*016e*/ 	.short	0x0034


	//----- nvinfo : EIATTR_SW_WAR
	.align		4
.L_23499:
        /*0170*/ 	.byte	0x04, 0x36
        /*0172*/ 	.short	(.L_23501 - .L_23500)
.L_23500:
        /*0174*/ 	.word	0x00000008
.L_23501:


//--------------------- .nv.info._Z9cuda_gemmIiLi128ELi1ELi1ELi4096ELi32ELi32ELi64ELi1ELi0EEviiiPT_S1_S1_iii --------------------------
	.section	.nv.info._Z9cuda_gemmIiLi128ELi1ELi1ELi4096ELi32ELi32ELi64ELi1ELi0EEviiiPT_S1_S1_iii,"",@"SHT_CUDA_INFO"
	.sectionflags	@""
	.align	4


	//----- nvinfo : EIATTR_CUDA_API_VERSION
	.align		4
        /*0000*/ 	.byte	0x04, 0x37
        /*0002*/ 	.short	(.L_23503 - .L_23502)
.L_23502:
        /*0004*/ 	.word	0x00000082


	//----- nvinfo : EIATTR_KPARAM_INFO
	.align		4
.L_23503:
        /*0008*/ 	.byte	0x04, 0x17
        /*000a*/ 	.short	(.L_23505 - .L_23504)
.L_23504:
        /*000c*/ 	.word	0x00000000
        /*0010*/ 	.short	0x0008
        /*0012*/ 	.short	0x0030
        /*0014*/ 	.byte	0x00, 0xf0, 0x11, 0x00


	//----- nvinfo : EIATTR_KPARAM_INFO
	.align		4
.L_23505:
        /*0018*/ 	.byte	0x04, 0x17
        /*001a*/ 	.short	(.L_23507 - .L_23506)
.L_23506:
        /*001c*/ 	.word	0x00000000
        /*0020*/ 	.short	0x0007
        /*0022*/ 	.short	0x002c
        /*0024*/ 	.byte	0x00, 0xf0, 0x11, 0x00


	//----- nvinfo : EIATTR_KPARAM_INFO
	.align		4
.L_23507:
        /*0028*/ 	.byte	0x04, 0x17
        /*002a*/ 	.short	(.L_23509 - .L_23508)
.L_23508:
        /*002c*/ 	.word	0x00000000
        /*0030*/ 	.short	0x0006
        /*0032*/ 	.short	0x0028
        /*0034*/ 	.byte	0x00, 0xf0, 0x11, 0x00


	//----- nvinfo : EIATTR_KPARAM_INFO
	.align		4
.L_23509:
        /*0038*/ 	.byte	0x04, 0x17
        /*003a*/ 	.short	(.L_23511 - .L_23510)
.L_23510:
        /*003c*/ 	.word	0x00000000
        /*0040*/ 	.short	0x0005
        /*0042*/ 	.short	0x0020
        /*0044*/ 	.byte	0x00, 0xf5, 0x21, 0x00


	//----- nvinfo : EIATTR_KPARAM_INFO
	.align		4
.L_23511:
        /*0048*/ 	.byte	0x04, 0x17
        /*004a*/ 	.short	(.L_23513 - .L_23512)
.L_23512:
        /*004c*/ 	.word	0x00000000
        /*0050*/ 	.short	0x0004
        /*0052*/ 	.short	0x0018
        /*0054*/ 	.byte	0x00, 0xf5, 0x21, 0x00


	//----- nvinfo : EIATTR_KPARAM_INFO
	.align		4
.L_23513:
        /*0058*/ 	.byte	0x04, 0x17
        /*005a*/ 	.short	(.L_23515 - .L_23514)
.L_23514:
        /*005c*/ 	.word	0x00000000
        /*0060*/ 	.short	0x0003
        /*0062*/ 	.short	0x0010
        /*0064*/ 	.byte	0x00, 0xf5, 0x21, 0x00


	//----- nvinfo : EIATTR_KPARAM_INFO
	.align		4
.L_23515:
        /*0068*/ 	.byte	0x04, 0x17
        /*006a*/ 	.short	(.L_23517 - .L_23516)
.L_23516:
        /*006c*/ 	.word	0x00000000
        /*0070*/ 	.short	0x0002
        /*0072*/ 	.short	0x0008
        /*0074*/ 	.byte	0x00, 0xf0, 0x11, 0x00


	//----- nvinfo : EIATTR_KPARAM_INFO
	.align		4
.L_23517:
        /*0078*/ 	.byte	0x04, 0x17
        /*007a*/ 	.short	(.L_23519 - .L_23518)
.L_23518:
        /*007c*/ 	.word	0x00000000
        /*0080*/ 	.short	0x0001
        /*0082*/ 	.short	0x0004
        /*0084*/ 	.byte	0x00, 0xf0, 0x11, 0x00


	//----- nvinfo : EIATTR_KPARAM_INFO
	.align		4
.L_23519:
        /*0088*/ 	.byte	0x04, 0x17
        /*008a*/ 	.short	(.L_23521 - .L_23520)
.L_23520:
        /*008c*/ 	.word	0x00000000
        /*0090*/ 	.short	0x0000
        /*0092*/ 	.short	0x0000
        /*0094*/ 	.byte	0x00, 0xf0, 0x11, 0x00


	//----- nvinfo : EIATTR_SPARSE_MMA_MASK
	.align		4
.L_23521:
        /*0098*/ 	.byte	0x03, 0x50
        /*009a*/ 	.short	0x0000


	//----- nvinfo : EIATTR_MAXREG_COUNT
	.align		4
        /*009c*/ 	.byte	0x03, 0x1b
        /*009e*/ 	.short	0x00ff


	//----- nvinfo : EIATTR_NUM_BARRIERS
	.align		4
        /*00a0*/ 	.byte	0x02, 0x4c
        /*00a2*/ 	.byte	0x01
	.zero		1


	//----- nvinfo : EIATTR_MERCURY_ISA_VERSION
	.align		4
        /*00a4*/ 	.byte	0x03, 0x5f
        /*00a6*/ 	.short	0x0101


	//----- nvinfo : EIATTR_COOP_GROUP_MASK_REGIDS
	.align		4
        /*00a8*/ 	.byte	0x04, 0x29
        /*00aa*/ 	.short	(.L_23523 - .L_23522)


	//   ....[0]....
.L_23522:
        /*00ac*/ 	.word	0xffffffff


	//   ....[1]....
        /*00b0*/ 	.word	0xffffffff


	//   ....[2]....
        /*00b4*/ 	.word	0xffffffff


	//   ....[3]....
        /*00b8*/ 	.word	0xffffffff


	//   ....[4]....
        /*00bc*/ 	.word	0xffffffff


	//   ....[5]....
        /*00c0*/ 	.word	0xffffffff


	//   ....[6]....
        /*00c4*/ 	.word	0xffffffff


	//   ....[7]....
        /*00c8*/ 	.word	0xffffffff


	//   ....[8]....
        /*00cc*/ 	.word	0xffffffff


	//   ....[9]....
        /*00d0*/ 	.word	0xffffffff


	//   ....[10]....
        /*00d4*/ 	.word	0xffffffff


	//   ....[11]....
        /*00d8*/ 	.word	0xffffffff


	//   ....[12]....
        /*00dc*/ 	.word	0xffffffff


	//   ....[13]....
        /*00e0*/ 	.word	0xffffffff


	//   ....[14]....
        /*00e4*/ 	.word	0xffffffff


	//   ....[15]....
        /*00e8*/ 	.word	0xffffffff


	//   ....[16]....
        /*00ec*/ 	.word	0xffffffff


	//   ....[17]....
        /*00f0*/ 	.word	0x05000037


	//   ....[18]....
        /*00f4*/ 	.word	0x05000037


	//   ....[19]....
        /*00f8*/ 	.word	0x05000037


	//   ....[20]....
        /*00fc*/ 	.word	0x05000037


	//   ....[21]....
        /*0100*/ 	.word	0x05000037


	//   ....[22]....
        /*0104*/ 	.word	0x05000037


	//   ....[23]....
        /*0108*/ 	.word	0x05000037


	//   ....[24]....
        /*010c*/ 	.word	0x05000037


	//   ....[25]....
        /*0110*/ 	.word	0x05000037


	//   ....[26]....
        /*0114*/ 	.word	0x05000037


	//   ....[27]....
        /*0118*/ 	.word	0x05000037


	//   ....[28]....
        /*011c*/ 	.word	0x05000037


	//   ....[29]....
        /*0120*/ 	.word	0x05000037


	//   ....[30]....
        /*0124*/ 	.word	0x05000037


	//   ....[31]....
        /*0128*/ 	.word	0x05000037


	//   ....[32]....
        /*012c*/ 	.word	0x05000037


	//----- nvinfo : EIATTR_COOP_GROUP_INSTR_OFFSETS
	.align		4
.L_23523:
        /*0130*/ 	.byte	0x04, 0x28
        /*0132*/ 	.short	(.L_23525 - .L_23524)


	//   ....[0]....
.L_23524:
        /*0134*/ 	.word	0x00002100


	//   ....[1]....
        /*0138*/ 	.word	0x00002160


	//   ....[2]....
        /*013c*/ 	.word	0x000021c0


	//   ....[3]....
        /*0140*/ 	.word	0x00002220


	//   ....[4]....
        /*0144*/ 	.word	0x00002280


	//   ....[5]....
        /*0148*/ 	.word	0x000022e0


	//   ....[6]....
        /*014c*/ 	.word	0x00002340


	//   ....[7]....
        /*0150*/ 	.word	0x000023a0


	//   ....[8]....
        /*0154*/ 	.word	0x00002400


	//   ....[9]....
        /*0158*/ 	.word	0x00002460


	//   ....[10]....
        /*015c*/ 	.word	0x000024c0


	//   ....[11]....
        /*0160*/ 	.word	0x00002520


	//   ....[12]....
        /*0164*/ 	.word	0x00002580


	//   ....[13]....
        /*0168*/ 	.word	0x000025e0


	//   ....[14]....
        /*016c*/ 	.word	0x00002640


	//   ....[15]....
        /*0170*/ 	.word	0x000026a0


	//   ....[16]....
        /*0174*/ 	.word	0x00002b50


	//   ....[17]....
        /*0178*/ 	.word	0x00003000


	//   ....[18]....
        /*017c*/ 	.word	0x00003080


	//   ....[19]....
        /*0180*/ 	.word	0x00003110


	//   ....[20]....
        /*0184*/ 	.word	0x000031a0


	//   ....[21]....
        /*0188*/ 	.word	0x00003230


	//   ....[22]....
        /*018c*/ 	.word	0x000032c0


	//   ....[23]....
        /*0190*/ 	.word	0x00003350


	//   ....[24]....
        /*0194*/ 	.word	0x000033e0


	//   ....[25]....
        /*0198*/ 	.word	0x00003470


	//   ....[26]....
        /*019c*/ 	.word	0x00003500


	//   ....[27]....
        /*01a0*/ 	.word	0x00003590


	//   ....[28]....
        /*01a4*/ 	.word	0x00003620


	//   ....[29]....
        /*01a8*/ 	.word	0x000036b0


	//   ....[30]....
        /*01ac*/ 	.word	0x00003740


	//   ....[31]....
        /*01b0*/ 	.word	0x000037d0


	//   ....[32]....
        /*01b4*/ 	.word	0x00003860


	//----- nvinfo : EIATTR_VRC_CTA_INIT_COUNT
	.align		4
.L_23525:
        /*01b8*/ 	.byte	0x02, 0x4a
	.zero		1
	.zero		1


	//----- nvinfo : EIATTR_EXIT_INSTR_OFFSETS
	.align		4
        /*01bc*/ 	.byte	0x04, 0x1c
        /*01be*/ 	.short	(.L_23527 - .L_23526)


	//   ....[0]....
.L_23526:
        /*01c0*/ 	.word	0x00000340


	//   ....[1]....
        /*01c4*/ 	.word	0x00002fb0


	//----- nvinfo : EIATTR_MAX_THREADS
	.align		4
.L_23527:
        /*01c8*/ 	.byte	0x04, 0x05
        /*01ca*/ 	.short	(.L_23529 - .L_23528)
.L_23528:
        /*01cc*/ 	.word	0x00000080
        /*01d0*/ 	.word	0x00000001
        /*01d4*/ 	.word	0x00000001


	//----- nvinfo : EIATTR_CRS_STACK_SIZE
	.align		4
.L_23529:
        /*01d8*/ 	.byte	0x04, 0x1e
        /*01da*/ 	.short	(.L_23531 - .L_23530)
.L_23530:
        /*01dc*/ 	.word	0x00000000


	//----- nvinfo : EIATTR_CBANK_PARAM_SIZE
	.align		4
.L_23531:
        /*01e0*/ 	.byte	0x03, 0x19
        /*01e2*/ 	.short	0x0034


	//----- nvinfo : EIATTR_PARAM_CBANK
	.align		4
        /*01e4*/ 	.byte	0x04, 0x0a
        /*01e6*/ 	.short	(.L_23533 - .L_23532)
	.align		4
.L_23532:
        /*01e8*/ 	.word	index@(.nv.constant0._Z9cuda_gemmIiLi128ELi1ELi1ELi4096ELi32ELi32ELi64ELi1ELi0EEviiiPT_S1_S1_iii)
        /*01ec*/ 	.short	0x0380
        /*01ee*/ 	.short	0x0034


	//----- nvinfo : EIATTR_SW_WAR
	.align		4
.L_23533:
        /*01f0*/ 	.byte	0x04, 0x36
        /*01f2*/ 	.short	(.L_23535 - .L_23534)
.L_23534:
        /*01f4*/ 	.word	0x00000008
.L_23535:


//--------------------- .nv.info._Z9cuda_gemmIiLi128ELi1ELi1ELi4096ELi32ELi32ELi64ELi0ELi1EEviiiPT_S1_S1_iii --------------------------
	.section	.nv.info._Z9cuda_gemmIiLi128ELi1ELi1ELi4096ELi32ELi32ELi64ELi0ELi1EEviiiPT_S1_S1_iii,"",@"SHT_CUDA_INFO"
	.sectionflags	@""
	.align	4


	//----- nvinfo : EIATTR_CUDA_API_VERSION
	.align		4
        /*0000*/ 	.byte	0x04, 0x37
        /*0002*/ 	.short	(.L_23537 - .L_23536)
.L_23536:
        /*0004*/ 	.word	0x00000082


	//----- nvinfo : EIATTR_KPARAM_INFO
	.align		4
.L_23537:
        /*0008*/ 	.byte	0x04, 0x17
        /*000a*/ 	.short	(.L_23539 - .L_23538)
.L_23538:
        /*000c*/ 	.word	0x00000000
        /*0010*/ 	.short	0x0008
        /*0012*/ 	.short	0x0030
        /*0014*/ 	.byte	0x00, 0xf0, 0x11, 0x00


	//----- nvinfo : EIATTR_KPARAM_INFO
	.align		4
.L_23539:
        /*0018*/ 	.byte	0x04, 0x17
        /*001a*/ 	.short	(.L_23541 - .L_23540)
.L_23540:
        /*001c*/ 	.word	0x00000000
        /*0020*/ 	.short	0x0007
        /*0022*/ 	.short	0x002c
        /*0024*/ 	.byte	0x00, 0xf0, 0x11, 0x00


	//----- nvinfo : EIATTR_KPARAM_INFO
	.align		4
.L_23541:
        /*0028*/ 	.byte	0x04, 0x17
        /*002a*/ 	.short	(.L_23543 - .L_23542)
.L_23542:
        /*002c*/ 	.word	0x00000000
        /*0030*/ 	.short	0x0006
        /*0032*/ 	.short	0x0028
        /*0034*/ 	.byte	0x00, 0xf0, 0x11, 0x00


	//----- nvinfo : EIATTR_KPARAM_INFO
	.align		4
.L_23543:
        /*0038*/ 	.byte	0x04, 0x17
        /*003a*/ 	.short	(.L_23545 - .L_23544)
.L_23544:
        /*003c*/ 	.word	0x00000000
        /*0040*/ 	.short	0x0005
        /*0042*/ 	.short	0x0020
        /*0044*/ 	.byte	0x00, 0xf5, 0x21, 0x00


	//----- nvinfo : EIATTR_KPARAM_INFO
	.align		4
.L_23545:
        /*0048*/ 	.byte	0x04, 0x17
        /*004a*/ 	.short	(.L_23547 - .L_23546)
.L_23546:
        /*004c*/ 	.word	0x00000000
        /*0050*/ 	.short	0x0004
        /*0052*/ 	.short	0x0018
        /*0054*/ 	.byte	0x00, 0xf5, 0x21, 0x00


	//----- nvinfo : EIATTR_KPARAM_INFO
	.align		4
.L_23547:
        /*0058*/ 	.byte	0x04, 0x17
        /*005a*/ 	.short	(.L_23549 - .L_23548)
.L_23548:
        /*005c*/ 	.word	0x00000000
        /*0060*/ 	.short	0x0003
        /*0062*/ 	.short	0x0010
        /*0064*/ 	.byte	0x00, 0xf5, 0x21, 0x00


	//----- nvinfo : EIATTR_KPARAM_INFO
	.align		4
.L_23549:
        /*0068*/ 	.byte	0x04, 0x17
        /*006a*/ 	.short	(.L_23551 - .L_23550)
.L_23550:
        /*006c*/ 	.word	0x00000000
        /*0070*/ 	.short	0x0002
        /*0072*/ 	.short	0x0008
        /*0074*/ 	.byte	0x00, 0xf0, 0x11, 0x00


	//----- nvinfo : EIATTR_KPARAM_INFO
	.align		4
.L_23551:
        /*0078*/ 	.byte	0x04, 0x17
        /*007a*/ 	.short	(.L_23553 - .L_23552)
.L_23552:
        /*007c*/ 	.word	0x00000000
        /*0080*/ 	.short	0x0001
        /*0082*/ 	.short	0x0004
        /*0084*/ 	.byte	0x00, 0xf0, 0x11, 0x00


	//----- nvinfo : EIATTR_KPARAM_INFO
	.align		4
.L_23553:
        /*0088*/ 	.byte	0x04, 0x17
        /*008a*/ 	.short	(.L_23555 - .L_23554)
.L_23554:
        /*008c*/ 	.word	0x00000000
        /*0090*/ 	.short	0x0000
        /*0092*/ 	.short	0x0000
        /*0094*/ 	.byte	0x00, 0xf0, 0x11, 0x00


	//----- nvinfo : EIATTR_SPARSE_MMA_MASK
	.align		4
.L_23555:
        /*0098*/ 	.byte	0x03, 0x50
        /*009a*/ 	.short	0x0000


	//----- nvinfo : EIATTR_MAXREG_COUNT
	.align		4
        /*009c*/ 	.byte	0x03, 0x1b
        /*009e*/ 	.short	0x00ff


	//----- nvinfo : EIATTR_NUM_BARRIERS
	.align		4
        /*00a0*/ 	.byte	0x02, 0x4c
        /*00a2*/ 	.byte	0x01
	.zero		1


	//----- nvinfo : EIATTR_MERCURY_ISA_VERSION
	.align		4
        /*00a4*/ 	.byte	0x03, 0x5f
        /*00a6*/ 	.short	0x0101


	//----- nvinfo : EIATTR_COOP_GROUP_MASK_REGIDS
	.align		4
        /*00a8*/ 	.byte	0x04, 0x29
        /*00aa*/ 	.short	(.L_23557 - .L_23556)


	//   ....[0]....
.L_23556:
        /*00ac*/ 	.word	0xffffffff


	//   ....[1]....
        /*00b0*/ 	.word	0xffffffff


	//   ....[2]....
        /*00b4*/ 	.word	0xffffffff


	//   ....[3]....
        /*00b8*/ 	.word	0xffffffff


	//   ....[4]....
        /*00bc*/ 	.word	0xffffffff


	//   ....[5]....
        /*00c0*/ 	.word	0xffffffff


	//   ....[6]....
        /*00c4*/ 	.word	0xffffffff


	//   ....[7]....
        /*00c8*/ 	.word	0xffffffff


	//   ....[8]....
        /*00cc*/ 	.word	0xffffffff


	//   ....[9]....
        /*00d0*/ 	.word	0xffffffff


	//   ....[10]....
        /*00d4*/ 	.word	0xffffffff


	//   ....[11]....
        /*00d8*/ 	.word	0xffffffff


	//   ....[12]....
        /*00dc*/ 	.word	0xffffffff


	//   ....[13]....
        /*00e0*/ 	.word	0xffffffff


	//   ....[14]....
        /*00e4*/ 	.word	0xffffffff


	//   ....[15]....
        /*00e8*/ 	.word	0xffffffff


	//   ....[16]....
        /*00ec*/ 	.word	0xffffffff


	//----- nvinfo : EIATTR_COOP_GROUP_INSTR_OFFSETS
	.align		4
.L_23557:
        /*00f0*/ 	.byte	0x04, 0x28
        /*00f2*/ 	.short	(.L_23559 - .L_23558)


	//   ....[0]....
.L_23558:
        /*00f4*/ 	.word	0x00001310


	//   ....[1]....
        /*00f8*/ 	.word	0x00001320


	//   ....[2]....
        /*00fc*/ 	.word	0x00001330


	//   ....[3]....
        /*0100*/ 	.word	0x00001340


	//   ....[4]....
        /*0104*/ 	.word	0x00001350


	//   ....[5]....
        /*0108*/ 	.word	0x00001360


	//   ....[6]....
        /*010c*/ 	.word	0x00001380


	//   ....[7]....
        /*0110*/ 	.word	0x000013a0


	//   ....[8]....
        /*0114*/ 	.word	0x000013c0


	//   ....[9]....
        /*0118*/ 	.word	0x000013f0


	//   ....[10]....
        /*011c*/ 	.word	0x00001410


	//   ....[11]....
        /*0120*/ 	.word	0x00001430


	//   ....[12]....
        /*0124*/ 	.word	0x00001440


	//   ....[13]....
        /*0128*/ 	.word	0x00001460


	//   ....[14]....
        /*012c*/ 	.word	0x00001480


	//   ....[15]....
        /*0130*/ 	.word	0x000014a0


	//   ....[16]....
        /*0134*/ 	.word	0x00001520


	//----- nvinfo : EIATTR_VRC_CTA_INIT_COUNT
	.align		4
.L_23559:
        /*0138*/ 	.byte	0x02, 0x4a
	.zero		1
	.zero		1


	//----- nvinfo : EIATTR_EXIT_INSTR_OFFSETS
	.align		4
        /*013c*/ 	.byte	0x04, 0x1c
        /*013e*/ 	.short	(.L_23561 - .L_23560)


	//   ....[0]....
.L_23560:
        /*0140*/ 	.word	0x00000040


	//   ....[1]....
        /*0144*/ 	.word	0x00001aa0


	//----- nvinfo : EIATTR_MAX_THREADS
	.align		4
.L_23561:
        /*0148*/ 	.byte	0x04, 0x05
        /*014a*/ 	.short	(.L_23563 - .L_23562)
.L_23562:
        /*014c*/ 	.word	0x00000080
        /*0150*/ 	.word	0x00000001
        /*0154*/ 	.word	0x00000001


	//----- nvinfo : EIATTR_CRS_STACK_SIZE
	.align		4
.L_23563:
        /*0158*/ 	.byte	0x04, 0x1e
        /*015a*/ 	.short	(.L_23565 - .L_23564)
.L_23564:
        /*015c*/ 	.word	0x00000000


	//----- nvinfo : EIATTR_CBANK_PARAM_SIZE
	.align		4
.L_23565:
        /*0160*/ 	.byte	0x03, 0x19
        /*0162*/ 	.short	0x0034


	//----- nvinfo : EIATTR_PARAM_CBANK
	.align		4
        /*0164*/ 	.byte	0x04, 0x0a
        /*0166*/ 	.short	(.L_23567 - .L_23566)
	.align		4
.L_23566:
        /*0168*/ 	.word	index@(.nv.constant0._Z9cuda_gemmIiLi128ELi1ELi1ELi4096ELi32ELi32ELi64ELi0ELi1EEviiiPT_S1_S1_iii)
        /*016c*/ 	.short	0x0380
        /*016e*/ 	.short	0x0034


	//----- nvinfo : EIATTR_SW_WAR
	.align		4
.L_23567:
        /*0170*/ 	.byte	0x04, 0x36
        /*0172*/ 	.short	(.L_23569 - .L_23568)
.L_23568:
        /*0174*/ 	.word	0x00000008
.L_23569:


//--------------------- .nv.info._Z9cuda_gemmIiLi128ELi1ELi1ELi4096ELi32ELi32ELi64ELi0ELi0EEviiiPT_S1_S1_iii --------------------------
	.section	.nv.info._Z9cuda_gemmIiLi128ELi1ELi1ELi4096ELi32ELi32ELi64ELi0ELi0EEviiiPT_S1_S1_iii,"",@"SHT_CUDA_INFO"
	.sectionflags	@""
	.align	4


	//----- nvinfo : EIATTR_CUDA_API_VERSION
	.align		4
        /*0000*/ 	.byte	0x04, 0x37
        /*0002*/ 	.short	(.L_23571 - .L_23570)
.L_23570:
        /*0004*/ 	.word	0x00000082


	//----- nvinfo : EIATTR_KPARAM_INFO
	.align		4
.L_23571:
        /*0008*/ 	.byte	0x04, 0x17
        /*000a*/ 	.short	(.L_23573 - .L_23572)
.L_23572:
        /*000c*/ 	.word	0x00000000
        /*0010*/ 	.short	0x0008
        /*0012*/ 	.short	0x0030
        /*0014*/ 	.byte	0x00, 0xf0, 0x11, 0x00


	//----- nvinfo : EIATTR_KPARAM_INFO
	.align		4
.L_23573:
        /*0018*/ 	.byte	0x04, 0x17
        /*001a*/ 	.short	(.L_23575 - .L_23574)
.L_23574:
        /*001c*/ 	.word	0x00000000
        /*0020*/ 	.short	0x0007
        /*0022*/ 	.short	0x002c
        /*0024*/ 	.byte	0x00, 0xf0, 0x11, 0x00


	//----- nvinfo : EIATTR_KPARAM_INFO
	.align		4
.L_23575:
        /*0028*/ 	.byte	0x04, 0x17
        /*002a*/ 	.short	(.L_23577 - .L_23576)
.L_23576:
        /*002c*/ 	.word	0x00000000
        /*0030*/ 	.short	0x0006
        /*0032*/ 	.short	0x0028
        /*0034*/ 	.byte	0x00, 0xf0, 0x11, 0x00


	//----- nvinfo : EIATTR_KPARAM_INFO
	.align		4
.L_23577:
        /*0038*/ 	.byte	0x04, 0x17
        /*003a*/ 	.short	(.L_23579 - .L_23578)
.L_23578:
        /*003c*/ 	.word	0x00000000
        /*0040*/ 	.short	0x0005
        /*0042*/ 	.short	0x0020
        /*0044*/ 	.byte	0x00, 0xf5, 0x21, 0x00


	//----- nvinfo : EIATTR_KPARAM_INFO
	.align		4
.L_23579:
        /*0048*/ 	.byte	0x04, 0x17
        /*004a*/ 	.short	(.L_23581 - .L_23580)
.L_23580:
        /*004c*/ 	.word	0x00000000
        /*0050*/ 	.short	0x0004
        /*0052*/ 	.short	0x0018
        /*0054*/ 	.byte	0x00, 0xf5, 0x21, 0x00


	//----- nvinfo : EIATTR_KPARAM_INFO
	.align		4
.L_23581:
        /*0058*/ 	.byte	0x04, 0x17
        /*005a*/ 	.short	(.L_23583 - .L_23582)
.L_23582:
        /*005c*/ 	.word	0x00000000
        /*0060*/ 	.short	0x0003
        /*0062*/ 	.short	0x0010
        /*0064*/ 	.byte	0x00, 0xf5, 0x21, 0x00


	//----- nvinfo : EIATTR_KPARAM_INFO
	.align		4
.L_23583:
        /*0068*/ 	.byte	0x04, 0x17
        /*006a*/ 	.short	(.L_23585 - .L_23584)
.L_23584:
        /*006c*/ 	.word	0x00000000
        /*0070*/ 	.short	0x0002
        /*0072*/ 	.short	0x0008
        /*0074*/ 	.byte	0x00, 0xf0, 0x11, 0x00


	//----- nvinfo : EIATTR_KPARAM_INFO
	.align		4
.L_23585:
        /*0078*/ 	.byte	0x04, 0x17
        /*007a*/ 	.short	(.L_23587 - .L_23586)
.L_23586:
        /*007c*/ 	.word	0x00000000
        /*0080*/ 	.short	0x0001
        /*0082*/ 	.short	0x0004
        /*0084*/ 	.byte	0x00, 0xf0, 0x11, 0x00


	//----- nvinfo : EIATTR_KPARAM_INFO
	.align		4
.L_23587:
        /*0088*/ 	.byte	0x04, 0x17
        /*008a*/ 	.short	(.L_23589 - .L_23588)
.L_23588:
        /*008c*/ 	.word	0x00000000
        /*0090*/ 	.short	0x0000
        /*0092*/ 	.short	0x0000
        /*0094*/ 	.byte	0x00, 0xf0, 0x11, 0x00


	//----- nvinfo : EIATTR_SPARSE_MMA_MASK
	.align		4
.L_23589:
        /*0098*/ 	.byte	0x03, 0x50
        /*009a*/ 	.short	0x0000


	//----- nvinfo : EIATTR_MAXREG_COUNT
	.align		4
        /*009c*/ 	.byte	0x03, 0x1b
        /*009e*/ 	.short	0x00ff


	//----- nvinfo : EIATTR_NUM_BARRIERS
	.align		4
        /*00a0*/ 	.byte	0x02, 0x4c
        /*00a2*/ 	.byte	0x01
	.zero		1


	//----- nvinfo : EIATTR_MERCURY_ISA_VERSION
	.align		4
        /*00a4*/ 	.byte	0x03, 0x5f
        /*00a6*/ 	.short	0x0101


	//----- nvinfo : EIATTR_COOP_GROUP_MASK_REGIDS
	.align		4
        /*00a8*/ 	.byte	0x04, 0x29
        /*00aa*/ 	.short	(.L_23591 - .L_23590)


	//   ....[0]....
.L_23590:
        /*00ac*/ 	.word	0xffffffff


	//   ....[1]....
        /*00b0*/ 	.word	0xffffffff


	//   ....[2]....
        /*00b4*/ 	.word	0xffffffff


	//   ....[3]....
        /*00b8*/ 	.word	0xffffffff


	//   ....[4]....
        /*00bc*/ 	.word	0xffffffff


	//   ....[5]....
        /*00c0*/ 	.word	0xffffffff


	//   ....[6]....
        /*00c4*/ 	.word	0xffffffff


	//   ....[7]....
        /*00c8*/ 	.word	0xffffffff


	//   ....[8]....
        /*00cc*/ 	.word	0xffffffff


	//   ....[9]....
        /*00d0*/ 	.word	0xffffffff


	//   ....[10]....
        /*00d4*/ 	.word	0xffffffff


	//   ....[11]....
        /*00d8*/ 	.word	0xffffffff


	//   ....[12]....
        /*00dc*/ 	.word	0xffffffff


	//   ....[13]....
        /*00e0*/ 	.word	0xffffffff


	//   ....[14]....
        /*00e4*/ 	.word	0xffffffff


	//   ....[15]....
        /*00e8*/ 	.word	0xffffffff


	//   ....[16]....
        /*00ec*/ 	.word	0xffffffff


	//   ....[17]....
        /*00f0*/ 	.word	0x0500002d


	//   ....[18]....
        /*00f4*/ 	.word	0x0500002d


	//   ....[19]....
        /*00f8*/ 	.word	0x0500002d


	//   ....[20]....
        /*00fc*/ 	.word	0x0500002d


	//   ....[21]....
        /*0100*/ 	.word	0x0500002d


	//   ....[22]....
        /*0104*/ 	.word	0x0500002d


	//   ....[23]....
        /*0108*/ 	.word	0x0500002d


	//   ....[24]....
        /*010c*/ 	.word	0x0500002d


	//   ....[25]....
        /*0110*/ 	.word	0x0500002d


	//   ....[26]....
        /*0114*/ 	.word	0x0500002d


	//   ....[27]....
        /*0118*/ 	.word	0x0500002d


	//   ....[28]....
        /*011c*/ 	.word	0x0500002d


	//   ....[29]....
        /*0120*/ 	.word	0x0500002d


	//   ....[30]....
        /*0124*/ 	.word	0x0500002d


	//   ....[31]....
        /*0128*/ 	.word	0x0500002d


	//   ....[32]....
        /*012c*/ 	.word	0x0500002d


	//----- nvinfo : EIATTR_COOP_GROUP_INSTR_OFFSETS
	.align		4
.L_23591:
        /*0130*/ 	.byte	0x04, 0x28
        /*0132*/ 	.short	(.L_23593 - .L_23592)


	//   ....[0]....
.L_23592:
        /*0134*/ 	.word	0x000020f0


	//   ....[1]....
        /*0138*/ 	.word	0x00002150


	//   ....[2]....
        /*013c*/ 	.word	0x000021b0


	//   ....[3]....
        /*0140*/ 	.word	0x00002210


	//   ....[4]....
        /*0144*/ 	.word	0x00002270


	//   ....[5]....
        /*0148*/ 	.word	0x000022d0


	//   ....[6]....
        /*014c*/ 	.word	0x00002330


	//   ....[7]....
        /*0150*/ 	.word	0x00002390


	//   ....[8]....
        /*0154*/ 	.word	0x000023f0


	//   ....[9]....
        /*0158*/ 	.word	0x00002450


	//   ....[10]....
        /*015c*/ 	.word	0x000024b0


	//   ....[11]....
        /*0160*/ 	.word	0x00002510


	//   ....[12]....
        /*0164*/ 	.word	0x00002570


	//   ....[13]....
        /*0168*/ 	.word	0x000025d0


	//   ....[14]....
        /*016c*/ 	.word	0x00002630


	//   ....[15]....
        /*0170*/ 	.word	0x00002690


	//   ....[16]....
        /*0174*/ 	.word	0x00002b30


	//   ....[17]....
        /*0178*/ 	.word	0x000038f0


	//   ....[18]....
        /*017c*/ 	.word	0x00003970


	//   ....[19]....
        /*0180*/ 	.word	0x00003a10


	//   ....[20]....
        /*0184*/ 	.word	0x00003aa0


	//   ....[21]....
        /*0188*/ 	.word	0x00003b40


	//   ....[22]....
        /*018c*/ 	.word	0x00003bd0


	//   ....[23]....
        /*0190*/ 	.word	0x00003c70


	//   ....[24]....
        /*0194*/ 	.word	0x00003d00


	//   ....[25]....
        /*0198*/ 	.word	0x00003da0


	//   ....[26]....
        /*019c*/ 	.word	0x00003e30


	//   ....[27]....
        /*01a0*/ 	.word	0x00003ed0


	//   ....[28]....
        /*01a4*/ 	.word	0x00003f60


	//   ....[29]....
        /*01a8*/ 	.word	0x00004000


	//   ....[30]....
        /*01ac*/ 	.word	0x00004090


	//   ....[31]....
        /*01b0*/ 	.word	0x00004130


	//   ....[32]....
        /*01b4*/ 	.word	0x000041c0


	//----- nvinfo : EIATTR_VRC_CTA_INIT_COUNT
	.align		4
.L_23593:
        /*01b8*/ 	.byte	0x02, 0x4a
	.zero		1
	.zero		1


	//----- nvinfo : EIATTR_EXIT_INSTR_OFFSETS
	.align		4
        /*01bc*/ 	.byte	0x04, 0x1c
        /*01be*/ 	.short	(.L_23595 - .L_23594)


	//   ....[0]....
.L_23594:
        /*01c0*/ 	.word	0x000002f0


	//   ....[1]....
        /*01c4*/ 	.word	0x000038a0


	//----- nvinfo : EIATTR_MAX_THREADS
	.align		4
.L_23595:
        /*01c8*/ 	.byte	0x04, 0x05
        /*01ca*/ 	.short	(.L_23597 - .L_23596)
.L_23596:
        /*01cc*/ 	.word	0x00000080
        /*01d0*/ 	.word	0x00000001
        /*01d4*/ 	.word	0x00000001


	//----- nvinfo : EIATTR_CRS_STACK_SIZE
	.align		4
.L_23597:
        /*01d8*/ 	.byte	0x04, 0x1e
        /*01da*/ 	.short	(.L_23599 - .L_23598)
.L_23598:
        /*01dc*/ 	.word	0x00000000


	//----- nvinfo : EIATTR_CBANK_PARAM_SIZE
	.align		4
.L_23599:
        /*01e0*/ 	.byte	0x03, 0x19
        /*01e2*/ 	.short	0x0034


	//----- nvinfo : EIATTR_PARAM_CBANK
	.align		4
        /*01e4*/ 	.byte	0x04, 0x0a
        /*01e6*/ 	.short	(.L_23601 - .L_23600)
	.align		4
.L_23600:
        /*01e8*/ 	.word	index@(.nv.constant0._Z9cuda_gemmIiLi128ELi1ELi1ELi4096ELi32ELi32ELi64ELi0ELi0EEviiiPT_S1_S1_iii)
        /*01ec*/ 	.short	0x0380
        /*01ee*/ 	.short	0x0034


	//----- nvinfo : EIATTR_SW_WAR
	.align		4
.L_23601:
        /*01f0*/ 	.byte	0x04, 0x36
        /*01f2*/ 	.short	(.L_23603 - .L_23602)
.L_23602:
        /*01f4*/ 	.word	0x00000008
.L_23603:


//--------------------- .nv.info._Z9cuda_gemmIiLi128ELi1ELi1ELi4096ELi16ELi16ELi64ELi1ELi1EEviiiPT_S1_S1_iii --------------------------
	.section	.nv.info._Z9cuda_gemmIiLi128ELi1ELi1ELi4096ELi16ELi16ELi64ELi1ELi1EEviiiPT_S1_S1_iii,"",@"SHT_CUDA_INFO"
	.sectionflags	@""
	.align	4


	//----- nvinfo : EIATTR_CUDA_API_VERSION
	.align		4
        /*0000*/ 	.byte	0x04, 0x37
        /*0002*/ 	.short	(.L_23605 - .L_23604)
.L_23604:
        /*0004*/ 	.word	0x00000082


	//----- nvinfo : EIATTR_KPARAM_INFO
	.align		4
.L_23605:
        /*0008*/ 	.byte	0x04, 0x17
        /*000a*/ 	.short	(.L_23607 - .L_23606)
.L_23606:
        /*000c*/ 	.word	0x00000000
        /*0010*/ 	.short	0x0008
        /*0012*/ 	.short	0x0030
        /*0014*/ 	.byte	0x00, 0xf0, 0x11, 0x00


	//----- nvinfo : EIATTR_KPARAM_INFO
	.align		4
.L_23607:
        /*0018*/ 	.byte	0x04, 0x17
        /*001a*/ 	.short	(.L_23609 - .L_23608)
.L_23608:
        /*001c*/ 	.word	0x00000000
        /*0020*/ 	.short	0x0007
        /*0022*/ 	.short	0x002c
        /*0024*/ 	.byte	0x00, 0xf0, 0x11, 0x00


	//----- nvinfo : EIATTR_KPARAM_INFO
	.align		4
.L_23609:
        /*0028*/ 	.byte	0x04, 0x17
        /*002a*/ 	.short	(.L_23611 - .L_23610)
.L_23610:
        /*002c*/ 	.word	0x00000000
        /*0030*/ 	.short	0x0006
        /*0032*/ 	.short	0x0028
        /*0034*/ 	.byte	0x00, 0xf0, 0x11, 0x00


	//----- nvinfo : EIATTR_KPARAM_INFO
	.align		4
.L_23611:
        /*0038*/ 	.byte	0x04, 0x17
        /*003a*/ 	.short	(.L_23613 - .L_23612)
.L_23612:
        /*003c*/ 	.word	0x00000000
        /*0040*/ 	.short	0x0005
        /*0042*/ 	.short	0x0020
        /*0044*/ 	.byte	0x00, 0xf5, 0x21, 0x00


	//----- nvinfo : EIATTR_KPARAM_INFO
	.align		4
.L_23613:
        /*0048*/ 	.byte	0x04, 0x17
        /*004a*/ 	.short	(.L_23615 - .L_23614)
.L_23614:
        /*004c*/ 	.word	0x00000000
        /*0050*/ 	.short	0x0004
        /*0052*/ 	.short	0x0018
        /*0054*/ 	.byte	0x00, 0xf5, 0x21, 0x00


	//----- nvinfo : EIATTR_KPARAM_INFO
	.align		4
.L_23615:
        /*0058*/ 	.byte	0x04, 0x17
        /*005a*/ 	.short	(.L_23617 - .L_23616)
.L_23616:
        /*005c*/ 	.word	0x00000000
        /*0060*/ 	.short	0x0003
        /*0062*/ 	.short	0x0010
        /*0064*/ 	.byte	0x00, 0xf5, 0x21, 0x00


	//----- nvinfo : EIATTR_KPARAM_INFO
	.align		4
.L_23617:
        /*0068*/ 	.byte	0x04, 0x17
        /*006a*/ 	.short	(.L_23619 - .L_23618)
.L_23618:
        /*006c*/ 	.word	0x00000000
        /*0070*/ 	.short	0x0002
        /*0072*/ 	.short	0x0008
        /*0074*/ 	.byte	0x00, 0xf0, 0x11, 0x00


	//----- nvinfo : EIATTR_KPARAM_INFO
	.align		4
.L_23619:
        /*0078*/ 	.byte	0x04, 0x17
        /*007a*/ 	.short	(.L_23621 - .L_23620)
.L_23620:
        /*007c*/ 	.word	0x00000000
        /*0080*/ 	.short	0x0001
        /*0082*/ 	.short	0x0004
        /*0084*/ 	.byte	0x00, 0xf0, 0x11, 0x00


	//----- nvinfo : EIATTR_KPARAM_INFO
	.align		4
.L_23621:
        /*0088*/ 	.byte	0x04, 0x17
        /*008a*/ 	.short	(.L_23623 - .L_23622)
.L_23622:
        /*008c*/ 	.word	0x00000000
        /*0090*/ 	.short	0x0000
        /*0092*/ 	.short	0x0000
        /*0094*/ 	.byte	0x00, 0xf0, 0x11, 0x00


	//----- nvinfo : EIATTR_SPARSE_MMA_MASK
	.align		4
.L_23623:
        /*0098*/ 	.byte	0x03, 0x50
        /*009a*/ 	.short	0x0000


	//----- nvinfo : EIATTR_MAXREG_COUNT
	.align		4
        /*009c*/ 	.byte	0x03, 0x1b
        /*009e*/ 	.short	0x00ff


	//----- nvinfo : EIATTR_NUM_BARRIERS
	.align		4
        /*00a0*/ 	.byte	0x02, 0x4c
        /*00a2*/ 	.byte	0x01
	.zero		1


	//----- nvinfo : EIATTR_MERCURY_ISA_VERSION
	.align		4
        /*00a4*/ 	.byte	0x03, 0x5f
        /*00a6*/ 	.short	0x0101


	//----- nvinfo : EIATTR_COOP_GROUP_MASK_REGIDS
	.align		4
        /*00a8*/ 	.byte	0x04, 0x29
        /*00aa*/ 	.short	(.L_23625 - .L_23624)


	//   ....[0]....
.L_23624:
        /*00ac*/ 	.word	0xffffffff


	//   ....[1]....
        /*00b0*/ 	.word	0xffffffff


	//   ....[2]....
        /*00b4*/ 	.word	0xffffffff


	//   ....[3]....
        /*00b8*/ 	.word	0xffffffff


	//   ....[4]....
        /*00bc*/ 	.word	0xffffffff


	//   ....[5]....
        /*00c0*/ 	.word	0xffffffff


	//   ....[6]....
        /*00c4*/ 	.word	0xffffffff


	//   ....[7]....
        /*00c8*/ 	.word	0xffffffff


	//   ....[8]....
        /*00cc*/ 	.word	0xffffffff


	//   ....[9]....
        /*00d0*/ 	.word	0xffffffff


	//   ....[10]....
        /*00d4*/ 	.word	0xffffffff


	//   ....[11]....
        /*00d8*/ 	.word	0xffffffff


	//   ....[12]....
        /*00dc*/ 	.word	0xffffffff


	//   ....[13]....
        /*00e0*/ 	.word	0xffffffff


	//   ....[14]....
        /*00e4*/ 	.word	0xffffffff


	//   ....[15]....
        /*00e8*/ 	.word	0xffffffff


	//   ....[16]....
        /*00ec*/ 	.word	0xffffffff


	//   ....[17]....
        /*00f0*/ 	.word	0xffffffff


	//   ....[18]....
        /*00f4*/ 	.word	0xffffffff


	//   ....[19]....
        /*00f8*/ 	.word	0xffffffff


	//   ....[20]....
        /*00fc*/ 	.word	0xffffffff


	//   ....[21]....
        /*0100*/ 	.word	0xffffffff


	//   ....[22]....
        /*0104*/ 	.word	0xffffffff


	//   ....[23]....
        /*0108*/ 	.word	0xffffffff


	//   ....[24]....
        /*010c*/ 	.word	0xffffffff


	//   ....[25]....
        /*0110*/ 	.word	0xffffffff


	//   ....[26]....
        /*0114*/ 	.word	0xffffffff


	//   ....[27]....
        /*0118*/ 	.word	0xffffffff


	//   ....[28]....
        /*011c*/ 	.word	0xffffffff


	//   ....[29]....
        /*0120*/ 	.word	0xffffffff


	//   ....[30]....
        /*0124*/ 	.word	0xffffffff


	//   ....[31]....
        /*0128*/ 	.word	0xffffffff


	//   ....[32]....
        /*012c*/ 	.word	0xffffffff


	//   ....[33]....
        /*0130*/ 	.word	0xffffffff


	//   ....[34]....
        /*0134*/ 	.word	0xffffffff


	//   ....[35]....
        /*0138*/ 	.word	0xffffffff


	//   ....[36]....
        /*013c*/ 	.word	0xffffffff


	//   ....[37]....
        /*0140*/ 	.word	0xffffffff


	//   ....[38]....
        /*0144*/ 	.word	0xffffffff


	//   ....[39]....
        /*0148*/ 	.word	0xffffffff


	//   ....[40]....
        /*014c*/ 	.word	0xffffffff


	//   ....[41]....
        /*0150*/ 	.word	0xffffffff


	//   ....[42]....
        /*0154*/ 	.word	0xffffffff


	//   ....[43]....
        /*0158*/ 	.word	0xffffffff


	//   ....[44]....
        /*015c*/ 	.word	0xffffffff


	//   ....[45]....
        /*0160*/ 	.word	0xffffffff


	//   ....[46]....
        /*0164*/ 	.word	0xffffffff


	//   ....[47]....
        /*0168*/ 	.word	0xffffffff


	//   ....[48]....
        /*016c*/ 	.word	0xffffffff


	//   ....[49]....
        /*0170*/ 	.word	0xffffffff


	//   ....[50]....
        /*0174*/ 	.word	0xffffffff


	//   ....[51]....
        /*0178*/ 	.word	0xffffffff


	//   ....[52]....
        /*017c*/ 	.word	0xffffffff


	//   ....[53]....
        /*0180*/ 	.word	0xffffffff


	//   ....[54]....
        /*0184*/ 	.word	0xffffffff


	//   ....[55]....
        /*0188*/ 	.word	0xffffffff


	//   ....[56]....
        /*018c*/ 	.word	0xffffffff


	//   ....[57]....
        /*0190*/ 	.word	0xffffffff


	//   ....[58]....
        /*0194*/ 	.word	0xffffffff


	//   ....[59]....
        /*0198*/ 	.word	0xffffffff


	//   ....[60]....
        /*019c*/ 	.word	0xffffffff


	//   ....[61]....
        /*01a0*/ 	.word	0xffffffff


	//   ....[62]....
        /*01a4*/ 	.word	0xffffffff


	//   ....[63]....
        /*01a8*/ 	.word	0xffffffff


	//   ....[64]....
        /*01ac*/ 	.word	0xffffffff


	//   ....[65]....
        /*01b0*/ 	.word	0xffffffff


	//   ....[66]....
        /*01b4*/ 	.word	0xffffffff


	//   ....[67]....
        /*01b8*/ 	.word	0xffffffff


	//   ....[68]....
        /*01bc*/ 	.word	0xffffffff


	//   ....[69]....
        /*01c0*/ 	.word	0xffffffff


	//   ....[70]....
        /*01c4*/ 	.word	0xffffffff


	//   ....[71]....
        /*01c8*/ 	.word	0xffffffff


	//   ....[72]....
        /*01cc*/ 	.word	0xffffffff


	//   ....[73]....
        /*01d0*/ 	.word	0xffffffff


	//   ....[74]....
        /*01d4*/ 	.word	0xffffffff


	//   ....[75]....
        /*01d8*/ 	.word	0xffffffff


	//   ....[76]....
        /*01dc*/ 	.word	0xffffffff


	//   ....[77]....
        /*01e0*/ 	.word	0xffffffff


	//   ....[78]....
        /*01e4*/ 	.word	0xffffffff


	//   ....[79]....
        /*01e8*/ 	.word	0xffffffff


	//   ....[80]....
        /*01ec*/ 	.word	0xffffffff


	//   ....[81]....
        /*01f0*/ 	.word	0xffffffff


	//   ....[82]....
        /*01f4*/ 	.word	0xffffffff


	//   ....[83]....
        /*01f8*/ 	.word	0xffffffff


	//   ....[84]....
        /*01fc*/ 	.word	0xffffffff


	//   ....[85]....
        /*0200*/ 	.word	0xffffffff


	//   ....[86]....
        /*0204*/ 	.word	0xffffffff


	//   ....[87]....
        /*0208*/ 	.word	0xffffffff


	//   ....[88]....
        /*020c*/ 	.word	0xffffffff


	//   ....[89]....
        /*0210*/ 	.word	0xffffffff


	//   ....[90]....
        /*0214*/ 	.word	0xffffffff


	//   ....[91]....
        /*0218*/ 	.word	0xffffffff


	//   ....[92]....
        /*021c*/ 	.word	0xffffffff


	//   ....[93]....
        /*0220*/ 	.word	0xffffffff


	//   ....[94]....
        /*0224*/ 	.word	0xffffffff


	//   ....[95]....
        /*0228*/ 	.word	0xffffffff


	//   ....[96]....
        /*022c*/ 	.word	0xffffffff


	//   ....[97]....
        /*0230*/ 	.word	0xffffffff


	//   ....[98]....
        /*0234*/ 	.word	0xffffffff


	//   ....[99]....
        /*0238*/ 	.word	0xffffffff


	//   ....[100]....
        /*023c*/ 	.word	0xffffffff


	//   ....[101]....
        /*0240*/ 	.word	0xffffffff


	//   ....[102]....
        /*0244*/ 	.word	0xffffffff


	//   ....[103]....
        /*0248*/ 	.word	0xffffffff


	//   ....[104]....
        /*024c*/ 	.word	0xffffffff


	//   ....[105]....
        /*0250*/ 	.word	0xffffffff


	//   ....[106]....
        /*0254*/ 	.word	0xffffffff


	//   ....[107]....
        /*0258*/ 	.word	0xffffffff


	//   ....[108]....
        /*025c*/ 	.word	0xffffffff


	//   ....[109]....
        /*0260*/ 	.word	0xffffffff


	//   ....[110]....
        /*0264*/ 	.word	0xffffffff


	//   ....[111]....
        /*0268*/ 	.word	0xffffffff


	//   ....[112]....
        /*026c*/ 	.word	0xffffffff


	//   ....[113]....
        /*0270*/ 	.word	0xffffffff


	//   ....[114]....
        /*0274*/ 	.word	0xffffffff


	//   ....[115]....
        /*0278*/ 	.word	0xffffffff


	//   ....[116]....
        /*027c*/ 	.word	0xffffffff


	//   ....[117]....
        /*0280*/ 	.word	0xffffffff


	//   ....[118]....
        /*0284*/ 	.word	0xffffffff


	//   ....[119]....
        /*0288*/ 	.word	0xffffffff


	//   ....[120]....
        /*028c*/ 	.word	0xffffffff


	//   ....[121]....
        /*0290*/ 	.word	0xffffffff


	//   ....[122]....
        /*0294*/ 	.word	0xffffffff


	//   ....[123]....
        /*0298*/ 	.word	0xffffffff


	//   ....[124]....
        /*029c*/ 	.word	0xffffffff


	//   ....[125]....
        /*02a0*/ 	.word	0xffffffff


	//   ....[126]....
        /*02a4*/ 	.word	0xffffffff


	//   ....[127]....
        /*02a8*/ 	.word	0xffffffff


	//   ....[128]....
        /*02ac*/ 	.word	0xffffffff


	//   ....[129]....
        /*02b0*/ 	.word	0xffffffff


	//   ....[130]....
        /*02b4*/ 	.word	0xffffffff


	//   ....[131]....
        /*02b8*/ 	.word	0xffffffff


	//   ....[132]....
        /*02bc*/ 	.word	0xffffffff


	//   ....[133]....
        /*02c0*/ 	.word	0xffffffff


	//   ....[134]....
        /*02c4*/ 	.word	0xffffffff


	//   ....[135]....
        /*02c8*/ 	.word	0xffffffff


	//   ....[136]....
        /*02cc*/ 	.word	0xffffffff


	//   ....[137]....
        /*02d0*/ 	.word	0xffffffff


	//   ....[138]....
        /*02d4*/ 	.word	0xffffffff


	//   ....[139]....
        /*02d8*/ 	.word	0xffffffff


	//   ....[140]....
        /*02dc*/ 	.word	0xffffffff


	//   ....[141]....
        /*02e0*/ 	.word	0xffffffff


	//   ....[142]....
        /*02e4*/ 	.word	0xffffffff


	//   ....[143]....
        /*02e8*/ 	.word	0xffffffff


	//   ....[144]....
        /*02ec*/ 	.word	0xffffffff


	//   ....[145]....
        /*02f0*/ 	.word	0xffffffff


	//   ....[146]....
        /*02f4*/ 	.word	0xffffffff


	//   ....[147]....
        /*02f8*/ 	.word	0xffffffff


	//   ....[148]....
        /*02fc*/ 	.word	0xffffffff


	//   ....[149]....
        /*0300*/ 	.word	0xffffffff


	//   ....[150]....
        /*0304*/ 	.word	0xffffffff


	//   ....[151]....
        /*0308*/ 	.word	0xffffffff


	//   ....[152]....
        /*030c*/ 	.word	0xffffffff


	//   ....[153]....
        /*0310*/ 	.word	0xffffffff


	//   ....[154]....
        /*0314*/ 	.word	0xffffffff


	//   ....[155]....
        /*0318*/ 	.word	0xffffffff


	//   ....[156]....
        /*031c*/ 	.word	0xffffffff


	//   ....[157]....
        /*0320*/ 	.word	0xffffffff


	//   ....[158]....
        /*0324*/ 	.word	0xffffffff


	//   ....[159]....
        /*0328*/ 	.word	0xffffffff


	//   ....[160]....
        /*032c*/ 	.word	0xffffffff


	//   ....[161]....
        /*0330*/ 	.word	0xffffffff


	//   ....[162]....
        /*0334*/ 	.word	0xffffffff


	//   ....[163]....
        /*0338*/ 	.word	0xffffffff


	//   ....[164]....
        /*033c*/ 	.word	0xffffffff


	//   ....[165]....
        /*0340*/ 	.word	0xffffffff


	//   ....[166]....
        /*0344*/ 	.word	0xffffffff


	//   ....[167]....
        /*0348*/ 	.word	0xffffffff


	//   ....[168]....
        /*034c*/ 	.word	0xffffffff


	//   ....[169]....
        /*0350*/ 	.word	0xffffffff


	//   ....[170]....
        /*0354*/ 	.word	0xffffffff


	//   ....[171]....
        /*0358*/ 	.word	0xffffffff


	//   ....[172]....
        /*035c*/ 	.word	0xffffffff


	//   ....[173]....
        /*0360*/ 	.word	0xffffffff


	//   ....[174]....
        /*0364*/ 	.word	0xffffffff


	//   ....[175]....
        /*0368*/ 	.word	0xffffffff


	//   ....[176]....
        /*036c*/ 	.word	0xffffffff


	//   ....[177]....
        /*0370*/ 	.word	0xffffffff


	//   ....[178]....
        /*0374*/ 	.word	0xffffffff


	//   ....[179]....
        /*0378*/ 	.word	0xffffffff


	//   ....[180]....
        /*037c*/ 	.word	0xffffffff


	//   ....[181]....
        /*0380*/ 	.word	0xffffffff


	//   ....[182]....
        /*0384*/ 	.word	0xffffffff


	//   ....[183]....
        /*0388*/ 	.word	0xffffffff


	//   ....[184]....
        /*038c*/ 	.word	0xffffffff


	//   ....[185]....
        /*0390*/ 	.word	0xffffffff


	//   ....[186]....
        /*0394*/ 	.word	0xffffffff


	//   ....[187]....
        /*0398*/ 	.word	0xffffffff


	//   ....[188]....
        /*039c*/ 	.word	0xffffffff


	//   ....[189]....
        /*03a0*/ 	.word	0xffffffff


	//   ....[190]....
        /*03a4*/ 	.word	0xffffffff


	//   ....[191]....
        /*03a8*/ 	.word	0xffffffff


	//   ....[192]....
        /*03ac*/ 	.word	0xffffffff


	//   ....[193]....
        /*03b0*/ 	.word	0xffffffff


	//   ....[194]....
        /*03b4*/ 	.word	0xffffffff


	//   ....[195]....
        /*03b8*/ 	.word	0xffffffff


	//   ....[196]....
        /*03bc*/ 	.word	0xffffffff


	//   ....[197]....
        /*03c0*/ 	.word	0xffffffff


	//   ....[198]....
        /*03c4*/ 	.word	0xffffffff


	//   ....[199]....
        /*03c8*/ 	.word	0xffffffff


	//   ....[200]....
        /*03cc*/ 	.word	0xffffffff


	//   ....[201]....
        /*03d0*/ 	.word	0xffffffff


	//   ....[202]....
        /*03d4*/ 	.word	0xffffffff


	//   ....[203]....
        /*03d8*/ 	.word	0xffffffff


	//   ....[204]....
        /*03dc*/ 	.word	0xffffffff


	//   ....[205]....
        /*03e0*/ 	.word	0xffffffff


	//   ....[206]....
        /*03e4*/ 	.word	0xffffffff


	//   ....[207]....
        /*03e8*/ 	.word	0xffffffff


	//   ....[208]....
        /*03ec*/ 	.word	0xffffffff


	//   ....[209]....
        /*03f0*/ 	.word	0xffffffff


	//   ....[210]....
        /*03f4*/ 	.word	0xffffffff


	//   ....[211]....
        /*03f8*/ 	.word	0xffffffff


	//   ....[212]....
        /*03fc*/ 	.word	0xffffffff


	//   ....[213]....
        /*0400*/ 	.word	0xffffffff


	//   ....[214]....
        /*0404*/ 	.word	0xffffffff


	//   ....[215]....
        /*0408*/ 	.word	0xffffffff


	//   ....[216]....
        /*040c*/ 	.word	0xffffffff


	//   ....[217]....
        /*0410*/ 	.word	0xffffffff


	//   ....[218]....
        /*0414*/ 	.word	0xffffffff


	//   ....[219]....
        /*0418*/ 	.word	0xffffffff


	//   ....[220]....
        /*041c*/ 	.word	0xffffffff


	//   ....[221]....
        /*0420*/ 	.word	0xffffffff


	//   ....[222]....
        /*0424*/ 	.word	0xffffffff


	//   ....[223]....
        /*0428*/ 	.word	0xffffffff


	//   ....[224]....
        /*042c*/ 	.word	0xffffffff


	//   ....[225]....
        /*0430*/ 	.word	0xffffffff


	//   ....[226]....
        /*0434*/ 	.word	0xffffffff


	//   ....[227]....
        /*0438*/ 	.word	0xffffffff


	//   ....[228]....
        /*043c*/ 	.word	0xffffffff


	//   ....[229]....
        /*0440*/ 	.word	0xffffffff


	//   ....[230]....
        /*0444*/ 	.word	0xffffffff


	//   ....[231]....
        /*0448*/ 	.word	0xffffffff


	//   ....[232]....
        /*044c*/ 	.word	0xffffffff


	//   ....[233]....
        /*0450*/ 	.word	0xffffffff


	//   ....[234]....
        /*0454*/ 	.word	0xffffffff


	//   ....[235]....
        /*0458*/ 	.word	0xffffffff


	//   ....[236]....
        /*045c*/ 	.word	0xffffffff


	//   ....[237]....
        /*0460*/ 	.word	0xffffffff


	//   ....[238]....
        /*0464*/ 	.word	0xffffffff


	//   ....[239]....
        /*0468*/ 	.word	0xffffffff


	//   ....[240]....
        /*046c*/ 	.word	0xffffffff


	//   ....[241]....
        /*0470*/ 	.word	0xffffffff


	//   ....[242]....
        /*0474*/ 	.word	0xffffffff


	//   ....[243]....
        /*0478*/ 	.word	0xffffffff


	//   ....[244]....
        /*047c*/ 	.word	0xffffffff


	//   ....[245]....
        /*0480*/ 	.word	0xffffffff


	//   ....[246]....
        /*0484*/ 	.word	0xffffffff


	//   ....[247]....
        /*0488*/ 	.word	0xffffffff


	//   ....[248]....
        /*048c*/ 	.word	0xffffffff


	//   ....[249]....
        /*0490*/ 	.word	0xffffffff


	//   ....[250]....
        /*0494*/ 	.word	0xffffffff


	//   ....[251]....
        /*0498*/ 	.word	0xffffffff


	//   ....[252]....
        /*049c*/ 	.word	0xffffffff


	//   ....[253]....
        /*04a0*/ 	.word	0xffffffff


	//   ....[254]....
        /*04a4*/ 	.word	0xffffffff


	//   ....[255]....
        /*04a8*/ 	.word	0xffffffff


	//----- nvinfo : EIATTR_COOP_GROUP_INSTR_OFFSETS
	.align		4
.L_23625:
        /*04ac*/ 	.byte	0x04, 0x28
        /*04ae*/ 	.short	(.L_23627 - .L_23626)


	//   ....[0]....
.L_23626:
        /*04b0*/ 	.word	0x00000b40


	//   ....[1]....
        /*04b4*/ 	.word	0x00000b70


	//   ....[2]....
        /*04b8*/ 	.word	0x00000bd0


	//   ....[3]....
        /*04bc*/ 	.word	0x00000c60


	//   ....[4]....
        /*04c0*/ 	.word	0x00000c90


	//   ....[5]....
        /*04c4*/ 	.word	0x00000cc0


	//   ....[6]....
        /*04c8*/ 	.word	0x00000d20


	//   ....[7]....
        /*04cc*/ 	.word	0x00000e00


	//   ....[8]....
        /*04d0*/ 	.word	0x00000e40


	//   ....[9]....
        /*04d4*/ 	.word	0x00000fb0


	//   ....[10]....
        /*04d8*/ 	.word	0x00000fe0


	//   ....[11]....
        /*04dc*/ 	.word	0x00000ff0


	//   ....[12]....
        /*04e0*/ 	.word	0x00001020


	//   ....[13]....
        /*04e4*/ 	.word	0x00001050


	//   ....[14]....
        /*04e8*/ 	.word	0x00001080


	//   ....[15]....
        /*04ec*/ 	.word	0x000010c0


	//   ....[16]....
        /*04f0*/ 	.word	0x000010f0


	//   ....[17]....
        /*04f4*/ 	.word	0x00001120


	//   ....[18]....
        /*04f8*/ 	.word	0x000011d0


	//   ....[19]....
        /*04fc*/ 	.word	0x00001200


	//   ....[20]....
        /*0500*/ 	.word	0x00001230


	//   ....[21]....
        /*0504*/ 	.word	0x00001250


	//   ....[22]....
        /*0508*/ 	.word	0x00001290


	//   ....[23]....
        /*050c*/ 	.word	0x000012c0


	//   ....[24]....
        /*0510*/ 	.word	0x000012d0


	//   ....[25]....
        /*0514*/ 	.word	0x00001300


	//   ....[26]....
        /*0518*/ 	.word	0x00001320


	//   ....[27]....
        /*051c*/ 	.word	0x00001340


	//   ....[28]....
        /*0520*/ 	.word	0x00001360


	//   ....[29]....
        /*0524*/ 	.word	0x00001380


	//   ....[30]....
        /*0528*/ 	.word	0x000013a0


	//   ....[31]....
        /*052c*/ 	.word	0x000013e0


	//   ....[32]....
        /*0530*/ 	.word	0x00001420


	//   ....[33]....
        /*0534*/ 	.word	0x00001430


	//   ....[34]....
        /*0538*/ 	.word	0x00001440


	//   ....[35]....
        /*053c*/ 	.word	0x00001450


	//   ....[36]....
        /*0540*/ 	.word	0x00001460


	//   ....[37]....
        /*0544*/ 	.word	0x00001490


	//   ....[38]....
        /*0548*/ 	.word	0x000014b0


	//   ....[39]....
        /*054c*/ 	.word	0x000014e0


	//   ....[40]....
        /*0550*/ 	.word	0x00001500


	//   ....[41]....
        /*0554*/ 	.word	0x00001540


	//   ....[42]....
        /*0558*/ 	.word	0x00001570


	//   ....[43]....
        /*055c*/ 	.word	0x00001590


	//   ....[44]....
        /*0560*/ 	.word	0x000015b0


	//   ....[45]....
        /*0564*/ 	.word	0x000015c0


	//   ....[46]....
        /*0568*/ 	.word	0x00001600


	//   ....[47]....
        /*056c*/ 	.word	0x00001620


	//   ....[48]....
        /*0570*/ 	.word	0x00001630


	//   ....[49]....
        /*0574*/ 	.word	0x00001650


	//   ....[50]....
        /*0578*/ 	.word	0x00001680


	//   ....[51]....
        /*057c*/ 	.word	0x00001690


	//   ....[52]....
        /*0580*/ 	.word	0x000016b0


	//   ....[53]....
        /*0584*/ 	.word	0x00001700


	//   ....[54]....
        /*0588*/ 	.word	0x00001720


	//   ....[55]....
        /*058c*/ 	.word	0x00001750


	//   ....[56]....
        /*0590*/ 	.word	0x00001770


	//   ....[57]....
        /*0594*/ 	.word	0x00001790


	//   ....[58]....
        /*0598*/ 	.word	0x000017b0


	//   ....[59]....
        /*059c*/ 	.word	0x000017d0


	//   ....[60]....
        /*05a0*/ 	.word	0x000017f0


	//   ....[61]....
        /*05a4*/ 	.word	0x00001810


	//   ....[62]....
        /*05a8*/ 	.word	0x00001830


	//   ....[63]....
        /*05ac*/ 	.word	0x00001840


	//   ....[64]....
        /*05b0*/ 	.word	0x00001890


	//   ....[65]....
        /*05b4*/ 	.word	0x000018a0


	//   ....[66]....
        /*05b8*/ 	.word	0x000018b0


	//   ....[67]....
        /*05bc*/ 	.word	0x000018e0


	//   ....[68]....
        /*05c0*/ 	.word	0x00001900


	//   ....[69]....
        /*05c4*/ 	.word	0x00001920


	//   ....[70]....
        /*05c8*/ 	.word	0x00001950


	//   ....[71]....
        /*05cc*/ 	.word	0x00001970


	//   ....[72]....
        /*05d0*/ 	.word	0x000019b0


	//   ....[73]....
        /*05d4*/ 	.word	0x000019d0


	//   ....[74]....
        /*05d8*/ 	.word	0x000019f0


	//   ....[75]....
        /*05dc*/ 	.word	0x00001a10


	//   ....[76]....
        /*05e0*/ 	.word	0x00001a30


	//   ....[77]....
        /*05e4*/ 	.word	0x00001a40


	//   ....[78]....
        /*05e8*/ 	.word	0x00001a80


	//   ....[79]....
        /*05ec*/ 	.word	0x00001aa0


	//   ....[80]....
        /*05f0*/ 	.word	0x00001ab0


	//   ....[81]....
        /*05f4*/ 	.word	0x00001ad0


	//   ....[82]....
        /*05f8*/ 	.word	0x00001b00


	//   ....[83]....
        /*05fc*/ 	.word	0x00001b20


	//   ....[84]....
        /*0600*/ 	.word	0x00001b50


	//   ....[85]....
        /*0604*/ 	.word	0x00001b80


	//   ....[86]....
        /*0608*/ 	.word	0x00001ba0


	//   ....[87]....
        /*060c*/ 	.word	0x00001bd0


	//   ....[88]....
        /*0610*/ 	.word	0x00001bf0


	//   ....[89]....
        /*0614*/ 	.word	0x00001c10


	//   ....[90]....
        /*0618*/ 	.word	0x00001c30


	//   ....[91]....
        /*061c*/ 	.word	0x00001c50


	//   ....[92]....
        /*0620*/ 	.word	0x00001c70


	//   ....[93]....
        /*0624*/ 	.word	0x00001c90


	//   ....[94]....
        /*0628*/ 	.word	0x00001cb0


	//   ....[95]....
        /*062c*/ 	.word	0x00001cc0


	//   ....[96]....
        /*0630*/ 	.word	0x00001d10


	//   ....[97]....
        /*0634*/ 	.word	0x00001d20


	//   ....[98]....
        /*0638*/ 	.word	0x00001d30


	//   ....[99]....
        /*063c*/ 	.word	0x00001d60


	//   ....[100]....
        /*0640*/ 	.word	0x00001d80


	//   ....[101]....
        /*0644*/ 	.word	0x00001da0


	//   ....[102]....
        /*0648*/ 	.word	0x00001dd0


	//   ....[103]....
        /*064c*/ 	.word	0x00001df0


	//   ....[104]....
        /*0650*/ 	.word	0x00001e30


	//   ....[105]....
        /*0654*/ 	.word	0x00001e50


	//   ....[106]....
        /*0658*/ 	.word	0x00001e70


	//   ....[107]....
        /*065c*/ 	.word	0x00001e90


	//   ....[108]....
        /*0660*/ 	.word	0x00001eb0


	//   ....[109]....
        /*0664*/ 	.word	0x00001ec0


	//   ....[110]....
        /*0668*/ 	.word	0x00001f00


	//   ....[111]....
        /*066c*/ 	.word	0x00001f20


	//   ....[112]....
        /*0670*/ 	.word	0x00001f30


	//   ....[113]....
        /*0674*/ 	.word	0x00001f50


	//   ....[114]....
        /*0678*/ 	.word	0x00001f80


	//   ....[115]....
        /*067c*/ 	.word	0x00001fa0


	//   ....[116]....
        /*0680*/ 	.word	0x00001fd0


	//   ....[117]....
        /*0684*/ 	.word	0x00002000


	//   ....[118]....
        /*0688*/ 	.word	0x00002020


	//   ....[119]....
        /*068c*/ 	.word	0x00002050


	//   ....[120]....
        /*0690*/ 	.word	0x00002070


	//   ....[121]....
        /*0694*/ 	.word	0x00002090


	//   ....[122]....
        /*0698*/ 	.word	0x000020b0


	//   ....[123]....
        /*069c*/ 	.word	0x000020d0


	//   ....[124]....
        /*06a0*/ 	.word	0x000020f0


	//   ....[125]....
        /*06a4*/ 	.word	0x00002110


	//   ....[126]....
        /*06a8*/ 	.word	0x00002130


	//   ....[127]....
        /*06ac*/ 	.word	0x00002140


	//   ....[128]....
        /*06b0*/ 	.word	0x00002190


	//   ....[129]....
        /*06b4*/ 	.word	0x000021a0


	//   ....[130]....
        /*06b8*/ 	.word	0x000021b0


	//   ....[131]....
        /*06bc*/ 	.word	0x000021e0


	//   ....[132]....
        /*06c0*/ 	.word	0x00002200


	//   ....[133]....
        /*06c4*/ 	.word	0x00002220


	//   ....[134]....
        /*06c8*/ 	.word	0x00002250


	//   ....[135]....
        /*06cc*/ 	.word	0x00002270


	//   ....[136]....
        /*06d0*/ 	.word	0x000022b0


	//   ....[137]....
        /*06d4*/ 	.word	0x000022d0


	//   ....[138]....
        /*06d8*/ 	.word	0x000022f0


	//   ....[139]....
        /*06dc*/ 	.word	0x00002310


	//   ....[140]....
        /*06e0*/ 	.word	0x00002330


	//   ....[141]....
        /*06e4*/ 	.word	0x00002340


	//   ....[142]....
        /*06e8*/ 	.word	0x00002380


	//   ....[143]....
        /*06ec*/ 	.word	0x000023a0


	//   ....[144]....
        /*06f0*/ 	.word	0x000023b0


	//   ....[145]....
        /*06f4*/ 	.word	0x000023d0


	//   ....[146]....
        /*06f8*/ 	.word	0x00002400


	//   ....[147]....
        /*06fc*/ 	.word	0x00002420


	//   ....[148]....
        /*0700*/ 	.word	0x00002450


	//   ....[149]....
        /*0704*/ 	.word	0x00002480


	//   ....[150]....
        /*0708*/ 	.word	0x000024a0


	//   ....[151]....
        /*070c*/ 	.word	0x000024d0


	//   ....[152]....
        /*0710*/ 	.word	0x000024f0


	//   ....[153]....
        /*0714*/ 	.word	0x00002510


	//   ....[154]....
        /*0718*/ 	.word	0x00002530


	//   ....[155]....
        /*071c*/ 	.word	0x00002550


	//   ....[156]....
        /*0720*/ 	.word	0x00002570


	//   ....[157]....
        /*0724*/ 	.word	0x00002590


	//   ....[158]....
        /*0728*/ 	.word	0x000025b0


	//   ....[159]....
        /*072c*/ 	.word	0x000025c0


	//   ....[160]....
        /*0730*/ 	.word	0x00002610


	//   ....[161]....
        /*0734*/ 	.word	0x00002620


	//   ....[162]....
        /*0738*/ 	.word	0x00002630


	//   ....[163]....
        /*073c*/ 	.word	0x00002660


	//   ....[164]....
        /*0740*/ 	.word	0x00002680


	//   ....[165]....
        /*0744*/ 	.word	0x000026a0


	//   ....[166]....
        /*0748*/ 	.word	0x000026d0


	//   ....[167]....
        /*074c*/ 	.word	0x000026f0


	//   ....[168]....
        /*0750*/ 	.word	0x00002710


	//   ....[169]....
        /*0754*/ 	.word	0x00002730


	//   ....[170]....
        /*0758*/ 	.word	0x00002750


	//   ....[171]....
        /*075c*/ 	.word	0x00002770


	//   ....[172]....
        /*0760*/ 	.word	0x00002790


	//   ....[173]....
        /*0764*/ 	.word	0x000027b0


	//   ....[174]....
        /*0768*/ 	.word	0x000027f0


	//   ....[175]....
        /*076c*/ 	.word	0x00002810


	//   ....[176]....
        /*0770*/ 	.word	0x00002820


	//   ....[177]....
        /*0774*/ 	.word	0x00002850


	//   ....[178]....
        /*0778*/ 	.word	0x00002870


	//   ....[179]....
        /*077c*/ 	.word	0x00002890


	//   ....[180]....
        /*0780*/ 	.word	0x000028b0


	//   ....[181]....
        /*0784*/ 	.word	0x000028f0


	//   ....[182]....
        /*0788*/ 	.word	0x00002920


	//   ....[183]....
        /*078c*/ 	.word	0x00002930


	//   ....[184]....
        /*0790*/ 	.word	0x00002950


	//   ....[185]....
        /*0794*/ 	.word	0x00002970


	//   ....[186]....
        /*0798*/ 	.word	0x00002990


	//   ....[187]....
        /*079c*/ 	.word	0x000029c0


	//   ....[188]....
        /*07a0*/ 	.word	0x000029e0


	//   ....[189]....
        /*07a4*/ 	.word	0x00002a00


	//   ....[190]....
        /*07a8*/ 	.word	0x00002a20


	//   ....[191]....
        /*07ac*/ 	.word	0x00002a40


	//   ....[192]....
        /*07b0*/ 	.word	0x00002a80


	//   ....[193]....
        /*07b4*/ 	.word	0x00002aa0


	//   ....[194]....
        /*07b8*/ 	.word	0x00002ac0


	//   ....[195]....
        /*07bc*/ 	.word	0x00002ae0


	//   ....[196]....
        /*07c0*/ 	.word	0x00002b10


	//   ....[197]....
        /*07c4*/ 	.word	0x00002b30


	//   ....[198]....
        /*07c8*/ 	.word	0x00002b60


	//   ....[199]....
        /*07cc*/ 	.word	0x00002b80


	//   ....[200]....
        /*07d0*/ 	.word	0x00002ba0


	//   ....[201]....
        /*07d4*/ 	.word	0x00002bc0


	//   ....[202]....
        /*07d8*/ 	.word	0x00002be0


	//   ....[203]....
        /*07dc*/ 	.word	0x00002c00


	//   ....[204]....
        /*07e0*/ 	.word	0x00002c20


	//   ....[205]....
        /*07e4*/ 	.word	0x00002c30


	//   ....[206]....
        /*07e8*/ 	.word	0x00002c60


	//   ....[207]....
        /*07ec*/ 	.word	0x00002c80


	//   ....[208]....
        /*07f0*/ 	.word	0x00002d00


	//   ....[209]....
        /*07f4*/ 	.word	0x00002d10


	//   ....[210]....
        /*07f8*/ 	.word	0x00002d20


	//   ....[211]....
        /*07fc*/ 	.word	0x00002d30


	//   ....[212]....
        /*0800*/ 	.word	0x00002d70


	//   ....[213]....
        /*0804*/ 	.word	0x00002da0


	//   ....[214]....
        /*0808*/ 	.word	0x00002db0


	//   ....[215]....
        /*080c*/ 	.word	0x00002dc0


	//   ....[216]....
        /*0810*/ 	.word	0x00002de0


	//   ....[217]....
        /*0814*/ 	.word	0x00002e10


	//   ....[218]....
        /*0818*/ 	.word	0x00002e30


	//   ....[219]....
        /*081c*/ 	.word	0x00002e50


	//   ....[220]....
        /*0820*/ 	.word	0x00002e70


	//   ....[221]....
        /*0824*/ 	.word	0x00002e80


	//   ....[222]....
        /*0828*/ 	.word	0x00002eb0


	//   ....[223]....
        /*082c*/ 	.word	0x00002ec0


	//   ....[224]....
        /*0830*/ 	.word	0x00002f40


	//   ....[225]....
        /*0834*/ 	.word	0x00002f50


	//   ....[226]....
        /*0838*/ 	.word	0x00002f60


	//   ....[227]....
        /*083c*/ 	.word	0x00002f70


	//   ....[228]....
        /*0840*/ 	.word	0x00002fa0


	//   ....[229]....
        /*0844*/ 	.word	0x00002fb0


	//   ....[230]....
        /*0848*/ 	.word	0x00002fd0


	//   ....[231]....
        /*084c*/ 	.word	0x00003010


	//   ....[232]....
        /*0850*/ 	.word	0x00003020


	//   ....[233]....
        /*0854*/ 	.word	0x00003040


	//   ....[234]....
        /*0858*/ 	.word	0x00003050


	//   ....[235]....
        /*085c*/ 	.word	0x00003070


	//   ....[236]....
        /*0860*/ 	.word	0x000030a0


	//   ....[237]....
        /*0864*/ 	.word	0x000030d0


	//   ....[238]....
        /*0868*/ 	.word	0x000030e0


	//   ....[239]....
        /*086c*/ 	.word	0x000030f0


	//   ....[240]....
        /*0870*/ 	.word	0x000031a0


	//   ....[241]....
        /*0874*/ 	.word	0x000031b0


	//   ....[242]....
        /*0878*/ 	.word	0x000031c0


	//   ....[243]....
        /*087c*/ 	.word	0x000031d0


	//   ....[244]....
        /*0880*/ 	.word	0x000031e0


	//   ....[245]....
        /*0884*/ 	.word	0x000031f0


	//   ....[246]....
        /*0888*/ 	.word	0x00003210


	//   ....[247]....
        /*088c*/ 	.word	0x00003230


	//   ....[248]....
        /*0890*/ 	.word	0x00003250


	//   ....[249]....
        /*0894*/ 	.word	0x00003270


	//   ....[250]....
        /*0898*/ 	.word	0x00003290


	//   ....[251]....
        /*089c*/ 	.word	0x000032b0


	//   ....[252]....
        /*08a0*/ 	.word	0x000032d0


	//   ....[253]....
        /*08a4*/ 	.word	0x000032f0


	//   ....[254]....
        /*08a8*/ 	.word	0x00003310


	//   ....[255]....
        /*08ac*/ 	.word	0x00003330


	//----- nvinfo : EIATTR_VRC_CTA_INIT_COUNT
	.align		4
.L_23627:
        /*08b0*/ 	.byte	0x02, 0x4a
	.zero		1
	.zero		1


	//----- nvinfo : EIATTR_EXIT_INSTR_OFFSETS
	.align		4
        /*08b4*/ 	.byte	0x04, 0x1c
        /*08b6*/ 	.short	(.L_23629 - .L_23628)


	//   ....[0]....
.L_23628:
        /*08b8*/ 	.word	0x00000590


	//   ....[1]....
        /*08bc*/ 	.word	0x000036d0


	//----- nvinfo : EIATTR_MAX_THREADS
	.align		4
.L_23629:
        /*08c0*/ 	.byte	0x04, 0x05
        /*08c2*/ 	.short	(.L_23631 - .L_23630)
.L_23630:
        /*08c4*/ 	.word	0x00000080
        /*08c8*/ 	.word	0x00000001
        /*08cc*/ 	.word	0x00000001


	//----- nvinfo : EIATTR_CRS_STACK_SIZE
	.align		4
.L_23631:
        /*08d0*/ 	.byte	0x04, 0x1e
        /*08d2*/ 	.short	(.L_23633 - .L_23632)
.L_23632:
        /*08d4*/ 	.word	0x00000000


	//----- nvinfo : EIATTR_CBANK_PARAM_SIZE
	.align		4
.L_23633:
        /*08d8*/ 	.byte	0x03, 0x19
        /*08da*/ 	.short	0x0034


	//----- nvinfo : EIATTR_PARAM_CBANK
	.align		4
        /*08dc*/ 	.byte	0x04, 0x0a
        /*08de*/ 	.short	(.L_23635 - .L_23634)
	.align		4
.L_23634:
        /*08e0*/ 	.word	index@(.nv.constant0._Z9cuda_gemmIiLi128ELi1ELi1ELi4096ELi16ELi16ELi64ELi1ELi1EEviiiPT_S1_S1_iii)
        /*08e4*/ 	.short	0x0380
        /*08e6*/ 	.short	0x0034


	//----- nvinfo : EIATTR_SW_WAR
	.align		4
.L_23635:
        /*08e8*/ 	.byte	0x04, 0x36
        /*08ea*/ 	.short	(.L_23637 - .L_23636)
.L_23636:
        /*08ec*/ 	.word	0x00000008
.L_23637:


//--------------------- .nv.info._Z9cuda_gemmIiLi128ELi1ELi1ELi4096ELi16ELi16ELi64ELi1ELi0EEviiiPT_S1_S1_iii --------------------------
	.section	.nv.info._Z9cuda_gemmIiLi128ELi1ELi1ELi4096ELi16ELi16ELi64ELi1ELi0EEviiiPT_S1_S1_iii,"",@"SHT_CUDA_INFO"
	.sectionflags	@""
	.align	4


	//----- nvinfo : EIATTR_CUDA_API_VERSION
	.align		4
        /*0000*/ 	.byte	0x04, 0x37
        /*0002*/ 	.short	(.L_23639 - .L_23638)
.L_23638:
        /*0004*/ 	.word	0x00000082


	//----- nvinfo : EIATTR_KPARAM_INFO
	.align		4
.L_23639:
        /*0008*/ 	.byte	0x04, 0x17
        /*000a*/ 	.short	(.L_23641 - .L_23640)
.L_23640:
        /*000c*/ 	.word	0x00000000
        /*0010*/ 	.short	0x0008
        /*0012*/ 	.short	0x0030
        /*0014*/ 	.byte	0x00, 0xf0, 0x11, 0x00


	//----- nvinfo : EIATTR_KPARAM_INFO
	.align		4
.L_23641:
        /*0018*/ 	.byte	0x04, 0x17
        /*001a*/ 	.short	(.L_23643 - .L_23642)
.L_23642:
        /*001c*/ 	.word	0x00000000
        /*0020*/ 	.short	0x0007
        /*0022*/ 	.short	0x002c
        /*0024*/ 	.byte	0x00, 0xf0, 0x11, 0x00


	//----- nvinfo : EIATTR_KPARAM_INFO
	.align		4
.L_23643:
        /*0028*/ 	.byte	0x04, 0x17
        /*002a*/ 	.short	(.L_23645 - .L_23644)
.L_23644:
        /*002c*/ 	.word	0x00000000
        /*0030*/ 	.short	0x0006
        /*0032*/ 	.short	0x0028
        /*0034*/ 	.byte	0x00, 0xf0, 0x11, 0x00


	//----- nvinfo : EIATTR_KPARAM_INFO
	.align		4
.L_23645:
        /*0038*/ 	.byte	0x04, 0x17
        /*003a*/ 	.short	(.L_23647 - .L_23646)
.L_23646:
        /*003c*/ 	.word	0x00000000
        /*0040*/ 	.short	0x0005
        /*0042*/ 	.short	0x0020
        /*0044*/ 	.byte	0x00, 0xf5, 0x21, 0x00


	//----- nvinfo : EIATTR_KPARAM_INFO
	.align		4
.L_23647:
        /*0048*/ 	.byte	0x04, 0x17
        /*004a*/ 	.short	(.L_23649 - .L_23648)
.L_23648:
        /*004c*/ 	.word	0x00000000
        /*0050*/ 	.short	0x0004
        /*0052*/ 	.short	0x0018
        /*0054*/ 	.byte	0x00, 0xf5, 0x21, 0x00


	//----- nvinfo : EIATTR_KPARAM_INFO
	.align		4
.L_23649:
        /*0058*/ 	.byte	0x04, 0x17
        /*005a*/ 	.short	(.L_23651 - .L_23650)
.L_23650:
        /*005c*/ 	.word	0x00000000
        /*0060*/ 	.short	0x0003
        /*0062*/ 	.short	0x0010
        /*0064*/ 	.byte	0x00, 0xf5, 0x21, 0x00


	//----- nvinfo : EIATTR_KPARAM_INFO
	.align		4
.L_23651:
        /*0068*/ 	.byte	0x04, 0x17
        /*006a*/ 	.short	(.L_23653 - .L_23652)
.L_23652:
        /*006c*/ 	.word	0x00000000
        /*0070*/ 	.short	0x0002
        /*0072*/ 	.short	0x0008
        /*0074*/ 	.byte	0x00, 0xf0, 0x11, 0x00


	//----- nvinfo : EIATTR_KPARAM_INFO
	.align		4
.L_23653:
        /*0078*/ 	.byte	0x04, 0x17
        /*007a*/ 	.short	(.L_23655 - .L_23654)
.L_23654:
        /*007c*/ 	.word	0x00000000
        /*0080*/ 	.short	0x0001
        /*0082*/ 	.short	0x0004
        /*0084*/ 	.byte	0x00, 0xf0, 0x11, 0x00


	//----- nvinfo : EIATTR_KPARAM_INFO
	.align		4
.L_23655:
        /*0088*/ 	.byte	0x04, 0x17
        /*008a*/ 	.short	(.L_23657 - .L_23656)
.L_23656:
        /*008c*/ 	.word	0x00000000
        /*0090*/ 	.short	0x0000
        /*0092*/ 	.short	0x0000
        /*0094*/ 	.byte	0x00, 0xf0, 0x11, 0x00


	//----- nvinfo : EIATTR_SPARSE_MMA_MASK
	.align		4
.L_23657:
        /*0098*/ 	.byte	0x03, 0x50
        /*009a*/ 	.short	0x0000


	//----- nvinfo : EIATTR_MAXREG_COUNT
	.align		4
        /*009c*/ 	.byte	0x03, 0x1b
        /*009e*/ 	.short	0x00ff


	//----- nvinfo : EIATTR_NUM_BARRIERS
	.align		4
        /*00a0*/ 	.byte	0x02, 0x4c
        /*00a2*/ 	.byte	0x01
	.zero		1


	//----- nvinfo : EIATTR_MERCURY_ISA_VERSION
	.align		4
        /*00a4*/ 	.byte	0x03, 0x5f
        /*00a6*/ 	.short	0x0101


	//----- nvinfo : EIATTR_COOP_GROUP_MASK_REGIDS
	.align		4
        /*00a8*/ 	.byte	0x04, 0x29
        /*00aa*/ 	.short	(.L_23659 - .L_23658)


	//   ....[0]....
.L_23658:
        /*00ac*/ 	.word	0xffffffff


	//   ....[1]....
        /*00b0*/ 	.word	0xffffffff


	//   ....[2]....
        /*00b4*/ 	.word	0xffffffff


	//   ....[3]....
        /*00b8*/ 	.word	0xffffffff


	//   ....[4]....
        /*00bc*/ 	.word	0xffffffff


	//   ....[5]....
        /*00c0*/ 	.word	0xffffffff


	//   ....[6]....
        /*00c4*/ 	.word	0xffffffff


	//   ....[7]....
        /*00c8*/ 	.word	0xffffffff


	//   ....[8]....
        /*00cc*/ 	.word	0xffffffff


	//   ....[9]....
        /*00d0*/ 	.word	0xffffffff


	//   ....[10]....
        /*00d4*/ 	.word	0xffffffff


	//   ....[11]....
        /*00d8*/ 	.word	0xffffffff


	//   ....[12]....
        /*00dc*/ 	.word	0xffffffff


	//   ....[13]....
        /*00e0*/ 	.word	0xffffffff


	//   ....[14]....
        /*00e4*/ 	.word	0xffffffff


	//   ....[15]....
        /*00e8*/ 	.word	0xffffffff


	//   ....[16]....
        /*00ec*/ 	.word	0x0500003f


	//   ....[17]....
        /*00f0*/ 	.word	0x0500003f


	//   ....[18]....
        /*00f4*/ 	.word	0x0500003f


	//   ....[19]....
        /*00f8*/ 	.word	0x0500003f


	//   ....[20]....
        /*00fc*/ 	.word	0x0500003f


	//   ....[21]....
        /*0100*/ 	.word	0x0500003f


	//   ....[22]....
        /*0104*/ 	.word	0x0500003f


	//   ....[23]....
        /*0108*/ 	.word	0x0500003f


	//   ....[24]....
        /*010c*/ 	.word	0x0500003f


	//   ....[25]....
        /*0110*/ 	.word	0x0500003f


	//   ....[26]....
        /*0114*/ 	.word	0x0500003f


	//   ....[27]....
        /*0118*/ 	.word	0x0500003f


	//   ....[28]....
        /*011c*/ 	.word	0x0500003f


	//   ....[29]....
        /*0120*/ 	.word	0x0500003f


	//   ....[30]....
        /*0124*/ 	.word	0x0500003f


	//   ....[31]....
        /*0128*/ 	.word	0x0500003f


	//----- nvinfo : EIATTR_COOP_GROUP_INSTR_OFFSETS
	.align		4
.L_23659:
        /*012c*/ 	.byte	0x04, 0x28
        /*012e*/ 	.short	(.L_23661 - .L_23660)


	//   ....[0]....
.L_23660:
        /*0130*/ 	.word	0x000020a0


	//   ....[1]....
        /*0134*/ 	.word	0x00002100


	//   ....[2]....
        /*0138*/ 	.word	0x00002160


	//   ....[3]....
        /*013c*/ 	.word	0x000021c0


	//   ....[4]....
        /*0140*/ 	.word	0x00002220


	//   ....[5]....
        /*0144*/ 	.word	0x00002280


	//   ....[6]....
        /*0148*/ 	.word	0x000022e0


	//   ....[7]....
        /*014c*/ 	.word	0x00002340


	//   ....[8]....
        /*0150*/ 	.word	0x000023a0


	//   ....[9]....
        /*0154*/ 	.word	0x00002400


	//   ....[10]....
        /*0158*/ 	.word	0x00002460


	//   ....[11]....
        /*015c*/ 	.word	0x000024c0


	//   ....[12]....
        /*0160*/ 	.word	0x00002520


	//   ....[13]....
        /*0164*/ 	.word	0x00002580


	//   ....[14]....
        /*0168*/ 	.word	0x000025e0


	//   ....[15]....
        /*016c*/ 	.word	0x00002640


	//   ....[16]....
        /*0170*/ 	.word	0x000050b0


	//   ....[17]....
        /*0174*/ 	.word	0x00005140


	//   ....[18]....
        /*0178*/ 	.word	0x000051d0


	//   ....[19]....
        /*017c*/ 	.word	0x00005260


	//   ....[20]....
        /*0180*/ 	.word	0x000052f0


	//   ....[21]....
        /*0184*/ 	.word	0x00005380


	//   ....[22]....
        /*0188*/ 	.word	0x00005410


	//   ....[23]....
        /*018c*/ 	.word	0x000054a0


	//   ....[24]....
        /*0190*/ 	.word	0x00005530


	//   ....[25]....
        /*0194*/ 	.word	0x000055c0


	//   ....[26]....
        /*0198*/ 	.word	0x00005650


	//   ....[27]....
        /*019c*/ 	.word	0x000056e0


	//   ....[28]....
        /*01a0*/ 	.word	0x00005770


	//   ....[29]....
        /*01a4*/ 	.word	0x00005800


	//   ....[30]....
        /*01a8*/ 	.word	0x00005890


	//   ....[31]....
        /*01ac*/ 	.word	0x00005920


	//----- nvinfo : EIATTR_VRC_CTA_INIT_COUNT
	.align		4
.L_23661:
        /*01b0*/ 	.byte	0x02, 0x4a
	.zero		1
	.zero		1


	//----- nvinfo : EIATTR_EXIT_INSTR_OFFSETS
	.align		4
        /*01b4*/ 	.byte	0x04, 0x1c
        /*01b6*/ 	.short	(.L_23663 - .L_23662)


	//   ....[0]....
.L_23662:
        /*01b8*/ 	.word	0x000006b0


	//   ....[1]....
        /*01bc*/ 	.word	0x00005050


	//----- nvinfo : EIATTR_MAX_THREADS
	.align		4
.L_23663:
        /*01c0*/ 	.byte	0x04, 0x05
        /*01c2*/ 	.short	(.L_23665 - .L_23664)
.L_23664:
        /*01c4*/ 	.word	0x00000080
        /*01c8*/ 	.word	0x00000001
        /*01cc*/ 	.word	0x00000001


	//----- nvinfo : EIATTR_CRS_STACK_SIZE
	.align		4
.L_23665:
        /*01d0*/ 	.byte	0x04, 0x1e
        /*01d2*/ 	.short	(.L_23667 - .L_23666)
.L_23666:
        /*01d4*/ 	.word	0x00000000


	//----- nvinfo : EIATTR_CBANK_PARAM_SIZE
	.align		4
.L_23667:
        /*01d8*/ 	.byte	0x03, 0x19
        /*01da*/ 	.short	0x0034


	//----- nvinfo : EIATTR_PARAM_CBANK
	.align		4
        /*01dc*/ 	.byte	0x04, 0x0a
        /*01de*/ 	.short	(.L_23669 - .L_23668)
	.align		4
.L_23668:
        /*01e0*/ 	.word	index@(.nv.constant0._Z9cuda_gemmIiLi128ELi1ELi1ELi4096ELi16ELi16ELi64ELi1ELi0EEviiiPT_S1_S1_iii)
        /*01e4*/ 	.short	0x0380
        /*01e6*/ 	.short	0x0034


	//----- nvinfo : EIATTR_SW_WAR
	.align		4
.L_23669:
        /*01e8*/ 	.byte	0x04, 0x36
        /*01ea*/ 	.short	(.L_23671 - .L_23670)
.L_23670:
        /*01ec*/ 	.word	0x00000008
.L_23671:


//--------------------- .nv.info._Z9cuda_gemmIiLi128ELi1ELi1ELi4096ELi16ELi16ELi64ELi0ELi1EEviiiPT_S1_S1_iii --------------------------
	.section	.nv.info._Z9cuda_gemmIiLi128ELi1ELi1ELi4096ELi16ELi16ELi64ELi0ELi1EEviiiPT_S1_S1_iii,"",@"SHT_CUDA_INFO"
	.sectionflags	@""
	.align	4


	//----- nvinfo : EIATTR_CUDA_API_VERSION
	.align		4
        /*0000*/ 	.byte	0x04, 0x37
        /*0002*/ 	.short	(.L_23673 - .L_23672)
.L_23672:
        /*0004*/ 	.word	0x00000082


	//----- nvinfo : EIATTR_KPARAM_INFO
	.align		4
.L_23673:
        /*0008*/ 	.byte	0x04, 0x17
        /*000a*/ 	.short	(.L_23675 - .L_23674)
.L_23674:
        /*000c*/ 	.word	0x00000000
        /*0010*/ 	.short	0x0008
        /*0012*/ 	.short	0x0030
        /*0014*/ 	.byte	0x00, 0xf0, 0x11, 0x00


	//----- nvinfo : EIATTR_KPARAM_INFO
	.align		4
.L_23675:
        /*0018*/ 	.byte	0x04, 0x17
        /*001a*/ 	.short	(.L_23677 - .L_23676)
.L_23676:
        /*001c*/ 	.word	0x00000000
        /*0020*/ 	.short	0x0007
        /*0022*/ 	.short	0x002c
        /*0024*/ 	.byte	0x00, 0xf0, 0x11, 0x00


	//----- nvinfo : EIATTR_KPARAM_INFO
	.align		4
.L_23677:
        /*0028*/ 	.byte	0x04, 0x17
        /*002a*/ 	.short	(.L_23679 - .L_23678)
.L_23678:
        /*002c*/ 	.word	0x00000000
        /*0030*/ 	.short	0x0006
        /*0032*/ 	.short	0x0028
        /*0034*/ 	.byte	0x00, 0xf0, 0x11, 0x00


	//----- nvinfo : EIATTR_KPARAM_INFO
	.align		4
.L_23679:
        /*0038*/ 	.byte	0x04, 0x17
        /*003a*/ 	.short	(.L_23681 - .L_23680)
.L_23680:
        /*003c*/ 	.word	0x00000000
        /*0040*/ 	.short	0x0005
        /*0042*/ 	.short	0x0020
        /*0044*/ 	.byte	0x00, 0xf5, 0x21, 0x00


	//----- nvinfo : EIATTR_KPARAM_INFO
	.align		4
.L_23681:
        /*0048*/ 	.byte	0x04, 0x17
        /*004a*/ 	.short	(.L_23683 - .L_23682)
.L_23682:
        /*004c*/ 	.word	0x00000000
        /*0050*/ 	.short	0x0004
        /*0052*/ 	.short	0x0018
        /*0054*/ 	.byte	0x00, 0xf5, 0x21, 0x00


	//----- nvinfo : EIATTR_KPARAM_INFO
	.align		4
.L_23683:
        /*0058*/ 	.byte	0x04, 0x17
        /*005a*/ 	.short	(.L_23685 - .L_23684)
.L_23684:
        /*005c*/ 	.word	0x00000000
        /*0060*/ 	.short	0x0003
        /*0062*/ 	.short	0x0010
        /*0064*/ 	.byte	0x00, 0xf5, 0x21, 0x00


	//----- nvinfo : EIATTR_KPARAM_INFO
	.align		4
.L_23685:
        /*0068*/ 	.byte	0x04, 0x17
        /*006a*/ 	.short	(.L_23687 - .L_23686)
.L_23686:
        /*006c*/ 	.word	0x00000000
        /*0070*/ 	.short	0x0002
        /*0072*/ 	.short	0x0008
        /*0074*/ 	.byte	0x00, 0xf0, 0x11, 0x00


	//----- nvinfo : EIATTR_KPARAM_INFO
	.align		4
.L_23687:
        /*0078*/ 	.byte	0x04, 0x17
        /*007a*/ 	.short	(.L_23689 - .L_23688)
.L_23688:
        /*007c*/ 	.word	0x00000000
        /*0080*/ 	.short	0x0001
        /*0082*/ 	.short	0x0004
        /*0084*/ 	.byte	0x00, 0xf0, 0x11, 0x00


	//----- nvinfo : EIATTR_KPARAM_INFO
	.align		4
.L_23689:
        /*0088*/ 	.byte	0x04, 0x17
        /*008a*/ 	.short	(.L_23691 - .L_23690)
.L_23690:
        /*008c*/ 	.word	0x00000000
        /*0090*/ 	.short	0x0000
        /*0092*/ 	.short	0x0000
        /*0094*/ 	.byte	0x00, 0xf0, 0x11, 0x00


	//----- nvinfo : EIATTR_SPARSE_MMA_MASK
	.align		4
.L_23691:
        /*0098*/ 	.byte	0x03, 0x50
        /*009a*/ 	.short	0x0000


	//----- nvinfo : EIATTR_MAXREG_COUNT
	.align		4
        /*009c*/ 	.byte	0x03, 0x1b
        /*009e*/ 	.short	0x00ff


	//----- nvinfo : EIATTR_NUM_BARRIERS
	.align		4
        /*00a0*/ 	.byte	0x02, 0x4c
        /*00a2*/ 	.byte	0x01
	.zero		1


	//----- nvinfo : EIATTR_MERCURY_ISA_VERSION
	.align		4
        /*00a4*/ 	.byte	0x03, 0x5f
        /*00a6*/ 	.short	0x0101


	//----- nvinfo : EIATTR_COOP_GROUP_MASK_REGIDS
	.align		4
        /*00a8*/ 	.byte	0x04, 0x29
        /*00aa*/ 	.short	(.L_23693 - .L_23692)


	//   ....[0]....
.L_23692:
        /*00ac*/ 	.word	0xffffffff


	//   ....[1]....
        /*00b0*/ 	.word	0xffffffff


	//   ....[2]....
        /*00b4*/ 	.word	0xffffffff


	//   ....[3]....
        /*00b8*/ 	.word	0xffffffff


	//   ....[4]....
        /*00bc*/ 	.word	0xffffffff


	//   ....[5]....
        /*00c0*/ 	.word	0xffffffff


	//   ....[6]....
        /*00c4*/ 	.word	0xffffffff


	//   ....[7]....
        /*00c8*/ 	.word	0xffffffff


	//   ....[8]....
        /*00cc*/ 	.word	0xffffffff


	//   ....[9]....
        /*00d0*/ 	.word	0xffffffff


	//   ....[10]....
        /*00d4*/ 	.word	0xffffffff


	//   ....[11]....
        /*00d8*/ 	.word	0xffffffff


	//   ....[12]....
        /*00dc*/ 	.word	0xffffffff


	//   ....[13]....
        /*00e0*/ 	.word	0xffffffff


	//   ....[14]....
        /*00e4*/ 	.word	0xffffffff


	//   ....[15]....
        /*00e8*/ 	.word	0xffffffff


	//   ....[16]....
        /*00ec*/ 	.word	0xffffffff


	//   ....[17]....
        /*00f0*/ 	.word	0xffffffff


	//   ....[18]....
        /*00f4*/ 	.word	0xffffffff


	//   ....[19]....
        /*00f8*/ 	.word	0xffffffff


	//   ....[20]....
        /*00fc*/ 	.word	0xffffffff


	//   ....[21]....
        /*0100*/ 	.word	0xffffffff


	//   ....[22]....
        /*0104*/ 	.word	0xffffffff


	//   ....[23]....
        /*0108*/ 	.word	0xffffffff


	//   ....[24]....
        /*010c*/ 	.word	0xffffffff


	//   ....[25]....
        /*0110*/ 	.word	0xffffffff


	//   ....[26]....
        /*0114*/ 	.word	0xffffffff


	//   ....[27]....
        /*0118*/ 	.word	0xffffffff


	//   ....[28]....
        /*011c*/ 	.word	0xffffffff


	//   ....[29]....
        /*0120*/ 	.word	0xffffffff


	//   ....[30]....
        /*0124*/ 	.word	0xffffffff


	//   ....[31]....
        /*0128*/ 	.word	0xffffffff


	//   ....[32]....
        /*012c*/ 	.word	0xffffffff


	//   ....[33]....
        /*0130*/ 	.word	0xffffffff


	//   ....[34]....
        /*0134*/ 	.word	0xffffffff


	//   ....[35]....
        /*0138*/ 	.word	0xffffffff


	//   ....[36]....
        /*013c*/ 	.word	0xffffffff


	//   ....[37]....
        /*0140*/ 	.word	0xffffffff


	//   ....[38]....
        /*0144*/ 	.word	0xffffffff


	//   ....[39]....
        /*0148*/ 	.word	0xffffffff


	//   ....[40]....
        /*014c*/ 	.word	0xffffffff


	//   ....[41]....
        /*0150*/ 	.word	0xffffffff


	//   ....[42]....
        /*0154*/ 	.word	0xffffffff


	//   ....[43]....
        /*0158*/ 	.word	0xffffffff


	//   ....[44]....
        /*015c*/ 	.word	0xffffffff


	//   ....[45]....
        /*0160*/ 	.word	0xffffffff


	//   ....[46]....
        /*0164*/ 	.word	0xffffffff


	//   ....[47]....
        /*0168*/ 	.word	0xffffffff


	//   ....[48]....
        /*016c*/ 	.word	0xffffffff


	//   ....[49]....
        /*0170*/ 	.word	0xffffffff


	//   ....[50]....
        /*0174*/ 	.word	0xffffffff


	//   ....[51]....
        /*0178*/ 	.word	0xffffffff


	//   ....[52]....
        /*017c*/ 	.word	0xffffffff


	//   ....[53]....
        /*0180*/ 	.word	0xffffffff


	//   ....[54]....
        /*0184*/ 	.word	0xffffffff


	//   ....[55]....
        /*0188*/ 	.word	0xffffffff


	//   ....[56]....
        /*018c*/ 	.word	0xffffffff


	//   ....[57]....
        /*0190*/ 	.word	0xffffffff


	//   ....[58]....
        /*0194*/ 	.word	0xffffffff


	//   ....[59]....
        /*0198*/ 	.word	0xffffffff


	//   ....[60]....
        /*019c*/ 	.word	0xffffffff


	//   ....[61]....
        /*01a0*/ 	.word	0xffffffff


	//   ....[62]....
        /*01a4*/ 	.word	0xffffffff


	//   ....[63]....
        /*01a8*/ 	.word	0xffffffff


	//   ....[64]....
        /*01ac*/ 	.word	0xffffffff


	//   ....[65]....
        /*01b0*/ 	.word	0xffffffff


	//   ....[66]....
        /*01b4*/ 	.word	0xffffffff


	//   ....[67]....
        /*01b8*/ 	.word	0xffffffff


	//   ....[68]....
        /*01bc*/ 	.word	0xffffffff


	//   ....[69]....
        /*01c0*/ 	.word	0xffffffff


	//   ....[70]....
        /*01c4*/ 	.word	0xffffffff


	//   ....[71]....
        /*01c8*/ 	.word	0xffffffff


	//   ....[72]....
        /*01cc*/ 	.word	0xffffffff


	//   ....[73]....
        /*01d0*/ 	.word	0xffffffff


	//   ....[74]....
        /*01d4*/ 	.word	0xffffffff


	//   ....[75]....
        /*01d8*/ 	.word	0xffffffff


	//   ....[76]....
        /*01dc*/ 	.word	0xffffffff


	//   ....[77]....
        /*01e0*/ 	.word	0xffffffff


	//   ....[78]....
        /*01e4*/ 	.word	0xffffffff


	//   ....[79]....
        /*01e8*/ 	.word	0xffffffff


	//   ....[80]....
        /*01ec*/ 	.word	0xffffffff


	//   ....[81]....
        /*01f0*/ 	.word	0xffffffff


	//   ....[82]....
        /*01f4*/ 	.word	0xffffffff


	//   ....[83]....
        /*01f8*/ 	.word	0xffffffff


	//   ....[84]....
        /*01fc*/ 	.word	0xffffffff


	//   ....[85]....
        /*0200*/ 	.word	0xffffffff


	//   ....[86]....
        /*0204*/ 	.word	0xffffffff


	//   ....[87]....
        /*0208*/ 	.word	0xffffffff


	//   ....[88]....
        /*020c*/ 	.word	0xffffffff


	//   ....[89]....
        /*0210*/ 	.word	0xffffffff


	//   ....[90]....
        /*0214*/ 	.word	0xffffffff


	//   ....[91]....
        /*0218*/ 	.word	0xffffffff


	//   ....[92]....
        /*021c*/ 	.word	0xffffffff


	//   ....[93]....
        /*0220*/ 	.word	0xffffffff


	//   ....[94]....
        /*0224*/ 	.word	0xffffffff


	//   ....[95]....
        /*0228*/ 	.word	0xffffffff


	//   ....[96]....
        /*022c*/ 	.word	0xffffffff


	//   ....[97]....
        /*0230*/ 	.word	0xffffffff


	//   ....[98]....
        /*0234*/ 	.word	0xffffffff


	//   ....[99]....
        /*0238*/ 	.word	0xffffffff


	//   ....[100]....
        /*023c*/ 	.word	0xffffffff


	//   ....[101]....
        /*0240*/ 	.word	0xffffffff


	//   ....[102]....
        /*0244*/ 	.word	0xffffffff


	//   ....[103]....
        /*0248*/ 	.word	0xffffffff


	//   ....[104]....
        /*024c*/ 	.word	0xffffffff


	//   ....[105]....
        /*0250*/ 	.word	0xffffffff


	//   ....[106]....
        /*0254*/ 	.word	0xffffffff


	//   ....[107]....
        /*0258*/ 	.word	0xffffffff


	//   ....[108]....
        /*025c*/ 	.word	0xffffffff


	//   ....[109]....
        /*0260*/ 	.word	0xffffffff


	//   ....[110]....
        /*0264*/ 	.word	0xffffffff


	//   ....[111]....
        /*0268*/ 	.word	0xffffffff


	//   ....[112]....
        /*026c*/ 	.word	0xffffffff


	//   ....[113]....
        /*0270*/ 	.word	0xffffffff


	//   ....[114]....
        /*0274*/ 	.word	0xffffffff


	//   ....[115]....
        /*0278*/ 	.word	0xffffffff


	//   ....[116]....
        /*027c*/ 	.word	0xffffffff


	//   ....[117]....
        /*0280*/ 	.word	0xffffffff


	//   ....[118]....
        /*0284*/ 	.word	0xffffffff


	//   ....[119]....
        /*0288*/ 	.word	0xffffffff


	//   ....[120]....
        /*028c*/ 	.word	0xffffffff


	//   ....[121]....
        /*0290*/ 	.word	0xffffffff


	//   ....[122]....
        /*0294*/ 	.word	0xffffffff


	//   ....[123]....
        /*0298*/ 	.word	0xffffffff


	//   ....[124]....
        /*029c*/ 	.word	0xffffffff


	//   ....[125]....
        /*02a0*/ 	.word	0xffffffff


	//   ....[126]....
        /*02a4*/ 	.word	0xffffffff


	//   ....[127]....
        /*02a8*/ 	.word	0xffffffff


	//   ....[128]....
        /*02ac*/ 	.word	0xffffffff


	//   ....[129]....
        /*02b0*/ 	.word	0xffffffff


	//   ....[130]....
        /*02b4*/ 	.word	0xffffffff


	//   ....[131]....
        /*02b8*/ 	.word	0xffffffff


	//   ....[132]....
        /*02bc*/ 	.word	0xffffffff


	//   ....[133]....
        /*02c0*/ 	.word	0xffffffff


	//   ....[134]....
        /*02c4*/ 	.word	0xffffffff


	//   ....[135]....
        /*02c8*/ 	.word	0xffffffff


	//   ....[136]....
        /*02cc*/ 	.word	0xffffffff


	//   ....[137]....
        /*02d0*/ 	.word	0xffffffff


	//   ....[138]....
        /*02d4*/ 	.word	0xffffffff


	//   ....[139]....
        /*02d8*/ 	.word	0xffffffff


	//   ....[140]....
        /*02dc*/ 	.word	0xffffffff


	//   ....[141]....
        /*02e0*/ 	.word	0xffffffff


	//   ....[142]....
        /*02e4*/ 	.word	0xffffffff


	//   ....[143]....
        /*02e8*/ 	.word	0xffffffff


	//   ....[144]....
        /*02ec*/ 	.word	0xffffffff


	//   ....[145]....
        /*02f0*/ 	.word	0xffffffff


	//   ....[146]....
        /*02f4*/ 	.word	0xffffffff


	//   ....[147]....
        /*02f8*/ 	.word	0xffffffff


	//   ....[148]....
        /*02fc*/ 	.word	0xffffffff


	//   ....[149]....
        /*0300*/ 	.word	0xffffffff


	//   ....[150]....
        /*0304*/ 	.word	0xffffffff


	//   ....[151]....
        /*0308*/ 	.word	0xffffffff


	//   ....[152]....
        /*030c*/ 	.word	0xffffffff


	//   ....[153]....
        /*0310*/ 	.word	0xffffffff


	//   ....[154]....
        /*0314*/ 	.word	0xffffffff


	//   ....[155]....
        /*0318*/ 	.word	0xffffffff


	//   ....[156]....
        /*031c*/ 	.word	0xffffffff


	//   ....[157]....
        /*0320*/ 	.word	0xffffffff


	//   ....[158]....
        /*0324*/ 	.word	0xffffffff


	//   ....[159]....
        /*0328*/ 	.word	0xffffffff


	//   ....[160]....
        /*032c*/ 	.word	0xffffffff


	//   ....[161]....
        /*0330*/ 	.word	0xffffffff


	//   ....[162]....
        /*0334*/ 	.word	0xffffffff


	//   ....[163]....
        /*0338*/ 	.word	0xffffffff


	//   ....[164]....
        /*033c*/ 	.word	0xffffffff


	//   ....[165]....
        /*0340*/ 	.word	0xffffffff


	//   ....[166]....
        /*0344*/ 	.word	0xffffffff


	//   ....[167]....
        /*0348*/ 	.word	0xffffffff


	//   ....[168]....
        /*034c*/ 	.word	0xffffffff


	//   ....[169]....
        /*0350*/ 	.word	0xffffffff


	//   ....[170]....
        /*0354*/ 	.word	0xffffffff


	//   ....[171]....
        /*0358*/ 	.word	0xffffffff


	//   ....[172]....
        /*035c*/ 	.word	0xffffffff


	//   ....[173]....
        /*0360*/ 	.word	0xffffffff


	//   ....[174]....
        /*0364*/ 	.word	0xffffffff


	//   ....[175]....
        /*0368*/ 	.word	0xffffffff


	//   ....[176]....
        /*036c*/ 	.word	0xffffffff


	//   ....[177]....
        /*0370*/ 	.word	0xffffffff


	//   ....[178]....
        /*0374*/ 	.word	0xffffffff


	//   ....[179]....
        /*0378*/ 	.word	0xffffffff


	//   ....[180]....
        /*037c*/ 	.word	0xffffffff


	//   ....[181]....
        /*0380*/ 	.word	0xffffffff


	//   ....[182]....
        /*0384*/ 	.word	0xffffffff


	//   ....[183]....
        /*0388*/ 	.word	0xffffffff


	//   ....[184]....
        /*038c*/ 	.word	0xffffffff


	//   ....[185]....
        /*0390*/ 	.word	0xffffffff


	//   ....[186]....
        /*0394*/ 	.word	0xffffffff


	//   ....[187]....
        /*0398*/ 	.word	0xffffffff


	//   ....[188]....
        /*039c*/ 	.word	0xffffffff


	//   ....[189]....
        /*03a0*/ 	.word	0xffffffff


	//   ....[190]....
        /*03a4*/ 	.word	0xffffffff


	//   ....[191]....
        /*03a8*/ 	.word	0xffffffff


	//   ....[192]....
        /*03ac*/ 	.word	0xffffffff


	//   ....[193]....
        /*03b0*/ 	.word	0xffffffff


	//   ....[194]....
        /*03b4*/ 	.word	0xffffffff


	//   ....[195]....
        /*03b8*/ 	.word	0xffffffff


	//   ....[196]....
        /*03bc*/ 	.word	0xffffffff


	//   ....[197]....
        /*03c0*/ 	.word	0xffffffff


	//   ....[198]....
        /*03c4*/ 	.word	0xffffffff


	//   ....[199]....
        /*03c8*/ 	.word	0xffffffff


	//   ....[200]....
        /*03cc*/ 	.word	0xffffffff


	//   ....[201]....
        /*03d0*/ 	.word	0xffffffff


	//   ....[202]....
        /*03d4*/ 	.word	0xffffffff


	//   ....[203]....
        /*03d8*/ 	.word	0xffffffff


	//   ....[204]....
        /*03dc*/ 	.word	0xffffffff


	//   ....[205]....
        /*03e0*/ 	.word	0xffffffff


	//   ....[206]....
        /*03e4*/ 	.word	0xffffffff


	//   ....[207]....
        /*03e8*/ 	.word	0xffffffff


	//   ....[208]....
        /*03ec*/ 	.word	0xffffffff


	//   ....[209]....
        /*03f0*/ 	.word	0xffffffff


	//   ....[210]....
        /*03f4*/ 	.word	0xffffffff


	//   ....[211]....
        /*03f8*/ 	.word	0xffffffff


	//   ....[212]....
        /*03fc*/ 	.word	0xffffffff


	//   ....[213]....
        /*0400*/ 	.word	0xffffffff


	//   ....[214]....
        /*0404*/ 	.word	0xffffffff


	//   ....[215]....
        /*0408*/ 	.word	0xffffffff


	//   ....[216]....
        /*040c*/ 	.word	0xffffffff


	//   ....[217]....
        /*0410*/ 	.word	0xffffffff


	//   ....[218]....
        /*0414*/ 	.word	0xffffffff


	//   ....[219]....
        /*0418*/ 	.word	0xffffffff


	//   ....[220]....
        /*041c*/ 	.word	0xffffffff


	//   ....[221]....
        /*0420*/ 	.word	0xffffffff


	//   ....[222]....
        /*0424*/ 	.word	0xffffffff


	//   ....[223]....
        /*0428*/ 	.word	0xffffffff


	//   ....[224]....
        /*042c*/ 	.word	0xffffffff


	//   ....[225]....
        /*0430*/ 	.word	0xffffffff


	//   ....[226]....
        /*0434*/ 	.word	0xffffffff


	//   ....[227]....
        /*0438*/ 	.word	0xffffffff


	//   ....[228]....
        /*043c*/ 	.word	0xffffffff


	//   ....[229]....
        /*0440*/ 	.word	0xffffffff


	//   ....[230]....
        /*0444*/ 	.word	0xffffffff


	//   ....[231]....
        /*0448*/ 	.word	0xffffffff


	//   ....[232]....
        /*044c*/ 	.word	0xffffffff


	//   ....[233]....
        /*0450*/ 	.word	0xffffffff


	//   ....[234]....
        /*0454*/ 	.word	0xffffffff


	//   ....[235]....
        /*0458*/ 	.word	0xffffffff


	//   ....[236]....
        /*045c*/ 	.word	0xffffffff


	//   ....[237]....
        /*0460*/ 	.word	0xffffffff


	//   ....[238]....
        /*0464*/ 	.word	0xffffffff


	//   ....[239]....
        /*0468*/ 	.word	0xffffffff


	//   ....[240]....
        /*046c*/ 	.word	0xffffffff


	//   ....[241]....
        /*0470*/ 	.word	0xffffffff


	//   ....[242]....
        /*0474*/ 	.word	0xffffffff


	//   ....[243]....
        /*0478*/ 	.word	0xffffffff


	//   ....[244]....
        /*047c*/ 	.word	0xffffffff


	//   ....[245]....
        /*0480*/ 	.word	0xffffffff


	//   ....[246]....
        /*0484*/ 	.word	0xffffffff


	//   ....[247]....
        /*0488*/ 	.word	0xffffffff


	//   ....[248]....
        /*048c*/ 	.word	0xffffffff


	//   ....[249]....
        /*0490*/ 	.word	0xffffffff


	//   ....[250]....
        /*0494*/ 	.word	0xffffffff


	//   ....[251]....
        /*0498*/ 	.word	0xffffffff


	//   ....[252]....
        /*049c*/ 	.word	0xffffffff


	//   ....[253]....
        /*04a0*/ 	.word	0xffffffff


	//   ....[254]....
        /*04a4*/ 	.word	0xffffffff


	//   ....[255]....
        /*04a8*/ 	.word	0xffffffff


	//----- nvinfo : EIATTR_COOP_GROUP_INSTR_OFFSETS
	.align		4
.L_23693:
        /*04ac*/ 	.byte	0x04, 0x28
        /*04ae*/ 	.short	(.L_23695 - .L_23694)


	//   ....[0]....
.L_23694:
        /*04b0*/ 	.word	0x00000c20


	//   ....[1]....
        /*04b4*/ 	.word	0x00000c80


	//   ....[2]....
        /*04b8*/ 	.word	0x00000d00


	//   ....[3]....
        /*04bc*/ 	.word	0x00000d60


	//   ....[4]....
        /*04c0*/ 	.word	0x00000dc0


	//   ....[5]....
        /*04c4*/ 	.word	0x00000df0


	//   ....[6]....
        /*04c8*/ 	.word	0x00000e50


	//   ....[7]....
        /*04cc*/ 	.word	0x00000f70


	//   ....[8]....
        /*04d0*/ 	.word	0x00001010


	//   ....[9]....
        /*04d4*/ 	.word	0x00001030


	//   ....[10]....
        /*04d8*/ 	.word	0x00001050


	//   ....[11]....
        /*04dc*/ 	.word	0x00001080


	//   ....[12]....
        /*04e0*/ 	.word	0x000010e0


	//   ....[13]....
        /*04e4*/ 	.word	0x00001100


	//   ....[14]....
        /*04e8*/ 	.word	0x00001130


	//   ....[15]....
        /*04ec*/ 	.word	0x000011a0


	//   ....[16]....
        /*04f0*/ 	.word	0x000011d0


	//   ....[17]....
        /*04f4*/ 	.word	0x00001230


	//   ....[18]....
        /*04f8*/ 	.word	0x00001250


	//   ....[19]....
        /*04fc*/ 	.word	0x00001280


	//   ....[20]....
        /*0500*/ 	.word	0x00001290


	//   ....[21]....
        /*0504*/ 	.word	0x000012d0


	//   ....[22]....
        /*0508*/ 	.word	0x000012f0


	//   ....[23]....
        /*050c*/ 	.word	0x00001320


	//   ....[24]....
        /*0510*/ 	.word	0x00001340


	//   ....[25]....
        /*0514*/ 	.word	0x00001360


	//   ....[26]....
        /*0518*/ 	.word	0x00001380


	//   ....[27]....
        /*051c*/ 	.word	0x000013a0


	//   ....[28]....
        /*0520*/ 	.word	0x000013c0


	//   ....[29]....
        /*0524*/ 	.word	0x000013e0


	//   ....[30]....
        /*0528*/ 	.word	0x00001400


	//   ....[31]....
        /*052c*/ 	.word	0x00001440


	//   ....[32]....
        /*0530*/ 	.word	0x00001460


	//   ....[33]....
        /*0534*/ 	.word	0x00001470


	//   ....[34]....
        /*0538*/ 	.word	0x00001490


	//   ....[35]....
        /*053c*/ 	.word	0x000014c0


	//   ....[36]....
        /*0540*/ 	.word	0x000014d0


	//   ....[37]....
        /*0544*/ 	.word	0x000014f0


	//   ....[38]....
        /*0548*/ 	.word	0x00001520


	//   ....[39]....
        /*054c*/ 	.word	0x00001540


	//   ....[40]....
        /*0550*/ 	.word	0x00001580


	//   ....[41]....
        /*0554*/ 	.word	0x000015a0


	//   ....[42]....
        /*0558*/ 	.word	0x000015d0


	//   ....[43]....
        /*055c*/ 	.word	0x000015f0


	//   ....[44]....
        /*0560*/ 	.word	0x00001610


	//   ....[45]....
        /*0564*/ 	.word	0x00001620


	//   ....[46]....
        /*0568*/ 	.word	0x00001650


	//   ....[47]....
        /*056c*/ 	.word	0x00001660


	//   ....[48]....
        /*0570*/ 	.word	0x000016a0


	//   ....[49]....
        /*0574*/ 	.word	0x000016b0


	//   ....[50]....
        /*0578*/ 	.word	0x000016e0


	//   ....[51]....
        /*057c*/ 	.word	0x000016f0


	//   ....[52]....
        /*0580*/ 	.word	0x00001710


	//   ....[53]....
        /*0584*/ 	.word	0x00001760


	//   ....[54]....
        /*0588*/ 	.word	0x00001780


	//   ....[55]....
        /*058c*/ 	.word	0x000017b0


	//   ....[56]....
        /*0590*/ 	.word	0x000017d0


	//   ....[57]....
        /*0594*/ 	.word	0x000017f0


	//   ....[58]....
        /*0598*/ 	.word	0x00001810


	//   ....[59]....
        /*059c*/ 	.word	0x00001830


	//   ....[60]....
        /*05a0*/ 	.word	0x00001850


	//   ....[61]....
        /*05a4*/ 	.word	0x00001870


	//   ....[62]....
        /*05a8*/ 	.word	0x00001890


	//   ....[63]....
        /*05ac*/ 	.word	0x000018a0


	//   ....[64]....
        /*05b0*/ 	.word	0x000018f0


	//   ....[65]....
        /*05b4*/ 	.word	0x00001900


	//   ....[66]....
        /*05b8*/ 	.word	0x00001910


	//   ....[67]....
        /*05bc*/ 	.word	0x00001940


	//   ....[68]....
        /*05c0*/ 	.word	0x00001960


	//   ....[69]....
        /*05c4*/ 	.word	0x00001980


	//   ....[70]....
        /*05c8*/ 	.word	0x000019b0


	//   ....[71]....
        /*05cc*/ 	.word	0x000019d0


	//   ....[72]....
        /*05d0*/ 	.word	0x00001a10


	//   ....[73]....
        /*05d4*/ 	.word	0x00001a30


	//   ....[74]....
        /*05d8*/ 	.word	0x00001a50


	//   ....[75]....
        /*05dc*/ 	.word	0x00001a70


	//   ....[76]....
        /*05e0*/ 	.word	0x00001a90


	//   ....[77]....
        /*05e4*/ 	.word	0x00001aa0


	//   ....[78]....
        /*05e8*/ 	.word	0x00001ad0


	//   ....[79]....
        /*05ec*/ 	.word	0x00001ae0


	//   ....[80]....
        /*05f0*/ 	.word	0x00001b20


	//   ....[81]....
        /*05f4*/ 	.word	0x00001b30


	//   ....[82]....
        /*05f8*/ 	.word	0x00001b60


	//   ....[83]....
        /*05fc*/ 	.word	0x00001b80


	//   ....[84]....
        /*0600*/ 	.word	0x00001bb0


	//   ....[85]....
        /*0604*/ 	.word	0x00001be0


	//   ....[86]....
        /*0608*/ 	.word	0x00001c00


	//   ....[87]....
        /*060c*/ 	.word	0x00001c30


	//   ....[88]....
        /*0610*/ 	.word	0x00001c50


	//   ....[89]....
        /*0614*/ 	.word	0x00001c70


	//   ....[90]....
        /*0618*/ 	.word	0x00001c90


	//   ....[91]....
        /*061c*/ 	.word	0x00001cb0


	//   ....[92]....
        /*0620*/ 	.word	0x00001cd0


	//   ....[93]....
        /*0624*/ 	.word	0x00001cf0


	//   ....[94]....
        /*0628*/ 	.word	0x00001d10


	//   ....[95]....
        /*062c*/ 	.word	0x00001d20


	//   ....[96]....
        /*0630*/ 	.word	0x00001d70


	//   ....[97]....
        /*0634*/ 	.word	0x00001d80


	//   ....[98]....
        /*0638*/ 	.word	0x00001d90


	//   ....[99]....
        /*063c*/ 	.word	0x00001dc0


	//   ....[100]....
        /*0640*/ 	.word	0x00001de0


	//   ....[101]....
        /*0644*/ 	.word	0x00001e00


	//   ....[102]....
        /*0648*/ 	.word	0x00001e30


	//   ....[103]....
        /*064c*/ 	.word	0x00001e50


	//   ....[104]....
        /*0650*/ 	.word	0x00001e90


	//   ....[105]....
        /*0654*/ 	.word	0x00001eb0


	//   ....[106]....
        /*0658*/ 	.word	0x00001ed0


	//   ....[107]....
        /*065c*/ 	.word	0x00001ef0


	//   ....[108]....
        /*0660*/ 	.word	0x00001f10


	//   ....[109]....
        /*0664*/ 	.word	0x00001f20


	//   ....[110]....
        /*0668*/ 	.word	0x00001f50


	//   ....[111]....
        /*066c*/ 	.word	0x00001f60


	//   ....[112]....
        /*0670*/ 	.word	0x00001fa0


	//   ....[113]....
        /*0674*/ 	.word	0x00001fb0


	//   ....[114]....
        /*0678*/ 	.word	0x00001fe0


	//   ....[115]....
        /*067c*/ 	.word	0x00002000


	//   ....[116]....
        /*0680*/ 	.word	0x00002030


	//   ....[117]....
        /*0684*/ 	.word	0x00002060


	//   ....[118]....
        /*0688*/ 	.word	0x00002080


	//   ....[119]....
        /*068c*/ 	.word	0x000020b0


	//   ....[120]....
        /*0690*/ 	.word	0x000020d0


	//   ....[121]....
        /*0694*/ 	.word	0x000020f0


	//   ....[122]....
        /*0698*/ 	.word	0x00002110


	//   ....[123]....
        /*069c*/ 	.word	0x00002130


	//   ....[124]....
        /*06a0*/ 	.word	0x00002150


	//   ....[125]....
        /*06a4*/ 	.word	0x00002170


	//   ....[126]....
        /*06a8*/ 	.word	0x00002190


	//   ....[127]....
        /*06ac*/ 	.word	0x000021a0


	//   ....[128]....
        /*06b0*/ 	.word	0x000021f0


	//   ....[129]....
        /*06b4*/ 	.word	0x00002200


	//   ....[130]....
        /*06b8*/ 	.word	0x00002210


	//   ....[131]....
        /*06bc*/ 	.word	0x00002240


	//   ....[132]....
        /*06c0*/ 	.word	0x00002260


	//   ....[133]....
        /*06c4*/ 	.word	0x00002280


	//   ....[134]....
        /*06c8*/ 	.word	0x000022b0


	//   ....[135]....
        /*06cc*/ 	.word	0x000022d0


	//   ....[136]....
        /*06d0*/ 	.word	0x00002310


	//   ....[137]....
        /*06d4*/ 	.word	0x00002330


	//   ....[138]....
        /*06d8*/ 	.word	0x00002350


	//   ....[139]....
        /*06dc*/ 	.word	0x00002370


	//   ....[140]....
        /*06e0*/ 	.word	0x00002390


	//   ....[141]....
        /*06e4*/ 	.word	0x000023a0


	//   ....[142]....
        /*06e8*/ 	.word	0x000023d0


	//   ....[143]....
        /*06ec*/ 	.word	0x000023e0


	//   ....[144]....
        /*06f0*/ 	.word	0x00002420


	//   ....[145]....
        /*06f4*/ 	.word	0x00002430


	//   ....[146]....
        /*06f8*/ 	.word	0x00002460


	//   ....[147]....
        /*06fc*/ 	.word	0x00002480


	//   ....[148]....
        /*0700*/ 	.word	0x000024b0


	//   ....[149]....
        /*0704*/ 	.word	0x000024e0


	//   ....[150]....
        /*0708*/ 	.word	0x00002500


	//   ....[151]....
        /*070c*/ 	.word	0x00002530


	//   ....[152]....
        /*0710*/ 	.word	0x00002550


	//   ....[153]....
        /*0714*/ 	.word	0x00002570


	//   ....[154]....
        /*0718*/ 	.word	0x00002590


	//   ....[155]....
        /*071c*/ 	.word	0x000025b0


	//   ....[156]....
        /*0720*/ 	.word	0x000025d0


	//   ....[157]....
        /*0724*/ 	.word	0x000025f0


	//   ....[158]....
        /*0728*/ 	.word	0x00002610


	//   ....[159]....
        /*072c*/ 	.word	0x00002620


	//   ....[160]....
        /*0730*/ 	.word	0x00002670


	//   ....[161]....
        /*0734*/ 	.word	0x00002680


	//   ....[162]....
        /*0738*/ 	.word	0x00002690


	//   ....[163]....
        /*073c*/ 	.word	0x000026c0


	//   ....[164]....
        /*0740*/ 	.word	0x000026e0


	//   ....[165]....
        /*0744*/ 	.word	0x00002700


	//   ....[166]....
        /*0748*/ 	.word	0x00002730


	//   ....[167]....
        /*074c*/ 	.word	0x00002750


	//   ....[168]....
        /*0750*/ 	.word	0x00002770


	//   ....[169]....
        /*0754*/ 	.word	0x00002790


	//   ....[170]....
        /*0758*/ 	.word	0x000027b0


	//   ....[171]....
        /*075c*/ 	.word	0x000027d0


	//   ....[172]....
        /*0760*/ 	.word	0x000027f0


	//   ....[173]....
        /*0764*/ 	.word	0x00002810


	//   ....[174]....
        /*0768*/ 	.word	0x00002850


	//   ....[175]....
        /*076c*/ 	.word	0x00002870


	//   ....[176]....
        /*0770*/ 	.word	0x00002880


	//   ....[177]....
        /*0774*/ 	.word	0x000028b0


	//   ....[178]....
        /*0778*/ 	.word	0x000028d0


	//   ....[179]....
        /*077c*/ 	.word	0x000028f0


	//   ....[180]....
        /*0780*/ 	.word	0x00002910


	//   ....[181]....
        /*0784*/ 	.word	0x00002950


	//   ....[182]....
        /*0788*/ 	.word	0x00002980


	//   ....[183]....
        /*078c*/ 	.word	0x00002990


	//   ....[184]....
        /*0790*/ 	.word	0x000029b0


	//   ....[185]....
        /*0794*/ 	.word	0x000029d0


	//   ....[186]....
        /*0798*/ 	.word	0x000029f0


	//   ....[187]....
        /*079c*/ 	.word	0x00002a20


	//   ....[188]....
        /*07a0*/ 	.word	0x00002a40


	//   ....[189]....
        /*07a4*/ 	.word	0x00002a60


	//   ....[190]....
        /*07a8*/ 	.word	0x00002a80


	//   ....[191]....
        /*07ac*/ 	.word	0x00002aa0


	//   ....[192]....
        /*07b0*/ 	.word	0x00002ae0


	//   ....[193]....
        /*07b4*/ 	.word	0x00002b00


	//   ....[194]....
        /*07b8*/ 	.word	0x00002b20


	//   ....[195]....
        /*07bc*/ 	.word	0x00002b40


	//   ....[196]....
        /*07c0*/ 	.word	0x00002b70


	//   ....[197]....
        /*07c4*/ 	.word	0x00002b90


	//   ....[198]....
        /*07c8*/ 	.word	0x00002bc0


	//   ....[199]....
        /*07cc*/ 	.word	0x00002be0


	//   ....[200]....
        /*07d0*/ 	.word	0x00002c00


	//   ....[201]....
        /*07d4*/ 	.word	0x00002c20


	//   ....[202]....
        /*07d8*/ 	.word	0x00002c40


	//   ....[203]....
        /*07dc*/ 	.word	0x00002c60


	//   ....[204]....
        /*07e0*/ 	.word	0x00002c80


	//   ....[205]....
        /*07e4*/ 	.word	0x00002c90


	//   ....[206]....
        /*07e8*/ 	.word	0x00002cc0


	//   ....[207]....
        /*07ec*/ 	.word	0x00002cd0


	//   ....[208]....
        /*07f0*/ 	.word	0x00002d60


	//   ....[209]....
        /*07f4*/ 	.word	0x00002d70


	//   ....[210]....
        /*07f8*/ 	.word	0x00002d80


	//   ....[211]....
        /*07fc*/ 	.word	0x00002d90


	//   ....[212]....
        /*0800*/ 	.word	0x00002da0


	//   ....[213]....
        /*0804*/ 	.word	0x00002e00


	//   ....[214]....
        /*0808*/ 	.word	0x00002e10


	//   ....[215]....
        /*080c*/ 	.word	0x00002e30


	//   ....[216]....
        /*0810*/ 	.word	0x00002e50


	//   ....[217]....
        /*0814*/ 	.word	0x00002e70


	//   ....[218]....
        /*0818*/ 	.word	0x00002e90


	//   ....[219]....
        /*081c*/ 	.word	0x00002eb0


	//   ....[220]....
        /*0820*/ 	.word	0x00002ed0


	//   ....[221]....
        /*0824*/ 	.word	0x00002ee0


	//   ....[222]....
        /*0828*/ 	.word	0x00002f10


	//   ....[223]....
        /*082c*/ 	.word	0x00002f20


	//   ....[224]....
        /*0830*/ 	.word	0x00002fa0


	//   ....[225]....
        /*0834*/ 	.word	0x00002fb0


	//   ....[226]....
        /*0838*/ 	.word	0x00002fc0


	//   ....[227]....
        /*083c*/ 	.word	0x00002ff0


	//   ....[228]....
        /*0840*/ 	.word	0x00003010


	//   ....[229]....
        /*0844*/ 	.word	0x00003020


	//   ....[230]....
        /*0848*/ 	.word	0x00003040


	//   ....[231]....
        /*084c*/ 	.word	0x00003070


	//   ....[232]....
        /*0850*/ 	.word	0x00003090


	//   ....[233]....
        /*0854*/ 	.word	0x000030b0


	//   ....[234]....
        /*0858*/ 	.word	0x000030d0


	//   ....[235]....
        /*085c*/ 	.word	0x000030f0


	//   ....[236]....
        /*0860*/ 	.word	0x00003100


	//   ....[237]....
        /*0864*/ 	.word	0x00003120


	//   ....[238]....
        /*0868*/ 	.word	0x00003140


	//   ....[239]....
        /*086c*/ 	.word	0x00003150


	//   ....[240]....
        /*0870*/ 	.word	0x000031e0


	//   ....[241]....
        /*0874*/ 	.word	0x000031f0


	//   ....[242]....
        /*0878*/ 	.word	0x00003200


	//   ....[243]....
        /*087c*/ 	.word	0x00003210


	//   ....[244]....
        /*0880*/ 	.word	0x00003220


	//   ....[245]....
        /*0884*/ 	.word	0x00003230


	//   ....[246]....
        /*0888*/ 	.word	0x00003250


	//   ....[247]....
        /*088c*/ 	.word	0x00003270


	//   ....[248]....
        /*0890*/ 	.word	0x00003290


	//   ....[249]....
        /*0894*/ 	.word	0x000032b0


	//   ....[250]....
        /*0898*/ 	.word	0x000032d0


	//   ....[251]....
        /*089c*/ 	.word	0x000032f0


	//   ....[252]....
        /*08a0*/ 	.word	0x00003310


	//   ....[253]....
        /*08a4*/ 	.word	0x00003330


	//   ....[254]....
        /*08a8*/ 	.word	0x00003350


	//   ....[255]....
        /*08ac*/ 	.word	0x00003370


	//----- nvinfo : EIATTR_VRC_CTA_INIT_COUNT
	.align		4
.L_23695:
        /*08b0*/ 	.byte	0x02, 0x4a
	.zero		1
	.zero		1


	//----- nvinfo : EIATTR_EXIT_INSTR_OFFSETS
	.align		4
        /*08b4*/ 	.byte	0x04, 0x1c
        /*08b6*/ 	.short	(.L_23697 - .L_23696)


	//   ....[0]....
.L_23696:
        /*08b8*/ 	.word	0x00000590


	//   ....[1]....
        /*08bc*/ 	.word	0x00003960


	//----- nvinfo : EIATTR_MAX_THREADS
	.align		4
.L_23697:
        /*08c0*/ 	.byte	0x04, 0x05
        /*08c2*/ 	.short	(.L_23699 - .L_23698)
.L_23698:
        /*08c4*/ 	.word	0x00000080
        /*08c8*/ 	.word	0x00000001
        /*08cc*/ 	.word	0x00000001


	//----- nvinfo : EIATTR_CRS_STACK_SIZE
	.align		4
.L_23699:
        /*08d0*/ 	.byte	0x04, 0x1e
        /*08d2*/ 	.short	(.L_23701 - .L_23700)
.L_23700:
        /*08d4*/ 	.word	0x00000000


	//----- nvinfo : EIATTR_CBANK_PARAM_SIZE
	.align		4
.L_23701:
        /*08d8*/ 	.byte	0x03, 0x19
        /*08da*/ 	.short	0x0034


	//----- nvinfo : EIATTR_PARAM_CBANK
	.align		4
        /*08dc*/ 	.byte	0x04, 0x0a
        /*08de*/ 	.short	(.L_23703 - .L_23702)
	.align		4
.L_23702:
        /*08e0*/ 	.word	index@(.nv.constant0._Z9cuda_gemmIiLi128ELi1ELi1ELi4096ELi16ELi16ELi64ELi0ELi1EEviiiPT_S1_S1_iii)
        /*08e4*/ 	.short	0x0380
        /*08e6*/ 	.short	0x0034


	//----- nvinfo : EIATTR_SW_WAR
	.align		4
.L_23703:
        /*08e8*/ 	.byte	0x04, 0x36
        /*08ea*/ 	.short	(.L_23705 - .L_23704)
.L_23704:
        /*08ec*/ 	.word	0x00000008
.L_23705:


//--------------------- .nv.info._Z9cuda_gemmIiLi128ELi1ELi1ELi4096ELi16ELi16ELi64ELi0ELi0EEviiiPT_S1_S1_iii --------------------------
	.section	.nv.info._Z9cuda_gemmIiLi128ELi1ELi1ELi4096ELi16ELi16ELi64ELi0ELi0EEviiiPT_S1_S1_iii,"",@"SHT_CUDA_INFO"
	.sectionflags	@""
	.align	4


	//----- nvinfo : EIATTR_CUDA_API_VERSION
	.align		4
        /*0000*/ 	.byte	0x04, 0x37
        /*0002*/ 	.short	(.L_23707 - .L_23706)
.L_23706:
        /*0004*/ 	.word	0x00000082


	//----- nvinfo : EIATTR_KPARAM_INFO
	.align		4
.L_23707:
        /*0008*/ 	.byte	0x04, 0x17
        /*000a*/ 	.short	(.L_23709 - .L_23708)
.L_23708:
        /*000c*/ 	.word	0x00000000
        /*0010*/ 	.short	0x0008
        /*0012*/ 	.short	0x0030
        /*0014*/ 	.byte	0x00, 0xf0, 0x11, 0x00


	//----- nvinfo : EIATTR_KPARAM_INFO
	.align		4
.L_23709:
        /*0018*/ 	.byte	0x04, 0x17
        /*001a*/ 	.short	(.L_23711 - .L_23710)
.L_23710:
        /*001c*/ 	.word	0x00000000
        /*0020*/ 	.short	0x0007
        /*0022*/ 	.short	0x002c
        /*0024*/ 	.byte	0x00, 0xf0, 0x11, 0x00


	//----- nvinfo : EIATTR_KPARAM_INFO
	.align		4
.L_23711:
        /*0028*/ 	.byte	0x04, 0x17
        /*002a*/ 	.short	(.L_23713 - .L_23712)
.L_23712:
        /*002c*/ 	.word	0x00000000
        /*0030*/ 	.short	0x0006
        /*0032*/ 	.short	0x0028
        /*0034*/ 	.byte	0x00, 0xf0, 0x11, 0x00


	//----- nvinfo : EIATTR_KPARAM_INFO
	.align		4
.L_23713:
        /*0038*/ 	.byte	0x04, 0x17
        /*003a*/ 	.short	(.L_23715 - .L_23714)
.L_23714:
        /*003c*/ 	.word	0x00000000
        /*0040*/ 	.short	0x0005
        /*0042*/ 	.short	0x0020
        /*0044*/ 	.byte	0x00, 0xf5, 0x21, 0x00


	//----- nvinfo : EIATTR_KPARAM_INFO
	.align		4
.L_23715:
        /*0048*/ 	.byte	0x04, 0x17
        /*004a*/ 	.short	(.L_23717 - .L_23716)
.L_23716:
        /*004c*/ 	.word	0x00000000
        /*0050*/ 	.short	0x0004
        /*0052*/ 	.short	0x0018
        /*0054*/ 	.byte	0x00, 0xf5, 0x21, 0x00


	//----- nvinfo : EIATTR_KPARAM_INFO
	.align		4
.L_23717:
        /*0058*/ 	.byte	0x04, 0x17
        /*005a*/ 	.short	(.L_23719 - .L_23718)
.L_23718:
        /*005c*/ 	.word	0x00000000
        /*0060*/ 	.short	0x0003
        /*0062*/ 	.short	0x0010
        /*0064*/ 	.byte	0x00, 0xf5, 0x21, 0x00


	//----- nvinfo : EIATTR_KPARAM_INFO
	.align		4
.L_23719:
        /*0068*/ 	.byte	0x04, 0x17
        /*006a*/ 	.short	(.L_23721 - .L_23720)
.L_23720:
        /*006c*/ 	.word	0x00000000
        /*0070*/ 	.short	0x0002
        /*0072*/ 	.short	0x0008
        /*0074*/ 	.byte	0x00, 0xf0, 0x11, 0x00


	//----- nvinfo : EIATTR_KPARAM_INFO
	.align		4
.L_23721:
        /*0078*/ 	.byte	0x04, 0x17
        /*007a*/ 	.short	(.L_23723 - .L_23722)
.L_23722:
        /*007c*/ 	.word	0x00000000
        /*0080*/ 	.short	0x0001
        /*0082*/ 	.short	0x0004
        /*0084*/ 	.byte	0x00, 0xf0, 0x11, 0x00


	//----- nvinfo : EIATTR_KPARAM_INFO
	.align		4
.L_23723:
        /*0088*/ 	.byte	0x04, 0x17
        /*008a*/ 	.short	(.L_23725 - .L_23724)
.L_23724:
        /*008c*/ 	.word	0x00000000
        /*0090*/ 	.short	0x0000
        /*0092*/ 	.short	0x0000
        /*0094*/ 	.byte	0x00, 0xf0, 0x11, 0x00


	//----- nvinfo : EIATTR_SPARSE_MMA_MASK
	.align		4
.L_23725:
        /*0098*/ 	.byte	0x03, 0x50
        /*009a*/ 	.short	0x0000


	//----- nvinfo : EIATTR_MAXREG_COUNT
	.align		4
        /*009c*/ 	.byte	0x03, 0x1b
        /*009e*/ 	.short	0x00ff


	//----- nvinfo : EIATTR_NUM_BARRIERS
	.align		4
        /*00a0*/ 	.byte	0x02, 0x4c
        /*00a2*/ 	.byte	0x01
	.zero		1


	//----- nvinfo : EIATTR_MERCURY_ISA_VERSION
	.align		4
        /*00a4*/ 	.byte	0x03, 0x5f
        /*00a6*/ 	.short	0x0101


	//----- nvinfo : EIATTR_COOP_GROUP_MASK_REGIDS
	.align		4
        /*00a8*/ 	.byte	0x04, 0x29
        /*00aa*/ 	.short	(.L_23727 - .L_23726)


	//   ....[0]....
.L_23726:
        /*00ac*/ 	.word	0xffffffff


	//   ....[1]....
        /*00b0*/ 	.word	0xffffffff


	//   ....[2]....
        /*00b4*/ 	.word	0xffffffff


	//   ....[3]....
        /*00b8*/ 	.word	0xffffffff


	//   ....[4]....
        /*00bc*/ 	.word	0xffffffff


	//   ....[5]....
        /*00c0*/ 	.word	0xffffffff


	//   ....[6]....
        /*00c4*/ 	.word	0xffffffff


	//   ....[7]....
        /*00c8*/ 	.word	0xffffffff


	//   ....[8]....
        /*00cc*/ 	.word	0xffffffff


	//   ....[9]....
        /*00d0*/ 	.word	0xffffffff


	//   ....[10]....
        /*00d4*/ 	.word	0xffffffff


	//   ....[11]....
        /*00d8*/ 	.word	0xffffffff


	//   ....[12]....
        /*00dc*/ 	.word	0xffffffff


	//   ....[13]....
        /*00e0*/ 	.word	0xffffffff


	//   ....[14]....
        /*00e4*/ 	.word	0xffffffff


	//   ....[15]....
        /*00e8*/ 	.word	0xffffffff


	//   ....[16]....
        /*00ec*/ 	.word	0x05000043


	//   ....[17]....
        /*00f0*/ 	.word	0x05000043


	//   ....[18]....
        /*00f4*/ 	.word	0x05000043


	//   ....[19]....
        /*00f8*/ 	.word	0x05000043


	//   ....[20]....
        /*00fc*/ 	.word	0x05000043


	//   ....[21]....
        /*0100*/ 	.word	0x05000043


	//   ....[22]....
        /*0104*/ 	.word	0x05000043


	//   ....[23]....
        /*0108*/ 	.word	0x05000043


	//   ....[24]....
        /*010c*/ 	.word	0x05000043


	//   ....[25]....
        /*0110*/ 	.word	0x05000043


	//   ....[26]....
        /*0114*/ 	.word	0x05000043


	//   ....[27]....
        /*0118*/ 	.word	0x05000043


	//   ....[28]....
        /*011c*/ 	.word	0x05000043


	//   ....[29]....
        /*0120*/ 	.word	0x05000043


	//   ....[30]....
        /*0124*/ 	.word	0x05000043


	//   ....[31]....
        /*0128*/ 	.word	0x05000043


	//----- nvinfo : EIATTR_COOP_GROUP_INSTR_OFFSETS
	.align		4
.L_23727:
        /*012c*/ 	.byte	0x04, 0x28
        /*012e*/ 	.short	(.L_23729 - .L_23728)


	//   ....[0]....
.L_23728:
        /*0130*/ 	.word	0x00002110


	//   ....[1]....
        /*0134*/ 	.word	0x00002170


	//   ....[2]....
        /*0138*/ 	.word	0x000021d0


	//   ....[3]....
        /*013c*/ 	.word	0x00002230


	//   ....[4]....
        /*0140*/ 	.word	0x00002290


	//   ....[5]....
        /*0144*/ 	.word	0x000022f0


	//   ....[6]....
        /*0148*/ 	.word	0x00002350


	//   ....[7]....
        /*014c*/ 	.word	0x000023b0


	//   ....[8]....
        /*0150*/ 	.word	0x00002410


	//   ....[9]....
        /*0154*/ 	.word	0x00002470


	//   ....[10]....
        /*0158*/ 	.word	0x000024d0


	//   ....[11]....
        /*015c*/ 	.word	0x00002530


	//   ....[12]....
        /*0160*/ 	.word	0x00002590


	//   ....[13]....
        /*0164*/ 	.word	0x000025f0


	//   ....[14]....
        /*0168*/ 	.word	0x00002650


	//   ....[15]....
        /*016c*/ 	.word	0x000026b0


	//   ....[16]....
        /*0170*/ 	.word	0x000050a0


	//   ....[17]....
        /*0174*/ 	.word	0x00005140


	//   ....[18]....
        /*0178*/ 	.word	0x000051d0


	//   ....[19]....
        /*017c*/ 	.word	0x00005270


	//   ....[20]....
        /*0180*/ 	.word	0x00005300


	//   ....[21]....
        /*0184*/ 	.word	0x000053a0


	//   ....[22]....
        /*0188*/ 	.word	0x00005430


	//   ....[23]....
        /*018c*/ 	.word	0x000054d0


	//   ....[24]....
        /*0190*/ 	.word	0x00005560


	//   ....[25]....
        /*0194*/ 	.word	0x00005600


	//   ....[26]....
        /*0198*/ 	.word	0x00005690


	//   ....[27]....
        /*019c*/ 	.word	0x00005730


	//   ....[28]....
        /*01a0*/ 	.word	0x000057c0


	//   ....[29]....
        /*01a4*/ 	.word	0x00005860


	//   ....[30]....
        /*01a8*/ 	.word	0x000058f0


	//   ....[31]....
        /*01ac*/ 	.word	0x00005990


	//----- nvinfo : EIATTR_VRC_CTA_INIT_COUNT
	.align		4
.L_23729:
        /*01b0*/ 	.byte	0x02, 0x4a
	.zero		1
	.zero		1


	//----- nvinfo : EIATTR_EXIT_INSTR_OFFSETS
	.align		4
        /*01b4*/ 	.byte	0x04, 0x1c
        /*01b6*/ 	.short	(.L_23731 - .L_23730)


	//   ....[0]....
.L_23730:
        /*01b8*/ 	.word	0x00000700


	//   ....[1]....
        /*01bc*/ 	.word	0x00005040


	//----- nvinfo : EIATTR_MAX_THREADS
	.align		4
.L_23731:
        /*01c0*/ 	.byte	0x04, 0x05
        /*01c2*/ 	.short	(.L_23733 - .L_23732)
.L_23732:
        /*01c4*/ 	.word	0x00000080
        /*01c8*/ 	.word	0x00000001
        /*01cc*/ 	.word	0x00000001


	//----- nvinfo : EIATTR_CRS_STACK_SIZE
	.align		4
.L_23733:
        /*01d0*/ 	.byte	0x04, 0x1e
        /*01d2*/ 	.short	(.L_23735 - .L_23734)
.L_23734:
        /*01d4*/ 	.word	0x00000000


	//----- nvinfo : EIATTR_CBANK_PARAM_SIZE
	.align		4
.L_23735:
        /*01d8*/ 	.byte	0x03, 0x19
        /*01da*/ 	.short	0x0034


	//----- nvinfo : EIATTR_PARAM_CBANK
	.align		4
        /*01dc*/ 	.byte	0x04, 0x0a
        /*01de*/ 	.short	(.L_23737 - .L_23736)
	.align		4
.L_23736:
        /*01e0*/ 	.word	index@(.nv.constant0._Z9cuda_gemmIiLi128ELi1ELi1ELi4096ELi16ELi16ELi64ELi0ELi0EEviiiPT_S1_S1_iii)
        /*01e4*/ 	.short	0x0380
        /*01e6*/ 	.short	0x0034


	//----- nvinfo : EIATTR_SW_WAR
	.align		4
.L_23737:
        /*01e8*/ 	.byte	0x04, 0x36
        /*01ea*/ 	.short	(.L_23739 - .L_23738)
.L_23738:
        /*01ec*/ 	.word	0x00000008
.L_23739:


//--------------------- .nv.info._Z9cuda_gemmIiLi128ELi1ELi1ELi4096ELi8ELi8ELi64ELi1ELi1EEviiiPT_S1_S1_iii --------------------------
	.section	.nv.info._Z9cuda_gemmIiLi128ELi1ELi1ELi4096ELi8ELi8ELi64ELi1ELi1EEviiiPT_S1_S1_iii,"",@"SHT_CUDA_INFO"
	.sectionflags	@""
	.align	4


	//----- nvinfo : EIATTR_CUDA_API_VERSION
	.align		4
        /*0000*/ 	.byte	0x04, 0x37
        /*0002*/ 	.short	(.L_23741 - .L_23740)
.L_23740:
        /*0004*/ 	.word	0x00000082


	//----- nvinfo : EIATTR_KPARAM_INFO
	.align		4
.L_23741:
        /*0008*/ 	.byte	0x04, 0x17
        /*000a*/ 	.short	(.L_23743 - .L_23742)
.L_23742:
        /*000c*/ 	.word	0x00000000
        /*0010*/ 	.short	0x0008
        /*0012*/ 	.short	0x0030
        /*0014*/ 	.byte	0x00, 0xf0, 0x11, 0x00


	//----- nvinfo : EIATTR_KPARAM_INFO
	.align		4
.L_23743:
        /*0018*/ 	.byte	0x04, 0x17
        /*001a*/ 	.short	(.L_23745 - .L_23744)
.L_23744:
        /*001c*/ 	.word	0x00000000
        /*0020*/ 	.short	0x0007
        /*0022*/ 	.short	0x002c
        /*0024*/ 	.byte	0x00, 0xf0, 0x11, 0x00


	//----- nvinfo : EIATTR_KPARAM_INFO
	.align		4
.L_23745:
        /*0028*/ 	.byte	0x04, 0x17
        /*002a*/ 	.short	(.L_23747 - .L_23746)
.L_23746:
        /*002c*/ 	.word	0x00000000
        /*0030*/ 	.short	0x0006
        /*0032*/ 	.short	0x0028
        /*0034*/ 	.byte	0x00, 0xf0, 0x11, 0x00


	//----- nvinfo : EIATTR_KPARAM_INFO
	.align		4
.L_23747:
        /*0038*/ 	.byte	0x04, 0x17
        /*003a*/ 	.short	(.L_23749 - .L_23748)
.L_23748:
        /*003c*/ 	.word	0x00000000
        /*0040*/ 	.short	0x0005
        /*0042*/ 	.short	0x0020
        /*0044*/ 	.byte	0x00, 0xf5, 0x21, 0x00


	//----- nvinfo : EIATTR_KPARAM_INFO
	.align		4
.L_23749:
        /*0048*/ 	.byte	0x04, 0x17
        /*004a*/ 	.short	(.L_23751 - .L_23750)
.L_23750:
        /*004c*/ 	.word	0x00000000
        /*0050*/ 	.short	0x0004
        /*0052*/ 	.short	0x0018
        /*0054*/ 	.byte	0x00, 0xf5, 0x21, 0x00


	//----- nvinfo : EIATTR_KPARAM_INFO
	.align		4
.L_23751:
        /*0058*/ 	.byte	0x04, 0x17
        /*005a*/ 	.short	(.L_23753 - .L_23752)
.L_23752:
        /*005c*/ 	.word	0x00000000
        /*0060*/ 	.short	0x0003
        /*0062*/ 	.short	0x0010
        /*0064*/ 	.byte	0x00, 0xf5, 0x21, 0x00


	//----- nvinfo : EIATTR_KPARAM_INFO
	.align		4
.L_23753:
        /*0068*/ 	.byte	0x04, 0x17
        /*006a*/ 	.short	(.L_23755 - .L_23754)
.L_23754:
        /*006c*/ 	.word	0x00000000
        /*0070*/ 	.short	0x0002
        /*0072*/ 	.short	0x0008
        /*0074*/ 	.byte	0x00, 0xf0, 0x11, 0x00


	//----- nvinfo : EIATTR_KPARAM_INFO
	.align		4
.L_23755:
        /*0078*/ 	.byte	0x04, 0x17
        /*007a*/ 	.short	(.L_23757 - .L_23756)
.L_23756:
        /*007c*/ 	.word	0x00000000
        /*0080*/ 	.short	0x0001
        /*0082*/ 	.short	0x0004
        /*0084*/ 	.byte	0x00, 0xf0, 0x11, 0x00


	//----- nvinfo : EIATTR_KPARAM_INFO
	.align		4
.L_23757:
        /*0088*/ 	.byte	0x04, 0x17
        /*008a*/ 	.short	(.L_23759 - .L_23758)
.L_23758:
        /*008c*/ 	.word	0x00000000
        /*0090*/ 	.short	0x0000
        /*0092*/ 	.short	0x0000
        /*0094*/ 	.byte	0x00, 0xf0, 0x11, 0x00


	//----- nvinfo : EIATTR_SPARSE_MMA_MASK
	.align		4
.L_23759:
        /*0098*/ 	.byte	0x03, 0x50
        /*009a*/ 	.short	0x0000


	//----- nvinfo : EIATTR_MAXREG_COUNT
	.align		4
        /*009c*/ 	.byte	0x03, 0x1b
        /*009e*/ 	.short	0x00ff


	//----- nvinfo : EIATTR_NUM_BARRIERS
	.align		4
        /*00a0*/ 	.byte	0x02, 0x4c
        /*00a2*/ 	.byte	0x01
	.zero		1


	//----- nvinfo : EIATTR_MERCURY_ISA_VERSION
	.align		4
        /*00a4*/ 	.byte	0x03, 0x5f
        /*00a6*/ 	.short	0x0101


	//----- nvinfo : EIATTR_COOP_GROUP_MASK_REGIDS
	.align		4
        /*00a8*/ 	.byte	0x04, 0x29
        /*00aa*/ 	.short	(.L_23761 - .L_23760)


	//   ....[0]....
.L_23760:
        /*00ac*/ 	.word	0xffffffff


	//   ....[1]....
        /*00b0*/ 	.word	0xffffffff


	//   ....[2]....
        /*00b4*/ 	.word	0xffffffff


	//   ....[3]....
        /*00b8*/ 	.word	0xffffffff


	//   ....[4]....
        /*00bc*/ 	.word	0xffffffff


	//   ....[5]....
        /*00c0*/ 	.word	0xffffffff


	//   ....[6]....
        /*00c4*/ 	.word	0xffffffff


	//   ....[7]....
        /*00c8*/ 	.word	0xffffffff


	//   ....[8]....
        /*00cc*/ 	.word	0xffffffff


	//   ....[9]....
        /*00d0*/ 	.word	0xffffffff


	//   ....[10]....
        /*00d4*/ 	.word	0xffffffff


	//   ....[11]....
        /*00d8*/ 	.word	0xffffffff


	//   ....[12]....
        /*00dc*/ 	.word	0xffffffff


	//   ....[13]....
        /*00e0*/ 	.word	0xffffffff


	//   ....[14]....
        /*00e4*/ 	.word	0xffffffff


	//   ....[15]....
        /*00e8*/ 	.word	0xffffffff


	//   ....[16]....
        /*00ec*/ 	.word	0xffffffff


	//   ....[17]....
        /*00f0*/ 	.word	0xffffffff


	//   ....[18]....
        /*00f4*/ 	.word	0xffffffff


	//   ....[19]....
        /*00f8*/ 	.word	0xffffffff


	//   ....[20]....
        /*00fc*/ 	.word	0xffffffff


	//   ....[21]....
        /*0100*/ 	.word	0xffffffff


	//   ....[22]....
        /*0104*/ 	.word	0xffffffff


	//   ....[23]....
        /*0108*/ 	.word	0xffffffff


	//   ....[24]....
        /*010c*/ 	.word	0xffffffff


	//   ....[25]....
        /*0110*/ 	.word	0xffffffff


	//   ....[26]....
        /*0114*/ 	.word	0xffffffff


	//   ....[27]....
        /*0118*/ 	.word	0xffffffff


	//   ....[28]....
        /*011c*/ 	.word	0xffffffff


	//   ....[29]....
        /*0120*/ 	.word	0xffffffff


	//   ....[30]....
        /*0124*/ 	.word	0xffffffff


	//   ....[31]....
        /*0128*/ 	.word	0xffffffff


	//   ....[32]....
        /*012c*/ 	.word	0xffffffff


	//   ....[33]....
        /*0130*/ 	.word	0xffffffff


	//   ....[34]....
        /*0134*/ 	.word	0xffffffff


	//   ....[35]....
        /*0138*/ 	.word	0xffffffff


	//   ....[36]....
        /*013c*/ 	.word	0xffffffff


	//   ....[37]....
        /*0140*/ 	.word	0xffffffff


	//   ....[38]....
        /*0144*/ 	.word	0xffffffff


	//   ....[39]....
        /*0148*/ 	.word	0xffffffff


	//   ....[40]....
        /*014c*/ 	.word	0xffffffff


	//   ....[41]....
        /*0150*/ 	.word	0xffffffff


	//   ....[42]....
        /*0154*/ 	.word	0xffffffff


	//   ....[43]....
        /*0158*/ 	.word	0xffffffff


	//   ....[44]....
        /*015c*/ 	.word	0xffffffff


	//   ....[45]....
        /*0160*/ 	.word	0xffffffff


	//   ....[46]....
        /*0164*/ 	.word	0xffffffff


	//   ....[47]....
        /*0168*/ 	.word	0xffffffff


	//   ....[48]....
        /*016c*/ 	.word	0xffffffff


	//   ....[49]....
        /*0170*/ 	.word	0xffffffff


	//   ....[50]....
        /*0174*/ 	.word	0xffffffff


	//   ....[51]....
        /*0178*/ 	.word	0xffffffff


	//   ....[52]....
        /*017c*/ 	.word	0xffffffff


	//   ....[53]....
        /*0180*/ 	.word	0xffffffff


	//   ....[54]....
        /*0184*/ 	.word	0xffffffff


	//   ....[55]....
        /*0188*/ 	.word	0xffffffff


	//   ....[56]....
        /*018c*/ 	.word	0xffffffff


	//   ....[57]....
        /*0190*/ 	.word	0xffffffff


	//   ....[58]....
        /*0194*/ 	.word	0xffffffff


	//   ....[59]....
        /*0198*/ 	.word	0xffffffff


	//   ....[60]....
        /*019c*/ 	.word	0xffffffff


	//   ....[61]....
        /*01a0*/ 	.word	0xffffffff


	//   ....[62]....
        /*01a4*/ 	.word	0xffffffff


	//   ....[63]....
        /*01a8*/ 	.word	0xffffffff


	//----- nvinfo : EIATTR_COOP_GROUP_INSTR_OFFSETS
	.align		4
.L_23761:
        /*01ac*/ 	.byte	0x04, 0x28
        /*01ae*/ 	.short	(.L_23763 - .L_23762)


	//   ....[0]....
.L_23762:
        /*01b0*/ 	.word	0x00000e90


	//   ....[1]....
        /*01b4*/ 	.word	0x00000eb0


	//   ....[2]....
        /*01b8*/ 	.word	0x00000f50


	//   ....[3]....
        /*01bc*/ 	.word	0x00001040


	//   ....[4]....
        /*01c0*/ 	.word	0x00001090


	//   ....[5]....
        /*01c4*/ 	.word	0x00001100


	//   ....[6]....
        /*01c8*/ 	.word	0x00001110


	//   ....[7]....
        /*01cc*/ 	.word	0x00001140


	//   ....[8]....
        /*01d0*/ 	.word	0x000011a0


	//   ....[9]....
        /*01d4*/ 	.word	0x000011c0


	//   ....[10]....
        /*01d8*/ 	.word	0x000011e0


	//   ....[11]....
        /*01dc*/ 	.word	0x00001210


	//   ....[12]....
        /*01e0*/ 	.word	0x00001300


	//   ....[13]....
        /*01e4*/ 	.word	0x00001310


	//   ....[14]....
        /*01e8*/ 	.word	0x00001320


	//   ....[15]....
        /*01ec*/ 	.word	0x00001330


	//   ....[16]....
        /*01f0*/ 	.word	0x00001460


	//   ....[17]....
        /*01f4*/ 	.word	0x000014a0


	//   ....[18]....
        /*01f8*/ 	.word	0x00001560


	//   ....[19]....
        /*01fc*/ 	.word	0x000015d0


	//   ....[20]....
        /*0200*/ 	.word	0x00001630


	//   ....[21]....
        /*0204*/ 	.word	0x00001660


	//   ....[22]....
        /*0208*/ 	.word	0x00001690


	//   ....[23]....
        /*020c*/ 	.word	0x000016f0


	//   ....[24]....
        /*0210*/ 	.word	0x00001720


	//   ....[25]....
        /*0214*/ 	.word	0x00001740


	//   ....[26]....
        /*0218*/ 	.word	0x00001790


	//   ....[27]....
        /*021c*/ 	.word	0x000017f0


	//   ....[28]....
        /*0220*/ 	.word	0x000018a0


	//   ....[29]....
        /*0224*/ 	.word	0x00001960


	//   ....[30]....
        /*0228*/ 	.word	0x000019a0


	//   ....[31]....
        /*022c*/ 	.word	0x000019d0


	//   ....[32]....
        /*0230*/ 	.word	0x00001a00


	//   ....[33]....
        /*0234*/ 	.word	0x00001a50


	//   ....[34]....
        /*0238*/ 	.word	0x00001aa0


	//   ....[35]....
        /*023c*/ 	.word	0x00001bd0


	//   ....[36]....
        /*0240*/ 	.word	0x00001c00


	//   ....[37]....
        /*0244*/ 	.word	0x00001c30


	//   ....[38]....
        /*0248*/ 	.word	0x00001ca0


	//   ....[39]....
        /*024c*/ 	.word	0x00001cf0


	//   ....[40]....
        /*0250*/ 	.word	0x00001d30


	//   ....[41]....
        /*0254*/ 	.word	0x00001d50


	//   ....[42]....
        /*0258*/ 	.word	0x00001e60


	//   ....[43]....
        /*025c*/ 	.word	0x00001e90


	//   ....[44]....
        /*0260*/ 	.word	0x00001f10


	//   ....[45]....
        /*0264*/ 	.word	0x00001f40


	//   ....[46]....
        /*0268*/ 	.word	0x00001fb0


	//   ....[47]....
        /*026c*/ 	.word	0x00001fe0


	//   ....[48]....
        /*0270*/ 	.word	0x00002000


	//   ....[49]....
        /*0274*/ 	.word	0x00002080


	//   ....[50]....
        /*0278*/ 	.word	0x000020a0


	//   ....[51]....
        /*027c*/ 	.word	0x000020b0


	//   ....[52]....
        /*0280*/ 	.word	0x000020c0


	//   ....[53]....
        /*0284*/ 	.word	0x000020d0


	//   ....[54]....
        /*0288*/ 	.word	0x000020e0


	//   ....[55]....
        /*028c*/ 	.word	0x00002100


	//   ....[56]....
        /*0290*/ 	.word	0x00002210


	//   ....[57]....
        /*0294*/ 	.word	0x00002240


	//   ....[58]....
        /*0298*/ 	.word	0x00002270


	//   ....[59]....
        /*029c*/ 	.word	0x000022e0


	//   ....[60]....
        /*02a0*/ 	.word	0x00002310


	//   ....[61]....
        /*02a4*/ 	.word	0x000023a0


	//   ....[62]....
        /*02a8*/ 	.word	0x000023d0


	//   ....[63]....
        /*02ac*/ 	.word	0x000024c0


	//----- nvinfo : EIATTR_VRC_CTA_INIT_COUNT
	.align		4
.L_23763:
        /*02b0*/ 	.byte	0x02, 0x4a
	.zero		1
	.zero		1


	//----- nvinfo : EIATTR_EXIT_INSTR_OFFSETS
	.align		4
        /*02b4*/ 	.byte	0x04, 0x1c
        /*02b6*/ 	.short	(.L_23765 - .L_23764)


	//   ....[0]....
.L_23764:
        /*02b8*/ 	.word	0x000006e0


	//   ....[1]....
        /*02bc*/ 	.word	0x00002640


	//----- nvinfo : EIATTR_MAX_THREADS
	.align		4
.L_23765:
        /*02c0*/ 	.byte	0x04, 0x05
        /*02c2*/ 	.short	(.L_23767 - .L_23766)
.L_23766:
        /*02c4*/ 	.word	0x00000080
        /*02c8*/ 	.word	0x00000001
        /*02cc*/ 	.word	0x00000001


	//----- nvinfo : EIATTR_CRS_STACK_SIZE
	.align		4
.L_23767:
        /*02d0*/ 	.byte	0x04, 0x1e
        /*02d2*/ 	.short	(.L_23769 - .L_23768)
.L_23768:
        /*02d4*/ 	.word	0x00000000


	//----- nvinfo : EIATTR_CBANK_PARAM_SIZE
	.align		4
.L_23769:
        /*02d8*/ 	.byte	0x03, 0x19
        /*02da*/ 	.short	0x0034


	//----- nvinfo : EIATTR_PARAM_CBANK
	.align		4
        /*02dc*/ 	.byte	0x04, 0x0a
        /*02de*/ 	.short	(.L_23771 - .L_23770)
	.align		4
.L_23770:
        /*02e0*/ 	.word	index@(.nv.constant0._Z9cuda_gemmIiLi128ELi1ELi1ELi4096ELi8ELi8ELi64ELi1ELi1EEviiiPT_S1_S1_iii)
        /*02e4*/ 	.short	0x0380
        /*02e6*/ 	.short	0x0034


	//----- nvinfo : EIATTR_SW_WAR
	.align		4
.L_23771:
        /*02e8*/ 	.byte	0x04, 0x36
        /*02ea*/ 	.short	(.L_23773 - .L_23772)
.L_23772:
        /*02ec*/ 	.word	0x00000008
.L_23773:


//--------------------- .nv.info._Z9cuda_gemmIiLi128ELi1ELi1ELi4096ELi8ELi8ELi64ELi1ELi0EEviiiPT_S1_S1_iii --------------------------
	.section	.nv.info._Z9cuda_gemmIiLi128ELi1ELi1ELi4096ELi8ELi8ELi64ELi1ELi0EEviiiPT_S1_S1_iii,"",@"SHT_CUDA_INFO"
	.sectionflags	@""
	.align	4


	//----- nvinfo : EIATTR_CUDA_API_VERSION
	.align		4
        /*0000*/ 	.byte	0x04, 0x37
        /*0002*/ 	.short	(.L_23775 - .L_23774)
.L_23774:
        /*0004*/ 	.word	0x00000082


	//----- nvinfo : EIATTR_KPARAM_INFO
	.align		4
.L_23775:
        /*0008*/ 	.byte	0x04, 0x17
        /*000a*/ 	.short	(.L_23777 - .L_23776)
.L_23776:
        /*000c*/ 	.word	0x00000000
        /*0010*/ 	.short	0x0008
        /*0012*/ 	.short	0x0030
        /*0014*/ 	.byte	0x00, 0xf0, 0x11, 0x00


	//----- nvinfo : EIATTR_KPARAM_INFO
	.align		4
.L_23777:
        /*0018*/ 	.byte	0x04, 0x17
        /*001a*/ 	.short	(.L_23779 - .L_23778)
.L_23778:
        /*001c*/ 	.word	0x00000000
        /*0020*/ 	.short	0x0007
        /*0022*/ 	.short	0x002c
        /*0024*/ 	.byte	0x00, 0xf0, 0x11, 0x00


	//----- nvinfo : EIATTR_KPARAM_INFO
	.align		4
.L_23779:
        /*0028*/ 	.byte	0x04, 0x17
        /*002a*/ 	.short	(.L_23781 - .L_23780)
.L_23780:
        /*002c*/ 	.word	0x00000000
        /*0030*/ 	.short	0x0006
        /*0032*/ 	.short	0x0028
        /*0034*/ 	.byte	0x00, 0xf0, 0x11, 0x00


	//----- nvinfo : EIATTR_KPARAM_INFO
	.align		4
.L_23781:
        /*0038*/ 	.byte	0x04, 0x17
        /*003a*/ 	.short	(.L_23783 - .L_23782)
.L_23782:
        /*003c*/ 	.word	0x00000000
        /*0040*/ 	.short	0x0005
        /*0042*/ 	.short	0x0020
        /*0044*/ 	.byte	0x00, 0xf5, 0x21, 0x00


	//----- nvinfo : EIATTR_KPARAM_INFO
	.align		4
.L_23783:
        /*0048*/ 	.byte	0x04, 0x17
        /*004a*/ 	.short	(.L_23785 - .L_23784)
.L_23784:
        /*004c*/ 	.word	0x00000000
        /*0050*/ 	.short	0x0004
        /*0052*/ 	.short	0x0018
        /*0054*/ 	.byte	0x00, 0xf5, 0x21, 0x00


	//----- nvinfo : EIATTR_KPARAM_INFO
	.align		4
.L_23785:
        /*0058*/ 	.byte	0x04, 0x17
        /*005a*/ 	.short	(.L_23787 - .L_23786)
.L_23786:
        /*005c*/ 	.word	0x00000000
        /*0060*/ 	.short	0x0003
        /*0062*/ 	.short	0x0010
        /*0064*/ 	.byte	0x00, 0xf5, 0x21, 0x00


	//----- nvinfo : EIATTR_KPARAM_INFO
	.align		4
.L_23787:
        /*0068*/ 	.byte	0x04, 0x17
        /*006a*/ 	.short	(.L_23789 - .L_23788)
.L_23788:
        /*006c*/ 	.word	0x00000000
        /*0070*/ 	.short	0x0002
        /*0072*/ 	.short	0x0008
        /*0074*/ 	.byte	0x00, 0xf0, 0x11, 0x00


	//----- nvinfo : EIATTR_KPARAM_INFO
	.align		4
.L_23789:
        /*0078*/ 	.byte	0x04, 0x17
        /*007a*/ 	.short	(.L_23791 - .L_23790)
.L_23790:
        /*007c*/ 	.word	0x00000000
        /*0080*/ 	.short	0x0001
        /*0082*/ 	.short	0x0004
        /*0084*/ 	.byte	0x00, 0xf0, 0x11, 0x00


	//----- nvinfo : EIATTR_KPARAM_INFO
	.align		4
.L_23791:
        /*0088*/ 	.byte	0x04, 0x17
        /*008a*/ 	.short	(.L_23793 - .L_23792)
.L_23792:
        /*008c*/ 	.word	0x00000000
        /*0090*/ 	.short	0x0000
        /*0092*/ 	.short	0x0000
        /*0094*/ 	.byte	0x00, 0xf0, 0x11, 0x00


	//----- nvinfo : EIATTR_SPARSE_MMA_MASK
	.align		4
.L_23793:
        /*0098*/ 	.byte	0x03, 0x50
        /*009a*/ 	.short	0x0000


	//----- nvinfo : EIATTR_MAXREG_COUNT
	.align		4
        /*009c*/ 	.byte	0x03, 0x1b
        /*009e*/ 	.short	0x00ff


	//----- nvinfo : EIATTR_NUM_BARRIERS
	.align		4
        /*00a0*/ 	.byte	0x02, 0x4c
        /*00a2*/ 	.byte	0x01
	.zero		1


	//----- nvinfo : EIATTR_MERCURY_ISA_VERSION
	.align		4
        /*00a4*/ 	.byte	0x03, 0x5f
        /*00a6*/ 	.short	0x0101


	//----- nvinfo : EIATTR_COOP_GROUP_MASK_REGIDS
	.align		4
        /*00a8*/ 	.byte	0x04, 0x29
        /*00aa*/ 	.short	(.L_23795 - .L_23794)


	//   ....[0]....
.L_23794:
        /*00ac*/ 	.word	0xffffffff


	//   ....[1]....
        /*00b0*/ 	.word	0xffffffff


	//   ....[2]....
        /*00b4*/ 	.word	0xffffffff


	//   ....[3]....
        /*00b8*/ 	.word	0xffffffff


	//   ....[4]....
        /*00bc*/ 	.word	0xffffffff


	//   ....[5]....
        /*00c0*/ 	.word	0xffffffff


	//   ....[6]....
        /*00c4*/ 	.word	0xffffffff


	//   ....[7]....
        /*00c8*/ 	.word	0xffffffff


	//   ....[8]....
        /*00cc*/ 	.word	0x0500001e


	//   ....[9]....
        /*00d0*/ 	.word	0x0500001e


	//   ....[10]....
        /*00d4*/ 	.word	0x0500001e


	//   ....[11]....
        /*00d8*/ 	.word	0x0500001e


	//   ....[12]....
        /*00dc*/ 	.word	0x0500001e


	//   ....[13]....
        /*00e0*/ 	.word	0x0500001e


	//   ....[14]....
        /*00e4*/ 	.word	0x0500001e


	//   ....[15]....
        /*00e8*/ 	.word	0x0500001e


	//----- nvinfo : EIATTR_COOP_GROUP_INSTR_OFFSETS
	.align		4
.L_23795:
        /*00ec*/ 	.byte	0x04, 0x28
        /*00ee*/ 	.short	(.L_23797 - .L_23796)


	//   ....[0]....
.L_23796:
        /*00f0*/ 	.word	0x00001720


	//   ....[1]....
        /*00f4*/ 	.word	0x00001780


	//   ....[2]....
        /*00f8*/ 	.word	0x000017e0


	//   ....[3]....
        /*00fc*/ 	.word	0x00001840


	//   ....[4]....
        /*0100*/ 	.word	0x000018a0


	//   ....[5]....
        /*0104*/ 	.word	0x00001900


	//   ....[6]....
        /*0108*/ 	.word	0x00001960


	//   ....[7]....
        /*010c*/ 	.word	0x000019c0


	//   ....[8]....
        /*0110*/ 	.word	0x000042a0


	//   ....[9]....
        /*0114*/ 	.word	0x00004330


	//   ....[10]....
        /*0118*/ 	.word	0x000043d0


	//   ....[11]....
        /*011c*/ 	.word	0x00004460


	//   ....[12]....
        /*0120*/ 	.word	0x00004500


	//   ....[13]....
        /*0124*/ 	.word	0x00004590


	//   ....[14]....
        /*0128*/ 	.word	0x00004630


	//   ....[15]....
        /*012c*/ 	.word	0x000046c0


	//----- nvinfo : EIATTR_VRC_CTA_INIT_COUNT
	.align		4
.L_23797:
        /*0130*/ 	.byte	0x02, 0x4a
	.zero		1
	.zero		1


	//----- nvinfo : EIATTR_EXIT_INSTR_OFFSETS
	.align		4
        /*0134*/ 	.byte	0x04, 0x1c
        /*0136*/ 	.short	(.L_23799 - .L_23798)


	//   ....[0]....
.L_23798:
        /*0138*/ 	.word	0x000006c0


	//   ....[1]....
        /*013c*/ 	.word	0x00004240


	//----- nvinfo : EIATTR_MAX_THREADS
	.align		4
.L_23799:
        /*0140*/ 	.byte	0x04, 0x05
        /*0142*/ 	.short	(.L_23801 - .L_23800)
.L_23800:
        /*0144*/ 	.word	0x00000080
        /*0148*/ 	.word	0x00000001
        /*014c*/ 	.word	0x00000001


	//----- nvinfo : EIATTR_CRS_STACK_SIZE
	.align		4
.L_23801:
        /*0150*/ 	.byte	0x04, 0x1e
        /*0152*/ 	.short	(.L_23803 - .L_23802)
.L_23802:
        /*0154*/ 	.word	0x00000000


	//----- nvinfo : EIATTR_CBANK_PARAM_SIZE
	.align		4
.L_23803:
        /*0158*/ 	.byte	0x03, 0x19
        /*015a*/ 	.short	0x0034


	//----- nvinfo : EIATTR_PARAM_CBANK
	.align		4
        /*015c*/ 	.byte	0x04, 0x0a
        /*015e*/ 	.short	(.L_23805 - .L_23804)
	.align		4
.L_23804:
        /*0160*/ 	.word	index@(.nv.constant0._Z9cuda_gemmIiLi128ELi1ELi1ELi4096ELi8ELi8ELi64ELi1ELi0EEviiiPT_S1_S1_iii)
        /*0164*/ 	.short	0x0380
        /*0166*/ 	.short	0x0034


	//----- nvinfo : EIATTR_SW_WAR
	.align		4
.L_23805:
        /*0168*/ 	.byte	0x04, 0x36
        /*016a*/ 	.short	(.L_23807 - .L_23806)
.L_23806:
        /*016c*/ 	.word	0x00000008
.L_23807:


//--------------------- .nv.info._Z9cuda_gemmIiLi128ELi1ELi1ELi4096ELi8ELi8ELi64ELi0ELi1EEviiiPT_S1_S1_iii --------------------------
	.section	.nv.info._Z9cuda_gemmIiLi128ELi1ELi1ELi4096ELi8ELi8ELi64ELi0ELi1EEviiiPT_S1_S1_iii,"",@"SHT_CUDA_INFO"
	.sectionflags	@""
	.align	4


	//----- nvinfo : EIATTR_CUDA_API_VERSION
	.align		4
        /*0000*/ 	.byte	0x04, 0x37
        /*0002*/ 	.short	(.L_23809 - .L_23808)
.L_23808:
        /*0004*/ 	.word	0x00000082


	//----- nvinfo : EIATTR_KPARAM_INFO
	.align		4
.L_23809:
        /*0008*/ 	.byte	0x04, 0x17
        /*000a*/ 	.short	(.L_23811 - .L_23810)
.L_23810:
        /*000c*/ 	.word	0x00000000
        /*0010*/ 	.short	0x0008
        /*0012*/ 	.short	0x0030
        /*0014*/ 	.byte	0x00, 0xf0, 0x11, 0x00


	//----- nvinfo : EIATTR_KPARAM_INFO
	.align		4
.L_23811:
        /*0018*/ 	.byte	0x04, 0x17
        /*001a*/ 	.short	(.L_23813 - .L_23812)
.L_23812:
        /*001c*/ 	.word	0x00000000
        /*0020*/ 	.short	0x0007
        /*0022*/ 	.short	0x002c
        /*0024*/ 	.byte	0x00, 0xf0, 0x11, 0x00


	//----- nvinfo : EIATTR_KPARAM_INFO
	.align		4
.L_23813:
        /*0028*/ 	.byte	0x04, 0x17
        /*002a*/ 	.short	(.L_23815 - .L_23814)
.L_23814:
        /*002c*/ 	.word	0x00000000
        /*0030*/ 	.short	0x0006
        /*0032*/ 	.short	0x0028
        /*0034*/ 	.byte	0x00, 0xf0, 0x11, 0x00


	//----- nvinfo : EIATTR_KPARAM_INFO
	.align		4
.L_23815:
        /*0038*/ 	.byte	0x04, 0x17
        /*003a*/ 	.short	(.L_23817 - .L_23816)
.L_23816:
        /*003c*/ 	.word	0x00000000
        /*0040*/ 	.short	0x0005
        /*0042*/ 	.short	0x0020
        /*0044*/ 	.byte	0x00, 0xf5, 0x21, 0x00


	//----- nvinfo : EIATTR_KPARAM_INFO
	.align		4
.L_23817:
        /*0048*/ 	.byte	0x04, 0x17
        /*004a*/ 	.short	(.L_23819 - .L_23818)
.L_23818:
        /*004c*/ 	.word	0x00000000
        /*0050*/ 	.short	0x0004
        /*0052*/ 	.short	0x0018
        /*0054*/ 	.byte	0x00, 0xf5, 0x21, 0x00


	//----- nvinfo : EIATTR_KPARAM_INFO
	.align		4
.L_23819:
        /*0058*/ 	.byte	0x04, 0x17
        /*005a*/ 	.short	(.L_23821 - .L_23820)
.L_23820:
        /*005c*/ 	.word	0x00000000
        /*0060*/ 	.short	0x0003
        /*0062*/ 	.short	0x0010
        /*0064*/ 	.byte	0x00, 0xf5, 0x21, 0x00


	//----- nvinfo : EIATTR_KPARAM_INFO
	.align		4
.L_23821:
        /*0068*/ 	.byte	0x04, 0x17
        /*006a*/ 	.short	(.L_23823 - .L_23822)
.L_23822:
        /*006c*/ 	.word	0x00000000
        /*0070*/ 	.short	0x0002
        /*0072*/ 	.short	0x0008
        /*0074*/ 	.byte	0x00, 0xf0, 0x11, 0x00


	//----- nvinfo : EIATTR_KPARAM_INFO
	.align		4
.L_23823:
        /*0078*/ 	.byte	0x04, 0x17
        /*007a*/ 	.short	(.L_23825 - .L_23824)
.L_23824:
        /*007c*/ 	.word	0x00000000
        /*0080*/ 	.short	0x0001
        /*0082*/ 	.short	0x0004
        /*0084*/ 	.byte	0x00, 0xf0, 0x11, 0x00


	//----- nvinfo : EIATTR_KPARAM_INFO
	.align		4
.L_23825:
        /*0088*/ 	.byte	0x04, 0x17
        /*008a*/ 	.short	(.L_23827 - .L_23826)
.L_23826:
        /*008c*/ 	.word	0x00000000
        /*0090*/ 	.short	0x0000
        /*0092*/ 	.short	0x0000
        /*0094*/ 	.byte	0x00, 0xf0, 0x11, 0x00


	//----- nvinfo : EIATTR_SPARSE_MMA_MASK
	.align		4
.L_23827:
        /*0098*/ 	.byte	0x03, 0x50
        /*009a*/ 	.short	0x0000


	//----- nvinfo : EIATTR_MAXREG_COUNT
	.align		4
        /*009c*/ 	.byte	0x03, 0x1b
        /*009e*/ 	.short	0x00ff


	//----- nvinfo : EIATTR_NUM_BARRIERS
	.align		4
        /*00a0*/ 	.byte	0x02, 0x4c
        /*00a2*/ 	.byte	0x01
	.zero		1


	//----- nvinfo : EIATTR_MERCURY_ISA_VERSION
	.align		4
        /*00a4*/ 	.byte	0x03, 0x5f
        /*00a6*/ 	.short	0x0101


	//----- nvinfo : EIATTR_COOP_GROUP_MASK_REGIDS
	.align		4
        /*00a8*/ 	.byte	0x04, 0x29
        /*00aa*/ 	.short	(.L_23829 - .L_23828)


	//   ....[0]....
.L_23828:
        /*00ac*/ 	.word	0xffffffff


	//   ....[1]....
        /*00b0*/ 	.word	0xffffffff


	//   ....[2]....
        /*00b4*/ 	.word	0xffffffff


	//   ....[3]....
        /*00b8*/ 	.word	0xffffffff


	//   ....[4]....
        /*00bc*/ 	.word	0xffffffff


	//   ....[5]....
        /*00c0*/ 	.word	0xffffffff


	//   ....[6]....
        /*00c4*/ 	.word	0xffffffff


	//   ....[7]....
        /*00c8*/ 	.word	0xffffffff


	//   ....[8]....
        /*00cc*/ 	.word	0xffffffff


	//   ....[9]....
        /*00d0*/ 	.word	0xffffffff


	//   ....[10]....
        /*00d4*/ 	.word	0xffffffff


	//   ....[11]....
        /*00d8*/ 	.word	0xffffffff


	//   ....[12]....
        /*00dc*/ 	.word	0xffffffff


	//   ....[13]....
        /*00e0*/ 	.word	0xffffffff


	//   ....[14]....
        /*00e4*/ 	.word	0xffffffff


	//   ....[15]....
        /*00e8*/ 	.word	0xffffffff


	//   ....[16]....
        /*00ec*/ 	.word	0xffffffff


	//   ....[17]....
        /*00f0*/ 	.word	0xffffffff


	//   ....[18]....
        /*00f4*/ 	.word	0xffffffff


	//   ....[19]....
        /*00f8*/ 	.word	0xffffffff


	//   ....[20]....
        /*00fc*/ 	.word	0xffffffff


	//   ....[21]....
        /*0100*/ 	.word	0xffffffff


	//   ....[22]....
        /*0104*/ 	.word	0xffffffff


	//   ....[23]....
        /*0108*/ 	.word	0xffffffff


	//   ....[24]....
        /*010c*/ 	.word	0xffffffff


	//   ....[25]....
        /*0110*/ 	.word	0xffffffff


	//   ....[26]....
        /*0114*/ 	.word	0xffffffff


	//   ....[27]....
        /*0118*/ 	.word	0xffffffff


	//   ....[28]....
        /*011c*/ 	.word	0xffffffff


	//   ....[29]....
        /*0120*/ 	.word	0xffffffff


	//   ....[30]....
        /*0124*/ 	.word	0xffffffff


	//   ....[31]....
        /*0128*/ 	.word	0xffffffff


	//   ....[32]....
        /*012c*/ 	.word	0xffffffff


	//   ....[33]....
        /*0130*/ 	.word	0xffffffff


	//   ....[34]....
        /*0134*/ 	.word	0xffffffff


	//   ....[35]....
        /*0138*/ 	.word	0xffffffff


	//   ....[36]....
        /*013c*/ 	.word	0xffffffff


	//   ....[37]....
        /*0140*/ 	.word	0xffffffff


	//   ....[38]....
        /*0144*/ 	.word	0xffffffff


	//   ....[39]....
        /*0148*/ 	.word	0xffffffff


	//   ....[40]....
        /*014c*/ 	.word	0xffffffff


	//   ....[41]....
        /*0150*/ 	.word	0xffffffff


	//   ....[42]....
        /*0154*/ 	.word	0xffffffff


	//   ....[43]....
        /*0158*/ 	.word	0xffffffff


	//   ....[44]....
        /*015c*/ 	.word	0xffffffff


	//   ....[45]....
        /*0160*/ 	.word	0xffffffff


	//   ....[46]....
        /*0164*/ 	.word	0xffffffff


	//   ....[47]....
        /*0168*/ 	.word	0xffffffff


	//   ....[48]....
        /*016c*/ 	.word	0xffffffff


	//   ....[49]....
        /*0170*/ 	.word	0xffffffff


	//   ....[50]....
        /*0174*/ 	.word	0xffffffff


	//   ....[51]....
        /*0178*/ 	.word	0xffffffff


	//   ....[52]....
        /*017c*/ 	.word	0xffffffff


	//   ....[53]....
        /*0180*/ 	.word	0xffffffff


	//   ....[54]....
        /*0184*/ 	.word	0xffffffff


	//   ....[55]....
        /*0188*/ 	.word	0xffffffff


	//   ....[56]....
        /*018c*/ 	.word	0xffffffff


	//   ....[57]....
        /*0190*/ 	.word	0xffffffff


	//   ....[58]....
        /*0194*/ 	.word	0xffffffff


	//   ....[59]....
        /*0198*/ 	.word	0xffffffff


	//   ....[60]....
        /*019c*/ 	.word	0xffffffff


	//   ....[61]....
        /*01a0*/ 	.word	0xffffffff


	//   ....[62]....
        /*01a4*/ 	.word	0xffffffff


	//   ....[63]....
        /*01a8*/ 	.word	0xffffffff


	//----- nvinfo : EIATTR_COOP_GROUP_INSTR_OFFSETS
	.align		4
.L_23829:
        /*01ac*/ 	.byte	0x04, 0x28
        /*01ae*/ 	.short	(.L_23831 - .L_23830)


	//   ....[0]....
.L_23830:
        /*01b0*/ 	.word	0x00000d30


	//   ....[1]....
        /*01b4*/ 	.word	0x00000d40


	//   ....[2]....
        /*01b8*/ 	.word	0x00000d50


	//   ....[3]....
        /*01bc*/ 	.word	0x00000d60


	//   ....[4]....
        /*01c0*/ 	.word	0x00000d70


	//   ....[5]....
        /*01c4*/ 	.word	0x00000d80


	//   ....[6]....
        /*01c8*/ 	.word	0x00000d90


	//   ....[7]....
        /*01cc*/ 	.word	0x00000da0


	//   ....[8]....
        /*01d0*/ 	.word	0x00000db0


	//   ....[9]....
        /*01d4*/ 	.word	0x00000de0


	//   ....[10]....
        /*01d8*/ 	.word	0x00000e20


	//   ....[11]....
        /*01dc*/ 	.word	0x00000e40


	//   ....[12]....
        /*01e0*/ 	.word	0x00000e60


	//   ....[13]....
        /*01e4*/ 	.word	0x00000e80


	//   ....[14]....
        /*01e8*/ 	.word	0x00000ea0


	//   ....[15]....
        /*01ec*/ 	.word	0x00000ec0


	//   ....[16]....
        /*01f0*/ 	.word	0x000012b0


	//   ....[17]....
        /*01f4*/ 	.word	0x000012e0


	//   ....[18]....
        /*01f8*/ 	.word	0x00001300


	//   ....[19]....
        /*01fc*/ 	.word	0x00001310


	//   ....[20]....
        /*0200*/ 	.word	0x00001320


	//   ....[21]....
        /*0204*/ 	.word	0x00001330


	//   ....[22]....
        /*0208*/ 	.word	0x00001340


	//   ....[23]....
        /*020c*/ 	.word	0x00001370


	//   ....[24]....
        /*0210*/ 	.word	0x00001590


	//   ....[25]....
        /*0214*/ 	.word	0x000015c0


	//   ....[26]....
        /*0218*/ 	.word	0x000015f0


	//   ....[27]....
        /*021c*/ 	.word	0x00001610


	//   ....[28]....
        /*0220*/ 	.word	0x00001620


	//   ....[29]....
        /*0224*/ 	.word	0x00001630


	//   ....[30]....
        /*0228*/ 	.word	0x00001640


	//   ....[31]....
        /*022c*/ 	.word	0x00001660


	//   ....[32]....
        /*0230*/ 	.word	0x000016f0


	//   ....[33]....
        /*0234*/ 	.word	0x00001730


	//   ....[34]....
        /*0238*/ 	.word	0x000017b0


	//   ....[35]....
        /*023c*/ 	.word	0x000018a0


	//   ....[36]....
        /*0240*/ 	.word	0x000018e0


	//   ....[37]....
        /*0244*/ 	.word	0x00001910


	//   ....[38]....
        /*0248*/ 	.word	0x00001950


	//   ....[39]....
        /*024c*/ 	.word	0x00001990


	//   ....[40]....
        /*0250*/ 	.word	0x00001a50


	//   ....[41]....
        /*0254*/ 	.word	0x00001a90


	//   ....[42]....
        /*0258*/ 	.word	0x00001af0


	//   ....[43]....
        /*025c*/ 	.word	0x00001b30


	//   ....[44]....
        /*0260*/ 	.word	0x00001b90


	//   ....[45]....
        /*0264*/ 	.word	0x00001bc0


	//   ....[46]....
        /*0268*/ 	.word	0x00001bf0


	//   ....[47]....
        /*026c*/ 	.word	0x00001c30


	//   ....[48]....
        /*0270*/ 	.word	0x00001d80


	//   ....[49]....
        /*0274*/ 	.word	0x00001db0


	//   ....[50]....
        /*0278*/ 	.word	0x00001e10


	//   ....[51]....
        /*027c*/ 	.word	0x00001e40


	//   ....[52]....
        /*0280*/ 	.word	0x00001e70


	//   ....[53]....
        /*0284*/ 	.word	0x00001ea0


	//   ....[54]....
        /*0288*/ 	.word	0x00001ee0


	//   ....[55]....
        /*028c*/ 	.word	0x00001f30


	//   ....[56]....
        /*0290*/ 	.word	0x00001fa0


	//   ....[57]....
        /*0294*/ 	.word	0x00001fd0


	//   ....[58]....
        /*0298*/ 	.word	0x00002000


	//   ....[59]....
        /*029c*/ 	.word	0x00002030


	//   ....[60]....
        /*02a0*/ 	.word	0x00002060


	//   ....[61]....
        /*02a4*/ 	.word	0x000020c0


	//   ....[62]....
        /*02a8*/ 	.word	0x000020f0


	//   ....[63]....
        /*02ac*/ 	.word	0x00002120


	//----- nvinfo : EIATTR_VRC_CTA_INIT_COUNT
	.align		4
.L_23831:
        /*02b0*/ 	.byte	0x02, 0x4a
	.zero		1
	.zero		1


	//----- nvinfo : EIATTR_EXIT_INSTR_OFFSETS
	.align		4
        /*02b4*/ 	.byte	0x04, 0x1c
        /*02b6*/ 	.short	(.L_23833 - .L_23832)


	//   ....[0]....
.L_23832:
        /*02b8*/ 	.word	0x000006e0


	//   ....[1]....
        /*02bc*/ 	.word	0x000027b0


	//----- nvinfo : EIATTR_MAX_THREADS
	.align		4
.L_23833:
        /*02c0*/ 	.byte	0x04, 0x05
        /*02c2*/ 	.short	(.L_23835 - .L_23834)
.L_23834:
        /*02c4*/ 	.word	0x00000080
        /*02c8*/ 	.word	0x00000001
        /*02cc*/ 	.word	0x00000001


	//----- nvinfo : EIATTR_CRS_STACK_SIZE
	.align		4
.L_23835:
        /*02d0*/ 	.byte	0x04, 0x1e
        /*02d2*/ 	.short	(.L_23837 - .L_23836)
.L_23836:
        /*02d4*/ 	.word	0x00000000


	//----- nvinfo : EIATTR_CBANK_PARAM_SIZE
	.align		4
.L_23837:
        /*02d8*/ 	.byte	0x03, 0x19
        /*02da*/ 	.short	0x0034


	//----- nvinfo : EIATTR_PARAM_CBANK
	.align		4
        /*02dc*/ 	.byte	0x04, 0x0a
        /*02de*/ 	.short	(.L_23839 - .L_23838)
	.align		4
.L_23838:
        /*02e0*/ 	.word	index@(.nv.constant0._Z9cuda_gemmIiLi128ELi1ELi1ELi4096ELi8ELi8ELi64ELi0ELi1EEviiiPT_S1_S1_iii)
        /*02e4*/ 	.short	0x0380
        /*02e6*/ 	.short	0x0034


	//----- nvinfo : EIATTR_SW_WAR
	.align		4
.L_23839:
        /*02e8*/ 	.byte	0x04, 0x36
        /*02ea*/ 	.short	(.L_23841 - .L_23840)
.L_23840:
        /*02ec*/ 	.word	0x00000008
.L_23841:


//--------------------- .nv.info._Z9cuda_gemmIiLi128ELi1ELi1ELi4096ELi8ELi8ELi64ELi0ELi0EEviiiPT_S1_S1_iii --------------------------
	.section	.nv.info._Z9cuda_gemmIiLi128ELi1ELi1ELi4096ELi8ELi8ELi64ELi0ELi0EEviiiPT_S1_S1_iii,"",@"SHT_CUDA_INFO"
	.sectionflags	@""
	.align	4


	//----- nvinfo : EIATTR_CUDA_API_VERSION
	.align		4
        /*0000*/ 	.byte	0x04, 0x37
        /*0002*/ 	.short	(.L_23843 - .L_23842)
.L_23842:
        /*0004*/ 	.word	0x00000082


	//----- nvinfo : EIATTR_KPARAM_INFO
	.align		4
.L_23843:
        /*0008*/ 	.byte	0x04, 0x17
        /*000a*/ 	.short	(.L_23845 - .L_23844)
.L_23844:
        /*000c*/ 	.word	0x00000000
        /*0010*/ 	.short	0x0008
        /*0012*/ 	.short	0x0030
        /*0014*/ 	.byte	0x00, 0xf0, 0x11, 0x00


	//----- nvinfo : EIATTR_KPARAM_INFO
	.align		4
.L_23845:
        /*0018*/ 	.byte	0x04, 0x17
        /*001a*/ 	.short	(.L_23847 - .L_23846)
.L_23846:
        /*001c*/ 	.word	0x00000000
        /*0020*/ 	.short	0x0007
        /*0022*/ 	.short	0x002c
        /*0024*/ 	.byte	0x00, 0xf0, 0x11, 0x00


	//----- nvinfo : EIATTR_KPARAM_INFO
	.align		4
.L_23847:
        /*0028*/ 	.byte	0x04, 0x17
        /*002a*/ 	.short	(.L_23849 - .L_23848)
.L_23848:
        /*002c*/ 	.word	0x00000000
        /*0030*/ 	.short	0x0006
        /*0032*/ 	.short	0x0028
        /*0034*/ 	.byte	0x00, 0xf0, 0x11, 0x00


	//----- nvinfo : EIATTR_KPARAM_INFO
	.align		4
.L_23849:
        /*0038*/ 	.byte	0x04, 0x17
        /*003a*/ 	.short	(.L_23851 - .L_23850)
.L_23850:
        /*003c*/ 	.word	0x00000000
        /*0040*/ 	.short	0x0005
        /*0042*/ 	.short	0x0020
        /*0044*/ 	.byte	0x00, 0xf5, 0x21, 0x00


	//----- nvinfo : EIATTR_KPARAM_INFO
	.align		4
.L_23851:
        /*0048*/ 	.byte	0x04, 0x17
        /*004a*/ 	.short	(.L_23853 - .L_23852)
.L_23852:
        /*004c*/ 	.word	0x00000000
        /*0050*/ 	.short	0x0004
        /*0052*/ 	.short	0x0018
        /*0054*/ 	.byte	0x00, 0xf5, 0x21, 0x00


	//----- nvinfo : EIATTR_KPARAM_INFO
	.align		4
.L_23853:
        /*0058*/ 	.byte	0x04, 0x17
        /*005a*/ 	.short	(.L_23855 - .L_23854)
.L_23854:
        /*005c*/ 	.word	0x00000000
        /*0060*/ 	.short	0x0003
        /*0062*/ 	.short	0x0010
        /*0064*/ 	.byte	0x00, 0xf5, 0x21, 0x00


	//----- nvinfo : EIATTR_KPARAM_INFO
	.align		4
.L_23855:
        /*0068*/ 	.byte	0x04, 0x17
        /*006a*/ 	.short	(.L_23857 - .L_23856)
.L_23856:
        /*006c*/ 	.word	0x00000000
        /*0070*/ 	.short	0x0002
        /*0072*/ 	.short	0x0008
        /*0074*/ 	.byte	0x00, 0xf0, 0x11, 0x00


	//----- nvinfo : EIATTR_KPARAM_INFO
	.align		4
.L_23857:
        /*0078*/ 	.byte	0x04, 0x17
        /*007a*/ 	.short	(.L_23859 - .L_23858)
.L_23858:
        /*007c*/ 	.word	0x00000000
        /*0080*/ 	.short	0x0001
        /*0082*/ 	.short	0x0004
        /*0084*/ 	.byte	0x00, 0xf0, 0x11, 0x00


	//----- nvinfo : EIATTR_KPARAM_INFO
	.align		4
.L_23859:
        /*0088*/ 	.byte	0x04, 0x17
        /*008a*/ 	.short	(.L_23861 - .L_23860)
.L_23860:
        /*008c*/ 	.word	0x00000000
        /*0090*/ 	.short	0x0000
        /*0092*/ 	.short	0x0000
        /*0094*/ 	.byte	0x00, 0xf0, 0x11, 0x00


	//----- nvinfo : EIATTR_SPARSE_MMA_MASK
	.align		4
.L_23861:
        /*0098*/ 	.byte	0x03, 0x50
        /*009a*/ 	.short	0x0000


	//----- nvinfo : EIATTR_MAXREG_COUNT
	.align		4
        /*009c*/ 	.byte	0x03, 0x1b
        /*009e*/ 	.short	0x00ff


	//----- nvinfo : EIATTR_NUM_BARRIERS
	.align		4
        /*00a0*/ 	.byte	0x02, 0x4c
        /*00a2*/ 	.byte	0x01
	.zero		1


	//----- nvinfo : EIATTR_MERCURY_ISA_VERSION
	.align		4
        /*00a4*/ 	.byte	0x03, 0x5f
        /*00a6*/ 	.short	0x0101


	//----- nvinfo : EIATTR_COOP_GROUP_MASK_REGIDS
	.align		4
        /*00a8*/ 	.byte	0x04, 0x29
        /*00aa*/ 	.short	(.L_23863 - .L_23862)


	//   ....[0]....
.L_23862:
        /*00ac*/ 	.word	0xffffffff


	//   ....[1]....
        /*00b0*/ 	.word	0xffffffff


	//   ....[2]....
        /*00b4*/ 	.word	0xffffffff


	//   ....[3]....
        /*00b8*/ 	.word	0xffffffff


	//   ....[4]....
        /*00bc*/ 	.word	0xffffffff


	//   ....[5]....
        /*00c0*/ 	.word	0xffffffff


	//   ....[6]....
        /*00c4*/ 	.word	0xffffffff


	//   ....[7]....
        /*00c8*/ 	.word	0xffffffff


	//   ....[8]....
        /*00cc*/ 	.word	0x0500002b


	//   ....[9]....
        /*00d0*/ 	.word	0x0500002b


	//   ....[10]....
        /*00d4*/ 	.word	0x0500002b


	//   ....[11]....
        /*00d8*/ 	.word	0x0500002b


	//   ....[12]....
        /*00dc*/ 	.word	0x0500002b


	//   ....[13]....
        /*00e0*/ 	.word	0x0500002b


	//   ....[14]....
        /*00e4*/ 	.word	0x0500002b


	//   ....[15]....
        /*00e8*/ 	.word	0x0500002b


	//----- nvinfo : EIATTR_COOP_GROUP_INSTR_OFFSETS
	.align		4
.L_23863:
        /*00ec*/ 	.byte	0x04, 0x28
        /*00ee*/ 	.short	(.L_23865 - .L_23864)


	//   ....[0]....
.L_23864:
        /*00f0*/ 	.word	0x000017b0


	//   ....[1]....
        /*00f4*/ 	.word	0x00001810


	//   ....[2]....
        /*00f8*/ 	.word	0x00001870


	//   ....[3]....
        /*00fc*/ 	.word	0x000018d0


	//   ....[4]....
        /*0100*/ 	.word	0x00001930


	//   ....[5]....
        /*0104*/ 	.word	0x00001990


	//   ....[6]....
        /*0108*/ 	.word	0x000019f0


	//   ....[7]....
        /*010c*/ 	.word	0x00001a50


	//   ....[8]....
        /*0110*/ 	.word	0x00004290


	//   ....[9]....
        /*0114*/ 	.word	0x00004330


	//   ....[10]....
        /*0118*/ 	.word	0x000043c0


	//   ....[11]....
        /*011c*/ 	.word	0x00004450


	//   ....[12]....
        /*0120*/ 	.word	0x000044e0


	//   ....[13]....
        /*0124*/ 	.word	0x00004570


	//   ....[14]....
        /*0128*/ 	.word	0x00004600


	//   ....[15]....
        /*012c*/ 	.word	0x00004690


	//----- nvinfo : EIATTR_VRC_CTA_INIT_COUNT
	.align		4
.L_23865:
        /*0130*/ 	.byte	0x02, 0x4a
	.zero		1
	.zero		1


	//----- nvinfo : EIATTR_EXIT_INSTR_OFFSETS
	.align		4
        /*0134*/ 	.byte	0x04, 0x1c
        /*0136*/ 	.short	(.L_23867 - .L_23866)


	//   ....[0]....
.L_23866:
        /*0138*/ 	.word	0x00000710


	//   ....[1]....
        /*013c*/ 	.word	0x00004230


	//----- nvinfo : EIATTR_MAX_THREADS
	.align		4
.L_23867:
        /*0140*/ 	.byte	0x04, 0x05
        /*0142*/ 	.short	(.L_23869 - .L_23868)
.L_23868:
        /*0144*/ 	.word	0x00000080
        /*0148*/ 	.word	0x00000001
        /*014c*/ 	.word	0x00000001


	//----- nvinfo : EIATTR_CRS_STACK_SIZE
	.align		4
.L_23869:
        /*0150*/ 	.byte	0x04, 0x1e
        /*0152*/ 	.short	(.L_23871 - .L_23870)
.L_23870:
        /*0154*/ 	.word	0x00000000


	//----- nvinfo : EIATTR_CBANK_PARAM_SIZE
	.align		4
.L_23871:
        /*0158*/ 	.byte	0x03, 0x19
        /*015a*/ 	.short	0x0034


	//----- nvinfo : EIATTR_PARAM_CBANK
	.align		4
        /*015c*/ 	.byte	0x04, 0x0a
        /*015e*/ 	.short	(.L_23873 - .L_23872)
	.align		4
.L_23872:
        /*0160*/ 	.word	index@(.nv.constant0._Z9cuda_gemmIiLi128ELi1ELi1ELi4096ELi8ELi8ELi64ELi0ELi0EEviiiPT_S1_S1_iii)
        /*0164*/ 	.short	0x0380
        /*0166*/ 	.short	0x0034


	//----- nvinfo : EIATTR_SW_WAR
	.align		4
.L_23873:
        /*0168*/ 	.byte	0x04, 0x36
        /*016a*/ 	.short	(.L_23875 - .L_23874)
.L_23874:
        /*016c*/ 	.word	0x00000008
.L_23875:


//--------------------- .nv.info._Z9cuda_gemmIiLi128ELi1ELi1ELi4096ELi4ELi4ELi64ELi1ELi1EEviiiPT_S1_S1_iii --------------------------
	.section	.nv.info._Z9cuda_gemmIiLi128ELi1ELi1ELi4096ELi4ELi4ELi64ELi1ELi1EEviiiPT_S1_S1_iii,"",@"SHT_CUDA_INFO"
	.sectionflags	@""
	.align	4


	//----- nvinfo : EIATTR_CUDA_API_VERSION
	.align		4
        /*0000*/ 	.byte	0x04, 0x37
        /*0002*/ 	.short	(.L_23877 - .L_23876)
.L_23876:
        /*0004*/ 	.word	0x00000082


	//----- nvinfo : EIATTR_KPARAM_INFO
	.align		4
.L_23877:
        /*0008*/ 	.byte	0x04, 0x17
        /*000a*/ 	.short	(.L_23879 - .L_23878)
.L_23878:
        /*000c*/ 	.word	0x00000000
        /*0010*/ 	.short	0x0008
        /*0012*/ 	.short	0x0030
        /*0014*/ 	.byte	0x00, 0xf0, 0x11, 0x00


	//----- nvinfo : EIATTR_KPARAM_INFO
	.align		4
.L_23879:
        /*0018*/ 	.byte	0x04, 0x17
        /*001a*/ 	.short	(.L_23881 - .L_23880)
.L_23880:
        /*001c*/ 	.word	0x00000000
        /*0020*/ 	.short	0x0007
        /*0022*/ 	.short	0x002c
        /*0024*/ 	.byte	0x00, 0xf0, 0x11, 0x00


	//----- nvinfo : EIATTR_KPARAM_INFO
	.align		4
.L_23881:
        /*0028*/ 	.byte	0x04, 0x17
        /*002a*/ 	.short	(.L_23883 - .L_23882)
.L_23882:
        /*002c*/ 	.word	0x00000000
        /*0030*/ 	.short	0x0006
        /*0032*/ 	.short	0x0028
        /*0034*/ 	.byte	0x00, 0xf0, 0x11, 0x00


	//----- nvinfo : EIATTR_KPARAM_INFO
	.align		4
.L_23883:
        /*0038*/ 	.byte	0x04, 0x17
        /*003a*/ 	.short	(.L_23885 - .L_23884)
.L_23884:
        /*003c*/ 	.word	0x00000000
        /*0040*/ 	.short	0x0005
        /*0042*/ 	.short	0x0020
        /*0044*/ 	.byte	0x00, 0xf5, 0x21, 0x00


	//----- nvinfo : EIATTR_KPARAM_INFO
	.align		4
.L_23885:
        /*0048*/ 	.byte	0x04, 0x17
        /*004a*/ 	.short	(.L_23887 - .L_23886)
.L_23886:
        /*004c*/ 	.word	0x00000000
        /*0050*/ 	.short	0x0004
        /*0052*/ 	.short	0x0018
        /*0054*/ 	.byte	0x00, 0xf5, 0x21, 0x00


	//----- nvinfo : EIATTR_KPARAM_INFO
	.align		4
.L_23887:
        /*0058*/ 	.byte	0x04, 0x17
        /*005a*/ 	.short	(.L_23889 - .L_23888)
.L_23888:
        /*005c*/ 	.word	0x00000000
        /*0060*/ 	.short	0x0003
        /*0062*/ 	.short	0x0010
        /*0064*/ 	.byte	0x00, 0xf5, 0x21, 0x00


	//----- nvinfo : EIATTR_KPARAM_INFO
	.align		4
.L_23889:
        /*0068*/ 	.byte	0x04, 0x17
        /*006a*/ 	.short	(.L_23891 - .L_23890)
.L_23890:
        /*006c*/ 	.word	0x00000000
        /*0070*/ 	.short	0x0002
        /*0072*/ 	.short	0x0008
        /*0074*/ 	.byte	0x00, 0xf0, 0x11, 0x00


	//----- nvinfo : EIATTR_KPARAM_INFO
	.align		4
.L_23891:
        /*0078*/ 	.byte	0x04, 0x17
        /*007a*/ 	.short	(.L_23893 - .L_23892)
.L_23892:
        /*007c*/ 	.word	0x00000000
        /*0080*/ 	.short	0x0001
        /*0082*/ 	.short	0x0004
        /*0084*/ 	.byte	0x00, 0xf0, 0x11, 0x00


	//----- nvinfo : EIATTR_KPARAM_INFO
	.align		4
.L_23893:
        /*0088*/ 	.byte	0x04, 0x17
        /*008a*/ 	.short	(.L_23895 - .L_23894)
.L_23894:
        /*008c*/ 	.word	0x00000000
        /*0090*/ 	.short	0x0000
        /*0092*/ 	.short	0x0000
        /*0094*/ 	.byte	0x00, 0xf0, 0x11, 0x00


	//----- nvinfo : EIATTR_SPARSE_MMA_MASK
	.align		4
.L_23895:
        /*0098*/ 	.byte	0x03, 0x50
        /*009a*/ 	.short	0x0000


	//----- nvinfo : EIATTR_MAXREG_COUNT
	.align		4
        /*009c*/ 	.byte	0x03, 0x1b
        /*009e*/ 	.short	0x00ff


	//----- nvinfo : EIATTR_NUM_BARRIERS
	.align		4
        /*00a0*/ 	.byte	0x02, 0x4c
        /*00a2*/ 	.byte	0x01
	.zero		1


	//----- nvinfo : EIATTR_MERCURY_ISA_VERSION
	.align		4
        /*00a4*/ 	.byte	0x03, 0x5f
        /*00a6*/ 	.short	0x0101


	//----- nvinfo : EIATTR_COOP_GROUP_MASK_REGIDS
	.align		4
        /*00a8*/ 	.byte	0x04, 0x29
        /*00aa*/ 	.short	(.L_23897 - .L_23896)


	//   ....[0]....
.L_23896:
        /*00ac*/ 	.word	0xffffffff


	//   ....[1]....
        /*00b0*/ 	.word	0xffffffff


	//   ....[2]....
        /*00b4*/ 	.word	0xffffffff


	//   ....[3]....
        /*00b8*/ 	.word	0xffffffff


	//   ....[4]....
        /*00bc*/ 	.word	0xffffffff


	//   ....[5]....
        /*00c0*/ 	.word	0xffffffff


	//   ....[6]....
        /*00c4*/ 	.word	0xffffffff


	//   ....[7]....
        /*00c8*/ 	.word	0xffffffff


	//   ....[8]....
        /*00cc*/ 	.word	0xffffffff


	//   ....[9]....
        /*00d0*/ 	.word	0xffffffff


	//   ....[10]....
        /*00d4*/ 	.word	0xffffffff


	//   ....[11]....
        /*00d8*/ 	.word	0xffffffff


	//   ....[12]....
        /*00dc*/ 	.word	0xffffffff


	//   ....[13]....
        /*00e0*/ 	.word	0xffffffff


	//   ....[14]....
        /*00e4*/ 	.word	0xffffffff


	//   ....[15]....
        /*00e8*/ 	.word	0xffffffff


	//----- nvinfo : EIATTR_COOP_GROUP_INSTR_OFFSETS
	.align		4
.L_23897:
        /*00ec*/ 	.byte	0x04, 0x28
        /*00ee*/ 	.short	(.L_23899 - .L_23898)


	//   ....[0]....
.L_23898:
        /*00f0*/ 	.word	0x000007d0


	//   ....[1]....
        /*00f4*/ 	.word	0x000007e0


	//   ....[2]....
        /*00f8*/ 	.word	0x000007f0


	//   ....[3]....
        /*00fc*/ 	.word	0x00000800


	//   ....[4]....
        /*0100*/ 	.word	0x00000810


	//   ....[5]....
        /*0104*/ 	.word	0x00000820


	//   ....[6]....
        /*0108*/ 	.word	0x00000830


	//   ....[7]....
        /*010c*/ 	.word	0x00000850


	//   ....[8]....
        /*0110*/ 	.word	0x00000880


	//   ....[9]....
        /*0114*/ 	.word	0x000008a0


	//   ....[10]....
        /*0118*/ 	.word	0x000008b0


	//   ....[11]....
        /*011c*/ 	.word	0x000008e0


	//   ....[12]....
        /*0120*/ 	.word	0x000008f0


	//   ....[13]....
        /*0124*/ 	.word	0x00000900


	//   ....[14]....
        /*0128*/ 	.word	0x00000920


	//   ....[15]....
        /*012c*/ 	.word	0x00000950


	//----- nvinfo : EIATTR_VRC_CTA_INIT_COUNT
	.align		4
.L_23899:
        /*0130*/ 	.byte	0x02, 0x4a
	.zero		1
	.zero		1


	//----- nvinfo : EIATTR_EXIT_INSTR_OFFSETS
	.align		4
        /*0134*/ 	.byte	0x04, 0x1c
        /*0136*/ 	.short	(.L_23901 - .L_23900)


	//   ....[0]....
.L_23900:
        /*0138*/ 	.word	0x000001b0


	//   ....[1]....
        /*013c*/ 	.word	0x000014c0


	//----- nvinfo : EIATTR_MAX_THREADS
	.align		4
.L_23901:
        /*0140*/ 	.byte	0x04, 0x05
        /*0142*/ 	.short	(.L_23903 - .L_23902)
.L_23902:
        /*0144*/ 	.word	0x00000080
        /*0148*/ 	.word	0x00000001
        /*014c*/ 	.word	0x00000001


	//----- nvinfo : EIATTR_CRS_STACK_SIZE
	.align		4
.L_23903:
        /*0150*/ 	.byte	0x04, 0x1e
        /*0152*/ 	.short	(.L_23905 - .L_23904)
.L_23904:
        /*0154*/ 	.word	0x00000000


	//----- nvinfo : EIATTR_CBANK_PARAM_SIZE
	.align		4
.L_23905:
        /*0158*/ 	.byte	0x03, 0x19
        /*015a*/ 	.short	0x0034


	//----- nvinfo : EIATTR_PARAM_CBANK
	.align		4
        /*015c*/ 	.byte	0x04, 0x0a
        /*015e*/ 	.short	(.L_23907 - .L_23906)
	.align		4
.L_23906:
        /*0160*/ 	.word	index@(.nv.constant0._Z9cuda_gemmIiLi128ELi1ELi1ELi4096ELi4ELi4ELi64ELi1ELi1EEviiiPT_S1_S1_iii)
        /*0164*/ 	.short	0x0380
        /*0166*/ 	.short	0x0034


	//----- nvinfo : EIATTR_SW_WAR
	.align		4
.L_23907:
        /*0168*/ 	.byte	0x04, 0x36
        /*016a*/ 	.short	(.L_23909 - .L_23908)
.L_23908:
        /*016c*/ 	.word	0x00000008
.L_23909:


//--------------------- .nv.info._Z9cuda_gemmIiLi128ELi1ELi1ELi4096ELi4ELi4ELi64ELi1ELi0EEviiiPT_S1_S1_iii --------------------------
	.section	.nv.info._Z9cuda_gemmIiLi128ELi1ELi1ELi4096ELi4ELi4ELi64ELi1ELi0EEviiiPT_S1_S1_iii,"",@"SHT_CUDA_INFO"
	.sectionflags	@""
	.align	4


	//----- nvinfo : EIATTR_CUDA_API_VERSION
	.align		4
        /*0000*/ 	.byte	0x04, 0x37
        /*0002*/ 	.short	(.L_23911 - .L_23910)
.L_23910:
        /*0004*/ 	.word	0x00000082


	//----- nvinfo : EIATTR_KPARAM_INFO
	.align		4
.L_23911:
        /*0008*/ 	.byte	0x04, 0x17
        /*000a*/ 	.short	(.L_23913 - .L_23912)
.L_23912:
        /*000c*/ 	.word	0x00000000
        /*0010*/ 	.short	0x0008
        /*0012*/ 	.short	0x0030
        /*0014*/ 	.byte	0x00, 0xf0, 0x11, 0x00


	//----- nvinfo : EIATTR_KPARAM_INFO
	.align		4
.L_23913:
        /*0018*/ 	.byte	0x04, 0x17
        /*001a*/ 	.short	(.L_23915 - .L_23914)
.L_23914:
        /*001c*/ 	.word	0x00000000
        /*0020*/ 	.short	0x0007
        /*0022*/ 	.short	0x002c
        /*0024*/ 	.byte	0x00, 0xf0, 0x11, 0x00


	//----- nvinfo : EIATTR_KPARAM_INFO
	.align		4
.L_23915:
        /*0028*/ 	.byte	0x04, 0x17
        /*002a*/ 	.short	(.L_23917 - .L_23916)
.L_23916:
        /*002c*/ 	.word	0x00000000
        /*0030*/ 	.short	0x0006
        /*0032*/ 	.short	0x0028
        /*0034*/ 	.byte	0x00, 0xf0, 0x11, 0x00


	//----- nvinfo : EIATTR_KPARAM_INFO
	.align		4
.L_23917:
        /*0038*/ 	.byte	0x04, 0x17
        /*003a*/ 	.short	(.L_23919 - .L_23918)
.L_23918:
        /*003c*/ 	.word	0x00000000
        /*0040*/ 	.short	0x0005
        /*0042*/ 	.short	0x0020
        /*0044*/ 	.byte	0x00, 0xf5, 0x21, 0x00


	//----- nvinfo : EIATTR_KPARAM_INFO
	.align		4
.L_23919:
        /*0048*/ 	.byte	0x04, 0x17
        /*004a*/ 	.short	(.L_23921 - .L_23920)
.L_23920:
        /*004c*/ 	.word	0x00000000
        /*0050*/ 	.short	0x0004
        /*0052*/ 	.short	0x0018
        /*0054*/ 	.byte	0x00, 0xf5, 0x21, 0x00


	//----- nvinfo : EIATTR_KPARAM_INFO
	.align		4
.L_23921:
        /*0058*/ 	.byte	0x04, 0x17
        /*005a*/ 	.short	(.L_23923 - .L_23922)
.L_23922:
        /*005c*/ 	.word	0x00000000
        /*0060*/ 	.short	0x0003
        /*0062*/ 	.short	0x0010
        /*0064*/ 	.byte	0x00, 0xf5, 0x21, 0x00


	//----- nvinfo : EIATTR_KPARAM_INFO
	.align		4
.L_23923:
        /*0068*/ 	.byte	0x04, 0x17
        /*006a*/ 	.short	(.L_23925 - .L_23924)
.L_23924:
        /*006c*/ 	.word	0x00000000
        /*0070*/ 	.short	0x0002
        /*0072*/ 	.short	0x0008
        /*0074*/ 	.byte	0x00, 0xf0, 0x11, 0x00


	//----- nvinfo : EIATTR_KPARAM_INFO
	.align		4
.L_23925:
        /*0078*/ 	.byte	0x04, 0x17
        /*007a*/ 	.short	(.L_23927 - .L_23926)
.L_23926:
        /*007c*/ 	.word	0x00000000
        /*0080*/ 	.short	0x0001
        /*0082*/ 	.short	0x0004
        /*0084*/ 	.byte	0x00, 0xf0, 0x11, 0x00


	//----- nvinfo : EIATTR_KPARAM_INFO
	.align		4
.L_23927:
        /*0088*/ 	.byte	0x04, 0x17
        /*008a*/ 	.short	(.L_23929 - .L_23928)
.L_23928:
        /*008c*/ 	.word	0x00000000
        /*0090*/ 	.short	0x0000
        /*0092*/ 	.short	0x0000
        /*0094*/ 	.byte	0x00, 0xf0, 0x11, 0x00


	//----- nvinfo : EIATTR_SPARSE_MMA_MASK
	.align		4
.L_23929:
        /*0098*/ 	.byte	0x03, 0x50
        /*009a*/ 	.short	0x0000


	//----- nvinfo : EIATTR_MAXREG_COUNT
	.align		4
        /*009c*/ 	.byte	0x03, 0x1b
        /*009e*/ 	.short	0x00ff


	//----- nvinfo : EIATTR_NUM_BARRIERS
	.align		4
        /*00a0*/ 	.byte	0x02, 0x4c
        /*00a2*/ 	.byte	0x01
	.zero		1


	//----- nvinfo : EIATTR_MERCURY_ISA_VERSION
	.align		4
        /*00a4*/ 	.byte	0x03, 0x5f
        /*00a6*/ 	.short	0x0101


	//----- nvinfo : EIATTR_COOP_GROUP_MASK_REGIDS
	.align		4
        /*00a8*/ 	.byte	0x04, 0x29
        /*00aa*/ 	.short	(.L_23931 - .L_23930)


	//   ....[0]....
.L_23930:
        /*00ac*/ 	.word	0xffffffff


	//   ....[1]....
        /*00b0*/ 	.word	0xffffffff


	//   ....[2]....
        /*00b4*/ 	.word	0xffffffff


	//   ....[3]....
        /*00b8*/ 	.word	0xffffffff


	//   ....[4]....
        /*00bc*/ 	.word	0x05000017


	//   ....[5]....
        /*00c0*/ 	.word	0x05000017


	//   ....[6]....
        /*00c4*/ 	.word	0x05000017


	//   ....[7]....
        /*00c8*/ 	.word	0x05000017


	//----- nvinfo : EIATTR_COOP_GROUP_INSTR_OFFSETS
	.align		4
.L_23931:
        /*00cc*/ 	.byte	0x04, 0x28
        /*00ce*/ 	.short	(.L_23933 - .L_23932)


	//   ....[0]....
.L_23932:
        /*00d0*/ 	.word	0x00001220


	//   ....[1]....
        /*00d4*/ 	.word	0x00001270


	//   ....[2]....
        /*00d8*/ 	.word	0x000012c0


	//   ....[3]....
        /*00dc*/ 	.word	0x00001310


	//   ....[4]....
        /*00e0*/ 	.word	0x00003a00


	//   ....[5]....
        /*00e4*/ 	.word	0x00003aa0


	//   ....[6]....
        /*00e8*/ 	.word	0x00003b30


	//   ....[7]....
        /*00ec*/ 	.word	0x00003bd0


	//----- nvinfo : EIATTR_VRC_CTA_INIT_COUNT
	.align		4
.L_23933:
        /*00f0*/ 	.byte	0x02, 0x4a
	.zero		1
	.zero		1


	//----- nvinfo : EIATTR_EXIT_INSTR_OFFSETS
	.align		4
        /*00f4*/ 	.byte	0x04, 0x1c
        /*00f6*/ 	.short	(.L_23935 - .L_23934)


	//   ....[0]....
.L_23934:
        /*00f8*/ 	.word	0x000006c0


	//   ....[1]....
        /*00fc*/ 	.word	0x000039a0


	//----- nvinfo : EIATTR_MAX_THREADS
	.align		4
.L_23935:
        /*0100*/ 	.byte	0x04, 0x05
        /*0102*/ 	.short	(.L_23937 - .L_23936)
.L_23936:
        /*0104*/ 	.word	0x00000080
        /*0108*/ 	.word	0x00000001
        /*010c*/ 	.word	0x00000001


	//----- nvinfo : EIATTR_CRS_STACK_SIZE
	.align		4
.L_23937:
        /*0110*/ 	.byte	0x04, 0x1e
        /*0112*/ 	.short	(.L_23939 - .L_23938)
.L_23938:
        /*0114*/ 	.word	0x00000000


	//----- nvinfo : EIATTR_CBANK_PARAM_SIZE
	.align		4
.L_23939:
        /*0118*/ 	.byte	0x03, 0x19
        /*011a*/ 	.short	0x0034


	//----- nvinfo : EIATTR_PARAM_CBANK
	.align		4
        /*011c*/ 	.byte	0x04, 0x0a
        /*011e*/ 	.short	(.L_23941 - .L_23940)
	.align		4
.L_23940:
        /*0120*/ 	.word	index@(.nv.constant0._Z9cuda_gemmIiLi128ELi1ELi1ELi4096ELi4ELi4ELi64ELi1ELi0EEviiiPT_S1_S1_iii)
        /*0124*/ 	.short	0x0380
        /*0126*/ 	.short	0x0034


	//----- nvinfo : EIATTR_SW_WAR
	.align		4
.L_23941:
        /*0128*/ 	.byte	0x04, 0x36
        /*012a*/ 	.short	(.L_23943 - .L_23942)
.L_23942:
        /*012c*/ 	.word	0x00000008
.L_23943:


//--------------------- .nv.info._Z9cuda_gemmIiLi128ELi1ELi1ELi4096ELi4ELi4ELi64ELi0ELi1EEviiiPT_S1_S1_iii --------------------------
	.section	.nv.info._Z9cuda_gemmIiLi128ELi1ELi1ELi4096ELi4ELi4ELi64ELi0ELi1EEviiiPT_S1_S1_iii,"",@"SHT_CUDA_INFO"
	.sectionflags	@""
	.align	4


	//----- nvinfo : EIATTR_CUDA_API_VERSION
	.align		4
        /*0000*/ 	.byte	0x04, 0x37
        /*0002*/ 	.short	(.L_23945 - .L_23944)
.L_23944:
        /*0004*/ 	.word	0x00000082


	//----- nvinfo : EIATTR_KPARAM_INFO
	.align		4
.L_23945:
        /*0008*/ 	.byte	0x04, 0x17
        /*000a*/ 	.short	(.L_23947 - .L_23946)
.L_23946:
        /*000c*/ 	.word	0x00000000
        /*0010*/ 	.short	0x0008
        /*0012*/ 	.short	0x0030
        /*0014*/ 	.byte	0x00, 0xf0, 0x11, 0x00


	//----- nvinfo : EIATTR_KPARAM_INFO
	.align		4
.L_23947:
        /*0018*/ 	.byte	0x04, 0x17
        /*001a*/ 	.short	(.L_23949 - .L_23948)
.L_23948:
        /*001c*/ 	.word	0x00000000
        /*0020*/ 	.short	0x0007
        /*0022*/ 	.short	0x002c
        /*0024*/ 	.byte	0x00, 0xf0, 0x11, 0x00


	//----- nvinfo : EIATTR_KPARAM_INFO
	.align		4
.L_23949:
        /*0028*/ 	.byte	0x04, 0x17
        /*002a*/ 	.short	(.L_23951 - .L_23950)
.L_23950:
        /*002c*/ 	.word	0x00000000
        /*0030*/ 	.short	0x0006
        /*0032*/ 	.short	0x0028
        /*0034*/ 	.byte	0x00, 0xf0, 0x11, 0x00


	//----- nvinfo : EIATTR_KPARAM_INFO
	.align		4
.L_23951:
        /*0038*/ 	.byte	0x04, 0x17
        /*003a*/ 	.short	(.L_23953 - .L_23952)
.L_23952:
        /*003c*/ 	.word	0x00000000
        /*0040*/ 	.short	0x0005
        /*0042*/ 	.short	0x0020
        /*0044*/ 	.byte	0x00, 0xf5, 0x21, 0x00


	//----- nvinfo : EIATTR_KPARAM_INFO
	.align		4
.L_23953:
        /*0048*/ 	.byte	0x04, 0x17
        /*004a*/ 	.short	(.L_23955 - .L_23954)
.L_23954:
        /*004c*/ 	.word	0x00000000
        /*0050*/ 	.short	0x0004
        /*0052*/ 	.short	0x0018
        /*0054*/ 	.byte	0x00, 0xf5, 0x21, 0x00


	//----- nvinfo : EIATTR_KPARAM_INFO
	.align		4
.L_23955:
        /*0058*/ 	.byte	0x04, 0x17
        /*005a*/ 	.short	(.L_23957 - .L_23956)
.L_23956:
        /*005c*/ 	.word	0x00000000
        /*0060*/ 	.short	0x0003
        /*0062*/ 	.short	0x0010
        /*0064*/ 	.byte	0x00, 0xf5, 0x21, 0x00


	//----- nvinfo : EIATTR_KPARAM_INFO
	.align		4
.L_23957:
        /*0068*/ 	.byte	0x04, 0x17
        /*006a*/ 	.short	(.L_23959 - .L_23958)
.L_23958:
        /*006c*/ 	.word	0x00000000
        /*0070*/ 	.short	0x0002
        /*0072*/ 	.short	0x0008
        /*0074*/ 	.byte	0x00, 0xf0, 0x11, 0x00


	//----- nvinfo : EIATTR_KPARAM_INFO
	.align		4
.L_23959:
        /*0078*/ 	.byte	0x04, 0x17
        /*007a*/ 	.short	(.L_23961 - .L_23960)
.L_23960:
        /*007c*/ 	.word	0x00000000
        /*0080*/ 	.short	0x0001
        /*0082*/ 	.short	0x0004
        /*0084*/ 	.byte	0x00, 0xf0, 0x11, 0x00


	//----- nvinfo : EIATTR_KPARAM_INFO
	.align		4
.L_23961:
        /*0088*/ 	.byte	0x04, 0x17
        /*008a*/ 	.short	(.L_23963 - .L_23962)
.L_23962:
        /*008c*/ 	.word	0x00000000
        /*0090*/ 	.short	0x0000
        /*0092*/ 	.short	0x0000
        /*0094*/ 	.byte	0x00, 0xf0, 0x11, 0x00


	//----- nvinfo : EIATTR_SPARSE_MMA_MASK
	.align		4
.L_23963:
        /*0098*/ 	.byte	0x03, 0x50
        /*009a*/ 	.short	0x0000


	//----- nvinfo : EIATTR_MAXREG_COUNT
	.align		4
        /*009c*/ 	.byte	0x03, 0x1b
        /*009e*/ 	.short	0x00ff


	//----- nvinfo : EIATTR_NUM_BARRIERS
	.align		4
        /*00a0*/ 	.byte	0x02, 0x4c
        /*00a2*/ 	.byte	0x01
	.zero		1


	//----- nvinfo : EIATTR_MERCURY_ISA_VERSION
	.align		4
        /*00a4*/ 	.byte	0x03, 0x5f
        /*00a6*/ 	.short	0x0101


	//----- nvinfo : EIATTR_COOP_GROUP_MASK_REGIDS
	.align		4
        /*00a8*/ 	.byte	0x04, 0x29
        /*00aa*/ 	.short	(.L_23965 - .L_23964)


	//   ....[0]....
.L_23964:
        /*00ac*/ 	.word	0xffffffff


	//   ....[1]....
        /*00b0*/ 	.word	0xffffffff


	//   ....[2]....
        /*00b4*/ 	.word	0xffffffff


	//   ....[3]....
        /*00b8*/ 	.word	0xffffffff


	//   ....[4]....
        /*00bc*/ 	.word	0xffffffff


	//   ....[5]....
        /*00c0*/ 	.word	0xffffffff


	//   ....[6]....
        /*00c4*/ 	.word	0xffffffff


	//   ....[7]....
        /*00c8*/ 	.word	0xffffffff


	//   ....[8]....
        /*00cc*/ 	.word	0xffffffff


	//   ....[9]....
        /*00d0*/ 	.word	0xffffffff


	//   ....[10]....
        /*00d4*/ 	.word	0xffffffff


	//   ....[11]....
        /*00d8*/ 	.word	0xffffffff


	//   ....[12]....
        /*00dc*/ 	.word	0xffffffff


	//   ....[13]....
        /*00e0*/ 	.word	0xffffffff


	//   ....[14]....
        /*00e4*/ 	.word	0xffffffff


	//   ....[15]....
        /*00e8*/ 	.word	0xffffffff


	//----- nvinfo : EIATTR_COOP_GROUP_INSTR_OFFSETS
	.align		4
.L_23965:
        /*00ec*/ 	.byte	0x04, 0x28
        /*00ee*/ 	.short	(.L_23967 - .L_23966)


	//   ....[0]....
.L_23966:
        /*00f0*/ 	.word	0x00000900


	//   ....[1]....
        /*00f4*/ 	.word	0x00000920


	//   ....[2]....
        /*00f8*/ 	.word	0x00000930


	//   ....[3]....
        /*00fc*/ 	.word	0x00000940


	//   ....[4]....
        /*0100*/ 	.word	0x00000950


	//   ....[5]....
        /*0104*/ 	.word	0x00000960


	//   ....[6]....
        /*0108*/ 	.word	0x00000980


	//   ....[7]....
        /*010c*/ 	.word	0x00000990


	//   ....[8]....
        /*0110*/ 	.word	0x000009e0


	//   ....[9]....
        /*0114*/ 	.word	0x00000a00


	//   ....[10]....
        /*0118*/ 	.word	0x00000a50


	//   ....[11]....
        /*011c*/ 	.word	0x00000a80


	//   ....[12]....
        /*0120*/ 	.word	0x00000a90


	//   ....[13]....
        /*0124*/ 	.word	0x00000ac0


	//   ....[14]....
        /*0128*/ 	.word	0x00000af0


	//   ....[15]....
        /*012c*/ 	.word	0x00000b50


	//----- nvinfo : EIATTR_VRC_CTA_INIT_COUNT
	.align		4
.L_23967:
        /*0130*/ 	.byte	0x02, 0x4a
	.zero		1
	.zero		1


	//----- nvinfo : EIATTR_EXIT_INSTR_OFFSETS
	.align		4
        /*0134*/ 	.byte	0x04, 0x1c
        /*0136*/ 	.short	(.L_23969 - .L_23968)


	//   ....[0]....
.L_23968:
        /*0138*/ 	.word	0x000001b0


	//   ....[1]....
        /*013c*/ 	.word	0x000015d0


	//----- nvinfo : EIATTR_MAX_THREADS
	.align		4
.L_23969:
        /*0140*/ 	.byte	0x04, 0x05
        /*0142*/ 	.short	(.L_23971 - .L_23970)
.L_23970:
        /*0144*/ 	.word	0x00000080
        /*0148*/ 	.word	0x00000001
        /*014c*/ 	.word	0x00000001


	//----- nvinfo : EIATTR_CRS_STACK_SIZE
	.align		4
.L_23971:
        /*0150*/ 	.byte	0x04, 0x1e
        /*0152*/ 	.short	(.L_23973 - .L_23972)
.L_23972:
        /*0154*/ 	.word	0x00000000


	//----- nvinfo : EIATTR_CBANK_PARAM_SIZE
	.align		4
.L_23973:
        /*0158*/ 	.byte	0x03, 0x19
        /*015a*/ 	.short	0x0034


	//----- nvinfo : EIATTR_PARAM_CBANK
	.align		4
        /*015c*/ 	.byte	0x04, 0x0a
        /*015e*/ 	.short	(.L_23975 - .L_23974)
	.align		4
.L_23974:
        /*0160*/ 	.word	index@(.nv.constant0._Z9cuda_gemmIiLi128ELi1ELi1ELi4096ELi4ELi4ELi64ELi0ELi1EEviiiPT_S1_S1_iii)
        /*0164*/ 	.short	0x0380
        /*0166*/ 	.short	0x0034


	//----- nvinfo : EIATTR_SW_WAR
	.align		4
.L_23975:
        /*0168*/ 	.byte	0x04, 0x36
        /*016a*/ 	.short	(.L_23977 - .L_23976)
.L_23976:
        /*016c*/ 	.word	0x00000008
.L_23977:


//--------------------- .nv.info._Z9cuda_gemmIiLi128ELi1ELi1ELi4096ELi4ELi4ELi64ELi0ELi0EEviiiPT_S1_S1_iii --------------------------
	.section	.nv.info._Z9cuda_gemmIiLi128ELi1ELi1ELi4096ELi4ELi4ELi64ELi0ELi0EEviiiPT_S1_S1_iii,"",@"SHT_CUDA_INFO"
	.sectionflags	@""
	.align	4


	//----- nvinfo : EIATTR_CUDA_API_VERSION
	.align		4
        /*0000*/ 	.byte	0x04, 0x37
        /*0002*/ 	.short	(.L_23979 - .L_23978)
.L_23978:
        /*0004*/ 	.word	0x00000082


	//----- nvinfo : EIATTR_KPARAM_INFO
	.align		4
.L_23979:
        /*0008*/ 	.byte	0x04, 0x17
        /*000a*/ 	.short	(.L_23981 - .L_23980)
.L_23980:
        /*000c*/ 	.word	0x00000000
        /*0010*/ 	.short	0x0008
        /*0012*/ 	.short	0x0030
        /*0014*/ 	.byte	0x00, 0xf0, 0x11, 0x00


	//----- nvinfo : EIATTR_KPARAM_INFO
	.align		4
.L_23981:
        /*0018*/ 	.byte	0x04, 0x17
        /*001a*/ 	.short	(.L_23983 - .L_23982)
.L_23982:
        /*001c*/ 	.word	0x00000000
        /*0020*/ 	.short	0x0007
        /*0022*/ 	.short	0x002c
        /*0024*/ 	.byte	0x00, 0xf0, 0x11, 0x00


	//----- nvinfo : EIATTR_KPARAM_INFO
	.align		4
.L_23983:
        /*0028*/ 	.byte	0x04, 0x17
        /*002a*/ 	.short	(.L_23985 - .L_23984)
.L_23984:
        /*002c*/ 	.word	0x00000000
        /*0030*/ 	.short	0x0006
        /*0032*/ 	.short	0x0028
        /*0034*/ 	.byte	0x00, 0xf0, 0x11, 0x00


	//----- nvinfo : EIATTR_KPARAM_INFO
	.align		4
.L_23985:
        /*0038*/ 	.byte	0x04, 0x17
        /*003a*/ 	.short	(.L_23987 - .L_23986)
.L_23986:
        /*003c*/ 	.word	0x00000000
        /*0040*/ 	.short	0x0005
        /*0042*/ 	.short	0x0020
        /*0044*/ 	.byte	0x00, 0xf5, 0x21, 0x00


	//----- nvinfo : EIATTR_KPARAM_INFO
	.align		4
.L_23987:
        /*0048*/ 	.byte	0x04, 0x17
        /*004a*/ 	.short	(.L_23989 - .L_23988)
.L_23988:
        /*004c*/ 	.word	0x00000000
        /*0050*/ 	.short	0x0004
        /*0052*/ 	.short	0x0018
        /*0054*/ 	.byte	0x00, 0xf5, 0x21, 0x00


	//----- nvinfo : EIATTR_KPARAM_INFO
	.align		4
.L_23989:
        /*0058*/ 	.byte	0x04, 0x17
        /*005a*/ 	.short	(.L_23991 - .L_23990)
.L_23990:
        /*005c*/ 	.word	0x00000000
        /*0060*/ 	.short	0x0003
        /*0062*/ 	.short	0x0010
        /*0064*/ 	.byte	0x00, 0xf5, 0x21, 0x00


	//----- nvinfo : EIATTR_KPARAM_INFO
	.align		4
.L_23991:
        /*0068*/ 	.byte	0x04, 0x17
        /*006a*/ 	.short	(.L_23993 - .L_23992)
.L_23992:
        /*006c*/ 	.word	0x00000000
        /*0070*/ 	.short	0x0002
        /*0072*/ 	.short	0x0008
        /*0074*/ 	.byte	0x00, 0xf0, 0x11, 0x00


	//----- nvinfo : EIATTR_KPARAM_INFO
	.align		4
.L_23993:
        /*0078*/ 	.byte	0x04, 0x17
        /*007a*/ 	.short	(.L_23995 - .L_23994)
.L_23994:
        /*007c*/ 	.word	0x00000000
        /*0080*/ 	.short	0x0001
        /*0082*/ 	.short	0x0004
        /*0084*/ 	.byte	0x00, 0xf0, 0x11, 0x00


	//----- nvinfo : EIATTR_KPARAM_INFO
	.align		4
.L_23995:
        /*0088*/ 	.byte	0x04, 0x17
        /*008a*/ 	.short	(.L_23997 - .L_23996)
.L_23996:
        /*008c*/ 	.word	0x00000000
        /*0090*/ 	.short	0x0000
        /*0092*/ 	.short	0x0000
        /*0094*/ 	.byte	0x00, 0xf0, 0x11, 0x00


	//----- nvinfo : EIATTR_SPARSE_MMA_MASK
	.align		4
.L_23997:
        /*0098*/ 	.byte	0x03, 0x50
        /*009a*/ 	.short	0x0000


	//----- nvinfo : EIATTR_MAXREG_COUNT
	.align		4
        /*009c*/ 	.byte	0x03, 0x1b
        /*009e*/ 	.short	0x00ff


	//----- nvinfo : EIATTR_NUM_BARRIERS
	.align		4
        /*00a0*/ 	.byte	0x02, 0x4c
        /*00a2*/ 	.byte	0x01
	.zero		1


	//----- nvinfo : EIATTR_MERCURY_ISA_VERSION
	.align		4
        /*00a4*/ 	.byte	0x03, 0x5f
        /*00a6*/ 	.short	0x0101


	//----- nvinfo : EIATTR_COOP_GROUP_MASK_REGIDS
	.align		4
        /*00a8*/ 	.byte	0x04, 0x29
        /*00aa*/ 	.short	(.L_23999 - .L_23998)


	//   ....[0]....
.L_23998:
        /*00ac*/ 	.word	0xffffffff


	//   ....[1]....
        /*00b0*/ 	.word	0xffffffff


	//   ....[2]....
        /*00b4*/ 	.word	0xffffffff


	//   ....[3]....
        /*00b8*/ 	.word	0xffffffff


	//   ....[4]....
        /*00bc*/ 	.word	0x05000018


	//   ....[5]....
        /*00c0*/ 	.word	0x05000018


	//   ....[6]....
        /*00c4*/ 	.word	0x05000018


	//   ....[7]....
        /*00c8*/ 	.word	0x05000018


	//----- nvinfo : EIATTR_COOP_GROUP_INSTR_OFFSETS
	.align		4
.L_23999:
        /*00cc*/ 	.byte	0x04, 0x28
        /*00ce*/ 	.short	(.L_24001 - .L_24000)


	//   ....[0]....
.L_24000:
        /*00d0*/ 	.word	0x00001170


	//   ....[1]....
        /*00d4*/ 	.word	0x000011c0


	//   ....[2]....
        /*00d8*/ 	.word	0x00001220


	//   ....[3]....
        /*00dc*/ 	.word	0x00001280


	//   ....[4]....
        /*00e0*/ 	.word	0x00003a10


	//   ....[5]....
        /*00e4*/ 	.word	0x00003aa0


	//   ....[6]....
        /*00e8*/ 	.word	0x00003b30


	//   ....[7]....
        /*00ec*/ 	.word	0x00003bc0


	//----- nvinfo : EIATTR_VRC_CTA_INIT_COUNT
	.align		4
.L_24001:
        /*00f0*/ 	.byte	0x02, 0x4a
	.zero		1
	.zero		1


	//----- nvinfo : EIATTR_EXIT_INSTR_OFFSETS
	.align		4
        /*00f4*/ 	.byte	0x04, 0x1c
        /*00f6*/ 	.short	(.L_24003 - .L_24002)


	//   ....[0]....
.L_24002:
        /*00f8*/ 	.word	0x000006e0


	//   ....[1]....
        /*00fc*/ 	.word	0x000039b0


	//----- nvinfo : EIATTR_MAX_THREADS
	.align		4
.L_24003:
        /*0100*/ 	.byte	0x04, 0x05
        /*0102*/ 	.short	(.L_24005 - .L_24004)
.L_24004:
        /*0104*/ 	.word	0x00000080
        /*0108*/ 	.word	0x00000001
        /*010c*/ 	.word	0x00000001


	//----- nvinfo : EIATTR_CRS_STACK_SIZE
	.align		4
.L_24005:
        /*0110*/ 	.byte	0x04, 0x1e
        /*0112*/ 	.short	(.L_24007 - .L_24006)
.L_24006:
        /*0114*/ 	.word	0x00000000


	//----- nvinfo : EIATTR_CBANK_PARAM_SIZE
	.align		4
.L_24007:
        /*0118*/ 	.byte	0x03, 0x19
        /*011a*/ 	.short	0x0034


	//----- nvinfo : EIATTR_PARAM_CBANK
	.align		4
        /*011c*/ 	.byte	0x04, 0x0a
        /*011e*/ 	.short	(.L_24009 - .L_24008)
	.align		4
.L_24008:
        /*0120*/ 	.word	index@(.nv.constant0._Z9cuda_gemmIiLi128ELi1ELi1ELi4096ELi4ELi4ELi64ELi0ELi0EEviiiPT_S1_S1_iii)
        /*0124*/ 	.short	0x0380
        /*0126*/ 	.short	0x0034


	//----- nvinfo : EIATTR_SW_WAR
	.align		4
.L_24009:
        /*0128*/ 	.byte	0x04, 0x36
        /*012a*/ 	.short	(.L_24011 - .L_24010)
.L_24010:
        /*012c*/ 	.word	0x00000008
.L_24011:


//--------------------- .nv.info._Z9cuda_gemmIiLi128ELi1ELi1ELi4096ELi2ELi2ELi64ELi1ELi1EEviiiPT_S1_S1_iii --------------------------
	.section	.nv.info._Z9cuda_gemmIiLi128ELi1ELi1ELi4096ELi2ELi2ELi64ELi1ELi1EEviiiPT_S1_S1_iii,"",@"SHT_CUDA_INFO"
	.sectionflags	@""
	.align	4


	//----- nvinfo : EIATTR_CUDA_API_VERSION
	.align		4
        /*0000*/ 	.byte	0x04, 0x37
        /*0002*/ 	.short	(.L_24013 - .L_24012)
.L_24012:
        /*0004*/ 	.word	0x00000082


	//----- nvinfo : EIATTR_KPARAM_INFO
	.align		4
.L_24013:
        /*0008*/ 	.byte	0x04, 0x17
        /*000a*/ 	.short	(.L_24015 - .L_24014)
.L_24014:
        /*000c*/ 	.word	0x00000000
        /*0010*/ 	.short	0x0008
        /*0012*/ 	.short	0x0030
        /*0014*/ 	.byte	0x00, 0xf0, 0x11, 0x00


	//----- nvinfo : EIATTR_KPARAM_INFO
	.align		4
.L_24015:
        /*0018*/ 	.byte	0x04, 0x17
        /*001a*/ 	.short	(.L_24017 - .L_24016)
.L_24016:
        /*001c*/ 	.word	0x00000000
        /*0020*/ 	.short	0x0007
        /*0022*/ 	.short	0x002c
        /*0024*/ 	.byte	0x00, 0xf0, 0x11, 0x00


	//----- nvinfo : EIATTR_KPARAM_INFO
	.align		4
.L_24017:
        /*0028*/ 	.byte	0x04, 0x17
        /*002a*/ 	.short	(.L_24019 - .L_24018)
.L_24018:
        /*002c*/ 	.word	0x00000000
        /*0030*/ 	.short	0x0006
        /*0032*/ 	.short	0x0028
        /*0034*/ 	.byte	0x00, 0xf0, 0x11, 0x00


	//----- nvinfo : EIATTR_KPARAM_INFO
	.align		4
.L_24019:
        /*0038*/ 	.byte	0x04, 0x17
        /*003a*/ 	.short	(.L_24021 - .L_24020)
.L_24020:
        /*003c*/ 	.word	0x00000000
        /*0040*/ 	.short	0x0005
        /*0042*/ 	.short	0x0020
        /*0044*/ 	.byte	0x00, 0xf5, 0x21, 0x00


	//----- nvinfo : EIATTR_KPARAM_INFO
	.align		4
.L_24021:
        /*0048*/ 	.byte	0x04, 0x17
        /*004a*/ 	.short	(.L_24023 - .L_24022)
.L_24022:
        /*004c*/ 	.word	0x00000000
        /*0050*/ 	.short	0x0004
        /*0052*/ 	.short	0x0018
        /*0054*/ 	.byte	0x00, 0xf5, 0x21, 0x00


	//----- nvinfo : EIATTR_KPARAM_INFO
	.align		4
.L_24023:
        /*0058*/ 	.byte	0x04, 0x17
        /*005a*/ 	.short	(.L_24025 - .L_24024)
.L_24024:
        /*005c*/ 	.word	0x00000000
        /*0060*/ 	.short	0x0003
        /*0062*/ 	.short	0x0010
        /*0064*/ 	.byte	0x00, 0xf5, 0x21, 0x00


	//----- nvinfo : EIATTR_KPARAM_INFO
	.align		4
.L_24025:
        /*0068*/ 	.byte	0x04, 0x17
        /*006a*/ 	.short	(.L_24027 - .L_24026)
.L_24026:
        /*006c*/ 	.word	0x00000000
        /*0070*/ 	.short	0x0002
        /*0072*/ 	.short	0x0008
        /*0074*/ 	.byte	0x00, 0xf0, 0x11, 0x00


	//----- nvinfo : EIATTR_KPARAM_INFO
	.align		4
.L_24027:
        /*0078*/ 	.byte	0x04, 0x17
        /*007a*/ 	.short	(.L_24029 - .L_24028)
.L_24028:
        /*007c*/ 	.word	0x00000000
        /*0080*/ 	.short	0x0001
        /*0082*/ 	.short	0x0004
        /*0084*/ 	.byte	0x00, 0xf0, 0x11, 0x00


	//----- nvinfo : EIATTR_KPARAM_INFO
	.align		4
.L_24029:
        /*0088*/ 	.byte	0x04, 0x17
        /*008a*/ 	.short	(.L_24031 - .L_24030)
.L_24030:
        /*008c*/ 	.word	0x00000000
        /*0090*/ 	.short	0x0000
        /*0092*/ 	.short	0x0000
        /*0094*/ 	.byte	0x00, 0xf0, 0x11, 0x00


	//----- nvinfo : EIATTR_SPARSE_MMA_MASK
	.align		4
.L_24031:
        /*0098*/ 	.byte	0x03, 0x50
        /*009a*/ 	.short	0x0000


	//----- nvinfo : EIATTR_MAXREG_COUNT
	.align		4
        /*009c*/ 	.byte	0x03, 0x1b
        /*009e*/ 	.short	0x00ff


	//----- nvinfo : EIATTR_NUM_BARRIERS
	.align		4
        /*00a0*/ 	.byte	0x02, 0x4c
        /*00a2*/ 	.byte	0x01
	.zero		1


	//----- nvinfo : EIATTR_MERCURY_ISA_VERSION
	.align		4
        /*00a4*/ 	.byte	0x03, 0x5f
        /*00a6*/ 	.short	0x0101


	//----- nvinfo : EIATTR_COOP_GROUP_MASK_REGIDS
	.align		4
        /*00a8*/ 	.byte	0x04, 0x29
        /*00aa*/ 	.short	(.L_24033 - .L_24032)


	//   ....[0]....
.L_24032:
        /*00ac*/ 	.word	0xffffffff


	//   ....[1]....
        /*00b0*/ 	.word	0xffffffff


	//   ....[2]....
        /*00b4*/ 	.word	0xffffffff


	//   ....[3]....
        /*00b8*/ 	.word	0xffffffff


	//----- nvinfo : EIATTR_COOP_GROUP_INSTR_OFFSETS
	.align		4
.L_24033:
        /*00bc*/ 	.byte	0x04, 0x28
        /*00be*/ 	.short	(.L_24035 - .L_24034)


	//   ....[0]....
.L_24034:
        /*00c0*/ 	.word	0x00000780


	//   ....[1]....
        /*00c4*/ 	.word	0x00000790


	//   ....[2]....
        /*00c8*/ 	.word	0x000007a0


	//   ....[3]....
        /*00cc*/ 	.word	0x000007b0


	//----- nvinfo : EIATTR_VRC_CTA_INIT_COUNT
	.align		4
.L_24035:
        /*00d0*/ 	.byte	0x02, 0x4a
	.zero		1
	.zero		1


	//----- nvinfo : EIATTR_EXIT_INSTR_OFFSETS
	.align		4
        /*00d4*/ 	.byte	0x04, 0x1c
        /*00d6*/ 	.short	(.L_24037 - .L_24036)


	//   ....[0]....
.L_24036:
        /*00d8*/ 	.word	0x000001c0


	//   ....[1]....
        /*00dc*/ 	.word	0x00000f70


	//----- nvinfo : EIATTR_MAX_THREADS
	.align		4
.L_24037:
        /*00e0*/ 	.byte	0x04, 0x05
        /*00e2*/ 	.short	(.L_24039 - .L_24038)
.L_24038:
        /*00e4*/ 	.word	0x00000080
        /*00e8*/ 	.word	0x00000001
        /*00ec*/ 	.word	0x00000001


	//----- nvinfo : EIATTR_CRS_STACK_SIZE
	.align		4
.L_24039:
        /*00f0*/ 	.byte	0x04, 0x1e
        /*00f2*/ 	.short	(.L_24041 - .L_24040)
.L_24040:
        /*00f4*/ 	.word	0x00000000


	//----- nvinfo : EIATTR_CBANK_PARAM_SIZE
	.align		4
.L_24041:
        /*00f8*/ 	.byte	0x03, 0x19
        /*00fa*/ 	.short	0x0034


	//----- nvinfo : EIATTR_PARAM_CBANK
	.align		4
        /*00fc*/ 	.byte	0x04, 0x0a
        /*00fe*/ 	.short	(.L_24043 - .L_24042)
	.align		4
.L_24042:
        /*0100*/ 	.word	index@(.nv.constant0._Z9cuda_gemmIiLi128ELi1ELi1ELi4096ELi2ELi2ELi64ELi1ELi1EEviiiPT_S1_S1_iii)
        /*0104*/ 	.short	0x0380
        /*0106*/ 	.short	0x0034


	//----- nvinfo : EIATTR_SW_WAR
	.align		4
.L_24043:
        /*0108*/ 	.byte	0x04, 0x36
        /*010a*/ 	.short	(.L_24045 - .L_24044)
.L_24044:
        /*010c*/ 	.word	0x00000008
.L_24045:


//--------------------- .nv.info._Z9cuda_gemmIiLi128ELi1ELi1ELi4096ELi2ELi2ELi64ELi1ELi0EEviiiPT_S1_S1_iii --------------------------
	.section	.nv.info._Z9cuda_gemmIiLi128ELi1ELi1ELi4096ELi2ELi2ELi64ELi1ELi0EEviiiPT_S1_S1_iii,"",@"SHT_CUDA_INFO"
	.sectionflags	@""
	.align	4


	//----- nvinfo : EIATTR_CUDA_API_VERSION
	.align		4
        /*0000*/ 	.byte	0x04, 0x37
        /*0002*/ 	.short	(.L_24047 - .L_24046)
.L_24046:
        /*0004*/ 	.word	0x00000082


	//----- nvinfo : EIATTR_KPARAM_INFO
	.align		4
.L_24047:
        /*0008*/ 	.byte	0x04, 0x17
        /*000a*/ 	.short	(.L_24049 - .L_24048)
.L_24048:
        /*000c*/ 	.word	0x00000000
        /*0010*/ 	.short	0x0008
        /*0012*/ 	.short	0x0030
        /*0014*/ 	.byte	0x00, 0xf0, 0x11, 0x00


	//----- nvinfo : EIATTR_KPARAM_INFO
	.align		4
.L_24049:
        /*0018*/ 	.byte	0x04, 0x17
        /*001a*/ 	.short	(.L_24051 - .L_24050)
.L_24050:
        /*001c*/ 	.word	0x00000000
        /*0020*/ 	.short	0x0007
        /*0022*/ 	.short	0x002c
        /*0024*/ 	.byte	0x00, 0xf0, 0x11, 0x00


	//----- nvinfo : EIATTR_KPARAM_INFO
	.align		4
.L_24051:
        /*0028*/ 	.byte	0x04, 0x17
        /*002a*/ 	.short	(.L_24053 - .L_24052)
.L_24052:
        /*002c*/ 	.word	0x00000000
        /*0030*/ 	.short	0x0006
        /*0032*/ 	.short	0x0028
        /*0034*/ 	.byte	0x00, 0xf0, 0x11, 0x00


	//----- nvinfo : EIATTR_KPARAM_INFO
	.align		4
.L_24053:
        /*0038*/ 	.byte	0x04, 0x17
        /*003a*/ 	.short	(.L_24055 - .L_24054)
.L_24054:
        /*003c*/ 	.word	0x00000000
        /*0040*/ 	.short	0x0005
        /*0042*/ 	.short	0x0020
        /*0044*/ 	.byte	0x00, 0xf5, 0x21, 0x00


	//----- nvinfo : EIATTR_KPARAM_INFO
	.align		4
.L_24055:
        /*0048*/ 	.byte	0x04, 0x17
        /*004a*/ 	.short	(.L_24057 - .L_24056)
.L_24056:
        /*004c*/ 	.word	0x00000000
        /*0050*/ 	.short	0x0004
        /*0052*/ 	.short	0x0018
        /*0054*/ 	.byte	0x00, 0xf5, 0x21, 0x00


	//----- nvinfo : EIATTR_KPARAM_INFO
	.align		4
.L_24057:
        /*0058*/ 	.byte	0x04, 0x17
        /*005a*/ 	.short	(.L_24059 - .L_24058)
.L_24058:
        /*005c*/ 	.word	0x00000000
        /*0060*/ 	.short	0x0003
        /*0062*/ 	.short	0x0010
        /*0064*/ 	.byte	0x00, 0xf5, 0x21, 0x00


	//----- nvinfo : EIATTR_KPARAM_INFO
	.align		4
.L_24059:
        /*0068*/ 	.byte	0x04, 0x17
        /*006a*/ 	.short	(.L_24061 - .L_24060)
.L_24060:
        /*006c*/ 	.word	0x00000000
        /*0070*/ 	.short	0x0002
        /*0072*/ 	.short	0x0008
        /*0074*/ 	.byte	0x00, 0xf0, 0x11, 0x00


	//----- nvinfo : EIATTR_KPARAM_INFO
	.align		4
.L_24061:
        /*0078*/ 	.byte	0x04, 0x17
        /*007a*/ 	.short	(.L_24063 - .L_24062)
.L_24062:
        /*007c*/ 	.word	0x00000000
        /*0080*/ 	.short	0x0001
        /*0082*/ 	.short	0x0004
        /*0084*/ 	.byte	0x00, 0xf0, 0x11, 0x00


	//----- nvinfo : EIATTR_KPARAM_INFO
	.align		4
.L_24063:
        /*0088*/ 	.byte	0x04, 0x17
        /*008a*/ 	.short	(.L_24065 - .L_24064)
.L_24064:
        /*008c*/ 	.word	0x00000000
        /*0090*/ 	.short	0x0000
        /*0092*/ 	.short	0x0000
        /*0094*/ 	.byte	0x00, 0xf0, 0x11, 0x00


	//----- nvinfo : EIATTR_SPARSE_MMA_MASK
	.align		4
.L_24065:
        /*0098*/ 	.byte	0x03, 0x50
        /*009a*/ 	.short	0x0000


	//----- nvinfo : EIATTR_MAXREG_COUNT
	.align		4
        /*009c*/ 	.byte	0x03, 0x1b
        /*009e*/ 	.short	0x00ff


	//----- nvinfo : EIATTR_NUM_BARRIERS
	.align		4
        /*00a0*/ 	.byte	0x02, 0x4c
        /*00a2*/ 	.byte	0x01
	.zero		1


	//----- nvinfo : EIATTR_MERCURY_ISA_VERSION
	.align		4
        /*00a4*/ 	.byte	0x03, 0x5f
        /*00a6*/ 	.short	0x0101


	//----- nvinfo : EIATTR_COOP_GROUP_MASK_REGIDS
	.align		4
        /*00a8*/ 	.byte	0x04, 0x29
        /*00aa*/ 	.short	(.L_24067 - .L_24066)


	//   ....[0]....
.L_24066:
        /*00ac*/ 	.word	0xffffffff


	//   ....[1]....
        /*00b0*/ 	.word	0xffffffff


	//   ....[2]....
        /*00b4*/ 	.word	0xffffffff


	//   ....[3]....
        /*00b8*/ 	.word	0xffffffff


	//   ....[4]....
        /*00bc*/ 	.word	0xffffffff


	//   ....[5]....
        /*00c0*/ 	.word	0xffffffff


	//   ....[6]....
        /*00c4*/ 	.word	0x05000017


	//   ....[7]....
        /*00c8*/ 	.word	0x05000017


	//   ....[8]....
        /*00cc*/ 	.word	0x05000017


	//   ....[9]....
        /*00d0*/ 	.word	0x05000017


	//   ....[10]....
        /*00d4*/ 	.word	0x05000017


	//   ....[11]....
        /*00d8*/ 	.word	0x05000017


	//----- nvinfo : EIATTR_COOP_GROUP_INSTR_OFFSETS
	.align		4
.L_24067:
        /*00dc*/ 	.byte	0x04, 0x28
        /*00de*/ 	.short	(.L_24069 - .L_24068)


	//   ....[0]....
.L_24068:
        /*00e0*/ 	.word	0x00001280


	//   ....[1]....
        /*00e4*/ 	.word	0x00001300


	//   ....[2]....
        /*00e8*/ 	.word	0x00001530


	//   ....[3]....
        /*00ec*/ 	.word	0x00001580


	//   ....[4]....
        /*00f0*/ 	.word	0x000017b0


	//   ....[5]....
        /*00f4*/ 	.word	0x00001800


	//   ....[6]....
        /*00f8*/ 	.word	0x00003dd0


	//   ....[7]....
        /*00fc*/ 	.word	0x00003e70


	//   ....[8]....
        /*0100*/ 	.word	0x00003f20


	//   ....[9]....
        /*0104*/ 	.word	0x00003fd0


	//   ....[10]....
        /*0108*/ 	.word	0x00004080


	//   ....[11]....
        /*010c*/ 	.word	0x00004130


	//----- nvinfo : EIATTR_VRC_CTA_INIT_COUNT
	.align		4
.L_24069:
        /*0110*/ 	.byte	0x02, 0x4a
	.zero		1
	.zero		1


	//----- nvinfo : EIATTR_EXIT_INSTR_OFFSETS
	.align		4
        /*0114*/ 	.byte	0x04, 0x1c
        /*0116*/ 	.short	(.L_24071 - .L_24070)


	//   ....[0]....
.L_24070:
        /*0118*/ 	.word	0x000006c0


	//   ....[1]....
        /*011c*/ 	.word	0x00003d70


	//----- nvinfo : EIATTR_MAX_THREADS
	.align		4
.L_24071:
        /*0120*/ 	.byte	0x04, 0x05
        /*0122*/ 	.short	(.L_24073 - .L_24072)
.L_24072:
        /*0124*/ 	.word	0x00000080
        /*0128*/ 	.word	0x00000001
        /*012c*/ 	.word	0x00000001


	//----- nvinfo : EIATTR_CRS_STACK_SIZE
	.align		4
.L_24073:
        /*0130*/ 	.byte	0x04, 0x1e
        /*0132*/ 	.short	(.L_24075 - .L_24074)
.L_24074:
        /*0134*/ 	.word	0x00000000


	//----- nvinfo : EIATTR_CBANK_PARAM_SIZE
	.align		4
.L_24075:
        /*0138*/ 	.byte	0x03, 0x19
        /*013a*/ 	.short	0x0034


	//----- nvinfo : EIATTR_PARAM_CBANK
	.align		4
        /*013c*/ 	.byte	0x04, 0x0a
        /*013e*/ 	.short	(.L_24077 - .L_24076)
	.align		4
.L_24076:
        /*0140*/ 	.word	index@(.nv.constant0._Z9cuda_gemmIiLi128ELi1ELi1ELi4096ELi2ELi2ELi64ELi1ELi0EEviiiPT_S1_S1_iii)
        /*0144*/ 	.short	0x0380
        /*0146*/ 	.short	0x0034


	//----- nvinfo : EIATTR_SW_WAR
	.align		4
.L_24077:
        /*0148*/ 	.byte	0x04, 0x36
        /*014a*/ 	.short	(.L_24079 - .L_24078)
.L_24078:
        /*014c*/ 	.word	0x00000008
.L_24079:


//--------------------- .nv.info._Z9cuda_gemmIiLi128ELi1ELi1ELi4096ELi2ELi2ELi64ELi0ELi1EEviiiPT_S1_S1_iii --------------------------
	.section	.nv.info._Z9cuda_gemmIiLi128ELi1ELi1ELi4096ELi2ELi2ELi64ELi0ELi1EEviiiPT_S1_S1_iii,"",@"SHT_CUDA_INFO"
	.sectionflags	@""
	.align	4


	//----- nvinfo : EIATTR_CUDA_API_VERSION
	.align		4
        /*0000*/ 	.byte	0x04, 0x37
        /*0002*/ 	.short	(.L_24081 - .L_24080)
.L_24080:
        /*0004*/ 	.word	0x00000082


	//----- nvinfo : EIATTR_KPARAM_INFO
	.align		4
.L_24081:
        /*0008*/ 	.byte	0x04, 0x17
        /*000a*/ 	.short	(.L_24083 - .L_24082)
.L_24082:
        /*000c*/ 	.word	0x00000000
        /*0010*/ 	.short	0x0008
        /*0012*/ 	.short	0x0030
        /*0014*/ 	.byte	0x00, 0xf0, 0x11, 0x00


	//----- nvinfo : EIATTR_KPARAM_INFO
	.align		4
.L_24083:
        /*0018*/ 	.byte	0x04, 0x17
        /*001a*/ 	.short	(.L_24085 - .L_24084)
.L_24084:
        /*001c*/ 	.word	0x00000000
        /*0020*/ 	.short	0x0007
        /*0022*/ 	.short	0x002c
        /*0024*/ 	.byte	0x00, 0xf0, 0x11, 0x00


	//----- nvinfo : EIATTR_KPARAM_INFO
	.align		4
.L_24085:
        /*0028*/ 	.byte	0x04, 0x17
        /*002a*/ 	.short	(.L_24087 - .L_24086)
.L_24086:
        /*002c*/ 	.word	0x00000000
        /*0030*/ 	.short	0x0006
        /*0032*/ 	.short	0x0028
        /*0034*/ 	.byte	0x00, 0xf0, 0x11, 0x00


	//----- nvinfo : EIATTR_KPARAM_INFO
	.align		4
.L_24087:
        /*0038*/ 	.byte	0x04, 0x17
        /*003a*/ 	.short	(.L_24089 - .L_24088)
.L_24088:
        /*003c*/ 	.word	0x00000000
        /*0040*/ 	.short	0x0005
        /*0042*/ 	.short	0x0020
        /*0044*/ 	.byte	0x00, 0xf5, 0x21, 0x00


	//----- nvinfo : EIATTR_KPARAM_INFO
	.align		4
.L_24089:
        /*0048*/ 	.byte	0x04, 0x17
        /*004a*/ 	.short	(.L_24091 - .L_24090)
.L_24090:
        /*004c*/ 	.word	0x00000000
        /*0050*/ 	.short	0x0004
        /*0052*/ 	.short	0x0018
        /*0054*/ 	.byte	0x00, 0xf5, 0x21, 0x00


	//----- nvinfo : EIATTR_KPARAM_INFO
	.align		4
.L_24091:
        /*0058*/ 	.byte	0x04, 0x17
        /*005a*/ 	.short	(.L_24093 - .L_24092)
.L_24092:
        /*005c*/ 	.word	0x00000000
        /*0060*/ 	.short	0x0003
        /*0062*/ 	.short	0x0010
        /*0064*/ 	.byte	0x00, 0xf5, 0x21, 0x00


	//----- nvinfo : EIATTR_KPARAM_INFO
	.align		4
.L_24093:
        /*0068*/ 	.byte	0x04, 0x17
        /*006a*/ 	.short	(.L_24095 - .L_24094)
.L_24094:
        /*006c*/ 	.word	0x00000000
        /*0070*/ 	.short	0x0002
        /*0072*/ 	.short	0x0008
        /*0074*/ 	.byte	0x00, 0xf0, 0x11, 0x00


	//----- nvinfo : EIATTR_KPARAM_INFO
	.align		4
.L_24095:
        /*0078*/ 	.byte	0x04, 0x17
        /*007a*/ 	.short	(.L_24097 - .L_24096)
.L_24096:
        /*007c*/ 	.word	0x00000000
        /*0080*/ 	.short	0x0001
        /*0082*/ 	.short	0x0004
        /*0084*/ 	.byte	0x00, 0xf0, 0x11, 0x00


	//----- nvinfo : EIATTR_KPARAM_INFO
	.align		4
.L_24097:
        /*0088*/ 	.byte	0x04, 0x17
        /*008a*/ 	.short	(.L_24099 - .L_24098)
.L_24098:
        /*008c*/ 	.word	0x00000000
        /*0090*/ 	.short	0x0000
        /*0092*/ 	.short	0x0000
        /*0094*/ 	.byte	0x00, 0xf0, 0x11, 0x00


	//----- nvinfo : EIATTR_SPARSE_MMA_MASK
	.align		4
.L_24099:
        /*0098*/ 	.byte	0x03, 0x50
        /*009a*/ 	.short	0x0000


	//----- nvinfo : EIATTR_MAXREG_COUNT
	.align		4
        /*009c*/ 	.byte	0x03, 0x1b
        /*009e*/ 	.short	0x00ff


	//----- nvinfo : EIATTR_NUM_BARRIERS
	.align		4
        /*00a0*/ 	.byte	0x02, 0x4c
        /*00a2*/ 	.byte	0x01
	.zero		1


	//----- nvinfo : EIATTR_MERCURY_ISA_VERSION
	.align		4
        /*00a4*/ 	.byte	0x03, 0x5f
        /*00a6*/ 	.short	0x0101


	//----- nvinfo : EIATTR_COOP_GROUP_MASK_REGIDS
	.align		4
        /*00a8*/ 	.byte	0x04, 0x29
        /*00aa*/ 	.short	(.L_24101 - .L_24100)


	//   ....[0]....
.L_24100:
        /*00ac*/ 	.word	0xffffffff


	//   ....[1]....
        /*00b0*/ 	.word	0xffffffff


	//   ....[2]....
        /*00b4*/ 	.word	0xffffffff


	//   ....[3]....
        /*00b8*/ 	.word	0xffffffff


	//----- nvinfo : EIATTR_COOP_GROUP_INSTR_OFFSETS
	.align		4
.L_24101:
        /*00bc*/ 	.byte	0x04, 0x28
        /*00be*/ 	.short	(.L_24103 - .L_24102)


	//   ....[0]....
.L_24102:
        /*00c0*/ 	.word	0x00000880


	//   ....[1]....
        /*00c4*/ 	.word	0x000008a0


	//   ....[2]....
        /*00c8*/ 	.word	0x000008e0


	//   ....[3]....
        /*00cc*/ 	.word	0x000008f0


	//----- nvinfo : EIATTR_VRC_CTA_INIT_COUNT
	.align		4
.L_24103:
        /*00d0*/ 	.byte	0x02, 0x4a
	.zero		1
	.zero		1


	//----- nvinfo : EIATTR_EXIT_INSTR_OFFSETS
	.align		4
        /*00d4*/ 	.byte	0x04, 0x1c
        /*00d6*/ 	.short	(.L_24105 - .L_24104)


	//   ....[0]....
.L_24104:
        /*00d8*/ 	.word	0x000001c0


	//   ....[1]....
        /*00dc*/ 	.word	0x000010d0


	//----- nvinfo : EIATTR_MAX_THREADS
	.align		4
.L_24105:
        /*00e0*/ 	.byte	0x04, 0x05
        /*00e2*/ 	.short	(.L_24107 - .L_24106)
.L_24106:
        /*00e4*/ 	.word	0x00000080
        /*00e8*/ 	.word	0x00000001
        /*00ec*/ 	.word	0x00000001


	//----- nvinfo : EIATTR_CRS_STACK_SIZE
	.align		4
.L_24107:
        /*00f0*/ 	.byte	0x04, 0x1e
        /*00f2*/ 	.short	(.L_24109 - .L_24108)
.L_24108:
        /*00f4*/ 	.word	0x00000000


	//----- nvinfo : EIATTR_CBANK_PARAM_SIZE
	.align		4
.L_24109:
        /*00f8*/ 	.byte	0x03, 0x19
        /*00fa*/ 	.short	0x0034


	//----- nvinfo : EIATTR_PARAM_CBANK
	.align		4
        /*00fc*/ 	.byte	0x04, 0x0a
        /*00fe*/ 	.short	(.L_24111 - .L_24110)
	.align		4
.L_24110:
        /*0100*/ 	.word	index@(.nv.constant0._Z9cuda_gemmIiLi128ELi1ELi1ELi4096ELi2ELi2ELi64ELi0ELi1EEviiiPT_S1_S1_iii)
        /*0104*/ 	.short	0x0380
        /*0106*/ 	.short	0x0034


	//----- nvinfo : EIATTR_SW_WAR
	.align		4
.L_24111:
        /*0108*/ 	.byte	0x04, 0x36
        /*010a*/ 	.short	(.L_24113 - .L_24112)
.L_24112:
        /*010c*/ 	.word	0x00000008
.L_24113:


//--------------------- .nv.info._Z9cuda_gemmIiLi128ELi1ELi1ELi4096ELi2ELi2ELi64ELi0ELi0EEviiiPT_S1_S1_iii --------------------------
	.section	.nv.info._Z9cuda_gemmIiLi128ELi1ELi1ELi4096ELi2ELi2ELi64ELi0ELi0EEviiiPT_S1_S1_iii,"",@"SHT_CUDA_INFO"
	.sectionflags	@""
	.align	4


	//----- nvinfo : EIATTR_CUDA_API_VERSION
	.align		4
        /*0000*/ 	.byte	0x04, 0x37
        /*0002*/ 	.short	(.L_24115 - .L_24114)
.L_24114:
        /*0004*/ 	.word	0x00000082


	//----- nvinfo : EIATTR_KPARAM_INFO
	.align		4
.L_24115:
        /*0008*/ 	.byte	0x04, 0x17
        /*000a*/ 	.short	(.L_24117 - .L_24116)
.L_24116:
        /*000c*/ 	.word	0x00000000
        /*0010*/ 	.short	0x0008
        /*0012*/ 	.short	0x0030
        /*0014*/ 	.byte	0x00, 0xf0, 0x11, 0x00


	//----- nvinfo : EIATTR_KPARAM_INFO
	.align		4
.L_24117:
        /*0018*/ 	.byte	0x04, 0x17
        /*001a*/ 	.short	(.L_24119 - .L_24118)
.L_24118:
        /*001c*/ 	.word	0x00000000
        /*0020*/ 	.short	0x0007
        /*0022*/ 	.short	0x002c
        /*0024*/ 	.byte	0x00, 0xf0, 0x11, 0x00


	//----- nvinfo : EIATTR_KPARAM_INFO
	.align		4
.L_24119:
        /*0028*/ 	.byte	0x04, 0x17
        /*002a*/ 	.short	(.L_24121 - .L_24120)
.L_24120:
        /*002c*/ 	.word	0x00000000
        /*0030*/ 	.short	0x0006
        /*0032*/ 	.short	0x0028
        /*0034*/ 	.byte	0x00, 0xf0, 0x11, 0x00


	//----- nvinfo : EIATTR_KPARAM_INFO
	.align		4
.L_24121:
        /*0038*/ 	.byte	0x04, 0x17
        /*003a*/ 	.short	(.L_24123 - .L_24122)
.L_24122:
        /*003c*/ 	.word	0x00000000
        /*0040*/ 	.short	0x0005
        /*0042*/ 	.short	0x0020
        /*0044*/ 	.byte	0x00, 0xf5, 0x21, 0x00


	//----- nvinfo : EIATTR_KPARAM_INFO
	.align		4
.L_24123:
        /*0048*/ 	.byte	0x04, 0x17
        /*004a*/ 	.short	(.L_24125 - .L_24124)
.L_24124:
        /*004c*/ 	.word	0x00000000
        /*0050*/ 	.short	0x0004
        /*0052*/ 	.short	0x0018
        /*0054*/ 	.byte	0x00, 0xf5, 0x21, 0x00


	//----- nvinfo : EIATTR_KPARAM_INFO
	.align		4
.L_24125:
        /*0058*/ 	.byte	0x04, 0x17
        /*005a*/ 	.short	(.L_24127 - .L_24126)
.L_24126:
        /*005c*/ 	.word	0x00000000
        /*0060*/ 	.short	0x0003
        /*0062*/ 	.short	0x0010
        /*0064*/ 	.byte	0x00, 0xf5, 0x21, 0x00


	//----- nvinfo : EIATTR_KPARAM_INFO
	.align		4
.L_24127:
        /*0068*/ 	.byte	0x04, 0x17
        /*006a*/ 	.short	(.L_24129 - .L_24128)
.L_24128:
        /*006c*/ 	.word	0x00000000
        /*0070*/ 	.short	0x0002
        /*0072*/ 	.short	0x0008
        /*0074*/ 	.byte	0x00, 0xf0, 0x11, 0x00


	//----- nvinfo : EIATTR_KPARAM_INFO
	.align		4
.L_24129:
        /*0078*/ 	.byte	0x04, 0x17
        /*007a*/ 	.short	(.L_24131 - .L_24130)
.L_24130:
        /*007c*/ 	.word	0x00000000
        /*0080*/ 	.short	0x0001
        /*0082*/ 	.short	0x0004
        /*0084*/ 	.byte	0x00, 0xf0, 0x11, 0x00


	//----- nvinfo : EIATTR_KPARAM_INFO
	.align		4
.L_24131:
        /*0088*/ 	.byte	0x04, 0x17
        /*008a*/ 	.short	(.L_24133 - .L_24132)
.L_24132:
        /*008c*/ 	.word	0x00000000
        /*0090*/ 	.short	0x0000
        /*0092*/ 	.short	0x0000
        /*0094*/ 	.byte	0x00, 0xf0, 0x11, 0x00


	//----- nvinfo : EIATTR_SPARSE_MMA_MASK
	.align		4
.L_24133:
        /*0098*/ 	.byte	0x03, 0x50
        /*009a*/ 	.short	0x0000


	//----- nvinfo : EIATTR_MAXREG_COUNT
	.align		4
        /*009c*/ 	.byte	0x03, 0x1b
        /*009e*/ 	.short	0x00ff


	//----- nvinfo : EIATTR_NUM_BARRIERS
	.align		4
        /*00a0*/ 	.byte	0x02, 0x4c
        /*00a2*/ 	.byte	0x01
	.zero		1


	//----- nvinfo : EIATTR_MERCURY_ISA_VERSION
	.align		4
        /*00a4*/ 	.byte	0x03, 0x5f
        /*00a6*/ 	.short	0x0101


	//----- nvinfo : EIATTR_COOP_GROUP_MASK_REGIDS
	.align		4
        /*00a8*/ 	.byte	0x04, 0x29
        /*00aa*/ 	.short	(.L_24135 - .L_24134)


	//   ....[0]....
.L_24134:
        /*00ac*/ 	.word	0xffffffff


	//   ....[1]....
        /*00b0*/ 	.word	0xffffffff


	//   ....[2]....
        /*00b4*/ 	.word	0xffffffff


	//   ....[3]....
        /*00b8*/ 	.word	0xffffffff


	//   ....[4]....
        /*00bc*/ 	.word	0xffffffff


	//   ....[5]....
        /*00c0*/ 	.word	0xffffffff


	//   ....[6]....
        /*00c4*/ 	.word	0x05000017


	//   ....[7]....
        /*00c8*/ 	.word	0x05000017


	//   ....[8]....
        /*00cc*/ 	.word	0x05000017


	//   ....[9]....
        /*00d0*/ 	.word	0x05000017


	//   ....[10]....
        /*00d4*/ 	.word	0x05000017


	//   ....[11]....
        /*00d8*/ 	.word	0x05000017


	//----- nvinfo : EIATTR_COOP_GROUP_INSTR_OFFSETS
	.align		4
.L_24135:
        /*00dc*/ 	.byte	0x04, 0x28
        /*00de*/ 	.short	(.L_24137 - .L_24136)


	//   ....[0]....
.L_24136:
        /*00e0*/ 	.word	0x00001230


	//   ....[1]....
        /*00e4*/ 	.word	0x000012a0


	//   ....[2]....
        /*00e8*/ 	.word	0x000014c0


	//   ....[3]....
        /*00ec*/ 	.word	0x00001510


	//   ....[4]....
        /*00f0*/ 	.word	0x00001760


	//   ....[5]....
        /*00f4*/ 	.word	0x000017b0


	//   ....[6]....
        /*00f8*/ 	.word	0x00003df0


	//   ....[7]....
        /*00fc*/ 	.word	0x00003e90


	//   ....[8]....
        /*0100*/ 	.word	0x00003f40


	//   ....[9]....
        /*0104*/ 	.word	0x00003fe0


	//   ....[10]....
        /*0108*/ 	.word	0x00004080


	//   ....[11]....
        /*010c*/ 	.word	0x00004130


	//----- nvinfo : EIATTR_VRC_CTA_INIT_COUNT
	.align		4
.L_24137:
        /*0110*/ 	.byte	0x02, 0x4a
	.zero		1
	.zero		1


	//----- nvinfo : EIATTR_EXIT_INSTR_OFFSETS
	.align		4
        /*0114*/ 	.byte	0x04, 0x1c
        /*0116*/ 	.short	(.L_24139 - .L_24138)


	//   ....[0]....
.L_24138:
        /*0118*/ 	.word	0x000006c0


	//   ....[1]....
        /*011c*/ 	.word	0x00003d90


	//----- nvinfo : EIATTR_MAX_THREADS
	.align		4
.L_24139:
        /*0120*/ 	.byte	0x04, 0x05
        /*0122*/ 	.short	(.L_24141 - .L_24140)
.L_24140:
        /*0124*/ 	.word	0x00000080
        /*0128*/ 	.word	0x00000001
        /*012c*/ 	.word	0x00000001


	//----- nvinfo : EIATTR_CRS_STACK_SIZE
	.align		4
.L_24141:
        /*0130*/ 	.byte	0x04, 0x1e
        /*0132*/ 	.short	(.L_24143 - .L_24142)
.L_24142:
        /*0134*/ 	.word	0x00000000


	//----- nvinfo : EIATTR_CBANK_PARAM_SIZE
	.align		4
.L_24143:
        /*0138*/ 	.byte	0x03, 0x19
        /*013a*/ 	.short	0x0034


	//----- nvinfo : EIATTR_PARAM_CBANK
	.align		4
        /*013c*/ 	.byte	0x04, 0x0a
        /*013e*/ 	.short	(.L_24145 - .L_24144)
	.align		4
.L_24144:
        /*0140*/ 	.word	index@(.nv.constant0._Z9cuda_gemmIiLi128ELi1ELi1ELi4096ELi2ELi2ELi64ELi0ELi0EEviiiPT_S1_S1_iii)
        /*0144*/ 	.short	0x0380
        /*0146*/ 	.short	0x0034


	//----- nvinfo : EIATTR_SW_WAR
	.align		4
.L_24145:
        /*0148*/ 	.byte	0x04, 0x36
        /*014a*/ 	.short	(.L_24147 - .L_24146)
.L_24146:
        /*014c*/ 	.word	0x00000008
.L_24147:


//--------------------- .nv.info._Z9cuda_gemmIiLi128ELi1ELi1ELi2048ELi128ELi128ELi64ELi1ELi1EEviiiPT_S1_S1_iii --------------------------
	.section	.nv.info._Z9cuda_gemmIiLi128ELi1ELi1ELi2048ELi128ELi128ELi64ELi1ELi1EEviiiPT_S1_S1_iii,"",@"SHT_CUDA_INFO"
	.sectionflags	@""
	.align	4


	//----- nvinfo : EIATTR_CUDA_API_VERSION
	.align		4
        /*0000*/ 	.byte	0x04, 0x37
        /*0002*/ 	.short	(.L_24149 - .L_24148)
.L_24148:
        /*0004*/ 	.word	0x00000082


	//----- nvinfo : EIATTR_KPARAM_INFO
	.align		4
.L_24149:
        /*0008*/ 	.byte	0x04, 0x17
        /*000a*/ 	.short	(.L_24151 - .L_24150)
.L_24150:
        /*000c*/ 	.word	0x00000000
        /*0010*/ 	.short	0x0008
        /*0012*/ 	.short	0x0030
        /*0014*/ 	.byte	0x00, 0xf0, 0x11, 0x00


	//----- nvinfo : EIATTR_KPARAM_INFO
	.align		4
.L_24151:
        /*0018*/ 	.byte	0x04, 0x17
        /*001a*/ 	.short	(.L_24153 - .L_24152)
.L_24152:
        /*001c*/ 	.word	0x00000000
        /*0020*/ 	.short	0x0007
        /*0022*/ 	.short	0x002c
        /*0024*/ 	.byte	0x00, 0xf0, 0x11, 0x00


	//----- nvinfo : EIATTR_KPARAM_INFO
	.align		4
.L_24153:
        /*0028*/ 	.byte	0x04, 0x17
        /*002a*/ 	.short	(.L_24155 - .L_24154)
.L_24154:
        /*002c*/ 	.word	0x00000000
        /*0030*/ 	.short	0x0006
        /*0032*/ 	.short	0x0028
        /*0034*/ 	.byte	0x00, 0xf0, 0x11, 0x00


	//----- nvinfo : EIATTR_KPARAM_INFO
	.align		4
.L_24155:
        /*0038*/ 	.byte	0x04, 0x17
        /*003a*/ 	.short	(.L_24157 - .L_24156)
.L_24156:
        /*003c*/ 	.word	0x00000000
        /*0040*/ 	.short	0x0005
        /*0042*/ 	.short	0x0020
        /*0044*/ 	.byte	0x00, 0xf5, 0x21, 0x00


	//----- nvinfo : EIATTR_KPARAM_INFO
	.align		4
.L_24157:
        /*0048*/ 	.byte	0x04, 0x17
        /*004a*/ 	.short	(.L_24159 - .L_24158)
.L_24158:
        /*004c*/ 	.word	0x00000000
        /*0050*/ 	.short	0x0004
        /*0052*/ 	.short	0x0018
        /*0054*/ 	.byte	0x00, 0xf5, 0x21, 0x00


	//----- nvinfo : EIATTR_KPARAM_INFO
	.align		4
.L_24159:
        /*0058*/ 	.byte	0x04, 0x17
        /*005a*/ 	.short	(.L_24161 - .L_24160)
.L_24160:
        /*005c*/ 	.word	0x00000000
        /*0060*/ 	.short	0x0003
        /*0062*/ 	.short	0x0010
        /*0064*/ 	.byte	0x00, 0xf5, 0x21, 0x00


	//----- nvinfo : EIATTR_KPARAM_INFO
	.align		4
.L_24161:
        /*0068*/ 	.byte	0x04, 0x17
        /*006a*/ 	.short	(.L_24163 - .L_24162)
.L_24162:
        /*006c*/ 	.word	0x00000000
        /*0070*/ 	.short	0x0002
        /*0072*/ 	.short	0x0008
        /*0074*/ 	.byte	0x00, 0xf0, 0x11, 0x00


	//----- nvinfo : EIATTR_KPARAM_INFO
	.align		4
.L_24163:
        /*0078*/ 	.byte	0x04, 0x17
        /*007a*/ 	.short	(.L_24165 - .L_24164)
.L_24164:
        /*007c*/ 	.word	0x00000000
        /*0080*/ 	.short	0x0001
        /*0082*/ 	.short	0x0004
        /*0084*/ 	.byte	0x00, 0xf0, 0x11, 0x00


	//----- nvinfo : EIATTR_KPARAM_INFO
	.align		4
.L_24165:
        /*0088*/ 	.byte	0x04, 0x17
        /*008a*/ 	.short	(.L_24167 - .L_24166)
.L_24166:
        /*008c*/ 	.word	0x00000000
        /*0090*/ 	.short	0x0000
        /*0092*/ 	.short	0x0000
        /*0094*/ 	.byte	0x00, 0xf0, 0x11, 0x00


	//----- nvinfo : EIATTR_SPARSE_MMA_MASK
	.align		4
.L_24167:
        /*0098*/ 	.byte	0x03, 0x50
        /*009a*/ 	.short	0x0000


	//----- nvinfo : EIATTR_MAXREG_COUNT
	.align		4
        /*009c*/ 	.byte	0x03, 0x1b
        /*009e*/ 	.short	0x00ff


	//----- nvinfo : EIATTR_NUM_BARRIERS
	.align		4
        /*00a0*/ 	.byte	0x02, 0x4c
        /*00a2*/ 	.byte	0x01
	.zero		1


	//----- nvinfo : EIATTR_MERCURY_ISA_VERSION
	.align		4
        /*00a4*/ 	.byte	0x03, 0x5f
        /*00a6*/ 	.short	0x0101


	//----- nvinfo : EIATTR_COOP_GROUP_MASK_REGIDS
	.align		4
        /*00a8*/ 	.byte	0x04, 0x29
        /*00aa*/ 	.short	(.L_24169 - .L_24168)


	//   ....[0]....
.L_24168:
        /*00ac*/ 	.word	0xffffffff


	//----- nvinfo : EIATTR_COOP_GROUP_INSTR_OFFSETS
	.align		4
.L_24169:
        /*00b0*/ 	.byte	0x04, 0x28
        /*00b2*/ 	.short	(.L_24171 - .L_24170)


	//   ....[0]....
.L_24170:
        /*00b4*/ 	.word	0x00001680


	//----- nvinfo : EIATTR_VRC_CTA_INIT_COUNT
	.align		4
.L_24171:
        /*00b8*/ 	.byte	0x02, 0x4a
	.zero		1
	.zero		1


	//----- nvinfo : EIATTR_EXIT_INSTR_OFFSETS
	.align		4
        /*00bc*/ 	.byte	0x04, 0x1c
        /*00be*/ 	.short	(.L_24173 - .L_24172)


	//   ....[0]....
.L_24172:
        /*00c0*/ 	.word	0x00000040


	//   ....[1]....
        /*00c4*/ 	.word	0x00001aa0


	//----- nvinfo : EIATTR_MAX_THREADS
	.align		4
.L_24173:
        /*00c8*/ 	.byte	0x04, 0x05
        /*00ca*/ 	.short	(.L_24175 - .L_24174)
.L_24174:
        /*00cc*/ 	.word	0x00000080
        /*00d0*/ 	.word	0x00000001
        /*00d4*/ 	.word	0x00000001


	//----- nvinfo : EIATTR_CRS_STACK_SIZE
	.align		4
.L_24175:
        /*00d8*/ 	.byte	0x04, 0x1e
        /*00da*/ 	.short	(.L_24177 - .L_24176)
.L_24176:
        /*00dc*/ 	.word	0x00000000


	//----- nvinfo : EIATTR_CBANK_PARAM_SIZE
	.align		4
.L_24177:
        /*00e0*/ 	.byte	0x03, 0x19
        /*00e2*/ 	.short	0x0034


	//----- nvinfo : EIATTR_PARAM_CBANK
	.align		4
        /*00e4*/ 	.byte	0x04, 0x0a
        /*00e6*/ 	.short	(.L_24179 - .L_24178)
	.align		4
.L_24178:
        /*00e8*/ 	.word	index@(.nv.constant0._Z9cuda_gemmIiLi128ELi1ELi1ELi2048ELi128ELi128ELi64ELi1ELi1EEviiiPT_S1_S1_iii)
        /*00ec*/ 	.short	0x0380
        /*00ee*/ 	.short	0x0034


	//----- nvinfo : EIATTR_SW_WAR
	.align		4
.L_24179:
        /*00f0*/ 	.byte	0x04, 0x36
        /*00f2*/ 	.short	(.L_24181 - .L_24180)
.L_24180:
        /*00f4*/ 	.word	0x00000008
.L_24181:


//--------------------- .nv.info._Z9cuda_gemmIiLi128ELi1ELi1ELi2048ELi128ELi128ELi64ELi1ELi0EEviiiPT_S1_S1_iii --------------------------
	.section	.nv.info._Z9cuda_gemmIiLi128ELi1ELi1ELi2048ELi128ELi128ELi64ELi1ELi0EEviiiPT_S1_S1_iii,"",@"SHT_CUDA_INFO"
	.sectionflags	@""
	.align	4


	//----- nvinfo : EIATTR_CUDA_API_VERSION
	.align		4
        /*0000*/ 	.byte	0x04, 0x37
        /*0002*/ 	.short	(.L_24183 - .L_24182)
.L_24182:
        /*0004*/ 	.word	0x00000082


	//----- nvinfo : EIATTR_KPARAM_INFO
	.align		4
.L_24183:
        /*0008*/ 	.byte	0x04, 0x17
        /*000a*/ 	.short	(.L_24185 - .L_24184)
.L_24184:
        /*000c*/ 	.word	0x00000000
        /*0010*/ 	.short	0x0008
        /*0012*/ 	.short	0x0030
        /*0014*/ 	.byte	0x00, 0xf0, 0x11, 0x00


	//----- nvinfo : EIATTR_KPARAM_INFO
	.align		4
.L_24185:
        /*0018*/ 	.byte	0x04, 0x17
        /*001a*/ 	.short	(.L_24187 - .L_24186)
.L_24186:
        /*001c*/ 	.word	0x00000000
        /*0020*/ 	.short	0x0007
        /*0022*/ 	.short	0x002c
        /*0024*/ 	.byte	0x00, 0xf0, 0x11, 0x00


	//----- nvinfo : EIATTR_KPARAM_INFO
	.align		4
.L_24187:
        /*0028*/ 	.byte	0x04, 0x17
        /*002a*/ 	.short	(.L_24189 - .L_24188)
.L_24188:
        /*002c*/ 	.word	0x00000000
        /*0030*/ 	.short	0x0006
        /*0032*/ 	.short	0x0028
        /*0034*/ 	.byte	0x00, 0xf0, 0x11, 0x00


	//----- nvinfo : EIATTR_KPARAM_INFO
	.align		4
.L_24189:
        /*0038*/ 	.byte	0x04, 0x17
        /*003a*/ 	.short	(.L_24191 - .L_24190)
.L_24190:
        /*003c*/ 	.word	0x00000000
        /*0040*/ 	.short	0x0005
        /*0042*/ 	.short	0x0020
        /*0044*/ 	.byte	0x00, 0xf5, 0x21, 0x00


	//----- nvinfo : EIATTR_KPARAM_INFO
	.align		4
.L_24191:
        /*0048*/ 	.byte	0x04, 0x17
        /*004a*/ 	.short	(.L_24193 - .L_24192)
.L_24192:
        /*004c*/ 	.word	0x00000000
        /*0050*/ 	.short	0x0004
        /*0052*/ 	.short	0x0018
        /*0054*/ 	.byte	0x00, 0xf5, 0x21, 0x00


	//----- nvinfo : EIATTR_KPARAM_INFO
	.align		4
.L_24193:
        /*0058*/ 	.byte	0x04, 0x17
        /*005a*/ 	.short	(.L_24195 - .L_24194)
.L_24194:
        /*005c*/ 	.word	0x00000000
        /*0060*/ 	.short	0x0003
        /*0062*/ 	.short	0x0010
        /*0064*/ 	.byte	0x00, 0xf5, 0x21, 0x00


	//----- nvinfo : EIATTR_KPARAM_INFO
	.align		4
.L_24195:
        /*0068*/ 	.byte	0x04, 0x17
        /*006a*/ 	.short	(.L_24197 - .L_24196)
.L_24196:
        /*006c*/ 	.word	0x00000000
        /*0070*/ 	.short	0x0002
        /*0072*/ 	.short	0x0008
        /*0074*/ 	.byte	0x00, 0xf0, 0x11, 0x00


	//----- nvinfo : EIATTR_KPARAM_INFO
	.align		4
.L_24197:
        /*0078*/ 	.byte	0x04, 0x17
        /*007a*/ 	.short	(.L_24199 - .L_24198)
.L_24198:
        /*007c*/ 	.word	0x00000000
        /*0080*/ 	.short	0x0001
        /*0082*/ 	.short	0x0004
        /*0084*/ 	.byte	0x00, 0xf0, 0x11, 0x00


	//----- nvinfo : EIATTR_KPARAM_INFO
	.align		4
.L_24199:
        /*0088*/ 	.byte	0x04, 0x17
        /*008a*/ 	.short	(.L_24201 - .L_24200)
.L_24200:
        /*008c*/ 	.word	0x00000000
        /*0090*/ 	.short	0x0000
        /*0092*/ 	.short	0x0000
        /*0094*/ 	.byte	0x00, 0xf0, 0x11, 0x00


	//----- nvinfo : EIATTR_SPARSE_MMA_MASK
	.align		4
.L_24201:
        /*0098*/ 	.byte	0x03, 0x50
        /*009a*/ 	.short	0x0000


	//----- nvinfo : EIATTR_MAXREG_COUNT
	.align		4
        /*009c*/ 	.byte	0x03, 0x1b
        /*009e*/ 	.short	0x00ff


	//----- nvinfo : EIATTR_NUM_BARRIERS
	.align		4
        /*00a0*/ 	.byte	0x02, 0x4c
        /*00a2*/ 	.byte	0x01
	.zero		1


	//----- nvinfo : EIATTR_MERCURY_ISA_VERSION
	.align		4
        /*00a4*/ 	.byte	0x03, 0x5f
        /*00a6*/ 	.short	0x0101


	//----- nvinfo : EIATTR_COOP_GROUP_MASK_REGIDS
	.align		4
        /*00a8*/ 	.byte	0x04, 0x29
        /*00aa*/ 	.short	(.L_24203 - .L_24202)


	//   ....[0]....
.L_24202:
        /*00ac*/ 	.word	0xffffffff


	//   ....[1]....
        /*00b0*/ 	.word	0xffffffff


	//   ....[2]....
        /*00b4*/ 	.word	0xffffffff


	//   ....[3]....
        /*00b8*/ 	.word	0xffffffff


	//   ....[4]....
        /*00bc*/ 	.word	0xffffffff


	//   ....[5]....
        /*00c0*/ 	.word	0xffffffff


	//   ....[6]....
        /*00c4*/ 	.word	0xffffffff


	//   ....[7]....
        /*00c8*/ 	.word	0xffffffff


	//   ....[8]....
        /*00cc*/ 	.word	0xffffffff


	//   ....[9]....
        /*00d0*/ 	.word	0xffffffff


	//   ....[10]....
        /*00d4*/ 	.word	0xffffffff


	//   ....[11]....
        /*00d8*/ 	.word	0xffffffff


	//   ....[12]....
        /*00dc*/ 	.word	0xffffffff


	//   ....[13]....
        /*00e0*/ 	.word	0xffffffff


	//   ....[14]....
        /*00e4*/ 	.word	0xffffffff


	//   ....[15]....
        /*00e8*/ 	.word	0xffffffff


	//   ....[16]....
        /*00ec*/ 	.word	0xffffffff


	//   ....[17]....
        /*00f0*/ 	.word	0x0500004d


	//   ....[18]....
        /*00f4*/ 	.word	0x0500004d


	//   ....[19]....
        /*00f8*/ 	.word	0x0500004d


	//   ....[20]....
        /*00fc*/ 	.word	0x0500004d


	//   ....[21]....
        /*0100*/ 	.word	0x0500004d


	//   ....[22]....
        /*0104*/ 	.word	0x0500004d


	//   ....[23]....
        /*0108*/ 	.word	0x0500004d


	//   ....[24]....
        /*010c*/ 	.word	0x0500004d


	//   ....[25]....
        /*0110*/ 	.word	0x0500004d


	//   ....[26]....
        /*0114*/ 	.word	0x0500004d


	//   ....[27]....
        /*0118*/ 	.word	0x0500004d


	//   ....[28]....
        /*011c*/ 	.word	0x0500004d


	//   ....[29]....
        /*0120*/ 	.word	0x0500004d


	//   ....[30]....
        /*0124*/ 	.word	0x0500004d


	//   ....[31]....
        /*0128*/ 	.word	0x0500004d


	//   ....[32]....
        /*012c*/ 	.word	0x0500004d


	//----- nvinfo : EIATTR_COOP_GROUP_INSTR_OFFSETS
	.align		4
.L_24203:
        /*0130*/ 	.byte	0x04, 0x28
        /*0132*/ 	.short	(.L_24205 - .L_24204)


	//   ....[0]....
.L_24204:
        /*0134*/ 	.word	0x00001de0


	//   ....[1]....
        /*0138*/ 	.word	0x00001e40


	//   ....[2]....
        /*013c*/ 	.word	0x00001ea0


	//   ....[3]....
        /*0140*/ 	.word	0x00001f00


	//   ....[4]....
        /*0144*/ 	.word	0x00001f60


	//   ....[5]....
        /*0148*/ 	.word	0x00001fc0


	//   ....[6]....
        /*014c*/ 	.word	0x00002020


	//   ....[7]....
        /*0150*/ 	.word	0x00002080


	//   ....[8]....
        /*0154*/ 	.word	0x000020e0


	//   ....[9]....
        /*0158*/ 	.word	0x00002140


	//   ....[10]....
        /*015c*/ 	.word	0x000021a0


	//   ....[11]....
        /*0160*/ 	.word	0x00002200


	//   ....[12]....
        /*0164*/ 	.word	0x00002260


	//   ....[13]....
        /*0168*/ 	.word	0x000022c0


	//   ....[14]....
        /*016c*/ 	.word	0x00002320


	//   ....[15]....
        /*0170*/ 	.word	0x00002380


	//   ....[16]....
        /*0174*/ 	.word	0x00002830


	//   ....[17]....
        /*0178*/ 	.word	0x00002d00


	//   ....[18]....
        /*017c*/ 	.word	0x00002d90


	//   ....[19]....
        /*0180*/ 	.word	0x00002e30


	//   ....[20]....
        /*0184*/ 	.word	0x00002ec0


	//   ....[21]....
        /*0188*/ 	.word	0x00002f50


	//   ....[22]....
        /*018c*/ 	.word	0x00002ff0


	//   ....[23]....
        /*0190*/ 	.word	0x00003080


	//   ....[24]....
        /*0194*/ 	.word	0x00003120


	//   ....[25]....
        /*0198*/ 	.word	0x000031b0


	//   ....[26]....
        /*019c*/ 	.word	0x00003250


	//   ....[27]....
        /*01a0*/ 	.word	0x000032f0


	//   ....[28]....
        /*01a4*/ 	.word	0x00003390


	//   ....[29]....
        /*01a8*/ 	.word	0x00003420


	//   ....[30]....
        /*01ac*/ 	.word	0x000034b0


	//   ....[31]....
        /*01b0*/ 	.word	0x00003540


	//   ....[32]....
        /*01b4*/ 	.word	0x000035d0


	//----- nvinfo : EIATTR_VRC_CTA_INIT_COUNT
	.align		4
.L_24205:
        /*01b8*/ 	.byte	0x02, 0x4a
	.zero		1
	.zero		1


	//----- nvinfo : EIATTR_EXIT_INSTR_OFFSETS
	.align		4
        /*01bc*/ 	.byte	0x04, 0x1c
        /*01be*/ 	.short	(.L_24207 - .L_24206)


	//   ....[0]....
.L_24206:
        /*01c0*/ 	.word	0x000002d0


	//   ....[1]....
        /*01c4*/ 	.word	0x00002cb0


	//----- nvinfo : EIATTR_MAX_THREADS
	.align		4
.L_24207:
        /*01c8*/ 	.byte	0x04, 0x05
        /*01ca*/ 	.short	(.L_24209 - .L_24208)
.L_24208:
        /*01cc*/ 	.word	0x00000080
        /*01d0*/ 	.word	0x00000001
        /*01d4*/ 	.word	0x00000001


	//----- nvinfo : EIATTR_CRS_STACK_SIZE
	.align		4
.L_24209:
        /*01d8*/ 	.byte	0x04, 0x1e
        /*01da*/ 	.short	(.L_24211 - .L_24210)
.L_24210:
        /*01dc*/ 	.word	0x00000000


	//----- nvinfo : EIATTR_CBANK_PARAM_SIZE
	.align		4
.L_24211:
        /*01e0*/ 	.byte	0x03, 0x19
        /*01e2*/ 	.short	0x0034


	//----- nvinfo : EIATTR_PARAM_CBANK
	.align		4
        /*01e4*/ 	.byte	0x04, 0x0a
        /*01e6*/ 	.short	(.L_24213 - .L_24212)
	.align		4
.L_24212:
        /*01e8*/ 	.word	index@(.nv.constant0._Z9cuda_gemmIiLi128ELi1ELi1ELi2048ELi128ELi128ELi64ELi1ELi0EEviiiPT_S1_S1_iii)
        /*01ec*/ 	.short	0x0380
        /*01ee*/ 	.short	0x0034


	//----- nvinfo : EIATTR_SW_WAR
	.align		4
.L_24213:
        /*01f0*/ 	.byte	0x04, 0x36
        /*01f2*/ 	.short	(.L_24215 - .L_24214)
.L_24214:
        /*01f4*/ 	.word	0x00000008
.L_24215:


//--------------------- .nv.info._Z9cuda_gemmIiLi128ELi1ELi1ELi2048ELi128ELi128ELi64ELi0ELi1EEviiiPT_S1_S1_iii --------------------------
	.section	.nv.info._Z9cuda_gemmIiLi128ELi1ELi1ELi2048ELi128ELi128ELi64ELi0ELi1EEviiiPT_S1_S1_iii,"",@"SHT_CUDA_INFO"
	.sectionflags	@""
	.align	4


	//----- nvinfo : EIATTR_CUDA_API_VERSION
	.align		4
        /*0000*/ 	.byte	0x04, 0x37
        /*0002*/ 	.short	(.L_24217 - .L_24216)
.L_24216:
        /*0004*/ 	.word	0x00000082


	//----- nvinfo : EIATTR_KPARAM_INFO
	.align		4
.L_24217:
        /*0008*/ 	.byte	0x04, 0x17
        /*000a*/ 	.short	(.L_24219 - .L_24218)
.L_24218:
        /*000c*/ 	.word	0x00000000
        /*0010*/ 	.short	0x0008
        /*0012*/ 	.short	0x0030
        /*0014*/ 	.byte	0x00, 0xf0, 0x11, 0x00


	//----- nvinfo : EIATTR_KPARAM_INFO
	.align		4
.L_24219:
        /*0018*/ 	.byte	0x04, 0x17
        /*001a*/ 	.short	(.L_24221 - .L_24220)
.L_24220:
        /*001c*/ 	.word	0x00000000
        /*0020*/ 	.short	0x0007
        /*0022*/ 	.short	0x002c
        /*0024*/ 	.byte	0x00, 0xf0, 0x11, 0x00


	//----- nvinfo : EIATTR_KPARAM_INFO
	.align		4
.L_24221:
        /*0028*/ 	.byte	0x04, 0x17
        /*002a*/ 	.short	(.L_24223 - .L_24222)
.L_24222:
        /*002c*/ 	.word	0x00000000
        /*0030*/ 	.short	0x0006
        /*0032*/ 	.short	0x0028
        /*0034*/ 	.byte	0x00, 0xf0, 0x11, 0x00


	//----- nvinfo : EIATTR_KPARAM_INFO
	.align		4
.L_24223:
        /*0038*/ 	.byte	0x04, 0x17
        /*003a*/ 	.short	(.L_24225 - .L_24224)
.L_24224:
        /*003c*/ 	.word	0x00000000
        /*0040*/ 	.short	0x0005
        /*0042*/ 	.short	0x0020
        /*0044*/ 	.byte	0x00, 0xf5, 0x21, 0x00


	//----- nvinfo : EIATTR_KPARAM_INFO
	.align		4
.L_24225:
        /*0048*/ 	.byte	0x04, 0x17
        /*004a*/ 	.short	(.L_24227 - .L_24226)
.L_24226:
        /*004c*/ 	.word	0x00000000
        /*0050*/ 	.short	0x0004
        /*0052*/ 	.short	0x0018
        /*0054*/ 	.byte	0x00, 0xf5, 0x21, 0x00


	//----- nvinfo : EIATTR_KPARAM_INFO
	.align		4
.L_24227:
        /*0058*/ 	.byte	0x04, 0x17
        /*005a*/ 	.short	(.L_24229 - .L_24228)
.L_24228:
        /*005c*/ 	.word	0x00000000
        /*0060*/ 	.short	0x0003
        /*0062*/ 	.short	0x0010
        /*0064*/ 	.byte	0x00, 0xf5, 0x21, 0x00


	//----- nvinfo : EIATTR_KPARAM_INFO
	.align		4
.L_24229:
        /*0068*/ 	.byte	0x04, 0x17
        /*006a*/ 	.short	(.L_24231 - .L_24230)
.L_24230:
        /*006c*/ 	.word	0x00000000
        /*0070*/ 	.short	0x0002
        /*0072*/ 	.short	0x0008
        /*0074*/ 	.byte	0x00, 0xf0, 0x11, 0x00


	//----- nvinfo : EIATTR_KPARAM_INFO
	.align		4
.L_24231:
        /*0078*/ 	.byte	0x04, 0x17
        /*007a*/ 	.short	(.L_24233 - .L_24232)
.L_24232:
        /*007c*/ 	.word	0x00000000
        /*0080*/ 	.short	0x0001
        /*0082*/ 	.short	0x0004
        /*0084*/ 	.byte	0x00, 0xf0, 0x11, 0x00


	//----- nvinfo : EIATTR_KPARAM_INFO
	.align		4
.L_24233:
        /*0088*/ 	.byte	0x04, 0x17
        /*008a*/ 	.short	(.L_24235 - .L_24234)
.L_24234:
        /*008c*/ 	.word	0x00000000
        /*0090*/ 	.short	0x0000
        /*0092*/ 	.short	0x0000
        /*0094*/ 	.byte	0x00, 0xf0, 0x11, 0x00


	//----- nvinfo : EIATTR_SPARSE_MMA_MASK
	.align		4
.L_24235:
        /*0098*/ 	.byte	0x03, 0x50
        /*009a*/ 	.short	0x0000


	//----- nvinfo : EIATTR_MAXREG_COUNT
	.align		4
        /*009c*/ 	.byte	0x03, 0x1b
        /*009e*/ 	.short	0x00ff


	//----- nvinfo : EIATTR_NUM_BARRIERS
	.align		4
        /*00a0*/ 	.byte	0x02, 0x4c
        /*00a2*/ 	.byte	0x01
	.zero		1


	//----- nvinfo : EIATTR_MERCURY_ISA_VERSION
	.align		4
        /*00a4*/ 	.byte	0x03, 0x5f
        /*00a6*/ 	.short	0x0101


	//----- nvinfo : EIATTR_COOP_GROUP_MASK_REGIDS
	.align		4
        /*00a8*/ 	.byte	0x04, 0x29
        /*00aa*/ 	.short	(.L_24237 - .L_24236)


	//   ....[0]....
.L_24236:
        /*00ac*/ 	.word	0xffffffff


	//----- nvinfo : EIATTR_COOP_GROUP_INSTR_OFFSETS
	.align		4
.L_24237:
        /*00b0*/ 	.byte	0x04, 0x28
        /*00b2*/ 	.short	(.L_24239 - .L_24238)


	//   ....[0]....
.L_24238:
        /*00b4*/ 	.word	0x00001730


	//----- nvinfo : EIATTR_VRC_CTA_INIT_COUNT
	.align		4
.L_24239:
        /*00b8*/ 	.byte	0x02, 0x4a
	.zero		1
	.zero		1


	//----- nvinfo : EIATTR_EXIT_INSTR_OFFSETS
	.align		4
        /*00bc*/ 	.byte	0x04, 0x1c
        /*00be*/ 	.short	(.L_24241 - .L_24240)


	//   ....[0]....
.L_24240:
        /*00c0*/ 	.word	0x00000040


	//   ....[1]....
        /*00c4*/ 	.word	0x00001d40


	//----- nvinfo : EIATTR_MAX_THREADS
	.align		4
.L_24241:
        /*00c8*/ 	.byte	0x04, 0x05
        /*00ca*/ 	.short	(.L_24243 - .L_24242)
.L_24242:
        /*00cc*/ 	.word	0x00000080
        /*00d0*/ 	.word	0x00000001
        /*00d4*/ 	.word	0x00000001


	//----- nvinfo : EIATTR_CRS_STACK_SIZE
	.align		4
.L_24243:
        /*00d8*/ 	.byte	0x04, 0x1e
        /*00da*/ 	.short	(.L_24245 - .L_24244)
.L_24244:
        /*00dc*/ 	.word	0x00000000


	//----- nvinfo : EIATTR_CBANK_PARAM_SIZE
	.align		4
.L_24245:
        /*00e0*/ 	.byte	0x03, 0x19
        /*00e2*/ 	.short	0x0034


	//----- nvinfo : EIATTR_PARAM_CBANK
	.align		4
        /*00e4*/ 	.byte	0x04, 0x0a
        /*00e6*/ 	.short	(.L_24247 - .L_24246)
	.align		4
.L_24246:
        /*00e8*/ 	.word	index@(.nv.constant0._Z9cuda_gemmIiLi128ELi1ELi1ELi2048ELi128ELi128ELi64ELi0ELi1EEviiiPT_S1_S1_iii)
        /*00ec*/ 	.short	0x0380
        /*00ee*/ 	.short	0x0034


	//----- nvinfo : EIATTR_SW_WAR
	.align		4
.L_24247:
        /*00f0*/ 	.byte	0x04, 0x36
        /*00f2*/ 	.short	(.L_24249 - .L_24248)
.L_24248:
        /*00f4*/ 	.word	0x00000008
.L_24249:


//--------------------- .nv.info._Z9cuda_gemmIiLi128ELi1ELi1ELi2048ELi128ELi128ELi64ELi0ELi0EEviiiPT_S1_S1_iii --------------------------
	.section	.nv.info._Z9cuda_gemmIiLi128ELi1ELi1ELi2048ELi128ELi128ELi64ELi0ELi0EEviiiPT_S1_S1_iii,"",@"SHT_CUDA_INFO"
	.sectionflags	@""
	.align	4


	//----- nvinfo : EIATTR_CUDA_API_VERSION
	.align		4
        /*0000*/ 	.byte	0x04, 0x37
        /*0002*/ 	.short	(.L_24251 - .L_24250)
.L_24250:
        /*0004*/ 	.word	0x00000082


	//----- nvinfo : EIATTR_KPARAM_INFO
	.align		4
.L_24251:
        /*0008*/ 	.byte	0x04, 0x17
        /*000a*/ 	.short	(.L_24253 - .L_24252)
.L_24252:
        /*000c*/ 	.word	0x00000000
        /*0010*/ 	.short	0x0008
        /*0012*/ 	.short	0x0030
        /*0014*/ 	.byte	0x00, 0xf0, 0x11, 0x00


	//----- nvinfo : EIATTR_KPARAM_INFO
	.align		4
.L_24253:
        /*0018*/ 	.byte	0x04, 0x17
        /*001a*/ 	.short	(.L_24255 - .L_24254)
.L_24254:
        /*001c*/ 	.word	0x00000000
        /*0020*/ 	.short	0x0007
        /*0022*/ 	.short	0x002c
        /*0024*/ 	.byte	0x00, 0xf0, 0x11, 0x00


	//----- nvinfo : EIATTR_KPARAM_INFO
	.align		4
.L_24255:
        /*0028*/ 	.byte	0x04, 0x17
        /*002a*/ 	.short	(.L_24257 - .L_24256)
.L_24256:
        /*002c*/ 	.word	0x00000000
        /*0030*/ 	.short	0x0006
        /*0032*/ 	.short	0x0028
        /*0034*/ 	.byte	0x00, 0xf0, 0x11, 0x00


	//----- nvinfo : EIATTR_KPARAM_INFO
	.align		4
.L_24257:
        /*0038*/ 	.byte	0x04, 0x17
        /*003a*/ 	.short	(.L_24259 - .L_24258)
.L_24258:
        /*003c*/ 	.word	0x00000000
        /*0040*/ 	.short	0x0005
        /*0042*/ 	.short	0x0020
        /*0044*/ 	.byte	0x00, 0xf5, 0x21, 0x00


	//----- nvinfo : EIATTR_KPARAM_INFO
	.align		4
.L_24259:
        /*0048*/ 	.byte	0x04, 0x17
        /*004a*/ 	.short	(.L_24261 - .L_24260)
.L_24260:
        /*004c*/ 	.word	0x00000000
        /*0050*/ 	.short	0x0004
        /*0052*/ 	.short	0x0018
        /*0054*/ 	.byte	0x00, 0xf5, 0x21, 0x00


	//----- nvinfo : EIATTR_KPARAM_INFO
	.align		4
.L_24261:
        /*0058*/ 	.byte	0x04, 0x17
        /*005a*/ 	.short	(.L_24263 - .L_24262)
.L_24262:
        /*005c*/ 	.word	0x00000000
        /*0060*/ 	.short	0x0003
        /*0062*/ 	.short	0x0010
        /*0064*/ 	.byte	0x00, 0xf5, 0x21, 0x00


	//----- nvinfo : EIATTR_KPARAM_INFO
	.align		4
.L_24263:
        /*0068*/ 	.byte	0x04, 0x17
        /*006a*/ 	.short	(.L_24265 - .L_24264)
.L_24264:
        /*006c*/ 	.word	0x00000000
        /*0070*/ 	.short	0x0002
        /*0072*/ 	.short	0x0008
        /*0074*/ 	.byte	0x00, 0xf0, 0x11, 0x00


	//----- nvinfo : EIATTR_KPARAM_INFO
	.align		4
.L_24265:
        /*0078*/ 	.byte	0x04, 0x17
        /*007a*/ 	.short	(.L_24267 - .L_24266)
.L_24266:
        /*007c*/ 	.word	0x00000000
        /*0080*/ 	.short	0x0001
        /*0082*/ 	.short	0x0004
        /*0084*/ 	.byte	0x00, 0xf0, 0x11, 0x00


	//----- nvinfo : EIATTR_KPARAM_INFO
	.align		4
.L_24267:
        /*0088*/ 	.byte	0x04, 0x17
        /*008a*/ 	.short	(.L_24269 - .L_24268)
.L_24268:
        /*008c*/ 	.word	0x00000000
        /*0090*/ 	.short	0x0000
        /*0092*/ 	.short	0x0000
        /*0094*/ 	.byte	0x00, 0xf0, 0x11, 0x00


	//----- nvinfo : EIATTR_SPARSE_MMA_MASK
	.align		4
.L_24269:
        /*0098*/ 	.byte	0x03, 0x50
        /*009a*/ 	.short	0x0000


	//----- nvinfo : EIATTR_MAXREG_COUNT
	.align		4
        /*009c*/ 	.byte	0x03, 0x1b
        /*009e*/ 	.short	0x00ff


	//----- nvinfo : EIATTR_NUM_BARRIERS
	.align		4
        /*00a0*/ 	.byte	0x02, 0x4c
        /*00a2*/ 	.byte	0x01
	.zero		1


	//----- nvinfo : EIATTR_MERCURY_ISA_VERSION
	.align		4
        /*00a4*/ 	.byte	0x03, 0x5f
        /*00a6*/ 	.short	0x0101


	//----- nvinfo : EIATTR_COOP_GROUP_MASK_REGIDS
	.align		4
        /*00a8*/ 	.byte	0x04, 0x29
        /*00aa*/ 	.short	(.L_24271 - .L_24270)


	//   ....[0]....
.L_24270:
        /*00ac*/ 	.word	0xffffffff


	//   ....[1]....
        /*00b0*/ 	.word	0xffffffff


	//   ....[2]....
        /*00b4*/ 	.word	0xffffffff


	//   ....[3]....
        /*00b8*/ 	.word	0xffffffff


	//   ....[4]....
        /*00bc*/ 	.word	0xffffffff


	//   ....[5]....
        /*00c0*/ 	.word	0xffffffff


	//   ....[6]....
        /*00c4*/ 	.word	0xffffffff


	//   ....[7]....
        /*00c8*/ 	.word	0xffffffff


	//   ....[8]....
        /*00cc*/ 	.word	0xffffffff


	//   ....[9]....
        /*00d0*/ 	.word	0xffffffff


	//   ....[10]....
        /*00d4*/ 	.word	0xffffffff


	//   ....[11]....
        /*00d8*/ 	.word	0xffffffff


	//   ....[12]....
        /*00dc*/ 	.word	0xffffffff


	//   ....[13]....
        /*00e0*/ 	.word	0xffffffff


	//   ....[14]....
        /*00e4*/ 	.word	0xffffffff


	//   ....[15]....
        /*00e8*/ 	.word	0xffffffff


	//   ....[16]....
        /*00ec*/ 	.word	0xffffffff


	//   ....[17]....
        /*00f0*/ 	.word	0x0500004b


	//   ....[18]....
        /*00f4*/ 	.word	0x0500004b


	//   ....[19]....
        /*00f8*/ 	.word	0x0500004b


	//   ....[20]....
        /*00fc*/ 	.word	0x0500004b


	//   ....[21]....
        /*0100*/ 	.word	0x0500004b


	//   ....[22]....
        /*0104*/ 	.word	0x0500004b


	//   ....[23]....
        /*0108*/ 	.word	0x0500004b


	//   ....[24]....
        /*010c*/ 	.word	0x0500004b


	//   ....[25]....
        /*0110*/ 	.word	0x0500004b


	//   ....[26]....
        /*0114*/ 	.word	0x0500004b


	//   ....[27]....
        /*0118*/ 	.word	0x0500004b


	//   ....[28]....
        /*011c*/ 	.word	0x0500004b


	//   ....[29]....
        /*0120*/ 	.word	0x0500004b


	//   ....[30]....
        /*0124*/ 	.word	0x0500004b


	//   ....[31]....
        /*0128*/ 	.word	0x0500004b


	//   ....[32]....
        /*012c*/ 	.word	0x0500004b


	//----- nvinfo : EIATTR_COOP_GROUP_INSTR_OFFSETS
	.align		4
.L_24271:
        /*0130*/ 	.byte	0x04, 0x28
        /*0132*/ 	.short	(.L_24273 - .L_24272)


	//   ....[0]....
.L_24272:
        /*0134*/ 	.word	0x00001e50


	//   ....[1]....
        /*0138*/ 	.word	0x00001eb0


	//   ....[2]....
        /*013c*/ 	.word	0x00001f10


	//   ....[3]....
        /*0140*/ 	.word	0x00001f70


	//   ....[4]....
        /*0144*/ 	.word	0x00001fd0


	//   ....[5]....
        /*0148*/ 	.word	0x00002030


	//   ....[6]....
        /*014c*/ 	.word	0x00002090


	//   ....[7]....
        /*0150*/ 	.word	0x000020f0


	//   ....[8]....
        /*0154*/ 	.word	0x00002150


	//   ....[9]....
        /*0158*/ 	.word	0x000021b0


	//   ....[10]....
        /*015c*/ 	.word	0x00002210


	//   ....[11]....
        /*0160*/ 	.word	0x00002270


	//   ....[12]....
        /*0164*/ 	.word	0x000022d0


	//   ....[13]....
        /*0168*/ 	.word	0x00002330


	//   ....[14]....
        /*016c*/ 	.word	0x00002390


	//   ....[15]....
        /*0170*/ 	.word	0x000023f0


	//   ....[16]....
        /*0174*/ 	.word	0x000028a0


	//   ....[17]....
        /*0178*/ 	.word	0x000036c0


	//   ....[18]....
        /*017c*/ 	.word	0x00003740


	//   ....[19]....
        /*0180*/ 	.word	0x000037d0


	//   ....[20]....
        /*0184*/ 	.word	0x00003860


	//   ....[21]....
        /*0188*/ 	.word	0x000038f0


	//   ....[22]....
        /*018c*/ 	.word	0x00003980


	//   ....[23]....
        /*0190*/ 	.word	0x00003a10


	//   ....[24]....
        /*0194*/ 	.word	0x00003aa0


	//   ....[25]....
        /*0198*/ 	.word	0x00003b30


	//   ....[26]....
        /*019c*/ 	.word	0x00003bc0


	//   ....[27]....
        /*01a0*/ 	.word	0x00003c50


	//   ....[28]....
        /*01a4*/ 	.word	0x00003ce0


	//   ....[29]....
        /*01a8*/ 	.word	0x00003d70


	//   ....[30]....
        /*01ac*/ 	.word	0x00003e00


	//   ....[31]....
        /*01b0*/ 	.word	0x00003e90


	//   ....[32]....
        /*01b4*/ 	.word	0x00003f20


	//----- nvinfo : EIATTR_VRC_CTA_INIT_COUNT
	.align		4
.L_24273:
        /*01b8*/ 	.byte	0x02, 0x4a
	.zero		1
	.zero		1


	//----- nvinfo : EIATTR_EXIT_INSTR_OFFSETS
	.align		4
        /*01bc*/ 	.byte	0x04, 0x1c
        /*01be*/ 	.short	(.L_24275 - .L_24274)


	//   ....[0]....
.L_24274:
        /*01c0*/ 	.word	0x000002d0


	//   ....[1]....
        /*01c4*/ 	.word	0x00003670


	//----- nvinfo : EIATTR_MAX_THREADS
	.align		4
.L_24275:
        /*01c8*/ 	.byte	0x04, 0x05
        /*01ca*/ 	.short	(.L_24277 - .L_24276)
.L_24276:
        /*01cc*/ 	.word	0x00000080
        /*01d0*/ 	.word	0x00000001
        /*01d4*/ 	.word	0x00000001


	//----- nvinfo : EIATTR_CRS_STACK_SIZE
	.align		4
.L_24277:
        /*01d8*/ 	.byte	0x04, 0x1e
        /*01da*/ 	.short	(.L_24279 - .L_24278)
.L_24278:
        /*01dc*/ 	.word	0x00000000


	//----- nvinfo : EIATTR_CBANK_PARAM_SIZE
	.align		4
.L_24279:
        /*01e0*/ 	.byte	0x03, 0x19
        /*01e2*/ 	.short	0x0034


	//----- nvinfo : EIATTR_PARAM_CBANK
	.align		4
        /*01e4*/ 	.byte	0x04, 0x0a
        /*01e6*/ 	.short	(.L_24281 - .L_24280)
	.align		4
.L_24280:
        /*01e8*/ 	.word	index@(.nv.constant0._Z9cuda_gemmIiLi128ELi1ELi1ELi2048ELi128ELi128ELi64ELi0ELi0EEviiiPT_S1_S1_iii)
        /*01ec*/ 	.short	0x0380
        /*01ee*/ 	.short	0x0034


	//----- nvinfo : EIATTR_SW_WAR
	.align		4
.L_24281:
        /*01f0*/ 	.byte	0x04, 0x36
        /*01f2*/ 	.short	(.L_24283 - .L_24282)
.L_24282:
        /*01f4*/ 	.word	0x00000008
.L_24283:


//--------------------- .nv.info._Z9cuda_gemmIiLi128ELi1ELi1ELi2048ELi64ELi64ELi64ELi1ELi1EEviiiPT_S1_S1_iii --------------------------
	.section	.nv.info._Z9cuda_gemmIiLi128ELi1ELi1ELi2048ELi64ELi64ELi64ELi1ELi1EEviiiPT_S1_S1_iii,"",@"SHT_CUDA_INFO"
	.sectionflags	@""
	.align	4


	//----- nvinfo : EIATTR_CUDA_API_VERSION
	.align		4
        /*0000*/ 	.byte	0x04, 0x37
        /*0002*/ 	.short	(.L_24285 - .L_24284)
.L_24284:
        /*0004*/ 	.word	0x00000082


	//----- nvinfo : EIATTR_KPARAM_INFO
	.align		4
.L_24285:
        /*0008*/ 	.byte	0x04, 0x17
        /*000a*/ 	.short	(.L_24287 - .L_24286)
.L_24286:
        /*000c*/ 	.word	0x00000000
        /*0010*/ 	.short	0x0008
        /*0012*/ 	.short	0x0030
        /*0014*/ 	.byte	0x00, 0xf0, 0x11, 0x00


	//----- nvinfo : EIATTR_KPARAM_INFO
	.align		4
.L_24287:
        /*0018*/ 	.byte	0x04, 0x17
        /*001a*/ 	.short	(.L_24289 - .L_24288)
.L_24288:
        /*001c*/ 	.word	0x00000000
        /*0020*/ 	.short	0x0007
        /*0022*/ 	.short	0x002c
        /*0024*/ 	.byte	0x00, 0xf0, 0x11, 0x00


	//----- nvinfo : EIATTR_KPARAM_INFO
	.align		4
.L_24289:
        /*0028*/ 	.byte	0x04, 0x17
        /*002a*/ 	.short	(.L_24291 - .L_24290)
.L_24290:
        /*002c*/ 	.word	0x00000000
        /*0030*/ 	.short	0x0006
        /*0032*/ 	.short	0x0028
        /*0034*/ 	.byte	0x00, 0xf0, 0x11, 0x00


	//----- nvinfo : EIATTR_KPARAM_INFO
	.align		4
.L_24291:
        /*0038*/ 	.byte	0x04, 0x17
        /*003a*/ 	.short	(.L_24293 - .L_24292)
.L_24292:
        /*003c*/ 	.word	0x00000000
        /*0040*/ 	.short	0x0005
        /*0042*/ 	.short	0x0020
        /*0044*/ 	.byte	0x00, 0xf5, 0x21, 0x00


	//----- nvinfo : EIATTR_KPARAM_INFO
	.align		4
.L_24293:
        /*0048*/ 	.byte	0x04, 0x17
        /*004a*/ 	.short	(.L_24295 - .L_24294)
.L_24294:
        /*004c*/ 	.word	0x00000000
        /*0050*/ 	.short	0x0004
        /*0052*/ 	.short	0x0018
        /*0054*/ 	.byte	0x00, 0xf5, 0x21, 0x00


	//----- nvinfo : EIATTR_KPARAM_INFO
	.align		4
.L_24295:
        /*0058*/ 	.byte	0x04, 0x17
        /*005a*/ 	.short	(.L_24297 - .L_24296)
.L_24296:
        /*005c*/ 	.word	0x00000000
        /*0060*/ 	.short	0x0003
        /*0062*/ 	.short	0x0010
        /*0064*/ 	.byte	0x00, 0xf5, 0x21, 0x00


	//----- nvinfo : EIATTR_KPARAM_INFO
	.align		4
.L_24297:
        /*0068*/ 	.byte	0x04, 0x17
        /*006a*/ 	.short	(.L_24299 - .L_24298)
.L_24298:
        /*006c*/ 	.word	0x00000000
        /*0070*/ 	.short	0x0002
        /*0072*/ 	.short	0x0008
        /*0074*/ 	.byte	0x00, 0xf0, 0x11, 0x00


	//----- nvinfo : EIATTR_KPARAM_INFO
	.align		4
.L_24299:
        /*0078*/ 	.byte	0x04, 0x17
        /*007a*/ 	.short	(.L_24301 - .L_24300)
.L_24300:
        /*007c*/ 	.word	0x00000000
        /*0080*/ 	.short	0x0001
        /*0082*/ 	.short	0x0004
        /*0084*/ 	.byte	0x00, 0xf0, 0x11, 0x00


	//----- nvinfo : EIATTR_KPARAM_INFO
	.align		4
.L_24301:
        /*0088*/ 	.byte	0x04, 0x17
        /*008a*/ 	.short	(.L_24303 - .L_24302)
.L_24302:
        /*008c*/ 	.word	0x00000000
        /*0090*/ 	.short	0x0000
        /*0092*/ 	.short	0x0000
        /*0094*/ 	.byte	0x00, 0xf0, 0x11, 0x00


	//----- nvinfo : EIATTR_SPARSE_MMA_MASK
	.align		4
.L_24303:
        /*0098*/ 	.byte	0x03, 0x50
        /*009a*/ 	.short	0x0000


	//----- nvinfo : EIATTR_MAXREG_COUNT
	.align		4
        /*009c*/ 	.byte	0x03, 0x1b
        /*009e*/ 	.short	0x00ff


	//----- nvinfo : EIATTR_NUM_BARRIERS
	.align		4
        /*00a0*/ 	.byte	0x02, 0x4c
        /*00a2*/ 	.byte	0x01
	.zero		1


	//----- nvinfo : EIATTR_MERCURY_ISA_VERSION
	.align		4
        /*00a4*/ 	.byte	0x03, 0x5f
        /*00a6*/ 	.short	0x0101


	//----- nvinfo : EIATTR_COOP_GROUP_MASK_REGIDS
	.align		4
        /*00a8*/ 	.byte	0x04, 0x29
        /*00aa*/ 	.short	(.L_24305 - .L_24304)


	//   ....[0]....
.L_24304:
        /*00ac*/ 	.word	0xffffffff


	//   ....[1]....
        /*00b0*/ 	.word	0xffffffff


	//   ....[2]....
        /*00b4*/ 	.word	0xffffffff


	//   ....[3]....
        /*00b8*/ 	.word	0xffffffff


	//   ....[4]....
        /*00bc*/ 	.word	0xffffffff


	//   ....[5]....
        /*00c0*/ 	.word	0xffffffff


	//   ....[6]....
        /*00c4*/ 	.word	0xffffffff


	//   ....[7]....
        /*00c8*/ 	.word	0xffffffff


	//   ....[8]....
        /*00cc*/ 	.word	0xffffffff


	//   ....[9]....
        /*00d0*/ 	.word	0xffffffff


	//   ....[10]....
        /*00d4*/ 	.word	0xffffffff


	//   ....[11]....
        /*00d8*/ 	.word	0xffffffff


	//   ....[12]....
        /*00dc*/ 	.word	0xffffffff


	//   ....[13]....
        /*00e0*/ 	.word	0xffffffff


	//   ....[14]....
        /*00e4*/ 	.word	0xffffffff


	//   ....[15]....
        /*00e8*/ 	.word	0xffffffff


	//   ....[16]....
        /*00ec*/ 	.word	0xffffffff


	//   ....[17]....
        /*00f0*/ 	.word	0x05000010


	//   ....[18]....
        /*00f4*/ 	.word	0x05000010


	//   ....[19]....
        /*00f8*/ 	.word	0x05000010


	//   ....[20]....
        /*00fc*/ 	.word	0x05000010


	//   ....[21]....
        /*0100*/ 	.word	0x05000010


	//   ....[22]....
        /*0104*/ 	.word	0x05000010


	//   ....[23]....
        /*0108*/ 	.word	0x05000010


	//   ....[24]....
        /*010c*/ 	.word	0x05000010


	//   ....[25]....
        /*0110*/ 	.word	0x05000010


	//   ....[26]....
        /*0114*/ 	.word	0x05000010


	//   ....[27]....
        /*0118*/ 	.word	0x05000010


	//   ....[28]....
        /*011c*/ 	.word	0x05000010


	//   ....[29]....
        /*0120*/ 	.word	0x05000010


	//   ....[30]....
        /*0124*/ 	.word	0x05000010


	//   ....[31]....
        /*0128*/ 	.word	0x05000010


	//   ....[32]....
        /*012c*/ 	.word	0x05000010


	//----- nvinfo : EIATTR_COOP_GROUP_INSTR_OFFSETS
	.align		4
.L_24305:
        /*0130*/ 	.byte	0x04, 0x28
        /*0132*/ 	.short	(.L_24307 - .L_24306)


	//   ....[0]....
.L_24306:
        /*0134*/ 	.word	0x000012f0


	//   ....[1]....
        /*0138*/ 	.word	0x00001300


	//   ....[2]....
        /*013c*/ 	.word	0x00001310


	//   ....[3]....
        /*0140*/ 	.word	0x00001340


	//   ....[4]....
        /*0144*/ 	.word	0x00001360


	//   ....[5]....
        /*0148*/ 	.word	0x00001380


	//   ....[6]....
        /*014c*/ 	.word	0x000013a0


	//   ....[7]....
        /*0150*/ 	.word	0x000013c0


	//   ....[8]....
        /*0154*/ 	.word	0x000013e0


	//   ....[9]....
        /*0158*/ 	.word	0x00001400


	//   ....[10]....
        /*015c*/ 	.word	0x00001420


	//   ....[11]....
        /*0160*/ 	.word	0x00001440


	//   ....[12]....
        /*0164*/ 	.word	0x00001460


	//   ....[13]....
        /*0168*/ 	.word	0x00001480


	//   ....[14]....
        /*016c*/ 	.word	0x000014a0


	//   ....[15]....
        /*0170*/ 	.word	0x000014c0


	//   ....[16]....
        /*0174*/ 	.word	0x00001550


	//   ....[17]....
        /*0178*/ 	.word	0x00001b50


	//   ....[18]....
        /*017c*/ 	.word	0x00001ba0


	//   ....[19]....
        /*0180*/ 	.word	0x00001c20


	//   ....[20]....
        /*0184*/ 	.word	0x00001c70


	//   ....[21]....
        /*0188*/ 	.word	0x00001cc0


	//   ....[22]....
        /*018c*/ 	.word	0x00001d10


	//   ....[23]....
        /*0190*/ 	.word	0x00001d60


	//   ....[24]....
        /*0194*/ 	.word	0x00001db0


	//   ....[25]....
        /*0198*/ 	.word	0x00001e00


	//   ....[26]....
        /*019c*/ 	.word	0x00001e50


	//   ....[27]....
        /*01a0*/ 	.word	0x00001ea0


	//   ....[28]....
        /*01a4*/ 	.word	0x00001ef0


	//   ....[29]....
        /*01a8*/ 	.word	0x00001f40


	//   ....[30]....
        /*01ac*/ 	.word	0x00001f90


	//   ....[31]....
        /*01b0*/ 	.word	0x00001fe0


	//   ....[32]....
        /*01b4*/ 	.word	0x00002030


	//----- nvinfo : EIATTR_VRC_CTA_INIT_COUNT
	.align		4
.L_24307:
        /*01b8*/ 	.byte	0x02, 0x4a
	.zero		1
	.zero		1


	//----- nvinfo : EIATTR_EXIT_INSTR_OFFSETS
	.align		4
        /*01bc*/ 	.byte	0x04, 0x1c
        /*01be*/ 	.short	(.L_24309 - .L_24308)


	//   ....[0]....
.L_24308:
        /*01c0*/ 	.word	0x00000040


	//   ....[1]....
        /*01c4*/ 	.word	0x00001b00


	//----- nvinfo : EIATTR_MAX_THREADS
	.align		4
.L_24309:
        /*01c8*/ 	.byte	0x04, 0x05
        /*01ca*/ 	.short	(.L_24311 - .L_24310)
.L_24310:
        /*01cc*/ 	.word	0x00000080
        /*01d0*/ 	.word	0x00000001
        /*01d4*/ 	.word	0x00000001


	//----- nvinfo : EIATTR_CRS_STACK_SIZE
	.align		4
.L_24311:
        /*01d8*/ 	.byte	0x04, 0x1e
        /*01da*/ 	.short	(.L_24313 - .L_24312)
.L_24312:
        /*01dc*/ 	.word	0x00000000


	//----- nvinfo : EIATTR_CBANK_PARAM_SIZE
	.align		4
.L_24313:
        /*01e0*/ 	.byte	0x03, 0x19
        /*01e2*/ 	.short	0x0034


	//----- nvinfo : EIATTR_PARAM_CBANK
	.align		4
        /*01e4*/ 	.byte	0x04, 0x0a
        /*01e6*/ 	.short	(.L_24315 - .L_24314)
	.align		4
.L_24314:
        /*01e8*/ 	.word	index@(.nv.constant0._Z9cuda_gemmIiLi128ELi1ELi1ELi2048ELi64ELi64ELi64ELi1ELi1EEviiiPT_S1_S1_iii)
        /*01ec*/ 	.short	0x0380
        /*01ee*/ 	.short	0x0034


	//----- nvinfo : EIATTR_SW_WAR
	.align		4
.L_24315:
        /*01f0*/ 	.byte	0x04, 0x36
        /*01f2*/ 	.short	(.L_24317 - .L_24316)
.L_24316:
        /*01f4*/ 	.word	0x00000008
.L_24317:


//--------------------- .nv.info._Z9cuda_gemmIiLi128ELi1ELi1ELi2048ELi64ELi64ELi64ELi1ELi0EEviiiPT_S1_S1_iii --------------------------
	.section	.nv.info._Z9cuda_gemmIiLi128ELi1ELi1ELi2048ELi64ELi64ELi64ELi1ELi0EEviiiPT_S1_S1_iii,"",@"SHT_CUDA_INFO"
	.sectionflags	@""
	.align	4


	//----- nvinfo : EIATTR_CUDA_API_VERSION
	.align		4
        /*0000*/ 	.byte	0x04, 0x37
        /*0002*/ 	.short	(.L_24319 - .L_24318)
.L_24318:
        /*0004*/ 	.word	0x00000082


	//----- nvinfo : EIATTR_KPARAM_INFO
	.align		4
.L_24319:
        /*0008*/ 	.byte	0x04, 0x17
        /*000a*/ 	.short	(.L_24321 - .L_24320)
.L_24320:
        /*000c*/ 	.word	0x00000000
        /*0010*/ 	.short	0x0008
        /*0012*/ 	.short	0x0030
        /*0014*/ 	.byte	0x00, 0xf0, 0x11, 0x00


	//----- nvinfo : EIATTR_KPARAM_INFO
	.align		4
.L_24321:
        /*0018*/ 	.byte	0x04, 0x17
        /*001a*/ 	.short	(.L_24323 - .L_24322)
.L_24322:
        /*001c*/ 	.word	0x00000000
        /*0020*/ 	.short	0x0007
        /*0022*/ 	.short	0x002c
        /*0024*/ 	.byte	0x00, 0xf0, 0x11, 0x00


	//----- nvinfo : EIATTR_KPARAM_INFO
	.align		4
.L_24323:
        /*0028*/ 	.byte	0x04, 0x17
        /*002a*/ 	.short	(.L_24325 - .L_24324)
.L_24324:
        /*002c*/ 	.word	0x00000000
        /*0030*/ 	.short	0x0006
        /*0032*/ 	.short	0x0028
        /*0034*/ 	.byte	0x00, 0xf0, 0x11, 0x00


	//----- nvinfo : EIATTR_KPARAM_INFO
	.align		4
.L_24325:
        /*0038*/ 	.byte	0x04, 0x17
        /*003a*/ 	.short	(.L_24327 - .L_24326)
.L_24326:
        /*003c*/ 	.word	0x00000000
        /*0040*/ 	.short	0x0005
        /*0042*/ 	.short	0x0020
        /*0044*/ 	.byte	0x00, 0xf5, 0x21, 0x00


	//----- nvinfo : EIATTR_KPARAM_INFO
	.align		4
.L_24327:
        /*0048*/ 	.byte	0x04, 0x17
        /*004a*/ 	.short	(.L_24329 - .L_24328)
.L_24328:
        /*004c*/ 	.word	0x00000000
        /*0050*/ 	.short	0x0004
        /*0052*/ 	.short	0x0018
        /*0054*/ 	.byte	0x00, 0xf5, 0x21, 0x00


	//----- nvinfo : EIATTR_KPARAM_INFO
	.align		4
.L_24329:
        /*0058*/ 	.byte	0x04, 0x17
        /*005a*/ 	.short	(.L_24331 - .L_24330)
.L_24330:
        /*005c*/ 	.word	0x00000000
        /*0060*/ 	.short	0x0003
        /*0062*/ 	.short	0x0010
        /*0064*/ 	.byte	0x00, 0xf5, 0x21, 0x00


	//----- nvinfo : EIATTR_KPARAM_INFO
	.align		4
.L_24331:
        /*0068*/ 	.byte	0x04, 0x17
        /*006a*/ 	.short	(.L_24333 - .L_24332)
.L_24332:
        /*006c*/ 	.word	0x00000000
        /*0070*/ 	.short	0x0002
        /*0072*/ 	.short	0x0008
        /*0074*/ 	.byte	0x00, 0xf0, 0x11, 0x00


	//----- nvinfo : EIATTR_KPARAM_INFO
	.align		4
.L_24333:
        /*0078*/ 	.byte	0x04, 0x17
        /*007a*/ 	.short	(.L_24335 - .L_24334)
.L_24334:
        /*007c*/ 	.word	0x00000000
        /*0080*/ 	.short	0x0001
        /*0082*/ 	.short	0x0004
        /*0084*/ 	.byte	0x00, 0xf0, 0x11, 0x00


	//----- nvinfo : EIATTR_KPARAM_INFO
	.align		4
.L_24335:
        /*0088*/ 	.byte	0x04, 0x17
        /*008a*/ 	.short	(.L_24337 - .L_24336)
.L_24336:
        /*008c*/ 	.word	0x00000000
        /*0090*/ 	.short	0x0000
        /*0092*/ 	.short	0x0000
        /*0094*/ 	.byte	0x00, 0xf0, 0x11, 0x00


	//----- nvinfo : EIATTR_SPARSE_MMA_MASK
	.align		4
.L_24337:
        /*0098*/ 	.byte	0x03, 0x50
        /*009a*/ 	.short	0x0000


	//----- nvinfo : EIATTR_MAXREG_COUNT
	.align		4
        /*009c*/ 	.byte	0x03, 0x1b
        /*009e*/ 	.short	0x00ff


	//----- nvinfo : EIATTR_NUM_BARRIERS
	.align		4
        /*00a0*/ 	.byte	0x02, 0x4c
        /*00a2*/ 	.byte	0x01
	.zero		1


	//----- nvinfo : EIATTR_ANNOTATIONS
	.align		4
        /*00a4*/ 	.byte	0x04, 0x55
        /*00a6*/ 	.short	(.L_24339 - .L_24338)


	//   ....[0]....
.L_24338:
        /*00a8*/ 	.word	0x00000001
        /*00ac*/ 	.byte	0xb0, 0x03, 0x00, 0x00, 0x01, 0x00, 0x00, 0x00, 0x80, 0x04, 0x00, 0x00, 0x01, 0x00, 0x00, 0x00
        /*00bc*/ 	.byte	0xe0, 0x06, 0x00, 0x00, 0x01, 0x00, 0x00, 0x00, 0xb0, 0x0f, 0x00, 0x00, 0x01, 0x00, 0x00, 0x00
        /*00cc*/ 	.byte	0xc0, 0x0f, 0x00, 0x00, 0x01, 0x00, 0x00, 0x00, 0x30, 0x2a, 0x00, 0x00, 0x01, 0x00, 0x00, 0x00
        /*00dc*/ 	.byte	0x50, 0x2c, 0x00, 0x00, 0x01, 0x00, 0x00, 0x00, 0xe0, 0x2c, 0x00, 0x00, 0x01, 0x00, 0x00, 0x00
        /*00ec*/ 	.byte	0x20, 0x2d, 0x00, 0x00, 0x01, 0x00, 0x00, 0x00, 0xe0, 0x2d, 0x00, 0x00, 0x01, 0x00, 0x00, 0x00
        /*00fc*/ 	.byte	0x60, 0x2f, 0x00, 0x00, 0x01, 0x00, 0x00, 0x00, 0x50, 0x3b, 0x00, 0x00


	//----- nvinfo : EIATTR_MERCURY_ISA_VERSION
	.align		4
.L_24339:
        /*0108*/ 	.byte	0x03, 0x5f
        /*010a*/ 	.short	0x0101


	//----- nvinfo : EIATTR_COOP_GROUP_MASK_REGIDS
	.align		4
        /*010c*/ 	.byte	0x04, 0x29
        /*010e*/ 	.short	(.L_24341 - .L_24340)


	//   ....[0]....
.L_24340:
        /*0110*/ 	.word	0xffffffff


	//   ....[1]....
        /*0114*/ 	.word	0xffffffff


	//   ....[2]....
        /*0118*/ 	.word	0xffffffff


	//   ....[3]....
        /*011c*/ 	.word	0xffffffff


	//   ....[4]....
        /*0120*/ 	.word	0xffffffff


	//   ....[5]....
        /*0124*/ 	.word	0xffffffff


	//   ....[6]....
        /*0128*/ 	.word	0xffffffff


	//   ....[7]....
        /*012c*/ 	.word	0xffffffff


	//   ....[8]....
        /*0130*/ 	.word	0xffffffff


	//   ....[9]....
        /*0134*/ 	.word	0xffffffff


	//   ....[10]....
        /*0138*/ 	.word	0xffffffff


	//   ....[11]....
        /*013c*/ 	.word	0xffffffff


	//   ....[12]....
        /*0140*/ 	.word	0xffffffff


	//   ....[13]....
        /*0144*/ 	.word	0xffffffff


	//   ....[14]....
        /*0148*/ 	.word	0xffffffff


	//   ....[15]....
        /*014c*/ 	.word	0xffffffff


	//   ....[16]....
        /*0150*/ 	.word	0xffffffff


	//   ....[17]....
        /*0154*/ 	.word	0x05000044


	//   ....[18]....
        /*0158*/ 	.word	0x05000044


	//   ....[19]....
        /*015c*/ 	.word	0x05000044


	//   ....[20]....
        /*0160*/ 	.word	0x05000044


	//   ....[21]....
        /*0164*/ 	.word	0x05000044


	//   ....[22]....
        /*0168*/ 	.word	0x05000044


	//   ....[23]....
        /*016c*/ 	.word	0x05000044


	//   ....[24]....
        /*0170*/ 	.word	0x05000044


	//   ....[25]....
        /*0174*/ 	.word	0x05000044


	//   ....[26]....
        /*0178*/ 	.word	0x05000044


	//   ....[27]....
        /*017c*/ 	.word	0x05000044


	//   ....[28]....
        /*0180*/ 	.word	0x05000044


	//   ....[29]....
        /*0184*/ 	.word	0x05000044


	//   ....[30]....
        /*0188*/ 	.word	0x05000044


	//   ....[31]....
        /*018c*/ 	.word	0x05000044


	//   ....[32]....
        /*0190*/ 	.word	0x05000044


	//----- nvinfo : EIATTR_COOP_GROUP_INSTR_OFFSETS
	.align		4
.L_24341:
        /*0194*/ 	.byte	0x04, 0x28
        /*0196*/ 	.short	(.L_24343 - .L_24342)


	//   ....[0]....
.L_24342:
        /*0198*/ 	.word	0x00001eb0


	//   ....[1]....
        /*019c*/ 	.word	0x00001f10


	//   ....[2]....
        /*01a0*/ 	.word	0x00001f70


	//   ....[3]....
        /*01a4*/ 	.word	0x00001fd0


	//   ....[4]....
        /*01a8*/ 	.word	0x00002030


	//   ....[5]....
        /*01ac*/ 	.word	0x00002090


	//   ....[6]....
        /*01b0*/ 	.word	0x000020f0


	//   ....[7]....
        /*01b4*/ 	.word	0x00002150


	//   ....[8]....
        /*01b8*/ 	.word	0x000021b0


	//   ....[9]....
        /*01bc*/ 	.word	0x00002210


	//   ....[10]....
        /*01c0*/ 	.word	0x00002270


	//   ....[11]....
        /*01c4*/ 	.word	0x000022d0


	//   ....[12]....
        /*01c8*/ 	.word	0x00002330


	//   ....[13]....
        /*01cc*/ 	.word	0x00002390


	//   ....[14]....
        /*01d0*/ 	.word	0x000023f0


	//   ....[15]....
        /*01d4*/ 	.word	0x00002450


	//   ....[16]....
        /*01d8*/ 	.word	0x00002950


	//   ....[17]....
        /*01dc*/ 	.word	0x00002fd0


	//   ....[18]....
        /*01e0*/ 	.word	0x00003060


	//   ....[19]....
        /*01e4*/ 	.word	0x000030f0


	//   ....[20]....
        /*01e8*/ 	.word	0x00003180


	//   ....[21]....
        /*01ec*/ 	.word	0x00003210


	//   ....[22]....
        /*01f0*/ 	.word	0x000032a0


	//   ....[23]....
        /*01f4*/ 	.word	0x00003330


	//   ....[24]....
        /*01f8*/ 	.word	0x000033c0


	//   ....[25]....
        /*01fc*/ 	.word	0x00003450


	//   ....[26]....
        /*0200*/ 	.word	0x000034e0


	//   ....[27]....
        /*0204*/ 	.word	0x00003570


	//   ....[28]....
        /*0208*/ 	.word	0x00003600


	//   ....[29]....
        /*020c*/ 	.word	0x00003690


	//   ....[30]....
        /*0210*/ 	.word	0x00003720


	//   ....[31]....
        /*0214*/ 	.word	0x000037b0


	//   ....[32]....
        /*0218*/ 	.word	0x00003840


	//----- nvinfo : EIATTR_VRC_CTA_INIT_COUNT
	.align		4
.L_24343:
        /*021c*/ 	.byte	0x02, 0x4a
	.zero		1
	.zero		1


	//----- nvinfo : EIATTR_EXIT_INSTR_OFFSETS
	.align		4
        /*0220*/ 	.byte	0x04, 0x1c
        /*0222*/ 	.short	(.L_24345 - .L_24344)


	//   ....[0]....
.L_24344:
        /*0224*/ 	.word	0x00000370


	//   ....[1]....
        /*0228*/ 	.word	0x00002f80


	//----- nvinfo : EIATTR_MAX_THREADS
	.align		4
.L_24345:
        /*022c*/ 	.byte	0x04, 0x05
        /*022e*/ 	.short	(.L_24347 - .L_24346)
.L_24346:
        /*0230*/ 	.word	0x00000080
        /*0234*/ 	.word	0x00000001
        /*0238*/ 	.word	0x00000001


	//----- nvinfo : EIATTR_CRS_STACK_SIZE
	.align		4
.L_24347:
        /*023c*/ 	.byte	0x04, 0x1e
        /*023e*/ 	.short	(.L_24349 - .L_24348)
.L_24348:
        /*0240*/ 	.word	0x00000000


	//----- nvinfo : EIATTR_CBANK_PARAM_SIZE
	.align		4
.L_24349:
        /*0244*/ 	.byte	0x03, 0x19
        /*0246*/ 	.short	0x0034


	//----- nvinfo : EIATTR_PARAM_CBANK
	.align		4
        /*0248*/ 	.byte	0x04, 0x0a
        /*024a*/ 	.short	(.L_24351 - .L_24350)
	.align		4
.L_24350:
        /*024c*/ 	.word	index@(.nv.constant0._Z9cuda_gemmIiLi128ELi1ELi1ELi2048ELi64ELi64ELi64ELi1ELi0EEviiiPT_S1_S1_iii)
        /*0250*/ 	.short	0x0380
        /*0252*/ 	.short	0x0034


	//----- nvinfo : EIATTR_SW_WAR
	.align		4
.L_24351:
        /*0254*/ 	.byte	0x04, 0x36
        /*0256*/ 	.short	(.L_24353 - .L_24352)
.L_24352:
        /*0258*/ 	.word	0x00000008
.L_24353:


//--------------------- .nv.info._Z9cuda_gemmIiLi128ELi1ELi1ELi2048ELi64ELi64ELi64ELi0ELi1EEviiiPT_S1_S1_iii --------------------------
	.section	.nv.info._Z9cuda_gemmIiLi128ELi1ELi1ELi2048ELi64ELi64ELi64ELi0ELi1EEviiiPT_S1_S1_iii,"",@"SHT_CUDA_INFO"
	.sectionflags	@""
	.align	4


	//----- nvinfo : EIATTR_CUDA_API_VERSION
	.align		4
        /*0000*/ 	.byte	0x04, 0x37
        /*0002*/ 	.short	(.L_24355 - .L_24354)
.L_24354:
        /*0004*/ 	.word	0x00000082


	//----- nvinfo : EIATTR_KPARAM_INFO
	.align		4
.L_24355:
        /*0008*/ 	.byte	0x04, 0x17
        /*000a*/ 	.short	(.L_24357 - .L_24356)
.L_24356:
        /*000c*/ 	.word	0x00000000
        /*0010*/ 	.short	0x0008
        /*0012*/ 	.short	0x0030
        /*0014*/ 	.byte	0x00, 0xf0, 0x11, 0x00


	//----- nvinfo : EIATTR_KPARAM_INFO
	.align		4
.L_24357:
        /*0018*/ 	.byte	0x04, 0x17
        /*001a*/ 	.short	(.L_24359 - .L_24358)
.L_24358:
        /*001c*/ 	.word	0x00000000
        /*0020*/ 	.short	0x0007
        /*0022*/ 	.short	0x002c
        /*0024*/ 	.byte	0x00, 0xf0, 0x11, 0x00


	//----- nvinfo : EIATTR_KPARAM_INFO
	.align		4
.L_24359:
        /*0028*/ 	.byte	0x04, 0x17
        /*002a*/ 	.short	(.L_24361 - .L_24360)
.L_24360:
        /*002c*/ 	.word	0x00000000
        /*0030*/ 	.short	0x0006
        /*0032*/ 	.short	0x0028
        /*0034*/ 	.byte	0x00, 0xf0, 0x11, 0x00


	//----- nvinfo : EIATTR_KPARAM_INFO
	.align		4
.L_24361:
        /*0038*/ 	.byte	0x04, 0x17
        /*003a*/ 	.short	(.L_24363 - .L_24362)
.L_24362:
        /*003c*/ 	.word	0x00000000
        /*0040*/ 	.short	0x0005
        /*0042*/ 	.short	0x0020
        /*0044*/ 	.byte	0x00, 0xf5, 0x21, 0x00


	//----- nvinfo : EIATTR_KPARAM_INFO
	.align		4
.L_24363:
        /*0048*/ 	.byte	0x04, 0x17
        /*004a*/ 	.short	(.L_24365 - .L_24364)
.L_24364:
        /*004c*/ 	.word	0x00000000
        /*0050*/ 	.short	0x0004
        /*0052*/ 	.short	0x0018
        /*0054*/ 	.byte	0x00, 0xf5, 0x21, 0x00


	//----- nvinfo : EIATTR_KPARAM_INFO
	.align		4
.L_24365:
        /*0058*/ 	.byte	0x04, 0x17
        /*005a*/ 	.short	(.L_24367 - .L_24366)
.L_24366:
        /*005c*/ 	.word	0x00000000
        /*0060*/ 	.short	0x0003
        /*0062*/ 	.short	0x0010
        /*0064*/ 	.byte	0x00, 0xf5, 0x21, 0x00


	//----- nvinfo : EIATTR_KPARAM_INFO
	.align		4
.L_24367:
        /*0068*/ 	.byte	0x04, 0x17
        /*006a*/ 	.short	(.L_24369 - .L_24368)
.L_24368:
        /*006c*/ 	.word	0x00000000
        /*0070*/ 	.short	0x0002
        /*0072*/ 	.short	0x0008
        /*0074*/ 	.byte	0x00, 0xf0, 0x11, 0x00


	//----- nvinfo : EIATTR_KPARAM_INFO
	.align		4
.L_24369:
        /*0078*/ 	.byte	0x04, 0x17
        /*007a*/ 	.short	(.L_24371 - .L_24370)
.L_24370:
        /*007c*/ 	.word	0x00000000
        /*0080*/ 	.short	0x0001
        /*0082*/ 	.short	0x0004
        /*0084*/ 	.byte	0x00, 0xf0, 0x11, 0x00


	//----- nvinfo : EIATTR_KPARAM_INFO
	.align		4
.L_24371:
        /*0088*/ 	.byte	0x04, 0x17
        /*008a*/ 	.short	(.L_24373 - .L_24372)
.L_24372:
        /*008c*/ 	.word	0x00000000
        /*0090*/ 	.short	0x0000
        /*0092*/ 	.short	0x0000
        /*0094*/ 	.byte	0x00, 0xf0, 0x11, 0x00


	//----- nvinfo : EIATTR_SPARSE_MMA_MASK
	.align		4
.L_24373:
        /*0098*/ 	.byte	0x03, 0x50
        /*009a*/ 	.short	0x0000


	//----- nvinfo : EIATTR_MAXREG_COUNT
	.align		4
        /*009c*/ 	.byte	0x03, 0x1b
        /*009e*/ 	.short	0x00ff


	//----- nvinfo : EIATTR_NUM_BARRIERS
	.align		4
        /*00a0*/ 	.byte	0x02, 0x4c
        /*00a2*/ 	.byte	0x01
	.zero		1


	//----- nvinfo : EIATTR_ANNOTATIONS
	.align		4
        /*00a4*/ 	.byte	0x04, 0x55
        /*00a6*/ 	.short	(.L_24375 - .L_24374)


	//   ....[0]....
.L_24374:
        /*00a8*/ 	.word	0x00000001
        /*00ac*/ 	.byte	0x60, 0x06, 0x00, 0x00, 0x01, 0x00, 0x00, 0x00, 0x00, 0x0b, 0x00, 0x00


	//----- nvinfo : EIATTR_MERCURY_ISA_VERSION
	.align		4
.L_24375:
        /*00b8*/ 	.byte	0x03, 0x5f
        /*00ba*/ 	.short	0x0101


	//----- nvinfo : EIATTR_COOP_GROUP_MASK_REGIDS
	.align		4
        /*00bc*/ 	.byte	0x04, 0x29
        /*00be*/ 	.short	(.L_24377 - .L_24376)


	//   ....[0]....
.L_24376:
        /*00c0*/ 	.word	0xffffffff


	//   ....[1]....
        /*00c4*/ 	.word	0xffffffff


	//   ....[2]....
        /*00c8*/ 	.word	0xffffffff


	//   ....[3]....
        /*00cc*/ 	.word	0xffffffff


	//   ....[4]....
        /*00d0*/ 	.word	0xffffffff


	//   ....[5]....
        /*00d4*/ 	.word	0xffffffff


	//   ....[6]....
        /*00d8*/ 	.word	0xffffffff


	//   ....[7]....
        /*00dc*/ 	.word	0xffffffff


	//   ....[8]....
        /*00e0*/ 	.word	0xffffffff


	//   ....[9]....
        /*00e4*/ 	.word	0xffffffff


	//   ....[10]....
        /*00e8*/ 	.word	0xffffffff


	//   ....[11]....
        /*00ec*/ 	.word	0xffffffff


	//   ....[12]....
        /*00f0*/ 	.word	0xffffffff


	//   ....[13]....
        /*00f4*/ 	.word	0xffffffff


	//   ....[14]....
        /*00f8*/ 	.word	0xffffffff


	//   ....[15]....
        /*00fc*/ 	.word	0xffffffff


	//   ....[16]....
        /*0100*/ 	.word	0xffffffff


	//   ....[17]....
        /*0104*/ 	.word	0x05000010


	//   ....[18]....
        /*0108*/ 	.word	0x05000010


	//   ....[19]....
        /*010c*/ 	.word	0x05000010


	//   ....[20]....
        /*0110*/ 	.word	0x05000010


	//   ....[21]....
        /*0114*/ 	.word	0x05000010


	//   ....[22]....
        /*0118*/ 	.word	0x05000010


	//   ....[23]....
        /*011c*/ 	.word	0x05000010


	//   ....[24]....
        /*0120*/ 	.word	0x05000010


	//   ....[25]....
        /*0124*/ 	.word	0x05000010


	//   ....[26]....
        /*0128*/ 	.word	0x05000010


	//   ....[27]....
        /*012c*/ 	.word	0x05000010


	//   ....[28]....
        /*0130*/ 	.word	0x05000010


	//   ....[29]....
        /*0134*/ 	.word	0x05000010


	//   ....[30]....
        /*0138*/ 	.word	0x05000010


	//   ....[31]....
        /*013c*/ 	.word	0x05000010


	//   ....[32]....
        /*0140*/ 	.word	0x05000010


	//----- nvinfo : EIATTR_COOP_GROUP_INSTR_OFFSETS
	.align		4
.L_24377:
        /*0144*/ 	.byte	0x04, 0x28
        /*0146*/ 	.short	(.L_24379 - .L_24378)


	//   ....[0]....
.L_24378:
        /*0148*/ 	.word	0x00001330


	//   ....[1]....
        /*014c*/ 	.word	0x00001340


	//   ....[2]....
        /*0150*/ 	.word	0x00001350


	//   ....[3]....
        /*0154*/ 	.word	0x00001360


	//   ....[4]....
        /*0158*/ 	.word	0x00001370


	//   ....[5]....
        /*015c*/ 	.word	0x000013a0


	//   ....[6]....
        /*0160*/ 	.word	0x000013c0


	//   ....[7]....
        /*0164*/ 	.word	0x000013e0


	//   ....[8]....
        /*0168*/ 	.word	0x00001400


	//   ....[9]....
        /*016c*/ 	.word	0x00001420


	//   ....[10]....
        /*0170*/ 	.word	0x00001440


	//   ....[11]....
        /*0174*/ 	.word	0x00001460


	//   ....[12]....
        /*0178*/ 	.word	0x00001480


	//   ....[13]....
        /*017c*/ 	.word	0x000014a0


	//   ....[14]....
        /*0180*/ 	.word	0x000014c0


	//   ....[15]....
        /*0184*/ 	.word	0x000014e0


	//   ....[16]....
        /*0188*/ 	.word	0x00001590


	//   ....[17]....
        /*018c*/ 	.word	0x00001d00


	//   ....[18]....
        /*0190*/ 	.word	0x00001d50


	//   ....[19]....
        /*0194*/ 	.word	0x00001dd0


	//   ....[20]....
        /*0198*/ 	.word	0x00001e20


	//   ....[21]....
        /*019c*/ 	.word	0x00001e90


	//   ....[22]....
        /*01a0*/ 	.word	0x00001f00


	//   ....[23]....
        /*01a4*/ 	.word	0x00001f50


	//   ....[24]....
        /*01a8*/ 	.word	0x00001fc0


	//   ....[25]....
        /*01ac*/ 	.word	0x00002030


	//   ....[26]....
        /*01b0*/ 	.word	0x00002080


	//   ....[27]....
        /*01b4*/ 	.word	0x000020f0


	//   ....[28]....
        /*01b8*/ 	.word	0x00002160


	//   ....[29]....
        /*01bc*/ 	.word	0x000021b0


	//   ....[30]....
        /*01c0*/ 	.word	0x00002220


	//   ....[31]....
        /*01c4*/ 	.word	0x00002290


	//   ....[32]....
        /*01c8*/ 	.word	0x000022e0


	//----- nvinfo : EIATTR_VRC_CTA_INIT_COUNT
	.align		4
.L_24379:
        /*01cc*/ 	.byte	0x02, 0x4a
	.zero		1
	.zero		1


	//----- nvinfo : EIATTR_EXIT_INSTR_OFFSETS
	.align		4
        /*01d0*/ 	.byte	0x04, 0x1c
        /*01d2*/ 	.short	(.L_24381 - .L_24380)


	//   ....[0]....
.L_24380:
        /*01d4*/ 	.word	0x00000050


	//   ....[1]....
        /*01d8*/ 	.word	0x00001cb0


	//----- nvinfo : EIATTR_MAX_THREADS
	.align		4
.L_24381:
        /*01dc*/ 	.byte	0x04, 0x05
        /*01de*/ 	.short	(.L_24383 - .L_24382)
.L_24382:
        /*01e0*/ 	.word	0x00000080
        /*01e4*/ 	.word	0x00000001
        /*01e8*/ 	.word	0x00000001


	//----- nvinfo : EIATTR_CRS_STACK_SIZE
	.align		4
.L_24383:
        /*01ec*/ 	.byte	0x04, 0x1e
        /*01ee*/ 	.short	(.L_24385 - .L_24384)
.L_24384:
        /*01f0*/ 	.word	0x00000000


	//----- nvinfo : EIATTR_CBANK_PARAM_SIZE
	.align		4
.L_24385:
        /*01f4*/ 	.byte	0x03, 0x19
        /*01f6*/ 	.short	0x0034


	//----- nvinfo : EIATTR_PARAM_CBANK
	.align		4
        /*01f8*/ 	.byte	0x04, 0x0a
        /*01fa*/ 	.short	(.L_24387 - .L_24386)
	.align		4
.L_24386:
        /*01fc*/ 	.word	index@(.nv.constant0._Z9cuda_gemmIiLi128ELi1ELi1ELi2048ELi64ELi64ELi64ELi0ELi1EEviiiPT_S1_S1_iii)
        /*0200*/ 	.short	0x0380
        /*0202*/ 	.short	0x0034


	//----- nvinfo : EIATTR_SW_WAR
	.align		4
.L_24387:
        /*0204*/ 	.byte	0x04, 0x36
        /*0206*/ 	.short	(.L_24389 - .L_24388)
.L_24388:
        /*0208*/ 	.word	0x00000008
.L_24389:


//--------------------- .nv.info._Z9cuda_gemmIiLi128ELi1ELi1ELi2048ELi64ELi64ELi64ELi0ELi0EEviiiPT_S1_S1_iii --------------------------
	.section	.nv.info._Z9cuda_gemmIiLi128ELi1ELi1ELi2048ELi64ELi64ELi64ELi0ELi0EEviiiPT_S1_S1_iii,"",@"SHT_CUDA_INFO"
	.sectionflags	@""
	.align	4


	//----- nvinfo : EIATTR_CUDA_API_VERSION
	.align		4
        /*0000*/ 	.byte	0x04, 0x37
        /*0002*/ 	.short	(.L_24391 - .L_24390)
.L_24390:
        /*0004*/ 	.word	0x00000082


	//----- nvinfo : EIATTR_KPARAM_INFO
	.align		4
.L_24391:
        /*0008*/ 	.byte	0x04, 0x17
        /*000a*/ 	.short	(.L_24393 - .L_24392)
.L_24392:
        /*000c*/ 	.word	0x00000000
        /*0010*/ 	.short	0x0008
        /*0012*/ 	.short	0x0030
        /*0014*/ 	.byte	0x00, 0xf0, 0x11, 0x00


	//----- nvinfo : EIATTR_KPARAM_INFO
	.align		4
.L_24393:
        /*0018*/ 	.byte	0x04, 0x17
        /*001a*/ 	.short	(.L_24395 - .L_24394)
.L_24394:
        /*001c*/ 	.word	0x00000000
        /*0020*/ 	.short	0x0007
        /*0022*/ 	.short	0x002c
        /*0024*/ 	.byte	0x00, 0xf0, 0x11, 0x00


	//----- nvinfo : EIATTR_KPARAM_INFO
	.align		4
.L_24395:
        /*0028*/ 	.byte	0x04, 0x17
        /*002a*/ 	.short	(.L_24397 - .L_24396)
.L_24396:
        /*002c*/ 	.word	0x00000000
        /*0030*/ 	.short	0x0006
        /*0032*/ 	.short	0x0028
        /*0034*/ 	.byte	0x00, 0xf0, 0x11, 0x00


	//----- nvinfo : EIATTR_KPARAM_INFO
	.align		4
.L_24397:
        /*0038*/ 	.byte	0x04, 0x17
        /*003a*/ 	.short	(.L_24399 - .L_24398)
.L_24398:
        /*003c*/ 	.word	0x00000000
        /*0040*/ 	.short	0x0005
        /*0042*/ 	.short	0x0020
        /*0044*/ 	.byte	0x00, 0xf5, 0x21, 0x00


	//----- nvinfo : EIATTR_KPARAM_INFO
	.align		4
.L_24399:
        /*0048*/ 	.byte	0x04, 0x17
        /*004a*/ 	.short	(.L_24401 - .L_24400)
.L_24400:
        /*004c*/ 	.word	0x00000000
        /*0050*/ 	.short	0x0004
        /*0052*/ 	.short	0x0018
        /*0054*/ 	.byte	0x00, 0xf5, 0x21, 0x00


	//----- nvinfo : EIATTR_KPARAM_INFO
	.align		4
.L_24401:
        /*0058*/ 	.byte	0x04, 0x17
        /*005a*/ 	.short	(.L_24403 - .L_24402)
.L_24402:
        /*005c*/ 	.word	0x00000000
        /*0060*/ 	.short	0x0003
        /*0062*/ 	.short	0x0010
        /*0064*/ 	.byte	0x00, 0xf5, 0x21, 0x00


	//----- nvinfo : EIATTR_KPARAM_INFO
	.align		4
.L_24403:
        /*0068*/ 	.byte	0x04, 0x17
        /*006a*/ 	.short	(.L_24405 - .L_24404)
.L_24404:
        /*006c*/ 	.word	0x00000000
        /*0070*/ 	.short	0x0002
        /*0072*/ 	.short	0x0008
        /*0074*/ 	.byte	0x00, 0xf0, 0x11, 0x00


	//----- nvinfo : EIATTR_KPARAM_INFO
	.align		4
.L_24405:
        /*0078*/ 	.byte	0x04, 0x17
        /*007a*/ 	.short	(.L_24407 - .L_24406)
.L_24406:
        /*007c*/ 	.word	0x00000000
        /*0080*/ 	.short	0x0001
        /*0082*/ 	.short	0x0004
        /*0084*/ 	.byte	0x00, 0xf0, 0x11, 0x00


	//----- nvinfo : EIATTR_KPARAM_INFO
	.align		4
.L_24407:
        /*0088*/ 	.byte	0x04, 0x17
        /*008a*/ 	.short	(.L_24409 - .L_24408)
.L_24408:
        /*008c*/ 	.word	0x00000000
        /*0090*/ 	.short	0x0000
        /*0092*/ 	.short	0x0000
        /*0094*/ 	.byte	0x00, 0xf0, 0x11, 0x00


	//----- nvinfo : EIATTR_SPARSE_MMA_MASK
	.align		4
.L_24409:
        /*0098*/ 	.byte	0x03, 0x50
        /*009a*/ 	.short	0x0000


	//----- nvinfo : EIATTR_MAXREG_COUNT
	.align		4
        /*009c*/ 	.byte	0x03, 0x1b
        /*009e*/ 	.short	0x00ff


	//----- nvinfo : EIATTR_NUM_BARRIERS
	.align		4
        /*00a0*/ 	.byte	0x02, 0x4c
        /*00a2*/ 	.byte	0x01
	.zero		1


	//----- nvinfo : EIATTR_ANNOTATIONS
	.align		4
        /*00a4*/ 	.byte	0x04, 0x55
        /*00a6*/ 	.short	(.L_24411 - .L_24410)


	//   ....[0]....
.L_24410:
        /*00a8*/ 	.word	0x00000001
        /*00ac*/ 	.byte	0x60, 0x03, 0x00, 0x00, 0x01, 0x00, 0x00, 0x00, 0x20, 0x04, 0x00, 0x00, 0x01, 0x00, 0x00, 0x00
        /*00bc*/ 	.byte	0x80, 0x06, 0x00, 0x00, 0x01, 0x00, 0x00, 0x00, 0x40, 0x0f, 0x00, 0x00, 0x01, 0x00, 0x00, 0x00
        /*00cc*/ 	.byte	0x60, 0x0f, 0x00, 0x00, 0x01, 0x00, 0x00, 0x00, 0x00, 0x2a, 0x00, 0x00, 0x01, 0x00, 0x00, 0x00
        /*00dc*/ 	.byte	0xf0, 0x2e, 0x00, 0x00, 0x01, 0x00, 0x00, 0x00, 0x90, 0x30, 0x00, 0x00, 0x01, 0x00, 0x00, 0x00
        /*00ec*/ 	.byte	0xe0, 0x30, 0x00, 0x00, 0x01, 0x00, 0x00, 0x00, 0xc0, 0x31, 0x00, 0x00, 0x01, 0x00, 0x00, 0x00
        /*00fc*/ 	.byte	0x10, 0x38, 0x00, 0x00, 0x01, 0x00, 0x00, 0x00, 0x10, 0x44, 0x00, 0x00


	//----- nvinfo : EIATTR_MERCURY_ISA_VERSION
	.align		4
.L_24411:
        /*0108*/ 	.byte	0x03, 0x5f
        /*010a*/ 	.short	0x0101


	//----- nvinfo : EIATTR_COOP_GROUP_MASK_REGIDS
	.align		4
        /*010c*/ 	.byte	0x04, 0x29
        /*010e*/ 	.short	(.L_24413 - .L_24412)


	//   ....[0]....
.L_24412:
        /*0110*/ 	.word	0xffffffff


	//   ....[1]....
        /*0114*/ 	.word	0xffffffff


	//   ....[2]....
        /*0118*/ 	.word	0xffffffff


	//   ....[3]....
        /*011c*/ 	.word	0xffffffff


	//   ....[4]....
        /*0120*/ 	.word	0xffffffff


	//   ....[5]....
        /*0124*/ 	.word	0xffffffff


	//   ....[6]....
        /*0128*/ 	.word	0xffffffff


	//   ....[7]....
        /*012c*/ 	.word	0xffffffff


	//   ....[8]....
        /*0130*/ 	.word	0xffffffff


	//   ....[9]....
        /*0134*/ 	.word	0xffffffff


	//   ....[10]....
        /*0138*/ 	.word	0xffffffff


	//   ....[11]....
        /*013c*/ 	.word	0xffffffff


	//   ....[12]....
        /*0140*/ 	.word	0xffffffff


	//   ....[13]....
        /*0144*/ 	.word	0xffffffff


	//   ....[14]....
        /*0148*/ 	.word	0xffffffff


	//   ....[15]....
        /*014c*/ 	.word	0xffffffff


	//   ....[16]....
        /*0150*/ 	.word	0xffffffff


	//   ....[17]....
        /*0154*/ 	.word	0x05000044


	//   ....[18]....
        /*0158*/ 	.word	0x05000044


	//   ....[19]....
        /*015c*/ 	.word	0x05000044


	//   ....[20]....
        /*0160*/ 	.word	0x05000044


	//   ....[21]....
        /*0164*/ 	.word	0x05000044


	//   ....[22]....
        /*0168*/ 	.word	0x05000044


	//   ....[23]....
        /*016c*/ 	.word	0x05000044


	//   ....[24]....
        /*0170*/ 	.word	0x05000044


	//   ....[25]....
        /*0174*/ 	.word	0x05000044


	//   ....[26]....
        /*0178*/ 	.word	0x05000044


	//   ....[27]....
        /*017c*/ 	.word	0x05000044


	//   ....[28]....
        /*0180*/ 	.word	0x05000044


	//   ....[29]....
        /*0184*/ 	.word	0x05000044


	//   ....[30]....
        /*0188*/ 	.word	0x05000044


	//   ....[31]....
        /*018c*/ 	.word	0x05000044


	//   ....[32]....
        /*0190*/ 	.word	0x05000044


	//----- nvinfo : EIATTR_COOP_GROUP_INSTR_OFFSETS
	.align		4
.L_24413:
        /*0194*/ 	.byte	0x04, 0x28
        /*0196*/ 	.short	(.L_24415 - .L_24414)


	//   ....[0]....
.L_24414:
        /*0198*/ 	.word	0x00001e60


	//   ....[1]....
        /*019c*/ 	.word	0x00001ec0


	//   ....[2]....
        /*01a0*/ 	.word	0x00001f20


	//   ....[3]....
        /*01a4*/ 	.word	0x00001f80


	//   ....[4]....
        /*01a8*/ 	.word	0x00001fe0


	//   ....[5]....
        /*01ac*/ 	.word	0x00002040


	//   ....[6]....
        /*01b0*/ 	.word	0x000020a0


	//   ....[7]....
        /*01b4*/ 	.word	0x00002100


	//   ....[8]....
        /*01b8*/ 	.word	0x00002160


	//   ....[9]....
        /*01bc*/ 	.word	0x000021c0


	//   ....[10]....
        /*01c0*/ 	.word	0x00002220


	//   ....[11]....
        /*01c4*/ 	.word	0x00002280


	//   ....[12]....
        /*01c8*/ 	.word	0x000022e0


	//   ....[13]....
        /*01cc*/ 	.word	0x00002340


	//   ....[14]....
        /*01d0*/ 	.word	0x000023a0


	//   ....[15]....
        /*01d4*/ 	.word	0x00002400


	//   ....[16]....
        /*01d8*/ 	.word	0x00002900


	//   ....[17]....
        /*01dc*/ 	.word	0x00003890


	//   ....[18]....
        /*01e0*/ 	.word	0x00003920


	//   ....[19]....
        /*01e4*/ 	.word	0x000039b0


	//   ....[20]....
        /*01e8*/ 	.word	0x00003a40


	//   ....[21]....
        /*01ec*/ 	.word	0x00003ad0


	//   ....[22]....
        /*01f0*/ 	.word	0x00003b60


	//   ....[23]....
        /*01f4*/ 	.word	0x00003bf0


	//   ....[24]....
        /*01f8*/ 	.word	0x00003c80


	//   ....[25]....
        /*01fc*/ 	.word	0x00003d10


	//   ....[26]....
        /*0200*/ 	.word	0x00003da0


	//   ....[27]....
        /*0204*/ 	.word	0x00003e30


	//   ....[28]....
        /*0208*/ 	.word	0x00003ec0


	//   ....[29]....
        /*020c*/ 	.word	0x00003f50


	//   ....[30]....
        /*0210*/ 	.word	0x00003fe0


	//   ....[31]....
        /*0214*/ 	.word	0x00004070


	//   ....[32]....
        /*0218*/ 	.word	0x00004100


	//----- nvinfo : EIATTR_VRC_CTA_INIT_COUNT
	.align		4
.L_24415:
        /*021c*/ 	.byte	0x02, 0x4a
	.zero		1
	.zero		1


	//----- nvinfo : EIATTR_EXIT_INSTR_OFFSETS
	.align		4
        /*0220*/ 	.byte	0x04, 0x1c
        /*0222*/ 	.short	(.L_24417 - .L_24416)


	//   ....[0]....
.L_24416:
        /*0224*/ 	.word	0x00000310


	//   ....[1]....
        /*0228*/ 	.word	0x00003840


	//----- nvinfo : EIATTR_MAX_THREADS
	.align		4
.L_24417:
        /*022c*/ 	.byte	0x04, 0x05
        /*022e*/ 	.short	(.L_24419 - .L_24418)
.L_24418:
        /*0230*/ 	.word	0x00000080
        /*0234*/ 	.word	0x00000001
        /*0238*/ 	.word	0x00000001


	//----- nvinfo : EIATTR_CRS_STACK_SIZE
	.align		4
.L_24419:
        /*023c*/ 	.byte	0x04, 0x1e
        /*023e*/ 	.short	(.L_24421 - .L_24420)
.L_24420:
        /*0240*/ 	.word	0x00000000


	//----- nvinfo : EIATTR_CBANK_PARAM_SIZE
	.align		4
.L_24421:
        /*0244*/ 	.byte	0x03, 0x19
        /*0246*/ 	.short	0x0034


	//----- nvinfo : EIATTR_PARAM_CBANK
	.align		4
        /*0248*/ 	.byte	0x04, 0x0a
        /*024a*/ 	.short	(.L_24423 - .L_24422)
	.align		4
.L_24422:
        /*024c*/ 	.word	index@(.nv.constant0._Z9cuda_gemmIiLi128ELi1ELi1ELi2048ELi64ELi64ELi64ELi0ELi0EEviiiPT_S1_S1_iii)
        /*0250*/ 	.short	0x0380
        /*0252*/ 	.short	0x0034


	//----- nvinfo : EIATTR_SW_WAR
	.align		4
.L_24423:
        /*0254*/ 	.byte	0x04, 0x36
        /*0256*/ 	.short	(.L_24425 - .L_24424)
.L_24424:
        /*0258*/ 	.word	0x00000008
.L_24425:


//--------------------- .nv.info._Z9cuda_gemmIiLi128ELi1ELi1ELi2048ELi32ELi32ELi64ELi1ELi1EEviiiPT_S1_S1_iii --------------------------
	.section	.nv.info._Z9cuda_gemmIiLi128ELi1ELi1ELi2048ELi32ELi32ELi64ELi1ELi1EEviiiPT_S1_S1_iii,"",@"SHT_CUDA_INFO"
	.sectionflags	@""
	.align	4


	//----- nvinfo : EIATTR_CUDA_API_VERSION
	.align		4
        /*0000*/ 	.byte	0x04, 0x37
        /*0002*/ 	.short	(.L_24427 - .L_24426)
.L_24426:
        /*0004*/ 	.word	0x00000082


	//----- nvinfo : EIATTR_KPARAM_INFO
	.align		4
.L_24427:
        /*0008*/ 	.byte	0x04, 0x17
        /*000a*/ 	.short	(.L_24429 - .L_24428)
.L_24428:
        /*000c*/ 	.word	0x00000000
        /*0010*/ 	.short	0x0008
        /*0012*/ 	.short	0x0030
        /*0014*/ 	.byte	0x00, 0xf0, 0x11, 0x00


	//----- nvinfo : EIATTR_KPARAM_INFO
	.align		4
.L_24429:
        /*0018*/ 	.byte	0x04, 0x17
        /*001a*/ 	.short	(.L_24431 - .L_24430)
.L_24430:
        /*001c*/ 	.word	0x00000000
        /*0020*/ 	.short	0x0007
        /*0022*/ 	.short	0x002c
        /*0024*/ 	.byte	0x00, 0xf0, 0x11, 0x00


	//----- nvinfo : EIATTR_KPARAM_INFO
	.align		4
.L_24431:
        /*0028*/ 	.byte	0x04, 0x17
        /*002a*/ 	.short	(.L_24433 - .L_24432)
.L_24432:
        /*002c*/ 	.word	0x00000000
        /*0030*/ 	.short	0x0006
        /*0032*/ 	.short	0x0028
        /*0034*/ 	.byte	0x00, 0xf0, 0x11, 0x00


	//----- nvinfo : EIATTR_KPARAM_INFO
	.align		4
.L_24433:
        /*0038*/ 	.byte	0x04, 0x17
        /*003a*/ 	.short	(.L_24435 - .L_24434)
.L_24434:
        /*003c*/ 	.word	0x00000000
        /*0040*/ 	.short	0x0005
        /*0042*/ 	.short	0x0020
        /*0044*/ 	.byte	0x00, 0xf5, 0x21, 0x00


	//----- nvinfo : EIATTR_KPARAM_INFO
	.align		4
.L_24435:
        /*0048*/ 	.byte	0x04, 0x17
        /*004a*/ 	.short	(.L_24437 - .L_24436)
.L_24436:
        /*004c*/ 	.word	0x00000000
        /*0050*/ 	.short	0x0004
        /*0052*/ 	.short	0x0018
        /*0054*/ 	.byte	0x00, 0xf5, 0x21, 0x00


	//----- nvinfo : EIATTR_KPARAM_INFO
	.align		4
.L_24437:
        /*0058*/ 	.byte	0x04, 0x17
        /*005a*/ 	.short	(.L_24439 - .L_24438)
.L_24438:
        /*005c*/ 	.word	0x00000000
        /*0060*/ 	.short	0x0003
        /*0062*/ 	.short	0x0010
        /*0064*/ 	.byte	0x00, 0xf5, 0x21, 0x00


	//----- nvinfo : EIATTR_KPARAM_INFO
	.align		4
.L_24439:
        /*0068*/ 	.byte	0x04, 0x17
        /*006a*/ 	.short	(.L_24441 - .L_24440)
.L_24440:
        /*006c*/ 	.word	0x00000000
        /*0070*/ 	.short	0x0002
        /*0072*/ 	.short	0x0008
        /*0074*/ 	.byte	0x00, 0xf0, 0x11, 0x00


	//----- nvinfo : EIATTR_KPARAM_INFO
	.align		4
.L_24441:
        /*0078*/ 	.byte	0x04, 0x17
        /*007a*/ 	.short	(.L_24443 - .L_24442)
.L_24442:
        /*007c*/ 	.word	0x00000000
        /*0080*/ 	.short	0x0001
        /*0082*/ 	.short	0x0004
        /*0084*/ 	.byte	0x00, 0xf0, 0x11, 0x00


	//----- nvinfo : EIATTR_KPARAM_INFO
	.align		4
.L_24443:
        /*0088*/ 	.byte	0x04, 0x17
        /*008a*/ 	.short	(.L_24445 - .L_24444)
.L_24444:
        /*008c*/ 	.word	0x00000000
        /*0090*/ 	.short	0x0000
        /*0092*/ 	.short	0x0000
        /*0094*/ 	.byte	0x00, 0xf0, 0x11, 0x00


	//----- nvinfo : EIATTR_SPARSE_MMA_MASK
	.align		4
.L_24445:
        /*0098*/ 	.byte	0x03, 0x50
        /*009a*/ 	.short	0x0000


	//----- nvinfo : EIATTR_MAXREG_COUNT
	.align		4
        /*009c*/ 	.byte	0x03, 0x1b
        /*009e*/ 	.short	0x00ff


	//----- nvinfo : EIATTR_NUM_BARRIERS
	.align		4
        /*00a0*/ 	.byte	0x02, 0x4c
        /*00a2*/ 	.byte	0x01
	.zero		1


	//----- nvinfo : EIATTR_MERCURY_ISA_VERSION
	.align		4
        /*00a4*/ 	.byte	0x03, 0x5f
        /*00a6*/ 	.short	0x0101


	//----- nvinfo : EIATTR_COOP_GROUP_MASK_REGIDS
	.align		4
        /*00a8*/ 	.byte	0x04, 0x29
        /*00aa*/ 	.short	(.L_24447 - .L_24446)


	//   ....[0]....
.L_24446:
        /*00ac*/ 	.word	0xffffffff


	//   ....[1]....
        /*00b0*/ 	.word	0xffffffff


	//   ....[2]....
        /*00b4*/ 	.word	0xffffffff


	//   ....[3]....
        /*00b8*/ 	.word	0xffffffff


	//   ....[4]....
        /*00bc*/ 	.word	0xffffffff


	//   ....[5]....
        /*00c0*/ 	.word	0xffffffff


	//   ....[6]....
        /*00c4*/ 	.word	0xffffffff


	//   ....[7]....
        /*00c8*/ 	.word	0xffffffff


	//   ....[8]....
        /*00cc*/ 	.word	0xffffffff


	//   ....[9]....
        /*00d0*/ 	.word	0xffffffff


	//   ....[10]....
        /*00d4*/ 	.word	0xffffffff


	//   ....[11]....
        /*00d8*/ 	.word	0xffffffff


	//   ....[12]....
        /*00dc*/ 	.word	0xffffffff


	//   ....[13]....
        /*00e0*/ 	.word	0xffffffff


	//   ....[14]....
        /*00e4*/ 	.word	0xffffffff


	//   ....[15]....
        /*00e8*/ 	.word	0xffffffff


	//   ....[16]....
        /*00ec*/ 	.word	0xffffffff


	//----- nvinfo : EIATTR_COOP_GROUP_INSTR_OFFSETS
	.align		4
.L_24447:
        /*00f0*/ 	.byte	0x04, 0x28
        /*00f2*/ 	.short	(.L_24449 - .L_24448)


	//   ....[0]....
.L_24448:
        /*00f4*/ 	.word	0x000013b0


	//   ....[1]....
        /*00f8*/ 	.word	0x000013c0


	//   ....[2]....
        /*00fc*/ 	.word	0x000013d0


	//   ....[3]....
        /*0100*/ 	.word	0x000013e0


	//   ....[4]....
        /*0104*/ 	.word	0x000013f0


	//   ....[5]....
        /*0108*/ 	.word	0x00001400


	//   ....[6]....
        /*010c*/ 	.word	0x00001420


	//   ....[7]....
        /*0110*/ 	.word	0x00001450


	//   ....[8]....
        /*0114*/ 	.word	0x00001470


	//   ....[9]....
        /*0118*/ 	.word	0x00001490


	//   ....[10]....
        /*011c*/ 	.word	0x000014a0


	//   ....[11]....
        /*0120*/ 	.word	0x000014e0


	//   ....[12]....
        /*0124*/ 	.word	0x00001500


	//   ....[13]....
        /*0128*/ 	.word	0x00001520


	//   ....[14]....
        /*012c*/ 	.word	0x00001530


	//   ....[15]....
        /*0130*/ 	.word	0x00001550


	//   ....[16]....
        /*0134*/ 	.word	0x000015c0


	//----- nvinfo : EIATTR_VRC_CTA_INIT_COUNT
	.align		4
.L_24449:
        /*0138*/ 	.byte	0x02, 0x4a
	.zero		1
	.zero		1


	//----- nvinfo : EIATTR_EXIT_INSTR_OFFSETS
	.align		4
        /*013c*/ 	.byte	0x04, 0x1c
        /*013e*/ 	.short	(.L_24451 - .L_24450)


	//   ....[0]....
.L_24450:
        /*0140*/ 	.word	0x00000040


	//   ....[1]....
        /*0144*/ 	.word	0x000019c0


	//----- nvinfo : EIATTR_MAX_THREADS
	.align		4
.L_24451:
        /*0148*/ 	.byte	0x04, 0x05
        /*014a*/ 	.short	(.L_24453 - .L_24452)
.L_24452:
        /*014c*/ 	.word	0x00000080
        /*0150*/ 	.word	0x00000001
        /*0154*/ 	.word	0x00000001


	//----- nvinfo : EIATTR_CRS_STACK_SIZE
	.align		4
.L_24453:
        /*0158*/ 	.byte	0x04, 0x1e
        /*015a*/ 	.short	(.L_24455 - .L_24454)
.L_24454:
        /*015c*/ 	.word	0x00000000


	//----- nvinfo : EIATTR_CBANK_PARAM_SIZE
	.align		4
.L_24455:
        /*0160*/ 	.byte	0x03, 0x19
        /*0162*/ 	.short	0x0034


	//----- nvinfo : EIATTR_PARAM_CBANK
	.align		4
        /*0164*/ 	.byte	0x04, 0x0a
        /*0166*/ 	.short	(.L_24457 - .L_24456)
	.align		4
.L_24456:
        /*0168*/ 	.word	index@(.nv.constant0._Z9cuda_gemmIiLi128ELi1ELi1ELi2048ELi32ELi32ELi64ELi1ELi1EEviiiPT_S1_S1_iii)
        /*016c*/ 	.short	0x0380
        /*016e*/ 	.short	0x0034


	//----- nvinfo : EIATTR_SW_WAR
	.align		4
.L_24457:
        /*0170*/ 	.byte	0x04, 0x36
        /*0172*/ 	.short	(.L_24459 - .L_24458)
.L_24458:
        /*0174*/ 	.word	0x00000008
.L_24459:


//--------------------- .nv.info._Z9cuda_gemmIiLi128ELi1ELi1ELi2048ELi32ELi32ELi64ELi1ELi0EEviiiPT_S1_S1_iii --------------------------
	.section	.nv.info._Z9cuda_gemmIiLi128ELi1ELi1ELi2048ELi32ELi32ELi64ELi1ELi0EEviiiPT_S1_S1_iii,"",@"SHT_CUDA_INFO"
	.sectionflags	@""
	.align	4


	//----- nvinfo : EIATTR_CUDA_API_VERSION
	.align		4
        /*0000*/ 	.byte	0x04, 0x37
        /*0002*/ 	.short	(.L_24461 - .L_24460)
.L_24460:
        /*0004*/ 	.word	0x00000082


	//----- nvinfo : EIATTR_KPARAM_INFO
	.align		4
.L_24461:
        /*0008*/ 	.byte	0x04, 0x17
        /*000a*/ 	.short	(.L_24463 - .L_24462)
.L_24462:
        /*000c*/ 	.word	0x00000000
        /*0010*/ 	.short	0x0008
        /*0012*/ 	.short	0x0030
        /*0014*/ 	.byte	0x00, 0xf0, 0x11, 0x00


	//----- nvinfo : EIATTR_KPARAM_INFO
	.align		4
.L_24463:
        /*0018*/ 	.byte	0x04, 0x17
        /*001a*/ 	.short	(.L_24465 - .L_24464)
.L_24464:
        /*001c*/ 	.word	0x00000000
        /*0020*/ 	.short	0x0007
        /*0022*/ 	.short	0x002c
        /*0024*/ 	.byte	0x00, 0xf0, 0x11, 0x00


	//----- nvinfo : EIATTR_KPARAM_INFO
	.align		4
.L_24465:
        /*0028*/ 	.byte	0x04, 0x17
        /*002a*/ 	.short	(.L_24467 - .L_24466)
.L_24466:
        /*002c*/ 	.word	0x00000000
        /*0030*/ 	.short	0x0006
        /*0032*/ 	.short	0x0028
        /*0034*/ 	.byte	0x00, 0xf0, 0x11, 0x00


	//----- nvinfo : EIATTR_KPARAM_INFO
	.align		4
.L_24467:
        /*0038*/ 	.byte	0x04, 0x17
        /*003a*/ 	.short	(.L_24469 - .L_24468)
.L_24468:
        /*003c*/ 	.word	0x00000000
        /*0040*/ 	.short	0x0005
        /*0042*/ 	.short	0x0020
        /*0044*/ 	.byte	0x00, 0xf5, 0x21, 0x00


	//----- nvinfo : EIATTR_KPARAM_INFO
	.align		4
.L_24469:
        /*0048*/ 	.byte	0x04, 0x17
        /*004a*/ 	.short	(.L_24471 - .L_24470)
.L_24470:
        /*004c*/ 	.word	0x00000000
        /*0050*/ 	.short	0x0004
        /*0052*/ 	.short	0x0018
        /*0054*/ 	.byte	0x00, 0xf5, 0x21, 0x00


	//----- nvinfo : EIATTR_KPARAM_INFO
	.align		4
.L_24471:
        /*0058*/ 	.byte	0x04, 0x17
        /*005a*/ 	.short	(.L_24473 - .L_24472)
.L_24472:
        /*005c*/ 	.word	0x00000000
        /*0060*/ 	.short	0x0003
        /*0062*/ 	.short	0x0010
        /*0064*/ 	.byte	0x00, 0xf5, 0x21, 0x00


	//----- nvinfo : EIATTR_KPARAM_INFO
	.align		4
.L_24473:
        /*0068*/ 	.byte	0x04, 0x17
        /*006a*/ 	.short	(.L_24475 - .L_24474)
.L_24474:
        /*006c*/ 	.word	0x00000000
        /*0070*/ 	.short	0x0002
        /*0072*/ 	.short	0x0008
        /*0074*/ 	.byte	0x00, 0xf0, 0x11, 0x00


	//----- nvinfo : EIATTR_KPARAM_INFO
	.align		4
.L_24475:
        /*0078*/ 	.byte	0x04, 0x17
        /*007a*/ 	.short	(.L_24477 - .L_24476)
.L_24476:
        /*007c*/ 	.word	0x00000000
        /*0080*/ 	.short	0x0001
        /*0082*/ 	.short	0x0004
        /*0084*/ 	.byte	0x00, 0xf0, 0x11, 0x00


	//----- nvinfo : EIATTR_KPARAM_INFO
	.align		4
.L_24477:
        /*0088*/ 	.byte	0x04, 0x17
        /*008a*/ 	.short	(.L_24479 - .L_24478)
.L_24478:
        /*008c*/ 	.word	0x00000000
        /*0090*/ 	.short	0x0000
        /*0092*/ 	.short	0x0000
        /*0094*/ 	.byte	0x00, 0xf0, 0x11, 0x00


	//----- nvinfo : EIATTR_SPARSE_MMA_MASK
	.align		4
.L_24479:
        /*0098*/ 	.byte	0x03, 0x50
        /*009a*/ 	.short	0x0000


	//----- nvinfo : EIATTR_MAXREG_COUNT
	.align		4
        /*009c*/ 	.byte	0x03, 0x1b
        /*009e*/ 	.short	0x00ff


	//----- nvinfo : EIATTR_NUM_BARRIERS
	.align		4
        /*00a0*/ 	.byte	0x02, 0x4c
        /*00a2*/ 	.byte	0x01
	.zero		1


	//----- nvinfo : EIATTR_ANNOTATIONS
	.align		4
        /*00a4*/ 	.byte	0x04, 0x55
        /*00a6*/ 	.short	(.L_24481 - .L_24480)


	//   ....[0]....
.L_24480:
        /*00a8*/ 	.word	0x00000001
        /*00ac*/ 	.byte	0xc0, 0x07, 0x00, 0x00, 0x01, 0x00, 0x00, 0x00, 0x80, 0x08, 0x00, 0x00, 0x01, 0x00, 0x00, 0x00
        /*00bc*/ 	.byte	0x70, 0x0c, 0x00, 0x00, 0x01, 0x00, 0x00, 0x00, 0x80, 0x12, 0x00, 0x00, 0x01, 0x00, 0x00, 0x00
        /*00cc*/ 	.byte	0xc0, 0x12, 0x00, 0x00, 0x01, 0x00, 0x00, 0x00, 0xc0, 0x2c, 0x00, 0x00, 0x01, 0x00, 0x00, 0x00
        /*00dc*/ 	.byte	0x10, 0x2d, 0x00, 0x00, 0x01, 0x00, 0x00, 0x00, 0xe0, 0x2d, 0x00, 0x00


	//----- nvinfo : EIATTR_MERCURY_ISA_VERSION
	.align		4
.L_24481:
        /*00e8*/ 	.byte	0x03, 0x5f
        /*00ea*/ 	.short	0x0101


	//----- nvinfo : EIATTR_COOP_GROUP_MASK_REGIDS
	.align		4
        /*00ec*/ 	.byte	0x04, 0x29
        /*00ee*/ 	.short	(.L_24483 - .L_24482)


	//   ....[0]....
.L_24482:
        /*00f0*/ 	.word	0xffffffff


	//   ....[1]....
        /*00f4*/ 	.word	0xffffffff


	//   ....[2]....
        /*00f8*/ 	.word	0xffffffff


	//   ....[3]....
        /*00fc*/ 	.word	0xffffffff


	//   ....[4]....
        /*0100*/ 	.word	0xffffffff


	//   ....[5]....
        /*0104*/ 	.word	0xffffffff


	//   ....[6]....
        /*0108*/ 	.word	0xffffffff


	//   ....[7]....
        /*010c*/ 	.word	0xffffffff


	//   ....[8]....
        /*0110*/ 	.word	0xffffffff


	//   ....[9]....
        /*0114*/ 	.word	0xffffffff


	//   ....[10]....
        /*0118*/ 	.word	0xffffffff


	//   ....[11]....
        /*011c*/ 	.word	0xffffffff


	//   ....[12]....
        /*0120*/ 	.word	0xffffffff


	//   ....[13]....
        /*0124*/ 	.word	0xffffffff


	//   ....[14]....
        /*0128*/ 	.word	0xffffffff


	//   ....[15]....
        /*012c*/ 	.word	0xffffffff


	//   ....[16]....
        /*0130*/ 	.word	0xffffffff


	//   ....[17]....
        /*0134*/ 	.word	0x05000042


	//   ....[18]....
        /*0138*/ 	.word	0x05000042


	//   ....[19]....
        /*013c*/ 	.word	0x05000042


	//   ....[20]....
        /*0140*/ 	.word	0x05000042


	//   ....[21]....
        /*0144*/ 	.word	0x05000042


	//   ....[22]....
        /*0148*/ 	.word	0x05000042


	//   ....[23]....
        /*014c*/ 	.word	0x05000042


	//   ....[24]....
        /*0150*/ 	.word	0x05000042


	//   ....[25]....
        /*0154*/ 	.word	0x05000042


	//   ....[26]....
        /*0158*/ 	.word	0x05000042


	//   ....[27]....
        /*015c*/ 	.word	0x05000042


	//   ....[28]....
        /*0160*/ 	.word	0x05000042


	//   ....[29]....
        /*0164*/ 	.word	0x05000042


	//   ....[30]....
        /*0168*/ 	.word	0x05000042


	//   ....[31]....
        /*016c*/ 	.word	0x05000042


	//   ....[32]....
        /*0170*/ 	.word	0x05000042


	//----- nvinfo : EIATTR_COOP_GROUP_INSTR_OFFSETS
	.align		4
.L_24483:
        /*0174*/ 	.byte	0x04, 0x28
        /*0176*/ 	.short	(.L_24485 - .L_24484)


	//   ....[0]....
.L_24484:
        /*0178*/ 	.word	0x000021f0


	//   ....[1]....
        /*017c*/ 	.word	0x00002250


	//   ....[2]....
        /*0180*/ 	.word	0x000022b0


	//   ....[3]....
        /*0184*/ 	.word	0x00002310


	//   ....[4]....
        /*0188*/ 	.word	0x00002370


	//   ....[5]....
        /*018c*/ 	.word	0x000023d0


	//   ....[6]....
        /*0190*/ 	.word	0x00002430


	//   ....[7]....
        /*0194*/ 	.word	0x00002490


	//   ....[8]....
        /*0198*/ 	.word	0x000024f0


	//   ....[9]....
        /*019c*/ 	.word	0x00002550


	//   ....[10]....
        /*01a0*/ 	.word	0x000025b0


	//   ....[11]....
        /*01a4*/ 	.word	0x00002610


	//   ....[12]....
        /*01a8*/ 	.word	0x00002670


	//   ....[13]....
        /*01ac*/ 	.word	0x000026d0


	//   ....[14]....
        /*01b0*/ 	.word	0x00002730


	//   ....[15]....
        /*01b4*/ 	.word	0x00002790


	//   ....[16]....
        /*01b8*/ 	.word	0x00002c40


	//   ....[17]....
        /*01bc*/ 	.word	0x00003140


	//   ....[18]....
        /*01c0*/ 	.word	0x000031d0


	//   ....[19]....
        /*01c4*/ 	.word	0x00003260


	//   ....[20]....
        /*01c8*/ 	.word	0x000032f0


	//   ....[21]....
        /*01cc*/ 	.word	0x00003380


	//   ....[22]....
        /*01d0*/ 	.word	0x00003410


	//   ....[23]....
        /*01d4*/ 	.word	0x000034a0


	//   ....[24]....
        /*01d8*/ 	.word	0x00003530


	//   ....[25]....
        /*01dc*/ 	.word	0x000035c0


	//   ....[26]....
        /*01e0*/ 	.word	0x00003650


	//   ....[27]....
        /*01e4*/ 	.word	0x000036e0


	//   ....[28]....
        /*01e8*/ 	.word	0x00003770


	//   ....[29]....
        /*01ec*/ 	.word	0x00003800


	//   ....[30]....
        /*01f0*/ 	.word	0x00003890


	//   ....[31]....
        /*01f4*/ 	.word	0x00003920


	//   ....[32]....
        /*01f8*/ 	.word	0x000039b0


	//----- nvinfo : EIATTR_VRC_CTA_INIT_COUNT
	.align		4
.L_24485:
        /*01fc*/ 	.byte	0x02, 0x4a
	.zero		1
	.zero		1


	//----- nvinfo : EIATTR_EXIT_INSTR_OFFSETS
	.align		4
        /*0200*/ 	.byte	0x04, 0x1c
        /*0202*/ 	.short	(.L_24487 - .L_24486)


	//   ....[0]....
.L_24486:
        /*0204*/ 	.word	0x00000360


	//   ....[1]....
        /*0208*/ 	.word	0x000030f0


	//----- nvinfo : EIATTR_MAX_THREADS
	.align		4
.L_24487:
        /*020c*/ 	.byte	0x04, 0x05
        /*020e*/ 	.short	(.L_24489 - .L_24488)
.L_24488:
        /*0210*/ 	.word	0x00000080
        /*0214*/ 	.word	0x00000001
        /*0218*/ 	.word	0x00000001


	//----- nvinfo : EIATTR_CRS_STACK_SIZE
	.align		4
.L_24489:
        /*021c*/ 	.byte	0x04, 0x1e
        /*021e*/ 	.short	(.L_24491 - .L_24490)
.L_24490:
        /*0220*/ 	.word	0x00000000


	//----- nvinfo : EIATTR_CBANK_PARAM_SIZE
	.align		4
.L_24491:
        /*0224*/ 	.byte	0x03, 0x19
        /*0226*/ 	.short	0x0034


	//----- nvinfo : EIATTR_PARAM_CBANK
	.align		4
        /*0228*/ 	.byte	0x04, 0x0a
        /*022a*/ 	.short	(.L_24493 - .L_24492)
	.align		4
.L_24492:
        /*022c*/ 	.word	index@(.nv.constant0._Z9cuda_gemmIiLi128ELi1ELi1ELi2048ELi32ELi32ELi64ELi1ELi0EEviiiPT_S1_S1_iii)
        /*0230*/ 	.short	0x0380
        /*0232*/ 	.short	0x0034


	//----- nvinfo : EIATTR_SW_WAR
	.align		4
.L_24493:
        /*0234*/ 	.byte	0x04, 0x36
        /*0236*/ 	.short	(.L_24495 - .L_24494)
.L_24494:
        /*0238*/ 	.word	0x00000008
.L_24495:


//--------------------- .nv.info._Z9cuda_gemmIiLi128ELi1ELi1ELi2048ELi32ELi32ELi64ELi0ELi1EEviiiPT_S1_S1_iii --------------------------
	.section	.nv.info._Z9cuda_gemmIiLi128ELi1ELi1ELi2048ELi32ELi32ELi64ELi0ELi1EEviiiPT_S1_S1_iii,"",@"SHT_CUDA_INFO"
	.sectionflags	@""
	.align	4


	//----- nvinfo : EIATTR_CUDA_API_VERSION
	.align		4
        /*0000*/ 	.byte	0x04, 0x37
        /*0002*/ 	.short	(.L_24497 - .L_24496)
.L_24496:
        /*0004*/ 	.word	0x00000082


	//----- nvinfo : EIATTR_KPARAM_INFO
	.align		4
.L_24497:
        /*0008*/ 	.byte	0x04, 0x17
        /*000a*/ 	.short	(.L_24499 - .L_24498)
.L_24498:
        /*000c*/ 	.word	0x00000000
        /*0010*/ 	.short	0x0008
        /*0012*/ 	.short	0x0030
        /*0014*/ 	.byte	0x00, 0xf0, 0x11, 0x00


	//----- nvinfo : EIATTR_KPARAM_INFO
	.align		4
.L_24499:
        /*0018*/ 	.byte	0x04, 0x17
        /*001a*/ 	.short	(.L_24501 - .L_24500)
.L_24500:
        /*001c*/ 	.word	0x00000000
        /*0020*/ 	.short	0x0007
        /*0022*/ 	.short	0x002c
        /*0024*/ 	.byte	0x00, 0xf0, 0x11, 0x00


	//----- nvinfo : EIATTR_KPARAM_INFO
	.align		4
.L_24501:
        /*0028*/ 	.byte	0x04, 0x17
        /*002a*/ 	.short	(.L_24503 - .L_24502)
.L_24502:
        /*002c*/ 	.word	0x00000000
        /*0030*/ 	.short	0x0006
        /*0032*/ 	.short	0x0028
        /*0034*/ 	.byte	0x00, 0xf0, 0x11, 0x00


	//----- nvinfo : EIATTR_KPARAM_INFO
	.align		4
.L_24503:
        /*0038*/ 	.byte	0x04, 0x17
        /*003a*/ 	.short	(.L_24505 - .L_24504)
.L_24504:
        /*003c*/ 	.word	0x00000000
        /*0040*/ 	.short	0x0005
        /*0042*/ 	.short	0x0020
        /*0044*/ 	.byte	0x00, 0xf5, 0x21, 0x00


	//----- nvinfo : EIATTR_KPARAM_INFO
	.align		4
.L_24505:
        /*0048*/ 	.byte	0x04, 0x17
        /*004a*/ 	.short	(.L_24507 - .L_24506)
.L_24506:
        /*004c*/ 	.word	0x00000000
        /*0050*/ 	.short	0x0004
        /*0052*/ 	.short	0x0018
        /*0054*/ 	.byte	0x00, 0xf5, 0x21, 0x00


	//----- nvinfo : EIATTR_KPARAM_INFO
	.align		4
.L_24507:
        /*0058*/ 	.byte	0x04, 0x17
        /*005a*/ 	.short	(.L_24509 - .L_24508)
.L_24508:
        /*005c*/ 	.word	0x00000000
        /*0060*/ 	.short	0x0003
        /*0062*/ 	.short	0x0010
        /*0064*/ 	.byte	0x00, 0xf5, 0x21, 0x00


	//----- nvinfo : EIATTR_KPARAM_INFO
	.align		4
.L_24509:
        /*0068*/ 	.byte	0x04, 0x17
        /*006a*/ 	.short	(.L_24511 - .L_24510)
.L_24510:
        /*006c*/ 	.word	0x00000000
        /*0070*/ 	.short	0x0002
        /*0072*/ 	.short	0x0008
        /*0074*/ 	.byte	0x00, 0xf0, 0x11, 0x00


	//----- nvinfo : EIATTR_KPARAM_INFO
	.align		4
.L_24511:
        /*0078*/ 	.byte	0x04, 0x17
        /*007a*/ 	.short	(.L_24513 - .L_24512)
.L_24512:
        /*007c*/ 	.word	0x00000000
        /*0080*/ 	.short	0x0001
        /*0082*/ 	.short	0x0004
        /*0084*/ 	.byte	0x00, 0xf0, 0x11, 0x00


	//----- nvinfo : EIATTR_KPARAM_INFO
	.align		4
.L_24513:
        /*0088*/ 	.byte	0x04, 0x17
        /*008a*/ 	.short	(.L_24515 - .L_24514)
.L_24514:
        /*008c*/ 	.word	0x00000000
        /*0090*/ 	.short	0x0000
        /*0092*/ 	.short	0x0000
        /*0094*/ 	.byte	0x00, 0xf0, 0x11, 0x00


	//----- nvinfo : EIATTR_SPARSE_MMA_MASK
	.align		4
.L_24515:
        /*0098*/ 	.byte	0x03, 0x50
        /*009a*/ 	.short	0x0000


	//----- nvinfo : EIATTR_MAXREG_COUNT
	.align		4
        /*009c*/ 	.byte	0x03, 0x1b
        /*009e*/ 	.short	0x00ff


	//----- nvinfo : EIATTR_NUM_BARRIERS
	.align		4
        /*00a0*/ 	.byte	0x02, 0x4c
        /*00a2*/ 	.byte	0x01
	.zero		1


	//----- nvinfo : EIATTR_MERCURY_ISA_VERSION
	.align		4
        /*00a4*/ 	.byte	0x03, 0x5f
        /*00a6*/ 	.short	0x0101


	//----- nvinfo : EIATTR_COOP_GROUP_MASK_REGIDS
	.align		4
        /*00a8*/ 	.byte	0x04, 0x29
        /*00aa*/ 	.short	(.L_24517 - .L_24516)


	//   ....[0]....
.L_24516:
        /*00ac*/ 	.word	0xffffffff


	//   ....[1]....
        /*00b0*/ 	.word	0xffffffff


	//   ....[2]....
        /*00b4*/ 	.word	0xffffffff


	//   ....[3]....
        /*00b8*/ 	.word	0xffffffff


	//   ....[4]....
        /*00bc*/ 	.word	0xffffffff


	//   ....[5]....
        /*00c0*/ 	.word	0xffffffff


	//   ....[6]....
        /*00c4*/ 	.word	0xffffffff


	//   ....[7]....
        /*00c8*/ 	.word	0xffffffff


	//   ....[8]....
        /*00cc*/ 	.word	0xffffffff


	//   ....[9]....
        /*00d0*/ 	.word	0xffffffff


	//   ....[10]....
        /*00d4*/ 	.word	0xffffffff


	//   ....[11]....
        /*00d8*/ 	.word	0xffffffff


	//   ....[12]....
        /*00dc*/ 	.word	0xffffffff


	//   ....[13]....
        /*00e0*/ 	.word	0xffffffff


	//   ....[14]....
        /*00e4*/ 	.word	0xffffffff


	//   ....[15]....
        /*00e8*/ 	.word	0xffffffff


	//   ....[16]....
        /*00ec*/ 	.word	0xffffffff


	//----- nvinfo : EIATTR_COOP_GROUP_INSTR_OFFSETS
	.align		4
.L_24517:
        /*00f0*/ 	.byte	0x04, 0x28
        /*00f2*/ 	.short	(.L_24519 - .L_24518)


	//   ....[0]....
.L_24518:
        /*00f4*/ 	.word	0x000013a0


	//   ....[1]....
        /*00f8*/ 	.word	0x000013b0


	//   ....[2]....
        /*00fc*/ 	.word	0x000013c0


	//   ....[3]....
        /*0100*/ 	.word	0x000013d0


	//   ....[4]....
        /*0104*/ 	.word	0x000013e0


	//   ....[5]....
        /*0108*/ 	.word	0x000013f0


	//   ....[6]....
        /*010c*/ 	.word	0x00001420


	//   ....[7]....
        /*0110*/ 	.word	0x00001450


	//   ....[8]....
        /*0114*/ 	.word	0x00001460


	//   ....[9]....
        /*0118*/ 	.word	0x00001480


	//   ....[10]....
        /*011c*/ 	.word	0x000014a0


	//   ....[11]....
        /*0120*/ 	.word	0x000014c0


	//   ....[12]....
        /*0124*/ 	.word	0x000014e0


	//   ....[13]....
        /*0128*/ 	.word	0x00001500


	//   ....[14]....
        /*012c*/ 	.word	0x00001520


	//   ....[15]....
        /*0130*/ 	.word	0x00001540


	//   ....[16]....
        /*0134*/ 	.word	0x000015b0


	//----- nvinfo : EIATTR_VRC_CTA_INIT_COUNT
	.align		4
.L_24519:
        /*0138*/ 	.byte	0x02, 0x4a
	.zero		1
	.zero		1


	//----- nvinfo : EIATTR_EXIT_INSTR_OFFSETS
	.align		4
        /*013c*/ 	.byte	0x04, 0x1c
        /*013e*/ 	.short	(.L_24521 - .L_24520)


	//   ....[0]....
.L_24520:
        /*0140*/ 	.word	0x00000040


	//   ....[1]....
        /*0144*/ 	.word	0x00001b30


	//----- nvinfo : EIATTR_MAX_THREADS
	.align		4
.L_24521:
        /*0148*/ 	.byte	0x04, 0x05
        /*014a*/ 	.short	(.L_24523 - .L_24522)
.L_24522:
        /*014c*/ 	.word	0x00000080
        /*0150*/ 	.word	0x00000001
        /*0154*/ 	.word	0x00000001


	//----- nvinfo : EIATTR_CRS_STACK_SIZE
	.align		4
.L_24523:
        /*0158*/ 	.byte	0x04, 0x1e
        /*015a*/ 	.short	(.L_24525 - .L_24524)
.L_24524:
        /*015c*/ 	.word	0x00000000


	//----- nvinfo : EIATTR_CBANK_PARAM_SIZE
	.align		4
.L_24525:
        /*0160*/ 	.byte	0x03, 0x19
        /*0162*/ 	.short	0x0034


	//----- nvinfo : EIATTR_PARAM_CBANK
	.align		4
        /*0164*/ 	.byte	0x04, 0x0a
        /*0166*/ 	.short	(.L_24527 - .L_24526)
	.align		4
.L_24526:
        /*0168*/ 	.word	index@(.nv.constant0._Z9cuda_gemmIiLi128ELi1ELi1ELi2048ELi32ELi32ELi64ELi0ELi1EEviiiPT_S1_S1_iii)
        /*016c*/ 	.short	0x0380
        /*016e*/ 	.short	0x0034


	//----- nvinfo : EIATTR_SW_WAR
	.align		4
.L_24527:
        /*0170*/ 	.byte	0x04, 0x36
        /*0172*/ 	.short	(.L_24529 - .L_24528)
.L_24528:
        /*0174*/ 	.word	0x00000008
.L_24529:


//--------------------- .nv.info._Z9cuda_gemmIiLi128ELi1ELi1ELi2048ELi32ELi32ELi64ELi0ELi0EEviiiPT_S1_S1_iii --------------------------
	.section	.nv.info._Z9cuda_gemmIiLi128ELi1ELi1ELi2048ELi32ELi32ELi64ELi0ELi0EEviiiPT_S1_S1_iii,"",@"SHT_CUDA_INFO"
	.sectionflags	@""
	.align	4


	//----- nvinfo : EIATTR_CUDA_API_VERSION
	.align		4
        /*0000*/ 	.byte	0x04, 0x37
        /*0002*/ 	.short	(.L_24531 - .L_24530)
.L_24530:
        /*0004*/ 	.word	0x00000082


	//----- nvinfo : EIATTR_KPARAM_INFO
	.align		4
.L_24531:
        /*0008*/ 	.byte	0x04, 0x17
        /*000a*/ 	.short	(.L_24533 - .L_24532)
.L_24532:
        /*000c*/ 	.word	0x00000000
        /*0010*/ 	.short	0x0008
        /*0012*/ 	.short	0x0030
        /*0014*/ 	.byte	0x00, 0xf0, 0x11, 0x00


	//----- nvinfo : EIATTR_KPARAM_INFO
	.align		4
.L_24533:
        /*0018*/ 	.byte	0x04, 0x17
        /*001a*/ 	.short	(.L_24535 - .L_24534)
.L_24534:
        /*001c*/ 	.word	0x00000000
        /*0020*/ 	.short	0x0007
        /*0022*/ 	.short	0x002c
        /*0024*/ 	.byte	0x00, 0xf0, 0x11, 0x00


	//----- nvinfo : EIATTR_KPARAM_INFO
	.align		4
.L_24535:
        /*0028*/ 	.byte	0x04, 0x17
        /*002a*/ 	.short	(.L_24537 - .L_24536)
.L_24536:
        /*002c*/ 	.word	0x00000000
        /*0030*/ 	.short	0x0006
        /*0032*/ 	.short	0x0028
        /*0034*/ 	.byte	0x00, 0xf0, 0x11, 0x00


	//----- nvinfo : EIATTR_KPARAM_INFO
	.align		4
.L_24537:
        /*0038*/ 	.byte	0x04, 0x17
        /*003a*/ 	.short	(.L_24539 - .L_24538)
.L_24538:
        /*003c*/ 	.word	0x00000000
        /*0040*/ 	.short	0x0005
        /*0042*/ 	.short	0x0020
        /*0044*/ 	.byte	0x00, 0xf5, 0x21, 0x00


	//----- nvinfo : EIATTR_KPARAM_INFO
	.align		4
.L_24539:
        /*0048*/ 	.byte	0x04, 0x17
        /*004a*/ 	.short	(.L_24541 - .L_24540)
.L_24540:
        /*004c*/ 	.word	0x00000000
        /*0050*/ 	.short	0x0004
        /*0052*/ 	.short	0x0018
        /*0054*/ 	.byte	0x00, 0xf5, 0x21, 0x00


	//----- nvinfo : EIATTR_KPARAM_INFO
	.align		4
.L_24541:
        /*0058*/ 	.byte	0x04, 0x17
        /*005a*/ 	.short	(.L_24543 - .L_24542)
.L_24542:
        /*005c*/ 	.word	0x00000000
        /*0060*/ 	.short	0x0003
        /*0062*/ 	.short	0x0010
        /*0064*/ 	.byte	0x00, 0xf5, 0x21, 0x00


	//----- nvinfo : EIATTR_KPARAM_INFO
	.align		4
.L_24543:
        /*0068*/ 	.byte	0x04, 0x17
        /*006a*/ 	.short	(.L_24545 - .L_24544)
.L_24544:
        /*006c*/ 	.word	0x00000000
        /*0070*/ 	.short	0x0002
        /*0072*/ 	.short	0x0008
        /*0074*/ 	.byte	0x00, 0xf0, 0x11, 0x00


	//----- nvinfo : EIATTR_KPARAM_INFO
	.align		4
.L_24545:
        /*0078*/ 	.byte	0x04, 0x17
        /*007a*/ 	.short	(.L_24547 - .L_24546)
.L_24546:
        /*007c*/ 	.word	0x00000000
        /*0080*/ 	.short	0x0001
        /*0082*/ 	.short	0x0004
        /*0084*/ 	.byte	0x00, 0xf0, 0x11, 0x00


	//----- nvinfo : EIATTR_KPARAM_INFO
	.align		4
.L_24547:
        /*0088*/ 	.byte	0x04, 0x17
        /*008a*/ 	.short	(.L_24549 - .L_24548)
.L_24548:
        /*008c*/ 	.word	0x00000000
        /*0090*/ 	.short	0x0000
        /*0092*/ 	.short	0x0000
        /*0094*/ 	.byte	0x00, 0xf0, 0x11, 0x00


	//----- nvinfo : EIATTR_SPARSE_MMA_MASK
	.align		4
.L_24549:
        /*0098*/ 	.byte	0x03, 0x50
        /*009a*/ 	.short	0x0000


	//----- nvinfo : EIATTR_MAXREG_COUNT
	.align		4
        /*009c*/ 	.byte	0x03, 0x1b
        /*009e*/ 	.short	0x00ff


	//----- nvinfo : EIATTR_NUM_BARRIERS
	.align		4
        /*00a0*/ 	.byte	0x02, 0x4c
        /*00a2*/ 	.byte	0x01
	.zero		1


	//----- nvinfo : EIATTR_ANNOTATIONS
	.align		4
        /*00a4*/ 	.byte	0x04, 0x55
        /*00a6*/ 	.short	(.L_24551 - .L_24550)


	//   ....[0]....
.L_24550:
        /*00a8*/ 	.word	0x00000001
        /*00ac*/ 	.byte	0xa0, 0x07, 0x00, 0x00, 0x01, 0x00, 0x00, 0x00, 0x60, 0x08, 0x00, 0x00, 0x01, 0x00, 0x00, 0x00
        /*00bc*/ 	.byte	0x20, 0x0c, 0x00, 0x00, 0x01, 0x00, 0x00, 0x00, 0x40, 0x12, 0x00, 0x00, 0x01, 0x00, 0x00, 0x00
        /*00cc*/ 	.byte	0x80, 0x12, 0x00, 0x00, 0x01, 0x00, 0x00, 0x00, 0x70, 0x2c, 0x00, 0x00, 0x01, 0x00, 0x00, 0x00
        /*00dc*/ 	.byte	0xc0, 0x2c, 0x00, 0x00, 0x01, 0x00, 0x00, 0x00, 0x70, 0x30, 0x00, 0x00


	//----- nvinfo : EIATTR_MERCURY_ISA_VERSION
	.align		4
.L_24551:
        /*00e8*/ 	.byte	0x03, 0x5f
        /*00ea*/ 	.short	0x0101


	//----- nvinfo : EIATTR_COOP_GROUP_MASK_REGIDS
	.align		4
        /*00ec*/ 	.byte	0x04, 0x29
        /*00ee*/ 	.short	(.L_24553 - .L_24552)


	//   ....[0]....
.L_24552:
        /*00f0*/ 	.word	0xffffffff


	//   ....[1]....
        /*00f4*/ 	.word	0xffffffff


	//   ....[2]....
        /*00f8*/ 	.word	0xffffffff


	//   ....[3]....
        /*00fc*/ 	.word	0xffffffff


	//   ....[4]....
        /*0100*/ 	.word	0xffffffff


	//   ....[5]....
        /*0104*/ 	.word	0xffffffff


	//   ....[6]....
        /*0108*/ 	.word	0xffffffff


	//   ....[7]....
        /*010c*/ 	.word	0xffffffff


	//   ....[8]....
        /*0110*/ 	.word	0xffffffff


	//   ....[9]....
        /*0114*/ 	.word	0xffffffff


	//   ....[10]....
        /*0118*/ 	.word	0xffffffff


	//   ....[11]....
        /*011c*/ 	.word	0xffffffff


	//   ....[12]....
        /*0120*/ 	.word	0xffffffff


	//   ....[13]....
        /*0124*/ 	.word	0xffffffff


	//   ....[14]....
        /*0128*/ 	.word	0xffffffff


	//   ....[15]....
        /*012c*/ 	.word	0xffffffff


	//   ....[16]....
        /*0130*/ 	.word	0xffffffff


	//   ....[17]....
        /*0134*/ 	.word	0x05000042


	//   ....[18]....
        /*0138*/ 	.word	0x05000042


	//   ....[19]....
        /*013c*/ 	.word	0x05000042


	//   ....[20]....
        /*0140*/ 	.word	0x05000042


	//   ....[21]....
        /*0144*/ 	.word	0x05000042


	//   ....[22]....
        /*0148*/ 	.word	0x05000042


	//   ....[23]....
        /*014c*/ 	.word	0x05000042


	//   ....[24]....
        /*0150*/ 	.word	0x05000042


	//   ....[25]....
        /*0154*/ 	.word	0x05000042


	//   ....[26]....
        /*0158*/ 	.word	0x05000042


	//   ....[27]....
        /*015c*/ 	.word	0x05000042


	//   ....[28]....
        /*0160*/ 	.word	0x05000042


	//   ....[29]....
        /*0164*/ 	.word	0x05000042


	//   ....[30]....
        /*0168*/ 	.word	0x05000042


	//   ....[31]....
        /*016c*/ 	.word	0x05000042


	//   ....[32]....
        /*0170*/ 	.word	0x05000042


	//----- nvinfo : EIATTR_COOP_GROUP_INSTR_OFFSETS
	.align		4
.L_24553:
        /*0174*/ 	.byte	0x04, 0x28
        /*0176*/ 	.short	(.L_24555 - .L_24554)


	//   ....[0]....
.L_24554:
        /*0178*/ 	.word	0x000021a0


	//   ....[1]....
        /*017c*/ 	.word	0x00002200


	//   ....[2]....
        /*0180*/ 	.word	0x00002260


	//   ....[3]....
        /*0184*/ 	.word	0x000022c0


	//   ....[4]....
        /*0188*/ 	.word	0x00002320


	//   ....[5]....
        /*018c*/ 	.word	0x00002380


	//   ....[6]....
        /*0190*/ 	.word	0x000023e0


	//   ....[7]....
        /*0194*/ 	.word	0x00002440


	//   ....[8]....
        /*0198*/ 	.word	0x000024a0


	//   ....[9]....
        /*019c*/ 	.word	0x00002500


	//   ....[10]....
        /*01a0*/ 	.word	0x00002560


	//   ....[11]....
        /*01a4*/ 	.word	0x000025c0


	//   ....[12]....
        /*01a8*/ 	.word	0x00002620


	//   ....[13]....
        /*01ac*/ 	.word	0x00002680


	//   ....[14]....
        /*01b0*/ 	.word	0x000026e0


	//   ....[15]....
        /*01b4*/ 	.word	0x00002740


	//   ....[16]....
        /*01b8*/ 	.word	0x00002bf0


	//   ....[17]....
        /*01bc*/ 	.word	0x000039e0


	//   ....[18]....
        /*01c0*/ 	.word	0x00003a70


	//   ....[19]....
        /*01c4*/ 	.word	0x00003b00


	//   ....[20]....
        /*01c8*/ 	.word	0x00003b90


	//   ....[21]....
        /*01cc*/ 	.word	0x00003c20


	//   ....[22]....
        /*01d0*/ 	.word	0x00003cb0


	//   ....[23]....
        /*01d4*/ 	.word	0x00003d40


	//   ....[24]....
        /*01d8*/ 	.word	0x00003dd0


	//   ....[25]....
        /*01dc*/ 	.word	0x00003e60


	//   ....[26]....
        /*01e0*/ 	.word	0x00003ef0


	//   ....[27]....
        /*01e4*/ 	.word	0x00003f80


	//   ....[28]....
        /*01e8*/ 	.word	0x00004010


	//   ....[29]....
        /*01ec*/ 	.word	0x000040a0


	//   ....[30]....
        /*01f0*/ 	.word	0x00004130


	//   ....[31]....
        /*01f4*/ 	.word	0x000041c0


	//   ....[32]....
        /*01f8*/ 	.word	0x00004250


	//----- nvinfo : EIATTR_VRC_CTA_INIT_COUNT
	.align		4
.L_24555:
        /*01fc*/ 	.byte	0x02, 0x4a
	.zero		1
	.zero		1


	//----- nvinfo : EIATTR_EXIT_INSTR_OFFSETS
	.align		4
        /*0200*/ 	.byte	0x04, 0x1c
        /*0202*/ 	.short	(.L_24557 - .L_24556)


	//   ....[0]....
.L_24556:
        /*0204*/ 	.word	0x00000300


	//   ....[1]....
        /*0208*/ 	.word	0x00003990


	//----- nvinfo : EIATTR_MAX_THREADS
	.align		4
.L_24557:
        /*020c*/ 	.byte	0x04, 0x05
        /*020e*/ 	.short	(.L_24559 - .L_24558)
.L_24558:
        /*0210*/ 	.word	0x00000080
        /*0214*/ 	.word	0x00000001
        /*0218*/ 	.word	0x00000001


	//----- nvinfo : EIATTR_CRS_STACK_SIZE
	.align		4
.L_24559:
        /*021c*/ 	.byte	0x04, 0x1e
        /*021e*/ 	.short	(.L_24561 - .L_24560)
.L_24560:
        /*0220*/ 	.word	0x00000000


	//----- nvinfo : EIATTR_CBANK_PARAM_SIZE
	.align		4
.L_24561:
        /*0224*/ 	.byte	0x03, 0x19
        /*0226*/ 	.short	0x0034


	//----- nvinfo : EIATTR_PARAM_CBANK
	.align		4
        /*0228*/ 	.byte	0x04, 0x0a
        /*022a*/ 	.short	(.L_24563 - .L_24562)
	.align		4
.L_24562:
        /*022c*/ 	.word	index@(.nv.constant0._Z9cuda_gemmIiLi128ELi1ELi1ELi2048ELi32ELi32ELi64ELi0ELi0EEviiiPT_S1_S1_iii)
        /*0230*/ 	.short	0x0380
        /*0232*/ 	.short	0x0034


	//----- nvinfo : EIATTR_SW_WAR
	.align		4
.L_24563:
        /*0234*/ 	.byte	0x04, 0x36
        /*0236*/ 	.short	(.L_24565 - .L_24564)
.L_24564:
        /*0238*/ 	.word	0x00000008
.L_24565:


//--------------------- .nv.info._Z9cuda_gemmIiLi128ELi1ELi1ELi2048ELi16ELi16ELi64ELi1ELi1EEviiiPT_S1_S1_iii --------------------------
	.section	.nv.info._Z9cuda_gemmIiLi128ELi1ELi1ELi2048ELi16ELi16ELi64ELi1ELi1EEviiiPT_S1_S1_iii,"",@"SHT_CUDA_INFO"
	.sectionflags	@""
	.align	4


	//----- nvinfo : EIATTR_CUDA_API_VERSION
	.align		4
        /*0000*/ 	.byte	0x04, 0x37
        /*0002*/ 	.short	(.L_24567 - .L_24566)
.L_24566:
        /*0004*/ 	.word	0x00000082


	//----- nvinfo : EIATTR_KPARAM_INFO
	.align		4
.L_24567:
        /*0008*/ 	.byte	0x04, 0x17
        /*000a*/ 	.short	(.L_24569 - .L_24568)
.L_24568:
        /*000c*/ 	.word	0x00000000
        /*0010*/ 	.short	0x0008
        /*0012*/ 	.short	0x0030
        /*0014*/ 	.byte	0x00, 0xf0, 0x11, 0x00


	//----- nvinfo : EIATTR_KPARAM_INFO
	.align		4
.L_24569:
        /*0018*/ 	.byte	0x04, 0x17
        /*001a*/ 	.short	(.L_24571 - .L_24570)
.L_24570:
        /*001c*/ 	.word	0x00000000
        /*0020*/ 	.short	0x0007
        /*0022*/ 	.short	0x002c
        /*0024*/ 	.byte	0x00, 0xf0, 0x11, 0x00


	//----- nvinfo : EIATTR_KPARAM_INFO
	.align		4
.L_24571:
        /*0028*/ 	.byte	0x04, 0x17
        /*002a*/ 	.short	(.L_24573 - .L_24572)
.L_24572:
        /*002c*/ 	.word	0x00000000
        /*0030*/ 	.short	0x0006
        /*0032*/ 	.short	0x0028
        /*0034*/ 	.byte	0x00, 0xf0, 0x11, 0x00


	//----- nvinfo : EIATTR_KPARAM_INFO
	.align		4
.L_24573:
        /*0038*/ 	.byte	0x04, 0x17
        /*003a*/ 	.short	(.L_24575 - .L_24574)
.L_24574:
        /*003c*/ 	.word	0x00000000
        /*0040*/ 	.short	0x0005
        /*0042*/ 	.short	0x0020
        /*0044*/ 	.byte	0x00, 0xf5, 0x21, 0x00


	//----- nvinfo : EIATTR_KPARAM_INFO
	.align		4
.L_24575:
        /*0048*/ 	.byte	0x04, 0x17
        /*004a*/ 	.short	(.L_24577 - .L_24576)
.L_24576:
        /*004c*/ 	.word	0x00000000
        /*0050*/ 	.short	0x0004
        /*0052*/ 	.short	0x0018
        /*0054*/ 	.byte	0x00, 0xf5, 0x21, 0x00


	//----- nvinfo : EIATTR_KPARAM_INFO
	.align		4
.L_24577:
        /*0058*/ 	.byte	0x04, 0x17
        /*005a*/ 	.short	(.L_24579 - .L_24578)
.L_24578:
        /*005c*/ 	.word	0x00000000
        /*0060*/ 	.short	0x0003
        /*0062*/ 	.short	0x0010
        /*0064*/ 	.byte	0x00, 0xf5, 0x21, 0x00


	//----- nvinfo : EIATTR_KPARAM_INFO
	.align		4
.L_24579:
        /*0068*/ 	.byte	0x04, 0x17
        /*006a*/ 	.short	(.L_24581 - .L_24580)
.L_24580:
        /*006c*/ 	.word	0x00000000
        /*0070*/ 	.short	0x0002
        /*0072*/ 	.short	0x0008
        /*0074*/ 	.byte	0x00, 0xf0, 0x11, 0x00


	//----- nvinfo : EIATTR_KPARAM_INFO
	.align		4
.L_24581:
        /*0078*/ 	.byte	0x04, 0x17
        /*007a*/ 	.short	(.L_24583 - .L_24582)
.L_24582:
        /*007c*/ 	.word	0x00000000
        /*0080*/ 	.short	0x0001
        /*0082*/ 	.short	0x0004
        /*0084*/ 	.byte	0x00, 0xf0, 0x11, 0x00


	//----- nvinfo : EIATTR_KPARAM_INFO
	.align		4
.L_24583:
        /*0088*/ 	.byte	0x04, 0x17
        /*008a*/ 	.short	(.L_24585 - .L_24584)
.L_24584:
        /*008c*/ 	.word	0x00000000
        /*0090*/ 	.short	0x0000
        /*0092*/ 	.short	0x0000
        /*0094*/ 	.byte	0x00, 0xf0, 0x11, 0x00


	//----- nvinfo : EIATTR_SPARSE_MMA_MASK
	.align		4
.L_24585:
        /*0098*/ 	.byte	0x03, 0x50
        /*009a*/ 	.short	0x0000


	//----- nvinfo : EIATTR_MAXREG_COUNT
	.align		4
        /*009c*/ 	.byte	0x03, 0x1b
        /*009e*/ 	.short	0x00ff


	//----- nvinfo : EIATTR_NUM_BARRIERS
	.align		4
        /*00a0*/ 	.byte	0x02, 0x4c
        /*00a2*/ 	.byte	0x01
	.zero		1


	//----- nvinfo : EIATTR_MERCURY_ISA_VERSION
	.align		4
        /*00a4*/ 	.byte	0x03, 0x5f
        /*00a6*/ 	.short	0x0101


	//----- nvinfo : EIATTR_COOP_GROUP_MASK_REGIDS
	.align		4
        /*00a8*/ 	.byte	0x04, 0x29
        /*00aa*/ 	.short	(.L_24587 - .L_24586)


	//   ....[0]....
.L_24586:
        /*00ac*/ 	.word	0xffffffff


	//   ....[1]....
        /*00b0*/ 	.word	0xffffffff


	//   ....[2]....
        /*00b4*/ 	.word	0xffffffff


	//   ....[3]....
        /*00b8*/ 	.word	0xffffffff


	//   ....[4]....
        /*00bc*/ 	.word	0xffffffff


	//   ....[5]....
        /*00c0*/ 	.word	0xffffffff


	//   ....[6]....
        /*00c4*/ 	.word	0xffffffff


	//   ....[7]....
        /*00c8*/ 	.word	0xffffffff


	//   ....[8]....
        /*00cc*/ 	.word	0xffffffff


	//   ....[9]....
        /*00d0*/ 	.word	0xffffffff


	//   ....[10]....
        /*00d4*/ 	.word	0xffffffff


	//   ....[11]....
        /*00d8*/ 	.word	0xffffffff


	//   ....[12]....
        /*00dc*/ 	.word	0xffffffff


	//   ....[13]....
        /*00e0*/ 	.word	0xffffffff


	//   ....[14]....
        /*00e4*/ 	.word	0xffffffff


	//   ....[15]....
        /*00e8*/ 	.word	0xffffffff


	//   ....[16]....
        /*00ec*/ 	.word	0xffffffff


	//   ....[17]....
        /*00f0*/ 	.word	0xffffffff


	//   ....[18]....
        /*00f4*/ 	.word	0xffffffff


	//   ....[19]....
        /*00f8*/ 	.word	0xffffffff


	//   ....[20]....
        /*00fc*/ 	.word	0xffffffff


	//   ....[21]....
        /*0100*/ 	.word	0xffffffff


	//   ....[22]....
        /*0104*/ 	.word	0xffffffff


	//   ....[23]....
        /*0108*/ 	.word	0xffffffff


	//   ....[24]....
        /*010c*/ 	.word	0xffffffff


	//   ....[25]....
        /*0110*/ 	.word	0xffffffff


	//   ....[26]....
        /*0114*/ 	.word	0xffffffff


	//   ....[27]....
        /*0118*/ 	.word	0xffffffff


	//   ....[28]....
        /*011c*/ 	.word	0xffffffff


	//   ....[29]....
        /*0120*/ 	.word	0xffffffff


	//   ....[30]....
        /*0124*/ 	.word	0xffffffff


	//   ....[31]....
        /*0128*/ 	.word	0xffffffff


	//   ....[32]....
        /*012c*/ 	.word	0xffffffff


	//   ....[33]....
        /*0130*/ 	.word	0xffffffff


	//   ....[34]....
        /*0134*/ 	.word	0xffffffff


	//   ....[35]....
        /*0138*/ 	.word	0xffffffff


	//   ....[36]....
        /*013c*/ 	.word	0xffffffff


	//   ....[37]....
        /*0140*/ 	.word	0xffffffff


	//   ....[38]....
        /*0144*/ 	.word	0xffffffff


	//   ....[39]....
        /*0148*/ 	.word	0xffffffff


	//   ....[40]....
        /*014c*/ 	.word	0xffffffff


	//   ....[41]....
        /*0150*/ 	.word	0xffffffff


	//   ....[42]....
        /*0154*/ 	.word	0xffffffff


	//   ....[43]....
        /*0158*/ 	.word	0xffffffff


	//   ....[44]....
        /*015c*/ 	.word	0xffffffff


	//   ....[45]....
        /*0160*/ 	.word	0xffffffff


	//   ....[46]....
        /*0164*/ 	.word	0xffffffff


	//   ....[47]....
        /*0168*/ 	.word	0xffffffff


	//   ....[48]....
        /*016c*/ 	.word	0xffffffff


	//   ....[49]....
        /*0170*/ 	.word	0xffffffff


	//   ....[50]....
        /*0174*/ 	.word	0xffffffff


	//   ....[51]....
        /*0178*/ 	.word	0xffffffff


	//   ....[52]....
        /*017c*/ 	.word	0xffffffff


	//   ....[53]....
        /*0180*/ 	.word	0xffffffff


	//   ....[54]....
        /*0184*/ 	.word	0xffffffff


	//   ....[55]....
        /*0188*/ 	.word	0xffffffff


	//   ....[56]....
        /*018c*/ 	.word	0xffffffff


	//   ....[57]....
        /*0190*/ 	.word	0xffffffff


	//   ....[58]....
        /*0194*/ 	.word	0xffffffff


	//   ....[59]....
        /*0198*/ 	.word	0xffffffff


	//   ....[60]....
        /*019c*/ 	.word	0xffffffff


	//   ....[61]....
        /*01a0*/ 	.word	0xffffffff


	//   ....[62]....
        /*01a4*/ 	.word	0xffffffff


	//   ....[63]....
        /*01a8*/ 	.word	0xffffffff


	//   ....[64]....
        /*01ac*/ 	.word	0xffffffff


	//   ....[65]....
        /*01b0*/ 	.word	0xffffffff


	//   ....[66]....
        /*01b4*/ 	.word	0xffffffff


	//   ....[67]....
        /*01b8*/ 	.word	0xffffffff


	//   ....[68]....
        /*01bc*/ 	.word	0xffffffff


	//   ....[69]....
        /*01c0*/ 	.word	0xffffffff


	//   ....[70]....
        /*01c4*/ 	.word	0xffffffff


	//   ....[71]....
        /*01c8*/ 	.word	0xffffffff


	//   ....[72]....
        /*01cc*/ 	.word	0xffffffff


	//   ....[73]....
        /*01d0*/ 	.word	0xffffffff


	//   ....[74]....
        /*01d4*/ 	.word	0xffffffff


	//   ....[75]....
        /*01d8*/ 	.word	0xffffffff


	//   ....[76]....
        /*01dc*/ 	.word	0xffffffff


	//   ....[77]....
        /*01e0*/ 	.word	0xffffffff


	//   ....[78]....
        /*01e4*/ 	.word	0xffffffff


	//   ....[79]....
        /*01e8*/ 	.word	0xffffffff


	//   ....[80]....
        /*01ec*/ 	.word	0xffffffff


	//   ....[81]....
        /*01f0*/ 	.word	0xffffffff


	//   ....[82]....
        /*01f4*/ 	.word	0xffffffff


	//   ....[83]....
        /*01f8*/ 	.word	0xffffffff


	//   ....[84]....
        /*01fc*/ 	.word	0xffffffff


	//   ....[85]....
        /*0200*/ 	.word	0xffffffff


	//   ....[86]....
        /*0204*/ 	.word	0xffffffff


	//   ....[87]....
        /*0208*/ 	.word	0xffffffff


	//   ....[88]....
        /*020c*/ 	.word	0xffffffff


	//   ....[89]....
        /*0210*/ 	.word	0xffffffff


	//   ....[90]....
        /*0214*/ 	.word	0xffffffff


	//   ....[91]....
        /*0218*/ 	.word	0xffffffff


	//   ....[92]....
        /*021c*/ 	.word	0xffffffff


	//   ....[93]....
        /*0220*/ 	.word	0xffffffff


	//   ....[94]....
        /*0224*/ 	.word	0xffffffff


	//   ....[95]....
        /*0228*/ 	.word	0xffffffff


	//   ....[96]....
        /*022c*/ 	.word	0xffffffff


	//   ....[97]....
        /*0230*/ 	.word	0xffffffff


	//   ....[98]....
        /*0234*/ 	.word	0xffffffff


	//   ....[99]....
        /*0238*/ 	.word	0xffffffff


	//   ....[100]....
        /*023c*/ 	.word	0xffffffff


	//   ....[101]....
        /*0240*/ 	.word	0xffffffff


	//   ....[102]....
        /*0244*/ 	.word	0xffffffff


	//   ....[103]....
        /*0248*/ 	.word	0xffffffff


	//   ....[104]....
        /*024c*/ 	.word	0xffffffff


	//   ....[105]....
        /*0250*/ 	.word	0xffffffff


	//   ....[106]....
        /*0254*/ 	.word	0xffffffff


	//   ....[107]....
        /*0258*/ 	.word	0xffffffff


	//   ....[108]....
        /*025c*/ 	.word	0xffffffff


	//   ....[109]....
        /*0260*/ 	.word	0xffffffff


	//   ....[110]....
        /*0264*/ 	.word	0xffffffff


	//   ....[111]....
        /*0268*/ 	.word	0xffffffff


	//   ....[112]....
        /*026c*/ 	.word	0xffffffff


	//   ....[113]....
        /*0270*/ 	.word	0xffffffff


	//   ....[114]....
        /*0274*/ 	.word	0xffffffff


	//   ....[115]....
        /*0278*/ 	.word	0xffffffff


	//   ....[116]....
        /*027c*/ 	.word	0xffffffff


	//   ....[117]....
        /*0280*/ 	.word	0xffffffff


	//   ....[118]....
        /*0284*/ 	.word	0xffffffff


	//   ....[119]....
        /*0288*/ 	.word	0xffffffff


	//   ....[120]....
        /*028c*/ 	.word	0xffffffff


	//   ....[121]....
        /*0290*/ 	.word	0xffffffff


	//   ....[122]....
        /*0294*/ 	.word	0xffffffff


	//   ....[123]....
        /*0298*/ 	.word	0xffffffff


	//   ....[124]....
        /*029c*/ 	.word	0xffffffff


	//   ....[125]....
        /*02a0*/ 	.word	0xffffffff


	//   ....[126]....
        /*02a4*/ 	.word	0xffffffff


	//   ....[127]....
        /*02a8*/ 	.word	0xffffffff


	//   ....[128]....
        /*02ac*/ 	.word	0xffffffff


	//   ....[129]....
        /*02b0*/ 	.word	0xffffffff


	//   ....[130]....
        /*02b4*/ 	.word	0xffffffff


	//   ....[131]....
        /*02b8*/ 	.word	0xffffffff


	//   ....[132]....
        /*02bc*/ 	.word	0xffffffff


	//   ....[133]....
        /*02c0*/ 	.word	0xffffffff


	//   ....[134]....
        /*02c4*/ 	.word	0xffffffff


	//   ....[135]....
        /*02c8*/ 	.word	0xffffffff


	//   ....[136]....
        /*02cc*/ 	.word	0xffffffff


	//   ....[137]....
        /*02d0*/ 	.word	0xffffffff


	//   ....[138]....
        /*02d4*/ 	.word	0xffffffff


	//   ....[139]....
        /*02d8*/ 	.word	0xffffffff


	//   ....[140]....
        /*02dc*/ 	.word	0xffffffff


	//   ....[141]....
        /*02e0*/ 	.word	0xffffffff


	//   ....[142]....
        /*02e4*/ 	.word	0xffffffff


	//   ....[143]....
        /*02e8*/ 	.word	0xffffffff


	//   ....[144]....
        /*02ec*/ 	.word	0xffffffff


	//   ....[145]....
        /*02f0*/ 	.word	0xffffffff


	//   ....[146]....
        /*02f4*/ 	.word	0xffffffff


	//   ....[147]....
        /*02f8*/ 	.word	0xffffffff


	//   ....[148]....
        /*02fc*/ 	.word	0xffffffff


	//   ....[149]....
        /*0300*/ 	.word	0xffffffff


	//   ....[150]....
        /*0304*/ 	.word	0xffffffff


	//   ....[151]....
        /*0308*/ 	.word	0xffffffff


	//   ....[152]....
        /*030c*/ 	.word	0xffffffff


	//   ....[153]....
        /*0310*/ 	.word	0xffffffff


	//   ....[154]....
        /*0314*/ 	.word	0xffffffff


	//   ....[155]....
        /*0318*/ 	.word	0xffffffff


	//   ....[156]....
        /*031c*/ 	.word	0xffffffff


	//   ....[157]....
        /*0320*/ 	.word	0xffffffff


	//   ....[158]....
        /*0324*/ 	.word	0xffffffff


	//   ....[159]....
        /*0328*/ 	.word	0xffffffff


	//   ....[160]....
        /*032c*/ 	.word	0xffffffff


	//   ....[161]....
        /*0330*/ 	.word	0xffffffff


	//   ....[162]....
        /*0334*/ 	.word	0xffffffff


	//   ....[163]....
        /*0338*/ 	.word	0xffffffff


	//   ....[164]....
        /*033c*/ 	.word	0xffffffff


	//   ....[165]....
        /*0340*/ 	.word	0xffffffff


	//   ....[166]....
        /*0344*/ 	.word	0xffffffff


	//   ....[167]....
        /*0348*/ 	.word	0xffffffff


	//   ....[168]....
        /*034c*/ 	.word	0xffffffff


	//   ....[169]....
        /*0350*/ 	.word	0xffffffff


	//   ....[170]....
        /*0354*/ 	.word	0xffffffff


	//   ....[171]....
        /*0358*/ 	.word	0xffffffff


	//   ....[172]....
        /*035c*/ 	.word	0xffffffff


	//   ....[173]....
        /*0360*/ 	.word	0xffffffff


	//   ....[174]....
        /*0364*/ 	.word	0xffffffff


	//   ....[175]....
        /*0368*/ 	.word	0xffffffff


	//   ....[176]....
        /*036c*/ 	.word	0xffffffff


	//   ....[177]....
        /*0370*/ 	.word	0xffffffff


	//   ....[178]....
        /*0374*/ 	.word	0xffffffff


	//   ....[179]....
        /*0378*/ 	.word	0xffffffff


	//   ....[180]....
        /*037c*/ 	.word	0xffffffff


	//   ....[181]....
        /*0380*/ 	.word	0xffffffff


	//   ....[182]....
        /*0384*/ 	.word	0xffffffff


	//   ....[183]....
        /*0388*/ 	.word	0xffffffff


	//   ....[184]....
        /*038c*/ 	.word	0xffffffff


	//   ....[185]....
        /*0390*/ 	.word	0xffffffff


	//   ....[186]....
        /*0394*/ 	.word	0xffffffff


	//   ....[187]....
        /*0398*/ 	.word	0xffffffff


	//   ....[188]....
        /*039c*/ 	.word	0xffffffff


	//   ....[189]....
        /*03a0*/ 	.word	0xffffffff


	//   ....[190]....
        /*03a4*/ 	.word	0xffffffff


	//   ....[191]....
        /*03a8*/ 	.word	0xffffffff


	//   ....[192]....
        /*03ac*/ 	.word	0xffffffff


	//   ....[193]....
        /*03b0*/ 	.word	0xffffffff


	//   ....[194]....
        /*03b4*/ 	.word	0xffffffff


	//   ....[195]....
        /*03b8*/ 	.word	0xffffffff


	//   ....[196]....
        /*03bc*/ 	.word	0xffffffff


	//   ....[197]....
        /*03c0*/ 	.word	0xffffffff


	//   ....[198]....
        /*03c4*/ 	.word	0xffffffff


	//   ....[199]....
        /*03c8*/ 	.word	0xffffffff


	//   ....[200]....
        /*03cc*/ 	.word	0xffffffff


	//   ....[201]....
        /*03d0*/ 	.word	0xffffffff


	//   ....[202]....
        /*03d4*/ 	.word	0xffffffff


	//   ....[203]....
        /*03d8*/ 	.word	0xffffffff


	//   ....[204]....
        /*03dc*/ 	.word	0xffffffff


	//   ....[205]....
        /*03e0*/ 	.word	0xffffffff


	//   ....[206]....
        /*03e4*/ 	.word	0xffffffff


	//   ....[207]....
        /*03e8*/ 	.word	0xffffffff


	//   ....[208]....
        /*03ec*/ 	.word	0xffffffff


	//   ....[209]....
        /*03f0*/ 	.word	0xffffffff


	//   ....[210]....
        /*03f4*/ 	.word	0xffffffff


	//   ....[211]....
        /*03f8*/ 	.word	0xffffffff


	//   ....[212]....
        /*03fc*/ 	.word	0xffffffff


	//   ....[213]....
        /*0400*/ 	.word	0xffffffff


	//   ....[214]....
        /*0404*/ 	.word	0xffffffff


	//   ....[215]....
        /*0408*/ 	.word	0xffffffff


	//   ....[216]....
        /*040c*/ 	.word	0xffffffff


	//   ....[217]....
        /*0410*/ 	.word	0xffffffff


	//   ....[218]....
        /*0414*/ 	.word	0xffffffff


	//   ....[219]....
        /*0418*/ 	.word	0xffffffff


	//   ....[220]....
        /*041c*/ 	.word	0xffffffff


	//   ....[221]....
        /*0420*/ 	.word	0xffffffff


	//   ....[222]....
        /*0424*/ 	.word	0xffffffff


	//   ....[223]....
        /*0428*/ 	.word	0xffffffff


	//   ....[224]....
        /*042c*/ 	.word	0xffffffff


	//   ....[225]....
        /*0430*/ 	.word	0xffffffff


	//   ....[226]....
        /*0434*/ 	.word	0xffffffff


	//   ....[227]....
        /*0438*/ 	.word	0xffffffff


	//   ....[228]....
        /*043c*/ 	.word	0xffffffff


	//   ....[229]....
        /*0440*/ 	.word	0xffffffff


	//   ....[230]....
        /*0444*/ 	.word	0xffffffff


	//   ....[231]....
        /*0448*/ 	.word	0xffffffff


	//   ....[232]....
        /*044c*/ 	.word	0xffffffff


	//   ....[233]....
        /*0450*/ 	.word	0xffffffff


	//   ....[234]....
        /*0454*/ 	.word	0xffffffff


	//   ....[235]....
        /*0458*/ 	.word	0xffffffff


	//   ....[236]....
        /*045c*/ 	.word	0xffffffff


	//   ....[237]....
        /*0460*/ 	.word	0xffffffff


	//   ....[238]....
        /*0464*/ 	.word	0xffffffff


	//   ....[239]....
        /*0468*/ 	.word	0xffffffff


	//   ....[240]....
        /*046c*/ 	.word	0xffffffff


	//   ....[241]....
        /*0470*/ 	.word	0xffffffff


	//   ....[242]....
        /*0474*/ 	.word	0xffffffff


	//   ....[243]....
        /*0478*/ 	.word	0xffffffff


	//   ....[244]....
        /*047c*/ 	.word	0xffffffff


	//   ....[245]....
        /*0480*/ 	.word	0xffffffff


	//   ....[246]....
        /*0484*/ 	.word	0xffffffff


	//   ....[247]....
        /*0488*/ 	.word	0xffffffff


	//   ....[248]....
        /*048c*/ 	.word	0xffffffff


	//   ....[249]....
        /*0490*/ 	.word	0xffffffff


	//   ....[250]....
        /*0494*/ 	.word	0xffffffff


	//   ....[251]....
        /*0498*/ 	.word	0xffffffff


	//   ....[252]....
        /*049c*/ 	.word	0xffffffff


	//   ....[253]....
        /*04a0*/ 	.word	0xffffffff


	//   ....[254]....
        /*04a4*/ 	.word	0xffffffff


	//   ....[255]....
        /*04a8*/ 	.word	0xffffffff


	//----- nvinfo : EIATTR_COOP_GROUP_INSTR_OFFSETS
	.align		4
.L_24587:
        /*04ac*/ 	.byte	0x04, 0x28
        /*04ae*/ 	.short	(.L_24589 - .L_24588)


	//   ....[0]....
.L_24588:
        /*04b0*/ 	.word	0x00000be0


	//   ....[1]....
        /*04b4*/ 	.word	0x00000c10


	//   ....[2]....
        /*04b8*/ 	.word	0x00000c40


	//   ....[3]....
        /*04bc*/ 	.word	0x00000c70


	//   ....[4]....
        /*04c0*/ 	.word	0x00000cd0


	//   ....[5]....
        /*04c4*/ 	.word	0x00000d00


	//   ....[6]....
        /*04c8*/ 	.word	0x00000d60


	//   ....[7]....
        /*04cc*/ 	.word	0x00000d90


	//   ....[8]....
        /*04d0*/ 	.word	0x00000dc0


	//   ....[9]....
        /*04d4*/ 	.word	0x00000df0


	//   ....[10]....
        /*04d8*/ 	.word	0x00000e20


	//   ....[11]....
        /*04dc*/ 	.word	0x00000e60


	//   ....[12]....
        /*04e0*/ 	.word	0x00000ea0


	//   ....[13]....
        /*04e4*/ 	.word	0x00000ee0


	//   ....[14]....
        /*04e8*/ 	.word	0x00000f50


	//   ....[15]....
        /*04ec*/ 	.word	0x00001010


	//   ....[16]....
        /*04f0*/ 	.word	0x00001070


	//   ....[17]....
        /*04f4*/ 	.word	0x00001100


	//   ....[18]....
        /*04f8*/ 	.word	0x000011a0


	//   ....[19]....
        /*04fc*/ 	.word	0x000011e0


	//   ....[20]....
        /*0500*/ 	.word	0x00001210


	//   ....[21]....
        /*0504*/ 	.word	0x00001240


	//   ....[22]....
        /*0508*/ 	.word	0x00001280


	//   ....[23]....
        /*050c*/ 	.word	0x000012a0


	//   ....[24]....
        /*0510*/ 	.word	0x000012b0


	//   ....[25]....
        /*0514*/ 	.word	0x000012f0


	//   ....[26]....
        /*0518*/ 	.word	0x00001330


	//   ....[27]....
        /*051c*/ 	.word	0x00001360


	//   ....[28]....
        /*0520*/ 	.word	0x00001390


	//   ....[29]....
        /*0524*/ 	.word	0x000013d0


	//   ....[30]....
        /*0528*/ 	.word	0x00001400


	//   ....[31]....
        /*052c*/ 	.word	0x00001430


	//   ....[32]....
        /*0530*/ 	.word	0x00001460


	//   ....[33]....
        /*0534*/ 	.word	0x00001480


	//   ....[34]....
        /*0538*/ 	.word	0x000014a0


	//   ....[35]....
        /*053c*/ 	.word	0x000014d0


	//   ....[36]....
        /*0540*/ 	.word	0x00001500


	//   ....[37]....
        /*0544*/ 	.word	0x00001550


	//   ....[38]....
        /*0548*/ 	.word	0x00001570


	//   ....[39]....
        /*054c*/ 	.word	0x00001590


	//   ....[40]....
        /*0550*/ 	.word	0x000015b0


	//   ....[41]....
        /*0554*/ 	.word	0x000015d0


	//   ....[42]....
        /*0558*/ 	.word	0x000015e0


	//   ....[43]....
        /*055c*/ 	.word	0x000015f0


	//   ....[44]....
        /*0560*/ 	.word	0x00001620


	//   ....[45]....
        /*0564*/ 	.word	0x00001650


	//   ....[46]....
        /*0568*/ 	.word	0x00001690


	//   ....[47]....
        /*056c*/ 	.word	0x000016d0


	//   ....[48]....
        /*0570*/ 	.word	0x000016f0


	//   ....[49]....
        /*0574*/ 	.word	0x00001720


	//   ....[50]....
        /*0578*/ 	.word	0x00001750


	//   ....[51]....
        /*057c*/ 	.word	0x00001770


	//   ....[52]....
        /*0580*/ 	.word	0x000017a0


	//   ....[53]....
        /*0584*/ 	.word	0x000017b0


	//   ....[54]....
        /*0588*/ 	.word	0x000017d0


	//   ....[55]....
        /*058c*/ 	.word	0x00001800


	//   ....[56]....
        /*0590*/ 	.word	0x00001830


	//   ....[57]....
        /*0594*/ 	.word	0x00001850


	//   ....[58]....
        /*0598*/ 	.word	0x00001870


	//   ....[59]....
        /*059c*/ 	.word	0x00001890


	//   ....[60]....
        /*05a0*/ 	.word	0x000018b0


	//   ....[61]....
        /*05a4*/ 	.word	0x000018e0


	//   ....[62]....
        /*05a8*/ 	.word	0x00001900


	//   ....[63]....
        /*05ac*/ 	.word	0x00001930


	//   ....[64]....
        /*05b0*/ 	.word	0x00001970


	//   ....[65]....
        /*05b4*/ 	.word	0x00001980


	//   ....[66]....
        /*05b8*/ 	.word	0x000019a0


	//   ....[67]....
        /*05bc*/ 	.word	0x000019d0


	//   ....[68]....
        /*05c0*/ 	.word	0x00001a30


	//   ....[69]....
        /*05c4*/ 	.word	0x00001a50


	//   ....[70]....
        /*05c8*/ 	.word	0x00001a90


	//   ....[71]....
        /*05cc*/ 	.word	0x00001ae0


	//   ....[72]....
        /*05d0*/ 	.word	0x00001af0


	//   ....[73]....
        /*05d4*/ 	.word	0x00001b10


	//   ....[74]....
        /*05d8*/ 	.word	0x00001b30


	//   ....[75]....
        /*05dc*/ 	.word	0x00001b60


	//   ....[76]....
        /*05e0*/ 	.word	0x00001b90


	//   ....[77]....
        /*05e4*/ 	.word	0x00001bb0


	//   ....[78]....
        /*05e8*/ 	.word	0x00001bd0


	//   ....[79]....
        /*05ec*/ 	.word	0x00001c20


	//   ....[80]....
        /*05f0*/ 	.word	0x00001c40


	//   ....[81]....
        /*05f4*/ 	.word	0x00001c60


	//   ....[82]....
        /*05f8*/ 	.word	0x00001ca0


	//   ....[83]....
        /*05fc*/ 	.word	0x00001cd0


	//   ....[84]....
        /*0600*/ 	.word	0x00001d00


	//   ....[85]....
        /*0604*/ 	.word	0x00001d30


	//   ....[86]....
        /*0608*/ 	.word	0x00001d50


	//   ....[87]....
        /*060c*/ 	.word	0x00001d90


	//   ....[88]....
        /*0610*/ 	.word	0x00001db0


	//   ....[89]....
        /*0614*/ 	.word	0x00001dc0


	//   ....[90]....
        /*0618*/ 	.word	0x00001e00


	//   ....[91]....
        /*061c*/ 	.word	0x00001e20


	//   ....[92]....
        /*0620*/ 	.word	0x00001e50


	//   ....[93]....
        /*0624*/ 	.word	0x00001e70


	//   ....[94]....
        /*0628*/ 	.word	0x00001ea0


	//   ....[95]....
        /*062c*/ 	.word	0x00001ec0


	//   ....[96]....
        /*0630*/ 	.word	0x00001ef0


	//   ....[97]....
        /*0634*/ 	.word	0x00001f10


	//   ....[98]....
        /*0638*/ 	.word	0x00001f30


	//   ....[99]....
        /*063c*/ 	.word	0x00001f40


	//   ....[100]....
        /*0640*/ 	.word	0x00001f60


	//   ....[101]....
        /*0644*/ 	.word	0x00001f80


	//   ....[102]....
        /*0648*/ 	.word	0x00001f90


	//   ....[103]....
        /*064c*/ 	.word	0x00001fb0


	//   ....[104]....
        /*0650*/ 	.word	0x00001ff0


	//   ....[105]....
        /*0654*/ 	.word	0x00002010


	//   ....[106]....
        /*0658*/ 	.word	0x00002030


	//   ....[107]....
        /*065c*/ 	.word	0x00002060


	//   ....[108]....
        /*0660*/ 	.word	0x00002080


	//   ....[109]....
        /*0664*/ 	.word	0x00002090


	//   ....[110]....
        /*0668*/ 	.word	0x00002120


	//   ....[111]....
        /*066c*/ 	.word	0x00002140


	//   ....[112]....
        /*0670*/ 	.word	0x00002180


	//   ....[113]....
        /*0674*/ 	.word	0x00002190


	//   ....[114]....
        /*0678*/ 	.word	0x000021c0


	//   ....[115]....
        /*067c*/ 	.word	0x000021d0


	//   ....[116]....
        /*0680*/ 	.word	0x000021f0


	//   ....[117]....
        /*0684*/ 	.word	0x00002210


	//   ....[118]....
        /*0688*/ 	.word	0x00002230


	//   ....[119]....
        /*068c*/ 	.word	0x00002250


	//   ....[120]....
        /*0690*/ 	.word	0x00002270


	//   ....[121]....
        /*0694*/ 	.word	0x00002290


	//   ....[122]....
        /*0698*/ 	.word	0x000022b0


	//   ....[123]....
        /*069c*/ 	.word	0x000022d0


	//   ....[124]....
        /*06a0*/ 	.word	0x000022f0


	//   ....[125]....
        /*06a4*/ 	.word	0x00002310


	//   ....[126]....
        /*06a8*/ 	.word	0x00002320


	//   ....[127]....
        /*06ac*/ 	.word	0x00002340


	//   ....[128]....
        /*06b0*/ 	.word	0x00002360


	//   ....[129]....
        /*06b4*/ 	.word	0x00002370


	//   ....[130]....
        /*06b8*/ 	.word	0x00002390


	//   ....[131]....
        /*06bc*/ 	.word	0x000023b0


	//   ....[132]....
        /*06c0*/ 	.word	0x000023d0


	//   ....[133]....
        /*06c4*/ 	.word	0x000023f0


	//   ....[134]....
        /*06c8*/ 	.word	0x00002410


	//   ....[135]....
        /*06cc*/ 	.word	0x00002430


	//   ....[136]....
        /*06d0*/ 	.word	0x00002450


	//   ....[137]....
        /*06d4*/ 	.word	0x00002470


	//   ....[138]....
        /*06d8*/ 	.word	0x00002480


	//   ....[139]....
        /*06dc*/ 	.word	0x000024a0


	//   ....[140]....
        /*06e0*/ 	.word	0x000024d0


	//   ....[141]....
        /*06e4*/ 	.word	0x000024f0


	//   ....[142]....
        /*06e8*/ 	.word	0x00002510


	//   ....[143]....
        /*06ec*/ 	.word	0x00002530


	//   ....[144]....
        /*06f0*/ 	.word	0x00002550


	//   ....[145]....
        /*06f4*/ 	.word	0x00002570


	//   ....[146]....
        /*06f8*/ 	.word	0x00002590


	//   ....[147]....
        /*06fc*/ 	.word	0x000025b0


	//   ....[148]....
        /*0700*/ 	.word	0x000025c0


	//   ....[149]....
        /*0704*/ 	.word	0x000025e0


	//   ....[150]....
        /*0708*/ 	.word	0x00002600


	//   ....[151]....
        /*070c*/ 	.word	0x00002620


	//   ....[152]....
        /*0710*/ 	.word	0x00002640


	//   ....[153]....
        /*0714*/ 	.word	0x00002660


	//   ....[154]....
        /*0718*/ 	.word	0x00002680


	//   ....[155]....
        /*071c*/ 	.word	0x000026a0


	//   ....[156]....
        /*0720*/ 	.word	0x000026c0


	//   ....[157]....
        /*0724*/ 	.word	0x000026e0


	//   ....[158]....
        /*0728*/ 	.word	0x00002700


	//   ....[159]....
        /*072c*/ 	.word	0x00002720


	//   ....[160]....
        /*0730*/ 	.word	0x00002740


	//   ....[161]....
        /*0734*/ 	.word	0x00002760


	//   ....[162]....
        /*0738*/ 	.word	0x00002780


	//   ....[163]....
        /*073c*/ 	.word	0x000027a0


	//   ....[164]....
        /*0740*/ 	.word	0x000027c0


	//   ....[165]....
        /*0744*/ 	.word	0x000027e0


	//   ....[166]....
        /*0748*/ 	.word	0x000027f0


	//   ....[167]....
        /*074c*/ 	.word	0x00002810


	//   ....[168]....
        /*0750*/ 	.word	0x00002830


	//   ....[169]....
        /*0754*/ 	.word	0x00002850


	//   ....[170]....
        /*0758*/ 	.word	0x00002870


	//   ....[171]....
        /*075c*/ 	.word	0x00002890


	//   ....[172]....
        /*0760*/ 	.word	0x000028b0


	//   ....[173]....
        /*0764*/ 	.word	0x000028d0


	//   ....[174]....
        /*0768*/ 	.word	0x00002920


	//   ....[175]....
        /*076c*/ 	.word	0x00002970


	//   ....[176]....
        /*0770*/ 	.word	0x000029c0


	//   ....[177]....
        /*0774*/ 	.word	0x00002a10


	//   ....[178]....
        /*0778*/ 	.word	0x00002a30


	//   ....[179]....
        /*077c*/ 	.word	0x00002a50


	//   ....[180]....
        /*0780*/ 	.word	0x00002a70


	//   ....[181]....
        /*0784*/ 	.word	0x00002a80


	//   ....[182]....
        /*0788*/ 	.word	0x00002b00


	//   ....[183]....
        /*078c*/ 	.word	0x00002b60


	//   ....[184]....
        /*0790*/ 	.word	0x00002bb0


	//   ....[185]....
        /*0794*/ 	.word	0x00002c00


	//   ....[186]....
        /*0798*/ 	.word	0x00002c20


	//   ....[187]....
        /*079c*/ 	.word	0x00002c40


	//   ....[188]....
        /*07a0*/ 	.word	0x00002c60


	//   ....[189]....
        /*07a4*/ 	.word	0x00002cb0


	//   ....[190]....
        /*07a8*/ 	.word	0x00002d00


	//   ....[191]....
        /*07ac*/ 	.word	0x00002d50


	//   ....[192]....
        /*07b0*/ 	.word	0x00002da0


	//   ....[193]....
        /*07b4*/ 	.word	0x00002dc0


	//   ....[194]....
        /*07b8*/ 	.word	0x00002dd0


	//   ....[195]....
        /*07bc*/ 	.word	0x00002df0


	//   ....[196]....
        /*07c0*/ 	.word	0x00002e10


	//   ....[197]....
        /*07c4*/ 	.word	0x00002e20


	//   ....[198]....
        /*07c8*/ 	.word	0x00002e80


	//   ....[199]....
        /*07cc*/ 	.word	0x00002ea0


	//   ....[200]....
        /*07d0*/ 	.word	0x00002eb0


	//   ....[201]....
        /*07d4*/ 	.word	0x00002ec0


	//   ....[202]....
        /*07d8*/ 	.word	0x00002f70


	//   ....[203]....
        /*07dc*/ 	.word	0x00002f90


	//   ....[204]....
        /*07e0*/ 	.word	0x00002fa0


	//   ....[205]....
        /*07e4*/ 	.word	0x00003030


	//   ....[206]....
        /*07e8*/ 	.word	0x00003040


	//   ....[207]....
        /*07ec*/ 	.word	0x00003050


	//   ....[208]....
        /*07f0*/ 	.word	0x000030a0


	//   ....[209]....
        /*07f4*/ 	.word	0x000030d0


	//   ....[210]....
        /*07f8*/ 	.word	0x000030f0


	//   ....[211]....
        /*07fc*/ 	.word	0x00003100


	//   ....[212]....
        /*0800*/ 	.word	0x00003140


	//   ....[213]....
        /*0804*/ 	.word	0x00003160


	//   ....[214]....
        /*0808*/ 	.word	0x00003190


	//   ....[215]....
        /*080c*/ 	.word	0x000031d0


	//   ....[216]....
        /*0810*/ 	.word	0x00003200


	//   ....[217]....
        /*0814*/ 	.word	0x00003210


	//   ....[218]....
        /*0818*/ 	.word	0x00003230


	//   ....[219]....
        /*081c*/ 	.word	0x00003240


	//   ....[220]....
        /*0820*/ 	.word	0x00003260


	//   ....[221]....
        /*0824*/ 	.word	0x00003300


	//   ....[222]....
        /*0828*/ 	.word	0x00003330


	//   ....[223]....
        /*082c*/ 	.word	0x00003360


	//   ....[224]....
        /*0830*/ 	.word	0x00003390


	//   ....[225]....
        /*0834*/ 	.word	0x000033b0


	//   ....[226]....
        /*0838*/ 	.word	0x000033d0


	//   ....[227]....
        /*083c*/ 	.word	0x000033f0


	//   ....[228]....
        /*0840*/ 	.word	0x00003400


	//   ....[229]....
        /*0844*/ 	.word	0x00003430


	//   ....[230]....
        /*0848*/ 	.word	0x00003490


	//   ....[231]....
        /*084c*/ 	.word	0x000034b0


	//   ....[232]....
        /*0850*/ 	.word	0x000034e0


	//   ....[233]....
        /*0854*/ 	.word	0x00003510


	//   ....[234]....
        /*0858*/ 	.word	0x00003530


	//   ....[235]....
        /*085c*/ 	.word	0x00003540


	//   ....[236]....
        /*0860*/ 	.word	0x00003560


	//   ....[237]....
        /*0864*/ 	.word	0x00003620


	//   ....[238]....
        /*0868*/ 	.word	0x00003660


	//   ....[239]....
        /*086c*/ 	.word	0x00003690


	//   ....[240]....
        /*0870*/ 	.word	0x000036a0


	//   ....[241]....
        /*0874*/ 	.word	0x000036b0


	//   ....[242]....
        /*0878*/ 	.word	0x000036c0


	//   ....[243]....
        /*087c*/ 	.word	0x000036d0


	//   ....[244]....
        /*0880*/ 	.word	0x00003700


	//   ....[245]....
        /*0884*/ 	.word	0x00003720


	//   ....[246]....
        /*0888*/ 	.word	0x00003740


	//   ....[247]....
        /*088c*/ 	.word	0x00003770


	//   ....[248]....
        /*0890*/ 	.word	0x000037b0


	//   ....[249]....
        /*0894*/ 	.word	0x000037e0


	//   ....[250]....
        /*0898*/ 	.word	0x00003800


	//   ....[251]....
        /*089c*/ 	.word	0x00003820


	//   ....[252]....
        /*08a0*/ 	.word	0x00003840


	//   ....[253]....
        /*08a4*/ 	.word	0x00003860


	//   ....[254]....
        /*08a8*/ 	.word	0x00003880


	//   ....[255]....
        /*08ac*/ 	.word	0x000038a0


	//----- nvinfo : EIATTR_VRC_CTA_INIT_COUNT
	.align		4
.L_24589:
        /*08b0*/ 	.byte	0x02, 0x4a
	.zero		1
	.zero		1


	//----- nvinfo : EIATTR_EXIT_INSTR_OFFSETS
	.align		4
        /*08b4*/ 	.byte	0x04, 0x1c
        /*08b6*/ 	.short	(.L_24591 - .L_24590)


	//   ....[0]....
.L_24590:
        /*08b8*/ 	.word	0x00000580


	//   ....[1]....
        /*08bc*/ 	.word	0x00003a50


	//----- nvinfo : EIATTR_MAX_THREADS
	.align		4
.L_24591:
        /*08c0*/ 	.byte	0x04, 0x05
        /*08c2*/ 	.short	(.L_24593 - .L_24592)
.L_24592:
        /*08c4*/ 	.word	0x00000080
        /*08c8*/ 	.word	0x00000001
        /*08cc*/ 	.word	0x00000001


	//----- nvinfo : EIATTR_CRS_STACK_SIZE
	.align		4
.L_24593:
        /*08d0*/ 	.byte	0x04, 0x1e
        /*08d2*/ 	.short	(.L_24595 - .L_24594)
.L_24594:
        /*08d4*/ 	.word	0x00000000


	//----- nvinfo : EIATTR_CBANK_PARAM_SIZE
	.align		4
.L_24595:
        /*08d8*/ 	.byte	0x03, 0x19
        /*08da*/ 	.short	0x0034


	//----- nvinfo : EIATTR_PARAM_CBANK
	.align		4
        /*08dc*/ 	.byte	0x04, 0x0a
        /*08de*/ 	.short	(.L_24597 - .L_24596)
	.align		4
.L_24596:
        /*08e0*/ 	.word	index@(.nv.constant0._Z9cuda_gemmIiLi128ELi1ELi1ELi2048ELi16ELi16ELi64ELi1ELi1EEviiiPT_S1_S1_iii)
        /*08e4*/ 	.short	0x0380
        /*08e6*/ 	.short	0x0034


	//----- nvinfo : EIATTR_SW_WAR
	.align		4
.L_24597:
        /*08e8*/ 	.byte	0x04, 0x36
        /*08ea*/ 	.short	(.L_24599 - .L_24598)
.L_24598:
        /*08ec*/ 	.word	0x00000008
.L_24599:


//--------------------- .nv.info._Z9cuda_gemmIiLi128ELi1ELi1ELi2048ELi16ELi16ELi64ELi1ELi0EEviiiPT_S1_S1_iii --------------------------
	.section	.nv.info._Z9cuda_gemmIiLi128ELi1ELi1ELi2048ELi16ELi16ELi64ELi1ELi0EEviiiPT_S1_S1_iii,"",@"SHT_CUDA_INFO"
	.sectionflags	@""
	.align	4


	//----- nvinfo : EIATTR_CUDA_API_VERSION
	.align		4
        /*0000*/ 	.byte	0x04, 0x37
        /*0002*/ 	.short	(.L_24601 - .L_24600)
.L_24600:
        /*0004*/ 	.word	0x00000082


	//----- nvinfo : EIATTR_KPARAM_INFO
	.align		4
.L_24601:
        /*0008*/ 	.byte	0x04, 0x17
        /*000a*/ 	.short	(.L_24603 - .L_24602)
.L_24602:
        /*000c*/ 	.word	0x00000000
        /*0010*/ 	.short	0x0008
        /*0012*/ 	.short	0x0030
        /*0014*/ 	.byte	0x00, 0xf0, 0x11, 0x00


	//----- nvinfo : EIATTR_KPARAM_INFO
	.align		4
.L_24603:
        /*0018*/ 	.byte	0x04, 0x17
        /*001a*/ 	.short	(.L_24605 - .L_24604)
.L_24604:
        /*001c*/ 	.word	0x00000000
        /*0020*/ 	.short	0x0007
        /*0022*/ 	.short	0x002c
        /*0024*/ 	.byte	0x00, 0xf0, 0x11, 0x00


	//----- nvinfo : EIATTR_KPARAM_INFO
	.align		4
.L_24605:
        /*0028*/ 	.byte	0x04, 0x17
        /*002a*/ 	.short	(.L_24607 - .L_24606)
.L_24606:
        /*002c*/ 	.word	0x00000000
        /*0030*/ 	.short	0x0006
        /*0032*/ 	.short	0x0028
        /*0034*/ 	.byte	0x00, 0xf0, 0x11, 0x00


	//----- nvinfo : EIATTR_KPARAM_INFO
	.align		4
.L_24607:
        /*0038*/ 	.byte	0x04, 0x17
        /*003a*/ 	.short	(.L_24609 - .L_24608)
.L_24608:
        /*003c*/ 	.word	0x00000000
        /*0040*/ 	.short	0x0005
        /*0042*/ 	.short	0x0020
        /*0044*/ 	.byte	0x00, 0xf5, 0x21, 0x00


	//----- nvinfo : EIATTR_KPARAM_INFO
	.align		4
.L_24609:
        /*0048*/ 	.byte	0x04, 0x17
        /*004a*/ 	.short	(.L_24611 - .L_24610)
.L_24610:
        /*004c*/ 	.word	0x00000000
        /*0050*/ 	.short	0x0004
        /*0052*/ 	.short	0x0018
        /*0054*/ 	.byte	0x00, 0xf5, 0x21, 0x00


	//----- nvinfo : EIATTR_KPARAM_INFO
	.align		4
.L_24611:
        /*0058*/ 	.byte	0x04, 0x17
        /*005a*/ 	.short	(.L_24613 - .L_24612)
.L_24612:
        /*005c*/ 	.word	0x00000000
        /*0060*/ 	.short	0x0003
        /*0062*/ 	.short	0x0010
        /*0064*/ 	.byte	0x00, 0xf5, 0x21, 0x00


	//----- nvinfo : EIATTR_KPARAM_INFO
	.align		4
.L_24613:
        /*0068*/ 	.byte	0x04, 0x17
        /*006a*/ 	.short	(.L_24615 - .L_24614)
.L_24614:
        /*006c*/ 	.word	0x00000000
        /*0070*/ 	.short	0x0002
        /*0072*/ 	.short	0x0008
        /*0074*/ 	.byte	0x00, 0xf0, 0x11, 0x00


	//----- nvinfo : EIATTR_KPARAM_INFO
	.align		4
.L_24615:
        /*0078*/ 	.byte	0x04, 0x17
        /*007a*/ 	.short	(.L_24617 - .L_24616)
.L_24616:
        /*007c*/ 	.word	0x00000000
        /*0080*/ 	.short	0x0001
        /*0082*/ 	.short	0x0004
        /*0084*/ 	.byte	0x00, 0xf0, 0x11, 0x00


	//----- nvinfo : EIATTR_KPARAM_INFO
	.align		4
.L_24617:
        /*0088*/ 	.byte	0x04, 0x17
        /*008a*/ 	.short	(.L_24619 - .L_24618)
.L_24618:
        /*008c*/ 	.word	0x00000000
        /*0090*/ 	.short	0x0000
        /*0092*/ 	.short	0x0000
        /*0094*/ 	.byte	0x00, 0xf0, 0x11, 0x00


	//----- nvinfo : EIATTR_SPARSE_MMA_MASK
	.align		4
.L_24619:
        /*0098*/ 	.byte	0x03, 0x50
        /*009a*/ 	.short	0x0000


	//----- nvinfo : EIATTR_MAXREG_COUNT
	.align		4
        /*009c*/ 	.byte	0x03, 0x1b
        /*009e*/ 	.short	0x00ff


	//----- nvinfo : EIATTR_NUM_BARRIERS
	.align		4
        /*00a0*/ 	.byte	0x02, 0x4c
        /*00a2*/ 	.byte	0x01
	.zero		1


	//----- nvinfo : EIATTR_MERCURY_ISA_VERSION
	.align		4
        /*00a4*/ 	.byte	0x03, 0x5f
        /*00a6*/ 	.short	0x0101


	//----- nvinfo : EIATTR_COOP_GROUP_MASK_REGIDS
	.align		4
        /*00a8*/ 	.byte	0x04, 0x29
        /*00aa*/ 	.short	(.L_24621 - .L_24620)


	//   ....[0]....
.L_24620:
        /*00ac*/ 	.word	0xffffffff


	//   ....[1]....
        /*00b0*/ 	.word	0xffffffff


	//   ....[2]....
        /*00b4*/ 	.word	0xffffffff


	//   ....[3]....
        /*00b8*/ 	.word	0xffffffff


	//   ....[4]....
        /*00bc*/ 	.word	0xffffffff


	//   ....[5]....
        /*00c0*/ 	.word	0xffffffff


	//   ....[6]....
        /*00c4*/ 	.word	0xffffffff


	//   ....[7]....
        /*00c8*/ 	.word	0xffffffff


	//   ....[8]....
        /*00cc*/ 	.word	0xffffffff


	//   ....[9]....
        /*00d0*/ 	.word	0xffffffff


	//   ....[10]....
        /*00d4*/ 	.word	0xffffffff


	//   ....[11]....
        /*00d8*/ 	.word	0xffffffff


	//   ....[12]....
        /*00dc*/ 	.word	0xffffffff


	//   ....[13]....
        /*00e0*/ 	.word	0xffffffff


	//   ....[14]....
        /*00e4*/ 	.word	0xffffffff


	//   ....[15]....
        /*00e8*/ 	.word	0xffffffff


	//   ....[16]....
        /*00ec*/ 	.word	0x0500003f


	//   ....[17]....
        /*00f0*/ 	.word	0x0500003f


	//   ....[18]....
        /*00f4*/ 	.word	0x0500003f


	//   ....[19]....
        /*00f8*/ 	.word	0x0500003f


	//   ....[20]....
        /*00fc*/ 	.word	0x0500003f


	//   ....[21]....
        /*0100*/ 	.word	0x0500003f


	//   ....[22]....
        /*0104*/ 	.word	0x0500003f


	//   ....[23]....
        /*0108*/ 	.word	0x0500003f


	//   ....[24]....
        /*010c*/ 	.word	0x0500003f


	//   ....[25]....
        /*0110*/ 	.word	0x0500003f


	//   ....[26]....
        /*0114*/ 	.word	0x0500003f


	//   ....[27]....
        /*0118*/ 	.word	0x0500003f


	//   ....[28]....
        /*011c*/ 	.word	0x0500003f


	//   ....[29]....
        /*0120*/ 	.word	0x0500003f


	//   ....[30]....
        /*0124*/ 	.word	0x0500003f


	//   ....[31]....
        /*0128*/ 	.word	0x0500003f


	//----- nvinfo : EIATTR_COOP_GROUP_INSTR_OFFSETS
	.align		4
.L_24621:
        /*012c*/ 	.byte	0x04, 0x28
        /*012e*/ 	.short	(.L_24623 - .L_24622)


	//   ....[0]....
.L_24622:
        /*0130*/ 	.word	0x00001fe0


	//   ....[1]....
        /*0134*/ 	.word	0x00002040


	//   ....[2]....
        /*0138*/ 	.word	0x000020a0


	//   ....[3]....
        /*013c*/ 	.word	0x00002100


	//   ....[4]....
        /*0140*/ 	.word	0x00002160


	//   ....[5]....
        /*0144*/ 	.word	0x000021c0


	//   ....[6]....
        /*0148*/ 	.word	0x00002220


	//   ....[7]....
        /*014c*/ 	.word	0x00002280


	//   ....[8]....
        /*0150*/ 	.word	0x000022e0


	//   ....[9]....
        /*0154*/ 	.word	0x00002340


	//   ....[10]....
        /*0158*/ 	.word	0x000023a0


	//   ....[11]....
        /*015c*/ 	.word	0x00002400


	//   ....[12]....
        /*0160*/ 	.word	0x00002460


	//   ....[13]....
        /*0164*/ 	.word	0x000024c0


	//   ....[14]....
        /*0168*/ 	.word	0x00002520


	//   ....[15]....
        /*016c*/ 	.word	0x00002580


	//   ....[16]....
        /*0170*/ 	.word	0x00003e60


	//   ....[17]....
        /*0174*/ 	.word	0x00003ef0


	//   ....[18]....
        /*0178*/ 	.word	0x00003f80


	//   ....[19]....
        /*017c*/ 	.word	0x00004010


	//   ....[20]....
        /*0180*/ 	.word	0x000040a0


	//   ....[21]....
        /*0184*/ 	.word	0x00004130


	//   ....[22]....
        /*0188*/ 	.word	0x000041c0


	//   ....[23]....
        /*018c*/ 	.word	0x00004250


	//   ....[24]....
        /*0190*/ 	.word	0x000042e0


	//   ....[25]....
        /*0194*/ 	.word	0x00004370


	//   ....[26]....
        /*0198*/ 	.word	0x00004400


	//   ....[27]....
        /*019c*/ 	.word	0x00004490


	//   ....[28]....
        /*01a0*/ 	.word	0x00004520


	//   ....[29]....
        /*01a4*/ 	.word	0x000045b0


	//   ....[30]....
        /*01a8*/ 	.word	0x00004640


	//   ....[31]....
        /*01ac*/ 	.word	0x000046d0


	//----- nvinfo : EIATTR_VRC_CTA_INIT_COUNT
	.align		4
.L_24623:
        /*01b0*/ 	.byte	0x02, 0x4a
	.zero		1
	.zero		1


	//----- nvinfo : EIATTR_EXIT_INSTR_OFFSETS
	.align		4
        /*01b4*/ 	.byte	0x04, 0x1c
        /*01b6*/ 	.short	(.L_24625 - .L_24624)


	//   ....[0]....
.L_24624:
        /*01b8*/ 	.word	0x000006b0


	//   ....[1]....
        /*01bc*/ 	.word	0x00003e00


	//----- nvinfo : EIATTR_MAX_THREADS
	.align		4
.L_24625:
        /*01c0*/ 	.byte	0x04, 0x05
        /*01c2*/ 	.short	(.L_24627 - .L_24626)
.L_24626:
        /*01c4*/ 	.word	0x00000080
        /*01c8*/ 	.word	0x00000001
        /*01cc*/ 	.word	0x00000001


	//----- nvinfo : EIATTR_CRS_STACK_SIZE
	.align		4
.L_24627:
        /*01d0*/ 	.byte	0x04, 0x1e
        /*01d2*/ 	.short	(.L_24629 - .L_24628)
.L_24628:
        /*01d4*/ 	.word	0x00000000


	//----- nvinfo : EIATTR_CBANK_PARAM_SIZE
	.align		4
.L_24629:
        /*01d8*/ 	.byte	0x03, 0x19
        /*01da*/ 	.short	0x0034


	//----- nvinfo : EIATTR_PARAM_CBANK
	.align		4
        /*01dc*/ 	.byte	0x04, 0x0a
        /*01de*/ 	.short	(.L_24631 - .L_24630)
	.align		4
.L_24630:
        /*01e0*/ 	.word	index@(.nv.constant0._Z9cuda_gemmIiLi128ELi1ELi1ELi2048ELi16ELi16ELi64ELi1ELi0EEviiiPT_S1_S1_iii)
        /*01e4*/ 	.short	0x0380
        /*01e6*/ 	.short	0x0034


	//----- nvinfo : EIATTR_SW_WAR
	.align		4
.L_24631:
        /*01e8*/ 	.byte	0x04, 0x36
        /*01ea*/ 	.short	(.L_24633 - .L_24632)
.L_24632:
        /*01ec*/ 	.word	0x00000008
.L_24633:


//--------------------- .nv.info._Z9cuda_gemmIiLi128ELi1ELi1ELi2048ELi16ELi16ELi64ELi0ELi1EEviiiPT_S1_S1_iii --------------------------
	.section	.nv.info._Z9cuda_gemmIiLi128ELi1ELi1ELi2048ELi16ELi16ELi64ELi0ELi1EEviiiPT_S1_S1_iii,"",@"SHT_CUDA_INFO"
	.sectionflags	@""
	.align	4


	//----- nvinfo : EIATTR_CUDA_API_VERSION
	.align		4
        /*0000*/ 	.byte	0x04, 0x37
        /*0002*/ 	.short	(.L_24635 - .L_24634)
.L_24634:
        /*0004*/ 	.word	0x00000082


	//----- nvinfo : EIATTR_KPARAM_INFO
	.align		4
.L_24635:
        /*0008*/ 	.byte	0x04, 0x17
        /*000a*/ 	.short	(.L_24637 - .L_24636)
.L_24636:
        /*000c*/ 	.word	0x00000000
        /*0010*/ 	.short	0x0008
        /*0012*/ 	.short	0x0030
        /*0014*/ 	.byte	0x00, 0xf0, 0x11, 0x00


	//----- nvinfo : EIATTR_KPARAM_INFO
	.align		4
.L_24637:
        /*0018*/ 	.byte	0x04, 0x17
        /*001a*/ 	.short	(.L_24639 - .L_24638)
.L_24638:
        /*001c*/ 	.word	0x00000000
        /*0020*/ 	.short	0x0007
        /*0022*/ 	.short	0x002c
        /*0024*/ 	.byte	0x00, 0xf0, 0x11, 0x00


	//----- nvinfo : EIATTR_KPARAM_INFO
	.align		4
.L_24639:
        /*0028*/ 	.byte	0x04, 0x17
        /*002a*/ 	.short	(.L_24641 - .L_24640)
.L_24640:
        /*002c*/ 	.word	0x00000000
        /*0030*/ 	.short	0x0006
        /*0032*/ 	.short	0x0028
        /*0034*/ 	.byte	0x00, 0xf0, 0x11, 0x00


	//----- nvinfo : EIATTR_KPARAM_INFO
	.align		4
.L_24641:
        /*0038*/ 	.byte	0x04, 0x17
        /*003a*/ 	.short	(.L_24643 - .L_24642)
.L_24642:
        /*003c*/ 	.word	0x00000000
        /*0040*/ 	.short	0x0005
        /*0042*/ 	.short	0x0020
        /*0044*/ 	.byte	0x00, 0xf5, 0x21, 0x00


	//----- nvinfo : EIATTR_KPARAM_INFO
	.align		4
.L_24643:
        /*0048*/ 	.byte	0x04, 0x17
        /*004a*/ 	.short	(.L_24645 - .L_24644)
.L_24644:
        /*004c*/ 	.word	0x00000000
        /*0050*/ 	.short	0x0004
        /*0052*/ 	.short	0x0018
        /*0054*/ 	.byte	0x00, 0xf5, 0x21, 0x00


	//----- nvinfo : EIATTR_KPARAM_INFO
	.align		4
.L_24645:
        /*0058*/ 	.byte	0x04, 0x17
        /*005a*/ 	.short	(.L_24647 - .L_24646)
.L_24646:
        /*005c*/ 	.word	0x00000000
        /*0060*/ 	.short	0x0003
        /*0062*/ 	.short	0x0010
        /*0064*/ 	.byte	0x00, 0xf5, 0x21, 0x00


	//----- nvinfo : EIATTR_KPARAM_INFO
	.align		4
.L_24647:
        /*0068*/ 	.byte	0x04, 0x17
        /*006a*/ 	.short	(.L_24649 - .L_24648)
.L_24648:
        /*006c*/ 	.word	0x00000000
        /*0070*/ 	.short	0x0002
        /*0072*/ 	.short	0x0008
        /*0074*/ 	.byte	0x00, 0xf0, 0x11, 0x00


	//----- nvinfo : EIATTR_KPARAM_INFO
	.align		4
.L_24649:
        /*0078*/ 	.byte	0x04, 0x17
        /*007a*/ 	.short	(.L_24651 - .L_24650)
.L_24650:
        /*007c*/ 	.word	0x00000000
        /*0080*/ 	.short	0x0001
        /*0082*/ 	.short	0x0004
        /*0084*/ 	.byte	0x00, 0xf0, 0x11, 0x00


	//----- nvinfo : EIATTR_KPARAM_INFO
	.align		4
.L_24651:
        /*0088*/ 	.byte	0x04, 0x17
        /*008a*/ 	.short	(.L_24653 - .L_24652)
.L_24652:
        /*008c*/ 	.word	0x00000000
        /*0090*/ 	.short	0x0000
        /*0092*/ 	.short	0x0000
        /*0094*/ 	.byte	0x00, 0xf0, 0x11, 0x00


	//----- nvinfo : EIATTR_SPARSE_MMA_MASK
	.align		4
.L_24653:
        /*0098*/ 	.byte	0x03, 0x50
        /*009a*/ 	.short	0x0000


	//----- nvinfo : EIATTR_MAXREG_COUNT
	.align		4
        /*009c*/ 	.byte	0x03, 0x1b
        /*009e*/ 	.short	0x00ff


	//----- nvinfo : EIATTR_NUM_BARRIERS
	.align		4
        /*00a0*/ 	.byte	0x02, 0x4c
        /*00a2*/ 	.byte	0x01
	.zero		1


	//----- nvinfo : EIATTR_MERCURY_ISA_VERSION
	.align		4
        /*00a4*/ 	.byte	0x03, 0x5f
        /*00a6*/ 	.short	0x0101


	//----- nvinfo : EIATTR_COOP_GROUP_MASK_REGIDS
	.align		4
        /*00a8*/ 	.byte	0x04, 0x29
        /*00aa*/ 	.short	(.L_24655 - .L_24654)


	//   ....[0]....
.L_24654:
        /*00ac*/ 	.word	0xffffffff


	//   ....[1]....
        /*00b0*/ 	.word	0xffffffff


	//   ....[2]....
        /*00b4*/ 	.word	0xffffffff


	//   ....[3]....
        /*00b8*/ 	.word	0xffffffff


	//   ....[4]....
        /*00bc*/ 	.word	0xffffffff


	//   ....[5]....
        /*00c0*/ 	.word	0xffffffff


	//   ....[6]....
        /*00c4*/ 	.word	0xffffffff


	//   ....[7]....
        /*00c8*/ 	.word	0xffffffff


	//   ....[8]....
        /*00cc*/ 	.word	0xffffffff


	//   ....[9]....
        /*00d0*/ 	.word	0xffffffff


	//   ....[10]....
        /*00d4*/ 	.word	0xffffffff


	//   ....[11]....
        /*00d8*/ 	.word	0xffffffff


	//   ....[12]....
        /*00dc*/ 	.word	0xffffffff


	//   ....[13]....
        /*00e0*/ 	.word	0xffffffff


	//   ....[14]....
        /*00e4*/ 	.word	0xffffffff


	//   ....[15]....
        /*00e8*/ 	.word	0xffffffff


	//   ....[16]....
        /*00ec*/ 	.word	0xffffffff


	//   ....[17]....
        /*00f0*/ 	.word	0xffffffff


	//   ....[18]....
        /*00f4*/ 	.word	0xffffffff


	//   ....[19]....
        /*00f8*/ 	.word	0xffffffff


	//   ....[20]....
        /*00fc*/ 	.word	0xffffffff


	//   ....[21]....
        /*0100*/ 	.word	0xffffffff


	//   ....[22]....
        /*0104*/ 	.word	0xffffffff


	//   ....[23]....
        /*0108*/ 	.word	0xffffffff


	//   ....[24]....
        /*010c*/ 	.word	0xffffffff


	//   ....[25]....
        /*0110*/ 	.word	0xffffffff


	//   ....[26]....
        /*0114*/ 	.word	0xffffffff


	//   ....[27]....
        /*0118*/ 	.word	0xffffffff


	//   ....[28]....
        /*011c*/ 	.word	0xffffffff


	//   ....[29]....
        /*0120*/ 	.word	0xffffffff


	//   ....[30]....
        /*0124*/ 	.word	0xffffffff


	//   ....[31]....
        /*0128*/ 	.word	0xffffffff


	//   ....[32]....
        /*012c*/ 	.word	0xffffffff


	//   ....[33]....
        /*0130*/ 	.word	0xffffffff


	//   ....[34]....
        /*0134*/ 	.word	0xffffffff


	//   ....[35]....
        /*0138*/ 	.word	0xffffffff


	//   ....[36]....
        /*013c*/ 	.word	0xffffffff


	//   ....[37]....
        /*0140*/ 	.word	0xffffffff


	//   ....[38]....
        /*0144*/ 	.word	0xffffffff


	//   ....[39]....
        /*0148*/ 	.word	0xffffffff


	//   ....[40]....
        /*014c*/ 	.word	0xffffffff


	//   ....[41]....
        /*0150*/ 	.word	0xffffffff


	//   ....[42]....
        /*0154*/ 	.word	0xffffffff


	//   ....[43]....
        /*0158*/ 	.word	0xffffffff


	//   ....[44]....
        /*015c*/ 	.word	0xffffffff


	//   ....[45]....
        /*0160*/ 	.word	0xffffffff


	//   ....[46]....
        /*0164*/ 	.word	0xffffffff


	//   ....[47]....
        /*0168*/ 	.word	0xffffffff


	//   ....[48]....
        /*016c*/ 	.word	0xffffffff


	//   ....[49]....
        /*0170*/ 	.word	0xffffffff


	//   ....[50]....
        /*0174*/ 	.word	0xffffffff


	//   ....[51]....
        /*0178*/ 	.word	0xffffffff


	//   ....[52]....
        /*017c*/ 	.word	0xffffffff


	//   ....[53]....
        /*0180*/ 	.word	0xffffffff


	//   ....[54]....
        /*0184*/ 	.word	0xffffffff


	//   ....[55]....
        /*0188*/ 	.word	0xffffffff


	//   ....[56]....
        /*018c*/ 	.word	0xffffffff


	//   ....[57]....
        /*0190*/ 	.word	0xffffffff


	//   ....[58]....
        /*0194*/ 	.word	0xffffffff


	//   ....[59]....
        /*0198*/ 	.word	0xffffffff


	//   ....[60]....
        /*019c*/ 	.word	0xffffffff


	//   ....[61]....
        /*01a0*/ 	.word	0xffffffff


	//   ....[62]....
        /*01a4*/ 	.word	0xffffffff


	//   ....[63]....
        /*01a8*/ 	.word	0xffffffff


	//   ....[64]....
        /*01ac*/ 	.word	0xffffffff


	//   ....[65]....
        /*01b0*/ 	.word	0xffffffff


	//   ....[66]....
        /*01b4*/ 	.word	0xffffffff


	//   ....[67]....
        /*01b8*/ 	.word	0xffffffff


	//   ....[68]....
        /*01bc*/ 	.word	0xffffffff


	//   ....[69]....
        /*01c0*/ 	.word	0xffffffff


	//   ....[70]....
        /*01c4*/ 	.word	0xffffffff


	//   ....[71]....
        /*01c8*/ 	.word	0xffffffff


	//   ....[72]....
        /*01cc*/ 	.word	0xffffffff


	//   ....[73]....
        /*01d0*/ 	.word	0xffffffff


	//   ....[74]....
        /*01d4*/ 	.word	0xffffffff


	//   ....[75]....
        /*01d8*/ 	.word	0xffffffff


	//   ....[76]....
        /*01dc*/ 	.word	0xffffffff


	//   ....[77]....
        /*01e0*/ 	.word	0xffffffff


	//   ....[78]....
        /*01e4*/ 	.word	0xffffffff


	//   ....[79]....
        /*01e8*/ 	.word	0xffffffff


	//   ....[80]....
        /*01ec*/ 	.word	0xffffffff


	//   ....[81]....
        /*01f0*/ 	.word	0xffffffff


	//   ....[82]....
        /*01f4*/ 	.word	0xffffffff


	//   ....[83]....
        /*01f8*/ 	.word	0xffffffff


	//   ....[84]....
        /*01fc*/ 	.word	0xffffffff


	//   ....[85]....
        /*0200*/ 	.word	0xffffffff


	//   ....[86]....
        /*0204*/ 	.word	0xffffffff


	//   ....[87]....
        /*0208*/ 	.word	0xffffffff


	//   ....[88]....
        /*020c*/ 	.word	0xffffffff


	//   ....[89]....
        /*0210*/ 	.word	0xffffffff


	//   ....[90]....
        /*0214*/ 	.word	0xffffffff


	//   ....[91]....
        /*0218*/ 	.word	0xffffffff


	//   ....[92]....
        /*021c*/ 	.word	0xffffffff


	//   ....[93]....
        /*0220*/ 	.word	0xffffffff


	//   ....[94]....
        /*0224*/ 	.word	0xffffffff


	//   ....[95]....
        /*0228*/ 	.word	0xffffffff


	//   ....[96]....
        /*022c*/ 	.word	0xffffffff


	//   ....[97]....
        /*0230*/ 	.word	0xffffffff


	//   ....[98]....
        /*0234*/ 	.word	0xffffffff


	//   ....[99]....
        /*0238*/ 	.word	0xffffffff


	//   ....[100]....
        /*023c*/ 	.word	0xffffffff


	//   ....[101]....
        /*0240*/ 	.word	0xffffffff


	//   ....[102]....
        /*0244*/ 	.word	0xffffffff


	//   ....[103]....
        /*0248*/ 	.word	0xffffffff


	//   ....[104]....
        /*024c*/ 	.word	0xffffffff


	//   ....[105]....
        /*0250*/ 	.word	0xffffffff


	//   ....[106]....
        /*0254*/ 	.word	0xffffffff


	//   ....[107]....
        /*0258*/ 	.word	0xffffffff


	//   ....[108]....
        /*025c*/ 	.word	0xffffffff


	//   ....[109]....
        /*0260*/ 	.word	0xffffffff


	//   ....[110]....
        /*0264*/ 	.word	0xffffffff


	//   ....[111]....
        /*0268*/ 	.word	0xffffffff


	//   ....[112]....
        /*026c*/ 	.word	0xffffffff


	//   ....[113]....
        /*0270*/ 	.word	0xffffffff


	//   ....[114]....
        /*0274*/ 	.word	0xffffffff


	//   ....[115]....
        /*0278*/ 	.word	0xffffffff


	//   ....[116]....
        /*027c*/ 	.word	0xffffffff


	//   ....[117]....
        /*0280*/ 	.word	0xffffffff


	//   ....[118]....
        /*0284*/ 	.word	0xffffffff


	//   ....[119]....
        /*0288*/ 	.word	0xffffffff


	//   ....[120]....
        /*028c*/ 	.word	0xffffffff


	//   ....[121]....
        /*0290*/ 	.word	0xffffffff


	//   ....[122]....
        /*0294*/ 	.word	0xffffffff


	//   ....[123]....
        /*0298*/ 	.word	0xffffffff


	//   ....[124]....
        /*029c*/ 	.word	0xffffffff


	//   ....[125]....
        /*02a0*/ 	.word	0xffffffff


	//   ....[126]....
        /*02a4*/ 	.word	0xffffffff


	//   ....[127]....
        /*02a8*/ 	.word	0xffffffff


	//   ....[128]....
        /*02ac*/ 	.word	0xffffffff


	//   ....[129]....
        /*02b0*/ 	.word	0xffffffff


	//   ....[130]....
        /*02b4*/ 	.word	0xffffffff


	//   ....[131]....
        /*02b8*/ 	.word	0xffffffff


	//   ....[132]....
        /*02bc*/ 	.word	0xffffffff


	//   ....[133]....
        /*02c0*/ 	.word	0xffffffff


	//   ....[134]....
        /*02c4*/ 	.word	0xffffffff


	//   ....[135]....
        /*02c8*/ 	.word	0xffffffff


	//   ....[136]....
        /*02cc*/ 	.word	0xffffffff


	//   ....[137]....
        /*02d0*/ 	.word	0xffffffff


	//   ....[138]....
        /*02d4*/ 	.word	0xffffffff


	//   ....[139]....
        /*02d8*/ 	.word	0xffffffff


	//   ....[140]....
        /*02dc*/ 	.word	0xffffffff


	//   ....[141]....
        /*02e0*/ 	.word	0xffffffff


	//   ....[142]....
        /*02e4*/ 	.word	0xffffffff


	//   ....[143]....
        /*02e8*/ 	.word	0xffffffff


	//   ....[144]....
        /*02ec*/ 	.word	0xffffffff


	//   ....[145]....
        /*02f0*/ 	.word	0xffffffff


	//   ....[146]....
        /*02f4*/ 	.word	0xffffffff


	//   ....[147]....
        /*02f8*/ 	.word	0xffffffff


	//   ....[148]....
        /*02fc*/ 	.word	0xffffffff


	//   ....[149]....
        /*0300*/ 	.word	0xffffffff


	//   ....[150]....
        /*0304*/ 	.word	0xffffffff


	//   ....[151]....
        /*0308*/ 	.word	0xffffffff


	//   ....[152]....
        /*030c*/ 	.word	0xffffffff


	//   ....[153]....
        /*0310*/ 	.word	0xffffffff


	//   ....[154]....
        /*0314*/ 	.word	0xffffffff


	//   ....[155]....
        /*0318*/ 	.word	0xffffffff


	//   ....[156]....
        /*031c*/ 	.word	0xffffffff


	//   ....[157]....
        /*0320*/ 	.word	0xffffffff


	//   ....[158]....
        /*0324*/ 	.word	0xffffffff


	//   ....[159]....
        /*0328*/ 	.word	0xffffffff


	//   ....[160]....
        /*032c*/ 	.word	0xffffffff


	//   ....[161]....
        /*0330*/ 	.word	0xffffffff


	//   ....[162]....
        /*0334*/ 	.word	0xffffffff


	//   ....[163]....
        /*0338*/ 	.word	0xffffffff


	//   ....[164]....
        /*033c*/ 	.word	0xffffffff


	//   ....[165]....
        /*0340*/ 	.word	0xffffffff


	//   ....[166]....
        /*0344*/ 	.word	0xffffffff


	//   ....[167]....
        /*0348*/ 	.word	0xffffffff


	//   ....[168]....
        /*034c*/ 	.word	0xffffffff


	//   ....[169]....
        /*0350*/ 	.word	0xffffffff


	//   ....[170]....
        /*0354*/ 	.word	0xffffffff


	//   ....[171]....
        /*0358*/ 	.word	0xffffffff


	//   ....[172]....
        /*035c*/ 	.word	0xffffffff


	//   ....[173]....
        /*0360*/ 	.word	0xffffffff


	//   ....[174]....
        /*0364*/ 	.word	0xffffffff


	//   ....[175]....
        /*0368*/ 	.word	0xffffffff


	//   ....[176]....
        /*036c*/ 	.word	0xffffffff


	//   ....[177]....
        /*0370*/ 	.word	0xffffffff


	//   ....[178]....
        /*0374*/ 	.word	0xffffffff


	//   ....[179]....
        /*0378*/ 	.word	0xffffffff


	//   ....[180]....
        /*037c*/ 	.word	0xffffffff


	//   ....[181]....
        /*0380*/ 	.word	0xffffffff


	//   ....[182]....
        /*0384*/ 	.word	0xffffffff


	//   ....[183]....
        /*0388*/ 	.word	0xffffffff


	//   ....[184]....
        /*038c*/ 	.word	0xffffffff


	//   ....[185]....
        /*0390*/ 	.word	0xffffffff


	//   ....[186]....
        /*0394*/ 	.word	0xffffffff


	//   ....[187]....
        /*0398*/ 	.word	0xffffffff


	//   ....[188]....
        /*039c*/ 	.word	0xffffffff


	//   ....[189]....
        /*03a0*/ 	.word	0xffffffff


	//   ....[190]....
        /*03a4*/ 	.word	0xffffffff


	//   ....[191]....
        /*03a8*/ 	.word	0xffffffff


	//   ....[192]....
        /*03ac*/ 	.word	0xffffffff


	//   ....[193]....
        /*03b0*/ 	.word	0xffffffff


	//   ....[194]....
        /*03b4*/ 	.word	0xffffffff


	//   ....[195]....
        /*03b8*/ 	.word	0xffffffff


	//   ....[196]....
        /*03bc*/ 	.word	0xffffffff


	//   ....[197]....
        /*03c0*/ 	.word	0xffffffff


	//   ....[198]....
        /*03c4*/ 	.word	0xffffffff


	//   ....[199]....
        /*03c8*/ 	.word	0xffffffff


	//   ....[200]....
        /*03cc*/ 	.word	0xffffffff


	//   ....[201]....
        /*03d0*/ 	.word	0xffffffff


	//   ....[202]....
        /*03d4*/ 	.word	0xffffffff


	//   ....[203]....
        /*03d8*/ 	.word	0xffffffff


	//   ....[204]....
        /*03dc*/ 	.word	0xffffffff


	//   ....[205]....
        /*03e0*/ 	.word	0xffffffff


	//   ....[206]....
        /*03e4*/ 	.word	0xffffffff


	//   ....[207]....
        /*03e8*/ 	.word	0xffffffff


	//   ....[208]....
        /*03ec*/ 	.word	0xffffffff


	//   ....[209]....
        /*03f0*/ 	.word	0xffffffff


	//   ....[210]....
        /*03f4*/ 	.word	0xffffffff


	//   ....[211]....
        /*03f8*/ 	.word	0xffffffff


	//   ....[212]....
        /*03fc*/ 	.word	0xffffffff


	//   ....[213]....
        /*0400*/ 	.word	0xffffffff


	//   ....[214]....
        /*0404*/ 	.word	0xffffffff


	//   ....[215]....
        /*0408*/ 	.word	0xffffffff


	//   ....[216]....
        /*040c*/ 	.word	0xffffffff


	//   ....[217]....
        /*0410*/ 	.word	0xffffffff


	//   ....[218]....
        /*0414*/ 	.word	0xffffffff


	//   ....[219]....
        /*0418*/ 	.word	0xffffffff


	//   ....[220]....
        /*041c*/ 	.word	0xffffffff


	//   ....[221]....
        /*0420*/ 	.word	0xffffffff


	//   ....[222]....
        /*0424*/ 	.word	0xffffffff


	//   ....[223]....
        /*0428*/ 	.word	0xffffffff


	//   ....[224]....
        /*042c*/ 	.word	0xffffffff


	//   ....[225]....
        /*0430*/ 	.word	0xffffffff


	//   ....[226]....
        /*0434*/ 	.word	0xffffffff


	//   ....[227]....
        /*0438*/ 	.word	0xffffffff


	//   ....[228]....
        /*043c*/ 	.word	0xffffffff


	//   ....[229]....
        /*0440*/ 	.word	0xffffffff


	//   ....[230]....
        /*0444*/ 	.word	0xffffffff


	//   ....[231]....
        /*0448*/ 	.word	0xffffffff


	//   ....[232]....
        /*044c*/ 	.word	0xffffffff


	//   ....[233]....
        /*0450*/ 	.word	0xffffffff


	//   ....[234]....
        /*0454*/ 	.word	0xffffffff


	//   ....[235]....
        /*0458*/ 	.word	0xffffffff


	//   ....[236]....
        /*045c*/ 	.word	0xffffffff


	//   ....[237]....
        /*0460*/ 	.word	0xffffffff


	//   ....[238]....
        /*0464*/ 	.word	0xffffffff


	//   ....[239]....
        /*0468*/ 	.word	0xffffffff


	//   ....[240]....
        /*046c*/ 	.word	0xffffffff


	//   ....[241]....
        /*0470*/ 	.word	0xffffffff


	//   ....[242]....
        /*0474*/ 	.word	0xffffffff


	//   ....[243]....
        /*0478*/ 	.word	0xffffffff


	//   ....[244]....
        /*047c*/ 	.word	0xffffffff


	//   ....[245]....
        /*0480*/ 	.word	0xffffffff


	//   ....[246]....
        /*0484*/ 	.word	0xffffffff


	//   ....[247]....
        /*0488*/ 	.word	0xffffffff


	//   ....[248]....
        /*048c*/ 	.word	0xffffffff


	//   ....[249]....
        /*0490*/ 	.word	0xffffffff


	//   ....[250]....
        /*0494*/ 	.word	0xffffffff


	//   ....[251]....
        /*0498*/ 	.word	0xffffffff


	//   ....[252]....
        /*049c*/ 	.word	0xffffffff


	//   ....[253]....
        /*04a0*/ 	.word	0xffffffff


	//   ....[254]....
        /*04a4*/ 	.word	0xffffffff


	//   ....[255]....
        /*04a8*/ 	.word	0xffffffff


	//----- nvinfo : EIATTR_COOP_GROUP_INSTR_OFFSETS
	.align		4
.L_24655:
        /*04ac*/ 	.byte	0x04, 0x28
        /*04ae*/ 	.short	(.L_24657 - .L_24656)


	//   ....[0]....
.L_24656:
        /*04b0*/ 	.word	0x00000cb0


	//   ....[1]....
        /*04b4*/ 	.word	0x00000ce0


	//   ....[2]....
        /*04b8*/ 	.word	0x00000d40


	//   ....[3]....
        /*04bc*/ 	.word	0x00000da0


	//   ....[4]....
        /*04c0*/ 	.word	0x00000e30


	//   ....[5]....
        /*04c4*/ 	.word	0x00000e60


	//   ....[6]....
        /*04c8*/ 	.word	0x00000ec0


	//   ....[7]....
        /*04cc*/ 	.word	0x00000ef0


	//   ....[8]....
        /*04d0*/ 	.word	0x00000f20


	//   ....[9]....
        /*04d4*/ 	.word	0x00000f50


	//   ....[10]....
        /*04d8*/ 	.word	0x00000f80


	//   ....[11]....
        /*04dc*/ 	.word	0x00000fb0


	//   ....[12]....
        /*04e0*/ 	.word	0x00001000


	//   ....[13]....
        /*04e4*/ 	.word	0x00001040


	//   ....[14]....
        /*04e8*/ 	.word	0x000010c0


	//   ....[15]....
        /*04ec*/ 	.word	0x00001100


	//   ....[16]....
        /*04f0*/ 	.word	0x00001190


	//   ....[17]....
        /*04f4*/ 	.word	0x000011f0


	//   ....[18]....
        /*04f8*/ 	.word	0x00001220


	//   ....[19]....
        /*04fc*/ 	.word	0x00001240


	//   ....[20]....
        /*0500*/ 	.word	0x00001270


	//   ....[21]....
        /*0504*/ 	.word	0x00001280


	//   ....[22]....
        /*0508*/ 	.word	0x000012e0


	//   ....[23]....
        /*050c*/ 	.word	0x00001310


	//   ....[24]....
        /*0510*/ 	.word	0x00001370


	//   ....[25]....
        /*0514*/ 	.word	0x000013b0


	//   ....[26]....
        /*0518*/ 	.word	0x000013d0


	//   ....[27]....
        /*051c*/ 	.word	0x000013f0


	//   ....[28]....
        /*0520*/ 	.word	0x000014a0


	//   ....[29]....
        /*0524*/ 	.word	0x000014c0


	//   ....[30]....
        /*0528*/ 	.word	0x000014f0


	//   ....[31]....
        /*052c*/ 	.word	0x00001500


	//   ....[32]....
        /*0530*/ 	.word	0x00001510


	//   ....[33]....
        /*0534*/ 	.word	0x00001520


	//   ....[34]....
        /*0538*/ 	.word	0x00001540


	//   ....[35]....
        /*053c*/ 	.word	0x00001560


	//   ....[36]....
        /*0540*/ 	.word	0x00001570


	//   ....[37]....
        /*0544*/ 	.word	0x00001590


	//   ....[38]....
        /*0548*/ 	.word	0x000015b0


	//   ....[39]....
        /*054c*/ 	.word	0x000015d0


	//   ....[40]....
        /*0550*/ 	.word	0x000015f0


	//   ....[41]....
        /*0554*/ 	.word	0x00001610


	//   ....[42]....
        /*0558*/ 	.word	0x00001630


	//   ....[43]....
        /*055c*/ 	.word	0x00001650


	//   ....[44]....
        /*0560*/ 	.word	0x00001670


	//   ....[45]....
        /*0564*/ 	.word	0x000016a0


	//   ....[46]....
        /*0568*/ 	.word	0x000016c0


	//   ....[47]....
        /*056c*/ 	.word	0x000016e0


	//   ....[48]....
        /*0570*/ 	.word	0x00001700


	//   ....[49]....
        /*0574*/ 	.word	0x00001720


	//   ....[50]....
        /*0578*/ 	.word	0x00001740


	//   ....[51]....
        /*057c*/ 	.word	0x00001750


	//   ....[52]....
        /*0580*/ 	.word	0x00001780


	//   ....[53]....
        /*0584*/ 	.word	0x000017a0


	//   ....[54]....
        /*0588*/ 	.word	0x000017c0


	//   ....[55]....
        /*058c*/ 	.word	0x000017e0


	//   ....[56]....
        /*0590*/ 	.word	0x00001800


	//   ....[57]....
        /*0594*/ 	.word	0x00001820


	//   ....[58]....
        /*0598*/ 	.word	0x00001840


	//   ....[59]....
        /*059c*/ 	.word	0x00001860


	//   ....[60]....
        /*05a0*/ 	.word	0x00001880


	//   ....[61]....
        /*05a4*/ 	.word	0x000018c0


	//   ....[62]....
        /*05a8*/ 	.word	0x000018e0


	//   ....[63]....
        /*05ac*/ 	.word	0x00001900


	//   ....[64]....
        /*05b0*/ 	.word	0x00001920


	//   ....[65]....
        /*05b4*/ 	.word	0x00001940


	//   ....[66]....
        /*05b8*/ 	.word	0x00001950


	//   ....[67]....
        /*05bc*/ 	.word	0x00001970


	//   ....[68]....
        /*05c0*/ 	.word	0x00001990


	//   ....[69]....
        /*05c4*/ 	.word	0x000019b0


	//   ....[70]....
        /*05c8*/ 	.word	0x000019d0


	//   ....[71]....
        /*05cc*/ 	.word	0x000019f0


	//   ....[72]....
        /*05d0*/ 	.word	0x00001a10


	//   ....[73]....
        /*05d4*/ 	.word	0x00001a20


	//   ....[74]....
        /*05d8*/ 	.word	0x00001a40


	//   ....[75]....
        /*05dc*/ 	.word	0x00001a80


	//   ....[76]....
        /*05e0*/ 	.word	0x00001aa0


	//   ....[77]....
        /*05e4*/ 	.word	0x00001ae0


	//   ....[78]....
        /*05e8*/ 	.word	0x00001b00


	//   ....[79]....
        /*05ec*/ 	.word	0x00001b20


	//   ....[80]....
        /*05f0*/ 	.word	0x00001b40


	//   ....[81]....
        /*05f4*/ 	.word	0x00001b60


	//   ....[82]....
        /*05f8*/ 	.word	0x00001b70


	//   ....[83]....
        /*05fc*/ 	.word	0x00001b90


	//   ....[84]....
        /*0600*/ 	.word	0x00001bb0


	//   ....[85]....
        /*0604*/ 	.word	0x00001bd0


	//   ....[86]....
        /*0608*/ 	.word	0x00001be0


	//   ....[87]....
        /*060c*/ 	.word	0x00001c00


	//   ....[88]....
        /*0610*/ 	.word	0x00001c20


	//   ....[89]....
        /*0614*/ 	.word	0x00001c50


	//   ....[90]....
        /*0618*/ 	.word	0x00001c70


	//   ....[91]....
        /*061c*/ 	.word	0x00001c90


	//   ....[92]....
        /*0620*/ 	.word	0x00001cb0


	//   ....[93]....
        /*0624*/ 	.word	0x00001ce0


	//   ....[94]....
        /*0628*/ 	.word	0x00001d00


	//   ....[95]....
        /*062c*/ 	.word	0x00001d20


	//   ....[96]....
        /*0630*/ 	.word	0x00001d50


	//   ....[97]....
        /*0634*/ 	.word	0x00001d60


	//   ....[98]....
        /*0638*/ 	.word	0x00001d80


	//   ....[99]....
        /*063c*/ 	.word	0x00001da0


	//   ....[100]....
        /*0640*/ 	.word	0x00001dc0


	//   ....[101]....
        /*0644*/ 	.word	0x00001de0


	//   ....[102]....
        /*0648*/ 	.word	0x00001e00


	//   ....[103]....
        /*064c*/ 	.word	0x00001e50


	//   ....[104]....
        /*0650*/ 	.word	0x00001e70


	//   ....[105]....
        /*0654*/ 	.word	0x00001e90


	//   ....[106]....
        /*0658*/ 	.word	0x00001eb0


	//   ....[107]....
        /*065c*/ 	.word	0x00001ed0


	//   ....[108]....
        /*0660*/ 	.word	0x00001ef0


	//   ....[109]....
        /*0664*/ 	.word	0x00001f00


	//   ....[110]....
        /*0668*/ 	.word	0x00001f10


	//   ....[111]....
        /*066c*/ 	.word	0x00001f30


	//   ....[112]....
        /*0670*/ 	.word	0x00001f50


	//   ....[113]....
        /*0674*/ 	.word	0x00001f70


	//   ....[114]....
        /*0678*/ 	.word	0x00001f90


	//   ....[115]....
        /*067c*/ 	.word	0x00001fb0


	//   ....[116]....
        /*0680*/ 	.word	0x00001fc0


	//   ....[117]....
        /*0684*/ 	.word	0x00002000


	//   ....[118]....
        /*0688*/ 	.word	0x00002020


	//   ....[119]....
        /*068c*/ 	.word	0x00002050


	//   ....[120]....
        /*0690*/ 	.word	0x00002080


	//   ....[121]....
        /*0694*/ 	.word	0x000020a0


	//   ....[122]....
        /*0698*/ 	.word	0x000020b0


	//   ....[123]....
        /*069c*/ 	.word	0x000020d0


	//   ....[124]....
        /*06a0*/ 	.word	0x000020e0


	//   ....[125]....
        /*06a4*/ 	.word	0x00002100


	//   ....[126]....
        /*06a8*/ 	.word	0x00002120


	//   ....[127]....
        /*06ac*/ 	.word	0x00002130


	//   ....[128]....
        /*06b0*/ 	.word	0x00002150


	//   ....[129]....
        /*06b4*/ 	.word	0x00002180


	//   ....[130]....
        /*06b8*/ 	.word	0x000021a0


	//   ....[131]....
        /*06bc*/ 	.word	0x000021c0


	//   ....[132]....
        /*06c0*/ 	.word	0x000021e0


	//   ....[133]....
        /*06c4*/ 	.word	0x00002200


	//   ....[134]....
        /*06c8*/ 	.word	0x00002220


	//   ....[135]....
        /*06cc*/ 	.word	0x00002240


	//   ....[136]....
        /*06d0*/ 	.word	0x00002260


	//   ....[137]....
        /*06d4*/ 	.word	0x00002270


	//   ....[138]....
        /*06d8*/ 	.word	0x00002290


	//   ....[139]....
        /*06dc*/ 	.word	0x000022c0


	//   ....[140]....
        /*06e0*/ 	.word	0x000022f0


	//   ....[141]....
        /*06e4*/ 	.word	0x00002310


	//   ....[142]....
        /*06e8*/ 	.word	0x00002330


	//   ....[143]....
        /*06ec*/ 	.word	0x00002350


	//   ....[144]....
        /*06f0*/ 	.word	0x00002370


	//   ....[145]....
        /*06f4*/ 	.word	0x00002390


	//   ....[146]....
        /*06f8*/ 	.word	0x000023a0


	//   ....[147]....
        /*06fc*/ 	.word	0x000023c0


	//   ....[148]....
        /*0700*/ 	.word	0x000023e0


	//   ....[149]....
        /*0704*/ 	.word	0x00002410


	//   ....[150]....
        /*0708*/ 	.word	0x00002430


	//   ....[151]....
        /*070c*/ 	.word	0x00002450


	//   ....[152]....
        /*0710*/ 	.word	0x00002470


	//   ....[153]....
        /*0714*/ 	.word	0x00002490


	//   ....[154]....
        /*0718*/ 	.word	0x000024b0


	//   ....[155]....
        /*071c*/ 	.word	0x000024d0


	//   ....[156]....
        /*0720*/ 	.word	0x000024f0


	//   ....[157]....
        /*0724*/ 	.word	0x00002510


	//   ....[158]....
        /*0728*/ 	.word	0x00002550


	//   ....[159]....
        /*072c*/ 	.word	0x00002580


	//   ....[160]....
        /*0730*/ 	.word	0x000025a0


	//   ....[161]....
        /*0734*/ 	.word	0x000025b0


	//   ....[162]....
        /*0738*/ 	.word	0x000025d0


	//   ....[163]....
        /*073c*/ 	.word	0x00002600


	//   ....[164]....
        /*0740*/ 	.word	0x00002620


	//   ....[165]....
        /*0744*/ 	.word	0x00002640


	//   ....[166]....
        /*0748*/ 	.word	0x00002660


	//   ....[167]....
        /*074c*/ 	.word	0x00002670


	//   ....[168]....
        /*0750*/ 	.word	0x000026a0


	//   ....[169]....
        /*0754*/ 	.word	0x000026c0


	//   ....[170]....
        /*0758*/ 	.word	0x000026e0


	//   ....[171]....
        /*075c*/ 	.word	0x00002700


	//   ....[172]....
        /*0760*/ 	.word	0x00002720


	//   ....[173]....
        /*0764*/ 	.word	0x00002740


	//   ....[174]....
        /*0768*/ 	.word	0x00002780


	//   ....[175]....
        /*076c*/ 	.word	0x00002790


	//   ....[176]....
        /*0770*/ 	.word	0x000027c0


	//   ....[177]....
        /*0774*/ 	.word	0x000027d0


	//   ....[178]....
        /*0778*/ 	.word	0x00002800


	//   ....[179]....
        /*077c*/ 	.word	0x00002820


	//   ....[180]....
        /*0780*/ 	.word	0x00002840


	//   ....[181]....
        /*0784*/ 	.word	0x00002860


	//   ....[182]....
        /*0788*/ 	.word	0x00002870


	//   ....[183]....
        /*078c*/ 	.word	0x000028a0


	//   ....[184]....
        /*0790*/ 	.word	0x000028b0


	//   ....[185]....
        /*0794*/ 	.word	0x000028e0


	//   ....[186]....
        /*0798*/ 	.word	0x000028f0


	//   ....[187]....
        /*079c*/ 	.word	0x00002920


	//   ....[188]....
        /*07a0*/ 	.word	0x00002930


	//   ....[189]....
        /*07a4*/ 	.word	0x00002960


	//   ....[190]....
        /*07a8*/ 	.word	0x00002970


	//   ....[191]....
        /*07ac*/ 	.word	0x00002990


	//   ....[192]....
        /*07b0*/ 	.word	0x000029b0


	//   ....[193]....
        /*07b4*/ 	.word	0x000029f0


	//   ....[194]....
        /*07b8*/ 	.word	0x00002a30


	//   ....[195]....
        /*07bc*/ 	.word	0x00002a40


	//   ....[196]....
        /*07c0*/ 	.word	0x00002aa0


	//   ....[197]....
        /*07c4*/ 	.word	0x00002ab0


	//   ....[198]....
        /*07c8*/ 	.word	0x00002ae0


	//   ....[199]....
        /*07cc*/ 	.word	0x00002af0


	//   ....[200]....
        /*07d0*/ 	.word	0x00002b10


	//   ....[201]....
        /*07d4*/ 	.word	0x00002b30


	//   ....[202]....
        /*07d8*/ 	.word	0x00002b40


	//   ....[203]....
        /*07dc*/ 	.word	0x00002b60


	//   ....[204]....
        /*07e0*/ 	.word	0x00002b90


	//   ....[205]....
        /*07e4*/ 	.word	0x00002bb0


	//   ....[206]....
        /*07e8*/ 	.word	0x00002be0


	//   ....[207]....
        /*07ec*/ 	.word	0x00002c00


	//   ....[208]....
        /*07f0*/ 	.word	0x00002c20


	//   ....[209]....
        /*07f4*/ 	.word	0x00002c40


	//   ....[210]....
        /*07f8*/ 	.word	0x00002c60


	//   ....[211]....
        /*07fc*/ 	.word	0x00002c80


	//   ....[212]....
        /*0800*/ 	.word	0x00002ca0


	//   ....[213]....
        /*0804*/ 	.word	0x00002cc0


	//   ....[214]....
        /*0808*/ 	.word	0x00002cd0


	//   ....[215]....
        /*080c*/ 	.word	0x00002cf0


	//   ....[216]....
        /*0810*/ 	.word	0x00002d10


	//   ....[217]....
        /*0814*/ 	.word	0x00002d20


	//   ....[218]....
        /*0818*/ 	.word	0x00002d40


	//   ....[219]....
        /*081c*/ 	.word	0x00002d60


	//   ....[220]....
        /*0820*/ 	.word	0x00002d80


	//   ....[221]....
        /*0824*/ 	.word	0x00002da0


	//   ....[222]....
        /*0828*/ 	.word	0x00002dc0


	//   ....[223]....
        /*082c*/ 	.word	0x00002de0


	//   ....[224]....
        /*0830*/ 	.word	0x00002df0


	//   ....[225]....
        /*0834*/ 	.word	0x00002e10


	//   ....[226]....
        /*0838*/ 	.word	0x00002e20


	//   ....[227]....
        /*083c*/ 	.word	0x00002e40


	//   ....[228]....
        /*0840*/ 	.word	0x00002e60


	//   ....[229]....
        /*0844*/ 	.word	0x00002e70


	//   ....[230]....
        /*0848*/ 	.word	0x00002e90


	//   ....[231]....
        /*084c*/ 	.word	0x00002ea0


	//   ....[232]....
        /*0850*/ 	.word	0x00002ec0


	//   ....[233]....
        /*0854*/ 	.word	0x00002ed0


	//   ....[234]....
        /*0858*/ 	.word	0x00002ef0


	//   ....[235]....
        /*085c*/ 	.word	0x00002f00


	//   ....[236]....
        /*0860*/ 	.word	0x00002f20


	//   ....[237]....
        /*0864*/ 	.word	0x00002f40


	//   ....[238]....
        /*0868*/ 	.word	0x00002f70


	//   ....[239]....
        /*086c*/ 	.word	0x00002fa0


	//   ....[240]....
        /*0870*/ 	.word	0x00002fd0


	//   ....[241]....
        /*0874*/ 	.word	0x00003000


	//   ....[242]....
        /*0878*/ 	.word	0x00003040


	//   ....[243]....
        /*087c*/ 	.word	0x00003080


	//   ....[244]....
        /*0880*/ 	.word	0x000030d0


	//   ....[245]....
        /*0884*/ 	.word	0x00003110


	//   ....[246]....
        /*0888*/ 	.word	0x00003150


	//   ....[247]....
        /*088c*/ 	.word	0x00003170


	//   ....[248]....
        /*0890*/ 	.word	0x00003190


	//   ....[249]....
        /*0894*/ 	.word	0x000031b0


	//   ....[250]....
        /*0898*/ 	.word	0x000031d0


	//   ....[251]....
        /*089c*/ 	.word	0x000031f0


	//   ....[252]....
        /*08a0*/ 	.word	0x00003230


	//   ....[253]....
        /*08a4*/ 	.word	0x00003270


	//   ....[254]....
        /*08a8*/ 	.word	0x00003290


	//   ....[255]....
        /*08ac*/ 	.word	0x000032b0


	//----- nvinfo : EIATTR_VRC_CTA_INIT_COUNT
	.align		4
.L_24657:
        /*08b0*/ 	.byte	0x02, 0x4a
	.zero		1
	.zero		1


	//----- nvinfo : EIATTR_EXIT_INSTR_OFFSETS
	.align		4
        /*08b4*/ 	.byte	0x04, 0x1c
        /*08b6*/ 	.short	(.L_24659 - .L_24658)


	//   ....[0]....
.L_24658:
        /*08b8*/ 	.word	0x00000580


	//   ....[1]....
        /*08bc*/ 	.word	0x00003630


	//----- nvinfo : EIATTR_MAX_THREADS
	.align		4
.L_24659:
        /*08c0*/ 	.byte	0x04, 0x05
        /*08c2*/ 	.short	(.L_24661 - .L_24660)
.L_24660:
        /*08c4*/ 	.word	0x00000080
        /*08c8*/ 	.word	0x00000001
        /*08cc*/ 	.word	0x00000001


	//----- nvinfo : EIATTR_CRS_STACK_SIZE
	.align		4
.L_24661:
        /*08d0*/ 	.byte	0x04, 0x1e
        /*08d2*/ 	.short	(.L_24663 - .L_24662)
.L_24662:
        /*08d4*/ 	.word	0x00000000


	//----- nvinfo : EIATTR_CBANK_PARAM_SIZE
	.align		4
.L_24663:
        /*08d8*/ 	.byte	0x03, 0x19
        /*08da*/ 	.short	0x0034


	//----- nvinfo : EIATTR_PARAM_CBANK
	.align		4
        /*08dc*/ 	.byte	0x04, 0x0a
        /*08de*/ 	.short	(.L_24665 - .L_24664)
	.align		4
.L_24664:
        /*08e0*/ 	.word	index@(.nv.constant0._Z9cuda_gemmIiLi128ELi1ELi1ELi2048ELi16ELi16ELi64ELi0ELi1EEviiiPT_S1_S1_iii)
        /*08e4*/ 	.short	0x0380
        /*08e6*/ 	.short	0x0034


	//----- nvinfo : EIATTR_SW_WAR
	.align		4
.L_24665:
        /*08e8*/ 	.byte	0x04, 0x36
        /*08ea*/ 	.short	(.L_24667 - .L_24666)
.L_24666:
        /*08ec*/ 	.word	0x00000008
.L_24667:


//--------------------- .nv.info._Z9cuda_gemmIiLi128ELi1ELi1ELi2048ELi16ELi16ELi64ELi0ELi0EEviiiPT_S1_S1_iii --------------------------
	.section	.nv.info._Z9cuda_gemmIiLi128ELi1ELi1ELi2048ELi16ELi16ELi64ELi0ELi0EEviiiPT_S1_S1_iii,"",@"SHT_CUDA_INFO"
	.sectionflags	@""
	.align	4


	//----- nvinfo : EIATTR_CUDA_API_VERSION
	.align		4
        /*0000*/ 	.byte	0x04, 0x37
        /*0002*/ 	.short	(.L_24669 - .L_24668)
.L_24668:
        /*0004*/ 	.word	0x00000082


	//----- nvinfo : EIATTR_KPARAM_INFO
	.align		4
.L_24669:
        /*0008*/ 	.byte	0x04, 0x17
        /*000a*/ 	.short	(.L_24671 - .L_24670)
.L_24670:
        /*000c*/ 	.word	0x00000000
        /*0010*/ 	.short	0x0008
        /*0012*/ 	.short	0x0030
        /*0014*/ 	.byte	0x00, 0xf0, 0x11, 0x00


	//----- nvinfo : EIATTR_KPARAM_INFO
	.align		4
.L_24671:
        /*0018*/ 	.byte	0x04, 0x17
        /*001a*/ 	.short	(.L_24673 - .L_24672)
.L_24672:
        /*001c*/ 	.word	0x00000000
        /*0020*/ 	.short	0x0007
        /*0022*/ 	.short	0x002c
        /*0024*/ 	.byte	0x00, 0xf0, 0x11, 0x00


	//----- nvinfo : EIATTR_KPARAM_INFO
	.align		4
.L_24673:
        /*0028*/ 	.byte	0x04, 0x17
        /*002a*/ 	.short	(.L_24675 - .L_24674)
.L_24674:
        /*002c*/ 	.word	0x00000000
        /*0030*/ 	.short	0x0006
        /*0032*/ 	.short	0x0028
        /*0034*/ 	.byte	0x00, 0xf0, 0x11, 0x00


	//----- nvinfo : EIATTR_KPARAM_INFO
	.align		4
.L_24675:
        /*0038*/ 	.byte	0x04, 0x17
        /*003a*/ 	.short	(.L_24677 - .L_24676)
.L_24676:
        /*003c*/ 	.word	0x00000000
        /*0040*/ 	.short	0x0005
        /*0042*/ 	.short	0x0020
        /*0044*/ 	.byte	0x00, 0xf5, 0x21, 0x00


	//----- nvinfo : EIATTR_KPARAM_INFO
	.align		4
.L_24677:
        /*0048*/ 	.byte	0x04, 0x17
        /*004a*/ 	.short	(.L_24679 - .L_24678)
.L_24678:
        /*004c*/ 	.word	0x00000000
        /*0050*/ 	.short	0x0004
        /*0052*/ 	.short	0x0018
        /*0054*/ 	.byte	0x00, 0xf5, 0x21, 0x00


	//----- nvinfo : EIATTR_KPARAM_INFO
	.align		4
.L_24679:
        /*0058*/ 	.byte	0x04, 0x17
        /*005a*/ 	.short	(.L_24681 - .L_24680)
.L_24680:
        /*005c*/ 	.word	0x00000000
        /*0060*/ 	.short	0x0003
        /*0062*/ 	.short	0x0010
        /*0064*/ 	.byte	0x00, 0xf5, 0x21, 0x00


	//----- nvinfo : EIATTR_KPARAM_INFO
	.align		4
.L_24681:
        /*0068*/ 	.byte	0x04, 0x17
        /*006a*/ 	.short	(.L_24683 - .L_24682)
.L_24682:
        /*006c*/ 	.word	0x00000000
        /*0070*/ 	.short	0x0002
        /*0072*/ 	.short	0x0008
        /*0074*/ 	.byte	0x00, 0xf0, 0x11, 0x00


	//----- nvinfo : EIATTR_KPARAM_INFO
	.align		4
.L_24683:
        /*0078*/ 	.byte	0x04, 0x17
        /*007a*/ 	.short	(.L_24685 - .L_24684)
.L_24684:
        /*007c*/ 	.word	0x00000000
        /*0080*/ 	.short	0x0001
        /*0082*/ 	.short	0x0004
        /*0084*/ 	.byte	0x00, 0xf0, 0x11, 0x00


	//----- nvinfo : EIATTR_KPARAM_INFO
	.align		4
.L_24685:
        /*0088*/ 	.byte	0x04, 0x17
        /*008a*/ 	.short	(.L_24687 - .L_24686)
.L_24686:
        /*008c*/ 	.word	0x00000000
        /*0090*/ 	.short	0x0000
        /*0092*/ 	.short	0x0000
        /*0094*/ 	.byte	0x00, 0xf0, 0x11, 0x00


	//----- nvinfo : EIATTR_SPARSE_MMA_MASK
	.align		4
.L_24687:
        /*0098*/ 	.byte	0x03, 0x50
        /*009a*/ 	.short	0x0000


	//----- nvinfo : EIATTR_MAXREG_COUNT
	.align		4
        /*009c*/ 	.byte	0x03, 0x1b
        /*009e*/ 	.short	0x00ff


	//----- nvinfo : EIATTR_NUM_BARRIERS
	.align		4
        /*00a0*/ 	.byte	0x02, 0x4c
        /*00a2*/ 	.byte	0x01
	.zero		1


	//----- nvinfo : EIATTR_MERCURY_ISA_VERSION
	.align		4
        /*00a4*/ 	.byte	0x03, 0x5f
        /*00a6*/ 	.short	0x0101


	//----- nvinfo : EIATTR_COOP_GROUP_MASK_REGIDS
	.align		4
        /*00a8*/ 	.byte	0x04, 0x29
        /*00aa*/ 	.short	(.L_24689 - .L_24688)


	//   ....[0]....
.L_24688:
        /*00ac*/ 	.word	0xffffffff


	//   ....[1]....
        /*00b0*/ 	.word	0xffffffff


	//   ....[2]....
        /*00b4*/ 	.word	0xffffffff


	//   ....[3]....
        /*00b8*/ 	.word	0xffffffff


	//   ....[4]....
        /*00bc*/ 	.word	0xffffffff


	//   ....[5]....
        /*00c0*/ 	.word	0xffffffff


	//   ....[6]....
        /*00c4*/ 	.word	0xffffffff


	//   ....[7]....
        /*00c8*/ 	.word	0xffffffff


	//   ....[8]....
        /*00cc*/ 	.word	0xffffffff


	//   ....[9]....
        /*00d0*/ 	.word	0xffffffff


	//   ....[10]....
        /*00d4*/ 	.word	0xffffffff


	//   ....[11]....
        /*00d8*/ 	.word	0xffffffff


	//   ....[12]....
        /*00dc*/ 	.word	0xffffffff


	//   ....[13]....
        /*00e0*/ 	.word	0xffffffff


	//   ....[14]....
        /*00e4*/ 	.word	0xffffffff


	//   ....[15]....
        /*00e8*/ 	.word	0xffffffff


	//   ....[16]....
        /*00ec*/ 	.word	0x05000043


	//   ....[17]....
        /*00f0*/ 	.word	0x05000043


	//   ....[18]....
        /*00f4*/ 	.word	0x05000043


	//   ....[19]....
        /*00f8*/ 	.word	0x05000043


	//   ....[20]....
        /*00fc*/ 	.word	0x05000043


	//   ....[21]....
        /*0100*/ 	.word	0x05000043


	//   ....[22]....
        /*0104*/ 	.word	0x05000043


	//   ....[23]....
        /*0108*/ 	.word	0x05000043


	//   ....[24]....
        /*010c*/ 	.word	0x05000043


	//   ....[25]....
        /*0110*/ 	.word	0x05000043


	//   ....[26]....
        /*0114*/ 	.word	0x05000043


	//   ....[27]....
        /*0118*/ 	.word	0x05000043


	//   ....[28]....
        /*011c*/ 	.word	0x05000043


	//   ....[29]....
        /*0120*/ 	.word	0x05000043


	//   ....[30]....
        /*0124*/ 	.word	0x05000043


	//   ....[31]....
        /*0128*/ 	.word	0x05000043


	//----- nvinfo : EIATTR_COOP_GROUP_INSTR_OFFSETS
	.align		4
.L_24689:
        /*012c*/ 	.byte	0x04, 0x28
        /*012e*/ 	.short	(.L_24691 - .L_24690)


	//   ....[0]....
.L_24690:
        /*0130*/ 	.word	0x00002050


	//   ....[1]....
        /*0134*/ 	.word	0x000020b0


	//   ....[2]....
        /*0138*/ 	.word	0x00002110


	//   ....[3]....
        /*013c*/ 	.word	0x00002170


	//   ....[4]....
        /*0140*/ 	.word	0x000021d0


	//   ....[5]....
        /*0144*/ 	.word	0x00002230


	//   ....[6]....
        /*0148*/ 	.word	0x00002290


	//   ....[7]....
        /*014c*/ 	.word	0x000022f0


	//   ....[8]....
        /*0150*/ 	.word	0x00002350


	//   ....[9]....
        /*0154*/ 	.word	0x000023b0


	//   ....[10]....
        /*0158*/ 	.word	0x00002410


	//   ....[11]....
        /*015c*/ 	.word	0x00002470


	//   ....[12]....
        /*0160*/ 	.word	0x000024d0


	//   ....[13]....
        /*0164*/ 	.word	0x00002530


	//   ....[14]....
        /*0168*/ 	.word	0x00002590


	//   ....[15]....
        /*016c*/ 	.word	0x000025f0


	//   ....[16]....
        /*0170*/ 	.word	0x00003eb0


	//   ....[17]....
        /*0174*/ 	.word	0x00003f50


	//   ....[18]....
        /*0178*/ 	.word	0x00003fe0


	//   ....[19]....
        /*017c*/ 	.word	0x00004080


	//   ....[20]....
        /*0180*/ 	.word	0x00004110


	//   ....[21]....
        /*0184*/ 	.word	0x000041b0


	//   ....[22]....
        /*0188*/ 	.word	0x00004240


	//   ....[23]....
        /*018c*/ 	.word	0x000042e0


	//   ....[24]....
        /*0190*/ 	.word	0x00004370


	//   ....[25]....
        /*0194*/ 	.word	0x00004410


	//   ....[26]....
        /*0198*/ 	.word	0x000044a0


	//   ....[27]....
        /*019c*/ 	.word	0x00004540


	//   ....[28]....
        /*01a0*/ 	.word	0x000045d0


	//   ....[29]....
        /*01a4*/ 	.word	0x00004670


	//   ....[30]....
        /*01a8*/ 	.word	0x00004700


	//   ....[31]....
        /*01ac*/ 	.word	0x000047a0


	//----- nvinfo : EIATTR_VRC_CTA_INIT_COUNT
	.align		4
.L_24691:
        /*01b0*/ 	.byte	0x02, 0x4a
	.zero		1
	.zero		1


	//----- nvinfo : EIATTR_EXIT_INSTR_OFFSETS
	.align		4
        /*01b4*/ 	.byte	0x04, 0x1c
        /*01b6*/ 	.short	(.L_24693 - .L_24692)


	//   ....[0]....
.L_24692:
        /*01b8*/ 	.word	0x00000700


	//   ....[1]....
        /*01bc*/ 	.word	0x00003e50


	//----- nvinfo : EIATTR_MAX_THREADS
	.align		4
.L_24693:
        /*01c0*/ 	.byte	0x04, 0x05
        /*01c2*/ 	.short	(.L_24695 - .L_24694)
.L_24694:
        /*01c4*/ 	.word	0x00000080
        /*01c8*/ 	.word	0x00000001
        /*01cc*/ 	.word	0x00000001


	//----- nvinfo : EIATTR_CRS_STACK_SIZE
	.align		4
.L_24695:
        /*01d0*/ 	.byte	0x04, 0x1e
        /*01d2*/ 	.short	(.L_24697 - .L_24696)
.L_24696:
        /*01d4*/ 	.word	0x00000000


	//----- nvinfo : EIATTR_CBANK_PARAM_SIZE
	.align		4
.L_24697:
        /*01d8*/ 	.byte	0x03, 0x19
        /*01da*/ 	.short	0x0034


	//----- nvinfo : EIATTR_PARAM_CBANK
	.align		4
        /*01dc*/ 	.byte	0x04, 0x0a
        /*01de*/ 	.short	(.L_24699 - .L_24698)
	.align		4
.L_24698:
        /*01e0*/ 	.word	index@(.nv.constant0._Z9cuda_gemmIiLi128ELi1ELi1ELi2048ELi16ELi16ELi64ELi0ELi0EEviiiPT_S1_S1_iii)
        /*01e4*/ 	.short	0x0380
        /*01e6*/ 	.short	0x0034


	//----- nvinfo : EIATTR_SW_WAR
	.align		4
.L_24699:
        /*01e8*/ 	.byte	0x04, 0x36
        /*01ea*/ 	.short	(.L_24701 - .L_24700)
.L_24700:
        /*01ec*/ 	.word	0x00000008
.L_24701:


//--------------------- .nv.info._Z9cuda_gemmIiLi128ELi1ELi1ELi2048ELi8ELi8ELi64ELi1ELi1EEviiiPT_S1_S1_iii --------------------------
	.section	.nv.info._Z9cuda_gemmIiLi128ELi1ELi1ELi2048ELi8ELi8ELi64ELi1ELi1EEviiiPT_S1_S1_iii,"",@"SHT_CUDA_INFO"
	.sectionflags	@""
	.align	4


	//----- nvinfo : EIATTR_CUDA_API_VERSION
	.align		4
        /*0000*/ 	.byte	0x04, 0x37
        /*0002*/ 	.short	(.L_24703 - .L_24702)
.L_24702:
        /*0004*/ 	.word	0x00000082


	//----- nvinfo : EIATTR_KPARAM_INFO
	.align		4
.L_24703:
        /*0008*/ 	.byte	0x04, 0x17
        /*000a*/ 	.short	(.L_24705 - .L_24704)
.L_24704:
        /*000c*/ 	.word	0x00000000
        /*0010*/ 	.short	0x0008
        /*0012*/ 	.short	0x0030
        /*0014*/ 	.byte	0x00, 0xf0, 0x11, 0x00


	//----- nvinfo : EIATTR_KPARAM_INFO
	.align		4
.L_24705:
        /*0018*/ 	.byte	0x04, 0x17
        /*001a*/ 	.short	(.L_24707 - .L_24706)
.L_24706:
        /*001c*/ 	.word	0x00000000
        /*0020*/ 	.short	0x0007
        /*0022*/ 	.short	0x002c
        /*0024*/ 	.byte	0x00, 0xf0, 0x11, 0x00


	//----- nvinfo : EIATTR_KPARAM_INFO
	.align		4
.L_24707:
        /*0028*/ 	.byte	0x04, 0x17
        /*002a*/ 	.short	(.L_24709 - .L_24708)
.L_24708:
        /*002c*/ 	.word	0x00000000
        /*0030*/ 	.short	0x0006
        /*0032*/ 	.short	0x0028
        /*0034*/ 	.byte	0x00, 0xf0, 0x11, 0x00


	//----- nvinfo : EIATTR_KPARAM_INFO
	.align		4
.L_24709:
        /*0038*/ 	.byte	0x04, 0x17
        /*003a*/ 	.short	(.L_24711 - .L_24710)
.L_24710:
        /*003c*/ 	.word	0x00000000
        /*0040*/ 	.short	0x0005
        /*0042*/ 	.short	0x0020
        /*0044*/ 	.byte	0x00, 0xf5, 0x21, 0x00


	//----- nvinfo : EIATTR_KPARAM_INFO
	.align		4
.L_24711:
        /*0048*/ 	.byte	0x04, 0x17
        /*004a*/ 	.short	(.L_24713 - .L_24712)
.L_24712:
        /*004c*/ 	.word	0x00000000
        /*0050*/ 	.short	0x0004
        /*0052*/ 	.short	0x0018
        /*0054*/ 	.byte	0x00, 0xf5, 0x21, 0x00


	//----- nvinfo : EIATTR_KPARAM_INFO
	.align		4
.L_24713:
        /*0058*/ 	.byte	0x04, 0x17
        /*005a*/ 	.short	(.L_24715 - .L_24714)
.L_24714:
        /*005c*/ 	.word	0x00000000
        /*0060*/ 	.short	0x0003
        /*0062*/ 	.short	0x0010
        /*0064*/ 	.byte	0x00, 0xf5, 0x21, 0x00


	//----- nvinfo : EIATTR_KPARAM_INFO
	.align		4
.L_24715:
        /*0068*/ 	.byte	0x04, 0x17
        /*006a*/ 	.short	(.L_24717 - .L_24716)
.L_24716:
        /*006c*/ 	.word	0x00000000
        /*0070*/ 	.short	0x0002
        /*0072*/ 	.short	0x0008
        /*0074*/ 	.byte	0x00, 0xf0, 0x11, 0x00


	//----- nvinfo : EIATTR_KPARAM_INFO
	.align		4
.L_24717:
        /*0078*/ 	.byte	0x04, 0x17
        /*007a*/ 	.short	(.L_24719 - .L_24718)
.L_24718:
        /*007c*/ 	.word	0x00000000
        /*0080*/ 	.short	0x0001
        /*0082*/ 	.short	0x0004
        /*0084*/ 	.byte	0x00, 0xf0, 0x11, 0x00


	//----- nvinfo : EIATTR_KPARAM_INFO
	.align		4
.L_24719:
        /*0088*/ 	.byte	0x04, 0x17
        /*008a*/ 	.short	(.L_24721 - .L_24720)
.L_24720:
        /*008c*/ 	.word	0x00000000
        /*0090*/ 	.short	0x0000
        /*0092*/ 	.short	0x0000
        /*0094*/ 	.byte	0x00, 0xf0, 0x11, 0x00


	//----- nvinfo : EIATTR_SPARSE_MMA_MASK
	.align		4
.L_24721:
        /*0098*/ 	.byte	0x03, 0x50
        /*009a*/ 	.short	0x0000


	//----- nvinfo : EIATTR_MAXREG_COUNT
	.align		4
        /*009c*/ 	.byte	0x03, 0x1b
        /*009e*/ 	.short	0x00ff


	//----- nvinfo : EIATTR_NUM_BARRIERS
	.align		4
        /*00a0*/ 	.byte	0x02, 0x4c
        /*00a2*/ 	.byte	0x01
	.zero		1


	//----- nvinfo : EIATTR_MERCURY_ISA_VERSION
	.align		4
        /*00a4*/ 	.byte	0x03, 0x5f
        /*00a6*/ 	.short	0x0101


	//----- nvinfo : EIATTR_COOP_GROUP_MASK_REGIDS
	.align		4
        /*00a8*/ 	.byte	0x04, 0x29
        /*00aa*/ 	.short	(.L_24723 - .L_24722)


	//   ....[0]....
.L_24722:
        /*00ac*/ 	.word	0xffffffff


	//   ....[1]....
        /*00b0*/ 	.word	0xffffffff


	//   ....[2]....
        /*00b4*/ 	.word	0xffffffff


	//   ....[3]....
        /*00b8*/ 	.word	0xffffffff


	//   ....[4]....
        /*00bc*/ 	.word	0xffffffff


	//   ....[5]....
        /*00c0*/ 	.word	0xffffffff


	//   ....[6]....
        /*00c4*/ 	.word	0xffffffff


	//   ....[7]....
        /*00c8*/ 	.word	0xffffffff


	//   ....[8]....
        /*00cc*/ 	.word	0xffffffff


	//   ....[9]....
        /*00d0*/ 	.word	0xffffffff


	//   ....[10]....
        /*00d4*/ 	.word	0xffffffff


	//   ....[11]....
        /*00d8*/ 	.word	0xffffffff


	//   ....[12]....
        /*00dc*/ 	.word	0xffffffff


	//   ....[13]....
        /*00e0*/ 	.word	0xffffffff


	//   ....[14]....
        /*00e4*/ 	.word	0xffffffff


	//   ....[15]....
        /*00e8*/ 	.word	0xffffffff


	//   ....[16]....
        /*00ec*/ 	.word	0xffffffff


	//   ....[17]....
        /*00f0*/ 	.word	0xffffffff


	//   ....[18]....
        /*00f4*/ 	.word	0xffffffff


	//   ....[19]....
        /*00f8*/ 	.word	0xffffffff


	//   ....[20]....
        /*00fc*/ 	.word	0xffffffff


	//   ....[21]....
        /*0100*/ 	.word	0xffffffff


	//   ....[22]....
        /*0104*/ 	.word	0xffffffff


	//   ....[23]....
        /*0108*/ 	.word	0xffffffff


	//   ....[24]....
        /*010c*/ 	.word	0xffffffff


	//   ....[25]....
        /*0110*/ 	.word	0xffffffff


	//   ....[26]....
        /*0114*/ 	.word	0xffffffff


	//   ....[27]....
        /*0118*/ 	.word	0xffffffff


	//   ....[28]....
        /*011c*/ 	.word	0xffffffff


	//   ....[29]....
        /*0120*/ 	.word	0xffffffff


	//   ....[30]....
        /*0124*/ 	.word	0xffffffff


	//   ....[31]....
        /*0128*/ 	.word	0xffffffff


	//   ....[32]....
        /*012c*/ 	.word	0xffffffff


	//   ....[33]....
        /*0130*/ 	.word	0xffffffff


	//   ....[34]....
        /*0134*/ 	.word	0xffffffff


	//   ....[35]....
        /*0138*/ 	.word	0xffffffff


	//   ....[36]....
        /*013c*/ 	.word	0xffffffff


	//   ....[37]....
        /*0140*/ 	.word	0xffffffff


	//   ....[38]....
        /*0144*/ 	.word	0xffffffff


	//   ....[39]....
        /*0148*/ 	.word	0xffffffff


	//   ....[40]....
        /*014c*/ 	.word	0xffffffff


	//   ....[41]....
        /*0150*/ 	.word	0xffffffff


	//   ....[42]....
        /*0154*/ 	.word	0xffffffff


	//   ....[43]....
        /*0158*/ 	.word	0xffffffff


	//   ....[44]....
        /*015c*/ 	.word	0xffffffff


	//   ....[45]....
        /*0160*/ 	.word	0xffffffff


	//   ....[46]....
        /*0164*/ 	.word	0xffffffff


	//   ....[47]....
        /*0168*/ 	.word	0xffffffff


	//   ....[48]....
        /*016c*/ 	.word	0xffffffff


	//   ....[49]....
        /*0170*/ 	.word	0xffffffff


	//   ....[50]....
        /*0174*/ 	.word	0xffffffff


	//   ....[51]....
        /*0178*/ 	.word	0xffffffff


	//   ....[52]....
        /*017c*/ 	.word	0xffffffff


	//   ....[53]....
        /*0180*/ 	.word	0xffffffff


	//   ....[54]....
        /*0184*/ 	.word	0xffffffff


	//   ....[55]....
        /*0188*/ 	.word	0xffffffff


	//   ....[56]....
        /*018c*/ 	.word	0xffffffff


	//   ....[57]....
        /*0190*/ 	.word	0xffffffff


	//   ....[58]....
        /*0194*/ 	.word	0xffffffff


	//   ....[59]....
        /*0198*/ 	.word	0xffffffff


	//   ....[60]....
        /*019c*/ 	.word	0xffffffff


	//   ....[61]....
        /*01a0*/ 	.word	0xffffffff


	//   ....[62]....
        /*01a4*/ 	.word	0xffffffff


	//   ....[63]....
        /*01a8*/ 	.word	0xffffffff


	//----- nvinfo : EIATTR_COOP_GROUP_INSTR_OFFSETS
	.align		4
.L_24723:
        /*01ac*/ 	.byte	0x04, 0x28
        /*01ae*/ 	.short	(.L_24725 - .L_24724)


	//   ....[0]....
.L_24724:
        /*01b0*/ 	.word	0x00000ce0


	//   ....[1]....
        /*01b4*/ 	.word	0x00000d00


	//   ....[2]....
        /*01b8*/ 	.word	0x00000d30


	//   ....[3]....
        /*01bc*/ 	.word	0x00000d40


	//   ....[4]....
        /*01c0*/ 	.word	0x00000d60


	//   ....[5]....
        /*01c4*/ 	.word	0x00000da0


	//   ....[6]....
        /*01c8*/ 	.word	0x00000db0


	//   ....[7]....
        /*01cc*/ 	.word	0x00000e40


	//   ....[8]....
        /*01d0*/ 	.word	0x00000e70


	//   ....[9]....
        /*01d4*/ 	.word	0x00000ea0


	//   ....[10]....
        /*01d8*/ 	.word	0x00000ec0


	//   ....[11]....
        /*01dc*/ 	.word	0x00000ef0


	//   ....[12]....
        /*01e0*/ 	.word	0x00000f00


	//   ....[13]....
        /*01e4*/ 	.word	0x00000f10


	//   ....[14]....
        /*01e8*/ 	.word	0x00000f40


	//   ....[15]....
        /*01ec*/ 	.word	0x00000f70


	//   ....[16]....
        /*01f0*/ 	.word	0x00000fa0


	//   ....[17]....
        /*01f4*/ 	.word	0x000010c0


	//   ....[18]....
        /*01f8*/ 	.word	0x00001170


	//   ....[19]....
        /*01fc*/ 	.word	0x000011b0


	//   ....[20]....
        /*0200*/ 	.word	0x00001270


	//   ....[21]....
        /*0204*/ 	.word	0x00001290


	//   ....[22]....
        /*0208*/ 	.word	0x000012b0


	//   ....[23]....
        /*020c*/ 	.word	0x00001390


	//   ....[24]....
        /*0210*/ 	.word	0x000013b0


	//   ....[25]....
        /*0214*/ 	.word	0x000013f0


	//   ....[26]....
        /*0218*/ 	.word	0x00001420


	//   ....[27]....
        /*021c*/ 	.word	0x00001430


	//   ....[28]....
        /*0220*/ 	.word	0x00001440


	//   ....[29]....
        /*0224*/ 	.word	0x00001490


	//   ....[30]....
        /*0228*/ 	.word	0x000014f0


	//   ....[31]....
        /*022c*/ 	.word	0x00001530


	//   ....[32]....
        /*0230*/ 	.word	0x00001560


	//   ....[33]....
        /*0234*/ 	.word	0x00001570


	//   ....[34]....
        /*0238*/ 	.word	0x00001590


	//   ....[35]....
        /*023c*/ 	.word	0x000015b0


	//   ....[36]....
        /*0240*/ 	.word	0x000015e0


	//   ....[37]....
        /*0244*/ 	.word	0x00001640


	//   ....[38]....
        /*0248*/ 	.word	0x00001680


	//   ....[39]....
        /*024c*/ 	.word	0x000016b0


	//   ....[40]....
        /*0250*/ 	.word	0x000016e0


	//   ....[41]....
        /*0254*/ 	.word	0x000016f0


	//   ....[42]....
        /*0258*/ 	.word	0x00001720


	//   ....[43]....
        /*025c*/ 	.word	0x00001760


	//   ....[44]....
        /*0260*/ 	.word	0x000017a0


	//   ....[45]....
        /*0264*/ 	.word	0x000017d0


	//   ....[46]....
        /*0268*/ 	.word	0x00001800


	//   ....[47]....
        /*026c*/ 	.word	0x00001810


	//   ....[48]....
        /*0270*/ 	.word	0x00001840


	//   ....[49]....
        /*0274*/ 	.word	0x00001890


	//   ....[50]....
        /*0278*/ 	.word	0x000018c0


	//   ....[51]....
        /*027c*/ 	.word	0x000018f0


	//   ....[52]....
        /*0280*/ 	.word	0x00001900


	//   ....[53]....
        /*0284*/ 	.word	0x00001910


	//   ....[54]....
        /*0288*/ 	.word	0x00001950


	//   ....[55]....
        /*028c*/ 	.word	0x00001970


	//   ....[56]....
        /*0290*/ 	.word	0x00001980


	//   ....[57]....
        /*0294*/ 	.word	0x00001990


	//   ....[58]....
        /*0298*/ 	.word	0x000019d0


	//   ....[59]....
        /*029c*/ 	.word	0x00001a00


	//   ....[60]....
        /*02a0*/ 	.word	0x00001a30


	//   ....[61]....
        /*02a4*/ 	.word	0x00001a50


	//   ....[62]....
        /*02a8*/ 	.word	0x00001a60


	//   ....[63]....
        /*02ac*/ 	.word	0x00001a70


	//----- nvinfo : EIATTR_VRC_CTA_INIT_COUNT
	.align		4
.L_24725:
        /*02b0*/ 	.byte	0x02, 0x4a
	.zero		1
	.zero		1


	//----- nvinfo : EIATTR_EXIT_INSTR_OFFSETS
	.align		4
        /*02b4*/ 	.byte	0x04, 0x1c
        /*02b6*/ 	.short	(.L_24727 - .L_24726)


	//   ....[0]....
.L_24726:
        /*02b8*/ 	.word	0x000006e0


	//   ....[1]....
        /*02bc*/ 	.word	0x00001c40


	//----- nvinfo : EIATTR_MAX_THREADS
	.align		4
.L_24727:
        /*02c0*/ 	.byte	0x04, 0x05
        /*02c2*/ 	.short	(.L_24729 - .L_24728)
.L_24728:
        /*02c4*/ 	.word	0x00000080
        /*02c8*/ 	.word	0x00000001
        /*02cc*/ 	.word	0x00000001


	//----- nvinfo : EIATTR_CRS_STACK_SIZE
	.align		4
.L_24729:
        /*02d0*/ 	.byte	0x04, 0x1e
        /*02d2*/ 	.short	(.L_24731 - .L_24730)
.L_24730:
        /*02d4*/ 	.word	0x00000000


	//----- nvinfo : EIATTR_CBANK_PARAM_SIZE
	.align		4
.L_24731:
        /*02d8*/ 	.byte	0x03, 0x19
        /*02da*/ 	.short	0x0034


	//----- nvinfo : EIATTR_PARAM_CBANK
	.align		4
        /*02dc*/ 	.byte	0x04, 0x0a
        /*02de*/ 	.short	(.L_24733 - .L_24732)
	.align		4
.L_24732:
        /*02e0*/ 	.word	index@(.nv.constant0._Z9cuda_gemmIiLi128ELi1ELi1ELi2048ELi8ELi8ELi64ELi1ELi1EEviiiPT_S1_S1_iii)
        /*02e4*/ 	.short	0x0380
        /*02e6*/ 	.short	0x0034


	//----- nvinfo : EIATTR_SW_WAR
	.align		4
.L_24733:
        /*02e8*/ 	.byte	0x04, 0x36
        /*02ea*/ 	.short	(.L_24735 - .L_24734)
.L_24734:
        /*02ec*/ 	.word	0x00000008
.L_24735:


//--------------------- .nv.info._Z9cuda_gemmIiLi128ELi1ELi1ELi2048ELi8ELi8ELi64ELi1ELi0EEviiiPT_S1_S1_iii --------------------------
	.section	.nv.info._Z9cuda_gemmIiLi128ELi1ELi1ELi2048ELi8ELi8ELi64ELi1ELi0EEviiiPT_S1_S1_iii,"",@"SHT_CUDA_INFO"
	.sectionflags	@""
	.align	4


	//----- nvinfo : EIATTR_CUDA_API_VERSION
	.align		4
        /*0000*/ 	.byte	0x04, 0x37
        /*0002*/ 	.short	(.L_24737 - .L_24736)
.L_24736:
        /*0004*/ 	.word	0x00000082


	//----- nvinfo : EIATTR_KPARAM_INFO
	.align		4
.L_24737:
        /*0008*/ 	.byte	0x04, 0x17
        /*000a*/ 	.short	(.L_24739 - .L_24738)
.L_24738:
        /*000c*/ 	.word	0x00000000
        /*0010*/ 	.short	0x0008
        /*0012*/ 	.short	0x0030
        /*0014*/ 	.byte	0x00, 0xf0, 0x11, 0x00


	//----- nvinfo : EIATTR_KPARAM_INFO
	.align		4
.L_24739:
        /*0018*/ 	.byte	0x04, 0x17
        /*001a*/ 	.short	(.L_24741 - .L_24740)
.L_24740:
        /*001c*/ 	.word	0x00000000
        /*0020*/ 	.short	0x0007
        /*0022*/ 	.short	0x002c
        /*0024*/ 	.byte	0x00, 0xf0, 0x11, 0x00


	//----- nvinfo : EIATTR_KPARAM_INFO
	.align		4
.L_24741:
        /*0028*/ 	.byte	0x04, 0x17
        /*002a*/ 	.short	(.L_24743 - .L_24742)
.L_24742:
        /*002c*/ 	.word	0x00000000
        /*0030*/ 	.short	0x0006
        /*0032*/ 	.short	0x0028
        /*0034*/ 	.byte	0x00, 0xf0, 0x11, 0x00


	//----- nvinfo : EIATTR_KPARAM_INFO
	.align		4
.L_24743:
        /*0038*/ 	.byte	0x04, 0x17
        /*003a*/ 	.short	(.L_24745 - .L_24744)
.L_24744:
        /*003c*/ 	.word	0x00000000
        /*0040*/ 	.short	0x0005
        /*0042*/ 	.short	0x0020
        /*0044*/ 	.byte	0x00, 0xf5, 0x21, 0x00


	//----- nvinfo : EIATTR_KPARAM_INFO
	.align		4
.L_24745:
        /*0048*/ 	.byte	0x04, 0x17
        /*004a*/ 	.short	(.L_24747 - .L_24746)
.L_24746:
        /*004c*/ 	.word	0x00000000
        /*0050*/ 	.short	0x0004
        /*0052*/ 	.short	0x0018
        /*0054*/ 	.byte	0x00, 0xf5, 0x21, 0x00


	//----- nvinfo : EIATTR_KPARAM_INFO
	.align		4
.L_24747:
        /*0058*/ 	.byte	0x04, 0x17
        /*005a*/ 	.short	(.L_24749 - .L_24748)
.L_24748:
        /*005c*/ 	.word	0x00000000
        /*0060*/ 	.short	0x0003
        /*0062*/ 	.short	0x0010
        /*0064*/ 	.byte	0x00, 0xf5, 0x21, 0x00


	//----- nvinfo : EIATTR_KPARAM_INFO
	.align		4
.L_24749:
        /*0068*/ 	.byte	0x04, 0x17
        /*006a*/ 	.short	(.L_24751 - .L_24750)
.L_24750:
        /*006c*/ 	.word	0x00000000
        /*0070*/ 	.short	0x0002
        /*0072*/ 	.short	0x0008
        /*0074*/ 	.byte	0x00, 0xf0, 0x11, 0x00


	//----- nvinfo : EIATTR_KPARAM_INFO
	.align		4
.L_24751:
        /*0078*/ 	.byte	0x04, 0x17
        /*007a*/ 	.short	(.L_24753 - .L_24752)
.L_24752:
        /*007c*/ 	.word	0x00000000
        /*0080*/ 	.short	0x0001
        /*0082*/ 	.short	0x0004
        /*0084*/ 	.byte	0x00, 0xf0, 0x11, 0x00


	//----- nvinfo : EIATTR_KPARAM_INFO
	.align		4
.L_24753:
        /*0088*/ 	.byte	0x04, 0x17
        /*008a*/ 	.short	(.L_24755 - .L_24754)
.L_24754:
        /*008c*/ 	.word	0x00000000
        /*0090*/ 	.short	0x0000
        /*0092*/ 	.short	0x0000
        /*0094*/ 	.byte	0x00, 0xf0, 0x11, 0x00


	//----- nvinfo : EIATTR_SPARSE_MMA_MASK
	.align		4
.L_24755:
        /*0098*/ 	.byte	0x03, 0x50
        /*009a*/ 	.short	0x0000


	//----- nvinfo : EIATTR_MAXREG_COUNT
	.align		4
        /*009c*/ 	.byte	0x03, 0x1b
        /*009e*/ 	.short	0x00ff


	//----- nvinfo : EIATTR_NUM_BARRIERS
	.align		4
        /*00a0*/ 	.byte	0x02, 0x4c
        /*00a2*/ 	.byte	0x01
	.zero		1


	//----- nvinfo : EIATTR_MERCURY_ISA_VERSION
	.align		4
        /*00a4*/ 	.byte	0x03, 0x5f
        /*00a6*/ 	.short	0x0101


	//----- nvinfo : EIATTR_COOP_GROUP_MASK_REGIDS
	.align		4
        /*00a8*/ 	.byte	0x04, 0x29
        /*00aa*/ 	.short	(.L_24757 - .L_24756)


	//   ....[0]....
.L_24756:
        /*00ac*/ 	.word	0xffffffff


	//   ....[1]....
        /*00b0*/ 	.word	0xffffffff


	//   ....[2]....
        /*00b4*/ 	.word	0xffffffff


	//   ....[3]....
        /*00b8*/ 	.word	0xffffffff


	//   ....[4]....
        /*00bc*/ 	.word	0xffffffff


	//   ....[5]....
        /*00c0*/ 	.word	0xffffffff


	//   ....[6]....
        /*00c4*/ 	.word	0xffffffff


	//   ....[7]....
        /*00c8*/ 	.word	0xffffffff


	//   ....[8]....
        /*00cc*/ 	.word	0x05000027


	//   ....[9]....
        /*00d0*/ 	.word	0x05000027


	//   ....[10]....
        /*00d4*/ 	.word	0x05000027


	//   ....[11]....
        /*00d8*/ 	.word	0x05000027


	//   ....[12]....
        /*00dc*/ 	.word	0x05000027


	//   ....[13]....
        /*00e0*/ 	.word	0x05000027


	//   ....[14]....
        /*00e4*/ 	.word	0x05000027


	//   ....[15]....
        /*00e8*/ 	.word	0x05000027


	//----- nvinfo : EIATTR_COOP_GROUP_INSTR_OFFSETS
	.align		4
.L_24757:
        /*00ec*/ 	.byte	0x04, 0x28
        /*00ee*/ 	.short	(.L_24759 - .L_24758)


	//   ....[0]....
.L_24758:
        /*00f0*/ 	.word	0x00001670


	//   ....[1]....
        /*00f4*/ 	.word	0x000016d0


	//   ....[2]....
        /*00f8*/ 	.word	0x00001730


	//   ....[3]....
        /*00fc*/ 	.word	0x00001790


	//   ....[4]....
        /*0100*/ 	.word	0x000017f0


	//   ....[5]....
        /*0104*/ 	.word	0x00001850


	//   ....[6]....
        /*0108*/ 	.word	0x000018b0


	//   ....[7]....
        /*010c*/ 	.word	0x00001910


	//   ....[8]....
        /*0110*/ 	.word	0x00003010


	//   ....[9]....
        /*0114*/ 	.word	0x000030a0


	//   ....[10]....
        /*0118*/ 	.word	0x00003130


	//   ....[11]....
        /*011c*/ 	.word	0x000031c0


	//   ....[12]....
        /*0120*/ 	.word	0x00003250


	//   ....[13]....
        /*0124*/ 	.word	0x000032e0


	//   ....[14]....
        /*0128*/ 	.word	0x00003370


	//   ....[15]....
        /*012c*/ 	.word	0x00003400


	//----- nvinfo : EIATTR_VRC_CTA_INIT_COUNT
	.align		4
.L_24759:
        /*0130*/ 	.byte	0x02, 0x4a
	.zero		1
	.zero		1


	//----- nvinfo : EIATTR_EXIT_INSTR_OFFSETS
	.align		4
        /*0134*/ 	.byte	0x04, 0x1c
        /*0136*/ 	.short	(.L_24761 - .L_24760)


	//   ....[0]....
.L_24760:
        /*0138*/ 	.word	0x000006c0


	//   ....[1]....
        /*013c*/ 	.word	0x00002fb0


	//----- nvinfo : EIATTR_MAX_THREADS
	.align		4
.L_24761:
        /*0140*/ 	.byte	0x04, 0x05
        /*0142*/ 	.short	(.L_24763 - .L_24762)
.L_24762:
        /*0144*/ 	.word	0x00000080
        /*0148*/ 	.word	0x00000001
        /*014c*/ 	.word	0x00000001


	//----- nvinfo : EIATTR_CRS_STACK_SIZE
	.align		4
.L_24763:
        /*0150*/ 	.byte	0x04, 0x1e
        /*0152*/ 	.short	(.L_24765 - .L_24764)
.L_24764:
        /*0154*/ 	.word	0x00000000


	//----- nvinfo : EIATTR_CBANK_PARAM_SIZE
	.align		4
.L_24765:
        /*0158*/ 	.byte	0x03, 0x19
        /*015a*/ 	.short	0x0034


	//----- nvinfo : EIATTR_PARAM_CBANK
	.align		4
        /*015c*/ 	.byte	0x04, 0x0a
        /*015e*/ 	.short	(.L_24767 - .L_24766)
	.align		4
.L_24766:
        /*0160*/ 	.word	index@(.nv.constant0._Z9cuda_gemmIiLi128ELi1ELi1ELi2048ELi8ELi8ELi64ELi1ELi0EEviiiPT_S1_S1_iii)
        /*0164*/ 	.short	0x0380
        /*0166*/ 	.short	0x0034


	//----- nvinfo : EIATTR_SW_WAR
	.align		4
.L_24767:
        /*0168*/ 	.byte	0x04, 0x36
        /*016a*/ 	.short	(.L_24769 - .L_24768)
.L_24768:
        /*016c*/ 	.word	0x00000008
.L_24769:


//--------------------- .nv.info._Z9cuda_gemmIiLi128ELi1ELi1ELi2048ELi8ELi8ELi64ELi0ELi1EEviiiPT_S1_S1_iii --------------------------
	.section	.nv.info._Z9cuda_gemmIiLi128ELi1ELi1ELi2048ELi8ELi8ELi64ELi0ELi1EEviiiPT_S1_S1_iii,"",@"SHT_CUDA_INFO"
	.sectionflags	@""
	.align	4


	//----- nvinfo : EIATTR_CUDA_API_VERSION
	.align		4
        /*0000*/ 	.byte	0x04, 0x37
        /*0002*/ 	.short	(.L_24771 - .L_24770)
.L_24770:
        /*0004*/ 	.word	0x00000082


	//----- nvinfo : EIATTR_KPARAM_INFO
	.align		4
.L_24771:
        /*0008*/ 	.byte	0x04, 0x17
        /*000a*/ 	.short	(.L_24773 - .L_24772)
.L_24772:
        /*000c*/ 	.word	0x00000000
        /*0010*/ 	.short	0x0008
        /*0012*/ 	.short	0x0030
        /*0014*/ 	.byte	0x00, 0xf0, 0x11, 0x00


	//----- nvinfo : EIATTR_KPARAM_INFO
	.align		4
.L_24773:
        /*0018*/ 	.byte	0x04, 0x17
        /*001a*/ 	.short	(.L_24775 - .L_24774)
.L_24774:
        /*001c*/ 	.word	0x00000000
        /*0020*/ 	.short	0x0007
        /*0022*/ 	.short	0x002c
        /*0024*/ 	.byte	0x00, 0xf0, 0x11, 0x00


	//----- nvinfo : EIATTR_KPARAM_INFO
	.align		4
.L_24775:
        /*0028*/ 	.byte	0x04, 0x17
        /*002a*/ 	.short	(.L_24777 - .L_24776)
.L_24776:
        /*002c*/ 	.word	0x00000000
        /*0030*/ 	.short	0x0006
        /*0032*/ 	.short	0x0028
        /*0034*/ 	.byte	0x00, 0xf0, 0x11, 0x00


	//----- nvinfo : EIATTR_KPARAM_INFO
	.align		4
.L_24777:
        /*0038*/ 	.byte	0x04, 0x17
        /*003a*/ 	.short	(.L_24779 - .L_24778)
.L_24778:
        /*003c*/ 	.word	0x00000000
        /*0040*/ 	.short	0x0005
        /*0042*/ 	.short	0x0020
        /*0044*/ 	.byte	0x00, 0xf5, 0x21, 0x00


	//----- nvinfo : EIATTR_KPARAM_INFO
	.align		4
.L_24779:
        /*0048*/ 	.byte	0x04, 0x17
        /*004a*/ 	.short	(.L_24781 - .L_24780)
.L_24780:
        /*004c*/ 	.word	0x00000000
        /*0050*/ 	.short	0x0004
        /*0052*/ 	.short	0x0018
        /*0054*/ 	.byte	0x00, 0xf5, 0x21, 0x00


	//----- nvinfo : EIATTR_KPARAM_INFO
	.align		4
.L_24781:
        /*0058*/ 	.byte	0x04, 0x17
        /*005a*/ 	.short	(.L_24783 - .L_24782)
.L_24782:
        /*005c*/ 	.word	0x00000000
        /*0060*/ 	.short	0x0003
        /*0062*/ 	.short	0x0010
        /*0064*/ 	.byte	0x00, 0xf5, 0x21, 0x00


	//----- nvinfo : EIATTR_KPARAM_INFO
	.align		4
.L_24783:
        /*0068*/ 	.byte	0x04, 0x17
        /*006a*/ 	.short	(.L_24785 - .L_24784)
.L_24784:
        /*006c*/ 	.word	0x00000000
        /*0070*/ 	.short	0x0002
        /*0072*/ 	.short	0x0008
        /*0074*/ 	.byte	0x00, 0xf0, 0x11, 0x00


	//----- nvinfo : EIATTR_KPARAM_INFO
	.align		4
.L_24785:
        /*0078*/ 	.byte	0x04, 0x17
        /*007a*/ 	.short	(.L_24787 - .L_24786)
.L_24786:
        /*007c*/ 	.word	0x00000000
        /*0080*/ 	.short	0x0001
        /*0082*/ 	.short	0x0004
        /*0084*/ 	.byte	0x00, 0xf0, 0x11, 0x00


	//----- nvinfo : EIATTR_KPARAM_INFO
	.align		4
.L_24787:
        /*0088*/ 	.byte	0x04, 0x17
        /*008a*/ 	.short	(.L_24789 - .L_24788)
.L_24788:
        /*008c*/ 	.word	0x00000000
        /*0090*/ 	.short	0x0000
        /*0092*/ 	.short	0x0000
        /*0094*/ 	.byte	0x00, 0xf0, 0x11, 0x00


	//----- nvinfo : EIATTR_SPARSE_MMA_MASK
	.align		4
.L_24789:
        /*0098*/ 	.byte	0x03, 0x50
        /*009a*/ 	.short	0x0000


	//----- nvinfo : EIATTR_MAXREG_COUNT
	.align		4
        /*009c*/ 	.byte	0x03, 0x1b
        /*009e*/ 	.short	0x00ff


	//----- nvinfo : EIATTR_NUM_BARRIERS
	.align		4
        /*00a0*/ 	.byte	0x02, 0x4c
        /*00a2*/ 	.byte	0x01
	.zero		1


	//----- nvinfo : EIATTR_MERCURY_ISA_VERSION
	.align		4
        /*00a4*/ 	.byte	0x03, 0x5f
        /*00a6*/ 	.short	0x0101


	//----- nvinfo : EIATTR_COOP_GROUP_MASK_REGIDS
	.align		4
        /*00a8*/ 	.byte	0x04, 0x29
        /*00aa*/ 	.short	(.L_24791 - .L_24790)


	//   ....[0]....
.L_24790:
        /*00ac*/ 	.word	0xffffffff


	//   ....[1]....
        /*00b0*/ 	.word	0xffffffff


	//   ....[2]....
        /*00b4*/ 	.word	0xffffffff


	//   ....[3]....
        /*00b8*/ 	.word	0xffffffff


	//   ....[4]....
        /*00bc*/ 	.word	0xffffffff


	//   ....[5]....
        /*00c0*/ 	.word	0xffffffff


	//   ....[6]....
        /*00c4*/ 	.word	0xffffffff


	//   ....[7]....
        /*00c8*/ 	.word	0xffffffff


	//   ....[8]....
        /*00cc*/ 	.word	0xffffffff


	//   ....[9]....
        /*00d0*/ 	.word	0xffffffff


	//   ....[10]....
        /*00d4*/ 	.word	0xffffffff


	//   ....[11]....
        /*00d8*/ 	.word	0xffffffff


	//   ....[12]....
        /*00dc*/ 	.word	0xffffffff


	//   ....[13]....
        /*00e0*/ 	.word	0xffffffff


	//   ....[14]....
        /*00e4*/ 	.word	0xffffffff


	//   ....[15]....
        /*00e8*/ 	.word	0xffffffff


	//   ....[16]....
        /*00ec*/ 	.word	0xffffffff


	//   ....[17]....
        /*00f0*/ 	.word	0xffffffff


	//   ....[18]....
        /*00f4*/ 	.word	0xffffffff


	//   ....[19]....
        /*00f8*/ 	.word	0xffffffff


	//   ....[20]....
        /*00fc*/ 	.word	0xffffffff


	//   ....[21]....
        /*0100*/ 	.word	0xffffffff


	//   ....[22]....
        /*0104*/ 	.word	0xffffffff


	//   ....[23]....
        /*0108*/ 	.word	0xffffffff


	//   ....[24]....
        /*010c*/ 	.word	0xffffffff


	//   ....[25]....
        /*0110*/ 	.word	0xffffffff


	//   ....[26]....
        /*0114*/ 	.word	0xffffffff


	//   ....[27]....
        /*0118*/ 	.word	0xffffffff


	//   ....[28]....
        /*011c*/ 	.word	0xffffffff


	//   ....[29]....
        /*0120*/ 	.word	0xffffffff


	//   ....[30]....
        /*0124*/ 	.word	0xffffffff


	//   ....[31]....
        /*0128*/ 	.word	0xffffffff


	//   ....[32]....
        /*012c*/ 	.word	0xffffffff


	//   ....[33]....
        /*0130*/ 	.word	0xffffffff


	//   ....[34]....
        /*0134*/ 	.word	0xffffffff


	//   ....[35]....
        /*0138*/ 	.word	0xffffffff


	//   ....[36]....
        /*013c*/ 	.word	0xffffffff


	//   ....[37]....
        /*0140*/ 	.word	0xffffffff


	//   ....[38]....
        /*0144*/ 	.word	0xffffffff


	//   ....[39]....
        /*0148*/ 	.word	0xffffffff


	//   ....[40]....
        /*014c*/ 	.word	0xffffffff


	//   ....[41]....
        /*0150*/ 	.word	0xffffffff


	//   ....[42]....
        /*0154*/ 	.word	0xffffffff


	//   ....[43]....
        /*0158*/ 	.word	0xffffffff


	//   ....[44]....
        /*015c*/ 	.word	0xffffffff


	//   ....[45]....
        /*0160*/ 	.word	0xffffffff


	//   ....[46]....
        /*0164*/ 	.word	0xffffffff


	//   ....[47]....
        /*0168*/ 	.word	0xffffffff


	//   ....[48]....
        /*016c*/ 	.word	0xffffffff


	//   ....[49]....
        /*0170*/ 	.word	0xffffffff


	//   ....[50]....
        /*0174*/ 	.word	0xffffffff


	//   ....[51]....
        /*0178*/ 	.word	0xffffffff


	//   ....[52]....
        /*017c*/ 	.word	0xffffffff


	//   ....[53]....
        /*0180*/ 	.word	0xffffffff


	//   ....[54]....
        /*0184*/ 	.word	0xffffffff


	//   ....[55]....
        /*0188*/ 	.word	0xffffffff


	//   ....[56]....
        /*018c*/ 	.word	0xffffffff


	//   ....[57]....
        /*0190*/ 	.word	0xffffffff


	//   ....[58]....
        /*0194*/ 	.word	0xffffffff


	//   ....[59]....
        /*0198*/ 	.word	0xffffffff


	//   ....[60]....
        /*019c*/ 	.word	0xffffffff


	//   ....[61]....
        /*01a0*/ 	.word	0xffffffff


	//   ....[62]....
        /*01a4*/ 	.word	0xffffffff


	//   ....[63]....
        /*01a8*/ 	.word	0xffffffff


	//----- nvinfo : EIATTR_COOP_GROUP_INSTR_OFFSETS
	.align		4
.L_24791:
        /*01ac*/ 	.byte	0x04, 0x28
        /*01ae*/ 	.short	(.L_24793 - .L_24792)


	//   ....[0]....
.L_24792:
        /*01b0*/ 	.word	0x00000cf0


	//   ....[1]....
        /*01b4*/ 	.word	0x00000d10


	//   ....[2]....
        /*01b8*/ 	.word	0x00000d20


	//   ....[3]....
        /*01bc*/ 	.word	0x00000d30


	//   ....[4]....
        /*01c0*/ 	.word	0x00000d50


	//   ....[5]....
        /*01c4*/ 	.word	0x00000d80


	//   ....[6]....
        /*01c8*/ 	.word	0x00000d90


	//   ....[7]....
        /*01cc*/ 	.word	0x00000db0


	//   ....[8]....
        /*01d0*/ 	.word	0x00000de0


	//   ....[9]....
        /*01d4*/ 	.word	0x00000e10


	//   ....[10]....
        /*01d8*/ 	.word	0x00000e30


	//   ....[11]....
        /*01dc*/ 	.word	0x00000e60


	//   ....[12]....
        /*01e0*/ 	.word	0x00000e90


	//   ....[13]....
        /*01e4*/ 	.word	0x00000ec0


	//   ....[14]....
        /*01e8*/ 	.word	0x00000f30


	//   ....[15]....
        /*01ec*/ 	.word	0x00000f70


	//   ....[16]....
        /*01f0*/ 	.word	0x00001020


	//   ....[17]....
        /*01f4*/ 	.word	0x00001080


	//   ....[18]....
        /*01f8*/ 	.word	0x00001090


	//   ....[19]....
        /*01fc*/ 	.word	0x000010d0


	//   ....[20]....
        /*0200*/ 	.word	0x00001100


	//   ....[21]....
        /*0204*/ 	.word	0x00001140


	//   ....[22]....
        /*0208*/ 	.word	0x00001180


	//   ....[23]....
        /*020c*/ 	.word	0x000011a0


	//   ....[24]....
        /*0210*/ 	.word	0x00001210


	//   ....[25]....
        /*0214*/ 	.word	0x00001240


	//   ....[26]....
        /*0218*/ 	.word	0x00001260


	//   ....[27]....
        /*021c*/ 	.word	0x00001280


	//   ....[28]....
        /*0220*/ 	.word	0x000012b0


	//   ....[29]....
        /*0224*/ 	.word	0x000012d0


	//   ....[30]....
        /*0228*/ 	.word	0x00001330


	//   ....[31]....
        /*022c*/ 	.word	0x00001340


	//   ....[32]....
        /*0230*/ 	.word	0x000013b0


	//   ....[33]....
        /*0234*/ 	.word	0x00001430


	//   ....[34]....
        /*0238*/ 	.word	0x00001440


	//   ....[35]....
        /*023c*/ 	.word	0x00001460


	//   ....[36]....
        /*0240*/ 	.word	0x000014c0


	//   ....[37]....
        /*0244*/ 	.word	0x000014f0


	//   ....[38]....
        /*0248*/ 	.word	0x00001500


	//   ....[39]....
        /*024c*/ 	.word	0x00001520


	//   ....[40]....
        /*0250*/ 	.word	0x00001540


	//   ....[41]....
        /*0254*/ 	.word	0x00001580


	//   ....[42]....
        /*0258*/ 	.word	0x000015d0


	//   ....[43]....
        /*025c*/ 	.word	0x000015f0


	//   ....[44]....
        /*0260*/ 	.word	0x00001620


	//   ....[45]....
        /*0264*/ 	.word	0x00001630


	//   ....[46]....
        /*0268*/ 	.word	0x000016b0


	//   ....[47]....
        /*026c*/ 	.word	0x000016f0


	//   ....[48]....
        /*0270*/ 	.word	0x00001740


	//   ....[49]....
        /*0274*/ 	.word	0x00001770


	//   ....[50]....
        /*0278*/ 	.word	0x00001790


	//   ....[51]....
        /*027c*/ 	.word	0x000017c0


	//   ....[52]....
        /*0280*/ 	.word	0x00001800


	//   ....[53]....
        /*0284*/ 	.word	0x00001830


	//   ....[54]....
        /*0288*/ 	.word	0x00001850


	//   ....[55]....
        /*028c*/ 	.word	0x00001870


	//   ....[56]....
        /*0290*/ 	.word	0x000018d0


	//   ....[57]....
        /*0294*/ 	.word	0x00001900


	//   ....[58]....
        /*0298*/ 	.word	0x00001930


	//   ....[59]....
        /*029c*/ 	.word	0x00001960


	//   ....[60]....
        /*02a0*/ 	.word	0x00001980


	//   ....[61]....
        /*02a4*/ 	.word	0x000019a0


	//   ....[62]....
        /*02a8*/ 	.word	0x000019e0


	//   ....[63]....
        /*02ac*/ 	.word	0x00001a10


	//----- nvinfo : EIATTR_VRC_CTA_INIT_COUNT
	.align		4
.L_24793:
        /*02b0*/ 	.byte	0x02, 0x4a
	.zero		1
	.zero		1


	//----- nvinfo : EIATTR_EXIT_INSTR_OFFSETS
	.align		4
        /*02b4*/ 	.byte	0x04, 0x1c
        /*02b6*/ 	.short	(.L_24795 - .L_24794)


	//   ....[0]....
.L_24794:
        /*02b8*/ 	.word	0x000006e0


	//   ....[1]....
        /*02bc*/ 	.word	0x00001db0


	//----- nvinfo : EIATTR_MAX_THREADS
	.align		4
.L_24795:
        /*02c0*/ 	.byte	0x04, 0x05
        /*02c2*/ 	.short	(.L_24797 - .L_24796)
.L_24796:
        /*02c4*/ 	.word	0x00000080
        /*02c8*/ 	.word	0x00000001
        /*02cc*/ 	.word	0x00000001


	//----- nvinfo : EIATTR_CRS_STACK_SIZE
	.align		4
.L_24797:
        /*02d0*/ 	.byte	0x04, 0x1e
        /*02d2*/ 	.short	(.L_24799 - .L_24798)
.L_24798:
        /*02d4*/ 	.word	0x00000000


	//----- nvinfo : EIATTR_CBANK_PARAM_SIZE
	.align		4
.L_24799:
        /*02d8*/ 	.byte	0x03, 0x19
        /*02da*/ 	.short	0x0034


	//----- nvinfo : EIATTR_PARAM_CBANK
	.align		4
        /*02dc*/ 	.byte	0x04, 0x0a
        /*02de*/ 	.short	(.L_24801 - .L_24800)
	.align		4
.L_24800:
        /*02e0*/ 	.word	index@(.nv.constant0._Z9cuda_gemmIiLi128ELi1ELi1ELi2048ELi8ELi8ELi64ELi0ELi1EEviiiPT_S1_S1_iii)
        /*02e4*/ 	.short	0x0380
        /*02e6*/ 	.short	0x0034


	//----- nvinfo : EIATTR_SW_WAR
	.align		4
.L_24801:
        /*02e8*/ 	.byte	0x04, 0x36
        /*02ea*/ 	.short	(.L_24803 - .L_24802)
.L_24802:
        /*02ec*/ 	.word	0x00000008
.L_24803:


//--------------------- .nv.info._Z9cuda_gemmIiLi128ELi1ELi1ELi2048ELi8ELi8ELi64ELi0ELi0EEviiiPT_S1_S1_iii --------------------------
	.section	.nv.info._Z9cuda_gemmIiLi128ELi1ELi1ELi2048ELi8ELi8ELi64ELi0ELi0EEviiiPT_S1_S1_iii,"",@"SHT_CUDA_INFO"
	.sectionflags	@""
	.align	4


	//----- nvinfo : EIATTR_CUDA_API_VERSION
	.align		4
        /*0000*/ 	.byte	0x04, 0x37
        /*0002*/ 	.short	(.L_24805 - .L_24804)
.L_24804:
        /*0004*/ 	.word	0x00000082


	//----- nvinfo : EIATTR_KPARAM_INFO
	.align		4
.L_24805:
        /*0008*/ 	.byte	0x04, 0x17
        /*000a*/ 	.short	(.L_24807 - .L_24806)
.L_24806:
        /*000c*/ 	.word	0x00000000
        /*0010*/ 	.short	0x0008
        /*0012*/ 	.short	0x0030
        /*0014*/ 	.byte	0x00, 0xf0, 0x11, 0x00


	//----- nvinfo : EIATTR_KPARAM_INFO
	.align		4
.L_24807:
        /*0018*/ 	.byte	0x04, 0x17
        /*001a*/ 	.short	(.L_24809 - .L_24808)
.L_24808:
        /*001c*/ 	.word	0x00000000
        /*0020*/ 	.short	0x0007
        /*0022*/ 	.short	0x002c
        /*0024*/ 	.byte	0x00, 0xf0, 0x11, 0x00


	//----- nvinfo : EIATTR_KPARAM_INFO
	.align		4
.L_24809:
        /*0028*/ 	.byte	0x04, 0x17
        /*002a*/ 	.short	(.L_24811 - .L_24810)
.L_24810:
        /*002c*/ 	.word	0x00000000
        /*0030*/ 	.short	0x0006
        /*0032*/ 	.short	0x0028
        /*0034*/ 	.byte	0x00, 0xf0, 0x11, 0x00


	//----- nvinfo : EIATTR_KPARAM_INFO
	.align		4
.L_24811:
        /*0038*/ 	.byte	0x04, 0x17
        /*003a*/ 	.short	(.L_24813 - .L_24812)
.L_24812:
        /*003c*/ 	.word	0x00000000
        /*0040*/ 	.short	0x0005
        /*0042*/ 	.short	0x0020
        /*0044*/ 	.byte	0x00, 0xf5, 0x21, 0x00


	//----- nvinfo : EIATTR_KPARAM_INFO
	.align		4
.L_24813:
        /*0048*/ 	.byte	0x04, 0x17
        /*004a*/ 	.short	(.L_24815 - .L_24814)
.L_24814:
        /*004c*/ 	.word	0x00000000
        /*0050*/ 	.short	0x0004
        /*0052*/ 	.short	0x0018
        /*0054*/ 	.byte	0x00, 0xf5, 0x21, 0x00


	//----- nvinfo : EIATTR_KPARAM_INFO
	.align		4
.L_24815:
        /*0058*/ 	.byte	0x04, 0x17
        /*005a*/ 	.short	(.L_24817 - .L_24816)
.L_24816:
        /*005c*/ 	.word	0x00000000
        /*0060*/ 	.short	0x0003
        /*0062*/ 	.short	0x0010
        /*0064*/ 	.byte	0x00, 0xf5, 0x21, 0x00


	//----- nvinfo : EIATTR_KPARAM_INFO
	.align		4
.L_24817:
        /*0068*/ 	.byte	0x04, 0x17
        /*006a*/ 	.short	(.L_24819 - .L_24818)
.L_24818:
        /*006c*/ 	.word	0x00000000
        /*0070*/ 	.short	0x0002
        /*0072*/ 	.short	0x0008
        /*0074*/ 	.byte	0x00, 0xf0, 0x11, 0x00


	//----- nvinfo : EIATTR_KPARAM_INFO
	.align		4
.L_24819:
        /*0078*/ 	.byte	0x04, 0x17
        /*007a*/ 	.short	(.L_24821 - .L_24820)
.L_24820:
        /*007c*/ 	.word	0x00000000
        /*0080*/ 	.short	0x0001
        /*0082*/ 	.short	0x0004
        /*0084*/ 	.byte	0x00, 0xf0, 0x11, 0x00


	//----- nvinfo : EIATTR_KPARAM_INFO
	.align		4
.L_24821:
        /*0088*/ 	.byte	0x04, 0x17
        /*008a*/ 	.short	(.L_24823 - .L_24822)
.L_24822:
        /*008c*/ 	.word	0x00000000
        /*0090*/ 	.short	0x0000
        /*0092*/ 	.short	0x0000
        /*0094*/ 	.byte	0x00, 0xf0, 0x11, 0x00


	//----- nvinfo : EIATTR_SPARSE_MMA_MASK
	.align		4
.L_24823:
        /*0098*/ 	.byte	0x03, 0x50
        /*009a*/ 	.short	0x0000


	//----- nvinfo : EIATTR_MAXREG_COUNT
	.align		4
        /*009c*/ 	.byte	0x03, 0x1b
        /*009e*/ 	.short	0x00ff


	//----- nvinfo : EIATTR_NUM_BARRIERS
	.align		4
        /*00a0*/ 	.byte	0x02, 0x4c
        /*00a2*/ 	.byte	0x01
	.zero		1


	//----- nvinfo : EIATTR_MERCURY_ISA_VERSION
	.align		4
        /*00a4*/ 	.byte	0x03, 0x5f
        /*00a6*/ 	.short	0x0101


	//----- nvinfo : EIATTR_COOP_GROUP_MASK_REGIDS
	.align		4
        /*00a8*/ 	.byte	0x04, 0x29
        /*00aa*/ 	.short	(.L_24825 - .L_24824)


	//   ....[0]....
.L_24824:
        /*00ac*/ 	.word	0xffffffff


	//   ....[1]....
        /*00b0*/ 	.word	0xffffffff


	//   ....[2]....
        /*00b4*/ 	.word	0xffffffff


	//   ....[3]....
        /*00b8*/ 	.word	0xffffffff


	//   ....[4]....
        /*00bc*/ 	.word	0xffffffff


	//   ....[5]....
        /*00c0*/ 	.word	0xffffffff


	//   ....[6]....
        /*00c4*/ 	.word	0xffffffff


	//   ....[7]....
        /*00c8*/ 	.word	0xffffffff


	//   ....[8]....
        /*00cc*/ 	.word	0x0500002b


	//   ....[9]....
        /*00d0*/ 	.word	0x0500002b


	//   ....[10]....
        /*00d4*/ 	.word	0x0500002b


	//   ....[11]....
        /*00d8*/ 	.word	0x0500002b


	//   ....[12]....
        /*00dc*/ 	.word	0x0500002b


	//   ....[13]....
        /*00e0*/ 	.word	0x0500002b


	//   ....[14]....
        /*00e4*/ 	.word	0x0500002b


	//   ....[15]....
        /*00e8*/ 	.word	0x0500002b


	//----- nvinfo : EIATTR_COOP_GROUP_INSTR_OFFSETS
	.align		4
.L_24825:
        /*00ec*/ 	.byte	0x04, 0x28
        /*00ee*/ 	.short	(.L_24827 - .L_24826)


	//   ....[0]....
.L_24826:
        /*00f0*/ 	.word	0x000016d0


	//   ....[1]....
        /*00f4*/ 	.word	0x00001730


	//   ....[2]....
        /*00f8*/ 	.word	0x00001790


	//   ....[3]....
        /*00fc*/ 	.word	0x000017f0


	//   ....[4]....
        /*0100*/ 	.word	0x00001850


	//   ....[5]....
        /*0104*/ 	.word	0x000018b0


	//   ....[6]....
        /*0108*/ 	.word	0x00001910


	//   ....[7]....
        /*010c*/ 	.word	0x00001970


	//   ....[8]....
        /*0110*/ 	.word	0x00003030


	//   ....[9]....
        /*0114*/ 	.word	0x000030c0


	//   ....[10]....
        /*0118*/ 	.word	0x00003150


	//   ....[11]....
        /*011c*/ 	.word	0x000031e0


	//   ....[12]....
        /*0120*/ 	.word	0x00003270


	//   ....[13]....
        /*0124*/ 	.word	0x00003300


	//   ....[14]....
        /*0128*/ 	.word	0x00003390


	//   ....[15]....
        /*012c*/ 	.word	0x00003420


	//----- nvinfo : EIATTR_VRC_CTA_INIT_COUNT
	.align		4
.L_24827:
        /*0130*/ 	.byte	0x02, 0x4a
	.zero		1
	.zero		1


	//----- nvinfo : EIATTR_EXIT_INSTR_OFFSETS
	.align		4
        /*0134*/ 	.byte	0x04, 0x1c
        /*0136*/ 	.short	(.L_24829 - .L_24828)


	//   ....[0]....
.L_24828:
        /*0138*/ 	.word	0x00000700


	//   ....[1]....
        /*013c*/ 	.word	0x00002fd0


	//----- nvinfo : EIATTR_MAX_THREADS
	.align		4
.L_24829:
        /*0140*/ 	.byte	0x04, 0x05
        /*0142*/ 	.short	(.L_24831 - .L_24830)
.L_24830:
        /*0144*/ 	.word	0x00000080
        /*0148*/ 	.word	0x00000001
        /*014c*/ 	.word	0x00000001


	//----- nvinfo : EIATTR_CRS_STACK_SIZE
	.align		4
.L_24831:
        /*0150*/ 	.byte	0x04, 0x1e
        /*0152*/ 	.short	(.L_24833 - .L_24832)
.L_24832:
        /*0154*/ 	.word	0x00000000


	//----- nvinfo : EIATTR_CBANK_PARAM_SIZE
	.align		4
.L_24833:
        /*0158*/ 	.byte	0x03, 0x19
        /*015a*/ 	.short	0x0034


	//----- nvinfo : EIATTR_PARAM_CBANK
	.align		4
        /*015c*/ 	.byte	0x04, 0x0a
        /*015e*/ 	.short	(.L_24835 - .L_24834)
	.align		4
.L_24834:
        /*0160*/ 	.word	index@(.nv.constant0._Z9cuda_gemmIiLi128ELi1ELi1ELi2048ELi8ELi8ELi64ELi0ELi0EEviiiPT_S1_S1_iii)
        /*0164*/ 	.short	0x0380
        /*0166*/ 	.short	0x0034


	//----- nvinfo : EIATTR_SW_WAR
	.align		4
.L_24835:
        /*0168*/ 	.byte	0x04, 0x36
        /*016a*/ 	.short	(.L_24837 - .L_24836)
.L_24836:
        /*016c*/ 	.word	0x00000008
.L_24837:


//--------------------- .nv.info._Z9cuda_gemmIiLi128ELi1ELi1ELi2048ELi4ELi4ELi64ELi1ELi1EEviiiPT_S1_S1_iii --------------------------
	.section	.nv.info._Z9cuda_gemmIiLi128ELi1ELi1ELi2048ELi4ELi4ELi64ELi1ELi1EEviiiPT_S1_S1_iii,"",@"SHT_CUDA_INFO"
	.sectionflags	@""
	.align	4


	//----- nvinfo : EIATTR_CUDA_API_VERSION
	.align		4
        /*0000*/ 	.byte	0x04, 0x37
        /*0002*/ 	.short	(.L_24839 - .L_24838)
.L_24838:
        /*0004*/ 	.word	0x00000082


	//----- nvinfo : EIATTR_KPARAM_INFO
	.align		4
.L_24839:
        /*0008*/ 	.byte	0x04, 0x17
        /*000a*/ 	.short	(.L_24841 - .L_24840)
.L_24840:
        /*000c*/ 	.word	0x00000000
        /*0010*/ 	.short	0x0008
        /*0012*/ 	.short	0x0030
        /*0014*/ 	.byte	0x00, 0xf0, 0x11, 0x00


	//----- nvinfo : EIATTR_KPARAM_INFO
	.align		4
.L_24841:
        /*0018*/ 	.byte	0x04, 0x17
        /*001a*/ 	.short	(.L_24843 - .L_24842)
.L_24842:
        /*001c*/ 	.word	0x00000000
        /*0020*/ 	.short	0x0007
        /*0022*/ 	.short	0x002c
        /*0024*/ 	.byte	0x00, 0xf0, 0x11, 0x00


	//----- nvinfo : EIATTR_KPARAM_INFO
	.align		4
.L_24843:
        /*0028*/ 	.byte	0x04, 0x17
        /*002a*/ 	.short	(.L_24845 - .L_24844)
.L_24844:
        /*002c*/ 	.word	0x00000000
        /*0030*/ 	.short	0x0006
        /*0032*/ 	.short	0x0028
        /*0034*/ 	.byte	0x00, 0xf0, 0x11, 0x00


	//----- nvinfo : EIATTR_KPARAM_INFO
	.align		4
.L_24845:
        /*0038*/ 	.byte	0x04, 0x17
        /*003a*/ 	.short	(.L_24847 - .L_24846)
.L_24846:
        /*003c*/ 	.word	0x00000000
        /*0040*/ 	.short	0x0005
        /*0042*/ 	.short	0x0020
        /*0044*/ 	.byte	0x00, 0xf5, 0x21, 0x00


	//----- nvinfo : EIATTR_KPARAM_INFO
	.align		4
.L_24847:
        /*0048*/ 	.byte	0x04, 0x17
        /*004a*/ 	.short	(.L_24849 - .L_24848)
.L_24848:
        /*004c*/ 	.word	0x00000000
        /*0050*/ 	.short	0x0004
        /*0052*/ 	.short	0x0018
        /*0054*/ 	.byte	0x00, 0xf5, 0x21, 0x00


	//----- nvinfo : EIATTR_KPARAM_INFO
	.align		4
.L_24849:
        /*0058*/ 	.byte	0x04, 0x17
        /*005a*/ 	.short	(.L_24851 - .L_24850)
.L_24850:
        /*005c*/ 	.word	0x00000000
        /*0060*/ 	.short	0x0003
        /*0062*/ 	.short	0x0010
        /*0064*/ 	.byte	0x00, 0xf5, 0x21, 0x00


	//----- nvinfo : EIATTR_KPARAM_INFO
	.align		4
.L_24851:
        /*0068*/ 	.byte	0x04, 0x17
        /*006a*/ 	.short	(.L_24853 - .L_24852)
.L_24852:
        /*006c*/ 	.word	0x00000000
        /*0070*/ 	.short	0x0002
        /*0072*/ 	.short	0x0008
        /*0074*/ 	.byte	0x00, 0xf0, 0x11, 0x00


	//----- nvinfo : EIATTR_KPARAM_INFO
	.align		4
.L_24853:
        /*0078*/ 	.byte	0x04, 0x17
        /*007a*/ 	.short	(.L_24855 - .L_24854)
.L_24854:
        /*007c*/ 	.word	0x00000000
        /*0080*/ 	.short	0x0001
        /*0082*/ 	.short	0x0004
        /*0084*/ 	.byte	0x00, 0xf0, 0x11, 0x00


	//----- nvinfo : EIATTR_KPARAM_INFO
	.align		4
.L_24855:
        /*0088*/ 	.byte	0x04, 0x17
        /*008a*/ 	.short	(.L_24857 - .L_24856)
.L_24856:
        /*008c*/ 	.word	0x00000000
        /*0090*/ 	.short	0x0000
        /*0092*/ 	.short	0x0000
        /*0094*/ 	.byte	0x00, 0xf0, 0x11, 0x00


	//----- nvinfo : EIATTR_SPARSE_MMA_MASK
	.align		4
.L_24857:
        /*0098*/ 	.byte	0x03, 0x50
        /*009a*/ 	.short	0x0000


	//----- nvinfo : EIATTR_MAXREG_COUNT
	.align		4
        /*009c*/ 	.byte	0x03, 0x1b
        /*009e*/ 	.short	0x00ff


	//----- nvinfo : EIATTR_NUM_BARRIERS
	.align		4
        /*00a0*/ 	.byte	0x02, 0x4c
        /*00a2*/ 	.byte	0x01
	.zero		1


	//----- nvinfo : EIATTR_MERCURY_ISA_VERSION
	.align		4
        /*00a4*/ 	.byte	0x03, 0x5f
        /*00a6*/ 	.short	0x0101


	//----- nvinfo : EIATTR_COOP_GROUP_MASK_REGIDS
	.align		4
        /*00a8*/ 	.byte	0x04, 0x29
        /*00aa*/ 	.short	(.L_24859 - .L_24858)


	//   ....[0]....
.L_24858:
        /*00ac*/ 	.word	0xffffffff


	//   ....[1]....
        /*00b0*/ 	.word	0xffffffff


	//   ....[2]....
        /*00b4*/ 	.word	0xffffffff


	//   ....[3]....
        /*00b8*/ 	.word	0xffffffff


	//   ....[4]....
        /*00bc*/ 	.word	0xffffffff


	//   ....[5]....
        /*00c0*/ 	.word	0xffffffff


	//   ....[6]....
        /*00c4*/ 	.word	0xffffffff


	//   ....[7]....
        /*00c8*/ 	.word	0xffffffff


	//   ....[8]....
        /*00cc*/ 	.word	0xffffffff


	//   ....[9]....
        /*00d0*/ 	.word	0xffffffff


	//   ....[10]....
        /*00d4*/ 	.word	0xffffffff


	//   ....[11]....
        /*00d8*/ 	.word	0xffffffff


	//   ....[12]....
        /*00dc*/ 	.word	0xffffffff


	//   ....[13]....
        /*00e0*/ 	.word	0xffffffff


	//   ....[14]....
        /*00e4*/ 	.word	0xffffffff


	//   ....[15]....
        /*00e8*/ 	.word	0xffffffff


	//----- nvinfo : EIATTR_COOP_GROUP_INSTR_OFFSETS
	.align		4
.L_24859:
        /*00ec*/ 	.byte	0x04, 0x28
        /*00ee*/ 	.short	(.L_24861 - .L_24860)


	//   ....[0]....
.L_24860:
        /*00f0*/ 	.word	0x000007a0


	//   ....[1]....
        /*00f4*/ 	.word	0x000007b0


	//   ....[2]....
        /*00f8*/ 	.word	0x000007c0


	//   ....[3]....
        /*00fc*/ 	.word	0x000007d0


	//   ....[4]....
        /*0100*/ 	.word	0x000007e0


	//   ....[5]....
        /*0104*/ 	.word	0x000007f0


	//   ....[6]....
        /*0108*/ 	.word	0x00000800


	//   ....[7]....
        /*010c*/ 	.word	0x00000820


	//   ....[8]....
        /*0110*/ 	.word	0x00000840


	//   ....[9]....
        /*0114*/ 	.word	0x00000860


	//   ....[10]....
        /*0118*/ 	.word	0x00000880


	//   ....[11]....
        /*011c*/ 	.word	0x00000890


	//   ....[12]....
        /*0120*/ 	.word	0x000008b0


	//   ....[13]....
        /*0124*/ 	.word	0x000008c0


	//   ....[14]....
        /*0128*/ 	.word	0x000008d0


	//   ....[15]....
        /*012c*/ 	.word	0x00000900


	//----- nvinfo : EIATTR_VRC_CTA_INIT_COUNT
	.align		4
.L_24861:
        /*0130*/ 	.byte	0x02, 0x4a
	.zero		1
	.zero		1


	//----- nvinfo : EIATTR_EXIT_INSTR_OFFSETS
	.align		4
        /*0134*/ 	.byte	0x04, 0x1c
        /*0136*/ 	.short	(.L_24863 - .L_24862)


	//   ....[0]....
.L_24862:
        /*0138*/ 	.word	0x000001b0


	//   ....[1]....
        /*013c*/ 	.word	0x00000e90


	//----- nvinfo : EIATTR_MAX_THREADS
	.align		4
.L_24863:
        /*0140*/ 	.byte	0x04, 0x05
        /*0142*/ 	.short	(.L_24865 - .L_24864)
.L_24864:
        /*0144*/ 	.word	0x00000080
        /*0148*/ 	.word	0x00000001
        /*014c*/ 	.word	0x00000001


	//----- nvinfo : EIATTR_CRS_STACK_SIZE
	.align		4
.L_24865:
        /*0150*/ 	.byte	0x04, 0x1e
        /*0152*/ 	.short	(.L_24867 - .L_24866)
.L_24866:
        /*0154*/ 	.word	0x00000000


	//----- nvinfo : EIATTR_CBANK_PARAM_SIZE
	.align		4
.L_24867:
        /*0158*/ 	.byte	0x03, 0x19
        /*015a*/ 	.short	0x0034


	//----- nvinfo : EIATTR_PARAM_CBANK
	.align		4
        /*015c*/ 	.byte	0x04, 0x0a
        /*015e*/ 	.short	(.L_24869 - .L_24868)
	.align		4
.L_24868:
        /*0160*/ 	.word	index@(.nv.constant0._Z9cuda_gemmIiLi128ELi1ELi1ELi2048ELi4ELi4ELi64ELi1ELi1EEviiiPT_S1_S1_iii)
        /*0164*/ 	.short	0x0380
        /*0166*/ 	.short	0x0034


	//----- nvinfo : EIATTR_SW_WAR
	.align		4
.L_24869:
        /*0168*/ 	.byte	0x04, 0x36
        /*016a*/ 	.short	(.L_24871 - .L_24870)
.L_24870:
        /*016c*/ 	.word	0x00000008
.L_24871:


//--------------------- .nv.info._Z9cuda_gemmIiLi128ELi1ELi1ELi2048ELi4ELi4ELi64ELi1ELi0EEviiiPT_S1_S1_iii --------------------------
	.section	.nv.info._Z9cuda_gemmIiLi128ELi1ELi1ELi2048ELi4ELi4ELi64ELi1ELi0EEviiiPT_S1_S1_iii,"",@"SHT_CUDA_INFO"
	.sectionflags	@""
	.align	4


	//----- nvinfo : EIATTR_CUDA_API_VERSION
	.align		4
        /*0000*/ 	.byte	0x04, 0x37
        /*0002*/ 	.short	(.L_24873 - .L_24872)
.L_24872:
        /*0004*/ 	.word	0x00000082


	//----- nvinfo : EIATTR_KPARAM_INFO
	.align		4
.L_24873:
        /*0008*/ 	.byte	0x04, 0x17
        /*000a*/ 	.short	(.L_24875 - .L_24874)
.L_24874:
        /*000c*/ 	.word	0x00000000
        /*0010*/ 	.short	0x0008
        /*0012*/ 	.short	0x0030
        /*0014*/ 	.byte	0x00, 0xf0, 0x11, 0x00


	//----- nvinfo : EIATTR_KPARAM_INFO
	.align		4
.L_24875:
        /*0018*/ 	.byte	0x04, 0x17
        /*001a*/ 	.short	(.L_24877 - .L_24876)
.L_24876:
        /*001c*/ 	.word	0x00000000
        /*0020*/ 	.short	0x0007
        /*0022*/ 	.short	0x002c
        /*0024*/ 	.byte	0x00, 0xf0, 0x11, 0x00


	//----- nvinfo : EIATTR_KPARAM_INFO
	.align		4
.L_24877:
        /*0028*/ 	.byte	0x04, 0x17
        /*002a*/ 	.short	(.L_24879 - .L_24878)
.L_24878:
        /*002c*/ 	.word	0x00000000
        /*0030*/ 	.short	0x0006
        /*0032*/ 	.short	0x0028
        /*0034*/ 	.byte	0x00, 0xf0, 0x11, 0x00


	//----- nvinfo : EIATTR_KPARAM_INFO
	.align		4
.L_24879:
        /*0038*/ 	.byte	0x04, 0x17
        /*003a*/ 	.short	(.L_24881 - .L_24880)
.L_24880:
        /*003c*/ 	.word	0x00000000
        /*0040*/ 	.short	0x0005
        /*0042*/ 	.short	0x0020
        /*0044*/ 	.byte	0x00, 0xf5, 0x21, 0x00


	//----- nvinfo : EIATTR_KPARAM_INFO
	.align		4
.L_24881:
        /*0048*/ 	.byte	0x04, 0x17
        /*004a*/ 	.short	(.L_24883 - .L_24882)
.L_24882:
        /*004c*/ 	.word	0x00000000
        /*0050*/ 	.short	0x0004
        /*0052*/ 	.short	0x0018
        /*0054*/ 	.byte	0x00, 0xf5, 0x21, 0x00


	//----- nvinfo : EIATTR_KPARAM_INFO
	.align		4
.L_24883:
        /*0058*/ 	.byte	0x04, 0x17
        /*005a*/ 	.short	(.L_24885 - .L_24884)
.L_24884:
        /*005c*/ 	.word	0x00000000
        /*0060*/ 	.short	0x0003
        /*0062*/ 	.short	0x0010
        /*0064*/ 	.byte	0x00, 0xf5, 0x21, 0x00


	//----- nvinfo : EIATTR_KPARAM_INFO
	.align		4
.L_24885:
        /*0068*/ 	.byte	0x04, 0x17
        /*006a*/ 	.short	(.L_24887 - .L_24886)
.L_24886:
        /*006c*/ 	.word	0x00000000
        /*0070*/ 	.short	0x0002
        /*0072*/ 	.short	0x0008
        /*0074*/ 	.byte	0x00, 0xf0, 0x11, 0x00


	//----- nvinfo : EIATTR_KPARAM_INFO
	.align		4
.L_24887:
        /*0078*/ 	.byte	0x04, 0x17
        /*007a*/ 	.short	(.L_24889 - .L_24888)
.L_24888:
        /*007c*/ 	.word	0x00000000
        /*0080*/ 	.short	0x0001
        /*0082*/ 	.short	0x0004
        /*0084*/ 	.byte	0x00, 0xf0, 0x11, 0x00


	//----- nvinfo : EIATTR_KPARAM_INFO
	.align		4
.L_24889:
        /*0088*/ 	.byte	0x04, 0x17
        /*008a*/ 	.short	(.L_24891 - .L_24890)
.L_24890:
        /*008c*/ 	.word	0x00000000
        /*0090*/ 	.short	0x0000
        /*0092*/ 	.short	0x0000
        /*0094*/ 	.byte	0x00, 0xf0, 0x11, 0x00


	//----- nvinfo : EIATTR_SPARSE_MMA_MASK
	.align		4
.L_24891:
        /*0098*/ 	.byte	0x03, 0x50
        /*009a*/ 	.short	0x0000


	//----- nvinfo : EIATTR_MAXREG_COUNT
	.align		4
        /*009c*/ 	.byte	0x03, 0x1b
        /*009e*/ 	.short	0x00ff


	//----- nvinfo : EIATTR_NUM_BARRIERS
	.align		4
        /*00a0*/ 	.byte	0x02, 0x4c
        /*00a2*/ 	.byte	0x01
	.zero		1


	//----- nvinfo : EIATTR_MERCURY_ISA_VERSION
	.align		4
        /*00a4*/ 	.byte	0x03, 0x5f
        /*00a6*/ 	.short	0x0101


	//----- nvinfo : EIATTR_COOP_GROUP_MASK_REGIDS
	.align		4
        /*00a8*/ 	.byte	0x04, 0x29
        /*00aa*/ 	.short	(.L_24893 - .L_24892)


	//   ....[0]....
.L_24892:
        /*00ac*/ 	.word	0xffffffff


	//   ....[1]....
        /*00b0*/ 	.word	0xffffffff


	//   ....[2]....
        /*00b4*/ 	.word	0xffffffff


	//   ....[3]....
        /*00b8*/ 	.word	0xffffffff


	//   ....[4]....
        /*00bc*/ 	.word	0x0500001d


	//   ....[5]....
        /*00c0*/ 	.word	0x0500001d


	//   ....[6]....
        /*00c4*/ 	.word	0x0500001d


	//   ....[7]....
        /*00c8*/ 	.word	0x0500001d


	//----- nvinfo : EIATTR_COOP_GROUP_INSTR_OFFSETS
	.align		4
.L_24893:
        /*00cc*/ 	.byte	0x04, 0x28
        /*00ce*/ 	.short	(.L_24895 - .L_24894)


	//   ....[0]....
.L_24894:
        /*00d0*/ 	.word	0x000011a0


	//   ....[1]....
        /*00d4*/ 	.word	0x000011f0


	//   ....[2]....
        /*00d8*/ 	.word	0x00001250


	//   ....[3]....
        /*00dc*/ 	.word	0x000012b0


	//   ....[4]....
        /*00e0*/ 	.word	0x000028c0


	//   ....[5]....
        /*00e4*/ 	.word	0x00002960


	//   ....[6]....
        /*00e8*/ 	.word	0x000029f0


	//   ....[7]....
        /*00ec*/ 	.word	0x00002a80


	//----- nvinfo : EIATTR_VRC_CTA_INIT_COUNT
	.align		4
.L_24895:
        /*00f0*/ 	.byte	0x02, 0x4a
	.zero		1
	.zero		1


	//----- nvinfo : EIATTR_EXIT_INSTR_OFFSETS
	.align		4
        /*00f4*/ 	.byte	0x04, 0x1c
        /*00f6*/ 	.short	(.L_24897 - .L_24896)


	//   ....[0]....
.L_24896:
        /*00f8*/ 	.word	0x000006c0


	//   ....[1]....
        /*00fc*/ 	.word	0x00002860


	//----- nvinfo : EIATTR_MAX_THREADS
	.align		4
.L_24897:
        /*0100*/ 	.byte	0x04, 0x05
        /*0102*/ 	.short	(.L_24899 - .L_24898)
.L_24898:
        /*0104*/ 	.word	0x00000080
        /*0108*/ 	.word	0x00000001
        /*010c*/ 	.word	0x00000001


	//----- nvinfo : EIATTR_CRS_STACK_SIZE
	.align		4
.L_24899:
        /*0110*/ 	.byte	0x04, 0x1e
        /*0112*/ 	.short	(.L_24901 - .L_24900)
.L_24900:
        /*0114*/ 	.word	0x00000000


	//----- nvinfo : EIATTR_CBANK_PARAM_SIZE
	.align		4
.L_24901:
        /*0118*/ 	.byte	0x03, 0x19
        /*011a*/ 	.short	0x0034


	//----- nvinfo : EIATTR_PARAM_CBANK
	.align		4
        /*011c*/ 	.byte	0x04, 0x0a
        /*011e*/ 	.short	(.L_24903 - .L_24902)
	.align		4
.L_24902:
        /*0120*/ 	.word	index@(.nv.constant0._Z9cuda_gemmIiLi128ELi1ELi1ELi2048ELi4ELi4ELi64ELi1ELi0EEviiiPT_S1_S1_iii)
        /*0124*/ 	.short	0x0380
        /*0126*/ 	.short	0x0034


	//----- nvinfo : EIATTR_SW_WAR
	.align		4
.L_24903:
        /*0128*/ 	.byte	0x04, 0x36
        /*012a*/ 	.short	(.L_24905 - .L_24904)
.L_24904:
        /*012c*/ 	.word	0x00000008
.L_24905:


//--------------------- .nv.info._Z9cuda_gemmIiLi128ELi1ELi1ELi2048ELi4ELi4ELi64ELi0ELi1EEviiiPT_S1_S1_iii --------------------------
	.section	.nv.info._Z9cuda_gemmIiLi128ELi1ELi1ELi2048ELi4ELi4ELi64ELi0ELi1EEviiiPT_S1_S1_iii,"",@"SHT_CUDA_INFO"
	.sectionflags	@""
	.align	4


	//----- nvinfo : EIATTR_CUDA_API_VERSION
	.align		4
        /*0000*/ 	.byte	0x04, 0x37
        /*0002*/ 	.short	(.L_24907 - .L_24906)
.L_24906:
        /*0004*/ 	.word	0x00000082


	//----- nvinfo : EIATTR_KPARAM_INFO
	.align		4
.L_24907:
        /*0008*/ 	.byte	0x04, 0x17
        /*000a*/ 	.short	(.L_24909 - .L_24908)
.L_24908:
        /*000c*/ 	.word	0x00000000
        /*0010*/ 	.short	0x0008
        /*0012*/ 	.short	0x0030
        /*0014*/ 	.byte	0x00, 0xf0, 0x11, 0x00


	//----- nvinfo : EIATTR_KPARAM_INFO
	.align		4
.L_24909:
        /*0018*/ 	.byte	0x04, 0x17
        /*001a*/ 	.short	(.L_24911 - .L_24910)
.L_24910:
        /*001c*/ 	.word	0x00000000
        /*0020*/ 	.short	0x0007
        /*0022*/ 	.short	0x002c
        /*0024*/ 	.byte	0x00, 0xf0, 0x11, 0x00


	//----- nvinfo : EIATTR_KPARAM_INFO
	.align		4
.L_24911:
        /*0028*/ 	.byte	0x04, 0x17
        /*002a*/ 	.short	(.L_24913 - .L_24912)
.L_24912:
        /*002c*/ 	.word	0x00000000
        /*0030*/ 	.short	0x0006
        /*0032*/ 	.short	0x0028
        /*0034*/ 	.byte	0x00, 0xf0, 0x11, 0x00


	//----- nvinfo : EIATTR_KPARAM_INFO
	.align		4
.L_24913:
        /*0038*/ 	.byte	0x04, 0x17
        /*003a*/ 	.short	(.L_24915 - .L_24914)
.L_24914:
        /*003c*/ 	.word	0x00000000
        /*0040*/ 	.short	0x0005
        /*0042*/ 	.short	0x0020
        /*0044*/ 	.byte	0x00, 0xf5, 0x21, 0x00


	//----- nvinfo : EIATTR_KPARAM_INFO
	.align		4
.L_24915:
        /*0048*/ 	.byte	0x04, 0x17
        /*004a*/ 	.short	(.L_24917 - .L_24916)
.L_24916:
        /*004c*/ 	.word	0x00000000
        /*0050*/ 	.short	0x0004
        /*0052*/ 	.short	0x0018
        /*0054*/ 	.byte	0x00, 0xf5, 0x21, 0x00


	//----- nvinfo : EIATTR_KPARAM_INFO
	.align		4
.L_24917:
        /*0058*/ 	.byte	0x04, 0x17
        /*005a*/ 	.short	(.L_24919 - .L_24918)
.L_24918:
        /*005c*/ 	.word	0x00000000
        /*0060*/ 	.short	0x0003
        /*0062*/ 	.short	0x0010
        /*0064*/ 	.byte	0x00, 0xf5, 0x21, 0x00


	//----- nvinfo : EIATTR_KPARAM_INFO
	.align		4
.L_24919:
        /*0068*/ 	.byte	0x04, 0x17
        /*006a*/ 	.short	(.L_24921 - .L_24920)
.L_24920:
        /*006c*/ 	.word	0x00000000
        /*0070*/ 	.short	0x0002
        /*0072*/ 	.short	0x0008
        /*0074*/ 	.byte	0x00, 0xf0, 0x11, 0x00


	//----- nvinfo : EIATTR_KPARAM_INFO
	.align		4
.L_24921:
        /*0078*/ 	.byte	0x04, 0x17
        /*007a*/ 	.short	(.L_24923 - .L_24922)
.L_24922:
        /*007c*/ 	.word	0x00000000
        /*0080*/ 	.short	0x0001
        /*0082*/ 	.short	0x0004
        /*0084*/ 	.byte	0x00, 0xf0, 0x11, 0x00


	//----- nvinfo : EIATTR_KPARAM_INFO
	.align		4
.L_24923:
        /*0088*/ 	.byte	0x04, 0x17
        /*008a*/ 	.short	(.L_24925 - .L_24924)
.L_24924:
        /*008c*/ 	.word	0x00000000
        /*0090*/ 	.short	0x0000
        /*0092*/ 	.short	0x0000
        /*0094*/ 	.byte	0x00, 0xf0, 0x11, 0x00


	//----- nvinfo : EIATTR_SPARSE_MMA_MASK
	.align		4
.L_24925:
        /*0098*/ 	.byte	0x03, 0x50
        /*009a*/ 	.short	0x0000


	//----- nvinfo : EIATTR_MAXREG_COUNT
	.align		4
        /*009c*/ 	.byte	0x03, 0x1b
        /*009e*/ 	.short	0x00ff


	//----- nvinfo : EIATTR_NUM_BARRIERS
	.align		4
        /*00a0*/ 	.byte	0x02, 0x4c
        /*00a2*/ 	.byte	0x01
	.zero		1


	//----- nvinfo : EIATTR_MERCURY_ISA_VERSION
	.align		4
        /*00a4*/ 	.byte	0x03, 0x5f
        /*00a6*/ 	.short	0x0101


	//----- nvinfo : EIATTR_COOP_GROUP_MASK_REGIDS
	.align		4
        /*00a8*/ 	.byte	0x04, 0x29
        /*00aa*/ 	.short	(.L_24927 - .L_24926)


	//   ....[0]....
.L_24926:
        /*00ac*/ 	.word	0xffffffff


	//   ....[1]....
        /*00b0*/ 	.word	0xffffffff


	//   ....[2]....
        /*00b4*/ 	.word	0xffffffff


	//   ....[3]....
        /*00b8*/ 	.word	0xffffffff


	//   ....[4]....
        /*00bc*/ 	.word	0xffffffff


	//   ....[5]....
        /*00c0*/ 	.word	0xffffffff


	//   ....[6]....
        /*00c4*/ 	.word	0xffffffff


	//   ....[7]....
        /*00c8*/ 	.word	0xffffffff


	//   ....[8]....
        /*00cc*/ 	.word	0xffffffff


	//   ....[9]....
        /*00d0*/ 	.word	0xffffffff


	//   ....[10]....
        /*00d4*/ 	.word	0xffffffff


	//   ....[11]....
        /*00d8*/ 	.word	0xffffffff


	//   ....[12]....
        /*00dc*/ 	.word	0xffffffff


	//   ....[13]....
        /*00e0*/ 	.word	0xffffffff


	//   ....[14]....
        /*00e4*/ 	.word	0xffffffff


	//   ....[15]....
        /*00e8*/ 	.word	0xffffffff


	//----- nvinfo : EIATTR_COOP_GROUP_INSTR_OFFSETS
	.align		4
.L_24927:
        /*00ec*/ 	.byte	0x04, 0x28
        /*00ee*/ 	.short	(.L_24929 - .L_24928)


	//   ....[0]....
.L_24928:
        /*00f0*/ 	.word	0x000008e0


	//   ....[1]....
        /*00f4*/ 	.word	0x000008f0


	//   ....[2]....
        /*00f8*/ 	.word	0x00000910


	//   ....[3]....
        /*00fc*/ 	.word	0x00000930


	//   ....[4]....
        /*0100*/ 	.word	0x00000950


	//   ....[5]....
        /*0104*/ 	.word	0x00000970


	//   ....[6]....
        /*0108*/ 	.word	0x00000980


	//   ....[7]....
        /*010c*/ 	.word	0x000009a0


	//   ....[8]....
        /*0110*/ 	.word	0x000009b0


	//   ....[9]....
        /*0114*/ 	.word	0x000009c0


	//   ....[10]....
        /*0118*/ 	.word	0x000009d0


	//   ....[11]....
        /*011c*/ 	.word	0x000009e0


	//   ....[12]....
        /*0120*/ 	.word	0x000009f0


	//   ....[13]....
        /*0124*/ 	.word	0x00000a00


	//   ....[14]....
        /*0128*/ 	.word	0x00000a20


	//   ....[15]....
        /*012c*/ 	.word	0x00000ae0


	//----- nvinfo : EIATTR_VRC_CTA_INIT_COUNT
	.align		4
.L_24929:
        /*0130*/ 	.byte	0x02, 0x4a
	.zero		1
	.zero		1


	//----- nvinfo : EIATTR_EXIT_INSTR_OFFSETS
	.align		4
        /*0134*/ 	.byte	0x04, 0x1c
        /*0136*/ 	.short	(.L_24931 - .L_24930)


	//   ....[0]....
.L_24930:
        /*0138*/ 	.word	0x000001b0


	//   ....[1]....
        /*013c*/ 	.word	0x00000fd0


	//----- nvinfo : EIATTR_MAX_THREADS
	.align		4
.L_24931:
        /*0140*/ 	.byte	0x04, 0x05
        /*0142*/ 	.short	(.L_24933 - .L_24932)
.L_24932:
        /*0144*/ 	.word	0x00000080
        /*0148*/ 	.word	0x00000001
        /*014c*/ 	.word	0x00000001


	//----- nvinfo : EIATTR_CRS_STACK_SIZE
	.align		4
.L_24933:
        /*0150*/ 	.byte	0x04, 0x1e
        /*0152*/ 	.short	(.L_24935 - .L_24934)
.L_24934:
        /*0154*/ 	.word	0x00000000


	//----- nvinfo : EIATTR_CBANK_PARAM_SIZE
	.align		4
.L_24935:
        /*0158*/ 	.byte	0x03, 0x19
        /*015a*/ 	.short	0x0034


	//----- nvinfo : EIATTR_PARAM_CBANK
	.align		4
        /*015c*/ 	.byte	0x04, 0x0a
        /*015e*/ 	.short	(.L_24937 - .L_24936)
	.align		4
.L_24936:
        /*0160*/ 	.word	index@(.nv.constant0._Z9cuda_gemmIiLi128ELi1ELi1ELi2048ELi4ELi4ELi64ELi0ELi1EEviiiPT_S1_S1_iii)
        /*0164*/ 	.short	0x0380
        /*0166*/ 	.short	0x0034


	//----- nvinfo : EIATTR_SW_WAR
	.align		4
.L_24937:
        /*0168*/ 	.byte	0x04, 0x36
        /*016a*/ 	.short	(.L_24939 - .L_24938)
.L_24938:
        /*016c*/ 	.word	0x00000008
.L_24939:


//--------------------- .nv.info._Z9cuda_gemmIiLi128ELi1ELi1ELi2048ELi4ELi4ELi64ELi0ELi0EEviiiPT_S1_S1_iii --------------------------
	.section	.nv.info._Z9cuda_gemmIiLi128ELi1ELi1ELi2048ELi4ELi4ELi64ELi0ELi0EEviiiPT_S1_S1_iii,"",@"SHT_CUDA_INFO"
	.sectionflags	@""
	.align	4


	//----- nvinfo : EIATTR_CUDA_API_VERSION
	.align		4
        /*0000*/ 	.byte	0x04, 0x37
        /*0002*/ 	.short	(.L_24941 - .L_24940)
.L_24940:
        /*0004*/ 	.word	0x00000082


	//----- nvinfo : EIATTR_KPARAM_INFO
	.align		4
.L_24941:
        /*0008*/ 	.byte	0x04, 0x17
        /*000a*/ 	.short	(.L_24943 - .L_24942)
.L_24942:
        /*000c*/ 	.word	0x00000000
        /*0010*/ 	.short	0x0008
        /*0012*/ 	.short	0x0030
        /*0014*/ 	.byte	0x00, 0xf0, 0x11, 0x00


	//----- nvinfo : EIATTR_KPARAM_INFO
	.align		4
.L_24943:
        /*0018*/ 	.byte	0x04, 0x17
        /*001a*/ 	.short	(.L_24945 - .L_24944)
.L_24944:
        /*001c*/ 	.word	0x00000000
        /*0020*/ 	.short	0x0007
        /*0022*/ 	.short	0x002c
        /*0024*/ 	.byte	0x00, 0xf0, 0x11, 0x00


	//----- nvinfo : EIATTR_KPARAM_INFO
	.align		4
.L_24945:
        /*0028*/ 	.byte	0x04, 0x17
        /*002a*/ 	.short	(.L_24947 - .L_24946)
.L_24946:
        /*002c*/ 	.word	0x00000000
        /*0030*/ 	.short	0x0006
        /*0032*/ 	.short	0x0028
        /*0034*/ 	.byte	0x00, 0xf0, 0x11, 0x00


	//----- nvinfo : EIATTR_KPARAM_INFO
	.align		4
.L_24947:
        /*0038*/ 	.byte	0x04, 0x17
        /*003a*/ 	.short	(.L_24949 - .L_24948)
.L_24948:
        /*003c*/ 	.word	0x00000000
        /*0040*/ 	.short	0x0005
        /*0042*/ 	.short	0x0020
        /*0044*/ 	.byte	0x00, 0xf5, 0x21, 0x00


	//----- nvinfo : EIATTR_KPARAM_INFO
	.align		4
.L_24949:
        /*0048*/ 	.byte	0x04, 0x17
        /*004a*/ 	.short	(.L_24951 - .L_24950)
.L_24950:
        /*004c*/ 	.word	0x00000000
        /*0050*/ 	.short	0x0004
        /*0052*/ 	.short	0x0018
        /*0054*/ 	.byte	0x00, 0xf5, 0x21, 0x00


	//----- nvinfo : EIATTR_KPARAM_INFO
	.align		4
.L_24951:
        /*0058*/ 	.byte	0x04, 0x17
        /*005a*/ 	.short	(.L_24953 - .L_24952)
.L_24952:
        /*005c*/ 	.word	0x00000000
        /*0060*/ 	.short	0x0003
        /*0062*/ 	.short	0x0010
        /*0064*/ 	.byte	0x00, 0xf5, 0x21, 0x00


	//----- nvinfo : EIATTR_KPARAM_INFO
	.align		4
.L_24953:
        /*0068*/ 	.byte	0x04, 0x17
        /*006a*/ 	.short	(.L_24955 - .L_24954)
.L_24954:
        /*006c*/ 	.word	0x00000000
        /*0070*/ 	.short	0x0002
        /*0072*/ 	.short	0x0008
        /*0074*/ 	.byte	0x00, 0xf0, 0x11, 0x00


	//----- nvinfo : EIATTR_KPARAM_INFO
	.align		4
.L_24955:
        /*0078*/ 	.byte	0x04, 0x17
        /*007a*/ 	.short	(.L_24957 - .L_24956)
.L_24956:
        /*007c*/ 	.word	0x00000000
        /*0080*/ 	.short	0x0001
        /*0082*/ 	.short	0x0004
        /*0084*/ 	.byte	0x00, 0xf0, 0x11, 0x00


	//----- nvinfo : EIATTR_KPARAM_INFO
	.align		4
.L_24957:
        /*0088*/ 	.byte	0x04, 0x17
        /*008a*/ 	.short	(.L_24959 - .L_24958)
.L_24958:
        /*008c*/ 	.word	0x00000000
        /*0090*/ 	.short	0x0000
        /*0092*/ 	.short	0x0000
        /*0094*/ 	.byte	0x00, 0xf0, 0x11, 0x00


	//----- nvinfo : EIATTR_SPARSE_MMA_MASK
	.align		4
.L_24959:
        /*0098*/ 	.byte	0x03, 0x50
        /*009a*/ 	.short	0x0000


	//----- nvinfo : EIATTR_MAXREG_COUNT
	.align		4
        /*009c*/ 	.byte	0x03, 0x1b
        /*009e*/ 	.short	0x00ff


	//----- nvinfo : EIATTR_NUM_BARRIERS
	.align		4
        /*00a0*/ 	.byte	0x02, 0x4c
        /*00a2*/ 	.byte	0x01
	.zero		1


	//----- nvinfo : EIATTR_MERCURY_ISA_VERSION
	.align		4
        /*00a4*/ 	.byte	0x03, 0x5f
        /*00a6*/ 	.short	0x0101


	//----- nvinfo : EIATTR_COOP_GROUP_MASK_REGIDS
	.align		4
        /*00a8*/ 	.byte	0x04, 0x29
        /*00aa*/ 	.short	(.L_24961 - .L_24960)


	//   ....[0]....
.L_24960:
        /*00ac*/ 	.word	0xffffffff


	//   ....[1]....
        /*00b0*/ 	.word	0xffffffff


	//   ....[2]....
        /*00b4*/ 	.word	0xffffffff


	//   ....[3]....
        /*00b8*/ 	.word	0xffffffff


	//   ....[4]....
        /*00bc*/ 	.word	0x0500001b


	//   ....[5]....
        /*00c0*/ 	.word	0x0500001b


	//   ....[6]....
        /*00c4*/ 	.word	0x0500001b


	//   ....[7]....
        /*00c8*/ 	.word	0x0500001b


	//----- nvinfo : EIATTR_COOP_GROUP_INSTR_OFFSETS
	.align		4
.L_24961:
        /*00cc*/ 	.byte	0x04, 0x28
        /*00ce*/ 	.short	(.L_24963 - .L_24962)


	//   ....[0]....
.L_24962:
        /*00d0*/ 	.word	0x00001210


	//   ....[1]....
        /*00d4*/ 	.word	0x00001260


	//   ....[2]....
        /*00d8*/ 	.word	0x000012c0


	//   ....[3]....
        /*00dc*/ 	.word	0x00001320


	//   ....[4]....
        /*00e0*/ 	.word	0x00002970


	//   ....[5]....
        /*00e4*/ 	.word	0x00002a10


	//   ....[6]....
        /*00e8*/ 	.word	0x00002aa0


	//   ....[7]....
        /*00ec*/ 	.word	0x00002b30


	//----- nvinfo : EIATTR_VRC_CTA_INIT_COUNT
	.align		4
.L_24963:
        /*00f0*/ 	.byte	0x02, 0x4a
	.zero		1
	.zero		1


	//----- nvinfo : EIATTR_EXIT_INSTR_OFFSETS
	.align		4
        /*00f4*/ 	.byte	0x04, 0x1c
        /*00f6*/ 	.short	(.L_24965 - .L_24964)


	//   ....[0]....
.L_24964:
        /*00f8*/ 	.word	0x000006d0


	//   ....[1]....
        /*00fc*/ 	.word	0x00002910


	//----- nvinfo : EIATTR_MAX_THREADS
	.align		4
.L_24965:
        /*0100*/ 	.byte	0x04, 0x05
        /*0102*/ 	.short	(.L_24967 - .L_24966)
.L_24966:
        /*0104*/ 	.word	0x00000080
        /*0108*/ 	.word	0x00000001
        /*010c*/ 	.word	0x00000001


	//----- nvinfo : EIATTR_CRS_STACK_SIZE
	.align		4
.L_24967:
        /*0110*/ 	.byte	0x04, 0x1e
        /*0112*/ 	.short	(.L_24969 - .L_24968)
.L_24968:
        /*0114*/ 	.word	0x00000000


	//----- nvinfo : EIATTR_CBANK_PARAM_SIZE
	.align		4
.L_24969:
        /*0118*/ 	.byte	0x03, 0x19
        /*011a*/ 	.short	0x0034


	//----- nvinfo : EIATTR_PARAM_CBANK
	.align		4
        /*011c*/ 	.byte	0x04, 0x0a
        /*011e*/ 	.short	(.L_24971 - .L_24970)
	.align		4
.L_24970:
        /*0120*/ 	.word	index@(.nv.constant0._Z9cuda_gemmIiLi128ELi1ELi1ELi2048ELi4ELi4ELi64ELi0ELi0EEviiiPT_S1_S1_iii)
        /*0124*/ 	.short	0x0380
        /*0126*/ 	.short	0x0034


	//----- nvinfo : EIATTR_SW_WAR
	.align		4
.L_24971:
        /*0128*/ 	.byte	0x04, 0x36
        /*012a*/ 	.short	(.L_24973 - .L_24972)
.L_24972:
        /*012c*/ 	.word	0x00000008
.L_24973:


//--------------------- .nv.info._Z9cuda_gemmIiLi128ELi1ELi1ELi2048ELi2ELi2ELi64ELi1ELi1EEviiiPT_S1_S1_iii --------------------------
	.section	.nv.info._Z9cuda_gemmIiLi128ELi1ELi1ELi2048ELi2ELi2ELi64ELi1ELi1EEviiiPT_S1_S1_iii,"",@"SHT_CUDA_INFO"
	.sectionflags	@""
	.align	4


	//----- nvinfo : EIATTR_CUDA_API_VERSION
	.align		4
        /*0000*/ 	.byte	0x04, 0x37
        /*0002*/ 	.short	(.L_24975 - .L_24974)
.L_24974:
        /*0004*/ 	.word	0x00000082


	//----- nvinfo : EIATTR_KPARAM_INFO
	.align		4
.L_24975:
        /*0008*/ 	.byte	0x04, 0x17
        /*000a*/ 	.short	(.L_24977 - .L_24976)
.L_24976:
        /*000c*/ 	.word	0x00000000
        /*0010*/ 	.short	0x0008
        /*0012*/ 	.short	0x0030
        /*0014*/ 	.byte	0x00, 0xf0, 0x11, 0x00


	//----- nvinfo : EIATTR_KPARAM_INFO
	.align		4
.L_24977:
        /*0018*/ 	.byte	0x04, 0x17
        /*001a*/ 	.short	(.L_24979 - .L_24978)
.L_24978:
        /*001c*/ 	.word	0x00000000
        /*0020*/ 	.short	0x0007
        /*0022*/ 	.short	0x002c
        /*0024*/ 	.byte	0x00, 0xf0, 0x11, 0x00


	//----- nvinfo : EIATTR_KPARAM_INFO
	.align		4
.L_24979:
        /*0028*/ 	.byte	0x04, 0x17
        /*002a*/ 	.short	(.L_24981 - .L_24980)
.L_24980:
        /*002c*/ 	.word	0x00000000
        /*0030*/ 	.short	0x0006
        /*0032*/ 	.short	0x0028
        /*0034*/ 	.byte	0x00, 0xf0, 0x11, 0x00


	//----- nvinfo : EIATTR_KPARAM_INFO
	.align		4
.L_24981:
        /*0038*/ 	.byte	0x04, 0x17
        /*003a*/ 	.short	(.L_24983 - .L_24982)
.L_24982:
        /*003c*/ 	.word	0x00000000
        /*0040*/ 	.short	0x0005
        /*0042*/ 	.short	0x0020
        /*0044*/ 	.byte	0x00, 0xf5, 0x21, 0x00


	//----- nvinfo : EIATTR_KPARAM_INFO
	.align		4
.L_24983:
        /*0048*/ 	.byte	0x04, 0x17
        /*004a*/ 	.short	(.L_24985 - .L_24984)
.L_24984:
        /*004c*/ 	.word	0x00000000
        /*0050*/ 	.short	0x0004
        /*0052*/ 	.short	0x0018
        /*0054*/ 	.byte	0x00, 0xf5, 0x21, 0x00


	//----- nvinfo : EIATTR_KPARAM_INFO
	.align		4
.L_24985:
        /*0058*/ 	.byte	0x04, 0x17
        /*005a*/ 	.short	(.L_24987 - .L_24986)
.L_24986:
        /*005c*/ 	.word	0x00000000
        /*0060*/ 	.short	0x0003
        /*0062*/ 	.short	0x0010
        /*0064*/ 	.byte	0x00, 0xf5, 0x21, 0x00


	//----- nvinfo : EIATTR_KPARAM_INFO
	.align		4
.L_24987:
        /*0068*/ 	.byte	0x04, 0x17
        /*006a*/ 	.short	(.L_24989 - .L_24988)
.L_24988:
        /*006c*/ 	.word	0x00000000
        /*0070*/ 	.short	0x0002
        /*0072*/ 	.short	0x0008
        /*0074*/ 	.byte	0x00, 0xf0, 0x11, 0x00


	//----- nvinfo : EIATTR_KPARAM_INFO
	.align		4
.L_24989:
        /*0078*/ 	.byte	0x04, 0x17
        /*007a*/ 	.short	(.L_24991 - .L_24990)
.L_24990:
        /*007c*/ 	.word	0x00000000
        /*0080*/ 	.short	0x0001
        /*0082*/ 	.short	0x0004
        /*0084*/ 	.byte	0x00, 0xf0, 0x11, 0x00


	//----- nvinfo : EIATTR_KPARAM_INFO
	.align		4
.L_24991:
        /*0088*/ 	.byte	0x04, 0x17
        /*008a*/ 	.short	(.L_24993 - .L_24992)
.L_24992:
        /*008c*/ 	.word	0x00000000
        /*0090*/ 	.short	0x0000
        /*0092*/ 	.short	0x0000
        /*0094*/ 	.byte	0x00, 0xf0, 0x11, 0x00


	//----- nvinfo : EIATTR_SPARSE_MMA_MASK
	.align		4
.L_24993:
        /*0098*/ 	.byte	0x03, 0x50
        /*009a*/ 	.short	0x0000


	//----- nvinfo : EIATTR_MAXREG_COUNT
	.align		4
        /*009c*/ 	.byte	0x03, 0x1b
        /*009e*/ 	.short	0x00ff


	//----- nvinfo : EIATTR_NUM_BARRIERS
	.align		4
        /*00a0*/ 	.byte	0x02, 0x4c
        /*00a2*/ 	.byte	0x01
	.zero		1


	//----- nvinfo : EIATTR_MERCURY_ISA_VERSION
	.align		4
        /*00a4*/ 	.byte	0x03, 0x5f
        /*00a6*/ 	.short	0x0101


	//----- nvinfo : EIATTR_COOP_GROUP_MASK_REGIDS
	.align		4
        /*00a8*/ 	.byte	0x04, 0x29
        /*00aa*/ 	.short	(.L_24995 - .L_24994)


	//   ....[0]....
.L_24994:
        /*00ac*/ 	.word	0xffffffff


	//   ....[1]....
        /*00b0*/ 	.word	0xffffffff


	//   ....[2]....
        /*00b4*/ 	.word	0xffffffff


	//   ....[3]....
        /*00b8*/ 	.word	0xffffffff


	//----- nvinfo : EIATTR_COOP_GROUP_INSTR_OFFSETS
	.align		4
.L_24995:
        /*00bc*/ 	.byte	0x04, 0x28
        /*00be*/ 	.short	(.L_24997 - .L_24996)


	//   ....[0]....
.L_24996:
        /*00c0*/ 	.word	0x00000780


	//   ....[1]....
        /*00c4*/ 	.word	0x000007a0


	//   ....[2]....
        /*00c8*/ 	.word	0x000007c0


	//   ....[3]....
        /*00cc*/ 	.word	0x00000830


	//----- nvinfo : EIATTR_VRC_CTA_INIT_COUNT
	.align		4
.L_24997:
        /*00d0*/ 	.byte	0x02, 0x4a
	.zero		1
	.zero		1


	//----- nvinfo : EIATTR_EXIT_INSTR_OFFSETS
	.align		4
        /*00d4*/ 	.byte	0x04, 0x1c
        /*00d6*/ 	.short	(.L_24999 - .L_24998)


	//   ....[0]....
.L_24998:
        /*00d8*/ 	.word	0x000001c0


	//   ....[1]....
        /*00dc*/ 	.word	0x00000b40


	//----- nvinfo : EIATTR_MAX_THREADS
	.align		4
.L_24999:
        /*00e0*/ 	.byte	0x04, 0x05
        /*00e2*/ 	.short	(.L_25001 - .L_25000)
.L_25000:
        /*00e4*/ 	.word	0x00000080
        /*00e8*/ 	.word	0x00000001
        /*00ec*/ 	.word	0x00000001


	//----- nvinfo : EIATTR_CRS_STACK_SIZE
	.align		4
.L_25001:
        /*00f0*/ 	.byte	0x04, 0x1e
        /*00f2*/ 	.short	(.L_25003 - .L_25002)
.L_25002:
        /*00f4*/ 	.word	0x00000000


	//----- nvinfo : EIATTR_CBANK_PARAM_SIZE
	.align		4
.L_25003:
        /*00f8*/ 	.byte	0x03, 0x19
        /*00fa*/ 	.short	0x0034


	//----- nvinfo : EIATTR_PARAM_CBANK
	.align		4
        /*00fc*/ 	.byte	0x04, 0x0a
        /*00fe*/ 	.short	(.L_25005 - .L_25004)
	.align		4
.L_25004:
        /*0100*/ 	.word	index@(.nv.constant0._Z9cuda_gemmIiLi128ELi1ELi1ELi2048ELi2ELi2ELi64ELi1ELi1EEviiiPT_S1_S1_iii)
        /*0104*/ 	.short	0x0380
        /*0106*/ 	.short	0x0034


	//----- nvinfo : EIATTR_SW_WAR
	.align		4
.L_25005:
        /*0108*/ 	.byte	0x04, 0x36
        /*010a*/ 	.short	(.L_25007 - .L_25006)
.L_25006:
        /*010c*/ 	.word	0x00000008
.L_25007:


//--------------------- .nv.info._Z9cuda_gemmIiLi128ELi1ELi1ELi2048ELi2ELi2ELi64ELi1ELi0EEviiiPT_S1_S1_iii --------------------------
	.section	.nv.info._Z9cuda_gemmIiLi128ELi1ELi1ELi2048ELi2ELi2ELi64ELi1ELi0EEviiiPT_S1_S1_iii,"",@"SHT_CUDA_INFO"
	.sectionflags	@""
	.align	4


	//----- nvinfo : EIATTR_CUDA_API_VERSION
	.align		4
        /*0000*/ 	.byte	0x04, 0x37
        /*0002*/ 	.short	(.L_25009 - .L_25008)
.L_25008:
        /*0004*/ 	.word	0x00000082


	//----- nvinfo : EIATTR_KPARAM_INFO
	.align		4
.L_25009:
        /*0008*/ 	.byte	0x04, 0x17
        /*000a*/ 	.short	(.L_25011 - .L_25010)
.L_25010:
        /*000c*/ 	.word	0x00000000
        /*0010*/ 	.short	0x0008
        /*0012*/ 	.short	0x0030
        /*0014*/ 	.byte	0x00, 0xf0, 0x11, 0x00


	//----- nvinfo : EIATTR_KPARAM_INFO
	.align		4
.L_25011:
        /*0018*/ 	.byte	0x04, 0x17
        /*001a*/ 	.short	(.L_25013 - .L_25012)
.L_25012:
        /*001c*/ 	.word	0x00000000
        /*0020*/ 	.short	0x0007
        /*0022*/ 	.short	0x002c
        /*0024*/ 	.byte	0x00, 0xf0, 0x11, 0x00


	//----- nvinfo : EIATTR_KPARAM_INFO
	.align		4
.L_25013:
        /*0028*/ 	.byte	0x04, 0x17
        /*002a*/ 	.short	(.L_25015 - .L_25014)
.L_25014:
        /*002c*/ 	.word	0x00000000
        /*0030*/ 	.short	0x0006
        /*0032*/ 	.short	0x0028
        /*0034*/ 	.byte	0x00, 0xf0, 0x11, 0x00


	//----- nvinfo : EIATTR_KPARAM_INFO
	.align		4
.L_25015:
        /*0038*/ 	.byte	0x04, 0x17
        /*003a*/ 	.short	(.L_25017 - .L_25016)
.L_25016:
        /*003c*/ 	.word	0x00000000
        /*0040*/ 	.short	0x0005
        /*0042*/ 	.short	0x0020
        /*0044*/ 	.byte	0x00, 0xf5, 0x21, 0x00


	//----- nvinfo : EIATTR_KPARAM_INFO
	.align		4
.L_25017:
        /*0048*/ 	.byte	0x04, 0x17
        /*004a*/ 	.short	(.L_25019 - .L_25018)
.L_25018:
        /*004c*/ 	.word	0x00000000
        /*0050*/ 	.short	0x0004
        /*0052*/ 	.short	0x0018
        /*0054*/ 	.byte	0x00, 0xf5, 0x21, 0x00


	//----- nvinfo : EIATTR_KPARAM_INFO
	.align		4
.L_25019:
        /*0058*/ 	.byte	0x04, 0x17
        /*005a*/ 	.short	(.L_25021 - .L_25020)
.L_25020:
        /*005c*/ 	.word	0x00000000
        /*0060*/ 	.short	0x0003
        /*0062*/ 	.short	0x0010
        /*0064*/ 	.byte	0x00, 0xf5, 0x21, 0x00


	//----- nvinfo : EIATTR_KPARAM_INFO
	.align		4
.L_25021:
        /*0068*/ 	.byte	0x04, 0x17
        /*006a*/ 	.short	(.L_25023 - .L_25022)
.L_25022:
        /*006c*/ 	.word	0x00000000
        /*0070*/ 	.short	0x0002
        /*0072*/ 	.short	0x0008
        /*0074*/ 	.byte	0x00, 0xf0, 0x11, 0x00


	//----- nvinfo : EIATTR_KPARAM_INFO
	.align		4
.L_25023:
        /*0078*/ 	.byte	0x04, 0x17
        /*007a*/ 	.short	(.L_25025 - .L_25024)
.L_25024:
        /*007c*/ 	.word	0x00000000
        /*0080*/ 	.short	0x0001
        /*0082*/ 	.short	0x0004
        /*0084*/ 	.byte	0x00, 0xf0, 0x11, 0x00


	//----- nvinfo : EIATTR_KPARAM_INFO
	.align		4
.L_25025:
        /*0088*/ 	.byte	0x04, 0x17
        /*008a*/ 	.short	(.L_25027 - .L_25026)
.L_25026:
        /*008c*/ 	.word	0x00000000
        /*0090*/ 	.short	0x0000
        /*0092*/ 	.short	0x0000
        /*0094*/ 	.byte	0x00, 0xf0, 0x11, 0x00


	//----- nvinfo : EIATTR_SPARSE_MMA_MASK
	.align		4
.L_25027:
        /*0098*/ 	.byte	0x03, 0x50
        /*009a*/ 	.short	0x0000


	//----- nvinfo : EIATTR_MAXREG_COUNT
	.align		4
        /*009c*/ 	.byte	0x03, 0x1b
        /*009e*/ 	.short	0x00ff


	//----- nvinfo : EIATTR_NUM_BARRIERS
	.align		4
        /*00a0*/ 	.byte	0x02, 0x4c
        /*00a2*/ 	.byte	0x01
	.zero		1


	//----- nvinfo : EIATTR_MERCURY_ISA_VERSION
	.align		4
        /*00a4*/ 	.byte	0x03, 0x5f
        /*00a6*/ 	.short	0x0101


	//----- nvinfo : EIATTR_COOP_GROUP_MASK_REGIDS
	.align		4
        /*00a8*/ 	.byte	0x04, 0x29
        /*00aa*/ 	.short	(.L_25029 - .L_25028)


	//   ....[0]....
.L_25028:
        /*00ac*/ 	.word	0xffffffff


	//   ....[1]....
        /*00b0*/ 	.word	0xffffffff


	//   ....[2]....
        /*00b4*/ 	.word	0xffffffff


	//   ....[3]....
        /*00b8*/ 	.word	0xffffffff


	//   ....[4]....
        /*00bc*/ 	.word	0xffffffff


	//   ....[5]....
        /*00c0*/ 	.word	0xffffffff


	//   ....[6]....
        /*00c4*/ 	.word	0x05000005


	//   ....[7]....
        /*00c8*/ 	.word	0x05000005


	//   ....[8]....
        /*00cc*/ 	.word	0x05000005


	//   ....[9]....
        /*00d0*/ 	.word	0x05000005


	//   ....[10]....
        /*00d4*/ 	.word	0x05000005


	//   ....[11]....
        /*00d8*/ 	.word	0x05000005


	//----- nvinfo : EIATTR_COOP_GROUP_INSTR_OFFSETS
	.align		4
.L_25029:
        /*00dc*/ 	.byte	0x04, 0x28
        /*00de*/ 	.short	(.L_25031 - .L_25030)


	//   ....[0]....
.L_25030:
        /*00e0*/ 	.word	0x000011e0


	//   ....[1]....
        /*00e4*/ 	.word	0x00001260


	//   ....[2]....
        /*00e8*/ 	.word	0x00001530


	//   ....[3]....
        /*00ec*/ 	.word	0x00001580


	//   ....[4]....
        /*00f0*/ 	.word	0x000017f0


	//   ....[5]....
        /*00f4*/ 	.word	0x00001840


	//   ....[6]....
        /*00f8*/ 	.word	0x00002c50


	//   ....[7]....
        /*00fc*/ 	.word	0x00002ce0


	//   ....[8]....
        /*0100*/ 	.word	0x00002d70


	//   ....[9]....
        /*0104*/ 	.word	0x00002e00


	//   ....[10]....
        /*0108*/ 	.word	0x00002e90


	//   ....[11]....
        /*010c*/ 	.word	0x00002f20


	//----- nvinfo : EIATTR_VRC_CTA_INIT_COUNT
	.align		4
.L_25031:
        /*0110*/ 	.byte	0x02, 0x4a
	.zero		1
	.zero		1


	//----- nvinfo : EIATTR_EXIT_INSTR_OFFSETS
	.align		4
        /*0114*/ 	.byte	0x04, 0x1c
        /*0116*/ 	.short	(.L_25033 - .L_25032)


	//   ....[0]....
.L_25032:
        /*0118*/ 	.word	0x000006c0


	//   ....[1]....
        /*011c*/ 	.word	0x00002bf0


	//----- nvinfo : EIATTR_MAX_THREADS
	.align		4
.L_25033:
        /*0120*/ 	.byte	0x04, 0x05
        /*0122*/ 	.short	(.L_25035 - .L_25034)
.L_25034:
        /*0124*/ 	.word	0x00000080
        /*0128*/ 	.word	0x00000001
        /*012c*/ 	.word	0x00000001


	//----- nvinfo : EIATTR_CRS_STACK_SIZE
	.align		4
.L_25035:
        /*0130*/ 	.byte	0x04, 0x1e
        /*0132*/ 	.short	(.L_25037 - .L_25036)
.L_25036:
        /*0134*/ 	.word	0x00000000


	//----- nvinfo : EIATTR_CBANK_PARAM_SIZE
	.align		4
.L_25037:
        /*0138*/ 	.byte	0x03, 0x19
        /*013a*/ 	.short	0x0034


	//----- nvinfo : EIATTR_PARAM_CBANK
	.align		4
        /*013c*/ 	.byte	0x04, 0x0a
        /*013e*/ 	.short	(.L_25039 - .L_25038)
	.align		4
.L_25038:
        /*0140*/ 	.word	index@(.nv.constant0._Z9cuda_gemmIiLi128ELi1ELi1ELi2048ELi2ELi2ELi64ELi1ELi0EEviiiPT_S1_S1_iii)
        /*0144*/ 	.short	0x0380
        /*0146*/ 	.short	0x0034


	//----- nvinfo : EIATTR_SW_WAR
	.align		4
.L_25039:
        /*0148*/ 	.byte	0x04, 0x36
        /*014a*/ 	.short	(.L_25041 - .L_25040)
.L_25040:
        /*014c*/ 	.word	0x00000008
.L_25041:


//--------------------- .nv.info._Z9cuda_gemmIiLi128ELi1ELi1ELi2048ELi2ELi2ELi64ELi0ELi1EEviiiPT_S1_S1_iii --------------------------
	.section	.nv.info._Z9cuda_gemmIiLi128ELi1ELi1ELi2048ELi2ELi2ELi64ELi0ELi1EEviiiPT_S1_S1_iii,"",@"SHT_CUDA_INFO"
	.sectionflags	@""
	.align	4


	//----- nvinfo : EIATTR_CUDA_API_VERSION
	.align		4
        /*0000*/ 	.byte	0x04, 0x37
        /*0002*/ 	.short	(.L_25043 - .L_25042)
.L_25042:
        /*0004*/ 	.word	0x00000082


	//----- nvinfo : EIATTR_KPARAM_INFO
	.align		4
.L_25043:
        /*0008*/ 	.byte	0x04, 0x17
        /*000a*/ 	.short	(.L_25045 - .L_25044)
.L_25044:
        /*000c*/ 	.word	0x00000000
        /*0010*/ 	.short	0x0008
        /*0012*/ 	.short	0x0030
        /*0014*/ 	.byte	0x00, 0xf0, 0x11, 0x00


	//----- nvinfo : EIATTR_KPARAM_INFO
	.align		4
.L_25045:
        /*0018*/ 	.byte	0x04, 0x17
        /*001a*/ 	.short	(.L_25047 - .L_25046)
.L_25046:
        /*001c*/ 	.word	0x00000000
        /*0020*/ 	.short	0x0007
        /*0022*/ 	.short	0x002c
        /*0024*/ 	.byte	0x00, 0xf0, 0x11, 0x00


	//----- nvinfo : EIATTR_KPARAM_INFO
	.align		4
.L_25047:
        /*0028*/ 	.byte	0x04, 0x17
        /*002a*/ 	.short	(.L_25049 - .L_25048)
.L_25048:
        /*002c*/ 	.word	0x00000000
        /*0030*/ 	.short	0x0006
        /*0032*/ 	.short	0x0028
        /*0034*/ 	.byte	0x00, 0xf0, 0x11, 0x00


	//----- nvinfo : EIATTR_KPARAM_INFO
	.align		4
.L_25049:
        /*0038*/ 	.byte	0x04, 0x17
        /*003a*/ 	.short	(.L_25051 - .L_25050)
.L_25050:
        /*003c*/ 	.word	0x00000000
        /*0040*/ 	.short	0x0005
        /*0042*/ 	.short	0x0020
        /*0044*/ 	.byte	0x00, 0xf5, 0x21, 0x00


	//----- nvinfo : EIATTR_KPARAM_INFO
	.align		4
.L_25051:
        /*0048*/ 	.byte	0x04, 0x17
        /*004a*/ 	.short	(.L_25053 - .L_25052)
.L_25052:
        /*004c*/ 	.word	0x00000000
        /*0050*/ 	.short	0x0004
        /*0052*/ 	.short	0x0018
        /*0054*/ 	.byte	0x00, 0xf5, 0x21, 0x00


	//----- nvinfo : EIATTR_KPARAM_INFO
	.align		4
.L_25053:
        /*0058*/ 	.byte	0x04, 0x17
        /*005a*/ 	.short	(.L_25055 - .L_25054)
.L_25054:
        /*005c*/ 	.word	0x00000000
        /*0060*/ 	.short	0x0003
        /*0062*/ 	.short	0x0010
        /*0064*/ 	.byte	0x00, 0xf5, 0x21, 0x00


	//----- nvinfo : EIATTR_KPARAM_INFO
	.align		4
.L_25055:
        /*0068*/ 	.byte	0x04, 0x17
        /*006a*/ 	.short	(.L_25057 - .L_25056)
.L_25056:
        /*006c*/ 	.word	0x00000000
        /*0070*/ 	.short	0x0002
        /*0072*/ 	.short	0x0008
        /*0074*/ 	.byte	0x00, 0xf0, 0x11, 0x00


	//----- nvinfo : EIATTR_KPARAM_INFO
	.align		4
.L_25057:
        /*0078*/ 	.byte	0x04, 0x17
        /*007a*/ 	.short	(.L_25059 - .L_25058)
.L_25058:
        /*007c*/ 	.word	0x00000000
        /*0080*/ 	.short	0x0001
        /*0082*/ 	.short	0x0004
        /*0084*/ 	.byte	0x00, 0xf0, 0x11, 0x00


	//----- nvinfo : EIATTR_KPARAM_INFO
	.align		4
.L_25059:
        /*0088*/ 	.byte	0x04, 0x17
        /*008a*/ 	.short	(.L_25061 - .L_25060)
.L_25060:
        /*008c*/ 	.word	0x00000000
        /*0090*/ 	.short	0x0000
        /*0092*/ 	.short	0x0000
        /*0094*/ 	.byte	0x00, 0xf0, 0x11, 0x00


	//----- nvinfo : EIATTR_SPARSE_MMA_MASK
	.align		4
.L_25061:
        /*0098*/ 	.byte	0x03, 0x50
        /*009a*/ 	.short	0x0000


	//----- nvinfo : EIATTR_MAXREG_COUNT
	.align		4
        /*009c*/ 	.byte	0x03, 0x1b
        /*009e*/ 	.short	0x00ff


	//----- nvinfo : EIATTR_NUM_BARRIERS
	.align		4
        /*00a0*/ 	.byte	0x02, 0x4c
        /*00a2*/ 	.byte	0x01
	.zero		1


	//----- nvinfo : EIATTR_MERCURY_ISA_VERSION
	.align		4
        /*00a4*/ 	.byte	0x03, 0x5f
        /*00a6*/ 	.short	0x0101


	//----- nvinfo : EIATTR_COOP_GROUP_MASK_REGIDS
	.align		4
        /*00a8*/ 	.byte	0x04, 0x29
        /*00aa*/ 	.short	(.L_25063 - .L_25062)


	//   ....[0]....
.L_25062:
        /*00ac*/ 	.word	0xffffffff


	//   ....[1]....
        /*00b0*/ 	.word	0xffffffff


	//   ....[2]....
        /*00b4*/ 	.word	0xffffffff


	//   ....[3]....
        /*00b8*/ 	.word	0xffffffff


	//----- nvinfo : EIATTR_COOP_GROUP_INSTR_OFFSETS
	.align		4
.L_25063:
        /*00bc*/ 	.byte	0x04, 0x28
        /*00be*/ 	.short	(.L_25065 - .L_25064)


	//   ....[0]....
.L_25064:
        /*00c0*/ 	.word	0x00000830


	//   ....[1]....
        /*00c4*/ 	.word	0x00000840


	//   ....[2]....
        /*00c8*/ 	.word	0x00000860


	//   ....[3]....
        /*00cc*/ 	.word	0x00000870


	//----- nvinfo : EIATTR_VRC_CTA_INIT_COUNT
	.align		4
.L_25065:
        /*00d0*/ 	.byte	0x02, 0x4a
	.zero		1
	.zero		1


	//----- nvinfo : EIATTR_EXIT_INSTR_OFFSETS
	.align		4
        /*00d4*/ 	.byte	0x04, 0x1c
        /*00d6*/ 	.short	(.L_25067 - .L_25066)


	//   ....[0]....
.L_25066:
        /*00d8*/ 	.word	0x000001c0


	//   ....[1]....
        /*00dc*/ 	.word	0x00000c20


	//----- nvinfo : EIATTR_MAX_THREADS
	.align		4
.L_25067:
        /*00e0*/ 	.byte	0x04, 0x05
        /*00e2*/ 	.short	(.L_25069 - .L_25068)
.L_25068:
        /*00e4*/ 	.word	0x00000080
        /*00e8*/ 	.word	0x00000001
        /*00ec*/ 	.word	0x00000001


	//----- nvinfo : EIATTR_CRS_STACK_SIZE
	.align		4
.L_25069:
        /*00f0*/ 	.byte	0x04, 0x1e
        /*00f2*/ 	.short	(.L_25071 - .L_25070)
.L_25070:
        /*00f4*/ 	.word	0x00000000


	//----- nvinfo : EIATTR_CBANK_PARAM_SIZE
	.align		4
.L_25071:
        /*00f8*/ 	.byte	0x03, 0x19
        /*00fa*/ 	.short	0x0034


	//----- nvinfo : EIATTR_PARAM_CBANK
	.align		4
        /*00fc*/ 	.byte	0x04, 0x0a
        /*00fe*/ 	.short	(.L_25073 - .L_25072)
	.align		4
.L_25072:
        /*0100*/ 	.word	index@(.nv.constant0._Z9cuda_gemmIiLi128ELi1ELi1ELi2048ELi2ELi2ELi64ELi0ELi1EEviiiPT_S1_S1_iii)
        /*0104*/ 	.short	0x0380
        /*0106*/ 	.short	0x0034


	//----- nvinfo : EIATTR_SW_WAR
	.align		4
.L_25073:
        /*0108*/ 	.byte	0x04, 0x36
        /*010a*/ 	.short	(.L_25075 - .L_25074)
.L_25074:
        /*010c*/ 	.word	0x00000008
.L_25075:


//--------------------- .nv.info._Z9cuda_gemmIiLi128ELi1ELi1ELi2048ELi2ELi2ELi64ELi0ELi0EEviiiPT_S1_S1_iii --------------------------
	.section	.nv.info._Z9cuda_gemmIiLi128ELi1ELi1ELi2048ELi2ELi2ELi64ELi0ELi0EEviiiPT_S1_S1_iii,"",@"SHT_CUDA_INFO"
	.sectionflags	@""
	.align	4


	//----- nvinfo : EIATTR_CUDA_API_VERSION
	.align		4
        /*0000*/ 	.byte	0x04, 0x37
        /*0002*/ 	.short	(.L_25077 - .L_25076)
.L_25076:
        /*0004*/ 	.word	0x00000082


	//----- nvinfo : EIATTR_KPARAM_INFO
	.align		4
.L_25077:
        /*0008*/ 	.byte	0x04, 0x17
        /*000a*/ 	.short	(.L_25079 - .L_25078)
.L_25078:
        /*000c*/ 	.word	0x00000000
        /*0010*/ 	.short	0x0008
        /*0012*/ 	.short	0x0030
        /*0014*/ 	.byte	0x00, 0xf0, 0x11, 0x00


	//----- nvinfo : EIATTR_KPARAM_INFO
	.align		4
.L_25079:
        /*0018*/ 	.byte	0x04, 0x17
        /*001a*/ 	.short	(.L_25081 - .L_25080)
.L_25080:
        /*001c*/ 	.word	0x00000000
        /*0020*/ 	.short	0x0007
        /*0022*/ 	.short	0x002c
        /*0024*/ 	.byte	0x00, 0xf0, 0x11, 0x00


	//----- nvinfo : EIATTR_KPARAM_INFO
	.align		4
.L_25081:
        /*0028*/ 	.byte	0x04, 0x17
        /*002a*/ 	.short	(.L_25083 - .L_25082)
.L_25082:
        /*002c*/ 	.word	0x00000000
        /*0030*/ 	.short	0x0006
        /*0032*/ 	.short	0x0028
        /*0034*/ 	.byte	0x00, 0xf0, 0x11, 0x00


	//----- nvinfo : EIATTR_KPARAM_INFO
	.align		4
.L_25083:
        /*0038*/ 	.byte	0x04, 0x17
        /*003a*/ 	.short	(.L_25085 - .L_25084)
.L_25084:
        /*003c*/ 	.word	0x00000000
        /*0040*/ 	.short	0x0005
        /*0042*/ 	.short	0x0020
        /*0044*/ 	.byte	0x00, 0xf5, 0x21, 0x00


	//----- nvinfo : EIATTR_KPARAM_INFO
	.align		4
.L_25085:
        /*0048*/ 	.byte	0x04, 0x17
        /*004a*/ 	.short	(.L_25087 - .L_25086)
.L_25086:
        /*004c*/ 	.word	0x00000000
        /*0050*/ 	.short	0x0004
        /*0052*/ 	.short	0x0018
        /*0054*/ 	.byte	0x00, 0xf5, 0x21, 0x00


	//----- nvinfo : EIATTR_KPARAM_INFO
	.align		4
.L_25087:
        /*0058*/ 	.byte	0x04, 0x17
        /*005a*/ 	.short	(.L_25089 - .L_25088)
.L_25088:
        /*005c*/ 	.word	0x00000000
        /*0060*/ 	.short	0x0003
        /*0062*/ 	.short	0x0010
        /*0064*/ 	.byte	0x00, 0xf5, 0x21, 0x00


	//----- nvinfo : EIATTR_KPARAM_INFO
	.align		4
.L_25089:
        /*0068*/ 	.byte	0x04, 0x17
        /*006a*/ 	.short	(.L_25091 - .L_25090)
.L_25090:
        /*006c*/ 	.word	0x00000000
        /*0070*/ 	.short	0x0002
        /*0072*/ 	.short	0x0008
        /*0074*/ 	.byte	0x00, 0xf0, 0x11, 0x00


	//----- nvinfo : EIATTR_KPARAM_INFO
	.align		4
.L_25091:
        /*0078*/ 	.byte	0x04, 0x17
        /*007a*/ 	.short	(.L_25093 - .L_25092)
.L_25092:
        /*007c*/ 	.word	0x00000000
        /*0080*/ 	.short	0x0001
        /*0082*/ 	.short	0x0004
        /*0084*/ 	.byte	0x00, 0xf0, 0x11, 0x00


	//----- nvinfo : EIATTR_KPARAM_INFO
	.align		4
.L_25093:
        /*0088*/ 	.byte	0x04, 0x17
        /*008a*/ 	.short	(.L_25095 - .L_25094)
.L_25094:
        /*008c*/ 	.word	0x00000000
        /*0090*/ 	.short	0x0000
        /*0092*/ 	.short	0x0000
        /*0094*/ 	.byte	0x00, 0xf0, 0x11, 0x00


	//----- nvinfo : EIATTR_SPARSE_MMA_MASK
	.align		4
.L_25095:
        /*0098*/ 	.byte	0x03, 0x50
        /*009a*/ 	.short	0x0000


	//----- nvinfo : EIATTR_MAXREG_COUNT
	.align		4
        /*009c*/ 	.byte	0x03, 0x1b
        /*009e*/ 	.short	0x00ff


	//----- nvinfo : EIATTR_NUM_BARRIERS
	.align		4
        /*00a0*/ 	.byte	0x02, 0x4c
        /*00a2*/ 	.byte	0x01
	.zero		1


	//----- nvinfo : EIATTR_ANNOTATIONS
	.align		4
        /*00a4*/ 	.byte	0x04, 0x55
        /*00a6*/ 	.short	(.L_25097 - .L_25096)


	//   ....[0]....
.L_25096:
        /*00a8*/ 	.word	0x00000001
        /*00ac*/ 	.byte	0x70, 0x08, 0x00, 0x00, 0x01, 0x00, 0x00, 0x00, 0x80, 0x18, 0x00, 0x00


	//----- nvinfo : EIATTR_MERCURY_ISA_VERSION
	.align		4
.L_25097:
        /*00b8*/ 	.byte	0x03, 0x5f
        /*00ba*/ 	.short	0x0101


	//----- nvinfo : EIATTR_COOP_GROUP_MASK_REGIDS
	.align		4
        /*00bc*/ 	.byte	0x04, 0x29
        /*00be*/ 	.short	(.L_25099 - .L_25098)


	//   ....[0]....
.L_25098:
        /*00c0*/ 	.word	0xffffffff


	//   ....[1]....
        /*00c4*/ 	.word	0xffffffff


	//   ....[2]....
        /*00c8*/ 	.word	0xffffffff


	//   ....[3]....
        /*00cc*/ 	.word	0xffffffff


	//   ....[4]....
        /*00d0*/ 	.word	0xffffffff


	//   ....[5]....
        /*00d4*/ 	.word	0xffffffff


	//   ....[6]....
        /*00d8*/ 	.word	0x05000005


	//   ....[7]....
        /*00dc*/ 	.word	0x05000005


	//   ....[8]....
        /*00e0*/ 	.word	0x05000005


	//   ....[9]....
        /*00e4*/ 	.word	0x05000005


	//   ....[10]....
        /*00e8*/ 	.word	0x05000005


	//   ....[11]....
        /*00ec*/ 	.word	0x05000005


	//----- nvinfo : EIATTR_COOP_GROUP_INSTR_OFFSETS
	.align		4
.L_25099:
        /*00f0*/ 	.byte	0x04, 0x28
        /*00f2*/ 	.short	(.L_25101 - .L_25100)


	//   ....[0]....
.L_25100:
        /*00f4*/ 	.word	0x00001200


	//   ....[1]....
        /*00f8*/ 	.word	0x00001280


	//   ....[2]....
        /*00fc*/ 	.word	0x000014b0


	//   ....[3]....
        /*0100*/ 	.word	0x00001500


	//   ....[4]....
        /*0104*/ 	.word	0x00001730


	//   ....[5]....
        /*0108*/ 	.word	0x00001780


	//   ....[6]....
        /*010c*/ 	.word	0x00002c60


	//   ....[7]....
        /*0110*/ 	.word	0x00002cf0


	//   ....[8]....
        /*0114*/ 	.word	0x00002d80


	//   ....[9]....
        /*0118*/ 	.word	0x00002e10


	//   ....[10]....
        /*011c*/ 	.word	0x00002ea0


	//   ....[11]....
        /*0120*/ 	.word	0x00002f30


	//----- nvinfo : EIATTR_VRC_CTA_INIT_COUNT
	.align		4
.L_25101:
        /*0124*/ 	.byte	0x02, 0x4a
	.zero		1
	.zero		1


	//----- nvinfo : EIATTR_EXIT_INSTR_OFFSETS
	.align		4
        /*0128*/ 	.byte	0x04, 0x1c
        /*012a*/ 	.short	(.L_25103 - .L_25102)


	//   ....[0]....
.L_25102:
        /*012c*/ 	.word	0x000006d0


	//   ....[1]....
        /*0130*/ 	.word	0x00002c00


	//----- nvinfo : EIATTR_MAX_THREADS
	.align		4
.L_25103:
        /*0134*/ 	.byte	0x04, 0x05
        /*0136*/ 	.short	(.L_25105 - .L_25104)
.L_25104:
        /*0138*/ 	.word	0x00000080
        /*013c*/ 	.word	0x00000001
        /*0140*/ 	.word	0x00000001


	//----- nvinfo : EIATTR_CRS_STACK_SIZE
	.align		4
.L_25105:
        /*0144*/ 	.byte	0x04, 0x1e
        /*0146*/ 	.short	(.L_25107 - .L_25106)
.L_25106:
        /*0148*/ 	.word	0x00000000


	//----- nvinfo : EIATTR_CBANK_PARAM_SIZE
	.align		4
.L_25107:
        /*014c*/ 	.byte	0x03, 0x19
        /*014e*/ 	.short	0x0034


	//----- nvinfo : EIATTR_PARAM_CBANK
	.align		4
        /*0150*/ 	.byte	0x04, 0x0a
        /*0152*/ 	.short	(.L_25109 - .L_25108)
	.align		4
.L_25108:
        /*0154*/ 	.word	index@(.nv.constant0._Z9cuda_gemmIiLi128ELi1ELi1ELi2048ELi2ELi2ELi64ELi0ELi0EEviiiPT_S1_S1_iii)
        /*0158*/ 	.short	0x0380
        /*015a*/ 	.short	0x0034


	//----- nvinfo : EIATTR_SW_WAR
	.align		4
.L_25109:
        /*015c*/ 	.byte	0x04, 0x36
        /*015e*/ 	.short	(.L_25111 - .L_25110)
.L_25110:
        /*0160*/ 	.word	0x00000008
.L_25111:


//--------------------- .nv.info._Z9cuda_gemmIiLi128ELi1ELi1ELi1024ELi128ELi128ELi64ELi1ELi1EEviiiPT_S1_S1_iii --------------------------
	.section	.nv.info._Z9cuda_gemmIiLi128ELi1ELi1ELi1024ELi128ELi128ELi64ELi1ELi1EEviiiPT_S1_S1_iii,"",@"SHT_CUDA_INFO"
	.sectionflags	@""
	.align	4


	//----- nvinfo : EIATTR_CUDA_API_VERSION
	.align		4
        /*0000*/ 	.byte	0x04, 0x37
        /*0002*/ 	.short	(.L_25113 - .L_25112)
.L_25112:
        /*0004*/ 	.word	0x00000082


	//----- nvinfo : EIATTR_KPARAM_INFO
	.align		4
.L_25113:
        /*0008*/ 	.byte	0x04, 0x17
        /*000a*/ 	.short	(.L_25115 - .L_25114)
.L_25114:
        /*000c*/ 	.word	0x00000000
        /*0010*/ 	.short	0x0008
        /*0012*/ 	.short	0x0030
        /*0014*/ 	.byte	0x00, 0xf0, 0x11, 0x00


	//----- nvinfo : EIATTR_KPARAM_INFO
	.align		4
.L_25115:
        /*0018*/ 	.byte	0x04, 0x17
        /*001a*/ 	.short	(.L_25117 - .L_25116)
.L_25116:
        /*001c*/ 	.word	0x00000000
        /*0020*/ 	.short	0x0007
        /*0022*/ 	.short	0x002c
        /*0024*/ 	.byte	0x00, 0xf0, 0x11, 0x00


	//----- nvinfo : EIATTR_KPARAM_INFO
	.align		4
.L_25117:
        /*0028*/ 	.byte	0x04, 0x17
        /*002a*/ 	.short	(.L_25119 - .L_25118)
.L_25118:
        /*002c*/ 	.word	0x00000000
        /*0030*/ 	.short	0x0006
        /*0032*/ 	.short	0x0028
        /*0034*/ 	.byte	0x00, 0xf0, 0x11, 0x00


	//----- nvinfo : EIATTR_KPARAM_INFO
	.align		4
.L_25119:
        /*0038*/ 	.byte	0x04, 0x17
        /*003a*/ 	.short	(.L_25121 - .L_25120)
.L_25120:
        /*003c*/ 	.word	0x00000000
        /*0040*/ 	.short	0x0005
        /*0042*/ 	.short	0x0020
        /*0044*/ 	.byte	0x00, 0xf5, 0x21, 0x00


	//----- nvinfo : EIATTR_KPARAM_INFO
	.align		4
.L_25121:
        /*0048*/ 	.byte	0x04, 0x17
        /*004a*/ 	.short	(.L_25123 - .L_25122)
.L_25122:
        /*004c*/ 	.word	0x00000000
        /*0050*/ 	.short	0x0004
        /*0052*/ 	.short	0x0018
        /*0054*/ 	.byte	0x00, 0xf5, 0x21, 0x00


	//----- nvinfo : EIATTR_KPARAM_INFO
	.align		4
.L_25123:
        /*0058*/ 	.byte	0x04, 0x17
        /*005a*/ 	.short	(.L_25125 - .L_25124)
.L_25124:
        /*005c*/ 	.word	0x00000000
        /*0060*/ 	.short	0x0003
        /*0062*/ 	.short	0x0010
        /*0064*/ 	.byte	0x00, 0xf5, 0x21, 0x00


	//----- nvinfo : EIATTR_KPARAM_INFO
	.align		4
.L_25125:
        /*0068*/ 	.byte	0x04, 0x17
        /*006a*/ 	.short	(.L_25127 - .L_25126)
.L_25126:
        /*006c*/ 	.word	0x00000000
        /*0070*/ 	.short	0x0002
        /*0072*/ 	.short	0x0008
        /*0074*/ 	.byte	0x00, 0xf0, 0x11, 0x00


	//----- nvinfo : EIATTR_KPARAM_INFO
	.align		4
.L_25127:
        /*0078*/ 	.byte	0x04, 0x17
        /*007a*/ 	.short	(.L_25129 - .L_25128)
.L_25128:
        /*007c*/ 	.word	0x00000000
        /*0080*/ 	.short	0x0001
        /*0082*/ 	.short	0x0004
        /*0084*/ 	.byte	0x00, 0xf0, 0x11, 0x00


	//----- nvinfo : EIATTR_KPARAM_INFO
	.align		4
.L_25129:
        /*0088*/ 	.byte	0x04, 0x17
        /*008a*/ 	.short	(.L_25131 - .L_25130)
.L_25130:
        /*008c*/ 	.word	0x00000000
        /*0090*/ 	.short	0x0000
        /*0092*/ 	.short	0x0000
        /*0094*/ 	.byte	0x00, 0xf0, 0x11, 0x00


	//----- nvinfo : EIATTR_SPARSE_MMA_MASK
	.align		4
.L_25131:
        /*0098*/ 	.byte	0x03, 0x50
        /*009a*/ 	.short	0x0000


	//----- nvinfo : EIATTR_MAXREG_COUNT
	.align		4
        /*009c*/ 	.byte	0x03, 0x1b
        /*009e*/ 	.short	0x00ff


	//----- nvinfo : EIATTR_NUM_BARRIERS
	.align		4
        /*00a0*/ 	.byte	0x02, 0x4c
        /*00a2*/ 	.byte	0x01
	.zero		1


	//----- nvinfo : EIATTR_MERCURY_ISA_VERSION
	.align		4
        /*00a4*/ 	.byte	0x03, 0x5f
        /*00a6*/ 	.short	0x0101


	//----- nvinfo : EIATTR_COOP_GROUP_MASK_REGIDS
	.align		4
        /*00a8*/ 	.byte	0x04, 0x29
        /*00aa*/ 	.short	(.L_25133 - .L_25132)


	//   ....[0]....
.L_25132:
        /*00ac*/ 	.word	0xffffffff


	//----- nvinfo : EIATTR_COOP_GROUP_INSTR_OFFSETS
	.align		4
.L_25133:
        /*00b0*/ 	.byte	0x04, 0x28
        /*00b2*/ 	.short	(.L_25135 - .L_25134)


	//   ....[0]....
.L_25134:
        /*00b4*/ 	.word	0x00001460


	//----- nvinfo : EIATTR_VRC_CTA_INIT_COUNT
	.align		4
.L_25135:
        /*00b8*/ 	.byte	0x02, 0x4a
	.zero		1
	.zero		1


	//----- nvinfo : EIATTR_EXIT_INSTR_OFFSETS
	.align		4
        /*00bc*/ 	.byte	0x04, 0x1c
        /*00be*/ 	.short	(.L_25137 - .L_25136)


	//   ....[0]....
.L_25136:
        /*00c0*/ 	.word	0x00000040


	//   ....[1]....
        /*00c4*/ 	.word	0x00001870


	//----- nvinfo : EIATTR_MAX_THREADS
	.align		4
.L_25137:
        /*00c8*/ 	.byte	0x04, 0x05
        /*00ca*/ 	.short	(.L_25139 - .L_25138)
.L_25138:
        /*00cc*/ 	.word	0x00000080
        /*00d0*/ 	.word	0x00000001
        /*00d4*/ 	.word	0x00000001


	//----- nvinfo : EIATTR_CRS_STACK_SIZE
	.align		4
.L_25139:
        /*00d8*/ 	.byte	0x04, 0x1e
        /*00da*/ 	.short	(.L_25141 - .L_25140)
.L_25140:
        /*00dc*/ 	.word	0x00000000


	//----- nvinfo : EIATTR_CBANK_PARAM_SIZE
	.align		4
.L_25141:
        /*00e0*/ 	.byte	0x03, 0x19
        /*00e2*/ 	.short	0x0034


	//----- nvinfo : EIATTR_PARAM_CBANK
	.align		4
        /*00e4*/ 	.byte	0x04, 0x0a
        /*00e6*/ 	.short	(.L_25143 - .L_25142)
	.align		4
.L_25142:
        /*00e8*/ 	.word	index@(.nv.constant0._Z9cuda_gemmIiLi128ELi1ELi1ELi1024ELi128ELi128ELi64ELi1ELi1EEviiiPT_S1_S1_iii)
        /*00ec*/ 	.short	0x0380
        /*00ee*/ 	.short	0x0034


	//----- nvinfo : EIATTR_SW_WAR
	.align		4
.L_25143:
        /*00f0*/ 	.byte	0x04, 0x36
        /*00f2*/ 	.short	(.L_25145 - .L_25144)
.L_25144:
        /*00f4*/ 	.word	0x00000008
.L_25145:


//--------------------- .nv.info._Z9cuda_gemmIiLi128ELi1ELi1ELi1024ELi128ELi128ELi64ELi1ELi0EEviiiPT_S1_S1_iii --------------------------
	.section	.nv.info._Z9cuda_gemmIiLi128ELi1ELi1ELi1024ELi128ELi128ELi64ELi1ELi0EEviiiPT_S1_S1_iii,"",@"SHT_CUDA_INFO"
	.sectionflags	@""
	.align	4


	//----- nvinfo : EIATTR_CUDA_API_VERSION
	.align		4
        /*0000*/ 	.byte	0x04, 0x37
        /*0002*/ 	.short	(.L_25147 - .L_25146)
.L_25146:
        /*0004*/ 	.word	0x00000082


	//----- nvinfo : EIATTR_KPARAM_INFO
	.align		4
.L_25147:
        /*0008*/ 	.byte	0x04, 0x17
        /*000a*/ 	.short	(.L_25149 - .L_25148)
.L_25148:
        /*000c*/ 	.word	0x00000000
        /*0010*/ 	.short	0x0008
        /*0012*/ 	.short	0x0030
        /*0014*/ 	.byte	0x00, 0xf0, 0x11, 0x00


	//----- nvinfo : EIATTR_KPARAM_INFO
	.align		4
.L_25149:
        /*0018*/ 	.byte	0x04, 0x17
        /*001a*/ 	.short	(.L_25151 - .L_25150)
.L_25150:
        /*001c*/ 	.word	0x00000000
        /*0020*/ 	.short	0x0007
        /*0022*/ 	.short	0x002c
        /*0024*/ 	.byte	0x00, 0xf0, 0x11, 0x00


	//----- nvinfo : EIATTR_KPARAM_INFO
	.align		4
.L_25151:
        /*0028*/ 	.byte	0x04, 0x17
        /*002a*/ 	.short	(.L_25153 - .L_25152)
.L_25152:
        /*002c*/ 	.word	0x00000000
        /*0030*/ 	.short	0x0006
        /*0032*/ 	.short	0x0028
        /*0034*/ 	.byte	0x00, 0xf0, 0x11, 0x00


	//----- nvinfo : EIATTR_KPARAM_INFO
	.align		4
.L_25153:
        /*0038*/ 	.byte	0x04, 0x17
        /*003a*/ 	.short	(.L_25155 - .L_25154)
.L_25154:
        /*003c*/ 	.word	0x00000000
        /*0040*/ 	.short	0x0005
        /*0042*/ 	.short	0x0020
        /*0044*/ 	.byte	0x00, 0xf5, 0x21, 0x00


	//----- nvinfo : EIATTR_KPARAM_INFO
	.align		4
.L_25155:
        /*0048*/ 	.byte	0x04, 0x17
        /*004a*/ 	.short	(.L_25157 - .L_25156)
.L_25156:
        /*004c*/ 	.word	0x00000000
        /*0050*/ 	.short	0x0004
        /*0052*/ 	.short	0x0018
        /*0054*/ 	.byte	0x00, 0xf5, 0x21, 0x00


	//----- nvinfo : EIATTR_KPARAM_INFO
	.align		4
.L_25157:
        /*0058*/ 	.byte	0x04, 0x17
        /*005a*/ 	.short	(.L_25159 - .L_25158)
.L_25158:
        /*005c*/ 	.word	0x00000000
        /*0060*/ 	.short	0x0003
        /*0062*/ 	.short	0x0010
        /*0064*/ 	.byte	0x00, 0xf5, 0x21, 0x00


	//----- nvinfo : EIATTR_KPARAM_INFO
	.align		4
.L_25159:
        /*0068*/ 	.byte	0x04, 0x17
        /*006a*/ 	.short	(.L_25161 - .L_25160)
.L_25160:
        /*006c*/ 	.word	0x00000000
        /*0070*/ 	.short	0x0002
        /*0072*/ 	.short	0x0008
        /*0074*/ 	.byte	0x00, 0xf0, 0x11, 0x00


	//----- nvinfo : EIATTR_KPARAM_INFO
	.align		4
.L_25161:
        /*0078*/ 	.byte	0x04, 0x17
        /*007a*/ 	.short	(.L_25163 - .L_25162)
.L_25162:
        /*007c*/ 	.word	0x00000000
        /*0080*/ 	.short	0x0001
        /*0082*/ 	.short	0x0004
        /*0084*/ 	.byte	0x00, 0xf0, 0x11, 0x00


	//----- nvinfo : EIATTR_KPARAM_INFO
	.align		4
.L_25163:
        /*0088*/ 	.byte	0x04, 0x17
        /*008a*/ 	.short	(.L_25165 - .L_25164)
.L_25164:
        /*008c*/ 	.word	0x00000000
        /*0090*/ 	.short	0x0000
        /*0092*/ 	.short	0x0000
        /*0094*/ 	.byte	0x00, 0xf0, 0x11, 0x00


	//----- nvinfo : EIATTR_SPARSE_MMA_MASK
	.align		4
.L_25165:
        /*0098*/ 	.byte	0x03, 0x50
        /*009a*/ 	.short	0x0000


	//----- nvinfo : EIATTR_MAXREG_COUNT
	.align		4
        /*009c*/ 	.byte	0x03, 0x1b
        /*009e*/ 	.short	0x00ff


	//----- nvinfo : EIATTR_NUM_BARRIERS
	.align		4
        /*00a0*/ 	.byte	0x02, 0x4c
        /*00a2*/ 	.byte	0x01
	.zero		1


	//----- nvinfo : EIATTR_MERCURY_ISA_VERSION
	.align		4
        /*00a4*/ 	.byte	0x03, 0x5f
        /*00a6*/ 	.short	0x0101


	//----- nvinfo : EIATTR_COOP_GROUP_MASK_REGIDS
	.align		4
        /*00a8*/ 	.byte	0x04, 0x29
        /*00aa*/ 	.short	(.L_25167 - .L_25166)


	//   ....[0]....
.L_25166:
        /*00ac*/ 	.word	0xffffffff


	//   ....[1]....
        /*00b0*/ 	.word	0xffffffff


	//   ....[2]....
        /*00b4*/ 	.word	0xffffffff


	//   ....[3]....
        /*00b8*/ 	.word	0xffffffff


	//   ....[4]....
        /*00bc*/ 	.word	0xffffffff


	//   ....[5]....
        /*00c0*/ 	.word	0xffffffff


	//   ....[6]....
        /*00c4*/ 	.word	0xffffffff


	//   ....[7]....
        /*00c8*/ 	.word	0xffffffff


	//   ....[8]....
        /*00cc*/ 	.word	0xffffffff


	//   ....[9]....
        /*00d0*/ 	.word	0xffffffff


	//   ....[10]....
        /*00d4*/ 	.word	0xffffffff


	//   ....[11]....
        /*00d8*/ 	.word	0xffffffff


	//   ....[12]....
        /*00dc*/ 	.word	0xffffffff


	//   ....[13]....
        /*00e0*/ 	.word	0xffffffff


	//   ....[14]....
        /*00e4*/ 	.word	0xffffffff


	//   ....[15]....
        /*00e8*/ 	.word	0xffffffff


	//   ....[16]....
        /*00ec*/ 	.word	0xffffffff


	//   ....[17]....
        /*00f0*/ 	.word	0x0500004d


	//   ....[18]....
        /*00f4*/ 	.word	0x0500004d


	//   ....[19]....
        /*00f8*/ 	.word	0x0500004d


	//   ....[20]....
        /*00fc*/ 	.word	0x0500004d


	//   ....[21]....
        /*0100*/ 	.word	0x0500004d


	//   ....[22]....
        /*0104*/ 	.word	0x0500004d


	//   ....[23]....
        /*0108*/ 	.word	0x0500004d


	//   ....[24]....
        /*010c*/ 	.word	0x0500004d


	//   ....[25]....
        /*0110*/ 	.word	0x0500004d


	//   ....[26]....
        /*0114*/ 	.word	0x0500004d


	//   ....[27]....
        /*0118*/ 	.word	0x0500004d


	//   ....[28]....
        /*011c*/ 	.word	0x0500004d


	//   ....[29]....
        /*0120*/ 	.word	0x0500004d


	//   ....[30]....
        /*0124*/ 	.word	0x0500004d


	//   ....[31]....
        /*0128*/ 	.word	0x0500004d


	//   ....[32]....
        /*012c*/ 	.word	0x0500004d


	//----- nvinfo : EIATTR_COOP_GROUP_INSTR_OFFSETS
	.align		4
.L_25167:
        /*0130*/ 	.byte	0x04, 0x28
        /*0132*/ 	.short	(.L_25169 - .L_25168)


	//   ....[0]....
.L_25168:
        /*0134*/ 	.word	0x00001e10


	//   ....[1]....
        /*0138*/ 	.word	0x00001e70


	//   ....[2]....
        /*013c*/ 	.word	0x00001ed0


	//   ....[3]....
        /*0140*/ 	.word	0x00001f30


	//   ....[4]....
        /*0144*/ 	.word	0x00001f90


	//   ....[5]....
        /*0148*/ 	.word	0x00001ff0


	//   ....[6]....
        /*014c*/ 	.word	0x00002050


	//   ....[7]....
        /*0150*/ 	.word	0x000020b0


	//   ....[8]....
        /*0154*/ 	.word	0x00002110


	//   ....[9]....
        /*0158*/ 	.word	0x00002170


	//   ....[10]....
        /*015c*/ 	.word	0x000021d0


	//   ....[11]....
        /*0160*/ 	.word	0x00002230


	//   ....[12]....
        /*0164*/ 	.word	0x00002290


	//   ....[13]....
        /*0168*/ 	.word	0x000022f0


	//   ....[14]....
        /*016c*/ 	.word	0x00002350


	//   ....[15]....
        /*0170*/ 	.word	0x000023b0


	//   ....[16]....
        /*0174*/ 	.word	0x00002850


	//   ....[17]....
        /*0178*/ 	.word	0x00002d10


	//   ....[18]....
        /*017c*/ 	.word	0x00002da0


	//   ....[19]....
        /*0180*/ 	.word	0x00002e40


	//   ....[20]....
        /*0184*/ 	.word	0x00002ed0


	//   ....[21]....
        /*0188*/ 	.word	0x00002f60


	//   ....[22]....
        /*018c*/ 	.word	0x00003000


	//   ....[23]....
        /*0190*/ 	.word	0x00003090


	//   ....[24]....
        /*0194*/ 	.word	0x00003130


	//   ....[25]....
        /*0198*/ 	.word	0x000031c0


	//   ....[26]....
        /*019c*/ 	.word	0x00003260


	//   ....[27]....
        /*01a0*/ 	.word	0x00003300


	//   ....[28]....
        /*01a4*/ 	.word	0x000033a0


	//   ....[29]....
        /*01a8*/ 	.word	0x00003430


	//   ....[30]....
        /*01ac*/ 	.word	0x000034c0


	//   ....[31]....
        /*01b0*/ 	.word	0x00003550


	//   ....[32]....
        /*01b4*/ 	.word	0x000035e0


	//----- nvinfo : EIATTR_VRC_CTA_INIT_COUNT
	.align		4
.L_25169:
        /*01b8*/ 	.byte	0x02, 0x4a
	.zero		1
	.zero		1


	//----- nvinfo : EIATTR_EXIT_INSTR_OFFSETS
	.align		4
        /*01bc*/ 	.byte	0x04, 0x1c
        /*01be*/ 	.short	(.L_25171 - .L_25170)


	//   ....[0]....
.L_25170:
        /*01c0*/ 	.word	0x000002d0


	//   ....[1]....
        /*01c4*/ 	.word	0x00002cc0


	//----- nvinfo : EIATTR_MAX_THREADS
	.align		4
.L_25171:
        /*01c8*/ 	.byte	0x04, 0x05
        /*01ca*/ 	.short	(.L_25173 - .L_25172)
.L_25172:
        /*01cc*/ 	.word	0x00000080
        /*01d0*/ 	.word	0x00000001
        /*01d4*/ 	.word	0x00000001


	//----- nvinfo : EIATTR_CRS_STACK_SIZE
	.align		4
.L_25173:
        /*01d8*/ 	.byte	0x04, 0x1e
        /*01da*/ 	.short	(.L_25175 - .L_25174)
.L_25174:
        /*01dc*/ 	.word	0x00000000


	//----- nvinfo : EIATTR_CBANK_PARAM_SIZE
	.align		4
.L_25175:
        /*01e0*/ 	.byte	0x03, 0x19
        /*01e2*/ 	.short	0x0034


	//----- nvinfo : EIATTR_PARAM_CBANK
	.align		4
        /*01e4*/ 	.byte	0x04, 0x0a
        /*01e6*/ 	.short	(.L_25177 - .L_25176)
	.align		4
.L_25176:
        /*01e8*/ 	.word	index@(.nv.constant0._Z9cuda_gemmIiLi128ELi1ELi1ELi1024ELi128ELi128ELi64ELi1ELi0EEviiiPT_S1_S1_iii)
        /*01ec*/ 	.short	0x0380
        /*01ee*/ 	.short	0x0034


	//----- nvinfo : EIATTR_SW_WAR
	.align		4
.L_25177:
        /*01f0*/ 	.byte	0x04, 0x36
        /*01f2*/ 	.short	(.L_25179 - .L_25178)
.L_25178:
        /*01f4*/ 	.word	0x00000008
.L_25179:


//--------------------- .nv.info._Z9cuda_gemmIiLi128ELi1ELi1ELi1024ELi128ELi128ELi64ELi0ELi1EEviiiPT_S1_S1_iii --------------------------
	.section	.nv.info._Z9cuda_gemmIiLi128ELi1ELi1ELi1024ELi128ELi128ELi64ELi0ELi1EEviiiPT_S1_S1_iii,"",@"SHT_CUDA_INFO"
	.sectionflags	@""
	.align	4


	//----- nvinfo : EIATTR_CUDA_API_VERSION
	.align		4
        /*0000*/ 	.byte	0x04, 0x37
        /*0002*/ 	.short	(.L_25181 - .L_25180)
.L_25180:
        /*0004*/ 	.word	0x00000082


	//----- nvinfo : EIATTR_KPARAM_INFO
	.align		4
.L_25181:
        /*0008*/ 	.byte	0x04, 0x17
        /*000a*/ 	.short	(.L_25183 - .L_25182)
.L_25182:
        /*000c*/ 	.word	0x00000000
        /*0010*/ 	.short	0x0008
        /*0012*/ 	.short	0x0030
        /*0014*/ 	.byte	0x00, 0xf0, 0x11, 0x00


	//----- nvinfo : EIATTR_KPARAM_INFO
	.align		4
.L_25183:
        /*0018*/ 	.byte	0x04, 0x17
        /*001a*/ 	.short	(.L_25185 - .L_25184)
.L_25184:
        /*001c*/ 	.word	0x00000000
        /*0020*/ 	.short	0x0007
        /*0022*/ 	.short	0x002c
        /*0024*/ 	.byte	0x00, 0xf0, 0x11, 0x00


	//----- nvinfo : EIATTR_KPARAM_INFO
	.align		4
.L_25185:
        /*0028*/ 	.byte	0x04, 0x17
        /*002a*/ 	.short	(.L_25187 - .L_25186)
.L_25186:
        /*002c*/ 	.word	0x00000000
        /*0030*/ 	.short	0x0006
        /*0032*/ 	.short	0x0028
        /*0034*/ 	.byte	0x00, 0xf0, 0x11, 0x00


	//----- nvinfo : EIATTR_KPARAM_INFO
	.align		4
.L_25187:
        /*0038*/ 	.byte	0x04, 0x17
        /*003a*/ 	.short	(.L_25189 - .L_25188)
.L_25188:
        /*003c*/ 	.word	0x00000000
        /*0040*/ 	.short	0x0005
        /*0042*/ 	.short	0x0020
        /*0044*/ 	.byte	0x00, 0xf5, 0x21, 0x00


	//----- nvinfo : EIATTR_KPARAM_INFO
	.align		4
.L_25189:
        /*0048*/ 	.byte	0x04, 0x17
        /*004a*/ 	.short	(.L_25191 - .L_25190)
.L_25190:
        /*004c*/ 	.word	0x00000000
        /*0050*/ 	.short	0x0004
        /*0052*/ 	.short	0x0018
        /*0054*/ 	.byte	0x00, 0xf5, 0x21, 0x00


	//----- nvinfo : EIATTR_KPARAM_INFO
	.align		4
.L_25191:
        /*0058*/ 	.byte	0x04, 0x17
        /*005a*/ 	.short	(.L_25193 - .L_25192)
.L_25192:
        /*005c*/ 	.word	0x00000000
        /*0060*/ 	.short	0x0003
        /*0062*/ 	.short	0x0010
        /*0064*/ 	.byte	0x00, 0xf5, 0x21, 0x00


	//----- nvinfo : EIATTR_KPARAM_INFO
	.align		4
.L_25193:
        /*0068*/ 	.byte	0x04, 0x17
        /*006a*/ 	.short	(.L_25195 - .L_25194)
.L_25194:
        /*006c*/ 	.word	0x00000000
        /*0070*/ 	.short	0x0002
        /*0072*/ 	.short	0x0008
        /*0074*/ 	.byte	0x00, 0xf0, 0x11, 0x00


	//----- nvinfo : EIATTR_KPARAM_INFO
	.align		4
.L_25195:
        /*0078*/ 	.byte	0x04, 0x17
        /*007a*/ 	.short	(.L_25197 - .L_25196)
.L_25196:
        /*007c*/ 	.word	0x00000000
        /*0080*/ 	.short	0x0001
        /*0082*/ 	.short	0x0004
        /*0084*/ 	.byte	0x00, 0xf0, 0x11, 0x00


	//----- nvinfo : EIATTR_KPARAM_INFO
	.align		4
.L_25197:
        /*0088*/ 	.byte	0x04, 0x17
        /*008a*/ 	.short	(.L_25199 - .L_25198)
.L_25198:
        /*008c*/ 	.word	0x00000000
        /*0090*/ 	.short	0x0000
        /*0092*/ 	.short	0x0000
        /*0094*/ 	.byte	0x00, 0xf0, 0x11, 0x00


	//----- nvinfo : EIATTR_SPARSE_MMA_MASK
	.align		4
.L_25199:
        /*0098*/ 	.byte	0x03, 0x50
        /*009a*/ 	.short	0x0000


	//----- nvinfo : EIATTR_MAXREG_COUNT
	.align		4
        /*009c*/ 	.byte	0x03, 0x1b
        /*009e*/ 	.short	0x00ff


	//----- nvinfo : EIATTR_NUM_BARRIERS
	.align		4
        /*00a0*/ 	.byte	0x02, 0x4c
        /*00a2*/ 	.byte	0x01
	.zero		1


	//----- nvinfo : EIATTR_MERCURY_ISA_VERSION
	.align		4
        /*00a4*/ 	.byte	0x03, 0x5f
        /*00a6*/ 	.short	0x0101


	//----- nvinfo : EIATTR_COOP_GROUP_MASK_REGIDS
	.align		4
        /*00a8*/ 	.byte	0x04, 0x29
        /*00aa*/ 	.short	(.L_25201 - .L_25200)


	//   ....[0]....
.L_25200:
        /*00ac*/ 	.word	0xffffffff


	//----- nvinfo : EIATTR_COOP_GROUP_INSTR_OFFSETS
	.align		4
.L_25201:
        /*00b0*/ 	.byte	0x04, 0x28
        /*00b2*/ 	.short	(.L_25203 - .L_25202)


	//   ....[0]....
.L_25202:
        /*00b4*/ 	.word	0x000014a0


	//----- nvinfo : EIATTR_VRC_CTA_INIT_COUNT
	.align		4
.L_25203:
        /*00b8*/ 	.byte	0x02, 0x4a
	.zero		1
	.zero		1


	//----- nvinfo : EIATTR_EXIT_INSTR_OFFSETS
	.align		4
        /*00bc*/ 	.byte	0x04, 0x1c
        /*00be*/ 	.short	(.L_25205 - .L_25204)


	//   ....[0]....
.L_25204:
        /*00c0*/ 	.word	0x00000040


	//   ....[1]....
        /*00c4*/ 	.word	0x00001a70


	//----- nvinfo : EIATTR_MAX_THREADS
	.align		4
.L_25205:
        /*00c8*/ 	.byte	0x04, 0x05
        /*00ca*/ 	.short	(.L_25207 - .L_25206)
.L_25206:
        /*00cc*/ 	.word	0x00000080
        /*00d0*/ 	.word	0x00000001
        /*00d4*/ 	.word	0x00000001


	//----- nvinfo : EIATTR_CRS_STACK_SIZE
	.align		4
.L_25207:
        /*00d8*/ 	.byte	0x04, 0x1e
        /*00da*/ 	.short	(.L_25209 - .L_25208)
.L_25208:
        /*00dc*/ 	.word	0x00000000


	//----- nvinfo : EIATTR_CBANK_PARAM_SIZE
	.align		4
.L_25209:
        /*00e0*/ 	.byte	0x03, 0x19
        /*00e2*/ 	.short	0x0034


	//----- nvinfo : EIATTR_PARAM_CBANK
	.align		4
        /*00e4*/ 	.byte	0x04, 0x0a
        /*00e6*/ 	.short	(.L_25211 - .L_25210)
	.align		4
.L_25210:
        /*00e8*/ 	.word	index@(.nv.constant0._Z9cuda_gemmIiLi128ELi1ELi1ELi1024ELi128ELi128ELi64ELi0ELi1EEviiiPT_S1_S1_iii)
        /*00ec*/ 	.short	0x0380
        /*00ee*/ 	.short	0x0034


	//----- nvinfo : EIATTR_SW_WAR
	.align		4
.L_25211:
        /*00f0*/ 	.byte	0x04, 0x36
        /*00f2*/ 	.short	(.L_25213 - .L_25212)
.L_25212:
        /*00f4*/ 	.word	0x00000008
.L_25213:


//--------------------- .nv.info._Z9cuda_gemmIiLi128ELi1ELi1ELi1024ELi128ELi128ELi64ELi0ELi0EEviiiPT_S1_S1_iii --------------------------
	.section	.nv.info._Z9cuda_gemmIiLi128ELi1ELi1ELi1024ELi128ELi128ELi64ELi0ELi0EEviiiPT_S1_S1_iii,"",@"SHT_CUDA_INFO"
	.sectionflags	@""
	.align	4


	//----- nvinfo : EIATTR_CUDA_API_VERSION
	.align		4
        /*0000*/ 	.byte	0x04, 0x37
        /*0002*/ 	.short	(.L_25215 - .L_25214)
.L_25214:
        /*0004*/ 	.word	0x00000082


	//----- nvinfo : EIATTR_KPARAM_INFO
	.align		4
.L_25215:
        /*0008*/ 	.byte	0x04, 0x17
        /*000a*/ 	.short	(.L_25217 - .L_25216)
.L_25216:
        /*000c*/ 	.word	0x00000000
        /*0010*/ 	.short	0x0008
        /*0012*/ 	.short	0x0030
        /*0014*/ 	.byte	0x00, 0xf0, 0x11, 0x00


	//----- nvinfo : EIATTR_KPARAM_INFO
	.align		4
.L_25217:
        /*0018*/ 	.byte	0x04, 0x17
        /*001a*/ 	.short	(.L_25219 - .L_25218)
.L_25218:
        /*001c*/ 	.word	0x00000000
        /*0020*/ 	.short	0x0007
        /*0022*/ 	.short	0x002c
        /*0024*/ 	.byte	0x00, 0xf0, 0x11, 0x00


	//----- nvinfo : EIATTR_KPARAM_INFO
	.align		4
.L_25219:
        /*0028*/ 	.byte	0x04, 0x17
        /*002a*/ 	.short	(.L_25221 - .L_25220)
.L_25220:
        /*002c*/ 	.word	0x00000000
        /*0030*/ 	.short	0x0006
        /*0032*/ 	.short	0x0028
        /*0034*/ 	.byte	0x00, 0xf0, 0x11, 0x00


	//----- nvinfo : EIATTR_KPARAM_INFO
	.align		4
.L_25221:
        /*0038*/ 	.byte	0x04, 0x17
        /*003a*/ 	.short	(.L_25223 - .L_25222)
.L_25222:
        /*003c*/ 	.word	0x00000000
        /*0040*/ 	.short	0x0005
        /*0042*/ 	.short	0x0020
        /*0044*/ 	.byte	0x00, 0xf5, 0x21, 0x00


	//----- nvinfo : EIATTR_KPARAM_INFO
	.align		4
.L_25223:
        /*0048*/ 	.byte	0x04, 0x17
        /*004a*/ 	.short	(.L_25225 - .L_25224)
.L_25224:
        /*004c*/ 	.word	0x00000000
        /*0050*/ 	.short	0x0004
        /*0052*/ 	.short	0x0018
        /*0054*/ 	.byte	0x00, 0xf5, 0x21, 0x00


	//----- nvinfo : EIATTR_KPARAM_INFO
	.align		4
.L_25225:
        /*0058*/ 	.byte	0x04, 0x17
        /*005a*/ 	.short	(.L_25227 - .L_25226)
.L_25226:
        /*005c*/ 	.word	0x00000000
        /*0060*/ 	.short	0x0003
        /*0062*/ 	.short	0x0010
        /*0064*/ 	.byte	0x00, 0xf5, 0x21, 0x00


	//----- nvinfo : EIATTR_KPARAM_INFO
	.align		4
.L_25227:
        /*0068*/ 	.byte	0x04, 0x17
        /*006a*/ 	.short	(.L_25229 - .L_25228)
.L_25228:
        /*006c*/ 	.word	0x00000000
        /*0070*/ 	.short	0x0002
        /*0072*/ 	.short	0x0008
        /*0074*/ 	.byte	0x00, 0xf0, 0x11, 0x00


	//----- nvinfo : EIATTR_KPARAM_INFO
	.align		4
.L_25229:
        /*0078*/ 	.byte	0x04, 0x17
        /*007a*/ 	.short	(.L_25231 - .L_25230)
.L_25230:
        /*007c*/ 	.word	0x00000000
        /*0080*/ 	.short	0x0001
        /*0082*/ 	.short	0x0004
        /*0084*/ 	.byte	0x00, 0xf0, 0x11, 0x00


	//----- nvinfo : EIATTR_KPARAM_INFO
	.align		4
.L_25231:
        /*0088*/ 	.byte	0x04, 0x17
        /*008a*/ 	.short	(.L_25233 - .L_25232)
.L_25232:
        /*008c*/ 	.word	0x00000000
        /*0090*/ 	.short	0x0000
        /*0092*/ 	.short	0x0000
        /*0094*/ 	.byte	0x00, 0xf0, 0x11, 0x00


	//----- nvinfo : EIATTR_SPARSE_MMA_MASK
	.align		4
.L_25233:
        /*0098*/ 	.byte	0x03, 0x50
        /*009a*/ 	.short	0x0000


	//----- nvinfo : EIATTR_MAXREG_COUNT
	.align		4
        /*009c*/ 	.byte	0x03, 0x1b
        /*009e*/ 	.short	0x00ff


	//----- nvinfo : EIATTR_NUM_BARRIERS
	.align		4
        /*00a0*/ 	.byte	0x02, 0x4c
        /*00a2*/ 	.byte	0x01
	.zero		1


	//----- nvinfo : EIATTR_MERCURY_ISA_VERSION
	.align		4
        /*00a4*/ 	.byte	0x03, 0x5f
        /*00a6*/ 	.short	0x0101


	//----- nvinfo : EIATTR_COOP_GROUP_MASK_REGIDS
	.align		4
        /*00a8*/ 	.byte	0x04, 0x29
        /*00aa*/ 	.short	(.L_25235 - .L_25234)


	//   ....[0]....
.L_25234:
        /*00ac*/ 	.word	0xffffffff


	//   ....[1]....
        /*00b0*/ 	.word	0xffffffff


	//   ....[2]....
        /*00b4*/ 	.word	0xffffffff


	//   ....[3]....
        /*00b8*/ 	.word	0xffffffff


	//   ....[4]....
        /*00bc*/ 	.word	0xffffffff


	//   ....[5]....
        /*00c0*/ 	.word	0xffffffff


	//   ....[6]....
        /*00c4*/ 	.word	0xffffffff


	//   ....[7]....
        /*00c8*/ 	.word	0xffffffff


	//   ....[8]....
        /*00cc*/ 	.word	0xffffffff


	//   ....[9]....
        /*00d0*/ 	.word	0xffffffff


	//   ....[10]....
        /*00d4*/ 	.word	0xffffffff


	//   ....[11]....
        /*00d8*/ 	.word	0xffffffff


	//   ....[12]....
        /*00dc*/ 	.word	0xffffffff


	//   ....[13]....
        /*00e0*/ 	.word	0xffffffff


	//   ....[14]....
        /*00e4*/ 	.word	0xffffffff


	//   ....[15]....
        /*00e8*/ 	.word	0xffffffff


	//   ....[16]....
        /*00ec*/ 	.word	0xffffffff


	//   ....[17]....
        /*00f0*/ 	.word	0x0500004a


	//   ....[18]....
        /*00f4*/ 	.word	0x0500004a


	//   ....[19]....
        /*00f8*/ 	.word	0x0500004a


	//   ....[20]....
        /*00fc*/ 	.word	0x0500004a


	//   ....[21]....
        /*0100*/ 	.word	0x0500004a


	//   ....[22]....
        /*0104*/ 	.word	0x0500004a


	//   ....[23]....
        /*0108*/ 	.word	0x0500004a


	//   ....[24]....
        /*010c*/ 	.word	0x0500004a


	//   ....[25]....
        /*0110*/ 	.word	0x0500004a


	//   ....[26]....
        /*0114*/ 	.word	0x0500004a


	//   ....[27]....
        /*0118*/ 	.word	0x0500004a


	//   ....[28]....
        /*011c*/ 	.word	0x0500004a


	//   ....[29]....
        /*0120*/ 	.word	0x0500004a


	//   ....[30]....
        /*0124*/ 	.word	0x0500004a


	//   ....[31]....
        /*0128*/ 	.word	0x0500004a


	//   ....[32]....
        /*012c*/ 	.word	0x0500004a


	//----- nvinfo : EIATTR_COOP_GROUP_INSTR_OFFSETS
	.align		4
.L_25235:
        /*0130*/ 	.byte	0x04, 0x28
        /*0132*/ 	.short	(.L_25237 - .L_25236)


	//   ....[0]....
.L_25236:
        /*0134*/ 	.word	0x00001e80


	//   ....[1]....
        /*0138*/ 	.word	0x00001ee0


	//   ....[2]....
        /*013c*/ 	.word	0x00001f40


	//   ....[3]....
        /*0140*/ 	.word	0x00001fa0


	//   ....[4]....
        /*0144*/ 	.word	0x00002000


	//   ....[5]....
        /*0148*/ 	.word	0x00002060


	//   ....[6]....
        /*014c*/ 	.word	0x000020c0


	//   ....[7]....
        /*0150*/ 	.word	0x00002120


	//   ....[8]....
        /*0154*/ 	.word	0x00002180


	//   ....[9]....
        /*0158*/ 	.word	0x000021e0


	//   ....[10]....
        /*015c*/ 	.word	0x00002240


	//   ....[11]....
        /*0160*/ 	.word	0x000022a0


	//   ....[12]....
        /*0164*/ 	.word	0x00002300


	//   ....[13]....
        /*0168*/ 	.word	0x00002360


	//   ....[14]....
        /*016c*/ 	.word	0x000023c0


	//   ....[15]....
        /*0170*/ 	.word	0x00002420


	//   ....[16]....
        /*0174*/ 	.word	0x000028a0


	//   ....[17]....
        /*0178*/ 	.word	0x00003700


	//   ....[18]....
        /*017c*/ 	.word	0x00003790


	//   ....[19]....
        /*0180*/ 	.word	0x00003820


	//   ....[20]....
        /*0184*/ 	.word	0x000038b0


	//   ....[21]....
        /*0188*/ 	.word	0x00003940


	//   ....[22]....
        /*018c*/ 	.word	0x000039d0


	//   ....[23]....
        /*0190*/ 	.word	0x00003a60


	//   ....[24]....
        /*0194*/ 	.word	0x00003af0


	//   ....[25]....
        /*0198*/ 	.word	0x00003b80


	//   ....[26]....
        /*019c*/ 	.word	0x00003c10


	//   ....[27]....
        /*01a0*/ 	.word	0x00003ca0


	//   ....[28]....
        /*01a4*/ 	.word	0x00003d30


	//   ....[29]....
        /*01a8*/ 	.word	0x00003dc0


	//   ....[30]....
        /*01ac*/ 	.word	0x00003e50


	//   ....[31]....
        /*01b0*/ 	.word	0x00003ee0


	//   ....[32]....
        /*01b4*/ 	.word	0x00003f70


	//----- nvinfo : EIATTR_VRC_CTA_INIT_COUNT
	.align		4
.L_25237:
        /*01b8*/ 	.byte	0x02, 0x4a
	.zero		1
	.zero		1


	//----- nvinfo : EIATTR_EXIT_INSTR_OFFSETS
	.align		4
        /*01bc*/ 	.byte	0x04, 0x1c
        /*01be*/ 	.short	(.L_25239 - .L_25238)


	//   ....[0]....
.L_25238:
        /*01c0*/ 	.word	0x000002d0


	//   ....[1]....
        /*01c4*/ 	.word	0x000036b0


	//----- nvinfo : EIATTR_MAX_THREADS
	.align		4
.L_25239:
        /*01c8*/ 	.byte	0x04, 0x05
        /*01ca*/ 	.short	(.L_25241 - .L_25240)
.L_25240:
        /*01cc*/ 	.word	0x00000080
        /*01d0*/ 	.word	0x00000001
        /*01d4*/ 	.word	0x00000001


	//----- nvinfo : EIATTR_CRS_STACK_SIZE
	.align		4
.L_25241:
        /*01d8*/ 	.byte	0x04, 0x1e
        /*01da*/ 	.short	(.L_25243 - .L_25242)
.L_25242:
        /*01dc*/ 	.word	0x00000000


	//----- nvinfo : EIATTR_CBANK_PARAM_SIZE
	.align		4
.L_25243:
        /*01e0*/ 	.byte	0x03, 0x19
        /*01e2*/ 	.short	0x0034


	//----- nvinfo : EIATTR_PARAM_CBANK
	.align		4
        /*01e4*/ 	.byte	0x04, 0x0a
        /*01e6*/ 	.short	(.L_25245 - .L_25244)
	.align		4
.L_25244:
        /*01e8*/ 	.word	index@(.nv.constant0._Z9cuda_gemmIiLi128ELi1ELi1ELi1024ELi128ELi128ELi64ELi0ELi0EEviiiPT_S1_S1_iii)
        /*01ec*/ 	.short	0x0380
        /*01ee*/ 	.short	0x0034


	//----- nvinfo : EIATTR_SW_WAR
	.align		4
.L_25245:
        /*01f0*/ 	.byte	0x04, 0x36
        /*01f2*/ 	.short	(.L_25247 - .L_25246)
.L_25246:
        /*01f4*/ 	.word	0x00000008
.L_25247:


//--------------------- .nv.info._Z9cuda_gemmIiLi128ELi1ELi1ELi1024ELi64ELi64ELi64ELi1ELi1EEviiiPT_S1_S1_iii --------------------------
	.section	.nv.info._Z9cuda_gemmIiLi128ELi1ELi1ELi1024ELi64ELi64ELi64ELi1ELi1EEviiiPT_S1_S1_iii,"",@"SHT_CUDA_INFO"
	.sectionflags	@""
	.align	4


	//----- nvinfo : EIATTR_CUDA_API_VERSION
	.align		4
        /*0000*/ 	.byte	0x04, 0x37
        /*0002*/ 	.short	(.L_25249 - .L_25248)
.L_25248:
        /*0004*/ 	.word	0x00000082


	//----- nvinfo : EIATTR_KPARAM_INFO
	.align		4
.L_25249:
        /*0008*/ 	.byte	0x04, 0x17
        /*000a*/ 	.short	(.L_25251 - .L_25250)
.L_25250:
        /*000c*/ 	.word	0x00000000
        /*0010*/ 	.short	0x0008
        /*0012*/ 	.short	0x0030
        /*0014*/ 	.byte	0x00, 0xf0, 0x11, 0x00


	//----- nvinfo : EIATTR_KPARAM_INFO
	.align		4
.L_25251:
        /*0018*/ 	.byte	0x04, 0x17
        /*001a*/ 	.short	(.L_25253 - .L_25252)
.L_25252:
        /*001c*/ 	.word	0x00000000
        /*0020*/ 	.short	0x0007
        /*0022*/ 	.short	0x002c
        /*0024*/ 	.byte	0x00, 0xf0, 0x11, 0x00


	//----- nvinfo : EIATTR_KPARAM_INFO
	.align		4
.L_25253:
        /*0028*/ 	.byte	0x04, 0x17
        /*002a*/ 	.short	(.L_25255 - .L_25254)
.L_25254:
        /*002c*/ 	.word	0x00000000
        /*0030*/ 	.short	0x0006
        /*0032*/ 	.short	0x0028
        /*0034*/ 	.byte	0x00, 0xf0, 0x11, 0x00


	//----- nvinfo : EIATTR_KPARAM_INFO
	.align		4
.L_25255:
        /*0038*/ 	.byte	0x04, 0x17
        /*003a*/ 	.short	(.L_25257 - .L_25256)
.L_25256:
        /*003c*/ 	.word	0x00000000
        /*0040*/ 	.short	0x0005
        /*0042*/ 	.short	0x0020
        /*0044*/ 	.byte	0x00, 0xf5, 0x21, 0x00


	//----- nvinfo : EIATTR_KPARAM_INFO
	.align		4
.L_25257:
        /*0048*/ 	.byte	0x04, 0x17
        /*004a*/ 	.short	(.L_25259 - .L_25258)
.L_25258:
        /*004c*/ 	.word	0x00000000
        /*0050*/ 	.short	0x0004
        /*0052*/ 	.short	0x0018
        /*0054*/ 	.byte	0x00, 0xf5, 0x21, 0x00


	//----- nvinfo : EIATTR_KPARAM_INFO
	.align		4
.L_25259:
        /*0058*/ 	.byte	0x04, 0x17
        /*005a*/ 	.short	(.L_25261 - .L_25260)
.L_25260:
        /*005c*/ 	.word	0x00000000
        /*0060*/ 	.short	0x0003
        /*0062*/ 	.short	0x0010
        /*0064*/ 	.byte	0x00, 0xf5, 0x21, 0x00


	//----- nvinfo : EIATTR_KPARAM_INFO
	.align		4
.L_25261:
        /*0068*/ 	.byte	0x04, 0x17
        /*006a*/ 	.short	(.L_25263 - .L_25262)
.L_25262:
        /*006c*/ 	.word	0x00000000
        /*0070*/ 	.short	0x0002
        /*0072*/ 	.short	0x0008
        /*0074*/ 	.byte	0x00, 0xf0, 0x11, 0x00


	//----- nvinfo : EIATTR_KPARAM_INFO
	.align		4
.L_25263:
        /*0078*/ 	.byte	0x04, 0x17
        /*007a*/ 	.short	(.L_25265 - .L_25264)
.L_25264:
        /*007c*/ 	.word	0x00000000
        /*0080*/ 	.short	0x0001
        /*0082*/ 	.short	0x0004
        /*0084*/ 	.byte	0x00, 0xf0, 0x11, 0x00


	//----- nvinfo : EIATTR_KPARAM_INFO
	.align		4
.L_25265:
        /*0088*/ 	.byte	0x04, 0x17
        /*008a*/ 	.short	(.L_25267 - .L_25266)
.L_25266:
        /*008c*/ 	.word	0x00000000
        /*0090*/ 	.short	0x0000
        /*0092*/ 	.short	0x0000
        /*0094*/ 	.byte	0x00, 0xf0, 0x11, 0x00


	//----- nvinfo : EIATTR_SPARSE_MMA_MASK
	.align		4
.L_25267:
        /*0098*/ 	.byte	0x03, 0x50
        /*009a*/ 	.short	0x0000


	//----- nvinfo : EIATTR_MAXREG_COUNT
	.align		4
        /*009c*/ 	.byte	0x03, 0x1b
        /*009e*/ 	.short	0x00ff


	//----- nvinfo : EIATTR_NUM_BARRIERS
	.align		4
        /*00a0*/ 	.byte	0x02, 0x4c
        /*00a2*/ 	.byte	0x01
	.zero		1


	//----- nvinfo : EIATTR_MERCURY_ISA_VERSION
	.align		4
        /*00a4*/ 	.byte	0x03, 0x5f
        /*00a6*/ 	.short	0x0101


	//----- nvinfo : EIATTR_COOP_GROUP_MASK_REGIDS
	.align		4
        /*00a8*/ 	.byte	0x04, 0x29
        /*00aa*/ 	.short	(.L_25269 - .L_25268)


	//   ....[0]....
.L_25268:
        /*00ac*/ 	.word	0xffffffff


	//   ....[1]....
        /*00b0*/ 	.word	0xffffffff


	//   ....[2]....
        /*00b4*/ 	.word	0xffffffff


	//   ....[3]....
        /*00b8*/ 	.word	0xffffffff


	//   ....[4]....
        /*00bc*/ 	.word	0xffffffff


	//   ....[5]....
        /*00c0*/ 	.word	0xffffffff


	//   ....[6]....
        /*00c4*/ 	.word	0xffffffff


	//   ....[7]....
        /*00c8*/ 	.word	0xffffffff


	//   ....[8]....
        /*00cc*/ 	.word	0xffffffff


	//   ....[9]....
        /*00d0*/ 	.word	0xffffffff


	//   ....[10]....
        /*00d4*/ 	.word	0xffffffff


	//   ....[11]....
        /*00d8*/ 	.word	0xffffffff


	//   ....[12]....
        /*00dc*/ 	.word	0xffffffff


	//   ....[13]....
        /*00e0*/ 	.word	0xffffffff


	//   ....[14]....
        /*00e4*/ 	.word	0xffffffff


	//   ....[15]....
        /*00e8*/ 	.word	0xffffffff


	//   ....[16]....
        /*00ec*/ 	.word	0xffffffff


	//   ....[17]....
        /*00f0*/ 	.word	0x05000010


	//   ....[18]....
        /*00f4*/ 	.word	0x05000010


	//   ....[19]....
        /*00f8*/ 	.word	0x05000010


	//   ....[20]....
        /*00fc*/ 	.word	0x05000010


	//   ....[21]....
        /*0100*/ 	.word	0x05000010


	//   ....[22]....
        /*0104*/ 	.word	0x05000010


	//   ....[23]....
        /*0108*/ 	.word	0x05000010


	//   ....[24]....
        /*010c*/ 	.word	0x05000010


	//   ....[25]....
        /*0110*/ 	.word	0x05000010


	//   ....[26]....
        /*0114*/ 	.word	0x05000010


	//   ....[27]....
        /*0118*/ 	.word	0x05000010


	//   ....[28]....
        /*011c*/ 	.word	0x05000010


	//   ....[29]....
        /*0120*/ 	.word	0x05000010


	//   ....[30]....
        /*0124*/ 	.word	0x05000010


	//   ....[31]....
        /*0128*/ 	.word	0x05000010


	//   ....[32]....
        /*012c*/ 	.word	0x05000010


	//----- nvinfo : EIATTR_COOP_GROUP_INSTR_OFFSETS
	.align		4
.L_25269:
        /*0130*/ 	.byte	0x04, 0x28
        /*0132*/ 	.short	(.L_25271 - .L_25270)


	//   ....[0]....
.L_25270:
        /*0134*/ 	.word	0x000013b0


	//   ....[1]....
        /*0138*/ 	.word	0x000013c0


	//   ....[2]....
        /*013c*/ 	.word	0x000013d0


	//   ....[3]....
        /*0140*/ 	.word	0x00001400


	//   ....[4]....
        /*0144*/ 	.word	0x00001420


	//   ....[5]....
        /*0148*/ 	.word	0x00001440


	//   ....[6]....
        /*014c*/ 	.word	0x00001460


	//   ....[7]....
        /*0150*/ 	.word	0x00001480


	//   ....[8]....
        /*0154*/ 	.word	0x000014a0


	//   ....[9]....
        /*0158*/ 	.word	0x000014c0


	//   ....[10]....
        /*015c*/ 	.word	0x000014e0


	//   ....[11]....
        /*0160*/ 	.word	0x00001500


	//   ....[12]....
        /*0164*/ 	.word	0x00001520


	//   ....[13]....
        /*0168*/ 	.word	0x00001540


	//   ....[14]....
        /*016c*/ 	.word	0x00001560


	//   ....[15]....
        /*0170*/ 	.word	0x00001580


	//   ....[16]....
        /*0174*/ 	.word	0x00001610


	//   ....[17]....
        /*0178*/ 	.word	0x00001c30


	//   ....[18]....
        /*017c*/ 	.word	0x00001c80


	//   ....[19]....
        /*0180*/ 	.word	0x00001d00


	//   ....[20]....
        /*0184*/ 	.word	0x00001d50


	//   ....[21]....
        /*0188*/ 	.word	0x00001da0


	//   ....[22]....
        /*018c*/ 	.word	0x00001df0


	//   ....[23]....
        /*0190*/ 	.word	0x00001e40


	//   ....[24]....
        /*0194*/ 	.word	0x00001e90


	//   ....[25]....
        /*0198*/ 	.word	0x00001ee0


	//   ....[26]....
        /*019c*/ 	.word	0x00001f30


	//   ....[27]....
        /*01a0*/ 	.word	0x00001f80


	//   ....[28]....
        /*01a4*/ 	.word	0x00001fd0


	//   ....[29]....
        /*01a8*/ 	.word	0x00002020


	//   ....[30]....
        /*01ac*/ 	.word	0x00002070


	//   ....[31]....
        /*01b0*/ 	.word	0x000020c0


	//   ....[32]....
        /*01b4*/ 	.word	0x00002110


	//----- nvinfo : EIATTR_VRC_CTA_INIT_COUNT
	.align		4
.L_25271:
        /*01b8*/ 	.byte	0x02, 0x4a
	.zero		1
	.zero		1


	//----- nvinfo : EIATTR_EXIT_INSTR_OFFSETS
	.align		4
        /*01bc*/ 	.byte	0x04, 0x1c
        /*01be*/ 	.short	(.L_25273 - .L_25272)


	//   ....[0]....
.L_25272:
        /*01c0*/ 	.word	0x00000040


	//   ....[1]....
        /*01c4*/ 	.word	0x00001990


	//   ....[2]....
        /*01c8*/ 	.word	0x00001be0


	//----- nvinfo : EIATTR_MAX_THREADS
	.align		4
.L_25273:
        /*01cc*/ 	.byte	0x04, 0x05
        /*01ce*/ 	.short	(.L_25275 - .L_25274)
.L_25274:
        /*01d0*/ 	.word	0x00000080
        /*01d4*/ 	.word	0x00000001
        /*01d8*/ 	.word	0x00000001


	//----- nvinfo : EIATTR_CRS_STACK_SIZE
	.align		4
.L_25275:
        /*01dc*/ 	.byte	0x04, 0x1e
        /*01de*/ 	.short	(.L_25277 - .L_25276)
.L_25276:
        /*01e0*/ 	.word	0x00000000


	//----- nvinfo : EIATTR_CBANK_PARAM_SIZE
	.align		4
.L_25277:
        /*01e4*/ 	.byte	0x03, 0x19
        /*01e6*/ 	.short	0x0034


	//----- nvinfo : EIATTR_PARAM_CBANK
	.align		4
        /*01e8*/ 	.byte	0x04, 0x0a
        /*01ea*/ 	.short	(.L_25279 - .L_25278)
	.align		4
.L_25278:
        /*01ec*/ 	.word	index@(.nv.constant0._Z9cuda_gemmIiLi128ELi1ELi1ELi1024ELi64ELi64ELi64ELi1ELi1EEviiiPT_S1_S1_iii)
        /*01f0*/ 	.short	0x0380
        /*01f2*/ 	.short	0x0034


	//----- nvinfo : EIATTR_SW_WAR
	.align		4
.L_25279:
        /*01f4*/ 	.byte	0x04, 0x36
        /*01f6*/ 	.short	(.L_25281 - .L_25280)
.L_25280:
        /*01f8*/ 	.word	0x00000008
.L_25281:


//--------------------- .nv.info._Z9cuda_gemmIiLi128ELi1ELi1ELi1024ELi64ELi64ELi64ELi1ELi0EEviiiPT_S1_S1_iii --------------------------
	.section	.nv.info._Z9cuda_gemmIiLi128ELi1ELi1ELi1024ELi64ELi64ELi64ELi1ELi0EEviiiPT_S1_S1_iii,"",@"SHT_CUDA_INFO"
	.sectionflags	@""
	.align	4


	//----- nvinfo : EIATTR_CUDA_API_VERSION
	.align		4
        /*0000*/ 	.byte	0x04, 0x37
        /*0002*/ 	.short	(.L_25283 - .L_25282)
.L_25282:
        /*0004*/ 	.word	0x00000082


	//----- nvinfo : EIATTR_KPARAM_INFO
	.align		4
.L_25283:
        /*0008*/ 	.byte	0x04, 0x17
        /*000a*/ 	.short	(.L_25285 - .L_25284)
.L_25284:
        /*000c*/ 	.word	0x00000000
        /*0010*/ 	.short	0x0008
        /*0012*/ 	.short	0x0030
        /*0014*/ 	.byte	0x00, 0xf0, 0x11, 0x00


	//----- nvinfo : EIATTR_KPARAM_INFO
	.align		4
.L_25285:
        /*0018*/ 	.byte	0x04, 0x17
        /*001a*/ 	.short	(.L_25287 - .L_25286)
.L_25286:
        /*001c*/ 	.word	0x00000000
        /*0020*/ 	.short	0x0007
        /*0022*/ 	.short	0x002c
        /*0024*/ 	.byte	0x00, 0xf0, 0x11, 0x00


	//----- nvinfo : EIATTR_KPARAM_INFO
	.align		4
.L_25287:
        /*0028*/ 	.byte	0x04, 0x17
        /*002a*/ 	.short	(.L_25289 - .L_25288)
.L_25288:
        /*002c*/ 	.word	0x00000000
        /*0030*/ 	.short	0x0006
        /*0032*/ 	.short	0x0028
        /*0034*/ 	.byte	0x00, 0xf0, 0x11, 0x00


	//----- nvinfo : EIATTR_KPARAM_INFO
	.align		4
.L_25289:
        /*0038*/ 	.byte	0x04, 0x17
        /*003a*/ 	.short	(.L_25291 - .L_25290)
.L_25290:
        /*003c*/ 	.word	0x00000000
        /*0040*/ 	.short	0x0005
        /*0042*/ 	.short	0x0020
        /*0044*/ 	.byte	0x00, 0xf5, 0x21, 0x00


	//----- nvinfo : EIATTR_KPARAM_INFO
	.align		4
.L_25291:
        /*0048*/ 	.byte	0x04, 0x17
        /*004a*/ 	.short	(.L_25293 - .L_25292)
.L_25292:
        /*004c*/ 	.word	0x00000000
        /*0050*/ 	.short	0x0004
        /*0052*/ 	.short	0x0018
        /*0054*/ 	.byte	0x00, 0xf5, 0x21, 0x00


	//----- nvinfo : EIATTR_KPARAM_INFO
	.align		4
.L_25293:
        /*0058*/ 	.byte	0x04, 0x17
        /*005a*/ 	.short	(.L_25295 - .L_25294)
.L_25294:
        /*005c*/ 	.word	0x00000000
        /*0060*/ 	.short	0x0003
        /*0062*/ 	.short	0x0010
        /*0064*/ 	.byte	0x00, 0xf5, 0x21, 0x00


	//----- nvinfo : EIATTR_KPARAM_INFO
	.align		4
.L_25295:
        /*0068*/ 	.byte	0x04, 0x17
        /*006a*/ 	.short	(.L_25297 - .L_25296)
.L_25296:
        /*006c*/ 	.word	0x00000000
        /*0070*/ 	.short	0x0002
        /*0072*/ 	.short	0x0008
        /*0074*/ 	.byte	0x00, 0xf0, 0x11, 0x00


	//----- nvinfo : EIATTR_KPARAM_INFO
	.align		4
.L_25297:
        /*0078*/ 	.byte	0x04, 0x17
        /*007a*/ 	.short	(.L_25299 - .L_25298)
.L_25298:
        /*007c*/ 	.word	0x00000000
        /*0080*/ 	.short	0x0001
        /*0082*/ 	.short	0x0004
        /*0084*/ 	.byte	0x00, 0xf0, 0x11, 0x00


	//----- nvinfo : EIATTR_KPARAM_INFO
	.align		4
.L_25299:
        /*0088*/ 	.byte	0x04, 0x17
        /*008a*/ 	.short	(.L_25301 - .L_25300)
.L_25300:
        /*008c*/ 	.word	0x00000000
        /*0090*/ 	.short	0x0000
        /*0092*/ 	.short	0x0000
        /*0094*/ 	.byte	0x00, 0xf0, 0x11, 0x00


	//----- nvinfo : EIATTR_SPARSE_MMA_MASK
	.align		4
.L_25301:
        /*0098*/ 	.byte	0x03, 0x50
        /*009a*/ 	.short	0x0000


	//----- nvinfo : EIATTR_MAXREG_COUNT
	.align		4
        /*009c*/ 	.byte	0x03, 0x1b
        /*009e*/ 	.short	0x00ff


	//----- nvinfo : EIATTR_NUM_BARRIERS
	.align		4
        /*00a0*/ 	.byte	0x02, 0x4c
        /*00a2*/ 	.byte	0x01
	.zero		1


	//----- nvinfo : EIATTR_ANNOTATIONS
	.align		4
        /*00a4*/ 	.byte	0x04, 0x55
        /*00a6*/ 	.short	(.L_25303 - .L_25302)


	//   ....[0]....
.L_25302:
        /*00a8*/ 	.word	0x00000001
        /*00ac*/ 	.byte	0xb0, 0x03, 0x00, 0x00, 0x01, 0x00, 0x00, 0x00, 0xd0, 0x06, 0x00, 0x00, 0x01, 0x00, 0x00, 0x00
        /*00bc*/ 	.byte	0x30, 0x0c, 0x00, 0x00, 0x01, 0x00, 0x00, 0x00, 0xb0, 0x10, 0x00, 0x00, 0x01, 0x00, 0x00, 0x00
        /*00cc*/ 	.byte	0xc0, 0x10, 0x00, 0x00, 0x01, 0x00, 0x00, 0x00, 0x10, 0x2b, 0x00, 0x00, 0x01, 0x00, 0x00, 0x00
        /*00dc*/ 	.byte	0x40, 0x2d, 0x00, 0x00, 0x01, 0x00, 0x00, 0x00, 0xd0, 0x2d, 0x00, 0x00, 0x01, 0x00, 0x00, 0x00
        /*00ec*/ 	.byte	0x20, 0x2e, 0x00, 0x00, 0x01, 0x00, 0x00, 0x00, 0xe0, 0x2e, 0x00, 0x00, 0x01, 0x00, 0x00, 0x00
        /*00fc*/ 	.byte	0x60, 0x30, 0x00, 0x00


	//----- nvinfo : EIATTR_MERCURY_ISA_VERSION
	.align		4
.L_25303:
        /*0100*/ 	.byte	0x03, 0x5f
        /*0102*/ 	.short	0x0101


	//----- nvinfo : EIATTR_COOP_GROUP_MASK_REGIDS
	.align		4
        /*0104*/ 	.byte	0x04, 0x29
        /*0106*/ 	.short	(.L_25305 - .L_25304)


	//   ....[0]....
.L_25304:
        /*0108*/ 	.word	0xffffffff


	//   ....[1]....
        /*010c*/ 	.word	0xffffffff


	//   ....[2]....
        /*0110*/ 	.word	0xffffffff


	//   ....[3]....
        /*0114*/ 	.word	0xffffffff


	//   ....[4]....
        /*0118*/ 	.word	0xffffffff


	//   ....[5]....
        /*011c*/ 	.word	0xffffffff


	//   ....[6]....
        /*0120*/ 	.word	0xffffffff


	//   ....[7]....
        /*0124*/ 	.word	0xffffffff


	//   ....[8]....
        /*0128*/ 	.word	0xffffffff


	//   ....[9]....
        /*012c*/ 	.word	0xffffffff


	//   ....[10]....
        /*0130*/ 	.word	0xffffffff


	//   ....[11]....
        /*0134*/ 	.word	0xffffffff


	//   ....[12]....
        /*0138*/ 	.word	0xffffffff


	//   ....[13]....
        /*013c*/ 	.word	0xffffffff


	//   ....[14]....
        /*0140*/ 	.word	0xffffffff


	//   ....[15]....
        /*0144*/ 	.word	0xffffffff


	//   ....[16]....
        /*0148*/ 	.word	0xffffffff


	//   ....[17]....
        /*014c*/ 	.word	0x05000044


	//   ....[18]....
        /*0150*/ 	.word	0x05000044


	//   ....[19]....
        /*0154*/ 	.word	0x05000044


	//   ....[20]....
        /*0158*/ 	.word	0x05000044


	//   ....[21]....
        /*015c*/ 	.word	0x05000044


	//   ....[22]....
        /*0160*/ 	.word	0x05000044


	//   ....[23]....
        /*0164*/ 	.word	0x05000044


	//   ....[24]....
        /*0168*/ 	.word	0x05000044


	//   ....[25]....
        /*016c*/ 	.word	0x05000044


	//   ....[26]....
        /*0170*/ 	.word	0x05000044


	//   ....[27]....
        /*0174*/ 	.word	0x05000044


	//   ....[28]....
        /*0178*/ 	.word	0x05000044


	//   ....[29]....
        /*017c*/ 	.word	0x05000044


	//   ....[30]....
        /*0180*/ 	.word	0x05000044


	//   ....[31]....
        /*0184*/ 	.word	0x05000044


	//   ....[32]....
        /*0188*/ 	.word	0x05000044


	//----- nvinfo : EIATTR_COOP_GROUP_INSTR_OFFSETS
	.align		4
.L_25305:
        /*018c*/ 	.byte	0x04, 0x28
        /*018e*/ 	.short	(.L_25307 - .L_25306)


	//   ....[0]....
.L_25306:
        /*0190*/ 	.word	0x00001f90


	//   ....[1]....
        /*0194*/ 	.word	0x00001ff0


	//   ....[2]....
        /*0198*/ 	.word	0x00002050


	//   ....[3]....
        /*019c*/ 	.word	0x000020b0


	//   ....[4]....
        /*01a0*/ 	.word	0x00002110


	//   ....[5]....
        /*01a4*/ 	.word	0x00002170


	//   ....[6]....
        /*01a8*/ 	.word	0x000021d0


	//   ....[7]....
        /*01ac*/ 	.word	0x00002230


	//   ....[8]....
        /*01b0*/ 	.word	0x00002290


	//   ....[9]....
        /*01b4*/ 	.word	0x000022f0


	//   ....[10]....
        /*01b8*/ 	.word	0x00002350


	//   ....[11]....
        /*01bc*/ 	.word	0x000023b0


	//   ....[12]....
        /*01c0*/ 	.word	0x00002410


	//   ....[13]....
        /*01c4*/ 	.word	0x00002470


	//   ....[14]....
        /*01c8*/ 	.word	0x000024d0


	//   ....[15]....
        /*01cc*/ 	.word	0x00002530


	//   ....[16]....
        /*01d0*/ 	.word	0x00002a30


	//   ....[17]....
        /*01d4*/ 	.word	0x000030d0


	//   ....[18]....
        /*01d8*/ 	.word	0x00003160


	//   ....[19]....
        /*01dc*/ 	.word	0x000031f0


	//   ....[20]....
        /*01e0*/ 	.word	0x00003280


	//   ....[21]....
        /*01e4*/ 	.word	0x00003310


	//   ....[22]....
        /*01e8*/ 	.word	0x000033a0


	//   ....[23]....
        /*01ec*/ 	.word	0x00003430


	//   ....[24]....
        /*01f0*/ 	.word	0x000034c0


	//   ....[25]....
        /*01f4*/ 	.word	0x00003550


	//   ....[26]....
        /*01f8*/ 	.word	0x000035e0


	//   ....[27]....
        /*01fc*/ 	.word	0x00003670


	//   ....[28]....
        /*0200*/ 	.word	0x00003700


	//   ....[29]....
        /*0204*/ 	.word	0x00003790


	//   ....[30]....
        /*0208*/ 	.word	0x00003820


	//   ....[31]....
        /*020c*/ 	.word	0x000038b0


	//   ....[32]....
        /*0210*/ 	.word	0x00003940


	//----- nvinfo : EIATTR_VRC_CTA_INIT_COUNT
	.align		4
.L_25307:
        /*0214*/ 	.byte	0x02, 0x4a
	.zero		1
	.zero		1


	//----- nvinfo : EIATTR_EXIT_INSTR_OFFSETS
	.align		4
        /*0218*/ 	.byte	0x04, 0x1c
        /*021a*/ 	.short	(.L_25309 - .L_25308)


	//   ....[0]....
.L_25308:
        /*021c*/ 	.word	0x00000370


	//   ....[1]....
        /*0220*/ 	.word	0x00002e10


	//   ....[2]....
        /*0224*/ 	.word	0x00003080


	//----- nvinfo : EIATTR_MAX_THREADS
	.align		4
.L_25309:
        /*0228*/ 	.byte	0x04, 0x05
        /*022a*/ 	.short	(.L_25311 - .L_25310)
.L_25310:
        /*022c*/ 	.word	0x00000080
        /*0230*/ 	.word	0x00000001
        /*0234*/ 	.word	0x00000001


	//----- nvinfo : EIATTR_CRS_STACK_SIZE
	.align		4
.L_25311:
        /*0238*/ 	.byte	0x04, 0x1e
        /*023a*/ 	.short	(.L_25313 - .L_25312)
.L_25312:
        /*023c*/ 	.word	0x00000000


	//----- nvinfo : EIATTR_CBANK_PARAM_SIZE
	.align		4
.L_25313:
        /*0240*/ 	.byte	0x03, 0x19
        /*0242*/ 	.short	0x0034


	//----- nvinfo : EIATTR_PARAM_CBANK
	.align		4
        /*0244*/ 	.byte	0x04, 0x0a
        /*0246*/ 	.short	(.L_25315 - .L_25314)
	.align		4
.L_25314:
        /*0248*/ 	.word	index@(.nv.constant0._Z9cuda_gemmIiLi128ELi1ELi1ELi1024ELi64ELi64ELi64ELi1ELi0EEviiiPT_S1_S1_iii)
        /*024c*/ 	.short	0x0380
        /*024e*/ 	.short	0x0034


	//----- nvinfo : EIATTR_SW_WAR
	.align		4
.L_25315:
        /*0250*/ 	.byte	0x04, 0x36
        /*0252*/ 	.short	(.L_25317 - .L_25316)
.L_25316:
        /*0254*/ 	.word	0x00000008
.L_25317:


//--------------------- .nv.info._Z9cuda_gemmIiLi128ELi1ELi1ELi1024ELi64ELi64ELi64ELi0ELi1EEviiiPT_S1_S1_iii --------------------------
	.section	.nv.info._Z9cuda_gemmIiLi128ELi1ELi1ELi1024ELi64ELi64ELi64ELi0ELi1EEviiiPT_S1_S1_iii,"",@"SHT_CUDA_INFO"
	.sectionflags	@""
	.align	4


	//----- nvinfo : EIATTR_CUDA_API_VERSION
	.align		4
        /*0000*/ 	.byte	0x04, 0x37
        /*0002*/ 	.short	(.L_25319 - .L_25318)
.L_25318:
        /*0004*/ 	.word	0x00000082


	//----- nvinfo : EIATTR_KPARAM_INFO
	.align		4
.L_25319:
        /*0008*/ 	.byte	0x04, 0x17
        /*000a*/ 	.short	(.L_25321 - .L_25320)
.L_25320:
        /*000c*/ 	.word	0x00000000
        /*0010*/ 	.short	0x0008
        /*0012*/ 	.short	0x0030
        /*0014*/ 	.byte	0x00, 0xf0, 0x11, 0x00


	//----- nvinfo : EIATTR_KPARAM_INFO
	.align		4
.L_25321:
        /*0018*/ 	.byte	0x04, 0x17
        /*001a*/ 	.short	(.L_25323 - .L_25322)
.L_25322:
        /*001c*/ 	.word	0x00000000
        /*0020*/ 	.short	0x0007
        /*0022*/ 	.short	0x002c
        /*0024*/ 	.byte	0x00, 0xf0, 0x11, 0x00


	//----- nvinfo : EIATTR_KPARAM_INFO
	.align		4
.L_25323:
        /*0028*/ 	.byte	0x04, 0x17
        /*002a*/ 	.short	(.L_25325 - .L_25324)
.L_25324:
        /*002c*/ 	.word	0x00000000
        /*0030*/ 	.short	0x0006
        /*0032*/ 	.short	0x0028
        /*0034*/ 	.byte	0x00, 0xf0, 0x11, 0x00


	//----- nvinfo : EIATTR_KPARAM_INFO
	.align		4
.L_25325:
        /*0038*/ 	.byte	0x04, 0x17
        /*003a*/ 	.short	(.L_25327 - .L_25326)
.L_25326:
        /*003c*/ 	.word	0x00000000
        /*0040*/ 	.short	0x0005
        /*0042*/ 	.short	0x0020
        /*0044*/ 	.byte	0x00, 0xf5, 0x21, 0x00


	//----- nvinfo : EIATTR_KPARAM_INFO
	.align		4
.L_25327:
        /*0048*/ 	.byte	0x04, 0x17
        /*004a*/ 	.short	(.L_25329 - .L_25328)
.L_25328:
        /*004c*/ 	.word	0x00000000
        /*0050*/ 	.short	0x0004
        /*0052*/ 	.short	0x0018
        /*0054*/ 	.byte	0x00, 0xf5, 0x21, 0x00


	//----- nvinfo : EIATTR_KPARAM_INFO
	.align		4
.L_25329:
        /*0058*/ 	.byte	0x04, 0x17
        /*005a*/ 	.short	(.L_25331 - .L_25330)
.L_25330:
        /*005c*/ 	.word	0x00000000
        /*0060*/ 	.short	0x0003
        /*0062*/ 	.short	0x0010
        /*0064*/ 	.byte	0x00, 0xf5, 0x21, 0x00


	//----- nvinfo : EIATTR_KPARAM_INFO
	.align		4
.L_25331:
        /*0068*/ 	.byte	0x04, 0x17
        /*006a*/ 	.short	(.L_25333 - .L_25332)
.L_25332:
        /*006c*/ 	.word	0x00000000
        /*0070*/ 	.short	0x0002
        /*0072*/ 	.short	0x0008
        /*0074*/ 	.byte	0x00, 0xf0, 0x11, 0x00


	//----- nvinfo : EIATTR_KPARAM_INFO
	.align		4
.L_25333:
        /*0078*/ 	.byte	0x04, 0x17
        /*007a*/ 	.short	(.L_25335 - .L_25334)
.L_25334:
        /*007c*/ 	.word	0x00000000
        /*0080*/ 	.short	0x0001
        /*0082*/ 	.short	0x0004
        /*0084*/ 	.byte	0x00, 0xf0, 0x11, 0x00


	//----- nvinfo : EIATTR_KPARAM_INFO
	.align		4
.L_25335:
        /*0088*/ 	.byte	0x04, 0x17
        /*008a*/ 	.short	(.L_25337 - .L_25336)
.L_25336:
        /*008c*/ 	.word	0x00000000
        /*0090*/ 	.short	0x0000
        /*0092*/ 	.short	0x0000
        /*0094*/ 	.byte	0x00, 0xf0, 0x11, 0x00


	//----- nvinfo : EIATTR_SPARSE_MMA_MASK
	.align		4
.L_25337:
        /*0098*/ 	.byte	0x03, 0x50
        /*009a*/ 	.short	0x0000


	//----- nvinfo : EIATTR_MAXREG_COUNT
	.align		4
        /*009c*/ 	.byte	0x03, 0x1b
        /*009e*/ 	.short	0x00ff


	//----- nvinfo : EIATTR_NUM_BARRIERS
	.align		4
        /*00a0*/ 	.byte	0x02, 0x4c
        /*00a2*/ 	.byte	0x01
	.zero		1


	//----- nvinfo : EIATTR_ANNOTATIONS
	.align		4
        /*00a4*/ 	.byte	0x04, 0x55
        /*00a6*/ 	.short	(.L_25339 - .L_25338)


	//   ....[0]....
.L_25338:
        /*00a8*/ 	.word	0x00000001
        /*00ac*/ 	.byte	0xc0, 0x04, 0x00, 0x00, 0x01, 0x00, 0x00, 0x00, 0xc0, 0x0b, 0x00, 0x00


	//----- nvinfo : EIATTR_MERCURY_ISA_VERSION
	.align		4
.L_25339:
        /*00b8*/ 	.byte	0x03, 0x5f
        /*00ba*/ 	.short	0x0101


	//----- nvinfo : EIATTR_COOP_GROUP_MASK_REGIDS
	.align		4
        /*00bc*/ 	.byte	0x04, 0x29
        /*00be*/ 	.short	(.L_25341 - .L_25340)


	//   ....[0]....
.L_25340:
        /*00c0*/ 	.word	0xffffffff


	//   ....[1]....
        /*00c4*/ 	.word	0xffffffff


	//   ....[2]....
        /*00c8*/ 	.word	0xffffffff


	//   ....[3]....
        /*00cc*/ 	.word	0xffffffff


	//   ....[4]....
        /*00d0*/ 	.word	0xffffffff


	//   ....[5]....
        /*00d4*/ 	.word	0xffffffff


	//   ....[6]....
        /*00d8*/ 	.word	0xffffffff


	//   ....[7]....
        /*00dc*/ 	.word	0xffffffff


	//   ....[8]....
        /*00e0*/ 	.word	0xffffffff


	//   ....[9]....
        /*00e4*/ 	.word	0xffffffff


	//   ....[10]....
        /*00e8*/ 	.word	0xffffffff


	//   ....[11]....
        /*00ec*/ 	.word	0xffffffff


	//   ....[12]....
        /*00f0*/ 	.word	0xffffffff


	//   ....[13]....
        /*00f4*/ 	.word	0xffffffff


	//   ....[14]....
        /*00f8*/ 	.word	0xffffffff


	//   ....[15]....
        /*00fc*/ 	.word	0xffffffff


	//   ....[16]....
        /*0100*/ 	.word	0xffffffff


	//   ....[17]....
        /*0104*/ 	.word	0x05000010


	//   ....[18]....
        /*0108*/ 	.word	0x05000010


	//   ....[19]....
        /*010c*/ 	.word	0x05000010


	//   ....[20]....
        /*0110*/ 	.word	0x05000010


	//   ....[21]....
        /*0114*/ 	.word	0x05000010


	//   ....[22]....
        /*0118*/ 	.word	0x05000010


	//   ....[23]....
        /*011c*/ 	.word	0x05000010


	//   ....[24]....
        /*0120*/ 	.word	0x05000010


	//   ....[25]....
        /*0124*/ 	.word	0x05000010


	//   ....[26]....
        /*0128*/ 	.word	0x05000010


	//   ....[27]....
        /*012c*/ 	.word	0x05000010


	//   ....[28]....
        /*0130*/ 	.word	0x05000010


	//   ....[29]....
        /*0134*/ 	.word	0x05000010


	//   ....[30]....
        /*0138*/ 	.word	0x05000010


	//   ....[31]....
        /*013c*/ 	.word	0x05000010


	//   ....[32]....
        /*0140*/ 	.word	0x05000010


	//----- nvinfo : EIATTR_COOP_GROUP_INSTR_OFFSETS
	.align		4
.L_25341:
        /*0144*/ 	.byte	0x04, 0x28
        /*0146*/ 	.short	(.L_25343 - .L_25342)


	//   ....[0]....
.L_25342:
        /*0148*/ 	.word	0x000013f0


	//   ....[1]....
        /*014c*/ 	.word	0x00001400


	//   ....[2]....
        /*0150*/ 	.word	0x00001410


	//   ....[3]....
        /*0154*/ 	.word	0x00001420


	//   ....[4]....
        /*0158*/ 	.word	0x00001430


	//   ....[5]....
        /*015c*/ 	.word	0x00001460


	//   ....[6]....
        /*0160*/ 	.word	0x00001480


	//   ....[7]....
        /*0164*/ 	.word	0x000014a0


	//   ....[8]....
        /*0168*/ 	.word	0x000014c0


	//   ....[9]....
        /*016c*/ 	.word	0x000014e0


	//   ....[10]....
        /*0170*/ 	.word	0x00001500


	//   ....[11]....
        /*0174*/ 	.word	0x00001520


	//   ....[12]....
        /*0178*/ 	.word	0x00001540


	//   ....[13]....
        /*017c*/ 	.word	0x00001560


	//   ....[14]....
        /*0180*/ 	.word	0x00001580


	//   ....[15]....
        /*0184*/ 	.word	0x000015a0


	//   ....[16]....
        /*0188*/ 	.word	0x00001650


	//   ....[17]....
        /*018c*/ 	.word	0x00001de0


	//   ....[18]....
        /*0190*/ 	.word	0x00001e30


	//   ....[19]....
        /*0194*/ 	.word	0x00001eb0


	//   ....[20]....
        /*0198*/ 	.word	0x00001f00


	//   ....[21]....
        /*019c*/ 	.word	0x00001f70


	//   ....[22]....
        /*01a0*/ 	.word	0x00001fe0


	//   ....[23]....
        /*01a4*/ 	.word	0x00002030


	//   ....[24]....
        /*01a8*/ 	.word	0x000020a0


	//   ....[25]....
        /*01ac*/ 	.word	0x00002110


	//   ....[26]....
        /*01b0*/ 	.word	0x00002160


	//   ....[27]....
        /*01b4*/ 	.word	0x000021d0


	//   ....[28]....
        /*01b8*/ 	.word	0x00002240


	//   ....[29]....
        /*01bc*/ 	.word	0x00002290


	//   ....[30]....
        /*01c0*/ 	.word	0x00002300


	//   ....[31]....
        /*01c4*/ 	.word	0x00002370


	//   ....[32]....
        /*01c8*/ 	.word	0x000023c0


	//----- nvinfo : EIATTR_VRC_CTA_INIT_COUNT
	.align		4
.L_25343:
        /*01cc*/ 	.byte	0x02, 0x4a
	.zero		1
	.zero		1


	//----- nvinfo : EIATTR_EXIT_INSTR_OFFSETS
	.align		4
        /*01d0*/ 	.byte	0x04, 0x1c
        /*01d2*/ 	.short	(.L_25345 - .L_25344)


	//   ....[0]....
.L_25344:
        /*01d4*/ 	.word	0x00000050


	//   ....[1]....
        /*01d8*/ 	.word	0x00001a70


	//   ....[2]....
        /*01dc*/ 	.word	0x00001d90


	//----- nvinfo : EIATTR_MAX_THREADS
	.align		4
.L_25345:
        /*01e0*/ 	.byte	0x04, 0x05
        /*01e2*/ 	.short	(.L_25347 - .L_25346)
.L_25346:
        /*01e4*/ 	.word	0x00000080
        /*01e8*/ 	.word	0x00000001
        /*01ec*/ 	.word	0x00000001


	//----- nvinfo : EIATTR_CRS_STACK_SIZE
	.align		4
.L_25347:
        /*01f0*/ 	.byte	0x04, 0x1e
        /*01f2*/ 	.short	(.L_25349 - .L_25348)
.L_25348:
        /*01f4*/ 	.word	0x00000000


	//----- nvinfo : EIATTR_CBANK_PARAM_SIZE
	.align		4
.L_25349:
        /*01f8*/ 	.byte	0x03, 0x19
        /*01fa*/ 	.short	0x0034


	//----- nvinfo : EIATTR_PARAM_CBANK
	.align		4
        /*01fc*/ 	.byte	0x04, 0x0a
        /*01fe*/ 	.short	(.L_25351 - .L_25350)
	.align		4
.L_25350:
        /*0200*/ 	.word	index@(.nv.constant0._Z9cuda_gemmIiLi128ELi1ELi1ELi1024ELi64ELi64ELi64ELi0ELi1EEviiiPT_S1_S1_iii)
        /*0204*/ 	.short	0x0380
        /*0206*/ 	.short	0x0034


	//----- nvinfo : EIATTR_SW_WAR
	.align		4
.L_25351:
        /*0208*/ 	.byte	0x04, 0x36
        /*020a*/ 	.short	(.L_25353 - .L_25352)
.L_25352:
        /*020c*/ 	.word	0x00000008
.L_25353:


//--------------------- .nv.info._Z9cuda_gemmIiLi128ELi1ELi1ELi1024ELi64ELi64ELi64ELi0ELi0EEviiiPT_S1_S1_iii --------------------------
	.section	.nv.info._Z9cuda_gemmIiLi128ELi1ELi1ELi1024ELi64ELi64ELi64ELi0ELi0EEviiiPT_S1_S1_iii,"",@"SHT_CUDA_INFO"
	.sectionflags	@""
	.align	4


	//----- nvinfo : EIATTR_CUDA_API_VERSION
	.align		4
        /*0000*/ 	.byte	0x04, 0x37
        /*0002*/ 	.short	(.L_25355 - .L_25354)
.L_25354:
        /*0004*/ 	.word	0x00000082


	//----- nvinfo : EIATTR_KPARAM_INFO
	.align		4
.L_25355:
        /*0008*/ 	.byte	0x04, 0x17
        /*000a*/ 	.short	(.L_25357 - .L_25356)
.L_25356:
        /*000c*/ 	.word	0x00000000
        /*0010*/ 	.short	0x0008
        /*0012*/ 	.short	0x0030
        /*0014*/ 	.byte	0x00, 0xf0, 0x11, 0x00


	//----- nvinfo : EIATTR_KPARAM_INFO
	.align		4
.L_25357:
        /*0018*/ 	.byte	0x04, 0x17
        /*001a*/ 	.short	(.L_25359 - .L_25358)
.L_25358:
        /*001c*/ 	.word	0x00000000
        /*0020*/ 	.short	0x0007
        /*0022*/ 	.short	0x002c
        /*0024*/ 	.byte	0x00, 0xf0, 0x11, 0x00


	//----- nvinfo : EIATTR_KPARAM_INFO
	.align		4
.L_25359:
        /*0028*/ 	.byte	0x04, 0x17
        /*002a*/ 	.short	(.L_25361 - .L_25360)
.L_25360:
        /*002c*/ 	.word	0x00000000
        /*0030*/ 	.short	0x0006
        /*0032*/ 	.short	0x0028
        /*0034*/ 	.byte	0x00, 0xf0, 0x11, 0x00


	//----- nvinfo : EIATTR_KPARAM_INFO
	.align		4
.L_25361:
        /*0038*/ 	.byte	0x04, 0x17
        /*003a*/ 	.short	(.L_25363 - .L_25362)
.L_25362:
        /*003c*/ 	.word	0x00000000
        /*0040*/ 	.short	0x0005
        /*0042*/ 	.short	0x0020
        /*0044*/ 	.byte	0x00, 0xf5, 0x21, 0x00


	//----- nvinfo : EIATTR_KPARAM_INFO
	.align		4
.L_25363:
        /*0048*/ 	.byte	0x04, 0x17
        /*004a*/ 	.short	(.L_25365 - .L_25364)
.L_25364:
        /*004c*/ 	.word	0x00000000
        /*0050*/ 	.short	0x0004
        /*0052*/ 	.short	0x0018
        /*0054*/ 	.byte	0x00, 0xf5, 0x21, 0x00


	//----- nvinfo : EIATTR_KPARAM_INFO
	.align		4
.L_25365:
        /*0058*/ 	.byte	0x04, 0x17
        /*005a*/ 	.short	(.L_25367 - .L_25366)
.L_25366:
        /*005c*/ 	.word	0x00000000
        /*0060*/ 	.short	0x0003
        /*0062*/ 	.short	0x0010
        /*0064*/ 	.byte	0x00, 0xf5, 0x21, 0x00


	//----- nvinfo : EIATTR_KPARAM_INFO
	.align		4
.L_25367:
        /*0068*/ 	.byte	0x04, 0x17
        /*006a*/ 	.short	(.L_25369 - .L_25368)
.L_25368:
        /*006c*/ 	.word	0x00000000
        /*0070*/ 	.short	0x0002
        /*0072*/ 	.short	0x0008
        /*0074*/ 	.byte	0x00, 0xf0, 0x11, 0x00


	//----- nvinfo : EIATTR_KPARAM_INFO
	.align		4
.L_25369:
        /*0078*/ 	.byte	0x04, 0x17
        /*007a*/ 	.short	(.L_25371 - .L_25370)
.L_25370:
        /*007c*/ 	.word	0x00000000
        /*0080*/ 	.short	0x0001
        /*0082*/ 	.short	0x0004
        /*0084*/ 	.byte	0x00, 0xf0, 0x11, 0x00


	//----- nvinfo : EIATTR_KPARAM_INFO
	.align		4
.L_25371:
        /*0088*/ 	.byte	0x04, 0x17
        /*008a*/ 	.short	(.L_25373 - .L_25372)
.L_25372:
        /*008c*/ 	.word	0x00000000
        /*0090*/ 	.short	0x0000
        /*0092*/ 	.short	0x0000
        /*0094*/ 	.byte	0x00, 0xf0, 0x11, 0x00


	//----- nvinfo : EIATTR_SPARSE_MMA_MASK
	.align		4
.L_25373:
        /*0098*/ 	.byte	0x03, 0x50
        /*009a*/ 	.short	0x0000


	//----- nvinfo : EIATTR_MAXREG_COUNT
	.align		4
        /*009c*/ 	.byte	0x03, 0x1b
        /*009e*/ 	.short	0x00ff


	//----- nvinfo : EIATTR_NUM_BARRIERS
	.align		4
        /*00a0*/ 	.byte	0x02, 0x4c
        /*00a2*/ 	.byte	0x01
	.zero		1


	//----- nvinfo : EIATTR_ANNOTATIONS
	.align		4
        /*00a4*/ 	.byte	0x04, 0x55
        /*00a6*/ 	.short	(.L_25375 - .L_25374)


	//   ....[0]....
.L_25374:
        /*00a8*/ 	.word	0x00000001
        /*00ac*/ 	.byte	0x60, 0x03, 0x00, 0x00, 0x01, 0x00, 0x00, 0x00, 0x70, 0x06, 0x00, 0x00, 0x01, 0x00, 0x00, 0x00
        /*00bc*/ 	.byte	0x70, 0x0b, 0x00, 0x00, 0x01, 0x00, 0x00, 0x00, 0x40, 0x10, 0x00, 0x00, 0x01, 0x00, 0x00, 0x00
        /*00cc*/ 	.byte	0x60, 0x10, 0x00, 0x00, 0x01, 0x00, 0x00, 0x00, 0xe0, 0x2a, 0x00, 0x00, 0x01, 0x00, 0x00, 0x00
        /*00dc*/ 	.byte	0x80, 0x2f, 0x00, 0x00, 0x01, 0x00, 0x00, 0x00, 0x20, 0x31, 0x00, 0x00, 0x01, 0x00, 0x00, 0x00
        /*00ec*/ 	.byte	0x80, 0x31, 0x00, 0x00, 0x01, 0x00, 0x00, 0x00, 0xb0, 0x32, 0x00, 0x00, 0x01, 0x00, 0x00, 0x00
        /*00fc*/ 	.byte	0x00, 0x39, 0x00, 0x00


	//----- nvinfo : EIATTR_MERCURY_ISA_VERSION
	.align		4
.L_25375:
        /*0100*/ 	.byte	0x03, 0x5f
        /*0102*/ 	.short	0x0101


	//----- nvinfo : EIATTR_COOP_GROUP_MASK_REGIDS
	.align		4
        /*0104*/ 	.byte	0x04, 0x29
        /*0106*/ 	.short	(.L_25377 - .L_25376)


	//   ....[0]....
.L_25376:
        /*0108*/ 	.word	0xffffffff


	//   ....[1]....
        /*010c*/ 	.word	0xffffffff


	//   ....[2]....
        /*0110*/ 	.word	0xffffffff


	//   ....[3]....
        /*0114*/ 	.word	0xffffffff


	//   ....[4]....
        /*0118*/ 	.word	0xffffffff


	//   ....[5]....
        /*011c*/ 	.word	0xffffffff


	//   ....[6]....
        /*0120*/ 	.word	0xffffffff


	//   ....[7]....
        /*0124*/ 	.word	0xffffffff


	//   ....[8]....
        /*0128*/ 	.word	0xffffffff


	//   ....[9]....
        /*012c*/ 	.word	0xffffffff


	//   ....[10]....
        /*0130*/ 	.word	0xffffffff


	//   ....[11]....
        /*0134*/ 	.word	0xffffffff


	//   ....[12]....
        /*0138*/ 	.word	0xffffffff


	//   ....[13]....
        /*013c*/ 	.word	0xffffffff


	//   ....[14]....
        /*0140*/ 	.word	0xffffffff


	//   ....[15]....
        /*0144*/ 	.word	0xffffffff


	//   ....[16]....
        /*0148*/ 	.word	0xffffffff


	//   ....[17]....
        /*014c*/ 	.word	0x05000044


	//   ....[18]....
        /*0150*/ 	.word	0x05000044


	//   ....[19]....
        /*0154*/ 	.word	0x05000044


	//   ....[20]....
        /*0158*/ 	.word	0x05000044


	//   ....[21]....
        /*015c*/ 	.word	0x05000044


	//   ....[22]....
        /*0160*/ 	.word	0x05000044


	//   ....[23]....
        /*0164*/ 	.word	0x05000044


	//   ....[24]....
        /*0168*/ 	.word	0x05000044


	//   ....[25]....
        /*016c*/ 	.word	0x05000044


	//   ....[26]....
        /*0170*/ 	.word	0x05000044


	//   ....[27]....
        /*0174*/ 	.word	0x05000044


	//   ....[28]....
        /*0178*/ 	.word	0x05000044


	//   ....[29]....
        /*017c*/ 	.word	0x05000044


	//   ....[30]....
        /*0180*/ 	.word	0x05000044


	//   ....[31]....
        /*0184*/ 	.word	0x05000044


	//   ....[32]....
        /*0188*/ 	.word	0x05000044


	//----- nvinfo : EIATTR_COOP_GROUP_INSTR_OFFSETS
	.align		4
.L_25377:
        /*018c*/ 	.byte	0x04, 0x28
        /*018e*/ 	.short	(.L_25379 - .L_25378)


	//   ....[0]....
.L_25378:
        /*0190*/ 	.word	0x00001f40


	//   ....[1]....
        /*0194*/ 	.word	0x00001fa0


	//   ....[2]....
        /*0198*/ 	.word	0x00002000


	//   ....[3]....
        /*019c*/ 	.word	0x00002060


	//   ....[4]....
        /*01a0*/ 	.word	0x000020c0


	//   ....[5]....
        /*01a4*/ 	.word	0x00002120


	//   ....[6]....
        /*01a8*/ 	.word	0x00002180


	//   ....[7]....
        /*01ac*/ 	.word	0x000021e0


	//   ....[8]....
        /*01b0*/ 	.word	0x00002240


	//   ....[9]....
        /*01b4*/ 	.word	0x000022a0


	//   ....[10]....
        /*01b8*/ 	.word	0x00002300


	//   ....[11]....
        /*01bc*/ 	.word	0x00002360


	//   ....[12]....
        /*01c0*/ 	.word	0x000023c0


	//   ....[13]....
        /*01c4*/ 	.word	0x00002420


	//   ....[14]....
        /*01c8*/ 	.word	0x00002480


	//   ....[15]....
        /*01cc*/ 	.word	0x000024e0


	//   ....[16]....
        /*01d0*/ 	.word	0x000029e0


	//   ....[17]....
        /*01d4*/ 	.word	0x00003980


	//   ....[18]....
        /*01d8*/ 	.word	0x00003a10


	//   ....[19]....
        /*01dc*/ 	.word	0x00003aa0


	//   ....[20]....
        /*01e0*/ 	.word	0x00003b30


	//   ....[21]....
        /*01e4*/ 	.word	0x00003bc0


	//   ....[22]....
        /*01e8*/ 	.word	0x00003c50


	//   ....[23]....
        /*01ec*/ 	.word	0x00003ce0


	//   ....[24]....
        /*01f0*/ 	.word	0x00003d70


	//   ....[25]....
        /*01f4*/ 	.word	0x00003e00


	//   ....[26]....
        /*01f8*/ 	.word	0x00003e90


	//   ....[27]....
        /*01fc*/ 	.word	0x00003f20


	//   ....[28]....
        /*0200*/ 	.word	0x00003fb0


	//   ....[29]....
        /*0204*/ 	.word	0x00004040


	//   ....[30]....
        /*0208*/ 	.word	0x000040d0


	//   ....[31]....
        /*020c*/ 	.word	0x00004160


	//   ....[32]....
        /*0210*/ 	.word	0x000041f0


	//----- nvinfo : EIATTR_VRC_CTA_INIT_COUNT
	.align		4
.L_25379:
        /*0214*/ 	.byte	0x02, 0x4a
	.zero		1
	.zero		1


	//----- nvinfo : EIATTR_EXIT_INSTR_OFFSETS
	.align		4
        /*0218*/ 	.byte	0x04, 0x1c
        /*021a*/ 	.short	(.L_25381 - .L_25380)


	//   ....[0]....
.L_25380:
        /*021c*/ 	.word	0x00000310


	//   ....[1]....
        /*0220*/ 	.word	0x00003170


	//   ....[2]....
        /*0224*/ 	.word	0x00003930


	//----- nvinfo : EIATTR_MAX_THREADS
	.align		4
.L_25381:
        /*0228*/ 	.byte	0x04, 0x05
        /*022a*/ 	.short	(.L_25383 - .L_25382)
.L_25382:
        /*022c*/ 	.word	0x00000080
        /*0230*/ 	.word	0x00000001
        /*0234*/ 	.word	0x00000001


	//----- nvinfo : EIATTR_CRS_STACK_SIZE
	.align		4
.L_25383:
        /*0238*/ 	.byte	0x04, 0x1e
        /*023a*/ 	.short	(.L_25385 - .L_25384)
.L_25384:
        /*023c*/ 	.word	0x00000000


	//----- nvinfo : EIATTR_CBANK_PARAM_SIZE
	.align		4
.L_25385:
        /*0240*/ 	.byte	0x03, 0x19
        /*0242*/ 	.short	0x0034


	//----- nvinfo : EIATTR_PARAM_CBANK
	.align		4
        /*0244*/ 	.byte	0x04, 0x0a
        /*0246*/ 	.short	(.L_25387 - .L_25386)
	.align		4
.L_25386:
        /*0248*/ 	.word	index@(.nv.constant0._Z9cuda_gemmIiLi128ELi1ELi1ELi1024ELi64ELi64ELi64ELi0ELi0EEviiiPT_S1_S1_iii)
        /*024c*/ 	.short	0x0380
        /*024e*/ 	.short	0x0034


	//----- nvinfo : EIATTR_SW_WAR
	.align		4
.L_25387:
        /*0250*/ 	.byte	0x04, 0x36
        /*0252*/ 	.short	(.L_25389 - .L_25388)
.L_25388:
        /*0254*/ 	.word	0x00000008
.L_25389:


//--------------------- .nv.info._Z9cuda_gemmIiLi128ELi1ELi1ELi1024ELi32ELi32ELi64ELi1ELi1EEviiiPT_S1_S1_iii --------------------------
	.section	.nv.info._Z9cuda_gemmIiLi128ELi1ELi1ELi1024ELi32ELi32ELi64ELi1ELi1EEviiiPT_S1_S1_iii,"",@"SHT_CUDA_INFO"
	.sectionflags	@""
	.align	4


	//----- nvinfo : EIATTR_CUDA_API_VERSION
	.align		4
        /*0000*/ 	.byte	0x04, 0x37
        /*0002*/ 	.short	(.L_25391 - .L_25390)
.L_25390:
        /*0004*/ 	.word	0x00000082


	//----- nvinfo : EIATTR_KPARAM_INFO
	.align		4
.L_25391:
        /*0008*/ 	.byte	0x04, 0x17
        /*000a*/ 	.short	(.L_25393 - .L_25392)
.L_25392:
        /*000c*/ 	.word	0x00000000
        /*0010*/ 	.short	0x0008
        /*0012*/ 	.short	0x0030
        /*0014*/ 	.byte	0x00, 0xf0, 0x11, 0x00


	//----- nvinfo : EIATTR_KPARAM_INFO
	.align		4
.L_25393:
        /*0018*/ 	.byte	0x04, 0x17
        /*001a*/ 	.short	(.L_25395 - .L_25394)
.L_25394:
        /*001c*/ 	.word	0x00000000
        /*0020*/ 	.short	0x0007
        /*0022*/ 	.short	0x002c
        /*0024*/ 	.byte	0x00, 0xf0, 0x11, 0x00


	//----- nvinfo : EIATTR_KPARAM_INFO
	.align		4
.L_25395:
        /*0028*/ 	.byte	0x04, 0x17
        /*002a*/ 	.short	(.L_25397 - .L_25396)
.L_25396:
        /*002c*/ 	.word	0x00000000
        /*0030*/ 	.short	0x0006
        /*0032*/ 	.short	0x0028
        /*0034*/ 	.byte	0x00, 0xf0, 0x11, 0x00


	//----- nvinfo : EIATTR_KPARAM_INFO
	.align		4
.L_25397:
        /*0038*/ 	.byte	0x04, 0x17
        /*003a*/ 	.short	(.L_25399 - .L_25398)
.L_25398:
        /*003c*/ 	.word	0x00000000
        /*0040*/ 	.short	0x0005
        /*0042*/ 	.short	0x0020
        /*0044*/ 	.byte	0x00, 0xf5, 0x21, 0x00


	//----- nvinfo : EIATTR_KPARAM_INFO
	.align		4
.L_25399:
        /*0048*/ 	.byte	0x04, 0x17
        /*004a*/ 	.short	(.L_25401 - .L_25400)
.L_25400:
        /*004c*/ 	.word	0x00000000
        /*0050*/ 	.short	0x0004
        /*0052*/ 	.short	0x0018
        /*0054*/ 	.byte	0x00, 0xf5, 0x21, 0x00


	//----- nvinfo : EIATTR_KPARAM_INFO
	.align		4
.L_25401:
        /*0058*/ 	.byte	0x04, 0x17
        /*005a*/ 	.short	(.L_25403 - .L_25402)
.L_25402:
        /*005c*/ 	.word	0x00000000
        /*0060*/ 	.short	0x0003
        /*0062*/ 	.short	0x0010
        /*0064*/ 	.byte	0x00, 0xf5, 0x21, 0x00


	//----- nvinfo : EIATTR_KPARAM_INFO
	.align		4
.L_25403:
        /*0068*/ 	.byte	0x04, 0x17
        /*006a*/ 	.short	(.L_25405 - .L_25404)
.L_25404:
        /*006c*/ 	.word	0x00000000
        /*0070*/ 	.short	0x0002
        /*0072*/ 	.short	0x0008
        /*0074*/ 	.byte	0x00, 0xf0, 0x11, 0x00


	//----- nvinfo : EIATTR_KPARAM_INFO
	.align		4
.L_25405:
        /*0078*/ 	.byte	0x04, 0x17
        /*007a*/ 	.short	(.L_25407 - .L_25406)
.L_25406:
        /*007c*/ 	.word	0x00000000
        /*0080*/ 	.short	0x0001
        /*0082*/ 	.short	0x0004
        /*0084*/ 	.byte	0x00, 0xf0, 0x11, 0x00


	//----- nvinfo : EIATTR_KPARAM_INFO
	.align		4
.L_25407:
        /*0088*/ 	.byte	0x04, 0x17
        /*008a*/ 	.short	(.L_25409 - .L_25408)
.L_25408:
        /*008c*/ 	.word	0x00000000
        /*0090*/ 	.short	0x0000
        /*0092*/ 	.short	0x0000
        /*0094*/ 	.byte	0x00, 0xf0, 0x11, 0x00


	//----- nvinfo : EIATTR_SPARSE_MMA_MASK
	.align		4
.L_25409:
        /*0098*/ 	.byte	0x03, 0x50
        /*009a*/ 	.short	0x0000


	//----- nvinfo : EIATTR_MAXREG_COUNT
	.align		4
        /*009c*/ 	.byte	0x03, 0x1b
        /*009e*/ 	.short	0x00ff


	//----- nvinfo : EIATTR_NUM_BARRIERS
	.align		4
        /*00a0*/ 	.byte	0x02, 0x4c
        /*00a2*/ 	.byte	0x01
	.zero		1


	//----- nvinfo : EIATTR_MERCURY_ISA_VERSION
	.align		4
        /*00a4*/ 	.byte	0x03, 0x5f
        /*00a6*/ 	.short	0x0101


	//----- nvinfo : EIATTR_COOP_GROUP_MASK_REGIDS
	.align		4
        /*00a8*/ 	.byte	0x04, 0x29
        /*00aa*/ 	.short	(.L_25411 - .L_25410)


	//   ....[0]....
.L_25410:
        /*00ac*/ 	.word	0xffffffff


	//   ....[1]....
        /*00b0*/ 	.word	0xffffffff


	//   ....[2]....
        /*00b4*/ 	.word	0xffffffff


	//   ....[3]....
        /*00b8*/ 	.word	0xffffffff


	//   ....[4]....
        /*00bc*/ 	.word	0xffffffff


	//   ....[5]....
        /*00c0*/ 	.word	0xffffffff


	//   ....[6]....
        /*00c4*/ 	.word	0xffffffff


	//   ....[7]....
        /*00c8*/ 	.word	0xffffffff


	//   ....[8]....
        /*00cc*/ 	.word	0xffffffff


	//   ....[9]....
        /*00d0*/ 	.word	0xffffffff


	//   ....[10]....
        /*00d4*/ 	.word	0xffffffff


	//   ....[11]....
        /*00d8*/ 	.word	0xffffffff


	//   ....[12]....
        /*00dc*/ 	.word	0xffffffff


	//   ....[13]....
        /*00e0*/ 	.word	0xffffffff


	//   ....[14]....
        /*00e4*/ 	.word	0xffffffff


	//   ....[15]....
        /*00e8*/ 	.word	0xffffffff


	//   ....[16]....
        /*00ec*/ 	.word	0xffffffff


	//   ....[17]....
        /*00f0*/ 	.word	0x05000000


	//   ....[18]....
        /*00f4*/ 	.word	0x05000000


	//   ....[19]....
        /*00f8*/ 	.word	0x05000000


	//   ....[20]....
        /*00fc*/ 	.word	0x05000000


	//   ....[21]....
        /*0100*/ 	.word	0x05000000


	//   ....[22]....
        /*0104*/ 	.word	0x05000000


	//   ....[23]....
        /*0108*/ 	.word	0x05000000


	//   ....[24]....
        /*010c*/ 	.word	0x05000000


	//   ....[25]....
        /*0110*/ 	.word	0x05000000


	//   ....[26]....
        /*0114*/ 	.word	0x05000000


	//   ....[27]....
        /*0118*/ 	.word	0x05000000


	//   ....[28]....
        /*011c*/ 	.word	0x05000000


	//   ....[29]....
        /*0120*/ 	.word	0x05000000


	//   ....[30]....
        /*0124*/ 	.word	0x05000000


	//   ....[31]....
        /*0128*/ 	.word	0x05000000


	//   ....[32]....
        /*012c*/ 	.word	0x05000000


	//----- nvinfo : EIATTR_COOP_GROUP_INSTR_OFFSETS
	.align		4
.L_25411:
        /*0130*/ 	.byte	0x04, 0x28
        /*0132*/ 	.short	(.L_25413 - .L_25412)


	//   ....[0]....
.L_25412:
        /*0134*/ 	.word	0x00001580


	//   ....[1]....
        /*0138*/ 	.word	0x00001590


	//   ....[2]....
        /*013c*/ 	.word	0x000015c0


	//   ....[3]....
        /*0140*/ 	.word	0x000015e0


	//   ....[4]....
        /*0144*/ 	.word	0x00001600


	//   ....[5]....
        /*0148*/ 	.word	0x00001620


	//   ....[6]....
        /*014c*/ 	.word	0x00001640


	//   ....[7]....
        /*0150*/ 	.word	0x00001660


	//   ....[8]....
        /*0154*/ 	.word	0x00001680


	//   ....[9]....
        /*0158*/ 	.word	0x000016a0


	//   ....[10]....
        /*015c*/ 	.word	0x000016c0


	//   ....[11]....
        /*0160*/ 	.word	0x000016e0


	//   ....[12]....
        /*0164*/ 	.word	0x00001700


	//   ....[13]....
        /*0168*/ 	.word	0x00001720


	//   ....[14]....
        /*016c*/ 	.word	0x00001740


	//   ....[15]....
        /*0170*/ 	.word	0x00001760


	//   ....[16]....
        /*0174*/ 	.word	0x000017a0


	//   ....[17]....
        /*0178*/ 	.word	0x00001ca0


	//   ....[18]....
        /*017c*/ 	.word	0x00001d10


	//   ....[19]....
        /*0180*/ 	.word	0x00001d70


	//   ....[20]....
        /*0184*/ 	.word	0x00001de0


	//   ....[21]....
        /*0188*/ 	.word	0x00001e50


	//   ....[22]....
        /*018c*/ 	.word	0x00001ec0


	//   ....[23]....
        /*0190*/ 	.word	0x00001f30


	//   ....[24]....
        /*0194*/ 	.word	0x00001fa0


	//   ....[25]....
        /*0198*/ 	.word	0x00002010


	//   ....[26]....
        /*019c*/ 	.word	0x00002080


	//   ....[27]....
        /*01a0*/ 	.word	0x000020f0


	//   ....[28]....
        /*01a4*/ 	.word	0x00002160


	//   ....[29]....
        /*01a8*/ 	.word	0x000021d0


	//   ....[30]....
        /*01ac*/ 	.word	0x00002240


	//   ....[31]....
        /*01b0*/ 	.word	0x000022b0


	//   ....[32]....
        /*01b4*/ 	.word	0x00002320


	//----- nvinfo : EIATTR_VRC_CTA_INIT_COUNT
	.align		4
.L_25413:
        /*01b8*/ 	.byte	0x02, 0x4a
	.zero		1
	.zero		1


	//----- nvinfo : EIATTR_EXIT_INSTR_OFFSETS
	.align		4
        /*01bc*/ 	.byte	0x04, 0x1c
        /*01be*/ 	.short	(.L_25415 - .L_25414)


	//   ....[0]....
.L_25414:
        /*01c0*/ 	.word	0x00000040


	//   ....[1]....
        /*01c4*/ 	.word	0x00001a10


	//   ....[2]....
        /*01c8*/ 	.word	0x00001c50


	//----- nvinfo : EIATTR_MAX_THREADS
	.align		4
.L_25415:
        /*01cc*/ 	.byte	0x04, 0x05
        /*01ce*/ 	.short	(.L_25417 - .L_25416)
.L_25416:
        /*01d0*/ 	.word	0x00000080
        /*01d4*/ 	.word	0x00000001
        /*01d8*/ 	.word	0x00000001


	//----- nvinfo : EIATTR_CRS_STACK_SIZE
	.align		4
.L_25417:
        /*01dc*/ 	.byte	0x04, 0x1e
        /*01de*/ 	.short	(.L_25419 - .L_25418)
.L_25418:
        /*01e0*/ 	.word	0x00000000


	//----- nvinfo : EIATTR_CBANK_PARAM_SIZE
	.align		4
.L_25419:
        /*01e4*/ 	.byte	0x03, 0x19
        /*01e6*/ 	.short	0x0034


	//----- nvinfo : EIATTR_PARAM_CBANK
	.align		4
        /*01e8*/ 	.byte	0x04, 0x0a
        /*01ea*/ 	.short	(.L_25421 - .L_25420)
	.align		4
.L_25420:
        /*01ec*/ 	.word	index@(.nv.constant0._Z9cuda_gemmIiLi128ELi1ELi1ELi1024ELi32ELi32ELi64ELi1ELi1EEviiiPT_S1_S1_iii)
        /*01f0*/ 	.short	0x0380
        /*01f2*/ 	.short	0x0034


	//----- nvinfo : EIATTR_SW_WAR
	.align		4
.L_25421:
        /*01f4*/ 	.byte	0x04, 0x36
        /*01f6*/ 	.short	(.L_25423 - .L_25422)
.L_25422:
        /*01f8*/ 	.word	0x00000008
.L_25423:


//--------------------- .nv.info._Z9cuda_gemmIiLi128ELi1ELi1ELi1024ELi32ELi32ELi64ELi1ELi0EEviiiPT_S1_S1_iii --------------------------
	.section	.nv.info._Z9cuda_gemmIiLi128ELi1ELi1ELi1024ELi32ELi32ELi64ELi1ELi0EEviiiPT_S1_S1_iii,"",@"SHT_CUDA_INFO"
	.sectionflags	@""
	.align	4


	//----- nvinfo : EIATTR_CUDA_API_VERSION
	.align		4
        /*0000*/ 	.byte	0x04, 0x37
        /*0002*/ 	.short	(.L_25425 - .L_25424)
.L_25424:
        /*0004*/ 	.word	0x00000082


	//----- nvinfo : EIATTR_KPARAM_INFO
	.align		4
.L_25425:
        /*0008*/ 	.byte	0x04, 0x17
        /*000a*/ 	.short	(.L_25427 - .L_25426)
.L_25426:
        /*000c*/ 	.word	0x00000000
        /*0010*/ 	.short	0x0008
        /*0012*/ 	.short	0x0030
        /*0014*/ 	.byte	0x00, 0xf0, 0x11, 0x00


	//----- nvinfo : EIATTR_KPARAM_INFO
	.align		4
.L_25427:
        /*0018*/ 	.byte	0x04, 0x17
        /*001a*/ 	.short	(.L_25429 - .L_25428)
.L_25428:
        /*001c*/ 	.word	0x00000000
        /*0020*/ 	.short	0x0007
        /*0022*/ 	.short	0x002c
        /*0024*/ 	.byte	0x00, 0xf0, 0x11, 0x00


	//----- nvinfo : EIATTR_KPARAM_INFO
	.align		4
.L_25429:
        /*0028*/ 	.byte	0x04, 0x17
        /*002a*/ 	.short	(.L_25431 - .L_25430)
.L_25430:
        /*002c*/ 	.word	0x00000000
        /*0030*/ 	.short	0x0006
        /*0032*/ 	.short	0x0028
        /*0034*/ 	.byte	0x00, 0xf0, 0x11, 0x00


	//----- nvinfo : EIATTR_KPARAM_INFO
	.align		4
.L_25431:
        /*0038*/ 	.byte	0x04, 0x17
        /*003a*/ 	.short	(.L_25433 - .L_25432)
.L_25432:
        /*003c*/ 	.word	0x00000000
        /*0040*/ 	.short	0x0005
        /*0042*/ 	.short	0x0020
        /*0044*/ 	.byte	0x00, 0xf5, 0x21, 0x00


	//----- nvinfo : EIATTR_KPARAM_INFO
	.align		4
.L_25433:
        /*0048*/ 	.byte	0x04, 0x17
        /*004a*/ 	.short	(.L_25435 - .L_25434)
.L_25434:
        /*004c*/ 	.word	0x00000000
        /*0050*/ 	.short	0x0004
        /*0052*/ 	.short	0x0018
        /*0054*/ 	.byte	0x00, 0xf5, 0x21, 0x00


	//----- nvinfo : EIATTR_KPARAM_INFO
	.align		4
.L_25435:
        /*0058*/ 	.byte	0x04, 0x17
        /*005a*/ 	.short	(.L_25437 - .L_25436)
.L_25436:
        /*005c*/ 	.word	0x00000000
        /*0060*/ 	.short	0x0003
        /*0062*/ 	.short	0x0010
        /*0064*/ 	.byte	0x00, 0xf5, 0x21, 0x00


	//----- nvinfo : EIATTR_KPARAM_INFO
	.align		4
.L_25437:
        /*0068*/ 	.byte	0x04, 0x17
        /*006a*/ 	.short	(.L_25439 - .L_25438)
.L_25438:
        /*006c*/ 	.word	0x00000000
        /*0070*/ 	.short	0x0002
        /*0072*/ 	.short	0x0008
        /*0074*/ 	.byte	0x00, 0xf0, 0x11, 0x00


	//----- nvinfo : EIATTR_KPARAM_INFO
	.align		4
.L_25439:
        /*0078*/ 	.byte	0x04, 0x17
        /*007a*/ 	.short	(.L_25441 - .L_25440)
.L_25440:
        /*007c*/ 	.word	0x00000000
        /*0080*/ 	.short	0x0001
        /*0082*/ 	.short	0x0004
        /*0084*/ 	.byte	0x00, 0xf0, 0x11, 0x00


	//----- nvinfo : EIATTR_KPARAM_INFO
	.align		4
.L_25441:
        /*0088*/ 	.byte	0x04, 0x17
        /*008a*/ 	.short	(.L_25443 - .L_25442)
.L_25442:
        /*008c*/ 	.word	0x00000000
        /*0090*/ 	.short	0x0000
        /*0092*/ 	.short	0x0000
        /*0094*/ 	.byte	0x00, 0xf0, 0x11, 0x00


	//----- nvinfo : EIATTR_SPARSE_MMA_MASK
	.align		4
.L_25443:
        /*0098*/ 	.byte	0x03, 0x50
        /*009a*/ 	.short	0x0000


	//----- nvinfo : EIATTR_MAXREG_COUNT
	.align		4
        /*009c*/ 	.byte	0x03, 0x1b
        /*009e*/ 	.short	0x00ff


	//----- nvinfo : EIATTR_NUM_BARRIERS
	.align		4
        /*00a0*/ 	.byte	0x02, 0x4c
        /*00a2*/ 	.byte	0x01
	.zero		1


	//----- nvinfo : EIATTR_ANNOTATIONS
	.align		4
        /*00a4*/ 	.byte	0x04, 0x55
        /*00a6*/ 	.short	(.L_25445 - .L_25444)


	//   ....[0]....
.L_25444:
        /*00a8*/ 	.word	0x00000001
        /*00ac*/ 	.byte	0xd0, 0x06, 0x00, 0x00, 0x01, 0x00, 0x00, 0x00, 0x90, 0x12, 0x00, 0x00, 0x01, 0x00, 0x00, 0x00
        /*00bc*/ 	.byte	0x40, 0x2c, 0x00, 0x00, 0x01, 0x00, 0x00, 0x00, 0x90, 0x2c, 0x00, 0x00


	//----- nvinfo : EIATTR_MERCURY_ISA_VERSION
	.align		4
.L_25445:
        /*00c8*/ 	.byte	0x03, 0x5f
        /*00ca*/ 	.short	0x0101


	//----- nvinfo : EIATTR_COOP_GROUP_MASK_REGIDS
	.align		4
        /*00cc*/ 	.byte	0x04, 0x29
        /*00ce*/ 	.short	(.L_25447 - .L_25446)


	//   ....[0]....
.L_25446:
        /*00d0*/ 	.word	0xffffffff


	//   ....[1]....
        /*00d4*/ 	.word	0xffffffff


	//   ....[2]....
        /*00d8*/ 	.word	0xffffffff


	//   ....[3]....
        /*00dc*/ 	.word	0xffffffff


	//   ....[4]....
        /*00e0*/ 	.word	0xffffffff


	//   ....[5]....
        /*00e4*/ 	.word	0xffffffff


	//   ....[6]....
        /*00e8*/ 	.word	0xffffffff


	//   ....[7]....
        /*00ec*/ 	.word	0xffffffff


	//   ....[8]....
        /*00f0*/ 	.word	0xffffffff


	//   ....[9]....
        /*00f4*/ 	.word	0xffffffff


	//   ....[10]....
        /*00f8*/ 	.word	0xffffffff


	//   ....[11]....
        /*00fc*/ 	.word	0xffffffff


	//   ....[12]....
        /*0100*/ 	.word	0xffffffff


	//   ....[13]....
        /*0104*/ 	.word	0xffffffff


	//   ....[14]....
        /*0108*/ 	.word	0xffffffff


	//   ....[15]....
        /*010c*/ 	.word	0xffffffff


	//   ....[16]....
        /*0110*/ 	.word	0xffffffff


	//   ....[17]....
        /*0114*/ 	.word	0x05000042


	//   ....[18]....
        /*0118*/ 	.word	0x05000042


	//   ....[19]....
        /*011c*/ 	.word	0x05000042


	//   ....[20]....
        /*0120*/ 	.word	0x05000042


	//   ....[21]....
        /*0124*/ 	.word	0x05000042


	//   ....[22]....
        /*0128*/ 	.word	0x05000042


	//   ....[23]....
        /*012c*/ 	.word	0x05000042


	//   ....[24]....
        /*0130*/ 	.word	0x05000042


	//   ....[25]....
        /*0134*/ 	.word	0x05000042


	//   ....[26]....
        /*0138*/ 	.word	0x05000042


	//   ....[27]....
        /*013c*/ 	.word	0x05000042


	//   ....[28]....
        /*0140*/ 	.word	0x05000042


	//   ....[29]....
        /*0144*/ 	.word	0x05000042


	//   ....[30]....
        /*0148*/ 	.word	0x05000042


	//   ....[31]....
        /*014c*/ 	.word	0x05000042


	//   ....[32]....
        /*0150*/ 	.word	0x05000042


	//----- nvinfo : EIATTR_COOP_GROUP_INSTR_OFFSETS
	.align		4
.L_25447:
        /*0154*/ 	.byte	0x04, 0x28
        /*0156*/ 	.short	(.L_25449 - .L_25448)


	//   ....[0]....
.L_25448:
        /*0158*/ 	.word	0x00002170


	//   ....[1]....
        /*015c*/ 	.word	0x000021d0


	//   ....[2]....
        /*0160*/ 	.word	0x00002230


	//   ....[3]....
        /*0164*/ 	.word	0x00002290


	//   ....[4]....
        /*0168*/ 	.word	0x000022f0


	//   ....[5]....
        /*016c*/ 	.word	0x00002350


	//   ....[6]....
        /*0170*/ 	.word	0x000023b0


	//   ....[7]....
        /*0174*/ 	.word	0x00002410


	//   ....[8]....
        /*0178*/ 	.word	0x00002470


	//   ....[9]....
        /*017c*/ 	.word	0x000024d0


	//   ....[10]....
        /*0180*/ 	.word	0x00002530


	//   ....[11]....
        /*0184*/ 	.word	0x00002590


	//   ....[12]....
        /*0188*/ 	.word	0x000025f0


	//   ....[13]....
        /*018c*/ 	.word	0x00002650


	//   ....[14]....
        /*0190*/ 	.word	0x000026b0


	//   ....[15]....
        /*0194*/ 	.word	0x00002710


	//   ....[16]....
        /*0198*/ 	.word	0x00002bc0


	//   ....[17]....
        /*019c*/ 	.word	0x00003160


	//   ....[18]....
        /*01a0*/ 	.word	0x000031f0


	//   ....[19]....
        /*01a4*/ 	.word	0x00003280


	//   ....[20]....
        /*01a8*/ 	.word	0x00003320


	//   ....[21]....
        /*01ac*/ 	.word	0x000033b0


	//   ....[22]....
        /*01b0*/ 	.word	0x00003450


	//   ....[23]....
        /*01b4*/ 	.word	0x000034e0


	//   ....[24]....
        /*01b8*/ 	.word	0x00003580


	//   ....[25]....
        /*01bc*/ 	.word	0x00003610


	//   ....[26]....
        /*01c0*/ 	.word	0x000036b0


	//   ....[27]....
        /*01c4*/ 	.word	0x00003740


	//   ....[28]....
        /*01c8*/ 	.word	0x000037e0


	//   ....[29]....
        /*01cc*/ 	.word	0x00003870


	//   ....[30]....
        /*01d0*/ 	.word	0x00003910


	//   ....[31]....
        /*01d4*/ 	.word	0x000039a0


	//   ....[32]....
        /*01d8*/ 	.word	0x00003a40


	//----- nvinfo : EIATTR_VRC_CTA_INIT_COUNT
	.align		4
.L_25449:
        /*01dc*/ 	.byte	0x02, 0x4a
	.zero		1
	.zero		1


	//----- nvinfo : EIATTR_EXIT_INSTR_OFFSETS
	.align		4
        /*01e0*/ 	.byte	0x04, 0x1c
        /*01e2*/ 	.short	(.L_25451 - .L_25450)


	//   ....[0]....
.L_25450:
        /*01e4*/ 	.word	0x000002d0


	//   ....[1]....
        /*01e8*/ 	.word	0x00002ec0


	//   ....[2]....
        /*01ec*/ 	.word	0x00003110


	//----- nvinfo : EIATTR_MAX_THREADS
	.align		4
.L_25451:
        /*01f0*/ 	.byte	0x04, 0x05
        /*01f2*/ 	.short	(.L_25453 - .L_25452)
.L_25452:
        /*01f4*/ 	.word	0x00000080
        /*01f8*/ 	.word	0x00000001
        /*01fc*/ 	.word	0x00000001


	//----- nvinfo : EIATTR_CRS_STACK_SIZE
	.align		4
.L_25453:
        /*0200*/ 	.byte	0x04, 0x1e
        /*0202*/ 	.short	(.L_25455 - .L_25454)
.L_25454:
        /*0204*/ 	.word	0x00000000


	//----- nvinfo : EIATTR_CBANK_PARAM_SIZE
	.align		4
.L_25455:
        /*0208*/ 	.byte	0x03, 0x19
        /*020a*/ 	.short	0x0034


	//----- nvinfo : EIATTR_PARAM_CBANK
	.align		4
        /*020c*/ 	.byte	0x04, 0x0a
        /*020e*/ 	.short	(.L_25457 - .L_25456)
	.align		4
.L_25456:
        /*0210*/ 	.word	index@(.nv.constant0._Z9cuda_gemmIiLi128ELi1ELi1ELi1024ELi32ELi32ELi64ELi1ELi0EEviiiPT_S1_S1_iii)
        /*0214*/ 	.short	0x0380
        /*0216*/ 	.short	0x0034


	//----- nvinfo : EIATTR_SW_WAR
	.align		4
.L_25457:
        /*0218*/ 	.byte	0x04, 0x36
        /*021a*/ 	.short	(.L_25459 - .L_25458)
.L_25458:
        /*021c*/ 	.word	0x00000008
.L_25459:


//--------------------- .nv.info._Z9cuda_gemmIiLi128ELi1ELi1ELi1024ELi32ELi32ELi64ELi0ELi1EEviiiPT_S1_S1_iii --------------------------
	.section	.nv.info._Z9cuda_gemmIiLi128ELi1ELi1ELi1024ELi32ELi32ELi64ELi0ELi1EEviiiPT_S1_S1_iii,"",@"SHT_CUDA_INFO"
	.sectionflags	@""
	.align	4


	//----- nvinfo : EIATTR_CUDA_API_VERSION
	.align		4
        /*0000*/ 	.byte	0x04, 0x37
        /*0002*/ 	.short	(.L_25461 - .L_25460)
.L_25460:
        /*0004*/ 	.word	0x00000082


	//----- nvinfo : EIATTR_KPARAM_INFO
	.align		4
.L_25461:
        /*0008*/ 	.byte	0x04, 0x17
        /*000a*/ 	.short	(.L_25463 - .L_25462)
.L_25462:
        /*000c*/ 	.word	0x00000000
        /*0010*/ 	.short	0x0008
        /*0012*/ 	.short	0x0030
        /*0014*/ 	.byte	0x00, 0xf0, 0x11, 0x00


	//----- nvinfo : EIATTR_KPARAM_INFO
	.align		4
.L_25463:
        /*0018*/ 	.byte	0x04, 0x17
        /*001a*/ 	.short	(.L_25465 - .L_25464)
.L_25464:
        /*001c*/ 	.word	0x00000000
        /*0020*/ 	.short	0x0007
        /*0022*/ 	.short	0x002c
        /*0024*/ 	.byte	0x00, 0xf0, 0x11, 0x00


	//----- nvinfo : EIATTR_KPARAM_INFO
	.align		4
.L_25465:
        /*0028*/ 	.byte	0x04, 0x17
        /*002a*/ 	.short	(.L_25467 - .L_25466)
.L_25466:
        /*002c*/ 	.word	0x00000000
        /*0030*/ 	.short	0x0006
        /*0032*/ 	.short	0x0028
        /*0034*/ 	.byte	0x00, 0xf0, 0x11, 0x00


	//----- nvinfo : EIATTR_KPARAM_INFO
	.align		4
.L_25467:
        /*0038*/ 	.byte	0x04, 0x17
        /*003a*/ 	.short	(.L_25469 - .L_25468)
.L_25468:
        /*003c*/ 	.word	0x00000000
        /*0040*/ 	.short	0x0005
        /*0042*/ 	.short	0x0020
        /*0044*/ 	.byte	0x00, 0xf5, 0x21, 0x00


	//----- nvinfo : EIATTR_KPARAM_INFO
	.align		4
.L_25469:
        /*0048*/ 	.byte	0x04, 0x17
        /*004a*/ 	.short	(.L_25471 - .L_25470)
.L_25470:
        /*004c*/ 	.word	0x00000000
        /*0050*/ 	.short	0x0004
        /*0052*/ 	.short	0x0018
        /*0054*/ 	.byte	0x00, 0xf5, 0x21, 0x00


	//----- nvinfo : EIATTR_KPARAM_INFO
	.align		4
.L_25471:
        /*0058*/ 	.byte	0x04, 0x17
        /*005a*/ 	.short	(.L_25473 - .L_25472)
.L_25472:
        /*005c*/ 	.word	0x00000000
        /*0060*/ 	.short	0x0003
        /*0062*/ 	.short	0x0010
        /*0064*/ 	.byte	0x00, 0xf5, 0x21, 0x00


	//----- nvinfo : EIATTR_KPARAM_INFO
	.align		4
.L_25473:
        /*0068*/ 	.byte	0x04, 0x17
        /*006a*/ 	.short	(.L_25475 - .L_25474)
.L_25474:
        /*006c*/ 	.word	0x00000000
        /*0070*/ 	.short	0x0002
        /*0072*/ 	.short	0x0008
        /*0074*/ 	.byte	0x00, 0xf0, 0x11, 0x00


	//----- nvinfo : EIATTR_KPARAM_INFO
	.align		4
.L_25475:
        /*0078*/ 	.byte	0x04, 0x17
        /*007a*/ 	.short	(.L_25477 - .L_25476)
.L_25476:
        /*007c*/ 	.word	0x00000000
        /*0080*/ 	.short	0x0001
        /*0082*/ 	.short	0x0004
        /*0084*/ 	.byte	0x00, 0xf0, 0x11, 0x00


	//----- nvinfo : EIATTR_KPARAM_INFO
	.align		4
.L_25477:
        /*0088*/ 	.byte	0x04, 0x17
        /*008a*/ 	.short	(.L_25479 - .L_25478)
.L_25478:
        /*008c*/ 	.word	0x00000000
        /*0090*/ 	.short	0x0000
        /*0092*/ 	.short	0x0000
        /*0094*/ 	.byte	0x00, 0xf0, 0x11, 0x00


	//----- nvinfo : EIATTR_SPARSE_MMA_MASK
	.align		4
.L_25479:
        /*0098*/ 	.byte	0x03, 0x50
        /*009a*/ 	.short	0x0000


	//----- nvinfo : EIATTR_MAXREG_COUNT
	.align		4
        /*009c*/ 	.byte	0x03, 0x1b
        /*009e*/ 	.short	0x00ff


	//----- nvinfo : EIATTR_NUM_BARRIERS
	.align		4
        /*00a0*/ 	.byte	0x02, 0x4c
        /*00a2*/ 	.byte	0x01
	.zero		1


	//----- nvinfo : EIATTR_MERCURY_ISA_VERSION
	.align		4
        /*00a4*/ 	.byte	0x03, 0x5f
        /*00a6*/ 	.short	0x0101


	//----- nvinfo : EIATTR_COOP_GROUP_MASK_REGIDS
	.align		4
        /*00a8*/ 	.byte	0x04, 0x29
        /*00aa*/ 	.short	(.L_25481 - .L_25480)


	//   ....[0]....
.L_25480:
        /*00ac*/ 	.word	0xffffffff


	//   ....[1]....
        /*00b0*/ 	.word	0xffffffff


	//   ....[2]....
        /*00b4*/ 	.word	0xffffffff


	//   ....[3]....
        /*00b8*/ 	.word	0xffffffff


	//   ....[4]....
        /*00bc*/ 	.word	0xffffffff


	//   ....[5]....
        /*00c0*/ 	.word	0xffffffff


	//   ....[6]....
        /*00c4*/ 	.word	0xffffffff


	//   ....[7]....
        /*00c8*/ 	.word	0xffffffff


	//   ....[8]....
        /*00cc*/ 	.word	0xffffffff


	//   ....[9]....
        /*00d0*/ 	.word	0xffffffff


	//   ....[10]....
        /*00d4*/ 	.word	0xffffffff


	//   ....[11]....
        /*00d8*/ 	.word	0xffffffff


	//   ....[12]....
        /*00dc*/ 	.word	0xffffffff


	//   ....[13]....
        /*00e0*/ 	.word	0xffffffff


	//   ....[14]....
        /*00e4*/ 	.word	0xffffffff


	//   ....[15]....
        /*00e8*/ 	.word	0xffffffff


	//   ....[16]....
        /*00ec*/ 	.word	0xffffffff


	//   ....[17]....
        /*00f0*/ 	.word	0x05000036


	//   ....[18]....
        /*00f4*/ 	.word	0x05000036


	//   ....[19]....
        /*00f8*/ 	.word	0x05000036


	//   ....[20]....
        /*00fc*/ 	.word	0x05000036


	//   ....[21]....
        /*0100*/ 	.word	0x05000036


	//   ....[22]....
        /*0104*/ 	.word	0x05000036


	//   ....[23]....
        /*0108*/ 	.word	0x05000036


	//   ....[24]....
        /*010c*/ 	.word	0x05000036


	//   ....[25]....
        /*0110*/ 	.word	0x05000036


	//   ....[26]....
        /*0114*/ 	.word	0x05000036


	//   ....[27]....
        /*0118*/ 	.word	0x05000036


	//   ....[28]....
        /*011c*/ 	.word	0x05000036


	//   ....[29]....
        /*0120*/ 	.word	0x05000036


	//   ....[30]....
        /*0124*/ 	.word	0x05000036


	//   ....[31]....
        /*0128*/ 	.word	0x05000036


	//   ....[32]....
        /*012c*/ 	.word	0x05000036


	//----- nvinfo : EIATTR_COOP_GROUP_INSTR_OFFSETS
	.align		4
.L_25481:
        /*0130*/ 	.byte	0x04, 0x28
        /*0132*/ 	.short	(.L_25483 - .L_25482)


	//   ....[0]....
.L_25482:
        /*0134*/ 	.word	0x000015f0


	//   ....[1]....
        /*0138*/ 	.word	0x00001600


	//   ....[2]....
        /*013c*/ 	.word	0x00001610


	//   ....[3]....
        /*0140*/ 	.word	0x00001620


	//   ....[4]....
        /*0144*/ 	.word	0x00001650


	//   ....[5]....
        /*0148*/ 	.word	0x00001670


	//   ....[6]....
        /*014c*/ 	.word	0x00001690


	//   ....[7]....
        /*0150*/ 	.word	0x000016b0


	//   ....[8]....
        /*0154*/ 	.word	0x000016d0


	//   ....[9]....
        /*0158*/ 	.word	0x000016f0


	//   ....[10]....
        /*015c*/ 	.word	0x00001710


	//   ....[11]....
        /*0160*/ 	.word	0x00001730


	//   ....[12]....
        /*0164*/ 	.word	0x00001750


	//   ....[13]....
        /*0168*/ 	.word	0x00001770


	//   ....[14]....
        /*016c*/ 	.word	0x00001790


	//   ....[15]....
        /*0170*/ 	.word	0x000017b0


	//   ....[16]....
        /*0174*/ 	.word	0x00001810


	//   ....[17]....
        /*0178*/ 	.word	0x00001e80


	//   ....[18]....
        /*017c*/ 	.word	0x00001ed0


	//   ....[19]....
        /*0180*/ 	.word	0x00001f30


	//   ....[20]....
        /*0184*/ 	.word	0x00001f80


	//   ....[21]....
        /*0188*/ 	.word	0x00001fe0


	//   ....[22]....
        /*018c*/ 	.word	0x00002030


	//   ....[23]....
        /*0190*/ 	.word	0x00002090


	//   ....[24]....
        /*0194*/ 	.word	0x000020e0


	//   ....[25]....
        /*0198*/ 	.word	0x00002140


	//   ....[26]....
        /*019c*/ 	.word	0x00002190


	//   ....[27]....
        /*01a0*/ 	.word	0x000021f0


	//   ....[28]....
        /*01a4*/ 	.word	0x00002240


	//   ....[29]....
        /*01a8*/ 	.word	0x000022a0


	//   ....[30]....
        /*01ac*/ 	.word	0x000022f0


	//   ....[31]....
        /*01b0*/ 	.word	0x00002350


	//   ....[32]....
        /*01b4*/ 	.word	0x000023a0


	//----- nvinfo : EIATTR_VRC_CTA_INIT_COUNT
	.align		4
.L_25483:
        /*01b8*/ 	.byte	0x02, 0x4a
	.zero		1
	.zero		1


	//----- nvinfo : EIATTR_EXIT_INSTR_OFFSETS
	.align		4
        /*01bc*/ 	.byte	0x04, 0x1c
        /*01be*/ 	.short	(.L_25485 - .L_25484)


	//   ....[0]....
.L_25484:
        /*01c0*/ 	.word	0x00000040


	//   ....[1]....
        /*01c4*/ 	.word	0x00001b10


	//   ....[2]....
        /*01c8*/ 	.word	0x00001e30


	//----- nvinfo : EIATTR_MAX_THREADS
	.align		4
.L_25485:
        /*01cc*/ 	.byte	0x04, 0x05
        /*01ce*/ 	.short	(.L_25487 - .L_25486)
.L_25486:
        /*01d0*/ 	.word	0x00000080
        /*01d4*/ 	.word	0x00000001
        /*01d8*/ 	.word	0x00000001


	//----- nvinfo : EIATTR_CRS_STACK_SIZE
	.align		4
.L_25487:
        /*01dc*/ 	.byte	0x04, 0x1e
        /*01de*/ 	.short	(.L_25489 - .L_25488)
.L_25488:
        /*01e0*/ 	.word	0x00000000


	//----- nvinfo : EIATTR_CBANK_PARAM_SIZE
	.align		4
.L_25489:
        /*01e4*/ 	.byte	0x03, 0x19
        /*01e6*/ 	.short	0x0034


	//----- nvinfo : EIATTR_PARAM_CBANK
	.align		4
        /*01e8*/ 	.byte	0x04, 0x0a
        /*01ea*/ 	.short	(.L_25491 - .L_25490)
	.align		4
.L_25490:
        /*01ec*/ 	.word	index@(.nv.constant0._Z9cuda_gemmIiLi128ELi1ELi1ELi1024ELi32ELi32ELi64ELi0ELi1EEviiiPT_S1_S1_iii)
        /*01f0*/ 	.short	0x0380
        /*01f2*/ 	.short	0x0034


	//----- nvinfo : EIATTR_SW_WAR
	.align		4
.L_25491:
        /*01f4*/ 	.byte	0x04, 0x36
        /*01f6*/ 	.short	(.L_25493 - .L_25492)
.L_25492:
        /*01f8*/ 	.word	0x00000008
.L_25493:


//--------------------- .nv.info._Z9cuda_gemmIiLi128ELi1ELi1ELi1024ELi32ELi32ELi64ELi0ELi0EEviiiPT_S1_S1_iii --------------------------
	.section	.nv.info._Z9cuda_gemmIiLi128ELi1ELi1ELi1024ELi32ELi32ELi64ELi0ELi0EEviiiPT_S1_S1_iii,"",@"SHT_CUDA_INFO"
	.sectionflags	@""
	.align	4


	//----- nvinfo : EIATTR_CUDA_API_VERSION
	.align		4
        /*0000*/ 	.byte	0x04, 0x37
        /*0002*/ 	.short	(.L_25495 - .L_25494)
.L_25494:
        /*0004*/ 	.word	0x00000082


	//----- nvinfo : EIATTR_KPARAM_INFO
	.align		4
.L_25495:
        /*0008*/ 	.byte	0x04, 0x17
        /*000a*/ 	.short	(.L_25497 - .L_25496)
.L_25496:
        /*000c*/ 	.word	0x00000000
        /*0010*/ 	.short	0x0008
        /*0012*/ 	.short	0x0030
        /*0014*/ 	.byte	0x00, 0xf0, 0x11, 0x00


	//----- nvinfo : EIATTR_KPARAM_INFO
	.align		4
.L_25497:
        /*0018*/ 	.byte	0x04, 0x17
        /*001a*/ 	.short	(.L_25499 - .L_25498)
.L_25498:
        /*001c*/ 	.word	0x00000000
        /*0020*/ 	.short	0x0007
        /*0022*/ 	.short	0x002c
        /*0024*/ 	.byte	0x00, 0xf0, 0x11, 0x00


	//----- nvinfo : EIATTR_KPARAM_INFO
	.align		4
.L_25499:
        /*0028*/ 	.byte	0x04, 0x17
        /*002a*/ 	.short	(.L_25501 - .L_25500)
.L_25500:
        /*002c*/ 	.word	0x00000000
        /*0030*/ 	.short	0x0006
        /*0032*/ 	.short	0x0028
        /*0034*/ 	.byte	0x00, 0xf0, 0x11, 0x00


	//----- nvinfo : EIATTR_KPARAM_INFO
	.align		4
.L_25501:
        /*0038*/ 	.byte	0x04, 0x17
        /*003a*/ 	.short	(.L_25503 - .L_25502)
.L_25502:
        /*003c*/ 	.word	0x00000000
        /*0040*/ 	.short	0x0005
        /*0042*/ 	.short	0x0020
        /*0044*/ 	.byte	0x00, 0xf5, 0x21, 0x00


	//----- nvinfo : EIATTR_KPARAM_INFO
	.align		4
.L_25503:
        /*0048*/ 	.byte	0x04, 0x17
        /*004a*/ 	.short	(.L_25505 - .L_25504)
.L_25504:
        /*004c*/ 	.word	0x00000000
        /*0050*/ 	.short	0x0004
        /*0052*/ 	.short	0x0018
        /*0054*/ 	.byte	0x00, 0xf5, 0x21, 0x00


	//----- nvinfo : EIATTR_KPARAM_INFO
	.align		4
.L_25505:
        /*0058*/ 	.byte	0x04, 0x17
        /*005a*/ 	.short	(.L_25507 - .L_25506)
.L_25506:
        /*005c*/ 	.word	0x00000000
        /*0060*/ 	.short	0x0003
        /*0062*/ 	.short	0x0010
        /*0064*/ 	.byte	0x00, 0xf5, 0x21, 0x00


	//----- nvinfo : EIATTR_KPARAM_INFO
	.align		4
.L_25507:
        /*0068*/ 	.byte	0x04, 0x17
        /*006a*/ 	.short	(.L_25509 - .L_25508)
.L_25508:
        /*006c*/ 	.word	0x00000000
        /*0070*/ 	.short	0x0002
        /*0072*/ 	.short	0x0008
        /*0074*/ 	.byte	0x00, 0xf0, 0x11, 0x00


	//----- nvinfo : EIATTR_KPARAM_INFO
	.align		4
.L_25509:
        /*0078*/ 	.byte	0x04, 0x17
        /*007a*/ 	.short	(.L_25511 - .L_25510)
.L_25510:
        /*007c*/ 	.word	0x00000000
        /*0080*/ 	.short	0x0001
        /*0082*/ 	.short	0x0004
        /*0084*/ 	.byte	0x00, 0xf0, 0x11, 0x00


	//----- nvinfo : EIATTR_KPARAM_INFO
	.align		4
.L_25511:
        /*0088*/ 	.byte	0x04, 0x17
        /*008a*/ 	.short	(.L_25513 - .L_25512)
.L_25512:
        /*008c*/ 	.word	0x00000000
        /*0090*/ 	.short	0x0000
        /*0092*/ 	.short	0x0000
        /*0094*/ 	.byte	0x00, 0xf0, 0x11, 0x00


	//----- nvinfo : EIATTR_SPARSE_MMA_MASK
	.align		4
.L_25513:
        /*0098*/ 	.byte	0x03, 0x50
        /*009a*/ 	.short	0x0000


	//----- nvinfo : EIATTR_MAXREG_COUNT
	.align		4
        /*009c*/ 	.byte	0x03, 0x1b
        /*009e*/ 	.short	0x00ff


	//----- nvinfo : EIATTR_NUM_BARRIERS
	.align		4
        /*00a0*/ 	.byte	0x02, 0x4c
        /*00a2*/ 	.byte	0x01
	.zero		1


	//----- nvinfo : EIATTR_ANNOTATIONS
	.align		4
        /*00a4*/ 	.byte	0x04, 0x55
        /*00a6*/ 	.short	(.L_25515 - .L_25514)


	//   ....[0]....
.L_25514:
        /*00a8*/ 	.word	0x00000001
        /*00ac*/ 	.byte	0x10, 0x08, 0x00, 0x00, 0x01, 0x00, 0x00, 0x00, 0x30, 0x08, 0x00, 0x00, 0x01, 0x00, 0x00, 0x00
        /*00bc*/ 	.byte	0xf0, 0x08, 0x00, 0x00, 0x01, 0x00, 0x00, 0x00, 0xc0, 0x0b, 0x00, 0x00, 0x01, 0x00, 0x00, 0x00
        /*00cc*/ 	.byte	0x50, 0x13, 0x00, 0x00, 0x01, 0x00, 0x00, 0x00, 0xd0, 0x2c, 0x00, 0x00, 0x01, 0x00, 0x00, 0x00
        /*00dc*/ 	.byte	0x20, 0x2d, 0x00, 0x00, 0x01, 0x00, 0x00, 0x00, 0x60, 0x2d, 0x00, 0x00, 0x01, 0x00, 0x00, 0x00
        /*00ec*/ 	.byte	0xa0, 0x2f, 0x00, 0x00


	//----- nvinfo : EIATTR_MERCURY_ISA_VERSION
	.align		4
.L_25515:
        /*00f0*/ 	.byte	0x03, 0x5f
        /*00f2*/ 	.short	0x0101


	//----- nvinfo : EIATTR_COOP_GROUP_MASK_REGIDS
	.align		4
        /*00f4*/ 	.byte	0x04, 0x29
        /*00f6*/ 	.short	(.L_25517 - .L_25516)


	//   ....[0]....
.L_25516:
        /*00f8*/ 	.word	0xffffffff


	//   ....[1]....
        /*00fc*/ 	.word	0xffffffff


	//   ....[2]....
        /*0100*/ 	.word	0xffffffff


	//   ....[3]....
        /*0104*/ 	.word	0xffffffff


	//   ....[4]....
        /*0108*/ 	.word	0xffffffff


	//   ....[5]....
        /*010c*/ 	.word	0xffffffff


	//   ....[6]....
        /*0110*/ 	.word	0xffffffff


	//   ....[7]....
        /*0114*/ 	.word	0xffffffff


	//   ....[8]....
        /*0118*/ 	.word	0xffffffff


	//   ....[9]....
        /*011c*/ 	.word	0xffffffff


	//   ....[10]....
        /*0120*/ 	.word	0xffffffff


	//   ....[11]....
        /*0124*/ 	.word	0xffffffff


	//   ....[12]....
        /*0128*/ 	.word	0xffffffff


	//   ....[13]....
        /*012c*/ 	.word	0xffffffff


	//   ....[14]....
        /*0130*/ 	.word	0xffffffff


	//   ....[15]....
        /*0134*/ 	.word	0xffffffff


	//   ....[16]....
        /*0138*/ 	.word	0xffffffff


	//   ....[17]....
        /*013c*/ 	.word	0x05000042


	//   ....[18]....
        /*0140*/ 	.word	0x05000042


	//   ....[19]....
        /*0144*/ 	.word	0x05000042


	//   ....[20]....
        /*0148*/ 	.word	0x05000042


	//   ....[21]....
        /*014c*/ 	.word	0x05000042


	//   ....[22]....
        /*0150*/ 	.word	0x05000042


	//   ....[23]....
        /*0154*/ 	.word	0x05000042


	//   ....[24]....
        /*0158*/ 	.word	0x05000042


	//   ....[25]....
        /*015c*/ 	.word	0x05000042


	//   ....[26]....
        /*0160*/ 	.word	0x05000042


	//   ....[27]....
        /*0164*/ 	.word	0x05000042


	//   ....[28]....
        /*0168*/ 	.word	0x05000042


	//   ....[29]....
        /*016c*/ 	.word	0x05000042


	//   ....[30]....
        /*0170*/ 	.word	0x05000042


	//   ....[31]....
        /*0174*/ 	.word	0x05000042


	//   ....[32]....
        /*0178*/ 	.word	0x05000042


	//----- nvinfo : EIATTR_COOP_GROUP_INSTR_OFFSETS
	.align		4
.L_25517:
        /*017c*/ 	.byte	0x04, 0x28
        /*017e*/ 	.short	(.L_25519 - .L_25518)


	//   ....[0]....
.L_25518:
        /*0180*/ 	.word	0x00002200


	//   ....[1]....
        /*0184*/ 	.word	0x00002260


	//   ....[2]....
        /*0188*/ 	.word	0x000022c0


	//   ....[3]....
        /*018c*/ 	.word	0x00002320


	//   ....[4]....
        /*0190*/ 	.word	0x00002380


	//   ....[5]....
        /*0194*/ 	.word	0x000023e0


	//   ....[6]....
        /*0198*/ 	.word	0x00002440


	//   ....[7]....
        /*019c*/ 	.word	0x000024a0


	//   ....[8]....
        /*01a0*/ 	.word	0x00002500


	//   ....[9]....
        /*01a4*/ 	.word	0x00002560


	//   ....[10]....
        /*01a8*/ 	.word	0x000025c0


	//   ....[11]....
        /*01ac*/ 	.word	0x00002620


	//   ....[12]....
        /*01b0*/ 	.word	0x00002680


	//   ....[13]....
        /*01b4*/ 	.word	0x000026e0


	//   ....[14]....
        /*01b8*/ 	.word	0x00002740


	//   ....[15]....
        /*01bc*/ 	.word	0x000027a0


	//   ....[16]....
        /*01c0*/ 	.word	0x00002c50


	//   ....[17]....
        /*01c4*/ 	.word	0x00003a90


	//   ....[18]....
        /*01c8*/ 	.word	0x00003b20


	//   ....[19]....
        /*01cc*/ 	.word	0x00003bb0


	//   ....[20]....
        /*01d0*/ 	.word	0x00003c40


	//   ....[21]....
        /*01d4*/ 	.word	0x00003cd0


	//   ....[22]....
        /*01d8*/ 	.word	0x00003d60


	//   ....[23]....
        /*01dc*/ 	.word	0x00003df0


	//   ....[24]....
        /*01e0*/ 	.word	0x00003e80


	//   ....[25]....
        /*01e4*/ 	.word	0x00003f10


	//   ....[26]....
        /*01e8*/ 	.word	0x00003fa0


	//   ....[27]....
        /*01ec*/ 	.word	0x00004030


	//   ....[28]....
        /*01f0*/ 	.word	0x000040c0


	//   ....[29]....
        /*01f4*/ 	.word	0x00004150


	//   ....[30]....
        /*01f8*/ 	.word	0x000041e0


	//   ....[31]....
        /*01fc*/ 	.word	0x00004270


	//   ....[32]....
        /*0200*/ 	.word	0x00004300


	//----- nvinfo : EIATTR_VRC_CTA_INIT_COUNT
	.align		4
.L_25519:
        /*0204*/ 	.byte	0x02, 0x4a
	.zero		1
	.zero		1


	//----- nvinfo : EIATTR_EXIT_INSTR_OFFSETS
	.align		4
        /*0208*/ 	.byte	0x04, 0x1c
        /*020a*/ 	.short	(.L_25521 - .L_25520)


	//   ....[0]....
.L_25520:
        /*020c*/ 	.word	0x00000300


	//   ....[1]....
        /*0210*/ 	.word	0x000032b0


	//   ....[2]....
        /*0214*/ 	.word	0x00003a40


	//----- nvinfo : EIATTR_MAX_THREADS
	.align		4
.L_25521:
        /*0218*/ 	.byte	0x04, 0x05
        /*021a*/ 	.short	(.L_25523 - .L_25522)
.L_25522:
        /*021c*/ 	.word	0x00000080
        /*0220*/ 	.word	0x00000001
        /*0224*/ 	.word	0x00000001


	//----- nvinfo : EIATTR_CRS_STACK_SIZE
	.align		4
.L_25523:
        /*0228*/ 	.byte	0x04, 0x1e
        /*022a*/ 	.short	(.L_25525 - .L_25524)
.L_25524:
        /*022c*/ 	.word	0x00000000


	//----- nvinfo : EIATTR_CBANK_PARAM_SIZE
	.align		4
.L_25525:
        /*0230*/ 	.byte	0x03, 0x19
        /*0232*/ 	.short	0x0034


	//----- nvinfo : EIATTR_PARAM_CBANK
	.align		4
        /*0234*/ 	.byte	0x04, 0x0a
        /*0236*/ 	.short	(.L_25527 - .L_25526)
	.align		4
.L_25526:
        /*0238*/ 	.word	index@(.nv.constant0._Z9cuda_gemmIiLi128ELi1ELi1ELi1024ELi32ELi32ELi64ELi0ELi0EEviiiPT_S1_S1_iii)
        /*023c*/ 	.short	0x0380
        /*023e*/ 	.short	0x0034


	//----- nvinfo : EIATTR_SW_WAR
	.align		4
.L_25527:
        /*0240*/ 	.byte	0x04, 0x36
        /*0242*/ 	.short	(.L_25529 - .L_25528)
.L_25528:
        /*0244*/ 	.word	0x00000008
.L_25529:


//--------------------- .nv.info._Z9cuda_gemmIiLi128ELi1ELi1ELi1024ELi16ELi16ELi64ELi1ELi1EEviiiPT_S1_S1_iii --------------------------
	.section	.nv.info._Z9cuda_gemmIiLi128ELi1ELi1ELi1024ELi16ELi16ELi64ELi1ELi1EEviiiPT_S1_S1_iii,"",@"SHT_CUDA_INFO"
	.sectionflags	@""
	.align	4


	//----- nvinfo : EIATTR_CUDA_API_VERSION
	.align		4
        /*0000*/ 	.byte	0x04, 0x37
        /*0002*/ 	.short	(.L_25531 - .L_25530)
.L_25530:
        /*0004*/ 	.word	0x00000082


	//----- nvinfo : EIATTR_KPARAM_INFO
	.align		4
.L_25531:
        /*0008*/ 	.byte	0x04, 0x17
        /*000a*/ 	.short	(.L_25533 - .L_25532)
.L_25532:
        /*000c*/ 	.word	0x00000000
        /*0010*/ 	.short	0x0008
        /*0012*/ 	.short	0x0030
        /*0014*/ 	.byte	0x00, 0xf0, 0x11, 0x00


	//----- nvinfo : EIATTR_KPARAM_INFO
	.align		4
.L_25533:
        /*0018*/ 	.byte	0x04, 0x17
        /*001a*/ 	.short	(.L_25535 - .L_25534)
.L_25534:
        /*001c*/ 	.word	0x00000000
        /*0020*/ 	.short	0x0007
        /*0022*/ 	.short	0x002c
        /*0024*/ 	.byte	0x00, 0xf0, 0x11, 0x00


	//----- nvinfo : EIATTR_KPARAM_INFO
	.align		4
.L_25535:
        /*0028*/ 	.byte	0x04, 0x17
        /*002a*/ 	.short	(.L_25537 - .L_25536)
.L_25536:
        /*002c*/ 	.word	0x00000000
        /*0030*/ 	.short	0x0006
        /*0032*/ 	.short	0x0028
        /*0034*/ 	.byte	0x00, 0xf0, 0x11, 0x00


	//----- nvinfo : EIATTR_KPARAM_INFO
	.align		4
.L_25537:
        /*0038*/ 	.byte	0x04, 0x17
        /*003a*/ 	.short	(.L_25539 - .L_25538)
.L_25538:
        /*003c*/ 	.word	0x00000000
        /*0040*/ 	.short	0x0005
        /*0042*/ 	.short	0x0020
        /*0044*/ 	.byte	0x00, 0xf5, 0x21, 0x00


	//----- nvinfo : EIATTR_KPARAM_INFO
	.align		4
.L_25539:
        /*0048*/ 	.byte	0x04, 0x17
        /*004a*/ 	.short	(.L_25541 - .L_25540)
.L_25540:
        /*004c*/ 	.word	0x00000000
        /*0050*/ 	.short	0x0004
        /*0052*/ 	.short	0x0018
        /*0054*/ 	.byte	0x00, 0xf5, 0x21, 0x00


	//----- nvinfo : EIATTR_KPARAM_INFO
	.align		4
.L_25541:
        /*0058*/ 	.byte	0x04, 0x17
        /*005a*/ 	.short	(.L_25543 - .L_25542)
.L_25542:
        /*005c*/ 	.word	0x00000000
        /*0060*/ 	.short	0x0003
        /*0062*/ 	.short	0x0010
        /*0064*/ 	.byte	0x00, 0xf5, 0x21, 0x00


	//----- nvinfo : EIATTR_KPARAM_INFO
	.align		4
.L_25543:
        /*0068*/ 	.byte	0x04, 0x17
        /*006a*/ 	.short	(.L_25545 - .L_25544)
.L_25544:
        /*006c*/ 	.word	0x00000000
        /*0070*/ 	.short	0x0002
        /*0072*/ 	.short	0x0008
        /*0074*/ 	.byte	0x00, 0xf0, 0x11, 0x00


	//----- nvinfo : EIATTR_KPARAM_INFO
	.align		4
.L_25545:
        /*0078*/ 	.byte	0x04, 0x17
        /*007a*/ 	.short	(.L_25547 - .L_25546)
.L_25546:
        /*007c*/ 	.word	0x00000000
        /*0080*/ 	.short	0x0001
        /*0082*/ 	.short	0x0004
        /*0084*/ 	.byte	0x00, 0xf0, 0x11, 0x00


	//----- nvinfo : EIATTR_KPARAM_INFO
	.align		4
.L_25547:
        /*0088*/ 	.byte	0x04, 0x17
        /*008a*/ 	.short	(.L_25549 - .L_25548)
.L_25548:
        /*008c*/ 	.word	0x00000000
        /*0090*/ 	.short	0x0000
        /*0092*/ 	.short	0x0000
        /*0094*/ 	.byte	0x00, 0xf0, 0x11, 0x00


	//----- nvinfo : EIATTR_SPARSE_MMA_MASK
	.align		4
.L_25549:
        /*0098*/ 	.byte	0x03, 0x50
        /*009a*/ 	.short	0x0000


	//----- nvinfo : EIATTR_MAXREG_COUNT
	.align		4
        /*009c*/ 	.byte	0x03, 0x1b
        /*009e*/ 	.short	0x00ff


	//----- nvinfo : EIATTR_NUM_BARRIERS
	.align		4
        /*00a0*/ 	.byte	0x02, 0x4c
        /*00a2*/ 	.byte	0x01
	.zero		1


	//----- nvinfo : EIATTR_MERCURY_ISA_VERSION
	.align		4
        /*00a4*/ 	.byte	0x03, 0x5f
        /*00a6*/ 	.short	0x0101


	//----- nvinfo : EIATTR_COOP_GROUP_MASK_REGIDS
	.align		4
        /*00a8*/ 	.byte	0x04, 0x29
        /*00aa*/ 	.short	(.L_25551 - .L_25550)


	//   ....[0]....
.L_25550:
        /*00ac*/ 	.word	0xffffffff


	//   ....[1]....
        /*00b0*/ 	.word	0xffffffff


	//   ....[2]....
        /*00b4*/ 	.word	0xffffffff


	//   ....[3]....
        /*00b8*/ 	.word	0xffffffff


	//   ....[4]....
        /*00bc*/ 	.word	0xffffffff


	//   ....[5]....
        /*00c0*/ 	.word	0xffffffff


	//   ....[6]....
        /*00c4*/ 	.word	0xffffffff


	//   ....[7]....
        /*00c8*/ 	.word	0xffffffff


	//   ....[8]....
        /*00cc*/ 	.word	0xffffffff


	//   ....[9]....
        /*00d0*/ 	.word	0xffffffff


	//   ....[10]....
        /*00d4*/ 	.word	0xffffffff


	//   ....[11]....
        /*00d8*/ 	.word	0xffffffff


	//   ....[12]....
        /*00dc*/ 	.word	0xffffffff


	//   ....[13]....
        /*00e0*/ 	.word	0xffffffff


	//   ....[14]....
        /*00e4*/ 	.word	0xffffffff


	//   ....[15]....
        /*00e8*/ 	.word	0xffffffff


	//   ....[16]....
        /*00ec*/ 	.word	0xffffffff


	//   ....[17]....
        /*00f0*/ 	.word	0xffffffff


	//   ....[18]....
        /*00f4*/ 	.word	0xffffffff


	//   ....[19]....
        /*00f8*/ 	.word	0xffffffff


	//   ....[20]....
        /*00fc*/ 	.word	0xffffffff


	//   ....[21]....
        /*0100*/ 	.word	0xffffffff


	//   ....[22]....
        /*0104*/ 	.word	0xffffffff


	//   ....[23]....
        /*0108*/ 	.word	0xffffffff


	//   ....[24]....
        /*010c*/ 	.word	0xffffffff


	//   ....[25]....
        /*0110*/ 	.word	0xffffffff


	//   ....[26]....
        /*0114*/ 	.word	0xffffffff


	//   ....[27]....
        /*0118*/ 	.word	0xffffffff


	//   ....[28]....
        /*011c*/ 	.word	0xffffffff


	//   ....[29]....
        /*0120*/ 	.word	0xffffffff


	//   ....[30]....
        /*0124*/ 	.word	0xffffffff


	//   ....[31]....
        /*0128*/ 	.word	0xffffffff


	//   ....[32]....
        /*012c*/ 	.word	0xffffffff


	//   ....[33]....
        /*0130*/ 	.word	0xffffffff


	//   ....[34]....
        /*0134*/ 	.word	0xffffffff


	//   ....[35]....
        /*0138*/ 	.word	0xffffffff


	//   ....[36]....
        /*013c*/ 	.word	0xffffffff


	//   ....[37]....
        /*0140*/ 	.word	0xffffffff


	//   ....[38]....
        /*0144*/ 	.word	0xffffffff


	//   ....[39]....
        /*0148*/ 	.word	0xffffffff


	//   ....[40]....
        /*014c*/ 	.word	0xffffffff


	//   ....[41]....
        /*0150*/ 	.word	0xffffffff


	//   ....[42]....
        /*0154*/ 	.word	0xffffffff


	//   ....[43]....
        /*0158*/ 	.word	0xffffffff


	//   ....[44]....
        /*015c*/ 	.word	0xffffffff


	//   ....[45]....
        /*0160*/ 	.word	0xffffffff


	//   ....[46]....
        /*0164*/ 	.word	0xffffffff


	//   ....[47]....
        /*0168*/ 	.word	0xffffffff


	//   ....[48]....
        /*016c*/ 	.word	0xffffffff


	//   ....[49]....
        /*0170*/ 	.word	0xffffffff


	//   ....[50]....
        /*0174*/ 	.word	0xffffffff


	//   ....[51]....
        /*0178*/ 	.word	0xffffffff


	//   ....[52]....
        /*017c*/ 	.word	0xffffffff


	//   ....[53]....
        /*0180*/ 	.word	0xffffffff


	//   ....[54]....
        /*0184*/ 	.word	0xffffffff


	//   ....[55]....
        /*0188*/ 	.word	0xffffffff


	//   ....[56]....
        /*018c*/ 	.word	0xffffffff


	//   ....[57]....
        /*0190*/ 	.word	0xffffffff


	//   ....[58]....
        /*0194*/ 	.word	0xffffffff


	//   ....[59]....
        /*0198*/ 	.word	0xffffffff


	//   ....[60]....
        /*019c*/ 	.word	0xffffffff


	//   ....[61]....
        /*01a0*/ 	.word	0xffffffff


	//   ....[62]....
        /*01a4*/ 	.word	0xffffffff


	//   ....[63]....
        /*01a8*/ 	.word	0xffffffff


	//   ....[64]....
        /*01ac*/ 	.word	0xffffffff


	//   ....[65]....
        /*01b0*/ 	.word	0xffffffff


	//   ....[66]....
        /*01b4*/ 	.word	0xffffffff


	//   ....[67]....
        /*01b8*/ 	.word	0xffffffff


	//   ....[68]....
        /*01bc*/ 	.word	0xffffffff


	//   ....[69]....
        /*01c0*/ 	.word	0xffffffff


	//   ....[70]....
        /*01c4*/ 	.word	0xffffffff


	//   ....[71]....
        /*01c8*/ 	.word	0xffffffff


	//   ....[72]....
        /*01cc*/ 	.word	0xffffffff


	//   ....[73]....
        /*01d0*/ 	.word	0xffffffff


	//   ....[74]....
        /*01d4*/ 	.word	0xffffffff


	//   ....[75]....
        /*01d8*/ 	.word	0xffffffff


	//   ....[76]....
        /*01dc*/ 	.word	0xffffffff


	//   ....[77]....
        /*01e0*/ 	.word	0xffffffff


	//   ....[78]....
        /*01e4*/ 	.word	0xffffffff


	//   ....[79]....
        /*01e8*/ 	.word	0xffffffff


	//   ....[80]....
        /*01ec*/ 	.word	0xffffffff


	//   ....[81]....
        /*01f0*/ 	.word	0xffffffff


	//   ....[82]....
        /*01f4*/ 	.word	0xffffffff


	//   ....[83]....
        /*01f8*/ 	.word	0xffffffff


	//   ....[84]....
        /*01fc*/ 	.word	0xffffffff


	//   ....[85]....
        /*0200*/ 	.word	0xffffffff


	//   ....[86]....
        /*0204*/ 	.word	0xffffffff


	//   ....[87]....
        /*0208*/ 	.word	0xffffffff


	//   ....[88]....
        /*020c*/ 	.word	0xffffffff


	//   ....[89]....
        /*0210*/ 	.word	0xffffffff


	//   ....[90]....
        /*0214*/ 	.word	0xffffffff


	//   ....[91]....
        /*0218*/ 	.word	0xffffffff


	//   ....[92]....
        /*021c*/ 	.word	0xffffffff


	//   ....[93]....
        /*0220*/ 	.word	0xffffffff


	//   ....[94]....
        /*0224*/ 	.word	0xffffffff


	//   ....[95]....
        /*0228*/ 	.word	0xffffffff


	//   ....[96]....
        /*022c*/ 	.word	0xffffffff


	//   ....[97]....
        /*0230*/ 	.word	0xffffffff


	//   ....[98]....
        /*0234*/ 	.word	0xffffffff


	//   ....[99]....
        /*0238*/ 	.word	0xffffffff


	//   ....[100]....
        /*023c*/ 	.word	0xffffffff


	//   ....[101]....
        /*0240*/ 	.word	0xffffffff


	//   ....[102]....
        /*0244*/ 	.word	0xffffffff


	//   ....[103]....
        /*0248*/ 	.word	0xffffffff


	//   ....[104]....
        /*024c*/ 	.word	0xffffffff


	//   ....[105]....
        /*0250*/ 	.word	0xffffffff


	//   ....[106]....
        /*0254*/ 	.word	0xffffffff


	//   ....[107]....
        /*0258*/ 	.word	0xffffffff


	//   ....[108]....
        /*025c*/ 	.word	0xffffffff


	//   ....[109]....
        /*0260*/ 	.word	0xffffffff


	//   ....[110]....
        /*0264*/ 	.word	0xffffffff


	//   ....[111]....
        /*0268*/ 	.word	0xffffffff


	//   ....[112]....
        /*026c*/ 	.word	0xffffffff


	//   ....[113]....
        /*0270*/ 	.word	0xffffffff


	//   ....[114]....
        /*0274*/ 	.word	0xffffffff


	//   ....[115]....
        /*0278*/ 	.word	0xffffffff


	//   ....[116]....
        /*027c*/ 	.word	0xffffffff


	//   ....[117]....
        /*0280*/ 	.word	0xffffffff


	//   ....[118]....
        /*0284*/ 	.word	0xffffffff


	//   ....[119]....
        /*0288*/ 	.word	0xffffffff


	//   ....[120]....
        /*028c*/ 	.word	0xffffffff


	//   ....[121]....
        /*0290*/ 	.word	0xffffffff


	//   ....[122]....
        /*0294*/ 	.word	0xffffffff


	//   ....[123]....
        /*0298*/ 	.word	0xffffffff


	//   ....[124]....
        /*029c*/ 	.word	0xffffffff


	//   ....[125]....
        /*02a0*/ 	.word	0xffffffff


	//   ....[126]....
        /*02a4*/ 	.word	0xffffffff


	//   ....[127]....
        /*02a8*/ 	.word	0xffffffff


	//----- nvinfo : EIATTR_COOP_GROUP_INSTR_OFFSETS
	.align		4
.L_25551:
        /*02ac*/ 	.byte	0x04, 0x28
        /*02ae*/ 	.short	(.L_25553 - .L_25552)


	//   ....[0]....
.L_25552:
        /*02b0*/ 	.word	0x00000da0


	//   ....[1]....
        /*02b4*/ 	.word	0x00000db0


	//   ....[2]....
        /*02b8*/ 	.word	0x00000dc0


	//   ....[3]....
        /*02bc*/ 	.word	0x00000dd0


	//   ....[4]....
        /*02c0*/ 	.word	0x00000de0


	//   ....[5]....
        /*02c4*/ 	.word	0x00000df0


	//   ....[6]....
        /*02c8*/ 	.word	0x00000e10


	//   ....[7]....
        /*02cc*/ 	.word	0x00000e70


	//   ....[8]....
        /*02d0*/ 	.word	0x00000ec0


	//   ....[9]....
        /*02d4*/ 	.word	0x00000f30


	//   ....[10]....
        /*02d8*/ 	.word	0x00000f60


	//   ....[11]....
        /*02dc*/ 	.word	0x00000f80


	//   ....[12]....
        /*02e0*/ 	.word	0x00000fa0


	//   ....[13]....
        /*02e4*/ 	.word	0x00000ff0


	//   ....[14]....
        /*02e8*/ 	.word	0x00001000


	//   ....[15]....
        /*02ec*/ 	.word	0x00001030


	//   ....[16]....
        /*02f0*/ 	.word	0x00001060


	//   ....[17]....
        /*02f4*/ 	.word	0x000010a0


	//   ....[18]....
        /*02f8*/ 	.word	0x00001110


	//   ....[19]....
        /*02fc*/ 	.word	0x000011c0


	//   ....[20]....
        /*0300*/ 	.word	0x000011f0


	//   ....[21]....
        /*0304*/ 	.word	0x00001240


	//   ....[22]....
        /*0308*/ 	.word	0x00001270


	//   ....[23]....
        /*030c*/ 	.word	0x000012f0


	//   ....[24]....
        /*0310*/ 	.word	0x00001310


	//   ....[25]....
        /*0314*/ 	.word	0x00001320


	//   ....[26]....
        /*0318*/ 	.word	0x00001340


	//   ....[27]....
        /*031c*/ 	.word	0x00001360


	//   ....[28]....
        /*0320*/ 	.word	0x000013a0


	//   ....[29]....
        /*0324*/ 	.word	0x000013c0


	//   ....[30]....
        /*0328*/ 	.word	0x000013d0


	//   ....[31]....
        /*032c*/ 	.word	0x000013e0


	//   ....[32]....
        /*0330*/ 	.word	0x00001400


	//   ....[33]....
        /*0334*/ 	.word	0x00001450


	//   ....[34]....
        /*0338*/ 	.word	0x000014c0


	//   ....[35]....
        /*033c*/ 	.word	0x000014f0


	//   ....[36]....
        /*0340*/ 	.word	0x00001550


	//   ....[37]....
        /*0344*/ 	.word	0x00001580


	//   ....[38]....
        /*0348*/ 	.word	0x000015c0


	//   ....[39]....
        /*034c*/ 	.word	0x000015e0


	//   ....[40]....
        /*0350*/ 	.word	0x00001620


	//   ....[41]....
        /*0354*/ 	.word	0x00001630


	//   ....[42]....
        /*0358*/ 	.word	0x00001640


	//   ....[43]....
        /*035c*/ 	.word	0x00001660


	//   ....[44]....
        /*0360*/ 	.word	0x000016b0


	//   ....[45]....
        /*0364*/ 	.word	0x000016f0


	//   ....[46]....
        /*0368*/ 	.word	0x00001730


	//   ....[47]....
        /*036c*/ 	.word	0x00001750


	//   ....[48]....
        /*0370*/ 	.word	0x00001790


	//   ....[49]....
        /*0374*/ 	.word	0x000017b0


	//   ....[50]....
        /*0378*/ 	.word	0x00001820


	//   ....[51]....
        /*037c*/ 	.word	0x00001850


	//   ....[52]....
        /*0380*/ 	.word	0x00001880


	//   ....[53]....
        /*0384*/ 	.word	0x000018a0


	//   ....[54]....
        /*0388*/ 	.word	0x000018c0


	//   ....[55]....
        /*038c*/ 	.word	0x00001900


	//   ....[56]....
        /*0390*/ 	.word	0x00001920


	//   ....[57]....
        /*0394*/ 	.word	0x00001950


	//   ....[58]....
        /*0398*/ 	.word	0x00001980


	//   ....[59]....
        /*039c*/ 	.word	0x000019a0


	//   ....[60]....
        /*03a0*/ 	.word	0x000019b0


	//   ....[61]....
        /*03a4*/ 	.word	0x000019d0


	//   ....[62]....
        /*03a8*/ 	.word	0x00001a10


	//   ....[63]....
        /*03ac*/ 	.word	0x00001a90


	//   ....[64]....
        /*03b0*/ 	.word	0x00001b10


	//   ....[65]....
        /*03b4*/ 	.word	0x00001b80


	//   ....[66]....
        /*03b8*/ 	.word	0x00001bc0


	//   ....[67]....
        /*03bc*/ 	.word	0x00001be0


	//   ....[68]....
        /*03c0*/ 	.word	0x00001c30


	//   ....[69]....
        /*03c4*/ 	.word	0x00001c50


	//   ....[70]....
        /*03c8*/ 	.word	0x00001c70


	//   ....[71]....
        /*03cc*/ 	.word	0x00001c90


	//   ....[72]....
        /*03d0*/ 	.word	0x00001cb0


	//   ....[73]....
        /*03d4*/ 	.word	0x00001d30


	//   ....[74]....
        /*03d8*/ 	.word	0x00001d50


	//   ....[75]....
        /*03dc*/ 	.word	0x00001d80


	//   ....[76]....
        /*03e0*/ 	.word	0x00001dc0


	//   ....[77]....
        /*03e4*/ 	.word	0x00001de0


	//   ....[78]....
        /*03e8*/ 	.word	0x00001e00


	//   ....[79]....
        /*03ec*/ 	.word	0x00001e10


	//   ....[80]....
        /*03f0*/ 	.word	0x00001e30


	//   ....[81]....
        /*03f4*/ 	.word	0x00001e80


	//   ....[82]....
        /*03f8*/ 	.word	0x00001eb0


	//   ....[83]....
        /*03fc*/ 	.word	0x00001ed0


	//   ....[84]....
        /*0400*/ 	.word	0x00001f20


	//   ....[85]....
        /*0404*/ 	.word	0x00001f40


	//   ....[86]....
        /*0408*/ 	.word	0x00001f60


	//   ....[87]....
        /*040c*/ 	.word	0x00001f80


	//   ....[88]....
        /*0410*/ 	.word	0x00001fd0


	//   ....[89]....
        /*0414*/ 	.word	0x00002020


	//   ....[90]....
        /*0418*/ 	.word	0x00002070


	//   ....[91]....
        /*041c*/ 	.word	0x00002090


	//   ....[92]....
        /*0420*/ 	.word	0x000020b0


	//   ....[93]....
        /*0424*/ 	.word	0x000020d0


	//   ....[94]....
        /*0428*/ 	.word	0x000020f0


	//   ....[95]....
        /*042c*/ 	.word	0x00002110


	//   ....[96]....
        /*0430*/ 	.word	0x00002120


	//   ....[97]....
        /*0434*/ 	.word	0x00002150


	//   ....[98]....
        /*0438*/ 	.word	0x00002160


	//   ....[99]....
        /*043c*/ 	.word	0x00002180


	//   ....[100]....
        /*0440*/ 	.word	0x000021b0


	//   ....[101]....
        /*0444*/ 	.word	0x000021c0


	//   ....[102]....
        /*0448*/ 	.word	0x000021d0


	//   ....[103]....
        /*044c*/ 	.word	0x00002210


	//   ....[104]....
        /*0450*/ 	.word	0x00002240


	//   ....[105]....
        /*0454*/ 	.word	0x00002270


	//   ....[106]....
        /*0458*/ 	.word	0x00002280


	//   ....[107]....
        /*045c*/ 	.word	0x00002290


	//   ....[108]....
        /*0460*/ 	.word	0x000022a0


	//   ....[109]....
        /*0464*/ 	.word	0x000022c0


	//   ....[110]....
        /*0468*/ 	.word	0x000022e0


	//   ....[111]....
        /*046c*/ 	.word	0x00002360


	//   ....[112]....
        /*0470*/ 	.word	0x00002370


	//   ....[113]....
        /*0474*/ 	.word	0x000023b0


	//   ....[114]....
        /*0478*/ 	.word	0x00002400


	//   ....[115]....
        /*047c*/ 	.word	0x00002430


	//   ....[116]....
        /*0480*/ 	.word	0x00002460


	//   ....[117]....
        /*0484*/ 	.word	0x00002480


	//   ....[118]....
        /*0488*/ 	.word	0x00002490


	//   ....[119]....
        /*048c*/ 	.word	0x000024b0


	//   ....[120]....
        /*0490*/ 	.word	0x000024d0


	//   ....[121]....
        /*0494*/ 	.word	0x000024f0


	//   ....[122]....
        /*0498*/ 	.word	0x00002510


	//   ....[123]....
        /*049c*/ 	.word	0x00002520


	//   ....[124]....
        /*04a0*/ 	.word	0x00002540


	//   ....[125]....
        /*04a4*/ 	.word	0x00002560


	//   ....[126]....
        /*04a8*/ 	.word	0x00002580


	//   ....[127]....
        /*04ac*/ 	.word	0x000025b0


	//----- nvinfo : EIATTR_VRC_CTA_INIT_COUNT
	.align		4
.L_25553:
        /*04b0*/ 	.byte	0x02, 0x4a
	.zero		1
	.zero		1


	//----- nvinfo : EIATTR_EXIT_INSTR_OFFSETS
	.align		4
        /*04b4*/ 	.byte	0x04, 0x1c
        /*04b6*/ 	.short	(.L_25555 - .L_25554)


	//   ....[0]....
.L_25554:
        /*04b8*/ 	.word	0x00000580


	//   ....[1]....
        /*04bc*/ 	.word	0x000026b0


	//----- nvinfo : EIATTR_MAX_THREADS
	.align		4
.L_25555:
        /*04c0*/ 	.byte	0x04, 0x05
        /*04c2*/ 	.short	(.L_25557 - .L_25556)
.L_25556:
        /*04c4*/ 	.word	0x00000080
        /*04c8*/ 	.word	0x00000001
        /*04cc*/ 	.word	0x00000001


	//----- nvinfo : EIATTR_CRS_STACK_SIZE
	.align		4
.L_25557:
        /*04d0*/ 	.byte	0x04, 0x1e
        /*04d2*/ 	.short	(.L_25559 - .L_25558)
.L_25558:
        /*04d4*/ 	.word	0x00000000


	//----- nvinfo : EIATTR_CBANK_PARAM_SIZE
	.align		4
.L_25559:
        /*04d8*/ 	.byte	0x03, 0x19
        /*04da*/ 	.short	0x0034


	//----- nvinfo : EIATTR_PARAM_CBANK
	.align		4
        /*04dc*/ 	.byte	0x04, 0x0a
        /*04de*/ 	.short	(.L_25561 - .L_25560)
	.align		4
.L_25560:
        /*04e0*/ 	.word	index@(.nv.constant0._Z9cuda_gemmIiLi128ELi1ELi1ELi1024ELi16ELi16ELi64ELi1ELi1EEviiiPT_S1_S1_iii)
        /*04e4*/ 	.short	0x0380
        /*04e6*/ 	.short	0x0034


	//----- nvinfo : EIATTR_SW_WAR
	.align		4
.L_25561:
        /*04e8*/ 	.byte	0x04, 0x36
        /*04ea*/ 	.short	(.L_25563 - .L_25562)
.L_25562:
        /*04ec*/ 	.word	0x00000008
.L_25563:


//--------------------- .nv.info._Z9cuda_gemmIiLi128ELi1ELi1ELi1024ELi16ELi16ELi64ELi1ELi0EEviiiPT_S1_S1_iii --------------------------
	.section	.nv.info._Z9cuda_gemmIiLi128ELi1ELi1ELi1024ELi16ELi16ELi64ELi1ELi0EEviiiPT_S1_S1_iii,"",@"SHT_CUDA_INFO"
	.sectionflags	@""
	.align	4


	//----- nvinfo : EIATTR_CUDA_API_VERSION
	.align		4
        /*0000*/ 	.byte	0x04, 0x37
        /*0002*/ 	.short	(.L_25565 - .L_25564)
.L_25564:
        /*0004*/ 	.word	0x00000082


	//----- nvinfo : EIATTR_KPARAM_INFO
	.align		4
.L_25565:
        /*0008*/ 	.byte	0x04, 0x17
        /*000a*/ 	.short	(.L_25567 - .L_25566)
.L_25566:
        /*000c*/ 	.word	0x00000000
        /*0010*/ 	.short	0x0008
        /*0012*/ 	.short	0x0030
        /*0014*/ 	.byte	0x00, 0xf0, 0x11, 0x00


	//----- nvinfo : EIATTR_KPARAM_INFO
	.align		4
.L_25567:
        /*0018*/ 	.byte	0x04, 0x17
        /*001a*/ 	.short	(.L_25569 - .L_25568)
.L_25568:
        /*001c*/ 	.word	0x00000000
        /*0020*/ 	.short	0x0007
        /*0022*/ 	.short	0x002c
        /*0024*/ 	.byte	0x00, 0xf0, 0x11, 0x00


	//----- nvinfo : EIATTR_KPARAM_INFO
	.align		4
.L_25569:
        /*0028*/ 	.byte	0x04, 0x17
        /*002a*/ 	.short	(.L_25571 - .L_25570)
.L_25570:
        /*002c*/ 	.word	0x00000000
        /*0030*/ 	.short	0x0006
        /*0032*/ 	.short	0x0028
        /*0034*/ 	.byte	0x00, 0xf0, 0x11, 0x00


	//----- nvinfo : EIATTR_KPARAM_INFO
	.align		4
.L_25571:
        /*0038*/ 	.byte	0x04, 0x17
        /*003a*/ 	.short	(.L_25573 - .L_25572)
.L_25572:
        /*003c*/ 	.word	0x00000000
        /*0040*/ 	.short	0x0005
        /*0042*/ 	.short	0x0020
        /*0044*/ 	.byte	0x00, 0xf5, 0x21, 0x00


	//----- nvinfo : EIATTR_KPARAM_INFO
	.align		4
.L_25573:
        /*0048*/ 	.byte	0x04, 0x17
        /*004a*/ 	.short	(.L_25575 - .L_25574)
.L_25574:
        /*004c*/ 	.word	0x00000000
        /*0050*/ 	.short	0x0004
        /*0052*/ 	.short	0x0018
        /*0054*/ 	.byte	0x00, 0xf5, 0x21, 0x00


	//----- nvinfo : EIATTR_KPARAM_INFO
	.align		4
.L_25575:
        /*0058*/ 	.byte	0x04, 0x17
        /*005a*/ 	.short	(.L_25577 - .L_25576)
.L_25576:
        /*005c*/ 	.word	0x00000000
        /*0060*/ 	.short	0x0003
        /*0062*/ 	.short	0x0010
        /*0064*/ 	.byte	0x00, 0xf5, 0x21, 0x00


	//----- nvinfo : EIATTR_KPARAM_INFO
	.align		4
.L_25577:
        /*0068*/ 	.byte	0x04, 0x17
        /*006a*/ 	.short	(.L_25579 - .L_25578)
.L_25578:
        /*006c*/ 	.word	0x00000000
        /*0070*/ 	.short	0x0002
        /*0072*/ 	.short	0x0008
        /*0074*/ 	.byte	0x00, 0xf0, 0x11, 0x00


	//----- nvinfo : EIATTR_KPARAM_INFO
	.align		4
.L_25579:
        /*0078*/ 	.byte	0x04, 0x17
        /*007a*/ 	.short	(.L_25581 - .L_25580)
.L_25580:
        /*007c*/ 	.word	0x00000000
        /*0080*/ 	.short	0x0001
        /*0082*/ 	.short	0x0004
        /*0084*/ 	.byte	0x00, 0xf0, 0x11, 0x00


	//----- nvinfo : EIATTR_KPARAM_INFO
	.align		4
.L_25581:
        /*0088*/ 	.byte	0x04, 0x17
        /*008a*/ 	.short	(.L_25583 - .L_25582)
.L_25582:
        /*008c*/ 	.word	0x00000000
        /*0090*/ 	.short	0x0000
        /*0092*/ 	.short	0x0000
        /*0094*/ 	.byte	0x00, 0xf0, 0x11, 0x00


	//----- nvinfo : EIATTR_SPARSE_MMA_MASK
	.align		4
.L_25583:
        /*0098*/ 	.byte	0x03, 0x50
        /*009a*/ 	.short	0x0000


	//----- nvinfo : EIATTR_MAXREG_COUNT
	.align		4
        /*009c*/ 	.byte	0x03, 0x1b
        /*009e*/ 	.short	0x00ff


	//----- nvinfo : EIATTR_NUM_BARRIERS
	.align		4
        /*00a0*/ 	.byte	0x02, 0x4c
        /*00a2*/ 	.byte	0x01
	.zero		1


	//----- nvinfo : EIATTR_MERCURY_ISA_VERSION
	.align		4
        /*00a4*/ 	.byte	0x03, 0x5f
        /*00a6*/ 	.short	0x0101


	//----- nvinfo : EIATTR_COOP_GROUP_MASK_REGIDS
	.align		4
        /*00a8*/ 	.byte	0x04, 0x29
        /*00aa*/ 	.short	(.L_25585 - .L_25584)


	//   ....[0]....
.L_25584:
        /*00ac*/ 	.word	0xffffffff


	//   ....[1]....
        /*00b0*/ 	.word	0xffffffff


	//   ....[2]....
        /*00b4*/ 	.word	0xffffffff


	//   ....[3]....
        /*00b8*/ 	.word	0xffffffff


	//   ....[4]....
        /*00bc*/ 	.word	0xffffffff


	//   ....[5]....
        /*00c0*/ 	.word	0xffffffff


	//   ....[6]....
        /*00c4*/ 	.word	0xffffffff


	//   ....[7]....
        /*00c8*/ 	.word	0xffffffff


	//   ....[8]....
        /*00cc*/ 	.word	0xffffffff


	//   ....[9]....
        /*00d0*/ 	.word	0xffffffff


	//   ....[10]....
        /*00d4*/ 	.word	0xffffffff


	//   ....[11]....
        /*00d8*/ 	.word	0xffffffff


	//   ....[12]....
        /*00dc*/ 	.word	0xffffffff


	//   ....[13]....
        /*00e0*/ 	.word	0xffffffff


	//   ....[14]....
        /*00e4*/ 	.word	0xffffffff


	//   ....[15]....
        /*00e8*/ 	.word	0xffffffff


	//   ....[16]....
        /*00ec*/ 	.word	0x0500003f


	//   ....[17]....
        /*00f0*/ 	.word	0x0500003f


	//   ....[18]....
        /*00f4*/ 	.word	0x0500003f


	//   ....[19]....
        /*00f8*/ 	.word	0x0500003f


	//   ....[20]....
        /*00fc*/ 	.word	0x0500003f


	//   ....[21]....
        /*0100*/ 	.word	0x0500003f


	//   ....[22]....
        /*0104*/ 	.word	0x0500003f


	//   ....[23]....
        /*0108*/ 	.word	0x0500003f


	//   ....[24]....
        /*010c*/ 	.word	0x0500003f


	//   ....[25]....
        /*0110*/ 	.word	0x0500003f


	//   ....[26]....
        /*0114*/ 	.word	0x0500003f


	//   ....[27]....
        /*0118*/ 	.word	0x0500003f


	//   ....[28]....
        /*011c*/ 	.word	0x0500003f


	//   ....[29]....
        /*0120*/ 	.word	0x0500003f


	//   ....[30]....
        /*0124*/ 	.word	0x0500003f


	//   ....[31]....
        /*0128*/ 	.word	0x0500003f


	//----- nvinfo : EIATTR_COOP_GROUP_INSTR_OFFSETS
	.align		4
.L_25585:
        /*012c*/ 	.byte	0x04, 0x28
        /*012e*/ 	.short	(.L_25587 - .L_25586)


	//   ....[0]....
.L_25586:
        /*0130*/ 	.word	0x00001fe0


	//   ....[1]....
        /*0134*/ 	.word	0x00002040


	//   ....[2]....
        /*0138*/ 	.word	0x000020a0


	//   ....[3]....
        /*013c*/ 	.word	0x00002100


	//   ....[4]....
        /*0140*/ 	.word	0x00002160


	//   ....[5]....
        /*0144*/ 	.word	0x000021c0


	//   ....[6]....
        /*0148*/ 	.word	0x00002220


	//   ....[7]....
        /*014c*/ 	.word	0x00002280


	//   ....[8]....
        /*0150*/ 	.word	0x000022e0


	//   ....[9]....
        /*0154*/ 	.word	0x00002340


	//   ....[10]....
        /*0158*/ 	.word	0x000023a0


	//   ....[11]....
        /*015c*/ 	.word	0x00002400


	//   ....[12]....
        /*0160*/ 	.word	0x00002460


	//   ....[13]....
        /*0164*/ 	.word	0x000024c0


	//   ....[14]....
        /*0168*/ 	.word	0x00002520


	//   ....[15]....
        /*016c*/ 	.word	0x00002580


	//   ....[16]....
        /*0170*/ 	.word	0x000035d0


	//   ....[17]....
        /*0174*/ 	.word	0x00003660


	//   ....[18]....
        /*0178*/ 	.word	0x000036f0


	//   ....[19]....
        /*017c*/ 	.word	0x00003780


	//   ....[20]....
        /*0180*/ 	.word	0x00003810


	//   ....[21]....
        /*0184*/ 	.word	0x000038a0


	//   ....[22]....
        /*0188*/ 	.word	0x00003930


	//   ....[23]....
        /*018c*/ 	.word	0x000039c0


	//   ....[24]....
        /*0190*/ 	.word	0x00003a50


	//   ....[25]....
        /*0194*/ 	.word	0x00003ae0


	//   ....[26]....
        /*0198*/ 	.word	0x00003b70


	//   ....[27]....
        /*019c*/ 	.word	0x00003c00


	//   ....[28]....
        /*01a0*/ 	.word	0x00003c90


	//   ....[29]....
        /*01a4*/ 	.word	0x00003d20


	//   ....[30]....
        /*01a8*/ 	.word	0x00003db0


	//   ....[31]....
        /*01ac*/ 	.word	0x00003e40


	//----- nvinfo : EIATTR_VRC_CTA_INIT_COUNT
	.align		4
.L_25587:
        /*01b0*/ 	.byte	0x02, 0x4a
	.zero		1
	.zero		1


	//----- nvinfo : EIATTR_EXIT_INSTR_OFFSETS
	.align		4
        /*01b4*/ 	.byte	0x04, 0x1c
        /*01b6*/ 	.short	(.L_25589 - .L_25588)


	//   ....[0]....
.L_25588:
        /*01b8*/ 	.word	0x000006b0


	//   ....[1]....
        /*01bc*/ 	.word	0x00003570


	//----- nvinfo : EIATTR_MAX_THREADS
	.align		4
.L_25589:
        /*01c0*/ 	.byte	0x04, 0x05
        /*01c2*/ 	.short	(.L_25591 - .L_25590)
.L_25590:
        /*01c4*/ 	.word	0x00000080
        /*01c8*/ 	.word	0x00000001
        /*01cc*/ 	.word	0x00000001


	//----- nvinfo : EIATTR_CRS_STACK_SIZE
	.align		4
.L_25591:
        /*01d0*/ 	.byte	0x04, 0x1e
        /*01d2*/ 	.short	(.L_25593 - .L_25592)
.L_25592:
        /*01d4*/ 	.word	0x00000000


	//----- nvinfo : EIATTR_CBANK_PARAM_SIZE
	.align		4
.L_25593:
        /*01d8*/ 	.byte	0x03, 0x19
        /*01da*/ 	.short	0x0034


	//----- nvinfo : EIATTR_PARAM_CBANK
	.align		4
        /*01dc*/ 	.byte	0x04, 0x0a
        /*01de*/ 	.short	(.L_25595 - .L_25594)
	.align		4
.L_25594:
        /*01e0*/ 	.word	index@(.nv.constant0._Z9cuda_gemmIiLi128ELi1ELi1ELi1024ELi16ELi16ELi64ELi1ELi0EEviiiPT_S1_S1_iii)
        /*01e4*/ 	.short	0x0380
        /*01e6*/ 	.short	0x0034


	//----- nvinfo : EIATTR_SW_WAR
	.align		4
.L_25595:
        /*01e8*/ 	.byte	0x04, 0x36
        /*01ea*/ 	.short	(.L_25597 - .L_25596)
.L_25596:
        /*01ec*/ 	.word	0x00000008
.L_25597:


//--------------------- .nv.info._Z9cuda_gemmIiLi128ELi1ELi1ELi1024ELi16ELi16ELi64ELi0ELi1EEviiiPT_S1_S1_iii --------------------------
	.section	.nv.info._Z9cuda_gemmIiLi128ELi1ELi1ELi1024ELi16ELi16ELi64ELi0ELi1EEviiiPT_S1_S1_iii,"",@"SHT_CUDA_INFO"
	.sectionflags	@""
	.align	4


	//----- nvinfo : EIATTR_CUDA_API_VERSION
	.align		4
        /*0000*/ 	.byte	0x04, 0x37
        /*0002*/ 	.short	(.L_25599 - .L_25598)
.L_25598:
        /*0004*/ 	.word	0x00000082


	//----- nvinfo : EIATTR_KPARAM_INFO
	.align		4
.L_25599:
        /*0008*/ 	.byte	0x04, 0x17
        /*000a*/ 	.short	(.L_25601 - .L_25600)
.L_25600:
        /*000c*/ 	.word	0x00000000
        /*0010*/ 	.short	0x0008
        /*0012*/ 	.short	0x0030
        /*0014*/ 	.byte	0x00, 0xf0, 0x11, 0x00


	//----- nvinfo : EIATTR_KPARAM_INFO
	.align		4
.L_25601:
        /*0018*/ 	.byte	0x04, 0x17
        /*001a*/ 	.short	(.L_25603 - .L_25602)
.L_25602:
        /*001c*/ 	.word	0x00000000
        /*0020*/ 	.short	0x0007
        /*0022*/ 	.short	0x002c
        /*0024*/ 	.byte	0x00, 0xf0, 0x11, 0x00


	//----- nvinfo : EIATTR_KPARAM_INFO
	.align		4
.L_25603:
        /*0028*/ 	.byte	0x04, 0x17
        /*002a*/ 	.short	(.L_25605 - .L_25604)
.L_25604:
        /*002c*/ 	.word	0x00000000
        /*0030*/ 	.short	0x0006
        /*0032*/ 	.short	0x0028
        /*0034*/ 	.byte	0x00, 0xf0, 0x11, 0x00


	//----- nvinfo : EIATTR_KPARAM_INFO
	.align		4
.L_25605:
        /*0038*/ 	.byte	0x04, 0x17
        /*003a*/ 	.short	(.L_25607 - .L_25606)
.L_25606:
        /*003c*/ 	.word	0x00000000
        /*0040*/ 	.short	0x0005
        /*0042*/ 	.short	0x0020
        /*0044*/ 	.byte	0x00, 0xf5, 0x21, 0x00


	//----- nvinfo : EIATTR_KPARAM_INFO
	.align		4
.L_25607:
        /*0048*/ 	.byte	0x04, 0x17
        /*004a*/ 	.short	(.L_25609 - .L_25608)
.L_25608:
        /*004c*/ 	.word	0x00000000
        /*0050*/ 	.short	0x0004
        /*0052*/ 	.short	0x0018
        /*0054*/ 	.byte	0x00, 0xf5, 0x21, 0x00


	//----- nvinfo : EIATTR_KPARAM_INFO
	.align		4
.L_25609:
        /*0058*/ 	.byte	0x04, 0x17
        /*005a*/ 	.short	(.L_25611 - .L_25610)
.L_25610:
        /*005c*/ 	.word	0x00000000
        /*0060*/ 	.short	0x0003
        /*0062*/ 	.short	0x0010
        /*0064*/ 	.byte	0x00, 0xf5, 0x21, 0x00


	//----- nvinfo : EIATTR_KPARAM_INFO
	.align		4
.L_25611:
        /*0068*/ 	.byte	0x04, 0x17
        /*006a*/ 	.short	(.L_25613 - .L_25612)
.L_25612:
        /*006c*/ 	.word	0x00000000
        /*0070*/ 	.short	0x0002
        /*0072*/ 	.short	0x0008
        /*0074*/ 	.byte	0x00, 0xf0, 0x11, 0x00


	//----- nvinfo : EIATTR_KPARAM_INFO
	.align		4
.L_25613:
        /*0078*/ 	.byte	0x04, 0x17
        /*007a*/ 	.short	(.L_25615 - .L_25614)
.L_25614:
        /*007c*/ 	.word	0x00000000
        /*0080*/ 	.short	0x0001
        /*0082*/ 	.short	0x0004
        /*0084*/ 	.byte	0x00, 0xf0, 0x11, 0x00


	//----- nvinfo : EIATTR_KPARAM_INFO
	.align		4
.L_25615:
        /*0088*/ 	.byte	0x04, 0x17
        /*008a*/ 	.short	(.L_25617 - .L_25616)
.L_25616:
        /*008c*/ 	.word	0x00000000
        /*0090*/ 	.short	0x0000
        /*0092*/ 	.short	0x0000
        /*0094*/ 	.byte	0x00, 0xf0, 0x11, 0x00


	//----- nvinfo : EIATTR_SPARSE_MMA_MASK
	.align		4
.L_25617:
        /*0098*/ 	.byte	0x03, 0x50
        /*009a*/ 	.short	0x0000


	//----- nvinfo : EIATTR_MAXREG_COUNT
	.align		4
        /*009c*/ 	.byte	0x03, 0x1b
        /*009e*/ 	.short	0x00ff


	//----- nvinfo : EIATTR_NUM_BARRIERS
	.align		4
        /*00a0*/ 	.byte	0x02, 0x4c
        /*00a2*/ 	.byte	0x01
	.zero		1


	//----- nvinfo : EIATTR_MERCURY_ISA_VERSION
	.align		4
        /*00a4*/ 	.byte	0x03, 0x5f
        /*00a6*/ 	.short	0x0101


	//----- nvinfo : EIATTR_COOP_GROUP_MASK_REGIDS
	.align		4
        /*00a8*/ 	.byte	0x04, 0x29
        /*00aa*/ 	.short	(.L_25619 - .L_25618)


	//   ....[0]....
.L_25618:
        /*00ac*/ 	.word	0xffffffff


	//   ....[1]....
        /*00b0*/ 	.word	0xffffffff


	//   ....[2]....
        /*00b4*/ 	.word	0xffffffff


	//   ....[3]....
        /*00b8*/ 	.word	0xffffffff


	//   ....[4]....
        /*00bc*/ 	.word	0xffffffff


	//   ....[5]....
        /*00c0*/ 	.word	0xffffffff


	//   ....[6]....
        /*00c4*/ 	.word	0xffffffff


	//   ....[7]....
        /*00c8*/ 	.word	0xffffffff


	//   ....[8]....
        /*00cc*/ 	.word	0xffffffff


	//   ....[9]....
        /*00d0*/ 	.word	0xffffffff


	//   ....[10]....
        /*00d4*/ 	.word	0xffffffff


	//   ....[11]....
        /*00d8*/ 	.word	0xffffffff


	//   ....[12]....
        /*00dc*/ 	.word	0xffffffff


	//   ....[13]....
        /*00e0*/ 	.word	0xffffffff


	//   ....[14]....
        /*00e4*/ 	.word	0xffffffff


	//   ....[15]....
        /*00e8*/ 	.word	0xffffffff


	//   ....[16]....
        /*00ec*/ 	.word	0xffffffff


	//   ....[17]....
        /*00f0*/ 	.word	0xffffffff


	//   ....[18]....
        /*00f4*/ 	.word	0xffffffff


	//   ....[19]....
        /*00f8*/ 	.word	0xffffffff


	//   ....[20]....
        /*00fc*/ 	.word	0xffffffff


	//   ....[21]....
        /*0100*/ 	.word	0xffffffff


	//   ....[22]....
        /*0104*/ 	.word	0xffffffff


	//   ....[23]....
        /*0108*/ 	.word	0xffffffff


	//   ....[24]....
        /*010c*/ 	.word	0xffffffff


	//   ....[25]....
        /*0110*/ 	.word	0xffffffff


	//   ....[26]....
        /*0114*/ 	.word	0xffffffff


	//   ....[27]....
        /*0118*/ 	.word	0xffffffff


	//   ....[28]....
        /*011c*/ 	.word	0xffffffff


	//   ....[29]....
        /*0120*/ 	.word	0xffffffff


	//   ....[30]....
        /*0124*/ 	.word	0xffffffff


	//   ....[31]....
        /*0128*/ 	.word	0xffffffff


	//   ....[32]....
        /*012c*/ 	.word	0xffffffff


	//   ....[33]....
        /*0130*/ 	.word	0xffffffff


	//   ....[34]....
        /*0134*/ 	.word	0xffffffff


	//   ....[35]....
        /*0138*/ 	.word	0xffffffff


	//   ....[36]....
        /*013c*/ 	.word	0xffffffff


	//   ....[37]....
        /*0140*/ 	.word	0xffffffff


	//   ....[38]....
        /*0144*/ 	.word	0xffffffff


	//   ....[39]....
        /*0148*/ 	.word	0xffffffff


	//   ....[40]....
        /*014c*/ 	.word	0xffffffff


	//   ....[41]....
        /*0150*/ 	.word	0xffffffff


	//   ....[42]....
        /*0154*/ 	.word	0xffffffff


	//   ....[43]....
        /*0158*/ 	.word	0xffffffff


	//   ....[44]....
        /*015c*/ 	.word	0xffffffff


	//   ....[45]....
        /*0160*/ 	.word	0xffffffff


	//   ....[46]....
        /*0164*/ 	.word	0xffffffff


	//   ....[47]....
        /*0168*/ 	.word	0xffffffff


	//   ....[48]....
        /*016c*/ 	.word	0xffffffff


	//   ....[49]....
        /*0170*/ 	.word	0xffffffff


	//   ....[50]....
        /*0174*/ 	.word	0xffffffff


	//   ....[51]....
        /*0178*/ 	.word	0xffffffff


	//   ....[52]....
        /*017c*/ 	.word	0xffffffff


	//   ....[53]....
        /*0180*/ 	.word	0xffffffff


	//   ....[54]....
        /*0184*/ 	.word	0xffffffff


	//   ....[55]....
        /*0188*/ 	.word	0xffffffff


	//   ....[56]....
        /*018c*/ 	.word	0xffffffff


	//   ....[57]....
        /*0190*/ 	.word	0xffffffff


	//   ....[58]....
        /*0194*/ 	.word	0xffffffff


	//   ....[59]....
        /*0198*/ 	.word	0xffffffff


	//   ....[60]....
        /*019c*/ 	.word	0xffffffff


	//   ....[61]....
        /*01a0*/ 	.word	0xffffffff


	//   ....[62]....
        /*01a4*/ 	.word	0xffffffff


	//   ....[63]....
        /*01a8*/ 	.word	0xffffffff


	//   ....[64]....
        /*01ac*/ 	.word	0xffffffff


	//   ....[65]....
        /*01b0*/ 	.word	0xffffffff


	//   ....[66]....
        /*01b4*/ 	.word	0xffffffff


	//   ....[67]....
        /*01b8*/ 	.word	0xffffffff


	//   ....[68]....
        /*01bc*/ 	.word	0xffffffff


	//   ....[69]....
        /*01c0*/ 	.word	0xffffffff


	//   ....[70]....
        /*01c4*/ 	.word	0xffffffff


	//   ....[71]....
        /*01c8*/ 	.word	0xffffffff


	//   ....[72]....
        /*01cc*/ 	.word	0xffffffff


	//   ....[73]....
        /*01d0*/ 	.word	0xffffffff


	//   ....[74]....
        /*01d4*/ 	.word	0xffffffff


	//   ....[75]....
        /*01d8*/ 	.word	0xffffffff


	//   ....[76]....
        /*01dc*/ 	.word	0xffffffff


	//   ....[77]....
        /*01e0*/ 	.word	0xffffffff


	//   ....[78]....
        /*01e4*/ 	.word	0xffffffff


	//   ....[79]....
        /*01e8*/ 	.word	0xffffffff


	//   ....[80]....
        /*01ec*/ 	.word	0xffffffff


	//   ....[81]....
        /*01f0*/ 	.word	0xffffffff


	//   ....[82]....
        /*01f4*/ 	.word	0xffffffff


	//   ....[83]....
        /*01f8*/ 	.word	0xffffffff


	//   ....[84]....
        /*01fc*/ 	.word	0xffffffff


	//   ....[85]....
        /*0200*/ 	.word	0xffffffff


	//   ....[86]....
        /*0204*/ 	.word	0xffffffff


	//   ....[87]....
        /*0208*/ 	.word	0xffffffff


	//   ....[88]....
        /*020c*/ 	.word	0xffffffff


	//   ....[89]....
        /*0210*/ 	.word	0xffffffff


	//   ....[90]....
        /*0214*/ 	.word	0xffffffff


	//   ....[91]....
        /*0218*/ 	.word	0xffffffff


	//   ....[92]....
        /*021c*/ 	.word	0xffffffff


	//   ....[93]....
        /*0220*/ 	.word	0xffffffff


	//   ....[94]....
        /*0224*/ 	.word	0xffffffff


	//   ....[95]....
        /*0228*/ 	.word	0xffffffff


	//   ....[96]....
        /*022c*/ 	.word	0xffffffff


	//   ....[97]....
        /*0230*/ 	.word	0xffffffff


	//   ....[98]....
        /*0234*/ 	.word	0xffffffff


	//   ....[99]....
        /*0238*/ 	.word	0xffffffff


	//   ....[100]....
        /*023c*/ 	.word	0xffffffff


	//   ....[101]....
        /*0240*/ 	.word	0xffffffff


	//   ....[102]....
        /*0244*/ 	.word	0xffffffff


	//   ....[103]....
        /*0248*/ 	.word	0xffffffff


	//   ....[104]....
        /*024c*/ 	.word	0xffffffff


	//   ....[105]....
        /*0250*/ 	.word	0xffffffff


	//   ....[106]....
        /*0254*/ 	.word	0xffffffff


	//   ....[107]....
        /*0258*/ 	.word	0xffffffff


	//   ....[108]....
        /*025c*/ 	.word	0xffffffff


	//   ....[109]....
        /*0260*/ 	.word	0xffffffff


	//   ....[110]....
        /*0264*/ 	.word	0xffffffff


	//   ....[111]....
        /*0268*/ 	.word	0xffffffff


	//   ....[112]....
        /*026c*/ 	.word	0xffffffff


	//   ....[113]....
        /*0270*/ 	.word	0xffffffff


	//   ....[114]....
        /*0274*/ 	.word	0xffffffff


	//   ....[115]....
        /*0278*/ 	.word	0xffffffff


	//   ....[116]....
        /*027c*/ 	.word	0xffffffff


	//   ....[117]....
        /*0280*/ 	.word	0xffffffff


	//   ....[118]....
        /*0284*/ 	.word	0xffffffff


	//   ....[119]....
        /*0288*/ 	.word	0xffffffff


	//   ....[120]....
        /*028c*/ 	.word	0xffffffff


	//   ....[121]....
        /*0290*/ 	.word	0xffffffff


	//   ....[122]....
        /*0294*/ 	.word	0xffffffff


	//   ....[123]....
        /*0298*/ 	.word	0xffffffff


	//   ....[124]....
        /*029c*/ 	.word	0xffffffff


	//   ....[125]....
        /*02a0*/ 	.word	0xffffffff


	//   ....[126]....
        /*02a4*/ 	.word	0xffffffff


	//   ....[127]....
        /*02a8*/ 	.word	0xffffffff


	//----- nvinfo : EIATTR_COOP_GROUP_INSTR_OFFSETS
	.align		4
.L_25619:
        /*02ac*/ 	.byte	0x04, 0x28
        /*02ae*/ 	.short	(.L_25621 - .L_25620)


	//   ....[0]....
.L_25620:
        /*02b0*/ 	.word	0x00000e20


	//   ....[1]....
        /*02b4*/ 	.word	0x00000e50


	//   ....[2]....
        /*02b8*/ 	.word	0x00000e80


	//   ....[3]....
        /*02bc*/ 	.word	0x00000eb0


	//   ....[4]....
        /*02c0*/ 	.word	0x00000ed0


	//   ....[5]....
        /*02c4*/ 	.word	0x00000ee0


	//   ....[6]....
        /*02c8*/ 	.word	0x00000f60


	//   ....[7]....
        /*02cc*/ 	.word	0x00000f90


	//   ....[8]....
        /*02d0*/ 	.word	0x00000fd0


	//   ....[9]....
        /*02d4*/ 	.word	0x00001010


	//   ....[10]....
        /*02d8*/ 	.word	0x00001070


	//   ....[11]....
        /*02dc*/ 	.word	0x000010d0


	//   ....[12]....
        /*02e0*/ 	.word	0x00001140


	//   ....[13]....
        /*02e4*/ 	.word	0x00001150


	//   ....[14]....
        /*02e8*/ 	.word	0x000011c0


	//   ....[15]....
        /*02ec*/ 	.word	0x000011e0


	//   ....[16]....
        /*02f0*/ 	.word	0x00001250


	//   ....[17]....
        /*02f4*/ 	.word	0x00001270


	//   ....[18]....
        /*02f8*/ 	.word	0x000012a0


	//   ....[19]....
        /*02fc*/ 	.word	0x000012d0


	//   ....[20]....
        /*0300*/ 	.word	0x000012f0


	//   ....[21]....
        /*0304*/ 	.word	0x00001380


	//   ....[22]....
        /*0308*/ 	.word	0x000013b0


	//   ....[23]....
        /*030c*/ 	.word	0x000013f0


	//   ....[24]....
        /*0310*/ 	.word	0x00001410


	//   ....[25]....
        /*0314*/ 	.word	0x00001420


	//   ....[26]....
        /*0318*/ 	.word	0x00001440


	//   ....[27]....
        /*031c*/ 	.word	0x00001450


	//   ....[28]....
        /*0320*/ 	.word	0x00001460


	//   ....[29]....
        /*0324*/ 	.word	0x00001490


	//   ....[30]....
        /*0328*/ 	.word	0x000014b0


	//   ....[31]....
        /*032c*/ 	.word	0x000014d0


	//   ....[32]....
        /*0330*/ 	.word	0x000014f0


	//   ....[33]....
        /*0334*/ 	.word	0x00001510


	//   ....[34]....
        /*0338*/ 	.word	0x00001540


	//   ....[35]....
        /*033c*/ 	.word	0x00001560


	//   ....[36]....
        /*0340*/ 	.word	0x00001580


	//   ....[37]....
        /*0344*/ 	.word	0x000015a0


	//   ....[38]....
        /*0348*/ 	.word	0x000015c0


	//   ....[39]....
        /*034c*/ 	.word	0x000015e0


	//   ....[40]....
        /*0350*/ 	.word	0x00001600


	//   ....[41]....
        /*0354*/ 	.word	0x00001620


	//   ....[42]....
        /*0358*/ 	.word	0x00001650


	//   ....[43]....
        /*035c*/ 	.word	0x00001670


	//   ....[44]....
        /*0360*/ 	.word	0x000016b0


	//   ....[45]....
        /*0364*/ 	.word	0x000016d0


	//   ....[46]....
        /*0368*/ 	.word	0x000016f0


	//   ....[47]....
        /*036c*/ 	.word	0x00001720


	//   ....[48]....
        /*0370*/ 	.word	0x00001750


	//   ....[49]....
        /*0374*/ 	.word	0x00001760


	//   ....[50]....
        /*0378*/ 	.word	0x00001780


	//   ....[51]....
        /*037c*/ 	.word	0x000017a0


	//   ....[52]....
        /*0380*/ 	.word	0x000017f0


	//   ....[53]....
        /*0384*/ 	.word	0x00001800


	//   ....[54]....
        /*0388*/ 	.word	0x00001850


	//   ....[55]....
        /*038c*/ 	.word	0x00001860


	//   ....[56]....
        /*0390*/ 	.word	0x00001890


	//   ....[57]....
        /*0394*/ 	.word	0x000018b0


	//   ....[58]....
        /*0398*/ 	.word	0x000018d0


	//   ....[59]....
        /*039c*/ 	.word	0x000018e0


	//   ....[60]....
        /*03a0*/ 	.word	0x00001900


	//   ....[61]....
        /*03a4*/ 	.word	0x00001920


	//   ....[62]....
        /*03a8*/ 	.word	0x00001940


	//   ....[63]....
        /*03ac*/ 	.word	0x00001960


	//   ....[64]....
        /*03b0*/ 	.word	0x00001970


	//   ....[65]....
        /*03b4*/ 	.word	0x00001990


	//   ....[66]....
        /*03b8*/ 	.word	0x000019a0


	//   ....[67]....
        /*03bc*/ 	.word	0x000019d0


	//   ....[68]....
        /*03c0*/ 	.word	0x000019f0


	//   ....[69]....
        /*03c4*/ 	.word	0x00001a10


	//   ....[70]....
        /*03c8*/ 	.word	0x00001a40


	//   ....[71]....
        /*03cc*/ 	.word	0x00001a60


	//   ....[72]....
        /*03d0*/ 	.word	0x00001a80


	//   ....[73]....
        /*03d4*/ 	.word	0x00001aa0


	//   ....[74]....
        /*03d8*/ 	.word	0x00001ab0


	//   ....[75]....
        /*03dc*/ 	.word	0x00001ae0


	//   ....[76]....
        /*03e0*/ 	.word	0x00001b00


	//   ....[77]....
        /*03e4*/ 	.word	0x00001b10


	//   ....[78]....
        /*03e8*/ 	.word	0x00001b30


	//   ....[79]....
        /*03ec*/ 	.word	0x00001b70


	//   ....[80]....
        /*03f0*/ 	.word	0x00001b80


	//   ....[81]....
        /*03f4*/ 	.word	0x00001b90


	//   ....[82]....
        /*03f8*/ 	.word	0x00001bb0


	//   ....[83]....
        /*03fc*/ 	.word	0x00001bf0


	//   ....[84]....
        /*0400*/ 	.word	0x00001c00


	//   ....[85]....
        /*0404*/ 	.word	0x00001c20


	//   ....[86]....
        /*0408*/ 	.word	0x00001c40


	//   ....[87]....
        /*040c*/ 	.word	0x00001c50


	//   ....[88]....
        /*0410*/ 	.word	0x00001c70


	//   ....[89]....
        /*0414*/ 	.word	0x00001ca0


	//   ....[90]....
        /*0418*/ 	.word	0x00001cb0


	//   ....[91]....
        /*041c*/ 	.word	0x00001cd0


	//   ....[92]....
        /*0420*/ 	.word	0x00001cf0


	//   ....[93]....
        /*0424*/ 	.word	0x00001d00


	//   ....[94]....
        /*0428*/ 	.word	0x00001d20


	//   ....[95]....
        /*042c*/ 	.word	0x00001d40


	//   ....[96]....
        /*0430*/ 	.word	0x00001d60


	//   ....[97]....
        /*0434*/ 	.word	0x00001d70


	//   ....[98]....
        /*0438*/ 	.word	0x00001d80


	//   ....[99]....
        /*043c*/ 	.word	0x00001da0


	//   ....[100]....
        /*0440*/ 	.word	0x00001dc0


	//   ....[101]....
        /*0444*/ 	.word	0x00001de0


	//   ....[102]....
        /*0448*/ 	.word	0x00001e00


	//   ....[103]....
        /*044c*/ 	.word	0x00001e20


	//   ....[104]....
        /*0450*/ 	.word	0x00001e40


	//   ....[105]....
        /*0454*/ 	.word	0x00001e50


	//   ....[106]....
        /*0458*/ 	.word	0x00001e90


	//   ....[107]....
        /*045c*/ 	.word	0x00001ea0


	//   ....[108]....
        /*0460*/ 	.word	0x00001eb0


	//   ....[109]....
        /*0464*/ 	.word	0x00001ec0


	//   ....[110]....
        /*0468*/ 	.word	0x00001f00


	//   ....[111]....
        /*046c*/ 	.word	0x00001f20


	//   ....[112]....
        /*0470*/ 	.word	0x00001f30


	//   ....[113]....
        /*0474*/ 	.word	0x00001f40


	//   ....[114]....
        /*0478*/ 	.word	0x00001f50


	//   ....[115]....
        /*047c*/ 	.word	0x00001f60


	//   ....[116]....
        /*0480*/ 	.word	0x00001f70


	//   ....[117]....
        /*0484*/ 	.word	0x00001f90


	//   ....[118]....
        /*0488*/ 	.word	0x00001fb0


	//   ....[119]....
        /*048c*/ 	.word	0x00001fe0


	//   ....[120]....
        /*0490*/ 	.word	0x00002010


	//   ....[121]....
        /*0494*/ 	.word	0x00002020


	//   ....[122]....
        /*0498*/ 	.word	0x00002030


	//   ....[123]....
        /*049c*/ 	.word	0x00002050


	//   ....[124]....
        /*04a0*/ 	.word	0x00002080


	//   ....[125]....
        /*04a4*/ 	.word	0x000020a0


	//   ....[126]....
        /*04a8*/ 	.word	0x000020d0


	//   ....[127]....
        /*04ac*/ 	.word	0x00002100


	//----- nvinfo : EIATTR_VRC_CTA_INIT_COUNT
	.align		4
.L_25621:
        /*04b0*/ 	.byte	0x02, 0x4a
	.zero		1
	.zero		1


	//----- nvinfo : EIATTR_EXIT_INSTR_OFFSETS
	.align		4
        /*04b4*/ 	.byte	0x04, 0x1c
        /*04b6*/ 	.short	(.L_25623 - .L_25622)


	//   ....[0]....
.L_25622:
        /*04b8*/ 	.word	0x00000580


	//   ....[1]....
        /*04bc*/ 	.word	0x000023a0


	//----- nvinfo : EIATTR_MAX_THREADS
	.align		4
.L_25623:
        /*04c0*/ 	.byte	0x04, 0x05
        /*04c2*/ 	.short	(.L_25625 - .L_25624)
.L_25624:
        /*04c4*/ 	.word	0x00000080
        /*04c8*/ 	.word	0x00000001
        /*04cc*/ 	.word	0x00000001


	//----- nvinfo : EIATTR_CRS_STACK_SIZE
	.align		4
.L_25625:
        /*04d0*/ 	.byte	0x04, 0x1e
        /*04d2*/ 	.short	(.L_25627 - .L_25626)
.L_25626:
        /*04d4*/ 	.word	0x00000000


	//----- nvinfo : EIATTR_CBANK_PARAM_SIZE
	.align		4
.L_25627:
        /*04d8*/ 	.byte	0x03, 0x19
        /*04da*/ 	.short	0x0034


	//----- nvinfo : EIATTR_PARAM_CBANK
	.align		4
        /*04dc*/ 	.byte	0x04, 0x0a
        /*04de*/ 	.short	(.L_25629 - .L_25628)
	.align		4
.L_25628:
        /*04e0*/ 	.word	index@(.nv.constant0._Z9cuda_gemmIiLi128ELi1ELi1ELi1024ELi16ELi16ELi64ELi0ELi1EEviiiPT_S1_S1_iii)
        /*04e4*/ 	.short	0x0380
        /*04e6*/ 	.short	0x0034


	//----- nvinfo : EIATTR_SW_WAR
	.align		4
.L_25629:
        /*04e8*/ 	.byte	0x04, 0x36
        /*04ea*/ 	.short	(.L_25631 - .L_25630)
.L_25630:
        /*04ec*/ 	.word	0x00000008
.L_25631:


//--------------------- .nv.info._Z9cuda_gemmIiLi128ELi1ELi1ELi1024ELi16ELi16ELi64ELi0ELi0EEviiiPT_S1_S1_iii --------------------------
	.section	.nv.info._Z9cuda_gemmIiLi128ELi1ELi1ELi1024ELi16ELi16ELi64ELi0ELi0EEviiiPT_S1_S1_iii,"",@"SHT_CUDA_INFO"
	.sectionflags	@""
	.align	4


	//----- nvinfo : EIATTR_CUDA_API_VERSION
	.align		4
        /*0000*/ 	.byte	0x04, 0x37
        /*0002*/ 	.short	(.L_25633 - .L_25632)
.L_25632:
        /*0004*/ 	.word	0x00000082


	//----- nvinfo : EIATTR_KPARAM_INFO
	.align		4
.L_25633:
        /*0008*/ 	.byte	0x04, 0x17
        /*000a*/ 	.short	(.L_25635 - .L_25634)
.L_25634:
        /*000c*/ 	.word	0x00000000
        /*0010*/ 	.short	0x0008
        /*0012*/ 	.short	0x0030
        /*0014*/ 	.byte	0x00, 0xf0, 0x11, 0x00


	//----- nvinfo : EIATTR_KPARAM_INFO
	.align		4
.L_25635:
        /*0018*/ 	.byte	0x04, 0x17
        /*001a*/ 	.short	(.L_25637 - .L_25636)
.L_25636:
        /*001c*/ 	.word	0x00000000
        /*0020*/ 	.short	0x0007
        /*0022*/ 	.short	0x002c
        /*0024*/ 	.byte	0x00, 0xf0, 0x11, 0x00


	//----- nvinfo : EIATTR_KPARAM_INFO
	.align		4
.L_25637:
        /*0028*/ 	.byte	0x04, 0x17
        /*002a*/ 	.short	(.L_25639 - .L_25638)
.L_25638:
        /*002c*/ 	.word	0x00000000
        /*0030*/ 	.short	0x0006
        /*0032*/ 	.short	0x0028
        /*0034*/ 	.byte	0x00, 0xf0, 0x11, 0x00


	//----- nvinfo : EIATTR_KPARAM_INFO
	.align		4
.L_25639:
        /*0038*/ 	.byte	0x04, 0x17
        /*003a*/ 	.short	(.L_25641 - .L_25640)
.L_25640:
        /*003c*/ 	.word	0x00000000
        /*0040*/ 	.short	0x0005
        /*0042*/ 	.short	0x0020
        /*0044*/ 	.byte	0x00, 0xf5, 0x21, 0x00


	//----- nvinfo : EIATTR_KPARAM_INFO
	.align		4
.L_25641:
        /*0048*/ 	.byte	0x04, 0x17
        /*004a*/ 	.short	(.L_25643 - .L_25642)
.L_25642:
        /*004c*/ 	.word	0x00000000
        /*0050*/ 	.short	0x0004
        /*0052*/ 	.short	0x0018
        /*0054*/ 	.byte	0x00, 0xf5, 0x21, 0x00


	//----- nvinfo : EIATTR_KPARAM_INFO
	.align		4
.L_25643:
        /*0058*/ 	.byte	0x04, 0x17
        /*005a*/ 	.short	(.L_25645 - .L_25644)
.L_25644:
        /*005c*/ 	.word	0x00000000
        /*0060*/ 	.short	0x0003
        /*0062*/ 	.short	0x0010
        /*0064*/ 	.byte	0x00, 0xf5, 0x21, 0x00


	//----- nvinfo : EIATTR_KPARAM_INFO
	.align		4
.L_25645:
        /*0068*/ 	.byte	0x04, 0x17
        /*006a*/ 	.short	(.L_25647 - .L_25646)
.L_25646:
        /*006c*/ 	.word	0x00000000
        /*0070*/ 	.short	0x0002
        /*0072*/ 	.short	0x0008
        /*0074*/ 	.byte	0x00, 0xf0, 0x11, 0x00


	//----- nvinfo : EIATTR_KPARAM_INFO
	.align		4
.L_25647:
        /*0078*/ 	.byte	0x04, 0x17
        /*007a*/ 	.short	(.L_25649 - .L_25648)
.L_25648:
        /*007c*/ 	.word	0x00000000
        /*0080*/ 	.short	0x0001
        /*0082*/ 	.short	0x0004
        /*0084*/ 	.byte	0x00, 0xf0, 0x11, 0x00


	//----- nvinfo : EIATTR_KPARAM_INFO
	.align		4
.L_25649:
        /*0088*/ 	.byte	0x04, 0x17
        /*008a*/ 	.short	(.L_25651 - .L_25650)
.L_25650:
        /*008c*/ 	.word	0x00000000
        /*0090*/ 	.short	0x0000
        /*0092*/ 	.short	0x0000
        /*0094*/ 	.byte	0x00, 0xf0, 0x11, 0x00


	//----- nvinfo : EIATTR_SPARSE_MMA_MASK
	.align		4
.L_25651:
        /*0098*/ 	.byte	0x03, 0x50
        /*009a*/ 	.short	0x0000


	//----- nvinfo : EIATTR_MAXREG_COUNT
	.align		4
        /*009c*/ 	.byte	0x03, 0x1b
        /*009e*/ 	.short	0x00ff


	//----- nvinfo : EIATTR_NUM_BARRIERS
	.align		4
        /*00a0*/ 	.byte	0x02, 0x4c
        /*00a2*/ 	.byte	0x01
	.zero		1


	//----- nvinfo : EIATTR_MERCURY_ISA_VERSION
	.align		4
        /*00a4*/ 	.byte	0x03, 0x5f
        /*00a6*/ 	.short	0x0101


	//----- nvinfo : EIATTR_COOP_GROUP_MASK_REGIDS
	.align		4
        /*00a8*/ 	.byte	0x04, 0x29
        /*00aa*/ 	.short	(.L_25653 - .L_25652)


	//   ....[0]....
.L_25652:
        /*00ac*/ 	.word	0xffffffff


	//   ....[1]....
        /*00b0*/ 	.word	0xffffffff


	//   ....[2]....
        /*00b4*/ 	.word	0xffffffff


	//   ....[3]....
        /*00b8*/ 	.word	0xffffffff


	//   ....[4]....
        /*00bc*/ 	.word	0xffffffff


	//   ....[5]....
        /*00c0*/ 	.word	0xffffffff


	//   ....[6]....
        /*00c4*/ 	.word	0xffffffff


	//   ....[7]....
        /*00c8*/ 	.word	0xffffffff


	//   ....[8]....
        /*00cc*/ 	.word	0xffffffff


	//   ....[9]....
        /*00d0*/ 	.word	0xffffffff


	//   ....[10]....
        /*00d4*/ 	.word	0xffffffff


	//   ....[11]....
        /*00d8*/ 	.word	0xffffffff


	//   ....[12]....
        /*00dc*/ 	.word	0xffffffff


	//   ....[13]....
        /*00e0*/ 	.word	0xffffffff


	//   ....[14]....
        /*00e4*/ 	.word	0xffffffff


	//   ....[15]....
        /*00e8*/ 	.word	0xffffffff


	//   ....[16]....
        /*00ec*/ 	.word	0x05000044


	//   ....[17]....
        /*00f0*/ 	.word	0x05000044


	//   ....[18]....
        /*00f4*/ 	.word	0x05000044


	//   ....[19]....
        /*00f8*/ 	.word	0x05000044


	//   ....[20]....
        /*00fc*/ 	.word	0x05000044


	//   ....[21]....
        /*0100*/ 	.word	0x05000044


	//   ....[22]....
        /*0104*/ 	.word	0x05000044


	//   ....[23]....
        /*0108*/ 	.word	0x05000044


	//   ....[24]....
        /*010c*/ 	.word	0x05000044


	//   ....[25]....
        /*0110*/ 	.word	0x05000044


	//   ....[26]....
        /*0114*/ 	.word	0x05000044


	//   ....[27]....
        /*0118*/ 	.word	0x05000044


	//   ....[28]....
        /*011c*/ 	.word	0x05000044


	//   ....[29]....
        /*0120*/ 	.word	0x05000044


	//   ....[30]....
        /*0124*/ 	.word	0x05000044


	//   ....[31]....
        /*0128*/ 	.word	0x05000044


	//----- nvinfo : EIATTR_COOP_GROUP_INSTR_OFFSETS
	.align		4
.L_25653:
        /*012c*/ 	.byte	0x04, 0x28
        /*012e*/ 	.short	(.L_25655 - .L_25654)


	//   ....[0]....
.L_25654:
        /*0130*/ 	.word	0x00001ff0


	//   ....[1]....
        /*0134*/ 	.word	0x00002050


	//   ....[2]....
        /*0138*/ 	.word	0x000020b0


	//   ....[3]....
        /*013c*/ 	.word	0x00002110


	//   ....[4]....
        /*0140*/ 	.word	0x00002170


	//   ....[5]....
        /*0144*/ 	.word	0x000021d0


	//   ....[6]....
        /*0148*/ 	.word	0x00002230


	//   ....[7]....
        /*014c*/ 	.word	0x00002290


	//   ....[8]....
        /*0150*/ 	.word	0x000022f0


	//   ....[9]....
        /*0154*/ 	.word	0x00002350


	//   ....[10]....
        /*0158*/ 	.word	0x000023b0


	//   ....[11]....
        /*015c*/ 	.word	0x00002410


	//   ....[12]....
        /*0160*/ 	.word	0x00002470


	//   ....[13]....
        /*0164*/ 	.word	0x000024d0


	//   ....[14]....
        /*0168*/ 	.word	0x00002530


	//   ....[15]....
        /*016c*/ 	.word	0x00002590


	//   ....[16]....
        /*0170*/ 	.word	0x000035b0


	//   ....[17]....
        /*0174*/ 	.word	0x00003650


	//   ....[18]....
        /*0178*/ 	.word	0x000036e0


	//   ....[19]....
        /*017c*/ 	.word	0x00003770


	//   ....[20]....
        /*0180*/ 	.word	0x00003800


	//   ....[21]....
        /*0184*/ 	.word	0x00003890


	//   ....[22]....
        /*0188*/ 	.word	0x00003920


	//   ....[23]....
        /*018c*/ 	.word	0x000039b0


	//   ....[24]....
        /*0190*/ 	.word	0x00003a40


	//   ....[25]....
        /*0194*/ 	.word	0x00003ad0


	//   ....[26]....
        /*0198*/ 	.word	0x00003b60


	//   ....[27]....
        /*019c*/ 	.word	0x00003bf0


	//   ....[28]....
        /*01a0*/ 	.word	0x00003c80


	//   ....[29]....
        /*01a4*/ 	.word	0x00003d10


	//   ....[30]....
        /*01a8*/ 	.word	0x00003da0


	//   ....[31]....
        /*01ac*/ 	.word	0x00003e30


	//----- nvinfo : EIATTR_VRC_CTA_INIT_COUNT
	.align		4
.L_25655:
        /*01b0*/ 	.byte	0x02, 0x4a
	.zero		1
	.zero		1


	//----- nvinfo : EIATTR_EXIT_INSTR_OFFSETS
	.align		4
        /*01b4*/ 	.byte	0x04, 0x1c
        /*01b6*/ 	.short	(.L_25657 - .L_25656)


	//   ....[0]....
.L_25656:
        /*01b8*/ 	.word	0x000006e0


	//   ....[1]....
        /*01bc*/ 	.word	0x00003550


	//----- nvinfo : EIATTR_MAX_THREADS
	.align		4
.L_25657:
        /*01c0*/ 	.byte	0x04, 0x05
        /*01c2*/ 	.short	(.L_25659 - .L_25658)
.L_25658:
        /*01c4*/ 	.word	0x00000080
        /*01c8*/ 	.word	0x00000001
        /*01cc*/ 	.word	0x00000001


	//----- nvinfo : EIATTR_CRS_STACK_SIZE
	.align		4
.L_25659:
        /*01d0*/ 	.byte	0x04, 0x1e
        /*01d2*/ 	.short	(.L_25661 - .L_25660)
.L_25660:
        /*01d4*/ 	.word	0x00000000


	//----- nvinfo : EIATTR_CBANK_PARAM_SIZE
	.align		4
.L_25661:
        /*01d8*/ 	.byte	0x03, 0x19
        /*01da*/ 	.short	0x0034


	//----- nvinfo : EIATTR_PARAM_CBANK
	.align		4
        /*01dc*/ 	.byte	0x04, 0x0a
        /*01de*/ 	.short	(.L_25663 - .L_25662)
	.align		4
.L_25662:
        /*01e0*/ 	.word	index@(.nv.constant0._Z9cuda_gemmIiLi128ELi1ELi1ELi1024ELi16ELi16ELi64ELi0ELi0EEviiiPT_S1_S1_iii)
        /*01e4*/ 	.short	0x0380
        /*01e6*/ 	.short	0x0034


	//----- nvinfo : EIATTR_SW_WAR
	.align		4
.L_25663:
        /*01e8*/ 	.byte	0x04, 0x36
        /*01ea*/ 	.short	(.L_25665 - .L_25664)
.L_25664:
        /*01ec*/ 	.word	0x00000008
.L_25665:


//--------------------- .nv.info._Z9cuda_gemmIiLi128ELi1ELi1ELi1024ELi8ELi8ELi64ELi1ELi1EEviiiPT_S1_S1_iii --------------------------
	.section	.nv.info._Z9cuda_gemmIiLi128ELi1ELi1ELi1024ELi8ELi8ELi64ELi1ELi1EEviiiPT_S1_S1_iii,"",@"SHT_CUDA_INFO"
	.sectionflags	@""
	.align	4


	//----- nvinfo : EIATTR_CUDA_API_VERSION
	.align		4
        /*0000*/ 	.byte	0x04, 0x37
        /*0002*/ 	.short	(.L_25667 - .L_25666)
.L_25666:
        /*0004*/ 	.word	0x00000082


	//----- nvinfo : EIATTR_KPARAM_INFO
	.align		4
.L_25667:
        /*0008*/ 	.byte	0x04, 0x17
        /*000a*/ 	.short	(.L_25669 - .L_25668)
.L_25668:
        /*000c*/ 	.word	0x00000000
        /*0010*/ 	.short	0x0008
        /*0012*/ 	.short	0x0030
        /*0014*/ 	.byte	0x00, 0xf0, 0x11, 0x00


	//----- nvinfo : EIATTR_KPARAM_INFO
	.align		4
.L_25669:
        /*0018*/ 	.byte	0x04, 0x17
        /*001a*/ 	.short	(.L_25671 - .L_25670)
.L_25670:
        /*001c*/ 	.word	0x00000000
        /*0020*/ 	.short	0x0007
        /*0022*/ 	.short	0x002c
        /*0024*/ 	.byte	0x00, 0xf0, 0x11, 0x00


	//----- nvinfo : EIATTR_KPARAM_INFO
	.align		4
.L_25671:
        /*0028*/ 	.byte	0x04, 0x17
        /*002a*/ 	.short	(.L_25673 - .L_25672)
.L_25672:
        /*002c*/ 	.word	0x00000000
        /*0030*/ 	.short	0x0006
        /*0032*/ 	.short	0x0028
        /*0034*/ 	.byte	0x00, 0xf0, 0x11, 0x00


	//----- nvinfo : EIATTR_KPARAM_INFO
	.align		4
.L_25673:
        /*0038*/ 	.byte	0x04, 0x17
        /*003a*/ 	.short	(.L_25675 - .L_25674)
.L_25674:
        /*003c*/ 	.word	0x00000000
        /*0040*/ 	.short	0x0005
        /*0042*/ 	.short	0x0020
        /*0044*/ 	.byte	0x00, 0xf5, 0x21, 0x00


	//----- nvinfo : EIATTR_KPARAM_INFO
	.align		4
.L_25675:
        /*0048*/ 	.byte	0x04, 0x17
        /*004a*/ 	.short	(.L_25677 - .L_25676)
.L_25676:
        /*004c*/ 	.word	0x00000000
        /*0050*/ 	.short	0x0004
        /*0052*/ 	.short	0x0018
        /*0054*/ 	.byte	0x00, 0xf5, 0x21, 0x00


	//----- nvinfo : EIATTR_KPARAM_INFO
	.align		4
.L_25677:
        /*0058*/ 	.byte	0x04, 0x17
        /*005a*/ 	.short	(.L_25679 - .L_25678)
.L_25678:
        /*005c*/ 	.word	0x00000000
        /*0060*/ 	.short	0x0003
        /*0062*/ 	.short	0x0010
        /*0064*/ 	.byte	0x00, 0xf5, 0x21, 0x00


	//----- nvinfo : EIATTR_KPARAM_INFO
	.align		4
.L_25679:
        /*0068*/ 	.byte	0x04, 0x17
        /*006a*/ 	.short	(.L_25681 - .L_25680)
.L_25680:
        /*006c*/ 	.word	0x00000000
        /*0070*/ 	.short	0x0002
        /*0072*/ 	.short	0x0008
        /*0074*/ 	.byte	0x00, 0xf0, 0x11, 0x00


	//----- nvinfo : EIATTR_KPARAM_INFO
	.align		4
.L_25681:
        /*0078*/ 	.byte	0x04, 0x17
        /*007a*/ 	.short	(.L_25683 - .L_25682)
.L_25682:
        /*007c*/ 	.word	0x00000000
        /*0080*/ 	.short	0x0001
        /*0082*/ 	.short	0x0004
        /*0084*/ 	.byte	0x00, 0xf0, 0x11, 0x00


	//----- nvinfo : EIATTR_KPARAM_INFO
	.align		4
.L_25683:
        /*0088*/ 	.byte	0x04, 0x17
        /*008a*/ 	.short	(.L_25685 - .L_25684)
.L_25684:
        /*008c*/ 	.word	0x00000000
        /*0090*/ 	.short	0x0000
        /*0092*/ 	.short	0x0000
        /*0094*/ 	.byte	0x00, 0xf0, 0x11, 0x00


	//----- nvinfo : EIATTR_SPARSE_MMA_MASK
	.align		4
.L_25685:
        /*0098*/ 	.byte	0x03, 0x50
        /*009a*/ 	.short	0x0000


	//----- nvinfo : EIATTR_MAXREG_COUNT
	.align		4
        /*009c*/ 	.byte	0x03, 0x1b
        /*009e*/ 	.short	0x00ff


	//----- nvinfo : EIATTR_NUM_BARRIERS
	.align		4
        /*00a0*/ 	.byte	0x02, 0x4c
        /*00a2*/ 	.byte	0x01
	.zero		1


	//----- nvinfo : EIATTR_MERCURY_ISA_VERSION
	.align		4
        /*00a4*/ 	.byte	0x03, 0x5f
        /*00a6*/ 	.short	0x0101


	//----- nvinfo : EIATTR_COOP_GROUP_MASK_REGIDS
	.align		4
        /*00a8*/ 	.byte	0x04, 0x29
        /*00aa*/ 	.short	(.L_25687 - .L_25686)


	//   ....[0]....
.L_25686:
        /*00ac*/ 	.word	0xffffffff


	//   ....[1]....
        /*00b0*/ 	.word	0xffffffff


	//   ....[2]....
        /*00b4*/ 	.word	0xffffffff


	//   ....[3]....
        /*00b8*/ 	.word	0xffffffff


	//   ....[4]....
        /*00bc*/ 	.word	0xffffffff


	//   ....[5]....
        /*00c0*/ 	.word	0xffffffff


	//   ....[6]....
        /*00c4*/ 	.word	0xffffffff


	//   ....[7]....
        /*00c8*/ 	.word	0xffffffff


	//   ....[8]....
        /*00cc*/ 	.word	0xffffffff


	//   ....[9]....
        /*00d0*/ 	.word	0xffffffff


	//   ....[10]....
        /*00d4*/ 	.word	0xffffffff


	//   ....[11]....
        /*00d8*/ 	.word	0xffffffff


	//   ....[12]....
        /*00dc*/ 	.word	0xffffffff


	//   ....[13]....
        /*00e0*/ 	.word	0xffffffff


	//   ....[14]....
        /*00e4*/ 	.word	0xffffffff


	//   ....[15]....
        /*00e8*/ 	.word	0xffffffff


	//   ....[16]....
        /*00ec*/ 	.word	0xffffffff


	//   ....[17]....
        /*00f0*/ 	.word	0xffffffff


	//   ....[18]....
        /*00f4*/ 	.word	0xffffffff


	//   ....[19]....
        /*00f8*/ 	.word	0xffffffff


	//   ....[20]....
        /*00fc*/ 	.word	0xffffffff


	//   ....[21]....
        /*0100*/ 	.word	0xffffffff


	//   ....[22]....
        /*0104*/ 	.word	0xffffffff


	//   ....[23]....
        /*0108*/ 	.word	0xffffffff


	//   ....[24]....
        /*010c*/ 	.word	0xffffffff


	//   ....[25]....
        /*0110*/ 	.word	0xffffffff


	//   ....[26]....
        /*0114*/ 	.word	0xffffffff


	//   ....[27]....
        /*0118*/ 	.word	0xffffffff


	//   ....[28]....
        /*011c*/ 	.word	0xffffffff


	//   ....[29]....
        /*0120*/ 	.word	0xffffffff


	//   ....[30]....
        /*0124*/ 	.word	0xffffffff


	//   ....[31]....
        /*0128*/ 	.word	0xffffffff


	//   ....[32]....
        /*012c*/ 	.word	0xffffffff


	//   ....[33]....
        /*0130*/ 	.word	0xffffffff


	//   ....[34]....
        /*0134*/ 	.word	0xffffffff


	//   ....[35]....
        /*0138*/ 	.word	0xffffffff


	//   ....[36]....
        /*013c*/ 	.word	0xffffffff


	//   ....[37]....
        /*0140*/ 	.word	0xffffffff


	//   ....[38]....
        /*0144*/ 	.word	0xffffffff


	//   ....[39]....
        /*0148*/ 	.word	0xffffffff


	//   ....[40]....
        /*014c*/ 	.word	0xffffffff


	//   ....[41]....
        /*0150*/ 	.word	0xffffffff


	//   ....[42]....
        /*0154*/ 	.word	0xffffffff


	//   ....[43]....
        /*0158*/ 	.word	0xffffffff


	//   ....[44]....
        /*015c*/ 	.word	0xffffffff


	//   ....[45]....
        /*0160*/ 	.word	0xffffffff


	//   ....[46]....
        /*0164*/ 	.word	0xffffffff


	//   ....[47]....
        /*0168*/ 	.word	0xffffffff


	//   ....[48]....
        /*016c*/ 	.word	0xffffffff


	//   ....[49]....
        /*0170*/ 	.word	0xffffffff


	//   ....[50]....
        /*0174*/ 	.word	0xffffffff


	//   ....[51]....
        /*0178*/ 	.word	0xffffffff


	//   ....[52]....
        /*017c*/ 	.word	0xffffffff


	//   ....[53]....
        /*0180*/ 	.word	0xffffffff


	//   ....[54]....
        /*0184*/ 	.word	0xffffffff


	//   ....[55]....
        /*0188*/ 	.word	0xffffffff


	//   ....[56]....
        /*018c*/ 	.word	0xffffffff


	//   ....[57]....
        /*0190*/ 	.word	0xffffffff


	//   ....[58]....
        /*0194*/ 	.word	0xffffffff


	//   ....[59]....
        /*0198*/ 	.word	0xffffffff


	//   ....[60]....
        /*019c*/ 	.word	0xffffffff


	//   ....[61]....
        /*01a0*/ 	.word	0xffffffff


	//   ....[62]....
        /*01a4*/ 	.word	0xffffffff


	//   ....[63]....
        /*01a8*/ 	.word	0xffffffff


	//----- nvinfo : EIATTR_COOP_GROUP_INSTR_OFFSETS
	.align		4
.L_25687:
        /*01ac*/ 	.byte	0x04, 0x28
        /*01ae*/ 	.short	(.L_25689 - .L_25688)


	//   ....[0]....
.L_25688:
        /*01b0*/ 	.word	0x00000d20


	//   ....[1]....
        /*01b4*/ 	.word	0x00000d30


	//   ....[2]....
        /*01b8*/ 	.word	0x00000d40


	//   ....[3]....
        /*01bc*/ 	.word	0x00000d50


	//   ....[4]....
        /*01c0*/ 	.word	0x00000d60


	//   ....[5]....
        /*01c4*/ 	.word	0x00000d70


	//   ....[6]....
        /*01c8*/ 	.word	0x00000d80


	//   ....[7]....
        /*01cc*/ 	.word	0x00000da0


	//   ....[8]....
        /*01d0*/ 	.word	0x00000dc0


	//   ....[9]....
        /*01d4*/ 	.word	0x00000df0


	//   ....[10]....
        /*01d8*/ 	.word	0x00000e10


	//   ....[11]....
        /*01dc*/ 	.word	0x00000e50


	//   ....[12]....
        /*01e0*/ 	.word	0x00000e80


	//   ....[13]....
        /*01e4*/ 	.word	0x00000eb0


	//   ....[14]....
        /*01e8*/ 	.word	0x00000f00


	//   ....[15]....
        /*01ec*/ 	.word	0x00000f20


	//   ....[16]....
        /*01f0*/ 	.word	0x00000f50


	//   ....[17]....
        /*01f4*/ 	.word	0x00000f70


	//   ....[18]....
        /*01f8*/ 	.word	0x00000f90


	//   ....[19]....
        /*01fc*/ 	.word	0x00000fa0


	//   ....[20]....
        /*0200*/ 	.word	0x00000fc0


	//   ....[21]....
        /*0204*/ 	.word	0x00000fe0


	//   ....[22]....
        /*0208*/ 	.word	0x00001050


	//   ....[23]....
        /*020c*/ 	.word	0x00001090


	//   ....[24]....
        /*0210*/ 	.word	0x000010b0


	//   ....[25]....
        /*0214*/ 	.word	0x000010c0


	//   ....[26]....
        /*0218*/ 	.word	0x000010e0


	//   ....[27]....
        /*021c*/ 	.word	0x00001100


	//   ....[28]....
        /*0220*/ 	.word	0x00001120


	//   ....[29]....
        /*0224*/ 	.word	0x00001130


	//   ....[30]....
        /*0228*/ 	.word	0x00001170


	//   ....[31]....
        /*022c*/ 	.word	0x000011b0


	//   ....[32]....
        /*0230*/ 	.word	0x00001210


	//   ....[33]....
        /*0234*/ 	.word	0x00001240


	//   ....[34]....
        /*0238*/ 	.word	0x00001260


	//   ....[35]....
        /*023c*/ 	.word	0x000012b0


	//   ....[36]....
        /*0240*/ 	.word	0x000012e0


	//   ....[37]....
        /*0244*/ 	.word	0x00001300


	//   ....[38]....
        /*0248*/ 	.word	0x000013b0


	//   ....[39]....
        /*024c*/ 	.word	0x000013c0


	//   ....[40]....
        /*0250*/ 	.word	0x000013d0


	//   ....[41]....
        /*0254*/ 	.word	0x000013f0


	//   ....[42]....
        /*0258*/ 	.word	0x00001400


	//   ....[43]....
        /*025c*/ 	.word	0x00001420


	//   ....[44]....
        /*0260*/ 	.word	0x00001450


	//   ....[45]....
        /*0264*/ 	.word	0x00001470


	//   ....[46]....
        /*0268*/ 	.word	0x00001480


	//   ....[47]....
        /*026c*/ 	.word	0x000014a0


	//   ....[48]....
        /*0270*/ 	.word	0x000014d0


	//   ....[49]....
        /*0274*/ 	.word	0x000014f0


	//   ....[50]....
        /*0278*/ 	.word	0x00001500


	//   ....[51]....
        /*027c*/ 	.word	0x00001530


	//   ....[52]....
        /*0280*/ 	.word	0x00001560


	//   ....[53]....
        /*0284*/ 	.word	0x00001580


	//   ....[54]....
        /*0288*/ 	.word	0x00001590


	//   ....[55]....
        /*028c*/ 	.word	0x000015b0


	//   ....[56]....
        /*0290*/ 	.word	0x000015e0


	//   ....[57]....
        /*0294*/ 	.word	0x00001600


	//   ....[58]....
        /*0298*/ 	.word	0x00001610


	//   ....[59]....
        /*029c*/ 	.word	0x00001630


	//   ....[60]....
        /*02a0*/ 	.word	0x00001650


	//   ....[61]....
        /*02a4*/ 	.word	0x00001670


	//   ....[62]....
        /*02a8*/ 	.word	0x00001680


	//   ....[63]....
        /*02ac*/ 	.word	0x00001690


	//----- nvinfo : EIATTR_VRC_CTA_INIT_COUNT
	.align		4
.L_25689:
        /*02b0*/ 	.byte	0x02, 0x4a
	.zero		1
	.zero		1


	//----- nvinfo : EIATTR_EXIT_INSTR_OFFSETS
	.align		4
        /*02b4*/ 	.byte	0x04, 0x1c
        /*02b6*/ 	.short	(.L_25691 - .L_25690)


	//   ....[0]....
.L_25690:
        /*02b8*/ 	.word	0x000006e0


	//   ....[1]....
        /*02bc*/ 	.word	0x000017b0


	//----- nvinfo : EIATTR_MAX_THREADS
	.align		4
.L_25691:
        /*02c0*/ 	.byte	0x04, 0x05
        /*02c2*/ 	.short	(.L_25693 - .L_25692)
.L_25692:
        /*02c4*/ 	.word	0x00000080
        /*02c8*/ 	.word	0x00000001
        /*02cc*/ 	.word	0x00000001


	//----- nvinfo : EIATTR_CRS_STACK_SIZE
	.align		4
.L_25693:
        /*02d0*/ 	.byte	0x04, 0x1e
        /*02d2*/ 	.short	(.L_25695 - .L_25694)
.L_25694:
        /*02d4*/ 	.word	0x00000000


	//----- nvinfo : EIATTR_CBANK_PARAM_SIZE
	.align		4
.L_25695:
        /*02d8*/ 	.byte	0x03, 0x19
        /*02da*/ 	.short	0x0034


	//----- nvinfo : EIATTR_PARAM_CBANK
	.align		4
        /*02dc*/ 	.byte	0x04, 0x0a
        /*02de*/ 	.short	(.L_25697 - .L_25696)
	.align		4
.L_25696:
        /*02e0*/ 	.word	index@(.nv.constant0._Z9cuda_gemmIiLi128ELi1ELi1ELi1024ELi8ELi8ELi64ELi1ELi1EEviiiPT_S1_S1_iii)
        /*02e4*/ 	.short	0x0380
        /*02e6*/ 	.short	0x0034


	//----- nvinfo : EIATTR_SW_WAR
	.align		4
.L_25697:
        /*02e8*/ 	.byte	0x04, 0x36
        /*02ea*/ 	.short	(.L_25699 - .L_25698)
.L_25698:
        /*02ec*/ 	.word	0x00000008
.L_25699:


//--------------------- .nv.info._Z9cuda_gemmIiLi128ELi1ELi1ELi1024ELi8ELi8ELi64ELi1ELi0EEviiiPT_S1_S1_iii --------------------------
	.section	.nv.info._Z9cuda_gemmIiLi128ELi1ELi1ELi1024ELi8ELi8ELi64ELi1ELi0EEviiiPT_S1_S1_iii,"",@"SHT_CUDA_INFO"
	.sectionflags	@""
	.align	4


	//----- nvinfo : EIATTR_CUDA_API_VERSION
	.align		4
        /*0000*/ 	.byte	0x04, 0x37
        /*0002*/ 	.short	(.L_25701 - .L_25700)
.L_25700:
        /*0004*/ 	.word	0x00000082


	//----- nvinfo : EIATTR_KPARAM_INFO
	.align		4
.L_25701:
        /*0008*/ 	.byte	0x04, 0x17
        /*000a*/ 	.short	(.L_25703 - .L_25702)
.L_25702:
        /*000c*/ 	.word	0x00000000
        /*0010*/ 	.short	0x0008
        /*0012*/ 	.short	0x0030
        /*0014*/ 	.byte	0x00, 0xf0, 0x11, 0x00


	//----- nvinfo : EIATTR_KPARAM_INFO
	.align		4
.L_25703:
        /*0018*/ 	.byte	0x04, 0x17
        /*001a*/ 	.short	(.L_25705 - .L_25704)
.L_25704:
        /*001c*/ 	.word	0x00000000
        /*0020*/ 	.short	0x0007
        /*0022*/ 	.short	0x002c
        /*0024*/ 	.byte	0x00, 0xf0, 0x11, 0x00


	//----- nvinfo : EIATTR_KPARAM_INFO
	.align		4
.L_25705:
        /*0028*/ 	.byte	0x04, 0x17
        /*002a*/ 	.short	(.L_25707 - .L_25706)
.L_25706:
        /*002c*/ 	.word	0x00000000
        /*0030*/ 	.short	0x0006
        /*0032*/ 	.short	0x0028
        /*0034*/ 	.byte	0x00, 0xf0, 0x11, 0x00


	//----- nvinfo : EIATTR_KPARAM_INFO
	.align		4
.L_25707:
        /*0038*/ 	.byte	0x04, 0x17
        /*003a*/ 	.short	(.L_25709 - .L_25708)
.L_25708:
        /*003c*/ 	.word	0x00000000
        /*0040*/ 	.short	0x0005
        /*0042*/ 	.short	0x0020
        /*0044*/ 	.byte	0x00, 0xf5, 0x21, 0x00


	//----- nvinfo : EIATTR_KPARAM_INFO
	.align		4
.L_25709:
        /*0048*/ 	.byte	0x04, 0x17
        /*004a*/ 	.short	(.L_25711 - .L_25710)
.L_25710:
        /*004c*/ 	.word	0x00000000
        /*0050*/ 	.short	0x0004
        /*0052*/ 	.short	0x0018
        /*0054*/ 	.byte	0x00, 0xf5, 0x21, 0x00


	//----- nvinfo : EIATTR_KPARAM_INFO
	.align		4
.L_25711:
        /*0058*/ 	.byte	0x04, 0x17
        /*005a*/ 	.short	(.L_25713 - .L_25712)
.L_25712:
        /*005c*/ 	.word	0x00000000
        /*0060*/ 	.short	0x0003
        /*0062*/ 	.short	0x0010
        /*0064*/ 	.byte	0x00, 0xf5, 0x21, 0x00


	//----- nvinfo : EIATTR_KPARAM_INFO
	.align		4
.L_25713:
        /*0068*/ 	.byte	0x04, 0x17
        /*006a*/ 	.short	(.L_25715 - .L_25714)
.L_25714:
        /*006c*/ 	.word	0x00000000
        /*0070*/ 	.short	0x0002
        /*0072*/ 	.short	0x0008
        /*0074*/ 	.byte	0x00, 0xf0, 0x11, 0x00


	//----- nvinfo : EIATTR_KPARAM_INFO
	.align		4
.L_25715:
        /*0078*/ 	.byte	0x04, 0x17
        /*007a*/ 	.short	(.L_25717 - .L_25716)
.L_25716:
        /*007c*/ 	.word	0x00000000
        /*0080*/ 	.short	0x0001
        /*0082*/ 	.short	0x0004
        /*0084*/ 	.byte	0x00, 0xf0, 0x11, 0x00


	//----- nvinfo : EIATTR_KPARAM_INFO
	.align		4
.L_25717:
        /*0088*/ 	.byte	0x04, 0x17
        /*008a*/ 	.short	(.L_25719 - .L_25718)
.L_25718:
        /*008c*/ 	.word	0x00000000
        /*0090*/ 	.short	0x0000
        /*0092*/ 	.short	0x0000
        /*0094*/ 	.byte	0x00, 0xf0, 0x11, 0x00


	//----- nvinfo : EIATTR_SPARSE_MMA_MASK
	.align		4
.L_25719:
        /*0098*/ 	.byte	0x03, 0x50
        /*009a*/ 	.short	0x0000


	//----- nvinfo : EIATTR_MAXREG_COUNT
	.align		4
        /*009c*/ 	.byte	0x03, 0x1b
        /*009e*/ 	.short	0x00ff


	//----- nvinfo : EIATTR_NUM_BARRIERS
	.align		4
        /*00a0*/ 	.byte	0x02, 0x4c
        /*00a2*/ 	.byte	0x01
	.zero		1


	//----- nvinfo : EIATTR_MERCURY_ISA_VERSION
	.align		4
        /*00a4*/ 	.byte	0x03, 0x5f
        /*00a6*/ 	.short	0x0101


	//----- nvinfo : EIATTR_COOP_GROUP_MASK_REGIDS
	.align		4
        /*00a8*/ 	.byte	0x04, 0x29
        /*00aa*/ 	.short	(.L_25721 - .L_25720)


	//   ....[0]....
.L_25720:
        /*00ac*/ 	.word	0xffffffff


	//   ....[1]....
        /*00b0*/ 	.word	0xffffffff


	//   ....[2]....
        /*00b4*/ 	.word	0xffffffff


	//   ....[3]....
        /*00b8*/ 	.word	0xffffffff


	//   ....[4]....
        /*00bc*/ 	.word	0xffffffff


	//   ....[5]....
        /*00c0*/ 	.word	0xffffffff


	//   ....[6]....
        /*00c4*/ 	.word	0xffffffff


	//   ....[7]....
        /*00c8*/ 	.word	0xffffffff


	//   ....[8]....
        /*00cc*/ 	.word	0x05000025


	//   ....[9]....
        /*00d0*/ 	.word	0x05000025


	//   ....[10]....
        /*00d4*/ 	.word	0x05000025


	//   ....[11]....
        /*00d8*/ 	.word	0x05000025


	//   ....[12]....
        /*00dc*/ 	.word	0x05000025


	//   ....[13]....
        /*00e0*/ 	.word	0x05000025


	//   ....[14]....
        /*00e4*/ 	.word	0x05000025


	//   ....[15]....
        /*00e8*/ 	.word	0x05000025


	//----- nvinfo : EIATTR_COOP_GROUP_INSTR_OFFSETS
	.align		4
.L_25721:
        /*00ec*/ 	.byte	0x04, 0x28
        /*00ee*/ 	.short	(.L_25723 - .L_25722)


	//   ....[0]....
.L_25722:
        /*00f0*/ 	.word	0x00001670


	//   ....[1]....
        /*00f4*/ 	.word	0x000016d0


	//   ....[2]....
        /*00f8*/ 	.word	0x00001730


	//   ....[3]....
        /*00fc*/ 	.word	0x00001790


	//   ....[4]....
        /*0100*/ 	.word	0x000017f0


	//   ....[5]....
        /*0104*/ 	.word	0x00001850


	//   ....[6]....
        /*0108*/ 	.word	0x000018b0


	//   ....[7]....
        /*010c*/ 	.word	0x00001910


	//   ....[8]....
        /*0110*/ 	.word	0x00002760


	//   ....[9]....
        /*0114*/ 	.word	0x000027f0


	//   ....[10]....
        /*0118*/ 	.word	0x00002880


	//   ....[11]....
        /*011c*/ 	.word	0x00002910


	//   ....[12]....
        /*0120*/ 	.word	0x000029a0


	//   ....[13]....
        /*0124*/ 	.word	0x00002a30


	//   ....[14]....
        /*0128*/ 	.word	0x00002ac0


	//   ....[15]....
        /*012c*/ 	.word	0x00002b50


	//----- nvinfo : EIATTR_VRC_CTA_INIT_COUNT
	.align		4
.L_25723:
        /*0130*/ 	.byte	0x02, 0x4a
	.zero		1
	.zero		1


	//----- nvinfo : EIATTR_EXIT_INSTR_OFFSETS
	.align		4
        /*0134*/ 	.byte	0x04, 0x1c
        /*0136*/ 	.short	(.L_25725 - .L_25724)


	//   ....[0]....
.L_25724:
        /*0138*/ 	.word	0x000006b0


	//   ....[1]....
        /*013c*/ 	.word	0x00002700


	//----- nvinfo : EIATTR_MAX_THREADS
	.align		4
.L_25725:
        /*0140*/ 	.byte	0x04, 0x05
        /*0142*/ 	.short	(.L_25727 - .L_25726)
.L_25726:
        /*0144*/ 	.word	0x00000080
        /*0148*/ 	.word	0x00000001
        /*014c*/ 	.word	0x00000001


	//----- nvinfo : EIATTR_CRS_STACK_SIZE
	.align		4
.L_25727:
        /*0150*/ 	.byte	0x04, 0x1e
        /*0152*/ 	.short	(.L_25729 - .L_25728)
.L_25728:
        /*0154*/ 	.word	0x00000000


	//----- nvinfo : EIATTR_CBANK_PARAM_SIZE
	.align		4
.L_25729:
        /*0158*/ 	.byte	0x03, 0x19
        /*015a*/ 	.short	0x0034


	//----- nvinfo : EIATTR_PARAM_CBANK
	.align		4
        /*015c*/ 	.byte	0x04, 0x0a
        /*015e*/ 	.short	(.L_25731 - .L_25730)
	.align		4
.L_25730:
        /*0160*/ 	.word	index@(.nv.constant0._Z9cuda_gemmIiLi128ELi1ELi1ELi1024ELi8ELi8ELi64ELi1ELi0EEviiiPT_S1_S1_iii)
        /*0164*/ 	.short	0x0380
        /*0166*/ 	.short	0x0034


	//----- nvinfo : EIATTR_SW_WAR
	.align		4
.L_25731:
        /*0168*/ 	.byte	0x04, 0x36
        /*016a*/ 	.short	(.L_25733 - .L_25732)
.L_25732:
        /*016c*/ 	.word	0x00000008
.L_25733:


//--------------------- .nv.info._Z9cuda_gemmIiLi128ELi1ELi1ELi1024ELi8ELi8ELi64ELi0ELi1EEviiiPT_S1_S1_iii --------------------------
	.section	.nv.info._Z9cuda_gemmIiLi128ELi1ELi1ELi1024ELi8ELi8ELi64ELi0ELi1EEviiiPT_S1_S1_iii,"",@"SHT_CUDA_INFO"
	.sectionflags	@""
	.align	4


	//----- nvinfo : EIATTR_CUDA_API_VERSION
	.align		4
        /*0000*/ 	.byte	0x04, 0x37
        /*0002*/ 	.short	(.L_25735 - .L_25734)
.L_25734:
        /*0004*/ 	.word	0x00000082


	//----- nvinfo : EIATTR_KPARAM_INFO
	.align		4
.L_25735:
        /*0008*/ 	.byte	0x04, 0x17
        /*000a*/ 	.short	(.L_25737 - .L_25736)
.L_25736:
        /*000c*/ 	.word	0x00000000
        /*0010*/ 	.short	0x0008
        /*0012*/ 	.short	0x0030
        /*0014*/ 	.byte	0x00, 0xf0, 0x11, 0x00


	//----- nvinfo : EIATTR_KPARAM_INFO
	.align		4
.L_25737:
        /*0018*/ 	.byte	0x04, 0x17
        /*001a*/ 	.short	(.L_25739 - .L_25738)
.L_25738:
        /*001c*/ 	.word	0x00000000
        /*0020*/ 	.short	0x0007
        /*0022*/ 	.short	0x002c
        /*0024*/ 	.byte	0x00, 0xf0, 0x11, 0x00


	//----- nvinfo : EIATTR_KPARAM_INFO
	.align		4
.L_25739:
        /*0028*/ 	.byte	0x04, 0x17
        /*002a*/ 	.short	(.L_25741 - .L_25740)
.L_25740:
        /*002c*/ 	.word	0x00000000
        /*0030*/ 	.short	0x0006
        /*0032*/ 	.short	0x0028
        /*0034*/ 	.byte	0x00, 0xf0, 0x11, 0x00


	//----- nvinfo : EIATTR_KPARAM_INFO
	.align		4
.L_25741:
        /*0038*/ 	.byte	0x04, 0x17
        /*003a*/ 	.short	(.L_25743 - .L_25742)
.L_25742:
        /*003c*/ 	.word	0x00000000
        /*0040*/ 	.short	0x0005
        /*0042*/ 	.short	0x0020
        /*0044*/ 	.byte	0x00, 0xf5, 0x21, 0x00


	//----- nvinfo : EIATTR_KPARAM_INFO
	.align		4
.L_25743:
        /*0048*/ 	.byte	0x04, 0x17
        /*004a*/ 	.short	(.L_25745 - .L_25744)
.L_25744:
        /*004c*/ 	.word	0x00000000
        /*0050*/ 	.short	0x0004
        /*0052*/ 	.short	0x0018
        /*0054*/ 	.byte	0x00, 0xf5, 0x21, 0x00


	//----- nvinfo : EIATTR_KPARAM_INFO
	.align		4
.L_25745:
        /*0058*/ 	.byte	0x04, 0x17
        /*005a*/ 	.short	(.L_25747 - .L_25746)
.L_25746:
        /*005c*/ 	.word	0x00000000
        /*0060*/ 	.short	0x0003
        /*0062*/ 	.short	0x0010
        /*0064*/ 	.byte	0x00, 0xf5, 0x21, 0x00


	//----- nvinfo : EIATTR_KPARAM_INFO
	.align		4
.L_25747:
        /*0068*/ 	.byte	0x04, 0x17
        /*006a*/ 	.short	(.L_25749 - .L_25748)
.L_25748:
        /*006c*/ 	.word	0x00000000
        /*0070*/ 	.short	0x0002
        /*0072*/ 	.short	0x0008
        /*0074*/ 	.byte	0x00, 0xf0, 0x11, 0x00


	//----- nvinfo : EIATTR_KPARAM_INFO
	.align		4
.L_25749:
        /*0078*/ 	.byte	0x04, 0x17
        /*007a*/ 	.short	(.L_25751 - .L_25750)
.L_25750:
        /*007c*/ 	.word	0x00000000
        /*0080*/ 	.short	0x0001
        /*0082*/ 	.short	0x0004
        /*0084*/ 	.byte	0x00, 0xf0, 0x11, 0x00


	//----- nvinfo : EIATTR_KPARAM_INFO
	.align		4
.L_25751:
        /*0088*/ 	.byte	0x04, 0x17
        /*008a*/ 	.short	(.L_25753 - .L_25752)
.L_25752:
        /*008c*/ 	.word	0x00000000
        /*0090*/ 	.short	0x0000
        /*0092*/ 	.short	0x0000
        /*0094*/ 	.byte	0x00, 0xf0, 0x11, 0x00


	//----- nvinfo : EIATTR_SPARSE_MMA_MASK
	.align		4
.L_25753:
        /*0098*/ 	.byte	0x03, 0x50
        /*009a*/ 	.short	0x0000


	//----- nvinfo : EIATTR_MAXREG_COUNT
	.align		4
        /*009c*/ 	.byte	0x03, 0x1b
        /*009e*/ 	.short	0x00ff


	//----- nvinfo : EIATTR_NUM_BARRIERS
	.align		4
        /*00a0*/ 	.byte	0x02, 0x4c
        /*00a2*/ 	.byte	0x01
	.zero		1


	//----- nvinfo : EIATTR_MERCURY_ISA_VERSION
	.align		4
        /*00a4*/ 	.byte	0x03, 0x5f
        /*00a6*/ 	.short	0x0101


	//----- nvinfo : EIATTR_COOP_GROUP_MASK_REGIDS
	.align		4
        /*00a8*/ 	.byte	0x04, 0x29
        /*00aa*/ 	.short	(.L_25755 - .L_25754)


	//   ....[0]....
.L_25754:
        /*00ac*/ 	.word	0xffffffff


	//   ....[1]....
        /*00b0*/ 	.word	0xffffffff


	//   ....[2]....
        /*00b4*/ 	.word	0xffffffff


	//   ....[3]....
        /*00b8*/ 	.word	0xffffffff


	//   ....[4]....
        /*00bc*/ 	.word	0xffffffff


	//   ....[5]....
        /*00c0*/ 	.word	0xffffffff


	//   ....[6]....
        /*00c4*/ 	.word	0xffffffff


	//   ....[7]....
        /*00c8*/ 	.word	0xffffffff


	//   ....[8]....
        /*00cc*/ 	.word	0xffffffff


	//   ....[9]....
        /*00d0*/ 	.word	0xffffffff


	//   ....[10]....
        /*00d4*/ 	.word	0xffffffff


	//   ....[11]....
        /*00d8*/ 	.word	0xffffffff


	//   ....[12]....
        /*00dc*/ 	.word	0xffffffff


	//   ....[13]....
        /*00e0*/ 	.word	0xffffffff


	//   ....[14]....
        /*00e4*/ 	.word	0xffffffff


	//   ....[15]....
        /*00e8*/ 	.word	0xffffffff


	//   ....[16]....
        /*00ec*/ 	.word	0xffffffff


	//   ....[17]....
        /*00f0*/ 	.word	0xffffffff


	//   ....[18]....
        /*00f4*/ 	.word	0xffffffff


	//   ....[19]....
        /*00f8*/ 	.word	0xffffffff


	//   ....[20]....
        /*00fc*/ 	.word	0xffffffff


	//   ....[21]....
        /*0100*/ 	.word	0xffffffff


	//   ....[22]....
        /*0104*/ 	.word	0xffffffff


	//   ....[23]....
        /*0108*/ 	.word	0xffffffff


	//   ....[24]....
        /*010c*/ 	.word	0xffffffff


	//   ....[25]....
        /*0110*/ 	.word	0xffffffff


	//   ....[26]....
        /*0114*/ 	.word	0xffffffff


	//   ....[27]....
        /*0118*/ 	.word	0xffffffff


	//   ....[28]....
        /*011c*/ 	.word	0xffffffff


	//   ....[29]....
        /*0120*/ 	.word	0xffffffff


	//   ....[30]....
        /*0124*/ 	.word	0xffffffff


	//   ....[31]....
        /*0128*/ 	.word	0xffffffff


	//   ....[32]....
        /*012c*/ 	.word	0xffffffff


	//   ....[33]....
        /*0130*/ 	.word	0xffffffff


	//   ....[34]....
        /*0134*/ 	.word	0xffffffff


	//   ....[35]....
        /*0138*/ 	.word	0xffffffff


	//   ....[36]....
        /*013c*/ 	.word	0xffffffff


	//   ....[37]....
        /*0140*/ 	.word	0xffffffff


	//   ....[38]....
        /*0144*/ 	.word	0xffffffff


	//   ....[39]....
        /*0148*/ 	.word	0xffffffff


	//   ....[40]....
        /*014c*/ 	.word	0xffffffff


	//   ....[41]....
        /*0150*/ 	.word	0xffffffff


	//   ....[42]....
        /*0154*/ 	.word	0xffffffff


	//   ....[43]....
        /*0158*/ 	.word	0xffffffff


	//   ....[44]....
        /*015c*/ 	.word	0xffffffff


	//   ....[45]....
        /*0160*/ 	.word	0xffffffff


	//   ....[46]....
        /*0164*/ 	.word	0xffffffff


	//   ....[47]....
        /*0168*/ 	.word	0xffffffff


	//   ....[48]....
        /*016c*/ 	.word	0xffffffff


	//   ....[49]....
        /*0170*/ 	.word	0xffffffff


	//   ....[50]....
        /*0174*/ 	.word	0xffffffff


	//   ....[51]....
        /*0178*/ 	.word	0xffffffff


	//   ....[52]....
        /*017c*/ 	.word	0xffffffff


	//   ....[53]....
        /*0180*/ 	.word	0xffffffff


	//   ....[54]....
        /*0184*/ 	.word	0xffffffff


	//   ....[55]....
        /*0188*/ 	.word	0xffffffff


	//   ....[56]....
        /*018c*/ 	.word	0xffffffff


	//   ....[57]....
        /*0190*/ 	.word	0xffffffff


	//   ....[58]....
        /*0194*/ 	.word	0xffffffff


	//   ....[59]....
        /*0198*/ 	.word	0xffffffff


	//   ....[60]....
        /*019c*/ 	.word	0xffffffff


	//   ....[61]....
        /*01a0*/ 	.word	0xffffffff


	//   ....[62]....
        /*01a4*/ 	.word	0xffffffff


	//   ....[63]....
        /*01a8*/ 	.word	0xffffffff


	//----- nvinfo : EIATTR_COOP_GROUP_INSTR_OFFSETS
	.align		4
.L_25755:
        /*01ac*/ 	.byte	0x04, 0x28
        /*01ae*/ 	.short	(.L_25757 - .L_25756)


	//   ....[0]....
.L_25756:
        /*01b0*/ 	.word	0x00000d90


	//   ....[1]....
        /*01b4*/ 	.word	0x00000da0


	//   ....[2]....
        /*01b8*/ 	.word	0x00000db0


	//   ....[3]....
        /*01bc*/ 	.word	0x00000dc0


	//   ....[4]....
        /*01c0*/ 	.word	0x00000dd0


	//   ....[5]....
        /*01c4*/ 	.word	0x00000de0


	//   ....[6]....
        /*01c8*/ 	.word	0x00000df0


	//   ....[7]....
        /*01cc*/ 	.word	0x00000e10


	//   ....[8]....
        /*01d0*/ 	.word	0x00000e50


	//   ....[9]....
        /*01d4*/ 	.word	0x00000e70


	//   ....[10]....
        /*01d8*/ 	.word	0x00000ea0


	//   ....[11]....
        /*01dc*/ 	.word	0x00000ec0


	//   ....[12]....
        /*01e0*/ 	.word	0x00000ef0


	//   ....[13]....
        /*01e4*/ 	.word	0x00000f20


	//   ....[14]....
        /*01e8*/ 	.word	0x00000f40


	//   ....[15]....
        /*01ec*/ 	.word	0x00000f80


	//   ....[16]....
        /*01f0*/ 	.word	0x00000fd0


	//   ....[17]....
        /*01f4*/ 	.word	0x00001000


	//   ....[18]....
        /*01f8*/ 	.word	0x00001010


	//   ....[19]....
        /*01fc*/ 	.word	0x00001030


	//   ....[20]....
        /*0200*/ 	.word	0x00001040


	//   ....[21]....
        /*0204*/ 	.word	0x00001050


	//   ....[22]....
        /*0208*/ 	.word	0x000010a0


	//   ....[23]....
        /*020c*/ 	.word	0x000010c0


	//   ....[24]....
        /*0210*/ 	.word	0x000010f0


	//   ....[25]....
        /*0214*/ 	.word	0x00001100


	//   ....[26]....
        /*0218*/ 	.word	0x00001120


	//   ....[27]....
        /*021c*/ 	.word	0x00001150


	//   ....[28]....
        /*0220*/ 	.word	0x00001170


	//   ....[29]....
        /*0224*/ 	.word	0x00001190


	//   ....[30]....
        /*0228*/ 	.word	0x000011a0


	//   ....[31]....
        /*022c*/ 	.word	0x00001230


	//   ....[32]....
        /*0230*/ 	.word	0x00001290


	//   ....[33]....
        /*0234*/ 	.word	0x000012d0


	//   ....[34]....
        /*0238*/ 	.word	0x00001300


	//   ....[35]....
        /*023c*/ 	.word	0x00001330


	//   ....[36]....
        /*0240*/ 	.word	0x00001340


	//   ....[37]....
        /*0244*/ 	.word	0x00001360


	//   ....[38]....
        /*0248*/ 	.word	0x000013a0


	//   ....[39]....
        /*024c*/ 	.word	0x000013b0


	//   ....[40]....
        /*0250*/ 	.word	0x000013c0


	//   ....[41]....
        /*0254*/ 	.word	0x00001430


	//   ....[42]....
        /*0258*/ 	.word	0x000014a0


	//   ....[43]....
        /*025c*/ 	.word	0x000014b0


	//   ....[44]....
        /*0260*/ 	.word	0x000014d0


	//   ....[45]....
        /*0264*/ 	.word	0x000014f0


	//   ....[46]....
        /*0268*/ 	.word	0x00001500


	//   ....[47]....
        /*026c*/ 	.word	0x00001510


	//   ....[48]....
        /*0270*/ 	.word	0x00001530


	//   ....[49]....
        /*0274*/ 	.word	0x00001550


	//   ....[50]....
        /*0278*/ 	.word	0x00001560


	//   ....[51]....
        /*027c*/ 	.word	0x00001570


	//   ....[52]....
        /*0280*/ 	.word	0x000015a0


	//   ....[53]....
        /*0284*/ 	.word	0x000015c0


	//   ....[54]....
        /*0288*/ 	.word	0x000015d0


	//   ....[55]....
        /*028c*/ 	.word	0x000015e0


	//   ....[56]....
        /*0290*/ 	.word	0x00001630


	//   ....[57]....
        /*0294*/ 	.word	0x00001650


	//   ....[58]....
        /*0298*/ 	.word	0x00001660


	//   ....[59]....
        /*029c*/ 	.word	0x00001670


	//   ....[60]....
        /*02a0*/ 	.word	0x000016f0


	//   ....[61]....
        /*02a4*/ 	.word	0x00001720


	//   ....[62]....
        /*02a8*/ 	.word	0x00001750


	//   ....[63]....
        /*02ac*/ 	.word	0x00001790


	//----- nvinfo : EIATTR_VRC_CTA_INIT_COUNT
	.align		4
.L_25757:
        /*02b0*/ 	.byte	0x02, 0x4a
	.zero		1
	.zero		1


	//----- nvinfo : EIATTR_EXIT_INSTR_OFFSETS
	.align		4
        /*02b4*/ 	.byte	0x04, 0x1c
        /*02b6*/ 	.short	(.L_25759 - .L_25758)


	//   ....[0]....
.L_25758:
        /*02b8*/ 	.word	0x000006e0


	//   ....[1]....
        /*02bc*/ 	.word	0x00001980


	//----- nvinfo : EIATTR_MAX_THREADS
	.align		4
.L_25759:
        /*02c0*/ 	.byte	0x04, 0x05
        /*02c2*/ 	.short	(.L_25761 - .L_25760)
.L_25760:
        /*02c4*/ 	.word	0x00000080
        /*02c8*/ 	.word	0x00000001
        /*02cc*/ 	.word	0x00000001


	//----- nvinfo : EIATTR_CRS_STACK_SIZE
	.align		4
.L_25761:
        /*02d0*/ 	.byte	0x04, 0x1e
        /*02d2*/ 	.short	(.L_25763 - .L_25762)
.L_25762:
        /*02d4*/ 	.word	0x00000000


	//----- nvinfo : EIATTR_CBANK_PARAM_SIZE
	.align		4
.L_25763:
        /*02d8*/ 	.byte	0x03, 0x19
        /*02da*/ 	.short	0x0034


	//----- nvinfo : EIATTR_PARAM_CBANK
	.align		4
        /*02dc*/ 	.byte	0x04, 0x0a
        /*02de*/ 	.short	(.L_25765 - .L_25764)
	.align		4
.L_25764:
        /*02e0*/ 	.word	index@(.nv.constant0._Z9cuda_gemmIiLi128ELi1ELi1ELi1024ELi8ELi8ELi64ELi0ELi1EEviiiPT_S1_S1_iii)
        /*02e4*/ 	.short	0x0380
        /*02e6*/ 	.short	0x0034


	//----- nvinfo : EIATTR_SW_WAR
	.align		4
.L_25765:
        /*02e8*/ 	.byte	0x04, 0x36
        /*02ea*/ 	.short	(.L_25767 - .L_25766)
.L_25766:
        /*02ec*/ 	.word	0x00000008
.L_25767:


//--------------------- .nv.info._Z9cuda_gemmIiLi128ELi1ELi1ELi1024ELi8ELi8ELi64ELi0ELi0EEviiiPT_S1_S1_iii --------------------------
	.section	.nv.info._Z9cuda_gemmIiLi128ELi1ELi1ELi1024ELi8ELi8ELi64ELi0ELi0EEviiiPT_S1_S1_iii,"",@"SHT_CUDA_INFO"
	.sectionflags	@""
	.align	4


	//----- nvinfo : EIATTR_CUDA_API_VERSION
	.align		4
        /*0000*/ 	.byte	0x04, 0x37
        /*0002*/ 	.short	(.L_25769 - .L_25768)
.L_25768:
        /*0004*/ 	.word	0x00000082


	//----- nvinfo : EIATTR_KPARAM_INFO
	.align		4
.L_25769:
        /*0008*/ 	.byte	0x04, 0x17
        /*000a*/ 	.short	(.L_25771 - .L_25770)
.L_25770:
        /*000c*/ 	.word	0x00000000
        /*0010*/ 	.short	0x0008
        /*0012*/ 	.short	0x0030
        /*0014*/ 	.byte	0x00, 0xf0, 0x11, 0x00


	//----- nvinfo : EIATTR_KPARAM_INFO
	.align		4
.L_25771:
        /*0018*/ 	.byte	0x04, 0x17
        /*001a*/ 	.short	(.L_25773 - .L_25772)
.L_25772:
        /*001c*/ 	.word	0x00000000
        /*0020*/ 	.short	0x0007
        /*0022*/ 	.short	0x002c
        /*0024*/ 	.byte	0x00, 0xf0, 0x11, 0x00


	//----- nvinfo : EIATTR_KPARAM_INFO
	.align		4
.L_25773:
        /*0028*/ 	.byte	0x04, 0x17
        /*002a*/ 	.short	(.L_25775 - .L_25774)
.L_25774:
        /*002c*/ 	.word	0x00000000
        /*0030*/ 	.short	0x0006
        /*0032*/ 	.short	0x0028
        /*0034*/ 	.byte	0x00, 0xf0, 0x11, 0x00


	//----- nvinfo : EIATTR_KPARAM_INFO
	.align		4
.L_25775:
        /*0038*/ 	.byte	0x04, 0x17
        /*003a*/ 	.short	(.L_25777 - .L_25776)
.L_25776:
        /*003c*/ 	.word	0x00000000
        /*0040*/ 	.short	0x0005
        /*0042*/ 	.short	0x0020
        /*0044*/ 	.byte	0x00, 0xf5, 0x21, 0x00


	//----- nvinfo : EIATTR_KPARAM_INFO
	.align		4
.L_25777:
        /*0048*/ 	.byte	0x04, 0x17
        /*004a*/ 	.short	(.L_25779 - .L_25778)
.L_25778:
        /*004c*/ 	.word	0x00000000
        /*0050*/ 	.short	0x0004
        /*0052*/ 	.short	0x0018
        /*0054*/ 	.byte	0x00, 0xf5, 0x21, 0x00


	//----- nvinfo : EIATTR_KPARAM_INFO
	.align		4
.L_25779:
        /*0058*/ 	.byte	0x04, 0x17
        /*005a*/ 	.short	(.L_25781 - .L_25780)
.L_25780:
        /*005c*/ 	.word	0x00000000
        /*0060*/ 	.short	0x0003
        /*0062*/ 	.short	0x0010
        /*0064*/ 	.byte	0x00, 0xf5, 0x21, 0x00


	//----- nvinfo : EIATTR_KPARAM_INFO
	.align		4
.L_25781:
        /*0068*/ 	.byte	0x04, 0x17
        /*006a*/ 	.short	(.L_25783 - .L_25782)
.L_25782:
        /*006c*/ 	.word	0x00000000
        /*0070*/ 	.short	0x0002
        /*0072*/ 	.short	0x0008
        /*0074*/ 	.byte	0x00, 0xf0, 0x11, 0x00


	//----- nvinfo : EIATTR_KPARAM_INFO
	.align		4
.L_25783:
        /*0078*/ 	.byte	0x04, 0x17
        /*007a*/ 	.short	(.L_25785 - .L_25784)
.L_25784:
        /*007c*/ 	.word	0x00000000
        /*0080*/ 	.short	0x0001
        /*0082*/ 	.short	0x0004
        /*0084*/ 	.byte	0x00, 0xf0, 0x11, 0x00


	//----- nvinfo : EIATTR_KPARAM_INFO
	.align		4
.L_25785:
        /*0088*/ 	.byte	0x04, 0x17
        /*008a*/ 	.short	(.L_25787 - .L_25786)
.L_25786:
        /*008c*/ 	.word	0x00000000
        /*0090*/ 	.short	0x0000
        /*0092*/ 	.short	0x0000
        /*0094*/ 	.byte	0x00, 0xf0, 0x11, 0x00


	//----- nvinfo : EIATTR_SPARSE_MMA_MASK
	.align		4
.L_25787:
        /*0098*/ 	.byte	0x03, 0x50
        /*009a*/ 	.short	0x0000


	//----- nvinfo : EIATTR_MAXREG_COUNT
	.align		4
        /*009c*/ 	.byte	0x03, 0x1b
        /*009e*/ 	.short	0x00ff


	//----- nvinfo : EIATTR_NUM_BARRIERS
	.align		4
        /*00a0*/ 	.byte	0x02, 0x4c
        /*00a2*/ 	.byte	0x01
	.zero		1


	//----- nvinfo : EIATTR_MERCURY_ISA_VERSION
	.align		4
        /*00a4*/ 	.byte	0x03, 0x5f
        /*00a6*/ 	.short	0x0101


	//----- nvinfo : EIATTR_COOP_GROUP_MASK_REGIDS
	.align		4
        /*00a8*/ 	.byte	0x04, 0x29
        /*00aa*/ 	.short	(.L_25789 - .L_25788)


	//   ....[0]....
.L_25788:
        /*00ac*/ 	.word	0xffffffff


	//   ....[1]....
        /*00b0*/ 	.word	0xffffffff


	//   ....[2]....
        /*00b4*/ 	.word	0xffffffff


	//   ....[3]....
        /*00b8*/ 	.word	0xffffffff


	//   ....[4]....
        /*00bc*/ 	.word	0xffffffff


	//   ....[5]....
        /*00c0*/ 	.word	0xffffffff


	//   ....[6]....
        /*00c4*/ 	.word	0xffffffff


	//   ....[7]....
        /*00c8*/ 	.word	0xffffffff


	//   ....[8]....
        /*00cc*/ 	.word	0x0500002c


	//   ....[9]....
        /*00d0*/ 	.word	0x0500002c


	//   ....[10]....
        /*00d4*/ 	.word	0x0500002c


	//   ....[11]....
        /*00d8*/ 	.word	0x0500002c


	//   ....[12]....
        /*00dc*/ 	.word	0x0500002c


	//   ....[13]....
        /*00e0*/ 	.word	0x0500002c


	//   ....[14]....
        /*00e4*/ 	.word	0x0500002c


	//   ....[15]....
        /*00e8*/ 	.word	0x0500002c


	//----- nvinfo : EIATTR_COOP_GROUP_INSTR_OFFSETS
	.align		4
.L_25789:
        /*00ec*/ 	.byte	0x04, 0x28
        /*00ee*/ 	.short	(.L_25791 - .L_25790)


	//   ....[0]....
.L_25790:
        /*00f0*/ 	.word	0x000016f0


	//   ....[1]....
        /*00f4*/ 	.word	0x00001750


	//   ....[2]....
        /*00f8*/ 	.word	0x000017b0


	//   ....[3]....
        /*00fc*/ 	.word	0x00001810


	//   ....[4]....
        /*0100*/ 	.word	0x00001870


	//   ....[5]....
        /*0104*/ 	.word	0x000018d0


	//   ....[6]....
        /*0108*/ 	.word	0x00001930


	//   ....[7]....
        /*010c*/ 	.word	0x00001990


	//   ....[8]....
        /*0110*/ 	.word	0x000027c0


	//   ....[9]....
        /*0114*/ 	.word	0x00002860


	//   ....[10]....
        /*0118*/ 	.word	0x000028f0


	//   ....[11]....
        /*011c*/ 	.word	0x00002980


	//   ....[12]....
        /*0120*/ 	.word	0x00002a10


	//   ....[13]....
        /*0124*/ 	.word	0x00002aa0


	//   ....[14]....
        /*0128*/ 	.word	0x00002b30


	//   ....[15]....
        /*012c*/ 	.word	0x00002bc0


	//----- nvinfo : EIATTR_VRC_CTA_INIT_COUNT
	.align		4
.L_25791:
        /*0130*/ 	.byte	0x02, 0x4a
	.zero		1
	.zero		1


	//----- nvinfo : EIATTR_EXIT_INSTR_OFFSETS
	.align		4
        /*0134*/ 	.byte	0x04, 0x1c
        /*0136*/ 	.short	(.L_25793 - .L_25792)


	//   ....[0]....
.L_25792:
        /*0138*/ 	.word	0x000006e0


	//   ....[1]....
        /*013c*/ 	.word	0x00002760


	//----- nvinfo : EIATTR_MAX_THREADS
	.align		4
.L_25793:
        /*0140*/ 	.byte	0x04, 0x05
        /*0142*/ 	.short	(.L_25795 - .L_25794)
.L_25794:
        /*0144*/ 	.word	0x00000080
        /*0148*/ 	.word	0x00000001
        /*014c*/ 	.word	0x00000001


	//----- nvinfo : EIATTR_CRS_STACK_SIZE
	.align		4
.L_25795:
        /*0150*/ 	.byte	0x04, 0x1e
        /*0152*/ 	.short	(.L_25797 - .L_25796)
.L_25796:
        /*0154*/ 	.word	0x00000000


	//----- nvinfo : EIATTR_CBANK_PARAM_SIZE
	.align		4
.L_25797:
        /*0158*/ 	.byte	0x03, 0x19
        /*015a*/ 	.short	0x0034


	//----- nvinfo : EIATTR_PARAM_CBANK
	.align		4
        /*015c*/ 	.byte	0x04, 0x0a
        /*015e*/ 	.short	(.L_25799 - .L_25798)
	.align		4
.L_25798:
        /*0160*/ 	.word	index@(.nv.constant0._Z9cuda_gemmIiLi128ELi1ELi1ELi1024ELi8ELi8ELi64ELi0ELi0EEviiiPT_S1_S1_iii)
        /*0164*/ 	.short	0x0380
        /*0166*/ 	.short	0x0034


	//----- nvinfo : EIATTR_SW_WAR
	.align		4
.L_25799:
        /*0168*/ 	.byte	0x04, 0x36
        /*016a*/ 	.short	(.L_25801 - .L_25800)
.L_25800:
        /*016c*/ 	.word	0x00000008
.L_25801:


//--------------------- .nv.info._Z9cuda_gemmIiLi128ELi1ELi1ELi1024ELi4ELi4ELi64ELi1ELi1EEviiiPT_S1_S1_iii --------------------------
	.section	.nv.info._Z9cuda_gemmIiLi128ELi1ELi1ELi1024ELi4ELi4ELi64ELi1ELi1EEviiiPT_S1_S1_iii,"",@"SHT_CUDA_INFO"
	.sectionflags	@""
	.align	4


	//----- nvinfo : EIATTR_CUDA_API_VERSION
	.align		4
        /*0000*/ 	.byte	0x04, 0x37
        /*0002*/ 	.short	(.L_25803 - .L_25802)
.L_25802:
        /*0004*/ 	.word	0x00000082


	//----- nvinfo : EIATTR_KPARAM_INFO
	.align		4
.L_25803:
        /*0008*/ 	.byte	0x04, 0x17
        /*000a*/ 	.short	(.L_25805 - .L_25804)
.L_25804:
        /*000c*/ 	.word	0x00000000
        /*0010*/ 	.short	0x0008
        /*0012*/ 	.short	0x0030
        /*0014*/ 	.byte	0x00, 0xf0, 0x11, 0x00


	//----- nvinfo : EIATTR_KPARAM_INFO
	.align		4
.L_25805:
        /*0018*/ 	.byte	0x04, 0x17
        /*001a*/ 	.short	(.L_25807 - .L_25806)
.L_25806:
        /*001c*/ 	.word	0x00000000
        /*0020*/ 	.short	0x0007
        /*0022*/ 	.short	0x002c
        /*0024*/ 	.byte	0x00, 0xf0, 0x11, 0x00


	//----- nvinfo : EIATTR_KPARAM_INFO
	.align		4
.L_25807:
        /*0028*/ 	.byte	0x04, 0x17
        /*002a*/ 	.short	(.L_25809 - .L_25808)
.L_25808:
        /*002c*/ 	.word	0x00000000
        /*0030*/ 	.short	0x0006
        /*0032*/ 	.short	0x0028
        /*0034*/ 	.byte	0x00, 0xf0, 0x11, 0x00


	//----- nvinfo : EIATTR_KPARAM_INFO
	.align		4
.L_25809:
        /*0038*/ 	.byte	0x04, 0x17
        /*003a*/ 	.short	(.L_25811 - .L_25810)
.L_25810:
        /*003c*/ 	.word	0x00000000
        /*0040*/ 	.short	0x0005
        /*0042*/ 	.short	0x0020
        /*0044*/ 	.byte	0x00, 0xf5, 0x21, 0x00


	//----- nvinfo : EIATTR_KPARAM_INFO
	.align		4
.L_25811:
        /*0048*/ 	.byte	0x04, 0x17
        /*004a*/ 	.short	(.L_25813 - .L_25812)
.L_25812:
        /*004c*/ 	.word	0x00000000
        /*0050*/ 	.short	0x0004
        /*0052*/ 	.short	0x0018
        /*0054*/ 	.byte	0x00, 0xf5, 0x21, 0x00


	//----- nvinfo : EIATTR_KPARAM_INFO
	.align		4
.L_25813:
        /*0058*/ 	.byte	0x04, 0x17
        /*005a*/ 	.short	(.L_25815 - .L_25814)
.L_25814:
        /*005c*/ 	.word	0x00000000
        /*0060*/ 	.short	0x0003
        /*0062*/ 	.short	0x0010
        /*0064*/ 	.byte	0x00, 0xf5, 0x21, 0x00


	//----- nvinfo : EIATTR_KPARAM_INFO
	.align		4
.L_25815:
        /*0068*/ 	.byte	0x04, 0x17
        /*006a*/ 	.short	(.L_25817 - .L_25816)
.L_25816:
        /*006c*/ 	.word	0x00000000
        /*0070*/ 	.short	0x0002
        /*0072*/ 	.short	0x0008
        /*0074*/ 	.byte	0x00, 0xf0, 0x11, 0x00


	//----- nvinfo : EIATTR_KPARAM_INFO
	.align		4
.L_25817:
        /*0078*/ 	.byte	0x04, 0x17
        /*007a*/ 	.short	(.L_25819 - .L_25818)
.L_25818:
        /*007c*/ 	.word	0x00000000
        /*0080*/ 	.short	0x0001
        /*0082*/ 	.short	0x0004
        /*0084*/ 	.byte	0x00, 0xf0, 0x11, 0x00


	//----- nvinfo : EIATTR_KPARAM_INFO
	.align		4
.L_25819:
        /*0088*/ 	.byte	0x04, 0x17
        /*008a*/ 	.short	(.L_25821 - .L_25820)
.L_25820:
        /*008c*/ 	.word	0x00000000
        /*0090*/ 	.short	0x0000
        /*0092*/ 	.short	0x0000
        /*0094*/ 	.byte	0x00, 0xf0, 0x11, 0x00


	//----- nvinfo : EIATTR_SPARSE_MMA_MASK
	.align		4
.L_25821:
        /*0098*/ 	.byte	0x03, 0x50
        /*009a*/ 	.short	0x0000


	//----- nvinfo : EIATTR_MAXREG_COUNT
	.align		4
        /*009c*/ 	.byte	0x03, 0x1b
        /*009e*/ 	.short	0x00ff


	//----- nvinfo : EIATTR_NUM_BARRIERS
	.align		4
        /*00a0*/ 	.byte	0x02, 0x4c
        /*00a2*/ 	.byte	0x01
	.zero		1


	//----- nvinfo : EIATTR_MERCURY_ISA_VERSION
	.align		4
        /*00a4*/ 	.byte	0x03, 0x5f
        /*00a6*/ 	.short	0x0101


	//----- nvinfo : EIATTR_COOP_GROUP_MASK_REGIDS
	.align		4
        /*00a8*/ 	.byte	0x04, 0x29
        /*00aa*/ 	.short	(.L_25823 - .L_25822)


	//   ....[0]....
.L_25822:
        /*00ac*/ 	.word	0xffffffff


	//   ....[1]....
        /*00b0*/ 	.word	0xffffffff


	//   ....[2]....
        /*00b4*/ 	.word	0xffffffff


	//   ....[3]....
        /*00b8*/ 	.word	0xffffffff


	//   ....[4]....
        /*00bc*/ 	.word	0xffffffff


	//   ....[5]....
        /*00c0*/ 	.word	0xffffffff


	//   ....[6]....
        /*00c4*/ 	.word	0xffffffff


	//   ....[7]....
        /*00c8*/ 	.word	0xffffffff


	//   ....[8]....
        /*00cc*/ 	.word	0xffffffff


	//   ....[9]....
        /*00d0*/ 	.word	0xffffffff


	//   ....[10]....
        /*00d4*/ 	.word	0xffffffff


	//   ....[11]....
        /*00d8*/ 	.word	0xffffffff


	//   ....[12]....
        /*00dc*/ 	.word	0xffffffff


	//   ....[13]....
        /*00e0*/ 	.word	0xffffffff


	//   ....[14]....
        /*00e4*/ 	.word	0xffffffff


	//   ....[15]....
        /*00e8*/ 	.word	0xffffffff


	//----- nvinfo : EIATTR_COOP_GROUP_INSTR_OFFSETS
	.align		4
.L_25823:
        /*00ec*/ 	.byte	0x04, 0x28
        /*00ee*/ 	.short	(.L_25825 - .L_25824)


	//   ....[0]....
.L_25824:
        /*00f0*/ 	.word	0x00000810


	//   ....[1]....
        /*00f4*/ 	.word	0x00000820


	//   ....[2]....
        /*00f8*/ 	.word	0x00000830


	//   ....[3]....
        /*00fc*/ 	.word	0x00000840


	//   ....[4]....
        /*0100*/ 	.word	0x00000850


	//   ....[5]....
        /*0104*/ 	.word	0x00000860


	//   ....[6]....
        /*0108*/ 	.word	0x00000880


	//   ....[7]....
        /*010c*/ 	.word	0x000008c0


	//   ....[8]....
        /*0110*/ 	.word	0x000009e0


	//   ....[9]....
        /*0114*/ 	.word	0x00000a10


	//   ....[10]....
        /*0118*/ 	.word	0x00000a30


	//   ....[11]....
        /*011c*/ 	.word	0x00000a40


	//   ....[12]....
        /*0120*/ 	.word	0x00000a50


	//   ....[13]....
        /*0124*/ 	.word	0x00000a60


	//   ....[14]....
        /*0128*/ 	.word	0x00000a80


	//   ....[15]....
        /*012c*/ 	.word	0x00000ab0


	//----- nvinfo : EIATTR_VRC_CTA_INIT_COUNT
	.align		4
.L_25825:
        /*0130*/ 	.byte	0x02, 0x4a
	.zero		1
	.zero		1


	//----- nvinfo : EIATTR_EXIT_INSTR_OFFSETS
	.align		4
        /*0134*/ 	.byte	0x04, 0x1c
        /*0136*/ 	.short	(.L_25827 - .L_25826)


	//   ....[0]....
.L_25826:
        /*0138*/ 	.word	0x000001b0


	//   ....[1]....
        /*013c*/ 	.word	0x00000c40


	//----- nvinfo : EIATTR_MAX_THREADS
	.align		4
.L_25827:
        /*0140*/ 	.byte	0x04, 0x05
        /*0142*/ 	.short	(.L_25829 - .L_25828)
.L_25828:
        /*0144*/ 	.word	0x00000080
        /*0148*/ 	.word	0x00000001
        /*014c*/ 	.word	0x00000001


	//----- nvinfo : EIATTR_CRS_STACK_SIZE
	.align		4
.L_25829:
        /*0150*/ 	.byte	0x04, 0x1e
        /*0152*/ 	.short	(.L_25831 - .L_25830)
.L_25830:
        /*0154*/ 	.word	0x00000000


	//----- nvinfo : EIATTR_CBANK_PARAM_SIZE
	.align		4
.L_25831:
        /*0158*/ 	.byte	0x03, 0x19
        /*015a*/ 	.short	0x0034


	//----- nvinfo : EIATTR_PARAM_CBANK
	.align		4
        /*015c*/ 	.byte	0x04, 0x0a
        /*015e*/ 	.short	(.L_25833 - .L_25832)
	.align		4
.L_25832:
        /*0160*/ 	.word	index@(.nv.constant0._Z9cuda_gemmIiLi128ELi1ELi1ELi1024ELi4ELi4ELi64ELi1ELi1EEviiiPT_S1_S1_iii)
        /*0164*/ 	.short	0x0380
        /*0166*/ 	.short	0x0034


	//----- nvinfo : EIATTR_SW_WAR
	.align		4
.L_25833:
        /*0168*/ 	.byte	0x04, 0x36
        /*016a*/ 	.short	(.L_25835 - .L_25834)
.L_25834:
        /*016c*/ 	.word	0x00000008
.L_25835:


//--------------------- .nv.info._Z9cuda_gemmIiLi128ELi1ELi1ELi1024ELi4ELi4ELi64ELi1ELi0EEviiiPT_S1_S1_iii --------------------------
	.section	.nv.info._Z9cuda_gemmIiLi128ELi1ELi1ELi1024ELi4ELi4ELi64ELi1ELi0EEviiiPT_S1_S1_iii,"",@"SHT_CUDA_INFO"
	.sectionflags	@""
	.align	4


	//----- nvinfo : EIATTR_CUDA_API_VERSION
	.align		4
        /*0000*/ 	.byte	0x04, 0x37
        /*0002*/ 	.short	(.L_25837 - .L_25836)
.L_25836:
        /*0004*/ 	.word	0x00000082


	//----- nvinfo : EIATTR_KPARAM_INFO
	.align		4
.L_25837:
        /*0008*/ 	.byte	0x04, 0x17
        /*000a*/ 	.short	(.L_25839 - .L_25838)
.L_25838:
        /*000c*/ 	.word	0x00000000
        /*0010*/ 	.short	0x0008
        /*0012*/ 	.short	0x0030
        /*0014*/ 	.byte	0x00, 0xf0, 0x11, 0x00


	//----- nvinfo : EIATTR_KPARAM_INFO
	.align		4
.L_25839:
        /*0018*/ 	.byte	0x04, 0x17
        /*001a*/ 	.short	(.L_25841 - .L_25840)
.L_25840:
        /*001c*/ 	.word	0x00000000
        /*0020*/ 	.short	0x0007
        /*0022*/ 	.short	0x002c
        /*0024*/ 	.byte	0x00, 0xf0, 0x11, 0x00


	//----- nvinfo : EIATTR_KPARAM_INFO
	.align		4
.L_25841:
        /*0028*/ 	.byte	0x04, 0x17
        /*002a*/ 	.short	(.L_25843 - .L_25842)
.L_25842:
        /*002c*/ 	.word	0x00000000
        /*0030*/ 	.short	0x0006
        /*0032*/ 	.short	0x0028
        /*0034*/ 	.byte	0x00, 0xf0, 0x11, 0x00


	//----- nvinfo : EIATTR_KPARAM_INFO
	.align		4
.L_25843:
        /*0038*/ 	.byte	0x04, 0x17
        /*003a*/ 	.short	(.L_25845 - .L_25844)
.L_25844:
        /*003c*/ 	.word	0x00000000
        /*0040*/ 	.short	0x0005
        /*0042*/ 	.short	0x0020
        /*0044*/ 	.byte	0x00, 0xf5, 0x21, 0x00


	//----- nvinfo : EIATTR_KPARAM_INFO
	.align		4
.L_25845:
        /*0048*/ 	.byte	0x04, 0x17
        /*004a*/ 	.short	(.L_25847 - .L_25846)
.L_25846:
        /*004c*/ 	.word	0x00000000
        /*0050*/ 	.short	0x0004
        /*0052*/ 	.short	0x0018
        /*0054*/ 	.byte	0x00, 0xf5, 0x21, 0x00


	//----- nvinfo : EIATTR_KPARAM_INFO
	.align		4
.L_25847:
        /*0058*/ 	.byte	0x04, 0x17
        /*005a*/ 	.short	(.L_25849 - .L_25848)
.L_25848:
        /*005c*/ 	.word	0x00000000
        /*0060*/ 	.short	0x0003
        /*0062*/ 	.short	0x0010
        /*0064*/ 	.byte	0x00, 0xf5, 0x21, 0x00


	//----- nvinfo : EIATTR_KPARAM_INFO
	.align		4
.L_25849:
        /*0068*/ 	.byte	0x04, 0x17
        /*006a*/ 	.short	(.L_25851 - .L_25850)
.L_25850:
        /*006c*/ 	.word	0x00000000
        /*0070*/ 	.short	0x0002
        /*0072*/ 	.short	0x0008
        /*0074*/ 	.byte	0x00, 0xf0, 0x11, 0x00


	//----- nvinfo : EIATTR_KPARAM_INFO
	.align		4
.L_25851:
        /*0078*/ 	.byte	0x04, 0x17
        /*007a*/ 	.short	(.L_25853 - .L_25852)
.L_25852:
        /*007c*/ 	.word	0x00000000
        /*0080*/ 	.short	0x0001
        /*0082*/ 	.short	0x0004
        /*0084*/ 	.byte	0x00, 0xf0, 0x11, 0x00


	//----- nvinfo : EIATTR_KPARAM_INFO
	.align		4
.L_25853:
        /*0088*/ 	.byte	0x04, 0x17
        /*008a*/ 	.short	(.L_25855 - .L_25854)
.L_25854:
        /*008c*/ 	.word	0x00000000
        /*0090*/ 	.short	0x0000
        /*0092*/ 	.short	0x0000
        /*0094*/ 	.byte	0x00, 0xf0, 0x11, 0x00


	//----- nvinfo : EIATTR_SPARSE_MMA_MASK
	.align		4
.L_25855:
        /*0098*/ 	.byte	0x03, 0x50
        /*009a*/ 	.short	0x0000


	//----- nvinfo : EIATTR_MAXREG_COUNT
	.align		4
        /*009c*/ 	.byte	0x03, 0x1b
        /*009e*/ 	.short	0x00ff


	//----- nvinfo : EIATTR_NUM_BARRIERS
	.align		4
        /*00a0*/ 	.byte	0x02, 0x4c
        /*00a2*/ 	.byte	0x01
	.zero		1


	//----- nvinfo : EIATTR_MERCURY_ISA_VERSION
	.align		4
        /*00a4*/ 	.byte	0x03, 0x5f
        /*00a6*/ 	.short	0x0101


	//----- nvinfo : EIATTR_COOP_GROUP_MASK_REGIDS
	.align		4
        /*00a8*/ 	.byte	0x04, 0x29
        /*00aa*/ 	.short	(.L_25857 - .L_25856)


	//   ....[0]....
.L_25856:
        /*00ac*/ 	.word	0xffffffff


	//   ....[1]....
        /*00b0*/ 	.word	0xffffffff


	//   ....[2]....
        /*00b4*/ 	.word	0xffffffff


	//   ....[3]....
        /*00b8*/ 	.word	0xffffffff


	//   ....[4]....
        /*00bc*/ 	.word	0x0500001d


	//   ....[5]....
        /*00c0*/ 	.word	0x0500001d


	//   ....[6]....
        /*00c4*/ 	.word	0x0500001d


	//   ....[7]....
        /*00c8*/ 	.word	0x0500001d


	//----- nvinfo : EIATTR_COOP_GROUP_INSTR_OFFSETS
	.align		4
.L_25857:
        /*00cc*/ 	.byte	0x04, 0x28
        /*00ce*/ 	.short	(.L_25859 - .L_25858)


	//   ....[0]....
.L_25858:
        /*00d0*/ 	.word	0x00001190


	//   ....[1]....
        /*00d4*/ 	.word	0x000011e0


	//   ....[2]....
        /*00d8*/ 	.word	0x00001240


	//   ....[3]....
        /*00dc*/ 	.word	0x000012a0


	//   ....[4]....
        /*00e0*/ 	.word	0x00001fb0


	//   ....[5]....
        /*00e4*/ 	.word	0x00002050


	//   ....[6]....
        /*00e8*/ 	.word	0x000020e0


	//   ....[7]....
        /*00ec*/ 	.word	0x00002170


	//----- nvinfo : EIATTR_VRC_CTA_INIT_COUNT
	.align		4
.L_25859:
        /*00f0*/ 	.byte	0x02, 0x4a
	.zero		1
	.zero		1


	//----- nvinfo : EIATTR_EXIT_INSTR_OFFSETS
	.align		4
        /*00f4*/ 	.byte	0x04, 0x1c
        /*00f6*/ 	.short	(.L_25861 - .L_25860)


	//   ....[0]....
.L_25860:
        /*00f8*/ 	.word	0x000006b0


	//   ....[1]....
        /*00fc*/ 	.word	0x00001f50


	//----- nvinfo : EIATTR_MAX_THREADS
	.align		4
.L_25861:
        /*0100*/ 	.byte	0x04, 0x05
        /*0102*/ 	.short	(.L_25863 - .L_25862)
.L_25862:
        /*0104*/ 	.word	0x00000080
        /*0108*/ 	.word	0x00000001
        /*010c*/ 	.word	0x00000001


	//----- nvinfo : EIATTR_CRS_STACK_SIZE
	.align		4
.L_25863:
        /*0110*/ 	.byte	0x04, 0x1e
        /*0112*/ 	.short	(.L_25865 - .L_25864)
.L_25864:
        /*0114*/ 	.word	0x00000000


	//----- nvinfo : EIATTR_CBANK_PARAM_SIZE
	.align		4
.L_25865:
        /*0118*/ 	.byte	0x03, 0x19
        /*011a*/ 	.short	0x0034


	//----- nvinfo : EIATTR_PARAM_CBANK
	.align		4
        /*011c*/ 	.byte	0x04, 0x0a
        /*011e*/ 	.short	(.L_25867 - .L_25866)
	.align		4
.L_25866:
        /*0120*/ 	.word	index@(.nv.constant0._Z9cuda_gemmIiLi128ELi1ELi1ELi1024ELi4ELi4ELi64ELi1ELi0EEviiiPT_S1_S1_iii)
        /*0124*/ 	.short	0x0380
        /*0126*/ 	.short	0x0034


	//----- nvinfo : EIATTR_SW_WAR
	.align		4
.L_25867:
        /*0128*/ 	.byte	0x04, 0x36
        /*012a*/ 	.short	(.L_25869 - .L_25868)
.L_25868:
        /*012c*/ 	.word	0x00000008
.L_25869:


//--------------------- .nv.info._Z9cuda_gemmIiLi128ELi1ELi1ELi1024ELi4ELi4ELi64ELi0ELi1EEviiiPT_S1_S1_iii --------------------------
	.section	.nv.info._Z9cuda_gemmIiLi128ELi1ELi1ELi1024ELi4ELi4ELi64ELi0ELi1EEviiiPT_S1_S1_iii,"",@"SHT_CUDA_INFO"
	.sectionflags	@""
	.align	4


	//----- nvinfo : EIATTR_CUDA_API_VERSION
	.align		4
        /*0000*/ 	.byte	0x04, 0x37
        /*0002*/ 	.short	(.L_25871 - .L_25870)
.L_25870:
        /*0004*/ 	.word	0x00000082


	//----- nvinfo : EIATTR_KPARAM_INFO
	.align		4
.L_25871:
        /*0008*/ 	.byte	0x04, 0x17
        /*000a*/ 	.short	(.L_25873 - .L_25872)
.L_25872:
        /*000c*/ 	.word	0x00000000
        /*0010*/ 	.short	0x0008
        /*0012*/ 	.short	0x0030
        /*0014*/ 	.byte	0x00, 0xf0, 0x11, 0x00


	//----- nvinfo : EIATTR_KPARAM_INFO
	.align		4
.L_25873:
        /*0018*/ 	.byte	0x04, 0x17
        /*001a*/ 	.short	(.L_25875 - .L_25874)
.L_25874:
        /*001c*/ 	.word	0x00000000
        /*0020*/ 	.short	0x0007
        /*0022*/ 	.short	0x002c
        /*0024*/ 	.byte	0x00, 0xf0, 0x11, 0x00


	//----- nvinfo : EIATTR_KPARAM_INFO
	.align		4
.L_25875:
        /*0028*/ 	.byte	0x04, 0x17
        /*002a*/ 	.short	(.L_25877 - .L_25876)
.L_25876:
        /*002c*/ 	.word	0x00000000
        /*0030*/ 	.short	0x0006
        /*0032*/ 	.short	0x0028
        /*0034*/ 	.byte	0x00, 0xf0, 0x11, 0x00


	//----- nvinfo : EIATTR_KPARAM_INFO
	.align		4
.L_25877:
        /*0038*/ 	.byte	0x04, 0x17
        /*003a*/ 	.short	(.L_25879 - .L_25878)
.L_25878:
        /*003c*/ 	.word	0x00000000
        /*0040*/ 	.short	0x0005
        /*0042*/ 	.short	0x0020
        /*0044*/ 	.byte	0x00, 0xf5, 0x21, 0x00


	//----- nvinfo : EIATTR_KPARAM_INFO
	.align		4
.L_25879:
        /*0048*/ 	.byte	0x04, 0x17
        /*004a*/ 	.short	(.L_25881 - .L_25880)
.L_25880:
        /*004c*/ 	.word	0x00000000
        /*0050*/ 	.short	0x0004
        /*0052*/ 	.short	0x0018
        /*0054*/ 	.byte	0x00, 0xf5, 0x21, 0x00


	//----- nvinfo : EIATTR_KPARAM_INFO
	.align		4
.L_25881:
        /*0058*/ 	.byte	0x04, 0x17
        /*005a*/ 	.short	(.L_25883 - .L_25882)
.L_25882:
        /*005c*/ 	.word	0x00000000
        /*0060*/ 	.short	0x0003
        /*0062*/ 	.short	0x0010
        /*0064*/ 	.byte	0x00, 0xf5, 0x21, 0x00


	//----- nvinfo : EIATTR_KPARAM_INFO
	.align		4
.L_25883:
        /*0068*/ 	.byte	0x04, 0x17
        /*006a*/ 	.short	(.L_25885 - .L_25884)
.L_25884:
        /*006c*/ 	.word	0x00000000
        /*0070*/ 	.short	0x0002
        /*0072*/ 	.short	0x0008
        /*0074*/ 	.byte	0x00, 0xf0, 0x11, 0x00


	//----- nvinfo : EIATTR_KPARAM_INFO
	.align		4
.L_25885:
        /*0078*/ 	.byte	0x04, 0x17
        /*007a*/ 	.short	(.L_25887 - .L_25886)
.L_25886:
        /*007c*/ 	.word	0x00000000
        /*0080*/ 	.short	0x0001
        /*0082*/ 	.short	0x0004
        /*0084*/ 	.byte	0x00, 0xf0, 0x11, 0x00


	//----- nvinfo : EIATTR_KPARAM_INFO
	.align		4
.L_25887:
        /*0088*/ 	.byte	0x04, 0x17
        /*008a*/ 	.short	(.L_25889 - .L_25888)
.L_25888:
        /*008c*/ 	.word	0x00000000
        /*0090*/ 	.short	0x0000
        /*0092*/ 	.short	0x0000
        /*0094*/ 	.byte	0x00, 0xf0, 0x11, 0x00


	//----- nvinfo : EIATTR_SPARSE_MMA_MASK
	.align		4
.L_25889:
        /*0098*/ 	.byte	0x03, 0x50
        /*009a*/ 	.short	0x0000


	//----- nvinfo : EIATTR_MAXREG_COUNT
	.align		4
        /*009c*/ 	.byte	0x03, 0x1b
        /*009e*/ 	.short	0x00ff


	//----- nvinfo : EIATTR_NUM_BARRIERS
	.align		4
        /*00a0*/ 	.byte	0x02, 0x4c
        /*00a2*/ 	.byte	0x01
	.zero		1


	//----- nvinfo : EIATTR_MERCURY_ISA_VERSION
	.align		4
        /*00a4*/ 	.byte	0x03, 0x5f
        /*00a6*/ 	.short	0x0101


	//----- nvinfo : EIATTR_COOP_GROUP_MASK_REGIDS
	.align		4
        /*00a8*/ 	.byte	0x04, 0x29
        /*00aa*/ 	.short	(.L_25891 - .L_25890)


	//   ....[0]....
.L_25890:
        /*00ac*/ 	.word	0xffffffff


	//   ....[1]....
        /*00b0*/ 	.word	0xffffffff


	//   ....[2]....
        /*00b4*/ 	.word	0xffffffff


	//   ....[3]....
        /*00b8*/ 	.word	0xffffffff


	//   ....[4]....
        /*00bc*/ 	.word	0xffffffff


	//   ....[5]....
        /*00c0*/ 	.word	0xffffffff


	//   ....[6]....
        /*00c4*/ 	.word	0xffffffff


	//   ....[7]....
        /*00c8*/ 	.word	0xffffffff


	//   ....[8]....
        /*00cc*/ 	.word	0xffffffff


	//   ....[9]....
        /*00d0*/ 	.word	0xffffffff


	//   ....[10]....
        /*00d4*/ 	.word	0xffffffff


	//   ....[11]....
        /*00d8*/ 	.word	0xffffffff


	//   ....[12]....
        /*00dc*/ 	.word	0xffffffff


	//   ....[13]....
        /*00e0*/ 	.word	0xffffffff


	//   ....[14]....
        /*00e4*/ 	.word	0xffffffff


	//   ....[15]....
        /*00e8*/ 	.word	0xffffffff


	//----- nvinfo : EIATTR_COOP_GROUP_INSTR_OFFSETS
	.align		4
.L_25891:
        /*00ec*/ 	.byte	0x04, 0x28
        /*00ee*/ 	.short	(.L_25893 - .L_25892)


	//   ....[0]....
.L_25892:
        /*00f0*/ 	.word	0x000008b0


	//   ....[1]....
        /*00f4*/ 	.word	0x000008c0


	//   ....[2]....
        /*00f8*/ 	.word	0x000008d0


	//   ....[3]....
        /*00fc*/ 	.word	0x000008e0


	//   ....[4]....
        /*0100*/ 	.word	0x000008f0


	//   ....[5]....
        /*0104*/ 	.word	0x00000900


	//   ....[6]....
        /*0108*/ 	.word	0x00000910


	//   ....[7]....
        /*010c*/ 	.word	0x00000940


	//   ....[8]....
        /*0110*/ 	.word	0x000009a0


	//   ....[9]....
        /*0114*/ 	.word	0x000009d0


	//   ....[10]....
        /*0118*/ 	.word	0x00000a00


	//   ....[11]....
        /*011c*/ 	.word	0x00000a10


	//   ....[12]....
        /*0120*/ 	.word	0x00000a40


	//   ....[13]....
        /*0124*/ 	.word	0x00000a50


	//   ....[14]....
        /*0128*/ 	.word	0x00000aa0


	//   ....[15]....
        /*012c*/ 	.word	0x00000b20


	//----- nvinfo : EIATTR_VRC_CTA_INIT_COUNT
	.align		4
.L_25893:
        /*0130*/ 	.byte	0x02, 0x4a
	.zero		1
	.zero		1


	//----- nvinfo : EIATTR_EXIT_INSTR_OFFSETS
	.align		4
        /*0134*/ 	.byte	0x04, 0x1c
        /*0136*/ 	.short	(.L_25895 - .L_25894)


	//   ....[0]....
.L_25894:
        /*0138*/ 	.word	0x000001b0


	//   ....[1]....
        /*013c*/ 	.word	0x00000d70


	//----- nvinfo : EIATTR_MAX_THREADS
	.align		4
.L_25895:
        /*0140*/ 	.byte	0x04, 0x05
        /*0142*/ 	.short	(.L_25897 - .L_25896)
.L_25896:
        /*0144*/ 	.word	0x00000080
        /*0148*/ 	.word	0x00000001
        /*014c*/ 	.word	0x00000001


	//----- nvinfo : EIATTR_CRS_STACK_SIZE
	.align		4
.L_25897:
        /*0150*/ 	.byte	0x04, 0x1e
        /*0152*/ 	.short	(.L_25899 - .L_25898)
.L_25898:
        /*0154*/ 	.word	0x00000000


	//----- nvinfo : EIATTR_CBANK_PARAM_SIZE
	.align		4
.L_25899:
        /*0158*/ 	.byte	0x03, 0x19
        /*015a*/ 	.short	0x0034


	//----- nvinfo : EIATTR_PARAM_CBANK
	.align		4
        /*015c*/ 	.byte	0x04, 0x0a
        /*015e*/ 	.short	(.L_25901 - .L_25900)
	.align		4
.L_25900:
        /*0160*/ 	.word	index@(.nv.constant0._Z9cuda_gemmIiLi128ELi1ELi1ELi1024ELi4ELi4ELi64ELi0ELi1EEviiiPT_S1_S1_iii)
        /*0164*/ 	.short	0x0380
        /*0166*/ 	.short	0x0034


	//----- nvinfo : EIATTR_SW_WAR
	.align		4
.L_25901:
        /*0168*/ 	.byte	0x04, 0x36
        /*016a*/ 	.short	(.L_25903 - .L_25902)
.L_25902:
        /*016c*/ 	.word	0x00000008
.L_25903:


//--------------------- .nv.info._Z9cuda_gemmIiLi128ELi1ELi1ELi1024ELi4ELi4ELi64ELi0ELi0EEviiiPT_S1_S1_iii --------------------------
	.section	.nv.info._Z9cuda_gemmIiLi128ELi1ELi1ELi1024ELi4ELi4ELi64ELi0ELi0EEviiiPT_S1_S1_iii,"",@"SHT_CUDA_INFO"
	.sectionflags	@""
	.align	4


	//----- nvinfo : EIATTR_CUDA_API_VERSION
	.align		4
        /*0000*/ 	.byte	0x04, 0x37
        /*0002*/ 	.short	(.L_25905 - .L_25904)
.L_25904:
        /*0004*/ 	.word	0x00000082


	//----- nvinfo : EIATTR_KPARAM_INFO
	.align		4
.L_25905:
        /*0008*/ 	.byte	0x04, 0x17
        /*000a*/ 	.short	(.L_25907 - .L_25906)
.L_25906:
        /*000c*/ 	.word	0x00000000
        /*0010*/ 	.short	0x0008
        /*0012*/ 	.short	0x0030
        /*0014*/ 	.byte	0x00, 0xf0, 0x11, 0x00


	//----- nvinfo : EIATTR_KPARAM_INFO
	.align		4
.L_25907:
        /*0018*/ 	.byte	0x04, 0x17
        /*001a*/ 	.short	(.L_25909 - .L_25908)
.L_25908:
        /*001c*/ 	.word	0x00000000
        /*0020*/ 	.short	0x0007
        /*0022*/ 	.short	0x002c
        /*0024*/ 	.byte	0x00, 0xf0, 0x11, 0x00


	//----- nvinfo : EIATTR_KPARAM_INFO
	.align		4
.L_25909:
        /*0028*/ 	.byte	0x04, 0x17
        /*002a*/ 	.short	(.L_25911 - .L_25910)
.L_25910:
        /*002c*/ 	.word	0x00000000
        /*0030*/ 	.short	0x0006
        /*0032*/ 	.short	0x0028
        /*0034*/ 	.byte	0x00, 0xf0, 0x11, 0x00


	//----- nvinfo : EIATTR_KPARAM_INFO
	.align		4
.L_25911:
        /*0038*/ 	.byte	0x04, 0x17
        /*003a*/ 	.short	(.L_25913 - .L_25912)
.L_25912:
        /*003c*/ 	.word	0x00000000
        /*0040*/ 	.short	0x0005
        /*0042*/ 	.short	0x0020
        /*0044*/ 	.byte	0x00, 0xf5, 0x21, 0x00


	//----- nvinfo : EIATTR_KPARAM_INFO
	.align		4
.L_25913:
        /*0048*/ 	.byte	0x04, 0x17
        /*004a*/ 	.short	(.L_25915 - .L_25914)
.L_25914:
        /*004c*/ 	.word	0x00000000
        /*0050*/ 	.short	0x0004
        /*0052*/ 	.short	0x0018
        /*0054*/ 	.byte	0x00, 0xf5, 0x21, 0x00


	//----- nvinfo : EIATTR_KPARAM_INFO
	.align		4
.L_25915:
        /*0058*/ 	.byte	0x04, 0x17
        /*005a*/ 	.short	(.L_25917 - .L_25916)
.L_25916:
        /*005c*/ 	.word	0x00000000
        /*0060*/ 	.short	0x0003
        /*0062*/ 	.short	0x0010
        /*0064*/ 	.byte	0x00, 0xf5, 0x21, 0x00


	//----- nvinfo : EIATTR_KPARAM_INFO
	.align		4
.L_25917:
        /*0068*/ 	.byte	0x04, 0x17
        /*006a*/ 	.short	(.L_25919 - .L_25918)
.L_25918:
        /*006c*/ 	.word	0x00000000
        /*0070*/ 	.short	0x0002
        /*0072*/ 	.short	0x0008
        /*0074*/ 	.byte	0x00, 0xf0, 0x11, 0x00


	//----- nvinfo : EIATTR_KPARAM_INFO
	.align		4
.L_25919:
        /*0078*/ 	.byte	0x04, 0x17
        /*007a*/ 	.short	(.L_25921 - .L_25920)
.L_25920:
        /*007c*/ 	.word	0x00000000
        /*0080*/ 	.short	0x0001
        /*0082*/ 	.short	0x0004
        /*0084*/ 	.byte	0x00, 0xf0, 0x11, 0x00


	//----- nvinfo : EIATTR_KPARAM_INFO
	.align		4
.L_25921:
        /*0088*/ 	.byte	0x04, 0x17
        /*008a*/ 	.short	(.L_25923 - .L_25922)
.L_25922:
        /*008c*/ 	.word	0x00000000
        /*0090*/ 	.short	0x0000
        /*0092*/ 	.short	0x0000
        /*0094*/ 	.byte	0x00, 0xf0, 0x11, 0x00


	//----- nvinfo : EIATTR_SPARSE_MMA_MASK
	.align		4
.L_25923:
        /*0098*/ 	.byte	0x03, 0x50
        /*009a*/ 	.short	0x0000


	//----- nvinfo : EIATTR_MAXREG_COUNT
	.align		4
        /*009c*/ 	.byte	0x03, 0x1b
        /*009e*/ 	.short	0x00ff


	//----- nvinfo : EIATTR_NUM_BARRIERS
	.align		4
        /*00a0*/ 	.byte	0x02, 0x4c
        /*00a2*/ 	.byte	0x01
	.zero		1


	//----- nvinfo : EIATTR_MERCURY_ISA_VERSION
	.align		4
        /*00a4*/ 	.byte	0x03, 0x5f
        /*00a6*/ 	.short	0x0101


	//----- nvinfo : EIATTR_COOP_GROUP_MASK_REGIDS
	.align		4
        /*00a8*/ 	.byte	0x04, 0x29
        /*00aa*/ 	.short	(.L_25925 - .L_25924)


	//   ....[0]....
.L_25924:
        /*00ac*/ 	.word	0xffffffff


	//   ....[1]....
        /*00b0*/ 	.word	0xffffffff


	//   ....[2]....
        /*00b4*/ 	.word	0xffffffff


	//   ....[3]....
        /*00b8*/ 	.word	0xffffffff


	//   ....[4]....
        /*00bc*/ 	.word	0x0500001b


	//   ....[5]....
        /*00c0*/ 	.word	0x0500001b


	//   ....[6]....
        /*00c4*/ 	.word	0x0500001b


	//   ....[7]....
        /*00c8*/ 	.word	0x0500001b


	//----- nvinfo : EIATTR_COOP_GROUP_INSTR_OFFSETS
	.align		4
.L_25925:
        /*00cc*/ 	.byte	0x04, 0x28
        /*00ce*/ 	.short	(.L_25927 - .L_25926)


	//   ....[0]....
.L_25926:
        /*00d0*/ 	.word	0x00001230


	//   ....[1]....
        /*00d4*/ 	.word	0x00001280


	//   ....[2]....
        /*00d8*/ 	.word	0x000012e0


	//   ....[3]....
        /*00dc*/ 	.word	0x00001340


	//   ....[4]....
        /*00e0*/ 	.word	0x000020c0


	//   ....[5]....
        /*00e4*/ 	.word	0x00002160


	//   ....[6]....
        /*00e8*/ 	.word	0x000021f0


	//   ....[7]....
        /*00ec*/ 	.word	0x00002280


	//----- nvinfo : EIATTR_VRC_CTA_INIT_COUNT
	.align		4
.L_25927:
        /*00f0*/ 	.byte	0x02, 0x4a
	.zero		1
	.zero		1


	//----- nvinfo : EIATTR_EXIT_INSTR_OFFSETS
	.align		4
        /*00f4*/ 	.byte	0x04, 0x1c
        /*00f6*/ 	.short	(.L_25929 - .L_25928)


	//   ....[0]....
.L_25928:
        /*00f8*/ 	.word	0x000006e0


	//   ....[1]....
        /*00fc*/ 	.word	0x00002060


	//----- nvinfo : EIATTR_MAX_THREADS
	.align		4
.L_25929:
        /*0100*/ 	.byte	0x04, 0x05
        /*0102*/ 	.short	(.L_25931 - .L_25930)
.L_25930:
        /*0104*/ 	.word	0x00000080
        /*0108*/ 	.word	0x00000001
        /*010c*/ 	.word	0x00000001


	//----- nvinfo : EIATTR_CRS_STACK_SIZE
	.align		4
.L_25931:
        /*0110*/ 	.byte	0x04, 0x1e
        /*0112*/ 	.short	(.L_25933 - .L_25932)
.L_25932:
        /*0114*/ 	.word	0x00000000


	//----- nvinfo : EIATTR_CBANK_PARAM_SIZE
	.align		4
.L_25933:
        /*0118*/ 	.byte	0x03, 0x19
        /*011a*/ 	.short	0x0034


	//----- nvinfo : EIATTR_PARAM_CBANK
	.align		4
        /*011c*/ 	.byte	0x04, 0x0a
        /*011e*/ 	.short	(.L_25935 - .L_25934)
	.align		4
.L_25934:
        /*0120*/ 	.word	index@(.nv.constant0._Z9cuda_gemmIiLi128ELi1ELi1ELi1024ELi4ELi4ELi64ELi0ELi0EEviiiPT_S1_S1_iii)
        /*0124*/ 	.short	0x0380
        /*0126*/ 	.short	0x0034


	//----- nvinfo : EIATTR_SW_WAR
	.align		4
.L_25935:
        /*0128*/ 	.byte	0x04, 0x36
        /*012a*/ 	.short	(.L_25937 - .L_25936)
.L_25936:
        /*012c*/ 	.word	0x00000008
.L_25937:


//--------------------- .nv.info._Z9cuda_gemmIiLi128ELi1ELi1ELi1024ELi2ELi2ELi64ELi1ELi1EEviiiPT_S1_S1_iii --------------------------
	.section	.nv.info._Z9cuda_gemmIiLi128ELi1ELi1ELi1024ELi2ELi2ELi64ELi1ELi1EEviiiPT_S1_S1_iii,"",@"SHT_CUDA_INFO"
	.sectionflags	@""
	.align	4


	//----- nvinfo : EIATTR_CUDA_API_VERSION
	.align		4
        /*0000*/ 	.byte	0x04, 0x37
        /*0002*/ 	.short	(.L_25939 - .L_25938)
.L_25938:
        /*0004*/ 	.word	0x00000082


	//----- nvinfo : EIATTR_KPARAM_INFO
	.align		4
.L_25939:
        /*0008*/ 	.byte	0x04, 0x17
        /*000a*/ 	.short	(.L_25941 - .L_25940)
.L_25940:
        /*000c*/ 	.word	0x00000000
        /*0010*/ 	.short	0x0008
        /*0012*/ 	.short	0x0030
        /*0014*/ 	.byte	0x00, 0xf0, 0x11, 0x00


	//----- nvinfo : EIATTR_KPARAM_INFO
	.align		4
.L_25941:
        /*0018*/ 	.byte	0x04, 0x17
        /*001a*/ 	.short	(.L_25943 - .L_25942)
.L_25942:
        /*001c*/ 	.word	0x00000000
        /*0020*/ 	.short	0x0007
        /*0022*/ 	.short	0x002c
        /*0024*/ 	.byte	0x00, 0xf0, 0x11, 0x00


	//----- nvinfo : EIATTR_KPARAM_INFO
	.align		4
.L_25943:
        /*0028*/ 	.byte	0x04, 0x17
        /*002a*/ 	.short	(.L_25945 - .L_25944)
.L_25944:
        /*002c*/ 	.word	0x00000000
        /*0030*/ 	.short	0x0006
        /*0032*/ 	.short	0x0028
        /*0034*/ 	.byte	0x00, 0xf0, 0x11, 0x00


	//----- nvinfo : EIATTR_KPARAM_INFO
	.align		4
.L_25945:
        /*0038*/ 	.byte	0x04, 0x17
        /*003a*/ 	.short	(.L_25947 - .L_25946)
.L_25946:
        /*003c*/ 	.word	0x00000000
        /*0040*/ 	.short	0x0005
        /*0042*/ 	.short	0x0020
        /*0044*/ 	.byte	0x00, 0xf5, 0x21, 0x00


	//----- nvinfo : EIATTR_KPARAM_INFO
	.align		4
.L_25947:
        /*0048*/ 	.byte	0x04, 0x17
        /*004a*/ 	.short	(.L_25949 - .L_25948)
.L_25948:
        /*004c*/ 	.word	0x00000000
        /*0050*/ 	.short	0x0004
        /*0052*/ 	.short	0x0018
        /*0054*/ 	.byte	0x00, 0xf5, 0x21, 0x00


	//----- nvinfo : EIATTR_KPARAM_INFO
	.align		4
.L_25949:
        /*0058*/ 	.byte	0x04, 0x17
        /*005a*/ 	.short	(.L_25951 - .L_25950)
.L_25950:
        /*005c*/ 	.word	0x00000000
        /*0060*/ 	.short	0x0003
        /*0062*/ 	.short	0x0010
        /*0064*/ 	.byte	0x00, 0xf5, 0x21, 0x00


	//----- nvinfo : EIATTR_KPARAM_INFO
	.align		4
.L_25951:
        /*0068*/ 	.byte	0x04, 0x17
        /*006a*/ 	.short	(.L_25953 - .L_25952)
.L_25952:
        /*006c*/ 	.word	0x00000000
        /*0070*/ 	.short	0x0002
        /*0072*/ 	.short	0x0008
        /*0074*/ 	.byte	0x00, 0xf0, 0x11, 0x00


	//----- nvinfo : EIATTR_KPARAM_INFO
	.align		4
.L_25953:
        /*0078*/ 	.byte	0x04, 0x17
        /*007a*/ 	.short	(.L_25955 - .L_25954)
.L_25954:
        /*007c*/ 	.word	0x00000000
        /*0080*/ 	.short	0x0001
        /*0082*/ 	.short	0x0004
        /*0084*/ 	.byte	0x00, 0xf0, 0x11, 0x00


	//----- nvinfo : EIATTR_KPARAM_INFO
	.align		4
.L_25955:
        /*0088*/ 	.byte	0x04, 0x17
        /*008a*/ 	.short	(.L_25957 - .L_25956)
.L_25956:
        /*008c*/ 	.word	0x00000000
        /*0090*/ 	.short	0x0000
        /*0092*/ 	.short	0x0000
        /*0094*/ 	.byte	0x00, 0xf0, 0x11, 0x00


	//----- nvinfo : EIATTR_SPARSE_MMA_MASK
	.align		4
.L_25957:
        /*0098*/ 	.byte	0x03, 0x50
        /*009a*/ 	.short	0x0000


	//----- nvinfo : EIATTR_MAXREG_COUNT
	.align		4
        /*009c*/ 	.byte	0x03, 0x1b
        /*009e*/ 	.short	0x00ff


	//----- nvinfo : EIATTR_NUM_BARRIERS
	.align		4
        /*00a0*/ 	.byte	0x02, 0x4c
        /*00a2*/ 	.byte	0x01
	.zero		1


	//----- nvinfo : EIATTR_MERCURY_ISA_VERSION
	.align		4
        /*00a4*/ 	.byte	0x03, 0x5f
        /*00a6*/ 	.short	0x0101


	//----- nvinfo : EIATTR_COOP_GROUP_MASK_REGIDS
	.align		4
        /*00a8*/ 	.byte	0x04, 0x29
        /*00aa*/ 	.short	(.L_25959 - .L_25958)


	//   ....[0]....
.L_25958:
        /*00ac*/ 	.word	0xffffffff


	//   ....[1]....
        /*00b0*/ 	.word	0xffffffff


	//   ....[2]....
        /*00b4*/ 	.word	0xffffffff


	//   ....[3]....
        /*00b8*/ 	.word	0xffffffff


	//----- nvinfo : EIATTR_COOP_GROUP_INSTR_OFFSETS
	.align		4
.L_25959:
        /*00bc*/ 	.byte	0x04, 0x28
        /*00be*/ 	.short	(.L_25961 - .L_25960)


	//   ....[0]....
.L_25960:
        /*00c0*/ 	.word	0x00000820


	//   ....[1]....
        /*00c4*/ 	.word	0x00000830


	//   ....[2]....
        /*00c8*/ 	.word	0x00000840


	//   ....[3]....
        /*00cc*/ 	.word	0x00000850


	//----- nvinfo : EIATTR_VRC_CTA_INIT_COUNT
	.align		4
.L_25961:
        /*00d0*/ 	.byte	0x02, 0x4a
	.zero		1
	.zero		1


	//----- nvinfo : EIATTR_EXIT_INSTR_OFFSETS
	.align		4
        /*00d4*/ 	.byte	0x04, 0x1c
        /*00d6*/ 	.short	(.L_25963 - .L_25962)


	//   ....[0]....
.L_25962:
        /*00d8*/ 	.word	0x000001c0


	//   ....[1]....
        /*00dc*/ 	.word	0x000009f0


	//----- nvinfo : EIATTR_MAX_THREADS
	.align		4
.L_25963:
        /*00e0*/ 	.byte	0x04, 0x05
        /*00e2*/ 	.short	(.L_25965 - .L_25964)
.L_25964:
        /*00e4*/ 	.word	0x00000080
        /*00e8*/ 	.word	0x00000001
        /*00ec*/ 	.word	0x00000001


	//----- nvinfo : EIATTR_CRS_STACK_SIZE
	.align		4
.L_25965:
        /*00f0*/ 	.byte	0x04, 0x1e
        /*00f2*/ 	.short	(.L_25967 - .L_25966)
.L_25966:
        /*00f4*/ 	.word	0x00000000


	//----- nvinfo : EIATTR_CBANK_PARAM_SIZE
	.align		4
.L_25967:
        /*00f8*/ 	.byte	0x03, 0x19
        /*00fa*/ 	.short	0x0034


	//----- nvinfo : EIATTR_PARAM_CBANK
	.align		4
        /*00fc*/ 	.byte	0x04, 0x0a
        /*00fe*/ 	.short	(.L_25969 - .L_25968)
	.align		4
.L_25968:
        /*0100*/ 	.word	index@(.nv.constant0._Z9cuda_gemmIiLi128ELi1ELi1ELi1024ELi2ELi2ELi64ELi1ELi1EEviiiPT_S1_S1_iii)
        /*0104*/ 	.short	0x0380
        /*0106*/ 	.short	0x0034


	//----- nvinfo : EIATTR_SW_WAR
	.align		4
.L_25969:
        /*0108*/ 	.byte	0x04, 0x36
        /*010a*/ 	.short	(.L_25971 - .L_25970)
.L_25970:
        /*010c*/ 	.word	0x00000008
.L_25971:


//--------------------- .nv.info._Z9cuda_gemmIiLi128ELi1ELi1ELi1024ELi2ELi2ELi64ELi1ELi0EEviiiPT_S1_S1_iii --------------------------
	.section	.nv.info._Z9cuda_gemmIiLi128ELi1ELi1ELi1024ELi2ELi2ELi64ELi1ELi0EEviiiPT_S1_S1_iii,"",@"SHT_CUDA_INFO"
	.sectionflags	@""
	.align	4


	//----- nvinfo : EIATTR_CUDA_API_VERSION
	.align		4
        /*0000*/ 	.byte	0x04, 0x37
        /*0002*/ 	.short	(.L_25973 - .L_25972)
.L_25972:
        /*0004*/ 	.word	0x00000082


	//----- nvinfo : EIATTR_KPARAM_INFO
	.align		4
.L_25973:
        /*0008*/ 	.byte	0x04, 0x17
        /*000a*/ 	.short	(.L_25975 - .L_25974)
.L_25974:
        /*000c*/ 	.word	0x00000000
        /*0010*/ 	.short	0x0008
        /*0012*/ 	.short	0x0030
        /*0014*/ 	.byte	0x00, 0xf0, 0x11, 0x00


	//----- nvinfo : EIATTR_KPARAM_INFO
	.align		4
.L_25975:
        /*0018*/ 	.byte	0x04, 0x17
        /*001a*/ 	.short	(.L_25977 - .L_25976)
.L_25976:
        /*001c*/ 	.word	0x00000000
        /*0020*/ 	.short	0x0007
        /*0022*/ 	.short	0x002c
        /*0024*/ 	.byte	0x00, 0xf0, 0x11, 0x00


	//----- nvinfo : EIATTR_KPARAM_INFO
	.align		4
.L_25977:
        /*0028*/ 	.byte	0x04, 0x17
        /*002a*/ 	.short	(.L_25979 - .L_25978)
.L_25978:
        /*002c*/ 	.word	0x00000000
        /*0030*/ 	.short	0x0006
        /*0032*/ 	.short	0x0028
        /*0034*/ 	.byte	0x00, 0xf0, 0x11, 0x00


	//----- nvinfo : EIATTR_KPARAM_INFO
	.align		4
.L_25979:
        /*0038*/ 	.byte	0x04, 0x17
        /*003a*/ 	.short	(.L_25981 - .L_25980)
.L_25980:
        /*003c*/ 	.word	0x00000000
        /*0040*/ 	.short	0x0005
        /*0042*/ 	.short	0x0020
        /*0044*/ 	.byte	0x00, 0xf5, 0x21, 0x00


	//----- nvinfo : EIATTR_KPARAM_INFO
	.align		4
.L_25981:
        /*0048*/ 	.byte	0x04, 0x17
        /*004a*/ 	.short	(.L_25983 - .L_25982)
.L_25982:
        /*004c*/ 	.word	0x00000000
        /*0050*/ 	.short	0x0004
        /*0052*/ 	.short	0x0018
        /*0054*/ 	.byte	0x00, 0xf5, 0x21, 0x00


	//----- nvinfo : EIATTR_KPARAM_INFO
	.align		4
.L_25983:
        /*0058*/ 	.byte	0x04, 0x17
        /*005a*/ 	.short	(.L_25985 - .L_25984)
.L_25984:
        /*005c*/ 	.word	0x00000000
        /*0060*/ 	.short	0x0003
        /*0062*/ 	.short	0x0010
        /*0064*/ 	.byte	0x00, 0xf5, 0x21, 0x00


	//----- nvinfo : EIATTR_KPARAM_INFO
	.align		4
.L_25985:
        /*0068*/ 	.byte	0x04, 0x17
        /*006a*/ 	.short	(.L_25987 - .L_25986)
.L_25986:
        /*006c*/ 	.word	0x00000000
        /*0070*/ 	.short	0x0002
        /*0072*/ 	.short	0x0008
        /*0074*/ 	.byte	0x00, 0xf0, 0x11, 0x00


	//----- nvinfo : EIATTR_KPARAM_INFO
	.align		4
.L_25987:
        /*0078*/ 	.byte	0x04, 0x17
        /*007a*/ 	.short	(.L_25989 - .L_25988)
.L_25988:
        /*007c*/ 	.word	0x00000000
        /*0080*/ 	.short	0x0001
        /*0082*/ 	.short	0x0004
        /*0084*/ 	.byte	0x00, 0xf0, 0x11, 0x00


	//----- nvinfo : EIATTR_KPARAM_INFO
	.align		4
.L_25989:
        /*0088*/ 	.byte	0x04, 0x17
        /*008a*/ 	.short	(.L_25991 - .L_25990)
.L_25990:
        /*008c*/ 	.word	0x00000000
        /*0090*/ 	.short	0x0000
        /*0092*/ 	.short	0x0000
        /*0094*/ 	.byte	0x00, 0xf0, 0x11, 0x00


	//----- nvinfo : EIATTR_SPARSE_MMA_MASK
	.align		4
.L_25991:
        /*0098*/ 	.byte	0x03, 0x50
        /*009a*/ 	.short	0x0000


	//----- nvinfo : EIATTR_MAXREG_COUNT
	.align		4
        /*009c*/ 	.byte	0x03, 0x1b
        /*009e*/ 	.short	0x00ff


	//----- nvinfo : EIATTR_NUM_BARRIERS
	.align		4
        /*00a0*/ 	.byte	0x02, 0x4c
        /*00a2*/ 	.byte	0x01
	.zero		1


	//----- nvinfo : EIATTR_MERCURY_ISA_VERSION
	.align		4
        /*00a4*/ 	.byte	0x03, 0x5f
        /*00a6*/ 	.short	0x0101


	//----- nvinfo : EIATTR_COOP_GROUP_MASK_REGIDS
	.align		4
        /*00a8*/ 	.byte	0x04, 0x29
        /*00aa*/ 	.short	(.L_25993 - .L_25992)


	//   ....[0]....
.L_25992:
        /*00ac*/ 	.word	0xffffffff


	//   ....[1]....
        /*00b0*/ 	.word	0xffffffff


	//   ....[2]....
        /*00b4*/ 	.word	0xffffffff


	//   ....[3]....
        /*00b8*/ 	.word	0xffffffff


	//   ....[4]....
        /*00bc*/ 	.word	0xffffffff


	//   ....[5]....
        /*00c0*/ 	.word	0xffffffff


	//   ....[6]....
        /*00c4*/ 	.word	0x05000005


	//   ....[7]....
        /*00c8*/ 	.word	0x05000005


	//   ....[8]....
        /*00cc*/ 	.word	0x05000005


	//   ....[9]....
        /*00d0*/ 	.word	0x05000005


	//   ....[10]....
        /*00d4*/ 	.word	0x05000005


	//   ....[11]....
        /*00d8*/ 	.word	0x05000005


	//----- nvinfo : EIATTR_COOP_GROUP_INSTR_OFFSETS
	.align		4
.L_25993:
        /*00dc*/ 	.byte	0x04, 0x28
        /*00de*/ 	.short	(.L_25995 - .L_25994)


	//   ....[0]....
.L_25994:
        /*00e0*/ 	.word	0x000011e0


	//   ....[1]....
        /*00e4*/ 	.word	0x00001260


	//   ....[2]....
        /*00e8*/ 	.word	0x00001530


	//   ....[3]....
        /*00ec*/ 	.word	0x00001580


	//   ....[4]....
        /*00f0*/ 	.word	0x000017f0


	//   ....[5]....
        /*00f4*/ 	.word	0x00001840


	//   ....[6]....
        /*00f8*/ 	.word	0x000023f0


	//   ....[7]....
        /*00fc*/ 	.word	0x00002480


	//   ....[8]....
        /*0100*/ 	.word	0x00002510


	//   ....[9]....
        /*0104*/ 	.word	0x000025a0


	//   ....[10]....
        /*0108*/ 	.word	0x00002630


	//   ....[11]....
        /*010c*/ 	.word	0x000026c0


	//----- nvinfo : EIATTR_VRC_CTA_INIT_COUNT
	.align		4
.L_25995:
        /*0110*/ 	.byte	0x02, 0x4a
	.zero		1
	.zero		1


	//----- nvinfo : EIATTR_EXIT_INSTR_OFFSETS
	.align		4
        /*0114*/ 	.byte	0x04, 0x1c
        /*0116*/ 	.short	(.L_25997 - .L_25996)


	//   ....[0]....
.L_25996:
        /*0118*/ 	.word	0x000006b0


	//   ....[1]....
        /*011c*/ 	.word	0x00002390


	//----- nvinfo : EIATTR_MAX_THREADS
	.align		4
.L_25997:
        /*0120*/ 	.byte	0x04, 0x05
        /*0122*/ 	.short	(.L_25999 - .L_25998)
.L_25998:
        /*0124*/ 	.word	0x00000080
        /*0128*/ 	.word	0x00000001
        /*012c*/ 	.word	0x00000001


	//----- nvinfo : EIATTR_CRS_STACK_SIZE
	.align		4
.L_25999:
        /*0130*/ 	.byte	0x04, 0x1e
        /*0132*/ 	.short	(.L_26001 - .L_26000)
.L_26000:
        /*0134*/ 	.word	0x00000000


	//----- nvinfo : EIATTR_CBANK_PARAM_SIZE
	.align		4
.L_26001:
        /*0138*/ 	.byte	0x03, 0x19
        /*013a*/ 	.short	0x0034


	//----- nvinfo : EIATTR_PARAM_CBANK
	.align		4
        /*013c*/ 	.byte	0x04, 0x0a
        /*013e*/ 	.short	(.L_26003 - .L_26002)
	.align		4
.L_26002:
        /*0140*/ 	.word	index@(.nv.constant0._Z9cuda_gemmIiLi128ELi1ELi1ELi1024ELi2ELi2ELi64ELi1ELi0EEviiiPT_S1_S1_iii)
        /*0144*/ 	.short	0x0380
        /*0146*/ 	.short	0x0034


	//----- nvinfo : EIATTR_SW_WAR
	.align		4
.L_26003:
        /*0148*/ 	.byte	0x04, 0x36
        /*014a*/ 	.short	(.L_26005 - .L_26004)
.L_26004:
        /*014c*/ 	.word	0x00000008
.L_26005:


//--------------------- .nv.info._Z9cuda_gemmIiLi128ELi1ELi1ELi1024ELi2ELi2ELi64ELi0ELi1EEviiiPT_S1_S1_iii --------------------------
	.section	.nv.info._Z9cuda_gemmIiLi128ELi1ELi1ELi1024ELi2ELi2ELi64ELi0ELi1EEviiiPT_S1_S1_iii,"",@"SHT_CUDA_INFO"
	.sectionflags	@""
	.align	4


	//----- nvinfo : EIATTR_CUDA_API_VERSION
	.align		4
        /*0000*/ 	.byte	0x04, 0x37
        /*0002*/ 	.short	(.L_26007 - .L_26006)
.L_26006:
        /*0004*/ 	.word	0x00000082


	//----- nvinfo : EIATTR_KPARAM_INFO
	.align		4
.L_26007:
        /*0008*/ 	.byte	0x04, 0x17
        /*000a*/ 	.short	(.L_26009 - .L_26008)
.L_26008:
        /*000c*/ 	.word	0x00000000
        /*0010*/ 	.short	0x0008
        /*0012*/ 	.short	0x0030
        /*0014*/ 	.byte	0x00, 0xf0, 0x11, 0x00


	//----- nvinfo : EIATTR_KPARAM_INFO
	.align		4
.L_26009:
        /*0018*/ 	.byte	0x04, 0x17
        /*001a*/ 	.short	(.L_26011 - .L_26010)
.L_26010:
        /*001c*/ 	.word	0x00000000
        /*0020*/ 	.short	0x0007
        /*0022*/ 	.short	0x002c
        /*0024*/ 	.byte	0x00, 0xf0, 0x11, 0x00


	//----- nvinfo : EIATTR_KPARAM_INFO
	.align		4
.L_26011:
        /*0028*/ 	.byte	0x04, 0x17
        /*002a*/ 	.short	(.L_26013 - .L_26012)
.L_26012:
        /*002c*/ 	.word	0x00000000
        /*0030*/ 	.short	0x0006
        /*0032*/ 	.short	0x0028
        /*0034*/ 	.byte	0x00, 0xf0, 0x11, 0x00


	//----- nvinfo : EIATTR_KPARAM_INFO
	.align		4
.L_26013:
        /*0038*/ 	.byte	0x04, 0x17
        /*003a*/ 	.short	(.L_26015 - .L_26014)
.L_26014:
        /*003c*/ 	.word	0x00000000
        /*0040*/ 	.short	0x0005
        /*0042*/ 	.short	0x0020
        /*0044*/ 	.byte	0x00, 0xf5, 0x21, 0x00


	//----- nvinfo : EIATTR_KPARAM_INFO
	.align		4
.L_26015:
        /*0048*/ 	.byte	0x04, 0x17
        /*004a*/ 	.short	(.L_26017 - .L_26016)
.L_26016:
        /*004c*/ 	.word	0x00000000
        /*0050*/ 	.short	0x0004
        /*0052*/ 	.short	0x0018
        /*0054*/ 	.byte	0x00, 0xf5, 0x21, 0x00


	//----- nvinfo : EIATTR_KPARAM_INFO
	.align		4
.L_26017:
        /*0058*/ 	.byte	0x04, 0x17
        /*005a*/ 	.short	(.L_26019 - .L_26018)
.L_26018:
        /*005c*/ 	.word	0x00000000
        /*0060*/ 	.short	0x0003
        /*0062*/ 	.short	0x0010
        /*0064*/ 	.byte	0x00, 0xf5, 0x21, 0x00


	//----- nvinfo : EIATTR_KPARAM_INFO
	.align		4
.L_26019:
        /*0068*/ 	.byte	0x04, 0x17
        /*006a*/ 	.short	(.L_26021 - .L_26020)
.L_26020:
        /*006c*/ 	.word	0x00000000
        /*0070*/ 	.short	0x0002
        /*0072*/ 	.short	0x0008
        /*0074*/ 	.byte	0x00, 0xf0, 0x11, 0x00


	//----- nvinfo : EIATTR_KPARAM_INFO
	.align		4
.L_26021:
        /*0078*/ 	.byte	0x04, 0x17
        /*007a*/ 	.short	(.L_26023 - .L_26022)
.L_26022:
        /*007c*/ 	.word	0x00000000
        /*0080*/ 	.short	0x0001
        /*0082*/ 	.short	0x0004
        /*0084*/ 	.byte	0x00, 0xf0, 0x11, 0x00


	//----- nvinfo : EIATTR_KPARAM_INFO
	.align		4
.L_26023:
        /*0088*/ 	.byte	0x04, 0x17
        /*008a*/ 	.short	(.L_26025 - .L_26024)
.L_26024:
        /*008c*/ 	.word	0x00000000
        /*0090*/ 	.short	0x0000
        /*0092*/ 	.short	0x0000
        /*0094*/ 	.byte	0x00, 0xf0, 0x11, 0x00


	//----- nvinfo : EIATTR_SPARSE_MMA_MASK
	.align		4
.L_26025:
        /*0098*/ 	.byte	0x03, 0x50
        /*009a*/ 	.short	0x0000


	//----- nvinfo : EIATTR_MAXREG_COUNT
	.align		4
        /*009c*/ 	.byte	0x03, 0x1b
        /*009e*/ 	.short	0x00ff


	//----- nvinfo : EIATTR_NUM_BARRIERS
	.align		4
        /*00a0*/ 	.byte	0x02, 0x4c
        /*00a2*/ 	.byte	0x01
	.zero		1


	//----- nvinfo : EIATTR_MERCURY_ISA_VERSION
	.align		4
        /*00a4*/ 	.byte	0x03, 0x5f
        /*00a6*/ 	.short	0x0101


	//----- nvinfo : EIATTR_COOP_GROUP_MASK_REGIDS
	.align		4
        /*00a8*/ 	.byte	0x04, 0x29
        /*00aa*/ 	.short	(.L_26027 - .L_26026)


	//   ....[0]....
.L_26026:
        /*00ac*/ 	.word	0xffffffff


	//   ....[1]....
        /*00b0*/ 	.word	0xffffffff


	//   ....[2]....
        /*00b4*/ 	.word	0xffffffff


	//   ....[3]....
        /*00b8*/ 	.word	0xffffffff


	//----- nvinfo : EIATTR_COOP_GROUP_INSTR_OFFSETS
	.align		4
.L_26027:
        /*00bc*/ 	.byte	0x04, 0x28
        /*00be*/ 	.short	(.L_26029 - .L_26028)


	//   ....[0]....
.L_26028:
        /*00c0*/ 	.word	0x000008d0


	//   ....[1]....
        /*00c4*/ 	.word	0x000008f0


	//   ....[2]....
        /*00c8*/ 	.word	0x00000910


	//   ....[3]....
        /*00cc*/ 	.word	0x00000920


	//----- nvinfo : EIATTR_VRC_CTA_INIT_COUNT
	.align		4
.L_26029:
        /*00d0*/ 	.byte	0x02, 0x4a
	.zero		1
	.zero		1


	//----- nvinfo : EIATTR_EXIT_INSTR_OFFSETS
	.align		4
        /*00d4*/ 	.byte	0x04, 0x1c
        /*00d6*/ 	.short	(.L_26031 - .L_26030)


	//   ....[0]....
.L_26030:
        /*00d8*/ 	.word	0x000001c0


	//   ....[1]....
        /*00dc*/ 	.word	0x00000ae0


	//----- nvinfo : EIATTR_MAX_THREADS
	.align		4
.L_26031:
        /*00e0*/ 	.byte	0x04, 0x05
        /*00e2*/ 	.short	(.L_26033 - .L_26032)
.L_26032:
        /*00e4*/ 	.word	0x00000080
        /*00e8*/ 	.word	0x00000001
        /*00ec*/ 	.word	0x00000001


	//----- nvinfo : EIATTR_CRS_STACK_SIZE
	.align		4
.L_26033:
        /*00f0*/ 	.byte	0x04, 0x1e
        /*00f2*/ 	.short	(.L_26035 - .L_26034)
.L_26034:
        /*00f4*/ 	.word	0x00000000


	//----- nvinfo : EIATTR_CBANK_PARAM_SIZE
	.align		4
.L_26035:
        /*00f8*/ 	.byte	0x03, 0x19
        /*00fa*/ 	.short	0x0034


	//----- nvinfo : EIATTR_PARAM_CBANK
	.align		4
        /*00fc*/ 	.byte	0x04, 0x0a
        /*00fe*/ 	.short	(.L_26037 - .L_26036)
	.align		4
.L_26036:
        /*0100*/ 	.word	index@(.nv.constant0._Z9cuda_gemmIiLi128ELi1ELi1ELi1024ELi2ELi2ELi64ELi0ELi1EEviiiPT_S1_S1_iii)
        /*0104*/ 	.short	0x0380
        /*0106*/ 	.short	0x0034


	//----- nvinfo : EIATTR_SW_WAR
	.align		4
.L_26037:
        /*0108*/ 	.byte	0x04, 0x36
        /*010a*/ 	.short	(.L_26039 - .L_26038)
.L_26038:
        /*010c*/ 	.word	0x00000008
.L_26039:


//--------------------- .nv.info._Z9cuda_gemmIiLi128ELi1ELi1ELi1024ELi2ELi2ELi64ELi0ELi0EEviiiPT_S1_S1_iii --------------------------
	.section	.nv.info._Z9cuda_gemmIiLi128ELi1ELi1ELi1024ELi2ELi2ELi64ELi0ELi0EEviiiPT_S1_S1_iii,"",@"SHT_CUDA_INFO"
	.sectionflags	@""
	.align	4


	//----- nvinfo : EIATTR_CUDA_API_VERSION
	.align		4
        /*0000*/ 	.byte	0x04, 0x37
        /*0002*/ 	.short	(.L_26041 - .L_26040)
.L_26040:
        /*0004*/ 	.word	0x00000082


	//----- nvinfo : EIATTR_KPARAM_INFO
	.align		4
.L_26041:
        /*0008*/ 	.byte	0x04, 0x17
        /*000a*/ 	.short	(.L_26043 - .L_26042)
.L_26042:
        /*000c*/ 	.word	0x00000000
        /*0010*/ 	.short	0x0008
        /*0012*/ 	.short	0x0030
        /*0014*/ 	.byte	0x00, 0xf0, 0x11, 0x00


	//----- nvinfo : EIATTR_KPARAM_INFO
	.align		4
.L_26043:
        /*0018*/ 	.byte	0x04, 0x17
        /*001a*/ 	.short	(.L_26045 - .L_26044)
.L_26044:
        /*001c*/ 	.word	0x00000000
        /*0020*/ 	.short	0x0007
        /*0022*/ 	.short	0x002c
        /*0024*/ 	.byte	0x00, 0xf0, 0x11, 0x00


	//----- nvinfo : EIATTR_KPARAM_INFO
	.align		4
.L_26045:
        /*0028*/ 	.byte	0x04, 0x17
        /*002a*/ 	.short	(.L_26047 - .L_26046)
.L_26046:
        /*002c*/ 	.word	0x00000000
        /*0030*/ 	.short	0x0006
        /*0032*/ 	.short	0x0028
        /*0034*/ 	.byte	0x00, 0xf0, 0x11, 0x00


	//----- nvinfo : EIATTR_KPARAM_INFO
	.align		4
.L_26047:
        /*0038*/ 	.byte	0x04, 0x17
        /*003a*/ 	.short	(.L_26049 - .L_26048)
.L_26048:
        /*003c*/ 	.word	0x00000000
        /*0040*/ 	.short	0x0005
        /*0042*/ 	.short	0x0020
        /*0044*/ 	.byte	0x00, 0xf5, 0x21, 0x00


	//----- nvinfo : EIATTR_KPARAM_INFO
	.align		4
.L_26049:
        /*0048*/ 	.byte	0x04, 0x17
        /*004a*/ 	.short	(.L_26051 - .L_26050)
.L_26050:
        /*004c*/ 	.word	0x00000000
        /*0050*/ 	.short	0x0004
        /*0052*/ 	.short	0x0018
        /*0054*/ 	.byte	0x00, 0xf5, 0x21, 0x00


	//----- nvinfo : EIATTR_KPARAM_INFO
	.align		4
.L_26051:
        /*0058*/ 	.byte	0x04, 0x17
        /*005a*/ 	.short	(.L_26053 - .L_26052)
.L_26052:
        /*005c*/ 	.word	0x00000000
        /*0060*/ 	.short	0x0003
        /*0062*/ 	.short	0x0010
        /*0064*/ 	.byte	0x00, 0xf5, 0x21, 0x00


	//----- nvinfo : EIATTR_KPARAM_INFO
	.align		4
.L_26053:
        /*0068*/ 	.byte	0x04, 0x17
        /*006a*/ 	.short	(.L_26055 - .L_26054)
.L_26054:
        /*006c*/ 	.word	0x00000000
        /*0070*/ 	.short	0x0002
        /*0072*/ 	.short	0x0008
        /*0074*/ 	.byte	0x00, 0xf0, 0x11, 0x00


	//----- nvinfo : EIATTR_KPARAM_INFO
	.align		4
.L_26055:
        /*0078*/ 	.byte	0x04, 0x17
        /*007a*/ 	.short	(.L_26057 - .L_26056)
.L_26056:
        /*007c*/ 	.word	0x00000000
        /*0080*/ 	.short	0x0001
        /*0082*/ 	.short	0x0004
        /*0084*/ 	.byte	0x00, 0xf0, 0x11, 0x00


	//----- nvinfo : EIATTR_KPARAM_INFO
	.align		4
.L_26057:
        /*0088*/ 	.byte	0x04, 0x17
        /*008a*/ 	.short	(.L_26059 - .L_26058)
.L_26058:
        /*008c*/ 	.word	0x00000000
        /*0090*/ 	.short	0x0000
        /*0092*/ 	.short	0x0000
        /*0094*/ 	.byte	0x00, 0xf0, 0x11, 0x00


	//----- nvinfo : EIATTR_SPARSE_MMA_MASK
	.align		4
.L_26059:
        /*0098*/ 	.byte	0x03, 0x50
        /*009a*/ 	.short	0x0000


	//----- nvinfo : EIATTR_MAXREG_COUNT
	.align		4
        /*009c*/ 	.byte	0x03, 0x1b
        /*009e*/ 	.short	0x00ff


	//----- nvinfo : EIATTR_NUM_BARRIERS
	.align		4
        /*00a0*/ 	.byte	0x02, 0x4c
        /*00a2*/ 	.byte	0x01
	.zero		1


	//----- nvinfo : EIATTR_ANNOTATIONS
	.align		4
        /*00a4*/ 	.byte	0x04, 0x55
        /*00a6*/ 	.short	(.L_26061 - .L_26060)


	//   ....[0]....
.L_26060:
        /*00a8*/ 	.word	0x00000001
        /*00ac*/ 	.byte	0x40, 0x08, 0x00, 0x00, 0x01, 0x00, 0x00, 0x00, 0x70, 0x18, 0x00, 0x00


	//----- nvinfo : EIATTR_MERCURY_ISA_VERSION
	.align		4
.L_26061:
        /*00b8*/ 	.byte	0x03, 0x5f
        /*00ba*/ 	.short	0x0101


	//----- nvinfo : EIATTR_COOP_GROUP_MASK_REGIDS
	.align		4
        /*00bc*/ 	.byte	0x04, 0x29
        /*00be*/ 	.short	(.L_26063 - .L_26062)


	//   ....[0]....
.L_26062:
        /*00c0*/ 	.word	0xffffffff


	//   ....[1]....
        /*00c4*/ 	.word	0xffffffff


	//   ....[2]....
        /*00c8*/ 	.word	0xffffffff


	//   ....[3]....
        /*00cc*/ 	.word	0xffffffff


	//   ....[4]....
        /*00d0*/ 	.word	0xffffffff


	//   ....[5]....
        /*00d4*/ 	.word	0xffffffff


	//   ....[6]....
        /*00d8*/ 	.word	0x05000005


	//   ....[7]....
        /*00dc*/ 	.word	0x05000005


	//   ....[8]....
        /*00e0*/ 	.word	0x05000005


	//   ....[9]....
        /*00e4*/ 	.word	0x05000005


	//   ....[10]....
        /*00e8*/ 	.word	0x05000005


	//   ....[11]....
        /*00ec*/ 	.word	0x05000005


	//----- nvinfo : EIATTR_COOP_GROUP_INSTR_OFFSETS
	.align		4
.L_26063:
        /*00f0*/ 	.byte	0x04, 0x28
        /*00f2*/ 	.short	(.L_26065 - .L_26064)


	//   ....[0]....
.L_26064:
        /*00f4*/ 	.word	0x00001210


	//   ....[1]....
        /*00f8*/ 	.word	0x00001290


	//   ....[2]....
        /*00fc*/ 	.word	0x000014c0


	//   ....[3]....
        /*0100*/ 	.word	0x00001510


	//   ....[4]....
        /*0104*/ 	.word	0x00001740


	//   ....[5]....
        /*0108*/ 	.word	0x00001790


	//   ....[6]....
        /*010c*/ 	.word	0x00002390


	//   ....[7]....
        /*0110*/ 	.word	0x00002420


	//   ....[8]....
        /*0114*/ 	.word	0x000024b0


	//   ....[9]....
        /*0118*/ 	.word	0x00002540


	//   ....[10]....
        /*011c*/ 	.word	0x000025d0


	//   ....[11]....
        /*0120*/ 	.word	0x00002660


	//----- nvinfo : EIATTR_VRC_CTA_INIT_COUNT
	.align		4
.L_26065:
        /*0124*/ 	.byte	0x02, 0x4a
	.zero		1
	.zero		1


	//----- nvinfo : EIATTR_EXIT_INSTR_OFFSETS
	.align		4
        /*0128*/ 	.byte	0x04, 0x1c
        /*012a*/ 	.short	(.L_26067 - .L_26066)


	//   ....[0]....
.L_26066:
        /*012c*/ 	.word	0x000006c0


	//   ....[1]....
        /*0130*/ 	.word	0x00002330


	//----- nvinfo : EIATTR_MAX_THREADS
	.align		4
.L_26067:
        /*0134*/ 	.byte	0x04, 0x05
        /*0136*/ 	.short	(.L_26069 - .L_26068)
.L_26068:
        /*0138*/ 	.word	0x00000080
        /*013c*/ 	.word	0x00000001
        /*0140*/ 	.word	0x00000001


	//----- nvinfo : EIATTR_CRS_STACK_SIZE
	.align		4
.L_26069:
        /*0144*/ 	.byte	0x04, 0x1e
        /*0146*/ 	.short	(.L_26071 - .L_26070)
.L_26070:
        /*0148*/ 	.word	0x00000000


	//----- nvinfo : EIATTR_CBANK_PARAM_SIZE
	.align		4
.L_26071:
        /*014c*/ 	.byte	0x03, 0x19
        /*014e*/ 	.short	0x0034


	//----- nvinfo : EIATTR_PARAM_CBANK
	.align		4
        /*0150*/ 	.byte	0x04, 0x0a
        /*0152*/ 	.short	(.L_26073 - .L_26072)
	.align		4
.L_26072:
        /*0154*/ 	.word	index@(.nv.constant0._Z9cuda_gemmIiLi128ELi1ELi1ELi1024ELi2ELi2ELi64ELi0ELi0EEviiiPT_S1_S1_iii)
        /*0158*/ 	.short	0x0380
        /*015a*/ 	.short	0x0034


	//----- nvinfo : EIATTR_SW_WAR
	.align		4
.L_26073:
        /*015c*/ 	.byte	0x04, 0x36
        /*015e*/ 	.short	(.L_26075 - .L_26074)
.L_26074:
        /*0160*/ 	.word	0x00000008
.L_26075:


//--------------------- .nv.info._Z9cuda_gemmIiLi128ELi1ELi1ELi512ELi128ELi128ELi64ELi1ELi1EEviiiPT_S1_S1_iii --------------------------
	.section	.nv.info._Z9cuda_gemmIiLi128ELi1ELi1ELi512ELi128ELi128ELi64ELi1ELi1EEviiiPT_S1_S1_iii,"",@"SHT_CUDA_INFO"
	.sectionflags	@""
	.align	4


	//----- nvinfo : EIATTR_CUDA_API_VERSION
	.align		4
        /*0000*/ 	.byte	0x04, 0x37
        /*0002*/ 	.short	(.L_26077 - .L_26076)
.L_26076:
        /*0004*/ 	.word	0x00000082


	//----- nvinfo : EIATTR_KPARAM_INFO
	.align		4
.L_26077:
        /*0008*/ 	.byte	0x04, 0x17
        /*000a*/ 	.short	(.L_26079 - .L_26078)
.L_26078:
        /*000c*/ 	.word	0x00000000
        /*0010*/ 	.short	0x0008
        /*0012*/ 	.short	0x0030
        /*0014*/ 	.byte	0x00, 0xf0, 0x11, 0x00


	//----- nvinfo : EIATTR_KPARAM_INFO
	.align		4
.L_26079:
        /*0018*/ 	.byte	0x04, 0x17
        /*001a*/ 	.short	(.L_26081 - .L_26080)
.L_26080:
        /*001c*/ 	.word	0x00000000
        /*0020*/ 	.short	0x0007
        /*0022*/ 	.short	0x002c
        /*0024*/ 	.byte	0x00, 0xf0, 0x11, 0x00


	//----- nvinfo : EIATTR_KPARAM_INFO
	.align		4
.L_26081:
        /*0028*/ 	.byte	0x04, 0x17
        /*002a*/ 	.short	(.L_26083 - .L_26082)
.L_26082:
        /*002c*/ 	.word	0x00000000
        /*0030*/ 	.short	0x0006
        /*0032*/ 	.short	0x0028
        /*0034*/ 	.byte	0x00, 0xf0, 0x11, 0x00


	//----- nvinfo : EIATTR_KPARAM_INFO
	.align		4
.L_26083:
        /*0038*/ 	.byte	0x04, 0x17
        /*003a*/ 	.short	(.L_26085 - .L_26084)
.L_26084:
        /*003c*/ 	.word	0x00000000
        /*0040*/ 	.short	0x0005
        /*0042*/ 	.short	0x0020
        /*0044*/ 	.byte	0x00, 0xf5, 0x21, 0x00


	//----- nvinfo : EIATTR_KPARAM_INFO
	.align		4
.L_26085:
        /*0048*/ 	.byte	0x04, 0x17
        /*004a*/ 	.short	(.L_26087 - .L_26086)
.L_26086:
        /*004c*/ 	.word	0x00000000
        /*0050*/ 	.short	0x0004
        /*0052*/ 	.short	0x0018
        /*0054*/ 	.byte	0x00, 0xf5, 0x21, 0x00


	//----- nvinfo : EIATTR_KPARAM_INFO
	.align		4
.L_26087:
        /*0058*/ 	.byte	0x04, 0x17
        /*005a*/ 	.short	(.L_26089 - .L_26088)
.L_26088:
        /*005c*/ 	.word	0x00000000
        /*0060*/ 	.short	0x0003
        /*0062*/ 	.short	0x0010
        /*0064*/ 	.byte	0x00, 0xf5, 0x21, 0x00


	//----- nvinfo : EIATTR_KPARAM_INFO
	.align		4
.L_26089:
        /*0068*/ 	.byte	0x04, 0x17
        /*006a*/ 	.short	(.L_26091 - .L_26090)
.L_26090:
        /*006c*/ 	.word	0x00000000
        /*0070*/ 	.short	0x0002
        /*0072*/ 	.short	0x0008
        /*0074*/ 	.byte	0x00, 0xf0, 0x11, 0x00


	//----- nvinfo : EIATTR_KPARAM_INFO
	.align		4
.L_26091:
        /*0078*/ 	.byte	0x04, 0x17
        /*007a*/ 	.short	(.L_26093 - .L_26092)
.L_26092:
        /*007c*/ 	.word	0x00000000
        /*0080*/ 	.short	0x0001
        /*0082*/ 	.short	0x0004
        /*0084*/ 	.byte	0x00, 0xf0, 0x11, 0x00


	//----- nvinfo : EIATTR_KPARAM_INFO
	.align		4
.L_26093:
        /*0088*/ 	.byte	0x04, 0x17
        /*008a*/ 	.short	(.L_26095 - .L_26094)
.L_26094:
        /*008c*/ 	.word	0x00000000
        /*0090*/ 	.short	0x0000
        /*0092*/ 	.short	0x0000
        /*0094*/ 	.byte	0x00, 0xf0, 0x11, 0x00


	//----- nvinfo : EIATTR_SPARSE_MMA_MASK
	.align		4
.L_26095:
        /*0098*/ 	.byte	0x03, 0x50
        /*009a*/ 	.short	0x0000


	//----- nvinfo : EIATTR_MAXREG_COUNT
	.align		4
        /*009c*/ 	.byte	0x03, 0x1b
        /*009e*/ 	.short	0x00ff


	//----- nvinfo : EIATTR_NUM_BARRIERS
	.align		4
        /*00a0*/ 	.byte	0x02, 0x4c
        /*00a2*/ 	.byte	0x01
	.zero		1


	//----- nvinfo : EIATTR_MERCURY_ISA_VERSION
	.align		4
        /*00a4*/ 	.byte	0x03, 0x5f
        /*00a6*/ 	.short	0x0101


	//----- nvinfo : EIATTR_COOP_GROUP_MASK_REGIDS
	.align		4
        /*00a8*/ 	.byte	0x04, 0x29
        /*00aa*/ 	.short	(.L_26097 - .L_26096)


	//   ....[0]....
.L_26096:
        /*00ac*/ 	.word	0xffffffff


	//----- nvinfo : EIATTR_COOP_GROUP_INSTR_OFFSETS
	.align		4
.L_26097:
        /*00b0*/ 	.byte	0x04, 0x28
        /*00b2*/ 	.short	(.L_26099 - .L_26098)


	//   ....[0]....
.L_26098:
        /*00b4*/ 	.word	0x00001300


	//----- nvinfo : EIATTR_VRC_CTA_INIT_COUNT
	.align		4
.L_26099:
        /*00b8*/ 	.byte	0x02, 0x4a
	.zero		1
	.zero		1


	//----- nvinfo : EIATTR_EXIT_INSTR_OFFSETS
	.align		4
        /*00bc*/ 	.byte	0x04, 0x1c
        /*00be*/ 	.short	(.L_26101 - .L_26100)


	//   ....[0]....
.L_26100:
        /*00c0*/ 	.word	0x00000040


	//   ....[1]....
        /*00c4*/ 	.word	0x000014f0


	//   ....[2]....
        /*00c8*/ 	.word	0x00001700


	//----- nvinfo : EIATTR_MAX_THREADS
	.align		4
.L_26101:
        /*00cc*/ 	.byte	0x04, 0x05
        /*00ce*/ 	.short	(.L_26103 - .L_26102)
.L_26102:
        /*00d0*/ 	.word	0x00000080
        /*00d4*/ 	.word	0x00000001
        /*00d8*/ 	.word	0x00000001


	//----- nvinfo : EIATTR_CRS_STACK_SIZE
	.align		4
.L_26103:
        /*00dc*/ 	.byte	0x04, 0x1e
        /*00de*/ 	.short	(.L_26105 - .L_26104)
.L_26104:
        /*00e0*/ 	.word	0x00000000


	//----- nvinfo : EIATTR_CBANK_PARAM_SIZE
	.align		4
.L_26105:
        /*00e4*/ 	.byte	0x03, 0x19
        /*00e6*/ 	.short	0x0034


	//----- nvinfo : EIATTR_PARAM_CBANK
	.align		4
        /*00e8*/ 	.byte	0x04, 0x0a
        /*00ea*/ 	.short	(.L_26107 - .L_26106)
	.align		4
.L_26106:
        /*00ec*/ 	.word	index@(.nv.constant0._Z9cuda_gemmIiLi128ELi1ELi1ELi512ELi128ELi128ELi64ELi1ELi1EEviiiPT_S1_S1_iii)
        /*00f0*/ 	.short	0x0380
        /*00f2*/ 	.short	0x0034


	//----- nvinfo : EIATTR_SW_WAR
	.align		4
.L_26107:
        /*00f4*/ 	.byte	0x04, 0x36
        /*00f6*/ 	.short	(.L_26109 - .L_26108)
.L_26108:
        /*00f8*/ 	.word	0x00000008
.L_26109:


//--------------------- .nv.info._Z9cuda_gemmIiLi128ELi1ELi1ELi512ELi128ELi128ELi64ELi1ELi0EEviiiPT_S1_S1_iii --------------------------
	.section	.nv.info._Z9cuda_gemmIiLi128ELi1ELi1ELi512ELi128ELi128ELi64ELi1ELi0EEviiiPT_S1_S1_iii,"",@"SHT_CUDA_INFO"
	.sectionflags	@""
	.align	4


	//----- nvinfo : EIATTR_CUDA_API_VERSION
	.align		4
        /*0000*/ 	.byte	0x04, 0x37
        /*0002*/ 	.short	(.L_26111 - .L_26110)
.L_26110:
        /*0004*/ 	.word	0x00000082


	//----- nvinfo : EIATTR_KPARAM_INFO
	.align		4
.L_26111:
        /*0008*/ 	.byte	0x04, 0x17
        /*000a*/ 	.short	(.L_26113 - .L_26112)
.L_26112:
        /*000c*/ 	.word	0x00000000
        /*0010*/ 	.short	0x0008
        /*0012*/ 	.short	0x0030
        /*0014*/ 	.byte	0x00, 0xf0, 0x11, 0x00


	//----- nvinfo : EIATTR_KPARAM_INFO
	.align		4
.L_26113:
        /*0018*/ 	.byte	0x04, 0x17
        /*001a*/ 	.short	(.L_26115 - .L_26114)
.L_26114:
        /*001c*/ 	.word	0x00000000
        /*0020*/ 	.short	0x0007
        /*0022*/ 	.short	0x002c
        /*0024*/ 	.byte	0x00, 0xf0, 0x11, 0x00


	//----- nvinfo : EIATTR_KPARAM_INFO
	.align		4
.L_26115:
        /*0028*/ 	.byte	0x04, 0x17
        /*002a*/ 	.short	(.L_26117 - .L_26116)
.L_26116:
        /*002c*/ 	.word	0x00000000
        /*0030*/ 	.short	0x0006
        /*0032*/ 	.short	0x0028
        /*0034*/ 	.byte	0x00, 0xf0, 0x11, 0x00


	//----- nvinfo : EIATTR_KPARAM_INFO
	.align		4
.L_26117:
        /*0038*/ 	.byte	0x04, 0x17
        /*003a*/ 	.short	(.L_26119 - .L_26118)
.L_26118:
        /*003c*/ 	.word	0x00000000
        /*0040*/ 	.short	0x0005
        /*0042*/ 	.short	0x0020
        /*0044*/ 	.byte	0x00, 0xf5, 0x21, 0x00


	//----- nvinfo : EIATTR_KPARAM_INFO
	.align		4
.L_26119:
        /*0048*/ 	.byte	0x04, 0x17
        /*004a*/ 	.short	(.L_26121 - .L_26120)
.L_26120:
        /*004c*/ 	.word	0x00000000
        /*0050*/ 	.short	0x0004
        /*0052*/ 	.short	0x0018
        /*0054*/ 	.byte	0x00, 0xf5, 0x21, 0x00


	//----- nvinfo : EIATTR_KPARAM_INFO
	.align		4
.L_26121:
        /*0058*/ 	.byte	0x04, 0x17
        /*005a*/ 	.short	(.L_26123 - .L_26122)
.L_26122:
        /*005c*/ 	.word	0x00000000
        /*0060*/ 	.short	0x0003
        /*0062*/ 	.short	0x0010
        /*0064*/ 	.byte	0x00, 0xf5, 0x21, 0x00


	//----- nvinfo : EIATTR_KPARAM_INFO
	.align		4
.L_26123:
        /*0068*/ 	.byte	0x04, 0x17
        /*006a*/ 	.short	(.L_26125 - .L_26124)
.L_26124:
        /*006c*/ 	.word	0x00000000
        /*0070*/ 	.short	0x0002
        /*0072*/ 	.short	0x0008
        /*0074*/ 	.byte	0x00, 0xf0, 0x11, 0x00


	//----- nvinfo : EIATTR_KPARAM_INFO
	.align		4
.L_26125:
        /*0078*/ 	.byte	0x04, 0x17
        /*007a*/ 	.short	(.L_26127 - .L_26126)
.L_26126:
        /*007c*/ 	.word	0x00000000
        /*0080*/ 	.short	0x0001
        /*0082*/ 	.short	0x0004
        /*0084*/ 	.byte	0x00, 0xf0, 0x11, 0x00


	//----- nvinfo : EIATTR_KPARAM_INFO
	.align		4
.L_26127:
        /*0088*/ 	.byte	0x04, 0x17
        /*008a*/ 	.short	(.L_26129 - .L_26128)
.L_26128:
        /*008c*/ 	.word	0x00000000
        /*0090*/ 	.short	0x0000
        /*0092*/ 	.short	0x0000
        /*0094*/ 	.byte	0x00, 0xf0, 0x11, 0x00


	//----- nvinfo : EIATTR_SPARSE_MMA_MASK
	.align		4
.L_26129:
        /*0098*/ 	.byte	0x03, 0x50
        /*009a*/ 	.short	0x0000


	//----- nvinfo : EIATTR_MAXREG_COUNT
	.align		4
        /*009c*/ 	.byte	0x03, 0x1b
        /*009e*/ 	.short	0x00ff


	//----- nvinfo : EIATTR_NUM_BARRIERS
	.align		4
        /*00a0*/ 	.byte	0x02, 0x4c
        /*00a2*/ 	.byte	0x01
	.zero		1


	//----- nvinfo : EIATTR_MERCURY_ISA_VERSION
	.align		4
        /*00a4*/ 	.byte	0x03, 0x5f
        /*00a6*/ 	.short	0x0101


	//----- nvinfo : EIATTR_COOP_GROUP_MASK_REGIDS
	.align		4
        /*00a8*/ 	.byte	0x04, 0x29
        /*00aa*/ 	.short	(.L_26131 - .L_26130)


	//   ....[0]....
.L_26130:
        /*00ac*/ 	.word	0xffffffff


	//   ....[1]....
        /*00b0*/ 	.word	0xffffffff


	//   ....[2]....
        /*00b4*/ 	.word	0xffffffff


	//   ....[3]....
        /*00b8*/ 	.word	0xffffffff


	//   ....[4]....
        /*00bc*/ 	.word	0xffffffff


	//   ....[5]....
        /*00c0*/ 	.word	0xffffffff


	//   ....[6]....
        /*00c4*/ 	.word	0xffffffff


	//   ....[7]....
        /*00c8*/ 	.word	0xffffffff


	//   ....[8]....
        /*00cc*/ 	.word	0xffffffff


	//   ....[9]....
        /*00d0*/ 	.word	0xffffffff


	//   ....[10]....
        /*00d4*/ 	.word	0xffffffff


	//   ....[11]....
        /*00d8*/ 	.word	0xffffffff


	//   ....[12]....
        /*00dc*/ 	.word	0xffffffff


	//   ....[13]....
        /*00e0*/ 	.word	0xffffffff


	//   ....[14]....
        /*00e4*/ 	.word	0xffffffff


	//   ....[15]....
        /*00e8*/ 	.word	0xffffffff


	//   ....[16]....
        /*00ec*/ 	.word	0xffffffff


	//   ....[17]....
        /*00f0*/ 	.word	0x0500004d


	//   ....[18]....
        /*00f4*/ 	.word	0x0500004d


	//   ....[19]....
        /*00f8*/ 	.word	0x0500004d


	//   ....[20]....
        /*00fc*/ 	.word	0x0500004d


	//   ....[21]....
        /*0100*/ 	.word	0x0500004d


	//   ....[22]....
        /*0104*/ 	.word	0x0500004d


	//   ....[23]....
        /*0108*/ 	.word	0x0500004d


	//   ....[24]....
        /*010c*/ 	.word	0x0500004d


	//   ....[25]....
        /*0110*/ 	.word	0x0500004d


	//   ....[26]....
        /*0114*/ 	.word	0x0500004d


	//   ....[27]....
        /*0118*/ 	.word	0x0500004d


	//   ....[28]....
        /*011c*/ 	.word	0x0500004d


	//   ....[29]....
        /*0120*/ 	.word	0x0500004d


	//   ....[30]....
        /*0124*/ 	.word	0x0500004d


	//   ....[31]....
        /*0128*/ 	.word	0x0500004d


	//   ....[32]....
        /*012c*/ 	.word	0x0500004d


	//----- nvinfo : EIATTR_COOP_GROUP_INSTR_OFFSETS
	.align		4
.L_26131:
        /*0130*/ 	.byte	0x04, 0x28
        /*0132*/ 	.short	(.L_26133 - .L_26132)


	//   ....[0]....
.L_26132:
        /*0134*/ 	.word	0x00001e40


	//   ....[1]....
        /*0138*/ 	.word	0x00001ea0


	//   ....[2]....
        /*013c*/ 	.word	0x00001f00


	//   ....[3]....
        /*0140*/ 	.word	0x00001f60


	//   ....[4]....
        /*0144*/ 	.word	0x00001fc0


	//   ....[5]....
        /*0148*/ 	.word	0x00002020


	//   ....[6]....
        /*014c*/ 	.word	0x00002080


	//   ....[7]....
        /*0150*/ 	.word	0x000020e0


	//   ....[8]....
        /*0154*/ 	.word	0x00002140


	//   ....[9]....
        /*0158*/ 	.word	0x000021a0


	//   ....[10]....
        /*015c*/ 	.word	0x00002200


	//   ....[11]....
        /*0160*/ 	.word	0x00002260


	//   ....[12]....
        /*0164*/ 	.word	0x000022c0


	//   ....[13]....
        /*0168*/ 	.word	0x00002320


	//   ....[14]....
        /*016c*/ 	.word	0x00002380


	//   ....[15]....
        /*0170*/ 	.word	0x000023e0


	//   ....[16]....
        /*0174*/ 	.word	0x00002880


	//   ....[17]....
        /*0178*/ 	.word	0x00002d90


	//   ....[18]....
        /*017c*/ 	.word	0x00002e20


	//   ....[19]....
        /*0180*/ 	.word	0x00002ec0


	//   ....[20]....
        /*0184*/ 	.word	0x00002f50


	//   ....[21]....
        /*0188*/ 	.word	0x00002fe0


	//   ....[22]....
        /*018c*/ 	.word	0x00003080


	//   ....[23]....
        /*0190*/ 	.word	0x00003110


	//   ....[24]....
        /*0194*/ 	.word	0x000031b0


	//   ....[25]....
        /*0198*/ 	.word	0x00003240


	//   ....[26]....
        /*019c*/ 	.word	0x000032e0


	//   ....[27]....
        /*01a0*/ 	.word	0x00003380


	//   ....[28]....
        /*01a4*/ 	.word	0x00003420


	//   ....[29]....
        /*01a8*/ 	.word	0x000034b0


	//   ....[30]....
        /*01ac*/ 	.word	0x00003540


	//   ....[31]....
        /*01b0*/ 	.word	0x000035d0


	//   ....[32]....
        /*01b4*/ 	.word	0x00003660


	//----- nvinfo : EIATTR_VRC_CTA_INIT_COUNT
	.align		4
.L_26133:
        /*01b8*/ 	.byte	0x02, 0x4a
	.zero		1
	.zero		1


	//----- nvinfo : EIATTR_EXIT_INSTR_OFFSETS
	.align		4
        /*01bc*/ 	.byte	0x04, 0x1c
        /*01be*/ 	.short	(.L_26135 - .L_26134)


	//   ....[0]....
.L_26134:
        /*01c0*/ 	.word	0x000002d0


	//   ....[1]....
        /*01c4*/ 	.word	0x00002b40


	//   ....[2]....
        /*01c8*/ 	.word	0x00002d40


	//----- nvinfo : EIATTR_MAX_THREADS
	.align		4
.L_26135:
        /*01cc*/ 	.byte	0x04, 0x05
        /*01ce*/ 	.short	(.L_26137 - .L_26136)
.L_26136:
        /*01d0*/ 	.word	0x00000080
        /*01d4*/ 	.word	0x00000001
        /*01d8*/ 	.word	0x00000001


	//----- nvinfo : EIATTR_CRS_STACK_SIZE
	.align		4
.L_26137:
        /*01dc*/ 	.byte	0x04, 0x1e
        /*01de*/ 	.short	(.L_26139 - .L_26138)
.L_26138:
        /*01e0*/ 	.word	0x00000000


	//----- nvinfo : EIATTR_CBANK_PARAM_SIZE
	.align		4
.L_26139:
        /*01e4*/ 	.byte	0x03, 0x19
        /*01e6*/ 	.short	0x0034


	//----- nvinfo : EIATTR_PARAM_CBANK
	.align		4
        /*01e8*/ 	.byte	0x04, 0x0a
        /*01ea*/ 	.short	(.L_26141 - .L_26140)
	.align		4
.L_26140:
        /*01ec*/ 	.word	index@(.nv.constant0._Z9cuda_gemmIiLi128ELi1ELi1ELi512ELi128ELi128ELi64ELi1ELi0EEviiiPT_S1_S1_iii)
        /*01f0*/ 	.short	0x0380
        /*01f2*/ 	.short	0x0034


	//----- nvinfo : EIATTR_SW_WAR
	.align		4
.L_26141:
        /*01f4*/ 	.byte	0x04, 0x36
        /*01f6*/ 	.short	(.L_26143 - .L_26142)
.L_26142:
        /*01f8*/ 	.word	0x00000008
.L_26143:


//--------------------- .nv.info._Z9cuda_gemmIiLi128ELi1ELi1ELi512ELi128ELi128ELi64ELi0ELi1EEviiiPT_S1_S1_iii --------------------------
	.section	.nv.info._Z9cuda_gemmIiLi128ELi1ELi1ELi512ELi128ELi128ELi64ELi0ELi1EEviiiPT_S1_S1_iii,"",@"SHT_CUDA_INFO"
	.sectionflags	@""
	.align	4


	//----- nvinfo : EIATTR_CUDA_API_VERSION
	.align		4
        /*0000*/ 	.byte	0x04, 0x37
        /*0002*/ 	.short	(.L_26145 - .L_26144)
.L_26144:
        /*0004*/ 	.word	0x00000082


	//----- nvinfo : EIATTR_KPARAM_INFO
	.align		4
.L_26145:
        /*0008*/ 	.byte	0x04, 0x17
        /*000a*/ 	.short	(.L_26147 - .L_26146)
.L_26146:
        /*000c*/ 	.word	0x00000000
        /*0010*/ 	.short	0x0008
        /*0012*/ 	.short	0x0030
        /*0014*/ 	.byte	0x00, 0xf0, 0x11, 0x00


	//----- nvinfo : EIATTR_KPARAM_INFO
	.align		4
.L_26147:
        /*0018*/ 	.byte	0x04, 0x17
        /*001a*/ 	.short	(.L_26149 - .L_26148)
.L_26148:
        /*001c*/ 	.word	0x00000000
        /*0020*/ 	.short	0x0007
        /*0022*/ 	.short	0x002c
        /*0024*/ 	.byte	0x00, 0xf0, 0x11, 0x00


	//----- nvinfo : EIATTR_KPARAM_INFO
	.align		4
.L_26149:
        /*0028*/ 	.byte	0x04, 0x17
        /*002a*/ 	.short	(.L_26151 - .L_26150)
.L_26150:
        /*002c*/ 	.word	0x00000000
        /*0030*/ 	.short	0x0006
        /*0032*/ 	.short	0x0028
        /*0034*/ 	.byte	0x00, 0xf0, 0x11, 0x00


	//----- nvinfo : EIATTR_KPARAM_INFO
	.align		4
.L_26151:
        /*0038*/ 	.byte	0x04, 0x17
        /*003a*/ 	.short	(.L_26153 - .L_26152)
.L_26152:
        /*003c*/ 	.word	0x00000000
        /*0040*/ 	.short	0x0005
        /*0042*/ 	.short	0x0020
        /*0044*/ 	.byte	0x00, 0xf5, 0x21, 0x00


	//----- nvinfo : EIATTR_KPARAM_INFO
	.align		4
.L_26153:
        /*0048*/ 	.byte	0x04, 0x17
        /*004a*/ 	.short	(.L_26155 - .L_26154)
.L_26154:
        /*004c*/ 	.word	0x00000000
        /*0050*/ 	.short	0x0004
        /*0052*/ 	.short	0x0018
        /*0054*/ 	.byte	0x00, 0xf5, 0x21, 0x00


	//----- nvinfo : EIATTR_KPARAM_INFO
	.align		4
.L_26155:
        /*0058*/ 	.byte	0x04, 0x17
        /*005a*/ 	.short	(.L_26157 - .L_26156)
.L_26156:
        /*005c*/ 	.word	0x00000000
        /*0060*/ 	.short	0x0003
        /*0062*/ 	.short	0x0010
        /*0064*/ 	.byte	0x00, 0xf5, 0x21, 0x00


	//----- nvinfo : EIATTR_KPARAM_INFO
	.align		4
.L_26157:
        /*0068*/ 	.byte	0x04, 0x17
        /*006a*/ 	.short	(.L_26159 - .L_26158)
.L_26158:
        /*006c*/ 	.word	0x00000000
        /*0070*/ 	.short	0x0002
        /*0072*/ 	.short	0x0008
        /*0074*/ 	.byte	0x00, 0xf0, 0x11, 0x00


	//----- nvinfo : EIATTR_KPARAM_INFO
	.align		4
.L_26159:
        /*0078*/ 	.byte	0x04, 0x17
        /*007a*/ 	.short	(.L_26161 - .L_26160)
.L_26160:
        /*007c*/ 	.word	0x00000000
        /*0080*/ 	.short	0x0001
        /*0082*/ 	.short	0x0004
        /*0084*/ 	.byte	0x00, 0xf0, 0x11, 0x00


	//----- nvinfo : EIATTR_KPARAM_INFO
	.align		4
.L_26161:
        /*0088*/ 	.byte	0x04, 0x17
        /*008a*/ 	.short	(.L_26163 - .L_26162)
.L_26162:
        /*008c*/ 	.word	0x00000000
        /*0090*/ 	.short	0x0000
        /*0092*/ 	.short	0x0000
        /*0094*/ 	.byte	0x00, 0xf0, 0x11, 0x00


	//----- nvinfo : EIATTR_SPARSE_MMA_MASK
	.align		4
.L_26163:
        /*0098*/ 	.byte	0x03, 0x50
        /*009a*/ 	.short	0x0000


	//----- nvinfo : EIATTR_MAXREG_COUNT
	.align		4
        /*009c*/ 	.byte	0x03, 0x1b
        /*009e*/ 	.short	0x00ff


	//----- nvinfo : EIATTR_NUM_BARRIERS
	.align		4
        /*00a0*/ 	.byte	0x02, 0x4c
        /*00a2*/ 	.byte	0x01
	.zero		1


	//----- nvinfo : EIATTR_MERCURY_ISA_VERSION
	.align		4
        /*00a4*/ 	.byte	0x03, 0x5f
        /*00a6*/ 	.short	0x0101


	//----- nvinfo : EIATTR_COOP_GROUP_MASK_REGIDS
	.align		4
        /*00a8*/ 	.byte	0x04, 0x29
        /*00aa*/ 	.short	(.L_26165 - .L_26164)


	//   ....[0]....
.L_26164:
        /*00ac*/ 	.word	0xffffffff


	//----- nvinfo : EIATTR_COOP_GROUP_INSTR_OFFSETS
	.align		4
.L_26165:
        /*00b0*/ 	.byte	0x04, 0x28
        /*00b2*/ 	.short	(.L_26167 - .L_26166)


	//   ....[0]....
.L_26166:
        /*00b4*/ 	.word	0x00001330


	//----- nvinfo : EIATTR_VRC_CTA_INIT_COUNT
	.align		4
.L_26167:
        /*00b8*/ 	.byte	0x02, 0x4a
	.zero		1
	.zero		1


	//----- nvinfo : EIATTR_EXIT_INSTR_OFFSETS
	.align		4
        /*00bc*/ 	.byte	0x04, 0x1c
        /*00be*/ 	.short	(.L_26169 - .L_26168)


	//   ....[0]....
.L_26168:
        /*00c0*/ 	.word	0x00000040


	//   ....[1]....
        /*00c4*/ 	.word	0x000015e0


	//   ....[2]....
        /*00c8*/ 	.word	0x000018f0


	//----- nvinfo : EIATTR_MAX_THREADS
	.align		4
.L_26169:
        /*00cc*/ 	.byte	0x04, 0x05
        /*00ce*/ 	.short	(.L_26171 - .L_26170)
.L_26170:
        /*00d0*/ 	.word	0x00000080
        /*00d4*/ 	.word	0x00000001
        /*00d8*/ 	.word	0x00000001


	//----- nvinfo : EIATTR_CRS_STACK_SIZE
	.align		4
.L_26171:
        /*00dc*/ 	.byte	0x04, 0x1e
        /*00de*/ 	.short	(.L_26173 - .L_26172)
.L_26172:
        /*00e0*/ 	.word	0x00000000


	//----- nvinfo : EIATTR_CBANK_PARAM_SIZE
	.align		4
.L_26173:
        /*00e4*/ 	.byte	0x03, 0x19
        /*00e6*/ 	.short	0x0034


	//----- nvinfo : EIATTR_PARAM_CBANK
	.align		4
        /*00e8*/ 	.byte	0x04, 0x0a
        /*00ea*/ 	.short	(.L_26175 - .L_26174)
	.align		4
.L_26174:
        /*00ec*/ 	.word	index@(.nv.constant0._Z9cuda_gemmIiLi128ELi1ELi1ELi512ELi128ELi128ELi64ELi0ELi1EEviiiPT_S1_S1_iii)
        /*00f0*/ 	.short	0x0380
        /*00f2*/ 	.short	0x0034


	//----- nvinfo : EIATTR_SW_WAR
	.align		4
.L_26175:
        /*00f4*/ 	.byte	0x04, 0x36
        /*00f6*/ 	.short	(.L_26177 - .L_26176)
.L_26176:
        /*00f8*/ 	.word	0x00000008
.L_26177:


//--------------------- .nv.info._Z9cuda_gemmIiLi128ELi1ELi1ELi512ELi128ELi128ELi64ELi0ELi0EEviiiPT_S1_S1_iii --------------------------
	.section	.nv.info._Z9cuda_gemmIiLi128ELi1ELi1ELi512ELi128ELi128ELi64ELi0ELi0EEviiiPT_S1_S1_iii,"",@"SHT_CUDA_INFO"
	.sectionflags	@""
	.align	4


	//----- nvinfo : EIATTR_CUDA_API_VERSION
	.align		4
        /*0000*/ 	.byte	0x04, 0x37
        /*0002*/ 	.short	(.L_26179 - .L_26178)
.L_26178:
        /*0004*/ 	.word	0x00000082


	//----- nvinfo : EIATTR_KPARAM_INFO
	.align		4
.L_26179:
        /*0008*/ 	.byte	0x04, 0x17
        /*000a*/ 	.short	(.L_26181 - .L_26180)
.L_26180:
        /*000c*/ 	.word	0x00000000
        /*0010*/ 	.short	0x0008
        /*0012*/ 	.short	0x0030
        /*0014*/ 	.byte	0x00, 0xf0, 0x11, 0x00


	//----- nvinfo : EIATTR_KPARAM_INFO
	.align		4
.L_26181:
        /*0018*/ 	.byte	0x04, 0x17
        /*001a*/ 	.short	(.L_26183 - .L_26182)
.L_26182:
        /*001c*/ 	.word	0x00000000
        /*0020*/ 	.short	0x0007
        /*0022*/ 	.short	0x002c
        /*0024*/ 	.byte	0x00, 0xf0, 0x11, 0x00


	//----- nvinfo : EIATTR_KPARAM_INFO
	.align		4
.L_26183:
        /*0028*/ 	.byte	0x04, 0x17
        /*002a*/ 	.short	(.L_26185 - .L_26184)
.L_26184:
        /*002c*/ 	.word	0x00000000
        /*0030*/ 	.short	0x0006
        /*0032*/ 	.short	0x0028
        /*0034*/ 	.byte	0x00, 0xf0, 0x11, 0x00


	//----- nvinfo : EIATTR_KPARAM_INFO
	.align		4
.L_26185:
        /*0038*/ 	.byte	0x04, 0x17
        /*003a*/ 	.short	(.L_26187 - .L_26186)
.L_26186:
        /*003c*/ 	.word	0x00000000
        /*0040*/ 	.short	0x0005
        /*0042*/ 	.short	0x0020
        /*0044*/ 	.byte	0x00, 0xf5, 0x21, 0x00


	//----- nvinfo : EIATTR_KPARAM_INFO
	.align		4
.L_26187:
        /*0048*/ 	.byte	0x04, 0x17
        /*004a*/ 	.short	(.L_26189 - .L_26188)
.L_26188:
        /*004c*/ 	.word	0x00000000
        /*0050*/ 	.short	0x0004
        /*0052*/ 	.short	0x0018
        /*0054*/ 	.byte	0x00, 0xf5, 0x21, 0x00


	//----- nvinfo : EIATTR_KPARAM_INFO
	.align		4
.L_26189:
        /*0058*/ 	.byte	0x04, 0x17
        /*005a*/ 	.short	(.L_26191 - .L_26190)
.L_26190:
        /*005c*/ 	.word	0x00000000
        /*0060*/ 	.short	0x0003
        /*0062*/ 	.short	0x0010
        /*0064*/ 	.byte	0x00, 0xf5, 0x21, 0x00


	//----- nvinfo : EIATTR_KPARAM_INFO
	.align		4
.L_26191:
        /*0068*/ 	.byte	0x04, 0x17
        /*006a*/ 	.short	(.L_26193 - .L_26192)
.L_26192:
        /*006c*/ 	.word	0x00000000
        /*0070*/ 	.short	0x0002
        /*0072*/ 	.short	0x0008
        /*0074*/ 	.byte	0x00, 0xf0, 0x11, 0x00


	//----- nvinfo : EIATTR_KPARAM_INFO
	.align		4
.L_26193:
        /*0078*/ 	.byte	0x04, 0x17
        /*007a*/ 	.short	(.L_26195 - .L_26194)
.L_26194:
        /*007c*/ 	.word	0x00000000
        /*0080*/ 	.short	0x0001
        /*0082*/ 	.short	0x0004
        /*0084*/ 	.byte	0x00, 0xf0, 0x11, 0x00


	//----- nvinfo : EIATTR_KPARAM_INFO
	.align		4
.L_26195:
        /*0088*/ 	.byte	0x04, 0x17
        /*008a*/ 	.short	(.L_26197 - .L_26196)
.L_26196:
        /*008c*/ 	.word	0x00000000
        /*0090*/ 	.short	0x0000
        /*0092*/ 	.short	0x0000
        /*0094*/ 	.byte	0x00, 0xf0, 0x11, 0x00


	//----- nvinfo : EIATTR_SPARSE_MMA_MASK
	.align		4
.L_26197:
        /*0098*/ 	.byte	0x03, 0x50
        /*009a*/ 	.short	0x0000


	//----- nvinfo : EIATTR_MAXREG_COUNT
	.align		4
        /*009c*/ 	.byte	0x03, 0x1b
        /*009e*/ 	.short	0x00ff


	//----- nvinfo : EIATTR_NUM_BARRIERS
	.align		4
        /*00a0*/ 	.byte	0x02, 0x4c
        /*00a2*/ 	.byte	0x01
	.zero		1


	//----- nvinfo : EIATTR_MERCURY_ISA_VERSION
	.align		4
        /*00a4*/ 	.byte	0x03, 0x5f
        /*00a6*/ 	.short	0x0101


	//----- nvinfo : EIATTR_COOP_GROUP_MASK_REGIDS
	.align		4
        /*00a8*/ 	.byte	0x04, 0x29
        /*00aa*/ 	.short	(.L_26199 - .L_26198)


	//   ....[0]....
.L_26198:
        /*00ac*/ 	.word	0xffffffff


	//   ....[1]....
        /*00b0*/ 	.word	0xffffffff


	//   ....[2]....
        /*00b4*/ 	.word	0xffffffff


	//   ....[3]....
        /*00b8*/ 	.word	0xffffffff


	//   ....[4]....
        /*00bc*/ 	.word	0xffffffff


	//   ....[5]....
        /*00c0*/ 	.word	0xffffffff


	//   ....[6]....
        /*00c4*/ 	.word	0xffffffff


	//   ....[7]....
        /*00c8*/ 	.word	0xffffffff


	//   ....[8]....
        /*00cc*/ 	.word	0xffffffff


	//   ....[9]....
        /*00d0*/ 	.word	0xffffffff


	//   ....[10]....
        /*00d4*/ 	.word	0xffffffff


	//   ....[11]....
        /*00d8*/ 	.word	0xffffffff


	//   ....[12]....
        /*00dc*/ 	.word	0xffffffff


	//   ....[13]....
        /*00e0*/ 	.word	0xffffffff


	//   ....[14]....
        /*00e4*/ 	.word	0xffffffff


	//   ....[15]....
        /*00e8*/ 	.word	0xffffffff


	//   ....[16]....
        /*00ec*/ 	.word	0xffffffff


	//   ....[17]....
        /*00f0*/ 	.word	0x0500004a


	//   ....[18]....
        /*00f4*/ 	.word	0x0500004a


	//   ....[19]....
        /*00f8*/ 	.word	0x0500004a


	//   ....[20]....
        /*00fc*/ 	.word	0x0500004a


	//   ....[21]....
        /*0100*/ 	.word	0x0500004a


	//   ....[22]....
        /*0104*/ 	.word	0x0500004a


	//   ....[23]....
        /*0108*/ 	.word	0x0500004a


	//   ....[24]....
        /*010c*/ 	.word	0x0500004a


	//   ....[25]....
        /*0110*/ 	.word	0x0500004a


	//   ....[26]....
        /*0114*/ 	.word	0x0500004a


	//   ....[27]....
        /*0118*/ 	.word	0x0500004a


	//   ....[28]....
        /*011c*/ 	.word	0x0500004a


	//   ....[29]....
        /*0120*/ 	.word	0x0500004a


	//   ....[30]....
        /*0124*/ 	.word	0x0500004a


	//   ....[31]....
        /*0128*/ 	.word	0x0500004a


	//   ....[32]....
        /*012c*/ 	.word	0x0500004a


	//----- nvinfo : EIATTR_COOP_GROUP_INSTR_OFFSETS
	.align		4
.L_26199:
        /*0130*/ 	.byte	0x04, 0x28
        /*0132*/ 	.short	(.L_26201 - .L_26200)


	//   ....[0]....
.L_26200:
        /*0134*/ 	.word	0x00001eb0


	//   ....[1]....
        /*0138*/ 	.word	0x00001f10


	//   ....[2]....
        /*013c*/ 	.word	0x00001f70


	//   ....[3]....
        /*0140*/ 	.word	0x00001fd0


	//   ....[4]....
        /*0144*/ 	.word	0x00002030


	//   ....[5]....
        /*0148*/ 	.word	0x00002090


	//   ....[6]....
        /*014c*/ 	.word	0x000020f0


	//   ....[7]....
        /*0150*/ 	.word	0x00002150


	//   ....[8]....
        /*0154*/ 	.word	0x000021b0


	//   ....[9]....
        /*0158*/ 	.word	0x00002210


	//   ....[10]....
        /*015c*/ 	.word	0x00002270


	//   ....[11]....
        /*0160*/ 	.word	0x000022d0


	//   ....[12]....
        /*0164*/ 	.word	0x00002330


	//   ....[13]....
        /*0168*/ 	.word	0x00002390


	//   ....[14]....
        /*016c*/ 	.word	0x000023f0


	//   ....[15]....
        /*0170*/ 	.word	0x00002450


	//   ....[16]....
        /*0174*/ 	.word	0x000028d0


	//   ....[17]....
        /*0178*/ 	.word	0x00003760


	//   ....[18]....
        /*017c*/ 	.word	0x000037f0


	//   ....[19]....
        /*0180*/ 	.word	0x00003880


	//   ....[20]....
        /*0184*/ 	.word	0x00003910


	//   ....[21]....
        /*0188*/ 	.word	0x000039a0


	//   ....[22]....
        /*018c*/ 	.word	0x00003a30


	//   ....[23]....
        /*0190*/ 	.word	0x00003ac0


	//   ....[24]....
        /*0194*/ 	.word	0x00003b50


	//   ....[25]....
        /*0198*/ 	.word	0x00003be0


	//   ....[26]....
        /*019c*/ 	.word	0x00003c70


	//   ....[27]....
        /*01a0*/ 	.word	0x00003d00


	//   ....[28]....
        /*01a4*/ 	.word	0x00003d90


	//   ....[29]....
        /*01a8*/ 	.word	0x00003e20


	//   ....[30]....
        /*01ac*/ 	.word	0x00003eb0


	//   ....[31]....
        /*01b0*/ 	.word	0x00003f40


	//   ....[32]....
        /*01b4*/ 	.word	0x00003fd0


	//----- nvinfo : EIATTR_VRC_CTA_INIT_COUNT
	.align		4
.L_26201:
        /*01b8*/ 	.byte	0x02, 0x4a
	.zero		1
	.zero		1


	//----- nvinfo : EIATTR_EXIT_INSTR_OFFSETS
	.align		4
        /*01bc*/ 	.byte	0x04, 0x1c
        /*01be*/ 	.short	(.L_26203 - .L_26202)


	//   ....[0]....
.L_26202:
        /*01c0*/ 	.word	0x000002d0


	//   ....[1]....
        /*01c4*/ 	.word	0x00002f60


	//   ....[2]....
        /*01c8*/ 	.word	0x00003710


	//----- nvinfo : EIATTR_MAX_THREADS
	.align		4
.L_26203:
        /*01cc*/ 	.byte	0x04, 0x05
        /*01ce*/ 	.short	(.L_26205 - .L_26204)
.L_26204:
        /*01d0*/ 	.word	0x00000080
        /*01d4*/ 	.word	0x00000001
        /*01d8*/ 	.word	0x00000001


	//----- nvinfo : EIATTR_CRS_STACK_SIZE
	.align		4
.L_26205:
        /*01dc*/ 	.byte	0x04, 0x1e
        /*01de*/ 	.short	(.L_26207 - .L_26206)
.L_26206:
        /*01e0*/ 	.word	0x00000000


	//----- nvinfo : EIATTR_CBANK_PARAM_SIZE
	.align		4
.L_26207:
        /*01e4*/ 	.byte	0x03, 0x19
        /*01e6*/ 	.short	0x0034


	//----- nvinfo : EIATTR_PARAM_CBANK
	.align		4
        /*01e8*/ 	.byte	0x04, 0x0a
        /*01ea*/ 	.short	(.L_26209 - .L_26208)
	.align		4
.L_26208:
        /*01ec*/ 	.word	index@(.nv.constant0._Z9cuda_gemmIiLi128ELi1ELi1ELi512ELi128ELi128ELi64ELi0ELi0EEviiiPT_S1_S1_iii)
        /*01f0*/ 	.short	0x0380
        /*01f2*/ 	.short	0x0034


	//----- nvinfo : EIATTR_SW_WAR
	.align		4
.L_26209:
        /*01f4*/ 	.byte	0x04, 0x36
        /*01f6*/ 	.short	(.L_26211 - .L_26210)
.L_26210:
        /*01f8*/ 	.word	0x00000008
.L_26211:


//--------------------- .nv.info._Z9cuda_gemmIiLi128ELi1ELi1ELi512ELi64ELi64ELi64ELi1ELi1EEviiiPT_S1_S1_iii --------------------------
	.section	.nv.info._Z9cuda_gemmIiLi128ELi1ELi1ELi512ELi64ELi64ELi64ELi1ELi1EEviiiPT_S1_S1_iii,"",@"SHT_CUDA_INFO"
	.sectionflags	@""
	.align	4


	//----- nvinfo : EIATTR_CUDA_API_VERSION
	.align		4
        /*0000*/ 	.byte	0x04, 0x37
        /*0002*/ 	.short	(.L_26213 - .L_26212)
.L_26212:
        /*0004*/ 	.word	0x00000082


	//----- nvinfo : EIATTR_KPARAM_INFO
	.align		4
.L_26213:
        /*0008*/ 	.byte	0x04, 0x17
        /*000a*/ 	.short	(.L_26215 - .L_26214)
.L_26214:
        /*000c*/ 	.word	0x00000000
        /*0010*/ 	.short	0x0008
        /*0012*/ 	.short	0x0030
        /*0014*/ 	.byte	0x00, 0xf0, 0x11, 0x00


	//----- nvinfo : EIATTR_KPARAM_INFO
	.align		4
.L_26215:
        /*0018*/ 	.byte	0x04, 0x17
        /*001a*/ 	.short	(.L_26217 - .L_26216)
.L_26216:
        /*001c*/ 	.word	0x00000000
        /*0020*/ 	.short	0x0007
        /*0022*/ 	.short	0x002c
        /*0024*/ 	.byte	0x00, 0xf0, 0x11, 0x00


	//----- nvinfo : EIATTR_KPARAM_INFO
	.align		4
.L_26217:
        /*0028*/ 	.byte	0x04, 0x17
        /*002a*/ 	.short	(.L_26219 - .L_26218)
.L_26218:
        /*002c*/ 	.word	0x00000000
        /*0030*/ 	.short	0x0006
        /*0032*/ 	.short	0x0028
        /*0034*/ 	.byte	0x00, 0xf0, 0x11, 0x00


	//----- nvinfo : EIATTR_KPARAM_INFO
	.align		4
.L_26219:
        /*0038*/ 	.byte	0x04, 0x17
        /*003a*/ 	.short	(.L_26221 - .L_26220)
.L_26220:
        /*003c*/ 	.word	0x00000000
        /*0040*/ 	.short	0x0005
        /*0042*/ 	.short	0x0020
        /*0044*/ 	.byte	0x00, 0xf5, 0x21, 0x00


	//----- nvinfo : EIATTR_KPARAM_INFO
	.align		4
.L_26221:
        /*0048*/ 	.byte	0x04, 0x17
        /*004a*/ 	.short	(.L_26223 - .L_26222)
.L_26222:
        /*004c*/ 	.word	0x00000000
        /*0050*/ 	.short	0x0004
        /*0052*/ 	.short	0x0018
        /*0054*/ 	.byte	0x00, 0xf5, 0x21, 0x00


	//----- nvinfo : EIATTR_KPARAM_INFO
	.align		4
.L_26223:
        /*0058*/ 	.byte	0x04, 0x17
        /*005a*/ 	.short	(.L_26225 - .L_26224)
.L_26224:
        /*005c*/ 	.word	0x00000000
        /*0060*/ 	.short	0x0003
        /*0062*/ 	.short	0x0010
        /*0064*/ 	.byte	0x00, 0xf5, 0x21, 0x00


	//----- nvinfo : EIATTR_KPARAM_INFO
	.align		4
.L_26225:
        /*0068*/ 	.byte	0x04, 0x17
        /*006a*/ 	.short	(.L_26227 - .L_26226)
.L_26226:
        /*006c*/ 	.word	0x00000000
        /*0070*/ 	.short	0x0002
        /*0072*/ 	.short	0x0008
        /*0074*/ 	.byte	0x00, 0xf0, 0x11, 0x00


	//----- nvinfo : EIATTR_KPARAM_INFO
	.align		4
.L_26227:
        /*0078*/ 	.byte	0x04, 0x17
        /*007a*/ 	.short	(.L_26229 - .L_26228)
.L_26228:
        /*007c*/ 	.word	0x00000000
        /*0080*/ 	.short	0x0001
        /*0082*/ 	.short	0x0004
        /*0084*/ 	.byte	0x00, 0xf0, 0x11, 0x00


	//----- nvinfo : EIATTR_KPARAM_INFO
	.align		4
.L_26229:
        /*0088*/ 	.byte	0x04, 0x17
        /*008a*/ 	.short	(.L_26231 - .L_26230)
.L_26230:
        /*008c*/ 	.word	0x00000000
        /*0090*/ 	.short	0x0000
        /*0092*/ 	.short	0x0000
        /*0094*/ 	.byte	0x00, 0xf0, 0x11, 0x00


	//----- nvinfo : EIATTR_SPARSE_MMA_MASK
	.align		4
.L_26231:
        /*0098*/ 	.byte	0x03, 0x50
        /*009a*/ 	.short	0x0000


	//----- nvinfo : EIATTR_MAXREG_COUNT
	.align		4
        /*009c*/ 	.byte	0x03, 0x1b
        /*009e*/ 	.short	0x00ff


	//----- nvinfo : EIATTR_NUM_BARRIERS
	.align		4
        /*00a0*/ 	.byte	0x02, 0x4c
        /*00a2*/ 	.byte	0x01
	.zero		1


	//----- nvinfo : EIATTR_MERCURY_ISA_VERSION
	.align		4
        /*00a4*/ 	.byte	0x03, 0x5f
        /*00a6*/ 	.short	0x0101


	//----- nvinfo : EIATTR_COOP_GROUP_MASK_REGIDS
	.align		4
        /*00a8*/ 	.byte	0x04, 0x29
        /*00aa*/ 	.short	(.L_26233 - .L_26232)


	//   ....[0]....
.L_26232:
        /*00ac*/ 	.word	0xffffffff


	//   ....[1]....
        /*00b0*/ 	.word	0xffffffff


	//   ....[2]....
        /*00b4*/ 	.word	0xffffffff


	//   ....[3]....
        /*00b8*/ 	.word	0xffffffff


	//   ....[4]....
        /*00bc*/ 	.word	0xffffffff


	//   ....[5]....
        /*00c0*/ 	.word	0xffffffff


	//   ....[6]....
        /*00c4*/ 	.word	0xffffffff


	//   ....[7]....
        /*00c8*/ 	.word	0xffffffff


	//   ....[8]....
        /*00cc*/ 	.word	0xffffffff


	//   ....[9]....
        /*00d0*/ 	.word	0xffffffff


	//   ....[10]....
        /*00d4*/ 	.word	0xffffffff


	//   ....[11]....
        /*00d8*/ 	.word	0xffffffff


	//   ....[12]....
        /*00dc*/ 	.word	0xffffffff


	//   ....[13]....
        /*00e0*/ 	.word	0xffffffff


	//   ....[14]....
        /*00e4*/ 	.word	0xffffffff


	//   ....[15]....
        /*00e8*/ 	.word	0xffffffff


	//   ....[16]....
        /*00ec*/ 	.word	0xffffffff


	//   ....[17]....
        /*00f0*/ 	.word	0x0500000a


	//   ....[18]....
        /*00f4*/ 	.word	0x0500000a


	//   ....[19]....
        /*00f8*/ 	.word	0x0500000a


	//   ....[20]....
        /*00fc*/ 	.word	0x0500000a


	//   ....[21]....
        /*0100*/ 	.word	0x0500000a


	//   ....[22]....
        /*0104*/ 	.word	0x0500000a


	//   ....[23]....
        /*0108*/ 	.word	0x0500000a


	//   ....[24]....
        /*010c*/ 	.word	0x0500000a


	//   ....[25]....
        /*0110*/ 	.word	0x0500000a


	//   ....[26]....
        /*0114*/ 	.word	0x0500000a


	//   ....[27]....
        /*0118*/ 	.word	0x0500000a


	//   ....[28]....
        /*011c*/ 	.word	0x0500000a


	//   ....[29]....
        /*0120*/ 	.word	0x0500000a


	//   ....[30]....
        /*0124*/ 	.word	0x0500000a


	//   ....[31]....
        /*0128*/ 	.word	0x0500000a


	//   ....[32]....
        /*012c*/ 	.word	0x0500000a


	//----- nvinfo : EIATTR_COOP_GROUP_INSTR_OFFSETS
	.align		4
.L_26233:
        /*0130*/ 	.byte	0x04, 0x28
        /*0132*/ 	.short	(.L_26235 - .L_26234)


	//   ....[0]....
.L_26234:
        /*0134*/ 	.word	0x00001180


	//   ....[1]....
        /*0138*/ 	.word	0x00001190


	//   ....[2]....
        /*013c*/ 	.word	0x000011c0


	//   ....[3]....
        /*0140*/ 	.word	0x000011e0


	//   ....[4]....
        /*0144*/ 	.word	0x00001200


	//   ....[5]....
        /*0148*/ 	.word	0x00001220


	//   ....[6]....
        /*014c*/ 	.word	0x00001240


	//   ....[7]....
        /*0150*/ 	.word	0x00001260


	//   ....[8]....
        /*0154*/ 	.word	0x00001280


	//   ....[9]....
        /*0158*/ 	.word	0x000012a0


	//   ....[10]....
        /*015c*/ 	.word	0x000012c0


	//   ....[11]....
        /*0160*/ 	.word	0x000012e0


	//   ....[12]....
        /*0164*/ 	.word	0x00001300


	//   ....[13]....
        /*0168*/ 	.word	0x00001320


	//   ....[14]....
        /*016c*/ 	.word	0x00001340


	//   ....[15]....
        /*0170*/ 	.word	0x00001360


	//   ....[16]....
        /*0174*/ 	.word	0x000013d0


	//   ....[17]....
        /*0178*/ 	.word	0x00001a70


	//   ....[18]....
        /*017c*/ 	.word	0x00001ae0


	//   ....[19]....
        /*0180*/ 	.word	0x00001b40


	//   ....[20]....
        /*0184*/ 	.word	0x00001ba0


	//   ....[21]....
        /*0188*/ 	.word	0x00001c00


	//   ....[22]....
        /*018c*/ 	.word	0x00001c60


	//   ....[23]....
        /*0190*/ 	.word	0x00001cc0


	//   ....[24]....
        /*0194*/ 	.word	0x00001d20


	//   ....[25]....
        /*0198*/ 	.word	0x00001d80


	//   ....[26]....
        /*019c*/ 	.word	0x00001de0


	//   ....[27]....
        /*01a0*/ 	.word	0x00001e40


	//   ....[28]....
        /*01a4*/ 	.word	0x00001ea0


	//   ....[29]....
        /*01a8*/ 	.word	0x00001f00


	//   ....[30]....
        /*01ac*/ 	.word	0x00001f60


	//   ....[31]....
        /*01b0*/ 	.word	0x00001fc0


	//   ....[32]....
        /*01b4*/ 	.word	0x00002020


	//----- nvinfo : EIATTR_VRC_CTA_INIT_COUNT
	.align		4
.L_26235:
        /*01b8*/ 	.byte	0x02, 0x4a
	.zero		1
	.zero		1


	//----- nvinfo : EIATTR_EXIT_INSTR_OFFSETS
	.align		4
        /*01bc*/ 	.byte	0x04, 0x1c
        /*01be*/ 	.short	(.L_26237 - .L_26236)


	//   ....[0]....
.L_26236:
        /*01c0*/ 	.word	0x00000040


	//   ....[1]....
        /*01c4*/ 	.word	0x000017e0


	//   ....[2]....
        /*01c8*/ 	.word	0x00001a20


	//----- nvinfo : EIATTR_MAX_THREADS
	.align		4
.L_26237:
        /*01cc*/ 	.byte	0x04, 0x05
        /*01ce*/ 	.short	(.L_26239 - .L_26238)
.L_26238:
        /*01d0*/ 	.word	0x00000080
        /*01d4*/ 	.word	0x00000001
        /*01d8*/ 	.word	0x00000001


	//----- nvinfo : EIATTR_CRS_STACK_SIZE
	.align		4
.L_26239:
        /*01dc*/ 	.byte	0x04, 0x1e
        /*01de*/ 	.short	(.L_26241 - .L_26240)
.L_26240:
        /*01e0*/ 	.word	0x00000000


	//----- nvinfo : EIATTR_CBANK_PARAM_SIZE
	.align		4
.L_26241:
        /*01e4*/ 	.byte	0x03, 0x19
        /*01e6*/ 	.short	0x0034


	//----- nvinfo : EIATTR_PARAM_CBANK
	.align		4
        /*01e8*/ 	.byte	0x04, 0x0a
        /*01ea*/ 	.short	(.L_26243 - .L_26242)
	.align		4
.L_26242:
        /*01ec*/ 	.word	index@(.nv.constant0._Z9cuda_gemmIiLi128ELi1ELi1ELi512ELi64ELi64ELi64ELi1ELi1EEviiiPT_S1_S1_iii)
        /*01f0*/ 	.short	0x0380
        /*01f2*/ 	.short	0x0034


	//----- nvinfo : EIATTR_SW_WAR
	.align		4
.L_26243:
        /*01f4*/ 	.byte	0x04, 0x36
        /*01f6*/ 	.short	(.L_26245 - .L_26244)
.L_26244:
        /*01f8*/ 	.word	0x00000008
.L_26245:


//--------------------- .nv.info._Z9cuda_gemmIiLi128ELi1ELi1ELi512ELi64ELi64ELi64ELi1ELi0EEviiiPT_S1_S1_iii --------------------------
	.section	.nv.info._Z9cuda_gemmIiLi128ELi1ELi1ELi512ELi64ELi64ELi64ELi1ELi0EEviiiPT_S1_S1_iii,"",@"SHT_CUDA_INFO"
	.sectionflags	@""
	.align	4


	//----- nvinfo : EIATTR_CUDA_API_VERSION
	.align		4
        /*0000*/ 	.byte	0x04, 0x37
        /*0002*/ 	.short	(.L_26247 - .L_26246)
.L_26246:
        /*0004*/ 	.word	0x00000082


	//----- nvinfo : EIATTR_KPARAM_INFO
	.align		4
.L_26247:
        /*0008*/ 	.byte	0x04, 0x17
        /*000a*/ 	.short	(.L_26249 - .L_26248)
.L_26248:
        /*000c*/ 	.word	0x00000000
        /*0010*/ 	.short	0x0008
        /*0012*/ 	.short	0x0030
        /*0014*/ 	.byte	0x00, 0xf0, 0x11, 0x00


	//----- nvinfo : EIATTR_KPARAM_INFO
	.align		4
.L_26249:
        /*0018*/ 	.byte	0x04, 0x17
        /*001a*/ 	.short	(.L_26251 - .L_26250)
.L_26250:
        /*001c*/ 	.word	0x00000000
        /*0020*/ 	.short	0x0007
        /*0022*/ 	.short	0x002c
        /*0024*/ 	.byte	0x00, 0xf0, 0x11, 0x00


	//----- nvinfo : EIATTR_KPARAM_INFO
	.align		4
.L_26251:
        /*0028*/ 	.byte	0x04, 0x17
        /*002a*/ 	.short	(.L_26253 - .L_26252)
.L_26252:
        /*002c*/ 	.word	0x00000000
        /*0030*/ 	.short	0x0006
        /*0032*/ 	.short	0x0028
        /*0034*/ 	.byte	0x00, 0xf0, 0x11, 0x00


	//----- nvinfo : EIATTR_KPARAM_INFO
	.align		4
.L_26253:
        /*0038*/ 	.byte	0x04, 0x17
        /*003a*/ 	.short	(.L_26255 - .L_26254)
.L_26254:
        /*003c*/ 	.word	0x00000000
        /*0040*/ 	.short	0x0005
        /*0042*/ 	.short	0x0020
        /*0044*/ 	.byte	0x00, 0xf5, 0x21, 0x00


	//----- nvinfo : EIATTR_KPARAM_INFO
	.align		4
.L_26255:
        /*0048*/ 	.byte	0x04, 0x17
        /*004a*/ 	.short	(.L_26257 - .L_26256)
.L_26256:
        /*004c*/ 	.word	0x00000000
        /*0050*/ 	.short	0x0004
        /*0052*/ 	.short	0x0018
        /*0054*/ 	.byte	0x00, 0xf5, 0x21, 0x00


	//----- nvinfo : EIATTR_KPARAM_INFO
	.align		4
.L_26257:
        /*0058*/ 	.byte	0x04, 0x17
        /*005a*/ 	.short	(.L_26259 - .L_26258)
.L_26258:
        /*005c*/ 	.word	0x00000000
        /*0060*/ 	.short	0x0003
        /*0062*/ 	.short	0x0010
        /*0064*/ 	.byte	0x00, 0xf5, 0x21, 0x00


	//----- nvinfo : EIATTR_KPARAM_INFO
	.align		4
.L_26259:
        /*0068*/ 	.byte	0x04, 0x17
        /*006a*/ 	.short	(.L_26261 - .L_26260)
.L_26260:
        /*006c*/ 	.word	0x00000000
        /*0070*/ 	.short	0x0002
        /*0072*/ 	.short	0x0008
        /*0074*/ 	.byte	0x00, 0xf0, 0x11, 0x00


	//----- nvinfo : EIATTR_KPARAM_INFO
	.align		4
.L_26261:
        /*0078*/ 	.byte	0x04, 0x17
        /*007a*/ 	.short	(.L_26263 - .L_26262)
.L_26262:
        /*007c*/ 	.word	0x00000000
        /*0080*/ 	.short	0x0001
        /*0082*/ 	.short	0x0004
        /*0084*/ 	.byte	0x00, 0xf0, 0x11, 0x00


	//----- nvinfo : EIATTR_KPARAM_INFO
	.align		4
.L_26263:
        /*0088*/ 	.byte	0x04, 0x17
        /*008a*/ 	.short	(.L_26265 - .L_26264)
.L_26264:
        /*008c*/ 	.word	0x00000000
        /*0090*/ 	.short	0x0000
        /*0092*/ 	.short	0x0000
        /*0094*/ 	.byte	0x00, 0xf0, 0x11, 0x00


	//----- nvinfo : EIATTR_SPARSE_MMA_MASK
	.align		4
.L_26265:
        /*0098*/ 	.byte	0x03, 0x50
        /*009a*/ 	.short	0x0000


	//----- nvinfo : EIATTR_MAXREG_COUNT
	.align		4
        /*009c*/ 	.byte	0x03, 0x1b
        /*009e*/ 	.short	0x00ff


	//----- nvinfo : EIATTR_NUM_BARRIERS
	.align		4
        /*00a0*/ 	.byte	0x02, 0x4c
        /*00a2*/ 	.byte	0x01
	.zero		1


	//----- nvinfo : EIATTR_MERCURY_ISA_VERSION
	.align		4
        /*00a4*/ 	.byte	0x03, 0x5f
        /*00a6*/ 	.short	0x0101


	//----- nvinfo : EIATTR_COOP_GROUP_MASK_REGIDS
	.align		4
        /*00a8*/ 	.byte	0x04, 0x29
        /*00aa*/ 	.short	(.L_26267 - .L_26266)


	//   ....[0]....
.L_26266:
        /*00ac*/ 	.word	0xffffffff


	//   ....[1]....
        /*00b0*/ 	.word	0xffffffff


	//   ....[2]....
        /*00b4*/ 	.word	0xffffffff


	//   ....[3]....
        /*00b8*/ 	.word	0xffffffff


	//   ....[4]....
        /*00bc*/ 	.word	0xffffffff


	//   ....[5]....
        /*00c0*/ 	.word	0xffffffff


	//   ....[6]....
        /*00c4*/ 	.word	0xffffffff


	//   ....[7]....
        /*00c8*/ 	.word	0xffffffff


	//   ....[8]....
        /*00cc*/ 	.word	0xffffffff


	//   ....[9]....
        /*00d0*/ 	.word	0xffffffff


	//   ....[10]....
        /*00d4*/ 	.word	0xffffffff


	//   ....[11]....
        /*00d8*/ 	.word	0xffffffff


	//   ....[12]....
        /*00dc*/ 	.word	0xffffffff


	//   ....[13]....
        /*00e0*/ 	.word	0xffffffff


	//   ....[14]....
        /*00e4*/ 	.word	0xffffffff


	//   ....[15]....
        /*00e8*/ 	.word	0xffffffff


	//   ....[16]....
        /*00ec*/ 	.word	0xffffffff


	//   ....[17]....
        /*00f0*/ 	.word	0x05000049


	//   ....[18]....
        /*00f4*/ 	.word	0x05000049


	//   ....[19]....
        /*00f8*/ 	.word	0x05000049


	//   ....[20]....
        /*00fc*/ 	.word	0x05000049


	//   ....[21]....
        /*0100*/ 	.word	0x05000049


	//   ....[22]....
        /*0104*/ 	.word	0x05000049


	//   ....[23]....
        /*0108*/ 	.word	0x05000049


	//   ....[24]....
        /*010c*/ 	.word	0x05000049


	//   ....[25]....
        /*0110*/ 	.word	0x05000049


	//   ....[26]....
        /*0114*/ 	.word	0x05000049


	//   ....[27]....
        /*0118*/ 	.word	0x05000049


	//   ....[28]....
        /*011c*/ 	.word	0x05000049


	//   ....[29]....
        /*0120*/ 	.word	0x05000049


	//   ....[30]....
        /*0124*/ 	.word	0x05000049


	//   ....[31]....
        /*0128*/ 	.word	0x05000049


	//   ....[32]....
        /*012c*/ 	.word	0x05000049


	//----- nvinfo : EIATTR_COOP_GROUP_INSTR_OFFSETS
	.align		4
.L_26267:
        /*0130*/ 	.byte	0x04, 0x28
        /*0132*/ 	.short	(.L_26269 - .L_26268)


	//   ....[0]....
.L_26268:
        /*0134*/ 	.word	0x00001d80


	//   ....[1]....
        /*0138*/ 	.word	0x00001de0


	//   ....[2]....
        /*013c*/ 	.word	0x00001e40


	//   ....[3]....
        /*0140*/ 	.word	0x00001ea0


	//   ....[4]....
        /*0144*/ 	.word	0x00001f00


	//   ....[5]....
        /*0148*/ 	.word	0x00001f60


	//   ....[6]....
        /*014c*/ 	.word	0x00001fc0


	//   ....[7]....
        /*0150*/ 	.word	0x00002020


	//   ....[8]....
        /*0154*/ 	.word	0x00002080


	//   ....[9]....
        /*0158*/ 	.word	0x000020e0


	//   ....[10]....
        /*015c*/ 	.word	0x00002140


	//   ....[11]....
        /*0160*/ 	.word	0x000021a0


	//   ....[12]....
        /*0164*/ 	.word	0x00002200


	//   ....[13]....
        /*0168*/ 	.word	0x00002260


	//   ....[14]....
        /*016c*/ 	.word	0x000022c0


	//   ....[15]....
        /*0170*/ 	.word	0x00002320


	//   ....[16]....
        /*0174*/ 	.word	0x00002810


	//   ....[17]....
        /*0178*/ 	.word	0x00002ef0


	//   ....[18]....
        /*017c*/ 	.word	0x00002f80


	//   ....[19]....
        /*0180*/ 	.word	0x00003020


	//   ....[20]....
        /*0184*/ 	.word	0x000030b0


	//   ....[21]....
        /*0188*/ 	.word	0x00003140


	//   ....[22]....
        /*018c*/ 	.word	0x000031e0


	//   ....[23]....
        /*0190*/ 	.word	0x00003270


	//   ....[24]....
        /*0194*/ 	.word	0x00003310


	//   ....[25]....
        /*0198*/ 	.word	0x000033a0


	//   ....[26]....
        /*019c*/ 	.word	0x00003430


	//   ....[27]....
        /*01a0*/ 	.word	0x000034d0


	//   ....[28]....
        /*01a4*/ 	.word	0x00003570


	//   ....[29]....
        /*01a8*/ 	.word	0x00003600


	//   ....[30]....
        /*01ac*/ 	.word	0x000036a0


	//   ....[31]....
        /*01b0*/ 	.word	0x00003740


	//   ....[32]....
        /*01b4*/ 	.word	0x000037d0


	//----- nvinfo : EIATTR_VRC_CTA_INIT_COUNT
	.align		4
.L_26269:
        /*01b8*/ 	.byte	0x02, 0x4a
	.zero		1
	.zero		1


	//----- nvinfo : EIATTR_EXIT_INSTR_OFFSETS
	.align		4
        /*01bc*/ 	.byte	0x04, 0x1c
        /*01be*/ 	.short	(.L_26271 - .L_26270)


	//   ....[0]....
.L_26270:
        /*01c0*/ 	.word	0x000002d0


	//   ....[1]....
        /*01c4*/ 	.word	0x00002c50


	//   ....[2]....
        /*01c8*/ 	.word	0x00002ea0


	//----- nvinfo : EIATTR_MAX_THREADS
	.align		4
.L_26271:
        /*01cc*/ 	.byte	0x04, 0x05
        /*01ce*/ 	.short	(.L_26273 - .L_26272)
.L_26272:
        /*01d0*/ 	.word	0x00000080
        /*01d4*/ 	.word	0x00000001
        /*01d8*/ 	.word	0x00000001


	//----- nvinfo : EIATTR_CRS_STACK_SIZE
	.align		4
.L_26273:
        /*01dc*/ 	.byte	0x04, 0x1e
        /*01de*/ 	.short	(.L_26275 - .L_26274)
.L_26274:
        /*01e0*/ 	.word	0x00000000


	//----- nvinfo : EIATTR_CBANK_PARAM_SIZE
	.align		4
.L_26275:
        /*01e4*/ 	.byte	0x03, 0x19
        /*01e6*/ 	.short	0x0034


	//----- nvinfo : EIATTR_PARAM_CBANK
	.align		4
        /*01e8*/ 	.byte	0x04, 0x0a
        /*01ea*/ 	.short	(.L_26277 - .L_26276)
	.align		4
.L_26276:
        /*01ec*/ 	.word	index@(.nv.constant0._Z9cuda_gemmIiLi128ELi1ELi1ELi512ELi64ELi64ELi64ELi1ELi0EEviiiPT_S1_S1_iii)
        /*01f0*/ 	.short	0x0380
        /*01f2*/ 	.short	0x0034


	//----- nvinfo : EIATTR_SW_WAR
	.align		4
.L_26277:
        /*01f4*/ 	.byte	0x04, 0x36
        /*01f6*/ 	.short	(.L_26279 - .L_26278)
.L_26278:
        /*01f8*/ 	.word	0x00000008
.L_26279:


//--------------------- .nv.info._Z9cuda_gemmIiLi128ELi1ELi1ELi512ELi64ELi64ELi64ELi0ELi1EEviiiPT_S1_S1_iii --------------------------
	.section	.nv.info._Z9cuda_gemmIiLi128ELi1ELi1ELi512ELi64ELi64ELi64ELi0ELi1EEviiiPT_S1_S1_iii,"",@"SHT_CUDA_INFO"
	.sectionflags	@""
	.align	4


	//----- nvinfo : EIATTR_CUDA_API_VERSION
	.align		4
        /*0000*/ 	.byte	0x04, 0x37
        /*0002*/ 	.short	(.L_26281 - .L_26280)
.L_26280:
        /*0004*/ 	.word	0x00000082


	//----- nvinfo : EIATTR_KPARAM_INFO
	.align		4
.L_26281:
        /*0008*/ 	.byte	0x04, 0x17
        /*000a*/ 	.short	(.L_26283 - .L_26282)
.L_26282:
        /*000c*/ 	.word	0x00000000
        /*0010*/ 	.short	0x0008
        /*0012*/ 	.short	0x0030
        /*0014*/ 	.byte	0x00, 0xf0, 0x11, 0x00


	//----- nvinfo : EIATTR_KPARAM_INFO
	.align		4
.L_26283:
        /*0018*/ 	.byte	0x04, 0x17
        /*001a*/ 	.short	(.L_26285 - .L_26284)
.L_26284:
        /*001c*/ 	.word	0x00000000
        /*0020*/ 	.short	0x0007
        /*0022*/ 	.short	0x002c
        /*0024*/ 	.byte	0x00, 0xf0, 0x11, 0x00


	//----- nvinfo : EIATTR_KPARAM_INFO
	.align		4
.L_26285:
        /*0028*/ 	.byte	0x04, 0x17
        /*002a*/ 	.short	(.L_26287 - .L_26286)
.L_26286:
        /*002c*/ 	.word	0x00000000
        /*0030*/ 	.short	0x0006
        /*0032*/ 	.short	0x0028
        /*0034*/ 	.byte	0x00, 0xf0, 0x11, 0x00


	//----- nvinfo : EIATTR_KPARAM_INFO
	.align		4
.L_26287:
        /*0038*/ 	.byte	0x04, 0x17
        /*003a*/ 	.short	(.L_26289 - .L_26288)
.L_26288:
        /*003c*/ 	.word	0x00000000
        /*0040*/ 	.short	0x0005
        /*0042*/ 	.short	0x0020
        /*0044*/ 	.byte	0x00, 0xf5, 0x21, 0x00


	//----- nvinfo : EIATTR_KPARAM_INFO
	.align		4
.L_26289:
        /*0048*/ 	.byte	0x04, 0x17
        /*004a*/ 	.short	(.L_26291 - .L_26290)
.L_26290:
        /*004c*/ 	.word	0x00000000
        /*0050*/ 	.short	0x0004
        /*0052*/ 	.short	0x0018
        /*0054*/ 	.byte	0x00, 0xf5, 0x21, 0x00


	//----- nvinfo : EIATTR_KPARAM_INFO
	.align		4
.L_26291:
        /*0058*/ 	.byte	0x04, 0x17
        /*005a*/ 	.short	(.L_26293 - .L_26292)
.L_26292:
        /*005c*/ 	.word	0x00000000
        /*0060*/ 	.short	0x0003
        /*0062*/ 	.short	0x0010
        /*0064*/ 	.byte	0x00, 0xf5, 0x21, 0x00


	//----- nvinfo : EIATTR_KPARAM_INFO
	.align		4
.L_26293:
        /*0068*/ 	.byte	0x04, 0x17
        /*006a*/ 	.short	(.L_26295 - .L_26294)
.L_26294:
        /*006c*/ 	.word	0x00000000
        /*0070*/ 	.short	0x0002
        /*0072*/ 	.short	0x0008
        /*0074*/ 	.byte	0x00, 0xf0, 0x11, 0x00


	//----- nvinfo : EIATTR_KPARAM_INFO
	.align		4
.L_26295:
        /*0078*/ 	.byte	0x04, 0x17
        /*007a*/ 	.short	(.L_26297 - .L_26296)
.L_26296:
        /*007c*/ 	.word	0x00000000
        /*0080*/ 	.short	0x0001
        /*0082*/ 	.short	0x0004
        /*0084*/ 	.byte	0x00, 0xf0, 0x11, 0x00


	//----- nvinfo : EIATTR_KPARAM_INFO
	.align		4
.L_26297:
        /*0088*/ 	.byte	0x04, 0x17
        /*008a*/ 	.short	(.L_26299 - .L_26298)
.L_26298:
        /*008c*/ 	.word	0x00000000
        /*0090*/ 	.short	0x0000
        /*0092*/ 	.short	0x0000
        /*0094*/ 	.byte	0x00, 0xf0, 0x11, 0x00


	//----- nvinfo : EIATTR_SPARSE_MMA_MASK
	.align		4
.L_26299:
        /*0098*/ 	.byte	0x03, 0x50
        /*009a*/ 	.short	0x0000


	//----- nvinfo : EIATTR_MAXREG_COUNT
	.align		4
        /*009c*/ 	.byte	0x03, 0x1b
        /*009e*/ 	.short	0x00ff


	//----- nvinfo : EIATTR_NUM_BARRIERS
	.align		4
        /*00a0*/ 	.byte	0x02, 0x4c
        /*00a2*/ 	.byte	0x01
	.zero		1


	//----- nvinfo : EIATTR_MERCURY_ISA_VERSION
	.align		4
        /*00a4*/ 	.byte	0x03, 0x5f
        /*00a6*/ 	.short	0x0101


	//----- nvinfo : EIATTR_COOP_GROUP_MASK_REGIDS
	.align		4
        /*00a8*/ 	.byte	0x04, 0x29
        /*00aa*/ 	.short	(.L_26301 - .L_26300)


	//   ....[0]....
.L_26300:
        /*00ac*/ 	.word	0xffffffff


	//   ....[1]....
        /*00b0*/ 	.word	0xffffffff


	//   ....[2]....
        /*00b4*/ 	.word	0xffffffff


	//   ....[3]....
        /*00b8*/ 	.word	0xffffffff


	//   ....[4]....
        /*00bc*/ 	.word	0xffffffff


	//   ....[5]....
        /*00c0*/ 	.word	0xffffffff


	//   ....[6]....
        /*00c4*/ 	.word	0xffffffff


	//   ....[7]....
        /*00c8*/ 	.word	0xffffffff


	//   ....[8]....
        /*00cc*/ 	.word	0xffffffff


	//   ....[9]....
        /*00d0*/ 	.word	0xffffffff


	//   ....[10]....
        /*00d4*/ 	.word	0xffffffff


	//   ....[11]....
        /*00d8*/ 	.word	0xffffffff


	//   ....[12]....
        /*00dc*/ 	.word	0xffffffff


	//   ....[13]....
        /*00e0*/ 	.word	0xffffffff


	//   ....[14]....
        /*00e4*/ 	.word	0xffffffff


	//   ....[15]....
        /*00e8*/ 	.word	0xffffffff


	//   ....[16]....
        /*00ec*/ 	.word	0xffffffff


	//   ....[17]....
        /*00f0*/ 	.word	0x0500000a


	//   ....[18]....
        /*00f4*/ 	.word	0x0500000a


	//   ....[19]....
        /*00f8*/ 	.word	0x0500000a


	//   ....[20]....
        /*00fc*/ 	.word	0x0500000a


	//   ....[21]....
        /*0100*/ 	.word	0x0500000a


	//   ....[22]....
        /*0104*/ 	.word	0x0500000a


	//   ....[23]....
        /*0108*/ 	.word	0x0500000a


	//   ....[24]....
        /*010c*/ 	.word	0x0500000a


	//   ....[25]....
        /*0110*/ 	.word	0x0500000a


	//   ....[26]....
        /*0114*/ 	.word	0x0500000a


	//   ....[27]....
        /*0118*/ 	.word	0x0500000a


	//   ....[28]....
        /*011c*/ 	.word	0x0500000a


	//   ....[29]....
        /*0120*/ 	.word	0x0500000a


	//   ....[30]....
        /*0124*/ 	.word	0x0500000a


	//   ....[31]....
        /*0128*/ 	.word	0x0500000a


	//   ....[32]....
        /*012c*/ 	.word	0x0500000a


	//----- nvinfo : EIATTR_COOP_GROUP_INSTR_OFFSETS
	.align		4
.L_26301:
        /*0130*/ 	.byte	0x04, 0x28
        /*0132*/ 	.short	(.L_26303 - .L_26302)


	//   ....[0]....
.L_26302:
        /*0134*/ 	.word	0x000011c0


	//   ....[1]....
        /*0138*/ 	.word	0x000011d0


	//   ....[2]....
        /*013c*/ 	.word	0x000011f0


	//   ....[3]....
        /*0140*/ 	.word	0x00001220


	//   ....[4]....
        /*0144*/ 	.word	0x00001240


	//   ....[5]....
        /*0148*/ 	.word	0x00001260


	//   ....[6]....
        /*014c*/ 	.word	0x00001280


	//   ....[7]....
        /*0150*/ 	.word	0x000012a0


	//   ....[8]....
        /*0154*/ 	.word	0x000012c0


	//   ....[9]....
        /*0158*/ 	.word	0x000012e0


	//   ....[10]....
        /*015c*/ 	.word	0x00001300


	//   ....[11]....
        /*0160*/ 	.word	0x00001320


	//   ....[12]....
        /*0164*/ 	.word	0x00001340


	//   ....[13]....
        /*0168*/ 	.word	0x00001360


	//   ....[14]....
        /*016c*/ 	.word	0x00001380


	//   ....[15]....
        /*0170*/ 	.word	0x000013a0


	//   ....[16]....
        /*0174*/ 	.word	0x00001420


	//   ....[17]....
        /*0178*/ 	.word	0x00001c20


	//   ....[18]....
        /*017c*/ 	.word	0x00001c90


	//   ....[19]....
        /*0180*/ 	.word	0x00001cf0


	//   ....[20]....
        /*0184*/ 	.word	0x00001d60


	//   ....[21]....
        /*0188*/ 	.word	0x00001dd0


	//   ....[22]....
        /*018c*/ 	.word	0x00001e40


	//   ....[23]....
        /*0190*/ 	.word	0x00001eb0


	//   ....[24]....
        /*0194*/ 	.word	0x00001f20


	//   ....[25]....
        /*0198*/ 	.word	0x00001f90


	//   ....[26]....
        /*019c*/ 	.word	0x00002000


	//   ....[27]....
        /*01a0*/ 	.word	0x00002070


	//   ....[28]....
        /*01a4*/ 	.word	0x000020e0


	//   ....[29]....
        /*01a8*/ 	.word	0x00002150


	//   ....[30]....
        /*01ac*/ 	.word	0x000021c0


	//   ....[31]....
        /*01b0*/ 	.word	0x00002230


	//   ....[32]....
        /*01b4*/ 	.word	0x000022a0


	//----- nvinfo : EIATTR_VRC_CTA_INIT_COUNT
	.align		4
.L_26303:
        /*01b8*/ 	.byte	0x02, 0x4a
	.zero		1
	.zero		1


	//----- nvinfo : EIATTR_EXIT_INSTR_OFFSETS
	.align		4
        /*01bc*/ 	.byte	0x04, 0x1c
        /*01be*/ 	.short	(.L_26305 - .L_26304)


	//   ....[0]....
.L_26304:
        /*01c0*/ 	.word	0x00000040


	//   ....[1]....
        /*01c4*/ 	.word	0x000018b0


	//   ....[2]....
        /*01c8*/ 	.word	0x00001bd0


	//----- nvinfo : EIATTR_MAX_THREADS
	.align		4
.L_26305:
        /*01cc*/ 	.byte	0x04, 0x05
        /*01ce*/ 	.short	(.L_26307 - .L_26306)
.L_26306:
        /*01d0*/ 	.word	0x00000080
        /*01d4*/ 	.word	0x00000001
        /*01d8*/ 	.word	0x00000001


	//----- nvinfo : EIATTR_CRS_STACK_SIZE
	.align		4
.L_26307:
        /*01dc*/ 	.byte	0x04, 0x1e
        /*01de*/ 	.short	(.L_26309 - .L_26308)
.L_26308:
        /*01e0*/ 	.word	0x00000000


	//----- nvinfo : EIATTR_CBANK_PARAM_SIZE
	.align		4
.L_26309:
        /*01e4*/ 	.byte	0x03, 0x19
        /*01e6*/ 	.short	0x0034


	//----- nvinfo : EIATTR_PARAM_CBANK
	.align		4
        /*01e8*/ 	.byte	0x04, 0x0a
        /*01ea*/ 	.short	(.L_26311 - .L_26310)
	.align		4
.L_26310:
        /*01ec*/ 	.word	index@(.nv.constant0._Z9cuda_gemmIiLi128ELi1ELi1ELi512ELi64ELi64ELi64ELi0ELi1EEviiiPT_S1_S1_iii)
        /*01f0*/ 	.short	0x0380
        /*01f2*/ 	.short	0x0034


	//----- nvinfo : EIATTR_SW_WAR
	.align		4
.L_26311:
        /*01f4*/ 	.byte	0x04, 0x36
        /*01f6*/ 	.short	(.L_26313 - .L_26312)
.L_26312:
        /*01f8*/ 	.word	0x00000008
.L_26313:


//--------------------- .nv.info._Z9cuda_gemmIiLi128ELi1ELi1ELi512ELi64ELi64ELi64ELi0ELi0EEviiiPT_S1_S1_iii --------------------------
	.section	.nv.info._Z9cuda_gemmIiLi128ELi1ELi1ELi512ELi64ELi64ELi64ELi0ELi0EEviiiPT_S1_S1_iii,"",@"SHT_CUDA_INFO"
	.sectionflags	@""
	.align	4


	//----- nvinfo : EIATTR_CUDA_API_VERSION
	.align		4
        /*0000*/ 	.byte	0x04, 0x37
        /*0002*/ 	.short	(.L_26315 - .L_26314)
.L_26314:
        /*0004*/ 	.word	0x00000082


	//----- nvinfo : EIATTR_KPARAM_INFO
	.align		4
.L_26315:
        /*0008*/ 	.byte	0x04, 0x17
        /*000a*/ 	.short	(.L_26317 - .L_26316)
.L_26316:
        /*000c*/ 	.word	0x00000000
        /*0010*/ 	.short	0x0008
        /*0012*/ 	.short	0x0030
        /*0014*/ 	.byte	0x00, 0xf0, 0x11, 0x00


	//----- nvinfo : EIATTR_KPARAM_INFO
	.align		4
.L_26317:
        /*0018*/ 	.byte	0x04, 0x17
        /*001a*/ 	.short	(.L_26319 - .L_26318)
.L_26318:
        /*001c*/ 	.word	0x00000000
        /*0020*/ 	.short	0x0007
        /*0022*/ 	.short	0x002c
        /*0024*/ 	.byte	0x00, 0xf0, 0x11, 0x00


	//----- nvinfo : EIATTR_KPARAM_INFO
	.align		4
.L_26319:
        /*0028*/ 	.byte	0x04, 0x17
        /*002a*/ 	.short	(.L_26321 - .L_26320)
.L_26320:
        /*002c*/ 	.word	0x00000000
        /*0030*/ 	.short	0x0006
        /*0032*/ 	.short	0x0028
        /*0034*/ 	.byte	0x00, 0xf0, 0x11, 0x00


	//----- nvinfo : EIATTR_KPARAM_INFO
	.align		4
.L_26321:
        /*0038*/ 	.byte	0x04, 0x17
        /*003a*/ 	.short	(.L_26323 - .L_26322)
.L_26322:
        /*003c*/ 	.word	0x00000000
        /*0040*/ 	.short	0x0005
        /*0042*/ 	.short	0x0020
        /*0044*/ 	.byte	0x00, 0xf5, 0x21, 0x00


	//----- nvinfo : EIATTR_KPARAM_INFO
	.align		4
.L_26323:
        /*0048*/ 	.byte	0x04, 0x17
        /*004a*/ 	.short	(.L_26325 - .L_26324)
.L_26324:
        /*004c*/ 	.word	0x00000000
        /*0050*/ 	.short	0x0004
        /*0052*/ 	.short	0x0018
        /*0054*/ 	.byte	0x00, 0xf5, 0x21, 0x00


	//----- nvinfo : EIATTR_KPARAM_INFO
	.align		4
.L_26325:
        /*0058*/ 	.byte	0x04, 0x17
        /*005a*/ 	.short	(.L_26327 - .L_26326)
.L_26326:
        /*005c*/ 	.word	0x00000000
        /*0060*/ 	.short	0x0003
        /*0062*/ 	.short	0x0010
        /*0064*/ 	.byte	0x00, 0xf5, 0x21, 0x00


	//----- nvinfo : EIATTR_KPARAM_INFO
	.align		4
.L_26327:
        /*0068*/ 	.byte	0x04, 0x17
        /*006a*/ 	.short	(.L_26329 - .L_26328)
.L_26328:
        /*006c*/ 	.word	0x00000000
        /*0070*/ 	.short	0x0002
        /*0072*/ 	.short	0x0008
        /*0074*/ 	.byte	0x00, 0xf0, 0x11, 0x00


	//----- nvinfo : EIATTR_KPARAM_INFO
	.align		4
.L_26329:
        /*0078*/ 	.byte	0x04, 0x17
        /*007a*/ 	.short	(.L_26331 - .L_26330)
.L_26330:
        /*007c*/ 	.word	0x00000000
        /*0080*/ 	.short	0x0001
        /*0082*/ 	.short	0x0004
        /*0084*/ 	.byte	0x00, 0xf0, 0x11, 0x00


	//----- nvinfo : EIATTR_KPARAM_INFO
	.align		4
.L_26331:
        /*0088*/ 	.byte	0x04, 0x17
        /*008a*/ 	.short	(.L_26333 - .L_26332)
.L_26332:
        /*008c*/ 	.word	0x00000000
        /*0090*/ 	.short	0x0000
        /*0092*/ 	.short	0x0000
        /*0094*/ 	.byte	0x00, 0xf0, 0x11, 0x00


	//----- nvinfo : EIATTR_SPARSE_MMA_MASK
	.align		4
.L_26333:
        /*0098*/ 	.byte	0x03, 0x50
        /*009a*/ 	.short	0x0000


	//----- nvinfo : EIATTR_MAXREG_COUNT
	.align		4
        /*009c*/ 	.byte	0x03, 0x1b
        /*009e*/ 	.short	0x00ff


	//----- nvinfo : EIATTR_NUM_BARRIERS
	.align		4
        /*00a0*/ 	.byte	0x02, 0x4c
        /*00a2*/ 	.byte	0x01
	.zero		1


	//----- nvinfo : EIATTR_MERCURY_ISA_VERSION
	.align		4
        /*00a4*/ 	.byte	0x03, 0x5f
        /*00a6*/ 	.short	0x0101


	//----- nvinfo : EIATTR_COOP_GROUP_MASK_REGIDS
	.align		4
        /*00a8*/ 	.byte	0x04, 0x29
        /*00aa*/ 	.short	(.L_26335 - .L_26334)


	//   ....[0]....
.L_26334:
        /*00ac*/ 	.word	0xffffffff


	//   ....[1]....
        /*00b0*/ 	.word	0xffffffff


	//   ....[2]....
        /*00b4*/ 	.word	0xffffffff


	//   ....[3]....
        /*00b8*/ 	.word	0xffffffff


	//   ....[4]....
        /*00bc*/ 	.word	0xffffffff


	//   ....[5]....
        /*00c0*/ 	.word	0xffffffff


	//   ....[6]....
        /*00c4*/ 	.word	0xffffffff


	//   ....[7]....
        /*00c8*/ 	.word	0xffffffff


	//   ....[8]....
        /*00cc*/ 	.word	0xffffffff


	//   ....[9]....
        /*00d0*/ 	.word	0xffffffff


	//   ....[10]....
        /*00d4*/ 	.word	0xffffffff


	//   ....[11]....
        /*00d8*/ 	.word	0xffffffff


	//   ....[12]....
        /*00dc*/ 	.word	0xffffffff


	//   ....[13]....
        /*00e0*/ 	.word	0xffffffff


	//   ....[14]....
        /*00e4*/ 	.word	0xffffffff


	//   ....[15]....
        /*00e8*/ 	.word	0xffffffff


	//   ....[16]....
        /*00ec*/ 	.word	0xffffffff


	//   ....[17]....
        /*00f0*/ 	.word	0x05000048


	//   ....[18]....
        /*00f4*/ 	.word	0x05000048


	//   ....[19]....
        /*00f8*/ 	.word	0x05000048


	//   ....[20]....
        /*00fc*/ 	.word	0x05000048


	//   ....[21]....
        /*0100*/ 	.word	0x05000048


	//   ....[22]....
        /*0104*/ 	.word	0x05000048


	//   ....[23]....
        /*0108*/ 	.word	0x05000048


	//   ....[24]....
        /*010c*/ 	.word	0x05000048


	//   ....[25]....
        /*0110*/ 	.word	0x05000048


	//   ....[26]....
        /*0114*/ 	.word	0x05000048


	//   ....[27]....
        /*0118*/ 	.word	0x05000048


	//   ....[28]....
        /*011c*/ 	.word	0x05000048


	//   ....[29]....
        /*0120*/ 	.word	0x05000048


	//   ....[30]....
        /*0124*/ 	.word	0x05000048


	//   ....[31]....
        /*0128*/ 	.word	0x05000048


	//   ....[32]....
        /*012c*/ 	.word	0x05000048


	//----- nvinfo : EIATTR_COOP_GROUP_INSTR_OFFSETS
	.align		4
.L_26335:
        /*0130*/ 	.byte	0x04, 0x28
        /*0132*/ 	.short	(.L_26337 - .L_26336)


	//   ....[0]....
.L_26336:
        /*0134*/ 	.word	0x00001e10


	//   ....[1]....
        /*0138*/ 	.word	0x00001e70


	//   ....[2]....
        /*013c*/ 	.word	0x00001ed0


	//   ....[3]....
        /*0140*/ 	.word	0x00001f30


	//   ....[4]....
        /*0144*/ 	.word	0x00001f90


	//   ....[5]....
        /*0148*/ 	.word	0x00001ff0


	//   ....[6]....
        /*014c*/ 	.word	0x00002050


	//   ....[7]....
        /*0150*/ 	.word	0x000020b0


	//   ....[8]....
        /*0154*/ 	.word	0x00002110


	//   ....[9]....
        /*0158*/ 	.word	0x00002170


	//   ....[10]....
        /*015c*/ 	.word	0x000021d0


	//   ....[11]....
        /*0160*/ 	.word	0x00002230


	//   ....[12]....
        /*0164*/ 	.word	0x00002290


	//   ....[13]....
        /*0168*/ 	.word	0x000022f0


	//   ....[14]....
        /*016c*/ 	.word	0x00002350


	//   ....[15]....
        /*0170*/ 	.word	0x000023b0


	//   ....[16]....
        /*0174*/ 	.word	0x000028a0


	//   ....[17]....
        /*0178*/ 	.word	0x000038b0


	//   ....[18]....
        /*017c*/ 	.word	0x00003930


	//   ....[19]....
        /*0180*/ 	.word	0x000039d0


	//   ....[20]....
        /*0184*/ 	.word	0x00003a60


	//   ....[21]....
        /*0188*/ 	.word	0x00003b00


	//   ....[22]....
        /*018c*/ 	.word	0x00003b90


	//   ....[23]....
        /*0190*/ 	.word	0x00003c30


	//   ....[24]....
        /*0194*/ 	.word	0x00003cc0


	//   ....[25]....
        /*0198*/ 	.word	0x00003d60


	//   ....[26]....
        /*019c*/ 	.word	0x00003df0


	//   ....[27]....
        /*01a0*/ 	.word	0x00003e90


	//   ....[28]....
        /*01a4*/ 	.word	0x00003f20


	//   ....[29]....
        /*01a8*/ 	.word	0x00003fb0


	//   ....[30]....
        /*01ac*/ 	.word	0x00004050


	//   ....[31]....
        /*01b0*/ 	.word	0x000040e0


	//   ....[32]....
        /*01b4*/ 	.word	0x00004180


	//----- nvinfo : EIATTR_VRC_CTA_INIT_COUNT
	.align		4
.L_26337:
        /*01b8*/ 	.byte	0x02, 0x4a
	.zero		1
	.zero		1


	//----- nvinfo : EIATTR_EXIT_INSTR_OFFSETS
	.align		4
        /*01bc*/ 	.byte	0x04, 0x1c
        /*01be*/ 	.short	(.L_26339 - .L_26338)


	//   ....[0]....
.L_26338:
        /*01c0*/ 	.word	0x000002d0


	//   ....[1]....
        /*01c4*/ 	.word	0x00003090


	//   ....[2]....
        /*01c8*/ 	.word	0x00003860


	//----- nvinfo : EIATTR_MAX_THREADS
	.align		4
.L_26339:
        /*01cc*/ 	.byte	0x04, 0x05
        /*01ce*/ 	.short	(.L_26341 - .L_26340)
.L_26340:
        /*01d0*/ 	.word	0x00000080
        /*01d4*/ 	.word	0x00000001
        /*01d8*/ 	.word	0x00000001


	//----- nvinfo : EIATTR_CRS_STACK_SIZE
	.align		4
.L_26341:
        /*01dc*/ 	.byte	0x04, 0x1e
        /*01de*/ 	.short	(.L_26343 - .L_26342)
.L_26342:
        /*01e0*/ 	.word	0x00000000


	//----- nvinfo : EIATTR_CBANK_PARAM_SIZE
	.align		4
.L_26343:
        /*01e4*/ 	.byte	0x03, 0x19
        /*01e6*/ 	.short	0x0034


	//----- nvinfo : EIATTR_PARAM_CBANK
	.align		4
        /*01e8*/ 	.byte	0x04, 0x0a
        /*01ea*/ 	.short	(.L_26345 - .L_26344)
	.align		4
.L_26344:
        /*01ec*/ 	.word	index@(.nv.constant0._Z9cuda_gemmIiLi128ELi1ELi1ELi512ELi64ELi64ELi64ELi0ELi0EEviiiPT_S1_S1_iii)
        /*01f0*/ 	.short	0x0380
        /*01f2*/ 	.short	0x0034


	//----- nvinfo : EIATTR_SW_WAR
	.align		4
.L_26345:
        /*01f4*/ 	.byte	0x04, 0x36
        /*01f6*/ 	.short	(.L_26347 - .L_26346)
.L_26346:
        /*01f8*/ 	.word	0x00000008
.L_26347:


//--------------------- .nv.info._Z9cuda_gemmIiLi128ELi1ELi1ELi512ELi32ELi32ELi64ELi1ELi1EEviiiPT_S1_S1_iii --------------------------
	.section	.nv.info._Z9cuda_gemmIiLi128ELi1ELi1ELi512ELi32ELi32ELi64ELi1ELi1EEviiiPT_S1_S1_iii,"",@"SHT_CUDA_INFO"
	.sectionflags	@""
	.align	4


	//----- nvinfo : EIATTR_CUDA_API_VERSION
	.align		4
        /*0000*/ 	.byte	0x04, 0x37
        /*0002*/ 	.short	(.L_26349 - .L_26348)
.L_26348:
        /*0004*/ 	.word	0x00000082


	//----- nvinfo : EIATTR_KPARAM_INFO
	.align		4
.L_26349:
        /*0008*/ 	.byte	0x04, 0x17
        /*000a*/ 	.short	(.L_26351 - .L_26350)
.L_26350:
        /*000c*/ 	.word	0x00000000
        /*0010*/ 	.short	0x0008
        /*0012*/ 	.short	0x0030
        /*0014*/ 	.byte	0x00, 0xf0, 0x11, 0x00


	//----- nvinfo : EIATTR_KPARAM_INFO
	.align		4
.L_26351:
        /*0018*/ 	.byte	0x04, 0x17
        /*001a*/ 	.short	(.L_26353 - .L_26352)
.L_26352:
        /*001c*/ 	.word	0x00000000
        /*0020*/ 	.short	0x0007
        /*0022*/ 	.short	0x002c
        /*0024*/ 	.byte	0x00, 0xf0, 0x11, 0x00


	//----- nvinfo : EIATTR_KPARAM_INFO
	.align		4
.L_26353:
        /*0028*/ 	.byte	0x04, 0x17
        /*002a*/ 	.short	(.L_26355 - .L_26354)
.L_26354:
        /*002c*/ 	.word	0x00000000
        /*0030*/ 	.short	0x0006
        /*0032*/ 	.short	0x0028
        /*0034*/ 	.byte	0x00, 0xf0, 0x11, 0x00


	//----- nvinfo : EIATTR_KPARAM_INFO
	.align		4
.L_26355:
        /*0038*/ 	.byte	0x04, 0x17
        /*003a*/ 	.short	(.L_26357 - .L_26356)
.L_26356:
        /*003c*/ 	.word	0x00000000
        /*0040*/ 	.short	0x0005
        /*0042*/ 	.short	0x0020
        /*0044*/ 	.byte	0x00, 0xf5, 0x21, 0x00


	//----- nvinfo : EIATTR_KPARAM_INFO
	.align		4
.L_26357:
        /*0048*/ 	.byte	0x04, 0x17
        /*004a*/ 	.short	(.L_26359 - .L_26358)
.L_26358:
        /*004c*/ 	.word	0x00000000
        /*0050*/ 	.short	0x0004
        /*0052*/ 	.short	0x0018
        /*0054*/ 	.byte	0x00, 0xf5, 0x21, 0x00


	//----- nvinfo : EIATTR_KPARAM_INFO
	.align		4
.L_26359:
        /*0058*/ 	.byte	0x04, 0x17
        /*005a*/ 	.short	(.L_26361 - .L_26360)
.L_26360:
        /*005c*/ 	.word	0x00000000
        /*0060*/ 	.short	0x0003
        /*0062*/ 	.short	0x0010
        /*0064*/ 	.byte	0x00, 0xf5, 0x21, 0x00


	//----- nvinfo : EIATTR_KPARAM_INFO
	.align		4
.L_26361:
        /*0068*/ 	.byte	0x04, 0x17
        /*006a*/ 	.short	(.L_26363 - .L_26362)
.L_26362:
        /*006c*/ 	.word	0x00000000
        /*0070*/ 	.short	0x0002
        /*0072*/ 	.short	0x0008
        /*0074*/ 	.byte	0x00, 0xf0, 0x11, 0x00


	//----- nvinfo : EIATTR_KPARAM_INFO
	.align		4
.L_26363:
        /*0078*/ 	.byte	0x04, 0x17
        /*007a*/ 	.short	(.L_26365 - .L_26364)
.L_26364:
        /*007c*/ 	.word	0x00000000
        /*0080*/ 	.short	0x0001
        /*0082*/ 	.short	0x0004
        /*0084*/ 	.byte	0x00, 0xf0, 0x11, 0x00


	//----- nvinfo : EIATTR_KPARAM_INFO
	.align		4
.L_26365:
        /*0088*/ 	.byte	0x04, 0x17
        /*008a*/ 	.short	(.L_26367 - .L_26366)
.L_26366:
        /*008c*/ 	.word	0x00000000
        /*0090*/ 	.short	0x0000
        /*0092*/ 	.short	0x0000
        /*0094*/ 	.byte	0x00, 0xf0, 0x11, 0x00


	//----- nvinfo : EIATTR_SPARSE_MMA_MASK
	.align		4
.L_26367:
        /*0098*/ 	.byte	0x03, 0x50
        /*009a*/ 	.short	0x0000


	//----- nvinfo : EIATTR_MAXREG_COUNT
	.align		4
        /*009c*/ 	.byte	0x03, 0x1b
        /*009e*/ 	.short	0x00ff


	//----- nvinfo : EIATTR_NUM_BARRIERS
	.align		4
        /*00a0*/ 	.byte	0x02, 0x4c
        /*00a2*/ 	.byte	0x01
	.zero		1


	//----- nvinfo : EIATTR_MERCURY_ISA_VERSION
	.align		4
        /*00a4*/ 	.byte	0x03, 0x5f
        /*00a6*/ 	.short	0x0101


	//----- nvinfo : EIATTR_COOP_GROUP_MASK_REGIDS
	.align		4
        /*00a8*/ 	.byte	0x04, 0x29
        /*00aa*/ 	.short	(.L_26369 - .L_26368)


	//   ....[0]....
.L_26368:
        /*00ac*/ 	.word	0xffffffff


	//   ....[1]....
        /*00b0*/ 	.word	0xffffffff


	//   ....[2]....
        /*00b4*/ 	.word	0xffffffff


	//   ....[3]....
        /*00b8*/ 	.word	0xffffffff


	//   ....[4]....
        /*00bc*/ 	.word	0xffffffff


	//   ....[5]....
        /*00c0*/ 	.word	0xffffffff


	//   ....[6]....
        /*00c4*/ 	.word	0xffffffff


	//   ....[7]....
        /*00c8*/ 	.word	0xffffffff


	//   ....[8]....
        /*00cc*/ 	.word	0xffffffff


	//   ....[9]....
        /*00d0*/ 	.word	0xffffffff


	//   ....[10]....
        /*00d4*/ 	.word	0xffffffff


	//   ....[11]....
        /*00d8*/ 	.word	0xffffffff


	//   ....[12]....
        /*00dc*/ 	.word	0xffffffff


	//   ....[13]....
        /*00e0*/ 	.word	0xffffffff


	//   ....[14]....
        /*00e4*/ 	.word	0xffffffff


	//   ....[15]....
        /*00e8*/ 	.word	0xffffffff


	//   ....[16]....
        /*00ec*/ 	.word	0xffffffff


	//   ....[17]....
        /*00f0*/ 	.word	0x05000000


	//   ....[18]....
        /*00f4*/ 	.word	0x05000000


	//   ....[19]....
        /*00f8*/ 	.word	0x05000000


	//   ....[20]....
        /*00fc*/ 	.word	0x05000000


	//   ....[21]....
        /*0100*/ 	.word	0x05000000


	//   ....[22]....
        /*0104*/ 	.word	0x05000000


	//   ....[23]....
        /*0108*/ 	.word	0x05000000


	//   ....[24]....
        /*010c*/ 	.word	0x05000000


	//   ....[25]....
        /*0110*/ 	.word	0x05000000


	//   ....[26]....
        /*0114*/ 	.word	0x05000000


	//   ....[27]....
        /*0118*/ 	.word	0x05000000


	//   ....[28]....
        /*011c*/ 	.word	0x05000000


	//   ....[29]....
        /*0120*/ 	.word	0x05000000


	//   ....[30]....
        /*0124*/ 	.word	0x05000000


	//   ....[31]....
        /*0128*/ 	.word	0x05000000


	//   ....[32]....
        /*012c*/ 	.word	0x05000000


	//----- nvinfo : EIATTR_COOP_GROUP_INSTR_OFFSETS
	.align		4
.L_26369:
        /*0130*/ 	.byte	0x04, 0x28
        /*0132*/ 	.short	(.L_26371 - .L_26370)


	//   ....[0]....
.L_26370:
        /*0134*/ 	.word	0x00001580


	//   ....[1]....
        /*0138*/ 	.word	0x00001590


	//   ....[2]....
        /*013c*/ 	.word	0x000015c0


	//   ....[3]....
        /*0140*/ 	.word	0x000015e0


	//   ....[4]....
        /*0144*/ 	.word	0x00001600


	//   ....[5]....
        /*0148*/ 	.word	0x00001620


	//   ....[6]....
        /*014c*/ 	.word	0x00001640


	//   ....[7]....
        /*0150*/ 	.word	0x00001660


	//   ....[8]....
        /*0154*/ 	.word	0x00001680


	//   ....[9]....
        /*0158*/ 	.word	0x000016a0


	//   ....[10]....
        /*015c*/ 	.word	0x000016c0


	//   ....[11]....
        /*0160*/ 	.word	0x000016e0


	//   ....[12]....
        /*0164*/ 	.word	0x00001700


	//   ....[13]....
        /*0168*/ 	.word	0x00001720


	//   ....[14]....
        /*016c*/ 	.word	0x00001740


	//   ....[15]....
        /*0170*/ 	.word	0x00001760


	//   ....[16]....
        /*0174*/ 	.word	0x000017a0


	//   ....[17]....
        /*0178*/ 	.word	0x00001cc0


	//   ....[18]....
        /*017c*/ 	.word	0x00001d30


	//   ....[19]....
        /*0180*/ 	.word	0x00001d90


	//   ....[20]....
        /*0184*/ 	.word	0x00001e00


	//   ....[21]....
        /*0188*/ 	.word	0x00001e70


	//   ....[22]....
        /*018c*/ 	.word	0x00001ee0


	//   ....[23]....
        /*0190*/ 	.word	0x00001f50


	//   ....[24]....
        /*0194*/ 	.word	0x00001fc0


	//   ....[25]....
        /*0198*/ 	.word	0x00002030


	//   ....[26]....
        /*019c*/ 	.word	0x000020a0


	//   ....[27]....
        /*01a0*/ 	.word	0x00002110


	//   ....[28]....
        /*01a4*/ 	.word	0x00002180


	//   ....[29]....
        /*01a8*/ 	.word	0x000021f0


	//   ....[30]....
        /*01ac*/ 	.word	0x00002260


	//   ....[31]....
        /*01b0*/ 	.word	0x000022d0


	//   ....[32]....
        /*01b4*/ 	.word	0x00002340


	//----- nvinfo : EIATTR_VRC_CTA_INIT_COUNT
	.align		4
.L_26371:
        /*01b8*/ 	.byte	0x02, 0x4a
	.zero		1
	.zero		1


	//----- nvinfo : EIATTR_EXIT_INSTR_OFFSETS
	.align		4
        /*01bc*/ 	.byte	0x04, 0x1c
        /*01be*/ 	.short	(.L_26373 - .L_26372)


	//   ....[0]....
.L_26372:
        /*01c0*/ 	.word	0x00000040


	//   ....[1]....
        /*01c4*/ 	.word	0x00001a30


	//   ....[2]....
        /*01c8*/ 	.word	0x00001c70


	//----- nvinfo : EIATTR_MAX_THREADS
	.align		4
.L_26373:
        /*01cc*/ 	.byte	0x04, 0x05
        /*01ce*/ 	.short	(.L_26375 - .L_26374)
.L_26374:
        /*01d0*/ 	.word	0x00000080
        /*01d4*/ 	.word	0x00000001
        /*01d8*/ 	.word	0x00000001


	//----- nvinfo : EIATTR_CRS_STACK_SIZE
	.align		4
.L_26375:
        /*01dc*/ 	.byte	0x04, 0x1e
        /*01de*/ 	.short	(.L_26377 - .L_26376)
.L_26376:
        /*01e0*/ 	.word	0x00000000


	//----- nvinfo : EIATTR_CBANK_PARAM_SIZE
	.align		4
.L_26377:
        /*01e4*/ 	.byte	0x03, 0x19
        /*01e6*/ 	.short	0x0034


	//----- nvinfo : EIATTR_PARAM_CBANK
	.align		4
        /*01e8*/ 	.byte	0x04, 0x0a
        /*01ea*/ 	.short	(.L_26379 - .L_26378)
	.align		4
.L_26378:
        /*01ec*/ 	.word	index@(.nv.constant0._Z9cuda_gemmIiLi128ELi1ELi1ELi512ELi32ELi32ELi64ELi1ELi1EEviiiPT_S1_S1_iii)
        /*01f0*/ 	.short	0x0380
        /*01f2*/ 	.short	0x0034


	//----- nvinfo : EIATTR_SW_WAR
	.align		4
.L_26379:
        /*01f4*/ 	.byte	0x04, 0x36
        /*01f6*/ 	.short	(.L_26381 - .L_26380)
.L_26380:
        /*01f8*/ 	.word	0x00000008
.L_26381:


//--------------------- .nv.info._Z9cuda_gemmIiLi128ELi1ELi1ELi512ELi32ELi32ELi64ELi1ELi0EEviiiPT_S1_S1_iii --------------------------
	.section	.nv.info._Z9cuda_gemmIiLi128ELi1ELi1ELi512ELi32ELi32ELi64ELi1ELi0EEviiiPT_S1_S1_iii,"",@"SHT_CUDA_INFO"
	.sectionflags	@""
	.align	4


	//----- nvinfo : EIATTR_CUDA_API_VERSION
	.align		4
        /*0000*/ 	.byte	0x04, 0x37
        /*0002*/ 	.short	(.L_26383 - .L_26382)
.L_26382:
        /*0004*/ 	.word	0x00000082


	//----- nvinfo : EIATTR_KPARAM_INFO
	.align		4
.L_26383:
        /*0008*/ 	.byte	0x04, 0x17
        /*000a*/ 	.short	(.L_26385 - .L_26384)
.L_26384:
        /*000c*/ 	.word	0x00000000
        /*0010*/ 	.short	0x0008
        /*0012*/ 	.short	0x0030
        /*0014*/ 	.byte	0x00, 0xf0, 0x11, 0x00


	//----- nvinfo : EIATTR_KPARAM_INFO
	.align		4
.L_26385:
        /*0018*/ 	.byte	0x04, 0x17
        /*001a*/ 	.short	(.L_26387 - .L_26386)
.L_26386:
        /*001c*/ 	.word	0x00000000
        /*0020*/ 	.short	0x0007
        /*0022*/ 	.short	0x002c
        /*0024*/ 	.byte	0x00, 0xf0, 0x11, 0x00


	//----- nvinfo : EIATTR_KPARAM_INFO
	.align		4
.L_26387:
        /*0028*/ 	.byte	0x04, 0x17
        /*002a*/ 	.short	(.L_26389 - .L_26388)
.L_26388:
        /*002c*/ 	.word	0x00000000
        /*0030*/ 	.short	0x0006
        /*0032*/ 	.short	0x0028
        /*0034*/ 	.byte	0x00, 0xf0, 0x11, 0x00


	//----- nvinfo : EIATTR_KPARAM_INFO
	.align		4
.L_26389:
        /*0038*/ 	.byte	0x04, 0x17
        /*003a*/ 	.short	(.L_26391 - .L_26390)
.L_26390:
        /*003c*/ 	.word	0x00000000
        /*0040*/ 	.short	0x0005
        /*0042*/ 	.short	0x0020
        /*0044*/ 	.byte	0x00, 0xf5, 0x21, 0x00


	//----- nvinfo : EIATTR_KPARAM_INFO
	.align		4
.L_26391:
        /*0048*/ 	.byte	0x04, 0x17
        /*004a*/ 	.short	(.L_26393 - .L_26392)
.L_26392:
        /*004c*/ 	.word	0x00000000
        /*0050*/ 	.short	0x0004
        /*0052*/ 	.short	0x0018
        /*0054*/ 	.byte	0x00, 0xf5, 0x21, 0x00


	//----- nvinfo : EIATTR_KPARAM_INFO
	.align		4
.L_26393:
        /*0058*/ 	.byte	0x04, 0x17
        /*005a*/ 	.short	(.L_26395 - .L_26394)
.L_26394:
        /*005c*/ 	.word	0x00000000
        /*0060*/ 	.short	0x0003
        /*0062*/ 	.short	0x0010
        /*0064*/ 	.byte	0x00, 0xf5, 0x21, 0x00


	//----- nvinfo : EIATTR_KPARAM_INFO
	.align		4
.L_26395:
        /*0068*/ 	.byte	0x04, 0x17
        /*006a*/ 	.short	(.L_26397 - .L_26396)
.L_26396:
        /*006c*/ 	.word	0x00000000
        /*0070*/ 	.short	0x0002
        /*0072*/ 	.short	0x0008
        /*0074*/ 	.byte	0x00, 0xf0, 0x11, 0x00


	//----- nvinfo : EIATTR_KPARAM_INFO
	.align		4
.L_26397:
        /*0078*/ 	.byte	0x04, 0x17
        /*007a*/ 	.short	(.L_26399 - .L_26398)
.L_26398:
        /*007c*/ 	.word	0x00000000
        /*0080*/ 	.short	0x0001
        /*0082*/ 	.short	0x0004
        /*0084*/ 	.byte	0x00, 0xf0, 0x11, 0x00


	//----- nvinfo : EIATTR_KPARAM_INFO
	.align		4
.L_26399:
        /*0088*/ 	.byte	0x04, 0x17
        /*008a*/ 	.short	(.L_26401 - .L_26400)
.L_26400:
        /*008c*/ 	.word	0x00000000
        /*0090*/ 	.short	0x0000
        /*0092*/ 	.short	0x0000
        /*0094*/ 	.byte	0x00, 0xf0, 0x11, 0x00


	//----- nvinfo : EIATTR_SPARSE_MMA_MASK
	.align		4
.L_26401:
        /*0098*/ 	.byte	0x03, 0x50
        /*009a*/ 	.short	0x0000


	//----- nvinfo : EIATTR_MAXREG_COUNT
	.align		4
        /*009c*/ 	.byte	0x03, 0x1b
        /*009e*/ 	.short	0x00ff


	//----- nvinfo : EIATTR_NUM_BARRIERS
	.align		4
        /*00a0*/ 	.byte	0x02, 0x4c
        /*00a2*/ 	.byte	0x01
	.zero		1


	//----- nvinfo : EIATTR_ANNOTATIONS
	.align		4
        /*00a4*/ 	.byte	0x04, 0x55
        /*00a6*/ 	.short	(.L_26403 - .L_26402)


	//   ....[0]....
.L_26402:
        /*00a8*/ 	.word	0x00000001
        /*00ac*/ 	.byte	0x00, 0x08, 0x00, 0x00, 0x01, 0x00, 0x00, 0x00, 0x20, 0x13, 0x00, 0x00, 0x01, 0x00, 0x00, 0x00
        /*00bc*/ 	.byte	0xd0, 0x2c, 0x00, 0x00, 0x01, 0x00, 0x00, 0x00, 0x20, 0x2d, 0x00, 0x00


	//----- nvinfo : EIATTR_MERCURY_ISA_VERSION
	.align		4
.L_26403:
        /*00c8*/ 	.byte	0x03, 0x5f
        /*00ca*/ 	.short	0x0101


	//----- nvinfo : EIATTR_COOP_GROUP_MASK_REGIDS
	.align		4
        /*00cc*/ 	.byte	0x04, 0x29
        /*00ce*/ 	.short	(.L_26405 - .L_26404)


	//   ....[0]....
.L_26404:
        /*00d0*/ 	.word	0xffffffff


	//   ....[1]....
        /*00d4*/ 	.word	0xffffffff


	//   ....[2]....
        /*00d8*/ 	.word	0xffffffff


	//   ....[3]....
        /*00dc*/ 	.word	0xffffffff


	//   ....[4]....
        /*00e0*/ 	.word	0xffffffff


	//   ....[5]....
        /*00e4*/ 	.word	0xffffffff


	//   ....[6]....
        /*00e8*/ 	.word	0xffffffff


	//   ....[7]....
        /*00ec*/ 	.word	0xffffffff


	//   ....[8]....
        /*00f0*/ 	.word	0xffffffff


	//   ....[9]....
        /*00f4*/ 	.word	0xffffffff


	//   ....[10]....
        /*00f8*/ 	.word	0xffffffff


	//   ....[11]....
        /*00fc*/ 	.word	0xffffffff


	//   ....[12]....
        /*0100*/ 	.word	0xffffffff


	//   ....[13]....
        /*0104*/ 	.word	0xffffffff


	//   ....[14]....
        /*0108*/ 	.word	0xffffffff


	//   ....[15]....
        /*010c*/ 	.word	0xffffffff


	//   ....[16]....
        /*0110*/ 	.word	0xffffffff


	//   ....[17]....
        /*0114*/ 	.word	0x05000042


	//   ....[18]....
        /*0118*/ 	.word	0x05000042


	//   ....[19]....
        /*011c*/ 	.word	0x05000042


	//   ....[20]....
        /*0120*/ 	.word	0x05000042


	//   ....[21]....
        /*0124*/ 	.word	0x05000042


	//   ....[22]....
        /*0128*/ 	.word	0x05000042


	//   ....[23]....
        /*012c*/ 	.word	0x05000042


	//   ....[24]....
        /*0130*/ 	.word	0x05000042


	//   ....[25]....
        /*0134*/ 	.word	0x05000042


	//   ....[26]....
        /*0138*/ 	.word	0x05000042


	//   ....[27]....
        /*013c*/ 	.word	0x05000042


	//   ....[28]....
        /*0140*/ 	.word	0x05000042


	//   ....[29]....
        /*0144*/ 	.word	0x05000042


	//   ....[30]....
        /*0148*/ 	.word	0x05000042


	//   ....[31]....
        /*014c*/ 	.word	0x05000042


	//   ....[32]....
        /*0150*/ 	.word	0x05000042


	//----- nvinfo : EIATTR_COOP_GROUP_INSTR_OFFSETS
	.align		4
.L_26405:
        /*0154*/ 	.byte	0x04, 0x28
        /*0156*/ 	.short	(.L_26407 - .L_26406)


	//   ....[0]....
.L_26406:
        /*0158*/ 	.word	0x00002200


	//   ....[1]....
        /*015c*/ 	.word	0x00002260


	//   ....[2]....
        /*0160*/ 	.word	0x000022c0


	//   ....[3]....
        /*0164*/ 	.word	0x00002320


	//   ....[4]....
        /*0168*/ 	.word	0x00002380


	//   ....[5]....
        /*016c*/ 	.word	0x000023e0


	//   ....[6]....
        /*0170*/ 	.word	0x00002440


	//   ....[7]....
        /*0174*/ 	.word	0x000024a0


	//   ....[8]....
        /*0178*/ 	.word	0x00002500


	//   ....[9]....
        /*017c*/ 	.word	0x00002560


	//   ....[10]....
        /*0180*/ 	.word	0x000025c0


	//   ....[11]....
        /*0184*/ 	.word	0x00002620


	//   ....[12]....
        /*0188*/ 	.word	0x00002680


	//   ....[13]....
        /*018c*/ 	.word	0x000026e0


	//   ....[14]....
        /*0190*/ 	.word	0x00002740


	//   ....[15]....
        /*0194*/ 	.word	0x000027a0


	//   ....[16]....
        /*0198*/ 	.word	0x00002c50


	//   ....[17]....
        /*019c*/ 	.word	0x000031d0


	//   ....[18]....
        /*01a0*/ 	.word	0x00003260


	//   ....[19]....
        /*01a4*/ 	.word	0x000032f0


	//   ....[20]....
        /*01a8*/ 	.word	0x00003390


	//   ....[21]....
        /*01ac*/ 	.word	0x00003420


	//   ....[22]....
        /*01b0*/ 	.word	0x000034c0


	//   ....[23]....
        /*01b4*/ 	.word	0x00003550


	//   ....[24]....
        /*01b8*/ 	.word	0x000035f0


	//   ....[25]....
        /*01bc*/ 	.word	0x00003680


	//   ....[26]....
        /*01c0*/ 	.word	0x00003720


	//   ....[27]....
        /*01c4*/ 	.word	0x000037b0


	//   ....[28]....
        /*01c8*/ 	.word	0x00003850


	//   ....[29]....
        /*01cc*/ 	.word	0x000038e0


	//   ....[30]....
        /*01d0*/ 	.word	0x00003980


	//   ....[31]....
        /*01d4*/ 	.word	0x00003a10


	//   ....[32]....
        /*01d8*/ 	.word	0x00003ab0


	//----- nvinfo : EIATTR_VRC_CTA_INIT_COUNT
	.align		4
.L_26407:
        /*01dc*/ 	.byte	0x02, 0x4a
	.zero		1
	.zero		1


	//----- nvinfo : EIATTR_EXIT_INSTR_OFFSETS
	.align		4
        /*01e0*/ 	.byte	0x04, 0x1c
        /*01e2*/ 	.short	(.L_26409 - .L_26408)


	//   ....[0]....
.L_26408:
        /*01e4*/ 	.word	0x000002d0


	//   ....[1]....
        /*01e8*/ 	.word	0x00002f30


	//   ....[2]....
        /*01ec*/ 	.word	0x00003180


	//----- nvinfo : EIATTR_MAX_THREADS
	.align		4
.L_26409:
        /*01f0*/ 	.byte	0x04, 0x05
        /*01f2*/ 	.short	(.L_26411 - .L_26410)
.L_26410:
        /*01f4*/ 	.word	0x00000080
        /*01f8*/ 	.word	0x00000001
        /*01fc*/ 	.word	0x00000001


	//----- nvinfo : EIATTR_CRS_STACK_SIZE
	.align		4
.L_26411:
        /*0200*/ 	.byte	0x04, 0x1e
        /*0202*/ 	.short	(.L_26413 - .L_26412)
.L_26412:
        /*0204*/ 	.word	0x00000000


	//----- nvinfo : EIATTR_CBANK_PARAM_SIZE
	.align		4
.L_26413:
        /*0208*/ 	.byte	0x03, 0x19
        /*020a*/ 	.short	0x0034


	//----- nvinfo : EIATTR_PARAM_CBANK
	.align		4
        /*020c*/ 	.byte	0x04, 0x0a
        /*020e*/ 	.short	(.L_26415 - .L_26414)
	.align		4
.L_26414:
        /*0210*/ 	.word	index@(.nv.constant0._Z9cuda_gemmIiLi128ELi1ELi1ELi512ELi32ELi32ELi64ELi1ELi0EEviiiPT_S1_S1_iii)
        /*0214*/ 	.short	0x0380
        /*0216*/ 	.short	0x0034


	//----- nvinfo : EIATTR_SW_WAR
	.align		4
.L_26415:
        /*0218*/ 	.byte	0x04, 0x36
        /*021a*/ 	.short	(.L_26417 - .L_26416)
.L_26416:
        /*021c*/ 	.word	0x00000008
.L_26417:


//--------------------- .nv.info._Z9cuda_gemmIiLi128ELi1ELi1ELi512ELi32ELi32ELi64ELi0ELi1EEviiiPT_S1_S1_iii --------------------------
	.section	.nv.info._Z9cuda_gemmIiLi128ELi1ELi1ELi512ELi32ELi32ELi64ELi0ELi1EEviiiPT_S1_S1_iii,"",@"SHT_CUDA_INFO"
	.sectionflags	@""
	.align	4


	//----- nvinfo : EIATTR_CUDA_API_VERSION
	.align		4
        /*0000*/ 	.byte	0x04, 0x37
        /*0002*/ 	.short	(.L_26419 - .L_26418)
.L_26418:
        /*0004*/ 	.word	0x00000082


	//----- nvinfo : EIATTR_KPARAM_INFO
	.align		4
.L_26419:
        /*0008*/ 	.byte	0x04, 0x17
        /*000a*/ 	.short	(.L_26421 - .L_26420)
.L_26420:
        /*000c*/ 	.word	0x00000000
        /*0010*/ 	.short	0x0008
        /*0012*/ 	.short	0x0030
        /*0014*/ 	.byte	0x00, 0xf0, 0x11, 0x00


	//----- nvinfo : EIATTR_KPARAM_INFO
	.align		4
.L_26421:
        /*0018*/ 	.byte	0x04, 0x17
        /*001a*/ 	.short	(.L_26423 - .L_26422)
.L_26422:
        /*001c*/ 	.word	0x00000000
        /*0020*/ 	.short	0x0007
        /*0022*/ 	.short	0x002c
        /*0024*/ 	.byte	0x00, 0xf0, 0x11, 0x00


	//----- nvinfo : EIATTR_KPARAM_INFO
	.align		4
.L_26423:
        /*0028*/ 	.byte	0x04, 0x17
        /*002a*/ 	.short	(.L_26425 - .L_26424)
.L_26424:
        /*002c*/ 	.word	0x00000000
        /*0030*/ 	.short	0x0006
        /*0032*/ 	.short	0x0028
        /*0034*/ 	.byte	0x00, 0xf0, 0x11, 0x00


	//----- nvinfo : EIATTR_KPARAM_INFO
	.align		4
.L_26425:
        /*0038*/ 	.byte	0x04, 0x17
        /*003a*/ 	.short	(.L_26427 - .L_26426)
.L_26426:
        /*003c*/ 	.word	0x00000000
        /*0040*/ 	.short	0x0005
        /*0042*/ 	.short	0x0020
        /*0044*/ 	.byte	0x00, 0xf5, 0x21, 0x00


	//----- nvinfo : EIATTR_KPARAM_INFO
	.align		4
.L_26427:
        /*0048*/ 	.byte	0x04, 0x17
        /*004a*/ 	.short	(.L_26429 - .L_26428)
.L_26428:
        /*004c*/ 	.word	0x00000000
        /*0050*/ 	.short	0x0004
        /*0052*/ 	.short	0x0018
        /*0054*/ 	.byte	0x00, 0xf5, 0x21, 0x00


	//----- nvinfo : EIATTR_KPARAM_INFO
	.align		4
.L_26429:
        /*0058*/ 	.byte	0x04, 0x17
        /*005a*/ 	.short	(.L_26431 - .L_26430)
.L_26430:
        /*005c*/ 	.word	0x00000000
        /*0060*/ 	.short	0x0003
        /*0062*/ 	.short	0x0010
        /*0064*/ 	.byte	0x00, 0xf5, 0x21, 0x00


	//----- nvinfo : EIATTR_KPARAM_INFO
	.align		4
.L_26431:
        /*0068*/ 	.byte	0x04, 0x17
        /*006a*/ 	.short	(.L_26433 - .L_26432)
.L_26432:
        /*006c*/ 	.word	0x00000000
        /*0070*/ 	.short	0x0002
        /*0072*/ 	.short	0x0008
        /*0074*/ 	.byte	0x00, 0xf0, 0x11, 0x00


	//----- nvinfo : EIATTR_KPARAM_INFO
	.align		4
.L_26433:
        /*0078*/ 	.byte	0x04, 0x17
        /*007a*/ 	.short	(.L_26435 - .L_26434)
.L_26434:
        /*007c*/ 	.word	0x00000000
        /*0080*/ 	.short	0x0001
        /*0082*/ 	.short	0x0004
        /*0084*/ 	.byte	0x00, 0xf0, 0x11, 0x00


	//----- nvinfo : EIATTR_KPARAM_INFO
	.align		4
.L_26435:
        /*0088*/ 	.byte	0x04, 0x17
        /*008a*/ 	.short	(.L_26437 - .L_26436)
.L_26436:
        /*008c*/ 	.word	0x00000000
        /*0090*/ 	.short	0x0000
        /*0092*/ 	.short	0x0000
        /*0094*/ 	.byte	0x00, 0xf0, 0x11, 0x00


	//----- nvinfo : EIATTR_SPARSE_MMA_MASK
	.align		4
.L_26437:
        /*0098*/ 	.byte	0x03, 0x50
        /*009a*/ 	.short	0x0000


	//----- nvinfo : EIATTR_MAXREG_COUNT
	.align		4
        /*009c*/ 	.byte	0x03, 0x1b
        /*009e*/ 	.short	0x00ff


	//----- nvinfo : EIATTR_NUM_BARRIERS
	.align		4
        /*00a0*/ 	.byte	0x02, 0x4c
        /*00a2*/ 	.byte	0x01
	.zero		1


	//----- nvinfo : EIATTR_MERCURY_ISA_VERSION
	.align		4
        /*00a4*/ 	.byte	0x03, 0x5f
        /*00a6*/ 	.short	0x0101


	//----- nvinfo : EIATTR_COOP_GROUP_MASK_REGIDS
	.align		4
        /*00a8*/ 	.byte	0x04, 0x29
        /*00aa*/ 	.short	(.L_26439 - .L_26438)


	//   ....[0]....
.L_26438:
        /*00ac*/ 	.word	0xffffffff


	//   ....[1]....
        /*00b0*/ 	.word	0xffffffff


	//   ....[2]....
        /*00b4*/ 	.word	0xffffffff


	//   ....[3]....
        /*00b8*/ 	.word	0xffffffff


	//   ....[4]....
        /*00bc*/ 	.word	0xffffffff


	//   ....[5]....
        /*00c0*/ 	.word	0xffffffff


	//   ....[6]....
        /*00c4*/ 	.word	0xffffffff


	//   ....[7]....
        /*00c8*/ 	.word	0xffffffff


	//   ....[8]....
        /*00cc*/ 	.word	0xffffffff


	//   ....[9]....
        /*00d0*/ 	.word	0xffffffff


	//   ....[10]....
        /*00d4*/ 	.word	0xffffffff


	//   ....[11]....
        /*00d8*/ 	.word	0xffffffff


	//   ....[12]....
        /*00dc*/ 	.word	0xffffffff


	//   ....[13]....
        /*00e0*/ 	.word	0xffffffff


	//   ....[14]....
        /*00e4*/ 	.word	0xffffffff


	//   ....[15]....
        /*00e8*/ 	.word	0xffffffff


	//   ....[16]....
        /*00ec*/ 	.word	0xffffffff


	//   ....[17]....
        /*00f0*/ 	.word	0x05000036


	//   ....[18]....
        /*00f4*/ 	.word	0x05000036


	//   ....[19]....
        /*00f8*/ 	.word	0x05000036


	//   ....[20]....
        /*00fc*/ 	.word	0x05000036


	//   ....[21]....
        /*0100*/ 	.word	0x05000036


	//   ....[22]....
        /*0104*/ 	.word	0x05000036


	//   ....[23]....
        /*0108*/ 	.word	0x05000036


	//   ....[24]....
        /*010c*/ 	.word	0x05000036


	//   ....[25]....
        /*0110*/ 	.word	0x05000036


	//   ....[26]....
        /*0114*/ 	.word	0x05000036


	//   ....[27]....
        /*0118*/ 	.word	0x05000036


	//   ....[28]....
        /*011c*/ 	.word	0x05000036


	//   ....[29]....
        /*0120*/ 	.word	0x05000036


	//   ....[30]....
        /*0124*/ 	.word	0x05000036


	//   ....[31]....
        /*0128*/ 	.word	0x05000036


	//   ....[32]....
        /*012c*/ 	.word	0x05000036


	//----- nvinfo : EIATTR_COOP_GROUP_INSTR_OFFSETS
	.align		4
.L_26439:
        /*0130*/ 	.byte	0x04, 0x28
        /*0132*/ 	.short	(.L_26441 - .L_26440)


	//   ....[0]....
.L_26440:
        /*0134*/ 	.word	0x00001610


	//   ....[1]....
        /*0138*/ 	.word	0x00001620


	//   ....[2]....
        /*013c*/ 	.word	0x00001630


	//   ....[3]....
        /*0140*/ 	.word	0x00001640


	//   ....[4]....
        /*0144*/ 	.word	0x00001670


	//   ....[5]....
        /*0148*/ 	.word	0x00001690


	//   ....[6]....
        /*014c*/ 	.word	0x000016b0


	//   ....[7]....
        /*0150*/ 	.word	0x000016d0


	//   ....[8]....
        /*0154*/ 	.word	0x000016f0


	//   ....[9]....
        /*0158*/ 	.word	0x00001710


	//   ....[10]....
        /*015c*/ 	.word	0x00001730


	//   ....[11]....
        /*0160*/ 	.word	0x00001750


	//   ....[12]....
        /*0164*/ 	.word	0x00001770


	//   ....[13]....
        /*0168*/ 	.word	0x00001790


	//   ....[14]....
        /*016c*/ 	.word	0x000017b0


	//   ....[15]....
        /*0170*/ 	.word	0x000017d0


	//   ....[16]....
        /*0174*/ 	.word	0x00001830


	//   ....[17]....
        /*0178*/ 	.word	0x00001ec0


	//   ....[18]....
        /*017c*/ 	.word	0x00001f10


	//   ....[19]....
        /*0180*/ 	.word	0x00001f70


	//   ....[20]....
        /*0184*/ 	.word	0x00001fc0


	//   ....[21]....
        /*0188*/ 	.word	0x00002020


	//   ....[22]....
        /*018c*/ 	.word	0x00002070


	//   ....[23]....
        /*0190*/ 	.word	0x000020d0


	//   ....[24]....
        /*0194*/ 	.word	0x00002120


	//   ....[25]....
        /*0198*/ 	.word	0x00002180


	//   ....[26]....
        /*019c*/ 	.word	0x000021d0


	//   ....[27]....
        /*01a0*/ 	.word	0x00002230


	//   ....[28]....
        /*01a4*/ 	.word	0x00002280


	//   ....[29]....
        /*01a8*/ 	.word	0x000022e0


	//   ....[30]....
        /*01ac*/ 	.word	0x00002330


	//   ....[31]....
        /*01b0*/ 	.word	0x00002390


	//   ....[32]....
        /*01b4*/ 	.word	0x000023e0


	//----- nvinfo : EIATTR_VRC_CTA_INIT_COUNT
	.align		4
.L_26441:
        /*01b8*/ 	.byte	0x02, 0x4a
	.zero		1
	.zero		1


	//----- nvinfo : EIATTR_EXIT_INSTR_OFFSETS
	.align		4
        /*01bc*/ 	.byte	0x04, 0x1c
        /*01be*/ 	.short	(.L_26443 - .L_26442)


	//   ....[0]....
.L_26442:
        /*01c0*/ 	.word	0x00000040


	//   ....[1]....
        /*01c4*/ 	.word	0x00001b50


	//   ....[2]....
        /*01c8*/ 	.word	0x00001e70


	//----- nvinfo : EIATTR_MAX_THREADS
	.align		4
.L_26443:
        /*01cc*/ 	.byte	0x04, 0x05
        /*01ce*/ 	.short	(.L_26445 - .L_26444)
.L_26444:
        /*01d0*/ 	.word	0x00000080
        /*01d4*/ 	.word	0x00000001
        /*01d8*/ 	.word	0x00000001


	//----- nvinfo : EIATTR_CRS_STACK_SIZE
	.align		4
.L_26445:
        /*01dc*/ 	.byte	0x04, 0x1e
        /*01de*/ 	.short	(.L_26447 - .L_26446)
.L_26446:
        /*01e0*/ 	.word	0x00000000


	//----- nvinfo : EIATTR_CBANK_PARAM_SIZE
	.align		4
.L_26447:
        /*01e4*/ 	.byte	0x03, 0x19
        /*01e6*/ 	.short	0x0034


	//----- nvinfo : EIATTR_PARAM_CBANK
	.align		4
        /*01e8*/ 	.byte	0x04, 0x0a
        /*01ea*/ 	.short	(.L_26449 - .L_26448)
	.align		4
.L_26448:
        /*01ec*/ 	.word	index@(.nv.constant0._Z9cuda_gemmIiLi128ELi1ELi1ELi512ELi32ELi32ELi64ELi0ELi1EEviiiPT_S1_S1_iii)
        /*01f0*/ 	.short	0x0380
        /*01f2*/ 	.short	0x0034


	//----- nvinfo : EIATTR_SW_WAR
	.align		4
.L_26449:
        /*01f4*/ 	.byte	0x04, 0x36
        /*01f6*/ 	.short	(.L_26451 - .L_26450)
.L_26450:
        /*01f8*/ 	.word	0x00000008
.L_26451:


//--------------------- .nv.info._Z9cuda_gemmIiLi128ELi1ELi1ELi512ELi32ELi32ELi64ELi0ELi0EEviiiPT_S1_S1_iii --------------------------
	.section	.nv.info._Z9cuda_gemmIiLi128ELi1ELi1ELi512ELi32ELi32ELi64ELi0ELi0EEviiiPT_S1_S1_iii,"",@"SHT_CUDA_INFO"
	.sectionflags	@""
	.align	4


	//----- nvinfo : EIATTR_CUDA_API_VERSION
	.align		4
        /*0000*/ 	.byte	0x04, 0x37
        /*0002*/ 	.short	(.L_26453 - .L_26452)
.L_26452:
        /*0004*/ 	.word	0x00000082


	//----- nvinfo : EIATTR_KPARAM_INFO
	.align		4
.L_26453:
        /*0008*/ 	.byte	0x04, 0x17
        /*000a*/ 	.short	(.L_26455 - .L_26454)
.L_26454:
        /*000c*/ 	.word	0x00000000
        /*0010*/ 	.short	0x0008
        /*0012*/ 	.short	0x0030
        /*0014*/ 	.byte	0x00, 0xf0, 0x11, 0x00


	//----- nvinfo : EIATTR_KPARAM_INFO
	.align		4
.L_26455:
        /*0018*/ 	.byte	0x04, 0x17
        /*001a*/ 	.short	(.L_26457 - .L_26456)
.L_26456:
        /*001c*/ 	.word	0x00000000
        /*0020*/ 	.short	0x0007
        /*0022*/ 	.short	0x002c
        /*0024*/ 	.byte	0x00, 0xf0, 0x11, 0x00


	//----- nvinfo : EIATTR_KPARAM_INFO
	.align		4
.L_26457:
        /*0028*/ 	.byte	0x04, 0x17
        /*002a*/ 	.short	(.L_26459 - .L_26458)
.L_26458:
        /*002c*/ 	.word	0x00000000
        /*0030*/ 	.short	0x0006
        /*0032*/ 	.short	0x0028
        /*0034*/ 	.byte	0x00, 0xf0, 0x11, 0x00


	//----- nvinfo : EIATTR_KPARAM_INFO
	.align		4
.L_26459:
        /*0038*/ 	.byte	0x04, 0x17
        /*003a*/ 	.short	(.L_26461 - .L_26460)
.L_26460:
        /*003c*/ 	.word	0x00000000
        /*0040*/ 	.short	0x0005
        /*0042*/ 	.short	0x0020
        /*0044*/ 	.byte	0x00, 0xf5, 0x21, 0x00


	//----- nvinfo : EIATTR_KPARAM_INFO
	.align		4
.L_26461:
        /*0048*/ 	.byte	0x04, 0x17
        /*004a*/ 	.short	(.L_26463 - .L_26462)
.L_26462:
        /*004c*/ 	.word	0x00000000
        /*0050*/ 	.short	0x0004
        /*0052*/ 	.short	0x0018
        /*0054*/ 	.byte	0x00, 0xf5, 0x21, 0x00


	//----- nvinfo : EIATTR_KPARAM_INFO
	.align		4
.L_26463:
        /*0058*/ 	.byte	0x04, 0x17
        /*005a*/ 	.short	(.L_26465 - .L_26464)
.L_26464:
        /*005c*/ 	.word	0x00000000
        /*0060*/ 	.short	0x0003
        /*0062*/ 	.short	0x0010
        /*0064*/ 	.byte	0x00, 0xf5, 0x21, 0x00


	//----- nvinfo : EIATTR_KPARAM_INFO
	.align		4
.L_26465:
        /*0068*/ 	.byte	0x04, 0x17
        /*006a*/ 	.short	(.L_26467 - .L_26466)
.L_26466:
        /*006c*/ 	.word	0x00000000
        /*0070*/ 	.short	0x0002
        /*0072*/ 	.short	0x0008
        /*0074*/ 	.byte	0x00, 0xf0, 0x11, 0x00


	//----- nvinfo : EIATTR_KPARAM_INFO
	.align		4
.L_26467:
        /*0078*/ 	.byte	0x04, 0x17
        /*007a*/ 	.short	(.L_26469 - .L_26468)
.L_26468:
        /*007c*/ 	.word	0x00000000
        /*0080*/ 	.short	0x0001
        /*0082*/ 	.short	0x0004
        /*0084*/ 	.byte	0x00, 0xf0, 0x11, 0x00


	//----- nvinfo : EIATTR_KPARAM_INFO
	.align		4
.L_26469:
        /*0088*/ 	.byte	0x04, 0x17
        /*008a*/ 	.short	(.L_26471 - .L_26470)
.L_26470:
        /*008c*/ 	.word	0x00000000
        /*0090*/ 	.short	0x0000
        /*0092*/ 	.short	0x0000
        /*0094*/ 	.byte	0x00, 0xf0, 0x11, 0x00


	//----- nvinfo : EIATTR_SPARSE_MMA_MASK
	.align		4
.L_26471:
        /*0098*/ 	.byte	0x03, 0x50
        /*009a*/ 	.short	0x0000


	//----- nvinfo : EIATTR_MAXREG_COUNT
	.align		4
        /*009c*/ 	.byte	0x03, 0x1b
        /*009e*/ 	.short	0x00ff


	//----- nvinfo : EIATTR_NUM_BARRIERS
	.align		4
        /*00a0*/ 	.byte	0x02, 0x4c
        /*00a2*/ 	.byte	0x01
	.zero		1


	//----- nvinfo : EIATTR_ANNOTATIONS
	.align		4
        /*00a4*/ 	.byte	0x04, 0x55
        /*00a6*/ 	.short	(.L_26473 - .L_26472)


	//   ....[0]....
.L_26472:
        /*00a8*/ 	.word	0x00000001
        /*00ac*/ 	.byte	0xa0, 0x08, 0x00, 0x00, 0x01, 0x00, 0x00, 0x00, 0x90, 0x2d, 0x00, 0x00


	//----- nvinfo : EIATTR_MERCURY_ISA_VERSION
	.align		4
.L_26473:
        /*00b8*/ 	.byte	0x03, 0x5f
        /*00ba*/ 	.short	0x0101


	//----- nvinfo : EIATTR_COOP_GROUP_MASK_REGIDS
	.align		4
        /*00bc*/ 	.byte	0x04, 0x29
        /*00be*/ 	.short	(.L_26475 - .L_26474)


	//   ....[0]....
.L_26474:
        /*00c0*/ 	.word	0xffffffff


	//   ....[1]....
        /*00c4*/ 	.word	0xffffffff


	//   ....[2]....
        /*00c8*/ 	.word	0xffffffff


	//   ....[3]....
        /*00cc*/ 	.word	0xffffffff


	//   ....[4]....
        /*00d0*/ 	.word	0xffffffff


	//   ....[5]....
        /*00d4*/ 	.word	0xffffffff


	//   ....[6]....
        /*00d8*/ 	.word	0xffffffff


	//   ....[7]....
        /*00dc*/ 	.word	0xffffffff


	//   ....[8]....
        /*00e0*/ 	.word	0xffffffff


	//   ....[9]....
        /*00e4*/ 	.word	0xffffffff


	//   ....[10]....
        /*00e8*/ 	.word	0xffffffff


	//   ....[11]....
        /*00ec*/ 	.word	0xffffffff


	//   ....[12]....
        /*00f0*/ 	.word	0xffffffff


	//   ....[13]....
        /*00f4*/ 	.word	0xffffffff


	//   ....[14]....
        /*00f8*/ 	.word	0xffffffff


	//   ....[15]....
        /*00fc*/ 	.word	0xffffffff


	//   ....[16]....
        /*0100*/ 	.word	0xffffffff


	//   ....[17]....
        /*0104*/ 	.word	0x05000042


	//   ....[18]....
        /*0108*/ 	.word	0x05000042


	//   ....[19]....
        /*010c*/ 	.word	0x05000042


	//   ....[20]....
        /*0110*/ 	.word	0x05000042


	//   ....[21]....
        /*0114*/ 	.word	0x05000042


	//   ....[22]....
        /*0118*/ 	.word	0x05000042


	//   ....[23]....
        /*011c*/ 	.word	0x05000042


	//   ....[24]....
        /*0120*/ 	.word	0x05000042


	//   ....[25]....
        /*0124*/ 	.word	0x05000042


	//   ....[26]....
        /*0128*/ 	.word	0x05000042


	//   ....[27]....
        /*012c*/ 	.word	0x05000042


	//   ....[28]....
        /*0130*/ 	.word	0x05000042


	//   ....[29]....
        /*0134*/ 	.word	0x05000042


	//   ....[30]....
        /*0138*/ 	.word	0x05000042


	//   ....[31]....
        /*013c*/ 	.word	0x05000042


	//   ....[32]....
        /*0140*/ 	.word	0x05000042


	//----- nvinfo : EIATTR_COOP_GROUP_INSTR_OFFSETS
	.align		4
.L_26475:
        /*0144*/ 	.byte	0x04, 0x28
        /*0146*/ 	.short	(.L_26477 - .L_26476)


	//   ....[0]....
.L_26476:
        /*0148*/ 	.word	0x00002280


	//   ....[1]....
        /*014c*/ 	.word	0x000022e0


	//   ....[2]....
        /*0150*/ 	.word	0x00002340


	//   ....[3]....
        /*0154*/ 	.word	0x000023a0


	//   ....[4]....
        /*0158*/ 	.word	0x00002400


	//   ....[5]....
        /*015c*/ 	.word	0x00002460


	//   ....[6]....
        /*0160*/ 	.word	0x000024c0


	//   ....[7]....
        /*0164*/ 	.word	0x00002520


	//   ....[8]....
        /*0168*/ 	.word	0x00002580


	//   ....[9]....
        /*016c*/ 	.word	0x000025e0


	//   ....[10]....
        /*0170*/ 	.word	0x00002640


	//   ....[11]....
        /*0174*/ 	.word	0x000026a0


	//   ....[12]....
        /*0178*/ 	.word	0x00002700


	//   ....[13]....
        /*017c*/ 	.word	0x00002760


	//   ....[14]....
        /*0180*/ 	.word	0x000027c0


	//   ....[15]....
        /*0184*/ 	.word	0x00002820


	//   ....[16]....
        /*0188*/ 	.word	0x00002cd0


	//   ....[17]....
        /*018c*/ 	.word	0x00003af0


	//   ....[18]....
        /*0190*/ 	.word	0x00003b80


	//   ....[19]....
        /*0194*/ 	.word	0x00003c20


	//   ....[20]....
        /*0198*/ 	.word	0x00003cb0


	//   ....[21]....
        /*019c*/ 	.word	0x00003d50


	//   ....[22]....
        /*01a0*/ 	.word	0x00003de0


	//   ....[23]....
        /*01a4*/ 	.word	0x00003e80


	//   ....[24]....
        /*01a8*/ 	.word	0x00003f10


	//   ....[25]....
        /*01ac*/ 	.word	0x00003fb0


	//   ....[26]....
        /*01b0*/ 	.word	0x00004040


	//   ....[27]....
        /*01b4*/ 	.word	0x000040e0


	//   ....[28]....
        /*01b8*/ 	.word	0x00004170


	//   ....[29]....
        /*01bc*/ 	.word	0x00004210


	//   ....[30]....
        /*01c0*/ 	.word	0x000042a0


	//   ....[31]....
        /*01c4*/ 	.word	0x00004340


	//   ....[32]....
        /*01c8*/ 	.word	0x000043d0


	//----- nvinfo : EIATTR_VRC_CTA_INIT_COUNT
	.align		4
.L_26477:
        /*01cc*/ 	.byte	0x02, 0x4a
	.zero		1
	.zero		1


	//----- nvinfo : EIATTR_EXIT_INSTR_OFFSETS
	.align		4
        /*01d0*/ 	.byte	0x04, 0x1c
        /*01d2*/ 	.short	(.L_26479 - .L_26478)


	//   ....[0]....
.L_26478:
        /*01d4*/ 	.word	0x00000300


	//   ....[1]....
        /*01d8*/ 	.word	0x00003320


	//   ....[2]....
        /*01dc*/ 	.word	0x00003aa0


	//----- nvinfo : EIATTR_MAX_THREADS
	.align		4
.L_26479:
        /*01e0*/ 	.byte	0x04, 0x05
        /*01e2*/ 	.short	(.L_26481 - .L_26480)
.L_26480:
        /*01e4*/ 	.word	0x00000080
        /*01e8*/ 	.word	0x00000001
        /*01ec*/ 	.word	0x00000001


	//----- nvinfo : EIATTR_CRS_STACK_SIZE
	.align		4
.L_26481:
        /*01f0*/ 	.byte	0x04, 0x1e
        /*01f2*/ 	.short	(.L_26483 - .L_26482)
.L_26482:
        /*01f4*/ 	.word	0x00000000


	//----- nvinfo : EIATTR_CBANK_PARAM_SIZE
	.align		4
.L_26483:
        /*01f8*/ 	.byte	0x03, 0x19
        /*01fa*/ 	.short	0x0034


	//----- nvinfo : EIATTR_PARAM_CBANK
	.align		4
        /*01fc*/ 	.byte	0x04, 0x0a
        /*01fe*/ 	.short	(.L_26485 - .L_26484)
	.align		4
.L_26484:
        /*0200*/ 	.word	index@(.nv.constant0._Z9cuda_gemmIiLi128ELi1ELi1ELi512ELi32ELi32ELi64ELi0ELi0EEviiiPT_S1_S1_iii)
        /*0204*/ 	.short	0x0380
        /*0206*/ 	.short	0x0034


	//----- nvinfo : EIATTR_SW_WAR
	.align		4
.L_26485:
        /*0208*/ 	.byte	0x04, 0x36
        /*020a*/ 	.short	(.L_26487 - .L_26486)
.L_26486:
        /*020c*/ 	.word	0x00000008
.L_26487:


//--------------------- .nv.info._Z9cuda_gemmIiLi128ELi1ELi1ELi512ELi16ELi16ELi64ELi1ELi1EEviiiPT_S1_S1_iii --------------------------
	.section	.nv.info._Z9cuda_gemmIiLi128ELi1ELi1ELi512ELi16ELi16ELi64ELi1ELi1EEviiiPT_S1_S1_iii,"",@"SHT_CUDA_INFO"
	.sectionflags	@""
	.align	4


	//----- nvinfo : EIATTR_CUDA_API_VERSION
	.align		4
        /*0000*/ 	.byte	0x04, 0x37
        /*0002*/ 	.short	(.L_26489 - .L_26488)
.L_26488:
        /*0004*/ 	.word	0x00000082


	//----- nvinfo : EIATTR_KPARAM_INFO
	.align		4
.L_26489:
        /*0008*/ 	.byte	0x04, 0x17
        /*000a*/ 	.short	(.L_26491 - .L_26490)
.L_26490:
        /*000c*/ 	.word	0x00000000
        /*0010*/ 	.short	0x0008
        /*0012*/ 	.short	0x0030
        /*0014*/ 	.byte	0x00, 0xf0, 0x11, 0x00


	//----- nvinfo : EIATTR_KPARAM_INFO
	.align		4
.L_26491:
        /*0018*/ 	.byte	0x04, 0x17
        /*001a*/ 	.short	(.L_26493 - .L_26492)
.L_26492:
        /*001c*/ 	.word	0x00000000
        /*0020*/ 	.short	0x0007
        /*0022*/ 	.short	0x002c
        /*0024*/ 	.byte	0x00, 0xf0, 0x11, 0x00


	//----- nvinfo : EIATTR_KPARAM_INFO
	.align		4
.L_26493:
        /*0028*/ 	.byte	0x04, 0x17
        /*002a*/ 	.short	(.L_26495 - .L_26494)
.L_26494:
        /*002c*/ 	.word	0x00000000
        /*0030*/ 	.short	0x0006
        /*0032*/ 	.short	0x0028
        /*0034*/ 	.byte	0x00, 0xf0, 0x11, 0x00


	//----- nvinfo : EIATTR_KPARAM_INFO
	.align		4
.L_26495:
        /*0038*/ 	.byte	0x04, 0x17
        /*003a*/ 	.short	(.L_26497 - .L_26496)
.L_26496:
        /*003c*/ 	.word	0x00000000
        /*0040*/ 	.short	0x0005
        /*0042*/ 	.short	0x0020
        /*0044*/ 	.byte	0x00, 0xf5, 0x21, 0x00


	//----- nvinfo : EIATTR_KPARAM_INFO
	.align		4
.L_26497:
        /*0048*/ 	.byte	0x04, 0x17
        /*004a*/ 	.short	(.L_26499 - .L_26498)
.L_26498:
        /*004c*/ 	.word	0x00000000
        /*0050*/ 	.short	0x0004
        /*0052*/ 	.short	0x0018
        /*0054*/ 	.byte	0x00, 0xf5, 0x21, 0x00


	//----- nvinfo : EIATTR_KPARAM_INFO
	.align		4
.L_26499:
        /*0058*/ 	.byte	0x04, 0x17
        /*005a*/ 	.short	(.L_26501 - .L_26500)
.L_26500:
        /*005c*/ 	.word	0x00000000
        /*0060*/ 	.short	0x0003
        /*0062*/ 	.short	0x0010
        /*0064*/ 	.byte	0x00, 0xf5, 0x21, 0x00


	//----- nvinfo : EIATTR_KPARAM_INFO
	.align		4
.L_26501:
        /*0068*/ 	.byte	0x04, 0x17
        /*006a*/ 	.short	(.L_26503 - .L_26502)
.L_26502:
        /*006c*/ 	.word	0x00000000
        /*0070*/ 	.short	0x0002
        /*0072*/ 	.short	0x0008
        /*0074*/ 	.byte	0x00, 0xf0, 0x11, 0x00


	//----- nvinfo : EIATTR_KPARAM_INFO
	.align		4
.L_26503:
        /*0078*/ 	.byte	0x04, 0x17
        /*007a*/ 	.short	(.L_26505 - .L_26504)
.L_26504:
        /*007c*/ 	.word	0x00000000
        /*0080*/ 	.short	0x0001
        /*0082*/ 	.short	0x0004
        /*0084*/ 	.byte	0x00, 0xf0, 0x11, 0x00


	//----- nvinfo : EIATTR_KPARAM_INFO
	.align		4
.L_26505:
        /*0088*/ 	.byte	0x04, 0x17
        /*008a*/ 	.short	(.L_26507 - .L_26506)
.L_26506:
        /*008c*/ 	.word	0x00000000
        /*0090*/ 	.short	0x0000
        /*0092*/ 	.short	0x0000
        /*0094*/ 	.byte	0x00, 0xf0, 0x11, 0x00


	//----- nvinfo : EIATTR_SPARSE_MMA_MASK
	.align		4
.L_26507:
        /*0098*/ 	.byte	0x03, 0x50
        /*009a*/ 	.short	0x0000


	//----- nvinfo : EIATTR_MAXREG_COUNT
	.align		4
        /*009c*/ 	.byte	0x03, 0x1b
        /*009e*/ 	.short	0x00ff


	//----- nvinfo : EIATTR_NUM_BARRIERS
	.align		4
        /*00a0*/ 	.byte	0x02, 0x4c
        /*00a2*/ 	.byte	0x01
	.zero		1


	//----- nvinfo : EIATTR_MERCURY_ISA_VERSION
	.align		4
        /*00a4*/ 	.byte	0x03, 0x5f
        /*00a6*/ 	.short	0x0101


	//----- nvinfo : EIATTR_COOP_GROUP_MASK_REGIDS
	.align		4
        /*00a8*/ 	.byte	0x04, 0x29
        /*00aa*/ 	.short	(.L_26509 - .L_26508)


	//   ....[0]....
.L_26508:
        /*00ac*/ 	.word	0xffffffff


	//   ....[1]....
        /*00b0*/ 	.word	0xffffffff


	//   ....[2]....
        /*00b4*/ 	.word	0xffffffff


	//   ....[3]....
        /*00b8*/ 	.word	0xffffffff


	//   ....[4]....
        /*00bc*/ 	.word	0xffffffff


	//   ....[5]....
        /*00c0*/ 	.word	0xffffffff


	//   ....[6]....
        /*00c4*/ 	.word	0xffffffff


	//   ....[7]....
        /*00c8*/ 	.word	0xffffffff


	//   ....[8]....
        /*00cc*/ 	.word	0xffffffff


	//   ....[9]....
        /*00d0*/ 	.word	0xffffffff


	//   ....[10]....
        /*00d4*/ 	.word	0xffffffff


	//   ....[11]....
        /*00d8*/ 	.word	0xffffffff


	//   ....[12]....
        /*00dc*/ 	.word	0xffffffff


	//   ....[13]....
        /*00e0*/ 	.word	0xffffffff


	//   ....[14]....
        /*00e4*/ 	.word	0xffffffff


	//   ....[15]....
        /*00e8*/ 	.word	0xffffffff


	//   ....[16]....
        /*00ec*/ 	.word	0xffffffff


	//   ....[17]....
        /*00f0*/ 	.word	0xffffffff


	//   ....[18]....
        /*00f4*/ 	.word	0xffffffff


	//   ....[19]....
        /*00f8*/ 	.word	0xffffffff


	//   ....[20]....
        /*00fc*/ 	.word	0xffffffff


	//   ....[21]....
        /*0100*/ 	.word	0xffffffff


	//   ....[22]....
        /*0104*/ 	.word	0xffffffff


	//   ....[23]....
        /*0108*/ 	.word	0xffffffff


	//   ....[24]....
        /*010c*/ 	.word	0xffffffff


	//   ....[25]....
        /*0110*/ 	.word	0xffffffff


	//   ....[26]....
        /*0114*/ 	.word	0xffffffff


	//   ....[27]....
        /*0118*/ 	.word	0xffffffff


	//   ....[28]....
        /*011c*/ 	.word	0xffffffff


	//   ....[29]....
        /*0120*/ 	.word	0xffffffff


	//   ....[30]....
        /*0124*/ 	.word	0xffffffff


	//   ....[31]....
        /*0128*/ 	.word	0xffffffff


	//   ....[32]....
        /*012c*/ 	.word	0xffffffff


	//   ....[33]....
        /*0130*/ 	.word	0xffffffff


	//   ....[34]....
        /*0134*/ 	.word	0xffffffff


	//   ....[35]....
        /*0138*/ 	.word	0xffffffff


	//   ....[36]....
        /*013c*/ 	.word	0xffffffff


	//   ....[37]....
        /*0140*/ 	.word	0xffffffff


	//   ....[38]....
        /*0144*/ 	.word	0xffffffff


	//   ....[39]....
        /*0148*/ 	.word	0xffffffff


	//   ....[40]....
        /*014c*/ 	.word	0xffffffff


	//   ....[41]....
        /*0150*/ 	.word	0xffffffff


	//   ....[42]....
        /*0154*/ 	.word	0xffffffff


	//   ....[43]....
        /*0158*/ 	.word	0xffffffff


	//   ....[44]....
        /*015c*/ 	.word	0xffffffff


	//   ....[45]....
        /*0160*/ 	.word	0xffffffff


	//   ....[46]....
        /*0164*/ 	.word	0xffffffff


	//   ....[47]....
        /*0168*/ 	.word	0xffffffff


	//   ....[48]....
        /*016c*/ 	.word	0xffffffff


	//   ....[49]....
        /*0170*/ 	.word	0xffffffff


	//   ....[50]....
        /*0174*/ 	.word	0xffffffff


	//   ....[51]....
        /*0178*/ 	.word	0xffffffff


	//   ....[52]....
        /*017c*/ 	.word	0xffffffff


	//   ....[53]....
        /*0180*/ 	.word	0xffffffff


	//   ....[54]....
        /*0184*/ 	.word	0xffffffff


	//   ....[55]....
        /*0188*/ 	.word	0xffffffff


	//   ....[56]....
        /*018c*/ 	.word	0xffffffff


	//   ....[57]....
        /*0190*/ 	.word	0xffffffff


	//   ....[58]....
        /*0194*/ 	.word	0xffffffff


	//   ....[59]....
        /*0198*/ 	.word	0xffffffff


	//   ....[60]....
        /*019c*/ 	.word	0xffffffff


	//   ....[61]....
        /*01a0*/ 	.word	0xffffffff


	//   ....[62]....
        /*01a4*/ 	.word	0xffffffff


	//   ....[63]....
        /*01a8*/ 	.word	0xffffffff


	//----- nvinfo : EIATTR_COOP_GROUP_INSTR_OFFSETS
	.align		4
.L_26509:
        /*01ac*/ 	.byte	0x04, 0x28
        /*01ae*/ 	.short	(.L_26511 - .L_26510)


	//   ....[0]....
.L_26510:
        /*01b0*/ 	.word	0x00000df0


	//   ....[1]....
        /*01b4*/ 	.word	0x00000e00


	//   ....[2]....
        /*01b8*/ 	.word	0x00000e10


	//   ....[3]....
        /*01bc*/ 	.word	0x00000e20


	//   ....[4]....
        /*01c0*/ 	.word	0x00000e30


	//   ....[5]....
        /*01c4*/ 	.word	0x00000e40


	//   ....[6]....
        /*01c8*/ 	.word	0x00000e60


	//   ....[7]....
        /*01cc*/ 	.word	0x00000e90


	//   ....[8]....
        /*01d0*/ 	.word	0x00000ec0


	//   ....[9]....
        /*01d4*/ 	.word	0x00000f00


	//   ....[10]....
        /*01d8*/ 	.word	0x00000f90


	//   ....[11]....
        /*01dc*/ 	.word	0x00000fa0


	//   ....[12]....
        /*01e0*/ 	.word	0x00000fe0


	//   ....[13]....
        /*01e4*/ 	.word	0x00001010


	//   ....[14]....
        /*01e8*/ 	.word	0x00001020


	//   ....[15]....
        /*01ec*/ 	.word	0x00001050


	//   ....[16]....
        /*01f0*/ 	.word	0x00001090


	//   ....[17]....
        /*01f4*/ 	.word	0x000010a0


	//   ....[18]....
        /*01f8*/ 	.word	0x000010d0


	//   ....[19]....
        /*01fc*/ 	.word	0x000010f0


	//   ....[20]....
        /*0200*/ 	.word	0x00001120


	//   ....[21]....
        /*0204*/ 	.word	0x00001140


	//   ....[22]....
        /*0208*/ 	.word	0x00001170


	//   ....[23]....
        /*020c*/ 	.word	0x00001190


	//   ....[24]....
        /*0210*/ 	.word	0x000011c0


	//   ....[25]....
        /*0214*/ 	.word	0x00001200


	//   ....[26]....
        /*0218*/ 	.word	0x00001230


	//   ....[27]....
        /*021c*/ 	.word	0x00001290


	//   ....[28]....
        /*0220*/ 	.word	0x000012c0


	//   ....[29]....
        /*0224*/ 	.word	0x000012f0


	//   ....[30]....
        /*0228*/ 	.word	0x00001350


	//   ....[31]....
        /*022c*/ 	.word	0x00001380


	//   ....[32]....
        /*0230*/ 	.word	0x000013b0


	//   ....[33]....
        /*0234*/ 	.word	0x00001430


	//   ....[34]....
        /*0238*/ 	.word	0x00001490


	//   ....[35]....
        /*023c*/ 	.word	0x000014c0


	//   ....[36]....
        /*0240*/ 	.word	0x000014f0


	//   ....[37]....
        /*0244*/ 	.word	0x00001520


	//   ....[38]....
        /*0248*/ 	.word	0x00001540


	//   ....[39]....
        /*024c*/ 	.word	0x00001560


	//   ....[40]....
        /*0250*/ 	.word	0x00001590


	//   ....[41]....
        /*0254*/ 	.word	0x000015c0


	//   ....[42]....
        /*0258*/ 	.word	0x00001620


	//   ....[43]....
        /*025c*/ 	.word	0x00001650


	//   ....[44]....
        /*0260*/ 	.word	0x00001680


	//   ....[45]....
        /*0264*/ 	.word	0x000016b0


	//   ....[46]....
        /*0268*/ 	.word	0x000016f0


	//   ....[47]....
        /*026c*/ 	.word	0x00001720


	//   ....[48]....
        /*0270*/ 	.word	0x00001730


	//   ....[49]....
        /*0274*/ 	.word	0x00001750


	//   ....[50]....
        /*0278*/ 	.word	0x00001790


	//   ....[51]....
        /*027c*/ 	.word	0x000017d0


	//   ....[52]....
        /*0280*/ 	.word	0x00001800


	//   ....[53]....
        /*0284*/ 	.word	0x00001840


	//   ....[54]....
        /*0288*/ 	.word	0x00001850


	//   ....[55]....
        /*028c*/ 	.word	0x00001870


	//   ....[56]....
        /*0290*/ 	.word	0x00001880


	//   ....[57]....
        /*0294*/ 	.word	0x000018a0


	//   ....[58]....
        /*0298*/ 	.word	0x000018c0


	//   ....[59]....
        /*029c*/ 	.word	0x000018d0


	//   ....[60]....
        /*02a0*/ 	.word	0x000018f0


	//   ....[61]....
        /*02a4*/ 	.word	0x00001920


	//   ....[62]....
        /*02a8*/ 	.word	0x00001950


	//   ....[63]....
        /*02ac*/ 	.word	0x00001970


	//----- nvinfo : EIATTR_VRC_CTA_INIT_COUNT
	.align		4
.L_26511:
        /*02b0*/ 	.byte	0x02, 0x4a
	.zero		1
	.zero		1


	//----- nvinfo : EIATTR_EXIT_INSTR_OFFSETS
	.align		4
        /*02b4*/ 	.byte	0x04, 0x1c
        /*02b6*/ 	.short	(.L_26513 - .L_26512)


	//   ....[0]....
.L_26512:
        /*02b8*/ 	.word	0x00000580


	//   ....[1]....
        /*02bc*/ 	.word	0x00001a40


	//----- nvinfo : EIATTR_MAX_THREADS
	.align		4
.L_26513:
        /*02c0*/ 	.byte	0x04, 0x05
        /*02c2*/ 	.short	(.L_26515 - .L_26514)
.L_26514:
        /*02c4*/ 	.word	0x00000080
        /*02c8*/ 	.word	0x00000001
        /*02cc*/ 	.word	0x00000001


	//----- nvinfo : EIATTR_CRS_STACK_SIZE
	.align		4
.L_26515:
        /*02d0*/ 	.byte	0x04, 0x1e
        /*02d2*/ 	.short	(.L_26517 - .L_26516)
.L_26516:
        /*02d4*/ 	.word	0x00000000


	//----- nvinfo : EIATTR_CBANK_PARAM_SIZE
	.align		4
.L_26517:
        /*02d8*/ 	.byte	0x03, 0x19
        /*02da*/ 	.short	0x0034


	//----- nvinfo : EIATTR_PARAM_CBANK
	.align		4
        /*02dc*/ 	.byte	0x04, 0x0a
        /*02de*/ 	.short	(.L_26519 - .L_26518)
	.align		4
.L_26518:
        /*02e0*/ 	.word	index@(.nv.constant0._Z9cuda_gemmIiLi128ELi1ELi1ELi512ELi16ELi16ELi64ELi1ELi1EEviiiPT_S1_S1_iii)
        /*02e4*/ 	.short	0x0380
        /*02e6*/ 	.short	0x0034


	//----- nvinfo : EIATTR_SW_WAR
	.align		4
.L_26519:
        /*02e8*/ 	.byte	0x04, 0x36
        /*02ea*/ 	.short	(.L_26521 - .L_26520)
.L_26520:
        /*02ec*/ 	.word	0x00000008
.L_26521:


//--------------------- .nv.info._Z9cuda_gemmIiLi128ELi1ELi1ELi512ELi16ELi16ELi64ELi1ELi0EEviiiPT_S1_S1_iii --------------------------
	.section	.nv.info._Z9cuda_gemmIiLi128ELi1ELi1ELi512ELi16ELi16ELi64ELi1ELi0EEviiiPT_S1_S1_iii,"",@"SHT_CUDA_INFO"
	.sectionflags	@""
	.align	4


	//----- nvinfo : EIATTR_CUDA_API_VERSION
	.align		4
        /*0000*/ 	.byte	0x04, 0x37
        /*0002*/ 	.short	(.L_26523 - .L_26522)
.L_26522:
        /*0004*/ 	.word	0x00000082


	//----- nvinfo : EIATTR_KPARAM_INFO
	.align		4
.L_26523:
        /*0008*/ 	.byte	0x04, 0x17
        /*000a*/ 	.short	(.L_26525 - .L_26524)
.L_26524:
        /*000c*/ 	.word	0x00000000
        /*0010*/ 	.short	0x0008
        /*0012*/ 	.short	0x0030
        /*0014*/ 	.byte	0x00, 0xf0, 0x11, 0x00


	//----- nvinfo : EIATTR_KPARAM_INFO
	.align		4
.L_26525:
        /*0018*/ 	.byte	0x04, 0x17
        /*001a*/ 	.short	(.L_26527 - .L_26526)
.L_26526:
        /*001c*/ 	.word	0x00000000
        /*0020*/ 	.short	0x0007
        /*0022*/ 	.short	0x002c
        /*0024*/ 	.byte	0x00, 0xf0, 0x11, 0x00


	//----- nvinfo : EIATTR_KPARAM_INFO
	.align		4
.L_26527:
        /*0028*/ 	.byte	0x04, 0x17
        /*002a*/ 	.short	(.L_26529 - .L_26528)
.L_26528:
        /*002c*/ 	.word	0x00000000
        /*0030*/ 	.short	0x0006
        /*0032*/ 	.short	0x0028
        /*0034*/ 	.byte	0x00, 0xf0, 0x11, 0x00


	//----- nvinfo : EIATTR_KPARAM_INFO
	.align		4
.L_26529:
        /*0038*/ 	.byte	0x04, 0x17
        /*003a*/ 	.short	(.L_26531 - .L_26530)
.L_26530:
        /*003c*/ 	.word	0x00000000
        /*0040*/ 	.short	0x0005
        /*0042*/ 	.short	0x0020
        /*0044*/ 	.byte	0x00, 0xf5, 0x21, 0x00


	//----- nvinfo : EIATTR_KPARAM_INFO
	.align		4
.L_26531:
        /*0048*/ 	.byte	0x04, 0x17
        /*004a*/ 	.short	(.L_26533 - .L_26532)
.L_26532:
        /*004c*/ 	.word	0x00000000
        /*0050*/ 	.short	0x0004
        /*0052*/ 	.short	0x0018
        /*0054*/ 	.byte	0x00, 0xf5, 0x21, 0x00


	//----- nvinfo : EIATTR_KPARAM_INFO
	.align		4
.L_26533:
        /*0058*/ 	.byte	0x04, 0x17
        /*005a*/ 	.short	(.L_26535 - .L_26534)
.L_26534:
        /*005c*/ 	.word	0x00000000
        /*0060*/ 	.short	0x0003
        /*0062*/ 	.short	0x0010
        /*0064*/ 	.byte	0x00, 0xf5, 0x21, 0x00


	//----- nvinfo : EIATTR_KPARAM_INFO
	.align		4
.L_26535:
        /*0068*/ 	.byte	0x04, 0x17
        /*006a*/ 	.short	(.L_26537 - .L_26536)
.L_26536:
        /*006c*/ 	.word	0x00000000
        /*0070*/ 	.short	0x0002
        /*0072*/ 	.short	0x0008
        /*0074*/ 	.byte	0x00, 0xf0, 0x11, 0x00


	//----- nvinfo : EIATTR_KPARAM_INFO
	.align		4
.L_26537:
        /*0078*/ 	.byte	0x04, 0x17
        /*007a*/ 	.short	(.L_26539 - .L_26538)
.L_26538:
        /*007c*/ 	.word	0x00000000
        /*0080*/ 	.short	0x0001
        /*0082*/ 	.short	0x0004
        /*0084*/ 	.byte	0x00, 0xf0, 0x11, 0x00


	//----- nvinfo : EIATTR_KPARAM_INFO
	.align		4
.L_26539:
        /*0088*/ 	.byte	0x04, 0x17
        /*008a*/ 	.short	(.L_26541 - .L_26540)
.L_26540:
        /*008c*/ 	.word	0x00000000
        /*0090*/ 	.short	0x0000
        /*0092*/ 	.short	0x0000
        /*0094*/ 	.byte	0x00, 0xf0, 0x11, 0x00


	//----- nvinfo : EIATTR_SPARSE_MMA_MASK
	.align		4
.L_26541:
        /*0098*/ 	.byte	0x03, 0x50
        /*009a*/ 	.short	0x0000


	//----- nvinfo : EIATTR_MAXREG_COUNT
	.align		4
        /*009c*/ 	.byte	0x03, 0x1b
        /*009e*/ 	.short	0x00ff


	//----- nvinfo : EIATTR_NUM_BARRIERS
	.align		4
        /*00a0*/ 	.byte	0x02, 0x4c
        /*00a2*/ 	.byte	0x01
	.zero		1


	//----- nvinfo : EIATTR_MERCURY_ISA_VERSION
	.align		4
        /*00a4*/ 	.byte	0x03, 0x5f
        /*00a6*/ 	.short	0x0101


	//----- nvinfo : EIATTR_COOP_GROUP_MASK_REGIDS
	.align		4
        /*00a8*/ 	.byte	0x04, 0x29
        /*00aa*/ 	.short	(.L_26543 - .L_26542)


	//   ....[0]....
.L_26542:
        /*00ac*/ 	.word	0xffffffff


	//   ....[1]....
        /*00b0*/ 	.word	0xffffffff


	//   ....[2]....
        /*00b4*/ 	.word	0xffffffff


	//   ....[3]....
        /*00b8*/ 	.word	0xffffffff


	//   ....[4]....
        /*00bc*/ 	.word	0xffffffff


	//   ....[5]....
        /*00c0*/ 	.word	0xffffffff


	//   ....[6]....
        /*00c4*/ 	.word	0xffffffff


	//   ....[7]....
        /*00c8*/ 	.word	0xffffffff


	//   ....[8]....
        /*00cc*/ 	.word	0xffffffff


	//   ....[9]....
        /*00d0*/ 	.word	0xffffffff


	//   ....[10]....
        /*00d4*/ 	.word	0xffffffff


	//   ....[11]....
        /*00d8*/ 	.word	0xffffffff


	//   ....[12]....
        /*00dc*/ 	.word	0xffffffff


	//   ....[13]....
        /*00e0*/ 	.word	0xffffffff


	//   ....[14]....
        /*00e4*/ 	.word	0xffffffff


	//   ....[15]....
        /*00e8*/ 	.word	0xffffffff


	//   ....[16]....
        /*00ec*/ 	.word	0x0500003f


	//   ....[17]....
        /*00f0*/ 	.word	0x0500003f


	//   ....[18]....
        /*00f4*/ 	.word	0x0500003f


	//   ....[19]....
        /*00f8*/ 	.word	0x0500003f


	//   ....[20]....
        /*00fc*/ 	.word	0x0500003f


	//   ....[21]....
        /*0100*/ 	.word	0x0500003f


	//   ....[22]....
        /*0104*/ 	.word	0x0500003f


	//   ....[23]....
        /*0108*/ 	.word	0x0500003f


	//   ....[24]....
        /*010c*/ 	.word	0x0500003f


	//   ....[25]....
        /*0110*/ 	.word	0x0500003f


	//   ....[26]....
        /*0114*/ 	.word	0x0500003f


	//   ....[27]....
        /*0118*/ 	.word	0x0500003f


	//   ....[28]....
        /*011c*/ 	.word	0x0500003f


	//   ....[29]....
        /*0120*/ 	.word	0x0500003f


	//   ....[30]....
        /*0124*/ 	.word	0x0500003f


	//   ....[31]....
        /*0128*/ 	.word	0x0500003f


	//----- nvinfo : EIATTR_COOP_GROUP_INSTR_OFFSETS
	.align		4
.L_26543:
        /*012c*/ 	.byte	0x04, 0x28
        /*012e*/ 	.short	(.L_26545 - .L_26544)


	//   ....[0]....
.L_26544:
        /*0130*/ 	.word	0x000020a0


	//   ....[1]....
        /*0134*/ 	.word	0x00002100


	//   ....[2]....
        /*0138*/ 	.word	0x00002160


	//   ....[3]....
        /*013c*/ 	.word	0x000021c0


	//   ....[4]....
        /*0140*/ 	.word	0x00002220


	//   ....[5]....
        /*0144*/ 	.word	0x00002280


	//   ....[6]....
        /*0148*/ 	.word	0x000022e0


	//   ....[7]....
        /*014c*/ 	.word	0x00002340


	//   ....[8]....
        /*0150*/ 	.word	0x000023a0


	//   ....[9]....
        /*0154*/ 	.word	0x00002400


	//   ....[10]....
        /*0158*/ 	.word	0x00002460


	//   ....[11]....
        /*015c*/ 	.word	0x000024c0


	//   ....[12]....
        /*0160*/ 	.word	0x00002520


	//   ....[13]....
        /*0164*/ 	.word	0x00002580


	//   ....[14]....
        /*0168*/ 	.word	0x000025e0


	//   ....[15]....
        /*016c*/ 	.word	0x00002640


	//   ....[16]....
        /*0170*/ 	.word	0x00003220


	//   ....[17]....
        /*0174*/ 	.word	0x000032b0


	//   ....[18]....
        /*0178*/ 	.word	0x00003340


	//   ....[19]....
        /*017c*/ 	.word	0x000033d0


	//   ....[20]....
        /*0180*/ 	.word	0x00003460


	//   ....[21]....
        /*0184*/ 	.word	0x000034f0


	//   ....[22]....
        /*0188*/ 	.word	0x00003580


	//   ....[23]....
        /*018c*/ 	.word	0x00003610


	//   ....[24]....
        /*0190*/ 	.word	0x000036a0


	//   ....[25]....
        /*0194*/ 	.word	0x00003730


	//   ....[26]....
        /*0198*/ 	.word	0x000037c0


	//   ....[27]....
        /*019c*/ 	.word	0x00003850


	//   ....[28]....
        /*01a0*/ 	.word	0x000038e0


	//   ....[29]....
        /*01a4*/ 	.word	0x00003970


	//   ....[30]....
        /*01a8*/ 	.word	0x00003a00


	//   ....[31]....
        /*01ac*/ 	.word	0x00003a90


	//----- nvinfo : EIATTR_VRC_CTA_INIT_COUNT
	.align		4
.L_26545:
        /*01b0*/ 	.byte	0x02, 0x4a
	.zero		1
	.zero		1


	//----- nvinfo : EIATTR_EXIT_INSTR_OFFSETS
	.align		4
        /*01b4*/ 	.byte	0x04, 0x1c
        /*01b6*/ 	.short	(.L_26547 - .L_26546)


	//   ....[0]....
.L_26546:
        /*01b8*/ 	.word	0x00000600


	//   ....[1]....
        /*01bc*/ 	.word	0x000031c0


	//----- nvinfo : EIATTR_MAX_THREADS
	.align		4
.L_26547:
        /*01c0*/ 	.byte	0x04, 0x05
        /*01c2*/ 	.short	(.L_26549 - .L_26548)
.L_26548:
        /*01c4*/ 	.word	0x00000080
        /*01c8*/ 	.word	0x00000001
        /*01cc*/ 	.word	0x00000001


	//----- nvinfo : EIATTR_CRS_STACK_SIZE
	.align		4
.L_26549:
        /*01d0*/ 	.byte	0x04, 0x1e
        /*01d2*/ 	.short	(.L_26551 - .L_26550)
.L_26550:
        /*01d4*/ 	.word	0x00000000


	//----- nvinfo : EIATTR_CBANK_PARAM_SIZE
	.align		4
.L_26551:
        /*01d8*/ 	.byte	0x03, 0x19
        /*01da*/ 	.short	0x0034


	//----- nvinfo : EIATTR_PARAM_CBANK
	.align		4
        /*01dc*/ 	.byte	0x04, 0x0a
        /*01de*/ 	.short	(.L_26553 - .L_26552)
	.align		4
.L_26552:
        /*01e0*/ 	.word	index@(.nv.constant0._Z9cuda_gemmIiLi128ELi1ELi1ELi512ELi16ELi16ELi64ELi1ELi0EEviiiPT_S1_S1_iii)
        /*01e4*/ 	.short	0x0380
        /*01e6*/ 	.short	0x0034


	//----- nvinfo : EIATTR_SW_WAR
	.align		4
.L_26553:
        /*01e8*/ 	.byte	0x04, 0x36
        /*01ea*/ 	.short	(.L_26555 - .L_26554)
.L_26554:
        /*01ec*/ 	.word	0x00000008
.L_26555:


//--------------------- .nv.info._Z9cuda_gemmIiLi128ELi1ELi1ELi512ELi16ELi16ELi64ELi0ELi1EEviiiPT_S1_S1_iii --------------------------
	.section	.nv.info._Z9cuda_gemmIiLi128ELi1ELi1ELi512ELi16ELi16ELi64ELi0ELi1EEviiiPT_S1_S1_iii,"",@"SHT_CUDA_INFO"
	.sectionflags	@""
	.align	4


	//----- nvinfo : EIATTR_CUDA_API_VERSION
	.align		4
        /*0000*/ 	.byte	0x04, 0x37
        /*0002*/ 	.short	(.L_26557 - .L_26556)
.L_26556:
        /*0004*/ 	.word	0x00000082


	//----- nvinfo : EIATTR_KPARAM_INFO
	.align		4
.L_26557:
        /*0008*/ 	.byte	0x04, 0x17
        /*000a*/ 	.short	(.L_26559 - .L_26558)
.L_26558:
        /*000c*/ 	.word	0x00000000
        /*0010*/ 	.short	0x0008
        /*0012*/ 	.short	0x0030
        /*0014*/ 	.byte	0x00, 0xf0, 0x11, 0x00


	//----- nvinfo : EIATTR_KPARAM_INFO
	.align		4
.L_26559:
        /*0018*/ 	.byte	0x04, 0x17
        /*001a*/ 	.short	(.L_26561 - .L_26560)
.L_26560:
        /*001c*/ 	.word	0x00000000
        /*0020*/ 	.short	0x0007
        /*0022*/ 	.short	0x002c
        /*0024*/ 	.byte	0x00, 0xf0, 0x11, 0x00


	//----- nvinfo : EIATTR_KPARAM_INFO
	.align		4
.L_26561:
        /*0028*/ 	.byte	0x04, 0x17
        /*002a*/ 	.short	(.L_26563 - .L_26562)
.L_26562:
        /*002c*/ 	.word	0x00000000
        /*0030*/ 	.short	0x0006
        /*0032*/ 	.short	0x0028
        /*0034*/ 	.byte	0x00, 0xf0, 0x11, 0x00


	//----- nvinfo : EIATTR_KPARAM_INFO
	.align		4
.L_26563:
        /*0038*/ 	.byte	0x04, 0x17
        /*003a*/ 	.short	(.L_26565 - .L_26564)
.L_26564:
        /*003c*/ 	.word	0x00000000
        /*0040*/ 	.short	0x0005
        /*0042*/ 	.short	0x0020
        /*0044*/ 	.byte	0x00, 0xf5, 0x21, 0x00


	//----- nvinfo : EIATTR_KPARAM_INFO
	.align		4
.L_26565:
        /*0048*/ 	.byte	0x04, 0x17
        /*004a*/ 	.short	(.L_26567 - .L_26566)
.L_26566:
        /*004c*/ 	.word	0x00000000
        /*0050*/ 	.short	0x0004
        /*0052*/ 	.short	0x0018
        /*0054*/ 	.byte	0x00, 0xf5, 0x21, 0x00


	//----- nvinfo : EIATTR_KPARAM_INFO
	.align		4
.L_26567:
        /*0058*/ 	.byte	0x04, 0x17
        /*005a*/ 	.short	(.L_26569 - .L_26568)
.L_26568:
        /*005c*/ 	.word	0x00000000
        /*0060*/ 	.short	0x0003
        /*0062*/ 	.short	0x0010
        /*0064*/ 	.byte	0x00, 0xf5, 0x21, 0x00


	//----- nvinfo : EIATTR_KPARAM_INFO
	.align		4
.L_26569:
        /*0068*/ 	.byte	0x04, 0x17
        /*006a*/ 	.short	(.L_26571 - .L_26570)
.L_26570:
        /*006c*/ 	.word	0x00000000
        /*0070*/ 	.short	0x0002
        /*0072*/ 	.short	0x0008
        /*0074*/ 	.byte	0x00, 0xf0, 0x11, 0x00


	//----- nvinfo : EIATTR_KPARAM_INFO
	.align		4
.L_26571:
        /*0078*/ 	.byte	0x04, 0x17
        /*007a*/ 	.short	(.L_26573 - .L_26572)
.L_26572:
        /*007c*/ 	.word	0x00000000
        /*0080*/ 	.short	0x0001
        /*0082*/ 	.short	0x0004
        /*0084*/ 	.byte	0x00, 0xf0, 0x11, 0x00


	//----- nvinfo : EIATTR_KPARAM_INFO
	.align		4
.L_26573:
        /*0088*/ 	.byte	0x04, 0x17
        /*008a*/ 	.short	(.L_26575 - .L_26574)
.L_26574:
        /*008c*/ 	.word	0x00000000
        /*0090*/ 	.short	0x0000
        /*0092*/ 	.short	0x0000
        /*0094*/ 	.byte	0x00, 0xf0, 0x11, 0x00


	//----- nvinfo : EIATTR_SPARSE_MMA_MASK
	.align		4
.L_26575:
        /*0098*/ 	.byte	0x03, 0x50
        /*009a*/ 	.short	0x0000


	//----- nvinfo : EIATTR_MAXREG_COUNT
	.align		4
        /*009c*/ 	.byte	0x03, 0x1b
        /*009e*/ 	.short	0x00ff


	//----- nvinfo : EIATTR_NUM_BARRIERS
	.align		4
        /*00a0*/ 	.byte	0x02, 0x4c
        /*00a2*/ 	.byte	0x01
	.zero		1


	//----- nvinfo : EIATTR_MERCURY_ISA_VERSION
	.align		4
        /*00a4*/ 	.byte	0x03, 0x5f
        /*00a6*/ 	.short	0x0101


	//----- nvinfo : EIATTR_COOP_GROUP_MASK_REGIDS
	.align		4
        /*00a8*/ 	.byte	0x04, 0x29
        /*00aa*/ 	.short	(.L_26577 - .L_26576)


	//   ....[0]....
.L_26576:
        /*00ac*/ 	.word	0xffffffff


	//   ....[1]....
        /*00b0*/ 	.word	0xffffffff


	//   ....[2]....
        /*00b4*/ 	.word	0xffffffff


	//   ....[3]....
        /*00b8*/ 	.word	0xffffffff


	//   ....[4]....
        /*00bc*/ 	.word	0xffffffff


	//   ....[5]....
        /*00c0*/ 	.word	0xffffffff


	//   ....[6]....
        /*00c4*/ 	.word	0xffffffff


	//   ....[7]....
        /*00c8*/ 	.word	0xffffffff


	//   ....[8]....
        /*00cc*/ 	.word	0xffffffff


	//   ....[9]....
        /*00d0*/ 	.word	0xffffffff


	//   ....[10]....
        /*00d4*/ 	.word	0xffffffff


	//   ....[11]....
        /*00d8*/ 	.word	0xffffffff


	//   ....[12]....
        /*00dc*/ 	.word	0xffffffff


	//   ....[13]....
        /*00e0*/ 	.word	0xffffffff


	//   ....[14]....
        /*00e4*/ 	.word	0xffffffff


	//   ....[15]....
        /*00e8*/ 	.word	0xffffffff


	//   ....[16]....
        /*00ec*/ 	.word	0xffffffff


	//   ....[17]....
        /*00f0*/ 	.word	0xffffffff


	//   ....[18]....
        /*00f4*/ 	.word	0xffffffff


	//   ....[19]....
        /*00f8*/ 	.word	0xffffffff


	//   ....[20]....
        /*00fc*/ 	.word	0xffffffff


	//   ....[21]....
        /*0100*/ 	.word	0xffffffff


	//   ....[22]....
        /*0104*/ 	.word	0xffffffff


	//   ....[23]....
        /*0108*/ 	.word	0xffffffff


	//   ....[24]....
        /*010c*/ 	.word	0xffffffff


	//   ....[25]....
        /*0110*/ 	.word	0xffffffff


	//   ....[26]....
        /*0114*/ 	.word	0xffffffff


	//   ....[27]....
        /*0118*/ 	.word	0xffffffff


	//   ....[28]....
        /*011c*/ 	.word	0xffffffff


	//   ....[29]....
        /*0120*/ 	.word	0xffffffff


	//   ....[30]....
        /*0124*/ 	.word	0xffffffff


	//   ....[31]....
        /*0128*/ 	.word	0xffffffff


	//   ....[32]....
        /*012c*/ 	.word	0xffffffff


	//   ....[33]....
        /*0130*/ 	.word	0xffffffff


	//   ....[34]....
        /*0134*/ 	.word	0xffffffff


	//   ....[35]....
        /*0138*/ 	.word	0xffffffff


	//   ....[36]....
        /*013c*/ 	.word	0xffffffff


	//   ....[37]....
        /*0140*/ 	.word	0xffffffff


	//   ....[38]....
        /*0144*/ 	.word	0xffffffff


	//   ....[39]....
        /*0148*/ 	.word	0xffffffff


	//   ....[40]....
        /*014c*/ 	.word	0xffffffff


	//   ....[41]....
        /*0150*/ 	.word	0xffffffff


	//   ....[42]....
        /*0154*/ 	.word	0xffffffff


	//   ....[43]....
        /*0158*/ 	.word	0xffffffff


	//   ....[44]....
        /*015c*/ 	.word	0xffffffff


	//   ....[45]....
        /*0160*/ 	.word	0xffffffff


	//   ....[46]....
        /*0164*/ 	.word	0xffffffff


	//   ....[47]....
        /*0168*/ 	.word	0xffffffff


	//   ....[48]....
        /*016c*/ 	.word	0xffffffff


	//   ....[49]....
        /*0170*/ 	.word	0xffffffff


	//   ....[50]....
        /*0174*/ 	.word	0xffffffff


	//   ....[51]....
        /*0178*/ 	.word	0xffffffff


	//   ....[52]....
        /*017c*/ 	.word	0xffffffff


	//   ....[53]....
        /*0180*/ 	.word	0xffffffff


	//   ....[54]....
        /*0184*/ 	.word	0xffffffff


	//   ....[55]....
        /*0188*/ 	.word	0xffffffff


	//   ....[56]....
        /*018c*/ 	.word	0xffffffff


	//   ....[57]....
        /*0190*/ 	.word	0xffffffff


	//   ....[58]....
        /*0194*/ 	.word	0xffffffff


	//   ....[59]....
        /*0198*/ 	.word	0xffffffff


	//   ....[60]....
        /*019c*/ 	.word	0xffffffff


	//   ....[61]....
        /*01a0*/ 	.word	0xffffffff


	//   ....[62]....
        /*01a4*/ 	.word	0xffffffff


	//   ....[63]....
        /*01a8*/ 	.word	0xffffffff


	//----- nvinfo : EIATTR_COOP_GROUP_INSTR_OFFSETS
	.align		4
.L_26577:
        /*01ac*/ 	.byte	0x04, 0x28
        /*01ae*/ 	.short	(.L_26579 - .L_26578)


	//   ....[0]....
.L_26578:
        /*01b0*/ 	.word	0x00000e90


	//   ....[1]....
        /*01b4*/ 	.word	0x00000ea0


	//   ....[2]....
        /*01b8*/ 	.word	0x00000eb0


	//   ....[3]....
        /*01bc*/ 	.word	0x00000ec0


	//   ....[4]....
        /*01c0*/ 	.word	0x00000ed0


	//   ....[5]....
        /*01c4*/ 	.word	0x00000ee0


	//   ....[6]....
        /*01c8*/ 	.word	0x00000f20


	//   ....[7]....
        /*01cc*/ 	.word	0x00000f40


	//   ....[8]....
        /*01d0*/ 	.word	0x00000f60


	//   ....[9]....
        /*01d4*/ 	.word	0x00000f80


	//   ....[10]....
        /*01d8*/ 	.word	0x00000fa0


	//   ....[11]....
        /*01dc*/ 	.word	0x00000fb0


	//   ....[12]....
        /*01e0*/ 	.word	0x00000fc0


	//   ....[13]....
        /*01e4*/ 	.word	0x00000ff0


	//   ....[14]....
        /*01e8*/ 	.word	0x00001020


	//   ....[15]....
        /*01ec*/ 	.word	0x00001050


	//   ....[16]....
        /*01f0*/ 	.word	0x00001070


	//   ....[17]....
        /*01f4*/ 	.word	0x00001090


	//   ....[18]....
        /*01f8*/ 	.word	0x000010b0


	//   ....[19]....
        /*01fc*/ 	.word	0x00001110


	//   ....[20]....
        /*0200*/ 	.word	0x00001170


	//   ....[21]....
        /*0204*/ 	.word	0x00001190


	//   ....[22]....
        /*0208*/ 	.word	0x000011c0


	//   ....[23]....
        /*020c*/ 	.word	0x000011f0


	//   ....[24]....
        /*0210*/ 	.word	0x00001240


	//   ....[25]....
        /*0214*/ 	.word	0x000012a0


	//   ....[26]....
        /*0218*/ 	.word	0x000012d0


	//   ....[27]....
        /*021c*/ 	.word	0x00001310


	//   ....[28]....
        /*0220*/ 	.word	0x00001350


	//   ....[29]....
        /*0224*/ 	.word	0x00001370


	//   ....[30]....
        /*0228*/ 	.word	0x000013a0


	//   ....[31]....
        /*022c*/ 	.word	0x000013b0


	//   ....[32]....
        /*0230*/ 	.word	0x00001400


	//   ....[33]....
        /*0234*/ 	.word	0x00001430


	//   ....[34]....
        /*0238*/ 	.word	0x00001450


	//   ....[35]....
        /*023c*/ 	.word	0x00001470


	//   ....[36]....
        /*0240*/ 	.word	0x000014a0


	//   ....[37]....
        /*0244*/ 	.word	0x000014e0


	//   ....[38]....
        /*0248*/ 	.word	0x00001510


	//   ....[39]....
        /*024c*/ 	.word	0x00001550


	//   ....[40]....
        /*0250*/ 	.word	0x00001580


	//   ....[41]....
        /*0254*/ 	.word	0x000015c0


	//   ....[42]....
        /*0258*/ 	.word	0x000015e0


	//   ....[43]....
        /*025c*/ 	.word	0x00001600


	//   ....[44]....
        /*0260*/ 	.word	0x00001650


	//   ....[45]....
        /*0264*/ 	.word	0x00001680


	//   ....[46]....
        /*0268*/ 	.word	0x000016b0


	//   ....[47]....
        /*026c*/ 	.word	0x000016e0


	//   ....[48]....
        /*0270*/ 	.word	0x00001710


	//   ....[49]....
        /*0274*/ 	.word	0x00001730


	//   ....[50]....
        /*0278*/ 	.word	0x00001740


	//   ....[51]....
        /*027c*/ 	.word	0x00001760


	//   ....[52]....
        /*0280*/ 	.word	0x00001790


	//   ....[53]....
        /*0284*/ 	.word	0x00001800


	//   ....[54]....
        /*0288*/ 	.word	0x00001840


	//   ....[55]....
        /*028c*/ 	.word	0x00001870


	//   ....[56]....
        /*0290*/ 	.word	0x00001890


	//   ....[57]....
        /*0294*/ 	.word	0x000018a0


	//   ....[58]....
        /*0298*/ 	.word	0x000018b0


	//   ....[59]....
        /*029c*/ 	.word	0x000018e0


	//   ....[60]....
        /*02a0*/ 	.word	0x00001910


	//   ....[61]....
        /*02a4*/ 	.word	0x00001940


	//   ....[62]....
        /*02a8*/ 	.word	0x00001970


	//   ....[63]....
        /*02ac*/ 	.word	0x000019a0


	//----- nvinfo : EIATTR_VRC_CTA_INIT_COUNT
	.align		4
.L_26579:
        /*02b0*/ 	.byte	0x02, 0x4a
	.zero		1
	.zero		1


	//----- nvinfo : EIATTR_EXIT_INSTR_OFFSETS
	.align		4
        /*02b4*/ 	.byte	0x04, 0x1c
        /*02b6*/ 	.short	(.L_26581 - .L_26580)


	//   ....[0]....
.L_26580:
        /*02b8*/ 	.word	0x00000580


	//   ....[1]....
        /*02bc*/ 	.word	0x00001ad0


	//----- nvinfo : EIATTR_MAX_THREADS
	.align		4
.L_26581:
        /*02c0*/ 	.byte	0x04, 0x05
        /*02c2*/ 	.short	(.L_26583 - .L_26582)
.L_26582:
        /*02c4*/ 	.word	0x00000080
        /*02c8*/ 	.word	0x00000001
        /*02cc*/ 	.word	0x00000001


	//----- nvinfo : EIATTR_CRS_STACK_SIZE
	.align		4
.L_26583:
        /*02d0*/ 	.byte	0x04, 0x1e
        /*02d2*/ 	.short	(.L_26585 - .L_26584)
.L_26584:
        /*02d4*/ 	.word	0x00000000


	//----- nvinfo : EIATTR_CBANK_PARAM_SIZE
	.align		4
.L_26585:
        /*02d8*/ 	.byte	0x03, 0x19
        /*02da*/ 	.short	0x0034


	//----- nvinfo : EIATTR_PARAM_CBANK
	.align		4
        /*02dc*/ 	.byte	0x04, 0x0a
        /*02de*/ 	.short	(.L_26587 - .L_26586)
	.align		4
.L_26586:
        /*02e0*/ 	.word	index@(.nv.constant0._Z9cuda_gemmIiLi128ELi1ELi1ELi512ELi16ELi16ELi64ELi0ELi1EEviiiPT_S1_S1_iii)
        /*02e4*/ 	.short	0x0380
        /*02e6*/ 	.short	0x0034


	//----- nvinfo : EIATTR_SW_WAR
	.align		4
.L_26587:
        /*02e8*/ 	.byte	0x04, 0x36
        /*02ea*/ 	.short	(.L_26589 - .L_26588)
.L_26588:
        /*02ec*/ 	.word	0x00000008
.L_26589:


//--------------------- .nv.info._Z9cuda_gemmIiLi128ELi1ELi1ELi512ELi16ELi16ELi64ELi0ELi0EEviiiPT_S1_S1_iii --------------------------
	.section	.nv.info._Z9cuda_gemmIiLi128ELi1ELi1ELi512ELi16ELi16ELi64ELi0ELi0EEviiiPT_S1_S1_iii,"",@"SHT_CUDA_INFO"
	.sectionflags	@""
	.align	4


	//----- nvinfo : EIATTR_CUDA_API_VERSION
	.align		4
        /*0000*/ 	.byte	0x04, 0x37
        /*0002*/ 	.short	(.L_26591 - .L_26590)
.L_26590:
        /*0004*/ 	.word	0x00000082


	//----- nvinfo : EIATTR_KPARAM_INFO
	.align		4
.L_26591:
        /*0008*/ 	.byte	0x04, 0x17
        /*000a*/ 	.short	(.L_26593 - .L_26592)
.L_26592:
        /*000c*/ 	.word	0x00000000
        /*0010*/ 	.short	0x0008
        /*0012*/ 	.short	0x0030
        /*0014*/ 	.byte	0x00, 0xf0, 0x11, 0x00


	//----- nvinfo : EIATTR_KPARAM_INFO
	.align		4
.L_26593:
        /*0018*/ 	.byte	0x04, 0x17
        /*001a*/ 	.short	(.L_26595 - .L_26594)
.L_26594:
        /*001c*/ 	.word	0x00000000
        /*0020*/ 	.short	0x0007
        /*0022*/ 	.short	0x002c
        /*0024*/ 	.byte	0x00, 0xf0, 0x11, 0x00


	//----- nvinfo : EIATTR_KPARAM_INFO
	.align		4
.L_26595:
        /*0028*/ 	.byte	0x04, 0x17
        /*002a*/ 	.short	(.L_26597 - .L_26596)
.L_26596:
        /*002c*/ 	.word	0x00000000
        /*0030*/ 	.short	0x0006
        /*0032*/ 	.short	0x0028
        /*0034*/ 	.byte	0x00, 0xf0, 0x11, 0x00


	//----- nvinfo : EIATTR_KPARAM_INFO
	.align		4
.L_26597:
        /*0038*/ 	.byte	0x04, 0x17
        /*003a*/ 	.short	(.L_26599 - .L_26598)
.L_26598:
        /*003c*/ 	.word	0x00000000
        /*0040*/ 	.short	0x0005
        /*0042*/ 	.short	0x0020
        /*0044*/ 	.byte	0x00, 0xf5, 0x21, 0x00


	//----- nvinfo : EIATTR_KPARAM_INFO
	.align		4
.L_26599:
        /*0048*/ 	.byte	0x04, 0x17
        /*004a*/ 	.short	(.L_26601 - .L_26600)
.L_26600:
        /*004c*/ 	.word	0x00000000
        /*0050*/ 	.short	0x0004
        /*0052*/ 	.short	0x0018
        /*0054*/ 	.byte	0x00, 0xf5, 0x21, 0x00


	//----- nvinfo : EIATTR_KPARAM_INFO
	.align		4
.L_26601:
        /*0058*/ 	.byte	0x04, 0x17
        /*005a*/ 	.short	(.L_26603 - .L_26602)
.L_26602:
        /*005c*/ 	.word	0x00000000
        /*0060*/ 	.short	0x0003
        /*0062*/ 	.short	0x0010
        /*0064*/ 	.byte	0x00, 0xf5, 0x21, 0x00


	//----- nvinfo : EIATTR_KPARAM_INFO
	.align		4
.L_26603:
        /*0068*/ 	.byte	0x04, 0x17
        /*006a*/ 	.short	(.L_26605 - .L_26604)
.L_26604:
        /*006c*/ 	.word	0x00000000
        /*0070*/ 	.short	0x0002
        /*0072*/ 	.short	0x0008
        /*0074*/ 	.byte	0x00, 0xf0, 0x11, 0x00


	//----- nvinfo : EIATTR_KPARAM_INFO
	.align		4
.L_26605:
        /*0078*/ 	.byte	0x04, 0x17
        /*007a*/ 	.short	(.L_26607 - .L_26606)
.L_26606:
        /*007c*/ 	.word	0x00000000
        /*0080*/ 	.short	0x0001
        /*0082*/ 	.short	0x0004
        /*0084*/ 	.byte	0x00, 0xf0, 0x11, 0x00


	//----- nvinfo : EIATTR_KPARAM_INFO
	.align		4
.L_26607:
        /*0088*/ 	.byte	0x04, 0x17
        /*008a*/ 	.short	(.L_26609 - .L_26608)
.L_26608:
        /*008c*/ 	.word	0x00000000
        /*0090*/ 	.short	0x0000
        /*0092*/ 	.short	0x0000
        /*0094*/ 	.byte	0x00, 0xf0, 0x11, 0x00


	//----- nvinfo : EIATTR_SPARSE_MMA_MASK
	.align		4
.L_26609:
        /*0098*/ 	.byte	0x03, 0x50
        /*009a*/ 	.short	0x0000


	//----- nvinfo : EIATTR_MAXREG_COUNT
	.align		4
        /*009c*/ 	.byte	0x03, 0x1b
        /*009e*/ 	.short	0x00ff


	//----- nvinfo : EIATTR_NUM_BARRIERS
	.align		4
        /*00a0*/ 	.byte	0x02, 0x4c
        /*00a2*/ 	.byte	0x01
	.zero		1


	//----- nvinfo : EIATTR_MERCURY_ISA_VERSION
	.align		4
        /*00a4*/ 	.byte	0x03, 0x5f
        /*00a6*/ 	.short	0x0101


	//----- nvinfo : EIATTR_COOP_GROUP_MASK_REGIDS
	.align		4
        /*00a8*/ 	.byte	0x04, 0x29
        /*00aa*/ 	.short	(.L_26611 - .L_26610)


	//   ....[0]....
.L_26610:
        /*00ac*/ 	.word	0xffffffff


	//   ....[1]....
        /*00b0*/ 	.word	0xffffffff


	//   ....[2]....
        /*00b4*/ 	.word	0xffffffff


	//   ....[3]....
        /*00b8*/ 	.word	0xffffffff


	//   ....[4]....
        /*00bc*/ 	.word	0xffffffff


	//   ....[5]....
        /*00c0*/ 	.word	0xffffffff


	//   ....[6]....
        /*00c4*/ 	.word	0xffffffff


	//   ....[7]....
        /*00c8*/ 	.word	0xffffffff


	//   ....[8]....
        /*00cc*/ 	.word	0xffffffff


	//   ....[9]....
        /*00d0*/ 	.word	0xffffffff


	//   ....[10]....
        /*00d4*/ 	.word	0xffffffff


	//   ....[11]....
        /*00d8*/ 	.word	0xffffffff


	//   ....[12]....
        /*00dc*/ 	.word	0xffffffff


	//   ....[13]....
        /*00e0*/ 	.word	0xffffffff


	//   ....[14]....
        /*00e4*/ 	.word	0xffffffff


	//   ....[15]....
        /*00e8*/ 	.word	0xffffffff


	//   ....[16]....
        /*00ec*/ 	.word	0x05000043


	//   ....[17]....
        /*00f0*/ 	.word	0x05000043


	//   ....[18]....
        /*00f4*/ 	.word	0x05000043


	//   ....[19]....
        /*00f8*/ 	.word	0x05000043


	//   ....[20]....
        /*00fc*/ 	.word	0x05000043


	//   ....[21]....
        /*0100*/ 	.word	0x05000043


	//   ....[22]....
        /*0104*/ 	.word	0x05000043


	//   ....[23]....
        /*0108*/ 	.word	0x05000043


	//   ....[24]....
        /*010c*/ 	.word	0x05000043


	//   ....[25]....
        /*0110*/ 	.word	0x05000043


	//   ....[26]....
        /*0114*/ 	.word	0x05000043


	//   ....[27]....
        /*0118*/ 	.word	0x05000043


	//   ....[28]....
        /*011c*/ 	.word	0x05000043


	//   ....[29]....
        /*0120*/ 	.word	0x05000043


	//   ....[30]....
        /*0124*/ 	.word	0x05000043


	//   ....[31]....
        /*0128*/ 	.word	0x05000043


	//----- nvinfo : EIATTR_COOP_GROUP_INSTR_OFFSETS
	.align		4
.L_26611:
        /*012c*/ 	.byte	0x04, 0x28
        /*012e*/ 	.short	(.L_26613 - .L_26612)


	//   ....[0]....
.L_26612:
        /*0130*/ 	.word	0x00002120


	//   ....[1]....
        /*0134*/ 	.word	0x00002180


	//   ....[2]....
        /*0138*/ 	.word	0x000021e0


	//   ....[3]....
        /*013c*/ 	.word	0x00002240


	//   ....[4]....
        /*0140*/ 	.word	0x000022a0


	//   ....[5]....
        /*0144*/ 	.word	0x00002300


	//   ....[6]....
        /*0148*/ 	.word	0x00002360


	//   ....[7]....
        /*014c*/ 	.word	0x000023c0


	//   ....[8]....
        /*0150*/ 	.word	0x00002420


	//   ....[9]....
        /*0154*/ 	.word	0x00002480


	//   ....[10]....
        /*0158*/ 	.word	0x000024e0


	//   ....[11]....
        /*015c*/ 	.word	0x00002540


	//   ....[12]....
        /*0160*/ 	.word	0x000025a0


	//   ....[13]....
        /*0164*/ 	.word	0x00002600


	//   ....[14]....
        /*0168*/ 	.word	0x00002660


	//   ....[15]....
        /*016c*/ 	.word	0x000026c0


	//   ....[16]....
        /*0170*/ 	.word	0x00003250


	//   ....[17]....
        /*0174*/ 	.word	0x000032f0


	//   ....[18]....
        /*0178*/ 	.word	0x00003380


	//   ....[19]....
        /*017c*/ 	.word	0x00003410


	//   ....[20]....
        /*0180*/ 	.word	0x000034a0


	//   ....[21]....
        /*0184*/ 	.word	0x00003530


	//   ....[22]....
        /*0188*/ 	.word	0x000035c0


	//   ....[23]....
        /*018c*/ 	.word	0x00003650


	//   ....[24]....
        /*0190*/ 	.word	0x000036e0


	//   ....[25]....
        /*0194*/ 	.word	0x00003770


	//   ....[26]....
        /*0198*/ 	.word	0x00003800


	//   ....[27]....
        /*019c*/ 	.word	0x00003890


	//   ....[28]....
        /*01a0*/ 	.word	0x00003920


	//   ....[29]....
        /*01a4*/ 	.word	0x000039b0


	//   ....[30]....
        /*01a8*/ 	.word	0x00003a40


	//   ....[31]....
        /*01ac*/ 	.word	0x00003ad0


	//----- nvinfo : EIATTR_VRC_CTA_INIT_COUNT
	.align		4
.L_26613:
        /*01b0*/ 	.byte	0x02, 0x4a
	.zero		1
	.zero		1


	//----- nvinfo : EIATTR_EXIT_INSTR_OFFSETS
	.align		4
        /*01b4*/ 	.byte	0x04, 0x1c
        /*01b6*/ 	.short	(.L_26615 - .L_26614)


	//   ....[0]....
.L_26614:
        /*01b8*/ 	.word	0x00000610


	//   ....[1]....
        /*01bc*/ 	.word	0x000031f0


	//----- nvinfo : EIATTR_MAX_THREADS
	.align		4
.L_26615:
        /*01c0*/ 	.byte	0x04, 0x05
        /*01c2*/ 	.short	(.L_26617 - .L_26616)
.L_26616:
        /*01c4*/ 	.word	0x00000080
        /*01c8*/ 	.word	0x00000001
        /*01cc*/ 	.word	0x00000001


	//----- nvinfo : EIATTR_CRS_STACK_SIZE
	.align		4
.L_26617:
        /*01d0*/ 	.byte	0x04, 0x1e
        /*01d2*/ 	.short	(.L_26619 - .L_26618)
.L_26618:
        /*01d4*/ 	.word	0x00000000


	//----- nvinfo : EIATTR_CBANK_PARAM_SIZE
	.align		4
.L_26619:
        /*01d8*/ 	.byte	0x03, 0x19
        /*01da*/ 	.short	0x0034


	//----- nvinfo : EIATTR_PARAM_CBANK
	.align		4
        /*01dc*/ 	.byte	0x04, 0x0a
        /*01de*/ 	.short	(.L_26621 - .L_26620)
	.align		4
.L_26620:
        /*01e0*/ 	.word	index@(.nv.constant0._Z9cuda_gemmIiLi128ELi1ELi1ELi512ELi16ELi16ELi64ELi0ELi0EEviiiPT_S1_S1_iii)
        /*01e4*/ 	.short	0x0380
        /*01e6*/ 	.short	0x0034


	//----- nvinfo : EIATTR_SW_WAR
	.align		4
.L_26621:
        /*01e8*/ 	.byte	0x04, 0x36
        /*01ea*/ 	.short	(.L_26623 - .L_26622)
.L_26622:
        /*01ec*/ 	.word	0x00000008
.L_26623:


//--------------------- .nv.info._Z9cuda_gemmIiLi128ELi1ELi1ELi512ELi8ELi8ELi64ELi1ELi1EEviiiPT_S1_S1_iii --------------------------
	.section	.nv.info._Z9cuda_gemmIiLi128ELi1ELi1ELi512ELi8ELi8ELi64ELi1ELi1EEviiiPT_S1_S1_iii,"",@"SHT_CUDA_INFO"
	.sectionflags	@""
	.align	4


	//----- nvinfo : EIATTR_CUDA_API_VERSION
	.align		4
        /*0000*/ 	.byte	0x04, 0x37
        /*0002*/ 	.short	(.L_26625 - .L_26624)
.L_26624:
        /*0004*/ 	.word	0x00000082


	//----- nvinfo : EIATTR_KPARAM_INFO
	.align		4
.L_26625:
        /*0008*/ 	.byte	0x04, 0x17
        /*000a*/ 	.short	(.L_26627 - .L_26626)
.L_26626:
        /*000c*/ 	.word	0x00000000
        /*0010*/ 	.short	0x0008
        /*0012*/ 	.short	0x0030
        /*0014*/ 	.byte	0x00, 0xf0, 0x11, 0x00


	//----- nvinfo : EIATTR_KPARAM_INFO
	.align		4
.L_26627:
        /*0018*/ 	.byte	0x04, 0x17
        /*001a*/ 	.short	(.L_26629 - .L_26628)
.L_26628:
        /*001c*/ 	.word	0x00000000
        /*0020*/ 	.short	0x0007
        /*0022*/ 	.short	0x002c
        /*0024*/ 	.byte	0x00, 0xf0, 0x11, 0x00


	//----- nvinfo : EIATTR_KPARAM_INFO
	.align		4
.L_26629:
        /*0028*/ 	.byte	0x04, 0x17
        /*002a*/ 	.short	(.L_26631 - .L_26630)
.L_26630:
        /*002c*/ 	.word	0x00000000
        /*0030*/ 	.short	0x0006
        /*0032*/ 	.short	0x0028
        /*0034*/ 	.byte	0x00, 0xf0, 0x11, 0x00


	//----- nvinfo : EIATTR_KPARAM_INFO
	.align		4
.L_26631:
        /*0038*/ 	.byte	0x04, 0x17
        /*003a*/ 	.short	(.L_26633 - .L_26632)
.L_26632:
        /*003c*/ 	.word	0x00000000
        /*0040*/ 	.short	0x0005
        /*0042*/ 	.short	0x0020
        /*0044*/ 	.byte	0x00, 0xf5, 0x21, 0x00


	//----- nvinfo : EIATTR_KPARAM_INFO
	.align		4
.L_26633:
        /*0048*/ 	.byte	0x04, 0x17
        /*004a*/ 	.short	(.L_26635 - .L_26634)
.L_26634:
        /*004c*/ 	.word	0x00000000
        /*0050*/ 	.short	0x0004
        /*0052*/ 	.short	0x0018
        /*0054*/ 	.byte	0x00, 0xf5, 0x21, 0x00


	//----- nvinfo : EIATTR_KPARAM_INFO
	.align		4
.L_26635:
        /*0058*/ 	.byte	0x04, 0x17
        /*005a*/ 	.short	(.L_26637 - .L_26636)
.L_26636:
        /*005c*/ 	.word	0x00000000
        /*0060*/ 	.short	0x0003
        /*0062*/ 	.short	0x0010
        /*0064*/ 	.byte	0x00, 0xf5, 0x21, 0x00


	//----- nvinfo : EIATTR_KPARAM_INFO
	.align		4
.L_26637:
        /*0068*/ 	.byte	0x04, 0x17
        /*006a*/ 	.short	(.L_26639 - .L_26638)
.L_26638:
        /*006c*/ 	.word	0x00000000
        /*0070*/ 	.short	0x0002
        /*0072*/ 	.short	0x0008
        /*0074*/ 	.byte	0x00, 0xf0, 0x11, 0x00


	//----- nvinfo : EIATTR_KPARAM_INFO
	.align		4
.L_26639:
        /*0078*/ 	.byte	0x04, 0x17
        /*007a*/ 	.short	(.L_26641 - .L_26640)
.L_26640:
        /*007c*/ 	.word	0x00000000
        /*0080*/ 	.short	0x0001
        /*0082*/ 	.short	0x0004
        /*0084*/ 	.byte	0x00, 0xf0, 0x11, 0x00


	//----- nvinfo : EIATTR_KPARAM_INFO
	.align		4
.L_26641:
        /*0088*/ 	.byte	0x04, 0x17
        /*008a*/ 	.short	(.L_26643 - .L_26642)
.L_26642:
        /*008c*/ 	.word	0x00000000
        /*0090*/ 	.short	0x0000
        /*0092*/ 	.short	0x0000
        /*0094*/ 	.byte	0x00, 0xf0, 0x11, 0x00


	//----- nvinfo : EIATTR_SPARSE_MMA_MASK
	.align		4
.L_26643:
        /*0098*/ 	.byte	0x03, 0x50
        /*009a*/ 	.short	0x0000


	//----- nvinfo : EIATTR_MAXREG_COUNT
	.align		4
        /*009c*/ 	.byte	0x03, 0x1b
        /*009e*/ 	.short	0x00ff


	//----- nvinfo : EIATTR_NUM_BARRIERS
	.align		4
        /*00a0*/ 	.byte	0x02, 0x4c
        /*00a2*/ 	.byte	0x01
	.zero		1


	//----- nvinfo : EIATTR_MERCURY_ISA_VERSION
	.align		4
        /*00a4*/ 	.byte	0x03, 0x5f
        /*00a6*/ 	.short	0x0101


	//----- nvinfo : EIATTR_COOP_GROUP_MASK_REGIDS
	.align		4
        /*00a8*/ 	.byte	0x04, 0x29
        /*00aa*/ 	.short	(.L_26645 - .L_26644)


	//   ....[0]....
.L_26644:
        /*00ac*/ 	.word	0xffffffff


	//   ....[1]....
        /*00b0*/ 	.word	0xffffffff


	//   ....[2]....
        /*00b4*/ 	.word	0xffffffff


	//   ....[3]....
        /*00b8*/ 	.word	0xffffffff


	//   ....[4]....
        /*00bc*/ 	.word	0xffffffff


	//   ....[5]....
        /*00c0*/ 	.word	0xffffffff


	//   ....[6]....
        /*00c4*/ 	.word	0xffffffff


	//   ....[7]....
        /*00c8*/ 	.word	0xffffffff


	//   ....[8]....
        /*00cc*/ 	.word	0xffffffff


	//   ....[9]....
        /*00d0*/ 	.word	0xffffffff


	//   ....[10]....
        /*00d4*/ 	.word	0xffffffff


	//   ....[11]....
        /*00d8*/ 	.word	0xffffffff


	//   ....[12]....
        /*00dc*/ 	.word	0xffffffff


	//   ....[13]....
        /*00e0*/ 	.word	0xffffffff


	//   ....[14]....
        /*00e4*/ 	.word	0xffffffff


	//   ....[15]....
        /*00e8*/ 	.word	0xffffffff


	//   ....[16]....
        /*00ec*/ 	.word	0xffffffff


	//   ....[17]....
        /*00f0*/ 	.word	0xffffffff


	//   ....[18]....
        /*00f4*/ 	.word	0xffffffff


	//   ....[19]....
        /*00f8*/ 	.word	0xffffffff


	//   ....[20]....
        /*00fc*/ 	.word	0xffffffff


	//   ....[21]....
        /*0100*/ 	.word	0xffffffff


	//   ....[22]....
        /*0104*/ 	.word	0xffffffff


	//   ....[23]....
        /*0108*/ 	.word	0xffffffff


	//   ....[24]....
        /*010c*/ 	.word	0xffffffff


	//   ....[25]....
        /*0110*/ 	.word	0xffffffff


	//   ....[26]....
        /*0114*/ 	.word	0xffffffff


	//   ....[27]....
        /*0118*/ 	.word	0xffffffff


	//   ....[28]....
        /*011c*/ 	.word	0xffffffff


	//   ....[29]....
        /*0120*/ 	.word	0xffffffff


	//   ....[30]....
        /*0124*/ 	.word	0xffffffff


	//   ....[31]....
        /*0128*/ 	.word	0xffffffff


	//----- nvinfo : EIATTR_COOP_GROUP_INSTR_OFFSETS
	.align		4
.L_26645:
        /*012c*/ 	.byte	0x04, 0x28
        /*012e*/ 	.short	(.L_26647 - .L_26646)


	//   ....[0]....
.L_26646:
        /*0130*/ 	.word	0x00000ed0


	//   ....[1]....
        /*0134*/ 	.word	0x00000ee0


	//   ....[2]....
        /*0138*/ 	.word	0x00000ef0


	//   ....[3]....
        /*013c*/ 	.word	0x00000f00


	//   ....[4]....
        /*0140*/ 	.word	0x00000f10


	//   ....[5]....
        /*0144*/ 	.word	0x00000f20


	//   ....[6]....
        /*0148*/ 	.word	0x00000f30


	//   ....[7]....
        /*014c*/ 	.word	0x00000f60


	//   ....[8]....
        /*0150*/ 	.word	0x00000fa0


	//   ....[9]....
        /*0154*/ 	.word	0x00000fe0


	//   ....[10]....
        /*0158*/ 	.word	0x00001000


	//   ....[11]....
        /*015c*/ 	.word	0x00001020


	//   ....[12]....
        /*0160*/ 	.word	0x00001040


	//   ....[13]....
        /*0164*/ 	.word	0x00001090


	//   ....[14]....
        /*0168*/ 	.word	0x000010b0


	//   ....[15]....
        /*016c*/ 	.word	0x000010d0


	//   ....[16]....
        /*0170*/ 	.word	0x00001140


	//   ....[17]....
        /*0174*/ 	.word	0x00001170


	//   ....[18]....
        /*0178*/ 	.word	0x000011a0


	//   ....[19]....
        /*017c*/ 	.word	0x000011d0


	//   ....[20]....
        /*0180*/ 	.word	0x000011f0


	//   ....[21]....
        /*0184*/ 	.word	0x00001230


	//   ....[22]....
        /*0188*/ 	.word	0x00001270


	//   ....[23]....
        /*018c*/ 	.word	0x00001290


	//   ....[24]....
        /*0190*/ 	.word	0x000012b0


	//   ....[25]....
        /*0194*/ 	.word	0x000012e0


	//   ....[26]....
        /*0198*/ 	.word	0x00001300


	//   ....[27]....
        /*019c*/ 	.word	0x00001320


	//   ....[28]....
        /*01a0*/ 	.word	0x00001330


	//   ....[29]....
        /*01a4*/ 	.word	0x00001350


	//   ....[30]....
        /*01a8*/ 	.word	0x00001370


	//   ....[31]....
        /*01ac*/ 	.word	0x00001390


	//----- nvinfo : EIATTR_VRC_CTA_INIT_COUNT
	.align		4
.L_26647:
        /*01b0*/ 	.byte	0x02, 0x4a
	.zero		1
	.zero		1


	//----- nvinfo : EIATTR_EXIT_INSTR_OFFSETS
	.align		4
        /*01b4*/ 	.byte	0x04, 0x1c
        /*01b6*/ 	.short	(.L_26649 - .L_26648)


	//   ....[0]....
.L_26648:
        /*01b8*/ 	.word	0x000006e0


	//   ....[1]....
        /*01bc*/ 	.word	0x00001470


	//----- nvinfo : EIATTR_MAX_THREADS
	.align		4
.L_26649:
        /*01c0*/ 	.byte	0x04, 0x05
        /*01c2*/ 	.short	(.L_26651 - .L_26650)
.L_26650:
        /*01c4*/ 	.word	0x00000080
        /*01c8*/ 	.word	0x00000001
        /*01cc*/ 	.word	0x00000001


	//----- nvinfo : EIATTR_CRS_STACK_SIZE
	.align		4
.L_26651:
        /*01d0*/ 	.byte	0x04, 0x1e
        /*01d2*/ 	.short	(.L_26653 - .L_26652)
.L_26652:
        /*01d4*/ 	.word	0x00000000


	//----- nvinfo : EIATTR_CBANK_PARAM_SIZE
	.align		4
.L_26653:
        /*01d8*/ 	.byte	0x03, 0x19
        /*01da*/ 	.short	0x0034


	//----- nvinfo : EIATTR_PARAM_CBANK
	.align		4
        /*01dc*/ 	.byte	0x04, 0x0a
        /*01de*/ 	.short	(.L_26655 - .L_26654)
	.align		4
.L_26654:
        /*01e0*/ 	.word	index@(.nv.constant0._Z9cuda_gemmIiLi128ELi1ELi1ELi512ELi8ELi8ELi64ELi1ELi1EEviiiPT_S1_S1_iii)
        /*01e4*/ 	.short	0x0380
        /*01e6*/ 	.short	0x0034


	//----- nvinfo : EIATTR_SW_WAR
	.align		4
.L_26655:
        /*01e8*/ 	.byte	0x04, 0x36
        /*01ea*/ 	.short	(.L_26657 - .L_26656)
.L_26656:
        /*01ec*/ 	.word	0x00000008
.L_26657:


//--------------------- .nv.info._Z9cuda_gemmIiLi128ELi1ELi1ELi512ELi8ELi8ELi64ELi1ELi0EEviiiPT_S1_S1_iii --------------------------
	.section	.nv.info._Z9cuda_gemmIiLi128ELi1ELi1ELi512ELi8ELi8ELi64ELi1ELi0EEviiiPT_S1_S1_iii,"",@"SHT_CUDA_INFO"
	.sectionflags	@""
	.align	4


	//----- nvinfo : EIATTR_CUDA_API_VERSION
	.align		4
        /*0000*/ 	.byte	0x04, 0x37
        /*0002*/ 	.short	(.L_26659 - .L_26658)
.L_26658:
        /*0004*/ 	.word	0x00000082


	//----- nvinfo : EIATTR_KPARAM_INFO
	.align		4
.L_26659:
        /*0008*/ 	.byte	0x04, 0x17
        /*000a*/ 	.short	(.L_26661 - .L_26660)
.L_26660:
        /*000c*/ 	.word	0x00000000
        /*0010*/ 	.short	0x0008
        /*0012*/ 	.short	0x0030
        /*0014*/ 	.byte	0x00, 0xf0, 0x11, 0x00


	//----- nvinfo : EIATTR_KPARAM_INFO
	.align		4
.L_26661:
        /*0018*/ 	.byte	0x04, 0x17
        /*001a*/ 	.short	(.L_26663 - .L_26662)
.L_26662:
        /*001c*/ 	.word	0x00000000
        /*0020*/ 	.short	0x0007
        /*0022*/ 	.short	0x002c
        /*0024*/ 	.byte	0x00, 0xf0, 0x11, 0x00


	//----- nvinfo : EIATTR_KPARAM_INFO
	.align		4
.L_26663:
        /*0028*/ 	.byte	0x04, 0x17
        /*002a*/ 	.short	(.L_26665 - .L_26664)
.L_26664:
        /*002c*/ 	.word	0x00000000
        /*0030*/ 	.short	0x0006
        /*0032*/ 	.short	0x0028
        /*0034*/ 	.byte	0x00, 0xf0, 0x11, 0x00


	//----- nvinfo : EIATTR_KPARAM_INFO
	.align		4
.L_26665:
        /*0038*/ 	.byte	0x04, 0x17
        /*003a*/ 	.short	(.L_26667 - .L_26666)
.L_26666:
        /*003c*/ 	.word	0x00000000
        /*0040*/ 	.short	0x0005
        /*0042*/ 	.short	0x0020
        /*0044*/ 	.byte	0x00, 0xf5, 0x21, 0x00


	//----- nvinfo : EIATTR_KPARAM_INFO
	.align		4
.L_26667:
        /*0048*/ 	.byte	0x04, 0x17
        /*004a*/ 	.short	(.L_26669 - .L_26668)
.L_26668:
        /*004c*/ 	.word	0x00000000
        /*0050*/ 	.short	0x0004
        /*0052*/ 	.short	0x0018
        /*0054*/ 	.byte	0x00, 0xf5, 0x21, 0x00


	//----- nvinfo : EIATTR_KPARAM_INFO
	.align		4
.L_26669:
        /*0058*/ 	.byte	0x04, 0x17
        /*005a*/ 	.short	(.L_26671 - .L_26670)
.L_26670:
        /*005c*/ 	.word	0x00000000
        /*0060*/ 	.short	0x0003
        /*0062*/ 	.short	0x0010
        /*0064*/ 	.byte	0x00, 0xf5, 0x21, 0x00


	//----- nvinfo : EIATTR_KPARAM_INFO
	.align		4
.L_26671:
        /*0068*/ 	.byte	0x04, 0x17
        /*006a*/ 	.short	(.L_26673 - .L_26672)
.L_26672:
        /*006c*/ 	.word	0x00000000
        /*0070*/ 	.short	0x0002
        /*0072*/ 	.short	0x0008
        /*0074*/ 	.byte	0x00, 0xf0, 0x11, 0x00


	//----- nvinfo : EIATTR_KPARAM_INFO
	.align		4
.L_26673:
        /*0078*/ 	.byte	0x04, 0x17
        /*007a*/ 	.short	(.L_26675 - .L_26674)
.L_26674:
        /*007c*/ 	.word	0x00000000
        /*0080*/ 	.short	0x0001
        /*0082*/ 	.short	0x0004
        /*0084*/ 	.byte	0x00, 0xf0, 0x11, 0x00


	//----- nvinfo : EIATTR_KPARAM_INFO
	.align		4
.L_26675:
        /*0088*/ 	.byte	0x04, 0x17
        /*008a*/ 	.short	(.L_26677 - .L_26676)
.L_26676:
        /*008c*/ 	.word	0x00000000
        /*0090*/ 	.short	0x0000
        /*0092*/ 	.short	0x0000
        /*0094*/ 	.byte	0x00, 0xf0, 0x11, 0x00


	//----- nvinfo : EIATTR_SPARSE_MMA_MASK
	.align		4
.L_26677:
        /*0098*/ 	.byte	0x03, 0x50
        /*009a*/ 	.short	0x0000


	//----- nvinfo : EIATTR_MAXREG_COUNT
	.align		4
        /*009c*/ 	.byte	0x03, 0x1b
        /*009e*/ 	.short	0x00ff


	//----- nvinfo : EIATTR_NUM_BARRIERS
	.align		4
        /*00a0*/ 	.byte	0x02, 0x4c
        /*00a2*/ 	.byte	0x01
	.zero		1


	//----- nvinfo : EIATTR_MERCURY_ISA_VERSION
	.align		4
        /*00a4*/ 	.byte	0x03, 0x5f
        /*00a6*/ 	.short	0x0101


	//----- nvinfo : EIATTR_COOP_GROUP_MASK_REGIDS
	.align		4
        /*00a8*/ 	.byte	0x04, 0x29
        /*00aa*/ 	.short	(.L_26679 - .L_26678)


	//   ....[0]....
.L_26678:
        /*00ac*/ 	.word	0xffffffff


	//   ....[1]....
        /*00b0*/ 	.word	0xffffffff


	//   ....[2]....
        /*00b4*/ 	.word	0xffffffff


	//   ....[3]....
        /*00b8*/ 	.word	0xffffffff


	//   ....[4]....
        /*00bc*/ 	.word	0xffffffff


	//   ....[5]....
        /*00c0*/ 	.word	0xffffffff


	//   ....[6]....
        /*00c4*/ 	.word	0xffffffff


	//   ....[7]....
        /*00c8*/ 	.word	0xffffffff


	//   ....[8]....
        /*00cc*/ 	.word	0x05000027


	//   ....[9]....
        /*00d0*/ 	.word	0x05000027


	//   ....[10]....
        /*00d4*/ 	.word	0x05000027


	//   ....[11]....
        /*00d8*/ 	.word	0x05000027


	//   ....[12]....
        /*00dc*/ 	.word	0x05000027


	//   ....[13]....
        /*00e0*/ 	.word	0x05000027


	//   ....[14]....
        /*00e4*/ 	.word	0x05000027


	//   ....[15]....
        /*00e8*/ 	.word	0x05000027


	//----- nvinfo : EIATTR_COOP_GROUP_INSTR_OFFSETS
	.align		4
.L_26679:
        /*00ec*/ 	.byte	0x04, 0x28
        /*00ee*/ 	.short	(.L_26681 - .L_26680)


	//   ....[0]....
.L_26680:
        /*00f0*/ 	.word	0x00001720


	//   ....[1]....
        /*00f4*/ 	.word	0x00001780


	//   ....[2]....
        /*00f8*/ 	.word	0x000017e0


	//   ....[3]....
        /*00fc*/ 	.word	0x00001840


	//   ....[4]....
        /*0100*/ 	.word	0x000018a0


	//   ....[5]....
        /*0104*/ 	.word	0x00001900


	//   ....[6]....
        /*0108*/ 	.word	0x00001960


	//   ....[7]....
        /*010c*/ 	.word	0x000019c0


	//   ....[8]....
        /*0110*/ 	.word	0x00002380


	//   ....[9]....
        /*0114*/ 	.word	0x00002410


	//   ....[10]....
        /*0118*/ 	.word	0x000024a0


	//   ....[11]....
        /*011c*/ 	.word	0x00002530


	//   ....[12]....
        /*0120*/ 	.word	0x000025c0


	//   ....[13]....
        /*0124*/ 	.word	0x00002650


	//   ....[14]....
        /*0128*/ 	.word	0x000026e0


	//   ....[15]....
        /*012c*/ 	.word	0x00002770


	//----- nvinfo : EIATTR_VRC_CTA_INIT_COUNT
	.align		4
.L_26681:
        /*0130*/ 	.byte	0x02, 0x4a
	.zero		1
	.zero		1


	//----- nvinfo : EIATTR_EXIT_INSTR_OFFSETS
	.align		4
        /*0134*/ 	.byte	0x04, 0x1c
        /*0136*/ 	.short	(.L_26683 - .L_26682)


	//   ....[0]....
.L_26682:
        /*0138*/ 	.word	0x00000600


	//   ....[1]....
        /*013c*/ 	.word	0x00002320


	//----- nvinfo : EIATTR_MAX_THREADS
	.align		4
.L_26683:
        /*0140*/ 	.byte	0x04, 0x05
        /*0142*/ 	.short	(.L_26685 - .L_26684)
.L_26684:
        /*0144*/ 	.word	0x00000080
        /*0148*/ 	.word	0x00000001
        /*014c*/ 	.word	0x00000001


	//----- nvinfo : EIATTR_CRS_STACK_SIZE
	.align		4
.L_26685:
        /*0150*/ 	.byte	0x04, 0x1e
        /*0152*/ 	.short	(.L_26687 - .L_26686)
.L_26686:
        /*0154*/ 	.word	0x00000000


	//----- nvinfo : EIATTR_CBANK_PARAM_SIZE
	.align		4
.L_26687:
        /*0158*/ 	.byte	0x03, 0x19
        /*015a*/ 	.short	0x0034


	//----- nvinfo : EIATTR_PARAM_CBANK
	.align		4
        /*015c*/ 	.byte	0x04, 0x0a
        /*015e*/ 	.short	(.L_26689 - .L_26688)
	.align		4
.L_26688:
        /*0160*/ 	.word	index@(.nv.constant0._Z9cuda_gemmIiLi128ELi1ELi1ELi512ELi8ELi8ELi64ELi1ELi0EEviiiPT_S1_S1_iii)
        /*0164*/ 	.short	0x0380
        /*0166*/ 	.short	0x0034


	//----- nvinfo : EIATTR_SW_WAR
	.align		4
.L_26689:
        /*0168*/ 	.byte	0x04, 0x36
        /*016a*/ 	.short	(.L_26691 - .L_26690)
.L_26690:
        /*016c*/ 	.word	0x00000008
.L_26691:


//--------------------- .nv.info._Z9cuda_gemmIiLi128ELi1ELi1ELi512ELi8ELi8ELi64ELi0ELi1EEviiiPT_S1_S1_iii --------------------------
	.section	.nv.info._Z9cuda_gemmIiLi128ELi1ELi1ELi512ELi8ELi8ELi64ELi0ELi1EEviiiPT_S1_S1_iii,"",@"SHT_CUDA_INFO"
	.sectionflags	@""
	.align	4


	//----- nvinfo : EIATTR_CUDA_API_VERSION
	.align		4
        /*0000*/ 	.byte	0x04, 0x37
        /*0002*/ 	.short	(.L_26693 - .L_26692)
.L_26692:
        /*0004*/ 	.word	0x00000082


	//----- nvinfo : EIATTR_KPARAM_INFO
	.align		4
.L_26693:
        /*0008*/ 	.byte	0x04, 0x17
        /*000a*/ 	.short	(.L_26695 - .L_26694)
.L_26694:
        /*000c*/ 	.word	0x00000000
        /*0010*/ 	.short	0x0008
        /*0012*/ 	.short	0x0030
        /*0014*/ 	.byte	0x00, 0xf0, 0x11, 0x00


	//----- nvinfo : EIATTR_KPARAM_INFO
	.align		4
.L_26695:
        /*0018*/ 	.byte	0x04, 0x17
        /*001a*/ 	.short	(.L_26697 - .L_26696)
.L_26696:
        /*001c*/ 	.word	0x00000000
        /*0020*/ 	.short	0x0007
        /*0022*/ 	.short	0x002c
        /*0024*/ 	.byte	0x00, 0xf0, 0x11, 0x00


	//----- nvinfo : EIATTR_KPARAM_INFO
	.align		4
.L_26697:
        /*0028*/ 	.byte	0x04, 0x17
        /*002a*/ 	.short	(.L_26699 - .L_26698)
.L_26698:
        /*002c*/ 	.word	0x00000000
        /*0030*/ 	.short	0x0006
        /*0032*/ 	.short	0x0028
        /*0034*/ 	.byte	0x00, 0xf0, 0x11, 0x00


	//----- nvinfo : EIATTR_KPARAM_INFO
	.align		4
.L_26699:
        /*0038*/ 	.byte	0x04, 0x17
        /*003a*/ 	.short	(.L_26701 - .L_26700)
.L_26700:
        /*003c*/ 	.word	0x00000000
        /*0040*/ 	.short	0x0005
        /*0042*/ 	.short	0x0020
        /*0044*/ 	.byte	0x00, 0xf5, 0x21, 0x00


	//----- nvinfo : EIATTR_KPARAM_INFO
	.align		4
.L_26701:
        /*0048*/ 	.byte	0x04, 0x17
        /*004a*/ 	.short	(.L_26703 - .L_26702)
.L_26702:
        /*004c*/ 	.word	0x00000000
        /*0050*/ 	.short	0x0004
        /*0052*/ 	.short	0x0018
        /*0054*/ 	.byte	0x00, 0xf5, 0x21, 0x00


	//----- nvinfo : EIATTR_KPARAM_INFO
	.align		4
.L_26703:
        /*0058*/ 	.byte	0x04, 0x17
        /*005a*/ 	.short	(.L_26705 - .L_26704)
.L_26704:
        /*005c*/ 	.word	0x00000000
        /*0060*/ 	.short	0x0003
        /*0062*/ 	.short	0x0010
        /*0064*/ 	.byte	0x00, 0xf5, 0x21, 0x00


	//----- nvinfo : EIATTR_KPARAM_INFO
	.align		4
.L_26705:
        /*0068*/ 	.byte	0x04, 0x17
        /*006a*/ 	.short	(.L_26707 - .L_26706)
.L_26706:
        /*006c*/ 	.word	0x00000000
        /*0070*/ 	.short	0x0002
        /*0072*/ 	.short	0x0008
        /*0074*/ 	.byte	0x00, 0xf0, 0x11, 0x00


	//----- nvinfo : EIATTR_KPARAM_INFO
	.align		4
.L_26707:
        /*0078*/ 	.byte	0x04, 0x17
        /*007a*/ 	.short	(.L_26709 - .L_26708)
.L_26708:
        /*007c*/ 	.word	0x00000000
        /*0080*/ 	.short	0x0001
        /*0082*/ 	.short	0x0004
        /*0084*/ 	.byte	0x00, 0xf0, 0x11, 0x00


	//----- nvinfo : EIATTR_KPARAM_INFO
	.align		4
.L_26709:
        /*0088*/ 	.byte	0x04, 0x17
        /*008a*/ 	.short	(.L_26711 - .L_26710)
.L_26710:
        /*008c*/ 	.word	0x00000000
        /*0090*/ 	.short	0x0000
        /*0092*/ 	.short	0x0000
        /*0094*/ 	.byte	0x00, 0xf0, 0x11, 0x00


	//----- nvinfo : EIATTR_SPARSE_MMA_MASK
	.align		4
.L_26711:
        /*0098*/ 	.byte	0x03, 0x50
        /*009a*/ 	.short	0x0000


	//----- nvinfo : EIATTR_MAXREG_COUNT
	.align		4
        /*009c*/ 	.byte	0x03, 0x1b
        /*009e*/ 	.short	0x00ff


	//----- nvinfo : EIATTR_NUM_BARRIERS
	.align		4
        /*00a0*/ 	.byte	0x02, 0x4c
        /*00a2*/ 	.byte	0x01
	.zero		1


	//----- nvinfo : EIATTR_MERCURY_ISA_VERSION
	.align		4
        /*00a4*/ 	.byte	0x03, 0x5f
        /*00a6*/ 	.short	0x0101


	//----- nvinfo : EIATTR_COOP_GROUP_MASK_REGIDS
	.align		4
        /*00a8*/ 	.byte	0x04, 0x29
        /*00aa*/ 	.short	(.L_26713 - .L_26712)


	//   ....[0]....
.L_26712:
        /*00ac*/ 	.word	0xffffffff


	//   ....[1]....
        /*00b0*/ 	.word	0xffffffff


	//   ....[2]....
        /*00b4*/ 	.word	0xffffffff


	//   ....[3]....
        /*00b8*/ 	.word	0xffffffff


	//   ....[4]....
        /*00bc*/ 	.word	0xffffffff


	//   ....[5]....
        /*00c0*/ 	.word	0xffffffff


	//   ....[6]....
        /*00c4*/ 	.word	0xffffffff


	//   ....[7]....
        /*00c8*/ 	.word	0xffffffff


	//   ....[8]....
        /*00cc*/ 	.word	0xffffffff


	//   ....[9]....
        /*00d0*/ 	.word	0xffffffff


	//   ....[10]....
        /*00d4*/ 	.word	0xffffffff


	//   ....[11]....
        /*00d8*/ 	.word	0xffffffff


	//   ....[12]....
        /*00dc*/ 	.word	0xffffffff


	//   ....[13]....
        /*00e0*/ 	.word	0xffffffff


	//   ....[14]....
        /*00e4*/ 	.word	0xffffffff


	//   ....[15]....
        /*00e8*/ 	.word	0xffffffff


	//   ....[16]....
        /*00ec*/ 	.word	0xffffffff


	//   ....[17]....
        /*00f0*/ 	.word	0xffffffff


	//   ....[18]....
        /*00f4*/ 	.word	0xffffffff


	//   ....[19]....
        /*00f8*/ 	.word	0xffffffff


	//   ....[20]....
        /*00fc*/ 	.word	0xffffffff


	//   ....[21]....
        /*0100*/ 	.word	0xffffffff


	//   ....[22]....
        /*0104*/ 	.word	0xffffffff


	//   ....[23]....
        /*0108*/ 	.word	0xffffffff


	//   ....[24]....
        /*010c*/ 	.word	0xffffffff


	//   ....[25]....
        /*0110*/ 	.word	0xffffffff


	//   ....[26]....
        /*0114*/ 	.word	0xffffffff


	//   ....[27]....
        /*0118*/ 	.word	0xffffffff


	//   ....[28]....
        /*011c*/ 	.word	0xffffffff


	//   ....[29]....
        /*0120*/ 	.word	0xffffffff


	//   ....[30]....
        /*0124*/ 	.word	0xffffffff


	//   ....[31]....
        /*0128*/ 	.word	0xffffffff


	//----- nvinfo : EIATTR_COOP_GROUP_INSTR_OFFSETS
	.align		4
.L_26713:
        /*012c*/ 	.byte	0x04, 0x28
        /*012e*/ 	.short	(.L_26715 - .L_26714)


	//   ....[0]....
.L_26714:
        /*0130*/ 	.word	0x00000f10


	//   ....[1]....
        /*0134*/ 	.word	0x00000f20


	//   ....[2]....
        /*0138*/ 	.word	0x00000f30


	//   ....[3]....
        /*013c*/ 	.word	0x00000f40


	//   ....[4]....
        /*0140*/ 	.word	0x00000f50


	//   ....[5]....
        /*0144*/ 	.word	0x00000f60


	//   ....[6]....
        /*0148*/ 	.word	0x00000f70


	//   ....[7]....
        /*014c*/ 	.word	0x00000fa0


	//   ....[8]....
        /*0150*/ 	.word	0x00001010


	//   ....[9]....
        /*0154*/ 	.word	0x00001030


	//   ....[10]....
        /*0158*/ 	.word	0x00001050


	//   ....[11]....
        /*015c*/ 	.word	0x00001080


	//   ....[12]....
        /*0160*/ 	.word	0x000010b0


	//   ....[13]....
        /*0164*/ 	.word	0x000010c0


	//   ....[14]....
        /*0168*/ 	.word	0x000010e0


	//   ....[15]....
        /*016c*/ 	.word	0x00001100


	//   ....[16]....
        /*0170*/ 	.word	0x00001170


	//   ....[17]....
        /*0174*/ 	.word	0x000011a0


	//   ....[18]....
        /*0178*/ 	.word	0x000011e0


	//   ....[19]....
        /*017c*/ 	.word	0x00001220


	//   ....[20]....
        /*0180*/ 	.word	0x00001260


	//   ....[21]....
        /*0184*/ 	.word	0x000012b0


	//   ....[22]....
        /*0188*/ 	.word	0x00001310


	//   ....[23]....
        /*018c*/ 	.word	0x00001330


	//   ....[24]....
        /*0190*/ 	.word	0x00001350


	//   ....[25]....
        /*0194*/ 	.word	0x00001370


	//   ....[26]....
        /*0198*/ 	.word	0x00001390


	//   ....[27]....
        /*019c*/ 	.word	0x000013c0


	//   ....[28]....
        /*01a0*/ 	.word	0x000013e0


	//   ....[29]....
        /*01a4*/ 	.word	0x00001410


	//   ....[30]....
        /*01a8*/ 	.word	0x00001430


	//   ....[31]....
        /*01ac*/ 	.word	0x00001450


	//----- nvinfo : EIATTR_VRC_CTA_INIT_COUNT
	.align		4
.L_26715:
        /*01b0*/ 	.byte	0x02, 0x4a
	.zero		1
	.zero		1


	//----- nvinfo : EIATTR_EXIT_INSTR_OFFSETS
	.align		4
        /*01b4*/ 	.byte	0x04, 0x1c
        /*01b6*/ 	.short	(.L_26717 - .L_26716)


	//   ....[0]....
.L_26716:
        /*01b8*/ 	.word	0x000006e0


	//   ....[1]....
        /*01bc*/ 	.word	0x00001590


	//----- nvinfo : EIATTR_MAX_THREADS
	.align		4
.L_26717:
        /*01c0*/ 	.byte	0x04, 0x05
        /*01c2*/ 	.short	(.L_26719 - .L_26718)
.L_26718:
        /*01c4*/ 	.word	0x00000080
        /*01c8*/ 	.word	0x00000001
        /*01cc*/ 	.word	0x00000001


	//----- nvinfo : EIATTR_CRS_STACK_SIZE
	.align		4
.L_26719:
        /*01d0*/ 	.byte	0x04, 0x1e
        /*01d2*/ 	.short	(.L_26721 - .L_26720)
.L_26720:
        /*01d4*/ 	.word	0x00000000


	//----- nvinfo : EIATTR_CBANK_PARAM_SIZE
	.align		4
.L_26721:
        /*01d8*/ 	.byte	0x03, 0x19
        /*01da*/ 	.short	0x0034


	//----- nvinfo : EIATTR_PARAM_CBANK
	.align		4
        /*01dc*/ 	.byte	0x04, 0x0a
        /*01de*/ 	.short	(.L_26723 - .L_26722)
	.align		4
.L_26722:
        /*01e0*/ 	.word	index@(.nv.constant0._Z9cuda_gemmIiLi128ELi1ELi1ELi512ELi8ELi8ELi64ELi0ELi1EEviiiPT_S1_S1_iii)
        /*01e4*/ 	.short	0x0380
        /*01e6*/ 	.short	0x0034


	//----- nvinfo : EIATTR_SW_WAR
	.align		4
.L_26723:
        /*01e8*/ 	.byte	0x04, 0x36
        /*01ea*/ 	.short	(.L_26725 - .L_26724)
.L_26724:
        /*01ec*/ 	.word	0x00000008
.L_26725:


//--------------------- .nv.info._Z9cuda_gemmIiLi128ELi1ELi1ELi512ELi8ELi8ELi64ELi0ELi0EEviiiPT_S1_S1_iii --------------------------
	.section	.nv.info._Z9cuda_gemmIiLi128ELi1ELi1ELi512ELi8ELi8ELi64ELi0ELi0EEviiiPT_S1_S1_iii,"",@"SHT_CUDA_INFO"
	.sectionflags	@""
	.align	4


	//----- nvinfo : EIATTR_CUDA_API_VERSION
	.align		4
        /*0000*/ 	.byte	0x04, 0x37
        /*0002*/ 	.short	(.L_26727 - .L_26726)
.L_26726:
        /*0004*/ 	.word	0x00000082


	//----- nvinfo : EIATTR_KPARAM_INFO
	.align		4
.L_26727:
        /*0008*/ 	.byte	0x04, 0x17
        /*000a*/ 	.short	(.L_26729 - .L_26728)
.L_26728:
        /*000c*/ 	.word	0x00000000
        /*0010*/ 	.short	0x0008
        /*0012*/ 	.short	0x0030
        /*0014*/ 	.byte	0x00, 0xf0, 0x11, 0x00


	//----- nvinfo : EIATTR_KPARAM_INFO
	.align		4
.L_26729:
        /*0018*/ 	.byte	0x04, 0x17
        /*001a*/ 	.short	(.L_26731 - .L_26730)
.L_26730:
        /*001c*/ 	.word	0x00000000
        /*0020*/ 	.short	0x0007
        /*0022*/ 	.short	0x002c
        /*0024*/ 	.byte	0x00, 0xf0, 0x11, 0x00


	//----- nvinfo : EIATTR_KPARAM_INFO
	.align		4
.L_26731:
        /*0028*/ 	.byte	0x04, 0x17
        /*002a*/ 	.short	(.L_26733 - .L_26732)
.L_26732:
        /*002c*/ 	.word	0x00000000
        /*0030*/ 	.short	0x0006
        /*0032*/ 	.short	0x0028
        /*0034*/ 	.byte	0x00, 0xf0, 0x11, 0x00


	//----- nvinfo : EIATTR_KPARAM_INFO
	.align		4
.L_26733:
        /*0038*/ 	.byte	0x04, 0x17
        /*003a*/ 	.short	(.L_26735 - .L_26734)
.L_26734:
        /*003c*/ 	.word	0x00000000
        /*0040*/ 	.short	0x0005
        /*0042*/ 	.short	0x0020
        /*0044*/ 	.byte	0x00, 0xf5, 0x21, 0x00


	//----- nvinfo : EIATTR_KPARAM_INFO
	.align		4
.L_26735:
        /*0048*/ 	.byte	0x04, 0x17
        /*004a*/ 	.short	(.L_26737 - .L_26736)
.L_26736:
        /*004c*/ 	.word	0x00000000
        /*0050*/ 	.short	0x0004
        /*0052*/ 	.short	0x0018
        /*0054*/ 	.byte	0x00, 0xf5, 0x21, 0x00


	//----- nvinfo : EIATTR_KPARAM_INFO
	.align		4
.L_26737:
        /*0058*/ 	.byte	0x04, 0x17
        /*005a*/ 	.short	(.L_26739 - .L_26738)
.L_26738:
        /*005c*/ 	.word	0x00000000
        /*0060*/ 	.short	0x0003
        /*0062*/ 	.short	0x0010
        /*0064*/ 	.byte	0x00, 0xf5, 0x21, 0x00


	//----- nvinfo : EIATTR_KPARAM_INFO
	.align		4
.L_26739:
        /*0068*/ 	.byte	0x04, 0x17
        /*006a*/ 	.short	(.L_26741 - .L_26740)
.L_26740:
        /*006c*/ 	.word	0x00000000
        /*0070*/ 	.short	0x0002
        /*0072*/ 	.short	0x0008
        /*0074*/ 	.byte	0x00, 0xf0, 0x11, 0x00


	//----- nvinfo : EIATTR_KPARAM_INFO
	.align		4
.L_26741:
        /*0078*/ 	.byte	0x04, 0x17
        /*007a*/ 	.short	(.L_26743 - .L_26742)
.L_26742:
        /*007c*/ 	.word	0x00000000
        /*0080*/ 	.short	0x0001
        /*0082*/ 	.short	0x0004
        /*0084*/ 	.byte	0x00, 0xf0, 0x11, 0x00


	//----- nvinfo : EIATTR_KPARAM_INFO
	.align		4
.L_26743:
        /*0088*/ 	.byte	0x04, 0x17
        /*008a*/ 	.short	(.L_26745 - .L_26744)
.L_26744:
        /*008c*/ 	.word	0x00000000
        /*0090*/ 	.short	0x0000
        /*0092*/ 	.short	0x0000
        /*0094*/ 	.byte	0x00, 0xf0, 0x11, 0x00


	//----- nvinfo : EIATTR_SPARSE_MMA_MASK
	.align		4
.L_26745:
        /*0098*/ 	.byte	0x03, 0x50
        /*009a*/ 	.short	0x0000


	//----- nvinfo : EIATTR_MAXREG_COUNT
	.align		4
        /*009c*/ 	.byte	0x03, 0x1b
        /*009e*/ 	.short	0x00ff


	//----- nvinfo : EIATTR_NUM_BARRIERS
	.align		4
        /*00a0*/ 	.byte	0x02, 0x4c
        /*00a2*/ 	.byte	0x01
	.zero		1


	//----- nvinfo : EIATTR_MERCURY_ISA_VERSION
	.align		4
        /*00a4*/ 	.byte	0x03, 0x5f
        /*00a6*/ 	.short	0x0101


	//----- nvinfo : EIATTR_COOP_GROUP_MASK_REGIDS
	.align		4
        /*00a8*/ 	.byte	0x04, 0x29
        /*00aa*/ 	.short	(.L_26747 - .L_26746)


	//   ....[0]....
.L_26746:
        /*00ac*/ 	.word	0xffffffff


	//   ....[1]....
        /*00b0*/ 	.word	0xffffffff


	//   ....[2]....
        /*00b4*/ 	.word	0xffffffff


	//   ....[3]....
        /*00b8*/ 	.word	0xffffffff


	//   ....[4]....
        /*00bc*/ 	.word	0xffffffff


	//   ....[5]....
        /*00c0*/ 	.word	0xffffffff


	//   ....[6]....
        /*00c4*/ 	.word	0xffffffff


	//   ....[7]....
        /*00c8*/ 	.word	0xffffffff


	//   ....[8]....
        /*00cc*/ 	.word	0x0500002b


	//   ....[9]....
        /*00d0*/ 	.word	0x0500002b


	//   ....[10]....
        /*00d4*/ 	.word	0x0500002b


	//   ....[11]....
        /*00d8*/ 	.word	0x0500002b


	//   ....[12]....
        /*00dc*/ 	.word	0x0500002b


	//   ....[13]....
        /*00e0*/ 	.word	0x0500002b


	//   ....[14]....
        /*00e4*/ 	.word	0x0500002b


	//   ....[15]....
        /*00e8*/ 	.word	0x0500002b


	//----- nvinfo : EIATTR_COOP_GROUP_INSTR_OFFSETS
	.align		4
.L_26747:
        /*00ec*/ 	.byte	0x04, 0x28
        /*00ee*/ 	.short	(.L_26749 - .L_26748)


	//   ....[0]....
.L_26748:
        /*00f0*/ 	.word	0x000017a0


	//   ....[1]....
        /*00f4*/ 	.word	0x00001800


	//   ....[2]....
        /*00f8*/ 	.word	0x00001860


	//   ....[3]....
        /*00fc*/ 	.word	0x000018c0


	//   ....[4]....
        /*0100*/ 	.word	0x00001920


	//   ....[5]....
        /*0104*/ 	.word	0x00001980


	//   ....[6]....
        /*0108*/ 	.word	0x000019e0


	//   ....[7]....
        /*010c*/ 	.word	0x00001a40


	//   ....[8]....
        /*0110*/ 	.word	0x000023d0


	//   ....[9]....
        /*0114*/ 	.word	0x00002470


	//   ....[10]....
        /*0118*/ 	.word	0x00002500


	//   ....[11]....
        /*011c*/ 	.word	0x00002590


	//   ....[12]....
        /*0120*/ 	.word	0x00002620


	//   ....[13]....
        /*0124*/ 	.word	0x000026b0


	//   ....[14]....
        /*0128*/ 	.word	0x00002740


	//   ....[15]....
        /*012c*/ 	.word	0x000027d0


	//----- nvinfo : EIATTR_VRC_CTA_INIT_COUNT
	.align		4
.L_26749:
        /*0130*/ 	.byte	0x02, 0x4a
	.zero		1
	.zero		1


	//----- nvinfo : EIATTR_EXIT_INSTR_OFFSETS
	.align		4
        /*0134*/ 	.byte	0x04, 0x1c
        /*0136*/ 	.short	(.L_26751 - .L_26750)


	//   ....[0]....
.L_26750:
        /*0138*/ 	.word	0x00000610


	//   ....[1]....
        /*013c*/ 	.word	0x00002370


	//----- nvinfo : EIATTR_MAX_THREADS
	.align		4
.L_26751:
        /*0140*/ 	.byte	0x04, 0x05
        /*0142*/ 	.short	(.L_26753 - .L_26752)
.L_26752:
        /*0144*/ 	.word	0x00000080
        /*0148*/ 	.word	0x00000001
        /*014c*/ 	.word	0x00000001


	//----- nvinfo : EIATTR_CRS_STACK_SIZE
	.align		4
.L_26753:
        /*0150*/ 	.byte	0x04, 0x1e
        /*0152*/ 	.short	(.L_26755 - .L_26754)
.L_26754:
        /*0154*/ 	.word	0x00000000


	//----- nvinfo : EIATTR_CBANK_PARAM_SIZE
	.align		4
.L_26755:
        /*0158*/ 	.byte	0x03, 0x19
        /*015a*/ 	.short	0x0034


	//----- nvinfo : EIATTR_PARAM_CBANK
	.align		4
        /*015c*/ 	.byte	0x04, 0x0a
        /*015e*/ 	.short	(.L_26757 - .L_26756)
	.align		4
.L_26756:
        /*0160*/ 	.word	index@(.nv.constant0._Z9cuda_gemmIiLi128ELi1ELi1ELi512ELi8ELi8ELi64ELi0ELi0EEviiiPT_S1_S1_iii)
        /*0164*/ 	.short	0x0380
        /*0166*/ 	.short	0x0034


	//----- nvinfo : EIATTR_SW_WAR
	.align		4
.L_26757:
        /*0168*/ 	.byte	0x04, 0x36
        /*016a*/ 	.short	(.L_26759 - .L_26758)
.L_26758:
        /*016c*/ 	.word	0x00000008
.L_26759:


//--------------------- .nv.info._Z9cuda_gemmIiLi128ELi1ELi1ELi512ELi4ELi4ELi64ELi1ELi1EEviiiPT_S1_S1_iii --------------------------
	.section	.nv.info._Z9cuda_gemmIiLi128ELi1ELi1ELi512ELi4ELi4ELi64ELi1ELi1EEviiiPT_S1_S1_iii,"",@"SHT_CUDA_INFO"
	.sectionflags	@""
	.align	4


	//----- nvinfo : EIATTR_CUDA_API_VERSION
	.align		4
        /*0000*/ 	.byte	0x04, 0x37
        /*0002*/ 	.short	(.L_26761 - .L_26760)
.L_26760:
        /*0004*/ 	.word	0x00000082


	//----- nvinfo : EIATTR_KPARAM_INFO
	.align		4
.L_26761:
        /*0008*/ 	.byte	0x04, 0x17
        /*000a*/ 	.short	(.L_26763 - .L_26762)
.L_26762:
        /*000c*/ 	.word	0x00000000
        /*0010*/ 	.short	0x0008
        /*0012*/ 	.short	0x0030
        /*0014*/ 	.byte	0x00, 0xf0, 0x11, 0x00


	//----- nvinfo : EIATTR_KPARAM_INFO
	.align		4
.L_26763:
        /*0018*/ 	.byte	0x04, 0x17
        /*001a*/ 	.short	(.L_26765 - .L_26764)
.L_26764:
        /*001c*/ 	.word	0x00000000
        /*0020*/ 	.short	0x0007
        /*0022*/ 	.short	0x002c
        /*0024*/ 	.byte	0x00, 0xf0, 0x11, 0x00


	//----- nvinfo : EIATTR_KPARAM_INFO
	.align		4
.L_26765:
        /*0028*/ 	.byte	0x04, 0x17
        /*002a*/ 	.short	(.L_26767 - .L_26766)
.L_26766:
        /*002c*/ 	.word	0x00000000
        /*0030*/ 	.short	0x0006
        /*0032*/ 	.short	0x0028
        /*0034*/ 	.byte	0x00, 0xf0, 0x11, 0x00


	//----- nvinfo : EIATTR_KPARAM_INFO
	.align		4
.L_26767:
        /*0038*/ 	.byte	0x04, 0x17
        /*003a*/ 	.short	(.L_26769 - .L_26768)
.L_26768:
        /*003c*/ 	.word	0x00000000
        /*0040*/ 	.short	0x0005
        /*0042*/ 	.short	0x0020
        /*0044*/ 	.byte	0x00, 0xf5, 0x21, 0x00


	//----- nvinfo : EIATTR_KPARAM_INFO
	.align		4
.L_26769:
        /*0048*/ 	.byte	0x04, 0x17
        /*004a*/ 	.short	(.L_26771 - .L_26770)
.L_26770:
        /*004c*/ 	.word	0x00000000
        /*0050*/ 	.short	0x0004
        /*0052*/ 	.short	0x0018
        /*0054*/ 	.byte	0x00, 0xf5, 0x21, 0x00


	//----- nvinfo : EIATTR_KPARAM_INFO
	.align		4
.L_26771:
        /*0058*/ 	.byte	0x04, 0x17
        /*005a*/ 	.short	(.L_26773 - .L_26772)
.L_26772:
        /*005c*/ 	.word	0x00000000
        /*0060*/ 	.short	0x0003
        /*0062*/ 	.short	0x0010
        /*0064*/ 	.byte	0x00, 0xf5, 0x21, 0x00


	//----- nvinfo : EIATTR_KPARAM_INFO
	.align		4
.L_26773:
        /*0068*/ 	.byte	0x04, 0x17
        /*006a*/ 	.short	(.L_26775 - .L_26774)
.L_26774:
        /*006c*/ 	.word	0x00000000
        /*0070*/ 	.short	0x0002
        /*0072*/ 	.short	0x0008
        /*0074*/ 	.byte	0x00, 0xf0, 0x11, 0x00


	//----- nvinfo : EIATTR_KPARAM_INFO
	.align		4
.L_26775:
        /*0078*/ 	.byte	0x04, 0x17
        /*007a*/ 	.short	(.L_26777 - .L_26776)
.L_26776:
        /*007c*/ 	.word	0x00000000
        /*0080*/ 	.short	0x0001
        /*0082*/ 	.short	0x0004
        /*0084*/ 	.byte	0x00, 0xf0, 0x11, 0x00


	//----- nvinfo : EIATTR_KPARAM_INFO
	.align		4
.L_26777:
        /*0088*/ 	.byte	0x04, 0x17
        /*008a*/ 	.short	(.L_26779 - .L_26778)
.L_26778:
        /*008c*/ 	.word	0x00000000
        /*0090*/ 	.short	0x0000
        /*0092*/ 	.short	0x0000
        /*0094*/ 	.byte	0x00, 0xf0, 0x11, 0x00


	//----- nvinfo : EIATTR_SPARSE_MMA_MASK
	.align		4
.L_26779:
        /*0098*/ 	.byte	0x03, 0x50
        /*009a*/ 	.short	0x0000


	//----- nvinfo : EIATTR_MAXREG_COUNT
	.align		4
        /*009c*/ 	.byte	0x03, 0x1b
        /*009e*/ 	.short	0x00ff


	//----- nvinfo : EIATTR_NUM_BARRIERS
	.align		4
        /*00a0*/ 	.byte	0x02, 0x4c
        /*00a2*/ 	.byte	0x01
	.zero		1


	//----- nvinfo : EIATTR_MERCURY_ISA_VERSION
	.align		4
        /*00a4*/ 	.byte	0x03, 0x5f
        /*00a6*/ 	.short	0x0101


	//----- nvinfo : EIATTR_COOP_GROUP_MASK_REGIDS
	.align		4
        /*00a8*/ 	.byte	0x04, 0x29
        /*00aa*/ 	.short	(.L_26781 - .L_26780)


	//   ....[0]....
.L_26780:
        /*00ac*/ 	.word	0xffffffff


	//   ....[1]....
        /*00b0*/ 	.word	0xffffffff


	//   ....[2]....
        /*00b4*/ 	.word	0xffffffff


	//   ....[3]....
        /*00b8*/ 	.word	0xffffffff


	//   ....[4]....
        /*00bc*/ 	.word	0xffffffff


	//   ....[5]....
        /*00c0*/ 	.word	0xffffffff


	//   ....[6]....
        /*00c4*/ 	.word	0xffffffff


	//   ....[7]....
        /*00c8*/ 	.word	0xffffffff


	//   ....[8]....
        /*00cc*/ 	.word	0xffffffff


	//   ....[9]....
        /*00d0*/ 	.word	0xffffffff


	//   ....[10]....
        /*00d4*/ 	.word	0xffffffff


	//   ....[11]....
        /*00d8*/ 	.word	0xffffffff


	//   ....[12]....
        /*00dc*/ 	.word	0xffffffff


	//   ....[13]....
        /*00e0*/ 	.word	0xffffffff


	//   ....[14]....
        /*00e4*/ 	.word	0xffffffff


	//   ....[15]....
        /*00e8*/ 	.word	0xffffffff


	//----- nvinfo : EIATTR_COOP_GROUP_INSTR_OFFSETS
	.align		4
.L_26781:
        /*00ec*/ 	.byte	0x04, 0x28
        /*00ee*/ 	.short	(.L_26783 - .L_26782)


	//   ....[0]....
.L_26782:
        /*00f0*/ 	.word	0x00000960


	//   ....[1]....
        /*00f4*/ 	.word	0x00000970


	//   ....[2]....
        /*00f8*/ 	.word	0x00000980


	//   ....[3]....
        /*00fc*/ 	.word	0x00000990


	//   ....[4]....
        /*0100*/ 	.word	0x000009a0


	//   ....[5]....
        /*0104*/ 	.word	0x000009b0


	//   ....[6]....
        /*0108*/ 	.word	0x000009d0


	//   ....[7]....
        /*010c*/ 	.word	0x000009f0


	//   ....[8]....
        /*0110*/ 	.word	0x00000a10


	//   ....[9]....
        /*0114*/ 	.word	0x00000a30


	//   ....[10]....
        /*0118*/ 	.word	0x00000a50


	//   ....[11]....
        /*011c*/ 	.word	0x00000a70


	//   ....[12]....
        /*0120*/ 	.word	0x00000a90


	//   ....[13]....
        /*0124*/ 	.word	0x00000ab0


	//   ....[14]....
        /*0128*/ 	.word	0x00000ad0


	//   ....[15]....
        /*012c*/ 	.word	0x00000af0


	//----- nvinfo : EIATTR_VRC_CTA_INIT_COUNT
	.align		4
.L_26783:
        /*0130*/ 	.byte	0x02, 0x4a
	.zero		1
	.zero		1


	//----- nvinfo : EIATTR_EXIT_INSTR_OFFSETS
	.align		4
        /*0134*/ 	.byte	0x04, 0x1c
        /*0136*/ 	.short	(.L_26785 - .L_26784)


	//   ....[0]....
.L_26784:
        /*0138*/ 	.word	0x000001b0


	//   ....[1]....
        /*013c*/ 	.word	0x00000bc0


	//----- nvinfo : EIATTR_MAX_THREADS
	.align		4
.L_26785:
        /*0140*/ 	.byte	0x04, 0x05
        /*0142*/ 	.short	(.L_26787 - .L_26786)
.L_26786:
        /*0144*/ 	.word	0x00000080
        /*0148*/ 	.word	0x00000001
        /*014c*/ 	.word	0x00000001


	//----- nvinfo : EIATTR_CRS_STACK_SIZE
	.align		4
.L_26787:
        /*0150*/ 	.byte	0x04, 0x1e
        /*0152*/ 	.short	(.L_26789 - .L_26788)
.L_26788:
        /*0154*/ 	.word	0x00000000


	//----- nvinfo : EIATTR_CBANK_PARAM_SIZE
	.align		4
.L_26789:
        /*0158*/ 	.byte	0x03, 0x19
        /*015a*/ 	.short	0x0034


	//----- nvinfo : EIATTR_PARAM_CBANK
	.align		4
        /*015c*/ 	.byte	0x04, 0x0a
        /*015e*/ 	.short	(.L_26791 - .L_26790)
	.align		4
.L_26790:
        /*0160*/ 	.word	index@(.nv.constant0._Z9cuda_gemmIiLi128ELi1ELi1ELi512ELi4ELi4ELi64ELi1ELi1EEviiiPT_S1_S1_iii)
        /*0164*/ 	.short	0x0380
        /*0166*/ 	.short	0x0034


	//----- nvinfo : EIATTR_SW_WAR
	.align		4
.L_26791:
        /*0168*/ 	.byte	0x04, 0x36
        /*016a*/ 	.short	(.L_26793 - .L_26792)
.L_26792:
        /*016c*/ 	.word	0x00000008
.L_26793:


//--------------------- .nv.info._Z9cuda_gemmIiLi128ELi1ELi1ELi512ELi4ELi4ELi64ELi1ELi0EEviiiPT_S1_S1_iii --------------------------
	.section	.nv.info._Z9cuda_gemmIiLi128ELi1ELi1ELi512ELi4ELi4ELi64ELi1ELi0EEviiiPT_S1_S1_iii,"",@"SHT_CUDA_INFO"
	.sectionflags	@""
	.align	4


	//----- nvinfo : EIATTR_CUDA_API_VERSION
	.align		4
        /*0000*/ 	.byte	0x04, 0x37
        /*0002*/ 	.short	(.L_26795 - .L_26794)
.L_26794:
        /*0004*/ 	.word	0x00000082


	//----- nvinfo : EIATTR_KPARAM_INFO
	.align		4
.L_26795:
        /*0008*/ 	.byte	0x04, 0x17
        /*000a*/ 	.short	(.L_26797 - .L_26796)
.L_26796:
        /*000c*/ 	.word	0x00000000
        /*0010*/ 	.short	0x0008
        /*0012*/ 	.short	0x0030
        /*0014*/ 	.byte	0x00, 0xf0, 0x11, 0x00


	//----- nvinfo : EIATTR_KPARAM_INFO
	.align		4
.L_26797:
        /*0018*/ 	.byte	0x04, 0x17
        /*001a*/ 	.short	(.L_26799 - .L_26798)
.L_26798:
        /*001c*/ 	.word	0x00000000
        /*0020*/ 	.short	0x0007
        /*0022*/ 	.short	0x002c
        /*0024*/ 	.byte	0x00, 0xf0, 0x11, 0x00


	//----- nvinfo : EIATTR_KPARAM_INFO
	.align		4
.L_26799:
        /*0028*/ 	.byte	0x04, 0x17
        /*002a*/ 	.short	(.L_26801 - .L_26800)
.L_26800:
        /*002c*/ 	.word	0x00000000
        /*0030*/ 	.short	0x0006
        /*0032*/ 	.short	0x0028
        /*0034*/ 	.byte	0x00, 0xf0, 0x11, 0x00


	//----- nvinfo : EIATTR_KPARAM_INFO
	.align		4
.L_26801:
        /*0038*/ 	.byte	0x04, 0x17
        /*003a*/ 	.short	(.L_26803 - .L_26802)
.L_26802:
        /*003c*/ 	.word	0x00000000
        /*0040*/ 	.short	0x0005
        /*0042*/ 	.short	0x0020
        /*0044*/ 	.byte	0x00, 0xf5, 0x21, 0x00


	//----- nvinfo : EIATTR_KPARAM_INFO
	.align		4
.L_26803:
        /*0048*/ 	.byte	0x04, 0x17
        /*004a*/ 	.short	(.L_26805 - .L_26804)
.L_26804:
        /*004c*/ 	.word	0x00000000
        /*0050*/ 	.short	0x0004
        /*0052*/ 	.short	0x0018
        /*0054*/ 	.byte	0x00, 0xf5, 0x21, 0x00


	//----- nvinfo : EIATTR_KPARAM_INFO
	.align		4
.L_26805:
        /*0058*/ 	.byte	0x04, 0x17
        /*005a*/ 	.short	(.L_26807 - .L_26806)
.L_26806:
        /*005c*/ 	.word	0x00000000
        /*0060*/ 	.short	0x0003
        /*0062*/ 	.short	0x0010
        /*0064*/ 	.byte	0x00, 0xf5, 0x21, 0x00


	//----- nvinfo : EIATTR_KPARAM_INFO
	.align		4
.L_26807:
        /*0068*/ 	.byte	0x04, 0x17
        /*006a*/ 	.short	(.L_26809 - .L_26808)
.L_26808:
        /*006c*/ 	.word	0x00000000
        /*0070*/ 	.short	0x0002
        /*0072*/ 	.short	0x0008
        /*0074*/ 	.byte	0x00, 0xf0, 0x11, 0x00


	//----- nvinfo : EIATTR_KPARAM_INFO
	.align		4
.L_26809:
        /*0078*/ 	.byte	0x04, 0x17
        /*007a*/ 	.short	(.L_26811 - .L_26810)
.L_26810:
        /*007c*/ 	.word	0x00000000
        /*0080*/ 	.short	0x0001
        /*0082*/ 	.short	0x0004
        /*0084*/ 	.byte	0x00, 0xf0, 0x11, 0x00


	//----- nvinfo : EIATTR_KPARAM_INFO
	.align		4
.L_26811:
        /*0088*/ 	.byte	0x04, 0x17
        /*008a*/ 	.short	(.L_26813 - .L_26812)
.L_26812:
        /*008c*/ 	.word	0x00000000
        /*0090*/ 	.short	0x0000
        /*0092*/ 	.short	0x0000
        /*0094*/ 	.byte	0x00, 0xf0, 0x11, 0x00


	//----- nvinfo : EIATTR_SPARSE_MMA_MASK
	.align		4
.L_26813:
        /*0098*/ 	.byte	0x03, 0x50
        /*009a*/ 	.short	0x0000


	//----- nvinfo : EIATTR_MAXREG_COUNT
	.align		4
        /*009c*/ 	.byte	0x03, 0x1b
        /*009e*/ 	.short	0x00ff


	//----- nvinfo : EIATTR_NUM_BARRIERS
	.align		4
        /*00a0*/ 	.byte	0x02, 0x4c
        /*00a2*/ 	.byte	0x01
	.zero		1


	//----- nvinfo : EIATTR_MERCURY_ISA_VERSION
	.align		4
        /*00a4*/ 	.byte	0x03, 0x5f
        /*00a6*/ 	.short	0x0101


	//----- nvinfo : EIATTR_COOP_GROUP_MASK_REGIDS
	.align		4
        /*00a8*/ 	.byte	0x04, 0x29
        /*00aa*/ 	.short	(.L_26815 - .L_26814)


	//   ....[0]....
.L_26814:
        /*00ac*/ 	.word	0xffffffff


	//   ....[1]....
        /*00b0*/ 	.word	0xffffffff


	//   ....[2]....
        /*00b4*/ 	.word	0xffffffff


	//   ....[3]....
        /*00b8*/ 	.word	0xffffffff


	//   ....[4]....
        /*00bc*/ 	.word	0x0500001b


	//   ....[5]....
        /*00c0*/ 	.word	0x0500001b


	//   ....[6]....
        /*00c4*/ 	.word	0x0500001b


	//   ....[7]....
        /*00c8*/ 	.word	0x0500001b


	//----- nvinfo : EIATTR_COOP_GROUP_INSTR_OFFSETS
	.align		4
.L_26815:
        /*00cc*/ 	.byte	0x04, 0x28
        /*00ce*/ 	.short	(.L_26817 - .L_26816)


	//   ....[0]....
.L_26816:
        /*00d0*/ 	.word	0x00001240


	//   ....[1]....
        /*00d4*/ 	.word	0x00001290


	//   ....[2]....
        /*00d8*/ 	.word	0x000012f0


	//   ....[3]....
        /*00dc*/ 	.word	0x00001350


	//   ....[4]....
        /*00e0*/ 	.word	0x00001be0


	//   ....[5]....
        /*00e4*/ 	.word	0x00001c70


	//   ....[6]....
        /*00e8*/ 	.word	0x00001d00


	//   ....[7]....
        /*00ec*/ 	.word	0x00001d90


	//----- nvinfo : EIATTR_VRC_CTA_INIT_COUNT
	.align		4
.L_26817:
        /*00f0*/ 	.byte	0x02, 0x4a
	.zero		1
	.zero		1


	//----- nvinfo : EIATTR_EXIT_INSTR_OFFSETS
	.align		4
        /*00f4*/ 	.byte	0x04, 0x1c
        /*00f6*/ 	.short	(.L_26819 - .L_26818)


	//   ....[0]....
.L_26818:
        /*00f8*/ 	.word	0x00000600


	//   ....[1]....
        /*00fc*/ 	.word	0x00001b80


	//----- nvinfo : EIATTR_MAX_THREADS
	.align		4
.L_26819:
        /*0100*/ 	.byte	0x04, 0x05
        /*0102*/ 	.short	(.L_26821 - .L_26820)
.L_26820:
        /*0104*/ 	.word	0x00000080
        /*0108*/ 	.word	0x00000001
        /*010c*/ 	.word	0x00000001


	//----- nvinfo : EIATTR_CRS_STACK_SIZE
	.align		4
.L_26821:
        /*0110*/ 	.byte	0x04, 0x1e
        /*0112*/ 	.short	(.L_26823 - .L_26822)
.L_26822:
        /*0114*/ 	.word	0x00000000


	//----- nvinfo : EIATTR_CBANK_PARAM_SIZE
	.align		4
.L_26823:
        /*0118*/ 	.byte	0x03, 0x19
        /*011a*/ 	.short	0x0034


	//----- nvinfo : EIATTR_PARAM_CBANK
	.align		4
        /*011c*/ 	.byte	0x04, 0x0a
        /*011e*/ 	.short	(.L_26825 - .L_26824)
	.align		4
.L_26824:
        /*0120*/ 	.word	index@(.nv.constant0._Z9cuda_gemmIiLi128ELi1ELi1ELi512ELi4ELi4ELi64ELi1ELi0EEviiiPT_S1_S1_iii)
        /*0124*/ 	.short	0x0380
        /*0126*/ 	.short	0x0034


	//----- nvinfo : EIATTR_SW_WAR
	.align		4
.L_26825:
        /*0128*/ 	.byte	0x04, 0x36
        /*012a*/ 	.short	(.L_26827 - .L_26826)
.L_26826:
        /*012c*/ 	.word	0x00000008
.L_26827:


//--------------------- .nv.info._Z9cuda_gemmIiLi128ELi1ELi1ELi512ELi4ELi4ELi64ELi0ELi1EEviiiPT_S1_S1_iii --------------------------
	.section	.nv.info._Z9cuda_gemmIiLi128ELi1ELi1ELi512ELi4ELi4ELi64ELi0ELi1EEviiiPT_S1_S1_iii,"",@"SHT_CUDA_INFO"
	.sectionflags	@""
	.align	4


	//----- nvinfo : EIATTR_CUDA_API_VERSION
	.align		4
        /*0000*/ 	.byte	0x04, 0x37
        /*0002*/ 	.short	(.L_26829 - .L_26828)
.L_26828:
        /*0004*/ 	.word	0x00000082


	//----- nvinfo : EIATTR_KPARAM_INFO
	.align		4
.L_26829:
        /*0008*/ 	.byte	0x04, 0x17
        /*000a*/ 	.short	(.L_26831 - .L_26830)
.L_26830:
        /*000c*/ 	.word	0x00000000
        /*0010*/ 	.short	0x0008
        /*0012*/ 	.short	0x0030
        /*0014*/ 	.byte	0x00, 0xf0, 0x11, 0x00


	//----- nvinfo : EIATTR_KPARAM_INFO
	.align		4
.L_26831:
        /*0018*/ 	.byte	0x04, 0x17
        /*001a*/ 	.short	(.L_26833 - .L_26832)
.L_26832:
        /*001c*/ 	.word	0x00000000
        /*0020*/ 	.short	0x0007
        /*0022*/ 	.short	0x002c
        /*0024*/ 	.byte	0x00, 0xf0, 0x11, 0x00


	//----- nvinfo : EIATTR_KPARAM_INFO
	.align		4
.L_26833:
        /*0028*/ 	.byte	0x04, 0x17
        /*002a*/ 	.short	(.L_26835 - .L_26834)
.L_26834:
        /*002c*/ 	.word	0x00000000
        /*0030*/ 	.short	0x0006
        /*0032*/ 	.short	0x0028
        /*0034*/ 	.byte	0x00, 0xf0, 0x11, 0x00


	//----- nvinfo : EIATTR_KPARAM_INFO
	.align		4
.L_26835:
        /*0038*/ 	.byte	0x04, 0x17
        /*003a*/ 	.short	(.L_26837 - .L_26836)
.L_26836:
        /*003c*/ 	.word	0x00000000
        /*0040*/ 	.short	0x0005
        /*0042*/ 	.short	0x0020
        /*0044*/ 	.byte	0x00, 0xf5, 0x21, 0x00


	//----- nvinfo : EIATTR_KPARAM_INFO
	.align		4
.L_26837:
        /*0048*/ 	.byte	0x04, 0x17
        /*004a*/ 	.short	(.L_26839 - .L_26838)
.L_26838:
        /*004c*/ 	.word	0x00000000
        /*0050*/ 	.short	0x0004
        /*0052*/ 	.short	0x0018
        /*0054*/ 	.byte	0x00, 0xf5, 0x21, 0x00


	//----- nvinfo : EIATTR_KPARAM_INFO
	.align		4
.L_26839:
        /*0058*/ 	.byte	0x04, 0x17
        /*005a*/ 	.short	(.L_26841 - .L_26840)
.L_26840:
        /*005c*/ 	.word	0x00000000
        /*0060*/ 	.short	0x0003
        /*0062*/ 	.short	0x0010
        /*0064*/ 	.byte	0x00, 0xf5, 0x21, 0x00


	//----- nvinfo : EIATTR_KPARAM_INFO
	.align		4
.L_26841:
        /*0068*/ 	.byte	0x04, 0x17
        /*006a*/ 	.short	(.L_26843 - .L_26842)
.L_26842:
        /*006c*/ 	.word	0x00000000
        /*0070*/ 	.short	0x0002
        /*0072*/ 	.short	0x0008
        /*0074*/ 	.byte	0x00, 0xf0, 0x11, 0x00


	//----- nvinfo : EIATTR_KPARAM_INFO
	.align		4
.L_26843:
        /*0078*/ 	.byte	0x04, 0x17
        /*007a*/ 	.short	(.L_26845 - .L_26844)
.L_26844:
        /*007c*/ 	.word	0x00000000
        /*0080*/ 	.short	0x0001
        /*0082*/ 	.short	0x0004
        /*0084*/ 	.byte	0x00, 0xf0, 0x11, 0x00


	//----- nvinfo : EIATTR_KPARAM_INFO
	.align		4
.L_26845:
        /*0088*/ 	.byte	0x04, 0x17
        /*008a*/ 	.short	(.L_26847 - .L_26846)
.L_26846:
        /*008c*/ 	.word	0x00000000
        /*0090*/ 	.short	0x0000
        /*0092*/ 	.short	0x0000
        /*0094*/ 	.byte	0x00, 0xf0, 0x11, 0x00


	//----- nvinfo : EIATTR_SPARSE_MMA_MASK
	.align		4
.L_26847:
        /*0098*/ 	.byte	0x03, 0x50
        /*009a*/ 	.short	0x0000


	//----- nvinfo : EIATTR_MAXREG_COUNT
	.align		4
        /*009c*/ 	.byte	0x03, 0x1b
        /*009e*/ 	.short	0x00ff


	//----- nvinfo : EIATTR_NUM_BARRIERS
	.align		4
        /*00a0*/ 	.byte	0x02, 0x4c
        /*00a2*/ 	.byte	0x01
	.zero		1


	//----- nvinfo : EIATTR_MERCURY_ISA_VERSION
	.align		4
        /*00a4*/ 	.byte	0x03, 0x5f
        /*00a6*/ 	.short	0x0101


	//----- nvinfo : EIATTR_COOP_GROUP_MASK_REGIDS
	.align		4
        /*00a8*/ 	.byte	0x04, 0x29
        /*00aa*/ 	.short	(.L_26849 - .L_26848)


	//   ....[0]....
.L_26848:
        /*00ac*/ 	.word	0xffffffff


	//   ....[1]....
        /*00b0*/ 	.word	0xffffffff


	//   ....[2]....
        /*00b4*/ 	.word	0xffffffff


	//   ....[3]....
        /*00b8*/ 	.word	0xffffffff


	//   ....[4]....
        /*00bc*/ 	.word	0xffffffff


	//   ....[5]....
        /*00c0*/ 	.word	0xffffffff


	//   ....[6]....
        /*00c4*/ 	.word	0xffffffff


	//   ....[7]....
        /*00c8*/ 	.word	0xffffffff


	//   ....[8]....
        /*00cc*/ 	.word	0xffffffff


	//   ....[9]....
        /*00d0*/ 	.word	0xffffffff


	//   ....[10]....
        /*00d4*/ 	.word	0xffffffff


	//   ....[11]....
        /*00d8*/ 	.word	0xffffffff


	//   ....[12]....
        /*00dc*/ 	.word	0xffffffff


	//   ....[13]....
        /*00e0*/ 	.word	0xffffffff


	//   ....[14]....
        /*00e4*/ 	.word	0xffffffff


	//   ....[15]....
        /*00e8*/ 	.word	0xffffffff


	//----- nvinfo : EIATTR_COOP_GROUP_INSTR_OFFSETS
	.align		4
.L_26849:
        /*00ec*/ 	.byte	0x04, 0x28
        /*00ee*/ 	.short	(.L_26851 - .L_26850)


	//   ....[0]....
.L_26850:
        /*00f0*/ 	.word	0x000009d0


	//   ....[1]....
        /*00f4*/ 	.word	0x000009e0


	//   ....[2]....
        /*00f8*/ 	.word	0x000009f0


	//   ....[3]....
        /*00fc*/ 	.word	0x00000a00


	//   ....[4]....
        /*0100*/ 	.word	0x00000a10


	//   ....[5]....
        /*0104*/ 	.word	0x00000a20


	//   ....[6]....
        /*0108*/ 	.word	0x00000a30


	//   ....[7]....
        /*010c*/ 	.word	0x00000a50


	//   ....[8]....
        /*0110*/ 	.word	0x00000a70


	//   ....[9]....
        /*0114*/ 	.word	0x00000a90


	//   ....[10]....
        /*0118*/ 	.word	0x00000ac0


	//   ....[11]....
        /*011c*/ 	.word	0x00000b00


	//   ....[12]....
        /*0120*/ 	.word	0x00000b30


	//   ....[13]....
        /*0124*/ 	.word	0x00000b60


	//   ....[14]....
        /*0128*/ 	.word	0x00000b90


	//   ....[15]....
        /*012c*/ 	.word	0x00000bc0


	//----- nvinfo : EIATTR_VRC_CTA_INIT_COUNT
	.align		4
.L_26851:
        /*0130*/ 	.byte	0x02, 0x4a
	.zero		1
	.zero		1


	//----- nvinfo : EIATTR_EXIT_INSTR_OFFSETS
	.align		4
        /*0134*/ 	.byte	0x04, 0x1c
        /*0136*/ 	.short	(.L_26853 - .L_26852)


	//   ....[0]....
.L_26852:
        /*0138*/ 	.word	0x000001b0


	//   ....[1]....
        /*013c*/ 	.word	0x00000cf0


	//----- nvinfo : EIATTR_MAX_THREADS
	.align		4
.L_26853:
        /*0140*/ 	.byte	0x04, 0x05
        /*0142*/ 	.short	(.L_26855 - .L_26854)
.L_26854:
        /*0144*/ 	.word	0x00000080
        /*0148*/ 	.word	0x00000001
        /*014c*/ 	.word	0x00000001


	//----- nvinfo : EIATTR_CRS_STACK_SIZE
	.align		4
.L_26855:
        /*0150*/ 	.byte	0x04, 0x1e
        /*0152*/ 	.short	(.L_26857 - .L_26856)
.L_26856:
        /*0154*/ 	.word	0x00000000


	//----- nvinfo : EIATTR_CBANK_PARAM_SIZE
	.align		4
.L_26857:
        /*0158*/ 	.byte	0x03, 0x19
        /*015a*/ 	.short	0x0034


	//----- nvinfo : EIATTR_PARAM_CBANK
	.align		4
        /*015c*/ 	.byte	0x04, 0x0a
        /*015e*/ 	.short	(.L_26859 - .L_26858)
	.align		4
.L_26858:
        /*0160*/ 	.word	index@(.nv.constant0._Z9cuda_gemmIiLi128ELi1ELi1ELi512ELi4ELi4ELi64ELi0ELi1EEviiiPT_S1_S1_iii)
        /*0164*/ 	.short	0x0380
        /*0166*/ 	.short	0x0034


	//----- nvinfo : EIATTR_SW_WAR
	.align		4
.L_26859:
        /*0168*/ 	.byte	0x04, 0x36
        /*016a*/ 	.short	(.L_26861 - .L_26860)
.L_26860:
        /*016c*/ 	.word	0x00000008
.L_26861:


//--------------------- .nv.info._Z9cuda_gemmIiLi128ELi1ELi1ELi512ELi4ELi4ELi64ELi0ELi0EEviiiPT_S1_S1_iii --------------------------
	.section	.nv.info._Z9cuda_gemmIiLi128ELi1ELi1ELi512ELi4ELi4ELi64ELi0ELi0EEviiiPT_S1_S1_iii,"",@"SHT_CUDA_INFO"
	.sectionflags	@""
	.align	4


	//----- nvinfo : EIATTR_CUDA_API_VERSION
	.align		4
        /*0000*/ 	.byte	0x04, 0x37
        /*0002*/ 	.short	(.L_26863 - .L_26862)
.L_26862:
        /*0004*/ 	.word	0x00000082


	//----- nvinfo : EIATTR_KPARAM_INFO
	.align		4
.L_26863:
        /*0008*/ 	.byte	0x04, 0x17
        /*000a*/ 	.short	(.L_26865 - .L_26864)
.L_26864:
        /*000c*/ 	.word	0x00000000
        /*0010*/ 	.short	0x0008
        /*0012*/ 	.short	0x0030
        /*0014*/ 	.byte	0x00, 0xf0, 0x11, 0x00


	//----- nvinfo : EIATTR_KPARAM_INFO
	.align		4
.L_26865:
        /*0018*/ 	.byte	0x04, 0x17
        /*001a*/ 	.short	(.L_26867 - .L_26866)
.L_26866:
        /*001c*/ 	.word	0x00000000
        /*0020*/ 	.short	0x0007
        /*0022*/ 	.short	0x002c
        /*0024*/ 	.byte	0x00, 0xf0, 0x11, 0x00


	//----- nvinfo : EIATTR_KPARAM_INFO
	.align		4
.L_26867:
        /*0028*/ 	.byte	0x04, 0x17
        /*002a*/ 	.short	(.L_26869 - .L_26868)
.L_26868:
        /*002c*/ 	.word	0x00000000
        /*0030*/ 	.short	0x0006
        /*0032*/ 	.short	0x0028
        /*0034*/ 	.byte	0x00, 0xf0, 0x11, 0x00


	//----- nvinfo : EIATTR_KPARAM_INFO
	.align		4
.L_26869:
        /*0038*/ 	.byte	0x04, 0x17
        /*003a*/ 	.short	(.L_26871 - .L_26870)
.L_26870:
        /*003c*/ 	.word	0x00000000
        /*0040*/ 	.short	0x0005
        /*0042*/ 	.short	0x0020
        /*0044*/ 	.byte	0x00, 0xf5, 0x21, 0x00


	//----- nvinfo : EIATTR_KPARAM_INFO
	.align		4
.L_26871:
        /*0048*/ 	.byte	0x04, 0x17
        /*004a*/ 	.short	(.L_26873 - .L_26872)
.L_26872:
        /*004c*/ 	.word	0x00000000
        /*0050*/ 	.short	0x0004
        /*0052*/ 	.short	0x0018
        /*0054*/ 	.byte	0x00, 0xf5, 0x21, 0x00


	//----- nvinfo : EIATTR_KPARAM_INFO
	.align		4
.L_26873:
        /*0058*/ 	.byte	0x04, 0x17
        /*005a*/ 	.short	(.L_26875 - .L_26874)
.L_26874:
        /*005c*/ 	.word	0x00000000
        /*0060*/ 	.short	0x0003
        /*0062*/ 	.short	0x0010
        /*0064*/ 	.byte	0x00, 0xf5, 0x21, 0x00


	//----- nvinfo : EIATTR_KPARAM_INFO
	.align		4
.L_26875:
        /*0068*/ 	.byte	0x04, 0x17
        /*006a*/ 	.short	(.L_26877 - .L_26876)
.L_26876:
        /*006c*/ 	.word	0x00000000
        /*0070*/ 	.short	0x0002
        /*0072*/ 	.short	0x0008
        /*0074*/ 	.byte	0x00, 0xf0, 0x11, 0x00


	//----- nvinfo : EIATTR_KPARAM_INFO
	.align		4
.L_26877:
        /*0078*/ 	.byte	0x04, 0x17
        /*007a*/ 	.short	(.L_26879 - .L_26878)
.L_26878:
        /*007c*/ 	.word	0x00000000
        /*0080*/ 	.short	0x0001
        /*0082*/ 	.short	0x0004
        /*0084*/ 	.byte	0x00, 0xf0, 0x11, 0x00


	//----- nvinfo : EIATTR_KPARAM_INFO
	.align		4
.L_26879:
        /*0088*/ 	.byte	0x04, 0x17
        /*008a*/ 	.short	(.L_26881 - .L_26880)
.L_26880:
        /*008c*/ 	.word	0x00000000
        /*0090*/ 	.short	0x0000
        /*0092*/ 	.short	0x0000
        /*0094*/ 	.byte	0x00, 0xf0, 0x11, 0x00


	//----- nvinfo : EIATTR_SPARSE_MMA_MASK
	.align		4
.L_26881:
        /*0098*/ 	.byte	0x03, 0x50
        /*009a*/ 	.short	0x0000


	//----- nvinfo : EIATTR_MAXREG_COUNT
	.align		4
        /*009c*/ 	.byte	0x03, 0x1b
        /*009e*/ 	.short	0x00ff


	//----- nvinfo : EIATTR_NUM_BARRIERS
	.align		4
        /*00a0*/ 	.byte	0x02, 0x4c
        /*00a2*/ 	.byte	0x01
	.zero		1


	//----- nvinfo : EIATTR_MERCURY_ISA_VERSION
	.align		4
        /*00a4*/ 	.byte	0x03, 0x5f
        /*00a6*/ 	.short	0x0101


	//----- nvinfo : EIATTR_COOP_GROUP_MASK_REGIDS
	.align		4
        /*00a8*/ 	.byte	0x04, 0x29
        /*00aa*/ 	.short	(.L_26883 - .L_26882)


	//   ....[0]....
.L_26882:
        /*00ac*/ 	.word	0xffffffff


	//   ....[1]....
        /*00b0*/ 	.word	0xffffffff


	//   ....[2]....
        /*00b4*/ 	.word	0xffffffff


	//   ....[3]....
        /*00b8*/ 	.word	0xffffffff


	//   ....[4]....
        /*00bc*/ 	.word	0x05000018


	//   ....[5]....
        /*00c0*/ 	.word	0x05000018


	//   ....[6]....
        /*00c4*/ 	.word	0x05000018


	//   ....[7]....
        /*00c8*/ 	.word	0x05000018


	//----- nvinfo : EIATTR_COOP_GROUP_INSTR_OFFSETS
	.align		4
.L_26883:
        /*00cc*/ 	.byte	0x04, 0x28
        /*00ce*/ 	.short	(.L_26885 - .L_26884)


	//   ....[0]....
.L_26884:
        /*00d0*/ 	.word	0x000012e0


	//   ....[1]....
        /*00d4*/ 	.word	0x00001330


	//   ....[2]....
        /*00d8*/ 	.word	0x00001390


	//   ....[3]....
        /*00dc*/ 	.word	0x000013f0


	//   ....[4]....
        /*00e0*/ 	.word	0x00001d70


	//   ....[5]....
        /*00e4*/ 	.word	0x00001e10


	//   ....[6]....
        /*00e8*/ 	.word	0x00001ea0


	//   ....[7]....
        /*00ec*/ 	.word	0x00001f30


	//----- nvinfo : EIATTR_VRC_CTA_INIT_COUNT
	.align		4
.L_26885:
        /*00f0*/ 	.byte	0x02, 0x4a
	.zero		1
	.zero		1


	//----- nvinfo : EIATTR_EXIT_INSTR_OFFSETS
	.align		4
        /*00f4*/ 	.byte	0x04, 0x1c
        /*00f6*/ 	.short	(.L_26887 - .L_26886)


	//   ....[0]....
.L_26886:
        /*00f8*/ 	.word	0x00000620


	//   ....[1]....
        /*00fc*/ 	.word	0x00001d10


	//----- nvinfo : EIATTR_MAX_THREADS
	.align		4
.L_26887:
        /*0100*/ 	.byte	0x04, 0x05
        /*0102*/ 	.short	(.L_26889 - .L_26888)
.L_26888:
        /*0104*/ 	.word	0x00000080
        /*0108*/ 	.word	0x00000001
        /*010c*/ 	.word	0x00000001


	//----- nvinfo : EIATTR_CRS_STACK_SIZE
	.align		4
.L_26889:
        /*0110*/ 	.byte	0x04, 0x1e
        /*0112*/ 	.short	(.L_26891 - .L_26890)
.L_26890:
        /*0114*/ 	.word	0x00000000


	//----- nvinfo : EIATTR_CBANK_PARAM_SIZE
	.align		4
.L_26891:
        /*0118*/ 	.byte	0x03, 0x19
        /*011a*/ 	.short	0x0034


	//----- nvinfo : EIATTR_PARAM_CBANK
	.align		4
        /*011c*/ 	.byte	0x04, 0x0a
        /*011e*/ 	.short	(.L_26893 - .L_26892)
	.align		4
.L_26892:
        /*0120*/ 	.word	index@(.nv.constant0._Z9cuda_gemmIiLi128ELi1ELi1ELi512ELi4ELi4ELi64ELi0ELi0EEviiiPT_S1_S1_iii)
        /*0124*/ 	.short	0x0380
        /*0126*/ 	.short	0x0034


	//----- nvinfo : EIATTR_SW_WAR
	.align		4
.L_26893:
        /*0128*/ 	.byte	0x04, 0x36
        /*012a*/ 	.short	(.L_26895 - .L_26894)
.L_26894:
        /*012c*/ 	.word	0x00000008
.L_26895:


//--------------------- .nv.info._Z9cuda_gemmIiLi128ELi1ELi1ELi512ELi2ELi2ELi64ELi1ELi1EEviiiPT_S1_S1_iii --------------------------
	.section	.nv.info._Z9cuda_gemmIiLi128ELi1ELi1ELi512ELi2ELi2ELi64ELi1ELi1EEviiiPT_S1_S1_iii,"",@"SHT_CUDA_INFO"
	.sectionflags	@""
	.align	4


	//----- nvinfo : EIATTR_CUDA_API_VERSION
	.align		4
        /*0000*/ 	.byte	0x04, 0x37
        /*0002*/ 	.short	(.L_26897 - .L_26896)
.L_26896:
        /*0004*/ 	.word	0x00000082


	//----- nvinfo : EIATTR_KPARAM_INFO
	.align		4
.L_26897:
        /*0008*/ 	.byte	0x04, 0x17
        /*000a*/ 	.short	(.L_26899 - .L_26898)
.L_26898:
        /*000c*/ 	.word	0x00000000
        /*0010*/ 	.short	0x0008
        /*0012*/ 	.short	0x0030
        /*0014*/ 	.byte	0x00, 0xf0, 0x11, 0x00


	//----- nvinfo : EIATTR_KPARAM_INFO
	.align		4
.L_26899:
        /*0018*/ 	.byte	0x04, 0x17
        /*001a*/ 	.short	(.L_26901 - .L_26900)
.L_26900:
        /*001c*/ 	.word	0x00000000
        /*0020*/ 	.short	0x0007
        /*0022*/ 	.short	0x002c
        /*0024*/ 	.byte	0x00, 0xf0, 0x11, 0x00


	//----- nvinfo : EIATTR_KPARAM_INFO
	.align		4
.L_26901:
        /*0028*/ 	.byte	0x04, 0x17
        /*002a*/ 	.short	(.L_26903 - .L_26902)
.L_26902:
        /*002c*/ 	.word	0x00000000
        /*0030*/ 	.short	0x0006
        /*0032*/ 	.short	0x0028
        /*0034*/ 	.byte	0x00, 0xf0, 0x11, 0x00


	//----- nvinfo : EIATTR_KPARAM_INFO
	.align		4
.L_26903:
        /*0038*/ 	.byte	0x04, 0x17
        /*003a*/ 	.short	(.L_26905 - .L_26904)
.L_26904:
        /*003c*/ 	.word	0x00000000
        /*0040*/ 	.short	0x0005
        /*0042*/ 	.short	0x0020
        /*0044*/ 	.byte	0x00, 0xf5, 0x21, 0x00


	//----- nvinfo : EIATTR_KPARAM_INFO
	.align		4
.L_26905:
        /*0048*/ 	.byte	0x04, 0x17
        /*004a*/ 	.short	(.L_26907 - .L_26906)
.L_26906:
        /*004c*/ 	.word	0x00000000
        /*0050*/ 	.short	0x0004
        /*0052*/ 	.short	0x0018
        /*0054*/ 	.byte	0x00, 0xf5, 0x21, 0x00


	//----- nvinfo : EIATTR_KPARAM_INFO
	.align		4
.L_26907:
        /*0058*/ 	.byte	0x04, 0x17
        /*005a*/ 	.short	(.L_26909 - .L_26908)
.L_26908:
        /*005c*/ 	.word	0x00000000
        /*0060*/ 	.short	0x0003
        /*0062*/ 	.short	0x0010
        /*0064*/ 	.byte	0x00, 0xf5, 0x21, 0x00


	//----- nvinfo : EIATTR_KPARAM_INFO
	.align		4
.L_26909:
        /*0068*/ 	.byte	0x04, 0x17
        /*006a*/ 	.short	(.L_26911 - .L_26910)
.L_26910:
        /*006c*/ 	.word	0x00000000
        /*0070*/ 	.short	0x0002
        /*0072*/ 	.short	0x0008
        /*0074*/ 	.byte	0x00, 0xf0, 0x11, 0x00


	//----- nvinfo : EIATTR_KPARAM_INFO
	.align		4
.L_26911:
        /*0078*/ 	.byte	0x04, 0x17
        /*007a*/ 	.short	(.L_26913 - .L_26912)
.L_26912:
        /*007c*/ 	.word	0x00000000
        /*0080*/ 	.short	0x0001
        /*0082*/ 	.short	0x0004
        /*0084*/ 	.byte	0x00, 0xf0, 0x11, 0x00


	//----- nvinfo : EIATTR_KPARAM_INFO
	.align		4
.L_26913:
        /*0088*/ 	.byte	0x04, 0x17
        /*008a*/ 	.short	(.L_26915 - .L_26914)
.L_26914:
        /*008c*/ 	.word	0x00000000
        /*0090*/ 	.short	0x0000
        /*0092*/ 	.short	0x0000
        /*0094*/ 	.byte	0x00, 0xf0, 0x11, 0x00


	//----- nvinfo : EIATTR_SPARSE_MMA_MASK
	.align		4
.L_26915:
        /*0098*/ 	.byte	0x03, 0x50
        /*009a*/ 	.short	0x0000


	//----- nvinfo : EIATTR_MAXREG_COUNT
	.align		4
        /*009c*/ 	.byte	0x03, 0x1b
        /*009e*/ 	.short	0x00ff


	//----- nvinfo : EIATTR_NUM_BARRIERS
	.align		4
        /*00a0*/ 	.byte	0x02, 0x4c
        /*00a2*/ 	.byte	0x01
	.zero		1


	//----- nvinfo : EIATTR_MERCURY_ISA_VERSION
	.align		4
        /*00a4*/ 	.byte	0x03, 0x5f
        /*00a6*/ 	.short	0x0101


	//----- nvinfo : EIATTR_COOP_GROUP_MASK_REGIDS
	.align		4
        /*00a8*/ 	.byte	0x04, 0x29
        /*00aa*/ 	.short	(.L_26917 - .L_26916)


	//   ....[0]....
.L_26916:
        /*00ac*/ 	.word	0xffffffff


	//   ....[1]....
        /*00b0*/ 	.word	0xffffffff


	//   ....[2]....
        /*00b4*/ 	.word	0xffffffff


	//   ....[3]....
        /*00b8*/ 	.word	0xffffffff


	//----- nvinfo : EIATTR_COOP_GROUP_INSTR_OFFSETS
	.align		4
.L_26917:
        /*00bc*/ 	.byte	0x04, 0x28
        /*00be*/ 	.short	(.L_26919 - .L_26918)


	//   ....[0]....
.L_26918:
        /*00c0*/ 	.word	0x000008e0


	//   ....[1]....
        /*00c4*/ 	.word	0x000008f0


	//   ....[2]....
        /*00c8*/ 	.word	0x00000900


	//   ....[3]....
        /*00cc*/ 	.word	0x00000910


	//----- nvinfo : EIATTR_VRC_CTA_INIT_COUNT
	.align		4
.L_26919:
        /*00d0*/ 	.byte	0x02, 0x4a
	.zero		1
	.zero		1


	//----- nvinfo : EIATTR_EXIT_INSTR_OFFSETS
	.align		4
        /*00d4*/ 	.byte	0x04, 0x1c
        /*00d6*/ 	.short	(.L_26921 - .L_26920)


	//   ....[0]....
.L_26920:
        /*00d8*/ 	.word	0x000001c0


	//   ....[1]....
        /*00dc*/ 	.word	0x000009f0


	//----- nvinfo : EIATTR_MAX_THREADS
	.align		4
.L_26921:
        /*00e0*/ 	.byte	0x04, 0x05
        /*00e2*/ 	.short	(.L_26923 - .L_26922)
.L_26922:
        /*00e4*/ 	.word	0x00000080
        /*00e8*/ 	.word	0x00000001
        /*00ec*/ 	.word	0x00000001


	//----- nvinfo : EIATTR_CRS_STACK_SIZE
	.align		4
.L_26923:
        /*00f0*/ 	.byte	0x04, 0x1e
        /*00f2*/ 	.short	(.L_26925 - .L_26924)
.L_26924:
        /*00f4*/ 	.word	0x00000000


	//----- nvinfo : EIATTR_CBANK_PARAM_SIZE
	.align		4
.L_26925:
        /*00f8*/ 	.byte	0x03, 0x19
        /*00fa*/ 	.short	0x0034


	//----- nvinfo : EIATTR_PARAM_CBANK
	.align		4
        /*00fc*/ 	.byte	0x04, 0x0a
        /*00fe*/ 	.short	(.L_26927 - .L_26926)
	.align		4
.L_26926:
        /*0100*/ 	.word	index@(.nv.constant0._Z9cuda_gemmIiLi128ELi1ELi1ELi512ELi2ELi2ELi64ELi1ELi1EEviiiPT_S1_S1_iii)
        /*0104*/ 	.short	0x0380
        /*0106*/ 	.short	0x0034


	//----- nvinfo : EIATTR_SW_WAR
	.align		4
.L_26927:
        /*0108*/ 	.byte	0x04, 0x36
        /*010a*/ 	.short	(.L_26929 - .L_26928)
.L_26928:
        /*010c*/ 	.word	0x00000008
.L_26929:


//--------------------- .nv.info._Z9cuda_gemmIiLi128ELi1ELi1ELi512ELi2ELi2ELi64ELi1ELi0EEviiiPT_S1_S1_iii --------------------------
	.section	.nv.info._Z9cuda_gemmIiLi128ELi1ELi1ELi512ELi2ELi2ELi64ELi1ELi0EEviiiPT_S1_S1_iii,"",@"SHT_CUDA_INFO"
	.sectionflags	@""
	.align	4


	//----- nvinfo : EIATTR_CUDA_API_VERSION
	.align		4
        /*0000*/ 	.byte	0x04, 0x37
        /*0002*/ 	.short	(.L_26931 - .L_26930)
.L_26930:
        /*0004*/ 	.word	0x00000082


	//----- nvinfo : EIATTR_KPARAM_INFO
	.align		4
.L_26931:
        /*0008*/ 	.byte	0x04, 0x17
        /*000a*/ 	.short	(.L_26933 - .L_26932)
.L_26932:
        /*000c*/ 	.word	0x00000000
        /*0010*/ 	.short	0x0008
        /*0012*/ 	.short	0x0030
        /*0014*/ 	.byte	0x00, 0xf0, 0x11, 0x00


	//----- nvinfo : EIATTR_KPARAM_INFO
	.align		4
.L_26933:
        /*0018*/ 	.byte	0x04, 0x17
        /*001a*/ 	.short	(.L_26935 - .L_26934)
.L_26934:
        /*001c*/ 	.word	0x00000000
        /*0020*/ 	.short	0x0007
        /*0022*/ 	.short	0x002c
        /*0024*/ 	.byte	0x00, 0xf0, 0x11, 0x00


	//----- nvinfo : EIATTR_KPARAM_INFO
	.align		4
.L_26935:
        /*0028*/ 	.byte	0x04, 0x17
        /*002a*/ 	.short	(.L_26937 - .L_26936)
.L_26936:
        /*002c*/ 	.word	0x00000000
        /*0030*/ 	.short	0x0006
        /*0032*/ 	.short	0x0028
        /*0034*/ 	.byte	0x00, 0xf0, 0x11, 0x00


	//----- nvinfo : EIATTR_KPARAM_INFO
	.align		4
.L_26937:
        /*0038*/ 	.byte	0x04, 0x17
        /*003a*/ 	.short	(.L_26939 - .L_26938)
.L_26938:
        /*003c*/ 	.word	0x00000000
        /*0040*/ 	.short	0x0005
        /*0042*/ 	.short	0x0020
        /*0044*/ 	.byte	0x00, 0xf5, 0x21, 0x00


	//----- nvinfo : EIATTR_KPARAM_INFO
	.align		4
.L_26939:
        /*0048*/ 	.byte	0x04, 0x17
        /*004a*/ 	.short	(.L_26941 - .L_26940)
.L_26940:
        /*004c*/ 	.word	0x00000000
        /*0050*/ 	.short	0x0004
        /*0052*/ 	.short	0x0018
        /*0054*/ 	.byte	0x00, 0xf5, 0x21, 0x00


	//----- nvinfo : EIATTR_KPARAM_INFO
	.align		4
.L_26941:
        /*0058*/ 	.byte	0x04, 0x17
        /*005a*/ 	.short	(.L_26943 - .L_26942)
.L_26942:
        /*005c*/ 	.word	0x00000000
        /*0060*/ 	.short	0x0003
        /*0062*/ 	.short	0x0010
        /*0064*/ 	.byte	0x00, 0xf5, 0x21, 0x00


	//----- nvinfo : EIATTR_KPARAM_INFO
	.align		4
.L_26943:
        /*0068*/ 	.byte	0x04, 0x17
        /*006a*/ 	.short	(.L_26945 - .L_26944)
.L_26944:
        /*006c*/ 	.word	0x00000000
        /*0070*/ 	.short	0x0002
        /*0072*/ 	.short	0x0008
        /*0074*/ 	.byte	0x00, 0xf0, 0x11, 0x00


	//----- nvinfo : EIATTR_KPARAM_INFO
	.align		4
.L_26945:
        /*0078*/ 	.byte	0x04, 0x17
        /*007a*/ 	.short	(.L_26947 - .L_26946)
.L_26946:
        /*007c*/ 	.word	0x00000000
        /*0080*/ 	.short	0x0001
        /*0082*/ 	.short	0x0004
        /*0084*/ 	.byte	0x00, 0xf0, 0x11, 0x00


	//----- nvinfo : EIATTR_KPARAM_INFO
	.align		4
.L_26947:
        /*0088*/ 	.byte	0x04, 0x17
        /*008a*/ 	.short	(.L_26949 - .L_26948)
.L_26948:
        /*008c*/ 	.word	0x00000000
        /*0090*/ 	.short	0x0000
        /*0092*/ 	.short	0x0000
        /*0094*/ 	.byte	0x00, 0xf0, 0x11, 0x00


	//----- nvinfo : EIATTR_SPARSE_MMA_MASK
	.align		4
.L_26949:
        /*0098*/ 	.byte	0x03, 0x50
        /*009a*/ 	.short	0x0000


	//----- nvinfo : EIATTR_MAXREG_COUNT
	.align		4
        /*009c*/ 	.byte	0x03, 0x1b
        /*009e*/ 	.short	0x00ff


	//----- nvinfo : EIATTR_NUM_BARRIERS
	.align		4
        /*00a0*/ 	.byte	0x02, 0x4c
        /*00a2*/ 	.byte	0x01
	.zero		1


	//----- nvinfo : EIATTR_MERCURY_ISA_VERSION
	.align		4
        /*00a4*/ 	.byte	0x03, 0x5f
        /*00a6*/ 	.short	0x0101


	//----- nvinfo : EIATTR_COOP_GROUP_MASK_REGIDS
	.align		4
        /*00a8*/ 	.byte	0x04, 0x29
        /*00aa*/ 	.short	(.L_26951 - .L_26950)


	//   ....[0]....
.L_26950:
        /*00ac*/ 	.word	0xffffffff


	//   ....[1]....
        /*00b0*/ 	.word	0xffffffff


	//   ....[2]....
        /*00b4*/ 	.word	0xffffffff


	//   ....[3]....
        /*00b8*/ 	.word	0xffffffff


	//   ....[4]....
        /*00bc*/ 	.word	0xffffffff


	//   ....[5]....
        /*00c0*/ 	.word	0xffffffff


	//   ....[6]....
        /*00c4*/ 	.word	0x05000005


	//   ....[7]....
        /*00c8*/ 	.word	0x05000005


	//   ....[8]....
        /*00cc*/ 	.word	0x05000005


	//   ....[9]....
        /*00d0*/ 	.word	0x05000005


	//   ....[10]....
        /*00d4*/ 	.word	0x05000005


	//   ....[11]....
        /*00d8*/ 	.word	0x05000005


	//----- nvinfo : EIATTR_COOP_GROUP_INSTR_OFFSETS
	.align		4
.L_26951:
        /*00dc*/ 	.byte	0x04, 0x28
        /*00de*/ 	.short	(.L_26953 - .L_26952)


	//   ....[0]....
.L_26952:
        /*00e0*/ 	.word	0x00001290


	//   ....[1]....
        /*00e4*/ 	.word	0x00001310


	//   ....[2]....
        /*00e8*/ 	.word	0x000015e0


	//   ....[3]....
        /*00ec*/ 	.word	0x00001630


	//   ....[4]....
        /*00f0*/ 	.word	0x000018a0


	//   ....[5]....
        /*00f4*/ 	.word	0x000018f0


	//   ....[6]....
        /*00f8*/ 	.word	0x00002010


	//   ....[7]....
        /*00fc*/ 	.word	0x000020a0


	//   ....[8]....
        /*0100*/ 	.word	0x00002130


	//   ....[9]....
        /*0104*/ 	.word	0x000021c0


	//   ....[10]....
        /*0108*/ 	.word	0x00002250


	//   ....[11]....
        /*010c*/ 	.word	0x000022e0


	//----- nvinfo : EIATTR_VRC_CTA_INIT_COUNT
	.align		4
.L_26953:
        /*0110*/ 	.byte	0x02, 0x4a
	.zero		1
	.zero		1


	//----- nvinfo : EIATTR_EXIT_INSTR_OFFSETS
	.align		4
        /*0114*/ 	.byte	0x04, 0x1c
        /*0116*/ 	.short	(.L_26955 - .L_26954)


	//   ....[0]....
.L_26954:
        /*0118*/ 	.word	0x00000600


	//   ....[1]....
        /*011c*/ 	.word	0x00001fb0


	//----- nvinfo : EIATTR_MAX_THREADS
	.align		4
.L_26955:
        /*0120*/ 	.byte	0x04, 0x05
        /*0122*/ 	.short	(.L_26957 - .L_26956)
.L_26956:
        /*0124*/ 	.word	0x00000080
        /*0128*/ 	.word	0x00000001
        /*012c*/ 	.word	0x00000001


	//----- nvinfo : EIATTR_CRS_STACK_SIZE
	.align		4
.L_26957:
        /*0130*/ 	.byte	0x04, 0x1e
        /*0132*/ 	.short	(.L_26959 - .L_26958)
.L_26958:
        /*0134*/ 	.word	0x00000000


	//----- nvinfo : EIATTR_CBANK_PARAM_SIZE
	.align		4
.L_26959:
        /*0138*/ 	.byte	0x03, 0x19
        /*013a*/ 	.short	0x0034


	//----- nvinfo : EIATTR_PARAM_CBANK
	.align		4
        /*013c*/ 	.byte	0x04, 0x0a
        /*013e*/ 	.short	(.L_26961 - .L_26960)
	.align		4
.L_26960:
        /*0140*/ 	.word	index@(.nv.constant0._Z9cuda_gemmIiLi128ELi1ELi1ELi512ELi2ELi2ELi64ELi1ELi0EEviiiPT_S1_S1_iii)
        /*0144*/ 	.short	0x0380
        /*0146*/ 	.short	0x0034


	//----- nvinfo : EIATTR_SW_WAR
	.align		4
.L_26961:
        /*0148*/ 	.byte	0x04, 0x36
        /*014a*/ 	.short	(.L_26963 - .L_26962)
.L_26962:
        /*014c*/ 	.word	0x00000008
.L_26963:


//--------------------- .nv.info._Z9cuda_gemmIiLi128ELi1ELi1ELi512ELi2ELi2ELi64ELi0ELi1EEviiiPT_S1_S1_iii --------------------------
	.section	.nv.info._Z9cuda_gemmIiLi128ELi1ELi1ELi512ELi2ELi2ELi64ELi0ELi1EEviiiPT_S1_S1_iii,"",@"SHT_CUDA_INFO"
	.sectionflags	@""
	.align	4


	//----- nvinfo : EIATTR_CUDA_API_VERSION
	.align		4
        /*0000*/ 	.byte	0x04, 0x37
        /*0002*/ 	.short	(.L_26965 - .L_26964)
.L_26964:
        /*0004*/ 	.word	0x00000082


	//----- nvinfo : EIATTR_KPARAM_INFO
	.align		4
.L_26965:
        /*0008*/ 	.byte	0x04, 0x17
        /*000a*/ 	.short	(.L_26967 - .L_26966)
.L_26966:
        /*000c*/ 	.word	0x00000000
        /*0010*/ 	.short	0x0008
        /*0012*/ 	.short	0x0030
        /*0014*/ 	.byte	0x00, 0xf0, 0x11, 0x00


	//----- nvinfo : EIATTR_KPARAM_INFO
	.align		4
.L_26967:
        /*0018*/ 	.byte	0x04, 0x17
        /*001a*/ 	.short	(.L_26969 - .L_26968)
.L_26968:
        /*001c*/ 	.word	0x00000000
        /*0020*/ 	.short	0x0007
        /*0022*/ 	.short	0x002c
        /*0024*/ 	.byte	0x00, 0xf0, 0x11, 0x00


	//----- nvinfo : EIATTR_KPARAM_INFO
	.align		4
.L_26969:
        /*0028*/ 	.byte	0x04, 0x17
        /*002a*/ 	.short	(.L_26971 - .L_26970)
.L_26970:
        /*002c*/ 	.word	0x00000000
        /*0030*/ 	.short	0x0006
        /*0032*/ 	.short	0x0028
        /*0034*/ 	.byte	0x00, 0xf0, 0x11, 0x00


	//----- nvinfo : EIATTR_KPARAM_INFO
	.align		4
.L_26971:
        /*0038*/ 	.byte	0x04, 0x17
        /*003a*/ 	.short	(.L_26973 - .L_26972)
.L_26972:
        /*003c*/ 	.word	0x00000000
        /*0040*/ 	.short	0x0005
        /*0042*/ 	.short	0x0020
        /*0044*/ 	.byte	0x00, 0xf5, 0x21, 0x00


	//----- nvinfo : EIATTR_KPARAM_INFO
	.align		4
.L_26973:
        /*0048*/ 	.byte	0x04, 0x17
        /*004a*/ 	.short	(.L_26975 - .L_26974)
.L_26974:
        /*004c*/ 	.word	0x00000000
        /*0050*/ 	.short	0x0004
        /*0052*/ 	.short	0x0018
        /*0054*/ 	.byte	0x00, 0xf5, 0x21, 0x00


	//----- nvinfo : EIATTR_KPARAM_INFO
	.align		4
.L_26975:
        /*0058*/ 	.byte	0x04, 0x17
        /*005a*/ 	.short	(.L_26977 - .L_26976)
.L_26976:
        /*005c*/ 	.word	0x00000000
        /*0060*/ 	.short	0x0003
        /*0062*/ 	.short	0x0010
        /*0064*/ 	.byte	0x00, 0xf5, 0x21, 0x00


	//----- nvinfo : EIATTR_KPARAM_INFO
	.align		4
.L_26977:
        /*0068*/ 	.byte	0x04, 0x17
        /*006a*/ 	.short	(.L_26979 - .L_26978)
.L_26978:
        /*006c*/ 	.word	0x00000000
        /*0070*/ 	.short	0x0002
        /*0072*/ 	.short	0x0008
        /*0074*/ 	.byte	0x00, 0xf0, 0x11, 0x00


	//----- nvinfo : EIATTR_KPARAM_INFO
	.align		4
.L_26979:
        /*0078*/ 	.byte	0x04, 0x17
        /*007a*/ 	.short	(.L_26981 - .L_26980)
.L_26980:
        /*007c*/ 	.word	0x00000000
        /*0080*/ 	.short	0x0001
        /*0082*/ 	.short	0x0004
        /*0084*/ 	.byte	0x00, 0xf0, 0x11, 0x00


	//----- nvinfo : EIATTR_KPARAM_INFO
	.align		4
.L_26981:
        /*0088*/ 	.byte	0x04, 0x17
        /*008a*/ 	.short	(.L_26983 - .L_26982)
.L_26982:
        /*008c*/ 	.word	0x00000000
        /*0090*/ 	.short	0x0000
        /*0092*/ 	.short	0x0000
        /*0094*/ 	.byte	0x00, 0xf0, 0x11, 0x00


	//----- nvinfo : EIATTR_SPARSE_MMA_MASK
	.align		4
.L_26983:
        /*0098*/ 	.byte	0x03, 0x50
        /*009a*/ 	.short	0x0000


	//----- nvinfo : EIATTR_MAXREG_COUNT
	.align		4
        /*009c*/ 	.byte	0x03, 0x1b
        /*009e*/ 	.short	0x00ff


	//----- nvinfo : EIATTR_NUM_BARRIERS
	.align		4
        /*00a0*/ 	.byte	0x02, 0x4c
        /*00a2*/ 	.byte	0x01
	.zero		1


	//----- nvinfo : EIATTR_MERCURY_ISA_VERSION
	.align		4
        /*00a4*/ 	.byte	0x03, 0x5f
        /*00a6*/ 	.short	0x0101


	//----- nvinfo : EIATTR_COOP_GROUP_MASK_REGIDS
	.align		4
        /*00a8*/ 	.byte	0x04, 0x29
        /*00aa*/ 	.short	(.L_26985 - .L_26984)


	//   ....[0]....
.L_26984:
        /*00ac*/ 	.word	0xffffffff


	//   ....[1]....
        /*00b0*/ 	.word	0xffffffff


	//   ....[2]....
        /*00b4*/ 	.word	0xffffffff


	//   ....[3]....
        /*00b8*/ 	.word	0xffffffff


	//----- nvinfo : EIATTR_COOP_GROUP_INSTR_OFFSETS
	.align		4
.L_26985:
        /*00bc*/ 	.byte	0x04, 0x28
        /*00be*/ 	.short	(.L_26987 - .L_26986)


	//   ....[0]....
.L_26986:
        /*00c0*/ 	.word	0x000009b0


	//   ....[1]....
        /*00c4*/ 	.word	0x000009c0


	//   ....[2]....
        /*00c8*/ 	.word	0x000009d0


	//   ....[3]....
        /*00cc*/ 	.word	0x000009e0


	//----- nvinfo : EIATTR_VRC_CTA_INIT_COUNT
	.align		4
.L_26987:
        /*00d0*/ 	.byte	0x02, 0x4a
	.zero		1
	.zero		1


	//----- nvinfo : EIATTR_EXIT_INSTR_OFFSETS
	.align		4
        /*00d4*/ 	.byte	0x04, 0x1c
        /*00d6*/ 	.short	(.L_26989 - .L_26988)


	//   ....[0]....
.L_26988:
        /*00d8*/ 	.word	0x000001c0


	//   ....[1]....
        /*00dc*/ 	.word	0x00000ae0


	//----- nvinfo : EIATTR_MAX_THREADS
	.align		4
.L_26989:
        /*00e0*/ 	.byte	0x04, 0x05
        /*00e2*/ 	.short	(.L_26991 - .L_26990)
.L_26990:
        /*00e4*/ 	.word	0x00000080
        /*00e8*/ 	.word	0x00000001
        /*00ec*/ 	.word	0x00000001


	//----- nvinfo : EIATTR_CRS_STACK_SIZE
	.align		4
.L_26991:
        /*00f0*/ 	.byte	0x04, 0x1e
        /*00f2*/ 	.short	(.L_26993 - .L_26992)
.L_26992:
        /*00f4*/ 	.word	0x00000000


	//----- nvinfo : EIATTR_CBANK_PARAM_SIZE
	.align		4
.L_26993:
        /*00f8*/ 	.byte	0x03, 0x19
        /*00fa*/ 	.short	0x0034


	//----- nvinfo : EIATTR_PARAM_CBANK
	.align		4
        /*00fc*/ 	.byte	0x04, 0x0a
        /*00fe*/ 	.short	(.L_26995 - .L_26994)
	.align		4
.L_26994:
        /*0100*/ 	.word	index@(.nv.constant0._Z9cuda_gemmIiLi128ELi1ELi1ELi512ELi2ELi2ELi64ELi0ELi1EEviiiPT_S1_S1_iii)
        /*0104*/ 	.short	0x0380
        /*0106*/ 	.short	0x0034


	//----- nvinfo : EIATTR_SW_WAR
	.align		4
.L_26995:
        /*0108*/ 	.byte	0x04, 0x36
        /*010a*/ 	.short	(.L_26997 - .L_26996)
.L_26996:
        /*010c*/ 	.word	0x00000008
.L_26997:


//--------------------- .nv.info._Z9cuda_gemmIiLi128ELi1ELi1ELi512ELi2ELi2ELi64ELi0ELi0EEviiiPT_S1_S1_iii --------------------------
	.section	.nv.info._Z9cuda_gemmIiLi128ELi1ELi1ELi512ELi2ELi2ELi64ELi0ELi0EEviiiPT_S1_S1_iii,"",@"SHT_CUDA_INFO"
	.sectionflags	@""
	.align	4


	//----- nvinfo : EIATTR_CUDA_API_VERSION
	.align		4
        /*0000*/ 	.byte	0x04, 0x37
        /*0002*/ 	.short	(.L_26999 - .L_26998)
.L_26998:
        /*0004*/ 	.word	0x00000082


	//----- nvinfo : EIATTR_KPARAM_INFO
	.align		4
.L_26999:
        /*0008*/ 	.byte	0x04, 0x17
        /*000a*/ 	.short	(.L_27001 - .L_27000)
.L_27000:
        /*000c*/ 	.word	0x00000000
        /*0010*/ 	.short	0x0008
        /*0012*/ 	.short	0x0030
        /*0014*/ 	.byte	0x00, 0xf0, 0x11, 0x00


	//----- nvinfo : EIATTR_KPARAM_INFO
	.align		4
.L_27001:
        /*0018*/ 	.byte	0x04, 0x17
        /*001a*/ 	.short	(.L_27003 - .L_27002)
.L_27002:
        /*001c*/ 	.word	0x00000000
        /*0020*/ 	.short	0x0007
        /*0022*/ 	.short	0x002c
        /*0024*/ 	.byte	0x00, 0xf0, 0x11, 0x00


	//----- nvinfo : EIATTR_KPARAM_INFO
	.align		4
.L_27003:
        /*0028*/ 	.byte	0x04, 0x17
        /*002a*/ 	.short	(.L_27005 - .L_27004)
.L_27004:
        /*002c*/ 	.word	0x00000000
        /*0030*/ 	.short	0x0006
        /*0032*/ 	.short	0x0028
        /*0034*/ 	.byte	0x00, 0xf0, 0x11, 0x00


	//----- nvinfo : EIATTR_KPARAM_INFO
	.align		4
.L_27005:
        /*0038*/ 	.byte	0x04, 0x17
        /*003a*/ 	.short	(.L_27007 - .L_27006)
.L_27006:
        /*003c*/ 	.word	0x00000000
        /*0040*/ 	.short	0x0005
        /*0042*/ 	.short	0x0020
        /*0044*/ 	.byte	0x00, 0xf5, 0x21, 0x00


	//----- nvinfo : EIATTR_KPARAM_INFO
	.align		4
.L_27007:
        /*0048*/ 	.byte	0x04, 0x17
        /*004a*/ 	.short	(.L_27009 - .L_27008)
.L_27008:
        /*004c*/ 	.word	0x00000000
        /*0050*/ 	.short	0x0004
        /*0052*/ 	.short	0x0018
        /*0054*/ 	.byte	0x00, 0xf5, 0x21, 0x00


	//----- nvinfo : EIATTR_KPARAM_INFO
	.align		4
.L_27009:
        /*0058*/ 	.byte	0x04, 0x17
        /*005a*/ 	.short	(.L_27011 - .L_27010)
.L_27010:
        /*005c*/ 	.word	0x00000000
        /*0060*/ 	.short	0x0003
        /*0062*/ 	.short	0x0010
        /*0064*/ 	.byte	0x00, 0xf5, 0x21, 0x00


	//----- nvinfo : EIATTR_KPARAM_INFO
	.align		4
.L_27011:
        /*0068*/ 	.byte	0x04, 0x17
        /*006a*/ 	.short	(.L_27013 - .L_27012)
.L_27012:
        /*006c*/ 	.word	0x00000000
        /*0070*/ 	.short	0x0002
        /*0072*/ 	.short	0x0008
        /*0074*/ 	.byte	0x00, 0xf0, 0x11, 0x00


	//----- nvinfo : EIATTR_KPARAM_INFO
	.align		4
.L_27013:
        /*0078*/ 	.byte	0x04, 0x17
        /*007a*/ 	.short	(.L_27015 - .L_27014)
.L_27014:
        /*007c*/ 	.word	0x00000000
        /*0080*/ 	.short	0x0001
        /*0082*/ 	.short	0x0004
        /*0084*/ 	.byte	0x00, 0xf0, 0x11, 0x00


	//----- nvinfo : EIATTR_KPARAM_INFO
	.align		4
.L_27015:
        /*0088*/ 	.byte	0x04, 0x17
        /*008a*/ 	.short	(.L_27017 - .L_27016)
.L_27016:
        /*008c*/ 	.word	0x00000000
        /*0090*/ 	.short	0x0000
        /*0092*/ 	.short	0x0000
        /*0094*/ 	.byte	0x00, 0xf0, 0x11, 0x00


	//----- nvinfo : EIATTR_SPARSE_MMA_MASK
	.align		4
.L_27017:
        /*0098*/ 	.byte	0x03, 0x50
        /*009a*/ 	.short	0x0000


	//----- nvinfo : EIATTR_MAXREG_COUNT
	.align		4
        /*009c*/ 	.byte	0x03, 0x1b
        /*009e*/ 	.short	0x00ff


	//----- nvinfo : EIATTR_NUM_BARRIERS
	.align		4
        /*00a0*/ 	.byte	0x02, 0x4c
        /*00a2*/ 	.byte	0x01
	.zero		1


	//----- nvinfo : EIATTR_ANNOTATIONS
	.align		4
        /*00a4*/ 	.byte	0x04, 0x55
        /*00a6*/ 	.short	(.L_27019 - .L_27018)


	//   ....[0]....
.L_27018:
        /*00a8*/ 	.word	0x00000001
        /*00ac*/ 	.byte	0x80, 0x09, 0x00, 0x00, 0x01, 0x00, 0x00, 0x00, 0x20, 0x19, 0x00, 0x00


	//----- nvinfo : EIATTR_MERCURY_ISA_VERSION
	.align		4
.L_27019:
        /*00b8*/ 	.byte	0x03, 0x5f
        /*00ba*/ 	.short	0x0101


	//----- nvinfo : EIATTR_COOP_GROUP_MASK_REGIDS
	.align		4
        /*00bc*/ 	.byte	0x04, 0x29
        /*00be*/ 	.short	(.L_27021 - .L_27020)


	//   ....[0]....
.L_27020:
        /*00c0*/ 	.word	0xffffffff


	//   ....[1]....
        /*00c4*/ 	.word	0xffffffff


	//   ....[2]....
        /*00c8*/ 	.word	0xffffffff


	//   ....[3]....
        /*00cc*/ 	.word	0xffffffff


	//   ....[4]....
        /*00d0*/ 	.word	0xffffffff


	//   ....[5]....
        /*00d4*/ 	.word	0xffffffff


	//   ....[6]....
        /*00d8*/ 	.word	0x05000009


	//   ....[7]....
        /*00dc*/ 	.word	0x05000009


	//   ....[8]....
        /*00e0*/ 	.word	0x05000009


	//   ....[9]....
        /*00e4*/ 	.word	0x05000009


	//   ....[10]....
        /*00e8*/ 	.word	0x05000009


	//   ....[11]....
        /*00ec*/ 	.word	0x05000009


	//----- nvinfo : EIATTR_COOP_GROUP_INSTR_OFFSETS
	.align		4
.L_27021:
        /*00f0*/ 	.byte	0x04, 0x28
        /*00f2*/ 	.short	(.L_27023 - .L_27022)


	//   ....[0]....
.L_27022:
        /*00f4*/ 	.word	0x000012d0


	//   ....[1]....
        /*00f8*/ 	.word	0x00001350


	//   ....[2]....
        /*00fc*/ 	.word	0x00001580


	//   ....[3]....
        /*0100*/ 	.word	0x000015d0


	//   ....[4]....
        /*0104*/ 	.word	0x00001800


	//   ....[5]....
        /*0108*/ 	.word	0x00001850


	//   ....[6]....
        /*010c*/ 	.word	0x00001ff0


	//   ....[7]....
        /*0110*/ 	.word	0x00002080


	//   ....[8]....
        /*0114*/ 	.word	0x00002110


	//   ....[9]....
        /*0118*/ 	.word	0x000021a0


	//   ....[10]....
        /*011c*/ 	.word	0x00002230


	//   ....[11]....
        /*0120*/ 	.word	0x000022c0


	//----- nvinfo : EIATTR_VRC_CTA_INIT_COUNT
	.align		4
.L_27023:
        /*0124*/ 	.byte	0x02, 0x4a
	.zero		1
	.zero		1


	//----- nvinfo : EIATTR_EXIT_INSTR_OFFSETS
	.align		4
        /*0128*/ 	.byte	0x04, 0x1c
        /*012a*/ 	.short	(.L_27025 - .L_27024)


	//   ....[0]....
.L_27024:
        /*012c*/ 	.word	0x00000600


	//   ....[1]....
        /*0130*/ 	.word	0x00001f90


	//----- nvinfo : EIATTR_MAX_THREADS
	.align		4
.L_27025:
        /*0134*/ 	.byte	0x04, 0x05
        /*0136*/ 	.short	(.L_27027 - .L_27026)
.L_27026:
        /*0138*/ 	.word	0x00000080
        /*013c*/ 	.word	0x00000001
        /*0140*/ 	.word	0x00000001


	//----- nvinfo : EIATTR_CRS_STACK_SIZE
	.align		4
.L_27027:
        /*0144*/ 	.byte	0x04, 0x1e
        /*0146*/ 	.short	(.L_27029 - .L_27028)
.L_27028:
        /*0148*/ 	.word	0x00000000


	//----- nvinfo : EIATTR_CBANK_PARAM_SIZE
	.align		4
.L_27029:
        /*014c*/ 	.byte	0x03, 0x19
        /*014e*/ 	.short	0x0034


	//----- nvinfo : EIATTR_PARAM_CBANK
	.align		4
        /*0150*/ 	.byte	0x04, 0x0a
        /*0152*/ 	.short	(.L_27031 - .L_27030)
	.align		4
.L_27030:
        /*0154*/ 	.word	index@(.nv.constant0._Z9cuda_gemmIiLi128ELi1ELi1ELi512ELi2ELi2ELi64ELi0ELi0EEviiiPT_S1_S1_iii)
        /*0158*/ 	.short	0x0380
        /*015a*/ 	.short	0x0034


	//----- nvinfo : EIATTR_SW_WAR
	.align		4
.L_27031:
        /*015c*/ 	.byte	0x04, 0x36
        /*015e*/ 	.short	(.L_27033 - .L_27032)
.L_27032:
        /*0160*/ 	.word	0x00000008
.L_27033:


//--------------------- .nv.info._Z9cuda_gemmIiLi128ELi1ELi1ELi256ELi128ELi128ELi64ELi1ELi1EEviiiPT_S1_S1_iii --------------------------
	.section	.nv.info._Z9cuda_gemmIiLi128ELi1ELi1ELi256ELi128ELi128ELi64ELi1ELi1EEviiiPT_S1_S1_iii,"",@"SHT_CUDA_INFO"
	.sectionflags	@""
	.align	4


	//----- nvinfo : EIATTR_CUDA_API_VERSION
	.align		4
        /*0000*/ 	.byte	0x04, 0x37
        /*0002*/ 	.short	(.L_27035 - .L_27034)
.L_27034:
        /*0004*/ 	.word	0x00000082


	//----- nvinfo : EIATTR_KPARAM_INFO
	.align		4
.L_27035:
        /*0008*/ 	.byte	0x04, 0x17
        /*000a*/ 	.short	(.L_27037 - .L_27036)
.L_27036:
        /*000c*/ 	.word	0x00000000
        /*0010*/ 	.short	0x0008
        /*0012*/ 	.short	0x0030
        /*0014*/ 	.byte	0x00, 0xf0, 0x11, 0x00


	//----- nvinfo : EIATTR_KPARAM_INFO
	.align		4
.L_27037:
        /*0018*/ 	.byte	0x04, 0x17
        /*001a*/ 	.short	(.L_27039 - .L_27038)
.L_27038:
        /*001c*/ 	.word	0x00000000
        /*0020*/ 	.short	0x0007
        /*0022*/ 	.short	0x002c
        /*0024*/ 	.byte	0x00, 0xf0, 0x11, 0x00


	//----- nvinfo : EIATTR_KPARAM_INFO
	.align		4
.L_27039:
        /*0028*/ 	.byte	0x04, 0x17
        /*002a*/ 	.short	(.L_27041 - .L_27040)
.L_27040:
        /*002c*/ 	.word	0x00000000
        /*0030*/ 	.short	0x0006
        /*0032*/ 	.short	0x0028
        /*0034*/ 	.byte	0x00, 0xf0, 0x11, 0x00


	//----- nvinfo : EIATTR_KPARAM_INFO
	.align		4
.L_27041:
        /*0038*/ 	.byte	0x04, 0x17
        /*003a*/ 	.short	(.L_27043 - .L_27042)
.L_27042:
        /*003c*/ 	.word	0x00000000
        /*0040*/ 	.short	0x0005
        /*0042*/ 	.short	0x0020
        /*0044*/ 	.byte	0x00, 0xf5, 0x21, 0x00


	//----- nvinfo : EIATTR_KPARAM_INFO
	.align		4
.L_27043:
        /*0048*/ 	.byte	0x04, 0x17
        /*004a*/ 	.short	(.L_27045 - .L_27044)
.L_27044:
        /*004c*/ 	.word	0x00000000
        /*0050*/ 	.short	0x0004
        /*0052*/ 	.short	0x0018
        /*0054*/ 	.byte	0x00, 0xf5, 0x21, 0x00


	//----- nvinfo : EIATTR_KPARAM_INFO
	.align		4
.L_27045:
        /*0058*/ 	.byte	0x04, 0x17
        /*005a*/ 	.short	(.L_27047 - .L_27046)
.L_27046:
        /*005c*/ 	.word	0x00000000
        /*0060*/ 	.short	0x0003
        /*0062*/ 	.short	0x0010
        /*0064*/ 	.byte	0x00, 0xf5, 0x21, 0x00


	//----- nvinfo : EIATTR_KPARAM_INFO
	.align		4
.L_27047:
        /*0068*/ 	.byte	0x04, 0x17
        /*006a*/ 	.short	(.L_27049 - .L_27048)
.L_27048:
        /*006c*/ 	.word	0x00000000
        /*0070*/ 	.short	0x0002
        /*0072*/ 	.short	0x0008
        /*0074*/ 	.byte	0x00, 0xf0, 0x11, 0x00


	//----- nvinfo : EIATTR_KPARAM_INFO
	.align		4
.L_27049:
        /*0078*/ 	.byte	0x04, 0x17
        /*007a*/ 	.short	(.L_27051 - .L_27050)
.L_27050:
        /*007c*/ 	.word	0x00000000
        /*0080*/ 	.short	0x0001
        /*0082*/ 	.short	0x0004
        /*0084*/ 	.byte	0x00, 0xf0, 0x11, 0x00


	//----- nvinfo : EIATTR_KPARAM_INFO
	.align		4
.L_27051:
        /*0088*/ 	.byte	0x04, 0x17
        /*008a*/ 	.short	(.L_27053 - .L_27052)
.L_27052:
        /*008c*/ 	.word	0x00000000
        /*0090*/ 	.short	0x0000
        /*0092*/ 	.short	0x0000
        /*0094*/ 	.byte	0x00, 0xf0, 0x11, 0x00


	//----- nvinfo : EIATTR_SPARSE_MMA_MASK
	.align		4
.L_27053:
        /*0098*/ 	.byte	0x03, 0x50
        /*009a*/ 	.short	0x0000


	//----- nvinfo : EIATTR_MAXREG_COUNT
	.align		4
        /*009c*/ 	.byte	0x03, 0x1b
        /*009e*/ 	.short	0x00ff


	//----- nvinfo : EIATTR_NUM_BARRIERS
	.align		4
        /*00a0*/ 	.byte	0x02, 0x4c
        /*00a2*/ 	.byte	0x01
	.zero		1


	//----- nvinfo : EIATTR_MERCURY_ISA_VERSION
	.align		4
        /*00a4*/ 	.byte	0x03, 0x5f
        /*00a6*/ 	.short	0x0101


	//----- nvinfo : EIATTR_COOP_GROUP_MASK_REGIDS
	.align		4
        /*00a8*/ 	.byte	0x04, 0x29
        /*00aa*/ 	.short	(.L_27055 - .L_27054)


	//   ....[0]....
.L_27054:
        /*00ac*/ 	.word	0xffffffff


	//----- nvinfo : EIATTR_COOP_GROUP_INSTR_OFFSETS
	.align		4
.L_27055:
        /*00b0*/ 	.byte	0x04, 0x28
        /*00b2*/ 	.short	(.L_27057 - .L_27056)


	//   ....[0]....
.L_27056:
        /*00b4*/ 	.word	0x00001330


	//----- nvinfo : EIATTR_VRC_CTA_INIT_COUNT
	.align		4
.L_27057:
        /*00b8*/ 	.byte	0x02, 0x4a
	.zero		1
	.zero		1


	//----- nvinfo : EIATTR_EXIT_INSTR_OFFSETS
	.align		4
        /*00bc*/ 	.byte	0x04, 0x1c
        /*00be*/ 	.short	(.L_27059 - .L_27058)


	//   ....[0]....
.L_27058:
        /*00c0*/ 	.word	0x00000040


	//   ....[1]....
        /*00c4*/ 	.word	0x000015a0


	//   ....[2]....
        /*00c8*/ 	.word	0x000017c0


	//----- nvinfo : EIATTR_MAX_THREADS
	.align		4
.L_27059:
        /*00cc*/ 	.byte	0x04, 0x05
        /*00ce*/ 	.short	(.L_27061 - .L_27060)
.L_27060:
        /*00d0*/ 	.word	0x00000080
        /*00d4*/ 	.word	0x00000001
        /*00d8*/ 	.word	0x00000001


	//----- nvinfo : EIATTR_CRS_STACK_SIZE
	.align		4
.L_27061:
        /*00dc*/ 	.byte	0x04, 0x1e
        /*00de*/ 	.short	(.L_27063 - .L_27062)
.L_27062:
        /*00e0*/ 	.word	0x00000000


	//----- nvinfo : EIATTR_CBANK_PARAM_SIZE
	.align		4
.L_27063:
        /*00e4*/ 	.byte	0x03, 0x19
        /*00e6*/ 	.short	0x0034


	//----- nvinfo : EIATTR_PARAM_CBANK
	.align		4
        /*00e8*/ 	.byte	0x04, 0x0a
        /*00ea*/ 	.short	(.L_27065 - .L_27064)
	.align		4
.L_27064:
        /*00ec*/ 	.word	index@(.nv.constant0._Z9cuda_gemmIiLi128ELi1ELi1ELi256ELi128ELi128ELi64ELi1ELi1EEviiiPT_S1_S1_iii)
        /*00f0*/ 	.short	0x0380
        /*00f2*/ 	.short	0x0034


	//----- nvinfo : EIATTR_SW_WAR
	.align		4
.L_27065:
        /*00f4*/ 	.byte	0x04, 0x36
        /*00f6*/ 	.short	(.L_27067 - .L_27066)
.L_27066:
        /*00f8*/ 	.word	0x00000008
.L_27067:


//--------------------- .nv.info._Z9cuda_gemmIiLi128ELi1ELi1ELi256ELi128ELi128ELi64ELi1ELi0EEviiiPT_S1_S1_iii --------------------------
	.section	.nv.info._Z9cuda_gemmIiLi128ELi1ELi1ELi256ELi128ELi128ELi64ELi1ELi0EEviiiPT_S1_S1_iii,"",@"SHT_CUDA_INFO"
	.sectionflags	@""
	.align	4


	//----- nvinfo : EIATTR_CUDA_API_VERSION
	.align		4
        /*0000*/ 	.byte	0x04, 0x37
        /*0002*/ 	.short	(.L_27069 - .L_27068)
.L_27068:
        /*0004*/ 	.word	0x00000082


	//----- nvinfo : EIATTR_KPARAM_INFO
	.align		4
.L_27069:
        /*0008*/ 	.byte	0x04, 0x17
        /*000a*/ 	.short	(.L_27071 - .L_27070)
.L_27070:
        /*000c*/ 	.word	0x00000000
        /*0010*/ 	.short	0x0008
        /*0012*/ 	.short	0x0030
        /*0014*/ 	.byte	0x00, 0xf0, 0x11, 0x00


	//----- nvinfo : EIATTR_KPARAM_INFO
	.align		4
.L_27071:
        /*0018*/ 	.byte	0x04, 0x17
        /*001a*/ 	.short	(.L_27073 - .L_27072)
.L_27072:
        /*001c*/ 	.word	0x00000000
        /*0020*/ 	.short	0x0007
        /*0022*/ 	.short	0x002c
        /*0024*/ 	.byte	0x00, 0xf0, 0x11, 0x00


	//----- nvinfo : EIATTR_KPARAM_INFO
	.align		4
.L_27073:
        /*0028*/ 	.byte	0x04, 0x17
        /*002a*/ 	.short	(.L_27075 - .L_27074)
.L_27074:
        /*002c*/ 	.word	0x00000000
        /*0030*/ 	.short	0x0006
        /*0032*/ 	.short	0x0028
        /*0034*/ 	.byte	0x00, 0xf0, 0x11, 0x00


	//----- nvinfo : EIATTR_KPARAM_INFO
	.align		4
.L_27075:
        /*0038*/ 	.byte	0x04, 0x17
        /*003a*/ 	.short	(.L_27077 - .L_27076)
.L_27076:
        /*003c*/ 	.word	0x00000000
        /*0040*/ 	.short	0x0005
        /*0042*/ 	.short	0x0020
        /*0044*/ 	.byte	0x00, 0xf5, 0x21, 0x00


	//----- nvinfo : EIATTR_KPARAM_INFO
	.align		4
.L_27077:
        /*0048*/ 	.byte	0x04, 0x17
        /*004a*/ 	.short	(.L_27079 - .L_27078)
.L_27078:
        /*004c*/ 	.word	0x00000000
        /*0050*/ 	.short	0x0004
        /*0052*/ 	.short	0x0018
        /*0054*/ 	.byte	0x00, 0xf5, 0x21, 0x00


	//----- nvinfo : EIATTR_KPARAM_INFO
	.align		4
.L_27079:
        /*0058*/ 	.byte	0x04, 0x17
        /*005a*/ 	.short	(.L_27081 - .L_27080)
.L_27080:
        /*005c*/ 	.word	0x00000000
        /*0060*/ 	.short	0x0003
        /*0062*/ 	.short	0x0010
        /*0064*/ 	.byte	0x00, 0xf5, 0x21, 0x00


	//----- nvinfo : EIATTR_KPARAM_INFO
	.align		4
.L_27081:
        /*0068*/ 	.byte	0x04, 0x17
        /*006a*/ 	.short	(.L_27083 - .L_27082)
.L_27082:
        /*006c*/ 	.word	0x00000000
        /*0070*/ 	.short	0x0002
        /*0072*/ 	.short	0x0008
        /*0074*/ 	.byte	0x00, 0xf0, 0x11, 0x00


	//----- nvinfo : EIATTR_KPARAM_INFO
	.align		4
.L_27083:
        /*0078*/ 	.byte	0x04, 0x17
        /*007a*/ 	.short	(.L_27085 - .L_27084)
.L_27084:
        /*007c*/ 	.word	0x00000000
        /*0080*/ 	.short	0x0001
        /*0082*/ 	.short	0x0004
        /*0084*/ 	.byte	0x00, 0xf0, 0x11, 0x00


	//----- nvinfo : EIATTR_KPARAM_INFO
	.align		4
.L_27085:
        /*0088*/ 	.byte	0x04, 0x17
        /*008a*/ 	.short	(.L_27087 - .L_27086)
.L_27086:
        /*008c*/ 	.word	0x00000000
        /*0090*/ 	.short	0x0000
        /*0092*/ 	.short	0x0000
        /*0094*/ 	.byte	0x00, 0xf0, 0x11, 0x00


	//----- nvinfo : EIATTR_SPARSE_MMA_MASK
	.align		4
.L_27087:
        /*0098*/ 	.byte	0x03, 0x50
        /*009a*/ 	.short	0x0000


	//----- nvinfo : EIATTR_MAXREG_COUNT
	.align		4
        /*009c*/ 	.byte	0x03, 0x1b
        /*009e*/ 	.short	0x00ff


	//----- nvinfo : EIATTR_NUM_BARRIERS
	.align		4
        /*00a0*/ 	.byte	0x02, 0x4c
        /*00a2*/ 	.byte	0x01
	.zero		1


	//----- nvinfo : EIATTR_MERCURY_ISA_VERSION
	.align		4
        /*00a4*/ 	.byte	0x03, 0x5f
        /*00a6*/ 	.short	0x0101


	//----- nvinfo : EIATTR_COOP_GROUP_MASK_REGIDS
	.align		4
        /*00a8*/ 	.byte	0x04, 0x29
        /*00aa*/ 	.short	(.L_27089 - .L_27088)


	//   ....[0]....
.L_27088:
        /*00ac*/ 	.word	0xffffffff


	//   ....[1]....
        /*00b0*/ 	.word	0xffffffff


	//   ....[2]....
        /*00b4*/ 	.word	0xffffffff


	//   ....[3]....
        /*00b8*/ 	.word	0xffffffff


	//   ....[4]....
        /*00bc*/ 	.word	0xffffffff


	//   ....[5]....
        /*00c0*/ 	.word	0xffffffff


	//   ....[6]....
        /*00c4*/ 	.word	0xffffffff


	//   ....[7]....
        /*00c8*/ 	.word	0xffffffff


	//   ....[8]....
        /*00cc*/ 	.word	0xffffffff


	//   ....[9]....
        /*00d0*/ 	.word	0xffffffff


	//   ....[10]....
        /*00d4*/ 	.word	0xffffffff


	//   ....[11]....
        /*00d8*/ 	.word	0xffffffff


	//   ....[12]....
        /*00dc*/ 	.word	0xffffffff


	//   ....[13]....
        /*00e0*/ 	.word	0xffffffff


	//   ....[14]....
        /*00e4*/ 	.word	0xffffffff


	//   ....[15]....
        /*00e8*/ 	.word	0xffffffff


	//   ....[16]....
        /*00ec*/ 	.word	0xffffffff


	//   ....[17]....
        /*00f0*/ 	.word	0x0500004d


	//   ....[18]....
        /*00f4*/ 	.word	0x0500004d


	//   ....[19]....
        /*00f8*/ 	.word	0x0500004d


	//   ....[20]....
        /*00fc*/ 	.word	0x0500004d


	//   ....[21]....
        /*0100*/ 	.word	0x0500004d


	//   ....[22]....
        /*0104*/ 	.word	0x0500004d


	//   ....[23]....
        /*0108*/ 	.word	0x0500004d


	//   ....[24]....
        /*010c*/ 	.word	0x0500004d


	//   ....[25]....
        /*0110*/ 	.word	0x0500004d


	//   ....[26]....
        /*0114*/ 	.word	0x0500004d


	//   ....[27]....
        /*0118*/ 	.word	0x0500004d


	//   ....[28]....
        /*011c*/ 	.word	0x0500004d


	//   ....[29]....
        /*0120*/ 	.word	0x0500004d


	//   ....[30]....
        /*0124*/ 	.word	0x0500004d


	//   ....[31]....
        /*0128*/ 	.word	0x0500004d


	//   ....[32]....
        /*012c*/ 	.word	0x0500004d


	//----- nvinfo : EIATTR_COOP_GROUP_INSTR_OFFSETS
	.align		4
.L_27089:
        /*0130*/ 	.byte	0x04, 0x28
        /*0132*/ 	.short	(.L_27091 - .L_27090)


	//   ....[0]....
.L_27090:
        /*0134*/ 	.word	0x00001f70


	//   ....[1]....
        /*0138*/ 	.word	0x00001fd0


	//   ....[2]....
        /*013c*/ 	.word	0x00002030


	//   ....[3]....
        /*0140*/ 	.word	0x00002090


	//   ....[4]....
        /*0144*/ 	.word	0x000020f0


	//   ....[5]....
        /*0148*/ 	.word	0x00002150


	//   ....[6]....
        /*014c*/ 	.word	0x000021b0


	//   ....[7]....
        /*0150*/ 	.word	0x00002210


	//   ....[8]....
        /*0154*/ 	.word	0x00002270


	//   ....[9]....
        /*0158*/ 	.word	0x000022d0


	//   ....[10]....
        /*015c*/ 	.word	0x00002330


	//   ....[11]....
        /*0160*/ 	.word	0x00002390


	//   ....[12]....
        /*0164*/ 	.word	0x000023f0


	//   ....[13]....
        /*0168*/ 	.word	0x00002450


	//   ....[14]....
        /*016c*/ 	.word	0x000024b0


	//   ....[15]....
        /*0170*/ 	.word	0x00002510


	//   ....[16]....
        /*0174*/ 	.word	0x00002990


	//   ....[17]....
        /*0178*/ 	.word	0x00002ee0


	//   ....[18]....
        /*017c*/ 	.word	0x00002f70


	//   ....[19]....
        /*0180*/ 	.word	0x00003000


	//   ....[20]....
        /*0184*/ 	.word	0x00003090


	//   ....[21]....
        /*0188*/ 	.word	0x00003120


	//   ....[22]....
        /*018c*/ 	.word	0x000031b0


	//   ....[23]....
        /*0190*/ 	.word	0x00003240


	//   ....[24]....
        /*0194*/ 	.word	0x000032d0


	//   ....[25]....
        /*0198*/ 	.word	0x00003360


	//   ....[26]....
        /*019c*/ 	.word	0x000033f0


	//   ....[27]....
        /*01a0*/ 	.word	0x00003480


	//   ....[28]....
        /*01a4*/ 	.word	0x00003510


	//   ....[29]....
        /*01a8*/ 	.word	0x000035a0


	//   ....[30]....
        /*01ac*/ 	.word	0x00003630


	//   ....[31]....
        /*01b0*/ 	.word	0x000036c0


	//   ....[32]....
        /*01b4*/ 	.word	0x00003750


	//----- nvinfo : EIATTR_VRC_CTA_INIT_COUNT
	.align		4
.L_27091:
        /*01b8*/ 	.byte	0x02, 0x4a
	.zero		1
	.zero		1


	//----- nvinfo : EIATTR_EXIT_INSTR_OFFSETS
	.align		4
        /*01bc*/ 	.byte	0x04, 0x1c
        /*01be*/ 	.short	(.L_27093 - .L_27092)


	//   ....[0]....
.L_27092:
        /*01c0*/ 	.word	0x00000160


	//   ....[1]....
        /*01c4*/ 	.word	0x00002c80


	//   ....[2]....
        /*01c8*/ 	.word	0x00002e90


	//----- nvinfo : EIATTR_MAX_THREADS
	.align		4
.L_27093:
        /*01cc*/ 	.byte	0x04, 0x05
        /*01ce*/ 	.short	(.L_27095 - .L_27094)
.L_27094:
        /*01d0*/ 	.word	0x00000080
        /*01d4*/ 	.word	0x00000001
        /*01d8*/ 	.word	0x00000001


	//----- nvinfo : EIATTR_CRS_STACK_SIZE
	.align		4
.L_27095:
        /*01dc*/ 	.byte	0x04, 0x1e
        /*01de*/ 	.short	(.L_27097 - .L_27096)
.L_27096:
        /*01e0*/ 	.word	0x00000000


	//----- nvinfo : EIATTR_CBANK_PARAM_SIZE
	.align		4
.L_27097:
        /*01e4*/ 	.byte	0x03, 0x19
        /*01e6*/ 	.short	0x0034


	//----- nvinfo : EIATTR_PARAM_CBANK
	.align		4
        /*01e8*/ 	.byte	0x04, 0x0a
        /*01ea*/ 	.short	(.L_27099 - .L_27098)
	.align		4
.L_27098:
        /*01ec*/ 	.word	index@(.nv.constant0._Z9cuda_gemmIiLi128ELi1ELi1ELi256ELi128ELi128ELi64ELi1ELi0EEviiiPT_S1_S1_iii)
        /*01f0*/ 	.short	0x0380
        /*01f2*/ 	.short	0x0034


	//----- nvinfo : EIATTR_SW_WAR
	.align		4
.L_27099:
        /*01f4*/ 	.byte	0x04, 0x36
        /*01f6*/ 	.short	(.L_27101 - .L_27100)
.L_27100:
        /*01f8*/ 	.word	0x00000008
.L_27101:


//--------------------- .nv.info._Z9cuda_gemmIiLi128ELi1ELi1ELi256ELi128ELi128ELi64ELi0ELi1EEviiiPT_S1_S1_iii --------------------------
	.section	.nv.info._Z9cuda_gemmIiLi128ELi1ELi1ELi256ELi128ELi128ELi64ELi0ELi1EEviiiPT_S1_S1_iii,"",@"SHT_CUDA_INFO"
	.sectionflags	@""
	.align	4


	//----- nvinfo : EIATTR_CUDA_API_VERSION
	.align		4
        /*0000*/ 	.byte	0x04, 0x37
        /*0002*/ 	.short	(.L_27103 - .L_27102)
.L_27102:
        /*0004*/ 	.word	0x00000082


	//----- nvinfo : EIATTR_KPARAM_INFO
	.align		4
.L_27103:
        /*0008*/ 	.byte	0x04, 0x17
        /*000a*/ 	.short	(.L_27105 - .L_27104)
.L_27104:
        /*000c*/ 	.word	0x00000000
        /*0010*/ 	.short	0x0008
        /*0012*/ 	.short	0x0030
        /*0014*/ 	.byte	0x00, 0xf0, 0x11, 0x00


	//----- nvinfo : EIATTR_KPARAM_INFO
	.align		4
.L_27105:
        /*0018*/ 	.byte	0x04, 0x17
        /*001a*/ 	.short	(.L_27107 - .L_27106)
.L_27106:
        /*001c*/ 	.word	0x00000000
        /*0020*/ 	.short	0x0007
        /*0022*/ 	.short	0x002c
        /*0024*/ 	.byte	0x00, 0xf0, 0x11, 0x00


	//----- nvinfo : EIATTR_KPARAM_INFO
	.align		4
.L_27107:
        /*0028*/ 	.byte	0x04, 0x17
        /*002a*/ 	.short	(.L_27109 - .L_27108)
.L_27108:
        /*002c*/ 	.word	0x00000000
        /*0030*/ 	.short	0x0006
        /*0032*/ 	.short	0x0028
        /*0034*/ 	.byte	0x00, 0xf0, 0x11, 0x00


	//----- nvinfo : EIATTR_KPARAM_INFO
	.align		4
.L_27109:
        /*0038*/ 	.byte	0x04, 0x17
        /*003a*/ 	.short	(.L_27111 - .L_27110)
.L_27110:
        /*003c*/ 	.word	0x00000000
        /*0040*/ 	.short	0x0005
        /*0042*/ 	.short	0x0020
        /*0044*/ 	.byte	0x00, 0xf5, 0x21, 0x00


	//----- nvinfo : EIATTR_KPARAM_INFO
	.align		4
.L_27111:
        /*0048*/ 	.byte	0x04, 0x17
        /*004a*/ 	.short	(.L_27113 - .L_27112)
.L_27112:
        /*004c*/ 	.word	0x00000000
        /*0050*/ 	.short	0x0004
        /*0052*/ 	.short	0x0018
        /*0054*/ 	.byte	0x00, 0xf5, 0x21, 0x00


	//----- nvinfo : EIATTR_KPARAM_INFO
	.align		4
.L_27113:
        /*0058*/ 	.byte	0x04, 0x17
        /*005a*/ 	.short	(.L_27115 - .L_27114)
.L_27114:
        /*005c*/ 	.word	0x00000000
        /*0060*/ 	.short	0x0003
        /*0062*/ 	.short	0x0010
        /*0064*/ 	.byte	0x00, 0xf5, 0x21, 0x00


	//----- nvinfo : EIATTR_KPARAM_INFO
	.align		4
.L_27115:
        /*0068*/ 	.byte	0x04, 0x17
        /*006a*/ 	.short	(.L_27117 - .L_27116)
.L_27116:
        /*006c*/ 	.word	0x00000000
        /*0070*/ 	.short	0x0002
        /*0072*/ 	.short	0x0008
        /*0074*/ 	.byte	0x00, 0xf0, 0x11, 0x00


	//----- nvinfo : EIATTR_KPARAM_INFO
	.align		4
.L_27117:
        /*0078*/ 	.byte	0x04, 0x17
        /*007a*/ 	.short	(.L_27119 - .L_27118)
.L_27118:
        /*007c*/ 	.word	0x00000000
        /*0080*/ 	.short	0x0001
        /*0082*/ 	.short	0x0004
        /*0084*/ 	.byte	0x00, 0xf0, 0x11, 0x00


	//----- nvinfo : EIATTR_KPARAM_INFO
	.align		4
.L_27119:
        /*0088*/ 	.byte	0x04, 0x17
        /*008a*/ 	.short	(.L_27121 - .L_27120)
.L_27120:
        /*008c*/ 	.word	0x00000000
        /*0090*/ 	.short	0x0000
        /*0092*/ 	.short	0x0000
        /*0094*/ 	.byte	0x00, 0xf0, 0x11, 0x00


	//----- nvinfo : EIATTR_SPARSE_MMA_MASK
	.align		4
.L_27121:
        /*0098*/ 	.byte	0x03, 0x50
        /*009a*/ 	.short	0x0000


	//----- nvinfo : EIATTR_MAXREG_COUNT
	.align		4
        /*009c*/ 	.byte	0x03, 0x1b
        /*009e*/ 	.short	0x00ff


	//----- nvinfo : EIATTR_NUM_BARRIERS
	.align		4
        /*00a0*/ 	.byte	0x02, 0x4c
        /*00a2*/ 	.byte	0x01
	.zero		1


	//----- nvinfo : EIATTR_MERCURY_ISA_VERSION
	.align		4
        /*00a4*/ 	.byte	0x03, 0x5f
        /*00a6*/ 	.short	0x0101


	//----- nvinfo : EIATTR_COOP_GROUP_MASK_REGIDS
	.align		4
        /*00a8*/ 	.byte	0x04, 0x29
        /*00aa*/ 	.short	(.L_27123 - .L_27122)


	//   ....[0]....
.L_27122:
        /*00ac*/ 	.word	0xffffffff


	//----- nvinfo : EIATTR_COOP_GROUP_INSTR_OFFSETS
	.align		4
.L_27123:
        /*00b0*/ 	.byte	0x04, 0x28
        /*00b2*/ 	.short	(.L_27125 - .L_27124)


	//   ....[0]....
.L_27124:
        /*00b4*/ 	.word	0x000013a0


	//----- nvinfo : EIATTR_VRC_CTA_INIT_COUNT
	.align		4
.L_27125:
        /*00b8*/ 	.byte	0x02, 0x4a
	.zero		1
	.zero		1


	//----- nvinfo : EIATTR_EXIT_INSTR_OFFSETS
	.align		4
        /*00bc*/ 	.byte	0x04, 0x1c
        /*00be*/ 	.short	(.L_27127 - .L_27126)


	//   ....[0]....
.L_27126:
        /*00c0*/ 	.word	0x00000040


	//   ....[1]....
        /*00c4*/ 	.word	0x000016b0


	//   ....[2]....
        /*00c8*/ 	.word	0x00001980


	//----- nvinfo : EIATTR_MAX_THREADS
	.align		4
.L_27127:
        /*00cc*/ 	.byte	0x04, 0x05
        /*00ce*/ 	.short	(.L_27129 - .L_27128)
.L_27128:
        /*00d0*/ 	.word	0x00000080
        /*00d4*/ 	.word	0x00000001
        /*00d8*/ 	.word	0x00000001


	//----- nvinfo : EIATTR_CRS_STACK_SIZE
	.align		4
.L_27129:
        /*00dc*/ 	.byte	0x04, 0x1e
        /*00de*/ 	.short	(.L_27131 - .L_27130)
.L_27130:
        /*00e0*/ 	.word	0x00000000


	//----- nvinfo : EIATTR_CBANK_PARAM_SIZE
	.align		4
.L_27131:
        /*00e4*/ 	.byte	0x03, 0x19
        /*00e6*/ 	.short	0x0034


	//----- nvinfo : EIATTR_PARAM_CBANK
	.align		4
        /*00e8*/ 	.byte	0x04, 0x0a
        /*00ea*/ 	.short	(.L_27133 - .L_27132)
	.align		4
.L_27132:
        /*00ec*/ 	.word	index@(.nv.constant0._Z9cuda_gemmIiLi128ELi1ELi1ELi256ELi128ELi128ELi64ELi0ELi1EEviiiPT_S1_S1_iii)
        /*00f0*/ 	.short	0x0380
        /*00f2*/ 	.short	0x0034


	//----- nvinfo : EIATTR_SW_WAR
	.align		4
.L_27133:
        /*00f4*/ 	.byte	0x04, 0x36
        /*00f6*/ 	.short	(.L_27135 - .L_27134)
.L_27134:
        /*00f8*/ 	.word	0x00000008
.L_27135:


//--------------------- .nv.info._Z9cuda_gemmIiLi128ELi1ELi1ELi256ELi128ELi128ELi64ELi0ELi0EEviiiPT_S1_S1_iii --------------------------
	.section	.nv.info._Z9cuda_gemmIiLi128ELi1ELi1ELi256ELi128ELi128ELi64ELi0ELi0EEviiiPT_S1_S1_iii,"",@"SHT_CUDA_INFO"
	.sectionflags	@""
	.align	4


	//----- nvinfo : EIATTR_CUDA_API_VERSION
	.align		4
        /*0000*/ 	.byte	0x04, 0x37
        /*0002*/ 	.short	(.L_27137 - .L_27136)
.L_27136:
        /*0004*/ 	.word	0x00000082


	//----- nvinfo : EIATTR_KPARAM_INFO
	.align		4
.L_27137:
        /*0008*/ 	.byte	0x04, 0x17
        /*000a*/ 	.short	(.L_27139 - .L_27138)
.L_27138:
        /*000c*/ 	.word	0x00000000
        /*0010*/ 	.short	0x0008
        /*0012*/ 	.short	0x0030
        /*0014*/ 	.byte	0x00, 0xf0, 0x11, 0x00


	//----- nvinfo : EIATTR_KPARAM_INFO
	.align		4
.L_27139:
        /*0018*/ 	.byte	0x04, 0x17
        /*001a*/ 	.short	(.L_27141 - .L_27140)
.L_27140:
        /*001c*/ 	.word	0x00000000
        /*0020*/ 	.short	0x0007
        /*0022*/ 	.short	0x002c
        /*0024*/ 	.byte	0x00, 0xf0, 0x11, 0x00


	//----- nvinfo : EIATTR_KPARAM_INFO
	.align		4
.L_27141:
        /*0028*/ 	.byte	0x04, 0x17
        /*002a*/ 	.short	(.L_27143 - .L_27142)
.L_27142:
        /*002c*/ 	.word	0x00000000
        /*0030*/ 	.short	0x0006
        /*0032*/ 	.short	0x0028
        /*0034*/ 	.byte	0x00, 0xf0, 0x11, 0x00


	//----- nvinfo : EIATTR_KPARAM_INFO
	.align		4
.L_27143:
        /*0038*/ 	.byte	0x04, 0x17
        /*003a*/ 	.short	(.L_27145 - .L_27144)
.L_27144:
        /*003c*/ 	.word	0x00000000
        /*0040*/ 	.short	0x0005
        /*0042*/ 	.short	0x0020
        /*0044*/ 	.byte	0x00, 0xf5, 0x21, 0x00


	//----- nvinfo : EIATTR_KPARAM_INFO
	.align		4
.L_27145:
        /*0048*/ 	.byte	0x04, 0x17
        /*004a*/ 	.short	(.L_27147 - .L_27146)
.L_27146:
        /*004c*/ 	.word	0x00000000
        /*0050*/ 	.short	0x0004
        /*0052*/ 	.short	0x0018
        /*0054*/ 	.byte	0x00, 0xf5, 0x21, 0x00


	//----- nvinfo : EIATTR_KPARAM_INFO
	.align		4
.L_27147:
        /*0058*/ 	.byte	0x04, 0x17
        /*005a*/ 	.short	(.L_27149 - .L_27148)
.L_27148:
        /*005c*/ 	.word	0x00000000
        /*0060*/ 	.short	0x0003
        /*0062*/ 	.short	0x0010
        /*0064*/ 	.byte	0x00, 0xf5, 0x21, 0x00


	//----- nvinfo : EIATTR_KPARAM_INFO
	.align		4
.L_27149:
        /*0068*/ 	.byte	0x04, 0x17
        /*006a*/ 	.short	(.L_27151 - .L_27150)
.L_27150:
        /*006c*/ 	.word	0x00000000
        /*0070*/ 	.short	0x0002
        /*0072*/ 	.short	0x0008
        /*0074*/ 	.byte	0x00, 0xf0, 0x11, 0x00


	//----- nvinfo : EIATTR_KPARAM_INFO
	.align		4
.L_27151:
        /*0078*/ 	.byte	0x04, 0x17
        /*007a*/ 	.short	(.L_27153 - .L_27152)
.L_27152:
        /*007c*/ 	.word	0x00000000
        /*0080*/ 	.short	0x0001
        /*0082*/ 	.short	0x0004
        /*0084*/ 	.byte	0x00, 0xf0, 0x11, 0x00


	//----- nvinfo : EIATTR_KPARAM_INFO
	.align		4
.L_27153:
        /*0088*/ 	.byte	0x04, 0x17
        /*008a*/ 	.short	(.L_27155 - .L_27154)
.L_27154:
        /*008c*/ 	.word	0x00000000
        /*0090*/ 	.short	0x0000
        /*0092*/ 	.short	0x0000
        /*0094*/ 	.byte	0x00, 0xf0, 0x11, 0x00


	//----- nvinfo : EIATTR_SPARSE_MMA_MASK
	.align		4
.L_27155:
        /*0098*/ 	.byte	0x03, 0x50
        /*009a*/ 	.short	0x0000


	//----- nvinfo : EIATTR_MAXREG_COUNT
	.align		4
        /*009c*/ 	.byte	0x03, 0x1b
        /*009e*/ 	.short	0x00ff


	//----- nvinfo : EIATTR_NUM_BARRIERS
	.align		4
        /*00a0*/ 	.byte	0x02, 0x4c
        /*00a2*/ 	.byte	0x01
	.zero		1


	//----- nvinfo : EIATTR_MERCURY_ISA_VERSION
	.align		4
        /*00a4*/ 	.byte	0x03, 0x5f
        /*00a6*/ 	.short	0x0101


	//----- nvinfo : EIATTR_COOP_GROUP_MASK_REGIDS
	.align		4
        /*00a8*/ 	.byte	0x04, 0x29
        /*00aa*/ 	.short	(.L_27157 - .L_27156)


	//   ....[0]....
.L_27156:
        /*00ac*/ 	.word	0xffffffff


	//   ....[1]....
        /*00b0*/ 	.word	0xffffffff


	//   ....[2]....
        /*00b4*/ 	.word	0xffffffff


	//   ....[3]....
        /*00b8*/ 	.word	0xffffffff


	//   ....[4]....
        /*00bc*/ 	.word	0xffffffff


	//   ....[5]....
        /*00c0*/ 	.word	0xffffffff


	//   ....[6]....
        /*00c4*/ 	.word	0xffffffff


	//   ....[7]....
        /*00c8*/ 	.word	0xffffffff


	//   ....[8]....
        /*00cc*/ 	.word	0xffffffff


	//   ....[9]....
        /*00d0*/ 	.word	0xffffffff


	//   ....[10]....
        /*00d4*/ 	.word	0xffffffff


	//   ....[11]....
        /*00d8*/ 	.word	0xffffffff


	//   ....[12]....
        /*00dc*/ 	.word	0xffffffff


	//   ....[13]....
        /*00e0*/ 	.word	0xffffffff


	//   ....[14]....
        /*00e4*/ 	.word	0xffffffff


	//   ....[15]....
        /*00e8*/ 	.word	0xffffffff


	//   ....[16]....
        /*00ec*/ 	.word	0xffffffff


	//   ....[17]....
        /*00f0*/ 	.word	0x05000049


	//   ....[18]....
        /*00f4*/ 	.word	0x05000049


	//   ....[19]....
        /*00f8*/ 	.word	0x05000049


	//   ....[20]....
        /*00fc*/ 	.word	0x05000049


	//   ....[21]....
        /*0100*/ 	.word	0x05000049


	//   ....[22]....
        /*0104*/ 	.word	0x05000049


	//   ....[23]....
        /*0108*/ 	.word	0x05000049


	//   ....[24]....
        /*010c*/ 	.word	0x05000049


	//   ....[25]....
        /*0110*/ 	.word	0x05000049


	//   ....[26]....
        /*0114*/ 	.word	0x05000049


	//   ....[27]....
        /*0118*/ 	.word	0x05000049


	//   ....[28]....
        /*011c*/ 	.word	0x05000049


	//   ....[29]....
        /*0120*/ 	.word	0x05000049


	//   ....[30]....
        /*0124*/ 	.word	0x05000049


	//   ....[31]....
        /*0128*/ 	.word	0x05000049


	//   ....[32]....
        /*012c*/ 	.word	0x05000049


	//----- nvinfo : EIATTR_COOP_GROUP_INSTR_OFFSETS
	.align		4
.L_27157:
        /*0130*/ 	.byte	0x04, 0x28
        /*0132*/ 	.short	(.L_27159 - .L_27158)


	//   ....[0]....
.L_27158:
        /*0134*/ 	.word	0x00001fc0


	//   ....[1]....
        /*0138*/ 	.word	0x00002020


	//   ....[2]....
        /*013c*/ 	.word	0x00002080


	//   ....[3]....
        /*0140*/ 	.word	0x000020e0


	//   ....[4]....
        /*0144*/ 	.word	0x00002140


	//   ....[5]....
        /*0148*/ 	.word	0x000021a0


	//   ....[6]....
        /*014c*/ 	.word	0x00002200


	//   ....[7]....
        /*0150*/ 	.word	0x00002260


	//   ....[8]....
        /*0154*/ 	.word	0x000022c0


	//   ....[9]....
        /*0158*/ 	.word	0x00002320


	//   ....[10]....
        /*015c*/ 	.word	0x00002380


	//   ....[11]....
        /*0160*/ 	.word	0x000023e0


	//   ....[12]....
        /*0164*/ 	.word	0x00002440


	//   ....[13]....
        /*0168*/ 	.word	0x000024a0


	//   ....[14]....
        /*016c*/ 	.word	0x00002500


	//   ....[15]....
        /*0170*/ 	.word	0x00002560


	//   ....[16]....
        /*0174*/ 	.word	0x00002a00


	//   ....[17]....
        /*0178*/ 	.word	0x00003880


	//   ....[18]....
        /*017c*/ 	.word	0x00003900


	//   ....[19]....
        /*0180*/ 	.word	0x00003990


	//   ....[20]....
        /*0184*/ 	.word	0x00003a20


	//   ....[21]....
        /*0188*/ 	.word	0x00003ab0


	//   ....[22]....
        /*018c*/ 	.word	0x00003b40


	//   ....[23]....
        /*0190*/ 	.word	0x00003bd0


	//   ....[24]....
        /*0194*/ 	.word	0x00003c60


	//   ....[25]....
        /*0198*/ 	.word	0x00003cf0


	//   ....[26]....
        /*019c*/ 	.word	0x00003d80


	//   ....[27]....
        /*01a0*/ 	.word	0x00003e10


	//   ....[28]....
        /*01a4*/ 	.word	0x00003ea0


	//   ....[29]....
        /*01a8*/ 	.word	0x00003f30


	//   ....[30]....
        /*01ac*/ 	.word	0x00003fc0


	//   ....[31]....
        /*01b0*/ 	.word	0x00004050


	//   ....[32]....
        /*01b4*/ 	.word	0x000040e0


	//----- nvinfo : EIATTR_VRC_CTA_INIT_COUNT
	.align		4
.L_27159:
        /*01b8*/ 	.byte	0x02, 0x4a
	.zero		1
	.zero		1


	//----- nvinfo : EIATTR_EXIT_INSTR_OFFSETS
	.align		4
        /*01bc*/ 	.byte	0x04, 0x1c
        /*01be*/ 	.short	(.L_27161 - .L_27160)


	//   ....[0]....
.L_27160:
        /*01c0*/ 	.word	0x00000160


	//   ....[1]....
        /*01c4*/ 	.word	0x00003080


	//   ....[2]....
        /*01c8*/ 	.word	0x00003830


	//----- nvinfo : EIATTR_MAX_THREADS
	.align		4
.L_27161:
        /*01cc*/ 	.byte	0x04, 0x05
        /*01ce*/ 	.short	(.L_27163 - .L_27162)
.L_27162:
        /*01d0*/ 	.word	0x00000080
        /*01d4*/ 	.word	0x00000001
        /*01d8*/ 	.word	0x00000001


	//----- nvinfo : EIATTR_CRS_STACK_SIZE
	.align		4
.L_27163:
        /*01dc*/ 	.byte	0x04, 0x1e
        /*01de*/ 	.short	(.L_27165 - .L_27164)
.L_27164:
        /*01e0*/ 	.word	0x00000000


	//----- nvinfo : EIATTR_CBANK_PARAM_SIZE
	.align		4
.L_27165:
        /*01e4*/ 	.byte	0x03, 0x19
        /*01e6*/ 	.short	0x0034


	//----- nvinfo : EIATTR_PARAM_CBANK
	.align		4
        /*01e8*/ 	.byte	0x04, 0x0a
        /*01ea*/ 	.short	(.L_27167 - .L_27166)
	.align		4
.L_27166:
        /*01ec*/ 	.word	index@(.nv.constant0._Z9cuda_gemmIiLi128ELi1ELi1ELi256ELi128ELi128ELi64ELi0ELi0EEviiiPT_S1_S1_iii)
        /*01f0*/ 	.short	0x0380
        /*01f2*/ 	.short	0x0034


	//----- nvinfo : EIATTR_SW_WAR
	.align		4
.L_27167:
        /*01f4*/ 	.byte	0x04, 0x36
        /*01f6*/ 	.short	(.L_27169 - .L_27168)
.L_27168:
        /*01f8*/ 	.word	0x00000008
.L_27169:


//--------------------- .nv.info._Z9cuda_gemmIiLi128ELi1ELi1ELi256ELi64ELi64ELi64ELi1ELi1EEviiiPT_S1_S1_iii --------------------------
	.section	.nv.info._Z9cuda_gemmIiLi128ELi1ELi1ELi256ELi64ELi64ELi64ELi1ELi1EEviiiPT_S1_S1_iii,"",@"SHT_CUDA_INFO"
	.sectionflags	@""
	.align	4


	//----- nvinfo : EIATTR_CUDA_API_VERSION
	.align		4
        /*0000*/ 	.byte	0x04, 0x37
        /*0002*/ 	.short	(.L_27171 - .L_27170)
.L_27170:
        /*0004*/ 	.word	0x00000082


	//----- nvinfo : EIATTR_KPARAM_INFO
	.align		4
.L_27171:
        /*0008*/ 	.byte	0x04, 0x17
        /*000a*/ 	.short	(.L_27173 - .L_27172)
.L_27172:
        /*000c*/ 	.word	0x00000000
        /*0010*/ 	.short	0x0008
        /*0012*/ 	.short	0x0030
        /*0014*/ 	.byte	0x00, 0xf0, 0x11, 0x00


	//----- nvinfo : EIATTR_KPARAM_INFO
	.align		4
.L_27173:
        /*0018*/ 	.byte	0x04, 0x17
        /*001a*/ 	.short	(.L_27175 - .L_27174)
.L_27174:
        /*001c*/ 	.word	0x00000000
        /*0020*/ 	.short	0x0007
        /*0022*/ 	.short	0x002c
        /*0024*/ 	.byte	0x00, 0xf0, 0x11, 0x00


	//----- nvinfo : EIATTR_KPARAM_INFO
	.align		4
.L_27175:
        /*0028*/ 	.byte	0x04, 0x17
        /*002a*/ 	.short	(.L_27177 - .L_27176)
.L_27176:
        /*002c*/ 	.word	0x00000000
        /*0030*/ 	.short	0x0006
        /*0032*/ 	.short	0x0028
        /*0034*/ 	.byte	0x00, 0xf0, 0x11, 0x00


	//----- nvinfo : EIATTR_KPARAM_INFO
	.align		4
.L_27177:
        /*0038*/ 	.byte	0x04, 0x17
        /*003a*/ 	.short	(.L_27179 - .L_27178)
.L_27178:
        /*003c*/ 	.word	0x00000000
        /*0040*/ 	.short	0x0005
        /*0042*/ 	.short	0x0020
        /*0044*/ 	.byte	0x00, 0xf5, 0x21, 0x00


	//----- nvinfo : EIATTR_KPARAM_INFO
	.align		4
.L_27179:
        /*0048*/ 	.byte	0x04, 0x17
        /*004a*/ 	.short	(.L_27181 - .L_27180)
.L_27180:
        /*004c*/ 	.word	0x00000000
        /*0050*/ 	.short	0x0004
        /*0052*/ 	.short	0x0018
        /*0054*/ 	.byte	0x00, 0xf5, 0x21, 0x00


	//----- nvinfo : EIATTR_KPARAM_INFO
	.align		4
.L_27181:
        /*0058*/ 	.byte	0x04, 0x17
        /*005a*/ 	.short	(.L_27183 - .L_27182)
.L_27182:
        /*005c*/ 	.word	0x00000000
        /*0060*/ 	.short	0x0003
        /*0062*/ 	.short	0x0010
        /*0064*/ 	.byte	0x00, 0xf5, 0x21, 0x00


	//----- nvinfo : EIATTR_KPARAM_INFO
	.align		4
.L_27183:
        /*0068*/ 	.byte	0x04, 0x17
        /*006a*/ 	.short	(.L_27185 - .L_27184)
.L_27184:
        /*006c*/ 	.word	0x00000000
        /*0070*/ 	.short	0x0002
        /*0072*/ 	.short	0x0008
        /*0074*/ 	.byte	0x00, 0xf0, 0x11, 0x00


	//----- nvinfo : EIATTR_KPARAM_INFO
	.align		4
.L_27185:
        /*0078*/ 	.byte	0x04, 0x17
        /*007a*/ 	.short	(.L_27187 - .L_27186)
.L_27186:
        /*007c*/ 	.word	0x00000000
        /*0080*/ 	.short	0x0001
        /*0082*/ 	.short	0x0004
        /*0084*/ 	.byte	0x00, 0xf0, 0x11, 0x00


	//----- nvinfo : EIATTR_KPARAM_INFO
	.align		4
.L_27187:
        /*0088*/ 	.byte	0x04, 0x17
        /*008a*/ 	.short	(.L_27189 - .L_27188)
.L_27188:
        /*008c*/ 	.word	0x00000000
        /*0090*/ 	.short	0x0000
        /*0092*/ 	.short	0x0000
        /*0094*/ 	.byte	0x00, 0xf0, 0x11, 0x00


	//----- nvinfo : EIATTR_SPARSE_MMA_MASK
	.align		4
.L_27189:
        /*0098*/ 	.byte	0x03, 0x50
        /*009a*/ 	.short	0x0000


	//----- nvinfo : EIATTR_MAXREG_COUNT
	.align		4
        /*009c*/ 	.byte	0x03, 0x1b
        /*009e*/ 	.short	0x00ff


	//----- nvinfo : EIATTR_NUM_BARRIERS
	.align		4
        /*00a0*/ 	.byte	0x02, 0x4c
        /*00a2*/ 	.byte	0x01
	.zero		1


	//----- nvinfo : EIATTR_MERCURY_ISA_VERSION
	.align		4
        /*00a4*/ 	.byte	0x03, 0x5f
        /*00a6*/ 	.short	0x0101


	//----- nvinfo : EIATTR_COOP_GROUP_MASK_REGIDS
	.align		4
        /*00a8*/ 	.byte	0x04, 0x29
        /*00aa*/ 	.short	(.L_27191 - .L_27190)


	//   ....[0]....
.L_27190:
        /*00ac*/ 	.word	0xffffffff


	//   ....[1]....
        /*00b0*/ 	.word	0xffffffff


	//   ....[2]....
        /*00b4*/ 	.word	0xffffffff


	//   ....[3]....
        /*00b8*/ 	.word	0xffffffff


	//   ....[4]....
        /*00bc*/ 	.word	0xffffffff


	//   ....[5]....
        /*00c0*/ 	.word	0xffffffff


	//   ....[6]....
        /*00c4*/ 	.word	0xffffffff


	//   ....[7]....
        /*00c8*/ 	.word	0xffffffff


	//   ....[8]....
        /*00cc*/ 	.word	0xffffffff


	//   ....[9]....
        /*00d0*/ 	.word	0xffffffff


	//   ....[10]....
        /*00d4*/ 	.word	0xffffffff


	//   ....[11]....
        /*00d8*/ 	.word	0xffffffff


	//   ....[12]....
        /*00dc*/ 	.word	0xffffffff


	//   ....[13]....
        /*00e0*/ 	.word	0xffffffff


	//   ....[14]....
        /*00e4*/ 	.word	0xffffffff


	//   ....[15]....
        /*00e8*/ 	.word	0xffffffff


	//   ....[16]....
        /*00ec*/ 	.word	0xffffffff


	//----- nvinfo : EIATTR_COOP_GROUP_INSTR_OFFSETS
	.align		4
.L_27191:
        /*00f0*/ 	.byte	0x04, 0x28
        /*00f2*/ 	.short	(.L_27193 - .L_27192)


	//   ....[0]....
.L_27192:
        /*00f4*/ 	.word	0x00000f50


	//   ....[1]....
        /*00f8*/ 	.word	0x00000f60


	//   ....[2]....
        /*00fc*/ 	.word	0x00000f70


	//   ....[3]....
        /*0100*/ 	.word	0x00000f80


	//   ....[4]....
        /*0104*/ 	.word	0x00000f90


	//   ....[5]....
        /*0108*/ 	.word	0x00001050


	//   ....[6]....
        /*010c*/ 	.word	0x00001070


	//   ....[7]....
        /*0110*/ 	.word	0x000010a0


	//   ....[8]....
        /*0114*/ 	.word	0x000010c0


	//   ....[9]....
        /*0118*/ 	.word	0x00001110


	//   ....[10]....
        /*011c*/ 	.word	0x00001150


	//   ....[11]....
        /*0120*/ 	.word	0x00001160


	//   ....[12]....
        /*0124*/ 	.word	0x00001170


	//   ....[13]....
        /*0128*/ 	.word	0x00001220


	//   ....[14]....
        /*012c*/ 	.word	0x00001240


	//   ....[15]....
        /*0130*/ 	.word	0x00001250


	//   ....[16]....
        /*0134*/ 	.word	0x000012e0


	//----- nvinfo : EIATTR_VRC_CTA_INIT_COUNT
	.align		4
.L_27193:
        /*0138*/ 	.byte	0x02, 0x4a
	.zero		1
	.zero		1


	//----- nvinfo : EIATTR_EXIT_INSTR_OFFSETS
	.align		4
        /*013c*/ 	.byte	0x04, 0x1c
        /*013e*/ 	.short	(.L_27195 - .L_27194)


	//   ....[0]....
.L_27194:
        /*0140*/ 	.word	0x00000040


	//   ....[1]....
        /*0144*/ 	.word	0x00001370


	//   ....[2]....
        /*0148*/ 	.word	0x00001680


	//   ....[3]....
        /*014c*/ 	.word	0x000018b0


	//----- nvinfo : EIATTR_MAX_THREADS
	.align		4
.L_27195:
        /*0150*/ 	.byte	0x04, 0x05
        /*0152*/ 	.short	(.L_27197 - .L_27196)
.L_27196:
        /*0154*/ 	.word	0x00000080
        /*0158*/ 	.word	0x00000001
        /*015c*/ 	.word	0x00000001


	//----- nvinfo : EIATTR_CRS_STACK_SIZE
	.align		4
.L_27197:
        /*0160*/ 	.byte	0x04, 0x1e
        /*0162*/ 	.short	(.L_27199 - .L_27198)
.L_27198:
        /*0164*/ 	.word	0x00000000


	//----- nvinfo : EIATTR_CBANK_PARAM_SIZE
	.align		4
.L_27199:
        /*0168*/ 	.byte	0x03, 0x19
        /*016a*/ 	.short	0x0034


	//----- nvinfo : EIATTR_PARAM_CBANK
	.align		4
        /*016c*/ 	.byte	0x04, 0x0a
        /*016e*/ 	.short	(.L_27201 - .L_27200)
	.align		4
.L_27200:
        /*0170*/ 	.word	index@(.nv.constant0._Z9cuda_gemmIiLi128ELi1ELi1ELi256ELi64ELi64ELi64ELi1ELi1EEviiiPT_S1_S1_iii)
        /*0174*/ 	.short	0x0380
        /*0176*/ 	.short	0x0034


	//----- nvinfo : EIATTR_SW_WAR
	.align		4
.L_27201:
        /*0178*/ 	.byte	0x04, 0x36
        /*017a*/ 	.short	(.L_27203 - .L_27202)
.L_27202:
        /*017c*/ 	.word	0x00000008
.L_27203:


//--------------------- .nv.info._Z9cuda_gemmIiLi128ELi1ELi1ELi256ELi64ELi64ELi64ELi1ELi0EEviiiPT_S1_S1_iii --------------------------
	.section	.nv.info._Z9cuda_gemmIiLi128ELi1ELi1ELi256ELi64ELi64ELi64ELi1ELi0EEviiiPT_S1_S1_iii,"",@"SHT_CUDA_INFO"
	.sectionflags	@""
	.align	4


	//----- nvinfo : EIATTR_CUDA_API_VERSION
	.align		4
        /*0000*/ 	.byte	0x04, 0x37
        /*0002*/ 	.short	(.L_27205 - .L_27204)
.L_27204:
        /*0004*/ 	.word	0x00000082


	//----- nvinfo : EIATTR_KPARAM_INFO
	.align		4
.L_27205:
        /*0008*/ 	.byte	0x04, 0x17
        /*000a*/ 	.short	(.L_27207 - .L_27206)
.L_27206:
        /*000c*/ 	.word	0x00000000
        /*0010*/ 	.short	0x0008
        /*0012*/ 	.short	0x0030
        /*0014*/ 	.byte	0x00, 0xf0, 0x11, 0x00


	//----- nvinfo : EIATTR_KPARAM_INFO
	.align		4
.L_27207:
        /*0018*/ 	.byte	0x04, 0x17
        /*001a*/ 	.short	(.L_27209 - .L_27208)
.L_27208:
        /*001c*/ 	.word	0x00000000
        /*0020*/ 	.short	0x0007
        /*0022*/ 	.short	0x002c
        /*0024*/ 	.byte	0x00, 0xf0, 0x11, 0x00


	//----- nvinfo : EIATTR_KPARAM_INFO
	.align		4
.L_27209:
        /*0028*/ 	.byte	0x04, 0x17
        /*002a*/ 	.short	(.L_27211 - .L_27210)
.L_27210:
        /*002c*/ 	.word	0x00000000
        /*0030*/ 	.short	0x0006
        /*0032*/ 	.short	0x0028
        /*0034*/ 	.byte	0x00, 0xf0, 0x11, 0x00


	//----- nvinfo : EIATTR_KPARAM_INFO
	.align		4
.L_27211:
        /*0038*/ 	.byte	0x04, 0x17
        /*003a*/ 	.short	(.L_27213 - .L_27212)
.L_27212:
        /*003c*/ 	.word	0x00000000
        /*0040*/ 	.short	0x0005
        /*0042*/ 	.short	0x0020
        /*0044*/ 	.byte	0x00, 0xf5, 0x21, 0x00


	//----- nvinfo : EIATTR_KPARAM_INFO
	.align		4
.L_27213:
        /*0048*/ 	.byte	0x04, 0x17
        /*004a*/ 	.short	(.L_27215 - .L_27214)
.L_27214:
        /*004c*/ 	.word	0x00000000
        /*0050*/ 	.short	0x0004
        /*0052*/ 	.short	0x0018
        /*0054*/ 	.byte	0x00, 0xf5, 0x21, 0x00


	//----- nvinfo : EIATTR_KPARAM_INFO
	.align		4
.L_27215:
        /*0058*/ 	.byte	0x04, 0x17
        /*005a*/ 	.short	(.L_27217 - .L_27216)
.L_27216:
        /*005c*/ 	.word	0x00000000
        /*0060*/ 	.short	0x0003
        /*0062*/ 	.short	0x0010
        /*0064*/ 	.byte	0x00, 0xf5, 0x21, 0x00


	//----- nvinfo : EIATTR_KPARAM_INFO
	.align		4
.L_27217:
        /*0068*/ 	.byte	0x04, 0x17
        /*006a*/ 	.short	(.L_27219 - .L_27218)
.L_27218:
        /*006c*/ 	.word	0x00000000
        /*0070*/ 	.short	0x0002
        /*0072*/ 	.short	0x0008
        /*0074*/ 	.byte	0x00, 0xf0, 0x11, 0x00


	//----- nvinfo : EIATTR_KPARAM_INFO
	.align		4
.L_27219:
        /*0078*/ 	.byte	0x04, 0x17
        /*007a*/ 	.short	(.L_27221 - .L_27220)
.L_27220:
        /*007c*/ 	.word	0x00000000
        /*0080*/ 	.short	0x0001
        /*0082*/ 	.short	0x0004
        /*0084*/ 	.byte	0x00, 0xf0, 0x11, 0x00


	//----- nvinfo : EIATTR_KPARAM_INFO
	.align		4
.L_27221:
        /*0088*/ 	.byte	0x04, 0x17
        /*008a*/ 	.short	(.L_27223 - .L_27222)
.L_27222:
        /*008c*/ 	.word	0x00000000
        /*0090*/ 	.short	0x0000
        /*0092*/ 	.short	0x0000
        /*0094*/ 	.byte	0x00, 0xf0, 0x11, 0x00


	//----- nvinfo : EIATTR_SPARSE_MMA_MASK
	.align		4
.L_27223:
        /*0098*/ 	.byte	0x03, 0x50
        /*009a*/ 	.short	0x0000


	//----- nvinfo : EIATTR_MAXREG_COUNT
	.align		4
        /*009c*/ 	.byte	0x03, 0x1b
        /*009e*/ 	.short	0x00ff


	//----- nvinfo : EIATTR_NUM_BARRIERS
	.align		4
        /*00a0*/ 	.byte	0x02, 0x4c
        /*00a2*/ 	.byte	0x01
	.zero		1


	//----- nvinfo : EIATTR_MERCURY_ISA_VERSION
	.align		4
        /*00a4*/ 	.byte	0x03, 0x5f
        /*00a6*/ 	.short	0x0101


	//----- nvinfo : EIATTR_COOP_GROUP_MASK_REGIDS
	.align		4
        /*00a8*/ 	.byte	0x04, 0x29
        /*00aa*/ 	.short	(.L_27225 - .L_27224)


	//   ....[0]....
.L_27224:
        /*00ac*/ 	.word	0xffffffff


	//   ....[1]....
        /*00b0*/ 	.word	0xffffffff


	//   ....[2]....
        /*00b4*/ 	.word	0xffffffff


	//   ....[3]....
        /*00b8*/ 	.word	0xffffffff


	//   ....[4]....
        /*00bc*/ 	.word	0xffffffff


	//   ....[5]....
        /*00c0*/ 	.word	0xffffffff


	//   ....[6]....
        /*00c4*/ 	.word	0xffffffff


	//   ....[7]....
        /*00c8*/ 	.word	0xffffffff


	//   ....[8]....
        /*00cc*/ 	.word	0xffffffff


	//   ....[9]....
        /*00d0*/ 	.word	0xffffffff


	//   ....[10]....
        /*00d4*/ 	.word	0xffffffff


	//   ....[11]....
        /*00d8*/ 	.word	0xffffffff


	//   ....[12]....
        /*00dc*/ 	.word	0xffffffff


	//   ....[13]....
        /*00e0*/ 	.word	0xffffffff


	//   ....[14]....
        /*00e4*/ 	.word	0xffffffff


	//   ....[15]....
        /*00e8*/ 	.word	0xffffffff


	//   ....[16]....
        /*00ec*/ 	.word	0xffffffff


	//   ....[17]....
        /*00f0*/ 	.word	0x05000049


	//   ....[18]....
        /*00f4*/ 	.word	0x05000049


	//   ....[19]....
        /*00f8*/ 	.word	0x05000049


	//   ....[20]....
        /*00fc*/ 	.word	0x05000049


	//   ....[21]....
        /*0100*/ 	.word	0x05000049


	//   ....[22]....
        /*0104*/ 	.word	0x05000049


	//   ....[23]....
        /*0108*/ 	.word	0x05000049


	//   ....[24]....
        /*010c*/ 	.word	0x05000049


	//   ....[25]....
        /*0110*/ 	.word	0x05000049


	//   ....[26]....
        /*0114*/ 	.word	0x05000049


	//   ....[27]....
        /*0118*/ 	.word	0x05000049


	//   ....[28]....
        /*011c*/ 	.word	0x05000049


	//   ....[29]....
        /*0120*/ 	.word	0x05000049


	//   ....[30]....
        /*0124*/ 	.word	0x05000049


	//   ....[31]....
        /*0128*/ 	.word	0x05000049


	//   ....[32]....
        /*012c*/ 	.word	0x05000049


	//----- nvinfo : EIATTR_COOP_GROUP_INSTR_OFFSETS
	.align		4
.L_27225:
        /*0130*/ 	.byte	0x04, 0x28
        /*0132*/ 	.short	(.L_27227 - .L_27226)


	//   ....[0]....
.L_27226:
        /*0134*/ 	.word	0x00001da0


	//   ....[1]....
        /*0138*/ 	.word	0x00001e00


	//   ....[2]....
        /*013c*/ 	.word	0x00001e60


	//   ....[3]....
        /*0140*/ 	.word	0x00001ec0


	//   ....[4]....
        /*0144*/ 	.word	0x00001f20


	//   ....[5]....
        /*0148*/ 	.word	0x00001f80


	//   ....[6]....
        /*014c*/ 	.word	0x00001fe0


	//   ....[7]....
        /*0150*/ 	.word	0x00002040


	//   ....[8]....
        /*0154*/ 	.word	0x000020a0


	//   ....[9]....
        /*0158*/ 	.word	0x00002100


	//   ....[10]....
        /*015c*/ 	.word	0x00002160


	//   ....[11]....
        /*0160*/ 	.word	0x000021c0


	//   ....[12]....
        /*0164*/ 	.word	0x00002220


	//   ....[13]....
        /*0168*/ 	.word	0x00002280


	//   ....[14]....
        /*016c*/ 	.word	0x000022e0


	//   ....[15]....
        /*0170*/ 	.word	0x00002340


	//   ....[16]....
        /*0174*/ 	.word	0x00002830


	//   ....[17]....
        /*0178*/ 	.word	0x00002f30


	//   ....[18]....
        /*017c*/ 	.word	0x00002fc0


	//   ....[19]....
        /*0180*/ 	.word	0x00003060


	//   ....[20]....
        /*0184*/ 	.word	0x000030f0


	//   ....[21]....
        /*0188*/ 	.word	0x00003180


	//   ....[22]....
        /*018c*/ 	.word	0x00003220


	//   ....[23]....
        /*0190*/ 	.word	0x000032b0


	//   ....[24]....
        /*0194*/ 	.word	0x00003350


	//   ....[25]....
        /*0198*/ 	.word	0x000033e0


	//   ....[26]....
        /*019c*/ 	.word	0x00003470


	//   ....[27]....
        /*01a0*/ 	.word	0x00003510


	//   ....[28]....
        /*01a4*/ 	.word	0x000035b0


	//   ....[29]....
        /*01a8*/ 	.word	0x00003640


	//   ....[30]....
        /*01ac*/ 	.word	0x000036e0


	//   ....[31]....
        /*01b0*/ 	.word	0x00003780


	//   ....[32]....
        /*01b4*/ 	.word	0x00003810


	//----- nvinfo : EIATTR_VRC_CTA_INIT_COUNT
	.align		4
.L_27227:
        /*01b8*/ 	.byte	0x02, 0x4a
	.zero		1
	.zero		1


	//----- nvinfo : EIATTR_EXIT_INSTR_OFFSETS
	.align		4
        /*01bc*/ 	.byte	0x04, 0x1c
        /*01be*/ 	.short	(.L_27229 - .L_27228)


	//   ....[0]....
.L_27228:
        /*01c0*/ 	.word	0x000002d0


	//   ....[1]....
        /*01c4*/ 	.word	0x00002940


	//   ....[2]....
        /*01c8*/ 	.word	0x00002c90


	//   ....[3]....
        /*01cc*/ 	.word	0x00002ee0


	//----- nvinfo : EIATTR_MAX_THREADS
	.align		4
.L_27229:
        /*01d0*/ 	.byte	0x04, 0x05
        /*01d2*/ 	.short	(.L_27231 - .L_27230)
.L_27230:
        /*01d4*/ 	.word	0x00000080
        /*01d8*/ 	.word	0x00000001
        /*01dc*/ 	.word	0x00000001


	//----- nvinfo : EIATTR_CRS_STACK_SIZE
	.align		4
.L_27231:
        /*01e0*/ 	.byte	0x04, 0x1e
        /*01e2*/ 	.short	(.L_27233 - .L_27232)
.L_27232:
        /*01e4*/ 	.word	0x00000000


	//----- nvinfo : EIATTR_CBANK_PARAM_SIZE
	.align		4
.L_27233:
        /*01e8*/ 	.byte	0x03, 0x19
        /*01ea*/ 	.short	0x0034


	//----- nvinfo : EIATTR_PARAM_CBANK
	.align		4
        /*01ec*/ 	.byte	0x04, 0x0a
        /*01ee*/ 	.short	(.L_27235 - .L_27234)
	.align		4
.L_27234:
        /*01f0*/ 	.word	index@(.nv.constant0._Z9cuda_gemmIiLi128ELi1ELi1ELi256ELi64ELi64ELi64ELi1ELi0EEviiiPT_S1_S1_iii)
        /*01f4*/ 	.short	0x0380
        /*01f6*/ 	.short	0x0034


	//----- nvinfo : EIATTR_SW_WAR
	.align		4
.L_27235:
        /*01f8*/ 	.byte	0x04, 0x36
        /*01fa*/ 	.short	(.L_27237 - .L_27236)
.L_27236:
        /*01fc*/ 	.word	0x00000008
.L_27237:


//--------------------- .nv.info._Z9cuda_gemmIiLi128ELi1ELi1ELi256ELi64ELi64ELi64ELi0ELi1EEviiiPT_S1_S1_iii --------------------------
	.section	.nv.info._Z9cuda_gemmIiLi128ELi1ELi1ELi256ELi64ELi64ELi64ELi0ELi1EEviiiPT_S1_S1_iii,"",@"SHT_CUDA_INFO"
	.sectionflags	@""
	.align	4


	//----- nvinfo : EIATTR_CUDA_API_VERSION
	.align		4
        /*0000*/ 	.byte	0x04, 0x37
        /*0002*/ 	.short	(.L_27239 - .L_27238)
.L_27238:
        /*0004*/ 	.word	0x00000082


	//----- nvinfo : EIATTR_KPARAM_INFO
	.align		4
.L_27239:
        /*0008*/ 	.byte	0x04, 0x17
        /*000a*/ 	.short	(.L_27241 - .L_27240)
.L_27240:
        /*000c*/ 	.word	0x00000000
        /*0010*/ 	.short	0x0008
        /*0012*/ 	.short	0x0030
        /*0014*/ 	.byte	0x00, 0xf0, 0x11, 0x00


	//----- nvinfo : EIATTR_KPARAM_INFO
	.align		4
.L_27241:
        /*0018*/ 	.byte	0x04, 0x17
        /*001a*/ 	.short	(.L_27243 - .L_27242)
.L_27242:
        /*001c*/ 	.word	0x00000000
        /*0020*/ 	.short	0x0007
        /*0022*/ 	.short	0x002c
        /*0024*/ 	.byte	0x00, 0xf0, 0x11, 0x00


	//----- nvinfo : EIATTR_KPARAM_INFO
	.align		4
.L_27243:
        /*0028*/ 	.byte	0x04, 0x17
        /*002a*/ 	.short	(.L_27245 - .L_27244)
.L_27244:
        /*002c*/ 	.word	0x00000000
        /*0030*/ 	.short	0x0006
        /*0032*/ 	.short	0x0028
        /*0034*/ 	.byte	0x00, 0xf0, 0x11, 0x00


	//----- nvinfo : EIATTR_KPARAM_INFO
	.align		4
.L_27245:
        /*0038*/ 	.byte	0x04, 0x17
        /*003a*/ 	.short	(.L_27247 - .L_27246)
.L_27246:
        /*003c*/ 	.word	0x00000000
        /*0040*/ 	.short	0x0005
        /*0042*/ 	.short	0x0020
        /*0044*/ 	.byte	0x00, 0xf5, 0x21, 0x00


	//----- nvinfo : EIATTR_KPARAM_INFO
	.align		4
.L_27247:
        /*0048*/ 	.byte	0x04, 0x17
        /*004a*/ 	.short	(.L_27249 - .L_27248)
.L_27248:
        /*004c*/ 	.word	0x00000000
        /*0050*/ 	.short	0x0004
        /*0052*/ 	.short	0x0018
        /*0054*/ 	.byte	0x00, 0xf5, 0x21, 0x00


	//----- nvinfo : EIATTR_KPARAM_INFO
	.align		4
.L_27249:
        /*0058*/ 	.byte	0x04, 0x17
        /*005a*/ 	.short	(.L_27251 - .L_27250)
.L_27250:
        /*005c*/ 	.word	0x00000000
        /*0060*/ 	.short	0x0003
        /*0062*/ 	.short	0x0010
        /*0064*/ 	.byte	0x00, 0xf5, 0x21, 0x00


	//----- nvinfo : EIATTR_KPARAM_INFO
	.align		4
.L_27251:
        /*0068*/ 	.byte	0x04, 0x17
        /*006a*/ 	.short	(.L_27253 - .L_27252)
.L_27252:
        /*006c*/ 	.word	0x00000000
        /*0070*/ 	.short	0x0002
        /*0072*/ 	.short	0x0008
        /*0074*/ 	.byte	0x00, 0xf0, 0x11, 0x00


	//----- nvinfo : EIATTR_KPARAM_INFO
	.align		4
.L_27253:
        /*0078*/ 	.byte	0x04, 0x17
        /*007a*/ 	.short	(.L_27255 - .L_27254)
.L_27254:
        /*007c*/ 	.word	0x00000000
        /*0080*/ 	.short	0x0001
        /*0082*/ 	.short	0x0004
        /*0084*/ 	.byte	0x00, 0xf0, 0x11, 0x00


	//----- nvinfo : EIATTR_KPARAM_INFO
	.align		4
.L_27255:
        /*0088*/ 	.byte	0x04, 0x17
        /*008a*/ 	.short	(.L_27257 - .L_27256)
.L_27256:
        /*008c*/ 	.word	0x00000000
        /*0090*/ 	.short	0x0000
        /*0092*/ 	.short	0x0000
        /*0094*/ 	.byte	0x00, 0xf0, 0x11, 0x00


	//----- nvinfo : EIATTR_SPARSE_MMA_MASK
	.align		4
.L_27257:
        /*0098*/ 	.byte	0x03, 0x50
        /*009a*/ 	.short	0x0000


	//----- nvinfo : EIATTR_MAXREG_COUNT
	.align		4
        /*009c*/ 	.byte	0x03, 0x1b
        /*009e*/ 	.short	0x00ff


	//----- nvinfo : EIATTR_NUM_BARRIERS
	.align		4
        /*00a0*/ 	.byte	0x02, 0x4c
        /*00a2*/ 	.byte	0x01
	.zero		1


	//----- nvinfo : EIATTR_MERCURY_ISA_VERSION
	.align		4
        /*00a4*/ 	.byte	0x03, 0x5f
        /*00a6*/ 	.short	0x0101


	//----- nvinfo : EIATTR_COOP_GROUP_MASK_REGIDS
	.align		4
        /*00a8*/ 	.byte	0x04, 0x29
        /*00aa*/ 	.short	(.L_27259 - .L_27258)


	//   ....[0]....
.L_27258:
        /*00ac*/ 	.word	0xffffffff


	//   ....[1]....
        /*00b0*/ 	.word	0xffffffff


	//   ....[2]....
        /*00b4*/ 	.word	0xffffffff


	//   ....[3]....
        /*00b8*/ 	.word	0xffffffff


	//   ....[4]....
        /*00bc*/ 	.word	0xffffffff


	//   ....[5]....
        /*00c0*/ 	.word	0xffffffff


	//   ....[6]....
        /*00c4*/ 	.word	0xffffffff


	//   ....[7]....
        /*00c8*/ 	.word	0xffffffff


	//   ....[8]....
        /*00cc*/ 	.word	0xffffffff


	//   ....[9]....
        /*00d0*/ 	.word	0xffffffff


	//   ....[10]....
        /*00d4*/ 	.word	0xffffffff


	//   ....[11]....
        /*00d8*/ 	.word	0xffffffff


	//   ....[12]....
        /*00dc*/ 	.word	0xffffffff


	//   ....[13]....
        /*00e0*/ 	.word	0xffffffff


	//   ....[14]....
        /*00e4*/ 	.word	0xffffffff


	//   ....[15]....
        /*00e8*/ 	.word	0xffffffff


	//   ....[16]....
        /*00ec*/ 	.word	0xffffffff


	//----- nvinfo : EIATTR_COOP_GROUP_INSTR_OFFSETS
	.align		4
.L_27259:
        /*00f0*/ 	.byte	0x04, 0x28
        /*00f2*/ 	.short	(.L_27261 - .L_27260)


	//   ....[0]....
.L_27260:
        /*00f4*/ 	.word	0x00001030


	//   ....[1]....
        /*00f8*/ 	.word	0x00001040


	//   ....[2]....
        /*00fc*/ 	.word	0x00001050


	//   ....[3]....
        /*0100*/ 	.word	0x00001060


	//   ....[4]....
        /*0104*/ 	.word	0x00001070


	//   ....[5]....
        /*0108*/ 	.word	0x00001080


	//   ....[6]....
        /*010c*/ 	.word	0x000010a0


	//   ....[7]....
        /*0110*/ 	.word	0x000010e0


	//   ....[8]....
        /*0114*/ 	.word	0x00001120


	//   ....[9]....
        /*0118*/ 	.word	0x00001150


	//   ....[10]....
        /*011c*/ 	.word	0x00001190


	//   ....[11]....
        /*0120*/ 	.word	0x000011f0


	//   ....[12]....
        /*0124*/ 	.word	0x00001260


	//   ....[13]....
        /*0128*/ 	.word	0x00001270


	//   ....[14]....
        /*012c*/ 	.word	0x000012b0


	//   ....[15]....
        /*0130*/ 	.word	0x000012c0


	//   ....[16]....
        /*0134*/ 	.word	0x00001350


	//----- nvinfo : EIATTR_VRC_CTA_INIT_COUNT
	.align		4
.L_27261:
        /*0138*/ 	.byte	0x02, 0x4a
	.zero		1
	.zero		1


	//----- nvinfo : EIATTR_EXIT_INSTR_OFFSETS
	.align		4
        /*013c*/ 	.byte	0x04, 0x1c
        /*013e*/ 	.short	(.L_27263 - .L_27262)


	//   ....[0]....
.L_27262:
        /*0140*/ 	.word	0x00000040


	//   ....[1]....
        /*0144*/ 	.word	0x000013e0


	//   ....[2]....
        /*0148*/ 	.word	0x00001780


	//   ....[3]....
        /*014c*/ 	.word	0x00001a20


	//----- nvinfo : EIATTR_MAX_THREADS
	.align		4
.L_27263:
        /*0150*/ 	.byte	0x04, 0x05
        /*0152*/ 	.short	(.L_27265 - .L_27264)
.L_27264:
        /*0154*/ 	.word	0x00000080
        /*0158*/ 	.word	0x00000001
        /*015c*/ 	.word	0x00000001


	//----- nvinfo : EIATTR_CRS_STACK_SIZE
	.align		4
.L_27265:
        /*0160*/ 	.byte	0x04, 0x1e
        /*0162*/ 	.short	(.L_27267 - .L_27266)
.L_27266:
        /*0164*/ 	.word	0x00000000


	//----- nvinfo : EIATTR_CBANK_PARAM_SIZE
	.align		4
.L_27267:
        /*0168*/ 	.byte	0x03, 0x19
        /*016a*/ 	.short	0x0034


	//----- nvinfo : EIATTR_PARAM_CBANK
	.align		4
        /*016c*/ 	.byte	0x04, 0x0a
        /*016e*/ 	.short	(.L_27269 - .L_27268)
	.align		4
.L_27268:
        /*0170*/ 	.word	index@(.nv.constant0._Z9cuda_gemmIiLi128ELi1ELi1ELi256ELi64ELi64ELi64ELi0ELi1EEviiiPT_S1_S1_iii)
        /*0174*/ 	.short	0x0380
        /*0176*/ 	.short	0x0034


	//----- nvinfo : EIATTR_SW_WAR
	.align		4
.L_27269:
        /*0178*/ 	.byte	0x04, 0x36
        /*017a*/ 	.short	(.L_27271 - .L_27270)
.L_27270:
        /*017c*/ 	.word	0x00000008
.L_27271:


//--------------------- .nv.info._Z9cuda_gemmIiLi128ELi1ELi1ELi256ELi64ELi64ELi64ELi0ELi0EEviiiPT_S1_S1_iii --------------------------
	.section	.nv.info._Z9cuda_gemmIiLi128ELi1ELi1ELi256ELi64ELi64ELi64ELi0ELi0EEviiiPT_S1_S1_iii,"",@"SHT_CUDA_INFO"
	.sectionflags	@""
	.align	4


	//----- nvinfo : EIATTR_CUDA_API_VERSION
	.align		4
        /*0000*/ 	.byte	0x04, 0x37
        /*0002*/ 	.short	(.L_27273 - .L_27272)
.L_27272:
        /*0004*/ 	.word	0x00000082


	//----- nvinfo : EIATTR_KPARAM_INFO
	.align		4
.L_27273:
        /*0008*/ 	.byte	0x04, 0x17
        /*000a*/ 	.short	(.L_27275 - .L_27274)
.L_27274:
        /*000c*/ 	.word	0x00000000
        /*0010*/ 	.short	0x0008
        /*0012*/ 	.short	0x0030
        /*0014*/ 	.byte	0x00, 0xf0, 0x11, 0x00


	//----- nvinfo : EIATTR_KPARAM_INFO
	.align		4
.L_27275:
        /*0018*/ 	.byte	0x04, 0x17
        /*001a*/ 	.short	(.L_27277 - .L_27276)
.L_27276:
        /*001c*/ 	.word	0x00000000
        /*0020*/ 	.short	0x0007
        /*0022*/ 	.short	0x002c
        /*0024*/ 	.byte	0x00, 0xf0, 0x11, 0x00


	//----- nvinfo : EIATTR_KPARAM_INFO
	.align		4
.L_27277:
        /*0028*/ 	.byte	0x04, 0x17
        /*002a*/ 	.short	(.L_27279 - .L_27278)
.L_27278:
        /*002c*/ 	.word	0x00000000
        /*0030*/ 	.short	0x0006
        /*0032*/ 	.short	0x0028
        /*0034*/ 	.byte	0x00, 0xf0, 0x11, 0x00


	//----- nvinfo : EIATTR_KPARAM_INFO
	.align		4
.L_27279:
        /*0038*/ 	.byte	0x04, 0x17
        /*003a*/ 	.short	(.L_27281 - .L_27280)
.L_27280:
        /*003c*/ 	.word	0x00000000
        /*0040*/ 	.short	0x0005
        /*0042*/ 	.short	0x0020
        /*0044*/ 	.byte	0x00, 0xf5, 0x21, 0x00


	//----- nvinfo : EIATTR_KPARAM_INFO
	.align		4
.L_27281:
        /*0048*/ 	.byte	0x04, 0x17
        /*004a*/ 	.short	(.L_27283 - .L_27282)
.L_27282:
        /*004c*/ 	.word	0x00000000
        /*0050*/ 	.short	0x0004
        /*0052*/ 	.short	0x0018
        /*0054*/ 	.byte	0x00, 0xf5, 0x21, 0x00


	//----- nvinfo : EIATTR_KPARAM_INFO
	.align		4
.L_27283:
        /*0058*/ 	.byte	0x04, 0x17
        /*005a*/ 	.short	(.L_27285 - .L_27284)
.L_27284:
        /*005c*/ 	.word	0x00000000
        /*0060*/ 	.short	0x0003
        /*0062*/ 	.short	0x0010
        /*0064*/ 	.byte	0x00, 0xf5, 0x21, 0x00


	//----- nvinfo : EIATTR_KPARAM_INFO
	.align		4
.L_27285:
        /*0068*/ 	.byte	0x04, 0x17
        /*006a*/ 	.short	(.L_27287 - .L_27286)
.L_27286:
        /*006c*/ 	.word	0x00000000
        /*0070*/ 	.short	0x0002
        /*0072*/ 	.short	0x0008
        /*0074*/ 	.byte	0x00, 0xf0, 0x11, 0x00


	//----- nvinfo : EIATTR_KPARAM_INFO
	.align		4
.L_27287:
        /*0078*/ 	.byte	0x04, 0x17
        /*007a*/ 	.short	(.L_27289 - .L_27288)
.L_27288:
        /*007c*/ 	.word	0x00000000
        /*0080*/ 	.short	0x0001
        /*0082*/ 	.short	0x0004
        /*0084*/ 	.byte	0x00, 0xf0, 0x11, 0x00


	//----- nvinfo : EIATTR_KPARAM_INFO
	.align		4
.L_27289:
        /*0088*/ 	.byte	0x04, 0x17
        /*008a*/ 	.short	(.L_27291 - .L_27290)
.L_27290:
        /*008c*/ 	.word	0x00000000
        /*0090*/ 	.short	0x0000
        /*0092*/ 	.short	0x0000
        /*0094*/ 	.byte	0x00, 0xf0, 0x11, 0x00


	//----- nvinfo : EIATTR_SPARSE_MMA_MASK
	.align		4
.L_27291:
        /*0098*/ 	.byte	0x03, 0x50
        /*009a*/ 	.short	0x0000


	//----- nvinfo : EIATTR_MAXREG_COUNT
	.align		4
        /*009c*/ 	.byte	0x03, 0x1b
        /*009e*/ 	.short	0x00ff


	//----- nvinfo : EIATTR_NUM_BARRIERS
	.align		4
        /*00a0*/ 	.byte	0x02, 0x4c
        /*00a2*/ 	.byte	0x01
	.zero		1


	//----- nvinfo : EIATTR_MERCURY_ISA_VERSION
	.align		4
        /*00a4*/ 	.byte	0x03, 0x5f
        /*00a6*/ 	.short	0x0101


	//----- nvinfo : EIATTR_COOP_GROUP_MASK_REGIDS
	.align		4
        /*00a8*/ 	.byte	0x04, 0x29
        /*00aa*/ 	.short	(.L_27293 - .L_27292)


	//   ....[0]....
.L_27292:
        /*00ac*/ 	.word	0xffffffff


	//   ....[1]....
        /*00b0*/ 	.word	0xffffffff


	//   ....[2]....
        /*00b4*/ 	.word	0xffffffff


	//   ....[3]....
        /*00b8*/ 	.word	0xffffffff


	//   ....[4]....
        /*00bc*/ 	.word	0xffffffff


	//   ....[5]....
        /*00c0*/ 	.word	0xffffffff


	//   ....[6]....
        /*00c4*/ 	.word	0xffffffff


	//   ....[7]....
        /*00c8*/ 	.word	0xffffffff


	//   ....[8]....
        /*00cc*/ 	.word	0xffffffff


	//   ....[9]....
        /*00d0*/ 	.word	0xffffffff


	//   ....[10]....
        /*00d4*/ 	.word	0xffffffff


	//   ....[11]....
        /*00d8*/ 	.word	0xffffffff


	//   ....[12]....
        /*00dc*/ 	.word	0xffffffff


	//   ....[13]....
        /*00e0*/ 	.word	0xffffffff


	//   ....[14]....
        /*00e4*/ 	.word	0xffffffff


	//   ....[15]....
        /*00e8*/ 	.word	0xffffffff


	//   ....[16]....
        /*00ec*/ 	.word	0xffffffff


	//   ....[17]....
        /*00f0*/ 	.word	0x05000048


	//   ....[18]....
        /*00f4*/ 	.word	0x05000048


	//   ....[19]....
        /*00f8*/ 	.word	0x05000048


	//   ....[20]....
        /*00fc*/ 	.word	0x05000048


	//   ....[21]....
        /*0100*/ 	.word	0x05000048


	//   ....[22]....
        /*0104*/ 	.word	0x05000048


	//   ....[23]....
        /*0108*/ 	.word	0x05000048


	//   ....[24]....
        /*010c*/ 	.word	0x05000048


	//   ....[25]....
        /*0110*/ 	.word	0x05000048


	//   ....[26]....
        /*0114*/ 	.word	0x05000048


	//   ....[27]....
        /*0118*/ 	.word	0x05000048


	//   ....[28]....
        /*011c*/ 	.word	0x05000048


	//   ....[29]....
        /*0120*/ 	.word	0x05000048


	//   ....[30]....
        /*0124*/ 	.word	0x05000048


	//   ....[31]....
        /*0128*/ 	.word	0x05000048


	//   ....[32]....
        /*012c*/ 	.word	0x05000048


	//----- nvinfo : EIATTR_COOP_GROUP_INSTR_OFFSETS
	.align		4
.L_27293:
        /*0130*/ 	.byte	0x04, 0x28
        /*0132*/ 	.short	(.L_27295 - .L_27294)


	//   ....[0]....
.L_27294:
        /*0134*/ 	.word	0x00001e30


	//   ....[1]....
        /*0138*/ 	.word	0x00001e90


	//   ....[2]....
        /*013c*/ 	.word	0x00001ef0


	//   ....[3]....
        /*0140*/ 	.word	0x00001f50


	//   ....[4]....
        /*0144*/ 	.word	0x00001fb0


	//   ....[5]....
        /*0148*/ 	.word	0x00002010


	//   ....[6]....
        /*014c*/ 	.word	0x00002070


	//   ....[7]....
        /*0150*/ 	.word	0x000020d0


	//   ....[8]....
        /*0154*/ 	.word	0x00002130


	//   ....[9]....
        /*0158*/ 	.word	0x00002190


	//   ....[10]....
        /*015c*/ 	.word	0x000021f0


	//   ....[11]....
        /*0160*/ 	.word	0x00002250


	//   ....[12]....
        /*0164*/ 	.word	0x000022b0


	//   ....[13]....
        /*0168*/ 	.word	0x00002310


	//   ....[14]....
        /*016c*/ 	.word	0x00002370


	//   ....[15]....
        /*0170*/ 	.word	0x000023d0


	//   ....[16]....
        /*0174*/ 	.word	0x000028c0


	//   ....[17]....
        /*0178*/ 	.word	0x000038f0


	//   ....[18]....
        /*017c*/ 	.word	0x00003970


	//   ....[19]....
        /*0180*/ 	.word	0x00003a10


	//   ....[20]....
        /*0184*/ 	.word	0x00003aa0


	//   ....[21]....
        /*0188*/ 	.word	0x00003b40


	//   ....[22]....
        /*018c*/ 	.word	0x00003bd0


	//   ....[23]....
        /*0190*/ 	.word	0x00003c70


	//   ....[24]....
        /*0194*/ 	.word	0x00003d00


	//   ....[25]....
        /*0198*/ 	.word	0x00003da0


	//   ....[26]....
        /*019c*/ 	.word	0x00003e30


	//   ....[27]....
        /*01a0*/ 	.word	0x00003ed0


	//   ....[28]....
        /*01a4*/ 	.word	0x00003f60


	//   ....[29]....
        /*01a8*/ 	.word	0x00003ff0


	//   ....[30]....
        /*01ac*/ 	.word	0x00004090


	//   ....[31]....
        /*01b0*/ 	.word	0x00004120


	//   ....[32]....
        /*01b4*/ 	.word	0x000041c0


	//----- nvinfo : EIATTR_VRC_CTA_INIT_COUNT
	.align		4
.L_27295:
        /*01b8*/ 	.byte	0x02, 0x4a
	.zero		1
	.zero		1


	//----- nvinfo : EIATTR_EXIT_INSTR_OFFSETS
	.align		4
        /*01bc*/ 	.byte	0x04, 0x1c
        /*01be*/ 	.short	(.L_27297 - .L_27296)


	//   ....[0]....
.L_27296:
        /*01c0*/ 	.word	0x000002d0


	//   ....[1]....
        /*01c4*/ 	.word	0x000029d0


	//   ....[2]....
        /*01c8*/ 	.word	0x000030d0


	//   ....[3]....
        /*01cc*/ 	.word	0x000038a0


	//----- nvinfo : EIATTR_MAX_THREADS
	.align		4
.L_27297:
        /*01d0*/ 	.byte	0x04, 0x05
        /*01d2*/ 	.short	(.L_27299 - .L_27298)
.L_27298:
        /*01d4*/ 	.word	0x00000080
        /*01d8*/ 	.word	0x00000001
        /*01dc*/ 	.word	0x00000001


	//----- nvinfo : EIATTR_CRS_STACK_SIZE
	.align		4
.L_27299:
        /*01e0*/ 	.byte	0x04, 0x1e
        /*01e2*/ 	.short	(.L_27301 - .L_27300)
.L_27300:
        /*01e4*/ 	.word	0x00000000


	//----- nvinfo : EIATTR_CBANK_PARAM_SIZE
	.align		4
.L_27301:
        /*01e8*/ 	.byte	0x03, 0x19
        /*01ea*/ 	.short	0x0034


	//----- nvinfo : EIATTR_PARAM_CBANK
	.align		4
        /*01ec*/ 	.byte	0x04, 0x0a
        /*01ee*/ 	.short	(.L_27303 - .L_27302)
	.align		4
.L_27302:
        /*01f0*/ 	.word	index@(.nv.constant0._Z9cuda_gemmIiLi128ELi1ELi1ELi256ELi64ELi64ELi64ELi0ELi0EEviiiPT_S1_S1_iii)
        /*01f4*/ 	.short	0x0380
        /*01f6*/ 	.short	0x0034


	//----- nvinfo : EIATTR_SW_WAR
	.align		4
.L_27303:
        /*01f8*/ 	.byte	0x04, 0x36
        /*01fa*/ 	.short	(.L_27305 - .L_27304)
.L_27304:
        /*01fc*/ 	.word	0x00000008
.L_27305:


//--------------------- .nv.info._Z9cuda_gemmIiLi128ELi1ELi1ELi256ELi32ELi32ELi64ELi1ELi1EEviiiPT_S1_S1_iii --------------------------
	.section	.nv.info._Z9cuda_gemmIiLi128ELi1ELi1ELi256ELi32ELi32ELi64ELi1ELi1EEviiiPT_S1_S1_iii,"",@"SHT_CUDA_INFO"
	.sectionflags	@""
	.align	4


	//----- nvinfo : EIATTR_CUDA_API_VERSION
	.align		4
        /*0000*/ 	.byte	0x04, 0x37
        /*0002*/ 	.short	(.L_27307 - .L_27306)
.L_27306:
        /*0004*/ 	.word	0x00000082


	//----- nvinfo : EIATTR_KPARAM_INFO
	.align		4
.L_27307:
        /*0008*/ 	.byte	0x04, 0x17
        /*000a*/ 	.short	(.L_27309 - .L_27308)
.L_27308:
        /*000c*/ 	.word	0x00000000
        /*0010*/ 	.short	0x0008
        /*0012*/ 	.short	0x0030
        /*0014*/ 	.byte	0x00, 0xf0, 0x11, 0x00


	//----- nvinfo : EIATTR_KPARAM_INFO
	.align		4
.L_27309:
        /*0018*/ 	.byte	0x04, 0x17
        /*001a*/ 	.short	(.L_27311 - .L_27310)
.L_27310:
        /*001c*/ 	.word	0x00000000
        /*0020*/ 	.short	0x0007
        /*0022*/ 	.short	0x002c
        /*0024*/ 	.byte	0x00, 0xf0, 0x11, 0x00


	//----- nvinfo : EIATTR_KPARAM_INFO
	.align		4
.L_27311:
        /*0028*/ 	.byte	0x04, 0x17
        /*002a*/ 	.short	(.L_27313 - .L_27312)
.L_27312:
        /*002c*/ 	.word	0x00000000
        /*0030*/ 	.short	0x0006
        /*0032*/ 	.short	0x0028
        /*0034*/ 	.byte	0x00, 0xf0, 0x11, 0x00


	//----- nvinfo : EIATTR_KPARAM_INFO
	.align		4
.L_27313:
        /*0038*/ 	.byte	0x04, 0x17
        /*003a*/ 	.short	(.L_27315 - .L_27314)
.L_27314:
        /*003c*/ 	.word	0x00000000
        /*0040*/ 	.short	0x0005
        /*0042*/ 	.short	0x0020
        /*0044*/ 	.byte	0x00, 0xf5, 0x21, 0x00


	//----- nvinfo : EIATTR_KPARAM_INFO
	.align		4
.L_27315:
        /*0048*/ 	.byte	0x04, 0x17
        /*004a*/ 	.short	(.L_27317 - .L_27316)
.L_27316:
        /*004c*/ 	.word	0x00000000
        /*0050*/ 	.short	0x0004
        /*0052*/ 	.short	0x0018
        /*0054*/ 	.byte	0x00, 0xf5, 0x21, 0x00


	//----- nvinfo : EIATTR_KPARAM_INFO
	.align		4
.L_27317:
        /*0058*/ 	.byte	0x04, 0x17
        /*005a*/ 	.short	(.L_27319 - .L_27318)
.L_27318:
        /*005c*/ 	.word	0x00000000
        /*0060*/ 	.short	0x0003
        /*0062*/ 	.short	0x0010
        /*0064*/ 	.byte	0x00, 0xf5, 0x21, 0x00


	//----- nvinfo : EIATTR_KPARAM_INFO
	.align		4
.L_27319:
        /*0068*/ 	.byte	0x04, 0x17
        /*006a*/ 	.short	(.L_27321 - .L_27320)
.L_27320:
        /*006c*/ 	.word	0x00000000
        /*0070*/ 	.short	0x0002
        /*0072*/ 	.short	0x0008
        /*0074*/ 	.byte	0x00, 0xf0, 0x11, 0x00


	//----- nvinfo : EIATTR_KPARAM_INFO
	.align		4
.L_27321:
        /*0078*/ 	.byte	0x04, 0x17
        /*007a*/ 	.short	(.L_27323 - .L_27322)
.L_27322:
        /*007c*/ 	.word	0x00000000
        /*0080*/ 	.short	0x0001
        /*0082*/ 	.short	0x0004
        /*0084*/ 	.byte	0x00, 0xf0, 0x11, 0x00


	//----- nvinfo : EIATTR_KPARAM_INFO
	.align		4
.L_27323:
        /*0088*/ 	.byte	0x04, 0x17
        /*008a*/ 	.short	(.L_27325 - .L_27324)
.L_27324:
        /*008c*/ 	.word	0x00000000
        /*0090*/ 	.short	0x0000
        /*0092*/ 	.short	0x0000
        /*0094*/ 	.byte	0x00, 0xf0, 0x11, 0x00


	//----- nvinfo : EIATTR_SPARSE_MMA_MASK
	.align		4
.L_27325:
        /*0098*/ 	.byte	0x03, 0x50
        /*009a*/ 	.short	0x0000


	//----- nvinfo : EIATTR_MAXREG_COUNT
	.align		4
        /*009c*/ 	.byte	0x03, 0x1b
        /*009e*/ 	.short	0x00ff


	//----- nvinfo : EIATTR_NUM_BARRIERS
	.align		4
        /*00a0*/ 	.byte	0x02, 0x4c
        /*00a2*/ 	.byte	0x01
	.zero		1


	//----- nvinfo : EIATTR_MERCURY_ISA_VERSION
	.align		4
        /*00a4*/ 	.byte	0x03, 0x5f
        /*00a6*/ 	.short	0x0101


	//----- nvinfo : EIATTR_COOP_GROUP_MASK_REGIDS
	.align		4
        /*00a8*/ 	.byte	0x04, 0x29
        /*00aa*/ 	.short	(.L_27327 - .L_27326)


	//   ....[0]....
.L_27326:
        /*00ac*/ 	.word	0xffffffff


	//   ....[1]....
        /*00b0*/ 	.word	0xffffffff


	//   ....[2]....
        /*00b4*/ 	.word	0xffffffff


	//   ....[3]....
        /*00b8*/ 	.word	0xffffffff


	//   ....[4]....
        /*00bc*/ 	.word	0xffffffff


	//   ....[5]....
        /*00c0*/ 	.word	0xffffffff


	//   ....[6]....
        /*00c4*/ 	.word	0xffffffff


	//   ....[7]....
        /*00c8*/ 	.word	0xffffffff


	//   ....[8]....
        /*00cc*/ 	.word	0xffffffff


	//   ....[9]....
        /*00d0*/ 	.word	0xffffffff


	//   ....[10]....
        /*00d4*/ 	.word	0xffffffff


	//   ....[11]....
        /*00d8*/ 	.word	0xffffffff


	//   ....[12]....
        /*00dc*/ 	.word	0xffffffff


	//   ....[13]....
        /*00e0*/ 	.word	0xffffffff


	//   ....[14]....
        /*00e4*/ 	.word	0xffffffff


	//   ....[15]....
        /*00e8*/ 	.word	0xffffffff


	//   ....[16]....
        /*00ec*/ 	.word	0xffffffff


	//   ....[17]....
        /*00f0*/ 	.word	0x0500002c


	//   ....[18]....
        /*00f4*/ 	.word	0x0500002c


	//   ....[19]....
        /*00f8*/ 	.word	0x0500002c


	//   ....[20]....
        /*00fc*/ 	.word	0x0500002c


	//   ....[21]....
        /*0100*/ 	.word	0x0500002c


	//   ....[22]....
        /*0104*/ 	.word	0x0500002c


	//   ....[23]....
        /*0108*/ 	.word	0x0500002c


	//   ....[24]....
        /*010c*/ 	.word	0x0500002c


	//   ....[25]....
        /*0110*/ 	.word	0x0500002c


	//   ....[26]....
        /*0114*/ 	.word	0x0500002c


	//   ....[27]....
        /*0118*/ 	.word	0x0500002c


	//   ....[28]....
        /*011c*/ 	.word	0x0500002c


	//   ....[29]....
        /*0120*/ 	.word	0x0500002c


	//   ....[30]....
        /*0124*/ 	.word	0x0500002c


	//   ....[31]....
        /*0128*/ 	.word	0x0500002c


	//   ....[32]....
        /*012c*/ 	.word	0x0500002c


	//----- nvinfo : EIATTR_COOP_GROUP_INSTR_OFFSETS
	.align		4
.L_27327:
        /*0130*/ 	.byte	0x04, 0x28
        /*0132*/ 	.short	(.L_27329 - .L_27328)


	//   ....[0]....
.L_27328:
        /*0134*/ 	.word	0x00001490


	//   ....[1]....
        /*0138*/ 	.word	0x000014a0


	//   ....[2]....
        /*013c*/ 	.word	0x000014b0


	//   ....[3]....
        /*0140*/ 	.word	0x000014c0


	//   ....[4]....
        /*0144*/ 	.word	0x000014f0


	//   ....[5]....
        /*0148*/ 	.word	0x00001510


	//   ....[6]....
        /*014c*/ 	.word	0x00001530


	//   ....[7]....
        /*0150*/ 	.word	0x00001550


	//   ....[8]....
        /*0154*/ 	.word	0x00001570


	//   ....[9]....
        /*0158*/ 	.word	0x00001590


	//   ....[10]....
        /*015c*/ 	.word	0x000015b0


	//   ....[11]....
        /*0160*/ 	.word	0x000015d0


	//   ....[12]....
        /*0164*/ 	.word	0x000015f0


	//   ....[13]....
        /*0168*/ 	.word	0x00001610


	//   ....[14]....
        /*016c*/ 	.word	0x00001630


	//   ....[15]....
        /*0170*/ 	.word	0x00001640


	//   ....[16]....
        /*0174*/ 	.word	0x000016b0


	//   ....[17]....
        /*0178*/ 	.word	0x00001d80


	//   ....[18]....
        /*017c*/ 	.word	0x00001dd0


	//   ....[19]....
        /*0180*/ 	.word	0x00001e30


	//   ....[20]....
        /*0184*/ 	.word	0x00001e80


	//   ....[21]....
        /*0188*/ 	.word	0x00001ee0


	//   ....[22]....
        /*018c*/ 	.word	0x00001f30


	//   ....[23]....
        /*0190*/ 	.word	0x00001f90


	//   ....[24]....
        /*0194*/ 	.word	0x00001ff0


	//   ....[25]....
        /*0198*/ 	.word	0x00002040


	//   ....[26]....
        /*019c*/ 	.word	0x000020a0


	//   ....[27]....
        /*01a0*/ 	.word	0x00002100


	//   ....[28]....
        /*01a4*/ 	.word	0x00002150


	//   ....[29]....
        /*01a8*/ 	.word	0x000021b0


	//   ....[30]....
        /*01ac*/ 	.word	0x00002210


	//   ....[31]....
        /*01b0*/ 	.word	0x00002270


	//   ....[32]....
        /*01b4*/ 	.word	0x000022d0


	//----- nvinfo : EIATTR_VRC_CTA_INIT_COUNT
	.align		4
.L_27329:
        /*01b8*/ 	.byte	0x02, 0x4a
	.zero		1
	.zero		1


	//----- nvinfo : EIATTR_EXIT_INSTR_OFFSETS
	.align		4
        /*01bc*/ 	.byte	0x04, 0x1c
        /*01be*/ 	.short	(.L_27331 - .L_27330)


	//   ....[0]....
.L_27330:
        /*01c0*/ 	.word	0x00000040


	//   ....[1]....
        /*01c4*/ 	.word	0x000017a0


	//   ....[2]....
        /*01c8*/ 	.word	0x00001af0


	//   ....[3]....
        /*01cc*/ 	.word	0x00001d30


	//----- nvinfo : EIATTR_MAX_THREADS
	.align		4
.L_27331:
        /*01d0*/ 	.byte	0x04, 0x05
        /*01d2*/ 	.short	(.L_27333 - .L_27332)
.L_27332:
        /*01d4*/ 	.word	0x00000080
        /*01d8*/ 	.word	0x00000001
        /*01dc*/ 	.word	0x00000001


	//----- nvinfo : EIATTR_CRS_STACK_SIZE
	.align		4
.L_27333:
        /*01e0*/ 	.byte	0x04, 0x1e
        /*01e2*/ 	.short	(.L_27335 - .L_27334)
.L_27334:
        /*01e4*/ 	.word	0x00000000


	//----- nvinfo : EIATTR_CBANK_PARAM_SIZE
	.align		4
.L_27335:
        /*01e8*/ 	.byte	0x03, 0x19
        /*01ea*/ 	.short	0x0034


	//----- nvinfo : EIATTR_PARAM_CBANK
	.align		4
        /*01ec*/ 	.byte	0x04, 0x0a
        /*01ee*/ 	.short	(.L_27337 - .L_27336)
	.align		4
.L_27336:
        /*01f0*/ 	.word	index@(.nv.constant0._Z9cuda_gemmIiLi128ELi1ELi1ELi256ELi32ELi32ELi64ELi1ELi1EEviiiPT_S1_S1_iii)
        /*01f4*/ 	.short	0x0380
        /*01f6*/ 	.short	0x0034


	//----- nvinfo : EIATTR_SW_WAR
	.align		4
.L_27337:
        /*01f8*/ 	.byte	0x04, 0x36
        /*01fa*/ 	.short	(.L_27339 - .L_27338)
.L_27338:
        /*01fc*/ 	.word	0x00000008
.L_27339:


//--------------------- .nv.info._Z9cuda_gemmIiLi128ELi1ELi1ELi256ELi32ELi32ELi64ELi1ELi0EEviiiPT_S1_S1_iii --------------------------
	.section	.nv.info._Z9cuda_gemmIiLi128ELi1ELi1ELi256ELi32ELi32ELi64ELi1ELi0EEviiiPT_S1_S1_iii,"",@"SHT_CUDA_INFO"
	.sectionflags	@""
	.align	4


	//----- nvinfo : EIATTR_CUDA_API_VERSION
	.align		4
        /*0000*/ 	.byte	0x04, 0x37
        /*0002*/ 	.short	(.L_27341 - .L_27340)
.L_27340:
        /*0004*/ 	.word	0x00000082


	//----- nvinfo : EIATTR_KPARAM_INFO
	.align		4
.L_27341:
        /*0008*/ 	.byte	0x04, 0x17
        /*000a*/ 	.short	(.L_27343 - .L_27342)
.L_27342:
        /*000c*/ 	.word	0x00000000
        /*0010*/ 	.short	0x0008
        /*0012*/ 	.short	0x0030
        /*0014*/ 	.byte	0x00, 0xf0, 0x11, 0x00


	//----- nvinfo : EIATTR_KPARAM_INFO
	.align		4
.L_27343:
        /*0018*/ 	.byte	0x04, 0x17
        /*001a*/ 	.short	(.L_27345 - .L_27344)
.L_27344:
        /*001c*/ 	.word	0x00000000
        /*0020*/ 	.short	0x0007
        /*0022*/ 	.short	0x002c
        /*0024*/ 	.byte	0x00, 0xf0, 0x11, 0x00


	//----- nvinfo : EIATTR_KPARAM_INFO
	.align		4
.L_27345:
        /*0028*/ 	.byte	0x04, 0x17
        /*002a*/ 	.short	(.L_27347 - .L_27346)
.L_27346:
        /*002c*/ 	.word	0x00000000
        /*0030*/ 	.short	0x0006
        /*0032*/ 	.short	0x0028
        /*0034*/ 	.byte	0x00, 0xf0, 0x11, 0x00


	//----- nvinfo : EIATTR_KPARAM_INFO
	.align		4
.L_27347:
        /*0038*/ 	.byte	0x04, 0x17
        /*003a*/ 	.short	(.L_27349 - .L_27348)
.L_27348:
        /*003c*/ 	.word	0x00000000
        /*0040*/ 	.short	0x0005
        /*0042*/ 	.short	0x0020
        /*0044*/ 	.byte	0x00, 0xf5, 0x21, 0x00


	//----- nvinfo : EIATTR_KPARAM_INFO
	.align		4
.L_27349:
        /*0048*/ 	.byte	0x04, 0x17
        /*004a*/ 	.short	(.L_27351 - .L_27350)
.L_27350:
        /*004c*/ 	.word	0x00000000
        /*0050*/ 	.short	0x0004
        /*0052*/ 	.short	0x0018
        /*0054*/ 	.byte	0x00, 0xf5, 0x21, 0x00


	//----- nvinfo : EIATTR_KPARAM_INFO
	.align		4
.L_27351:
        /*0058*/ 	.byte	0x04, 0x17
        /*005a*/ 	.short	(.L_27353 - .L_27352)
.L_27352:
        /*005c*/ 	.word	0x00000000
        /*0060*/ 	.short	0x0003
        /*0062*/ 	.short	0x0010
        /*0064*/ 	.byte	0x00, 0xf5, 0x21, 0x00


	//----- nvinfo : EIATTR_KPARAM_INFO
	.align		4
.L_27353:
        /*0068*/ 	.byte	0x04, 0x17
        /*006a*/ 	.short	(.L_27355 - .L_27354)
.L_27354:
        /*006c*/ 	.word	0x00000000
        /*0070*/ 	.short	0x0002
        /*0072*/ 	.short	0x0008
        /*0074*/ 	.byte	0x00, 0xf0, 0x11, 0x00


	//----- nvinfo : EIATTR_KPARAM_INFO
	.align		4
.L_27355:
        /*0078*/ 	.byte	0x04, 0x17
        /*007a*/ 	.short	(.L_27357 - .L_27356)
.L_27356:
        /*007c*/ 	.word	0x00000000
        /*0080*/ 	.short	0x0001
        /*0082*/ 	.short	0x0004
        /*0084*/ 	.byte	0x00, 0xf0, 0x11, 0x00


	//----- nvinfo : EIATTR_KPARAM_INFO
	.align		4
.L_27357:
        /*0088*/ 	.byte	0x04, 0x17
        /*008a*/ 	.short	(.L_27359 - .L_27358)
.L_27358:
        /*008c*/ 	.word	0x00000000
        /*0090*/ 	.short	0x0000
        /*0092*/ 	.short	0x0000
        /*0094*/ 	.byte	0x00, 0xf0, 0x11, 0x00


	//----- nvinfo : EIATTR_SPARSE_MMA_MASK
	.align		4
.L_27359:
        /*0098*/ 	.byte	0x03, 0x50
        /*009a*/ 	.short	0x0000


	//----- nvinfo : EIATTR_MAXREG_COUNT
	.align		4
        /*009c*/ 	.byte	0x03, 0x1b
        /*009e*/ 	.short	0x00ff


	//----- nvinfo : EIATTR_NUM_BARRIERS
	.align		4
        /*00a0*/ 	.byte	0x02, 0x4c
        /*00a2*/ 	.byte	0x01
	.zero		1


	//----- nvinfo : EIATTR_ANNOTATIONS
	.align		4
        /*00a4*/ 	.byte	0x04, 0x55
        /*00a6*/ 	.short	(.L_27361 - .L_27360)


	//   ....[0]....
.L_27360:
        /*00a8*/ 	.word	0x00000001
        /*00ac*/ 	.byte	0xf0, 0x15, 0x00, 0x00, 0x01, 0x00, 0x00, 0x00, 0x10, 0x17, 0x00, 0x00


	//----- nvinfo : EIATTR_MERCURY_ISA_VERSION
	.align		4
.L_27361:
        /*00b8*/ 	.byte	0x03, 0x5f
        /*00ba*/ 	.short	0x0101


	//----- nvinfo : EIATTR_COOP_GROUP_MASK_REGIDS
	.align		4
        /*00bc*/ 	.byte	0x04, 0x29
        /*00be*/ 	.short	(.L_27363 - .L_27362)


	//   ....[0]....
.L_27362:
        /*00c0*/ 	.word	0xffffffff


	//   ....[1]....
        /*00c4*/ 	.word	0xffffffff


	//   ....[2]....
        /*00c8*/ 	.word	0xffffffff


	//   ....[3]....
        /*00cc*/ 	.word	0xffffffff


	//   ....[4]....
        /*00d0*/ 	.word	0xffffffff


	//   ....[5]....
        /*00d4*/ 	.word	0xffffffff


	//   ....[6]....
        /*00d8*/ 	.word	0xffffffff


	//   ....[7]....
        /*00dc*/ 	.word	0xffffffff


	//   ....[8]....
        /*00e0*/ 	.word	0xffffffff


	//   ....[9]....
        /*00e4*/ 	.word	0xffffffff


	//   ....[10]....
        /*00e8*/ 	.word	0xffffffff


	//   ....[11]....
        /*00ec*/ 	.word	0xffffffff


	//   ....[12]....
        /*00f0*/ 	.word	0xffffffff


	//   ....[13]....
        /*00f4*/ 	.word	0xffffffff


	//   ....[14]....
        /*00f8*/ 	.word	0xffffffff


	//   ....[15]....
        /*00fc*/ 	.word	0xffffffff


	//   ....[16]....
        /*0100*/ 	.word	0xffffffff


	//   ....[17]....
        /*0104*/ 	.word	0x05000030


	//   ....[18]....
        /*0108*/ 	.word	0x05000030


	//   ....[19]....
        /*010c*/ 	.word	0x05000030


	//   ....[20]....
        /*0110*/ 	.word	0x05000030


	//   ....[21]....
        /*0114*/ 	.word	0x05000030


	//   ....[22]....
        /*0118*/ 	.word	0x05000030


	//   ....[23]....
        /*011c*/ 	.word	0x05000030


	//   ....[24]....
        /*0120*/ 	.word	0x05000030


	//   ....[25]....
        /*0124*/ 	.word	0x05000030


	//   ....[26]....
        /*0128*/ 	.word	0x05000030


	//   ....[27]....
        /*012c*/ 	.word	0x05000030


	//   ....[28]....
        /*0130*/ 	.word	0x05000030


	//   ....[29]....
        /*0134*/ 	.word	0x05000030


	//   ....[30]....
        /*0138*/ 	.word	0x05000030


	//   ....[31]....
        /*013c*/ 	.word	0x05000030


	//   ....[32]....
        /*0140*/ 	.word	0x05000030


	//----- nvinfo : EIATTR_COOP_GROUP_INSTR_OFFSETS
	.align		4
.L_27363:
        /*0144*/ 	.byte	0x04, 0x28
        /*0146*/ 	.short	(.L_27365 - .L_27364)


	//   ....[0]....
.L_27364:
        /*0148*/ 	.word	0x000022a0


	//   ....[1]....
        /*014c*/ 	.word	0x00002300


	//   ....[2]....
        /*0150*/ 	.word	0x00002360


	//   ....[3]....
        /*0154*/ 	.word	0x000023c0


	//   ....[4]....
        /*0158*/ 	.word	0x00002420


	//   ....[5]....
        /*015c*/ 	.word	0x00002480


	//   ....[6]....
        /*0160*/ 	.word	0x000024e0


	//   ....[7]....
        /*0164*/ 	.word	0x00002540


	//   ....[8]....
        /*0168*/ 	.word	0x000025a0


	//   ....[9]....
        /*016c*/ 	.word	0x00002600


	//   ....[10]....
        /*0170*/ 	.word	0x00002660


	//   ....[11]....
        /*0174*/ 	.word	0x000026c0


	//   ....[12]....
        /*0178*/ 	.word	0x00002720


	//   ....[13]....
        /*017c*/ 	.word	0x00002780


	//   ....[14]....
        /*0180*/ 	.word	0x000027e0


	//   ....[15]....
        /*0184*/ 	.word	0x00002840


	//   ....[16]....
        /*0188*/ 	.word	0x00002d00


	//   ....[17]....
        /*018c*/ 	.word	0x00003410


	//   ....[18]....
        /*0190*/ 	.word	0x000034a0


	//   ....[19]....
        /*0194*/ 	.word	0x00003530


	//   ....[20]....
        /*0198*/ 	.word	0x000035c0


	//   ....[21]....
        /*019c*/ 	.word	0x00003650


	//   ....[22]....
        /*01a0*/ 	.word	0x000036e0


	//   ....[23]....
        /*01a4*/ 	.word	0x00003770


	//   ....[24]....
        /*01a8*/ 	.word	0x00003800


	//   ....[25]....
        /*01ac*/ 	.word	0x00003890


	//   ....[26]....
        /*01b0*/ 	.word	0x00003920


	//   ....[27]....
        /*01b4*/ 	.word	0x000039b0


	//   ....[28]....
        /*01b8*/ 	.word	0x00003a40


	//   ....[29]....
        /*01bc*/ 	.word	0x00003ad0


	//   ....[30]....
        /*01c0*/ 	.word	0x00003b60


	//   ....[31]....
        /*01c4*/ 	.word	0x00003bf0


	//   ....[32]....
        /*01c8*/ 	.word	0x00003c80


	//----- nvinfo : EIATTR_VRC_CTA_INIT_COUNT
	.align		4
.L_27365:
        /*01cc*/ 	.byte	0x02, 0x4a
	.zero		1
	.zero		1


	//----- nvinfo : EIATTR_EXIT_INSTR_OFFSETS
	.align		4
        /*01d0*/ 	.byte	0x04, 0x1c
        /*01d2*/ 	.short	(.L_27367 - .L_27366)


	//   ....[0]....
.L_27366:
        /*01d4*/ 	.word	0x000002d0


	//   ....[1]....
        /*01d8*/ 	.word	0x00002e10


	//   ....[2]....
        /*01dc*/ 	.word	0x00003170


	//   ....[3]....
        /*01e0*/ 	.word	0x000033c0


	//----- nvinfo : EIATTR_MAX_THREADS
	.align		4
.L_27367:
        /*01e4*/ 	.byte	0x04, 0x05
        /*01e6*/ 	.short	(.L_27369 - .L_27368)
.L_27368:
        /*01e8*/ 	.word	0x00000080
        /*01ec*/ 	.word	0x00000001
        /*01f0*/ 	.word	0x00000001


	//----- nvinfo : EIATTR_CRS_STACK_SIZE
	.align		4
.L_27369:
        /*01f4*/ 	.byte	0x04, 0x1e
        /*01f6*/ 	.short	(.L_27371 - .L_27370)
.L_27370:
        /*01f8*/ 	.word	0x00000000


	//----- nvinfo : EIATTR_CBANK_PARAM_SIZE
	.align		4
.L_27371:
        /*01fc*/ 	.byte	0x03, 0x19
        /*01fe*/ 	.short	0x0034


	//----- nvinfo : EIATTR_PARAM_CBANK
	.align		4
        /*0200*/ 	.byte	0x04, 0x0a
        /*0202*/ 	.short	(.L_27373 - .L_27372)
	.align		4
.L_27372:
        /*0204*/ 	.word	index@(.nv.constant0._Z9cuda_gemmIiLi128ELi1ELi1ELi256ELi32ELi32ELi64ELi1ELi0EEviiiPT_S1_S1_iii)
        /*0208*/ 	.short	0x0380
        /*020a*/ 	.short	0x0034


	//----- nvinfo : EIATTR_SW_WAR
	.align		4
.L_27373:
        /*020c*/ 	.byte	0x04, 0x36
        /*020e*/ 	.short	(.L_27375 - .L_27374)
.L_27374:
        /*0210*/ 	.word	0x00000008
.L_27375:


//--------------------- .nv.info._Z9cuda_gemmIiLi128ELi1ELi1ELi256ELi32ELi32ELi64ELi0ELi1EEviiiPT_S1_S1_iii --------------------------
	.section	.nv.info._Z9cuda_gemmIiLi128ELi1ELi1ELi256ELi32ELi32ELi64ELi0ELi1EEviiiPT_S1_S1_iii,"",@"SHT_CUDA_INFO"
	.sectionflags	@""
	.align	4


	//----- nvinfo : EIATTR_CUDA_API_VERSION
	.align		4
        /*0000*/ 	.byte	0x04, 0x37
        /*0002*/ 	.short	(.L_27377 - .L_27376)
.L_27376:
        /*0004*/ 	.word	0x00000082


	//----- nvinfo : EIATTR_KPARAM_INFO
	.align		4
.L_27377:
        /*0008*/ 	.byte	0x04, 0x17
        /*000a*/ 	.short	(.L_27379 - .L_27378)
.L_27378:
        /*000c*/ 	.word	0x00000000
        /*0010*/ 	.short	0x0008
        /*0012*/ 	.short	0x0030
        /*0014*/ 	.byte	0x00, 0xf0, 0x11, 0x00


	//----- nvinfo : EIATTR_KPARAM_INFO
	.align		4
.L_27379:
        /*0018*/ 	.byte	0x04, 0x17
        /*001a*/ 	.short	(.L_27381 - .L_27380)
.L_27380:
        /*001c*/ 	.word	0x00000000
        /*0020*/ 	.short	0x0007
        /*0022*/ 	.short	0x002c
        /*0024*/ 	.byte	0x00, 0xf0, 0x11, 0x00


	//----- nvinfo : EIATTR_KPARAM_INFO
	.align		4
.L_27381:
        /*0028*/ 	.byte	0x04, 0x17
        /*002a*/ 	.short	(.L_27383 - .L_27382)
.L_27382:
        /*002c*/ 	.word	0x00000000
        /*0030*/ 	.short	0x0006
        /*0032*/ 	.short	0x0028
        /*0034*/ 	.byte	0x00, 0xf0, 0x11, 0x00


	//----- nvinfo : EIATTR_KPARAM_INFO
	.align		4
.L_27383:
        /*0038*/ 	.byte	0x04, 0x17
        /*003a*/ 	.short	(.L_27385 - .L_27384)
.L_27384:
        /*003c*/ 	.word	0x00000000
        /*0040*/ 	.short	0x0005
        /*0042*/ 	.short	0x0020
        /*0044*/ 	.byte	0x00, 0xf5, 0x21, 0x00


	//----- nvinfo : EIATTR_KPARAM_INFO
	.align		4
.L_27385:
        /*0048*/ 	.byte	0x04, 0x17
        /*004a*/ 	.short	(.L_27387 - .L_27386)
.L_27386:
        /*004c*/ 	.word	0x00000000
        /*0050*/ 	.short	0x0004
        /*0052*/ 	.short	0x0018
        /*0054*/ 	.byte	0x00, 0xf5, 0x21, 0x00


	//----- nvinfo : EIATTR_KPARAM_INFO
	.align		4
.L_27387:
        /*0058*/ 	.byte	0x04, 0x17
        /*005a*/ 	.short	(.L_27389 - .L_27388)
.L_27388:
        /*005c*/ 	.word	0x00000000
        /*0060*/ 	.short	0x0003
        /*0062*/ 	.short	0x0010
        /*0064*/ 	.byte	0x00, 0xf5, 0x21, 0x00


	//----- nvinfo : EIATTR_KPARAM_INFO
	.align		4
.L_27389:
        /*0068*/ 	.byte	0x04, 0x17
        /*006a*/ 	.short	(.L_27391 - .L_27390)
.L_27390:
        /*006c*/ 	.word	0x00000000
        /*0070*/ 	.short	0x0002
        /*0072*/ 	.short	0x0008
        /*0074*/ 	.byte	0x00, 0xf0, 0x11, 0x00


	//----- nvinfo : EIATTR_KPARAM_INFO
	.align		4
.L_27391:
        /*0078*/ 	.byte	0x04, 0x17
        /*007a*/ 	.short	(.L_27393 - .L_27392)
.L_27392:
        /*007c*/ 	.word	0x00000000
        /*0080*/ 	.short	0x0001
        /*0082*/ 	.short	0x0004
        /*0084*/ 	.byte	0x00, 0xf0, 0x11, 0x00


	//----- nvinfo : EIATTR_KPARAM_INFO
	.align		4
.L_27393:
        /*0088*/ 	.byte	0x04, 0x17
        /*008a*/ 	.short	(.L_27395 - .L_27394)
.L_27394:
        /*008c*/ 	.word	0x00000000
        /*0090*/ 	.short	0x0000
        /*0092*/ 	.short	0x0000
        /*0094*/ 	.byte	0x00, 0xf0, 0x11, 0x00


	//----- nvinfo : EIATTR_SPARSE_MMA_MASK
	.align		4
.L_27395:
        /*0098*/ 	.byte	0x03, 0x50
        /*009a*/ 	.short	0x0000


	//----- nvinfo : EIATTR_MAXREG_COUNT
	.align		4
        /*009c*/ 	.byte	0x03, 0x1b
        /*009e*/ 	.short	0x00ff


	//----- nvinfo : EIATTR_NUM_BARRIERS
	.align		4
        /*00a0*/ 	.byte	0x02, 0x4c
        /*00a2*/ 	.byte	0x01
	.zero		1


	//----- nvinfo : EIATTR_MERCURY_ISA_VERSION
	.align		4
        /*00a4*/ 	.byte	0x03, 0x5f
        /*00a6*/ 	.short	0x0101


	//----- nvinfo : EIATTR_COOP_GROUP_MASK_REGIDS
	.align		4
        /*00a8*/ 	.byte	0x04, 0x29
        /*00aa*/ 	.short	(.L_27397 - .L_27396)


	//   ....[0]....
.L_27396:
        /*00ac*/ 	.word	0xffffffff


	//   ....[1]....
        /*00b0*/ 	.word	0xffffffff


	//   ....[2]....
        /*00b4*/ 	.word	0xffffffff


	//   ....[3]....
        /*00b8*/ 	.word	0xffffffff


	//   ....[4]....
        /*00bc*/ 	.word	0xffffffff


	//   ....[5]....
        /*00c0*/ 	.word	0xffffffff


	//   ....[6]....
        /*00c4*/ 	.word	0xffffffff


	//   ....[7]....
        /*00c8*/ 	.word	0xffffffff


	//   ....[8]....
        /*00cc*/ 	.word	0xffffffff


	//   ....[9]....
        /*00d0*/ 	.word	0xffffffff


	//   ....[10]....
        /*00d4*/ 	.word	0xffffffff


	//   ....[11]....
        /*00d8*/ 	.word	0xffffffff


	//   ....[12]....
        /*00dc*/ 	.word	0xffffffff


	//   ....[13]....
        /*00e0*/ 	.word	0xffffffff


	//   ....[14]....
        /*00e4*/ 	.word	0xffffffff


	//   ....[15]....
        /*00e8*/ 	.word	0xffffffff


	//   ....[16]....
        /*00ec*/ 	.word	0xffffffff


	//   ....[17]....
        /*00f0*/ 	.word	0x05000000


	//   ....[18]....
        /*00f4*/ 	.word	0x05000000


	//   ....[19]....
        /*00f8*/ 	.word	0x05000000


	//   ....[20]....
        /*00fc*/ 	.word	0x05000000


	//   ....[21]....
        /*0100*/ 	.word	0x05000000


	//   ....[22]....
        /*0104*/ 	.word	0x05000000


	//   ....[23]....
        /*0108*/ 	.word	0x05000000


	//   ....[24]....
        /*010c*/ 	.word	0x05000000


	//   ....[25]....
        /*0110*/ 	.word	0x05000000


	//   ....[26]....
        /*0114*/ 	.word	0x05000000


	//   ....[27]....
        /*0118*/ 	.word	0x05000000


	//   ....[28]....
        /*011c*/ 	.word	0x05000000


	//   ....[29]....
        /*0120*/ 	.word	0x05000000


	//   ....[30]....
        /*0124*/ 	.word	0x05000000


	//   ....[31]....
        /*0128*/ 	.word	0x05000000


	//   ....[32]....
        /*012c*/ 	.word	0x05000000


	//----- nvinfo : EIATTR_COOP_GROUP_INSTR_OFFSETS
	.align		4
.L_27397:
        /*0130*/ 	.byte	0x04, 0x28
        /*0132*/ 	.short	(.L_27399 - .L_27398)


	//   ....[0]....
.L_27398:
        /*0134*/ 	.word	0x000014b0


	//   ....[1]....
        /*0138*/ 	.word	0x000014c0


	//   ....[2]....
        /*013c*/ 	.word	0x000014d0


	//   ....[3]....
        /*0140*/ 	.word	0x00001500


	//   ....[4]....
        /*0144*/ 	.word	0x00001520


	//   ....[5]....
        /*0148*/ 	.word	0x00001540


	//   ....[6]....
        /*014c*/ 	.word	0x00001560


	//   ....[7]....
        /*0150*/ 	.word	0x00001580


	//   ....[8]....
        /*0154*/ 	.word	0x000015a0


	//   ....[9]....
        /*0158*/ 	.word	0x000015c0


	//   ....[10]....
        /*015c*/ 	.word	0x000015e0


	//   ....[11]....
        /*0160*/ 	.word	0x00001600


	//   ....[12]....
        /*0164*/ 	.word	0x00001620


	//   ....[13]....
        /*0168*/ 	.word	0x00001640


	//   ....[14]....
        /*016c*/ 	.word	0x00001660


	//   ....[15]....
        /*0170*/ 	.word	0x00001680


	//   ....[16]....
        /*0174*/ 	.word	0x000016d0


	//   ....[17]....
        /*0178*/ 	.word	0x00001f00


	//   ....[18]....
        /*017c*/ 	.word	0x00001f50


	//   ....[19]....
        /*0180*/ 	.word	0x00001fb0


	//   ....[20]....
        /*0184*/ 	.word	0x00002000


	//   ....[21]....
        /*0188*/ 	.word	0x00002050


	//   ....[22]....
        /*018c*/ 	.word	0x000020a0


	//   ....[23]....
        /*0190*/ 	.word	0x000020f0


	//   ....[24]....
        /*0194*/ 	.word	0x00002140


	//   ....[25]....
        /*0198*/ 	.word	0x00002190


	//   ....[26]....
        /*019c*/ 	.word	0x000021e0


	//   ....[27]....
        /*01a0*/ 	.word	0x00002230


	//   ....[28]....
        /*01a4*/ 	.word	0x00002280


	//   ....[29]....
        /*01a8*/ 	.word	0x000022d0


	//   ....[30]....
        /*01ac*/ 	.word	0x00002320


	//   ....[31]....
        /*01b0*/ 	.word	0x00002370


	//   ....[32]....
        /*01b4*/ 	.word	0x000023c0


	//----- nvinfo : EIATTR_VRC_CTA_INIT_COUNT
	.align		4
.L_27399:
        /*01b8*/ 	.byte	0x02, 0x4a
	.zero		1
	.zero		1


	//----- nvinfo : EIATTR_EXIT_INSTR_OFFSETS
	.align		4
        /*01bc*/ 	.byte	0x04, 0x1c
        /*01be*/ 	.short	(.L_27401 - .L_27400)


	//   ....[0]....
.L_27400:
        /*01c0*/ 	.word	0x00000040


	//   ....[1]....
        /*01c4*/ 	.word	0x000017c0


	//   ....[2]....
        /*01c8*/ 	.word	0x00001b90


	//   ....[3]....
        /*01cc*/ 	.word	0x00001eb0


	//----- nvinfo : EIATTR_MAX_THREADS
	.align		4
.L_27401:
        /*01d0*/ 	.byte	0x04, 0x05
        /*01d2*/ 	.short	(.L_27403 - .L_27402)
.L_27402:
        /*01d4*/ 	.word	0x00000080
        /*01d8*/ 	.word	0x00000001
        /*01dc*/ 	.word	0x00000001


	//----- nvinfo : EIATTR_CRS_STACK_SIZE
	.align		4
.L_27403:
        /*01e0*/ 	.byte	0x04, 0x1e
        /*01e2*/ 	.short	(.L_27405 - .L_27404)
.L_27404:
        /*01e4*/ 	.word	0x00000000


	//----- nvinfo : EIATTR_CBANK_PARAM_SIZE
	.align		4
.L_27405:
        /*01e8*/ 	.byte	0x03, 0x19
        /*01ea*/ 	.short	0x0034


	//----- nvinfo : EIATTR_PARAM_CBANK
	.align		4
        /*01ec*/ 	.byte	0x04, 0x0a
        /*01ee*/ 	.short	(.L_27407 - .L_27406)
	.align		4
.L_27406:
        /*01f0*/ 	.word	index@(.nv.constant0._Z9cuda_gemmIiLi128ELi1ELi1ELi256ELi32ELi32ELi64ELi0ELi1EEviiiPT_S1_S1_iii)
        /*01f4*/ 	.short	0x0380
        /*01f6*/ 	.short	0x0034


	//----- nvinfo : EIATTR_SW_WAR
	.align		4
.L_27407:
        /*01f8*/ 	.byte	0x04, 0x36
        /*01fa*/ 	.short	(.L_27409 - .L_27408)
.L_27408:
        /*01fc*/ 	.word	0x00000008
.L_27409:


//--------------------- .nv.info._Z9cuda_gemmIiLi128ELi1ELi1ELi256ELi32ELi32ELi64ELi0ELi0EEviiiPT_S1_S1_iii --------------------------
	.section	.nv.info._Z9cuda_gemmIiLi128ELi1ELi1ELi256ELi32ELi32ELi64ELi0ELi0EEviiiPT_S1_S1_iii,"",@"SHT_CUDA_INFO"
	.sectionflags	@""
	.align	4


	//----- nvinfo : EIATTR_CUDA_API_VERSION
	.align		4
        /*0000*/ 	.byte	0x04, 0x37
        /*0002*/ 	.short	(.L_27411 - .L_27410)
.L_27410:
        /*0004*/ 	.word	0x00000082


	//----- nvinfo : EIATTR_KPARAM_INFO
	.align		4
.L_27411:
        /*0008*/ 	.byte	0x04, 0x17
        /*000a*/ 	.short	(.L_27413 - .L_27412)
.L_27412:
        /*000c*/ 	.word	0x00000000
        /*0010*/ 	.short	0x0008
        /*0012*/ 	.short	0x0030
        /*0014*/ 	.byte	0x00, 0xf0, 0x11, 0x00


	//----- nvinfo : EIATTR_KPARAM_INFO
	.align		4
.L_27413:
        /*0018*/ 	.byte	0x04, 0x17
        /*001a*/ 	.short	(.L_27415 - .L_27414)
.L_27414:
        /*001c*/ 	.word	0x00000000
        /*0020*/ 	.short	0x0007
        /*0022*/ 	.short	0x002c
        /*0024*/ 	.byte	0x00, 0xf0, 0x11, 0x00


	//----- nvinfo : EIATTR_KPARAM_INFO
	.align		4
.L_27415:
        /*0028*/ 	.byte	0x04, 0x17
        /*002a*/ 	.short	(.L_27417 - .L_27416)
.L_27416:
        /*002c*/ 	.word	0x00000000
        /*0030*/ 	.short	0x0006
        /*0032*/ 	.short	0x0028
        /*0034*/ 	.byte	0x00, 0xf0, 0x11, 0x00


	//----- nvinfo : EIATTR_KPARAM_INFO
	.align		4
.L_27417:
        /*0038*/ 	.byte	0x04, 0x17
        /*003a*/ 	.short	(.L_27419 - .L_27418)
.L_27418:
        /*003c*/ 	.word	0x00000000
        /*0040*/ 	.short	0x0005
        /*0042*/ 	.short	0x0020
        /*0044*/ 	.byte	0x00, 0xf5, 0x21, 0x00


	//----- nvinfo : EIATTR_KPARAM_INFO
	.align		4
.L_27419:
        /*0048*/ 	.byte	0x04, 0x17
        /*004a*/ 	.short	(.L_27421 - .L_27420)
.L_27420:
        /*004c*/ 	.word	0x00000000
        /*0050*/ 	.short	0x0004
        /*0052*/ 	.short	0x0018
        /*0054*/ 	.byte	0x00, 0xf5, 0x21, 0x00


	//----- nvinfo : EIATTR_KPARAM_INFO
	.align		4
.L_27421:
        /*0058*/ 	.byte	0x04, 0x17
        /*005a*/ 	.short	(.L_27423 - .L_27422)
.L_27422:
        /*005c*/ 	.word	0x00000000
        /*0060*/ 	.short	0x0003
        /*0062*/ 	.short	0x0010
        /*0064*/ 	.byte	0x00, 0xf5, 0x21, 0x00


	//----- nvinfo : EIATTR_KPARAM_INFO
	.align		4
.L_27423:
        /*0068*/ 	.byte	0x04, 0x17
        /*006a*/ 	.short	(.L_27425 - .L_27424)
.L_27424:
        /*006c*/ 	.word	0x00000000
        /*0070*/ 	.short	0x0002
        /*0072*/ 	.short	0x0008
        /*0074*/ 	.byte	0x00, 0xf0, 0x11, 0x00


	//----- nvinfo : EIATTR_KPARAM_INFO
	.align		4
.L_27425:
        /*0078*/ 	.byte	0x04, 0x17
        /*007a*/ 	.short	(.L_27427 - .L_27426)
.L_27426:
        /*007c*/ 	.word	0x00000000
        /*0080*/ 	.short	0x0001
        /*0082*/ 	.short	0x0004
        /*0084*/ 	.byte	0x00, 0xf0, 0x11, 0x00


	//----- nvinfo : EIATTR_KPARAM_INFO
	.align		4
.L_27427:
        /*0088*/ 	.byte	0x04, 0x17
        /*008a*/ 	.short	(.L_27429 - .L_27428)
.L_27428:
        /*008c*/ 	.word	0x00000000
        /*0090*/ 	.short	0x0000
        /*0092*/ 	.short	0x0000
        /*0094*/ 	.byte	0x00, 0xf0, 0x11, 0x00


	//----- nvinfo : EIATTR_SPARSE_MMA_MASK
	.align		4
.L_27429:
        /*0098*/ 	.byte	0x03, 0x50
        /*009a*/ 	.short	0x0000


	//----- nvinfo : EIATTR_MAXREG_COUNT
	.align		4
        /*009c*/ 	.byte	0x03, 0x1b
        /*009e*/ 	.short	0x00ff


	//----- nvinfo : EIATTR_NUM_BARRIERS
	.align		4
        /*00a0*/ 	.byte	0x02, 0x4c
        /*00a2*/ 	.byte	0x01
	.zero		1


	//----- nvinfo : EIATTR_ANNOTATIONS
	.align		4
        /*00a4*/ 	.byte	0x04, 0x55
        /*00a6*/ 	.short	(.L_27431 - .L_27430)


	//   ....[0]....
.L_27430:
        /*00a8*/ 	.word	0x00000001
        /*00ac*/ 	.byte	0xf0, 0x15, 0x00, 0x00, 0x01, 0x00, 0x00, 0x00, 0x10, 0x17, 0x00, 0x00


	//----- nvinfo : EIATTR_MERCURY_ISA_VERSION
	.align		4
.L_27431:
        /*00b8*/ 	.byte	0x03, 0x5f
        /*00ba*/ 	.short	0x0101


	//----- nvinfo : EIATTR_COOP_GROUP_MASK_REGIDS
	.align		4
        /*00bc*/ 	.byte	0x04, 0x29
        /*00be*/ 	.short	(.L_27433 - .L_27432)


	//   ....[0]....
.L_27432:
        /*00c0*/ 	.word	0xffffffff


	//   ....[1]....
        /*00c4*/ 	.word	0xffffffff


	//   ....[2]....
        /*00c8*/ 	.word	0xffffffff


	//   ....[3]....
        /*00cc*/ 	.word	0xffffffff


	//   ....[4]....
        /*00d0*/ 	.word	0xffffffff


	//   ....[5]....
        /*00d4*/ 	.word	0xffffffff


	//   ....[6]....
        /*00d8*/ 	.word	0xffffffff


	//   ....[7]....
        /*00dc*/ 	.word	0xffffffff


	//   ....[8]....
        /*00e0*/ 	.word	0xffffffff


	//   ....[9]....
        /*00e4*/ 	.word	0xffffffff


	//   ....[10]....
        /*00e8*/ 	.word	0xffffffff


	//   ....[11]....
        /*00ec*/ 	.word	0xffffffff


	//   ....[12]....
        /*00f0*/ 	.word	0xffffffff


	//   ....[13]....
        /*00f4*/ 	.word	0xffffffff


	//   ....[14]....
        /*00f8*/ 	.word	0xffffffff


	//   ....[15]....
        /*00fc*/ 	.word	0xffffffff


	//   ....[16]....
        /*0100*/ 	.word	0xffffffff


	//   ....[17]....
        /*0104*/ 	.word	0x05000043


	//   ....[18]....
        /*0108*/ 	.word	0x05000043


	//   ....[19]....
        /*010c*/ 	.word	0x05000043


	//   ....[20]....
        /*0110*/ 	.word	0x05000043


	//   ....[21]....
        /*0114*/ 	.word	0x05000043


	//   ....[22]....
        /*0118*/ 	.word	0x05000043


	//   ....[23]....
        /*011c*/ 	.word	0x05000043


	//   ....[24]....
        /*0120*/ 	.word	0x05000043


	//   ....[25]....
        /*0124*/ 	.word	0x05000043


	//   ....[26]....
        /*0128*/ 	.word	0x05000043


	//   ....[27]....
        /*012c*/ 	.word	0x05000043


	//   ....[28]....
        /*0130*/ 	.word	0x05000043


	//   ....[29]....
        /*0134*/ 	.word	0x05000043


	//   ....[30]....
        /*0138*/ 	.word	0x05000043


	//   ....[31]....
        /*013c*/ 	.word	0x05000043


	//   ....[32]....
        /*0140*/ 	.word	0x05000043


	//----- nvinfo : EIATTR_COOP_GROUP_INSTR_OFFSETS
	.align		4
.L_27433:
        /*0144*/ 	.byte	0x04, 0x28
        /*0146*/ 	.short	(.L_27435 - .L_27434)


	//   ....[0]....
.L_27434:
        /*0148*/ 	.word	0x000022a0


	//   ....[1]....
        /*014c*/ 	.word	0x00002300


	//   ....[2]....
        /*0150*/ 	.word	0x00002360


	//   ....[3]....
        /*0154*/ 	.word	0x000023c0


	//   ....[4]....
        /*0158*/ 	.word	0x00002420


	//   ....[5]....
        /*015c*/ 	.word	0x00002480


	//   ....[6]....
        /*0160*/ 	.word	0x000024e0


	//   ....[7]....
        /*0164*/ 	.word	0x00002540


	//   ....[8]....
        /*0168*/ 	.word	0x000025a0


	//   ....[9]....
        /*016c*/ 	.word	0x00002600


	//   ....[10]....
        /*0170*/ 	.word	0x00002660


	//   ....[11]....
        /*0174*/ 	.word	0x000026c0


	//   ....[12]....
        /*0178*/ 	.word	0x00002720


	//   ....[13]....
        /*017c*/ 	.word	0x00002780


	//   ....[14]....
        /*0180*/ 	.word	0x000027e0


	//   ....[15]....
        /*0184*/ 	.word	0x00002840


	//   ....[16]....
        /*0188*/ 	.word	0x00002d00


	//   ....[17]....
        /*018c*/ 	.word	0x00003cf0


	//   ....[18]....
        /*0190*/ 	.word	0x00003d80


	//   ....[19]....
        /*0194*/ 	.word	0x00003e20


	//   ....[20]....
        /*0198*/ 	.word	0x00003eb0


	//   ....[21]....
        /*019c*/ 	.word	0x00003f50


	//   ....[22]....
        /*01a0*/ 	.word	0x00003fe0


	//   ....[23]....
        /*01a4*/ 	.word	0x00004080


	//   ....[24]....
        /*01a8*/ 	.word	0x00004110


	//   ....[25]....
        /*01ac*/ 	.word	0x000041b0


	//   ....[26]....
        /*01b0*/ 	.word	0x00004240


	//   ....[27]....
        /*01b4*/ 	.word	0x000042e0


	//   ....[28]....
        /*01b8*/ 	.word	0x00004370


	//   ....[29]....
        /*01bc*/ 	.word	0x00004410


	//   ....[30]....
        /*01c0*/ 	.word	0x000044a0


	//   ....[31]....
        /*01c4*/ 	.word	0x00004540


	//   ....[32]....
        /*01c8*/ 	.word	0x000045d0


	//----- nvinfo : EIATTR_VRC_CTA_INIT_COUNT
	.align		4
.L_27435:
        /*01cc*/ 	.byte	0x02, 0x4a
	.zero		1
	.zero		1


	//----- nvinfo : EIATTR_EXIT_INSTR_OFFSETS
	.align		4
        /*01d0*/ 	.byte	0x04, 0x1c
        /*01d2*/ 	.short	(.L_27437 - .L_27436)


	//   ....[0]....
.L_27436:
        /*01d4*/ 	.word	0x000002d0


	//   ....[1]....
        /*01d8*/ 	.word	0x00002e10


	//   ....[2]....
        /*01dc*/ 	.word	0x00003510


	//   ....[3]....
        /*01e0*/ 	.word	0x00003ca0


	//----- nvinfo : EIATTR_MAX_THREADS
	.align		4
.L_27437:
        /*01e4*/ 	.byte	0x04, 0x05
        /*01e6*/ 	.short	(.L_27439 - .L_27438)
.L_27438:
        /*01e8*/ 	.word	0x00000080
        /*01ec*/ 	.word	0x00000001
        /*01f0*/ 	.word	0x00000001


	//----- nvinfo : EIATTR_CRS_STACK_SIZE
	.align		4
.L_27439:
        /*01f4*/ 	.byte	0x04, 0x1e
        /*01f6*/ 	.short	(.L_27441 - .L_27440)
.L_27440:
        /*01f8*/ 	.word	0x00000000


	//----- nvinfo : EIATTR_CBANK_PARAM_SIZE
	.align		4
.L_27441:
        /*01fc*/ 	.byte	0x03, 0x19
        /*01fe*/ 	.short	0x0034


	//----- nvinfo : EIATTR_PARAM_CBANK
	.align		4
        /*0200*/ 	.byte	0x04, 0x0a
        /*0202*/ 	.short	(.L_27443 - .L_27442)
	.align		4
.L_27442:
        /*0204*/ 	.word	index@(.nv.constant0._Z9cuda_gemmIiLi128ELi1ELi1ELi256ELi32ELi32ELi64ELi0ELi0EEviiiPT_S1_S1_iii)
        /*0208*/ 	.short	0x0380
        /*020a*/ 	.short	0x0034


	//----- nvinfo : EIATTR_SW_WAR
	.align		4
.L_27443:
        /*020c*/ 	.byte	0x04, 0x36
        /*020e*/ 	.short	(.L_27445 - .L_27444)
.L_27444:
        /*0210*/ 	.word	0x00000008
.L_27445:


//--------------------- .nv.info._Z9cuda_gemmIiLi128ELi1ELi1ELi256ELi16ELi16ELi64ELi1ELi1EEviiiPT_S1_S1_iii --------------------------
	.section	.nv.info._Z9cuda_gemmIiLi128ELi1ELi1ELi256ELi16ELi16ELi64ELi1ELi1EEviiiPT_S1_S1_iii,"",@"SHT_CUDA_INFO"
	.sectionflags	@""
	.align	4


	//----- nvinfo : EIATTR_CUDA_API_VERSION
	.align		4
        /*0000*/ 	.byte	0x04, 0x37
        /*0002*/ 	.short	(.L_27447 - .L_27446)
.L_27446:
        /*0004*/ 	.word	0x00000082


	//----- nvinfo : EIATTR_KPARAM_INFO
	.align		4
.L_27447:
        /*0008*/ 	.byte	0x04, 0x17
        /*000a*/ 	.short	(.L_27449 - .L_27448)
.L_27448:
        /*000c*/ 	.word	0x00000000
        /*0010*/ 	.short	0x0008
        /*0012*/ 	.short	0x0030
        /*0014*/ 	.byte	0x00, 0xf0, 0x11, 0x00


	//----- nvinfo : EIATTR_KPARAM_INFO
	.align		4
.L_27449:
        /*0018*/ 	.byte	0x04, 0x17
        /*001a*/ 	.short	(.L_27451 - .L_27450)
.L_27450:
        /*001c*/ 	.word	0x00000000
        /*0020*/ 	.short	0x0007
        /*0022*/ 	.short	0x002c
        /*0024*/ 	.byte	0x00, 0xf0, 0x11, 0x00


	//----- nvinfo : EIATTR_KPARAM_INFO
	.align		4
.L_27451:
        /*0028*/ 	.byte	0x04, 0x17
        /*002a*/ 	.short	(.L_27453 - .L_27452)
.L_27452:
        /*002c*/ 	.word	0x00000000
        /*0030*/ 	.short	0x0006
        /*0032*/ 	.short	0x0028
        /*0034*/ 	.byte	0x00, 0xf0, 0x11, 0x00


	//----- nvinfo : EIATTR_KPARAM_INFO
	.align		4
.L_27453:
        /*0038*/ 	.byte	0x04, 0x17
        /*003a*/ 	.short	(.L_27455 - .L_27454)
.L_27454:
        /*003c*/ 	.word	0x00000000
        /*0040*/ 	.short	0x0005
        /*0042*/ 	.short	0x0020
        /*0044*/ 	.byte	0x00, 0xf5, 0x21, 0x00


	//----- nvinfo : EIATTR_KPARAM_INFO
	.align		4
.L_27455:
        /*0048*/ 	.byte	0x04, 0x17
        /*004a*/ 	.short	(.L_27457 - .L_27456)
.L_27456:
        /*004c*/ 	.word	0x00000000
        /*0050*/ 	.short	0x0004
        /*0052*/ 	.short	0x0018
        /*0054*/ 	.byte	0x00, 0xf5, 0x21, 0x00


	//----- nvinfo : EIATTR_KPARAM_INFO
	.align		4
.L_27457:
        /*0058*/ 	.byte	0x04, 0x17
        /*005a*/ 	.short	(.L_27459 - .L_27458)
.L_27458:
        /*005c*/ 	.word	0x00000000
        /*0060*/ 	.short	0x0003
        /*0062*/ 	.short	0x0010
        /*0064*/ 	.byte	0x00, 0xf5, 0x21, 0x00


	//----- nvinfo : EIATTR_KPARAM_INFO
	.align		4
.L_27459:
        /*0068*/ 	.byte	0x04, 0x17
        /*006a*/ 	.short	(.L_27461 - .L_27460)
.L_27460:
        /*006c*/ 	.word	0x00000000
        /*0070*/ 	.short	0x0002
        /*0072*/ 	.short	0x0008
        /*0074*/ 	.byte	0x00, 0xf0, 0x11, 0x00


	//----- nvinfo : EIATTR_KPARAM_INFO
	.align		4
.L_27461:
        /*0078*/ 	.byte	0x04, 0x17
        /*007a*/ 	.short	(.L_27463 - .L_27462)
.L_27462:
        /*007c*/ 	.word	0x00000000
        /*0080*/ 	.short	0x0001
        /*0082*/ 	.short	0x0004
        /*0084*/ 	.byte	0x00, 0xf0, 0x11, 0x00


	//----- nvinfo : EIATTR_KPARAM_INFO
	.align		4
.L_27463:
        /*0088*/ 	.byte	0x04, 0x17
        /*008a*/ 	.short	(.L_27465 - .L_27464)
.L_27464:
        /*008c*/ 	.word	0x00000000
        /*0090*/ 	.short	0x0000
        /*0092*/ 	.short	0x0000
        /*0094*/ 	.byte	0x00, 0xf0, 0x11, 0x00


	//----- nvinfo : EIATTR_SPARSE_MMA_MASK
	.align		4
.L_27465:
        /*0098*/ 	.byte	0x03, 0x50
        /*009a*/ 	.short	0x0000


	//----- nvinfo : EIATTR_MAXREG_COUNT
	.align		4
        /*009c*/ 	.byte	0x03, 0x1b
        /*009e*/ 	.short	0x00ff


	//----- nvinfo : EIATTR_NUM_BARRIERS
	.align		4
        /*00a0*/ 	.byte	0x02, 0x4c
        /*00a2*/ 	.byte	0x01
	.zero		1


	//----- nvinfo : EIATTR_MERCURY_ISA_VERSION
	.align		4
        /*00a4*/ 	.byte	0x03, 0x5f
        /*00a6*/ 	.short	0x0101


	//----- nvinfo : EIATTR_COOP_GROUP_MASK_REGIDS
	.align		4
        /*00a8*/ 	.byte	0x04, 0x29
        /*00aa*/ 	.short	(.L_27467 - .L_27466)


	//   ....[0]....
.L_27466:
        /*00ac*/ 	.word	0xffffffff


	//   ....[1]....
        /*00b0*/ 	.word	0xffffffff


	//   ....[2]....
        /*00b4*/ 	.word	0xffffffff


	//   ....[3]....
        /*00b8*/ 	.word	0xffffffff


	//   ....[4]....
        /*00bc*/ 	.word	0xffffffff


	//   ....[5]....
        /*00c0*/ 	.word	0xffffffff


	//   ....[6]....
        /*00c4*/ 	.word	0xffffffff


	//   ....[7]....
        /*00c8*/ 	.word	0xffffffff


	//   ....[8]....
        /*00cc*/ 	.word	0xffffffff


	//   ....[9]....
        /*00d0*/ 	.word	0xffffffff


	//   ....[10]....
        /*00d4*/ 	.word	0xffffffff


	//   ....[11]....
        /*00d8*/ 	.word	0xffffffff


	//   ....[12]....
        /*00dc*/ 	.word	0xffffffff


	//   ....[13]....
        /*00e0*/ 	.word	0xffffffff


	//   ....[14]....
        /*00e4*/ 	.word	0xffffffff


	//   ....[15]....
        /*00e8*/ 	.word	0xffffffff


	//   ....[16]....
        /*00ec*/ 	.word	0xffffffff


	//   ....[17]....
        /*00f0*/ 	.word	0xffffffff


	//   ....[18]....
        /*00f4*/ 	.word	0xffffffff


	//   ....[19]....
        /*00f8*/ 	.word	0xffffffff


	//   ....[20]....
        /*00fc*/ 	.word	0xffffffff


	//   ....[21]....
        /*0100*/ 	.word	0xffffffff


	//   ....[22]....
        /*0104*/ 	.word	0xffffffff


	//   ....[23]....
        /*0108*/ 	.word	0xffffffff


	//   ....[24]....
        /*010c*/ 	.word	0xffffffff


	//   ....[25]....
        /*0110*/ 	.word	0xffffffff


	//   ....[26]....
        /*0114*/ 	.word	0xffffffff


	//   ....[27]....
        /*0118*/ 	.word	0xffffffff


	//   ....[28]....
        /*011c*/ 	.word	0xffffffff


	//   ....[29]....
        /*0120*/ 	.word	0xffffffff


	//   ....[30]....
        /*0124*/ 	.word	0xffffffff


	//   ....[31]....
        /*0128*/ 	.word	0xffffffff


	//----- nvinfo : EIATTR_COOP_GROUP_INSTR_OFFSETS
	.align		4
.L_27467:
        /*012c*/ 	.byte	0x04, 0x28
        /*012e*/ 	.short	(.L_27469 - .L_27468)


	//   ....[0]....
.L_27468:
        /*0130*/ 	.word	0x00000d90


	//   ....[1]....
        /*0134*/ 	.word	0x00000da0


	//   ....[2]....
        /*0138*/ 	.word	0x00000db0


	//   ....[3]....
        /*013c*/ 	.word	0x00000dc0


	//   ....[4]....
        /*0140*/ 	.word	0x00000dd0


	//   ....[5]....
        /*0144*/ 	.word	0x00000de0


	//   ....[6]....
        /*0148*/ 	.word	0x00000e40


	//   ....[7]....
        /*014c*/ 	.word	0x00000eb0


	//   ....[8]....
        /*0150*/ 	.word	0x00000f10


	//   ....[9]....
        /*0154*/ 	.word	0x00000f70


	//   ....[10]....
        /*0158*/ 	.word	0x00000f90


	//   ....[11]....
        /*015c*/ 	.word	0x00000fd0


	//   ....[12]....
        /*0160*/ 	.word	0x00001000


	//   ....[13]....
        /*0164*/ 	.word	0x00001010


	//   ....[14]....
        /*0168*/ 	.word	0x00001040


	//   ....[15]....
        /*016c*/ 	.word	0x00001050


	//   ....[16]....
        /*0170*/ 	.word	0x00001160


	//   ....[17]....
        /*0174*/ 	.word	0x00001200


	//   ....[18]....
        /*0178*/ 	.word	0x00001300


	//   ....[19]....
        /*017c*/ 	.word	0x00001330


	//   ....[20]....
        /*0180*/ 	.word	0x00001360


	//   ....[21]....
        /*0184*/ 	.word	0x00001380


	//   ....[22]....
        /*0188*/ 	.word	0x00001390


	//   ....[23]....
        /*018c*/ 	.word	0x000013e0


	//   ....[24]....
        /*0190*/ 	.word	0x00001410


	//   ....[25]....
        /*0194*/ 	.word	0x00001420


	//   ....[26]....
        /*0198*/ 	.word	0x00001450


	//   ....[27]....
        /*019c*/ 	.word	0x00001470


	//   ....[28]....
        /*01a0*/ 	.word	0x00001480


	//   ....[29]....
        /*01a4*/ 	.word	0x000014a0


	//   ....[30]....
        /*01a8*/ 	.word	0x000014b0


	//   ....[31]....
        /*01ac*/ 	.word	0x000014d0


	//----- nvinfo : EIATTR_VRC_CTA_INIT_COUNT
	.align		4
.L_27469:
        /*01b0*/ 	.byte	0x02, 0x4a
	.zero		1
	.zero		1


	//----- nvinfo : EIATTR_EXIT_INSTR_OFFSETS
	.align		4
        /*01b4*/ 	.byte	0x04, 0x1c
        /*01b6*/ 	.short	(.L_27471 - .L_27470)


	//   ....[0]....
.L_27470:
        /*01b8*/ 	.word	0x00000580


	//   ....[1]....
        /*01bc*/ 	.word	0x000015a0


	//----- nvinfo : EIATTR_MAX_THREADS
	.align		4
.L_27471:
        /*01c0*/ 	.byte	0x04, 0x05
        /*01c2*/ 	.short	(.L_27473 - .L_27472)
.L_27472:
        /*01c4*/ 	.word	0x00000080
        /*01c8*/ 	.word	0x00000001
        /*01cc*/ 	.word	0x00000001


	//----- nvinfo : EIATTR_CRS_STACK_SIZE
	.align		4
.L_27473:
        /*01d0*/ 	.byte	0x04, 0x1e
        /*01d2*/ 	.short	(.L_27475 - .L_27474)
.L_27474:
        /*01d4*/ 	.word	0x00000000


	//----- nvinfo : EIATTR_CBANK_PARAM_SIZE
	.align		4
.L_27475:
        /*01d8*/ 	.byte	0x03, 0x19
        /*01da*/ 	.short	0x0034


	//----- nvinfo : EIATTR_PARAM_CBANK
	.align		4
        /*01dc*/ 	.byte	0x04, 0x0a
        /*01de*/ 	.short	(.L_27477 - .L_27476)
	.align		4
.L_27476:
        /*01e0*/ 	.word	index@(.nv.constant0._Z9cuda_gemmIiLi128ELi1ELi1ELi256ELi16ELi16ELi64ELi1ELi1EEviiiPT_S1_S1_iii)
        /*01e4*/ 	.short	0x0380
        /*01e6*/ 	.short	0x0034


	//----- nvinfo : EIATTR_SW_WAR
	.align		4
.L_27477:
        /*01e8*/ 	.byte	0x04, 0x36
        /*01ea*/ 	.short	(.L_27479 - .L_27478)
.L_27478:
        /*01ec*/ 	.word	0x00000008
.L_27479:


//--------------------- .nv.info._Z9cuda_gemmIiLi128ELi1ELi1ELi256ELi16ELi16ELi64ELi1ELi0EEviiiPT_S1_S1_iii --------------------------
	.section	.nv.info._Z9cuda_gemmIiLi128ELi1ELi1ELi256ELi16ELi16ELi64ELi1ELi0EEviiiPT_S1_S1_iii,"",@"SHT_CUDA_INFO"
	.sectionflags	@""
	.align	4


	//----- nvinfo : EIATTR_CUDA_API_VERSION
	.align		4
        /*0000*/ 	.byte	0x04, 0x37
        /*0002*/ 	.short	(.L_27481 - .L_27480)
.L_27480:
        /*0004*/ 	.word	0x00000082


	//----- nvinfo : EIATTR_KPARAM_INFO
	.align		4
.L_27481:
        /*0008*/ 	.byte	0x04, 0x17
        /*000a*/ 	.short	(.L_27483 - .L_27482)
.L_27482:
        /*000c*/ 	.word	0x00000000
        /*0010*/ 	.short	0x0008
        /*0012*/ 	.short	0x0030
        /*0014*/ 	.byte	0x00, 0xf0, 0x11, 0x00


	//----- nvinfo : EIATTR_KPARAM_INFO
	.align		4
.L_27483:
        /*0018*/ 	.byte	0x04, 0x17
        /*001a*/ 	.short	(.L_27485 - .L_27484)
.L_27484:
        /*001c*/ 	.word	0x00000000
        /*0020*/ 	.short	0x0007
        /*0022*/ 	.short	0x002c
        /*0024*/ 	.byte	0x00, 0xf0, 0x11, 0x00


	//----- nvinfo : EIATTR_KPARAM_INFO
	.align		4
.L_27485:
        /*0028*/ 	.byte	0x04, 0x17
        /*002a*/ 	.short	(.L_27487 - .L_27486)
.L_27486:
        /*002c*/ 	.word	0x00000000
        /*0030*/ 	.short	0x0006
        /*0032*/ 	.short	0x0028
        /*0034*/ 	.byte	0x00, 0xf0, 0x11, 0x00


	//----- nvinfo : EIATTR_KPARAM_INFO
	.align		4
.L_27487:
        /*0038*/ 	.byte	0x04, 0x17
        /*003a*/ 	.short	(.L_27489 - .L_27488)
.L_27488:
        /*003c*/ 	.word	0x00000000
        /*0040*/ 	.short	0x0005
        /*0042*/ 	.short	0x0020
        /*0044*/ 	.byte	0x00, 0xf5, 0x21, 0x00


	//----- nvinfo : EIATTR_KPARAM_INFO
	.align		4
.L_27489:
        /*0048*/ 	.byte	0x04, 0x17
        /*004a*/ 	.short	(.L_27491 - .L_27490)
.L_27490:
        /*004c*/ 	.word	0x00000000
        /*0050*/ 	.short	0x0004
        /*0052*/ 	.short	0x0018
        /*0054*/ 	.byte	0x00, 0xf5, 0x21, 0x00


	//----- nvinfo : EIATTR_KPARAM_INFO
	.align		4
.L_27491:
        /*0058*/ 	.byte	0x04, 0x17
        /*005a*/ 	.short	(.L_27493 - .L_27492)
.L_27492:
        /*005c*/ 	.word	0x00000000
        /*0060*/ 	.short	0x0003
        /*0062*/ 	.short	0x0010
        /*0064*/ 	.byte	0x00, 0xf5, 0x21, 0x00


	//----- nvinfo : EIATTR_KPARAM_INFO
	.align		4
.L_27493:
        /*0068*/ 	.byte	0x04, 0x17
        /*006a*/ 	.short	(.L_27495 - .L_27494)
.L_27494:
        /*006c*/ 	.word	0x00000000
        /*0070*/ 	.short	0x0002
        /*0072*/ 	.short	0x0008
        /*0074*/ 	.byte	0x00, 0xf0, 0x11, 0x00


	//----- nvinfo : EIATTR_KPARAM_INFO
	.align		4
.L_27495:
        /*0078*/ 	.byte	0x04, 0x17
        /*007a*/ 	.short	(.L_27497 - .L_27496)
.L_27496:
        /*007c*/ 	.word	0x00000000
        /*0080*/ 	.short	0x0001
        /*0082*/ 	.short	0x0004
        /*0084*/ 	.byte	0x00, 0xf0, 0x11, 0x00


	//----- nvinfo : EIATTR_KPARAM_INFO
	.align		4
.L_27497:
        /*0088*/ 	.byte	0x04, 0x17
        /*008a*/ 	.short	(.L_27499 - .L_27498)
.L_27498:
        /*008c*/ 	.word	0x00000000
        /*0090*/ 	.short	0x0000
        /*0092*/ 	.short	0x0000
        /*0094*/ 	.byte	0x00, 0xf0, 0x11, 0x00


	//----- nvinfo : EIATTR_SPARSE_MMA_MASK
	.align		4
.L_27499:
        /*0098*/ 	.byte	0x03, 0x50
        /*009a*/ 	.short	0x0000


	//----- nvinfo : EIATTR_MAXREG_COUNT
	.align		4
        /*009c*/ 	.byte	0x03, 0x1b
        /*009e*/ 	.short	0x00ff


	//----- nvinfo : EIATTR_NUM_BARRIERS
	.align		4
        /*00a0*/ 	.byte	0x02, 0x4c
        /*00a2*/ 	.byte	0x01
	.zero		1


	//----- nvinfo : EIATTR_MERCURY_ISA_VERSION
	.align		4
        /*00a4*/ 	.byte	0x03, 0x5f
        /*00a6*/ 	.short	0x0101


	//----- nvinfo : EIATTR_COOP_GROUP_MASK_REGIDS
	.align		4
        /*00a8*/ 	.byte	0x04, 0x29
        /*00aa*/ 	.short	(.L_27501 - .L_27500)


	//   ....[0]....
.L_27500:
        /*00ac*/ 	.word	0xffffffff


	//   ....[1]....
        /*00b0*/ 	.word	0xffffffff


	//   ....[2]....
        /*00b4*/ 	.word	0xffffffff


	//   ....[3]....
        /*00b8*/ 	.word	0xffffffff


	//   ....[4]....
        /*00bc*/ 	.word	0xffffffff


	//   ....[5]....
        /*00c0*/ 	.word	0xffffffff


	//   ....[6]....
        /*00c4*/ 	.word	0xffffffff


	//   ....[7]....
        /*00c8*/ 	.word	0xffffffff


	//   ....[8]....
        /*00cc*/ 	.word	0xffffffff


	//   ....[9]....
        /*00d0*/ 	.word	0xffffffff


	//   ....[10]....
        /*00d4*/ 	.word	0xffffffff


	//   ....[11]....
        /*00d8*/ 	.word	0xffffffff


	//   ....[12]....
        /*00dc*/ 	.word	0xffffffff


	//   ....[13]....
        /*00e0*/ 	.word	0xffffffff


	//   ....[14]....
        /*00e4*/ 	.word	0xffffffff


	//   ....[15]....
        /*00e8*/ 	.word	0xffffffff


	//   ....[16]....
        /*00ec*/ 	.word	0x0500003d


	//   ....[17]....
        /*00f0*/ 	.word	0x0500003d


	//   ....[18]....
        /*00f4*/ 	.word	0x0500003d


	//   ....[19]....
        /*00f8*/ 	.word	0x0500003d


	//   ....[20]....
        /*00fc*/ 	.word	0x0500003d


	//   ....[21]....
        /*0100*/ 	.word	0x0500003d


	//   ....[22]....
        /*0104*/ 	.word	0x0500003d


	//   ....[23]....
        /*0108*/ 	.word	0x0500003d


	//   ....[24]....
        /*010c*/ 	.word	0x0500003d


	//   ....[25]....
        /*0110*/ 	.word	0x0500003d


	//   ....[26]....
        /*0114*/ 	.word	0x0500003d


	//   ....[27]....
        /*0118*/ 	.word	0x0500003d


	//   ....[28]....
        /*011c*/ 	.word	0x0500003d


	//   ....[29]....
        /*0120*/ 	.word	0x0500003d


	//   ....[30]....
        /*0124*/ 	.word	0x0500003d


	//   ....[31]....
        /*0128*/ 	.word	0x0500003d


	//----- nvinfo : EIATTR_COOP_GROUP_INSTR_OFFSETS
	.align		4
.L_27501:
        /*012c*/ 	.byte	0x04, 0x28
        /*012e*/ 	.short	(.L_27503 - .L_27502)


	//   ....[0]....
.L_27502:
        /*0130*/ 	.word	0x00002130


	//   ....[1]....
        /*0134*/ 	.word	0x00002190


	//   ....[2]....
        /*0138*/ 	.word	0x000021f0


	//   ....[3]....
        /*013c*/ 	.word	0x00002250


	//   ....[4]....
        /*0140*/ 	.word	0x000022b0


	//   ....[5]....
        /*0144*/ 	.word	0x00002310


	//   ....[6]....
        /*0148*/ 	.word	0x00002370


	//   ....[7]....
        /*014c*/ 	.word	0x000023d0


	//   ....[8]....
        /*0150*/ 	.word	0x00002430


	//   ....[9]....
        /*0154*/ 	.word	0x00002490


	//   ....[10]....
        /*0158*/ 	.word	0x000024f0


	//   ....[11]....
        /*015c*/ 	.word	0x00002550


	//   ....[12]....
        /*0160*/ 	.word	0x000025b0


	//   ....[13]....
        /*0164*/ 	.word	0x00002610


	//   ....[14]....
        /*0168*/ 	.word	0x00002670


	//   ....[15]....
        /*016c*/ 	.word	0x000026d0


	//   ....[16]....
        /*0170*/ 	.word	0x00002ff0


	//   ....[17]....
        /*0174*/ 	.word	0x00003090


	//   ....[18]....
        /*0178*/ 	.word	0x00003120


	//   ....[19]....
        /*017c*/ 	.word	0x000031b0


	//   ....[20]....
        /*0180*/ 	.word	0x00003240


	//   ....[21]....
        /*0184*/ 	.word	0x000032d0


	//   ....[22]....
        /*0188*/ 	.word	0x00003360


	//   ....[23]....
        /*018c*/ 	.word	0x000033f0


	//   ....[24]....
        /*0190*/ 	.word	0x00003480


	//   ....[25]....
        /*0194*/ 	.word	0x00003510


	//   ....[26]....
        /*0198*/ 	.word	0x000035a0


	//   ....[27]....
        /*019c*/ 	.word	0x00003630


	//   ....[28]....
        /*01a0*/ 	.word	0x000036c0


	//   ....[29]....
        /*01a4*/ 	.word	0x00003750


	//   ....[30]....
        /*01a8*/ 	.word	0x000037e0


	//   ....[31]....
        /*01ac*/ 	.word	0x00003870


	//----- nvinfo : EIATTR_VRC_CTA_INIT_COUNT
	.align		4
.L_27503:
        /*01b0*/ 	.byte	0x02, 0x4a
	.zero		1
	.zero		1


	//----- nvinfo : EIATTR_EXIT_INSTR_OFFSETS
	.align		4
        /*01b4*/ 	.byte	0x04, 0x1c
        /*01b6*/ 	.short	(.L_27505 - .L_27504)


	//   ....[0]....
.L_27504:
        /*01b8*/ 	.word	0x00000740


	//   ....[1]....
        /*01bc*/ 	.word	0x00002f90


	//----- nvinfo : EIATTR_MAX_THREADS
	.align		4
.L_27505:
        /*01c0*/ 	.byte	0x04, 0x05
        /*01c2*/ 	.short	(.L_27507 - .L_27506)
.L_27506:
        /*01c4*/ 	.word	0x00000080
        /*01c8*/ 	.word	0x00000001
        /*01cc*/ 	.word	0x00000001


	//----- nvinfo : EIATTR_CRS_STACK_SIZE
	.align		4
.L_27507:
        /*01d0*/ 	.byte	0x04, 0x1e
        /*01d2*/ 	.short	(.L_27509 - .L_27508)
.L_27508:
        /*01d4*/ 	.word	0x00000000


	//----- nvinfo : EIATTR_CBANK_PARAM_SIZE
	.align		4
.L_27509:
        /*01d8*/ 	.byte	0x03, 0x19
        /*01da*/ 	.short	0x0034


	//----- nvinfo : EIATTR_PARAM_CBANK
	.align		4
        /*01dc*/ 	.byte	0x04, 0x0a
        /*01de*/ 	.short	(.L_27511 - .L_27510)
	.align		4
.L_27510:
        /*01e0*/ 	.word	index@(.nv.constant0._Z9cuda_gemmIiLi128ELi1ELi1ELi256ELi16ELi16ELi64ELi1ELi0EEviiiPT_S1_S1_iii)
        /*01e4*/ 	.short	0x0380
        /*01e6*/ 	.short	0x0034


	//----- nvinfo : EIATTR_SW_WAR
	.align		4
.L_27511:
        /*01e8*/ 	.byte	0x04, 0x36
        /*01ea*/ 	.short	(.L_27513 - .L_27512)
.L_27512:
        /*01ec*/ 	.word	0x00000008
.L_27513:


//--------------------- .nv.info._Z9cuda_gemmIiLi128ELi1ELi1ELi256ELi16ELi16ELi64ELi0ELi1EEviiiPT_S1_S1_iii --------------------------
	.section	.nv.info._Z9cuda_gemmIiLi128ELi1ELi1ELi256ELi16ELi16ELi64ELi0ELi1EEviiiPT_S1_S1_iii,"",@"SHT_CUDA_INFO"
	.sectionflags	@""
	.align	4


	//----- nvinfo : EIATTR_CUDA_API_VERSION
	.align		4
        /*0000*/ 	.byte	0x04, 0x37
        /*0002*/ 	.short	(.L_27515 - .L_27514)
.L_27514:
        /*0004*/ 	.word	0x00000082


	//----- nvinfo : EIATTR_KPARAM_INFO
	.align		4
.L_27515:
        /*0008*/ 	.byte	0x04, 0x17
        /*000a*/ 	.short	(.L_27517 - .L_27516)
.L_27516:
        /*000c*/ 	.word	0x00000000
        /*0010*/ 	.short	0x0008
        /*0012*/ 	.short	0x0030
        /*0014*/ 	.byte	0x00, 0xf0, 0x11, 0x00


	//----- nvinfo : EIATTR_KPARAM_INFO
	.align		4
.L_27517:
        /*0018*/ 	.byte	0x04, 0x17
        /*001a*/ 	.short	(.L_27519 - .L_27518)
.L_27518:
        /*001c*/ 	.word	0x00000000
        /*0020*/ 	.short	0x0007
        /*0022*/ 	.short	0x002c
        /*0024*/ 	.byte	0x00, 0xf0, 0x11, 0x00


	//----- nvinfo : EIATTR_KPARAM_INFO
	.align		4
.L_27519:
        /*0028*/ 	.byte	0x04, 0x17
        /*002a*/ 	.short	(.L_27521 - .L_27520)
.L_27520:
        /*002c*/ 	.word	0x00000000
        /*0030*/ 	.short	0x0006
        /*0032*/ 	.short	0x0028
        /*0034*/ 	.byte	0x00, 0xf0, 0x11, 0x00


	//----- nvinfo : EIATTR_KPARAM_INFO
	.align		4
.L_27521:
        /*0038*/ 	.byte	0x04, 0x17
        /*003a*/ 	.short	(.L_27523 - .L_27522)
.L_27522:
        /*003c*/ 	.word	0x00000000
        /*0040*/ 	.short	0x0005
        /*0042*/ 	.short	0x0020
        /*0044*/ 	.byte	0x00, 0xf5, 0x21, 0x00


	//----- nvinfo : EIATTR_KPARAM_INFO
	.align		4
.L_27523:
        /*0048*/ 	.byte	0x04, 0x17
        /*004a*/ 	.short	(.L_27525 - .L_27524)
.L_27524:
        /*004c*/ 	.word	0x00000000
        /*0050*/ 	.short	0x0004
        /*0052*/ 	.short	0x0018
        /*0054*/ 	.byte	0x00, 0xf5, 0x21, 0x00


	//----- nvinfo : EIATTR_KPARAM_INFO
	.align		4
.L_27525:
        /*0058*/ 	.byte	0x04, 0x17
        /*005a*/ 	.short	(.L_27527 - .L_27526)
.L_27526:
        /*005c*/ 	.word	0x00000000
        /*0060*/ 	.short	0x0003
        /*0062*/ 	.short	0x0010
        /*0064*/ 	.byte	0x00, 0xf5, 0x21, 0x00


	//----- nvinfo : EIATTR_KPARAM_INFO
	.align		4
.L_27527:
        /*0068*/ 	.byte	0x04, 0x17
        /*006a*/ 	.short	(.L_27529 - .L_27528)
.L_27528:
        /*006c*/ 	.word	0x00000000
        /*0070*/ 	.short	0x0002
        /*0072*/ 	.short	0x0008
        /*0074*/ 	.byte	0x00, 0xf0, 0x11, 0x00


	//----- nvinfo : EIATTR_KPARAM_INFO
	.align		4
.L_27529:
        /*0078*/ 	.byte	0x04, 0x17
        /*007a*/ 	.short	(.L_27531 - .L_27530)
.L_27530:
        /*007c*/ 	.word	0x00000000
        /*0080*/ 	.short	0x0001
        /*0082*/ 	.short	0x0004
        /*0084*/ 	.byte	0x00, 0xf0, 0x11, 0x00


	//----- nvinfo : EIATTR_KPARAM_INFO
	.align		4
.L_27531:
        /*0088*/ 	.byte	0x04, 0x17
        /*008a*/ 	.short	(.L_27533 - .L_27532)
.L_27532:
        /*008c*/ 	.word	0x00000000
        /*0090*/ 	.short	0x0000
        /*0092*/ 	.short	0x0000
        /*0094*/ 	.byte	0x00, 0xf0, 0x11, 0x00


	//----- nvinfo : EIATTR_SPARSE_MMA_MASK
	.align		4
.L_27533:
        /*0098*/ 	.byte	0x03, 0x50
        /*009a*/ 	.short	0x0000


	//----- nvinfo : EIATTR_MAXREG_COUNT
	.align		4
        /*009c*/ 	.byte	0x03, 0x1b
        /*009e*/ 	.short	0x00ff


	//----- nvinfo : EIATTR_NUM_BARRIERS
	.align		4
        /*00a0*/ 	.byte	0x02, 0x4c
        /*00a2*/ 	.byte	0x01
	.zero		1


	//----- nvinfo : EIATTR_MERCURY_ISA_VERSION
	.align		4
        /*00a4*/ 	.byte	0x03, 0x5f
        /*00a6*/ 	.short	0x0101


	//----- nvinfo : EIATTR_COOP_GROUP_MASK_REGIDS
	.align		4
        /*00a8*/ 	.byte	0x04, 0x29
        /*00aa*/ 	.short	(.L_27535 - .L_27534)


	//   ....[0]....
.L_27534:
        /*00ac*/ 	.word	0xffffffff


	//   ....[1]....
        /*00b0*/ 	.word	0xffffffff


	//   ....[2]....
        /*00b4*/ 	.word	0xffffffff


	//   ....[3]....
        /*00b8*/ 	.word	0xffffffff


	//   ....[4]....
        /*00bc*/ 	.word	0xffffffff


	//   ....[5]....
        /*00c0*/ 	.word	0xffffffff


	//   ....[6]....
        /*00c4*/ 	.word	0xffffffff


	//   ....[7]....
        /*00c8*/ 	.word	0xffffffff


	//   ....[8]....
        /*00cc*/ 	.word	0xffffffff


	//   ....[9]....
        /*00d0*/ 	.word	0xffffffff


	//   ....[10]....
        /*00d4*/ 	.word	0xffffffff


	//   ....[11]....
        /*00d8*/ 	.word	0xffffffff


	//   ....[12]....
        /*00dc*/ 	.word	0xffffffff


	//   ....[13]....
        /*00e0*/ 	.word	0xffffffff


	//   ....[14]....
        /*00e4*/ 	.word	0xffffffff


	//   ....[15]....
        /*00e8*/ 	.word	0xffffffff


	//   ....[16]....
        /*00ec*/ 	.word	0xffffffff


	//   ....[17]....
        /*00f0*/ 	.word	0xffffffff


	//   ....[18]....
        /*00f4*/ 	.word	0xffffffff


	//   ....[19]....
        /*00f8*/ 	.word	0xffffffff


	//   ....[20]....
        /*00fc*/ 	.word	0xffffffff


	//   ....[21]....
        /*0100*/ 	.word	0xffffffff


	//   ....[22]....
        /*0104*/ 	.word	0xffffffff


	//   ....[23]....
        /*0108*/ 	.word	0xffffffff


	//   ....[24]....
        /*010c*/ 	.word	0xffffffff


	//   ....[25]....
        /*0110*/ 	.word	0xffffffff


	//   ....[26]....
        /*0114*/ 	.word	0xffffffff


	//   ....[27]....
        /*0118*/ 	.word	0xffffffff


	//   ....[28]....
        /*011c*/ 	.word	0xffffffff


	//   ....[29]....
        /*0120*/ 	.word	0xffffffff


	//   ....[30]....
        /*0124*/ 	.word	0xffffffff


	//   ....[31]....
        /*0128*/ 	.word	0xffffffff


	//----- nvinfo : EIATTR_COOP_GROUP_INSTR_OFFSETS
	.align		4
.L_27535:
        /*012c*/ 	.byte	0x04, 0x28
        /*012e*/ 	.short	(.L_27537 - .L_27536)


	//   ....[0]....
.L_27536:
        /*0130*/ 	.word	0x00000de0


	//   ....[1]....
        /*0134*/ 	.word	0x00000df0


	//   ....[2]....
        /*0138*/ 	.word	0x00000e00


	//   ....[3]....
        /*013c*/ 	.word	0x00000e10


	//   ....[4]....
        /*0140*/ 	.word	0x00000e20


	//   ....[5]....
        /*0144*/ 	.word	0x00000e40


	//   ....[6]....
        /*0148*/ 	.word	0x00000e80


	//   ....[7]....
        /*014c*/ 	.word	0x00000ec0


	//   ....[8]....
        /*0150*/ 	.word	0x00000fc0


	//   ....[9]....
        /*0154*/ 	.word	0x00000fe0


	//   ....[10]....
        /*0158*/ 	.word	0x00000ff0


	//   ....[11]....
        /*015c*/ 	.word	0x00001000


	//   ....[12]....
        /*0160*/ 	.word	0x00001020


	//   ....[13]....
        /*0164*/ 	.word	0x00001030


	//   ....[14]....
        /*0168*/ 	.word	0x00001060


	//   ....[15]....
        /*016c*/ 	.word	0x000010a0


	//   ....[16]....
        /*0170*/ 	.word	0x000011c0


	//   ....[17]....
        /*0174*/ 	.word	0x00001280


	//   ....[18]....
        /*0178*/ 	.word	0x000012d0


	//   ....[19]....
        /*017c*/ 	.word	0x00001340


	//   ....[20]....
        /*0180*/ 	.word	0x00001390


	//   ....[21]....
        /*0184*/ 	.word	0x00001410


	//   ....[22]....
        /*0188*/ 	.word	0x00001430


	//   ....[23]....
        /*018c*/ 	.word	0x00001450


	//   ....[24]....
        /*0190*/ 	.word	0x00001460


	//   ....[25]....
        /*0194*/ 	.word	0x00001470


	//   ....[26]....
        /*0198*/ 	.word	0x00001480


	//   ....[27]....
        /*019c*/ 	.word	0x000014a0


	//   ....[28]....
        /*01a0*/ 	.word	0x000014c0


	//   ....[29]....
        /*01a4*/ 	.word	0x000014e0


	//   ....[30]....
        /*01a8*/ 	.word	0x00001510


	//   ....[31]....
        /*01ac*/ 	.word	0x00001550


	//----- nvinfo : EIATTR_VRC_CTA_INIT_COUNT
	.align		4
.L_27537:
        /*01b0*/ 	.byte	0x02, 0x4a
	.zero		1
	.zero		1


	//----- nvinfo : EIATTR_EXIT_INSTR_OFFSETS
	.align		4
        /*01b4*/ 	.byte	0x04, 0x1c
        /*01b6*/ 	.short	(.L_27539 - .L_27538)


	//   ....[0]....
.L_27538:
        /*01b8*/ 	.word	0x00000580


	//   ....[1]....
        /*01bc*/ 	.word	0x00001660


	//----- nvinfo : EIATTR_MAX_THREADS
	.align		4
.L_27539:
        /*01c0*/ 	.byte	0x04, 0x05
        /*01c2*/ 	.short	(.L_27541 - .L_27540)
.L_27540:
        /*01c4*/ 	.word	0x00000080
        /*01c8*/ 	.word	0x00000001
        /*01cc*/ 	.word	0x00000001


	//----- nvinfo : EIATTR_CRS_STACK_SIZE
	.align		4
.L_27541:
        /*01d0*/ 	.byte	0x04, 0x1e
        /*01d2*/ 	.short	(.L_27543 - .L_27542)
.L_27542:
        /*01d4*/ 	.word	0x00000000


	//----- nvinfo : EIATTR_CBANK_PARAM_SIZE
	.align		4
.L_27543:
        /*01d8*/ 	.byte	0x03, 0x19
        /*01da*/ 	.short	0x0034


	//----- nvinfo : EIATTR_PARAM_CBANK
	.align		4
        /*01dc*/ 	.byte	0x04, 0x0a
        /*01de*/ 	.short	(.L_27545 - .L_27544)
	.align		4
.L_27544:
        /*01e0*/ 	.word	index@(.nv.constant0._Z9cuda_gemmIiLi128ELi1ELi1ELi256ELi16ELi16ELi64ELi0ELi1EEviiiPT_S1_S1_iii)
        /*01e4*/ 	.short	0x0380
        /*01e6*/ 	.short	0x0034


	//----- nvinfo : EIATTR_SW_WAR
	.align		4
.L_27545:
        /*01e8*/ 	.byte	0x04, 0x36
        /*01ea*/ 	.short	(.L_27547 - .L_27546)
.L_27546:
        /*01ec*/ 	.word	0x00000008
.L_27547:


//--------------------- .nv.info._Z9cuda_gemmIiLi128ELi1ELi1ELi256ELi16ELi16ELi64ELi0ELi0EEviiiPT_S1_S1_iii --------------------------
	.section	.nv.info._Z9cuda_gemmIiLi128ELi1ELi1ELi256ELi16ELi16ELi64ELi0ELi0EEviiiPT_S1_S1_iii,"",@"SHT_CUDA_INFO"
	.sectionflags	@""
	.align	4


	//----- nvinfo : EIATTR_CUDA_API_VERSION
	.align		4
        /*0000*/ 	.byte	0x04, 0x37
        /*0002*/ 	.short	(.L_27549 - .L_27548)
.L_27548:
        /*0004*/ 	.word	0x00000082


	//----- nvinfo : EIATTR_KPARAM_INFO
	.align		4
.L_27549:
        /*0008*/ 	.byte	0x04, 0x17
        /*000a*/ 	.short	(.L_27551 - .L_27550)
.L_27550:
        /*000c*/ 	.word	0x00000000
        /*0010*/ 	.short	0x0008
        /*0012*/ 	.short	0x0030
        /*0014*/ 	.byte	0x00, 0xf0, 0x11, 0x00


	//----- nvinfo : EIATTR_KPARAM_INFO
	.align		4
.L_27551:
        /*0018*/ 	.byte	0x04, 0x17
        /*001a*/ 	.short	(.L_27553 - .L_27552)
.L_27552:
        /*001c*/ 	.word	0x00000000
        /*0020*/ 	.short	0x0007
        /*0022*/ 	.short	0x002c
        /*0024*/ 	.byte	0x00, 0xf0, 0x11, 0x00


	//----- nvinfo : EIATTR_KPARAM_INFO
	.align		4
.L_27553:
        /*0028*/ 	.byte	0x04, 0x17
        /*002a*/ 	.short	(.L_27555 - .L_27554)
.L_27554:
        /*002c*/ 	.word	0x00000000
        /*0030*/ 	.short	0x0006
        /*0032*/ 	.short	0x0028
        /*0034*/ 	.byte	0x00, 0xf0, 0x11, 0x00


	//----- nvinfo : EIATTR_KPARAM_INFO
	.align		4
.L_27555:
        /*0038*/ 	.byte	0x04, 0x17
        /*003a*/ 	.short	(.L_27557 - .L_27556)
.L_27556:
        /*003c*/ 	.word	0x00000000
        /*0040*/ 	.short	0x0005
        /*0042*/ 	.short	0x0020
        /*0044*/ 	.byte	0x00, 0xf5, 0x21, 0x00


	//----- nvinfo : EIATTR_KPARAM_INFO
	.align		4
.L_27557:
        /*0048*/ 	.byte	0x04, 0x17
        /*004a*/ 	.short	(.L_27559 - .L_27558)
.L_27558:
        /*004c*/ 	.word	0x00000000
        /*0050*/ 	.short	0x0004
        /*0052*/ 	.short	0x0018
        /*0054*/ 	.byte	0x00, 0xf5, 0x21, 0x00


	//----- nvinfo : EIATTR_KPARAM_INFO
	.align		4
.L_27559:
        /*0058*/ 	.byte	0x04, 0x17
        /*005a*/ 	.short	(.L_27561 - .L_27560)
.L_27560:
        /*005c*/ 	.word	0x00000000
        /*0060*/ 	.short	0x0003
        /*0062*/ 	.short	0x0010
        /*0064*/ 	.byte	0x00, 0xf5, 0x21, 0x00


	//----- nvinfo : EIATTR_KPARAM_INFO
	.align		4
.L_27561:
        /*0068*/ 	.byte	0x04, 0x17
        /*006a*/ 	.short	(.L_27563 - .L_27562)
.L_27562:
        /*006c*/ 	.word	0x00000000
        /*0070*/ 	.short	0x0002
        /*0072*/ 	.short	0x0008
        /*0074*/ 	.byte	0x00, 0xf0, 0x11, 0x00


	//----- nvinfo : EIATTR_KPARAM_INFO
	.align		4
.L_27563:
        /*0078*/ 	.byte	0x04, 0x17
        /*007a*/ 	.short	(.L_27565 - .L_27564)
.L_27564:
        /*007c*/ 	.word	0x00000000
        /*0080*/ 	.short	0x0001
        /*0082*/ 	.short	0x0004
        /*0084*/ 	.byte	0x00, 0xf0, 0x11, 0x00


	//----- nvinfo : EIATTR_KPARAM_INFO
	.align		4
.L_27565:
        /*0088*/ 	.byte	0x04, 0x17
        /*008a*/ 	.short	(.L_27567 - .L_27566)
.L_27566:
        /*008c*/ 	.word	0x00000000
        /*0090*/ 	.short	0x0000
        /*0092*/ 	.short	0x0000
        /*0094*/ 	.byte	0x00, 0xf0, 0x11, 0x00


	//----- nvinfo : EIATTR_SPARSE_MMA_MASK
	.align		4
.L_27567:
        /*0098*/ 	.byte	0x03, 0x50
        /*009a*/ 	.short	0x0000


	//----- nvinfo : EIATTR_MAXREG_COUNT
	.align		4
        /*009c*/ 	.byte	0x03, 0x1b
        /*009e*/ 	.short	0x00ff


	//----- nvinfo : EIATTR_NUM_BARRIERS
	.align		4
        /*00a0*/ 	.byte	0x02, 0x4c
        /*00a2*/ 	.byte	0x01
	.zero		1


	//----- nvinfo : EIATTR_MERCURY_ISA_VERSION
	.align		4
        /*00a4*/ 	.byte	0x03, 0x5f
        /*00a6*/ 	.short	0x0101


	//----- nvinfo : EIATTR_COOP_GROUP_MASK_REGIDS
	.align		4
        /*00a8*/ 	.byte	0x04, 0x29
        /*00aa*/ 	.short	(.L_27569 - .L_27568)


	//   ....[0]....
.L_27568:
        /*00ac*/ 	.word	0xffffffff


	//   ....[1]....
        /*00b0*/ 	.word	0xffffffff


	//   ....[2]....
        /*00b4*/ 	.word	0xffffffff


	//   ....[3]....
        /*00b8*/ 	.word	0xffffffff


	//   ....[4]....
        /*00bc*/ 	.word	0xffffffff


	//   ....[5]....
        /*00c0*/ 	.word	0xffffffff


	//   ....[6]....
        /*00c4*/ 	.word	0xffffffff


	//   ....[7]....
        /*00c8*/ 	.word	0xffffffff


	//   ....[8]....
        /*00cc*/ 	.word	0xffffffff


	//   ....[9]....
        /*00d0*/ 	.word	0xffffffff


	//   ....[10]....
        /*00d4*/ 	.word	0xffffffff


	//   ....[11]....
        /*00d8*/ 	.word	0xffffffff


	//   ....[12]....
        /*00dc*/ 	.word	0xffffffff


	//   ....[13]....
        /*00e0*/ 	.word	0xffffffff


	//   ....[14]....
        /*00e4*/ 	.word	0xffffffff


	//   ....[15]....
        /*00e8*/ 	.word	0xffffffff


	//   ....[16]....
        /*00ec*/ 	.word	0x0500003d


	//   ....[17]....
        /*00f0*/ 	.word	0x0500003d


	//   ....[18]....
        /*00f4*/ 	.word	0x0500003d


	//   ....[19]....
        /*00f8*/ 	.word	0x0500003d


	//   ....[20]....
        /*00fc*/ 	.word	0x0500003d


	//   ....[21]....
        /*0100*/ 	.word	0x0500003d


	//   ....[22]....
        /*0104*/ 	.word	0x0500003d


	//   ....[23]....
        /*0108*/ 	.word	0x0500003d


	//   ....[24]....
        /*010c*/ 	.word	0x0500003d


	//   ....[25]....
        /*0110*/ 	.word	0x0500003d


	//   ....[26]....
        /*0114*/ 	.word	0x0500003d


	//   ....[27]....
        /*0118*/ 	.word	0x0500003d


	//   ....[28]....
        /*011c*/ 	.word	0x0500003d


	//   ....[29]....
        /*0120*/ 	.word	0x0500003d


	//   ....[30]....
        /*0124*/ 	.word	0x0500003d


	//   ....[31]....
        /*0128*/ 	.word	0x0500003d


	//----- nvinfo : EIATTR_COOP_GROUP_INSTR_OFFSETS
	.align		4
.L_27569:
        /*012c*/ 	.byte	0x04, 0x28
        /*012e*/ 	.short	(.L_27571 - .L_27570)


	//   ....[0]....
.L_27570:
        /*0130*/ 	.word	0x000021a0


	//   ....[1]....
        /*0134*/ 	.word	0x00002200


	//   ....[2]....
        /*0138*/ 	.word	0x00002260


	//   ....[3]....
        /*013c*/ 	.word	0x000022c0


	//   ....[4]....
        /*0140*/ 	.word	0x00002320


	//   ....[5]....
        /*0144*/ 	.word	0x00002380


	//   ....[6]....
        /*0148*/ 	.word	0x000023e0


	//   ....[7]....
        /*014c*/ 	.word	0x00002440


	//   ....[8]....
        /*0150*/ 	.word	0x000024a0


	//   ....[9]....
        /*0154*/ 	.word	0x00002500


	//   ....[10]....
        /*0158*/ 	.word	0x00002560


	//   ....[11]....
        /*015c*/ 	.word	0x000025c0


	//   ....[12]....
        /*0160*/ 	.word	0x00002620


	//   ....[13]....
        /*0164*/ 	.word	0x00002680


	//   ....[14]....
        /*0168*/ 	.word	0x000026e0


	//   ....[15]....
        /*016c*/ 	.word	0x00002740


	//   ....[16]....
        /*0170*/ 	.word	0x00003010


	//   ....[17]....
        /*0174*/ 	.word	0x000030a0


	//   ....[18]....
        /*0178*/ 	.word	0x00003140


	//   ....[19]....
        /*017c*/ 	.word	0x000031d0


	//   ....[20]....
        /*0180*/ 	.word	0x00003260


	//   ....[21]....
        /*0184*/ 	.word	0x00003300


	//   ....[22]....
        /*0188*/ 	.word	0x00003390


	//   ....[23]....
        /*018c*/ 	.word	0x00003430


	//   ....[24]....
        /*0190*/ 	.word	0x000034c0


	//   ....[25]....
        /*0194*/ 	.word	0x00003560


	//   ....[26]....
        /*0198*/ 	.word	0x000035f0


	//   ....[27]....
        /*019c*/ 	.word	0x00003690


	//   ....[28]....
        /*01a0*/ 	.word	0x00003720


	//   ....[29]....
        /*01a4*/ 	.word	0x000037c0


	//   ....[30]....
        /*01a8*/ 	.word	0x00003850


	//   ....[31]....
        /*01ac*/ 	.word	0x000038f0


	//----- nvinfo : EIATTR_VRC_CTA_INIT_COUNT
	.align		4
.L_27571:
        /*01b0*/ 	.byte	0x02, 0x4a
	.zero		1
	.zero		1


	//----- nvinfo : EIATTR_EXIT_INSTR_OFFSETS
	.align		4
        /*01b4*/ 	.byte	0x04, 0x1c
        /*01b6*/ 	.short	(.L_27573 - .L_27572)


	//   ....[0]....
.L_27572:
        /*01b8*/ 	.word	0x00000730


	//   ....[1]....
        /*01bc*/ 	.word	0x00002fb0


	//----- nvinfo : EIATTR_MAX_THREADS
	.align		4
.L_27573:
        /*01c0*/ 	.byte	0x04, 0x05
        /*01c2*/ 	.short	(.L_27575 - .L_27574)
.L_27574:
        /*01c4*/ 	.word	0x00000080
        /*01c8*/ 	.word	0x00000001
        /*01cc*/ 	.word	0x00000001


	//----- nvinfo : EIATTR_CRS_STACK_SIZE
	.align		4
.L_27575:
        /*01d0*/ 	.byte	0x04, 0x1e
        /*01d2*/ 	.short	(.L_27577 - .L_27576)
.L_27576:
        /*01d4*/ 	.word	0x00000000


	//----- nvinfo : EIATTR_CBANK_PARAM_SIZE
	.align		4
.L_27577:
        /*01d8*/ 	.byte	0x03, 0x19
        /*01da*/ 	.short	0x0034


	//----- nvinfo : EIATTR_PARAM_CBANK
	.align		4
        /*01dc*/ 	.byte	0x04, 0x0a
        /*01de*/ 	.short	(.L_27579 - .L_27578)
	.align		4
.L_27578:
        /*01e0*/ 	.word	index@(.nv.constant0._Z9cuda_gemmIiLi128ELi1ELi1ELi256ELi16ELi16ELi64ELi0ELi0EEviiiPT_S1_S1_iii)
        /*01e4*/ 	.short	0x0380
        /*01e6*/ 	.short	0x0034


	//----- nvinfo : EIATTR_SW_WAR
	.align		4
.L_27579:
        /*01e8*/ 	.byte	0x04, 0x36
        /*01ea*/ 	.short	(.L_27581 - .L_27580)
.L_27580:
        /*01ec*/ 	.word	0x00000008
.L_27581:


//--------------------- .nv.info._Z9cuda_gemmIiLi128ELi1ELi1ELi256ELi8ELi8ELi64ELi1ELi1EEviiiPT_S1_S1_iii --------------------------
	.section	.nv.info._Z9cuda_gemmIiLi128ELi1ELi1ELi256ELi8ELi8ELi64ELi1ELi1EEviiiPT_S1_S1_iii,"",@"SHT_CUDA_INFO"
	.sectionflags	@""
	.align	4


	//----- nvinfo : EIATTR_CUDA_API_VERSION
	.align		4
        /*0000*/ 	.byte	0x04, 0x37
        /*0002*/ 	.short	(.L_27583 - .L_27582)
.L_27582:
        /*0004*/ 	.word	0x00000082


	//----- nvinfo : EIATTR_KPARAM_INFO
	.align		4
.L_27583:
        /*0008*/ 	.byte	0x04, 0x17
        /*000a*/ 	.short	(.L_27585 - .L_27584)
.L_27584:
        /*000c*/ 	.word	0x00000000
        /*0010*/ 	.short	0x0008
        /*0012*/ 	.short	0x0030
        /*0014*/ 	.byte	0x00, 0xf0, 0x11, 0x00


	//----- nvinfo : EIATTR_KPARAM_INFO
	.align		4
.L_27585:
        /*0018*/ 	.byte	0x04, 0x17
        /*001a*/ 	.short	(.L_27587 - .L_27586)
.L_27586:
        /*001c*/ 	.word	0x00000000
        /*0020*/ 	.short	0x0007
        /*0022*/ 	.short	0x002c
        /*0024*/ 	.byte	0x00, 0xf0, 0x11, 0x00


	//----- nvinfo : EIATTR_KPARAM_INFO
	.align		4
.L_27587:
        /*0028*/ 	.byte	0x04, 0x17
        /*002a*/ 	.short	(.L_27589 - .L_27588)
.L_27588:
        /*002c*/ 	.word	0x00000000
        /*0030*/ 	.short	0x0006
        /*0032*/ 	.short	0x0028
        /*0034*/ 	.byte	0x00, 0xf0, 0x11, 0x00


	//----- nvinfo : EIATTR_KPARAM_INFO
	.align		4
.L_27589:
        /*0038*/ 	.byte	0x04, 0x17
        /*003a*/ 	.short	(.L_27591 - .L_27590)
.L_27590:
        /*003c*/ 	.word	0x00000000
        /*0040*/ 	.short	0x0005
        /*0042*/ 	.short	0x0020
        /*0044*/ 	.byte	0x00, 0xf5, 0x21, 0x00


	//----- nvinfo : EIATTR_KPARAM_INFO
	.align		4
.L_27591:
        /*0048*/ 	.byte	0x04, 0x17
        /*004a*/ 	.short	(.L_27593 - .L_27592)
.L_27592:
        /*004c*/ 	.word	0x00000000
        /*0050*/ 	.short	0x0004
        /*0052*/ 	.short	0x0018
        /*0054*/ 	.byte	0x00, 0xf5, 0x21, 0x00


	//----- nvinfo : EIATTR_KPARAM_INFO
	.align		4
.L_27593:
        /*0058*/ 	.byte	0x04, 0x17
        /*005a*/ 	.short	(.L_27595 - .L_27594)
.L_27594:
        /*005c*/ 	.word	0x00000000
        /*0060*/ 	.short	0x0003
        /*0062*/ 	.short	0x0010
        /*0064*/ 	.byte	0x00, 0xf5, 0x21, 0x00


	//----- nvinfo : EIATTR_KPARAM_INFO
	.align		4
.L_27595:
        /*0068*/ 	.byte	0x04, 0x17
        /*006a*/ 	.short	(.L_27597 - .L_27596)
.L_27596:
        /*006c*/ 	.word	0x00000000
        /*0070*/ 	.short	0x0002
        /*0072*/ 	.short	0x0008
        /*0074*/ 	.byte	0x00, 0xf0, 0x11, 0x00


	//----- nvinfo : EIATTR_KPARAM_INFO
	.align		4
.L_27597:
        /*0078*/ 	.byte	0x04, 0x17
        /*007a*/ 	.short	(.L_27599 - .L_27598)
.L_27598:
        /*007c*/ 	.word	0x00000000
        /*0080*/ 	.short	0x0001
        /*0082*/ 	.short	0x0004
        /*0084*/ 	.byte	0x00, 0xf0, 0x11, 0x00


	//----- nvinfo : EIATTR_KPARAM_INFO
	.align		4
.L_27599:
        /*0088*/ 	.byte	0x04, 0x17
        /*008a*/ 	.short	(.L_27601 - .L_27600)
.L_27600:
        /*008c*/ 	.word	0x00000000
        /*0090*/ 	.short	0x0000
        /*0092*/ 	.short	0x0000
        /*0094*/ 	.byte	0x00, 0xf0, 0x11, 0x00


	//----- nvinfo : EIATTR_SPARSE_MMA_MASK
	.align		4
.L_27601:
        /*0098*/ 	.byte	0x03, 0x50
        /*009a*/ 	.short	0x0000


	//----- nvinfo : EIATTR_MAXREG_COUNT
	.align		4
        /*009c*/ 	.byte	0x03, 0x1b
        /*009e*/ 	.short	0x00ff


	//----- nvinfo : EIATTR_NUM_BARRIERS
	.align		4
        /*00a0*/ 	.byte	0x02, 0x4c
        /*00a2*/ 	.byte	0x01
	.zero		1


	//----- nvinfo : EIATTR_MERCURY_ISA_VERSION
	.align		4
        /*00a4*/ 	.byte	0x03, 0x5f
        /*00a6*/ 	.short	0x0101


	//----- nvinfo : EIATTR_COOP_GROUP_MASK_REGIDS
	.align		4
        /*00a8*/ 	.byte	0x04, 0x29
        /*00aa*/ 	.short	(.L_27603 - .L_27602)


	//   ....[0]....
.L_27602:
        /*00ac*/ 	.word	0xffffffff


	//   ....[1]....
        /*00b0*/ 	.word	0xffffffff


	//   ....[2]....
        /*00b4*/ 	.word	0xffffffff


	//   ....[3]....
        /*00b8*/ 	.word	0xffffffff


	//   ....[4]....
        /*00bc*/ 	.word	0xffffffff


	//   ....[5]....
        /*00c0*/ 	.word	0xffffffff


	//   ....[6]....
        /*00c4*/ 	.word	0xffffffff


	//   ....[7]....
        /*00c8*/ 	.word	0xffffffff


	//   ....[8]....
        /*00cc*/ 	.word	0xffffffff


	//   ....[9]....
        /*00d0*/ 	.word	0xffffffff


	//   ....[10]....
        /*00d4*/ 	.word	0xffffffff


	//   ....[11]....
        /*00d8*/ 	.word	0xffffffff


	//   ....[12]....
        /*00dc*/ 	.word	0xffffffff


	//   ....[13]....
        /*00e0*/ 	.word	0xffffffff


	//   ....[14]....
        /*00e4*/ 	.word	0xffffffff


	//   ....[15]....
        /*00e8*/ 	.word	0xffffffff


	//----- nvinfo : EIATTR_COOP_GROUP_INSTR_OFFSETS
	.align		4
.L_27603:
        /*00ec*/ 	.byte	0x04, 0x28
        /*00ee*/ 	.short	(.L_27605 - .L_27604)


	//   ....[0]....
.L_27604:
        /*00f0*/ 	.word	0x00000fc0


	//   ....[1]....
        /*00f4*/ 	.word	0x00000fd0


	//   ....[2]....
        /*00f8*/ 	.word	0x00000fe0


	//   ....[3]....
        /*00fc*/ 	.word	0x00000ff0


	//   ....[4]....
        /*0100*/ 	.word	0x00001010


	//   ....[5]....
        /*0104*/ 	.word	0x00001020


	//   ....[6]....
        /*0108*/ 	.word	0x00001060


	//   ....[7]....
        /*010c*/ 	.word	0x00001080


	//   ....[8]....
        /*0110*/ 	.word	0x000010b0


	//   ....[9]....
        /*0114*/ 	.word	0x000010c0


	//   ....[10]....
        /*0118*/ 	.word	0x000010e0


	//   ....[11]....
        /*011c*/ 	.word	0x00001100


	//   ....[12]....
        /*0120*/ 	.word	0x00001110


	//   ....[13]....
        /*0124*/ 	.word	0x00001130


	//   ....[14]....
        /*0128*/ 	.word	0x00001150


	//   ....[15]....
        /*012c*/ 	.word	0x00001170


	//----- nvinfo : EIATTR_VRC_CTA_INIT_COUNT
	.align		4
.L_27605:
        /*0130*/ 	.byte	0x02, 0x4a
	.zero		1
	.zero		1


	//----- nvinfo : EIATTR_EXIT_INSTR_OFFSETS
	.align		4
        /*0134*/ 	.byte	0x04, 0x1c
        /*0136*/ 	.short	(.L_27607 - .L_27606)


	//   ....[0]....
.L_27606:
        /*0138*/ 	.word	0x000006e0


	//   ....[1]....
        /*013c*/ 	.word	0x00001250


	//----- nvinfo : EIATTR_MAX_THREADS
	.align		4
.L_27607:
        /*0140*/ 	.byte	0x04, 0x05
        /*0142*/ 	.short	(.L_27609 - .L_27608)
.L_27608:
        /*0144*/ 	.word	0x00000080
        /*0148*/ 	.word	0x00000001
        /*014c*/ 	.word	0x00000001


	//----- nvinfo : EIATTR_CRS_STACK_SIZE
	.align		4
.L_27609:
        /*0150*/ 	.byte	0x04, 0x1e
        /*0152*/ 	.short	(.L_27611 - .L_27610)
.L_27610:
        /*0154*/ 	.word	0x00000000


	//----- nvinfo : EIATTR_CBANK_PARAM_SIZE
	.align		4
.L_27611:
        /*0158*/ 	.byte	0x03, 0x19
        /*015a*/ 	.short	0x0034


	//----- nvinfo : EIATTR_PARAM_CBANK
	.align		4
        /*015c*/ 	.byte	0x04, 0x0a
        /*015e*/ 	.short	(.L_27613 - .L_27612)
	.align		4
.L_27612:
        /*0160*/ 	.word	index@(.nv.constant0._Z9cuda_gemmIiLi128ELi1ELi1ELi256ELi8ELi8ELi64ELi1ELi1EEviiiPT_S1_S1_iii)
        /*0164*/ 	.short	0x0380
        /*0166*/ 	.short	0x0034


	//----- nvinfo : EIATTR_SW_WAR
	.align		4
.L_27613:
        /*0168*/ 	.byte	0x04, 0x36
        /*016a*/ 	.short	(.L_27615 - .L_27614)
.L_27614:
        /*016c*/ 	.word	0x00000008
.L_27615:


//--------------------- .nv.info._Z9cuda_gemmIiLi128ELi1ELi1ELi256ELi8ELi8ELi64ELi1ELi0EEviiiPT_S1_S1_iii --------------------------
	.section	.nv.info._Z9cuda_gemmIiLi128ELi1ELi1ELi256ELi8ELi8ELi64ELi1ELi0EEviiiPT_S1_S1_iii,"",@"SHT_CUDA_INFO"
	.sectionflags	@""
	.align	4


	//----- nvinfo : EIATTR_CUDA_API_VERSION
	.align		4
        /*0000*/ 	.byte	0x04, 0x37
        /*0002*/ 	.short	(.L_27617 - .L_27616)
.L_27616:
        /*0004*/ 	.word	0x00000082


	//----- nvinfo : EIATTR_KPARAM_INFO
	.align		4
.L_27617:
        /*0008*/ 	.byte	0x04, 0x17
        /*000a*/ 	.short	(.L_27619 - .L_27618)
.L_27618:
        /*000c*/ 	.word	0x00000000
        /*0010*/ 	.short	0x0008
        /*0012*/ 	.short	0x0030
        /*0014*/ 	.byte	0x00, 0xf0, 0x11, 0x00


	//----- nvinfo : EIATTR_KPARAM_INFO
	.align		4
.L_27619:
        /*0018*/ 	.byte	0x04, 0x17
        /*001a*/ 	.short	(.L_27621 - .L_27620)
.L_27620:
        /*001c*/ 	.word	0x00000000
        /*0020*/ 	.short	0x0007
        /*0022*/ 	.short	0x002c
        /*0024*/ 	.byte	0x00, 0xf0, 0x11, 0x00


	//----- nvinfo : EIATTR_KPARAM_INFO
	.align		4
.L_27621:
        /*0028*/ 	.byte	0x04, 0x17
        /*002a*/ 	.short	(.L_27623 - .L_27622)
.L_27622:
        /*002c*/ 	.word	0x00000000
        /*0030*/ 	.short	0x0006
        /*0032*/ 	.short	0x0028
        /*0034*/ 	.byte	0x00, 0xf0, 0x11, 0x00


	//----- nvinfo : EIATTR_KPARAM_INFO
	.align		4
.L_27623:
        /*0038*/ 	.byte	0x04, 0x17
        /*003a*/ 	.short	(.L_27625 - .L_27624)
.L_27624:
        /*003c*/ 	.word	0x00000000
        /*0040*/ 	.short	0x0005
        /*0042*/ 	.short	0x0020
        /*0044*/ 	.byte	0x00, 0xf5, 0x21, 0x00


	//----- nvinfo : EIATTR_KPARAM_INFO
	.align		4
.L_27625:
        /*0048*/ 	.byte	0x04, 0x17
        /*004a*/ 	.short	(.L_27627 - .L_27626)
.L_27626:
        /*004c*/ 	.word	0x00000000
        /*0050*/ 	.short	0x0004
        /*0052*/ 	.short	0x0018
        /*0054*/ 	.byte	0x00, 0xf5, 0x21, 0x00


	//----- nvinfo : EIATTR_KPARAM_INFO
	.align		4
.L_27627:
        /*0058*/ 	.byte	0x04, 0x17
        /*005a*/ 	.short	(.L_27629 - .L_27628)
.L_27628:
        /*005c*/ 	.word	0x00000000
        /*0060*/ 	.short	0x0003
        /*0062*/ 	.short	0x0010
        /*0064*/ 	.byte	0x00, 0xf5, 0x21, 0x00


	//----- nvinfo : EIATTR_KPARAM_INFO
	.align		4
.L_27629:
        /*0068*/ 	.byte	0x04, 0x17
        /*006a*/ 	.short	(.L_27631 - .L_27630)
.L_27630:
        /*006c*/ 	.word	0x00000000
        /*0070*/ 	.short	0x0002
        /*0072*/ 	.short	0x0008
        /*0074*/ 	.byte	0x00, 0xf0, 0x11, 0x00


	//----- nvinfo : EIATTR_KPARAM_INFO
	.align		4
.L_27631:
        /*0078*/ 	.byte	0x04, 0x17
        /*007a*/ 	.short	(.L_27633 - .L_27632)
.L_27632:
        /*007c*/ 	.word	0x00000000
        /*0080*/ 	.short	0x0001
        /*0082*/ 	.short	0x0004
        /*0084*/ 	.byte	0x00, 0xf0, 0x11, 0x00


	//----- nvinfo : EIATTR_KPARAM_INFO
	.align		4
.L_27633:
        /*0088*/ 	.byte	0x04, 0x17
        /*008a*/ 	.short	(.L_27635 - .L_27634)
.L_27634:
        /*008c*/ 	.word	0x00000000
        /*0090*/ 	.short	0x0000
        /*0092*/ 	.short	0x0000
        /*0094*/ 	.byte	0x00, 0xf0, 0x11, 0x00


	//----- nvinfo : EIATTR_SPARSE_MMA_MASK
	.align		4
.L_27635:
        /*0098*/ 	.byte	0x03, 0x50
        /*009a*/ 	.short	0x0000


	//----- nvinfo : EIATTR_MAXREG_COUNT
	.align		4
        /*009c*/ 	.byte	0x03, 0x1b
        /*009e*/ 	.short	0x00ff


	//----- nvinfo : EIATTR_NUM_BARRIERS
	.align		4
        /*00a0*/ 	.byte	0x02, 0x4c
        /*00a2*/ 	.byte	0x01
	.zero		1


	//----- nvinfo : EIATTR_MERCURY_ISA_VERSION
	.align		4
        /*00a4*/ 	.byte	0x03, 0x5f
        /*00a6*/ 	.short	0x0101


	//----- nvinfo : EIATTR_COOP_GROUP_MASK_REGIDS
	.align		4
        /*00a8*/ 	.byte	0x04, 0x29
        /*00aa*/ 	.short	(.L_27637 - .L_27636)


	//   ....[0]....
.L_27636:
        /*00ac*/ 	.word	0xffffffff


	//   ....[1]....
        /*00b0*/ 	.word	0xffffffff


	//   ....[2]....
        /*00b4*/ 	.word	0xffffffff


	//   ....[3]....
        /*00b8*/ 	.word	0xffffffff


	//   ....[4]....
        /*00bc*/ 	.word	0xffffffff


	//   ....[5]....
        /*00c0*/ 	.word	0xffffffff


	//   ....[6]....
        /*00c4*/ 	.word	0xffffffff


	//   ....[7]....
        /*00c8*/ 	.word	0xffffffff


	//   ....[8]....
        /*00cc*/ 	.word	0x05000025


	//   ....[9]....
        /*00d0*/ 	.word	0x05000025


	//   ....[10]....
        /*00d4*/ 	.word	0x05000025


	//   ....[11]....
        /*00d8*/ 	.word	0x05000025


	//   ....[12]....
        /*00dc*/ 	.word	0x05000025


	//   ....[13]....
        /*00e0*/ 	.word	0x05000025


	//   ....[14]....
        /*00e4*/ 	.word	0x05000025


	//   ....[15]....
        /*00e8*/ 	.word	0x05000025


	//----- nvinfo : EIATTR_COOP_GROUP_INSTR_OFFSETS
	.align		4
.L_27637:
        /*00ec*/ 	.byte	0x04, 0x28
        /*00ee*/ 	.short	(.L_27639 - .L_27638)


	//   ....[0]....
.L_27638:
        /*00f0*/ 	.word	0x00001790


	//   ....[1]....
        /*00f4*/ 	.word	0x000017f0


	//   ....[2]....
        /*00f8*/ 	.word	0x00001850


	//   ....[3]....
        /*00fc*/ 	.word	0x000018b0


	//   ....[4]....
        /*0100*/ 	.word	0x00001910


	//   ....[5]....
        /*0104*/ 	.word	0x00001970


	//   ....[6]....
        /*0108*/ 	.word	0x000019d0


	//   ....[7]....
        /*010c*/ 	.word	0x00001a30


	//   ....[8]....
        /*0110*/ 	.word	0x00002150


	//   ....[9]....
        /*0114*/ 	.word	0x000021f0


	//   ....[10]....
        /*0118*/ 	.word	0x00002290


	//   ....[11]....
        /*011c*/ 	.word	0x00002330


	//   ....[12]....
        /*0120*/ 	.word	0x000023d0


	//   ....[13]....
        /*0124*/ 	.word	0x00002470


	//   ....[14]....
        /*0128*/ 	.word	0x00002510


	//   ....[15]....
        /*012c*/ 	.word	0x000025b0


	//----- nvinfo : EIATTR_VRC_CTA_INIT_COUNT
	.align		4
.L_27639:
        /*0130*/ 	.byte	0x02, 0x4a
	.zero		1
	.zero		1


	//----- nvinfo : EIATTR_EXIT_INSTR_OFFSETS
	.align		4
        /*0134*/ 	.byte	0x04, 0x1c
        /*0136*/ 	.short	(.L_27641 - .L_27640)


	//   ....[0]....
.L_27640:
        /*0138*/ 	.word	0x00000730


	//   ....[1]....
        /*013c*/ 	.word	0x000020f0


	//----- nvinfo : EIATTR_MAX_THREADS
	.align		4
.L_27641:
        /*0140*/ 	.byte	0x04, 0x05
        /*0142*/ 	.short	(.L_27643 - .L_27642)
.L_27642:
        /*0144*/ 	.word	0x00000080
        /*0148*/ 	.word	0x00000001
        /*014c*/ 	.word	0x00000001


	//----- nvinfo : EIATTR_CRS_STACK_SIZE
	.align		4
.L_27643:
        /*0150*/ 	.byte	0x04, 0x1e
        /*0152*/ 	.short	(.L_27645 - .L_27644)
.L_27644:
        /*0154*/ 	.word	0x00000000


	//----- nvinfo : EIATTR_CBANK_PARAM_SIZE
	.align		4
.L_27645:
        /*0158*/ 	.byte	0x03, 0x19
        /*015a*/ 	.short	0x0034


	//----- nvinfo : EIATTR_PARAM_CBANK
	.align		4
        /*015c*/ 	.byte	0x04, 0x0a
        /*015e*/ 	.short	(.L_27647 - .L_27646)
	.align		4
.L_27646:
        /*0160*/ 	.word	index@(.nv.constant0._Z9cuda_gemmIiLi128ELi1ELi1ELi256ELi8ELi8ELi64ELi1ELi0EEviiiPT_S1_S1_iii)
        /*0164*/ 	.short	0x0380
        /*0166*/ 	.short	0x0034


	//----- nvinfo : EIATTR_SW_WAR
	.align		4
.L_27647:
        /*0168*/ 	.byte	0x04, 0x36
        /*016a*/ 	.short	(.L_27649 - .L_27648)
.L_27648:
        /*016c*/ 	.word	0x00000008
.L_27649:


//--------------------- .nv.info._Z9cuda_gemmIiLi128ELi1ELi1ELi256ELi8ELi8ELi64ELi0ELi1EEviiiPT_S1_S1_iii --------------------------
	.section	.nv.info._Z9cuda_gemmIiLi128ELi1ELi1ELi256ELi8ELi8ELi64ELi0ELi1EEviiiPT_S1_S1_iii,"",@"SHT_CUDA_INFO"
	.sectionflags	@""
	.align	4


	//----- nvinfo : EIATTR_CUDA_API_VERSION
	.align		4
        /*0000*/ 	.byte	0x04, 0x37
        /*0002*/ 	.short	(.L_27651 - .L_27650)
.L_27650:
        /*0004*/ 	.word	0x00000082


	//----- nvinfo : EIATTR_KPARAM_INFO
	.align		4
.L_27651:
        /*0008*/ 	.byte	0x04, 0x17
        /*000a*/ 	.short	(.L_27653 - .L_27652)
.L_27652:
        /*000c*/ 	.word	0x00000000
        /*0010*/ 	.short	0x0008
        /*0012*/ 	.short	0x0030
        /*0014*/ 	.byte	0x00, 0xf0, 0x11, 0x00


	//----- nvinfo : EIATTR_KPARAM_INFO
	.align		4
.L_27653:
        /*0018*/ 	.byte	0x04, 0x17
        /*001a*/ 	.short	(.L_27655 - .L_27654)
.L_27654:
        /*001c*/ 	.word	0x00000000
        /*0020*/ 	.short	0x0007
        /*0022*/ 	.short	0x002c
        /*0024*/ 	.byte	0x00, 0xf0, 0x11, 0x00


	//----- nvinfo : EIATTR_KPARAM_INFO
	.align		4
.L_27655:
        /*0028*/ 	.byte	0x04, 0x17
        /*002a*/ 	.short	(.L_27657 - .L_27656)
.L_27656:
        /*002c*/ 	.word	0x00000000
        /*0030*/ 	.short	0x0006
        /*0032*/ 	.short	0x0028
        /*0034*/ 	.byte	0x00, 0xf0, 0x11, 0x00


	//----- nvinfo : EIATTR_KPARAM_INFO
	.align		4
.L_27657:
        /*0038*/ 	.byte	0x04, 0x17
        /*003a*/ 	.short	(.L_27659 - .L_27658)
.L_27658:
        /*003c*/ 	.word	0x00000000
        /*0040*/ 	.short	0x0005
        /*0042*/ 	.short	0x0020
        /*0044*/ 	.byte	0x00, 0xf5, 0x21, 0x00


	//----- nvinfo : EIATTR_KPARAM_INFO
	.align		4
.L_27659:
        /*0048*/ 	.byte	0x04, 0x17
        /*004a*/ 	.short	(.L_27661 - .L_27660)
.L_27660:
        /*004c*/ 	.word	0x00000000
        /*0050*/ 	.short	0x0004
        /*0052*/ 	.short	0x0018
        /*0054*/ 	.byte	0x00, 0xf5, 0x21, 0x00


	//----- nvinfo : EIATTR_KPARAM_INFO
	.align		4
.L_27661:
        /*0058*/ 	.byte	0x04, 0x17
        /*005a*/ 	.short	(.L_27663 - .L_27662)
.L_27662:
        /*005c*/ 	.word	0x00000000
        /*0060*/ 	.short	0x0003
        /*0062*/ 	.short	0x0010
        /*0064*/ 	.byte	0x00, 0xf5, 0x21, 0x00


	//----- nvinfo : EIATTR_KPARAM_INFO
	.align		4
.L_27663:
        /*0068*/ 	.byte	0x04, 0x17
        /*006a*/ 	.short	(.L_27665 - .L_27664)
.L_27664:
        /*006c*/ 	.word	0x00000000
        /*0070*/ 	.short	0x0002
        /*0072*/ 	.short	0x0008
        /*0074*/ 	.byte	0x00, 0xf0, 0x11, 0x00


	//----- nvinfo : EIATTR_KPARAM_INFO
	.align		4
.L_27665:
        /*0078*/ 	.byte	0x04, 0x17
        /*007a*/ 	.short	(.L_27667 - .L_27666)
.L_27666:
        /*007c*/ 	.word	0x00000000
        /*0080*/ 	.short	0x0001
        /*0082*/ 	.short	0x0004
        /*0084*/ 	.byte	0x00, 0xf0, 0x11, 0x00


	//----- nvinfo : EIATTR_KPARAM_INFO
	.align		4
.L_27667:
        /*0088*/ 	.byte	0x04, 0x17
        /*008a*/ 	.short	(.L_27669 - .L_27668)
.L_27668:
        /*008c*/ 	.word	0x00000000
        /*0090*/ 	.short	0x0000
        /*0092*/ 	.short	0x0000
        /*0094*/ 	.byte	0x00, 0xf0, 0x11, 0x00


	//----- nvinfo : EIATTR_SPARSE_MMA_MASK
	.align		4
.L_27669:
        /*0098*/ 	.byte	0x03, 0x50
        /*009a*/ 	.short	0x0000


	//----- nvinfo : EIATTR_MAXREG_COUNT
	.align		4
        /*009c*/ 	.byte	0x03, 0x1b
        /*009e*/ 	.short	0x00ff


	//----- nvinfo : EIATTR_NUM_BARRIERS
	.align		4
        /*00a0*/ 	.byte	0x02, 0x4c
        /*00a2*/ 	.byte	0x01
	.zero		1


	//----- nvinfo : EIATTR_MERCURY_ISA_VERSION
	.align		4
        /*00a4*/ 	.byte	0x03, 0x5f
        /*00a6*/ 	.short	0x0101


	//----- nvinfo : EIATTR_COOP_GROUP_MASK_REGIDS
	.align		4
        /*00a8*/ 	.byte	0x04, 0x29
        /*00aa*/ 	.short	(.L_27671 - .L_27670)


	//   ....[0]....
.L_27670:
        /*00ac*/ 	.word	0xffffffff


	//   ....[1]....
        /*00b0*/ 	.word	0xffffffff


	//   ....[2]....
        /*00b4*/ 	.word	0xffffffff


	//   ....[3]....
        /*00b8*/ 	.word	0xffffffff


	//   ....[4]....
        /*00bc*/ 	.word	0xffffffff


	//   ....[5]....
        /*00c0*/ 	.word	0xffffffff


	//   ....[6]....
        /*00c4*/ 	.word	0xffffffff


	//   ....[7]....
        /*00c8*/ 	.word	0xffffffff


	//   ....[8]....
        /*00cc*/ 	.word	0xffffffff


	//   ....[9]....
        /*00d0*/ 	.word	0xffffffff


	//   ....[10]....
        /*00d4*/ 	.word	0xffffffff


	//   ....[11]....
        /*00d8*/ 	.word	0xffffffff


	//   ....[12]....
        /*00dc*/ 	.word	0xffffffff


	//   ....[13]....
        /*00e0*/ 	.word	0xffffffff


	//   ....[14]....
        /*00e4*/ 	.word	0xffffffff


	//   ....[15]....
        /*00e8*/ 	.word	0xffffffff


	//----- nvinfo : EIATTR_COOP_GROUP_INSTR_OFFSETS
	.align		4
.L_27671:
        /*00ec*/ 	.byte	0x04, 0x28
        /*00ee*/ 	.short	(.L_27673 - .L_27672)


	//   ....[0]....
.L_27672:
        /*00f0*/ 	.word	0x00001030


	//   ....[1]....
        /*00f4*/ 	.word	0x00001040


	//   ....[2]....
        /*00f8*/ 	.word	0x00001050


	//   ....[3]....
        /*00fc*/ 	.word	0x00001060


	//   ....[4]....
        /*0100*/ 	.word	0x00001070


	//   ....[5]....
        /*0104*/ 	.word	0x00001080


	//   ....[6]....
        /*0108*/ 	.word	0x000010c0


	//   ....[7]....
        /*010c*/ 	.word	0x00001110


	//   ....[8]....
        /*0110*/ 	.word	0x00001130


	//   ....[9]....
        /*0114*/ 	.word	0x00001160


	//   ....[10]....
        /*0118*/ 	.word	0x00001170


	//   ....[11]....
        /*011c*/ 	.word	0x00001190


	//   ....[12]....
        /*0120*/ 	.word	0x000011b0


	//   ....[13]....
        /*0124*/ 	.word	0x000011c0


	//   ....[14]....
        /*0128*/ 	.word	0x000011f0


	//   ....[15]....
        /*012c*/ 	.word	0x00001230


	//----- nvinfo : EIATTR_VRC_CTA_INIT_COUNT
	.align		4
.L_27673:
        /*0130*/ 	.byte	0x02, 0x4a
	.zero		1
	.zero		1


	//----- nvinfo : EIATTR_EXIT_INSTR_OFFSETS
	.align		4
        /*0134*/ 	.byte	0x04, 0x1c
        /*0136*/ 	.short	(.L_27675 - .L_27674)


	//   ....[0]....
.L_27674:
        /*0138*/ 	.word	0x000006e0


	//   ....[1]....
        /*013c*/ 	.word	0x00001320


	//----- nvinfo : EIATTR_MAX_THREADS
	.align		4
.L_27675:
        /*0140*/ 	.byte	0x04, 0x05
        /*0142*/ 	.short	(.L_27677 - .L_27676)
.L_27676:
        /*0144*/ 	.word	0x00000080
        /*0148*/ 	.word	0x00000001
        /*014c*/ 	.word	0x00000001


	//----- nvinfo : EIATTR_CRS_STACK_SIZE
	.align		4
.L_27677:
        /*0150*/ 	.byte	0x04, 0x1e
        /*0152*/ 	.short	(.L_27679 - .L_27678)
.L_27678:
        /*0154*/ 	.word	0x00000000


	//----- nvinfo : EIATTR_CBANK_PARAM_SIZE
	.align		4
.L_27679:
        /*0158*/ 	.byte	0x03, 0x19
        /*015a*/ 	.short	0x0034


	//----- nvinfo : EIATTR_PARAM_CBANK
	.align		4
        /*015c*/ 	.byte	0x04, 0x0a
        /*015e*/ 	.short	(.L_27681 - .L_27680)
	.align		4
.L_27680:
        /*0160*/ 	.word	index@(.nv.constant0._Z9cuda_gemmIiLi128ELi1ELi1ELi256ELi8ELi8ELi64ELi0ELi1EEviiiPT_S1_S1_iii)
        /*0164*/ 	.short	0x0380
        /*0166*/ 	.short	0x0034


	//----- nvinfo : EIATTR_SW_WAR
	.align		4
.L_27681:
        /*0168*/ 	.byte	0x04, 0x36
        /*016a*/ 	.short	(.L_27683 - .L_27682)
.L_27682:
        /*016c*/ 	.word	0x00000008
.L_27683:


//--------------------- .nv.info._Z9cuda_gemmIiLi128ELi1ELi1ELi256ELi8ELi8ELi64ELi0ELi0EEviiiPT_S1_S1_iii --------------------------
	.section	.nv.info._Z9cuda_gemmIiLi128ELi1ELi1ELi256ELi8ELi8ELi64ELi0ELi0EEviiiPT_S1_S1_iii,"",@"SHT_CUDA_INFO"
	.sectionflags	@""
	.align	4


	//----- nvinfo : EIATTR_CUDA_API_VERSION
	.align		4
        /*0000*/ 	.byte	0x04, 0x37
        /*0002*/ 	.short	(.L_27685 - .L_27684)
.L_27684:
        /*0004*/ 	.word	0x00000082


	//----- nvinfo : EIATTR_KPARAM_INFO
	.align		4
.L_27685:
        /*0008*/ 	.byte	0x04, 0x17
        /*000a*/ 	.short	(.L_27687 - .L_27686)
.L_27686:
        /*000c*/ 	.word	0x00000000
        /*0010*/ 	.short	0x0008
        /*0012*/ 	.short	0x0030
        /*0014*/ 	.byte	0x00, 0xf0, 0x11, 0x00


	//----- nvinfo : EIATTR_KPARAM_INFO
	.align		4
.L_27687:
        /*0018*/ 	.byte	0x04, 0x17
        /*001a*/ 	.short	(.L_27689 - .L_27688)
.L_27688:
        /*001c*/ 	.word	0x00000000
        /*0020*/ 	.short	0x0007
        /*0022*/ 	.short	0x002c
        /*0024*/ 	.byte	0x00, 0xf0, 0x11, 0x00


	//----- nvinfo : EIATTR_KPARAM_INFO
	.align		4
.L_27689:
        /*0028*/ 	.byte	0x04, 0x17
        /*002a*/ 	.short	(.L_27691 - .L_27690)
.L_27690:
        /*002c*/ 	.word	0x00000000
        /*0030*/ 	.short	0x0006
        /*0032*/ 	.short	0x0028
        /*0034*/ 	.byte	0x00, 0xf0, 0x11, 0x00


	//----- nvinfo : EIATTR_KPARAM_INFO
	.align		4
.L_27691:
        /*0038*/ 	.byte	0x04, 0x17
        /*003a*/ 	.short	(.L_27693 - .L_27692)
.L_27692:
        /*003c*/ 	.word	0x00000000
        /*0040*/ 	.short	0x0005
        /*0042*/ 	.short	0x0020
        /*0044*/ 	.byte	0x00, 0xf5, 0x21, 0x00


	//----- nvinfo : EIATTR_KPARAM_INFO
	.align		4
.L_27693:
        /*0048*/ 	.byte	0x04, 0x17
        /*004a*/ 	.short	(.L_27695 - .L_27694)
.L_27694:
        /*004c*/ 	.word	0x00000000
        /*0050*/ 	.short	0x0004
        /*0052*/ 	.short	0x0018
        /*0054*/ 	.byte	0x00, 0xf5, 0x21, 0x00


	//----- nvinfo : EIATTR_KPARAM_INFO
	.align		4
.L_27695:
        /*0058*/ 	.byte	0x04, 0x17
        /*005a*/ 	.short	(.L_27697 - .L_27696)
.L_27696:
        /*005c*/ 	.word	0x00000000
        /*0060*/ 	.short	0x0003
        /*0062*/ 	.short	0x0010
        /*0064*/ 	.byte	0x00, 0xf5, 0x21, 0x00


	//----- nvinfo : EIATTR_KPARAM_INFO
	.align		4
.L_27697:
        /*0068*/ 	.byte	0x04, 0x17
        /*006a*/ 	.short	(.L_27699 - .L_27698)
.L_27698:
        /*006c*/ 	.word	0x00000000
        /*0070*/ 	.short	0x0002
        /*0072*/ 	.short	0x0008
        /*0074*/ 	.byte	0x00, 0xf0, 0x11, 0x00


	//----- nvinfo : EIATTR_KPARAM_INFO
	.align		4
.L_27699:
        /*0078*/ 	.byte	0x04, 0x17
        /*007a*/ 	.short	(.L_27701 - .L_27700)
.L_27700:
        /*007c*/ 	.word	0x00000000
        /*0080*/ 	.short	0x0001
        /*0082*/ 	.short	0x0004
        /*0084*/ 	.byte	0x00, 0xf0, 0x11, 0x00


	//----- nvinfo : EIATTR_KPARAM_INFO
	.align		4
.L_27701:
        /*0088*/ 	.byte	0x04, 0x17
        /*008a*/ 	.short	(.L_27703 - .L_27702)
.L_27702:
        /*008c*/ 	.word	0x00000000
        /*0090*/ 	.short	0x0000
        /*0092*/ 	.short	0x0000
        /*0094*/ 	.byte	0x00, 0xf0, 0x11, 0x00


	//----- nvinfo : EIATTR_SPARSE_MMA_MASK
	.align		4
.L_27703:
        /*0098*/ 	.byte	0x03, 0x50
        /*009a*/ 	.short	0x0000


	//----- nvinfo : EIATTR_MAXREG_COUNT
	.align		4
        /*009c*/ 	.byte	0x03, 0x1b
        /*009e*/ 	.short	0x00ff


	//----- nvinfo : EIATTR_NUM_BARRIERS
	.align		4
        /*00a0*/ 	.byte	0x02, 0x4c
        /*00a2*/ 	.byte	0x01
	.zero		1


	//----- nvinfo : EIATTR_MERCURY_ISA_VERSION
	.align		4
        /*00a4*/ 	.byte	0x03, 0x5f
        /*00a6*/ 	.short	0x0101


	//----- nvinfo : EIATTR_COOP_GROUP_MASK_REGIDS
	.align		4
        /*00a8*/ 	.byte	0x04, 0x29
        /*00aa*/ 	.short	(.L_27705 - .L_27704)


	//   ....[0]....
.L_27704:
        /*00ac*/ 	.word	0xffffffff


	//   ....[1]....
        /*00b0*/ 	.word	0xffffffff


	//   ....[2]....
        /*00b4*/ 	.word	0xffffffff


	//   ....[3]....
        /*00b8*/ 	.word	0xffffffff


	//   ....[4]....
        /*00bc*/ 	.word	0xffffffff


	//   ....[5]....
        /*00c0*/ 	.word	0xffffffff


	//   ....[6]....
        /*00c4*/ 	.word	0xffffffff


	//   ....[7]....
        /*00c8*/ 	.word	0xffffffff


	//   ....[8]....
        /*00cc*/ 	.word	0x05000025


	//   ....[9]....
        /*00d0*/ 	.word	0x05000025


	//   ....[10]....
        /*00d4*/ 	.word	0x05000025


	//   ....[11]....
        /*00d8*/ 	.word	0x05000025


	//   ....[12]....
        /*00dc*/ 	.word	0x05000025


	//   ....[13]....
        /*00e0*/ 	.word	0x05000025


	//   ....[14]....
        /*00e4*/ 	.word	0x05000025


	//   ....[15]....
        /*00e8*/ 	.word	0x05000025


	//----- nvinfo : EIATTR_COOP_GROUP_INSTR_OFFSETS
	.align		4
.L_27705:
        /*00ec*/ 	.byte	0x04, 0x28
        /*00ee*/ 	.short	(.L_27707 - .L_27706)


	//   ....[0]....
.L_27706:
        /*00f0*/ 	.word	0x00001810


	//   ....[1]....
        /*00f4*/ 	.word	0x00001870


	//   ....[2]....
        /*00f8*/ 	.word	0x000018d0


	//   ....[3]....
        /*00fc*/ 	.word	0x00001930


	//   ....[4]....
        /*0100*/ 	.word	0x00001990


	//   ....[5]....
        /*0104*/ 	.word	0x000019f0


	//   ....[6]....
        /*0108*/ 	.word	0x00001a50


	//   ....[7]....
        /*010c*/ 	.word	0x00001ab0


	//   ....[8]....
        /*0110*/ 	.word	0x00002180


	//   ....[9]....
        /*0114*/ 	.word	0x00002210


	//   ....[10]....
        /*0118*/ 	.word	0x000022a0


	//   ....[11]....
        /*011c*/ 	.word	0x00002340


	//   ....[12]....
        /*0120*/ 	.word	0x000023d0


	//   ....[13]....
        /*0124*/ 	.word	0x00002470


	//   ....[14]....
        /*0128*/ 	.word	0x00002500


	//   ....[15]....
        /*012c*/ 	.word	0x000025a0


	//----- nvinfo : EIATTR_VRC_CTA_INIT_COUNT
	.align		4
.L_27707:
        /*0130*/ 	.byte	0x02, 0x4a
	.zero		1
	.zero		1


	//----- nvinfo : EIATTR_EXIT_INSTR_OFFSETS
	.align		4
        /*0134*/ 	.byte	0x04, 0x1c
        /*0136*/ 	.short	(.L_27709 - .L_27708)


	//   ....[0]....
.L_27708:
        /*0138*/ 	.word	0x00000730


	//   ....[1]....
        /*013c*/ 	.word	0x00002120


	//----- nvinfo : EIATTR_MAX_THREADS
	.align		4
.L_27709:
        /*0140*/ 	.byte	0x04, 0x05
        /*0142*/ 	.short	(.L_27711 - .L_27710)
.L_27710:
        /*0144*/ 	.word	0x00000080
        /*0148*/ 	.word	0x00000001
        /*014c*/ 	.word	0x00000001


	//----- nvinfo : EIATTR_CRS_STACK_SIZE
	.align		4
.L_27711:
        /*0150*/ 	.byte	0x04, 0x1e
        /*0152*/ 	.short	(.L_27713 - .L_27712)
.L_27712:
        /*0154*/ 	.word	0x00000000


	//----- nvinfo : EIATTR_CBANK_PARAM_SIZE
	.align		4
.L_27713:
        /*0158*/ 	.byte	0x03, 0x19
        /*015a*/ 	.short	0x0034


	//----- nvinfo : EIATTR_PARAM_CBANK
	.align		4
        /*015c*/ 	.byte	0x04, 0x0a
        /*015e*/ 	.short	(.L_27715 - .L_27714)
	.align		4
.L_27714:
        /*0160*/ 	.word	index@(.nv.constant0._Z9cuda_gemmIiLi128ELi1ELi1ELi256ELi8ELi8ELi64ELi0ELi0EEviiiPT_S1_S1_iii)
        /*0164*/ 	.short	0x0380
        /*0166*/ 	.short	0x0034


	//----- nvinfo : EIATTR_SW_WAR
	.align		4
.L_27715:
        /*0168*/ 	.byte	0x04, 0x36
        /*016a*/ 	.short	(.L_27717 - .L_27716)
.L_27716:
        /*016c*/ 	.word	0x00000008
.L_27717:


//--------------------- .nv.info._Z9cuda_gemmIiLi128ELi1ELi1ELi256ELi4ELi4ELi64ELi1ELi1EEviiiPT_S1_S1_iii --------------------------
	.section	.nv.info._Z9cuda_gemmIiLi128ELi1ELi1ELi256ELi4ELi4ELi64ELi1ELi1EEviiiPT_S1_S1_iii,"",@"SHT_CUDA_INFO"
	.sectionflags	@""
	.align	4


	//----- nvinfo : EIATTR_CUDA_API_VERSION
	.align		4
        /*0000*/ 	.byte	0x04, 0x37
        /*0002*/ 	.short	(.L_27719 - .L_27718)
.L_27718:
        /*0004*/ 	.word	0x00000082


	//----- nvinfo : EIATTR_KPARAM_INFO
	.align		4
.L_27719:
        /*0008*/ 	.byte	0x04, 0x17
        /*000a*/ 	.short	(.L_27721 - .L_27720)
.L_27720:
        /*000c*/ 	.word	0x00000000
        /*0010*/ 	.short	0x0008
        /*0012*/ 	.short	0x0030
        /*0014*/ 	.byte	0x00, 0xf0, 0x11, 0x00


	//----- nvinfo : EIATTR_KPARAM_INFO
	.align		4
.L_27721:
        /*0018*/ 	.byte	0x04, 0x17
        /*001a*/ 	.short	(.L_27723 - .L_27722)
.L_27722:
        /*001c*/ 	.word	0x00000000
        /*0020*/ 	.short	0x0007
        /*0022*/ 	.short	0x002c
        /*0024*/ 	.byte	0x00, 0xf0, 0x11, 0x00


	//----- nvinfo : EIATTR_KPARAM_INFO
	.align		4
.L_27723:
        /*0028*/ 	.byte	0x04, 0x17
        /*002a*/ 	.short	(.L_27725 - .L_27724)
.L_27724:
        /*002c*/ 	.word	0x00000000
        /*0030*/ 	.short	0x0006
        /*0032*/ 	.short	0x0028
        /*0034*/ 	.byte	0x00, 0xf0, 0x11, 0x00


	//----- nvinfo : EIATTR_KPARAM_INFO
	.align		4
.L_27725:
        /*0038*/ 	.byte	0x04, 0x17
        /*003a*/ 	.short	(.L_27727 - .L_27726)
.L_27726:
        /*003c*/ 	.word	0x00000000
        /*0040*/ 	.short	0x0005
        /*0042*/ 	.short	0x0020
        /*0044*/ 	.byte	0x00, 0xf5, 0x21, 0x00


	//----- nvinfo : EIATTR_KPARAM_INFO
	.align		4
.L_27727:
        /*0048*/ 	.byte	0x04, 0x17
        /*004a*/ 	.short	(.L_27729 - .L_27728)
.L_27728:
        /*004c*/ 	.word	0x00000000
        /*0050*/ 	.short	0x0004
        /*0052*/ 	.short	0x0018
        /*0054*/ 	.byte	0x00, 0xf5, 0x21, 0x00


	//----- nvinfo : EIATTR_KPARAM_INFO
	.align		4
.L_27729:
        /*0058*/ 	.byte	0x04, 0x17
        /*005a*/ 	.short	(.L_27731 - .L_27730)
.L_27730:
        /*005c*/ 	.word	0x00000000
        /*0060*/ 	.short	0x0003
        /*0062*/ 	.short	0x0010
        /*0064*/ 	.byte	0x00, 0xf5, 0x21, 0x00


	//----- nvinfo : EIATTR_KPARAM_INFO
	.align		4
.L_27731:
        /*0068*/ 	.byte	0x04, 0x17
        /*006a*/ 	.short	(.L_27733 - .L_27732)
.L_27732:
        /*006c*/ 	.word	0x00000000
        /*0070*/ 	.short	0x0002
        /*0072*/ 	.short	0x0008
        /*0074*/ 	.byte	0x00, 0xf0, 0x11, 0x00


	//----- nvinfo : EIATTR_KPARAM_INFO
	.align		4
.L_27733:
        /*0078*/ 	.byte	0x04, 0x17
        /*007a*/ 	.short	(.L_27735 - .L_27734)
.L_27734:
        /*007c*/ 	.word	0x00000000
        /*0080*/ 	.short	0x0001
        /*0082*/ 	.short	0x0004
        /*0084*/ 	.byte	0x00, 0xf0, 0x11, 0x00


	//----- nvinfo : EIATTR_KPARAM_INFO
	.align		4
.L_27735:
        /*0088*/ 	.byte	0x04, 0x17
        /*008a*/ 	.short	(.L_27737 - .L_27736)
.L_27736:
        /*008c*/ 	.word	0x00000000
        /*0090*/ 	.short	0x0000
        /*0092*/ 	.short	0x0000
        /*0094*/ 	.byte	0x00, 0xf0, 0x11, 0x00


	//----- nvinfo : EIATTR_SPARSE_MMA_MASK
	.align		4
.L_27737:
        /*0098*/ 	.byte	0x03, 0x50
        /*009a*/ 	.short	0x0000


	//----- nvinfo : EIATTR_MAXREG_COUNT
	.align		4
        /*009c*/ 	.byte	0x03, 0x1b
        /*009e*/ 	.short	0x00ff


	//----- nvinfo : EIATTR_NUM_BARRIERS
	.align		4
        /*00a0*/ 	.byte	0x02, 0x4c
        /*00a2*/ 	.byte	0x01
	.zero		1


	//----- nvinfo : EIATTR_MERCURY_ISA_VERSION
	.align		4
        /*00a4*/ 	.byte	0x03, 0x5f
        /*00a6*/ 	.short	0x0101


	//----- nvinfo : EIATTR_COOP_GROUP_MASK_REGIDS
	.align		4
        /*00a8*/ 	.byte	0x04, 0x29
        /*00aa*/ 	.short	(.L_27739 - .L_27738)


	//   ....[0]....
.L_27738:
        /*00ac*/ 	.word	0xffffffff


	//   ....[1]....
        /*00b0*/ 	.word	0xffffffff


	//   ....[2]....
        /*00b4*/ 	.word	0xffffffff


	//   ....[3]....
        /*00b8*/ 	.word	0xffffffff


	//   ....[4]....
        /*00bc*/ 	.word	0xffffffff


	//   ....[5]....
        /*00c0*/ 	.word	0xffffffff


	//   ....[6]....
        /*00c4*/ 	.word	0xffffffff


	//   ....[7]....
        /*00c8*/ 	.word	0xffffffff


	//----- nvinfo : EIATTR_COOP_GROUP_INSTR_OFFSETS
	.align		4
.L_27739:
        /*00cc*/ 	.byte	0x04, 0x28
        /*00ce*/ 	.short	(.L_27741 - .L_27740)


	//   ....[0]....
.L_27740:
        /*00d0*/ 	.word	0x000009b0


	//   ....[1]....
        /*00d4*/ 	.word	0x000009c0


	//   ....[2]....
        /*00d8*/ 	.word	0x000009d0


	//   ....[3]....
        /*00dc*/ 	.word	0x000009f0


	//   ....[4]....
        /*00e0*/ 	.word	0x00000a00


	//   ....[5]....
        /*00e4*/ 	.word	0x00000a10


	//   ....[6]....
        /*00e8*/ 	.word	0x00000a20


	//   ....[7]....
        /*00ec*/ 	.word	0x00000a40


	//----- nvinfo : EIATTR_VRC_CTA_INIT_COUNT
	.align		4
.L_27741:
        /*00f0*/ 	.byte	0x02, 0x4a
	.zero		1
	.zero		1


	//----- nvinfo : EIATTR_EXIT_INSTR_OFFSETS
	.align		4
        /*00f4*/ 	.byte	0x04, 0x1c
        /*00f6*/ 	.short	(.L_27743 - .L_27742)


	//   ....[0]....
.L_27742:
        /*00f8*/ 	.word	0x000001b0


	//   ....[1]....
        /*00fc*/ 	.word	0x00000af0


	//----- nvinfo : EIATTR_MAX_THREADS
	.align		4
.L_27743:
        /*0100*/ 	.byte	0x04, 0x05
        /*0102*/ 	.short	(.L_27745 - .L_27744)
.L_27744:
        /*0104*/ 	.word	0x00000080
        /*0108*/ 	.word	0x00000001
        /*010c*/ 	.word	0x00000001


	//----- nvinfo : EIATTR_CRS_STACK_SIZE
	.align		4
.L_27745:
        /*0110*/ 	.byte	0x04, 0x1e
        /*0112*/ 	.short	(.L_27747 - .L_27746)
.L_27746:
        /*0114*/ 	.word	0x00000000


	//----- nvinfo : EIATTR_CBANK_PARAM_SIZE
	.align		4
.L_27747:
        /*0118*/ 	.byte	0x03, 0x19
        /*011a*/ 	.short	0x0034


	//----- nvinfo : EIATTR_PARAM_CBANK
	.align		4
        /*011c*/ 	.byte	0x04, 0x0a
        /*011e*/ 	.short	(.L_27749 - .L_27748)
	.align		4
.L_27748:
        /*0120*/ 	.word	index@(.nv.constant0._Z9cuda_gemmIiLi128ELi1ELi1ELi256ELi4ELi4ELi64ELi1ELi1EEviiiPT_S1_S1_iii)
        /*0124*/ 	.short	0x0380
        /*0126*/ 	.short	0x0034


	//----- nvinfo : EIATTR_SW_WAR
	.align		4
.L_27749:
        /*0128*/ 	.byte	0x04, 0x36
        /*012a*/ 	.short	(.L_27751 - .L_27750)
.L_27750:
        /*012c*/ 	.word	0x00000008
.L_27751:


//--------------------- .nv.info._Z9cuda_gemmIiLi128ELi1ELi1ELi256ELi4ELi4ELi64ELi1ELi0EEviiiPT_S1_S1_iii --------------------------
	.section	.nv.info._Z9cuda_gemmIiLi128ELi1ELi1ELi256ELi4ELi4ELi64ELi1ELi0EEviiiPT_S1_S1_iii,"",@"SHT_CUDA_INFO"
	.sectionflags	@""
	.align	4


	//----- nvinfo : EIATTR_CUDA_API_VERSION
	.align		4
        /*0000*/ 	.byte	0x04, 0x37
        /*0002*/ 	.short	(.L_27753 - .L_27752)
.L_27752:
        /*0004*/ 	.word	0x00000082


	//----- nvinfo : EIATTR_KPARAM_INFO
	.align		4
.L_27753:
        /*0008*/ 	.byte	0x04, 0x17
        /*000a*/ 	.short	(.L_27755 - .L_27754)
.L_27754:
        /*000c*/ 	.word	0x00000000
        /*0010*/ 	.short	0x0008
        /*0012*/ 	.short	0x0030
        /*0014*/ 	.byte	0x00, 0xf0, 0x11, 0x00


	//----- nvinfo : EIATTR_KPARAM_INFO
	.align		4
.L_27755:
        /*0018*/ 	.byte	0x04, 0x17
        /*001a*/ 	.short	(.L_27757 - .L_27756)
.L_27756:
        /*001c*/ 	.word	0x00000000
        /*0020*/ 	.short	0x0007
        /*0022*/ 	.short	0x002c
        /*0024*/ 	.byte	0x00, 0xf0, 0x11, 0x00


	//----- nvinfo : EIATTR_KPARAM_INFO
	.align		4
.L_27757:
        /*0028*/ 	.byte	0x04, 0x17
        /*002a*/ 	.short	(.L_27759 - .L_27758)
.L_27758:
        /*002c*/ 	.word	0x00000000
        /*0030*/ 	.short	0x0006
        /*0032*/ 	.short	0x0028
        /*0034*/ 	.byte	0x00, 0xf0, 0x11, 0x00


	//----- nvinfo : EIATTR_KPARAM_INFO
	.align		4
.L_27759:
        /*0038*/ 	.byte	0x04, 0x17
        /*003a*/ 	.short	(.L_27761 - .L_27760)
.L_27760:
        /*003c*/ 	.word	0x00000000
        /*0040*/ 	.short	0x0005
        /*0042*/ 	.short	0x0020
        /*0044*/ 	.byte	0x00, 0xf5, 0x21, 0x00


	//----- nvinfo : EIATTR_KPARAM_INFO
	.align		4
.L_27761:
        /*0048*/ 	.byte	0x04, 0x17
        /*004a*/ 	.short	(.L_27763 - .L_27762)
.L_27762:
        /*004c*/ 	.word	0x00000000
        /*0050*/ 	.short	0x0004
        /*0052*/ 	.short	0x0018
        /*0054*/ 	.byte	0x00, 0xf5, 0x21, 0x00


	//----- nvinfo : EIATTR_KPARAM_INFO
	.align		4
.L_27763:
        /*0058*/ 	.byte	0x04, 0x17
        /*005a*/ 	.short	(.L_27765 - .L_27764)
.L_27764:
        /*005c*/ 	.word	0x00000000
        /*0060*/ 	.short	0x0003
        /*0062*/ 	.short	0x0010
        /*0064*/ 	.byte	0x00, 0xf5, 0x21, 0x00


	//----- nvinfo : EIATTR_KPARAM_INFO
	.align		4
.L_27765:
        /*0068*/ 	.byte	0x04, 0x17
        /*006a*/ 	.short	(.L_27767 - .L_27766)
.L_27766:
        /*006c*/ 	.word	0x00000000
        /*0070*/ 	.short	0x0002
        /*0072*/ 	.short	0x0008
        /*0074*/ 	.byte	0x00, 0xf0, 0x11, 0x00


	//----- nvinfo : EIATTR_KPARAM_INFO
	.align		4
.L_27767:
        /*0078*/ 	.byte	0x04, 0x17
        /*007a*/ 	.short	(.L_27769 - .L_27768)
.L_27768:
        /*007c*/ 	.word	0x00000000
        /*0080*/ 	.short	0x0001
        /*0082*/ 	.short	0x0004
        /*0084*/ 	.byte	0x00, 0xf0, 0x11, 0x00


	//----- nvinfo : EIATTR_KPARAM_INFO
	.align		4
.L_27769:
        /*0088*/ 	.byte	0x04, 0x17
        /*008a*/ 	.short	(.L_27771 - .L_27770)
.L_27770:
        /*008c*/ 	.word	0x00000000
        /*0090*/ 	.short	0x0000
        /*0092*/ 	.short	0x0000
        /*0094*/ 	.byte	0x00, 0xf0, 0x11, 0x00


	//----- nvinfo : EIATTR_SPARSE_MMA_MASK
	.align		4
.L_27771:
        /*0098*/ 	.byte	0x03, 0x50
        /*009a*/ 	.short	0x0000


	//----- nvinfo : EIATTR_MAXREG_COUNT
	.align		4
        /*009c*/ 	.byte	0x03, 0x1b
        /*009e*/ 	.short	0x00ff


	//----- nvinfo : EIATTR_NUM_BARRIERS
	.align		4
        /*00a0*/ 	.byte	0x02, 0x4c
        /*00a2*/ 	.byte	0x01
	.zero		1


	//----- nvinfo : EIATTR_MERCURY_ISA_VERSION
	.align		4
        /*00a4*/ 	.byte	0x03, 0x5f
        /*00a6*/ 	.short	0x0101


	//----- nvinfo : EIATTR_COOP_GROUP_MASK_REGIDS
	.align		4
        /*00a8*/ 	.byte	0x04, 0x29
        /*00aa*/ 	.short	(.L_27773 - .L_27772)


	//   ....[0]....
.L_27772:
        /*00ac*/ 	.word	0xffffffff


	//   ....[1]....
        /*00b0*/ 	.word	0xffffffff


	//   ....[2]....
        /*00b4*/ 	.word	0xffffffff


	//   ....[3]....
        /*00b8*/ 	.word	0xffffffff


	//   ....[4]....
        /*00bc*/ 	.word	0x05000019


	//   ....[5]....
        /*00c0*/ 	.word	0x05000019


	//   ....[6]....
        /*00c4*/ 	.word	0x05000019


	//   ....[7]....
        /*00c8*/ 	.word	0x05000019


	//----- nvinfo : EIATTR_COOP_GROUP_INSTR_OFFSETS
	.align		4
.L_27773:
        /*00cc*/ 	.byte	0x04, 0x28
        /*00ce*/ 	.short	(.L_27775 - .L_27774)


	//   ....[0]....
.L_27774:
        /*00d0*/ 	.word	0x000012b0


	//   ....[1]....
        /*00d4*/ 	.word	0x00001300


	//   ....[2]....
        /*00d8*/ 	.word	0x00001360


	//   ....[3]....
        /*00dc*/ 	.word	0x000013c0


	//   ....[4]....
        /*00e0*/ 	.word	0x00001990


	//   ....[5]....
        /*00e4*/ 	.word	0x00001a20


	//   ....[6]....
        /*00e8*/ 	.word	0x00001ab0


	//   ....[7]....
        /*00ec*/ 	.word	0x00001b40


	//----- nvinfo : EIATTR_VRC_CTA_INIT_COUNT
	.align		4
.L_27775:
        /*00f0*/ 	.byte	0x02, 0x4a
	.zero		1
	.zero		1


	//----- nvinfo : EIATTR_EXIT_INSTR_OFFSETS
	.align		4
        /*00f4*/ 	.byte	0x04, 0x1c
        /*00f6*/ 	.short	(.L_27777 - .L_27776)


	//   ....[0]....
.L_27776:
        /*00f8*/ 	.word	0x00000720


	//   ....[1]....
        /*00fc*/ 	.word	0x00001930


	//----- nvinfo : EIATTR_MAX_THREADS
	.align		4
.L_27777:
        /*0100*/ 	.byte	0x04, 0x05
        /*0102*/ 	.short	(.L_27779 - .L_27778)
.L_27778:
        /*0104*/ 	.word	0x00000080
        /*0108*/ 	.word	0x00000001
        /*010c*/ 	.word	0x00000001


	//----- nvinfo : EIATTR_CRS_STACK_SIZE
	.align		4
.L_27779:
        /*0110*/ 	.byte	0x04, 0x1e
        /*0112*/ 	.short	(.L_27781 - .L_27780)
.L_27780:
        /*0114*/ 	.word	0x00000000


	//----- nvinfo : EIATTR_CBANK_PARAM_SIZE
	.align		4
.L_27781:
        /*0118*/ 	.byte	0x03, 0x19
        /*011a*/ 	.short	0x0034


	//----- nvinfo : EIATTR_PARAM_CBANK
	.align		4
        /*011c*/ 	.byte	0x04, 0x0a
        /*011e*/ 	.short	(.L_27783 - .L_27782)
	.align		4
.L_27782:
        /*0120*/ 	.word	index@(.nv.constant0._Z9cuda_gemmIiLi128ELi1ELi1ELi256ELi4ELi4ELi64ELi1ELi0EEviiiPT_S1_S1_iii)
        /*0124*/ 	.short	0x0380
        /*0126*/ 	.short	0x0034


	//----- nvinfo : EIATTR_SW_WAR
	.align		4
.L_27783:
        /*0128*/ 	.byte	0x04, 0x36
        /*012a*/ 	.short	(.L_27785 - .L_27784)
.L_27784:
        /*012c*/ 	.word	0x00000008
.L_27785:


//--------------------- .nv.info._Z9cuda_gemmIiLi128ELi1ELi1ELi256ELi4ELi4ELi64ELi0ELi1EEviiiPT_S1_S1_iii --------------------------
	.section	.nv.info._Z9cuda_gemmIiLi128ELi1ELi1ELi256ELi4ELi4ELi64ELi0ELi1EEviiiPT_S1_S1_iii,"",@"SHT_CUDA_INFO"
	.sectionflags	@""
	.align	4


	//----- nvinfo : EIATTR_CUDA_API_VERSION
	.align		4
        /*0000*/ 	.byte	0x04, 0x37
        /*0002*/ 	.short	(.L_27787 - .L_27786)
.L_27786:
        /*0004*/ 	.word	0x00000082


	//----- nvinfo : EIATTR_KPARAM_INFO
	.align		4
.L_27787:
        /*0008*/ 	.byte	0x04, 0x17
        /*000a*/ 	.short	(.L_27789 - .L_27788)
.L_27788:
        /*000c*/ 	.word	0x00000000
        /*0010*/ 	.short	0x0008
        /*0012*/ 	.short	0x0030
        /*0014*/ 	.byte	0x00, 0xf0, 0x11, 0x00


	//----- nvinfo : EIATTR_KPARAM_INFO
	.align		4
.L_27789:
        /*0018*/ 	.byte	0x04, 0x17
        /*001a*/ 	.short	(.L_27791 - .L_27790)
.L_27790:
        /*001c*/ 	.word	0x00000000
        /*0020*/ 	.short	0x0007
        /*0022*/ 	.short	0x002c
        /*0024*/ 	.byte	0x00, 0xf0, 0x11, 0x00


	//----- nvinfo : EIATTR_KPARAM_INFO
	.align		4
.L_27791:
        /*0028*/ 	.byte	0x04, 0x17
        /*002a*/ 	.short	(.L_27793 - .L_27792)
.L_27792:
        /*002c*/ 	.word	0x00000000
        /*0030*/ 	.short	0x0006
        /*0032*/ 	.short	0x0028
        /*0034*/ 	.byte	0x00, 0xf0, 0x11, 0x00


	//----- nvinfo : EIATTR_KPARAM_INFO
	.align		4
.L_27793:
        /*0038*/ 	.byte	0x04, 0x17
        /*003a*/ 	.short	(.L_27795 - .L_27794)
.L_27794:
        /*003c*/ 	.word	0x00000000
        /*0040*/ 	.short	0x0005
        /*0042*/ 	.short	0x0020
        /*0044*/ 	.byte	0x00, 0xf5, 0x21, 0x00


	//----- nvinfo : EIATTR_KPARAM_INFO
	.align		4
.L_27795:
        /*0048*/ 	.byte	0x04, 0x17
        /*004a*/ 	.short	(.L_27797 - .L_27796)
.L_27796:
        /*004c*/ 	.word	0x00000000
        /*0050*/ 	.short	0x0004
        /*0052*/ 	.short	0x0018
        /*0054*/ 	.byte	0x00, 0xf5, 0x21, 0x00


	//----- nvinfo : EIATTR_KPARAM_INFO
	.align		4
.L_27797:
        /*0058*/ 	.byte	0x04, 0x17
        /*005a*/ 	.short	(.L_27799 - .L_27798)
.L_27798:
        /*005c*/ 	.word	0x00000000
        /*0060*/ 	.short	0x0003
        /*0062*/ 	.short	0x0010
        /*0064*/ 	.byte	0x00, 0xf5, 0x21, 0x00


	//----- nvinfo : EIATTR_KPARAM_INFO
	.align		4
.L_27799:
        /*0068*/ 	.byte	0x04, 0x17
        /*006a*/ 	.short	(.L_27801 - .L_27800)
.L_27800:
        /*006c*/ 	.word	0x00000000
        /*0070*/ 	.short	0x0002
        /*0072*/ 	.short	0x0008
        /*0074*/ 	.byte	0x00, 0xf0, 0x11, 0x00


	//----- nvinfo : EIATTR_KPARAM_INFO
	.align		4
.L_27801:
        /*0078*/ 	.byte	0x04, 0x17
        /*007a*/ 	.short	(.L_27803 - .L_27802)
.L_27802:
        /*007c*/ 	.word	0x00000000
        /*0080*/ 	.short	0x0001
        /*0082*/ 	.short	0x0004
        /*0084*/ 	.byte	0x00, 0xf0, 0x11, 0x00


	//----- nvinfo : EIATTR_KPARAM_INFO
	.align		4
.L_27803:
        /*0088*/ 	.byte	0x04, 0x17
        /*008a*/ 	.short	(.L_27805 - .L_27804)
.L_27804:
        /*008c*/ 	.word	0x00000000
        /*0090*/ 	.short	0x0000
        /*0092*/ 	.short	0x0000
        /*0094*/ 	.byte	0x00, 0xf0, 0x11, 0x00


	//----- nvinfo : EIATTR_SPARSE_MMA_MASK
	.align		4
.L_27805:
        /*0098*/ 	.byte	0x03, 0x50
        /*009a*/ 	.short	0x0000


	//----- nvinfo : EIATTR_MAXREG_COUNT
	.align		4
        /*009c*/ 	.byte	0x03, 0x1b
        /*009e*/ 	.short	0x00ff


	//----- nvinfo : EIATTR_NUM_BARRIERS
	.align		4
        /*00a0*/ 	.byte	0x02, 0x4c
        /*00a2*/ 	.byte	0x01
	.zero		1


	//----- nvinfo : EIATTR_MERCURY_ISA_VERSION
	.align		4
        /*00a4*/ 	.byte	0x03, 0x5f
        /*00a6*/ 	.short	0x0101


	//----- nvinfo : EIATTR_COOP_GROUP_MASK_REGIDS
	.align		4
        /*00a8*/ 	.byte	0x04, 0x29
        /*00aa*/ 	.short	(.L_27807 - .L_27806)


	//   ....[0]....
.L_27806:
        /*00ac*/ 	.word	0xffffffff


	//   ....[1]....
        /*00b0*/ 	.word	0xffffffff


	//   ....[2]....
        /*00b4*/ 	.word	0xffffffff


	//   ....[3]....
        /*00b8*/ 	.word	0xffffffff


	//   ....[4]....
        /*00bc*/ 	.word	0xffffffff


	//   ....[5]....
        /*00c0*/ 	.word	0xffffffff


	//   ....[6]....
        /*00c4*/ 	.word	0xffffffff


	//   ....[7]....
        /*00c8*/ 	.word	0xffffffff


	//----- nvinfo : EIATTR_COOP_GROUP_INSTR_OFFSETS
	.align		4
.L_27807:
        /*00cc*/ 	.byte	0x04, 0x28
        /*00ce*/ 	.short	(.L_27809 - .L_27808)


	//   ....[0]....
.L_27808:
        /*00d0*/ 	.word	0x00000a30


	//   ....[1]....
        /*00d4*/ 	.word	0x00000a40


	//   ....[2]....
        /*00d8*/ 	.word	0x00000a50


	//   ....[3]....
        /*00dc*/ 	.word	0x00000a60


	//   ....[4]....
        /*00e0*/ 	.word	0x00000a80


	//   ....[5]....
        /*00e4*/ 	.word	0x00000aa0


	//   ....[6]....
        /*00e8*/ 	.word	0x00000ab0


	//   ....[7]....
        /*00ec*/ 	.word	0x00000ad0


	//----- nvinfo : EIATTR_VRC_CTA_INIT_COUNT
	.align		4
.L_27809:
        /*00f0*/ 	.byte	0x02, 0x4a
	.zero		1
	.zero		1


	//----- nvinfo : EIATTR_EXIT_INSTR_OFFSETS
	.align		4
        /*00f4*/ 	.byte	0x04, 0x1c
        /*00f6*/ 	.short	(.L_27811 - .L_27810)


	//   ....[0]....
.L_27810:
        /*00f8*/ 	.word	0x000001b0


	//   ....[1]....
        /*00fc*/ 	.word	0x00000bc0


	//----- nvinfo : EIATTR_MAX_THREADS
	.align		4
.L_27811:
        /*0100*/ 	.byte	0x04, 0x05
        /*0102*/ 	.short	(.L_27813 - .L_27812)
.L_27812:
        /*0104*/ 	.word	0x00000080
        /*0108*/ 	.word	0x00000001
        /*010c*/ 	.word	0x00000001


	//----- nvinfo : EIATTR_CRS_STACK_SIZE
	.align		4
.L_27813:
        /*0110*/ 	.byte	0x04, 0x1e
        /*0112*/ 	.short	(.L_27815 - .L_27814)
.L_27814:
        /*0114*/ 	.word	0x00000000


	//----- nvinfo : EIATTR_CBANK_PARAM_SIZE
	.align		4
.L_27815:
        /*0118*/ 	.byte	0x03, 0x19
        /*011a*/ 	.short	0x0034


	//----- nvinfo : EIATTR_PARAM_CBANK
	.align		4
        /*011c*/ 	.byte	0x04, 0x0a
        /*011e*/ 	.short	(.L_27817 - .L_27816)
	.align		4
.L_27816:
        /*0120*/ 	.word	index@(.nv.constant0._Z9cuda_gemmIiLi128ELi1ELi1ELi256ELi4ELi4ELi64ELi0ELi1EEviiiPT_S1_S1_iii)
        /*0124*/ 	.short	0x0380
        /*0126*/ 	.short	0x0034


	//----- nvinfo : EIATTR_SW_WAR
	.align		4
.L_27817:
        /*0128*/ 	.byte	0x04, 0x36
        /*012a*/ 	.short	(.L_27819 - .L_27818)
.L_27818:
        /*012c*/ 	.word	0x00000008
.L_27819:


//--------------------- .nv.info._Z9cuda_gemmIiLi128ELi1ELi1ELi256ELi4ELi4ELi64ELi0ELi0EEviiiPT_S1_S1_iii --------------------------
	.section	.nv.info._Z9cuda_gemmIiLi128ELi1ELi1ELi256ELi4ELi4ELi64ELi0ELi0EEviiiPT_S1_S1_iii,"",@"SHT_CUDA_INFO"
	.sectionflags	@""
	.align	4


	//----- nvinfo : EIATTR_CUDA_API_VERSION
	.align		4
        /*0000*/ 	.byte	0x04, 0x37
        /*0002*/ 	.short	(.L_27821 - .L_27820)
.L_27820:
        /*0004*/ 	.word	0x00000082


	//----- nvinfo : EIATTR_KPARAM_INFO
	.align		4
.L_27821:
        /*0008*/ 	.byte	0x04, 0x17
        /*000a*/ 	.short	(.L_27823 - .L_27822)
.L_27822:
        /*000c*/ 	.word	0x00000000
        /*0010*/ 	.short	0x0008
        /*0012*/ 	.short	0x0030
        /*0014*/ 	.byte	0x00, 0xf0, 0x11, 0x00


	//----- nvinfo : EIATTR_KPARAM_INFO
	.align		4
.L_27823:
        /*0018*/ 	.byte	0x04, 0x17
        /*001a*/ 	.short	(.L_27825 - .L_27824)
.L_27824:
        /*001c*/ 	.word	0x00000000
        /*0020*/ 	.short	0x0007
        /*0022*/ 	.short	0x002c
        /*0024*/ 	.byte	0x00, 0xf0, 0x11, 0x00


	//----- nvinfo : EIATTR_KPARAM_INFO
	.align		4
.L_27825:
        /*0028*/ 	.byte	0x04, 0x17
        /*002a*/ 	.short	(.L_27827 - .L_27826)
.L_27826:
        /*002c*/ 	.word	0x00000000
        /*0030*/ 	.short	0x0006
        /*0032*/ 	.short	0x0028
        /*0034*/ 	.byte	0x00, 0xf0, 0x11, 0x00


	//----- nvinfo : EIATTR_KPARAM_INFO
	.align		4
.L_27827:
        /*0038*/ 	.byte	0x04, 0x17
        /*003a*/ 	.short	(.L_27829 - .L_27828)
.L_27828:
        /*003c*/ 	.word	0x00000000
        /*0040*/ 	.short	0x0005
        /*0042*/ 	.short	0x0020
        /*0044*/ 	.byte	0x00, 0xf5, 0x21, 0x00


	//----- nvinfo : EIATTR_KPARAM_INFO
	.align		4
.L_27829:
        /*0048*/ 	.byte	0x04, 0x17
        /*004a*/ 	.short	(.L_27831 - .L_27830)
.L_27830:
        /*004c*/ 	.word	0x00000000
        /*0050*/ 	.short	0x0004
        /*0052*/ 	.short	0x0018
        /*0054*/ 	.byte	0x00, 0xf5, 0x21, 0x00


	//----- nvinfo : EIATTR_KPARAM_INFO
	.align		4
.L_27831:
        /*0058*/ 	.byte	0x04, 0x17
        /*005a*/ 	.short	(.L_27833 - .L_27832)
.L_27832:
        /*005c*/ 	.word	0x00000000
        /*0060*/ 	.short	0x0003
        /*0062*/ 	.short	0x0010
        /*0064*/ 	.byte	0x00, 0xf5, 0x21, 0x00


	//----- nvinfo : EIATTR_KPARAM_INFO
	.align		4
.L_27833:
        /*0068*/ 	.byte	0x04, 0x17
        /*006a*/ 	.short	(.L_27835 - .L_27834)
.L_27834:
        /*006c*/ 	.word	0x00000000
        /*0070*/ 	.short	0x0002
        /*0072*/ 	.short	0x0008
        /*0074*/ 	.byte	0x00, 0xf0, 0x11, 0x00


	//----- nvinfo : EIATTR_KPARAM_INFO
	.align		4
.L_27835:
        /*0078*/ 	.byte	0x04, 0x17
        /*007a*/ 	.short	(.L_27837 - .L_27836)
.L_27836:
        /*007c*/ 	.word	0x00000000
        /*0080*/ 	.short	0x0001
        /*0082*/ 	.short	0x0004
        /*0084*/ 	.byte	0x00, 0xf0, 0x11, 0x00


	//----- nvinfo : EIATTR_KPARAM_INFO
	.align		4
.L_27837:
        /*0088*/ 	.byte	0x04, 0x17
        /*008a*/ 	.short	(.L_27839 - .L_27838)
.L_27838:
        /*008c*/ 	.word	0x00000000
        /*0090*/ 	.short	0x0000
        /*0092*/ 	.short	0x0000
        /*0094*/ 	.byte	0x00, 0xf0, 0x11, 0x00


	//----- nvinfo : EIATTR_SPARSE_MMA_MASK
	.align		4
.L_27839:
        /*0098*/ 	.byte	0x03, 0x50
        /*009a*/ 	.short	0x0000


	//----- nvinfo : EIATTR_MAXREG_COUNT
	.align		4
        /*009c*/ 	.byte	0x03, 0x1b
        /*009e*/ 	.short	0x00ff


	//----- nvinfo : EIATTR_NUM_BARRIERS
	.align		4
        /*00a0*/ 	.byte	0x02, 0x4c
        /*00a2*/ 	.byte	0x01
	.zero		1


	//----- nvinfo : EIATTR_MERCURY_ISA_VERSION
	.align		4
        /*00a4*/ 	.byte	0x03, 0x5f
        /*00a6*/ 	.short	0x0101


	//----- nvinfo : EIATTR_COOP_GROUP_MASK_REGIDS
	.align		4
        /*00a8*/ 	.byte	0x04, 0x29
        /*00aa*/ 	.short	(.L_27841 - .L_27840)


	//   ....[0]....
.L_27840:
        /*00ac*/ 	.word	0xffffffff


	//   ....[1]....
        /*00b0*/ 	.word	0xffffffff


	//   ....[2]....
        /*00b4*/ 	.word	0xffffffff


	//   ....[3]....
        /*00b8*/ 	.word	0xffffffff


	//   ....[4]....
        /*00bc*/ 	.word	0x05000015


	//   ....[5]....
        /*00c0*/ 	.word	0x05000015


	//   ....[6]....
        /*00c4*/ 	.word	0x05000015


	//   ....[7]....
        /*00c8*/ 	.word	0x05000015


	//----- nvinfo : EIATTR_COOP_GROUP_INSTR_OFFSETS
	.align		4
.L_27841:
        /*00cc*/ 	.byte	0x04, 0x28
        /*00ce*/ 	.short	(.L_27843 - .L_27842)


	//   ....[0]....
.L_27842:
        /*00d0*/ 	.word	0x00001300


	//   ....[1]....
        /*00d4*/ 	.word	0x00001350


	//   ....[2]....
        /*00d8*/ 	.word	0x000013b0


	//   ....[3]....
        /*00dc*/ 	.word	0x00001410


	//   ....[4]....
        /*00e0*/ 	.word	0x00001a80


	//   ....[5]....
        /*00e4*/ 	.word	0x00001b20


	//   ....[6]....
        /*00e8*/ 	.word	0x00001bb0


	//   ....[7]....
        /*00ec*/ 	.word	0x00001c40


	//----- nvinfo : EIATTR_VRC_CTA_INIT_COUNT
	.align		4
.L_27843:
        /*00f0*/ 	.byte	0x02, 0x4a
	.zero		1
	.zero		1


	//----- nvinfo : EIATTR_EXIT_INSTR_OFFSETS
	.align		4
        /*00f4*/ 	.byte	0x04, 0x1c
        /*00f6*/ 	.short	(.L_27845 - .L_27844)


	//   ....[0]....
.L_27844:
        /*00f8*/ 	.word	0x00000720


	//   ....[1]....
        /*00fc*/ 	.word	0x00001a20


	//----- nvinfo : EIATTR_MAX_THREADS
	.align		4
.L_27845:
        /*0100*/ 	.byte	0x04, 0x05
        /*0102*/ 	.short	(.L_27847 - .L_27846)
.L_27846:
        /*0104*/ 	.word	0x00000080
        /*0108*/ 	.word	0x00000001
        /*010c*/ 	.word	0x00000001


	//----- nvinfo : EIATTR_CRS_STACK_SIZE
	.align		4
.L_27847:
        /*0110*/ 	.byte	0x04, 0x1e
        /*0112*/ 	.short	(.L_27849 - .L_27848)
.L_27848:
        /*0114*/ 	.word	0x00000000


	//----- nvinfo : EIATTR_CBANK_PARAM_SIZE
	.align		4
.L_27849:
        /*0118*/ 	.byte	0x03, 0x19
        /*011a*/ 	.short	0x0034


	//----- nvinfo : EIATTR_PARAM_CBANK
	.align		4
        /*011c*/ 	.byte	0x04, 0x0a
        /*011e*/ 	.short	(.L_27851 - .L_27850)
	.align		4
.L_27850:
        /*0120*/ 	.word	index@(.nv.constant0._Z9cuda_gemmIiLi128ELi1ELi1ELi256ELi4ELi4ELi64ELi0ELi0EEviiiPT_S1_S1_iii)
        /*0124*/ 	.short	0x0380
        /*0126*/ 	.short	0x0034


	//----- nvinfo : EIATTR_SW_WAR
	.align		4
.L_27851:
        /*0128*/ 	.byte	0x04, 0x36
        /*012a*/ 	.short	(.L_27853 - .L_27852)
.L_27852:
        /*012c*/ 	.word	0x00000008
.L_27853:


//--------------------- .nv.info._Z9cuda_gemmIiLi128ELi1ELi1ELi256ELi2ELi2ELi64ELi1ELi1EEviiiPT_S1_S1_iii --------------------------
	.section	.nv.info._Z9cuda_gemmIiLi128ELi1ELi1ELi256ELi2ELi2ELi64ELi1ELi1EEviiiPT_S1_S1_iii,"",@"SHT_CUDA_INFO"
	.sectionflags	@""
	.align	4


	//----- nvinfo : EIATTR_CUDA_API_VERSION
	.align		4
        /*0000*/ 	.byte	0x04, 0x37
        /*0002*/ 	.short	(.L_27855 - .L_27854)
.L_27854:
        /*0004*/ 	.word	0x00000082


	//----- nvinfo : EIATTR_KPARAM_INFO
	.align		4
.L_27855:
        /*0008*/ 	.byte	0x04, 0x17
        /*000a*/ 	.short	(.L_27857 - .L_27856)
.L_27856:
        /*000c*/ 	.word	0x00000000
        /*0010*/ 	.short	0x0008
        /*0012*/ 	.short	0x0030
        /*0014*/ 	.byte	0x00, 0xf0, 0x11, 0x00


	//----- nvinfo : EIATTR_KPARAM_INFO
	.align		4
.L_27857:
        /*0018*/ 	.byte	0x04, 0x17
        /*001a*/ 	.short	(.L_27859 - .L_27858)
.L_27858:
        /*001c*/ 	.word	0x00000000
        /*0020*/ 	.short	0x0007
        /*0022*/ 	.short	0x002c
        /*0024*/ 	.byte	0x00, 0xf0, 0x11, 0x00


	//----- nvinfo : EIATTR_KPARAM_INFO
	.align		4
.L_27859:
        /*0028*/ 	.byte	0x04, 0x17
        /*002a*/ 	.short	(.L_27861 - .L_27860)
.L_27860:
        /*002c*/ 	.word	0x00000000
        /*0030*/ 	.short	0x0006
        /*0032*/ 	.short	0x0028
        /*0034*/ 	.byte	0x00, 0xf0, 0x11, 0x00


	//----- nvinfo : EIATTR_KPARAM_INFO
	.align		4
.L_27861:
        /*0038*/ 	.byte	0x04, 0x17
        /*003a*/ 	.short	(.L_27863 - .L_27862)
.L_27862:
        /*003c*/ 	.word	0x00000000
        /*0040*/ 	.short	0x0005
        /*0042*/ 	.short	0x0020
        /*0044*/ 	.byte	0x00, 0xf5, 0x21, 0x00


	//----- nvinfo : EIATTR_KPARAM_INFO
	.align		4
.L_27863:
        /*0048*/ 	.byte	0x04, 0x17
        /*004a*/ 	.short	(.L_27865 - .L_27864)
.L_27864:
        /*004c*/ 	.word	0x00000000
        /*0050*/ 	.short	0x0004
        /*0052*/ 	.short	0x0018
        /*0054*/ 	.byte	0x00, 0xf5, 0x21, 0x00


	//----- nvinfo : EIATTR_KPARAM_INFO
	.align		4
.L_27865:
        /*0058*/ 	.byte	0x04, 0x17
        /*005a*/ 	.short	(.L_27867 - .L_27866)
.L_27866:
        /*005c*/ 	.word	0x00000000
        /*0060*/ 	.short	0x0003
        /*0062*/ 	.short	0x0010
        /*0064*/ 	.byte	0x00, 0xf5, 0x21, 0x00


	//----- nvinfo : EIATTR_KPARAM_INFO
	.align		4
.L_27867:
        /*0068*/ 	.byte	0x04, 0x17
        /*006a*/ 	.short	(.L_27869 - .L_27868)
.L_27868:
        /*006c*/ 	.word	0x00000000
        /*0070*/ 	.short	0x0002
        /*0072*/ 	.short	0x0008
        /*0074*/ 	.byte	0x00, 0xf0, 0x11, 0x00


	//----- nvinfo : EIATTR_KPARAM_INFO
	.align		4
.L_27869:
        /*0078*/ 	.byte	0x04, 0x17
        /*007a*/ 	.short	(.L_27871 - .L_27870)
.L_27870:
        /*007c*/ 	.word	0x00000000
        /*0080*/ 	.short	0x0001
        /*0082*/ 	.short	0x0004
        /*0084*/ 	.byte	0x00, 0xf0, 0x11, 0x00


	//----- nvinfo : EIATTR_KPARAM_INFO
	.align		4
.L_27871:
        /*0088*/ 	.byte	0x04, 0x17
        /*008a*/ 	.short	(.L_27873 - .L_27872)
.L_27872:
        /*008c*/ 	.word	0x00000000
        /*0090*/ 	.short	0x0000
        /*0092*/ 	.short	0x0000
        /*0094*/ 	.byte	0x00, 0xf0, 0x11, 0x00


	//----- nvinfo : EIATTR_SPARSE_MMA_MASK
	.align		4
.L_27873:
        /*0098*/ 	.byte	0x03, 0x50
        /*009a*/ 	.short	0x0000


	//----- nvinfo : EIATTR_MAXREG_COUNT
	.align		4
        /*009c*/ 	.byte	0x03, 0x1b
        /*009e*/ 	.short	0x00ff


	//----- nvinfo : EIATTR_NUM_BARRIERS
	.align		4
        /*00a0*/ 	.byte	0x02, 0x4c
        /*00a2*/ 	.byte	0x01
	.zero		1


	//----- nvinfo : EIATTR_MERCURY_ISA_VERSION
	.align		4
        /*00a4*/ 	.byte	0x03, 0x5f
        /*00a6*/ 	.short	0x0101


	//----- nvinfo : EIATTR_COOP_GROUP_MASK_REGIDS
	.align		4
        /*00a8*/ 	.byte	0x04, 0x29
        /*00aa*/ 	.short	(.L_27875 - .L_27874)


	//   ....[0]....
.L_27874:
        /*00ac*/ 	.word	0xffffffff


	//   ....[1]....
        /*00b0*/ 	.word	0xffffffff


	//   ....[2]....
        /*00b4*/ 	.word	0xffffffff


	//   ....[3]....
        /*00b8*/ 	.word	0xffffffff


	//----- nvinfo : EIATTR_COOP_GROUP_INSTR_OFFSETS
	.align		4
.L_27875:
        /*00bc*/ 	.byte	0x04, 0x28
        /*00be*/ 	.short	(.L_27877 - .L_27876)


	//   ....[0]....
.L_27876:
        /*00c0*/ 	.word	0x000008f0


	//   ....[1]....
        /*00c4*/ 	.word	0x00000900


	//   ....[2]....
        /*00c8*/ 	.word	0x00000910


	//   ....[3]....
        /*00cc*/ 	.word	0x00000920


	//----- nvinfo : EIATTR_VRC_CTA_INIT_COUNT
	.align		4
.L_27877:
        /*00d0*/ 	.byte	0x02, 0x4a
	.zero		1
	.zero		1


	//----- nvinfo : EIATTR_EXIT_INSTR_OFFSETS
	.align		4
        /*00d4*/ 	.byte	0x04, 0x1c
        /*00d6*/ 	.short	(.L_27879 - .L_27878)


	//   ....[0]....
.L_27878:
        /*00d8*/ 	.word	0x000001c0


	//   ....[1]....
        /*00dc*/ 	.word	0x000009a0


	//----- nvinfo : EIATTR_MAX_THREADS
	.align		4
.L_27879:
        /*00e0*/ 	.byte	0x04, 0x05
        /*00e2*/ 	.short	(.L_27881 - .L_27880)
.L_27880:
        /*00e4*/ 	.word	0x00000080
        /*00e8*/ 	.word	0x00000001
        /*00ec*/ 	.word	0x00000001


	//----- nvinfo : EIATTR_CRS_STACK_SIZE
	.align		4
.L_27881:
        /*00f0*/ 	.byte	0x04, 0x1e
        /*00f2*/ 	.short	(.L_27883 - .L_27882)
.L_27882:
        /*00f4*/ 	.word	0x00000000


	//----- nvinfo : EIATTR_CBANK_PARAM_SIZE
	.align		4
.L_27883:
        /*00f8*/ 	.byte	0x03, 0x19
        /*00fa*/ 	.short	0x0034


	//----- nvinfo : EIATTR_PARAM_CBANK
	.align		4
        /*00fc*/ 	.byte	0x04, 0x0a
        /*00fe*/ 	.short	(.L_27885 - .L_27884)
	.align		4
.L_27884:
        /*0100*/ 	.word	index@(.nv.constant0._Z9cuda_gemmIiLi128ELi1ELi1ELi256ELi2ELi2ELi64ELi1ELi1EEviiiPT_S1_S1_iii)
        /*0104*/ 	.short	0x0380
        /*0106*/ 	.short	0x0034


	//----- nvinfo : EIATTR_SW_WAR
	.align		4
.L_27885:
        /*0108*/ 	.byte	0x04, 0x36
        /*010a*/ 	.short	(.L_27887 - .L_27886)
.L_27886:
        /*010c*/ 	.word	0x00000008
.L_27887:


//--------------------- .nv.info._Z9cuda_gemmIiLi128ELi1ELi1ELi256ELi2ELi2ELi64ELi1ELi0EEviiiPT_S1_S1_iii --------------------------
	.section	.nv.info._Z9cuda_gemmIiLi128ELi1ELi1ELi256ELi2ELi2ELi64ELi1ELi0EEviiiPT_S1_S1_iii,"",@"SHT_CUDA_INFO"
	.sectionflags	@""
	.align	4


	//----- nvinfo : EIATTR_CUDA_API_VERSION
	.align		4
        /*0000*/ 	.byte	0x04, 0x37
        /*0002*/ 	.short	(.L_27889 - .L_27888)
.L_27888:
        /*0004*/ 	.word	0x00000082


	//----- nvinfo : EIATTR_KPARAM_INFO
	.align		4
.L_27889:
        /*0008*/ 	.byte	0x04, 0x17
        /*000a*/ 	.short	(.L_27891 - .L_27890)
.L_27890:
        /*000c*/ 	.word	0x00000000
        /*0010*/ 	.short	0x0008
        /*0012*/ 	.short	0x0030
        /*0014*/ 	.byte	0x00, 0xf0, 0x11, 0x00


	//----- nvinfo : EIATTR_KPARAM_INFO
	.align		4
.L_27891:
        /*0018*/ 	.byte	0x04, 0x17
        /*001a*/ 	.short	(.L_27893 - .L_27892)
.L_27892:
        /*001c*/ 	.word	0x00000000
        /*0020*/ 	.short	0x0007
        /*0022*/ 	.short	0x002c
        /*0024*/ 	.byte	0x00, 0xf0, 0x11, 0x00


	//----- nvinfo : EIATTR_KPARAM_INFO
	.align		4
.L_27893:
        /*0028*/ 	.byte	0x04, 0x17
        /*002a*/ 	.short	(.L_27895 - .L_27894)
.L_27894:
        /*002c*/ 	.word	0x00000000
        /*0030*/ 	.short	0x0006
        /*0032*/ 	.short	0x0028
        /*0034*/ 	.byte	0x00, 0xf0, 0x11, 0x00


	//----- nvinfo : EIATTR_KPARAM_INFO
	.align		4
.L_27895:
        /*0038*/ 	.byte	0x04, 0x17
        /*003a*/ 	.short	(.L_27897 - .L_27896)
.L_27896:
        /*003c*/ 	.word	0x00000000
        /*0040*/ 	.short	0x0005
        /*0042*/ 	.short	0x0020
        /*0044*/ 	.byte	0x00, 0xf5, 0x21, 0x00


	//----- nvinfo : EIATTR_KPARAM_INFO
	.align		4
.L_27897:
        /*0048*/ 	.byte	0x04, 0x17
        /*004a*/ 	.short	(.L_27899 - .L_27898)
.L_27898:
        /*004c*/ 	.word	0x00000000
        /*0050*/ 	.short	0x0004
        /*0052*/ 	.short	0x0018
        /*0054*/ 	.byte	0x00, 0xf5, 0x21, 0x00


	//----- nvinfo : EIATTR_KPARAM_INFO
	.align		4
.L_27899:
        /*0058*/ 	.byte	0x04, 0x17
        /*005a*/ 	.short	(.L_27901 - .L_27900)
.L_27900:
        /*005c*/ 	.word	0x00000000
        /*0060*/ 	.short	0x0003
        /*0062*/ 	.short	0x0010
        /*0064*/ 	.byte	0x00, 0xf5, 0x21, 0x00


	//----- nvinfo : EIATTR_KPARAM_INFO
	.align		4
.L_27901:
        /*0068*/ 	.byte	0x04, 0x17
        /*006a*/ 	.short	(.L_27903 - .L_27902)
.L_27902:
        /*006c*/ 	.word	0x00000000
        /*0070*/ 	.short	0x0002
        /*0072*/ 	.short	0x0008
        /*0074*/ 	.byte	0x00, 0xf0, 0x11, 0x00


	//----- nvinfo : EIATTR_KPARAM_INFO
	.align		4
.L_27903:
        /*0078*/ 	.byte	0x04, 0x17
        /*007a*/ 	.short	(.L_27905 - .L_27904)
.L_27904:
        /*007c*/ 	.word	0x00000000
        /*0080*/ 	.short	0x0001
        /*0082*/ 	.short	0x0004
        /*0084*/ 	.byte	0x00, 0xf0, 0x11, 0x00


	//----- nvinfo : EIATTR_KPARAM_INFO
	.align		4
.L_27905:
        /*0088*/ 	.byte	0x04, 0x17
        /*008a*/ 	.short	(.L_27907 - .L_27906)
.L_27906:
        /*008c*/ 	.word	0x00000000
        /*0090*/ 	.short	0x0000
        /*0092*/ 	.short	0x0000
        /*0094*/ 	.byte	0x00, 0xf0, 0x11, 0x00


	//----- nvinfo : EIATTR_SPARSE_MMA_MASK
	.align		4
.L_27907:
        /*0098*/ 	.byte	0x03, 0x50
        /*009a*/ 	.short	0x0000


	//----- nvinfo : EIATTR_MAXREG_COUNT
	.align		4
        /*009c*/ 	.byte	0x03, 0x1b
        /*009e*/ 	.short	0x00ff


	//----- nvinfo : EIATTR_NUM_BARRIERS
	.align		4
        /*00a0*/ 	.byte	0x02, 0x4c
        /*00a2*/ 	.byte	0x01
	.zero		1


	//----- nvinfo : EIATTR_MERCURY_ISA_VERSION
	.align		4
        /*00a4*/ 	.byte	0x03, 0x5f
        /*00a6*/ 	.short	0x0101


	//----- nvinfo : EIATTR_COOP_GROUP_MASK_REGIDS
	.align		4
        /*00a8*/ 	.byte	0x04, 0x29
        /*00aa*/ 	.short	(.L_27909 - .L_27908)


	//   ....[0]....
.L_27908:
        /*00ac*/ 	.word	0xffffffff


	//   ....[1]....
        /*00b0*/ 	.word	0xffffffff


	//   ....[2]....
        /*00b4*/ 	.word	0xffffffff


	//   ....[3]....
        /*00b8*/ 	.word	0xffffffff


	//   ....[4]....
        /*00bc*/ 	.word	0xffffffff


	//   ....[5]....
        /*00c0*/ 	.word	0xffffffff


	//   ....[6]....
        /*00c4*/ 	.word	0x05000004


	//   ....[7]....
        /*00c8*/ 	.word	0x05000004


	//   ....[8]....
        /*00cc*/ 	.word	0x05000004


	//   ....[9]....
        /*00d0*/ 	.word	0x05000004


	//   ....[10]....
        /*00d4*/ 	.word	0x05000004


	//   ....[11]....
        /*00d8*/ 	.word	0x05000004


	//----- nvinfo : EIATTR_COOP_GROUP_INSTR_OFFSETS
	.align		4
.L_27909:
        /*00dc*/ 	.byte	0x04, 0x28
        /*00de*/ 	.short	(.L_27911 - .L_27910)


	//   ....[0]....
.L_27910:
        /*00e0*/ 	.word	0x000012c0


	//   ....[1]....
        /*00e4*/ 	.word	0x00001340


	//   ....[2]....
        /*00e8*/ 	.word	0x00001610


	//   ....[3]....
        /*00ec*/ 	.word	0x00001660


	//   ....[4]....
        /*00f0*/ 	.word	0x000018e0


	//   ....[5]....
        /*00f4*/ 	.word	0x00001930


	//   ....[6]....
        /*00f8*/ 	.word	0x00001d80


	//   ....[7]....
        /*00fc*/ 	.word	0x00001e10


	//   ....[8]....
        /*0100*/ 	.word	0x00001ea0


	//   ....[9]....
        /*0104*/ 	.word	0x00001f30


	//   ....[10]....
        /*0108*/ 	.word	0x00001fc0


	//   ....[11]....
        /*010c*/ 	.word	0x00002050


	//----- nvinfo : EIATTR_VRC_CTA_INIT_COUNT
	.align		4
.L_27911:
        /*0110*/ 	.byte	0x02, 0x4a
	.zero		1
	.zero		1


	//----- nvinfo : EIATTR_EXIT_INSTR_OFFSETS
	.align		4
        /*0114*/ 	.byte	0x04, 0x1c
        /*0116*/ 	.short	(.L_27913 - .L_27912)


	//   ....[0]....
.L_27912:
        /*0118*/ 	.word	0x00000700


	//   ....[1]....
        /*011c*/ 	.word	0x00001d20


	//----- nvinfo : EIATTR_MAX_THREADS
	.align		4
.L_27913:
        /*0120*/ 	.byte	0x04, 0x05
        /*0122*/ 	.short	(.L_27915 - .L_27914)
.L_27914:
        /*0124*/ 	.word	0x00000080
        /*0128*/ 	.word	0x00000001
        /*012c*/ 	.word	0x00000001


	//----- nvinfo : EIATTR_CRS_STACK_SIZE
	.align		4
.L_27915:
        /*0130*/ 	.byte	0x04, 0x1e
        /*0132*/ 	.short	(.L_27917 - .L_27916)
.L_27916:
        /*0134*/ 	.word	0x00000000


	//----- nvinfo : EIATTR_CBANK_PARAM_SIZE
	.align		4
.L_27917:
        /*0138*/ 	.byte	0x03, 0x19
        /*013a*/ 	.short	0x0034


	//----- nvinfo : EIATTR_PARAM_CBANK
	.align		4
        /*013c*/ 	.byte	0x04, 0x0a
        /*013e*/ 	.short	(.L_27919 - .L_27918)
	.align		4
.L_27918:
        /*0140*/ 	.word	index@(.nv.constant0._Z9cuda_gemmIiLi128ELi1ELi1ELi256ELi2ELi2ELi64ELi1ELi0EEviiiPT_S1_S1_iii)
        /*0144*/ 	.short	0x0380
        /*0146*/ 	.short	0x0034


	//----- nvinfo : EIATTR_SW_WAR
	.align		4
.L_27919:
        /*0148*/ 	.byte	0x04, 0x36
        /*014a*/ 	.short	(.L_27921 - .L_27920)
.L_27920:
        /*014c*/ 	.word	0x00000008
.L_27921:


//--------------------- .nv.info._Z9cuda_gemmIiLi128ELi1ELi1ELi256ELi2ELi2ELi64ELi0ELi1EEviiiPT_S1_S1_iii --------------------------
	.section	.nv.info._Z9cuda_gemmIiLi128ELi1ELi1ELi256ELi2ELi2ELi64ELi0ELi1EEviiiPT_S1_S1_iii,"",@"SHT_CUDA_INFO"
	.sectionflags	@""
	.align	4


	//----- nvinfo : EIATTR_CUDA_API_VERSION
	.align		4
        /*0000*/ 	.byte	0x04, 0x37
        /*0002*/ 	.short	(.L_27923 - .L_27922)
.L_27922:
        /*0004*/ 	.word	0x00000082


	//----- nvinfo : EIATTR_KPARAM_INFO
	.align		4
.L_27923:
        /*0008*/ 	.byte	0x04, 0x17
        /*000a*/ 	.short	(.L_27925 - .L_27924)
.L_27924:
        /*000c*/ 	.word	0x00000000
        /*0010*/ 	.short	0x0008
        /*0012*/ 	.short	0x0030
        /*0014*/ 	.byte	0x00, 0xf0, 0x11, 0x00


	//----- nvinfo : EIATTR_KPARAM_INFO
	.align		4
.L_27925:
        /*0018*/ 	.byte	0x04, 0x17
        /*001a*/ 	.short	(.L_27927 - .L_27926)
.L_27926:
        /*001c*/ 	.word	0x00000000
        /*0020*/ 	.short	0x0007
        /*0022*/ 	.short	0x002c
        /*0024*/ 	.byte	0x00, 0xf0, 0x11, 0x00


	//----- nvinfo : EIATTR_KPARAM_INFO
	.align		4
.L_27927:
        /*0028*/ 	.byte	0x04, 0x17
        /*002a*/ 	.short	(.L_27929 - .L_27928)
.L_27928:
        /*002c*/ 	.word	0x00000000
        /*0030*/ 	.short	0x0006
        /*0032*/ 	.short	0x0028
        /*0034*/ 	.byte	0x00, 0xf0, 0x11, 0x00


	//----- nvinfo : EIATTR_KPARAM_INFO
	.align		4
.L_27929:
        /*0038*/ 	.byte	0x04, 0x17
        /*003a*/ 	.short	(.L_27931 - .L_27930)
.L_27930:
        /*003c*/ 	.word	0x00000000
        /*0040*/ 	.short	0x0005
        /*0042*/ 	.short	0x0020
        /*0044*/ 	.byte	0x00, 0xf5, 0x21, 0x00


	//----- nvinfo : EIATTR_KPARAM_INFO
	.align		4
.L_27931:
        /*0048*/ 	.byte	0x04, 0x17
        /*004a*/ 	.short	(.L_27933 - .L_27932)
.L_27932:
        /*004c*/ 	.word	0x00000000
        /*0050*/ 	.short	0x0004
        /*0052*/ 	.short	0x0018
        /*0054*/ 	.byte	0x00, 0xf5, 0x21, 0x00


	//----- nvinfo : EIATTR_KPARAM_INFO
	.align		4
.L_27933:
        /*0058*/ 	.byte	0x04, 0x17
        /*005a*/ 	.short	(.L_27935 - .L_27934)
.L_27934:
        /*005c*/ 	.word	0x00000000
        /*0060*/ 	.short	0x0003
        /*0062*/ 	.short	0x0010
        /*0064*/ 	.byte	0x00, 0xf5, 0x21, 0x00


	//----- nvinfo : EIATTR_KPARAM_INFO
	.align		4
.L_27935:
        /*0068*/ 	.byte	0x04, 0x17
        /*006a*/ 	.short	(.L_27937 - .L_27936)
.L_27936:
        /*006c*/ 	.word	0x00000000
        /*0070*/ 	.short	0x0002
        /*0072*/ 	.short	0x0008
        /*0074*/ 	.byte	0x00, 0xf0, 0x11, 0x00


	//----- nvinfo : EIATTR_KPARAM_INFO
	.align		4
.L_27937:
        /*0078*/ 	.byte	0x04, 0x17
        /*007a*/ 	.short	(.L_27939 - .L_27938)
.L_27938:
        /*007c*/ 	.word	0x00000000
        /*0080*/ 	.short	0x0001
        /*0082*/ 	.short	0x0004
        /*0084*/ 	.byte	0x00, 0xf0, 0x11, 0x00


	//----- nvinfo : EIATTR_KPARAM_INFO
	.align		4
.L_27939:
        /*0088*/ 	.byte	0x04, 0x17
        /*008a*/ 	.short	(.L_27941 - .L_27940)
.L_27940:
        /*008c*/ 	.word	0x00000000
        /*0090*/ 	.short	0x0000
        /*0092*/ 	.short	0x0000
        /*0094*/ 	.byte	0x00, 0xf0, 0x11, 0x00


	//----- nvinfo : EIATTR_SPARSE_MMA_MASK
	.align		4
.L_27941:
        /*0098*/ 	.byte	0x03, 0x50
        /*009a*/ 	.short	0x0000


	//----- nvinfo : EIATTR_MAXREG_COUNT
	.align		4
        /*009c*/ 	.byte	0x03, 0x1b
        /*009e*/ 	.short	0x00ff


	//----- nvinfo : EIATTR_NUM_BARRIERS
	.align		4
        /*00a0*/ 	.byte	0x02, 0x4c
        /*00a2*/ 	.byte	0x01
	.zero		1


	//----- nvinfo : EIATTR_MERCURY_ISA_VERSION
	.align		4
        /*00a4*/ 	.byte	0x03, 0x5f
        /*00a6*/ 	.short	0x0101


	//----- nvinfo : EIATTR_COOP_GROUP_MASK_REGIDS
	.align		4
        /*00a8*/ 	.byte	0x04, 0x29
        /*00aa*/ 	.short	(.L_27943 - .L_27942)


	//   ....[0]....
.L_27942:
        /*00ac*/ 	.word	0xffffffff


	//   ....[1]....
        /*00b0*/ 	.word	0xffffffff


	//   ....[2]....
        /*00b4*/ 	.word	0xffffffff


	//   ....[3]....
        /*00b8*/ 	.word	0xffffffff


	//----- nvinfo : EIATTR_COOP_GROUP_INSTR_OFFSETS
	.align		4
.L_27943:
        /*00bc*/ 	.byte	0x04, 0x28
        /*00be*/ 	.short	(.L_27945 - .L_27944)


	//   ....[0]....
.L_27944:
        /*00c0*/ 	.word	0x000009b0


	//   ....[1]....
        /*00c4*/ 	.word	0x000009c0


	//   ....[2]....
        /*00c8*/ 	.word	0x000009d0


	//   ....[3]....
        /*00cc*/ 	.word	0x000009e0


	//----- nvinfo : EIATTR_VRC_CTA_INIT_COUNT
	.align		4
.L_27945:
        /*00d0*/ 	.byte	0x02, 0x4a
	.zero		1
	.zero		1


	//----- nvinfo : EIATTR_EXIT_INSTR_OFFSETS
	.align		4
        /*00d4*/ 	.byte	0x04, 0x1c
        /*00d6*/ 	.short	(.L_27947 - .L_27946)


	//   ....[0]....
.L_27946:
        /*00d8*/ 	.word	0x000001c0


	//   ....[1]....
        /*00dc*/ 	.word	0x00000a80


	//----- nvinfo : EIATTR_MAX_THREADS
	.align		4
.L_27947:
        /*00e0*/ 	.byte	0x04, 0x05
        /*00e2*/ 	.short	(.L_27949 - .L_27948)
.L_27948:
        /*00e4*/ 	.word	0x00000080
        /*00e8*/ 	.word	0x00000001
        /*00ec*/ 	.word	0x00000001


	//----- nvinfo : EIATTR_CRS_STACK_SIZE
	.align		4
.L_27949:
        /*00f0*/ 	.byte	0x04, 0x1e
        /*00f2*/ 	.short	(.L_27951 - .L_27950)
.L_27950:
        /*00f4*/ 	.word	0x00000000


	//----- nvinfo : EIATTR_CBANK_PARAM_SIZE
	.align		4
.L_27951:
        /*00f8*/ 	.byte	0x03, 0x19
        /*00fa*/ 	.short	0x0034


	//----- nvinfo : EIATTR_PARAM_CBANK
	.align		4
        /*00fc*/ 	.byte	0x04, 0x0a
        /*00fe*/ 	.short	(.L_27953 - .L_27952)
	.align		4
.L_27952:
        /*0100*/ 	.word	index@(.nv.constant0._Z9cuda_gemmIiLi128ELi1ELi1ELi256ELi2ELi2ELi64ELi0ELi1EEviiiPT_S1_S1_iii)
        /*0104*/ 	.short	0x0380
        /*0106*/ 	.short	0x0034


	//----- nvinfo : EIATTR_SW_WAR
	.align		4
.L_27953:
        /*0108*/ 	.byte	0x04, 0x36
        /*010a*/ 	.short	(.L_27955 - .L_27954)
.L_27954:
        /*010c*/ 	.word	0x00000008
.L_27955:


//--------------------- .nv.info._Z9cuda_gemmIiLi128ELi1ELi1ELi256ELi2ELi2ELi64ELi0ELi0EEviiiPT_S1_S1_iii --------------------------
	.section	.nv.info._Z9cuda_gemmIiLi128ELi1ELi1ELi256ELi2ELi2ELi64ELi0ELi0EEviiiPT_S1_S1_iii,"",@"SHT_CUDA_INFO"
	.sectionflags	@""
	.align	4


	//----- nvinfo : EIATTR_CUDA_API_VERSION
	.align		4
        /*0000*/ 	.byte	0x04, 0x37
        /*0002*/ 	.short	(.L_27957 - .L_27956)
.L_27956:
        /*0004*/ 	.word	0x00000082


	//----- nvinfo : EIATTR_KPARAM_INFO
	.align		4
.L_27957:
        /*0008*/ 	.byte	0x04, 0x17
        /*000a*/ 	.short	(.L_27959 - .L_27958)
.L_27958:
        /*000c*/ 	.word	0x00000000
        /*0010*/ 	.short	0x0008
        /*0012*/ 	.short	0x0030
        /*0014*/ 	.byte	0x00, 0xf0, 0x11, 0x00


	//----- nvinfo : EIATTR_KPARAM_INFO
	.align		4
.L_27959:
        /*0018*/ 	.byte	0x04, 0x17
        /*001a*/ 	.short	(.L_27961 - .L_27960)
.L_27960:
        /*001c*/ 	.word	0x00000000
        /*0020*/ 	.short	0x0007
        /*0022*/ 	.short	0x002c
        /*0024*/ 	.byte	0x00, 0xf0, 0x11, 0x00


	//----- nvinfo : EIATTR_KPARAM_INFO
	.align		4
.L_27961:
        /*0028*/ 	.byte	0x04, 0x17
        /*002a*/ 	.short	(.L_27963 - .L_27962)
.L_27962:
        /*002c*/ 	.word	0x00000000
        /*0030*/ 	.short	0x0006
        /*0032*/ 	.short	0x0028
        /*0034*/ 	.byte	0x00, 0xf0, 0x11, 0x00


	//----- nvinfo : EIATTR_KPARAM_INFO
	.align		4
.L_27963:
        /*0038*/ 	.byte	0x04, 0x17
        /*003a*/ 	.short	(.L_27965 - .L_27964)
.L_27964:
        /*003c*/ 	.word	0x00000000
        /*0040*/ 	.short	0x0005
        /*0042*/ 	.short	0x0020
        /*0044*/ 	.byte	0x00, 0xf5, 0x21, 0x00


	//----- nvinfo : EIATTR_KPARAM_INFO
	.align		4
.L_27965:
        /*0048*/ 	.byte	0x04, 0x17
        /*004a*/ 	.short	(.L_27967 - .L_27966)
.L_27966:
        /*004c*/ 	.word	0x00000000
        /*0050*/ 	.short	0x0004
        /*0052*/ 	.short	0x0018
        /*0054*/ 	.byte	0x00, 0xf5, 0x21, 0x00


	//----- nvinfo : EIATTR_KPARAM_INFO
	.align		4
.L_27967:
        /*0058*/ 	.byte	0x04, 0x17
        /*005a*/ 	.short	(.L_27969 - .L_27968)
.L_27968:
        /*005c*/ 	.word	0x00000000
        /*0060*/ 	.short	0x0003
        /*0062*/ 	.short	0x0010
        /*0064*/ 	.byte	0x00, 0xf5, 0x21, 0x00


	//----- nvinfo : EIATTR_KPARAM_INFO
	.align		4
.L_27969:
        /*0068*/ 	.byte	0x04, 0x17
        /*006a*/ 	.short	(.L_27971 - .L_27970)
.L_27970:
        /*006c*/ 	.word	0x00000000
        /*0070*/ 	.short	0x0002
        /*0072*/ 	.short	0x0008
        /*0074*/ 	.byte	0x00, 0xf0, 0x11, 0x00


	//----- nvinfo : EIATTR_KPARAM_INFO
	.align		4
.L_27971:
        /*0078*/ 	.byte	0x04, 0x17
        /*007a*/ 	.short	(.L_27973 - .L_27972)
.L_27972:
        /*007c*/ 	.word	0x00000000
        /*0080*/ 	.short	0x0001
        /*0082*/ 	.short	0x0004
        /*0084*/ 	.byte	0x00, 0xf0, 0x11, 0x00


	//----- nvinfo : EIATTR_KPARAM_INFO
	.align		4
.L_27973:
        /*0088*/ 	.byte	0x04, 0x17
        /*008a*/ 	.short	(.L_27975 - .L_27974)
.L_27974:
        /*008c*/ 	.word	0x00000000
        /*0090*/ 	.short	0x0000
        /*0092*/ 	.short	0x0000
        /*0094*/ 	.byte	0x00, 0xf0, 0x11, 0x00


	//----- nvinfo : EIATTR_SPARSE_MMA_MASK
	.align		4
.L_27975:
        /*0098*/ 	.byte	0x03, 0x50
        /*009a*/ 	.short	0x0000


	//----- nvinfo : EIATTR_MAXREG_COUNT
	.align		4
        /*009c*/ 	.byte	0x03, 0x1b
        /*009e*/ 	.short	0x00ff


	//----- nvinfo : EIATTR_NUM_BARRIERS
	.align		4
        /*00a0*/ 	.byte	0x02, 0x4c
        /*00a2*/ 	.byte	0x01
	.zero		1


	//----- nvinfo : EIATTR_MERCURY_ISA_VERSION
	.align		4
        /*00a4*/ 	.byte	0x03, 0x5f
        /*00a6*/ 	.short	0x0101


	//----- nvinfo : EIATTR_COOP_GROUP_MASK_REGIDS
	.align		4
        /*00a8*/ 	.byte	0x04, 0x29
        /*00aa*/ 	.short	(.L_27977 - .L_27976)


	//   ....[0]....
.L_27976:
        /*00ac*/ 	.word	0xffffffff


	//   ....[1]....
        /*00b0*/ 	.word	0xffffffff


	//   ....[2]....
        /*00b4*/ 	.word	0xffffffff


	//   ....[3]....
        /*00b8*/ 	.word	0xffffffff


	//   ....[4]....
        /*00bc*/ 	.word	0xffffffff


	//   ....[5]....
        /*00c0*/ 	.word	0xffffffff


	//   ....[6]....
        /*00c4*/ 	.word	0x05000008


	//   ....[7]....
        /*00c8*/ 	.word	0x05000008


	//   ....[8]....
        /*00cc*/ 	.word	0x05000008


	//   ....[9]....
        /*00d0*/ 	.word	0x05000008


	//   ....[10]....
        /*00d4*/ 	.word	0x05000008


	//   ....[11]....
        /*00d8*/ 	.word	0x05000008


	//----- nvinfo : EIATTR_COOP_GROUP_INSTR_OFFSETS
	.align		4
.L_27977:
        /*00dc*/ 	.byte	0x04, 0x28
        /*00de*/ 	.short	(.L_27979 - .L_27978)


	//   ....[0]....
.L_27978:
        /*00e0*/ 	.word	0x000012c0


	//   ....[1]....
        /*00e4*/ 	.word	0x00001340


	//   ....[2]....
        /*00e8*/ 	.word	0x00001570


	//   ....[3]....
        /*00ec*/ 	.word	0x000015c0


	//   ....[4]....
        /*00f0*/ 	.word	0x000017f0


	//   ....[5]....
        /*00f4*/ 	.word	0x00001840


	//   ....[6]....
        /*00f8*/ 	.word	0x00001d00


	//   ....[7]....
        /*00fc*/ 	.word	0x00001d90


	//   ....[8]....
        /*0100*/ 	.word	0x00001e20


	//   ....[9]....
        /*0104*/ 	.word	0x00001eb0


	//   ....[10]....
        /*0108*/ 	.word	0x00001f50


	//   ....[11]....
        /*010c*/ 	.word	0x00001ff0


	//----- nvinfo : EIATTR_VRC_CTA_INIT_COUNT
	.align		4
.L_27979:
        /*0110*/ 	.byte	0x02, 0x4a
	.zero		1
	.zero		1


	//----- nvinfo : EIATTR_EXIT_INSTR_OFFSETS
	.align		4
        /*0114*/ 	.byte	0x04, 0x1c
        /*0116*/ 	.short	(.L_27981 - .L_27980)


	//   ....[0]....
.L_27980:
        /*0118*/ 	.word	0x000006f0


	//   ....[1]....
        /*011c*/ 	.word	0x00001ca0


	//----- nvinfo : EIATTR_MAX_THREADS
	.align		4
.L_27981:
        /*0120*/ 	.byte	0x04, 0x05
        /*0122*/ 	.short	(.L_27983 - .L_27982)
.L_27982:
        /*0124*/ 	.word	0x00000080
        /*0128*/ 	.word	0x00000001
        /*012c*/ 	.word	0x00000001


	//----- nvinfo : EIATTR_CRS_STACK_SIZE
	.align		4
.L_27983:
        /*0130*/ 	.byte	0x04, 0x1e
        /*0132*/ 	.short	(.L_27985 - .L_27984)
.L_27984:
        /*0134*/ 	.word	0x00000000


	//----- nvinfo : EIATTR_CBANK_PARAM_SIZE
	.align		4
.L_27985:
        /*0138*/ 	.byte	0x03, 0x19
        /*013a*/ 	.short	0x0034


	//----- nvinfo : EIATTR_PARAM_CBANK
	.align		4
        /*013c*/ 	.byte	0x04, 0x0a
        /*013e*/ 	.short	(.L_27987 - .L_27986)
	.align		4
.L_27986:
        /*0140*/ 	.word	index@(.nv.constant0._Z9cuda_gemmIiLi128ELi1ELi1ELi256ELi2ELi2ELi64ELi0ELi0EEviiiPT_S1_S1_iii)
        /*0144*/ 	.short	0x0380
        /*0146*/ 	.short	0x0034


	//----- nvinfo : EIATTR_SW_WAR
	.align		4
.L_27987:
        /*0148*/ 	.byte	0x04, 0x36
        /*014a*/ 	.short	(.L_27989 - .L_27988)
.L_27988:
        /*014c*/ 	.word	0x00000008
.L_27989:


//--------------------- .nv.info._Z9cuda_gemmIiLi128ELi1ELi1ELi128ELi128ELi128ELi64ELi1ELi1EEviiiPT_S1_S1_iii --------------------------
	.section	.nv.info._Z9cuda_gemmIiLi128ELi1ELi1ELi128ELi128ELi128ELi64ELi1ELi1EEviiiPT_S1_S1_iii,"",@"SHT_CUDA_INFO"
	.sectionflags	@""
	.align	4


	//----- nvinfo : EIATTR_CUDA_API_VERSION
	.align		4
        /*0000*/ 	.byte	0x04, 0x37
        /*0002*/ 	.short	(.L_27991 - .L_27990)
.L_27990:
        /*0004*/ 	.word	0x00000082


	//----- nvinfo : EIATTR_KPARAM_INFO
	.align		4
.L_27991:
        /*0008*/ 	.byte	0x04, 0x17
        /*000a*/ 	.short	(.L_27993 - .L_27992)
.L_27992:
        /*000c*/ 	.word	0x00000000
        /*0010*/ 	.short	0x0008
        /*0012*/ 	.short	0x0030
        /*0014*/ 	.byte	0x00, 0xf0, 0x11, 0x00


	//----- nvinfo : EIATTR_KPARAM_INFO
	.align		4
.L_27993:
        /*0018*/ 	.byte	0x04, 0x17
        /*001a*/ 	.short	(.L_27995 - .L_27994)
.L_27994:
        /*001c*/ 	.word	0x00000000
        /*0020*/ 	.short	0x0007
        /*0022*/ 	.short	0x002c
        /*0024*/ 	.byte	0x00, 0xf0, 0x11, 0x00


	//----- nvinfo : EIATTR_KPARAM_INFO
	.align		4
.L_27995:
        /*0028*/ 	.byte	0x04, 0x17
        /*002a*/ 	.short	(.L_27997 - .L_27996)
.L_27996:
        /*002c*/ 	.word	0x00000000
        /*0030*/ 	.short	0x0006
        /*0032*/ 	.short	0x0028
        /*0034*/ 	.byte	0x00, 0xf0, 0x11, 0x00


	//----- nvinfo : EIATTR_KPARAM_INFO
	.align		4
.L_27997:
        /*0038*/ 	.byte	0x04, 0x17
        /*003a*/ 	.short	(.L_27999 - .L_27998)
.L_27998:
        /*003c*/ 	.word	0x00000000
        /*0040*/ 	.short	0x0005
        /*0042*/ 	.short	0x0020
        /*0044*/ 	.byte	0x00, 0xf5, 0x21, 0x00


	//----- nvinfo : EIATTR_KPARAM_INFO
	.align		4
.L_27999:
        /*0048*/ 	.byte	0x04, 0x17
        /*004a*/ 	.short	(.L_28001 - .L_28000)
.L_28000:
        /*004c*/ 	.word	0x00000000
        /*0050*/ 	.short	0x0004
        /*0052*/ 	.short	0x0018
        /*0054*/ 	.byte	0x00, 0xf5, 0x21, 0x00


	//----- nvinfo : EIATTR_KPARAM_INFO
	.align		4
.L_28001:
        /*0058*/ 	.byte	0x04, 0x17
        /*005a*/ 	.short	(.L_28003 - .L_28002)
.L_28002:
        /*005c*/ 	.word	0x00000000
        /*0060*/ 	.short	0x0003
        /*0062*/ 	.short	0x0010
        /*0064*/ 	.byte	0x00, 0xf5, 0x21, 0x00


	//----- nvinfo : EIATTR_KPARAM_INFO
	.align		4
.L_28003:
        /*0068*/ 	.byte	0x04, 0x17
        /*006a*/ 	.short	(.L_28005 - .L_28004)
.L_28004:
        /*006c*/ 	.word	0x00000000
        /*0070*/ 	.short	0x0002
        /*0072*/ 	.short	0x0008
        /*0074*/ 	.byte	0x00, 0xf0, 0x11, 0x00


	//----- nvinfo : EIATTR_KPARAM_INFO
	.align		4
.L_28005:
        /*0078*/ 	.byte	0x04, 0x17
        /*007a*/ 	.short	(.L_28007 - .L_28006)
.L_28006:
        /*007c*/ 	.word	0x00000000
        /*0080*/ 	.short	0x0001
        /*0082*/ 	.short	0x0004
        /*0084*/ 	.byte	0x00, 0xf0, 0x11, 0x00


	//----- nvinfo : EIATTR_KPARAM_INFO
	.align		4
.L_28007:
        /*0088*/ 	.byte	0x04, 0x17
        /*008a*/ 	.short	(.L_28009 - .L_28008)
.L_28008:
        /*008c*/ 	.word	0x00000000
        /*0090*/ 	.short	0x0000
        /*0092*/ 	.short	0x0000
        /*0094*/ 	.byte	0x00, 0xf0, 0x11, 0x00


	//----- nvinfo : EIATTR_SPARSE_MMA_MASK
	.align		4
.L_28009:
        /*0098*/ 	.byte	0x03, 0x50
        /*009a*/ 	.short	0x0000


	//----- nvinfo : EIATTR_MAXREG_COUNT
	.align		4
        /*009c*/ 	.byte	0x03, 0x1b
        /*009e*/ 	.short	0x00ff


	//----- nvinfo : EIATTR_NUM_BARRIERS
	.align		4
        /*00a0*/ 	.byte	0x02, 0x4c
        /*00a2*/ 	.byte	0x01
	.zero		1


	//----- nvinfo : EIATTR_MERCURY_ISA_VERSION
	.align		4
        /*00a4*/ 	.byte	0x03, 0x5f
        /*00a6*/ 	.short	0x0101


	//----- nvinfo : EIATTR_COOP_GROUP_MASK_REGIDS
	.align		4
        /*00a8*/ 	.byte	0x04, 0x29
        /*00aa*/ 	.short	(.L_28011 - .L_28010)


	//   ....[0]....
.L_28010:
        /*00ac*/ 	.word	0xffffffff


	//----- nvinfo : EIATTR_COOP_GROUP_INSTR_OFFSETS
	.align		4
.L_28011:
        /*00b0*/ 	.byte	0x04, 0x28
        /*00b2*/ 	.short	(.L_28013 - .L_28012)


	//   ....[0]....
.L_28012:
        /*00b4*/ 	.word	0x00001060


	//----- nvinfo : EIATTR_VRC_CTA_INIT_COUNT
	.align		4
.L_28013:
        /*00b8*/ 	.byte	0x02, 0x4a
	.zero		1
	.zero		1


	//----- nvinfo : EIATTR_EXIT_INSTR_OFFSETS
	.align		4
        /*00bc*/ 	.byte	0x04, 0x1c
        /*00be*/ 	.short	(.L_28015 - .L_28014)


	//   ....[0]....
.L_28014:
        /*00c0*/ 	.word	0x00000040


	//   ....[1]....
        /*00c4*/ 	.word	0x00001120


	//   ....[2]....
        /*00c8*/ 	.word	0x00001450


	//   ....[3]....
        /*00cc*/ 	.word	0x00001650


	//----- nvinfo : EIATTR_MAX_THREADS
	.align		4
.L_28015:
        /*00d0*/ 	.byte	0x04, 0x05
        /*00d2*/ 	.short	(.L_28017 - .L_28016)
.L_28016:
        /*00d4*/ 	.word	0x00000080
        /*00d8*/ 	.word	0x00000001
        /*00dc*/ 	.word	0x00000001


	//----- nvinfo : EIATTR_CRS_STACK_SIZE
	.align		4
.L_28017:
        /*00e0*/ 	.byte	0x04, 0x1e
        /*00e2*/ 	.short	(.L_28019 - .L_28018)
.L_28018:
        /*00e4*/ 	.word	0x00000000


	//----- nvinfo : EIATTR_CBANK_PARAM_SIZE
	.align		4
.L_28019:
        /*00e8*/ 	.byte	0x03, 0x19
        /*00ea*/ 	.short	0x0034


	//----- nvinfo : EIATTR_PARAM_CBANK
	.align		4
        /*00ec*/ 	.byte	0x04, 0x0a
        /*00ee*/ 	.short	(.L_28021 - .L_28020)
	.align		4
.L_28020:
        /*00f0*/ 	.word	index@(.nv.constant0._Z9cuda_gemmIiLi128ELi1ELi1ELi128ELi128ELi128ELi64ELi1ELi1EEviiiPT_S1_S1_iii)
        /*00f4*/ 	.short	0x0380
        /*00f6*/ 	.short	0x0034


	//----- nvinfo : EIATTR_SW_WAR
	.align		4
.L_28021:
        /*00f8*/ 	.byte	0x04, 0x36
        /*00fa*/ 	.short	(.L_28023 - .L_28022)
.L_28022:
        /*00fc*/ 	.word	0x00000008
.L_28023:


//--------------------- .nv.info._Z9cuda_gemmIiLi128ELi1ELi1ELi128ELi128ELi128ELi64ELi1ELi0EEviiiPT_S1_S1_iii --------------------------
	.section	.nv.info._Z9cuda_gemmIiLi128ELi1ELi1ELi128ELi128ELi128ELi64ELi1ELi0EEviiiPT_S1_S1_iii,"",@"SHT_CUDA_INFO"
	.sectionflags	@""
	.align	4


	//----- nvinfo : EIATTR_CUDA_API_VERSION
	.align		4
        /*0000*/ 	.byte	0x04, 0x37
        /*0002*/ 	.short	(.L_28025 - .L_28024)
.L_28024:
        /*0004*/ 	.word	0x00000082


	//----- nvinfo : EIATTR_KPARAM_INFO
	.align		4
.L_28025:
        /*0008*/ 	.byte	0x04, 0x17
        /*000a*/ 	.short	(.L_28027 - .L_28026)
.L_28026:
        /*000c*/ 	.word	0x00000000
        /*0010*/ 	.short	0x0008
        /*0012*/ 	.short	0x0030
        /*0014*/ 	.byte	0x00, 0xf0, 0x11, 0x00


	//----- nvinfo : EIATTR_KPARAM_INFO
	.align		4
.L_28027:
        /*0018*/ 	.byte	0x04, 0x17
        /*001a*/ 	.short	(.L_28029 - .L_28028)
.L_28028:
        /*001c*/ 	.word	0x00000000
        /*0020*/ 	.short	0x0007
        /*0022*/ 	.short	0x002c
        /*0024*/ 	.byte	0x00, 0xf0, 0x11, 0x00


	//----- nvinfo : EIATTR_KPARAM_INFO
	.align		4
.L_28029:
        /*0028*/ 	.byte	0x04, 0x17
        /*002a*/ 	.short	(.L_28031 - .L_28030)
.L_28030:
        /*002c*/ 	.word	0x00000000
        /*0030*/ 	.short	0x0006
        /*0032*/ 	.short	0x0028
        /*0034*/ 	.byte	0x00, 0xf0, 0x11, 0x00


	//----- nvinfo : EIATTR_KPARAM_INFO
	.align		4
.L_28031:
        /*0038*/ 	.byte	0x04, 0x17
        /*003a*/ 	.short	(.L_28033 - .L_28032)
.L_28032:
        /*003c*/ 	.word	0x00000000
        /*0040*/ 	.short	0x0005
        /*0042*/ 	.short	0x0020
        /*0044*/ 	.byte	0x00, 0xf5, 0x21, 0x00


	//----- nvinfo : EIATTR_KPARAM_INFO
	.align		4
.L_28033:
        /*0048*/ 	.byte	0x04, 0x17
        /*004a*/ 	.short	(.L_28035 - .L_28034)
.L_28034:
        /*004c*/ 	.word	0x00000000
        /*0050*/ 	.short	0x0004
        /*0052*/ 	.short	0x0018
        /*0054*/ 	.byte	0x00, 0xf5, 0x21, 0x00


	//----- nvinfo : EIATTR_KPARAM_INFO
	.align		4
.L_28035:
        /*0058*/ 	.byte	0x04, 0x17
        /*005a*/ 	.short	(.L_28037 - .L_28036)
.L_28036:
        /*005c*/ 	.word	0x00000000
        /*0060*/ 	.short	0x0003
        /*0062*/ 	.short	0x0010
        /*0064*/ 	.byte	0x00, 0xf5, 0x21, 0x00


	//----- nvinfo : EIATTR_KPARAM_INFO
	.align		4
.L_28037:
        /*0068*/ 	.byte	0x04, 0x17
        /*006a*/ 	.short	(.L_28039 - .L_28038)
.L_28038:
        /*006c*/ 	.word	0x00000000
        /*0070*/ 	.short	0x0002
        /*0072*/ 	.short	0x0008
        /*0074*/ 	.byte	0x00, 0xf0, 0x11, 0x00


	//----- nvinfo : EIATTR_KPARAM_INFO
	.align		4
.L_28039:
        /*0078*/ 	.byte	0x04, 0x17
        /*007a*/ 	.short	(.L_28041 - .L_28040)
.L_28040:
        /*007c*/ 	.word	0x00000000
        /*0080*/ 	.short	0x0001
        /*0082*/ 	.short	0x0004
        /*0084*/ 	.byte	0x00, 0xf0, 0x11, 0x00


	//----- nvinfo : EIATTR_KPARAM_INFO
	.align		4
.L_28041:
        /*0088*/ 	.byte	0x04, 0x17
        /*008a*/ 	.short	(.L_28043 - .L_28042)
.L_28042:
        /*008c*/ 	.word	0x00000000
        /*0090*/ 	.short	0x0000
        /*0092*/ 	.short	0x0000
        /*0094*/ 	.byte	0x00, 0xf0, 0x11, 0x00


	//----- nvinfo : EIATTR_SPARSE_MMA_MASK
	.align		4
.L_28043:
        /*0098*/ 	.byte	0x03, 0x50
        /*009a*/ 	.short	0x0000


	//----- nvinfo : EIATTR_MAXREG_COUNT
	.align		4
        /*009c*/ 	.byte	0x03, 0x1b
        /*009e*/ 	.short	0x00ff


	//----- nvinfo : EIATTR_NUM_BARRIERS
	.align		4
        /*00a0*/ 	.byte	0x02, 0x4c
        /*00a2*/ 	.byte	0x01
	.zero		1


	//----- nvinfo : EIATTR_MERCURY_ISA_VERSION
	.align		4
        /*00a4*/ 	.byte	0x03, 0x5f
        /*00a6*/ 	.short	0x0101


	//----- nvinfo : EIATTR_COOP_GROUP_MASK_REGIDS
	.align		4
        /*00a8*/ 	.byte	0x04, 0x29
        /*00aa*/ 	.short	(.L_28045 - .L_28044)


	//   ....[0]....
.L_28044:
        /*00ac*/ 	.word	0xffffffff


	//   ....[1]....
        /*00b0*/ 	.word	0xffffffff


	//   ....[2]....
        /*00b4*/ 	.word	0xffffffff


	//   ....[3]....
        /*00b8*/ 	.word	0xffffffff


	//   ....[4]....
        /*00bc*/ 	.word	0xffffffff


	//   ....[5]....
        /*00c0*/ 	.word	0xffffffff


	//   ....[6]....
        /*00c4*/ 	.word	0xffffffff


	//   ....[7]....
        /*00c8*/ 	.word	0xffffffff


	//   ....[8]....
        /*00cc*/ 	.word	0xffffffff


	//   ....[9]....
        /*00d0*/ 	.word	0xffffffff


	//   ....[10]....
        /*00d4*/ 	.word	0xffffffff


	//   ....[11]....
        /*00d8*/ 	.word	0xffffffff


	//   ....[12]....
        /*00dc*/ 	.word	0xffffffff


	//   ....[13]....
        /*00e0*/ 	.word	0xffffffff


	//   ....[14]....
        /*00e4*/ 	.word	0xffffffff


	//   ....[15]....
        /*00e8*/ 	.word	0xffffffff


	//   ....[16]....
        /*00ec*/ 	.word	0xffffffff


	//   ....[17]....
        /*00f0*/ 	.word	0x05000047


	//   ....[18]....
        /*00f4*/ 	.word	0x05000047


	//   ....[19]....
        /*00f8*/ 	.word	0x05000047


	//   ....[20]....
        /*00fc*/ 	.word	0x05000047


	//   ....[21]....
        /*0100*/ 	.word	0x05000047


	//   ....[22]....
        /*0104*/ 	.word	0x05000047


	//   ....[23]....
        /*0108*/ 	.word	0x05000047


	//   ....[24]....
        /*010c*/ 	.word	0x05000047


	//   ....[25]....
        /*0110*/ 	.word	0x05000047


	//   ....[26]....
        /*0114*/ 	.word	0x05000047


	//   ....[27]....
        /*0118*/ 	.word	0x05000047


	//   ....[28]....
        /*011c*/ 	.word	0x05000047


	//   ....[29]....
        /*0120*/ 	.word	0x05000047


	//   ....[30]....
        /*0124*/ 	.word	0x05000047


	//   ....[31]....
        /*0128*/ 	.word	0x05000047


	//   ....[32]....
        /*012c*/ 	.word	0x05000047


	//----- nvinfo : EIATTR_COOP_GROUP_INSTR_OFFSETS
	.align		4
.L_28045:
        /*0130*/ 	.byte	0x04, 0x28
        /*0132*/ 	.short	(.L_28047 - .L_28046)


	//   ....[0]....
.L_28046:
        /*0134*/ 	.word	0x00001ed0


	//   ....[1]....
        /*0138*/ 	.word	0x00001f30


	//   ....[2]....
        /*013c*/ 	.word	0x00001f90


	//   ....[3]....
        /*0140*/ 	.word	0x00001ff0


	//   ....[4]....
        /*0144*/ 	.word	0x00002050


	//   ....[5]....
        /*0148*/ 	.word	0x000020b0


	//   ....[6]....
        /*014c*/ 	.word	0x00002110


	//   ....[7]....
        /*0150*/ 	.word	0x00002170


	//   ....[8]....
        /*0154*/ 	.word	0x000021d0


	//   ....[9]....
        /*0158*/ 	.word	0x00002230


	//   ....[10]....
        /*015c*/ 	.word	0x00002290


	//   ....[11]....
        /*0160*/ 	.word	0x000022f0


	//   ....[12]....
        /*0164*/ 	.word	0x00002350


	//   ....[13]....
        /*0168*/ 	.word	0x000023b0


	//   ....[14]....
        /*016c*/ 	.word	0x00002410


	//   ....[15]....
        /*0170*/ 	.word	0x00002470


	//   ....[16]....
        /*0174*/ 	.word	0x000028f0


	//   ....[17]....
        /*0178*/ 	.word	0x00002fd0


	//   ....[18]....
        /*017c*/ 	.word	0x00003050


	//   ....[19]....
        /*0180*/ 	.word	0x000030e0


	//   ....[20]....
        /*0184*/ 	.word	0x00003180


	//   ....[21]....
        /*0188*/ 	.word	0x00003210


	//   ....[22]....
        /*018c*/ 	.word	0x000032b0


	//   ....[23]....
        /*0190*/ 	.word	0x00003340


	//   ....[24]....
        /*0194*/ 	.word	0x000033e0


	//   ....[25]....
        /*0198*/ 	.word	0x00003470


	//   ....[26]....
        /*019c*/ 	.word	0x00003510


	//   ....[27]....
        /*01a0*/ 	.word	0x000035a0


	//   ....[28]....
        /*01a4*/ 	.word	0x00003630


	//   ....[29]....
        /*01a8*/ 	.word	0x000036d0


	//   ....[30]....
        /*01ac*/ 	.word	0x00003760


	//   ....[31]....
        /*01b0*/ 	.word	0x00003800


	//   ....[32]....
        /*01b4*/ 	.word	0x000038a0


	//----- nvinfo : EIATTR_VRC_CTA_INIT_COUNT
	.align		4
.L_28047:
        /*01b8*/ 	.byte	0x02, 0x4a
	.zero		1
	.zero		1


	//----- nvinfo : EIATTR_EXIT_INSTR_OFFSETS
	.align		4
        /*01bc*/ 	.byte	0x04, 0x1c
        /*01be*/ 	.short	(.L_28049 - .L_28048)


	//   ....[0]....
.L_28048:
        /*01c0*/ 	.word	0x00000330


	//   ....[1]....
        /*01c4*/ 	.word	0x00002a20


	//   ....[2]....
        /*01c8*/ 	.word	0x00002d60


	//   ....[3]....
        /*01cc*/ 	.word	0x00002f80


	//----- nvinfo : EIATTR_MAX_THREADS
	.align		4
.L_28049:
        /*01d0*/ 	.byte	0x04, 0x05
        /*01d2*/ 	.short	(.L_28051 - .L_28050)
.L_28050:
        /*01d4*/ 	.word	0x00000080
        /*01d8*/ 	.word	0x00000001
        /*01dc*/ 	.word	0x00000001


	//----- nvinfo : EIATTR_CRS_STACK_SIZE
	.align		4
.L_28051:
        /*01e0*/ 	.byte	0x04, 0x1e
        /*01e2*/ 	.short	(.L_28053 - .L_28052)
.L_28052:
        /*01e4*/ 	.word	0x00000000


	//----- nvinfo : EIATTR_CBANK_PARAM_SIZE
	.align		4
.L_28053:
        /*01e8*/ 	.byte	0x03, 0x19
        /*01ea*/ 	.short	0x0034


	//----- nvinfo : EIATTR_PARAM_CBANK
	.align		4
        /*01ec*/ 	.byte	0x04, 0x0a
        /*01ee*/ 	.short	(.L_28055 - .L_28054)
	.align		4
.L_28054:
        /*01f0*/ 	.word	index@(.nv.constant0._Z9cuda_gemmIiLi128ELi1ELi1ELi128ELi128ELi128ELi64ELi1ELi0EEviiiPT_S1_S1_iii)
        /*01f4*/ 	.short	0x0380
        /*01f6*/ 	.short	0x0034


	//----- nvinfo : EIATTR_SW_WAR
	.align		4
.L_28055:
        /*01f8*/ 	.byte	0x04, 0x36
        /*01fa*/ 	.short	(.L_28057 - .L_28056)
.L_28056:
        /*01fc*/ 	.word	0x00000008
.L_28057:


//--------------------- .nv.info._Z9cuda_gemmIiLi128ELi1ELi1ELi128ELi128ELi128ELi64ELi0ELi1EEviiiPT_S1_S1_iii --------------------------
	.section	.nv.info._Z9cuda_gemmIiLi128ELi1ELi1ELi128ELi128ELi128ELi64ELi0ELi1EEviiiPT_S1_S1_iii,"",@"SHT_CUDA_INFO"
	.sectionflags	@""
	.align	4


	//----- nvinfo : EIATTR_CUDA_API_VERSION
	.align		4
        /*0000*/ 	.byte	0x04, 0x37
        /*0002*/ 	.short	(.L_28059 - .L_28058)
.L_28058:
        /*0004*/ 	.word	0x00000082


	//----- nvinfo : EIATTR_KPARAM_INFO
	.align		4
.L_28059:
        /*0008*/ 	.byte	0x04, 0x17
        /*000a*/ 	.short	(.L_28061 - .L_28060)
.L_28060:
        /*000c*/ 	.word	0x00000000
        /*0010*/ 	.short	0x0008
        /*0012*/ 	.short	0x0030
        /*0014*/ 	.byte	0x00, 0xf0, 0x11, 0x00


	//----- nvinfo : EIATTR_KPARAM_INFO
	.align		4
.L_28061:
        /*0018*/ 	.byte	0x04, 0x17
        /*001a*/ 	.short	(.L_28063 - .L_28062)
.L_28062:
        /*001c*/ 	.word	0x00000000
        /*0020*/ 	.short	0x0007
        /*0022*/ 	.short	0x002c
        /*0024*/ 	.byte	0x00, 0xf0, 0x11, 0x00


	//----- nvinfo : EIATTR_KPARAM_INFO
	.align		4
.L_28063:
        /*0028*/ 	.byte	0x04, 0x17
        /*002a*/ 	.short	(.L_28065 - .L_28064)
.L_28064:
        /*002c*/ 	.word	0x00000000
        /*0030*/ 	.short	0x0006
        /*0032*/ 	.short	0x0028
        /*0034*/ 	.byte	0x00, 0xf0, 0x11, 0x00


	//----- nvinfo : EIATTR_KPARAM_INFO
	.align		4
.L_28065:
        /*0038*/ 	.byte	0x04, 0x17
        /*003a*/ 	.short	(.L_28067 - .L_28066)
.L_28066:
        /*003c*/ 	.word	0x00000000
        /*0040*/ 	.short	0x0005
        /*0042*/ 	.short	0x0020
        /*0044*/ 	.byte	0x00, 0xf5, 0x21, 0x00


	//----- nvinfo : EIATTR_KPARAM_INFO
	.align		4
.L_28067:
        /*0048*/ 	.byte	0x04, 0x17
        /*004a*/ 	.short	(.L_28069 - .L_28068)
.L_28068:
        /*004c*/ 	.word	0x00000000
        /*0050*/ 	.short	0x0004
        /*0052*/ 	.short	0x0018
        /*0054*/ 	.byte	0x00, 0xf5, 0x21, 0x00


	//----- nvinfo : EIATTR_KPARAM_INFO
	.align		4
.L_28069:
        /*0058*/ 	.byte	0x04, 0x17
        /*005a*/ 	.short	(.L_28071 - .L_28070)
.L_28070:
        /*005c*/ 	.word	0x00000000
        /*0060*/ 	.short	0x0003
        /*0062*/ 	.short	0x0010
        /*0064*/ 	.byte	0x00, 0xf5, 0x21, 0x00


	//----- nvinfo : EIATTR_KPARAM_INFO
	.align		4
.L_28071:
        /*0068*/ 	.byte	0x04, 0x17
        /*006a*/ 	.short	(.L_28073 - .L_28072)
.L_28072:
        /*006c*/ 	.word	0x00000000
        /*0070*/ 	.short	0x0002
        /*0072*/ 	.short	0x0008
        /*0074*/ 	.byte	0x00, 0xf0, 0x11, 0x00


	//----- nvinfo : EIATTR_KPARAM_INFO
	.align		4
.L_28073:
        /*0078*/ 	.byte	0x04, 0x17
        /*007a*/ 	.short	(.L_28075 - .L_28074)
.L_28074:
        /*007c*/ 	.word	0x00000000
        /*0080*/ 	.short	0x0001
        /*0082*/ 	.short	0x0004
        /*0084*/ 	.byte	0x00, 0xf0, 0x11, 0x00


	//----- nvinfo : EIATTR_KPARAM_INFO
	.align		4
.L_28075:
        /*0088*/ 	.byte	0x04, 0x17
        /*008a*/ 	.short	(.L_28077 - .L_28076)
.L_28076:
        /*008c*/ 	.word	0x00000000
        /*0090*/ 	.short	0x0000
        /*0092*/ 	.short	0x0000
        /*0094*/ 	.byte	0x00, 0xf0, 0x11, 0x00


	//----- nvinfo : EIATTR_SPARSE_MMA_MASK
	.align		4
.L_28077:
        /*0098*/ 	.byte	0x03, 0x50
        /*009a*/ 	.short	0x0000


	//----- nvinfo : EIATTR_MAXREG_COUNT
	.align		4
        /*009c*/ 	.byte	0x03, 0x1b
        /*009e*/ 	.short	0x00ff


	//----- nvinfo : EIATTR_NUM_BARRIERS
	.align		4
        /*00a0*/ 	.byte	0x02, 0x4c
        /*00a2*/ 	.byte	0x01
	.zero		1


	//----- nvinfo : EIATTR_MERCURY_ISA_VERSION
	.align		4
        /*00a4*/ 	.byte	0x03, 0x5f
        /*00a6*/ 	.short	0x0101


	//----- nvinfo : EIATTR_COOP_GROUP_MASK_REGIDS
	.align		4
        /*00a8*/ 	.byte	0x04, 0x29
        /*00aa*/ 	.short	(.L_28079 - .L_28078)


	//   ....[0]....
.L_28078:
        /*00ac*/ 	.word	0xffffffff


	//----- nvinfo : EIATTR_COOP_GROUP_INSTR_OFFSETS
	.align		4
.L_28079:
        /*00b0*/ 	.byte	0x04, 0x28
        /*00b2*/ 	.short	(.L_28081 - .L_28080)


	//   ....[0]....
.L_28080:
        /*00b4*/ 	.word	0x00001100


	//----- nvinfo : EIATTR_VRC_CTA_INIT_COUNT
	.align		4
.L_28081:
        /*00b8*/ 	.byte	0x02, 0x4a
	.zero		1
	.zero		1


	//----- nvinfo : EIATTR_EXIT_INSTR_OFFSETS
	.align		4
        /*00bc*/ 	.byte	0x04, 0x1c
        /*00be*/ 	.short	(.L_28083 - .L_28082)


	//   ....[0]....
.L_28082:
        /*00c0*/ 	.word	0x00000040


	//   ....[1]....
        /*00c4*/ 	.word	0x000011c0


	//   ....[2]....
        /*00c8*/ 	.word	0x00001570


	//   ....[3]....
        /*00cc*/ 	.word	0x00001850


	//----- nvinfo : EIATTR_MAX_THREADS
	.align		4
.L_28083:
        /*00d0*/ 	.byte	0x04, 0x05
        /*00d2*/ 	.short	(.L_28085 - .L_28084)
.L_28084:
        /*00d4*/ 	.word	0x00000080
        /*00d8*/ 	.word	0x00000001
        /*00dc*/ 	.word	0x00000001


	//----- nvinfo : EIATTR_CRS_STACK_SIZE
	.align		4
.L_28085:
        /*00e0*/ 	.byte	0x04, 0x1e
        /*00e2*/ 	.short	(.L_28087 - .L_28086)
.L_28086:
        /*00e4*/ 	.word	0x00000000


	//----- nvinfo : EIATTR_CBANK_PARAM_SIZE
	.align		4
.L_28087:
        /*00e8*/ 	.byte	0x03, 0x19
        /*00ea*/ 	.short	0x0034


	//----- nvinfo : EIATTR_PARAM_CBANK
	.align		4
        /*00ec*/ 	.byte	0x04, 0x0a
        /*00ee*/ 	.short	(.L_28089 - .L_28088)
	.align		4
.L_28088:
        /*00f0*/ 	.word	index@(.nv.constant0._Z9cuda_gemmIiLi128ELi1ELi1ELi128ELi128ELi128ELi64ELi0ELi1EEviiiPT_S1_S1_iii)
        /*00f4*/ 	.short	0x0380
        /*00f6*/ 	.short	0x0034


	//----- nvinfo : EIATTR_SW_WAR
	.align		4
.L_28089:
        /*00f8*/ 	.byte	0x04, 0x36
        /*00fa*/ 	.short	(.L_28091 - .L_28090)
.L_28090:
        /*00fc*/ 	.word	0x00000008
.L_28091:


//--------------------- .nv.info._Z9cuda_gemmIiLi128ELi1ELi1ELi128ELi128ELi128ELi64ELi0ELi0EEviiiPT_S1_S1_iii --------------------------
	.section	.nv.info._Z9cuda_gemmIiLi128ELi1ELi1ELi128ELi128ELi128ELi64ELi0ELi0EEviiiPT_S1_S1_iii,"",@"SHT_CUDA_INFO"
	.sectionflags	@""
	.align	4


	//----- nvinfo : EIATTR_CUDA_API_VERSION
	.align		4
        /*0000*/ 	.byte	0x04, 0x37
        /*0002*/ 	.short	(.L_28093 - .L_28092)
.L_28092:
        /*0004*/ 	.word	0x00000082


	//----- nvinfo : EIATTR_KPARAM_INFO
	.align		4
.L_28093:
        /*0008*/ 	.byte	0x04, 0x17
        /*000a*/ 	.short	(.L_28095 - .L_28094)
.L_28094:
        /*000c*/ 	.word	0x00000000
        /*0010*/ 	.short	0x0008
        /*0012*/ 	.short	0x0030
        /*0014*/ 	.byte	0x00, 0xf0, 0x11, 0x00


	//----- nvinfo : EIATTR_KPARAM_INFO
	.align		4
.L_28095:
        /*0018*/ 	.byte	0x04, 0x17
        /*001a*/ 	.short	(.L_28097 - .L_28096)
.L_28096:
        /*001c*/ 	.word	0x00000000
        /*0020*/ 	.short	0x0007
        /*0022*/ 	.short	0x002c
        /*0024*/ 	.byte	0x00, 0xf0, 0x11, 0x00


	//----- nvinfo : EIATTR_KPARAM_INFO
	.align		4
.L_28097:
        /*0028*/ 	.byte	0x04, 0x17
        /*002a*/ 	.short	(.L_28099 - .L_28098)
.L_28098:
        /*002c*/ 	.word	0x00000000
        /*0030*/ 	.short	0x0006
        /*0032*/ 	.short	0x0028
        /*0034*/ 	.byte	0x00, 0xf0, 0x11, 0x00


	//----- nvinfo : EIATTR_KPARAM_INFO
	.align		4
.L_28099:
        /*0038*/ 	.byte	0x04, 0x17
        /*003a*/ 	.short	(.L_28101 - .L_28100)
.L_28100:
        /*003c*/ 	.word	0x00000000
        /*0040*/ 	.short	0x0005
        /*0042*/ 	.short	0x0020
        /*0044*/ 	.byte	0x00, 0xf5, 0x21, 0x00


	//----- nvinfo : EIATTR_KPARAM_INFO
	.align		4
.L_28101:
        /*0048*/ 	.byte	0x04, 0x17
        /*004a*/ 	.short	(.L_28103 - .L_28102)
.L_28102:
        /*004c*/ 	.word	0x00000000
        /*0050*/ 	.short	0x0004
        /*0052*/ 	.short	0x0018
        /*0054*/ 	.byte	0x00, 0xf5, 0x21, 0x00


	//----- nvinfo : EIATTR_KPARAM_INFO
	.align		4
.L_28103:
        /*0058*/ 	.byte	0x04, 0x17
        /*005a*/ 	.short	(.L_28105 - .L_28104)
.L_28104:
        /*005c*/ 	.word	0x00000000
        /*0060*/ 	.short	0x0003
        /*0062*/ 	.short	0x0010
        /*0064*/ 	.byte	0x00, 0xf5, 0x21, 0x00


	//----- nvinfo : EIATTR_KPARAM_INFO
	.align		4
.L_28105:
        /*0068*/ 	.byte	0x04, 0x17
        /*006a*/ 	.short	(.L_28107 - .L_28106)
.L_28106:
        /*006c*/ 	.word	0x00000000
        /*0070*/ 	.short	0x0002
        /*0072*/ 	.short	0x0008
        /*0074*/ 	.byte	0x00, 0xf0, 0x11, 0x00


	//----- nvinfo : EIATTR_KPARAM_INFO
	.align		4
.L_28107:
        /*0078*/ 	.byte	0x04, 0x17
        /*007a*/ 	.short	(.L_28109 - .L_28108)
.L_28108:
        /*007c*/ 	.word	0x00000000
        /*0080*/ 	.short	0x0001
        /*0082*/ 	.short	0x0004
        /*0084*/ 	.byte	0x00, 0xf0, 0x11, 0x00


	//----- nvinfo : EIATTR_KPARAM_INFO
	.align		4
.L_28109:
        /*0088*/ 	.byte	0x04, 0x17
        /*008a*/ 	.short	(.L_28111 - .L_28110)
.L_28110:
        /*008c*/ 	.word	0x00000000
        /*0090*/ 	.short	0x0000
        /*0092*/ 	.short	0x0000
        /*0094*/ 	.byte	0x00, 0xf0, 0x11, 0x00


	//----- nvinfo : EIATTR_SPARSE_MMA_MASK
	.align		4
.L_28111:
        /*0098*/ 	.byte	0x03, 0x50
        /*009a*/ 	.short	0x0000


	//----- nvinfo : EIATTR_MAXREG_COUNT
	.align		4
        /*009c*/ 	.byte	0x03, 0x1b
        /*009e*/ 	.short	0x00ff


	//----- nvinfo : EIATTR_NUM_BARRIERS
	.align		4
        /*00a0*/ 	.byte	0x02, 0x4c
        /*00a2*/ 	.byte	0x01
	.zero		1


	//----- nvinfo : EIATTR_MERCURY_ISA_VERSION
	.align		4
        /*00a4*/ 	.byte	0x03, 0x5f
        /*00a6*/ 	.short	0x0101


	//----- nvinfo : EIATTR_COOP_GROUP_MASK_REGIDS
	.align		4
        /*00a8*/ 	.byte	0x04, 0x29
        /*00aa*/ 	.short	(.L_28113 - .L_28112)


	//   ....[0]....
.L_28112:
        /*00ac*/ 	.word	0xffffffff


	//   ....[1]....
        /*00b0*/ 	.word	0xffffffff


	//   ....[2]....
        /*00b4*/ 	.word	0xffffffff


	//   ....[3]....
        /*00b8*/ 	.word	0xffffffff


	//   ....[4]....
        /*00bc*/ 	.word	0xffffffff


	//   ....[5]....
        /*00c0*/ 	.word	0xffffffff


	//   ....[6]....
        /*00c4*/ 	.word	0xffffffff


	//   ....[7]....
        /*00c8*/ 	.word	0xffffffff


	//   ....[8]....
        /*00cc*/ 	.word	0xffffffff


	//   ....[9]....
        /*00d0*/ 	.word	0xffffffff


	//   ....[10]....
        /*00d4*/ 	.word	0xffffffff


	//   ....[11]....
        /*00d8*/ 	.word	0xffffffff


	//   ....[12]....
        /*00dc*/ 	.word	0xffffffff


	//   ....[13]....
        /*00e0*/ 	.word	0xffffffff


	//   ....[14]....
        /*00e4*/ 	.word	0xffffffff


	//   ....[15]....
        /*00e8*/ 	.word	0xffffffff


	//   ....[16]....
        /*00ec*/ 	.word	0xffffffff


	//   ....[17]....
        /*00f0*/ 	.word	0x05000047


	//   ....[18]....
        /*00f4*/ 	.word	0x05000047


	//   ....[19]....
        /*00f8*/ 	.word	0x05000047


	//   ....[20]....
        /*00fc*/ 	.word	0x05000047


	//   ....[21]....
        /*0100*/ 	.word	0x05000047


	//   ....[22]....
        /*0104*/ 	.word	0x05000047


	//   ....[23]....
        /*0108*/ 	.word	0x05000047


	//   ....[24]....
        /*010c*/ 	.word	0x05000047


	//   ....[25]....
        /*0110*/ 	.word	0x05000047


	//   ....[26]....
        /*0114*/ 	.word	0x05000047


	//   ....[27]....
        /*0118*/ 	.word	0x05000047


	//   ....[28]....
        /*011c*/ 	.word	0x05000047


	//   ....[29]....
        /*0120*/ 	.word	0x05000047


	//   ....[30]....
        /*0124*/ 	.word	0x05000047


	//   ....[31]....
        /*0128*/ 	.word	0x05000047


	//   ....[32]....
        /*012c*/ 	.word	0x05000047


	//----- nvinfo : EIATTR_COOP_GROUP_INSTR_OFFSETS
	.align		4
.L_28113:
        /*0130*/ 	.byte	0x04, 0x28
        /*0132*/ 	.short	(.L_28115 - .L_28114)


	//   ....[0]....
.L_28114:
        /*0134*/ 	.word	0x00001ee0


	//   ....[1]....
        /*0138*/ 	.word	0x00001f40


	//   ....[2]....
        /*013c*/ 	.word	0x00001fa0


	//   ....[3]....
        /*0140*/ 	.word	0x00002000


	//   ....[4]....
        /*0144*/ 	.word	0x00002060


	//   ....[5]....
        /*0148*/ 	.word	0x000020c0


	//   ....[6]....
        /*014c*/ 	.word	0x00002120


	//   ....[7]....
        /*0150*/ 	.word	0x00002180


	//   ....[8]....
        /*0154*/ 	.word	0x000021e0


	//   ....[9]....
        /*0158*/ 	.word	0x00002240


	//   ....[10]....
        /*015c*/ 	.word	0x000022a0


	//   ....[11]....
        /*0160*/ 	.word	0x00002300


	//   ....[12]....
        /*0164*/ 	.word	0x00002360


	//   ....[13]....
        /*0168*/ 	.word	0x000023c0


	//   ....[14]....
        /*016c*/ 	.word	0x00002420


	//   ....[15]....
        /*0170*/ 	.word	0x00002480


	//   ....[16]....
        /*0174*/ 	.word	0x00002920


	//   ....[17]....
        /*0178*/ 	.word	0x00003970


	//   ....[18]....
        /*017c*/ 	.word	0x00003a00


	//   ....[19]....
        /*0180*/ 	.word	0x00003aa0


	//   ....[20]....
        /*0184*/ 	.word	0x00003b30


	//   ....[21]....
        /*0188*/ 	.word	0x00003bd0


	//   ....[22]....
        /*018c*/ 	.word	0x00003c60


	//   ....[23]....
        /*0190*/ 	.word	0x00003cf0


	//   ....[24]....
        /*0194*/ 	.word	0x00003d90


	//   ....[25]....
        /*0198*/ 	.word	0x00003e20


	//   ....[26]....
        /*019c*/ 	.word	0x00003ec0


	//   ....[27]....
        /*01a0*/ 	.word	0x00003f50


	//   ....[28]....
        /*01a4*/ 	.word	0x00003fe0


	//   ....[29]....
        /*01a8*/ 	.word	0x00004070


	//   ....[30]....
        /*01ac*/ 	.word	0x00004100


	//   ....[31]....
        /*01b0*/ 	.word	0x000041a0


	//   ....[32]....
        /*01b4*/ 	.word	0x00004240


	//----- nvinfo : EIATTR_VRC_CTA_INIT_COUNT
	.align		4
.L_28115:
        /*01b8*/ 	.byte	0x02, 0x4a
	.zero		1
	.zero		1


	//----- nvinfo : EIATTR_EXIT_INSTR_OFFSETS
	.align		4
        /*01bc*/ 	.byte	0x04, 0x1c
        /*01be*/ 	.short	(.L_28117 - .L_28116)


	//   ....[0]....
.L_28116:
        /*01c0*/ 	.word	0x00000300


	//   ....[1]....
        /*01c4*/ 	.word	0x00002a30


	//   ....[2]....
        /*01c8*/ 	.word	0x00003170


	//   ....[3]....
        /*01cc*/ 	.word	0x00003920


	//----- nvinfo : EIATTR_MAX_THREADS
	.align		4
.L_28117:
        /*01d0*/ 	.byte	0x04, 0x05
        /*01d2*/ 	.short	(.L_28119 - .L_28118)
.L_28118:
        /*01d4*/ 	.word	0x00000080
        /*01d8*/ 	.word	0x00000001
        /*01dc*/ 	.word	0x00000001


	//----- nvinfo : EIATTR_CRS_STACK_SIZE
	.align		4
.L_28119:
        /*01e0*/ 	.byte	0x04, 0x1e
        /*01e2*/ 	.short	(.L_28121 - .L_28120)
.L_28120:
        /*01e4*/ 	.word	0x00000000


	//----- nvinfo : EIATTR_CBANK_PARAM_SIZE
	.align		4
.L_28121:
        /*01e8*/ 	.byte	0x03, 0x19
        /*01ea*/ 	.short	0x0034


	//----- nvinfo : EIATTR_PARAM_CBANK
	.align		4
        /*01ec*/ 	.byte	0x04, 0x0a
        /*01ee*/ 	.short	(.L_28123 - .L_28122)
	.align		4
.L_28122:
        /*01f0*/ 	.word	index@(.nv.constant0._Z9cuda_gemmIiLi128ELi1ELi1ELi128ELi128ELi128ELi64ELi0ELi0EEviiiPT_S1_S1_iii)
        /*01f4*/ 	.short	0x0380
        /*01f6*/ 	.short	0x0034


	//----- nvinfo : EIATTR_SW_WAR
	.align		4
.L_28123:
        /*01f8*/ 	.byte	0x04, 0x36
        /*01fa*/ 	.short	(.L_28125 - .L_28124)
.L_28124:
        /*01fc*/ 	.word	0x00000008
.L_28125:


//--------------------- .nv.info._Z9cuda_gemmIiLi128ELi1ELi1ELi128ELi64ELi64ELi64ELi1ELi1EEviiiPT_S1_S1_iii --------------------------
	.section	.nv.info._Z9cuda_gemmIiLi128ELi1ELi1ELi128ELi64ELi64ELi64ELi1ELi1EEviiiPT_S1_S1_iii,"",@"SHT_CUDA_INFO"
	.sectionflags	@""
	.align	4


	//----- nvinfo : EIATTR_CUDA_API_VERSION
	.align		4
        /*0000*/ 	.byte	0x04, 0x37
        /*0002*/ 	.short	(.L_28127 - .L_28126)
.L_28126:
        /*0004*/ 	.word	0x00000082


	//----- nvinfo : EIATTR_KPARAM_INFO
	.align		4
.L_28127:
        /*0008*/ 	.byte	0x04, 0x17
        /*000a*/ 	.short	(.L_28129 - .L_28128)
.L_28128:
        /*000c*/ 	.word	0x00000000
        /*0010*/ 	.short	0x0008
        /*0012*/ 	.short	0x0030
        /*0014*/ 	.byte	0x00, 0xf0, 0x11, 0x00


	//----- nvinfo : EIATTR_KPARAM_INFO
	.align		4
.L_28129:
        /*0018*/ 	.byte	0x04, 0x17
        /*001a*/ 	.short	(.L_28131 - .L_28130)
.L_28130:
        /*001c*/ 	.word	0x00000000
        /*0020*/ 	.short	0x0007
        /*0022*/ 	.short	0x002c
        /*0024*/ 	.byte	0x00, 0xf0, 0x11, 0x00


	//----- nvinfo : EIATTR_KPARAM_INFO
	.align		4
.L_28131:
        /*0028*/ 	.byte	0x04, 0x17
        /*002a*/ 	.short	(.L_28133 - .L_28132)
.L_28132:
        /*002c*/ 	.word	0x00000000
        /*0030*/ 	.short	0x0006
        /*0032*/ 	.short	0x0028
        /*0034*/ 	.byte	0x00, 0xf0, 0x11, 0x00


	//----- nvinfo : EIATTR_KPARAM_INFO
	.align		4
.L_28133:
        /*0038*/ 	.byte	0x04, 0x17
        /*003a*/ 	.short	(.L_28135 - .L_28134)
.L_28134:
        /*003c*/ 	.word	0x00000000
        /*0040*/ 	.short	0x0005
        /*0042*/ 	.short	0x0020
        /*0044*/ 	.byte	0x00, 0xf5, 0x21, 0x00


	//----- nvinfo : EIATTR_KPARAM_INFO
	.align		4
.L_28135:
        /*0048*/ 	.byte	0x04, 0x17
        /*004a*/ 	.short	(.L_28137 - .L_28136)
.L_28136:
        /*004c*/ 	.word	0x00000000
        /*0050*/ 	.short	0x0004
        /*0052*/ 	.short	0x0018
        /*0054*/ 	.byte	0x00, 0xf5, 0x21, 0x00


	//----- nvinfo : EIATTR_KPARAM_INFO
	.align		4
.L_28137:
        /*0058*/ 	.byte	0x04, 0x17
        /*005a*/ 	.short	(.L_28139 - .L_28138)
.L_28138:
        /*005c*/ 	.word	0x00000000
        /*0060*/ 	.short	0x0003
        /*0062*/ 	.short	0x0010
        /*0064*/ 	.byte	0x00, 0xf5, 0x21, 0x00


	//----- nvinfo : EIATTR_KPARAM_INFO
	.align		4
.L_28139:
        /*0068*/ 	.byte	0x04, 0x17
        /*006a*/ 	.short	(.L_28141 - .L_28140)
.L_28140:
        /*006c*/ 	.word	0x00000000
        /*0070*/ 	.short	0x0002
        /*0072*/ 	.short	0x0008
        /*0074*/ 	.byte	0x00, 0xf0, 0x11, 0x00


	//----- nvinfo : EIATTR_KPARAM_INFO
	.align		4
.L_28141:
        /*0078*/ 	.byte	0x04, 0x17
        /*007a*/ 	.short	(.L_28143 - .L_28142)
.L_28142:
        /*007c*/ 	.word	0x00000000
        /*0080*/ 	.short	0x0001
        /*0082*/ 	.short	0x0004
        /*0084*/ 	.byte	0x00, 0xf0, 0x11, 0x00


	//----- nvinfo : EIATTR_KPARAM_INFO
	.align		4
.L_28143:
        /*0088*/ 	.byte	0x04, 0x17
        /*008a*/ 	.short	(.L_28145 - .L_28144)
.L_28144:
        /*008c*/ 	.word	0x00000000
        /*0090*/ 	.short	0x0000
        /*0092*/ 	.short	0x0000
        /*0094*/ 	.byte	0x00, 0xf0, 0x11, 0x00


	//----- nvinfo : EIATTR_SPARSE_MMA_MASK
	.align		4
.L_28145:
        /*0098*/ 	.byte	0x03, 0x50
        /*009a*/ 	.short	0x0000


	//----- nvinfo : EIATTR_MAXREG_COUNT
	.align		4
        /*009c*/ 	.byte	0x03, 0x1b
        /*009e*/ 	.short	0x00ff


	//----- nvinfo : EIATTR_NUM_BARRIERS
	.align		4
        /*00a0*/ 	.byte	0x02, 0x4c
        /*00a2*/ 	.byte	0x01
	.zero		1


	//----- nvinfo : EIATTR_MERCURY_ISA_VERSION
	.align		4
        /*00a4*/ 	.byte	0x03, 0x5f
        /*00a6*/ 	.short	0x0101


	//----- nvinfo : EIATTR_COOP_GROUP_MASK_REGIDS
	.align		4
        /*00a8*/ 	.byte	0x04, 0x29
        /*00aa*/ 	.short	(.L_28147 - .L_28146)


	//   ....[0]....
.L_28146:
        /*00ac*/ 	.word	0xffffffff


	//   ....[1]....
        /*00b0*/ 	.word	0xffffffff


	//   ....[2]....
        /*00b4*/ 	.word	0xffffffff


	//   ....[3]....
        /*00b8*/ 	.word	0xffffffff


	//   ....[4]....
        /*00bc*/ 	.word	0xffffffff


	//   ....[5]....
        /*00c0*/ 	.word	0xffffffff


	//   ....[6]....
        /*00c4*/ 	.word	0xffffffff


	//   ....[7]....
        /*00c8*/ 	.word	0xffffffff


	//   ....[8]....
        /*00cc*/ 	.word	0xffffffff


	//   ....[9]....
        /*00d0*/ 	.word	0xffffffff


	//   ....[10]....
        /*00d4*/ 	.word	0xffffffff


	//   ....[11]....
        /*00d8*/ 	.word	0xffffffff


	//   ....[12]....
        /*00dc*/ 	.word	0xffffffff


	//   ....[13]....
        /*00e0*/ 	.word	0xffffffff


	//   ....[14]....
        /*00e4*/ 	.word	0xffffffff


	//   ....[15]....
        /*00e8*/ 	.word	0xffffffff


	//   ....[16]....
        /*00ec*/ 	.word	0xffffffff


	//   ....[17]....
        /*00f0*/ 	.word	0x05000033


	//   ....[18]....
        /*00f4*/ 	.word	0x05000033


	//   ....[19]....
        /*00f8*/ 	.word	0x05000033


	//   ....[20]....
        /*00fc*/ 	.word	0x05000033


	//   ....[21]....
        /*0100*/ 	.word	0x05000033


	//   ....[22]....
        /*0104*/ 	.word	0x05000033


	//   ....[23]....
        /*0108*/ 	.word	0x05000033


	//   ....[24]....
        /*010c*/ 	.word	0x05000033


	//   ....[25]....
        /*0110*/ 	.word	0x05000033


	//   ....[26]....
        /*0114*/ 	.word	0x05000033


	//   ....[27]....
        /*0118*/ 	.word	0x05000033


	//   ....[28]....
        /*011c*/ 	.word	0x05000033


	//   ....[29]....
        /*0120*/ 	.word	0x05000033


	//   ....[30]....
        /*0124*/ 	.word	0x05000033


	//   ....[31]....
        /*0128*/ 	.word	0x05000033


	//   ....[32]....
        /*012c*/ 	.word	0x05000033


	//----- nvinfo : EIATTR_COOP_GROUP_INSTR_OFFSETS
	.align		4
.L_28147:
        /*0130*/ 	.byte	0x04, 0x28
        /*0132*/ 	.short	(.L_28149 - .L_28148)


	//   ....[0]....
.L_28148:
        /*0134*/ 	.word	0x000010e0


	//   ....[1]....
        /*0138*/ 	.word	0x000010f0


	//   ....[2]....
        /*013c*/ 	.word	0x00001100


	//   ....[3]....
        /*0140*/ 	.word	0x00001110


	//   ....[4]....
        /*0144*/ 	.word	0x00001120


	//   ....[5]....
        /*0148*/ 	.word	0x00001130


	//   ....[6]....
        /*014c*/ 	.word	0x00001150


	//   ....[7]....
        /*0150*/ 	.word	0x00001170


	//   ....[8]....
        /*0154*/ 	.word	0x000011a0


	//   ....[9]....
        /*0158*/ 	.word	0x000011c0


	//   ....[10]....
        /*015c*/ 	.word	0x000011f0


	//   ....[11]....
        /*0160*/ 	.word	0x00001210


	//   ....[12]....
        /*0164*/ 	.word	0x00001240


	//   ....[13]....
        /*0168*/ 	.word	0x00001260


	//   ....[14]....
        /*016c*/ 	.word	0x00001270


	//   ....[15]....
        /*0170*/ 	.word	0x00001290


	//   ....[16]....
        /*0174*/ 	.word	0x000013a0


	//   ....[17]....
        /*0178*/ 	.word	0x00001a00


	//   ....[18]....
        /*017c*/ 	.word	0x00001a60


	//   ....[19]....
        /*0180*/ 	.word	0x00001ae0


	//   ....[20]....
        /*0184*/ 	.word	0x00001b50


	//   ....[21]....
        /*0188*/ 	.word	0x00001bd0


	//   ....[22]....
        /*018c*/ 	.word	0x00001c40


	//   ....[23]....
        /*0190*/ 	.word	0x00001cc0


	//   ....[24]....
        /*0194*/ 	.word	0x00001d30


	//   ....[25]....
        /*0198*/ 	.word	0x00001da0


	//   ....[26]....
        /*019c*/ 	.word	0x00001e10


	//   ....[27]....
        /*01a0*/ 	.word	0x00001e80


	//   ....[28]....
        /*01a4*/ 	.word	0x00001ef0


	//   ....[29]....
        /*01a8*/ 	.word	0x00001f60


	//   ....[30]....
        /*01ac*/ 	.word	0x00001fd0


	//   ....[31]....
        /*01b0*/ 	.word	0x00002040


	//   ....[32]....
        /*01b4*/ 	.word	0x000020b0


	//----- nvinfo : EIATTR_VRC_CTA_INIT_COUNT
	.align		4
.L_28149:
        /*01b8*/ 	.byte	0x02, 0x4a
	.zero		1
	.zero		1


	//----- nvinfo : EIATTR_EXIT_INSTR_OFFSETS
	.align		4
        /*01bc*/ 	.byte	0x04, 0x1c
        /*01be*/ 	.short	(.L_28151 - .L_28150)


	//   ....[0]....
.L_28150:
        /*01c0*/ 	.word	0x00000040


	//   ....[1]....
        /*01c4*/ 	.word	0x00001470


	//   ....[2]....
        /*01c8*/ 	.word	0x00001780


	//   ....[3]....
        /*01cc*/ 	.word	0x000019b0


	//----- nvinfo : EIATTR_MAX_THREADS
	.align		4
.L_28151:
        /*01d0*/ 	.byte	0x04, 0x05
        /*01d2*/ 	.short	(.L_28153 - .L_28152)
.L_28152:
        /*01d4*/ 	.word	0x00000080
        /*01d8*/ 	.word	0x00000001
        /*01dc*/ 	.word	0x00000001


	//----- nvinfo : EIATTR_CRS_STACK_SIZE
	.align		4
.L_28153:
        /*01e0*/ 	.byte	0x04, 0x1e
        /*01e2*/ 	.short	(.L_28155 - .L_28154)
.L_28154:
        /*01e4*/ 	.word	0x00000000


	//----- nvinfo : EIATTR_CBANK_PARAM_SIZE
	.align		4
.L_28155:
        /*01e8*/ 	.byte	0x03, 0x19
        /*01ea*/ 	.short	0x0034


	//----- nvinfo : EIATTR_PARAM_CBANK
	.align		4
        /*01ec*/ 	.byte	0x04, 0x0a
        /*01ee*/ 	.short	(.L_28157 - .L_28156)
	.align		4
.L_28156:
        /*01f0*/ 	.word	index@(.nv.constant0._Z9cuda_gemmIiLi128ELi1ELi1ELi128ELi64ELi64ELi64ELi1ELi1EEviiiPT_S1_S1_iii)
        /*01f4*/ 	.short	0x0380
        /*01f6*/ 	.short	0x0034


	//----- nvinfo : EIATTR_SW_WAR
	.align		4
.L_28157:
        /*01f8*/ 	.byte	0x04, 0x36
        /*01fa*/ 	.short	(.L_28159 - .L_28158)
.L_28158:
        /*01fc*/ 	.word	0x00000008
.L_28159:


//--------------------- .nv.info._Z9cuda_gemmIiLi128ELi1ELi1ELi128ELi64ELi64ELi64ELi1ELi0EEviiiPT_S1_S1_iii --------------------------
	.section	.nv.info._Z9cuda_gemmIiLi128ELi1ELi1ELi128ELi64ELi64ELi64ELi1ELi0EEviiiPT_S1_S1_iii,"",@"SHT_CUDA_INFO"
	.sectionflags	@""
	.align	4


	//----- nvinfo : EIATTR_CUDA_API_VERSION
	.align		4
        /*0000*/ 	.byte	0x04, 0x37
        /*0002*/ 	.short	(.L_28161 - .L_28160)
.L_28160:
        /*0004*/ 	.word	0x00000082


	//----- nvinfo : EIATTR_KPARAM_INFO
	.align		4
.L_28161:
        /*0008*/ 	.byte	0x04, 0x17
        /*000a*/ 	.short	(.L_28163 - .L_28162)
.L_28162:
        /*000c*/ 	.word	0x00000000
        /*0010*/ 	.short	0x0008
        /*0012*/ 	.short	0x0030
        /*0014*/ 	.byte	0x00, 0xf0, 0x11, 0x00


	//----- nvinfo : EIATTR_KPARAM_INFO
	.align		4
.L_28163:
        /*0018*/ 	.byte	0x04, 0x17
        /*001a*/ 	.short	(.L_28165 - .L_28164)
.L_28164:
        /*001c*/ 	.word	0x00000000
        /*0020*/ 	.short	0x0007
        /*0022*/ 	.short	0x002c
        /*0024*/ 	.byte	0x00, 0xf0, 0x11, 0x00


	//----- nvinfo : EIATTR_KPARAM_INFO
	.align		4
.L_28165:
        /*0028*/ 	.byte	0x04, 0x17
        /*002a*/ 	.short	(.L_28167 - .L_28166)
.L_28166:
        /*002c*/ 	.word	0x00000000
        /*0030*/ 	.short	0x0006
        /*0032*/ 	.short	0x0028
        /*0034*/ 	.byte	0x00, 0xf0, 0x11, 0x00


	//----- nvinfo : EIATTR_KPARAM_INFO
	.align		4
.L_28167:
        /*0038*/ 	.byte	0x04, 0x17
        /*003a*/ 	.short	(.L_28169 - .L_28168)
.L_28168:
        /*003c*/ 	.word	0x00000000
        /*0040*/ 	.short	0x0005
        /*0042*/ 	.short	0x0020
        /*0044*/ 	.byte	0x00, 0xf5, 0x21, 0x00


	//----- nvinfo : EIATTR_KPARAM_INFO
	.align		4
.L_28169:
        /*0048*/ 	.byte	0x04, 0x17
        /*004a*/ 	.short	(.L_28171 - .L_28170)
.L_28170:
        /*004c*/ 	.word	0x00000000
        /*0050*/ 	.short	0x0004
        /*0052*/ 	.short	0x0018
        /*0054*/ 	.byte	0x00, 0xf5, 0x21, 0x00


	//----- nvinfo : EIATTR_KPARAM_INFO
	.align		4
.L_28171:
        /*0058*/ 	.byte	0x04, 0x17
        /*005a*/ 	.short	(.L_28173 - .L_28172)
.L_28172:
        /*005c*/ 	.word	0x00000000
        /*0060*/ 	.short	0x0003
        /*0062*/ 	.short	0x0010
        /*0064*/ 	.byte	0x00, 0xf5, 0x21, 0x00


	//----- nvinfo : EIATTR_KPARAM_INFO
	.align		4
.L_28173:
        /*0068*/ 	.byte	0x04, 0x17
        /*006a*/ 	.short	(.L_28175 - .L_28174)
.L_28174:
        /*006c*/ 	.word	0x00000000
        /*0070*/ 	.short	0x0002
        /*0072*/ 	.short	0x0008
        /*0074*/ 	.byte	0x00, 0xf0, 0x11, 0x00


	//----- nvinfo : EIATTR_KPARAM_INFO
	.align		4
.L_28175:
        /*0078*/ 	.byte	0x04, 0x17
        /*007a*/ 	.short	(.L_28177 - .L_28176)
.L_28176:
        /*007c*/ 	.word	0x00000000
        /*0080*/ 	.short	0x0001
        /*0082*/ 	.short	0x0004
        /*0084*/ 	.byte	0x00, 0xf0, 0x11, 0x00


	//----- nvinfo : EIATTR_KPARAM_INFO
	.align		4
.L_28177:
        /*0088*/ 	.byte	0x04, 0x17
        /*008a*/ 	.short	(.L_28179 - .L_28178)
.L_28178:
        /*008c*/ 	.word	0x00000000
        /*0090*/ 	.short	0x0000
        /*0092*/ 	.short	0x0000
        /*0094*/ 	.byte	0x00, 0xf0, 0x11, 0x00


	//----- nvinfo : EIATTR_SPARSE_MMA_MASK
	.align		4
.L_28179:
        /*0098*/ 	.byte	0x03, 0x50
        /*009a*/ 	.short	0x0000


	//----- nvinfo : EIATTR_MAXREG_COUNT
	.align		4
        /*009c*/ 	.byte	0x03, 0x1b
        /*009e*/ 	.short	0x00ff


	//----- nvinfo : EIATTR_NUM_BARRIERS
	.align		4
        /*00a0*/ 	.byte	0x02, 0x4c
        /*00a2*/ 	.byte	0x01
	.zero		1


	//----- nvinfo : EIATTR_MERCURY_ISA_VERSION
	.align		4
        /*00a4*/ 	.byte	0x03, 0x5f
        /*00a6*/ 	.short	0x0101


	//----- nvinfo : EIATTR_COOP_GROUP_MASK_REGIDS
	.align		4
        /*00a8*/ 	.byte	0x04, 0x29
        /*00aa*/ 	.short	(.L_28181 - .L_28180)


	//   ....[0]....
.L_28180:
        /*00ac*/ 	.word	0xffffffff


	//   ....[1]....
        /*00b0*/ 	.word	0xffffffff


	//   ....[2]....
        /*00b4*/ 	.word	0xffffffff


	//   ....[3]....
        /*00b8*/ 	.word	0xffffffff


	//   ....[4]....
        /*00bc*/ 	.word	0xffffffff


	//   ....[5]....
        /*00c0*/ 	.word	0xffffffff


	//   ....[6]....
        /*00c4*/ 	.word	0xffffffff


	//   ....[7]....
        /*00c8*/ 	.word	0xffffffff


	//   ....[8]....
        /*00cc*/ 	.word	0xffffffff


	//   ....[9]....
        /*00d0*/ 	.word	0xffffffff


	//   ....[10]....
        /*00d4*/ 	.word	0xffffffff


	//   ....[11]....
        /*00d8*/ 	.word	0xffffffff


	//   ....[12]....
        /*00dc*/ 	.word	0xffffffff


	//   ....[13]....
        /*00e0*/ 	.word	0xffffffff


	//   ....[14]....
        /*00e4*/ 	.word	0xffffffff


	//   ....[15]....
        /*00e8*/ 	.word	0xffffffff


	//   ....[16]....
        /*00ec*/ 	.word	0xffffffff


	//   ....[17]....
        /*00f0*/ 	.word	0x05000049


	//   ....[18]....
        /*00f4*/ 	.word	0x05000049


	//   ....[19]....
        /*00f8*/ 	.word	0x05000049


	//   ....[20]....
        /*00fc*/ 	.word	0x05000049


	//   ....[21]....
        /*0100*/ 	.word	0x05000049


	//   ....[22]....
        /*0104*/ 	.word	0x05000049


	//   ....[23]....
        /*0108*/ 	.word	0x05000049


	//   ....[24]....
        /*010c*/ 	.word	0x05000049


	//   ....[25]....
        /*0110*/ 	.word	0x05000049


	//   ....[26]....
        /*0114*/ 	.word	0x05000049


	//   ....[27]....
        /*0118*/ 	.word	0x05000049


	//   ....[28]....
        /*011c*/ 	.word	0x05000049


	//   ....[29]....
        /*0120*/ 	.word	0x05000049


	//   ....[30]....
        /*0124*/ 	.word	0x05000049


	//   ....[31]....
        /*0128*/ 	.word	0x05000049


	//   ....[32]....
        /*012c*/ 	.word	0x05000049


	//----- nvinfo : EIATTR_COOP_GROUP_INSTR_OFFSETS
	.align		4
.L_28181:
        /*0130*/ 	.byte	0x04, 0x28
        /*0132*/ 	.short	(.L_28183 - .L_28182)


	//   ....[0]....
.L_28182:
        /*0134*/ 	.word	0x00001ee0


	//   ....[1]....
        /*0138*/ 	.word	0x00001f40


	//   ....[2]....
        /*013c*/ 	.word	0x00001fa0


	//   ....[3]....
        /*0140*/ 	.word	0x00002000


	//   ....[4]....
        /*0144*/ 	.word	0x00002060


	//   ....[5]....
        /*0148*/ 	.word	0x000020c0


	//   ....[6]....
        /*014c*/ 	.word	0x00002120


	//   ....[7]....
        /*0150*/ 	.word	0x00002180


	//   ....[8]....
        /*0154*/ 	.word	0x000021e0


	//   ....[9]....
        /*0158*/ 	.word	0x00002240


	//   ....[10]....
        /*015c*/ 	.word	0x000022a0


	//   ....[11]....
        /*0160*/ 	.word	0x00002300


	//   ....[12]....
        /*0164*/ 	.word	0x00002360


	//   ....[13]....
        /*0168*/ 	.word	0x000023c0


	//   ....[14]....
        /*016c*/ 	.word	0x00002420


	//   ....[15]....
        /*0170*/ 	.word	0x00002480


	//   ....[16]....
        /*0174*/ 	.word	0x00002970


	//   ....[17]....
        /*0178*/ 	.word	0x00003070


	//   ....[18]....
        /*017c*/ 	.word	0x00003100


	//   ....[19]....
        /*0180*/ 	.word	0x00003190


	//   ....[20]....
        /*0184*/ 	.word	0x00003220


	//   ....[21]....
        /*0188*/ 	.word	0x000032b0


	//   ....[22]....
        /*018c*/ 	.word	0x00003340


	//   ....[23]....
        /*0190*/ 	.word	0x000033e0


	//   ....[24]....
        /*0194*/ 	.word	0x00003470


	//   ....[25]....
        /*0198*/ 	.word	0x00003510


	//   ....[26]....
        /*019c*/ 	.word	0x000035b0


	//   ....[27]....
        /*01a0*/ 	.word	0x00003640


	//   ....[28]....
        /*01a4*/ 	.word	0x000036e0


	//   ....[29]....
        /*01a8*/ 	.word	0x00003770


	//   ....[30]....
        /*01ac*/ 	.word	0x00003800


	//   ....[31]....
        /*01b0*/ 	.word	0x000038a0


	//   ....[32]....
        /*01b4*/ 	.word	0x00003930


	//----- nvinfo : EIATTR_VRC_CTA_INIT_COUNT
	.align		4
.L_28183:
        /*01b8*/ 	.byte	0x02, 0x4a
	.zero		1
	.zero		1


	//----- nvinfo : EIATTR_EXIT_INSTR_OFFSETS
	.align		4
        /*01bc*/ 	.byte	0x04, 0x1c
        /*01be*/ 	.short	(.L_28185 - .L_28184)


	//   ....[0]....
.L_28184:
        /*01c0*/ 	.word	0x00000160


	//   ....[1]....
        /*01c4*/ 	.word	0x00002a80


	//   ....[2]....
        /*01c8*/ 	.word	0x00002dd0


	//   ....[3]....
        /*01cc*/ 	.word	0x00003020


	//----- nvinfo : EIATTR_MAX_THREADS
	.align		4
.L_28185:
        /*01d0*/ 	.byte	0x04, 0x05
        /*01d2*/ 	.short	(.L_28187 - .L_28186)
.L_28186:
        /*01d4*/ 	.word	0x00000080
        /*01d8*/ 	.word	0x00000001
        /*01dc*/ 	.word	0x00000001


	//----- nvinfo : EIATTR_CRS_STACK_SIZE
	.align		4
.L_28187:
        /*01e0*/ 	.byte	0x04, 0x1e
        /*01e2*/ 	.short	(.L_28189 - .L_28188)
.L_28188:
        /*01e4*/ 	.word	0x00000000


	//----- nvinfo : EIATTR_CBANK_PARAM_SIZE
	.align		4
.L_28189:
        /*01e8*/ 	.byte	0x03, 0x19
        /*01ea*/ 	.short	0x0034


	//----- nvinfo : EIATTR_PARAM_CBANK
	.align		4
        /*01ec*/ 	.byte	0x04, 0x0a
        /*01ee*/ 	.short	(.L_28191 - .L_28190)
	.align		4
.L_28190:
        /*01f0*/ 	.word	index@(.nv.constant0._Z9cuda_gemmIiLi128ELi1ELi1ELi128ELi64ELi64ELi64ELi1ELi0EEviiiPT_S1_S1_iii)
        /*01f4*/ 	.short	0x0380
        /*01f6*/ 	.short	0x0034


	//----- nvinfo : EIATTR_SW_WAR
	.align		4
.L_28191:
        /*01f8*/ 	.byte	0x04, 0x36
        /*01fa*/ 	.short	(.L_28193 - .L_28192)
.L_28192:
        /*01fc*/ 	.word	0x00000008
.L_28193:


//--------------------- .nv.info._Z9cuda_gemmIiLi128ELi1ELi1ELi128ELi64ELi64ELi64ELi0ELi1EEviiiPT_S1_S1_iii --------------------------
	.section	.nv.info._Z9cuda_gemmIiLi128ELi1ELi1ELi128ELi64ELi64ELi64ELi0ELi1EEviiiPT_S1_S1_iii,"",@"SHT_CUDA_INFO"
	.sectionflags	@""
	.align	4


	//----- nvinfo : EIATTR_CUDA_API_VERSION
	.align		4
        /*0000*/ 	.byte	0x04, 0x37
        /*0002*/ 	.short	(.L_28195 - .L_28194)
.L_28194:
        /*0004*/ 	.word	0x00000082


	//----- nvinfo : EIATTR_KPARAM_INFO
	.align		4
.L_28195:
        /*0008*/ 	.byte	0x04, 0x17
        /*000a*/ 	.short	(.L_28197 - .L_28196)
.L_28196:
        /*000c*/ 	.word	0x00000000
        /*0010*/ 	.short	0x0008
        /*0012*/ 	.short	0x0030
        /*0014*/ 	.byte	0x00, 0xf0, 0x11, 0x00


	//----- nvinfo : EIATTR_KPARAM_INFO
	.align		4
.L_28197:
        /*0018*/ 	.byte	0x04, 0x17
        /*001a*/ 	.short	(.L_28199 - .L_28198)
.L_28198:
        /*001c*/ 	.word	0x00000000
        /*0020*/ 	.short	0x0007
        /*0022*/ 	.short	0x002c
        /*0024*/ 	.byte	0x00, 0xf0, 0x11, 0x00


	//----- nvinfo : EIATTR_KPARAM_INFO
	.align		4
.L_28199:
        /*0028*/ 	.byte	0x04, 0x17
        /*002a*/ 	.short	(.L_28201 - .L_28200)
.L_28200:
        /*002c*/ 	.word	0x00000000
        /*0030*/ 	.short	0x0006
        /*0032*/ 	.short	0x0028
        /*0034*/ 	.byte	0x00, 0xf0, 0x11, 0x00


	//----- nvinfo : EIATTR_KPARAM_INFO
	.align		4
.L_28201:
        /*0038*/ 	.byte	0x04, 0x17
        /*003a*/ 	.short	(.L_28203 - .L_28202)
.L_28202:
        /*003c*/ 	.word	0x00000000
        /*0040*/ 	.short	0x0005
        /*0042*/ 	.short	0x0020
        /*0044*/ 	.byte	0x00, 0xf5, 0x21, 0x00


	//----- nvinfo : EIATTR_KPARAM_INFO
	.align		4
.L_28203:
        /*0048*/ 	.byte	0x04, 0x17
        /*004a*/ 	.short	(.L_28205 - .L_28204)
.L_28204:
        /*004c*/ 	.word	0x00000000
        /*0050*/ 	.short	0x0004
        /*0052*/ 	.short	0x0018
        /*0054*/ 	.byte	0x00, 0xf5, 0x21, 0x00


	//----- nvinfo : EIATTR_KPARAM_INFO
	.align		4
.L_28205:
        /*0058*/ 	.byte	0x04, 0x17
        /*005a*/ 	.short	(.L_28207 - .L_28206)
.L_28206:
        /*005c*/ 	.word	0x00000000
        /*0060*/ 	.short	0x0003
        /*0062*/ 	.short	0x0010
        /*0064*/ 	.byte	0x00, 0xf5, 0x21, 0x00


	//----- nvinfo : EIATTR_KPARAM_INFO
	.align		4
.L_28207:
        /*0068*/ 	.byte	0x04, 0x17
        /*006a*/ 	.short	(.L_28209 - .L_28208)
.L_28208:
        /*006c*/ 	.word	0x00000000
        /*0070*/ 	.short	0x0002
        /*0072*/ 	.short	0x0008
        /*0074*/ 	.byte	0x00, 0xf0, 0x11, 0x00


	//----- nvinfo : EIATTR_KPARAM_INFO
	.align		4
.L_28209:
        /*0078*/ 	.byte	0x04, 0x17
        /*007a*/ 	.short	(.L_28211 - .L_28210)
.L_28210:
        /*007c*/ 	.word	0x00000000
        /*0080*/ 	.short	0x0001
        /*0082*/ 	.short	0x0004
        /*0084*/ 	.byte	0x00, 0xf0, 0x11, 0x00


	//----- nvinfo : EIATTR_KPARAM_INFO
	.align		4
.L_28211:
        /*0088*/ 	.byte	0x04, 0x17
        /*008a*/ 	.short	(.L_28213 - .L_28212)
.L_28212:
        /*008c*/ 	.word	0x00000000
        /*0090*/ 	.short	0x0000
        /*0092*/ 	.short	0x0000
        /*0094*/ 	.byte	0x00, 0xf0, 0x11, 0x00


	//----- nvinfo : EIATTR_SPARSE_MMA_MASK
	.align		4
.L_28213:
        /*0098*/ 	.byte	0x03, 0x50
        /*009a*/ 	.short	0x0000


	//----- nvinfo : EIATTR_MAXREG_COUNT
	.align		4
        /*009c*/ 	.byte	0x03, 0x1b
        /*009e*/ 	.short	0x00ff


	//----- nvinfo : EIATTR_NUM_BARRIERS
	.align		4
        /*00a0*/ 	.byte	0x02, 0x4c
        /*00a2*/ 	.byte	0x01
	.zero		1


	//----- nvinfo : EIATTR_ANNOTATIONS
	.align		4
        /*00a4*/ 	.byte	0x04, 0x55
        /*00a6*/ 	.short	(.L_28215 - .L_28214)


	//   ....[0]....
.L_28214:
        /*00a8*/ 	.word	0x00000001
        /*00ac*/ 	.byte	0xb0, 0x04, 0x00, 0x00, 0x01, 0x00, 0x00, 0x00, 0x40, 0x09, 0x00, 0x00


	//----- nvinfo : EIATTR_MERCURY_ISA_VERSION
	.align		4
.L_28215:
        /*00b8*/ 	.byte	0x03, 0x5f
        /*00ba*/ 	.short	0x0101


	//----- nvinfo : EIATTR_COOP_GROUP_MASK_REGIDS
	.align		4
        /*00bc*/ 	.byte	0x04, 0x29
        /*00be*/ 	.short	(.L_28217 - .L_28216)


	//   ....[0]....
.L_28216:
        /*00c0*/ 	.word	0xffffffff


	//   ....[1]....
        /*00c4*/ 	.word	0xffffffff


	//   ....[2]....
        /*00c8*/ 	.word	0xffffffff


	//   ....[3]....
        /*00cc*/ 	.word	0xffffffff


	//   ....[4]....
        /*00d0*/ 	.word	0xffffffff


	//   ....[5]....
        /*00d4*/ 	.word	0xffffffff


	//   ....[6]....
        /*00d8*/ 	.word	0xffffffff


	//   ....[7]....
        /*00dc*/ 	.word	0xffffffff


	//   ....[8]....
        /*00e0*/ 	.word	0xffffffff


	//   ....[9]....
        /*00e4*/ 	.word	0xffffffff


	//   ....[10]....
        /*00e8*/ 	.word	0xffffffff


	//   ....[11]....
        /*00ec*/ 	.word	0xffffffff


	//   ....[12]....
        /*00f0*/ 	.word	0xffffffff


	//   ....[13]....
        /*00f4*/ 	.word	0xffffffff


	//   ....[14]....
        /*00f8*/ 	.word	0xffffffff


	//   ....[15]....
        /*00fc*/ 	.word	0xffffffff


	//   ....[16]....
        /*0100*/ 	.word	0xffffffff


	//   ....[17]....
        /*0104*/ 	.word	0x05000008


	//   ....[18]....
        /*0108*/ 	.word	0x05000008


	//   ....[19]....
        /*010c*/ 	.word	0x05000008


	//   ....[20]....
        /*0110*/ 	.word	0x05000008


	//   ....[21]....
        /*0114*/ 	.word	0x05000008


	//   ....[22]....
        /*0118*/ 	.word	0x05000008


	//   ....[23]....
        /*011c*/ 	.word	0x05000008


	//   ....[24]....
        /*0120*/ 	.word	0x05000008


	//   ....[25]....
        /*0124*/ 	.word	0x05000008


	//   ....[26]....
        /*0128*/ 	.word	0x05000008


	//   ....[27]....
        /*012c*/ 	.word	0x05000008


	//   ....[28]....
        /*0130*/ 	.word	0x05000008


	//   ....[29]....
        /*0134*/ 	.word	0x05000008


	//   ....[30]....
        /*0138*/ 	.word	0x05000008


	//   ....[31]....
        /*013c*/ 	.word	0x05000008


	//   ....[32]....
        /*0140*/ 	.word	0x05000008


	//----- nvinfo : EIATTR_COOP_GROUP_INSTR_OFFSETS
	.align		4
.L_28217:
        /*0144*/ 	.byte	0x04, 0x28
        /*0146*/ 	.short	(.L_28219 - .L_28218)


	//   ....[0]....
.L_28218:
        /*0148*/ 	.word	0x00001190


	//   ....[1]....
        /*014c*/ 	.word	0x000011c0


	//   ....[2]....
        /*0150*/ 	.word	0x000011d0


	//   ....[3]....
        /*0154*/ 	.word	0x000011e0


	//   ....[4]....
        /*0158*/ 	.word	0x000011f0


	//   ....[5]....
        /*015c*/ 	.word	0x00001200


	//   ....[6]....
        /*0160*/ 	.word	0x00001220


	//   ....[7]....
        /*0164*/ 	.word	0x00001240


	//   ....[8]....
        /*0168*/ 	.word	0x00001260


	//   ....[9]....
        /*016c*/ 	.word	0x00001280


	//   ....[10]....
        /*0170*/ 	.word	0x000012c0


	//   ....[11]....
        /*0174*/ 	.word	0x00001300


	//   ....[12]....
        /*0178*/ 	.word	0x00001320


	//   ....[13]....
        /*017c*/ 	.word	0x00001330


	//   ....[14]....
        /*0180*/ 	.word	0x00001360


	//   ....[15]....
        /*0184*/ 	.word	0x00001380


	//   ....[16]....
        /*0188*/ 	.word	0x00001490


	//   ....[17]....
        /*018c*/ 	.word	0x00001bf0


	//   ....[18]....
        /*0190*/ 	.word	0x00001c40


	//   ....[19]....
        /*0194*/ 	.word	0x00001c90


	//   ....[20]....
        /*0198*/ 	.word	0x00001d00


	//   ....[21]....
        /*019c*/ 	.word	0x00001d60


	//   ....[22]....
        /*01a0*/ 	.word	0x00001dc0


	//   ....[23]....
        /*01a4*/ 	.word	0x00001e30


	//   ....[24]....
        /*01a8*/ 	.word	0x00001eb0


	//   ....[25]....
        /*01ac*/ 	.word	0x00001f10


	//   ....[26]....
        /*01b0*/ 	.word	0x00001f80


	//   ....[27]....
        /*01b4*/ 	.word	0x00001fe0


	//   ....[28]....
        /*01b8*/ 	.word	0x00002040


	//   ....[29]....
        /*01bc*/ 	.word	0x000020a0


	//   ....[30]....
        /*01c0*/ 	.word	0x00002100


	//   ....[31]....
        /*01c4*/ 	.word	0x00002160


	//   ....[32]....
        /*01c8*/ 	.word	0x000021c0


	//----- nvinfo : EIATTR_VRC_CTA_INIT_COUNT
	.align		4
.L_28219:
        /*01cc*/ 	.byte	0x02, 0x4a
	.zero		1
	.zero		1


	//----- nvinfo : EIATTR_EXIT_INSTR_OFFSETS
	.align		4
        /*01d0*/ 	.byte	0x04, 0x1c
        /*01d2*/ 	.short	(.L_28221 - .L_28220)


	//   ....[0]....
.L_28220:
        /*01d4*/ 	.word	0x00000050


	//   ....[1]....
        /*01d8*/ 	.word	0x00001560


	//   ....[2]....
        /*01dc*/ 	.word	0x00001900


	//   ....[3]....
        /*01e0*/ 	.word	0x00001ba0


	//----- nvinfo : EIATTR_MAX_THREADS
	.align		4
.L_28221:
        /*01e4*/ 	.byte	0x04, 0x05
        /*01e6*/ 	.short	(.L_28223 - .L_28222)
.L_28222:
        /*01e8*/ 	.word	0x00000080
        /*01ec*/ 	.word	0x00000001
        /*01f0*/ 	.word	0x00000001


	//----- nvinfo : EIATTR_CRS_STACK_SIZE
	.align		4
.L_28223:
        /*01f4*/ 	.byte	0x04, 0x1e
        /*01f6*/ 	.short	(.L_28225 - .L_28224)
.L_28224:
        /*01f8*/ 	.word	0x00000000


	//----- nvinfo : EIATTR_CBANK_PARAM_SIZE
	.align		4
.L_28225:
        /*01fc*/ 	.byte	0x03, 0x19
        /*01fe*/ 	.short	0x0034


	//----- nvinfo : EIATTR_PARAM_CBANK
	.align		4
        /*0200*/ 	.byte	0x04, 0x0a
        /*0202*/ 	.short	(.L_28227 - .L_28226)
	.align		4
.L_28226:
        /*0204*/ 	.word	index@(.nv.constant0._Z9cuda_gemmIiLi128ELi1ELi1ELi128ELi64ELi64ELi64ELi0ELi1EEviiiPT_S1_S1_iii)
        /*0208*/ 	.short	0x0380
        /*020a*/ 	.short	0x0034


	//----- nvinfo : EIATTR_SW_WAR
	.align		4
.L_28227:
        /*020c*/ 	.byte	0x04, 0x36
        /*020e*/ 	.short	(.L_28229 - .L_28228)
.L_28228:
        /*0210*/ 	.word	0x00000008
.L_28229:


//--------------------- .nv.info._Z9cuda_gemmIiLi128ELi1ELi1ELi128ELi64ELi64ELi64ELi0ELi0EEviiiPT_S1_S1_iii --------------------------
	.section	.nv.info._Z9cuda_gemmIiLi128ELi1ELi1ELi128ELi64ELi64ELi64ELi0ELi0EEviiiPT_S1_S1_iii,"",@"SHT_CUDA_INFO"
	.sectionflags	@""
	.align	4


	//----- nvinfo : EIATTR_CUDA_API_VERSION
	.align		4
        /*0000*/ 	.byte	0x04, 0x37
        /*0002*/ 	.short	(.L_28231 - .L_28230)
.L_28230:
        /*0004*/ 	.word	0x00000082


	//----- nvinfo : EIATTR_KPARAM_INFO
	.align		4
.L_28231:
        /*0008*/ 	.byte	0x04, 0x17
        /*000a*/ 	.short	(.L_28233 - .L_28232)
.L_28232:
        /*000c*/ 	.word	0x00000000
        /*0010*/ 	.short	0x0008
        /*0012*/ 	.short	0x0030
        /*0014*/ 	.byte	0x00, 0xf0, 0x11, 0x00


	//----- nvinfo : EIATTR_KPARAM_INFO
	.align		4
.L_28233:
        /*0018*/ 	.byte	0x04, 0x17
        /*001a*/ 	.short	(.L_28235 - .L_28234)
.L_28234:
        /*001c*/ 	.word	0x00000000
        /*0020*/ 	.short	0x0007
        /*0022*/ 	.short	0x002c
        /*0024*/ 	.byte	0x00, 0xf0, 0x11, 0x00


	//----- nvinfo : EIATTR_KPARAM_INFO
	.align		4
.L_28235:
        /*0028*/ 	.byte	0x04, 0x17
        /*002a*/ 	.short	(.L_28237 - .L_28236)
.L_28236:
        /*002c*/ 	.word	0x00000000
        /*0030*/ 	.short	0x0006
        /*0032*/ 	.short	0x0028
        /*0034*/ 	.byte	0x00, 0xf0, 0x11, 0x00


	//----- nvinfo : EIATTR_KPARAM_INFO
	.align		4
.L_28237:
        /*0038*/ 	.byte	0x04, 0x17
        /*003a*/ 	.short	(.L_28239 - .L_28238)
.L_28238:
        /*003c*/ 	.word	0x00000000
        /*0040*/ 	.short	0x0005
        /*0042*/ 	.short	0x0020
        /*0044*/ 	.byte	0x00, 0xf5, 0x21, 0x00


	//----- nvinfo : EIATTR_KPARAM_INFO
	.align		4
.L_28239:
        /*0048*/ 	.byte	0x04, 0x17
        /*004a*/ 	.short	(.L_28241 - .L_28240)
.L_28240:
        /*004c*/ 	.word	0x00000000
        /*0050*/ 	.short	0x0004
        /*0052*/ 	.short	0x0018
        /*0054*/ 	.byte	0x00, 0xf5, 0x21, 0x00


	//----- nvinfo : EIATTR_KPARAM_INFO
	.align		4
.L_28241:
        /*0058*/ 	.byte	0x04, 0x17
        /*005a*/ 	.short	(.L_28243 - .L_28242)
.L_28242:
        /*005c*/ 	.word	0x00000000
        /*0060*/ 	.short	0x0003
        /*0062*/ 	.short	0x0010
        /*0064*/ 	.byte	0x00, 0xf5, 0x21, 0x00


	//----- nvinfo : EIATTR_KPARAM_INFO
	.align		4
.L_28243:
        /*0068*/ 	.byte	0x04, 0x17
        /*006a*/ 	.short	(.L_28245 - .L_28244)
.L_28244:
        /*006c*/ 	.word	0x00000000
        /*0070*/ 	.short	0x0002
        /*0072*/ 	.short	0x0008
        /*0074*/ 	.byte	0x00, 0xf0, 0x11, 0x00


	//----- nvinfo : EIATTR_KPARAM_INFO
	.align		4
.L_28245:
        /*0078*/ 	.byte	0x04, 0x17
        /*007a*/ 	.short	(.L_28247 - .L_28246)
.L_28246:
        /*007c*/ 	.word	0x00000000
        /*0080*/ 	.short	0x0001
        /*0082*/ 	.short	0x0004
        /*0084*/ 	.byte	0x00, 0xf0, 0x11, 0x00


	//----- nvinfo : EIATTR_KPARAM_INFO
	.align		4
.L_28247:
        /*0088*/ 	.byte	0x04, 0x17
        /*008a*/ 	.short	(.L_28249 - .L_28248)
.L_28248:
        /*008c*/ 	.word	0x00000000
        /*0090*/ 	.short	0x0000
        /*0092*/ 	.short	0x0000
        /*0094*/ 	.byte	0x00, 0xf0, 0x11, 0x00


	//----- nvinfo : EIATTR_SPARSE_MMA_MASK
	.align		4
.L_28249:
        /*0098*/ 	.byte	0x03, 0x50
        /*009a*/ 	.short	0x0000


	//----- nvinfo : EIATTR_MAXREG_COUNT
	.align		4
        /*009c*/ 	.byte	0x03, 0x1b
        /*009e*/ 	.short	0x00ff


	//----- nvinfo : EIATTR_NUM_BARRIERS
	.align		4
        /*00a0*/ 	.byte	0x02, 0x4c
        /*00a2*/ 	.byte	0x01
	.zero		1


	//----- nvinfo : EIATTR_MERCURY_ISA_VERSION
	.align		4
        /*00a4*/ 	.byte	0x03, 0x5f
        /*00a6*/ 	.short	0x0101


	//----- nvinfo : EIATTR_COOP_GROUP_MASK_REGIDS
	.align		4
        /*00a8*/ 	.byte	0x04, 0x29
        /*00aa*/ 	.short	(.L_28251 - .L_28250)


	//   ....[0]....
.L_28250:
        /*00ac*/ 	.word	0xffffffff


	//   ....[1]....
        /*00b0*/ 	.word	0xffffffff


	//   ....[2]....
        /*00b4*/ 	.word	0xffffffff


	//   ....[3]....
        /*00b8*/ 	.word	0xffffffff


	//   ....[4]....
        /*00bc*/ 	.word	0xffffffff


	//   ....[5]....
        /*00c0*/ 	.word	0xffffffff


	//   ....[6]....
        /*00c4*/ 	.word	0xffffffff


	//   ....[7]....
        /*00c8*/ 	.word	0xffffffff


	//   ....[8]....
        /*00cc*/ 	.word	0xffffffff


	//   ....[9]....
        /*00d0*/ 	.word	0xffffffff


	//   ....[10]....
        /*00d4*/ 	.word	0xffffffff


	//   ....[11]....
        /*00d8*/ 	.word	0xffffffff


	//   ....[12]....
        /*00dc*/ 	.word	0xffffffff


	//   ....[13]....
        /*00e0*/ 	.word	0xffffffff


	//   ....[14]....
        /*00e4*/ 	.word	0xffffffff


	//   ....[15]....
        /*00e8*/ 	.word	0xffffffff


	//   ....[16]....
        /*00ec*/ 	.word	0xffffffff


	//   ....[17]....
        /*00f0*/ 	.word	0x05000048


	//   ....[18]....
        /*00f4*/ 	.word	0x05000048


	//   ....[19]....
        /*00f8*/ 	.word	0x05000048


	//   ....[20]....
        /*00fc*/ 	.word	0x05000048


	//   ....[21]....
        /*0100*/ 	.word	0x05000048


	//   ....[22]....
        /*0104*/ 	.word	0x05000048


	//   ....[23]....
        /*0108*/ 	.word	0x05000048


	//   ....[24]....
        /*010c*/ 	.word	0x05000048


	//   ....[25]....
        /*0110*/ 	.word	0x05000048


	//   ....[26]....
        /*0114*/ 	.word	0x05000048


	//   ....[27]....
        /*0118*/ 	.word	0x05000048


	//   ....[28]....
        /*011c*/ 	.word	0x05000048


	//   ....[29]....
        /*0120*/ 	.word	0x05000048


	//   ....[30]....
        /*0124*/ 	.word	0x05000048


	//   ....[31]....
        /*0128*/ 	.word	0x05000048


	//   ....[32]....
        /*012c*/ 	.word	0x05000048


	//----- nvinfo : EIATTR_COOP_GROUP_INSTR_OFFSETS
	.align		4
.L_28251:
        /*0130*/ 	.byte	0x04, 0x28
        /*0132*/ 	.short	(.L_28253 - .L_28252)


	//   ....[0]....
.L_28252:
        /*0134*/ 	.word	0x00001f70


	//   ....[1]....
        /*0138*/ 	.word	0x00001fd0


	//   ....[2]....
        /*013c*/ 	.word	0x00002030


	//   ....[3]....
        /*0140*/ 	.word	0x00002090


	//   ....[4]....
        /*0144*/ 	.word	0x000020f0


	//   ....[5]....
        /*0148*/ 	.word	0x00002150


	//   ....[6]....
        /*014c*/ 	.word	0x000021b0


	//   ....[7]....
        /*0150*/ 	.word	0x00002210


	//   ....[8]....
        /*0154*/ 	.word	0x00002270


	//   ....[9]....
        /*0158*/ 	.word	0x000022d0


	//   ....[10]....
        /*015c*/ 	.word	0x00002330


	//   ....[11]....
        /*0160*/ 	.word	0x00002390


	//   ....[12]....
        /*0164*/ 	.word	0x000023f0


	//   ....[13]....
        /*0168*/ 	.word	0x00002450


	//   ....[14]....
        /*016c*/ 	.word	0x000024b0


	//   ....[15]....
        /*0170*/ 	.word	0x00002510


	//   ....[16]....
        /*0174*/ 	.word	0x00002a00


	//   ....[17]....
        /*0178*/ 	.word	0x00003a30


	//   ....[18]....
        /*017c*/ 	.word	0x00003ac0


	//   ....[19]....
        /*0180*/ 	.word	0x00003b50


	//   ....[20]....
        /*0184*/ 	.word	0x00003be0


	//   ....[21]....
        /*0188*/ 	.word	0x00003c70


	//   ....[22]....
        /*018c*/ 	.word	0x00003d00


	//   ....[23]....
        /*0190*/ 	.word	0x00003d90


	//   ....[24]....
        /*0194*/ 	.word	0x00003e20


	//   ....[25]....
        /*0198*/ 	.word	0x00003eb0


	//   ....[26]....
        /*019c*/ 	.word	0x00003f40


	//   ....[27]....
        /*01a0*/ 	.word	0x00003fd0


	//   ....[28]....
        /*01a4*/ 	.word	0x00004060


	//   ....[29]....
        /*01a8*/ 	.word	0x000040f0


	//   ....[30]....
        /*01ac*/ 	.word	0x00004180


	//   ....[31]....
        /*01b0*/ 	.word	0x00004210


	//   ....[32]....
        /*01b4*/ 	.word	0x000042a0


	//----- nvinfo : EIATTR_VRC_CTA_INIT_COUNT
	.align		4
.L_28253:
        /*01b8*/ 	.byte	0x02, 0x4a
	.zero		1
	.zero		1


	//----- nvinfo : EIATTR_EXIT_INSTR_OFFSETS
	.align		4
        /*01bc*/ 	.byte	0x04, 0x1c
        /*01be*/ 	.short	(.L_28255 - .L_28254)


	//   ....[0]....
.L_28254:
        /*01c0*/ 	.word	0x00000160


	//   ....[1]....
        /*01c4*/ 	.word	0x00002b10


	//   ....[2]....
        /*01c8*/ 	.word	0x00003210


	//   ....[3]....
        /*01cc*/ 	.word	0x000039e0


	//----- nvinfo : EIATTR_MAX_THREADS
	.align		4
.L_28255:
        /*01d0*/ 	.byte	0x04, 0x05
        /*01d2*/ 	.short	(.L_28257 - .L_28256)
.L_28256:
        /*01d4*/ 	.word	0x00000080
        /*01d8*/ 	.word	0x00000001
        /*01dc*/ 	.word	0x00000001


	//----- nvinfo : EIATTR_CRS_STACK_SIZE
	.align		4
.L_28257:
        /*01e0*/ 	.byte	0x04, 0x1e
        /*01e2*/ 	.short	(.L_28259 - .L_28258)
.L_28258:
        /*01e4*/ 	.word	0x00000000


	//----- nvinfo : EIATTR_CBANK_PARAM_SIZE
	.align		4
.L_28259:
        /*01e8*/ 	.byte	0x03, 0x19
        /*01ea*/ 	.short	0x0034


	//----- nvinfo : EIATTR_PARAM_CBANK
	.align		4
        /*01ec*/ 	.byte	0x04, 0x0a
        /*01ee*/ 	.short	(.L_28261 - .L_28260)
	.align		4
.L_28260:
        /*01f0*/ 	.word	index@(.nv.constant0._Z9cuda_gemmIiLi128ELi1ELi1ELi128ELi64ELi64ELi64ELi0ELi0EEviiiPT_S1_S1_iii)
        /*01f4*/ 	.short	0x0380
        /*01f6*/ 	.short	0x0034


	//----- nvinfo : EIATTR_SW_WAR
	.align		4
.L_28261:
        /*01f8*/ 	.byte	0x04, 0x36
        /*01fa*/ 	.short	(.L_28263 - .L_28262)
.L_28262:
        /*01fc*/ 	.word	0x00000008
.L_28263:


//--------------------- .nv.info._Z9cuda_gemmIiLi128ELi1ELi1ELi128ELi32ELi32ELi64ELi1ELi1EEviiiPT_S1_S1_iii --------------------------
	.section	.nv.info._Z9cuda_gemmIiLi128ELi1ELi1ELi128ELi32ELi32ELi64ELi1ELi1EEviiiPT_S1_S1_iii,"",@"SHT_CUDA_INFO"
	.sectionflags	@""
	.align	4


	//----- nvinfo : EIATTR_CUDA_API_VERSION
	.align		4
        /*0000*/ 	.byte	0x04, 0x37
        /*0002*/ 	.short	(.L_28265 - .L_28264)
.L_28264:
        /*0004*/ 	.word	0x00000082


	//----- nvinfo : EIATTR_KPARAM_INFO
	.align		4
.L_28265:
        /*0008*/ 	.byte	0x04, 0x17
        /*000a*/ 	.short	(.L_28267 - .L_28266)
.L_28266:
        /*000c*/ 	.word	0x00000000
        /*0010*/ 	.short	0x0008
        /*0012*/ 	.short	0x0030
        /*0014*/ 	.byte	0x00, 0xf0, 0x11, 0x00


	//----- nvinfo : EIATTR_KPARAM_INFO
	.align		4
.L_28267:
        /*0018*/ 	.byte	0x04, 0x17
        /*001a*/ 	.short	(.L_28269 - .L_28268)
.L_28268:
        /*001c*/ 	.word	0x00000000
        /*0020*/ 	.short	0x0007
        /*0022*/ 	.short	0x002c
        /*0024*/ 	.byte	0x00, 0xf0, 0x11, 0x00


	//----- nvinfo : EIATTR_KPARAM_INFO
	.align		4
.L_28269:
        /*0028*/ 	.byte	0x04, 0x17
        /*002a*/ 	.short	(.L_28271 - .L_28270)
.L_28270:
        /*002c*/ 	.word	0x00000000
        /*0030*/ 	.short	0x0006
        /*0032*/ 	.short	0x0028
        /*0034*/ 	.byte	0x00, 0xf0, 0x11, 0x00


	//----- nvinfo : EIATTR_KPARAM_INFO
	.align		4
.L_28271:
        /*0038*/ 	.byte	0x04, 0x17
        /*003a*/ 	.short	(.L_28273 - .L_28272)
.L_28272:
        /*003c*/ 	.word	0x00000000
        /*0040*/ 	.short	0x0005
        /*0042*/ 	.short	0x0020
        /*0044*/ 	.byte	0x00, 0xf5, 0x21, 0x00


	//----- nvinfo : EIATTR_KPARAM_INFO
	.align		4
.L_28273:
        /*0048*/ 	.byte	0x04, 0x17
        /*004a*/ 	.short	(.L_28275 - .L_28274)
.L_28274:
        /*004c*/ 	.word	0x00000000
        /*0050*/ 	.short	0x0004
        /*0052*/ 	.short	0x0018
        /*0054*/ 	.byte	0x00, 0xf5, 0x21, 0x00


	//----- nvinfo : EIATTR_KPARAM_INFO
	.align		4
.L_28275:
        /*0058*/ 	.byte	0x04, 0x17
        /*005a*/ 	.short	(.L_28277 - .L_28276)
.L_28276:
        /*005c*/ 	.word	0x00000000
        /*0060*/ 	.short	0x0003
        /*0062*/ 	.short	0x0010
        /*0064*/ 	.byte	0x00, 0xf5, 0x21, 0x00


	//----- nvinfo : EIATTR_KPARAM_INFO
	.align		4
.L_28277:
        /*0068*/ 	.byte	0x04, 0x17
        /*006a*/ 	.short	(.L_28279 - .L_28278)
.L_28278:
        /*006c*/ 	.word	0x00000000
        /*0070*/ 	.short	0x0002
        /*0072*/ 	.short	0x0008
        /*0074*/ 	.byte	0x00, 0xf0, 0x11, 0x00


	//----- nvinfo : EIATTR_KPARAM_INFO
	.align		4
.L_28279:
        /*0078*/ 	.byte	0x04, 0x17
        /*007a*/ 	.short	(.L_28281 - .L_28280)
.L_28280:
        /*007c*/ 	.word	0x00000000
        /*0080*/ 	.short	0x0001
        /*0082*/ 	.short	0x0004
        /*0084*/ 	.byte	0x00, 0xf0, 0x11, 0x00


	//----- nvinfo : EIATTR_KPARAM_INFO
	.align		4
.L_28281:
        /*0088*/ 	.byte	0x04, 0x17
        /*008a*/ 	.short	(.L_28283 - .L_28282)
.L_28282:
        /*008c*/ 	.word	0x00000000
        /*0090*/ 	.short	0x0000
        /*0092*/ 	.short	0x0000
        /*0094*/ 	.byte	0x00, 0xf0, 0x11, 0x00


	//----- nvinfo : EIATTR_SPARSE_MMA_MASK
	.align		4
.L_28283:
        /*0098*/ 	.byte	0x03, 0x50
        /*009a*/ 	.short	0x0000


	//----- nvinfo : EIATTR_MAXREG_COUNT
	.align		4
        /*009c*/ 	.byte	0x03, 0x1b
        /*009e*/ 	.short	0x00ff


	//----- nvinfo : EIATTR_NUM_BARRIERS
	.align		4
        /*00a0*/ 	.byte	0x02, 0x4c
        /*00a2*/ 	.byte	0x01
	.zero		1


	//----- nvinfo : EIATTR_MERCURY_ISA_VERSION
	.align		4
        /*00a4*/ 	.byte	0x03, 0x5f
        /*00a6*/ 	.short	0x0101


	//----- nvinfo : EIATTR_COOP_GROUP_MASK_REGIDS
	.align		4
        /*00a8*/ 	.byte	0x04, 0x29
        /*00aa*/ 	.short	(.L_28285 - .L_28284)


	//   ....[0]....
.L_28284:
        /*00ac*/ 	.word	0xffffffff


	//   ....[1]....
        /*00b0*/ 	.word	0xffffffff


	//   ....[2]....
        /*00b4*/ 	.word	0xffffffff


	//   ....[3]....
        /*00b8*/ 	.word	0xffffffff


	//   ....[4]....
        /*00bc*/ 	.word	0xffffffff


	//   ....[5]....
        /*00c0*/ 	.word	0xffffffff


	//   ....[6]....
        /*00c4*/ 	.word	0xffffffff


	//   ....[7]....
        /*00c8*/ 	.word	0xffffffff


	//   ....[8]....
        /*00cc*/ 	.word	0xffffffff


	//   ....[9]....
        /*00d0*/ 	.word	0xffffffff


	//   ....[10]....
        /*00d4*/ 	.word	0xffffffff


	//   ....[11]....
        /*00d8*/ 	.word	0xffffffff


	//   ....[12]....
        /*00dc*/ 	.word	0xffffffff


	//   ....[13]....
        /*00e0*/ 	.word	0xffffffff


	//   ....[14]....
        /*00e4*/ 	.word	0xffffffff


	//   ....[15]....
        /*00e8*/ 	.word	0xffffffff


	//   ....[16]....
        /*00ec*/ 	.word	0xffffffff


	//----- nvinfo : EIATTR_COOP_GROUP_INSTR_OFFSETS
	.align		4
.L_28285:
        /*00f0*/ 	.byte	0x04, 0x28
        /*00f2*/ 	.short	(.L_28287 - .L_28286)


	//   ....[0]....
.L_28286:
        /*00f4*/ 	.word	0x00001210


	//   ....[1]....
        /*00f8*/ 	.word	0x00001220


	//   ....[2]....
        /*00fc*/ 	.word	0x00001230


	//   ....[3]....
        /*0100*/ 	.word	0x00001240


	//   ....[4]....
        /*0104*/ 	.word	0x00001300


	//   ....[5]....
        /*0108*/ 	.word	0x00001310


	//   ....[6]....
        /*010c*/ 	.word	0x00001330


	//   ....[7]....
        /*0110*/ 	.word	0x00001340


	//   ....[8]....
        /*0114*/ 	.word	0x00001370


	//   ....[9]....
        /*0118*/ 	.word	0x000013d0


	//   ....[10]....
        /*011c*/ 	.word	0x000013e0


	//   ....[11]....
        /*0120*/ 	.word	0x00001430


	//   ....[12]....
        /*0124*/ 	.word	0x00001450


	//   ....[13]....
        /*0128*/ 	.word	0x00001490


	//   ....[14]....
        /*012c*/ 	.word	0x000014f0


	//   ....[15]....
        /*0130*/ 	.word	0x00001520


	//   ....[16]....
        /*0134*/ 	.word	0x000015b0


	//----- nvinfo : EIATTR_VRC_CTA_INIT_COUNT
	.align		4
.L_28287:
        /*0138*/ 	.byte	0x02, 0x4a
	.zero		1
	.zero		1


	//----- nvinfo : EIATTR_EXIT_INSTR_OFFSETS
	.align		4
        /*013c*/ 	.byte	0x04, 0x1c
        /*013e*/ 	.short	(.L_28289 - .L_28288)


	//   ....[0]....
.L_28288:
        /*0140*/ 	.word	0x00000040


	//   ....[1]....
        /*0144*/ 	.word	0x00001610


	//   ....[2]....
        /*0148*/ 	.word	0x00001940


	//   ....[3]....
        /*014c*/ 	.word	0x00001b70


	//----- nvinfo : EIATTR_MAX_THREADS
	.align		4
.L_28289:
        /*0150*/ 	.byte	0x04, 0x05
        /*0152*/ 	.short	(.L_28291 - .L_28290)
.L_28290:
        /*0154*/ 	.word	0x00000080
        /*0158*/ 	.word	0x00000001
        /*015c*/ 	.word	0x00000001


	//----- nvinfo : EIATTR_CRS_STACK_SIZE
	.align		4
.L_28291:
        /*0160*/ 	.byte	0x04, 0x1e
        /*0162*/ 	.short	(.L_28293 - .L_28292)
.L_28292:
        /*0164*/ 	.word	0x00000000


	//----- nvinfo : EIATTR_CBANK_PARAM_SIZE
	.align		4
.L_28293:
        /*0168*/ 	.byte	0x03, 0x19
        /*016a*/ 	.short	0x0034


	//----- nvinfo : EIATTR_PARAM_CBANK
	.align		4
        /*016c*/ 	.byte	0x04, 0x0a
        /*016e*/ 	.short	(.L_28295 - .L_28294)
	.align		4
.L_28294:
        /*0170*/ 	.word	index@(.nv.constant0._Z9cuda_gemmIiLi128ELi1ELi1ELi128ELi32ELi32ELi64ELi1ELi1EEviiiPT_S1_S1_iii)
        /*0174*/ 	.short	0x0380
        /*0176*/ 	.short	0x0034


	//----- nvinfo : EIATTR_SW_WAR
	.align		4
.L_28295:
        /*0178*/ 	.byte	0x04, 0x36
        /*017a*/ 	.short	(.L_28297 - .L_28296)
.L_28296:
        /*017c*/ 	.word	0x00000008
.L_28297:


//--------------------- .nv.info._Z9cuda_gemmIiLi128ELi1ELi1ELi128ELi32ELi32ELi64ELi1ELi0EEviiiPT_S1_S1_iii --------------------------
	.section	.nv.info._Z9cuda_gemmIiLi128ELi1ELi1ELi128ELi32ELi32ELi64ELi1ELi0EEviiiPT_S1_S1_iii,"",@"SHT_CUDA_INFO"
	.sectionflags	@""
	.align	4


	//----- nvinfo : EIATTR_CUDA_API_VERSION
	.align		4
        /*0000*/ 	.byte	0x04, 0x37
        /*0002*/ 	.short	(.L_28299 - .L_28298)
.L_28298:
        /*0004*/ 	.word	0x00000082


	//----- nvinfo : EIATTR_KPARAM_INFO
	.align		4
.L_28299:
        /*0008*/ 	.byte	0x04, 0x17
        /*000a*/ 	.short	(.L_28301 - .L_28300)
.L_28300:
        /*000c*/ 	.word	0x00000000
        /*0010*/ 	.short	0x0008
        /*0012*/ 	.short	0x0030
        /*0014*/ 	.byte	0x00, 0xf0, 0x11, 0x00


	//----- nvinfo : EIATTR_KPARAM_INFO
	.align		4
.L_28301:
        /*0018*/ 	.byte	0x04, 0x17
        /*001a*/ 	.short	(.L_28303 - .L_28302)
.L_28302:
        /*001c*/ 	.word	0x00000000
        /*0020*/ 	.short	0x0007
        /*0022*/ 	.short	0x002c
        /*0024*/ 	.byte	0x00, 0xf0, 0x11, 0x00


	//----- nvinfo : EIATTR_KPARAM_INFO
	.align		4
.L_28303:
        /*0028*/ 	.byte	0x04, 0x17
        /*002a*/ 	.short	(.L_28305 - .L_28304)
.L_28304:
        /*002c*/ 	.word	0x00000000
        /*0030*/ 	.short	0x0006
        /*0032*/ 	.short	0x0028
        /*0034*/ 	.byte	0x00, 0xf0, 0x11, 0x00


	//----- nvinfo : EIATTR_KPARAM_INFO
	.align		4
.L_28305:
        /*0038*/ 	.byte	0x04, 0x17
        /*003a*/ 	.short	(.L_28307 - .L_28306)
.L_28306:
        /*003c*/ 	.word	0x00000000
        /*0040*/ 	.short	0x0005
        /*0042*/ 	.short	0x0020
        /*0044*/ 	.byte	0x00, 0xf5, 0x21, 0x00


	//----- nvinfo : EIATTR_KPARAM_INFO
	.align		4
.L_28307:
        /*0048*/ 	.byte	0x04, 0x17
        /*004a*/ 	.short	(.L_28309 - .L_28308)
.L_28308:
        /*004c*/ 	.word	0x00000000
        /*0050*/ 	.short	0x0004
        /*0052*/ 	.short	0x0018
        /*0054*/ 	.byte	0x00, 0xf5, 0x21, 0x00


	//----- nvinfo : EIATTR_KPARAM_INFO
	.align		4
.L_28309:
        /*0058*/ 	.byte	0x04, 0x17
        /*005a*/ 	.short	(.L_28311 - .L_28310)
.L_28310:
        /*005c*/ 	.word	0x00000000
        /*0060*/ 	.short	0x0003
        /*0062*/ 	.short	0x0010
        /*0064*/ 	.byte	0x00, 0xf5, 0x21, 0x00


	//----- nvinfo : EIATTR_KPARAM_INFO
	.align		4
.L_28311:
        /*0068*/ 	.byte	0x04, 0x17
        /*006a*/ 	.short	(.L_28313 - .L_28312)
.L_28312:
        /*006c*/ 	.word	0x00000000
        /*0070*/ 	.short	0x0002
        /*0072*/ 	.short	0x0008
        /*0074*/ 	.byte	0x00, 0xf0, 0x11, 0x00


	//----- nvinfo : EIATTR_KPARAM_INFO
	.align		4
.L_28313:
        /*0078*/ 	.byte	0x04, 0x17
        /*007a*/ 	.short	(.L_28315 - .L_28314)
.L_28314:
        /*007c*/ 	.word	0x00000000
        /*0080*/ 	.short	0x0001
        /*0082*/ 	.short	0x0004
        /*0084*/ 	.byte	0x00, 0xf0, 0x11, 0x00


	//----- nvinfo : EIATTR_KPARAM_INFO
	.align		4
.L_28315:
        /*0088*/ 	.byte	0x04, 0x17
        /*008a*/ 	.short	(.L_28317 - .L_28316)
.L_28316:
        /*008c*/ 	.word	0x00000000
        /*0090*/ 	.short	0x0000
        /*0092*/ 	.short	0x0000
        /*0094*/ 	.byte	0x00, 0xf0, 0x11, 0x00


	//----- nvinfo : EIATTR_SPARSE_MMA_MASK
	.align		4
.L_28317:
        /*0098*/ 	.byte	0x03, 0x50
        /*009a*/ 	.short	0x0000


	//----- nvinfo : EIATTR_MAXREG_COUNT
	.align		4
        /*009c*/ 	.byte	0x03, 0x1b
        /*009e*/ 	.short	0x00ff


	//----- nvinfo : EIATTR_NUM_BARRIERS
	.align		4
        /*00a0*/ 	.byte	0x02, 0x4c
        /*00a2*/ 	.byte	0x01
	.zero		1


	//----- nvinfo : EIATTR_ANNOTATIONS
	.align		4
        /*00a4*/ 	.byte	0x04, 0x55
        /*00a6*/ 	.short	(.L_28319 - .L_28318)


	//   ....[0]....
.L_28318:
        /*00a8*/ 	.word	0x00000001
        /*00ac*/ 	.byte	0x20, 0x17, 0x00, 0x00, 0x01, 0x00, 0x00, 0x00, 0x40, 0x18, 0x00, 0x00


	//----- nvinfo : EIATTR_MERCURY_ISA_VERSION
	.align		4
.L_28319:
        /*00b8*/ 	.byte	0x03, 0x5f
        /*00ba*/ 	.short	0x0101


	//----- nvinfo : EIATTR_COOP_GROUP_MASK_REGIDS
	.align		4
        /*00bc*/ 	.byte	0x04, 0x29
        /*00be*/ 	.short	(.L_28321 - .L_28320)


	//   ....[0]....
.L_28320:
        /*00c0*/ 	.word	0xffffffff


	//   ....[1]....
        /*00c4*/ 	.word	0xffffffff


	//   ....[2]....
        /*00c8*/ 	.word	0xffffffff


	//   ....[3]....
        /*00cc*/ 	.word	0xffffffff


	//   ....[4]....
        /*00d0*/ 	.word	0xffffffff


	//   ....[5]....
        /*00d4*/ 	.word	0xffffffff


	//   ....[6]....
        /*00d8*/ 	.word	0xffffffff


	//   ....[7]....
        /*00dc*/ 	.word	0xffffffff


	//   ....[8]....
        /*00e0*/ 	.word	0xffffffff


	//   ....[9]....
        /*00e4*/ 	.word	0xffffffff


	//   ....[10]....
        /*00e8*/ 	.word	0xffffffff


	//   ....[11]....
        /*00ec*/ 	.word	0xffffffff


	//   ....[12]....
        /*00f0*/ 	.word	0xffffffff


	//   ....[13]....
        /*00f4*/ 	.word	0xffffffff


	//   ....[14]....
        /*00f8*/ 	.word	0xffffffff


	//   ....[15]....
        /*00fc*/ 	.word	0xffffffff


	//   ....[16]....
        /*0100*/ 	.word	0xffffffff


	//   ....[17]....
        /*0104*/ 	.word	0x05000030


	//   ....[18]....
        /*0108*/ 	.word	0x05000030


	//   ....[19]....
        /*010c*/ 	.word	0x05000030


	//   ....[20]....
        /*0110*/ 	.word	0x05000030


	//   ....[21]....
        /*0114*/ 	.word	0x05000030


	//   ....[22]....
        /*0118*/ 	.word	0x05000030


	//   ....[23]....
        /*011c*/ 	.word	0x05000030


	//   ....[24]....
        /*0120*/ 	.word	0x05000030


	//   ....[25]....
        /*0124*/ 	.word	0x05000030


	//   ....[26]....
        /*0128*/ 	.word	0x05000030


	//   ....[27]....
        /*012c*/ 	.word	0x05000030


	//   ....[28]....
        /*0130*/ 	.word	0x05000030


	//   ....[29]....
        /*0134*/ 	.word	0x05000030


	//   ....[30]....
        /*0138*/ 	.word	0x05000030


	//   ....[31]....
        /*013c*/ 	.word	0x05000030


	//   ....[32]....
        /*0140*/ 	.word	0x05000030


	//----- nvinfo : EIATTR_COOP_GROUP_INSTR_OFFSETS
	.align		4
.L_28321:
        /*0144*/ 	.byte	0x04, 0x28
        /*0146*/ 	.short	(.L_28323 - .L_28322)


	//   ....[0]....
.L_28322:
        /*0148*/ 	.word	0x000023d0


	//   ....[1]....
        /*014c*/ 	.word	0x00002430


	//   ....[2]....
        /*0150*/ 	.word	0x00002490


	//   ....[3]....
        /*0154*/ 	.word	0x000024f0


	//   ....[4]....
        /*0158*/ 	.word	0x00002550


	//   ....[5]....
        /*015c*/ 	.word	0x000025b0


	//   ....[6]....
        /*0160*/ 	.word	0x00002610


	//   ....[7]....
        /*0164*/ 	.word	0x00002670


	//   ....[8]....
        /*0168*/ 	.word	0x000026d0


	//   ....[9]....
        /*016c*/ 	.word	0x00002730


	//   ....[10]....
        /*0170*/ 	.word	0x00002790


	//   ....[11]....
        /*0174*/ 	.word	0x000027f0


	//   ....[12]....
        /*0178*/ 	.word	0x00002850


	//   ....[13]....
        /*017c*/ 	.word	0x000028b0


	//   ....[14]....
        /*0180*/ 	.word	0x00002910


	//   ....[15]....
        /*0184*/ 	.word	0x00002970


	//   ....[16]....
        /*0188*/ 	.word	0x00002e30


	//   ....[17]....
        /*018c*/ 	.word	0x00003540


	//   ....[18]....
        /*0190*/ 	.word	0x000035d0


	//   ....[19]....
        /*0194*/ 	.word	0x00003660


	//   ....[20]....
        /*0198*/ 	.word	0x000036f0


	//   ....[21]....
        /*019c*/ 	.word	0x00003780


	//   ....[22]....
        /*01a0*/ 	.word	0x00003810


	//   ....[23]....
        /*01a4*/ 	.word	0x000038a0


	//   ....[24]....
        /*01a8*/ 	.word	0x00003930


	//   ....[25]....
        /*01ac*/ 	.word	0x000039c0


	//   ....[26]....
        /*01b0*/ 	.word	0x00003a50


	//   ....[27]....
        /*01b4*/ 	.word	0x00003ae0


	//   ....[28]....
        /*01b8*/ 	.word	0x00003b70


	//   ....[29]....
        /*01bc*/ 	.word	0x00003c00


	//   ....[30]....
        /*01c0*/ 	.word	0x00003c90


	//   ....[31]....
        /*01c4*/ 	.word	0x00003d20


	//   ....[32]....
        /*01c8*/ 	.word	0x00003db0


	//----- nvinfo : EIATTR_VRC_CTA_INIT_COUNT
	.align		4
.L_28323:
        /*01cc*/ 	.byte	0x02, 0x4a
	.zero		1
	.zero		1


	//----- nvinfo : EIATTR_EXIT_INSTR_OFFSETS
	.align		4
        /*01d0*/ 	.byte	0x04, 0x1c
        /*01d2*/ 	.short	(.L_28325 - .L_28324)


	//   ....[0]....
.L_28324:
        /*01d4*/ 	.word	0x00000130


	//   ....[1]....
        /*01d8*/ 	.word	0x00002f40


	//   ....[2]....
        /*01dc*/ 	.word	0x000032a0


	//   ....[3]....
        /*01e0*/ 	.word	0x000034f0


	//----- nvinfo : EIATTR_MAX_THREADS
	.align		4
.L_28325:
        /*01e4*/ 	.byte	0x04, 0x05
        /*01e6*/ 	.short	(.L_28327 - .L_28326)
.L_28326:
        /*01e8*/ 	.word	0x00000080
        /*01ec*/ 	.word	0x00000001
        /*01f0*/ 	.word	0x00000001


	//----- nvinfo : EIATTR_CRS_STACK_SIZE
	.align		4
.L_28327:
        /*01f4*/ 	.byte	0x04, 0x1e
        /*01f6*/ 	.short	(.L_28329 - .L_28328)
.L_28328:
        /*01f8*/ 	.word	0x00000000


	//----- nvinfo : EIATTR_CBANK_PARAM_SIZE
	.align		4
.L_28329:
        /*01fc*/ 	.byte	0x03, 0x19
        /*01fe*/ 	.short	0x0034


	//----- nvinfo : EIATTR_PARAM_CBANK
	.align		4
        /*0200*/ 	.byte	0x04, 0x0a
        /*0202*/ 	.short	(.L_28331 - .L_28330)
	.align		4
.L_28330:
        /*0204*/ 	.word	index@(.nv.constant0._Z9cuda_gemmIiLi128ELi1ELi1ELi128ELi32ELi32ELi64ELi1ELi0EEviiiPT_S1_S1_iii)
        /*0208*/ 	.short	0x0380
        /*020a*/ 	.short	0x0034


	//----- nvinfo : EIATTR_SW_WAR
	.align		4
.L_28331:
        /*020c*/ 	.byte	0x04, 0x36
        /*020e*/ 	.short	(.L_28333 - .L_28332)
.L_28332:
        /*0210*/ 	.word	0x00000008
.L_28333:


//--------------------- .nv.info._Z9cuda_gemmIiLi128ELi1ELi1ELi128ELi32ELi32ELi64ELi0ELi1EEviiiPT_S1_S1_iii --------------------------
	.section	.nv.info._Z9cuda_gemmIiLi128ELi1ELi1ELi128ELi32ELi32ELi64ELi0ELi1EEviiiPT_S1_S1_iii,"",@"SHT_CUDA_INFO"
	.sectionflags	@""
	.align	4


	//----- nvinfo : EIATTR_CUDA_API_VERSION
	.align		4
        /*0000*/ 	.byte	0x04, 0x37
        /*0002*/ 	.short	(.L_28335 - .L_28334)
.L_28334:
        /*0004*/ 	.word	0x00000082


	//----- nvinfo : EIATTR_KPARAM_INFO
	.align		4
.L_28335:
        /*0008*/ 	.byte	0x04, 0x17
        /*000a*/ 	.short	(.L_28337 - .L_28336)
.L_28336:
        /*000c*/ 	.word	0x00000000
        /*0010*/ 	.short	0x0008
        /*0012*/ 	.short	0x0030
        /*0014*/ 	.byte	0x00, 0xf0, 0x11, 0x00


	//----- nvinfo : EIATTR_KPARAM_INFO
	.align		4
.L_28337:
        /*0018*/ 	.byte	0x04, 0x17
        /*001a*/ 	.short	(.L_28339 - .L_28338)
.L_28338:
        /*001c*/ 	.word	0x00000000
        /*0020*/ 	.short	0x0007
        /*0022*/ 	.short	0x002c
        /*0024*/ 	.byte	0x00, 0xf0, 0x11, 0x00


	//----- nvinfo : EIATTR_KPARAM_INFO
	.align		4
.L_28339:
        /*0028*/ 	.byte	0x04, 0x17
        /*002a*/ 	.short	(.L_28341 - .L_28340)
.L_28340:
        /*002c*/ 	.word	0x00000000
        /*0030*/ 	.short	0x0006
        /*0032*/ 	.short	0x0028
        /*0034*/ 	.byte	0x00, 0xf0, 0x11, 0x00


	//----- nvinfo : EIATTR_KPARAM_INFO
	.align		4
.L_28341:
        /*0038*/ 	.byte	0x04, 0x17
        /*003a*/ 	.short	(.L_28343 - .L_28342)
.L_28342:
        /*003c*/ 	.word	0x00000000
        /*0040*/ 	.short	0x0005
        /*0042*/ 	.short	0x0020
        /*0044*/ 	.byte	0x00, 0xf5, 0x21, 0x00


	//----- nvinfo : EIATTR_KPARAM_INFO
	.align		4
.L_28343:
        /*0048*/ 	.byte	0x04, 0x17
        /*004a*/ 	.short	(.L_28345 - .L_28344)
.L_28344:
        /*004c*/ 	.word	0x00000000
        /*0050*/ 	.short	0x0004
        /*0052*/ 	.short	0x0018
        /*0054*/ 	.byte	0x00, 0xf5, 0x21, 0x00


	//----- nvinfo : EIATTR_KPARAM_INFO
	.align		4
.L_28345:
        /*0058*/ 	.byte	0x04, 0x17
        /*005a*/ 	.short	(.L_28347 - .L_28346)
.L_28346:
        /*005c*/ 	.word	0x00000000
        /*0060*/ 	.short	0x0003
        /*0062*/ 	.short	0x0010
        /*0064*/ 	.byte	0x00, 0xf5, 0x21, 0x00


	//----- nvinfo : EIATTR_KPARAM_INFO
	.align		4
.L_28347:
        /*0068*/ 	.byte	0x04, 0x17
        /*006a*/ 	.short	(.L_28349 - .L_28348)
.L_28348:
        /*006c*/ 	.word	0x00000000
        /*0070*/ 	.short	0x0002
        /*0072*/ 	.short	0x0008
        /*0074*/ 	.byte	0x00, 0xf0, 0x11, 0x00


	//----- nvinfo : EIATTR_KPARAM_INFO
	.align		4
.L_28349:
        /*0078*/ 	.byte	0x04, 0x17
        /*007a*/ 	.short	(.L_28351 - .L_28350)
.L_28350:
        /*007c*/ 	.word	0x00000000
        /*0080*/ 	.short	0x0001
        /*0082*/ 	.short	0x0004
        /*0084*/ 	.byte	0x00, 0xf0, 0x11, 0x00


	//----- nvinfo : EIATTR_KPARAM_INFO
	.align		4
.L_28351:
        /*0088*/ 	.byte	0x04, 0x17
        /*008a*/ 	.short	(.L_28353 - .L_28352)
.L_28352:
        /*008c*/ 	.word	0x00000000
        /*0090*/ 	.short	0x0000
        /*0092*/ 	.short	0x0000
        /*0094*/ 	.byte	0x00, 0xf0, 0x11, 0x00


	//----- nvinfo : EIATTR_SPARSE_MMA_MASK
	.align		4
.L_28353:
        /*0098*/ 	.byte	0x03, 0x50
        /*009a*/ 	.short	0x0000


	//----- nvinfo : EIATTR_MAXREG_COUNT
	.align		4
        /*009c*/ 	.byte	0x03, 0x1b
        /*009e*/ 	.short	0x00ff


	//----- nvinfo : EIATTR_NUM_BARRIERS
	.align		4
        /*00a0*/ 	.byte	0x02, 0x4c
        /*00a2*/ 	.byte	0x01
	.zero		1


	//----- nvinfo : EIATTR_MERCURY_ISA_VERSION
	.align		4
        /*00a4*/ 	.byte	0x03, 0x5f
        /*00a6*/ 	.short	0x0101


	//----- nvinfo : EIATTR_COOP_GROUP_MASK_REGIDS
	.align		4
        /*00a8*/ 	.byte	0x04, 0x29
        /*00aa*/ 	.short	(.L_28355 - .L_28354)


	//   ....[0]....
.L_28354:
        /*00ac*/ 	.word	0xffffffff


	//   ....[1]....
        /*00b0*/ 	.word	0xffffffff


	//   ....[2]....
        /*00b4*/ 	.word	0xffffffff


	//   ....[3]....
        /*00b8*/ 	.word	0xffffffff


	//   ....[4]....
        /*00bc*/ 	.word	0xffffffff


	//   ....[5]....
        /*00c0*/ 	.word	0xffffffff


	//   ....[6]....
        /*00c4*/ 	.word	0xffffffff


	//   ....[7]....
        /*00c8*/ 	.word	0xffffffff


	//   ....[8]....
        /*00cc*/ 	.word	0xffffffff


	//   ....[9]....
        /*00d0*/ 	.word	0xffffffff


	//   ....[10]....
        /*00d4*/ 	.word	0xffffffff


	//   ....[11]....
        /*00d8*/ 	.word	0xffffffff


	//   ....[12]....
        /*00dc*/ 	.word	0xffffffff


	//   ....[13]....
        /*00e0*/ 	.word	0xffffffff


	//   ....[14]....
        /*00e4*/ 	.word	0xffffffff


	//   ....[15]....
        /*00e8*/ 	.word	0xffffffff


	//   ....[16]....
        /*00ec*/ 	.word	0xffffffff


	//----- nvinfo : EIATTR_COOP_GROUP_INSTR_OFFSETS
	.align		4
.L_28355:
        /*00f0*/ 	.byte	0x04, 0x28
        /*00f2*/ 	.short	(.L_28357 - .L_28356)


	//   ....[0]....
.L_28356:
        /*00f4*/ 	.word	0x00001270


	//   ....[1]....
        /*00f8*/ 	.word	0x00001280


	//   ....[2]....
        /*00fc*/ 	.word	0x00001290


	//   ....[3]....
        /*0100*/ 	.word	0x000012a0


	//   ....[4]....
        /*0104*/ 	.word	0x000012b0


	//   ....[5]....
        /*0108*/ 	.word	0x000012e0


	//   ....[6]....
        /*010c*/ 	.word	0x00001380


	//   ....[7]....
        /*0110*/ 	.word	0x00001390


	//   ....[8]....
        /*0114*/ 	.word	0x000013b0


	//   ....[9]....
        /*0118*/ 	.word	0x00001440


	//   ....[10]....
        /*011c*/ 	.word	0x00001460


	//   ....[11]....
        /*0120*/ 	.word	0x00001470


	//   ....[12]....
        /*0124*/ 	.word	0x00001520


	//   ....[13]....
        /*0128*/ 	.word	0x00001540


	//   ....[14]....
        /*012c*/ 	.word	0x00001560


	//   ....[15]....
        /*0130*/ 	.word	0x00001590


	//   ....[16]....
        /*0134*/ 	.word	0x00001610


	//----- nvinfo : EIATTR_VRC_CTA_INIT_COUNT
	.align		4
.L_28357:
        /*0138*/ 	.byte	0x02, 0x4a
	.zero		1
	.zero		1


	//----- nvinfo : EIATTR_EXIT_INSTR_OFFSETS
	.align		4
        /*013c*/ 	.byte	0x04, 0x1c
        /*013e*/ 	.short	(.L_28359 - .L_28358)


	//   ....[0]....
.L_28358:
        /*0140*/ 	.word	0x00000040


	//   ....[1]....
        /*0144*/ 	.word	0x00001670


	//   ....[2]....
        /*0148*/ 	.word	0x00001a10


	//   ....[3]....
        /*014c*/ 	.word	0x00001ca0


	//----- nvinfo : EIATTR_MAX_THREADS
	.align		4
.L_28359:
        /*0150*/ 	.byte	0x04, 0x05
        /*0152*/ 	.short	(.L_28361 - .L_28360)
.L_28360:
        /*0154*/ 	.word	0x00000080
        /*0158*/ 	.word	0x00000001
        /*015c*/ 	.word	0x00000001


	//----- nvinfo : EIATTR_CRS_STACK_SIZE
	.align		4
.L_28361:
        /*0160*/ 	.byte	0x04, 0x1e
        /*0162*/ 	.short	(.L_28363 - .L_28362)
.L_28362:
        /*0164*/ 	.word	0x00000000


	//----- nvinfo : EIATTR_CBANK_PARAM_SIZE
	.align		4
.L_28363:
        /*0168*/ 	.byte	0x03, 0x19
        /*016a*/ 	.short	0x0034


	//----- nvinfo : EIATTR_PARAM_CBANK
	.align		4
        /*016c*/ 	.byte	0x04, 0x0a
        /*016e*/ 	.short	(.L_28365 - .L_28364)
	.align		4
.L_28364:
        /*0170*/ 	.word	index@(.nv.constant0._Z9cuda_gemmIiLi128ELi1ELi1ELi128ELi32ELi32ELi64ELi0ELi1EEviiiPT_S1_S1_iii)
        /*0174*/ 	.short	0x0380
        /*0176*/ 	.short	0x0034


	//----- nvinfo : EIATTR_SW_WAR
	.align		4
.L_28365:
        /*0178*/ 	.byte	0x04, 0x36
        /*017a*/ 	.short	(.L_28367 - .L_28366)
.L_28366:
        /*017c*/ 	.word	0x00000008
.L_28367:


//--------------------- .nv.info._Z9cuda_gemmIiLi128ELi1ELi1ELi128ELi32ELi32ELi64ELi0ELi0EEviiiPT_S1_S1_iii --------------------------
	.section	.nv.info._Z9cuda_gemmIiLi128ELi1ELi1ELi128ELi32ELi32ELi64ELi0ELi0EEviiiPT_S1_S1_iii,"",@"SHT_CUDA_INFO"
	.sectionflags	@""
	.align	4


	//----- nvinfo : EIATTR_CUDA_API_VERSION
	.align		4
        /*0000*/ 	.byte	0x04, 0x37
        /*0002*/ 	.short	(.L_28369 - .L_28368)
.L_28368:
        /*0004*/ 	.word	0x00000082


	//----- nvinfo : EIATTR_KPARAM_INFO
	.align		4
.L_28369:
        /*0008*/ 	.byte	0x04, 0x17
        /*000a*/ 	.short	(.L_28371 - .L_28370)
.L_28370:
        /*000c*/ 	.word	0x00000000
        /*0010*/ 	.short	0x0008
        /*0012*/ 	.short	0x0030
        /*0014*/ 	.byte	0x00, 0xf0, 0x11, 0x00


	//----- nvinfo : EIATTR_KPARAM_INFO
	.align		4
.L_28371:
        /*0018*/ 	.byte	0x04, 0x17
        /*001a*/ 	.short	(.L_28373 - .L_28372)
.L_28372:
        /*001c*/ 	.word	0x00000000
        /*0020*/ 	.short	0x0007
        /*0022*/ 	.short	0x002c
        /*0024*/ 	.byte	0x00, 0xf0, 0x11, 0x00


	//----- nvinfo : EIATTR_KPARAM_INFO
	.align		4
.L_28373:
        /*0028*/ 	.byte	0x04, 0x17
        /*002a*/ 	.short	(.L_28375 - .L_28374)
.L_28374:
        /*002c*/ 	.word	0x00000000
        /*0030*/ 	.short	0x0006
        /*0032*/ 	.short	0x0028
        /*0034*/ 	.byte	0x00, 0xf0, 0x11, 0x00


	//----- nvinfo : EIATTR_KPARAM_INFO
	.align		4
.L_28375:
        /*0038*/ 	.byte	0x04, 0x17
        /*003a*/ 	.short	(.L_28377 - .L_28376)
.L_28376:
        /*003c*/ 	.word	0x00000000
        /*0040*/ 	.short	0x0005
        /*0042*/ 	.short	0x0020
        /*0044*/ 	.byte	0x00, 0xf5, 0x21, 0x00


	//----- nvinfo : EIATTR_KPARAM_INFO
	.align		4
.L_28377:
        /*0048*/ 	.byte	0x04, 0x17
        /*004a*/ 	.short	(.L_28379 - .L_28378)
.L_28378:
        /*004c*/ 	.word	0x00000000
        /*0050*/ 	.short	0x0004
        /*0052*/ 	.short	0x0018
        /*0054*/ 	.byte	0x00, 0xf5, 0x21, 0x00


	//----- nvinfo : EIATTR_KPARAM_INFO
	.align		4
.L_28379:
        /*0058*/ 	.byte	0x04, 0x17
        /*005a*/ 	.short	(.L_28381 - .L_28380)
.L_28380:
        /*005c*/ 	.word	0x00000000
        /*0060*/ 	.short	0x0003
        /*0062*/ 	.short	0x0010
        /*0064*/ 	.byte	0x00, 0xf5, 0x21, 0x00


	//----- nvinfo : EIATTR_KPARAM_INFO
	.align		4
.L_28381:
        /*0068*/ 	.byte	0x04, 0x17
        /*006a*/ 	.short	(.L_28383 - .L_28382)
.L_28382:
        /*006c*/ 	.word	0x00000000
        /*0070*/ 	.short	0x0002
        /*0072*/ 	.short	0x0008
        /*0074*/ 	.byte	0x00, 0xf0, 0x11, 0x00


	//----- nvinfo : EIATTR_KPARAM_INFO
	.align		4
.L_28383:
        /*0078*/ 	.byte	0x04, 0x17
        /*007a*/ 	.short	(.L_28385 - .L_28384)
.L_28384:
        /*007c*/ 	.word	0x00000000
        /*0080*/ 	.short	0x0001
        /*0082*/ 	.short	0x0004
        /*0084*/ 	.byte	0x00, 0xf0, 0x11, 0x00


	//----- nvinfo : EIATTR_KPARAM_INFO
	.align		4
.L_28385:
        /*0088*/ 	.byte	0x04, 0x17
        /*008a*/ 	.short	(.L_28387 - .L_28386)
.L_28386:
        /*008c*/ 	.word	0x00000000
        /*0090*/ 	.short	0x0000
        /*0092*/ 	.short	0x0000
        /*0094*/ 	.byte	0x00, 0xf0, 0x11, 0x00


	//----- nvinfo : EIATTR_SPARSE_MMA_MASK
	.align		4
.L_28387:
        /*0098*/ 	.byte	0x03, 0x50
        /*009a*/ 	.short	0x0000


	//----- nvinfo : EIATTR_MAXREG_COUNT
	.align		4
        /*009c*/ 	.byte	0x03, 0x1b
        /*009e*/ 	.short	0x00ff


	//----- nvinfo : EIATTR_NUM_BARRIERS
	.align		4
        /*00a0*/ 	.byte	0x02, 0x4c
        /*00a2*/ 	.byte	0x01
	.zero		1


	//----- nvinfo : EIATTR_ANNOTATIONS
	.align		4
        /*00a4*/ 	.byte	0x04, 0x55
        /*00a6*/ 	.short	(.L_28389 - .L_28388)


	//   ....[0]....
.L_28388:
        /*00a8*/ 	.word	0x00000001
        /*00ac*/ 	.byte	0x10, 0x17, 0x00, 0x00, 0x01, 0x00, 0x00, 0x00, 0x30, 0x18, 0x00, 0x00


	//----- nvinfo : EIATTR_MERCURY_ISA_VERSION
	.align		4
.L_28389:
        /*00b8*/ 	.byte	0x03, 0x5f
        /*00ba*/ 	.short	0x0101


	//----- nvinfo : EIATTR_COOP_GROUP_MASK_REGIDS
	.align		4
        /*00bc*/ 	.byte	0x04, 0x29
        /*00be*/ 	.short	(.L_28391 - .L_28390)


	//   ....[0]....
.L_28390:
        /*00c0*/ 	.word	0xffffffff


	//   ....[1]....
        /*00c4*/ 	.word	0xffffffff


	//   ....[2]....
        /*00c8*/ 	.word	0xffffffff


	//   ....[3]....
        /*00cc*/ 	.word	0xffffffff


	//   ....[4]....
        /*00d0*/ 	.word	0xffffffff


	//   ....[5]....
        /*00d4*/ 	.word	0xffffffff


	//   ....[6]....
        /*00d8*/ 	.word	0xffffffff


	//   ....[7]....
        /*00dc*/ 	.word	0xffffffff


	//   ....[8]....
        /*00e0*/ 	.word	0xffffffff


	//   ....[9]....
        /*00e4*/ 	.word	0xffffffff


	//   ....[10]....
        /*00e8*/ 	.word	0xffffffff


	//   ....[11]....
        /*00ec*/ 	.word	0xffffffff


	//   ....[12]....
        /*00f0*/ 	.word	0xffffffff


	//   ....[13]....
        /*00f4*/ 	.word	0xffffffff


	//   ....[14]....
        /*00f8*/ 	.word	0xffffffff


	//   ....[15]....
        /*00fc*/ 	.word	0xffffffff


	//   ....[16]....
        /*0100*/ 	.word	0xffffffff


	//   ....[17]....
        /*0104*/ 	.word	0x05000043


	//   ....[18]....
        /*0108*/ 	.word	0x05000043


	//   ....[19]....
        /*010c*/ 	.word	0x05000043


	//   ....[20]....
        /*0110*/ 	.word	0x05000043


	//   ....[21]....
        /*0114*/ 	.word	0x05000043


	//   ....[22]....
        /*0118*/ 	.word	0x05000043


	//   ....[23]....
        /*011c*/ 	.word	0x05000043


	//   ....[24]....
        /*0120*/ 	.word	0x05000043


	//   ....[25]....
        /*0124*/ 	.word	0x05000043


	//   ....[26]....
        /*0128*/ 	.word	0x05000043


	//   ....[27]....
        /*012c*/ 	.word	0x05000043


	//   ....[28]....
        /*0130*/ 	.word	0x05000043


	//   ....[29]....
        /*0134*/ 	.word	0x05000043


	//   ....[30]....
        /*0138*/ 	.word	0x05000043


	//   ....[31]....
        /*013c*/ 	.word	0x05000043


	//   ....[32]....
        /*0140*/ 	.word	0x05000043


	//----- nvinfo : EIATTR_COOP_GROUP_INSTR_OFFSETS
	.align		4
.L_28391:
        /*0144*/ 	.byte	0x04, 0x28
        /*0146*/ 	.short	(.L_28393 - .L_28392)


	//   ....[0]....
.L_28392:
        /*0148*/ 	.word	0x000023c0


	//   ....[1]....
        /*014c*/ 	.word	0x00002420


	//   ....[2]....
        /*0150*/ 	.word	0x00002480


	//   ....[3]....
        /*0154*/ 	.word	0x000024e0


	//   ....[4]....
        /*0158*/ 	.word	0x00002540


	//   ....[5]....
        /*015c*/ 	.word	0x000025a0


	//   ....[6]....
        /*0160*/ 	.word	0x00002600


	//   ....[7]....
        /*0164*/ 	.word	0x00002660


	//   ....[8]....
        /*0168*/ 	.word	0x000026c0


	//   ....[9]....
        /*016c*/ 	.word	0x00002720


	//   ....[10]....
        /*0170*/ 	.word	0x00002780


	//   ....[11]....
        /*0174*/ 	.word	0x000027e0


	//   ....[12]....
        /*0178*/ 	.word	0x00002840


	//   ....[13]....
        /*017c*/ 	.word	0x000028a0


	//   ....[14]....
        /*0180*/ 	.word	0x00002900


	//   ....[15]....
        /*0184*/ 	.word	0x00002960


	//   ....[16]....
        /*0188*/ 	.word	0x00002e20


	//   ....[17]....
        /*018c*/ 	.word	0x00003e10


	//   ....[18]....
        /*0190*/ 	.word	0x00003ea0


	//   ....[19]....
        /*0194*/ 	.word	0x00003f40


	//   ....[20]....
        /*0198*/ 	.word	0x00003fd0


	//   ....[21]....
        /*019c*/ 	.word	0x00004070


	//   ....[22]....
        /*01a0*/ 	.word	0x00004100


	//   ....[23]....
        /*01a4*/ 	.word	0x000041a0


	//   ....[24]....
        /*01a8*/ 	.word	0x00004230


	//   ....[25]....
        /*01ac*/ 	.word	0x000042d0


	//   ....[26]....
        /*01b0*/ 	.word	0x00004360


	//   ....[27]....
        /*01b4*/ 	.word	0x00004400


	//   ....[28]....
        /*01b8*/ 	.word	0x00004490


	//   ....[29]....
        /*01bc*/ 	.word	0x00004530


	//   ....[30]....
        /*01c0*/ 	.word	0x000045c0


	//   ....[31]....
        /*01c4*/ 	.word	0x00004660


	//   ....[32]....
        /*01c8*/ 	.word	0x000046f0


	//----- nvinfo : EIATTR_VRC_CTA_INIT_COUNT
	.align		4
.L_28393:
        /*01cc*/ 	.byte	0x02, 0x4a
	.zero		1
	.zero		1


	//----- nvinfo : EIATTR_EXIT_INSTR_OFFSETS
	.align		4
        /*01d0*/ 	.byte	0x04, 0x1c
        /*01d2*/ 	.short	(.L_28395 - .L_28394)


	//   ....[0]....
.L_28394:
        /*01d4*/ 	.word	0x00000130


	//   ....[1]....
        /*01d8*/ 	.word	0x00002f30


	//   ....[2]....
        /*01dc*/ 	.word	0x00003630


	//   ....[3]....
        /*01e0*/ 	.word	0x00003dc0


	//----- nvinfo : EIATTR_MAX_THREADS
	.align		4
.L_28395:
        /*01e4*/ 	.byte	0x04, 0x05
        /*01e6*/ 	.short	(.L_28397 - .L_28396)
.L_28396:
        /*01e8*/ 	.word	0x00000080
        /*01ec*/ 	.word	0x00000001
        /*01f0*/ 	.word	0x00000001


	//----- nvinfo : EIATTR_CRS_STACK_SIZE
	.align		4
.L_28397:
        /*01f4*/ 	.byte	0x04, 0x1e
        /*01f6*/ 	.short	(.L_28399 - .L_28398)
.L_28398:
        /*01f8*/ 	.word	0x00000000


	//----- nvinfo : EIATTR_CBANK_PARAM_SIZE
	.align		4
.L_28399:
        /*01fc*/ 	.byte	0x03, 0x19
        /*01fe*/ 	.short	0x0034


	//----- nvinfo : EIATTR_PARAM_CBANK
	.align		4
        /*0200*/ 	.byte	0x04, 0x0a
        /*0202*/ 	.short	(.L_28401 - .L_28400)
	.align		4
.L_28400:
        /*0204*/ 	.word	index@(.nv.constant0._Z9cuda_gemmIiLi128ELi1ELi1ELi128ELi32ELi32ELi64ELi0ELi0EEviiiPT_S1_S1_iii)
        /*0208*/ 	.short	0x0380
        /*020a*/ 	.short	0x0034


	//----- nvinfo : EIATTR_SW_WAR
	.align		4
.L_28401:
        /*020c*/ 	.byte	0x04, 0x36
        /*020e*/ 	.short	(.L_28403 - .L_28402)
.L_28402:
        /*0210*/ 	.word	0x00000008
.L_28403:


//--------------------- .nv.info._Z9cuda_gemmIiLi128ELi1ELi1ELi128ELi16ELi16ELi64ELi1ELi1EEviiiPT_S1_S1_iii --------------------------
	.section	.nv.info._Z9cuda_gemmIiLi128ELi1ELi1ELi128ELi16ELi16ELi64ELi1ELi1EEviiiPT_S1_S1_iii,"",@"SHT_CUDA_INFO"
	.sectionflags	@""
	.align	4


	//----- nvinfo : EIATTR_CUDA_API_VERSION
	.align		4
        /*0000*/ 	.byte	0x04, 0x37
        /*0002*/ 	.short	(.L_28405 - .L_28404)
.L_28404:
        /*0004*/ 	.word	0x00000082


	//----- nvinfo : EIATTR_KPARAM_INFO
	.align		4
.L_28405:
        /*0008*/ 	.byte	0x04, 0x17
        /*000a*/ 	.short	(.L_28407 - .L_28406)
.L_28406:
        /*000c*/ 	.word	0x00000000
        /*0010*/ 	.short	0x0008
        /*0012*/ 	.short	0x0030
        /*0014*/ 	.byte	0x00, 0xf0, 0x11, 0x00


	//----- nvinfo : EIATTR_KPARAM_INFO
	.align		4
.L_28407:
        /*0018*/ 	.byte	0x04, 0x17
        /*001a*/ 	.short	(.L_28409 - .L_28408)
.L_28408:
        /*001c*/ 	.word	0x00000000
        /*0020*/ 	.short	0x0007
        /*0022*/ 	.short	0x002c
        /*0024*/ 	.byte	0x00, 0xf0, 0x11, 0x00


	//----- nvinfo : EIATTR_KPARAM_INFO
	.align		4
.L_28409:
        /*0028*/ 	.byte	0x04, 0x17
        /*002a*/ 	.short	(.L_28411 - .L_28410)
.L_28410:
        /*002c*/ 	.word	0x00000000
        /*0030*/ 	.short	0x0006
        /*0032*/ 	.short	0x0028
        /*0034*/ 	.byte	0x00, 0xf0, 0x11, 0x00


	//----- nvinfo : EIATTR_KPARAM_INFO
	.align		4
.L_28411:
        /*0038*/ 	.byte	0x04, 0x17
        /*003a*/ 	.short	(.L_28413 - .L_28412)
.L_28412:
        /*003c*/ 	.word	0x00000000
        /*0040*/ 	.short	0x0005
        /*0042*/ 	.short	0x0020
        /*0044*/ 	.byte	0x00, 0xf5, 0x21, 0x00


	//----- nvinfo : EIATTR_KPARAM_INFO
	.align		4
.L_28413:
        /*0048*/ 	.byte	0x04, 0x17
        /*004a*/ 	.short	(.L_28415 - .L_28414)
.L_28414:
        /*004c*/ 	.word	0x00000000
        /*0050*/ 	.short	0x0004
        /*0052*/ 	.short	0x0018
        /*0054*/ 	.byte	0x00, 0xf5, 0x21, 0x00


	//----- nvinfo : EIATTR_KPARAM_INFO
	.align		4
.L_28415:
        /*0058*/ 	.byte	0x04, 0x17
        /*005a*/ 	.short	(.L_28417 - .L_28416)
.L_28416:
        /*005c*/ 	.word	0x00000000
        /*0060*/ 	.short	0x0003
        /*0062*/ 	.short	0x0010
        /*0064*/ 	.byte	0x00, 0xf5, 0x21, 0x00


	//----- nvinfo : EIATTR_KPARAM_INFO
	.align		4
.L_28417:
        /*0068*/ 	.byte	0x04, 0x17
        /*006a*/ 	.short	(.L_28419 - .L_28418)
.L_28418:
        /*006c*/ 	.word	0x00000000
        /*0070*/ 	.short	0x0002
        /*0072*/ 	.short	0x0008
        /*0074*/ 	.byte	0x00, 0xf0, 0x11, 0x00


	//----- nvinfo : EIATTR_KPARAM_INFO
	.align		4
.L_28419:
        /*0078*/ 	.byte	0x04, 0x17
        /*007a*/ 	.short	(.L_28421 - .L_28420)
.L_28420:
        /*007c*/ 	.word	0x00000000
        /*0080*/ 	.short	0x0001
        /*0082*/ 	.short	0x0004
        /*0084*/ 	.byte	0x00, 0xf0, 0x11, 0x00


	//----- nvinfo : EIATTR_KPARAM_INFO
	.align		4
.L_28421:
        /*0088*/ 	.byte	0x04, 0x17
        /*008a*/ 	.short	(.L_28423 - .L_28422)
.L_28422:
        /*008c*/ 	.word	0x00000000
        /*0090*/ 	.short	0x0000
        /*0092*/ 	.short	0x0000
        /*0094*/ 	.byte	0x00, 0xf0, 0x11, 0x00


	//----- nvinfo : EIATTR_SPARSE_MMA_MASK
	.align		4
.L_28423:
        /*0098*/ 	.byte	0x03, 0x50
        /*009a*/ 	.short	0x0000


	//----- nvinfo : EIATTR_MAXREG_COUNT
	.align		4
        /*009c*/ 	.byte	0x03, 0x1b
        /*009e*/ 	.short	0x00ff


	//----- nvinfo : EIATTR_NUM_BARRIERS
	.align		4
        /*00a0*/ 	.byte	0x02, 0x4c
        /*00a2*/ 	.byte	0x01
	.zero		1


	//----- nvinfo : EIATTR_MERCURY_ISA_VERSION
	.align		4
        /*00a4*/ 	.byte	0x03, 0x5f
        /*00a6*/ 	.short	0x0101


	//----- nvinfo : EIATTR_COOP_GROUP_MASK_REGIDS
	.align		4
        /*00a8*/ 	.byte	0x04, 0x29
        /*00aa*/ 	.short	(.L_28425 - .L_28424)


	//   ....[0]....
.L_28424:
        /*00ac*/ 	.word	0xffffffff


	//   ....[1]....
        /*00b0*/ 	.word	0xffffffff


	//   ....[2]....
        /*00b4*/ 	.word	0xffffffff


	//   ....[3]....
        /*00b8*/ 	.word	0xffffffff


	//   ....[4]....
        /*00bc*/ 	.word	0xffffffff


	//   ....[5]....
        /*00c0*/ 	.word	0xffffffff


	//   ....[6]....
        /*00c4*/ 	.word	0xffffffff


	//   ....[7]....
        /*00c8*/ 	.word	0xffffffff


	//   ....[8]....
        /*00cc*/ 	.word	0xffffffff


	//   ....[9]....
        /*00d0*/ 	.word	0xffffffff


	//   ....[10]....
        /*00d4*/ 	.word	0xffffffff


	//   ....[11]....
        /*00d8*/ 	.word	0xffffffff


	//   ....[12]....
        /*00dc*/ 	.word	0xffffffff


	//   ....[13]....
        /*00e0*/ 	.word	0xffffffff


	//   ....[14]....
        /*00e4*/ 	.word	0xffffffff


	//   ....[15]....
        /*00e8*/ 	.word	0xffffffff


	//----- nvinfo : EIATTR_COOP_GROUP_INSTR_OFFSETS
	.align		4
.L_28425:
        /*00ec*/ 	.byte	0x04, 0x28
        /*00ee*/ 	.short	(.L_28427 - .L_28426)


	//   ....[0]....
.L_28426:
        /*00f0*/ 	.word	0x00000d10


	//   ....[1]....
        /*00f4*/ 	.word	0x00000d20


	//   ....[2]....
        /*00f8*/ 	.word	0x00000d30


	//   ....[3]....
        /*00fc*/ 	.word	0x00000d40


	//   ....[4]....
        /*0100*/ 	.word	0x00000d50


	//   ....[5]....
        /*0104*/ 	.word	0x00000d60


	//   ....[6]....
        /*0108*/ 	.word	0x00000d80


	//   ....[7]....
        /*010c*/ 	.word	0x00001050


	//   ....[8]....
        /*0110*/ 	.word	0x00001090


	//   ....[9]....
        /*0114*/ 	.word	0x000010d0


	//   ....[10]....
        /*0118*/ 	.word	0x000010f0


	//   ....[11]....
        /*011c*/ 	.word	0x00001130


	//   ....[12]....
        /*0120*/ 	.word	0x00001170


	//   ....[13]....
        /*0124*/ 	.word	0x00001190


	//   ....[14]....
        /*0128*/ 	.word	0x000011a0


	//   ....[15]....
        /*012c*/ 	.word	0x000011c0


	//----- nvinfo : EIATTR_VRC_CTA_INIT_COUNT
	.align		4
.L_28427:
        /*0130*/ 	.byte	0x02, 0x4a
	.zero		1
	.zero		1


	//----- nvinfo : EIATTR_EXIT_INSTR_OFFSETS
	.align		4
        /*0134*/ 	.byte	0x04, 0x1c
        /*0136*/ 	.short	(.L_28429 - .L_28428)


	//   ....[0]....
.L_28428:
        /*0138*/ 	.word	0x00000580


	//   ....[1]....
        /*013c*/ 	.word	0x00001270


	//----- nvinfo : EIATTR_MAX_THREADS
	.align		4
.L_28429:
        /*0140*/ 	.byte	0x04, 0x05
        /*0142*/ 	.short	(.L_28431 - .L_28430)
.L_28430:
        /*0144*/ 	.word	0x00000080
        /*0148*/ 	.word	0x00000001
        /*014c*/ 	.word	0x00000001


	//----- nvinfo : EIATTR_CRS_STACK_SIZE
	.align		4
.L_28431:
        /*0150*/ 	.byte	0x04, 0x1e
        /*0152*/ 	.short	(.L_28433 - .L_28432)
.L_28432:
        /*0154*/ 	.word	0x00000000


	//----- nvinfo : EIATTR_CBANK_PARAM_SIZE
	.align		4
.L_28433:
        /*0158*/ 	.byte	0x03, 0x19
        /*015a*/ 	.short	0x0034


	//----- nvinfo : EIATTR_PARAM_CBANK
	.align		4
        /*015c*/ 	.byte	0x04, 0x0a
        /*015e*/ 	.short	(.L_28435 - .L_28434)
	.align		4
.L_28434:
        /*0160*/ 	.word	index@(.nv.constant0._Z9cuda_gemmIiLi128ELi1ELi1ELi128ELi16ELi16ELi64ELi1ELi1EEviiiPT_S1_S1_iii)
        /*0164*/ 	.short	0x0380
        /*0166*/ 	.short	0x0034


	//----- nvinfo : EIATTR_SW_WAR
	.align		4
.L_28435:
        /*0168*/ 	.byte	0x04, 0x36
        /*016a*/ 	.short	(.L_28437 - .L_28436)
.L_28436:
        /*016c*/ 	.word	0x00000008
.L_28437:


//--------------------- .nv.info._Z9cuda_gemmIiLi128ELi1ELi1ELi128ELi16ELi16ELi64ELi1ELi0EEviiiPT_S1_S1_iii --------------------------
	.section	.nv.info._Z9cuda_gemmIiLi128ELi1ELi1ELi128ELi16ELi16ELi64ELi1ELi0EEviiiPT_S1_S1_iii,"",@"SHT_CUDA_INFO"
	.sectionflags	@""
	.align	4


	//----- nvinfo : EIATTR_CUDA_API_VERSION
	.align		4
        /*0000*/ 	.byte	0x04, 0x37
        /*0002*/ 	.short	(.L_28439 - .L_28438)
.L_28438:
        /*0004*/ 	.word	0x00000082


	//----- nvinfo : EIATTR_KPARAM_INFO
	.align		4
.L_28439:
        /*0008*/ 	.byte	0x04, 0x17
        /*000a*/ 	.short	(.L_28441 - .L_28440)
.L_28440:
        /*000c*/ 	.word	0x00000000
        /*0010*/ 	.short	0x0008
        /*0012*/ 	.short	0x0030
        /*0014*/ 	.byte	0x00, 0xf0, 0x11, 0x00


	//----- nvinfo : EIATTR_KPARAM_INFO
	.align		4
.L_28441:
        /*0018*/ 	.byte	0x04, 0x17
        /*001a*/ 	.short	(.L_28443 - .L_28442)
.L_28442:
        /*001c*/ 	.word	0x00000000
        /*0020*/ 	.short	0x0007
        /*0022*/ 	.short	0x002c
        /*0024*/ 	.byte	0x00, 0xf0, 0x11, 0x00


	//----- nvinfo : EIATTR_KPARAM_INFO
	.align		4
.L_28443:
        /*0028*/ 	.byte	0x04, 0x17
        /*002a*/ 	.short	(.L_28445 - .L_28444)
.L_28444:
        /*002c*/ 	.word	0x00000000
        /*0030*/ 	.short	0x0006
        /*0032*/ 	.short	0x0028
        /*0034*/ 	.byte	0x00, 0xf0, 0x11, 0x00


	//----- nvinfo : EIATTR_KPARAM_INFO
	.align		4
.L_28445:
        /*0038*/ 	.byte	0x04, 0x17
        /*003a*/ 	.short	(.L_28447 - .L_28446)
.L_28446:
        /*003c*/ 	.word	0x00000000
        /*0040*/ 	.short	0x0005
        /*0042*/ 	.short	0x0020
        /*0044*/ 	.byte	0x00, 0xf5, 0x21, 0x00


	//----- nvinfo : EIATTR_KPARAM_INFO
	.align		4
.L_28447:
        /*0048*/ 	.byte	0x04, 0x17
        /*004a*/ 	.short	(.L_28449 - .L_28448)
.L_28448:
        /*004c*/ 	.word	0x00000000
        /*0050*/ 	.short	0x0004
        /*0052*/ 	.short	0x0018
        /*0054*/ 	.byte	0x00, 0xf5, 0x21, 0x00


	//----- nvinfo : EIATTR_KPARAM_INFO
	.align		4
.L_28449:
        /*0058*/ 	.byte	0x04, 0x17
        /*005a*/ 	.short	(.L_28451 - .L_28450)
.L_28450:
        /*005c*/ 	.word	0x00000000
        /*0060*/ 	.short	0x0003
        /*0062*/ 	.short	0x0010
        /*0064*/ 	.byte	0x00, 0xf5, 0x21, 0x00


	//----- nvinfo : EIATTR_KPARAM_INFO
	.align		4
.L_28451:
        /*0068*/ 	.byte	0x04, 0x17
        /*006a*/ 	.short	(.L_28453 - .L_28452)
.L_28452:
        /*006c*/ 	.word	0x00000000
        /*0070*/ 	.short	0x0002
        /*0072*/ 	.short	0x0008
        /*0074*/ 	.byte	0x00, 0xf0, 0x11, 0x00


	//----- nvinfo : EIATTR_KPARAM_INFO
	.align		4
.L_28453:
        /*0078*/ 	.byte	0x04, 0x17
        /*007a*/ 	.short	(.L_28455 - .L_28454)
.L_28454:
        /*007c*/ 	.word	0x00000000
        /*0080*/ 	.short	0x0001
        /*0082*/ 	.short	0x0004
        /*0084*/ 	.byte	0x00, 0xf0, 0x11, 0x00


	//----- nvinfo : EIATTR_KPARAM_INFO
	.align		4
.L_28455:
        /*0088*/ 	.byte	0x04, 0x17
        /*008a*/ 	.short	(.L_28457 - .L_28456)
.L_28456:
        /*008c*/ 	.word	0x00000000
        /*0090*/ 	.short	0x0000
        /*0092*/ 	.short	0x0000
        /*0094*/ 	.byte	0x00, 0xf0, 0x11, 0x00


	//----- nvinfo : EIATTR_SPARSE_MMA_MASK
	.align		4
.L_28457:
        /*0098*/ 	.byte	0x03, 0x50
        /*009a*/ 	.short	0x0000


	//----- nvinfo : EIATTR_MAXREG_COUNT
	.align		4
        /*009c*/ 	.byte	0x03, 0x1b
        /*009e*/ 	.short	0x00ff


	//----- nvinfo : EIATTR_NUM_BARRIERS
	.align		4
        /*00a0*/ 	.byte	0x02, 0x4c
        /*00a2*/ 	.byte	0x01
	.zero		1


	//----- nvinfo : EIATTR_MERCURY_ISA_VERSION
	.align		4
        /*00a4*/ 	.byte	0x03, 0x5f
        /*00a6*/ 	.short	0x0101


	//----- nvinfo : EIATTR_COOP_GROUP_MASK_REGIDS
	.align		4
        /*00a8*/ 	.byte	0x04, 0x29
        /*00aa*/ 	.short	(.L_28459 - .L_28458)


	//   ....[0]....
.L_28458:
        /*00ac*/ 	.word	0xffffffff


	//   ....[1]....
        /*00b0*/ 	.word	0xffffffff


	//   ....[2]....
        /*00b4*/ 	.word	0xffffffff


	//   ....[3]....
        /*00b8*/ 	.word	0xffffffff


	//   ....[4]....
        /*00bc*/ 	.word	0xffffffff


	//   ....[5]....
        /*00c0*/ 	.word	0xffffffff


	//   ....[6]....
        /*00c4*/ 	.word	0xffffffff


	//   ....[7]....
        /*00c8*/ 	.word	0xffffffff


	//   ....[8]....
        /*00cc*/ 	.word	0xffffffff


	//   ....[9]....
        /*00d0*/ 	.word	0xffffffff


	//   ....[10]....
        /*00d4*/ 	.word	0xffffffff


	//   ....[11]....
        /*00d8*/ 	.word	0xffffffff


	//   ....[12]....
        /*00dc*/ 	.word	0xffffffff


	//   ....[13]....
        /*00e0*/ 	.word	0xffffffff


	//   ....[14]....
        /*00e4*/ 	.word	0xffffffff


	//   ....[15]....
        /*00e8*/ 	.word	0xffffffff


	//   ....[16]....
        /*00ec*/ 	.word	0x05000035


	//   ....[17]....
        /*00f0*/ 	.word	0x05000035


	//   ....[18]....
        /*00f4*/ 	.word	0x05000035


	//   ....[19]....
        /*00f8*/ 	.word	0x05000035


	//   ....[20]....
        /*00fc*/ 	.word	0x05000035


	//   ....[21]....
        /*0100*/ 	.word	0x05000035


	//   ....[22]....
        /*0104*/ 	.word	0x05000035


	//   ....[23]....
        /*0108*/ 	.word	0x05000035


	//   ....[24]....
        /*010c*/ 	.word	0x05000035


	//   ....[25]....
        /*0110*/ 	.word	0x05000035


	//   ....[26]....
        /*0114*/ 	.word	0x05000035


	//   ....[27]....
        /*0118*/ 	.word	0x05000035


	//   ....[28]....
        /*011c*/ 	.word	0x05000035


	//   ....[29]....
        /*0120*/ 	.word	0x05000035


	//   ....[30]....
        /*0124*/ 	.word	0x05000035


	//   ....[31]....
        /*0128*/ 	.word	0x05000035


	//----- nvinfo : EIATTR_COOP_GROUP_INSTR_OFFSETS
	.align		4
.L_28459:
        /*012c*/ 	.byte	0x04, 0x28
        /*012e*/ 	.short	(.L_28461 - .L_28460)


	//   ....[0]....
.L_28460:
        /*0130*/ 	.word	0x00001f00


	//   ....[1]....
        /*0134*/ 	.word	0x00001f60


	//   ....[2]....
        /*0138*/ 	.word	0x00001fc0


	//   ....[3]....
        /*013c*/ 	.word	0x00002020


	//   ....[4]....
        /*0140*/ 	.word	0x00002080


	//   ....[5]....
        /*0144*/ 	.word	0x000020e0


	//   ....[6]....
        /*0148*/ 	.word	0x00002140


	//   ....[7]....
        /*014c*/ 	.word	0x000021a0


	//   ....[8]....
        /*0150*/ 	.word	0x00002240


	//   ....[9]....
        /*0154*/ 	.word	0x000022a0


	//   ....[10]....
        /*0158*/ 	.word	0x00002300


	//   ....[11]....
        /*015c*/ 	.word	0x00002360


	//   ....[12]....
        /*0160*/ 	.word	0x000023c0


	//   ....[13]....
        /*0164*/ 	.word	0x00002420


	//   ....[14]....
        /*0168*/ 	.word	0x00002480


	//   ....[15]....
        /*016c*/ 	.word	0x000024e0


	//   ....[16]....
        /*0170*/ 	.word	0x00002a40


	//   ....[17]....
        /*0174*/ 	.word	0x00002ad0


	//   ....[18]....
        /*0178*/ 	.word	0x00002b60


	//   ....[19]....
        /*017c*/ 	.word	0x00002bf0


	//   ....[20]....
        /*0180*/ 	.word	0x00002c80


	//   ....[21]....
        /*0184*/ 	.word	0x00002d10


	//   ....[22]....
        /*0188*/ 	.word	0x00002da0


	//   ....[23]....
        /*018c*/ 	.word	0x00002e30


	//   ....[24]....
        /*0190*/ 	.word	0x00002eb0


	//   ....[25]....
        /*0194*/ 	.word	0x00002f50


	//   ....[26]....
        /*0198*/ 	.word	0x00002fe0


	//   ....[27]....
        /*019c*/ 	.word	0x00003070


	//   ....[28]....
        /*01a0*/ 	.word	0x00003100


	//   ....[29]....
        /*01a4*/ 	.word	0x00003190


	//   ....[30]....
        /*01a8*/ 	.word	0x00003220


	//   ....[31]....
        /*01ac*/ 	.word	0x000032b0


	//----- nvinfo : EIATTR_VRC_CTA_INIT_COUNT
	.align		4
.L_28461:
        /*01b0*/ 	.byte	0x02, 0x4a
	.zero		1
	.zero		1


	//----- nvinfo : EIATTR_EXIT_INSTR_OFFSETS
	.align		4
        /*01b4*/ 	.byte	0x04, 0x1c
        /*01b6*/ 	.short	(.L_28463 - .L_28462)


	//   ....[0]....
.L_28462:
        /*01b8*/ 	.word	0x00000650


	//   ....[1]....
        /*01bc*/ 	.word	0x000029e0


	//----- nvinfo : EIATTR_MAX_THREADS
	.align		4
.L_28463:
        /*01c0*/ 	.byte	0x04, 0x05
        /*01c2*/ 	.short	(.L_28465 - .L_28464)
.L_28464:
        /*01c4*/ 	.word	0x00000080
        /*01c8*/ 	.word	0x00000001
        /*01cc*/ 	.word	0x00000001


	//----- nvinfo : EIATTR_CRS_STACK_SIZE
	.align		4
.L_28465:
        /*01d0*/ 	.byte	0x04, 0x1e
        /*01d2*/ 	.short	(.L_28467 - .L_28466)
.L_28466:
        /*01d4*/ 	.word	0x00000000


	//----- nvinfo : EIATTR_CBANK_PARAM_SIZE
	.align		4
.L_28467:
        /*01d8*/ 	.byte	0x03, 0x19
        /*01da*/ 	.short	0x0034


	//----- nvinfo : EIATTR_PARAM_CBANK
	.align		4
        /*01dc*/ 	.byte	0x04, 0x0a
        /*01de*/ 	.short	(.L_28469 - .L_28468)
	.align		4
.L_28468:
        /*01e0*/ 	.word	index@(.nv.constant0._Z9cuda_gemmIiLi128ELi1ELi1ELi128ELi16ELi16ELi64ELi1ELi0EEviiiPT_S1_S1_iii)
        /*01e4*/ 	.short	0x0380
        /*01e6*/ 	.short	0x0034


	//----- nvinfo : EIATTR_SW_WAR
	.align		4
.L_28469:
        /*01e8*/ 	.byte	0x04, 0x36
        /*01ea*/ 	.short	(.L_28471 - .L_28470)
.L_28470:
        /*01ec*/ 	.word	0x00000008
.L_28471:


//--------------------- .nv.info._Z9cuda_gemmIiLi128ELi1ELi1ELi128ELi16ELi16ELi64ELi0ELi1EEviiiPT_S1_S1_iii --------------------------
	.section	.nv.info._Z9cuda_gemmIiLi128ELi1ELi1ELi128ELi16ELi16ELi64ELi0ELi1EEviiiPT_S1_S1_iii,"",@"SHT_CUDA_INFO"
	.sectionflags	@""
	.align	4


	//----- nvinfo : EIATTR_CUDA_API_VERSION
	.align		4
        /*0000*/ 	.byte	0x04, 0x37
        /*0002*/ 	.short	(.L_28473 - .L_28472)
.L_28472:
        /*0004*/ 	.word	0x00000082


	//----- nvinfo : EIATTR_KPARAM_INFO
	.align		4
.L_28473:
        /*0008*/ 	.byte	0x04, 0x17
        /*000a*/ 	.short	(.L_28475 - .L_28474)
.L_28474:
        /*000c*/ 	.word	0x00000000
        /*0010*/ 	.short	0x0008
        /*0012*/ 	.short	0x0030
        /*0014*/ 	.byte	0x00, 0xf0, 0x11, 0x00


	//----- nvinfo : EIATTR_KPARAM_INFO
	.align		4
.L_28475:
        /*0018*/ 	.byte	0x04, 0x17
        /*001a*/ 	.short	(.L_28477 - .L_28476)
.L_28476:
        /*001c*/ 	.word	0x00000000
        /*0020*/ 	.short	0x0007
        /*0022*/ 	.short	0x002c
        /*0024*/ 	.byte	0x00, 0xf0, 0x11, 0x00


	//----- nvinfo : EIATTR_KPARAM_INFO
	.align		4
.L_28477:
        /*0028*/ 	.byte	0x04, 0x17
        /*002a*/ 	.short	(.L_28479 - .L_28478)
.L_28478:
        /*002c*/ 	.word	0x00000000
        /*0030*/ 	.short	0x0006
        /*0032*/ 	.short	0x0028
        /*0034*/ 	.byte	0x00, 0xf0, 0x11, 0x00


	//----- nvinfo : EIATTR_KPARAM_INFO
	.align		4
.L_28479:
        /*0038*/ 	.byte	0x04, 0x17
        /*003a*/ 	.short	(.L_28481 - .L_28480)
.L_28480:
        /*003c*/ 	.word	0x00000000
        /*0040*/ 	.short	0x0005
        /*0042*/ 	.short	0x0020
        /*0044*/ 	.byte	0x00, 0xf5, 0x21, 0x00


	//----- nvinfo : EIATTR_KPARAM_INFO
	.align		4
.L_28481:
        /*0048*/ 	.byte	0x04, 0x17
        /*004a*/ 	.short	(.L_28483 - .L_28482)
.L_28482:
        /*004c*/ 	.word	0x00000000
        /*0050*/ 	.short	0x0004
        /*0052*/ 	.short	0x0018
        /*0054*/ 	.byte	0x00, 0xf5, 0x21, 0x00


	//----- nvinfo : EIATTR_KPARAM_INFO
	.align		4
.L_28483:
        /*0058*/ 	.byte	0x04, 0x17
        /*005a*/ 	.short	(.L_28485 - .L_28484)
.L_28484:
        /*005c*/ 	.word	0x00000000
        /*0060*/ 	.short	0x0003
        /*0062*/ 	.short	0x0010
        /*0064*/ 	.byte	0x00, 0xf5, 0x21, 0x00


	//----- nvinfo : EIATTR_KPARAM_INFO
	.align		4
.L_28485:
        /*0068*/ 	.byte	0x04, 0x17
        /*006a*/ 	.short	(.L_28487 - .L_28486)
.L_28486:
        /*006c*/ 	.word	0x00000000
        /*0070*/ 	.short	0x0002
        /*0072*/ 	.short	0x0008
        /*0074*/ 	.byte	0x00, 0xf0, 0x11, 0x00


	//----- nvinfo : EIATTR_KPARAM_INFO
	.align		4
.L_28487:
        /*0078*/ 	.byte	0x04, 0x17
        /*007a*/ 	.short	(.L_28489 - .L_28488)
.L_28488:
        /*007c*/ 	.word	0x00000000
        /*0080*/ 	.short	0x0001
        /*0082*/ 	.short	0x0004
        /*0084*/ 	.byte	0x00, 0xf0, 0x11, 0x00


	//----- nvinfo : EIATTR_KPARAM_INFO
	.align		4
.L_28489:
        /*0088*/ 	.byte	0x04, 0x17
        /*008a*/ 	.short	(.L_28491 - .L_28490)
.L_28490:
        /*008c*/ 	.word	0x00000000
        /*0090*/ 	.short	0x0000
        /*0092*/ 	.short	0x0000
        /*0094*/ 	.byte	0x00, 0xf0, 0x11, 0x00


	//----- nvinfo : EIATTR_SPARSE_MMA_MASK
	.align		4
.L_28491:
        /*0098*/ 	.byte	0x03, 0x50
        /*009a*/ 	.short	0x0000


	//----- nvinfo : EIATTR_MAXREG_COUNT
	.align		4
        /*009c*/ 	.byte	0x03, 0x1b
        /*009e*/ 	.short	0x00ff


	//----- nvinfo : EIATTR_NUM_BARRIERS
	.align		4
        /*00a0*/ 	.byte	0x02, 0x4c
        /*00a2*/ 	.byte	0x01
	.zero		1


	//----- nvinfo : EIATTR_MERCURY_ISA_VERSION
	.align		4
        /*00a4*/ 	.byte	0x03, 0x5f
        /*00a6*/ 	.short	0x0101


	//----- nvinfo : EIATTR_COOP_GROUP_MASK_REGIDS
	.align		4
        /*00a8*/ 	.byte	0x04, 0x29
        /*00aa*/ 	.short	(.L_28493 - .L_28492)


	//   ....[0]....
.L_28492:
        /*00ac*/ 	.word	0xffffffff


	//   ....[1]....
        /*00b0*/ 	.word	0xffffffff


	//   ....[2]....
        /*00b4*/ 	.word	0xffffffff


	//   ....[3]....
        /*00b8*/ 	.word	0xffffffff


	//   ....[4]....
        /*00bc*/ 	.word	0xffffffff


	//   ....[5]....
        /*00c0*/ 	.word	0xffffffff


	//   ....[6]....
        /*00c4*/ 	.word	0xffffffff


	//   ....[7]....
        /*00c8*/ 	.word	0xffffffff


	//   ....[8]....
        /*00cc*/ 	.word	0xffffffff


	//   ....[9]....
        /*00d0*/ 	.word	0xffffffff


	//   ....[10]....
        /*00d4*/ 	.word	0xffffffff


	//   ....[11]....
        /*00d8*/ 	.word	0xffffffff


	//   ....[12]....
        /*00dc*/ 	.word	0xffffffff


	//   ....[13]....
        /*00e0*/ 	.word	0xffffffff


	//   ....[14]....
        /*00e4*/ 	.word	0xffffffff


	//   ....[15]....
        /*00e8*/ 	.word	0xffffffff


	//----- nvinfo : EIATTR_COOP_GROUP_INSTR_OFFSETS
	.align		4
.L_28493:
        /*00ec*/ 	.byte	0x04, 0x28
        /*00ee*/ 	.short	(.L_28495 - .L_28494)


	//   ....[0]....
.L_28494:
        /*00f0*/ 	.word	0x00000dd0


	//   ....[1]....
        /*00f4*/ 	.word	0x00000de0


	//   ....[2]....
        /*00f8*/ 	.word	0x00000df0


	//   ....[3]....
        /*00fc*/ 	.word	0x00000e00


	//   ....[4]....
        /*0100*/ 	.word	0x00000e10


	//   ....[5]....
        /*0104*/ 	.word	0x00000e20


	//   ....[6]....
        /*0108*/ 	.word	0x00000e50


	//   ....[7]....
        /*010c*/ 	.word	0x00000e90


	//   ....[8]....
        /*0110*/ 	.word	0x00000fb0


	//   ....[9]....
        /*0114*/ 	.word	0x00001060


	//   ....[10]....
        /*0118*/ 	.word	0x00001100


	//   ....[11]....
        /*011c*/ 	.word	0x000011e0


	//   ....[12]....
        /*0120*/ 	.word	0x00001220


	//   ....[13]....
        /*0124*/ 	.word	0x00001230


	//   ....[14]....
        /*0128*/ 	.word	0x00001260


	//   ....[15]....
        /*012c*/ 	.word	0x00001280


	//----- nvinfo : EIATTR_VRC_CTA_INIT_COUNT
	.align		4
.L_28495:
        /*0130*/ 	.byte	0x02, 0x4a
	.zero		1
	.zero		1


	//----- nvinfo : EIATTR_EXIT_INSTR_OFFSETS
	.align		4
        /*0134*/ 	.byte	0x04, 0x1c
        /*0136*/ 	.short	(.L_28497 - .L_28496)


	//   ....[0]....
.L_28496:
        /*0138*/ 	.word	0x00000580


	//   ....[1]....
        /*013c*/ 	.word	0x00001310


	//----- nvinfo : EIATTR_MAX_THREADS
	.align		4
.L_28497:
        /*0140*/ 	.byte	0x04, 0x05
        /*0142*/ 	.short	(.L_28499 - .L_28498)
.L_28498:
        /*0144*/ 	.word	0x00000080
        /*0148*/ 	.word	0x00000001
        /*014c*/ 	.word	0x00000001


	//----- nvinfo : EIATTR_CRS_STACK_SIZE
	.align		4
.L_28499:
        /*0150*/ 	.byte	0x04, 0x1e
        /*0152*/ 	.short	(.L_28501 - .L_28500)
.L_28500:
        /*0154*/ 	.word	0x00000000


	//----- nvinfo : EIATTR_CBANK_PARAM_SIZE
	.align		4
.L_28501:
        /*0158*/ 	.byte	0x03, 0x19
        /*015a*/ 	.short	0x0034


	//----- nvinfo : EIATTR_PARAM_CBANK
	.align		4
        /*015c*/ 	.byte	0x04, 0x0a
        /*015e*/ 	.short	(.L_28503 - .L_28502)
	.align		4
.L_28502:
        /*0160*/ 	.word	index@(.nv.constant0._Z9cuda_gemmIiLi128ELi1ELi1ELi128ELi16ELi16ELi64ELi0ELi1EEviiiPT_S1_S1_iii)
        /*0164*/ 	.short	0x0380
        /*0166*/ 	.short	0x0034


	//----- nvinfo : EIATTR_SW_WAR
	.align		4
.L_28503:
        /*0168*/ 	.byte	0x04, 0x36
        /*016a*/ 	.short	(.L_28505 - .L_28504)
.L_28504:
        /*016c*/ 	.word	0x00000008
.L_28505:


//--------------------- .nv.info._Z9cuda_gemmIiLi128ELi1ELi1ELi128ELi16ELi16ELi64ELi0ELi0EEviiiPT_S1_S1_iii --------------------------
	.section	.nv.info._Z9cuda_gemmIiLi128ELi1ELi1ELi128ELi16ELi16ELi64ELi0ELi0EEviiiPT_S1_S1_iii,"",@"SHT_CUDA_INFO"
	.sectionflags	@""
	.align	4


	//----- nvinfo : EIATTR_CUDA_API_VERSION
	.align		4
        /*0000*/ 	.byte	0x04, 0x37
        /*0002*/ 	.short	(.L_28507 - .L_28506)
.L_28506:
        /*0004*/ 	.word	0x00000082


	//----- nvinfo : EIATTR_KPARAM_INFO
	.align		4
.L_28507:
        /*0008*/ 	.byte	0x04, 0x17
        /*000a*/ 	.short	(.L_28509 - .L_28508)
.L_28508:
        /*000c*/ 	.word	0x00000000
        /*0010*/ 	.short	0x0008
        /*0012*/ 	.short	0x0030
        /*0014*/ 	.byte	0x00, 0xf0, 0x11, 0x00


	//----- nvinfo : EIATTR_KPARAM_INFO
	.align		4
.L_28509:
        /*0018*/ 	.byte	0x04, 0x17
        /*001a*/ 	.short	(.L_28511 - .L_28510)
.L_28510:
        /*001c*/ 	.word	0x00000000
        /*0020*/ 	.short	0x0007
        /*0022*/ 	.short	0x002c
        /*0024*/ 	.byte	0x00, 0xf0, 0x11, 0x00


	//----- nvinfo : EIATTR_KPARAM_INFO
	.align		4
.L_28511:
        /*0028*/ 	.byte	0x04, 0x17
        /*002a*/ 	.short	(.L_28513 - .L_28512)
.L_28512:
        /*002c*/ 	.word	0x00000000
        /*0030*/ 	.short	0x0006
        /*0032*/ 	.short	0x0028
        /*0034*/ 	.byte	0x00, 0xf0, 0x11, 0x00


	//----- nvinfo : EIATTR_KPARAM_INFO
	.align		4
.L_28513:
        /*0038*/ 	.byte	0x04, 0x17
        /*003a*/ 	.short	(.L_28515 - .L_28514)
.L_28514:
        /*003c*/ 	.word	0x00000000
        /*0040*/ 	.short	0x0005
        /*0042*/ 	.short	0x0020
        /*0044*/ 	.byte	0x00, 0xf5, 0x21, 0x00


	//----- nvinfo : EIATTR_KPARAM_INFO
	.align		4
.L_28515:
        /*0048*/ 	.byte	0x04, 0x17
        /*004a*/ 	.short	(.L_28517 - .L_28516)
.L_28516:
        /*004c*/ 	.word	0x00000000
        /*0050*/ 	.short	0x0004
        /*0052*/ 	.short	0x0018
        /*0054*/ 	.byte	0x00, 0xf5, 0x21, 0x00


	//----- nvinfo : EIATTR_KPARAM_INFO
	.align		4
.L_28517:
        /*0058*/ 	.byte	0x04, 0x17
        /*005a*/ 	.short	(.L_28519 - .L_28518)
.L_28518:
        /*005c*/ 	.word	0x00000000
        /*0060*/ 	.short	0x0003
        /*0062*/ 	.short	0x0010
        /*0064*/ 	.byte	0x00, 0xf5, 0x21, 0x00


	//----- nvinfo : EIATTR_KPARAM_INFO
	.align		4
.L_28519:
        /*0068*/ 	.byte	0x04, 0x17
        /*006a*/ 	.short	(.L_28521 - .L_28520)
.L_28520:
        /*006c*/ 	.word	0x00000000
        /*0070*/ 	.short	0x0002
        /*0072*/ 	.short	0x0008
        /*0074*/ 	.byte	0x00, 0xf0, 0x11, 0x00


	//----- nvinfo : EIATTR_KPARAM_INFO
	.align		4
.L_28521:
        /*0078*/ 	.byte	0x04, 0x17
        /*007a*/ 	.short	(.L_28523 - .L_28522)
.L_28522:
        /*007c*/ 	.word	0x00000000
        /*0080*/ 	.short	0x0001
        /*0082*/ 	.short	0x0004
        /*0084*/ 	.byte	0x00, 0xf0, 0x11, 0x00


	//----- nvinfo : EIATTR_KPARAM_INFO
	.align		4
.L_28523:
        /*0088*/ 	.byte	0x04, 0x17
        /*008a*/ 	.short	(.L_28525 - .L_28524)
.L_28524:
        /*008c*/ 	.word	0x00000000
        /*0090*/ 	.short	0x0000
        /*0092*/ 	.short	0x0000
        /*0094*/ 	.byte	0x00, 0xf0, 0x11, 0x00


	//----- nvinfo : EIATTR_SPARSE_MMA_MASK
	.align		4
.L_28525:
        /*0098*/ 	.byte	0x03, 0x50
        /*009a*/ 	.short	0x0000


	//----- nvinfo : EIATTR_MAXREG_COUNT
	.align		4
        /*009c*/ 	.byte	0x03, 0x1b
        /*009e*/ 	.short	0x00ff


	//----- nvinfo : EIATTR_NUM_BARRIERS
	.align		4
        /*00a0*/ 	.byte	0x02, 0x4c
        /*00a2*/ 	.byte	0x01
	.zero		1


	//----- nvinfo : EIATTR_MERCURY_ISA_VERSION
	.align		4
        /*00a4*/ 	.byte	0x03, 0x5f
        /*00a6*/ 	.short	0x0101


	//----- nvinfo : EIATTR_COOP_GROUP_MASK_REGIDS
	.align		4
        /*00a8*/ 	.byte	0x04, 0x29
        /*00aa*/ 	.short	(.L_28527 - .L_28526)


	//   ....[0]....
.L_28526:
        /*00ac*/ 	.word	0xffffffff


	//   ....[1]....
        /*00b0*/ 	.word	0xffffffff


	//   ....[2]....
        /*00b4*/ 	.word	0xffffffff


	//   ....[3]....
        /*00b8*/ 	.word	0xffffffff


	//   ....[4]....
        /*00bc*/ 	.word	0xffffffff


	//   ....[5]....
        /*00c0*/ 	.word	0xffffffff


	//   ....[6]....
        /*00c4*/ 	.word	0xffffffff


	//   ....[7]....
        /*00c8*/ 	.word	0xffffffff


	//   ....[8]....
        /*00cc*/ 	.word	0xffffffff


	//   ....[9]....
        /*00d0*/ 	.word	0xffffffff


	//   ....[10]....
        /*00d4*/ 	.word	0xffffffff


	//   ....[11]....
        /*00d8*/ 	.word	0xffffffff


	//   ....[12]....
        /*00dc*/ 	.word	0xffffffff


	//   ....[13]....
        /*00e0*/ 	.word	0xffffffff


	//   ....[14]....
        /*00e4*/ 	.word	0xffffffff


	//   ....[15]....
        /*00e8*/ 	.word	0xffffffff


	//   ....[16]....
        /*00ec*/ 	.word	0x05000034


	//   ....[17]....
        /*00f0*/ 	.word	0x05000034


	//   ....[18]....
        /*00f4*/ 	.word	0x05000034


	//   ....[19]....
        /*00f8*/ 	.word	0x05000034


	//   ....[20]....
        /*00fc*/ 	.word	0x05000034


	//   ....[21]....
        /*0100*/ 	.word	0x05000034


	//   ....[22]....
        /*0104*/ 	.word	0x05000034


	//   ....[23]....
        /*0108*/ 	.word	0x05000034


	//   ....[24]....
        /*010c*/ 	.word	0x05000034


	//   ....[25]....
        /*0110*/ 	.word	0x05000034


	//   ....[26]....
        /*0114*/ 	.word	0x05000034


	//   ....[27]....
        /*0118*/ 	.word	0x05000034


	//   ....[28]....
        /*011c*/ 	.word	0x05000034


	//   ....[29]....
        /*0120*/ 	.word	0x05000034


	//   ....[30]....
        /*0124*/ 	.word	0x05000034


	//   ....[31]....
        /*0128*/ 	.word	0x05000034


	//----- nvinfo : EIATTR_COOP_GROUP_INSTR_OFFSETS
	.align		4
.L_28527:
        /*012c*/ 	.byte	0x04, 0x28
        /*012e*/ 	.short	(.L_28529 - .L_28528)


	//   ....[0]....
.L_28528:
        /*0130*/ 	.word	0x00001f20


	//   ....[1]....
        /*0134*/ 	.word	0x00001f80


	//   ....[2]....
        /*0138*/ 	.word	0x00001fe0


	//   ....[3]....
        /*013c*/ 	.word	0x00002040


	//   ....[4]....
        /*0140*/ 	.word	0x000020a0


	//   ....[5]....
        /*0144*/ 	.word	0x00002140


	//   ....[6]....
        /*0148*/ 	.word	0x000021a0


	//   ....[7]....
        /*014c*/ 	.word	0x00002200


	//   ....[8]....
        /*0150*/ 	.word	0x00002260


	//   ....[9]....
        /*0154*/ 	.word	0x000022c0


	//   ....[10]....
        /*0158*/ 	.word	0x00002320


	//   ....[11]....
        /*015c*/ 	.word	0x000023c0


	//   ....[12]....
        /*0160*/ 	.word	0x00002420


	//   ....[13]....
        /*0164*/ 	.word	0x00002480


	//   ....[14]....
        /*0168*/ 	.word	0x000024e0


	//   ....[15]....
        /*016c*/ 	.word	0x00002540


	//   ....[16]....
        /*0170*/ 	.word	0x00002ac0


	//   ....[17]....
        /*0174*/ 	.word	0x00002b50


	//   ....[18]....
        /*0178*/ 	.word	0x00002be0


	//   ....[19]....
        /*017c*/ 	.word	0x00002c70


	//   ....[20]....
        /*0180*/ 	.word	0x00002d00


	//   ....[21]....
        /*0184*/ 	.word	0x00002d90


	//   ....[22]....
        /*0188*/ 	.word	0x00002e20


	//   ....[23]....
        /*018c*/ 	.word	0x00002eb0


	//   ....[24]....
        /*0190*/ 	.word	0x00002f40


	//   ....[25]....
        /*0194*/ 	.word	0x00002fd0


	//   ....[26]....
        /*0198*/ 	.word	0x00003060


	//   ....[27]....
        /*019c*/ 	.word	0x000030f0


	//   ....[28]....
        /*01a0*/ 	.word	0x00003180


	//   ....[29]....
        /*01a4*/ 	.word	0x00003210


	//   ....[30]....
        /*01a8*/ 	.word	0x000032a0


	//   ....[31]....
        /*01ac*/ 	.word	0x00003330


	//----- nvinfo : EIATTR_VRC_CTA_INIT_COUNT
	.align		4
.L_28529:
        /*01b0*/ 	.byte	0x02, 0x4a
	.zero		1
	.zero		1


	//----- nvinfo : EIATTR_EXIT_INSTR_OFFSETS
	.align		4
        /*01b4*/ 	.byte	0x04, 0x1c
        /*01b6*/ 	.short	(.L_28531 - .L_28530)


	//   ....[0]....
.L_28530:
        /*01b8*/ 	.word	0x00000650


	//   ....[1]....
        /*01bc*/ 	.word	0x00002a60


	//----- nvinfo : EIATTR_MAX_THREADS
	.align		4
.L_28531:
        /*01c0*/ 	.byte	0x04, 0x05
        /*01c2*/ 	.short	(.L_28533 - .L_28532)
.L_28532:
        /*01c4*/ 	.word	0x00000080
        /*01c8*/ 	.word	0x00000001
        /*01cc*/ 	.word	0x00000001


	//----- nvinfo : EIATTR_CRS_STACK_SIZE
	.align		4
.L_28533:
        /*01d0*/ 	.byte	0x04, 0x1e
        /*01d2*/ 	.short	(.L_28535 - .L_28534)
.L_28534:
        /*01d4*/ 	.word	0x00000000


	//----- nvinfo : EIATTR_CBANK_PARAM_SIZE
	.align		4
.L_28535:
        /*01d8*/ 	.byte	0x03, 0x19
        /*01da*/ 	.short	0x0034


	//----- nvinfo : EIATTR_PARAM_CBANK
	.align		4
        /*01dc*/ 	.byte	0x04, 0x0a
        /*01de*/ 	.short	(.L_28537 - .L_28536)
	.align		4
.L_28536:
        /*01e0*/ 	.word	index@(.nv.constant0._Z9cuda_gemmIiLi128ELi1ELi1ELi128ELi16ELi16ELi64ELi0ELi0EEviiiPT_S1_S1_iii)
        /*01e4*/ 	.short	0x0380
        /*01e6*/ 	.short	0x0034


	//----- nvinfo : EIATTR_SW_WAR
	.align		4
.L_28537:
        /*01e8*/ 	.byte	0x04, 0x36
        /*01ea*/ 	.short	(.L_28539 - .L_28538)
.L_28538:
        /*01ec*/ 	.word	0x00000008
.L_28539:


//--------------------- .nv.info._Z9cuda_gemmIiLi128ELi1ELi1ELi128ELi8ELi8ELi64ELi1ELi1EEviiiPT_S1_S1_iii --------------------------
	.section	.nv.info._Z9cuda_gemmIiLi128ELi1ELi1ELi128ELi8ELi8ELi64ELi1ELi1EEviiiPT_S1_S1_iii,"",@"SHT_CUDA_INFO"
	.sectionflags	@""
	.align	4


	//----- nvinfo : EIATTR_CUDA_API_VERSION
	.align		4
        /*0000*/ 	.byte	0x04, 0x37
        /*0002*/ 	.short	(.L_28541 - .L_28540)
.L_28540:
        /*0004*/ 	.word	0x00000082


	//----- nvinfo : EIATTR_KPARAM_INFO
	.align		4
.L_28541:
        /*0008*/ 	.byte	0x04, 0x17
        /*000a*/ 	.short	(.L_28543 - .L_28542)
.L_28542:
        /*000c*/ 	.word	0x00000000
        /*0010*/ 	.short	0x0008
        /*0012*/ 	.short	0x0030
        /*0014*/ 	.byte	0x00, 0xf0, 0x11, 0x00


	//----- nvinfo : EIATTR_KPARAM_INFO
	.align		4
.L_28543:
        /*0018*/ 	.byte	0x04, 0x17
        /*001a*/ 	.short	(.L_28545 - .L_28544)
.L_28544:
        /*001c*/ 	.word	0x00000000
        /*0020*/ 	.short	0x0007
        /*0022*/ 	.short	0x002c
        /*0024*/ 	.byte	0x00, 0xf0, 0x11, 0x00


	//----- nvinfo : EIATTR_KPARAM_INFO
	.align		4
.L_28545:
        /*0028*/ 	.byte	0x04, 0x17
        /*002a*/ 	.short	(.L_28547 - .L_28546)
.L_28546:
        /*002c*/ 	.word	0x00000000
        /*0030*/ 	.short	0x0006
        /*0032*/ 	.short	0x0028
        /*0034*/ 	.byte	0x00, 0xf0, 0x11, 0x00


	//----- nvinfo : EIATTR_KPARAM_INFO
	.align		4
.L_28547:
        /*0038*/ 	.byte	0x04, 0x17
        /*003a*/ 	.short	(.L_28549 - .L_28548)
.L_28548:
        /*003c*/ 	.word	0x00000000
        /*0040*/ 	.short	0x0005
        /*0042*/ 	.short	0x0020
        /*0044*/ 	.byte	0x00, 0xf5, 0x21, 0x00


	//----- nvinfo : EIATTR_KPARAM_INFO
	.align		4
.L_28549:
        /*0048*/ 	.byte	0x04, 0x17
        /*004a*/ 	.short	(.L_28551 - .L_28550)
.L_28550:
        /*004c*/ 	.word	0x00000000
        /*0050*/ 	.short	0x0004
        /*0052*/ 	.short	0x0018
        /*0054*/ 	.byte	0x00, 0xf5, 0x21, 0x00


	//----- nvinfo : EIATTR_KPARAM_INFO
	.align		4
.L_28551:
        /*0058*/ 	.byte	0x04, 0x17
        /*005a*/ 	.short	(.L_28553 - .L_28552)
.L_28552:
        /*005c*/ 	.word	0x00000000
        /*0060*/ 	.short	0x0003
        /*0062*/ 	.short	0x0010
        /*0064*/ 	.byte	0x00, 0xf5, 0x21, 0x00


	//----- nvinfo : EIATTR_KPARAM_INFO
	.align		4
.L_28553:
        /*0068*/ 	.byte	0x04, 0x17
        /*006a*/ 	.short	(.L_28555 - .L_28554)
.L_28554:
        /*006c*/ 	.word	0x00000000
        /*0070*/ 	.short	0x0002
        /*0072*/ 	.short	0x0008
        /*0074*/ 	.byte	0x00, 0xf0, 0x11, 0x00


	//----- nvinfo : EIATTR_KPARAM_INFO
	.align		4
.L_28555:
        /*0078*/ 	.byte	0x04, 0x17
        /*007a*/ 	.short	(.L_28557 - .L_28556)
.L_28556:
        /*007c*/ 	.word	0x00000000
        /*0080*/ 	.short	0x0001
        /*0082*/ 	.short	0x0004
        /*0084*/ 	.byte	0x00, 0xf0, 0x11, 0x00


	//----- nvinfo : EIATTR_KPARAM_INFO
	.align		4
.L_28557:
        /*0088*/ 	.byte	0x04, 0x17
        /*008a*/ 	.short	(.L_28559 - .L_28558)
.L_28558:
        /*008c*/ 	.word	0x00000000
        /*0090*/ 	.short	0x0000
        /*0092*/ 	.short	0x0000
        /*0094*/ 	.byte	0x00, 0xf0, 0x11, 0x00


	//----- nvinfo : EIATTR_SPARSE_MMA_MASK
	.align		4
.L_28559:
        /*0098*/ 	.byte	0x03, 0x50
        /*009a*/ 	.short	0x0000


	//----- nvinfo : EIATTR_MAXREG_COUNT
	.align		4
        /*009c*/ 	.byte	0x03, 0x1b
        /*009e*/ 	.short	0x00ff


	//----- nvinfo : EIATTR_NUM_BARRIERS
	.align		4
        /*00a0*/ 	.byte	0x02, 0x4c
        /*00a2*/ 	.byte	0x01
	.zero		1


	//----- nvinfo : EIATTR_MERCURY_ISA_VERSION
	.align		4
        /*00a4*/ 	.byte	0x03, 0x5f
        /*00a6*/ 	.short	0x0101


	//----- nvinfo : EIATTR_COOP_GROUP_MASK_REGIDS
	.align		4
        /*00a8*/ 	.byte	0x04, 0x29
        /*00aa*/ 	.short	(.L_28561 - .L_28560)


	//   ....[0]....
.L_28560:
        /*00ac*/ 	.word	0xffffffff


	//   ....[1]....
        /*00b0*/ 	.word	0xffffffff


	//   ....[2]....
        /*00b4*/ 	.word	0xffffffff


	//   ....[3]....
        /*00b8*/ 	.word	0xffffffff


	//   ....[4]....
        /*00bc*/ 	.word	0xffffffff


	//   ....[5]....
        /*00c0*/ 	.word	0xffffffff


	//   ....[6]....
        /*00c4*/ 	.word	0xffffffff


	//   ....[7]....
        /*00c8*/ 	.word	0xffffffff


	//----- nvinfo : EIATTR_COOP_GROUP_INSTR_OFFSETS
	.align		4
.L_28561:
        /*00cc*/ 	.byte	0x04, 0x28
        /*00ce*/ 	.short	(.L_28563 - .L_28562)


	//   ....[0]....
.L_28562:
        /*00d0*/ 	.word	0x00000fd0


	//   ....[1]....
        /*00d4*/ 	.word	0x00000fe0


	//   ....[2]....
        /*00d8*/ 	.word	0x00000ff0


	//   ....[3]....
        /*00dc*/ 	.word	0x00001020


	//   ....[4]....
        /*00e0*/ 	.word	0x00001030


	//   ....[5]....
        /*00e4*/ 	.word	0x00001040


	//   ....[6]....
        /*00e8*/ 	.word	0x00001060


	//   ....[7]....
        /*00ec*/ 	.word	0x00001080


	//----- nvinfo : EIATTR_VRC_CTA_INIT_COUNT
	.align		4
.L_28563:
        /*00f0*/ 	.byte	0x02, 0x4a
	.zero		1
	.zero		1


	//----- nvinfo : EIATTR_EXIT_INSTR_OFFSETS
	.align		4
        /*00f4*/ 	.byte	0x04, 0x1c
        /*00f6*/ 	.short	(.L_28565 - .L_28564)


	//   ....[0]....
.L_28564:
        /*00f8*/ 	.word	0x000006e0


	//   ....[1]....
        /*00fc*/ 	.word	0x00001140


	//----- nvinfo : EIATTR_MAX_THREADS
	.align		4
.L_28565:
        /*0100*/ 	.byte	0x04, 0x05
        /*0102*/ 	.short	(.L_28567 - .L_28566)
.L_28566:
        /*0104*/ 	.word	0x00000080
        /*0108*/ 	.word	0x00000001
        /*010c*/ 	.word	0x00000001


	//----- nvinfo : EIATTR_CRS_STACK_SIZE
	.align		4
.L_28567:
        /*0110*/ 	.byte	0x04, 0x1e
        /*0112*/ 	.short	(.L_28569 - .L_28568)
.L_28568:
        /*0114*/ 	.word	0x00000000


	//----- nvinfo : EIATTR_CBANK_PARAM_SIZE
	.align		4
.L_28569:
        /*0118*/ 	.byte	0x03, 0x19
        /*011a*/ 	.short	0x0034


	//----- nvinfo : EIATTR_PARAM_CBANK
	.align		4
        /*011c*/ 	.byte	0x04, 0x0a
        /*011e*/ 	.short	(.L_28571 - .L_28570)
	.align		4
.L_28570:
        /*0120*/ 	.word	index@(.nv.constant0._Z9cuda_gemmIiLi128ELi1ELi1ELi128ELi8ELi8ELi64ELi1ELi1EEviiiPT_S1_S1_iii)
        /*0124*/ 	.short	0x0380
        /*0126*/ 	.short	0x0034


	//----- nvinfo : EIATTR_SW_WAR
	.align		4
.L_28571:
        /*0128*/ 	.byte	0x04, 0x36
        /*012a*/ 	.short	(.L_28573 - .L_28572)
.L_28572:
        /*012c*/ 	.word	0x00000008
.L_28573:


//--------------------- .nv.info._Z9cuda_gemmIiLi128ELi1ELi1ELi128ELi8ELi8ELi64ELi1ELi0EEviiiPT_S1_S1_iii --------------------------
	.section	.nv.info._Z9cuda_gemmIiLi128ELi1ELi1ELi128ELi8ELi8ELi64ELi1ELi0EEviiiPT_S1_S1_iii,"",@"SHT_CUDA_INFO"
	.sectionflags	@""
	.align	4


	//----- nvinfo : EIATTR_CUDA_API_VERSION
	.align		4
        /*0000*/ 	.byte	0x04, 0x37
        /*0002*/ 	.short	(.L_28575 - .L_28574)
.L_28574:
        /*0004*/ 	.word	0x00000082


	//----- nvinfo : EIATTR_KPARAM_INFO
	.align		4
.L_28575:
        /*0008*/ 	.byte	0x04, 0x17
        /*000a*/ 	.short	(.L_28577 - .L_28576)
.L_28576:
        /*000c*/ 	.word	0x00000000
        /*0010*/ 	.short	0x0008
        /*0012*/ 	.short	0x0030
        /*0014*/ 	.byte	0x00, 0xf0, 0x11, 0x00


	//----- nvinfo : EIATTR_KPARAM_INFO
	.align		4
.L_28577:
        /*0018*/ 	.byte	0x04, 0x17
        /*001a*/ 	.short	(.L_28579 - .L_28578)
.L_28578:
        /*001c*/ 	.word	0x00000000
        /*0020*/ 	.short	0x0007
        /*0022*/ 	.short	0x002c
        /*0024*/ 	.byte	0x00, 0xf0, 0x11, 0x00


	//----- nvinfo : EIATTR_KPARAM_INFO
	.align		4
.L_28579:
        /*0028*/ 	.byte	0x04, 0x17
        /*002a*/ 	.short	(.L_28581 - .L_28580)
.L_28580:
        /*002c*/ 	.word	0x00000000
        /*0030*/ 	.short	0x0006
        /*0032*/ 	.short	0x0028
        /*0034*/ 	.byte	0x00, 0xf0, 0x11, 0x00


	//----- nvinfo : EIATTR_KPARAM_INFO
	.align		4
.L_28581:
        /*0038*/ 	.byte	0x04, 0x17
        /*003a*/ 	.short	(.L_28583 - .L_28582)
.L_28582:
        /*003c*/ 	.word	0x00000000
        /*0040*/ 	.short	0x0005
        /*0042*/ 	.short	0x0020
        /*0044*/ 	.byte	0x00, 0xf5, 0x21, 0x00


	//----- nvinfo : EIATTR_KPARAM_INFO
	.align		4
.L_28583:
        /*0048*/ 	.byte	0x04, 0x17
        /*004a*/ 	.short	(.L_28585 - .L_28584)
.L_28584:
        /*004c*/ 	.word	0x00000000
        /*0050*/ 	.short	0x0004
        /*0052*/ 	.short	0x0018
        /*0054*/ 	.byte	0x00, 0xf5, 0x21, 0x00


	//----- nvinfo : EIATTR_KPARAM_INFO
	.align		4
.L_28585:
        /*0058*/ 	.byte	0x04, 0x17
        /*005a*/ 	.short	(.L_28587 - .L_28586)
.L_28586:
        /*005c*/ 	.word	0x00000000
        /*0060*/ 	.short	0x0003
        /*0062*/ 	.short	0x0010
        /*0064*/ 	.byte	0x00, 0xf5, 0x21, 0x00


	//----- nvinfo : EIATTR_KPARAM_INFO
	.align		4
.L_28587:
        /*0068*/ 	.byte	0x04, 0x17
        /*006a*/ 	.short	(.L_28589 - .L_28588)
.L_28588:
        /*006c*/ 	.word	0x00000000
        /*0070*/ 	.short	0x0002
        /*0072*/ 	.short	0x0008
        /*0074*/ 	.byte	0x00, 0xf0, 0x11, 0x00


	//----- nvinfo : EIATTR_KPARAM_INFO
	.align		4
.L_28589:
        /*0078*/ 	.byte	0x04, 0x17
        /*007a*/ 	.short	(.L_28591 - .L_28590)
.L_28590:
        /*007c*/ 	.word	0x00000000
        /*0080*/ 	.short	0x0001
        /*0082*/ 	.short	0x0004
        /*0084*/ 	.byte	0x00, 0xf0, 0x11, 0x00


	//----- nvinfo : EIATTR_KPARAM_INFO
	.align		4
.L_28591:
        /*0088*/ 	.byte	0x04, 0x17
        /*008a*/ 	.short	(.L_28593 - .L_28592)
.L_28592:
        /*008c*/ 	.word	0x00000000
        /*0090*/ 	.short	0x0000
        /*0092*/ 	.short	0x0000
        /*0094*/ 	.byte	0x00, 0xf0, 0x11, 0x00


	//----- nvinfo : EIATTR_SPARSE_MMA_MASK
	.align		4
.L_28593:
        /*0098*/ 	.byte	0x03, 0x50
        /*009a*/ 	.short	0x0000


	//----- nvinfo : EIATTR_MAXREG_COUNT
	.align		4
        /*009c*/ 	.byte	0x03, 0x1b
        /*009e*/ 	.short	0x00ff


	//----- nvinfo : EIATTR_NUM_BARRIERS
	.align		4
        /*00a0*/ 	.byte	0x02, 0x4c
        /*00a2*/ 	.byte	0x01
	.zero		1


	//----- nvinfo : EIATTR_MERCURY_ISA_VERSION
	.align		4
        /*00a4*/ 	.byte	0x03, 0x5f
        /*00a6*/ 	.short	0x0101


	//----- nvinfo : EIATTR_COOP_GROUP_MASK_REGIDS
	.align		4
        /*00a8*/ 	.byte	0x04, 0x29
        /*00aa*/ 	.short	(.L_28595 - .L_28594)


	//   ....[0]....
.L_28594:
        /*00ac*/ 	.word	0xffffffff


	//   ....[1]....
        /*00b0*/ 	.word	0xffffffff


	//   ....[2]....
        /*00b4*/ 	.word	0xffffffff


	//   ....[3]....
        /*00b8*/ 	.word	0xffffffff


	//   ....[4]....
        /*00bc*/ 	.word	0xffffffff


	//   ....[5]....
        /*00c0*/ 	.word	0xffffffff


	//   ....[6]....
        /*00c4*/ 	.word	0xffffffff


	//   ....[7]....
        /*00c8*/ 	.word	0xffffffff


	//   ....[8]....
        /*00cc*/ 	.word	0x05000020


	//   ....[9]....
        /*00d0*/ 	.word	0x05000020


	//   ....[10]....
        /*00d4*/ 	.word	0x05000020


	//   ....[11]....
        /*00d8*/ 	.word	0x05000020


	//   ....[12]....
        /*00dc*/ 	.word	0x05000020


	//   ....[13]....
        /*00e0*/ 	.word	0x05000020


	//   ....[14]....
        /*00e4*/ 	.word	0x05000020


	//   ....[15]....
        /*00e8*/ 	.word	0x05000020


	//----- nvinfo : EIATTR_COOP_GROUP_INSTR_OFFSETS
	.align		4
.L_28595:
        /*00ec*/ 	.byte	0x04, 0x28
        /*00ee*/ 	.short	(.L_28597 - .L_28596)


	//   ....[0]....
.L_28596:
        /*00f0*/ 	.word	0x00001670


	//   ....[1]....
        /*00f4*/ 	.word	0x00001710


	//   ....[2]....
        /*00f8*/ 	.word	0x00001770


	//   ....[3]....
        /*00fc*/ 	.word	0x000017d0


	//   ....[4]....
        /*0100*/ 	.word	0x00001830


	//   ....[5]....
        /*0104*/ 	.word	0x00001890


	//   ....[6]....
        /*0108*/ 	.word	0x000018f0


	//   ....[7]....
        /*010c*/ 	.word	0x00001950


	//   ....[8]....
        /*0110*/ 	.word	0x00001ca0


	//   ....[9]....
        /*0114*/ 	.word	0x00001d20


	//   ....[10]....
        /*0118*/ 	.word	0x00001db0


	//   ....[11]....
        /*011c*/ 	.word	0x00001e40


	//   ....[12]....
        /*0120*/ 	.word	0x00001ee0


	//   ....[13]....
        /*0124*/ 	.word	0x00001f70


	//   ....[14]....
        /*0128*/ 	.word	0x00002010


	//   ....[15]....
        /*012c*/ 	.word	0x000020a0


	//----- nvinfo : EIATTR_VRC_CTA_INIT_COUNT
	.align		4
.L_28597:
        /*0130*/ 	.byte	0x02, 0x4a
	.zero		1
	.zero		1


	//----- nvinfo : EIATTR_EXIT_INSTR_OFFSETS
	.align		4
        /*0134*/ 	.byte	0x04, 0x1c
        /*0136*/ 	.short	(.L_28599 - .L_28598)


	//   ....[0]....
.L_28598:
        /*0138*/ 	.word	0x00000670


	//   ....[1]....
        /*013c*/ 	.word	0x00001c50


	//----- nvinfo : EIATTR_MAX_THREADS
	.align		4
.L_28599:
        /*0140*/ 	.byte	0x04, 0x05
        /*0142*/ 	.short	(.L_28601 - .L_28600)
.L_28600:
        /*0144*/ 	.word	0x00000080
        /*0148*/ 	.word	0x00000001
        /*014c*/ 	.word	0x00000001


	//----- nvinfo : EIATTR_CRS_STACK_SIZE
	.align		4
.L_28601:
        /*0150*/ 	.byte	0x04, 0x1e
        /*0152*/ 	.short	(.L_28603 - .L_28602)
.L_28602:
        /*0154*/ 	.word	0x00000000


	//----- nvinfo : EIATTR_CBANK_PARAM_SIZE
	.align		4
.L_28603:
        /*0158*/ 	.byte	0x03, 0x19
        /*015a*/ 	.short	0x0034


	//----- nvinfo : EIATTR_PARAM_CBANK
	.align		4
        /*015c*/ 	.byte	0x04, 0x0a
        /*015e*/ 	.short	(.L_28605 - .L_28604)
	.align		4
.L_28604:
        /*0160*/ 	.word	index@(.nv.constant0._Z9cuda_gemmIiLi128ELi1ELi1ELi128ELi8ELi8ELi64ELi1ELi0EEviiiPT_S1_S1_iii)
        /*0164*/ 	.short	0x0380
        /*0166*/ 	.short	0x0034


	//----- nvinfo : EIATTR_SW_WAR
	.align		4
.L_28605:
        /*0168*/ 	.byte	0x04, 0x36
        /*016a*/ 	.short	(.L_28607 - .L_28606)
.L_28606:
        /*016c*/ 	.word	0x00000008
.L_28607:


//--------------------- .nv.info._Z9cuda_gemmIiLi128ELi1ELi1ELi128ELi8ELi8ELi64ELi0ELi1EEviiiPT_S1_S1_iii --------------------------
	.section	.nv.info._Z9cuda_gemmIiLi128ELi1ELi1ELi128ELi8ELi8ELi64ELi0ELi1EEviiiPT_S1_S1_iii,"",@"SHT_CUDA_INFO"
	.sectionflags	@""
	.align	4


	//----- nvinfo : EIATTR_CUDA_API_VERSION
	.align		4
        /*0000*/ 	.byte	0x04, 0x37
        /*0002*/ 	.short	(.L_28609 - .L_28608)
.L_28608:
        /*0004*/ 	.word	0x00000082


	//----- nvinfo : EIATTR_KPARAM_INFO
	.align		4
.L_28609:
        /*0008*/ 	.byte	0x04, 0x17
        /*000a*/ 	.short	(.L_28611 - .L_28610)
.L_28610:
        /*000c*/ 	.word	0x00000000
        /*0010*/ 	.short	0x0008
        /*0012*/ 	.short	0x0030
        /*0014*/ 	.byte	0x00, 0xf0, 0x11, 0x00


	//----- nvinfo : EIATTR_KPARAM_INFO
	.align		4
.L_28611:
        /*0018*/ 	.byte	0x04, 0x17
        /*001a*/ 	.short	(.L_28613 - .L_28612)
.L_28612:
        /*001c*/ 	.word	0x00000000
        /*0020*/ 	.short	0x0007
        /*0022*/ 	.short	0x002c
        /*0024*/ 	.byte	0x00, 0xf0, 0x11, 0x00


	//----- nvinfo : EIATTR_KPARAM_INFO
	.align		4
.L_28613:
        /*0028*/ 	.byte	0x04, 0x17
        /*002a*/ 	.short	(.L_28615 - .L_28614)
.L_28614:
        /*002c*/ 	.word	0x00000000
        /*0030*/ 	.short	0x0006
        /*0032*/ 	.short	0x0028
        /*0034*/ 	.byte	0x00, 0xf0, 0x11, 0x00


	//----- nvinfo : EIATTR_KPARAM_INFO
	.align		4
.L_28615:
        /*0038*/ 	.byte	0x04, 0x17
        /*003a*/ 	.short	(.L_28617 - .L_28616)
.L_28616:
        /*003c*/ 	.word	0x00000000
        /*0040*/ 	.short	0x0005
        /*0042*/ 	.short	0x0020
        /*0044*/ 	.byte	0x00, 0xf5, 0x21, 0x00


	//----- nvinfo : EIATTR_KPARAM_INFO
	.align		4
.L_28617:
        /*0048*/ 	.byte	0x04, 0x17
        /*004a*/ 	.short	(.L_28619 - .L_28618)
.L_28618:
        /*004c*/ 	.word	0x00000000
        /*0050*/ 	.short	0x0004
        /*0052*/ 	.short	0x0018
        /*0054*/ 	.byte	0x00, 0xf5, 0x21, 0x00


	//----- nvinfo : EIATTR_KPARAM_INFO
	.align		4
.L_28619:
        /*0058*/ 	.byte	0x04, 0x17
        /*005a*/ 	.short	(.L_28621 - .L_28620)
.L_28620:
        /*005c*/ 	.word	0x00000000
        /*0060*/ 	.short	0x0003
        /*0062*/ 	.short	0x0010
        /*0064*/ 	.byte	0x00, 0xf5, 0x21, 0x00


	//----- nvinfo : EIATTR_KPARAM_INFO
	.align		4
.L_28621:
        /*0068*/ 	.byte	0x04, 0x17
        /*006a*/ 	.short	(.L_28623 - .L_28622)
.L_28622:
        /*006c*/ 	.word	0x00000000
        /*0070*/ 	.short	0x0002
        /*0072*/ 	.short	0x0008
        /*0074*/ 	.byte	0x00, 0xf0, 0x11, 0x00


	//----- nvinfo : EIATTR_KPARAM_INFO
	.align		4
.L_28623:
        /*0078*/ 	.byte	0x04, 0x17
        /*007a*/ 	.short	(.L_28625 - .L_28624)
.L_28624:
        /*007c*/ 	.word	0x00000000
        /*0080*/ 	.short	0x0001
        /*0082*/ 	.short	0x0004
        /*0084*/ 	.byte	0x00, 0xf0, 0x11, 0x00


	//----- nvinfo : EIATTR_KPARAM_INFO
	.align		4
.L_28625:
        /*0088*/ 	.byte	0x04, 0x17
        /*008a*/ 	.short	(.L_28627 - .L_28626)
.L_28626:
        /*008c*/ 	.word	0x00000000
        /*0090*/ 	.short	0x0000
        /*0092*/ 	.short	0x0000
        /*0094*/ 	.byte	0x00, 0xf0, 0x11, 0x00


	//----- nvinfo : EIATTR_SPARSE_MMA_MASK
	.align		4
.L_28627:
        /*0098*/ 	.byte	0x03, 0x50
        /*009a*/ 	.short	0x0000


	//----- nvinfo : EIATTR_MAXREG_COUNT
	.align		4
        /*009c*/ 	.byte	0x03, 0x1b
        /*009e*/ 	.short	0x00ff


	//----- nvinfo : EIATTR_NUM_BARRIERS
	.align		4
        /*00a0*/ 	.byte	0x02, 0x4c
        /*00a2*/ 	.byte	0x01
	.zero		1


	//----- nvinfo : EIATTR_MERCURY_ISA_VERSION
	.align		4
        /*00a4*/ 	.byte	0x03, 0x5f
        /*00a6*/ 	.short	0x0101


	//----- nvinfo : EIATTR_COOP_GROUP_MASK_REGIDS
	.align		4
        /*00a8*/ 	.byte	0x04, 0x29
        /*00aa*/ 	.short	(.L_28629 - .L_28628)


	//   ....[0]....
.L_28628:
        /*00ac*/ 	.word	0xffffffff


	//   ....[1]....
        /*00b0*/ 	.word	0xffffffff


	//   ....[2]....
        /*00b4*/ 	.word	0xffffffff


	//   ....[3]....
        /*00b8*/ 	.word	0xffffffff


	//   ....[4]....
        /*00bc*/ 	.word	0xffffffff


	//   ....[5]....
        /*00c0*/ 	.word	0xffffffff


	//   ....[6]....
        /*00c4*/ 	.word	0xffffffff


	//   ....[7]....
        /*00c8*/ 	.word	0xffffffff


	//----- nvinfo : EIATTR_COOP_GROUP_INSTR_OFFSETS
	.align		4
.L_28629:
        /*00cc*/ 	.byte	0x04, 0x28
        /*00ce*/ 	.short	(.L_28631 - .L_28630)


	//   ....[0]....
.L_28630:
        /*00d0*/ 	.word	0x00001050


	//   ....[1]....
        /*00d4*/ 	.word	0x00001060


	//   ....[2]....
        /*00d8*/ 	.word	0x00001070


	//   ....[3]....
        /*00dc*/ 	.word	0x00001090


	//   ....[4]....
        /*00e0*/ 	.word	0x000010a0


	//   ....[5]....
        /*00e4*/ 	.word	0x000010b0


	//   ....[6]....
        /*00e8*/ 	.word	0x000010d0


	//   ....[7]....
        /*00ec*/ 	.word	0x00001100


	//----- nvinfo : EIATTR_VRC_CTA_INIT_COUNT
	.align		4
.L_28631:
        /*00f0*/ 	.byte	0x02, 0x4a
	.zero		1
	.zero		1


	//----- nvinfo : EIATTR_EXIT_INSTR_OFFSETS
	.align		4
        /*00f4*/ 	.byte	0x04, 0x1c
        /*00f6*/ 	.short	(.L_28633 - .L_28632)


	//   ....[0]....
.L_28632:
        /*00f8*/ 	.word	0x000006e0


	//   ....[1]....
        /*00fc*/ 	.word	0x000011b0


	//----- nvinfo : EIATTR_MAX_THREADS
	.align		4
.L_28633:
        /*0100*/ 	.byte	0x04, 0x05
        /*0102*/ 	.short	(.L_28635 - .L_28634)
.L_28634:
        /*0104*/ 	.word	0x00000080
        /*0108*/ 	.word	0x00000001
        /*010c*/ 	.word	0x00000001


	//----- nvinfo : EIATTR_CRS_STACK_SIZE
	.align		4
.L_28635:
        /*0110*/ 	.byte	0x04, 0x1e
        /*0112*/ 	.short	(.L_28637 - .L_28636)
.L_28636:
        /*0114*/ 	.word	0x00000000


	//----- nvinfo : EIATTR_CBANK_PARAM_SIZE
	.align		4
.L_28637:
        /*0118*/ 	.byte	0x03, 0x19
        /*011a*/ 	.short	0x0034


	//----- nvinfo : EIATTR_PARAM_CBANK
	.align		4
        /*011c*/ 	.byte	0x04, 0x0a
        /*011e*/ 	.short	(.L_28639 - .L_28638)
	.align		4
.L_28638:
        /*0120*/ 	.word	index@(.nv.constant0._Z9cuda_gemmIiLi128ELi1ELi1ELi128ELi8ELi8ELi64ELi0ELi1EEviiiPT_S1_S1_iii)
        /*0124*/ 	.short	0x0380
        /*0126*/ 	.short	0x0034


	//----- nvinfo : EIATTR_SW_WAR
	.align		4
.L_28639:
        /*0128*/ 	.byte	0x04, 0x36
        /*012a*/ 	.short	(.L_28641 - .L_28640)
.L_28640:
        /*012c*/ 	.word	0x00000008
.L_28641:


//--------------------- .nv.info._Z9cuda_gemmIiLi128ELi1ELi1ELi128ELi8ELi8ELi64ELi0ELi0EEviiiPT_S1_S1_iii --------------------------
	.section	.nv.info._Z9cuda_gemmIiLi128ELi1ELi1ELi128ELi8ELi8ELi64ELi0ELi0EEviiiPT_S1_S1_iii,"",@"SHT_CUDA_INFO"
	.sectionflags	@""
	.align	4


	//----- nvinfo : EIATTR_CUDA_API_VERSION
	.align		4
        /*0000*/ 	.byte	0x04, 0x37
        /*0002*/ 	.short	(.L_28643 - .L_28642)
.L_28642:
        /*0004*/ 	.word	0x00000082


	//----- nvinfo : EIATTR_KPARAM_INFO
	.align		4
.L_28643:
        /*0008*/ 	.byte	0x04, 0x17
        /*000a*/ 	.short	(.L_28645 - .L_28644)
.L_28644:
        /*000c*/ 	.word	0x00000000
        /*0010*/ 	.short	0x0008
        /*0012*/ 	.short	0x0030
        /*0014*/ 	.byte	0x00, 0xf0, 0x11, 0x00


	//----- nvinfo : EIATTR_KPARAM_INFO
	.align		4
.L_28645:
        /*0018*/ 	.byte	0x04, 0x17
        /*001a*/ 	.short	(.L_28647 - .L_28646)
.L_28646:
        /*001c*/ 	.word	0x00000000
        /*0020*/ 	.short	0x0007
        /*0022*/ 	.short	0x002c
        /*0024*/ 	.byte	0x00, 0xf0, 0x11, 0x00


	//----- nvinfo : EIATTR_KPARAM_INFO
	.align		4
.L_28647:
        /*0028*/ 	.byte	0x04, 0x17
        /*002a*/ 	.short	(.L_28649 - .L_28648)
.L_28648:
        /*002c*/ 	.word	0x00000000
        /*0030*/ 	.short	0x0006
        /*0032*/ 	.short	0x0028
        /*0034*/ 	.byte	0x00, 0xf0, 0x11, 0x00


	//----- nvinfo : EIATTR_KPARAM_INFO
	.align		4
.L_28649:
        /*0038*/ 	.byte	0x04, 0x17
        /*003a*/ 	.short	(.L_28651 - .L_28650)
.L_28650:
        /*003c*/ 	.word	0x00000000
        /*0040*/ 	.short	0x0005
        /*0042*/ 	.short	0x0020
        /*0044*/ 	.byte	0x00, 0xf5, 0x21, 0x00


	//----- nvinfo : EIATTR_KPARAM_INFO
	.align		4
.L_28651:
        /*0048*/ 	.byte	0x04, 0x17
        /*004a*/ 	.short	(.L_28653 - .L_28652)
.L_28652:
        /*004c*/ 	.word	0x00000000
        /*0050*/ 	.short	0x0004
        /*0052*/ 	.short	0x0018
        /*0054*/ 	.byte	0x00, 0xf5, 0x21, 0x00


	//----- nvinfo : EIATTR_KPARAM_INFO
	.align		4
.L_28653:
        /*0058*/ 	.byte	0x04, 0x17
        /*005a*/ 	.short	(.L_28655 - .L_28654)
.L_28654:
        /*005c*/ 	.word	0x00000000
        /*0060*/ 	.short	0x0003
        /*0062*/ 	.short	0x0010
        /*0064*/ 	.byte	0x00, 0xf5, 0x21, 0x00


	//----- nvinfo : EIATTR_KPARAM_INFO
	.align		4
.L_28655:
        /*0068*/ 	.byte	0x04, 0x17
        /*006a*/ 	.short	(.L_28657 - .L_28656)
.L_28656:
        /*006c*/ 	.word	0x00000000
        /*0070*/ 	.short	0x0002
        /*0072*/ 	.short	0x0008
        /*0074*/ 	.byte	0x00, 0xf0, 0x11, 0x00


	//----- nvinfo : EIATTR_KPARAM_INFO
	.align		4
.L_28657:
        /*0078*/ 	.byte	0x04, 0x17
        /*007a*/ 	.short	(.L_28659 - .L_28658)
.L_28658:
        /*007c*/ 	.word	0x00000000
        /*0080*/ 	.short	0x0001
        /*0082*/ 	.short	0x0004
        /*0084*/ 	.byte	0x00, 0xf0, 0x11, 0x00


	//----- nvinfo : EIATTR_KPARAM_INFO
	.align		4
.L_28659:
        /*0088*/ 	.byte	0x04, 0x17
        /*008a*/ 	.short	(.L_28661 - .L_28660)
.L_28660:
        /*008c*/ 	.word	0x00000000
        /*0090*/ 	.short	0x0000
        /*0092*/ 	.short	0x0000
        /*0094*/ 	.byte	0x00, 0xf0, 0x11, 0x00


	//----- nvinfo : EIATTR_SPARSE_MMA_MASK
	.align		4
.L_28661:
        /*0098*/ 	.byte	0x03, 0x50
        /*009a*/ 	.short	0x0000


	//----- nvinfo : EIATTR_MAXREG_COUNT
	.align		4
        /*009c*/ 	.byte	0x03, 0x1b
        /*009e*/ 	.short	0x00ff


	//----- nvinfo : EIATTR_NUM_BARRIERS
	.align		4
        /*00a0*/ 	.byte	0x02, 0x4c
        /*00a2*/ 	.byte	0x01
	.zero		1


	//----- nvinfo : EIATTR_MERCURY_ISA_VERSION
	.align		4
        /*00a4*/ 	.byte	0x03, 0x5f
        /*00a6*/ 	.short	0x0101


	//----- nvinfo : EIATTR_COOP_GROUP_MASK_REGIDS
	.align		4
        /*00a8*/ 	.byte	0x04, 0x29
        /*00aa*/ 	.short	(.L_28663 - .L_28662)


	//   ....[0]....
.L_28662:
        /*00ac*/ 	.word	0xffffffff


	//   ....[1]....
        /*00b0*/ 	.word	0xffffffff


	//   ....[2]....
        /*00b4*/ 	.word	0xffffffff


	//   ....[3]....
        /*00b8*/ 	.word	0xffffffff


	//   ....[4]....
        /*00bc*/ 	.word	0xffffffff


	//   ....[5]....
        /*00c0*/ 	.word	0xffffffff


	//   ....[6]....
        /*00c4*/ 	.word	0xffffffff


	//   ....[7]....
        /*00c8*/ 	.word	0xffffffff


	//   ....[8]....
        /*00cc*/ 	.word	0x05000020


	//   ....[9]....
        /*00d0*/ 	.word	0x05000020


	//   ....[10]....
        /*00d4*/ 	.word	0x05000020


	//   ....[11]....
        /*00d8*/ 	.word	0x05000020


	//   ....[12]....
        /*00dc*/ 	.word	0x05000020


	//   ....[13]....
        /*00e0*/ 	.word	0x05000020


	//   ....[14]....
        /*00e4*/ 	.word	0x05000020


	//   ....[15]....
        /*00e8*/ 	.word	0x05000020


	//----- nvinfo : EIATTR_COOP_GROUP_INSTR_OFFSETS
	.align		4
.L_28663:
        /*00ec*/ 	.byte	0x04, 0x28
        /*00ee*/ 	.short	(.L_28665 - .L_28664)


	//   ....[0]....
.L_28664:
        /*00f0*/ 	.word	0x00001650


	//   ....[1]....
        /*00f4*/ 	.word	0x000016b0


	//   ....[2]....
        /*00f8*/ 	.word	0x00001710


	//   ....[3]....
        /*00fc*/ 	.word	0x00001770


	//   ....[4]....
        /*0100*/ 	.word	0x000017d0


	//   ....[5]....
        /*0104*/ 	.word	0x00001870


	//   ....[6]....
        /*0108*/ 	.word	0x000018d0


	//   ....[7]....
        /*010c*/ 	.word	0x00001970


	//   ....[8]....
        /*0110*/ 	.word	0x00001cf0


	//   ....[9]....
        /*0114*/ 	.word	0x00001d80


	//   ....[10]....
        /*0118*/ 	.word	0x00001e10


	//   ....[11]....
        /*011c*/ 	.word	0x00001ea0


	//   ....[12]....
        /*0120*/ 	.word	0x00001f30


	//   ....[13]....
        /*0124*/ 	.word	0x00001fc0


	//   ....[14]....
        /*0128*/ 	.word	0x00002050


	//   ....[15]....
        /*012c*/ 	.word	0x000020e0


	//----- nvinfo : EIATTR_VRC_CTA_INIT_COUNT
	.align		4
.L_28665:
        /*0130*/ 	.byte	0x02, 0x4a
	.zero		1
	.zero		1


	//----- nvinfo : EIATTR_EXIT_INSTR_OFFSETS
	.align		4
        /*0134*/ 	.byte	0x04, 0x1c
        /*0136*/ 	.short	(.L_28667 - .L_28666)


	//   ....[0]....
.L_28666:
        /*0138*/ 	.word	0x00000650


	//   ....[1]....
        /*013c*/ 	.word	0x00001c90


	//----- nvinfo : EIATTR_MAX_THREADS
	.align		4
.L_28667:
        /*0140*/ 	.byte	0x04, 0x05
        /*0142*/ 	.short	(.L_28669 - .L_28668)
.L_28668:
        /*0144*/ 	.word	0x00000080
        /*0148*/ 	.word	0x00000001
        /*014c*/ 	.word	0x00000001


	//----- nvinfo : EIATTR_CRS_STACK_SIZE
	.align		4
.L_28669:
        /*0150*/ 	.byte	0x04, 0x1e
        /*0152*/ 	.short	(.L_28671 - .L_28670)
.L_28670:
        /*0154*/ 	.word	0x00000000


	//----- nvinfo : EIATTR_CBANK_PARAM_SIZE
	.align		4
.L_28671:
        /*0158*/ 	.byte	0x03, 0x19
        /*015a*/ 	.short	0x0034


	//----- nvinfo : EIATTR_PARAM_CBANK
	.align		4
        /*015c*/ 	.byte	0x04, 0x0a
        /*015e*/ 	.short	(.L_28673 - .L_28672)
	.align		4
.L_28672:
        /*0160*/ 	.word	index@(.nv.constant0._Z9cuda_gemmIiLi128ELi1ELi1ELi128ELi8ELi8ELi64ELi0ELi0EEviiiPT_S1_S1_iii)
        /*0164*/ 	.short	0x0380
        /*0166*/ 	.short	0x0034


	//----- nvinfo : EIATTR_SW_WAR
	.align		4
.L_28673:
        /*0168*/ 	.byte	0x04, 0x36
        /*016a*/ 	.short	(.L_28675 - .L_28674)
.L_28674:
        /*016c*/ 	.word	0x00000008
.L_28675:


//--------------------- .nv.info._Z9cuda_gemmIiLi128ELi1ELi1ELi128ELi4ELi4ELi64ELi1ELi1EEviiiPT_S1_S1_iii --------------------------
	.section	.nv.info._Z9cuda_gemmIiLi128ELi1ELi1ELi128ELi4ELi4ELi64ELi1ELi1EEviiiPT_S1_S1_iii,"",@"SHT_CUDA_INFO"
	.sectionflags	@""
	.align	4


	//----- nvinfo : EIATTR_CUDA_API_VERSION
	.align		4
        /*0000*/ 	.byte	0x04, 0x37
        /*0002*/ 	.short	(.L_28677 - .L_28676)
.L_28676:
        /*0004*/ 	.word	0x00000082


	//----- nvinfo : EIATTR_KPARAM_INFO
	.align		4
.L_28677:
        /*0008*/ 	.byte	0x04, 0x17
        /*000a*/ 	.short	(.L_28679 - .L_28678)
.L_28678:
        /*000c*/ 	.word	0x00000000
        /*0010*/ 	.short	0x0008
        /*0012*/ 	.short	0x0030
        /*0014*/ 	.byte	0x00, 0xf0, 0x11, 0x00


	//----- nvinfo : EIATTR_KPARAM_INFO
	.align		4
.L_28679:
        /*0018*/ 	.byte	0x04, 0x17
        /*001a*/ 	.short	(.L_28681 - .L_28680)
.L_28680:
        /*001c*/ 	.word	0x00000000
        /*0020*/ 	.short	0x0007
        /*0022*/ 	.short	0x002c
        /*0024*/ 	.byte	0x00, 0xf0, 0x11, 0x00


	//----- nvinfo : EIATTR_KPARAM_INFO
	.align		4
.L_28681:
        /*0028*/ 	.byte	0x04, 0x17
        /*002a*/ 	.short	(.L_28683 - .L_28682)
.L_28682:
        /*002c*/ 	.word	0x00000000
        /*0030*/ 	.short	0x0006
        /*0032*/ 	.short	0x0028
        /*0034*/ 	.byte	0x00, 0xf0, 0x11, 0x00


	//----- nvinfo : EIATTR_KPARAM_INFO
	.align		4
.L_28683:
        /*0038*/ 	.byte	0x04, 0x17
        /*003a*/ 	.short	(.L_28685 - .L_28684)
.L_28684:
        /*003c*/ 	.word	0x00000000
        /*0040*/ 	.short	0x0005
        /*0042*/ 	.short	0x0020
        /*0044*/ 	.byte	0x00, 0xf5, 0x21, 0x00


	//----- nvinfo : EIATTR_KPARAM_INFO
	.align		4
.L_28685:
        /*0048*/ 	.byte	0x04, 0x17
        /*004a*/ 	.short	(.L_28687 - .L_28686)
.L_28686:
        /*004c*/ 	.word	0x00000000
        /*0050*/ 	.short	0x0004
        /*0052*/ 	.short	0x0018
        /*0054*/ 	.byte	0x00, 0xf5, 0x21, 0x00


	//----- nvinfo : EIATTR_KPARAM_INFO
	.align		4
.L_28687:
        /*0058*/ 	.byte	0x04, 0x17
        /*005a*/ 	.short	(.L_28689 - .L_28688)
.L_28688:
        /*005c*/ 	.word	0x00000000
        /*0060*/ 	.short	0x0003
        /*0062*/ 	.short	0x0010
        /*0064*/ 	.byte	0x00, 0xf5, 0x21, 0x00


	//----- nvinfo : EIATTR_KPARAM_INFO
	.align		4
.L_28689:
        /*0068*/ 	.byte	0x04, 0x17
        /*006a*/ 	.short	(.L_28691 - .L_28690)
.L_28690:
        /*006c*/ 	.word	0x00000000
        /*0070*/ 	.short	0x0002
        /*0072*/ 	.short	0x0008
        /*0074*/ 	.byte	0x00, 0xf0, 0x11, 0x00


	//----- nvinfo : EIATTR_KPARAM_INFO
	.align		4
.L_28691:
        /*0078*/ 	.byte	0x04, 0x17
        /*007a*/ 	.short	(.L_28693 - .L_28692)
.L_28692:
        /*007c*/ 	.word	0x00000000
        /*0080*/ 	.short	0x0001
        /*0082*/ 	.short	0x0004
        /*0084*/ 	.byte	0x00, 0xf0, 0x11, 0x00


	//----- nvinfo : EIATTR_KPARAM_INFO
	.align		4
.L_28693:
        /*0088*/ 	.byte	0x04, 0x17
        /*008a*/ 	.short	(.L_28695 - .L_28694)
.L_28694:
        /*008c*/ 	.word	0x00000000
        /*0090*/ 	.short	0x0000
        /*0092*/ 	.short	0x0000
        /*0094*/ 	.byte	0x00, 0xf0, 0x11, 0x00


	//----- nvinfo : EIATTR_SPARSE_MMA_MASK
	.align		4
.L_28695:
        /*0098*/ 	.byte	0x03, 0x50
        /*009a*/ 	.short	0x0000


	//----- nvinfo : EIATTR_MAXREG_COUNT
	.align		4
        /*009c*/ 	.byte	0x03, 0x1b
        /*009e*/ 	.short	0x00ff


	//----- nvinfo : EIATTR_NUM_BARRIERS
	.align		4
        /*00a0*/ 	.byte	0x02, 0x4c
        /*00a2*/ 	.byte	0x01
	.zero		1


	//----- nvinfo : EIATTR_MERCURY_ISA_VERSION
	.align		4
        /*00a4*/ 	.byte	0x03, 0x5f
        /*00a6*/ 	.short	0x0101


	//----- nvinfo : EIATTR_COOP_GROUP_MASK_REGIDS
	.align		4
        /*00a8*/ 	.byte	0x04, 0x29
        /*00aa*/ 	.short	(.L_28697 - .L_28696)


	//   ....[0]....
.L_28696:
        /*00ac*/ 	.word	0xffffffff


	//   ....[1]....
        /*00b0*/ 	.word	0xffffffff


	//   ....[2]....
        /*00b4*/ 	.word	0xffffffff


	//   ....[3]....
        /*00b8*/ 	.word	0xffffffff


	//----- nvinfo : EIATTR_COOP_GROUP_INSTR_OFFSETS
	.align		4
.L_28697:
        /*00bc*/ 	.byte	0x04, 0x28
        /*00be*/ 	.short	(.L_28699 - .L_28698)


	//   ....[0]....
.L_28698:
        /*00c0*/ 	.word	0x000009b0


	//   ....[1]....
        /*00c4*/ 	.word	0x000009c0


	//   ....[2]....
        /*00c8*/ 	.word	0x000009d0


	//   ....[3]....
        /*00cc*/ 	.word	0x000009e0


	//----- nvinfo : EIATTR_VRC_CTA_INIT_COUNT
	.align		4
.L_28699:
        /*00d0*/ 	.byte	0x02, 0x4a
	.zero		1
	.zero		1


	//----- nvinfo : EIATTR_EXIT_INSTR_OFFSETS
	.align		4
        /*00d4*/ 	.byte	0x04, 0x1c
        /*00d6*/ 	.short	(.L_28701 - .L_28700)


	//   ....[0]....
.L_28700:
        /*00d8*/ 	.word	0x000001b0


	//   ....[1]....
        /*00dc*/ 	.word	0x00000a50


	//----- nvinfo : EIATTR_MAX_THREADS
	.align		4
.L_28701:
        /*00e0*/ 	.byte	0x04, 0x05
        /*00e2*/ 	.short	(.L_28703 - .L_28702)
.L_28702:
        /*00e4*/ 	.word	0x00000080
        /*00e8*/ 	.word	0x00000001
        /*00ec*/ 	.word	0x00000001


	//----- nvinfo : EIATTR_CRS_STACK_SIZE
	.align		4
.L_28703:
        /*00f0*/ 	.byte	0x04, 0x1e
        /*00f2*/ 	.short	(.L_28705 - .L_28704)
.L_28704:
        /*00f4*/ 	.word	0x00000000


	//----- nvinfo : EIATTR_CBANK_PARAM_SIZE
	.align		4
.L_28705:
        /*00f8*/ 	.byte	0x03, 0x19
        /*00fa*/ 	.short	0x0034


	//----- nvinfo : EIATTR_PARAM_CBANK
	.align		4
        /*00fc*/ 	.byte	0x04, 0x0a
        /*00fe*/ 	.short	(.L_28707 - .L_28706)
	.align		4
.L_28706:
        /*0100*/ 	.word	index@(.nv.constant0._Z9cuda_gemmIiLi128ELi1ELi1ELi128ELi4ELi4ELi64ELi1ELi1EEviiiPT_S1_S1_iii)
        /*0104*/ 	.short	0x0380
        /*0106*/ 	.short	0x0034


	//----- nvinfo : EIATTR_SW_WAR
	.align		4
.L_28707:
        /*0108*/ 	.byte	0x04, 0x36
        /*010a*/ 	.short	(.L_28709 - .L_28708)
.L_28708:
        /*010c*/ 	.word	0x00000008
.L_28709:


//--------------------- .nv.info._Z9cuda_gemmIiLi128ELi1ELi1ELi128ELi4ELi4ELi64ELi1ELi0EEviiiPT_S1_S1_iii --------------------------
	.section	.nv.info._Z9cuda_gemmIiLi128ELi1ELi1ELi128ELi4ELi4ELi64ELi1ELi0EEviiiPT_S1_S1_iii,"",@"SHT_CUDA_INFO"
	.sectionflags	@""
	.align	4


	//----- nvinfo : EIATTR_CUDA_API_VERSION
	.align		4
        /*0000*/ 	.byte	0x04, 0x37
        /*0002*/ 	.short	(.L_28711 - .L_28710)
.L_28710:
        /*0004*/ 	.word	0x00000082


	//----- nvinfo : EIATTR_KPARAM_INFO
	.align		4
.L_28711:
        /*0008*/ 	.byte	0x04, 0x17
        /*000a*/ 	.short	(.L_28713 - .L_28712)
.L_28712:
        /*000c*/ 	.word	0x00000000
        /*0010*/ 	.short	0x0008
        /*0012*/ 	.short	0x0030
        /*0014*/ 	.byte	0x00, 0xf0, 0x11, 0x00


	//----- nvinfo : EIATTR_KPARAM_INFO
	.align		4
.L_28713:
        /*0018*/ 	.byte	0x04, 0x17
        /*001a*/ 	.short	(.L_28715 - .L_28714)
.L_28714:
        /*001c*/ 	.word	0x00000000
        /*0020*/ 	.short	0x0007
        /*0022*/ 	.short	0x002c
        /*0024*/ 	.byte	0x00, 0xf0, 0x11, 0x00


	//----- nvinfo : EIATTR_KPARAM_INFO
	.align		4
.L_28715:
        /*0028*/ 	.byte	0x04, 0x17
        /*002a*/ 	.short	(.L_28717 - .L_28716)
.L_28716:
        /*002c*/ 	.word	0x00000000
        /*0030*/ 	.short	0x0006
        /*0032*/ 	.short	0x0028
        /*0034*/ 	.byte	0x00, 0xf0, 0x11, 0x00


	//----- nvinfo : EIATTR_KPARAM_INFO
	.align		4
.L_28717:
        /*0038*/ 	.byte	0x04, 0x17
        /*003a*/ 	.short	(.L_28719 - .L_28718)
.L_28718:
        /*003c*/ 	.word	0x00000000
        /*0040*/ 	.short	0x0005
        /*0042*/ 	.short	0x0020
        /*0044*/ 	.byte	0x00, 0xf5, 0x21, 0x00


	//----- nvinfo : EIATTR_KPARAM_INFO
	.align		4
.L_28719:
        /*0048*/ 	.byte	0x04, 0x17
        /*004a*/ 	.short	(.L_28721 - .L_28720)
.L_28720:
        /*004c*/ 	.word	0x00000000
        /*0050*/ 	.short	0x0004
        /*0052*/ 	.short	0x0018
        /*0054*/ 	.byte	0x00, 0xf5, 0x21, 0x00


	//----- nvinfo : EIATTR_KPARAM_INFO
	.align		4
.L_28721:
        /*0058*/ 	.byte	0x04, 0x17
        /*005a*/ 	.short	(.L_28723 - .L_28722)
.L_28722:
        /*005c*/ 	.word	0x00000000
        /*0060*/ 	.short	0x0003
        /*0062*/ 	.short	0x0010
        /*0064*/ 	.byte	0x00, 0xf5, 0x21, 0x00


	//----- nvinfo : EIATTR_KPARAM_INFO
	.align		4
.L_28723:
        /*0068*/ 	.byte	0x04, 0x17
        /*006a*/ 	.short	(.L_28725 - .L_28724)
.L_28724:
        /*006c*/ 	.word	0x00000000
        /*0070*/ 	.short	0x0002
        /*0072*/ 	.short	0x0008
        /*0074*/ 	.byte	0x00, 0xf0, 0x11, 0x00


	//----- nvinfo : EIATTR_KPARAM_INFO
	.align		4
.L_28725:
        /*0078*/ 	.byte	0x04, 0x17
        /*007a*/ 	.short	(.L_28727 - .L_28726)
.L_28726:
        /*007c*/ 	.word	0x00000000
        /*0080*/ 	.short	0x0001
        /*0082*/ 	.short	0x0004
        /*0084*/ 	.byte	0x00, 0xf0, 0x11, 0x00


	//----- nvinfo : EIATTR_KPARAM_INFO
	.align		4
.L_28727:
        /*0088*/ 	.byte	0x04, 0x17
        /*008a*/ 	.short	(.L_28729 - .L_28728)
.L_28728:
        /*008c*/ 	.word	0x00000000
        /*0090*/ 	.short	0x0000
        /*0092*/ 	.short	0x0000
        /*0094*/ 	.byte	0x00, 0xf0, 0x11, 0x00


	//----- nvinfo : EIATTR_SPARSE_MMA_MASK
	.align		4
.L_28729:
        /*0098*/ 	.byte	0x03, 0x50
        /*009a*/ 	.short	0x0000


	//----- nvinfo : EIATTR_MAXREG_COUNT
	.align		4
        /*009c*/ 	.byte	0x03, 0x1b
        /*009e*/ 	.short	0x00ff


	//----- nvinfo : EIATTR_NUM_BARRIERS
	.align		4
        /*00a0*/ 	.byte	0x02, 0x4c
        /*00a2*/ 	.byte	0x01
	.zero		1


	//----- nvinfo : EIATTR_MERCURY_ISA_VERSION
	.align		4
        /*00a4*/ 	.byte	0x03, 0x5f
        /*00a6*/ 	.short	0x0101


	//----- nvinfo : EIATTR_COOP_GROUP_MASK_REGIDS
	.align		4
        /*00a8*/ 	.byte	0x04, 0x29
        /*00aa*/ 	.short	(.L_28731 - .L_28730)


	//   ....[0]....
.L_28730:
        /*00ac*/ 	.word	0xffffffff


	//   ....[1]....
        /*00b0*/ 	.word	0xffffffff


	//   ....[2]....
        /*00b4*/ 	.word	0xffffffff


	//   ....[3]....
        /*00b8*/ 	.word	0xffffffff


	//   ....[4]....
        /*00bc*/ 	.word	0x05000018


	//   ....[5]....
        /*00c0*/ 	.word	0x05000018


	//   ....[6]....
        /*00c4*/ 	.word	0x05000018


	//   ....[7]....
        /*00c8*/ 	.word	0x05000018


	//----- nvinfo : EIATTR_COOP_GROUP_INSTR_OFFSETS
	.align		4
.L_28731:
        /*00cc*/ 	.byte	0x04, 0x28
        /*00ce*/ 	.short	(.L_28733 - .L_28732)


	//   ....[0]....
.L_28732:
        /*00d0*/ 	.word	0x00001200


	//   ....[1]....
        /*00d4*/ 	.word	0x00001250


	//   ....[2]....
        /*00d8*/ 	.word	0x000012b0


	//   ....[3]....
        /*00dc*/ 	.word	0x00001310


	//   ....[4]....
        /*00e0*/ 	.word	0x00001550


	//   ....[5]....
        /*00e4*/ 	.word	0x000015e0


	//   ....[6]....
        /*00e8*/ 	.word	0x00001680


	//   ....[7]....
        /*00ec*/ 	.word	0x00001710


	//----- nvinfo : EIATTR_VRC_CTA_INIT_COUNT
	.align		4
.L_28733:
        /*00f0*/ 	.byte	0x02, 0x4a
	.zero		1
	.zero		1


	//----- nvinfo : EIATTR_EXIT_INSTR_OFFSETS
	.align		4
        /*00f4*/ 	.byte	0x04, 0x1c
        /*00f6*/ 	.short	(.L_28735 - .L_28734)


	//   ....[0]....
.L_28734:
        /*00f8*/ 	.word	0x00000650


	//   ....[1]....
        /*00fc*/ 	.word	0x000014f0


	//----- nvinfo : EIATTR_MAX_THREADS
	.align		4
.L_28735:
        /*0100*/ 	.byte	0x04, 0x05
        /*0102*/ 	.short	(.L_28737 - .L_28736)
.L_28736:
        /*0104*/ 	.word	0x00000080
        /*0108*/ 	.word	0x00000001
        /*010c*/ 	.word	0x00000001


	//----- nvinfo : EIATTR_CRS_STACK_SIZE
	.align		4
.L_28737:
        /*0110*/ 	.byte	0x04, 0x1e
        /*0112*/ 	.short	(.L_28739 - .L_28738)
.L_28738:
        /*0114*/ 	.word	0x00000000


	//----- nvinfo : EIATTR_CBANK_PARAM_SIZE
	.align		4
.L_28739:
        /*0118*/ 	.byte	0x03, 0x19
        /*011a*/ 	.short	0x0034


	//----- nvinfo : EIATTR_PARAM_CBANK
	.align		4
        /*011c*/ 	.byte	0x04, 0x0a
        /*011e*/ 	.short	(.L_28741 - .L_28740)
	.align		4
.L_28740:
        /*0120*/ 	.word	index@(.nv.constant0._Z9cuda_gemmIiLi128ELi1ELi1ELi128ELi4ELi4ELi64ELi1ELi0EEviiiPT_S1_S1_iii)
        /*0124*/ 	.short	0x0380
        /*0126*/ 	.short	0x0034


	//----- nvinfo : EIATTR_SW_WAR
	.align		4
.L_28741:
        /*0128*/ 	.byte	0x04, 0x36
        /*012a*/ 	.short	(.L_28743 - .L_28742)
.L_28742:
        /*012c*/ 	.word	0x00000008
.L_28743:


//--------------------- .nv.info._Z9cuda_gemmIiLi128ELi1ELi1ELi128ELi4ELi4ELi64ELi0ELi1EEviiiPT_S1_S1_iii --------------------------
	.section	.nv.info._Z9cuda_gemmIiLi128ELi1ELi1ELi128ELi4ELi4ELi64ELi0ELi1EEviiiPT_S1_S1_iii,"",@"SHT_CUDA_INFO"
	.sectionflags	@""
	.align	4


	//----- nvinfo : EIATTR_CUDA_API_VERSION
	.align		4
        /*0000*/ 	.byte	0x04, 0x37
        /*0002*/ 	.short	(.L_28745 - .L_28744)
.L_28744:
        /*0004*/ 	.word	0x00000082


	//----- nvinfo : EIATTR_KPARAM_INFO
	.align		4
.L_28745:
        /*0008*/ 	.byte	0x04, 0x17
        /*000a*/ 	.short	(.L_28747 - .L_28746)
.L_28746:
        /*000c*/ 	.word	0x00000000
        /*0010*/ 	.short	0x0008
        /*0012*/ 	.short	0x0030
        /*0014*/ 	.byte	0x00, 0xf0, 0x11, 0x00


	//----- nvinfo : EIATTR_KPARAM_INFO
	.align		4
.L_28747:
        /*0018*/ 	.byte	0x04, 0x17
        /*001a*/ 	.short	(.L_28749 - .L_28748)
.L_28748:
        /*001c*/ 	.word	0x00000000
        /*0020*/ 	.short	0x0007
        /*0022*/ 	.short	0x002c
        /*0024*/ 	.byte	0x00, 0xf0, 0x11, 0x00


	//----- nvinfo : EIATTR_KPARAM_INFO
	.align		4
.L_28749:
        /*0028*/ 	.byte	0x04, 0x17
        /*002a*/ 	.short	(.L_28751 - .L_28750)
.L_28750:
        /*002c*/ 	.word	0x00000000
        /*0030*/ 	.short	0x0006
        /*0032*/ 	.short	0x0028
        /*0034*/ 	.byte	0x00, 0xf0, 0x11, 0x00


	//----- nvinfo : EIATTR_KPARAM_INFO
	.align		4
.L_28751:
        /*0038*/ 	.byte	0x04, 0x17
        /*003a*/ 	.short	(.L_28753 - .L_28752)
.L_28752:
        /*003c*/ 	.word	0x00000000
        /*0040*/ 	.short	0x0005
        /*0042*/ 	.short	0x0020
        /*0044*/ 	.byte	0x00, 0xf5, 0x21, 0x00


	//----- nvinfo : EIATTR_KPARAM_INFO
	.align		4
.L_28753:
        /*0048*/ 	.byte	0x04, 0x17
        /*004a*/ 	.short	(.L_28755 - .L_28754)
.L_28754:
        /*004c*/ 	.word	0x00000000
        /*0050*/ 	.short	0x0004
        /*0052*/ 	.short	0x0018
        /*0054*/ 	.byte	0x00, 0xf5, 0x21, 0x00


	//----- nvinfo : EIATTR_KPARAM_INFO
	.align		4
.L_28755:
        /*0058*/ 	.byte	0x04, 0x17
        /*005a*/ 	.short	(.L_28757 - .L_28756)
.L_28756:
        /*005c*/ 	.word	0x00000000
        /*0060*/ 	.short	0x0003
        /*0062*/ 	.short	0x0010
        /*0064*/ 	.byte	0x00, 0xf5, 0x21, 0x00


	//----- nvinfo : EIATTR_KPARAM_INFO
	.align		4
.L_28757:
        /*0068*/ 	.byte	0x04, 0x17
        /*006a*/ 	.short	(.L_28759 - .L_28758)
.L_28758:
        /*006c*/ 	.word	0x00000000
        /*0070*/ 	.short	0x0002
        /*0072*/ 	.short	0x0008
        /*0074*/ 	.byte	0x00, 0xf0, 0x11, 0x00


	//----- nvinfo : EIATTR_KPARAM_INFO
	.align		4
.L_28759:
        /*0078*/ 	.byte	0x04, 0x17
        /*007a*/ 	.short	(.L_28761 - .L_28760)
.L_28760:
        /*007c*/ 	.word	0x00000000
        /*0080*/ 	.short	0x0001
        /*0082*/ 	.short	0x0004
        /*0084*/ 	.byte	0x00, 0xf0, 0x11, 0x00


	//----- nvinfo : EIATTR_KPARAM_INFO
	.align		4
.L_28761:
        /*0088*/ 	.byte	0x04, 0x17
        /*008a*/ 	.short	(.L_28763 - .L_28762)
.L_28762:
        /*008c*/ 	.word	0x00000000
        /*0090*/ 	.short	0x0000
        /*0092*/ 	.short	0x0000
        /*0094*/ 	.byte	0x00, 0xf0, 0x11, 0x00


	//----- nvinfo : EIATTR_SPARSE_MMA_MASK
	.align		4
.L_28763:
        /*0098*/ 	.byte	0x03, 0x50
        /*009a*/ 	.short	0x0000


	//----- nvinfo : EIATTR_MAXREG_COUNT
	.align		4
        /*009c*/ 	.byte	0x03, 0x1b
        /*009e*/ 	.short	0x00ff


	//----- nvinfo : EIATTR_NUM_BARRIERS
	.align		4
        /*00a0*/ 	.byte	0x02, 0x4c
        /*00a2*/ 	.byte	0x01
	.zero		1


	//----- nvinfo : EIATTR_MERCURY_ISA_VERSION
	.align		4
        /*00a4*/ 	.byte	0x03, 0x5f
        /*00a6*/ 	.short	0x0101


	//----- nvinfo : EIATTR_COOP_GROUP_MASK_REGIDS
	.align		4
        /*00a8*/ 	.byte	0x04, 0x29
        /*00aa*/ 	.short	(.L_28765 - .L_28764)


	//   ....[0]....
.L_28764:
        /*00ac*/ 	.word	0xffffffff


	//   ....[1]....
        /*00b0*/ 	.word	0xffffffff


	//   ....[2]....
        /*00b4*/ 	.word	0xffffffff


	//   ....[3]....
        /*00b8*/ 	.word	0xffffffff


	//----- nvinfo : EIATTR_COOP_GROUP_INSTR_OFFSETS
	.align		4
.L_28765:
        /*00bc*/ 	.byte	0x04, 0x28
        /*00be*/ 	.short	(.L_28767 - .L_28766)


	//   ....[0]....
.L_28766:
        /*00c0*/ 	.word	0x00000a20


	//   ....[1]....
        /*00c4*/ 	.word	0x00000a30


	//   ....[2]....
        /*00c8*/ 	.word	0x00000a40


	//   ....[3]....
        /*00cc*/ 	.word	0x00000a50


	//----- nvinfo : EIATTR_VRC_CTA_INIT_COUNT
	.align		4
.L_28767:
        /*00d0*/ 	.byte	0x02, 0x4a
	.zero		1
	.zero		1


	//----- nvinfo : EIATTR_EXIT_INSTR_OFFSETS
	.align		4
        /*00d4*/ 	.byte	0x04, 0x1c
        /*00d6*/ 	.short	(.L_28769 - .L_28768)


	//   ....[0]....
.L_28768:
        /*00d8*/ 	.word	0x000001b0


	//   ....[1]....
        /*00dc*/ 	.word	0x00000ac0


	//----- nvinfo : EIATTR_MAX_THREADS
	.align		4
.L_28769:
        /*00e0*/ 	.byte	0x04, 0x05
        /*00e2*/ 	.short	(.L_28771 - .L_28770)
.L_28770:
        /*00e4*/ 	.word	0x00000080
        /*00e8*/ 	.word	0x00000001
        /*00ec*/ 	.word	0x00000001


	//----- nvinfo : EIATTR_CRS_STACK_SIZE
	.align		4
.L_28771:
        /*00f0*/ 	.byte	0x04, 0x1e
        /*00f2*/ 	.short	(.L_28773 - .L_28772)
.L_28772:
        /*00f4*/ 	.word	0x00000000


	//----- nvinfo : EIATTR_CBANK_PARAM_SIZE
	.align		4
.L_28773:
        /*00f8*/ 	.byte	0x03, 0x19
        /*00fa*/ 	.short	0x0034


	//----- nvinfo : EIATTR_PARAM_CBANK
	.align		4
        /*00fc*/ 	.byte	0x04, 0x0a
        /*00fe*/ 	.short	(.L_28775 - .L_28774)
	.align		4
.L_28774:
        /*0100*/ 	.word	index@(.nv.constant0._Z9cuda_gemmIiLi128ELi1ELi1ELi128ELi4ELi4ELi64ELi0ELi1EEviiiPT_S1_S1_iii)
        /*0104*/ 	.short	0x0380
        /*0106*/ 	.short	0x0034


	//----- nvinfo : EIATTR_SW_WAR
	.align		4
.L_28775:
        /*0108*/ 	.byte	0x04, 0x36
        /*010a*/ 	.short	(.L_28777 - .L_28776)
.L_28776:
        /*010c*/ 	.word	0x00000008
.L_28777:


//--------------------- .nv.info._Z9cuda_gemmIiLi128ELi1ELi1ELi128ELi4ELi4ELi64ELi0ELi0EEviiiPT_S1_S1_iii --------------------------
	.section	.nv.info._Z9cuda_gemmIiLi128ELi1ELi1ELi128ELi4ELi4ELi64ELi0ELi0EEviiiPT_S1_S1_iii,"",@"SHT_CUDA_INFO"
	.sectionflags	@""
	.align	4


	//----- nvinfo : EIATTR_CUDA_API_VERSION
	.align		4
        /*0000*/ 	.byte	0x04, 0x37
        /*0002*/ 	.short	(.L_28779 - .L_28778)
.L_28778:
        /*0004*/ 	.word	0x00000082


	//----- nvinfo : EIATTR_KPARAM_INFO
	.align		4
.L_28779:
        /*0008*/ 	.byte	0x04, 0x17
        /*000a*/ 	.short	(.L_28781 - .L_28780)
.L_28780:
        /*000c*/ 	.word	0x00000000
        /*0010*/ 	.short	0x0008
        /*0012*/ 	.short	0x0030
        /*0014*/ 	.byte	0x00, 0xf0, 0x11, 0x00


	//----- nvinfo : EIATTR_KPARAM_INFO
	.align		4
.L_28781:
        /*0018*/ 	.byte	0x04, 0x17
        /*001a*/ 	.short	(.L_28783 - .L_28782)
.L_28782:
        /*001c*/ 	.word	0x00000000
        /*0020*/ 	.short	0x0007
        /*0022*/ 	.short	0x002c
        /*0024*/ 	.byte	0x00, 0xf0, 0x11, 0x00


	//----- nvinfo : EIATTR_KPARAM_INFO
	.align		4
.L_28783:
        /*0028*/ 	.byte	0x04, 0x17
        /*002a*/ 	.short	(.L_28785 - .L_28784)
.L_28784:
        /*002c*/ 	.word	0x00000000
        /*0030*/ 	.short	0x0006
        /*0032*/ 	.short	0x0028
        /*0034*/ 	.byte	0x00, 0xf0, 0x11, 0x00


	//----- nvinfo : EIATTR_KPARAM_INFO
	.align		4
.L_28785:
        /*0038*/ 	.byte	0x04, 0x17
        /*003a*/ 	.short	(.L_28787 - .L_28786)
.L_28786:
        /*003c*/ 	.word	0x00000000
        /*0040*/ 	.short	0x0005
        /*0042*/ 	.short	0x0020
        /*0044*/ 	.byte	0x00, 0xf5, 0x21, 0x00


	//----- nvinfo : EIATTR_KPARAM_INFO
	.align		4
.L_28787:
        /*0048*/ 	.byte	0x04, 0x17
        /*004a*/ 	.short	(.L_28789 - .L_28788)
.L_28788:
        /*004c*/ 	.word	0x00000000
        /*0050*/ 	.short	0x0004
        /*0052*/ 	.short	0x0018
        /*0054*/ 	.byte	0x00, 0xf5, 0x21, 0x00


	//----- nvinfo : EIATTR_KPARAM_INFO
	.align		4
.L_28789:
        /*0058*/ 	.byte	0x04, 0x17
        /*005a*/ 	.short	(.L_28791 - .L_28790)
.L_28790:
        /*005c*/ 	.word	0x00000000
        /*0060*/ 	.short	0x0003
        /*0062*/ 	.short	0x0010
        /*0064*/ 	.byte	0x00, 0xf5, 0x21, 0x00


	//----- nvinfo : EIATTR_KPARAM_INFO
	.align		4
.L_28791:
        /*0068*/ 	.byte	0x04, 0x17
        /*006a*/ 	.short	(.L_28793 - .L_28792)
.L_28792:
        /*006c*/ 	.word	0x00000000
        /*0070*/ 	.short	0x0002
        /*0072*/ 	.short	0x0008
        /*0074*/ 	.byte	0x00, 0xf0, 0x11, 0x00


	//----- nvinfo : EIATTR_KPARAM_INFO
	.align		4
.L_28793:
        /*0078*/ 	.byte	0x04, 0x17
        /*007a*/ 	.short	(.L_28795 - .L_28794)
.L_28794:
        /*007c*/ 	.word	0x00000000
        /*0080*/ 	.short	0x0001
        /*0082*/ 	.short	0x0004
        /*0084*/ 	.byte	0x00, 0xf0, 0x11, 0x00


	//----- nvinfo : EIATTR_KPARAM_INFO
	.align		4
.L_28795:
        /*0088*/ 	.byte	0x04, 0x17
        /*008a*/ 	.short	(.L_28797 - .L_28796)
.L_28796:
        /*008c*/ 	.word	0x00000000
        /*0090*/ 	.short	0x0000
        /*0092*/ 	.short	0x0000
        /*0094*/ 	.byte	0x00, 0xf0, 0x11, 0x00


	//----- nvinfo : EIATTR_SPARSE_MMA_MASK
	.align		4
.L_28797:
        /*0098*/ 	.byte	0x03, 0x50
        /*009a*/ 	.short	0x0000


	//----- nvinfo : EIATTR_MAXREG_COUNT
	.align		4
        /*009c*/ 	.byte	0x03, 0x1b
        /*009e*/ 	.short	0x00ff


	//----- nvinfo : EIATTR_NUM_BARRIERS
	.align		4
        /*00a0*/ 	.byte	0x02, 0x4c
        /*00a2*/ 	.byte	0x01
	.zero		1


	//----- nvinfo : EIATTR_MERCURY_ISA_VERSION
	.align		4
        /*00a4*/ 	.byte	0x03, 0x5f
        /*00a6*/ 	.short	0x0101


	//----- nvinfo : EIATTR_COOP_GROUP_MASK_REGIDS
	.align		4
        /*00a8*/ 	.byte	0x04, 0x29
        /*00aa*/ 	.short	(.L_28799 - .L_28798)


	//   ....[0]....
.L_28798:
        /*00ac*/ 	.word	0xffffffff


	//   ....[1]....
        /*00b0*/ 	.word	0xffffffff


	//   ....[2]....
        /*00b4*/ 	.word	0xffffffff


	//   ....[3]....
        /*00b8*/ 	.word	0xffffffff


	//   ....[4]....
        /*00bc*/ 	.word	0x05000019


	//   ....[5]....
        /*00c0*/ 	.word	0x05000019


	//   ....[6]....
        /*00c4*/ 	.word	0x05000019


	//   ....[7]....
        /*00c8*/ 	.word	0x05000019


	//----- nvinfo : EIATTR_COOP_GROUP_INSTR_OFFSETS
	.align		4
.L_28799:
        /*00cc*/ 	.byte	0x04, 0x28
        /*00ce*/ 	.short	(.L_28801 - .L_28800)


	//   ....[0]....
.L_28800:
        /*00d0*/ 	.word	0x00001260


	//   ....[1]....
        /*00d4*/ 	.word	0x000012b0


	//   ....[2]....
        /*00d8*/ 	.word	0x00001310


	//   ....[3]....
        /*00dc*/ 	.word	0x00001370


	//   ....[4]....
        /*00e0*/ 	.word	0x000015c0


	//   ....[5]....
        /*00e4*/ 	.word	0x00001650


	//   ....[6]....
        /*00e8*/ 	.word	0x000016e0


	//   ....[7]....
        /*00ec*/ 	.word	0x00001770


	//----- nvinfo : EIATTR_VRC_CTA_INIT_COUNT
	.align		4
.L_28801:
        /*00f0*/ 	.byte	0x02, 0x4a
	.zero		1
	.zero		1


	//----- nvinfo : EIATTR_EXIT_INSTR_OFFSETS
	.align		4
        /*00f4*/ 	.byte	0x04, 0x1c
        /*00f6*/ 	.short	(.L_28803 - .L_28802)


	//   ....[0]....
.L_28802:
        /*00f8*/ 	.word	0x00000640


	//   ....[1]....
        /*00fc*/ 	.word	0x00001560


	//----- nvinfo : EIATTR_MAX_THREADS
	.align		4
.L_28803:
        /*0100*/ 	.byte	0x04, 0x05
        /*0102*/ 	.short	(.L_28805 - .L_28804)
.L_28804:
        /*0104*/ 	.word	0x00000080
        /*0108*/ 	.word	0x00000001
        /*010c*/ 	.word	0x00000001


	//----- nvinfo : EIATTR_CRS_STACK_SIZE
	.align		4
.L_28805:
        /*0110*/ 	.byte	0x04, 0x1e
        /*0112*/ 	.short	(.L_28807 - .L_28806)
.L_28806:
        /*0114*/ 	.word	0x00000000


	//----- nvinfo : EIATTR_CBANK_PARAM_SIZE
	.align		4
.L_28807:
        /*0118*/ 	.byte	0x03, 0x19
        /*011a*/ 	.short	0x0034


	//----- nvinfo : EIATTR_PARAM_CBANK
	.align		4
        /*011c*/ 	.byte	0x04, 0x0a
        /*011e*/ 	.short	(.L_28809 - .L_28808)
	.align		4
.L_28808:
        /*0120*/ 	.word	index@(.nv.constant0._Z9cuda_gemmIiLi128ELi1ELi1ELi128ELi4ELi4ELi64ELi0ELi0EEviiiPT_S1_S1_iii)
        /*0124*/ 	.short	0x0380
        /*0126*/ 	.short	0x0034


	//----- nvinfo : EIATTR_SW_WAR
	.align		4
.L_28809:
        /*0128*/ 	.byte	0x04, 0x36
        /*012a*/ 	.short	(.L_28811 - .L_28810)
.L_28810:
        /*012c*/ 	.word	0x00000008
.L_28811:


//--------------------- .nv.info._Z9cuda_gemmIiLi128ELi1ELi1ELi128ELi2ELi2ELi64ELi1ELi1EEviiiPT_S1_S1_iii --------------------------
	.section	.nv.info._Z9cuda_gemmIiLi128ELi1ELi1ELi128ELi2ELi2ELi64ELi1ELi1EEviiiPT_S1_S1_iii,"",@"SHT_CUDA_INFO"
	.sectionflags	@""
	.align	4


	//----- nvinfo : EIATTR_CUDA_API_VERSION
	.align		4
        /*0000*/ 	.byte	0x04, 0x37
        /*0002*/ 	.short	(.L_28813 - .L_28812)
.L_28812:
        /*0004*/ 	.word	0x00000082


	//----- nvinfo : EIATTR_KPARAM_INFO
	.align		4
.L_28813:
        /*0008*/ 	.byte	0x04, 0x17
        /*000a*/ 	.short	(.L_28815 - .L_28814)
.L_28814:
        /*000c*/ 	.word	0x00000000
        /*0010*/ 	.short	0x0008
        /*0012*/ 	.short	0x0030
        /*0014*/ 	.byte	0x00, 0xf0, 0x11, 0x00


	//----- nvinfo : EIATTR_KPARAM_INFO
	.align		4
.L_28815:
        /*0018*/ 	.byte	0x04, 0x17
        /*001a*/ 	.short	(.L_28817 - .L_28816)
.L_28816:
        /*001c*/ 	.word	0x00000000
        /*0020*/ 	.short	0x0007
        /*0022*/ 	.short	0x002c
        /*0024*/ 	.byte	0x00, 0xf0, 0x11, 0x00


	//----- nvinfo : EIATTR_KPARAM_INFO
	.align		4
.L_28817:
        /*0028*/ 	.byte	0x04, 0x17
        /*002a*/ 	.short	(.L_28819 - .L_28818)
.L_28818:
        /*002c*/ 	.word	0x00000000
        /*0030*/ 	.short	0x0006
        /*0032*/ 	.short	0x0028
        /*0034*/ 	.byte	0x00, 0xf0, 0x11, 0x00


	//----- nvinfo : EIATTR_KPARAM_INFO
	.align		4
.L_28819:
        /*0038*/ 	.byte	0x04, 0x17
        /*003a*/ 	.short	(.L_28821 - .L_28820)
.L_28820:
        /*003c*/ 	.word	0x00000000
        /*0040*/ 	.short	0x0005
        /*0042*/ 	.short	0x0020
        /*0044*/ 	.byte	0x00, 0xf5, 0x21, 0x00


	//----- nvinfo : EIATTR_KPARAM_INFO
	.align		4
.L_28821:
        /*0048*/ 	.byte	0x04, 0x17
        /*004a*/ 	.short	(.L_28823 - .L_28822)
.L_28822:
        /*004c*/ 	.word	0x00000000
        /*0050*/ 	.short	0x0004
        /*0052*/ 	.short	0x0018
        /*0054*/ 	.byte	0x00, 0xf5, 0x21, 0x00


	//----- nvinfo : EIATTR_KPARAM_INFO
	.align		4
.L_28823:
        /*0058*/ 	.byte	0x04, 0x17
        /*005a*/ 	.short	(.L_28825 - .L_28824)
.L_28824:
        /*005c*/ 	.word	0x00000000
        /*0060*/ 	.short	0x0003
        /*0062*/ 	.short	0x0010
        /*0064*/ 	.byte	0x00, 0xf5, 0x21, 0x00


	//----- nvinfo : EIATTR_KPARAM_INFO
	.align		4
.L_28825:
        /*0068*/ 	.byte	0x04, 0x17
        /*006a*/ 	.short	(.L_28827 - .L_28826)
.L_28826:
        /*006c*/ 	.word	0x00000000
        /*0070*/ 	.short	0x0002
        /*0072*/ 	.short	0x0008
        /*0074*/ 	.byte	0x00, 0xf0, 0x11, 0x00


	//----- nvinfo : EIATTR_KPARAM_INFO
	.align		4
.L_28827:
        /*0078*/ 	.byte	0x04, 0x17
        /*007a*/ 	.short	(.L_28829 - .L_28828)
.L_28828:
        /*007c*/ 	.word	0x00000000
        /*0080*/ 	.short	0x0001
        /*0082*/ 	.short	0x0004
        /*0084*/ 	.byte	0x00, 0xf0, 0x11, 0x00


	//----- nvinfo : EIATTR_KPARAM_INFO
	.align		4
.L_28829:
        /*0088*/ 	.byte	0x04, 0x17
        /*008a*/ 	.short	(.L_28831 - .L_28830)
.L_28830:
        /*008c*/ 	.word	0x00000000
        /*0090*/ 	.short	0x0000
        /*0092*/ 	.short	0x0000
        /*0094*/ 	.byte	0x00, 0xf0, 0x11, 0x00


	//----- nvinfo : EIATTR_SPARSE_MMA_MASK
	.align		4
.L_28831:
        /*0098*/ 	.byte	0x03, 0x50
        /*009a*/ 	.short	0x0000


	//----- nvinfo : EIATTR_MAXREG_COUNT
	.align		4
        /*009c*/ 	.byte	0x03, 0x1b
        /*009e*/ 	.short	0x00ff


	//----- nvinfo : EIATTR_NUM_BARRIERS
	.align		4
        /*00a0*/ 	.byte	0x02, 0x4c
        /*00a2*/ 	.byte	0x01
	.zero		1


	//----- nvinfo : EIATTR_MERCURY_ISA_VERSION
	.align		4
        /*00a4*/ 	.byte	0x03, 0x5f
        /*00a6*/ 	.short	0x0101


	//----- nvinfo : EIATTR_COOP_GROUP_MASK_REGIDS
	.align		4
        /*00a8*/ 	.byte	0x04, 0x29
        /*00aa*/ 	.short	(.L_28833 - .L_28832)


	//   ....[0]....
.L_28832:
        /*00ac*/ 	.word	0xffffffff


	//   ....[1]....
        /*00b0*/ 	.word	0xffffffff


	//----- nvinfo : EIATTR_COOP_GROUP_INSTR_OFFSETS
	.align		4
.L_28833:
        /*00b4*/ 	.byte	0x04, 0x28
        /*00b6*/ 	.short	(.L_28835 - .L_28834)


	//   ....[0]....
.L_28834:
        /*00b8*/ 	.word	0x00000920


	//   ....[1]....
        /*00bc*/ 	.word	0x00000930


	//----- nvinfo : EIATTR_VRC_CTA_INIT_COUNT
	.align		4
.L_28835:
        /*00c0*/ 	.byte	0x02, 0x4a
	.zero		1
	.zero		1


	//----- nvinfo : EIATTR_EXIT_INSTR_OFFSETS
	.align		4
        /*00c4*/ 	.byte	0x04, 0x1c
        /*00c6*/ 	.short	(.L_28837 - .L_28836)


	//   ....[0]....
.L_28836:
        /*00c8*/ 	.word	0x000001c0


	//   ....[1]....
        /*00cc*/ 	.word	0x00000980


	//----- nvinfo : EIATTR_MAX_THREADS
	.align		4
.L_28837:
        /*00d0*/ 	.byte	0x04, 0x05
        /*00d2*/ 	.short	(.L_28839 - .L_28838)
.L_28838:
        /*00d4*/ 	.word	0x00000080
        /*00d8*/ 	.word	0x00000001
        /*00dc*/ 	.word	0x00000001


	//----- nvinfo : EIATTR_CRS_STACK_SIZE
	.align		4
.L_28839:
        /*00e0*/ 	.byte	0x04, 0x1e
        /*00e2*/ 	.short	(.L_28841 - .L_28840)
.L_28840:
        /*00e4*/ 	.word	0x00000000


	//----- nvinfo : EIATTR_CBANK_PARAM_SIZE
	.align		4
.L_28841:
        /*00e8*/ 	.byte	0x03, 0x19
        /*00ea*/ 	.short	0x0034


	//----- nvinfo : EIATTR_PARAM_CBANK
	.align		4
        /*00ec*/ 	.byte	0x04, 0x0a
        /*00ee*/ 	.short	(.L_28843 - .L_28842)
	.align		4
.L_28842:
        /*00f0*/ 	.word	index@(.nv.constant0._Z9cuda_gemmIiLi128ELi1ELi1ELi128ELi2ELi2ELi64ELi1ELi1EEviiiPT_S1_S1_iii)
        /*00f4*/ 	.short	0x0380
        /*00f6*/ 	.short	0x0034


	//----- nvinfo : EIATTR_SW_WAR
	.align		4
.L_28843:
        /*00f8*/ 	.byte	0x04, 0x36
        /*00fa*/ 	.short	(.L_28845 - .L_28844)
.L_28844:
        /*00fc*/ 	.word	0x00000008
.L_28845:


//--------------------- .nv.info._Z9cuda_gemmIiLi128ELi1ELi1ELi128ELi2ELi2ELi64ELi1ELi0EEviiiPT_S1_S1_iii --------------------------
	.section	.nv.info._Z9cuda_gemmIiLi128ELi1ELi1ELi128ELi2ELi2ELi64ELi1ELi0EEviiiPT_S1_S1_iii,"",@"SHT_CUDA_INFO"
	.sectionflags	@""
	.align	4


	//----- nvinfo : EIATTR_CUDA_API_VERSION
	.align		4
        /*0000*/ 	.byte	0x04, 0x37
        /*0002*/ 	.short	(.L_28847 - .L_28846)
.L_28846:
        /*0004*/ 	.word	0x00000082


	//----- nvinfo : EIATTR_KPARAM_INFO
	.align		4
.L_28847:
        /*0008*/ 	.byte	0x04, 0x17
        /*000a*/ 	.short	(.L_28849 - .L_28848)
.L_28848:
        /*000c*/ 	.word	0x00000000
        /*0010*/ 	.short	0x0008
        /*0012*/ 	.short	0x0030
        /*0014*/ 	.byte	0x00, 0xf0, 0x11, 0x00


	//----- nvinfo : EIATTR_KPARAM_INFO
	.align		4
.L_28849:
        /*0018*/ 	.byte	0x04, 0x17
        /*001a*/ 	.short	(.L_28851 - .L_28850)
.L_28850:
        /*001c*/ 	.word	0x00000000
        /*0020*/ 	.short	0x0007
        /*0022*/ 	.short	0x002c
        /*0024*/ 	.byte	0x00, 0xf0, 0x11, 0x00


	//----- nvinfo : EIATTR_KPARAM_INFO
	.align		4
.L_28851:
        /*0028*/ 	.byte	0x04, 0x17
        /*002a*/ 	.short	(.L_28853 - .L_28852)
.L_28852:
        /*002c*/ 	.word	0x00000000
        /*0030*/ 	.short	0x0006
        /*0032*/ 	.short	0x0028
        /*0034*/ 	.byte	0x00, 0xf0, 0x11, 0x00


	//----- nvinfo : EIATTR_KPARAM_INFO
	.align		4
.L_28853:
        /*0038*/ 	.byte	0x04, 0x17
        /*003a*/ 	.short	(.L_28855 - .L_28854)
.L_28854:
        /*003c*/ 	.word	0x00000000
        /*0040*/ 	.short	0x0005
        /*0042*/ 	.short	0x0020
        /*0044*/ 	.byte	0x00, 0xf5, 0x21, 0x00


	//----- nvinfo : EIATTR_KPARAM_INFO
	.align		4
.L_28855:
        /*0048*/ 	.byte	0x04, 0x17
        /*004a*/ 	.short	(.L_28857 - .L_28856)
.L_28856:
        /*004c*/ 	.word	0x00000000
        /*0050*/ 	.short	0x0004
        /*0052*/ 	.short	0x0018
        /*0054*/ 	.byte	0x00, 0xf5, 0x21, 0x00


	//----- nvinfo : EIATTR_KPARAM_INFO
	.align		4
.L_28857:
        /*0058*/ 	.byte	0x04, 0x17
        /*005a*/ 	.short	(.L_28859 - .L_28858)
.L_28858:
        /*005c*/ 	.word	0x00000000
        /*0060*/ 	.short	0x0003
        /*0062*/ 	.short	0x0010
        /*0064*/ 	.byte	0x00, 0xf5, 0x21, 0x00


	//----- nvinfo : EIATTR_KPARAM_INFO
	.align		4
.L_28859:
        /*0068*/ 	.byte	0x04, 0x17
        /*006a*/ 	.short	(.L_28861 - .L_28860)
.L_28860:
        /*006c*/ 	.word	0x00000000
        /*0070*/ 	.short	0x0002
        /*0072*/ 	.short	0x0008
        /*0074*/ 	.byte	0x00, 0xf0, 0x11, 0x00


	//----- nvinfo : EIATTR_KPARAM_INFO
	.align		4
.L_28861:
        /*0078*/ 	.byte	0x04, 0x17
        /*007a*/ 	.short	(.L_28863 - .L_28862)
.L_28862:
        /*007c*/ 	.word	0x00000000
        /*0080*/ 	.short	0x0001
        /*0082*/ 	.short	0x0004
        /*0084*/ 	.byte	0x00, 0xf0, 0x11, 0x00


	//----- nvinfo : EIATTR_KPARAM_INFO
	.align		4
.L_28863:
        /*0088*/ 	.byte	0x04, 0x17
        /*008a*/ 	.short	(.L_28865 - .L_28864)
.L_28864:
        /*008c*/ 	.word	0x00000000
        /*0090*/ 	.short	0x0000
        /*0092*/ 	.short	0x0000
        /*0094*/ 	.byte	0x00, 0xf0, 0x11, 0x00


	//----- nvinfo : EIATTR_SPARSE_MMA_MASK
	.align		4
.L_28865:
        /*0098*/ 	.byte	0x03, 0x50
        /*009a*/ 	.short	0x0000


	//----- nvinfo : EIATTR_MAXREG_COUNT
	.align		4
        /*009c*/ 	.byte	0x03, 0x1b
        /*009e*/ 	.short	0x00ff


	//----- nvinfo : EIATTR_NUM_BARRIERS
	.align		4
        /*00a0*/ 	.byte	0x02, 0x4c
        /*00a2*/ 	.byte	0x01
	.zero		1


	//----- nvinfo : EIATTR_MERCURY_ISA_VERSION
	.align		4
        /*00a4*/ 	.byte	0x03, 0x5f
        /*00a6*/ 	.short	0x0101


	//----- nvinfo : EIATTR_COOP_GROUP_MASK_REGIDS
	.align		4
        /*00a8*/ 	.byte	0x04, 0x29
        /*00aa*/ 	.short	(.L_28867 - .L_28866)


	//   ....[0]....
.L_28866:
        /*00ac*/ 	.word	0xffffffff


	//   ....[1]....
        /*00b0*/ 	.word	0xffffffff


	//   ....[2]....
        /*00b4*/ 	.word	0xffffffff


	//   ....[3]....
        /*00b8*/ 	.word	0xffffffff


	//   ....[4]....
        /*00bc*/ 	.word	0xffffffff


	//   ....[5]....
        /*00c0*/ 	.word	0xffffffff


	//   ....[6]....
        /*00c4*/ 	.word	0x0500000f


	//   ....[7]....
        /*00c8*/ 	.word	0x0500000f


	//   ....[8]....
        /*00cc*/ 	.word	0x0500000f


	//   ....[9]....
        /*00d0*/ 	.word	0x0500000f


	//   ....[10]....
        /*00d4*/ 	.word	0x0500000f


	//   ....[11]....
        /*00d8*/ 	.word	0x0500000f


	//----- nvinfo : EIATTR_COOP_GROUP_INSTR_OFFSETS
	.align		4
.L_28867:
        /*00dc*/ 	.byte	0x04, 0x28
        /*00de*/ 	.short	(.L_28869 - .L_28868)


	//   ....[0]....
.L_28868:
        /*00e0*/ 	.word	0x00001200


	//   ....[1]....
        /*00e4*/ 	.word	0x00001270


	//   ....[2]....
        /*00e8*/ 	.word	0x00001450


	//   ....[3]....
        /*00ec*/ 	.word	0x000014a0


	//   ....[4]....
        /*00f0*/ 	.word	0x000016c0


	//   ....[5]....
        /*00f4*/ 	.word	0x00001750


	//   ....[6]....
        /*00f8*/ 	.word	0x00001860


	//   ....[7]....
        /*00fc*/ 	.word	0x00001910


	//   ....[8]....
        /*0100*/ 	.word	0x000019a0


	//   ....[9]....
        /*0104*/ 	.word	0x00001a40


	//   ....[10]....
        /*0108*/ 	.word	0x00001ae0


	//   ....[11]....
        /*010c*/ 	.word	0x00001b90


	//----- nvinfo : EIATTR_VRC_CTA_INIT_COUNT
	.align		4
.L_28869:
        /*0110*/ 	.byte	0x02, 0x4a
	.zero		1
	.zero		1


	//----- nvinfo : EIATTR_EXIT_INSTR_OFFSETS
	.align		4
        /*0114*/ 	.byte	0x04, 0x1c
        /*0116*/ 	.short	(.L_28871 - .L_28870)


	//   ....[0]....
.L_28870:
        /*0118*/ 	.word	0x00000660


	//   ....[1]....
        /*011c*/ 	.word	0x000017f0


	//----- nvinfo : EIATTR_MAX_THREADS
	.align		4
.L_28871:
        /*0120*/ 	.byte	0x04, 0x05
        /*0122*/ 	.short	(.L_28873 - .L_28872)
.L_28872:
        /*0124*/ 	.word	0x00000080
        /*0128*/ 	.word	0x00000001
        /*012c*/ 	.word	0x00000001


	//----- nvinfo : EIATTR_CRS_STACK_SIZE
	.align		4
.L_28873:
        /*0130*/ 	.byte	0x04, 0x1e
        /*0132*/ 	.short	(.L_28875 - .L_28874)
.L_28874:
        /*0134*/ 	.word	0x00000000


	//----- nvinfo : EIATTR_CBANK_PARAM_SIZE
	.align		4
.L_28875:
        /*0138*/ 	.byte	0x03, 0x19
        /*013a*/ 	.short	0x0034


	//----- nvinfo : EIATTR_PARAM_CBANK
	.align		4
        /*013c*/ 	.byte	0x04, 0x0a
        /*013e*/ 	.short	(.L_28877 - .L_28876)
	.align		4
.L_28876:
        /*0140*/ 	.word	index@(.nv.constant0._Z9cuda_gemmIiLi128ELi1ELi1ELi128ELi2ELi2ELi64ELi1ELi0EEviiiPT_S1_S1_iii)
        /*0144*/ 	.short	0x0380
        /*0146*/ 	.short	0x0034


	//----- nvinfo : EIATTR_SW_WAR
	.align		4
.L_28877:
        /*0148*/ 	.byte	0x04, 0x36
        /*014a*/ 	.short	(.L_28879 - .L_28878)
.L_28878:
        /*014c*/ 	.word	0x00000008
.L_28879:


//--------------------- .nv.info._Z9cuda_gemmIiLi128ELi1ELi1ELi128ELi2ELi2ELi64ELi0ELi1EEviiiPT_S1_S1_iii --------------------------
	.section	.nv.info._Z9cuda_gemmIiLi128ELi1ELi1ELi128ELi2ELi2ELi64ELi0ELi1EEviiiPT_S1_S1_iii,"",@"SHT_CUDA_INFO"
	.sectionflags	@""
	.align	4


	//----- nvinfo : EIATTR_CUDA_API_VERSION
	.align		4
        /*0000*/ 	.byte	0x04, 0x37
        /*0002*/ 	.short	(.L_28881 - .L_28880)
.L_28880:
        /*0004*/ 	.word	0x00000082


	//----- nvinfo : EIATTR_KPARAM_INFO
	.align		4
.L_28881:
        /*0008*/ 	.byte	0x04, 0x17
        /*000a*/ 	.short	(.L_28883 - .L_28882)
.L_28882:
        /*000c*/ 	.word	0x00000000
        /*0010*/ 	.short	0x0008
        /*0012*/ 	.short	0x0030
        /*0014*/ 	.byte	0x00, 0xf0, 0x11, 0x00


	//----- nvinfo : EIATTR_KPARAM_INFO
	.align		4
.L_28883:
        /*0018*/ 	.byte	0x04, 0x17
        /*001a*/ 	.short	(.L_28885 - .L_28884)
.L_28884:
        /*001c*/ 	.word	0x00000000
        /*0020*/ 	.short	0x0007
        /*0022*/ 	.short	0x002c
        /*0024*/ 	.byte	0x00, 0xf0, 0x11, 0x00


	//----- nvinfo : EIATTR_KPARAM_INFO
	.align		4
.L_28885:
        /*0028*/ 	.byte	0x04, 0x17
        /*002a*/ 	.short	(.L_28887 - .L_28886)
.L_28886:
        /*002c*/ 	.word	0x00000000
        /*0030*/ 	.short	0x0006
        /*0032*/ 	.short	0x0028
        /*0034*/ 	.byte	0x00, 0xf0, 0x11, 0x00


	//----- nvinfo : EIATTR_KPARAM_INFO
	.align		4
.L_28887:
        /*0038*/ 	.byte	0x04, 0x17
        /*003a*/ 	.short	(.L_28889 - .L_28888)
.L_28888:
        /*003c*/ 	.word	0x00000000
        /*0040*/ 	.short	0x0005
        /*0042*/ 	.short	0x0020
        /*0044*/ 	.byte	0x00, 0xf5, 0x21, 0x00


	//----- nvinfo : EIATTR_KPARAM_INFO
	.align		4
.L_28889:
        /*0048*/ 	.byte	0x04, 0x17
        /*004a*/ 	.short	(.L_28891 - .L_28890)
.L_28890:
        /*004c*/ 	.word	0x00000000
        /*0050*/ 	.short	0x0004
        /*0052*/ 	.short	0x0018
        /*0054*/ 	.byte	0x00, 0xf5, 0x21, 0x00


	//----- nvinfo : EIATTR_KPARAM_INFO
	.align		4
.L_28891:
        /*0058*/ 	.byte	0x04, 0x17
        /*005a*/ 	.short	(.L_28893 - .L_28892)
.L_28892:
        /*005c*/ 	.word	0x00000000
        /*0060*/ 	.short	0x0003
        /*0062*/ 	.short	0x0010
        /*0064*/ 	.byte	0x00, 0xf5, 0x21, 0x00


	//----- nvinfo : EIATTR_KPARAM_INFO
	.align		4
.L_28893:
        /*0068*/ 	.byte	0x04, 0x17
        /*006a*/ 	.short	(.L_28895 - .L_28894)
.L_28894:
        /*006c*/ 	.word	0x00000000
        /*0070*/ 	.short	0x0002
        /*0072*/ 	.short	0x0008
        /*0074*/ 	.byte	0x00, 0xf0, 0x11, 0x00


	//----- nvinfo : EIATTR_KPARAM_INFO
	.align		4
.L_28895:
        /*0078*/ 	.byte	0x04, 0x17
        /*007a*/ 	.short	(.L_28897 - .L_28896)
.L_28896:
        /*007c*/ 	.word	0x00000000
        /*0080*/ 	.short	0x0001
        /*0082*/ 	.short	0x0004
        /*0084*/ 	.byte	0x00, 0xf0, 0x11, 0x00


	//----- nvinfo : EIATTR_KPARAM_INFO
	.align		4
.L_28897:
        /*0088*/ 	.byte	0x04, 0x17
        /*008a*/ 	.short	(.L_28899 - .L_28898)
.L_28898:
        /*008c*/ 	.word	0x00000000
        /*0090*/ 	.short	0x0000
        /*0092*/ 	.short	0x0000
        /*0094*/ 	.byte	0x00, 0xf0, 0x11, 0x00


	//----- nvinfo : EIATTR_SPARSE_MMA_MASK
	.align		4
.L_28899:
        /*0098*/ 	.byte	0x03, 0x50
        /*009a*/ 	.short	0x0000


	//----- nvinfo : EIATTR_MAXREG_COUNT
	.align		4
        /*009c*/ 	.byte	0x03, 0x1b
        /*009e*/ 	.short	0x00ff


	//----- nvinfo : EIATTR_NUM_BARRIERS
	.align		4
        /*00a0*/ 	.byte	0x02, 0x4c
        /*00a2*/ 	.byte	0x01
	.zero		1


	//----- nvinfo : EIATTR_MERCURY_ISA_VERSION
	.align		4
        /*00a4*/ 	.byte	0x03, 0x5f
        /*00a6*/ 	.short	0x0101


	//----- nvinfo : EIATTR_COOP_GROUP_MASK_REGIDS
	.align		4
        /*00a8*/ 	.byte	0x04, 0x29
        /*00aa*/ 	.short	(.L_28901 - .L_28900)


	//   ....[0]....
.L_28900:
        /*00ac*/ 	.word	0xffffffff


	//   ....[1]....
        /*00b0*/ 	.word	0xffffffff


	//----- nvinfo : EIATTR_COOP_GROUP_INSTR_OFFSETS
	.align		4
.L_28901:
        /*00b4*/ 	.byte	0x04, 0x28
        /*00b6*/ 	.short	(.L_28903 - .L_28902)


	//   ....[0]....
.L_28902:
        /*00b8*/ 	.word	0x00000980


	//   ....[1]....
        /*00bc*/ 	.word	0x00000990


	//----- nvinfo : EIATTR_VRC_CTA_INIT_COUNT
	.align		4
.L_28903:
        /*00c0*/ 	.byte	0x02, 0x4a
	.zero		1
	.zero		1


	//----- nvinfo : EIATTR_EXIT_INSTR_OFFSETS
	.align		4
        /*00c4*/ 	.byte	0x04, 0x1c
        /*00c6*/ 	.short	(.L_28905 - .L_28904)


	//   ....[0]....
.L_28904:
        /*00c8*/ 	.word	0x000001c0


	//   ....[1]....
        /*00cc*/ 	.word	0x000009f0


	//----- nvinfo : EIATTR_MAX_THREADS
	.align		4
.L_28905:
        /*00d0*/ 	.byte	0x04, 0x05
        /*00d2*/ 	.short	(.L_28907 - .L_28906)
.L_28906:
        /*00d4*/ 	.word	0x00000080
        /*00d8*/ 	.word	0x00000001
        /*00dc*/ 	.word	0x00000001


	//----- nvinfo : EIATTR_CRS_STACK_SIZE
	.align		4
.L_28907:
        /*00e0*/ 	.byte	0x04, 0x1e
        /*00e2*/ 	.short	(.L_28909 - .L_28908)
.L_28908:
        /*00e4*/ 	.word	0x00000000


	//----- nvinfo : EIATTR_CBANK_PARAM_SIZE
	.align		4
.L_28909:
        /*00e8*/ 	.byte	0x03, 0x19
        /*00ea*/ 	.short	0x0034


	//----- nvinfo : EIATTR_PARAM_CBANK
	.align		4
        /*00ec*/ 	.byte	0x04, 0x0a
        /*00ee*/ 	.short	(.L_28911 - .L_28910)
	.align		4
.L_28910:
        /*00f0*/ 	.word	index@(.nv.constant0._Z9cuda_gemmIiLi128ELi1ELi1ELi128ELi2ELi2ELi64ELi0ELi1EEviiiPT_S1_S1_iii)
        /*00f4*/ 	.short	0x0380
        /*00f6*/ 	.short	0x0034


	//----- nvinfo : EIATTR_SW_WAR
	.align		4
.L_28911:
        /*00f8*/ 	.byte	0x04, 0x36
        /*00fa*/ 	.short	(.L_28913 - .L_28912)
.L_28912:
        /*00fc*/ 	.word	0x00000008
.L_28913:


//--------------------- .nv.info._Z9cuda_gemmIiLi128ELi1ELi1ELi128ELi2ELi2ELi64ELi0ELi0EEviiiPT_S1_S1_iii --------------------------
	.section	.nv.info._Z9cuda_gemmIiLi128ELi1ELi1ELi128ELi2ELi2ELi64ELi0ELi0EEviiiPT_S1_S1_iii,"",@"SHT_CUDA_INFO"
	.sectionflags	@""
	.align	4


	//----- nvinfo : EIATTR_CUDA_API_VERSION
	.align		4
        /*0000*/ 	.byte	0x04, 0x37
        /*0002*/ 	.short	(.L_28915 - .L_28914)
.L_28914:
        /*0004*/ 	.word	0x00000082


	//----- nvinfo : EIATTR_KPARAM_INFO
	.align		4
.L_28915:
        /*0008*/ 	.byte	0x04, 0x17
        /*000a*/ 	.short	(.L_28917 - .L_28916)
.L_28916:
        /*000c*/ 	.word	0x00000000
        /*0010*/ 	.short	0x0008
        /*0012*/ 	.short	0x0030
        /*0014*/ 	.byte	0x00, 0xf0, 0x11, 0x00


	//----- nvinfo : EIATTR_KPARAM_INFO
	.align		4
.L_28917:
        /*0018*/ 	.byte	0x04, 0x17
        /*001a*/ 	.short	(.L_28919 - .L_28918)
.L_28918:
        /*001c*/ 	.word	0x00000000
        /*0020*/ 	.short	0x0007
        /*0022*/ 	.short	0x002c
        /*0024*/ 	.byte	0x00, 0xf0, 0x11, 0x00


	//----- nvinfo : EIATTR_KPARAM_INFO
	.align		4
.L_28919:
        /*0028*/ 	.byte	0x04, 0x17
        /*002a*/ 	.short	(.L_28921 - .L_28920)
.L_28920:
        /*002c*/ 	.word	0x00000000
        /*0030*/ 	.short	0x0006
        /*0032*/ 	.short	0x0028
        /*0034*/ 	.byte	0x00, 0xf0, 0x11, 0x00


	//----- nvinfo : EIATTR_KPARAM_INFO
	.align		4
.L_28921:
        /*0038*/ 	.byte	0x04, 0x17
        /*003a*/ 	.short	(.L_28923 - .L_28922)
.L_28922:
        /*003c*/ 	.word	0x00000000
        /*0040*/ 	.short	0x0005
        /*0042*/ 	.short	0x0020
        /*0044*/ 	.byte	0x00, 0xf5, 0x21, 0x00


	//----- nvinfo : EIATTR_KPARAM_INFO
	.align		4
.L_28923:
        /*0048*/ 	.byte	0x04, 0x17
        /*004a*/ 	.short	(.L_28925 - .L_28924)
.L_28924:
        /*004c*/ 	.word	0x00000000
        /*0050*/ 	.short	0x0004
        /*0052*/ 	.short	0x0018
        /*0054*/ 	.byte	0x00, 0xf5, 0x21, 0x00


	//----- nvinfo : EIATTR_KPARAM_INFO
	.align		4
.L_28925:
        /*0058*/ 	.byte	0x04, 0x17
        /*005a*/ 	.short	(.L_28927 - .L_28926)
.L_28926:
        /*005c*/ 	.word	0x00000000
        /*0060*/ 	.short	0x0003
        /*0062*/ 	.short	0x0010
        /*0064*/ 	.byte	0x00, 0xf5, 0x21, 0x00


	//----- nvinfo : EIATTR_KPARAM_INFO
	.align		4
.L_28927:
        /*0068*/ 	.byte	0x04, 0x17
        /*006a*/ 	.short	(.L_28929 - .L_28928)
.L_28928:
        /*006c*/ 	.word	0x00000000
        /*0070*/ 	.short	0x0002
        /*0072*/ 	.short	0x0008
        /*0074*/ 	.byte	0x00, 0xf0, 0x11, 0x00


	//----- nvinfo : EIATTR_KPARAM_INFO
	.align		4
.L_28929:
        /*0078*/ 	.byte	0x04, 0x17
        /*007a*/ 	.short	(.L_28931 - .L_28930)
.L_28930:
        /*007c*/ 	.word	0x00000000
        /*0080*/ 	.short	0x0001
        /*0082*/ 	.short	0x0004
        /*0084*/ 	.byte	0x00, 0xf0, 0x11, 0x00


	//----- nvinfo : EIATTR_KPARAM_INFO
	.align		4
.L_28931:
        /*0088*/ 	.byte	0x04, 0x17
        /*008a*/ 	.short	(.L_28933 - .L_28932)
.L_28932:
        /*008c*/ 	.word	0x00000000
        /*0090*/ 	.short	0x0000
        /*0092*/ 	.short	0x0000
        /*0094*/ 	.byte	0x00, 0xf0, 0x11, 0x00


	//----- nvinfo : EIATTR_SPARSE_MMA_MASK
	.align		4
.L_28933:
        /*0098*/ 	.byte	0x03, 0x50
        /*009a*/ 	.short	0x0000


	//----- nvinfo : EIATTR_MAXREG_COUNT
	.align		4
        /*009c*/ 	.byte	0x03, 0x1b
        /*009e*/ 	.short	0x00ff


	//----- nvinfo : EIATTR_NUM_BARRIERS
	.align		4
        /*00a0*/ 	.byte	0x02, 0x4c
        /*00a2*/ 	.byte	0x01
	.zero		1


	//----- nvinfo : EIATTR_MERCURY_ISA_VERSION
	.align		4
        /*00a4*/ 	.byte	0x03, 0x5f
        /*00a6*/ 	.short	0x0101


	//----- nvinfo : EIATTR_COOP_GROUP_MASK_REGIDS
	.align		4
        /*00a8*/ 	.byte	0x04, 0x29
        /*00aa*/ 	.short	(.L_28935 - .L_28934)


	//   ....[0]....
.L_28934:
        /*00ac*/ 	.word	0xffffffff


	//   ....[1]....
        /*00b0*/ 	.word	0xffffffff


	//   ....[2]....
        /*00b4*/ 	.word	0xffffffff


	//   ....[3]....
        /*00b8*/ 	.word	0xffffffff


	//   ....[4]....
        /*00bc*/ 	.word	0xffffffff


	//   ....[5]....
        /*00c0*/ 	.word	0xffffffff


	//   ....[6]....
        /*00c4*/ 	.word	0x05000014


	//   ....[7]....
        /*00c8*/ 	.word	0x05000014


	//   ....[8]....
        /*00cc*/ 	.word	0x05000014


	//   ....[9]....
        /*00d0*/ 	.word	0x05000014


	//   ....[10]....
        /*00d4*/ 	.word	0x05000014


	//   ....[11]....
        /*00d8*/ 	.word	0x05000014


	//----- nvinfo : EIATTR_COOP_GROUP_INSTR_OFFSETS
	.align		4
.L_28935:
        /*00dc*/ 	.byte	0x04, 0x28
        /*00de*/ 	.short	(.L_28937 - .L_28936)


	//   ....[0]....
.L_28936:
        /*00e0*/ 	.word	0x00001270


	//   ....[1]....
        /*00e4*/ 	.word	0x000012e0


	//   ....[2]....
        /*00e8*/ 	.word	0x000014c0


	//   ....[3]....
        /*00ec*/ 	.word	0x00001510


	//   ....[4]....
        /*00f0*/ 	.word	0x00001730


	//   ....[5]....
        /*00f4*/ 	.word	0x000017c0


	//   ....[6]....
        /*00f8*/ 	.word	0x000018e0


	//   ....[7]....
        /*00fc*/ 	.word	0x00001980


	//   ....[8]....
        /*0100*/ 	.word	0x00001a10


	//   ....[9]....
        /*0104*/ 	.word	0x00001ab0


	//   ....[10]....
        /*0108*/ 	.word	0x00001b60


	//   ....[11]....
        /*010c*/ 	.word	0x00001c10


	//----- nvinfo : EIATTR_VRC_CTA_INIT_COUNT
	.align		4
.L_28937:
        /*0110*/ 	.byte	0x02, 0x4a
	.zero		1
	.zero		1


	//----- nvinfo : EIATTR_EXIT_INSTR_OFFSETS
	.align		4
        /*0114*/ 	.byte	0x04, 0x1c
        /*0116*/ 	.short	(.L_28939 - .L_28938)


	//   ....[0]....
.L_28938:
        /*0118*/ 	.word	0x00000650


	//   ....[1]....
        /*011c*/ 	.word	0x00001870


	//----- nvinfo : EIATTR_MAX_THREADS
	.align		4
.L_28939:
        /*0120*/ 	.byte	0x04, 0x05
        /*0122*/ 	.short	(.L_28941 - .L_28940)
.L_28940:
        /*0124*/ 	.word	0x00000080
        /*0128*/ 	.word	0x00000001
        /*012c*/ 	.word	0x00000001


	//----- nvinfo : EIATTR_CRS_STACK_SIZE
	.align		4
.L_28941:
        /*0130*/ 	.byte	0x04, 0x1e
        /*0132*/ 	.short	(.L_28943 - .L_28942)
.L_28942:
        /*0134*/ 	.word	0x00000000


	//----- nvinfo : EIATTR_CBANK_PARAM_SIZE
	.align		4
.L_28943:
        /*0138*/ 	.byte	0x03, 0x19
        /*013a*/ 	.short	0x0034


	//----- nvinfo : EIATTR_PARAM_CBANK
	.align		4
        /*013c*/ 	.byte	0x04, 0x0a
        /*013e*/ 	.short	(.L_28945 - .L_28944)
	.align		4
.L_28944:
        /*0140*/ 	.word	index@(.nv.constant0._Z9cuda_gemmIiLi128ELi1ELi1ELi128ELi2ELi2ELi64ELi0ELi0EEviiiPT_S1_S1_iii)
        /*0144*/ 	.short	0x0380
        /*0146*/ 	.short	0x0034


	//----- nvinfo : EIATTR_SW_WAR
	.align		4
.L_28945:
        /*0148*/ 	.byte	0x04, 0x36
        /*014a*/ 	.short	(.L_28947 - .L_28946)
.L_28946:
        /*014c*/ 	.word	0x00000008
.L_28947:


//--------------------- .nv.info._Z9cuda_gemmIiLi128ELi1ELi1ELi64ELi128ELi128ELi64ELi1ELi1EEviiiPT_S1_S1_iii --------------------------
	.section	.nv.info._Z9cuda_gemmIiLi128ELi1ELi1ELi64ELi128ELi128ELi64ELi1ELi1EEviiiPT_S1_S1_iii,"",@"SHT_CUDA_INFO"
	.sectionflags	@""
	.align	4


	//----- nvinfo : EIATTR_CUDA_API_VERSION
	.align		4
        /*0000*/ 	.byte	0x04, 0x37
        /*0002*/ 	.short	(.L_28949 - .L_28948)
.L_28948:
        /*0004*/ 	.word	0x00000082


	//----- nvinfo : EIATTR_KPARAM_INFO
	.align		4
.L_28949:
        /*0008*/ 	.byte	0x04, 0x17
        /*000a*/ 	.short	(.L_28951 - .L_28950)
.L_28950:
        /*000c*/ 	.word	0x00000000
        /*0010*/ 	.short	0x0008
        /*0012*/ 	.short	0x0030
        /*0014*/ 	.byte	0x00, 0xf0, 0x11, 0x00


	//----- nvinfo : EIATTR_KPARAM_INFO
	.align		4
.L_28951:
        /*0018*/ 	.byte	0x04, 0x17
        /*001a*/ 	.short	(.L_28953 - .L_28952)
.L_28952:
        /*001c*/ 	.word	0x00000000
        /*0020*/ 	.short	0x0007
        /*0022*/ 	.short	0x002c
        /*0024*/ 	.byte	0x00, 0xf0, 0x11, 0x00


	//----- nvinfo : EIATTR_KPARAM_INFO
	.align		4
.L_28953:
        /*0028*/ 	.byte	0x04, 0x17
        /*002a*/ 	.short	(.L_28955 - .L_28954)
.L_28954:
        /*002c*/ 	.word	0x00000000
        /*0030*/ 	.short	0x0006
        /*0032*/ 	.short	0x0028
        /*0034*/ 	.byte	0x00, 0xf0, 0x11, 0x00


	//----- nvinfo : EIATTR_KPARAM_INFO
	.align		4
.L_28955:
        /*0038*/ 	.byte	0x04, 0x17
        /*003a*/ 	.short	(.L_28957 - .L_28956)
.L_28956:
        /*003c*/ 	.word	0x00000000
        /*0040*/ 	.short	0x0005
        /*0042*/ 	.short	0x0020
        /*0044*/ 	.byte	0x00, 0xf5, 0x21, 0x00


	//----- nvinfo : EIATTR_KPARAM_INFO
	.align		4
.L_28957:
        /*0048*/ 	.byte	0x04, 0x17
        /*004a*/ 	.short	(.L_28959 - .L_28958)
.L_28958:
        /*004c*/ 	.word	0x00000000
        /*0050*/ 	.short	0x0004
        /*0052*/ 	.short	0x0018
        /*0054*/ 	.byte	0x00, 0xf5, 0x21, 0x00


	//----- nvinfo : EIATTR_KPARAM_INFO
	.align		4
.L_28959:
        /*0058*/ 	.byte	0x04, 0x17
        /*005a*/ 	.short	(.L_28961 - .L_28960)
.L_28960:
        /*005c*/ 	.word	0x00000000
        /*0060*/ 	.short	0x0003
        /*0062*/ 	.short	0x0010
        /*0064*/ 	.byte	0x00, 0xf5, 0x21, 0x00


	//----- nvinfo : EIATTR_KPARAM_INFO
	.align		4
.L_28961:
        /*0068*/ 	.byte	0x04, 0x17
        /*006a*/ 	.short	(.L_28963 - .L_28962)
.L_28962:
        /*006c*/ 	.word	0x00000000
        /*0070*/ 	.short	0x0002
        /*0072*/ 	.short	0x0008
        /*0074*/ 	.byte	0x00, 0xf0, 0x11, 0x00


	//----- nvinfo : EIATTR_KPARAM_INFO
	.align		4
.L_28963:
        /*0078*/ 	.byte	0x04, 0x17
        /*007a*/ 	.short	(.L_28965 - .L_28964)
.L_28964:
        /*007c*/ 	.word	0x00000000
        /*0080*/ 	.short	0x0001
        /*0082*/ 	.short	0x0004
        /*0084*/ 	.byte	0x00, 0xf0, 0x11, 0x00


	//----- nvinfo : EIATTR_KPARAM_INFO
	.align		4
.L_28965:
        /*0088*/ 	.byte	0x04, 0x17
        /*008a*/ 	.short	(.L_28967 - .L_28966)
.L_28966:
        /*008c*/ 	.word	0x00000000
        /*0090*/ 	.short	0x0000
        /*0092*/ 	.short	0x0000
        /*0094*/ 	.byte	0x00, 0xf0, 0x11, 0x00


	//----- nvinfo : EIATTR_SPARSE_MMA_MASK
	.align		4
.L_28967:
        /*0098*/ 	.byte	0x03, 0x50
        /*009a*/ 	.short	0x0000


	//----- nvinfo : EIATTR_MAXREG_COUNT
	.align		4
        /*009c*/ 	.byte	0x03, 0x1b
        /*009e*/ 	.short	0x00ff


	//----- nvinfo : EIATTR_NUM_BARRIERS
	.align		4
        /*00a0*/ 	.byte	0x02, 0x4c
        /*00a2*/ 	.byte	0x01
	.zero		1


	//----- nvinfo : EIATTR_MERCURY_ISA_VERSION
	.align		4
        /*00a4*/ 	.byte	0x03, 0x5f
        /*00a6*/ 	.short	0x0101


	//----- nvinfo : EIATTR_VRC_CTA_INIT_COUNT
	.align		4
        /*00a8*/ 	.byte	0x02, 0x4a
	.zero		1
	.zero		1


	//----- nvinfo : EIATTR_EXIT_INSTR_OFFSETS
	.align		4
        /*00ac*/ 	.byte	0x04, 0x1c
        /*00ae*/ 	.short	(.L_28969 - .L_28968)


	//   ....[0]....
.L_28968:
        /*00b0*/ 	.word	0x00000040


	//   ....[1]....
        /*00b4*/ 	.word	0x00000540


	//   ....[2]....
        /*00b8*/ 	.word	0x00000870


	//   ....[3]....
        /*00bc*/ 	.word	0x00000a60


	//----- nvinfo : EIATTR_MAX_THREADS
	.align		4
.L_28969:
        /*00c0*/ 	.byte	0x04, 0x05
        /*00c2*/ 	.short	(.L_28971 - .L_28970)
.L_28970:
        /*00c4*/ 	.word	0x00000080
        /*00c8*/ 	.word	0x00000001
        /*00cc*/ 	.word	0x00000001


	//----- nvinfo : EIATTR_CRS_STACK_SIZE
	.align		4
.L_28971:
        /*00d0*/ 	.byte	0x04, 0x1e
        /*00d2*/ 	.short	(.L_28973 - .L_28972)
.L_28972:
        /*00d4*/ 	.word	0x00000000


	//----- nvinfo : EIATTR_CBANK_PARAM_SIZE
	.align		4
.L_28973:
        /*00d8*/ 	.byte	0x03, 0x19
        /*00da*/ 	.short	0x0034


	//----- nvinfo : EIATTR_PARAM_CBANK
	.align		4
        /*00dc*/ 	.byte	0x04, 0x0a
        /*00de*/ 	.short	(.L_28975 - .L_28974)
	.align		4
.L_28974:
        /*00e0*/ 	.word	index@(.nv.constant0._Z9cuda_gemmIiLi128ELi1ELi1ELi64ELi128ELi128ELi64ELi1ELi1EEviiiPT_S1_S1_iii)
        /*00e4*/ 	.short	0x0380
        /*00e6*/ 	.short	0x0034


	//----- nvinfo : EIATTR_SW_WAR
	.align		4
.L_28975:
        /*00e8*/ 	.byte	0x04, 0x36
        /*00ea*/ 	.short	(.L_28977 - .L_28976)
.L_28976:
        /*00ec*/ 	.word	0x00000008
.L_28977:


//--------------------- .nv.info._Z9cuda_gemmIiLi128ELi1ELi1ELi64ELi128ELi128ELi64ELi1ELi0EEviiiPT_S1_S1_iii --------------------------
	.section	.nv.info._Z9cuda_gemmIiLi128ELi1ELi1ELi64ELi128ELi128ELi64ELi1ELi0EEviiiPT_S1_S1_iii,"",@"SHT_CUDA_INFO"
	.sectionflags	@""
	.align	4


	//----- nvinfo : EIATTR_CUDA_API_VERSION
	.align		4
        /*0000*/ 	.byte	0x04, 0x37
        /*0002*/ 	.short	(.L_28979 - .L_28978)
.L_28978:
        /*0004*/ 	.word	0x00000082


	//----- nvinfo : EIATTR_KPARAM_INFO
	.align		4
.L_28979:
        /*0008*/ 	.byte	0x04, 0x17
        /*000a*/ 	.short	(.L_28981 - .L_28980)
.L_28980:
        /*000c*/ 	.word	0x00000000
        /*0010*/ 	.short	0x0008
        /*0012*/ 	.short	0x0030
        /*0014*/ 	.byte	0x00, 0xf0, 0x11, 0x00


	//----- nvinfo : EIATTR_KPARAM_INFO
	.align		4
.L_28981:
        /*0018*/ 	.byte	0x04, 0x17
        /*001a*/ 	.short	(.L_28983 - .L_28982)
.L_28982:
        /*001c*/ 	.word	0x00000000
        /*0020*/ 	.short	0x0007
        /*0022*/ 	.short	0x002c
        /*0024*/ 	.byte	0x00, 0xf0, 0x11, 0x00


	//----- nvinfo : EIATTR_KPARAM_INFO
	.align		4
.L_28983:
        /*0028*/ 	.byte	0x04, 0x17
        /*002a*/ 	.short	(.L_28985 - .L_28984)
.L_28984:
        /*002c*/ 	.word	0x00000000
        /*0030*/ 	.short	0x0006
        /*0032*/ 	.short	0x0028
        /*0034*/ 	.byte	0x00, 0xf0, 0x11, 0x00


	//----- nvinfo : EIATTR_KPARAM_INFO
	.align		4
.L_28985:
        /*0038*/ 	.byte	0x04, 0x17
        /*003a*/ 	.short	(.L_28987 - .L_28986)
.L_28986:
        /*003c*/ 	.word	0x00000000
        /*0040*/ 	.short	0x0005
        /*0042*/ 	.short	0x0020
        /*0044*/ 	.byte	0x00, 0xf5, 0x21, 0x00


	//----- nvinfo : EIATTR_KPARAM_INFO
	.align		4
.L_28987:
        /*0048*/ 	.byte	0x04, 0x17
        /*004a*/ 	.short	(.L_28989 - .L_28988)
.L_28988:
        /*004c*/ 	.word	0x00000000
        /*0050*/ 	.short	0x0004
        /*0052*/ 	.short	0x0018
        /*0054*/ 	.byte	0x00, 0xf5, 0x21, 0x00


	//----- nvinfo : EIATTR_KPARAM_INFO
	.align		4
.L_28989:
        /*0058*/ 	.byte	0x04, 0x17
        /*005a*/ 	.short	(.L_28991 - .L_28990)
.L_28990:
        /*005c*/ 	.word	0x00000000
        /*0060*/ 	.short	0x0003
        /*0062*/ 	.short	0x0010
        /*0064*/ 	.byte	0x00, 0xf5, 0x21, 0x00


	//----- nvinfo : EIATTR_KPARAM_INFO
	.align		4
.L_28991:
        /*0068*/ 	.byte	0x04, 0x17
        /*006a*/ 	.short	(.L_28993 - .L_28992)
.L_28992:
        /*006c*/ 	.word	0x00000000
        /*0070*/ 	.short	0x0002
        /*0072*/ 	.short	0x0008
        /*0074*/ 	.byte	0x00, 0xf0, 0x11, 0x00


	//----- nvinfo : EIATTR_KPARAM_INFO
	.align		4
.L_28993:
        /*0078*/ 	.byte	0x04, 0x17
        /*007a*/ 	.short	(.L_28995 - .L_28994)
.L_28994:
        /*007c*/ 	.word	0x00000000
        /*0080*/ 	.short	0x0001
        /*0082*/ 	.short	0x0004
        /*0084*/ 	.byte	0x00, 0xf0, 0x11, 0x00


	//----- nvinfo : EIATTR_KPARAM_INFO
	.align		4
.L_28995:
        /*0088*/ 	.byte	0x04, 0x17
        /*008a*/ 	.short	(.L_28997 - .L_28996)
.L_28996:
        /*008c*/ 	.word	0x00000000
        /*0090*/ 	.short	0x0000
        /*0092*/ 	.short	0x0000
        /*0094*/ 	.byte	0x00, 0xf0, 0x11, 0x00


	//----- nvinfo : EIATTR_SPARSE_MMA_MASK
	.align		4
.L_28997:
        /*0098*/ 	.byte	0x03, 0x50
        /*009a*/ 	.short	0x0000


	//----- nvinfo : EIATTR_MAXREG_COUNT
	.align		4
        /*009c*/ 	.byte	0x03, 0x1b
        /*009e*/ 	.short	0x00ff


	//----- nvinfo : EIATTR_NUM_BARRIERS
	.align		4
        /*00a0*/ 	.byte	0x02, 0x4c
        /*00a2*/ 	.byte	0x01
	.zero		1


	//----- nvinfo : EIATTR_MERCURY_ISA_VERSION
	.align		4
        /*00a4*/ 	.byte	0x03, 0x5f
        /*00a6*/ 	.short	0x0101


	//----- nvinfo : EIATTR_COOP_GROUP_MASK_REGIDS
	.align		4
        /*00a8*/ 	.byte	0x04, 0x29
        /*00aa*/ 	.short	(.L_28999 - .L_28998)


	//   ....[0]....
.L_28998:
        /*00ac*/ 	.word	0xffffffff


	//   ....[1]....
        /*00b0*/ 	.word	0xffffffff


	//   ....[2]....
        /*00b4*/ 	.word	0xffffffff


	//   ....[3]....
        /*00b8*/ 	.word	0xffffffff


	//   ....[4]....
        /*00bc*/ 	.word	0xffffffff


	//   ....[5]....
        /*00c0*/ 	.word	0xffffffff


	//   ....[6]....
        /*00c4*/ 	.word	0xffffffff


	//   ....[7]....
        /*00c8*/ 	.word	0xffffffff


	//   ....[8]....
        /*00cc*/ 	.word	0xffffffff


	//   ....[9]....
        /*00d0*/ 	.word	0xffffffff


	//   ....[10]....
        /*00d4*/ 	.word	0xffffffff


	//   ....[11]....
        /*00d8*/ 	.word	0xffffffff


	//   ....[12]....
        /*00dc*/ 	.word	0xffffffff


	//   ....[13]....
        /*00e0*/ 	.word	0xffffffff


	//   ....[14]....
        /*00e4*/ 	.word	0xffffffff


	//   ....[15]....
        /*00e8*/ 	.word	0xffffffff


	//   ....[16]....
        /*00ec*/ 	.word	0xffffffff


	//   ....[17]....
        /*00f0*/ 	.word	0x05000048


	//   ....[18]....
        /*00f4*/ 	.word	0x05000048


	//   ....[19]....
        /*00f8*/ 	.word	0x05000048


	//   ....[20]....
        /*00fc*/ 	.word	0x05000048


	//   ....[21]....
        /*0100*/ 	.word	0x05000048


	//   ....[22]....
        /*0104*/ 	.word	0x05000048


	//   ....[23]....
        /*0108*/ 	.word	0x05000048


	//   ....[24]....
        /*010c*/ 	.word	0x05000048


	//   ....[25]....
        /*0110*/ 	.word	0x05000048


	//   ....[26]....
        /*0114*/ 	.word	0x05000048


	//   ....[27]....
        /*0118*/ 	.word	0x05000048


	//   ....[28]....
        /*011c*/ 	.word	0x05000048


	//   ....[29]....
        /*0120*/ 	.word	0x05000048


	//   ....[30]....
        /*0124*/ 	.word	0x05000048


	//   ....[31]....
        /*0128*/ 	.word	0x05000048


	//   ....[32]....
        /*012c*/ 	.word	0x05000048


	//----- nvinfo : EIATTR_COOP_GROUP_INSTR_OFFSETS
	.align		4
.L_28999:
        /*0130*/ 	.byte	0x04, 0x28
        /*0132*/ 	.short	(.L_29001 - .L_29000)


	//   ....[0]....
.L_29000:
        /*0134*/ 	.word	0x00001970


	//   ....[1]....
        /*0138*/ 	.word	0x000019d0


	//   ....[2]....
        /*013c*/ 	.word	0x00001a30


	//   ....[3]....
        /*0140*/ 	.word	0x00001a90


	//   ....[4]....
        /*0144*/ 	.word	0x00001af0


	//   ....[5]....
        /*0148*/ 	.word	0x00001b50


	//   ....[6]....
        /*014c*/ 	.word	0x00001bb0


	//   ....[7]....
        /*0150*/ 	.word	0x00001c10


	//   ....[8]....
        /*0154*/ 	.word	0x00001c70


	//   ....[9]....
        /*0158*/ 	.word	0x00001cd0


	//   ....[10]....
        /*015c*/ 	.word	0x00001d30


	//   ....[11]....
        /*0160*/ 	.word	0x00001d90


	//   ....[12]....
        /*0164*/ 	.word	0x00001df0


	//   ....[13]....
        /*0168*/ 	.word	0x00001e50


	//   ....[14]....
        /*016c*/ 	.word	0x00001eb0


	//   ....[15]....
        /*0170*/ 	.word	0x00001f10


	//   ....[16]....
        /*0174*/ 	.word	0x00002390


	//   ....[17]....
        /*0178*/ 	.word	0x00002a50


	//   ....[18]....
        /*017c*/ 	.word	0x00002ae0


	//   ....[19]....
        /*0180*/ 	.word	0x00002b80


	//   ....[20]....
        /*0184*/ 	.word	0x00002c10


	//   ....[21]....
        /*0188*/ 	.word	0x00002ca0


	//   ....[22]....
        /*018c*/ 	.word	0x00002d40


	//   ....[23]....
        /*0190*/ 	.word	0x00002dd0


	//   ....[24]....
        /*0194*/ 	.word	0x00002e70


	//   ....[25]....
        /*0198*/ 	.word	0x00002f00


	//   ....[26]....
        /*019c*/ 	.word	0x00002f90


	//   ....[27]....
        /*01a0*/ 	.word	0x00003020


	//   ....[28]....
        /*01a4*/ 	.word	0x000030c0


	//   ....[29]....
        /*01a8*/ 	.word	0x00003150


	//   ....[30]....
        /*01ac*/ 	.word	0x000031f0


	//   ....[31]....
        /*01b0*/ 	.word	0x00003280


	//   ....[32]....
        /*01b4*/ 	.word	0x00003320


	//----- nvinfo : EIATTR_VRC_CTA_INIT_COUNT
	.align		4
.L_29001:
        /*01b8*/ 	.byte	0x02, 0x4a
	.zero		1
	.zero		1


	//----- nvinfo : EIATTR_EXIT_INSTR_OFFSETS
	.align		4
        /*01bc*/ 	.byte	0x04, 0x1c
        /*01be*/ 	.short	(.L_29003 - .L_29002)


	//   ....[0]....
.L_29002:
        /*01c0*/ 	.word	0x00000320


	//   ....[1]....
        /*01c4*/ 	.word	0x000024c0


	//   ....[2]....
        /*01c8*/ 	.word	0x000027f0


	//   ....[3]....
        /*01cc*/ 	.word	0x00002a00


	//----- nvinfo : EIATTR_MAX_THREADS
	.align		4
.L_29003:
        /*01d0*/ 	.byte	0x04, 0x05
        /*01d2*/ 	.short	(.L_29005 - .L_29004)
.L_29004:
        /*01d4*/ 	.word	0x00000080
        /*01d8*/ 	.word	0x00000001
        /*01dc*/ 	.word	0x00000001


	//----- nvinfo : EIATTR_CRS_STACK_SIZE
	.align		4
.L_29005:
        /*01e0*/ 	.byte	0x04, 0x1e
        /*01e2*/ 	.short	(.L_29007 - .L_29006)
.L_29006:
        /*01e4*/ 	.word	0x00000000


	//----- nvinfo : EIATTR_CBANK_PARAM_SIZE
	.align		4
.L_29007:
        /*01e8*/ 	.byte	0x03, 0x19
        /*01ea*/ 	.short	0x0034


	//----- nvinfo : EIATTR_PARAM_CBANK
	.align		4
        /*01ec*/ 	.byte	0x04, 0x0a
        /*01ee*/ 	.short	(.L_29009 - .L_29008)
	.align		4
.L_29008:
        /*01f0*/ 	.word	index@(.nv.constant0._Z9cuda_gemmIiLi128ELi1ELi1ELi64ELi128ELi128ELi64ELi1ELi0EEviiiPT_S1_S1_iii)
        /*01f4*/ 	.short	0x0380
        /*01f6*/ 	.short	0x0034


	//----- nvinfo : EIATTR_SW_WAR
	.align		4
.L_29009:
        /*01f8*/ 	.byte	0x04, 0x36
        /*01fa*/ 	.short	(.L_29011 - .L_29010)
.L_29010:
        /*01fc*/ 	.word	0x00000008
.L_29011:


//--------------------- .nv.info._Z9cuda_gemmIiLi128ELi1ELi1ELi64ELi128ELi128ELi64ELi0ELi1EEviiiPT_S1_S1_iii --------------------------
	.section	.nv.info._Z9cuda_gemmIiLi128ELi1ELi1ELi64ELi128ELi128ELi64ELi0ELi1EEviiiPT_S1_S1_iii,"",@"SHT_CUDA_INFO"
	.sectionflags	@""
	.align	4


	//----- nvinfo : EIATTR_CUDA_API_VERSION
	.align		4
        /*0000*/ 	.byte	0x04, 0x37
        /*0002*/ 	.short	(.L_29013 - .L_29012)
.L_29012:
        /*0004*/ 	.word	0x00000082


	//----- nvinfo : EIATTR_KPARAM_INFO
	.align		4
.L_29013:
        /*0008*/ 	.byte	0x04, 0x17
        /*000a*/ 	.short	(.L_29015 - .L_29014)
.L_29014:
        /*000c*/ 	.word	0x00000000
        /*0010*/ 	.short	0x0008
        /*0012*/ 	.short	0x0030
        /*0014*/ 	.byte	0x00, 0xf0, 0x11, 0x00


	//----- nvinfo : EIATTR_KPARAM_INFO
	.align		4
.L_29015:
        /*0018*/ 	.byte	0x04, 0x17
        /*001a*/ 	.short	(.L_29017 - .L_29016)
.L_29016:
        /*001c*/ 	.word	0x00000000
        /*0020*/ 	.short	0x0007
        /*0022*/ 	.short	0x002c
        /*0024*/ 	.byte	0x00, 0xf0, 0x11, 0x00


	//----- nvinfo : EIATTR_KPARAM_INFO
	.align		4
.L_29017:
        /*0028*/ 	.byte	0x04, 0x17
        /*002a*/ 	.short	(.L_29019 - .L_29018)
.L_29018:
        /*002c*/ 	.word	0x00000000
        /*0030*/ 	.short	0x0006
        /*0032*/ 	.short	0x0028
        /*0034*/ 	.byte	0x00, 0xf0, 0x11, 0x00


	//----- nvinfo : EIATTR_KPARAM_INFO
	.align		4
.L_29019:
        /*0038*/ 	.byte	0x04, 0x17
        /*003a*/ 	.short	(.L_29021 - .L_29020)
.L_29020:
        /*003c*/ 	.word	0x00000000
        /*0040*/ 	.short	0x0005
        /*0042*/ 	.short	0x0020
        /*0044*/ 	.byte	0x00, 0xf5, 0x21, 0x00


	//----- nvinfo : EIATTR_KPARAM_INFO
	.align		4
.L_29021:
        /*0048*/ 	.byte	0x04, 0x17
        /*004a*/ 	.short	(.L_29023 - .L_29022)
.L_29022:
        /*004c*/ 	.word	0x00000000
        /*0050*/ 	.short	0x0004
        /*0052*/ 	.short	0x0018
        /*0054*/ 	.byte	0x00, 0xf5, 0x21, 0x00


	//----- nvinfo : EIATTR_KPARAM_INFO
	.align		4
.L_29023:
        /*0058*/ 	.byte	0x04, 0x17
        /*005a*/ 	.short	(.L_29025 - .L_29024)
.L_29024:
        /*005c*/ 	.word	0x00000000
        /*0060*/ 	.short	0x0003
        /*0062*/ 	.short	0x0010
        /*0064*/ 	.byte	0x00, 0xf5, 0x21, 0x00


	//----- nvinfo : EIATTR_KPARAM_INFO
	.align		4
.L_29025:
        /*0068*/ 	.byte	0x04, 0x17
        /*006a*/ 	.short	(.L_29027 - .L_29026)
.L_29026:
        /*006c*/ 	.word	0x00000000
        /*0070*/ 	.short	0x0002
        /*0072*/ 	.short	0x0008
        /*0074*/ 	.byte	0x00, 0xf0, 0x11, 0x00


	//----- nvinfo : EIATTR_KPARAM_INFO
	.align		4
.L_29027:
        /*0078*/ 	.byte	0x04, 0x17
        /*007a*/ 	.short	(.L_29029 - .L_29028)
.L_29028:
        /*007c*/ 	.word	0x00000000
        /*0080*/ 	.short	0x0001
        /*0082*/ 	.short	0x0004
        /*0084*/ 	.byte	0x00, 0xf0, 0x11, 0x00


	//----- nvinfo : EIATTR_KPARAM_INFO
	.align		4
.L_29029:
        /*0088*/ 	.byte	0x04, 0x17
        /*008a*/ 	.short	(.L_29031 - .L_29030)
.L_29030:
        /*008c*/ 	.word	0x00000000
        /*0090*/ 	.short	0x0000
        /*0092*/ 	.short	0x0000
        /*0094*/ 	.byte	0x00, 0xf0, 0x11, 0x00


	//----- nvinfo : EIATTR_SPARSE_MMA_MASK
	.align		4
.L_29031:
        /*0098*/ 	.byte	0x03, 0x50
        /*009a*/ 	.short	0x0000


	//----- nvinfo : EIATTR_MAXREG_COUNT
	.align		4
        /*009c*/ 	.byte	0x03, 0x1b
        /*009e*/ 	.short	0x00ff


	//----- nvinfo : EIATTR_NUM_BARRIERS
	.align		4
        /*00a0*/ 	.byte	0x02, 0x4c
        /*00a2*/ 	.byte	0x01
	.zero		1


	//----- nvinfo : EIATTR_MERCURY_ISA_VERSION
	.align		4
        /*00a4*/ 	.byte	0x03, 0x5f
        /*00a6*/ 	.short	0x0101


	//----- nvinfo : EIATTR_VRC_CTA_INIT_COUNT
	.align		4
        /*00a8*/ 	.byte	0x02, 0x4a
	.zero		1
	.zero		1


	//----- nvinfo : EIATTR_EXIT_INSTR_OFFSETS
	.align		4
        /*00ac*/ 	.byte	0x04, 0x1c
        /*00ae*/ 	.short	(.L_29033 - .L_29032)


	//   ....[0]....
.L_29032:
        /*00b0*/ 	.word	0x00000040


	//   ....[1]....
        /*00b4*/ 	.word	0x00000510


	//   ....[2]....
        /*00b8*/ 	.word	0x000007f0


	//   ....[3]....
        /*00bc*/ 	.word	0x00000930


	//----- nvinfo : EIATTR_MAX_THREADS
	.align		4
.L_29033:
        /*00c0*/ 	.byte	0x04, 0x05
        /*00c2*/ 	.short	(.L_29035 - .L_29034)
.L_29034:
        /*00c4*/ 	.word	0x00000080
        /*00c8*/ 	.word	0x00000001
        /*00cc*/ 	.word	0x00000001


	//----- nvinfo : EIATTR_CRS_STACK_SIZE
	.align		4
.L_29035:
        /*00d0*/ 	.byte	0x04, 0x1e
        /*00d2*/ 	.short	(.L_29037 - .L_29036)
.L_29036:
        /*00d4*/ 	.word	0x00000000


	//----- nvinfo : EIATTR_CBANK_PARAM_SIZE
	.align		4
.L_29037:
        /*00d8*/ 	.byte	0x03, 0x19
        /*00da*/ 	.short	0x0034


	//----- nvinfo : EIATTR_PARAM_CBANK
	.align		4
        /*00dc*/ 	.byte	0x04, 0x0a
        /*00de*/ 	.short	(.L_29039 - .L_29038)
	.align		4
.L_29038:
        /*00e0*/ 	.word	index@(.nv.constant0._Z9cuda_gemmIiLi128ELi1ELi1ELi64ELi128ELi128ELi64ELi0ELi1EEviiiPT_S1_S1_iii)
        /*00e4*/ 	.short	0x0380
        /*00e6*/ 	.short	0x0034


	//----- nvinfo : EIATTR_SW_WAR
	.align		4
.L_29039:
        /*00e8*/ 	.byte	0x04, 0x36
        /*00ea*/ 	.short	(.L_29041 - .L_29040)
.L_29040:
        /*00ec*/ 	.word	0x00000008
.L_29041:


//--------------------- .nv.info._Z9cuda_gemmIiLi128ELi1ELi1ELi64ELi128ELi128ELi64ELi0ELi0EEviiiPT_S1_S1_iii --------------------------
	.section	.nv.info._Z9cuda_gemmIiLi128ELi1ELi1ELi64ELi128ELi128ELi64ELi0ELi0EEviiiPT_S1_S1_iii,"",@"SHT_CUDA_INFO"
	.sectionflags	@""
	.align	4


	//----- nvinfo : EIATTR_CUDA_API_VERSION
	.align		4
        /*0000*/ 	.byte	0x04, 0x37
        /*0002*/ 	.short	(.L_29043 - .L_29042)
.L_29042:
        /*0004*/ 	.word	0x00000082


	//----- nvinfo : EIATTR_KPARAM_INFO
	.align		4
.L_29043:
        /*0008*/ 	.byte	0x04, 0x17
        /*000a*/ 	.short	(.L_29045 - .L_29044)
.L_29044:
        /*000c*/ 	.word	0x00000000
        /*0010*/ 	.short	0x0008
        /*0012*/ 	.short	0x0030
        /*0014*/ 	.byte	0x00, 0xf0, 0x11, 0x00


	//----- nvinfo : EIATTR_KPARAM_INFO
	.align		4
.L_29045:
        /*0018*/ 	.byte	0x04, 0x17
        /*001a*/ 	.short	(.L_29047 - .L_29046)
.L_29046:
        /*001c*/ 	.word	0x00000000
        /*0020*/ 	.short	0x0007
        /*0022*/ 	.short	0x002c
        /*0024*/ 	.byte	0x00, 0xf0, 0x11, 0x00


	//----- nvinfo : EIATTR_KPARAM_INFO
	.align		4
.L_29047:
        /*0028*/ 	.byte	0x04, 0x17
        /*002a*/ 	.short	(.L_29049 - .L_29048)
.L_29048:
        /*002c*/ 	.word	0x00000000
        /*0030*/ 	.short	0x0006
        /*0032*/ 	.short	0x0028
        /*0034*/ 	.byte	0x00, 0xf0, 0x11, 0x00


	//----- nvinfo : EIATTR_KPARAM_INFO
	.align		4
.L_29049:
        /*0038*/ 	.byte	0x04, 0x17
        /*003a*/ 	.short	(.L_29051 - .L_29050)
.L_29050:
        /*003c*/ 	.word	0x00000000
        /*0040*/ 	.short	0x0005
        /*0042*/ 	.short	0x0020
        /*0044*/ 	.byte	0x00, 0xf5, 0x21, 0x00


	//----- nvinfo : EIATTR_KPARAM_INFO
	.align		4
.L_29051:
        /*0048*/ 	.byte	0x04, 0x17
        /*004a*/ 	.short	(.L_29053 - .L_29052)
.L_29052:
        /*004c*/ 	.word	0x00000000
        /*0050*/ 	.short	0x0004
        /*0052*/ 	.short	0x0018
        /*0054*/ 	.byte	0x00, 0xf5, 0x21, 0x00


	//----- nvinfo : EIATTR_KPARAM_INFO
	.align		4
.L_29053:
        /*0058*/ 	.byte	0x04, 0x17
        /*005a*/ 	.short	(.L_29055 - .L_29054)
.L_29054:
        /*005c*/ 	.word	0x00000000
        /*0060*/ 	.short	0x0003
        /*0062*/ 	.short	0x0010
        /*0064*/ 	.byte	0x00, 0xf5, 0x21, 0x00


	//----- nvinfo : EIATTR_KPARAM_INFO
	.align		4
.L_29055:
        /*0068*/ 	.byte	0x04, 0x17
        /*006a*/ 	.short	(.L_29057 - .L_29056)
.L_29056:
        /*006c*/ 	.word	0x00000000
        /*0070*/ 	.short	0x0002
        /*0072*/ 	.short	0x0008
        /*0074*/ 	.byte	0x00, 0xf0, 0x11, 0x00


	//----- nvinfo : EIATTR_KPARAM_INFO
	.align		4
.L_29057:
        /*0078*/ 	.byte	0x04, 0x17
        /*007a*/ 	.short	(.L_29059 - .L_29058)
.L_29058:
        /*007c*/ 	.word	0x00000000
        /*0080*/ 	.short	0x0001
        /*0082*/ 	.short	0x0004
        /*0084*/ 	.byte	0x00, 0xf0, 0x11, 0x00


	//----- nvinfo : EIATTR_KPARAM_INFO
	.align		4
.L_29059:
        /*0088*/ 	.byte	0x04, 0x17
        /*008a*/ 	.short	(.L_29061 - .L_29060)
.L_29060:
        /*008c*/ 	.word	0x00000000
        /*0090*/ 	.short	0x0000
        /*0092*/ 	.short	0x0000
        /*0094*/ 	.byte	0x00, 0xf0, 0x11, 0x00


	//----- nvinfo : EIATTR_SPARSE_MMA_MASK
	.align		4
.L_29061:
        /*0098*/ 	.byte	0x03, 0x50
        /*009a*/ 	.short	0x0000


	//----- nvinfo : EIATTR_MAXREG_COUNT
	.align		4
        /*009c*/ 	.byte	0x03, 0x1b
        /*009e*/ 	.short	0x00ff


	//----- nvinfo : EIATTR_NUM_BARRIERS
	.align		4
        /*00a0*/ 	.byte	0x02, 0x4c
        /*00a2*/ 	.byte	0x01
	.zero		1


	//----- nvinfo : EIATTR_MERCURY_ISA_VERSION
	.align		4
        /*00a4*/ 	.byte	0x03, 0x5f
        /*00a6*/ 	.short	0x0101


	//----- nvinfo : EIATTR_COOP_GROUP_MASK_REGIDS
	.align		4
        /*00a8*/ 	.byte	0x04, 0x29
        /*00aa*/ 	.short	(.L_29063 - .L_29062)


	//   ....[0]....
.L_29062:
        /*00ac*/ 	.word	0xffffffff


	//   ....[1]....
        /*00b0*/ 	.word	0xffffffff


	//   ....[2]....
        /*00b4*/ 	.word	0xffffffff


	//   ....[3]....
        /*00b8*/ 	.word	0xffffffff


	//   ....[4]....
        /*00bc*/ 	.word	0xffffffff


	//   ....[5]....
        /*00c0*/ 	.word	0xffffffff


	//   ....[6]....
        /*00c4*/ 	.word	0xffffffff


	//   ....[7]....
        /*00c8*/ 	.word	0xffffffff


	//   ....[8]....
        /*00cc*/ 	.word	0xffffffff


	//   ....[9]....
        /*00d0*/ 	.word	0xffffffff


	//   ....[10]....
        /*00d4*/ 	.word	0xffffffff


	//   ....[11]....
        /*00d8*/ 	.word	0xffffffff


	//   ....[12]....
        /*00dc*/ 	.word	0xffffffff


	//   ....[13]....
        /*00e0*/ 	.word	0xffffffff


	//   ....[14]....
        /*00e4*/ 	.word	0xffffffff


	//   ....[15]....
        /*00e8*/ 	.word	0xffffffff


	//   ....[16]....
        /*00ec*/ 	.word	0xffffffff


	//   ....[17]....
        /*00f0*/ 	.word	0x05000048


	//   ....[18]....
        /*00f4*/ 	.word	0x05000048


	//   ....[19]....
        /*00f8*/ 	.word	0x05000048


	//   ....[20]....
        /*00fc*/ 	.word	0x05000048


	//   ....[21]....
        /*0100*/ 	.word	0x05000048


	//   ....[22]....
        /*0104*/ 	.word	0x05000048


	//   ....[23]....
        /*0108*/ 	.word	0x05000048


	//   ....[24]....
        /*010c*/ 	.word	0x05000048


	//   ....[25]....
        /*0110*/ 	.word	0x05000048


	//   ....[26]....
        /*0114*/ 	.word	0x05000048


	//   ....[27]....
        /*0118*/ 	.word	0x05000048


	//   ....[28]....
        /*011c*/ 	.word	0x05000048


	//   ....[29]....
        /*0120*/ 	.word	0x05000048


	//   ....[30]....
        /*0124*/ 	.word	0x05000048


	//   ....[31]....
        /*0128*/ 	.word	0x05000048


	//   ....[32]....
        /*012c*/ 	.word	0x05000048


	//----- nvinfo : EIATTR_COOP_GROUP_INSTR_OFFSETS
	.align		4
.L_29063:
        /*0130*/ 	.byte	0x04, 0x28
        /*0132*/ 	.short	(.L_29065 - .L_29064)


	//   ....[0]....
.L_29064:
        /*0134*/ 	.word	0x00001930


	//   ....[1]....
        /*0138*/ 	.word	0x00001990


	//   ....[2]....
        /*013c*/ 	.word	0x000019f0


	//   ....[3]....
        /*0140*/ 	.word	0x00001a50


	//   ....[4]....
        /*0144*/ 	.word	0x00001ab0


	//   ....[5]....
        /*0148*/ 	.word	0x00001b10


	//   ....[6]....
        /*014c*/ 	.word	0x00001b70


	//   ....[7]....
        /*0150*/ 	.word	0x00001bd0


	//   ....[8]....
        /*0154*/ 	.word	0x00001c30


	//   ....[9]....
        /*0158*/ 	.word	0x00001c90


	//   ....[10]....
        /*015c*/ 	.word	0x00001cf0


	//   ....[11]....
        /*0160*/ 	.word	0x00001d50


	//   ....[12]....
        /*0164*/ 	.word	0x00001db0


	//   ....[13]....
        /*0168*/ 	.word	0x00001e10


	//   ....[14]....
        /*016c*/ 	.word	0x00001e70


	//   ....[15]....
        /*0170*/ 	.word	0x00001ed0


	//   ....[16]....
        /*0174*/ 	.word	0x00002350


	//   ....[17]....
        /*0178*/ 	.word	0x00003380


	//   ....[18]....
        /*017c*/ 	.word	0x00003410


	//   ....[19]....
        /*0180*/ 	.word	0x000034b0


	//   ....[20]....
        /*0184*/ 	.word	0x00003540


	//   ....[21]....
        /*0188*/ 	.word	0x000035d0


	//   ....[22]....
        /*018c*/ 	.word	0x00003670


	//   ....[23]....
        /*0190*/ 	.word	0x00003700


	//   ....[24]....
        /*0194*/ 	.word	0x000037a0


	//   ....[25]....
        /*0198*/ 	.word	0x00003830


	//   ....[26]....
        /*019c*/ 	.word	0x000038c0


	//   ....[27]....
        /*01a0*/ 	.word	0x00003950


	//   ....[28]....
        /*01a4*/ 	.word	0x000039f0


	//   ....[29]....
        /*01a8*/ 	.word	0x00003a80


	//   ....[30]....
        /*01ac*/ 	.word	0x00003b20


	//   ....[31]....
        /*01b0*/ 	.word	0x00003bb0


	//   ....[32]....
        /*01b4*/ 	.word	0x00003c50


	//----- nvinfo : EIATTR_VRC_CTA_INIT_COUNT
	.align		4
.L_29065:
        /*01b8*/ 	.byte	0x02, 0x4a
	.zero		1
	.zero		1


	//----- nvinfo : EIATTR_EXIT_INSTR_OFFSETS
	.align		4
        /*01bc*/ 	.byte	0x04, 0x1c
        /*01be*/ 	.short	(.L_29067 - .L_29066)


	//   ....[0]....
.L_29066:
        /*01c0*/ 	.word	0x000002c0


	//   ....[1]....
        /*01c4*/ 	.word	0x00002480


	//   ....[2]....
        /*01c8*/ 	.word	0x00002b90


	//   ....[3]....
        /*01cc*/ 	.word	0x00003330


	//----- nvinfo : EIATTR_MAX_THREADS
	.align		4
.L_29067:
        /*01d0*/ 	.byte	0x04, 0x05
        /*01d2*/ 	.short	(.L_29069 - .L_29068)
.L_29068:
        /*01d4*/ 	.word	0x00000080
        /*01d8*/ 	.word	0x00000001
        /*01dc*/ 	.word	0x00000001


	//----- nvinfo : EIATTR_CRS_STACK_SIZE
	.align		4
.L_29069:
        /*01e0*/ 	.byte	0x04, 0x1e
        /*01e2*/ 	.short	(.L_29071 - .L_29070)
.L_29070:
        /*01e4*/ 	.word	0x00000000


	//----- nvinfo : EIATTR_CBANK_PARAM_SIZE
	.align		4
.L_29071:
        /*01e8*/ 	.byte	0x03, 0x19
        /*01ea*/ 	.short	0x0034


	//----- nvinfo : EIATTR_PARAM_CBANK
	.align		4
        /*01ec*/ 	.byte	0x04, 0x0a
        /*01ee*/ 	.short	(.L_29073 - .L_29072)
	.align		4
.L_29072:
        /*01f0*/ 	.word	index@(.nv.constant0._Z9cuda_gemmIiLi128ELi1ELi1ELi64ELi128ELi128ELi64ELi0ELi0EEviiiPT_S1_S1_iii)
        /*01f4*/ 	.short	0x0380
        /*01f6*/ 	.short	0x0034


	//----- nvinfo : EIATTR_SW_WAR
	.align		4
.L_29073:
        /*01f8*/ 	.byte	0x04, 0x36
        /*01fa*/ 	.short	(.L_29075 - .L_29074)
.L_29074:
        /*01fc*/ 	.word	0x00000008
.L_29075:


//--------------------- .nv.info._Z9cuda_gemmIiLi128ELi1ELi1ELi64ELi64ELi64ELi64ELi1ELi1EEviiiPT_S1_S1_iii --------------------------
	.section	.nv.info._Z9cuda_gemmIiLi128ELi1ELi1ELi64ELi64ELi64ELi64ELi1ELi1EEviiiPT_S1_S1_iii,"",@"SHT_CUDA_INFO"
	.sectionflags	@""
	.align	4


	//----- nvinfo : EIATTR_CUDA_API_VERSION
	.align		4
        /*0000*/ 	.byte	0x04, 0x37
        /*0002*/ 	.short	(.L_29077 - .L_29076)
.L_29076:
        /*0004*/ 	.word	0x00000082


	//----- nvinfo : EIATTR_KPARAM_INFO
	.align		4
.L_29077:
        /*0008*/ 	.byte	0x04, 0x17
        /*000a*/ 	.short	(.L_29079 - .L_29078)
.L_29078:
        /*000c*/ 	.word	0x00000000
        /*0010*/ 	.short	0x0008
        /*0012*/ 	.short	0x0030
        /*0014*/ 	.byte	0x00, 0xf0, 0x11, 0x00


	//----- nvinfo : EIATTR_KPARAM_INFO
	.align		4
.L_29079:
        /*0018*/ 	.byte	0x04, 0x17
        /*001a*/ 	.short	(.L_29081 - .L_29080)
.L_29080:
        /*001c*/ 	.word	0x00000000
        /*0020*/ 	.short	0x0007
        /*0022*/ 	.short	0x002c
        /*0024*/ 	.byte	0x00, 0xf0, 0x11, 0x00


	//----- nvinfo : EIATTR_KPARAM_INFO
	.align		4
.L_29081:
        /*0028*/ 	.byte	0x04, 0x17
        /*002a*/ 	.short	(.L_29083 - .L_29082)
.L_29082:
        /*002c*/ 	.word	0x00000000
        /*0030*/ 	.short	0x0006
        /*0032*/ 	.short	0x0028
        /*0034*/ 	.byte	0x00, 0xf0, 0x11, 0x00


	//----- nvinfo : EIATTR_KPARAM_INFO
	.align		4
.L_29083:
        /*0038*/ 	.byte	0x04, 0x17
        /*003a*/ 	.short	(.L_29085 - .L_29084)
.L_29084:
        /*003c*/ 	.word	0x00000000
        /*0040*/ 	.short	0x0005
        /*0042*/ 	.short	0x0020
        /*0044*/ 	.byte	0x00, 0xf5, 0x21, 0x00


	//----- nvinfo : EIATTR_KPARAM_INFO
	.align		4
.L_29085:
        /*0048*/ 	.byte	0x04, 0x17
        /*004a*/ 	.short	(.L_29087 - .L_29086)
.L_29086:
        /*004c*/ 	.word	0x00000000
        /*0050*/ 	.short	0x0004
        /*0052*/ 	.short	0x0018
        /*0054*/ 	.byte	0x00, 0xf5, 0x21, 0x00


	//----- nvinfo : EIATTR_KPARAM_INFO
	.align		4
.L_29087:
        /*0058*/ 	.byte	0x04, 0x17
        /*005a*/ 	.short	(.L_29089 - .L_29088)
.L_29088:
        /*005c*/ 	.word	0x00000000
        /*0060*/ 	.short	0x0003
        /*0062*/ 	.short	0x0010
        /*0064*/ 	.byte	0x00, 0xf5, 0x21, 0x00


	//----- nvinfo : EIATTR_KPARAM_INFO
	.align		4
.L_29089:
        /*0068*/ 	.byte	0x04, 0x17
        /*006a*/ 	.short	(.L_29091 - .L_29090)
.L_29090:
        /*006c*/ 	.word	0x00000000
        /*0070*/ 	.short	0x0002
        /*0072*/ 	.short	0x0008
        /*0074*/ 	.byte	0x00, 0xf0, 0x11, 0x00


	//----- nvinfo : EIATTR_KPARAM_INFO
	.align		4
.L_29091:
        /*0078*/ 	.byte	0x04, 0x17
        /*007a*/ 	.short	(.L_29093 - .L_29092)
.L_29092:
        /*007c*/ 	.word	0x00000000
        /*0080*/ 	.short	0x0001
        /*0082*/ 	.short	0x0004
        /*0084*/ 	.byte	0x00, 0xf0, 0x11, 0x00


	//----- nvinfo : EIATTR_KPARAM_INFO
	.align		4
.L_29093:
        /*0088*/ 	.byte	0x04, 0x17
        /*008a*/ 	.short	(.L_29095 - .L_29094)
.L_29094:
        /*008c*/ 	.word	0x00000000
        /*0090*/ 	.short	0x0000
        /*0092*/ 	.short	0x0000
        /*0094*/ 	.byte	0x00, 0xf0, 0x11, 0x00


	//----- nvinfo : EIATTR_SPARSE_MMA_MASK
	.align		4
.L_29095:
        /*0098*/ 	.byte	0x03, 0x50
        /*009a*/ 	.short	0x0000


	//----- nvinfo : EIATTR_MAXREG_COUNT
	.align		4
        /*009c*/ 	.byte	0x03, 0x1b
        /*009e*/ 	.short	0x00ff


	//----- nvinfo : EIATTR_NUM_BARRIERS
	.align		4
        /*00a0*/ 	.byte	0x02, 0x4c
        /*00a2*/ 	.byte	0x01
	.zero		1


	//----- nvinfo : EIATTR_MERCURY_ISA_VERSION
	.align		4
        /*00a4*/ 	.byte	0x03, 0x5f
        /*00a6*/ 	.short	0x0101


	//----- nvinfo : EIATTR_COOP_GROUP_MASK_REGIDS
	.align		4
        /*00a8*/ 	.byte	0x04, 0x29
        /*00aa*/ 	.short	(.L_29097 - .L_29096)


	//   ....[0]....
.L_29096:
        /*00ac*/ 	.word	0xffffffff


	//   ....[1]....
        /*00b0*/ 	.word	0xffffffff


	//   ....[2]....
        /*00b4*/ 	.word	0xffffffff


	//   ....[3]....
        /*00b8*/ 	.word	0xffffffff


	//   ....[4]....
        /*00bc*/ 	.word	0xffffffff


	//   ....[5]....
        /*00c0*/ 	.word	0xffffffff


	//   ....[6]....
        /*00c4*/ 	.word	0xffffffff


	//   ....[7]....
        /*00c8*/ 	.word	0xffffffff


	//   ....[8]....
        /*00cc*/ 	.word	0xffffffff


	//   ....[9]....
        /*00d0*/ 	.word	0xffffffff


	//   ....[10]....
        /*00d4*/ 	.word	0xffffffff


	//   ....[11]....
        /*00d8*/ 	.word	0xffffffff


	//   ....[12]....
        /*00dc*/ 	.word	0xffffffff


	//   ....[13]....
        /*00e0*/ 	.word	0xffffffff


	//   ....[14]....
        /*00e4*/ 	.word	0xffffffff


	//   ....[15]....
        /*00e8*/ 	.word	0xffffffff


	//   ....[16]....
        /*00ec*/ 	.word	0xffffffff


	//   ....[17]....
        /*00f0*/ 	.word	0x0500002f


	//   ....[18]....
        /*00f4*/ 	.word	0x0500002f


	//   ....[19]....
        /*00f8*/ 	.word	0x0500002f


	//   ....[20]....
        /*00fc*/ 	.word	0x0500002f


	//   ....[21]....
        /*0100*/ 	.word	0x0500002f


	//   ....[22]....
        /*0104*/ 	.word	0x0500002f


	//   ....[23]....
        /*0108*/ 	.word	0x0500002f


	//   ....[24]....
        /*010c*/ 	.word	0x0500002f


	//   ....[25]....
        /*0110*/ 	.word	0x0500002f


	//   ....[26]....
        /*0114*/ 	.word	0x0500002f


	//   ....[27]....
        /*0118*/ 	.word	0x0500002f


	//   ....[28]....
        /*011c*/ 	.word	0x0500002f


	//   ....[29]....
        /*0120*/ 	.word	0x0500002f


	//   ....[30]....
        /*0124*/ 	.word	0x0500002f


	//   ....[31]....
        /*0128*/ 	.word	0x0500002f


	//   ....[32]....
        /*012c*/ 	.word	0x0500002f


	//----- nvinfo : EIATTR_COOP_GROUP_INSTR_OFFSETS
	.align		4
.L_29097:
        /*0130*/ 	.byte	0x04, 0x28
        /*0132*/ 	.short	(.L_29099 - .L_29098)


	//   ....[0]....
.L_29098:
        /*0134*/ 	.word	0x00000e80


	//   ....[1]....
        /*0138*/ 	.word	0x00000e90


	//   ....[2]....
        /*013c*/ 	.word	0x00000ea0


	//   ....[3]....
        /*0140*/ 	.word	0x00000eb0


	//   ....[4]....
        /*0144*/ 	.word	0x00000ec0


	//   ....[5]....
        /*0148*/ 	.word	0x00000ee0


	//   ....[6]....
        /*014c*/ 	.word	0x00000f00


	//   ....[7]....
        /*0150*/ 	.word	0x00000f10


	//   ....[8]....
        /*0154*/ 	.word	0x00000f30


	//   ....[9]....
        /*0158*/ 	.word	0x00000f50


	//   ....[10]....
        /*015c*/ 	.word	0x00000f70


	//   ....[11]....
        /*0160*/ 	.word	0x00000f80


	//   ....[12]....
        /*0164*/ 	.word	0x00000fa0


	//   ....[13]....
        /*0168*/ 	.word	0x00000fc0


	//   ....[14]....
        /*016c*/ 	.word	0x00000fe0


	//   ....[15]....
        /*0170*/ 	.word	0x00001010


	//   ....[16]....
        /*0174*/ 	.word	0x00001100


	//   ....[17]....
        /*0178*/ 	.word	0x00001320


	//   ....[18]....
        /*017c*/ 	.word	0x00001370


	//   ....[19]....
        /*0180*/ 	.word	0x000013c0


	//   ....[20]....
        /*0184*/ 	.word	0x00001420


	//   ....[21]....
        /*0188*/ 	.word	0x00001470


	//   ....[22]....
        /*018c*/ 	.word	0x000014d0


	//   ....[23]....
        /*0190*/ 	.word	0x00001530


	//   ....[24]....
        /*0194*/ 	.word	0x00001580


	//   ....[25]....
        /*0198*/ 	.word	0x000015e0


	//   ....[26]....
        /*019c*/ 	.word	0x00001640


	//   ....[27]....
        /*01a0*/ 	.word	0x000016a0


	//   ....[28]....
        /*01a4*/ 	.word	0x000016f0


	//   ....[29]....
        /*01a8*/ 	.word	0x00001750


	//   ....[30]....
        /*01ac*/ 	.word	0x000017b0


	//   ....[31]....
        /*01b0*/ 	.word	0x00001810


	//   ....[32]....
        /*01b4*/ 	.word	0x00001870


	//----- nvinfo : EIATTR_VRC_CTA_INIT_COUNT
	.align		4
.L_29099:
        /*01b8*/ 	.byte	0x02, 0x4a
	.zero		1
	.zero		1


	//----- nvinfo : EIATTR_EXIT_INSTR_OFFSETS
	.align		4
        /*01bc*/ 	.byte	0x04, 0x1c
        /*01be*/ 	.short	(.L_29101 - .L_29100)


	//   ....[0]....
.L_29100:
        /*01c0*/ 	.word	0x00000040


	//   ....[1]....
        /*01c4*/ 	.word	0x000011d0


	//   ....[2]....
        /*01c8*/ 	.word	0x000012d0


	//----- nvinfo : EIATTR_MAX_THREADS
	.align		4
.L_29101:
        /*01cc*/ 	.byte	0x04, 0x05
        /*01ce*/ 	.short	(.L_29103 - .L_29102)
.L_29102:
        /*01d0*/ 	.word	0x00000080
        /*01d4*/ 	.word	0x00000001
        /*01d8*/ 	.word	0x00000001


	//----- nvinfo : EIATTR_CRS_STACK_SIZE
	.align		4
.L_29103:
        /*01dc*/ 	.byte	0x04, 0x1e
        /*01de*/ 	.short	(.L_29105 - .L_29104)
.L_29104:
        /*01e0*/ 	.word	0x00000000


	//----- nvinfo : EIATTR_CBANK_PARAM_SIZE
	.align		4
.L_29105:
        /*01e4*/ 	.byte	0x03, 0x19
        /*01e6*/ 	.short	0x0034


	//----- nvinfo : EIATTR_PARAM_CBANK
	.align		4
        /*01e8*/ 	.byte	0x04, 0x0a
        /*01ea*/ 	.short	(.L_29107 - .L_29106)
	.align		4
.L_29106:
        /*01ec*/ 	.word	index@(.nv.constant0._Z9cuda_gemmIiLi128ELi1ELi1ELi64ELi64ELi64ELi64ELi1ELi1EEviiiPT_S1_S1_iii)
        /*01f0*/ 	.short	0x0380
        /*01f2*/ 	.short	0x0034


	//----- nvinfo : EIATTR_SW_WAR
	.align		4
.L_29107:
        /*01f4*/ 	.byte	0x04, 0x36
        /*01f6*/ 	.short	(.L_29109 - .L_29108)
.L_29108:
        /*01f8*/ 	.word	0x00000008
.L_29109:


//--------------------- .nv.info._Z9cuda_gemmIiLi128ELi1ELi1ELi64ELi64ELi64ELi64ELi1ELi0EEviiiPT_S1_S1_iii --------------------------
	.section	.nv.info._Z9cuda_gemmIiLi128ELi1ELi1ELi64ELi64ELi64ELi64ELi1ELi0EEviiiPT_S1_S1_iii,"",@"SHT_CUDA_INFO"
	.sectionflags	@""
	.align	4


	//----- nvinfo : EIATTR_CUDA_API_VERSION
	.align		4
        /*0000*/ 	.byte	0x04, 0x37
        /*0002*/ 	.short	(.L_29111 - .L_29110)
.L_29110:
        /*0004*/ 	.word	0x00000082


	//----- nvinfo : EIATTR_KPARAM_INFO
	.align		4
.L_29111:
        /*0008*/ 	.byte	0x04, 0x17
        /*000a*/ 	.short	(.L_29113 - .L_29112)
.L_29112:
        /*000c*/ 	.word	0x00000000
        /*0010*/ 	.short	0x0008
        /*0012*/ 	.short	0x0030
        /*0014*/ 	.byte	0x00, 0xf0, 0x11, 0x00


	//----- nvinfo : EIATTR_KPARAM_INFO
	.align		4
.L_29113:
        /*0018*/ 	.byte	0x04, 0x17
        /*001a*/ 	.short	(.L_29115 - .L_29114)
.L_29114:
        /*001c*/ 	.word	0x00000000
        /*0020*/ 	.short	0x0007
        /*0022*/ 	.short	0x002c
        /*0024*/ 	.byte	0x00, 0xf0, 0x11, 0x00


	//----- nvinfo : EIATTR_KPARAM_INFO
	.align		4
.L_29115:
        /*0028*/ 	.byte	0x04, 0x17
        /*002a*/ 	.short	(.L_29117 - .L_29116)
.L_29116:
        /*002c*/ 	.word	0x00000000
        /*0030*/ 	.short	0x0006
        /*0032*/ 	.short	0x0028
        /*0034*/ 	.byte	0x00, 0xf0, 0x11, 0x00


	//----- nvinfo : EIATTR_KPARAM_INFO
	.align		4
.L_29117:
        /*0038*/ 	.byte	0x04, 0x17
        /*003a*/ 	.short	(.L_29119 - .L_29118)
.L_29118:
        /*003c*/ 	.word	0x00000000
        /*0040*/ 	.short	0x0005
        /*0042*/ 	.short	0x0020
        /*0044*/ 	.byte	0x00, 0xf5, 0x21, 0x00


	//----- nvinfo : EIATTR_KPARAM_INFO
	.align		4
.L_29119:
        /*0048*/ 	.byte	0x04, 0x17
        /*004a*/ 	.short	(.L_29121 - .L_29120)
.L_29120:
        /*004c*/ 	.word	0x00000000
        /*0050*/ 	.short	0x0004
        /*0052*/ 	.short	0x0018
        /*0054*/ 	.byte	0x00, 0xf5, 0x21, 0x00


	//----- nvinfo : EIATTR_KPARAM_INFO
	.align		4
.L_29121:
        /*0058*/ 	.byte	0x04, 0x17
        /*005a*/ 	.short	(.L_29123 - .L_29122)
.L_29122:
        /*005c*/ 	.word	0x00000000
        /*0060*/ 	.short	0x0003
        /*0062*/ 	.short	0x0010
        /*0064*/ 	.byte	0x00, 0xf5, 0x21, 0x00


	//----- nvinfo : EIATTR_KPARAM_INFO
	.align		4
.L_29123:
        /*0068*/ 	.byte	0x04, 0x17
        /*006a*/ 	.short	(.L_29125 - .L_29124)
.L_29124:
        /*006c*/ 	.word	0x00000000
        /*0070*/ 	.short	0x0002
        /*0072*/ 	.short	0x0008
        /*0074*/ 	.byte	0x00, 0xf0, 0x11, 0x00


	//----- nvinfo : EIATTR_KPARAM_INFO
	.align		4
.L_29125:
        /*0078*/ 	.byte	0x04, 0x17
        /*007a*/ 	.short	(.L_29127 - .L_29126)
.L_29126:
        /*007c*/ 	.word	0x00000000
        /*0080*/ 	.short	0x0001
        /*0082*/ 	.short	0x0004
        /*0084*/ 	.byte	0x00, 0xf0, 0x11, 0x00


	//----- nvinfo : EIATTR_KPARAM_INFO
	.align		4
.L_29127:
        /*0088*/ 	.byte	0x04, 0x17
        /*008a*/ 	.short	(.L_29129 - .L_29128)
.L_29128:
        /*008c*/ 	.word	0x00000000
        /*0090*/ 	.short	0x0000
        /*0092*/ 	.short	0x0000
        /*0094*/ 	.byte	0x00, 0xf0, 0x11, 0x00


	//----- nvinfo : EIATTR_SPARSE_MMA_MASK
	.align		4
.L_29129:
        /*0098*/ 	.byte	0x03, 0x50
        /*009a*/ 	.short	0x0000


	//----- nvinfo : EIATTR_MAXREG_COUNT
	.align		4
        /*009c*/ 	.byte	0x03, 0x1b
        /*009e*/ 	.short	0x00ff


	//----- nvinfo : EIATTR_NUM_BARRIERS
	.align		4
        /*00a0*/ 	.byte	0x02, 0x4c
        /*00a2*/ 	.byte	0x01
	.zero		1


	//----- nvinfo : EIATTR_ANNOTATIONS
	.align		4
        /*00a4*/ 	.byte	0x04, 0x55
        /*00a6*/ 	.short	(.L_29131 - .L_29130)


	//   ....[0]....
.L_29130:
        /*00a8*/ 	.word	0x00000001
        /*00ac*/ 	.byte	0xb0, 0x0f, 0x00, 0x00, 0x01, 0x00, 0x00, 0x00, 0xe0, 0x0f, 0x00, 0x00, 0x01, 0x00, 0x00, 0x00
        /*00bc*/ 	.byte	0x40, 0x12, 0x00, 0x00, 0x01, 0x00, 0x00, 0x00, 0xc0, 0x18, 0x00, 0x00


	//----- nvinfo : EIATTR_MERCURY_ISA_VERSION
	.align		4
.L_29131:
        /*00c8*/ 	.byte	0x03, 0x5f
        /*00ca*/ 	.short	0x0101


	//----- nvinfo : EIATTR_COOP_GROUP_MASK_REGIDS
	.align		4
        /*00cc*/ 	.byte	0x04, 0x29
        /*00ce*/ 	.short	(.L_29133 - .L_29132)


	//   ....[0]....
.L_29132:
        /*00d0*/ 	.word	0xffffffff


	//   ....[1]....
        /*00d4*/ 	.word	0xffffffff


	//   ....[2]....
        /*00d8*/ 	.word	0xffffffff


	//   ....[3]....
        /*00dc*/ 	.word	0xffffffff


	//   ....[4]....
        /*00e0*/ 	.word	0xffffffff


	//   ....[5]....
        /*00e4*/ 	.word	0xffffffff


	//   ....[6]....
        /*00e8*/ 	.word	0xffffffff


	//   ....[7]....
        /*00ec*/ 	.word	0xffffffff


	//   ....[8]....
        /*00f0*/ 	.word	0xffffffff


	//   ....[9]....
        /*00f4*/ 	.word	0xffffffff


	//   ....[10]....
        /*00f8*/ 	.word	0xffffffff


	//   ....[11]....
        /*00fc*/ 	.word	0xffffffff


	//   ....[12]....
        /*0100*/ 	.word	0xffffffff


	//   ....[13]....
        /*0104*/ 	.word	0xffffffff


	//   ....[14]....
        /*0108*/ 	.word	0xffffffff


	//   ....[15]....
        /*010c*/ 	.word	0xffffffff


	//   ....[16]....
        /*0110*/ 	.word	0xffffffff


	//   ....[17]....
        /*0114*/ 	.word	0x05000043


	//   ....[18]....
        /*0118*/ 	.word	0x05000043


	//   ....[19]....
        /*011c*/ 	.word	0x05000043


	//   ....[20]....
        /*0120*/ 	.word	0x05000043


	//   ....[21]....
        /*0124*/ 	.word	0x05000043


	//   ....[22]....
        /*0128*/ 	.word	0x05000043


	//   ....[23]....
        /*012c*/ 	.word	0x05000043


	//   ....[24]....
        /*0130*/ 	.word	0x05000043


	//   ....[25]....
        /*0134*/ 	.word	0x05000043


	//   ....[26]....
        /*0138*/ 	.word	0x05000043


	//   ....[27]....
        /*013c*/ 	.word	0x05000043


	//   ....[28]....
        /*0140*/ 	.word	0x05000043


	//   ....[29]....
        /*0144*/ 	.word	0x05000043


	//   ....[30]....
        /*0148*/ 	.word	0x05000043


	//   ....[31]....
        /*014c*/ 	.word	0x05000043


	//   ....[32]....
        /*0150*/ 	.word	0x05000043


	//----- nvinfo : EIATTR_COOP_GROUP_INSTR_OFFSETS
	.align		4
.L_29133:
        /*0154*/ 	.byte	0x04, 0x28
        /*0156*/ 	.short	(.L_29135 - .L_29134)


	//   ....[0]....
.L_29134:
        /*0158*/ 	.word	0x00001ef0


	//   ....[1]....
        /*015c*/ 	.word	0x00001f50


	//   ....[2]....
        /*0160*/ 	.word	0x00001fb0


	//   ....[3]....
        /*0164*/ 	.word	0x00002010


	//   ....[4]....
        /*0168*/ 	.word	0x00002070


	//   ....[5]....
        /*016c*/ 	.word	0x000020d0


	//   ....[6]....
        /*0170*/ 	.word	0x00002130


	//   ....[7]....
        /*0174*/ 	.word	0x00002190


	//   ....[8]....
        /*0178*/ 	.word	0x000021f0


	//   ....[9]....
        /*017c*/ 	.word	0x00002250


	//   ....[10]....
        /*0180*/ 	.word	0x000022b0


	//   ....[11]....
        /*0184*/ 	.word	0x00002310


	//   ....[12]....
        /*0188*/ 	.word	0x00002370


	//   ....[13]....
        /*018c*/ 	.word	0x000023d0


	//   ....[14]....
        /*0190*/ 	.word	0x00002430


	//   ....[15]....
        /*0194*/ 	.word	0x00002490


	//   ....[16]....
        /*0198*/ 	.word	0x00002990


	//   ....[17]....
        /*019c*/ 	.word	0x00002c40


	//   ....[18]....
        /*01a0*/ 	.word	0x00002cd0


	//   ....[19]....
        /*01a4*/ 	.word	0x00002d60


	//   ....[20]....
        /*01a8*/ 	.word	0x00002df0


	//   ....[21]....
        /*01ac*/ 	.word	0x00002e80


	//   ....[22]....
        /*01b0*/ 	.word	0x00002f10


	//   ....[23]....
        /*01b4*/ 	.word	0x00002fa0


	//   ....[24]....
        /*01b8*/ 	.word	0x00003030


	//   ....[25]....
        /*01bc*/ 	.word	0x000030c0


	//   ....[26]....
        /*01c0*/ 	.word	0x00003150


	//   ....[27]....
        /*01c4*/ 	.word	0x000031e0


	//   ....[28]....
        /*01c8*/ 	.word	0x00003270


	//   ....[29]....
        /*01cc*/ 	.word	0x00003300


	//   ....[30]....
        /*01d0*/ 	.word	0x00003390


	//   ....[31]....
        /*01d4*/ 	.word	0x00003420


	//   ....[32]....
        /*01d8*/ 	.word	0x000034b0


	//----- nvinfo : EIATTR_VRC_CTA_INIT_COUNT
	.align		4
.L_29135:
        /*01dc*/ 	.byte	0x02, 0x4a
	.zero		1
	.zero		1


	//----- nvinfo : EIATTR_EXIT_INSTR_OFFSETS
	.align		4
        /*01e0*/ 	.byte	0x04, 0x1c
        /*01e2*/ 	.short	(.L_29137 - .L_29136)


	//   ....[0]....
.L_29136:
        /*01e4*/ 	.word	0x00000370


	//   ....[1]....
        /*01e8*/ 	.word	0x00002ab0


	//   ....[2]....
        /*01ec*/ 	.word	0x00002bf0


	//----- nvinfo : EIATTR_MAX_THREADS
	.align		4
.L_29137:
        /*01f0*/ 	.byte	0x04, 0x05
        /*01f2*/ 	.short	(.L_29139 - .L_29138)
.L_29138:
        /*01f4*/ 	.word	0x00000080
        /*01f8*/ 	.word	0x00000001
        /*01fc*/ 	.word	0x00000001


	//----- nvinfo : EIATTR_CRS_STACK_SIZE
	.align		4
.L_29139:
        /*0200*/ 	.byte	0x04, 0x1e
        /*0202*/ 	.short	(.L_29141 - .L_29140)
.L_29140:
        /*0204*/ 	.word	0x00000000


	//----- nvinfo : EIATTR_CBANK_PARAM_SIZE
	.align		4
.L_29141:
        /*0208*/ 	.byte	0x03, 0x19
        /*020a*/ 	.short	0x0034


	//----- nvinfo : EIATTR_PARAM_CBANK
	.align		4
        /*020c*/ 	.byte	0x04, 0x0a
        /*020e*/ 	.short	(.L_29143 - .L_29142)
	.align		4
.L_29142:
        /*0210*/ 	.word	index@(.nv.constant0._Z9cuda_gemmIiLi128ELi1ELi1ELi64ELi64ELi64ELi64ELi1ELi0EEviiiPT_S1_S1_iii)
        /*0214*/ 	.short	0x0380
        /*0216*/ 	.short	0x0034


	//----- nvinfo : EIATTR_SW_WAR
	.align		4
.L_29143:
        /*0218*/ 	.byte	0x04, 0x36
        /*021a*/ 	.short	(.L_29145 - .L_29144)
.L_29144:
        /*021c*/ 	.word	0x00000008
.L_29145:


//--------------------- .nv.info._Z9cuda_gemmIiLi128ELi1ELi1ELi64ELi64ELi64ELi64ELi0ELi1EEviiiPT_S1_S1_iii --------------------------
	.section	.nv.info._Z9cuda_gemmIiLi128ELi1ELi1ELi64ELi64ELi64ELi64ELi0ELi1EEviiiPT_S1_S1_iii,"",@"SHT_CUDA_INFO"
	.sectionflags	@""
	.align	4


	//----- nvinfo : EIATTR_CUDA_API_VERSION
	.align		4
        /*0000*/ 	.byte	0x04, 0x37
        /*0002*/ 	.short	(.L_29147 - .L_29146)
.L_29146:
        /*0004*/ 	.word	0x00000082


	//----- nvinfo : EIATTR_KPARAM_INFO
	.align		4
.L_29147:
        /*0008*/ 	.byte	0x04, 0x17
        /*000a*/ 	.short	(.L_29149 - .L_29148)
.L_29148:
        /*000c*/ 	.word	0x00000000
        /*0010*/ 	.short	0x0008
        /*0012*/ 	.short	0x0030
        /*0014*/ 	.byte	0x00, 0xf0, 0x11, 0x00


	//----- nvinfo : EIATTR_KPARAM_INFO
	.align		4
.L_29149:
        /*0018*/ 	.byte	0x04, 0x17
        /*001a*/ 	.short	(.L_29151 - .L_29150)
.L_29150:
        /*001c*/ 	.word	0x00000000
        /*0020*/ 	.short	0x0007
        /*0022*/ 	.short	0x002c
        /*0024*/ 	.byte	0x00, 0xf0, 0x11, 0x00


	//----- nvinfo : EIATTR_KPARAM_INFO
	.align		4
.L_29151:
        /*0028*/ 	.byte	0x04, 0x17
        /*002a*/ 	.short	(.L_29153 - .L_29152)
.L_29152:
        /*002c*/ 	.word	0x00000000
        /*0030*/ 	.short	0x0006
        /*0032*/ 	.short	0x0028
        /*0034*/ 	.byte	0x00, 0xf0, 0x11, 0x00


	//----- nvinfo : EIATTR_KPARAM_INFO
	.align		4
.L_29153:
        /*0038*/ 	.byte	0x04, 0x17
        /*003a*/ 	.short	(.L_29155 - .L_29154)
.L_29154:
        /*003c*/ 	.word	0x00000000
        /*0040*/ 	.short	0x0005
        /*0042*/ 	.short	0x0020
        /*0044*/ 	.byte	0x00, 0xf5, 0x21, 0x00


	//----- nvinfo : EIATTR_KPARAM_INFO
	.align		4
.L_29155:
        /*0048*/ 	.byte	0x04, 0x17
        /*004a*/ 	.short	(.L_29157 - .L_29156)
.L_29156:
        /*004c*/ 	.word	0x00000000
        /*0050*/ 	.short	0x0004
        /*0052*/ 	.short	0x0018
        /*0054*/ 	.byte	0x00, 0xf5, 0x21, 0x00


	//----- nvinfo : EIATTR_KPARAM_INFO
	.align		4
.L_29157:
        /*0058*/ 	.byte	0x04, 0x17
        /*005a*/ 	.short	(.L_29159 - .L_29158)
.L_29158:
        /*005c*/ 	.word	0x00000000
        /*0060*/ 	.short	0x0003
        /*0062*/ 	.short	0x0010
        /*0064*/ 	.byte	0x00, 0xf5, 0x21, 0x00


	//----- nvinfo : EIATTR_KPARAM_INFO
	.align		4
.L_29159:
        /*0068*/ 	.byte	0x04, 0x17
        /*006a*/ 	.short	(.L_29161 - .L_29160)
.L_29160:
        /*006c*/ 	.word	0x00000000
        /*0070*/ 	.short	0x0002
        /*0072*/ 	.short	0x0008
        /*0074*/ 	.byte	0x00, 0xf0, 0x11, 0x00


	//----- nvinfo : EIATTR_KPARAM_INFO
	.align		4
.L_29161:
        /*0078*/ 	.byte	0x04, 0x17
        /*007a*/ 	.short	(.L_29163 - .L_29162)
.L_29162:
        /*007c*/ 	.word	0x00000000
        /*0080*/ 	.short	0x0001
        /*0082*/ 	.short	0x0004
        /*0084*/ 	.byte	0x00, 0xf0, 0x11, 0x00


	//----- nvinfo : EIATTR_KPARAM_INFO
	.align		4
.L_29163:
        /*0088*/ 	.byte	0x04, 0x17
        /*008a*/ 	.short	(.L_29165 - .L_29164)
.L_29164:
        /*008c*/ 	.word	0x00000000
        /*0090*/ 	.short	0x0000
        /*0092*/ 	.short	0x0000
        /*0094*/ 	.byte	0x00, 0xf0, 0x11, 0x00


	//----- nvinfo : EIATTR_SPARSE_MMA_MASK
	.align		4
.L_29165:
        /*0098*/ 	.byte	0x03, 0x50
        /*009a*/ 	.short	0x0000


	//----- nvinfo : EIATTR_MAXREG_COUNT
	.align		4
        /*009c*/ 	.byte	0x03, 0x1b
        /*009e*/ 	.short	0x00ff


	//----- nvinfo : EIATTR_NUM_BARRIERS
	.align		4
        /*00a0*/ 	.byte	0x02, 0x4c
        /*00a2*/ 	.byte	0x01
	.zero		1


	//----- nvinfo : EIATTR_MERCURY_ISA_VERSION
	.align		4
        /*00a4*/ 	.byte	0x03, 0x5f
        /*00a6*/ 	.short	0x0101


	//----- nvinfo : EIATTR_COOP_GROUP_MASK_REGIDS
	.align		4
        /*00a8*/ 	.byte	0x04, 0x29
        /*00aa*/ 	.short	(.L_29167 - .L_29166)


	//   ....[0]....
.L_29166:
        /*00ac*/ 	.word	0xffffffff


	//   ....[1]....
        /*00b0*/ 	.word	0xffffffff


	//   ....[2]....
        /*00b4*/ 	.word	0xffffffff


	//   ....[3]....
        /*00b8*/ 	.word	0xffffffff


	//   ....[4]....
        /*00bc*/ 	.word	0xffffffff


	//   ....[5]....
        /*00c0*/ 	.word	0xffffffff


	//   ....[6]....
        /*00c4*/ 	.word	0xffffffff


	//   ....[7]....
        /*00c8*/ 	.word	0xffffffff


	//   ....[8]....
        /*00cc*/ 	.word	0xffffffff


	//   ....[9]....
        /*00d0*/ 	.word	0xffffffff


	//   ....[10]....
        /*00d4*/ 	.word	0xffffffff


	//   ....[11]....
        /*00d8*/ 	.word	0xffffffff


	//   ....[12]....
        /*00dc*/ 	.word	0xffffffff


	//   ....[13]....
        /*00e0*/ 	.word	0xffffffff


	//   ....[14]....
        /*00e4*/ 	.word	0xffffffff


	//   ....[15]....
        /*00e8*/ 	.word	0xffffffff


	//   ....[16]....
        /*00ec*/ 	.word	0xffffffff


	//   ....[17]....
        /*00f0*/ 	.word	0x05000033


	//   ....[18]....
        /*00f4*/ 	.word	0x05000033


	//   ....[19]....
        /*00f8*/ 	.word	0x05000033


	//   ....[20]....
        /*00fc*/ 	.word	0x05000033


	//   ....[21]....
        /*0100*/ 	.word	0x05000033


	//   ....[22]....
        /*0104*/ 	.word	0x05000033


	//   ....[23]....
        /*0108*/ 	.word	0x05000033


	//   ....[24]....
        /*010c*/ 	.word	0x05000033


	//   ....[25]....
        /*0110*/ 	.word	0x05000033


	//   ....[26]....
        /*0114*/ 	.word	0x05000033


	//   ....[27]....
        /*0118*/ 	.word	0x05000033


	//   ....[28]....
        /*011c*/ 	.word	0x05000033


	//   ....[29]....
        /*0120*/ 	.word	0x05000033


	//   ....[30]....
        /*0124*/ 	.word	0x05000033


	//   ....[31]....
        /*0128*/ 	.word	0x05000033


	//   ....[32]....
        /*012c*/ 	.word	0x05000033


	//----- nvinfo : EIATTR_COOP_GROUP_INSTR_OFFSETS
	.align		4
.L_29167:
        /*0130*/ 	.byte	0x04, 0x28
        /*0132*/ 	.short	(.L_29169 - .L_29168)


	//   ....[0]....
.L_29168:
        /*0134*/ 	.word	0x00000ed0


	//   ....[1]....
        /*0138*/ 	.word	0x00000ee0


	//   ....[2]....
        /*013c*/ 	.word	0x00000f00


	//   ....[3]....
        /*0140*/ 	.word	0x00000f20


	//   ....[4]....
        /*0144*/ 	.word	0x00000f30


	//   ....[5]....
        /*0148*/ 	.word	0x00000f50


	//   ....[6]....
        /*014c*/ 	.word	0x00000f60


	//   ....[7]....
        /*0150*/ 	.word	0x00000f80


	//   ....[8]....
        /*0154*/ 	.word	0x00000fa0


	//   ....[9]....
        /*0158*/ 	.word	0x00000fc0


	//   ....[10]....
        /*015c*/ 	.word	0x00000fd0


	//   ....[11]....
        /*0160*/ 	.word	0x00000fe0


	//   ....[12]....
        /*0164*/ 	.word	0x00000ff0


	//   ....[13]....
        /*0168*/ 	.word	0x00001010


	//   ....[14]....
        /*016c*/ 	.word	0x00001030


	//   ....[15]....
        /*0170*/ 	.word	0x00001050


	//   ....[16]....
        /*0174*/ 	.word	0x00001140


	//   ....[17]....
        /*0178*/ 	.word	0x000013e0


	//   ....[18]....
        /*017c*/ 	.word	0x00001430


	//   ....[19]....
        /*0180*/ 	.word	0x00001480


	//   ....[20]....
        /*0184*/ 	.word	0x000014d0


	//   ....[21]....
        /*0188*/ 	.word	0x00001520


	//   ....[22]....
        /*018c*/ 	.word	0x00001570


	//   ....[23]....
        /*0190*/ 	.word	0x000015d0


	//   ....[24]....
        /*0194*/ 	.word	0x00001630


	//   ....[25]....
        /*0198*/ 	.word	0x00001690


	//   ....[26]....
        /*019c*/ 	.word	0x000016e0


	//   ....[27]....
        /*01a0*/ 	.word	0x00001740


	//   ....[28]....
        /*01a4*/ 	.word	0x000017a0


	//   ....[29]....
        /*01a8*/ 	.word	0x00001800


	//   ....[30]....
        /*01ac*/ 	.word	0x00001860


	//   ....[31]....
        /*01b0*/ 	.word	0x000018c0


	//   ....[32]....
        /*01b4*/ 	.word	0x00001920


	//----- nvinfo : EIATTR_VRC_CTA_INIT_COUNT
	.align		4
.L_29169:
        /*01b8*/ 	.byte	0x02, 0x4a
	.zero		1
	.zero		1


	//----- nvinfo : EIATTR_EXIT_INSTR_OFFSETS
	.align		4
        /*01bc*/ 	.byte	0x04, 0x1c
        /*01be*/ 	.short	(.L_29171 - .L_29170)


	//   ....[0]....
.L_29170:
        /*01c0*/ 	.word	0x00000040


	//   ....[1]....
        /*01c4*/ 	.word	0x00001210


	//   ....[2]....
        /*01c8*/ 	.word	0x00001390


	//----- nvinfo : EIATTR_MAX_THREADS
	.align		4
.L_29171:
        /*01cc*/ 	.byte	0x04, 0x05
        /*01ce*/ 	.short	(.L_29173 - .L_29172)
.L_29172:
        /*01d0*/ 	.word	0x00000080
        /*01d4*/ 	.word	0x00000001
        /*01d8*/ 	.word	0x00000001


	//----- nvinfo : EIATTR_CRS_STACK_SIZE
	.align		4
.L_29173:
        /*01dc*/ 	.byte	0x04, 0x1e
        /*01de*/ 	.short	(.L_29175 - .L_29174)
.L_29174:
        /*01e0*/ 	.word	0x00000000


	//----- nvinfo : EIATTR_CBANK_PARAM_SIZE
	.align		4
.L_29175:
        /*01e4*/ 	.byte	0x03, 0x19
        /*01e6*/ 	.short	0x0034


	//----- nvinfo : EIATTR_PARAM_CBANK
	.align		4
        /*01e8*/ 	.byte	0x04, 0x0a
        /*01ea*/ 	.short	(.L_29177 - .L_29176)
	.align		4
.L_29176:
        /*01ec*/ 	.word	index@(.nv.constant0._Z9cuda_gemmIiLi128ELi1ELi1ELi64ELi64ELi64ELi64ELi0ELi1EEviiiPT_S1_S1_iii)
        /*01f0*/ 	.short	0x0380
        /*01f2*/ 	.short	0x0034


	//----- nvinfo : EIATTR_SW_WAR
	.align		4
.L_29177:
        /*01f4*/ 	.byte	0x04, 0x36
        /*01f6*/ 	.short	(.L_29179 - .L_29178)
.L_29178:
        /*01f8*/ 	.word	0x00000008
.L_29179:


//--------------------- .nv.info._Z9cuda_gemmIiLi128ELi1ELi1ELi64ELi64ELi64ELi64ELi0ELi0EEviiiPT_S1_S1_iii --------------------------
	.section	.nv.info._Z9cuda_gemmIiLi128ELi1ELi1ELi64ELi64ELi64ELi64ELi0ELi0EEviiiPT_S1_S1_iii,"",@"SHT_CUDA_INFO"
	.sectionflags	@""
	.align	4


	//----- nvinfo : EIATTR_CUDA_API_VERSION
	.align		4
        /*0000*/ 	.byte	0x04, 0x37
        /*0002*/ 	.short	(.L_29181 - .L_29180)
.L_29180:
        /*0004*/ 	.word	0x00000082


	//----- nvinfo : EIATTR_KPARAM_INFO
	.align		4
.L_29181:
        /*0008*/ 	.byte	0x04, 0x17
        /*000a*/ 	.short	(.L_29183 - .L_29182)
.L_29182:
        /*000c*/ 	.word	0x00000000
        /*0010*/ 	.short	0x0008
        /*0012*/ 	.short	0x0030
        /*0014*/ 	.byte	0x00, 0xf0, 0x11, 0x00


	//----- nvinfo : EIATTR_KPARAM_INFO
	.align		4
.L_29183:
        /*0018*/ 	.byte	0x04, 0x17
        /*001a*/ 	.short	(.L_29185 - .L_29184)
.L_29184:
        /*001c*/ 	.word	0x00000000
        /*0020*/ 	.short	0x0007
        /*0022*/ 	.short	0x002c
        /*0024*/ 	.byte	0x00, 0xf0, 0x11, 0x00


	//----- nvinfo : EIATTR_KPARAM_INFO
	.align		4
.L_29185:
        /*0028*/ 	.byte	0x04, 0x17
        /*002a*/ 	.short	(.L_29187 - .L_29186)
.L_29186:
        /*002c*/ 	.word	0x00000000
        /*0030*/ 	.short	0x0006
        /*0032*/ 	.short	0x0028
        /*0034*/ 	.byte	0x00, 0xf0, 0x11, 0x00


	//----- nvinfo : EIATTR_KPARAM_INFO
	.align		4
.L_29187:
        /*0038*/ 	.byte	0x04, 0x17
        /*003a*/ 	.short	(.L_29189 - .L_29188)
.L_29188:
        /*003c*/ 	.word	0x00000000
        /*0040*/ 	.short	0x0005
        /*0042*/ 	.short	0x0020
        /*0044*/ 	.byte	0x00, 0xf5, 0x21, 0x00


	//----- nvinfo : EIATTR_KPARAM_INFO
	.align		4
.L_29189:
        /*0048*/ 	.byte	0x04, 0x17
        /*004a*/ 	.short	(.L_29191 - .L_29190)
.L_29190:
        /*004c*/ 	.word	0x00000000
        /*0050*/ 	.short	0x0004
        /*0052*/ 	.short	0x0018
        /*0054*/ 	.byte	0x00, 0xf5, 0x21, 0x00


	//----- nvinfo : EIATTR_KPARAM_INFO
	.align		4
.L_29191:
        /*0058*/ 	.byte	0x04, 0x17
        /*005a*/ 	.short	(.L_29193 - .L_29192)
.L_29192:
        /*005c*/ 	.word	0x00000000
        /*0060*/ 	.short	0x0003
        /*0062*/ 	.short	0x0010
        /*0064*/ 	.byte	0x00, 0xf5, 0x21, 0x00


	//----- nvinfo : EIATTR_KPARAM_INFO
	.align		4
.L_29193:
        /*0068*/ 	.byte	0x04, 0x17
        /*006a*/ 	.short	(.L_29195 - .L_29194)
.L_29194:
        /*006c*/ 	.word	0x00000000
        /*0070*/ 	.short	0x0002
        /*0072*/ 	.short	0x0008
        /*0074*/ 	.byte	0x00, 0xf0, 0x11, 0x00


	//----- nvinfo : EIATTR_KPARAM_INFO
	.align		4
.L_29195:
        /*0078*/ 	.byte	0x04, 0x17
        /*007a*/ 	.short	(.L_29197 - .L_29196)
.L_29196:
        /*007c*/ 	.word	0x00000000
        /*0080*/ 	.short	0x0001
        /*0082*/ 	.short	0x0004
        /*0084*/ 	.byte	0x00, 0xf0, 0x11, 0x00


	//----- nvinfo : EIATTR_KPARAM_INFO
	.align		4
.L_29197:
        /*0088*/ 	.byte	0x04, 0x17
        /*008a*/ 	.short	(.L_29199 - .L_29198)
.L_29198:
        /*008c*/ 	.word	0x00000000
        /*0090*/ 	.short	0x0000
        /*0092*/ 	.short	0x0000
        /*0094*/ 	.byte	0x00, 0xf0, 0x11, 0x00


	//----- nvinfo : EIATTR_SPARSE_MMA_MASK
	.align		4
.L_29199:
        /*0098*/ 	.byte	0x03, 0x50
        /*009a*/ 	.short	0x0000


	//----- nvinfo : EIATTR_MAXREG_COUNT
	.align		4
        /*009c*/ 	.byte	0x03, 0x1b
        /*009e*/ 	.short	0x00ff


	//----- nvinfo : EIATTR_NUM_BARRIERS
	.align		4
        /*00a0*/ 	.byte	0x02, 0x4c
        /*00a2*/ 	.byte	0x01
	.zero		1


	//----- nvinfo : EIATTR_ANNOTATIONS
	.align		4
        /*00a4*/ 	.byte	0x04, 0x55
        /*00a6*/ 	.short	(.L_29201 - .L_29200)


	//   ....[0]....
.L_29200:
        /*00a8*/ 	.word	0x00000001
        /*00ac*/ 	.byte	0xb0, 0x0f, 0x00, 0x00, 0x01, 0x00, 0x00, 0x00, 0x50, 0x12, 0x00, 0x00


	//----- nvinfo : EIATTR_MERCURY_ISA_VERSION
	.align		4
.L_29201:
        /*00b8*/ 	.byte	0x03, 0x5f
        /*00ba*/ 	.short	0x0101


	//----- nvinfo : EIATTR_COOP_GROUP_MASK_REGIDS
	.align		4
        /*00bc*/ 	.byte	0x04, 0x29
        /*00be*/ 	.short	(.L_29203 - .L_29202)


	//   ....[0]....
.L_29202:
        /*00c0*/ 	.word	0xffffffff


	//   ....[1]....
        /*00c4*/ 	.word	0xffffffff


	//   ....[2]....
        /*00c8*/ 	.word	0xffffffff


	//   ....[3]....
        /*00cc*/ 	.word	0xffffffff


	//   ....[4]....
        /*00d0*/ 	.word	0xffffffff


	//   ....[5]....
        /*00d4*/ 	.word	0xffffffff


	//   ....[6]....
        /*00d8*/ 	.word	0xffffffff


	//   ....[7]....
        /*00dc*/ 	.word	0xffffffff


	//   ....[8]....
        /*00e0*/ 	.word	0xffffffff


	//   ....[9]....
        /*00e4*/ 	.word	0xffffffff


	//   ....[10]....
        /*00e8*/ 	.word	0xffffffff


	//   ....[11]....
        /*00ec*/ 	.word	0xffffffff


	//   ....[12]....
        /*00f0*/ 	.word	0xffffffff


	//   ....[13]....
        /*00f4*/ 	.word	0xffffffff


	//   ....[14]....
        /*00f8*/ 	.word	0xffffffff


	//   ....[15]....
        /*00fc*/ 	.word	0xffffffff


	//   ....[16]....
        /*0100*/ 	.word	0xffffffff


	//   ....[17]....
        /*0104*/ 	.word	0x05000043


	//   ....[18]....
        /*0108*/ 	.word	0x05000043


	//   ....[19]....
        /*010c*/ 	.word	0x05000043


	//   ....[20]....
        /*0110*/ 	.word	0x05000043


	//   ....[21]....
        /*0114*/ 	.word	0x05000043


	//   ....[22]....
        /*0118*/ 	.word	0x05000043


	//   ....[23]....
        /*011c*/ 	.word	0x05000043


	//   ....[24]....
        /*0120*/ 	.word	0x05000043


	//   ....[25]....
        /*0124*/ 	.word	0x05000043


	//   ....[26]....
        /*0128*/ 	.word	0x05000043


	//   ....[27]....
        /*012c*/ 	.word	0x05000043


	//   ....[28]....
        /*0130*/ 	.word	0x05000043


	//   ....[29]....
        /*0134*/ 	.word	0x05000043


	//   ....[30]....
        /*0138*/ 	.word	0x05000043


	//   ....[31]....
        /*013c*/ 	.word	0x05000043


	//   ....[32]....
        /*0140*/ 	.word	0x05000043


	//----- nvinfo : EIATTR_COOP_GROUP_INSTR_OFFSETS
	.align		4
.L_29203:
        /*0144*/ 	.byte	0x04, 0x28
        /*0146*/ 	.short	(.L_29205 - .L_29204)


	//   ....[0]....
.L_29204:
        /*0148*/ 	.word	0x00001ef0


	//   ....[1]....
        /*014c*/ 	.word	0x00001f50


	//   ....[2]....
        /*0150*/ 	.word	0x00001fb0


	//   ....[3]....
        /*0154*/ 	.word	0x00002010


	//   ....[4]....
        /*0158*/ 	.word	0x00002070


	//   ....[5]....
        /*015c*/ 	.word	0x000020d0


	//   ....[6]....
        /*0160*/ 	.word	0x00002130


	//   ....[7]....
        /*0164*/ 	.word	0x00002190


	//   ....[8]....
        /*0168*/ 	.word	0x000021f0


	//   ....[9]....
        /*016c*/ 	.word	0x00002250


	//   ....[10]....
        /*0170*/ 	.word	0x000022b0


	//   ....[11]....
        /*0174*/ 	.word	0x00002310


	//   ....[12]....
        /*0178*/ 	.word	0x00002370


	//   ....[13]....
        /*017c*/ 	.word	0x000023d0


	//   ....[14]....
        /*0180*/ 	.word	0x00002430


	//   ....[15]....
        /*0184*/ 	.word	0x00002490


	//   ....[16]....
        /*0188*/ 	.word	0x00002990


	//   ....[17]....
        /*018c*/ 	.word	0x00002fe0


	//   ....[18]....
        /*0190*/ 	.word	0x00003070


	//   ....[19]....
        /*0194*/ 	.word	0x00003100


	//   ....[20]....
        /*0198*/ 	.word	0x00003190


	//   ....[21]....
        /*019c*/ 	.word	0x00003220


	//   ....[22]....
        /*01a0*/ 	.word	0x000032b0


	//   ....[23]....
        /*01a4*/ 	.word	0x00003340


	//   ....[24]....
        /*01a8*/ 	.word	0x000033d0


	//   ....[25]....
        /*01ac*/ 	.word	0x00003460


	//   ....[26]....
        /*01b0*/ 	.word	0x000034f0


	//   ....[27]....
        /*01b4*/ 	.word	0x00003580


	//   ....[28]....
        /*01b8*/ 	.word	0x00003610


	//   ....[29]....
        /*01bc*/ 	.word	0x000036a0


	//   ....[30]....
        /*01c0*/ 	.word	0x00003730


	//   ....[31]....
        /*01c4*/ 	.word	0x000037c0


	//   ....[32]....
        /*01c8*/ 	.word	0x00003850


	//----- nvinfo : EIATTR_VRC_CTA_INIT_COUNT
	.align		4
.L_29205:
        /*01cc*/ 	.byte	0x02, 0x4a
	.zero		1
	.zero		1


	//----- nvinfo : EIATTR_EXIT_INSTR_OFFSETS
	.align		4
        /*01d0*/ 	.byte	0x04, 0x1c
        /*01d2*/ 	.short	(.L_29207 - .L_29206)


	//   ....[0]....
.L_29206:
        /*01d4*/ 	.word	0x00000340


	//   ....[1]....
        /*01d8*/ 	.word	0x00002ab0


	//   ....[2]....
        /*01dc*/ 	.word	0x00002f90


	//----- nvinfo : EIATTR_MAX_THREADS
	.align		4
.L_29207:
        /*01e0*/ 	.byte	0x04, 0x05
        /*01e2*/ 	.short	(.L_29209 - .L_29208)
.L_29208:
        /*01e4*/ 	.word	0x00000080
        /*01e8*/ 	.word	0x00000001
        /*01ec*/ 	.word	0x00000001


	//----- nvinfo : EIATTR_CRS_STACK_SIZE
	.align		4
.L_29209:
        /*01f0*/ 	.byte	0x04, 0x1e
        /*01f2*/ 	.short	(.L_29211 - .L_29210)
.L_29210:
        /*01f4*/ 	.word	0x00000000


	//----- nvinfo : EIATTR_CBANK_PARAM_SIZE
	.align		4
.L_29211:
        /*01f8*/ 	.byte	0x03, 0x19
        /*01fa*/ 	.short	0x0034


	//----- nvinfo : EIATTR_PARAM_CBANK
	.align		4
        /*01fc*/ 	.byte	0x04, 0x0a
        /*01fe*/ 	.short	(.L_29213 - .L_29212)
	.align		4
.L_29212:
        /*0200*/ 	.word	index@(.nv.constant0._Z9cuda_gemmIiLi128ELi1ELi1ELi64ELi64ELi64ELi64ELi0ELi0EEviiiPT_S1_S1_iii)
        /*0204*/ 	.short	0x0380
        /*0206*/ 	.short	0x0034


	//----- nvinfo : EIATTR_SW_WAR
	.align		4
.L_29213:
        /*0208*/ 	.byte	0x04, 0x36
        /*020a*/ 	.short	(.L_29215 - .L_29214)
.L_29214:
        /*020c*/ 	.word	0x00000008
.L_29215:


//--------------------- .nv.info._Z9cuda_gemmIiLi128ELi1ELi1ELi64ELi32ELi32ELi64ELi1ELi1EEviiiPT_S1_S1_iii --------------------------
	.section	.nv.info._Z9cuda_gemmIiLi128ELi1ELi1ELi64ELi32ELi32ELi64ELi1ELi1EEviiiPT_S1_S1_iii,"",@"SHT_CUDA_INFO"
	.sectionflags	@""
	.align	4


	//----- nvinfo : EIATTR_CUDA_API_VERSION
	.align		4
        /*0000*/ 	.byte	0x04, 0x37
        /*0002*/ 	.short	(.L_29217 - .L_29216)
.L_29216:
        /*0004*/ 	.word	0x00000082


	//----- nvinfo : EIATTR_KPARAM_INFO
	.align		4
.L_29217:
        /*0008*/ 	.byte	0x04, 0x17
        /*000a*/ 	.short	(.L_29219 - .L_29218)
.L_29218:
        /*000c*/ 	.word	0x00000000
        /*0010*/ 	.short	0x0008
        /*0012*/ 	.short	0x0030
        /*0014*/ 	.byte	0x00, 0xf0, 0x11, 0x00


	//----- nvinfo : EIATTR_KPARAM_INFO
	.align		4
.L_29219:
        /*0018*/ 	.byte	0x04, 0x17
        /*001a*/ 	.short	(.L_29221 - .L_29220)
.L_29220:
        /*001c*/ 	.word	0x00000000
        /*0020*/ 	.short	0x0007
        /*0022*/ 	.short	0x002c
        /*0024*/ 	.byte	0x00, 0xf0, 0x11, 0x00


	//----- nvinfo : EIATTR_KPARAM_INFO
	.align		4
.L_29221:
        /*0028*/ 	.byte	0x04, 0x17
        /*002a*/ 	.short	(.L_29223 - .L_29222)
.L_29222:
        /*002c*/ 	.word	0x00000000
        /*0030*/ 	.short	0x0006
        /*0032*/ 	.short	0x0028
        /*0034*/ 	.byte	0x00, 0xf0, 0x11, 0x00


	//----- nvinfo : EIATTR_KPARAM_INFO
	.align		4
.L_29223:
        /*0038*/ 	.byte	0x04, 0x17
        /*003a*/ 	.short	(.L_29225 - .L_29224)
.L_29224:
        /*003c*/ 	.word	0x00000000
        /*0040*/ 	.short	0x0005
        /*0042*/ 	.short	0x0020
        /*0044*/ 	.byte	0x00, 0xf5, 0x21, 0x00


	//----- nvinfo : EIATTR_KPARAM_INFO
	.align		4
.L_29225:
        /*0048*/ 	.byte	0x04, 0x17
        /*004a*/ 	.short	(.L_29227 - .L_29226)
.L_29226:
        /*004c*/ 	.word	0x00000000
        /*0050*/ 	.short	0x0004
        /*0052*/ 	.short	0x0018
        /*0054*/ 	.byte	0x00, 0xf5, 0x21, 0x00


	//----- nvinfo : EIATTR_KPARAM_INFO
	.align		4
.L_29227:
        /*0058*/ 	.byte	0x04, 0x17
        /*005a*/ 	.short	(.L_29229 - .L_29228)
.L_29228:
        /*005c*/ 	.word	0x00000000
        /*0060*/ 	.short	0x0003
        /*0062*/ 	.short	0x0010
        /*0064*/ 	.byte	0x00, 0xf5, 0x21, 0x00


	//----- nvinfo : EIATTR_KPARAM_INFO
	.align		4
.L_29229:
        /*0068*/ 	.byte	0x04, 0x17
        /*006a*/ 	.short	(.L_29231 - .L_29230)
.L_29230:
        /*006c*/ 	.word	0x00000000
        /*0070*/ 	.short	0x0002
        /*0072*/ 	.short	0x0008
        /*0074*/ 	.byte	0x00, 0xf0, 0x11, 0x00


	//----- nvinfo : EIATTR_KPARAM_INFO
	.align		4
.L_29231:
        /*0078*/ 	.byte	0x04, 0x17
        /*007a*/ 	.short	(.L_29233 - .L_29232)
.L_29232:
        /*007c*/ 	.word	0x00000000
        /*0080*/ 	.short	0x0001
        /*0082*/ 	.short	0x0004
        /*0084*/ 	.byte	0x00, 0xf0, 0x11, 0x00


	//----- nvinfo : EIATTR_KPARAM_INFO
	.align		4
.L_29233:
        /*0088*/ 	.byte	0x04, 0x17
        /*008a*/ 	.short	(.L_29235 - .L_29234)
.L_29234:
        /*008c*/ 	.word	0x00000000
        /*0090*/ 	.short	0x0000
        /*0092*/ 	.short	0x0000
        /*0094*/ 	.byte	0x00, 0xf0, 0x11, 0x00


	//----- nvinfo : EIATTR_SPARSE_MMA_MASK
	.align		4
.L_29235:
        /*0098*/ 	.byte	0x03, 0x50
        /*009a*/ 	.short	0x0000


	//----- nvinfo : EIATTR_MAXREG_COUNT
	.align		4
        /*009c*/ 	.byte	0x03, 0x1b
        /*009e*/ 	.short	0x00ff


	//----- nvinfo : EIATTR_NUM_BARRIERS
	.align		4
        /*00a0*/ 	.byte	0x02, 0x4c
        /*00a2*/ 	.byte	0x01
	.zero		1


	//----- nvinfo : EIATTR_MERCURY_ISA_VERSION
	.align		4
        /*00a4*/ 	.byte	0x03, 0x5f
        /*00a6*/ 	.short	0x0101


	//----- nvinfo : EIATTR_COOP_GROUP_MASK_REGIDS
	.align		4
        /*00a8*/ 	.byte	0x04, 0x29
        /*00aa*/ 	.short	(.L_29237 - .L_29236)


	//   ....[0]....
.L_29236:
        /*00ac*/ 	.word	0xffffffff


	//   ....[1]....
        /*00b0*/ 	.word	0xffffffff


	//   ....[2]....
        /*00b4*/ 	.word	0xffffffff


	//   ....[3]....
        /*00b8*/ 	.word	0xffffffff


	//   ....[4]....
        /*00bc*/ 	.word	0xffffffff


	//   ....[5]....
        /*00c0*/ 	.word	0xffffffff


	//   ....[6]....
        /*00c4*/ 	.word	0xffffffff


	//   ....[7]....
        /*00c8*/ 	.word	0xffffffff


	//   ....[8]....
        /*00cc*/ 	.word	0xffffffff


	//   ....[9]....
        /*00d0*/ 	.word	0xffffffff


	//   ....[10]....
        /*00d4*/ 	.word	0xffffffff


	//   ....[11]....
        /*00d8*/ 	.word	0xffffffff


	//   ....[12]....
        /*00dc*/ 	.word	0xffffffff


	//   ....[13]....
        /*00e0*/ 	.word	0xffffffff


	//   ....[14]....
        /*00e4*/ 	.word	0xffffffff


	//   ....[15]....
        /*00e8*/ 	.word	0xffffffff


	//   ....[16]....
        /*00ec*/ 	.word	0xffffffff


	//   ....[17]....
        /*00f0*/ 	.word	0x0500002c


	//   ....[18]....
        /*00f4*/ 	.word	0x0500002c


	//   ....[19]....
        /*00f8*/ 	.word	0x0500002c


	//   ....[20]....
        /*00fc*/ 	.word	0x0500002c


	//   ....[21]....
        /*0100*/ 	.word	0x0500002c


	//   ....[22]....
        /*0104*/ 	.word	0x0500002c


	//   ....[23]....
        /*0108*/ 	.word	0x0500002c


	//   ....[24]....
        /*010c*/ 	.word	0x0500002c


	//   ....[25]....
        /*0110*/ 	.word	0x0500002c


	//   ....[26]....
        /*0114*/ 	.word	0x0500002c


	//   ....[27]....
        /*0118*/ 	.word	0x0500002c


	//   ....[28]....
        /*011c*/ 	.word	0x0500002c


	//   ....[29]....
        /*0120*/ 	.word	0x0500002c


	//   ....[30]....
        /*0124*/ 	.word	0x0500002c


	//   ....[31]....
        /*0128*/ 	.word	0x0500002c


	//   ....[32]....
        /*012c*/ 	.word	0x0500002c


	//----- nvinfo : EIATTR_COOP_GROUP_INSTR_OFFSETS
	.align		4
.L_29237:
        /*0130*/ 	.byte	0x04, 0x28
        /*0132*/ 	.short	(.L_29239 - .L_29238)


	//   ....[0]....
.L_29238:
        /*0134*/ 	.word	0x00000e20


	//   ....[1]....
        /*0138*/ 	.word	0x00000e40


	//   ....[2]....
        /*013c*/ 	.word	0x00000e50


	//   ....[3]....
        /*0140*/ 	.word	0x00000e60


	//   ....[4]....
        /*0144*/ 	.word	0x00000e70


	//   ....[5]....
        /*0148*/ 	.word	0x00000e80


	//   ....[6]....
        /*014c*/ 	.word	0x00000ea0


	//   ....[7]....
        /*0150*/ 	.word	0x00000eb0


	//   ....[8]....
        /*0154*/ 	.word	0x00000ee0


	//   ....[9]....
        /*0158*/ 	.word	0x00000f10


	//   ....[10]....
        /*015c*/ 	.word	0x00000f20


	//   ....[11]....
        /*0160*/ 	.word	0x00000f30


	//   ....[12]....
        /*0164*/ 	.word	0x00000f90


	//   ....[13]....
        /*0168*/ 	.word	0x00000fd0


	//   ....[14]....
        /*016c*/ 	.word	0x00000ff0


	//   ....[15]....
        /*0170*/ 	.word	0x00001010


	//   ....[16]....
        /*0174*/ 	.word	0x00001110


	//   ....[17]....
        /*0178*/ 	.word	0x00001300


	//   ....[18]....
        /*017c*/ 	.word	0x00001360


	//   ....[19]....
        /*0180*/ 	.word	0x000013d0


	//   ....[20]....
        /*0184*/ 	.word	0x00001450


	//   ....[21]....
        /*0188*/ 	.word	0x000014d0


	//   ....[22]....
        /*018c*/ 	.word	0x00001550


	//   ....[23]....
        /*0190*/ 	.word	0x000015e0


	//   ....[24]....
        /*0194*/ 	.word	0x00001650


	//   ....[25]....
        /*0198*/ 	.word	0x000016c0


	//   ....[26]....
        /*019c*/ 	.word	0x00001730


	//   ....[27]....
        /*01a0*/ 	.word	0x000017a0


	//   ....[28]....
        /*01a4*/ 	.word	0x00001810


	//   ....[29]....
        /*01a8*/ 	.word	0x00001880


	//   ....[30]....
        /*01ac*/ 	.word	0x000018f0


	//   ....[31]....
        /*01b0*/ 	.word	0x00001960


	//   ....[32]....
        /*01b4*/ 	.word	0x000019d0


	//----- nvinfo : EIATTR_VRC_CTA_INIT_COUNT
	.align		4
.L_29239:
        /*01b8*/ 	.byte	0x02, 0x4a
	.zero		1
	.zero		1


	//----- nvinfo : EIATTR_EXIT_INSTR_OFFSETS
	.align		4
        /*01bc*/ 	.byte	0x04, 0x1c
        /*01be*/ 	.short	(.L_29241 - .L_29240)


	//   ....[0]....
.L_29240:
        /*01c0*/ 	.word	0x00000040


	//   ....[1]....
        /*01c4*/ 	.word	0x000011b0


	//   ....[2]....
        /*01c8*/ 	.word	0x000012b0


	//----- nvinfo : EIATTR_MAX_THREADS
	.align		4
.L_29241:
        /*01cc*/ 	.byte	0x04, 0x05
        /*01ce*/ 	.short	(.L_29243 - .L_29242)
.L_29242:
        /*01d0*/ 	.word	0x00000080
        /*01d4*/ 	.word	0x00000001
        /*01d8*/ 	.word	0x00000001


	//----- nvinfo : EIATTR_CRS_STACK_SIZE
	.align		4
.L_29243:
        /*01dc*/ 	.byte	0x04, 0x1e
        /*01de*/ 	.short	(.L_29245 - .L_29244)
.L_29244:
        /*01e0*/ 	.word	0x00000000


	//----- nvinfo : EIATTR_CBANK_PARAM_SIZE
	.align		4
.L_29245:
        /*01e4*/ 	.byte	0x03, 0x19
        /*01e6*/ 	.short	0x0034


	//----- nvinfo : EIATTR_PARAM_CBANK
	.align		4
        /*01e8*/ 	.byte	0x04, 0x0a
        /*01ea*/ 	.short	(.L_29247 - .L_29246)
	.align		4
.L_29246:
        /*01ec*/ 	.word	index@(.nv.constant0._Z9cuda_gemmIiLi128ELi1ELi1ELi64ELi32ELi32ELi64ELi1ELi1EEviiiPT_S1_S1_iii)
        /*01f0*/ 	.short	0x0380
        /*01f2*/ 	.short	0x0034


	//----- nvinfo : EIATTR_SW_WAR
	.align		4
.L_29247:
        /*01f4*/ 	.byte	0x04, 0x36
        /*01f6*/ 	.short	(.L_29249 - .L_29248)
.L_29248:
        /*01f8*/ 	.word	0x00000008
.L_29249:


//--------------------- .nv.info._Z9cuda_gemmIiLi128ELi1ELi1ELi64ELi32ELi32ELi64ELi1ELi0EEviiiPT_S1_S1_iii --------------------------
	.section	.nv.info._Z9cuda_gemmIiLi128ELi1ELi1ELi64ELi32ELi32ELi64ELi1ELi0EEviiiPT_S1_S1_iii,"",@"SHT_CUDA_INFO"
	.sectionflags	@""
	.align	4


	//----- nvinfo : EIATTR_CUDA_API_VERSION
	.align		4
        /*0000*/ 	.byte	0x04, 0x37
        /*0002*/ 	.short	(.L_29251 - .L_29250)
.L_29250:
        /*0004*/ 	.word	0x00000082


	//----- nvinfo : EIATTR_KPARAM_INFO
	.align		4
.L_29251:
        /*0008*/ 	.byte	0x04, 0x17
        /*000a*/ 	.short	(.L_29253 - .L_29252)
.L_29252:
        /*000c*/ 	.word	0x00000000
        /*0010*/ 	.short	0x0008
        /*0012*/ 	.short	0x0030
        /*0014*/ 	.byte	0x00, 0xf0, 0x11, 0x00


	//----- nvinfo : EIATTR_KPARAM_INFO
	.align		4
.L_29253:
        /*0018*/ 	.byte	0x04, 0x17
        /*001a*/ 	.short	(.L_29255 - .L_29254)
.L_29254:
        /*001c*/ 	.word	0x00000000
        /*0020*/ 	.short	0x0007
        /*0022*/ 	.short	0x002c
        /*0024*/ 	.byte	0x00, 0xf0, 0x11, 0x00


	//----- nvinfo : EIATTR_KPARAM_INFO
	.align		4
.L_29255:
        /*0028*/ 	.byte	0x04, 0x17
        /*002a*/ 	.short	(.L_29257 - .L_29256)
.L_29256:
        /*002c*/ 	.word	0x00000000
        /*0030*/ 	.short	0x0006
        /*0032*/ 	.short	0x0028
        /*0034*/ 	.byte	0x00, 0xf0, 0x11, 0x00


	//----- nvinfo : EIATTR_KPARAM_INFO
	.align		4
.L_29257:
        /*0038*/ 	.byte	0x04, 0x17
        /*003a*/ 	.short	(.L_29259 - .L_29258)
.L_29258:
        /*003c*/ 	.word	0x00000000
        /*0040*/ 	.short	0x0005
        /*0042*/ 	.short	0x0020
        /*0044*/ 	.byte	0x00, 0xf5, 0x21, 0x00


	//----- nvinfo : EIATTR_KPARAM_INFO
	.align		4
.L_29259:
        /*0048*/ 	.byte	0x04, 0x17
        /*004a*/ 	.short	(.L_29261 - .L_29260)
.L_29260:
        /*004c*/ 	.word	0x00000000
        /*0050*/ 	.short	0x0004
        /*0052*/ 	.short	0x0018
        /*0054*/ 	.byte	0x00, 0xf5, 0x21, 0x00


	//----- nvinfo : EIATTR_KPARAM_INFO
	.align		4
.L_29261:
        /*0058*/ 	.byte	0x04, 0x17
        /*005a*/ 	.short	(.L_29263 - .L_29262)
.L_29262:
        /*005c*/ 	.word	0x00000000
        /*0060*/ 	.short	0x0003
        /*0062*/ 	.short	0x0010
        /*0064*/ 	.byte	0x00, 0xf5, 0x21, 0x00


	//----- nvinfo : EIATTR_KPARAM_INFO
	.align		4
.L_29263:
        /*0068*/ 	.byte	0x04, 0x17
        /*006a*/ 	.short	(.L_29265 - .L_29264)
.L_29264:
        /*006c*/ 	.word	0x00000000
        /*0070*/ 	.short	0x0002
        /*0072*/ 	.short	0x0008
        /*0074*/ 	.byte	0x00, 0xf0, 0x11, 0x00


	//----- nvinfo : EIATTR_KPARAM_INFO
	.align		4
.L_29265:
        /*0078*/ 	.byte	0x04, 0x17
        /*007a*/ 	.short	(.L_29267 - .L_29266)
.L_29266:
        /*007c*/ 	.word	0x00000000
        /*0080*/ 	.short	0x0001
        /*0082*/ 	.short	0x0004
        /*0084*/ 	.byte	0x00, 0xf0, 0x11, 0x00


	//----- nvinfo : EIATTR_KPARAM_INFO
	.align		4
.L_29267:
        /*0088*/ 	.byte	0x04, 0x17
        /*008a*/ 	.short	(.L_29269 - .L_29268)
.L_29268:
        /*008c*/ 	.word	0x00000000
        /*0090*/ 	.short	0x0000
        /*0092*/ 	.short	0x0000
        /*0094*/ 	.byte	0x00, 0xf0, 0x11, 0x00


	//----- nvinfo : EIATTR_SPARSE_MMA_MASK
	.align		4
.L_29269:
        /*0098*/ 	.byte	0x03, 0x50
        /*009a*/ 	.short	0x0000


	//----- nvinfo : EIATTR_MAXREG_COUNT
	.align		4
        /*009c*/ 	.byte	0x03, 0x1b
        /*009e*/ 	.short	0x00ff


	//----- nvinfo : EIATTR_NUM_BARRIERS
	.align		4
        /*00a0*/ 	.byte	0x02, 0x4c
        /*00a2*/ 	.byte	0x01
	.zero		1


	//----- nvinfo : EIATTR_MERCURY_ISA_VERSION
	.align		4
        /*00a4*/ 	.byte	0x03, 0x5f
        /*00a6*/ 	.short	0x0101


	//----- nvinfo : EIATTR_COOP_GROUP_MASK_REGIDS
	.align		4
        /*00a8*/ 	.byte	0x04, 0x29
        /*00aa*/ 	.short	(.L_29271 - .L_29270)


	//   ....[0]....
.L_29270:
        /*00ac*/ 	.word	0xffffffff


	//   ....[1]....
        /*00b0*/ 	.word	0xffffffff


	//   ....[2]....
        /*00b4*/ 	.word	0xffffffff


	//   ....[3]....
        /*00b8*/ 	.word	0xffffffff


	//   ....[4]....
        /*00bc*/ 	.word	0xffffffff


	//   ....[5]....
        /*00c0*/ 	.word	0xffffffff


	//   ....[6]....
        /*00c4*/ 	.word	0xffffffff


	//   ....[7]....
        /*00c8*/ 	.word	0xffffffff


	//   ....[8]....
        /*00cc*/ 	.word	0xffffffff


	//   ....[9]....
        /*00d0*/ 	.word	0xffffffff


	//   ....[10]....
        /*00d4*/ 	.word	0xffffffff


	//   ....[11]....
        /*00d8*/ 	.word	0xffffffff


	//   ....[12]....
        /*00dc*/ 	.word	0xffffffff


	//   ....[13]....
        /*00e0*/ 	.word	0xffffffff


	//   ....[14]....
        /*00e4*/ 	.word	0xffffffff


	//   ....[15]....
        /*00e8*/ 	.word	0xffffffff


	//   ....[16]....
        /*00ec*/ 	.word	0xffffffff


	//   ....[17]....
        /*00f0*/ 	.word	0x05000025


	//   ....[18]....
        /*00f4*/ 	.word	0x05000025


	//   ....[19]....
        /*00f8*/ 	.word	0x05000025


	//   ....[20]....
        /*00fc*/ 	.word	0x05000025


	//   ....[21]....
        /*0100*/ 	.word	0x05000025


	//   ....[22]....
        /*0104*/ 	.word	0x05000025


	//   ....[23]....
        /*0108*/ 	.word	0x05000025


	//   ....[24]....
        /*010c*/ 	.word	0x05000025


	//   ....[25]....
        /*0110*/ 	.word	0x05000025


	//   ....[26]....
        /*0114*/ 	.word	0x05000025


	//   ....[27]....
        /*0118*/ 	.word	0x05000025


	//   ....[28]....
        /*011c*/ 	.word	0x05000025


	//   ....[29]....
        /*0120*/ 	.word	0x05000025


	//   ....[30]....
        /*0124*/ 	.word	0x05000025


	//   ....[31]....
        /*0128*/ 	.word	0x05000025


	//   ....[32]....
        /*012c*/ 	.word	0x05000025


	//----- nvinfo : EIATTR_COOP_GROUP_INSTR_OFFSETS
	.align		4
.L_29271:
        /*0130*/ 	.byte	0x04, 0x28
        /*0132*/ 	.short	(.L_29273 - .L_29272)


	//   ....[0]....
.L_29272:
        /*0134*/ 	.word	0x00002050


	//   ....[1]....
        /*0138*/ 	.word	0x000020b0


	//   ....[2]....
        /*013c*/ 	.word	0x00002110


	//   ....[3]....
        /*0140*/ 	.word	0x00002170


	//   ....[4]....
        /*0144*/ 	.word	0x000021d0


	//   ....[5]....
        /*0148*/ 	.word	0x00002230


	//   ....[6]....
        /*014c*/ 	.word	0x00002290


	//   ....[7]....
        /*0150*/ 	.word	0x000022f0


	//   ....[8]....
        /*0154*/ 	.word	0x00002350


	//   ....[9]....
        /*0158*/ 	.word	0x000023b0


	//   ....[10]....
        /*015c*/ 	.word	0x00002410


	//   ....[11]....
        /*0160*/ 	.word	0x00002470


	//   ....[12]....
        /*0164*/ 	.word	0x000024d0


	//   ....[13]....
        /*0168*/ 	.word	0x00002530


	//   ....[14]....
        /*016c*/ 	.word	0x00002590


	//   ....[15]....
        /*0170*/ 	.word	0x000025f0


	//   ....[16]....
        /*0174*/ 	.word	0x00002a90


	//   ....[17]....
        /*0178*/ 	.word	0x00002d30


	//   ....[18]....
        /*017c*/ 	.word	0x00002db0


	//   ....[19]....
        /*0180*/ 	.word	0x00002e50


	//   ....[20]....
        /*0184*/ 	.word	0x00002ee0


	//   ....[21]....
        /*0188*/ 	.word	0x00002f80


	//   ....[22]....
        /*018c*/ 	.word	0x00003010


	//   ....[23]....
        /*0190*/ 	.word	0x000030b0


	//   ....[24]....
        /*0194*/ 	.word	0x00003140


	//   ....[25]....
        /*0198*/ 	.word	0x000031e0


	//   ....[26]....
        /*019c*/ 	.word	0x00003270


	//   ....[27]....
        /*01a0*/ 	.word	0x00003310


	//   ....[28]....
        /*01a4*/ 	.word	0x000033a0


	//   ....[29]....
        /*01a8*/ 	.word	0x00003440


	//   ....[30]....
        /*01ac*/ 	.word	0x000034d0


	//   ....[31]....
        /*01b0*/ 	.word	0x00003570


	//   ....[32]....
        /*01b4*/ 	.word	0x00003600


	//----- nvinfo : EIATTR_VRC_CTA_INIT_COUNT
	.align		4
.L_29273:
        /*01b8*/ 	.byte	0x02, 0x4a
	.zero		1
	.zero		1


	//----- nvinfo : EIATTR_EXIT_INSTR_OFFSETS
	.align		4
        /*01bc*/ 	.byte	0x04, 0x1c
        /*01be*/ 	.short	(.L_29275 - .L_29274)


	//   ....[0]....
.L_29274:
        /*01c0*/ 	.word	0x00000340


	//   ....[1]....
        /*01c4*/ 	.word	0x00002ba0


	//   ....[2]....
        /*01c8*/ 	.word	0x00002ce0


	//----- nvinfo : EIATTR_MAX_THREADS
	.align		4
.L_29275:
        /*01cc*/ 	.byte	0x04, 0x05
        /*01ce*/ 	.short	(.L_29277 - .L_29276)
.L_29276:
        /*01d0*/ 	.word	0x00000080
        /*01d4*/ 	.word	0x00000001
        /*01d8*/ 	.word	0x00000001


	//----- nvinfo : EIATTR_CRS_STACK_SIZE
	.align		4
.L_29277:
        /*01dc*/ 	.byte	0x04, 0x1e
        /*01de*/ 	.short	(.L_29279 - .L_29278)
.L_29278:
        /*01e0*/ 	.word	0x00000000


	//----- nvinfo : EIATTR_CBANK_PARAM_SIZE
	.align		4
.L_29279:
        /*01e4*/ 	.byte	0x03, 0x19
        /*01e6*/ 	.short	0x0034


	//----- nvinfo : EIATTR_PARAM_CBANK
	.align		4
        /*01e8*/ 	.byte	0x04, 0x0a
        /*01ea*/ 	.short	(.L_29281 - .L_29280)
	.align		4
.L_29280:
        /*01ec*/ 	.word	index@(.nv.constant0._Z9cuda_gemmIiLi128ELi1ELi1ELi64ELi32ELi32ELi64ELi1ELi0EEviiiPT_S1_S1_iii)
        /*01f0*/ 	.short	0x0380
        /*01f2*/ 	.short	0x0034


	//----- nvinfo : EIATTR_SW_WAR
	.align		4
.L_29281:
        /*01f4*/ 	.byte	0x04, 0x36
        /*01f6*/ 	.short	(.L_29283 - .L_29282)
.L_29282:
        /*01f8*/ 	.word	0x00000008
.L_29283:


//--------------------- .nv.info._Z9cuda_gemmIiLi128ELi1ELi1ELi64ELi32ELi32ELi64ELi0ELi1EEviiiPT_S1_S1_iii --------------------------
	.section	.nv.info._Z9cuda_gemmIiLi128ELi1ELi1ELi64ELi32ELi32ELi64ELi0ELi1EEviiiPT_S1_S1_iii,"",@"SHT_CUDA_INFO"
	.sectionflags	@""
	.align	4


	//----- nvinfo : EIATTR_CUDA_API_VERSION
	.align		4
        /*0000*/ 	.byte	0x04, 0x37
        /*0002*/ 	.short	(.L_29285 - .L_29284)
.L_29284:
        /*0004*/ 	.word	0x00000082


	//----- nvinfo : EIATTR_KPARAM_INFO
	.align		4
.L_29285:
        /*0008*/ 	.byte	0x04, 0x17
        /*000a*/ 	.short	(.L_29287 - .L_29286)
.L_29286:
        /*000c*/ 	.word	0x00000000
        /*0010*/ 	.short	0x0008
        /*0012*/ 	.short	0x0030
        /*0014*/ 	.byte	0x00, 0xf0, 0x11, 0x00


	//----- nvinfo : EIATTR_KPARAM_INFO
	.align		4
.L_29287:
        /*0018*/ 	.byte	0x04, 0x17
        /*001a*/ 	.short	(.L_29289 - .L_29288)
.L_29288:
        /*001c*/ 	.word	0x00000000
        /*0020*/ 	.short	0x0007
        /*0022*/ 	.short	0x002c
        /*0024*/ 	.byte	0x00, 0xf0, 0x11, 0x00


	//----- nvinfo : EIATTR_KPARAM_INFO
	.align		4
.L_29289:
        /*0028*/ 	.byte	0x04, 0x17
        /*002a*/ 	.short	(.L_29291 - .L_29290)
.L_29290:
        /*002c*/ 	.word	0x00000000
        /*0030*/ 	.short	0x0006
        /*0032*/ 	.short	0x0028
        /*0034*/ 	.byte	0x00, 0xf0, 0x11, 0x00


	//----- nvinfo : EIATTR_KPARAM_INFO
	.align		4
.L_29291:
        /*0038*/ 	.byte	0x04, 0x17
        /*003a*/ 	.short	(.L_29293 - .L_29292)
.L_29292:
        /*003c*/ 	.word	0x00000000
        /*0040*/ 	.short	0x0005
        /*0042*/ 	.short	0x0020
        /*0044*/ 	.byte	0x00, 0xf5, 0x21, 0x00


	//----- nvinfo : EIATTR_KPARAM_INFO
	.align		4
.L_29293:
        /*0048*/ 	.byte	0x04, 0x17
        /*004a*/ 	.short	(.L_29295 - .L_29294)
.L_29294:
        /*004c*/ 	.word	0x00000000
        /*0050*/ 	.short	0x0004
        /*0052*/ 	.short	0x0018
        /*0054*/ 	.byte	0x00, 0xf5, 0x21, 0x00


	//----- nvinfo : EIATTR_KPARAM_INFO
	.align		4
.L_29295:
        /*0058*/ 	.byte	0x04, 0x17
        /*005a*/ 	.short	(.L_29297 - .L_29296)
.L_29296:
        /*005c*/ 	.word	0x00000000
        /*0060*/ 	.short	0x0003
        /*0062*/ 	.short	0x0010
        /*0064*/ 	.byte	0x00, 0xf5, 0x21, 0x00


	//----- nvinfo : EIATTR_KPARAM_INFO
	.align		4
.L_29297:
        /*0068*/ 	.byte	0x04, 0x17
        /*006a*/ 	.short	(.L_29299 - .L_29298)
.L_29298:
        /*006c*/ 	.word	0x00000000
        /*0070*/ 	.short	0x0002
        /*0072*/ 	.short	0x0008
        /*0074*/ 	.byte	0x00, 0xf0, 0x11, 0x00


	//----- nvinfo : EIATTR_KPARAM_INFO
	.align		4
.L_29299:
        /*0078*/ 	.byte	0x04, 0x17
        /*007a*/ 	.short	(.L_29301 - .L_29300)
.L_29300:
        /*007c*/ 	.word	0x00000000
        /*0080*/ 	.short	0x0001
        /*0082*/ 	.short	0x0004
        /*0084*/ 	.byte	0x00, 0xf0, 0x11, 0x00


	//----- nvinfo : EIATTR_KPARAM_INFO
	.align		4
.L_29301:
        /*0088*/ 	.byte	0x04, 0x17
        /*008a*/ 	.short	(.L_29303 - .L_29302)
.L_29302:
        /*008c*/ 	.word	0x00000000
        /*0090*/ 	.short	0x0000
        /*0092*/ 	.short	0x0000
        /*0094*/ 	.byte	0x00, 0xf0, 0x11, 0x00


	//----- nvinfo : EIATTR_SPARSE_MMA_MASK
	.align		4
.L_29303:
        /*0098*/ 	.byte	0x03, 0x50
        /*009a*/ 	.short	0x0000


	//----- nvinfo : EIATTR_MAXREG_COUNT
	.align		4
        /*009c*/ 	.byte	0x03, 0x1b
        /*009e*/ 	.short	0x00ff


	//----- nvinfo : EIATTR_NUM_BARRIERS
	.align		4
        /*00a0*/ 	.byte	0x02, 0x4c
        /*00a2*/ 	.byte	0x01
	.zero		1


	//----- nvinfo : EIATTR_MERCURY_ISA_VERSION
	.align		4
        /*00a4*/ 	.byte	0x03, 0x5f
        /*00a6*/ 	.short	0x0101


	//----- nvinfo : EIATTR_COOP_GROUP_MASK_REGIDS
	.align		4
        /*00a8*/ 	.byte	0x04, 0x29
        /*00aa*/ 	.short	(.L_29305 - .L_29304)


	//   ....[0]....
.L_29304:
        /*00ac*/ 	.word	0xffffffff


	//   ....[1]....
        /*00b0*/ 	.word	0xffffffff


	//   ....[2]....
        /*00b4*/ 	.word	0xffffffff


	//   ....[3]....
        /*00b8*/ 	.word	0xffffffff


	//   ....[4]....
        /*00bc*/ 	.word	0xffffffff


	//   ....[5]....
        /*00c0*/ 	.word	0xffffffff


	//   ....[6]....
        /*00c4*/ 	.word	0xffffffff


	//   ....[7]....
        /*00c8*/ 	.word	0xffffffff


	//   ....[8]....
        /*00cc*/ 	.word	0xffffffff


	//   ....[9]....
        /*00d0*/ 	.word	0xffffffff


	//   ....[10]....
        /*00d4*/ 	.word	0xffffffff


	//   ....[11]....
        /*00d8*/ 	.word	0xffffffff


	//   ....[12]....
        /*00dc*/ 	.word	0xffffffff


	//   ....[13]....
        /*00e0*/ 	.word	0xffffffff


	//   ....[14]....
        /*00e4*/ 	.word	0xffffffff


	//   ....[15]....
        /*00e8*/ 	.word	0xffffffff


	//   ....[16]....
        /*00ec*/ 	.word	0xffffffff


	//   ....[17]....
        /*00f0*/ 	.word	0x05000025


	//   ....[18]....
        /*00f4*/ 	.word	0x05000025


	//   ....[19]....
        /*00f8*/ 	.word	0x05000025


	//   ....[20]....
        /*00fc*/ 	.word	0x05000025


	//   ....[21]....
        /*0100*/ 	.word	0x05000025


	//   ....[22]....
        /*0104*/ 	.word	0x05000025


	//   ....[23]....
        /*0108*/ 	.word	0x05000025


	//   ....[24]....
        /*010c*/ 	.word	0x05000025


	//   ....[25]....
        /*0110*/ 	.word	0x05000025


	//   ....[26]....
        /*0114*/ 	.word	0x05000025


	//   ....[27]....
        /*0118*/ 	.word	0x05000025


	//   ....[28]....
        /*011c*/ 	.word	0x05000025


	//   ....[29]....
        /*0120*/ 	.word	0x05000025


	//   ....[30]....
        /*0124*/ 	.word	0x05000025


	//   ....[31]....
        /*0128*/ 	.word	0x05000025


	//   ....[32]....
        /*012c*/ 	.word	0x05000025


	//----- nvinfo : EIATTR_COOP_GROUP_INSTR_OFFSETS
	.align		4
.L_29305:
        /*0130*/ 	.byte	0x04, 0x28
        /*0132*/ 	.short	(.L_29307 - .L_29306)


	//   ....[0]....
.L_29306:
        /*0134*/ 	.word	0x00000eb0


	//   ....[1]....
        /*0138*/ 	.word	0x00000ec0


	//   ....[2]....
        /*013c*/ 	.word	0x00000ed0


	//   ....[3]....
        /*0140*/ 	.word	0x00000ee0


	//   ....[4]....
        /*0144*/ 	.word	0x00000ef0


	//   ....[5]....
        /*0148*/ 	.word	0x00000f00


	//   ....[6]....
        /*014c*/ 	.word	0x00000f20


	//   ....[7]....
        /*0150*/ 	.word	0x00000f50


	//   ....[8]....
        /*0154*/ 	.word	0x00000f70


	//   ....[9]....
        /*0158*/ 	.word	0x00000f90


	//   ....[10]....
        /*015c*/ 	.word	0x00000fb0


	//   ....[11]....
        /*0160*/ 	.word	0x00000fd0


	//   ....[12]....
        /*0164*/ 	.word	0x00000ff0


	//   ....[13]....
        /*0168*/ 	.word	0x00001010


	//   ....[14]....
        /*016c*/ 	.word	0x00001030


	//   ....[15]....
        /*0170*/ 	.word	0x00001050


	//   ....[16]....
        /*0174*/ 	.word	0x00001140


	//   ....[17]....
        /*0178*/ 	.word	0x000013b0


	//   ....[18]....
        /*017c*/ 	.word	0x00001400


	//   ....[19]....
        /*0180*/ 	.word	0x00001470


	//   ....[20]....
        /*0184*/ 	.word	0x000014d0


	//   ....[21]....
        /*0188*/ 	.word	0x00001530


	//   ....[22]....
        /*018c*/ 	.word	0x00001580


	//   ....[23]....
        /*0190*/ 	.word	0x000015e0


	//   ....[24]....
        /*0194*/ 	.word	0x00001640


	//   ....[25]....
        /*0198*/ 	.word	0x000016a0


	//   ....[26]....
        /*019c*/ 	.word	0x00001700


	//   ....[27]....
        /*01a0*/ 	.word	0x00001760


	//   ....[28]....
        /*01a4*/ 	.word	0x000017c0


	//   ....[29]....
        /*01a8*/ 	.word	0x00001820


	//   ....[30]....
        /*01ac*/ 	.word	0x00001880


	//   ....[31]....
        /*01b0*/ 	.word	0x000018e0


	//   ....[32]....
        /*01b4*/ 	.word	0x00001940


	//----- nvinfo : EIATTR_VRC_CTA_INIT_COUNT
	.align		4
.L_29307:
        /*01b8*/ 	.byte	0x02, 0x4a
	.zero		1
	.zero		1


	//----- nvinfo : EIATTR_EXIT_INSTR_OFFSETS
	.align		4
        /*01bc*/ 	.byte	0x04, 0x1c
        /*01be*/ 	.short	(.L_29309 - .L_29308)


	//   ....[0]....
.L_29308:
        /*01c0*/ 	.word	0x00000040


	//   ....[1]....
        /*01c4*/ 	.word	0x000011e0


	//   ....[2]....
        /*01c8*/ 	.word	0x00001350


	//----- nvinfo : EIATTR_MAX_THREADS
	.align		4
.L_29309:
        /*01cc*/ 	.byte	0x04, 0x05
        /*01ce*/ 	.short	(.L_29311 - .L_29310)
.L_29310:
        /*01d0*/ 	.word	0x00000080
        /*01d4*/ 	.word	0x00000001
        /*01d8*/ 	.word	0x00000001


	//----- nvinfo : EIATTR_CRS_STACK_SIZE
	.align		4
.L_29311:
        /*01dc*/ 	.byte	0x04, 0x1e
        /*01de*/ 	.short	(.L_29313 - .L_29312)
.L_29312:
        /*01e0*/ 	.word	0x00000000


	//----- nvinfo : EIATTR_CBANK_PARAM_SIZE
	.align		4
.L_29313:
        /*01e4*/ 	.byte	0x03, 0x19
        /*01e6*/ 	.short	0x0034


	//----- nvinfo : EIATTR_PARAM_CBANK
	.align		4
        /*01e8*/ 	.byte	0x04, 0x0a
        /*01ea*/ 	.short	(.L_29315 - .L_29314)
	.align		4
.L_29314:
        /*01ec*/ 	.word	index@(.nv.constant0._Z9cuda_gemmIiLi128ELi1ELi1ELi64ELi32ELi32ELi64ELi0ELi1EEviiiPT_S1_S1_iii)
        /*01f0*/ 	.short	0x0380
        /*01f2*/ 	.short	0x0034


	//----- nvinfo : EIATTR_SW_WAR
	.align		4
.L_29315:
        /*01f4*/ 	.byte	0x04, 0x36
        /*01f6*/ 	.short	(.L_29317 - .L_29316)
.L_29316:
        /*01f8*/ 	.word	0x00000008
.L_29317:


//--------------------- .nv.info._Z9cuda_gemmIiLi128ELi1ELi1ELi64ELi32ELi32ELi64ELi0ELi0EEviiiPT_S1_S1_iii --------------------------
	.section	.nv.info._Z9cuda_gemmIiLi128ELi1ELi1ELi64ELi32ELi32ELi64ELi0ELi0EEviiiPT_S1_S1_iii,"",@"SHT_CUDA_INFO"
	.sectionflags	@""
	.align	4


	//----- nvinfo : EIATTR_CUDA_API_VERSION
	.align		4
        /*0000*/ 	.byte	0x04, 0x37
        /*0002*/ 	.short	(.L_29319 - .L_29318)
.L_29318:
        /*0004*/ 	.word	0x00000082


	//----- nvinfo : EIATTR_KPARAM_INFO
	.align		4
.L_29319:
        /*0008*/ 	.byte	0x04, 0x17
        /*000a*/ 	.short	(.L_29321 - .L_29320)
.L_29320:
        /*000c*/ 	.word	0x00000000
        /*0010*/ 	.short	0x0008
        /*0012*/ 	.short	0x0030
        /*0014*/ 	.byte	0x00, 0xf0, 0x11, 0x00


	//----- nvinfo : EIATTR_KPARAM_INFO
	.align		4
.L_29321:
        /*0018*/ 	.byte	0x04, 0x17
        /*001a*/ 	.short	(.L_29323 - .L_29322)
.L_29322:
        /*001c*/ 	.word	0x00000000
        /*0020*/ 	.short	0x0007
        /*0022*/ 	.short	0x002c
        /*0024*/ 	.byte	0x00, 0xf0, 0x11, 0x00


	//----- nvinfo : EIATTR_KPARAM_INFO
	.align		4
.L_29323:
        /*0028*/ 	.byte	0x04, 0x17
        /*002a*/ 	.short	(.L_29325 - .L_29324)
.L_29324:
        /*002c*/ 	.word	0x00000000
        /*0030*/ 	.short	0x0006
        /*0032*/ 	.short	0x0028
        /*0034*/ 	.byte	0x00, 0xf0, 0x11, 0x00


	//----- nvinfo : EIATTR_KPARAM_INFO
	.align		4
.L_29325:
        /*0038*/ 	.byte	0x04, 0x17
        /*003a*/ 	.short	(.L_29327 - .L_29326)
.L_29326:
        /*003c*/ 	.word	0x00000000
        /*0040*/ 	.short	0x0005
        /*0042*/ 	.short	0x0020
        /*0044*/ 	.byte	0x00, 0xf5, 0x21, 0x00


	//----- nvinfo : EIATTR_KPARAM_INFO
	.align		4
.L_29327:
        /*0048*/ 	.byte	0x04, 0x17
        /*004a*/ 	.short	(.L_29329 - .L_29328)
.L_29328:
        /*004c*/ 	.word	0x00000000
        /*0050*/ 	.short	0x0004
        /*0052*/ 	.short	0x0018
        /*0054*/ 	.byte	0x00, 0xf5, 0x21, 0x00


	//----- nvinfo : EIATTR_KPARAM_INFO
	.align		4
.L_29329:
        /*0058*/ 	.byte	0x04, 0x17
        /*005a*/ 	.short	(.L_29331 - .L_29330)
.L_29330:
        /*005c*/ 	.word	0x00000000
        /*0060*/ 	.short	0x0003
        /*0062*/ 	.short	0x0010
        /*0064*/ 	.byte	0x00, 0xf5, 0x21, 0x00


	//----- nvinfo : EIATTR_KPARAM_INFO
	.align		4
.L_29331:
        /*0068*/ 	.byte	0x04, 0x17
        /*006a*/ 	.short	(.L_29333 - .L_29332)
.L_29332:
        /*006c*/ 	.word	0x00000000
        /*0070*/ 	.short	0x0002
        /*0072*/ 	.short	0x0008
        /*0074*/ 	.byte	0x00, 0xf0, 0x11, 0x00


	//----- nvinfo : EIATTR_KPARAM_INFO
	.align		4
.L_29333:
        /*0078*/ 	.byte	0x04, 0x17
        /*007a*/ 	.short	(.L_29335 - .L_29334)
.L_29334:
        /*007c*/ 	.word	0x00000000
        /*0080*/ 	.short	0x0001
        /*0082*/ 	.short	0x0004
        /*0084*/ 	.byte	0x00, 0xf0, 0x11, 0x00


	//----- nvinfo : EIATTR_KPARAM_INFO
	.align		4
.L_29335:
        /*0088*/ 	.byte	0x04, 0x17
        /*008a*/ 	.short	(.L_29337 - .L_29336)
.L_29336:
        /*008c*/ 	.word	0x00000000
        /*0090*/ 	.short	0x0000
        /*0092*/ 	.short	0x0000
        /*0094*/ 	.byte	0x00, 0xf0, 0x11, 0x00


	//----- nvinfo : EIATTR_SPARSE_MMA_MASK
	.align		4
.L_29337:
        /*0098*/ 	.byte	0x03, 0x50
        /*009a*/ 	.short	0x0000


	//----- nvinfo : EIATTR_MAXREG_COUNT
	.align		4
        /*009c*/ 	.byte	0x03, 0x1b
        /*009e*/ 	.short	0x00ff


	//----- nvinfo : EIATTR_NUM_BARRIERS
	.align		4
        /*00a0*/ 	.byte	0x02, 0x4c
        /*00a2*/ 	.byte	0x01
	.zero		1


	//----- nvinfo : EIATTR_MERCURY_ISA_VERSION
	.align		4
        /*00a4*/ 	.byte	0x03, 0x5f
        /*00a6*/ 	.short	0x0101


	//----- nvinfo : EIATTR_COOP_GROUP_MASK_REGIDS
	.align		4
        /*00a8*/ 	.byte	0x04, 0x29
        /*00aa*/ 	.short	(.L_29339 - .L_29338)


	//   ....[0]....
.L_29338:
        /*00ac*/ 	.word	0xffffffff


	//   ....[1]....
        /*00b0*/ 	.word	0xffffffff


	//   ....[2]....
        /*00b4*/ 	.word	0xffffffff


	//   ....[3]....
        /*00b8*/ 	.word	0xffffffff


	//   ....[4]....
        /*00bc*/ 	.word	0xffffffff


	//   ....[5]....
        /*00c0*/ 	.word	0xffffffff


	//   ....[6]....
        /*00c4*/ 	.word	0xffffffff


	//   ....[7]....
        /*00c8*/ 	.word	0xffffffff


	//   ....[8]....
        /*00cc*/ 	.word	0xffffffff


	//   ....[9]....
        /*00d0*/ 	.word	0xffffffff


	//   ....[10]....
        /*00d4*/ 	.word	0xffffffff


	//   ....[11]....
        /*00d8*/ 	.word	0xffffffff


	//   ....[12]....
        /*00dc*/ 	.word	0xffffffff


	//   ....[13]....
        /*00e0*/ 	.word	0xffffffff


	//   ....[14]....
        /*00e4*/ 	.word	0xffffffff


	//   ....[15]....
        /*00e8*/ 	.word	0xffffffff


	//   ....[16]....
        /*00ec*/ 	.word	0xffffffff


	//   ....[17]....
        /*00f0*/ 	.word	0x05000025


	//   ....[18]....
        /*00f4*/ 	.word	0x05000025


	//   ....[19]....
        /*00f8*/ 	.word	0x05000025


	//   ....[20]....
        /*00fc*/ 	.word	0x05000025


	//   ....[21]....
        /*0100*/ 	.word	0x05000025


	//   ....[22]....
        /*0104*/ 	.word	0x05000025


	//   ....[23]....
        /*0108*/ 	.word	0x05000025


	//   ....[24]....
        /*010c*/ 	.word	0x05000025


	//   ....[25]....
        /*0110*/ 	.word	0x05000025


	//   ....[26]....
        /*0114*/ 	.word	0x05000025


	//   ....[27]....
        /*0118*/ 	.word	0x05000025


	//   ....[28]....
        /*011c*/ 	.word	0x05000025


	//   ....[29]....
        /*0120*/ 	.word	0x05000025


	//   ....[30]....
        /*0124*/ 	.word	0x05000025


	//   ....[31]....
        /*0128*/ 	.word	0x05000025


	//   ....[32]....
        /*012c*/ 	.word	0x05000025


	//----- nvinfo : EIATTR_COOP_GROUP_INSTR_OFFSETS
	.align		4
.L_29339:
        /*0130*/ 	.byte	0x04, 0x28
        /*0132*/ 	.short	(.L_29341 - .L_29340)


	//   ....[0]....
.L_29340:
        /*0134*/ 	.word	0x000020b0


	//   ....[1]....
        /*0138*/ 	.word	0x00002110


	//   ....[2]....
        /*013c*/ 	.word	0x00002170


	//   ....[3]....
        /*0140*/ 	.word	0x000021d0


	//   ....[4]....
        /*0144*/ 	.word	0x00002230


	//   ....[5]....
        /*0148*/ 	.word	0x00002290


	//   ....[6]....
        /*014c*/ 	.word	0x000022f0


	//   ....[7]....
        /*0150*/ 	.word	0x00002350


	//   ....[8]....
        /*0154*/ 	.word	0x000023b0


	//   ....[9]....
        /*0158*/ 	.word	0x00002410


	//   ....[10]....
        /*015c*/ 	.word	0x00002470


	//   ....[11]....
        /*0160*/ 	.word	0x000024d0


	//   ....[12]....
        /*0164*/ 	.word	0x00002530


	//   ....[13]....
        /*0168*/ 	.word	0x00002590


	//   ....[14]....
        /*016c*/ 	.word	0x000025f0


	//   ....[15]....
        /*0170*/ 	.word	0x00002650


	//   ....[16]....
        /*0174*/ 	.word	0x00002af0


	//   ....[17]....
        /*0178*/ 	.word	0x00003110


	//   ....[18]....
        /*017c*/ 	.word	0x00003190


	//   ....[19]....
        /*0180*/ 	.word	0x00003230


	//   ....[20]....
        /*0184*/ 	.word	0x000032c0


	//   ....[21]....
        /*0188*/ 	.word	0x00003360


	//   ....[22]....
        /*018c*/ 	.word	0x000033f0


	//   ....[23]....
        /*0190*/ 	.word	0x00003490


	//   ....[24]....
        /*0194*/ 	.word	0x00003520


	//   ....[25]....
        /*0198*/ 	.word	0x000035c0


	//   ....[26]....
        /*019c*/ 	.word	0x00003650


	//   ....[27]....
        /*01a0*/ 	.word	0x000036f0


	//   ....[28]....
        /*01a4*/ 	.word	0x00003780


	//   ....[29]....
        /*01a8*/ 	.word	0x00003820


	//   ....[30]....
        /*01ac*/ 	.word	0x000038b0


	//   ....[31]....
        /*01b0*/ 	.word	0x00003950


	//   ....[32]....
        /*01b4*/ 	.word	0x000039e0


	//----- nvinfo : EIATTR_VRC_CTA_INIT_COUNT
	.align		4
.L_29341:
        /*01b8*/ 	.byte	0x02, 0x4a
	.zero		1
	.zero		1


	//----- nvinfo : EIATTR_EXIT_INSTR_OFFSETS
	.align		4
        /*01bc*/ 	.byte	0x04, 0x1c
        /*01be*/ 	.short	(.L_29343 - .L_29342)


	//   ....[0]....
.L_29342:
        /*01c0*/ 	.word	0x00000330


	//   ....[1]....
        /*01c4*/ 	.word	0x00002c00


	//   ....[2]....
        /*01c8*/ 	.word	0x000030c0


	//----- nvinfo : EIATTR_MAX_THREADS
	.align		4
.L_29343:
        /*01cc*/ 	.byte	0x04, 0x05
        /*01ce*/ 	.short	(.L_29345 - .L_29344)
.L_29344:
        /*01d0*/ 	.word	0x00000080
        /*01d4*/ 	.word	0x00000001
        /*01d8*/ 	.word	0x00000001


	//----- nvinfo : EIATTR_CRS_STACK_SIZE
	.align		4
.L_29345:
        /*01dc*/ 	.byte	0x04, 0x1e
        /*01de*/ 	.short	(.L_29347 - .L_29346)
.L_29346:
        /*01e0*/ 	.word	0x00000000


	//----- nvinfo : EIATTR_CBANK_PARAM_SIZE
	.align		4
.L_29347:
        /*01e4*/ 	.byte	0x03, 0x19
        /*01e6*/ 	.short	0x0034


	//----- nvinfo : EIATTR_PARAM_CBANK
	.align		4
        /*01e8*/ 	.byte	0x04, 0x0a
        /*01ea*/ 	.short	(.L_29349 - .L_29348)
	.align		4
.L_29348:
        /*01ec*/ 	.word	index@(.nv.constant0._Z9cuda_gemmIiLi128ELi1ELi1ELi64ELi32ELi32ELi64ELi0ELi0EEviiiPT_S1_S1_iii)
        /*01f0*/ 	.short	0x0380
        /*01f2*/ 	.short	0x0034


	//----- nvinfo : EIATTR_SW_WAR
	.align		4
.L_29349:
        /*01f4*/ 	.byte	0x04, 0x36
        /*01f6*/ 	.short	(.L_29351 - .L_29350)
.L_29350:
        /*01f8*/ 	.word	0x00000008
.L_29351:


//--------------------- .nv.info._Z9cuda_gemmIiLi128ELi1ELi1ELi64ELi16ELi16ELi64ELi1ELi1EEviiiPT_S1_S1_iii --------------------------
	.section	.nv.info._Z9cuda_gemmIiLi128ELi1ELi1ELi64ELi16ELi16ELi64ELi1ELi1EEviiiPT_S1_S1_iii,"",@"SHT_CUDA_INFO"
	.sectionflags	@""
	.align	4


	//----- nvinfo : EIATTR_CUDA_API_VERSION
	.align		4
        /*0000*/ 	.byte	0x04, 0x37
        /*0002*/ 	.short	(.L_29353 - .L_29352)
.L_29352:
        /*0004*/ 	.word	0x00000082


	//----- nvinfo : EIATTR_KPARAM_INFO
	.align		4
.L_29353:
        /*0008*/ 	.byte	0x04, 0x17
        /*000a*/ 	.short	(.L_29355 - .L_29354)
.L_29354:
        /*000c*/ 	.word	0x00000000
        /*0010*/ 	.short	0x0008
        /*0012*/ 	.short	0x0030
        /*0014*/ 	.byte	0x00, 0xf0, 0x11, 0x00


	//----- nvinfo : EIATTR_KPARAM_INFO
	.align		4
.L_29355:
        /*0018*/ 	.byte	0x04, 0x17
        /*001a*/ 	.short	(.L_29357 - .L_29356)
.L_29356:
        /*001c*/ 	.word	0x00000000
        /*0020*/ 	.short	0x0007
        /*0022*/ 	.short	0x002c
        /*0024*/ 	.byte	0x00, 0xf0, 0x11, 0x00


	//----- nvinfo : EIATTR_KPARAM_INFO
	.align		4
.L_29357:
        /*0028*/ 	.byte	0x04, 0x17
        /*002a*/ 	.short	(.L_29359 - .L_29358)
.L_29358:
        /*002c*/ 	.word	0x00000000
        /*0030*/ 	.short	0x0006
        /*0032*/ 	.short	0x0028
        /*0034*/ 	.byte	0x00, 0xf0, 0x11, 0x00


	//----- nvinfo : EIATTR_KPARAM_INFO
	.align		4
.L_29359:
        /*0038*/ 	.byte	0x04, 0x17
        /*003a*/ 	.short	(.L_29361 - .L_29360)
.L_29360:
        /*003c*/ 	.word	0x00000000
        /*0040*/ 	.short	0x0005
        /*0042*/ 	.short	0x0020
        /*0044*/ 	.byte	0x00, 0xf5, 0x21, 0x00


	//----- nvinfo : EIATTR_KPARAM_INFO
	.align		4
.L_29361:
        /*0048*/ 	.byte	0x04, 0x17
        /*004a*/ 	.short	(.L_29363 - .L_29362)
.L_29362:
        /*004c*/ 	.word	0x00000000
        /*0050*/ 	.short	0x0004
        /*0052*/ 	.short	0x0018
        /*0054*/ 	.byte	0x00, 0xf5, 0x21, 0x00


	//----- nvinfo : EIATTR_KPARAM_INFO
	.align		4
.L_29363:
        /*0058*/ 	.byte	0x04, 0x17
        /*005a*/ 	.short	(.L_29365 - .L_29364)
.L_29364:
        /*005c*/ 	.word	0x00000000
        /*0060*/ 	.short	0x0003
        /*0062*/ 	.short	0x0010
        /*0064*/ 	.byte	0x00, 0xf5, 0x21, 0x00


	//----- nvinfo : EIATTR_KPARAM_INFO
	.align		4
.L_29365:
        /*0068*/ 	.byte	0x04, 0x17
        /*006a*/ 	.short	(.L_29367 - .L_29366)
.L_29366:
        /*006c*/ 	.word	0x00000000
        /*0070*/ 	.short	0x0002
        /*0072*/ 	.short	0x0008
        /*0074*/ 	.byte	0x00, 0xf0, 0x11, 0x00


	//----- nvinfo : EIATTR_KPARAM_INFO
	.align		4
.L_29367:
        /*0078*/ 	.byte	0x04, 0x17
        /*007a*/ 	.short	(.L_29369 - .L_29368)
.L_29368:
        /*007c*/ 	.word	0x00000000
        /*0080*/ 	.short	0x0001
        /*0082*/ 	.short	0x0004
        /*0084*/ 	.byte	0x00, 0xf0, 0x11, 0x00


	//----- nvinfo : EIATTR_KPARAM_INFO
	.align		4
.L_29369:
        /*0088*/ 	.byte	0x04, 0x17
        /*008a*/ 	.short	(.L_29371 - .L_29370)
.L_29370:
        /*008c*/ 	.word	0x00000000
        /*0090*/ 	.short	0x0000
        /*0092*/ 	.short	0x0000
        /*0094*/ 	.byte	0x00, 0xf0, 0x11, 0x00


	//----- nvinfo : EIATTR_SPARSE_MMA_MASK
	.align		4
.L_29371:
        /*0098*/ 	.byte	0x03, 0x50
        /*009a*/ 	.short	0x0000


	//----- nvinfo : EIATTR_MAXREG_COUNT
	.align		4
        /*009c*/ 	.byte	0x03, 0x1b
        /*009e*/ 	.short	0x00ff


	//----- nvinfo : EIATTR_NUM_BARRIERS
	.align		4
        /*00a0*/ 	.byte	0x02, 0x4c
        /*00a2*/ 	.byte	0x01
	.zero		1


	//----- nvinfo : EIATTR_MERCURY_ISA_VERSION
	.align		4
        /*00a4*/ 	.byte	0x03, 0x5f
        /*00a6*/ 	.short	0x0101


	//----- nvinfo : EIATTR_COOP_GROUP_MASK_REGIDS
	.align		4
        /*00a8*/ 	.byte	0x04, 0x29
        /*00aa*/ 	.short	(.L_29373 - .L_29372)


	//   ....[0]....
.L_29372:
        /*00ac*/ 	.word	0x05000006


	//   ....[1]....
        /*00b0*/ 	.word	0x05000006


	//   ....[2]....
        /*00b4*/ 	.word	0x05000006


	//   ....[3]....
        /*00b8*/ 	.word	0x05000006


	//   ....[4]....
        /*00bc*/ 	.word	0x05000006


	//   ....[5]....
        /*00c0*/ 	.word	0x05000006


	//   ....[6]....
        /*00c4*/ 	.word	0x05000006


	//   ....[7]....
        /*00c8*/ 	.word	0x05000006


	//   ....[8]....
        /*00cc*/ 	.word	0x05000006


	//   ....[9]....
        /*00d0*/ 	.word	0x05000006


	//   ....[10]....
        /*00d4*/ 	.word	0x05000006


	//   ....[11]....
        /*00d8*/ 	.word	0x05000006


	//   ....[12]....
        /*00dc*/ 	.word	0x05000006


	//   ....[13]....
        /*00e0*/ 	.word	0x05000006


	//   ....[14]....
        /*00e4*/ 	.word	0x05000006


	//   ....[15]....
        /*00e8*/ 	.word	0x05000006


	//----- nvinfo : EIATTR_COOP_GROUP_INSTR_OFFSETS
	.align		4
.L_29373:
        /*00ec*/ 	.byte	0x04, 0x28
        /*00ee*/ 	.short	(.L_29375 - .L_29374)


	//   ....[0]....
.L_29374:
        /*00f0*/ 	.word	0x00000b30


	//   ....[1]....
        /*00f4*/ 	.word	0x00000bb0


	//   ....[2]....
        /*00f8*/ 	.word	0x00000c40


	//   ....[3]....
        /*00fc*/ 	.word	0x00000cd0


	//   ....[4]....
        /*0100*/ 	.word	0x00000d60


	//   ....[5]....
        /*0104*/ 	.word	0x00000df0


	//   ....[6]....
        /*0108*/ 	.word	0x00000e80


	//   ....[7]....
        /*010c*/ 	.word	0x00000f10


	//   ....[8]....
        /*0110*/ 	.word	0x00000fa0


	//   ....[9]....
        /*0114*/ 	.word	0x00001030


	//   ....[10]....
        /*0118*/ 	.word	0x000010c0


	//   ....[11]....
        /*011c*/ 	.word	0x00001150


	//   ....[12]....
        /*0120*/ 	.word	0x000011e0


	//   ....[13]....
        /*0124*/ 	.word	0x00001270


	//   ....[14]....
        /*0128*/ 	.word	0x00001300


	//   ....[15]....
        /*012c*/ 	.word	0x00001390


	//----- nvinfo : EIATTR_VRC_CTA_INIT_COUNT
	.align		4
.L_29375:
        /*0130*/ 	.byte	0x02, 0x4a
	.zero		1
	.zero		1


	//----- nvinfo : EIATTR_EXIT_INSTR_OFFSETS
	.align		4
        /*0134*/ 	.byte	0x04, 0x1c
        /*0136*/ 	.short	(.L_29377 - .L_29376)


	//   ....[0]....
.L_29376:
        /*0138*/ 	.word	0x00000580


	//   ....[1]....
        /*013c*/ 	.word	0x00000ae0


	//----- nvinfo : EIATTR_MAX_THREADS
	.align		4
.L_29377:
        /*0140*/ 	.byte	0x04, 0x05
        /*0142*/ 	.short	(.L_29379 - .L_29378)
.L_29378:
        /*0144*/ 	.word	0x00000080
        /*0148*/ 	.word	0x00000001
        /*014c*/ 	.word	0x00000001


	//----- nvinfo : EIATTR_CRS_STACK_SIZE
	.align		4
.L_29379:
        /*0150*/ 	.byte	0x04, 0x1e
        /*0152*/ 	.short	(.L_29381 - .L_29380)
.L_29380:
        /*0154*/ 	.word	0x00000000


	//----- nvinfo : EIATTR_CBANK_PARAM_SIZE
	.align		4
.L_29381:
        /*0158*/ 	.byte	0x03, 0x19
        /*015a*/ 	.short	0x0034


	//----- nvinfo : EIATTR_PARAM_CBANK
	.align		4
        /*015c*/ 	.byte	0x04, 0x0a
        /*015e*/ 	.short	(.L_29383 - .L_29382)
	.align		4
.L_29382:
        /*0160*/ 	.word	index@(.nv.constant0._Z9cuda_gemmIiLi128ELi1ELi1ELi64ELi16ELi16ELi64ELi1ELi1EEviiiPT_S1_S1_iii)
        /*0164*/ 	.short	0x0380
        /*0166*/ 	.short	0x0034


	//----- nvinfo : EIATTR_SW_WAR
	.align		4
.L_29383:
        /*0168*/ 	.byte	0x04, 0x36
        /*016a*/ 	.short	(.L_29385 - .L_29384)
.L_29384:
        /*016c*/ 	.word	0x00000008
.L_29385:


//--------------------- .nv.info._Z9cuda_gemmIiLi128ELi1ELi1ELi64ELi16ELi16ELi64ELi1ELi0EEviiiPT_S1_S1_iii --------------------------
	.section	.nv.info._Z9cuda_gemmIiLi128ELi1ELi1ELi64ELi16ELi16ELi64ELi1ELi0EEviiiPT_S1_S1_iii,"",@"SHT_CUDA_INFO"
	.sectionflags	@""
	.align	4


	//----- nvinfo : EIATTR_CUDA_API_VERSION
	.align		4
        /*0000*/ 	.byte	0x04, 0x37
        /*0002*/ 	.short	(.L_29387 - .L_29386)
.L_29386:
        /*0004*/ 	.word	0x00000082


	//----- nvinfo : EIATTR_KPARAM_INFO
	.align		4
.L_29387:
        /*0008*/ 	.byte	0x04, 0x17
        /*000a*/ 	.short	(.L_29389 - .L_29388)
.L_29388:
        /*000c*/ 	.word	0x00000000
        /*0010*/ 	.short	0x0008
        /*0012*/ 	.short	0x0030
        /*0014*/ 	.byte	0x00, 0xf0, 0x11, 0x00


	//----- nvinfo : EIATTR_KPARAM_INFO
	.align		4
.L_29389:
        /*0018*/ 	.byte	0x04, 0x17
        /*001a*/ 	.short	(.L_29391 - .L_29390)
.L_29390:
        /*001c*/ 	.word	0x00000000
        /*0020*/ 	.short	0x0007
        /*0022*/ 	.short	0x002c
        /*0024*/ 	.byte	0x00, 0xf0, 0x11, 0x00


	//----- nvinfo : EIATTR_KPARAM_INFO
	.align		4
.L_29391:
        /*0028*/ 	.byte	0x04, 0x17
        /*002a*/ 	.short	(.L_29393 - .L_29392)
.L_29392:
        /*002c*/ 	.word	0x00000000
        /*0030*/ 	.short	0x0006
        /*0032*/ 	.short	0x0028
        /*0034*/ 	.byte	0x00, 0xf0, 0x11, 0x00


	//----- nvinfo : EIATTR_KPARAM_INFO
	.align		4
.L_29393:
        /*0038*/ 	.byte	0x04, 0x17
        /*003a*/ 	.short	(.L_29395 - .L_29394)
.L_29394:
        /*003c*/ 	.word	0x00000000
        /*0040*/ 	.short	0x0005
        /*0042*/ 	.short	0x0020
        /*0044*/ 	.byte	0x00, 0xf5, 0x21, 0x00


	//----- nvinfo : EIATTR_KPARAM_INFO
	.align		4
.L_29395:
        /*0048*/ 	.byte	0x04, 0x17
        /*004a*/ 	.short	(.L_29397 - .L_29396)
.L_29396:
        /*004c*/ 	.word	0x00000000
        /*0050*/ 	.short	0x0004
        /*0052*/ 	.short	0x0018
        /*0054*/ 	.byte	0x00, 0xf5, 0x21, 0x00


	//----- nvinfo : EIATTR_KPARAM_INFO
	.align		4
.L_29397:
        /*0058*/ 	.byte	0x04, 0x17
        /*005a*/ 	.short	(.L_29399 - .L_29398)
.L_29398:
        /*005c*/ 	.word	0x00000000
        /*0060*/ 	.short	0x0003
        /*0062*/ 	.short	0x0010
        /*0064*/ 	.byte	0x00, 0xf5, 0x21, 0x00


	//----- nvinfo : EIATTR_KPARAM_INFO
	.align		4
.L_29399:
        /*0068*/ 	.byte	0x04, 0x17
        /*006a*/ 	.short	(.L_29401 - .L_29400)
.L_29400:
        /*006c*/ 	.word	0x00000000
        /*0070*/ 	.short	0x0002
        /*0072*/ 	.short	0x0008
        /*0074*/ 	.byte	0x00, 0xf0, 0x11, 0x00


	//----- nvinfo : EIATTR_KPARAM_INFO
	.align		4
.L_29401:
        /*0078*/ 	.byte	0x04, 0x17
        /*007a*/ 	.short	(.L_29403 - .L_29402)
.L_29402:
        /*007c*/ 	.word	0x00000000
        /*0080*/ 	.short	0x0001
        /*0082*/ 	.short	0x0004
        /*0084*/ 	.byte	0x00, 0xf0, 0x11, 0x00


	//----- nvinfo : EIATTR_KPARAM_INFO
	.align		4
.L_29403:
        /*0088*/ 	.byte	0x04, 0x17
        /*008a*/ 	.short	(.L_29405 - .L_29404)
.L_29404:
        /*008c*/ 	.word	0x00000000
        /*0090*/ 	.short	0x0000
        /*0092*/ 	.short	0x0000
        /*0094*/ 	.byte	0x00, 0xf0, 0x11, 0x00


	//----- nvinfo : EIATTR_SPARSE_MMA_MASK
	.align		4
.L_29405:
        /*0098*/ 	.byte	0x03, 0x50
        /*009a*/ 	.short	0x0000


	//----- nvinfo : EIATTR_MAXREG_COUNT
	.align		4
        /*009c*/ 	.byte	0x03, 0x1b
        /*009e*/ 	.short	0x00ff


	//----- nvinfo : EIATTR_NUM_BARRIERS
	.align		4
        /*00a0*/ 	.byte	0x02, 0x4c
        /*00a2*/ 	.byte	0x01
	.zero		1


	//----- nvinfo : EIATTR_MERCURY_ISA_VERSION
	.align		4
        /*00a4*/ 	.byte	0x03, 0x5f
        /*00a6*/ 	.short	0x0101


	//----- nvinfo : EIATTR_COOP_GROUP_MASK_REGIDS
	.align		4
        /*00a8*/ 	.byte	0x04, 0x29
        /*00aa*/ 	.short	(.L_29407 - .L_29406)


	//   ....[0]....
.L_29406:
        /*00ac*/ 	.word	0xffffffff


	//   ....[1]....
        /*00b0*/ 	.word	0xffffffff


	//   ....[2]....
        /*00b4*/ 	.word	0xffffffff


	//   ....[3]....
        /*00b8*/ 	.word	0xffffffff


	//   ....[4]....
        /*00bc*/ 	.word	0xffffffff


	//   ....[5]....
        /*00c0*/ 	.word	0xffffffff


	//   ....[6]....
        /*00c4*/ 	.word	0xffffffff


	//   ....[7]....
        /*00c8*/ 	.word	0xffffffff


	//   ....[8]....
        /*00cc*/ 	.word	0xffffffff


	//   ....[9]....
        /*00d0*/ 	.word	0xffffffff


	//   ....[10]....
        /*00d4*/ 	.word	0xffffffff


	//   ....[11]....
        /*00d8*/ 	.word	0xffffffff


	//   ....[12]....
        /*00dc*/ 	.word	0xffffffff


	//   ....[13]....
        /*00e0*/ 	.word	0xffffffff


	//   ....[14]....
        /*00e4*/ 	.word	0xffffffff


	//   ....[15]....
        /*00e8*/ 	.word	0xffffffff


	//   ....[16]....
        /*00ec*/ 	.word	0x05000039


	//   ....[17]....
        /*00f0*/ 	.word	0x05000039


	//   ....[18]....
        /*00f4*/ 	.word	0x05000039


	//   ....[19]....
        /*00f8*/ 	.word	0x05000039


	//   ....[20]....
        /*00fc*/ 	.word	0x05000039


	//   ....[21]....
        /*0100*/ 	.word	0x05000039


	//   ....[22]....
        /*0104*/ 	.word	0x05000039


	//   ....[23]....
        /*0108*/ 	.word	0x05000039


	//   ....[24]....
        /*010c*/ 	.word	0x05000039


	//   ....[25]....
        /*0110*/ 	.word	0x05000039


	//   ....[26]....
        /*0114*/ 	.word	0x05000039


	//   ....[27]....
        /*0118*/ 	.word	0x05000039


	//   ....[28]....
        /*011c*/ 	.word	0x05000039


	//   ....[29]....
        /*0120*/ 	.word	0x05000039


	//   ....[30]....
        /*0124*/ 	.word	0x05000039


	//   ....[31]....
        /*0128*/ 	.word	0x05000039


	//----- nvinfo : EIATTR_COOP_GROUP_INSTR_OFFSETS
	.align		4
.L_29407:
        /*012c*/ 	.byte	0x04, 0x28
        /*012e*/ 	.short	(.L_29409 - .L_29408)


	//   ....[0]....
.L_29408:
        /*0130*/ 	.word	0x00001aa0


	//   ....[1]....
        /*0134*/ 	.word	0x00001b00


	//   ....[2]....
        /*0138*/ 	.word	0x00001b60


	//   ....[3]....
        /*013c*/ 	.word	0x00001bc0


	//   ....[4]....
        /*0140*/ 	.word	0x00001c20


	//   ....[5]....
        /*0144*/ 	.word	0x00001c80


	//   ....[6]....
        /*0148*/ 	.word	0x00001ce0


	//   ....[7]....
        /*014c*/ 	.word	0x00001d40


	//   ....[8]....
        /*0150*/ 	.word	0x00001de0


	//   ....[9]....
        /*0154*/ 	.word	0x00001e40


	//   ....[10]....
        /*0158*/ 	.word	0x00001ea0


	//   ....[11]....
        /*015c*/ 	.word	0x00001f00


	//   ....[12]....
        /*0160*/ 	.word	0x00001f60


	//   ....[13]....
        /*0164*/ 	.word	0x00001fc0


	//   ....[14]....
        /*0168*/ 	.word	0x00002020


	//   ....[15]....
        /*016c*/ 	.word	0x00002080


	//   ....[16]....
        /*0170*/ 	.word	0x000025d0


	//   ....[17]....
        /*0174*/ 	.word	0x00002660


	//   ....[18]....
        /*0178*/ 	.word	0x000026f0


	//   ....[19]....
        /*017c*/ 	.word	0x00002780


	//   ....[20]....
        /*0180*/ 	.word	0x00002810


	//   ....[21]....
        /*0184*/ 	.word	0x000028a0


	//   ....[22]....
        /*0188*/ 	.word	0x00002930


	//   ....[23]....
        /*018c*/ 	.word	0x000029c0


	//   ....[24]....
        /*0190*/ 	.word	0x00002a50


	//   ....[25]....
        /*0194*/ 	.word	0x00002ae0


	//   ....[26]....
        /*0198*/ 	.word	0x00002b70


	//   ....[27]....
        /*019c*/ 	.word	0x00002c00


	//   ....[28]....
        /*01a0*/ 	.word	0x00002c90


	//   ....[29]....
        /*01a4*/ 	.word	0x00002d20


	//   ....[30]....
        /*01a8*/ 	.word	0x00002db0


	//   ....[31]....
        /*01ac*/ 	.word	0x00002e40


	//----- nvinfo : EIATTR_VRC_CTA_INIT_COUNT
	.align		4
.L_29409:
        /*01b0*/ 	.byte	0x02, 0x4a
	.zero		1
	.zero		1


	//----- nvinfo : EIATTR_EXIT_INSTR_OFFSETS
	.align		4
        /*01b4*/ 	.byte	0x04, 0x1c
        /*01b6*/ 	.short	(.L_29411 - .L_29410)


	//   ....[0]....
.L_29410:
        /*01b8*/ 	.word	0x00000620


	//   ....[1]....
        /*01bc*/ 	.word	0x00002570


	//----- nvinfo : EIATTR_MAX_THREADS
	.align		4
.L_29411:
        /*01c0*/ 	.byte	0x04, 0x05
        /*01c2*/ 	.short	(.L_29413 - .L_29412)
.L_29412:
        /*01c4*/ 	.word	0x00000080
        /*01c8*/ 	.word	0x00000001
        /*01cc*/ 	.word	0x00000001


	//----- nvinfo : EIATTR_CRS_STACK_SIZE
	.align		4
.L_29413:
        /*01d0*/ 	.byte	0x04, 0x1e
        /*01d2*/ 	.short	(.L_29415 - .L_29414)
.L_29414:
        /*01d4*/ 	.word	0x00000000


	//----- nvinfo : EIATTR_CBANK_PARAM_SIZE
	.align		4
.L_29415:
        /*01d8*/ 	.byte	0x03, 0x19
        /*01da*/ 	.short	0x0034


	//----- nvinfo : EIATTR_PARAM_CBANK
	.align		4
        /*01dc*/ 	.byte	0x04, 0x0a
        /*01de*/ 	.short	(.L_29417 - .L_29416)
	.align		4
.L_29416:
        /*01e0*/ 	.word	index@(.nv.constant0._Z9cuda_gemmIiLi128ELi1ELi1ELi64ELi16ELi16ELi64ELi1ELi0EEviiiPT_S1_S1_iii)
        /*01e4*/ 	.short	0x0380
        /*01e6*/ 	.short	0x0034


	//----- nvinfo : EIATTR_SW_WAR
	.align		4
.L_29417:
        /*01e8*/ 	.byte	0x04, 0x36
        /*01ea*/ 	.short	(.L_29419 - .L_29418)
.L_29418:
        /*01ec*/ 	.word	0x00000008
.L_29419:


//--------------------- .nv.info._Z9cuda_gemmIiLi128ELi1ELi1ELi64ELi16ELi16ELi64ELi0ELi1EEviiiPT_S1_S1_iii --------------------------
	.section	.nv.info._Z9cuda_gemmIiLi128ELi1ELi1ELi64ELi16ELi16ELi64ELi0ELi1EEviiiPT_S1_S1_iii,"",@"SHT_CUDA_INFO"
	.sectionflags	@""
	.align	4


	//----- nvinfo : EIATTR_CUDA_API_VERSION
	.align		4
        /*0000*/ 	.byte	0x04, 0x37
        /*0002*/ 	.short	(.L_29421 - .L_29420)
.L_29420:
        /*0004*/ 	.word	0x00000082


	//----- nvinfo : EIATTR_KPARAM_INFO
	.align		4
.L_29421:
        /*0008*/ 	.byte	0x04, 0x17
        /*000a*/ 	.short	(.L_29423 - .L_29422)
.L_29422:
        /*000c*/ 	.word	0x00000000
        /*0010*/ 	.short	0x0008
        /*0012*/ 	.short	0x0030
        /*0014*/ 	.byte	0x00, 0xf0, 0x11, 0x00


	//----- nvinfo : EIATTR_KPARAM_INFO
	.align		4
.L_29423:
        /*0018*/ 	.byte	0x04, 0x17
        /*001a*/ 	.short	(.L_29425 - .L_29424)
.L_29424:
        /*001c*/ 	.word	0x00000000
        /*0020*/ 	.short	0x0007
        /*0022*/ 	.short	0x002c
        /*0024*/ 	.byte	0x00, 0xf0, 0x11, 0x00


	//----- nvinfo : EIATTR_KPARAM_INFO
	.align		4
.L_29425:
        /*0028*/ 	.byte	0x04, 0x17
        /*002a*/ 	.short	(.L_29427 - .L_29426)
.L_29426:
        /*002c*/ 	.word	0x00000000
        /*0030*/ 	.short	0x0006
        /*0032*/ 	.short	0x0028
        /*0034*/ 	.byte	0x00, 0xf0, 0x11, 0x00


	//----- nvinfo : EIATTR_KPARAM_INFO
	.align		4
.L_29427:
        /*0038*/ 	.byte	0x04, 0x17
        /*003a*/ 	.short	(.L_29429 - .L_29428)
.L_29428:
        /*003c*/ 	.word	0x00000000
        /*0040*/ 	.short	0x0005
        /*0042*/ 	.short	0x0020
        /*0044*/ 	.byte	0x00, 0xf5, 0x21, 0x00


	//----- nvinfo : EIATTR_KPARAM_INFO
	.align		4
.L_29429:
        /*0048*/ 	.byte	0x04, 0x17
        /*004a*/ 	.short	(.L_29431 - .L_29430)
.L_29430:
        /*004c*/ 	.word	0x00000000
        /*0050*/ 	.short	0x0004
        /*0052*/ 	.short	0x0018
        /*0054*/ 	.byte	0x00, 0xf5, 0x21, 0x00


	//----- nvinfo : EIATTR_KPARAM_INFO
	.align		4
.L_29431:
        /*0058*/ 	.byte	0x04, 0x17
        /*005a*/ 	.short	(.L_29433 - .L_29432)
.L_29432:
        /*005c*/ 	.word	0x00000000
        /*0060*/ 	.short	0x0003
        /*0062*/ 	.short	0x0010
        /*0064*/ 	.byte	0x00, 0xf5, 0x21, 0x00


	//----- nvinfo : EIATTR_KPARAM_INFO
	.align		4
.L_29433:
        /*0068*/ 	.byte	0x04, 0x17
        /*006a*/ 	.short	(.L_29435 - .L_29434)
.L_29434:
        /*006c*/ 	.word	0x00000000
        /*0070*/ 	.short	0x0002
        /*0072*/ 	.short	0x0008
        /*0074*/ 	.byte	0x00, 0xf0, 0x11, 0x00


	//----- nvinfo : EIATTR_KPARAM_INFO
	.align		4
.L_29435:
        /*0078*/ 	.byte	0x04, 0x17
        /*007a*/ 	.short	(.L_29437 - .L_29436)
.L_29436:
        /*007c*/ 	.word	0x00000000
        /*0080*/ 	.short	0x0001
        /*0082*/ 	.short	0x0004
        /*0084*/ 	.byte	0x00, 0xf0, 0x11, 0x00


	//----- nvinfo : EIATTR_KPARAM_INFO
	.align		4
.L_29437:
        /*0088*/ 	.byte	0x04, 0x17
        /*008a*/ 	.short	(.L_29439 - .L_29438)
.L_29438:
        /*008c*/ 	.word	0x00000000
        /*0090*/ 	.short	0x0000
        /*0092*/ 	.short	0x0000
        /*0094*/ 	.byte	0x00, 0xf0, 0x11, 0x00


	//----- nvinfo : EIATTR_SPARSE_MMA_MASK
	.align		4
.L_29439:
        /*0098*/ 	.byte	0x03, 0x50
        /*009a*/ 	.short	0x0000


	//----- nvinfo : EIATTR_MAXREG_COUNT
	.align		4
        /*009c*/ 	.byte	0x03, 0x1b
        /*009e*/ 	.short	0x00ff


	//----- nvinfo : EIATTR_NUM_BARRIERS
	.align		4
        /*00a0*/ 	.byte	0x02, 0x4c
        /*00a2*/ 	.byte	0x01
	.zero		1


	//----- nvinfo : EIATTR_MERCURY_ISA_VERSION
	.align		4
        /*00a4*/ 	.byte	0x03, 0x5f
        /*00a6*/ 	.short	0x0101


	//----- nvinfo : EIATTR_COOP_GROUP_MASK_REGIDS
	.align		4
        /*00a8*/ 	.byte	0x04, 0x29
        /*00aa*/ 	.short	(.L_29441 - .L_29440)


	//   ....[0]....
.L_29440:
        /*00ac*/ 	.word	0x05000006


	//   ....[1]....
        /*00b0*/ 	.word	0x05000006


	//   ....[2]....
        /*00b4*/ 	.word	0x05000006


	//   ....[3]....
        /*00b8*/ 	.word	0x05000006


	//   ....[4]....
        /*00bc*/ 	.word	0x05000006


	//   ....[5]....
        /*00c0*/ 	.word	0x05000006


	//   ....[6]....
        /*00c4*/ 	.word	0x05000006


	//   ....[7]....
        /*00c8*/ 	.word	0x05000006


	//   ....[8]....
        /*00cc*/ 	.word	0x05000006


	//   ....[9]....
        /*00d0*/ 	.word	0x05000006


	//   ....[10]....
        /*00d4*/ 	.word	0x05000006


	//   ....[11]....
        /*00d8*/ 	.word	0x05000006


	//   ....[12]....
        /*00dc*/ 	.word	0x05000006


	//   ....[13]....
        /*00e0*/ 	.word	0x05000006


	//   ....[14]....
        /*00e4*/ 	.word	0x05000006


	//   ....[15]....
        /*00e8*/ 	.word	0x05000006


	//----- nvinfo : EIATTR_COOP_GROUP_INSTR_OFFSETS
	.align		4
.L_29441:
        /*00ec*/ 	.byte	0x04, 0x28
        /*00ee*/ 	.short	(.L_29443 - .L_29442)


	//   ....[0]....
.L_29442:
        /*00f0*/ 	.word	0x00000b70


	//   ....[1]....
        /*00f4*/ 	.word	0x00000bf0


	//   ....[2]....
        /*00f8*/ 	.word	0x00000c80


	//   ....[3]....
        /*00fc*/ 	.word	0x00000d10


	//   ....[4]....
        /*0100*/ 	.word	0x00000da0


	//   ....[5]....
        /*0104*/ 	.word	0x00000e30


	//   ....[6]....
        /*0108*/ 	.word	0x00000ec0


	//   ....[7]....
        /*010c*/ 	.word	0x00000f50


	//   ....[8]....
        /*0110*/ 	.word	0x00000fe0


	//   ....[9]....
        /*0114*/ 	.word	0x00001070


	//   ....[10]....
        /*0118*/ 	.word	0x00001100


	//   ....[11]....
        /*011c*/ 	.word	0x00001190


	//   ....[12]....
        /*0120*/ 	.word	0x00001220


	//   ....[13]....
        /*0124*/ 	.word	0x000012b0


	//   ....[14]....
        /*0128*/ 	.word	0x00001340


	//   ....[15]....
        /*012c*/ 	.word	0x000013d0


	//----- nvinfo : EIATTR_VRC_CTA_INIT_COUNT
	.align		4
.L_29443:
        /*0130*/ 	.byte	0x02, 0x4a
	.zero		1
	.zero		1


	//----- nvinfo : EIATTR_EXIT_INSTR_OFFSETS
	.align		4
        /*0134*/ 	.byte	0x04, 0x1c
        /*0136*/ 	.short	(.L_29445 - .L_29444)


	//   ....[0]....
.L_29444:
        /*0138*/ 	.word	0x00000580


	//   ....[1]....
        /*013c*/ 	.word	0x00000b20


	//----- nvinfo : EIATTR_MAX_THREADS
	.align		4
.L_29445:
        /*0140*/ 	.byte	0x04, 0x05
        /*0142*/ 	.short	(.L_29447 - .L_29446)
.L_29446:
        /*0144*/ 	.word	0x00000080
        /*0148*/ 	.word	0x00000001
        /*014c*/ 	.word	0x00000001


	//----- nvinfo : EIATTR_CRS_STACK_SIZE
	.align		4
.L_29447:
        /*0150*/ 	.byte	0x04, 0x1e
        /*0152*/ 	.short	(.L_29449 - .L_29448)
.L_29448:
        /*0154*/ 	.word	0x00000000


	//----- nvinfo : EIATTR_CBANK_PARAM_SIZE
	.align		4
.L_29449:
        /*0158*/ 	.byte	0x03, 0x19
        /*015a*/ 	.short	0x0034


	//----- nvinfo : EIATTR_PARAM_CBANK
	.align		4
        /*015c*/ 	.byte	0x04, 0x0a
        /*015e*/ 	.short	(.L_29451 - .L_29450)
	.align		4
.L_29450:
        /*0160*/ 	.word	index@(.nv.constant0._Z9cuda_gemmIiLi128ELi1ELi1ELi64ELi16ELi16ELi64ELi0ELi1EEviiiPT_S1_S1_iii)
        /*0164*/ 	.short	0x0380
        /*0166*/ 	.short	0x0034


	//----- nvinfo : EIATTR_SW_WAR
	.align		4
.L_29451:
        /*0168*/ 	.byte	0x04, 0x36
        /*016a*/ 	.short	(.L_29453 - .L_29452)
.L_29452:
        /*016c*/ 	.word	0x00000008
.L_29453:


//--------------------- .nv.info._Z9cuda_gemmIiLi128ELi1ELi1ELi64ELi16ELi16ELi64ELi0ELi0EEviiiPT_S1_S1_iii --------------------------
	.section	.nv.info._Z9cuda_gemmIiLi128ELi1ELi1ELi64ELi16ELi16ELi64ELi0ELi0EEviiiPT_S1_S1_iii,"",@"SHT_CUDA_INFO"
	.sectionflags	@""
	.align	4


	//----- nvinfo : EIATTR_CUDA_API_VERSION
	.align		4
        /*0000*/ 	.byte	0x04, 0x37
        /*0002*/ 	.short	(.L_29455 - .L_29454)
.L_29454:
        /*0004*/ 	.word	0x00000082


	//----- nvinfo : EIATTR_KPARAM_INFO
	.align		4
.L_29455:
        /*0008*/ 	.byte	0x04, 0x17
        /*000a*/ 	.short	(.L_29457 - .L_29456)
.L_29456:
        /*000c*/ 	.word	0x00000000
        /*0010*/ 	.short	0x0008
        /*0012*/ 	.short	0x0030
        /*0014*/ 	.byte	0x00, 0xf0, 0x11, 0x00


	//----- nvinfo : EIATTR_KPARAM_INFO
	.align		4
.L_29457:
        /*0018*/ 	.byte	0x04, 0x17
        /*001a*/ 	.short	(.L_29459 - .L_29458)
.L_29458:
        /*001c*/ 	.word	0x00000000
        /*0020*/ 	.short	0x0007
        /*0022*/ 	.short	0x002c
        /*0024*/ 	.byte	0x00, 0xf0, 0x11, 0x00


	//----- nvinfo : EIATTR_KPARAM_INFO
	.align		4
.L_29459:
        /*0028*/ 	.byte	0x04, 0x17
        /*002a*/ 	.short	(.L_29461 - .L_29460)
.L_29460:
        /*002c*/ 	.word	0x00000000
        /*0030*/ 	.short	0x0006
        /*0032*/ 	.short	0x0028
        /*0034*/ 	.byte	0x00, 0xf0, 0x11, 0x00


	//----- nvinfo : EIATTR_KPARAM_INFO
	.align		4
.L_29461:
        /*0038*/ 	.byte	0x04, 0x17
        /*003a*/ 	.short	(.L_29463 - .L_29462)
.L_29462:
        /*003c*/ 	.word	0x00000000
        /*0040*/ 	.short	0x0005
        /*0042*/ 	.short	0x0020
        /*0044*/ 	.byte	0x00, 0xf5, 0x21, 0x00


	//----- nvinfo : EIATTR_KPARAM_INFO
	.align		4
.L_29463:
        /*0048*/ 	.byte	0x04, 0x17
        /*004a*/ 	.short	(.L_29465 - .L_29464)
.L_29464:
        /*004c*/ 	.word	0x00000000
        /*0050*/ 	.short	0x0004
        /*0052*/ 	.short	0x0018
        /*0054*/ 	.byte	0x00, 0xf5, 0x21, 0x00


	//----- nvinfo : EIATTR_KPARAM_INFO
	.align		4
.L_29465:
        /*0058*/ 	.byte	0x04, 0x17
        /*005a*/ 	.short	(.L_29467 - .L_29466)
.L_29466:
        /*005c*/ 	.word	0x00000000
        /*0060*/ 	.short	0x0003
        /*0062*/ 	.short	0x0010
        /*0064*/ 	.byte	0x00, 0xf5, 0x21, 0x00


	//----- nvinfo : EIATTR_KPARAM_INFO
	.align		4
.L_29467:
        /*0068*/ 	.byte	0x04, 0x17
        /*006a*/ 	.short	(.L_29469 - .L_29468)
.L_29468:
        /*006c*/ 	.word	0x00000000
        /*0070*/ 	.short	0x0002
        /*0072*/ 	.short	0x0008
        /*0074*/ 	.byte	0x00, 0xf0, 0x11, 0x00


	//----- nvinfo : EIATTR_KPARAM_INFO
	.align		4
.L_29469:
        /*0078*/ 	.byte	0x04, 0x17
        /*007a*/ 	.short	(.L_29471 - .L_29470)
.L_29470:
        /*007c*/ 	.word	0x00000000
        /*0080*/ 	.short	0x0001
        /*0082*/ 	.short	0x0004
        /*0084*/ 	.byte	0x00, 0xf0, 0x11, 0x00


	//----- nvinfo : EIATTR_KPARAM_INFO
	.align		4
.L_29471:
        /*0088*/ 	.byte	0x04, 0x17
        /*008a*/ 	.short	(.L_29473 - .L_29472)
.L_29472:
        /*008c*/ 	.word	0x00000000
        /*0090*/ 	.short	0x0000
        /*0092*/ 	.short	0x0000
        /*0094*/ 	.byte	0x00, 0xf0, 0x11, 0x00


	//----- nvinfo : EIATTR_SPARSE_MMA_MASK
	.align		4
.L_29473:
        /*0098*/ 	.byte	0x03, 0x50
        /*009a*/ 	.short	0x0000


	//----- nvinfo : EIATTR_MAXREG_COUNT
	.align		4
        /*009c*/ 	.byte	0x03, 0x1b
        /*009e*/ 	.short	0x00ff


	//----- nvinfo : EIATTR_NUM_BARRIERS
	.align		4
        /*00a0*/ 	.byte	0x02, 0x4c
        /*00a2*/ 	.byte	0x01
	.zero		1


	//----- nvinfo : EIATTR_MERCURY_ISA_VERSION
	.align		4
        /*00a4*/ 	.byte	0x03, 0x5f
        /*00a6*/ 	.short	0x0101


	//----- nvinfo : EIATTR_COOP_GROUP_MASK_REGIDS
	.align		4
        /*00a8*/ 	.byte	0x04, 0x29
        /*00aa*/ 	.short	(.L_29475 - .L_29474)


	//   ....[0]....
.L_29474:
        /*00ac*/ 	.word	0xffffffff


	//   ....[1]....
        /*00b0*/ 	.word	0xffffffff


	//   ....[2]....
        /*00b4*/ 	.word	0xffffffff


	//   ....[3]....
        /*00b8*/ 	.word	0xffffffff


	//   ....[4]....
        /*00bc*/ 	.word	0xffffffff


	//   ....[5]....
        /*00c0*/ 	.word	0xffffffff


	//   ....[6]....
        /*00c4*/ 	.word	0xffffffff


	//   ....[7]....
        /*00c8*/ 	.word	0xffffffff


	//   ....[8]....
        /*00cc*/ 	.word	0xffffffff


	//   ....[9]....
        /*00d0*/ 	.word	0xffffffff


	//   ....[10]....
        /*00d4*/ 	.word	0xffffffff


	//   ....[11]....
        /*00d8*/ 	.word	0xffffffff


	//   ....[12]....
        /*00dc*/ 	.word	0xffffffff


	//   ....[13]....
        /*00e0*/ 	.word	0xffffffff


	//   ....[14]....
        /*00e4*/ 	.word	0xffffffff


	//   ....[15]....
        /*00e8*/ 	.word	0xffffffff


	//   ....[16]....
        /*00ec*/ 	.word	0x05000034


	//   ....[17]....
        /*00f0*/ 	.word	0x05000034


	//   ....[18]....
        /*00f4*/ 	.word	0x05000034


	//   ....[19]....
        /*00f8*/ 	.word	0x05000034


	//   ....[20]....
        /*00fc*/ 	.word	0x05000034


	//   ....[21]....
        /*0100*/ 	.word	0x05000034


	//   ....[22]....
        /*0104*/ 	.word	0x05000034


	//   ....[23]....
        /*0108*/ 	.word	0x05000034


	//   ....[24]....
        /*010c*/ 	.word	0x05000034


	//   ....[25]....
        /*0110*/ 	.word	0x05000034


	//   ....[26]....
        /*0114*/ 	.word	0x05000034


	//   ....[27]....
        /*0118*/ 	.word	0x05000034


	//   ....[28]....
        /*011c*/ 	.word	0x05000034


	//   ....[29]....
        /*0120*/ 	.word	0x05000034


	//   ....[30]....
        /*0124*/ 	.word	0x05000034


	//   ....[31]....
        /*0128*/ 	.word	0x05000034


	//----- nvinfo : EIATTR_COOP_GROUP_INSTR_OFFSETS
	.align		4
.L_29475:
        /*012c*/ 	.byte	0x04, 0x28
        /*012e*/ 	.short	(.L_29477 - .L_29476)


	//   ....[0]....
.L_29476:
        /*0130*/ 	.word	0x00001a90


	//   ....[1]....
        /*0134*/ 	.word	0x00001af0


	//   ....[2]....
        /*0138*/ 	.word	0x00001b50


	//   ....[3]....
        /*013c*/ 	.word	0x00001bb0


	//   ....[4]....
        /*0140*/ 	.word	0x00001c10


	//   ....[5]....
        /*0144*/ 	.word	0x00001cb0


	//   ....[6]....
        /*0148*/ 	.word	0x00001d10


	//   ....[7]....
        /*014c*/ 	.word	0x00001d70


	//   ....[8]....
        /*0150*/ 	.word	0x00001dd0


	//   ....[9]....
        /*0154*/ 	.word	0x00001e30


	//   ....[10]....
        /*0158*/ 	.word	0x00001e90


	//   ....[11]....
        /*015c*/ 	.word	0x00001f30


	//   ....[12]....
        /*0160*/ 	.word	0x00001f90


	//   ....[13]....
        /*0164*/ 	.word	0x00001ff0


	//   ....[14]....
        /*0168*/ 	.word	0x00002050


	//   ....[15]....
        /*016c*/ 	.word	0x000020b0


	//   ....[16]....
        /*0170*/ 	.word	0x00002630


	//   ....[17]....
        /*0174*/ 	.word	0x000026c0


	//   ....[18]....
        /*0178*/ 	.word	0x00002750


	//   ....[19]....
        /*017c*/ 	.word	0x000027e0


	//   ....[20]....
        /*0180*/ 	.word	0x00002870


	//   ....[21]....
        /*0184*/ 	.word	0x00002900


	//   ....[22]....
        /*0188*/ 	.word	0x00002990


	//   ....[23]....
        /*018c*/ 	.word	0x00002a20


	//   ....[24]....
        /*0190*/ 	.word	0x00002ab0


	//   ....[25]....
        /*0194*/ 	.word	0x00002b40


	//   ....[26]....
        /*0198*/ 	.word	0x00002bd0


	//   ....[27]....
        /*019c*/ 	.word	0x00002c60


	//   ....[28]....
        /*01a0*/ 	.word	0x00002cf0


	//   ....[29]....
        /*01a4*/ 	.word	0x00002d80


	//   ....[30]....
        /*01a8*/ 	.word	0x00002e10


	//   ....[31]....
        /*01ac*/ 	.word	0x00002ea0


	//----- nvinfo : EIATTR_VRC_CTA_INIT_COUNT
	.align		4
.L_29477:
        /*01b0*/ 	.byte	0x02, 0x4a
	.zero		1
	.zero		1


	//----- nvinfo : EIATTR_EXIT_INSTR_OFFSETS
	.align		4
        /*01b4*/ 	.byte	0x04, 0x1c
        /*01b6*/ 	.short	(.L_29479 - .L_29478)


	//   ....[0]....
.L_29478:
        /*01b8*/ 	.word	0x00000620


	//   ....[1]....
        /*01bc*/ 	.word	0x000025d0


	//----- nvinfo : EIATTR_MAX_THREADS
	.align		4
.L_29479:
        /*01c0*/ 	.byte	0x04, 0x05
        /*01c2*/ 	.short	(.L_29481 - .L_29480)
.L_29480:
        /*01c4*/ 	.word	0x00000080
        /*01c8*/ 	.word	0x00000001
        /*01cc*/ 	.word	0x00000001


	//----- nvinfo : EIATTR_CRS_STACK_SIZE
	.align		4
.L_29481:
        /*01d0*/ 	.byte	0x04, 0x1e
        /*01d2*/ 	.short	(.L_29483 - .L_29482)
.L_29482:
        /*01d4*/ 	.word	0x00000000


	//----- nvinfo : EIATTR_CBANK_PARAM_SIZE
	.align		4
.L_29483:
        /*01d8*/ 	.byte	0x03, 0x19
        /*01da*/ 	.short	0x0034


	//----- nvinfo : EIATTR_PARAM_CBANK
	.align		4
        /*01dc*/ 	.byte	0x04, 0x0a
        /*01de*/ 	.short	(.L_29485 - .L_29484)
	.align		4
.L_29484:
        /*01e0*/ 	.word	index@(.nv.constant0._Z9cuda_gemmIiLi128ELi1ELi1ELi64ELi16ELi16ELi64ELi0ELi0EEviiiPT_S1_S1_iii)
        /*01e4*/ 	.short	0x0380
        /*01e6*/ 	.short	0x0034


	//----- nvinfo : EIATTR_SW_WAR
	.align		4
.L_29485:
        /*01e8*/ 	.byte	0x04, 0x36
        /*01ea*/ 	.short	(.L_29487 - .L_29486)
.L_29486:
        /*01ec*/ 	.word	0x00000008
.L_29487:


//--------------------- .nv.info._Z9cuda_gemmIiLi128ELi1ELi1ELi64ELi8ELi8ELi64ELi1ELi1EEviiiPT_S1_S1_iii --------------------------
	.section	.nv.info._Z9cuda_gemmIiLi128ELi1ELi1ELi64ELi8ELi8ELi64ELi1ELi1EEviiiPT_S1_S1_iii,"",@"SHT_CUDA_INFO"
	.sectionflags	@""
	.align	4


	//----- nvinfo : EIATTR_CUDA_API_VERSION
	.align		4
        /*0000*/ 	.byte	0x04, 0x37
        /*0002*/ 	.short	(.L_29489 - .L_29488)
.L_29488:
        /*0004*/ 	.word	0x00000082


	//----- nvinfo : EIATTR_KPARAM_INFO
	.align		4
.L_29489:
        /*0008*/ 	.byte	0x04, 0x17
        /*000a*/ 	.short	(.L_29491 - .L_29490)
.L_29490:
        /*000c*/ 	.word	0x00000000
        /*0010*/ 	.short	0x0008
        /*0012*/ 	.short	0x0030
        /*0014*/ 	.byte	0x00, 0xf0, 0x11, 0x00


	//----- nvinfo : EIATTR_KPARAM_INFO
	.align		4
.L_29491:
        /*0018*/ 	.byte	0x04, 0x17
        /*001a*/ 	.short	(.L_29493 - .L_29492)
.L_29492:
        /*001c*/ 	.word	0x00000000
        /*0020*/ 	.short	0x0007
        /*0022*/ 	.short	0x002c
        /*0024*/ 	.byte	0x00, 0xf0, 0x11, 0x00


	//----- nvinfo : EIATTR_KPARAM_INFO
	.align		4
.L_29493:
        /*0028*/ 	.byte	0x04, 0x17
        /*002a*/ 	.short	(.L_29495 - .L_29494)
.L_29494:
        /*002c*/ 	.word	0x00000000
        /*0030*/ 	.short	0x0006
        /*0032*/ 	.short	0x0028
        /*0034*/ 	.byte	0x00, 0xf0, 0x11, 0x00


	//----- nvinfo : EIATTR_KPARAM_INFO
	.align		4
.L_29495:
        /*0038*/ 	.byte	0x04, 0x17
        /*003a*/ 	.short	(.L_29497 - .L_29496)
.L_29496:
        /*003c*/ 	.word	0x00000000
        /*0040*/ 	.short	0x0005
        /*0042*/ 	.short	0x0020
        /*0044*/ 	.byte	0x00, 0xf5, 0x21, 0x00


	//----- nvinfo : EIATTR_KPARAM_INFO
	.align		4
.L_29497:
        /*0048*/ 	.byte	0x04, 0x17
        /*004a*/ 	.short	(.L_29499 - .L_29498)
.L_29498:
        /*004c*/ 	.word	0x00000000
        /*0050*/ 	.short	0x0004
        /*0052*/ 	.short	0x0018
        /*0054*/ 	.byte	0x00, 0xf5, 0x21, 0x00


	//----- nvinfo : EIATTR_KPARAM_INFO
	.align		4
.L_29499:
        /*0058*/ 	.byte	0x04, 0x17
        /*005a*/ 	.short	(.L_29501 - .L_29500)
.L_29500:
        /*005c*/ 	.word	0x00000000
        /*0060*/ 	.short	0x0003
        /*0062*/ 	.short	0x0010
        /*0064*/ 	.byte	0x00, 0xf5, 0x21, 0x00


	//----- nvinfo : EIATTR_KPARAM_INFO
	.align		4
.L_29501:
        /*0068*/ 	.byte	0x04, 0x17
        /*006a*/ 	.short	(.L_29503 - .L_29502)
.L_29502:
        /*006c*/ 	.word	0x00000000
        /*0070*/ 	.short	0x0002
        /*0072*/ 	.short	0x0008
        /*0074*/ 	.byte	0x00, 0xf0, 0x11, 0x00


	//----- nvinfo : EIATTR_KPARAM_INFO
	.align		4
.L_29503:
        /*0078*/ 	.byte	0x04, 0x17
        /*007a*/ 	.short	(.L_29505 - .L_29504)
.L_29504:
        /*007c*/ 	.word	0x00000000
        /*0080*/ 	.short	0x0001
        /*0082*/ 	.short	0x0004
        /*0084*/ 	.byte	0x00, 0xf0, 0x11, 0x00


	//----- nvinfo : EIATTR_KPARAM_INFO
	.align		4
.L_29505:
        /*0088*/ 	.byte	0x04, 0x17
        /*008a*/ 	.short	(.L_29507 - .L_29506)
.L_29506:
        /*008c*/ 	.word	0x00000000
        /*0090*/ 	.short	0x0000
        /*0092*/ 	.short	0x0000
        /*0094*/ 	.byte	0x00, 0xf0, 0x11, 0x00


	//----- nvinfo : EIATTR_SPARSE_MMA_MASK
	.align		4
.L_29507:
        /*0098*/ 	.byte	0x03, 0x50
        /*009a*/ 	.short	0x0000


	//----- nvinfo : EIATTR_MAXREG_COUNT
	.align		4
        /*009c*/ 	.byte	0x03, 0x1b
        /*009e*/ 	.short	0x00ff


	//----- nvinfo : EIATTR_NUM_BARRIERS
	.align		4
        /*00a0*/ 	.byte	0x02, 0x4c
        /*00a2*/ 	.byte	0x01
	.zero		1


	//----- nvinfo : EIATTR_MERCURY_ISA_VERSION
	.align		4
        /*00a4*/ 	.byte	0x03, 0x5f
        /*00a6*/ 	.short	0x0101


	//----- nvinfo : EIATTR_COOP_GROUP_MASK_REGIDS
	.align		4
        /*00a8*/ 	.byte	0x04, 0x29
        /*00aa*/ 	.short	(.L_29509 - .L_29508)


	//   ....[0]....
.L_29508:
        /*00ac*/ 	.word	0x05000007


	//   ....[1]....
        /*00b0*/ 	.word	0x05000007


	//   ....[2]....
        /*00b4*/ 	.word	0x05000007


	//   ....[3]....
        /*00b8*/ 	.word	0x05000007


	//   ....[4]....
        /*00bc*/ 	.word	0x05000007


	//   ....[5]....
        /*00c0*/ 	.word	0x05000007


	//   ....[6]....
        /*00c4*/ 	.word	0x05000007


	//   ....[7]....
        /*00c8*/ 	.word	0x05000007


	//----- nvinfo : EIATTR_COOP_GROUP_INSTR_OFFSETS
	.align		4
.L_29509:
        /*00cc*/ 	.byte	0x04, 0x28
        /*00ce*/ 	.short	(.L_29511 - .L_29510)


	//   ....[0]....
.L_29510:
        /*00d0*/ 	.word	0x00000b40


	//   ....[1]....
        /*00d4*/ 	.word	0x00000bc0


	//   ....[2]....
        /*00d8*/ 	.word	0x00000c50


	//   ....[3]....
        /*00dc*/ 	.word	0x00000ce0


	//   ....[4]....
        /*00e0*/ 	.word	0x00000d70


	//   ....[5]....
        /*00e4*/ 	.word	0x00000e00


	//   ....[6]....
        /*00e8*/ 	.word	0x00000e90


	//   ....[7]....
        /*00ec*/ 	.word	0x00000f20


	//----- nvinfo : EIATTR_VRC_CTA_INIT_COUNT
	.align		4
.L_29511:
        /*00f0*/ 	.byte	0x02, 0x4a
	.zero		1
	.zero		1


	//----- nvinfo : EIATTR_EXIT_INSTR_OFFSETS
	.align		4
        /*00f4*/ 	.byte	0x04, 0x1c
        /*00f6*/ 	.short	(.L_29513 - .L_29512)


	//   ....[0]....
.L_29512:
        /*00f8*/ 	.word	0x000006e0


	//   ....[1]....
        /*00fc*/ 	.word	0x00000af0


	//----- nvinfo : EIATTR_MAX_THREADS
	.align		4
.L_29513:
        /*0100*/ 	.byte	0x04, 0x05
        /*0102*/ 	.short	(.L_29515 - .L_29514)
.L_29514:
        /*0104*/ 	.word	0x00000080
        /*0108*/ 	.word	0x00000001
        /*010c*/ 	.word	0x00000001


	//----- nvinfo : EIATTR_CRS_STACK_SIZE
	.align		4
.L_29515:
        /*0110*/ 	.byte	0x04, 0x1e
        /*0112*/ 	.short	(.L_29517 - .L_29516)
.L_29516:
        /*0114*/ 	.word	0x00000000


	//----- nvinfo : EIATTR_CBANK_PARAM_SIZE
	.align		4
.L_29517:
        /*0118*/ 	.byte	0x03, 0x19
        /*011a*/ 	.short	0x0034


	//----- nvinfo : EIATTR_PARAM_CBANK
	.align		4
        /*011c*/ 	.byte	0x04, 0x0a
        /*011e*/ 	.short	(.L_29519 - .L_29518)
	.align		4
.L_29518:
        /*0120*/ 	.word	index@(.nv.constant0._Z9cuda_gemmIiLi128ELi1ELi1ELi64ELi8ELi8ELi64ELi1ELi1EEviiiPT_S1_S1_iii)
        /*0124*/ 	.short	0x0380
        /*0126*/ 	.short	0x0034


	//----- nvinfo : EIATTR_SW_WAR
	.align		4
.L_29519:
        /*0128*/ 	.byte	0x04, 0x36
        /*012a*/ 	.short	(.L_29521 - .L_29520)
.L_29520:
        /*012c*/ 	.word	0x00000008
.L_29521:


//--------------------- .nv.info._Z9cuda_gemmIiLi128ELi1ELi1ELi64ELi8ELi8ELi64ELi1ELi0EEviiiPT_S1_S1_iii --------------------------
	.section	.nv.info._Z9cuda_gemmIiLi128ELi1ELi1ELi64ELi8ELi8ELi64ELi1ELi0EEviiiPT_S1_S1_iii,"",@"SHT_CUDA_INFO"
	.sectionflags	@""
	.align	4


	//----- nvinfo : EIATTR_CUDA_API_VERSION
	.align		4
        /*0000*/ 	.byte	0x04, 0x37
        /*0002*/ 	.short	(.L_29523 - .L_29522)
.L_29522:
        /*0004*/ 	.word	0x00000082


	//----- nvinfo : EIATTR_KPARAM_INFO
	.align		4
.L_29523:
        /*0008*/ 	.byte	0x04, 0x17
        /*000a*/ 	.short	(.L_29525 - .L_29524)
.L_29524:
        /*000c*/ 	.word	0x00000000
        /*0010*/ 	.short	0x0008
        /*0012*/ 	.short	0x0030
        /*0014*/ 	.byte	0x00, 0xf0, 0x11, 0x00


	//----- nvinfo : EIATTR_KPARAM_INFO
	.align		4
.L_29525:
        /*0018*/ 	.byte	0x04, 0x17
        /*001a*/ 	.short	(.L_29527 - .L_29526)
.L_29526:
        /*001c*/ 	.word	0x00000000
        /*0020*/ 	.short	0x0007
        /*0022*/ 	.short	0x002c
        /*0024*/ 	.byte	0x00, 0xf0, 0x11, 0x00


	//----- nvinfo : EIATTR_KPARAM_INFO
	.align		4
.L_29527:
        /*0028*/ 	.byte	0x04, 0x17
        /*002a*/ 	.short	(.L_29529 - .L_29528)
.L_29528:
        /*002c*/ 	.word	0x00000000
        /*0030*/ 	.short	0x0006
        /*0032*/ 	.short	0x0028
        /*0034*/ 	.byte	0x00, 0xf0, 0x11, 0x00


	//----- nvinfo : EIATTR_KPARAM_INFO
	.align		4
.L_29529:
        /*0038*/ 	.byte	0x04, 0x17
        /*003a*/ 	.short	(.L_29531 - .L_29530)
.L_29530:
        /*003c*/ 	.word	0x00000000
        /*0040*/ 	.short	0x0005
        /*0042*/ 	.short	0x0020
        /*0044*/ 	.byte	0x00, 0xf5, 0x21, 0x00


	//----- nvinfo : EIATTR_KPARAM_INFO
	.align		4
.L_29531:
        /*0048*/ 	.byte	0x04, 0x17
        /*004a*/ 	.short	(.L_29533 - .L_29532)
.L_29532:
        /*004c*/ 	.word	0x00000000
        /*0050*/ 	.short	0x0004
        /*0052*/ 	.short	0x0018
        /*0054*/ 	.byte	0x00, 0xf5, 0x21, 0x00


	//----- nvinfo : EIATTR_KPARAM_INFO
	.align		4
.L_29533:
        /*0058*/ 	.byte	0x04, 0x17
        /*005a*/ 	.short	(.L_29535 - .L_29534)
.L_29534:
        /*005c*/ 	.word	0x00000000
        /*0060*/ 	.short	0x0003
        /*0062*/ 	.short	0x0010
        /*0064*/ 	.byte	0x00, 0xf5, 0x21, 0x00


	//----- nvinfo : EIATTR_KPARAM_INFO
	.align		4
.L_29535:
        /*0068*/ 	.byte	0x04, 0x17
        /*006a*/ 	.short	(.L_29537 - .L_29536)
.L_29536:
        /*006c*/ 	.word	0x00000000
        /*0070*/ 	.short	0x0002
        /*0072*/ 	.short	0x0008
        /*0074*/ 	.byte	0x00, 0xf0, 0x11, 0x00


	//----- nvinfo : EIATTR_KPARAM_INFO
	.align		4
.L_29537:
        /*0078*/ 	.byte	0x04, 0x17
        /*007a*/ 	.short	(.L_29539 - .L_29538)
.L_29538:
        /*007c*/ 	.word	0x00000000
        /*0080*/ 	.short	0x0001
        /*0082*/ 	.short	0x0004
        /*0084*/ 	.byte	0x00, 0xf0, 0x11, 0x00


	//----- nvinfo : EIATTR_KPARAM_INFO
	.align		4
.L_29539:
        /*0088*/ 	.byte	0x04, 0x17
        /*008a*/ 	.short	(.L_29541 - .L_29540)
.L_29540:
        /*008c*/ 	.word	0x00000000
        /*0090*/ 	.short	0x0000
        /*0092*/ 	.short	0x0000
        /*0094*/ 	.byte	0x00, 0xf0, 0x11, 0x00


	//----- nvinfo : EIATTR_SPARSE_MMA_MASK
	.align		4
.L_29541:
        /*0098*/ 	.byte	0x03, 0x50
        /*009a*/ 	.short	0x0000


	//----- nvinfo : EIATTR_MAXREG_COUNT
	.align		4
        /*009c*/ 	.byte	0x03, 0x1b
        /*009e*/ 	.short	0x00ff


	//----- nvinfo : EIATTR_NUM_BARRIERS
	.align		4
        /*00a0*/ 	.byte	0x02, 0x4c
        /*00a2*/ 	.byte	0x01
	.zero		1


	//----- nvinfo : EIATTR_MERCURY_ISA_VERSION
	.align		4
        /*00a4*/ 	.byte	0x03, 0x5f
        /*00a6*/ 	.short	0x0101


	//----- nvinfo : EIATTR_COOP_GROUP_MASK_REGIDS
	.align		4
        /*00a8*/ 	.byte	0x04, 0x29
        /*00aa*/ 	.short	(.L_29543 - .L_29542)


	//   ....[0]....
.L_29542:
        /*00ac*/ 	.word	0xffffffff


	//   ....[1]....
        /*00b0*/ 	.word	0xffffffff


	//   ....[2]....
        /*00b4*/ 	.word	0xffffffff


	//   ....[3]....
        /*00b8*/ 	.word	0xffffffff


	//   ....[4]....
        /*00bc*/ 	.word	0xffffffff


	//   ....[5]....
        /*00c0*/ 	.word	0xffffffff


	//   ....[6]....
        /*00c4*/ 	.word	0xffffffff


	//   ....[7]....
        /*00c8*/ 	.word	0xffffffff


	//   ....[8]....
        /*00cc*/ 	.word	0x05000021


	//   ....[9]....
        /*00d0*/ 	.word	0x05000021


	//   ....[10]....
        /*00d4*/ 	.word	0x05000021


	//   ....[11]....
        /*00d8*/ 	.word	0x05000021


	//   ....[12]....
        /*00dc*/ 	.word	0x05000021


	//   ....[13]....
        /*00e0*/ 	.word	0x05000021


	//   ....[14]....
        /*00e4*/ 	.word	0x05000021


	//   ....[15]....
        /*00e8*/ 	.word	0x05000021


	//----- nvinfo : EIATTR_COOP_GROUP_INSTR_OFFSETS
	.align		4
.L_29543:
        /*00ec*/ 	.byte	0x04, 0x28
        /*00ee*/ 	.short	(.L_29545 - .L_29544)


	//   ....[0]....
.L_29544:
        /*00f0*/ 	.word	0x000011f0


	//   ....[1]....
        /*00f4*/ 	.word	0x00001250


	//   ....[2]....
        /*00f8*/ 	.word	0x000012b0


	//   ....[3]....
        /*00fc*/ 	.word	0x00001310


	//   ....[4]....
        /*0100*/ 	.word	0x00001370


	//   ....[5]....
        /*0104*/ 	.word	0x000013d0


	//   ....[6]....
        /*0108*/ 	.word	0x00001430


	//   ....[7]....
        /*010c*/ 	.word	0x000014d0


	//   ....[8]....
        /*0110*/ 	.word	0x00001820


	//   ....[9]....
        /*0114*/ 	.word	0x000018b0


	//   ....[10]....
        /*0118*/ 	.word	0x00001940


	//   ....[11]....
        /*011c*/ 	.word	0x000019d0


	//   ....[12]....
        /*0120*/ 	.word	0x00001a60


	//   ....[13]....
        /*0124*/ 	.word	0x00001af0


	//   ....[14]....
        /*0128*/ 	.word	0x00001b80


	//   ....[15]....
        /*012c*/ 	.word	0x00001c10


	//----- nvinfo : EIATTR_VRC_CTA_INIT_COUNT
	.align		4
.L_29545:
        /*0130*/ 	.byte	0x02, 0x4a
	.zero		1
	.zero		1


	//----- nvinfo : EIATTR_EXIT_INSTR_OFFSETS
	.align		4
        /*0134*/ 	.byte	0x04, 0x1c
        /*0136*/ 	.short	(.L_29547 - .L_29546)


	//   ....[0]....
.L_29546:
        /*0138*/ 	.word	0x00000620


	//   ....[1]....
        /*013c*/ 	.word	0x000017c0


	//----- nvinfo : EIATTR_MAX_THREADS
	.align		4
.L_29547:
        /*0140*/ 	.byte	0x04, 0x05
        /*0142*/ 	.short	(.L_29549 - .L_29548)
.L_29548:
        /*0144*/ 	.word	0x00000080
        /*0148*/ 	.word	0x00000001
        /*014c*/ 	.word	0x00000001


	//----- nvinfo : EIATTR_CRS_STACK_SIZE
	.align		4
.L_29549:
        /*0150*/ 	.byte	0x04, 0x1e
        /*0152*/ 	.short	(.L_29551 - .L_29550)
.L_29550:
        /*0154*/ 	.word	0x00000000


	//----- nvinfo : EIATTR_CBANK_PARAM_SIZE
	.align		4
.L_29551:
        /*0158*/ 	.byte	0x03, 0x19
        /*015a*/ 	.short	0x0034


	//----- nvinfo : EIATTR_PARAM_CBANK
	.align		4
        /*015c*/ 	.byte	0x04, 0x0a
        /*015e*/ 	.short	(.L_29553 - .L_29552)
	.align		4
.L_29552:
        /*0160*/ 	.word	index@(.nv.constant0._Z9cuda_gemmIiLi128ELi1ELi1ELi64ELi8ELi8ELi64ELi1ELi0EEviiiPT_S1_S1_iii)
        /*0164*/ 	.short	0x0380
        /*0166*/ 	.short	0x0034


	//----- nvinfo : EIATTR_SW_WAR
	.align		4
.L_29553:
        /*0168*/ 	.byte	0x04, 0x36
        /*016a*/ 	.short	(.L_29555 - .L_29554)
.L_29554:
        /*016c*/ 	.word	0x00000008
.L_29555:


//--------------------- .nv.info._Z9cuda_gemmIiLi128ELi1ELi1ELi64ELi8ELi8ELi64ELi0ELi1EEviiiPT_S1_S1_iii --------------------------
	.section	.nv.info._Z9cuda_gemmIiLi128ELi1ELi1ELi64ELi8ELi8ELi64ELi0ELi1EEviiiPT_S1_S1_iii,"",@"SHT_CUDA_INFO"
	.sectionflags	@""
	.align	4


	//----- nvinfo : EIATTR_CUDA_API_VERSION
	.align		4
        /*0000*/ 	.byte	0x04, 0x37
        /*0002*/ 	.short	(.L_29557 - .L_29556)
.L_29556:
        /*0004*/ 	.word	0x00000082


	//----- nvinfo : EIATTR_KPARAM_INFO
	.align		4
.L_29557:
        /*0008*/ 	.byte	0x04, 0x17
        /*000a*/ 	.short	(.L_29559 - .L_29558)
.L_29558:
        /*000c*/ 	.word	0x00000000
        /*0010*/ 	.short	0x0008
        /*0012*/ 	.short	0x0030
        /*0014*/ 	.byte	0x00, 0xf0, 0x11, 0x00


	//----- nvinfo : EIATTR_KPARAM_INFO
	.align		4
.L_29559:
        /*0018*/ 	.byte	0x04, 0x17
        /*001a*/ 	.short	(.L_29561 - .L_29560)
.L_29560:
        /*001c*/ 	.word	0x00000000
        /*0020*/ 	.short	0x0007
        /*0022*/ 	.short	0x002c
        /*0024*/ 	.byte	0x00, 0xf0, 0x11, 0x00


	//----- nvinfo : EIATTR_KPARAM_INFO
	.align		4
.L_29561:
        /*0028*/ 	.byte	0x04, 0x17
        /*002a*/ 	.short	(.L_29563 - .L_29562)
.L_29562:
        /*002c*/ 	.word	0x00000000
        /*0030*/ 	.short	0x0006
        /*0032*/ 	.short	0x0028
        /*0034*/ 	.byte	0x00, 0xf0, 0x11, 0x00


	//----- nvinfo : EIATTR_KPARAM_INFO
	.align		4
.L_29563:
        /*0038*/ 	.byte	0x04, 0x17
        /*003a*/ 	.short	(.L_29565 - .L_29564)
.L_29564:
        /*003c*/ 	.word	0x00000000
        /*0040*/ 	.short	0x0005
        /*0042*/ 	.short	0x0020
        /*0044*/ 	.byte	0x00, 0xf5, 0x21, 0x00


	//----- nvinfo : EIATTR_KPARAM_INFO
	.align		4
.L_29565:
        /*0048*/ 	.byte	0x04, 0x17
        /*004a*/ 	.short	(.L_29567 - .L_29566)
.L_29566:
        /*004c*/ 	.word	0x00000000
        /*0050*/ 	.short	0x0004
        /*0052*/ 	.short	0x0018
        /*0054*/ 	.byte	0x00, 0xf5, 0x21, 0x00


	//----- nvinfo : EIATTR_KPARAM_INFO
	.align		4
.L_29567:
        /*0058*/ 	.byte	0x04, 0x17
        /*005a*/ 	.short	(.L_29569 - .L_29568)
.L_29568:
        /*005c*/ 	.word	0x00000000
        /*0060*/ 	.short	0x0003
        /*0062*/ 	.short	0x0010
        /*0064*/ 	.byte	0x00, 0xf5, 0x21, 0x00


	//----- nvinfo : EIATTR_KPARAM_INFO
	.align		4
.L_29569:
        /*0068*/ 	.byte	0x04, 0x17
        /*006a*/ 	.short	(.L_29571 - .L_29570)
.L_29570:
        /*006c*/ 	.word	0x00000000
        /*0070*/ 	.short	0x0002
        /*0072*/ 	.short	0x0008
        /*0074*/ 	.byte	0x00, 0xf0, 0x11, 0x00


	//----- nvinfo : EIATTR_KPARAM_INFO
	.align		4
.L_29571:
        /*0078*/ 	.byte	0x04, 0x17
        /*007a*/ 	.short	(.L_29573 - .L_29572)
.L_29572:
        /*007c*/ 	.word	0x00000000
        /*0080*/ 	.short	0x0001
        /*0082*/ 	.short	0x0004
        /*0084*/ 	.byte	0x00, 0xf0, 0x11, 0x00


	//----- nvinfo : EIATTR_KPARAM_INFO
	.align		4
.L_29573:
        /*0088*/ 	.byte	0x04, 0x17
        /*008a*/ 	.short	(.L_29575 - .L_29574)
.L_29574:
        /*008c*/ 	.word	0x00000000
        /*0090*/ 	.short	0x0000
        /*0092*/ 	.short	0x0000
        /*0094*/ 	.byte	0x00, 0xf0, 0x11, 0x00


	//----- nvinfo : EIATTR_SPARSE_MMA_MASK
	.align		4
.L_29575:
        /*0098*/ 	.byte	0x03, 0x50
        /*009a*/ 	.short	0x0000


	//----- nvinfo : EIATTR_MAXREG_COUNT
	.align		4
        /*009c*/ 	.byte	0x03, 0x1b
        /*009e*/ 	.short	0x00ff


	//----- nvinfo : EIATTR_NUM_BARRIERS
	.align		4
        /*00a0*/ 	.byte	0x02, 0x4c
        /*00a2*/ 	.byte	0x01
	.zero		1


	//----- nvinfo : EIATTR_MERCURY_ISA_VERSION
	.align		4
        /*00a4*/ 	.byte	0x03, 0x5f
        /*00a6*/ 	.short	0x0101


	//----- nvinfo : EIATTR_COOP_GROUP_MASK_REGIDS
	.align		4
        /*00a8*/ 	.byte	0x04, 0x29
        /*00aa*/ 	.short	(.L_29577 - .L_29576)


	//   ....[0]....
.L_29576:
        /*00ac*/ 	.word	0x05000007


	//   ....[1]....
        /*00b0*/ 	.word	0x05000007


	//   ....[2]....
        /*00b4*/ 	.word	0x05000007


	//   ....[3]....
        /*00b8*/ 	.word	0x05000007


	//   ....[4]....
        /*00bc*/ 	.word	0x05000007


	//   ....[5]....
        /*00c0*/ 	.word	0x05000007


	//   ....[6]....
        /*00c4*/ 	.word	0x05000007


	//   ....[7]....
        /*00c8*/ 	.word	0x05000007


	//----- nvinfo : EIATTR_COOP_GROUP_INSTR_OFFSETS
	.align		4
.L_29577:
        /*00cc*/ 	.byte	0x04, 0x28
        /*00ce*/ 	.short	(.L_29579 - .L_29578)


	//   ....[0]....
.L_29578:
        /*00d0*/ 	.word	0x00000b80


	//   ....[1]....
        /*00d4*/ 	.word	0x00000c00


	//   ....[2]....
        /*00d8*/ 	.word	0x00000c90


	//   ....[3]....
        /*00dc*/ 	.word	0x00000d20


	//   ....[4]....
        /*00e0*/ 	.word	0x00000db0


	//   ....[5]....
        /*00e4*/ 	.word	0x00000e40


	//   ....[6]....
        /*00e8*/ 	.word	0x00000ed0


	//   ....[7]....
        /*00ec*/ 	.word	0x00000f60


	//----- nvinfo : EIATTR_VRC_CTA_INIT_COUNT
	.align		4
.L_29579:
        /*00f0*/ 	.byte	0x02, 0x4a
	.zero		1
	.zero		1


	//----- nvinfo : EIATTR_EXIT_INSTR_OFFSETS
	.align		4
        /*00f4*/ 	.byte	0x04, 0x1c
        /*00f6*/ 	.short	(.L_29581 - .L_29580)


	//   ....[0]....
.L_29580:
        /*00f8*/ 	.word	0x000006e0


	//   ....[1]....
        /*00fc*/ 	.word	0x00000b30


	//----- nvinfo : EIATTR_MAX_THREADS
	.align		4
.L_29581:
        /*0100*/ 	.byte	0x04, 0x05
        /*0102*/ 	.short	(.L_29583 - .L_29582)
.L_29582:
        /*0104*/ 	.word	0x00000080
        /*0108*/ 	.word	0x00000001
        /*010c*/ 	.word	0x00000001


	//----- nvinfo : EIATTR_CRS_STACK_SIZE
	.align		4
.L_29583:
        /*0110*/ 	.byte	0x04, 0x1e
        /*0112*/ 	.short	(.L_29585 - .L_29584)
.L_29584:
        /*0114*/ 	.word	0x00000000


	//----- nvinfo : EIATTR_CBANK_PARAM_SIZE
	.align		4
.L_29585:
        /*0118*/ 	.byte	0x03, 0x19
        /*011a*/ 	.short	0x0034


	//----- nvinfo : EIATTR_PARAM_CBANK
	.align		4
        /*011c*/ 	.byte	0x04, 0x0a
        /*011e*/ 	.short	(.L_29587 - .L_29586)
	.align		4
.L_29586:
        /*0120*/ 	.word	index@(.nv.constant0._Z9cuda_gemmIiLi128ELi1ELi1ELi64ELi8ELi8ELi64ELi0ELi1EEviiiPT_S1_S1_iii)
        /*0124*/ 	.short	0x0380
        /*0126*/ 	.short	0x0034


	//----- nvinfo : EIATTR_SW_WAR
	.align		4
.L_29587:
        /*0128*/ 	.byte	0x04, 0x36
        /*012a*/ 	.short	(.L_29589 - .L_29588)
.L_29588:
        /*012c*/ 	.word	0x00000008
.L_29589:


//--------------------- .nv.info._Z9cuda_gemmIiLi128ELi1ELi1ELi64ELi8ELi8ELi64ELi0ELi0EEviiiPT_S1_S1_iii --------------------------
	.section	.nv.info._Z9cuda_gemmIiLi128ELi1ELi1ELi64ELi8ELi8ELi64ELi0ELi0EEviiiPT_S1_S1_iii,"",@"SHT_CUDA_INFO"
	.sectionflags	@""
	.align	4


	//----- nvinfo : EIATTR_CUDA_API_VERSION
	.align		4
        /*0000*/ 	.byte	0x04, 0x37
        /*0002*/ 	.short	(.L_29591 - .L_29590)
.L_29590:
        /*0004*/ 	.word	0x00000082


	//----- nvinfo : EIATTR_KPARAM_INFO
	.align		4
.L_29591:
        /*0008*/ 	.byte	0x04, 0x17
        /*000a*/ 	.short	(.L_29593 - .L_29592)
.L_29592:
        /*000c*/ 	.word	0x00000000
        /*0010*/ 	.short	0x0008
        /*0012*/ 	.short	0x0030
        /*0014*/ 	.byte	0x00, 0xf0, 0x11, 0x00


	//----- nvinfo : EIATTR_KPARAM_INFO
	.align		4
.L_29593:
        /*0018*/ 	.byte	0x04, 0x17
        /*001a*/ 	.short	(.L_29595 - .L_29594)
.L_29594:
        /*001c*/ 	.word	0x00000000
        /*0020*/ 	.short	0x0007
        /*0022*/ 	.short	0x002c
        /*0024*/ 	.byte	0x00, 0xf0, 0x11, 0x00


	//----- nvinfo : EIATTR_KPARAM_INFO
	.align		4
.L_29595:
        /*0028*/ 	.byte	0x04, 0x17
        /*002a*/ 	.short	(.L_29597 - .L_29596)
.L_29596:
        /*002c*/ 	.word	0x00000000
        /*0030*/ 	.short	0x0006
        /*0032*/ 	.short	0x0028
        /*0034*/ 	.byte	0x00, 0xf0, 0x11, 0x00


	//----- nvinfo : EIATTR_KPARAM_INFO
	.align		4
.L_29597:
        /*0038*/ 	.byte	0x04, 0x17
        /*003a*/ 	.short	(.L_29599 - .L_29598)
.L_29598:
        /*003c*/ 	.word	0x00000000
        /*0040*/ 	.short	0x0005
        /*0042*/ 	.short	0x0020
        /*0044*/ 	.byte	0x00, 0xf5, 0x21, 0x00


	//----- nvinfo : EIATTR_KPARAM_INFO
	.align		4
.L_29599:
        /*0048*/ 	.byte	0x04, 0x17
        /*004a*/ 	.short	(.L_29601 - .L_29600)
.L_29600:
        /*004c*/ 	.word	0x00000000
        /*0050*/ 	.short	0x0004
        /*0052*/ 	.short	0x0018
        /*0054*/ 	.byte	0x00, 0xf5, 0x21, 0x00


	//----- nvinfo : EIATTR_KPARAM_INFO
	.align		4
.L_29601:
        /*0058*/ 	.byte	0x04, 0x17
        /*005a*/ 	.short	(.L_29603 - .L_29602)
.L_29602:
        /*005c*/ 	.word	0x00000000
        /*0060*/ 	.short	0x0003
        /*0062*/ 	.short	0x0010
        /*0064*/ 	.byte	0x00, 0xf5, 0x21, 0x00


	//----- nvinfo : EIATTR_KPARAM_INFO
	.align		4
.L_29603:
        /*0068*/ 	.byte	0x04, 0x17
        /*006a*/ 	.short	(.L_29605 - .L_29604)
.L_29604:
        /*006c*/ 	.word	0x00000000
        /*0070*/ 	.short	0x0002
        /*0072*/ 	.short	0x0008
        /*0074*/ 	.byte	0x00, 0xf0, 0x11, 0x00


	//----- nvinfo : EIATTR_KPARAM_INFO
	.align		4
.L_29605:
        /*0078*/ 	.byte	0x04, 0x17
        /*007a*/ 	.short	(.L_29607 - .L_29606)
.L_29606:
        /*007c*/ 	.word	0x00000000
        /*0080*/ 	.short	0x0001
        /*0082*/ 	.short	0x0004
        /*0084*/ 	.byte	0x00, 0xf0, 0x11, 0x00


	//----- nvinfo : EIATTR_KPARAM_INFO
	.align		4
.L_29607:
        /*0088*/ 	.byte	0x04, 0x17
        /*008a*/ 	.short	(.L_29609 - .L_29608)
.L_29608:
        /*008c*/ 	.word	0x00000000
        /*0090*/ 	.short	0x0000
        /*0092*/ 	.short	0x0000
        /*0094*/ 	.byte	0x00, 0xf0, 0x11, 0x00


	//----- nvinfo : EIATTR_SPARSE_MMA_MASK
	.align		4
.L_29609:
        /*0098*/ 	.byte	0x03, 0x50
        /*009a*/ 	.short	0x0000


	//----- nvinfo : EIATTR_MAXREG_COUNT
	.align		4
        /*009c*/ 	.byte	0x03, 0x1b
        /*009e*/ 	.short	0x00ff


	//----- nvinfo : EIATTR_NUM_BARRIERS
	.align		4
        /*00a0*/ 	.byte	0x02, 0x4c
        /*00a2*/ 	.byte	0x01
	.zero		1


	//----- nvinfo : EIATTR_MERCURY_ISA_VERSION
	.align		4
        /*00a4*/ 	.byte	0x03, 0x5f
        /*00a6*/ 	.short	0x0101


	//----- nvinfo : EIATTR_COOP_GROUP_MASK_REGIDS
	.align		4
        /*00a8*/ 	.byte	0x04, 0x29
        /*00aa*/ 	.short	(.L_29611 - .L_29610)


	//   ....[0]....
.L_29610:
        /*00ac*/ 	.word	0xffffffff


	//   ....[1]....
        /*00b0*/ 	.word	0xffffffff


	//   ....[2]....
        /*00b4*/ 	.word	0xffffffff


	//   ....[3]....
        /*00b8*/ 	.word	0xffffffff


	//   ....[4]....
        /*00bc*/ 	.word	0xffffffff


	//   ....[5]....
        /*00c0*/ 	.word	0xffffffff


	//   ....[6]....
        /*00c4*/ 	.word	0xffffffff


	//   ....[7]....
        /*00c8*/ 	.word	0xffffffff


	//   ....[8]....
        /*00cc*/ 	.word	0x0500001c


	//   ....[9]....
        /*00d0*/ 	.word	0x0500001c


	//   ....[10]....
        /*00d4*/ 	.word	0x0500001c


	//   ....[11]....
        /*00d8*/ 	.word	0x0500001c


	//   ....[12]....
        /*00dc*/ 	.word	0x0500001c


	//   ....[13]....
        /*00e0*/ 	.word	0x0500001c


	//   ....[14]....
        /*00e4*/ 	.word	0x0500001c


	//   ....[15]....
        /*00e8*/ 	.word	0x0500001c


	//----- nvinfo : EIATTR_COOP_GROUP_INSTR_OFFSETS
	.align		4
.L_29611:
        /*00ec*/ 	.byte	0x04, 0x28
        /*00ee*/ 	.short	(.L_29613 - .L_29612)


	//   ....[0]....
.L_29612:
        /*00f0*/ 	.word	0x000011e0


	//   ....[1]....
        /*00f4*/ 	.word	0x00001240


	//   ....[2]....
        /*00f8*/ 	.word	0x000012a0


	//   ....[3]....
        /*00fc*/ 	.word	0x00001300


	//   ....[4]....
        /*0100*/ 	.word	0x00001360


	//   ....[5]....
        /*0104*/ 	.word	0x00001400


	//   ....[6]....
        /*0108*/ 	.word	0x000014a0


	//   ....[7]....
        /*010c*/ 	.word	0x00001500


	//   ....[8]....
        /*0110*/ 	.word	0x00001880


	//   ....[9]....
        /*0114*/ 	.word	0x00001910


	//   ....[10]....
        /*0118*/ 	.word	0x000019a0


	//   ....[11]....
        /*011c*/ 	.word	0x00001a30


	//   ....[12]....
        /*0120*/ 	.word	0x00001ac0


	//   ....[13]....
        /*0124*/ 	.word	0x00001b50


	//   ....[14]....
        /*0128*/ 	.word	0x00001be0


	//   ....[15]....
        /*012c*/ 	.word	0x00001c70


	//----- nvinfo : EIATTR_VRC_CTA_INIT_COUNT
	.align		4
.L_29613:
        /*0130*/ 	.byte	0x02, 0x4a
	.zero		1
	.zero		1


	//----- nvinfo : EIATTR_EXIT_INSTR_OFFSETS
	.align		4
        /*0134*/ 	.byte	0x04, 0x1c
        /*0136*/ 	.short	(.L_29615 - .L_29614)


	//   ....[0]....
.L_29614:
        /*0138*/ 	.word	0x00000620


	//   ....[1]....
        /*013c*/ 	.word	0x00001820


	//----- nvinfo : EIATTR_MAX_THREADS
	.align		4
.L_29615:
        /*0140*/ 	.byte	0x04, 0x05
        /*0142*/ 	.short	(.L_29617 - .L_29616)
.L_29616:
        /*0144*/ 	.word	0x00000080
        /*0148*/ 	.word	0x00000001
        /*014c*/ 	.word	0x00000001


	//----- nvinfo : EIATTR_CRS_STACK_SIZE
	.align		4
.L_29617:
        /*0150*/ 	.byte	0x04, 0x1e
        /*0152*/ 	.short	(.L_29619 - .L_29618)
.L_29618:
        /*0154*/ 	.word	0x00000000


	//----- nvinfo : EIATTR_CBANK_PARAM_SIZE
	.align		4
.L_29619:
        /*0158*/ 	.byte	0x03, 0x19
        /*015a*/ 	.short	0x0034


	//----- nvinfo : EIATTR_PARAM_CBANK
	.align		4
        /*015c*/ 	.byte	0x04, 0x0a
        /*015e*/ 	.short	(.L_29621 - .L_29620)
	.align		4
.L_29620:
        /*0160*/ 	.word	index@(.nv.constant0._Z9cuda_gemmIiLi128ELi1ELi1ELi64ELi8ELi8ELi64ELi0ELi0EEviiiPT_S1_S1_iii)
        /*0164*/ 	.short	0x0380
        /*0166*/ 	.short	0x0034


	//----- nvinfo : EIATTR_SW_WAR
	.align		4
.L_29621:
        /*0168*/ 	.byte	0x04, 0x36
        /*016a*/ 	.short	(.L_29623 - .L_29622)
.L_29622:
        /*016c*/ 	.word	0x00000008
.L_29623:


//--------------------- .nv.info._Z9cuda_gemmIiLi128ELi1ELi1ELi64ELi4ELi4ELi64ELi1ELi1EEviiiPT_S1_S1_iii --------------------------
	.section	.nv.info._Z9cuda_gemmIiLi128ELi1ELi1ELi64ELi4ELi4ELi64ELi1ELi1EEviiiPT_S1_S1_iii,"",@"SHT_CUDA_INFO"
	.sectionflags	@""
	.align	4


	//----- nvinfo : EIATTR_CUDA_API_VERSION
	.align		4
        /*0000*/ 	.byte	0x04, 0x37
        /*0002*/ 	.short	(.L_29625 - .L_29624)
.L_29624:
        /*0004*/ 	.word	0x00000082


	//----- nvinfo : EIATTR_KPARAM_INFO
	.align		4
.L_29625:
        /*0008*/ 	.byte	0x04, 0x17
        /*000a*/ 	.short	(.L_29627 - .L_29626)
.L_29626:
        /*000c*/ 	.word	0x00000000
        /*0010*/ 	.short	0x0008
        /*0012*/ 	.short	0x0030
        /*0014*/ 	.byte	0x00, 0xf0, 0x11, 0x00


	//----- nvinfo : EIATTR_KPARAM_INFO
	.align		4
.L_29627:
        /*0018*/ 	.byte	0x04, 0x17
        /*001a*/ 	.short	(.L_29629 - .L_29628)
.L_29628:
        /*001c*/ 	.word	0x00000000
        /*0020*/ 	.short	0x0007
        /*0022*/ 	.short	0x002c
        /*0024*/ 	.byte	0x00, 0xf0, 0x11, 0x00


	//----- nvinfo : EIATTR_KPARAM_INFO
	.align		4
.L_29629:
        /*0028*/ 	.byte	0x04, 0x17
        /*002a*/ 	.short	(.L_29631 - .L_29630)
.L_29630:
        /*002c*/ 	.word	0x00000000
        /*0030*/ 	.short	0x0006
        /*0032*/ 	.short	0x0028
        /*0034*/ 	.byte	0x00, 0xf0, 0x11, 0x00


	//----- nvinfo : EIATTR_KPARAM_INFO
	.align		4
.L_29631:
        /*0038*/ 	.byte	0x04, 0x17
        /*003a*/ 	.short	(.L_29633 - .L_29632)
.L_29632:
        /*003c*/ 	.word	0x00000000
        /*0040*/ 	.short	0x0005
        /*0042*/ 	.short	0x0020
        /*0044*/ 	.byte	0x00, 0xf5, 0x21, 0x00


	//----- nvinfo : EIATTR_KPARAM_INFO
	.align		4
.L_29633:
        /*0048*/ 	.byte	0x04, 0x17
        /*004a*/ 	.short	(.L_29635 - .L_29634)
.L_29634:
        /*004c*/ 	.word	0x00000000
        /*0050*/ 	.short	0x0004
        /*0052*/ 	.short	0x0018
        /*0054*/ 	.byte	0x00, 0xf5, 0x21, 0x00


	//----- nvinfo : EIATTR_KPARAM_INFO
	.align		4
.L_29635:
        /*0058*/ 	.byte	0x04, 0x17
        /*005a*/ 	.short	(.L_29637 - .L_29636)
.L_29636:
        /*005c*/ 	.word	0x00000000
        /*0060*/ 	.short	0x0003
        /*0062*/ 	.short	0x0010
        /*0064*/ 	.byte	0x00, 0xf5, 0x21, 0x00


	//----- nvinfo : EIATTR_KPARAM_INFO
	.align		4
.L_29637:
        /*0068*/ 	.byte	0x04, 0x17
        /*006a*/ 	.short	(.L_29639 - .L_29638)
.L_29638:
        /*006c*/ 	.word	0x00000000
        /*0070*/ 	.short	0x0002
        /*0072*/ 	.short	0x0008
        /*0074*/ 	.byte	0x00, 0xf0, 0x11, 0x00


	//----- nvinfo : EIATTR_KPARAM_INFO
	.align		4
.L_29639:
        /*0078*/ 	.byte	0x04, 0x17
        /*007a*/ 	.short	(.L_29641 - .L_29640)
.L_29640:
        /*007c*/ 	.word	0x00000000
        /*0080*/ 	.short	0x0001
        /*0082*/ 	.short	0x0004
        /*0084*/ 	.byte	0x00, 0xf0, 0x11, 0x00


	//----- nvinfo : EIATTR_KPARAM_INFO
	.align		4
.L_29641:
        /*0088*/ 	.byte	0x04, 0x17
        /*008a*/ 	.short	(.L_29643 - .L_29642)
.L_29642:
        /*008c*/ 	.word	0x00000000
        /*0090*/ 	.short	0x0000
        /*0092*/ 	.short	0x0000
        /*0094*/ 	.byte	0x00, 0xf0, 0x11, 0x00


	//----- nvinfo : EIATTR_SPARSE_MMA_MASK
	.align		4
.L_29643:
        /*0098*/ 	.byte	0x03, 0x50
        /*009a*/ 	.short	0x0000


	//----- nvinfo : EIATTR_MAXREG_COUNT
	.align		4
        /*009c*/ 	.byte	0x03, 0x1b
        /*009e*/ 	.short	0x00ff


	//----- nvinfo : EIATTR_NUM_BARRIERS
	.align		4
        /*00a0*/ 	.byte	0x02, 0x4c
        /*00a2*/ 	.byte	0x01
	.zero		1


	//----- nvinfo : EIATTR_MERCURY_ISA_VERSION
	.align		4
        /*00a4*/ 	.byte	0x03, 0x5f
        /*00a6*/ 	.short	0x0101


	//----- nvinfo : EIATTR_COOP_GROUP_MASK_REGIDS
	.align		4
        /*00a8*/ 	.byte	0x04, 0x29
        /*00aa*/ 	.short	(.L_29645 - .L_29644)


	//   ....[0]....
.L_29644:
        /*00ac*/ 	.word	0x05000005


	//   ....[1]....
        /*00b0*/ 	.word	0x05000005


	//   ....[2]....
        /*00b4*/ 	.word	0x05000005


	//   ....[3]....
        /*00b8*/ 	.word	0x05000005


	//----- nvinfo : EIATTR_COOP_GROUP_INSTR_OFFSETS
	.align		4
.L_29645:
        /*00bc*/ 	.byte	0x04, 0x28
        /*00be*/ 	.short	(.L_29647 - .L_29646)


	//   ....[0]....
.L_29646:
        /*00c0*/ 	.word	0x00000510


	//   ....[1]....
        /*00c4*/ 	.word	0x00000590


	//   ....[2]....
        /*00c8*/ 	.word	0x00000620


	//   ....[3]....
        /*00cc*/ 	.word	0x000006b0


	//----- nvinfo : EIATTR_VRC_CTA_INIT_COUNT
	.align		4
.L_29647:
        /*00d0*/ 	.byte	0x02, 0x4a
	.zero		1
	.zero		1


	//----- nvinfo : EIATTR_EXIT_INSTR_OFFSETS
	.align		4
        /*00d4*/ 	.byte	0x04, 0x1c
        /*00d6*/ 	.short	(.L_29649 - .L_29648)


	//   ....[0]....
.L_29648:
        /*00d8*/ 	.word	0x000001b0


	//   ....[1]....
        /*00dc*/ 	.word	0x000004c0


	//----- nvinfo : EIATTR_MAX_THREADS
	.align		4
.L_29649:
        /*00e0*/ 	.byte	0x04, 0x05
        /*00e2*/ 	.short	(.L_29651 - .L_29650)
.L_29650:
        /*00e4*/ 	.word	0x00000080
        /*00e8*/ 	.word	0x00000001
        /*00ec*/ 	.word	0x00000001


	//----- nvinfo : EIATTR_CRS_STACK_SIZE
	.align		4
.L_29651:
        /*00f0*/ 	.byte	0x04, 0x1e
        /*00f2*/ 	.short	(.L_29653 - .L_29652)
.L_29652:
        /*00f4*/ 	.word	0x00000000


	//----- nvinfo : EIATTR_CBANK_PARAM_SIZE
	.align		4
.L_29653:
        /*00f8*/ 	.byte	0x03, 0x19
        /*00fa*/ 	.short	0x0034


	//----- nvinfo : EIATTR_PARAM_CBANK
	.align		4
        /*00fc*/ 	.byte	0x04, 0x0a
        /*00fe*/ 	.short	(.L_29655 - .L_29654)
	.align		4
.L_29654:
        /*0100*/ 	.word	index@(.nv.constant0._Z9cuda_gemmIiLi128ELi1ELi1ELi64ELi4ELi4ELi64ELi1ELi1EEviiiPT_S1_S1_iii)
        /*0104*/ 	.short	0x0380
        /*0106*/ 	.short	0x0034


	//----- nvinfo : EIATTR_SW_WAR
	.align		4
.L_29655:
        /*0108*/ 	.byte	0x04, 0x36
        /*010a*/ 	.short	(.L_29657 - .L_29656)
.L_29656:
        /*010c*/ 	.word	0x00000008
.L_29657:


//--------------------- .nv.info._Z9cuda_gemmIiLi128ELi1ELi1ELi64ELi4ELi4ELi64ELi1ELi0EEviiiPT_S1_S1_iii --------------------------
	.section	.nv.info._Z9cuda_gemmIiLi128ELi1ELi1ELi64ELi4ELi4ELi64ELi1ELi0EEviiiPT_S1_S1_iii,"",@"SHT_CUDA_INFO"
	.sectionflags	@""
	.align	4


	//----- nvinfo : EIATTR_CUDA_API_VERSION
	.align		4
        /*0000*/ 	.byte	0x04, 0x37
        /*0002*/ 	.short	(.L_29659 - .L_29658)
.L_29658:
        /*0004*/ 	.word	0x00000082


	//----- nvinfo : EIATTR_KPARAM_INFO
	.align		4
.L_29659:
        /*0008*/ 	.byte	0x04, 0x17
        /*000a*/ 	.short	(.L_29661 - .L_29660)
.L_29660:
        /*000c*/ 	.word	0x00000000
        /*0010*/ 	.short	0x0008
        /*0012*/ 	.short	0x0030
        /*0014*/ 	.byte	0x00, 0xf0, 0x11, 0x00


	//----- nvinfo : EIATTR_KPARAM_INFO
	.align		4
.L_29661:
        /*0018*/ 	.byte	0x04, 0x17
        /*001a*/ 	.short	(.L_29663 - .L_29662)
.L_29662:
        /*001c*/ 	.word	0x00000000
        /*0020*/ 	.short	0x0007
        /*0022*/ 	.short	0x002c
        /*0024*/ 	.byte	0x00, 0xf0, 0x11, 0x00


	//----- nvinfo : EIATTR_KPARAM_INFO
	.align		4
.L_29663:
        /*0028*/ 	.byte	0x04, 0x17
        /*002a*/ 	.short	(.L_29665 - .L_29664)
.L_29664:
        /*002c*/ 	.word	0x00000000
        /*0030*/ 	.short	0x0006
        /*0032*/ 	.short	0x0028
        /*0034*/ 	.byte	0x00, 0xf0, 0x11, 0x00


	//----- nvinfo : EIATTR_KPARAM_INFO
	.align		4
.L_29665:
        /*0038*/ 	.byte	0x04, 0x17
        /*003a*/ 	.short	(.L_29667 - .L_29666)
.L_29666:
        /*003c*/ 	.word	0x00000000
        /*0040*/ 	.short	0x0005
        /*0042*/ 	.short	0x0020
        /*0044*/ 	.byte	0x00, 0xf5, 0x21, 0x00


	//----- nvinfo : EIATTR_KPARAM_INFO
	.align		4
.L_29667:
        /*0048*/ 	.byte	0x04, 0x17
        /*004a*/ 	.short	(.L_29669 - .L_29668)
.L_29668:
        /*004c*/ 	.word	0x00000000
        /*0050*/ 	.short	0x0004
        /*0052*/ 	.short	0x0018
        /*0054*/ 	.byte	0x00, 0xf5, 0x21, 0x00


	//----- nvinfo : EIATTR_KPARAM_INFO
	.align		4
.L_29669:
        /*0058*/ 	.byte	0x04, 0x17
        /*005a*/ 	.short	(.L_29671 - .L_29670)
.L_29670:
        /*005c*/ 	.word	0x00000000
        /*0060*/ 	.short	0x0003
        /*0062*/ 	.short	0x0010
        /*0064*/ 	.byte	0x00, 0xf5, 0x21, 0x00


	//----- nvinfo : EIATTR_KPARAM_INFO
	.align		4
.L_29671:
        /*0068*/ 	.byte	0x04, 0x17
        /*006a*/ 	.short	(.L_29673 - .L_29672)
.L_29672:
        /*006c*/ 	.word	0x00000000
        /*0070*/ 	.short	0x0002
        /*0072*/ 	.short	0x0008
        /*0074*/ 	.byte	0x00, 0xf0, 0x11, 0x00


	//----- nvinfo : EIATTR_KPARAM_INFO
	.align		4
.L_29673:
        /*0078*/ 	.byte	0x04, 0x17
        /*007a*/ 	.short	(.L_29675 - .L_29674)
.L_29674:
        /*007c*/ 	.word	0x00000000
        /*0080*/ 	.short	0x0001
        /*0082*/ 	.short	0x0004
        /*0084*/ 	.byte	0x00, 0xf0, 0x11, 0x00


	//----- nvinfo : EIATTR_KPARAM_INFO
	.align		4
.L_29675:
        /*0088*/ 	.byte	0x04, 0x17
        /*008a*/ 	.short	(.L_29677 - .L_29676)
.L_29676:
        /*008c*/ 	.word	0x00000000
        /*0090*/ 	.short	0x0000
        /*0092*/ 	.short	0x0000
        /*0094*/ 	.byte	0x00, 0xf0, 0x11, 0x00


	//----- nvinfo : EIATTR_SPARSE_MMA_MASK
	.align		4
.L_29677:
        /*0098*/ 	.byte	0x03, 0x50
        /*009a*/ 	.short	0x0000


	//----- nvinfo : EIATTR_MAXREG_COUNT
	.align		4
        /*009c*/ 	.byte	0x03, 0x1b
        /*009e*/ 	.short	0x00ff


	//----- nvinfo : EIATTR_NUM_BARRIERS
	.align		4
        /*00a0*/ 	.byte	0x02, 0x4c
        /*00a2*/ 	.byte	0x01
	.zero		1


	//----- nvinfo : EIATTR_MERCURY_ISA_VERSION
	.align		4
        /*00a4*/ 	.byte	0x03, 0x5f
        /*00a6*/ 	.short	0x0101


	//----- nvinfo : EIATTR_COOP_GROUP_MASK_REGIDS
	.align		4
        /*00a8*/ 	.byte	0x04, 0x29
        /*00aa*/ 	.short	(.L_29679 - .L_29678)


	//   ....[0]....
.L_29678:
        /*00ac*/ 	.word	0xffffffff


	//   ....[1]....
        /*00b0*/ 	.word	0xffffffff


	//   ....[2]....
        /*00b4*/ 	.word	0xffffffff


	//   ....[3]....
        /*00b8*/ 	.word	0xffffffff


	//   ....[4]....
        /*00bc*/ 	.word	0x05000018


	//   ....[5]....
        /*00c0*/ 	.word	0x05000018


	//   ....[6]....
        /*00c4*/ 	.word	0x05000018


	//   ....[7]....
        /*00c8*/ 	.word	0x05000018


	//----- nvinfo : EIATTR_COOP_GROUP_INSTR_OFFSETS
	.align		4
.L_29679:
        /*00cc*/ 	.byte	0x04, 0x28
        /*00ce*/ 	.short	(.L_29681 - .L_29680)


	//   ....[0]....
.L_29680:
        /*00d0*/ 	.word	0x00000da0


	//   ....[1]....
        /*00d4*/ 	.word	0x00000df0


	//   ....[2]....
        /*00d8*/ 	.word	0x00000e50


	//   ....[3]....
        /*00dc*/ 	.word	0x00000eb0


	//   ....[4]....
        /*00e0*/ 	.word	0x000010e0


	//   ....[5]....
        /*00e4*/ 	.word	0x00001170


	//   ....[6]....
        /*00e8*/ 	.word	0x00001210


	//   ....[7]....
        /*00ec*/ 	.word	0x000012a0


	//----- nvinfo : EIATTR_VRC_CTA_INIT_COUNT
	.align		4
.L_29681:
        /*00f0*/ 	.byte	0x02, 0x4a
	.zero		1
	.zero		1


	//----- nvinfo : EIATTR_EXIT_INSTR_OFFSETS
	.align		4
        /*00f4*/ 	.byte	0x04, 0x1c
        /*00f6*/ 	.short	(.L_29683 - .L_29682)


	//   ....[0]....
.L_29682:
        /*00f8*/ 	.word	0x00000620


	//   ....[1]....
        /*00fc*/ 	.word	0x00001080


	//----- nvinfo : EIATTR_MAX_THREADS
	.align		4
.L_29683:
        /*0100*/ 	.byte	0x04, 0x05
        /*0102*/ 	.short	(.L_29685 - .L_29684)
.L_29684:
        /*0104*/ 	.word	0x00000080
        /*0108*/ 	.word	0x00000001
        /*010c*/ 	.word	0x00000001


	//----- nvinfo : EIATTR_CRS_STACK_SIZE
	.align		4
.L_29685:
        /*0110*/ 	.byte	0x04, 0x1e
        /*0112*/ 	.short	(.L_29687 - .L_29686)
.L_29686:
        /*0114*/ 	.word	0x00000000


	//----- nvinfo : EIATTR_CBANK_PARAM_SIZE
	.align		4
.L_29687:
        /*0118*/ 	.byte	0x03, 0x19
        /*011a*/ 	.short	0x0034


	//----- nvinfo : EIATTR_PARAM_CBANK
	.align		4
        /*011c*/ 	.byte	0x04, 0x0a
        /*011e*/ 	.short	(.L_29689 - .L_29688)
	.align		4
.L_29688:
        /*0120*/ 	.word	index@(.nv.constant0._Z9cuda_gemmIiLi128ELi1ELi1ELi64ELi4ELi4ELi64ELi1ELi0EEviiiPT_S1_S1_iii)
        /*0124*/ 	.short	0x0380
        /*0126*/ 	.short	0x0034


	//----- nvinfo : EIATTR_SW_WAR
	.align		4
.L_29689:
        /*0128*/ 	.byte	0x04, 0x36
        /*012a*/ 	.short	(.L_29691 - .L_29690)
.L_29690:
        /*012c*/ 	.word	0x00000008
.L_29691:


//--------------------- .nv.info._Z9cuda_gemmIiLi128ELi1ELi1ELi64ELi4ELi4ELi64ELi0ELi1EEviiiPT_S1_S1_iii --------------------------
	.section	.nv.info._Z9cuda_gemmIiLi128ELi1ELi1ELi64ELi4ELi4ELi64ELi0ELi1EEviiiPT_S1_S1_iii,"",@"SHT_CUDA_INFO"
	.sectionflags	@""
	.align	4


	//----- nvinfo : EIATTR_CUDA_API_VERSION
	.align		4
        /*0000*/ 	.byte	0x04, 0x37
        /*0002*/ 	.short	(.L_29693 - .L_29692)
.L_29692:
        /*0004*/ 	.word	0x00000082


	//----- nvinfo : EIATTR_KPARAM_INFO
	.align		4
.L_29693:
        /*0008*/ 	.byte	0x04, 0x17
        /*000a*/ 	.short	(.L_29695 - .L_29694)
.L_29694:
        /*000c*/ 	.word	0x00000000
        /*0010*/ 	.short	0x0008
        /*0012*/ 	.short	0x0030
        /*0014*/ 	.byte	0x00, 0xf0, 0x11, 0x00


	//----- nvinfo : EIATTR_KPARAM_INFO
	.align		4
.L_29695:
        /*0018*/ 	.byte	0x04, 0x17
        /*001a*/ 	.short	(.L_29697 - .L_29696)
.L_29696:
        /*001c*/ 	.word	0x00000000
        /*0020*/ 	.short	0x0007
        /*0022*/ 	.short	0x002c
        /*0024*/ 	.byte	0x00, 0xf0, 0x11, 0x00


	//----- nvinfo : EIATTR_KPARAM_INFO
	.align		4
.L_29697:
        /*0028*/ 	.byte	0x04, 0x17
        /*002a*/ 	.short	(.L_29699 - .L_29698)
.L_29698:
        /*002c*/ 	.word	0x00000000
        /*0030*/ 	.short	0x0006
        /*0032*/ 	.short	0x0028
        /*0034*/ 	.byte	0x00, 0xf0, 0x11, 0x00


	//----- nvinfo : EIATTR_KPARAM_INFO
	.align		4
.L_29699:
        /*0038*/ 	.byte	0x04, 0x17
        /*003a*/ 	.short	(.L_29701 - .L_29700)
.L_29700:
        /*003c*/ 	.word	0x00000000
        /*0040*/ 	.short	0x0005
        /*0042*/ 	.short	0x0020
        /*0044*/ 	.byte	0x00, 0xf5, 0x21, 0x00


	//----- nvinfo : EIATTR_KPARAM_INFO
	.align		4
.L_29701:
        /*0048*/ 	.byte	0x04, 0x17
        /*004a*/ 	.short	(.L_29703 - .L_29702)
.L_29702:
        /*004c*/ 	.word	0x00000000
        /*0050*/ 	.short	0x0004
        /*0052*/ 	.short	0x0018
        /*0054*/ 	.byte	0x00, 0xf5, 0x21, 0x00


	//----- nvinfo : EIATTR_KPARAM_INFO
	.align		4
.L_29703:
        /*0058*/ 	.byte	0x04, 0x17
        /*005a*/ 	.short	(.L_29705 - .L_29704)
.L_29704:
        /*005c*/ 	.word	0x00000000
        /*0060*/ 	.short	0x0003
        /*0062*/ 	.short	0x0010
        /*0064*/ 	.byte	0x00, 0xf5, 0x21, 0x00


	//----- nvinfo : EIATTR_KPARAM_INFO
	.align		4
.L_29705:
        /*0068*/ 	.byte	0x04, 0x17
        /*006a*/ 	.short	(.L_29707 - .L_29706)
.L_29706:
        /*006c*/ 	.word	0x00000000
        /*0070*/ 	.short	0x0002
        /*0072*/ 	.short	0x0008
        /*0074*/ 	.byte	0x00, 0xf0, 0x11, 0x00


	//----- nvinfo : EIATTR_KPARAM_INFO
	.align		4
.L_29707:
        /*0078*/ 	.byte	0x04, 0x17
        /*007a*/ 	.short	(.L_29709 - .L_29708)
.L_29708:
        /*007c*/ 	.word	0x00000000
        /*0080*/ 	.short	0x0001
        /*0082*/ 	.short	0x0004
        /*0084*/ 	.byte	0x00, 0xf0, 0x11, 0x00


	//----- nvinfo : EIATTR_KPARAM_INFO
	.align		4
.L_29709:
        /*0088*/ 	.byte	0x04, 0x17
        /*008a*/ 	.short	(.L_29711 - .L_29710)
.L_29710:
        /*008c*/ 	.word	0x00000000
        /*0090*/ 	.short	0x0000
        /*0092*/ 	.short	0x0000
        /*0094*/ 	.byte	0x00, 0xf0, 0x11, 0x00


	//----- nvinfo : EIATTR_SPARSE_MMA_MASK
	.align		4
.L_29711:
        /*0098*/ 	.byte	0x03, 0x50
        /*009a*/ 	.short	0x0000


	//----- nvinfo : EIATTR_MAXREG_COUNT
	.align		4
        /*009c*/ 	.byte	0x03, 0x1b
        /*009e*/ 	.short	0x00ff


	//----- nvinfo : EIATTR_NUM_BARRIERS
	.align		4
        /*00a0*/ 	.byte	0x02, 0x4c
        /*00a2*/ 	.byte	0x01
	.zero		1


	//----- nvinfo : EIATTR_MERCURY_ISA_VERSION
	.align		4
        /*00a4*/ 	.byte	0x03, 0x5f
        /*00a6*/ 	.short	0x0101


	//----- nvinfo : EIATTR_COOP_GROUP_MASK_REGIDS
	.align		4
        /*00a8*/ 	.byte	0x04, 0x29
        /*00aa*/ 	.short	(.L_29713 - .L_29712)


	//   ....[0]....
.L_29712:
        /*00ac*/ 	.word	0x05000005


	//   ....[1]....
        /*00b0*/ 	.word	0x05000005


	//   ....[2]....
        /*00b4*/ 	.word	0x05000005


	//   ....[3]....
        /*00b8*/ 	.word	0x05000005


	//----- nvinfo : EIATTR_COOP_GROUP_INSTR_OFFSETS
	.align		4
.L_29713:
        /*00bc*/ 	.byte	0x04, 0x28
        /*00be*/ 	.short	(.L_29715 - .L_29714)


	//   ....[0]....
.L_29714:
        /*00c0*/ 	.word	0x00000550


	//   ....[1]....
        /*00c4*/ 	.word	0x000005d0


	//   ....[2]....
        /*00c8*/ 	.word	0x00000660


	//   ....[3]....
        /*00cc*/ 	.word	0x000006f0


	//----- nvinfo : EIATTR_VRC_CTA_INIT_COUNT
	.align		4
.L_29715:
        /*00d0*/ 	.byte	0x02, 0x4a
	.zero		1
	.zero		1


	//----- nvinfo : EIATTR_EXIT_INSTR_OFFSETS
	.align		4
        /*00d4*/ 	.byte	0x04, 0x1c
        /*00d6*/ 	.short	(.L_29717 - .L_29716)


	//   ....[0]....
.L_29716:
        /*00d8*/ 	.word	0x000001b0


	//   ....[1]....
        /*00dc*/ 	.word	0x00000500


	//----- nvinfo : EIATTR_MAX_THREADS
	.align		4
.L_29717:
        /*00e0*/ 	.byte	0x04, 0x05
        /*00e2*/ 	.short	(.L_29719 - .L_29718)
.L_29718:
        /*00e4*/ 	.word	0x00000080
        /*00e8*/ 	.word	0x00000001
        /*00ec*/ 	.word	0x00000001


	//----- nvinfo : EIATTR_CRS_STACK_SIZE
	.align		4
.L_29719:
        /*00f0*/ 	.byte	0x04, 0x1e
        /*00f2*/ 	.short	(.L_29721 - .L_29720)
.L_29720:
        /*00f4*/ 	.word	0x00000000


	//----- nvinfo : EIATTR_CBANK_PARAM_SIZE
	.align		4
.L_29721:
        /*00f8*/ 	.byte	0x03, 0x19
        /*00fa*/ 	.short	0x0034


	//----- nvinfo : EIATTR_PARAM_CBANK
	.align		4
        /*00fc*/ 	.byte	0x04, 0x0a
        /*00fe*/ 	.short	(.L_29723 - .L_29722)
	.align		4
.L_29722:
        /*0100*/ 	.word	index@(.nv.constant0._Z9cuda_gemmIiLi128ELi1ELi1ELi64ELi4ELi4ELi64ELi0ELi1EEviiiPT_S1_S1_iii)
        /*0104*/ 	.short	0x0380
        /*0106*/ 	.short	0x0034


	//----- nvinfo : EIATTR_SW_WAR
	.align		4
.L_29723:
        /*0108*/ 	.byte	0x04, 0x36
        /*010a*/ 	.short	(.L_29725 - .L_29724)
.L_29724:
        /*010c*/ 	.word	0x00000008
.L_29725:


//--------------------- .nv.info._Z9cuda_gemmIiLi128ELi1ELi1ELi64ELi4ELi4ELi64ELi0ELi0EEviiiPT_S1_S1_iii --------------------------
	.section	.nv.info._Z9cuda_gemmIiLi128ELi1ELi1ELi64ELi4ELi4ELi64ELi0ELi0EEviiiPT_S1_S1_iii,"",@"SHT_CUDA_INFO"
	.sectionflags	@""
	.align	4


	//----- nvinfo : EIATTR_CUDA_API_VERSION
	.align		4
        /*0000*/ 	.byte	0x04, 0x37
        /*0002*/ 	.short	(.L_29727 - .L_29726)
.L_29726:
        /*0004*/ 	.word	0x00000082


	//----- nvinfo : EIATTR_KPARAM_INFO
	.align		4
.L_29727:
        /*0008*/ 	.byte	0x04, 0x17
        /*000a*/ 	.short	(.L_29729 - .L_29728)
.L_29728:
        /*000c*/ 	.word	0x00000000
        /*0010*/ 	.short	0x0008
        /*0012*/ 	.short	0x0030
        /*0014*/ 	.byte	0x00, 0xf0, 0x11, 0x00


	//----- nvinfo : EIATTR_KPARAM_INFO
	.align		4
.L_29729:
        /*0018*/ 	.byte	0x04, 0x17
        /*001a*/ 	.short	(.L_29731 - .L_29730)
.L_29730:
        /*001c*/ 	.word	0x00000000
        /*0020*/ 	.short	0x0007
        /*0022*/ 	.short	0x002c
        /*0024*/ 	.byte	0x00, 0xf0, 0x11, 0x00


	//----- nvinfo : EIATTR_KPARAM_INFO
	.align		4
.L_29731:
        /*0028*/ 	.byte	0x04, 0x17
        /*002a*/ 	.short	(.L_29733 - .L_29732)
.L_29732:
        /*002c*/ 	.word	0x00000000
        /*0030*/ 	.short	0x0006
        /*0032*/ 	.short	0x0028
        /*0034*/ 	.byte	0x00, 0xf0, 0x11, 0x00


	//----- nvinfo : EIATTR_KPARAM_INFO
	.align		4
.L_29733:
        /*0038*/ 	.byte	0x04, 0x17
        /*003a*/ 	.short	(.L_29735 - .L_29734)
.L_29734:
        /*003c*/ 	.word	0x00000000
        /*0040*/ 	.short	0x0005
        /*0042*/ 	.short	0x0020
        /*0044*/ 	.byte	0x00, 0xf5, 0x21, 0x00


	//----- nvinfo : EIATTR_KPARAM_INFO
	.align		4
.L_29735:
        /*0048*/ 	.byte	0x04, 0x17
        /*004a*/ 	.short	(.L_29737 - .L_29736)
.L_29736:
        /*004c*/ 	.word	0x00000000
        /*0050*/ 	.short	0x0004
        /*0052*/ 	.short	0x0018
        /*0054*/ 	.byte	0x00, 0xf5, 0x21, 0x00


	//----- nvinfo : EIATTR_KPARAM_INFO
	.align		4
.L_29737:
        /*0058*/ 	.byte	0x04, 0x17
        /*005a*/ 	.short	(.L_29739 - .L_29738)
.L_29738:
        /*005c*/ 	.word	0x00000000
        /*0060*/ 	.short	0x0003
        /*0062*/ 	.short	0x0010
        /*0064*/ 	.byte	0x00, 0xf5, 0x21, 0x00


	//----- nvinfo : EIATTR_KPARAM_INFO
	.align		4
.L_29739:
        /*0068*/ 	.byte	0x04, 0x17
        /*006a*/ 	.short	(.L_29741 - .L_29740)
.L_29740:
        /*006c*/ 	.word	0x00000000
        /*0070*/ 	.short	0x0002
        /*0072*/ 	.short	0x0008
        /*0074*/ 	.byte	0x00, 0xf0, 0x11, 0x00


	//----- nvinfo : EIATTR_KPARAM_INFO
	.align		4
.L_29741:
        /*0078*/ 	.byte	0x04, 0x17
        /*007a*/ 	.short	(.L_29743 - .L_29742)
.L_29742:
        /*007c*/ 	.word	0x00000000
        /*0080*/ 	.short	0x0001
        /*0082*/ 	.short	0x0004
        /*0084*/ 	.byte	0x00, 0xf0, 0x11, 0x00


	//----- nvinfo : EIATTR_KPARAM_INFO
	.align		4
.L_29743:
        /*0088*/ 	.byte	0x04, 0x17
        /*008a*/ 	.short	(.L_29745 - .L_29744)
.L_29744:
        /*008c*/ 	.word	0x00000000
        /*0090*/ 	.short	0x0000
        /*0092*/ 	.short	0x0000
        /*0094*/ 	.byte	0x00, 0xf0, 0x11, 0x00


	//----- nvinfo : EIATTR_SPARSE_MMA_MASK
	.align		4
.L_29745:
        /*0098*/ 	.byte	0x03, 0x50
        /*009a*/ 	.short	0x0000


	//----- nvinfo : EIATTR_MAXREG_COUNT
	.align		4
        /*009c*/ 	.byte	0x03, 0x1b
        /*009e*/ 	.short	0x00ff


	//----- nvinfo : EIATTR_NUM_BARRIERS
	.align		4
        /*00a0*/ 	.byte	0x02, 0x4c
        /*00a2*/ 	.byte	0x01
	.zero		1


	//----- nvinfo : EIATTR_MERCURY_ISA_VERSION
	.align		4
        /*00a4*/ 	.byte	0x03, 0x5f
        /*00a6*/ 	.short	0x0101


	//----- nvinfo : EIATTR_COOP_GROUP_MASK_REGIDS
	.align		4
        /*00a8*/ 	.byte	0x04, 0x29
        /*00aa*/ 	.short	(.L_29747 - .L_29746)


	//   ....[0]....
.L_29746:
        /*00ac*/ 	.word	0xffffffff


	//   ....[1]....
        /*00b0*/ 	.word	0xffffffff


	//   ....[2]....
        /*00b4*/ 	.word	0xffffffff


	//   ....[3]....
        /*00b8*/ 	.word	0xffffffff


	//   ....[4]....
        /*00bc*/ 	.word	0x05000018


	//   ....[5]....
        /*00c0*/ 	.word	0x05000018


	//   ....[6]....
        /*00c4*/ 	.word	0x05000018


	//   ....[7]....
        /*00c8*/ 	.word	0x05000018


	//----- nvinfo : EIATTR_COOP_GROUP_INSTR_OFFSETS
	.align		4
.L_29747:
        /*00cc*/ 	.byte	0x04, 0x28
        /*00ce*/ 	.short	(.L_29749 - .L_29748)


	//   ....[0]....
.L_29748:
        /*00d0*/ 	.word	0x00000dd0


	//   ....[1]....
        /*00d4*/ 	.word	0x00000e20


	//   ....[2]....
        /*00d8*/ 	.word	0x00000e80


	//   ....[3]....
        /*00dc*/ 	.word	0x00000ee0


	//   ....[4]....
        /*00e0*/ 	.word	0x00001130


	//   ....[5]....
        /*00e4*/ 	.word	0x000011c0


	//   ....[6]....
        /*00e8*/ 	.word	0x00001250


	//   ....[7]....
        /*00ec*/ 	.word	0x000012e0


	//----- nvinfo : EIATTR_VRC_CTA_INIT_COUNT
	.align		4
.L_29749:
        /*00f0*/ 	.byte	0x02, 0x4a
	.zero		1
	.zero		1


	//----- nvinfo : EIATTR_EXIT_INSTR_OFFSETS
	.align		4
        /*00f4*/ 	.byte	0x04, 0x1c
        /*00f6*/ 	.short	(.L_29751 - .L_29750)


	//   ....[0]....
.L_29750:
        /*00f8*/ 	.word	0x00000620


	//   ....[1]....
        /*00fc*/ 	.word	0x000010d0


	//----- nvinfo : EIATTR_MAX_THREADS
	.align		4
.L_29751:
        /*0100*/ 	.byte	0x04, 0x05
        /*0102*/ 	.short	(.L_29753 - .L_29752)
.L_29752:
        /*0104*/ 	.word	0x00000080
        /*0108*/ 	.word	0x00000001
        /*010c*/ 	.word	0x00000001


	//----- nvinfo : EIATTR_CRS_STACK_SIZE
	.align		4
.L_29753:
        /*0110*/ 	.byte	0x04, 0x1e
        /*0112*/ 	.short	(.L_29755 - .L_29754)
.L_29754:
        /*0114*/ 	.word	0x00000000


	//----- nvinfo : EIATTR_CBANK_PARAM_SIZE
	.align		4
.L_29755:
        /*0118*/ 	.byte	0x03, 0x19
        /*011a*/ 	.short	0x0034


	//----- nvinfo : EIATTR_PARAM_CBANK
	.align		4
        /*011c*/ 	.byte	0x04, 0x0a
        /*011e*/ 	.short	(.L_29757 - .L_29756)
	.align		4
.L_29756:
        /*0120*/ 	.word	index@(.nv.constant0._Z9cuda_gemmIiLi128ELi1ELi1ELi64ELi4ELi4ELi64ELi0ELi0EEviiiPT_S1_S1_iii)
        /*0124*/ 	.short	0x0380
        /*0126*/ 	.short	0x0034


	//----- nvinfo : EIATTR_SW_WAR
	.align		4
.L_29757:
        /*0128*/ 	.byte	0x04, 0x36
        /*012a*/ 	.short	(.L_29759 - .L_29758)
.L_29758:
        /*012c*/ 	.word	0x00000008
.L_29759:


//--------------------- .nv.info._Z9cuda_gemmIiLi128ELi1ELi1ELi64ELi2ELi2ELi64ELi1ELi1EEviiiPT_S1_S1_iii --------------------------
	.section	.nv.info._Z9cuda_gemmIiLi128ELi1ELi1ELi64ELi2ELi2ELi64ELi1ELi1EEviiiPT_S1_S1_iii,"",@"SHT_CUDA_INFO"
	.sectionflags	@""
	.align	4


	//----- nvinfo : EIATTR_CUDA_API_VERSION
	.align		4
        /*0000*/ 	.byte	0x04, 0x37
        /*0002*/ 	.short	(.L_29761 - .L_29760)
.L_29760:
        /*0004*/ 	.word	0x00000082


	//----- nvinfo : EIATTR_KPARAM_INFO
	.align		4
.L_29761:
        /*0008*/ 	.byte	0x04, 0x17
        /*000a*/ 	.short	(.L_29763 - .L_29762)
.L_29762:
        /*000c*/ 	.word	0x00000000
        /*0010*/ 	.short	0x0008
        /*0012*/ 	.short	0x0030
        /*0014*/ 	.byte	0x00, 0xf0, 0x11, 0x00


	//----- nvinfo : EIATTR_KPARAM_INFO
	.align		4
.L_29763:
        /*0018*/ 	.byte	0x04, 0x17
        /*001a*/ 	.short	(.L_29765 - .L_29764)
.L_29764:
        /*001c*/ 	.word	0x00000000
        /*0020*/ 	.short	0x0007
        /*0022*/ 	.short	0x002c
        /*0024*/ 	.byte	0x00, 0xf0, 0x11, 0x00


	//----- nvinfo : EIATTR_KPARAM_INFO
	.align		4
.L_29765:
        /*0028*/ 	.byte	0x04, 0x17
        /*002a*/ 	.short	(.L_29767 - .L_29766)
.L_29766:
        /*002c*/ 	.word	0x00000000
        /*0030*/ 	.short	0x0006
        /*0032*/ 	.short	0x0028
        /*0034*/ 	.byte	0x00, 0xf0, 0x11, 0x00


	//----- nvinfo : EIATTR_KPARAM_INFO
	.align		4
.L_29767:
        /*0038*/ 	.byte	0x04, 0x17
        /*003a*/ 	.short	(.L_29769 - .L_29768)
.L_29768:
        /*003c*/ 	.word	0x00000000
        /*0040*/ 	.short	0x0005
        /*0042*/ 	.short	0x0020
        /*0044*/ 	.byte	0x00, 0xf5, 0x21, 0x00


	//----- nvinfo : EIATTR_KPARAM_INFO
	.align		4
.L_29769:
        /*0048*/ 	.byte	0x04, 0x17
        /*004a*/ 	.short	(.L_29771 - .L_29770)
.L_29770:
        /*004c*/ 	.word	0x00000000
        /*0050*/ 	.short	0x0004
        /*0052*/ 	.short	0x0018
        /*0054*/ 	.byte	0x00, 0xf5, 0x21, 0x00


	//----- nvinfo : EIATTR_KPARAM_INFO
	.align		4
.L_29771:
        /*0058*/ 	.byte	0x04, 0x17
        /*005a*/ 	.short	(.L_29773 - .L_29772)
.L_29772:
        /*005c*/ 	.word	0x00000000
        /*0060*/ 	.short	0x0003
        /*0062*/ 	.short	0x0010
        /*0064*/ 	.byte	0x00, 0xf5, 0x21, 0x00


	//----- nvinfo : EIATTR_KPARAM_INFO
	.align		4
.L_29773:
        /*0068*/ 	.byte	0x04, 0x17
        /*006a*/ 	.short	(.L_29775 - .L_29774)
.L_29774:
        /*006c*/ 	.word	0x00000000
        /*0070*/ 	.short	0x0002
        /*0072*/ 	.short	0x0008
        /*0074*/ 	.byte	0x00, 0xf0, 0x11, 0x00


	//----- nvinfo : EIATTR_KPARAM_INFO
	.align		4
.L_29775:
        /*0078*/ 	.byte	0x04, 0x17
        /*007a*/ 	.short	(.L_29777 - .L_29776)
.L_29776:
        /*007c*/ 	.word	0x00000000
        /*0080*/ 	.short	0x0001
        /*0082*/ 	.short	0x0004
        /*0084*/ 	.byte	0x00, 0xf0, 0x11, 0x00


	//----- nvinfo : EIATTR_KPARAM_INFO
	.align		4
.L_29777:
        /*0088*/ 	.byte	0x04, 0x17
        /*008a*/ 	.short	(.L_29779 - .L_29778)
.L_29778:
        /*008c*/ 	.word	0x00000000
        /*0090*/ 	.short	0x0000
        /*0092*/ 	.short	0x0000
        /*0094*/ 	.byte	0x00, 0xf0, 0x11, 0x00


	//----- nvinfo : EIATTR_SPARSE_MMA_MASK
	.align		4
.L_29779:
        /*0098*/ 	.byte	0x03, 0x50
        /*009a*/ 	.short	0x0000


	//----- nvinfo : EIATTR_MAXREG_COUNT
	.align		4
        /*009c*/ 	.byte	0x03, 0x1b
        /*009e*/ 	.short	0x00ff


	//----- nvinfo : EIATTR_NUM_BARRIERS
	.align		4
        /*00a0*/ 	.byte	0x02, 0x4c
        /*00a2*/ 	.byte	0x01
	.zero		1


	//----- nvinfo : EIATTR_MERCURY_ISA_VERSION
	.align		4
        /*00a4*/ 	.byte	0x03, 0x5f
        /*00a6*/ 	.short	0x0101


	//----- nvinfo : EIATTR_COOP_GROUP_MASK_REGIDS
	.align		4
        /*00a8*/ 	.byte	0x04, 0x29
        /*00aa*/ 	.short	(.L_29781 - .L_29780)


	//   ....[0]....
.L_29780:
        /*00ac*/ 	.word	0x05000002


	//   ....[1]....
        /*00b0*/ 	.word	0x05000002


	//----- nvinfo : EIATTR_COOP_GROUP_INSTR_OFFSETS
	.align		4
.L_29781:
        /*00b4*/ 	.byte	0x04, 0x28
        /*00b6*/ 	.short	(.L_29783 - .L_29782)


	//   ....[0]....
.L_29782:
        /*00b8*/ 	.word	0x000004b0


	//   ....[1]....
        /*00bc*/ 	.word	0x00000530


	//----- nvinfo : EIATTR_VRC_CTA_INIT_COUNT
	.align		4
.L_29783:
        /*00c0*/ 	.byte	0x02, 0x4a
	.zero		1
	.zero		1


	//----- nvinfo : EIATTR_EXIT_INSTR_OFFSETS
	.align		4
        /*00c4*/ 	.byte	0x04, 0x1c
        /*00c6*/ 	.short	(.L_29785 - .L_29784)


	//   ....[0]....
.L_29784:
        /*00c8*/ 	.word	0x000001c0


	//   ....[1]....
        /*00cc*/ 	.word	0x00000460


	//----- nvinfo : EIATTR_MAX_THREADS
	.align		4
.L_29785:
        /*00d0*/ 	.byte	0x04, 0x05
        /*00d2*/ 	.short	(.L_29787 - .L_29786)
.L_29786:
        /*00d4*/ 	.word	0x00000080
        /*00d8*/ 	.word	0x00000001
        /*00dc*/ 	.word	0x00000001


	//----- nvinfo : EIATTR_CRS_STACK_SIZE
	.align		4
.L_29787:
        /*00e0*/ 	.byte	0x04, 0x1e
        /*00e2*/ 	.short	(.L_29789 - .L_29788)
.L_29788:
        /*00e4*/ 	.word	0x00000000


	//----- nvinfo : EIATTR_CBANK_PARAM_SIZE
	.align		4
.L_29789:
        /*00e8*/ 	.byte	0x03, 0x19
        /*00ea*/ 	.short	0x0034


	//----- nvinfo : EIATTR_PARAM_CBANK
	.align		4
        /*00ec*/ 	.byte	0x04, 0x0a
        /*00ee*/ 	.short	(.L_29791 - .L_29790)
	.align		4
.L_29790:
        /*00f0*/ 	.word	index@(.nv.constant0._Z9cuda_gemmIiLi128ELi1ELi1ELi64ELi2ELi2ELi64ELi1ELi1EEviiiPT_S1_S1_iii)
        /*00f4*/ 	.short	0x0380
        /*00f6*/ 	.short	0x0034


	//----- nvinfo : EIATTR_SW_WAR
	.align		4
.L_29791:
        /*00f8*/ 	.byte	0x04, 0x36
        /*00fa*/ 	.short	(.L_29793 - .L_29792)
.L_29792:
        /*00fc*/ 	.word	0x00000008
.L_29793:


//--------------------- .nv.info._Z9cuda_gemmIiLi128ELi1ELi1ELi64ELi2ELi2ELi64ELi1ELi0EEviiiPT_S1_S1_iii --------------------------
	.section	.nv.info._Z9cuda_gemmIiLi128ELi1ELi1ELi64ELi2ELi2ELi64ELi1ELi0EEviiiPT_S1_S1_iii,"",@"SHT_CUDA_INFO"
	.sectionflags	@""
	.align	4


	//----- nvinfo : EIATTR_CUDA_API_VERSION
	.align		4
        /*0000*/ 	.byte	0x04, 0x37
        /*0002*/ 	.short	(.L_29795 - .L_29794)
.L_29794:
        /*0004*/ 	.word	0x00000082


	//----- nvinfo : EIATTR_KPARAM_INFO
	.align		4
.L_29795:
        /*0008*/ 	.byte	0x04, 0x17
        /*000a*/ 	.short	(.L_29797 - .L_29796)
.L_29796:
        /*000c*/ 	.word	0x00000000
        /*0010*/ 	.short	0x0008
        /*0012*/ 	.short	0x0030
        /*0014*/ 	.byte	0x00, 0xf0, 0x11, 0x00


	//----- nvinfo : EIATTR_KPARAM_INFO
	.align		4
.L_29797:
        /*0018*/ 	.byte	0x04, 0x17
        /*001a*/ 	.short	(.L_29799 - .L_29798)
.L_29798:
        /*001c*/ 	.word	0x00000000
        /*0020*/ 	.short	0x0007
        /*0022*/ 	.short	0x002c
        /*0024*/ 	.byte	0x00, 0xf0, 0x11, 0x00


	//----- nvinfo : EIATTR_KPARAM_INFO
	.align		4
.L_29799:
        /*0028*/ 	.byte	0x04, 0x17
        /*002a*/ 	.short	(.L_29801 - .L_29800)
.L_29800:
        /*002c*/ 	.word	0x00000000
        /*0030*/ 	.short	0x0006
        /*0032*/ 	.short	0x0028
        /*0034*/ 	.byte	0x00, 0xf0, 0x11, 0x00


	//----- nvinfo : EIATTR_KPARAM_INFO
	.align		4
.L_29801:
        /*0038*/ 	.byte	0x04, 0x17
        /*003a*/ 	.short	(.L_29803 - .L_29802)
.L_29802:
        /*003c*/ 	.word	0x00000000
        /*0040*/ 	.short	0x0005
        /*0042*/ 	.short	0x0020
        /*0044*/ 	.byte	0x00, 0xf5, 0x21, 0x00


	//----- nvinfo : EIATTR_KPARAM_INFO
	.align		4
.L_29803:
        /*0048*/ 	.byte	0x04, 0x17
        /*004a*/ 	.short	(.L_29805 - .L_29804)
.L_29804:
        /*004c*/ 	.word	0x00000000
        /*0050*/ 	.short	0x0004
        /*0052*/ 	.short	0x0018
        /*0054*/ 	.byte	0x00, 0xf5, 0x21, 0x00


	//----- nvinfo : EIATTR_KPARAM_INFO
	.align		4
.L_29805:
        /*0058*/ 	.byte	0x04, 0x17
        /*005a*/ 	.short	(.L_29807 - .L_29806)
.L_29806:
        /*005c*/ 	.word	0x00000000
        /*0060*/ 	.short	0x0003
        /*0062*/ 	.short	0x0010
        /*0064*/ 	.byte	0x00, 0xf5, 0x21, 0x00


	//----- nvinfo : EIATTR_KPARAM_INFO
	.align		4
.L_29807:
        /*0068*/ 	.byte	0x04, 0x17
        /*006a*/ 	.short	(.L_29809 - .L_29808)
.L_29808:
        /*006c*/ 	.word	0x00000000
        /*0070*/ 	.short	0x0002
        /*0072*/ 	.short	0x0008
        /*0074*/ 	.byte	0x00, 0xf0, 0x11, 0x00


	//----- nvinfo : EIATTR_KPARAM_INFO
	.align		4
.L_29809:
        /*0078*/ 	.byte	0x04, 0x17
        /*007a*/ 	.short	(.L_29811 - .L_29810)
.L_29810:
        /*007c*/ 	.word	0x00000000
        /*0080*/ 	.short	0x0001
        /*0082*/ 	.short	0x0004
        /*0084*/ 	.byte	0x00, 0xf0, 0x11, 0x00


	//----- nvinfo : EIATTR_KPARAM_INFO
	.align		4
.L_29811:
        /*0088*/ 	.byte	0x04, 0x17
        /*008a*/ 	.short	(.L_29813 - .L_29812)
.L_29812:
        /*008c*/ 	.word	0x00000000
        /*0090*/ 	.short	0x0000
        /*0092*/ 	.short	0x0000
        /*0094*/ 	.byte	0x00, 0xf0, 0x11, 0x00


	//----- nvinfo : EIATTR_SPARSE_MMA_MASK
	.align		4
.L_29813:
        /*0098*/ 	.byte	0x03, 0x50
        /*009a*/ 	.short	0x0000


	//----- nvinfo : EIATTR_MAXREG_COUNT
	.align		4
        /*009c*/ 	.byte	0x03, 0x1b
        /*009e*/ 	.short	0x00ff


	//----- nvinfo : EIATTR_NUM_BARRIERS
	.align		4
        /*00a0*/ 	.byte	0x02, 0x4c
        /*00a2*/ 	.byte	0x01
	.zero		1


	//----- nvinfo : EIATTR_MERCURY_ISA_VERSION
	.align		4
        /*00a4*/ 	.byte	0x03, 0x5f
        /*00a6*/ 	.short	0x0101


	//----- nvinfo : EIATTR_COOP_GROUP_MASK_REGIDS
	.align		4
        /*00a8*/ 	.byte	0x04, 0x29
        /*00aa*/ 	.short	(.L_29815 - .L_29814)


	//   ....[0]....
.L_29814:
        /*00ac*/ 	.word	0xffffffff


	//   ....[1]....
        /*00b0*/ 	.word	0xffffffff


	//   ....[2]....
        /*00b4*/ 	.word	0xffffffff


	//   ....[3]....
        /*00b8*/ 	.word	0xffffffff


	//   ....[4]....
        /*00bc*/ 	.word	0xffffffff


	//   ....[5]....
        /*00c0*/ 	.word	0xffffffff


	//   ....[6]....
        /*00c4*/ 	.word	0x05000013


	//   ....[7]....
        /*00c8*/ 	.word	0x05000013


	//   ....[8]....
        /*00cc*/ 	.word	0x05000013


	//   ....[9]....
        /*00d0*/ 	.word	0x05000013


	//   ....[10]....
        /*00d4*/ 	.word	0x05000013


	//   ....[11]....
        /*00d8*/ 	.word	0x05000013


	//----- nvinfo : EIATTR_COOP_GROUP_INSTR_OFFSETS
	.align		4
.L_29815:
        /*00dc*/ 	.byte	0x04, 0x28
        /*00de*/ 	.short	(.L_29817 - .L_29816)


	//   ....[0]....
.L_29816:
        /*00e0*/ 	.word	0x00000da0


	//   ....[1]....
        /*00e4*/ 	.word	0x00000e10


	//   ....[2]....
        /*00e8*/ 	.word	0x00000ff0


	//   ....[3]....
        /*00ec*/ 	.word	0x00001040


	//   ....[4]....
        /*00f0*/ 	.word	0x00001260


	//   ....[5]....
        /*00f4*/ 	.word	0x000012f0


	//   ....[6]....
        /*00f8*/ 	.word	0x000013e0


	//   ....[7]....
        /*00fc*/ 	.word	0x00001470


	//   ....[8]....
        /*0100*/ 	.word	0x00001500


	//   ....[9]....
        /*0104*/ 	.word	0x000015a0


	//   ....[10]....
        /*0108*/ 	.word	0x00001650


	//   ....[11]....
        /*010c*/ 	.word	0x00001700


	//----- nvinfo : EIATTR_VRC_CTA_INIT_COUNT
	.align		4
.L_29817:
        /*0110*/ 	.byte	0x02, 0x4a
	.zero		1
	.zero		1


	//----- nvinfo : EIATTR_EXIT_INSTR_OFFSETS
	.align		4
        /*0114*/ 	.byte	0x04, 0x1c
        /*0116*/ 	.short	(.L_29819 - .L_29818)


	//   ....[0]....
.L_29818:
        /*0118*/ 	.word	0x00000660


	//   ....[1]....
        /*011c*/ 	.word	0x00001380


	//----- nvinfo : EIATTR_MAX_THREADS
	.align		4
.L_29819:
        /*0120*/ 	.byte	0x04, 0x05
        /*0122*/ 	.short	(.L_29821 - .L_29820)
.L_29820:
        /*0124*/ 	.word	0x00000080
        /*0128*/ 	.word	0x00000001
        /*012c*/ 	.word	0x00000001


	//----- nvinfo : EIATTR_CRS_STACK_SIZE
	.align		4
.L_29821:
        /*0130*/ 	.byte	0x04, 0x1e
        /*0132*/ 	.short	(.L_29823 - .L_29822)
.L_29822:
        /*0134*/ 	.word	0x00000000


	//----- nvinfo : EIATTR_CBANK_PARAM_SIZE
	.align		4
.L_29823:
        /*0138*/ 	.byte	0x03, 0x19
        /*013a*/ 	.short	0x0034


	//----- nvinfo : EIATTR_PARAM_CBANK
	.align		4
        /*013c*/ 	.byte	0x04, 0x0a
        /*013e*/ 	.short	(.L_29825 - .L_29824)
	.align		4
.L_29824:
        /*0140*/ 	.word	index@(.nv.constant0._Z9cuda_gemmIiLi128ELi1ELi1ELi64ELi2ELi2ELi64ELi1ELi0EEviiiPT_S1_S1_iii)
        /*0144*/ 	.short	0x0380
        /*0146*/ 	.short	0x0034


	//----- nvinfo : EIATTR_SW_WAR
	.align		4
.L_29825:
        /*0148*/ 	.byte	0x04, 0x36
        /*014a*/ 	.short	(.L_29827 - .L_29826)
.L_29826:
        /*014c*/ 	.word	0x00000008
.L_29827:


//--------------------- .nv.info._Z9cuda_gemmIiLi128ELi1ELi1ELi64ELi2ELi2ELi64ELi0ELi1EEviiiPT_S1_S1_iii --------------------------
	.section	.nv.info._Z9cuda_gemmIiLi128ELi1ELi1ELi64ELi2ELi2ELi64ELi0ELi1EEviiiPT_S1_S1_iii,"",@"SHT_CUDA_INFO"
	.sectionflags	@""
	.align	4


	//----- nvinfo : EIATTR_CUDA_API_VERSION
	.align		4
        /*0000*/ 	.byte	0x04, 0x37
        /*0002*/ 	.short	(.L_29829 - .L_29828)
.L_29828:
        /*0004*/ 	.word	0x00000082


	//----- nvinfo : EIATTR_KPARAM_INFO
	.align		4
.L_29829:
        /*0008*/ 	.byte	0x04, 0x17
        /*000a*/ 	.short	(.L_29831 - .L_29830)
.L_29830:
        /*000c*/ 	.word	0x00000000
        /*0010*/ 	.short	0x0008
        /*0012*/ 	.short	0x0030
        /*0014*/ 	.byte	0x00, 0xf0, 0x11, 0x00


	//----- nvinfo : EIATTR_KPARAM_INFO
	.align		4
.L_29831:
        /*0018*/ 	.byte	0x04, 0x17
        /*001a*/ 	.short	(.L_29833 - .L_29832)
.L_29832:
        /*001c*/ 	.word	0x00000000
        /*0020*/ 	.short	0x0007
        /*0022*/ 	.short	0x002c
        /*0024*/ 	.byte	0x00, 0xf0, 0x11, 0x00


	//----- nvinfo : EIATTR_KPARAM_INFO
	.align		4
.L_29833:
        /*0028*/ 	.byte	0x04, 0x17
        /*002a*/ 	.short	(.L_29835 - .L_29834)
.L_29834:
        /*002c*/ 	.word	0x00000000
        /*0030*/ 	.short	0x0006
        /*0032*/ 	.short	0x0028
        /*0034*/ 	.byte	0x00, 0xf0, 0x11, 0x00


	//----- nvinfo : EIATTR_KPARAM_INFO
	.align		4
.L_29835:
        /*0038*/ 	.byte	0x04, 0x17
        /*003a*/ 	.short	(.L_29837 - .L_29836)
.L_29836:
        /*003c*/ 	.word	0x00000000
        /*0040*/ 	.short	0x0005
        /*0042*/ 	.short	0x0020
        /*0044*/ 	.byte	0x00, 0xf5, 0x21, 0x00


	//----- nvinfo : EIATTR_KPARAM_INFO
	.align		4
.L_29837:
        /*0048*/ 	.byte	0x04, 0x17
        /*004a*/ 	.short	(.L_29839 - .L_29838)
.L_29838:
        /*004c*/ 	.word	0x00000000
        /*0050*/ 	.short	0x0004
        /*0052*/ 	.short	0x0018
        /*0054*/ 	.byte	0x00, 0xf5, 0x21, 0x00


	//----- nvinfo : EIATTR_KPARAM_INFO
	.align		4
.L_29839:
        /*0058*/ 	.byte	0x04, 0x17
        /*005a*/ 	.short	(.L_29841 - .L_29840)
.L_29840:
        /*005c*/ 	.word	0x00000000
        /*0060*/ 	.short	0x0003
        /*0062*/ 	.short	0x0010
        /*0064*/ 	.byte	0x00, 0xf5, 0x21, 0x00


	//----- nvinfo : EIATTR_KPARAM_INFO
	.align		4
.L_29841:
        /*0068*/ 	.byte	0x04, 0x17
        /*006a*/ 	.short	(.L_29843 - .L_29842)
.L_29842:
        /*006c*/ 	.word	0x00000000
        /*0070*/ 	.short	0x0002
        /*0072*/ 	.short	0x0008
        /*0074*/ 	.byte	0x00, 0xf0, 0x11, 0x00


	//----- nvinfo : EIATTR_KPARAM_INFO
	.align		4
.L_29843:
        /*0078*/ 	.byte	0x04, 0x17
        /*007a*/ 	.short	(.L_29845 - .L_29844)
.L_29844:
        /*007c*/ 	.word	0x00000000
        /*0080*/ 	.short	0x0001
        /*0082*/ 	.short	0x0004
        /*0084*/ 	.byte	0x00, 0xf0, 0x11, 0x00


	//----- nvinfo : EIATTR_KPARAM_INFO
	.align		4
.L_29845:
        /*0088*/ 	.byte	0x04, 0x17
        /*008a*/ 	.short	(.L_29847 - .L_29846)
.L_29846:
        /*008c*/ 	.word	0x00000000
        /*0090*/ 	.short	0x0000
        /*0092*/ 	.short	0x0000
        /*0094*/ 	.byte	0x00, 0xf0, 0x11, 0x00


	//----- nvinfo : EIATTR_SPARSE_MMA_MASK
	.align		4
.L_29847:
        /*0098*/ 	.byte	0x03, 0x50
        /*009a*/ 	.short	0x0000


	//----- nvinfo : EIATTR_MAXREG_COUNT
	.align		4
        /*009c*/ 	.byte	0x03, 0x1b
        /*009e*/ 	.short	0x00ff


	//----- nvinfo : EIATTR_NUM_BARRIERS
	.align		4
        /*00a0*/ 	.byte	0x02, 0x4c
        /*00a2*/ 	.byte	0x01
	.zero		1


	//----- nvinfo : EIATTR_MERCURY_ISA_VERSION
	.align		4
        /*00a4*/ 	.byte	0x03, 0x5f
        /*00a6*/ 	.short	0x0101


	//----- nvinfo : EIATTR_COOP_GROUP_MASK_REGIDS
	.align		4
        /*00a8*/ 	.byte	0x04, 0x29
        /*00aa*/ 	.short	(.L_29849 - .L_29848)


	//   ....[0]....
.L_29848:
        /*00ac*/ 	.word	0x05000002


	//   ....[1]....
        /*00b0*/ 	.word	0x05000002


	//----- nvinfo : EIATTR_COOP_GROUP_INSTR_OFFSETS
	.align		4
.L_29849:
        /*00b4*/ 	.byte	0x04, 0x28
        /*00b6*/ 	.short	(.L_29851 - .L_29850)


	//   ....[0]....
.L_29850:
        /*00b8*/ 	.word	0x000004f0


	//   ....[1]....
        /*00bc*/ 	.word	0x00000570


	//----- nvinfo : EIATTR_VRC_CTA_INIT_COUNT
	.align		4
.L_29851:
        /*00c0*/ 	.byte	0x02, 0x4a
	.zero		1
	.zero		1


	//----- nvinfo : EIATTR_EXIT_INSTR_OFFSETS
	.align		4
        /*00c4*/ 	.byte	0x04, 0x1c
        /*00c6*/ 	.short	(.L_29853 - .L_29852)


	//   ....[0]....
.L_29852:
        /*00c8*/ 	.word	0x000001c0


	//   ....[1]....
        /*00cc*/ 	.word	0x000004a0


	//----- nvinfo : EIATTR_MAX_THREADS
	.align		4
.L_29853:
        /*00d0*/ 	.byte	0x04, 0x05
        /*00d2*/ 	.short	(.L_29855 - .L_29854)
.L_29854:
        /*00d4*/ 	.word	0x00000080
        /*00d8*/ 	.word	0x00000001
        /*00dc*/ 	.word	0x00000001


	//----- nvinfo : EIATTR_CRS_STACK_SIZE
	.align		4
.L_29855:
        /*00e0*/ 	.byte	0x04, 0x1e
        /*00e2*/ 	.short	(.L_29857 - .L_29856)
.L_29856:
        /*00e4*/ 	.word	0x00000000


	//----- nvinfo : EIATTR_CBANK_PARAM_SIZE
	.align		4
.L_29857:
        /*00e8*/ 	.byte	0x03, 0x19
        /*00ea*/ 	.short	0x0034


	//----- nvinfo : EIATTR_PARAM_CBANK
	.align		4
        /*00ec*/ 	.byte	0x04, 0x0a
        /*00ee*/ 	.short	(.L_29859 - .L_29858)
	.align		4
.L_29858:
        /*00f0*/ 	.word	index@(.nv.constant0._Z9cuda_gemmIiLi128ELi1ELi1ELi64ELi2ELi2ELi64ELi0ELi1EEviiiPT_S1_S1_iii)
        /*00f4*/ 	.short	0x0380
        /*00f6*/ 	.short	0x0034


	//----- nvinfo : EIATTR_SW_WAR
	.align		4
.L_29859:
        /*00f8*/ 	.byte	0x04, 0x36
        /*00fa*/ 	.short	(.L_29861 - .L_29860)
.L_29860:
        /*00fc*/ 	.word	0x00000008
.L_29861:


//--------------------- .nv.info._Z9cuda_gemmIiLi128ELi1ELi1ELi64ELi2ELi2ELi64ELi0ELi0EEviiiPT_S1_S1_iii --------------------------
	.section	.nv.info._Z9cuda_gemmIiLi128ELi1ELi1ELi64ELi2ELi2ELi64ELi0ELi0EEviiiPT_S1_S1_iii,"",@"SHT_CUDA_INFO"
	.sectionflags	@""
	.align	4


	//----- nvinfo : EIATTR_CUDA_API_VERSION
	.align		4
        /*0000*/ 	.byte	0x04, 0x37
        /*0002*/ 	.short	(.L_29863 - .L_29862)
.L_29862:
        /*0004*/ 	.word	0x00000082


	//----- nvinfo : EIATTR_KPARAM_INFO
	.align		4
.L_29863:
        /*0008*/ 	.byte	0x04, 0x17
        /*000a*/ 	.short	(.L_29865 - .L_29864)
.L_29864:
        /*000c*/ 	.word	0x00000000
        /*0010*/ 	.short	0x0008
        /*0012*/ 	.short	0x0030
        /*0014*/ 	.byte	0x00, 0xf0, 0x11, 0x00


	//----- nvinfo : EIATTR_KPARAM_INFO
	.align		4
.L_29865:
        /*0018*/ 	.byte	0x04, 0x17
        /*001a*/ 	.short	(.L_29867 - .L_29866)
.L_29866:
        /*001c*/ 	.word	0x00000000
        /*0020*/ 	.short	0x0007
        /*0022*/ 	.short	0x002c
        /*0024*/ 	.byte	0x00, 0xf0, 0x11, 0x00


	//----- nvinfo : EIATTR_KPARAM_INFO
	.align		4
.L_29867:
        /*0028*/ 	.byte	0x04, 0x17
        /*002a*/ 	.short	(.L_29869 - .L_29868)
.L_29868:
        /*002c*/ 	.word	0x00000000
        /*0030*/ 	.short	0x0006
        /*0032*/ 	.short	0x0028
        /*0034*/ 	.byte	0x00, 0xf0, 0x11, 0x00


	//----- nvinfo : EIATTR_KPARAM_INFO
	.align		4
.L_29869:
        /*0038*/ 	.byte	0x04, 0x17
        /*003a*/ 	.short	(.L_29871 - .L_29870)
.L_29870:
        /*003c*/ 	.word	0x00000000
        /*0040*/ 	.short	0x0005
        /*0042*/ 	.short	0x0020
        /*0044*/ 	.byte	0x00, 0xf5, 0x21, 0x00


	//----- nvinfo : EIATTR_KPARAM_INFO
	.align		4
.L_29871:
        /*0048*/ 	.byte	0x04, 0x17
        /*004a*/ 	.short	(.L_29873 - .L_29872)
.L_29872:
        /*004c*/ 	.word	0x00000000
        /*0050*/ 	.short	0x0004
        /*0052*/ 	.short	0x0018
        /*0054*/ 	.byte	0x00, 0xf5, 0x21, 0x00


	//----- nvinfo : EIATTR_KPARAM_INFO
	.align		4
.L_29873:
        /*0058*/ 	.byte	0x04, 0x17
        /*005a*/ 	.short	(.L_29875 - .L_29874)
.L_29874:
        /*005c*/ 	.word	0x00000000
        /*0060*/ 	.short	0x0003
        /*0062*/ 	.short	0x0010
        /*0064*/ 	.byte	0x00, 0xf5, 0x21, 0x00


	//----- nvinfo : EIATTR_KPARAM_INFO
	.align		4
.L_29875:
        /*0068*/ 	.byte	0x04, 0x17
        /*006a*/ 	.short	(.L_29877 - .L_29876)
.L_29876:
        /*006c*/ 	.word	0x00000000
        /*0070*/ 	.short	0x0002
        /*0072*/ 	.short	0x0008
        /*0074*/ 	.byte	0x00, 0xf0, 0x11, 0x00


	//----- nvinfo : EIATTR_KPARAM_INFO
	.align		4
.L_29877:
        /*0078*/ 	.byte	0x04, 0x17
        /*007a*/ 	.short	(.L_29879 - .L_29878)
.L_29878:
        /*007c*/ 	.word	0x00000000
        /*0080*/ 	.short	0x0001
        /*0082*/ 	.short	0x0004
        /*0084*/ 	.byte	0x00, 0xf0, 0x11, 0x00


	//----- nvinfo : EIATTR_KPARAM_INFO
	.align		4
.L_29879:
        /*0088*/ 	.byte	0x04, 0x17
        /*008a*/ 	.short	(.L_29881 - .L_29880)
.L_29880:
        /*008c*/ 	.word	0x00000000
        /*0090*/ 	.short	0x0000
        /*0092*/ 	.short	0x0000
        /*0094*/ 	.byte	0x00, 0xf0, 0x11, 0x00


	//----- nvinfo : EIATTR_SPARSE_MMA_MASK
	.align		4
.L_29881:
        /*0098*/ 	.byte	0x03, 0x50
        /*009a*/ 	.short	0x0000


	//----- nvinfo : EIATTR_MAXREG_COUNT
	.align		4
        /*009c*/ 	.byte	0x03, 0x1b
        /*009e*/ 	.short	0x00ff


	//----- nvinfo : EIATTR_NUM_BARRIERS
	.align		4
        /*00a0*/ 	.byte	0x02, 0x4c
        /*00a2*/ 	.byte	0x01
	.zero		1


	//----- nvinfo : EIATTR_MERCURY_ISA_VERSION
	.align		4
        /*00a4*/ 	.byte	0x03, 0x5f
        /*00a6*/ 	.short	0x0101


	//----- nvinfo : EIATTR_COOP_GROUP_MASK_REGIDS
	.align		4
        /*00a8*/ 	.byte	0x04, 0x29
        /*00aa*/ 	.short	(.L_29883 - .L_29882)


	//   ....[0]....
.L_29882:
        /*00ac*/ 	.word	0xffffffff


	//   ....[1]....
        /*00b0*/ 	.word	0xffffffff


	//   ....[2]....
        /*00b4*/ 	.word	0xffffffff


	//   ....[3]....
        /*00b8*/ 	.word	0xffffffff


	//   ....[4]....
        /*00bc*/ 	.word	0xffffffff


	//   ....[5]....
        /*00c0*/ 	.word	0xffffffff


	//   ....[6]....
        /*00c4*/ 	.word	0x05000013


	//   ....[7]....
        /*00c8*/ 	.word	0x05000013


	//   ....[8]....
        /*00cc*/ 	.word	0x05000013


	//   ....[9]....
        /*00d0*/ 	.word	0x05000013


	//   ....[10]....
        /*00d4*/ 	.word	0x05000013


	//   ....[11]....
        /*00d8*/ 	.word	0x05000013


	//----- nvinfo : EIATTR_COOP_GROUP_INSTR_OFFSETS
	.align		4
.L_29883:
        /*00dc*/ 	.byte	0x04, 0x28
        /*00de*/ 	.short	(.L_29885 - .L_29884)


	//   ....[0]....
.L_29884:
        /*00e0*/ 	.word	0x00000df0


	//   ....[1]....
        /*00e4*/ 	.word	0x00000e60


	//   ....[2]....
        /*00e8*/ 	.word	0x00001040


	//   ....[3]....
        /*00ec*/ 	.word	0x00001090


	//   ....[4]....
        /*00f0*/ 	.word	0x000012b0


	//   ....[5]....
        /*00f4*/ 	.word	0x00001340


	//   ....[6]....
        /*00f8*/ 	.word	0x00001450


	//   ....[7]....
        /*00fc*/ 	.word	0x000014e0


	//   ....[8]....
        /*0100*/ 	.word	0x00001570


	//   ....[9]....
        /*0104*/ 	.word	0x00001610


	//   ....[10]....
        /*0108*/ 	.word	0x000016c0


	//   ....[11]....
        /*010c*/ 	.word	0x00001770


	//----- nvinfo : EIATTR_VRC_CTA_INIT_COUNT
	.align		4
.L_29885:
        /*0110*/ 	.byte	0x02, 0x4a
	.zero		1
	.zero		1


	//----- nvinfo : EIATTR_EXIT_INSTR_OFFSETS
	.align		4
        /*0114*/ 	.byte	0x04, 0x1c
        /*0116*/ 	.short	(.L_29887 - .L_29886)


	//   ....[0]....
.L_29886:
        /*0118*/ 	.word	0x00000660


	//   ....[1]....
        /*011c*/ 	.word	0x000013f0


	//----- nvinfo : EIATTR_MAX_THREADS
	.align		4
.L_29887:
        /*0120*/ 	.byte	0x04, 0x05
        /*0122*/ 	.short	(.L_29889 - .L_29888)
.L_29888:
        /*0124*/ 	.word	0x00000080
        /*0128*/ 	.word	0x00000001
        /*012c*/ 	.word	0x00000001


	//----- nvinfo : EIATTR_CRS_STACK_SIZE
	.align		4
.L_29889:
        /*0130*/ 	.byte	0x04, 0x1e
        /*0132*/ 	.short	(.L_29891 - .L_29890)
.L_29890:
        /*0134*/ 	.word	0x00000000


	//----- nvinfo : EIATTR_CBANK_PARAM_SIZE
	.align		4
.L_29891:
        /*0138*/ 	.byte	0x03, 0x19
        /*013a*/ 	.short	0x0034


	//----- nvinfo : EIATTR_PARAM_CBANK
	.align		4
        /*013c*/ 	.byte	0x04, 0x0a
        /*013e*/ 	.short	(.L_29893 - .L_29892)
	.align		4
.L_29892:
        /*0140*/ 	.word	index@(.nv.constant0._Z9cuda_gemmIiLi128ELi1ELi1ELi64ELi2ELi2ELi64ELi0ELi0EEviiiPT_S1_S1_iii)
        /*0144*/ 	.short	0x0380
        /*0146*/ 	.short	0x0034


	//----- nvinfo : EIATTR_SW_WAR
	.align		4
.L_29893:
        /*0148*/ 	.byte	0x04, 0x36
        /*014a*/ 	.short	(.L_29895 - .L_29894)
.L_29894:
        /*014c*/ 	.word	0x00000008
.L_29895:


//--------------------- .nv.info._Z9cuda_gemmIiLi128ELi1ELi1ELi32ELi128ELi128ELi64ELi1ELi1EEviiiPT_S1_S1_iii --------------------------
	.section	.nv.info._Z9cuda_gemmIiLi128ELi1ELi1ELi32ELi128ELi128ELi64ELi1ELi1EEviiiPT_S1_S1_iii,"",@"SHT_CUDA_INFO"
	.sectionflags	@""
	.align	4


	//----- nvinfo : EIATTR_CUDA_API_VERSION
	.align		4
        /*0000*/ 	.byte	0x04, 0x37
        /*0002*/ 	.short	(.L_29897 - .L_29896)
.L_29896:
        /*0004*/ 	.word	0x00000082


	//----- nvinfo : EIATTR_KPARAM_INFO
	.align		4
.L_29897:
        /*0008*/ 	.byte	0x04, 0x17
        /*000a*/ 	.short	(.L_29899 - .L_29898)
.L_29898:
        /*000c*/ 	.word	0x00000000
        /*0010*/ 	.short	0x0008
        /*0012*/ 	.short	0x0030
        /*0014*/ 	.byte	0x00, 0xf0, 0x11, 0x00


	//----- nvinfo : EIATTR_KPARAM_INFO
	.align		4
.L_29899:
        /*0018*/ 	.byte	0x04, 0x17
        /*001a*/ 	.short	(.L_29901 - .L_29900)
.L_29900:
        /*001c*/ 	.word	0x00000000
        /*0020*/ 	.short	0x0007
        /*0022*/ 	.short	0x002c
        /*0024*/ 	.byte	0x00, 0xf0, 0x11, 0x00


	//----- nvinfo : EIATTR_KPARAM_INFO
	.align		4
.L_29901:
        /*0028*/ 	.byte	0x04, 0x17
        /*002a*/ 	.short	(.L_29903 - .L_29902)
.L_29902:
        /*002c*/ 	.word	0x00000000
        /*0030*/ 	.short	0x0006
        /*0032*/ 	.short	0x0028
        /*0034*/ 	.byte	0x00, 0xf0, 0x11, 0x00


	//----- nvinfo : EIATTR_KPARAM_INFO
	.align		4
.L_29903:
        /*0038*/ 	.byte	0x04, 0x17
        /*003a*/ 	.short	(.L_29905 - .L_29904)
.L_29904:
        /*003c*/ 	.word	0x00000000
        /*0040*/ 	.short	0x0005
        /*0042*/ 	.short	0x0020
        /*0044*/ 	.byte	0x00, 0xf5, 0x21, 0x00


	//----- nvinfo : EIATTR_KPARAM_INFO
	.align		4
.L_29905:
        /*0048*/ 	.byte	0x04, 0x17
        /*004a*/ 	.short	(.L_29907 - .L_29906)
.L_29906:
        /*004c*/ 	.word	0x00000000
        /*0050*/ 	.short	0x0004
        /*0052*/ 	.short	0x0018
        /*0054*/ 	.byte	0x00, 0xf5, 0x21, 0x00


	//----- nvinfo : EIATTR_KPARAM_INFO
	.align		4
.L_29907:
        /*0058*/ 	.byte	0x04, 0x17
        /*005a*/ 	.short	(.L_29909 - .L_29908)
.L_29908:
        /*005c*/ 	.word	0x00000000
        /*0060*/ 	.short	0x0003
        /*0062*/ 	.short	0x0010
        /*0064*/ 	.byte	0x00, 0xf5, 0x21, 0x00


	//----- nvinfo : EIATTR_KPARAM_INFO
	.align		4
.L_29909:
        /*0068*/ 	.byte	0x04, 0x17
        /*006a*/ 	.short	(.L_29911 - .L_29910)
.L_29910:
        /*006c*/ 	.word	0x00000000
        /*0070*/ 	.short	0x0002
        /*0072*/ 	.short	0x0008
        /*0074*/ 	.byte	0x00, 0xf0, 0x11, 0x00


	//----- nvinfo : EIATTR_KPARAM_INFO
	.align		4
.L_29911:
        /*0078*/ 	.byte	0x04, 0x17
        /*007a*/ 	.short	(.L_29913 - .L_29912)
.L_29912:
        /*007c*/ 	.word	0x00000000
        /*0080*/ 	.short	0x0001
        /*0082*/ 	.short	0x0004
        /*0084*/ 	.byte	0x00, 0xf0, 0x11, 0x00


	//----- nvinfo : EIATTR_KPARAM_INFO
	.align		4
.L_29913:
        /*0088*/ 	.byte	0x04, 0x17
        /*008a*/ 	.short	(.L_29915 - .L_29914)
.L_29914:
        /*008c*/ 	.word	0x00000000
        /*0090*/ 	.short	0x0000
        /*0092*/ 	.short	0x0000
        /*0094*/ 	.byte	0x00, 0xf0, 0x11, 0x00


	//----- nvinfo : EIATTR_SPARSE_MMA_MASK
	.align		4
.L_29915:
        /*0098*/ 	.byte	0x03, 0x50
        /*009a*/ 	.short	0x0000


	//----- nvinfo : EIATTR_MAXREG_COUNT
	.align		4
        /*009c*/ 	.byte	0x03, 0x1b
        /*009e*/ 	.short	0x00ff


	//----- nvinfo : EIATTR_NUM_BARRIERS
	.align		4
        /*00a0*/ 	.byte	0x02, 0x4c
        /*00a2*/ 	.byte	0x01
	.zero		1


	//----- nvinfo : EIATTR_MERCURY_ISA_VERSION
	.align		4
        /*00a4*/ 	.byte	0x03, 0x5f
        /*00a6*/ 	.short	0x0101


	//----- nvinfo : EIATTR_VRC_CTA_INIT_COUNT
	.align		4
        /*00a8*/ 	.byte	0x02, 0x4a
	.zero		1
	.zero		1


	//----- nvinfo : EIATTR_EXIT_INSTR_OFFSETS
	.align		4
        /*00ac*/ 	.byte	0x04, 0x1c
        /*00ae*/ 	.short	(.L_29917 - .L_29916)


	//   ....[0]....
.L_29916:
        /*00b0*/ 	.word	0x00000040


	//   ....[1]....
        /*00b4*/ 	.word	0x000001f0


	//   ....[2]....
        /*00b8*/ 	.word	0x00000330


	//----- nvinfo : EIATTR_MAX_THREADS
	.align		4
.L_29917:
        /*00bc*/ 	.byte	0x04, 0x05
        /*00be*/ 	.short	(.L_29919 - .L_29918)
.L_29918:
        /*00c0*/ 	.word	0x00000080
        /*00c4*/ 	.word	0x00000001
        /*00c8*/ 	.word	0x00000001


	//----- nvinfo : EIATTR_CRS_STACK_SIZE
	.align		4
.L_29919:
        /*00cc*/ 	.byte	0x04, 0x1e
        /*00ce*/ 	.short	(.L_29921 - .L_29920)
.L_29920:
        /*00d0*/ 	.word	0x00000000


	//----- nvinfo : EIATTR_CBANK_PARAM_SIZE
	.align		4
.L_29921:
        /*00d4*/ 	.byte	0x03, 0x19
        /*00d6*/ 	.short	0x0034


	//----- nvinfo : EIATTR_PARAM_CBANK
	.align		4
        /*00d8*/ 	.byte	0x04, 0x0a
        /*00da*/ 	.short	(.L_29923 - .L_29922)
	.align		4
.L_29922:
        /*00dc*/ 	.word	index@(.nv.constant0._Z9cuda_gemmIiLi128ELi1ELi1ELi32ELi128ELi128ELi64ELi1ELi1EEviiiPT_S1_S1_iii)
        /*00e0*/ 	.short	0x0380
        /*00e2*/ 	.short	0x0034


	//----- nvinfo : EIATTR_SW_WAR
	.align		4
.L_29923:
        /*00e4*/ 	.byte	0x04, 0x36
        /*00e6*/ 	.short	(.L_29925 - .L_29924)
.L_29924:
        /*00e8*/ 	.word	0x00000008
.L_29925:


//--------------------- .nv.info._Z9cuda_gemmIiLi128ELi1ELi1ELi32ELi128ELi128ELi64ELi1ELi0EEviiiPT_S1_S1_iii --------------------------
	.section	.nv.info._Z9cuda_gemmIiLi128ELi1ELi1ELi32ELi128ELi128ELi64ELi1ELi0EEviiiPT_S1_S1_iii,"",@"SHT_CUDA_INFO"
	.sectionflags	@""
	.align	4


	//----- nvinfo : EIATTR_CUDA_API_VERSION
	.align		4
        /*0000*/ 	.byte	0x04, 0x37
        /*0002*/ 	.short	(.L_29927 - .L_29926)
.L_29926:
        /*0004*/ 	.word	0x00000082


	//----- nvinfo : EIATTR_KPARAM_INFO
	.align		4
.L_29927:
        /*0008*/ 	.byte	0x04, 0x17
        /*000a*/ 	.short	(.L_29929 - .L_29928)
.L_29928:
        /*000c*/ 	.word	0x00000000
        /*0010*/ 	.short	0x0008
        /*0012*/ 	.short	0x0030
        /*0014*/ 	.byte	0x00, 0xf0, 0x11, 0x00


	//----- nvinfo : EIATTR_KPARAM_INFO
	.align		4
.L_29929:
        /*0018*/ 	.byte	0x04, 0x17
        /*001a*/ 	.short	(.L_29931 - .L_29930)
.L_29930:
        /*001c*/ 	.word	0x00000000
        /*0020*/ 	.short	0x0007
        /*0022*/ 	.short	0x002c
        /*0024*/ 	.byte	0x00, 0xf0, 0x11, 0x00


	//----- nvinfo : EIATTR_KPARAM_INFO
	.align		4
.L_29931:
        /*0028*/ 	.byte	0x04, 0x17
        /*002a*/ 	.short	(.L_29933 - .L_29932)
.L_29932:
        /*002c*/ 	.word	0x00000000
        /*0030*/ 	.short	0x0006
        /*0032*/ 	.short	0x0028
        /*0034*/ 	.byte	0x00, 0xf0, 0x11, 0x00


	//----- nvinfo : EIATTR_KPARAM_INFO
	.align		4
.L_29933:
        /*0038*/ 	.byte	0x04, 0x17
        /*003a*/ 	.short	(.L_29935 - .L_29934)
.L_29934:
        /*003c*/ 	.word	0x00000000
        /*0040*/ 	.short	0x0005
        /*0042*/ 	.short	0x0020
        /*0044*/ 	.byte	0x00, 0xf5, 0x21, 0x00


	//----- nvinfo : EIATTR_KPARAM_INFO
	.align		4
.L_29935:
        /*0048*/ 	.byte	0x04, 0x17
        /*004a*/ 	.short	(.L_29937 - .L_29936)
.L_29936:
        /*004c*/ 	.word	0x00000000
        /*0050*/ 	.short	0x0004
        /*0052*/ 	.short	0x0018
        /*0054*/ 	.byte	0x00, 0xf5, 0x21, 0x00


	//----- nvinfo : EIATTR_KPARAM_INFO
	.align		4
.L_29937:
        /*0058*/ 	.byte	0x04, 0x17
        /*005a*/ 	.short	(.L_29939 - .L_29938)
.L_29938:
        /*005c*/ 	.word	0x00000000
        /*0060*/ 	.short	0x0003
        /*0062*/ 	.short	0x0010
        /*0064*/ 	.byte	0x00, 0xf5, 0x21, 0x00


	//----- nvinfo : EIATTR_KPARAM_INFO
	.align		4
.L_29939:
        /*0068*/ 	.byte	0x04, 0x17
        /*006a*/ 	.short	(.L_29941 - .L_29940)
.L_29940:
        /*006c*/ 	.word	0x00000000
        /*0070*/ 	.short	0x0002
        /*0072*/ 	.short	0x0008
        /*0074*/ 	.byte	0x00, 0xf0, 0x11, 0x00


	//----- nvinfo : EIATTR_KPARAM_INFO
	.align		4
.L_29941:
        /*0078*/ 	.byte	0x04, 0x17
        /*007a*/ 	.short	(.L_29943 - .L_29942)
.L_29942:
        /*007c*/ 	.word	0x00000000
        /*0080*/ 	.short	0x0001
        /*0082*/ 	.short	0x0004
        /*0084*/ 	.byte	0x00, 0xf0, 0x11, 0x00


	//----- nvinfo : EIATTR_KPARAM_INFO
	.align		4
.L_29943:
        /*0088*/ 	.byte	0x04, 0x17
        /*008a*/ 	.short	(.L_29945 - .L_29944)
.L_29944:
        /*008c*/ 	.word	0x00000000
        /*0090*/ 	.short	0x0000
        /*0092*/ 	.short	0x0000
        /*0094*/ 	.byte	0x00, 0xf0, 0x11, 0x00


	//----- nvinfo : EIATTR_SPARSE_MMA_MASK
	.align		4
.L_29945:
        /*0098*/ 	.byte	0x03, 0x50
        /*009a*/ 	.short	0x0000


	//----- nvinfo : EIATTR_MAXREG_COUNT
	.align		4
        /*009c*/ 	.byte	0x03, 0x1b
        /*009e*/ 	.short	0x00ff


	//----- nvinfo : EIATTR_NUM_BARRIERS
	.align		4
        /*00a0*/ 	.byte	0x02, 0x4c
        /*00a2*/ 	.byte	0x01
	.zero		1


	//----- nvinfo : EIATTR_MERCURY_ISA_VERSION
	.align		4
        /*00a4*/ 	.byte	0x03, 0x5f
        /*00a6*/ 	.short	0x0101


	//----- nvinfo : EIATTR_COOP_GROUP_MASK_REGIDS
	.align		4
        /*00a8*/ 	.byte	0x04, 0x29
        /*00aa*/ 	.short	(.L_29947 - .L_29946)


	//   ....[0]....
.L_29946:
        /*00ac*/ 	.word	0xffffffff


	//   ....[1]....
        /*00b0*/ 	.word	0xffffffff


	//   ....[2]....
        /*00b4*/ 	.word	0xffffffff


	//   ....[3]....
        /*00b8*/ 	.word	0xffffffff


	//   ....[4]....
        /*00bc*/ 	.word	0xffffffff


	//   ....[5]....
        /*00c0*/ 	.word	0xffffffff


	//   ....[6]....
        /*00c4*/ 	.word	0xffffffff


	//   ....[7]....
        /*00c8*/ 	.word	0xffffffff


	//   ....[8]....
        /*00cc*/ 	.word	0xffffffff


	//   ....[9]....
        /*00d0*/ 	.word	0xffffffff


	//   ....[10]....
        /*00d4*/ 	.word	0xffffffff


	//   ....[11]....
        /*00d8*/ 	.word	0xffffffff


	//   ....[12]....
        /*00dc*/ 	.word	0xffffffff


	//   ....[13]....
        /*00e0*/ 	.word	0xffffffff


	//   ....[14]....
        /*00e4*/ 	.word	0xffffffff


	//   ....[15]....
        /*00e8*/ 	.word	0xffffffff


	//   ....[16]....
        /*00ec*/ 	.word	0xffffffff


	//   ....[17]....
        /*00f0*/ 	.word	0x05000048


	//   ....[18]....
        /*00f4*/ 	.word	0x05000048


	//   ....[19]....
        /*00f8*/ 	.word	0x05000048


	//   ....[20]....
        /*00fc*/ 	.word	0x05000048


	//   ....[21]....
        /*0100*/ 	.word	0x05000048


	//   ....[22]....
        /*0104*/ 	.word	0x05000048


	//   ....[23]....
        /*0108*/ 	.word	0x05000048


	//   ....[24]....
        /*010c*/ 	.word	0x05000048


	//   ....[25]....
        /*0110*/ 	.word	0x05000048


	//   ....[26]....
        /*0114*/ 	.word	0x05000048


	//   ....[27]....
        /*0118*/ 	.word	0x05000048


	//   ....[28]....
        /*011c*/ 	.word	0x05000048


	//   ....[29]....
        /*0120*/ 	.word	0x05000048


	//   ....[30]....
        /*0124*/ 	.word	0x05000048


	//   ....[31]....
        /*0128*/ 	.word	0x05000048


	//   ....[32]....
        /*012c*/ 	.word	0x05000048


	//----- nvinfo : EIATTR_COOP_GROUP_INSTR_OFFSETS
	.align		4
.L_29947:
        /*0130*/ 	.byte	0x04, 0x28
        /*0132*/ 	.short	(.L_29949 - .L_29948)


	//   ....[0]....
.L_29948:
        /*0134*/ 	.word	0x00001640


	//   ....[1]....
        /*0138*/ 	.word	0x000016a0


	//   ....[2]....
        /*013c*/ 	.word	0x00001700


	//   ....[3]....
        /*0140*/ 	.word	0x00001760


	//   ....[4]....
        /*0144*/ 	.word	0x000017c0


	//   ....[5]....
        /*0148*/ 	.word	0x00001820


	//   ....[6]....
        /*014c*/ 	.word	0x00001880


	//   ....[7]....
        /*0150*/ 	.word	0x000018e0


	//   ....[8]....
        /*0154*/ 	.word	0x00001940


	//   ....[9]....
        /*0158*/ 	.word	0x000019a0


	//   ....[10]....
        /*015c*/ 	.word	0x00001a00


	//   ....[11]....
        /*0160*/ 	.word	0x00001a60


	//   ....[12]....
        /*0164*/ 	.word	0x00001ac0


	//   ....[13]....
        /*0168*/ 	.word	0x00001b20


	//   ....[14]....
        /*016c*/ 	.word	0x00001b80


	//   ....[15]....
        /*0170*/ 	.word	0x00001be0


	//   ....[16]....
        /*0174*/ 	.word	0x00002060


	//   ....[17]....
        /*0178*/ 	.word	0x00002320


	//   ....[18]....
        /*017c*/ 	.word	0x000023a0


	//   ....[19]....
        /*0180*/ 	.word	0x00002430


	//   ....[20]....
        /*0184*/ 	.word	0x000024c0


	//   ....[21]....
        /*0188*/ 	.word	0x00002550


	//   ....[22]....
        /*018c*/ 	.word	0x000025e0


	//   ....[23]....
        /*0190*/ 	.word	0x00002670


	//   ....[24]....
        /*0194*/ 	.word	0x00002700


	//   ....[25]....
        /*0198*/ 	.word	0x00002790


	//   ....[26]....
        /*019c*/ 	.word	0x00002820


	//   ....[27]....
        /*01a0*/ 	.word	0x000028b0


	//   ....[28]....
        /*01a4*/ 	.word	0x00002940


	//   ....[29]....
        /*01a8*/ 	.word	0x000029d0


	//   ....[30]....
        /*01ac*/ 	.word	0x00002a60


	//   ....[31]....
        /*01b0*/ 	.word	0x00002af0


	//   ....[32]....
        /*01b4*/ 	.word	0x00002b80


	//----- nvinfo : EIATTR_VRC_CTA_INIT_COUNT
	.align		4
.L_29949:
        /*01b8*/ 	.byte	0x02, 0x4a
	.zero		1
	.zero		1


	//----- nvinfo : EIATTR_EXIT_INSTR_OFFSETS
	.align		4
        /*01bc*/ 	.byte	0x04, 0x1c
        /*01be*/ 	.short	(.L_29951 - .L_29950)


	//   ....[0]....
.L_29950:
        /*01c0*/ 	.word	0x00000370


	//   ....[1]....
        /*01c4*/ 	.word	0x00002190


	//   ....[2]....
        /*01c8*/ 	.word	0x000022d0


	//----- nvinfo : EIATTR_MAX_THREADS
	.align		4
.L_29951:
        /*01cc*/ 	.byte	0x04, 0x05
        /*01ce*/ 	.short	(.L_29953 - .L_29952)
.L_29952:
        /*01d0*/ 	.word	0x00000080
        /*01d4*/ 	.word	0x00000001
        /*01d8*/ 	.word	0x00000001


	//----- nvinfo : EIATTR_CRS_STACK_SIZE
	.align		4
.L_29953:
        /*01dc*/ 	.byte	0x04, 0x1e
        /*01de*/ 	.short	(.L_29955 - .L_29954)
.L_29954:
        /*01e0*/ 	.word	0x00000000


	//----- nvinfo : EIATTR_CBANK_PARAM_SIZE
	.align		4
.L_29955:
        /*01e4*/ 	.byte	0x03, 0x19
        /*01e6*/ 	.short	0x0034


	//----- nvinfo : EIATTR_PARAM_CBANK
	.align		4
        /*01e8*/ 	.byte	0x04, 0x0a
        /*01ea*/ 	.short	(.L_29957 - .L_29956)
	.align		4
.L_29956:
        /*01ec*/ 	.word	index@(.nv.constant0._Z9cuda_gemmIiLi128ELi1ELi1ELi32ELi128ELi128ELi64ELi1ELi0EEviiiPT_S1_S1_iii)
        /*01f0*/ 	.short	0x0380
        /*01f2*/ 	.short	0x0034


	//----- nvinfo : EIATTR_SW_WAR
	.align		4
.L_29957:
        /*01f4*/ 	.byte	0x04, 0x36
        /*01f6*/ 	.short	(.L_29959 - .L_29958)
.L_29958:
        /*01f8*/ 	.word	0x00000008
.L_29959:


//--------------------- .nv.info._Z9cuda_gemmIiLi128ELi1ELi1ELi32ELi128ELi128ELi64ELi0ELi1EEviiiPT_S1_S1_iii --------------------------
	.section	.nv.info._Z9cuda_gemmIiLi128ELi1ELi1ELi32ELi128ELi128ELi64ELi0ELi1EEviiiPT_S1_S1_iii,"",@"SHT_CUDA_INFO"
	.sectionflags	@""
	.align	4


	//----- nvinfo : EIATTR_CUDA_API_VERSION
	.align		4
        /*0000*/ 	.byte	0x04, 0x37
        /*0002*/ 	.short	(.L_29961 - .L_29960)
.L_29960:
        /*0004*/ 	.word	0x00000082


	//----- nvinfo : EIATTR_KPARAM_INFO
	.align		4
.L_29961:
        /*0008*/ 	.byte	0x04, 0x17
        /*000a*/ 	.short	(.L_29963 - .L_29962)
.L_29962:
        /*000c*/ 	.word	0x00000000
        /*0010*/ 	.short	0x0008
        /*0012*/ 	.short	0x0030
        /*0014*/ 	.byte	0x00, 0xf0, 0x11, 0x00


	//----- nvinfo : EIATTR_KPARAM_INFO
	.align		4
.L_29963:
        /*0018*/ 	.byte	0x04, 0x17
        /*001a*/ 	.short	(.L_29965 - .L_29964)
.L_29964:
        /*001c*/ 	.word	0x00000000
        /*0020*/ 	.short	0x0007
        /*0022*/ 	.short	0x002c
        /*0024*/ 	.byte	0x00, 0xf0, 0x11, 0x00


	//----- nvinfo : EIATTR_KPARAM_INFO
	.align		4
.L_29965:
        /*0028*/ 	.byte	0x04, 0x17
        /*002a*/ 	.short	(.L_29967 - .L_29966)
.L_29966:
        /*002c*/ 	.word	0x00000000
        /*0030*/ 	.short	0x0006
        /*0032*/ 	.short	0x0028
        /*0034*/ 	.byte	0x00, 0xf0, 0x11, 0x00


	//----- nvinfo : EIATTR_KPARAM_INFO
	.align		4
.L_29967:
        /*0038*/ 	.byte	0x04, 0x17
        /*003a*/ 	.short	(.L_29969 - .L_29968)
.L_29968:
        /*003c*/ 	.word	0x00000000
        /*0040*/ 	.short	0x0005
        /*0042*/ 	.short	0x0020
        /*0044*/ 	.byte	0x00, 0xf5, 0x21, 0x00


	//----- nvinfo : EIATTR_KPARAM_INFO
	.align		4
.L_29969:
        /*0048*/ 	.byte	0x04, 0x17
        /*004a*/ 	.short	(.L_29971 - .L_29970)
.L_29970:
        /*004c*/ 	.word	0x00000000
        /*0050*/ 	.short	0x0004
        /*0052*/ 	.short	0x0018
        /*0054*/ 	.byte	0x00, 0xf5, 0x21, 0x00


	//----- nvinfo : EIATTR_KPARAM_INFO
	.align		4
.L_29971:
        /*0058*/ 	.byte	0x04, 0x17
        /*005a*/ 	.short	(.L_29973 - .L_29972)
.L_29972:
        /*005c*/ 	.word	0x00000000
        /*0060*/ 	.short	0x0003
        /*0062*/ 	.short	0x0010
        /*0064*/ 	.byte	0x00, 0xf5, 0x21, 0x00


	//----- nvinfo : EIATTR_KPARAM_INFO
	.align		4
.L_29973:
        /*0068*/ 	.byte	0x04, 0x17
        /*006a*/ 	.short	(.L_29975 - .L_29974)
.L_29974:
        /*006c*/ 	.word	0x00000000
        /*0070*/ 	.short	0x0002
        /*0072*/ 	.short	0x0008
        /*0074*/ 	.byte	0x00, 0xf0, 0x11, 0x00


	//----- nvinfo : EIATTR_KPARAM_INFO
	.align		4
.L_29975:
        /*0078*/ 	.byte	0x04, 0x17
        /*007a*/ 	.short	(.L_29977 - .L_29976)
.L_29976:
        /*007c*/ 	.word	0x00000000
        /*0080*/ 	.short	0x0001
        /*0082*/ 	.short	0x0004
        /*0084*/ 	.byte	0x00, 0xf0, 0x11, 0x00


	//----- nvinfo : EIATTR_KPARAM_INFO
	.align		4
.L_29977:
        /*0088*/ 	.byte	0x04, 0x17
        /*008a*/ 	.short	(.L_29979 - .L_29978)
.L_29978:
        /*008c*/ 	.word	0x00000000
        /*0090*/ 	.short	0x0000
        /*0092*/ 	.short	0x0000
        /*0094*/ 	.byte	0x00, 0xf0, 0x11, 0x00


	//----- nvinfo : EIATTR_SPARSE_MMA_MASK
	.align		4
.L_29979:
        /*0098*/ 	.byte	0x03, 0x50
        /*009a*/ 	.short	0x0000


	//----- nvinfo : EIATTR_MAXREG_COUNT
	.align		4
        /*009c*/ 	.byte	0x03, 0x1b
        /*009e*/ 	.short	0x00ff


	//----- nvinfo : EIATTR_NUM_BARRIERS
	.align		4
        /*00a0*/ 	.byte	0x02, 0x4c
        /*00a2*/ 	.byte	0x01
	.zero		1


	//----- nvinfo : EIATTR_MERCURY_ISA_VERSION
	.align		4
        /*00a4*/ 	.byte	0x03, 0x5f
        /*00a6*/ 	.short	0x0101


	//----- nvinfo : EIATTR_VRC_CTA_INIT_COUNT
	.align		4
        /*00a8*/ 	.byte	0x02, 0x4a
	.zero		1
	.zero		1


	//----- nvinfo : EIATTR_EXIT_INSTR_OFFSETS
	.align		4
        /*00ac*/ 	.byte	0x04, 0x1c
        /*00ae*/ 	.short	(.L_29981 - .L_29980)


	//   ....[0]....
.L_29980:
        /*00b0*/ 	.word	0x00000040


	//   ....[1]....
        /*00b4*/ 	.word	0x000001f0


	//   ....[2]....
        /*00b8*/ 	.word	0x000002b0


	//----- nvinfo : EIATTR_MAX_THREADS
	.align		4
.L_29981:
        /*00bc*/ 	.byte	0x04, 0x05
        /*00be*/ 	.short	(.L_29983 - .L_29982)
.L_29982:
        /*00c0*/ 	.word	0x00000080
        /*00c4*/ 	.word	0x00000001
        /*00c8*/ 	.word	0x00000001


	//----- nvinfo : EIATTR_CRS_STACK_SIZE
	.align		4
.L_29983:
        /*00cc*/ 	.byte	0x04, 0x1e
        /*00ce*/ 	.short	(.L_29985 - .L_29984)
.L_29984:
        /*00d0*/ 	.word	0x00000000


	//----- nvinfo : EIATTR_CBANK_PARAM_SIZE
	.align		4
.L_29985:
        /*00d4*/ 	.byte	0x03, 0x19
        /*00d6*/ 	.short	0x0034


	//----- nvinfo : EIATTR_PARAM_CBANK
	.align		4
        /*00d8*/ 	.byte	0x04, 0x0a
        /*00da*/ 	.short	(.L_29987 - .L_29986)
	.align		4
.L_29986:
        /*00dc*/ 	.word	index@(.nv.constant0._Z9cuda_gemmIiLi128ELi1ELi1ELi32ELi128ELi128ELi64ELi0ELi1EEviiiPT_S1_S1_iii)
        /*00e0*/ 	.short	0x0380
        /*00e2*/ 	.short	0x0034


	//----- nvinfo : EIATTR_SW_WAR
	.align		4
.L_29987:
        /*00e4*/ 	.byte	0x04, 0x36
        /*00e6*/ 	.short	(.L_29989 - .L_29988)
.L_29988:
        /*00e8*/ 	.word	0x00000008
.L_29989:


//--------------------- .nv.info._Z9cuda_gemmIiLi128ELi1ELi1ELi32ELi128ELi128ELi64ELi0ELi0EEviiiPT_S1_S1_iii --------------------------
	.section	.nv.info._Z9cuda_gemmIiLi128ELi1ELi1ELi32ELi128ELi128ELi64ELi0ELi0EEviiiPT_S1_S1_iii,"",@"SHT_CUDA_INFO"
	.sectionflags	@""
	.align	4


	//----- nvinfo : EIATTR_CUDA_API_VERSION
	.align		4
        /*0000*/ 	.byte	0x04, 0x37
        /*0002*/ 	.short	(.L_29991 - .L_29990)
.L_29990:
        /*0004*/ 	.word	0x00000082


	//----- nvinfo : EIATTR_KPARAM_INFO
	.align		4
.L_29991:
        /*0008*/ 	.byte	0x04, 0x17
        /*000a*/ 	.short	(.L_29993 - .L_29992)
.L_29992:
        /*000c*/ 	.word	0x00000000
        /*0010*/ 	.short	0x0008
        /*0012*/ 	.short	0x0030
        /*0014*/ 	.byte	0x00, 0xf0, 0x11, 0x00


	//----- nvinfo : EIATTR_KPARAM_INFO
	.align		4
.L_29993:
        /*0018*/ 	.byte	0x04, 0x17
        /*001a*/ 	.short	(.L_29995 - .L_29994)
.L_29994:
        /*001c*/ 	.word	0x00000000
        /*0020*/ 	.short	0x0007
        /*0022*/ 	.short	0x002c
        /*0024*/ 	.byte	0x00, 0xf0, 0x11, 0x00


	//----- nvinfo : EIATTR_KPARAM_INFO
	.align		4
.L_29995:
        /*0028*/ 	.byte	0x04, 0x17
        /*002a*/ 	.short	(.L_29997 - .L_29996)
.L_29996:
        /*002c*/ 	.word	0x00000000
        /*0030*/ 	.short	0x0006
        /*0032*/ 	.short	0x0028
        /*0034*/ 	.byte	0x00, 0xf0, 0x11, 0x00


	//----- nvinfo : EIATTR_KPARAM_INFO
	.align		4
.L_29997:
        /*0038*/ 	.byte	0x04, 0x17
        /*003a*/ 	.short	(.L_29999 - .L_29998)
.L_29998:
        /*003c*/ 	.word	0x00000000
        /*0040*/ 	.short	0x0005
        /*0042*/ 	.short	0x0020
        /*0044*/ 	.byte	0x00, 0xf5, 0x21, 0x00


	//----- nvinfo : EIATTR_KPARAM_INFO
	.align		4
.L_29999:
        /*0048*/ 	.byte	0x04, 0x17
        /*004a*/ 	.short	(.L_30001 - .L_30000)
.L_30000:
        /*004c*/ 	.word	0x00000000
        /*0050*/ 	.short	0x0004
        /*0052*/ 	.short	0x0018
        /*0054*/ 	.byte	0x00, 0xf5, 0x21, 0x00


	//----- nvinfo : EIATTR_KPARAM_INFO
	.align		4
.L_30001:
        /*0058*/ 	.byte	0x04, 0x17
        /*005a*/ 	.short	(.L_30003 - .L_30002)
.L_30002:
        /*005c*/ 	.word	0x00000000
        /*0060*/ 	.short	0x0003
        /*0062*/ 	.short	0x0010
        /*0064*/ 	.byte	0x00, 0xf5, 0x21, 0x00


	//----- nvinfo : EIATTR_KPARAM_INFO
	.align		4
.L_30003:
        /*0068*/ 	.byte	0x04, 0x17
        /*006a*/ 	.short	(.L_30005 - .L_30004)
.L_30004:
        /*006c*/ 	.word	0x00000000
        /*0070*/ 	.short	0x0002
        /*0072*/ 	.short	0x0008
        /*0074*/ 	.byte	0x00, 0xf0, 0x11, 0x00


	//----- nvinfo : EIATTR_KPARAM_INFO
	.align		4
.L_30005:
        /*0078*/ 	.byte	0x04, 0x17
        /*007a*/ 	.short	(.L_30007 - .L_30006)
.L_30006:
        /*007c*/ 	.word	0x00000000
        /*0080*/ 	.short	0x0001
        /*0082*/ 	.short	0x0004
        /*0084*/ 	.byte	0x00, 0xf0, 0x11, 0x00


	//----- nvinfo : EIATTR_KPARAM_INFO
	.align		4
.L_30007:
        /*0088*/ 	.byte	0x04, 0x17
        /*008a*/ 	.short	(.L_30009 - .L_30008)
.L_30008:
        /*008c*/ 	.word	0x00000000
        /*0090*/ 	.short	0x0000
        /*0092*/ 	.short	0x0000
        /*0094*/ 	.byte	0x00, 0xf0, 0x11, 0x00


	//----- nvinfo : EIATTR_SPARSE_MMA_MASK
	.align		4
.L_30009:
        /*0098*/ 	.byte	0x03, 0x50
        /*009a*/ 	.short	0x0000


	//----- nvinfo : EIATTR_MAXREG_COUNT
	.align		4
        /*009c*/ 	.byte	0x03, 0x1b
        /*009e*/ 	.short	0x00ff


	//----- nvinfo : EIATTR_NUM_BARRIERS
	.align		4
        /*00a0*/ 	.byte	0x02, 0x4c
        /*00a2*/ 	.byte	0x01
	.zero		1


	//----- nvinfo : EIATTR_MERCURY_ISA_VERSION
	.align		4
        /*00a4*/ 	.byte	0x03, 0x5f
        /*00a6*/ 	.short	0x0101


	//----- nvinfo : EIATTR_COOP_GROUP_MASK_REGIDS
	.align		4
        /*00a8*/ 	.byte	0x04, 0x29
        /*00aa*/ 	.short	(.L_30011 - .L_30010)


	//   ....[0]....
.L_30010:
        /*00ac*/ 	.word	0xffffffff


	//   ....[1]....
        /*00b0*/ 	.word	0xffffffff


	//   ....[2]....
        /*00b4*/ 	.word	0xffffffff


	//   ....[3]....
        /*00b8*/ 	.word	0xffffffff


	//   ....[4]....
        /*00bc*/ 	.word	0xffffffff


	//   ....[5]....
        /*00c0*/ 	.word	0xffffffff


	//   ....[6]....
        /*00c4*/ 	.word	0xffffffff


	//   ....[7]....
        /*00c8*/ 	.word	0xffffffff


	//   ....[8]....
        /*00cc*/ 	.word	0xffffffff


	//   ....[9]....
        /*00d0*/ 	.word	0xffffffff


	//   ....[10]....
        /*00d4*/ 	.word	0xffffffff


	//   ....[11]....
        /*00d8*/ 	.word	0xffffffff


	//   ....[12]....
        /*00dc*/ 	.word	0xffffffff


	//   ....[13]....
        /*00e0*/ 	.word	0xffffffff


	//   ....[14]....
        /*00e4*/ 	.word	0xffffffff


	//   ....[15]....
        /*00e8*/ 	.word	0xffffffff


	//   ....[16]....
        /*00ec*/ 	.word	0xffffffff


	//   ....[17]....
        /*00f0*/ 	.word	0x05000048


	//   ....[18]....
        /*00f4*/ 	.word	0x05000048


	//   ....[19]....
        /*00f8*/ 	.word	0x05000048


	//   ....[20]....
        /*00fc*/ 	.word	0x05000048


	//   ....[21]....
        /*0100*/ 	.word	0x05000048


	//   ....[22]....
        /*0104*/ 	.word	0x05000048


	//   ....[23]....
        /*0108*/ 	.word	0x05000048


	//   ....[24]....
        /*010c*/ 	.word	0x05000048


	//   ....[25]....
        /*0110*/ 	.word	0x05000048


	//   ....[26]....
        /*0114*/ 	.word	0x05000048


	//   ....[27]....
        /*0118*/ 	.word	0x05000048


	//   ....[28]....
        /*011c*/ 	.word	0x05000048


	//   ....[29]....
        /*0120*/ 	.word	0x05000048


	//   ....[30]....
        /*0124*/ 	.word	0x05000048


	//   ....[31]....
        /*0128*/ 	.word	0x05000048


	//   ....[32]....
        /*012c*/ 	.word	0x05000048


	//----- nvinfo : EIATTR_COOP_GROUP_INSTR_OFFSETS
	.align		4
.L_30011:
        /*0130*/ 	.byte	0x04, 0x28
        /*0132*/ 	.short	(.L_30013 - .L_30012)


	//   ....[0]....
.L_30012:
        /*0134*/ 	.word	0x00001620


	//   ....[1]....
        /*0138*/ 	.word	0x00001680


	//   ....[2]....
        /*013c*/ 	.word	0x000016e0


	//   ....[3]....
        /*0140*/ 	.word	0x00001740


	//   ....[4]....
        /*0144*/ 	.word	0x000017a0


	//   ....[5]....
        /*0148*/ 	.word	0x00001800


	//   ....[6]....
        /*014c*/ 	.word	0x00001860


	//   ....[7]....
        /*0150*/ 	.word	0x000018c0


	//   ....[8]....
        /*0154*/ 	.word	0x00001920


	//   ....[9]....
        /*0158*/ 	.word	0x00001980


	//   ....[10]....
        /*015c*/ 	.word	0x000019e0


	//   ....[11]....
        /*0160*/ 	.word	0x00001a40


	//   ....[12]....
        /*0164*/ 	.word	0x00001aa0


	//   ....[13]....
        /*0168*/ 	.word	0x00001b00


	//   ....[14]....
        /*016c*/ 	.word	0x00001b60


	//   ....[15]....
        /*0170*/ 	.word	0x00001bc0


	//   ....[16]....
        /*0174*/ 	.word	0x00002040


	//   ....[17]....
        /*0178*/ 	.word	0x000026d0


	//   ....[18]....
        /*017c*/ 	.word	0x00002750


	//   ....[19]....
        /*0180*/ 	.word	0x000027e0


	//   ....[20]....
        /*0184*/ 	.word	0x00002870


	//   ....[21]....
        /*0188*/ 	.word	0x00002900


	//   ....[22]....
        /*018c*/ 	.word	0x00002990


	//   ....[23]....
        /*0190*/ 	.word	0x00002a20


	//   ....[24]....
        /*0194*/ 	.word	0x00002ab0


	//   ....[25]....
        /*0198*/ 	.word	0x00002b40


	//   ....[26]....
        /*019c*/ 	.word	0x00002bd0


	//   ....[27]....
        /*01a0*/ 	.word	0x00002c60


	//   ....[28]....
        /*01a4*/ 	.word	0x00002cf0


	//   ....[29]....
        /*01a8*/ 	.word	0x00002d80


	//   ....[30]....
        /*01ac*/ 	.word	0x00002e10


	//   ....[31]....
        /*01b0*/ 	.word	0x00002ea0


	//   ....[32]....
        /*01b4*/ 	.word	0x00002f30


	//----- nvinfo : EIATTR_VRC_CTA_INIT_COUNT
	.align		4
.L_30013:
        /*01b8*/ 	.byte	0x02, 0x4a
	.zero		1
	.zero		1


	//----- nvinfo : EIATTR_EXIT_INSTR_OFFSETS
	.align		4
        /*01bc*/ 	.byte	0x04, 0x1c
        /*01be*/ 	.short	(.L_30015 - .L_30014)


	//   ....[0]....
.L_30014:
        /*01c0*/ 	.word	0x00000310


	//   ....[1]....
        /*01c4*/ 	.word	0x00002170


	//   ....[2]....
        /*01c8*/ 	.word	0x00002680


	//----- nvinfo : EIATTR_MAX_THREADS
	.align		4
.L_30015:
        /*01cc*/ 	.byte	0x04, 0x05
        /*01ce*/ 	.short	(.L_30017 - .L_30016)
.L_30016:
        /*01d0*/ 	.word	0x00000080
        /*01d4*/ 	.word	0x00000001
        /*01d8*/ 	.word	0x00000001


	//----- nvinfo : EIATTR_CRS_STACK_SIZE
	.align		4
.L_30017:
        /*01dc*/ 	.byte	0x04, 0x1e
        /*01de*/ 	.short	(.L_30019 - .L_30018)
.L_30018:
        /*01e0*/ 	.word	0x00000000


	//----- nvinfo : EIATTR_CBANK_PARAM_SIZE
	.align		4
.L_30019:
        /*01e4*/ 	.byte	0x03, 0x19
        /*01e6*/ 	.short	0x0034


	//----- nvinfo : EIATTR_PARAM_CBANK
	.align		4
        /*01e8*/ 	.byte	0x04, 0x0a
        /*01ea*/ 	.short	(.L_30021 - .L_30020)
	.align		4
.L_30020:
        /*01ec*/ 	.word	index@(.nv.constant0._Z9cuda_gemmIiLi128ELi1ELi1ELi32ELi128ELi128ELi64ELi0ELi0EEviiiPT_S1_S1_iii)
        /*01f0*/ 	.short	0x0380
        /*01f2*/ 	.short	0x0034


	//----- nvinfo : EIATTR_SW_WAR
	.align		4
.L_30021:
        /*01f4*/ 	.byte	0x04, 0x36
        /*01f6*/ 	.short	(.L_30023 - .L_30022)
.L_30022:
        /*01f8*/ 	.word	0x00000008
.L_30023:


//--------------------- .nv.info._Z9cuda_gemmIiLi128ELi1ELi1ELi32ELi64ELi64ELi64ELi1ELi1EEviiiPT_S1_S1_iii --------------------------
	.section	.nv.info._Z9cuda_gemmIiLi128ELi1ELi1ELi32ELi64ELi64ELi64ELi1ELi1EEviiiPT_S1_S1_iii,"",@"SHT_CUDA_INFO"
	.sectionflags	@""
	.align	4


	//----- nvinfo : EIATTR_CUDA_API_VERSION
	.align		4
        /*0000*/ 	.byte	0x04, 0x37
        /*0002*/ 	.short	(.L_30025 - .L_30024)
.L_30024:
        /*0004*/ 	.word	0x00000082


	//----- nvinfo : EIATTR_KPARAM_INFO
	.align		4
.L_30025:
        /*0008*/ 	.byte	0x04, 0x17
        /*000a*/ 	.short	(.L_30027 - .L_30026)
.L_30026:
        /*000c*/ 	.word	0x00000000
        /*0010*/ 	.short	0x0008
        /*0012*/ 	.short	0x0030
        /*0014*/ 	.byte	0x00, 0xf0, 0x11, 0x00


	//----- nvinfo : EIATTR_KPARAM_INFO
	.align		4
.L_30027:
        /*0018*/ 	.byte	0x04, 0x17
        /*001a*/ 	.short	(.L_30029 - .L_30028)
.L_30028:
        /*001c*/ 	.word	0x00000000
        /*0020*/ 	.short	0x0007
        /*0022*/ 	.short	0x002c
        /*0024*/ 	.byte	0x00, 0xf0, 0x11, 0x00


	//----- nvinfo : EIATTR_KPARAM_INFO
	.align		4
.L_30029:
        /*0028*/ 	.byte	0x04, 0x17
        /*002a*/ 	.short	(.L_30031 - .L_30030)
.L_30030:
        /*002c*/ 	.word	0x00000000
        /*0030*/ 	.short	0x0006
        /*0032*/ 	.short	0x0028
        /*0034*/ 	.byte	0x00, 0xf0, 0x11, 0x00


	//----- nvinfo : EIATTR_KPARAM_INFO
	.align		4
.L_30031:
        /*0038*/ 	.byte	0x04, 0x17
        /*003a*/ 	.short	(.L_30033 - .L_30032)
.L_30032:
        /*003c*/ 	.word	0x00000000
        /*0040*/ 	.short	0x0005
        /*0042*/ 	.short	0x0020
        /*0044*/ 	.byte	0x00, 0xf5, 0x21, 0x00


	//----- nvinfo : EIATTR_KPARAM_INFO
	.align		4
.L_30033:
        /*0048*/ 	.byte	0x04, 0x17
        /*004a*/ 	.short	(.L_30035 - .L_30034)
.L_30034:
        /*004c*/ 	.word	0x00000000
        /*0050*/ 	.short	0x0004
        /*0052*/ 	.short	0x0018
        /*0054*/ 	.byte	0x00, 0xf5, 0x21, 0x00


	//----- nvinfo : EIATTR_KPARAM_INFO
	.align		4
.L_30035:
        /*0058*/ 	.byte	0x04, 0x17
        /*005a*/ 	.short	(.L_30037 - .L_30036)
.L_30036:
        /*005c*/ 	.word	0x00000000
        /*0060*/ 	.short	0x0003
        /*0062*/ 	.short	0x0010
        /*0064*/ 	.byte	0x00, 0xf5, 0x21, 0x00


	//----- nvinfo : EIATTR_KPARAM_INFO
	.align		4
.L_30037:
        /*0068*/ 	.byte	0x04, 0x17
        /*006a*/ 	.short	(.L_30039 - .L_30038)
.L_30038:
        /*006c*/ 	.word	0x00000000
        /*0070*/ 	.short	0x0002
        /*0072*/ 	.short	0x0008
        /*0074*/ 	.byte	0x00, 0xf0, 0x11, 0x00


	//----- nvinfo : EIATTR_KPARAM_INFO
	.align		4
.L_30039:
        /*0078*/ 	.byte	0x04, 0x17
        /*007a*/ 	.short	(.L_30041 - .L_30040)
.L_30040:
        /*007c*/ 	.word	0x00000000
        /*0080*/ 	.short	0x0001
        /*0082*/ 	.short	0x0004
        /*0084*/ 	.byte	0x00, 0xf0, 0x11, 0x00


	//----- nvinfo : EIATTR_KPARAM_INFO
	.align		4
.L_30041:
        /*0088*/ 	.byte	0x04, 0x17
        /*008a*/ 	.short	(.L_30043 - .L_30042)
.L_30042:
        /*008c*/ 	.word	0x00000000
        /*0090*/ 	.short	0x0000
        /*0092*/ 	.short	0x0000
        /*0094*/ 	.byte	0x00, 0xf0, 0x11, 0x00


	//----- nvinfo : EIATTR_SPARSE_MMA_MASK
	.align		4
.L_30043:
        /*0098*/ 	.byte	0x03, 0x50
        /*009a*/ 	.short	0x0000


	//----- nvinfo : EIATTR_MAXREG_COUNT
	.align		4
        /*009c*/ 	.byte	0x03, 0x1b
        /*009e*/ 	.short	0x00ff


	//----- nvinfo : EIATTR_NUM_BARRIERS
	.align		4
        /*00a0*/ 	.byte	0x02, 0x4c
        /*00a2*/ 	.byte	0x01
	.zero		1


	//----- nvinfo : EIATTR_MERCURY_ISA_VERSION
	.align		4
        /*00a4*/ 	.byte	0x03, 0x5f
        /*00a6*/ 	.short	0x0101


	//----- nvinfo : EIATTR_VRC_CTA_INIT_COUNT
	.align		4
        /*00a8*/ 	.byte	0x02, 0x4a
	.zero		1
	.zero		1


	//----- nvinfo : EIATTR_EXIT_INSTR_OFFSETS
	.align		4
        /*00ac*/ 	.byte	0x04, 0x1c
        /*00ae*/ 	.short	(.L_30045 - .L_30044)


	//   ....[0]....
.L_30044:
        /*00b0*/ 	.word	0x00000040


	//   ....[1]....
        /*00b4*/ 	.word	0x00000520


	//   ....[2]....
        /*00b8*/ 	.word	0x00000620


	//----- nvinfo : EIATTR_MAX_THREADS
	.align		4
.L_30045:
        /*00bc*/ 	.byte	0x04, 0x05
        /*00be*/ 	.short	(.L_30047 - .L_30046)
.L_30046:
        /*00c0*/ 	.word	0x00000080
        /*00c4*/ 	.word	0x00000001
        /*00c8*/ 	.word	0x00000001


	//----- nvinfo : EIATTR_CRS_STACK_SIZE
	.align		4
.L_30047:
        /*00cc*/ 	.byte	0x04, 0x1e
        /*00ce*/ 	.short	(.L_30049 - .L_30048)
.L_30048:
        /*00d0*/ 	.word	0x00000000


	//----- nvinfo : EIATTR_CBANK_PARAM_SIZE
	.align		4
.L_30049:
        /*00d4*/ 	.byte	0x03, 0x19
        /*00d6*/ 	.short	0x0034


	//----- nvinfo : EIATTR_PARAM_CBANK
	.align		4
        /*00d8*/ 	.byte	0x04, 0x0a
        /*00da*/ 	.short	(.L_30051 - .L_30050)
	.align		4
.L_30050:
        /*00dc*/ 	.word	index@(.nv.constant0._Z9cuda_gemmIiLi128ELi1ELi1ELi32ELi64ELi64ELi64ELi1ELi1EEviiiPT_S1_S1_iii)
        /*00e0*/ 	.short	0x0380
        /*00e2*/ 	.short	0x0034


	//----- nvinfo : EIATTR_SW_WAR
	.align		4
.L_30051:
        /*00e4*/ 	.byte	0x04, 0x36
        /*00e6*/ 	.short	(.L_30053 - .L_30052)
.L_30052:
        /*00e8*/ 	.word	0x00000008
.L_30053:


//--------------------- .nv.info._Z9cuda_gemmIiLi128ELi1ELi1ELi32ELi64ELi64ELi64ELi1ELi0EEviiiPT_S1_S1_iii --------------------------
	.section	.nv.info._Z9cuda_gemmIiLi128ELi1ELi1ELi32ELi64ELi64ELi64ELi1ELi0EEviiiPT_S1_S1_iii,"",@"SHT_CUDA_INFO"
	.sectionflags	@""
	.align	4


	//----- nvinfo : EIATTR_CUDA_API_VERSION
	.align		4
        /*0000*/ 	.byte	0x04, 0x37
        /*0002*/ 	.short	(.L_30055 - .L_30054)
.L_30054:
        /*0004*/ 	.word	0x00000082


	//----- nvinfo : EIATTR_KPARAM_INFO
	.align		4
.L_30055:
        /*0008*/ 	.byte	0x04, 0x17
        /*000a*/ 	.short	(.L_30057 - .L_30056)
.L_30056:
        /*000c*/ 	.word	0x00000000
        /*0010*/ 	.short	0x0008
        /*0012*/ 	.short	0x0030
        /*0014*/ 	.byte	0x00, 0xf0, 0x11, 0x00


	//----- nvinfo : EIATTR_KPARAM_INFO
	.align		4
.L_30057:
        /*0018*/ 	.byte	0x04, 0x17
        /*001a*/ 	.short	(.L_30059 - .L_30058)
.L_30058:
        /*001c*/ 	.word	0x00000000
        /*0020*/ 	.short	0x0007
        /*0022*/ 	.short	0x002c
        /*0024*/ 	.byte	0x00, 0xf0, 0x11, 0x00


	//----- nvinfo : EIATTR_KPARAM_INFO
	.align		4
.L_30059:
        /*0028*/ 	.byte	0x04, 0x17
        /*002a*/ 	.short	(.L_30061 - .L_30060)
.L_30060:
        /*002c*/ 	.word	0x00000000
        /*0030*/ 	.short	0x0006
        /*0032*/ 	.short	0x0028
        /*0034*/ 	.byte	0x00, 0xf0, 0x11, 0x00


	//----- nvinfo : EIATTR_KPARAM_INFO
	.align		4
.L_30061:
        /*0038*/ 	.byte	0x04, 0x17
        /*003a*/ 	.short	(.L_30063 - .L_30062)
.L_30062:
        /*003c*/ 	.word	0x00000000
        /*0040*/ 	.short	0x0005
        /*0042*/ 	.short	0x0020
        /*0044*/ 	.byte	0x00, 0xf5, 0x21, 0x00


	//----- nvinfo : EIATTR_KPARAM_INFO
	.align		4
.L_30063:
        /*0048*/ 	.byte	0x04, 0x17
        /*004a*/ 	.short	(.L_30065 - .L_30064)
.L_30064:
        /*004c*/ 	.word	0x00000000
        /*0050*/ 	.short	0x0004
        /*0052*/ 	.short	0x0018
        /*0054*/ 	.byte	0x00, 0xf5, 0x21, 0x00


	//----- nvinfo : EIATTR_KPARAM_INFO
	.align		4
.L_30065:
        /*0058*/ 	.byte	0x04, 0x17
        /*005a*/ 	.short	(.L_30067 - .L_30066)
.L_30066:
        /*005c*/ 	.word	0x00000000
        /*0060*/ 	.short	0x0003
        /*0062*/ 	.short	0x0010
        /*0064*/ 	.byte	0x00, 0xf5, 0x21, 0x00


	//----- nvinfo : EIATTR_KPARAM_INFO
	.align		4
.L_30067:
        /*0068*/ 	.byte	0x04, 0x17
        /*006a*/ 	.short	(.L_30069 - .L_30068)
.L_30068:
        /*006c*/ 	.word	0x00000000
        /*0070*/ 	.short	0x0002
        /*0072*/ 	.short	0x0008
        /*0074*/ 	.byte	0x00, 0xf0, 0x11, 0x00


	//----- nvinfo : EIATTR_KPARAM_INFO
	.align		4
.L_30069:
        /*0078*/ 	.byte	0x04, 0x17
        /*007a*/ 	.short	(.L_30071 - .L_30070)
.L_30070:
        /*007c*/ 	.word	0x00000000
        /*0080*/ 	.short	0x0001
        /*0082*/ 	.short	0x0004
        /*0084*/ 	.byte	0x00, 0xf0, 0x11, 0x00


	//----- nvinfo : EIATTR_KPARAM_INFO
	.align		4
.L_30071:
        /*0088*/ 	.byte	0x04, 0x17
        /*008a*/ 	.short	(.L_30073 - .L_30072)
.L_30072:
        /*008c*/ 	.word	0x00000000
        /*0090*/ 	.short	0x0000
        /*0092*/ 	.short	0x0000
        /*0094*/ 	.byte	0x00, 0xf0, 0x11, 0x00


	//----- nvinfo : EIATTR_SPARSE_MMA_MASK
	.align		4
.L_30073:
        /*0098*/ 	.byte	0x03, 0x50
        /*009a*/ 	.short	0x0000


	//----- nvinfo : EIATTR_MAXREG_COUNT
	.align		4
        /*009c*/ 	.byte	0x03, 0x1b
        /*009e*/ 	.short	0x00ff


	//----- nvinfo : EIATTR_NUM_BARRIERS
	.align		4
        /*00a0*/ 	.byte	0x02, 0x4c
        /*00a2*/ 	.byte	0x01
	.zero		1


	//----- nvinfo : EIATTR_MERCURY_ISA_VERSION
	.align		4
        /*00a4*/ 	.byte	0x03, 0x5f
        /*00a6*/ 	.short	0x0101


	//----- nvinfo : EIATTR_COOP_GROUP_MASK_REGIDS
	.align		4
        /*00a8*/ 	.byte	0x04, 0x29
        /*00aa*/ 	.short	(.L_30075 - .L_30074)


	//   ....[0]....
.L_30074:
        /*00ac*/ 	.word	0xffffffff


	//   ....[1]....
        /*00b0*/ 	.word	0xffffffff


	//   ....[2]....
        /*00b4*/ 	.word	0xffffffff


	//   ....[3]....
        /*00b8*/ 	.word	0xffffffff


	//   ....[4]....
        /*00bc*/ 	.word	0xffffffff


	//   ....[5]....
        /*00c0*/ 	.word	0xffffffff


	//   ....[6]....
        /*00c4*/ 	.word	0xffffffff


	//   ....[7]....
        /*00c8*/ 	.word	0xffffffff


	//   ....[8]....
        /*00cc*/ 	.word	0xffffffff


	//   ....[9]....
        /*00d0*/ 	.word	0xffffffff


	//   ....[10]....
        /*00d4*/ 	.word	0xffffffff


	//   ....[11]....
        /*00d8*/ 	.word	0xffffffff


	//   ....[12]....
        /*00dc*/ 	.word	0xffffffff


	//   ....[13]....
        /*00e0*/ 	.word	0xffffffff


	//   ....[14]....
        /*00e4*/ 	.word	0xffffffff


	//   ....[15]....
        /*00e8*/ 	.word	0xffffffff


	//   ....[16]....
        /*00ec*/ 	.word	0xffffffff


	//   ....[17]....
        /*00f0*/ 	.word	0x05000043


	//   ....[18]....
        /*00f4*/ 	.word	0x05000043


	//   ....[19]....
        /*00f8*/ 	.word	0x05000043


	//   ....[20]....
        /*00fc*/ 	.word	0x05000043


	//   ....[21]....
        /*0100*/ 	.word	0x05000043


	//   ....[22]....
        /*0104*/ 	.word	0x05000043


	//   ....[23]....
        /*0108*/ 	.word	0x05000043


	//   ....[24]....
        /*010c*/ 	.word	0x05000043


	//   ....[25]....
        /*0110*/ 	.word	0x05000043


	//   ....[26]....
        /*0114*/ 	.word	0x05000043


	//   ....[27]....
        /*0118*/ 	.word	0x05000043


	//   ....[28]....
        /*011c*/ 	.word	0x05000043


	//   ....[29]....
        /*0120*/ 	.word	0x05000043


	//   ....[30]....
        /*0124*/ 	.word	0x05000043


	//   ....[31]....
        /*0128*/ 	.word	0x05000043


	//   ....[32]....
        /*012c*/ 	.word	0x05000043


	//----- nvinfo : EIATTR_COOP_GROUP_INSTR_OFFSETS
	.align		4
.L_30075:
        /*0130*/ 	.byte	0x04, 0x28
        /*0132*/ 	.short	(.L_30077 - .L_30076)


	//   ....[0]....
.L_30076:
        /*0134*/ 	.word	0x000019a0


	//   ....[1]....
        /*0138*/ 	.word	0x00001a00


	//   ....[2]....
        /*013c*/ 	.word	0x00001a60


	//   ....[3]....
        /*0140*/ 	.word	0x00001ac0


	//   ....[4]....
        /*0144*/ 	.word	0x00001b20


	//   ....[5]....
        /*0148*/ 	.word	0x00001b80


	//   ....[6]....
        /*014c*/ 	.word	0x00001be0


	//   ....[7]....
        /*0150*/ 	.word	0x00001c40


	//   ....[8]....
        /*0154*/ 	.word	0x00001ca0


	//   ....[9]....
        /*0158*/ 	.word	0x00001d00


	//   ....[10]....
        /*015c*/ 	.word	0x00001d60


	//   ....[11]....
        /*0160*/ 	.word	0x00001dc0


	//   ....[12]....
        /*0164*/ 	.word	0x00001e20


	//   ....[13]....
        /*0168*/ 	.word	0x00001e80


	//   ....[14]....
        /*016c*/ 	.word	0x00001ee0


	//   ....[15]....
        /*0170*/ 	.word	0x00001f40


	//   ....[16]....
        /*0174*/ 	.word	0x00002430


	//   ....[17]....
        /*0178*/ 	.word	0x00002700


	//   ....[18]....
        /*017c*/ 	.word	0x00002790


	//   ....[19]....
        /*0180*/ 	.word	0x00002820


	//   ....[20]....
        /*0184*/ 	.word	0x000028b0


	//   ....[21]....
        /*0188*/ 	.word	0x00002940


	//   ....[22]....
        /*018c*/ 	.word	0x000029d0


	//   ....[23]....
        /*0190*/ 	.word	0x00002a60


	//   ....[24]....
        /*0194*/ 	.word	0x00002af0


	//   ....[25]....
        /*0198*/ 	.word	0x00002b80


	//   ....[26]....
        /*019c*/ 	.word	0x00002c10


	//   ....[27]....
        /*01a0*/ 	.word	0x00002ca0


	//   ....[28]....
        /*01a4*/ 	.word	0x00002d30


	//   ....[29]....
        /*01a8*/ 	.word	0x00002dc0


	//   ....[30]....
        /*01ac*/ 	.word	0x00002e50


	//   ....[31]....
        /*01b0*/ 	.word	0x00002ee0


	//   ....[32]....
        /*01b4*/ 	.word	0x00002f70


	//----- nvinfo : EIATTR_VRC_CTA_INIT_COUNT
	.align		4
.L_30077:
        /*01b8*/ 	.byte	0x02, 0x4a
	.zero		1
	.zero		1


	//----- nvinfo : EIATTR_EXIT_INSTR_OFFSETS
	.align		4
        /*01bc*/ 	.byte	0x04, 0x1c
        /*01be*/ 	.short	(.L_30079 - .L_30078)


	//   ....[0]....
.L_30078:
        /*01c0*/ 	.word	0x00000340


	//   ....[1]....
        /*01c4*/ 	.word	0x00002560


	//   ....[2]....
        /*01c8*/ 	.word	0x000026b0


	//----- nvinfo : EIATTR_MAX_THREADS
	.align		4
.L_30079:
        /*01cc*/ 	.byte	0x04, 0x05
        /*01ce*/ 	.short	(.L_30081 - .L_30080)
.L_30080:
        /*01d0*/ 	.word	0x00000080
        /*01d4*/ 	.word	0x00000001
        /*01d8*/ 	.word	0x00000001


	//----- nvinfo : EIATTR_CRS_STACK_SIZE
	.align		4
.L_30081:
        /*01dc*/ 	.byte	0x04, 0x1e
        /*01de*/ 	.short	(.L_30083 - .L_30082)
.L_30082:
        /*01e0*/ 	.word	0x00000000


	//----- nvinfo : EIATTR_CBANK_PARAM_SIZE
	.align		4
.L_30083:
        /*01e4*/ 	.byte	0x03, 0x19
        /*01e6*/ 	.short	0x0034


	//----- nvinfo : EIATTR_PARAM_CBANK
	.align		4
        /*01e8*/ 	.byte	0x04, 0x0a
        /*01ea*/ 	.short	(.L_30085 - .L_30084)
	.align		4
.L_30084:
        /*01ec*/ 	.word	index@(.nv.constant0._Z9cuda_gemmIiLi128ELi1ELi1ELi32ELi64ELi64ELi64ELi1ELi0EEviiiPT_S1_S1_iii)
        /*01f0*/ 	.short	0x0380
        /*01f2*/ 	.short	0x0034


	//----- nvinfo : EIATTR_SW_WAR
	.align		4
.L_30085:
        /*01f4*/ 	.byte	0x04, 0x36
        /*01f6*/ 	.short	(.L_30087 - .L_30086)
.L_30086:
        /*01f8*/ 	.word	0x00000008
.L_30087:


//--------------------- .nv.info._Z9cuda_gemmIiLi128ELi1ELi1ELi32ELi64ELi64ELi64ELi0ELi1EEviiiPT_S1_S1_iii --------------------------
	.section	.nv.info._Z9cuda_gemmIiLi128ELi1ELi1ELi32ELi64ELi64ELi64ELi0ELi1EEviiiPT_S1_S1_iii,"",@"SHT_CUDA_INFO"
	.sectionflags	@""
	.align	4


	//----- nvinfo : EIATTR_CUDA_API_VERSION
	.align		4
        /*0000*/ 	.byte	0x04, 0x37
        /*0002*/ 	.short	(.L_30089 - .L_30088)
.L_30088:
        /*0004*/ 	.word	0x00000082


	//----- nvinfo : EIATTR_KPARAM_INFO
	.align		4
.L_30089:
        /*0008*/ 	.byte	0x04, 0x17
        /*000a*/ 	.short	(.L_30091 - .L_30090)
.L_30090:
        /*000c*/ 	.word	0x00000000
        /*0010*/ 	.short	0x0008
        /*0012*/ 	.short	0x0030
        /*0014*/ 	.byte	0x00, 0xf0, 0x11, 0x00


	//----- nvinfo : EIATTR_KPARAM_INFO
	.align		4
.L_30091:
        /*0018*/ 	.byte	0x04, 0x17
        /*001a*/ 	.short	(.L_30093 - .L_30092)
.L_30092:
        /*001c*/ 	.word	0x00000000
        /*0020*/ 	.short	0x0007
        /*0022*/ 	.short	0x002c
        /*0024*/ 	.byte	0x00, 0xf0, 0x11, 0x00


	//----- nvinfo : EIATTR_KPARAM_INFO
	.align		4
.L_30093:
        /*0028*/ 	.byte	0x04, 0x17
        /*002a*/ 	.short	(.L_30095 - .L_30094)
.L_30094:
        /*002c*/ 	.word	0x00000000
        /*0030*/ 	.short	0x0006
        /*0032*/ 	.short	0x0028
        /*0034*/ 	.byte	0x00, 0xf0, 0x11, 0x00


	//----- nvinfo : EIATTR_KPARAM_INFO
	.align		4
.L_30095:
        /*0038*/ 	.byte	0x04, 0x17
        /*003a*/ 	.short	(.L_30097 - .L_30096)
.L_30096:
        /*003c*/ 	.word	0x00000000
        /*0040*/ 	.short	0x0005
        /*0042*/ 	.short	0x0020
        /*0044*/ 	.byte	0x00, 0xf5, 0x21, 0x00


	//----- nvinfo : EIATTR_KPARAM_INFO
	.align		4
.L_30097:
        /*0048*/ 	.byte	0x04, 0x17
        /*004a*/ 	.short	(.L_30099 - .L_30098)
.L_30098:
        /*004c*/ 	.word	0x00000000
        /*0050*/ 	.short	0x0004
        /*0052*/ 	.short	0x0018
        /*0054*/ 	.byte	0x00, 0xf5, 0x21, 0x00


	//----- nvinfo : EIATTR_KPARAM_INFO
	.align		4
.L_30099:
        /*0058*/ 	.byte	0x04, 0x17
        /*005a*/ 	.short	(.L_30101 - .L_30100)
.L_30100:
        /*005c*/ 	.word	0x00000000
        /*0060*/ 	.short	0x0003
        /*0062*/ 	.short	0x0010
        /*0064*/ 	.byte	0x00, 0xf5, 0x21, 0x00


	//----- nvinfo : EIATTR_KPARAM_INFO
	.align		4
.L_30101:
        /*0068*/ 	.byte	0x04, 0x17
        /*006a*/ 	.short	(.L_30103 - .L_30102)
.L_30102:
        /*006c*/ 	.word	0x00000000
        /*0070*/ 	.short	0x0002
        /*0072*/ 	.short	0x0008
        /*0074*/ 	.byte	0x00, 0xf0, 0x11, 0x00


	//----- nvinfo : EIATTR_KPARAM_INFO
	.align		4
.L_30103:
        /*0078*/ 	.byte	0x04, 0x17
        /*007a*/ 	.short	(.L_30105 - .L_30104)
.L_30104:
        /*007c*/ 	.word	0x00000000
        /*0080*/ 	.short	0x0001
        /*0082*/ 	.short	0x0004
        /*0084*/ 	.byte	0x00, 0xf0, 0x11, 0x00


	//----- nvinfo : EIATTR_KPARAM_INFO
	.align		4
.L_30105:
        /*0088*/ 	.byte	0x04, 0x17
        /*008a*/ 	.short	(.L_30107 - .L_30106)
.L_30106:
        /*008c*/ 	.word	0x00000000
        /*0090*/ 	.short	0x0000
        /*0092*/ 	.short	0x0000
        /*0094*/ 	.byte	0x00, 0xf0, 0x11, 0x00


	//----- nvinfo : EIATTR_SPARSE_MMA_MASK
	.align		4
.L_30107:
        /*0098*/ 	.byte	0x03, 0x50
        /*009a*/ 	.short	0x0000


	//----- nvinfo : EIATTR_MAXREG_COUNT
	.align		4
        /*009c*/ 	.byte	0x03, 0x1b
        /*009e*/ 	.short	0x00ff


	//----- nvinfo : EIATTR_NUM_BARRIERS
	.align		4
        /*00a0*/ 	.byte	0x02, 0x4c
        /*00a2*/ 	.byte	0x01
	.zero		1


	//----- nvinfo : EIATTR_MERCURY_ISA_VERSION
	.align		4
        /*00a4*/ 	.byte	0x03, 0x5f
        /*00a6*/ 	.short	0x0101


	//----- nvinfo : EIATTR_VRC_CTA_INIT_COUNT
	.align		4
        /*00a8*/ 	.byte	0x02, 0x4a
	.zero		1
	.zero		1


	//----- nvinfo : EIATTR_EXIT_INSTR_OFFSETS
	.align		4
        /*00ac*/ 	.byte	0x04, 0x1c
        /*00ae*/ 	.short	(.L_30109 - .L_30108)


	//   ....[0]....
.L_30108:
        /*00b0*/ 	.word	0x00000040


	//   ....[1]....
        /*00b4*/ 	.word	0x000000e0


	//----- nvinfo : EIATTR_MAX_THREADS
	.align		4
.L_30109:
        /*00b8*/ 	.byte	0x04, 0x05
        /*00ba*/ 	.short	(.L_30111 - .L_30110)
.L_30110:
        /*00bc*/ 	.word	0x00000080
        /*00c0*/ 	.word	0x00000001
        /*00c4*/ 	.word	0x00000001


	//----- nvinfo : EIATTR_CBANK_PARAM_SIZE
	.align		4
.L_30111:
        /*00c8*/ 	.byte	0x03, 0x19
        /*00ca*/ 	.short	0x0034


	//----- nvinfo : EIATTR_PARAM_CBANK
	.align		4
        /*00cc*/ 	.byte	0x04, 0x0a
        /*00ce*/ 	.short	(.L_30113 - .L_30112)
	.align		4
.L_30112:
        /*00d0*/ 	.word	index@(.nv.constant0._Z9cuda_gemmIiLi128ELi1ELi1ELi32ELi64ELi64ELi64ELi0ELi1EEviiiPT_S1_S1_iii)
        /*00d4*/ 	.short	0x0380
        /*00d6*/ 	.short	0x0034


	//----- nvinfo : EIATTR_SW_WAR
	.align		4
.L_30113:
        /*00d8*/ 	.byte	0x04, 0x36
        /*00da*/ 	.short	(.L_30115 - .L_30114)
.L_30114:
        /*00dc*/ 	.word	0x00000008
.L_30115:


//--------------------- .nv.info._Z9cuda_gemmIiLi128ELi1ELi1ELi32ELi64ELi64ELi64ELi0ELi0EEviiiPT_S1_S1_iii --------------------------
	.section	.nv.info._Z9cuda_gemmIiLi128ELi1ELi1ELi32ELi64ELi64ELi64ELi0ELi0EEviiiPT_S1_S1_iii,"",@"SHT_CUDA_INFO"
	.sectionflags	@""
	.align	4


	//----- nvinfo : EIATTR_CUDA_API_VERSION
	.align		4
        /*0000*/ 	.byte	0x04, 0x37
        /*0002*/ 	.short	(.L_30117 - .L_30116)
.L_30116:
        /*0004*/ 	.word	0x00000082


	//----- nvinfo : EIATTR_KPARAM_INFO
	.align		4
.L_30117:
        /*0008*/ 	.byte	0x04, 0x17
        /*000a*/ 	.short	(.L_30119 - .L_30118)
.L_30118:
        /*000c*/ 	.word	0x00000000
        /*0010*/ 	.short	0x0008
        /*0012*/ 	.short	0x0030
        /*0014*/ 	.byte	0x00, 0xf0, 0x11, 0x00


	//----- nvinfo : EIATTR_KPARAM_INFO
	.align		4
.L_30119:
        /*0018*/ 	.byte	0x04, 0x17
        /*001a*/ 	.short	(.L_30121 - .L_30120)
.L_30120:
        /*001c*/ 	.word	0x00000000
        /*0020*/ 	.short	0x0007
        /*0022*/ 	.short	0x002c
        /*0024*/ 	.byte	0x00, 0xf0, 0x11, 0x00


	//----- nvinfo : EIATTR_KPARAM_INFO
	.align		4
.L_30121:
        /*0028*/ 	.byte	0x04, 0x17
        /*002a*/ 	.short	(.L_30123 - .L_30122)
.L_30122:
        /*002c*/ 	.word	0x00000000
        /*0030*/ 	.short	0x0006
        /*0032*/ 	.short	0x0028
        /*0034*/ 	.byte	0x00, 0xf0, 0x11, 0x00


	//----- nvinfo : EIATTR_KPARAM_INFO
	.align		4
.L_30123:
        /*0038*/ 	.byte	0x04, 0x17
        /*003a*/ 	.short	(.L_30125 - .L_30124)
.L_30124:
        /*003c*/ 	.word	0x00000000
        /*0040*/ 	.short	0x0005
        /*0042*/ 	.short	0x0020
        /*0044*/ 	.byte	0x00, 0xf5, 0x21, 0x00


	//----- nvinfo : EIATTR_KPARAM_INFO
	.align		4
.L_30125:
        /*0048*/ 	.byte	0x04, 0x17
        /*004a*/ 	.short	(.L_30127 - .L_30126)
.L_30126:
        /*004c*/ 	.word	0x00000000
        /*0050*/ 	.short	0x0004
        /*0052*/ 	.short	0x0018
        /*0054*/ 	.byte	0x00, 0xf5, 0x21, 0x00


	//----- nvinfo : EIATTR_KPARAM_INFO
	.align		4
.L_30127:
        /*0058*/ 	.byte	0x04, 0x17
        /*005a*/ 	.short	(.L_30129 - .L_30128)
.L_30128:
        /*005c*/ 	.word	0x00000000
        /*0060*/ 	.short	0x0003
        /*0062*/ 	.short	0x0010
        /*0064*/ 	.byte	0x00, 0xf5, 0x21, 0x00


	//----- nvinfo : EIATTR_KPARAM_INFO
	.align		4
.L_30129:
        /*0068*/ 	.byte	0x04, 0x17
        /*006a*/ 	.short	(.L_30131 - .L_30130)
.L_30130:
        /*006c*/ 	.word	0x00000000
        /*0070*/ 	.short	0x0002
        /*0072*/ 	.short	0x0008
        /*0074*/ 	.byte	0x00, 0xf0, 0x11, 0x00


	//----- nvinfo : EIATTR_KPARAM_INFO
	.align		4
.L_30131:
        /*0078*/ 	.byte	0x04, 0x17
        /*007a*/ 	.short	(.L_30133 - .L_30132)
.L_30132:
        /*007c*/ 	.word	0x00000000
        /*0080*/ 	.short	0x0001
        /*0082*/ 	.short	0x0004
        /*0084*/ 	.byte	0x00, 0xf0, 0x11, 0x00


	//----- nvinfo : EIATTR_KPARAM_INFO
	.align		4
.L_30133:
        /*0088*/ 	.byte	0x04, 0x17
        /*008a*/ 	.short	(.L_30135 - .L_30134)
.L_30134:
        /*008c*/ 	.word	0x00000000
        /*0090*/ 	.short	0x0000
        /*0092*/ 	.short	0x0000
        /*0094*/ 	.byte	0x00, 0xf0, 0x11, 0x00


	//----- nvinfo : EIATTR_SPARSE_MMA_MASK
	.align		4
.L_30135:
        /*0098*/ 	.byte	0x03, 0x50
        /*009a*/ 	.short	0x0000


	//----- nvinfo : EIATTR_MAXREG_COUNT
	.align		4
        /*009c*/ 	.byte	0x03, 0x1b
        /*009e*/ 	.short	0x00ff


	//----- nvinfo : EIATTR_NUM_BARRIERS
	.align		4
        /*00a0*/ 	.byte	0x02, 0x4c
        /*00a2*/ 	.byte	0x01
	.zero		1


	//----- nvinfo : EIATTR_MERCURY_ISA_VERSION
	.align		4
        /*00a4*/ 	.byte	0x03, 0x5f
        /*00a6*/ 	.short	0x0101


	//----- nvinfo : EIATTR_COOP_GROUP_MASK_REGIDS
	.align		4
        /*00a8*/ 	.byte	0x04, 0x29
        /*00aa*/ 	.short	(.L_30137 - .L_30136)


	//   ....[0]....
.L_30136:
        /*00ac*/ 	.word	0xffffffff


	//   ....[1]....
        /*00b0*/ 	.word	0xffffffff


	//   ....[2]....
        /*00b4*/ 	.word	0xffffffff


	//   ....[3]....
        /*00b8*/ 	.word	0xffffffff


	//   ....[4]....
        /*00bc*/ 	.word	0xffffffff


	//   ....[5]....
        /*00c0*/ 	.word	0xffffffff


	//   ....[6]....
        /*00c4*/ 	.word	0xffffffff


	//   ....[7]....
        /*00c8*/ 	.word	0xffffffff


	//   ....[8]....
        /*00cc*/ 	.word	0xffffffff


	//   ....[9]....
        /*00d0*/ 	.word	0xffffffff


	//   ....[10]....
        /*00d4*/ 	.word	0xffffffff


	//   ....[11]....
        /*00d8*/ 	.word	0xffffffff


	//   ....[12]....
        /*00dc*/ 	.word	0xffffffff


	//   ....[13]....
        /*00e0*/ 	.word	0xffffffff


	//   ....[14]....
        /*00e4*/ 	.word	0xffffffff


	//   ....[15]....
        /*00e8*/ 	.word	0xffffffff


	//   ....[16]....
        /*00ec*/ 	.word	0xffffffff


	//   ....[17]....
        /*00f0*/ 	.word	0x05000043


	//   ....[18]....
        /*00f4*/ 	.word	0x05000043


	//   ....[19]....
        /*00f8*/ 	.word	0x05000043


	//   ....[20]....
        /*00fc*/ 	.word	0x05000043


	//   ....[21]....
        /*0100*/ 	.word	0x05000043


	//   ....[22]....
        /*0104*/ 	.word	0x05000043


	//   ....[23]....
        /*0108*/ 	.word	0x05000043


	//   ....[24]....
        /*010c*/ 	.word	0x05000043


	//   ....[25]....
        /*0110*/ 	.word	0x05000043


	//   ....[26]....
        /*0114*/ 	.word	0x05000043


	//   ....[27]....
        /*0118*/ 	.word	0x05000043


	//   ....[28]....
        /*011c*/ 	.word	0x05000043


	//   ....[29]....
        /*0120*/ 	.word	0x05000043


	//   ....[30]....
        /*0124*/ 	.word	0x05000043


	//   ....[31]....
        /*0128*/ 	.word	0x05000043


	//   ....[32]....
        /*012c*/ 	.word	0x05000043


	//----- nvinfo : EIATTR_COOP_GROUP_INSTR_OFFSETS
	.align		4
.L_30137:
        /*0130*/ 	.byte	0x04, 0x28
        /*0132*/ 	.short	(.L_30139 - .L_30138)


	//   ....[0]....
.L_30138:
        /*0134*/ 	.word	0x000019c0


	//   ....[1]....
        /*0138*/ 	.word	0x00001a20


	//   ....[2]....
        /*013c*/ 	.word	0x00001a80


	//   ....[3]....
        /*0140*/ 	.word	0x00001ae0


	//   ....[4]....
        /*0144*/ 	.word	0x00001b40


	//   ....[5]....
        /*0148*/ 	.word	0x00001ba0


	//   ....[6]....
        /*014c*/ 	.word	0x00001c00


	//   ....[7]....
        /*0150*/ 	.word	0x00001c60


	//   ....[8]....
        /*0154*/ 	.word	0x00001cc0


	//   ....[9]....
        /*0158*/ 	.word	0x00001d20


	//   ....[10]....
        /*015c*/ 	.word	0x00001d80


	//   ....[11]....
        /*0160*/ 	.word	0x00001de0


	//   ....[12]....
        /*0164*/ 	.word	0x00001e40


	//   ....[13]....
        /*0168*/ 	.word	0x00001ea0


	//   ....[14]....
        /*016c*/ 	.word	0x00001f00


	//   ....[15]....
        /*0170*/ 	.word	0x00001f60


	//   ....[16]....
        /*0174*/ 	.word	0x00002460


	//   ....[17]....
        /*0178*/ 	.word	0x00002ac0


	//   ....[18]....
        /*017c*/ 	.word	0x00002b50


	//   ....[19]....
        /*0180*/ 	.word	0x00002be0


	//   ....[20]....
        /*0184*/ 	.word	0x00002c70


	//   ....[21]....
        /*0188*/ 	.word	0x00002d00


	//   ....[22]....
        /*018c*/ 	.word	0x00002d90


	//   ....[23]....
        /*0190*/ 	.word	0x00002e20


	//   ....[24]....
        /*0194*/ 	.word	0x00002eb0


	//   ....[25]....
        /*0198*/ 	.word	0x00002f40


	//   ....[26]....
        /*019c*/ 	.word	0x00002fd0


	//   ....[27]....
        /*01a0*/ 	.word	0x00003060


	//   ....[28]....
        /*01a4*/ 	.word	0x000030f0


	//   ....[29]....
        /*01a8*/ 	.word	0x00003180


	//   ....[30]....
        /*01ac*/ 	.word	0x00003210


	//   ....[31]....
        /*01b0*/ 	.word	0x000032a0


	//   ....[32]....
        /*01b4*/ 	.word	0x00003330


	//----- nvinfo : EIATTR_VRC_CTA_INIT_COUNT
	.align		4
.L_30139:
        /*01b8*/ 	.byte	0x02, 0x4a
	.zero		1
	.zero		1


	//----- nvinfo : EIATTR_EXIT_INSTR_OFFSETS
	.align		4
        /*01bc*/ 	.byte	0x04, 0x1c
        /*01be*/ 	.short	(.L_30141 - .L_30140)


	//   ....[0]....
.L_30140:
        /*01c0*/ 	.word	0x00000340


	//   ....[1]....
        /*01c4*/ 	.word	0x00002580


	//   ....[2]....
        /*01c8*/ 	.word	0x00002a70


	//----- nvinfo : EIATTR_MAX_THREADS
	.align		4
.L_30141:
        /*01cc*/ 	.byte	0x04, 0x05
        /*01ce*/ 	.short	(.L_30143 - .L_30142)
.L_30142:
        /*01d0*/ 	.word	0x00000080
        /*01d4*/ 	.word	0x00000001
        /*01d8*/ 	.word	0x00000001


	//----- nvinfo : EIATTR_CRS_STACK_SIZE
	.align		4
.L_30143:
        /*01dc*/ 	.byte	0x04, 0x1e
        /*01de*/ 	.short	(.L_30145 - .L_30144)
.L_30144:
        /*01e0*/ 	.word	0x00000000


	//----- nvinfo : EIATTR_CBANK_PARAM_SIZE
	.align		4
.L_30145:
        /*01e4*/ 	.byte	0x03, 0x19
        /*01e6*/ 	.short	0x0034


	//----- nvinfo : EIATTR_PARAM_CBANK
	.align		4
        /*01e8*/ 	.byte	0x04, 0x0a
        /*01ea*/ 	.short	(.L_30147 - .L_30146)
	.align		4
.L_30146:
        /*01ec*/ 	.word	index@(.nv.constant0._Z9cuda_gemmIiLi128ELi1ELi1ELi32ELi64ELi64ELi64ELi0ELi0EEviiiPT_S1_S1_iii)
        /*01f0*/ 	.short	0x0380
        /*01f2*/ 	.short	0x0034


	//----- nvinfo : EIATTR_SW_WAR
	.align		4
.L_30147:
        /*01f4*/ 	.byte	0x04, 0x36
        /*01f6*/ 	.short	(.L_30149 - .L_30148)
.L_30148:
        /*01f8*/ 	.word	0x00000008
.L_30149:


//--------------------- .nv.info._Z9cuda_gemmIiLi128ELi1ELi1ELi32ELi32ELi32ELi64ELi1ELi1EEviiiPT_S1_S1_iii --------------------------
	.section	.nv.info._Z9cuda_gemmIiLi128ELi1ELi1ELi32ELi32ELi32ELi64ELi1ELi1EEviiiPT_S1_S1_iii,"",@"SHT_CUDA_INFO"
	.sectionflags	@""
	.align	4


	//----- nvinfo : EIATTR_CUDA_API_VERSION
	.align		4
        /*0000*/ 	.byte	0x04, 0x37
        /*0002*/ 	.short	(.L_30151 - .L_30150)
.L_30150:
        /*0004*/ 	.word	0x00000082


	//----- nvinfo : EIATTR_KPARAM_INFO
	.align		4
.L_30151:
        /*0008*/ 	.byte	0x04, 0x17
        /*000a*/ 	.short	(.L_30153 - .L_30152)
.L_30152:
        /*000c*/ 	.word	0x00000000
        /*0010*/ 	.short	0x0008
        /*0012*/ 	.short	0x0030
        /*0014*/ 	.byte	0x00, 0xf0, 0x11, 0x00


	//----- nvinfo : EIATTR_KPARAM_INFO
	.align		4
.L_30153:
        /*0018*/ 	.byte	0x04, 0x17
        /*001a*/ 	.short	(.L_30155 - .L_30154)
.L_30154:
        /*001c*/ 	.word	0x00000000
        /*0020*/ 	.short	0x0007
        /*0022*/ 	.short	0x002c
        /*0024*/ 	.byte	0x00, 0xf0, 0x11, 0x00


	//----- nvinfo : EIATTR_KPARAM_INFO
	.align		4
.L_30155:
        /*0028*/ 	.byte	0x04, 0x17
        /*002a*/ 	.short	(.L_30157 - .L_30156)
.L_30156:
        /*002c*/ 	.word	0x00000000
        /*0030*/ 	.short	0x0006
        /*0032*/ 	.short	0x0028
        /*0034*/ 	.byte	0x00, 0xf0, 0x11, 0x00


	//----- nvinfo : EIATTR_KPARAM_INFO
	.align		4
.L_30157:
        /*0038*/ 	.byte	0x04, 0x17
        /*003a*/ 	.short	(.L_30159 - .L_30158)
.L_30158:
        /*003c*/ 	.word	0x00000000
        /*0040*/ 	.short	0x0005
        /*0042*/ 	.short	0x0020
        /*0044*/ 	.byte	0x00, 0xf5, 0x21, 0x00


	//----- nvinfo : EIATTR_KPARAM_INFO
	.align		4
.L_30159:
        /*0048*/ 	.byte	0x04, 0x17
        /*004a*/ 	.short	(.L_30161 - .L_30160)
.L_30160:
        /*004c*/ 	.word	0x00000000
        /*0050*/ 	.short	0x0004
        /*0052*/ 	.short	0x0018
        /*0054*/ 	.byte	0x00, 0xf5, 0x21, 0x00


	//----- nvinfo : EIATTR_KPARAM_INFO
	.align		4
.L_30161:
        /*0058*/ 	.byte	0x04, 0x17
        /*005a*/ 	.short	(.L_30163 - .L_30162)
.L_30162:
        /*005c*/ 	.word	0x00000000
        /*0060*/ 	.short	0x0003
        /*0062*/ 	.short	0x0010
        /*0064*/ 	.byte	0x00, 0xf5, 0x21, 0x00


	//----- nvinfo : EIATTR_KPARAM_INFO
	.align		4
.L_30163:
        /*0068*/ 	.byte	0x04, 0x17
        /*006a*/ 	.short	(.L_30165 - .L_30164)
.L_30164:
        /*006c*/ 	.word	0x00000000
        /*0070*/ 	.short	0x0002
        /*0072*/ 	.short	0x0008
        /*0074*/ 	.byte	0x00, 0xf0, 0x11, 0x00


	//----- nvinfo : EIATTR_KPARAM_INFO
	.align		4
.L_30165:
        /*0078*/ 	.byte	0x04, 0x17
        /*007a*/ 	.short	(.L_30167 - .L_30166)
.L_30166:
        /*007c*/ 	.word	0x00000000
        /*0080*/ 	.short	0x0001
        /*0082*/ 	.short	0x0004
        /*0084*/ 	.byte	0x00, 0xf0, 0x11, 0x00


	//----- nvinfo : EIATTR_KPARAM_INFO
	.align		4
.L_30167:
        /*0088*/ 	.byte	0x04, 0x17
        /*008a*/ 	.short	(.L_30169 - .L_30168)
.L_30168:
        /*008c*/ 	.word	0x00000000
        /*0090*/ 	.short	0x0000
        /*0092*/ 	.short	0x0000
        /*0094*/ 	.byte	0x00, 0xf0, 0x11, 0x00


	//----- nvinfo : EIATTR_SPARSE_MMA_MASK
	.align		4
.L_30169:
        /*0098*/ 	.byte	0x03, 0x50
        /*009a*/ 	.short	0x0000


	//----- nvinfo : EIATTR_MAXREG_COUNT
	.align		4
        /*009c*/ 	.byte	0x03, 0x1b
        /*009e*/ 	.short	0x00ff


	//----- nvinfo : EIATTR_NUM_BARRIERS
	.align		4
        /*00a0*/ 	.byte	0x02, 0x4c
        /*00a2*/ 	.byte	0x01
	.zero		1


	//----- nvinfo : EIATTR_MERCURY_ISA_VERSION
	.align		4
        /*00a4*/ 	.byte	0x03, 0x5f
        /*00a6*/ 	.short	0x0101


	//----- nvinfo : EIATTR_COOP_GROUP_MASK_REGIDS
	.align		4
        /*00a8*/ 	.byte	0x04, 0x29
        /*00aa*/ 	.short	(.L_30171 - .L_30170)


	//   ....[0]....
.L_30170:
        /*00ac*/ 	.word	0xffffffff


	//   ....[1]....
        /*00b0*/ 	.word	0xffffffff


	//   ....[2]....
        /*00b4*/ 	.word	0xffffffff


	//   ....[3]....
        /*00b8*/ 	.word	0xffffffff


	//   ....[4]....
        /*00bc*/ 	.word	0xffffffff


	//   ....[5]....
        /*00c0*/ 	.word	0xffffffff


	//   ....[6]....
        /*00c4*/ 	.word	0xffffffff


	//   ....[7]....
        /*00c8*/ 	.word	0xffffffff


	//   ....[8]....
        /*00cc*/ 	.word	0xffffffff


	//   ....[9]....
        /*00d0*/ 	.word	0xffffffff


	//   ....[10]....
        /*00d4*/ 	.word	0xffffffff


	//   ....[11]....
        /*00d8*/ 	.word	0xffffffff


	//   ....[12]....
        /*00dc*/ 	.word	0xffffffff


	//   ....[13]....
        /*00e0*/ 	.word	0xffffffff


	//   ....[14]....
        /*00e4*/ 	.word	0xffffffff


	//   ....[15]....
        /*00e8*/ 	.word	0xffffffff


	//   ....[16]....
        /*00ec*/ 	.word	0xffffffff


	//   ....[17]....
        /*00f0*/ 	.word	0xffffffff


	//   ....[18]....
        /*00f4*/ 	.word	0xffffffff


	//   ....[19]....
        /*00f8*/ 	.word	0xffffffff


	//   ....[20]....
        /*00fc*/ 	.word	0xffffffff


	//   ....[21]....
        /*0100*/ 	.word	0xffffffff


	//   ....[22]....
        /*0104*/ 	.word	0xffffffff


	//   ....[23]....
        /*0108*/ 	.word	0xffffffff


	//   ....[24]....
        /*010c*/ 	.word	0xffffffff


	//   ....[25]....
        /*0110*/ 	.word	0xffffffff


	//   ....[26]....
        /*0114*/ 	.word	0xffffffff


	//   ....[27]....
        /*0118*/ 	.word	0xffffffff


	//   ....[28]....
        /*011c*/ 	.word	0xffffffff


	//   ....[29]....
        /*0120*/ 	.word	0xffffffff


	//   ....[30]....
        /*0124*/ 	.word	0xffffffff


	//   ....[31]....
        /*0128*/ 	.word	0xffffffff


	//   ....[32]....
        /*012c*/ 	.word	0xffffffff


	//   ....[33]....
        /*0130*/ 	.word	0xffffffff


	//   ....[34]....
        /*0134*/ 	.word	0x05000002


	//   ....[35]....
        /*0138*/ 	.word	0x05000002


	//   ....[36]....
        /*013c*/ 	.word	0x05000002


	//   ....[37]....
        /*0140*/ 	.word	0x05000002


	//   ....[38]....
        /*0144*/ 	.word	0x05000002


	//   ....[39]....
        /*0148*/ 	.word	0x05000002


	//   ....[40]....
        /*014c*/ 	.word	0x05000002


	//   ....[41]....
        /*0150*/ 	.word	0x05000002


	//   ....[42]....
        /*0154*/ 	.word	0x05000002


	//   ....[43]....
        /*0158*/ 	.word	0x05000002


	//   ....[44]....
        /*015c*/ 	.word	0x05000002


	//   ....[45]....
        /*0160*/ 	.word	0x05000002


	//   ....[46]....
        /*0164*/ 	.word	0x05000002


	//   ....[47]....
        /*0168*/ 	.word	0x05000002


	//   ....[48]....
        /*016c*/ 	.word	0x05000002


	//   ....[49]....
        /*0170*/ 	.word	0x05000002


	//   ....[50]....
        /*0174*/ 	.word	0x05000002


	//   ....[51]....
        /*0178*/ 	.word	0x05000002


	//   ....[52]....
        /*017c*/ 	.word	0x05000002


	//   ....[53]....
        /*0180*/ 	.word	0x05000002


	//   ....[54]....
        /*0184*/ 	.word	0x05000002


	//   ....[55]....
        /*0188*/ 	.word	0x05000002


	//   ....[56]....
        /*018c*/ 	.word	0x05000002


	//   ....[57]....
        /*0190*/ 	.word	0x05000002


	//   ....[58]....
        /*0194*/ 	.word	0x05000002


	//   ....[59]....
        /*0198*/ 	.word	0x05000002


	//   ....[60]....
        /*019c*/ 	.word	0x05000002


	//   ....[61]....
        /*01a0*/ 	.word	0x05000002


	//   ....[62]....
        /*01a4*/ 	.word	0x05000002


	//   ....[63]....
        /*01a8*/ 	.word	0x05000002


	//   ....[64]....
        /*01ac*/ 	.word	0x05000002


	//   ....[65]....
        /*01b0*/ 	.word	0x05000002


	//----- nvinfo : EIATTR_COOP_GROUP_INSTR_OFFSETS
	.align		4
.L_30171:
        /*01b4*/ 	.byte	0x04, 0x28
        /*01b6*/ 	.short	(.L_30173 - .L_30172)


	//   ....[0]....
.L_30172:
        /*01b8*/ 	.word	0x00000c60


	//   ....[1]....
        /*01bc*/ 	.word	0x00000c80


	//   ....[2]....
        /*01c0*/ 	.word	0x00000c90


	//   ....[3]....
        /*01c4*/ 	.word	0x00000ca0


	//   ....[4]....
        /*01c8*/ 	.word	0x00000cb0


	//   ....[5]....
        /*01cc*/ 	.word	0x00000cd0


	//   ....[6]....
        /*01d0*/ 	.word	0x00000d20


	//   ....[7]....
        /*01d4*/ 	.word	0x00000d40


	//   ....[8]....
        /*01d8*/ 	.word	0x00000d60


	//   ....[9]....
        /*01dc*/ 	.word	0x00000d90


	//   ....[10]....
        /*01e0*/ 	.word	0x00000db0


	//   ....[11]....
        /*01e4*/ 	.word	0x00000df0


	//   ....[12]....
        /*01e8*/ 	.word	0x00000e20


	//   ....[13]....
        /*01ec*/ 	.word	0x00000e50


	//   ....[14]....
        /*01f0*/ 	.word	0x00000e70


	//   ....[15]....
        /*01f4*/ 	.word	0x00000e90


	//   ....[16]....
        /*01f8*/ 	.word	0x00000f50


	//   ....[17]....
        /*01fc*/ 	.word	0x00001550


	//   ....[18]....
        /*0200*/ 	.word	0x00001570


	//   ....[19]....
        /*0204*/ 	.word	0x00001590


	//   ....[20]....
        /*0208*/ 	.word	0x000015a0


	//   ....[21]....
        /*020c*/ 	.word	0x000015b0


	//   ....[22]....
        /*0210*/ 	.word	0x000015c0


	//   ....[23]....
        /*0214*/ 	.word	0x000015e0


	//   ....[24]....
        /*0218*/ 	.word	0x000015f0


	//   ....[25]....
        /*021c*/ 	.word	0x00001600


	//   ....[26]....
        /*0220*/ 	.word	0x00001620


	//   ....[27]....
        /*0224*/ 	.word	0x00001640


	//   ....[28]....
        /*0228*/ 	.word	0x00001670


	//   ....[29]....
        /*022c*/ 	.word	0x00001680


	//   ....[30]....
        /*0230*/ 	.word	0x000016c0


	//   ....[31]....
        /*0234*/ 	.word	0x000016f0


	//   ....[32]....
        /*0238*/ 	.word	0x00001720


	//   ....[33]....
        /*023c*/ 	.word	0x000017e0


	//   ....[34]....
        /*0240*/ 	.word	0x000019d0


	//   ....[35]....
        /*0244*/ 	.word	0x00001a20


	//   ....[36]....
        /*0248*/ 	.word	0x00001a70


	//   ....[37]....
        /*024c*/ 	.word	0x00001ad0


	//   ....[38]....
        /*0250*/ 	.word	0x00001b30


	//   ....[39]....
        /*0254*/ 	.word	0x00001b90


	//   ....[40]....
        /*0258*/ 	.word	0x00001be0


	//   ....[41]....
        /*025c*/ 	.word	0x00001c40


	//   ....[42]....
        /*0260*/ 	.word	0x00001d20


	//   ....[43]....
        /*0264*/ 	.word	0x00001d80


	//   ....[44]....
        /*0268*/ 	.word	0x00001de0


	//   ....[45]....
        /*026c*/ 	.word	0x00001e40


	//   ....[46]....
        /*0270*/ 	.word	0x00001ea0


	//   ....[47]....
        /*0274*/ 	.word	0x00001f00


	//   ....[48]....
        /*0278*/ 	.word	0x00001f60


	//   ....[49]....
        /*027c*/ 	.word	0x00001fe0


	//   ....[50]....
        /*0280*/ 	.word	0x00002040


	//   ....[51]....
        /*0284*/ 	.word	0x000020a0


	//   ....[52]....
        /*0288*/ 	.word	0x000020f0


	//   ....[53]....
        /*028c*/ 	.word	0x00002140


	//   ....[54]....
        /*0290*/ 	.word	0x000021a0


	//   ....[55]....
        /*0294*/ 	.word	0x00002210


	//   ....[56]....
        /*0298*/ 	.word	0x00002270


	//   ....[57]....
        /*029c*/ 	.word	0x000022d0


	//   ....[58]....
        /*02a0*/ 	.word	0x00002340


	//   ....[59]....
        /*02a4*/ 	.word	0x000023a0


	//   ....[60]....
        /*02a8*/ 	.word	0x00002400


	//   ....[61]....
        /*02ac*/ 	.word	0x00002460


	//   ....[62]....
        /*02b0*/ 	.word	0x000024c0


	//   ....[63]....
        /*02b4*/ 	.word	0x00002520


	//   ....[64]....
        /*02b8*/ 	.word	0x00002580


	//   ....[65]....
        /*02bc*/ 	.word	0x00002600


	//----- nvinfo : EIATTR_VRC_CTA_INIT_COUNT
	.align		4
.L_30173:
        /*02c0*/ 	.byte	0x02, 0x4a
	.zero		1
	.zero		1


	//----- nvinfo : EIATTR_EXIT_INSTR_OFFSETS
	.align		4
        /*02c4*/ 	.byte	0x04, 0x1c
        /*02c6*/ 	.short	(.L_30175 - .L_30174)


	//   ....[0]....
.L_30174:
        /*02c8*/ 	.word	0x00000040


	//   ....[1]....
        /*02cc*/ 	.word	0x00001870


	//   ....[2]....
        /*02d0*/ 	.word	0x00001990


	//----- nvinfo : EIATTR_MAX_THREADS
	.align		4
.L_30175:
        /*02d4*/ 	.byte	0x04, 0x05
        /*02d6*/ 	.short	(.L_30177 - .L_30176)
.L_30176:
        /*02d8*/ 	.word	0x00000080
        /*02dc*/ 	.word	0x00000001
        /*02e0*/ 	.word	0x00000001


	//----- nvinfo : EIATTR_CRS_STACK_SIZE
	.align		4
.L_30177:
        /*02e4*/ 	.byte	0x04, 0x1e
        /*02e6*/ 	.short	(.L_30179 - .L_30178)
.L_30178:
        /*02e8*/ 	.word	0x00000000


	//----- nvinfo : EIATTR_CBANK_PARAM_SIZE
	.align		4
.L_30179:
        /*02ec*/ 	.byte	0x03, 0x19
        /*02ee*/ 	.short	0x0034


	//----- nvinfo : EIATTR_PARAM_CBANK
	.align		4
        /*02f0*/ 	.byte	0x04, 0x0a
        /*02f2*/ 	.short	(.L_30181 - .L_30180)
	.align		4
.L_30180:
        /*02f4*/ 	.word	index@(.nv.constant0._Z9cuda_gemmIiLi128ELi1ELi1ELi32ELi32ELi32ELi64ELi1ELi1EEviiiPT_S1_S1_iii)
        /*02f8*/ 	.short	0x0380
        /*02fa*/ 	.short	0x0034


	//----- nvinfo : EIATTR_SW_WAR
	.align		4
.L_30181:
        /*02fc*/ 	.byte	0x04, 0x36
        /*02fe*/ 	.short	(.L_30183 - .L_30182)
.L_30182:
        /*0300*/ 	.word	0x00000008
.L_30183:


//--------------------- .nv.info._Z9cuda_gemmIiLi128ELi1ELi1ELi32ELi32ELi32ELi64ELi1ELi0EEviiiPT_S1_S1_iii --------------------------
	.section	.nv.info._Z9cuda_gemmIiLi128ELi1ELi1ELi32ELi32ELi32ELi64ELi1ELi0EEviiiPT_S1_S1_iii,"",@"SHT_CUDA_INFO"
	.sectionflags	@""
	.align	4


	//----- nvinfo : EIATTR_CUDA_API_VERSION
	.align		4
        /*0000*/ 	.byte	0x04, 0x37
        /*0002*/ 	.short	(.L_30185 - .L_30184)
.L_30184:
        /*0004*/ 	.word	0x00000082


	//----- nvinfo : EIATTR_KPARAM_INFO
	.align		4
.L_30185:
        /*0008*/ 	.byte	0x04, 0x17
        /*000a*/ 	.short	(.L_30187 - .L_30186)
.L_30186:
        /*000c*/ 	.word	0x00000000
        /*0010*/ 	.short	0x0008
        /*0012*/ 	.short	0x0030
        /*0014*/ 	.byte	0x00, 0xf0, 0x11, 0x00


	//----- nvinfo : EIATTR_KPARAM_INFO
	.align		4
.L_30187:
        /*0018*/ 	.byte	0x04, 0x17
        /*001a*/ 	.short	(.L_30189 - .L_30188)
.L_30188:
        /*001c*/ 	.word	0x00000000
        /*0020*/ 	.short	0x0007
        /*0022*/ 	.short	0x002c
        /*0024*/ 	.byte	0x00, 0xf0, 0x11, 0x00


	//----- nvinfo : EIATTR_KPARAM_INFO
	.align		4
.L_30189:
        /*0028*/ 	.byte	0x04, 0x17
        /*002a*/ 	.short	(.L_30191 - .L_30190)
.L_30190:
        /*002c*/ 	.word	0x00000000
        /*0030*/ 	.short	0x0006
        /*0032*/ 	.short	0x0028
        /*0034*/ 	.byte	0x00, 0xf0, 0x11, 0x00


	//----- nvinfo : EIATTR_KPARAM_INFO
	.align		4
.L_30191:
        /*0038*/ 	.byte	0x04, 0x17
        /*003a*/ 	.short	(.L_30193 - .L_30192)
.L_30192:
        /*003c*/ 	.word	0x00000000
        /*0040*/ 	.short	0x0005
        /*0042*/ 	.short	0x0020
        /*0044*/ 	.byte	0x00, 0xf5, 0x21, 0x00


	//----- nvinfo : EIATTR_KPARAM_INFO
	.align		4
.L_30193:
        /*0048*/ 	.byte	0x04, 0x17
        /*004a*/ 	.short	(.L_30195 - .L_30194)
.L_30194:
        /*004c*/ 	.word	0x00000000
        /*0050*/ 	.short	0x0004
        /*0052*/ 	.short	0x0018
        /*0054*/ 	.byte	0x00, 0xf5, 0x21, 0x00


	//----- nvinfo : EIATTR_KPARAM_INFO
	.align		4
.L_30195:
        /*0058*/ 	.byte	0x04, 0x17
        /*005a*/ 	.short	(.L_30197 - .L_30196)
.L_30196:
        /*005c*/ 	.word	0x00000000
        /*0060*/ 	.short	0x0003
        /*0062*/ 	.short	0x0010
        /*0064*/ 	.byte	0x00, 0xf5, 0x21, 0x00


	//----- nvinfo : EIATTR_KPARAM_INFO
	.align		4
.L_30197:
        /*0068*/ 	.byte	0x04, 0x17
        /*006a*/ 	.short	(.L_30199 - .L_30198)
.L_30198:
        /*006c*/ 	.word	0x00000000
        /*0070*/ 	.short	0x0002
        /*0072*/ 	.short	0x0008
        /*0074*/ 	.byte	0x00, 0xf0, 0x11, 0x00


	//----- nvinfo : EIATTR_KPARAM_INFO
	.align		4
.L_30199:
        /*0078*/ 	.byte	0x04, 0x17
        /*007a*/ 	.short	(.L_30201 - .L_30200)
.L_30200:
        /*007c*/ 	.word	0x00000000
        /*0080*/ 	.short	0x0001
        /*0082*/ 	.short	0x0004
        /*0084*/ 	.byte	0x00, 0xf0, 0x11, 0x00


	//----- nvinfo : EIATTR_KPARAM_INFO
	.align		4
.L_30201:
        /*0088*/ 	.byte	0x04, 0x17
        /*008a*/ 	.short	(.L_30203 - .L_30202)
.L_30202:
        /*008c*/ 	.word	0x00000000
        /*0090*/ 	.short	0x0000
        /*0092*/ 	.short	0x0000
        /*0094*/ 	.byte	0x00, 0xf0, 0x11, 0x00


	//----- nvinfo : EIATTR_SPARSE_MMA_MASK
	.align		4
.L_30203:
        /*0098*/ 	.byte	0x03, 0x50
        /*009a*/ 	.short	0x0000


	//----- nvinfo : EIATTR_MAXREG_COUNT
	.align		4
        /*009c*/ 	.byte	0x03, 0x1b
        /*009e*/ 	.short	0x00ff


	//----- nvinfo : EIATTR_NUM_BARRIERS
	.align		4
        /*00a0*/ 	.byte	0x02, 0x4c
        /*00a2*/ 	.byte	0x01
	.zero		1


	//----- nvinfo : EIATTR_MERCURY_ISA_VERSION
	.align		4
        /*00a4*/ 	.byte	0x03, 0x5f
        /*00a6*/ 	.short	0x0101


	//----- nvinfo : EIATTR_COOP_GROUP_MASK_REGIDS
	.align		4
        /*00a8*/ 	.byte	0x04, 0x29
        /*00aa*/ 	.short	(.L_30205 - .L_30204)


	//   ....[0]....
.L_30204:
        /*00ac*/ 	.word	0xffffffff


	//   ....[1]....
        /*00b0*/ 	.word	0xffffffff


	//   ....[2]....
        /*00b4*/ 	.word	0xffffffff


	//   ....[3]....
        /*00b8*/ 	.word	0xffffffff


	//   ....[4]....
        /*00bc*/ 	.word	0xffffffff


	//   ....[5]....
        /*00c0*/ 	.word	0xffffffff


	//   ....[6]....
        /*00c4*/ 	.word	0xffffffff


	//   ....[7]....
        /*00c8*/ 	.word	0xffffffff


	//   ....[8]....
        /*00cc*/ 	.word	0xffffffff


	//   ....[9]....
        /*00d0*/ 	.word	0xffffffff


	//   ....[10]....
        /*00d4*/ 	.word	0xffffffff


	//   ....[11]....
        /*00d8*/ 	.word	0xffffffff


	//   ....[12]....
        /*00dc*/ 	.word	0xffffffff


	//   ....[13]....
        /*00e0*/ 	.word	0xffffffff


	//   ....[14]....
        /*00e4*/ 	.word	0xffffffff


	//   ....[15]....
        /*00e8*/ 	.word	0xffffffff


	//   ....[16]....
        /*00ec*/ 	.word	0xffffffff


	//   ....[17]....
        /*00f0*/ 	.word	0x05000025


	//   ....[18]....
        /*00f4*/ 	.word	0x05000025


	//   ....[19]....
        /*00f8*/ 	.word	0x05000025


	//   ....[20]....
        /*00fc*/ 	.word	0x05000025


	//   ....[21]....
        /*0100*/ 	.word	0x05000025


	//   ....[22]....
        /*0104*/ 	.word	0x05000025


	//   ....[23]....
        /*0108*/ 	.word	0x05000025


	//   ....[24]....
        /*010c*/ 	.word	0x05000025


	//   ....[25]....
        /*0110*/ 	.word	0x05000025


	//   ....[26]....
        /*0114*/ 	.word	0x05000025


	//   ....[27]....
        /*0118*/ 	.word	0x05000025


	//   ....[28]....
        /*011c*/ 	.word	0x05000025


	//   ....[29]....
        /*0120*/ 	.word	0x05000025


	//   ....[30]....
        /*0124*/ 	.word	0x05000025


	//   ....[31]....
        /*0128*/ 	.word	0x05000025


	//   ....[32]....
        /*012c*/ 	.word	0x05000025


	//----- nvinfo : EIATTR_COOP_GROUP_INSTR_OFFSETS
	.align		4
.L_30205:
        /*0130*/ 	.byte	0x04, 0x28
        /*0132*/ 	.short	(.L_30207 - .L_30206)


	//   ....[0]....
.L_30206:
        /*0134*/ 	.word	0x00002050


	//   ....[1]....
        /*0138*/ 	.word	0x000020b0


	//   ....[2]....
        /*013c*/ 	.word	0x00002110


	//   ....[3]....
        /*0140*/ 	.word	0x00002170


	//   ....[4]....
        /*0144*/ 	.word	0x000021d0


	//   ....[5]....
        /*0148*/ 	.word	0x00002230


	//   ....[6]....
        /*014c*/ 	.word	0x00002290


	//   ....[7]....
        /*0150*/ 	.word	0x000022f0


	//   ....[8]....
        /*0154*/ 	.word	0x00002350


	//   ....[9]....
        /*0158*/ 	.word	0x000023b0


	//   ....[10]....
        /*015c*/ 	.word	0x00002410


	//   ....[11]....
        /*0160*/ 	.word	0x00002470


	//   ....[12]....
        /*0164*/ 	.word	0x000024d0


	//   ....[13]....
        /*0168*/ 	.word	0x00002530


	//   ....[14]....
        /*016c*/ 	.word	0x00002590


	//   ....[15]....
        /*0170*/ 	.word	0x000025f0


	//   ....[16]....
        /*0174*/ 	.word	0x00002a90


	//   ....[17]....
        /*0178*/ 	.word	0x00002d30


	//   ....[18]....
        /*017c*/ 	.word	0x00002db0


	//   ....[19]....
        /*0180*/ 	.word	0x00002e50


	//   ....[20]....
        /*0184*/ 	.word	0x00002ee0


	//   ....[21]....
        /*0188*/ 	.word	0x00002f80


	//   ....[22]....
        /*018c*/ 	.word	0x00003010


	//   ....[23]....
        /*0190*/ 	.word	0x000030b0


	//   ....[24]....
        /*0194*/ 	.word	0x00003140


	//   ....[25]....
        /*0198*/ 	.word	0x000031e0


	//   ....[26]....
        /*019c*/ 	.word	0x00003270


	//   ....[27]....
        /*01a0*/ 	.word	0x00003310


	//   ....[28]....
        /*01a4*/ 	.word	0x000033a0


	//   ....[29]....
        /*01a8*/ 	.word	0x00003440


	//   ....[30]....
        /*01ac*/ 	.word	0x000034d0


	//   ....[31]....
        /*01b0*/ 	.word	0x00003570


	//   ....[32]....
        /*01b4*/ 	.word	0x00003600


	//----- nvinfo : EIATTR_VRC_CTA_INIT_COUNT
	.align		4
.L_30207:
        /*01b8*/ 	.byte	0x02, 0x4a
	.zero		1
	.zero		1


	//----- nvinfo : EIATTR_EXIT_INSTR_OFFSETS
	.align		4
        /*01bc*/ 	.byte	0x04, 0x1c
        /*01be*/ 	.short	(.L_30209 - .L_30208)


	//   ....[0]....
.L_30208:
        /*01c0*/ 	.word	0x00000340


	//   ....[1]....
        /*01c4*/ 	.word	0x00002ba0


	//   ....[2]....
        /*01c8*/ 	.word	0x00002ce0


	//----- nvinfo : EIATTR_MAX_THREADS
	.align		4
.L_30209:
        /*01cc*/ 	.byte	0x04, 0x05
        /*01ce*/ 	.short	(.L_30211 - .L_30210)
.L_30210:
        /*01d0*/ 	.word	0x00000080
        /*01d4*/ 	.word	0x00000001
        /*01d8*/ 	.word	0x00000001


	//----- nvinfo : EIATTR_CRS_STACK_SIZE
	.align		4
.L_30211:
        /*01dc*/ 	.byte	0x04, 0x1e
        /*01de*/ 	.short	(.L_30213 - .L_30212)
.L_30212:
        /*01e0*/ 	.word	0x00000000


	//----- nvinfo : EIATTR_CBANK_PARAM_SIZE
	.align		4
.L_30213:
        /*01e4*/ 	.byte	0x03, 0x19
        /*01e6*/ 	.short	0x0034


	//----- nvinfo : EIATTR_PARAM_CBANK
	.align		4
        /*01e8*/ 	.byte	0x04, 0x0a
        /*01ea*/ 	.short	(.L_30215 - .L_30214)
	.align		4
.L_30214:
        /*01ec*/ 	.word	index@(.nv.constant0._Z9cuda_gemmIiLi128ELi1ELi1ELi32ELi32ELi32ELi64ELi1ELi0EEviiiPT_S1_S1_iii)
        /*01f0*/ 	.short	0x0380
        /*01f2*/ 	.short	0x0034


	//----- nvinfo : EIATTR_SW_WAR
	.align		4
.L_30215:
        /*01f4*/ 	.byte	0x04, 0x36
        /*01f6*/ 	.short	(.L_30217 - .L_30216)
.L_30216:
        /*01f8*/ 	.word	0x00000008
.L_30217:


//--------------------- .nv.info._Z9cuda_gemmIiLi128ELi1ELi1ELi32ELi32ELi32ELi64ELi0ELi1EEviiiPT_S1_S1_iii --------------------------
	.section	.nv.info._Z9cuda_gemmIiLi128ELi1ELi1ELi32ELi32ELi32ELi64ELi0ELi1EEviiiPT_S1_S1_iii,"",@"SHT_CUDA_INFO"
	.sectionflags	@""
	.align	4


	//----- nvinfo : EIATTR_CUDA_API_VERSION
	.align		4
        /*0000*/ 	.byte	0x04, 0x37
        /*0002*/ 	.short	(.L_30219 - .L_30218)
.L_30218:
        /*0004*/ 	.word	0x00000082


	//----- nvinfo : EIATTR_KPARAM_INFO
	.align		4
.L_30219:
        /*0008*/ 	.byte	0x04, 0x17
        /*000a*/ 	.short	(.L_30221 - .L_30220)
.L_30220:
        /*000c*/ 	.word	0x00000000
        /*0010*/ 	.short	0x0008
        /*0012*/ 	.short	0x0030
        /*0014*/ 	.byte	0x00, 0xf0, 0x11, 0x00


	//----- nvinfo : EIATTR_KPARAM_INFO
	.align		4
.L_30221:
        /*0018*/ 	.byte	0x04, 0x17
        /*001a*/ 	.short	(.L_30223 - .L_30222)
.L_30222:
        /*001c*/ 	.word	0x00000000
        /*0020*/ 	.short	0x0007
        /*0022*/ 	.short	0x002c
        /*0024*/ 	.byte	0x00, 0xf0, 0x11, 0x00


	//----- nvinfo : EIATTR_KPARAM_INFO
	.align		4
.L_30223:
        /*0028*/ 	.byte	0x04, 0x17
        /*002a*/ 	.short	(.L_30225 - .L_30224)
.L_30224:
        /*002c*/ 	.word	0x00000000
        /*0030*/ 	.short	0x0006
        /*0032*/ 	.short	0x0028
        /*0034*/ 	.byte	0x00, 0xf0, 0x11, 0x00


	//----- nvinfo : EIATTR_KPARAM_INFO
	.align		4
.L_30225:
        /*0038*/ 	.byte	0x04, 0x17
        /*003a*/ 	.short	(.L_30227 - .L_30226)
.L_30226:
        /*003c*/ 	.word	0x00000000
        /*0040*/ 	.short	0x0005
        /*0042*/ 	.short	0x0020
        /*0044*/ 	.byte	0x00, 0xf5, 0x21, 0x00


	//----- nvinfo : EIATTR_KPARAM_INFO
	.align		4
.L_30227:
        /*0048*/ 	.byte	0x04, 0x17
        /*004a*/ 	.short	(.L_30229 - .L_30228)
.L_30228:
        /*004c*/ 	.word	0x00000000
        /*0050*/ 	.short	0x0004
        /*0052*/ 	.short	0x0018
        /*0054*/ 	.byte	0x00, 0xf5, 0x21, 0x00


	//----- nvinfo : EIATTR_KPARAM_INFO
	.align		4
.L_30229:
        /*0058*/ 	.byte	0x04, 0x17
        /*005a*/ 	.short	(.L_30231 - .L_30230)
.L_30230:
        /*005c*/ 	.word	0x00000000
        /*0060*/ 	.short	0x0003
        /*0062*/ 	.short	0x0010
        /*0064*/ 	.byte	0x00, 0xf5, 0x21, 0x00


	//----- nvinfo : EIATTR_KPARAM_INFO
	.align		4
.L_30231:
        /*0068*/ 	.byte	0x04, 0x17
        /*006a*/ 	.short	(.L_30233 - .L_30232)
.L_30232:
        /*006c*/ 	.word	0x00000000
        /*0070*/ 	.short	0x0002
        /*0072*/ 	.short	0x0008
        /*0074*/ 	.byte	0x00, 0xf0, 0x11, 0x00


	//----- nvinfo : EIATTR_KPARAM_INFO
	.align		4
.L_30233:
        /*0078*/ 	.byte	0x04, 0x17
        /*007a*/ 	.short	(.L_30235 - .L_30234)
.L_30234:
        /*007c*/ 	.word	0x00000000
        /*0080*/ 	.short	0x0001
        /*0082*/ 	.short	0x0004
        /*0084*/ 	.byte	0x00, 0xf0, 0x11, 0x00


	//----- nvinfo : EIATTR_KPARAM_INFO
	.align		4
.L_30235:
        /*0088*/ 	.byte	0x04, 0x17
        /*008a*/ 	.short	(.L_30237 - .L_30236)
.L_30236:
        /*008c*/ 	.word	0x00000000
        /*0090*/ 	.short	0x0000
        /*0092*/ 	.short	0x0000
        /*0094*/ 	.byte	0x00, 0xf0, 0x11, 0x00


	//----- nvinfo : EIATTR_SPARSE_MMA_MASK
	.align		4
.L_30237:
        /*0098*/ 	.byte	0x03, 0x50
        /*009a*/ 	.short	0x0000


	//----- nvinfo : EIATTR_MAXREG_COUNT
	.align		4
        /*009c*/ 	.byte	0x03, 0x1b
        /*009e*/ 	.short	0x00ff


	//----- nvinfo : EIATTR_NUM_BARRIERS
	.align		4
        /*00a0*/ 	.byte	0x02, 0x4c
        /*00a2*/ 	.byte	0x01
	.zero		1


	//----- nvinfo : EIATTR_MERCURY_ISA_VERSION
	.align		4
        /*00a4*/ 	.byte	0x03, 0x5f
        /*00a6*/ 	.short	0x0101


	//----- nvinfo : EIATTR_COOP_GROUP_MASK_REGIDS
	.align		4
        /*00a8*/ 	.byte	0x04, 0x29
        /*00aa*/ 	.short	(.L_30239 - .L_30238)


	//   ....[0]....
.L_30238:
        /*00ac*/ 	.word	0xffffffff


	//   ....[1]....
        /*00b0*/ 	.word	0xffffffff


	//   ....[2]....
        /*00b4*/ 	.word	0xffffffff


	//   ....[3]....
        /*00b8*/ 	.word	0xffffffff


	//   ....[4]....
        /*00bc*/ 	.word	0xffffffff


	//   ....[5]....
        /*00c0*/ 	.word	0xffffffff


	//   ....[6]....
        /*00c4*/ 	.word	0xffffffff


	//   ....[7]....
        /*00c8*/ 	.word	0xffffffff


	//   ....[8]....
        /*00cc*/ 	.word	0xffffffff


	//   ....[9]....
        /*00d0*/ 	.word	0xffffffff


	//   ....[10]....
        /*00d4*/ 	.word	0xffffffff


	//   ....[11]....
        /*00d8*/ 	.word	0xffffffff


	//   ....[12]....
        /*00dc*/ 	.word	0xffffffff


	//   ....[13]....
        /*00e0*/ 	.word	0xffffffff


	//   ....[14]....
        /*00e4*/ 	.word	0xffffffff


	//   ....[15]....
        /*00e8*/ 	.word	0xffffffff


	//   ....[16]....
        /*00ec*/ 	.word	0xffffffff


	//   ....[17]....
        /*00f0*/ 	.word	0xffffffff


	//   ....[18]....
        /*00f4*/ 	.word	0xffffffff


	//   ....[19]....
        /*00f8*/ 	.word	0xffffffff


	//   ....[20]....
        /*00fc*/ 	.word	0xffffffff


	//   ....[21]....
        /*0100*/ 	.word	0xffffffff


	//   ....[22]....
        /*0104*/ 	.word	0xffffffff


	//   ....[23]....
        /*0108*/ 	.word	0xffffffff


	//   ....[24]....
        /*010c*/ 	.word	0xffffffff


	//   ....[25]....
        /*0110*/ 	.word	0xffffffff


	//   ....[26]....
        /*0114*/ 	.word	0xffffffff


	//   ....[27]....
        /*0118*/ 	.word	0xffffffff


	//   ....[28]....
        /*011c*/ 	.word	0xffffffff


	//   ....[29]....
        /*0120*/ 	.word	0xffffffff


	//   ....[30]....
        /*0124*/ 	.word	0xffffffff


	//   ....[31]....
        /*0128*/ 	.word	0xffffffff


	//   ....[32]....
        /*012c*/ 	.word	0xffffffff


	//   ....[33]....
        /*0130*/ 	.word	0xffffffff


	//   ....[34]....
        /*0134*/ 	.word	0x05000018


	//   ....[35]....
        /*0138*/ 	.word	0x05000018


	//   ....[36]....
        /*013c*/ 	.word	0x05000018


	//   ....[37]....
        /*0140*/ 	.word	0x05000018


	//   ....[38]....
        /*0144*/ 	.word	0x05000018


	//   ....[39]....
        /*0148*/ 	.word	0x05000018


	//   ....[40]....
        /*014c*/ 	.word	0x05000018


	//   ....[41]....
        /*0150*/ 	.word	0x05000018


	//   ....[42]....
        /*0154*/ 	.word	0x05000018


	//   ....[43]....
        /*0158*/ 	.word	0x05000018


	//   ....[44]....
        /*015c*/ 	.word	0x05000018


	//   ....[45]....
        /*0160*/ 	.word	0x05000018


	//   ....[46]....
        /*0164*/ 	.word	0x05000018


	//   ....[47]....
        /*0168*/ 	.word	0x05000018


	//   ....[48]....
        /*016c*/ 	.word	0x05000018


	//   ....[49]....
        /*0170*/ 	.word	0x05000018


	//   ....[50]....
        /*0174*/ 	.word	0x05000018


	//   ....[51]....
        /*0178*/ 	.word	0x05000018


	//   ....[52]....
        /*017c*/ 	.word	0x05000018


	//   ....[53]....
        /*0180*/ 	.word	0x05000018


	//   ....[54]....
        /*0184*/ 	.word	0x05000018


	//   ....[55]....
        /*0188*/ 	.word	0x05000018


	//   ....[56]....
        /*018c*/ 	.word	0x05000018


	//   ....[57]....
        /*0190*/ 	.word	0x05000018


	//   ....[58]....
        /*0194*/ 	.word	0x05000018


	//   ....[59]....
        /*0198*/ 	.word	0x05000018


	//   ....[60]....
        /*019c*/ 	.word	0x05000018


	//   ....[61]....
        /*01a0*/ 	.word	0x05000018


	//   ....[62]....
        /*01a4*/ 	.word	0x05000018


	//   ....[63]....
        /*01a8*/ 	.word	0x05000018


	//   ....[64]....
        /*01ac*/ 	.word	0x05000018


	//   ....[65]....
        /*01b0*/ 	.word	0x05000018


	//----- nvinfo : EIATTR_COOP_GROUP_INSTR_OFFSETS
	.align		4
.L_30239:
        /*01b4*/ 	.byte	0x04, 0x28
        /*01b6*/ 	.short	(.L_30241 - .L_30240)


	//   ....[0]....
.L_30240:
        /*01b8*/ 	.word	0x00000cc0


	//   ....[1]....
        /*01bc*/ 	.word	0x00000ce0


	//   ....[2]....
        /*01c0*/ 	.word	0x00000cf0


	//   ....[3]....
        /*01c4*/ 	.word	0x00000d00


	//   ....[4]....
        /*01c8*/ 	.word	0x00000d10


	//   ....[5]....
        /*01cc*/ 	.word	0x00000d20


	//   ....[6]....
        /*01d0*/ 	.word	0x00000d50


	//   ....[7]....
        /*01d4*/ 	.word	0x00000d80


	//   ....[8]....
        /*01d8*/ 	.word	0x00000db0


	//   ....[9]....
        /*01dc*/ 	.word	0x00000dd0


	//   ....[10]....
        /*01e0*/ 	.word	0x00000e10


	//   ....[11]....
        /*01e4*/ 	.word	0x00000e40


	//   ....[12]....
        /*01e8*/ 	.word	0x00000e50


	//   ....[13]....
        /*01ec*/ 	.word	0x00000e70


	//   ....[14]....
        /*01f0*/ 	.word	0x00000ea0


	//   ....[15]....
        /*01f4*/ 	.word	0x00000ec0


	//   ....[16]....
        /*01f8*/ 	.word	0x00000f60


	//   ....[17]....
        /*01fc*/ 	.word	0x000014b0


	//   ....[18]....
        /*0200*/ 	.word	0x000014c0


	//   ....[19]....
        /*0204*/ 	.word	0x000014d0


	//   ....[20]....
        /*0208*/ 	.word	0x000014e0


	//   ....[21]....
        /*020c*/ 	.word	0x000014f0


	//   ....[22]....
        /*0210*/ 	.word	0x00001500


	//   ....[23]....
        /*0214*/ 	.word	0x00001520


	//   ....[24]....
        /*0218*/ 	.word	0x00001540


	//   ....[25]....
        /*021c*/ 	.word	0x00001560


	//   ....[26]....
        /*0220*/ 	.word	0x00001580


	//   ....[27]....
        /*0224*/ 	.word	0x000015a0


	//   ....[28]....
        /*0228*/ 	.word	0x000015c0


	//   ....[29]....
        /*022c*/ 	.word	0x000015e0


	//   ....[30]....
        /*0230*/ 	.word	0x00001600


	//   ....[31]....
        /*0234*/ 	.word	0x00001610


	//   ....[32]....
        /*0238*/ 	.word	0x00001630


	//   ....[33]....
        /*023c*/ 	.word	0x000016d0


	//   ....[34]....
        /*0240*/ 	.word	0x000018c0


	//   ....[35]....
        /*0244*/ 	.word	0x00001910


	//   ....[36]....
        /*0248*/ 	.word	0x00001980


	//   ....[37]....
        /*024c*/ 	.word	0x000019d0


	//   ....[38]....
        /*0250*/ 	.word	0x00001a30


	//   ....[39]....
        /*0254*/ 	.word	0x00001a80


	//   ....[40]....
        /*0258*/ 	.word	0x00001ae0


	//   ....[41]....
        /*025c*/ 	.word	0x00001ba0


	//   ....[42]....
        /*0260*/ 	.word	0x00001c00


	//   ....[43]....
        /*0264*/ 	.word	0x00001c80


	//   ....[44]....
        /*0268*/ 	.word	0x00001ce0


	//   ....[45]....
        /*026c*/ 	.word	0x00001d40


	//   ....[46]....
        /*0270*/ 	.word	0x00001da0


	//   ....[47]....
        /*0274*/ 	.word	0x00001e00


	//   ....[48]....
        /*0278*/ 	.word	0x00001e60


	//   ....[49]....
        /*027c*/ 	.word	0x00001ec0


	//   ....[50]....
        /*0280*/ 	.word	0x00001f30


	//   ....[51]....
        /*0284*/ 	.word	0x00001f80


	//   ....[52]....
        /*0288*/ 	.word	0x00001fd0


	//   ....[53]....
        /*028c*/ 	.word	0x00002030


	//   ....[54]....
        /*0290*/ 	.word	0x00002090


	//   ....[55]....
        /*0294*/ 	.word	0x000020f0


	//   ....[56]....
        /*0298*/ 	.word	0x00002150


	//   ....[57]....
        /*029c*/ 	.word	0x000021b0


	//   ....[58]....
        /*02a0*/ 	.word	0x00002210


	//   ....[59]....
        /*02a4*/ 	.word	0x00002270


	//   ....[60]....
        /*02a8*/ 	.word	0x000022d0


	//   ....[61]....
        /*02ac*/ 	.word	0x00002330


	//   ....[62]....
        /*02b0*/ 	.word	0x00002390


	//   ....[63]....
        /*02b4*/ 	.word	0x000023f0


	//   ....[64]....
        /*02b8*/ 	.word	0x00002450


	//   ....[65]....
        /*02bc*/ 	.word	0x000024b0


	//----- nvinfo : EIATTR_VRC_CTA_INIT_COUNT
	.align		4
.L_30241:
        /*02c0*/ 	.byte	0x02, 0x4a
	.zero		1
	.zero		1


	//----- nvinfo : EIATTR_EXIT_INSTR_OFFSETS
	.align		4
        /*02c4*/ 	.byte	0x04, 0x1c
        /*02c6*/ 	.short	(.L_30243 - .L_30242)


	//   ....[0]....
.L_30242:
        /*02c8*/ 	.word	0x00000040


	//   ....[1]....
        /*02cc*/ 	.word	0x00001730


	//   ....[2]....
        /*02d0*/ 	.word	0x00001870


	//----- nvinfo : EIATTR_MAX_THREADS
	.align		4
.L_30243:
        /*02d4*/ 	.byte	0x04, 0x05
        /*02d6*/ 	.short	(.L_30245 - .L_30244)
.L_30244:
        /*02d8*/ 	.word	0x00000080
        /*02dc*/ 	.word	0x00000001
        /*02e0*/ 	.word	0x00000001


	//----- nvinfo : EIATTR_CRS_STACK_SIZE
	.align		4
.L_30245:
        /*02e4*/ 	.byte	0x04, 0x1e
        /*02e6*/ 	.short	(.L_30247 - .L_30246)
.L_30246:
        /*02e8*/ 	.word	0x00000000


	//----- nvinfo : EIATTR_CBANK_PARAM_SIZE
	.align		4
.L_30247:
        /*02ec*/ 	.byte	0x03, 0x19
        /*02ee*/ 	.short	0x0034


	//----- nvinfo : EIATTR_PARAM_CBANK
	.align		4
        /*02f0*/ 	.byte	0x04, 0x0a
        /*02f2*/ 	.short	(.L_30249 - .L_30248)
	.align		4
.L_30248:
        /*02f4*/ 	.word	index@(.nv.constant0._Z9cuda_gemmIiLi128ELi1ELi1ELi32ELi32ELi32ELi64ELi0ELi1EEviiiPT_S1_S1_iii)
        /*02f8*/ 	.short	0x0380
        /*02fa*/ 	.short	0x0034


	//----- nvinfo : EIATTR_SW_WAR
	.align		4
.L_30249:
        /*02fc*/ 	.byte	0x04, 0x36
        /*02fe*/ 	.short	(.L_30251 - .L_30250)
.L_30250:
        /*0300*/ 	.word	0x00000008
.L_30251:


//--------------------- .nv.info._Z9cuda_gemmIiLi128ELi1ELi1ELi32ELi32ELi32ELi64ELi0ELi0EEviiiPT_S1_S1_iii --------------------------
	.section	.nv.info._Z9cuda_gemmIiLi128ELi1ELi1ELi32ELi32ELi32ELi64ELi0ELi0EEviiiPT_S1_S1_iii,"",@"SHT_CUDA_INFO"
	.sectionflags	@""
	.align	4


	//----- nvinfo : EIATTR_CUDA_API_VERSION
	.align		4
        /*0000*/ 	.byte	0x04, 0x37
        /*0002*/ 	.short	(.L_30253 - .L_30252)
.L_30252:
        /*0004*/ 	.word	0x00000082


	//----- nvinfo : EIATTR_KPARAM_INFO
	.align		4
.L_30253:
        /*0008*/ 	.byte	0x04, 0x17
        /*000a*/ 	.short	(.L_30255 - .L_30254)
.L_30254:
        /*000c*/ 	.word	0x00000000
        /*0010*/ 	.short	0x0008
        /*0012*/ 	.short	0x0030
        /*0014*/ 	.byte	0x00, 0xf0, 0x11, 0x00


	//----- nvinfo : EIATTR_KPARAM_INFO
	.align		4
.L_30255:
        /*0018*/ 	.byte	0x04, 0x17
        /*001a*/ 	.short	(.L_30257 - .L_30256)
.L_30256:
        /*001c*/ 	.word	0x00000000
        /*0020*/ 	.short	0x0007
        /*0022*/ 	.short	0x002c
        /*0024*/ 	.byte	0x00, 0xf0, 0x11, 0x00


	//----- nvinfo : EIATTR_KPARAM_INFO
	.align		4
.L_30257:
        /*0028*/ 	.byte	0x04, 0x17
        /*002a*/ 	.short	(.L_30259 - .L_30258)
.L_30258:
        /*002c*/ 	.word	0x00000000
        /*0030*/ 	.short	0x0006
        /*0032*/ 	.short	0x0028
        /*0034*/ 	.byte	0x00, 0xf0, 0x11, 0x00


	//----- nvinfo : EIATTR_KPARAM_INFO
	.align		4
.L_30259:
        /*0038*/ 	.byte	0x04, 0x17
        /*003a*/ 	.short	(.L_30261 - .L_30260)
.L_30260:
        /*003c*/ 	.word	0x00000000
        /*0040*/ 	.short	0x0005
        /*0042*/ 	.short	0x0020
        /*0044*/ 	.byte	0x00, 0xf5, 0x21, 0x00


	//----- nvinfo : EIATTR_KPARAM_INFO
	.align		4
.L_30261:
        /*0048*/ 	.byte	0x04, 0x17
        /*004a*/ 	.short	(.L_30263 - .L_30262)
.L_30262:
        /*004c*/ 	.word	0x00000000
        /*0050*/ 	.short	0x0004
        /*0052*/ 	.short	0x0018
        /*0054*/ 	.byte	0x00, 0xf5, 0x21, 0x00


	//----- nvinfo : EIATTR_KPARAM_INFO
	.align		4
.L_30263:
        /*0058*/ 	.byte	0x04, 0x17
        /*005a*/ 	.short	(.L_30265 - .L_30264)
.L_30264:
        /*005c*/ 	.word	0x00000000
        /*0060*/ 	.short	0x0003
        /*0062*/ 	.short	0x0010
        /*0064*/ 	.byte	0x00, 0xf5, 0x21, 0x00


	//----- nvinfo : EIATTR_KPARAM_INFO
	.align		4
.L_30265:
        /*0068*/ 	.byte	0x04, 0x17
        /*006a*/ 	.short	(.L_30267 - .L_30266)
.L_30266:
        /*006c*/ 	.word	0x00000000
        /*0070*/ 	.short	0x0002
        /*0072*/ 	.short	0x0008
        /*0074*/ 	.byte	0x00, 0xf0, 0x11, 0x00


	//----- nvinfo : EIATTR_KPARAM_INFO
	.align		4
.L_30267:
        /*0078*/ 	.byte	0x04, 0x17
        /*007a*/ 	.short	(.L_30269 - .L_30268)
.L_30268:
        /*007c*/ 	.word	0x00000000
        /*0080*/ 	.short	0x0001
        /*0082*/ 	.short	0x0004
        /*0084*/ 	.byte	0x00, 0xf0, 0x11, 0x00


	//----- nvinfo : EIATTR_KPARAM_INFO
	.align		4
.L_30269:
        /*0088*/ 	.byte	0x04, 0x17
        /*008a*/ 	.short	(.L_30271 - .L_30270)
.L_30270:
        /*008c*/ 	.word	0x00000000
        /*0090*/ 	.short	0x0000
        /*0092*/ 	.short	0x0000
        /*0094*/ 	.byte	0x00, 0xf0, 0x11, 0x00


	//----- nvinfo : EIATTR_SPARSE_MMA_MASK
	.align		4
.L_30271:
        /*0098*/ 	.byte	0x03, 0x50
        /*009a*/ 	.short	0x0000


	//----- nvinfo : EIATTR_MAXREG_COUNT
	.align		4
        /*009c*/ 	.byte	0x03, 0x1b
        /*009e*/ 	.short	0x00ff


	//----- nvinfo : EIATTR_NUM_BARRIERS
	.align		4
        /*00a0*/ 	.byte	0x02, 0x4c
        /*00a2*/ 	.byte	0x01
	.zero		1


	//----- nvinfo : EIATTR_MERCURY_ISA_VERSION
	.align		4
        /*00a4*/ 	.byte	0x03, 0x5f
        /*00a6*/ 	.short	0x0101


	//----- nvinfo : EIATTR_COOP_GROUP_MASK_REGIDS
	.align		4
        /*00a8*/ 	.byte	0x04, 0x29
        /*00aa*/ 	.short	(.L_30273 - .L_30272)


	//   ....[0]....
.L_30272:
        /*00ac*/ 	.word	0xffffffff


	//   ....[1]....
        /*00b0*/ 	.word	0xffffffff


	//   ....[2]....
        /*00b4*/ 	.word	0xffffffff


	//   ....[3]....
        /*00b8*/ 	.word	0xffffffff


	//   ....[4]....
        /*00bc*/ 	.word	0xffffffff


	//   ....[5]....
        /*00c0*/ 	.word	0xffffffff


	//   ....[6]....
        /*00c4*/ 	.word	0xffffffff


	//   ....[7]....
        /*00c8*/ 	.word	0xffffffff


	//   ....[8]....
        /*00cc*/ 	.word	0xffffffff


	//   ....[9]....
        /*00d0*/ 	.word	0xffffffff


	//   ....[10]....
        /*00d4*/ 	.word	0xffffffff


	//   ....[11]....
        /*00d8*/ 	.word	0xffffffff


	//   ....[12]....
        /*00dc*/ 	.word	0xffffffff


	//   ....[13]....
        /*00e0*/ 	.word	0xffffffff


	//   ....[14]....
        /*00e4*/ 	.word	0xffffffff


	//   ....[15]....
        /*00e8*/ 	.word	0xffffffff


	//   ....[16]....
        /*00ec*/ 	.word	0xffffffff


	//   ....[17]....
        /*00f0*/ 	.word	0x05000025


	//   ....[18]....
        /*00f4*/ 	.word	0x05000025


	//   ....[19]....
        /*00f8*/ 	.word	0x05000025


	//   ....[20]....
        /*00fc*/ 	.word	0x05000025


	//   ....[21]....
        /*0100*/ 	.word	0x05000025


	//   ....[22]....
        /*0104*/ 	.word	0x05000025


	//   ....[23]....
        /*0108*/ 	.word	0x05000025


	//   ....[24]....
        /*010c*/ 	.word	0x05000025


	//   ....[25]....
        /*0110*/ 	.word	0x05000025


	//   ....[26]....
        /*0114*/ 	.word	0x05000025


	//   ....[27]....
        /*0118*/ 	.word	0x05000025


	//   ....[28]....
        /*011c*/ 	.word	0x05000025


	//   ....[29]....
        /*0120*/ 	.word	0x05000025


	//   ....[30]....
        /*0124*/ 	.word	0x05000025


	//   ....[31]....
        /*0128*/ 	.word	0x05000025


	//   ....[32]....
        /*012c*/ 	.word	0x05000025


	//----- nvinfo : EIATTR_COOP_GROUP_INSTR_OFFSETS
	.align		4
.L_30273:
        /*0130*/ 	.byte	0x04, 0x28
        /*0132*/ 	.short	(.L_30275 - .L_30274)


	//   ....[0]....
.L_30274:
        /*0134*/ 	.word	0x000020b0


	//   ....[1]....
        /*0138*/ 	.word	0x00002110


	//   ....[2]....
        /*013c*/ 	.word	0x00002170


	//   ....[3]....
        /*0140*/ 	.word	0x000021d0


	//   ....[4]....
        /*0144*/ 	.word	0x00002230


	//   ....[5]....
        /*0148*/ 	.word	0x00002290


	//   ....[6]....
        /*014c*/ 	.word	0x000022f0


	//   ....[7]....
        /*0150*/ 	.word	0x00002350


	//   ....[8]....
        /*0154*/ 	.word	0x000023b0


	//   ....[9]....
        /*0158*/ 	.word	0x00002410


	//   ....[10]....
        /*015c*/ 	.word	0x00002470


	//   ....[11]....
        /*0160*/ 	.word	0x000024d0


	//   ....[12]....
        /*0164*/ 	.word	0x00002530


	//   ....[13]....
        /*0168*/ 	.word	0x00002590


	//   ....[14]....
        /*016c*/ 	.word	0x000025f0


	//   ....[15]....
        /*0170*/ 	.word	0x00002650


	//   ....[16]....
        /*0174*/ 	.word	0x00002af0


	//   ....[17]....
        /*0178*/ 	.word	0x00003110


	//   ....[18]....
        /*017c*/ 	.word	0x00003190


	//   ....[19]....
        /*0180*/ 	.word	0x00003230


	//   ....[20]....
        /*0184*/ 	.word	0x000032c0


	//   ....[21]....
        /*0188*/ 	.word	0x00003360


	//   ....[22]....
        /*018c*/ 	.word	0x000033f0


	//   ....[23]....
        /*0190*/ 	.word	0x00003490


	//   ....[24]....
        /*0194*/ 	.word	0x00003520


	//   ....[25]....
        /*0198*/ 	.word	0x000035c0


	//   ....[26]....
        /*019c*/ 	.word	0x00003650


	//   ....[27]....
        /*01a0*/ 	.word	0x000036f0


	//   ....[28]....
        /*01a4*/ 	.word	0x00003780


	//   ....[29]....
        /*01a8*/ 	.word	0x00003820


	//   ....[30]....
        /*01ac*/ 	.word	0x000038b0


	//   ....[31]....
        /*01b0*/ 	.word	0x00003950


	//   ....[32]....
        /*01b4*/ 	.word	0x000039e0


	//----- nvinfo : EIATTR_VRC_CTA_INIT_COUNT
	.align		4
.L_30275:
        /*01b8*/ 	.byte	0x02, 0x4a
	.zero		1
	.zero		1


	//----- nvinfo : EIATTR_EXIT_INSTR_OFFSETS
	.align		4
        /*01bc*/ 	.byte	0x04, 0x1c
        /*01be*/ 	.short	(.L_30277 - .L_30276)


	//   ....[0]....
.L_30276:
        /*01c0*/ 	.word	0x00000330


	//   ....[1]....
        /*01c4*/ 	.word	0x00002c00


	//   ....[2]....
        /*01c8*/ 	.word	0x000030c0


	//----- nvinfo : EIATTR_MAX_THREADS
	.align		4
.L_30277:
        /*01cc*/ 	.byte	0x04, 0x05
        /*01ce*/ 	.short	(.L_30279 - .L_30278)
.L_30278:
        /*01d0*/ 	.word	0x00000080
        /*01d4*/ 	.word	0x00000001
        /*01d8*/ 	.word	0x00000001


	//----- nvinfo : EIATTR_CRS_STACK_SIZE
	.align		4
.L_30279:
        /*01dc*/ 	.byte	0x04, 0x1e
        /*01de*/ 	.short	(.L_30281 - .L_30280)
.L_30280:
        /*01e0*/ 	.word	0x00000000


	//----- nvinfo : EIATTR_CBANK_PARAM_SIZE
	.align		4
.L_30281:
        /*01e4*/ 	.byte	0x03, 0x19
        /*01e6*/ 	.short	0x0034


	//----- nvinfo : EIATTR_PARAM_CBANK
	.align		4
        /*01e8*/ 	.byte	0x04, 0x0a
        /*01ea*/ 	.short	(.L_30283 - .L_30282)
	.align		4
.L_30282:
        /*01ec*/ 	.word	index@(.nv.constant0._Z9cuda_gemmIiLi128ELi1ELi1ELi32ELi32ELi32ELi64ELi0ELi0EEviiiPT_S1_S1_iii)
        /*01f0*/ 	.short	0x0380
        /*01f2*/ 	.short	0x0034


	//----- nvinfo : EIATTR_SW_WAR
	.align		4
.L_30283:
        /*01f4*/ 	.byte	0x04, 0x36
        /*01f6*/ 	.short	(.L_30285 - .L_30284)
.L_30284:
        /*01f8*/ 	.word	0x00000008
.L_30285:


//--------------------- .nv.info._Z9cuda_gemmIiLi128ELi1ELi1ELi32ELi16ELi16ELi64ELi1ELi1EEviiiPT_S1_S1_iii --------------------------
	.section	.nv.info._Z9cuda_gemmIiLi128ELi1ELi1ELi32ELi16ELi16ELi64ELi1ELi1EEviiiPT_S1_S1_iii,"",@"SHT_CUDA_INFO"
	.sectionflags	@""
	.align	4


	//----- nvinfo : EIATTR_CUDA_API_VERSION
	.align		4
        /*0000*/ 	.byte	0x04, 0x37
        /*0002*/ 	.short	(.L_30287 - .L_30286)
.L_30286:
        /*0004*/ 	.word	0x00000082


	//----- nvinfo : EIATTR_KPARAM_INFO
	.align		4
.L_30287:
        /*0008*/ 	.byte	0x04, 0x17
        /*000a*/ 	.short	(.L_30289 - .L_30288)
.L_30288:
        /*000c*/ 	.word	0x00000000
        /*0010*/ 	.short	0x0008
        /*0012*/ 	.short	0x0030
        /*0014*/ 	.byte	0x00, 0xf0, 0x11, 0x00


	//----- nvinfo : EIATTR_KPARAM_INFO
	.align		4
.L_30289:
        /*0018*/ 	.byte	0x04, 0x17
        /*001a*/ 	.short	(.L_30291 - .L_30290)
.L_30290:
        /*001c*/ 	.word	0x00000000
        /*0020*/ 	.short	0x0007
        /*0022*/ 	.short	0x002c
        /*0024*/ 	.byte	0x00, 0xf0, 0x11, 0x00


	//----- nvinfo : EIATTR_KPARAM_INFO
	.align		4
.L_30291:
        /*0028*/ 	.byte	0x04, 0x17
        /*002a*/ 	.short	(.L_30293 - .L_30292)
.L_30292:
        /*002c*/ 	.word	0x00000000
        /*0030*/ 	.short	0x0006
        /*0032*/ 	.short	0x0028
        /*0034*/ 	.byte	0x00, 0xf0, 0x11, 0x00


	//----- nvinfo : EIATTR_KPARAM_INFO
	.align		4
.L_30293:
        /*0038*/ 	.byte	0x04, 0x17
        /*003a*/ 	.short	(.L_30295 - .L_30294)
.L_30294:
        /*003c*/ 	.word	0x00000000
        /*0040*/ 	.short	0x0005
        /*0042*/ 	.short	0x0020
        /*0044*/ 	.byte	0x00, 0xf5, 0x21, 0x00


	//----- nvinfo : EIATTR_KPARAM_INFO
	.align		4
.L_30295:
        /*0048*/ 	.byte	0x04, 0x17
        /*004a*/ 	.short	(.L_30297 - .L_30296)
.L_30296:
        /*004c*/ 	.word	0x00000000
        /*0050*/ 	.short	0x0004
        /*0052*/ 	.short	0x0018
        /*0054*/ 	.byte	0x00, 0xf5, 0x21, 0x00


	//----- nvinfo : EIATTR_KPARAM_INFO
	.align		4
.L_30297:
        /*0058*/ 	.byte	0x04, 0x17
        /*005a*/ 	.short	(.L_30299 - .L_30298)
.L_30298:
        /*005c*/ 	.word	0x00000000
        /*0060*/ 	.short	0x0003
        /*0062*/ 	.short	0x0010
        /*0064*/ 	.byte	0x00, 0xf5, 0x21, 0x00


	//----- nvinfo : EIATTR_KPARAM_INFO
	.align		4
.L_30299:
        /*0068*/ 	.byte	0x04, 0x17
        /*006a*/ 	.short	(.L_30301 - .L_30300)
.L_30300:
        /*006c*/ 	.word	0x00000000
        /*0070*/ 	.short	0x0002
        /*0072*/ 	.short	0x0008
        /*0074*/ 	.byte	0x00, 0xf0, 0x11, 0x00


	//----- nvinfo : EIATTR_KPARAM_INFO
	.align		4
.L_30301:
        /*0078*/ 	.byte	0x04, 0x17
        /*007a*/ 	.short	(.L_30303 - .L_30302)
.L_30302:
        /*007c*/ 	.word	0x00000000
        /*0080*/ 	.short	0x0001
        /*0082*/ 	.short	0x0004
        /*0084*/ 	.byte	0x00, 0xf0, 0x11, 0x00


	//----- nvinfo : EIATTR_KPARAM_INFO
	.align		4
.L_30303:
        /*0088*/ 	.byte	0x04, 0x17
        /*008a*/ 	.short	(.L_30305 - .L_30304)
.L_30304:
        /*008c*/ 	.word	0x00000000
        /*0090*/ 	.short	0x0000
        /*0092*/ 	.short	0x0000
        /*0094*/ 	.byte	0x00, 0xf0, 0x11, 0x00


	//----- nvinfo : EIATTR_SPARSE_MMA_MASK
	.align		4
.L_30305:
        /*0098*/ 	.byte	0x03, 0x50
        /*009a*/ 	.short	0x0000


	//----- nvinfo : EIATTR_MAXREG_COUNT
	.align		4
        /*009c*/ 	.byte	0x03, 0x1b
        /*009e*/ 	.short	0x00ff


	//----- nvinfo : EIATTR_NUM_BARRIERS
	.align		4
        /*00a0*/ 	.byte	0x02, 0x4c
        /*00a2*/ 	.byte	0x01
	.zero		1


	//----- nvinfo : EIATTR_MERCURY_ISA_VERSION
	.align		4
        /*00a4*/ 	.byte	0x03, 0x5f
        /*00a6*/ 	.short	0x0101


	//----- nvinfo : EIATTR_COOP_GROUP_MASK_REGIDS
	.align		4
        /*00a8*/ 	.byte	0x04, 0x29
        /*00aa*/ 	.short	(.L_30307 - .L_30306)


	//   ....[0]....
.L_30306:
        /*00ac*/ 	.word	0x05000006


	//   ....[1]....
        /*00b0*/ 	.word	0x05000006


	//   ....[2]....
        /*00b4*/ 	.word	0x05000006


	//   ....[3]....
        /*00b8*/ 	.word	0x05000006


	//   ....[4]....
        /*00bc*/ 	.word	0x05000006


	//   ....[5]....
        /*00c0*/ 	.word	0x05000006


	//   ....[6]....
        /*00c4*/ 	.word	0x05000006


	//   ....[7]....
        /*00c8*/ 	.word	0x05000006


	//   ....[8]....
        /*00cc*/ 	.word	0x05000006


	//   ....[9]....
        /*00d0*/ 	.word	0x05000006


	//   ....[10]....
        /*00d4*/ 	.word	0x05000006


	//   ....[11]....
        /*00d8*/ 	.word	0x05000006


	//   ....[12]....
        /*00dc*/ 	.word	0x05000006


	//   ....[13]....
        /*00e0*/ 	.word	0x05000006


	//   ....[14]....
        /*00e4*/ 	.word	0x05000006


	//   ....[15]....
        /*00e8*/ 	.word	0x05000006


	//----- nvinfo : EIATTR_COOP_GROUP_INSTR_OFFSETS
	.align		4
.L_30307:
        /*00ec*/ 	.byte	0x04, 0x28
        /*00ee*/ 	.short	(.L_30309 - .L_30308)


	//   ....[0]....
.L_30308:
        /*00f0*/ 	.word	0x00000b10


	//   ....[1]....
        /*00f4*/ 	.word	0x00000b90


	//   ....[2]....
        /*00f8*/ 	.word	0x00000c20


	//   ....[3]....
        /*00fc*/ 	.word	0x00000cb0


	//   ....[4]....
        /*0100*/ 	.word	0x00000d40


	//   ....[5]....
        /*0104*/ 	.word	0x00000dd0


	//   ....[6]....
        /*0108*/ 	.word	0x00000e60


	//   ....[7]....
        /*010c*/ 	.word	0x00000ef0


	//   ....[8]....
        /*0110*/ 	.word	0x00000f80


	//   ....[9]....
        /*0114*/ 	.word	0x00001010


	//   ....[10]....
        /*0118*/ 	.word	0x000010a0


	//   ....[11]....
        /*011c*/ 	.word	0x00001130


	//   ....[12]....
        /*0120*/ 	.word	0x000011c0


	//   ....[13]....
        /*0124*/ 	.word	0x00001250


	//   ....[14]....
        /*0128*/ 	.word	0x000012e0


	//   ....[15]....
        /*012c*/ 	.word	0x00001370


	//----- nvinfo : EIATTR_VRC_CTA_INIT_COUNT
	.align		4
.L_30309:
        /*0130*/ 	.byte	0x02, 0x4a
	.zero		1
	.zero		1


	//----- nvinfo : EIATTR_EXIT_INSTR_OFFSETS
	.align		4
        /*0134*/ 	.byte	0x04, 0x1c
        /*0136*/ 	.short	(.L_30311 - .L_30310)


	//   ....[0]....
.L_30310:
        /*0138*/ 	.word	0x00000580


	//   ....[1]....
        /*013c*/ 	.word	0x00000ac0


	//----- nvinfo : EIATTR_MAX_THREADS
	.align		4
.L_30311:
        /*0140*/ 	.byte	0x04, 0x05
        /*0142*/ 	.short	(.L_30313 - .L_30312)
.L_30312:
        /*0144*/ 	.word	0x00000080
        /*0148*/ 	.word	0x00000001
        /*014c*/ 	.word	0x00000001


	//----- nvinfo : EIATTR_CRS_STACK_SIZE
	.align		4
.L_30313:
        /*0150*/ 	.byte	0x04, 0x1e
        /*0152*/ 	.short	(.L_30315 - .L_30314)
.L_30314:
        /*0154*/ 	.word	0x00000000


	//----- nvinfo : EIATTR_CBANK_PARAM_SIZE
	.align		4
.L_30315:
        /*0158*/ 	.byte	0x03, 0x19
        /*015a*/ 	.short	0x0034


	//----- nvinfo : EIATTR_PARAM_CBANK
	.align		4
        /*015c*/ 	.byte	0x04, 0x0a
        /*015e*/ 	.short	(.L_30317 - .L_30316)
	.align		4
.L_30316:
        /*0160*/ 	.word	index@(.nv.constant0._Z9cuda_gemmIiLi128ELi1ELi1ELi32ELi16ELi16ELi64ELi1ELi1EEviiiPT_S1_S1_iii)
        /*0164*/ 	.short	0x0380
        /*0166*/ 	.short	0x0034


	//----- nvinfo : EIATTR_SW_WAR
	.align		4
.L_30317:
        /*0168*/ 	.byte	0x04, 0x36
        /*016a*/ 	.short	(.L_30319 - .L_30318)
.L_30318:
        /*016c*/ 	.word	0x00000008
.L_30319:


//--------------------- .nv.info._Z9cuda_gemmIiLi128ELi1ELi1ELi32ELi16ELi16ELi64ELi1ELi0EEviiiPT_S1_S1_iii --------------------------
	.section	.nv.info._Z9cuda_gemmIiLi128ELi1ELi1ELi32ELi16ELi16ELi64ELi1ELi0EEviiiPT_S1_S1_iii,"",@"SHT_CUDA_INFO"
	.sectionflags	@""
	.align	4


	//----- nvinfo : EIATTR_CUDA_API_VERSION
	.align		4
        /*0000*/ 	.byte	0x04, 0x37
        /*0002*/ 	.short	(.L_30321 - .L_30320)
.L_30320:
        /*0004*/ 	.word	0x00000082


	//----- nvinfo : EIATTR_KPARAM_INFO
	.align		4
.L_30321:
        /*0008*/ 	.byte	0x04, 0x17
        /*000a*/ 	.short	(.L_30323 - .L_30322)
.L_30322:
        /*000c*/ 	.word	0x00000000
        /*0010*/ 	.short	0x0008
        /*0012*/ 	.short	0x0030
        /*0014*/ 	.byte	0x00, 0xf0, 0x11, 0x00


	//----- nvinfo : EIATTR_KPARAM_INFO
	.align		4
.L_30323:
        /*0018*/ 	.byte	0x04, 0x17
        /*001a*/ 	.short	(.L_30325 - .L_30324)
.L_30324:
        /*001c*/ 	.word	0x00000000
        /*0020*/ 	.short	0x0007
        /*0022*/ 	.short	0x002c
        /*0024*/ 	.byte	0x00, 0xf0, 0x11, 0x00


	//----- nvinfo : EIATTR_KPARAM_INFO
	.align		4
.L_30325:
        /*0028*/ 	.byte	0x04, 0x17
        /*002a*/ 	.short	(.L_30327 - .L_30326)
.L_30326:
        /*002c*/ 	.word	0x00000000
        /*0030*/ 	.short	0x0006
        /*0032*/ 	.short	0x0028
        /*0034*/ 	.byte	0x00, 0xf0, 0x11, 0x00


	//----- nvinfo : EIATTR_KPARAM_INFO
	.align		4
.L_30327:
        /*0038*/ 	.byte	0x04, 0x17
        /*003a*/ 	.short	(.L_30329 - .L_30328)
.L_30328:
        /*003c*/ 	.word	0x00000000
        /*0040*/ 	.short	0x0005
        /*0042*/ 	.short	0x0020
        /*0044*/ 	.byte	0x00, 0xf5, 0x21, 0x00


	//----- nvinfo : EIATTR_KPARAM_INFO
	.align		4
.L_30329:
        /*0048*/ 	.byte	0x04, 0x17
        /*004a*/ 	.short	(.L_30331 - .L_30330)
.L_30330:
        /*004c*/ 	.word	0x00000000
        /*0050*/ 	.short	0x0004
        /*0052*/ 	.short	0x0018
        /*0054*/ 	.byte	0x00, 0xf5, 0x21, 0x00


	//----- nvinfo : EIATTR_KPARAM_INFO
	.align		4
.L_30331:
        /*0058*/ 	.byte	0x04, 0x17
        /*005a*/ 	.short	(.L_30333 - .L_30332)
.L_30332:
        /*005c*/ 	.word	0x00000000
        /*0060*/ 	.short	0x0003
        /*0062*/ 	.short	0x0010
        /*0064*/ 	.byte	0x00, 0xf5, 0x21, 0x00


	//----- nvinfo : EIATTR_KPARAM_INFO
	.align		4
.L_30333:
        /*0068*/ 	.byte	0x04, 0x17
        /*006a*/ 	.short	(.L_30335 - .L_30334)
.L_30334:
        /*006c*/ 	.word	0x00000000
        /*0070*/ 	.short	0x0002
        /*0072*/ 	.short	0x0008
        /*0074*/ 	.byte	0x00, 0xf0, 0x11, 0x00


	//----- nvinfo : EIATTR_KPARAM_INFO
	.align		4
.L_30335:
        /*0078*/ 	.byte	0x04, 0x17
        /*007a*/ 	.short	(.L_30337 - .L_30336)
.L_30336:
        /*007c*/ 	.word	0x00000000
        /*0080*/ 	.short	0x0001
        /*0082*/ 	.short	0x0004
        /*0084*/ 	.byte	0x00, 0xf0, 0x11, 0x00


	//----- nvinfo : EIATTR_KPARAM_INFO
	.align		4
.L_30337:
        /*0088*/ 	.byte	0x04, 0x17
        /*008a*/ 	.short	(.L_30339 - .L_30338)
.L_30338:
        /*008c*/ 	.word	0x00000000
        /*0090*/ 	.short	0x0000
        /*0092*/ 	.short	0x0000
        /*0094*/ 	.byte	0x00, 0xf0, 0x11, 0x00


	//----- nvinfo : EIATTR_SPARSE_MMA_MASK
	.align		4
.L_30339:
        /*0098*/ 	.byte	0x03, 0x50
        /*009a*/ 	.short	0x0000


	//----- nvinfo : EIATTR_MAXREG_COUNT
	.align		4
        /*009c*/ 	.byte	0x03, 0x1b
        /*009e*/ 	.short	0x00ff


	//----- nvinfo : EIATTR_NUM_BARRIERS
	.align		4
        /*00a0*/ 	.byte	0x02, 0x4c
        /*00a2*/ 	.byte	0x01
	.zero		1


	//----- nvinfo : EIATTR_MERCURY_ISA_VERSION
	.align		4
        /*00a4*/ 	.byte	0x03, 0x5f
        /*00a6*/ 	.short	0x0101


	//----- nvinfo : EIATTR_COOP_GROUP_MASK_REGIDS
	.align		4
        /*00a8*/ 	.byte	0x04, 0x29
        /*00aa*/ 	.short	(.L_30341 - .L_30340)


	//   ....[0]....
.L_30340:
        /*00ac*/ 	.word	0xffffffff


	//   ....[1]....
        /*00b0*/ 	.word	0xffffffff


	//   ....[2]....
        /*00b4*/ 	.word	0xffffffff


	//   ....[3]....
        /*00b8*/ 	.word	0xffffffff


	//   ....[4]....
        /*00bc*/ 	.word	0xffffffff


	//   ....[5]....
        /*00c0*/ 	.word	0xffffffff


	//   ....[6]....
        /*00c4*/ 	.word	0xffffffff


	//   ....[7]....
        /*00c8*/ 	.word	0xffffffff


	//   ....[8]....
        /*00cc*/ 	.word	0xffffffff


	//   ....[9]....
        /*00d0*/ 	.word	0xffffffff


	//   ....[10]....
        /*00d4*/ 	.word	0xffffffff


	//   ....[11]....
        /*00d8*/ 	.word	0xffffffff


	//   ....[12]....
        /*00dc*/ 	.word	0xffffffff


	//   ....[13]....
        /*00e0*/ 	.word	0xffffffff


	//   ....[14]....
        /*00e4*/ 	.word	0xffffffff


	//   ....[15]....
        /*00e8*/ 	.word	0xffffffff


	//   ....[16]....
        /*00ec*/ 	.word	0x05000039


	//   ....[17]....
        /*00f0*/ 	.word	0x05000039


	//   ....[18]....
        /*00f4*/ 	.word	0x05000039


	//   ....[19]....
        /*00f8*/ 	.word	0x05000039


	//   ....[20]....
        /*00fc*/ 	.word	0x05000039


	//   ....[21]....
        /*0100*/ 	.word	0x05000039


	//   ....[22]....
        /*0104*/ 	.word	0x05000039


	//   ....[23]....
        /*0108*/ 	.word	0x05000039


	//   ....[24]....
        /*010c*/ 	.word	0x05000039


	//   ....[25]....
        /*0110*/ 	.word	0x05000039


	//   ....[26]....
        /*0114*/ 	.word	0x05000039


	//   ....[27]....
        /*0118*/ 	.word	0x05000039


	//   ....[28]....
        /*011c*/ 	.word	0x05000039


	//   ....[29]....
        /*0120*/ 	.word	0x05000039


	//   ....[30]....
        /*0124*/ 	.word	0x05000039


	//   ....[31]....
        /*0128*/ 	.word	0x05000039


	//----- nvinfo : EIATTR_COOP_GROUP_INSTR_OFFSETS
	.align		4
.L_30341:
        /*012c*/ 	.byte	0x04, 0x28
        /*012e*/ 	.short	(.L_30343 - .L_30342)


	//   ....[0]....
.L_30342:
        /*0130*/ 	.word	0x00001aa0


	//   ....[1]....
        /*0134*/ 	.word	0x00001b00


	//   ....[2]....
        /*0138*/ 	.word	0x00001b60


	//   ....[3]....
        /*013c*/ 	.word	0x00001bc0


	//   ....[4]....
        /*0140*/ 	.word	0x00001c20


	//   ....[5]....
        /*0144*/ 	.word	0x00001c80


	//   ....[6]....
        /*0148*/ 	.word	0x00001ce0


	//   ....[7]....
        /*014c*/ 	.word	0x00001d40


	//   ....[8]....
        /*0150*/ 	.word	0x00001de0


	//   ....[9]....
        /*0154*/ 	.word	0x00001e40


	//   ....[10]....
        /*0158*/ 	.word	0x00001ea0


	//   ....[11]....
        /*015c*/ 	.word	0x00001f00


	//   ....[12]....
        /*0160*/ 	.word	0x00001f60


	//   ....[13]....
        /*0164*/ 	.word	0x00001fc0


	//   ....[14]....
        /*0168*/ 	.word	0x00002020


	//   ....[15]....
        /*016c*/ 	.word	0x00002080


	//   ....[16]....
        /*0170*/ 	.word	0x000025d0


	//   ....[17]....
        /*0174*/ 	.word	0x00002660


	//   ....[18]....
        /*0178*/ 	.word	0x000026f0


	//   ....[19]....
        /*017c*/ 	.word	0x00002780


	//   ....[20]....
        /*0180*/ 	.word	0x00002810


	//   ....[21]....
        /*0184*/ 	.word	0x000028a0


	//   ....[22]....
        /*0188*/ 	.word	0x00002930


	//   ....[23]....
        /*018c*/ 	.word	0x000029c0


	//   ....[24]....
        /*0190*/ 	.word	0x00002a50


	//   ....[25]....
        /*0194*/ 	.word	0x00002ae0


	//   ....[26]....
        /*0198*/ 	.word	0x00002b70


	//   ....[27]....
        /*019c*/ 	.word	0x00002c00


	//   ....[28]....
        /*01a0*/ 	.word	0x00002c90


	//   ....[29]....
        /*01a4*/ 	.word	0x00002d20


	//   ....[30]....
        /*01a8*/ 	.word	0x00002db0


	//   ....[31]....
        /*01ac*/ 	.word	0x00002e40


	//----- nvinfo : EIATTR_VRC_CTA_INIT_COUNT
	.align		4
.L_30343:
        /*01b0*/ 	.byte	0x02, 0x4a
	.zero		1
	.zero		1


	//----- nvinfo : EIATTR_EXIT_INSTR_OFFSETS
	.align		4
        /*01b4*/ 	.byte	0x04, 0x1c
        /*01b6*/ 	.short	(.L_30345 - .L_30344)


	//   ....[0]....
.L_30344:
        /*01b8*/ 	.word	0x00000620


	//   ....[1]....
        /*01bc*/ 	.word	0x00002570


	//----- nvinfo : EIATTR_MAX_THREADS
	.align		4
.L_30345:
        /*01c0*/ 	.byte	0x04, 0x05
        /*01c2*/ 	.short	(.L_30347 - .L_30346)
.L_30346:
        /*01c4*/ 	.word	0x00000080
        /*01c8*/ 	.word	0x00000001
        /*01cc*/ 	.word	0x00000001


	//----- nvinfo : EIATTR_CRS_STACK_SIZE
	.align		4
.L_30347:
        /*01d0*/ 	.byte	0x04, 0x1e
        /*01d2*/ 	.short	(.L_30349 - .L_30348)
.L_30348:
        /*01d4*/ 	.word	0x00000000


	//----- nvinfo : EIATTR_CBANK_PARAM_SIZE
	.align		4
.L_30349:
        /*01d8*/ 	.byte	0x03, 0x19
        /*01da*/ 	.short	0x0034


	//----- nvinfo : EIATTR_PARAM_CBANK
	.align		4
        /*01dc*/ 	.byte	0x04, 0x0a
        /*01de*/ 	.short	(.L_30351 - .L_30350)
	.align		4
.L_30350:
        /*01e0*/ 	.word	index@(.nv.constant0._Z9cuda_gemmIiLi128ELi1ELi1ELi32ELi16ELi16ELi64ELi1ELi0EEviiiPT_S1_S1_iii)
        /*01e4*/ 	.short	0x0380
        /*01e6*/ 	.short	0x0034


	//----- nvinfo : EIATTR_SW_WAR
	.align		4
.L_30351:
        /*01e8*/ 	.byte	0x04, 0x36
        /*01ea*/ 	.short	(.L_30353 - .L_30352)
.L_30352:
        /*01ec*/ 	.word	0x00000008
.L_30353:


//--------------------- .nv.info._Z9cuda_gemmIiLi128ELi1ELi1ELi32ELi16ELi16ELi64ELi0ELi1EEviiiPT_S1_S1_iii --------------------------
	.section	.nv.info._Z9cuda_gemmIiLi128ELi1ELi1ELi32ELi16ELi16ELi64ELi0ELi1EEviiiPT_S1_S1_iii,"",@"SHT_CUDA_INFO"
	.sectionflags	@""
	.align	4


	//----- nvinfo : EIATTR_CUDA_API_VERSION
	.align		4
        /*0000*/ 	.byte	0x04, 0x37
        /*0002*/ 	.short	(.L_30355 - .L_30354)
.L_30354:
        /*0004*/ 	.word	0x00000082


	//----- nvinfo : EIATTR_KPARAM_INFO
	.align		4
.L_30355:
        /*0008*/ 	.byte	0x04, 0x17
        /*000a*/ 	.short	(.L_30357 - .L_30356)
.L_30356:
        /*000c*/ 	.word	0x00000000
        /*0010*/ 	.short	0x0008
        /*0012*/ 	.short	0x0030
        /*0014*/ 	.byte	0x00, 0xf0, 0x11, 0x00


	//----- nvinfo : EIATTR_KPARAM_INFO
	.align		4
.L_30357:
        /*0018*/ 	.byte	0x04, 0x17
        /*001a*/ 	.short	(.L_30359 - .L_30358)
.L_30358:
        /*001c*/ 	.word	0x00000000
        /*0020*/ 	.short	0x0007
        /*0022*/ 	.short	0x002c
        /*0024*/ 	.byte	0x00, 0xf0, 0x11, 0x00


	//----- nvinfo : EIATTR_KPARAM_INFO
	.align		4
.L_30359:
        /*0028*/ 	.byte	0x04, 0x17
        /*002a*/ 	.short	(.L_30361 - .L_30360)
.L_30360:
        /*002c*/ 	.word	0x00000000
        /*0030*/ 	.short	0x0006
        /*0032*/ 	.short	0x0028
        /*0034*/ 	.byte	0x00, 0xf0, 0x11, 0x00


	//----- nvinfo : EIATTR_KPARAM_INFO
	.align		4
.L_30361:
        /*0038*/ 	.byte	0x04, 0x17
        /*003a*/ 	.short	(.L_30363 - .L_30362)
.L_30362:
        /*003c*/ 	.word	0x00000000
        /*0040*/ 	.short	0x0005
        /*0042*/ 	.short	0x0020
        /*0044*/ 	.byte	0x00, 0xf5, 0x21, 0x00


	//----- nvinfo : EIATTR_KPARAM_INFO
	.align		4
.L_30363:
        /*0048*/ 	.byte	0x04, 0x17
        /*004a*/ 	.short	(.L_30365 - .L_30364)
.L_30364:
        /*004c*/ 	.word	0x00000000
        /*0050*/ 	.short	0x0004
        /*0052*/ 	.short	0x0018
        /*0054*/ 	.byte	0x00, 0xf5, 0x21, 0x00


	//----- nvinfo : EIATTR_KPARAM_INFO
	.align		4
.L_30365:
        /*0058*/ 	.byte	0x04, 0x17
        /*005a*/ 	.short	(.L_30367 - .L_30366)
.L_30366:
        /*005c*/ 	.word	0x00000000
        /*0060*/ 	.short	0x0003
        /*0062*/ 	.short	0x0010
        /*0064*/ 	.byte	0x00, 0xf5, 0x21, 0x00


	//----- nvinfo : EIATTR_KPARAM_INFO
	.align		4
.L_30367:
        /*0068*/ 	.byte	0x04, 0x17
        /*006a*/ 	.short	(.L_30369 - .L_30368)
.L_30368:
        /*006c*/ 	.word	0x00000000
        /*0070*/ 	.short	0x0002
        /*0072*/ 	.short	0x0008
        /*0074*/ 	.byte	0x00, 0xf0, 0x11, 0x00


	//----- nvinfo : EIATTR_KPARAM_INFO
	.align		4
.L_30369:
        /*0078*/ 	.byte	0x04, 0x17
        /*007a*/ 	.short	(.L_30371 - .L_30370)
.L_30370:
        /*007c*/ 	.word	0x00000000
        /*0080*/ 	.short	0x0001
        /*0082*/ 	.short	0x0004
        /*0084*/ 	.byte	0x00, 0xf0, 0x11, 0x00


	//----- nvinfo : EIATTR_KPARAM_INFO
	.align		4
.L_30371:
        /*0088*/ 	.byte	0x04, 0x17
        /*008a*/ 	.short	(.L_30373 - .L_30372)
.L_30372:
        /*008c*/ 	.word	0x00000000
        /*0090*/ 	.short	0x0000
        /*0092*/ 	.short	0x0000
        /*0094*/ 	.byte	0x00, 0xf0, 0x11, 0x00


	//----- nvinfo : EIATTR_SPARSE_MMA_MASK
	.align		4
.L_30373:
        /*0098*/ 	.byte	0x03, 0x50
        /*009a*/ 	.short	0x0000


	//----- nvinfo : EIATTR_MAXREG_COUNT
	.align		4
        /*009c*/ 	.byte	0x03, 0x1b
        /*009e*/ 	.short	0x00ff


	//----- nvinfo : EIATTR_NUM_BARRIERS
	.align		4
        /*00a0*/ 	.byte	0x02, 0x4c
        /*00a2*/ 	.byte	0x01
	.zero		1


	//----- nvinfo : EIATTR_MERCURY_ISA_VERSION
	.align		4
        /*00a4*/ 	.byte	0x03, 0x5f
        /*00a6*/ 	.short	0x0101


	//----- nvinfo : EIATTR_COOP_GROUP_MASK_REGIDS
	.align		4
        /*00a8*/ 	.byte	0x04, 0x29
        /*00aa*/ 	.short	(.L_30375 - .L_30374)


	//   ....[0]....
.L_30374:
        /*00ac*/ 	.word	0x05000006


	//   ....[1]....
        /*00b0*/ 	.word	0x05000006


	//   ....[2]....
        /*00b4*/ 	.word	0x05000006


	//   ....[3]....
        /*00b8*/ 	.word	0x05000006


	//   ....[4]....
        /*00bc*/ 	.word	0x05000006


	//   ....[5]....
        /*00c0*/ 	.word	0x05000006


	//   ....[6]....
        /*00c4*/ 	.word	0x05000006


	//   ....[7]....
        /*00c8*/ 	.word	0x05000006


	//   ....[8]....
        /*00cc*/ 	.word	0x05000006


	//   ....[9]....
        /*00d0*/ 	.word	0x05000006


	//   ....[10]....
        /*00d4*/ 	.word	0x05000006


	//   ....[11]....
        /*00d8*/ 	.word	0x05000006


	//   ....[12]....
        /*00dc*/ 	.word	0x05000006


	//   ....[13]....
        /*00e0*/ 	.word	0x05000006


	//   ....[14]....
        /*00e4*/ 	.word	0x05000006


	//   ....[15]....
        /*00e8*/ 	.word	0x05000006


	//----- nvinfo : EIATTR_COOP_GROUP_INSTR_OFFSETS
	.align		4
.L_30375:
        /*00ec*/ 	.byte	0x04, 0x28
        /*00ee*/ 	.short	(.L_30377 - .L_30376)


	//   ....[0]....
.L_30376:
        /*00f0*/ 	.word	0x00000b50


	//   ....[1]....
        /*00f4*/ 	.word	0x00000bd0


	//   ....[2]....
        /*00f8*/ 	.word	0x00000c60


	//   ....[3]....
        /*00fc*/ 	.word	0x00000cf0


	//   ....[4]....
        /*0100*/ 	.word	0x00000d80


	//   ....[5]....
        /*0104*/ 	.word	0x00000e10


	//   ....[6]....
        /*0108*/ 	.word	0x00000ea0


	//   ....[7]....
        /*010c*/ 	.word	0x00000f30


	//   ....[8]....
        /*0110*/ 	.word	0x00000fc0


	//   ....[9]....
        /*0114*/ 	.word	0x00001050


	//   ....[10]....
        /*0118*/ 	.word	0x000010e0


	//   ....[11]....
        /*011c*/ 	.word	0x00001170


	//   ....[12]....
        /*0120*/ 	.word	0x00001200


	//   ....[13]....
        /*0124*/ 	.word	0x00001290


	//   ....[14]....
        /*0128*/ 	.word	0x00001320


	//   ....[15]....
        /*012c*/ 	.word	0x000013b0


	//----- nvinfo : EIATTR_VRC_CTA_INIT_COUNT
	.align		4
.L_30377:
        /*0130*/ 	.byte	0x02, 0x4a
	.zero		1
	.zero		1


	//----- nvinfo : EIATTR_EXIT_INSTR_OFFSETS
	.align		4
        /*0134*/ 	.byte	0x04, 0x1c
        /*0136*/ 	.short	(.L_30379 - .L_30378)


	//   ....[0]....
.L_30378:
        /*0138*/ 	.word	0x00000580


	//   ....[1]....
        /*013c*/ 	.word	0x00000b00


	//----- nvinfo : EIATTR_MAX_THREADS
	.align		4
.L_30379:
        /*0140*/ 	.byte	0x04, 0x05
        /*0142*/ 	.short	(.L_30381 - .L_30380)
.L_30380:
        /*0144*/ 	.word	0x00000080
        /*0148*/ 	.word	0x00000001
        /*014c*/ 	.word	0x00000001


	//----- nvinfo : EIATTR_CRS_STACK_SIZE
	.align		4
.L_30381:
        /*0150*/ 	.byte	0x04, 0x1e
        /*0152*/ 	.short	(.L_30383 - .L_30382)
.L_30382:
        /*0154*/ 	.word	0x00000000


	//----- nvinfo : EIATTR_CBANK_PARAM_SIZE
	.align		4
.L_30383:
        /*0158*/ 	.byte	0x03, 0x19
        /*015a*/ 	.short	0x0034


	//----- nvinfo : EIATTR_PARAM_CBANK
	.align		4
        /*015c*/ 	.byte	0x04, 0x0a
        /*015e*/ 	.short	(.L_30385 - .L_30384)
	.align		4
.L_30384:
        /*0160*/ 	.word	index@(.nv.constant0._Z9cuda_gemmIiLi128ELi1ELi1ELi32ELi16ELi16ELi64ELi0ELi1EEviiiPT_S1_S1_iii)
        /*0164*/ 	.short	0x0380
        /*0166*/ 	.short	0x0034


	//----- nvinfo : EIATTR_SW_WAR
	.align		4
.L_30385:
        /*0168*/ 	.byte	0x04, 0x36
        /*016a*/ 	.short	(.L_30387 - .L_30386)
.L_30386:
        /*016c*/ 	.word	0x00000008
.L_30387:


//--------------------- .nv.info._Z9cuda_gemmIiLi128ELi1ELi1ELi32ELi16ELi16ELi64ELi0ELi0EEviiiPT_S1_S1_iii --------------------------
	.section	.nv.info._Z9cuda_gemmIiLi128ELi1ELi1ELi32ELi16ELi16ELi64ELi0ELi0EEviiiPT_S1_S1_iii,"",@"SHT_CUDA_INFO"
	.sectionflags	@""
	.align	4


	//----- nvinfo : EIATTR_CUDA_API_VERSION
	.align		4
        /*0000*/ 	.byte	0x04, 0x37
        /*0002*/ 	.short	(.L_30389 - .L_30388)
.L_30388:
        /*0004*/ 	.word	0x00000082


	//----- nvinfo : EIATTR_KPARAM_INFO
	.align		4
.L_30389:
        /*0008*/ 	.byte	0x04, 0x17
        /*000a*/ 	.short	(.L_30391 - .L_30390)
.L_30390:
        /*000c*/ 	.word	0x00000000
        /*0010*/ 	.short	0x0008
        /*0012*/ 	.short	0x0030
        /*0014*/ 	.byte	0x00, 0xf0, 0x11, 0x00


	//----- nvinfo : EIATTR_KPARAM_INFO
	.align		4
.L_30391:
        /*0018*/ 	.byte	0x04, 0x17
        /*001a*/ 	.short	(.L_30393 - .L_30392)
.L_30392:
        /*001c*/ 	.word	0x00000000
        /*0020*/ 	.short	0x0007
        /*0022*/ 	.short	0x002c
        /*0024*/ 	.byte	0x00, 0xf0, 0x11, 0x00


	//----- nvinfo : EIATTR_KPARAM_INFO
	.align		4
.L_30393:
        /*0028*/ 	.byte	0x04, 0x17
        /*002a*/ 	.short	(.L_30395 - .L_30394)
.L_30394:
        /*002c*/ 	.word	0x00000000
        /*0030*/ 	.short	0x0006
        /*0032*/ 	.short	0x0028
        /*0034*/ 	.byte	0x00, 0xf0, 0x11, 0x00


	//----- nvinfo : EIATTR_KPARAM_INFO
	.align		4
.L_30395:
        /*0038*/ 	.byte	0x04, 0x17
        /*003a*/ 	.short	(.L_30397 - .L_30396)
.L_30396:
        /*003c*/ 	.word	0x00000000
        /*0040*/ 	.short	0x0005
        /*0042*/ 	.short	0x0020
        /*0044*/ 	.byte	0x00, 0xf5, 0x21, 0x00


	//----- nvinfo : EIATTR_KPARAM_INFO
	.align		4
.L_30397:
        /*0048*/ 	.byte	0x04, 0x17
        /*004a*/ 	.short	(.L_30399 - .L_30398)
.L_30398:
        /*004c*/ 	.word	0x00000000
        /*0050*/ 	.short	0x0004
        /*0052*/ 	.short	0x0018
        /*0054*/ 	.byte	0x00, 0xf5, 0x21, 0x00


	//----- nvinfo : EIATTR_KPARAM_INFO
	.align		4
.L_30399:
        /*0058*/ 	.byte	0x04, 0x17
        /*005a*/ 	.short	(.L_30401 - .L_30400)
.L_30400:
        /*005c*/ 	.word	0x00000000
        /*0060*/ 	.short	0x0003
        /*0062*/ 	.short	0x0010
        /*0064*/ 	.byte	0x00, 0xf5, 0x21, 0x00


	//----- nvinfo : EIATTR_KPARAM_INFO
	.align		4
.L_30401:
        /*0068*/ 	.byte	0x04, 0x17
        /*006a*/ 	.short	(.L_30403 - .L_30402)
.L_30402:
        /*006c*/ 	.word	0x00000000
        /*0070*/ 	.short	0x0002
        /*0072*/ 	.short	0x0008
        /*0074*/ 	.byte	0x00, 0xf0, 0x11, 0x00


	//----- nvinfo : EIATTR_KPARAM_INFO
	.align		4
.L_30403:
        /*0078*/ 	.byte	0x04, 0x17
        /*007a*/ 	.short	(.L_30405 - .L_30404)
.L_30404:
        /*007c*/ 	.word	0x00000000
        /*0080*/ 	.short	0x0001
        /*0082*/ 	.short	0x0004
        /*0084*/ 	.byte	0x00, 0xf0, 0x11, 0x00


	//----- nvinfo : EIATTR_KPARAM_INFO
	.align		4
.L_30405:
        /*0088*/ 	.byte	0x04, 0x17
        /*008a*/ 	.short	(.L_30407 - .L_30406)
.L_30406:
        /*008c*/ 	.word	0x00000000
        /*0090*/ 	.short	0x0000
        /*0092*/ 	.short	0x0000
        /*0094*/ 	.byte	0x00, 0xf0, 0x11, 0x00


	//----- nvinfo : EIATTR_SPARSE_MMA_MASK
	.align		4
.L_30407:
        /*0098*/ 	.byte	0x03, 0x50
        /*009a*/ 	.short	0x0000


	//----- nvinfo : EIATTR_MAXREG_COUNT
	.align		4
        /*009c*/ 	.byte	0x03, 0x1b
        /*009e*/ 	.short	0x00ff


	//----- nvinfo : EIATTR_NUM_BARRIERS
	.align		4
        /*00a0*/ 	.byte	0x02, 0x4c
        /*00a2*/ 	.byte	0x01
	.zero		1


	//----- nvinfo : EIATTR_MERCURY_ISA_VERSION
	.align		4
        /*00a4*/ 	.byte	0x03, 0x5f
        /*00a6*/ 	.short	0x0101


	//----- nvinfo : EIATTR_COOP_GROUP_MASK_REGIDS
	.align		4
        /*00a8*/ 	.byte	0x04, 0x29
        /*00aa*/ 	.short	(.L_30409 - .L_30408)


	//   ....[0]....
.L_30408:
        /*00ac*/ 	.word	0xffffffff


	//   ....[1]....
        /*00b0*/ 	.word	0xffffffff


	//   ....[2]....
        /*00b4*/ 	.word	0xffffffff


	//   ....[3]....
        /*00b8*/ 	.word	0xffffffff


	//   ....[4]....
        /*00bc*/ 	.word	0xffffffff


	//   ....[5]....
        /*00c0*/ 	.word	0xffffffff


	//   ....[6]....
        /*00c4*/ 	.word	0xffffffff


	//   ....[7]....
        /*00c8*/ 	.word	0xffffffff


	//   ....[8]....
        /*00cc*/ 	.word	0xffffffff


	//   ....[9]....
        /*00d0*/ 	.word	0xffffffff


	//   ....[10]....
        /*00d4*/ 	.word	0xffffffff


	//   ....[11]....
        /*00d8*/ 	.word	0xffffffff


	//   ....[12]....
        /*00dc*/ 	.word	0xffffffff


	//   ....[13]....
        /*00e0*/ 	.word	0xffffffff


	//   ....[14]....
        /*00e4*/ 	.word	0xffffffff


	//   ....[15]....
        /*00e8*/ 	.word	0xffffffff


	//   ....[16]....
        /*00ec*/ 	.word	0x05000034


	//   ....[17]....
        /*00f0*/ 	.word	0x05000034


	//   ....[18]....
        /*00f4*/ 	.word	0x05000034


	//   ....[19]....
        /*00f8*/ 	.word	0x05000034


	//   ....[20]....
        /*00fc*/ 	.word	0x05000034


	//   ....[21]....
        /*0100*/ 	.word	0x05000034


	//   ....[22]....
        /*0104*/ 	.word	0x05000034


	//   ....[23]....
        /*0108*/ 	.word	0x05000034


	//   ....[24]....
        /*010c*/ 	.word	0x05000034


	//   ....[25]....
        /*0110*/ 	.word	0x05000034


	//   ....[26]....
        /*0114*/ 	.word	0x05000034


	//   ....[27]....
        /*0118*/ 	.word	0x05000034


	//   ....[28]....
        /*011c*/ 	.word	0x05000034


	//   ....[29]....
        /*0120*/ 	.word	0x05000034


	//   ....[30]....
        /*0124*/ 	.word	0x05000034


	//   ....[31]....
        /*0128*/ 	.word	0x05000034


	//----- nvinfo : EIATTR_COOP_GROUP_INSTR_OFFSETS
	.align		4
.L_30409:
        /*012c*/ 	.byte	0x04, 0x28
        /*012e*/ 	.short	(.L_30411 - .L_30410)


	//   ....[0]....
.L_30410:
        /*0130*/ 	.word	0x00001a90


	//   ....[1]....
        /*0134*/ 	.word	0x00001af0


	//   ....[2]....
        /*0138*/ 	.word	0x00001b50


	//   ....[3]....
        /*013c*/ 	.word	0x00001bb0


	//   ....[4]....
        /*0140*/ 	.word	0x00001c10


	//   ....[5]....
        /*0144*/ 	.word	0x00001cb0


	//   ....[6]....
        /*0148*/ 	.word	0x00001d10


	//   ....[7]....
        /*014c*/ 	.word	0x00001d70


	//   ....[8]....
        /*0150*/ 	.word	0x00001dd0


	//   ....[9]....
        /*0154*/ 	.word	0x00001e30


	//   ....[10]....
        /*0158*/ 	.word	0x00001e90


	//   ....[11]....
        /*015c*/ 	.word	0x00001f30


	//   ....[12]....
        /*0160*/ 	.word	0x00001f90


	//   ....[13]....
        /*0164*/ 	.word	0x00001ff0


	//   ....[14]....
        /*0168*/ 	.word	0x00002050


	//   ....[15]....
        /*016c*/ 	.word	0x000020b0


	//   ....[16]....
        /*0170*/ 	.word	0x00002630


	//   ....[17]....
        /*0174*/ 	.word	0x000026c0


	//   ....[18]....
        /*0178*/ 	.word	0x00002750


	//   ....[19]....
        /*017c*/ 	.word	0x000027e0


	//   ....[20]....
        /*0180*/ 	.word	0x00002870


	//   ....[21]....
        /*0184*/ 	.word	0x00002900


	//   ....[22]....
        /*0188*/ 	.word	0x00002990


	//   ....[23]....
        /*018c*/ 	.word	0x00002a20


	//   ....[24]....
        /*0190*/ 	.word	0x00002ab0


	//   ....[25]....
        /*0194*/ 	.word	0x00002b40


	//   ....[26]....
        /*0198*/ 	.word	0x00002bd0


	//   ....[27]....
        /*019c*/ 	.word	0x00002c60


	//   ....[28]....
        /*01a0*/ 	.word	0x00002cf0


	//   ....[29]....
        /*01a4*/ 	.word	0x00002d80


	//   ....[30]....
        /*01a8*/ 	.word	0x00002e10


	//   ....[31]....
        /*01ac*/ 	.word	0x00002ea0


	//----- nvinfo : EIATTR_VRC_CTA_INIT_COUNT
	.align		4
.L_30411:
        /*01b0*/ 	.byte	0x02, 0x4a
	.zero		1
	.zero		1


	//----- nvinfo : EIATTR_EXIT_INSTR_OFFSETS
	.align		4
        /*01b4*/ 	.byte	0x04, 0x1c
        /*01b6*/ 	.short	(.L_30413 - .L_30412)


	//   ....[0]....
.L_30412:
        /*01b8*/ 	.word	0x00000620


	//   ....[1]....
        /*01bc*/ 	.word	0x000025d0


	//----- nvinfo : EIATTR_MAX_THREADS
	.align		4
.L_30413:
        /*01c0*/ 	.byte	0x04, 0x05
        /*01c2*/ 	.short	(.L_30415 - .L_30414)
.L_30414:
        /*01c4*/ 	.word	0x00000080
        /*01c8*/ 	.word	0x00000001
        /*01cc*/ 	.word	0x00000001


	//----- nvinfo : EIATTR_CRS_STACK_SIZE
	.align		4
.L_30415:
        /*01d0*/ 	.byte	0x04, 0x1e
        /*01d2*/ 	.short	(.L_30417 - .L_30416)
.L_30416:
        /*01d4*/ 	.word	0x00000000


	//----- nvinfo : EIATTR_CBANK_PARAM_SIZE
	.align		4
.L_30417:
        /*01d8*/ 	.byte	0x03, 0x19
        /*01da*/ 	.short	0x0034


	//----- nvinfo : EIATTR_PARAM_CBANK
	.align		4
        /*01dc*/ 	.byte	0x04, 0x0a
        /*01de*/ 	.short	(.L_30419 - .L_30418)
	.align		4
.L_30418:
        /*01e0*/ 	.word	index@(.nv.constant0._Z9cuda_gemmIiLi128ELi1ELi1ELi32ELi16ELi16ELi64ELi0ELi0EEviiiPT_S1_S1_iii)
        /*01e4*/ 	.short	0x0380
        /*01e6*/ 	.short	0x0034


	//----- nvinfo : EIATTR_SW_WAR
	.align		4
.L_30419:
        /*01e8*/ 	.byte	0x04, 0x36
        /*01ea*/ 	.short	(.L_30421 - .L_30420)
.L_30420:
        /*01ec*/ 	.word	0x00000008
.L_30421:


//--------------------- .nv.info._Z9cuda_gemmIiLi128ELi1ELi1ELi32ELi8ELi8ELi64ELi1ELi1EEviiiPT_S1_S1_iii --------------------------
	.section	.nv.info._Z9cuda_gemmIiLi128ELi1ELi1ELi32ELi8ELi8ELi64ELi1ELi1EEviiiPT_S1_S1_iii,"",@"SHT_CUDA_INFO"
	.sectionflags	@""
	.align	4


	//----- nvinfo : EIATTR_CUDA_API_VERSION
	.align		4
        /*0000*/ 	.byte	0x04, 0x37
        /*0002*/ 	.short	(.L_30423 - .L_30422)
.L_30422:
        /*0004*/ 	.word	0x00000082


	//----- nvinfo : EIATTR_KPARAM_INFO
	.align		4
.L_30423:
        /*0008*/ 	.byte	0x04, 0x17
        /*000a*/ 	.short	(.L_30425 - .L_30424)
.L_30424:
        /*000c*/ 	.word	0x00000000
        /*0010*/ 	.short	0x0008
        /*0012*/ 	.short	0x0030
        /*0014*/ 	.byte	0x00, 0xf0, 0x11, 0x00


	//----- nvinfo : EIATTR_KPARAM_INFO
	.align		4
.L_30425:
        /*0018*/ 	.byte	0x04, 0x17
        /*001a*/ 	.short	(.L_30427 - .L_30426)
.L_30426:
        /*001c*/ 	.word	0x00000000
        /*0020*/ 	.short	0x0007
        /*0022*/ 	.short	0x002c
        /*0024*/ 	.byte	0x00, 0xf0, 0x11, 0x00


	//----- nvinfo : EIATTR_KPARAM_INFO
	.align		4
.L_30427:
        /*0028*/ 	.byte	0x04, 0x17
        /*002a*/ 	.short	(.L_30429 - .L_30428)
.L_30428:
        /*002c*/ 	.word	0x00000000
        /*0030*/ 	.short	0x0006
        /*0032*/ 	.short	0x0028
        /*0034*/ 	.byte	0x00, 0xf0, 0x11, 0x00


	//----- nvinfo : EIATTR_KPARAM_INFO
	.align		4
.L_30429:
        /*0038*/ 	.byte	0x04, 0x17
        /*003a*/ 	.short	(.L_30431 - .L_30430)
.L_30430:
        /*003c*/ 	.word	0x00000000
        /*0040*/ 	.short	0x0005
        /*0042*/ 	.short	0x0020
        /*0044*/ 	.byte	0x00, 0xf5, 0x21, 0x00


	//----- nvinfo : EIATTR_KPARAM_INFO
	.align		4
.L_30431:
        /*0048*/ 	.byte	0x04, 0x17
        /*004a*/ 	.short	(.L_30433 - .L_30432)
.L_30432:
        /*004c*/ 	.word	0x00000000
        /*0050*/ 	.short	0x0004
        /*0052*/ 	.short	0x0018
        /*0054*/ 	.byte	0x00, 0xf5, 0x21, 0x00


	//----- nvinfo : EIATTR_KPARAM_INFO
	.align		4
.L_30433:
        /*0058*/ 	.byte	0x04, 0x17
        /*005a*/ 	.short	(.L_30435 - .L_30434)
.L_30434:
        /*005c*/ 	.word	0x00000000
        /*0060*/ 	.short	0x0003
        /*0062*/ 	.short	0x0010
        /*0064*/ 	.byte	0x00, 0xf5, 0x21, 0x00


	//----- nvinfo : EIATTR_KPARAM_INFO
	.align		4
.L_30435:
        /*0068*/ 	.byte	0x04, 0x17
        /*006a*/ 	.short	(.L_30437 - .L_30436)
.L_30436:
        /*006c*/ 	.word	0x00000000
        /*0070*/ 	.short	0x0002
        /*0072*/ 	.short	0x0008
        /*0074*/ 	.byte	0x00, 0xf0, 0x11, 0x00


	//----- nvinfo : EIATTR_KPARAM_INFO
	.align		4
.L_30437:
        /*0078*/ 	.byte	0x04, 0x17
        /*007a*/ 	.short	(.L_30439 - .L_30438)
.L_30438:
        /*007c*/ 	.word	0x00000000
        /*0080*/ 	.short	0x0001
        /*0082*/ 	.short	0x0004
        /*0084*/ 	.byte	0x00, 0xf0, 0x11, 0x00


	//----- nvinfo : EIATTR_KPARAM_INFO
	.align		4
.L_30439:
        /*0088*/ 	.byte	0x04, 0x17
        /*008a*/ 	.short	(.L_30441 - .L_30440)
.L_30440:
        /*008c*/ 	.word	0x00000000
        /*0090*/ 	.short	0x0000
        /*0092*/ 	.short	0x0000
        /*0094*/ 	.byte	0x00, 0xf0, 0x11, 0x00


	//----- nvinfo : EIATTR_SPARSE_MMA_MASK
	.align		4
.L_30441:
        /*0098*/ 	.byte	0x03, 0x50
        /*009a*/ 	.short	0x0000


	//----- nvinfo : EIATTR_MAXREG_COUNT
	.align		4
        /*009c*/ 	.byte	0x03, 0x1b
        /*009e*/ 	.short	0x00ff


	//----- nvinfo : EIATTR_NUM_BARRIERS
	.align		4
        /*00a0*/ 	.byte	0x02, 0x4c
        /*00a2*/ 	.byte	0x01
	.zero		1


	//----- nvinfo : EIATTR_MERCURY_ISA_VERSION
	.align		4
        /*00a4*/ 	.byte	0x03, 0x5f
        /*00a6*/ 	.short	0x0101


	//----- nvinfo : EIATTR_COOP_GROUP_MASK_REGIDS
	.align		4
        /*00a8*/ 	.byte	0x04, 0x29
        /*00aa*/ 	.short	(.L_30443 - .L_30442)


	//   ....[0]....
.L_30442:
        /*00ac*/ 	.word	0x05000006


	//   ....[1]....
        /*00b0*/ 	.word	0x05000006


	//   ....[2]....
        /*00b4*/ 	.word	0x05000006


	//   ....[3]....
        /*00b8*/ 	.word	0x05000006


	//   ....[4]....
        /*00bc*/ 	.word	0x05000006


	//   ....[5]....
        /*00c0*/ 	.word	0x05000006


	//   ....[6]....
        /*00c4*/ 	.word	0x05000006


	//   ....[7]....
        /*00c8*/ 	.word	0x05000006


	//----- nvinfo : EIATTR_COOP_GROUP_INSTR_OFFSETS
	.align		4
.L_30443:
        /*00cc*/ 	.byte	0x04, 0x28
        /*00ce*/ 	.short	(.L_30445 - .L_30444)


	//   ....[0]....
.L_30444:
        /*00d0*/ 	.word	0x00000b20


	//   ....[1]....
        /*00d4*/ 	.word	0x00000ba0


	//   ....[2]....
        /*00d8*/ 	.word	0x00000c30


	//   ....[3]....
        /*00dc*/ 	.word	0x00000cc0


	//   ....[4]....
        /*00e0*/ 	.word	0x00000d50


	//   ....[5]....
        /*00e4*/ 	.word	0x00000de0


	//   ....[6]....
        /*00e8*/ 	.word	0x00000e70


	//   ....[7]....
        /*00ec*/ 	.word	0x00000f00


	//----- nvinfo : EIATTR_VRC_CTA_INIT_COUNT
	.align		4
.L_30445:
        /*00f0*/ 	.byte	0x02, 0x4a
	.zero		1
	.zero		1


	//----- nvinfo : EIATTR_EXIT_INSTR_OFFSETS
	.align		4
        /*00f4*/ 	.byte	0x04, 0x1c
        /*00f6*/ 	.short	(.L_30447 - .L_30446)


	//   ....[0]....
.L_30446:
        /*00f8*/ 	.word	0x000006e0


	//   ....[1]....
        /*00fc*/ 	.word	0x00000ad0


	//----- nvinfo : EIATTR_MAX_THREADS
	.align		4
.L_30447:
        /*0100*/ 	.byte	0x04, 0x05
        /*0102*/ 	.short	(.L_30449 - .L_30448)
.L_30448:
        /*0104*/ 	.word	0x00000080
        /*0108*/ 	.word	0x00000001
        /*010c*/ 	.word	0x00000001


	//----- nvinfo : EIATTR_CRS_STACK_SIZE
	.align		4
.L_30449:
        /*0110*/ 	.byte	0x04, 0x1e
        /*0112*/ 	.short	(.L_30451 - .L_30450)
.L_30450:
        /*0114*/ 	.word	0x00000000


	//----- nvinfo : EIATTR_CBANK_PARAM_SIZE
	.align		4
.L_30451:
        /*0118*/ 	.byte	0x03, 0x19
        /*011a*/ 	.short	0x0034


	//----- nvinfo : EIATTR_PARAM_CBANK
	.align		4
        /*011c*/ 	.byte	0x04, 0x0a
        /*011e*/ 	.short	(.L_30453 - .L_30452)
	.align		4
.L_30452:
        /*0120*/ 	.word	index@(.nv.constant0._Z9cuda_gemmIiLi128ELi1ELi1ELi32ELi8ELi8ELi64ELi1ELi1EEviiiPT_S1_S1_iii)
        /*0124*/ 	.short	0x0380
        /*0126*/ 	.short	0x0034


	//----- nvinfo : EIATTR_SW_WAR
	.align		4
.L_30453:
        /*0128*/ 	.byte	0x04, 0x36
        /*012a*/ 	.short	(.L_30455 - .L_30454)
.L_30454:
        /*012c*/ 	.word	0x00000008
.L_30455:


//--------------------- .nv.info._Z9cuda_gemmIiLi128ELi1ELi1ELi32ELi8ELi8ELi64ELi1ELi0EEviiiPT_S1_S1_iii --------------------------
	.section	.nv.info._Z9cuda_gemmIiLi128ELi1ELi1ELi32ELi8ELi8ELi64ELi1ELi0EEviiiPT_S1_S1_iii,"",@"SHT_CUDA_INFO"
	.sectionflags	@""
	.align	4


	//----- nvinfo : EIATTR_CUDA_API_VERSION
	.align		4
        /*0000*/ 	.byte	0x04, 0x37
        /*0002*/ 	.short	(.L_30457 - .L_30456)
.L_30456:
        /*0004*/ 	.word	0x00000082


	//----- nvinfo : EIATTR_KPARAM_INFO
	.align		4
.L_30457:
        /*0008*/ 	.byte	0x04, 0x17
        /*000a*/ 	.short	(.L_30459 - .L_30458)
.L_30458:
        /*000c*/ 	.word	0x00000000
        /*0010*/ 	.short	0x0008
        /*0012*/ 	.short	0x0030
        /*0014*/ 	.byte	0x00, 0xf0, 0x11, 0x00


	//----- nvinfo : EIATTR_KPARAM_INFO
	.align		4
.L_30459:
        /*0018*/ 	.byte	0x04, 0x17
        /*001a*/ 	.short	(.L_30461 - .L_30460)
.L_30460:
        /*001c*/ 	.word	0x00000000
        /*0020*/ 	.short	0x0007
        /*0022*/ 	.short	0x002c
        /*0024*/ 	.byte	0x00, 0xf0, 0x11, 0x00


	//----- nvinfo : EIATTR_KPARAM_INFO
	.align		4
.L_30461:
        /*0028*/ 	.byte	0x04, 0x17
        /*002a*/ 	.short	(.L_30463 - .L_30462)
.L_30462:
        /*002c*/ 	.word	0x00000000
        /*0030*/ 	.short	0x0006
        /*0032*/ 	.short	0x0028
        /*0034*/ 	.byte	0x00, 0xf0, 0x11, 0x00


	//----- nvinfo : EIATTR_KPARAM_INFO
	.align		4
.L_30463:
        /*0038*/ 	.byte	0x04, 0x17
        /*003a*/ 	.short	(.L_30465 - .L_30464)
.L_30464:
        /*003c*/ 	.word	0x00000000
        /*0040*/ 	.short	0x0005
        /*0042*/ 	.short	0x0020
        /*0044*/ 	.byte	0x00, 0xf5, 0x21, 0x00


	//----- nvinfo : EIATTR_KPARAM_INFO
	.align		4
.L_30465:
        /*0048*/ 	.byte	0x04, 0x17
        /*004a*/ 	.short	(.L_30467 - .L_30466)
.L_30466:
        /*004c*/ 	.word	0x00000000
        /*0050*/ 	.short	0x0004
        /*0052*/ 	.short	0x0018
        /*0054*/ 	.byte	0x00, 0xf5, 0x21, 0x00


	//----- nvinfo : EIATTR_KPARAM_INFO
	.align		4
.L_30467:
        /*0058*/ 	.byte	0x04, 0x17
        /*005a*/ 	.short	(.L_30469 - .L_30468)
.L_30468:
        /*005c*/ 	.word	0x00000000
        /*0060*/ 	.short	0x0003
        /*0062*/ 	.short	0x0010
        /*0064*/ 	.byte	0x00, 0xf5, 0x21, 0x00


	//----- nvinfo : EIATTR_KPARAM_INFO
	.align		4
.L_30469:
        /*0068*/ 	.byte	0x04, 0x17
        /*006a*/ 	.short	(.L_30471 - .L_30470)
.L_30470:
        /*006c*/ 	.word	0x00000000
        /*0070*/ 	.short	0x0002
        /*0072*/ 	.short	0x0008
        /*0074*/ 	.byte	0x00, 0xf0, 0x11, 0x00


	//----- nvinfo : EIATTR_KPARAM_INFO
	.align		4
.L_30471:
        /*0078*/ 	.byte	0x04, 0x17
        /*007a*/ 	.short	(.L_30473 - .L_30472)
.L_30472:
        /*007c*/ 	.word	0x00000000
        /*0080*/ 	.short	0x0001
        /*0082*/ 	.short	0x0004
        /*0084*/ 	.byte	0x00, 0xf0, 0x11, 0x00


	//----- nvinfo : EIATTR_KPARAM_INFO
	.align		4
.L_30473:
        /*0088*/ 	.byte	0x04, 0x17
        /*008a*/ 	.short	(.L_30475 - .L_30474)
.L_30474:
        /*008c*/ 	.word	0x00000000
        /*0090*/ 	.short	0x0000
        /*0092*/ 	.short	0x0000
        /*0094*/ 	.byte	0x00, 0xf0, 0x11, 0x00


	//----- nvinfo : EIATTR_SPARSE_MMA_MASK
	.align		4
.L_30475:
        /*0098*/ 	.byte	0x03, 0x50
        /*009a*/ 	.short	0x0000


	//----- nvinfo : EIATTR_MAXREG_COUNT
	.align		4
        /*009c*/ 	.byte	0x03, 0x1b
        /*009e*/ 	.short	0x00ff


	//----- nvinfo : EIATTR_NUM_BARRIERS
	.align		4
        /*00a0*/ 	.byte	0x02, 0x4c
        /*00a2*/ 	.byte	0x01
	.zero		1


	//----- nvinfo : EIATTR_MERCURY_ISA_VERSION
	.align		4
        /*00a4*/ 	.byte	0x03, 0x5f
        /*00a6*/ 	.short	0x0101


	//----- nvinfo : EIATTR_COOP_GROUP_MASK_REGIDS
	.align		4
        /*00a8*/ 	.byte	0x04, 0x29
        /*00aa*/ 	.short	(.L_30477 - .L_30476)


	//   ....[0]....
.L_30476:
        /*00ac*/ 	.word	0xffffffff


	//   ....[1]....
        /*00b0*/ 	.word	0xffffffff


	//   ....[2]....
        /*00b4*/ 	.word	0xffffffff


	//   ....[3]....
        /*00b8*/ 	.word	0xffffffff


	//   ....[4]....
        /*00bc*/ 	.word	0xffffffff


	//   ....[5]....
        /*00c0*/ 	.word	0xffffffff


	//   ....[6]....
        /*00c4*/ 	.word	0xffffffff


	//   ....[7]....
        /*00c8*/ 	.word	0xffffffff


	//   ....[8]....
        /*00cc*/ 	.word	0x05000021


	//   ....[9]....
        /*00d0*/ 	.word	0x05000021


	//   ....[10]....
        /*00d4*/ 	.word	0x05000021


	//   ....[11]....
        /*00d8*/ 	.word	0x05000021


	//   ....[12]....
        /*00dc*/ 	.word	0x05000021


	//   ....[13]....
        /*00e0*/ 	.word	0x05000021


	//   ....[14]....
        /*00e4*/ 	.word	0x05000021


	//   ....[15]....
        /*00e8*/ 	.word	0x05000021


	//----- nvinfo : EIATTR_COOP_GROUP_INSTR_OFFSETS
	.align		4
.L_30477:
        /*00ec*/ 	.byte	0x04, 0x28
        /*00ee*/ 	.short	(.L_30479 - .L_30478)


	//   ....[0]....
.L_30478:
        /*00f0*/ 	.word	0x000011f0


	//   ....[1]....
        /*00f4*/ 	.word	0x00001250


	//   ....[2]....
        /*00f8*/ 	.word	0x000012b0


	//   ....[3]....
        /*00fc*/ 	.word	0x00001310


	//   ....[4]....
        /*0100*/ 	.word	0x00001370


	//   ....[5]....
        /*0104*/ 	.word	0x000013d0


	//   ....[6]....
        /*0108*/ 	.word	0x00001430


	//   ....[7]....
        /*010c*/ 	.word	0x000014d0


	//   ....[8]....
        /*0110*/ 	.word	0x00001820


	//   ....[9]....
        /*0114*/ 	.word	0x000018b0


	//   ....[10]....
        /*0118*/ 	.word	0x00001940


	//   ....[11]....
        /*011c*/ 	.word	0x000019d0


	//   ....[12]....
        /*0120*/ 	.word	0x00001a60


	//   ....[13]....
        /*0124*/ 	.word	0x00001af0


	//   ....[14]....
        /*0128*/ 	.word	0x00001b80


	//   ....[15]....
        /*012c*/ 	.word	0x00001c10


	//----- nvinfo : EIATTR_VRC_CTA_INIT_COUNT
	.align		4
.L_30479:
        /*0130*/ 	.byte	0x02, 0x4a
	.zero		1
	.zero		1


	//----- nvinfo : EIATTR_EXIT_INSTR_OFFSETS
	.align		4
        /*0134*/ 	.byte	0x04, 0x1c
        /*0136*/ 	.short	(.L_30481 - .L_30480)


	//   ....[0]....
.L_30480:
        /*0138*/ 	.word	0x00000620


	//   ....[1]....
        /*013c*/ 	.word	0x000017c0


	//----- nvinfo : EIATTR_MAX_THREADS
	.align		4
.L_30481:
        /*0140*/ 	.byte	0x04, 0x05
        /*0142*/ 	.short	(.L_30483 - .L_30482)
.L_30482:
        /*0144*/ 	.word	0x00000080
        /*0148*/ 	.word	0x00000001
        /*014c*/ 	.word	0x00000001


	//----- nvinfo : EIATTR_CRS_STACK_SIZE
	.align		4
.L_30483:
        /*0150*/ 	.byte	0x04, 0x1e
        /*0152*/ 	.short	(.L_30485 - .L_30484)
.L_30484:
        /*0154*/ 	.word	0x00000000


	//----- nvinfo : EIATTR_CBANK_PARAM_SIZE
	.align		4
.L_30485:
        /*0158*/ 	.byte	0x03, 0x19
        /*015a*/ 	.short	0x0034


	//----- nvinfo : EIATTR_PARAM_CBANK
	.align		4
        /*015c*/ 	.byte	0x04, 0x0a
        /*015e*/ 	.short	(.L_30487 - .L_30486)
	.align		4
.L_30486:
        /*0160*/ 	.word	index@(.nv.constant0._Z9cuda_gemmIiLi128ELi1ELi1ELi32ELi8ELi8ELi64ELi1ELi0EEviiiPT_S1_S1_iii)
        /*0164*/ 	.short	0x0380
        /*0166*/ 	.short	0x0034


	//----- nvinfo : EIATTR_SW_WAR
	.align		4
.L_30487:
        /*0168*/ 	.byte	0x04, 0x36
        /*016a*/ 	.short	(.L_30489 - .L_30488)
.L_30488:
        /*016c*/ 	.word	0x00000008
.L_30489:


//--------------------- .nv.info._Z9cuda_gemmIiLi128ELi1ELi1ELi32ELi8ELi8ELi64ELi0ELi1EEviiiPT_S1_S1_iii --------------------------
	.section	.nv.info._Z9cuda_gemmIiLi128ELi1ELi1ELi32ELi8ELi8ELi64ELi0ELi1EEviiiPT_S1_S1_iii,"",@"SHT_CUDA_INFO"
	.sectionflags	@""
	.align	4


	//----- nvinfo : EIATTR_CUDA_API_VERSION
	.align		4
        /*0000*/ 	.byte	0x04, 0x37
        /*0002*/ 	.short	(.L_30491 - .L_30490)
.L_30490:
        /*0004*/ 	.word	0x00000082


	//----- nvinfo : EIATTR_KPARAM_INFO
	.align		4
.L_30491:
        /*0008*/ 	.byte	0x04, 0x17
        /*000a*/ 	.short	(.L_30493 - .L_30492)
.L_30492:
        /*000c*/ 	.word	0x00000000
        /*0010*/ 	.short	0x0008
        /*0012*/ 	.short	0x0030
        /*0014*/ 	.byte	0x00, 0xf0, 0x11, 0x00


	//----- nvinfo : EIATTR_KPARAM_INFO
	.align		4
.L_30493:
        /*0018*/ 	.byte	0x04, 0x17
        /*001a*/ 	.short	(.L_30495 - .L_30494)
.L_30494:
        /*001c*/ 	.word	0x00000000
        /*0020*/ 	.short	0x0007
        /*0022*/ 	.short	0x002c
        /*0024*/ 	.byte	0x00, 0xf0, 0x11, 0x00


	//----- nvinfo : EIATTR_KPARAM_INFO
	.align		4
.L_30495:
        /*0028*/ 	.byte	0x04, 0x17
        /*002a*/ 	.short	(.L_30497 - .L_30496)
.L_30496:
        /*002c*/ 	.word	0x00000000
        /*0030*/ 	.short	0x0006
        /*0032*/ 	.short	0x0028
        /*0034*/ 	.byte	0x00, 0xf0, 0x11, 0x00


	//----- nvinfo : EIATTR_KPARAM_INFO
	.align		4
.L_30497:
        /*0038*/ 	.byte	0x04, 0x17
        /*003a*/ 	.short	(.L_30499 - .L_30498)
.L_30498:
        /*003c*/ 	.word	0x00000000
        /*0040*/ 	.short	0x0005
        /*0042*/ 	.short	0x0020
        /*0044*/ 	.byte	0x00, 0xf5, 0x21, 0x00


	//----- nvinfo : EIATTR_KPARAM_INFO
	.align		4
.L_30499:
        /*0048*/ 	.byte	0x04, 0x17
        /*004a*/ 	.short	(.L_30501 - .L_30500)
.L_30500:
        /*004c*/ 	.word	0x00000000
        /*0050*/ 	.short	0x0004
        /*0052*/ 	.short	0x0018
        /*0054*/ 	.byte	0x00, 0xf5, 0x21, 0x00


	//----- nvinfo : EIATTR_KPARAM_INFO
	.align		4
.L_30501:
        /*0058*/ 	.byte	0x04, 0x17
        /*005a*/ 	.short	(.L_30503 - .L_30502)
.L_30502:
        /*005c*/ 	.word	0x00000000
        /*0060*/ 	.short	0x0003
        /*0062*/ 	.short	0x0010
        /*0064*/ 	.byte	0x00, 0xf5, 0x21, 0x00


	//----- nvinfo : EIATTR_KPARAM_INFO
	.align		4
.L_30503:
        /*0068*/ 	.byte	0x04, 0x17
        /*006a*/ 	.short	(.L_30505 - .L_30504)
.L_30504:
        /*006c*/ 	.word	0x00000000
        /*0070*/ 	.short	0x0002
        /*0072*/ 	.short	0x0008
        /*0074*/ 	.byte	0x00, 0xf0, 0x11, 0x00


	//----- nvinfo : EIATTR_KPARAM_INFO
	.align		4
.L_30505:
        /*0078*/ 	.byte	0x04, 0x17
        /*007a*/ 	.short	(.L_30507 - .L_30506)
.L_30506:
        /*007c*/ 	.word	0x00000000
        /*0080*/ 	.short	0x0001
        /*0082*/ 	.short	0x0004
        /*0084*/ 	.byte	0x00, 0xf0, 0x11, 0x00


	//----- nvinfo : EIATTR_KPARAM_INFO
	.align		4
.L_30507:
        /*0088*/ 	.byte	0x04, 0x17
        /*008a*/ 	.short	(.L_30509 - .L_30508)
.L_30508:
        /*008c*/ 	.word	0x00000000
        /*0090*/ 	.short	0x0000
        /*0092*/ 	.short	0x0000
        /*0094*/ 	.byte	0x00, 0xf0, 0x11, 0x00


	//----- nvinfo : EIATTR_SPARSE_MMA_MASK
	.align		4
.L_30509:
        /*0098*/ 	.byte	0x03, 0x50
        /*009a*/ 	.short	0x0000


	//----- nvinfo : EIATTR_MAXREG_COUNT
	.align		4
        /*009c*/ 	.byte	0x03, 0x1b
        /*009e*/ 	.short	0x00ff


	//----- nvinfo : EIATTR_NUM_BARRIERS
	.align		4
        /*00a0*/ 	.byte	0x02, 0x4c
        /*00a2*/ 	.byte	0x01
	.zero		1


	//----- nvinfo : EIATTR_MERCURY_ISA_VERSION
	.align		4
        /*00a4*/ 	.byte	0x03, 0x5f
        /*00a6*/ 	.short	0x0101


	//----- nvinfo : EIATTR_COOP_GROUP_MASK_REGIDS
	.align		4
        /*00a8*/ 	.byte	0x04, 0x29
        /*00aa*/ 	.short	(.L_30511 - .L_30510)


	//   ....[0]....
.L_30510:
        /*00ac*/ 	.word	0x05000006


	//   ....[1]....
        /*00b0*/ 	.word	0x05000006


	//   ....[2]....
        /*00b4*/ 	.word	0x05000006


	//   ....[3]....
        /*00b8*/ 	.word	0x05000006


	//   ....[4]....
        /*00bc*/ 	.word	0x05000006


	//   ....[5]....
        /*00c0*/ 	.word	0x05000006


	//   ....[6]....
        /*00c4*/ 	.word	0x05000006


	//   ....[7]....
        /*00c8*/ 	.word	0x05000006


	//----- nvinfo : EIATTR_COOP_GROUP_INSTR_OFFSETS
	.align		4
.L_30511:
        /*00cc*/ 	.byte	0x04, 0x28
        /*00ce*/ 	.short	(.L_30513 - .L_30512)


	//   ....[0]....
.L_30512:
        /*00d0*/ 	.word	0x00000b60


	//   ....[1]....
        /*00d4*/ 	.word	0x00000be0


	//   ....[2]....
        /*00d8*/ 	.word	0x00000c70


	//   ....[3]....
        /*00dc*/ 	.word	0x00000d00


	//   ....[4]....
        /*00e0*/ 	.word	0x00000d90


	//   ....[5]....
        /*00e4*/ 	.word	0x00000e20


	//   ....[6]....
        /*00e8*/ 	.word	0x00000eb0


	//   ....[7]....
        /*00ec*/ 	.word	0x00000f40


	//----- nvinfo : EIATTR_VRC_CTA_INIT_COUNT
	.align		4
.L_30513:
        /*00f0*/ 	.byte	0x02, 0x4a
	.zero		1
	.zero		1


	//----- nvinfo : EIATTR_EXIT_INSTR_OFFSETS
	.align		4
        /*00f4*/ 	.byte	0x04, 0x1c
        /*00f6*/ 	.short	(.L_30515 - .L_30514)


	//   ....[0]....
.L_30514:
        /*00f8*/ 	.word	0x000006e0


	//   ....[1]....
        /*00fc*/ 	.word	0x00000b10


	//----- nvinfo : EIATTR_MAX_THREADS
	.align		4
.L_30515:
        /*0100*/ 	.byte	0x04, 0x05
        /*0102*/ 	.short	(.L_30517 - .L_30516)
.L_30516:
        /*0104*/ 	.word	0x00000080
        /*0108*/ 	.word	0x00000001
        /*010c*/ 	.word	0x00000001


	//----- nvinfo : EIATTR_CRS_STACK_SIZE
	.align		4
.L_30517:
        /*0110*/ 	.byte	0x04, 0x1e
        /*0112*/ 	.short	(.L_30519 - .L_30518)
.L_30518:
        /*0114*/ 	.word	0x00000000


	//----- nvinfo : EIATTR_CBANK_PARAM_SIZE
	.align		4
.L_30519:
        /*0118*/ 	.byte	0x03, 0x19
        /*011a*/ 	.short	0x0034


	//----- nvinfo : EIATTR_PARAM_CBANK
	.align		4
        /*011c*/ 	.byte	0x04, 0x0a
        /*011e*/ 	.short	(.L_30521 - .L_30520)
	.align		4
.L_30520:
        /*0120*/ 	.word	index@(.nv.constant0._Z9cuda_gemmIiLi128ELi1ELi1ELi32ELi8ELi8ELi64ELi0ELi1EEviiiPT_S1_S1_iii)
        /*0124*/ 	.short	0x0380
        /*0126*/ 	.short	0x0034


	//----- nvinfo : EIATTR_SW_WAR
	.align		4
.L_30521:
        /*0128*/ 	.byte	0x04, 0x36
        /*012a*/ 	.short	(.L_30523 - .L_30522)
.L_30522:
        /*012c*/ 	.word	0x00000008
.L_30523:


//--------------------- .nv.info._Z9cuda_gemmIiLi128ELi1ELi1ELi32ELi8ELi8ELi64ELi0ELi0EEviiiPT_S1_S1_iii --------------------------
	.section	.nv.info._Z9cuda_gemmIiLi128ELi1ELi1ELi32ELi8ELi8ELi64ELi0ELi0EEviiiPT_S1_S1_iii,"",@"SHT_CUDA_INFO"
	.sectionflags	@""
	.align	4


	//----- nvinfo : EIATTR_CUDA_API_VERSION
	.align		4
        /*0000*/ 	.byte	0x04, 0x37
        /*0002*/ 	.short	(.L_30525 - .L_30524)
.L_30524:
        /*0004*/ 	.word	0x00000082


	//----- nvinfo : EIATTR_KPARAM_INFO
	.align		4
.L_30525:
        /*0008*/ 	.byte	0x04, 0x17
        /*000a*/ 	.short	(.L_30527 - .L_30526)
.L_30526:
        /*000c*/ 	.word	0x00000000
        /*0010*/ 	.short	0x0008
        /*0012*/ 	.short	0x0030
        /*0014*/ 	.byte	0x00, 0xf0, 0x11, 0x00


	//----- nvinfo : EIATTR_KPARAM_INFO
	.align		4
.L_30527:
        /*0018*/ 	.byte	0x04, 0x17
        /*001a*/ 	.short	(.L_30529 - .L_30528)
.L_30528:
        /*001c*/ 	.word	0x00000000
        /*0020*/ 	.short	0x0007
        /*0022*/ 	.short	0x002c
        /*0024*/ 	.byte	0x00, 0xf0, 0x11, 0x00


	//----- nvinfo : EIATTR_KPARAM_INFO
	.align		4
.L_30529:
        /*0028*/ 	.byte	0x04, 0x17
        /*002a*/ 	.short	(.L_30531 - .L_30530)
.L_30530:
        /*002c*/ 	.word	0x00000000
        /*0030*/ 	.short	0x0006
        /*0032*/ 	.short	0x0028
        /*0034*/ 	.byte	0x00, 0xf0, 0x11, 0x00


	//----- nvinfo : EIATTR_KPARAM_INFO
	.align		4
.L_30531:
        /*0038*/ 	.byte	0x04, 0x17
        /*003a*/ 	.short	(.L_30533 - .L_30532)
.L_30532:
        /*003c*/ 	.word	0x00000000
        /*0040*/ 	.short	0x0005
        /*0042*/ 	.short	0x0020
        /*0044*/ 	.byte	0x00, 0xf5, 0x21, 0x00


	//----- nvinfo : EIATTR_KPARAM_INFO
	.align		4
.L_30533:
        /*0048*/ 	.byte	0x04, 0x17
        /*004a*/ 	.short	(.L_30535 - .L_30534)
.L_30534:
        /*004c*/ 	.word	0x00000000
        /*0050*/ 	.short	0x0004
        /*0052*/ 	.short	0x0018
        /*0054*/ 	.byte	0x00, 0xf5, 0x21, 0x00


	//----- nvinfo : EIATTR_KPARAM_INFO
	.align		4
.L_30535:
        /*0058*/ 	.byte	0x04, 0x17
        /*005a*/ 	.short	(.L_30537 - .L_30536)
.L_30536:
        /*005c*/ 	.word	0x00000000
        /*0060*/ 	.short	0x0003
        /*0062*/ 	.short	0x0010
        /*0064*/ 	.byte	0x00, 0xf5, 0x21, 0x00


	//----- nvinfo : EIATTR_KPARAM_INFO
	.align		4
.L_30537:
        /*0068*/ 	.byte	0x04, 0x17
        /*006a*/ 	.short	(.L_30539 - .L_30538)
.L_30538:
        /*006c*/ 	.word	0x00000000
        /*0070*/ 	.short	0x0002
        /*0072*/ 	.short	0x0008
        /*0074*/ 	.byte	0x00, 0xf0, 0x11, 0x00


	//----- nvinfo : EIATTR_KPARAM_INFO
	.align		4
.L_30539:
        /*0078*/ 	.byte	0x04, 0x17
        /*007a*/ 	.short	(.L_30541 - .L_30540)
.L_30540:
        /*007c*/ 	.word	0x00000000
        /*0080*/ 	.short	0x0001
        /*0082*/ 	.short	0x0004
        /*0084*/ 	.byte	0x00, 0xf0, 0x11, 0x00


	//----- nvinfo : EIATTR_KPARAM_INFO
	.align		4
.L_30541:
        /*0088*/ 	.byte	0x04, 0x17
        /*008a*/ 	.short	(.L_30543 - .L_30542)
.L_30542:
        /*008c*/ 	.word	0x00000000
        /*0090*/ 	.short	0x0000
        /*0092*/ 	.short	0x0000
        /*0094*/ 	.byte	0x00, 0xf0, 0x11, 0x00


	//----- nvinfo : EIATTR_SPARSE_MMA_MASK
	.align		4
.L_30543:
        /*0098*/ 	.byte	0x03, 0x50
        /*009a*/ 	.short	0x0000


	//----- nvinfo : EIATTR_MAXREG_COUNT
	.align		4
        /*009c*/ 	.byte	0x03, 0x1b
        /*009e*/ 	.short	0x00ff


	//----- nvinfo : EIATTR_NUM_BARRIERS
	.align		4
        /*00a0*/ 	.byte	0x02, 0x4c
        /*00a2*/ 	.byte	0x01
	.zero		1


	//----- nvinfo : EIATTR_MERCURY_ISA_VERSION
	.align		4
        /*00a4*/ 	.byte	0x03, 0x5f
        /*00a6*/ 	.short	0x0101


	//----- nvinfo : EIATTR_COOP_GROUP_MASK_REGIDS
	.align		4
        /*00a8*/ 	.byte	0x04, 0x29
        /*00aa*/ 	.short	(.L_30545 - .L_30544)


	//   ....[0]....
.L_30544:
        /*00ac*/ 	.word	0xffffffff


	//   ....[1]....
        /*00b0*/ 	.word	0xffffffff


	//   ....[2]....
        /*00b4*/ 	.word	0xffffffff


	//   ....[3]....
        /*00b8*/ 	.word	0xffffffff


	//   ....[4]....
        /*00bc*/ 	.word	0xffffffff


	//   ....[5]....
        /*00c0*/ 	.word	0xffffffff


	//   ....[6]....
        /*00c4*/ 	.word	0xffffffff


	//   ....[7]....
        /*00c8*/ 	.word	0xffffffff


	//   ....[8]....
        /*00cc*/ 	.word	0x0500001c


	//   ....[9]....
        /*00d0*/ 	.word	0x0500001c


	//   ....[10]....
        /*00d4*/ 	.word	0x0500001c


	//   ....[11]....
        /*00d8*/ 	.word	0x0500001c


	//   ....[12]....
        /*00dc*/ 	.word	0x0500001c


	//   ....[13]....
        /*00e0*/ 	.word	0x0500001c


	//   ....[14]....
        /*00e4*/ 	.word	0x0500001c


	//   ....[15]....
        /*00e8*/ 	.word	0x0500001c


	//----- nvinfo : EIATTR_COOP_GROUP_INSTR_OFFSETS
	.align		4
.L_30545:
        /*00ec*/ 	.byte	0x04, 0x28
        /*00ee*/ 	.short	(.L_30547 - .L_30546)


	//   ....[0]....
.L_30546:
        /*00f0*/ 	.word	0x000011e0


	//   ....[1]....
        /*00f4*/ 	.word	0x00001240


	//   ....[2]....
        /*00f8*/ 	.word	0x000012a0


	//   ....[3]....
        /*00fc*/ 	.word	0x00001300


	//   ....[4]....
        /*0100*/ 	.word	0x00001360


	//   ....[5]....
        /*0104*/ 	.word	0x00001400


	//   ....[6]....
        /*0108*/ 	.word	0x000014a0


	//   ....[7]....
        /*010c*/ 	.word	0x00001500


	//   ....[8]....
        /*0110*/ 	.word	0x00001880


	//   ....[9]....
        /*0114*/ 	.word	0x00001910


	//   ....[10]....
        /*0118*/ 	.word	0x000019a0


	//   ....[11]....
        /*011c*/ 	.word	0x00001a30


	//   ....[12]....
        /*0120*/ 	.word	0x00001ac0


	//   ....[13]....
        /*0124*/ 	.word	0x00001b50


	//   ....[14]....
        /*0128*/ 	.word	0x00001be0


	//   ....[15]....
        /*012c*/ 	.word	0x00001c70


	//----- nvinfo : EIATTR_VRC_CTA_INIT_COUNT
	.align		4
.L_30547:
        /*0130*/ 	.byte	0x02, 0x4a
	.zero		1
	.zero		1


	//----- nvinfo : EIATTR_EXIT_INSTR_OFFSETS
	.align		4
        /*0134*/ 	.byte	0x04, 0x1c
        /*0136*/ 	.short	(.L_30549 - .L_30548)


	//   ....[0]....
.L_30548:
        /*0138*/ 	.word	0x00000620


	//   ....[1]....
        /*013c*/ 	.word	0x00001820


	//----- nvinfo : EIATTR_MAX_THREADS
	.align		4
.L_30549:
        /*0140*/ 	.byte	0x04, 0x05
        /*0142*/ 	.short	(.L_30551 - .L_30550)
.L_30550:
        /*0144*/ 	.word	0x00000080
        /*0148*/ 	.word	0x00000001
        /*014c*/ 	.word	0x00000001


	//----- nvinfo : EIATTR_CRS_STACK_SIZE
	.align		4
.L_30551:
        /*0150*/ 	.byte	0x04, 0x1e
        /*0152*/ 	.short	(.L_30553 - .L_30552)
.L_30552:
        /*0154*/ 	.word	0x00000000


	//----- nvinfo : EIATTR_CBANK_PARAM_SIZE
	.align		4
.L_30553:
        /*0158*/ 	.byte	0x03, 0x19
        /*015a*/ 	.short	0x0034


	//----- nvinfo : EIATTR_PARAM_CBANK
	.align		4
        /*015c*/ 	.byte	0x04, 0x0a
        /*015e*/ 	.short	(.L_30555 - .L_30554)
	.align		4
.L_30554:
        /*0160*/ 	.word	index@(.nv.constant0._Z9cuda_gemmIiLi128ELi1ELi1ELi32ELi8ELi8ELi64ELi0ELi0EEviiiPT_S1_S1_iii)
        /*0164*/ 	.short	0x0380
        /*0166*/ 	.short	0x0034


	//----- nvinfo : EIATTR_SW_WAR
	.align		4
.L_30555:
        /*0168*/ 	.byte	0x04, 0x36
        /*016a*/ 	.short	(.L_30557 - .L_30556)
.L_30556:
        /*016c*/ 	.word	0x00000008
.L_30557:


//--------------------- .nv.info._Z9cuda_gemmIiLi128ELi1ELi1ELi32ELi4ELi4ELi64ELi1ELi1EEviiiPT_S1_S1_iii --------------------------
	.section	.nv.info._Z9cuda_gemmIiLi128ELi1ELi1ELi32ELi4ELi4ELi64ELi1ELi1EEviiiPT_S1_S1_iii,"",@"SHT_CUDA_INFO"
	.sectionflags	@""
	.align	4


	//----- nvinfo : EIATTR_CUDA_API_VERSION
	.align		4
        /*0000*/ 	.byte	0x04, 0x37
        /*0002*/ 	.short	(.L_30559 - .L_30558)
.L_30558:
        /*0004*/ 	.word	0x00000082


	//----- nvinfo : EIATTR_KPARAM_INFO
	.align		4
.L_30559:
        /*0008*/ 	.byte	0x04, 0x17
        /*000a*/ 	.short	(.L_30561 - .L_30560)
.L_30560:
        /*000c*/ 	.word	0x00000000
        /*0010*/ 	.short	0x0008
        /*0012*/ 	.short	0x0030
        /*0014*/ 	.byte	0x00, 0xf0, 0x11, 0x00


	//----- nvinfo : EIATTR_KPARAM_INFO
	.align		4
.L_30561:
        /*0018*/ 	.byte	0x04, 0x17
        /*001a*/ 	.short	(.L_30563 - .L_30562)
.L_30562:
        /*001c*/ 	.word	0x00000000
        /*0020*/ 	.short	0x0007
        /*0022*/ 	.short	0x002c
        /*0024*/ 	.byte	0x00, 0xf0, 0x11, 0x00


	//----- nvinfo : EIATTR_KPARAM_INFO
	.align		4
.L_30563:
        /*0028*/ 	.byte	0x04, 0x17
        /*002a*/ 	.short	(.L_30565 - .L_30564)
.L_30564:
        /*002c*/ 	.word	0x00000000
        /*0030*/ 	.short	0x0006
        /*0032*/ 	.short	0x0028
        /*0034*/ 	.byte	0x00, 0xf0, 0x11, 0x00


	//----- nvinfo : EIATTR_KPARAM_INFO
	.align		4
.L_30565:
        /*0038*/ 	.byte	0x04, 0x17
        /*003a*/ 	.short	(.L_30567 - .L_30566)
.L_30566:
        /*003c*/ 	.word	0x00000000
        /*0040*/ 	.short	0x0005
        /*0042*/ 	.short	0x0020
        /*0044*/ 	.byte	0x00, 0xf5, 0x21, 0x00


	//----- nvinfo : EIATTR_KPARAM_INFO
	.align		4
.L_30567:
        /*0048*/ 	.byte	0x04, 0x17
        /*004a*/ 	.short	(.L_30569 - .L_30568)
.L_30568:
        /*004c*/ 	.word	0x00000000
        /*0050*/ 	.short	0x0004
        /*0052*/ 	.short	0x0018
        /*0054*/ 	.byte	0x00, 0xf5, 0x21, 0x00


	//----- nvinfo : EIATTR_KPARAM_INFO
	.align		4
.L_30569:
        /*0058*/ 	.byte	0x04, 0x17
        /*005a*/ 	.short	(.L_30571 - .L_30570)
.L_30570:
        /*005c*/ 	.word	0x00000000
        /*0060*/ 	.short	0x0003
        /*0062*/ 	.short	0x0010
        /*0064*/ 	.byte	0x00, 0xf5, 0x21, 0x00


	//----- nvinfo : EIATTR_KPARAM_INFO
	.align		4
.L_30571:
        /*0068*/ 	.byte	0x04, 0x17
        /*006a*/ 	.short	(.L_30573 - .L_30572)
.L_30572:
        /*006c*/ 	.word	0x00000000
        /*0070*/ 	.short	0x0002
        /*0072*/ 	.short	0x0008
        /*0074*/ 	.byte	0x00, 0xf0, 0x11, 0x00


	//----- nvinfo : EIATTR_KPARAM_INFO
	.align		4
.L_30573:
        /*0078*/ 	.byte	0x04, 0x17
        /*007a*/ 	.short	(.L_30575 - .L_30574)
.L_30574:
        /*007c*/ 	.word	0x00000000
        /*0080*/ 	.short	0x0001
        /*0082*/ 	.short	0x0004
        /*0084*/ 	.byte	0x00, 0xf0, 0x11, 0x00


	//----- nvinfo : EIATTR_KPARAM_INFO
	.align		4
.L_30575:
        /*0088*/ 	.byte	0x04, 0x17
        /*008a*/ 	.short	(.L_30577 - .L_30576)
.L_30576:
        /*008c*/ 	.word	0x00000000
        /*0090*/ 	.short	0x0000
        /*0092*/ 	.short	0x0000
        /*0094*/ 	.byte	0x00, 0xf0, 0x11, 0x00


	//----- nvinfo : EIATTR_SPARSE_MMA_MASK
	.align		4
.L_30577:
        /*0098*/ 	.byte	0x03, 0x50
        /*009a*/ 	.short	0x0000


	//----- nvinfo : EIATTR_MAXREG_COUNT
	.align		4
        /*009c*/ 	.byte	0x03, 0x1b
        /*009e*/ 	.short	0x00ff


	//----- nvinfo : EIATTR_NUM_BARRIERS
	.align		4
        /*00a0*/ 	.byte	0x02, 0x4c
        /*00a2*/ 	.byte	0x01
	.zero		1


	//----- nvinfo : EIATTR_MERCURY_ISA_VERSION
	.align		4
        /*00a4*/ 	.byte	0x03, 0x5f
        /*00a6*/ 	.short	0x0101


	//----- nvinfo : EIATTR_COOP_GROUP_MASK_REGIDS
	.align		4
        /*00a8*/ 	.byte	0x04, 0x29
        /*00aa*/ 	.short	(.L_30579 - .L_30578)


	//   ....[0]....
.L_30578:
        /*00ac*/ 	.word	0x05000005


	//   ....[1]....
        /*00b0*/ 	.word	0x05000005


	//   ....[2]....
        /*00b4*/ 	.word	0x05000005


	//   ....[3]....
        /*00b8*/ 	.word	0x05000005


	//----- nvinfo : EIATTR_COOP_GROUP_INSTR_OFFSETS
	.align		4
.L_30579:
        /*00bc*/ 	.byte	0x04, 0x28
        /*00be*/ 	.short	(.L_30581 - .L_30580)


	//   ....[0]....
.L_30580:
        /*00c0*/ 	.word	0x00000520


	//   ....[1]....
        /*00c4*/ 	.word	0x000005a0


	//   ....[2]....
        /*00c8*/ 	.word	0x00000630


	//   ....[3]....
        /*00cc*/ 	.word	0x000006c0


	//----- nvinfo : EIATTR_VRC_CTA_INIT_COUNT
	.align		4
.L_30581:
        /*00d0*/ 	.byte	0x02, 0x4a
	.zero		1
	.zero		1


	//----- nvinfo : EIATTR_EXIT_INSTR_OFFSETS
	.align		4
        /*00d4*/ 	.byte	0x04, 0x1c
        /*00d6*/ 	.short	(.L_30583 - .L_30582)


	//   ....[0]....
.L_30582:
        /*00d8*/ 	.word	0x000001b0


	//   ....[1]....
        /*00dc*/ 	.word	0x000004d0


	//----- nvinfo : EIATTR_MAX_THREADS
	.align		4
.L_30583:
        /*00e0*/ 	.byte	0x04, 0x05
        /*00e2*/ 	.short	(.L_30585 - .L_30584)
.L_30584:
        /*00e4*/ 	.word	0x00000080
        /*00e8*/ 	.word	0x00000001
        /*00ec*/ 	.word	0x00000001


	//----- nvinfo : EIATTR_CRS_STACK_SIZE
	.align		4
.L_30585:
        /*00f0*/ 	.byte	0x04, 0x1e
        /*00f2*/ 	.short	(.L_30587 - .L_30586)
.L_30586:
        /*00f4*/ 	.word	0x00000000


	//----- nvinfo : EIATTR_CBANK_PARAM_SIZE
	.align		4
.L_30587:
        /*00f8*/ 	.byte	0x03, 0x19
        /*00fa*/ 	.short	0x0034


	//----- nvinfo : EIATTR_PARAM_CBANK
	.align		4
        /*00fc*/ 	.byte	0x04, 0x0a
        /*00fe*/ 	.short	(.L_30589 - .L_30588)
	.align		4
.L_30588:
        /*0100*/ 	.word	index@(.nv.constant0._Z9cuda_gemmIiLi128ELi1ELi1ELi32ELi4ELi4ELi64ELi1ELi1EEviiiPT_S1_S1_iii)
        /*0104*/ 	.short	0x0380
        /*0106*/ 	.short	0x0034


	//----- nvinfo : EIATTR_SW_WAR
	.align		4
.L_30589:
        /*0108*/ 	.byte	0x04, 0x36
        /*010a*/ 	.short	(.L_30591 - .L_30590)
.L_30590:
        /*010c*/ 	.word	0x00000008
.L_30591:


//--------------------- .nv.info._Z9cuda_gemmIiLi128ELi1ELi1ELi32ELi4ELi4ELi64ELi1ELi0EEviiiPT_S1_S1_iii --------------------------
	.section	.nv.info._Z9cuda_gemmIiLi128ELi1ELi1ELi32ELi4ELi4ELi64ELi1ELi0EEviiiPT_S1_S1_iii,"",@"SHT_CUDA_INFO"
	.sectionflags	@""
	.align	4


	//----- nvinfo : EIATTR_CUDA_API_VERSION
	.align		4
        /*0000*/ 	.byte	0x04, 0x37
        /*0002*/ 	.short	(.L_30593 - .L_30592)
.L_30592:
        /*0004*/ 	.word	0x00000082


	//----- nvinfo : EIATTR_KPARAM_INFO
	.align		4
.L_30593:
        /*0008*/ 	.byte	0x04, 0x17
        /*000a*/ 	.short	(.L_30595 - .L_30594)
.L_30594:
        /*000c*/ 	.word	0x00000000
        /*0010*/ 	.short	0x0008
        /*0012*/ 	.short	0x0030
        /*0014*/ 	.byte	0x00, 0xf0, 0x11, 0x00


	//----- nvinfo : EIATTR_KPARAM_INFO
	.align		4
.L_30595:
        /*0018*/ 	.byte	0x04, 0x17
        /*001a*/ 	.short	(.L_30597 - .L_30596)
.L_30596:
        /*001c*/ 	.word	0x00000000
        /*0020*/ 	.short	0x0007
        /*0022*/ 	.short	0x002c
        /*0024*/ 	.byte	0x00, 0xf0, 0x11, 0x00


	//----- nvinfo : EIATTR_KPARAM_INFO
	.align		4
.L_30597:
        /*0028*/ 	.byte	0x04, 0x17
        /*002a*/ 	.short	(.L_30599 - .L_30598)
.L_30598:
        /*002c*/ 	.word	0x00000000
        /*0030*/ 	.short	0x0006
        /*0032*/ 	.short	0x0028
        /*0034*/ 	.byte	0x00, 0xf0, 0x11, 0x00


	//----- nvinfo : EIATTR_KPARAM_INFO
	.align		4
.L_30599:
        /*0038*/ 	.byte	0x04, 0x17
        /*003a*/ 	.short	(.L_30601 - .L_30600)
.L_30600:
        /*003c*/ 	.word	0x00000000
        /*0040*/ 	.short	0x0005
        /*0042*/ 	.short	0x0020
        /*0044*/ 	.byte	0x00, 0xf5, 0x21, 0x00


	//----- nvinfo : EIATTR_KPARAM_INFO
	.align		4
.L_30601:
        /*0048*/ 	.byte	0x04, 0x17
        /*004a*/ 	.short	(.L_30603 - .L_30602)
.L_30602:
        /*004c*/ 	.word	0x00000000
        /*0050*/ 	.short	0x0004
        /*0052*/ 	.short	0x0018
        /*0054*/ 	.byte	0x00, 0xf5, 0x21, 0x00


	//----- nvinfo : EIATTR_KPARAM_INFO
	.align		4
.L_30603:
        /*0058*/ 	.byte	0x04, 0x17
        /*005a*/ 	.short	(.L_30605 - .L_30604)
.L_30604:
        /*005c*/ 	.word	0x00000000
        /*0060*/ 	.short	0x0003
        /*0062*/ 	.short	0x0010
        /*0064*/ 	.byte	0x00, 0xf5, 0x21, 0x00


	//----- nvinfo : EIATTR_KPARAM_INFO
	.align		4
.L_30605:
        /*0068*/ 	.byte	0x04, 0x17
        /*006a*/ 	.short	(.L_30607 - .L_30606)
.L_30606:
        /*006c*/ 	.word	0x00000000
        /*0070*/ 	.short	0x0002
        /*0072*/ 	.short	0x0008
        /*0074*/ 	.byte	0x00, 0xf0, 0x11, 0x00


	//----- nvinfo : EIATTR_KPARAM_INFO
	.align		4
.L_30607:
        /*0078*/ 	.byte	0x04, 0x17
        /*007a*/ 	.short	(.L_30609 - .L_30608)
.L_30608:
        /*007c*/ 	.word	0x00000000
        /*0080*/ 	.short	0x0001
        /*0082*/ 	.short	0x0004
        /*0084*/ 	.byte	0x00, 0xf0, 0x11, 0x00


	//----- nvinfo : EIATTR_KPARAM_INFO
	.align		4
.L_30609:
        /*0088*/ 	.byte	0x04, 0x17
        /*008a*/ 	.short	(.L_30611 - .L_30610)
.L_30610:
        /*008c*/ 	.word	0x00000000
        /*0090*/ 	.short	0x0000
        /*0092*/ 	.short	0x0000
        /*0094*/ 	.byte	0x00, 0xf0, 0x11, 0x00


	//----- nvinfo : EIATTR_SPARSE_MMA_MASK
	.align		4
.L_30611:
        /*0098*/ 	.byte	0x03, 0x50
        /*009a*/ 	.short	0x0000


	//----- nvinfo : EIATTR_MAXREG_COUNT
	.align		4
        /*009c*/ 	.byte	0x03, 0x1b
        /*009e*/ 	.short	0x00ff


	//----- nvinfo : EIATTR_NUM_BARRIERS
	.align		4
        /*00a0*/ 	.byte	0x02, 0x4c
        /*00a2*/ 	.byte	0x01
	.zero		1


	//----- nvinfo : EIATTR_MERCURY_ISA_VERSION
	.align		4
        /*00a4*/ 	.byte	0x03, 0x5f
        /*00a6*/ 	.short	0x0101


	//----- nvinfo : EIATTR_COOP_GROUP_MASK_REGIDS
	.align		4
        /*00a8*/ 	.byte	0x04, 0x29
        /*00aa*/ 	.short	(.L_30613 - .L_30612)


	//   ....[0]....
.L_30612:
        /*00ac*/ 	.word	0xffffffff


	//   ....[1]....
        /*00b0*/ 	.word	0xffffffff


	//   ....[2]....
        /*00b4*/ 	.word	0xffffffff


	//   ....[3]....
        /*00b8*/ 	.word	0xffffffff


	//   ....[4]....
        /*00bc*/ 	.word	0x05000018


	//   ....[5]....
        /*00c0*/ 	.word	0x05000018


	//   ....[6]....
        /*00c4*/ 	.word	0x05000018


	//   ....[7]....
        /*00c8*/ 	.word	0x05000018


	//----- nvinfo : EIATTR_COOP_GROUP_INSTR_OFFSETS
	.align		4
.L_30613:
        /*00cc*/ 	.byte	0x04, 0x28
        /*00ce*/ 	.short	(.L_30615 - .L_30614)


	//   ....[0]....
.L_30614:
        /*00d0*/ 	.word	0x00000da0


	//   ....[1]....
        /*00d4*/ 	.word	0x00000df0


	//   ....[2]....
        /*00d8*/ 	.word	0x00000e50


	//   ....[3]....
        /*00dc*/ 	.word	0x00000eb0


	//   ....[4]....
        /*00e0*/ 	.word	0x000010e0


	//   ....[5]....
        /*00e4*/ 	.word	0x00001170


	//   ....[6]....
        /*00e8*/ 	.word	0x00001210


	//   ....[7]....
        /*00ec*/ 	.word	0x000012a0


	//----- nvinfo : EIATTR_VRC_CTA_INIT_COUNT
	.align		4
.L_30615:
        /*00f0*/ 	.byte	0x02, 0x4a
	.zero		1
	.zero		1


	//----- nvinfo : EIATTR_EXIT_INSTR_OFFSETS
	.align		4
        /*00f4*/ 	.byte	0x04, 0x1c
        /*00f6*/ 	.short	(.L_30617 - .L_30616)


	//   ....[0]....
.L_30616:
        /*00f8*/ 	.word	0x00000620


	//   ....[1]....
        /*00fc*/ 	.word	0x00001080


	//----- nvinfo : EIATTR_MAX_THREADS
	.align		4
.L_30617:
        /*0100*/ 	.byte	0x04, 0x05
        /*0102*/ 	.short	(.L_30619 - .L_30618)
.L_30618:
        /*0104*/ 	.word	0x00000080
        /*0108*/ 	.word	0x00000001
        /*010c*/ 	.word	0x00000001


	//----- nvinfo : EIATTR_CRS_STACK_SIZE
	.align		4
.L_30619:
        /*0110*/ 	.byte	0x04, 0x1e
        /*0112*/ 	.short	(.L_30621 - .L_30620)
.L_30620:
        /*0114*/ 	.word	0x00000000


	//----- nvinfo : EIATTR_CBANK_PARAM_SIZE
	.align		4
.L_30621:
        /*0118*/ 	.byte	0x03, 0x19
        /*011a*/ 	.short	0x0034


	//----- nvinfo : EIATTR_PARAM_CBANK
	.align		4
        /*011c*/ 	.byte	0x04, 0x0a
        /*011e*/ 	.short	(.L_30623 - .L_30622)
	.align		4
.L_30622:
        /*0120*/ 	.word	index@(.nv.constant0._Z9cuda_gemmIiLi128ELi1ELi1ELi32ELi4ELi4ELi64ELi1ELi0EEviiiPT_S1_S1_iii)
        /*0124*/ 	.short	0x0380
        /*0126*/ 	.short	0x0034


	//----- nvinfo : EIATTR_SW_WAR
	.align		4
.L_30623:
        /*0128*/ 	.byte	0x04, 0x36
        /*012a*/ 	.short	(.L_30625 - .L_30624)
.L_30624:
        /*012c*/ 	.word	0x00000008
.L_30625:


//--------------------- .nv.info._Z9cuda_gemmIiLi128ELi1ELi1ELi32ELi4ELi4ELi64ELi0ELi1EEviiiPT_S1_S1_iii --------------------------
	.section	.nv.info._Z9cuda_gemmIiLi128ELi1ELi1ELi32ELi4ELi4ELi64ELi0ELi1EEviiiPT_S1_S1_iii,"",@"SHT_CUDA_INFO"
	.sectionflags	@""
	.align	4


	//----- nvinfo : EIATTR_CUDA_API_VERSION
	.align		4
        /*0000*/ 	.byte	0x04, 0x37
        /*0002*/ 	.short	(.L_30627 - .L_30626)
.L_30626:
        /*0004*/ 	.word	0x00000082


	//----- nvinfo : EIATTR_KPARAM_INFO
	.align		4
.L_30627:
        /*0008*/ 	.byte	0x04, 0x17
        /*000a*/ 	.short	(.L_30629 - .L_30628)
.L_30628:
        /*000c*/ 	.word	0x00000000
        /*0010*/ 	.short	0x0008
        /*0012*/ 	.short	0x0030
        /*0014*/ 	.byte	0x00, 0xf0, 0x11, 0x00


	//----- nvinfo : EIATTR_KPARAM_INFO
	.align		4
.L_30629:
        /*0018*/ 	.byte	0x04, 0x17
        /*001a*/ 	.short	(.L_30631 - .L_30630)
.L_30630:
        /*001c*/ 	.word	0x00000000
        /*0020*/ 	.short	0x0007
        /*0022*/ 	.short	0x002c
        /*0024*/ 	.byte	0x00, 0xf0, 0x11, 0x00


	//----- nvinfo : EIATTR_KPARAM_INFO
	.align		4
.L_30631:
        /*0028*/ 	.byte	0x04, 0x17
        /*002a*/ 	.short	(.L_30633 - .L_30632)
.L_30632:
        /*002c*/ 	.word	0x00000000
        /*0030*/ 	.short	0x0006
        /*0032*/ 	.short	0x0028
        /*0034*/ 	.byte	0x00, 0xf0, 0x11, 0x00


	//----- nvinfo : EIATTR_KPARAM_INFO
	.align		4
.L_30633:
        /*0038*/ 	.byte	0x04, 0x17
        /*003a*/ 	.short	(.L_30635 - .L_30634)
.L_30634:
        /*003c*/ 	.word	0x00000000
        /*0040*/ 	.short	0x0005
        /*0042*/ 	.short	0x0020
        /*0044*/ 	.byte	0x00, 0xf5, 0x21, 0x00


	//----- nvinfo : EIATTR_KPARAM_INFO
	.align		4
.L_30635:
        /*0048*/ 	.byte	0x04, 0x17
        /*004a*/ 	.short	(.L_30637 - .L_30636)
.L_30636:
        /*004c*/ 	.word	0x00000000
        /*0050*/ 	.short	0x0004
        /*0052*/ 	.short	0x0018
        /*0054*/ 	.byte	0x00, 0xf5, 0x21, 0x00


	//----- nvinfo : EIATTR_KPARAM_INFO
	.align		4
.L_30637:
        /*0058*/ 	.byte	0x04, 0x17
        /*005a*/ 	.short	(.L_30639 - .L_30638)
.L_30638:
        /*005c*/ 	.word	0x00000000
        /*0060*/ 	.short	0x0003
        /*0062*/ 	.short	0x0010
        /*0064*/ 	.byte	0x00, 0xf5, 0x21, 0x00


	//----- nvinfo : EIATTR_KPARAM_INFO
	.align		4
.L_30639:
        /*0068*/ 	.byte	0x04, 0x17
        /*006a*/ 	.short	(.L_30641 - .L_30640)
.L_30640:
        /*006c*/ 	.word	0x00000000
        /*0070*/ 	.short	0x0002
        /*0072*/ 	.short	0x0008
        /*0074*/ 	.byte	0x00, 0xf0, 0x11, 0x00


	//----- nvinfo : EIATTR_KPARAM_INFO
	.align		4
.L_30641:
        /*0078*/ 	.byte	0x04, 0x17
        /*007a*/ 	.short	(.L_30643 - .L_30642)
.L_30642:
        /*007c*/ 	.word	0x00000000
        /*0080*/ 	.short	0x0001
        /*0082*/ 	.short	0x0004
        /*0084*/ 	.byte	0x00, 0xf0, 0x11, 0x00


	//----- nvinfo : EIATTR_KPARAM_INFO
	.align		4
.L_30643:
        /*0088*/ 	.byte	0x04, 0x17
        /*008a*/ 	.short	(.L_30645 - .L_30644)
.L_30644:
        /*008c*/ 	.word	0x00000000
        /*0090*/ 	.short	0x0000
        /*0092*/ 	.short	0x0000
        /*0094*/ 	.byte	0x00, 0xf0, 0x11, 0x00


	//----- nvinfo : EIATTR_SPARSE_MMA_MASK
	.align		4
.L_30645:
        /*0098*/ 	.byte	0x03, 0x50
        /*009a*/ 	.short	0x0000


	//----- nvinfo : EIATTR_MAXREG_COUNT
	.align		4
        /*009c*/ 	.byte	0x03, 0x1b
        /*009e*/ 	.short	0x00ff


	//----- nvinfo : EIATTR_NUM_BARRIERS
	.align		4
        /*00a0*/ 	.byte	0x02, 0x4c
        /*00a2*/ 	.byte	0x01
	.zero		1


	//----- nvinfo : EIATTR_MERCURY_ISA_VERSION
	.align		4
        /*00a4*/ 	.byte	0x03, 0x5f
        /*00a6*/ 	.short	0x0101


	//----- nvinfo : EIATTR_COOP_GROUP_MASK_REGIDS
	.align		4
        /*00a8*/ 	.byte	0x04, 0x29
        /*00aa*/ 	.short	(.L_30647 - .L_30646)


	//   ....[0]....
.L_30646:
        /*00ac*/ 	.word	0x05000005


	//   ....[1]....
        /*00b0*/ 	.word	0x05000005


	//   ....[2]....
        /*00b4*/ 	.word	0x05000005


	//   ....[3]....
        /*00b8*/ 	.word	0x05000005


	//----- nvinfo : EIATTR_COOP_GROUP_INSTR_OFFSETS
	.align		4
.L_30647:
        /*00bc*/ 	.byte	0x04, 0x28
        /*00be*/ 	.short	(.L_30649 - .L_30648)


	//   ....[0]....
.L_30648:
        /*00c0*/ 	.word	0x00000560


	//   ....[1]....
        /*00c4*/ 	.word	0x000005e0


	//   ....[2]....
        /*00c8*/ 	.word	0x00000670


	//   ....[3]....
        /*00cc*/ 	.word	0x00000700


	//----- nvinfo : EIATTR_VRC_CTA_INIT_COUNT
	.align		4
.L_30649:
        /*00d0*/ 	.byte	0x02, 0x4a
	.zero		1
	.zero		1


	//----- nvinfo : EIATTR_EXIT_INSTR_OFFSETS
	.align		4
        /*00d4*/ 	.byte	0x04, 0x1c
        /*00d6*/ 	.short	(.L_30651 - .L_30650)


	//   ....[0]....
.L_30650:
        /*00d8*/ 	.word	0x000001b0


	//   ....[1]....
        /*00dc*/ 	.word	0x00000510


	//----- nvinfo : EIATTR_MAX_THREADS
	.align		4
.L_30651:
        /*00e0*/ 	.byte	0x04, 0x05
        /*00e2*/ 	.short	(.L_30653 - .L_30652)
.L_30652:
        /*00e4*/ 	.word	0x00000080
        /*00e8*/ 	.word	0x00000001
        /*00ec*/ 	.word	0x00000001


	//----- nvinfo : EIATTR_CRS_STACK_SIZE
	.align		4
.L_30653:
        /*00f0*/ 	.byte	0x04, 0x1e
        /*00f2*/ 	.short	(.L_30655 - .L_30654)
.L_30654:
        /*00f4*/ 	.word	0x00000000


	//----- nvinfo : EIATTR_CBANK_PARAM_SIZE
	.align		4
.L_30655:
        /*00f8*/ 	.byte	0x03, 0x19
        /*00fa*/ 	.short	0x0034


	//----- nvinfo : EIATTR_PARAM_CBANK
	.align		4
        /*00fc*/ 	.byte	0x04, 0x0a
        /*00fe*/ 	.short	(.L_30657 - .L_30656)
	.align		4
.L_30656:
        /*0100*/ 	.word	index@(.nv.constant0._Z9cuda_gemmIiLi128ELi1ELi1ELi32ELi4ELi4ELi64ELi0ELi1EEviiiPT_S1_S1_iii)
        /*0104*/ 	.short	0x0380
        /*0106*/ 	.short	0x0034


	//----- nvinfo : EIATTR_SW_WAR
	.align		4
.L_30657:
        /*0108*/ 	.byte	0x04, 0x36
        /*010a*/ 	.short	(.L_30659 - .L_30658)
.L_30658:
        /*010c*/ 	.word	0x00000008
.L_30659:


//--------------------- .nv.info._Z9cuda_gemmIiLi128ELi1ELi1ELi32ELi4ELi4ELi64ELi0ELi0EEviiiPT_S1_S1_iii --------------------------
	.section	.nv.info._Z9cuda_gemmIiLi128ELi1ELi1ELi32ELi4ELi4ELi64ELi0ELi0EEviiiPT_S1_S1_iii,"",@"SHT_CUDA_INFO"
	.sectionflags	@""
	.align	4


	//----- nvinfo : EIATTR_CUDA_API_VERSION
	.align		4
        /*0000*/ 	.byte	0x04, 0x37
        /*0002*/ 	.short	(.L_30661 - .L_30660)
.L_30660:
        /*0004*/ 	.word	0x00000082


	//----- nvinfo : EIATTR_KPARAM_INFO
	.align		4
.L_30661:
        /*0008*/ 	.byte	0x04, 0x17
        /*000a*/ 	.short	(.L_30663 - .L_30662)
.L_30662:
        /*000c*/ 	.word	0x00000000
        /*0010*/ 	.short	0x0008
        /*0012*/ 	.short	0x0030
        /*0014*/ 	.byte	0x00, 0xf0, 0x11, 0x00


	//----- nvinfo : EIATTR_KPARAM_INFO
	.align		4
.L_30663:
        /*0018*/ 	.byte	0x04, 0x17
        /*001a*/ 	.short	(.L_30665 - .L_30664)
.L_30664:
        /*001c*/ 	.word	0x00000000
        /*0020*/ 	.short	0x0007
        /*0022*/ 	.short	0x002c
        /*0024*/ 	.byte	0x00, 0xf0, 0x11, 0x00


	//----- nvinfo : EIATTR_KPARAM_INFO
	.align		4
.L_30665:
        /*0028*/ 	.byte	0x04, 0x17
        /*002a*/ 	.short	(.L_30667 - .L_30666)
.L_30666:
        /*002c*/ 	.word	0x00000000
        /*0030*/ 	.short	0x0006
        /*0032*/ 	.short	0x0028
        /*0034*/ 	.byte	0x00, 0xf0, 0x11, 0x00


	//----- nvinfo : EIATTR_KPARAM_INFO
	.align		4
.L_30667:
        /*0038*/ 	.byte	0x04, 0x17
        /*003a*/ 	.short	(.L_30669 - .L_30668)
.L_30668:
        /*003c*/ 	.word	0x00000000
        /*0040*/ 	.short	0x0005
        /*0042*/ 	.short	0x0020
        /*0044*/ 	.byte	0x00, 0xf5, 0x21, 0x00


	//----- nvinfo : EIATTR_KPARAM_INFO
	.align		4
.L_30669:
        /*0048*/ 	.byte	0x04, 0x17
        /*004a*/ 	.short	(.L_30671 - .L_30670)
.L_30670:
        /*004c*/ 	.word	0x00000000
        /*0050*/ 	.short	0x0004
        /*0052*/ 	.short	0x0018
        /*0054*/ 	.byte	0x00, 0xf5, 0x21, 0x00


	//----- nvinfo : EIATTR_KPARAM_INFO
	.align		4
.L_30671:
        /*0058*/ 	.byte	0x04, 0x17
        /*005a*/ 	.short	(.L_30673 - .L_30672)
.L_30672:
        /*005c*/ 	.word	0x00000000
        /*0060*/ 	.short	0x0003
        /*0062*/ 	.short	0x0010
        /*0064*/ 	.byte	0x00, 0xf5, 0x21, 0x00


	//----- nvinfo : EIATTR_KPARAM_INFO
	.align		4
.L_30673:
        /*0068*/ 	.byte	0x04, 0x17
        /*006a*/ 	.short	(.L_30675 - .L_30674)
.L_30674:
        /*006c*/ 	.word	0x00000000
        /*0070*/ 	.short	0x0002
        /*0072*/ 	.short	0x0008
        /*0074*/ 	.byte	0x00, 0xf0, 0x11, 0x00


	//----- nvinfo : EIATTR_KPARAM_INFO
	.align		4
.L_30675:
        /*0078*/ 	.byte	0x04, 0x17
        /*007a*/ 	.short	(.L_30677 - .L_30676)
.L_30676:
        /*007c*/ 	.word	0x00000000
        /*0080*/ 	.short	0x0001
        /*0082*/ 	.short	0x0004
        /*0084*/ 	.byte	0x00, 0xf0, 0x11, 0x00


	//----- nvinfo : EIATTR_KPARAM_INFO
	.align		4
.L_30677:
        /*0088*/ 	.byte	0x04, 0x17
        /*008a*/ 	.short	(.L_30679 - .L_30678)
.L_30678:
        /*008c*/ 	.word	0x00000000
        /*0090*/ 	.short	0x0000
        /*0092*/ 	.short	0x0000
        /*0094*/ 	.byte	0x00, 0xf0, 0x11, 0x00


	//----- nvinfo : EIATTR_SPARSE_MMA_MASK
	.align		4
.L_30679:
        /*0098*/ 	.byte	0x03, 0x50
        /*009a*/ 	.short	0x0000


	//----- nvinfo : EIATTR_MAXREG_COUNT
	.align		4
        /*009c*/ 	.byte	0x03, 0x1b
        /*009e*/ 	.short	0x00ff


	//----- nvinfo : EIATTR_NUM_BARRIERS
	.align		4
        /*00a0*/ 	.byte	0x02, 0x4c
        /*00a2*/ 	.byte	0x01
	.zero		1


	//----- nvinfo : EIATTR_MERCURY_ISA_VERSION
	.align		4
        /*00a4*/ 	.byte	0x03, 0x5f
        /*00a6*/ 	.short	0x0101


	//----- nvinfo : EIATTR_COOP_GROUP_MASK_REGIDS
	.align		4
        /*00a8*/ 	.byte	0x04, 0x29
        /*00aa*/ 	.short	(.L_30681 - .L_30680)


	//   ....[0]....
.L_30680:
        /*00ac*/ 	.word	0xffffffff


	//   ....[1]....
        /*00b0*/ 	.word	0xffffffff


	//   ....[2]....
        /*00b4*/ 	.word	0xffffffff


	//   ....[3]....
        /*00b8*/ 	.word	0xffffffff


	//   ....[4]....
        /*00bc*/ 	.word	0x05000018


	//   ....[5]....
        /*00c0*/ 	.word	0x05000018


	//   ....[6]....
        /*00c4*/ 	.word	0x05000018


	//   ....[7]....
        /*00c8*/ 	.word	0x05000018


	//----- nvinfo : EIATTR_COOP_GROUP_INSTR_OFFSETS
	.align		4
.L_30681:
        /*00cc*/ 	.byte	0x04, 0x28
        /*00ce*/ 	.short	(.L_30683 - .L_30682)


	//   ....[0]....
.L_30682:
        /*00d0*/ 	.word	0x00000dd0


	//   ....[1]....
        /*00d4*/ 	.word	0x00000e20


	//   ....[2]....
        /*00d8*/ 	.word	0x00000e80


	//   ....[3]....
        /*00dc*/ 	.word	0x00000ee0


	//   ....[4]....
        /*00e0*/ 	.word	0x00001130


	//   ....[5]....
        /*00e4*/ 	.word	0x000011c0


	//   ....[6]....
        /*00e8*/ 	.word	0x00001250


	//   ....[7]....
        /*00ec*/ 	.word	0x000012e0


	//----- nvinfo : EIATTR_VRC_CTA_INIT_COUNT
	.align		4
.L_30683:
        /*00f0*/ 	.byte	0x02, 0x4a
	.zero		1
	.zero		1


	//----- nvinfo : EIATTR_EXIT_INSTR_OFFSETS
	.align		4
        /*00f4*/ 	.byte	0x04, 0x1c
        /*00f6*/ 	.short	(.L_30685 - .L_30684)


	//   ....[0]....
.L_30684:
        /*00f8*/ 	.word	0x00000620


	//   ....[1]....
        /*00fc*/ 	.word	0x000010d0


	//----- nvinfo : EIATTR_MAX_THREADS
	.align		4
.L_30685:
        /*0100*/ 	.byte	0x04, 0x05
        /*0102*/ 	.short	(.L_30687 - .L_30686)
.L_30686:
        /*0104*/ 	.word	0x00000080
        /*0108*/ 	.word	0x00000001
        /*010c*/ 	.word	0x00000001


	//----- nvinfo : EIATTR_CRS_STACK_SIZE
	.align		4
.L_30687:
        /*0110*/ 	.byte	0x04, 0x1e
        /*0112*/ 	.short	(.L_30689 - .L_30688)
.L_30688:
        /*0114*/ 	.word	0x00000000


	//----- nvinfo : EIATTR_CBANK_PARAM_SIZE
	.align		4
.L_30689:
        /*0118*/ 	.byte	0x03, 0x19
        /*011a*/ 	.short	0x0034


	//----- nvinfo : EIATTR_PARAM_CBANK
	.align		4
        /*011c*/ 	.byte	0x04, 0x0a
        /*011e*/ 	.short	(.L_30691 - .L_30690)
	.align		4
.L_30690:
        /*0120*/ 	.word	index@(.nv.constant0._Z9cuda_gemmIiLi128ELi1ELi1ELi32ELi4ELi4ELi64ELi0ELi0EEviiiPT_S1_S1_iii)
        /*0124*/ 	.short	0x0380
        /*0126*/ 	.short	0x0034


	//----- nvinfo : EIATTR_SW_WAR
	.align		4
.L_30691:
        /*0128*/ 	.byte	0x04, 0x36
        /*012a*/ 	.short	(.L_30693 - .L_30692)
.L_30692:
        /*012c*/ 	.word	0x00000008
.L_30693:


//--------------------- .nv.info._Z9cuda_gemmIiLi128ELi1ELi1ELi32ELi2ELi2ELi64ELi1ELi1EEviiiPT_S1_S1_iii --------------------------
	.section	.nv.info._Z9cuda_gemmIiLi128ELi1ELi1ELi32ELi2ELi2ELi64ELi1ELi1EEviiiPT_S1_S1_iii,"",@"SHT_CUDA_INFO"
	.sectionflags	@""
	.align	4


	//----- nvinfo : EIATTR_CUDA_API_VERSION
	.align		4
        /*0000*/ 	.byte	0x04, 0x37
        /*0002*/ 	.short	(.L_30695 - .L_30694)
.L_30694:
        /*0004*/ 	.word	0x00000082


	//----- nvinfo : EIATTR_KPARAM_INFO
	.align		4
.L_30695:
        /*0008*/ 	.byte	0x04, 0x17
        /*000a*/ 	.short	(.L_30697 - .L_30696)
.L_30696:
        /*000c*/ 	.word	0x00000000
        /*0010*/ 	.short	0x0008
        /*0012*/ 	.short	0x0030
        /*0014*/ 	.byte	0x00, 0xf0, 0x11, 0x00


	//----- nvinfo : EIATTR_KPARAM_INFO
	.align		4
.L_30697:
        /*0018*/ 	.byte	0x04, 0x17
        /*001a*/ 	.short	(.L_30699 - .L_30698)
.L_30698:
        /*001c*/ 	.word	0x00000000
        /*0020*/ 	.short	0x0007
        /*0022*/ 	.short	0x002c
        /*0024*/ 	.byte	0x00, 0xf0, 0x11, 0x00


	//----- nvinfo : EIATTR_KPARAM_INFO
	.align		4
.L_30699:
        /*0028*/ 	.byte	0x04, 0x17
        /*002a*/ 	.short	(.L_30701 - .L_30700)
.L_30700:
        /*002c*/ 	.word	0x00000000
        /*0030*/ 	.short	0x0006
        /*0032*/ 	.short	0x0028
        /*0034*/ 	.byte	0x00, 0xf0, 0x11, 0x00


	//----- nvinfo : EIATTR_KPARAM_INFO
	.align		4
.L_30701:
        /*0038*/ 	.byte	0x04, 0x17
        /*003a*/ 	.short	(.L_30703 - .L_30702)
.L_30702:
        /*003c*/ 	.word	0x00000000
        /*0040*/ 	.short	0x0005
        /*0042*/ 	.short	0x0020
        /*0044*/ 	.byte	0x00, 0xf5, 0x21, 0x00


	//----- nvinfo : EIATTR_KPARAM_INFO
	.align		4
.L_30703:
        /*0048*/ 	.byte	0x04, 0x17
        /*004a*/ 	.short	(.L_30705 - .L_30704)
.L_30704:
        /*004c*/ 	.word	0x00000000
        /*0050*/ 	.short	0x0004
        /*0052*/ 	.short	0x0018
        /*0054*/ 	.byte	0x00, 0xf5, 0x21, 0x00


	//----- nvinfo : EIATTR_KPARAM_INFO
	.align		4
.L_30705:
        /*0058*/ 	.byte	0x04, 0x17
        /*005a*/ 	.short	(.L_30707 - .L_30706)
.L_30706:
        /*005c*/ 	.word	0x00000000
        /*0060*/ 	.short	0x0003
        /*0062*/ 	.short	0x0010
        /*0064*/ 	.byte	0x00, 0xf5, 0x21, 0x00


	//----- nvinfo : EIATTR_KPARAM_INFO
	.align		4
.L_30707:
        /*0068*/ 	.byte	0x04, 0x17
        /*006a*/ 	.short	(.L_30709 - .L_30708)
.L_30708:
        /*006c*/ 	.word	0x00000000
        /*0070*/ 	.short	0x0002
        /*0072*/ 	.short	0x0008
        /*0074*/ 	.byte	0x00, 0xf0, 0x11, 0x00


	//----- nvinfo : EIATTR_KPARAM_INFO
	.align		4
.L_30709:
        /*0078*/ 	.byte	0x04, 0x17
        /*007a*/ 	.short	(.L_30711 - .L_30710)
.L_30710:
        /*007c*/ 	.word	0x00000000
        /*0080*/ 	.short	0x0001
        /*0082*/ 	.short	0x0004
        /*0084*/ 	.byte	0x00, 0xf0, 0x11, 0x00


	//----- nvinfo : EIATTR_KPARAM_INFO
	.align		4
.L_30711:
        /*0088*/ 	.byte	0x04, 0x17
        /*008a*/ 	.short	(.L_30713 - .L_30712)
.L_30712:
        /*008c*/ 	.word	0x00000000
        /*0090*/ 	.short	0x0000
        /*0092*/ 	.short	0x0000
        /*0094*/ 	.byte	0x00, 0xf0, 0x11, 0x00


	//----- nvinfo : EIATTR_SPARSE_MMA_MASK
	.align		4
.L_30713:
        /*0098*/ 	.byte	0x03, 0x50
        /*009a*/ 	.short	0x0000


	//----- nvinfo : EIATTR_MAXREG_COUNT
	.align		4
        /*009c*/ 	.byte	0x03, 0x1b
        /*009e*/ 	.short	0x00ff


	//----- nvinfo : EIATTR_NUM_BARRIERS
	.align		4
        /*00a0*/ 	.byte	0x02, 0x4c
        /*00a2*/ 	.byte	0x01
	.zero		1


	//----- nvinfo : EIATTR_MERCURY_ISA_VERSION
	.align		4
        /*00a4*/ 	.byte	0x03, 0x5f
        /*00a6*/ 	.short	0x0101


	//----- nvinfo : EIATTR_COOP_GROUP_MASK_REGIDS
	.align		4
        /*00a8*/ 	.byte	0x04, 0x29
        /*00aa*/ 	.short	(.L_30715 - .L_30714)


	//   ....[0]....
.L_30714:
        /*00ac*/ 	.word	0x05000002


	//   ....[1]....
        /*00b0*/ 	.word	0x05000002


	//----- nvinfo : EIATTR_COOP_GROUP_INSTR_OFFSETS
	.align		4
.L_30715:
        /*00b4*/ 	.byte	0x04, 0x28
        /*00b6*/ 	.short	(.L_30717 - .L_30716)


	//   ....[0]....
.L_30716:
        /*00b8*/ 	.word	0x000004b0


	//   ....[1]....
        /*00bc*/ 	.word	0x00000530


	//----- nvinfo : EIATTR_VRC_CTA_INIT_COUNT
	.align		4
.L_30717:
        /*00c0*/ 	.byte	0x02, 0x4a
	.zero		1
	.zero		1


	//----- nvinfo : EIATTR_EXIT_INSTR_OFFSETS
	.align		4
        /*00c4*/ 	.byte	0x04, 0x1c
        /*00c6*/ 	.short	(.L_30719 - .L_30718)


	//   ....[0]....
.L_30718:
        /*00c8*/ 	.word	0x000001c0


	//   ....[1]....
        /*00cc*/ 	.word	0x00000460


	//----- nvinfo : EIATTR_MAX_THREADS
	.align		4
.L_30719:
        /*00d0*/ 	.byte	0x04, 0x05
        /*00d2*/ 	.short	(.L_30721 - .L_30720)
.L_30720:
        /*00d4*/ 	.word	0x00000080
        /*00d8*/ 	.word	0x00000001
        /*00dc*/ 	.word	0x00000001


	//----- nvinfo : EIATTR_CRS_STACK_SIZE
	.align		4
.L_30721:
        /*00e0*/ 	.byte	0x04, 0x1e
        /*00e2*/ 	.short	(.L_30723 - .L_30722)
.L_30722:
        /*00e4*/ 	.word	0x00000000


	//----- nvinfo : EIATTR_CBANK_PARAM_SIZE
	.align		4
.L_30723:
        /*00e8*/ 	.byte	0x03, 0x19
        /*00ea*/ 	.short	0x0034


	//----- nvinfo : EIATTR_PARAM_CBANK
	.align		4
        /*00ec*/ 	.byte	0x04, 0x0a
        /*00ee*/ 	.short	(.L_30725 - .L_30724)
	.align		4
.L_30724:
        /*00f0*/ 	.word	index@(.nv.constant0._Z9cuda_gemmIiLi128ELi1ELi1ELi32ELi2ELi2ELi64ELi1ELi1EEviiiPT_S1_S1_iii)
        /*00f4*/ 	.short	0x0380
        /*00f6*/ 	.short	0x0034


	//----- nvinfo : EIATTR_SW_WAR
	.align		4
.L_30725:
        /*00f8*/ 	.byte	0x04, 0x36
        /*00fa*/ 	.short	(.L_30727 - .L_30726)
.L_30726:
        /*00fc*/ 	.word	0x00000008
.L_30727:


//--------------------- .nv.info._Z9cuda_gemmIiLi128ELi1ELi1ELi32ELi2ELi2ELi64ELi1ELi0EEviiiPT_S1_S1_iii --------------------------
	.section	.nv.info._Z9cuda_gemmIiLi128ELi1ELi1ELi32ELi2ELi2ELi64ELi1ELi0EEviiiPT_S1_S1_iii,"",@"SHT_CUDA_INFO"
	.sectionflags	@""
	.align	4


	//----- nvinfo : EIATTR_CUDA_API_VERSION
	.align		4
        /*0000*/ 	.byte	0x04, 0x37
        /*0002*/ 	.short	(.L_30729 - .L_30728)
.L_30728:
        /*0004*/ 	.word	0x00000082


	//----- nvinfo : EIATTR_KPARAM_INFO
	.align		4
.L_30729:
        /*0008*/ 	.byte	0x04, 0x17
        /*000a*/ 	.short	(.L_30731 - .L_30730)
.L_30730:
        /*000c*/ 	.word	0x00000000
        /*0010*/ 	.short	0x0008
        /*0012*/ 	.short	0x0030
        /*0014*/ 	.byte	0x00, 0xf0, 0x11, 0x00


	//----- nvinfo : EIATTR_KPARAM_INFO
	.align		4
.L_30731:
        /*0018*/ 	.byte	0x04, 0x17
        /*001a*/ 	.short	(.L_30733 - .L_30732)
.L_30732:
        /*001c*/ 	.word	0x00000000
        /*0020*/ 	.short	0x0007
        /*0022*/ 	.short	0x002c
        /*0024*/ 	.byte	0x00, 0xf0, 0x11, 0x00


	//----- nvinfo : EIATTR_KPARAM_INFO
	.align		4
.L_30733:
        /*0028*/ 	.byte	0x04, 0x17
        /*002a*/ 	.short	(.L_30735 - .L_30734)
.L_30734:
        /*002c*/ 	.word	0x00000000
        /*0030*/ 	.short	0x0006
        /*0032*/ 	.short	0x0028
        /*0034*/ 	.byte	0x00, 0xf0, 0x11, 0x00


	//----- nvinfo : EIATTR_KPARAM_INFO
	.align		4
.L_30735:
        /*0038*/ 	.byte	0x04, 0x17
        /*003a*/ 	.short	(.L_30737 - .L_30736)
.L_30736:
        /*003c*/ 	.word	0x00000000
        /*0040*/ 	.short	0x0005
        /*0042*/ 	.short	0x0020
        /*0044*/ 	.byte	0x00, 0xf5, 0x21, 0x00


	//----- nvinfo : EIATTR_KPARAM_INFO
	.align		4
.L_30737:
        /*0048*/ 	.byte	0x04, 0x17
        /*004a*/ 	.short	(.L_30739 - .L_30738)
.L_30738:
        /*004c*/ 	.word	0x00000000
        /*0050*/ 	.short	0x0004
        /*0052*/ 	.short	0x0018
        /*0054*/ 	.byte	0x00, 0xf5, 0x21, 0x00


	//----- nvinfo : EIATTR_KPARAM_INFO
	.align		4
.L_30739:
        /*0058*/ 	.byte	0x04, 0x17
        /*005a*/ 	.short	(.L_30741 - .L_30740)
.L_30740:
        /*005c*/ 	.word	0x00000000
        /*0060*/ 	.short	0x0003
        /*0062*/ 	.short	0x0010
        /*0064*/ 	.byte	0x00, 0xf5, 0x21, 0x00


	//----- nvinfo : EIATTR_KPARAM_INFO
	.align		4
.L_30741:
        /*0068*/ 	.byte	0x04, 0x17
        /*006a*/ 	.short	(.L_30743 - .L_30742)
.L_30742:
        /*006c*/ 	.word	0x00000000
        /*0070*/ 	.short	0x0002
        /*0072*/ 	.short	0x0008
        /*0074*/ 	.byte	0x00, 0xf0, 0x11, 0x00


	//----- nvinfo : EIATTR_KPARAM_INFO
	.align		4
.L_30743:
        /*0078*/ 	.byte	0x04, 0x17
        /*007a*/ 	.short	(.L_30745 - .L_30744)
.L_30744:
        /*007c*/ 	.word	0x00000000
        /*0080*/ 	.short	0x0001
        /*0082*/ 	.short	0x0004
        /*0084*/ 	.byte	0x00, 0xf0, 0x11, 0x00


	//----- nvinfo : EIATTR_KPARAM_INFO
	.align		4
.L_30745:
        /*0088*/ 	.byte	0x04, 0x17
        /*008a*/ 	.short	(.L_30747 - .L_30746)
.L_30746:
        /*008c*/ 	.word	0x00000000
        /*0090*/ 	.short	0x0000
        /*0092*/ 	.short	0x0000
        /*0094*/ 	.byte	0x00, 0xf0, 0x11, 0x00


	//----- nvinfo : EIATTR_SPARSE_MMA_MASK
	.align		4
.L_30747:
        /*0098*/ 	.byte	0x03, 0x50
        /*009a*/ 	.short	0x0000


	//----- nvinfo : EIATTR_MAXREG_COUNT
	.align		4
        /*009c*/ 	.byte	0x03, 0x1b
        /*009e*/ 	.short	0x00ff


	//----- nvinfo : EIATTR_NUM_BARRIERS
	.align		4
        /*00a0*/ 	.byte	0x02, 0x4c
        /*00a2*/ 	.byte	0x01
	.zero		1


	//----- nvinfo : EIATTR_MERCURY_ISA_VERSION
	.align		4
        /*00a4*/ 	.byte	0x03, 0x5f
        /*00a6*/ 	.short	0x0101


	//----- nvinfo : EIATTR_COOP_GROUP_MASK_REGIDS
	.align		4
        /*00a8*/ 	.byte	0x04, 0x29
        /*00aa*/ 	.short	(.L_30749 - .L_30748)


	//   ....[0]....
.L_30748:
        /*00ac*/ 	.word	0xffffffff


	//   ....[1]....
        /*00b0*/ 	.word	0xffffffff


	//   ....[2]....
        /*00b4*/ 	.word	0xffffffff


	//   ....[3]....
        /*00b8*/ 	.word	0xffffffff


	//   ....[4]....
        /*00bc*/ 	.word	0xffffffff


	//   ....[5]....
        /*00c0*/ 	.word	0xffffffff


	//   ....[6]....
        /*00c4*/ 	.word	0x05000013


	//   ....[7]....
        /*00c8*/ 	.word	0x05000013


	//   ....[8]....
        /*00cc*/ 	.word	0x05000013


	//   ....[9]....
        /*00d0*/ 	.word	0x05000013


	//   ....[10]....
        /*00d4*/ 	.word	0x05000013


	//   ....[11]....
        /*00d8*/ 	.word	0x05000013


	//----- nvinfo : EIATTR_COOP_GROUP_INSTR_OFFSETS
	.align		4
.L_30749:
        /*00dc*/ 	.byte	0x04, 0x28
        /*00de*/ 	.short	(.L_30751 - .L_30750)


	//   ....[0]....
.L_30750:
        /*00e0*/ 	.word	0x00000da0


	//   ....[1]....
        /*00e4*/ 	.word	0x00000e10


	//   ....[2]....
        /*00e8*/ 	.word	0x00000ff0


	//   ....[3]....
        /*00ec*/ 	.word	0x00001040


	//   ....[4]....
        /*00f0*/ 	.word	0x00001260


	//   ....[5]....
        /*00f4*/ 	.word	0x000012f0


	//   ....[6]....
        /*00f8*/ 	.word	0x000013e0


	//   ....[7]....
        /*00fc*/ 	.word	0x00001470


	//   ....[8]....
        /*0100*/ 	.word	0x00001500


	//   ....[9]....
        /*0104*/ 	.word	0x000015a0


	//   ....[10]....
        /*0108*/ 	.word	0x00001650


	//   ....[11]....
        /*010c*/ 	.word	0x00001700


	//----- nvinfo : EIATTR_VRC_CTA_INIT_COUNT
	.align		4
.L_30751:
        /*0110*/ 	.byte	0x02, 0x4a
	.zero		1
	.zero		1


	//----- nvinfo : EIATTR_EXIT_INSTR_OFFSETS
	.align		4
        /*0114*/ 	.byte	0x04, 0x1c
        /*0116*/ 	.short	(.L_30753 - .L_30752)


	//   ....[0]....
.L_30752:
        /*0118*/ 	.word	0x00000660


	//   ....[1]....
        /*011c*/ 	.word	0x00001380


	//----- nvinfo : EIATTR_MAX_THREADS
	.align		4
.L_30753:
        /*0120*/ 	.byte	0x04, 0x05
        /*0122*/ 	.short	(.L_30755 - .L_30754)
.L_30754:
        /*0124*/ 	.word	0x00000080
        /*0128*/ 	.word	0x00000001
        /*012c*/ 	.word	0x00000001


	//----- nvinfo : EIATTR_CRS_STACK_SIZE
	.align		4
.L_30755:
        /*0130*/ 	.byte	0x04, 0x1e
        /*0132*/ 	.short	(.L_30757 - .L_30756)
.L_30756:
        /*0134*/ 	.word	0x00000000


	//----- nvinfo : EIATTR_CBANK_PARAM_SIZE
	.align		4
.L_30757:
        /*0138*/ 	.byte	0x03, 0x19
        /*013a*/ 	.short	0x0034


	//----- nvinfo : EIATTR_PARAM_CBANK
	.align		4
        /*013c*/ 	.byte	0x04, 0x0a
        /*013e*/ 	.short	(.L_30759 - .L_30758)
	.align		4
.L_30758:
        /*0140*/ 	.word	index@(.nv.constant0._Z9cuda_gemmIiLi128ELi1ELi1ELi32ELi2ELi2ELi64ELi1ELi0EEviiiPT_S1_S1_iii)
        /*0144*/ 	.short	0x0380
        /*0146*/ 	.short	0x0034


	//----- nvinfo : EIATTR_SW_WAR
	.align		4
.L_30759:
        /*0148*/ 	.byte	0x04, 0x36
        /*014a*/ 	.short	(.L_30761 - .L_30760)
.L_30760:
        /*014c*/ 	.word	0x00000008
.L_30761:


//--------------------- .nv.info._Z9cuda_gemmIiLi128ELi1ELi1ELi32ELi2ELi2ELi64ELi0ELi1EEviiiPT_S1_S1_iii --------------------------
	.section	.nv.info._Z9cuda_gemmIiLi128ELi1ELi1ELi32ELi2ELi2ELi64ELi0ELi1EEviiiPT_S1_S1_iii,"",@"SHT_CUDA_INFO"
	.sectionflags	@""
	.align	4


	//----- nvinfo : EIATTR_CUDA_API_VERSION
	.align		4
        /*0000*/ 	.byte	0x04, 0x37
        /*0002*/ 	.short	(.L_30763 - .L_30762)
.L_30762:
        /*0004*/ 	.word	0x00000082


	//----- nvinfo : EIATTR_KPARAM_INFO
	.align		4
.L_30763:
        /*0008*/ 	.byte	0x04, 0x17
        /*000a*/ 	.short	(.L_30765 - .L_30764)
.L_30764:
        /*000c*/ 	.word	0x00000000
        /*0010*/ 	.short	0x0008
        /*0012*/ 	.short	0x0030
        /*0014*/ 	.byte	0x00, 0xf0, 0x11, 0x00


	//----- nvinfo : EIATTR_KPARAM_INFO
	.align		4
.L_30765:
        /*0018*/ 	.byte	0x04, 0x17
        /*001a*/ 	.short	(.L_30767 - .L_30766)
.L_30766:
        /*001c*/ 	.word	0x00000000
        /*0020*/ 	.short	0x0007
        /*0022*/ 	.short	0x002c
        /*0024*/ 	.byte	0x00, 0xf0, 0x11, 0x00


	//----- nvinfo : EIATTR_KPARAM_INFO
	.align		4
.L_30767:
        /*0028*/ 	.byte	0x04, 0x17
        /*002a*/ 	.short	(.L_30769 - .L_30768)
.L_30768:
        /*002c*/ 	.word	0x00000000
        /*0030*/ 	.short	0x0006
        /*0032*/ 	.short	0x0028
        /*0034*/ 	.byte	0x00, 0xf0, 0x11, 0x00


	//----- nvinfo : EIATTR_KPARAM_INFO
	.align		4
.L_30769:
        /*0038*/ 	.byte	0x04, 0x17
        /*003a*/ 	.short	(.L_30771 - .L_30770)
.L_30770:
        /*003c*/ 	.word	0x00000000
        /*0040*/ 	.short	0x0005
        /*0042*/ 	.short	0x0020
        /*0044*/ 	.byte	0x00, 0xf5, 0x21, 0x00


	//----- nvinfo : EIATTR_KPARAM_INFO
	.align		4
.L_30771:
        /*0048*/ 	.byte	0x04, 0x17
        /*004a*/ 	.short	(.L_30773 - .L_30772)
.L_30772:
        /*004c*/ 	.word	0x00000000
        /*0050*/ 	.short	0x0004
        /*0052*/ 	.short	0x0018
        /*0054*/ 	.byte	0x00, 0xf5, 0x21, 0x00


	//----- nvinfo : EIATTR_KPARAM_INFO
	.align		4
.L_30773:
        /*0058*/ 	.byte	0x04, 0x17
        /*005a*/ 	.short	(.L_30775 - .L_30774)
.L_30774:
        /*005c*/ 	.word	0x00000000
        /*0060*/ 	.short	0x0003
        /*0062*/ 	.short	0x0010
        /*0064*/ 	.byte	0x00, 0xf5, 0x21, 0x00


	//----- nvinfo : EIATTR_KPARAM_INFO
	.align		4
.L_30775:
        /*0068*/ 	.byte	0x04, 0x17
        /*006a*/ 	.short	(.L_30777 - .L_30776)
.L_30776:
        /*006c*/ 	.word	0x00000000
        /*0070*/ 	.short	0x0002
        /*0072*/ 	.short	0x0008
        /*0074*/ 	.byte	0x00, 0xf0, 0x11, 0x00


	//----- nvinfo : EIATTR_KPARAM_INFO
	.align		4
.L_30777:
        /*0078*/ 	.byte	0x04, 0x17
        /*007a*/ 	.short	(.L_30779 - .L_30778)
.L_30778:
        /*007c*/ 	.word	0x00000000
        /*0080*/ 	.short	0x0001
        /*0082*/ 	.short	0x0004
        /*0084*/ 	.byte	0x00, 0xf0, 0x11, 0x00


	//----- nvinfo : EIATTR_KPARAM_INFO
	.align		4
.L_30779:
        /*0088*/ 	.byte	0x04, 0x17
        /*008a*/ 	.short	(.L_30781 - .L_30780)
.L_30780:
        /*008c*/ 	.word	0x00000000
        /*0090*/ 	.short	0x0000
        /*0092*/ 	.short	0x0000
        /*0094*/ 	.byte	0x00, 0xf0, 0x11, 0x00


	//----- nvinfo : EIATTR_SPARSE_MMA_MASK
	.align		4
.L_30781:
        /*0098*/ 	.byte	0x03, 0x50
        /*009a*/ 	.short	0x0000


	//----- nvinfo : EIATTR_MAXREG_COUNT
	.align		4
        /*009c*/ 	.byte	0x03, 0x1b
        /*009e*/ 	.short	0x00ff


	//----- nvinfo : EIATTR_NUM_BARRIERS
	.align		4
        /*00a0*/ 	.byte	0x02, 0x4c
        /*00a2*/ 	.byte	0x01
	.zero		1


	//----- nvinfo : EIATTR_MERCURY_ISA_VERSION
	.align		4
        /*00a4*/ 	.byte	0x03, 0x5f
        /*00a6*/ 	.short	0x0101


	//----- nvinfo : EIATTR_COOP_GROUP_MASK_REGIDS
	.align		4
        /*00a8*/ 	.byte	0x04, 0x29
        /*00aa*/ 	.short	(.L_30783 - .L_30782)


	//   ....[0]....
.L_30782:
        /*00ac*/ 	.word	0x05000002


	//   ....[1]....
        /*00b0*/ 	.word	0x05000002


	//----- nvinfo : EIATTR_COOP_GROUP_INSTR_OFFSETS
	.align		4
.L_30783:
        /*00b4*/ 	.byte	0x04, 0x28
        /*00b6*/ 	.short	(.L_30785 - .L_30784)


	//   ....[0]....
.L_30784:
        /*00b8*/ 	.word	0x000004f0


	//   ....[1]....
        /*00bc*/ 	.word	0x00000570


	//----- nvinfo : EIATTR_VRC_CTA_INIT_COUNT
	.align		4
.L_30785:
        /*00c0*/ 	.byte	0x02, 0x4a
	.zero		1
	.zero		1


	//----- nvinfo : EIATTR_EXIT_INSTR_OFFSETS
	.align		4
        /*00c4*/ 	.byte	0x04, 0x1c
        /*00c6*/ 	.short	(.L_30787 - .L_30786)


	//   ....[0]....
.L_30786:
        /*00c8*/ 	.word	0x000001c0


	//   ....[1]....
        /*00cc*/ 	.word	0x000004a0


	//----- nvinfo : EIATTR_MAX_THREADS
	.align		4
.L_30787:
        /*00d0*/ 	.byte	0x04, 0x05
        /*00d2*/ 	.short	(.L_30789 - .L_30788)
.L_30788:
        /*00d4*/ 	.word	0x00000080
        /*00d8*/ 	.word	0x00000001
        /*00dc*/ 	.word	0x00000001


	//----- nvinfo : EIATTR_CRS_STACK_SIZE
	.align		4
.L_30789:
        /*00e0*/ 	.byte	0x04, 0x1e
        /*00e2*/ 	.short	(.L_30791 - .L_30790)
.L_30790:
        /*00e4*/ 	.word	0x00000000


	//----- nvinfo : EIATTR_CBANK_PARAM_SIZE
	.align		4
.L_30791:
        /*00e8*/ 	.byte	0x03, 0x19
        /*00ea*/ 	.short	0x0034


	//----- nvinfo : EIATTR_PARAM_CBANK
	.align		4
        /*00ec*/ 	.byte	0x04, 0x0a
        /*00ee*/ 	.short	(.L_30793 - .L_30792)
	.align		4
.L_30792:
        /*00f0*/ 	.word	index@(.nv.constant0._Z9cuda_gemmIiLi128ELi1ELi1ELi32ELi2ELi2ELi64ELi0ELi1EEviiiPT_S1_S1_iii)
        /*00f4*/ 	.short	0x0380
        /*00f6*/ 	.short	0x0034


	//----- nvinfo : EIATTR_SW_WAR
	.align		4
.L_30793:
        /*00f8*/ 	.byte	0x04, 0x36
        /*00fa*/ 	.short	(.L_30795 - .L_30794)
.L_30794:
        /*00fc*/ 	.word	0x00000008
.L_30795:


//--------------------- .nv.info._Z9cuda_gemmIiLi128ELi1ELi1ELi32ELi2ELi2ELi64ELi0ELi0EEviiiPT_S1_S1_iii --------------------------
	.section	.nv.info._Z9cuda_gemmIiLi128ELi1ELi1ELi32ELi2ELi2ELi64ELi0ELi0EEviiiPT_S1_S1_iii,"",@"SHT_CUDA_INFO"
	.sectionflags	@""
	.align	4


	//----- nvinfo : EIATTR_CUDA_API_VERSION
	.align		4
        /*0000*/ 	.byte	0x04, 0x37
        /*0002*/ 	.short	(.L_30797 - .L_30796)
.L_30796:
        /*0004*/ 	.word	0x00000082


	//----- nvinfo : EIATTR_KPARAM_INFO
	.align		4
.L_30797:
        /*0008*/ 	.byte	0x04, 0x17
        /*000a*/ 	.short	(.L_30799 - .L_30798)
.L_30798:
        /*000c*/ 	.word	0x00000000
        /*0010*/ 	.short	0x0008
        /*0012*/ 	.short	0x0030
        /*0014*/ 	.byte	0x00, 0xf0, 0x11, 0x00


	//----- nvinfo : EIATTR_KPARAM_INFO
	.align		4
.L_30799:
        /*0018*/ 	.byte	0x04, 0x17
        /*001a*/ 	.short	(.L_30801 - .L_30800)
.L_30800:
        /*001c*/ 	.word	0x00000000
        /*0020*/ 	.short	0x0007
        /*0022*/ 	.short	0x002c
        /*0024*/ 	.byte	0x00, 0xf0, 0x11, 0x00


	//----- nvinfo : EIATTR_KPARAM_INFO
	.align		4
.L_30801:
        /*0028*/ 	.byte	0x04, 0x17
        /*002a*/ 	.short	(.L_30803 - .L_30802)
.L_30802:
        /*002c*/ 	.word	0x00000000
        /*0030*/ 	.short	0x0006
        /*0032*/ 	.short	0x0028
        /*0034*/ 	.byte	0x00, 0xf0, 0x11, 0x00


	//----- nvinfo : EIATTR_KPARAM_INFO
	.align		4
.L_30803:
        /*0038*/ 	.byte	0x04, 0x17
        /*003a*/ 	.short	(.L_30805 - .L_30804)
.L_30804:
        /*003c*/ 	.word	0x00000000
        /*0040*/ 	.short	0x0005
        /*0042*/ 	.short	0x0020
        /*0044*/ 	.byte	0x00, 0xf5, 0x21, 0x00


	//----- nvinfo : EIATTR_KPARAM_INFO
	.align		4
.L_30805:
        /*0048*/ 	.byte	0x04, 0x17
        /*004a*/ 	.short	(.L_30807 - .L_30806)
.L_30806:
        /*004c*/ 	.word	0x00000000
        /*0050*/ 	.short	0x0004
        /*0052*/ 	.short	0x0018
        /*0054*/ 	.byte	0x00, 0xf5, 0x21, 0x00


	//----- nvinfo : EIATTR_KPARAM_INFO
	.align		4
.L_30807:
        /*0058*/ 	.byte	0x04, 0x17
        /*005a*/ 	.short	(.L_30809 - .L_30808)
.L_30808:
        /*005c*/ 	.word	0x00000000
        /*0060*/ 	.short	0x0003
        /*0062*/ 	.short	0x0010
        /*0064*/ 	.byte	0x00, 0xf5, 0x21, 0x00


	//----- nvinfo : EIATTR_KPARAM_INFO
	.align		4
.L_30809:
        /*0068*/ 	.byte	0x04, 0x17
        /*006a*/ 	.short	(.L_30811 - .L_30810)
.L_30810:
        /*006c*/ 	.word	0x00000000
        /*0070*/ 	.short	0x0002
        /*0072*/ 	.short	0x0008
        /*0074*/ 	.byte	0x00, 0xf0, 0x11, 0x00


	//----- nvinfo : EIATTR_KPARAM_INFO
	.align		4
.L_30811:
        /*0078*/ 	.byte	0x04, 0x17
        /*007a*/ 	.short	(.L_30813 - .L_30812)
.L_30812:
        /*007c*/ 	.word	0x00000000
        /*0080*/ 	.short	0x0001
        /*0082*/ 	.short	0x0004
        /*0084*/ 	.byte	0x00, 0xf0, 0x11, 0x00


	//----- nvinfo : EIATTR_KPARAM_INFO
	.align		4
.L_30813:
        /*0088*/ 	.byte	0x04, 0x17
        /*008a*/ 	.short	(.L_30815 - .L_30814)
.L_30814:
        /*008c*/ 	.word	0x00000000
        /*0090*/ 	.short	0x0000
        /*0092*/ 	.short	0x0000
        /*0094*/ 	.byte	0x00, 0xf0, 0x11, 0x00


	//----- nvinfo : EIATTR_SPARSE_MMA_MASK
	.align		4
.L_30815:
        /*0098*/ 	.byte	0x03, 0x50
        /*009a*/ 	.short	0x0000


	//----- nvinfo : EIATTR_MAXREG_COUNT
	.align		4
        /*009c*/ 	.byte	0x03, 0x1b
        /*009e*/ 	.short	0x00ff


	//----- nvinfo : EIATTR_NUM_BARRIERS
	.align		4
        /*00a0*/ 	.byte	0x02, 0x4c
        /*00a2*/ 	.byte	0x01
	.zero		1


	//----- nvinfo : EIATTR_MERCURY_ISA_VERSION
	.align		4
        /*00a4*/ 	.byte	0x03, 0x5f
        /*00a6*/ 	.short	0x0101


	//----- nvinfo : EIATTR_COOP_GROUP_MASK_REGIDS
	.align		4
        /*00a8*/ 	.byte	0x04, 0x29
        /*00aa*/ 	.short	(.L_30817 - .L_30816)


	//   ....[0]....
.L_30816:
        /*00ac*/ 	.word	0xffffffff


	//   ....[1]....
        /*00b0*/ 	.word	0xffffffff


	//   ....[2]....
        /*00b4*/ 	.word	0xffffffff


	//   ....[3]....
        /*00b8*/ 	.word	0xffffffff


	//   ....[4]....
        /*00bc*/ 	.word	0xffffffff


	//   ....[5]....
        /*00c0*/ 	.word	0xffffffff


	//   ....[6]....
        /*00c4*/ 	.word	0x05000013


	//   ....[7]....
        /*00c8*/ 	.word	0x05000013


	//   ....[8]....
        /*00cc*/ 	.word	0x05000013


	//   ....[9]....
        /*00d0*/ 	.word	0x05000013


	//   ....[10]....
        /*00d4*/ 	.word	0x05000013


	//   ....[11]....
        /*00d8*/ 	.word	0x05000013


	//----- nvinfo : EIATTR_COOP_GROUP_INSTR_OFFSETS
	.align		4
.L_30817:
        /*00dc*/ 	.byte	0x04, 0x28
        /*00de*/ 	.short	(.L_30819 - .L_30818)


	//   ....[0]....
.L_30818:
        /*00e0*/ 	.word	0x00000df0


	//   ....[1]....
        /*00e4*/ 	.word	0x00000e60


	//   ....[2]....
        /*00e8*/ 	.word	0x00001040


	//   ....[3]....
        /*00ec*/ 	.word	0x00001090


	//   ....[4]....
        /*00f0*/ 	.word	0x000012b0


	//   ....[5]....
        /*00f4*/ 	.word	0x00001340


	//   ....[6]....
        /*00f8*/ 	.word	0x00001450


	//   ....[7]....
        /*00fc*/ 	.word	0x000014e0


	//   ....[8]....
        /*0100*/ 	.word	0x00001570


	//   ....[9]....
        /*0104*/ 	.word	0x00001610


	//   ....[10]....
        /*0108*/ 	.word	0x000016c0


	//   ....[11]....
        /*010c*/ 	.word	0x00001770


	//----- nvinfo : EIATTR_VRC_CTA_INIT_COUNT
	.align		4
.L_30819:
        /*0110*/ 	.byte	0x02, 0x4a
	.zero		1
	.zero		1


	//----- nvinfo : EIATTR_EXIT_INSTR_OFFSETS
	.align		4
        /*0114*/ 	.byte	0x04, 0x1c
        /*0116*/ 	.short	(.L_30821 - .L_30820)


	//   ....[0]....
.L_30820:
        /*0118*/ 	.word	0x00000660


	//   ....[1]....
        /*011c*/ 	.word	0x000013f0


	//----- nvinfo : EIATTR_MAX_THREADS
	.align		4
.L_30821:
        /*0120*/ 	.byte	0x04, 0x05
        /*0122*/ 	.short	(.L_30823 - .L_30822)
.L_30822:
        /*0124*/ 	.word	0x00000080
        /*0128*/ 	.word	0x00000001
        /*012c*/ 	.word	0x00000001


	//----- nvinfo : EIATTR_CRS_STACK_SIZE
	.align		4
.L_30823:
        /*0130*/ 	.byte	0x04, 0x1e
        /*0132*/ 	.short	(.L_30825 - .L_30824)
.L_30824:
        /*0134*/ 	.word	0x00000000


	//----- nvinfo : EIATTR_CBANK_PARAM_SIZE
	.align		4
.L_30825:
        /*0138*/ 	.byte	0x03, 0x19
        /*013a*/ 	.short	0x0034


	//----- nvinfo : EIATTR_PARAM_CBANK
	.align		4
        /*013c*/ 	.byte	0x04, 0x0a
        /*013e*/ 	.short	(.L_30827 - .L_30826)
	.align		4
.L_30826:
        /*0140*/ 	.word	index@(.nv.constant0._Z9cuda_gemmIiLi128ELi1ELi1ELi32ELi2ELi2ELi64ELi0ELi0EEviiiPT_S1_S1_iii)
        /*0144*/ 	.short	0x0380
        /*0146*/ 	.short	0x0034


	//----- nvinfo : EIATTR_SW_WAR
	.align		4
.L_30827:
        /*0148*/ 	.byte	0x04, 0x36
        /*014a*/ 	.short	(.L_30829 - .L_30828)
.L_30828:
        /*014c*/ 	.word	0x00000008
.L_30829:


//--------------------- .nv.info._Z9cuda_gemmIiLi128ELi1ELi1ELi16ELi128ELi128ELi64ELi1ELi1EEviiiPT_S1_S1_iii --------------------------
	.section	.nv.info._Z9cuda_gemmIiLi128ELi1ELi1ELi16ELi128ELi128ELi64ELi1ELi1EEviiiPT_S1_S1_iii,"",@"SHT_CUDA_INFO"
	.sectionflags	@""
	.align	4


	//----- nvinfo : EIATTR_CUDA_API_VERSION
	.align		4
        /*0000*/ 	.byte	0x04, 0x37
        /*0002*/ 	.short	(.L_30831 - .L_30830)
.L_30830:
        /*0004*/ 	.word	0x00000082


	//----- nvinfo : EIATTR_KPARAM_INFO
	.align		4
.L_30831:
        /*0008*/ 	.byte	0x04, 0x17
        /*000a*/ 	.short	(.L_30833 - .L_30832)
.L_30832:
        /*000c*/ 	.word	0x00000000
        /*0010*/ 	.short	0x0008
        /*0012*/ 	.short	0x0030
        /*0014*/ 	.byte	0x00, 0xf0, 0x11, 0x00


	//----- nvinfo : EIATTR_KPARAM_INFO
	.align		4
.L_30833:
        /*0018*/ 	.byte	0x04, 0x17
        /*001a*/ 	.short	(.L_30835 - .L_30834)
.L_30834:
        /*001c*/ 	.word	0x00000000
        /*0020*/ 	.short	0x0007
        /*0022*/ 	.short	0x002c
        /*0024*/ 	.byte	0x00, 0xf0, 0x11, 0x00


	//----- nvinfo : EIATTR_KPARAM_INFO
	.align		4
.L_30835:
        /*0028*/ 	.byte	0x04, 0x17
        /*002a*/ 	.short	(.L_30837 - .L_30836)
.L_30836:
        /*002c*/ 	.word	0x00000000
        /*0030*/ 	.short	0x0006
        /*0032*/ 	.short	0x0028
        /*0034*/ 	.byte	0x00, 0xf0, 0x11, 0x00


	//----- nvinfo : EIATTR_KPARAM_INFO
	.align		4
.L_30837:
        /*0038*/ 	.byte	0x04, 0x17
        /*003a*/ 	.short	(.L_30839 - .L_30838)
.L_30838:
        /*003c*/ 	.word	0x00000000
        /*0040*/ 	.short	0x0005
        /*0042*/ 	.short	0x0020
        /*0044*/ 	.byte	0x00, 0xf5, 0x21, 0x00


	//----- nvinfo : EIATTR_KPARAM_INFO
	.align		4
.L_30839:
        /*0048*/ 	.byte	0x04, 0x17
        /*004a*/ 	.short	(.L_30841 - .L_30840)
.L_30840:
        /*004c*/ 	.word	0x00000000
        /*0050*/ 	.short	0x0004
        /*0052*/ 	.short	0x0018
        /*0054*/ 	.byte	0x00, 0xf5, 0x21, 0x00


	//----- nvinfo : EIATTR_KPARAM_INFO
	.align		4
.L_30841:
        /*0058*/ 	.byte	0x04, 0x17
        /*005a*/ 	.short	(.L_30843 - .L_30842)
.L_30842:
        /*005c*/ 	.word	0x00000000
        /*0060*/ 	.short	0x0003
        /*0062*/ 	.short	0x0010
        /*0064*/ 	.byte	0x00, 0xf5, 0x21, 0x00


	//----- nvinfo : EIATTR_KPARAM_INFO
	.align		4
.L_30843:
        /*0068*/ 	.byte	0x04, 0x17
        /*006a*/ 	.short	(.L_30845 - .L_30844)
.L_30844:
        /*006c*/ 	.word	0x00000000
        /*0070*/ 	.short	0x0002
        /*0072*/ 	.short	0x0008
        /*0074*/ 	.byte	0x00, 0xf0, 0x11, 0x00


	//----- nvinfo : EIATTR_KPARAM_INFO
	.align		4
.L_30845:
        /*0078*/ 	.byte	0x04, 0x17
        /*007a*/ 	.short	(.L_30847 - .L_30846)
.L_30846:
        /*007c*/ 	.word	0x00000000
        /*0080*/ 	.short	0x0001
        /*0082*/ 	.short	0x0004
        /*0084*/ 	.byte	0x00, 0xf0, 0x11, 0x00


	//----- nvinfo : EIATTR_KPARAM_INFO
	.align		4
.L_30847:
        /*0088*/ 	.byte	0x04, 0x17
        /*008a*/ 	.short	(.L_30849 - .L_30848)
.L_30848:
        /*008c*/ 	.word	0x00000000
        /*0090*/ 	.short	0x0000
        /*0092*/ 	.short	0x0000
        /*0094*/ 	.byte	0x00, 0xf0, 0x11, 0x00


	//----- nvinfo : EIATTR_SPARSE_MMA_MASK
	.align		4
.L_30849:
        /*0098*/ 	.byte	0x03, 0x50
        /*009a*/ 	.short	0x0000


	//----- nvinfo : EIATTR_MAXREG_COUNT
	.align		4
        /*009c*/ 	.byte	0x03, 0x1b
        /*009e*/ 	.short	0x00ff


	//----- nvinfo : EIATTR_NUM_BARRIERS
	.align		4
        /*00a0*/ 	.byte	0x02, 0x4c
        /*00a2*/ 	.byte	0x01
	.zero		1


	//----- nvinfo : EIATTR_MERCURY_ISA_VERSION
	.align		4
        /*00a4*/ 	.byte	0x03, 0x5f
        /*00a6*/ 	.short	0x0101


	//----- nvinfo : EIATTR_VRC_CTA_INIT_COUNT
	.align		4
        /*00a8*/ 	.byte	0x02, 0x4a
	.zero		1
	.zero		1


	//----- nvinfo : EIATTR_EXIT_INSTR_OFFSETS
	.align		4
        /*00ac*/ 	.byte	0x04, 0x1c
        /*00ae*/ 	.short	(.L_30851 - .L_30850)


	//   ....[0]....
.L_30850:
        /*00b0*/ 	.word	0x00000040


	//   ....[1]....
        /*00b4*/ 	.word	0x000001f0


	//   ....[2]....
        /*00b8*/ 	.word	0x00000330


	//----- nvinfo : EIATTR_MAX_THREADS
	.align		4
.L_30851:
        /*00bc*/ 	.byte	0x04, 0x05
        /*00be*/ 	.short	(.L_30853 - .L_30852)
.L_30852:
        /*00c0*/ 	.word	0x00000080
        /*00c4*/ 	.word	0x00000001
        /*00c8*/ 	.word	0x00000001


	//----- nvinfo : EIATTR_CRS_STACK_SIZE
	.align		4
.L_30853:
        /*00cc*/ 	.byte	0x04, 0x1e
        /*00ce*/ 	.short	(.L_30855 - .L_30854)
.L_30854:
        /*00d0*/ 	.word	0x00000000


	//----- nvinfo : EIATTR_CBANK_PARAM_SIZE
	.align		4
.L_30855:
        /*00d4*/ 	.byte	0x03, 0x19
        /*00d6*/ 	.short	0x0034


	//----- nvinfo : EIATTR_PARAM_CBANK
	.align		4
        /*00d8*/ 	.byte	0x04, 0x0a
        /*00da*/ 	.short	(.L_30857 - .L_30856)
	.align		4
.L_30856:
        /*00dc*/ 	.word	index@(.nv.constant0._Z9cuda_gemmIiLi128ELi1ELi1ELi16ELi128ELi128ELi64ELi1ELi1EEviiiPT_S1_S1_iii)
        /*00e0*/ 	.short	0x0380
        /*00e2*/ 	.short	0x0034


	//----- nvinfo : EIATTR_SW_WAR
	.align		4
.L_30857:
        /*00e4*/ 	.byte	0x04, 0x36
        /*00e6*/ 	.short	(.L_30859 - .L_30858)
.L_30858:
        /*00e8*/ 	.word	0x00000008
.L_30859:


//--------------------- .nv.info._Z9cuda_gemmIiLi128ELi1ELi1ELi16ELi128ELi128ELi64ELi1ELi0EEviiiPT_S1_S1_iii --------------------------
	.section	.nv.info._Z9cuda_gemmIiLi128ELi1ELi1ELi16ELi128ELi128ELi64ELi1ELi0EEviiiPT_S1_S1_iii,"",@"SHT_CUDA_INFO"
	.sectionflags	@""
	.align	4


	//----- nvinfo : EIATTR_CUDA_API_VERSION
	.align		4
        /*0000*/ 	.byte	0x04, 0x37
        /*0002*/ 	.short	(.L_30861 - .L_30860)
.L_30860:
        /*0004*/ 	.word	0x00000082


	//----- nvinfo : EIATTR_KPARAM_INFO
	.align		4
.L_30861:
        /*0008*/ 	.byte	0x04, 0x17
        /*000a*/ 	.short	(.L_30863 - .L_30862)
.L_30862:
        /*000c*/ 	.word	0x00000000
        /*0010*/ 	.short	0x0008
        /*0012*/ 	.short	0x0030
        /*0014*/ 	.byte	0x00, 0xf0, 0x11, 0x00


	//----- nvinfo : EIATTR_KPARAM_INFO
	.align		4
.L_30863:
        /*0018*/ 	.byte	0x04, 0x17
        /*001a*/ 	.short	(.L_30865 - .L_30864)
.L_30864:
        /*001c*/ 	.word	0x00000000
        /*0020*/ 	.short	0x0007
        /*0022*/ 	.short	0x002c
        /*0024*/ 	.byte	0x00, 0xf0, 0x11, 0x00


	//----- nvinfo : EIATTR_KPARAM_INFO
	.align		4
.L_30865:
        /*0028*/ 	.byte	0x04, 0x17
        /*002a*/ 	.short	(.L_30867 - .L_30866)
.L_30866:
        /*002c*/ 	.word	0x00000000
        /*0030*/ 	.short	0x0006
        /*0032*/ 	.short	0x0028
        /*0034*/ 	.byte	0x00, 0xf0, 0x11, 0x00


	//----- nvinfo : EIATTR_KPARAM_INFO
	.align		4
.L_30867:
        /*0038*/ 	.byte	0x04, 0x17
        /*003a*/ 	.short	(.L_30869 - .L_30868)
.L_30868:
        /*003c*/ 	.word	0x00000000
        /*0040*/ 	.short	0x0005
        /*0042*/ 	.short	0x0020
        /*0044*/ 	.byte	0x00, 0xf5, 0x21, 0x00


	//----- nvinfo : EIATTR_KPARAM_INFO
	.align		4
.L_30869:
        /*0048*/ 	.byte	0x04, 0x17
        /*004a*/ 	.short	(.L_30871 - .L_30870)
.L_30870:
        /*004c*/ 	.word	0x00000000
        /*0050*/ 	.short	0x0004
        /*0052*/ 	.short	0x0018
        /*0054*/ 	.byte	0x00, 0xf5, 0x21, 0x00


	//----- nvinfo : EIATTR_KPARAM_INFO
	.align		4
.L_30871:
        /*0058*/ 	.byte	0x04, 0x17
        /*005a*/ 	.short	(.L_30873 - .L_30872)
.L_30872:
        /*005c*/ 	.word	0x00000000
        /*0060*/ 	.short	0x0003
        /*0062*/ 	.short	0x0010
        /*0064*/ 	.byte	0x00, 0xf5, 0x21, 0x00


	//----- nvinfo : EIATTR_KPARAM_INFO
	.align		4
.L_30873:
        /*0068*/ 	.byte	0x04, 0x17
        /*006a*/ 	.short	(.L_30875 - .L_30874)
.L_30874:
        /*006c*/ 	.word	0x00000000
        /*0070*/ 	.short	0x0002
        /*0072*/ 	.short	0x0008
        /*0074*/ 	.byte	0x00, 0xf0, 0x11, 0x00


	//----- nvinfo : EIATTR_KPARAM_INFO
	.align		4
.L_30875:
        /*0078*/ 	.byte	0x04, 0x17
        /*007a*/ 	.short	(.L_30877 - .L_30876)
.L_30876:
        /*007c*/ 	.word	0x00000000
        /*0080*/ 	.short	0x0001
        /*0082*/ 	.short	0x0004
        /*0084*/ 	.byte	0x00, 0xf0, 0x11, 0x00


	//----- nvinfo : EIATTR_KPARAM_INFO
	.align		4
.L_30877:
        /*0088*/ 	.byte	0x04, 0x17
        /*008a*/ 	.short	(.L_30879 - .L_30878)
.L_30878:
        /*008c*/ 	.word	0x00000000
        /*0090*/ 	.short	0x0000
        /*0092*/ 	.short	0x0000
        /*0094*/ 	.byte	0x00, 0xf0, 0x11, 0x00


	//----- nvinfo : EIATTR_SPARSE_MMA_MASK
	.align		4
.L_30879:
        /*0098*/ 	.byte	0x03, 0x50
        /*009a*/ 	.short	0x0000


	//----- nvinfo : EIATTR_MAXREG_COUNT
	.align		4
        /*009c*/ 	.byte	0x03, 0x1b
        /*009e*/ 	.short	0x00ff


	//----- nvinfo : EIATTR_NUM_BARRIERS
	.align		4
        /*00a0*/ 	.byte	0x02, 0x4c
        /*00a2*/ 	.byte	0x01
	.zero		1


	//----- nvinfo : EIATTR_MERCURY_ISA_VERSION
	.align		4
        /*00a4*/ 	.byte	0x03, 0x5f
        /*00a6*/ 	.short	0x0101


	//----- nvinfo : EIATTR_COOP_GROUP_MASK_REGIDS
	.align		4
        /*00a8*/ 	.byte	0x04, 0x29
        /*00aa*/ 	.short	(.L_30881 - .L_30880)


	//   ....[0]....
.L_30880:
        /*00ac*/ 	.word	0xffffffff


	//   ....[1]....
        /*00b0*/ 	.word	0xffffffff


	//   ....[2]....
        /*00b4*/ 	.word	0xffffffff


	//   ....[3]....
        /*00b8*/ 	.word	0xffffffff


	//   ....[4]....
        /*00bc*/ 	.word	0xffffffff


	//   ....[5]....
        /*00c0*/ 	.word	0xffffffff


	//   ....[6]....
        /*00c4*/ 	.word	0xffffffff


	//   ....[7]....
        /*00c8*/ 	.word	0xffffffff


	//   ....[8]....
        /*00cc*/ 	.word	0xffffffff


	//   ....[9]....
        /*00d0*/ 	.word	0xffffffff


	//   ....[10]....
        /*00d4*/ 	.word	0xffffffff


	//   ....[11]....
        /*00d8*/ 	.word	0xffffffff


	//   ....[12]....
        /*00dc*/ 	.word	0xffffffff


	//   ....[13]....
        /*00e0*/ 	.word	0xffffffff


	//   ....[14]....
        /*00e4*/ 	.word	0xffffffff


	//   ....[15]....
        /*00e8*/ 	.word	0xffffffff


	//   ....[16]....
        /*00ec*/ 	.word	0xffffffff


	//   ....[17]....
        /*00f0*/ 	.word	0x05000048


	//   ....[18]....
        /*00f4*/ 	.word	0x05000048


	//   ....[19]....
        /*00f8*/ 	.word	0x05000048


	//   ....[20]....
        /*00fc*/ 	.word	0x05000048


	//   ....[21]....
        /*0100*/ 	.word	0x05000048


	//   ....[22]....
        /*0104*/ 	.word	0x05000048


	//   ....[23]....
        /*0108*/ 	.word	0x05000048


	//   ....[24]....
        /*010c*/ 	.word	0x05000048


	//   ....[25]....
        /*0110*/ 	.word	0x05000048


	//   ....[26]....
        /*0114*/ 	.word	0x05000048


	//   ....[27]....
        /*0118*/ 	.word	0x05000048


	//   ....[28]....
        /*011c*/ 	.word	0x05000048


	//   ....[29]....
        /*0120*/ 	.word	0x05000048


	//   ....[30]....
        /*0124*/ 	.word	0x05000048


	//   ....[31]....
        /*0128*/ 	.word	0x05000048


	//   ....[32]....
        /*012c*/ 	.word	0x05000048


	//----- nvinfo : EIATTR_COOP_GROUP_INSTR_OFFSETS
	.align		4
.L_30881:
        /*0130*/ 	.byte	0x04, 0x28
        /*0132*/ 	.short	(.L_30883 - .L_30882)


	//   ....[0]....
.L_30882:
        /*0134*/ 	.word	0x00001630


	//   ....[1]....
        /*0138*/ 	.word	0x00001690


	//   ....[2]....
        /*013c*/ 	.word	0x000016f0


	//   ....[3]....
        /*0140*/ 	.word	0x00001750


	//   ....[4]....
        /*0144*/ 	.word	0x000017b0


	//   ....[5]....
        /*0148*/ 	.word	0x00001810


	//   ....[6]....
        /*014c*/ 	.word	0x00001870


	//   ....[7]....
        /*0150*/ 	.word	0x000018d0


	//   ....[8]....
        /*0154*/ 	.word	0x00001930


	//   ....[9]....
        /*0158*/ 	.word	0x00001990


	//   ....[10]....
        /*015c*/ 	.word	0x000019f0


	//   ....[11]....
        /*0160*/ 	.word	0x00001a50


	//   ....[12]....
        /*0164*/ 	.word	0x00001ab0


	//   ....[13]....
        /*0168*/ 	.word	0x00001b10


	//   ....[14]....
        /*016c*/ 	.word	0x00001b70


	//   ....[15]....
        /*0170*/ 	.word	0x00001bd0


	//   ....[16]....
        /*0174*/ 	.word	0x00002050


	//   ....[17]....
        /*0178*/ 	.word	0x00002310


	//   ....[18]....
        /*017c*/ 	.word	0x00002390


	//   ....[19]....
        /*0180*/ 	.word	0x00002420


	//   ....[20]....
        /*0184*/ 	.word	0x000024b0


	//   ....[21]....
        /*0188*/ 	.word	0x00002540


	//   ....[22]....
        /*018c*/ 	.word	0x000025d0


	//   ....[23]....
        /*0190*/ 	.word	0x00002660


	//   ....[24]....
        /*0194*/ 	.word	0x000026f0


	//   ....[25]....
        /*0198*/ 	.word	0x00002780


	//   ....[26]....
        /*019c*/ 	.word	0x00002810


	//   ....[27]....
        /*01a0*/ 	.word	0x000028a0


	//   ....[28]....
        /*01a4*/ 	.word	0x00002930


	//   ....[29]....
        /*01a8*/ 	.word	0x000029c0


	//   ....[30]....
        /*01ac*/ 	.word	0x00002a50


	//   ....[31]....
        /*01b0*/ 	.word	0x00002ae0


	//   ....[32]....
        /*01b4*/ 	.word	0x00002b70


	//----- nvinfo : EIATTR_VRC_CTA_INIT_COUNT
	.align		4
.L_30883:
        /*01b8*/ 	.byte	0x02, 0x4a
	.zero		1
	.zero		1


	//----- nvinfo : EIATTR_EXIT_INSTR_OFFSETS
	.align		4
        /*01bc*/ 	.byte	0x04, 0x1c
        /*01be*/ 	.short	(.L_30885 - .L_30884)


	//   ....[0]....
.L_30884:
        /*01c0*/ 	.word	0x00000370


	//   ....[1]....
        /*01c4*/ 	.word	0x00002180


	//   ....[2]....
        /*01c8*/ 	.word	0x000022c0


	//----- nvinfo : EIATTR_MAX_THREADS
	.align		4
.L_30885:
        /*01cc*/ 	.byte	0x04, 0x05
        /*01ce*/ 	.short	(.L_30887 - .L_30886)
.L_30886:
        /*01d0*/ 	.word	0x00000080
        /*01d4*/ 	.word	0x00000001
        /*01d8*/ 	.word	0x00000001


	//----- nvinfo : EIATTR_CRS_STACK_SIZE
	.align		4
.L_30887:
        /*01dc*/ 	.byte	0x04, 0x1e
        /*01de*/ 	.short	(.L_30889 - .L_30888)
.L_30888:
        /*01e0*/ 	.word	0x00000000


	//----- nvinfo : EIATTR_CBANK_PARAM_SIZE
	.align		4
.L_30889:
        /*01e4*/ 	.byte	0x03, 0x19
        /*01e6*/ 	.short	0x0034


	//----- nvinfo : EIATTR_PARAM_CBANK
	.align		4
        /*01e8*/ 	.byte	0x04, 0x0a
        /*01ea*/ 	.short	(.L_30891 - .L_30890)
	.align		4
.L_30890:
        /*01ec*/ 	.word	index@(.nv.constant0._Z9cuda_gemmIiLi128ELi1ELi1ELi16ELi128ELi128ELi64ELi1ELi0EEviiiPT_S1_S1_iii)
        /*01f0*/ 	.short	0x0380
        /*01f2*/ 	.short	0x0034


	//----- nvinfo : EIATTR_SW_WAR
	.align		4
.L_30891:
        /*01f4*/ 	.byte	0x04, 0x36
        /*01f6*/ 	.short	(.L_30893 - .L_30892)
.L_30892:
        /*01f8*/ 	.word	0x00000008
.L_30893:


//--------------------- .nv.info._Z9cuda_gemmIiLi128ELi1ELi1ELi16ELi128ELi128ELi64ELi0ELi1EEviiiPT_S1_S1_iii --------------------------
	.section	.nv.info._Z9cuda_gemmIiLi128ELi1ELi1ELi16ELi128ELi128ELi64ELi0ELi1EEviiiPT_S1_S1_iii,"",@"SHT_CUDA_INFO"
	.sectionflags	@""
	.align	4


	//----- nvinfo : EIATTR_CUDA_API_VERSION
	.align		4
        /*0000*/ 	.byte	0x04, 0x37
        /*0002*/ 	.short	(.L_30895 - .L_30894)
.L_30894:
        /*0004*/ 	.word	0x00000082


	//----- nvinfo : EIATTR_KPARAM_INFO
	.align		4
.L_30895:
        /*0008*/ 	.byte	0x04, 0x17
        /*000a*/ 	.short	(.L_30897 - .L_30896)
.L_30896:
        /*000c*/ 	.word	0x00000000
        /*0010*/ 	.short	0x0008
        /*0012*/ 	.short	0x0030
        /*0014*/ 	.byte	0x00, 0xf0, 0x11, 0x00


	//----- nvinfo : EIATTR_KPARAM_INFO
	.align		4
.L_30897:
        /*0018*/ 	.byte	0x04, 0x17
        /*001a*/ 	.short	(.L_30899 - .L_30898)
.L_30898:
        /*001c*/ 	.word	0x00000000
        /*0020*/ 	.short	0x0007
        /*0022*/ 	.short	0x002c
        /*0024*/ 	.byte	0x00, 0xf0, 0x11, 0x00


	//----- nvinfo : EIATTR_KPARAM_INFO
	.align		4
.L_30899:
        /*0028*/ 	.byte	0x04, 0x17
        /*002a*/ 	.short	(.L_30901 - .L_30900)
.L_30900:
        /*002c*/ 	.word	0x00000000
        /*0030*/ 	.short	0x0006
        /*0032*/ 	.short	0x0028
        /*0034*/ 	.byte	0x00, 0xf0, 0x11, 0x00


	//----- nvinfo : EIATTR_KPARAM_INFO
	.align		4
.L_30901:
        /*0038*/ 	.byte	0x04, 0x17
        /*003a*/ 	.short	(.L_30903 - .L_30902)
.L_30902:
        /*003c*/ 	.word	0x00000000
        /*0040*/ 	.short	0x0005
        /*0042*/ 	.short	0x0020
        /*0044*/ 	.byte	0x00, 0xf5, 0x21, 0x00


	//----- nvinfo : EIATTR_KPARAM_INFO
	.align		4
.L_30903:
        /*0048*/ 	.byte	0x04, 0x17
        /*004a*/ 	.short	(.L_30905 - .L_30904)
.L_30904:
        /*004c*/ 	.word	0x00000000
        /*0050*/ 	.short	0x0004
        /*0052*/ 	.short	0x0018
        /*0054*/ 	.byte	0x00, 0xf5, 0x21, 0x00


	//----- nvinfo : EIATTR_KPARAM_INFO
	.align		4
.L_30905:
        /*0058*/ 	.byte	0x04, 0x17
        /*005a*/ 	.short	(.L_30907 - .L_30906)
.L_30906:
        /*005c*/ 	.word	0x00000000
        /*0060*/ 	.short	0x0003
        /*0062*/ 	.short	0x0010
        /*0064*/ 	.byte	0x00, 0xf5, 0x21, 0x00


	//----- nvinfo : EIATTR_KPARAM_INFO
	.align		4
.L_30907:
        /*0068*/ 	.byte	0x04, 0x17
        /*006a*/ 	.short	(.L_30909 - .L_30908)
.L_30908:
        /*006c*/ 	.word	0x00000000
        /*0070*/ 	.short	0x0002
        /*0072*/ 	.short	0x0008
        /*0074*/ 	.byte	0x00, 0xf0, 0x11, 0x00


	//----- nvinfo : EIATTR_KPARAM_INFO
	.align		4
.L_30909:
        /*0078*/ 	.byte	0x04, 0x17
        /*007a*/ 	.short	(.L_30911 - .L_30910)
.L_30910:
        /*007c*/ 	.word	0x00000000
        /*0080*/ 	.short	0x0001
        /*0082*/ 	.short	0x0004
        /*0084*/ 	.byte	0x00, 0xf0, 0x11, 0x00


	//----- nvinfo : EIATTR_KPARAM_INFO
	.align		4
.L_30911:
        /*0088*/ 	.byte	0x04, 0x17
        /*008a*/ 	.short	(.L_30913 - .L_30912)
.L_30912:
        /*008c*/ 	.word	0x00000000
        /*0090*/ 	.short	0x0000
        /*0092*/ 	.short	0x0000
        /*0094*/ 	.byte	0x00, 0xf0, 0x11, 0x00


	//----- nvinfo : EIATTR_SPARSE_MMA_MASK
	.align		4
.L_30913:
        /*0098*/ 	.byte	0x03, 0x50
        /*009a*/ 	.short	0x0000


	//----- nvinfo : EIATTR_MAXREG_COUNT
	.align		4
        /*009c*/ 	.byte	0x03, 0x1b
        /*009e*/ 	.short	0x00ff


	//----- nvinfo : EIATTR_NUM_BARRIERS
	.align		4
        /*00a0*/ 	.byte	0x02, 0x4c
        /*00a2*/ 	.byte	0x01
	.zero		1


	//----- nvinfo : EIATTR_MERCURY_ISA_VERSION
	.align		4
        /*00a4*/ 	.byte	0x03, 0x5f
        /*00a6*/ 	.short	0x0101


	//----- nvinfo : EIATTR_VRC_CTA_INIT_COUNT
	.align		4
        /*00a8*/ 	.byte	0x02, 0x4a
	.zero		1
	.zero		1


	//----- nvinfo : EIATTR_EXIT_INSTR_OFFSETS
	.align		4
        /*00ac*/ 	.byte	0x04, 0x1c
        /*00ae*/ 	.short	(.L_30915 - .L_30914)


	//   ....[0]....
.L_30914:
        /*00b0*/ 	.word	0x00000040


	//   ....[1]....
        /*00b4*/ 	.word	0x000001f0


	//   ....[2]....
        /*00b8*/ 	.word	0x000002b0


	//----- nvinfo : EIATTR_MAX_THREADS
	.align		4
.L_30915:
        /*00bc*/ 	.byte	0x04, 0x05
        /*00be*/ 	.short	(.L_30917 - .L_30916)
.L_30916:
        /*00c0*/ 	.word	0x00000080
        /*00c4*/ 	.word	0x00000001
        /*00c8*/ 	.word	0x00000001


	//----- nvinfo : EIATTR_CRS_STACK_SIZE
	.align		4
.L_30917:
        /*00cc*/ 	.byte	0x04, 0x1e
        /*00ce*/ 	.short	(.L_30919 - .L_30918)
.L_30918:
        /*00d0*/ 	.word	0x00000000


	//----- nvinfo : EIATTR_CBANK_PARAM_SIZE
	.align		4
.L_30919:
        /*00d4*/ 	.byte	0x03, 0x19
        /*00d6*/ 	.short	0x0034


	//----- nvinfo : EIATTR_PARAM_CBANK
	.align		4
        /*00d8*/ 	.byte	0x04, 0x0a
        /*00da*/ 	.short	(.L_30921 - .L_30920)
	.align		4
.L_30920:
        /*00dc*/ 	.word	index@(.nv.constant0._Z9cuda_gemmIiLi128ELi1ELi1ELi16ELi128ELi128ELi64ELi0ELi1EEviiiPT_S1_S1_iii)
        /*00e0*/ 	.short	0x0380
        /*00e2*/ 	.short	0x0034


	//----- nvinfo : EIATTR_SW_WAR
	.align		4
.L_30921:
        /*00e4*/ 	.byte	0x04, 0x36
        /*00e6*/ 	.short	(.L_30923 - .L_30922)
.L_30922:
        /*00e8*/ 	.word	0x00000008
.L_30923:


//--------------------- .nv.info._Z9cuda_gemmIiLi128ELi1ELi1ELi16ELi128ELi128ELi64ELi0ELi0EEviiiPT_S1_S1_iii --------------------------
	.section	.nv.info._Z9cuda_gemmIiLi128ELi1ELi1ELi16ELi128ELi128ELi64ELi0ELi0EEviiiPT_S1_S1_iii,"",@"SHT_CUDA_INFO"
	.sectionflags	@""
	.align	4


	//----- nvinfo : EIATTR_CUDA_API_VERSION
	.align		4
        /*0000*/ 	.byte	0x04, 0x37
        /*0002*/ 	.short	(.L_30925 - .L_30924)
.L_30924:
        /*0004*/ 	.word	0x00000082


	//----- nvinfo : EIATTR_KPARAM_INFO
	.align		4
.L_30925:
        /*0008*/ 	.byte	0x04, 0x17
        /*000a*/ 	.short	(.L_30927 - .L_30926)
.L_30926:
        /*000c*/ 	.word	0x00000000
        /*0010*/ 	.short	0x0008
        /*0012*/ 	.short	0x0030
        /*0014*/ 	.byte	0x00, 0xf0, 0x11, 0x00


	//----- nvinfo : EIATTR_KPARAM_INFO
	.align		4
.L_30927:
        /*0018*/ 	.byte	0x04, 0x17
        /*001a*/ 	.short	(.L_30929 - .L_30928)
.L_30928:
        /*001c*/ 	.word	0x00000000
        /*0020*/ 	.short	0x0007
        /*0022*/ 	.short	0x002c
        /*0024*/ 	.byte	0x00, 0xf0, 0x11, 0x00


	//----- nvinfo : EIATTR_KPARAM_INFO
	.align		4
.L_30929:
        /*0028*/ 	.byte	0x04, 0x17
        /*002a*/ 	.short	(.L_30931 - .L_30930)
.L_30930:
        /*002c*/ 	.word	0x00000000
        /*0030*/ 	.short	0x0006
        /*0032*/ 	.short	0x0028
        /*0034*/ 	.byte	0x00, 0xf0, 0x11, 0x00


	//----- nvinfo : EIATTR_KPARAM_INFO
	.align		4
.L_30931:
        /*0038*/ 	.byte	0x04, 0x17
        /*003a*/ 	.short	(.L_30933 - .L_30932)
.L_30932:
        /*003c*/ 	.word	0x00000000
        /*0040*/ 	.short	0x0005
        /*0042*/ 	.short	0x0020
        /*0044*/ 	.byte	0x00, 0xf5, 0x21, 0x00


	//----- nvinfo : EIATTR_KPARAM_INFO
	.align		4
.L_30933:
        /*0048*/ 	.byte	0x04, 0x17
        /*004a*/ 	.short	(.L_30935 - .L_30934)
.L_30934:
        /*004c*/ 	.word	0x00000000
        /*0050*/ 	.short	0x0004
        /*0052*/ 	.short	0x0018
        /*0054*/ 	.byte	0x00, 0xf5, 0x21, 0x00


	//----- nvinfo : EIATTR_KPARAM_INFO
	.align		4
.L_30935:
        /*0058*/ 	.byte	0x04, 0x17
        /*005a*/ 	.short	(.L_30937 - .L_30936)
.L_30936:
        /*005c*/ 	.word	0x00000000
        /*0060*/ 	.short	0x0003
        /*0062*/ 	.short	0x0010
        /*0064*/ 	.byte	0x00, 0xf5, 0x21, 0x00


	//----- nvinfo : EIATTR_KPARAM_INFO
	.align		4
.L_30937:
        /*0068*/ 	.byte	0x04, 0x17
        /*006a*/ 	.short	(.L_30939 - .L_30938)
.L_30938:
        /*006c*/ 	.word	0x00000000
        /*0070*/ 	.short	0x0002
        /*0072*/ 	.short	0x0008
        /*0074*/ 	.byte	0x00, 0xf0, 0x11, 0x00


	//----- nvinfo : EIATTR_KPARAM_INFO
	.align		4
.L_30939:
        /*0078*/ 	.byte	0x04, 0x17
        /*007a*/ 	.short	(.L_30941 - .L_30940)
.L_30940:
        /*007c*/ 	.word	0x00000000
        /*0080*/ 	.short	0x0001
        /*0082*/ 	.short	0x0004
        /*0084*/ 	.byte	0x00, 0xf0, 0x11, 0x00


	//----- nvinfo : EIATTR_KPARAM_INFO
	.align		4
.L_30941:
        /*0088*/ 	.byte	0x04, 0x17
        /*008a*/ 	.short	(.L_30943 - .L_30942)
.L_30942:
        /*008c*/ 	.word	0x00000000
        /*0090*/ 	.short	0x0000
        /*0092*/ 	.short	0x0000
        /*0094*/ 	.byte	0x00, 0xf0, 0x11, 0x00


	//----- nvinfo : EIATTR_SPARSE_MMA_MASK
	.align		4
.L_30943:
        /*0098*/ 	.byte	0x03, 0x50
        /*009a*/ 	.short	0x0000


	//----- nvinfo : EIATTR_MAXREG_COUNT
	.align		4
        /*009c*/ 	.byte	0x03, 0x1b
        /*009e*/ 	.short	0x00ff


	//----- nvinfo : EIATTR_NUM_BARRIERS
	.align		4
        /*00a0*/ 	.byte	0x02, 0x4c
        /*00a2*/ 	.byte	0x01
	.zero		1


	//----- nvinfo : EIATTR_MERCURY_ISA_VERSION
	.align		4
        /*00a4*/ 	.byte	0x03, 0x5f
        /*00a6*/ 	.short	0x0101


	//----- nvinfo : EIATTR_COOP_GROUP_MASK_REGIDS
	.align		4
        /*00a8*/ 	.byte	0x04, 0x29
        /*00aa*/ 	.short	(.L_30945 - .L_30944)


	//   ....[0]....
.L_30944:
        /*00ac*/ 	.word	0xffffffff


	//   ....[1]....
        /*00b0*/ 	.word	0xffffffff


	//   ....[2]....
        /*00b4*/ 	.word	0xffffffff


	//   ....[3]....
        /*00b8*/ 	.word	0xffffffff


	//   ....[4]....
        /*00bc*/ 	.word	0xffffffff


	//   ....[5]....
        /*00c0*/ 	.word	0xffffffff


	//   ....[6]....
        /*00c4*/ 	.word	0xffffffff


	//   ....[7]....
        /*00c8*/ 	.word	0xffffffff


	//   ....[8]....
        /*00cc*/ 	.word	0xffffffff


	//   ....[9]....
        /*00d0*/ 	.word	0xffffffff


	//   ....[10]....
        /*00d4*/ 	.word	0xffffffff


	//   ....[11]....
        /*00d8*/ 	.word	0xffffffff


	//   ....[12]....
        /*00dc*/ 	.word	0xffffffff


	//   ....[13]....
        /*00e0*/ 	.word	0xffffffff


	//   ....[14]....
        /*00e4*/ 	.word	0xffffffff


	//   ....[15]....
        /*00e8*/ 	.word	0xffffffff


	//   ....[16]....
        /*00ec*/ 	.word	0xffffffff


	//   ....[17]....
        /*00f0*/ 	.word	0x05000046


	//   ....[18]....
        /*00f4*/ 	.word	0x05000046


	//   ....[19]....
        /*00f8*/ 	.word	0x05000046


	//   ....[20]....
        /*00fc*/ 	.word	0x05000046


	//   ....[21]....
        /*0100*/ 	.word	0x05000046


	//   ....[22]....
        /*0104*/ 	.word	0x05000046


	//   ....[23]....
        /*0108*/ 	.word	0x05000046


	//   ....[24]....
        /*010c*/ 	.word	0x05000046


	//   ....[25]....
        /*0110*/ 	.word	0x05000046


	//   ....[26]....
        /*0114*/ 	.word	0x05000046


	//   ....[27]....
        /*0118*/ 	.word	0x05000046


	//   ....[28]....
        /*011c*/ 	.word	0x05000046


	//   ....[29]....
        /*0120*/ 	.word	0x05000046


	//   ....[30]....
        /*0124*/ 	.word	0x05000046


	//   ....[31]....
        /*0128*/ 	.word	0x05000046


	//   ....[32]....
        /*012c*/ 	.word	0x05000046


	//----- nvinfo : EIATTR_COOP_GROUP_INSTR_OFFSETS
	.align		4
.L_30945:
        /*0130*/ 	.byte	0x04, 0x28
        /*0132*/ 	.short	(.L_30947 - .L_30946)


	//   ....[0]....
.L_30946:
        /*0134*/ 	.word	0x00001660


	//   ....[1]....
        /*0138*/ 	.word	0x000016c0


	//   ....[2]....
        /*013c*/ 	.word	0x00001720


	//   ....[3]....
        /*0140*/ 	.word	0x00001780


	//   ....[4]....
        /*0144*/ 	.word	0x000017e0


	//   ....[5]....
        /*0148*/ 	.word	0x00001840


	//   ....[6]....
        /*014c*/ 	.word	0x000018a0


	//   ....[7]....
        /*0150*/ 	.word	0x00001900


	//   ....[8]....
        /*0154*/ 	.word	0x00001960


	//   ....[9]....
        /*0158*/ 	.word	0x000019c0


	//   ....[10]....
        /*015c*/ 	.word	0x00001a20


	//   ....[11]....
        /*0160*/ 	.word	0x00001a80


	//   ....[12]....
        /*0164*/ 	.word	0x00001ae0


	//   ....[13]....
        /*0168*/ 	.word	0x00001b40


	//   ....[14]....
        /*016c*/ 	.word	0x00001ba0


	//   ....[15]....
        /*0170*/ 	.word	0x00001c00


	//   ....[16]....
        /*0174*/ 	.word	0x00002080


	//   ....[17]....
        /*0178*/ 	.word	0x000026f0


	//   ....[18]....
        /*017c*/ 	.word	0x00002770


	//   ....[19]....
        /*0180*/ 	.word	0x00002800


	//   ....[20]....
        /*0184*/ 	.word	0x00002890


	//   ....[21]....
        /*0188*/ 	.word	0x00002920


	//   ....[22]....
        /*018c*/ 	.word	0x000029b0


	//   ....[23]....
        /*0190*/ 	.word	0x00002a40


	//   ....[24]....
        /*0194*/ 	.word	0x00002ad0


	//   ....[25]....
        /*0198*/ 	.word	0x00002b60


	//   ....[26]....
        /*019c*/ 	.word	0x00002bf0


	//   ....[27]....
        /*01a0*/ 	.word	0x00002c80


	//   ....[28]....
        /*01a4*/ 	.word	0x00002d10


	//   ....[29]....
        /*01a8*/ 	.word	0x00002da0


	//   ....[30]....
        /*01ac*/ 	.word	0x00002e30


	//   ....[31]....
        /*01b0*/ 	.word	0x00002ec0


	//   ....[32]....
        /*01b4*/ 	.word	0x00002f50


	//----- nvinfo : EIATTR_VRC_CTA_INIT_COUNT
	.align		4
.L_30947:
        /*01b8*/ 	.byte	0x02, 0x4a
	.zero		1
	.zero		1


	//----- nvinfo : EIATTR_EXIT_INSTR_OFFSETS
	.align		4
        /*01bc*/ 	.byte	0x04, 0x1c
        /*01be*/ 	.short	(.L_30949 - .L_30948)


	//   ....[0]....
.L_30948:
        /*01c0*/ 	.word	0x00000370


	//   ....[1]....
        /*01c4*/ 	.word	0x000021b0


	//   ....[2]....
        /*01c8*/ 	.word	0x000026a0


	//----- nvinfo : EIATTR_MAX_THREADS
	.align		4
.L_30949:
        /*01cc*/ 	.byte	0x04, 0x05
        /*01ce*/ 	.short	(.L_30951 - .L_30950)
.L_30950:
        /*01d0*/ 	.word	0x00000080
        /*01d4*/ 	.word	0x00000001
        /*01d8*/ 	.word	0x00000001


	//----- nvinfo : EIATTR_CRS_STACK_SIZE
	.align		4
.L_30951:
        /*01dc*/ 	.byte	0x04, 0x1e
        /*01de*/ 	.short	(.L_30953 - .L_30952)
.L_30952:
        /*01e0*/ 	.word	0x00000000


	//----- nvinfo : EIATTR_CBANK_PARAM_SIZE
	.align		4
.L_30953:
        /*01e4*/ 	.byte	0x03, 0x19
        /*01e6*/ 	.short	0x0034


	//----- nvinfo : EIATTR_PARAM_CBANK
	.align		4
        /*01e8*/ 	.byte	0x04, 0x0a
        /*01ea*/ 	.short	(.L_30955 - .L_30954)
	.align		4
.L_30954:
        /*01ec*/ 	.word	index@(.nv.constant0._Z9cuda_gemmIiLi128ELi1ELi1ELi16ELi128ELi128ELi64ELi0ELi0EEviiiPT_S1_S1_iii)
        /*01f0*/ 	.short	0x0380
        /*01f2*/ 	.short	0x0034


	//----- nvinfo : EIATTR_SW_WAR
	.align		4
.L_30955:
        /*01f4*/ 	.byte	0x04, 0x36
        /*01f6*/ 	.short	(.L_30957 - .L_30956)
.L_30956:
        /*01f8*/ 	.word	0x00000008
.L_30957:


//--------------------- .nv.info._Z9cuda_gemmIiLi128ELi1ELi1ELi16ELi64ELi64ELi64ELi1ELi1EEviiiPT_S1_S1_iii --------------------------
	.section	.nv.info._Z9cuda_gemmIiLi128ELi1ELi1ELi16ELi64ELi64ELi64ELi1ELi1EEviiiPT_S1_S1_iii,"",@"SHT_CUDA_INFO"
	.sectionflags	@""
	.align	4


	//----- nvinfo : EIATTR_CUDA_API_VERSION
	.align		4
        /*0000*/ 	.byte	0x04, 0x37
        /*0002*/ 	.short	(.L_30959 - .L_30958)
.L_30958:
        /*0004*/ 	.word	0x00000082


	//----- nvinfo : EIATTR_KPARAM_INFO
	.align		4
.L_30959:
        /*0008*/ 	.byte	0x04, 0x17
        /*000a*/ 	.short	(.L_30961 - .L_30960)
.L_30960:
        /*000c*/ 	.word	0x00000000
        /*0010*/ 	.short	0x0008
        /*0012*/ 	.short	0x0030
        /*0014*/ 	.byte	0x00, 0xf0, 0x11, 0x00


	//----- nvinfo : EIATTR_KPARAM_INFO
	.align		4
.L_30961:
        /*0018*/ 	.byte	0x04, 0x17
        /*001a*/ 	.short	(.L_30963 - .L_30962)
.L_30962:
        /*001c*/ 	.word	0x00000000
        /*0020*/ 	.short	0x0007
        /*0022*/ 	.short	0x002c
        /*0024*/ 	.byte	0x00, 0xf0, 0x11, 0x00


	//----- nvinfo : EIATTR_KPARAM_INFO
	.align		4
.L_30963:
        /*0028*/ 	.byte	0x04, 0x17
        /*002a*/ 	.short	(.L_30965 - .L_30964)
.L_30964:
        /*002c*/ 	.word	0x00000000
        /*0030*/ 	.short	0x0006
        /*0032*/ 	.short	0x0028
        /*0034*/ 	.byte	0x00, 0xf0, 0x11, 0x00


	//----- nvinfo : EIATTR_KPARAM_INFO
	.align		4
.L_30965:
        /*0038*/ 	.byte	0x04, 0x17
        /*003a*/ 	.short	(.L_30967 - .L_30966)
.L_30966:
        /*003c*/ 	.word	0x00000000
        /*0040*/ 	.short	0x0005
        /*0042*/ 	.short	0x0020
        /*0044*/ 	.byte	0x00, 0xf5, 0x21, 0x00


	//----- nvinfo : EIATTR_KPARAM_INFO
	.align		4
.L_30967:
        /*0048*/ 	.byte	0x04, 0x17
        /*004a*/ 	.short	(.L_30969 - .L_30968)
.L_30968:
        /*004c*/ 	.word	0x00000000
        /*0050*/ 	.short	0x0004
        /*0052*/ 	.short	0x0018
        /*0054*/ 	.byte	0x00, 0xf5, 0x21, 0x00


	//----- nvinfo : EIATTR_KPARAM_INFO
	.align		4
.L_30969:
        /*0058*/ 	.byte	0x04, 0x17
        /*005a*/ 	.short	(.L_30971 - .L_30970)
.L_30970:
        /*005c*/ 	.word	0x00000000
        /*0060*/ 	.short	0x0003
        /*0062*/ 	.short	0x0010
        /*0064*/ 	.byte	0x00, 0xf5, 0x21, 0x00


	//----- nvinfo : EIATTR_KPARAM_INFO
	.align		4
.L_30971:
        /*0068*/ 	.byte	0x04, 0x17
        /*006a*/ 	.short	(.L_30973 - .L_30972)
.L_30972:
        /*006c*/ 	.word	0x00000000
        /*0070*/ 	.short	0x0002
        /*0072*/ 	.short	0x0008
        /*0074*/ 	.byte	0x00, 0xf0, 0x11, 0x00


	//----- nvinfo : EIATTR_KPARAM_INFO
	.align		4
.L_30973:
        /*0078*/ 	.byte	0x04, 0x17
        /*007a*/ 	.short	(.L_30975 - .L_30974)
.L_30974:
        /*007c*/ 	.word	0x00000000
        /*0080*/ 	.short	0x0001
        /*0082*/ 	.short	0x0004
        /*0084*/ 	.byte	0x00, 0xf0, 0x11, 0x00


	//----- nvinfo : EIATTR_KPARAM_INFO
	.align		4
.L_30975:
        /*0088*/ 	.byte	0x04, 0x17
        /*008a*/ 	.short	(.L_30977 - .L_30976)
.L_30976:
        /*008c*/ 	.word	0x00000000
        /*0090*/ 	.short	0x0000
        /*0092*/ 	.short	0x0000
        /*0094*/ 	.byte	0x00, 0xf0, 0x11, 0x00


	//----- nvinfo : EIATTR_SPARSE_MMA_MASK
	.align		4
.L_30977:
        /*0098*/ 	.byte	0x03, 0x50
        /*009a*/ 	.short	0x0000


	//----- nvinfo : EIATTR_MAXREG_COUNT
	.align		4
        /*009c*/ 	.byte	0x03, 0x1b
        /*009e*/ 	.short	0x00ff


	//----- nvinfo : EIATTR_NUM_BARRIERS
	.align		4
        /*00a0*/ 	.byte	0x02, 0x4c
        /*00a2*/ 	.byte	0x01
	.zero		1


	//----- nvinfo : EIATTR_MERCURY_ISA_VERSION
	.align		4
        /*00a4*/ 	.byte	0x03, 0x5f
        /*00a6*/ 	.short	0x0101


	//----- nvinfo : EIATTR_VRC_CTA_INIT_COUNT
	.align		4
        /*00a8*/ 	.byte	0x02, 0x4a
	.zero		1
	.zero		1


	//----- nvinfo : EIATTR_EXIT_INSTR_OFFSETS
	.align		4
        /*00ac*/ 	.byte	0x04, 0x1c
        /*00ae*/ 	.short	(.L_30979 - .L_30978)


	//   ....[0]....
.L_30978:
        /*00b0*/ 	.word	0x00000040


	//   ....[1]....
        /*00b4*/ 	.word	0x00000200


	//   ....[2]....
        /*00b8*/ 	.word	0x00000300


	//----- nvinfo : EIATTR_MAX_THREADS
	.align		4
.L_30979:
        /*00bc*/ 	.byte	0x04, 0x05
        /*00be*/ 	.short	(.L_30981 - .L_30980)
.L_30980:
        /*00c0*/ 	.word	0x00000080
        /*00c4*/ 	.word	0x00000001
        /*00c8*/ 	.word	0x00000001


	//----- nvinfo : EIATTR_CRS_STACK_SIZE
	.align		4
.L_30981:
        /*00cc*/ 	.byte	0x04, 0x1e
        /*00ce*/ 	.short	(.L_30983 - .L_30982)
.L_30982:
        /*00d0*/ 	.word	0x00000000


	//----- nvinfo : EIATTR_CBANK_PARAM_SIZE
	.align		4
.L_30983:
        /*00d4*/ 	.byte	0x03, 0x19
        /*00d6*/ 	.short	0x0034


	//----- nvinfo : EIATTR_PARAM_CBANK
	.align		4
        /*00d8*/ 	.byte	0x04, 0x0a
        /*00da*/ 	.short	(.L_30985 - .L_30984)
	.align		4
.L_30984:
        /*00dc*/ 	.word	index@(.nv.constant0._Z9cuda_gemmIiLi128ELi1ELi1ELi16ELi64ELi64ELi64ELi1ELi1EEviiiPT_S1_S1_iii)
        /*00e0*/ 	.short	0x0380
        /*00e2*/ 	.short	0x0034


	//----- nvinfo : EIATTR_SW_WAR
	.align		4
.L_30985:
        /*00e4*/ 	.byte	0x04, 0x36
        /*00e6*/ 	.short	(.L_30987 - .L_30986)
.L_30986:
        /*00e8*/ 	.word	0x00000008
.L_30987:


//--------------------- .nv.info._Z9cuda_gemmIiLi128ELi1ELi1ELi16ELi64ELi64ELi64ELi1ELi0EEviiiPT_S1_S1_iii --------------------------
	.section	.nv.info._Z9cuda_gemmIiLi128ELi1ELi1ELi16ELi64ELi64ELi64ELi1ELi0EEviiiPT_S1_S1_iii,"",@"SHT_CUDA_INFO"
	.sectionflags	@""
	.align	4


	//----- nvinfo : EIATTR_CUDA_API_VERSION
	.align		4
        /*0000*/ 	.byte	0x04, 0x37
        /*0002*/ 	.short	(.L_30989 - .L_30988)
.L_30988:
        /*0004*/ 	.word	0x00000082


	//----- nvinfo : EIATTR_KPARAM_INFO
	.align		4
.L_30989:
        /*0008*/ 	.byte	0x04, 0x17
        /*000a*/ 	.short	(.L_30991 - .L_30990)
.L_30990:
        /*000c*/ 	.word	0x00000000
        /*0010*/ 	.short	0x0008
        /*0012*/ 	.short	0x0030
        /*0014*/ 	.byte	0x00, 0xf0, 0x11, 0x00


	//----- nvinfo : EIATTR_KPARAM_INFO
	.align		4
.L_30991:
        /*0018*/ 	.byte	0x04, 0x17
        /*001a*/ 	.short	(.L_30993 - .L_30992)
.L_30992:
        /*001c*/ 	.word	0x00000000
        /*0020*/ 	.short	0x0007
        /*0022*/ 	.short	0x002c
        /*0024*/ 	.byte	0x00, 0xf0, 0x11, 0x00


	//----- nvinfo : EIATTR_KPARAM_INFO
	.align		4
.L_30993:
        /*0028*/ 	.byte	0x04, 0x17
        /*002a*/ 	.short	(.L_30995 - .L_30994)
.L_30994:
        /*002c*/ 	.word	0x00000000
        /*0030*/ 	.short	0x0006
        /*0032*/ 	.short	0x0028
        /*0034*/ 	.byte	0x00, 0xf0, 0x11, 0x00


	//----- nvinfo : EIATTR_KPARAM_INFO
	.align		4
.L_30995:
        /*0038*/ 	.byte	0x04, 0x17
        /*003a*/ 	.short	(.L_30997 - .L_30996)
.L_30996:
        /*003c*/ 	.word	0x00000000
        /*0040*/ 	.short	0x0005
        /*0042*/ 	.short	0x0020
        /*0044*/ 	.byte	0x00, 0xf5, 0x21, 0x00


	//----- nvinfo : EIATTR_KPARAM_INFO
	.align		4
.L_30997:
        /*0048*/ 	.byte	0x04, 0x17
        /*004a*/ 	.short	(.L_30999 - .L_30998)
.L_30998:
        /*004c*/ 	.word	0x00000000
        /*0050*/ 	.short	0x0004
        /*0052*/ 	.short	0x0018
        /*0054*/ 	.byte	0x00, 0xf5, 0x21, 0x00


	//----- nvinfo : EIATTR_KPARAM_INFO
	.align		4
.L_30999:
        /*0058*/ 	.byte	0x04, 0x17
        /*005a*/ 	.short	(.L_31001 - .L_31000)
.L_31000:
        /*005c*/ 	.word	0x00000000
        /*0060*/ 	.short	0x0003
        /*0062*/ 	.short	0x0010
        /*0064*/ 	.byte	0x00, 0xf5, 0x21, 0x00


	//----- nvinfo : EIATTR_KPARAM_INFO
	.align		4
.L_31001:
        /*0068*/ 	.byte	0x04, 0x17
        /*006a*/ 	.short	(.L_31003 - .L_31002)
.L_31002:
        /*006c*/ 	.word	0x00000000
        /*0070*/ 	.short	0x0002
        /*0072*/ 	.short	0x0008
        /*0074*/ 	.byte	0x00, 0xf0, 0x11, 0x00


	//----- nvinfo : EIATTR_KPARAM_INFO
	.align		4
.L_31003:
        /*0078*/ 	.byte	0x04, 0x17
        /*007a*/ 	.short	(.L_31005 - .L_31004)
.L_31004:
        /*007c*/ 	.word	0x00000000
        /*0080*/ 	.short	0x0001
        /*0082*/ 	.short	0x0004
        /*0084*/ 	.byte	0x00, 0xf0, 0x11, 0x00


	//----- nvinfo : EIATTR_KPARAM_INFO
	.align		4
.L_31005:
        /*0088*/ 	.byte	0x04, 0x17
        /*008a*/ 	.short	(.L_31007 - .L_31006)
.L_31006:
        /*008c*/ 	.word	0x00000000
        /*0090*/ 	.short	0x0000
        /*0092*/ 	.short	0x0000
        /*0094*/ 	.byte	0x00, 0xf0, 0x11, 0x00


	//----- nvinfo : EIATTR_SPARSE_MMA_MASK
	.align		4
.L_31007:
        /*0098*/ 	.byte	0x03, 0x50
        /*009a*/ 	.short	0x0000


	//----- nvinfo : EIATTR_MAXREG_COUNT
	.align		4
        /*009c*/ 	.byte	0x03, 0x1b
        /*009e*/ 	.short	0x00ff


	//----- nvinfo : EIATTR_NUM_BARRIERS
	.align		4
        /*00a0*/ 	.byte	0x02, 0x4c
        /*00a2*/ 	.byte	0x01
	.zero		1


	//----- nvinfo : EIATTR_MERCURY_ISA_VERSION
	.align		4
        /*00a4*/ 	.byte	0x03, 0x5f
        /*00a6*/ 	.short	0x0101


	//----- nvinfo : EIATTR_COOP_GROUP_MASK_REGIDS
	.align		4
        /*00a8*/ 	.byte	0x04, 0x29
        /*00aa*/ 	.short	(.L_31009 - .L_31008)


	//   ....[0]....
.L_31008:
        /*00ac*/ 	.word	0xffffffff


	//   ....[1]....
        /*00b0*/ 	.word	0xffffffff


	//   ....[2]....
        /*00b4*/ 	.word	0xffffffff


	//   ....[3]....
        /*00b8*/ 	.word	0xffffffff


	//   ....[4]....
        /*00bc*/ 	.word	0xffffffff


	//   ....[5]....
        /*00c0*/ 	.word	0xffffffff


	//   ....[6]....
        /*00c4*/ 	.word	0xffffffff


	//   ....[7]....
        /*00c8*/ 	.word	0xffffffff


	//   ....[8]....
        /*00cc*/ 	.word	0xffffffff


	//   ....[9]....
        /*00d0*/ 	.word	0xffffffff


	//   ....[10]....
        /*00d4*/ 	.word	0xffffffff


	//   ....[11]....
        /*00d8*/ 	.word	0xffffffff


	//   ....[12]....
        /*00dc*/ 	.word	0xffffffff


	//   ....[13]....
        /*00e0*/ 	.word	0xffffffff


	//   ....[14]....
        /*00e4*/ 	.word	0xffffffff


	//   ....[15]....
        /*00e8*/ 	.word	0xffffffff


	//   ....[16]....
        /*00ec*/ 	.word	0xffffffff


	//   ....[17]....
        /*00f0*/ 	.word	0x05000043


	//   ....[18]....
        /*00f4*/ 	.word	0x05000043


	//   ....[19]....
        /*00f8*/ 	.word	0x05000043


	//   ....[20]....
        /*00fc*/ 	.word	0x05000043


	//   ....[21]....
        /*0100*/ 	.word	0x05000043


	//   ....[22]....
        /*0104*/ 	.word	0x05000043


	//   ....[23]....
        /*0108*/ 	.word	0x05000043


	//   ....[24]....
        /*010c*/ 	.word	0x05000043


	//   ....[25]....
        /*0110*/ 	.word	0x05000043


	//   ....[26]....
        /*0114*/ 	.word	0x05000043


	//   ....[27]....
        /*0118*/ 	.word	0x05000043


	//   ....[28]....
        /*011c*/ 	.word	0x05000043


	//   ....[29]....
        /*0120*/ 	.word	0x05000043


	//   ....[30]....
        /*0124*/ 	.word	0x05000043


	//   ....[31]....
        /*0128*/ 	.word	0x05000043


	//   ....[32]....
        /*012c*/ 	.word	0x05000043


	//----- nvinfo : EIATTR_COOP_GROUP_INSTR_OFFSETS
	.align		4
.L_31009:
        /*0130*/ 	.byte	0x04, 0x28
        /*0132*/ 	.short	(.L_31011 - .L_31010)


	//   ....[0]....
.L_31010:
        /*0134*/ 	.word	0x00001640


	//   ....[1]....
        /*0138*/ 	.word	0x000016a0


	//   ....[2]....
        /*013c*/ 	.word	0x00001700


	//   ....[3]....
        /*0140*/ 	.word	0x00001760


	//   ....[4]....
        /*0144*/ 	.word	0x000017c0


	//   ....[5]....
        /*0148*/ 	.word	0x00001820


	//   ....[6]....
        /*014c*/ 	.word	0x00001880


	//   ....[7]....
        /*0150*/ 	.word	0x000018e0


	//   ....[8]....
        /*0154*/ 	.word	0x00001940


	//   ....[9]....
        /*0158*/ 	.word	0x000019a0


	//   ....[10]....
        /*015c*/ 	.word	0x00001a00


	//   ....[11]....
        /*0160*/ 	.word	0x00001a60


	//   ....[12]....
        /*0164*/ 	.word	0x00001ac0


	//   ....[13]....
        /*0168*/ 	.word	0x00001b20


	//   ....[14]....
        /*016c*/ 	.word	0x00001b80


	//   ....[15]....
        /*0170*/ 	.word	0x00001be0


	//   ....[16]....
        /*0174*/ 	.word	0x000020d0


	//   ....[17]....
        /*0178*/ 	.word	0x000023a0


	//   ....[18]....
        /*017c*/ 	.word	0x00002430


	//   ....[19]....
        /*0180*/ 	.word	0x000024c0


	//   ....[20]....
        /*0184*/ 	.word	0x00002550


	//   ....[21]....
        /*0188*/ 	.word	0x000025e0


	//   ....[22]....
        /*018c*/ 	.word	0x00002670


	//   ....[23]....
        /*0190*/ 	.word	0x00002700


	//   ....[24]....
        /*0194*/ 	.word	0x00002790


	//   ....[25]....
        /*0198*/ 	.word	0x00002820


	//   ....[26]....
        /*019c*/ 	.word	0x000028b0


	//   ....[27]....
        /*01a0*/ 	.word	0x00002940


	//   ....[28]....
        /*01a4*/ 	.word	0x000029d0


	//   ....[29]....
        /*01a8*/ 	.word	0x00002a60


	//   ....[30]....
        /*01ac*/ 	.word	0x00002af0


	//   ....[31]....
        /*01b0*/ 	.word	0x00002b80


	//   ....[32]....
        /*01b4*/ 	.word	0x00002c10


	//----- nvinfo : EIATTR_VRC_CTA_INIT_COUNT
	.align		4
.L_31011:
        /*01b8*/ 	.byte	0x02, 0x4a
	.zero		1
	.zero		1


	//----- nvinfo : EIATTR_EXIT_INSTR_OFFSETS
	.align		4
        /*01bc*/ 	.byte	0x04, 0x1c
        /*01be*/ 	.short	(.L_31013 - .L_31012)


	//   ....[0]....
.L_31012:
        /*01c0*/ 	.word	0x00000370


	//   ....[1]....
        /*01c4*/ 	.word	0x00002200


	//   ....[2]....
        /*01c8*/ 	.word	0x00002350


	//----- nvinfo : EIATTR_MAX_THREADS
	.align		4
.L_31013:
        /*01cc*/ 	.byte	0x04, 0x05
        /*01ce*/ 	.short	(.L_31015 - .L_31014)
.L_31014:
        /*01d0*/ 	.word	0x00000080
        /*01d4*/ 	.word	0x00000001
        /*01d8*/ 	.word	0x00000001


	//----- nvinfo : EIATTR_CRS_STACK_SIZE
	.align		4
.L_31015:
        /*01dc*/ 	.byte	0x04, 0x1e
        /*01de*/ 	.short	(.L_31017 - .L_31016)
.L_31016:
        /*01e0*/ 	.word	0x00000000


	//----- nvinfo : EIATTR_CBANK_PARAM_SIZE
	.align		4
.L_31017:
        /*01e4*/ 	.byte	0x03, 0x19
        /*01e6*/ 	.short	0x0034


	//----- nvinfo : EIATTR_PARAM_CBANK
	.align		4
        /*01e8*/ 	.byte	0x04, 0x0a
        /*01ea*/ 	.short	(.L_31019 - .L_31018)
	.align		4
.L_31018:
        /*01ec*/ 	.word	index@(.nv.constant0._Z9cuda_gemmIiLi128ELi1ELi1ELi16ELi64ELi64ELi64ELi1ELi0EEviiiPT_S1_S1_iii)
        /*01f0*/ 	.short	0x0380
        /*01f2*/ 	.short	0x0034


	//----- nvinfo : EIATTR_SW_WAR
	.align		4
.L_31019:
        /*01f4*/ 	.byte	0x04, 0x36
        /*01f6*/ 	.short	(.L_31021 - .L_31020)
.L_31020:
        /*01f8*/ 	.word	0x00000008
.L_31021:


//--------------------- .nv.info._Z9cuda_gemmIiLi128ELi1ELi1ELi16ELi64ELi64ELi64ELi0ELi1EEviiiPT_S1_S1_iii --------------------------
	.section	.nv.info._Z9cuda_gemmIiLi128ELi1ELi1ELi16ELi64ELi64ELi64ELi0ELi1EEviiiPT_S1_S1_iii,"",@"SHT_CUDA_INFO"
	.sectionflags	@""
	.align	4


	//----- nvinfo : EIATTR_CUDA_API_VERSION
	.align		4
        /*0000*/ 	.byte	0x04, 0x37
        /*0002*/ 	.short	(.L_31023 - .L_31022)
.L_31022:
        /*0004*/ 	.word	0x00000082


	//----- nvinfo : EIATTR_KPARAM_INFO
	.align		4
.L_31023:
        /*0008*/ 	.byte	0x04, 0x17
        /*000a*/ 	.short	(.L_31025 - .L_31024)
.L_31024:
        /*000c*/ 	.word	0x00000000
        /*0010*/ 	.short	0x0008
        /*0012*/ 	.short	0x0030
        /*0014*/ 	.byte	0x00, 0xf0, 0x11, 0x00


	//----- nvinfo : EIATTR_KPARAM_INFO
	.align		4
.L_31025:
        /*0018*/ 	.byte	0x04, 0x17
        /*001a*/ 	.short	(.L_31027 - .L_31026)
.L_31026:
        /*001c*/ 	.word	0x00000000
        /*0020*/ 	.short	0x0007
        /*0022*/ 	.short	0x002c
        /*0024*/ 	.byte	0x00, 0xf0, 0x11, 0x00


	//----- nvinfo : EIATTR_KPARAM_INFO
	.align		4
.L_31027:
        /*0028*/ 	.byte	0x04, 0x17
        /*002a*/ 	.short	(.L_31029 - .L_31028)
.L_31028:
        /*002c*/ 	.word	0x00000000
        /*0030*/ 	.short	0x0006
        /*0032*/ 	.short	0x0028
        /*0034*/ 	.byte	0x00, 0xf0, 0x11, 0x00


	//----- nvinfo : EIATTR_KPARAM_INFO
	.align		4
.L_31029:
        /*0038*/ 	.byte	0x04, 0x17
        /*003a*/ 	.short	(.L_31031 - .L_31030)
.L_31030:
        /*003c*/ 	.word	0x00000000
        /*0040*/ 	.short	0x0005
        /*0042*/ 	.short	0x0020
        /*0044*/ 	.byte	0x00, 0xf5, 0x21, 0x00


	//----- nvinfo : EIATTR_KPARAM_INFO
	.align		4
.L_31031:
        /*0048*/ 	.byte	0x04, 0x17
        /*004a*/ 	.short	(.L_31033 - .L_31032)
.L_31032:
        /*004c*/ 	.word	0x00000000
        /*0050*/ 	.short	0x0004
        /*0052*/ 	.short	0x0018
        /*0054*/ 	.byte	0x00, 0xf5, 0x21, 0x00


	//----- nvinfo : EIATTR_KPARAM_INFO
	.align		4
.L_31033:
        /*0058*/ 	.byte	0x04, 0x17
        /*005a*/ 	.short	(.L_31035 - .L_31034)
.L_31034:
        /*005c*/ 	.word	0x00000000
        /*0060*/ 	.short	0x0003
        /*0062*/ 	.short	0x0010
        /*0064*/ 	.byte	0x00, 0xf5, 0x21, 0x00


	//----- nvinfo : EIATTR_KPARAM_INFO
	.align		4
.L_31035:
        /*0068*/ 	.byte	0x04, 0x17
        /*006a*/ 	.short	(.L_31037 - .L_31036)
.L_31036:
        /*006c*/ 	.word	0x00000000
        /*0070*/ 	.short	0x0002
        /*0072*/ 	.short	0x0008
        /*0074*/ 	.byte	0x00, 0xf0, 0x11, 0x00


	//----- nvinfo : EIATTR_KPARAM_INFO
	.align		4
.L_31037:
        /*0078*/ 	.byte	0x04, 0x17
        /*007a*/ 	.short	(.L_31039 - .L_31038)
.L_31038:
        /*007c*/ 	.word	0x00000000
        /*0080*/ 	.short	0x0001
        /*0082*/ 	.short	0x0004
        /*0084*/ 	.byte	0x00, 0xf0, 0x11, 0x00


	//----- nvinfo : EIATTR_KPARAM_INFO
	.align		4
.L_31039:
        /*0088*/ 	.byte	0x04, 0x17
        /*008a*/ 	.short	(.L_31041 - .L_31040)
.L_31040:
        /*008c*/ 	.word	0x00000000
        /*0090*/ 	.short	0x0000
        /*0092*/ 	.short	0x0000
        /*0094*/ 	.byte	0x00, 0xf0, 0x11, 0x00


	//----- nvinfo : EIATTR_SPARSE_MMA_MASK
	.align		4
.L_31041:
        /*0098*/ 	.byte	0x03, 0x50
        /*009a*/ 	.short	0x0000


	//----- nvinfo : EIATTR_MAXREG_COUNT
	.align		4
        /*009c*/ 	.byte	0x03, 0x1b
        /*009e*/ 	.short	0x00ff


	//----- nvinfo : EIATTR_NUM_BARRIERS
	.align		4
        /*00a0*/ 	.byte	0x02, 0x4c
        /*00a2*/ 	.byte	0x01
	.zero		1


	//----- nvinfo : EIATTR_MERCURY_ISA_VERSION
	.align		4
        /*00a4*/ 	.byte	0x03, 0x5f
        /*00a6*/ 	.short	0x0101


	//----- nvinfo : EIATTR_VRC_CTA_INIT_COUNT
	.align		4
        /*00a8*/ 	.byte	0x02, 0x4a
	.zero		1
	.zero		1


	//----- nvinfo : EIATTR_EXIT_INSTR_OFFSETS
	.align		4
        /*00ac*/ 	.byte	0x04, 0x1c
        /*00ae*/ 	.short	(.L_31043 - .L_31042)


	//   ....[0]....
.L_31042:
        /*00b0*/ 	.word	0x00000040


	//   ....[1]....
        /*00b4*/ 	.word	0x000000e0


	//----- nvinfo : EIATTR_MAX_THREADS
	.align		4
.L_31043:
        /*00b8*/ 	.byte	0x04, 0x05
        /*00ba*/ 	.short	(.L_31045 - .L_31044)
.L_31044:
        /*00bc*/ 	.word	0x00000080
        /*00c0*/ 	.word	0x00000001
        /*00c4*/ 	.word	0x00000001


	//----- nvinfo : EIATTR_CBANK_PARAM_SIZE
	.align		4
.L_31045:
        /*00c8*/ 	.byte	0x03, 0x19
        /*00ca*/ 	.short	0x0034


	//----- nvinfo : EIATTR_PARAM_CBANK
	.align		4
        /*00cc*/ 	.byte	0x04, 0x0a
        /*00ce*/ 	.short	(.L_31047 - .L_31046)
	.align		4
.L_31046:
        /*00d0*/ 	.word	index@(.nv.constant0._Z9cuda_gemmIiLi128ELi1ELi1ELi16ELi64ELi64ELi64ELi0ELi1EEviiiPT_S1_S1_iii)
        /*00d4*/ 	.short	0x0380
        /*00d6*/ 	.short	0x0034


	//----- nvinfo : EIATTR_SW_WAR
	.align		4
.L_31047:
        /*00d8*/ 	.byte	0x04, 0x36
        /*00da*/ 	.short	(.L_31049 - .L_31048)
.L_31048:
        /*00dc*/ 	.word	0x00000008
.L_31049:


//--------------------- .nv.info._Z9cuda_gemmIiLi128ELi1ELi1ELi16ELi64ELi64ELi64ELi0ELi0EEviiiPT_S1_S1_iii --------------------------
	.section	.nv.info._Z9cuda_gemmIiLi128ELi1ELi1ELi16ELi64ELi64ELi64ELi0ELi0EEviiiPT_S1_S1_iii,"",@"SHT_CUDA_INFO"
	.sectionflags	@""
	.align	4


	//----- nvinfo : EIATTR_CUDA_API_VERSION
	.align		4
        /*0000*/ 	.byte	0x04, 0x37
        /*0002*/ 	.short	(.L_31051 - .L_31050)
.L_31050:
        /*0004*/ 	.word	0x00000082


	//----- nvinfo : EIATTR_KPARAM_INFO
	.align		4
.L_31051:
        /*0008*/ 	.byte	0x04, 0x17
        /*000a*/ 	.short	(.L_31053 - .L_31052)
.L_31052:
        /*000c*/ 	.word	0x00000000
        /*0010*/ 	.short	0x0008
        /*0012*/ 	.short	0x0030
        /*0014*/ 	.byte	0x00, 0xf0, 0x11, 0x00


	//----- nvinfo : EIATTR_KPARAM_INFO
	.align		4
.L_31053:
        /*0018*/ 	.byte	0x04, 0x17
        /*001a*/ 	.short	(.L_31055 - .L_31054)
.L_31054:
        /*001c*/ 	.word	0x00000000
        /*0020*/ 	.short	0x0007
        /*0022*/ 	.short	0x002c
        /*0024*/ 	.byte	0x00, 0xf0, 0x11, 0x00


	//----- nvinfo : EIATTR_KPARAM_INFO
	.align		4
.L_31055:
        /*0028*/ 	.byte	0x04, 0x17
        /*002a*/ 	.short	(.L_31057 - .L_31056)
.L_31056:
        /*002c*/ 	.word	0x00000000
        /*0030*/ 	.short	0x0006
        /*0032*/ 	.short	0x0028
        /*0034*/ 	.byte	0x00, 0xf0, 0x11, 0x00


	//----- nvinfo : EIATTR_KPARAM_INFO
	.align		4
.L_31057:
        /*0038*/ 	.byte	0x04, 0x17
        /*003a*/ 	.short	(.L_31059 - .L_31058)
.L_31058:
        /*003c*/ 	.word	0x00000000
        /*0040*/ 	.short	0x0005
        /*0042*/ 	.short	0x0020
        /*0044*/ 	.byte	0x00, 0xf5, 0x21, 0x00


	//----- nvinfo : EIATTR_KPARAM_INFO
	.align		4
.L_31059:
        /*0048*/ 	.byte	0x04, 0x17
        /*004a*/ 	.short	(.L_31061 - .L_31060)
.L_31060:
        /*004c*/ 	.word	0x00000000
        /*0050*/ 	.short	0x0004
        /*0052*/ 	.short	0x0018
        /*0054*/ 	.byte	0x00, 0xf5, 0x21, 0x00


	//----- nvinfo : EIATTR_KPARAM_INFO
	.align		4
.L_31061:
        /*0058*/ 	.byte	0x04, 0x17
        /*005a*/ 	.short	(.L_31063 - .L_31062)
.L_31062:
        /*005c*/ 	.word	0x00000000
        /*0060*/ 	.short	0x0003
        /*0062*/ 	.short	0x0010
        /*0064*/ 	.byte	0x00, 0xf5, 0x21, 0x00


	//----- nvinfo : EIATTR_KPARAM_INFO
	.align		4
.L_31063:
        /*0068*/ 	.byte	0x04, 0x17
        /*006a*/ 	.short	(.L_31065 - .L_31064)
.L_31064:
        /*006c*/ 	.word	0x00000000
        /*0070*/ 	.short	0x0002
        /*0072*/ 	.short	0x0008
        /*0074*/ 	.byte	0x00, 0xf0, 0x11, 0x00


	//----- nvinfo : EIATTR_KPARAM_INFO
	.align		4
.L_31065:
        /*0078*/ 	.byte	0x04, 0x17
        /*007a*/ 	.short	(.L_31067 - .L_31066)
.L_31066:
        /*007c*/ 	.word	0x00000000
        /*0080*/ 	.short	0x0001
        /*0082*/ 	.short	0x0004
        /*0084*/ 	.byte	0x00, 0xf0, 0x11, 0x00


	//----- nvinfo : EIATTR_KPARAM_INFO
	.align		4
.L_31067:
        /*0088*/ 	.byte	0x04, 0x17
        /*008a*/ 	.short	(.L_31069 - .L_31068)
.L_31068:
        /*008c*/ 	.word	0x00000000
        /*0090*/ 	.short	0x0000
        /*0092*/ 	.short	0x0000
        /*0094*/ 	.byte	0x00, 0xf0, 0x11, 0x00


	//----- nvinfo : EIATTR_SPARSE_MMA_MASK
	.align		4
.L_31069:
        /*0098*/ 	.byte	0x03, 0x50
        /*009a*/ 	.short	0x0000


	//----- nvinfo : EIATTR_MAXREG_COUNT
	.align		4
        /*009c*/ 	.byte	0x03, 0x1b
        /*009e*/ 	.short	0x00ff


	//----- nvinfo : EIATTR_NUM_BARRIERS
	.align		4
        /*00a0*/ 	.byte	0x02, 0x4c
        /*00a2*/ 	.byte	0x01
	.zero		1


	//----- nvinfo : EIATTR_MERCURY_ISA_VERSION
	.align		4
        /*00a4*/ 	.byte	0x03, 0x5f
        /*00a6*/ 	.short	0x0101


	//----- nvinfo : EIATTR_COOP_GROUP_MASK_REGIDS
	.align		4
        /*00a8*/ 	.byte	0x04, 0x29
        /*00aa*/ 	.short	(.L_31071 - .L_31070)


	//   ....[0]....
.L_31070:
        /*00ac*/ 	.word	0xffffffff


	//   ....[1]....
        /*00b0*/ 	.word	0xffffffff


	//   ....[2]....
        /*00b4*/ 	.word	0xffffffff


	//   ....[3]....
        /*00b8*/ 	.word	0xffffffff


	//   ....[4]....
        /*00bc*/ 	.word	0xffffffff


	//   ....[5]....
        /*00c0*/ 	.word	0xffffffff


	//   ....[6]....
        /*00c4*/ 	.word	0xffffffff


	//   ....[7]....
        /*00c8*/ 	.word	0xffffffff


	//   ....[8]....
        /*00cc*/ 	.word	0xffffffff


	//   ....[9]....
        /*00d0*/ 	.word	0xffffffff


	//   ....[10]....
        /*00d4*/ 	.word	0xffffffff


	//   ....[11]....
        /*00d8*/ 	.word	0xffffffff


	//   ....[12]....
        /*00dc*/ 	.word	0xffffffff


	//   ....[13]....
        /*00e0*/ 	.word	0xffffffff


	//   ....[14]....
        /*00e4*/ 	.word	0xffffffff


	//   ....[15]....
        /*00e8*/ 	.word	0xffffffff


	//   ....[16]....
        /*00ec*/ 	.word	0xffffffff


	//   ....[17]....
        /*00f0*/ 	.word	0x05000043


	//   ....[18]....
        /*00f4*/ 	.word	0x05000043


	//   ....[19]....
        /*00f8*/ 	.word	0x05000043


	//   ....[20]....
        /*00fc*/ 	.word	0x05000043


	//   ....[21]....
        /*0100*/ 	.word	0x05000043


	//   ....[22]....
        /*0104*/ 	.word	0x05000043


	//   ....[23]....
        /*0108*/ 	.word	0x05000043


	//   ....[24]....
        /*010c*/ 	.word	0x05000043


	//   ....[25]....
        /*0110*/ 	.word	0x05000043


	//   ....[26]....
        /*0114*/ 	.word	0x05000043


	//   ....[27]....
        /*0118*/ 	.word	0x05000043


	//   ....[28]....
        /*011c*/ 	.word	0x05000043


	//   ....[29]....
        /*0120*/ 	.word	0x05000043


	//   ....[30]....
        /*0124*/ 	.word	0x05000043


	//   ....[31]....
        /*0128*/ 	.word	0x05000043


	//   ....[32]....
        /*012c*/ 	.word	0x05000043


	//----- nvinfo : EIATTR_COOP_GROUP_INSTR_OFFSETS
	.align		4
.L_31071:
        /*0130*/ 	.byte	0x04, 0x28
        /*0132*/ 	.short	(.L_31073 - .L_31072)


	//   ....[0]....
.L_31072:
        /*0134*/ 	.word	0x00001660


	//   ....[1]....
        /*0138*/ 	.word	0x000016c0


	//   ....[2]....
        /*013c*/ 	.word	0x00001720


	//   ....[3]....
        /*0140*/ 	.word	0x00001780


	//   ....[4]....
        /*0144*/ 	.word	0x000017e0


	//   ....[5]....
        /*0148*/ 	.word	0x00001840


	//   ....[6]....
        /*014c*/ 	.word	0x000018a0


	//   ....[7]....
        /*0150*/ 	.word	0x00001900


	//   ....[8]....
        /*0154*/ 	.word	0x00001960


	//   ....[9]....
        /*0158*/ 	.word	0x000019c0


	//   ....[10]....
        /*015c*/ 	.word	0x00001a20


	//   ....[11]....
        /*0160*/ 	.word	0x00001a80


	//   ....[12]....
        /*0164*/ 	.word	0x00001ae0


	//   ....[13]....
        /*0168*/ 	.word	0x00001b40


	//   ....[14]....
        /*016c*/ 	.word	0x00001ba0


	//   ....[15]....
        /*0170*/ 	.word	0x00001c00


	//   ....[16]....
        /*0174*/ 	.word	0x00002100


	//   ....[17]....
        /*0178*/ 	.word	0x00002760


	//   ....[18]....
        /*017c*/ 	.word	0x000027f0


	//   ....[19]....
        /*0180*/ 	.word	0x00002880


	//   ....[20]....
        /*0184*/ 	.word	0x00002910


	//   ....[21]....
        /*0188*/ 	.word	0x000029a0


	//   ....[22]....
        /*018c*/ 	.word	0x00002a30


	//   ....[23]....
        /*0190*/ 	.word	0x00002ac0


	//   ....[24]....
        /*0194*/ 	.word	0x00002b50


	//   ....[25]....
        /*0198*/ 	.word	0x00002be0


	//   ....[26]....
        /*019c*/ 	.word	0x00002c70


	//   ....[27]....
        /*01a0*/ 	.word	0x00002d00


	//   ....[28]....
        /*01a4*/ 	.word	0x00002d90


	//   ....[29]....
        /*01a8*/ 	.word	0x00002e20


	//   ....[30]....
        /*01ac*/ 	.word	0x00002eb0


	//   ....[31]....
        /*01b0*/ 	.word	0x00002f40


	//   ....[32]....
        /*01b4*/ 	.word	0x00002fd0


	//----- nvinfo : EIATTR_VRC_CTA_INIT_COUNT
	.align		4
.L_31073:
        /*01b8*/ 	.byte	0x02, 0x4a
	.zero		1
	.zero		1


	//----- nvinfo : EIATTR_EXIT_INSTR_OFFSETS
	.align		4
        /*01bc*/ 	.byte	0x04, 0x1c
        /*01be*/ 	.short	(.L_31075 - .L_31074)


	//   ....[0]....
.L_31074:
        /*01c0*/ 	.word	0x00000370


	//   ....[1]....
        /*01c4*/ 	.word	0x00002220


	//   ....[2]....
        /*01c8*/ 	.word	0x00002710


	//----- nvinfo : EIATTR_MAX_THREADS
	.align		4
.L_31075:
        /*01cc*/ 	.byte	0x04, 0x05
        /*01ce*/ 	.short	(.L_31077 - .L_31076)
.L_31076:
        /*01d0*/ 	.word	0x00000080
        /*01d4*/ 	.word	0x00000001
        /*01d8*/ 	.word	0x00000001


	//----- nvinfo : EIATTR_CRS_STACK_SIZE
	.align		4
.L_31077:
        /*01dc*/ 	.byte	0x04, 0x1e
        /*01de*/ 	.short	(.L_31079 - .L_31078)
.L_31078:
        /*01e0*/ 	.word	0x00000000


	//----- nvinfo : EIATTR_CBANK_PARAM_SIZE
	.align		4
.L_31079:
        /*01e4*/ 	.byte	0x03, 0x19
        /*01e6*/ 	.short	0x0034


	//----- nvinfo : EIATTR_PARAM_CBANK
	.align		4
        /*01e8*/ 	.byte	0x04, 0x0a
        /*01ea*/ 	.short	(.L_31081 - .L_31080)
	.align		4
.L_31080:
        /*01ec*/ 	.word	index@(.nv.constant0._Z9cuda_gemmIiLi128ELi1ELi1ELi16ELi64ELi64ELi64ELi0ELi0EEviiiPT_S1_S1_iii)
        /*01f0*/ 	.short	0x0380
        /*01f2*/ 	.short	0x0034


	//----- nvinfo : EIATTR_SW_WAR
	.align		4
.L_31081:
        /*01f4*/ 	.byte	0x04, 0x36
        /*01f6*/ 	.short	(.L_31083 - .L_31082)
.L_31082:
        /*01f8*/ 	.word	0x00000008
.L_31083:


//--------------------- .nv.info._Z9cuda_gemmIiLi128ELi1ELi1ELi16ELi32ELi32ELi64ELi1ELi1EEviiiPT_S1_S1_iii --------------------------
	.section	.nv.info._Z9cuda_gemmIiLi128ELi1ELi1ELi16ELi32ELi32ELi64ELi1ELi1EEviiiPT_S1_S1_iii,"",@"SHT_CUDA_INFO"
	.sectionflags	@""
	.align	4


	//----- nvinfo : EIATTR_CUDA_API_VERSION
	.align		4
        /*0000*/ 	.byte	0x04, 0x37
        /*0002*/ 	.short	(.L_31085 - .L_31084)
.L_31084:
        /*0004*/ 	.word	0x00000082


	//----- nvinfo : EIATTR_KPARAM_INFO
	.align		4
.L_31085:
        /*0008*/ 	.byte	0x04, 0x17
        /*000a*/ 	.short	(.L_31087 - .L_31086)
.L_31086:
        /*000c*/ 	.word	0x00000000
        /*0010*/ 	.short	0x0008
        /*0012*/ 	.short	0x0030
        /*0014*/ 	.byte	0x00, 0xf0, 0x11, 0x00


	//----- nvinfo : EIATTR_KPARAM_INFO
	.align		4
.L_31087:
        /*0018*/ 	.byte	0x04, 0x17
        /*001a*/ 	.short	(.L_31089 - .L_31088)
.L_31088:
        /*001c*/ 	.word	0x00000000
        /*0020*/ 	.short	0x0007
        /*0022*/ 	.short	0x002c
        /*0024*/ 	.byte	0x00, 0xf0, 0x11, 0x00


	//----- nvinfo : EIATTR_KPARAM_INFO
	.align		4
.L_31089:
        /*0028*/ 	.byte	0x04, 0x17
        /*002a*/ 	.short	(.L_31091 - .L_31090)
.L_31090:
        /*002c*/ 	.word	0x00000000
        /*0030*/ 	.short	0x0006
        /*0032*/ 	.short	0x0028
        /*0034*/ 	.byte	0x00, 0xf0, 0x11, 0x00


	//----- nvinfo : EIATTR_KPARAM_INFO
	.align		4
.L_31091:
        /*0038*/ 	.byte	0x04, 0x17
        /*003a*/ 	.short	(.L_31093 - .L_31092)
.L_31092:
        /*003c*/ 	.word	0x00000000
        /*0040*/ 	.short	0x0005
        /*0042*/ 	.short	0x0020
        /*0044*/ 	.byte	0x00, 0xf5, 0x21, 0x00


	//----- nvinfo : EIATTR_KPARAM_INFO
	.align		4
.L_31093:
        /*0048*/ 	.byte	0x04, 0x17
        /*004a*/ 	.short	(.L_31095 - .L_31094)
.L_31094:
        /*004c*/ 	.word	0x00000000
        /*0050*/ 	.short	0x0004
        /*0052*/ 	.short	0x0018
        /*0054*/ 	.byte	0x00, 0xf5, 0x21, 0x00


	//----- nvinfo : EIATTR_KPARAM_INFO
	.align		4
.L_31095:
        /*0058*/ 	.byte	0x04, 0x17
        /*005a*/ 	.short	(.L_31097 - .L_31096)
.L_31096:
        /*005c*/ 	.word	0x00000000
        /*0060*/ 	.short	0x0003
        /*0062*/ 	.short	0x0010
        /*0064*/ 	.byte	0x00, 0xf5, 0x21, 0x00


	//----- nvinfo : EIATTR_KPARAM_INFO
	.align		4
.L_31097:
        /*0068*/ 	.byte	0x04, 0x17
        /*006a*/ 	.short	(.L_31099 - .L_31098)
.L_31098:
        /*006c*/ 	.word	0x00000000
        /*0070*/ 	.short	0x0002
        /*0072*/ 	.short	0x0008
        /*0074*/ 	.byte	0x00, 0xf0, 0x11, 0x00


	//----- nvinfo : EIATTR_KPARAM_INFO
	.align		4
.L_31099:
        /*0078*/ 	.byte	0x04, 0x17
        /*007a*/ 	.short	(.L_31101 - .L_31100)
.L_31100:
        /*007c*/ 	.word	0x00000000
        /*0080*/ 	.short	0x0001
        /*0082*/ 	.short	0x0004
        /*0084*/ 	.byte	0x00, 0xf0, 0x11, 0x00


	//----- nvinfo : EIATTR_KPARAM_INFO
	.align		4
.L_31101:
        /*0088*/ 	.byte	0x04, 0x17
        /*008a*/ 	.short	(.L_31103 - .L_31102)
.L_31102:
        /*008c*/ 	.word	0x00000000
        /*0090*/ 	.short	0x0000
        /*0092*/ 	.short	0x0000
        /*0094*/ 	.byte	0x00, 0xf0, 0x11, 0x00


	//----- nvinfo : EIATTR_SPARSE_MMA_MASK
	.align		4
.L_31103:
        /*0098*/ 	.byte	0x03, 0x50
        /*009a*/ 	.short	0x0000


	//----- nvinfo : EIATTR_MAXREG_COUNT
	.align		4
        /*009c*/ 	.byte	0x03, 0x1b
        /*009e*/ 	.short	0x00ff


	//----- nvinfo : EIATTR_NUM_BARRIERS
	.align		4
        /*00a0*/ 	.byte	0x02, 0x4c
        /*00a2*/ 	.byte	0x01
	.zero		1


	//----- nvinfo : EIATTR_MERCURY_ISA_VERSION
	.align		4
        /*00a4*/ 	.byte	0x03, 0x5f
        /*00a6*/ 	.short	0x0101


	//----- nvinfo : EIATTR_VRC_CTA_INIT_COUNT
	.align		4
        /*00a8*/ 	.byte	0x02, 0x4a
	.zero		1
	.zero		1


	//----- nvinfo : EIATTR_EXIT_INSTR_OFFSETS
	.align		4
        /*00ac*/ 	.byte	0x04, 0x1c
        /*00ae*/ 	.short	(.L_31105 - .L_31104)


	//   ....[0]....
.L_31104:
        /*00b0*/ 	.word	0x00000040


	//   ....[1]....
        /*00b4*/ 	.word	0x000001a0


	//   ....[2]....
        /*00b8*/ 	.word	0x000002a0


	//----- nvinfo : EIATTR_MAX_THREADS
	.align		4
.L_31105:
        /*00bc*/ 	.byte	0x04, 0x05
        /*00be*/ 	.short	(.L_31107 - .L_31106)
.L_31106:
        /*00c0*/ 	.word	0x00000080
        /*00c4*/ 	.word	0x00000001
        /*00c8*/ 	.word	0x00000001


	//----- nvinfo : EIATTR_CRS_STACK_SIZE
	.align		4
.L_31107:
        /*00cc*/ 	.byte	0x04, 0x1e
        /*00ce*/ 	.short	(.L_31109 - .L_31108)
.L_31108:
        /*00d0*/ 	.word	0x00000000


	//----- nvinfo : EIATTR_CBANK_PARAM_SIZE
	.align		4
.L_31109:
        /*00d4*/ 	.byte	0x03, 0x19
        /*00d6*/ 	.short	0x0034


	//----- nvinfo : EIATTR_PARAM_CBANK
	.align		4
        /*00d8*/ 	.byte	0x04, 0x0a
        /*00da*/ 	.short	(.L_31111 - .L_31110)
	.align		4
.L_31110:
        /*00dc*/ 	.word	index@(.nv.constant0._Z9cuda_gemmIiLi128ELi1ELi1ELi16ELi32ELi32ELi64ELi1ELi1EEviiiPT_S1_S1_iii)
        /*00e0*/ 	.short	0x0380
        /*00e2*/ 	.short	0x0034


	//----- nvinfo : EIATTR_SW_WAR
	.align		4
.L_31111:
        /*00e4*/ 	.byte	0x04, 0x36
        /*00e6*/ 	.short	(.L_31113 - .L_31112)
.L_31112:
        /*00e8*/ 	.word	0x00000008
.L_31113:


//--------------------- .nv.info._Z9cuda_gemmIiLi128ELi1ELi1ELi16ELi32ELi32ELi64ELi1ELi0EEviiiPT_S1_S1_iii --------------------------
	.section	.nv.info._Z9cuda_gemmIiLi128ELi1ELi1ELi16ELi32ELi32ELi64ELi1ELi0EEviiiPT_S1_S1_iii,"",@"SHT_CUDA_INFO"
	.sectionflags	@""
	.align	4


	//----- nvinfo : EIATTR_CUDA_API_VERSION
	.align		4
        /*0000*/ 	.byte	0x04, 0x37
        /*0002*/ 	.short	(.L_31115 - .L_31114)
.L_31114:
        /*0004*/ 	.word	0x00000082


	//----- nvinfo : EIATTR_KPARAM_INFO
	.align		4
.L_31115:
        /*0008*/ 	.byte	0x04, 0x17
        /*000a*/ 	.short	(.L_31117 - .L_31116)
.L_31116:
        /*000c*/ 	.word	0x00000000
        /*0010*/ 	.short	0x0008
        /*0012*/ 	.short	0x0030
        /*0014*/ 	.byte	0x00, 0xf0, 0x11, 0x00


	//----- nvinfo : EIATTR_KPARAM_INFO
	.align		4
.L_31117:
        /*0018*/ 	.byte	0x04, 0x17
        /*001a*/ 	.short	(.L_31119 - .L_31118)
.L_31118:
        /*001c*/ 	.word	0x00000000
        /*0020*/ 	.short	0x0007
        /*0022*/ 	.short	0x002c
        /*0024*/ 	.byte	0x00, 0xf0, 0x11, 0x00


	//----- nvinfo : EIATTR_KPARAM_INFO
	.align		4
.L_31119:
        /*0028*/ 	.byte	0x04, 0x17
        /*002a*/ 	.short	(.L_31121 - .L_31120)
.L_31120:
        /*002c*/ 	.word	0x00000000
        /*0030*/ 	.short	0x0006
        /*0032*/ 	.short	0x0028
        /*0034*/ 	.byte	0x00, 0xf0, 0x11, 0x00


	//----- nvinfo : EIATTR_KPARAM_INFO
	.align		4
.L_31121:
        /*0038*/ 	.byte	0x04, 0x17
        /*003a*/ 	.short	(.L_31123 - .L_31122)
.L_31122:
        /*003c*/ 	.word	0x00000000
        /*0040*/ 	.short	0x0005
        /*0042*/ 	.short	0x0020
        /*0044*/ 	.byte	0x00, 0xf5, 0x21, 0x00


	//----- nvinfo : EIATTR_KPARAM_INFO
	.align		4
.L_31123:
        /*0048*/ 	.byte	0x04, 0x17
        /*004a*/ 	.short	(.L_31125 - .L_31124)
.L_31124:
        /*004c*/ 	.word	0x00000000
        /*0050*/ 	.short	0x0004
        /*0052*/ 	.short	0x0018
        /*0054*/ 	.byte	0x00, 0xf5, 0x21, 0x00


	//----- nvinfo : EIATTR_KPARAM_INFO
	.align		4
.L_31125:
        /*0058*/ 	.byte	0x04, 0x17
        /*005a*/ 	.short	(.L_31127 - .L_31126)
.L_31126:
        /*005c*/ 	.word	0x00000000
        /*0060*/ 	.short	0x0003
        /*0062*/ 	.short	0x0010
        /*0064*/ 	.byte	0x00, 0xf5, 0x21, 0x00


	//----- nvinfo : EIATTR_KPARAM_INFO
	.align		4
.L_31127:
        /*0068*/ 	.byte	0x04, 0x17
        /*006a*/ 	.short	(.L_31129 - .L_31128)
.L_31128:
        /*006c*/ 	.word	0x00000000
        /*0070*/ 	.short	0x0002
        /*0072*/ 	.short	0x0008
        /*0074*/ 	.byte	0x00, 0xf0, 0x11, 0x00


	//----- nvinfo : EIATTR_KPARAM_INFO
	.align		4
.L_31129:
        /*0078*/ 	.byte	0x04, 0x17
        /*007a*/ 	.short	(.L_31131 - .L_31130)
.L_31130:
        /*007c*/ 	.word	0x00000000
        /*0080*/ 	.short	0x0001
        /*0082*/ 	.short	0x0004
        /*0084*/ 	.byte	0x00, 0xf0, 0x11, 0x00


	//----- nvinfo : EIATTR_KPARAM_INFO
	.align		4
.L_31131:
        /*0088*/ 	.byte	0x04, 0x17
        /*008a*/ 	.short	(.L_31133 - .L_31132)
.L_31132:
        /*008c*/ 	.word	0x00000000
        /*0090*/ 	.short	0x0000
        /*0092*/ 	.short	0x0000
        /*0094*/ 	.byte	0x00, 0xf0, 0x11, 0x00


	//----- nvinfo : EIATTR_SPARSE_MMA_MASK
	.align		4
.L_31133:
        /*0098*/ 	.byte	0x03, 0x50
        /*009a*/ 	.short	0x0000


	//----- nvinfo : EIATTR_MAXREG_COUNT
	.align		4
        /*009c*/ 	.byte	0x03, 0x1b
        /*009e*/ 	.short	0x00ff


	//----- nvinfo : EIATTR_NUM_BARRIERS
	.align		4
        /*00a0*/ 	.byte	0x02, 0x4c
        /*00a2*/ 	.byte	0x01
	.zero		1


	//----- nvinfo : EIATTR_MERCURY_ISA_VERSION
	.align		4
        /*00a4*/ 	.byte	0x03, 0x5f
        /*00a6*/ 	.short	0x0101


	//----- nvinfo : EIATTR_COOP_GROUP_MASK_REGIDS
	.align		4
        /*00a8*/ 	.byte	0x04, 0x29
        /*00aa*/ 	.short	(.L_31135 - .L_31134)


	//   ....[0]....
.L_31134:
        /*00ac*/ 	.word	0xffffffff


	//   ....[1]....
        /*00b0*/ 	.word	0xffffffff


	//   ....[2]....
        /*00b4*/ 	.word	0xffffffff


	//   ....[3]....
        /*00b8*/ 	.word	0xffffffff


	//   ....[4]....
        /*00bc*/ 	.word	0xffffffff


	//   ....[5]....
        /*00c0*/ 	.word	0xffffffff


	//   ....[6]....
        /*00c4*/ 	.word	0xffffffff


	//   ....[7]....
        /*00c8*/ 	.word	0xffffffff


	//   ....[8]....
        /*00cc*/ 	.word	0xffffffff


	//   ....[9]....
        /*00d0*/ 	.word	0xffffffff


	//   ....[10]....
        /*00d4*/ 	.word	0xffffffff


	//   ....[11]....
        /*00d8*/ 	.word	0xffffffff


	//   ....[12]....
        /*00dc*/ 	.word	0xffffffff


	//   ....[13]....
        /*00e0*/ 	.word	0xffffffff


	//   ....[14]....
        /*00e4*/ 	.word	0xffffffff


	//   ....[15]....
        /*00e8*/ 	.word	0xffffffff


	//   ....[16]....
        /*00ec*/ 	.word	0xffffffff


	//   ....[17]....
        /*00f0*/ 	.word	0x05000025


	//   ....[18]....
        /*00f4*/ 	.word	0x05000025


	//   ....[19]....
        /*00f8*/ 	.word	0x05000025


	//   ....[20]....
        /*00fc*/ 	.word	0x05000025


	//   ....[21]....
        /*0100*/ 	.word	0x05000025


	//   ....[22]....
        /*0104*/ 	.word	0x05000025


	//   ....[23]....
        /*0108*/ 	.word	0x05000025


	//   ....[24]....
        /*010c*/ 	.word	0x05000025


	//   ....[25]....
        /*0110*/ 	.word	0x05000025


	//   ....[26]....
        /*0114*/ 	.word	0x05000025


	//   ....[27]....
        /*0118*/ 	.word	0x05000025


	//   ....[28]....
        /*011c*/ 	.word	0x05000025


	//   ....[29]....
        /*0120*/ 	.word	0x05000025


	//   ....[30]....
        /*0124*/ 	.word	0x05000025


	//   ....[31]....
        /*0128*/ 	.word	0x05000025


	//   ....[32]....
        /*012c*/ 	.word	0x05000025


	//----- nvinfo : EIATTR_COOP_GROUP_INSTR_OFFSETS
	.align		4
.L_31135:
        /*0130*/ 	.byte	0x04, 0x28
        /*0132*/ 	.short	(.L_31137 - .L_31136)


	//   ....[0]....
.L_31136:
        /*0134*/ 	.word	0x00001cf0


	//   ....[1]....
        /*0138*/ 	.word	0x00001d50


	//   ....[2]....
        /*013c*/ 	.word	0x00001db0


	//   ....[3]....
        /*0140*/ 	.word	0x00001e10


	//   ....[4]....
        /*0144*/ 	.word	0x00001e70


	//   ....[5]....
        /*0148*/ 	.word	0x00001ed0


	//   ....[6]....
        /*014c*/ 	.word	0x00001f30


	//   ....[7]....
        /*0150*/ 	.word	0x00001f90


	//   ....[8]....
        /*0154*/ 	.word	0x00001ff0


	//   ....[9]....
        /*0158*/ 	.word	0x00002050


	//   ....[10]....
        /*015c*/ 	.word	0x000020b0


	//   ....[11]....
        /*0160*/ 	.word	0x00002110


	//   ....[12]....
        /*0164*/ 	.word	0x00002170


	//   ....[13]....
        /*0168*/ 	.word	0x000021d0


	//   ....[14]....
        /*016c*/ 	.word	0x00002230


	//   ....[15]....
        /*0170*/ 	.word	0x00002290


	//   ....[16]....
        /*0174*/ 	.word	0x00002730


	//   ....[17]....
        /*0178*/ 	.word	0x000029d0


	//   ....[18]....
        /*017c*/ 	.word	0x00002a50


	//   ....[19]....
        /*0180*/ 	.word	0x00002af0


	//   ....[20]....
        /*0184*/ 	.word	0x00002b80


	//   ....[21]....
        /*0188*/ 	.word	0x00002c20


	//   ....[22]....
        /*018c*/ 	.word	0x00002cb0


	//   ....[23]....
        /*0190*/ 	.word	0x00002d50


	//   ....[24]....
        /*0194*/ 	.word	0x00002de0


	//   ....[25]....
        /*0198*/ 	.word	0x00002e80


	//   ....[26]....
        /*019c*/ 	.word	0x00002f10


	//   ....[27]....
        /*01a0*/ 	.word	0x00002fb0


	//   ....[28]....
        /*01a4*/ 	.word	0x00003040


	//   ....[29]....
        /*01a8*/ 	.word	0x000030e0


	//   ....[30]....
        /*01ac*/ 	.word	0x00003170


	//   ....[31]....
        /*01b0*/ 	.word	0x00003210


	//   ....[32]....
        /*01b4*/ 	.word	0x000032a0


	//----- nvinfo : EIATTR_VRC_CTA_INIT_COUNT
	.align		4
.L_31137:
        /*01b8*/ 	.byte	0x02, 0x4a
	.zero		1
	.zero		1


	//----- nvinfo : EIATTR_EXIT_INSTR_OFFSETS
	.align		4
        /*01bc*/ 	.byte	0x04, 0x1c
        /*01be*/ 	.short	(.L_31139 - .L_31138)


	//   ....[0]....
.L_31138:
        /*01c0*/ 	.word	0x00000320


	//   ....[1]....
        /*01c4*/ 	.word	0x00002840


	//   ....[2]....
        /*01c8*/ 	.word	0x00002980


	//----- nvinfo : EIATTR_MAX_THREADS
	.align		4
.L_31139:
        /*01cc*/ 	.byte	0x04, 0x05
        /*01ce*/ 	.short	(.L_31141 - .L_31140)
.L_31140:
        /*01d0*/ 	.word	0x00000080
        /*01d4*/ 	.word	0x00000001
        /*01d8*/ 	.word	0x00000001


	//----- nvinfo : EIATTR_CRS_STACK_SIZE
	.align		4
.L_31141:
        /*01dc*/ 	.byte	0x04, 0x1e
        /*01de*/ 	.short	(.L_31143 - .L_31142)
.L_31142:
        /*01e0*/ 	.word	0x00000000


	//----- nvinfo : EIATTR_CBANK_PARAM_SIZE
	.align		4
.L_31143:
        /*01e4*/ 	.byte	0x03, 0x19
        /*01e6*/ 	.short	0x0034


	//----- nvinfo : EIATTR_PARAM_CBANK
	.align		4
        /*01e8*/ 	.byte	0x04, 0x0a
        /*01ea*/ 	.short	(.L_31145 - .L_31144)
	.align		4
.L_31144:
        /*01ec*/ 	.word	index@(.nv.constant0._Z9cuda_gemmIiLi128ELi1ELi1ELi16ELi32ELi32ELi64ELi1ELi0EEviiiPT_S1_S1_iii)
        /*01f0*/ 	.short	0x0380
        /*01f2*/ 	.short	0x0034


	//----- nvinfo : EIATTR_SW_WAR
	.align		4
.L_31145:
        /*01f4*/ 	.byte	0x04, 0x36
        /*01f6*/ 	.short	(.L_31147 - .L_31146)
.L_31146:
        /*01f8*/ 	.word	0x00000008
.L_31147:


//--------------------- .nv.info._Z9cuda_gemmIiLi128ELi1ELi1ELi16ELi32ELi32ELi64ELi0ELi1EEviiiPT_S1_S1_iii --------------------------
	.section	.nv.info._Z9cuda_gemmIiLi128ELi1ELi1ELi16ELi32ELi32ELi64ELi0ELi1EEviiiPT_S1_S1_iii,"",@"SHT_CUDA_INFO"
	.sectionflags	@""
	.align	4


	//----- nvinfo : EIATTR_CUDA_API_VERSION
	.align		4
        /*0000*/ 	.byte	0x04, 0x37
        /*0002*/ 	.short	(.L_31149 - .L_31148)
.L_31148:
        /*0004*/ 	.word	0x00000082


	//----- nvinfo : EIATTR_KPARAM_INFO
	.align		4
.L_31149:
        /*0008*/ 	.byte	0x04, 0x17
        /*000a*/ 	.short	(.L_31151 - .L_31150)
.L_31150:
        /*000c*/ 	.word	0x00000000
        /*0010*/ 	.short	0x0008
        /*0012*/ 	.short	0x0030
        /*0014*/ 	.byte	0x00, 0xf0, 0x11, 0x00


	//----- nvinfo : EIATTR_KPARAM_INFO
	.align		4
.L_31151:
        /*0018*/ 	.byte	0x04, 0x17
        /*001a*/ 	.short	(.L_31153 - .L_31152)
.L_31152:
        /*001c*/ 	.word	0x00000000
        /*0020*/ 	.short	0x0007
        /*0022*/ 	.short	0x002c
        /*0024*/ 	.byte	0x00, 0xf0, 0x11, 0x00


	//----- nvinfo : EIATTR_KPARAM_INFO
	.align		4
.L_31153:
        /*0028*/ 	.byte	0x04, 0x17
        /*002a*/ 	.short	(.L_31155 - .L_31154)
.L_31154:
        /*002c*/ 	.word	0x00000000
        /*0030*/ 	.short	0x0006
        /*0032*/ 	.short	0x0028
        /*0034*/ 	.byte	0x00, 0xf0, 0x11, 0x00


	//----- nvinfo : EIATTR_KPARAM_INFO
	.align		4
.L_31155:
        /*0038*/ 	.byte	0x04, 0x17
        /*003a*/ 	.short	(.L_31157 - .L_31156)
.L_31156:
        /*003c*/ 	.word	0x00000000
        /*0040*/ 	.short	0x0005
        /*0042*/ 	.short	0x0020
        /*0044*/ 	.byte	0x00, 0xf5, 0x21, 0x00


	//----- nvinfo : EIATTR_KPARAM_INFO
	.align		4
.L_31157:
        /*0048*/ 	.byte	0x04, 0x17
        /*004a*/ 	.short	(.L_31159 - .L_31158)
.L_31158:
        /*004c*/ 	.word	0x00000000
        /*0050*/ 	.short	0x0004
        /*0052*/ 	.short	0x0018
        /*0054*/ 	.byte	0x00, 0xf5, 0x21, 0x00


	//----- nvinfo : EIATTR_KPARAM_INFO
	.align		4
.L_31159:
        /*0058*/ 	.byte	0x04, 0x17
        /*005a*/ 	.short	(.L_31161 - .L_31160)
.L_31160:
        /*005c*/ 	.word	0x00000000
        /*0060*/ 	.short	0x0003
        /*0062*/ 	.short	0x0010
        /*0064*/ 	.byte	0x00, 0xf5, 0x21, 0x00


	//----- nvinfo : EIATTR_KPARAM_INFO
	.align		4
.L_31161:
        /*0068*/ 	.byte	0x04, 0x17
        /*006a*/ 	.short	(.L_31163 - .L_31162)
.L_31162:
        /*006c*/ 	.word	0x00000000
        /*0070*/ 	.short	0x0002
        /*0072*/ 	.short	0x0008
        /*0074*/ 	.byte	0x00, 0xf0, 0x11, 0x00


	//----- nvinfo : EIATTR_KPARAM_INFO
	.align		4
.L_31163:
        /*0078*/ 	.byte	0x04, 0x17
        /*007a*/ 	.short	(.L_31165 - .L_31164)
.L_31164:
        /*007c*/ 	.word	0x00000000
        /*0080*/ 	.short	0x0001
        /*0082*/ 	.short	0x0004
        /*0084*/ 	.byte	0x00, 0xf0, 0x11, 0x00


	//----- nvinfo : EIATTR_KPARAM_INFO
	.align		4
.L_31165:
        /*0088*/ 	.byte	0x04, 0x17
        /*008a*/ 	.short	(.L_31167 - .L_31166)
.L_31166:
        /*008c*/ 	.word	0x00000000
        /*0090*/ 	.short	0x0000
        /*0092*/ 	.short	0x0000
        /*0094*/ 	.byte	0x00, 0xf0, 0x11, 0x00


	//----- nvinfo : EIATTR_SPARSE_MMA_MASK
	.align		4
.L_31167:
        /*0098*/ 	.byte	0x03, 0x50
        /*009a*/ 	.short	0x0000


	//----- nvinfo : EIATTR_MAXREG_COUNT
	.align		4
        /*009c*/ 	.byte	0x03, 0x1b
        /*009e*/ 	.short	0x00ff


	//----- nvinfo : EIATTR_NUM_BARRIERS
	.align		4
        /*00a0*/ 	.byte	0x02, 0x4c
        /*00a2*/ 	.byte	0x01
	.zero		1


	//----- nvinfo : EIATTR_MERCURY_ISA_VERSION
	.align		4
        /*00a4*/ 	.byte	0x03, 0x5f
        /*00a6*/ 	.short	0x0101


	//----- nvinfo : EIATTR_VRC_CTA_INIT_COUNT
	.align		4
        /*00a8*/ 	.byte	0x02, 0x4a
	.zero		1
	.zero		1


	//----- nvinfo : EIATTR_EXIT_INSTR_OFFSETS
	.align		4
        /*00ac*/ 	.byte	0x04, 0x1c
        /*00ae*/ 	.short	(.L_31169 - .L_31168)


	//   ....[0]....
.L_31168:
        /*00b0*/ 	.word	0x00000040


	//   ....[1]....
        /*00b4*/ 	.word	0x00000080


	//----- nvinfo : EIATTR_MAX_THREADS
	.align		4
.L_31169:
        /*00b8*/ 	.byte	0x04, 0x05
        /*00ba*/ 	.short	(.L_31171 - .L_31170)
.L_31170:
        /*00bc*/ 	.word	0x00000080
        /*00c0*/ 	.word	0x00000001
        /*00c4*/ 	.word	0x00000001


	//----- nvinfo : EIATTR_CBANK_PARAM_SIZE
	.align		4
.L_31171:
        /*00c8*/ 	.byte	0x03, 0x19
        /*00ca*/ 	.short	0x0034


	//----- nvinfo : EIATTR_PARAM_CBANK
	.align		4
        /*00cc*/ 	.byte	0x04, 0x0a
        /*00ce*/ 	.short	(.L_31173 - .L_31172)
	.align		4
.L_31172:
        /*00d0*/ 	.word	index@(.nv.constant0._Z9cuda_gemmIiLi128ELi1ELi1ELi16ELi32ELi32ELi64ELi0ELi1EEviiiPT_S1_S1_iii)
        /*00d4*/ 	.short	0x0380
        /*00d6*/ 	.short	0x0034


	//----- nvinfo : EIATTR_SW_WAR
	.align		4
.L_31173:
        /*00d8*/ 	.byte	0x04, 0x36
        /*00da*/ 	.short	(.L_31175 - .L_31174)
.L_31174:
        /*00dc*/ 	.word	0x00000008
.L_31175:


//--------------------- .nv.info._Z9cuda_gemmIiLi128ELi1ELi1ELi16ELi32ELi32ELi64ELi0ELi0EEviiiPT_S1_S1_iii --------------------------
	.section	.nv.info._Z9cuda_gemmIiLi128ELi1ELi1ELi16ELi32ELi32ELi64ELi0ELi0EEviiiPT_S1_S1_iii,"",@"SHT_CUDA_INFO"
	.sectionflags	@""
	.align	4


	//----- nvinfo : EIATTR_CUDA_API_VERSION
	.align		4
        /*0000*/ 	.byte	0x04, 0x37
        /*0002*/ 	.short	(.L_31177 - .L_31176)
.L_31176:
        /*0004*/ 	.word	0x00000082


	//----- nvinfo : EIATTR_KPARAM_INFO
	.align		4
.L_31177:
        /*0008*/ 	.byte	0x04, 0x17
        /*000a*/ 	.short	(.L_31179 - .L_31178)
.L_31178:
        /*000c*/ 	.word	0x00000000
        /*0010*/ 	.short	0x0008
        /*0012*/ 	.short	0x0030
        /*0014*/ 	.byte	0x00, 0xf0, 0x11, 0x00


	//----- nvinfo : EIATTR_KPARAM_INFO
	.align		4
.L_31179:
        /*0018*/ 	.byte	0x04, 0x17
        /*001a*/ 	.short	(.L_31181 - .L_31180)
.L_31180:
        /*001c*/ 	.word	0x00000000
        /*0020*/ 	.short	0x0007
        /*0022*/ 	.short	0x002c
        /*0024*/ 	.byte	0x00, 0xf0, 0x11, 0x00


	//----- nvinfo : EIATTR_KPARAM_INFO
	.align		4
.L_31181:
        /*0028*/ 	.byte	0x04, 0x17
        /*002a*/ 	.short	(.L_31183 - .L_31182)
.L_31182:
        /*002c*/ 	.word	0x00000000
        /*0030*/ 	.short	0x0006
        /*0032*/ 	.short	0x0028
        /*0034*/ 	.byte	0x00, 0xf0, 0x11, 0x00


	//----- nvinfo : EIATTR_KPARAM_INFO
	.align		4
.L_31183:
        /*0038*/ 	.byte	0x04, 0x17
        /*003a*/ 	.short	(.L_31185 - .L_31184)
.L_31184:
        /*003c*/ 	.word	0x00000000
        /*0040*/ 	.short	0x0005
        /*0042*/ 	.short	0x0020
        /*0044*/ 	.byte	0x00, 0xf5, 0x21, 0x00


	//----- nvinfo : EIATTR_KPARAM_INFO
	.align		4
.L_31185:
        /*0048*/ 	.byte	0x04, 0x17
        /*004a*/ 	.short	(.L_31187 - .L_31186)
.L_31186:
        /*004c*/ 	.word	0x00000000
        /*0050*/ 	.short	0x0004
        /*0052*/ 	.short	0x0018
        /*0054*/ 	.byte	0x00, 0xf5, 0x21, 0x00


	//----- nvinfo : EIATTR_KPARAM_INFO
	.align		4
.L_31187:
        /*0058*/ 	.byte	0x04, 0x17
        /*005a*/ 	.short	(.L_31189 - .L_31188)
.L_31188:
        /*005c*/ 	.word	0x00000000
        /*0060*/ 	.short	0x0003
        /*0062*/ 	.short	0x0010
        /*0064*/ 	.byte	0x00, 0xf5, 0x21, 0x00


	//----- nvinfo : EIATTR_KPARAM_INFO
	.align		4
.L_31189:
        /*0068*/ 	.byte	0x04, 0x17
        /*006a*/ 	.short	(.L_31191 - .L_31190)
.L_31190:
        /*006c*/ 	.word	0x00000000
        /*0070*/ 	.short	0x0002
        /*0072*/ 	.short	0x0008
        /*0074*/ 	.byte	0x00, 0xf0, 0x11, 0x00


	//----- nvinfo : EIATTR_KPARAM_INFO
	.align		4
.L_31191:
        /*0078*/ 	.byte	0x04, 0x17
        /*007a*/ 	.short	(.L_31193 - .L_31192)
.L_31192:
        /*007c*/ 	.word	0x00000000
        /*0080*/ 	.short	0x0001
        /*0082*/ 	.short	0x0004
        /*0084*/ 	.byte	0x00, 0xf0, 0x11, 0x00


	//----- nvinfo : EIATTR_KPARAM_INFO
	.align		4
.L_31193:
        /*0088*/ 	.byte	0x04, 0x17
        /*008a*/ 	.short	(.L_31195 - .L_31194)
.L_31194:
        /*008c*/ 	.word	0x00000000
        /*0090*/ 	.short	0x0000
        /*0092*/ 	.short	0x0000
        /*0094*/ 	.byte	0x00, 0xf0, 0x11, 0x00


	//----- nvinfo : EIATTR_SPARSE_MMA_MASK
	.align		4
.L_31195:
        /*0098*/ 	.byte	0x03, 0x50
        /*009a*/ 	.short	0x0000


	//----- nvinfo : EIATTR_MAXREG_COUNT
	.align		4
        /*009c*/ 	.byte	0x03, 0x1b
        /*009e*/ 	.short	0x00ff


	//----- nvinfo : EIATTR_NUM_BARRIERS
	.align		4
        /*00a0*/ 	.byte	0x02, 0x4c
        /*00a2*/ 	.byte	0x01
	.zero		1


	//----- nvinfo : EIATTR_MERCURY_ISA_VERSION
	.align		4
        /*00a4*/ 	.byte	0x03, 0x5f
        /*00a6*/ 	.short	0x0101


	//----- nvinfo : EIATTR_COOP_GROUP_MASK_REGIDS
	.align		4
        /*00a8*/ 	.byte	0x04, 0x29
        /*00aa*/ 	.short	(.L_31197 - .L_31196)


	//   ....[0]....
.L_31196:
        /*00ac*/ 	.word	0xffffffff


	//   ....[1]....
        /*00b0*/ 	.word	0xffffffff


	//   ....[2]....
        /*00b4*/ 	.word	0xffffffff


	//   ....[3]....
        /*00b8*/ 	.word	0xffffffff


	//   ....[4]....
        /*00bc*/ 	.word	0xffffffff


	//   ....[5]....
        /*00c0*/ 	.word	0xffffffff


	//   ....[6]....
        /*00c4*/ 	.word	0xffffffff


	//   ....[7]....
        /*00c8*/ 	.word	0xffffffff


	//   ....[8]....
        /*00cc*/ 	.word	0xffffffff


	//   ....[9]....
        /*00d0*/ 	.word	0xffffffff


	//   ....[10]....
        /*00d4*/ 	.word	0xffffffff


	//   ....[11]....
        /*00d8*/ 	.word	0xffffffff


	//   ....[12]....
        /*00dc*/ 	.word	0xffffffff


	//   ....[13]....
        /*00e0*/ 	.word	0xffffffff


	//   ....[14]....
        /*00e4*/ 	.word	0xffffffff


	//   ....[15]....
        /*00e8*/ 	.word	0xffffffff


	//   ....[16]....
        /*00ec*/ 	.word	0xffffffff


	//   ....[17]....
        /*00f0*/ 	.word	0x05000025


	//   ....[18]....
        /*00f4*/ 	.word	0x05000025


	//   ....[19]....
        /*00f8*/ 	.word	0x05000025


	//   ....[20]....
        /*00fc*/ 	.word	0x05000025


	//   ....[21]....
        /*0100*/ 	.word	0x05000025


	//   ....[22]....
        /*0104*/ 	.word	0x05000025


	//   ....[23]....
        /*0108*/ 	.word	0x05000025


	//   ....[24]....
        /*010c*/ 	.word	0x05000025


	//   ....[25]....
        /*0110*/ 	.word	0x05000025


	//   ....[26]....
        /*0114*/ 	.word	0x05000025


	//   ....[27]....
        /*0118*/ 	.word	0x05000025


	//   ....[28]....
        /*011c*/ 	.word	0x05000025


	//   ....[29]....
        /*0120*/ 	.word	0x05000025


	//   ....[30]....
        /*0124*/ 	.word	0x05000025


	//   ....[31]....
        /*0128*/ 	.word	0x05000025


	//   ....[32]....
        /*012c*/ 	.word	0x05000025


	//----- nvinfo : EIATTR_COOP_GROUP_INSTR_OFFSETS
	.align		4
.L_31197:
        /*0130*/ 	.byte	0x04, 0x28
        /*0132*/ 	.short	(.L_31199 - .L_31198)


	//   ....[0]....
.L_31198:
        /*0134*/ 	.word	0x00001d40


	//   ....[1]....
        /*0138*/ 	.word	0x00001da0


	//   ....[2]....
        /*013c*/ 	.word	0x00001e00


	//   ....[3]....
        /*0140*/ 	.word	0x00001e60


	//   ....[4]....
        /*0144*/ 	.word	0x00001ec0


	//   ....[5]....
        /*0148*/ 	.word	0x00001f20


	//   ....[6]....
        /*014c*/ 	.word	0x00001f80


	//   ....[7]....
        /*0150*/ 	.word	0x00001fe0


	//   ....[8]....
        /*0154*/ 	.word	0x00002040


	//   ....[9]....
        /*0158*/ 	.word	0x000020a0


	//   ....[10]....
        /*015c*/ 	.word	0x00002100


	//   ....[11]....
        /*0160*/ 	.word	0x00002160


	//   ....[12]....
        /*0164*/ 	.word	0x000021c0


	//   ....[13]....
        /*0168*/ 	.word	0x00002220


	//   ....[14]....
        /*016c*/ 	.word	0x00002280


	//   ....[15]....
        /*0170*/ 	.word	0x000022e0


	//   ....[16]....
        /*0174*/ 	.word	0x00002780


	//   ....[17]....
        /*0178*/ 	.word	0x00002da0


	//   ....[18]....
        /*017c*/ 	.word	0x00002e20


	//   ....[19]....
        /*0180*/ 	.word	0x00002ec0


	//   ....[20]....
        /*0184*/ 	.word	0x00002f50


	//   ....[21]....
        /*0188*/ 	.word	0x00002ff0


	//   ....[22]....
        /*018c*/ 	.word	0x00003080


	//   ....[23]....
        /*0190*/ 	.word	0x00003120


	//   ....[24]....
        /*0194*/ 	.word	0x000031b0


	//   ....[25]....
        /*0198*/ 	.word	0x00003250


	//   ....[26]....
        /*019c*/ 	.word	0x000032e0


	//   ....[27]....
        /*01a0*/ 	.word	0x00003380


	//   ....[28]....
        /*01a4*/ 	.word	0x00003410


	//   ....[29]....
        /*01a8*/ 	.word	0x000034b0


	//   ....[30]....
        /*01ac*/ 	.word	0x00003540


	//   ....[31]....
        /*01b0*/ 	.word	0x000035e0


	//   ....[32]....
        /*01b4*/ 	.word	0x00003670


	//----- nvinfo : EIATTR_VRC_CTA_INIT_COUNT
	.align		4
.L_31199:
        /*01b8*/ 	.byte	0x02, 0x4a
	.zero		1
	.zero		1


	//----- nvinfo : EIATTR_EXIT_INSTR_OFFSETS
	.align		4
        /*01bc*/ 	.byte	0x04, 0x1c
        /*01be*/ 	.short	(.L_31201 - .L_31200)


	//   ....[0]....
.L_31200:
        /*01c0*/ 	.word	0x00000320


	//   ....[1]....
        /*01c4*/ 	.word	0x00002890


	//   ....[2]....
        /*01c8*/ 	.word	0x00002d50


	//----- nvinfo : EIATTR_MAX_THREADS
	.align		4
.L_31201:
        /*01cc*/ 	.byte	0x04, 0x05
        /*01ce*/ 	.short	(.L_31203 - .L_31202)
.L_31202:
        /*01d0*/ 	.word	0x00000080
        /*01d4*/ 	.word	0x00000001
        /*01d8*/ 	.word	0x00000001


	//----- nvinfo : EIATTR_CRS_STACK_SIZE
	.align		4
.L_31203:
        /*01dc*/ 	.byte	0x04, 0x1e
        /*01de*/ 	.short	(.L_31205 - .L_31204)
.L_31204:
        /*01e0*/ 	.word	0x00000000


	//----- nvinfo : EIATTR_CBANK_PARAM_SIZE
	.align		4
.L_31205:
        /*01e4*/ 	.byte	0x03, 0x19
        /*01e6*/ 	.short	0x0034


	//----- nvinfo : EIATTR_PARAM_CBANK
	.align		4
        /*01e8*/ 	.byte	0x04, 0x0a
        /*01ea*/ 	.short	(.L_31207 - .L_31206)
	.align		4
.L_31206:
        /*01ec*/ 	.word	index@(.nv.constant0._Z9cuda_gemmIiLi128ELi1ELi1ELi16ELi32ELi32ELi64ELi0ELi0EEviiiPT_S1_S1_iii)
        /*01f0*/ 	.short	0x0380
        /*01f2*/ 	.short	0x0034


	//----- nvinfo : EIATTR_SW_WAR
	.align		4
.L_31207:
        /*01f4*/ 	.byte	0x04, 0x36
        /*01f6*/ 	.short	(.L_31209 - .L_31208)
.L_31208:
        /*01f8*/ 	.word	0x00000008
.L_31209:


//--------------------- .nv.info._Z9cuda_gemmIiLi128ELi1ELi1ELi16ELi16ELi16ELi64ELi1ELi1EEviiiPT_S1_S1_iii --------------------------
	.section	.nv.info._Z9cuda_gemmIiLi128ELi1ELi1ELi16ELi16ELi16ELi64ELi1ELi1EEviiiPT_S1_S1_iii,"",@"SHT_CUDA_INFO"
	.sectionflags	@""
	.align	4


	//----- nvinfo : EIATTR_CUDA_API_VERSION
	.align		4
        /*0000*/ 	.byte	0x04, 0x37
        /*0002*/ 	.short	(.L_31211 - .L_31210)
.L_31210:
        /*0004*/ 	.word	0x00000082


	//----- nvinfo : EIATTR_KPARAM_INFO
	.align		4
.L_31211:
        /*0008*/ 	.byte	0x04, 0x17
        /*000a*/ 	.short	(.L_31213 - .L_31212)
.L_31212:
        /*000c*/ 	.word	0x00000000
        /*0010*/ 	.short	0x0008
        /*0012*/ 	.short	0x0030
        /*0014*/ 	.byte	0x00, 0xf0, 0x11, 0x00


	//----- nvinfo : EIATTR_KPARAM_INFO
	.align		4
.L_31213:
        /*0018*/ 	.byte	0x04, 0x17
        /*001a*/ 	.short	(.L_31215 - .L_31214)
.L_31214:
        /*001c*/ 	.word	0x00000000
        /*0020*/ 	.short	0x0007
        /*0022*/ 	.short	0x002c
        /*0024*/ 	.byte	0x00, 0xf0, 0x11, 0x00


	//----- nvinfo : EIATTR_KPARAM_INFO
	.align		4
.L_31215:
        /*0028*/ 	.byte	0x04, 0x17
        /*002a*/ 	.short	(.L_31217 - .L_31216)
.L_31216:
        /*002c*/ 	.word	0x00000000
        /*0030*/ 	.short	0x0006
        /*0032*/ 	.short	0x0028
        /*0034*/ 	.byte	0x00, 0xf0, 0x11, 0x00


	//----- nvinfo : EIATTR_KPARAM_INFO
	.align		4
.L_31217:
        /*0038*/ 	.byte	0x04, 0x17
        /*003a*/ 	.short	(.L_31219 - .L_31218)
.L_31218:
        /*003c*/ 	.word	0x00000000
        /*0040*/ 	.short	0x0005
        /*0042*/ 	.short	0x0020
        /*0044*/ 	.byte	0x00, 0xf5, 0x21, 0x00


	//----- nvinfo : EIATTR_KPARAM_INFO
	.align		4
.L_31219:
        /*0048*/ 	.byte	0x04, 0x17
        /*004a*/ 	.short	(.L_31221 - .L_31220)
.L_31220:
        /*004c*/ 	.word	0x00000000
        /*0050*/ 	.short	0x0004
        /*0052*/ 	.short	0x0018
        /*0054*/ 	.byte	0x00, 0xf5, 0x21, 0x00


	//----- nvinfo : EIATTR_KPARAM_INFO
	.align		4
.L_31221:
        /*0058*/ 	.byte	0x04, 0x17
        /*005a*/ 	.short	(.L_31223 - .L_31222)
.L_31222:
        /*005c*/ 	.word	0x00000000
        /*0060*/ 	.short	0x0003
        /*0062*/ 	.short	0x0010
        /*0064*/ 	.byte	0x00, 0xf5, 0x21, 0x00


	//----- nvinfo : EIATTR_KPARAM_INFO
	.align		4
.L_31223:
        /*0068*/ 	.byte	0x04, 0x17
        /*006a*/ 	.short	(.L_31225 - .L_31224)
.L_31224:
        /*006c*/ 	.word	0x00000000
        /*0070*/ 	.short	0x0002
        /*0072*/ 	.short	0x0008
        /*0074*/ 	.byte	0x00, 0xf0, 0x11, 0x00


	//----- nvinfo : EIATTR_KPARAM_INFO
	.align		4
.L_31225:
        /*0078*/ 	.byte	0x04, 0x17
        /*007a*/ 	.short	(.L_31227 - .L_31226)
.L_31226:
        /*007c*/ 	.word	0x00000000
        /*0080*/ 	.short	0x0001
        /*0082*/ 	.short	0x0004
        /*0084*/ 	.byte	0x00, 0xf0, 0x11, 0x00


	//----- nvinfo : EIATTR_KPARAM_INFO
	.align		4
.L_31227:
        /*0088*/ 	.byte	0x04, 0x17
        /*008a*/ 	.short	(.L_31229 - .L_31228)
.L_31228:
        /*008c*/ 	.word	0x00000000
        /*0090*/ 	.short	0x0000
        /*0092*/ 	.short	0x0000
        /*0094*/ 	.byte	0x00, 0xf0, 0x11, 0x00


	//----- nvinfo : EIATTR_SPARSE_MMA_MASK
	.align		4
.L_31229:
        /*0098*/ 	.byte	0x03, 0x50
        /*009a*/ 	.short	0x0000


	//----- nvinfo : EIATTR_MAXREG_COUNT
	.align		4
        /*009c*/ 	.byte	0x03, 0x1b
        /*009e*/ 	.short	0x00ff


	//----- nvinfo : EIATTR_NUM_BARRIERS
	.align		4
        /*00a0*/ 	.byte	0x02, 0x4c
        /*00a2*/ 	.byte	0x01
	.zero		1


	//----- nvinfo : EIATTR_MERCURY_ISA_VERSION
	.align		4
        /*00a4*/ 	.byte	0x03, 0x5f
        /*00a6*/ 	.short	0x0101


	//----- nvinfo : EIATTR_COOP_GROUP_MASK_REGIDS
	.align		4
        /*00a8*/ 	.byte	0x04, 0x29
        /*00aa*/ 	.short	(.L_31231 - .L_31230)


	//   ....[0]....
.L_31230:
        /*00ac*/ 	.word	0x05000000


	//   ....[1]....
        /*00b0*/ 	.word	0x05000000


	//   ....[2]....
        /*00b4*/ 	.word	0x05000000


	//   ....[3]....
        /*00b8*/ 	.word	0x05000000


	//   ....[4]....
        /*00bc*/ 	.word	0x05000000


	//   ....[5]....
        /*00c0*/ 	.word	0x05000000


	//   ....[6]....
        /*00c4*/ 	.word	0x05000000


	//   ....[7]....
        /*00c8*/ 	.word	0x05000000


	//   ....[8]....
        /*00cc*/ 	.word	0x05000000


	//   ....[9]....
        /*00d0*/ 	.word	0x05000000


	//   ....[10]....
        /*00d4*/ 	.word	0x05000000


	//   ....[11]....
        /*00d8*/ 	.word	0x05000000


	//   ....[12]....
        /*00dc*/ 	.word	0x05000000


	//   ....[13]....
        /*00e0*/ 	.word	0x05000000


	//   ....[14]....
        /*00e4*/ 	.word	0x05000000


	//   ....[15]....
        /*00e8*/ 	.word	0x05000000


	//----- nvinfo : EIATTR_COOP_GROUP_INSTR_OFFSETS
	.align		4
.L_31231:
        /*00ec*/ 	.byte	0x04, 0x28
        /*00ee*/ 	.short	(.L_31233 - .L_31232)


	//   ....[0]....
.L_31232:
        /*00f0*/ 	.word	0x000009d0


	//   ....[1]....
        /*00f4*/ 	.word	0x00000a50


	//   ....[2]....
        /*00f8*/ 	.word	0x00000ae0


	//   ....[3]....
        /*00fc*/ 	.word	0x00000b70


	//   ....[4]....
        /*0100*/ 	.word	0x00000c00


	//   ....[5]....
        /*0104*/ 	.word	0x00000c90


	//   ....[6]....
        /*0108*/ 	.word	0x00000d20


	//   ....[7]....
        /*010c*/ 	.word	0x00000db0


	//   ....[8]....
        /*0110*/ 	.word	0x00000e40


	//   ....[9]....
        /*0114*/ 	.word	0x00000ed0


	//   ....[10]....
        /*0118*/ 	.word	0x00000f60


	//   ....[11]....
        /*011c*/ 	.word	0x00000ff0


	//   ....[12]....
        /*0120*/ 	.word	0x00001080


	//   ....[13]....
        /*0124*/ 	.word	0x00001110


	//   ....[14]....
        /*0128*/ 	.word	0x000011a0


	//   ....[15]....
        /*012c*/ 	.word	0x00001230


	//----- nvinfo : EIATTR_VRC_CTA_INIT_COUNT
	.align		4
.L_31233:
        /*0130*/ 	.byte	0x02, 0x4a
	.zero		1
	.zero		1


	//----- nvinfo : EIATTR_EXIT_INSTR_OFFSETS
	.align		4
        /*0134*/ 	.byte	0x04, 0x1c
        /*0136*/ 	.short	(.L_31235 - .L_31234)


	//   ....[0]....
.L_31234:
        /*0138*/ 	.word	0x00000580


	//   ....[1]....
        /*013c*/ 	.word	0x00000980


	//----- nvinfo : EIATTR_MAX_THREADS
	.align		4
.L_31235:
        /*0140*/ 	.byte	0x04, 0x05
        /*0142*/ 	.short	(.L_31237 - .L_31236)
.L_31236:
        /*0144*/ 	.word	0x00000080
        /*0148*/ 	.word	0x00000001
        /*014c*/ 	.word	0x00000001


	//----- nvinfo : EIATTR_CRS_STACK_SIZE
	.align		4
.L_31237:
        /*0150*/ 	.byte	0x04, 0x1e
        /*0152*/ 	.short	(.L_31239 - .L_31238)
.L_31238:
        /*0154*/ 	.word	0x00000000


	//----- nvinfo : EIATTR_CBANK_PARAM_SIZE
	.align		4
.L_31239:
        /*0158*/ 	.byte	0x03, 0x19
        /*015a*/ 	.short	0x0034


	//----- nvinfo : EIATTR_PARAM_CBANK
	.align		4
        /*015c*/ 	.byte	0x04, 0x0a
        /*015e*/ 	.short	(.L_31241 - .L_31240)
	.align		4
.L_31240:
        /*0160*/ 	.word	index@(.nv.constant0._Z9cuda_gemmIiLi128ELi1ELi1ELi16ELi16ELi16ELi64ELi1ELi1EEviiiPT_S1_S1_iii)
        /*0164*/ 	.short	0x0380
        /*0166*/ 	.short	0x0034


	//----- nvinfo : EIATTR_SW_WAR
	.align		4
.L_31241:
        /*0168*/ 	.byte	0x04, 0x36
        /*016a*/ 	.short	(.L_31243 - .L_31242)
.L_31242:
        /*016c*/ 	.word	0x00000008
.L_31243:


//--------------------- .nv.info._Z9cuda_gemmIiLi128ELi1ELi1ELi16ELi16ELi16ELi64ELi1ELi0EEviiiPT_S1_S1_iii --------------------------
	.section	.nv.info._Z9cuda_gemmIiLi128ELi1ELi1ELi16ELi16ELi16ELi64ELi1ELi0EEviiiPT_S1_S1_iii,"",@"SHT_CUDA_INFO"
	.sectionflags	@""
	.align	4


	//----- nvinfo : EIATTR_CUDA_API_VERSION
	.align		4
        /*0000*/ 	.byte	0x04, 0x37
        /*0002*/ 	.short	(.L_31245 - .L_31244)
.L_31244:
        /*0004*/ 	.word	0x00000082


	//----- nvinfo : EIATTR_KPARAM_INFO
	.align		4
.L_31245:
        /*0008*/ 	.byte	0x04, 0x17
        /*000a*/ 	.short	(.L_31247 - .L_31246)
.L_31246:
        /*000c*/ 	.word	0x00000000
        /*0010*/ 	.short	0x0008
        /*0012*/ 	.short	0x0030
        /*0014*/ 	.byte	0x00, 0xf0, 0x11, 0x00


	//----- nvinfo : EIATTR_KPARAM_INFO
	.align		4
.L_31247:
        /*0018*/ 	.byte	0x04, 0x17
        /*001a*/ 	.short	(.L_31249 - .L_31248)
.L_31248:
        /*001c*/ 	.word	0x00000000
        /*0020*/ 	.short	0x0007
        /*0022*/ 	.short	0x002c
        /*0024*/ 	.byte	0x00, 0xf0, 0x11, 0x00


	//----- nvinfo : EIATTR_KPARAM_INFO
	.align		4
.L_31249:
        /*0028*/ 	.byte	0x04, 0x17
        /*002a*/ 	.short	(.L_31251 - .L_31250)
.L_31250:
        /*002c*/ 	.word	0x00000000
        /*0030*/ 	.short	0x0006
        /*0032*/ 	.short	0x0028
        /*0034*/ 	.byte	0x00, 0xf0, 0x11, 0x00


	//----- nvinfo : EIATTR_KPARAM_INFO
	.align		4
.L_31251:
        /*0038*/ 	.byte	0x04, 0x17
        /*003a*/ 	.short	(.L_31253 - .L_31252)
.L_31252:
        /*003c*/ 	.word	0x00000000
        /*0040*/ 	.short	0x0005
        /*0042*/ 	.short	0x0020
        /*0044*/ 	.byte	0x00, 0xf5, 0x21, 0x00


	//----- nvinfo : EIATTR_KPARAM_INFO
	.align		4
.L_31253:
        /*0048*/ 	.byte	0x04, 0x17
        /*004a*/ 	.short	(.L_31255 - .L_31254)
.L_31254:
        /*004c*/ 	.word	0x00000000
        /*0050*/ 	.short	0x0004
        /*0052*/ 	.short	0x0018
        /*0054*/ 	.byte	0x00, 0xf5, 0x21, 0x00


	//----- nvinfo : EIATTR_KPARAM_INFO
	.align		4
.L_31255:
        /*0058*/ 	.byte	0x04, 0x17
        /*005a*/ 	.short	(.L_31257 - .L_31256)
.L_31256:
        /*005c*/ 	.word	0x00000000
        /*0060*/ 	.short	0x0003
        /*0062*/ 	.short	0x0010
        /*0064*/ 	.byte	0x00, 0xf5, 0x21, 0x00


	//----- nvinfo : EIATTR_KPARAM_INFO
	.align		4
.L_31257:
        /*0068*/ 	.byte	0x04, 0x17
        /*006a*/ 	.short	(.L_31259 - .L_31258)
.L_31258:
        /*006c*/ 	.word	0x00000000
        /*0070*/ 	.short	0x0002
        /*0072*/ 	.short	0x0008
        /*0074*/ 	.byte	0x00, 0xf0, 0x11, 0x00


	//----- nvinfo : EIATTR_KPARAM_INFO
	.align		4
.L_31259:
        /*0078*/ 	.byte	0x04, 0x17
        /*007a*/ 	.short	(.L_31261 - .L_31260)
.L_31260:
        /*007c*/ 	.word	0x00000000
        /*0080*/ 	.short	0x0001
        /*0082*/ 	.short	0x0004
        /*0084*/ 	.byte	0x00, 0xf0, 0x11, 0x00


	//----- nvinfo : EIATTR_KPARAM_INFO
	.align		4
.L_31261:
        /*0088*/ 	.byte	0x04, 0x17
        /*008a*/ 	.short	(.L_31263 - .L_31262)
.L_31262:
        /*008c*/ 	.word	0x00000000
        /*0090*/ 	.short	0x0000
        /*0092*/ 	.short	0x0000
        /*0094*/ 	.byte	0x00, 0xf0, 0x11, 0x00


	//----- nvinfo : EIATTR_SPARSE_MMA_MASK
	.align		4
.L_31263:
        /*0098*/ 	.byte	0x03, 0x50
        /*009a*/ 	.short	0x0000


	//----- nvinfo : EIATTR_MAXREG_COUNT
	.align		4
        /*009c*/ 	.byte	0x03, 0x1b
        /*009e*/ 	.short	0x00ff


	//----- nvinfo : EIATTR_NUM_BARRIERS
	.align		4
        /*00a0*/ 	.byte	0x02, 0x4c
        /*00a2*/ 	.byte	0x01
	.zero		1


	//----- nvinfo : EIATTR_MERCURY_ISA_VERSION
	.align		4
        /*00a4*/ 	.byte	0x03, 0x5f
        /*00a6*/ 	.short	0x0101


	//----- nvinfo : EIATTR_COOP_GROUP_MASK_REGIDS
	.align		4
        /*00a8*/ 	.byte	0x04, 0x29
        /*00aa*/ 	.short	(.L_31265 - .L_31264)


	//   ....[0]....
.L_31264:
        /*00ac*/ 	.word	0xffffffff


	//   ....[1]....
        /*00b0*/ 	.word	0xffffffff


	//   ....[2]....
        /*00b4*/ 	.word	0xffffffff


	//   ....[3]....
        /*00b8*/ 	.word	0xffffffff


	//   ....[4]....
        /*00bc*/ 	.word	0xffffffff


	//   ....[5]....
        /*00c0*/ 	.word	0xffffffff


	//   ....[6]....
        /*00c4*/ 	.word	0xffffffff


	//   ....[7]....
        /*00c8*/ 	.word	0xffffffff


	//   ....[8]....
        /*00cc*/ 	.word	0xffffffff


	//   ....[9]....
        /*00d0*/ 	.word	0xffffffff


	//   ....[10]....
        /*00d4*/ 	.word	0xffffffff


	//   ....[11]....
        /*00d8*/ 	.word	0xffffffff


	//   ....[12]....
        /*00dc*/ 	.word	0xffffffff


	//   ....[13]....
        /*00e0*/ 	.word	0xffffffff


	//   ....[14]....
        /*00e4*/ 	.word	0xffffffff


	//   ....[15]....
        /*00e8*/ 	.word	0xffffffff


	//   ....[16]....
        /*00ec*/ 	.word	0x05000039


	//   ....[17]....
        /*00f0*/ 	.word	0x05000039


	//   ....[18]....
        /*00f4*/ 	.word	0x05000039


	//   ....[19]....
        /*00f8*/ 	.word	0x05000039


	//   ....[20]....
        /*00fc*/ 	.word	0x05000039


	//   ....[21]....
        /*0100*/ 	.word	0x05000039


	//   ....[22]....
        /*0104*/ 	.word	0x05000039


	//   ....[23]....
        /*0108*/ 	.word	0x05000039


	//   ....[24]....
        /*010c*/ 	.word	0x05000039


	//   ....[25]....
        /*0110*/ 	.word	0x05000039


	//   ....[26]....
        /*0114*/ 	.word	0x05000039


	//   ....[27]....
        /*0118*/ 	.word	0x05000039


	//   ....[28]....
        /*011c*/ 	.word	0x05000039


	//   ....[29]....
        /*0120*/ 	.word	0x05000039


	//   ....[30]....
        /*0124*/ 	.word	0x05000039


	//   ....[31]....
        /*0128*/ 	.word	0x05000039


	//----- nvinfo : EIATTR_COOP_GROUP_INSTR_OFFSETS
	.align		4
.L_31265:
        /*012c*/ 	.byte	0x04, 0x28
        /*012e*/ 	.short	(.L_31267 - .L_31266)


	//   ....[0]....
.L_31266:
        /*0130*/ 	.word	0x00001aa0


	//   ....[1]....
        /*0134*/ 	.word	0x00001b00


	//   ....[2]....
        /*0138*/ 	.word	0x00001b60


	//   ....[3]....
        /*013c*/ 	.word	0x00001bc0


	//   ....[4]....
        /*0140*/ 	.word	0x00001c20


	//   ....[5]....
        /*0144*/ 	.word	0x00001c80


	//   ....[6]....
        /*0148*/ 	.word	0x00001ce0


	//   ....[7]....
        /*014c*/ 	.word	0x00001d40


	//   ....[8]....
        /*0150*/ 	.word	0x00001de0


	//   ....[9]....
        /*0154*/ 	.word	0x00001e40


	//   ....[10]....
        /*0158*/ 	.word	0x00001ea0


	//   ....[11]....
        /*015c*/ 	.word	0x00001f00


	//   ....[12]....
        /*0160*/ 	.word	0x00001f60


	//   ....[13]....
        /*0164*/ 	.word	0x00001fc0


	//   ....[14]....
        /*0168*/ 	.word	0x00002020


	//   ....[15]....
        /*016c*/ 	.word	0x00002080


	//   ....[16]....
        /*0170*/ 	.word	0x000025d0


	//   ....[17]....
        /*0174*/ 	.word	0x00002660


	//   ....[18]....
        /*0178*/ 	.word	0x000026f0


	//   ....[19]....
        /*017c*/ 	.word	0x00002780


	//   ....[20]....
        /*0180*/ 	.word	0x00002810


	//   ....[21]....
        /*0184*/ 	.word	0x000028a0


	//   ....[22]....
        /*0188*/ 	.word	0x00002930


	//   ....[23]....
        /*018c*/ 	.word	0x000029c0


	//   ....[24]....
        /*0190*/ 	.word	0x00002a50


	//   ....[25]....
        /*0194*/ 	.word	0x00002ae0


	//   ....[26]....
        /*0198*/ 	.word	0x00002b70


	//   ....[27]....
        /*019c*/ 	.word	0x00002c00


	//   ....[28]....
        /*01a0*/ 	.word	0x00002c90


	//   ....[29]....
        /*01a4*/ 	.word	0x00002d20


	//   ....[30]....
        /*01a8*/ 	.word	0x00002db0


	//   ....[31]....
        /*01ac*/ 	.word	0x00002e40


	//----- nvinfo : EIATTR_VRC_CTA_INIT_COUNT
	.align		4
.L_31267:
        /*01b0*/ 	.byte	0x02, 0x4a
	.zero		1
	.zero		1


	//----- nvinfo : EIATTR_EXIT_INSTR_OFFSETS
	.align		4
        /*01b4*/ 	.byte	0x04, 0x1c
        /*01b6*/ 	.short	(.L_31269 - .L_31268)


	//   ....[0]....
.L_31268:
        /*01b8*/ 	.word	0x00000620


	//   ....[1]....
        /*01bc*/ 	.word	0x00002570


	//----- nvinfo : EIATTR_MAX_THREADS
	.align		4
.L_31269:
        /*01c0*/ 	.byte	0x04, 0x05
        /*01c2*/ 	.short	(.L_31271 - .L_31270)
.L_31270:
        /*01c4*/ 	.word	0x00000080
        /*01c8*/ 	.word	0x00000001
        /*01cc*/ 	.word	0x00000001


	//----- nvinfo : EIATTR_CRS_STACK_SIZE
	.align		4
.L_31271:
        /*01d0*/ 	.byte	0x04, 0x1e
        /*01d2*/ 	.short	(.L_31273 - .L_31272)
.L_31272:
        /*01d4*/ 	.word	0x00000000


	//----- nvinfo : EIATTR_CBANK_PARAM_SIZE
	.align		4
.L_31273:
        /*01d8*/ 	.byte	0x03, 0x19
        /*01da*/ 	.short	0x0034


	//----- nvinfo : EIATTR_PARAM_CBANK
	.align		4
        /*01dc*/ 	.byte	0x04, 0x0a
        /*01de*/ 	.short	(.L_31275 - .L_31274)
	.align		4
.L_31274:
        /*01e0*/ 	.word	index@(.nv.constant0._Z9cuda_gemmIiLi128ELi1ELi1ELi16ELi16ELi16ELi64ELi1ELi0EEviiiPT_S1_S1_iii)
        /*01e4*/ 	.short	0x0380
        /*01e6*/ 	.short	0x0034


	//----- nvinfo : EIATTR_SW_WAR
	.align		4
.L_31275:
        /*01e8*/ 	.byte	0x04, 0x36
        /*01ea*/ 	.short	(.L_31277 - .L_31276)
.L_31276:
        /*01ec*/ 	.word	0x00000008
.L_31277:


//--------------------- .nv.info._Z9cuda_gemmIiLi128ELi1ELi1ELi16ELi16ELi16ELi64ELi0ELi1EEviiiPT_S1_S1_iii --------------------------
	.section	.nv.info._Z9cuda_gemmIiLi128ELi1ELi1ELi16ELi16ELi16ELi64ELi0ELi1EEviiiPT_S1_S1_iii,"",@"SHT_CUDA_INFO"
	.sectionflags	@""
	.align	4


	//----- nvinfo : EIATTR_CUDA_API_VERSION
	.align		4
        /*0000*/ 	.byte	0x04, 0x37
        /*0002*/ 	.short	(.L_31279 - .L_31278)
.L_31278:
        /*0004*/ 	.word	0x00000082


	//----- nvinfo : EIATTR_KPARAM_INFO
	.align		4
.L_31279:
        /*0008*/ 	.byte	0x04, 0x17
        /*000a*/ 	.short	(.L_31281 - .L_31280)
.L_31280:
        /*000c*/ 	.word	0x00000000
        /*0010*/ 	.short	0x0008
        /*0012*/ 	.short	0x0030
        /*0014*/ 	.byte	0x00, 0xf0, 0x11, 0x00


	//----- nvinfo : EIATTR_KPARAM_INFO
	.align		4
.L_31281:
        /*0018*/ 	.byte	0x04, 0x17
        /*001a*/ 	.short	(.L_31283 - .L_31282)
.L_31282:
        /*001c*/ 	.word	0x00000000
        /*0020*/ 	.short	0x0007
        /*0022*/ 	.short	0x002c
        /*0024*/ 	.byte	0x00, 0xf0, 0x11, 0x00


	//----- nvinfo : EIATTR_KPARAM_INFO
	.align		4
.L_31283:
        /*0028*/ 	.byte	0x04, 0x17
        /*002a*/ 	.short	(.L_31285 - .L_31284)
.L_31284:
        /*002c*/ 	.word	0x00000000
        /*0030*/ 	.short	0x0006
        /*0032*/ 	.short	0x0028
        /*0034*/ 	.byte	0x00, 0xf0, 0x11, 0x00


	//----- nvinfo : EIATTR_KPARAM_INFO
	.align		4
.L_31285:
        /*0038*/ 	.byte	0x04, 0x17
        /*003a*/ 	.short	(.L_31287 - .L_31286)
.L_31286:
        /*003c*/ 	.word	0x00000000
        /*0040*/ 	.short	0x0005
        /*0042*/ 	.short	0x0020
        /*0044*/ 	.byte	0x00, 0xf5, 0x21, 0x00


	//----- nvinfo : EIATTR_KPARAM_INFO
	.align		4
.L_31287:
        /*0048*/ 	.byte	0x04, 0x17
        /*004a*/ 	.short	(.L_31289 - .L_31288)
.L_31288:
        /*004c*/ 	.word	0x00000000
        /*0050*/ 	.short	0x0004
        /*0052*/ 	.short	0x0018
        /*0054*/ 	.byte	0x00, 0xf5, 0x21, 0x00


	//----- nvinfo : EIATTR_KPARAM_INFO
	.align		4
.L_31289:
        /*0058*/ 	.byte	0x04, 0x17
        /*005a*/ 	.short	(.L_31291 - .L_31290)
.L_31290:
        /*005c*/ 	.word	0x00000000
        /*0060*/ 	.short	0x0003
        /*0062*/ 	.short	0x0010
        /*0064*/ 	.byte	0x00, 0xf5, 0x21, 0x00


	//----- nvinfo : EIATTR_KPARAM_INFO
	.align		4
.L_31291:
        /*0068*/ 	.byte	0x04, 0x17
        /*006a*/ 	.short	(.L_31293 - .L_31292)
.L_31292:
        /*006c*/ 	.word	0x00000000
        /*0070*/ 	.short	0x0002
        /*0072*/ 	.short	0x0008
        /*0074*/ 	.byte	0x00, 0xf0, 0x11, 0x00


	//----- nvinfo : EIATTR_KPARAM_INFO
	.align		4
.L_31293:
        /*0078*/ 	.byte	0x04, 0x17
        /*007a*/ 	.short	(.L_31295 - .L_31294)
.L_31294:
        /*007c*/ 	.word	0x00000000
        /*0080*/ 	.short	0x0001
        /*0082*/ 	.short	0x0004
        /*0084*/ 	.byte	0x00, 0xf0, 0x11, 0x00


	//----- nvinfo : EIATTR_KPARAM_INFO
	.align		4
.L_31295:
        /*0088*/ 	.byte	0x04, 0x17
        /*008a*/ 	.short	(.L_31297 - .L_31296)
.L_31296:
        /*008c*/ 	.word	0x00000000
        /*0090*/ 	.short	0x0000
        /*0092*/ 	.short	0x0000
        /*0094*/ 	.byte	0x00, 0xf0, 0x11, 0x00


	//----- nvinfo : EIATTR_SPARSE_MMA_MASK
	.align		4
.L_31297:
        /*0098*/ 	.byte	0x03, 0x50
        /*009a*/ 	.short	0x0000


	//----- nvinfo : EIATTR_MAXREG_COUNT
	.align		4
        /*009c*/ 	.byte	0x03, 0x1b
        /*009e*/ 	.short	0x00ff


	//----- nvinfo : EIATTR_NUM_BARRIERS
	.align		4
        /*00a0*/ 	.byte	0x02, 0x4c
        /*00a2*/ 	.byte	0x01
	.zero		1


	//----- nvinfo : EIATTR_MERCURY_ISA_VERSION
	.align		4
        /*00a4*/ 	.byte	0x03, 0x5f
        /*00a6*/ 	.short	0x0101


	//----- nvinfo : EIATTR_COOP_GROUP_MASK_REGIDS
	.align		4
        /*00a8*/ 	.byte	0x04, 0x29
        /*00aa*/ 	.short	(.L_31299 - .L_31298)


	//   ....[0]....
.L_31298:
        /*00ac*/ 	.word	0x05000002


	//   ....[1]....
        /*00b0*/ 	.word	0x05000002


	//   ....[2]....
        /*00b4*/ 	.word	0x05000002


	//   ....[3]....
        /*00b8*/ 	.word	0x05000002


	//   ....[4]....
        /*00bc*/ 	.word	0x05000002


	//   ....[5]....
        /*00c0*/ 	.word	0x05000002


	//   ....[6]....
        /*00c4*/ 	.word	0x05000002


	//   ....[7]....
        /*00c8*/ 	.word	0x05000002


	//   ....[8]....
        /*00cc*/ 	.word	0x05000002


	//   ....[9]....
        /*00d0*/ 	.word	0x05000002


	//   ....[10]....
        /*00d4*/ 	.word	0x05000002


	//   ....[11]....
        /*00d8*/ 	.word	0x05000002


	//   ....[12]....
        /*00dc*/ 	.word	0x05000002


	//   ....[13]....
        /*00e0*/ 	.word	0x05000002


	//   ....[14]....
        /*00e4*/ 	.word	0x05000002


	//   ....[15]....
        /*00e8*/ 	.word	0x05000002


	//----- nvinfo : EIATTR_COOP_GROUP_INSTR_OFFSETS
	.align		4
.L_31299:
        /*00ec*/ 	.byte	0x04, 0x28
        /*00ee*/ 	.short	(.L_31301 - .L_31300)


	//   ....[0]....
.L_31300:
        /*00f0*/ 	.word	0x00000a10


	//   ....[1]....
        /*00f4*/ 	.word	0x00000a90


	//   ....[2]....
        /*00f8*/ 	.word	0x00000b20


	//   ....[3]....
        /*00fc*/ 	.word	0x00000bb0


	//   ....[4]....
        /*0100*/ 	.word	0x00000c40


	//   ....[5]....
        /*0104*/ 	.word	0x00000cd0


	//   ....[6]....
        /*0108*/ 	.word	0x00000d60


	//   ....[7]....
        /*010c*/ 	.word	0x00000df0


	//   ....[8]....
        /*0110*/ 	.word	0x00000e80


	//   ....[9]....
        /*0114*/ 	.word	0x00000f10


	//   ....[10]....
        /*0118*/ 	.word	0x00000fa0


	//   ....[11]....
        /*011c*/ 	.word	0x00001030


	//   ....[12]....
        /*0120*/ 	.word	0x000010c0


	//   ....[13]....
        /*0124*/ 	.word	0x00001150


	//   ....[14]....
        /*0128*/ 	.word	0x000011e0


	//   ....[15]....
        /*012c*/ 	.word	0x00001270


	//----- nvinfo : EIATTR_VRC_CTA_INIT_COUNT
	.align		4
.L_31301:
        /*0130*/ 	.byte	0x02, 0x4a
	.zero		1
	.zero		1


	//----- nvinfo : EIATTR_EXIT_INSTR_OFFSETS
	.align		4
        /*0134*/ 	.byte	0x04, 0x1c
        /*0136*/ 	.short	(.L_31303 - .L_31302)


	//   ....[0]....
.L_31302:
        /*0138*/ 	.word	0x00000580


	//   ....[1]....
        /*013c*/ 	.word	0x000009c0


	//----- nvinfo : EIATTR_MAX_THREADS
	.align		4
.L_31303:
        /*0140*/ 	.byte	0x04, 0x05
        /*0142*/ 	.short	(.L_31305 - .L_31304)
.L_31304:
        /*0144*/ 	.word	0x00000080
        /*0148*/ 	.word	0x00000001
        /*014c*/ 	.word	0x00000001


	//----- nvinfo : EIATTR_CRS_STACK_SIZE
	.align		4
.L_31305:
        /*0150*/ 	.byte	0x04, 0x1e
        /*0152*/ 	.short	(.L_31307 - .L_31306)
.L_31306:
        /*0154*/ 	.word	0x00000000


	//----- nvinfo : EIATTR_CBANK_PARAM_SIZE
	.align		4
.L_31307:
        /*0158*/ 	.byte	0x03, 0x19
        /*015a*/ 	.short	0x0034


	//----- nvinfo : EIATTR_PARAM_CBANK
	.align		4
        /*015c*/ 	.byte	0x04, 0x0a
        /*015e*/ 	.short	(.L_31309 - .L_31308)
	.align		4
.L_31308:
        /*0160*/ 	.word	index@(.nv.constant0._Z9cuda_gemmIiLi128ELi1ELi1ELi16ELi16ELi16ELi64ELi0ELi1EEviiiPT_S1_S1_iii)
        /*0164*/ 	.short	0x0380
        /*0166*/ 	.short	0x0034


	//----- nvinfo : EIATTR_SW_WAR
	.align		4
.L_31309:
        /*0168*/ 	.byte	0x04, 0x36
        /*016a*/ 	.short	(.L_31311 - .L_31310)
.L_31310:
        /*016c*/ 	.word	0x00000008
.L_31311:


//--------------------- .nv.info._Z9cuda_gemmIiLi128ELi1ELi1ELi16ELi16ELi16ELi64ELi0ELi0EEviiiPT_S1_S1_iii --------------------------
	.section	.nv.info._Z9cuda_gemmIiLi128ELi1ELi1ELi16ELi16ELi16ELi64ELi0ELi0EEviiiPT_S1_S1_iii,"",@"SHT_CUDA_INFO"
	.sectionflags	@""
	.align	4


	//----- nvinfo : EIATTR_CUDA_API_VERSION
	.align		4
        /*0000*/ 	.byte	0x04, 0x37
        /*0002*/ 	.short	(.L_31313 - .L_31312)
.L_31312:
        /*0004*/ 	.word	0x00000082


	//----- nvinfo : EIATTR_KPARAM_INFO
	.align		4
.L_31313:
        /*0008*/ 	.byte	0x04, 0x17
        /*000a*/ 	.short	(.L_31315 - .L_31314)
.L_31314:
        /*000c*/ 	.word	0x00000000
        /*0010*/ 	.short	0x0008
        /*0012*/ 	.short	0x0030
        /*0014*/ 	.byte	0x00, 0xf0, 0x11, 0x00


	//----- nvinfo : EIATTR_KPARAM_INFO
	.align		4
.L_31315:
        /*0018*/ 	.byte	0x04, 0x17
        /*001a*/ 	.short	(.L_31317 - .L_31316)
.L_31316:
        /*001c*/ 	.word	0x00000000
        /*0020*/ 	.short	0x0007
        /*0022*/ 	.short	0x002c
        /*0024*/ 	.byte	0x00, 0xf0, 0x11, 0x00


	//----- nvinfo : EIATTR_KPARAM_INFO
	.align		4
.L_31317:
        /*0028*/ 	.byte	0x04, 0x17
        /*002a*/ 	.short	(.L_31319 - .L_31318)
.L_31318:
        /*002c*/ 	.word	0x00000000
        /*0030*/ 	.short	0x0006
        /*0032*/ 	.short	0x0028
        /*0034*/ 	.byte	0x00, 0xf0, 0x11, 0x00


	//----- nvinfo : EIATTR_KPARAM_INFO
	.align		4
.L_31319:
        /*0038*/ 	.byte	0x04, 0x17
        /*003a*/ 	.short	(.L_31321 - .L_31320)
.L_31320:
        /*003c*/ 	.word	0x00000000
        /*0040*/ 	.short	0x0005
        /*0042*/ 	.short	0x0020
        /*0044*/ 	.byte	0x00, 0xf5, 0x21, 0x00


	//----- nvinfo : EIATTR_KPARAM_INFO
	.align		4
.L_31321:
        /*0048*/ 	.byte	0x04, 0x17
        /*004a*/ 	.short	(.L_31323 - .L_31322)
.L_31322:
        /*004c*/ 	.word	0x00000000
        /*0050*/ 	.short	0x0004
        /*0052*/ 	.short	0x0018
        /*0054*/ 	.byte	0x00, 0xf5, 0x21, 0x00


	//----- nvinfo : EIATTR_KPARAM_INFO
	.align		4
.L_31323:
        /*0058*/ 	.byte	0x04, 0x17
        /*005a*/ 	.short	(.L_31325 - .L_31324)
.L_31324:
        /*005c*/ 	.word	0x00000000
        /*0060*/ 	.short	0x0003
        /*0062*/ 	.short	0x0010
        /*0064*/ 	.byte	0x00, 0xf5, 0x21, 0x00


	//----- nvinfo : EIATTR_KPARAM_INFO
	.align		4
.L_31325:
        /*0068*/ 	.byte	0x04, 0x17
        /*006a*/ 	.short	(.L_31327 - .L_31326)
.L_31326:
        /*006c*/ 	.word	0x00000000
        /*0070*/ 	.short	0x0002
        /*0072*/ 	.short	0x0008
        /*0074*/ 	.byte	0x00, 0xf0, 0x11, 0x00


	//----- nvinfo : EIATTR_KPARAM_INFO
	.align		4
.L_31327:
        /*0078*/ 	.byte	0x04, 0x17
        /*007a*/ 	.short	(.L_31329 - .L_31328)
.L_31328:
        /*007c*/ 	.word	0x00000000
        /*0080*/ 	.short	0x0001
        /*0082*/ 	.short	0x0004
        /*0084*/ 	.byte	0x00, 0xf0, 0x11, 0x00


	//----- nvinfo : EIATTR_KPARAM_INFO
	.align		4
.L_31329:
        /*0088*/ 	.byte	0x04, 0x17
        /*008a*/ 	.short	(.L_31331 - .L_31330)
.L_31330:
        /*008c*/ 	.word	0x00000000
        /*0090*/ 	.short	0x0000
        /*0092*/ 	.short	0x0000
        /*0094*/ 	.byte	0x00, 0xf0, 0x11, 0x00


	//----- nvinfo : EIATTR_SPARSE_MMA_MASK
	.align		4
.L_31331:
        /*0098*/ 	.byte	0x03, 0x50
        /*009a*/ 	.short	0x0000


	//----- nvinfo : EIATTR_MAXREG_COUNT
	.align		4
        /*009c*/ 	.byte	0x03, 0x1b
        /*009e*/ 	.short	0x00ff


	//----- nvinfo : EIATTR_NUM_BARRIERS
	.align		4
        /*00a0*/ 	.byte	0x02, 0x4c
        /*00a2*/ 	.byte	0x01
	.zero		1


	//----- nvinfo : EIATTR_MERCURY_ISA_VERSION
	.align		4
        /*00a4*/ 	.byte	0x03, 0x5f
        /*00a6*/ 	.short	0x0101


	//----- nvinfo : EIATTR_COOP_GROUP_MASK_REGIDS
	.align		4
        /*00a8*/ 	.byte	0x04, 0x29
        /*00aa*/ 	.short	(.L_31333 - .L_31332)


	//   ....[0]....
.L_31332:
        /*00ac*/ 	.word	0xffffffff


	//   ....[1]....
        /*00b0*/ 	.word	0xffffffff


	//   ....[2]....
        /*00b4*/ 	.word	0xffffffff


	//   ....[3]....
        /*00b8*/ 	.word	0xffffffff


	//   ....[4]....
        /*00bc*/ 	.word	0xffffffff


	//   ....[5]....
        /*00c0*/ 	.word	0xffffffff


	//   ....[6]....
        /*00c4*/ 	.word	0xffffffff


	//   ....[7]....
        /*00c8*/ 	.word	0xffffffff


	//   ....[8]....
        /*00cc*/ 	.word	0xffffffff


	//   ....[9]....
        /*00d0*/ 	.word	0xffffffff


	//   ....[10]....
        /*00d4*/ 	.word	0xffffffff


	//   ....[11]....
        /*00d8*/ 	.word	0xffffffff


	//   ....[12]....
        /*00dc*/ 	.word	0xffffffff


	//   ....[13]....
        /*00e0*/ 	.word	0xffffffff


	//   ....[14]....
        /*00e4*/ 	.word	0xffffffff


	//   ....[15]....
        /*00e8*/ 	.word	0xffffffff


	//   ....[16]....
        /*00ec*/ 	.word	0x05000034


	//   ....[17]....
        /*00f0*/ 	.word	0x05000034


	//   ....[18]....
        /*00f4*/ 	.word	0x05000034


	//   ....[19]....
        /*00f8*/ 	.word	0x05000034


	//   ....[20]....
        /*00fc*/ 	.word	0x05000034


	//   ....[21]....
        /*0100*/ 	.word	0x05000034


	//   ....[22]....
        /*0104*/ 	.word	0x05000034


	//   ....[23]....
        /*0108*/ 	.word	0x05000034


	//   ....[24]....
        /*010c*/ 	.word	0x05000034


	//   ....[25]....
        /*0110*/ 	.word	0x05000034


	//   ....[26]....
        /*0114*/ 	.word	0x05000034


	//   ....[27]....
        /*0118*/ 	.word	0x05000034


	//   ....[28]....
        /*011c*/ 	.word	0x05000034


	//   ....[29]....
        /*0120*/ 	.word	0x05000034


	//   ....[30]....
        /*0124*/ 	.word	0x05000034


	//   ....[31]....
        /*0128*/ 	.word	0x05000034


	//----- nvinfo : EIATTR_COOP_GROUP_INSTR_OFFSETS
	.align		4
.L_31333:
        /*012c*/ 	.byte	0x04, 0x28
        /*012e*/ 	.short	(.L_31335 - .L_31334)


	//   ....[0]....
.L_31334:
        /*0130*/ 	.word	0x00001a90


	//   ....[1]....
        /*0134*/ 	.word	0x00001af0


	//   ....[2]....
        /*0138*/ 	.word	0x00001b50


	//   ....[3]....
        /*013c*/ 	.word	0x00001bb0


	//   ....[4]....
        /*0140*/ 	.word	0x00001c10


	//   ....[5]....
        /*0144*/ 	.word	0x00001cb0


	//   ....[6]....
        /*0148*/ 	.word	0x00001d10


	//   ....[7]....
        /*014c*/ 	.word	0x00001d70


	//   ....[8]....
        /*0150*/ 	.word	0x00001dd0


	//   ....[9]....
        /*0154*/ 	.word	0x00001e30


	//   ....[10]....
        /*0158*/ 	.word	0x00001e90


	//   ....[11]....
        /*015c*/ 	.word	0x00001f30


	//   ....[12]....
        /*0160*/ 	.word	0x00001f90


	//   ....[13]....
        /*0164*/ 	.word	0x00001ff0


	//   ....[14]....
        /*0168*/ 	.word	0x00002050


	//   ....[15]....
        /*016c*/ 	.word	0x000020b0


	//   ....[16]....
        /*0170*/ 	.word	0x00002630


	//   ....[17]....
        /*0174*/ 	.word	0x000026c0


	//   ....[18]....
        /*0178*/ 	.word	0x00002750


	//   ....[19]....
        /*017c*/ 	.word	0x000027e0


	//   ....[20]....
        /*0180*/ 	.word	0x00002870


	//   ....[21]....
        /*0184*/ 	.word	0x00002900


	//   ....[22]....
        /*0188*/ 	.word	0x00002990


	//   ....[23]....
        /*018c*/ 	.word	0x00002a20


	//   ....[24]....
        /*0190*/ 	.word	0x00002ab0


	//   ....[25]....
        /*0194*/ 	.word	0x00002b40


	//   ....[26]....
        /*0198*/ 	.word	0x00002bd0


	//   ....[27]....
        /*019c*/ 	.word	0x00002c60


	//   ....[28]....
        /*01a0*/ 	.word	0x00002cf0


	//   ....[29]....
        /*01a4*/ 	.word	0x00002d80


	//   ....[30]....
        /*01a8*/ 	.word	0x00002e10


	//   ....[31]....
        /*01ac*/ 	.word	0x00002ea0


	//----- nvinfo : EIATTR_VRC_CTA_INIT_COUNT
	.align		4
.L_31335:
        /*01b0*/ 	.byte	0x02, 0x4a
	.zero		1
	.zero		1


	//----- nvinfo : EIATTR_EXIT_INSTR_OFFSETS
	.align		4
        /*01b4*/ 	.byte	0x04, 0x1c
        /*01b6*/ 	.short	(.L_31337 - .L_31336)


	//   ....[0]....
.L_31336:
        /*01b8*/ 	.word	0x00000620


	//   ....[1]....
        /*01bc*/ 	.word	0x000025d0


	//----- nvinfo : EIATTR_MAX_THREADS
	.align		4
.L_31337:
        /*01c0*/ 	.byte	0x04, 0x05
        /*01c2*/ 	.short	(.L_31339 - .L_31338)
.L_31338:
        /*01c4*/ 	.word	0x00000080
        /*01c8*/ 	.word	0x00000001
        /*01cc*/ 	.word	0x00000001


	//----- nvinfo : EIATTR_CRS_STACK_SIZE
	.align		4
.L_31339:
        /*01d0*/ 	.byte	0x04, 0x1e
        /*01d2*/ 	.short	(.L_31341 - .L_31340)
.L_31340:
        /*01d4*/ 	.word	0x00000000


	//----- nvinfo : EIATTR_CBANK_PARAM_SIZE
	.align		4
.L_31341:
        /*01d8*/ 	.byte	0x03, 0x19
        /*01da*/ 	.short	0x0034


	//----- nvinfo : EIATTR_PARAM_CBANK
	.align		4
        /*01dc*/ 	.byte	0x04, 0x0a
        /*01de*/ 	.short	(.L_31343 - .L_31342)
	.align		4
.L_31342:
        /*01e0*/ 	.word	index@(.nv.constant0._Z9cuda_gemmIiLi128ELi1ELi1ELi16ELi16ELi16ELi64ELi0ELi0EEviiiPT_S1_S1_iii)
        /*01e4*/ 	.short	0x0380
        /*01e6*/ 	.short	0x0034


	//----- nvinfo : EIATTR_SW_WAR
	.align		4
.L_31343:
        /*01e8*/ 	.byte	0x04, 0x36
        /*01ea*/ 	.short	(.L_31345 - .L_31344)
.L_31344:
        /*01ec*/ 	.word	0x00000008
.L_31345:


//--------------------- .nv.info._Z9cuda_gemmIiLi128ELi1ELi1ELi16ELi8ELi8ELi64ELi1ELi1EEviiiPT_S1_S1_iii --------------------------
	.section	.nv.info._Z9cuda_gemmIiLi128ELi1ELi1ELi16ELi8ELi8ELi64ELi1ELi1EEviiiPT_S1_S1_iii,"",@"SHT_CUDA_INFO"
	.sectionflags	@""
	.align	4


	//----- nvinfo : EIATTR_CUDA_API_VERSION
	.align		4
        /*0000*/ 	.byte	0x04, 0x37
        /*0002*/ 	.short	(.L_31347 - .L_31346)
.L_31346:
        /*0004*/ 	.word	0x00000082


	//----- nvinfo : EIATTR_KPARAM_INFO
	.align		4
.L_31347:
        /*0008*/ 	.byte	0x04, 0x17
        /*000a*/ 	.short	(.L_31349 - .L_31348)
.L_31348:
        /*000c*/ 	.word	0x00000000
        /*0010*/ 	.short	0x0008
        /*0012*/ 	.short	0x0030
        /*0014*/ 	.byte	0x00, 0xf0, 0x11, 0x00


	//----- nvinfo : EIATTR_KPARAM_INFO
	.align		4
.L_31349:
        /*0018*/ 	.byte	0x04, 0x17
        /*001a*/ 	.short	(.L_31351 - .L_31350)
.L_31350:
        /*001c*/ 	.word	0x00000000
        /*0020*/ 	.short	0x0007
        /*0022*/ 	.short	0x002c
        /*0024*/ 	.byte	0x00, 0xf0, 0x11, 0x00


	//----- nvinfo : EIATTR_KPARAM_INFO
	.align		4
.L_31351:
        /*0028*/ 	.byte	0x04, 0x17
        /*002a*/ 	.short	(.L_31353 - .L_31352)
.L_31352:
        /*002c*/ 	.word	0x00000000
        /*0030*/ 	.short	0x0006
        /*0032*/ 	.short	0x0028
        /*0034*/ 	.byte	0x00, 0xf0, 0x11, 0x00


	//----- nvinfo : EIATTR_KPARAM_INFO
	.align		4
.L_31353:
        /*0038*/ 	.byte	0x04, 0x17
        /*003a*/ 	.short	(.L_31355 - .L_31354)
.L_31354:
        /*003c*/ 	.word	0x00000000
        /*0040*/ 	.short	0x0005
        /*0042*/ 	.short	0x0020
        /*0044*/ 	.byte	0x00, 0xf5, 0x21, 0x00


	//----- nvinfo : EIATTR_KPARAM_INFO
	.align		4
.L_31355:
        /*0048*/ 	.byte	0x04, 0x17
        /*004a*/ 	.short	(.L_31357 - .L_31356)
.L_31356:
        /*004c*/ 	.word	0x00000000
        /*0050*/ 	.short	0x0004
        /*0052*/ 	.short	0x0018
        /*0054*/ 	.byte	0x00, 0xf5, 0x21, 0x00


	//----- nvinfo : EIATTR_KPARAM_INFO
	.align		4
.L_31357:
        /*0058*/ 	.byte	0x04, 0x17
        /*005a*/ 	.short	(.L_31359 - .L_31358)
.L_31358:
        /*005c*/ 	.word	0x00000000
        /*0060*/ 	.short	0x0003
        /*0062*/ 	.short	0x0010
        /*0064*/ 	.byte	0x00, 0xf5, 0x21, 0x00


	//----- nvinfo : EIATTR_KPARAM_INFO
	.align		4
.L_31359:
        /*0068*/ 	.byte	0x04, 0x17
        /*006a*/ 	.short	(.L_31361 - .L_31360)
.L_31360:
        /*006c*/ 	.word	0x00000000
        /*0070*/ 	.short	0x0002
        /*0072*/ 	.short	0x0008
        /*0074*/ 	.byte	0x00, 0xf0, 0x11, 0x00


	//----- nvinfo : EIATTR_KPARAM_INFO
	.align		4
.L_31361:
        /*0078*/ 	.byte	0x04, 0x17
        /*007a*/ 	.short	(.L_31363 - .L_31362)
.L_31362:
        /*007c*/ 	.word	0x00000000
        /*0080*/ 	.short	0x0001
        /*0082*/ 	.short	0x0004
        /*0084*/ 	.byte	0x00, 0xf0, 0x11, 0x00


	//----- nvinfo : EIATTR_KPARAM_INFO
	.align		4
.L_31363:
        /*0088*/ 	.byte	0x04, 0x17
        /*008a*/ 	.short	(.L_31365 - .L_31364)
.L_31364:
        /*008c*/ 	.word	0x00000000
        /*0090*/ 	.short	0x0000
        /*0092*/ 	.short	0x0000
        /*0094*/ 	.byte	0x00, 0xf0, 0x11, 0x00


	//----- nvinfo : EIATTR_SPARSE_MMA_MASK
	.align		4
.L_31365:
        /*0098*/ 	.byte	0x03, 0x50
        /*009a*/ 	.short	0x0000


	//----- nvinfo : EIATTR_MAXREG_COUNT
	.align		4
        /*009c*/ 	.byte	0x03, 0x1b
        /*009e*/ 	.short	0x00ff


	//----- nvinfo : EIATTR_NUM_BARRIERS
	.align		4
        /*00a0*/ 	.byte	0x02, 0x4c
        /*00a2*/ 	.byte	0x01
	.zero		1


	//----- nvinfo : EIATTR_MERCURY_ISA_VERSION
	.align		4
        /*00a4*/ 	.byte	0x03, 0x5f
        /*00a6*/ 	.short	0x0101


	//----- nvinfo : EIATTR_COOP_GROUP_MASK_REGIDS
	.align		4
        /*00a8*/ 	.byte	0x04, 0x29
        /*00aa*/ 	.short	(.L_31367 - .L_31366)


	//   ....[0]....
.L_31366:
        /*00ac*/ 	.word	0x05000006


	//   ....[1]....
        /*00b0*/ 	.word	0x05000006


	//   ....[2]....
        /*00b4*/ 	.word	0x05000006


	//   ....[3]....
        /*00b8*/ 	.word	0x05000006


	//   ....[4]....
        /*00bc*/ 	.word	0x05000006


	//   ....[5]....
        /*00c0*/ 	.word	0x05000006


	//   ....[6]....
        /*00c4*/ 	.word	0x05000006


	//   ....[7]....
        /*00c8*/ 	.word	0x05000006


	//----- nvinfo : EIATTR_COOP_GROUP_INSTR_OFFSETS
	.align		4
.L_31367:
        /*00cc*/ 	.byte	0x04, 0x28
        /*00ce*/ 	.short	(.L_31369 - .L_31368)


	//   ....[0]....
.L_31368:
        /*00d0*/ 	.word	0x00000b00


	//   ....[1]....
        /*00d4*/ 	.word	0x00000b80


	//   ....[2]....
        /*00d8*/ 	.word	0x00000c10


	//   ....[3]....
        /*00dc*/ 	.word	0x00000ca0


	//   ....[4]....
        /*00e0*/ 	.word	0x00000d30


	//   ....[5]....
        /*00e4*/ 	.word	0x00000dc0


	//   ....[6]....
        /*00e8*/ 	.word	0x00000e50


	//   ....[7]....
        /*00ec*/ 	.word	0x00000ee0


	//----- nvinfo : EIATTR_VRC_CTA_INIT_COUNT
	.align		4
.L_31369:
        /*00f0*/ 	.byte	0x02, 0x4a
	.zero		1
	.zero		1


	//----- nvinfo : EIATTR_EXIT_INSTR_OFFSETS
	.align		4
        /*00f4*/ 	.byte	0x04, 0x1c
        /*00f6*/ 	.short	(.L_31371 - .L_31370)


	//   ....[0]....
.L_31370:
        /*00f8*/ 	.word	0x000006e0


	//   ....[1]....
        /*00fc*/ 	.word	0x00000ab0


	//----- nvinfo : EIATTR_MAX_THREADS
	.align		4
.L_31371:
        /*0100*/ 	.byte	0x04, 0x05
        /*0102*/ 	.short	(.L_31373 - .L_31372)
.L_31372:
        /*0104*/ 	.word	0x00000080
        /*0108*/ 	.word	0x00000001
        /*010c*/ 	.word	0x00000001


	//----- nvinfo : EIATTR_CRS_STACK_SIZE
	.align		4
.L_31373:
        /*0110*/ 	.byte	0x04, 0x1e
        /*0112*/ 	.short	(.L_31375 - .L_31374)
.L_31374:
        /*0114*/ 	.word	0x00000000


	//----- nvinfo : EIATTR_CBANK_PARAM_SIZE
	.align		4
.L_31375:
        /*0118*/ 	.byte	0x03, 0x19
        /*011a*/ 	.short	0x0034


	//----- nvinfo : EIATTR_PARAM_CBANK
	.align		4
        /*011c*/ 	.byte	0x04, 0x0a
        /*011e*/ 	.short	(.L_31377 - .L_31376)
	.align		4
.L_31376:
        /*0120*/ 	.word	index@(.nv.constant0._Z9cuda_gemmIiLi128ELi1ELi1ELi16ELi8ELi8ELi64ELi1ELi1EEviiiPT_S1_S1_iii)
        /*0124*/ 	.short	0x0380
        /*0126*/ 	.short	0x0034


	//----- nvinfo : EIATTR_SW_WAR
	.align		4
.L_31377:
        /*0128*/ 	.byte	0x04, 0x36
        /*012a*/ 	.short	(.L_31379 - .L_31378)
.L_31378:
        /*012c*/ 	.word	0x00000008
.L_31379:


//--------------------- .nv.info._Z9cuda_gemmIiLi128ELi1ELi1ELi16ELi8ELi8ELi64ELi1ELi0EEviiiPT_S1_S1_iii --------------------------
	.section	.nv.info._Z9cuda_gemmIiLi128ELi1ELi1ELi16ELi8ELi8ELi64ELi1ELi0EEviiiPT_S1_S1_iii,"",@"SHT_CUDA_INFO"
	.sectionflags	@""
	.align	4


	//----- nvinfo : EIATTR_CUDA_API_VERSION
	.align		4
        /*0000*/ 	.byte	0x04, 0x37
        /*0002*/ 	.short	(.L_31381 - .L_31380)
.L_31380:
        /*0004*/ 	.word	0x00000082


	//----- nvinfo : EIATTR_KPARAM_INFO
	.align		4
.L_31381:
        /*0008*/ 	.byte	0x04, 0x17
        /*000a*/ 	.short	(.L_31383 - .L_31382)
.L_31382:
        /*000c*/ 	.word	0x00000000
        /*0010*/ 	.short	0x0008
        /*0012*/ 	.short	0x0030
        /*0014*/ 	.byte	0x00, 0xf0, 0x11, 0x00


	//----- nvinfo : EIATTR_KPARAM_INFO
	.align		4
.L_31383:
        /*0018*/ 	.byte	0x04, 0x17
        /*001a*/ 	.short	(.L_31385 - .L_31384)
.L_31384:
        /*001c*/ 	.word	0x00000000
        /*0020*/ 	.short	0x0007
        /*0022*/ 	.short	0x002c
        /*0024*/ 	.byte	0x00, 0xf0, 0x11, 0x00


	//----- nvinfo : EIATTR_KPARAM_INFO
	.align		4
.L_31385:
        /*0028*/ 	.byte	0x04, 0x17
        /*002a*/ 	.short	(.L_31387 - .L_31386)
.L_31386:
        /*002c*/ 	.word	0x00000000
        /*0030*/ 	.short	0x0006
        /*0032*/ 	.short	0x0028
        /*0034*/ 	.byte	0x00, 0xf0, 0x11, 0x00


	//----- nvinfo : EIATTR_KPARAM_INFO
	.align		4
.L_31387:
        /*0038*/ 	.byte	0x04, 0x17
        /*003a*/ 	.short	(.L_31389 - .L_31388)
.L_31388:
        /*003c*/ 	.word	0x00000000
        /*0040*/ 	.short	0x0005
        /*0042*/ 	.short	0x0020
        /*0044*/ 	.byte	0x00, 0xf5, 0x21, 0x00


	//----- nvinfo : EIATTR_KPARAM_INFO
	.align		4
.L_31389:
        /*0048*/ 	.byte	0x04, 0x17
        /*004a*/ 	.short	(.L_31391 - .L_31390)
.L_31390:
        /*004c*/ 	.word	0x00000000
        /*0050*/ 	.short	0x0004
        /*0052*/ 	.short	0x0018
        /*0054*/ 	.byte	0x00, 0xf5, 0x21, 0x00


	//----- nvinfo : EIATTR_KPARAM_INFO
	.align		4
.L_31391:
        /*0058*/ 	.byte	0x04, 0x17
        /*005a*/ 	.short	(.L_31393 - .L_31392)
.L_31392:
        /*005c*/ 	.word	0x00000000
        /*0060*/ 	.short	0x0003
        /*0062*/ 	.short	0x0010
        /*0064*/ 	.byte	0x00, 0xf5, 0x21, 0x00


	//----- nvinfo : EIATTR_KPARAM_INFO
	.align		4
.L_31393:
        /*0068*/ 	.byte	0x04, 0x17
        /*006a*/ 	.short	(.L_31395 - .L_31394)
.L_31394:
        /*006c*/ 	.word	0x00000000
        /*0070*/ 	.short	0x0002
        /*0072*/ 	.short	0x0008
        /*0074*/ 	.byte	0x00, 0xf0, 0x11, 0x00


	//----- nvinfo : EIATTR_KPARAM_INFO
	.align		4
.L_31395:
        /*0078*/ 	.byte	0x04, 0x17
        /*007a*/ 	.short	(.L_31397 - .L_31396)
.L_31396:
        /*007c*/ 	.word	0x00000000
        /*0080*/ 	.short	0x0001
        /*0082*/ 	.short	0x0004
        /*0084*/ 	.byte	0x00, 0xf0, 0x11, 0x00


	//----- nvinfo : EIATTR_KPARAM_INFO
	.align		4
.L_31397:
        /*0088*/ 	.byte	0x04, 0x17
        /*008a*/ 	.short	(.L_31399 - .L_31398)
.L_31398:
        /*008c*/ 	.word	0x00000000
        /*0090*/ 	.short	0x0000
        /*0092*/ 	.short	0x0000
        /*0094*/ 	.byte	0x00, 0xf0, 0x11, 0x00


	//----- nvinfo : EIATTR_SPARSE_MMA_MASK
	.align		4
.L_31399:
        /*0098*/ 	.byte	0x03, 0x50
        /*009a*/ 	.short	0x0000


	//----- nvinfo : EIATTR_MAXREG_COUNT
	.align		4
        /*009c*/ 	.byte	0x03, 0x1b
        /*009e*/ 	.short	0x00ff


	//----- nvinfo : EIATTR_NUM_BARRIERS
	.align		4
        /*00a0*/ 	.byte	0x02, 0x4c
        /*00a2*/ 	.byte	0x01
	.zero		1


	//----- nvinfo : EIATTR_MERCURY_ISA_VERSION
	.align		4
        /*00a4*/ 	.byte	0x03, 0x5f
        /*00a6*/ 	.short	0x0101


	//----- nvinfo : EIATTR_COOP_GROUP_MASK_REGIDS
	.align		4
        /*00a8*/ 	.byte	0x04, 0x29
        /*00aa*/ 	.short	(.L_31401 - .L_31400)


	//   ....[0]....
.L_31400:
        /*00ac*/ 	.word	0xffffffff


	//   ....[1]....
        /*00b0*/ 	.word	0xffffffff


	//   ....[2]....
        /*00b4*/ 	.word	0xffffffff


	//   ....[3]....
        /*00b8*/ 	.word	0xffffffff


	//   ....[4]....
        /*00bc*/ 	.word	0xffffffff


	//   ....[5]....
        /*00c0*/ 	.word	0xffffffff


	//   ....[6]....
        /*00c4*/ 	.word	0xffffffff


	//   ....[7]....
        /*00c8*/ 	.word	0xffffffff


	//   ....[8]....
        /*00cc*/ 	.word	0x05000021


	//   ....[9]....
        /*00d0*/ 	.word	0x05000021


	//   ....[10]....
        /*00d4*/ 	.word	0x05000021


	//   ....[11]....
        /*00d8*/ 	.word	0x05000021


	//   ....[12]....
        /*00dc*/ 	.word	0x05000021


	//   ....[13]....
        /*00e0*/ 	.word	0x05000021


	//   ....[14]....
        /*00e4*/ 	.word	0x05000021


	//   ....[15]....
        /*00e8*/ 	.word	0x05000021


	//----- nvinfo : EIATTR_COOP_GROUP_INSTR_OFFSETS
	.align		4
.L_31401:
        /*00ec*/ 	.byte	0x04, 0x28
        /*00ee*/ 	.short	(.L_31403 - .L_31402)


	//   ....[0]....
.L_31402:
        /*00f0*/ 	.word	0x000011f0


	//   ....[1]....
        /*00f4*/ 	.word	0x00001250


	//   ....[2]....
        /*00f8*/ 	.word	0x000012b0


	//   ....[3]....
        /*00fc*/ 	.word	0x00001310


	//   ....[4]....
        /*0100*/ 	.word	0x00001370


	//   ....[5]....
        /*0104*/ 	.word	0x000013d0


	//   ....[6]....
        /*0108*/ 	.word	0x00001430


	//   ....[7]....
        /*010c*/ 	.word	0x000014d0


	//   ....[8]....
        /*0110*/ 	.word	0x00001820


	//   ....[9]....
        /*0114*/ 	.word	0x000018b0


	//   ....[10]....
        /*0118*/ 	.word	0x00001940


	//   ....[11]....
        /*011c*/ 	.word	0x000019d0


	//   ....[12]....
        /*0120*/ 	.word	0x00001a60


	//   ....[13]....
        /*0124*/ 	.word	0x00001af0


	//   ....[14]....
        /*0128*/ 	.word	0x00001b80


	//   ....[15]....
        /*012c*/ 	.word	0x00001c10


	//----- nvinfo : EIATTR_VRC_CTA_INIT_COUNT
	.align		4
.L_31403:
        /*0130*/ 	.byte	0x02, 0x4a
	.zero		1
	.zero		1


	//----- nvinfo : EIATTR_EXIT_INSTR_OFFSETS
	.align		4
        /*0134*/ 	.byte	0x04, 0x1c
        /*0136*/ 	.short	(.L_31405 - .L_31404)


	//   ....[0]....
.L_31404:
        /*0138*/ 	.word	0x00000620


	//   ....[1]....
        /*013c*/ 	.word	0x000017c0


	//----- nvinfo : EIATTR_MAX_THREADS
	.align		4
.L_31405:
        /*0140*/ 	.byte	0x04, 0x05
        /*0142*/ 	.short	(.L_31407 - .L_31406)
.L_31406:
        /*0144*/ 	.word	0x00000080
        /*0148*/ 	.word	0x00000001
        /*014c*/ 	.word	0x00000001


	//----- nvinfo : EIATTR_CRS_STACK_SIZE
	.align		4
.L_31407:
        /*0150*/ 	.byte	0x04, 0x1e
        /*0152*/ 	.short	(.L_31409 - .L_31408)
.L_31408:
        /*0154*/ 	.word	0x00000000


	//----- nvinfo : EIATTR_CBANK_PARAM_SIZE
	.align		4
.L_31409:
        /*0158*/ 	.byte	0x03, 0x19
        /*015a*/ 	.short	0x0034


	//----- nvinfo : EIATTR_PARAM_CBANK
	.align		4
        /*015c*/ 	.byte	0x04, 0x0a
        /*015e*/ 	.short	(.L_31411 - .L_31410)
	.align		4
.L_31410:
        /*0160*/ 	.word	index@(.nv.constant0._Z9cuda_gemmIiLi128ELi1ELi1ELi16ELi8ELi8ELi64ELi1ELi0EEviiiPT_S1_S1_iii)
        /*0164*/ 	.short	0x0380
        /*0166*/ 	.short	0x0034


	//----- nvinfo : EIATTR_SW_WAR
	.align		4
.L_31411:
        /*0168*/ 	.byte	0x04, 0x36
        /*016a*/ 	.short	(.L_31413 - .L_31412)
.L_31412:
        /*016c*/ 	.word	0x00000008
.L_31413:


//--------------------- .nv.info._Z9cuda_gemmIiLi128ELi1ELi1ELi16ELi8ELi8ELi64ELi0ELi1EEviiiPT_S1_S1_iii --------------------------
	.section	.nv.info._Z9cuda_gemmIiLi128ELi1ELi1ELi16ELi8ELi8ELi64ELi0ELi1EEviiiPT_S1_S1_iii,"",@"SHT_CUDA_INFO"
	.sectionflags	@""
	.align	4


	//----- nvinfo : EIATTR_CUDA_API_VERSION
	.align		4
        /*0000*/ 	.byte	0x04, 0x37
        /*0002*/ 	.short	(.L_31415 - .L_31414)
.L_31414:
        /*0004*/ 	.word	0x00000082


	//----- nvinfo : EIATTR_KPARAM_INFO
	.align		4
.L_31415:
        /*0008*/ 	.byte	0x04, 0x17
        /*000a*/ 	.short	(.L_31417 - .L_31416)
.L_31416:
        /*000c*/ 	.word	0x00000000
        /*0010*/ 	.short	0x0008
        /*0012*/ 	.short	0x0030
        /*0014*/ 	.byte	0x00, 0xf0, 0x11, 0x00


	//----- nvinfo : EIATTR_KPARAM_INFO
	.align		4
.L_31417:
        /*0018*/ 	.byte	0x04, 0x17
        /*001a*/ 	.short	(.L_31419 - .L_31418)
.L_31418:
        /*001c*/ 	.word	0x00000000
        /*0020*/ 	.short	0x0007
        /*0022*/ 	.short	0x002c
        /*0024*/ 	.byte	0x00, 0xf0, 0x11, 0x00


	//----- nvinfo : EIATTR_KPARAM_INFO
	.align		4
.L_31419:
        /*0028*/ 	.byte	0x04, 0x17
        /*002a*/ 	.short	(.L_31421 - .L_31420)
.L_31420:
        /*002c*/ 	.word	0x00000000
        /*0030*/ 	.short	0x0006
        /*0032*/ 	.short	0x0028
        /*0034*/ 	.byte	0x00, 0xf0, 0x11, 0x00


	//----- nvinfo : EIATTR_KPARAM_INFO
	.align		4
.L_31421:
        /*0038*/ 	.byte	0x04, 0x17
        /*003a*/ 	.short	(.L_31423 - .L_31422)
.L_31422:
        /*003c*/ 	.word	0x00000000
        /*0040*/ 	.short	0x0005
        /*0042*/ 	.short	0x0020
        /*0044*/ 	.byte	0x00, 0xf5, 0x21, 0x00


	//----- nvinfo : EIATTR_KPARAM_INFO
	.align		4
.L_31423:
        /*0048*/ 	.byte	0x04, 0x17
        /*004a*/ 	.short	(.L_31425 - .L_31424)
.L_31424:
        /*004c*/ 	.word	0x00000000
        /*0050*/ 	.short	0x0004
        /*0052*/ 	.short	0x0018
        /*0054*/ 	.byte	0x00, 0xf5, 0x21, 0x00


	//----- nvinfo : EIATTR_KPARAM_INFO
	.align		4
.L_31425:
        /*0058*/ 	.byte	0x04, 0x17
        /*005a*/ 	.short	(.L_31427 - .L_31426)
.L_31426:
        /*005c*/ 	.word	0x00000000
        /*0060*/ 	.short	0x0003
        /*0062*/ 	.short	0x0010
        /*0064*/ 	.byte	0x00, 0xf5, 0x21, 0x00


	//----- nvinfo : EIATTR_KPARAM_INFO
	.align		4
.L_31427:
        /*0068*/ 	.byte	0x04, 0x17
        /*006a*/ 	.short	(.L_31429 - .L_31428)
.L_31428:
        /*006c*/ 	.word	0x00000000
        /*0070*/ 	.short	0x0002
        /*0072*/ 	.short	0x0008
        /*0074*/ 	.byte	0x00, 0xf0, 0x11, 0x00


	//----- nvinfo : EIATTR_KPARAM_INFO
	.align		4
.L_31429:
        /*0078*/ 	.byte	0x04, 0x17
        /*007a*/ 	.short	(.L_31431 - .L_31430)
.L_31430:
        /*007c*/ 	.word	0x00000000
        /*0080*/ 	.short	0x0001
        /*0082*/ 	.short	0x0004
        /*0084*/ 	.byte	0x00, 0xf0, 0x11, 0x00


	//----- nvinfo : EIATTR_KPARAM_INFO
	.align		4
.L_31431:
        /*0088*/ 	.byte	0x04, 0x17
        /*008a*/ 	.short	(.L_31433 - .L_31432)
.L_31432:
        /*008c*/ 	.word	0x00000000
        /*0090*/ 	.short	0x0000
        /*0092*/ 	.short	0x0000
        /*0094*/ 	.byte	0x00, 0xf0, 0x11, 0x00


	//----- nvinfo : EIATTR_SPARSE_MMA_MASK
	.align		4
.L_31433:
        /*0098*/ 	.byte	0x03, 0x50
        /*009a*/ 	.short	0x0000


	//----- nvinfo : EIATTR_MAXREG_COUNT
	.align		4
        /*009c*/ 	.byte	0x03, 0x1b
        /*009e*/ 	.short	0x00ff


	//----- nvinfo : EIATTR_NUM_BARRIERS
	.align		4
        /*00a0*/ 	.byte	0x02, 0x4c
        /*00a2*/ 	.byte	0x01
	.zero		1


	//----- nvinfo : EIATTR_MERCURY_ISA_VERSION
	.align		4
        /*00a4*/ 	.byte	0x03, 0x5f
        /*00a6*/ 	.short	0x0101


	//----- nvinfo : EIATTR_COOP_GROUP_MASK_REGIDS
	.align		4
        /*00a8*/ 	.byte	0x04, 0x29
        /*00aa*/ 	.short	(.L_31435 - .L_31434)


	//   ....[0]....
.L_31434:
        /*00ac*/ 	.word	0x05000006


	//   ....[1]....
        /*00b0*/ 	.word	0x05000006


	//   ....[2]....
        /*00b4*/ 	.word	0x05000006


	//   ....[3]....
        /*00b8*/ 	.word	0x05000006


	//   ....[4]....
        /*00bc*/ 	.word	0x05000006


	//   ....[5]....
        /*00c0*/ 	.word	0x05000006


	//   ....[6]....
        /*00c4*/ 	.word	0x05000006


	//   ....[7]....
        /*00c8*/ 	.word	0x05000006


	//----- nvinfo : EIATTR_COOP_GROUP_INSTR_OFFSETS
	.align		4
.L_31435:
        /*00cc*/ 	.byte	0x04, 0x28
        /*00ce*/ 	.short	(.L_31437 - .L_31436)


	//   ....[0]....
.L_31436:
        /*00d0*/ 	.word	0x00000b40


	//   ....[1]....
        /*00d4*/ 	.word	0x00000bc0


	//   ....[2]....
        /*00d8*/ 	.word	0x00000c50


	//   ....[3]....
        /*00dc*/ 	.word	0x00000ce0


	//   ....[4]....
        /*00e0*/ 	.word	0x00000d70


	//   ....[5]....
        /*00e4*/ 	.word	0x00000e00


	//   ....[6]....
        /*00e8*/ 	.word	0x00000e90


	//   ....[7]....
        /*00ec*/ 	.word	0x00000f20


	//----- nvinfo : EIATTR_VRC_CTA_INIT_COUNT
	.align		4
.L_31437:
        /*00f0*/ 	.byte	0x02, 0x4a
	.zero		1
	.zero		1


	//----- nvinfo : EIATTR_EXIT_INSTR_OFFSETS
	.align		4
        /*00f4*/ 	.byte	0x04, 0x1c
        /*00f6*/ 	.short	(.L_31439 - .L_31438)


	//   ....[0]....
.L_31438:
        /*00f8*/ 	.word	0x000006e0


	//   ....[1]....
        /*00fc*/ 	.word	0x00000af0


	//----- nvinfo : EIATTR_MAX_THREADS
	.align		4
.L_31439:
        /*0100*/ 	.byte	0x04, 0x05
        /*0102*/ 	.short	(.L_31441 - .L_31440)
.L_31440:
        /*0104*/ 	.word	0x00000080
        /*0108*/ 	.word	0x00000001
        /*010c*/ 	.word	0x00000001


	//----- nvinfo : EIATTR_CRS_STACK_SIZE
	.align		4
.L_31441:
        /*0110*/ 	.byte	0x04, 0x1e
        /*0112*/ 	.short	(.L_31443 - .L_31442)
.L_31442:
        /*0114*/ 	.word	0x00000000


	//----- nvinfo : EIATTR_CBANK_PARAM_SIZE
	.align		4
.L_31443:
        /*0118*/ 	.byte	0x03, 0x19
        /*011a*/ 	.short	0x0034


	//----- nvinfo : EIATTR_PARAM_CBANK
	.align		4
        /*011c*/ 	.byte	0x04, 0x0a
        /*011e*/ 	.short	(.L_31445 - .L_31444)
	.align		4
.L_31444:
        /*0120*/ 	.word	index@(.nv.constant0._Z9cuda_gemmIiLi128ELi1ELi1ELi16ELi8ELi8ELi64ELi0ELi1EEviiiPT_S1_S1_iii)
        /*0124*/ 	.short	0x0380
        /*0126*/ 	.short	0x0034


	//----- nvinfo : EIATTR_SW_WAR
	.align		4
.L_31445:
        /*0128*/ 	.byte	0x04, 0x36
        /*012a*/ 	.short	(.L_31447 - .L_31446)
.L_31446:
        /*012c*/ 	.word	0x00000008
.L_31447:


//--------------------- .nv.info._Z9cuda_gemmIiLi128ELi1ELi1ELi16ELi8ELi8ELi64ELi0ELi0EEviiiPT_S1_S1_iii --------------------------
	.section	.nv.info._Z9cuda_gemmIiLi128ELi1ELi1ELi16ELi8ELi8ELi64ELi0ELi0EEviiiPT_S1_S1_iii,"",@"SHT_CUDA_INFO"
	.sectionflags	@""
	.align	4


	//----- nvinfo : EIATTR_CUDA_API_VERSION
	.align		4
        /*0000*/ 	.byte	0x04, 0x37
        /*0002*/ 	.short	(.L_31449 - .L_31448)
.L_31448:
        /*0004*/ 	.word	0x00000082


	//----- nvinfo : EIATTR_KPARAM_INFO
	.align		4
.L_31449:
        /*0008*/ 	.byte	0x04, 0x17
        /*000a*/ 	.short	(.L_31451 - .L_31450)
.L_31450:
        /*000c*/ 	.word	0x00000000
        /*0010*/ 	.short	0x0008
        /*0012*/ 	.short	0x0030
        /*0014*/ 	.byte	0x00, 0xf0, 0x11, 0x00


	//----- nvinfo : EIATTR_KPARAM_INFO
	.align		4
.L_31451:
        /*0018*/ 	.byte	0x04, 0x17
        /*001a*/ 	.short	(.L_31453 - .L_31452)
.L_31452:
        /*001c*/ 	.word	0x00000000
        /*0020*/ 	.short	0x0007
        /*0022*/ 	.short	0x002c
        /*0024*/ 	.byte	0x00, 0xf0, 0x11, 0x00


	//----- nvinfo : EIATTR_KPARAM_INFO
	.align		4
.L_31453:
        /*0028*/ 	.byte	0x04, 0x17
        /*002a*/ 	.short	(.L_31455 - .L_31454)
.L_31454:
        /*002c*/ 	.word	0x00000000
        /*0030*/ 	.short	0x0006
        /*0032*/ 	.short	0x0028
        /*0034*/ 	.byte	0x00, 0xf0, 0x11, 0x00


	//----- nvinfo : EIATTR_KPARAM_INFO
	.align		4
.L_31455:
        /*0038*/ 	.byte	0x04, 0x17
        /*003a*/ 	.short	(.L_31457 - .L_31456)
.L_31456:
        /*003c*/ 	.word	0x00000000
        /*0040*/ 	.short	0x0005
        /*0042*/ 	.short	0x0020
        /*0044*/ 	.byte	0x00, 0xf5, 0x21, 0x00


	//----- nvinfo : EIATTR_KPARAM_INFO
	.align		4
.L_31457:
        /*0048*/ 	.byte	0x04, 0x17
        /*004a*/ 	.short	(.L_31459 - .L_31458)
.L_31458:
        /*004c*/ 	.word	0x00000000
        /*0050*/ 	.short	0x0004
        /*0052*/ 	.short	0x0018
        /*0054*/ 	.byte	0x00, 0xf5, 0x21, 0x00


	//----- nvinfo : EIATTR_KPARAM_INFO
	.align		4
.L_31459:
        /*0058*/ 	.byte	0x04, 0x17
        /*005a*/ 	.short	(.L_31461 - .L_31460)
.L_31460:
        /*005c*/ 	.word	0x00000000
        /*0060*/ 	.short	0x0003
        /*0062*/ 	.short	0x0010
        /*0064*/ 	.byte	0x00, 0xf5, 0x21, 0x00


	//----- nvinfo : EIATTR_KPARAM_INFO
	.align		4
.L_31461:
        /*0068*/ 	.byte	0x04, 0x17
        /*006a*/ 	.short	(.L_31463 - .L_31462)
.L_31462:
        /*006c*/ 	.word	0x00000000
        /*0070*/ 	.short	0x0002
        /*0072*/ 	.short	0x0008
        /*0074*/ 	.byte	0x00, 0xf0, 0x11, 0x00


	//----- nvinfo : EIATTR_KPARAM_INFO
	.align		4
.L_31463:
        /*0078*/ 	.byte	0x04, 0x17
        /*007a*/ 	.short	(.L_31465 - .L_31464)
.L_31464:
        /*007c*/ 	.word	0x00000000
        /*0080*/ 	.short	0x0001
        /*0082*/ 	.short	0x0004
        /*0084*/ 	.byte	0x00, 0xf0, 0x11, 0x00


	//----- nvinfo : EIATTR_KPARAM_INFO
	.align		4
.L_31465:
        /*0088*/ 	.byte	0x04, 0x17
        /*008a*/ 	.short	(.L_31467 - .L_31466)
.L_31466:
        /*008c*/ 	.word	0x00000000
        /*0090*/ 	.short	0x0000
        /*0092*/ 	.short	0x0000
        /*0094*/ 	.byte	0x00, 0xf0, 0x11, 0x00


	//----- nvinfo : EIATTR_SPARSE_MMA_MASK
	.align		4
.L_31467:
        /*0098*/ 	.byte	0x03, 0x50
        /*009a*/ 	.short	0x0000


	//----- nvinfo : EIATTR_MAXREG_COUNT
	.align		4
        /*009c*/ 	.byte	0x03, 0x1b
        /*009e*/ 	.short	0x00ff


	//----- nvinfo : EIATTR_NUM_BARRIERS
	.align		4
        /*00a0*/ 	.byte	0x02, 0x4c
        /*00a2*/ 	.byte	0x01
	.zero		1


	//----- nvinfo : EIATTR_MERCURY_ISA_VERSION
	.align		4
        /*00a4*/ 	.byte	0x03, 0x5f
        /*00a6*/ 	.short	0x0101


	//----- nvinfo : EIATTR_COOP_GROUP_MASK_REGIDS
	.align		4
        /*00a8*/ 	.byte	0x04, 0x29
        /*00aa*/ 	.short	(.L_31469 - .L_31468)


	//   ....[0]....
.L_31468:
        /*00ac*/ 	.word	0xffffffff


	//   ....[1]....
        /*00b0*/ 	.word	0xffffffff


	//   ....[2]....
        /*00b4*/ 	.word	0xffffffff


	//   ....[3]....
        /*00b8*/ 	.word	0xffffffff


	//   ....[4]....
        /*00bc*/ 	.word	0xffffffff


	//   ....[5]....
        /*00c0*/ 	.word	0xffffffff


	//   ....[6]....
        /*00c4*/ 	.word	0xffffffff


	//   ....[7]....
        /*00c8*/ 	.word	0xffffffff


	//   ....[8]....
        /*00cc*/ 	.word	0x0500001c


	//   ....[9]....
        /*00d0*/ 	.word	0x0500001c


	//   ....[10]....
        /*00d4*/ 	.word	0x0500001c


	//   ....[11]....
        /*00d8*/ 	.word	0x0500001c


	//   ....[12]....
        /*00dc*/ 	.word	0x0500001c


	//   ....[13]....
        /*00e0*/ 	.word	0x0500001c


	//   ....[14]....
        /*00e4*/ 	.word	0x0500001c


	//   ....[15]....
        /*00e8*/ 	.word	0x0500001c


	//----- nvinfo : EIATTR_COOP_GROUP_INSTR_OFFSETS
	.align		4
.L_31469:
        /*00ec*/ 	.byte	0x04, 0x28
        /*00ee*/ 	.short	(.L_31471 - .L_31470)


	//   ....[0]....
.L_31470:
        /*00f0*/ 	.word	0x000011e0


	//   ....[1]....
        /*00f4*/ 	.word	0x00001240


	//   ....[2]....
        /*00f8*/ 	.word	0x000012a0


	//   ....[3]....
        /*00fc*/ 	.word	0x00001300


	//   ....[4]....
        /*0100*/ 	.word	0x00001360


	//   ....[5]....
        /*0104*/ 	.word	0x00001400


	//   ....[6]....
        /*0108*/ 	.word	0x000014a0


	//   ....[7]....
        /*010c*/ 	.word	0x00001500


	//   ....[8]....
        /*0110*/ 	.word	0x00001880


	//   ....[9]....
        /*0114*/ 	.word	0x00001910


	//   ....[10]....
        /*0118*/ 	.word	0x000019a0


	//   ....[11]....
        /*011c*/ 	.word	0x00001a30


	//   ....[12]....
        /*0120*/ 	.word	0x00001ac0


	//   ....[13]....
        /*0124*/ 	.word	0x00001b50


	//   ....[14]....
        /*0128*/ 	.word	0x00001be0


	//   ....[15]....
        /*012c*/ 	.word	0x00001c70


	//----- nvinfo : EIATTR_VRC_CTA_INIT_COUNT
	.align		4
.L_31471:
        /*0130*/ 	.byte	0x02, 0x4a
	.zero		1
	.zero		1


	//----- nvinfo : EIATTR_EXIT_INSTR_OFFSETS
	.align		4
        /*0134*/ 	.byte	0x04, 0x1c
        /*0136*/ 	.short	(.L_31473 - .L_31472)


	//   ....[0]....
.L_31472:
        /*0138*/ 	.word	0x00000620


	//   ....[1]....
        /*013c*/ 	.word	0x00001820


	//----- nvinfo : EIATTR_MAX_THREADS
	.align		4
.L_31473:
        /*0140*/ 	.byte	0x04, 0x05
        /*0142*/ 	.short	(.L_31475 - .L_31474)
.L_31474:
        /*0144*/ 	.word	0x00000080
        /*0148*/ 	.word	0x00000001
        /*014c*/ 	.word	0x00000001


	//----- nvinfo : EIATTR_CRS_STACK_SIZE
	.align		4
.L_31475:
        /*0150*/ 	.byte	0x04, 0x1e
        /*0152*/ 	.short	(.L_31477 - .L_31476)
.L_31476:
        /*0154*/ 	.word	0x00000000


	//----- nvinfo : EIATTR_CBANK_PARAM_SIZE
	.align		4
.L_31477:
        /*0158*/ 	.byte	0x03, 0x19
        /*015a*/ 	.short	0x0034


	//----- nvinfo : EIATTR_PARAM_CBANK
	.align		4
        /*015c*/ 	.byte	0x04, 0x0a
        /*015e*/ 	.short	(.L_31479 - .L_31478)
	.align		4
.L_31478:
        /*0160*/ 	.word	index@(.nv.constant0._Z9cuda_gemmIiLi128ELi1ELi1ELi16ELi8ELi8ELi64ELi0ELi0EEviiiPT_S1_S1_iii)
        /*0164*/ 	.short	0x0380
        /*0166*/ 	.short	0x0034


	//----- nvinfo : EIATTR_SW_WAR
	.align		4
.L_31479:
        /*0168*/ 	.byte	0x04, 0x36
        /*016a*/ 	.short	(.L_31481 - .L_31480)
.L_31480:
        /*016c*/ 	.word	0x00000008
.L_31481:


//--------------------- .nv.info._Z9cuda_gemmIiLi128ELi1ELi1ELi16ELi4ELi4ELi64ELi1ELi1EEviiiPT_S1_S1_iii --------------------------
	.section	.nv.info._Z9cuda_gemmIiLi128ELi1ELi1ELi16ELi4ELi4ELi64ELi1ELi1EEviiiPT_S1_S1_iii,"",@"SHT_CUDA_INFO"
	.sectionflags	@""
	.align	4


	//----- nvinfo : EIATTR_CUDA_API_VERSION
	.align		4
        /*0000*/ 	.byte	0x04, 0x37
        /*0002*/ 	.short	(.L_31483 - .L_31482)
.L_31482:
        /*0004*/ 	.word	0x00000082


	//----- nvinfo : EIATTR_KPARAM_INFO
	.align		4
.L_31483:
        /*0008*/ 	.byte	0x04, 0x17
        /*000a*/ 	.short	(.L_31485 - .L_31484)
.L_31484:
        /*000c*/ 	.word	0x00000000
        /*0010*/ 	.short	0x0008
        /*0012*/ 	.short	0x0030
        /*0014*/ 	.byte	0x00, 0xf0, 0x11, 0x00


	//----- nvinfo : EIATTR_KPARAM_INFO
	.align		4
.L_31485:
        /*0018*/ 	.byte	0x04, 0x17
        /*001a*/ 	.short	(.L_31487 - .L_31486)
.L_31486:
        /*001c*/ 	.word	0x00000000
        /*0020*/ 	.short	0x0007
        /*0022*/ 	.short	0x002c
        /*0024*/ 	.byte	0x00, 0xf0, 0x11, 0x00


	//----- nvinfo : EIATTR_KPARAM_INFO
	.align		4
.L_31487:
        /*0028*/ 	.byte	0x04, 0x17
        /*002a*/ 	.short	(.L_31489 - .L_31488)
.L_31488:
        /*002c*/ 	.word	0x00000000
        /*0030*/ 	.short	0x0006
        /*0032*/ 	.short	0x0028
        /*0034*/ 	.byte	0x00, 0xf0, 0x11, 0x00


	//----- nvinfo : EIATTR_KPARAM_INFO
	.align		4
.L_31489:
        /*0038*/ 	.byte	0x04, 0x17
        /*003a*/ 	.short	(.L_31491 - .L_31490)
.L_31490:
        /*003c*/ 	.word	0x00000000
        /*0040*/ 	.short	0x0005
        /*0042*/ 	.short	0x0020
        /*0044*/ 	.byte	0x00, 0xf5, 0x21, 0x00


	//----- nvinfo : EIATTR_KPARAM_INFO
	.align		4
.L_31491:
        /*0048*/ 	.byte	0x04, 0x17
        /*004a*/ 	.short	(.L_31493 - .L_31492)
.L_31492:
        /*004c*/ 	.word	0x00000000
        /*0050*/ 	.short	0x0004
        /*0052*/ 	.short	0x0018
        /*0054*/ 	.byte	0x00, 0xf5, 0x21, 0x00


	//----- nvinfo : EIATTR_KPARAM_INFO
	.align		4
.L_31493:
        /*0058*/ 	.byte	0x04, 0x17
        /*005a*/ 	.short	(.L_31495 - .L_31494)
.L_31494:
        /*005c*/ 	.word	0x00000000
        /*0060*/ 	.short	0x0003
        /*0062*/ 	.short	0x0010
        /*0064*/ 	.byte	0x00, 0xf5, 0x21, 0x00


	//----- nvinfo : EIATTR_KPARAM_INFO
	.align		4
.L_31495:
        /*0068*/ 	.byte	0x04, 0x17
        /*006a*/ 	.short	(.L_31497 - .L_31496)
.L_31496:
        /*006c*/ 	.word	0x00000000
        /*0070*/ 	.short	0x0002
        /*0072*/ 	.short	0x0008
        /*0074*/ 	.byte	0x00, 0xf0, 0x11, 0x00


	//----- nvinfo : EIATTR_KPARAM_INFO
	.align		4
.L_31497:
        /*0078*/ 	.byte	0x04, 0x17
        /*007a*/ 	.short	(.L_31499 - .L_31498)
.L_31498:
        /*007c*/ 	.word	0x00000000
        /*0080*/ 	.short	0x0001
        /*0082*/ 	.short	0x0004
        /*0084*/ 	.byte	0x00, 0xf0, 0x11, 0x00


	//----- nvinfo : EIATTR_KPARAM_INFO
	.align		4
.L_31499:
        /*0088*/ 	.byte	0x04, 0x17
        /*008a*/ 	.short	(.L_31501 - .L_31500)
.L_31500:
        /*008c*/ 	.word	0x00000000
        /*0090*/ 	.short	0x0000
        /*0092*/ 	.short	0x0000
        /*0094*/ 	.byte	0x00, 0xf0, 0x11, 0x00


	//----- nvinfo : EIATTR_SPARSE_MMA_MASK
	.align		4
.L_31501:
        /*0098*/ 	.byte	0x03, 0x50
        /*009a*/ 	.short	0x0000


	//----- nvinfo : EIATTR_MAXREG_COUNT
	.align		4
        /*009c*/ 	.byte	0x03, 0x1b
        /*009e*/ 	.short	0x00ff


	//----- nvinfo : EIATTR_NUM_BARRIERS
	.align		4
        /*00a0*/ 	.byte	0x02, 0x4c
        /*00a2*/ 	.byte	0x01
	.zero		1


	//----- nvinfo : EIATTR_MERCURY_ISA_VERSION
	.align		4
        /*00a4*/ 	.byte	0x03, 0x5f
        /*00a6*/ 	.short	0x0101


	//----- nvinfo : EIATTR_COOP_GROUP_MASK_REGIDS
	.align		4
        /*00a8*/ 	.byte	0x04, 0x29
        /*00aa*/ 	.short	(.L_31503 - .L_31502)


	//   ....[0]....
.L_31502:
        /*00ac*/ 	.word	0x05000005


	//   ....[1]....
        /*00b0*/ 	.word	0x05000005


	//   ....[2]....
        /*00b4*/ 	.word	0x05000005


	//   ....[3]....
        /*00b8*/ 	.word	0x05000005


	//----- nvinfo : EIATTR_COOP_GROUP_INSTR_OFFSETS
	.align		4
.L_31503:
        /*00bc*/ 	.byte	0x04, 0x28
        /*00be*/ 	.short	(.L_31505 - .L_31504)


	//   ....[0]....
.L_31504:
        /*00c0*/ 	.word	0x00000510


	//   ....[1]....
        /*00c4*/ 	.word	0x00000590


	//   ....[2]....
        /*00c8*/ 	.word	0x00000620


	//   ....[3]....
        /*00cc*/ 	.word	0x000006b0


	//----- nvinfo : EIATTR_VRC_CTA_INIT_COUNT
	.align		4
.L_31505:
        /*00d0*/ 	.byte	0x02, 0x4a
	.zero		1
	.zero		1


	//----- nvinfo : EIATTR_EXIT_INSTR_OFFSETS
	.align		4
        /*00d4*/ 	.byte	0x04, 0x1c
        /*00d6*/ 	.short	(.L_31507 - .L_31506)


	//   ....[0]....
.L_31506:
        /*00d8*/ 	.word	0x000001b0


	//   ....[1]....
        /*00dc*/ 	.word	0x000004c0


	//----- nvinfo : EIATTR_MAX_THREADS
	.align		4
.L_31507:
        /*00e0*/ 	.byte	0x04, 0x05
        /*00e2*/ 	.short	(.L_31509 - .L_31508)
.L_31508:
        /*00e4*/ 	.word	0x00000080
        /*00e8*/ 	.word	0x00000001
        /*00ec*/ 	.word	0x00000001


	//----- nvinfo : EIATTR_CRS_STACK_SIZE
	.align		4
.L_31509:
        /*00f0*/ 	.byte	0x04, 0x1e
        /*00f2*/ 	.short	(.L_31511 - .L_31510)
.L_31510:
        /*00f4*/ 	.word	0x00000000


	//----- nvinfo : EIATTR_CBANK_PARAM_SIZE
	.align		4
.L_31511:
        /*00f8*/ 	.byte	0x03, 0x19
        /*00fa*/ 	.short	0x0034


	//----- nvinfo : EIATTR_PARAM_CBANK
	.align		4
        /*00fc*/ 	.byte	0x04, 0x0a
        /*00fe*/ 	.short	(.L_31513 - .L_31512)
	.align		4
.L_31512:
        /*0100*/ 	.word	index@(.nv.constant0._Z9cuda_gemmIiLi128ELi1ELi1ELi16ELi4ELi4ELi64ELi1ELi1EEviiiPT_S1_S1_iii)
        /*0104*/ 	.short	0x0380
        /*0106*/ 	.short	0x0034


	//----- nvinfo : EIATTR_SW_WAR
	.align		4
.L_31513:
        /*0108*/ 	.byte	0x04, 0x36
        /*010a*/ 	.short	(.L_31515 - .L_31514)
.L_31514:
        /*010c*/ 	.word	0x00000008
.L_31515:


//--------------------- .nv.info._Z9cuda_gemmIiLi128ELi1ELi1ELi16ELi4ELi4ELi64ELi1ELi0EEviiiPT_S1_S1_iii --------------------------
	.section	.nv.info._Z9cuda_gemmIiLi128ELi1ELi1ELi16ELi4ELi4ELi64ELi1ELi0EEviiiPT_S1_S1_iii,"",@"SHT_CUDA_INFO"
	.sectionflags	@""
	.align	4


	//----- nvinfo : EIATTR_CUDA_API_VERSION
	.align		4
        /*0000*/ 	.byte	0x04, 0x37
        /*0002*/ 	.short	(.L_31517 - .L_31516)
.L_31516:
        /*0004*/ 	.word	0x00000082


	//----- nvinfo : EIATTR_KPARAM_INFO
	.align		4
.L_31517:
        /*0008*/ 	.byte	0x04, 0x17
        /*000a*/ 	.short	(.L_31519 - .L_31518)
.L_31518:
        /*000c*/ 	.word	0x00000000
        /*0010*/ 	.short	0x0008
        /*0012*/ 	.short	0x0030
        /*0014*/ 	.byte	0x00, 0xf0, 0x11, 0x00


	//----- nvinfo : EIATTR_KPARAM_INFO
	.align		4
.L_31519:
        /*0018*/ 	.byte	0x04, 0x17
        /*001a*/ 	.short	(.L_31521 - .L_31520)
.L_31520:
        /*001c*/ 	.word	0x00000000
        /*0020*/ 	.short	0x0007
        /*0022*/ 	.short	0x002c
        /*0024*/ 	.byte	0x00, 0xf0, 0x11, 0x00


	//----- nvinfo : EIATTR_KPARAM_INFO
	.align		4
.L_31521:
        /*0028*/ 	.byte	0x04, 0x17
        /*002a*/ 	.short	(.L_31523 - .L_31522)
.L_31522:
        /*002c*/ 	.word	0x00000000
        /*0030*/ 	.short	0x0006
        /*0032*/ 	.short	0x0028
        /*0034*/ 	.byte	0x00, 0xf0, 0x11, 0x00


	//----- nvinfo : EIATTR_KPARAM_INFO
	.align		4
.L_31523:
        /*0038*/ 	.byte	0x04, 0x17
        /*003a*/ 	.short	(.L_31525 - .L_31524)
.L_31524:
        /*003c*/ 	.word	0x00000000
        /*0040*/ 	.short	0x0005
        /*0042*/ 	.short	0x0020
        /*0044*/ 	.byte	0x00, 0xf5, 0x21, 0x00


	//----- nvinfo : EIATTR_KPARAM_INFO
	.align		4
.L_31525:
        /*0048*/ 	.byte	0x04, 0x17
        /*004a*/ 	.short	(.L_31527 - .L_31526)
.L_31526:
        /*004c*/ 	.word	0x00000000
        /*0050*/ 	.short	0x0004
        /*0052*/ 	.short	0x0018
        /*0054*/ 	.byte	0x00, 0xf5, 0x21, 0x00


	//----- nvinfo : EIATTR_KPARAM_INFO
	.align		4
.L_31527:
        /*0058*/ 	.byte	0x04, 0x17
        /*005a*/ 	.short	(.L_31529 - .L_31528)
.L_31528:
        /*005c*/ 	.word	0x00000000
        /*0060*/ 	.short	0x0003
        /*0062*/ 	.short	0x0010
        /*0064*/ 	.byte	0x00, 0xf5, 0x21, 0x00


	//----- nvinfo : EIATTR_KPARAM_INFO
	.align		4
.L_31529:
        /*0068*/ 	.byte	0x04, 0x17
        /*006a*/ 	.short	(.L_31531 - .L_31530)
.L_31530:
        /*006c*/ 	.word	0x00000000
        /*0070*/ 	.short	0x0002
        /*0072*/ 	.short	0x0008
        /*0074*/ 	.byte	0x00, 0xf0, 0x11, 0x00


	//----- nvinfo : EIATTR_KPARAM_INFO
	.align		4
.L_31531:
        /*0078*/ 	.byte	0x04, 0x17
        /*007a*/ 	.short	(.L_31533 - .L_31532)
.L_31532:
        /*007c*/ 	.word	0x00000000
        /*0080*/ 	.short	0x0001
        /*0082*/ 	.short	0x0004
        /*0084*/ 	.byte	0x00, 0xf0, 0x11, 0x00


	//----- nvinfo : EIATTR_KPARAM_INFO
	.align		4
.L_31533:
        /*0088*/ 	.byte	0x04, 0x17
        /*008a*/ 	.short	(.L_31535 - .L_31534)
.L_31534:
        /*008c*/ 	.word	0x00000000
        /*0090*/ 	.short	0x0000
        /*0092*/ 	.short	0x0000
        /*0094*/ 	.byte	0x00, 0xf0, 0x11, 0x00


	//----- nvinfo : EIATTR_SPARSE_MMA_MASK
	.align		4
.L_31535:
        /*0098*/ 	.byte	0x03, 0x50
        /*009a*/ 	.short	0x0000


	//----- nvinfo : EIATTR_MAXREG_COUNT
	.align		4
        /*009c*/ 	.byte	0x03, 0x1b
        /*009e*/ 	.short	0x00ff


	//----- nvinfo : EIATTR_NUM_BARRIERS
	.align		4
        /*00a0*/ 	.byte	0x02, 0x4c
        /*00a2*/ 	.byte	0x01
	.zero		1


	//----- nvinfo : EIATTR_MERCURY_ISA_VERSION
	.align		4
        /*00a4*/ 	.byte	0x03, 0x5f
        /*00a6*/ 	.short	0x0101


	//----- nvinfo : EIATTR_COOP_GROUP_MASK_REGIDS
	.align		4
        /*00a8*/ 	.byte	0x04, 0x29
        /*00aa*/ 	.short	(.L_31537 - .L_31536)


	//   ....[0]....
.L_31536:
        /*00ac*/ 	.word	0xffffffff


	//   ....[1]....
        /*00b0*/ 	.word	0xffffffff


	//   ....[2]....
        /*00b4*/ 	.word	0xffffffff


	//   ....[3]....
        /*00b8*/ 	.word	0xffffffff


	//   ....[4]....
        /*00bc*/ 	.word	0x05000018


	//   ....[5]....
        /*00c0*/ 	.word	0x05000018


	//   ....[6]....
        /*00c4*/ 	.word	0x05000018


	//   ....[7]....
        /*00c8*/ 	.word	0x05000018


	//----- nvinfo : EIATTR_COOP_GROUP_INSTR_OFFSETS
	.align		4
.L_31537:
        /*00cc*/ 	.byte	0x04, 0x28
        /*00ce*/ 	.short	(.L_31539 - .L_31538)


	//   ....[0]....
.L_31538:
        /*00d0*/ 	.word	0x00000da0


	//   ....[1]....
        /*00d4*/ 	.word	0x00000df0


	//   ....[2]....
        /*00d8*/ 	.word	0x00000e50


	//   ....[3]....
        /*00dc*/ 	.word	0x00000eb0


	//   ....[4]....
        /*00e0*/ 	.word	0x000010e0


	//   ....[5]....
        /*00e4*/ 	.word	0x00001170


	//   ....[6]....
        /*00e8*/ 	.word	0x00001210


	//   ....[7]....
        /*00ec*/ 	.word	0x000012a0


	//----- nvinfo : EIATTR_VRC_CTA_INIT_COUNT
	.align		4
.L_31539:
        /*00f0*/ 	.byte	0x02, 0x4a
	.zero		1
	.zero		1


	//----- nvinfo : EIATTR_EXIT_INSTR_OFFSETS
	.align		4
        /*00f4*/ 	.byte	0x04, 0x1c
        /*00f6*/ 	.short	(.L_31541 - .L_31540)


	//   ....[0]....
.L_31540:
        /*00f8*/ 	.word	0x00000620


	//   ....[1]....
        /*00fc*/ 	.word	0x00001080


	//----- nvinfo : EIATTR_MAX_THREADS
	.align		4
.L_31541:
        /*0100*/ 	.byte	0x04, 0x05
        /*0102*/ 	.short	(.L_31543 - .L_31542)
.L_31542:
        /*0104*/ 	.word	0x00000080
        /*0108*/ 	.word	0x00000001
        /*010c*/ 	.word	0x00000001


	//----- nvinfo : EIATTR_CRS_STACK_SIZE
	.align		4
.L_31543:
        /*0110*/ 	.byte	0x04, 0x1e
        /*0112*/ 	.short	(.L_31545 - .L_31544)
.L_31544:
        /*0114*/ 	.word	0x00000000


	//----- nvinfo : EIATTR_CBANK_PARAM_SIZE
	.align		4
.L_31545:
        /*0118*/ 	.byte	0x03, 0x19
        /*011a*/ 	.short	0x0034


	//----- nvinfo : EIATTR_PARAM_CBANK
	.align		4
        /*011c*/ 	.byte	0x04, 0x0a
        /*011e*/ 	.short	(.L_31547 - .L_31546)
	.align		4
.L_31546:
        /*0120*/ 	.word	index@(.nv.constant0._Z9cuda_gemmIiLi128ELi1ELi1ELi16ELi4ELi4ELi64ELi1ELi0EEviiiPT_S1_S1_iii)
        /*0124*/ 	.short	0x0380
        /*0126*/ 	.short	0x0034


	//----- nvinfo : EIATTR_SW_WAR
	.align		4
.L_31547:
        /*0128*/ 	.byte	0x04, 0x36
        /*012a*/ 	.short	(.L_31549 - .L_31548)
.L_31548:
        /*012c*/ 	.word	0x00000008
.L_31549:


//--------------------- .nv.info._Z9cuda_gemmIiLi128ELi1ELi1ELi16ELi4ELi4ELi64ELi0ELi1EEviiiPT_S1_S1_iii --------------------------
	.section	.nv.info._Z9cuda_gemmIiLi128ELi1ELi1ELi16ELi4ELi4ELi64ELi0ELi1EEviiiPT_S1_S1_iii,"",@"SHT_CUDA_INFO"
	.sectionflags	@""
	.align	4


	//----- nvinfo : EIATTR_CUDA_API_VERSION
	.align		4
        /*0000*/ 	.byte	0x04, 0x37
        /*0002*/ 	.short	(.L_31551 - .L_31550)
.L_31550:
        /*0004*/ 	.word	0x00000082


	//----- nvinfo : EIATTR_KPARAM_INFO
	.align		4
.L_31551:
        /*0008*/ 	.byte	0x04, 0x17
        /*000a*/ 	.short	(.L_31553 - .L_31552)
.L_31552:
        /*000c*/ 	.word	0x00000000
        /*0010*/ 	.short	0x0008
        /*0012*/ 	.short	0x0030
        /*0014*/ 	.byte	0x00, 0xf0, 0x11, 0x00


	//----- nvinfo : EIATTR_KPARAM_INFO
	.align		4
.L_31553:
        /*0018*/ 	.byte	0x04, 0x17
        /*001a*/ 	.short	(.L_31555 - .L_31554)
.L_31554:
        /*001c*/ 	.word	0x00000000
        /*0020*/ 	.short	0x0007
        /*0022*/ 	.short	0x002c
        /*0024*/ 	.byte	0x00, 0xf0, 0x11, 0x00


	//----- nvinfo : EIATTR_KPARAM_INFO
	.align		4
.L_31555:
        /*0028*/ 	.byte	0x04, 0x17
        /*002a*/ 	.short	(.L_31557 - .L_31556)
.L_31556:
        /*002c*/ 	.word	0x00000000
        /*0030*/ 	.short	0x0006
        /*0032*/ 	.short	0x0028
        /*0034*/ 	.byte	0x00, 0xf0, 0x11, 0x00


	//----- nvinfo : EIATTR_KPARAM_INFO
	.align		4
.L_31557:
        /*0038*/ 	.byte	0x04, 0x17
        /*003a*/ 	.short	(.L_31559 - .L_31558)
.L_31558:
        /*003c*/ 	.word	0x00000000
        /*0040*/ 	.short	0x0005
        /*0042*/ 	.short	0x0020
        /*0044*/ 	.byte	0x00, 0xf5, 0x21, 0x00


	//----- nvinfo : EIATTR_KPARAM_INFO
	.align		4
.L_31559:
        /*0048*/ 	.byte	0x04, 0x17
        /*004a*/ 	.short	(.L_31561 - .L_31560)
.L_31560:
        /*004c*/ 	.word	0x00000000
        /*0050*/ 	.short	0x0004
        /*0052*/ 	.short	0x0018
        /*0054*/ 	.byte	0x00, 0xf5, 0x21, 0x00


	//----- nvinfo : EIATTR_KPARAM_INFO
	.align		4
.L_31561:
        /*0058*/ 	.byte	0x04, 0x17
        /*005a*/ 	.short	(.L_31563 - .L_31562)
.L_31562:
        /*005c*/ 	.word	0x00000000
        /*0060*/ 	.short	0x0003
        /*0062*/ 	.short	0x0010
        /*0064*/ 	.byte	0x00, 0xf5, 0x21, 0x00


	//----- nvinfo : EIATTR_KPARAM_INFO
	.align		4
.L_31563:
        /*0068*/ 	.byte	0x04, 0x17
        /*006a*/ 	.short	(.L_31565 - .L_31564)
.L_31564:
        /*006c*/ 	.word	0x00000000
        /*0070*/ 	.short	0x0002
        /*0072*/ 	.short	0x0008
        /*0074*/ 	.byte	0x00, 0xf0, 0x11, 0x00


	//----- nvinfo : EIATTR_KPARAM_INFO
	.align		4
.L_31565:
        /*0078*/ 	.byte	0x04, 0x17
        /*007a*/ 	.short	(.L_31567 - .L_31566)
.L_31566:
        /*007c*/ 	.word	0x00000000
        /*0080*/ 	.short	0x0001
        /*0082*/ 	.short	0x0004
        /*0084*/ 	.byte	0x00, 0xf0, 0x11, 0x00


	//----- nvinfo : EIATTR_KPARAM_INFO
	.align		4
.L_31567:
        /*0088*/ 	.byte	0x04, 0x17
        /*008a*/ 	.short	(.L_31569 - .L_31568)
.L_31568:
        /*008c*/ 	.word	0x00000000
        /*0090*/ 	.short	0x0000
        /*0092*/ 	.short	0x0000
        /*0094*/ 	.byte	0x00, 0xf0, 0x11, 0x00


	//----- nvinfo : EIATTR_SPARSE_MMA_MASK
	.align		4
.L_31569:
        /*0098*/ 	.byte	0x03, 0x50
        /*009a*/ 	.short	0x0000


	//----- nvinfo : EIATTR_MAXREG_COUNT
	.align		4
        /*009c*/ 	.byte	0x03, 0x1b
        /*009e*/ 	.short	0x00ff


	//----- nvinfo : EIATTR_NUM_BARRIERS
	.align		4
        /*00a0*/ 	.byte	0x02, 0x4c
        /*00a2*/ 	.byte	0x01
	.zero		1


	//----- nvinfo : EIATTR_MERCURY_ISA_VERSION
	.align		4
        /*00a4*/ 	.byte	0x03, 0x5f
        /*00a6*/ 	.short	0x0101


	//----- nvinfo : EIATTR_COOP_GROUP_MASK_REGIDS
	.align		4
        /*00a8*/ 	.byte	0x04, 0x29
        /*00aa*/ 	.short	(.L_31571 - .L_31570)


	//   ....[0]....
.L_31570:
        /*00ac*/ 	.word	0x05000005


	//   ....[1]....
        /*00b0*/ 	.word	0x05000005


	//   ....[2]....
        /*00b4*/ 	.word	0x05000005


	//   ....[3]....
        /*00b8*/ 	.word	0x05000005


	//----- nvinfo : EIATTR_COOP_GROUP_INSTR_OFFSETS
	.align		4
.L_31571:
        /*00bc*/ 	.byte	0x04, 0x28
        /*00be*/ 	.short	(.L_31573 - .L_31572)


	//   ....[0]....
.L_31572:
        /*00c0*/ 	.word	0x00000550


	//   ....[1]....
        /*00c4*/ 	.word	0x000005d0


	//   ....[2]....
        /*00c8*/ 	.word	0x00000660


	//   ....[3]....
        /*00cc*/ 	.word	0x000006f0


	//----- nvinfo : EIATTR_VRC_CTA_INIT_COUNT
	.align		4
.L_31573:
        /*00d0*/ 	.byte	0x02, 0x4a
	.zero		1
	.zero		1


	//----- nvinfo : EIATTR_EXIT_INSTR_OFFSETS
	.align		4
        /*00d4*/ 	.byte	0x04, 0x1c
        /*00d6*/ 	.short	(.L_31575 - .L_31574)


	//   ....[0]....
.L_31574:
        /*00d8*/ 	.word	0x000001b0


	//   ....[1]....
        /*00dc*/ 	.word	0x00000500


	//----- nvinfo : EIATTR_MAX_THREADS
	.align		4
.L_31575:
        /*00e0*/ 	.byte	0x04, 0x05
        /*00e2*/ 	.short	(.L_31577 - .L_31576)
.L_31576:
        /*00e4*/ 	.word	0x00000080
        /*00e8*/ 	.word	0x00000001
        /*00ec*/ 	.word	0x00000001


	//----- nvinfo : EIATTR_CRS_STACK_SIZE
	.align		4
.L_31577:
        /*00f0*/ 	.byte	0x04, 0x1e
        /*00f2*/ 	.short	(.L_31579 - .L_31578)
.L_31578:
        /*00f4*/ 	.word	0x00000000


	//----- nvinfo : EIATTR_CBANK_PARAM_SIZE
	.align		4
.L_31579:
        /*00f8*/ 	.byte	0x03, 0x19
        /*00fa*/ 	.short	0x0034


	//----- nvinfo : EIATTR_PARAM_CBANK
	.align		4
        /*00fc*/ 	.byte	0x04, 0x0a
        /*00fe*/ 	.short	(.L_31581 - .L_31580)
	.align		4
.L_31580:
        /*0100*/ 	.word	index@(.nv.constant0._Z9cuda_gemmIiLi128ELi1ELi1ELi16ELi4ELi4ELi64ELi0ELi1EEviiiPT_S1_S1_iii)
        /*0104*/ 	.short	0x0380
        /*0106*/ 	.short	0x0034


	//----- nvinfo : EIATTR_SW_WAR
	.align		4
.L_31581:
        /*0108*/ 	.byte	0x04, 0x36
        /*010a*/ 	.short	(.L_31583 - .L_31582)
.L_31582:
        /*010c*/ 	.word	0x00000008
.L_31583:


//--------------------- .nv.info._Z9cuda_gemmIiLi128ELi1ELi1ELi16ELi4ELi4ELi64ELi0ELi0EEviiiPT_S1_S1_iii --------------------------
	.section	.nv.info._Z9cuda_gemmIiLi128ELi1ELi1ELi16ELi4ELi4ELi64ELi0ELi0EEviiiPT_S1_S1_iii,"",@"SHT_CUDA_INFO"
	.sectionflags	@""
	.align	4


	//----- nvinfo : EIATTR_CUDA_API_VERSION
	.align		4
        /*0000*/ 	.byte	0x04, 0x37
        /*0002*/ 	.short	(.L_31585 - .L_31584)
.L_31584:
        /*0004*/ 	.word	0x00000082


	//----- nvinfo : EIATTR_KPARAM_INFO
	.align		4
.L_31585:
        /*0008*/ 	.byte	0x04, 0x17
        /*000a*/ 	.short	(.L_31587 - .L_31586)
.L_31586:
        /*000c*/ 	.word	0x00000000
        /*0010*/ 	.short	0x0008
        /*0012*/ 	.short	0x0030
        /*0014*/ 	.byte	0x00, 0xf0, 0x11, 0x00


	//----- nvinfo : EIATTR_KPARAM_INFO
	.align		4
.L_31587:
        /*0018*/ 	.byte	0x04, 0x17
        /*001a*/ 	.short	(.L_31589 - .L_31588)
.L_31588:
        /*001c*/ 	.word	0x00000000
        /*0020*/ 	.short	0x0007
        /*0022*/ 	.short	0x002c
        /*0024*/ 	.byte	0x00, 0xf0, 0x11, 0x00


	//----- nvinfo : EIATTR_KPARAM_INFO
	.align		4
.L_31589:
        /*0028*/ 	.byte	0x04, 0x17
        /*002a*/ 	.short	(.L_31591 - .L_31590)
.L_31590:
        /*002c*/ 	.word	0x00000000
        /*0030*/ 	.short	0x0006
        /*0032*/ 	.short	0x0028
        /*0034*/ 	.byte	0x00, 0xf0, 0x11, 0x00


	//----- nvinfo : EIATTR_KPARAM_INFO
	.align		4
.L_31591:
        /*0038*/ 	.byte	0x04, 0x17
        /*003a*/ 	.short	(.L_31593 - .L_31592)
.L_31592:
        /*003c*/ 	.word	0x00000000
        /*0040*/ 	.short	0x0005
        /*0042*/ 	.short	0x0020
        /*0044*/ 	.byte	0x00, 0xf5, 0x21, 0x00


	//----- nvinfo : EIATTR_KPARAM_INFO
	.align		4
.L_31593:
        /*0048*/ 	.byte	0x04, 0x17
        /*004a*/ 	.short	(.L_31595 - .L_31594)
.L_31594:
        /*004c*/ 	.word	0x00000000
        /*0050*/ 	.short	0x0004
        /*0052*/ 	.short	0x0018
        /*0054*/ 	.byte	0x00, 0xf5, 0x21, 0x00


	//----- nvinfo : EIATTR_KPARAM_INFO
	.align		4
.L_31595:
        /*0058*/ 	.byte	0x04, 0x17
        /*005a*/ 	.short	(.L_31597 - .L_31596)
.L_31596:
        /*005c*/ 	.word	0x00000000
        /*0060*/ 	.short	0x0003
        /*0062*/ 	.short	0x0010
        /*0064*/ 	.byte	0x00, 0xf5, 0x21, 0x00


	//----- nvinfo : EIATTR_KPARAM_INFO
	.align		4
.L_31597:
        /*0068*/ 	.byte	0x04, 0x17
        /*006a*/ 	.short	(.L_31599 - .L_31598)
.L_31598:
        /*006c*/ 	.word	0x00000000
        /*0070*/ 	.short	0x0002
        /*0072*/ 	.short	0x0008
        /*0074*/ 	.byte	0x00, 0xf0, 0x11, 0x00


	//----- nvinfo : EIATTR_KPARAM_INFO
	.align		4
.L_31599:
        /*0078*/ 	.byte	0x04, 0x17
        /*007a*/ 	.short	(.L_31601 - .L_31600)
.L_31600:
        /*007c*/ 	.word	0x00000000
        /*0080*/ 	.short	0x0001
        /*0082*/ 	.short	0x0004
        /*0084*/ 	.byte	0x00, 0xf0, 0x11, 0x00


	//----- nvinfo : EIATTR_KPARAM_INFO
	.align		4
.L_31601:
        /*0088*/ 	.byte	0x04, 0x17
        /*008a*/ 	.short	(.L_31603 - .L_31602)
.L_31602:
        /*008c*/ 	.word	0x00000000
        /*0090*/ 	.short	0x0000
        /*0092*/ 	.short	0x0000
        /*0094*/ 	.byte	0x00, 0xf0, 0x11, 0x00


	//----- nvinfo : EIATTR_SPARSE_MMA_MASK
	.align		4
.L_31603:
        /*0098*/ 	.byte	0x03, 0x50
        /*009a*/ 	.short	0x0000


	//----- nvinfo : EIATTR_MAXREG_COUNT
	.align		4
        /*009c*/ 	.byte	0x03, 0x1b
        /*009e*/ 	.short	0x00ff


	//----- nvinfo : EIATTR_NUM_BARRIERS
	.align		4
        /*00a0*/ 	.byte	0x02, 0x4c
        /*00a2*/ 	.byte	0x01
	.zero		1


	//----- nvinfo : EIATTR_MERCURY_ISA_VERSION
	.align		4
        /*00a4*/ 	.byte	0x03, 0x5f
        /*00a6*/ 	.short	0x0101


	//----- nvinfo : EIATTR_COOP_GROUP_MASK_REGIDS
	.align		4
        /*00a8*/ 	.byte	0x04, 0x29
        /*00aa*/ 	.short	(.L_31605 - .L_31604)


	//   ....[0]....
.L_31604:
        /*00ac*/ 	.word	0xffffffff


	//   ....[1]....
        /*00b0*/ 	.word	0xffffffff


	//   ....[2]....
        /*00b4*/ 	.word	0xffffffff


	//   ....[3]....
        /*00b8*/ 	.word	0xffffffff


	//   ....[4]....
        /*00bc*/ 	.word	0x05000018


	//   ....[5]....
        /*00c0*/ 	.word	0x05000018


	//   ....[6]....
        /*00c4*/ 	.word	0x05000018


	//   ....[7]....
        /*00c8*/ 	.word	0x05000018


	//----- nvinfo : EIATTR_COOP_GROUP_INSTR_OFFSETS
	.align		4
.L_31605:
        /*00cc*/ 	.byte	0x04, 0x28
        /*00ce*/ 	.short	(.L_31607 - .L_31606)


	//   ....[0]....
.L_31606:
        /*00d0*/ 	.word	0x00000dd0


	//   ....[1]....
        /*00d4*/ 	.word	0x00000e20


	//   ....[2]....
        /*00d8*/ 	.word	0x00000e80


	//   ....[3]....
        /*00dc*/ 	.word	0x00000ee0


	//   ....[4]....
        /*00e0*/ 	.word	0x00001130


	//   ....[5]....
        /*00e4*/ 	.word	0x000011c0


	//   ....[6]....
        /*00e8*/ 	.word	0x00001250


	//   ....[7]....
        /*00ec*/ 	.word	0x000012e0


	//----- nvinfo : EIATTR_VRC_CTA_INIT_COUNT
	.align		4
.L_31607:
        /*00f0*/ 	.byte	0x02, 0x4a
	.zero		1
	.zero		1


	//----- nvinfo : EIATTR_EXIT_INSTR_OFFSETS
	.align		4
        /*00f4*/ 	.byte	0x04, 0x1c
        /*00f6*/ 	.short	(.L_31609 - .L_31608)


	//   ....[0]....
.L_31608:
        /*00f8*/ 	.word	0x00000620


	//   ....[1]....
        /*00fc*/ 	.word	0x000010d0


	//----- nvinfo : EIATTR_MAX_THREADS
	.align		4
.L_31609:
        /*0100*/ 	.byte	0x04, 0x05
        /*0102*/ 	.short	(.L_31611 - .L_31610)
.L_31610:
        /*0104*/ 	.word	0x00000080
        /*0108*/ 	.word	0x00000001
        /*010c*/ 	.word	0x00000001


	//----- nvinfo : EIATTR_CRS_STACK_SIZE
	.align		4
.L_31611:
        /*0110*/ 	.byte	0x04, 0x1e
        /*0112*/ 	.short	(.L_31613 - .L_31612)
.L_31612:
        /*0114*/ 	.word	0x00000000


	//----- nvinfo : EIATTR_CBANK_PARAM_SIZE
	.align		4
.L_31613:
        /*0118*/ 	.byte	0x03, 0x19
        /*011a*/ 	.short	0x0034


	//----- nvinfo : EIATTR_PARAM_CBANK
	.align		4
        /*011c*/ 	.byte	0x04, 0x0a
        /*011e*/ 	.short	(.L_31615 - .L_31614)
	.align		4
.L_31614:
        /*0120*/ 	.word	index@(.nv.constant0._Z9cuda_gemmIiLi128ELi1ELi1ELi16ELi4ELi4ELi64ELi0ELi0EEviiiPT_S1_S1_iii)
        /*0124*/ 	.short	0x0380
        /*0126*/ 	.short	0x0034


	//----- nvinfo : EIATTR_SW_WAR
	.align		4
.L_31615:
        /*0128*/ 	.byte	0x04, 0x36
        /*012a*/ 	.short	(.L_31617 - .L_31616)
.L_31616:
        /*012c*/ 	.word	0x00000008
.L_31617:


//--------------------- .nv.info._Z9cuda_gemmIiLi128ELi1ELi1ELi16ELi2ELi2ELi64ELi1ELi1EEviiiPT_S1_S1_iii --------------------------
	.section	.nv.info._Z9cuda_gemmIiLi128ELi1ELi1ELi16ELi2ELi2ELi64ELi1ELi1EEviiiPT_S1_S1_iii,"",@"SHT_CUDA_INFO"
	.sectionflags	@""
	.align	4


	//----- nvinfo : EIATTR_CUDA_API_VERSION
	.align		4
        /*0000*/ 	.byte	0x04, 0x37
        /*0002*/ 	.short	(.L_31619 - .L_31618)
.L_31618:
        /*0004*/ 	.word	0x00000082


	//----- nvinfo : EIATTR_KPARAM_INFO
	.align		4
.L_31619:
        /*0008*/ 	.byte	0x04, 0x17
        /*000a*/ 	.short	(.L_31621 - .L_31620)
.L_31620:
        /*000c*/ 	.word	0x00000000
        /*0010*/ 	.short	0x0008
        /*0012*/ 	.short	0x0030
        /*0014*/ 	.byte	0x00, 0xf0, 0x11, 0x00


	//----- nvinfo : EIATTR_KPARAM_INFO
	.align		4
.L_31621:
        /*0018*/ 	.byte	0x04, 0x17
        /*001a*/ 	.short	(.L_31623 - .L_31622)
.L_31622:
        /*001c*/ 	.word	0x00000000
        /*0020*/ 	.short	0x0007
        /*0022*/ 	.short	0x002c
        /*0024*/ 	.byte	0x00, 0xf0, 0x11, 0x00


	//----- nvinfo : EIATTR_KPARAM_INFO
	.align		4
.L_31623:
        /*0028*/ 	.byte	0x04, 0x17
        /*002a*/ 	.short	(.L_31625 - .L_31624)
.L_31624:
        /*002c*/ 	.word	0x00000000
        /*0030*/ 	.short	0x0006
        /*0032*/ 	.short	0x0028
        /*0034*/ 	.byte	0x00, 0xf0, 0x11, 0x00


	//----- nvinfo : EIATTR_KPARAM_INFO
	.align		4
.L_31625:
        /*0038*/ 	.byte	0x04, 0x17
        /*003a*/ 	.short	(.L_31627 - .L_31626)
.L_31626:
        /*003c*/ 	.word	0x00000000
        /*0040*/ 	.short	0x0005
        /*0042*/ 	.short	0x0020
        /*0044*/ 	.byte	0x00, 0xf5, 0x21, 0x00


	//----- nvinfo : EIATTR_KPARAM_INFO
	.align		4
.L_31627:
        /*0048*/ 	.byte	0x04, 0x17
        /*004a*/ 	.short	(.L_31629 - .L_31628)
.L_31628:
        /*004c*/ 	.word	0x00000000
        /*0050*/ 	.short	0x0004
        /*0052*/ 	.short	0x0018
        /*0054*/ 	.byte	0x00, 0xf5, 0x21, 0x00


	//----- nvinfo : EIATTR_KPARAM_INFO
	.align		4
.L_31629:
        /*0058*/ 	.byte	0x04, 0x17
        /*005a*/ 	.short	(.L_31631 - .L_31630)
.L_31630:
        /*005c*/ 	.word	0x00000000
        /*0060*/ 	.short	0x0003
        /*0062*/ 	.short	0x0010
        /*0064*/ 	.byte	0x00, 0xf5, 0x21, 0x00


	//----- nvinfo : EIATTR_KPARAM_INFO
	.align		4
.L_31631:
        /*0068*/ 	.byte	0x04, 0x17
        /*006a*/ 	.short	(.L_31633 - .L_31632)
.L_31632:
        /*006c*/ 	.word	0x00000000
        /*0070*/ 	.short	0x0002
        /*0072*/ 	.short	0x0008
        /*0074*/ 	.byte	0x00, 0xf0, 0x11, 0x00


	//----- nvinfo : EIATTR_KPARAM_INFO
	.align		4
.L_31633:
        /*0078*/ 	.byte	0x04, 0x17
        /*007a*/ 	.short	(.L_31635 - .L_31634)
.L_31634:
        /*007c*/ 	.word	0x00000000
        /*0080*/ 	.short	0x0001
        /*0082*/ 	.short	0x0004
        /*0084*/ 	.byte	0x00, 0xf0, 0x11, 0x00


	//----- nvinfo : EIATTR_KPARAM_INFO
	.align		4
.L_31635:
        /*0088*/ 	.byte	0x04, 0x17
        /*008a*/ 	.short	(.L_31637 - .L_31636)
.L_31636:
        /*008c*/ 	.word	0x00000000
        /*0090*/ 	.short	0x0000
        /*0092*/ 	.short	0x0000
        /*0094*/ 	.byte	0x00, 0xf0, 0x11, 0x00


	//----- nvinfo : EIATTR_SPARSE_MMA_MASK
	.align		4
.L_31637:
        /*0098*/ 	.byte	0x03, 0x50
        /*009a*/ 	.short	0x0000


	//----- nvinfo : EIATTR_MAXREG_COUNT
	.align		4
        /*009c*/ 	.byte	0x03, 0x1b
        /*009e*/ 	.short	0x00ff


	//----- nvinfo : EIATTR_NUM_BARRIERS
	.align		4
        /*00a0*/ 	.byte	0x02, 0x4c
        /*00a2*/ 	.byte	0x01
	.zero		1


	//----- nvinfo : EIATTR_MERCURY_ISA_VERSION
	.align		4
        /*00a4*/ 	.byte	0x03, 0x5f
        /*00a6*/ 	.short	0x0101


	//----- nvinfo : EIATTR_COOP_GROUP_MASK_REGIDS
	.align		4
        /*00a8*/ 	.byte	0x04, 0x29
        /*00aa*/ 	.short	(.L_31639 - .L_31638)


	//   ....[0]....
.L_31638:
        /*00ac*/ 	.word	0x05000002


	//   ....[1]....
        /*00b0*/ 	.word	0x05000002


	//----- nvinfo : EIATTR_COOP_GROUP_INSTR_OFFSETS
	.align		4
.L_31639:
        /*00b4*/ 	.byte	0x04, 0x28
        /*00b6*/ 	.short	(.L_31641 - .L_31640)


	//   ....[0]....
.L_31640:
        /*00b8*/ 	.word	0x000004a0


	//   ....[1]....
        /*00bc*/ 	.word	0x00000520


	//----- nvinfo : EIATTR_VRC_CTA_INIT_COUNT
	.align		4
.L_31641:
        /*00c0*/ 	.byte	0x02, 0x4a
	.zero		1
	.zero		1


	//----- nvinfo : EIATTR_EXIT_INSTR_OFFSETS
	.align		4
        /*00c4*/ 	.byte	0x04, 0x1c
        /*00c6*/ 	.short	(.L_31643 - .L_31642)


	//   ....[0]....
.L_31642:
        /*00c8*/ 	.word	0x000001c0


	//   ....[1]....
        /*00cc*/ 	.word	0x00000450


	//----- nvinfo : EIATTR_MAX_THREADS
	.align		4
.L_31643:
        /*00d0*/ 	.byte	0x04, 0x05
        /*00d2*/ 	.short	(.L_31645 - .L_31644)
.L_31644:
        /*00d4*/ 	.word	0x00000080
        /*00d8*/ 	.word	0x00000001
        /*00dc*/ 	.word	0x00000001


	//----- nvinfo : EIATTR_CRS_STACK_SIZE
	.align		4
.L_31645:
        /*00e0*/ 	.byte	0x04, 0x1e
        /*00e2*/ 	.short	(.L_31647 - .L_31646)
.L_31646:
        /*00e4*/ 	.word	0x00000000


	//----- nvinfo : EIATTR_CBANK_PARAM_SIZE
	.align		4
.L_31647:
        /*00e8*/ 	.byte	0x03, 0x19
        /*00ea*/ 	.short	0x0034


	//----- nvinfo : EIATTR_PARAM_CBANK
	.align		4
        /*00ec*/ 	.byte	0x04, 0x0a
        /*00ee*/ 	.short	(.L_31649 - .L_31648)
	.align		4
.L_31648:
        /*00f0*/ 	.word	index@(.nv.constant0._Z9cuda_gemmIiLi128ELi1ELi1ELi16ELi2ELi2ELi64ELi1ELi1EEviiiPT_S1_S1_iii)
        /*00f4*/ 	.short	0x0380
        /*00f6*/ 	.short	0x0034


	//----- nvinfo : EIATTR_SW_WAR
	.align		4
.L_31649:
        /*00f8*/ 	.byte	0x04, 0x36
        /*00fa*/ 	.short	(.L_31651 - .L_31650)
.L_31650:
        /*00fc*/ 	.word	0x00000008
.L_31651:


//--------------------- .nv.info._Z9cuda_gemmIiLi128ELi1ELi1ELi16ELi2ELi2ELi64ELi1ELi0EEviiiPT_S1_S1_iii --------------------------
	.section	.nv.info._Z9cuda_gemmIiLi128ELi1ELi1ELi16ELi2ELi2ELi64ELi1ELi0EEviiiPT_S1_S1_iii,"",@"SHT_CUDA_INFO"
	.sectionflags	@""
	.align	4


	//----- nvinfo : EIATTR_CUDA_API_VERSION
	.align		4
        /*0000*/ 	.byte	0x04, 0x37
        /*0002*/ 	.short	(.L_31653 - .L_31652)
.L_31652:
        /*0004*/ 	.word	0x00000082


	//----- nvinfo : EIATTR_KPARAM_INFO
	.align		4
.L_31653:
        /*0008*/ 	.byte	0x04, 0x17
        /*000a*/ 	.short	(.L_31655 - .L_31654)
.L_31654:
        /*000c*/ 	.word	0x00000000
        /*0010*/ 	.short	0x0008
        /*0012*/ 	.short	0x0030
        /*0014*/ 	.byte	0x00, 0xf0, 0x11, 0x00


	//----- nvinfo : EIATTR_KPARAM_INFO
	.align		4
.L_31655:
        /*0018*/ 	.byte	0x04, 0x17
        /*001a*/ 	.short	(.L_31657 - .L_31656)
.L_31656:
        /*001c*/ 	.word	0x00000000
        /*0020*/ 	.short	0x0007
        /*0022*/ 	.short	0x002c
        /*0024*/ 	.byte	0x00, 0xf0, 0x11, 0x00


	//----- nvinfo : EIATTR_KPARAM_INFO
	.align		4
.L_31657:
        /*0028*/ 	.byte	0x04, 0x17
        /*002a*/ 	.short	(.L_31659 - .L_31658)
.L_31658:
        /*002c*/ 	.word	0x00000000
        /*0030*/ 	.short	0x0006
        /*0032*/ 	.short	0x0028
        /*0034*/ 	.byte	0x00, 0xf0, 0x11, 0x00


	//----- nvinfo : EIATTR_KPARAM_INFO
	.align		4
.L_31659:
        /*0038*/ 	.byte	0x04, 0x17
        /*003a*/ 	.short	(.L_31661 - .L_31660)
.L_31660:
        /*003c*/ 	.word	0x00000000
        /*0040*/ 	.short	0x0005
        /*0042*/ 	.short	0x0020
        /*0044*/ 	.byte	0x00, 0xf5, 0x21, 0x00


	//----- nvinfo : EIATTR_KPARAM_INFO
	.align		4
.L_31661:
        /*0048*/ 	.byte	0x04, 0x17
        /*004a*/ 	.short	(.L_31663 - .L_31662)
.L_31662:
        /*004c*/ 	.word	0x00000000
        /*0050*/ 	.short	0x0004
        /*0052*/ 	.short	0x0018
        /*0054*/ 	.byte	0x00, 0xf5, 0x21, 0x00


	//----- nvinfo : EIATTR_KPARAM_INFO
	.align		4
.L_31663:
        /*0058*/ 	.byte	0x04, 0x17
        /*005a*/ 	.short	(.L_31665 - .L_31664)
.L_31664:
        /*005c*/ 	.word	0x00000000
        /*0060*/ 	.short	0x0003
        /*0062*/ 	.short	0x0010
        /*0064*/ 	.byte	0x00, 0xf5, 0x21, 0x00


	//----- nvinfo : EIATTR_KPARAM_INFO
	.align		4
.L_31665:
        /*0068*/ 	.byte	0x04, 0x17
        /*006a*/ 	.short	(.L_31667 - .L_31666)
.L_31666:
        /*006c*/ 	.word	0x00000000
        /*0070*/ 	.short	0x0002
        /*0072*/ 	.short	0x0008
        /*0074*/ 	.byte	0x00, 0xf0, 0x11, 0x00


	//----- nvinfo : EIATTR_KPARAM_INFO
	.align		4
.L_31667:
        /*0078*/ 	.byte	0x04, 0x17
        /*007a*/ 	.short	(.L_31669 - .L_31668)
.L_31668:
        /*007c*/ 	.word	0x00000000
        /*0080*/ 	.short	0x0001
        /*0082*/ 	.short	0x0004
        /*0084*/ 	.byte	0x00, 0xf0, 0x11, 0x00


	//----- nvinfo : EIATTR_KPARAM_INFO
	.align		4
.L_31669:
        /*0088*/ 	.byte	0x04, 0x17
        /*008a*/ 	.short	(.L_31671 - .L_31670)
.L_31670:
        /*008c*/ 	.word	0x00000000
        /*0090*/ 	.short	0x0000
        /*0092*/ 	.short	0x0000
        /*0094*/ 	.byte	0x00, 0xf0, 0x11, 0x00


	//----- nvinfo : EIATTR_SPARSE_MMA_MASK
	.align		4
.L_31671:
        /*0098*/ 	.byte	0x03, 0x50
        /*009a*/ 	.short	0x0000


	//----- nvinfo : EIATTR_MAXREG_COUNT
	.align		4
        /*009c*/ 	.byte	0x03, 0x1b
        /*009e*/ 	.short	0x00ff


	//----- nvinfo : EIATTR_NUM_BARRIERS
	.align		4
        /*00a0*/ 	.byte	0x02, 0x4c
        /*00a2*/ 	.byte	0x01
	.zero		1


	//----- nvinfo : EIATTR_MERCURY_ISA_VERSION
	.align		4
        /*00a4*/ 	.byte	0x03, 0x5f
        /*00a6*/ 	.short	0x0101


	//----- nvinfo : EIATTR_COOP_GROUP_MASK_REGIDS
	.align		4
        /*00a8*/ 	.byte	0x04, 0x29
        /*00aa*/ 	.short	(.L_31673 - .L_31672)


	//   ....[0]....
.L_31672:
        /*00ac*/ 	.word	0xffffffff


	//   ....[1]....
        /*00b0*/ 	.word	0xffffffff


	//   ....[2]....
        /*00b4*/ 	.word	0xffffffff


	//   ....[3]....
        /*00b8*/ 	.word	0xffffffff


	//   ....[4]....
        /*00bc*/ 	.word	0xffffffff


	//   ....[5]....
        /*00c0*/ 	.word	0xffffffff


	//   ....[6]....
        /*00c4*/ 	.word	0x05000013


	//   ....[7]....
        /*00c8*/ 	.word	0x05000013


	//   ....[8]....
        /*00cc*/ 	.word	0x05000013


	//   ....[9]....
        /*00d0*/ 	.word	0x05000013


	//   ....[10]....
        /*00d4*/ 	.word	0x05000013


	//   ....[11]....
        /*00d8*/ 	.word	0x05000013


	//----- nvinfo : EIATTR_COOP_GROUP_INSTR_OFFSETS
	.align		4
.L_31673:
        /*00dc*/ 	.byte	0x04, 0x28
        /*00de*/ 	.short	(.L_31675 - .L_31674)


	//   ....[0]....
.L_31674:
        /*00e0*/ 	.word	0x00000da0


	//   ....[1]....
        /*00e4*/ 	.word	0x00000e10


	//   ....[2]....
        /*00e8*/ 	.word	0x00000ff0


	//   ....[3]....
        /*00ec*/ 	.word	0x00001040


	//   ....[4]....
        /*00f0*/ 	.word	0x00001260


	//   ....[5]....
        /*00f4*/ 	.word	0x000012f0


	//   ....[6]....
        /*00f8*/ 	.word	0x000013e0


	//   ....[7]....
        /*00fc*/ 	.word	0x00001470


	//   ....[8]....
        /*0100*/ 	.word	0x00001500


	//   ....[9]....
        /*0104*/ 	.word	0x000015a0


	//   ....[10]....
        /*0108*/ 	.word	0x00001650


	//   ....[11]....
        /*010c*/ 	.word	0x00001700


	//----- nvinfo : EIATTR_VRC_CTA_INIT_COUNT
	.align		4
.L_31675:
        /*0110*/ 	.byte	0x02, 0x4a
	.zero		1
	.zero		1


	//----- nvinfo : EIATTR_EXIT_INSTR_OFFSETS
	.align		4
        /*0114*/ 	.byte	0x04, 0x1c
        /*0116*/ 	.short	(.L_31677 - .L_31676)


	//   ....[0]....
.L_31676:
        /*0118*/ 	.word	0x00000660


	//   ....[1]....
        /*011c*/ 	.word	0x00001380


	//----- nvinfo : EIATTR_MAX_THREADS
	.align		4
.L_31677:
        /*0120*/ 	.byte	0x04, 0x05
        /*0122*/ 	.short	(.L_31679 - .L_31678)
.L_31678:
        /*0124*/ 	.word	0x00000080
        /*0128*/ 	.word	0x00000001
        /*012c*/ 	.word	0x00000001


	//----- nvinfo : EIATTR_CRS_STACK_SIZE
	.align		4
.L_31679:
        /*0130*/ 	.byte	0x04, 0x1e
        /*0132*/ 	.short	(.L_31681 - .L_31680)
.L_31680:
        /*0134*/ 	.word	0x00000000


	//----- nvinfo : EIATTR_CBANK_PARAM_SIZE
	.align		4
.L_31681:
        /*0138*/ 	.byte	0x03, 0x19
        /*013a*/ 	.short	0x0034


	//----- nvinfo : EIATTR_PARAM_CBANK
	.align		4
        /*013c*/ 	.byte	0x04, 0x0a
        /*013e*/ 	.short	(.L_31683 - .L_31682)
	.align		4
.L_31682:
        /*0140*/ 	.word	index@(.nv.constant0._Z9cuda_gemmIiLi128ELi1ELi1ELi16ELi2ELi2ELi64ELi1ELi0EEviiiPT_S1_S1_iii)
        /*0144*/ 	.short	0x0380
        /*0146*/ 	.short	0x0034


	//----- nvinfo : EIATTR_SW_WAR
	.align		4
.L_31683:
        /*0148*/ 	.byte	0x04, 0x36
        /*014a*/ 	.short	(.L_31685 - .L_31684)
.L_31684:
        /*014c*/ 	.word	0x00000008
.L_31685:


//--------------------- .nv.info._Z9cuda_gemmIiLi128ELi1ELi1ELi16ELi2ELi2ELi64ELi0ELi1EEviiiPT_S1_S1_iii --------------------------
	.section	.nv.info._Z9cuda_gemmIiLi128ELi1ELi1ELi16ELi2ELi2ELi64ELi0ELi1EEviiiPT_S1_S1_iii,"",@"SHT_CUDA_INFO"
	.sectionflags	@""
	.align	4


	//----- nvinfo : EIATTR_CUDA_API_VERSION
	.align		4
        /*0000*/ 	.byte	0x04, 0x37
        /*0002*/ 	.short	(.L_31687 - .L_31686)
.L_31686:
        /*0004*/ 	.word	0x00000082


	//----- nvinfo : EIATTR_KPARAM_INFO
	.align		4
.L_31687:
        /*0008*/ 	.byte	0x04, 0x17
        /*000a*/ 	.short	(.L_31689 - .L_31688)
.L_31688:
        /*000c*/ 	.word	0x00000000
        /*0010*/ 	.short	0x0008
        /*0012*/ 	.short	0x0030
        /*0014*/ 	.byte	0x00, 0xf0, 0x11, 0x00


	//----- nvinfo : EIATTR_KPARAM_INFO
	.align		4
.L_31689:
        /*0018*/ 	.byte	0x04, 0x17
        /*001a*/ 	.short	(.L_31691 - .L_31690)
.L_31690:
        /*001c*/ 	.word	0x00000000
        /*0020*/ 	.short	0x0007
        /*0022*/ 	.short	0x002c
        /*0024*/ 	.byte	0x00, 0xf0, 0x11, 0x00


	//----- nvinfo : EIATTR_KPARAM_INFO
	.align		4
.L_31691:
        /*0028*/ 	.byte	0x04, 0x17
        /*002a*/ 	.short	(.L_31693 - .L_31692)
.L_31692:
        /*002c*/ 	.word	0x00000000
        /*0030*/ 	.short	0x0006
        /*0032*/ 	.short	0x0028
        /*0034*/ 	.byte	0x00, 0xf0, 0x11, 0x00


	//----- nvinfo : EIATTR_KPARAM_INFO
	.align		4
.L_31693:
        /*0038*/ 	.byte	0x04, 0x17
        /*003a*/ 	.short	(.L_31695 - .L_31694)
.L_31694:
        /*003c*/ 	.word	0x00000000
        /*0040*/ 	.short	0x0005
        /*0042*/ 	.short	0x0020
        /*0044*/ 	.byte	0x00, 0xf5, 0x21, 0x00


	//----- nvinfo : EIATTR_KPARAM_INFO
	.align		4
.L_31695:
        /*0048*/ 	.byte	0x04, 0x17
        /*004a*/ 	.short	(.L_31697 - .L_31696)
.L_31696:
        /*004c*/ 	.word	0x00000000
        /*0050*/ 	.short	0x0004
        /*0052*/ 	.short	0x0018
        /*0054*/ 	.byte	0x00, 0xf5, 0x21, 0x00


	//----- nvinfo : EIATTR_KPARAM_INFO
	.align		4
.L_31697:
        /*0058*/ 	.byte	0x04, 0x17
        /*005a*/ 	.short	(.L_31699 - .L_31698)
.L_31698:
        /*005c*/ 	.word	0x00000000
        /*0060*/ 	.short	0x0003
        /*0062*/ 	.short	0x0010
        /*0064*/ 	.byte	0x00, 0xf5, 0x21, 0x00


	//----- nvinfo : EIATTR_KPARAM_INFO
	.align		4
.L_31699:
        /*0068*/ 	.byte	0x04, 0x17
        /*006a*/ 	.short	(.L_31701 - .L_31700)
.L_31700:
        /*006c*/ 	.word	0x00000000
        /*0070*/ 	.short	0x0002
        /*0072*/ 	.short	0x0008
        /*0074*/ 	.byte	0x00, 0xf0, 0x11, 0x00


	//----- nvinfo : EIATTR_KPARAM_INFO
	.align		4
.L_31701:
        /*0078*/ 	.byte	0x04, 0x17
        /*007a*/ 	.short	(.L_31703 - .L_31702)
.L_31702:
        /*007c*/ 	.word	0x00000000
        /*0080*/ 	.short	0x0001
        /*0082*/ 	.short	0x0004
        /*0084*/ 	.byte	0x00, 0xf0, 0x11, 0x00


	//----- nvinfo : EIATTR_KPARAM_INFO
	.align		4
.L_31703:
        /*0088*/ 	.byte	0x04, 0x17
        /*008a*/ 	.short	(.L_31705 - .L_31704)
.L_31704:
        /*008c*/ 	.word	0x00000000
        /*0090*/ 	.short	0x0000
        /*0092*/ 	.short	0x0000
        /*0094*/ 	.byte	0x00, 0xf0, 0x11, 0x00


	//----- nvinfo : EIATTR_SPARSE_MMA_MASK
	.align		4
.L_31705:
        /*0098*/ 	.byte	0x03, 0x50
        /*009a*/ 	.short	0x0000


	//----- nvinfo : EIATTR_MAXREG_COUNT
	.align		4
        /*009c*/ 	.byte	0x03, 0x1b
        /*009e*/ 	.short	0x00ff


	//----- nvinfo : EIATTR_NUM_BARRIERS
	.align		4
        /*00a0*/ 	.byte	0x02, 0x4c
        /*00a2*/ 	.byte	0x01
	.zero		1


	//----- nvinfo : EIATTR_MERCURY_ISA_VERSION
	.align		4
        /*00a4*/ 	.byte	0x03, 0x5f
        /*00a6*/ 	.short	0x0101


	//----- nvinfo : EIATTR_COOP_GROUP_MASK_REGIDS
	.align		4
        /*00a8*/ 	.byte	0x04, 0x29
        /*00aa*/ 	.short	(.L_31707 - .L_31706)


	//   ....[0]....
.L_31706:
        /*00ac*/ 	.word	0x05000002


	//   ....[1]....
        /*00b0*/ 	.word	0x05000002


	//----- nvinfo : EIATTR_COOP_GROUP_INSTR_OFFSETS
	.align		4
.L_31707:
        /*00b4*/ 	.byte	0x04, 0x28
        /*00b6*/ 	.short	(.L_31709 - .L_31708)


	//   ....[0]....
.L_31708:
        /*00b8*/ 	.word	0x000004e0


	//   ....[1]....
        /*00bc*/ 	.word	0x00000560


	//----- nvinfo : EIATTR_VRC_CTA_INIT_COUNT
	.align		4
.L_31709:
        /*00c0*/ 	.byte	0x02, 0x4a
	.zero		1
	.zero		1


	//----- nvinfo : EIATTR_EXIT_INSTR_OFFSETS
	.align		4
        /*00c4*/ 	.byte	0x04, 0x1c
        /*00c6*/ 	.short	(.L_31711 - .L_31710)


	//   ....[0]....
.L_31710:
        /*00c8*/ 	.word	0x000001c0


	//   ....[1]....
        /*00cc*/ 	.word	0x00000490


	//----- nvinfo : EIATTR_MAX_THREADS
	.align		4
.L_31711:
        /*00d0*/ 	.byte	0x04, 0x05
        /*00d2*/ 	.short	(.L_31713 - .L_31712)
.L_31712:
        /*00d4*/ 	.word	0x00000080
        /*00d8*/ 	.word	0x00000001
        /*00dc*/ 	.word	0x00000001


	//----- nvinfo : EIATTR_CRS_STACK_SIZE
	.align		4
.L_31713:
        /*00e0*/ 	.byte	0x04, 0x1e
        /*00e2*/ 	.short	(.L_31715 - .L_31714)
.L_31714:
        /*00e4*/ 	.word	0x00000000


	//----- nvinfo : EIATTR_CBANK_PARAM_SIZE
	.align		4
.L_31715:
        /*00e8*/ 	.byte	0x03, 0x19
        /*00ea*/ 	.short	0x0034


	//----- nvinfo : EIATTR_PARAM_CBANK
	.align		4
        /*00ec*/ 	.byte	0x04, 0x0a
        /*00ee*/ 	.short	(.L_31717 - .L_31716)
	.align		4
.L_31716:
        /*00f0*/ 	.word	index@(.nv.constant0._Z9cuda_gemmIiLi128ELi1ELi1ELi16ELi2ELi2ELi64ELi0ELi1EEviiiPT_S1_S1_iii)
        /*00f4*/ 	.short	0x0380
        /*00f6*/ 	.short	0x0034


	//----- nvinfo : EIATTR_SW_WAR
	.align		4
.L_31717:
        /*00f8*/ 	.byte	0x04, 0x36
        /*00fa*/ 	.short	(.L_31719 - .L_31718)
.L_31718:
        /*00fc*/ 	.word	0x00000008
.L_31719:


//--------------------- .nv.info._Z9cuda_gemmIiLi128ELi1ELi1ELi16ELi2ELi2ELi64ELi0ELi0EEviiiPT_S1_S1_iii --------------------------
	.section	.nv.info._Z9cuda_gemmIiLi128ELi1ELi1ELi16ELi2ELi2ELi64ELi0ELi0EEviiiPT_S1_S1_iii,"",@"SHT_CUDA_INFO"
	.sectionflags	@""
	.align	4


	//----- nvinfo : EIATTR_CUDA_API_VERSION
	.align		4
        /*0000*/ 	.byte	0x04, 0x37
        /*0002*/ 	.short	(.L_31721 - .L_31720)
.L_31720:
        /*0004*/ 	.word	0x00000082


	//----- nvinfo : EIATTR_KPARAM_INFO
	.align		4
.L_31721:
        /*0008*/ 	.byte	0x04, 0x17
        /*000a*/ 	.short	(.L_31723 - .L_31722)
.L_31722:
        /*000c*/ 	.word	0x00000000
        /*0010*/ 	.short	0x0008
        /*0012*/ 	.short	0x0030
        /*0014*/ 	.byte	0x00, 0xf0, 0x11, 0x00


	//----- nvinfo : EIATTR_KPARAM_INFO
	.align		4
.L_31723:
        /*0018*/ 	.byte	0x04, 0x17
        /*001a*/ 	.short	(.L_31725 - .L_31724)
.L_31724:
        /*001c*/ 	.word	0x00000000
        /*0020*/ 	.short	0x0007
        /*0022*/ 	.short	0x002c
        /*0024*/ 	.byte	0x00, 0xf0, 0x11, 0x00


	//----- nvinfo : EIATTR_KPARAM_INFO
	.align		4
.L_31725:
        /*0028*/ 	.byte	0x04, 0x17
        /*002a*/ 	.short	(.L_31727 - .L_31726)
.L_31726:
        /*002c*/ 	.word	0x00000000
        /*0030*/ 	.short	0x0006
        /*0032*/ 	.short	0x0028
        /*0034*/ 	.byte	0x00, 0xf0, 0x11, 0x00


	//----- nvinfo : EIATTR_KPARAM_INFO
	.align		4
.L_31727:
        /*0038*/ 	.byte	0x04, 0x17
        /*003a*/ 	.short	(.L_31729 - .L_31728)
.L_31728:
        /*003c*/ 	.word	0x00000000
        /*0040*/ 	.short	0x0005
        /*0042*/ 	.short	0x0020
        /*0044*/ 	.byte	0x00, 0xf5, 0x21, 0x00


	//----- nvinfo : EIATTR_KPARAM_INFO
	.align		4
.L_31729:
        /*0048*/ 	.byte	0x04, 0x17
        /*004a*/ 	.short	(.L_31731 - .L_31730)
.L_31730:
        /*004c*/ 	.word	0x00000000
        /*0050*/ 	.short	0x0004
        /*0052*/ 	.short	0x0018
        /*0054*/ 	.byte	0x00, 0xf5, 0x21, 0x00


	//----- nvinfo : EIATTR_KPARAM_INFO
	.align		4
.L_31731:
        /*0058*/ 	.byte	0x04, 0x17
        /*005a*/ 	.short	(.L_31733 - .L_31732)
.L_31732:
        /*005c*/ 	.word	0x00000000
        /*0060*/ 	.short	0x0003
        /*0062*/ 	.short	0x0010
        /*0064*/ 	.byte	0x00, 0xf5, 0x21, 0x00


	//----- nvinfo : EIATTR_KPARAM_INFO
	.align		4
.L_31733:
        /*0068*/ 	.byte	0x04, 0x17
        /*006a*/ 	.short	(.L_31735 - .L_31734)
.L_31734:
        /*006c*/ 	.word	0x00000000
        /*0070*/ 	.short	0x0002
        /*0072*/ 	.short	0x0008
        /*0074*/ 	.byte	0x00, 0xf0, 0x11, 0x00


	//----- nvinfo : EIATTR_KPARAM_INFO
	.align		4
.L_31735:
        /*0078*/ 	.byte	0x04, 0x17
        /*007a*/ 	.short	(.L_31737 - .L_31736)
.L_31736:
        /*007c*/ 	.word	0x00000000
        /*0080*/ 	.short	0x0001
        /*0082*/ 	.short	0x0004
        /*0084*/ 	.byte	0x00, 0xf0, 0x11, 0x00


	//----- nvinfo : EIATTR_KPARAM_INFO
	.align		4
.L_31737:
        /*0088*/ 	.byte	0x04, 0x17
        /*008a*/ 	.short	(.L_31739 - .L_31738)
.L_31738:
        /*008c*/ 	.word	0x00000000
        /*0090*/ 	.short	0x0000
        /*0092*/ 	.short	0x0000
        /*0094*/ 	.byte	0x00, 0xf0, 0x11, 0x00


	//----- nvinfo : EIATTR_SPARSE_MMA_MASK
	.align		4
.L_31739:
        /*0098*/ 	.byte	0x03, 0x50
        /*009a*/ 	.short	0x0000


	//----- nvinfo : EIATTR_MAXREG_COUNT
	.align		4
        /*009c*/ 	.byte	0x03, 0x1b
        /*009e*/ 	.short	0x00ff


	//----- nvinfo : EIATTR_NUM_BARRIERS
	.align		4
        /*00a0*/ 	.byte	0x02, 0x4c
        /*00a2*/ 	.byte	0x01
	.zero		1


	//----- nvinfo : EIATTR_MERCURY_ISA_VERSION
	.align		4
        /*00a4*/ 	.byte	0x03, 0x5f
        /*00a6*/ 	.short	0x0101


	//----- nvinfo : EIATTR_COOP_GROUP_MASK_REGIDS
	.align		4
        /*00a8*/ 	.byte	0x04, 0x29
        /*00aa*/ 	.short	(.L_31741 - .L_31740)


	//   ....[0]....
.L_31740:
        /*00ac*/ 	.word	0xffffffff


	//   ....[1]....
        /*00b0*/ 	.word	0xffffffff


	//   ....[2]....
        /*00b4*/ 	.word	0xffffffff


	//   ....[3]....
        /*00b8*/ 	.word	0xffffffff


	//   ....[4]....
        /*00bc*/ 	.word	0xffffffff


	//   ....[5]....
        /*00c0*/ 	.word	0xffffffff


	//   ....[6]....
        /*00c4*/ 	.word	0x05000013


	//   ....[7]....
        /*00c8*/ 	.word	0x05000013


	//   ....[8]....
        /*00cc*/ 	.word	0x05000013


	//   ....[9]....
        /*00d0*/ 	.word	0x05000013


	//   ....[10]....
        /*00d4*/ 	.word	0x05000013


	//   ....[11]....
        /*00d8*/ 	.word	0x05000013


	//----- nvinfo : EIATTR_COOP_GROUP_INSTR_OFFSETS
	.align		4
.L_31741:
        /*00dc*/ 	.byte	0x04, 0x28
        /*00de*/ 	.short	(.L_31743 - .L_31742)


	//   ....[0]....
.L_31742:
        /*00e0*/ 	.word	0x00000df0


	//   ....[1]....
        /*00e4*/ 	.word	0x00000e60


	//   ....[2]....
        /*00e8*/ 	.word	0x00001040


	//   ....[3]....
        /*00ec*/ 	.word	0x00001090


	//   ....[4]....
        /*00f0*/ 	.word	0x000012b0


	//   ....[5]....
        /*00f4*/ 	.word	0x00001340


	//   ....[6]....
        /*00f8*/ 	.word	0x00001450


	//   ....[7]....
        /*00fc*/ 	.word	0x000014e0


	//   ....[8]....
        /*0100*/ 	.word	0x00001570


	//   ....[9]....
        /*0104*/ 	.word	0x00001610


	//   ....[10]....
        /*0108*/ 	.word	0x000016c0


	//   ....[11]....
        /*010c*/ 	.word	0x00001770


	//----- nvinfo : EIATTR_VRC_CTA_INIT_COUNT
	.align		4
.L_31743:
        /*0110*/ 	.byte	0x02, 0x4a
	.zero		1
	.zero		1


	//----- nvinfo : EIATTR_EXIT_INSTR_OFFSETS
	.align		4
        /*0114*/ 	.byte	0x04, 0x1c
        /*0116*/ 	.short	(.L_31745 - .L_31744)


	//   ....[0]....
.L_31744:
        /*0118*/ 	.word	0x00000660


	//   ....[1]....
        /*011c*/ 	.word	0x000013f0


	//----- nvinfo : EIATTR_MAX_THREADS
	.align		4
.L_31745:
        /*0120*/ 	.byte	0x04, 0x05
        /*0122*/ 	.short	(.L_31747 - .L_31746)
.L_31746:
        /*0124*/ 	.word	0x00000080
        /*0128*/ 	.word	0x00000001
        /*012c*/ 	.word	0x00000001


	//----- nvinfo : EIATTR_CRS_STACK_SIZE
	.align		4
.L_31747:
        /*0130*/ 	.byte	0x04, 0x1e
        /*0132*/ 	.short	(.L_31749 - .L_31748)
.L_31748:
        /*0134*/ 	.word	0x00000000


	//----- nvinfo : EIATTR_CBANK_PARAM_SIZE
	.align		4
.L_31749:
        /*0138*/ 	.byte	0x03, 0x19
        /*013a*/ 	.short	0x0034


	//----- nvinfo : EIATTR_PARAM_CBANK
	.align		4
        /*013c*/ 	.byte	0x04, 0x0a
        /*013e*/ 	.short	(.L_31751 - .L_31750)
	.align		4
.L_31750:
        /*0140*/ 	.word	index@(.nv.constant0._Z9cuda_gemmIiLi128ELi1ELi1ELi16ELi2ELi2ELi64ELi0ELi0EEviiiPT_S1_S1_iii)
        /*0144*/ 	.short	0x0380
        /*0146*/ 	.short	0x0034


	//----- nvinfo : EIATTR_SW_WAR
	.align		4
.L_31751:
        /*0148*/ 	.byte	0x04, 0x36
        /*014a*/ 	.short	(.L_31753 - .L_31752)
.L_31752:
        /*014c*/ 	.word	0x00000008
.L_31753:


//--------------------- .nv.callgraph             --------------------------
	.section	.nv.callgraph,"",@"SHT_CUDA_CALLGRAPH"
	.align	4
	.sectionentsize	8
	.align		4
        /*0000*/ 	.word	0x00000000
	.align		4
        /*0004*/ 	.word	0xffffffff
	.align		4
        /*0008*/ 	.word	0x00000000
	.align		4
        /*000c*/ 	.word	0xfffffffe
	.align		4
        /*0010*/ 	.word	0x00000000
	.align		4
        /*0014*/ 	.word	0xfffffffd
	.align		4
        /*0018*/ 	.word	0x00000000
	.align		4
        /*001c*/ 	.word	0xfffffffc


//--------------------- .text._Z9cuda_gemmIiLi128ELi4ELi1ELi4096ELi128ELi128ELi64ELi1ELi1EEviiiPT_S1_S1_iii --------------------------
	.section	.text._Z9cuda_gemmIiLi128ELi4ELi1ELi4096ELi128ELi128ELi64ELi1ELi1EEviiiPT_S1_S1_iii,"ax",@progbits
	.align	128
        .global         _Z9cuda_gemmIiLi128ELi4ELi1ELi4096ELi128ELi128ELi64ELi1ELi1EEviiiPT_S1_S1_iii
        .type           _Z9cuda_gemmIiLi128ELi4ELi1ELi4096ELi128ELi128ELi64ELi1ELi1EEviiiPT_S1_S1_iii,@function
        .size           _Z9cuda_gemmIiLi128ELi4ELi1ELi4096ELi128ELi128ELi64ELi1ELi1EEviiiPT_S1_S1_iii,(.L_x_38503 - _Z9cuda_gemmIiLi128ELi4ELi1ELi4096ELi128ELi128ELi64ELi1ELi1EEviiiPT_S1_S1_iii)
        .other          _Z9cuda_gemmIiLi128ELi4ELi1ELi4096ELi128ELi128ELi64ELi1ELi1EEviiiPT_S1_S1_iii,@"STO_CUDA_ENTRY STV_DEFAULT"
_Z9cuda_gemmIiLi128ELi4ELi1ELi4096ELi128ELi128ELi64ELi1ELi1EEviiiPT_S1_S1_iii:
.text._Z9cuda_gemmIiLi128ELi4ELi1ELi4096ELi128ELi128ELi64ELi1ELi1EEviiiPT_S1_S1_iii:
[----:B------:R-:W-:Y:S08]  /*0000*/  LDC R1, c[0x0][0x37c] ;  /* 0x0000df00ff017b82 */ /* 0x000ff00000000800 */
[----:B------:R-:W0:Y:S01]  /*0010*/  S2UR UR4, SR_CTAID.Y ;  /* 0x00000000000479c3 */ /* 0x000e220000002600 */
[----:B------:R-:W1:Y:S02]  /*0020*/  LDCU UR10, c[0x0][0x374] ;  /* 0x00006e80ff0a77ac */ /* 0x000e640008000800 */
[----:B-1----:R-:W-:-:S04]  /*0030*/  USHF.L.U32 UR5, UR10, 0x2, URZ ;  /* 0x000000020a057899 */ /* 0x002fc800080006ff */
[----:B0-----:R-:W-:-:S06]  /*0040*/  UISETP.GE.U32.AND UP0, UPT, UR4, UR5, UPT ;  /* 0x000000050400728c */ /* 0x001fcc000bf06070 */
[----:B------:R-:W-:-:S13]  /*0050*/  PLOP3.LUT P0, PT, PT, PT, UP0, 0x80, 0x8 ;  /* 0x000000000008781c */ /* 0x000fda0003f0f008 */
[----:B------:R-:W-:Y:S05]  /*0060*/  @P0 EXIT ;  /* 0x000000000000094d */ /* 0x000fea0003800000 */
[----:B------:R-:W0:Y:S01]  /*0070*/  S2R R3, SR_CgaCtaId ;  /* 0x0000000000037919 */ /* 0x000e220000008800 */
[----:B------:R-:W1:Y:S01]  /*0080*/  LDCU UR11, c[0x0][0x360] ;  /* 0x00006c00ff0b77ac */ /* 0x000e620008000800 */
[----:B------:R-:W2:Y:S01]  /*0090*/  S2UR UR5, SR_CTAID.Z ;  /* 0x00000000000579c3 */ /* 0x000ea20000002700 */
[----:B------:R-:W-:Y:S01]  /*00a0*/  MOV R6, 0x400 ;  /* 0x0000040000067802 */ /* 0x000fe20000000f00 */
[----:B------:R-:W3:Y:S01]  /*00b0*/  S2R R45, SR_TID.X ;  /* 0x00000000002d7919 */ /* 0x000ee20000002100 */
[----:B------:R-:W-:Y:S01]  /*00c0*/  MOV R9, 0x1f0 ;  /* 0x000001f000097802 */ /* 0x000fe20000000f00 */
[----:B------:R-:W4:Y:S01]  /*00d0*/  S2R R0, SR_CTAID.X ;  /* 0x0000000000007919 */ /* 0x000f220000002500 */
[----:B-1----:R-:W-:Y:S02]  /*00e0*/  ULOP3.LUT UR6, UR11, 0xffff, URZ, 0xc0, !UPT ;  /* 0x0000ffff0b067892 */ /* 0x002fe4000f8ec0ff */
[----:B--2---:R-:W-:Y:S01]  /*00f0*/  USHF.L.U32 UR5, UR5, 0x6, URZ ;  /* 0x0000000605057899 */ /* 0x004fe200080006ff */
[----:B0-----:R-:W-:Y:S01]  /*0100*/  LEA R2, R3, R6, 0x18 ;  /* 0x0000000603027211 */ /* 0x001fe200078ec0ff */
[C---:B---3--:R-:W-:Y:S01]  /*0110*/  IMAD.SHL.U32 R3, R45.reuse, 0x10, RZ ;  /* 0x000000102d037824 */ /* 0x048fe200078e00ff */
[----:B------:R-:W-:Y:S01]  /*0120*/  SHF.R.U32.HI R41, RZ, 0x1, R45 ;  /* 0x00000001ff297819 */ /* 0x000fe2000001162d */
[C---:B------:R-:W-:Y:S01]  /*0130*/  VIADD R4, R45.reuse, UR11 ;  /* 0x0000000b2d047c36 */ /* 0x040fe20008000000 */
[----:B------:R-:W-:Y:S01]  /*0140*/  LOP3.LUT R43, R45, 0xf, RZ, 0xc0, !PT ;  /* 0x0000000f2d2b7812 */ /* 0x000fe200078ec0ff */
[----:B----4-:R-:W-:Y:S01]  /*0150*/  IMAD.SHL.U32 R0, R0, 0x40, RZ ;  /* 0x0000004000007824 */ /* 0x010fe200078e00ff */
[----:B------:R-:W-:-:S02]  /*0160*/  LOP3.LUT R3, R3, 0x10, RZ, 0xc0, !PT ;  /* 0x0000001003037812 */ /* 0x000fc400078ec0ff */
[----:B------:R-:W-:Y:S01]  /*0170*/  LOP3.LUT R44, R41, 0x1f, RZ, 0xc0, !PT ;  /* 0x0000001f292c7812 */ /* 0x000fe200078ec0ff */
[----:B------:R-:W-:Y:S01]  /*0180*/  IMAD R43, R43, 0x84, R2 ;  /* 0x000000842b2b7824 */ /* 0x000fe200078e0202 */
[----:B------:R-:W-:Y:S02]  /*0190*/  LOP3.LUT R0, R0, 0x40, RZ, 0xc0, !PT ;  /* 0x0000004000007812 */ /* 0x000fe400078ec0ff */
[----:B------:R-:W-:Y:S01]  /*01a0*/  LOP3.LUT R4, R4, 0x7ff, RZ, 0x3c, !PT ;  /* 0x000007ff04047812 */ /* 0x000fe200078e3cff */
[----:B------:R-:W-:Y:S01]  /*01b0*/  IMAD R2, R44, 0x20, R3 ;  /* 0x000000202c027824 */ /* 0x000fe200078e0203 */
[----:B------:R-:W-:Y:S02]  /*01c0*/  LOP3.LUT R42, R0, 0xf, R45, 0xf8, !PT ;  /* 0x0000000f002a7812 */ /* 0x000fe400078ef82d */
[----:B------:R-:W-:-:S07]  /*01d0*/  LOP3.LUT R4, R4, 0xffff, RZ, 0xc0, !PT ;  /* 0x0000ffff04047812 */ /* 0x000fce00078ec0ff */
[----:B------:R-:W-:Y:S05]  /*01e0*/  CALL.REL.NOINC `($__internal_0_$__cuda_sm20_div_u16) ;  /* 0x0000001400287944 */ /* 0x000fea0003c00000 */
[----:B------:R-:W0:Y:S01]  /*01f0*/  S2R R5, SR_CgaCtaId ;  /* 0x0000000000057919 */ /* 0x000e220000008800 */
[C---:B------:R-:W-:Y:S01]  /*0200*/  VIADD R11, R41.reuse, 0x6 ;  /* 0x00000006290b7836 */ /* 0x040fe20000000000 */
[C---:B------:R-:W-:Y:S01]  /*0210*/  IADD3 R7, PT, PT, R41.reuse, 0x3, RZ ;  /* 0x0000000329077810 */ /* 0x040fe20007ffe0ff */
[----:B------:R-:W-:Y:S01]  /*0220*/  VIADD R10, R6, 0x880 ;  /* 0x00000880060a7836 */ /* 0x000fe20000000000 */
[C---:B------:R-:W-:Y:S01]  /*0230*/  IADD3 R16, PT, PT, R41.reuse, 0xc, RZ ;  /* 0x0000000c29107810 */ /* 0x040fe20007ffe0ff */
[----:B------:R-:W-:Y:S01]  /*0240*/  VIADD R13, R41, 0x9 ;  /* 0x00000009290d7836 */ /* 0x000fe20000000000 */
[----:B------:R-:W-:Y:S01]  /*0250*/  LOP3.LUT R11, R11, 0xf, RZ, 0xc0, !PT ;  /* 0x0000000f0b0b7812 */ /* 0x000fe200078ec0ff */
[C---:B------:R-:W-:Y:S01]  /*0260*/  VIADD R4, R41.reuse, 0x1 ;  /* 0x0000000129047836 */ /* 0x040fe20000000000 */
[C---:B------:R-:W-:Y:S01]  /*0270*/  LOP3.LUT R40, R41.reuse, 0xf, RZ, 0xc0, !PT ;  /* 0x0000000f29287812 */ /* 0x040fe200078ec0ff */
[----:B------:R-:W-:Y:S01]  /*0280*/  VIADD R6, R41, 0x2 ;  /* 0x0000000229067836 */ /* 0x000fe20000000000 */
[----:B------:R-:W-:Y:S01]  /*0290*/  LOP3.LUT R32, R13, 0xf, RZ, 0xc0, !PT ;  /* 0x0000000f0d207812 */ /* 0x000fe200078ec0ff */
[C---:B------:R-:W-:Y:S01]  /*02a0*/  VIADD R8, R41.reuse, 0x4 ;  /* 0x0000000429087836 */ /* 0x040fe20000000000 */
[----:B------:R-:W-:Y:S01]  /*02b0*/  LOP3.LUT R4, R4, 0xf, RZ, 0xc0, !PT ;  /* 0x0000000f04047812 */ /* 0x000fe200078ec0ff */
[C---:B------:R-:W-:Y:S01]  /*02c0*/  VIADD R9, R41.reuse, 0x5 ;  /* 0x0000000529097836 */ /* 0x040fe20000000000 */
[----:B------:R-:W-:Y:S01]  /*02d0*/  LOP3.LUT R6, R6, 0xf, RZ, 0xc0, !PT ;  /* 0x0000000f06067812 */ /* 0x000fe200078ec0ff */
[C---:B------:R-:W-:Y:S01]  /*02e0*/  VIADD R12, R41.reuse, 0x7 ;  /* 0x00000007290c7836 */ /* 0x040fe20000000000 */
[----:B------:R-:W-:Y:S01]  /*02f0*/  LOP3.LUT R8, R8, 0xf, RZ, 0xc0, !PT ;  /* 0x0000000f08087812 */ /* 0x000fe200078ec0ff */
[----:B------:R-:W-:Y:S01]  /*0300*/  VIADD R14, R41, 0xa ;  /* 0x0000000a290e7836 */ /* 0x000fe20000000000 */
[----:B------:R-:W-:Y:S01]  /*0310*/  LOP3.LUT R35, R9, 0xf, RZ, 0xc0, !PT ;  /* 0x0000000f09237812 */ /* 0x000fe200078ec0ff */
[C---:B------:R-:W-:Y:S01]  /*0320*/  VIADD R15, R41.reuse, 0xb ;  /* 0x0000000b290f7836 */ /* 0x040fe20000000000 */
[----:B------:R-:W-:Y:S01]  /*0330*/  LOP3.LUT R12, R12, 0xf, RZ, 0xc0, !PT ;  /* 0x0000000f0c0c7812 */ /* 0x000fe200078ec0ff */
[C---:B------:R-:W-:Y:S01]  /*0340*/  VIADD R17, R41.reuse, 0xd ;  /* 0x0000000d29117836 */ /* 0x040fe20000000000 */
[----:B------:R-:W-:Y:S01]  /*0350*/  LOP3.LUT R14, R14, 0xf, RZ, 0xc0, !PT ;  /* 0x0000000f0e0e7812 */ /* 0x000fe200078ec0ff */
[----:B------:R-:W-:Y:S01]  /*0360*/  VIADD R18, R41, 0xe ;  /* 0x0000000e29127836 */ /* 0x000fe20000000000 */
[----:B------:R-:W-:Y:S01]  /*0370*/  LOP3.LUT R30, R15, 0xf, RZ, 0xc0, !PT ;  /* 0x0000000f0f1e7812 */ /* 0x000fe200078ec0ff */
[----:B------:R-:W-:Y:S01]  /*0380*/  VIADD R19, R41, 0xffffffff ;  /* 0xffffffff29137836 */ /* 0x000fe20000000000 */
[----:B------:R-:W-:Y:S01]  /*0390*/  LOP3.LUT R28, R17, 0xf, RZ, 0xc0, !PT ;  /* 0x0000000f111c7812 */ /* 0x000fe200078ec0ff */
[----:B------:R-:W1:Y:S01]  /*03a0*/  LDCU.64 UR12, c[0x0][0x358] ;  /* 0x00006b00ff0c77ac */ /* 0x000e620008000a00 */
[----:B------:R-:W-:-:S02]  /*03b0*/  LOP3.LUT R18, R18, 0xf, RZ, 0xc0, !PT ;  /* 0x0000000f12127812 */ /* 0x000fc400078ec0ff */
[----:B------:R-:W-:Y:S02]  /*03c0*/  LOP3.LUT R37, R7, 0xf, RZ, 0xc0, !PT ;  /* 0x0000000f07257812 */ /* 0x000fe400078ec0ff */
[----:B------:R-:W-:Y:S02]  /*03d0*/  LOP3.LUT R16, R16, 0xf, RZ, 0xc0, !PT ;  /* 0x0000000f10107812 */ /* 0x000fe400078ec0ff */
[----:B------:R-:W-:Y:S02]  /*03e0*/  LOP3.LUT R26, R19, 0xf, RZ, 0xc0, !PT ;  /* 0x0000000f131a7812 */ /* 0x000fe400078ec0ff */
[-C--:B------:R-:W-:Y:S02]  /*03f0*/  LOP3.LUT R13, R2, R11.reuse, RZ, 0xfc, !PT ;  /* 0x0000000b020d7212 */ /* 0x080fe400078efcff */
[----:B------:R-:W-:Y:S02]  /*0400*/  LOP3.LUT R34, R3, R11, RZ, 0xfc, !PT ;  /* 0x0000000b03227212 */ /* 0x000fe400078efcff */
[----:B0-----:R-:W-:-:S02]  /*0410*/  LEA R10, R5, R10, 0x18 ;  /* 0x0000000a050a7211 */ /* 0x001fc400078ec0ff */
[C---:B------:R-:W-:Y:S02]  /*0420*/  LOP3.LUT R11, R2.reuse, R32, RZ, 0xfc, !PT ;  /* 0x00000020020b7212 */ /* 0x040fe400078efcff */
[C---:B------:R-:W-:Y:S02]  /*0430*/  LOP3.LUT R5, R2.reuse, 0xf, R41, 0xf8, !PT ;  /* 0x0000000f02057812 */ /* 0x040fe400078ef829 */
[C---:B------:R-:W-:Y:S02]  /*0440*/  LOP3.LUT R25, R2.reuse, 0x8, R40, 0xf6, !PT ;  /* 0x0000000802197812 */ /* 0x040fe400078ef628 */
[C---:B------:R-:W-:Y:S01]  /*0450*/  LOP3.LUT R23, R2.reuse, R4, RZ, 0xfc, !PT ;  /* 0x0000000402177212 */ /* 0x040fe200078efcff */
[--C-:B------:R-:W-:Y:S01]  /*0460*/  IMAD R24, R5, 0x4, R10.reuse ;  /* 0x0000000405187824 */ /* 0x100fe200078e020a */
        /* <DEDUP_REMOVED lines=13> */
[----:B------:R-:W-:Y:S01]  /*0540*/  IMAD R15, R15, 0x4, R10 ;  /* 0x000000040f0f7824 */ /* 0x000fe200078e020a */
[----:B------:R-:W-:-:S02]  /*0550*/  LOP3.LUT R53, R2, R18, RZ, 0xfc, !PT ;  /* 0x0000001202357212 */ /* 0x000fc400078efcff */
[C---:B------:R-:W-:Y:S02]  /*0560*/  LOP3.LUT R21, R2.reuse, R37, RZ, 0xfc, !PT ;  /* 0x0000002502157212 */ /* 0x040fe400078efcff */
[C---:B------:R-:W-:Y:S02]  /*0570*/  LOP3.LUT R49, R2.reuse, R16, RZ, 0xfc, !PT ;  /* 0x0000001002317212 */ /* 0x040fe400078efcff */
[----:B------:R-:W-:Y:S02]  /*0580*/  LOP3.LUT R55, R2, R26, RZ, 0xfc, !PT ;  /* 0x0000001a02377212 */ /* 0x000fe400078efcff */
[----:B------:R-:W-:Y:S01]  /*0590*/  LOP3.LUT R29, R3, R16, RZ, 0xfc, !PT ;  /* 0x00000010031d7212 */ /* 0x000fe200078efcff */
[--C-:B------:R-:W-:Y:S01]  /*05a0*/  IMAD R16, R11, 0x4, R10.reuse ;  /* 0x000000040b107824 */ /* 0x100fe200078e020a */
[----:B------:R-:W-:Y:S01]  /*05b0*/  LOP3.LUT R27, R3, R18, RZ, 0xfc, !PT ;  /* 0x00000012031b7212 */ /* 0x000fe200078efcff */
[--C-:B------:R-:W-:Y:S01]  /*05c0*/  IMAD R18, R13, 0x4, R10.reuse ;  /* 0x000000040d127824 */ /* 0x100fe200078e020a */
[----:B------:R-:W-:Y:S01]  /*05d0*/  LOP3.LUT R33, R3, R12, RZ, 0xfc, !PT ;  /* 0x0000000c03217212 */ /* 0x000fe200078efcff */
[--C-:B------:R-:W-:Y:S01]  /*05e0*/  IMAD R12, R51, 0x4, R10.reuse ;  /* 0x00000004330c7824 */ /* 0x100fe200078e020a */
[----:B------:R-:W-:Y:S01]  /*05f0*/  LOP3.LUT R31, R3, R14, RZ, 0xfc, !PT ;  /* 0x0000000e031f7212 */ /* 0x000fe200078efcff */
[--C-:B------:R-:W-:Y:S01]  /*0600*/  IMAD R14, R47, 0x4, R10.reuse ;  /* 0x000000042f0e7824 */ /* 0x100fe200078e020a */
[-C--:B------:R-:W-:Y:S01]  /*0610*/  LEA R21, R21, R10.reuse, 0x2 ;  /* 0x0000000a15157211 */ /* 0x080fe200078e10ff */
[--C-:B------:R-:W-:Y:S01]  /*0620*/  IMAD R11, R53, 0x4, R10.reuse ;  /* 0x00000004350b7824 */ /* 0x100fe200078e020a */
[----:B------:R-:W-:Y:S01]  /*0630*/  LEA R13, R49, R10, 0x2 ;  /* 0x0000000a310d7211 */ /* 0x000fe200078e10ff */
[----:B------:R-:W-:Y:S01]  /*0640*/  IMAD R10, R55, 0x4, R10 ;  /* 0x00000004370a7824 */ /* 0x000fe200078e020a */
[----:B------:R-:W-:-:S02]  /*0650*/  LOP3.LUT R41, R3, 0xf, R41, 0xf8, !PT ;  /* 0x0000000f03297812 */ /* 0x000fc400078ef829 */
[C---:B------:R-:W-:Y:S02]  /*0660*/  LOP3.LUT R40, R3.reuse, 0x8, R40, 0xf6, !PT ;  /* 0x0000000803287812 */ /* 0x040fe400078ef628 */
[C---:B------:R-:W-:Y:S02]  /*0670*/  LOP3.LUT R39, R3.reuse, R4, RZ, 0xfc, !PT ;  /* 0x0000000403277212 */ /* 0x040fe400078efcff */
[C---:B------:R-:W-:Y:S02]  /*0680*/  LOP3.LUT R38, R3.reuse, R6, RZ, 0xfc, !PT ;  /* 0x0000000603267212 */ /* 0x040fe400078efcff */
[C---:B------:R-:W-:Y:S02]  /*0690*/  LOP3.LUT R37, R3.reuse, R37, RZ, 0xfc, !PT ;  /* 0x0000002503257212 */ /* 0x040fe400078efcff */
[C---:B------:R-:W-:Y:S02]  /*06a0*/  LOP3.LUT R36, R3.reuse, R8, RZ, 0xfc, !PT ;  /* 0x0000000803247212 */ /* 0x040fe400078efcff */
[----:B------:R-:W-:-:S02]  /*06b0*/  LOP3.LUT R35, R3, R35, RZ, 0xfc, !PT ;  /* 0x0000002303237212 */ /* 0x000fc400078efcff */
[C---:B------:R-:W-:Y:S02]  /*06c0*/  LOP3.LUT R32, R3.reuse, R32, RZ, 0xfc, !PT ;  /* 0x0000002003207212 */ /* 0x040fe400078efcff */
[C---:B------:R-:W-:Y:S02]  /*06d0*/  LOP3.LUT R30, R3.reuse, R30, RZ, 0xfc, !PT ;  /* 0x0000001e031e7212 */ /* 0x040fe400078efcff */
[C---:B------:R-:W-:Y:S02]  /*06e0*/  LOP3.LUT R28, R3.reuse, R28, RZ, 0xfc, !PT ;  /* 0x0000001c031c7212 */ /* 0x040fe400078efcff */
[----:B------:R-:W-:Y:S02]  /*06f0*/  LOP3.LUT R26, R3, R26, RZ, 0xfc, !PT ;  /* 0x0000001a031a7212 */ /* 0x000fe400078efcff */
[----:B-1----:R-:W-:-:S07]  /*0700*/  LOP3.LUT R0, R0, 0x3, RZ, 0xc0, !PT ;  /* 0x0000000300007812 */ /* 0x002fce00078ec0ff */
.L_x_14:
[----:B------:R-:W-:Y:S01]  /*0710*/  ISETP.NE.AND P0, PT, R0, 0x2, PT ;  /* 0x000000020000780c */ /* 0x000fe20003f05270 */
[----:B------:R-:W-:Y:S01]  /*0720*/  USHF.L.U32 UR9, UR11, 0x2, URZ ;  /* 0x000000020b097899 */ /* 0x000fe200080006ff */
[----:B------:R-:W-:Y:S01]  /*0730*/  BSSY.RECONVERGENT B0, `(.L_x_0) ;  /* 0x0000013000007945 */ /* 0x000fe20003800200 */
[----:B--2---:R-:W-:-:S10]  /*0740*/  IMAD.MOV.U32 R2, RZ, RZ, R45 ;  /* 0x000000ffff027224 */ /* 0x004fd400078e002d */
[----:B------:R-:W-:Y:S05]  /*0750*/  @!P0 BRA `(.L_x_1) ;  /* 0x0000000000408947 */ /* 0x000fea0003800000 */
[----:B------:R-:W0:Y:S01]  /*0760*/  S2UR UR7, SR_CgaCtaId ;  /* 0x00000000000779c3 */ /* 0x000e220000008800 */
[----:B------:R-:W-:Y:S01]  /*0770*/  UMOV UR6, 0x400 ;  /* 0x0000040000067882 */ /* 0x000fe20000000000 */
[----:B------:R-:W-:Y:S01]  /*0780*/  ISETP.NE.AND P0, PT, R0, 0x3, PT ;  /* 0x000000030000780c */ /* 0x000fe20003f05270 */
[----:B------:R-:W-:Y:S01]  /*0790*/  UIADD3 UR6, UPT, UPT, UR6, 0x1880, URZ ;  /* 0x0000188006067890 */ /* 0x000fe2000fffe0ff */
[----:B------:R-:W-:-:S03]  /*07a0*/  VIADD R2, R45, UR11 ;  /* 0x0000000b2d027c36 */ /* 0x000fc60008000000 */
[----:B0-----:R-:W-:-:S06]  /*07b0*/  ULEA UR6, UR7, UR6, 0x18 ;  /* 0x0000000607067291 */ /* 0x001fcc000f8ec0ff */
[----:B------:R-:W-:-:S05]  /*07c0*/  LEA R4, R45, UR6, 0x2 ;  /* 0x000000062d047c11 */ /* 0x000fca000f8e10ff */
[----:B------:R0:W-:Y:S01]  /*07d0*/  STS [R4], RZ ;  /* 0x000000ff04007388 */ /* 0x0001e20000000800 */
[----:B------:R-:W-:Y:S05]  /*07e0*/  @!P0 BRA `(.L_x_1) ;  /* 0x00000000001c8947 */ /* 0x000fea0003800000 */
[----:B------:R-:W-:Y:S01]  /*07f0*/  ISETP.NE.AND P0, PT, R0, RZ, PT ;  /* 0x000000ff0000720c */ /* 0x000fe20003f05270 */
[----:B------:R-:W-:Y:S01]  /*0800*/  VIADD R5, R4, UR9 ;  /* 0x0000000904057c36 */ /* 0x000fe20008000000 */
[----:B------:R1:W-:Y:S01]  /*0810*/  STS [R4+UR9], RZ ;  /* 0x000000ff04007988 */ /* 0x0003e20008000809 */
[----:B------:R-:W-:-:S10]  /*0820*/  VIADD R2, R2, UR11 ;  /* 0x0000000b02027c36 */ /* 0x000fd40008000000 */
[----:B------:R-:W2:Y:S01]  /*0830*/  @P0 LDC R3, c[0x0][0x360] ;  /* 0x0000d800ff030b82 */ /* 0x000ea20000000800 */
[----:B------:R1:W-:Y:S02]  /*0840*/  @P0 STS [R5+UR9], RZ ;  /* 0x000000ff05000988 */ /* 0x0003e40008000809 */
[----:B-12---:R-:W-:-:S07]  /*0850*/  @P0 IADD3 R2, PT, PT, R2, R3, RZ ;  /* 0x0000000302020210 */ /* 0x006fce0007ffe0ff */
.L_x_1:
[----:B------:R-:W-:Y:S05]  /*0860*/  BSYNC.RECONVERGENT B0 ;  /* 0x0000000000007941 */ /* 0x000fea0003800200 */
.L_x_0:
[----:B------:R-:W1:Y:S01]  /*0870*/  S2UR UR7, SR_CgaCtaId ;  /* 0x00000000000779c3 */ /* 0x000e620000008800 */
[----:B------:R-:W-:Y:S01]  /*0880*/  UMOV UR6, 0x400 ;  /* 0x0000040000067882 */ /* 0x000fe20000000000 */
[----:B------:R-:W-:Y:S01]  /*0890*/  BSSY.RECONVERGENT B0, `(.L_x_2) ;  /* 0x000000f000007945 */ /* 0x000fe20003800200 */
[----:B------:R-:W-:-:S04]  /*08a0*/  UIADD3 UR6, UPT, UPT, UR6, 0x1880, URZ ;  /* 0x0000188006067890 */ /* 0x000fc8000fffe0ff */
[----:B-1----:R-:W-:-:S06]  /*08b0*/  ULEA UR6, UR7, UR6, 0x18 ;  /* 0x0000000607067291 */ /* 0x002fcc000f8ec0ff */
[----:B------:R-:W-:-:S07]  /*08c0*/  LEA R3, R2, UR6, 0x2 ;  /* 0x0000000602037c11 */ /* 0x000fce000f8e10ff */
.L_x_3:
[----:B------:R-:W0:Y:S01]  /*08d0*/  LDC R6, c[0x0][0x360] ;  /* 0x0000d800ff067b82 */ /* 0x000e220000000800 */
[----:B------:R-:W-:Y:S01]  /*08e0*/  STS [R3], RZ ;  /* 0x000000ff03007388 */ /* 0x000fe20000000800 */
[----:B------:R-:W-:-:S03]  /*08f0*/  VIADD R2, R2, UR9 ;  /* 0x0000000902027c36 */ /* 0x000fc60008000000 */
[----:B-1----:R1:W-:Y:S02]  /*0900*/  STS [R3+UR9], RZ ;  /* 0x000000ff03007988 */ /* 0x0023e40008000809 */
[----:B------:R-:W-:Y:S01]  /*0910*/  ISETP.GE.U32.AND P0, PT, R2, 0x800, PT ;  /* 0x000008000200780c */ /* 0x000fe20003f06070 */
[C-C-:B0-----:R-:W-:Y:S02]  /*0920*/  IMAD R4, R6.reuse, 0x8, R3.reuse ;  /* 0x0000000806047824 */ /* 0x141fe400078e0203 */
[C-C-:B------:R-:W-:Y:S02]  /*0930*/  IMAD R5, R6.reuse, 0xc, R3.reuse ;  /* 0x0000000c06057824 */ /* 0x140fe400078e0203 */
[----:B-1----:R-:W-:Y:S01]  /*0940*/  IMAD R3, R6, 0x10, R3 ;  /* 0x0000001006037824 */ /* 0x002fe200078e0203 */
[----:B------:R1:W-:Y:S04]  /*0950*/  STS [R4], RZ ;  /* 0x000000ff04007388 */ /* 0x0003e80000000800 */
[----:B------:R1:W-:Y:S03]  /*0960*/  STS [R5], RZ ;  /* 0x000000ff05007388 */ /* 0x0003e60000000800 */
[----:B------:R-:W-:Y:S05]  /*0970*/  @!P0 BRA `(.L_x_3) ;  /* 0xfffffffc00d48947 */ /* 0x000fea000383ffff */
[----:B------:R-:W-:Y:S05]  /*0980*/  BSYNC.RECONVERGENT B0 ;  /* 0x0000000000007941 */ /* 0x000fea0003800200 */
.L_x_2:
[----:B------:R-:W-:Y:S01]  /*0990*/  PLOP3.LUT P0, PT, PT, PT, PT, 0x80, 0x8 ;  /* 0x000000000008781c */ /* 0x000fe20003f0f070 */
[----:B------:R-:W-:-:S12]  /*09a0*/  IMAD.MOV.U32 R8, RZ, RZ, RZ ;  /* 0x000000ffff087224 */ /* 0x000fd800078e00ff */
.L_x_9:
[----:B------:R-:W0:Y:S01]  /*09b0*/  S2R R3, SR_CgaCtaId ;  /* 0x0000000000037919 */ /* 0x000e220000008800 */
[----:B------:R-:W-:Y:S01]  /*09c0*/  MOV R2, 0x400 ;  /* 0x0000040000027802 */ /* 0x000fe20000000f00 */
[----:B------:R-:W-:Y:S01]  /*09d0*/  ULEA UR6, UR4, UR5, 0xc ;  /* 0x0000000504067291 */ /* 0x000fe2000f8e60ff */
[----:B------:R-:W-:Y:S01]  /*09e0*/  BSSY.RECONVERGENT B0, `(.L_x_4) ;  /* 0x0000012000007945 */ /* 0x000fe20003800200 */
[----:B------:R-:W-:Y:S01]  /*09f0*/  PLOP3.LUT P1, PT, P0, PT, PT, 0x80, 0x8 ;  /* 0x000000000008781c */ /* 0x000fe2000072f070 */
[----:B------:R-:W-:Y:S02]  /*0a00*/  IMAD.SHL.U32 R9, R45, 0x4, RZ ;  /* 0x000000042d097824 */ /* 0x000fe400078e00ff */
[----:B------:R-:W-:Y:S01]  /*0a10*/  VIADD R2, R2, 0x880 ;  /* 0x0000088002027836 */ /* 0x000fe20000000000 */
[----:B------:R-:W-:-:S04]  /*0a20*/  IADD3 R47, PT, PT, R8, UR6, RZ ;  /* 0x00000006082f7c10 */ /* 0x000fc8000fffe0ff */
[----:B0-----:R-:W-:-:S07]  /*0a30*/  LEA R49, R3, R2, 0x18 ;  /* 0x0000000203317211 */ /* 0x001fce00078ec0ff */
.L_x_5:
[----:B0-----:R-:W0:Y:S01]  /*0a40*/  LDC.64 R2, c[0x0][0x390] ;  /* 0x0000e400ff027b82 */ /* 0x001e220000000a00 */
[C---:B------:R-:W-:Y:S01]  /*0a50*/  IMAD.SHL.U32 R46, R9.reuse, 0x4, RZ ;  /* 0x00000004092e7824 */ /* 0x040fe200078e00ff */
[----:B-1----:R-:W-:-:S04]  /*0a60*/  LOP3.LUT R5, R9, 0x1c, RZ, 0xc0, !PT ;  /* 0x0000001c09057812 */ /* 0x002fc800078ec0ff */
[----:B------:R-:W-:-:S04]  /*0a70*/  LOP3.LUT R4, R46, 0xf80, RZ, 0xc0, !PT ;  /* 0x00000f802e047812 */ /* 0x000fc800078ec0ff */
[----:B------:R-:W-:-:S05]  /*0a80*/  IADD3 R5, PT, PT, R4, R47, R5 ;  /* 0x0000002f04057210 */ /* 0x000fca0007ffe005 */
[----:B0-----:R-:W-:-:S05]  /*0a90*/  IMAD.WIDE R2, R5, 0x4, R2 ;  /* 0x0000000405027825 */ /* 0x001fca00078e0202 */
[----:B------:R-:W2:Y:S01]  /*0aa0*/  LDG.E.128 R4, desc[UR12][R2.64] ;  /* 0x0000000c02047981 */ /* 0x000ea2000c1e1d00 */
[----:B------:R-:W-:Y:S02]  /*0ab0*/  IMAD.IADD R46, R49, 0x1, R46 ;  /* 0x00000001312e7824 */ /* 0x000fe400078e022e */
[----:B------:R-:W-:-:S05]  /*0ac0*/  VIADD R9, R9, UR9 ;  /* 0x0000000909097c36 */ /* 0x000fca0008000000 */
[----:B------:R-:W-:Y:S01]  /*0ad0*/  ISETP.GE.U32.AND P0, PT, R9, 0x400, PT ;  /* 0x000004000900780c */ /* 0x000fe20003f06070 */
[----:B--2---:R0:W-:-:S12]  /*0ae0*/  STS.128 [R46], R4 ;  /* 0x000000042e007388 */ /* 0x0041d80000000c00 */
[----:B------:R-:W-:Y:S05]  /*0af0*/  @!P0 BRA `(.L_x_5) ;  /* 0xfffffffc00d08947 */ /* 0x000fea000383ffff */
[----:B------:R-:W-:Y:S05]  /*0b00*/  BSYNC.RECONVERGENT B0 ;  /* 0x0000000000007941 */ /* 0x000fea0003800200 */
.L_x_4:
[----:B0-----:R-:W-:Y:S02]  /*0b10*/  VIADD R4, R8, UR5 ;  /* 0x0000000508047c36 */ /* 0x001fe40008000000 */
[----:B------:R-:W-:-:S07]  /*0b20*/  IMAD.MOV.U32 R5, RZ, RZ, RZ ;  /* 0x000000ffff057224 */ /* 0x000fce00078e00ff */
.L_x_8:
[----:B------:R-:W-:Y:S01]  /*0b30*/  SHF.R.U32.HI R7, RZ, 0x4, R45 ;  /* 0x00000004ff077819 */ /* 0x000fe2000001162d */
[----:B------:R-:W-:-:S07]  /*0b40*/  IMAD.IADD R47, R42, 0x1, R5 ;  /* 0x000000012a2f7824 */ /* 0x000fce00078e0205 */
.L_x_6:
[----:B0-----:R-:W0:Y:S01]  /*0b50*/  LDC.64 R2, c[0x0][0x398] ;  /* 0x0000e600ff027b82 */ /* 0x001e220000000a00 */
[----:B------:R-:W-:-:S05]  /*0b60*/  IADD3 R6, PT, PT, R4, R7, RZ ;  /* 0x0000000704067210 */ /* 0x000fca0007ffe0ff */
[----:B------:R-:W-:-:S04]  /*0b70*/  IMAD R9, R6, 0x80, R47 ;  /* 0x0000008006097824 */ /* 0x000fc800078e022f */
[----:B0-----:R-:W-:-:S06]  /*0b80*/  IMAD.WIDE.U32 R2, R9, 0x4, R2 ;  /* 0x0000000409027825 */ /* 0x001fcc00078e0002 */
[----:B------:R-:W2:Y:S01]  /*0b90*/  LDG.E R2, desc[UR12][R2.64] ;  /* 0x0000000c02027981 */ /* 0x000ea2000c1e1900 */
[----:B------:R-:W0:Y:S01]  /*0ba0*/  LDC R6, c[0x0][0x360] ;  /* 0x0000d800ff067b82 */ /* 0x000e220000000800 */
[----:B------:R-:W-:Y:S01]  /*0bb0*/  IMAD R9, R7, 0x4, R43 ;  /* 0x0000000407097824 */ /* 0x000fe200078e022b */
[----:B0-----:R-:W-:-:S04]  /*0bc0*/  LEA.HI R7, R6, R7, RZ, 0x1c ;  /* 0x0000000706077211 */ /* 0x001fc800078fe0ff */
[----:B------:R-:W-:Y:S01]  /*0bd0*/  ISETP.GE.U32.AND P0, PT, R7, 0x20, PT ;  /* 0x000000200700780c */ /* 0x000fe20003f06070 */
[----:B--2---:R0:W-:-:S12]  /*0be0*/  STS [R9], R2 ;  /* 0x0000000209007388 */ /* 0x0041d80000000800 */
[----:B------:R-:W-:Y:S05]  /*0bf0*/  @!P0 BRA `(.L_x_6) ;  /* 0xfffffffc00d48947 */ /* 0x000fea000383ffff */
[----:B------:R-:W-:Y:S05]  /*0c00*/  WARPSYNC.ALL ;  /* 0x0000000000007948 */ /* 0x000fea0003800000 */
[----:B------:R-:W-:Y:S01]  /*0c10*/  SHF.R.U32.HI R58, RZ, 0x6, R45 ;  /* 0x00000006ff3a7819 */ /* 0x000fe2000001162d */
[----:B------:R-:W-:Y:S08]  /*0c20*/  BAR.SYNC.DEFER_BLOCKING 0x0 ;  /* 0x0000000000007b1d */ /* 0x000ff00000010000 */
[----:B------:R-:W1:Y:S01]  /*0c30*/  S2UR UR6, SR_CgaCtaId ;  /* 0x00000000000679c3 */ /* 0x000e620000008800 */
[----:B------:R-:W-:Y:S01]  /*0c40*/  UMOV UR14, 0x400 ;  /* 0x00000400000e7882 */ /* 0x000fe20000000000 */
[----:B0-----:R0:W2:Y:S04]  /*0c50*/  LDS R2, [R24] ;  /* 0x0000000018027984 */ /* 0x0010a80000000800 */
[----:B------:R0:W3:Y:S01]  /*0c60*/  LDS R3, [R23] ;  /* 0x0000000017037984 */ /* 0x0000e20000000800 */
[----:B-1----:R-:W-:-:S03]  /*0c70*/  ULEA UR8, UR6, UR14, 0x18 ;  /* 0x0000000e06087291 */ /* 0x002fc6000f8ec0ff */
[----:B------:R0:W1:Y:S04]  /*0c80*/  LDS R7, [R22] ;  /* 0x0000000016077984 */ /* 0x0000680000000800 */
[----:B------:R0:W4:Y:S04]  /*0c90*/  LDS R8, [R21] ;  /* 0x0000000015087984 */ /* 0x0001280000000800 */
[----:B------:R0:W0:Y:S04]  /*0ca0*/  LDS R9, [R20] ;  /* 0x0000000014097984 */ /* 0x0000280000000800 */
        /* <DEDUP_REMOVED lines=10> */
[----:B-1234-:R0:W0:Y:S02]  /*0d50*/  LDS R56, [R10] ;  /* 0x000000000a387984 */ /* 0x01e0240000000800 */
.L_x_7:
[----:B------:R-:W-:Y:S01]  /*0d60*/  IMAD.MOV.U32 R57, RZ, RZ, 0x84 ;  /* 0x00000084ff397424 */ /* 0x000fe200078e00ff */
[----:B------:R-:W-:Y:S01]  /*0d70*/  LOP3.LUT P0, RZ, R45, 0x1, RZ, 0xc0, !PT ;  /* 0x000000012dff7812 */ /* 0x000fe2000780c0ff */
[----:B------:R-:W-:Y:S05]  /*0d80*/  WARPSYNC.ALL ;  /* 0x0000000000007948 */ /* 0x000fea0003800000 */
[----:B------:R-:W-:-:S04]  /*0d90*/  IMAD R57, R58, R57, UR8 ;  /* 0x000000083a397e24 */ /* 0x000fc8000f8e0239 */
[--C-:B------:R-:W-:Y:S01]  /*0da0*/  IMAD R60, R41, 0x4, R57.reuse ;  /* 0x00000004293c7824 */ /* 0x100fe200078e0239 */
[----:B------:R-:W-:Y:S01]  /*0db0*/  LEA R65, R37, R57, 0x2 ;  /* 0x0000003925417211 */ /* 0x000fe200078e10ff */
[--C-:B------:R-:W-:Y:S01]  /*0dc0*/  IMAD R61, R39, 0x4, R57.reuse ;  /* 0x00000004273d7824 */ /* 0x100fe200078e0239 */
[----:B------:R-:W-:Y:S01]  /*0dd0*/  VOTEU.ALL UP0, P0 ;  /* 0x0000000000ff7886 */ /* 0x000fe20000000000 */
[--C-:B------:R-:W-:Y:S01]  /*0de0*/  IMAD R66, R38, 0x4, R57.reuse ;  /* 0x0000000426427824 */ /* 0x100fe200078e0239 */
[----:B------:R1:W2:Y:S01]  /*0df0*/  LDS R59, [R60] ;  /* 0x000000003c3b7984 */ /* 0x0002a20000000800 */
[--C-:B------:R-:W-:Y:S02]  /*0e00*/  IMAD R64, R36, 0x4, R57.reuse ;  /* 0x0000000424407824 */ /* 0x100fe400078e0239 */
[----:B------:R-:W-:Y:S01]  /*0e10*/  IMAD R63, R35, 0x4, R57 ;  /* 0x00000004233f7824 */ /* 0x000fe200078e0239 */
[----:B------:R-:W3:Y:S01]  /*0e20*/  LDS R61, [R61] ;  /* 0x000000003d3d7984 */ /* 0x000ee20000000800 */
[----:B------:R-:W4:Y:S01]  /*0e30*/  @!UP0 S2UR UR7, SR_CgaCtaId ;  /* 0x00000000000789c3 */ /* 0x000f220000008800 */
[----:B------:R-:W-:-:S02]  /*0e40*/  @!UP0 UIADD3 UR6, UPT, UPT, UR14, 0x1880, URZ ;  /* 0x000018800e068890 */ /* 0x000fc4000fffe0ff */
[----:B------:R-:W5:Y:S01]  /*0e50*/  LDS R66, [R66] ;  /* 0x0000000042427984 */ /* 0x000f620000000800 */
[----:B-1----:R-:W-:-:S03]  /*0e60*/  IMAD R60, R40, 0x4, R57 ;  /* 0x00000004283c7824 */ /* 0x002fc600078e0239 */
[----:B------:R-:W1:Y:S04]  /*0e70*/  LDS R65, [R65] ;  /* 0x0000000041417984 */ /* 0x000e680000000800 */
[----:B------:R-:W0:Y:S04]  /*0e80*/  LDS R64, [R64] ;  /* 0x0000000040407984 */ /* 0x000e280000000800 */
[----:B------:R-:W0:Y:S04]  /*0e90*/  LDS R63, [R63] ;  /* 0x000000003f3f7984 */ /* 0x000e280000000800 */
[----:B------:R-:W-:Y:S01]  /*0ea0*/  LDS R60, [R60] ;  /* 0x000000003c3c7984 */ /* 0x000fe20000000800 */
[----:B----4-:R-:W-:Y:S01]  /*0eb0*/  @!UP0 ULEA UR6, UR7, UR6, 0x18 ;  /* 0x0000000607068291 */ /* 0x010fe2000f8ec0ff */
[----:B--2---:R-:W-:-:S04]  /*0ec0*/  IMAD R62, R2, R59, RZ ;  /* 0x0000003b023e7224 */ /* 0x004fc800078e02ff */
[----:B---3--:R-:W-:Y:S02]  /*0ed0*/  IMAD R62, R3, R61, R62 ;  /* 0x0000003d033e7224 */ /* 0x008fe400078e023e */
[--C-:B------:R-:W-:Y:S02]  /*0ee0*/  IMAD R61, R33, 0x4, R57.reuse ;  /* 0x00000004213d7824 */ /* 0x100fe400078e0239 */
[----:B-----5:R-:W-:Y:S02]  /*0ef0*/  IMAD R59, R7, R66, R62 ;  /* 0x00000042073b7224 */ /* 0x020fe400078e023e */
[----:B------:R-:W-:Y:S02]  /*0f00*/  IMAD R62, R34, 0x4, R57 ;  /* 0x00000004223e7824 */ /* 0x000fe400078e0239 */
[----:B------:R-:W-:Y:S01]  /*0f10*/  LDS R61, [R61] ;  /* 0x000000003d3d7984 */ /* 0x000fe20000000800 */
[----:B-1----:R-:W-:Y:S02]  /*0f20*/  IMAD R59, R8, R65, R59 ;  /* 0x00000041083b7224 */ /* 0x002fe400078e023b */
[----:B------:R-:W-:Y:S01]  /*0f30*/  IMAD R65, R32, 0x4, R57 ;  /* 0x0000000420417824 */ /* 0x000fe200078e0239 */
[----:B------:R-:W1:Y:S01]  /*0f40*/  LDS R62, [R62] ;  /* 0x000000003e3e7984 */ /* 0x000e620000000800 */
[----:B0-----:R-:W-:Y:S01]  /*0f50*/  IMAD R59, R9, R64, R59 ;  /* 0x00000040093b7224 */ /* 0x001fe200078e023b */
[----:B------:R-:W-:Y:S01]  /*0f60*/  LEA R64, R31, R57, 0x2 ;  /* 0x000000391f407211 */ /* 0x000fe200078e10ff */
[----:B------:R-:W-:-:S02]  /*0f70*/  IMAD R66, R27, 0x4, R57 ;  /* 0x000000041b427824 */ /* 0x000fc400078e0239 */
[----:B------:R-:W-:Y:S02]  /*0f80*/  IMAD R59, R46, R63, R59 ;  /* 0x0000003f2e3b7224 */ /* 0x000fe400078e023b */
[----:B------:R-:W-:Y:S01]  /*0f90*/  IMAD R63, R30, 0x4, R57 ;  /* 0x000000041e3f7824 */ /* 0x000fe200078e0239 */
[----:B------:R-:W-:Y:S04]  /*0fa0*/  LDS R64, [R64] ;  /* 0x0000000040407984 */ /* 0x000fe80000000800 */
[----:B------:R-:W-:Y:S04]  /*0fb0*/  LDS R66, [R66] ;  /* 0x0000000042427984 */ /* 0x000fe80000000800 */
[----:B------:R-:W-:Y:S01]  /*0fc0*/  LDS R63, [R63] ;  /* 0x000000003f3f7984 */ /* 0x000fe20000000800 */
[----:B-1----:R-:W-:-:S03]  /*0fd0*/  IMAD R59, R47, R62, R59 ;  /* 0x0000003e2f3b7224 */ /* 0x002fc600078e023b */
[----:B------:R-:W0:Y:S01]  /*0fe0*/  LDS R62, [R65] ;  /* 0x00000000413e7984 */ /* 0x000e220000000800 */
[----:B------:R-:W-:Y:S02]  /*0ff0*/  IMAD R59, R48, R61, R59 ;  /* 0x0000003d303b7224 */ /* 0x000fe400078e023b */
[----:B------:R-:W-:Y:S02]  /*1000*/  IMAD R61, R28, 0x4, R57 ;  /* 0x000000041c3d7824 */ /* 0x000fe400078e0239 */
[----:B------:R-:W-:Y:S02]  /*1010*/  IMAD R59, R49, R60, R59 ;  /* 0x0000003c313b7224 */ /* 0x000fe400078e023b */
[--C-:B------:R-:W-:Y:S02]  /*1020*/  IMAD R60, R29, 0x4, R57.reuse ;  /* 0x000000041d3c7824 */ /* 0x100fe400078e0239 */
[----:B------:R-:W-:Y:S01]  /*1030*/  LDS R61, [R61] ;  /* 0x000000003d3d7984 */ /* 0x000fe20000000800 */
[----:B------:R-:W-:-:S03]  /*1040*/  IMAD R57, R26, 0x4, R57 ;  /* 0x000000041a397824 */ /* 0x000fc600078e0239 */
[----:B------:R-:W1:Y:S04]  /*1050*/  LDS R60, [R60] ;  /* 0x000000003c3c7984 */ /* 0x000e680000000800 */
[----:B------:R-:W2:Y:S01]  /*1060*/  LDS R57, [R57] ;  /* 0x0000000039397984 */ /* 0x000ea20000000800 */
[----:B0-----:R-:W-:-:S04]  /*1070*/  IMAD R59, R50, R62, R59 ;  /* 0x0000003e323b7224 */ /* 0x001fc800078e023b */
[----:B------:R-:W-:-:S04]  /*1080*/  IMAD R59, R51, R64, R59 ;  /* 0x00000040333b7224 */ /* 0x000fc800078e023b */
[----:B------:R-:W-:Y:S02]  /*1090*/  IMAD R59, R52, R63, R59 ;  /* 0x0000003f343b7224 */ /* 0x000fe400078e023b */
[----:B------:R-:W-:Y:S02]  /*10a0*/  IMAD.IADD R63, R58, 0x1, R5 ;  /* 0x000000013a3f7824 */ /* 0x000fe400078e0205 */
[----:B-1----:R-:W-:-:S03]  /*10b0*/  IMAD R59, R53, R60, R59 ;  /* 0x0000003c353b7224 */ /* 0x002fc600078e023b */
[----:B------:R-:W-:Y:S01]  /*10c0*/  LEA R63, R63, R44, 0x5 ;  /* 0x0000002c3f3f7211 */ /* 0x000fe200078e28ff */
[----:B------:R-:W-:-:S03]  /*10d0*/  IMAD R59, R54, R61, R59 ;  /* 0x0000003d363b7224 */ /* 0x000fc600078e023b */
[----:B------:R-:W-:Y:S01]  /*10e0*/  @!P0 LEA R60, R63, UR6, 0x2 ;  /* 0x000000063f3c8c11 */ /* 0x000fe2000f8e10ff */
[----:B------:R-:W-:-:S04]  /*10f0*/  IMAD R59, R55, R66, R59 ;  /* 0x00000042373b7224 */ /* 0x000fc800078e023b */
[----:B------:R-:W-:Y:S01]  /*1100*/  @!P0 LDS R62, [R60] ;  /* 0x000000003c3e8984 */ /* 0x000fe20000000800 */
[----:B--2---:R-:W-:-:S05]  /*1110*/  IMAD R59, R56, R57, R59 ;  /* 0x00000039383b7224 */ /* 0x004fca00078e023b */
[----:B------:R-:W0:Y:S02]  /*1120*/  SHFL.DOWN PT, R57, R59, 0x1, 0x1e1f ;  /* 0x083e1f003b397f89 */ /* 0x000e2400000e0000 */
[----:B0-----:R-:W-:-:S05]  /*1130*/  @!P0 IADD3 R57, PT, PT, R62, R57, R59 ;  /* 0x000000393e398210 */ /* 0x001fca0007ffe03b */
[----:B------:R1:W-:Y:S01]  /*1140*/  @!P0 STS [R60], R57 ;  /* 0x000000393c008388 */ /* 0x0003e20000000800 */
[C---:B------:R-:W-:Y:S01]  /*1150*/  ISETP.GE.U32.AND P0, PT, R58.reuse, 0xe, PT ;  /* 0x0000000e3a00780c */ /* 0x040fe20003f06070 */
[----:B------:R-:W-:-:S12]  /*1160*/  VIADD R58, R58, 0x2 ;  /* 0x000000023a3a7836 */ /* 0x000fd80000000000 */
[----:B-1----:R-:W-:Y:S05]  /*1170*/  @!P0 BRA `(.L_x_7) ;  /* 0xfffffff800f88947 */ /* 0x002fea000383ffff */
[----:B------:R-:W-:-:S05]  /*1180*/  VIADD R5, R5, 0x10 ;  /* 0x0000001005057836 */ /* 0x000fca0000000000 */
[----:B------:R-:W-:-:S13]  /*1190*/  ISETP.GE.U32.AND P0, PT, R5, 0x40, PT ;  /* 0x000000400500780c */ /* 0x000fda0003f06070 */
[----:B------:R-:W-:Y:S05]  /*11a0*/  @!P0 BRA `(.L_x_8) ;  /* 0xfffffff800608947 */ /* 0x000fea000383ffff */
[----:B------:R-:W-:Y:S01]  /*11b0*/  PLOP3.LUT P0, PT, PT, PT, PT, 0x8, 0x80 ;  /* 0x000000000080781c */ /* 0x000fe20003f0e170 */
[----:B------:R-:W-:Y:S01]  /*11c0*/  IMAD.MOV.U32 R8, RZ, RZ, 0x20 ;  /* 0x00000020ff087424 */ /* 0x000fe200078e00ff */
[----:B------:R-:W-:Y:S11]  /*11d0*/  @P1 BRA `(.L_x_9) ;  /* 0xfffffff400f41947 */ /* 0x000ff6000383ffff */
[----:B------:R-:W-:Y:S05]  /*11e0*/  WARPSYNC.ALL ;  /* 0x0000000000007948 */ /* 0x000fea0003800000 */
[----:B------:R-:W-:Y:S01]  /*11f0*/  ISETP.NE.AND P0, PT, R0, 0x2, PT ;  /* 0x000000020000780c */ /* 0x000fe20003f05270 */
[----:B------:R-:W-:Y:S01]  /*1200*/  IMAD.SHL.U32 R47, R6, 0x4, RZ ;  /* 0x00000004062f7824 */ /* 0x000fe200078e00ff */
[----:B------:R-:W0:Y:S08]  /*1210*/  S2UR UR6, SR_CTAID.X ;  /* 0x00000000000679c3 */ /* 0x000e300000002500 */
[----:B------:R-:W-:Y:S01]  /*1220*/  BAR.SYNC.DEFER_BLOCKING 0x0 ;  /* 0x0000000000007b1d */ /* 0x000fe20000010000 */
[----:B------:R-:W-:-:S05]  /*1230*/  IMAD.MOV.U32 R46, RZ, RZ, R45 ;  /* 0x000000ffff2e7224 */ /* 0x000fca00078e002d */
[----:B------:R-:W-:Y:S01]  /*1240*/  BSSY.RECONVERGENT B0, `(.L_x_10) ;  /* 0x0000021000007945 */ /* 0x000fe20003800200 */
[----:B0-----:R-:W-:-:S04]  /*1250*/  USHF.L.U32 UR6, UR6, 0xb, URZ ;  /* 0x0000000b06067899 */ /* 0x001fc800080006ff */
[----:B------:R-:W-:-:S04]  /*1260*/  ULOP3.LUT UR6, UR6, 0x800, URZ, 0xc0, !UPT ;  /* 0x0000080006067892 */ /* 0x000fc8000f8ec0ff */
[----:B------:R-:W-:Y:S01]  /*1270*/  ULEA UR6, UR4, UR6, 0xc ;  /* 0x0000000604067291 */ /* 0x000fe2000f8e60ff */
[----:B------:R-:W-:Y:S11]  /*1280*/  @!P0 BRA `(.L_x_11) ;  /* 0x0000000000708947 */ /* 0x000ff60003800000 */
[----:B------:R-:W0:Y:S01]  /*1290*/  S2UR UR9, SR_CgaCtaId ;  /* 0x00000000000979c3 */ /* 0x000e220000008800 */
[----:B------:R-:W-:Y:S01]  /*12a0*/  UMOV UR7, 0x400 ;  /* 0x0000040000077882 */ /* 0x000fe20000000000 */
[----:B------:R-:W-:Y:S01]  /*12b0*/  VIADD R5, R45, UR6 ;  /* 0x000000062d057c36 */ /* 0x000fe20008000000 */
[----:B------:R-:W-:-:S05]  /*12c0*/  UIADD3 UR7, UPT, UPT, UR7, 0x1880, URZ ;  /* 0x0000188007077890 */ /* 0x000fca000fffe0ff */
[----:B------:R-:W1:Y:S01]  /*12d0*/  LDC.64 R2, c[0x0][0x3a0] ;  /* 0x0000e800ff027b82 */ /* 0x000e620000000a00 */
[----:B0-----:R-:W-:-:S06]  /*12e0*/  ULEA UR7, UR9, UR7, 0x18 ;  /* 0x0000000709077291 */ /* 0x001fcc000f8ec0ff */
[----:B------:R-:W-:Y:S02]  /*12f0*/  LEA R4, R45, UR7, 0x2 ;  /* 0x000000072d047c11 */ /* 0x000fe4000f8e10ff */
[----:B------:R-:W-:Y:S01]  /*1300*/  ISETP.NE.AND P0, PT, R0, 0x3, PT ;  /* 0x000000030000780c */ /* 0x000fe20003f05270 */
[----:B-1----:R-:W-:Y:S02]  /*1310*/  IMAD.WIDE R2, R5, 0x4, R2 ;  /* 0x0000000405027825 */ /* 0x002fe400078e0202 */
[----:B------:R-:W0:Y:S01]  /*1320*/  LDS R7, [R4] ;  /* 0x0000000004077984 */ /* 0x000e220000000800 */
[----:B------:R-:W-:-:S03]  /*1330*/  IADD3 R46, PT, PT, R45, UR11, RZ ;  /* 0x0000000b2d2e7c10 */ /* 0x000fc6000fffe0ff */
[----:B0-----:R0:W-:Y:S06]  /*1340*/  REDG.E.ADD.STRONG.GPU desc[UR12][R2.64], R7 ;  /* 0x000000070200798e */ /* 0x0011ec000c12e10c */
[----:B------:R-:W-:Y:S05]  /*1350*/  @!P0 BRA `(.L_x_11) ;  /* 0x00000000003c8947 */ /* 0x000fea0003800000 */
[C---:B------:R-:W-:Y:S01]  /*1360*/  IMAD.IADD R4, R47.reuse, 0x1, R4 ;  /* 0x000000012f047824 */ /* 0x040fe200078e0204 */
[----:B0-----:R-:W-:-:S04]  /*1370*/  IADD3 R2, P0, PT, R47, R2, RZ ;  /* 0x000000022f027210 */ /* 0x001fc80007f1e0ff */
[----:B------:R-:W0:Y:S01]  /*1380*/  LDS R5, [R4] ;  /* 0x0000000004057984 */ /* 0x000e220000000800 */
[----:B------:R-:W-:Y:S01]  /*1390*/  IMAD.X R3, RZ, RZ, R3, P0 ;  /* 0x000000ffff037224 */ /* 0x000fe200000e0603 */
[----:B------:R-:W-:Y:S01]  /*13a0*/  ISETP.NE.AND P0, PT, R0, RZ, PT ;  /* 0x000000ff0000720c */ /* 0x000fe20003f05270 */
[----:B------:R-:W-:-:S03]  /*13b0*/  VIADD R46, R46, UR11 ;  /* 0x0000000b2e2e7c36 */ /* 0x000fc60008000000 */
[----:B0-----:R1:W-:Y:S09]  /*13c0*/  REDG.E.ADD.STRONG.GPU desc[UR12][R2.64], R5 ;  /* 0x000000050200798e */ /* 0x0013f2000c12e10c */
[----:B------:R-:W-:Y:S05]  /*13d0*/  @!P0 BRA `(.L_x_11) ;  /* 0x00000000001c8947 */ /* 0x000fea0003800000 */
[C---:B-1----:R-:W-:Y:S01]  /*13e0*/  IMAD.IADD R5, R47.reuse, 0x1, R4 ;  /* 0x000000012f057824 */ /* 0x042fe200078e0204 */
[----:B------:R-:W-:-:S05]  /*13f0*/  IADD3 R2, P0, PT, R47, R2, RZ ;  /* 0x000000022f027210 */ /* 0x000fca0007f1e0ff */
[----:B------:R-:W0:Y:S01]  /*1400*/  LDS R5, [R5] ;  /* 0x0000000005057984 */ /* 0x000e220000000800 */
[----:B------:R-:W-:-:S05]  /*1410*/  IMAD.X R3, RZ, RZ, R3, P0 ;  /* 0x000000ffff037224 */ /* 0x000fca00000e0603 */
[----:B0-----:R2:W-:Y:S01]  /*1420*/  REDG.E.ADD.STRONG.GPU desc[UR12][R2.64], R5 ;  /* 0x000000050200798e */ /* 0x0015e2000c12e10c */
[----:B------:R-:W0:Y:S02]  /*1430*/  LDCU UR7, c[0x0][0x360] ;  /* 0x00006c00ff0777ac */ /* 0x000e240008000800 */
[----:B0-2---:R-:W-:-:S07]  /*1440*/  VIADD R46, R46, UR7 ;  /* 0x000000072e2e7c36 */ /* 0x005fce0008000000 */
.L_x_11:
[----:B------:R-:W-:Y:S05]  /*1450*/  BSYNC.RECONVERGENT B0 ;  /* 0x0000000000007941 */ /* 0x000fea0003800200 */
.L_x_10:
[----:B------:R-:W2:Y:S01]  /*1460*/  S2UR UR9, SR_CgaCtaId ;  /* 0x00000000000979c3 */ /* 0x000ea20000008800 */
[----:B------:R-:W-:Y:S01]  /*1470*/  UMOV UR7, 0x400 ;  /* 0x0000040000077882 */ /* 0x000fe20000000000 */
[----:B------:R-:W-:Y:S01]  /*1480*/  BSSY.RECONVERGENT B0, `(.L_x_12) ;  /* 0x000001b000007945 */ /* 0x000fe20003800200 */
[----:B------:R-:W-:-:S04]  /*1490*/  UIADD3 UR7, UPT, UPT, UR7, 0x1880, URZ ;  /* 0x0000188007077890 */ /* 0x000fc8000fffe0ff */
[----:B--2---:R-:W-:-:S12]  /*14a0*/  ULEA UR7, UR9, UR7, 0x18 ;  /* 0x0000000709077291 */ /* 0x004fd8000f8ec0ff */
.L_x_13:
[----:B012---:R-:W0:Y:S01]  /*14b0*/  LDC.64 R2, c[0x0][0x3a0] ;  /* 0x0000e800ff027b82 */ /* 0x007e220000000a00 */
[C---:B------:R-:W-:Y:S01]  /*14c0*/  LEA R8, R46.reuse, UR7, 0x2 ;  /* 0x000000072e087c11 */ /* 0x040fe2000f8e10ff */
[----:B------:R-:W-:-:S03]  /*14d0*/  VIADD R5, R46, UR6 ;  /* 0x000000062e057c36 */ /* 0x000fc60008000000 */
[C---:B------:R-:W-:Y:S01]  /*14e0*/  IADD3 R48, PT, PT, R47.reuse, R8, RZ ;  /* 0x000000082f307210 */ /* 0x040fe20007ffe0ff */
[----:B------:R1:W2:Y:S04]  /*14f0*/  LDS R49, [R8] ;  /* 0x0000000008317984 */ /* 0x0002a80000000800 */
[C---:B------:R-:W-:Y:S01]  /*1500*/  IMAD.IADD R50, R47.reuse, 0x1, R48 ;  /* 0x000000012f327824 */ /* 0x040fe200078e0230 */
[----:B------:R-:W3:Y:S03]  /*1510*/  LDS R51, [R48] ;  /* 0x0000000030337984 */ /* 0x000ee60000000800 */
[----:B------:R-:W-:Y:S01]  /*1520*/  IMAD.IADD R52, R47, 0x1, R50 ;  /* 0x000000012f347824 */ /* 0x000fe200078e0232 */
[----:B------:R-:W4:Y:S04]  /*1530*/  LDS R53, [R50] ;  /* 0x0000000032357984 */ /* 0x000f280000000800 */
[----:B------:R-:W5:Y:S01]  /*1540*/  LDS R55, [R52] ;  /* 0x0000000034377984 */ /* 0x000f620000000800 */
[----:B0-----:R-:W-:-:S03]  /*1550*/  IMAD.WIDE R2, R5, 0x4, R2 ;  /* 0x0000000405027825 */ /* 0x001fc600078e0202 */
[----:B------:R-:W-:-:S05]  /*1560*/  IADD3 R4, P0, PT, R47, R2, RZ ;  /* 0x000000022f047210 */ /* 0x000fca0007f1e0ff */
[----:B------:R-:W-:Y:S01]  /*1570*/  IMAD.X R5, RZ, RZ, R3, P0 ;  /* 0x000000ffff057224 */ /* 0x000fe200000e0603 */
[C---:B------:R-:W-:Y:S02]  /*1580*/  IADD3 R6, P0, PT, R47.reuse, R4, RZ ;  /* 0x000000042f067210 */ /* 0x040fe40007f1e0ff */
[----:B------:R-:W-:-:S03]  /*1590*/  IADD3 R46, PT, PT, R47, R46, RZ ;  /* 0x0000002e2f2e7210 */ /* 0x000fc60007ffe0ff */
[----:B------:R-:W-:Y:S01]  /*15a0*/  IMAD.X R7, RZ, RZ, R5, P0 ;  /* 0x000000ffff077224 */ /* 0x000fe200000e0605 */
[----:B-1----:R-:W-:-:S05]  /*15b0*/  IADD3 R8, P0, PT, R47, R6, RZ ;  /* 0x000000062f087210 */ /* 0x002fca0007f1e0ff */
[----:B------:R-:W-:Y:S01]  /*15c0*/  IMAD.X R9, RZ, RZ, R7, P0 ;  /* 0x000000ffff097224 */ /* 0x000fe200000e0607 */
[----:B------:R-:W-:Y:S01]  /*15d0*/  ISETP.GE.U32.AND P0, PT, R46, 0x800, PT ;  /* 0x000008002e00780c */ /* 0x000fe20003f06070 */
[----:B--2---:R2:W-:Y:S04]  /*15e0*/  REDG.E.ADD.STRONG.GPU desc[UR12][R2.64], R49 ;  /* 0x000000310200798e */ /* 0x0045e8000c12e10c */
[----:B---3--:R2:W-:Y:S04]  /*15f0*/  REDG.E.ADD.STRONG.GPU desc[UR12][R4.64], R51 ;  /* 0x000000330400798e */ /* 0x0085e8000c12e10c */
[----:B----4-:R2:W-:Y:S04]  /*1600*/  REDG.E.ADD.STRONG.GPU desc[UR12][R6.64], R53 ;  /* 0x000000350600798e */ /* 0x0105e8000c12e10c */
[----:B-----5:R2:W-:Y:S01]  /*1610*/  REDG.E.ADD.STRONG.GPU desc[UR12][R8.64], R55 ;  /* 0x000000370800798e */ /* 0x0205e2000c12e10c */
[----:B------:R-:W-:Y:S05]  /*1620*/  @!P0 BRA `(.L_x_13) ;  /* 0xfffffffc00a08947 */ /* 0x000fea000383ffff */
[----:B------:R-:W-:Y:S05]  /*1630*/  BSYNC.RECONVERGENT B0 ;  /* 0x0000000000007941 */ /* 0x000fea0003800200 */
.L_x_12:
[----:B------:R-:W-:Y:S02]  /*1640*/  USHF.L.U32 UR6, UR10, 0x2, URZ ;  /* 0x000000020a067899 */ /* 0x000fe400080006ff */
[----:B------:R-:W-:-:S04]  /*1650*/  UIADD3 UR4, UPT, UPT, UR10, UR4, URZ ;  /* 0x000000040a047290 */ /* 0x000fc8000fffe0ff */
[----:B------:R-:W-:-:S09]  /*1660*/  UISETP.GE.U32.AND UP0, UPT, UR4, UR6, UPT ;  /* 0x000000060400728c */ /* 0x000fd2000bf06070 */
[----:B------:R-:W-:Y:S05]  /*1670*/  BRA.U !UP0, `(.L_x_14) ;  /* 0xfffffff108247547 */ /* 0x000fea000b83ffff */
[----:B------:R-:W-:Y:S05]  /*1680*/  EXIT ;  /* 0x000000000000794d */ /* 0x000fea0003800000 */
        .weak           $__internal_0_$__cuda_sm20_div_u16
        .type           $__internal_0_$__cuda_sm20_div_u16,@function
        .size           $__internal_0_$__cuda_sm20_div_u16,(.L_x_38503 - $__internal_0_$__cuda_sm20_div_u16)
$__internal_0_$__cuda_sm20_div_u16:
[----:B------:R-:W0:Y:S01]  /*1690*/  I2F.U16 R0, UR6 ;  /* 0x0000000600007d06 */ /* 0x000e220008101000 */
[----:B------:R-:W-:Y:S01]  /*16a0*/  IMAD.MOV.U32 R5, RZ, RZ, 0x4b800000 ;  /* 0x4b800000ff057424 */ /* 0x000fe200078e00ff */
[----:B------:R-:W-:Y:S01]  /*16b0*/  I2FP.F32.U32.RZ R4, R4 ;  /* 0x0000000400047245 */ /* 0x000fe2000020d000 */
[----:B------:R-:W-:Y:S01]  /*16c0*/  UISETP.NE.U32.AND UP0, UPT, UR6, URZ, UPT ;  /* 0x000000ff0600728c */ /* 0x000fe2000bf05070 */
[C---:B0-----:R-:W-:Y:S02]  /*16d0*/  FSETP.GEU.AND P1, PT, |R0|.reuse, 1.175494350822287508e-38, PT ;  /* 0x008000000000780b */ /* 0x041fe40003f2e200 */
[----:B------:R-:W-:Y:S02]  /*16e0*/  FSETP.GT.AND P0, PT, |R0|, 8.50705917302346158658e+37, PT ;  /* 0x7e8000000000780b */ /* 0x000fe40003f04200 */
[----:B------:R-:W-:-:S04]  /*16f0*/  FSEL R5, R5, 1, !P1 ;  /* 0x3f80000005057808 */ /* 0x000fc80004800000 */
[----:B------:R-:W-:Y:S02]  /*1700*/  FSEL R5, R5, 0.25, !P0 ;  /* 0x3e80000005057808 */ /* 0x000fe40004000000 */
[----:B------:R-:W-:-:S03]  /*1710*/  PLOP3.LUT P0, PT, PT, PT, UP0, 0x80, 0x8 ;  /* 0x000000000008781c */ /* 0x000fc60003f0f008 */
[----:B------:R-:W-:-:S04]  /*1720*/  FMUL R7, R0, R5 ;  /* 0x0000000500077220 */ /* 0x000fc80000400000 */
[----:B------:R-:W0:Y:S02]  /*1730*/  MUFU.RCP R0, R7 ;  /* 0x0000000700007308 */ /* 0x000e240000001000 */
[----:B0-----:R-:W-:-:S04]  /*1740*/  FMUL R0, R5, R0 ;  /* 0x0000000005007220 */ /* 0x001fc80000400000 */
[----:B------:R-:W-:-:S04]  /*1750*/  VIADD R5, R0, 0x2 ;  /* 0x0000000200057836 */ /* 0x000fc80000000000 */
[----:B------:R-:W-:Y:S01]  /*1760*/  FMUL.RZ R8, R4, R5 ;  /* 0x0000000504087220 */ /* 0x000fe2000040c000 */
[----:B------:R-:W-:Y:S02]  /*1770*/  IMAD.MOV.U32 R4, RZ, RZ, R9 ;  /* 0x000000ffff047224 */ /* 0x000fe400078e0009 */
[----:B------:R-:W-:-:S03]  /*1780*/  IMAD.MOV.U32 R5, RZ, RZ, 0x0 ;  /* 0x00000000ff057424 */ /* 0x000fc600078e00ff */
[----:B------:R-:W0:Y:S02]  /*1790*/  F2I.U32.TRUNC.NTZ R8, R8 ;  /* 0x0000000800087305 */ /* 0x000e24000020f000 */
[----:B0-----:R-:W-:Y:S01]  /*17a0*/  LOP3.LUT R0, R8, 0xffff, RZ, 0xc0, !PT ;  /* 0x0000ffff08007812 */ /* 0x001fe200078ec0ff */
[----:B------:R-:W-:Y:S01]  /*17b0*/  @!P0 IMAD.MOV.U32 R0, RZ, RZ, -0x1 ;  /* 0xffffffffff008424 */ /* 0x000fe200078e00ff */
[----:B------:R-:W-:Y:S06]  /*17c0*/  RET.REL.NODEC R4 `(_Z9cuda_gemmIiLi128ELi4ELi1ELi4096ELi128ELi128ELi64ELi1ELi1EEviiiPT_S1_S1_iii) ;  /* 0xffffffe8040c7950 */ /* 0x000fec0003c3ffff */
.L_x_15:
[----:B------:R-:W-:-:S00]  /*17d0*/  BRA `(.L_x_15) ;  /* 0xfffffffc00fc7947 */ /* 0x000fc0000383ffff */
[----:B------:R-:W-:-:S00]  /*17e0*/  NOP ;  /* 0x0000000000007918 */ /* 0x000fc00000000000 */
        /* <DEDUP_REMOVED lines=9> */
.L_x_38503:


//--------------------- .text._Z9cuda_gemmIiLi128ELi4ELi1ELi4096ELi128ELi128ELi64ELi1ELi0EEviiiPT_S1_S1_iii --------------------------
	.section	.text._Z9cuda_gemmIiLi128ELi4ELi1ELi4096ELi128ELi128ELi64ELi1ELi0EEviiiPT_S1_S1_iii,"ax",@progbits
	.align	128
        .global         _Z9cuda_gemmIiLi128ELi4ELi1ELi4096ELi128ELi128ELi64ELi1ELi0EEviiiPT_S1_S1_iii
        .type           _Z9cuda_gemmIiLi128ELi4ELi1ELi4096ELi128ELi128ELi64ELi1ELi0EEviiiPT_S1_S1_iii,@function
        .size           _Z9cuda_gemmIiLi128ELi4ELi1ELi4096ELi128ELi128ELi64ELi1ELi0EEviiiPT_S1_S1_iii,(.L_x_38505 - _Z9cuda_gemmIiLi128ELi4ELi1ELi4096ELi128ELi128ELi64ELi1ELi0EEviiiPT_S1_S1_iii)
        .other          _Z9cuda_gemmIiLi128ELi4ELi1ELi4096ELi128ELi128ELi64ELi1ELi0EEviiiPT_S1_S1_iii,@"STO_CUDA_ENTRY STV_DEFAULT"
_Z9cuda_gemmIiLi128ELi4ELi1ELi4096ELi128ELi128ELi64ELi1ELi0EEviiiPT_S1_S1_iii:
.text._Z9cuda_gemmIiLi128ELi4ELi1ELi4096ELi128ELi128ELi64ELi1ELi0EEviiiPT_S1_S1_iii:
[----:B------:R-:W-:Y:S08]  /*0000*/  LDC R1, c[0x0][0x37c] ;  /* 0x0000df00ff017b82 */ /* 0x000ff00000000800 */
[----:B------:R-:W0:Y:S08]  /*0010*/  LDC R6, c[0x0][0x3ac] ;  /* 0x0000eb00ff067b82 */ /* 0x000e300000000800 */
[----:B------:R-:W1:Y:S01]  /*0020*/  S2UR UR4, SR_CTAID.Y ;  /* 0x00000000000479c3 */ /* 0x000e620000002600 */
[----:B0-----:R-:W-:-:S04]  /*0030*/  IABS R4, R6 ;  /* 0x0000000600047213 */ /* 0x001fc80000000000 */
[----:B------:R-:W0:Y:S08]  /*0040*/  I2F.RP R0, R4 ;  /* 0x0000000400007306 */ /* 0x000e300000209400 */
[----:B0-----:R-:W0:Y:S02]  /*0050*/  MUFU.RCP R0, R0 ;  /* 0x0000000000007308 */ /* 0x001e240000001000 */
[----:B0-----:R-:W-:-:S06]  /*0060*/  VIADD R2, R0, 0xffffffe ;  /* 0x0ffffffe00027836 */ /* 0x001fcc0000000000 */
[----:B------:R0:W2:Y:S02]  /*0070*/  F2I.FTZ.U32.TRUNC.NTZ R3, R2 ;  /* 0x0000000200037305 */ /* 0x0000a4000021f000 */
[----:B0-----:R-:W-:Y:S02]  /*0080*/  IMAD.MOV.U32 R2, RZ, RZ, RZ ;  /* 0x000000ffff027224 */ /* 0x001fe400078e00ff */
[----:B--2---:R-:W-:-:S04]  /*0090*/  IMAD.MOV R5, RZ, RZ, -R3 ;  /* 0x000000ffff057224 */ /* 0x004fc800078e0a03 */
[----:B------:R-:W-:-:S04]  /*00a0*/  IMAD R5, R5, R4, RZ ;  /* 0x0000000405057224 */ /* 0x000fc800078e02ff */
[----:B------:R-:W-:Y:S01]  /*00b0*/  IMAD.HI.U32 R3, R3, R5, R2 ;  /* 0x0000000503037227 */ /* 0x000fe200078e0002 */
[----:B------:R-:W-:-:S04]  /*00c0*/  LOP3.LUT R2, R6, 0x1000, RZ, 0x3c, !PT ;  /* 0x0000100006027812 */ /* 0x000fc800078e3cff */
[----:B------:R-:W-:Y:S01]  /*00d0*/  ISETP.GE.AND P2, PT, R2, RZ, PT ;  /* 0x000000ff0200720c */ /* 0x000fe20003f46270 */
[----:B------:R-:W-:Y:S01]  /*00e0*/  IMAD.HI.U32 R0, R3, 0x1000, RZ ;  /* 0x0000100003007827 */ /* 0x000fe200078e00ff */
[----:B------:R-:W0:Y:S03]  /*00f0*/  S2R R2, SR_TID.X ;  /* 0x0000000000027919 */ /* 0x000e260000002100 */
[----:B------:R-:W-:-:S04]  /*0100*/  IMAD.MOV R3, RZ, RZ, -R0 ;  /* 0x000000ffff037224 */ /* 0x000fc800078e0a00 */
[----:B------:R-:W-:-:S05]  /*0110*/  IMAD R3, R4, R3, 0x1000 ;  /* 0x0000100004037424 */ /* 0x000fca00078e0203 */
[----:B------:R-:W-:-:S13]  /*0120*/  ISETP.GT.U32.AND P1, PT, R4, R3, PT ;  /* 0x000000030400720c */ /* 0x000fda0003f24070 */
[-C--:B------:R-:W-:Y:S01]  /*0130*/  @!P1 IADD3 R3, PT, PT, R3, -R4.reuse, RZ ;  /* 0x8000000403039210 */ /* 0x080fe20007ffe0ff */
[----:B------:R-:W-:Y:S01]  /*0140*/  @!P1 VIADD R0, R0, 0x1 ;  /* 0x0000000100009836 */ /* 0x000fe20000000000 */
[----:B------:R-:W-:Y:S02]  /*0150*/  ISETP.NE.AND P1, PT, R6, RZ, PT ;  /* 0x000000ff0600720c */ /* 0x000fe40003f25270 */
[----:B------:R-:W-:-:S13]  /*0160*/  ISETP.GE.U32.AND P0, PT, R3, R4, PT ;  /* 0x000000040300720c */ /* 0x000fda0003f06070 */
[----:B------:R-:W-:-:S04]  /*0170*/  @P0 VIADD R0, R0, 0x1 ;  /* 0x0000000100000836 */ /* 0x000fc80000000000 */
[----:B------:R-:W-:Y:S01]  /*0180*/  @!P2 IMAD.MOV R0, RZ, RZ, -R0 ;  /* 0x000000ffff00a224 */ /* 0x000fe200078e0a00 */
[----:B------:R-:W-:Y:S02]  /*0190*/  @!P1 LOP3.LUT R0, RZ, R6, RZ, 0x33, !PT ;  /* 0x00000006ff009212 */ /* 0x000fe400078e33ff */
[----:B------:R-:W2:Y:S02]  /*01a0*/  LDC R6, c[0x0][0x374] ;  /* 0x0000dd00ff067b82 */ /* 0x000ea40000000800 */
[----:B------:R-:W-:-:S05]  /*01b0*/  VIMNMX R21, PT, PT, R0, 0x40, PT ;  /* 0x0000004000157848 */ /* 0x000fca0003fe0100 */
[----:B------:R-:W-:-:S04]  /*01c0*/  IMAD.SHL.U32 R21, R21, 0x2, RZ ;  /* 0x0000000215157824 */ /* 0x000fc800078e00ff */
[----:B------:R-:W3:Y:S01]  /*01d0*/  I2F.U32.RP R3, R21 ;  /* 0x0000001500037306 */ /* 0x000ee20000209000 */
[----:B------:R-:W-:-:S07]  /*01e0*/  IMAD.MOV R7, RZ, RZ, -R21 ;  /* 0x000000ffff077224 */ /* 0x000fce00078e0a15 */
[----:B---3--:R-:W3:Y:S02]  /*01f0*/  MUFU.RCP R3, R3 ;  /* 0x0000000300037308 */ /* 0x008ee40000001000 */
[----:B---3--:R-:W-:-:S06]  /*0200*/  IADD3 R4, PT, PT, R3, 0xffffffe, RZ ;  /* 0x0ffffffe03047810 */ /* 0x008fcc0007ffe0ff */
[----:B------:R3:W4:Y:S02]  /*0210*/  F2I.FTZ.U32.TRUNC.NTZ R5, R4 ;  /* 0x0000000400057305 */ /* 0x000724000021f000 */
[----:B---3--:R-:W-:Y:S02]  /*0220*/  IMAD.MOV.U32 R4, RZ, RZ, RZ ;  /* 0x000000ffff047224 */ /* 0x008fe400078e00ff */
[----:B----4-:R-:W-:-:S04]  /*0230*/  IMAD R7, R7, R5, RZ ;  /* 0x0000000507077224 */ /* 0x010fc800078e02ff */
[----:B------:R-:W-:-:S06]  /*0240*/  IMAD.HI.U32 R5, R5, R7, R4 ;  /* 0x0000000705057227 */ /* 0x000fcc00078e0004 */
[----:B0-----:R-:W-:-:S04]  /*0250*/  IMAD.HI.U32 R3, R5, R2, RZ ;  /* 0x0000000205037227 */ /* 0x001fc800078e00ff */
[----:B--2---:R-:W-:Y:S02]  /*0260*/  IMAD.SHL.U32 R5, R6, 0x4, RZ ;  /* 0x0000000406057824 */ /* 0x004fe400078e00ff */
[----:B------:R-:W-:-:S03]  /*0270*/  IMAD.MOV R6, RZ, RZ, -R3 ;  /* 0x000000ffff067224 */ /* 0x000fc600078e0a03 */
[----:B-1----:R-:W-:Y:S01]  /*0280*/  ISETP.LE.U32.AND P1, PT, R5, UR4, PT ;  /* 0x0000000405007c0c */ /* 0x002fe2000bf23070 */
[----:B------:R-:W-:-:S05]  /*0290*/  IMAD R4, R21, R6, R2 ;  /* 0x0000000615047224 */ /* 0x000fca00078e0202 */
[----:B------:R-:W-:-:S07]  /*02a0*/  ISETP.GE.U32.AND P0, PT, R4, R21, PT ;  /* 0x000000150400720c */ /* 0x000fce0003f06070 */
[----:B------:R-:W-:Y:S06]  /*02b0*/  @P1 EXIT ;  /* 0x000000000000194d */ /* 0x000fec0003800000 */
[----:B------:R-:W0:Y:S01]  /*02c0*/  S2R R7, SR_CTAID.X ;  /* 0x0000000000077919 */ /* 0x000e220000002500 */
[C---:B------:R-:W-:Y:S01]  /*02d0*/  @P0 IADD3 R4, PT, PT, -R21.reuse, R4, RZ ;  /* 0x0000000415040210 */ /* 0x040fe20007ffe1ff */
[----:B------:R-:W1:Y:S01]  /*02e0*/  LDCU UR12, c[0x0][0x360] ;  /* 0x00006c00ff0c77ac */ /* 0x000e620008000800 */
[----:B------:R-:W-:Y:S01]  /*02f0*/  ISETP.NE.U32.AND P2, PT, R21, RZ, PT ;  /* 0x000000ff1500720c */ /* 0x000fe20003f45070 */
[----:B------:R-:W2:Y:S01]  /*0300*/  S2R R8, SR_CgaCtaId ;  /* 0x0000000000087919 */ /* 0x000ea20000008800 */
[----:B------:R-:W-:Y:S01]  /*0310*/  ISETP.GE.U32.AND P1, PT, R4, R21, PT ;  /* 0x000000150400720c */ /* 0x000fe20003f26070 */
[----:B------:R-:W-:Y:S01]  /*0320*/  @P0 VIADD R3, R3, 0x1 ;  /* 0x0000000103030836 */ /* 0x000fe20000000000 */
[----:B------:R-:W3:Y:S01]  /*0330*/  LDC R4, c[0x0][0x360] ;  /* 0x0000d800ff047b82 */ /* 0x000ee20000000800 */
[----:B------:R-:W-:Y:S01]  /*0340*/  MOV R5, 0x400 ;  /* 0x0000040000057802 */ /* 0x000fe20000000f00 */
[----:B------:R-:W-:Y:S01]  /*0350*/  IMAD.SHL.U32 R20, R2, 0x10, RZ ;  /* 0x0000001002147824 */ /* 0x000fe200078e00ff */
[----:B------:R-:W-:-:S04]  /*0360*/  MOV R13, 0x490 ;  /* 0x00000490000d7802 */ /* 0x000fc80000000f00 */
[----:B------:R-:W-:-:S04]  /*0370*/  LOP3.LUT R20, R20, 0x10, RZ, 0xc0, !PT ;  /* 0x0000001014147812 */ /* 0x000fc800078ec0ff */
[----:B------:R-:W-:Y:S01]  /*0380*/  @P1 VIADD R3, R3, 0x1 ;  /* 0x0000000103031836 */ /* 0x000fe20000000000 */
[----:B------:R-:W-:Y:S01]  /*0390*/  @!P2 LOP3.LUT R3, RZ, R21, RZ, 0x33, !PT ;  /* 0x00000015ff03a212 */ /* 0x000fe200078e33ff */
[----:B-1----:R-:W-:-:S04]  /*03a0*/  VIADD R9, R2, UR12 ;  /* 0x0000000c02097c36 */ /* 0x002fc80008000000 */
[----:B------:R-:W-:Y:S01]  /*03b0*/  IMAD.MOV R6, RZ, RZ, -R3 ;  /* 0x000000ffff067224 */ /* 0x000fe200078e0a03 */
[----:B------:R-:W-:-:S03]  /*03c0*/  LOP3.LUT R9, R9, 0x7ff, RZ, 0x3c, !PT ;  /* 0x000007ff09097812 */ /* 0x000fc600078e3cff */
[----:B------:R-:W-:Y:S01]  /*03d0*/  IMAD R6, R21, R6, R2 ;  /* 0x0000000615067224 */ /* 0x000fe200078e0202 */
[----:B------:R-:W-:Y:S02]  /*03e0*/  LOP3.LUT R9, R9, 0xffff, RZ, 0xc0, !PT ;  /* 0x0000ffff09097812 */ /* 0x000fe400078ec0ff */
[----:B0-----:R-:W-:Y:S02]  /*03f0*/  SHF.L.U32 R7, R7, 0x6, RZ ;  /* 0x0000000607077819 */ /* 0x001fe400000006ff */
[----:B------:R-:W-:Y:S02]  /*0400*/  SHF.R.U32.HI R6, RZ, 0x1, R6 ;  /* 0x00000001ff067819 */ /* 0x000fe40000011606 */
[----:B--2---:R-:W-:Y:S02]  /*0410*/  LEA R8, R8, R5, 0x18 ;  /* 0x0000000508087211 */ /* 0x004fe400078ec0ff */
[----:B------:R-:W-:Y:S02]  /*0420*/  LOP3.LUT R5, R2, 0xf, RZ, 0xc0, !PT ;  /* 0x0000000f02057812 */ /* 0x000fe400078ec0ff */
[----:B------:R-:W-:-:S02]  /*0430*/  LOP3.LUT R7, R7, 0x40, RZ, 0xc0, !PT ;  /* 0x0000004007077812 */ /* 0x000fc400078ec0ff */
[----:B------:R-:W-:Y:S01]  /*0440*/  LOP3.LUT R29, R6, 0xf, RZ, 0xc0, !PT ;  /* 0x0000000f061d7812 */ /* 0x000fe200078ec0ff */
[----:B------:R-:W-:Y:S01]  /*0450*/  IMAD R5, R5, 0x84, R8 ;  /* 0x0000008405057824 */ /* 0x000fe200078e0208 */
[----:B---3--:R-:W-:Y:S02]  /*0460*/  LOP3.LUT R8, R4, 0xffff, RZ, 0xc0, !PT ;  /* 0x0000ffff04087812 */ /* 0x008fe400078ec0ff */
[----:B------:R-:W-:-:S07]  /*0470*/  LOP3.LUT R7, R7, 0xf, R2, 0xf8, !PT ;  /* 0x0000000f07077812 */ /* 0x000fce00078ef802 */
[----:B------:R-:W-:Y:S05]  /*0480*/  CALL.REL.NOINC `($__internal_2_$__cuda_sm20_div_u16) ;  /* 0x0000002c00647944 */ /* 0x000fea0003c00000 */
[----:B------:R-:W0:Y:S01]  /*0490*/  LDC R31, c[0x0][0x3ac] ;  /* 0x0000eb00ff1f7b82 */ /* 0x000e220000000800 */
[C---:B------:R-:W-:Y:S01]  /*04a0*/  VIADD R8, R29.reuse, 0x1 ;  /* 0x000000011d087836 */ /* 0x040fe20000000000 */
[C---:B------:R-:W-:Y:S01]  /*04b0*/  IADD3 R14, PT, PT, R29.reuse, 0x4, RZ ;  /* 0x000000041d0e7810 */ /* 0x040fe20007ffe0ff */
[C---:B------:R-:W-:Y:S01]  /*04c0*/  VIADD R10, R29.reuse, 0x2 ;  /* 0x000000021d0a7836 */ /* 0x040fe20000000000 */
[C---:B------:R-:W-:Y:S01]  /*04d0*/  IADD3 R15, PT, PT, R29.reuse, 0x6, RZ ;  /* 0x000000061d0f7810 */ /* 0x040fe20007ffe0ff */
[C---:B------:R-:W-:Y:S01]  /*04e0*/  VIADD R12, R29.reuse, 0x3 ;  /* 0x000000031d0c7836 */ /* 0x040fe20000000000 */
[C---:B------:R-:W-:Y:S01]  /*04f0*/  LOP3.LUT R43, R29.reuse, 0x8, RZ, 0x3c, !PT ;  /* 0x000000081d2b7812 */ /* 0x040fe200078e3cff */
[C---:B------:R-:W-:Y:S01]  /*0500*/  VIADD R16, R29.reuse, 0x7 ;  /* 0x000000071d107836 */ /* 0x040fe20000000000 */
[C---:B------:R-:W-:Y:S01]  /*0510*/  IADD3 R36, PT, PT, R6.reuse, 0x9, RZ ;  /* 0x0000000906247810 */ /* 0x040fe20007ffe0ff */
[C---:B------:R-:W-:Y:S01]  /*0520*/  VIADD R18, R29.reuse, 0x8 ;  /* 0x000000081d127836 */ /* 0x040fe20000000000 */
[----:B------:R-:W-:Y:S01]  /*0530*/  IADD3 R41, PT, PT, R6, 0xe, RZ ;  /* 0x0000000e06297810 */ /* 0x000fe20007ffe0ff */
[C---:B------:R-:W-:Y:S01]  /*0540*/  VIADD R19, R29.reuse, 0xa ;  /* 0x0000000a1d137836 */ /* 0x040fe20000000000 */
[----:B------:R-:W-:Y:S01]  /*0550*/  LOP3.LUT R55, R36, 0xf, RZ, 0xc0, !PT ;  /* 0x0000000f24377812 */ /* 0x000fe200078ec0ff */
[----:B------:R-:W-:Y:S01]  /*0560*/  VIADD R22, R29, 0xb ;  /* 0x0000000b1d167836 */ /* 0x000fe20000000000 */
[----:B------:R-:W-:Y:S01]  /*0570*/  PRMT R21, R21, 0x9910, RZ ;  /* 0x0000991015157816 */ /* 0x000fe200000000ff */
[----:B------:R-:W-:-:S02]  /*0580*/  VIADD R24, R29, 0xc ;  /* 0x0000000c1d187836 */ /* 0x000fc40000000000 */
[C---:B------:R-:W-:Y:S02]  /*0590*/  VIADD R25, R29.reuse, 0xe ;  /* 0x0000000e1d197836 */ /* 0x040fe40000000000 */
[----:B------:R-:W-:Y:S02]  /*05a0*/  VIADD R27, R29, 0xf ;  /* 0x0000000f1d1b7836 */ /* 0x000fe40000000000 */
[C---:B------:R-:W-:Y:S02]  /*05b0*/  VIADD R32, R6.reuse, 0x4 ;  /* 0x0000000406207836 */ /* 0x040fe40000000000 */
[----:B------:R-:W-:Y:S01]  /*05c0*/  VIADD R33, R6, 0x5 ;  /* 0x0000000506217836 */ /* 0x000fe20000000000 */
[-C--:B0-----:R-:W-:Y:S01]  /*05d0*/  ISETP.GE.AND P0, PT, R8, R31.reuse, PT ;  /* 0x0000001f0800720c */ /* 0x081fe20003f06270 */
[----:B------:R-:W-:Y:S01]  /*05e0*/  VIADD R34, R6, 0x6 ;  /* 0x0000000606227836 */ /* 0x000fe20000000000 */
[-C--:B------:R-:W-:Y:S01]  /*05f0*/  ISETP.GE.AND P1, PT, R10, R31.reuse, PT ;  /* 0x0000001f0a00720c */ /* 0x080fe20003f26270 */
[----:B------:R-:W-:Y:S01]  /*0600*/  VIADD R35, R6, 0x7 ;  /* 0x0000000706237836 */ /* 0x000fe20000000000 */
[-C--:B------:R-:W-:Y:S01]  /*0610*/  ISETP.GE.AND P2, PT, R12, R31.reuse, PT ;  /* 0x0000001f0c00720c */ /* 0x080fe20003f46270 */
[C---:B------:R-:W-:Y:S01]  /*0620*/  VIADD R37, R6.reuse, 0xa ;  /* 0x0000000a06257836 */ /* 0x040fe20000000000 */
[C---:B------:R-:W-:Y:S01]  /*0630*/  SEL R9, R31.reuse, RZ, P0 ;  /* 0x000000ff1f097207 */ /* 0x040fe20000000000 */
[C---:B------:R-:W-:Y:S01]  /*0640*/  VIADD R38, R6.reuse, 0xb ;  /* 0x0000000b06267836 */ /* 0x040fe20000000000 */
[C---:B------:R-:W-:Y:S01]  /*0650*/  SEL R11, R31.reuse, RZ, P1 ;  /* 0x000000ff1f0b7207 */ /* 0x040fe20000800000 */
[----:B------:R-:W-:Y:S01]  /*0660*/  VIADD R39, R6, 0xc ;  /* 0x0000000c06277836 */ /* 0x000fe20000000000 */
[----:B------:R-:W-:Y:S01]  /*0670*/  SEL R13, R31, RZ, P2 ;  /* 0x000000ff1f0d7207 */ /* 0x000fe20001000000 */
[----:B------:R-:W-:Y:S01]  /*0680*/  IMAD.IADD R8, R8, 0x1, -R9 ;  /* 0x0000000108087824 */ /* 0x000fe200078e0a09 */
[-C--:B------:R-:W-:Y:S01]  /*0690*/  ISETP.GE.AND P0, PT, R14, R31.reuse, PT ;  /* 0x0000001f0e00720c */ /* 0x080fe20003f06270 */
[----:B------:R-:W-:Y:S01]  /*06a0*/  IMAD.IADD R9, R10, 0x1, -R11 ;  /* 0x000000010a097824 */ /* 0x000fe200078e0a0b */
[-C--:B------:R-:W-:Y:S01]  /*06b0*/  ISETP.GE.AND P1, PT, R15, R31.reuse, PT ;  /* 0x0000001f0f00720c */ /* 0x080fe20003f26270 */
[----:B------:R-:W-:Y:S01]  /*06c0*/  IMAD.IADD R10, R12, 0x1, -R13 ;  /* 0x000000010c0a7824 */ /* 0x000fe200078e0a0d */
[----:B------:R-:W-:Y:S01]  /*06d0*/  SEL R11, R31, RZ, P0 ;  /* 0x000000ff1f0b7207 */ /* 0x000fe20000000000 */
[----:B------:R-:W-:Y:S01]  /*06e0*/  VIADD R12, R29, 0x5 ;  /* 0x000000051d0c7836 */ /* 0x000fe20000000000 */
[-C--:B------:R-:W-:Y:S01]  /*06f0*/  ISETP.GE.AND P2, PT, R16, R31.reuse, PT ;  /* 0x0000001f1000720c */ /* 0x080fe20003f46270 */
[----:B------:R-:W-:Y:S01]  /*0700*/  VIADD R40, R6, 0xd ;  /* 0x0000000d06287836 */ /* 0x000fe20000000000 */
[----:B------:R-:W-:Y:S01]  /*0710*/  LOP3.LUT R47, R32, 0xf, RZ, 0xc0, !PT ;  /* 0x0000000f202f7812 */ /* 0x000fe200078ec0ff */
[----:B------:R-:W-:Y:S01]  /*0720*/  IMAD.IADD R11, R14, 0x1, -R11 ;  /* 0x000000010e0b7824 */ /* 0x000fe200078e0a0b */
[----:B------:R-:W-:Y:S01]  /*0730*/  ISETP.GE.AND P0, PT, R12, R31, PT ;  /* 0x0000001f0c00720c */ /* 0x000fe20003f06270 */
[----:B------:R-:W-:Y:S01]  /*0740*/  VIADD R42, R6, 0xffffffff ;  /* 0xffffffff062a7836 */ /* 0x000fe20000000000 */
[----:B------:R-:W-:-:S02]  /*0750*/  SEL R14, R31, RZ, P1 ;  /* 0x000000ff1f0e7207 */ /* 0x000fc40000800000 */
[C---:B------:R-:W-:Y:S02]  /*0760*/  SEL R13, R31.reuse, RZ, P0 ;  /* 0x000000ff1f0d7207 */ /* 0x040fe40000000000 */
[----:B------:R-:W-:Y:S02]  /*0770*/  SEL R17, R31, RZ, P2 ;  /* 0x000000ff1f117207 */ /* 0x000fe40001000000 */
[-C--:B------:R-:W-:Y:S01]  /*0780*/  ISETP.GE.AND P0, PT, R18, R31.reuse, PT ;  /* 0x0000001f1200720c */ /* 0x080fe20003f06270 */
[----:B------:R-:W-:Y:S01]  /*0790*/  IMAD.IADD R12, R12, 0x1, -R13 ;  /* 0x000000010c0c7824 */ /* 0x000fe200078e0a0d */
[----:B------:R-:W-:Y:S01]  /*07a0*/  IADD3 R13, PT, PT, R15, -R14, RZ ;  /* 0x8000000e0f0d7210 */ /* 0x000fe20007ffe0ff */
[----:B------:R-:W-:Y:S01]  /*07b0*/  IMAD.IADD R14, R16, 0x1, -R17 ;  /* 0x00000001100e7824 */ /* 0x000fe200078e0a11 */
[----:B------:R-:W-:Y:S01]  /*07c0*/  SEL R15, R31, RZ, P0 ;  /* 0x000000ff1f0f7207 */ /* 0x000fe20000000000 */
[----:B------:R-:W-:Y:S01]  /*07d0*/  VIADD R16, R29, 0x9 ;  /* 0x000000091d107836 */ /* 0x000fe20000000000 */
[----:B------:R-:W-:-:S02]  /*07e0*/  ISETP.GE.AND P1, PT, R19, R31, PT ;  /* 0x0000001f1300720c */ /* 0x000fc40003f26270 */
[-C--:B------:R-:W-:Y:S02]  /*07f0*/  ISETP.GE.AND P2, PT, R22, R31.reuse, PT ;  /* 0x0000001f1600720c */ /* 0x080fe40003f46270 */
[----:B------:R-:W-:Y:S02]  /*0800*/  ISETP.GE.AND P0, PT, R16, R31, PT ;  /* 0x0000001f1000720c */ /* 0x000fe40003f06270 */
[----:B------:R-:W-:Y:S02]  /*0810*/  IADD3 R15, PT, PT, R18, -R15, RZ ;  /* 0x8000000f120f7210 */ /* 0x000fe40007ffe0ff */
[C---:B------:R-:W-:Y:S02]  /*0820*/  SEL R17, R31.reuse, RZ, P0 ;  /* 0x000000ff1f117207 */ /* 0x040fe40000000000 */
[C---:B------:R-:W-:Y:S02]  /*0830*/  SEL R18, R31.reuse, RZ, P1 ;  /* 0x000000ff1f127207 */ /* 0x040fe40000800000 */
[----:B------:R-:W-:Y:S01]  /*0840*/  SEL R23, R31, RZ, P2 ;  /* 0x000000ff1f177207 */ /* 0x000fe20001000000 */
[----:B------:R-:W-:Y:S01]  /*0850*/  IMAD.IADD R16, R16, 0x1, -R17 ;  /* 0x0000000110107824 */ /* 0x000fe200078e0a11 */
[-C--:B------:R-:W-:Y:S01]  /*0860*/  ISETP.GE.AND P0, PT, R24, R31.reuse, PT ;  /* 0x0000001f1800720c */ /* 0x080fe20003f06270 */
[----:B------:R-:W-:Y:S01]  /*0870*/  IMAD.IADD R17, R19, 0x1, -R18 ;  /* 0x0000000113117824 */ /* 0x000fe200078e0a12 */
[----:B------:R-:W-:Y:S01]  /*0880*/  ISETP.GE.AND P1, PT, R25, R31, PT ;  /* 0x0000001f1900720c */ /* 0x000fe20003f26270 */
[----:B------:R-:W-:Y:S01]  /*0890*/  IMAD.IADD R18, R22, 0x1, -R23 ;  /* 0x0000000116127824 */ /* 0x000fe200078e0a17 */
[----:B------:R-:W-:-:S02]  /*08a0*/  IADD3 R22, PT, PT, R29, 0xd, RZ ;  /* 0x0000000d1d167810 */ /* 0x000fc40007ffe0ff */
[----:B------:R-:W-:Y:S02]  /*08b0*/  SEL R19, R31, RZ, P0 ;  /* 0x000000ff1f137207 */ /* 0x000fe40000000000 */
[-C--:B------:R-:W-:Y:S02]  /*08c0*/  ISETP.GE.AND P2, PT, R27, R31.reuse, PT ;  /* 0x0000001f1b00720c */ /* 0x080fe40003f46270 */
[----:B------:R-:W-:Y:S01]  /*08d0*/  ISETP.GE.AND P0, PT, R22, R31, PT ;  /* 0x0000001f1600720c */ /* 0x000fe20003f06270 */
[----:B------:R-:W-:Y:S01]  /*08e0*/  IMAD.IADD R19, R24, 0x1, -R19 ;  /* 0x0000000118137824 */ /* 0x000fe200078e0a13 */
[C---:B------:R-:W-:Y:S02]  /*08f0*/  SEL R26, R31.reuse, RZ, P1 ;  /* 0x000000ff1f1a7207 */ /* 0x040fe40000800000 */
[C---:B------:R-:W-:Y:S02]  /*0900*/  SEL R28, R31.reuse, RZ, P2 ;  /* 0x000000ff1f1c7207 */ /* 0x040fe40001000000 */
[----:B------:R-:W-:-:S02]  /*0910*/  SEL R23, R31, RZ, P0 ;  /* 0x000000ff1f177207 */ /* 0x000fc40000000000 */
[----:B------:R-:W-:Y:S02]  /*0920*/  ISETP.GE.AND P0, PT, R29, R31, PT ;  /* 0x0000001f1d00720c */ /* 0x000fe40003f06270 */
[----:B------:R-:W-:Y:S01]  /*0930*/  IADD3 R25, PT, PT, R25, -R26, RZ ;  /* 0x8000001a19197210 */ /* 0x000fe20007ffe0ff */
[----:B------:R-:W-:Y:S01]  /*0940*/  IMAD.IADD R26, R27, 0x1, -R28 ;  /* 0x000000011b1a7824 */ /* 0x000fe200078e0a1c */
[----:B------:R-:W-:Y:S01]  /*0950*/  SEL R28, R31, RZ, P0 ;  /* 0x000000ff1f1c7207 */ /* 0x000fe20000000000 */
[----:B------:R-:W-:Y:S01]  /*0960*/  IMAD.IADD R24, R22, 0x1, -R23 ;  /* 0x0000000116187824 */ /* 0x000fe200078e0a17 */
[C---:B------:R-:W-:Y:S01]  /*0970*/  IADD3 R31, PT, PT, R6.reuse, 0x3, RZ ;  /* 0x00000003061f7810 */ /* 0x040fe20007ffe0ff */
[----:B------:R-:W-:Y:S01]  /*0980*/  VIADD R22, R6, 0x1 ;  /* 0x0000000106167836 */ /* 0x000fe20000000000 */
[----:B------:R-:W-:Y:S01]  /*0990*/  LOP3.LUT R27, R30, 0x3, RZ, 0xc0, !PT ;  /* 0x000000031e1b7812 */ /* 0x000fe200078ec0ff */
[----:B------:R-:W-:Y:S01]  /*09a0*/  VIADD R23, R6, 0x2 ;  /* 0x0000000206177836 */ /* 0x000fe20000000000 */
[----:B------:R-:W-:Y:S01]  /*09b0*/  LOP3.LUT R45, R31, 0xf, RZ, 0xc0, !PT ;  /* 0x0000000f1f2d7812 */ /* 0x000fe200078ec0ff */
[----:B------:R-:W-:Y:S01]  /*09c0*/  IMAD.IADD R28, R29, 0x1, -R28 ;  /* 0x000000011d1c7824 */ /* 0x000fe200078e0a1c */
[----:B------:R-:W-:-:S02]  /*09d0*/  LOP3.LUT R30, R20, R43, RZ, 0xfc, !PT ;  /* 0x0000002b141e7212 */ /* 0x000fc400078efcff */
[----:B------:R-:W-:Y:S02]  /*09e0*/  LOP3.LUT R49, R33, 0xf, RZ, 0xc0, !PT ;  /* 0x0000000f21317812 */ /* 0x000fe400078ec0ff */
[----:B------:R-:W-:Y:S02]  /*09f0*/  LOP3.LUT R51, R34, 0xf, RZ, 0xc0, !PT ;  /* 0x0000000f22337812 */ /* 0x000fe400078ec0ff */
[----:B------:R-:W-:Y:S02]  /*0a00*/  LOP3.LUT R53, R35, 0xf, RZ, 0xc0, !PT ;  /* 0x0000000f23357812 */ /* 0x000fe400078ec0ff */
[----:B------:R-:W-:Y:S02]  /*0a10*/  LOP3.LUT R43, R22, 0xf, RZ, 0xc0, !PT ;  /* 0x0000000f162b7812 */ /* 0x000fe400078ec0ff */
[----:B------:R-:W-:Y:S02]  /*0a20*/  LOP3.LUT R23, R23, 0xf, RZ, 0xc0, !PT ;  /* 0x0000000f17177812 */ /* 0x000fe400078ec0ff */
[----:B------:R-:W-:-:S02]  /*0a30*/  LOP3.LUT R57, R37, 0xf, RZ, 0xc0, !PT ;  /* 0x0000000f25397812 */ /* 0x000fc400078ec0ff */
[----:B------:R-:W-:Y:S02]  /*0a40*/  LOP3.LUT R31, R38, 0xf, RZ, 0xc0, !PT ;  /* 0x0000000f261f7812 */ /* 0x000fe400078ec0ff */
[----:B------:R-:W-:Y:S02]  /*0a50*/  LOP3.LUT R32, R39, 0xf, RZ, 0xc0, !PT ;  /* 0x0000000f27207812 */ /* 0x000fe400078ec0ff */
[----:B------:R-:W-:Y:S02]  /*0a60*/  LOP3.LUT R33, R40, 0xf, RZ, 0xc0, !PT ;  /* 0x0000000f28217812 */ /* 0x000fe400078ec0ff */
[----:B------:R-:W-:Y:S02]  /*0a70*/  LOP3.LUT R34, R41, 0xf, RZ, 0xc0, !PT ;  /* 0x0000000f29227812 */ /* 0x000fe400078ec0ff */
[----:B------:R-:W-:Y:S02]  /*0a80*/  LOP3.LUT R35, R42, 0xf, RZ, 0xc0, !PT ;  /* 0x0000000f2a237812 */ /* 0x000fe400078ec0ff */
[----:B------:R-:W-:-:S02]  /*0a90*/  LOP3.LUT R38, R20, R45, RZ, 0xfc, !PT ;  /* 0x0000002d14267212 */ /* 0x000fc400078efcff */
[C---:B------:R-:W-:Y:S02]  /*0aa0*/  LOP3.LUT R39, R20.reuse, R47, RZ, 0xfc, !PT ;  /* 0x0000002f14277212 */ /* 0x040fe400078efcff */
        /* <DEDUP_REMOVED lines=12> */
[----:B------:R-:W-:Y:S02]  /*0b70*/  LOP3.LUT R53, R20, R35, RZ, 0xfc, !PT ;  /* 0x0000002314357212 */ /* 0x000fe400078efcff */
[----:B------:R-:W-:-:S07]  /*0b80*/  MOV R40, 0xba0 ;  /* 0x00000ba000287802 */ /* 0x000fce0000000f00 */
[----:B------:R-:W-:Y:S05]  /*0b90*/  CALL.REL.NOINC `($__internal_1_$__cuda_sm20_div_s16) ;  /* 0x0000002400407944 */ /* 0x000fea0003c00000 */
[----:B------:R-:W0:Y:S01]  /*0ba0*/  S2UR UR6, SR_CTAID.Z ;  /* 0x00000000000679c3 */ /* 0x000e220000002700 */
[----:B------:R-:W1:Y:S01]  /*0bb0*/  LDCU UR7, c[0x0][0x3a8] ;  /* 0x00007500ff0777ac */ /* 0x000e620008000800 */
[----:B------:R-:W-:Y:S02]  /*0bc0*/  PRMT R54, R22, 0x9910, RZ ;  /* 0x0000991016367816 */ /* 0x000fe400000000ff */
[----:B------:R-:W-:Y:S01]  /*0bd0*/  LOP3.LUT R55, R2, 0x1f, RZ, 0xc0, !PT ;  /* 0x0000001f02377812 */ /* 0x000fe200078ec0ff */
[----:B------:R-:W2:Y:S01]  /*0be0*/  LDCU.64 UR10, c[0x0][0x358] ;  /* 0x00006b00ff0a77ac */ /* 0x000ea20008000a00 */
[----:B-1----:R-:W-:-:S04]  /*0bf0*/  UISETP.LT.AND UP0, UPT, UR7, 0x10, UPT ;  /* 0x000000100700788c */ /* 0x002fc8000bf01270 */
[----:B------:R-:W-:Y:S02]  /*0c00*/  USEL UR7, UR7, 0x10, UP0 ;  /* 0x0000001007077887 */ /* 0x000fe40008000000 */
[----:B0-2---:R-:W-:-:S12]  /*0c10*/  USHF.L.U32 UR6, UR6, 0x6, URZ ;  /* 0x0000000606067899 */ /* 0x005fd800080006ff */
.L_x_66:
[----:B------:R-:W-:Y:S01]  /*0c20*/  ISETP.NE.AND P0, PT, R27, 0x2, PT ;  /* 0x000000021b00780c */ /* 0x000fe20003f05270 */
[----:B------:R-:W-:Y:S01]  /*0c30*/  USHF.L.U32 UR13, UR12, 0x2, URZ ;  /* 0x000000020c0d7899 */ /* 0x000fe200080006ff */
[----:B------:R-:W-:Y:S01]  /*0c40*/  BSSY.RECONVERGENT B0, `(.L_x_16) ;  /* 0x0000013000007945 */ /* 0x000fe20003800200 */
[----:B0-----:R-:W-:-:S10]  /*0c50*/  IMAD.MOV.U32 R20, RZ, RZ, R2 ;  /* 0x000000ffff147224 */ /* 0x001fd400078e0002 */
[----:B------:R-:W-:Y:S05]  /*0c60*/  @!P0 BRA `(.L_x_17) ;  /* 0x0000000000408947 */ /* 0x000fea0003800000 */
[----:B------:R-:W0:Y:S01]  /*0c70*/  S2UR UR8, SR_CgaCtaId ;  /* 0x00000000000879c3 */ /* 0x000e220000008800 */
[----:B------:R-:W-:Y:S01]  /*0c80*/  UMOV UR5, 0x400 ;  /* 0x0000040000057882 */ /* 0x000fe20000000000 */
[----:B------:R-:W-:Y:S01]  /*0c90*/  ISETP.NE.AND P0, PT, R27, 0x3, PT ;  /* 0x000000031b00780c */ /* 0x000fe20003f05270 */
[----:B------:R-:W-:-:S05]  /*0ca0*/  UIADD3 UR5, UPT, UPT, UR5, 0x1880, URZ ;  /* 0x0000188005057890 */ /* 0x000fca000fffe0ff */
[----:B------:R-:W1:Y:S01]  /*0cb0*/  LDC R23, c[0x0][0x360] ;  /* 0x0000d800ff177b82 */ /* 0x000e620000000800 */
[----:B0-----:R-:W-:-:S06]  /*0cc0*/  ULEA UR5, UR8, UR5, 0x18 ;  /* 0x0000000508057291 */ /* 0x001fcc000f8ec0ff */
[C---:B------:R-:W-:Y:S01]  /*0cd0*/  LEA R21, R2.reuse, UR5, 0x2 ;  /* 0x0000000502157c11 */ /* 0x040fe2000f8e10ff */
[----:B-1----:R-:W-:-:S04]  /*0ce0*/  IMAD.IADD R20, R2, 0x1, R23 ;  /* 0x0000000102147824 */ /* 0x002fc800078e0217 */
[----:B------:R0:W-:Y:S01]  /*0cf0*/  STS [R21], RZ ;  /* 0x000000ff15007388 */ /* 0x0001e20000000800 */
[----:B------:R-:W-:Y:S05]  /*0d00*/  @!P0 BRA `(.L_x_17) ;  /* 0x0000000000188947 */ /* 0x000fea0003800000 */
[----:B------:R-:W-:Y:S01]  /*0d10*/  ISETP.NE.AND P0, PT, R27, RZ, PT ;  /* 0x000000ff1b00720c */ /* 0x000fe20003f05270 */
[----:B------:R-:W-:Y:S01]  /*0d20*/  VIADD R22, R21, UR13 ;  /* 0x0000000d15167c36 */ /* 0x000fe20008000000 */
[----:B------:R1:W-:Y:S01]  /*0d30*/  STS [R21+UR13], RZ ;  /* 0x000000ff15007988 */ /* 0x0003e2000800080d */
[----:B------:R-:W-:-:S10]  /*0d40*/  IADD3 R20, PT, PT, R20, R23, RZ ;  /* 0x0000001714147210 */ /* 0x000fd40007ffe0ff */
[----:B------:R1:W-:Y:S01]  /*0d50*/  @P0 STS [R22+UR13], RZ ;  /* 0x000000ff16000988 */ /* 0x0003e2000800080d */
[----:B------:R-:W-:-:S07]  /*0d60*/  @P0 IMAD.IADD R20, R20, 0x1, R23 ;  /* 0x0000000114140824 */ /* 0x000fce00078e0217 */
.L_x_17:
[----:B------:R-:W-:Y:S05]  /*0d70*/  BSYNC.RECONVERGENT B0 ;  /* 0x0000000000007941 */ /* 0x000fea0003800200 */
.L_x_16:
[----:B------:R-:W2:Y:S01]  /*0d80*/  S2UR UR8, SR_CgaCtaId ;  /* 0x00000000000879c3 */ /* 0x000ea20000008800 */
[----:B------:R-:W-:Y:S01]  /*0d90*/  UMOV UR5, 0x400 ;  /* 0x0000040000057882 */ /* 0x000fe20000000000 */
[----:B------:R-:W-:Y:S01]  /*0da0*/  BSSY.RECONVERGENT B0, `(.L_x_18) ;  /* 0x000000f000007945 */ /* 0x000fe20003800200 */
[----:B------:R-:W-:-:S04]  /*0db0*/  UIADD3 UR5, UPT, UPT, UR5, 0x1880, URZ ;  /* 0x0000188005057890 */ /* 0x000fc8000fffe0ff */
[----:B--2---:R-:W-:-:S06]  /*0dc0*/  ULEA UR5, UR8, UR5, 0x18 ;  /* 0x0000000508057291 */ /* 0x004fcc000f8ec0ff */
[----:B01----:R-:W-:-:S07]  /*0dd0*/  LEA R21, R20, UR5, 0x2 ;  /* 0x0000000514157c11 */ /* 0x003fce000f8e10ff */
.L_x_19:
[----:B0-----:R-:W0:Y:S01]  /*0de0*/  LDC R40, c[0x0][0x360] ;  /* 0x0000d800ff287b82 */ /* 0x001e220000000800 */
[----:B------:R-:W-:Y:S01]  /*0df0*/  STS [R21], RZ ;  /* 0x000000ff15007388 */ /* 0x000fe20000000800 */
[----:B------:R-:W-:-:S03]  /*0e00*/  VIADD R20, R20, UR13 ;  /* 0x0000000d14147c36 */ /* 0x000fc60008000000 */
[----:B------:R1:W-:Y:S02]  /*0e10*/  STS [R21+UR13], RZ ;  /* 0x000000ff15007988 */ /* 0x0003e4000800080d */
        /* <DEDUP_REMOVED lines=8> */
.L_x_18:
[----:B------:R-:W-:Y:S01]  /*0ea0*/  HFMA2 R40, -RZ, RZ, 0, 0 ;  /* 0x00000000ff287431 */ /* 0x000fe200000001ff */
[----:B------:R-:W-:Y:S01]  /*0eb0*/  PLOP3.LUT P0, PT, PT, PT, PT, 0x80, 0x8 ;  /* 0x000000000008781c */ /* 0x000fe20003f0f070 */
[----:B------:R-:W1:Y:S01]  /*0ec0*/  LDCU UR8, c[0x0][0x3ac] ;  /* 0x00007580ff0877ac */ /* 0x000e620008000800 */
[----:B------:R-:W2:Y:S11]  /*0ed0*/  LDCU UR9, c[0x0][0x3a8] ;  /* 0x00007500ff0977ac */ /* 0x000eb60008000800 */
.L_x_61:
[----:B------:R-:W3:Y:S01]  /*0ee0*/  S2R R21, SR_CgaCtaId ;  /* 0x0000000000157919 */ /* 0x000ee20000008800 */
[----:B------:R-:W-:Y:S01]  /*0ef0*/  MOV R20, 0x400 ;  /* 0x0000040000147802 */ /* 0x000fe20000000f00 */
[----:B------:R-:W-:Y:S01]  /*0f00*/  ULEA UR5, UR4, UR6, 0xc ;  /* 0x0000000604057291 */ /* 0x000fe2000f8e60ff */
[----:B------:R-:W-:Y:S01]  /*0f10*/  BSSY.RECONVERGENT B0, `(.L_x_20) ;  /* 0x0000012000007945 */ /* 0x000fe20003800200 */
[----:B------:R-:W-:Y:S01]  /*0f20*/  PLOP3.LUT P1, PT, P0, PT, PT, 0x80, 0x8 ;  /* 0x000000000008781c */ /* 0x000fe2000072f070 */
[----:B-1----:R-:W-:Y:S02]  /*0f30*/  IMAD.SHL.U32 R41, R2, 0x4, RZ ;  /* 0x0000000402297824 */ /* 0x002fe400078e00ff */
[----:B------:R-:W-:Y:S02]  /*0f40*/  VIADD R20, R20, 0x880 ;  /* 0x0000088014147836 */ /* 0x000fe40000000000 */
[----:B------:R-:W-:-:S03]  /*0f50*/  VIADD R56, R40, UR5 ;  /* 0x0000000528387c36 */ /* 0x000fc60008000000 */
[----:B---3--:R-:W-:-:S07]  /*0f60*/  LEA R42, R21, R20, 0x18 ;  /* 0x00000014152a7211 */ /* 0x008fce00078ec0ff */
.L_x_21:
[----:B---3--:R-:W3:Y:S01]  /*0f70*/  LDC.64 R20, c[0x0][0x390] ;  /* 0x0000e400ff147b82 */ /* 0x008ee20000000a00 */
[----:B0-----:R-:W-:Y:S02]  /*0f80*/  LOP3.LUT R23, R41, 0x1c, RZ, 0xc0, !PT ;  /* 0x0000001c29177812 */ /* 0x001fe400078ec0ff */
[----:B------:R-:W-:-:S03]  /*0f90*/  SHF.R.U32.HI R22, RZ, 0x5, R41 ;  /* 0x00000005ff167819 */ /* 0x000fc60000011629 */
[----:B------:R-:W-:-:S04]  /*0fa0*/  IMAD.IADD R23, R56, 0x1, R23 ;  /* 0x0000000138177824 */ /* 0x000fc800078e0217 */
[----:B-1----:R-:W-:-:S04]  /*0fb0*/  IMAD R23, R22, UR8, R23 ;  /* 0x0000000816177c24 */ /* 0x002fc8000f8e0217 */
[----:B---3--:R-:W-:-:S06]  /*0fc0*/  IMAD.WIDE R20, R23, 0x4, R20 ;  /* 0x0000000417147825 */ /* 0x008fcc00078e0214 */
[----:B------:R-:W3:Y:S01]  /*0fd0*/  LDG.E.128 R20, desc[UR10][R20.64] ;  /* 0x0000000a14147981 */ /* 0x000ee2000c1e1d00 */
[C---:B------:R-:W-:Y:S01]  /*0fe0*/  LEA R43, R41.reuse, R42, 0x2 ;  /* 0x0000002a292b7211 */ /* 0x040fe200078e10ff */
[----:B------:R-:W-:-:S05]  /*0ff0*/  VIADD R41, R41, UR13 ;  /* 0x0000000d29297c36 */ /* 0x000fca0008000000 */
[----:B------:R-:W-:Y:S01]  /*1000*/  ISETP.GE.U32.AND P0, PT, R41, 0x400, PT ;  /* 0x000004002900780c */ /* 0x000fe20003f06070 */
[----:B---3--:R3:W-:-:S12]  /*1010*/  STS.128 [R43], R20 ;  /* 0x000000142b007388 */ /* 0x0087d80000000c00 */
[----:B------:R-:W-:Y:S05]  /*1020*/  @!P0 BRA `(.L_x_21) ;  /* 0xfffffffc00d08947 */ /* 0x000fea000383ffff */
[----:B--2---:R-:W-:Y:S05]  /*1030*/  BSYNC.RECONVERGENT B0 ;  /* 0x0000000000007941 */ /* 0x004fea0003800200 */
.L_x_20:
[----:B---3--:R-:W-:Y:S02]  /*1040*/  VIADD R23, R40, UR6 ;  /* 0x0000000628177c36 */ /* 0x008fe40008000000 */
[----:B------:R-:W-:-:S07]  /*1050*/  IMAD.MOV.U32 R22, RZ, RZ, RZ ;  /* 0x000000ffff167224 */ /* 0x000fce00078e00ff */
.L_x_60:
[----:B0-----:R-:W-:Y:S01]  /*1060*/  SHF.R.U32.HI R40, RZ, 0x4, R2 ;  /* 0x00000004ff287819 */ /* 0x001fe20000011602 */
[----:B-1----:R-:W-:-:S07]  /*1070*/  IMAD.IADD R42, R7, 0x1, R22 ;  /* 0x00000001072a7824 */ /* 0x002fce00078e0216 */
.L_x_22:
[----:B0-----:R-:W0:Y:S01]  /*1080*/  LDC.64 R20, c[0x0][0x398] ;  /* 0x0000e600ff147b82 */ /* 0x001e220000000a00 */
[----:B------:R-:W-:-:S05]  /*1090*/  IADD3 R41, PT, PT, R23, R40, RZ ;  /* 0x0000002817297210 */ /* 0x000fca0007ffe0ff */
[----:B------:R-:W-:-:S04]  /*10a0*/  IMAD R41, R41, UR9, R42 ;  /* 0x0000000929297c24 */ /* 0x000fc8000f8e022a */
[----:B0-----:R-:W-:-:S06]  /*10b0*/  IMAD.WIDE R20, R41, 0x4, R20 ;  /* 0x0000000429147825 */ /* 0x001fcc00078e0214 */
[----:B------:R-:W2:Y:S01]  /*10c0*/  LDG.E R20, desc[UR10][R20.64] ;  /* 0x0000000a14147981 */ /* 0x000ea2000c1e1900 */
[----:B------:R-:W-:Y:S01]  /*10d0*/  IMAD R41, R40, 0x4, R5 ;  /* 0x0000000428297824 */ /* 0x000fe200078e0205 */
[----:B------:R-:W-:-:S04]  /*10e0*/  LEA.HI R40, R4, R40, RZ, 0x1c ;  /* 0x0000002804287211 */ /* 0x000fc800078fe0ff */
[----:B------:R-:W-:Y:S01]  /*10f0*/  ISETP.GE.U32.AND P0, PT, R40, 0x20, PT ;  /* 0x000000202800780c */ /* 0x000fe20003f06070 */
[----:B--2---:R0:W-:-:S12]  /*1100*/  STS [R41], R20 ;  /* 0x0000001429007388 */ /* 0x0041d80000000800 */
[----:B------:R-:W-:Y:S05]  /*1110*/  @!P0 BRA `(.L_x_22) ;  /* 0xfffffffc00d88947 */ /* 0x000fea000383ffff */
[----:B------:R-:W-:Y:S01]  /*1120*/  ISETP.GE.AND P0, PT, R0, 0x1, PT ;  /* 0x000000010000780c */ /* 0x000fe20003f06270 */
[----:B------:R-:W-:Y:S05]  /*1130*/  WARPSYNC.ALL ;  /* 0x0000000000007948 */ /* 0x000fea0003800000 */
[----:B------:R-:W-:Y:S07]  /*1140*/  BAR.SYNC.DEFER_BLOCKING 0x0 ;  /* 0x0000000000007b1d */ /* 0x000fee0000010000 */
[----:B------:R-:W-:Y:S05]  /*1150*/  @!P0 BRA `(.L_x_23) ;  /* 0x00000010004c8947 */ /* 0x000fea0003800000 */
[----:B------:R-:W-:Y:S01]  /*1160*/  BSSY.RECONVERGENT B0, `(.L_x_23) ;  /* 0x0000112000007945 */ /* 0x000fe20003800200 */
[----:B------:R-:W-:-:S07]  /*1170*/  IMAD.MOV.U32 R59, RZ, RZ, RZ ;  /* 0x000000ffff3b7224 */ /* 0x000fce00078e00ff */
.L_x_59:
[----:B-1----:R-:W1:Y:S01]  /*1180*/  S2R R58, SR_CgaCtaId ;  /* 0x00000000003a7919 */ /* 0x002e620000008800 */
[----:B0-----:R-:W-:Y:S01]  /*1190*/  VIMNMX R20, PT, PT, R0, 0x40, PT ;  /* 0x0000004000147848 */ /* 0x001fe20003fe0100 */
[C---:B------:R-:W-:Y:S01]  /*11a0*/  IMAD.IADD R61, R6.reuse, 0x1, R59 ;  /* 0x00000001063d7824 */ /* 0x040fe200078e023b */
[----:B------:R-:W-:Y:S01]  /*11b0*/  MOV R63, 0x400 ;  /* 0x00000400003f7802 */ /* 0x000fe20000000f00 */
[----:B------:R-:W-:Y:S01]  /*11c0*/  VIADD R41, R6, 0x1 ;  /* 0x0000000106297836 */ /* 0x000fe20000000000 */
[----:B------:R-:W-:Y:S01]  /*11d0*/  ISETP.GE.AND P2, PT, R3, UR7, PT ;  /* 0x0000000703007c0c */ /* 0x000fe2000bf46270 */
[----:B------:R-:W-:Y:S01]  /*11e0*/  IMAD.SHL.U32 R20, R20, 0x2, RZ ;  /* 0x0000000214147824 */ /* 0x000fe200078e00ff */
[C---:B------:R-:W-:Y:S01]  /*11f0*/  LOP3.LUT R65, R6.reuse, 0xf, RZ, 0xc0, !PT ;  /* 0x0000000f06417812 */ /* 0x040fe200078ec0ff */
[C---:B------:R-:W-:Y:S01]  /*1200*/  VIADD R43, R6.reuse, 0x2 ;  /* 0x00000002062b7836 */ /* 0x040fe20000000000 */
[C---:B------:R-:W-:Y:S01]  /*1210*/  IADD3 R69, PT, PT, R6.reuse, 0x4, RZ ;  /* 0x0000000406457810 */ /* 0x040fe20007ffe0ff */
[----:B------:R-:W-:Y:S01]  /*1220*/  VIADD R75, R6, 0x7 ;  /* 0x00000007064b7836 */ /* 0x000fe20000000000 */
[----:B------:R-:W-:Y:S01]  /*1230*/  IADD3 R59, PT, PT, R20, R59, RZ ;  /* 0x0000003b143b7210 */ /* 0x000fe20007ffe0ff */
[----:B------:R-:W-:Y:S01]  /*1240*/  IMAD.SHL.U32 R20, R2, 0x10, RZ ;  /* 0x0000001002147824 */ /* 0x000fe200078e00ff */
[C---:B------:R-:W-:Y:S01]  /*1250*/  IADD3 R21, PT, PT, R6.reuse, 0xa, RZ ;  /* 0x0000000a06157810 */ /* 0x040fe20007ffe0ff */
[C---:B------:R-:W-:Y:S01]  /*1260*/  VIADD R67, R6.reuse, 0x3 ;  /* 0x0000000306437836 */ /* 0x040fe20000000000 */
[----:B------:R-:W-:Y:S01]  /*1270*/  LOP3.LUT R41, R41, 0xf, RZ, 0xc0, !PT ;  /* 0x0000000f29297812 */ /* 0x000fe200078ec0ff */
[----:B------:R-:W-:Y:S01]  /*1280*/  VIADD R71, R6, 0x5 ;  /* 0x0000000506477836 */ /* 0x000fe20000000000 */
[----:B------:R-:W-:Y:S01]  /*1290*/  LOP3.LUT R20, R20, 0x10, RZ, 0xc0, !PT ;  /* 0x0000001014147812 */ /* 0x000fe200078ec0ff */
[C---:B------:R-:W-:Y:S01]  /*12a0*/  VIADD R73, R6.reuse, 0x6 ;  /* 0x0000000606497836 */ /* 0x040fe20000000000 */
[----:B------:R-:W-:Y:S01]  /*12b0*/  LOP3.LUT R43, R43, 0xf, RZ, 0xc0, !PT ;  /* 0x0000000f2b2b7812 */ /* 0x000fe200078ec0ff */
[----:B------:R-:W-:Y:S01]  /*12c0*/  VIADD R77, R6, 0x9 ;  /* 0x00000009064d7836 */ /* 0x000fe20000000000 */
[----:B------:R-:W-:Y:S01]  /*12d0*/  LOP3.LUT R75, R75, 0xf, RZ, 0xc0, !PT ;  /* 0x0000000f4b4b7812 */ /* 0x000fe200078ec0ff */
[----:B------:R-:W-:Y:S01]  /*12e0*/  IMAD R20, R61, 0x20, R20 ;  /* 0x000000203d147824 */ /* 0x000fe200078e0214 */
[----:B------:R-:W-:Y:S01]  /*12f0*/  LOP3.LUT R67, R67, 0xf, RZ, 0xc0, !PT ;  /* 0x0000000f43437812 */ /* 0x000fe200078ec0ff */
[----:B------:R-:W-:Y:S01]  /*1300*/  VIADD R57, R63, 0x880 ;  /* 0x000008803f397836 */ /* 0x000fe20000000000 */
[----:B------:R-:W-:Y:S01]  /*1310*/  LOP3.LUT R69, R69, 0xf, RZ, 0xc0, !PT ;  /* 0x0000000f45457812 */ /* 0x000fe200078ec0ff */
[--C-:B------:R-:W-:Y:S01]  /*1320*/  IMAD.IADD R62, R43, 0x1, R20.reuse ;  /* 0x000000012b3e7824 */ /* 0x100fe200078e0214 */
        /* <DEDUP_REMOVED lines=10> */
[-C--:B------:R-:W-:Y:S01]  /*13d0*/  IADD3 R64, PT, PT, R41, R20.reuse, RZ ;  /* 0x0000001429407210 */ /* 0x080fe20007ffe0ff */
[--C-:B------:R-:W-:Y:S01]  /*13e0*/  IMAD.IADD R41, R75, 0x1, R20.reuse ;  /* 0x000000014b297824 */ /* 0x100fe200078e0214 */
[----:B-1----:R-:W-:Y:S01]  /*13f0*/  LEA R66, R58, R57, 0x18 ;  /* 0x000000393a427211 */ /* 0x002fe200078ec0ff */
[--C-:B------:R-:W-:Y:S01]  /*1400*/  IMAD.IADD R57, R40, 0x1, R20.reuse ;  /* 0x0000000128397824 */ /* 0x100fe200078e0214 */
[-C--:B------:R-:W-:Y:S01]  /*1410*/  IADD3 R42, PT, PT, R73, R20.reuse, RZ ;  /* 0x00000014492a7210 */ /* 0x080fe20007ffe0ff */
[--C-:B------:R-:W-:Y:S01]  /*1420*/  IMAD.IADD R75, R31, 0x1, R20.reuse ;  /* 0x000000011f4b7824 */ /* 0x100fe200078e0214 */
[----:B------:R-:W-:Y:S01]  /*1430*/  IADD3 R73, PT, PT, R32, R20, RZ ;  /* 0x0000001420497210 */ /* 0x000fe20007ffe0ff */
[--C-:B------:R-:W-:Y:S01]  /*1440*/  IMAD.IADD R77, R77, 0x1, R20.reuse ;  /* 0x000000014d4d7824 */ /* 0x100fe200078e0214 */
[----:B------:R-:W-:Y:S01]  /*1450*/  ISETP.GE.AND P0, PT, R59, R0, PT ;  /* 0x000000003b00720c */ /* 0x000fe20003f06270 */
[--C-:B------:R-:W-:Y:S01]  /*1460*/  IMAD.IADD R21, R21, 0x1, R20.reuse ;  /* 0x0000000115157824 */ /* 0x100fe200078e0214 */
[-C--:B------:R-:W-:Y:S01]  /*1470*/  LEA R57, R57, R66.reuse, 0x2 ;  /* 0x0000004239397211 */ /* 0x080fe200078e10ff */
[--C-:B------:R-:W-:Y:S01]  /*1480*/  IMAD.IADD R71, R34, 0x1, R20.reuse ;  /* 0x0000000122477824 */ /* 0x100fe200078e0214 */
[-C--:B------:R-:W-:Y:S01]  /*1490*/  LEA R43, R43, R66.reuse, 0x2 ;  /* 0x000000422b2b7211 */ /* 0x080fe200078e10ff */
[----:B------:R-:W-:Y:S01]  /*14a0*/  IMAD.IADD R67, R35, 0x1, R20 ;  /* 0x0000000123437824 */ /* 0x000fe200078e0214 */
[----:B------:R-:W-:Y:S01]  /*14b0*/  LEA R20, R75, R66, 0x2 ;  /* 0x000000424b147211 */ /* 0x000fe200078e10ff */
[----:B------:R-:W-:-:S02]  /*14c0*/  IMAD R65, R65, 0x4, R66 ;  /* 0x0000000441417824 */ /* 0x000fc400078e0242 */
[--C-:B------:R-:W-:Y:S02]  /*14d0*/  IMAD R64, R64, 0x4, R66.reuse ;  /* 0x0000000440407824 */ /* 0x100fe400078e0242 */
[--C-:B------:R-:W-:Y:S02]  /*14e0*/  IMAD R62, R62, 0x4, R66.reuse ;  /* 0x000000043e3e7824 */ /* 0x100fe400078e0242 */
[--C-:B------:R-:W-:Y:S02]  /*14f0*/  IMAD R60, R60, 0x4, R66.reuse ;  /* 0x000000043c3c7824 */ /* 0x100fe400078e0242 */
[--C-:B------:R-:W-:Y:S02]  /*1500*/  IMAD R56, R56, 0x4, R66.reuse ;  /* 0x0000000438387824 */ /* 0x100fe400078e0242 */
[--C-:B------:R-:W-:Y:S02]  /*1510*/  IMAD R42, R42, 0x4, R66.reuse ;  /* 0x000000042a2a7824 */ /* 0x100fe400078e0242 */
[----:B------:R-:W-:-:S02]  /*1520*/  IMAD R41, R41, 0x4, R66 ;  /* 0x0000000429297824 */ /* 0x000fc400078e0242 */
[--C-:B------:R-:W-:Y:S02]  /*1530*/  IMAD R40, R77, 0x4, R66.reuse ;  /* 0x000000044d287824 */ /* 0x100fe400078e0242 */
[--C-:B------:R-:W-:Y:S02]  /*1540*/  IMAD R21, R21, 0x4, R66.reuse ;  /* 0x0000000415157824 */ /* 0x100fe400078e0242 */
[--C-:B------:R-:W-:Y:S02]  /*1550*/  IMAD R68, R73, 0x4, R66.reuse ;  /* 0x0000000449447824 */ /* 0x100fe400078e0242 */
[--C-:B------:R-:W-:Y:S02]  /*1560*/  IMAD R69, R69, 0x4, R66.reuse ;  /* 0x0000000445457824 */ /* 0x100fe400078e0242 */
[--C-:B------:R-:W-:Y:S02]  /*1570*/  IMAD R70, R71, 0x4, R66.reuse ;  /* 0x0000000447467824 */ /* 0x100fe400078e0242 */
[----:B------:R-:W-:Y:S01]  /*1580*/  IMAD R67, R67, 0x4, R66 ;  /* 0x0000000443437824 */ /* 0x000fe200078e0242 */
[----:B------:R-:W-:Y:S06]  /*1590*/  @P2 BRA `(.L_x_24) ;  /* 0x0000000c00342947 */ /* 0x000fec0003800000 */
[----:B------:R-:W0:Y:S01]  /*15a0*/  LDS R65, [R65] ;  /* 0x0000000041417984 */ /* 0x000e220000000800 */
[----:B------:R-:W1:Y:S01]  /*15b0*/  LDC R66, c[0x0][0x3ac] ;  /* 0x0000eb00ff427b82 */ /* 0x000e620000000800 */
[----:B------:R-:W-:Y:S02]  /*15c0*/  LEA R58, R58, R63, 0x18 ;  /* 0x0000003f3a3a7211 */ /* 0x000fe400078ec0ff */
[----:B------:R-:W2:Y:S01]  /*15d0*/  LDS R64, [R64] ;  /* 0x0000000040407984 */ /* 0x000ea20000000800 */
[----:B------:R-:W-:-:S03]  /*15e0*/  MOV R63, R3 ;  /* 0x00000003003f7202 */ /* 0x000fc60000000f00 */
[----:B------:R-:W3:Y:S04]  /*15f0*/  LDS R62, [R62] ;  /* 0x000000003e3e7984 */ /* 0x000ee80000000800 */
[----:B------:R-:W4:Y:S04]  /*1600*/  LDS R60, [R60] ;  /* 0x000000003c3c7984 */ /* 0x000f280000000800 */
[----:B------:R-:W0:Y:S04]  /*1610*/  LDS R56, [R56] ;  /* 0x0000000038387984 */ /* 0x000e280000000800 */
[----:B------:R-:W0:Y:S04]  /*1620*/  LDS R43, [R43] ;  /* 0x000000002b2b7984 */ /* 0x000e280000000800 */
[----:B------:R-:W0:Y:S01]  /*1630*/  LDS R42, [R42] ;  /* 0x000000002a2a7984 */ /* 0x000e220000000800 */
[----:B-1----:R-:W-:-:S03]  /*1640*/  ISETP.GT.U32.AND P2, PT, R66, 0x40, PT ;  /* 0x000000404200780c */ /* 0x002fc60003f44070 */
[----:B------:R-:W1:Y:S04]  /*1650*/  LDS R41, [R41] ;  /* 0x0000000029297984 */ /* 0x000e680000000800 */
[----:B------:R-:W0:Y:S04]  /*1660*/  LDS R57, [R57] ;  /* 0x0000000039397984 */ /* 0x000e280000000800 */
[----:B------:R-:W0:Y:S04]  /*1670*/  LDS R40, [R40] ;  /* 0x0000000028287984 */ /* 0x000e280000000800 */
[----:B------:R-:W0:Y:S04]  /*1680*/  LDS R21, [R21] ;  /* 0x0000000015157984 */ /* 0x000e280000000800 */
[----:B------:R-:W0:Y:S04]  /*1690*/  LDS R20, [R20] ;  /* 0x0000000014147984 */ /* 0x000e280000000800 */
[----:B------:R-:W0:Y:S04]  /*16a0*/  LDS R68, [R68] ;  /* 0x0000000044447984 */ /* 0x000e280000000800 */
[----:B------:R-:W0:Y:S04]  /*16b0*/  LDS R69, [R69] ;  /* 0x0000000045457984 */ /* 0x000e280000000800 */
[----:B------:R-:W0:Y:S04]  /*16c0*/  LDS R70, [R70] ;  /* 0x0000000046467984 */ /* 0x000e280000000800 */
[----:B--234-:R-:W0:Y:S02]  /*16d0*/  LDS R67, [R67] ;  /* 0x0000000043437984 */ /* 0x01ce240000000800 */
.L_x_58:
[----:B------:R-:W-:-:S04]  /*16e0*/  IMAD R66, R63, 0x84, R58 ;  /* 0x000000843f427824 */ /* 0x000fc800078e023a */
[----:B------:R-:W-:Y:S01]  /*16f0*/  IMAD R73, R55, 0x4, R66 ;  /* 0x0000000437497824 */ /* 0x000fe200078e0242 */
[----:B------:R-:W-:Y:S06]  /*1700*/  @P2 BRA `(.L_x_25) ;  /* 0x0000000400902947 */ /* 0x000fec0003800000 */
[----:B------:R-:W2:Y:S01]  /*1710*/  LDC R66, c[0x0][0x3ac] ;  /* 0x0000eb00ff427b82 */ /* 0x000ea20000000800 */
[----:B------:R-:W3:Y:S01]  /*1720*/  LDS R73, [R73] ;  /* 0x0000000049497984 */ /* 0x000ee20000000800 */
[----:B------:R-:W-:Y:S01]  /*1730*/  IMAD.MOV.U32 R71, RZ, RZ, RZ ;  /* 0x000000ffff477224 */ /* 0x000fe200078e00ff */
[----:B--2---:R-:W-:-:S13]  /*1740*/  ISETP.NE.AND P3, PT, R66, RZ, PT ;  /* 0x000000ff4200720c */ /* 0x004fda0003f65270 */
[----:B---3--:R-:W-:Y:S05]  /*1750*/  @!P3 BRA `(.L_x_26) ;  /* 0x000000000010b947 */ /* 0x008fea0003800000 */
[----:B------:R-:W-:-:S03]  /*1760*/  UMOV UR5, 0xffffffff ;  /* 0xffffffff00057882 */ /* 0x000fc60000000000 */
[----:B------:R-:W-:Y:S05]  /*1770*/  BRA.DIV UR5, `(.L_x_27) ;  /* 0x00000012050c7947 */ /* 0x000fea000b800000 */
[----:B------:R2:W3:Y:S02]  /*1780*/  SHFL.IDX PT, R72, R73, R28, 0x1f ;  /* 0x00001f1c49487589 */ /* 0x0004e400000e0000 */
.L_x_68:
[----:B0--3--:R-:W-:-:S07]  /*1790*/  IMAD R71, R65, R72, RZ ;  /* 0x0000004841477224 */ /* 0x009fce00078e02ff */
.L_x_26:
[----:B------:R-:W-:-:S13]  /*17a0*/  ISETP.GE.AND P3, PT, R66, 0x2, PT ;  /* 0x000000024200780c */ /* 0x000fda0003f66270 */
[----:B------:R-:W-:Y:S05]  /*17b0*/  @!P3 BRA `(.L_x_28) ;  /* 0x000000000010b947 */ /* 0x000fea0003800000 */
[----:B------:R-:W-:-:S03]  /*17c0*/  UMOV UR5, 0xffffffff ;  /* 0xffffffff00057882 */ /* 0x000fc60000000000 */
[----:B------:R-:W-:Y:S05]  /*17d0*/  BRA.DIV UR5, `(.L_x_29) ;  /* 0x0000001205107947 */ /* 0x000fea000b800000 */
[----:B------:R3:W4:Y:S02]  /*17e0*/  SHFL.IDX PT, R72, R73, R8, 0x1f ;  /* 0x00001f0849487589 */ /* 0x00072400000e0000 */
.L_x_71:
[----:B----4-:R-:W-:-:S07]  /*17f0*/  IMAD R71, R64, R72, R71 ;  /* 0x0000004840477224 */ /* 0x010fce00078e0247 */
.L_x_28:
[----:B------:R-:W-:-:S13]  /*1800*/  ISETP.GE.AND P3, PT, R66, 0x3, PT ;  /* 0x000000034200780c */ /* 0x000fda0003f66270 */
[----:B------:R-:W-:Y:S05]  /*1810*/  @!P3 BRA `(.L_x_30) ;  /* 0x000000000010b947 */ /* 0x000fea0003800000 */
[----:B------:R-:W-:-:S03]  /*1820*/  UMOV UR5, 0xffffffff ;  /* 0xffffffff00057882 */ /* 0x000fc60000000000 */
[----:B------:R-:W-:Y:S05]  /*1830*/  BRA.DIV UR5, `(.L_x_31) ;  /* 0x00000012051c7947 */ /* 0x000fea000b800000 */
[----:B------:R4:W0:Y:S02]  /*1840*/  SHFL.IDX PT, R72, R73, R9, 0x1f ;  /* 0x00001f0949487589 */ /* 0x00082400000e0000 */
.L_x_74:
[----:B0-----:R-:W-:-:S07]  /*1850*/  IMAD R71, R62, R72, R71 ;  /* 0x000000483e477224 */ /* 0x001fce00078e0247 */
.L_x_30:
[----:B------:R-:W-:-:S13]  /*1860*/  ISETP.GE.AND P3, PT, R66, 0x4, PT ;  /* 0x000000044200780c */ /* 0x000fda0003f66270 */
[----:B------:R-:W-:Y:S05]  /*1870*/  @!P3 BRA `(.L_x_32) ;  /* 0x000000000010b947 */ /* 0x000fea0003800000 */
[----:B------:R-:W-:-:S03]  /*1880*/  UMOV UR5, 0xffffffff ;  /* 0xffffffff00057882 */ /* 0x000fc60000000000 */
[----:B------:R-:W-:Y:S05]  /*1890*/  BRA.DIV UR5, `(.L_x_33) ;  /* 0x0000001205287947 */ /* 0x000fea000b800000 */
[----:B------:R0:W0:Y:S02]  /*18a0*/  SHFL.IDX PT, R72, R73, R10, 0x1f ;  /* 0x00001f0a49487589 */ /* 0x00002400000e0000 */
.L_x_77:
[----:B0-----:R-:W-:-:S07]  /*18b0*/  IMAD R71, R60, R72, R71 ;  /* 0x000000483c477224 */ /* 0x001fce00078e0247 */
.L_x_32:
[----:B------:R-:W-:-:S13]  /*18c0*/  ISETP.GE.AND P3, PT, R66, 0x5, PT ;  /* 0x000000054200780c */ /* 0x000fda0003f66270 */
[----:B------:R-:W-:Y:S05]  /*18d0*/  @!P3 BRA `(.L_x_34) ;  /* 0x000000000010b947 */ /* 0x000fea0003800000 */
[----:B------:R-:W-:-:S03]  /*18e0*/  UMOV UR5, 0xffffffff ;  /* 0xffffffff00057882 */ /* 0x000fc60000000000 */
[----:B------:R-:W-:Y:S05]  /*18f0*/  BRA.DIV UR5, `(.L_x_35) ;  /* 0x0000001205347947 */ /* 0x000fea000b800000 */
[----:B------:R0:W0:Y:S02]  /*1900*/  SHFL.IDX PT, R72, R73, R11, 0x1f ;  /* 0x00001f0b49487589 */ /* 0x00002400000e0000 */
.L_x_80:
[----:B0-----:R-:W-:-:S07]  /*1910*/  IMAD R71, R56, R72, R71 ;  /* 0x0000004838477224 */ /* 0x001fce00078e0247 */
.L_x_34:
[----:B------:R-:W-:-:S13]  /*1920*/  ISETP.GE.AND P3, PT, R66, 0x6, PT ;  /* 0x000000064200780c */ /* 0x000fda0003f66270 */
[----:B------:R-:W-:Y:S05]  /*1930*/  @!P3 BRA `(.L_x_36) ;  /* 0x000000000010b947 */ /* 0x000fea0003800000 */
[----:B------:R-:W-:-:S03]  /*1940*/  UMOV UR5, 0xffffffff ;  /* 0xffffffff00057882 */ /* 0x000fc60000000000 */
[----:B------:R-:W-:Y:S05]  /*1950*/  BRA.DIV UR5, `(.L_x_37) ;  /* 0x0000001205407947 */ /* 0x000fea000b800000 */
[----:B------:R0:W0:Y:S02]  /*1960*/  SHFL.IDX PT, R72, R73, R12, 0x1f ;  /* 0x00001f0c49487589 */ /* 0x00002400000e0000 */
.L_x_83:
[----:B0-----:R-:W-:-:S07]  /*1970*/  IMAD R71, R43, R72, R71 ;  /* 0x000000482b477224 */ /* 0x001fce00078e0247 */
.L_x_36:
[----:B------:R-:W-:-:S13]  /*1980*/  ISETP.GE.AND P3, PT, R66, 0x7, PT ;  /* 0x000000074200780c */ /* 0x000fda0003f66270 */
[----:B------:R-:W-:Y:S05]  /*1990*/  @!P3 BRA `(.L_x_38) ;  /* 0x000000000010b947 */ /* 0x000fea0003800000 */
[----:B------:R-:W-:-:S03]  /*19a0*/  UMOV UR5, 0xffffffff ;  /* 0xffffffff00057882 */ /* 0x000fc60000000000 */
[----:B------:R-:W-:Y:S05]  /*19b0*/  BRA.DIV UR5, `(.L_x_39) ;  /* 0x00000012054c7947 */ /* 0x000fea000b800000 */
[----:B------:R0:W0:Y:S02]  /*19c0*/  SHFL.IDX PT, R72, R73, R13, 0x1f ;  /* 0x00001f0d49487589 */ /* 0x00002400000e0000 */
.L_x_86:
[----:B0-----:R-:W-:-:S07]  /*19d0*/  IMAD R71, R42, R72, R71 ;  /* 0x000000482a477224 */ /* 0x001fce00078e0247 */
.L_x_38:
[----:B------:R-:W-:-:S13]  /*19e0*/  ISETP.GE.AND P3, PT, R66, 0x8, PT ;  /* 0x000000084200780c */ /* 0x000fda0003f66270 */
[----:B------:R-:W-:Y:S05]  /*19f0*/  @!P3 BRA `(.L_x_40) ;  /* 0x000000000010b947 */ /* 0x000fea0003800000 */
[----:B------:R-:W-:-:S03]  /*1a00*/  UMOV UR5, 0xffffffff ;  /* 0xffffffff00057882 */ /* 0x000fc60000000000 */
[----:B------:R-:W-:Y:S05]  /*1a10*/  BRA.DIV UR5, `(.L_x_41) ;  /* 0x0000001205587947 */ /* 0x000fea000b800000 */
[----:B------:R0:W0:Y:S02]  /*1a20*/  SHFL.IDX PT, R72, R73, R14, 0x1f ;  /* 0x00001f0e49487589 */ /* 0x00002400000e0000 */
.L_x_89:
[----:B01----:R-:W-:-:S07]  /*1a30*/  IMAD R71, R41, R72, R71 ;  /* 0x0000004829477224 */ /* 0x003fce00078e0247 */
.L_x_40:
[----:B------:R-:W-:-:S13]  /*1a40*/  ISETP.GE.AND P3, PT, R66, 0x9, PT ;  /* 0x000000094200780c */ /* 0x000fda0003f66270 */
[----:B------:R-:W-:Y:S05]  /*1a50*/  @!P3 BRA `(.L_x_42) ;  /* 0x000000000010b947 */ /* 0x000fea0003800000 */
[----:B------:R-:W-:-:S03]  /*1a60*/  UMOV UR5, 0xffffffff ;  /* 0xffffffff00057882 */ /* 0x000fc60000000000 */
[----:B------:R-:W-:Y:S05]  /*1a70*/  BRA.DIV UR5, `(.L_x_43) ;  /* 0x0000001205647947 */ /* 0x000fea000b800000 */
[----:B------:R0:W0:Y:S02]  /*1a80*/  SHFL.IDX PT, R72, R73, R15, 0x1f ;  /* 0x00001f0f49487589 */ /* 0x00002400000e0000 */
.L_x_92:
[----:B0-----:R-:W-:-:S07]  /*1a90*/  IMAD R71, R57, R72, R71 ;  /* 0x0000004839477224 */ /* 0x001fce00078e0247 */
.L_x_42:
[----:B------:R-:W-:-:S13]  /*1aa0*/  ISETP.GE.AND P3, PT, R66, 0xa, PT ;  /* 0x0000000a4200780c */ /* 0x000fda0003f66270 */
[----:B------:R-:W-:Y:S05]  /*1ab0*/  @!P3 BRA `(.L_x_44) ;  /* 0x000000000010b947 */ /* 0x000fea0003800000 */
[----:B------:R-:W-:-:S03]  /*1ac0*/  UMOV UR5, 0xffffffff ;  /* 0xffffffff00057882 */ /* 0x000fc60000000000 */
[----:B------:R-:W-:Y:S05]  /*1ad0*/  BRA.DIV UR5, `(.L_x_45) ;  /* 0x0000001205707947 */ /* 0x000fea000b800000 */
[----:B------:R0:W0:Y:S02]  /*1ae0*/  SHFL.IDX PT, R72, R73, R16, 0x1f ;  /* 0x00001f1049487589 */ /* 0x00002400000e0000 */
.L_x_95:
[----:B0-----:R-:W-:-:S07]  /*1af0*/  IMAD R71, R40, R72, R71 ;  /* 0x0000004828477224 */ /* 0x001fce00078e0247 */
.L_x_44:
[----:B------:R-:W-:-:S13]  /*1b00*/  ISETP.GE.AND P3, PT, R66, 0xb, PT ;  /* 0x0000000b4200780c */ /* 0x000fda0003f66270 */
[----:B------:R-:W-:Y:S05]  /*1b10*/  @!P3 BRA `(.L_x_46) ;  /* 0x000000000010b947 */ /* 0x000fea0003800000 */
[----:B------:R-:W-:-:S03]  /*1b20*/  UMOV UR5, 0xffffffff ;  /* 0xffffffff00057882 */ /* 0x000fc60000000000 */
[----:B------:R-:W-:Y:S05]  /*1b30*/  BRA.DIV UR5, `(.L_x_47) ;  /* 0x00000012057c7947 */ /* 0x000fea000b800000 */
[----:B------:R0:W0:Y:S02]  /*1b40*/  SHFL.IDX PT, R72, R73, R17, 0x1f ;  /* 0x00001f1149487589 */ /* 0x00002400000e0000 */
.L_x_98:
[----:B0-----:R-:W-:-:S07]  /*1b50*/  IMAD R71, R21, R72, R71 ;  /* 0x0000004815477224 */ /* 0x001fce00078e0247 */
.L_x_46:
[----:B------:R-:W-:-:S13]  /*1b60*/  ISETP.GE.AND P3, PT, R66, 0xc, PT ;  /* 0x0000000c4200780c */ /* 0x000fda0003f66270 */
[----:B------:R-:W-:Y:S05]  /*1b70*/  @!P3 BRA `(.L_x_48) ;  /* 0x000000000010b947 */ /* 0x000fea0003800000 */
[----:B------:R-:W-:-:S03]  /*1b80*/  UMOV UR5, 0xffffffff ;  /* 0xffffffff00057882 */ /* 0x000fc60000000000 */
[----:B------:R-:W-:Y:S05]  /*1b90*/  BRA.DIV UR5, `(.L_x_49) ;  /* 0x0000001205887947 */ /* 0x000fea000b800000 */
[----:B------:R0:W0:Y:S02]  /*1ba0*/  SHFL.IDX PT, R72, R73, R18, 0x1f ;  /* 0x00001f1249487589 */ /* 0x00002400000e0000 */
.L_x_101:
[----:B0-----:R-:W-:-:S07]  /*1bb0*/  IMAD R71, R20, R72, R71 ;  /* 0x0000004814477224 */ /* 0x001fce00078e0247 */
.L_x_48:
[----:B------:R-:W-:-:S13]  /*1bc0*/  ISETP.GE.AND P3, PT, R66, 0xd, PT ;  /* 0x0000000d4200780c */ /* 0x000fda0003f66270 */
[----:B------:R-:W-:Y:S05]  /*1bd0*/  @!P3 BRA `(.L_x_50) ;  /* 0x000000000010b947 */ /* 0x000fea0003800000 */
[----:B------:R-:W-:-:S03]  /*1be0*/  UMOV UR5, 0xffffffff ;  /* 0xffffffff00057882 */ /* 0x000fc60000000000 */
[----:B------:R-:W-:Y:S05]  /*1bf0*/  BRA.DIV UR5, `(.L_x_51) ;  /* 0x0000001205947947 */ /* 0x000fea000b800000 */
[----:B------:R0:W0:Y:S02]  /*1c00*/  SHFL.IDX PT, R72, R73, R19, 0x1f ;  /* 0x00001f1349487589 */ /* 0x00002400000e0000 */
.L_x_104:
[----:B0-----:R-:W-:-:S07]  /*1c10*/  IMAD R71, R68, R72, R71 ;  /* 0x0000004844477224 */ /* 0x001fce00078e0247 */
.L_x_50:
[----:B------:R-:W-:-:S13]  /*1c20*/  ISETP.GE.AND P3, PT, R66, 0xe, PT ;  /* 0x0000000e4200780c */ /* 0x000fda0003f66270 */
[----:B------:R-:W-:Y:S05]  /*1c30*/  @!P3 BRA `(.L_x_52) ;  /* 0x000000000010b947 */ /* 0x000fea0003800000 */
[----:B------:R-:W-:-:S03]  /*1c40*/  UMOV UR5, 0xffffffff ;  /* 0xffffffff00057882 */ /* 0x000fc60000000000 */
[----:B------:R-:W-:Y:S05]  /*1c50*/  BRA.DIV UR5, `(.L_x_53) ;  /* 0x0000001205a07947 */ /* 0x000fea000b800000 */
[----:B------:R0:W0:Y:S02]  /*1c60*/  SHFL.IDX PT, R72, R73, R24, 0x1f ;  /* 0x00001f1849487589 */ /* 0x00002400000e0000 */
.L_x_107:
[----:B0-----:R-:W-:-:S07]  /*1c70*/  IMAD R71, R69, R72, R71 ;  /* 0x0000004845477224 */ /* 0x001fce00078e0247 */
.L_x_52:
[----:B------:R-:W-:-:S13]  /*1c80*/  ISETP.GE.AND P3, PT, R66, 0xf, PT ;  /* 0x0000000f4200780c */ /* 0x000fda0003f66270 */
[----:B------:R-:W-:Y:S05]  /*1c90*/  @!P3 BRA `(.L_x_54) ;  /* 0x000000000010b947 */ /* 0x000fea0003800000 */
[----:B------:R-:W-:-:S03]  /*1ca0*/  UMOV UR5, 0xffffffff ;  /* 0xffffffff00057882 */ /* 0x000fc60000000000 */
[----:B------:R-:W-:Y:S05]  /*1cb0*/  BRA.DIV UR5, `(.L_x_55) ;  /* 0x0000001205ac7947 */ /* 0x000fea000b800000 */
[----:B------:R0:W0:Y:S02]  /*1cc0*/  SHFL.IDX PT, R72, R73, R25, 0x1f ;  /* 0x00001f1949487589 */ /* 0x00002400000e0000 */
.L_x_110:
[----:B0-----:R-:W-:-:S07]  /*1cd0*/  IMAD R71, R70, R72, R71 ;  /* 0x0000004846477224 */ /* 0x001fce00078e0247 */
.L_x_54:
[----:B------:R-:W-:-:S13]  /*1ce0*/  ISETP.GE.AND P3, PT, R66, 0x10, PT ;  /* 0x000000104200780c */ /* 0x000fda0003f66270 */
[----:B------:R-:W-:Y:S05]  /*1cf0*/  @!P3 BRA `(.L_x_56) ;  /* 0x00000004001cb947 */ /* 0x000fea0003800000 */
[----:B------:R-:W-:-:S03]  /*1d00*/  UMOV UR5, 0xffffffff ;  /* 0xffffffff00057882 */ /* 0x000fc60000000000 */
[----:B------:R-:W-:Y:S05]  /*1d10*/  BRA.DIV UR5, `(.L_x_57) ;  /* 0x0000001205b87947 */ /* 0x000fea000b800000 */
[----:B------:R0:W0:Y:S02]  /*1d20*/  SHFL.IDX PT, R66, R73, R26, 0x1f ;  /* 0x00001f1a49427589 */ /* 0x00002400000e0000 */
.L_x_113:
[----:B0-----:R-:W-:Y:S01]  /*1d30*/  IMAD R71, R67, R66, R71 ;  /* 0x0000004243477224 */ /* 0x001fe200078e0247 */
[----:B------:R-:W-:Y:S06]  /*1d40*/  BRA `(.L_x_56) ;  /* 0x0000000400087947 */ /* 0x000fec0003800000 */
.L_x_25:
[----:B------:R-:W2:Y:S01]  /*1d50*/  LDC R75, c[0x0][0x3ac] ;  /* 0x0000eb00ff4b7b82 */ /* 0x000ea20000000800 */
[----:B------:R-:W-:Y:S01]  /*1d60*/  IMAD.MOV.U32 R71, RZ, RZ, RZ ;  /* 0x000000ffff477224 */ /* 0x000fe200078e00ff */
[C---:B--2---:R-:W-:Y:S02]  /*1d70*/  ISETP.GE.AND P3, PT, R75.reuse, 0x1, PT ;  /* 0x000000014b00780c */ /* 0x044fe40003f66270 */
[C---:B------:R-:W-:Y:S02]  /*1d80*/  ISETP.GE.AND P4, PT, R75.reuse, 0x2, PT ;  /* 0x000000024b00780c */ /* 0x040fe40003f86270 */
[C---:B------:R-:W-:Y:S02]  /*1d90*/  ISETP.GE.AND P5, PT, R75.reuse, 0xf, PT ;  /* 0x0000000f4b00780c */ /* 0x040fe40003fa6270 */
[----:B------:R-:W-:-:S07]  /*1da0*/  ISETP.GE.AND P6, PT, R75, 0x10, PT ;  /* 0x000000104b00780c */ /* 0x000fce0003fc6270 */
[----:B------:R-:W-:Y:S02]  /*1db0*/  @P3 IMAD R72, R29, 0x4, R66 ;  /* 0x000000041d483824 */ /* 0x000fe400078e0242 */
[----:B------:R-:W-:-:S04]  /*1dc0*/  @P4 LEA R73, R36, R66, 0x2 ;  /* 0x0000004224494211 */ /* 0x000fc800078e10ff */
[----:B------:R-:W0:Y:S04]  /*1dd0*/  @P3 LDS R72, [R72] ;  /* 0x0000000048483984 */ /* 0x000e280000000800 */
[----:B------:R-:W2:Y:S01]  /*1de0*/  @P4 LDS R73, [R73] ;  /* 0x0000000049494984 */ /* 0x000ea20000000800 */
[----:B0-----:R-:W-:Y:S01]  /*1df0*/  @P3 IMAD R71, R65, R72, RZ ;  /* 0x0000004841473224 */ /* 0x001fe200078e02ff */
[----:B------:R-:W-:-:S03]  /*1e00*/  ISETP.GE.AND P3, PT, R75, 0x3, PT ;  /* 0x000000034b00780c */ /* 0x000fc60003f66270 */
[----:B--2---:R-:W-:Y:S01]  /*1e10*/  @P4 IMAD R71, R64, R73, R71 ;  /* 0x0000004940474224 */ /* 0x004fe200078e0247 */
[----:B------:R-:W-:-:S09]  /*1e20*/  ISETP.GE.AND P4, PT, R75, 0x4, PT ;  /* 0x000000044b00780c */ /* 0x000fd20003f86270 */
[----:B------:R-:W-:-:S04]  /*1e30*/  @P3 IMAD R74, R37, 0x4, R66 ;  /* 0x00000004254a3824 */ /* 0x000fc800078e0242 */
[----:B------:R-:W-:Y:S02]  /*1e40*/  @P4 IMAD R72, R38, 0x4, R66 ;  /* 0x0000000426484824 */ /* 0x000fe400078e0242 */
[----:B------:R-:W0:Y:S04]  /*1e50*/  @P3 LDS R74, [R74] ;  /* 0x000000004a4a3984 */ /* 0x000e280000000800 */
[----:B------:R-:W2:Y:S01]  /*1e60*/  @P4 LDS R72, [R72] ;  /* 0x0000000048484984 */ /* 0x000ea20000000800 */
[----:B0-----:R-:W-:Y:S01]  /*1e70*/  @P3 IMAD R71, R62, R74, R71 ;  /* 0x0000004a3e473224 */ /* 0x001fe200078e0247 */
        /* <DEDUP_REMOVED lines=11> */
[----:B------:R-:W-:-:S04]  /*1f30*/  @P3 LEA R72, R45, R66, 0x2 ;  /* 0x000000422d483211 */ /* 0x000fc800078e10ff */
[----:B------:R-:W-:Y:S02]  /*1f40*/  @P4 IMAD R73, R46, 0x4, R66 ;  /* 0x000000042e494824 */ /* 0x000fe400078e0242 */
[----:B------:R-:W0:Y:S04]  /*1f50*/  @P3 LDS R72, [R72] ;  /* 0x0000000048483984 */ /* 0x000e280000000800 */
[----:B------:R-:W1:Y:S01]  /*1f60*/  @P4 LDS R76, [R73] ;  /* 0x00000000494c4984 */ /* 0x000e620000000800 */
[----:B0-----:R-:W-:Y:S01]  /*1f70*/  @P3 IMAD R71, R42, R72, R71 ;  /* 0x000000482a473224 */ /* 0x001fe200078e0247 */
[----:B------:R-:W-:-:S03]  /*1f80*/  ISETP.GE.AND P3, PT, R75, 0x9, PT ;  /* 0x000000094b00780c */ /* 0x000fc60003f66270 */
[----:B-1----:R-:W-:Y:S01]  /*1f90*/  @P4 IMAD R71, R41, R76, R71 ;  /* 0x0000004c29474224 */ /* 0x002fe200078e0247 */
[----:B------:R-:W-:-:S09]  /*1fa0*/  ISETP.GE.AND P4, PT, R75, 0xa, PT ;  /* 0x0000000a4b00780c */ /* 0x000fd20003f86270 */
[----:B------:R-:W-:-:S04]  /*1fb0*/  @P3 IMAD R74, R30, 0x4, R66 ;  /* 0x000000041e4a3824 */ /* 0x000fc800078e0242 */
        /* <DEDUP_REMOVED lines=8> */
[----:B------:R-:W-:Y:S01]  /*2040*/  @P4 LEA R74, R49, R66, 0x2 ;  /* 0x00000042314a4211 */ /* 0x000fe200078e10ff */
[----:B------:R-:W0:Y:S05]  /*2050*/  @P3 LDS R76, [R73] ;  /* 0x00000000494c3984 */ /* 0x000e2a0000000800 */
[----:B------:R-:W1:Y:S01]  /*2060*/  @P4 LDS R74, [R74] ;  /* 0x000000004a4a4984 */ /* 0x000e620000000800 */
[----:B0-----:R-:W-:Y:S01]  /*2070*/  @P3 IMAD R71, R21, R76, R71 ;  /* 0x0000004c15473224 */ /* 0x001fe200078e0247 */
[----:B------:R-:W-:-:S03]  /*2080*/  ISETP.GE.AND P3, PT, R75, 0xd, PT ;  /* 0x0000000d4b00780c */ /* 0x000fc60003f66270 */
[----:B-1----:R-:W-:Y:S01]  /*2090*/  @P4 IMAD R71, R20, R74, R71 ;  /* 0x0000004a14474224 */ /* 0x002fe200078e0247 */
[----:B------:R-:W-:Y:S01]  /*20a0*/  ISETP.GE.AND P4, PT, R75, 0xe, PT ;  /* 0x0000000e4b00780c */ /* 0x000fe20003f86270 */
[----:B------:R-:W-:-:S06]  /*20b0*/  @P5 IMAD R74, R52, 0x4, R66 ;  /* 0x00000004344a5824 */ /* 0x000fcc00078e0242 */
[----:B------:R-:W-:Y:S02]  /*20c0*/  @P5 LDS R74, [R74] ;  /* 0x000000004a4a5984 */ /* 0x000fe40000000800 */
[----:B------:R-:W-:-:S04]  /*20d0*/  @P3 IMAD R72, R50, 0x4, R66 ;  /* 0x0000000432483824 */ /* 0x000fc800078e0242 */
[--C-:B------:R-:W-:Y:S02]  /*20e0*/  @P4 IMAD R73, R51, 0x4, R66.reuse ;  /* 0x0000000433494824 */ /* 0x100fe400078e0242 */
[----:B------:R-:W0:Y:S01]  /*20f0*/  @P3 LDS R72, [R72] ;  /* 0x0000000048483984 */ /* 0x000e220000000800 */
[----:B------:R-:W-:-:S03]  /*2100*/  @P6 IMAD R66, R53, 0x4, R66 ;  /* 0x0000000435426824 */ /* 0x000fc600078e0242 */
[----:B------:R-:W1:Y:S04]  /*2110*/  @P4 LDS R76, [R73] ;  /* 0x00000000494c4984 */ /* 0x000e680000000800 */
[----:B------:R-:W2:Y:S01]  /*2120*/  @P6 LDS R66, [R66] ;  /* 0x0000000042426984 */ /* 0x000ea20000000800 */
[----:B0-----:R-:W-:-:S04]  /*2130*/  @P3 IMAD R71, R68, R72, R71 ;  /* 0x0000004844473224 */ /* 0x001fc800078e0247 */
[----:B-1----:R-:W-:-:S04]  /*2140*/  @P4 IMAD R71, R69, R76, R71 ;  /* 0x0000004c45474224 */ /* 0x002fc800078e0247 */
[----:B------:R-:W-:-:S04]  /*2150*/  @P5 IMAD R71, R70, R74, R71 ;  /* 0x0000004a46475224 */ /* 0x000fc800078e0247 */
[----:B--2---:R-:W-:-:S07]  /*2160*/  @P6 IMAD R71, R67, R66, R71 ;  /* 0x0000004243476224 */ /* 0x004fce00078e0247 */
.L_x_56:
[----:B------:R-:W-:Y:S01]  /*2170*/  LOP3.LUT P3, RZ, R2, 0x1, RZ, 0xc0, !PT ;  /* 0x0000000102ff7812 */ /* 0x000fe2000786c0ff */
[----:B------:R-:W-:-:S12]  /*2180*/  WARPSYNC.ALL ;  /* 0x0000000000007948 */ /* 0x000fd80003800000 */
[----:B--234-:R-:W2:Y:S01]  /*2190*/  @!P3 S2R R73, SR_CgaCtaId ;  /* 0x000000000049b919 */ /* 0x01cea20000008800 */
[----:B------:R-:W-:-:S04]  /*21a0*/  @!P3 MOV R66, 0x400 ;  /* 0x000004000042b802 */ /* 0x000fc80000000f00 */
[----:B------:R-:W-:Y:S01]  /*21b0*/  @!P3 IADD3 R72, PT, PT, R66, 0x1880, RZ ;  /* 0x000018804248b810 */ /* 0x000fe20007ffe0ff */
[----:B------:R-:W-:Y:S02]  /*21c0*/  IMAD.IADD R66, R63, 0x1, R22 ;  /* 0x000000013f427824 */ /* 0x000fe400078e0216 */
[----:B------:R-:W-:Y:S02]  /*21d0*/  IMAD.IADD R63, R54, 0x1, R63 ;  /* 0x00000001363f7824 */ /* 0x000fe400078e023f */
[----:B------:R-:W-:Y:S01]  /*21e0*/  IMAD R66, R0, R66, R61 ;  /* 0x0000004200427224 */ /* 0x000fe200078e023d */
[----:B--2---:R-:W-:-:S05]  /*21f0*/  @!P3 LEA R73, R73, R72, 0x18 ;  /* 0x000000484949b211 */ /* 0x004fca00078ec0ff */
[----:B------:R-:W-:Y:S02]  /*2200*/  @!P3 IMAD R72, R66, 0x4, R73 ;  /* 0x000000044248b824 */ /* 0x000fe400078e0249 */
[----:B------:R-:W-:Y:S04]  /*2210*/  SHFL.DOWN PT, R66, R71, 0x1, 0x1e1f ;  /* 0x083e1f0047427f89 */ /* 0x000fe800000e0000 */
[----:B------:R-:W2:Y:S02]  /*2220*/  @!P3 LDS R73, [R72] ;  /* 0x000000004849b984 */ /* 0x000ea40000000800 */
[----:B--2---:R-:W-:-:S05]  /*2230*/  @!P3 IADD3 R73, PT, PT, R73, R66, R71 ;  /* 0x000000424949b210 */ /* 0x004fca0007ffe047 */
[----:B------:R2:W-:Y:S01]  /*2240*/  @!P3 STS [R72], R73 ;  /* 0x000000494800b388 */ /* 0x0005e20000000800 */
[----:B------:R-:W-:-:S13]  /*2250*/  ISETP.GE.AND P3, PT, R63, UR7, PT ;  /* 0x000000073f007c0c */ /* 0x000fda000bf66270 */
[----:B--2---:R-:W-:Y:S05]  /*2260*/  @!P3 BRA `(.L_x_58) ;  /* 0xfffffff4001cb947 */ /* 0x004fea000383ffff */
.L_x_24:
[----:B------:R-:W-:Y:S05]  /*2270*/  @!P0 BRA `(.L_x_59) ;  /* 0xffffffec00c08947 */ /* 0x000fea000383ffff */
[----:B------:R-:W-:Y:S05]  /*2280*/  BSYNC.RECONVERGENT B0 ;  /* 0x0000000000007941 */ /* 0x000fea0003800200 */
.L_x_23:
[----:B------:R-:W-:-:S05]  /*2290*/  VIADD R22, R22, 0x10 ;  /* 0x0000001016167836 */ /* 0x000fca0000000000 */
[----:B------:R-:W-:-:S13]  /*22a0*/  ISETP.GE.U32.AND P0, PT, R22, 0x40, PT ;  /* 0x000000401600780c */ /* 0x000fda0003f06070 */
[----:B------:R-:W-:Y:S05]  /*22b0*/  @!P0 BRA `(.L_x_60) ;  /* 0xffffffec00688947 */ /* 0x000fea000383ffff */
[----:B0-----:R-:W-:Y:S01]  /*22c0*/  HFMA2 R40, -RZ, RZ, 0, 1.9073486328125e-06 ;  /* 0x00000020ff287431 */ /* 0x001fe200000001ff */
[----:B------:R-:W-:Y:S01]  /*22d0*/  PLOP3.LUT P0, PT, PT, PT, PT, 0x8, 0x80 ;  /* 0x000000000080781c */ /* 0x000fe20003f0e170 */
[----:B------:R-:W-:-:S12]  /*22e0*/  @P1 BRA `(.L_x_61) ;  /* 0xffffffe800fc1947 */ /* 0x000fd8000383ffff */
        /* <DEDUP_REMOVED lines=15> */
[----:B------:R-:W2:Y:S01]  /*23e0*/  LDC.64 R20, c[0x0][0x3a0] ;  /* 0x0000e800ff147b82 */ /* 0x000ea20000000a00 */
[----:B0-----:R-:W-:-:S06]  /*23f0*/  ULEA UR8, UR9, UR8, 0x18 ;  /* 0x0000000809087291 */ /* 0x001fcc000f8ec0ff */
[C---:B------:R-:W-:Y:S01]  /*2400*/  LEA R22, R2.reuse, UR8, 0x2 ;  /* 0x0000000802167c11 */ /* 0x040fe2000f8e10ff */
[----:B------:R-:W0:Y:S01]  /*2410*/  LDC R43, c[0x0][0x360] ;  /* 0x0000d800ff2b7b82 */ /* 0x000e220000000800 */
[----:B------:R-:W-:Y:S01]  /*2420*/  ISETP.NE.AND P0, PT, R27, 0x3, PT ;  /* 0x000000031b00780c */ /* 0x000fe20003f05270 */
[----:B--2---:R-:W-:Y:S02]  /*2430*/  IMAD.WIDE R20, R23, 0x4, R20 ;  /* 0x0000000417147825 */ /* 0x004fe400078e0214 */
[----:B-1----:R-:W1:Y:S02]  /*2440*/  LDS R41, [R22] ;  /* 0x0000000016297984 */ /* 0x002e640000000800 */
[----:B0-----:R-:W-:Y:S02]  /*2450*/  IMAD.IADD R56, R2, 0x1, R43 ;  /* 0x0000000102387824 */ /* 0x001fe400078e022b */
[----:B-1----:R0:W-:Y:S06]  /*2460*/  REDG.E.ADD.STRONG.GPU desc[UR10][R20.64], R41 ;  /* 0x000000291400798e */ /* 0x0021ec000c12e10a */
[----:B------:R-:W-:Y:S05]  /*2470*/  @!P0 BRA `(.L_x_63) ;  /* 0x0000000000388947 */ /* 0x000fea0003800000 */
[C---:B------:R-:W-:Y:S02]  /*2480*/  IADD3 R22, PT, PT, R57.reuse, R22, RZ ;  /* 0x0000001639167210 */ /* 0x040fe40007ffe0ff */
[----:B0-----:R-:W-:-:S03]  /*2490*/  IADD3 R20, P0, PT, R57, R20, RZ ;  /* 0x0000001439147210 */ /* 0x001fc60007f1e0ff */
[----:B------:R-:W0:Y:S02]  /*24a0*/  LDS R23, [R22] ;  /* 0x0000000016177984 */ /* 0x000e240000000800 */
[----:B------:R-:W-:Y:S01]  /*24b0*/  IMAD.X R21, RZ, RZ, R21, P0 ;  /* 0x000000ffff157224 */ /* 0x000fe200000e0615 */
[----:B------:R-:W-:Y:S01]  /*24c0*/  ISETP.NE.AND P0, PT, R27, RZ, PT ;  /* 0x000000ff1b00720c */ /* 0x000fe20003f05270 */
[----:B------:R-:W-:-:S03]  /*24d0*/  IMAD.IADD R56, R56, 0x1, R43 ;  /* 0x0000000138387824 */ /* 0x000fc600078e022b */
[----:B0-----:R2:W-:Y:S09]  /*24e0*/  REDG.E.ADD.STRONG.GPU desc[UR10][R20.64], R23 ;  /* 0x000000171400798e */ /* 0x0015f2000c12e10a */
[----:B------:R-:W-:Y:S05]  /*24f0*/  @!P0 BRA `(.L_x_63) ;  /* 0x0000000000188947 */ /* 0x000fea0003800000 */
[C---:B--2---:R-:W-:Y:S01]  /*2500*/  IMAD.IADD R23, R57.reuse, 0x1, R22 ;  /* 0x0000000139177824 */ /* 0x044fe200078e0216 */
[----:B------:R-:W-:-:S04]  /*2510*/  IADD3 R20, P0, PT, R57, R20, RZ ;  /* 0x0000001439147210 */ /* 0x000fc80007f1e0ff */
[----:B------:R-:W-:Y:S01]  /*2520*/  IADD3.X R21, PT, PT, RZ, R21, RZ, P0, !PT ;  /* 0x00000015ff157210 */ /* 0x000fe200007fe4ff */
[----:B------:R-:W0:Y:S04]  /*2530*/  LDS R23, [R23] ;  /* 0x0000000017177984 */ /* 0x000e280000000800 */
[----:B0-----:R3:W-:Y:S01]  /*2540*/  REDG.E.ADD.STRONG.GPU desc[UR10][R20.64], R23 ;  /* 0x000000171400798e */ /* 0x0017e2000c12e10a */
[----:B------:R-:W-:-:S07]  /*2550*/  IMAD.IADD R56, R56, 0x1, R43 ;  /* 0x0000000138387824 */ /* 0x000fce00078e022b */
.L_x_63:
[----:B------:R-:W-:Y:S05]  /*2560*/  BSYNC.RECONVERGENT B0 ;  /* 0x0000000000007941 */ /* 0x000fea0003800200 */
.L_x_62:
[----:B------:R-:W4:Y:S01]  /*2570*/  S2UR UR9, SR_CgaCtaId ;  /* 0x00000000000979c3 */ /* 0x000f220000008800 */
[----:B------:R-:W-:Y:S01]  /*2580*/  UMOV UR8, 0x400 ;  /* 0x0000040000087882 */ /* 0x000fe20000000000 */
[----:B------:R-:W-:Y:S01]  /*2590*/  BSSY.RECONVERGENT B0, `(.L_x_64) ;  /* 0x000001b000007945 */ /* 0x000fe20003800200 */
[----:B------:R-:W-:-:S04]  /*25a0*/  UIADD3 UR8, UPT, UPT, UR8, 0x1880, URZ ;  /* 0x0000188008087890 */ /* 0x000fc8000fffe0ff */
[----:B----4-:R-:W-:-:S12]  /*25b0*/  ULEA UR8, UR9, UR8, 0x18 ;  /* 0x0000000809087291 */ /* 0x010fd8000f8ec0ff */
.L_x_65:
[C---:B0-----:R-:W-:Y:S01]  /*25c0*/  LEA R42, R56.reuse, UR8, 0x2 ;  /* 0x00000008382a7c11 */ /* 0x041fe2000f8e10ff */
[----:B0-23--:R-:W0:Y:S01]  /*25d0*/  LDC.64 R20, c[0x0][0x3a0] ;  /* 0x0000e800ff147b82 */ /* 0x00de220000000a00 */
[----:B------:R-:W-:-:S03]  /*25e0*/  VIADD R23, R56, UR5 ;  /* 0x0000000538177c36 */ /* 0x000fc60008000000 */
[C---:B------:R-:W-:Y:S01]  /*25f0*/  IMAD.IADD R58, R57.reuse, 0x1, R42 ;  /* 0x00000001393a7824 */ /* 0x040fe200078e022a */
[----:B------:R2:W3:Y:S03]  /*2600*/  LDS R59, [R42] ;  /* 0x000000002a3b7984 */ /* 0x0004e60000000800 */
[C---:B------:R-:W-:Y:S01]  /*2610*/  IMAD.IADD R60, R57.reuse, 0x1, R58 ;  /* 0x00000001393c7824 */ /* 0x040fe200078e023a */
[----:B------:R-:W4:Y:S04]  /*2620*/  LDS R61, [R58] ;  /* 0x000000003a3d7984 */ /* 0x000f280000000800 */
[----:B------:R-:W-:Y:S01]  /*2630*/  IADD3 R62, PT, PT, R57, R60, RZ ;  /* 0x0000003c393e7210 */ /* 0x000fe20007ffe0ff */
[----:B------:R-:W5:Y:S04]  /*2640*/  LDS R63, [R60] ;  /* 0x000000003c3f7984 */ /* 0x000f680000000800 */
[----:B------:R-:W5:Y:S01]  /*2650*/  LDS R65, [R62] ;  /* 0x000000003e417984 */ /* 0x000f620000000800 */
[----:B0-----:R-:W-:-:S03]  /*2660*/  IMAD.WIDE R20, R23, 0x4, R20 ;  /* 0x0000000417147825 */ /* 0x001fc600078e0214 */
[----:B------:R-:W-:-:S05]  /*2670*/  IADD3 R22, P0, PT, R57, R20, RZ ;  /* 0x0000001439167210 */ /* 0x000fca0007f1e0ff */
[----:B------:R-:W-:Y:S01]  /*2680*/  IMAD.X R23, RZ, RZ, R21, P0 ;  /* 0x000000ffff177224 */ /* 0x000fe200000e0615 */
[C---:B------:R-:W-:Y:S01]  /*2690*/  IADD3 R40, P0, PT, R57.reuse, R22, RZ ;  /* 0x0000001639287210 */ /* 0x040fe20007f1e0ff */
[----:B------:R-:W-:-:S04]  /*26a0*/  IMAD.IADD R56, R57, 0x1, R56 ;  /* 0x0000000139387824 */ /* 0x000fc800078e0238 */
[----:B-1----:R-:W-:Y:S01]  /*26b0*/  IMAD.X R41, RZ, RZ, R23, P0 ;  /* 0x000000ffff297224 */ /* 0x002fe200000e0617 */
[----:B--2---:R-:W-:-:S04]  /*26c0*/  IADD3 R42, P0, PT, R57, R40, RZ ;  /* 0x00000028392a7210 */ /* 0x004fc80007f1e0ff */
[----:B------:R-:W-:Y:S01]  /*26d0*/  IADD3.X R43, PT, PT, RZ, R41, RZ, P0, !PT ;  /* 0x00000029ff2b7210 */ /* 0x000fe200007fe4ff */
[----:B---3--:R0:W-:Y:S01]  /*26e0*/  REDG.E.ADD.STRONG.GPU desc[UR10][R20.64], R59 ;  /* 0x0000003b1400798e */ /* 0x0081e2000c12e10a */
[----:B------:R-:W-:-:S03]  /*26f0*/  ISETP.GE.U32.AND P0, PT, R56, 0x800, PT ;  /* 0x000008003800780c */ /* 0x000fc60003f06070 */
[----:B----4-:R0:W-:Y:S04]  /*2700*/  REDG.E.ADD.STRONG.GPU desc[UR10][R22.64], R61 ;  /* 0x0000003d1600798e */ /* 0x0101e8000c12e10a */
[----:B-----5:R0:W-:Y:S04]  /*2710*/  REDG.E.ADD.STRONG.GPU desc[UR10][R40.64], R63 ;  /* 0x0000003f2800798e */ /* 0x0201e8000c12e10a */
[----:B------:R0:W-:Y:S02]  /*2720*/  REDG.E.ADD.STRONG.GPU desc[UR10][R42.64], R65 ;  /* 0x000000412a00798e */ /* 0x0001e4000c12e10a */
[----:B------:R-:W-:Y:S05]  /*2730*/  @!P0 BRA `(.L_x_65) ;  /* 0xfffffffc00a08947 */ /* 0x000fea000383ffff */
[----:B------:R-:W-:Y:S05]  /*2740*/  BSYNC.RECONVERGENT B0 ;  /* 0x0000000000007941 */ /* 0x000fea0003800200 */
.L_x_64:
[----:B------:R-:W1:Y:S02]  /*2750*/  LDCU UR5, c[0x0][0x374] ;  /* 0x00006e80ff0577ac */ /* 0x000e640008000800 */
[----:B-1----:R-:W-:Y:S02]  /*2760*/  UIADD3 UR4, UPT, UPT, UR5, UR4, URZ ;  /* 0x0000000405047290 */ /* 0x002fe4000fffe0ff */
[----:B------:R-:W-:-:S04]  /*2770*/  USHF.L.U32 UR5, UR5, 0x2, URZ ;  /* 0x0000000205057899 */ /* 0x000fc800080006ff */
[----:B------:R-:W-:-:S09]  /*2780*/  UISETP.GE.U32.AND UP0, UPT, UR4, UR5, UPT ;  /* 0x000000050400728c */ /* 0x000fd2000bf06070 */
[----:B------:R-:W-:Y:S05]  /*2790*/  BRA.U !UP0, `(.L_x_66) ;  /* 0xffffffe508207547 */ /* 0x000fea000b83ffff */
[----:B------:R-:W-:Y:S05]  /*27a0*/  EXIT ;  /* 0x000000000000794d */ /* 0x000fea0003800000 */
.L_x_27:
[----:B------:R-:W-:Y:S01]  /*27b0*/  IMAD.MOV.U32 R75, RZ, RZ, R28 ;  /* 0x000000ffff4b7224 */ /* 0x000fe200078e001c */
[----:B------:R-:W-:Y:S01]  /*27c0*/  MOV R74, 0xffffffff ;  /* 0xffffffff004a7802 */ /* 0x000fe20000000f00 */
[----:B------:R-:W-:-:S07]  /*27d0*/  IMAD.MOV.U32 R76, RZ, RZ, 0x1f ;  /* 0x0000001fff4c7424 */ /* 0x000fce00078e00ff */
[----:B01----:R-:W-:Y:S05]  /*27e0*/  WARPSYNC.COLLECTIVE R74, `(.L_x_67) ;  /* 0x000000004a087348 */ /* 0x003fea0003c00000 */
[----:B------:R2:W3:Y:S02]  /*27f0*/  SHFL.IDX P3, R72, R73, R75, R76 ;  /* 0x0000004b49487389 */ /* 0x0004e4000006004c */
[----:B0123--:R-:W-:Y:S05]  /*2800*/  ENDCOLLECTIVE ;  /* 0x000000000000791b */ /* 0x00ffea0003800000 */
.L_x_67:
[----:B------:R-:W-:Y:S05]  /*2810*/  BRA `(.L_x_68) ;  /* 0xffffffec00dc7947 */ /* 0x000fea000383ffff */
.L_x_29:
[----:B------:R-:W-:Y:S01]  /*2820*/  BSSY B1, `(.L_x_69) ;  /* 0x0000007000017945 */ /* 0x000fe20003800000 */
[----:B------:R-:W-:Y:S02]  /*2830*/  IMAD.MOV.U32 R75, RZ, RZ, R8 ;  /* 0x000000ffff4b7224 */ /* 0x000fe400078e0008 */
[----:B------:R-:W-:Y:S02]  /*2840*/  IMAD.MOV.U32 R76, RZ, RZ, 0x1f ;  /* 0x0000001fff4c7424 */ /* 0x000fe400078e00ff */
[----:B------:R-:W-:-:S07]  /*2850*/  IMAD.MOV.U32 R74, RZ, RZ, -0x1 ;  /* 0xffffffffff4a7424 */ /* 0x000fce00078e00ff */
[----:B012---:R-:W-:Y:S05]  /*2860*/  WARPSYNC.COLLECTIVE R74, `(.L_x_70) ;  /* 0x000000004a087348 */ /* 0x007fea0003c00000 */
[----:B------:R3:W4:Y:S02]  /*2870*/  SHFL.IDX P3, R72, R73, R75, R76 ;  /* 0x0000004b49487389 */ /* 0x000724000006004c */
[----:B01234-:R-:W-:Y:S05]  /*2880*/  ENDCOLLECTIVE ;  /* 0x000000000000791b */ /* 0x01ffea0003800000 */
.L_x_70:
[----:B------:R-:W-:Y:S05]  /*2890*/  BSYNC B1 ;  /* 0x0000000000017941 */ /* 0x000fea0003800000 */
.L_x_69:
[----:B------:R-:W-:Y:S05]  /*28a0*/  BRA `(.L_x_71) ;  /* 0xffffffec00d07947 */ /* 0x000fea000383ffff */
.L_x_31:
[----:B------:R-:W-:Y:S01]  /*28b0*/  BSSY B1, `(.L_x_72) ;  /* 0x0000007000017945 */ /* 0x000fe20003800000 */
[----:B------:R-:W-:Y:S01]  /*28c0*/  MOV R75, R9 ;  /* 0x00000009004b7202 */ /* 0x000fe20000000f00 */
[----:B------:R-:W-:Y:S02]  /*28d0*/  IMAD.MOV.U32 R76, RZ, RZ, 0x1f ;  /* 0x0000001fff4c7424 */ /* 0x000fe400078e00ff */
[----:B------:R-:W-:-:S07]  /*28e0*/  IMAD.MOV.U32 R74, RZ, RZ, -0x1 ;  /* 0xffffffffff4a7424 */ /* 0x000fce00078e00ff */
[----:B0123--:R-:W-:Y:S05]  /*28f0*/  WARPSYNC.COLLECTIVE R74, `(.L_x_73) ;  /* 0x000000004a087348 */ /* 0x00ffea0003c00000 */
[----:B------:R4:W0:Y:S02]  /*2900*/  SHFL.IDX P3, R72, R73, R75, R76 ;  /* 0x0000004b49487389 */ /* 0x000824000006004c */
[----:B01234-:R-:W-:Y:S05]  /*2910*/  ENDCOLLECTIVE ;  /* 0x000000000000791b */ /* 0x01ffea0003800000 */
.L_x_73:
[----:B------:R-:W-:Y:S05]  /*2920*/  BSYNC B1 ;  /* 0x0000000000017941 */ /* 0x000fea0003800000 */
.L_x_72:
[----:B------:R-:W-:Y:S05]  /*2930*/  BRA `(.L_x_74) ;  /* 0xffffffec00c47947 */ /* 0x000fea000383ffff */
.L_x_33:
[----:B------:R-:W-:Y:S01]  /*2940*/  HFMA2 R76, -RZ, RZ, 0, 1.847743988037109375e-06 ;  /* 0x0000001fff4c7431 */ /* 0x000fe200000001ff */
[----:B------:R-:W-:Y:S01]  /*2950*/  BSSY B1, `(.L_x_75) ;  /* 0x0000006000017945 */ /* 0x000fe20003800000 */
[----:B------:R-:W-:Y:S02]  /*2960*/  IMAD.MOV.U32 R75, RZ, RZ, R10 ;  /* 0x000000ffff4b7224 */ /* 0x000fe400078e000a */
[----:B------:R-:W-:-:S07]  /*2970*/  IMAD.MOV.U32 R74, RZ, RZ, -0x1 ;  /* 0xffffffffff4a7424 */ /* 0x000fce00078e00ff */
[----:B01234-:R-:W-:Y:S05]  /*2980*/  WARPSYNC.COLLECTIVE R74, `(.L_x_76) ;  /* 0x000000004a087348 */ /* 0x01ffea0003c00000 */
[----:B------:R0:W0:Y:S02]  /*2990*/  SHFL.IDX P3, R72, R73, R75, R76 ;  /* 0x0000004b49487389 */ /* 0x000024000006004c */
[----:B01234-:R-:W-:Y:S05]  /*29a0*/  ENDCOLLECTIVE ;  /* 0x000000000000791b */ /* 0x01ffea0003800000 */
.L_x_76:
[----:B------:R-:W-:Y:S05]  /*29b0*/  BSYNC B1 ;  /* 0x0000000000017941 */ /* 0x000fea0003800000 */
.L_x_75:
[----:B------:R-:W-:Y:S05]  /*29c0*/  BRA `(.L_x_77) ;  /* 0xffffffec00b87947 */ /* 0x000fea000383ffff */
.L_x_35:
[----:B------:R-:W-:Y:S01]  /*29d0*/  BSSY B1, `(.L_x_78) ;  /* 0x0000007000017945 */ /* 0x000fe20003800000 */
[----:B------:R-:W-:Y:S01]  /*29e0*/  IMAD.MOV.U32 R75, RZ, RZ, R11 ;  /* 0x000000ffff4b7224 */ /* 0x000fe200078e000b */
[----:B------:R-:W-:Y:S01]  /*29f0*/  MOV R74, 0xffffffff ;  /* 0xffffffff004a7802 */ /* 0x000fe20000000f00 */
[----:B------:R-:W-:-:S07]  /*2a00*/  IMAD.MOV.U32 R76, RZ, RZ, 0x1f ;  /* 0x0000001fff4c7424 */ /* 0x000fce00078e00ff */
[----:B01234-:R-:W-:Y:S05]  /*2a10*/  WARPSYNC.COLLECTIVE R74, `(.L_x_79) ;  /* 0x000000004a087348 */ /* 0x01ffea0003c00000 */
[----:B------:R0:W0:Y:S02]  /*2a20*/  SHFL.IDX P3, R72, R73, R75, R76 ;  /* 0x0000004b49487389 */ /* 0x000024000006004c */
[----:B01234-:R-:W-:Y:S05]  /*2a30*/  ENDCOLLECTIVE ;  /* 0x000000000000791b */ /* 0x01ffea0003800000 */
.L_x_79:
[----:B------:R-:W-:Y:S05]  /*2a40*/  BSYNC B1 ;  /* 0x0000000000017941 */ /* 0x000fea0003800000 */
.L_x_78:
[----:B------:R-:W-:Y:S05]  /*2a50*/  BRA `(.L_x_80) ;  /* 0xffffffec00ac7947 */ /* 0x000fea000383ffff */
.L_x_37:
[----:B------:R-:W-:Y:S01]  /*2a60*/  BSSY B1, `(.L_x_81) ;  /* 0x0000007000017945 */ /* 0x000fe20003800000 */
[----:B------:R-:W-:Y:S02]  /*2a70*/  IMAD.MOV.U32 R75, RZ, RZ, R12 ;  /* 0x000000ffff4b7224 */ /* 0x000fe400078e000c */
[----:B------:R-:W-:Y:S02]  /*2a80*/  IMAD.MOV.U32 R76, RZ, RZ, 0x1f ;  /* 0x0000001fff4c7424 */ /* 0x000fe400078e00ff */
[----:B------:R-:W-:-:S07]  /*2a90*/  IMAD.MOV.U32 R74, RZ, RZ, -0x1 ;  /* 0xffffffffff4a7424 */ /* 0x000fce00078e00ff */
[----:B01234-:R-:W-:Y:S05]  /*2aa0*/  WARPSYNC.COLLECTIVE R74, `(.L_x_82) ;  /* 0x000000004a087348 */ /* 0x01ffea0003c00000 */
[----:B------:R0:W0:Y:S02]  /*2ab0*/  SHFL.IDX P3, R72, R73, R75, R76 ;  /* 0x0000004b49487389 */ /* 0x000024000006004c */
[----:B01234-:R-:W-:Y:S05]  /*2ac0*/  ENDCOLLECTIVE ;  /* 0x000000000000791b */ /* 0x01ffea0003800000 */
.L_x_82:
[----:B------:R-:W-:Y:S05]  /*2ad0*/  BSYNC B1 ;  /* 0x0000000000017941 */ /* 0x000fea0003800000 */
.L_x_81:
[----:B------:R-:W-:Y:S05]  /*2ae0*/  BRA `(.L_x_83) ;  /* 0xffffffec00a07947 */ /* 0x000fea000383ffff */
.L_x_39:
[----:B------:R-:W-:Y:S01]  /*2af0*/  BSSY B1, `(.L_x_84) ;  /* 0x0000007000017945 */ /* 0x000fe20003800000 */
[----:B------:R-:W-:Y:S01]  /*2b00*/  MOV R75, R13 ;  /* 0x0000000d004b7202 */ /* 0x000fe20000000f00 */
[----:B------:R-:W-:Y:S02]  /*2b10*/  IMAD.MOV.U32 R76, RZ, RZ, 0x1f ;  /* 0x0000001fff4c7424 */ /* 0x000fe400078e00ff */
[----:B------:R-:W-:-:S07]  /*2b20*/  IMAD.MOV.U32 R74, RZ, RZ, -0x1 ;  /* 0xffffffffff4a7424 */ /* 0x000fce00078e00ff */
[----:B01234-:R-:W-:Y:S05]  /*2b30*/  WARPSYNC.COLLECTIVE R74, `(.L_x_85) ;  /* 0x000000004a087348 */ /* 0x01ffea0003c00000 */
[----:B------:R0:W0:Y:S02]  /*2b40*/  SHFL.IDX P3, R72, R73, R75, R76 ;  /* 0x0000004b49487389 */ /* 0x000024000006004c */
[----:B01234-:R-:W-:Y:S05]  /*2b50*/  ENDCOLLECTIVE ;  /* 0x000000000000791b */ /* 0x01ffea0003800000 */
.L_x_85:
[----:B------:R-:W-:Y:S05]  /*2b60*/  BSYNC B1 ;  /* 0x0000000000017941 */ /* 0x000fea0003800000 */
.L_x_84:
[----:B------:R-:W-:Y:S05]  /*2b70*/  BRA `(.L_x_86) ;  /* 0xffffffec00947947 */ /* 0x000fea000383ffff */
.L_x_41:
[----:B------:R-:W-:Y:S01]  /*2b80*/  HFMA2 R76, -RZ, RZ, 0, 1.847743988037109375e-06 ;  /* 0x0000001fff4c7431 */ /* 0x000fe200000001ff */
[----:B------:R-:W-:Y:S01]  /*2b90*/  BSSY B1, `(.L_x_87) ;  /* 0x0000006000017945 */ /* 0x000fe20003800000 */
[----:B------:R-:W-:Y:S02]  /*2ba0*/  IMAD.MOV.U32 R75, RZ, RZ, R14 ;  /* 0x000000ffff4b7224 */ /* 0x000fe400078e000e */
[----:B------:R-:W-:-:S07]  /*2bb0*/  IMAD.MOV.U32 R74, RZ, RZ, -0x1 ;  /* 0xffffffffff4a7424 */ /* 0x000fce00078e00ff */
[----:B01234-:R-:W-:Y:S05]  /*2bc0*/  WARPSYNC.COLLECTIVE R74, `(.L_x_88) ;  /* 0x000000004a087348 */ /* 0x01ffea0003c00000 */
[----:B------:R0:W0:Y:S02]  /*2bd0*/  SHFL.IDX P3, R72, R73, R75, R76 ;  /* 0x0000004b49487389 */ /* 0x000024000006004c */
[----:B01234-:R-:W-:Y:S05]  /*2be0*/  ENDCOLLECTIVE ;  /* 0x000000000000791b */ /* 0x01ffea0003800000 */
.L_x_88:
[----:B------:R-:W-:Y:S05]  /*2bf0*/  BSYNC B1 ;  /* 0x0000000000017941 */ /* 0x000fea0003800000 */
.L_x_87:
[----:B------:R-:W-:Y:S05]  /*2c00*/  BRA `(.L_x_89) ;  /* 0xffffffec00887947 */ /* 0x000fea000383ffff */
.L_x_43:
[----:B------:R-:W-:Y:S01]  /*2c10*/  BSSY B1, `(.L_x_90) ;  /* 0x0000007000017945 */ /* 0x000fe20003800000 */
[----:B------:R-:W-:Y:S01]  /*2c20*/  IMAD.MOV.U32 R75, RZ, RZ, R15 ;  /* 0x000000ffff4b7224 */ /* 0x000fe200078e000f */
[----:B------:R-:W-:Y:S01]  /*2c30*/  MOV R74, 0xffffffff ;  /* 0xffffffff004a7802 */ /* 0x000fe20000000f00 */
[----:B------:R-:W-:-:S07]  /*2c40*/  IMAD.MOV.U32 R76, RZ, RZ, 0x1f ;  /* 0x0000001fff4c7424 */ /* 0x000fce00078e00ff */
[----:B01234-:R-:W-:Y:S05]  /*2c50*/  WARPSYNC.COLLECTIVE R74, `(.L_x_91) ;  /* 0x000000004a087348 */ /* 0x01ffea0003c00000 */
[----:B------:R0:W0:Y:S02]  /*2c60*/  SHFL.IDX P3, R72, R73, R75, R76 ;  /* 0x0000004b49487389 */ /* 0x000024000006004c */
[----:B01234-:R-:W-:Y:S05]  /*2c70*/  ENDCOLLECTIVE ;  /* 0x000000000000791b */ /* 0x01ffea0003800000 */
.L_x_91:
[----:B------:R-:W-:Y:S05]  /*2c80*/  BSYNC B1 ;  /* 0x0000000000017941 */ /* 0x000fea0003800000 */
.L_x_90:
[----:B------:R-:W-:Y:S05]  /*2c90*/  BRA `(.L_x_92) ;  /* 0xffffffec007c7947 */ /* 0x000fea000383ffff */
.L_x_45:
[----:B------:R-:W-:Y:S01]  /*2ca0*/  BSSY B1, `(.L_x_93) ;  /* 0x0000007000017945 */ /* 0x000fe20003800000 */
[----:B------:R-:W-:Y:S02]  /*2cb0*/  IMAD.MOV.U32 R75, RZ, RZ, R16 ;  /* 0x000000ffff4b7224 */ /* 0x000fe400078e0010 */
[----:B------:R-:W-:Y:S02]  /*2cc0*/  IMAD.MOV.U32 R76, RZ, RZ, 0x1f ;  /* 0x0000001fff4c7424 */ /* 0x000fe400078e00ff */
[----:B------:R-:W-:-:S07]  /*2cd0*/  IMAD.MOV.U32 R74, RZ, RZ, -0x1 ;  /* 0xffffffffff4a7424 */ /* 0x000fce00078e00ff */
[----:B01234-:R-:W-:Y:S05]  /*2ce0*/  WARPSYNC.COLLECTIVE R74, `(.L_x_94) ;  /* 0x000000004a087348 */ /* 0x01ffea0003c00000 */
[----:B------:R0:W0:Y:S02]  /*2cf0*/  SHFL.IDX P3, R72, R73, R75, R76 ;  /* 0x0000004b49487389 */ /* 0x000024000006004c */
[----:B01234-:R-:W-:Y:S05]  /*2d00*/  ENDCOLLECTIVE ;  /* 0x000000000000791b */ /* 0x01ffea0003800000 */
.L_x_94:
[----:B------:R-:W-:Y:S05]  /*2d10*/  BSYNC B1 ;  /* 0x0000000000017941 */ /* 0x000fea0003800000 */
.L_x_93:
[----:B------:R-:W-:Y:S05]  /*2d20*/  BRA `(.L_x_95) ;  /* 0xffffffec00707947 */ /* 0x000fea000383ffff */
.L_x_47:
[----:B------:R-:W-:Y:S01]  /*2d30*/  BSSY B1, `(.L_x_96) ;  /* 0x0000007000017945 */ /* 0x000fe20003800000 */
[----:B------:R-:W-:Y:S01]  /*2d40*/  MOV R75, R17 ;  /* 0x00000011004b7202 */ /* 0x000fe20000000f00 */
[----:B------:R-:W-:Y:S02]  /*2d50*/  IMAD.MOV.U32 R76, RZ, RZ, 0x1f ;  /* 0x0000001fff4c7424 */ /* 0x000fe400078e00ff */
[----:B------:R-:W-:-:S07]  /*2d60*/  IMAD.MOV.U32 R74, RZ, RZ, -0x1 ;  /* 0xffffffffff4a7424 */ /* 0x000fce00078e00ff */
[----:B01234-:R-:W-:Y:S05]  /*2d70*/  WARPSYNC.COLLECTIVE R74, `(.L_x_97) ;  /* 0x000000004a087348 */ /* 0x01ffea0003c00000 */
[----:B------:R0:W0:Y:S02]  /*2d80*/  SHFL.IDX P3, R72, R73, R75, R76 ;  /* 0x0000004b49487389 */ /* 0x000024000006004c */
[----:B01234-:R-:W-:Y:S05]  /*2d90*/  ENDCOLLECTIVE ;  /* 0x000000000000791b */ /* 0x01ffea0003800000 */
.L_x_97:
[----:B------:R-:W-:Y:S05]  /*2da0*/  BSYNC B1 ;  /* 0x0000000000017941 */ /* 0x000fea0003800000 */
.L_x_96:
[----:B------:R-:W-:Y:S05]  /*2db0*/  BRA `(.L_x_98) ;  /* 0xffffffec00647947 */ /* 0x000fea000383ffff */
.L_x_49:
[----:B------:R-:W-:Y:S01]  /*2dc0*/  HFMA2 R76, -RZ, RZ, 0, 1.847743988037109375e-06 ;  /* 0x0000001fff4c7431 */ /* 0x000fe200000001ff */
[----:B------:R-:W-:Y:S01]  /*2dd0*/  BSSY B1, `(.L_x_99) ;  /* 0x0000006000017945 */ /* 0x000fe20003800000 */
[----:B------:R-:W-:Y:S02]  /*2de0*/  IMAD.MOV.U32 R75, RZ, RZ, R18 ;  /* 0x000000ffff4b7224 */ /* 0x000fe400078e0012 */
[----:B------:R-:W-:-:S07]  /*2df0*/  IMAD.MOV.U32 R74, RZ, RZ, -0x1 ;  /* 0xffffffffff4a7424 */ /* 0x000fce00078e00ff */
[----:B01234-:R-:W-:Y:S05]  /*2e00*/  WARPSYNC.COLLECTIVE R74, `(.L_x_100) ;  /* 0x000000004a087348 */ /* 0x01ffea0003c00000 */
[----:B------:R0:W0:Y:S02]  /*2e10*/  SHFL.IDX P3, R72, R73, R75, R76 ;  /* 0x0000004b49487389 */ /* 0x000024000006004c */
[----:B01234-:R-:W-:Y:S05]  /*2e20*/  ENDCOLLECTIVE ;  /* 0x000000000000791b */ /* 0x01ffea0003800000 */
.L_x_100:
[----:B------:R-:W-:Y:S05]  /*2e30*/  BSYNC B1 ;  /* 0x0000000000017941 */ /* 0x000fea0003800000 */
.L_x_99:
[----:B------:R-:W-:Y:S05]  /*2e40*/  BRA `(.L_x_101) ;  /* 0xffffffec00587947 */ /* 0x000fea000383ffff */
.L_x_51:
[----:B------:R-:W-:Y:S01]  /*2e50*/  BSSY B1, `(.L_x_102) ;  /* 0x0000007000017945 */ /* 0x000fe20003800000 */
[----:B------:R-:W-:Y:S01]  /*2e60*/  IMAD.MOV.U32 R75, RZ, RZ, R19 ;  /* 0x000000ffff4b7224 */ /* 0x000fe200078e0013 */
[----:B------:R-:W-:Y:S01]  /*2e70*/  MOV R74, 0xffffffff ;  /* 0xffffffff004a7802 */ /* 0x000fe20000000f00 */
[----:B------:R-:W-:-:S07]  /*2e80*/  IMAD.MOV.U32 R76, RZ, RZ, 0x1f ;  /* 0x0000001fff4c7424 */ /* 0x000fce00078e00ff */
[----:B01234-:R-:W-:Y:S05]  /*2e90*/  WARPSYNC.COLLECTIVE R74, `(.L_x_103) ;  /* 0x000000004a087348 */ /* 0x01ffea0003c00000 */
[----:B------:R0:W0:Y:S02]  /*2ea0*/  SHFL.IDX P3, R72, R73, R75, R76 ;  /* 0x0000004b49487389 */ /* 0x000024000006004c */
[----:B01234-:R-:W-:Y:S05]  /*2eb0*/  ENDCOLLECTIVE ;  /* 0x000000000000791b */ /* 0x01ffea0003800000 */
.L_x_103:
[----:B------:R-:W-:Y:S05]  /*2ec0*/  BSYNC B1 ;  /* 0x0000000000017941 */ /* 0x000fea0003800000 */
.L_x_102:
[----:B------:R-:W-:Y:S05]  /*2ed0*/  BRA `(.L_x_104) ;  /* 0xffffffec004c7947 */ /* 0x000fea000383ffff */
.L_x_53:
[----:B------:R-:W-:Y:S01]  /*2ee0*/  BSSY B1, `(.L_x_105) ;  /* 0x0000007000017945 */ /* 0x000fe20003800000 */
[----:B------:R-:W-:Y:S02]  /*2ef0*/  IMAD.MOV.U32 R75, RZ, RZ, R24 ;  /* 0x000000ffff4b7224 */ /* 0x000fe400078e0018 */
[----:B------:R-:W-:Y:S02]  /*2f00*/  IMAD.MOV.U32 R76, RZ, RZ, 0x1f ;  /* 0x0000001fff4c7424 */ /* 0x000fe400078e00ff */
[----:B------:R-:W-:-:S07]  /*2f10*/  IMAD.MOV.U32 R74, RZ, RZ, -0x1 ;  /* 0xffffffffff4a7424 */ /* 0x000fce00078e00ff */
[----:B01234-:R-:W-:Y:S05]  /*2f20*/  WARPSYNC.COLLECTIVE R74, `(.L_x_106) ;  /* 0x000000004a087348 */ /* 0x01ffea0003c00000 */
[----:B------:R0:W0:Y:S02]  /*2f30*/  SHFL.IDX P3, R72, R73, R75, R76 ;  /* 0x0000004b49487389 */ /* 0x000024000006004c */
[----:B01234-:R-:W-:Y:S05]  /*2f40*/  ENDCOLLECTIVE ;  /* 0x000000000000791b */ /* 0x01ffea0003800000 */
.L_x_106:
[----:B------:R-:W-:Y:S05]  /*2f50*/  BSYNC B1 ;  /* 0x0000000000017941 */ /* 0x000fea0003800000 */
.L_x_105:
[----:B------:R-:W-:Y:S05]  /*2f60*/  BRA `(.L_x_107) ;  /* 0xffffffec00407947 */ /* 0x000fea000383ffff */
.L_x_55:
[----:B------:R-:W-:Y:S01]  /*2f70*/  BSSY B1, `(.L_x_108) ;  /* 0x0000007000017945 */ /* 0x000fe20003800000 */
[----:B------:R-:W-:Y:S01]  /*2f80*/  MOV R75, R25 ;  /* 0x00000019004b7202 */ /* 0x000fe20000000f00 */
[----:B------:R-:W-:Y:S02]  /*2f90*/  IMAD.MOV.U32 R76, RZ, RZ, 0x1f ;  /* 0x0000001fff4c7424 */ /* 0x000fe400078e00ff */
[----:B------:R-:W-:-:S07]  /*2fa0*/  IMAD.MOV.U32 R74, RZ, RZ, -0x1 ;  /* 0xffffffffff4a7424 */ /* 0x000fce00078e00ff */
[----:B01234-:R-:W-:Y:S05]  /*2fb0*/  WARPSYNC.COLLECTIVE R74, `(.L_x_109) ;  /* 0x000000004a087348 */ /* 0x01ffea0003c00000 */
[----:B------:R0:W0:Y:S02]  /*2fc0*/  SHFL.IDX P3, R72, R73, R75, R76 ;  /* 0x0000004b49487389 */ /* 0x000024000006004c */
[----:B01234-:R-:W-:Y:S05]  /*2fd0*/  ENDCOLLECTIVE ;  /* 0x000000000000791b */ /* 0x01ffea0003800000 */
.L_x_109:
[----:B------:R-:W-:Y:S05]  /*2fe0*/  BSYNC B1 ;  /* 0x0000000000017941 */ /* 0x000fea0003800000 */
.L_x_108:
[----:B------:R-:W-:Y:S05]  /*2ff0*/  BRA `(.L_x_110) ;  /* 0xffffffec00347947 */ /* 0x000fea000383ffff */
.L_x_57:
[----:B------:R-:W-:Y:S01]  /*3000*/  HFMA2 R76, -RZ, RZ, 0, 1.847743988037109375e-06 ;  /* 0x0000001fff4c7431 */ /* 0x000fe200000001ff */
[----:B------:R-:W-:Y:S01]  /*3010*/  BSSY B1, `(.L_x_111) ;  /* 0x0000006000017945 */ /* 0x000fe20003800000 */
[----:B------:R-:W-:Y:S02]  /*3020*/  IMAD.MOV.U32 R75, RZ, RZ, R26 ;  /* 0x000000ffff4b7224 */ /* 0x000fe400078e001a */
[----:B------:R-:W-:-:S07]  /*3030*/  IMAD.MOV.U32 R74, RZ, RZ, -0x1 ;  /* 0xffffffffff4a7424 */ /* 0x000fce00078e00ff */
[----:B01234-:R-:W-:Y:S05]  /*3040*/  WARPSYNC.COLLECTIVE R74, `(.L_x_112) ;  /* 0x000000004a087348 */ /* 0x01ffea0003c00000 */
[----:B------:R0:W0:Y:S02]  /*3050*/  SHFL.IDX P3, R72, R73, R75, R76 ;  /* 0x0000004b49487389 */ /* 0x000024000006004c */
[----:B01234-:R-:W-:Y:S05]  /*3060*/  ENDCOLLECTIVE ;  /* 0x000000000000791b */ /* 0x01ffea0003800000 */
.L_x_112:
[----:B------:R-:W-:Y:S05]  /*3070*/  BSYNC B1 ;  /* 0x0000000000017941 */ /* 0x000fea0003800000 */
.L_x_111:
[----:B------:R-:W-:Y:S01]  /*3080*/  IMAD.MOV.U32 R66, RZ, RZ, R72 ;  /* 0x000000ffff427224 */ /* 0x000fe200078e0048 */
[----:B------:R-:W-:Y:S06]  /*3090*/  BRA `(.L_x_113) ;  /* 0xffffffec00247947 */ /* 0x000fec000383ffff */
        .weak           $__internal_1_$__cuda_sm20_div_s16
        .type           $__internal_1_$__cuda_sm20_div_s16,@function
        .size           $__internal_1_$__cuda_sm20_div_s16,($__internal_2_$__cuda_sm20_div_u16 - $__internal_1_$__cuda_sm20_div_s16)
$__internal_1_$__cuda_sm20_div_s16:
[----:B------:R-:W-:Y:S01]  /*30a0*/  IABS R41, R21 ;  /* 0x0000001500297213 */ /* 0x000fe20000000000 */
[----:B------:R-:W-:-:S03]  /*30b0*/  IMAD.MOV.U32 R22, RZ, RZ, 0x4b800000 ;  /* 0x4b800000ff167424 */ /* 0x000fc600078e00ff */
[----:B------:R-:W0:Y:S02]  /*30c0*/  I2F.U16 R20, R41 ;  /* 0x0000002900147306 */ /* 0x000e240000101000 */
[C---:B0-----:R-:W-:Y:S02]  /*30d0*/  FSETP.GEU.AND P1, PT, |R20|.reuse, 1.175494350822287508e-38, PT ;  /* 0x008000001400780b */ /* 0x041fe40003f2e200 */
[----:B------:R-:W-:Y:S02]  /*30e0*/  FSETP.GT.AND P0, PT, |R20|, 8.50705917302346158658e+37, PT ;  /* 0x7e8000001400780b */ /* 0x000fe40003f04200 */
[----:B------:R-:W-:-:S04]  /*30f0*/  FSEL R22, R22, 1, !P1 ;  /* 0x3f80000016167808 */ /* 0x000fc80004800000 */
[----:B------:R-:W-:Y:S02]  /*3100*/  FSEL R23, R22, 0.25, !P0 ;  /* 0x3e80000016177808 */ /* 0x000fe40004000000 */
[----:B------:R-:W-:-:S03]  /*3110*/  ISETP.NE.AND P0, PT, R21, RZ, PT ;  /* 0x000000ff1500720c */ /* 0x000fc60003f05270 */
[----:B------:R-:W-:Y:S01]  /*3120*/  FMUL R22, R20, R23 ;  /* 0x0000001714167220 */ /* 0x000fe20000400000 */
[----:B------:R-:W-:-:S05]  /*3130*/  I2FP.F32.U32.RZ R20, 0x80 ;  /* 0x0000008000147845 */ /* 0x000fca000020d000 */
[----:B------:R-:W0:Y:S02]  /*3140*/  MUFU.RCP R22, R22 ;  /* 0x0000001600167308 */ /* 0x000e240000001000 */
[----:B0-----:R-:W-:-:S05]  /*3150*/  FMUL R23, R23, R22 ;  /* 0x0000001617177220 */ /* 0x001fca0000400000 */
[----:B------:R-:W-:-:S05]  /*3160*/  IADD3 R23, PT, PT, R23, 0x2, RZ ;  /* 0x0000000217177810 */ /* 0x000fca0007ffe0ff */
[----:B------:R-:W-:Y:S01]  /*3170*/  FMUL.RZ R23, R20, R23 ;  /* 0x0000001714177220 */ /* 0x000fe2000040c000 */
[----:B------:R-:W-:-:S04]  /*3180*/  LOP3.LUT R20, R21, 0x80, RZ, 0x3c, !PT ;  /* 0x0000008015147812 */ /* 0x000fc800078e3cff */
[----:B------:R-:W-:Y:S01]  /*3190*/  SHF.R.U32.HI R20, RZ, 0x1f, R20 ;  /* 0x0000001fff147819 */ /* 0x000fe20000011614 */
[----:B------:R-:W0:Y:S04]  /*31a0*/  F2I.U32.TRUNC.NTZ R23, R23 ;  /* 0x0000001700177305 */ /* 0x000e28000020f000 */
[----:B------:R-:W-:-:S05]  /*31b0*/  IMAD.MOV R42, RZ, RZ, -R20 ;  /* 0x000000ffff2a7224 */ /* 0x000fca00078e0a14 */
[----:B0-----:R-:W-:-:S05]  /*31c0*/  LOP3.LUT R21, R42, 0xffff, R23, 0x78, !PT ;  /* 0x0000ffff2a157812 */ /* 0x001fca00078e7817 */
[----:B------:R-:W-:Y:S01]  /*31d0*/  IMAD.IADD R22, R20, 0x1, R21 ;  /* 0x0000000114167824 */ /* 0x000fe200078e0215 */
[----:B------:R-:W-:Y:S01]  /*31e0*/  MOV R20, R40 ;  /* 0x0000002800147202 */ /* 0x000fe20000000f00 */
[----:B------:R-:W-:Y:S02]  /*31f0*/  IMAD.MOV.U32 R21, RZ, RZ, 0x0 ;  /* 0x00000000ff157424 */ /* 0x000fe400078e00ff */
[----:B------:R-:W-:Y:S02]  /*3200*/  @!P0 IMAD.MOV.U32 R22, RZ, RZ, -0x1 ;  /* 0xffffffffff168424 */ /* 0x000fe400078e00ff */
[----:B------:R-:W-:Y:S05]  /*3210*/  RET.REL.NODEC R20 `(_Z9cuda_gemmIiLi128ELi4ELi1ELi4096ELi128ELi128ELi64ELi1ELi0EEviiiPT_S1_S1_iii) ;  /* 0xffffffcc14787950 */ /* 0x000fea0003c3ffff */
        .weak           $__internal_2_$__cuda_sm20_div_u16
        .type           $__internal_2_$__cuda_sm20_div_u16,@function
        .size           $__internal_2_$__cuda_sm20_div_u16,(.L_x_38505 - $__internal_2_$__cuda_sm20_div_u16)
$__internal_2_$__cuda_sm20_div_u16:
[----:B------:R-:W0:Y:S01]  /*3220*/  I2F.U16 R10, R8 ;  /* 0x00000008000a7306 */ /* 0x000e220000101000 */
[----:B------:R-:W-:Y:S01]  /*3230*/  IMAD.MOV.U32 R11, RZ, RZ, 0x4b800000 ;  /* 0x4b800000ff0b7424 */ /* 0x000fe200078e00ff */
[----:B------:R-:W-:Y:S02]  /*3240*/  I2FP.F32.U32.RZ R9, R9 ;  /* 0x0000000900097245 */ /* 0x000fe4000020d000 */
[C---:B0-----:R-:W-:Y:S02]  /*3250*/  FSETP.GEU.AND P1, PT, |R10|.reuse, 1.175494350822287508e-38, PT ;  /* 0x008000000a00780b */ /* 0x041fe40003f2e200 */
[----:B------:R-:W-:Y:S02]  /*3260*/  FSETP.GT.AND P0, PT, |R10|, 8.50705917302346158658e+37, PT ;  /* 0x7e8000000a00780b */ /* 0x000fe40003f04200 */
[----:B------:R-:W-:-:S04]  /*3270*/  FSEL R11, R11, 1, !P1 ;  /* 0x3f8000000b0b7808 */ /* 0x000fc80004800000 */
[----:B------:R-:W-:Y:S02]  /*3280*/  FSEL R11, R11, 0.25, !P0 ;  /* 0x3e8000000b0b7808 */ /* 0x000fe40004000000 */
[----:B------:R-:W-:Y:S01]  /*3290*/  ISETP.NE.U32.AND P0, PT, R8, RZ, PT ;  /* 0x000000ff0800720c */ /* 0x000fe20003f05070 */
[----:B------:R-:W-:Y:S02]  /*32a0*/  IMAD.MOV.U32 R8, RZ, RZ, R13 ;  /* 0x000000ffff087224 */ /* 0x000fe400078e000d */
[----:B------:R-:W-:-:S06]  /*32b0*/  FMUL R10, R10, R11 ;  /* 0x0000000b0a0a7220 */ /* 0x000fcc0000400000 */
[----:B------:R-:W0:Y:S02]  /*32c0*/  MUFU.RCP R10, R10 ;  /* 0x0000000a000a7308 */ /* 0x000e240000001000 */
[----:B0-----:R-:W-:-:S04]  /*32d0*/  FMUL R11, R11, R10 ;  /* 0x0000000a0b0b7220 */ /* 0x001fc80000400000 */
[----:B------:R-:W-:-:S04]  /*32e0*/  VIADD R12, R11, 0x2 ;  /* 0x000000020b0c7836 */ /* 0x000fc80000000000 */
[----:B------:R-:W-:Y:S01]  /*32f0*/  FMUL.RZ R12, R9, R12 ;  /* 0x0000000c090c7220 */ /* 0x000fe2000040c000 */
[----:B------:R-:W-:-:S05]  /*3300*/  IMAD.MOV.U32 R9, RZ, RZ, 0x0 ;  /* 0x00000000ff097424 */ /* 0x000fca00078e00ff */
[----:B------:R-:W0:Y:S02]  /*3310*/  F2I.U32.TRUNC.NTZ R12, R12 ;  /* 0x0000000c000c7305 */ /* 0x000e24000020f000 */
[----:B0-----:R-:W-:Y:S02]  /*3320*/  LOP3.LUT R30, R12, 0xffff, RZ, 0xc0, !PT ;  /* 0x0000ffff0c1e7812 */ /* 0x001fe400078ec0ff */
[----:B------:R-:W-:Y:S01]  /*3330*/  @!P0 MOV R30, 0xffffffff ;  /* 0xffffffff001e8802 */ /* 0x000fe20000000f00 */
[----:B------:R-:W-:Y:S06]  /*3340*/  RET.REL.NODEC R8 `(_Z9cuda_gemmIiLi128ELi4ELi1ELi4096ELi128ELi128ELi64ELi1ELi0EEviiiPT_S1_S1_iii) ;  /* 0xffffffcc082c7950 */ /* 0x000fec0003c3ffff */
.L_x_114:
        /* <DEDUP_REMOVED lines=11> */
.L_x_38505:


//--------------------- .text._Z9cuda_gemmIiLi128ELi4ELi1ELi4096ELi128ELi128ELi64ELi0ELi1EEviiiPT_S1_S1_iii --------------------------
	.section	.text._Z9cuda_gemmIiLi128ELi4ELi1ELi4096ELi128ELi128ELi64ELi0ELi1EEviiiPT_S1_S1_iii,"ax",@progbits
	.align	128
        .global         _Z9cuda_gemmIiLi128ELi4ELi1ELi4096ELi128ELi128ELi64ELi0ELi1EEviiiPT_S1_S1_iii
        .type           _Z9cuda_gemmIiLi128ELi4ELi1ELi4096ELi128ELi128ELi64ELi0ELi1EEviiiPT_S1_S1_iii,@function
        .size           _Z9cuda_gemmIiLi128ELi4ELi1ELi4096ELi128ELi128ELi64ELi0ELi1EEviiiPT_S1_S1_iii,(.L_x_38506 - _Z9cuda_gemmIiLi128ELi4ELi1ELi4096ELi128ELi128ELi64ELi0ELi1EEviiiPT_S1_S1_iii)
        .other          _Z9cuda_gemmIiLi128ELi4ELi1ELi4096ELi128ELi128ELi64ELi0ELi1EEviiiPT_S1_S1_iii,@"STO_CUDA_ENTRY STV_DEFAULT"
_Z9cuda_gemmIiLi128ELi4ELi1ELi4096ELi128ELi128ELi64ELi0ELi1EEviiiPT_S1_S1_iii:
.text._Z9cuda_gemmIiLi128ELi4ELi1ELi4096ELi128ELi128ELi64ELi0ELi1EEviiiPT_S1_S1_iii:
[----:B------:R-:W-:Y:S08]  /*0000*/  LDC R1, c[0x0][0x37c] ;  /* 0x0000df00ff017b82 */ /* 0x000ff00000000800 */
[----:B------:R-:W0:Y:S01]  /*0010*/  S2UR UR8, SR_CTAID.Y ;  /* 0x00000000000879c3 */ /* 0x000e220000002600 */
[----:B------:R-:W1:Y:S02]  /*0020*/  LDCU UR10, c[0x0][0x374] ;  /* 0x00006e80ff0a77ac */ /* 0x000e640008000800 */
[----:B-1----:R-:W-:-:S04]  /*0030*/  USHF.L.U32 UR4, UR10, 0x2, URZ ;  /* 0x000000020a047899 */ /* 0x002fc800080006ff */
[----:B0-----:R-:W-:-:S06]  /*0040*/  UISETP.GE.U32.AND UP0, UPT, UR8, UR4, UPT ;  /* 0x000000040800728c */ /* 0x001fcc000bf06070 */
[----:B------:R-:W-:-:S13]  /*0050*/  PLOP3.LUT P0, PT, PT, PT, UP0, 0x80, 0x8 ;  /* 0x000000000008781c */ /* 0x000fda0003f0f008 */
[----:B------:R-:W-:Y:S05]  /*0060*/  @P0 EXIT ;  /* 0x000000000000094d */ /* 0x000fea0003800000 */
[----:B------:R-:W0:Y:S01]  /*0070*/  S2R R0, SR_TID.X ;  /* 0x0000000000007919 */ /* 0x000e220000002100 */
[----:B------:R-:W1:Y:S01]  /*0080*/  S2UR UR7, SR_CTAID.X ;  /* 0x00000000000779c3 */ /* 0x000e620000002500 */
[----:B------:R-:W2:Y:S01]  /*0090*/  LDCU UR12, c[0x0][0x360] ;  /* 0x00006c00ff0c77ac */ /* 0x000ea20008000800 */
[----:B------:R-:W-:Y:S01]  /*00a0*/  MOV R8, 0x400 ;  /* 0x0000040000087802 */ /* 0x000fe20000000f00 */
[----:B------:R-:W3:Y:S01]  /*00b0*/  S2R R3, SR_CgaCtaId ;  /* 0x0000000000037919 */ /* 0x000ee20000008800 */
[----:B------:R-:W-:Y:S01]  /*00c0*/  MOV R11, 0x270 ;  /* 0x00000270000b7802 */ /* 0x000fe20000000f00 */
[----:B------:R-:W4:Y:S03]  /*00d0*/  LDCU UR6, c[0x0][0x388] ;  /* 0x00007100ff0677ac */ /* 0x000f260008000800 */
[----:B------:R-:W3:Y:S01]  /*00e0*/  S2UR UR11, SR_CTAID.Z ;  /* 0x00000000000b79c3 */ /* 0x000ee20000002700 */
[----:B--2---:R-:W-:-:S02]  /*00f0*/  ULOP3.LUT UR9, UR12, 0xffff, URZ, 0xc0, !UPT ;  /* 0x0000ffff0c097892 */ /* 0x004fc4000f8ec0ff */
[----:B----4-:R-:W-:Y:S02]  /*0100*/  ULEA.HI UR6, UR6, UR6, URZ, 0x1 ;  /* 0x0000000606067291 */ /* 0x010fe4000f8f08ff */
[----:B-1----:R-:W-:Y:S02]  /*0110*/  USHF.L.U32 UR5, UR7, 0x6, URZ ;  /* 0x0000000607057899 */ /* 0x002fe400080006ff */
[----:B------:R-:W-:Y:S02]  /*0120*/  ULOP3.LUT UR4, UR7, 0x1, URZ, 0xc0, !UPT ;  /* 0x0000000107047892 */ /* 0x000fe4000f8ec0ff */
[----:B------:R-:W-:Y:S01]  /*0130*/  ULOP3.LUT UR5, UR5, 0x40, URZ, 0xc0, !UPT ;  /* 0x0000004005057892 */ /* 0x000fe2000f8ec0ff */
[C---:B0-----:R-:W-:Y:S01]  /*0140*/  VIADD R2, R0.reuse, UR12 ;  /* 0x0000000c00027c36 */ /* 0x041fe20008000000 */
[----:B------:R-:W-:Y:S01]  /*0150*/  SHF.R.U32.HI R5, RZ, 0x1, R0 ;  /* 0x00000001ff057819 */ /* 0x000fe20000011600 */
[C---:B------:R-:W-:Y:S01]  /*0160*/  IMAD.SHL.U32 R17, R0.reuse, 0x10, RZ ;  /* 0x0000001000117824 */ /* 0x040fe200078e00ff */
[----:B------:R-:W-:Y:S01]  /*0170*/  USHF.L.U32 UR7, UR7, 0x4, URZ ;  /* 0x0000000407077899 */ /* 0x000fe200080006ff */
[----:B---3--:R-:W-:Y:S01]  /*0180*/  LEA R4, R3, R8, 0x18 ;  /* 0x0000000803047211 */ /* 0x008fe200078ec0ff */
[----:B------:R-:W-:Y:S01]  /*0190*/  IMAD.U32 R7, RZ, RZ, UR5 ;  /* 0x00000005ff077e24 */ /* 0x000fe2000f8e00ff */
[----:B------:R-:W-:Y:S01]  /*01a0*/  LOP3.LUT R3, R0, 0xf, RZ, 0xc0, !PT ;  /* 0x0000000f00037812 */ /* 0x000fe200078ec0ff */
[----:B------:R-:W-:Y:S01]  /*01b0*/  USHF.R.S32.HI UR6, URZ, 0x1, UR6 ;  /* 0x00000001ff067899 */ /* 0x000fe20008011406 */
[----:B------:R-:W-:Y:S01]  /*01c0*/  LOP3.LUT R6, R2, 0x7ff, RZ, 0x3c, !PT ;  /* 0x000007ff02067812 */ /* 0x000fe200078e3cff */
[----:B------:R-:W-:Y:S01]  /*01d0*/  ULOP3.LUT UR7, UR7, 0xffffffe0, URZ, 0xc0, !UPT ;  /* 0xffffffe007077892 */ /* 0x000fe2000f8ec0ff */
[----:B------:R-:W-:Y:S01]  /*01e0*/  LOP3.LUT R17, R17, 0x10, RZ, 0xc0, !PT ;  /* 0x0000001011117812 */ /* 0x000fe200078ec0ff */
[----:B------:R-:W-:Y:S01]  /*01f0*/  IMAD R3, R3, 0x84, R4 ;  /* 0x0000008403037824 */ /* 0x000fe200078e0204 */
[----:B------:R-:W-:Y:S01]  /*0200*/  LOP3.LUT R2, R5, 0x1f, RZ, 0xc0, !PT ;  /* 0x0000001f05027812 */ /* 0x000fe200078ec0ff */
[----:B------:R-:W-:Y:S01]  /*0210*/  UIMAD UR6, UR4, UR6, UR7 ;  /* 0x00000006040672a4 */ /* 0x000fe2000f8e0207 */
[----:B------:R-:W-:-:S02]  /*0220*/  LOP3.LUT R6, R6, 0xffff, RZ, 0xc0, !PT ;  /* 0x0000ffff06067812 */ /* 0x000fc400078ec0ff */
[----:B------:R-:W-:Y:S01]  /*0230*/  LOP3.LUT R4, R7, 0xf, R0, 0xf8, !PT ;  /* 0x0000000f07047812 */ /* 0x000fe200078ef800 */
[----:B------:R-:W-:Y:S01]  /*0240*/  IMAD R16, R2, 0x20, R17 ;  /* 0x0000002002107824 */ /* 0x000fe200078e0211 */
[----:B------:R-:W-:-:S07]  /*0250*/  UMOV UR4, UR8 ;  /* 0x0000000800047c82 */ /* 0x000fce0008000000 */
[----:B------:R-:W-:Y:S05]  /*0260*/  CALL.REL.NOINC `($__internal_3_$__cuda_sm20_div_u16) ;  /* 0x0000001400c87944 */ /* 0x000fea0003c00000 */
[----:B------:R-:W0:Y:S01]  /*0270*/  S2R R9, SR_CgaCtaId ;  /* 0x0000000000097919 */ /* 0x000e220000008800 */
[----:B------:R-:W-:Y:S01]  /*0280*/  VIADD R44, R8, 0x880 ;  /* 0x00000880082c7836 */ /* 0x000fe20000000000 */
[C---:B------:R-:W-:Y:S01]  /*0290*/  IADD3 R13, PT, PT, R5.reuse, 0x7, RZ ;  /* 0x00000007050d7810 */ /* 0x040fe20007ffe0ff */
[C---:B------:R-:W-:Y:S01]  /*02a0*/  VIADD R12, R5.reuse, 0x6 ;  /* 0x00000006050c7836 */ /* 0x040fe20000000000 */
[C---:B------:R-:W-:Y:S01]  /*02b0*/  IADD3 R7, PT, PT, R5.reuse, 0x1, RZ ;  /* 0x0000000105077810 */ /* 0x040fe20007ffe0ff */
[C---:B------:R-:W-:Y:S01]  /*02c0*/  VIADD R8, R5.reuse, 0x2 ;  /* 0x0000000205087836 */ /* 0x040fe20000000000 */
[C---:B------:R-:W-:Y:S01]  /*02d0*/  IADD3 R23, PT, PT, R5.reuse, 0xe, RZ ;  /* 0x0000000e05177810 */ /* 0x040fe20007ffe0ff */
        /* <DEDUP_REMOVED lines=9> */
[C---:B------:R-:W-:Y:S01]  /*0370*/  LOP3.LUT R6, R5.reuse, 0xf, RZ, 0xc0, !PT ;  /* 0x0000000f05067812 */ /* 0x040fe200078ec0ff */
[----:B------:R-:W-:Y:S01]  /*0380*/  VIADD R20, R5, 0xc ;  /* 0x0000000c05147836 */ /* 0x000fe20000000000 */
[----:B------:R-:W-:Y:S01]  /*0390*/  LOP3.LUT R7, R7, 0xf, RZ, 0xc0, !PT ;  /* 0x0000000f07077812 */ /* 0x000fe200078ec0ff */
[C---:B------:R-:W-:Y:S01]  /*03a0*/  VIADD R22, R5.reuse, 0xd ;  /* 0x0000000d05167836 */ /* 0x040fe20000000000 */
        /* <DEDUP_REMOVED lines=8> */
[----:B0-----:R-:W-:Y:S01]  /*0430*/  LEA R44, R9, R44, 0x18 ;  /* 0x0000002c092c7211 */ /* 0x001fe200078ec0ff */
[----:B------:R-:W-:Y:S01]  /*0440*/  VIADD R9, R5, 0x3 ;  /* 0x0000000305097836 */ /* 0x000fe20000000000 */
[----:B------:R-:W-:Y:S02]  /*0450*/  LOP3.LUT R23, R23, 0xf, RZ, 0xc0, !PT ;  /* 0x0000000f17177812 */ /* 0x000fe400078ec0ff */
[----:B------:R-:W-:-:S02]  /*0460*/  LOP3.LUT R37, R16, R12, RZ, 0xfc, !PT ;  /* 0x0000000c10257212 */ /* 0x000fc400078efcff */
[----:B------:R-:W-:Y:S02]  /*0470*/  LOP3.LUT R9, R9, 0xf, RZ, 0xc0, !PT ;  /* 0x0000000f09097812 */ /* 0x000fe400078ec0ff */
[----:B------:R-:W-:Y:S01]  /*0480*/  LOP3.LUT R24, R24, 0xf, RZ, 0xc0, !PT ;  /* 0x0000000f18187812 */ /* 0x000fe200078ec0ff */
[--C-:B------:R-:W-:Y:S01]  /*0490*/  IMAD R36, R37, 0x4, R44.reuse ;  /* 0x0000000425247824 */ /* 0x100fe200078e022c */
[C---:B------:R-:W-:Y:S02]  /*04a0*/  LOP3.LUT R29, R16.reuse, R8, RZ, 0xfc, !PT ;  /* 0x00000008101d7212 */ /* 0x040fe400078efcff */
[C---:B------:R-:W-:Y:S02]  /*04b0*/  LOP3.LUT R39, R16.reuse, R13, RZ, 0xfc, !PT ;  /* 0x0000000d10277212 */ /* 0x040fe400078efcff */
[C---:B------:R-:W-:Y:S01]  /*04c0*/  LOP3.LUT R41, R16.reuse, R14, RZ, 0xfc, !PT ;  /* 0x0000000e10297212 */ /* 0x040fe200078efcff */
[--C-:B------:R-:W-:Y:S01]  /*04d0*/  IMAD R28, R29, 0x4, R44.reuse ;  /* 0x000000041d1c7824 */ /* 0x100fe200078e022c */
[C---:B------:R-:W-:Y:S01]  /*04e0*/  LOP3.LUT R19, R16.reuse, 0xf, R5, 0xf8, !PT ;  /* 0x0000000f10137812 */ /* 0x040fe200078ef805 */
[----:B------:R-:W-:Y:S01]  /*04f0*/  IMAD R37, R39, 0x4, R44 ;  /* 0x0000000427257824 */ /* 0x000fe200078e022c */
[C---:B------:R-:W-:Y:S01]  /*0500*/  LOP3.LUT R25, R16.reuse, 0x8, R6, 0xf6, !PT ;  /* 0x0000000810197812 */ /* 0x040fe200078ef606 */
        /* <DEDUP_REMOVED lines=8> */
[C---:B------:R-:W-:Y:S01]  /*0590*/  LOP3.LUT R43, R16.reuse, R15, RZ, 0xfc, !PT ;  /* 0x0000000f102b7212 */ /* 0x040fe200078efcff */
[--C-:B------:R-:W-:Y:S01]  /*05a0*/  IMAD R30, R33, 0x4, R44.reuse ;  /* 0x00000004211e7824 */ /* 0x100fe200078e022c */
[C---:B------:R-:W-:Y:S02]  /*05b0*/  LOP3.LUT R47, R16.reuse, R18, RZ, 0xfc, !PT ;  /* 0x00000012102f7212 */ /* 0x040fe400078efcff */
[C---:B------:R-:W-:Y:S02]  /*05c0*/  LOP3.LUT R49, R16.reuse, R21, RZ, 0xfc, !PT ;  /* 0x0000001510317212 */ /* 0x040fe400078efcff */
[C---:B------:R-:W-:Y:S01]  /*05d0*/  LOP3.LUT R51, R16.reuse, R22, RZ, 0xfc, !PT ;  /* 0x0000001610337212 */ /* 0x040fe200078efcff */
[--C-:B------:R-:W-:Y:S01]  /*05e0*/  IMAD R40, R47, 0x4, R44.reuse ;  /* 0x000000042f287824 */ /* 0x100fe200078e022c */
[C---:B------:R-:W-:Y:S01]  /*05f0*/  LOP3.LUT R53, R16.reuse, R23, RZ, 0xfc, !PT ;  /* 0x0000001710357212 */ /* 0x040fe200078efcff */
        /* <DEDUP_REMOVED lines=22> */
[----:B------:R-:W-:Y:S02]  /*0760*/  LOP3.LUT R24, R17, R24, RZ, 0xfc, !PT ;  /* 0x0000001811187212 */ /* 0x000fe400078efcff */
[----:B------:R-:W-:Y:S02]  /*0770*/  LEA R44, R55, R44, 0x2 ;  /* 0x0000002c372c7211 */ /* 0x000fe400078e10ff */
[----:B-1----:R-:W-:-:S07]  /*0780*/  LOP3.LUT R45, R45, 0x3, RZ, 0xc0, !PT ;  /* 0x000000032d2d7812 */ /* 0x002fce00078ec0ff */
.L_x_129:
[----:B------:R-:W-:Y:S01]  /*0790*/  ISETP.NE.AND P0, PT, R45, 0x2, PT ;  /* 0x000000022d00780c */ /* 0x000fe20003f05270 */
[----:B------:R-:W-:Y:S01]  /*07a0*/  BSSY.RECONVERGENT B0, `(.L_x_115) ;  /* 0x0000015000007945 */ /* 0x000fe20003800200 */
[----:B0-----:R-:W-:-:S11]  /*07b0*/  IMAD.MOV.U32 R16, RZ, RZ, R0 ;  /* 0x000000ffff107224 */ /* 0x001fd600078e0000 */
        /* <DEDUP_REMOVED lines=11> */
[----:B------:R-:W-:Y:S02]  /*0870*/  IMAD.U32 R18, RZ, RZ, UR12 ;  /* 0x0000000cff127e24 */ /* 0x000fe4000f8e00ff */
[----:B------:R-:W-:Y:S02]  /*0880*/  IMAD.U32 R19, RZ, RZ, UR12 ;  /* 0x0000000cff137e24 */ /* 0x000fe4000f8e00ff */
[----:B------:R-:W-:Y:S01]  /*0890*/  VIADD R16, R16, UR12 ;  /* 0x0000000c10107c36 */ /* 0x000fe20008000000 */
[----:B------:R-:W-:-:S05]  /*08a0*/  LEA R18, R18, R17, 0x2 ;  /* 0x0000001112127211 */ /* 0x000fca00078e10ff */
[----:B------:R1:W-:Y:S02]  /*08b0*/  STS [R18], RZ ;  /* 0x000000ff12007388 */ /* 0x0003e40000000800 */
[----:B0-----:R-:W-:Y:S02]  /*08c0*/  @P0 IMAD R17, R19, 0x4, R18 ;  /* 0x0000000413110824 */ /* 0x001fe400078e0212 */
[----:B------:R-:W-:-:S03]  /*08d0*/  @P0 VIADD R16, R16, UR12 ;  /* 0x0000000c10100c36 */ /* 0x000fc60008000000 */
[----:B------:R1:W-:Y:S04]  /*08e0*/  @P0 STS [R17], RZ ;  /* 0x000000ff11000388 */ /* 0x0003e80000000800 */
.L_x_116:
[----:B------:R-:W-:Y:S05]  /*08f0*/  BSYNC.RECONVERGENT B0 ;  /* 0x0000000000007941 */ /* 0x000fea0003800200 */
.L_x_115:
[----:B------:R-:W2:Y:S01]  /*0900*/  S2UR UR7, SR_CgaCtaId ;  /* 0x00000000000779c3 */ /* 0x000ea20000008800 */
[----:B------:R-:W-:Y:S01]  /*0910*/  UMOV UR5, 0x400 ;  /* 0x0000040000057882 */ /* 0x000fe20000000000 */
[----:B------:R-:W-:Y:S01]  /*0920*/  BSSY.RECONVERGENT B0, `(.L_x_117) ;  /* 0x0000013000007945 */ /* 0x000fe20003800200 */
[----:B------:R-:W-:-:S04]  /*0930*/  UIADD3 UR5, UPT, UPT, UR5, 0x1880, URZ ;  /* 0x0000188005057890 */ /* 0x000fc8000fffe0ff */
[----:B--2---:R-:W-:-:S06]  /*0940*/  ULEA UR5, UR7, UR5, 0x18 ;  /* 0x0000000507057291 */ /* 0x004fcc000f8ec0ff */
[----:B01----:R-:W-:-:S07]  /*0950*/  LEA R17, R16, UR5, 0x2 ;  /* 0x0000000510117c11 */ /* 0x003fce000f8e10ff */
.L_x_118:
[----:B------:R-:W-:Y:S01]  /*0960*/  IMAD.U32 R18, RZ, RZ, UR12 ;  /* 0x0000000cff127e24 */ /* 0x000fe2000f8e00ff */
[----:B------:R-:W-:Y:S01]  /*0970*/  MOV R32, UR12 ;  /* 0x0000000c00207c02 */ /* 0x000fe20008000f00 */
[----:B------:R-:W-:Y:S01]  /*0980*/  IMAD.U32 R34, RZ, RZ, UR12 ;  /* 0x0000000cff227e24 */ /* 0x000fe2000f8e00ff */
[----:B------:R0:W-:Y:S01]  /*0990*/  STS [R17], RZ ;  /* 0x000000ff11007388 */ /* 0x0001e20000000800 */
[--C-:B------:R-:W-:Y:S02]  /*09a0*/  IMAD R18, R18, 0x4, R17.reuse ;  /* 0x0000000412127824 */ /* 0x100fe400078e0211 */
[--C-:B------:R-:W-:Y:S02]  /*09b0*/  IMAD R19, R32, 0x8, R17.reuse ;  /* 0x0000000820137824 */ /* 0x100fe400078e0211 */
[----:B------:R-:W-:Y:S01]  /*09c0*/  IMAD R32, R34, 0xc, R17 ;  /* 0x0000000c22207824 */ /* 0x000fe200078e0211 */
[----:B------:R1:W-:Y:S01]  /*09d0*/  STS [R18], RZ ;  /* 0x000000ff12007388 */ /* 0x0003e20000000800 */
[----:B------:R-:W-:-:S02]  /*09e0*/  IMAD.U32 R33, RZ, RZ, UR12 ;  /* 0x0000000cff217e24 */ /* 0x000fc4000f8e00ff */
[----:B0-----:R-:W-:Y:S01]  /*09f0*/  IMAD R17, R34, 0x10, R17 ;  /* 0x0000001022117824 */ /* 0x001fe200078e0211 */
[----:B------:R1:W-:Y:S02]  /*0a00*/  STS [R19], RZ ;  /* 0x000000ff13007388 */ /* 0x0003e40000000800 */
[----:B------:R-:W-:Y:S02]  /*0a10*/  LEA R16, R33, R16, 0x2 ;  /* 0x0000001021107211 */ /* 0x000fe400078e10ff */
[----:B------:R1:W-:Y:S02]  /*0a20*/  STS [R32], RZ ;  /* 0x000000ff20007388 */ /* 0x0003e40000000800 */
[----:B------:R-:W-:-:S13]  /*0a30*/  ISETP.GE.U32.AND P0, PT, R16, 0x800, PT ;  /* 0x000008001000780c */ /* 0x000fda0003f06070 */
[----:B-1----:R-:W-:Y:S05]  /*0a40*/  @!P0 BRA `(.L_x_118) ;  /* 0xfffffffc00c48947 */ /* 0x002fea000383ffff */
[----:B------:R-:W-:Y:S05]  /*0a50*/  BSYNC.RECONVERGENT B0 ;  /* 0x0000000000007941 */ /* 0x000fea0003800200 */
.L_x_117:
[----:B------:R-:W-:Y:S01]  /*0a60*/  PLOP3.LUT P0, PT, PT, PT, PT, 0x80, 0x8 ;  /* 0x000000000008781c */ /* 0x000fe20003f0f070 */
[----:B------:R-:W-:-:S12]  /*0a70*/  IMAD.MOV.U32 R32, RZ, RZ, RZ ;  /* 0x000000ffff207224 */ /* 0x000fd800078e00ff */
.L_x_124:
[----:B------:R-:W0:Y:S01]  /*0a80*/  S2UR UR5, SR_CTAID.X ;  /* 0x00000000000579c3 */ /* 0x000e220000002500 */
[----:B------:R-:W1:Y:S01]  /*0a90*/  S2R R17, SR_CgaCtaId ;  /* 0x0000000000117919 */ /* 0x000e620000008800 */
[----:B------:R-:W2:Y:S01]  /*0aa0*/  LDCU UR7, c[0x0][0x388] ;  /* 0x00007100ff0777ac */ /* 0x000ea20008000800 */
[----:B------:R-:W-:Y:S01]  /*0ab0*/  MOV R16, 0x400 ;  /* 0x0000040000107802 */ /* 0x000fe20000000f00 */
[----:B------:R-:W-:Y:S01]  /*0ac0*/  BSSY.RECONVERGENT B0, `(.L_x_119) ;  /* 0x0000017000007945 */ /* 0x000fe20003800200 */
[----:B------:R-:W-:Y:S01]  /*0ad0*/  PLOP3.LUT P1, PT, P0, PT, PT, 0x80, 0x8 ;  /* 0x000000000008781c */ /* 0x000fe2000072f070 */
[----:B------:R-:W-:Y:S02]  /*0ae0*/  IMAD.SHL.U32 R33, R0, 0x4, RZ ;  /* 0x0000000400217824 */ /* 0x000fe400078e00ff */
[----:B------:R-:W-:Y:S01]  /*0af0*/  VIADD R16, R16, 0x880 ;  /* 0x0000088010107836 */ /* 0x000fe20000000000 */
[----:B0-----:R-:W-:-:S04]  /*0b00*/  USHF.L.U32 UR5, UR5, 0xb, URZ ;  /* 0x0000000b05057899 */ /* 0x001fc800080006ff */
[----:B------:R-:W-:-:S04]  /*0b10*/  ULOP3.LUT UR5, UR5, 0xfffff000, URZ, 0xc0, !UPT ;  /* 0xfffff00005057892 */ /* 0x000fc8000f8ec0ff */
[----:B------:R-:W-:Y:S01]  /*0b20*/  ULEA UR5, UR11, UR5, 0x6 ;  /* 0x000000050b057291 */ /* 0x000fe2000f8e30ff */
[----:B-1----:R-:W-:-:S03]  /*0b30*/  LEA R47, R17, R16, 0x18 ;  /* 0x00000010112f7211 */ /* 0x002fc600078ec0ff */
[----:B--2---:R-:W-:-:S06]  /*0b40*/  UIMAD UR5, UR4, UR7, UR5 ;  /* 0x00000007040572a4 */ /* 0x004fcc000f8e0205 */
[----:B------:R-:W-:-:S07]  /*0b50*/  IADD3 R35, PT, PT, R32, UR5, RZ ;  /* 0x0000000520237c10 */ /* 0x000fce000fffe0ff */
.L_x_120:
[----:B0-----:R-:W0:Y:S01]  /*0b60*/  LDC.64 R16, c[0x0][0x390] ;  /* 0x0000e400ff107b82 */ /* 0x001e220000000a00 */
[C---:B------:R-:W-:Y:S01]  /*0b70*/  IMAD.SHL.U32 R34, R33.reuse, 0x4, RZ ;  /* 0x0000000421227824 */ /* 0x040fe200078e00ff */
[----:B------:R-:W-:-:S04]  /*0b80*/  LOP3.LUT R19, R33, 0x1c, RZ, 0xc0, !PT ;  /* 0x0000001c21137812 */ /* 0x000fc800078ec0ff */
[----:B------:R-:W-:-:S04]  /*0b90*/  LOP3.LUT R18, R34, 0xf80, RZ, 0xc0, !PT ;  /* 0x00000f8022127812 */ /* 0x000fc800078ec0ff */
[----:B------:R-:W-:-:S05]  /*0ba0*/  IADD3 R19, PT, PT, R18, R35, R19 ;  /* 0x0000002312137210 */ /* 0x000fca0007ffe013 */
[----:B0-----:R-:W-:-:S06]  /*0bb0*/  IMAD.WIDE R16, R19, 0x4, R16 ;  /* 0x0000000413107825 */ /* 0x001fcc00078e0210 */
[----:B------:R-:W2:Y:S01]  /*0bc0*/  LDG.E.128 R16, desc[UR14][R16.64] ;  /* 0x0000000e10107981 */ /* 0x000ea2000c1e1d00 */
[----:B------:R-:W-:Y:S02]  /*0bd0*/  IMAD.IADD R34, R47, 0x1, R34 ;  /* 0x000000012f227824 */ /* 0x000fe400078e0222 */
[----:B------:R-:W-:-:S04]  /*0be0*/  IMAD.U32 R46, RZ, RZ, UR12 ;  /* 0x0000000cff2e7e24 */ /* 0x000fc8000f8e00ff */
[----:B------:R-:W-:-:S05]  /*0bf0*/  IMAD R33, R46, 0x4, R33 ;  /* 0x000000042e217824 */ /* 0x000fca00078e0221 */
[----:B------:R-:W-:Y:S01]  /*0c00*/  ISETP.GE.U32.AND P0, PT, R33, 0x400, PT ;  /* 0x000004002100780c */ /* 0x000fe20003f06070 */
[----:B--2---:R0:W-:-:S12]  /*0c10*/  STS.128 [R34], R16 ;  /* 0x0000001022007388 */ /* 0x0041d80000000c00 */
[----:B------:R-:W-:Y:S05]  /*0c20*/  @!P0 BRA `(.L_x_120) ;  /* 0xfffffffc00cc8947 */ /* 0x000fea000383ffff */
[----:B------:R-:W-:Y:S05]  /*0c30*/  BSYNC.RECONVERGENT B0 ;  /* 0x0000000000007941 */ /* 0x000fea0003800200 */
.L_x_119:
[----:B0-----:R-:W-:Y:S01]  /*0c40*/  MOV R17, UR11 ;  /* 0x0000000b00117c02 */ /* 0x001fe20008000f00 */
[----:B------:R-:W-:-:S04]  /*0c50*/  IMAD.MOV.U32 R19, RZ, RZ, RZ ;  /* 0x000000ffff137224 */ /* 0x000fc800078e00ff */
[----:B------:R-:W-:-:S07]  /*0c60*/  IMAD R18, R17, 0x40, R32 ;  /* 0x0000004011127824 */ /* 0x000fce00078e0220 */
.L_x_123:
[----:B------:R-:W-:Y:S01]  /*0c70*/  SHF.R.U32.HI R32, RZ, 0x4, R0 ;  /* 0x00000004ff207819 */ /* 0x000fe20000011600 */
[----:B------:R-:W-:-:S07]  /*0c80*/  IMAD.IADD R34, R4, 0x1, R19 ;  /* 0x0000000104227824 */ /* 0x000fce00078e0213 */
.L_x_121:
[----:B0-----:R-:W0:Y:S01]  /*0c90*/  LDC.64 R16, c[0x0][0x398] ;  /* 0x0000e600ff107b82 */ /* 0x001e220000000a00 */
[----:B------:R-:W-:-:S05]  /*0ca0*/  IMAD.IADD R33, R18, 0x1, R32 ;  /* 0x0000000112217824 */ /* 0x000fca00078e0220 */
[----:B------:R-:W-:-:S05]  /*0cb0*/  LEA R33, R33, R34, 0x7 ;  /* 0x0000002221217211 */ /* 0x000fca00078e38ff */
[----:B0-----:R-:W-:-:S06]  /*0cc0*/  IMAD.WIDE.U32 R16, R33, 0x4, R16 ;  /* 0x0000000421107825 */ /* 0x001fcc00078e0010 */
[----:B------:R-:W2:Y:S01]  /*0cd0*/  LDG.E R16, desc[UR14][R16.64] ;  /* 0x0000000e10107981 */ /* 0x000ea2000c1e1900 */
[----:B------:R-:W-:Y:S02]  /*0ce0*/  IMAD R33, R32, 0x4, R3 ;  /* 0x0000000420217824 */ /* 0x000fe400078e0203 */
[----:B------:R-:W-:-:S05]  /*0cf0*/  IMAD.U32 R35, RZ, RZ, UR12 ;  /* 0x0000000cff237e24 */ /* 0x000fca000f8e00ff */
[----:B------:R-:W-:-:S04]  /*0d00*/  LEA.HI R32, R35, R32, RZ, 0x1c ;  /* 0x0000002023207211 */ /* 0x000fc800078fe0ff */
        /* <DEDUP_REMOVED lines=25> */
.L_x_122:
[----:B------:R-:W-:Y:S01]  /*0ea0*/  IMAD.MOV.U32 R57, RZ, RZ, 0x84 ;  /* 0x00000084ff397424 */ /* 0x000fe200078e00ff */
[----:B------:R-:W-:Y:S01]  /*0eb0*/  LOP3.LUT P0, RZ, R0, 0x1, RZ, 0xc0, !PT ;  /* 0x0000000100ff7812 */ /* 0x000fe2000780c0ff */
[----:B------:R-:W-:Y:S05]  /*0ec0*/  WARPSYNC.ALL ;  /* 0x0000000000007948 */ /* 0x000fea0003800000 */
[----:B------:R-:W-:-:S04]  /*0ed0*/  IMAD R57, R56, R57, UR8 ;  /* 0x0000000838397e24 */ /* 0x000fc8000f8e0239 */
[--C-:B------:R-:W-:Y:S01]  /*0ee0*/  IMAD R58, R5, 0x4, R57.reuse ;  /* 0x00000004053a7824 */ /* 0x100fe200078e0239 */
[----:B------:R-:W-:Y:S02]  /*0ef0*/  LEA R61, R7, R57, 0x2 ;  /* 0x00000039073d7211 */ /* 0x000fe400078e10ff */
[----:B------:R-:W-:Y:S02]  /*0f00*/  VOTEU.ALL UP0, P0 ;  /* 0x0000000000ff7886 */ /* 0x000fe40000000000 */
[----:B------:R1:W2:Y:S03]  /*0f10*/  LDS R59, [R58] ;  /* 0x000000003a3b7984 */ /* 0x0002a60000000800 */
[----:B------:R-:W3:Y:S01]  /*0f20*/  @!UP0 S2UR UR7, SR_CgaCtaId ;  /* 0x00000000000789c3 */ /* 0x000ee20000008800 */
[----:B------:R-:W4:Y:S01]  /*0f30*/  LDS R61, [R61] ;  /* 0x000000003d3d7984 */ /* 0x000f220000000800 */
[----:B------:R-:W-:Y:S01]  /*0f40*/  @!UP0 UIADD3 UR5, UPT, UPT, UR13, 0x1880, URZ ;  /* 0x000018800d058890 */ /* 0x000fe2000fffe0ff */
[----:B-1----:R-:W-:-:S06]  /*0f50*/  IMAD R58, R9, 0x4, R57 ;  /* 0x00000004093a7824 */ /* 0x002fcc00078e0239 */
[----:B------:R-:W-:Y:S01]  /*0f60*/  LDS R58, [R58] ;  /* 0x000000003a3a7984 */ /* 0x000fe20000000800 */
[----:B---3--:R-:W-:Y:S01]  /*0f70*/  @!UP0 ULEA UR5, UR7, UR5, 0x18 ;  /* 0x0000000507058291 */ /* 0x008fe2000f8ec0ff */
[----:B--2---:R-:W-:-:S04]  /*0f80*/  IMAD R60, R16, R59, RZ ;  /* 0x0000003b103c7224 */ /* 0x004fc800078e02ff */
[----:B----4-:R-:W-:Y:S02]  /*0f90*/  IMAD R59, R17, R61, R60 ;  /* 0x0000003d113b7224 */ /* 0x010fe400078e023c */
[--C-:B------:R-:W-:Y:S02]  /*0fa0*/  IMAD R60, R8, 0x4, R57.reuse ;  /* 0x00000004083c7824 */ /* 0x100fe400078e0239 */
[----:B------:R-:W-:-:S04]  /*0fb0*/  IMAD R61, R11, 0x4, R57 ;  /* 0x000000040b3d7824 */ /* 0x000fc800078e0239 */
[----:B------:R-:W1:Y:S04]  /*0fc0*/  LDS R60, [R60] ;  /* 0x000000003c3c7984 */ /* 0x000e680000000800 */
[----:B------:R-:W-:Y:S01]  /*0fd0*/  LDS R61, [R61] ;  /* 0x000000003d3d7984 */ /* 0x000fe20000000800 */
[----:B-1----:R-:W-:Y:S01]  /*0fe0*/  IMAD R59, R32, R60, R59 ;  /* 0x0000003c203b7224 */ /* 0x002fe200078e023b */
[----:B------:R-:W-:-:S03]  /*0ff0*/  LEA R60, R12, R57, 0x2 ;  /* 0x000000390c3c7211 */ /* 0x000fc600078e10ff */
[----:B------:R-:W-:Y:S02]  /*1000*/  IMAD R59, R33, R58, R59 ;  /* 0x0000003a213b7224 */ /* 0x000fe400078e023b */
[----:B------:R-:W-:Y:S01]  /*1010*/  IMAD R58, R10, 0x4, R57 ;  /* 0x000000040a3a7824 */ /* 0x000fe200078e0239 */
[----:B------:R-:W-:Y:S05]  /*1020*/  LDS R60, [R60] ;  /* 0x000000003c3c7984 */ /* 0x000fea0000000800 */
[----:B------:R-:W0:Y:S02]  /*1030*/  LDS R58, [R58] ;  /* 0x000000003a3a7984 */ /* 0x000e240000000800 */
[----:B0-----:R-:W-:-:S02]  /*1040*/  IMAD R59, R34, R58, R59 ;  /* 0x0000003a223b7224 */ /* 0x001fc400078e023b */
[----:B------:R-:W-:Y:S02]  /*1050*/  IMAD R58, R13, 0x4, R57 ;  /* 0x000000040d3a7824 */ /* 0x000fe400078e0239 */
[----:B------:R-:W-:Y:S02]  /*1060*/  IMAD R59, R35, R61, R59 ;  /* 0x0000003d233b7224 */ /* 0x000fe400078e023b */
[----:B------:R-:W-:Y:S02]  /*1070*/  IMAD R61, R14, 0x4, R57 ;  /* 0x000000040e3d7824 */ /* 0x000fe400078e0239 */
[----:B------:R-:W0:Y:S01]  /*1080*/  LDS R58, [R58] ;  /* 0x000000003a3a7984 */ /* 0x000e220000000800 */
[----:B------:R-:W-:Y:S02]  /*1090*/  IMAD R59, R46, R60, R59 ;  /* 0x0000003c2e3b7224 */ /* 0x000fe400078e023b */
[----:B------:R-:W-:Y:S01]  /*10a0*/  IMAD R60, R15, 0x4, R57 ;  /* 0x000000040f3c7824 */ /* 0x000fe200078e0239 */
[----:B------:R-:W-:Y:S05]  /*10b0*/  LDS R61, [R61] ;  /* 0x000000003d3d7984 */ /* 0x000fea0000000800 */
[----:B------:R-:W-:Y:S01]  /*10c0*/  LDS R60, [R60] ;  /* 0x000000003c3c7984 */ /* 0x000fe20000000800 */
[----:B0-----:R-:W-:-:S02]  /*10d0*/  IMAD R59, R47, R58, R59 ;  /* 0x0000003a2f3b7224 */ /* 0x001fc400078e023b */
[----:B------:R-:W-:-:S06]  /*10e0*/  IMAD R58, R6, 0x4, R57 ;  /* 0x00000004063a7824 */ /* 0x000fcc00078e0239 */
[----:B------:R-:W0:Y:S02]  /*10f0*/  LDS R58, [R58] ;  /* 0x000000003a3a7984 */ /* 0x000e240000000800 */
[----:B0-----:R-:W-:Y:S01]  /*1100*/  IMAD R59, R48, R58, R59 ;  /* 0x0000003a303b7224 */ /* 0x001fe200078e023b */
[----:B------:R-:W-:-:S03]  /*1110*/  LEA R58, R20, R57, 0x2 ;  /* 0x00000039143a7211 */ /* 0x000fc600078e10ff */
[----:B------:R-:W-:Y:S02]  /*1120*/  IMAD R59, R49, R61, R59 ;  /* 0x0000003d313b7224 */ /* 0x000fe400078e023b */
[----:B------:R-:W-:Y:S01]  /*1130*/  IMAD R61, R22, 0x4, R57 ;  /* 0x00000004163d7824 */ /* 0x000fe200078e0239 */
[----:B------:R-:W0:Y:S01]  /*1140*/  LDS R58, [R58] ;  /* 0x000000003a3a7984 */ /* 0x000e220000000800 */
[----:B------:R-:W-:Y:S02]  /*1150*/  IMAD R59, R50, R60, R59 ;  /* 0x0000003c323b7224 */ /* 0x000fe400078e023b */
[----:B------:R-:W-:Y:S02]  /*1160*/  IMAD R60, R23, 0x4, R57 ;  /* 0x00000004173c7824 */ /* 0x000fe400078e0239 */
[----:B------:R-:W-:Y:S04]  /*1170*/  LDS R61, [R61] ;  /* 0x000000003d3d7984 */ /* 0x000fe80000000800 */
[----:B------:R-:W-:Y:S01]  /*1180*/  LDS R60, [R60] ;  /* 0x000000003c3c7984 */ /* 0x000fe20000000800 */
[----:B0-----:R-:W-:-:S02]  /*1190*/  IMAD R59, R51, R58, R59 ;  /* 0x0000003a333b7224 */ /* 0x001fc400078e023b */
[--C-:B------:R-:W-:Y:S02]  /*11a0*/  IMAD R58, R21, 0x4, R57.reuse ;  /* 0x00000004153a7824 */ /* 0x100fe400078e0239 */
[----:B------:R-:W-:-:S04]  /*11b0*/  IMAD R57, R24, 0x4, R57 ;  /* 0x0000000418397824 */ /* 0x000fc800078e0239 */
[----:B------:R-:W0:Y:S04]  /*11c0*/  LDS R58, [R58] ;  /* 0x000000003a3a7984 */ /* 0x000e280000000800 */
[----:B------:R-:W1:Y:S01]  /*11d0*/  LDS R57, [R57] ;  /* 0x0000000039397984 */ /* 0x000e620000000800 */
[----:B0-----:R-:W-:-:S04]  /*11e0*/  IMAD R59, R52, R58, R59 ;  /* 0x0000003a343b7224 */ /* 0x001fc800078e023b */
[----:B------:R-:W-:-:S04]  /*11f0*/  IMAD R59, R53, R61, R59 ;  /* 0x0000003d353b7224 */ /* 0x000fc800078e023b */
[----:B------:R-:W-:-:S04]  /*1200*/  IMAD R59, R54, R60, R59 ;  /* 0x0000003c363b7224 */ /* 0x000fc800078e023b */
[----:B-1----:R-:W-:Y:S01]  /*1210*/  IMAD R57, R55, R57, R59 ;  /* 0x0000003937397224 */ /* 0x002fe200078e023b */
[----:B------:R-:W-:-:S04]  /*1220*/  IADD3 R59, PT, PT, R56, R19, RZ ;  /* 0x00000013383b7210 */ /* 0x000fc80007ffe0ff */
[----:B------:R-:W-:Y:S01]  /*1230*/  SHFL.DOWN PT, R58, R57, 0x1, 0x1e1f ;  /* 0x083e1f00393a7f89 */ /* 0x000fe200000e0000 */
[----:B------:R-:W-:-:S05]  /*1240*/  IMAD R59, R59, 0x20, R2 ;  /* 0x000000203b3b7824 */ /* 0x000fca00078e0202 */
[----:B------:R-:W-:-:S05]  /*1250*/  @!P0 LEA R59, R59, UR5, 0x2 ;  /* 0x000000053b3b8c11 */ /* 0x000fca000f8e10ff */
[----:B------:R-:W0:Y:S02]  /*1260*/  @!P0 LDS R60, [R59] ;  /* 0x000000003b3c8984 */ /* 0x000e240000000800 */
        /* <DEDUP_REMOVED lines=11> */
[----:B------:R-:W0:Y:S01]  /*1320*/  LDC R16, c[0x0][0x388] ;  /* 0x0000e200ff107b82 */ /* 0x000e220000000800 */
[----:B------:R-:W-:Y:S05]  /*1330*/  WARPSYNC.ALL ;  /* 0x0000000000007948 */ /* 0x000fea0003800000 */
[----:B------:R-:W-:Y:S02]  /*1340*/  ISETP.NE.AND P0, PT, R45, 0x2, PT ;  /* 0x000000022d00780c */ /* 0x000fe40003f05270 */
[----:B0-----:R-:W-:-:S04]  /*1350*/  SHF.R.S32.HI R17, RZ, 0x1f, R16 ;  /* 0x0000001fff117819 */ /* 0x001fc80000011410 */
[----:B------:R-:W-:-:S04]  /*1360*/  LEA.HI R17, R17, R16, RZ, 0x7 ;  /* 0x0000001011117211 */ /* 0x000fc800078f38ff */
[----:B------:R-:W-:Y:S01]  /*1370*/  SHF.R.S32.HI R46, RZ, 0x7, R17 ;  /* 0x00000007ff2e7819 */ /* 0x000fe20000011411 */
[----:B------:R-:W0:Y:S01]  /*1380*/  LDCU UR5, c[0x0][0x384] ;  /* 0x00007080ff0577ac */ /* 0x000e220008000800 */
[----:B------:R-:W-:Y:S01]  /*1390*/  BSSY.RECONVERGENT B0, `(.L_x_125) ;  /* 0x000002b000007945 */ /* 0x000fe20003800200 */
[----:B------:R-:W-:Y:S01]  /*13a0*/  MOV R48, R0 ;  /* 0x0000000000307202 */ /* 0x000fe20000000f00 */
[----:B0-----:R-:W-:Y:S01]  /*13b0*/  UIMAD UR5, UR4, UR5, UR6 ;  /* 0x00000005040572a4 */ /* 0x001fe2000f8e0206 */
[----:B------:R-:W-:Y:S06]  /*13c0*/  BAR.SYNC.DEFER_BLOCKING 0x0 ;  /* 0x0000000000007b1d */ /* 0x000fec0000010000 */
[----:B------:R-:W-:Y:S05]  /*13d0*/  @!P0 BRA `(.L_x_126) ;  /* 0x0000000000988947 */ /* 0x000fea0003800000 */
[----:B------:R-:W0:Y:S01]  /*13e0*/  S2UR UR9, SR_CgaCtaId ;  /* 0x00000000000979c3 */ /* 0x000e220000008800 */
[----:B------:R-:W-:Y:S01]  /*13f0*/  UMOV UR7, 0x400 ;  /* 0x0000040000077882 */ /* 0x000fe20000000000 */
[----:B------:R-:W-:Y:S01]  /*1400*/  LOP3.LUT R19, R0, 0x1f, RZ, 0xc0, !PT ;  /* 0x0000001f00137812 */ /* 0x000fe200078ec0ff */
[----:B------:R-:W-:Y:S01]  /*1410*/  UIADD3 UR7, UPT, UPT, UR7, 0x1880, URZ ;  /* 0x0000188007077890 */ /* 0x000fe2000fffe0ff */
[----:B------:R-:W-:-:S04]  /*1420*/  SHF.R.U32.HI R18, RZ, 0x5, R0 ;  /* 0x00000005ff127819 */ /* 0x000fc80000011600 */
[----:B------:R-:W1:Y:S01]  /*1430*/  LDC.64 R16, c[0x0][0x3a0] ;  /* 0x0000e800ff107b82 */ /* 0x000e620000000a00 */
[----:B------:R-:W-:Y:S01]  /*1440*/  IMAD R18, R18, R46, R19 ;  /* 0x0000002e12127224 */ /* 0x000fe200078e0213 */
[----:B------:R-:W-:-:S03]  /*1450*/  ISETP.NE.AND P0, PT, R45, 0x3, PT ;  /* 0x000000032d00780c */ /* 0x000fc60003f05270 */
[----:B------:R-:W-:Y:S01]  /*1460*/  VIADD R19, R18, UR5 ;  /* 0x0000000512137c36 */ /* 0x000fe20008000000 */
[----:B0-----:R-:W-:-:S06]  /*1470*/  ULEA UR7, UR9, UR7, 0x18 ;  /* 0x0000000709077291 */ /* 0x001fcc000f8ec0ff */
[----:B------:R-:W-:Y:S01]  /*1480*/  LEA R32, R0, UR7, 0x2 ;  /* 0x0000000700207c11 */ /* 0x000fe2000f8e10ff */
[----:B-1----:R-:W-:-:S04]  /*1490*/  IMAD.WIDE R18, R19, 0x4, R16 ;  /* 0x0000000413127825 */ /* 0x002fc800078e0210 */
[----:B------:R-:W0:Y:S01]  /*14a0*/  LDS R33, [R32] ;  /* 0x0000000020217984 */ /* 0x000e220000000800 */
[----:B------:R-:W-:-:S03]  /*14b0*/  VIADD R48, R0, UR12 ;  /* 0x0000000c00307c36 */ /* 0x000fc60008000000 */
[----:B0-----:R0:W-:Y:S01]  /*14c0*/  REDG.E.ADD.STRONG.GPU desc[UR14][R18.64], R33 ;  /* 0x000000211200798e */ /* 0x0011e2000c12e10e */
[----:B------:R-:W-:Y:S05]  /*14d0*/  @!P0 BRA `(.L_x_126) ;  /* 0x0000000000588947 */ /* 0x000fea0003800000 */
[----:B0-----:R-:W-:Y:S01]  /*14e0*/  IMAD.U32 R19, RZ, RZ, UR12 ;  /* 0x0000000cff137e24 */ /* 0x001fe2000f8e00ff */
[----:B------:R-:W-:-:S03]  /*14f0*/  SHF.R.U32.HI R18, RZ, 0x5, R48 ;  /* 0x00000005ff127819 */ /* 0x000fc60000011630 */
[----:B------:R-:W-:Y:S01]  /*1500*/  IMAD R32, R19, 0x4, R32 ;  /* 0x0000000413207824 */ /* 0x000fe200078e0220 */
[----:B------:R-:W-:-:S04]  /*1510*/  LOP3.LUT R19, R48, 0x1f, RZ, 0xc0, !PT ;  /* 0x0000001f30137812 */ /* 0x000fc800078ec0ff */
[----:B------:R-:W0:Y:S01]  /*1520*/  LDS R33, [R32] ;  /* 0x0000000020217984 */ /* 0x000e220000000800 */
[----:B------:R-:W-:Y:S01]  /*1530*/  IMAD R18, R18, R46, R19 ;  /* 0x0000002e12127224 */ /* 0x000fe200078e0213 */
[----:B------:R-:W-:-:S04]  /*1540*/  ISETP.NE.AND P0, PT, R45, RZ, PT ;  /* 0x000000ff2d00720c */ /* 0x000fc80003f05270 */
[----:B------:R-:W-:-:S05]  /*1550*/  IADD3 R19, PT, PT, R18, UR5, RZ ;  /* 0x0000000512137c10 */ /* 0x000fca000fffe0ff */
[----:B------:R-:W-:-:S04]  /*1560*/  IMAD.WIDE R18, R19, 0x4, R16 ;  /* 0x0000000413127825 */ /* 0x000fc800078e0210 */
[----:B------:R-:W-:Y:S01]  /*1570*/  VIADD R48, R48, UR12 ;  /* 0x0000000c30307c36 */ /* 0x000fe20008000000 */
[----:B0-----:R1:W-:Y:S01]  /*1580*/  REDG.E.ADD.STRONG.GPU desc[UR14][R18.64], R33 ;  /* 0x000000211200798e */ /* 0x0013e2000c12e10e */
[----:B------:R-:W-:Y:S05]  /*1590*/  @!P0 BRA `(.L_x_126) ;  /* 0x0000000000288947 */ /* 0x000fea0003800000 */
[----:B-1----:R-:W-:Y:S01]  /*15a0*/  IMAD.U32 R33, RZ, RZ, UR12 ;  /* 0x0000000cff217e24 */ /* 0x002fe2000f8e00ff */
[----:B------:R-:W-:Y:S02]  /*15b0*/  LOP3.LUT R19, R48, 0x1f, RZ, 0xc0, !PT ;  /* 0x0000001f30137812 */ /* 0x000fe400078ec0ff */
[----:B------:R-:W-:Y:S01]  /*15c0*/  SHF.R.U32.HI R18, RZ, 0x5, R48 ;  /* 0x00000005ff127819 */ /* 0x000fe20000011630 */
[----:B------:R-:W-:-:S04]  /*15d0*/  IMAD R33, R33, 0x4, R32 ;  /* 0x0000000421217824 */ /* 0x000fc800078e0220 */
[----:B------:R-:W-:Y:S02]  /*15e0*/  IMAD R18, R18, R46, R19 ;  /* 0x0000002e12127224 */ /* 0x000fe400078e0213 */
[----:B------:R-:W0:Y:S02]  /*15f0*/  LDS R33, [R33] ;  /* 0x0000000021217984 */ /* 0x000e240000000800 */
[----:B------:R-:W-:-:S04]  /*1600*/  VIADD R19, R18, UR5 ;  /* 0x0000000512137c36 */ /* 0x000fc80008000000 */
[----:B------:R-:W-:-:S05]  /*1610*/  IMAD.WIDE R16, R19, 0x4, R16 ;  /* 0x0000000413107825 */ /* 0x000fca00078e0210 */
[----:B0-----:R2:W-:Y:S01]  /*1620*/  REDG.E.ADD.STRONG.GPU desc[UR14][R16.64], R33 ;  /* 0x000000211000798e */ /* 0x0015e2000c12e10e */
[----:B------:R-:W-:-:S07]  /*1630*/  IADD3 R48, PT, PT, R48, UR12, RZ ;  /* 0x0000000c30307c10 */ /* 0x000fce000fffe0ff */
.L_x_126:
[----:B------:R-:W-:Y:S05]  /*1640*/  BSYNC.RECONVERGENT B0 ;  /* 0x0000000000007941 */ /* 0x000fea0003800200 */
.L_x_125:
[----:B------:R-:W3:Y:S01]  /*1650*/  S2UR UR9, SR_CgaCtaId ;  /* 0x00000000000979c3 */ /* 0x000ee20000008800 */
[----:B------:R-:W-:Y:S01]  /*1660*/  UMOV UR7, 0x400 ;  /* 0x0000040000077882 */ /* 0x000fe20000000000 */
[----:B------:R-:W-:Y:S01]  /*1670*/  BSSY.RECONVERGENT B0, `(.L_x_127) ;  /* 0x000002c000007945 */ /* 0x000fe20003800200 */
[----:B------:R-:W-:-:S04]  /*1680*/  UIADD3 UR7, UPT, UPT, UR7, 0x1880, URZ ;  /* 0x0000188007077890 */ /* 0x000fc8000fffe0ff */
[----:B---3--:R-:W-:-:S12]  /*1690*/  ULEA UR7, UR9, UR7, 0x18 ;  /* 0x0000000709077291 */ /* 0x008fd8000f8ec0ff */
.L_x_128:
[----:B0-----:R-:W-:Y:S01]  /*16a0*/  LEA R53, R48, UR7, 0x2 ;  /* 0x0000000730357c11 */ /* 0x001fe2000f8e10ff */
[----:B--2---:R-:W-:Y:S01]  /*16b0*/  IMAD.U32 R16, RZ, RZ, UR12 ;  /* 0x0000000cff107e24 */ /* 0x004fe2000f8e00ff */
[----:B------:R-:W2:Y:S01]  /*16c0*/  LDC.64 R34, c[0x0][0x3a0] ;  /* 0x0000e800ff227b82 */ /* 0x000ea20000000a00 */
[----:B01----:R-:W-:Y:S01]  /*16d0*/  IMAD.U32 R18, RZ, RZ, UR12 ;  /* 0x0000000cff127e24 */ /* 0x003fe2000f8e00ff */
[----:B------:R-:W-:Y:S01]  /*16e0*/  SHF.R.U32.HI R17, RZ, 0x5, R48 ;  /* 0x00000005ff117819 */ /* 0x000fe20000011630 */
[----:B------:R-:W-:Y:S02]  /*16f0*/  IMAD R51, R16, 0x4, R53 ;  /* 0x0000000410337824 */ /* 0x000fe400078e0235 */
[----:B------:R-:W0:Y:S02]  /*1700*/  LDS R53, [R53] ;  /* 0x0000000035357984 */ /* 0x000e240000000800 */
[----:B------:R-:W-:Y:S02]  /*1710*/  IMAD R49, R18, 0x4, R51 ;  /* 0x0000000412317824 */ /* 0x000fe400078e0233 */
[----:B------:R-:W1:Y:S01]  /*1720*/  LDS R51, [R51] ;  /* 0x0000000033337984 */ /* 0x000e620000000800 */
[----:B------:R-:W-:-:S02]  /*1730*/  VIADD R18, R48, UR12 ;  /* 0x0000000c30127c36 */ /* 0x000fc40008000000 */
[----:B------:R-:W-:Y:S02]  /*1740*/  LEA R47, R16, R49, 0x2 ;  /* 0x00000031102f7211 */ /* 0x000fe400078e10ff */
[----:B------:R-:W3:Y:S01]  /*1750*/  LDS R49, [R49] ;  /* 0x0000000031317984 */ /* 0x000ee20000000800 */
[----:B------:R-:W-:Y:S01]  /*1760*/  VIADD R33, R18, UR12 ;  /* 0x0000000c12217c36 */ /* 0x000fe20008000000 */
[----:B------:R-:W-:Y:S02]  /*1770*/  LOP3.LUT R16, R48, 0x1f, RZ, 0xc0, !PT ;  /* 0x0000001f30107812 */ /* 0x000fe400078ec0ff */
[----:B------:R-:W4:Y:S01]  /*1780*/  LDS R47, [R47] ;  /* 0x000000002f2f7984 */ /* 0x000f220000000800 */
[----:B------:R-:W-:Y:S01]  /*1790*/  VIADD R48, R33, UR12 ;  /* 0x0000000c21307c36 */ /* 0x000fe20008000000 */
[----:B------:R-:W-:Y:S01]  /*17a0*/  LOP3.LUT R32, R18, 0x1f, RZ, 0xc0, !PT ;  /* 0x0000001f12207812 */ /* 0x000fe200078ec0ff */
[----:B------:R-:W-:Y:S01]  /*17b0*/  VIADD R16, R16, UR5 ;  /* 0x0000000510107c36 */ /* 0x000fe20008000000 */
[----:B------:R-:W-:-:S02]  /*17c0*/  SHF.R.U32.HI R19, RZ, 0x5, R18 ;  /* 0x00000005ff137819 */ /* 0x000fc40000011612 */
[----:B------:R-:W-:Y:S01]  /*17d0*/  LOP3.LUT R18, R33, 0x1f, RZ, 0xc0, !PT ;  /* 0x0000001f21127812 */ /* 0x000fe200078ec0ff */
[-C--:B------:R-:W-:Y:S01]  /*17e0*/  IMAD R17, R17, R46.reuse, R16 ;  /* 0x0000002e11117224 */ /* 0x080fe200078e0210 */
[C---:B------:R-:W-:Y:S02]  /*17f0*/  LOP3.LUT R50, R48.reuse, 0x1f, RZ, 0xc0, !PT ;  /* 0x0000001f30327812 */ /* 0x040fe400078ec0ff */
[----:B------:R-:W-:Y:S01]  /*1800*/  SHF.R.U32.HI R57, RZ, 0x5, R48 ;  /* 0x00000005ff397819 */ /* 0x000fe20000011630 */
[----:B------:R-:W-:Y:S01]  /*1810*/  VIADD R48, R48, UR12 ;  /* 0x0000000c30307c36 */ /* 0x000fe20008000000 */
[----:B------:R-:W-:Y:S01]  /*1820*/  IADD3 R32, PT, PT, R32, UR5, RZ ;  /* 0x0000000520207c10 */ /* 0x000fe2000fffe0ff */
[----:B------:R-:W-:Y:S01]  /*1830*/  VIADD R18, R18, UR5 ;  /* 0x0000000512127c36 */ /* 0x000fe20008000000 */
[----:B------:R-:W-:Y:S01]  /*1840*/  SHF.R.U32.HI R33, RZ, 0x5, R33 ;  /* 0x00000005ff217819 */ /* 0x000fe20000011621 */
[----:B------:R-:W-:Y:S01]  /*1850*/  VIADD R50, R50, UR5 ;  /* 0x0000000532327c36 */ /* 0x000fe20008000000 */
[----:B------:R-:W-:Y:S01]  /*1860*/  ISETP.GE.U32.AND P0, PT, R48, 0x800, PT ;  /* 0x000008003000780c */ /* 0x000fe20003f06070 */
[----:B------:R-:W-:-:S02]  /*1870*/  IMAD R19, R19, R46, R32 ;  /* 0x0000002e13137224 */ /* 0x000fc400078e0220 */
[-C--:B------:R-:W-:Y:S02]  /*1880*/  IMAD R55, R33, R46.reuse, R18 ;  /* 0x0000002e21377224 */ /* 0x080fe400078e0212 */
[----:B------:R-:W-:Y:S02]  /*1890*/  IMAD R57, R57, R46, R50 ;  /* 0x0000002e39397224 */ /* 0x000fe400078e0232 */
[----:B--2---:R-:W-:-:S04]  /*18a0*/  IMAD.WIDE R32, R17, 0x4, R34 ;  /* 0x0000000411207825 */ /* 0x004fc800078e0222 */
[--C-:B------:R-:W-:Y:S01]  /*18b0*/  IMAD.WIDE R18, R19, 0x4, R34.reuse ;  /* 0x0000000413127825 */ /* 0x100fe200078e0222 */
[----:B0-----:R0:W-:Y:S03]  /*18c0*/  REDG.E.ADD.STRONG.GPU desc[UR14][R32.64], R53 ;  /* 0x000000352000798e */ /* 0x0011e6000c12e10e */
[--C-:B------:R-:W-:Y:S01]  /*18d0*/  IMAD.WIDE R16, R55, 0x4, R34.reuse ;  /* 0x0000000437107825 */ /* 0x100fe200078e0222 */
[----:B-1----:R0:W-:Y:S03]  /*18e0*/  REDG.E.ADD.STRONG.GPU desc[UR14][R18.64], R51 ;  /* 0x000000331200798e */ /* 0x0021e6000c12e10e */
[----:B------:R-:W-:Y:S01]  /*18f0*/  IMAD.WIDE R34, R57, 0x4, R34 ;  /* 0x0000000439227825 */ /* 0x000fe200078e0222 */
[----:B---3--:R0:W-:Y:S04]  /*1900*/  REDG.E.ADD.STRONG.GPU desc[UR14][R16.64], R49 ;  /* 0x000000311000798e */ /* 0x0081e8000c12e10e */
[----:B----4-:R0:W-:Y:S01]  /*1910*/  REDG.E.ADD.STRONG.GPU desc[UR14][R34.64], R47 ;  /* 0x0000002f2200798e */ /* 0x0101e2000c12e10e */
[----:B------:R-:W-:Y:S05]  /*1920*/  @!P0 BRA `(.L_x_128) ;  /* 0xfffffffc005c8947 */ /* 0x000fea000383ffff */
[----:B------:R-:W-:Y:S05]  /*1930*/  BSYNC.RECONVERGENT B0 ;  /* 0x0000000000007941 */ /* 0x000fea0003800200 */
.L_x_127:
[----:B------:R-:W-:Y:S02]  /*1940*/  UIADD3 UR4, UPT, UPT, UR10, UR4, URZ ;  /* 0x000000040a047290 */ /* 0x000fe4000fffe0ff */
[----:B------:R-:W-:-:S04]  /*1950*/  USHF.L.U32 UR5, UR10, 0x2, URZ ;  /* 0x000000020a057899 */ /* 0x000fc800080006ff */
[----:B------:R-:W-:-:S09]  /*1960*/  UISETP.GE.U32.AND UP0, UPT, UR4, UR5, UPT ;  /* 0x000000050400728c */ /* 0x000fd2000bf06070 */
[----:B------:R-:W-:Y:S05]  /*1970*/  BRA.U !UP0, `(.L_x_129) ;  /* 0xffffffed08847547 */ /* 0x000fea000b83ffff */
[----:B------:R-:W-:Y:S05]  /*1980*/  EXIT ;  /* 0x000000000000794d */ /* 0x000fea0003800000 */
        .weak           $__internal_3_$__cuda_sm20_div_u16
        .type           $__internal_3_$__cuda_sm20_div_u16,@function
        .size           $__internal_3_$__cuda_sm20_div_u16,(.L_x_38506 - $__internal_3_$__cuda_sm20_div_u16)
$__internal_3_$__cuda_sm20_div_u16:
[----:B------:R-:W0:Y:S01]  /*1990*/  I2F.U16 R7, UR9 ;  /* 0x0000000900077d06 */ /* 0x000e220008101000 */
[----:B------:R-:W-:Y:S01]  /*19a0*/  IMAD.MOV.U32 R9, RZ, RZ, 0x4b800000 ;  /* 0x4b800000ff097424 */ /* 0x000fe200078e00ff */
[----:B------:R-:W-:Y:S02]  /*19b0*/  I2FP.F32.U32.RZ R6, R6 ;  /* 0x0000000600067245 */ /* 0x000fe4000020d000 */
[C---:B0-----:R-:W-:Y:S02]  /*19c0*/  FSETP.GEU.AND P1, PT, |R7|.reuse, 1.175494350822287508e-38, PT ;  /* 0x008000000700780b */ /* 0x041fe40003f2e200 */
[----:B------:R-:W-:Y:S02]  /*19d0*/  FSETP.GT.AND P0, PT, |R7|, 8.50705917302346158658e+37, PT ;  /* 0x7e8000000700780b */ /* 0x000fe40003f04200 */
[----:B------:R-:W-:-:S04]  /*19e0*/  FSEL R9, R9, 1, !P1 ;  /* 0x3f80000009097808 */ /* 0x000fc80004800000 */
[----:B------:R-:W-:Y:S02]  /*19f0*/  FSEL R10, R9, 0.25, !P0 ;  /* 0x3e800000090a7808 */ /* 0x000fe40004000000 */
[----:B------:R-:W-:-:S03]  /*1a00*/  ISETP.NE.U32.AND P0, PT, RZ, UR9, PT ;  /* 0x00000009ff007c0c */ /* 0x000fc6000bf05070 */
[----:B------:R-:W-:-:S06]  /*1a10*/  FMUL R9, R7, R10 ;  /* 0x0000000a07097220 */ /* 0x000fcc0000400000 */
[----:B------:R-:W0:Y:S02]  /*1a20*/  MUFU.RCP R9, R9 ;  /* 0x0000000900097308 */ /* 0x000e240000001000 */
[----:B0-----:R-:W-:-:S05]  /*1a30*/  FMUL R10, R10, R9 ;  /* 0x000000090a0a7220 */ /* 0x001fca0000400000 */
[----:B------:R-:W-:-:S05]  /*1a40*/  IADD3 R7, PT, PT, R10, 0x2, RZ ;  /* 0x000000020a077810 */ /* 0x000fca0007ffe0ff */
[----:B------:R-:W-:Y:S01]  /*1a50*/  FMUL.RZ R10, R6, R7 ;  /* 0x00000007060a7220 */ /* 0x000fe2000040c000 */
[----:B------:R-:W-:Y:S02]  /*1a60*/  IMAD.MOV.U32 R6, RZ, RZ, R11 ;  /* 0x000000ffff067224 */ /* 0x000fe400078e000b */
[----:B------:R-:W-:-:S03]  /*1a70*/  IMAD.MOV.U32 R7, RZ, RZ, 0x0 ;  /* 0x00000000ff077424 */ /* 0x000fc600078e00ff */
[----:B------:R-:W0:Y:S02]  /*1a80*/  F2I.U32.TRUNC.NTZ R10, R10 ;  /* 0x0000000a000a7305 */ /* 0x000e24000020f000 */
[----:B0-----:R-:W-:Y:S01]  /*1a90*/  LOP3.LUT R45, R10, 0xffff, RZ, 0xc0, !PT ;  /* 0x0000ffff0a2d7812 */ /* 0x001fe200078ec0ff */
[----:B------:R-:W-:Y:S01]  /*1aa0*/  @!P0 IMAD.MOV.U32 R45, RZ, RZ, -0x1 ;  /* 0xffffffffff2d8424 */ /* 0x000fe200078e00ff */
[----:B------:R-:W-:Y:S06]  /*1ab0*/  RET.REL.NODEC R6 `(_Z9cuda_gemmIiLi128ELi4ELi1ELi4096ELi128ELi128ELi64ELi0ELi1EEviiiPT_S1_S1_iii) ;  /* 0xffffffe406507950 */ /* 0x000fec0003c3ffff */
.L_x_130:
        /* <DEDUP_REMOVED lines=12> */
.L_x_38506:


//--------------------- .text._Z9cuda_gemmIiLi128ELi4ELi1ELi4096ELi128ELi128ELi64ELi0ELi0EEviiiPT_S1_S1_iii --------------------------
	.section	.text._Z9cuda_gemmIiLi128ELi4ELi1ELi4096ELi128ELi128ELi64ELi0ELi0EEviiiPT_S1_S1_iii,"ax",@progbits
	.align	128
        .global         _Z9cuda_gemmIiLi128ELi4ELi1ELi4096ELi128ELi128ELi64ELi0ELi0EEviiiPT_S1_S1_iii
        .type           _Z9cuda_gemmIiLi128ELi4ELi1ELi4096ELi128ELi128ELi64ELi0ELi0EEviiiPT_S1_S1_iii,@function
        .size           _Z9cuda_gemmIiLi128ELi4ELi1ELi4096ELi128ELi128ELi64ELi0ELi0EEviiiPT_S1_S1_iii,(.L_x_38508 - _Z9cuda_gemmIiLi128ELi4ELi1ELi4096ELi128ELi128ELi64ELi0ELi0EEviiiPT_S1_S1_iii)
        .other          _Z9cuda_gemmIiLi128ELi4ELi1ELi4096ELi128ELi128ELi64ELi0ELi0EEviiiPT_S1_S1_iii,@"STO_CUDA_ENTRY STV_DEFAULT"
_Z9cuda_gemmIiLi128ELi4ELi1ELi4096ELi128ELi128ELi64ELi0ELi0EEviiiPT_S1_S1_iii:
.text._Z9cuda_gemmIiLi128ELi4ELi1ELi4096ELi128ELi128ELi64ELi0ELi0EEviiiPT_S1_S1_iii:
[----:B------:R-:W-:Y:S08]  /*0000*/  LDC R1, c[0x0][0x37c] ;  /* 0x0000df00ff017b82 */ /* 0x000ff00000000800 */
[----:B------:R-:W0:Y:S01]  /*0010*/  LDC R6, c[0x0][0x3ac] ;  /* 0x0000eb00ff067b82 */ /* 0x000e220000000800 */
[----:B------:R-:W1:Y:S07]  /*0020*/  S2R R54, SR_TID.X ;  /* 0x0000000000367919 */ /* 0x000e6e0000002100 */
[----:B------:R-:W2:Y:S01]  /*0030*/  S2UR UR5, SR_CTAID.Y ;  /* 0x00000000000579c3 */ /* 0x000ea20000002600 */
[----:B0-----:R-:W-:-:S04]  /*0040*/  IABS R4, R6 ;  /* 0x0000000600047213 */ /* 0x001fc80000000000 */
[----:B------:R-:W0:Y:S08]  /*0050*/  I2F.RP R0, R4 ;  /* 0x0000000400007306 */ /* 0x000e300000209400 */
[----:B0-----:R-:W0:Y:S02]  /*0060*/  MUFU.RCP R0, R0 ;  /* 0x0000000000007308 */ /* 0x001e240000001000 */
[----:B0-----:R-:W-:-:S06]  /*0070*/  VIADD R2, R0, 0xffffffe ;  /* 0x0ffffffe00027836 */ /* 0x001fcc0000000000 */
[----:B------:R0:W3:Y:S02]  /*0080*/  F2I.FTZ.U32.TRUNC.NTZ R3, R2 ;  /* 0x0000000200037305 */ /* 0x0000e4000021f000 */
[----:B0-----:R-:W-:Y:S02]  /*0090*/  IMAD.MOV.U32 R2, RZ, RZ, RZ ;  /* 0x000000ffff027224 */ /* 0x001fe400078e00ff */
[----:B---3--:R-:W-:-:S04]  /*00a0*/  IMAD.MOV R5, RZ, RZ, -R3 ;  /* 0x000000ffff057224 */ /* 0x008fc800078e0a03 */
[----:B------:R-:W-:-:S04]  /*00b0*/  IMAD R5, R5, R4, RZ ;  /* 0x0000000405057224 */ /* 0x000fc800078e02ff */
[----:B------:R-:W-:Y:S01]  /*00c0*/  IMAD.HI.U32 R3, R3, R5, R2 ;  /* 0x0000000503037227 */ /* 0x000fe200078e0002 */
[----:B------:R-:W-:-:S04]  /*00d0*/  LOP3.LUT R2, R6, 0x1000, RZ, 0x3c, !PT ;  /* 0x0000100006027812 */ /* 0x000fc800078e3cff */
[----:B------:R-:W-:Y:S01]  /*00e0*/  ISETP.GE.AND P2, PT, R2, RZ, PT ;  /* 0x000000ff0200720c */ /* 0x000fe20003f46270 */
[----:B------:R-:W-:-:S04]  /*00f0*/  IMAD.HI.U32 R0, R3, 0x1000, RZ ;  /* 0x0000100003007827 */ /* 0x000fc800078e00ff */
[----:B------:R-:W-:Y:S01]  /*0100*/  IMAD.MOV.U32 R2, RZ, RZ, RZ ;  /* 0x000000ffff027224 */ /* 0x000fe200078e00ff */
[----:B------:R-:W-:-:S05]  /*0110*/  IADD3 R3, PT, PT, -R0, RZ, RZ ;  /* 0x000000ff00037210 */ /* 0x000fca0007ffe1ff */
[----:B------:R-:W-:-:S05]  /*0120*/  IMAD R3, R4, R3, 0x1000 ;  /* 0x0000100004037424 */ /* 0x000fca00078e0203 */
[----:B------:R-:W-:-:S13]  /*0130*/  ISETP.GT.U32.AND P1, PT, R4, R3, PT ;  /* 0x000000030400720c */ /* 0x000fda0003f24070 */
[----:B------:R-:W-:Y:S02]  /*0140*/  @!P1 IMAD.IADD R3, R3, 0x1, -R4 ;  /* 0x0000000103039824 */ /* 0x000fe400078e0a04 */
[----:B------:R-:W-:Y:S01]  /*0150*/  @!P1 VIADD R0, R0, 0x1 ;  /* 0x0000000100009836 */ /* 0x000fe20000000000 */
[----:B------:R-:W-:Y:S02]  /*0160*/  ISETP.NE.AND P1, PT, R6, RZ, PT ;  /* 0x000000ff0600720c */ /* 0x000fe40003f25270 */
[----:B------:R-:W-:-:S13]  /*0170*/  ISETP.GE.U32.AND P0, PT, R3, R4, PT ;  /* 0x000000040300720c */ /* 0x000fda0003f06070 */
[----:B------:R-:W-:-:S05]  /*0180*/  @P0 VIADD R0, R0, 0x1 ;  /* 0x0000000100000836 */ /* 0x000fca0000000000 */
[----:B------:R-:W-:Y:S02]  /*0190*/  @!P2 IADD3 R0, PT, PT, -R0, RZ, RZ ;  /* 0x000000ff0000a210 */ /* 0x000fe40007ffe1ff */
[----:B------:R-:W-:Y:S02]  /*01a0*/  @!P1 LOP3.LUT R0, RZ, R6, RZ, 0x33, !PT ;  /* 0x00000006ff009212 */ /* 0x000fe400078e33ff */
[----:B------:R-:W0:Y:S02]  /*01b0*/  LDC R6, c[0x0][0x374] ;  /* 0x0000dd00ff067b82 */ /* 0x000e240000000800 */
[----:B------:R-:W-:-:S05]  /*01c0*/  VIMNMX R21, PT, PT, R0, 0x40, PT ;  /* 0x0000004000157848 */ /* 0x000fca0003fe0100 */
[----:B------:R-:W-:-:S04]  /*01d0*/  IMAD.SHL.U32 R21, R21, 0x2, RZ ;  /* 0x0000000215157824 */ /* 0x000fc800078e00ff */
[----:B------:R-:W3:Y:S01]  /*01e0*/  I2F.U32.RP R4, R21 ;  /* 0x0000001500047306 */ /* 0x000ee20000209000 */
[----:B------:R-:W-:Y:S01]  /*01f0*/  IMAD.MOV R5, RZ, RZ, -R21 ;  /* 0x000000ffff057224 */ /* 0x000fe200078e0a15 */
[----:B0-----:R-:W-:-:S06]  /*0200*/  SHF.L.U32 R6, R6, 0x2, RZ ;  /* 0x0000000206067819 */ /* 0x001fcc00000006ff */
[----:B---3--:R-:W0:Y:S01]  /*0210*/  MUFU.RCP R4, R4 ;  /* 0x0000000400047308 */ /* 0x008e220000001000 */
[----:B--2---:R-:W-:Y:S01]  /*0220*/  ISETP.LE.U32.AND P0, PT, R6, UR5, PT ;  /* 0x0000000506007c0c */ /* 0x004fe2000bf03070 */
[----:B0-----:R-:W-:-:S06]  /*0230*/  VIADD R3, R4, 0xffffffe ;  /* 0x0ffffffe04037836 */ /* 0x001fcc0000000000 */
[----:B------:R-:W0:Y:S02]  /*0240*/  F2I.FTZ.U32.TRUNC.NTZ R3, R3 ;  /* 0x0000000300037305 */ /* 0x000e24000021f000 */
[----:B0-----:R-:W-:-:S04]  /*0250*/  IMAD R5, R5, R3, RZ ;  /* 0x0000000305057224 */ /* 0x001fc800078e02ff */
[----:B------:R-:W-:-:S06]  /*0260*/  IMAD.HI.U32 R5, R3, R5, R2 ;  /* 0x0000000503057227 */ /* 0x000fcc00078e0002 */
[----:B-1----:R-:W-:-:S04]  /*0270*/  IMAD.HI.U32 R2, R5, R54, RZ ;  /* 0x0000003605027227 */ /* 0x002fc800078e00ff */
[----:B------:R-:W-:Y:S01]  /*0280*/  IMAD.MOV R4, RZ, RZ, -R2 ;  /* 0x000000ffff047224 */ /* 0x000fe200078e0a02 */
[----:B------:R-:W-:Y:S06]  /*0290*/  @P0 EXIT ;  /* 0x000000000000094d */ /* 0x000fec0003800000 */
[C---:B------:R-:W-:Y:S01]  /*02a0*/  IMAD R4, R21.reuse, R4, R54 ;  /* 0x0000000415047224 */ /* 0x040fe200078e0236 */
[----:B------:R-:W0:Y:S01]  /*02b0*/  S2R R5, SR_CgaCtaId ;  /* 0x0000000000057919 */ /* 0x000e220000008800 */
[----:B------:R-:W1:Y:S01]  /*02c0*/  LDCU UR4, c[0x0][0x388] ;  /* 0x00007100ff0477ac */ /* 0x000e620008000800 */
[----:B------:R-:W2:Y:S01]  /*02d0*/  LDC R3, c[0x0][0x360] ;  /* 0x0000d800ff037b82 */ /* 0x000ea20000000800 */
[----:B------:R-:W-:Y:S01]  /*02e0*/  ISETP.NE.U32.AND P2, PT, R21, RZ, PT ;  /* 0x000000ff1500720c */ /* 0x000fe20003f45070 */
[----:B------:R-:W3:Y:S01]  /*02f0*/  S2R R8, SR_CTAID.X ;  /* 0x0000000000087919 */ /* 0x000ee20000002500 */
[----:B------:R-:W-:Y:S01]  /*0300*/  ISETP.GE.U32.AND P0, PT, R4, R21, PT ;  /* 0x000000150400720c */ /* 0x000fe20003f06070 */
[----:B------:R-:W-:Y:S01]  /*0310*/  IMAD.SHL.U32 R9, R54, 0x10, RZ ;  /* 0x0000001036097824 */ /* 0x000fe200078e00ff */
[----:B------:R-:W-:-:S11]  /*0320*/  MOV R14, 0x500 ;  /* 0x00000500000e7802 */ /* 0x000fd60000000f00 */
[----:B------:R-:W-:Y:S01]  /*0330*/  @P0 IMAD.IADD R4, R4, 0x1, -R21 ;  /* 0x0000000104040824 */ /* 0x000fe200078e0a15 */
[----:B------:R-:W-:Y:S01]  /*0340*/  @P0 IADD3 R2, PT, PT, R2, 0x1, RZ ;  /* 0x0000000102020810 */ /* 0x000fe20007ffe0ff */
[----:B-1----:R-:W-:-:S03]  /*0350*/  ULEA.HI UR4, UR4, UR4, URZ, 0x1 ;  /* 0x0000000404047291 */ /* 0x002fc6000f8f08ff */
[----:B------:R-:W-:Y:S01]  /*0360*/  ISETP.GE.U32.AND P1, PT, R4, R21, PT ;  /* 0x000000150400720c */ /* 0x000fe20003f26070 */
[----:B------:R-:W-:Y:S01]  /*0370*/  USHF.R.S32.HI UR4, URZ, 0x1, UR4 ;  /* 0x00000001ff047899 */ /* 0x000fe20008011404 */
[----:B------:R-:W-:Y:S01]  /*0380*/  MOV R4, 0x400 ;  /* 0x0000040000047802 */ /* 0x000fe20000000f00 */
[----:B--2---:R-:W-:Y:S01]  /*0390*/  IMAD.IADD R10, R54, 0x1, R3 ;  /* 0x00000001360a7824 */ /* 0x004fe200078e0203 */
[----:B------:R-:W-:-:S04]  /*03a0*/  LOP3.LUT R11, R3, 0xffff, RZ, 0xc0, !PT ;  /* 0x0000ffff030b7812 */ /* 0x000fc800078ec0ff */
[----:B------:R-:W-:Y:S02]  /*03b0*/  LOP3.LUT R10, R10, 0x7ff, RZ, 0x3c, !PT ;  /* 0x000007ff0a0a7812 */ /* 0x000fe400078e3cff */
[----:B0-----:R-:W-:Y:S02]  /*03c0*/  LEA R5, R5, R4, 0x18 ;  /* 0x0000000405057211 */ /* 0x001fe400078ec0ff */
[----:B------:R-:W-:Y:S01]  /*03d0*/  LOP3.LUT R4, R54, 0xf, RZ, 0xc0, !PT ;  /* 0x0000000f36047812 */ /* 0x000fe200078ec0ff */
[----:B------:R-:W-:Y:S01]  /*03e0*/  @P1 VIADD R2, R2, 0x1 ;  /* 0x0000000102021836 */ /* 0x000fe20000000000 */
[----:B------:R-:W-:Y:S02]  /*03f0*/  @!P2 LOP3.LUT R2, RZ, R21, RZ, 0x33, !PT ;  /* 0x00000015ff02a212 */ /* 0x000fe400078e33ff */
[----:B---3--:R-:W-:Y:S01]  /*0400*/  LOP3.LUT R6, R8, 0x1, RZ, 0xc0, !PT ;  /* 0x0000000108067812 */ /* 0x008fe200078ec0ff */
[----:B------:R-:W-:Y:S01]  /*0410*/  IMAD R4, R4, 0x84, R5 ;  /* 0x0000008404047824 */ /* 0x000fe200078e0205 */
[----:B------:R-:W-:Y:S01]  /*0420*/  SHF.R.U32.HI R5, RZ, 0x1, R8 ;  /* 0x00000001ff057819 */ /* 0x000fe20000011608 */
[----:B------:R-:W-:Y:S01]  /*0430*/  IMAD.MOV R7, RZ, RZ, -R2 ;  /* 0x000000ffff077224 */ /* 0x000fe200078e0a02 */
[----:B------:R-:W-:Y:S01]  /*0440*/  SHF.L.U32 R8, R8, 0x6, RZ ;  /* 0x0000000608087819 */ /* 0x000fe200000006ff */
[----:B------:R-:W-:Y:S01]  /*0450*/  IMAD R6, R6, UR4, RZ ;  /* 0x0000000406067c24 */ /* 0x000fe2000f8e02ff */
[----:B------:R-:W-:Y:S01]  /*0460*/  LOP3.LUT R10, R10, 0xffff, RZ, 0xc0, !PT ;  /* 0x0000ffff0a0a7812 */ /* 0x000fe200078ec0ff */
[----:B------:R-:W-:Y:S01]  /*0470*/  IMAD R7, R21, R7, R54 ;  /* 0x0000000715077224 */ /* 0x000fe200078e0236 */
[----:B------:R-:W-:Y:S01]  /*0480*/  UMOV UR4, UR5 ;  /* 0x0000000500047c82 */ /* 0x000fe20008000000 */
[----:B------:R-:W-:Y:S01]  /*0490*/  IMAD R5, R0, R5, R6 ;  /* 0x0000000500057224 */ /* 0x000fe200078e0206 */
[----:B------:R-:W-:-:S02]  /*04a0*/  LOP3.LUT R6, R9, 0x10, RZ, 0xc0, !PT ;  /* 0x0000001009067812 */ /* 0x000fc400078ec0ff */
[----:B------:R-:W-:Y:S02]  /*04b0*/  LOP3.LUT R9, R8, 0x40, RZ, 0xc0, !PT ;  /* 0x0000004008097812 */ /* 0x000fe400078ec0ff */
[----:B------:R-:W-:Y:S02]  /*04c0*/  SHF.R.U32.HI R7, RZ, 0x1, R7 ;  /* 0x00000001ff077819 */ /* 0x000fe40000011607 */
[----:B------:R-:W-:Y:S02]  /*04d0*/  LOP3.LUT R8, R9, 0xf, R54, 0xf8, !PT ;  /* 0x0000000f09087812 */ /* 0x000fe400078ef836 */
[----:B------:R-:W-:-:S07]  /*04e0*/  LOP3.LUT R23, R7, 0xf, RZ, 0xc0, !PT ;  /* 0x0000000f07177812 */ /* 0x000fce00078ec0ff */
[----:B------:R-:W-:Y:S05]  /*04f0*/  CALL.REL.NOINC `($__internal_5_$__cuda_sm20_div_u16) ;  /* 0x0000003800387944 */ /* 0x000fea0003c00000 */
[----:B------:R-:W0:Y:S01]  /*0500*/  LDC R30, c[0x0][0x3ac] ;  /* 0x0000eb00ff1e7b82 */ /* 0x000e220000000800 */
[C---:B------:R-:W-:Y:S01]  /*0510*/  VIADD R9, R23.reuse, 0x1 ;  /* 0x0000000117097836 */ /* 0x040fe20000000000 */
[C---:B------:R-:W-:Y:S01]  /*0520*/  IADD3 R13, PT, PT, R23.reuse, 0x3, RZ ;  /* 0x00000003170d7810 */ /* 0x040fe20007ffe0ff */
[----:B------:R-:W-:Y:S01]  /*0530*/  VIADD R11, R23, 0x2 ;  /* 0x00000002170b7836 */ /* 0x000fe20000000000 */
[----:B------:R-:W-:Y:S01]  /*0540*/  PRMT R43, R21, 0x9910, RZ ;  /* 0x00009910152b7816 */ /* 0x000fe200000000ff */
[C---:B------:R-:W-:Y:S01]  /*0550*/  VIADD R15, R23.reuse, 0x4 ;  /* 0x00000004170f7836 */ /* 0x040fe20000000000 */
[C---:B------:R-:W-:Y:S01]  /*0560*/  LOP3.LUT R31, R23.reuse, 0x8, RZ, 0x3c, !PT ;  /* 0x00000008171f7812 */ /* 0x040fe200078e3cff */
[----:B------:R-:W-:Y:S01]  /*0570*/  VIADD R16, R23, 0x6 ;  /* 0x0000000617107836 */ /* 0x000fe20000000000 */
[----:B------:R-:W-:Y:S01]  /*0580*/  IADD3 R32, PT, PT, R7, 0x4, RZ ;  /* 0x0000000407207810 */ /* 0x000fe20007ffe0ff */
[----:B------:R-:W-:Y:S01]  /*0590*/  VIADD R17, R23, 0x7 ;  /* 0x0000000717117836 */ /* 0x000fe20000000000 */
[----:B------:R-:W-:Y:S01]  /*05a0*/  IADD3 R36, PT, PT, R7, 0x9, RZ ;  /* 0x0000000907247810 */ /* 0x000fe20007ffe0ff */
[----:B------:R-:W-:Y:S01]  /*05b0*/  VIADD R19, R23, 0x8 ;  /* 0x0000000817137836 */ /* 0x000fe20000000000 */
[----:B------:R-:W-:Y:S01]  /*05c0*/  IADD3 R40, PT, PT, R7, 0xd, RZ ;  /* 0x0000000d07287810 */ /* 0x000fe20007ffe0ff */
[C---:B------:R-:W-:Y:S01]  /*05d0*/  VIADD R20, R23.reuse, 0xa ;  /* 0x0000000a17147836 */ /* 0x040fe20000000000 */
[----:B------:R-:W-:Y:S01]  /*05e0*/  LOP3.LUT R45, R32, 0xf, RZ, 0xc0, !PT ;  /* 0x0000000f202d7812 */ /* 0x000fe200078ec0ff */
[C---:B------:R-:W-:Y:S01]  /*05f0*/  VIADD R22, R23.reuse, 0xb ;  /* 0x0000000b17167836 */ /* 0x040fe20000000000 */
[----:B------:R-:W-:Y:S01]  /*0600*/  LOP3.LUT R53, R36, 0xf, RZ, 0xc0, !PT ;  /* 0x0000000f24357812 */ /* 0x000fe200078ec0ff */
[C---:B------:R-:W-:Y:S01]  /*0610*/  VIADD R24, R23.reuse, 0xc ;  /* 0x0000000c17187836 */ /* 0x040fe20000000000 */
[----:B------:R-:W-:Y:S01]  /*0620*/  LOP3.LUT R28, R28, 0x3, RZ, 0xc0, !PT ;  /* 0x000000031c1c7812 */ /* 0x000fe200078ec0ff */
[----:B------:R-:W-:Y:S01]  /*0630*/  VIADD R26, R23, 0xe ;  /* 0x0000000e171a7836 */ /* 0x000fe20000000000 */
[----:B------:R-:W-:Y:S01]  /*0640*/  LOP3.LUT R31, R6, R31, RZ, 0xfc, !PT ;  /* 0x0000001f061f7212 */ /* 0x000fe200078efcff */
[----:B------:R-:W-:-:S02]  /*0650*/  VIADD R33, R7, 0x5 ;  /* 0x0000000507217836 */ /* 0x000fc40000000000 */
        /* <DEDUP_REMOVED lines=11> */
[C---:B------:R-:W-:Y:S01]  /*0710*/  SEL R14, R30.reuse, RZ, P2 ;  /* 0x000000ff1e0e7207 */ /* 0x040fe20001000000 */
[----:B------:R-:W-:Y:S01]  /*0720*/  IMAD.IADD R9, R9, 0x1, -R10 ;  /* 0x0000000109097824 */ /* 0x000fe200078e0a0a */
[----:B------:R-:W-:Y:S01]  /*0730*/  ISETP.GE.AND P0, PT, R15, R30, PT ;  /* 0x0000001e0f00720c */ /* 0x000fe20003f06270 */
[----:B------:R-:W-:Y:S01]  /*0740*/  IMAD.IADD R10, R11, 0x1, -R12 ;  /* 0x000000010b0a7824 */ /* 0x000fe200078e0a0c */
[----:B------:R-:W-:Y:S01]  /*0750*/  IADD3 R11, PT, PT, R13, -R14, RZ ;  /* 0x8000000e0d0b7210 */ /* 0x000fe20007ffe0ff */
[----:B------:R-:W-:Y:S01]  /*0760*/  VIADD R13, R23, 0x5 ;  /* 0x00000005170d7836 */ /* 0x000fe20000000000 */
[----:B------:R-:W-:Y:S01]  /*0770*/  SEL R12, R30, RZ, P0 ;  /* 0x000000ff1e0c7207 */ /* 0x000fe20000000000 */
[C---:B------:R-:W-:Y:S01]  /*0780*/  VIADD R41, R7.reuse, 0xe ;  /* 0x0000000e07297836 */ /* 0x040fe20000000000 */
[-C--:B------:R-:W-:Y:S01]  /*0790*/  ISETP.GE.AND P1, PT, R16, R30.reuse, PT ;  /* 0x0000001e1000720c */ /* 0x080fe20003f26270 */
[----:B------:R-:W-:Y:S01]  /*07a0*/  VIADD R42, R7, 0xffffffff ;  /* 0xffffffff072a7836 */ /* 0x000fe20000000000 */
[----:B------:R-:W-:-:S02]  /*07b0*/  ISETP.GE.AND P0, PT, R13, R30, PT ;  /* 0x0000001e0d00720c */ /* 0x000fc40003f06270 */
[----:B------:R-:W-:Y:S02]  /*07c0*/  ISETP.GE.AND P2, PT, R17, R30, PT ;  /* 0x0000001e1100720c */ /* 0x000fe40003f46270 */
[----:B------:R-:W-:Y:S02]  /*07d0*/  IADD3 R12, PT, PT, R15, -R12, RZ ;  /* 0x8000000c0f0c7210 */ /* 0x000fe40007ffe0ff */
[C---:B------:R-:W-:Y:S02]  /*07e0*/  SEL R14, R30.reuse, RZ, P0 ;  /* 0x000000ff1e0e7207 */ /* 0x040fe40000000000 */
[C---:B------:R-:W-:Y:S02]  /*07f0*/  SEL R15, R30.reuse, RZ, P1 ;  /* 0x000000ff1e0f7207 */ /* 0x040fe40000800000 */
[----:B------:R-:W-:Y:S01]  /*0800*/  SEL R18, R30, RZ, P2 ;  /* 0x000000ff1e127207 */ /* 0x000fe20001000000 */
[----:B------:R-:W-:Y:S01]  /*0810*/  IMAD.IADD R13, R13, 0x1, -R14 ;  /* 0x000000010d0d7824 */ /* 0x000fe200078e0a0e */
[----:B------:R-:W-:Y:S01]  /*0820*/  ISETP.GE.AND P0, PT, R19, R30, PT ;  /* 0x0000001e1300720c */ /* 0x000fe20003f06270 */
[----:B------:R-:W-:Y:S01]  /*0830*/  IMAD.IADD R14, R16, 0x1, -R15 ;  /* 0x00000001100e7824 */ /* 0x000fe200078e0a0f */
[----:B------:R-:W-:Y:S01]  /*0840*/  IADD3 R15, PT, PT, R17, -R18, RZ ;  /* 0x80000012110f7210 */ /* 0x000fe20007ffe0ff */
[----:B------:R-:W-:Y:S01]  /*0850*/  VIADD R17, R23, 0x9 ;  /* 0x0000000917117836 */ /* 0x000fe20000000000 */
[----:B------:R-:W-:-:S02]  /*0860*/  SEL R16, R30, RZ, P0 ;  /* 0x000000ff1e107207 */ /* 0x000fc40000000000 */
[-C--:B------:R-:W-:Y:S02]  /*0870*/  ISETP.GE.AND P1, PT, R20, R30.reuse, PT ;  /* 0x0000001e1400720c */ /* 0x080fe40003f26270 */
[----:B------:R-:W-:Y:S02]  /*0880*/  ISETP.GE.AND P0, PT, R17, R30, PT ;  /* 0x0000001e1100720c */ /* 0x000fe40003f06270 */
[----:B------:R-:W-:Y:S02]  /*0890*/  IADD3 R16, PT, PT, R19, -R16, RZ ;  /* 0x8000001013107210 */ /* 0x000fe40007ffe0ff */
[C---:B------:R-:W-:Y:S02]  /*08a0*/  SEL R18, R30.reuse, RZ, P0 ;  /* 0x000000ff1e127207 */ /* 0x040fe40000000000 */
[----:B------:R-:W-:Y:S02]  /*08b0*/  SEL R19, R30, RZ, P1 ;  /* 0x000000ff1e137207 */ /* 0x000fe40000800000 */
[-C--:B------:R-:W-:Y:S01]  /*08c0*/  ISETP.GE.AND P2, PT, R22, R30.reuse, PT ;  /* 0x0000001e1600720c */ /* 0x080fe20003f46270 */
[----:B------:R-:W-:Y:S01]  /*08d0*/  IMAD.IADD R17, R17, 0x1, -R18 ;  /* 0x0000000111117824 */ /* 0x000fe200078e0a12 */
[-C--:B------:R-:W-:Y:S01]  /*08e0*/  ISETP.GE.AND P0, PT, R24, R30.reuse, PT ;  /* 0x0000001e1800720c */ /* 0x080fe20003f06270 */
[----:B------:R-:W-:Y:S01]  /*08f0*/  IMAD.IADD R18, R20, 0x1, -R19 ;  /* 0x0000000114127824 */ /* 0x000fe200078e0a13 */
[----:B------:R-:W-:Y:S01]  /*0900*/  SEL R25, R30, RZ, P2 ;  /* 0x000000ff1e197207 */ /* 0x000fe20001000000 */
[----:B------:R-:W-:Y:S01]  /*0910*/  VIADD R20, R23, 0xd ;  /* 0x0000000d17147836 */ /* 0x000fe20000000000 */
[----:B------:R-:W-:-:S02]  /*0920*/  ISETP.GE.AND P1, PT, R26, R30, PT ;  /* 0x0000001e1a00720c */ /* 0x000fc40003f26270 */
[----:B------:R-:W-:Y:S01]  /*0930*/  IADD3 R19, PT, PT, R22, -R25, RZ ;  /* 0x8000001916137210 */ /* 0x000fe20007ffe0ff */
[----:B------:R-:W-:Y:S01]  /*0940*/  VIADD R22, R23, 0xf ;  /* 0x0000000f17167836 */ /* 0x000fe20000000000 */
[----:B------:R-:W-:Y:S02]  /*0950*/  SEL R25, R30, RZ, P0 ;  /* 0x000000ff1e197207 */ /* 0x000fe40000000000 */
[-C--:B------:R-:W-:Y:S02]  /*0960*/  ISETP.GE.AND P0, PT, R20, R30.reuse, PT ;  /* 0x0000001e1400720c */ /* 0x080fe40003f06270 */
[----:B------:R-:W-:Y:S02]  /*0970*/  IADD3 R24, PT, PT, R24, -R25, RZ ;  /* 0x8000001918187210 */ /* 0x000fe40007ffe0ff */
[----:B------:R-:W-:Y:S02]  /*0980*/  ISETP.GE.AND P2, PT, R22, R30, PT ;  /* 0x0000001e1600720c */ /* 0x000fe40003f46270 */
[----:B------:R-:W-:-:S02]  /*0990*/  SEL R25, R30, RZ, P0 ;  /* 0x000000ff1e197207 */ /* 0x000fc40000000000 */
[C---:B------:R-:W-:Y:S02]  /*09a0*/  ISETP.GE.AND P0, PT, R23.reuse, R30, PT ;  /* 0x0000001e1700720c */ /* 0x040fe40003f06270 */
[----:B------:R-:W-:Y:S01]  /*09b0*/  SEL R27, R30, RZ, P1 ;  /* 0x000000ff1e1b7207 */ /* 0x000fe20000800000 */
[----:B------:R-:W-:Y:S01]  /*09c0*/  IMAD.IADD R25, R20, 0x1, -R25 ;  /* 0x0000000114197824 */ /* 0x000fe200078e0a19 */
[C---:B------:R-:W-:Y:S02]  /*09d0*/  SEL R29, R30.reuse, RZ, P2 ;  /* 0x000000ff1e1d7207 */ /* 0x040fe40001000000 */
[----:B------:R-:W-:Y:S01]  /*09e0*/  SEL R20, R30, RZ, P0 ;  /* 0x000000ff1e147207 */ /* 0x000fe20000000000 */
[----:B------:R-:W-:Y:S01]  /*09f0*/  IMAD.IADD R26, R26, 0x1, -R27 ;  /* 0x000000011a1a7824 */ /* 0x000fe200078e0a1b */
[----:B------:R-:W-:Y:S01]  /*0a00*/  LOP3.LUT R30, R6, R23, RZ, 0xfc, !PT ;  /* 0x00000017061e7212 */ /* 0x000fe200078efcff */
[----:B------:R-:W-:Y:S01]  /*0a10*/  IMAD.IADD R27, R22, 0x1, -R29 ;  /* 0x00000001161b7824 */ /* 0x000fe200078e0a1d */
[----:B------:R-:W-:Y:S01]  /*0a20*/  IADD3 R29, PT, PT, R23, -R20, RZ ;  /* 0x80000014171d7210 */ /* 0x000fe20007ffe0ff */
[----:B------:R-:W-:Y:S01]  /*0a30*/  VIADD R22, R7, 0x2 ;  /* 0x0000000207167836 */ /* 0x000fe20000000000 */
[----:B------:R-:W-:Y:S01]  /*0a40*/  LOP3.LUT R47, R33, 0xf, RZ, 0xc0, !PT ;  /* 0x0000000f212f7812 */ /* 0x000fe200078ec0ff */
[----:B------:R-:W-:Y:S01]  /*0a50*/  VIADD R23, R7, 0x3 ;  /* 0x0000000307177836 */ /* 0x000fe20000000000 */
[----:B------:R-:W-:Y:S01]  /*0a60*/  LOP3.LUT R49, R34, 0xf, RZ, 0xc0, !PT ;  /* 0x0000000f22317812 */ /* 0x000fe200078ec0ff */
[----:B------:R-:W-:Y:S01]  /*0a70*/  IMAD.MOV.U32 R20, RZ, RZ, R43 ;  /* 0x000000ffff147224 */ /* 0x000fe200078e002b */
[----:B------:R-:W-:-:S02]  /*0a80*/  LOP3.LUT R51, R35, 0xf, RZ, 0xc0, !PT ;  /* 0x0000000f23337812 */ /* 0x000fc400078ec0ff */
        /* <DEDUP_REMOVED lines=22> */
[----:B------:R-:W-:Y:S02]  /*0bf0*/  LOP3.LUT R53, R6, R39, RZ, 0xfc, !PT ;  /* 0x0000002706357212 */ /* 0x000fe400078efcff */
[----:B------:R-:W-:-:S07]  /*0c00*/  MOV R40, 0xc20 ;  /* 0x00000c2000287802 */ /* 0x000fce0000000f00 */
[----:B------:R-:W-:Y:S05]  /*0c10*/  CALL.REL.NOINC `($__internal_4_$__cuda_sm20_div_s16) ;  /* 0x0000003000107944 */ /* 0x000fea0003c00000 */
[----:B------:R-:W0:Y:S01]  /*0c20*/  LDCU UR6, c[0x0][0x3a8] ;  /* 0x00007500ff0677ac */ /* 0x000e220008000800 */
[----:B------:R-:W-:Y:S02]  /*0c30*/  PRMT R55, R23, 0x9910, RZ ;  /* 0x0000991017377816 */ /* 0x000fe400000000ff */
[----:B------:R-:W-:Y:S01]  /*0c40*/  LOP3.LUT R54, R54, 0x1f, RZ, 0xc0, !PT ;  /* 0x0000001f36367812 */ /* 0x000fe200078ec0ff */
[----:B------:R-:W1:Y:S01]  /*0c50*/  LDCU.64 UR8, c[0x0][0x358] ;  /* 0x00006b00ff0877ac */ /* 0x000e620008000a00 */
[----:B0-----:R-:W-:-:S04]  /*0c60*/  UISETP.LT.AND UP0, UPT, UR6, 0x10, UPT ;  /* 0x000000100600788c */ /* 0x001fc8000bf01270 */
[----:B-1----:R-:W-:-:S12]  /*0c70*/  USEL UR6, UR6, 0x10, UP0 ;  /* 0x0000001006067887 */ /* 0x002fd80008000000 */
.L_x_181:
[----:B----4-:R-:W0:Y:S01]  /*0c80*/  S2R R40, SR_TID.X ;  /* 0x0000000000287919 */ /* 0x010e220000002100 */
[----:B------:R-:W1:Y:S01]  /*0c90*/  LDC R41, c[0x0][0x360] ;  /* 0x0000d800ff297b82 */ /* 0x000e620000000800 */
[----:B------:R-:W-:Y:S01]  /*0ca0*/  ISETP.NE.AND P2, PT, R28, 0x2, PT ;  /* 0x000000021c00780c */ /* 0x000fe20003f45270 */
[----:B------:R-:W-:Y:S01]  /*0cb0*/  BSSY.RECONVERGENT B0, `(.L_x_131) ;  /* 0x0000013000007945 */ /* 0x000fe20003800200 */
[----:B0-----:R-:W-:-:S11]  /*0cc0*/  MOV R20, R40 ;  /* 0x0000002800147202 */ /* 0x001fd60000000f00 */
[----:B------:R-:W-:Y:S05]  /*0cd0*/  @!P2 BRA `(.L_x_132) ;  /* 0x000000000040a947 */ /* 0x000fea0003800000 */
[----:B------:R-:W0:Y:S01]  /*0ce0*/  S2UR UR7, SR_CgaCtaId ;  /* 0x00000000000779c3 */ /* 0x000e220000008800 */
[----:B------:R-:W-:Y:S01]  /*0cf0*/  UMOV UR5, 0x400 ;  /* 0x0000040000057882 */ /* 0x000fe20000000000 */
[----:B------:R-:W-:Y:S01]  /*0d00*/  ISETP.NE.AND P0, PT, R28, 0x3, PT ;  /* 0x000000031c00780c */ /* 0x000fe20003f05270 */
[----:B------:R-:W-:Y:S01]  /*0d10*/  UIADD3 UR5, UPT, UPT, UR5, 0x1880, URZ ;  /* 0x0000188005057890 */ /* 0x000fe2000fffe0ff */
[----:B-1----:R-:W-:-:S03]  /*0d20*/  IMAD.IADD R20, R40, 0x1, R41 ;  /* 0x0000000128147824 */ /* 0x002fc600078e0229 */
[----:B0-----:R-:W-:-:S06]  /*0d30*/  ULEA UR5, UR7, UR5, 0x18 ;  /* 0x0000000507057291 */ /* 0x001fcc000f8ec0ff */
[----:B------:R-:W-:-:S05]  /*0d40*/  LEA R22, R40, UR5, 0x2 ;  /* 0x0000000528167c11 */ /* 0x000fca000f8e10ff */
[----:B------:R0:W-:Y:S01]  /*0d50*/  STS [R22], RZ ;  /* 0x000000ff16007388 */ /* 0x0001e20000000800 */
[----:B------:R-:W-:Y:S05]  /*0d60*/  @!P0 BRA `(.L_x_132) ;  /* 0x00000000001c8947 */ /* 0x000fea0003800000 */
[----:B------:R-:W-:Y:S01]  /*0d70*/  ISETP.NE.AND P0, PT, R28, RZ, PT ;  /* 0x000000ff1c00720c */ /* 0x000fe20003f05270 */
[----:B0-----:R-:W-:Y:S01]  /*0d80*/  IMAD R22, R3, 0x4, R22 ;  /* 0x0000000403167824 */ /* 0x001fe200078e0216 */
[----:B------:R-:W-:-:S04]  /*0d90*/  IADD3 R20, PT, PT, R41, R40, R41 ;  /* 0x0000002829147210 */ /* 0x000fc80007ffe029 */
[----:B------:R2:W-:Y:S07]  /*0da0*/  STS [R22], RZ ;  /* 0x000000ff16007388 */ /* 0x0005ee0000000800 */
[----:B------:R-:W-:Y:S01]  /*0db0*/  @P0 IMAD R21, R3, 0x4, R22 ;  /* 0x0000000403150824 */ /* 0x000fe200078e0216 */
[----:B------:R-:W-:-:S04]  /*0dc0*/  @P0 IADD3 R20, PT, PT, R20, R41, RZ ;  /* 0x0000002914140210 */ /* 0x000fc80007ffe0ff */
[----:B------:R2:W-:Y:S03]  /*0dd0*/  @P0 STS [R21], RZ ;  /* 0x000000ff15000388 */ /* 0x0005e60000000800 */
.L_x_132:
[----:B------:R-:W-:Y:S05]  /*0de0*/  BSYNC.RECONVERGENT B0 ;  /* 0x0000000000007941 */ /* 0x000fea0003800200 */
.L_x_131:
[----:B------:R-:W3:Y:S01]  /*0df0*/  S2UR UR7, SR_CgaCtaId ;  /* 0x00000000000779c3 */ /* 0x000ee20000008800 */
[----:B------:R-:W-:Y:S01]  /*0e00*/  UMOV UR5, 0x400 ;  /* 0x0000040000057882 */ /* 0x000fe20000000000 */
[----:B------:R-:W-:Y:S01]  /*0e10*/  BSSY.RECONVERGENT B0, `(.L_x_133) ;  /* 0x000000f000007945 */ /* 0x000fe20003800200 */
[----:B------:R-:W-:-:S04]  /*0e20*/  UIADD3 UR5, UPT, UPT, UR5, 0x1880, URZ ;  /* 0x0000188005057890 */ /* 0x000fc8000fffe0ff */
[----:B---3--:R-:W-:-:S06]  /*0e30*/  ULEA UR5, UR7, UR5, 0x18 ;  /* 0x0000000507057291 */ /* 0x008fcc000f8ec0ff */
[----:B0-2---:R-:W-:-:S07]  /*0e40*/  LEA R22, R20, UR5, 0x2 ;  /* 0x0000000514167c11 */ /* 0x005fce000f8e10ff */
.L_x_134:
[--C-:B------:R-:W-:Y:S01]  /*0e50*/  IMAD R21, R3, 0x4, R22.reuse ;  /* 0x0000000403157824 */ /* 0x100fe200078e0216 */
[----:B------:R0:W-:Y:S01]  /*0e60*/  STS [R22], RZ ;  /* 0x000000ff16007388 */ /* 0x0001e20000000800 */
[C-C-:B-1----:R-:W-:Y:S02]  /*0e70*/  IMAD R23, R41.reuse, 0x8, R22.reuse ;  /* 0x0000000829177824 */ /* 0x142fe400078e0216 */
[----:B------:R-:W-:Y:S01]  /*0e80*/  IMAD R40, R41, 0xc, R22 ;  /* 0x0000000c29287824 */ /* 0x000fe200078e0216 */
[----:B------:R2:W-:Y:S01]  /*0e90*/  STS [R21], RZ ;  /* 0x000000ff15007388 */ /* 0x0005e20000000800 */
[----:B------:R-:W-:-:S03]  /*0ea0*/  IMAD R20, R3, 0x4, R20 ;  /* 0x0000000403147824 */ /* 0x000fc600078e0214 */
[----:B------:R2:W-:Y:S01]  /*0eb0*/  STS [R23], RZ ;  /* 0x000000ff17007388 */ /* 0x0005e20000000800 */
[----:B0-----:R-:W-:Y:S02]  /*0ec0*/  LEA R22, R41, R22, 0x4 ;  /* 0x0000001629167211 */ /* 0x001fe400078e20ff */
[----:B------:R-:W-:Y:S01]  /*0ed0*/  ISETP.GE.U32.AND P0, PT, R20, 0x800, PT ;  /* 0x000008001400780c */ /* 0x000fe20003f06070 */
[----:B------:R2:W-:-:S12]  /*0ee0*/  STS [R40], RZ ;  /* 0x000000ff28007388 */ /* 0x0005d80000000800 */
[----:B--2---:R-:W-:Y:S05]  /*0ef0*/  @!P0 BRA `(.L_x_134) ;  /* 0xfffffffc00d48947 */ /* 0x004fea000383ffff */
[----:B------:R-:W-:Y:S05]  /*0f00*/  BSYNC.RECONVERGENT B0 ;  /* 0x0000000000007941 */ /* 0x000fea0003800200 */
.L_x_133:
[----:B------:R-:W-:Y:S01]  /*0f10*/  PLOP3.LUT P0, PT, PT, PT, PT, 0x80, 0x8 ;  /* 0x000000000008781c */ /* 0x000fe20003f0f070 */
[----:B------:R-:W-:Y:S01]  /*0f20*/  IMAD.MOV.U32 R40, RZ, RZ, RZ ;  /* 0x000000ffff287224 */ /* 0x000fe200078e00ff */
[----:B------:R-:W0:Y:S01]  /*0f30*/  LDCU UR7, c[0x0][0x3ac] ;  /* 0x00007580ff0777ac */ /* 0x000e220008000800 */
[----:B------:R-:W1:Y:S10]  /*0f40*/  LDCU UR10, c[0x0][0x3a8] ;  /* 0x00007500ff0a77ac */ /* 0x000e740008000800 */
.L_x_176:
[----:B------:R-:W2:Y:S01]  /*0f50*/  S2UR UR5, SR_CTAID.X ;  /* 0x00000000000579c3 */ /* 0x000ea20000002500 */
[----:B------:R-:W3:Y:S01]  /*0f60*/  S2R R57, SR_CTAID.Z ;  /* 0x0000000000397919 */ /* 0x000ee20000002700 */
[----:B------:R-:W-:Y:S01]  /*0f70*/  MOV R22, 0x400 ;  /* 0x0000040000167802 */ /* 0x000fe20000000f00 */
[----:B------:R-:W-:Y:S01]  /*0f80*/  BSSY.RECONVERGENT B0, `(.L_x_135) ;  /* 0x0000019000007945 */ /* 0x000fe20003800200 */
[----:B------:R-:W-:Y:S01]  /*0f90*/  PLOP3.LUT P1, PT, P0, PT, PT, 0x80, 0x8 ;  /* 0x000000000008781c */ /* 0x000fe2000072f070 */
[----:B-1----:R-:W4:Y:S02]  /*0fa0*/  S2R R41, SR_CgaCtaId ;  /* 0x0000000000297919 */ /* 0x002f240000008800 */
[----:B------:R-:W-:Y:S01]  /*0fb0*/  VIADD R22, R22, 0x880 ;  /* 0x0000088016167836 */ /* 0x000fe20000000000 */
[----:B------:R-:W5:Y:S01]  /*0fc0*/  LDC R21, c[0x0][0x388] ;  /* 0x0000e200ff157b82 */ /* 0x000f620000000800 */
[----:B------:R-:W0:Y:S01]  /*0fd0*/  S2R R65, SR_TID.X ;  /* 0x0000000000417919 */ /* 0x000e220000002100 */
[----:B--2---:R-:W-:-:S04]  /*0fe0*/  USHF.L.U32 UR5, UR5, 0xb, URZ ;  /* 0x0000000b05057899 */ /* 0x004fc800080006ff */
[----:B------:R-:W-:-:S06]  /*0ff0*/  ULOP3.LUT UR5, UR5, 0xfffff000, URZ, 0xc0, !UPT ;  /* 0xfffff00005057892 */ /* 0x000fcc000f8ec0ff */
[----:B---3--:R-:W-:Y:S02]  /*1000*/  LEA R20, R57, UR5, 0x6 ;  /* 0x0000000539147c11 */ /* 0x008fe4000f8e30ff */
[----:B----4-:R-:W-:-:S03]  /*1010*/  LEA R41, R41, R22, 0x18 ;  /* 0x0000001629297211 */ /* 0x010fc600078ec0ff */
[----:B-----5:R-:W-:Y:S02]  /*1020*/  IMAD R21, R21, UR4, R20 ;  /* 0x0000000415157c24 */ /* 0x020fe4000f8e0214 */
[----:B0-----:R-:W-:-:S03]  /*1030*/  IMAD.SHL.U32 R42, R65, 0x4, RZ ;  /* 0x00000004412a7824 */ /* 0x001fc600078e00ff */
[----:B------:R-:W-:-:S07]  /*1040*/  IADD3 R56, PT, PT, R21, R40, RZ ;  /* 0x0000002815387210 */ /* 0x000fce0007ffe0ff */
.L_x_136:
[----:B0-----:R-:W0:Y:S01]  /*1050*/  LDC.64 R20, c[0x0][0x390] ;  /* 0x0000e400ff147b82 */ /* 0x001e220000000a00 */
[----:B------:R-:W-:Y:S02]  /*1060*/  LOP3.LUT R23, R42, 0x1c, RZ, 0xc0, !PT ;  /* 0x0000001c2a177812 */ /* 0x000fe400078ec0ff */
[----:B------:R-:W-:-:S03]  /*1070*/  SHF.R.U32.HI R22, RZ, 0x5, R42 ;  /* 0x00000005ff167819 */ /* 0x000fc6000001162a */
[----:B------:R-:W-:-:S04]  /*1080*/  IMAD.IADD R23, R56, 0x1, R23 ;  /* 0x0000000138177824 */ /* 0x000fc800078e0217 */
[----:B------:R-:W-:-:S04]  /*1090*/  IMAD R23, R22, UR7, R23 ;  /* 0x0000000716177c24 */ /* 0x000fc8000f8e0217 */
[----:B0-----:R-:W-:-:S06]  /*10a0*/  IMAD.WIDE R20, R23, 0x4, R20 ;  /* 0x0000000417147825 */ /* 0x001fcc00078e0214 */
[----:B------:R-:W2:Y:S01]  /*10b0*/  LDG.E.128 R20, desc[UR8][R20.64] ;  /* 0x0000000814147981 */ /* 0x000ea2000c1e1d00 */
[----:B------:R-:W-:Y:S02]  /*10c0*/  IMAD R43, R42, 0x4, R41 ;  /* 0x000000042a2b7824 */ /* 0x000fe400078e0229 */
[----:B------:R-:W-:-:S05]  /*10d0*/  IMAD R42, R3, 0x4, R42 ;  /* 0x00000004032a7824 */ /* 0x000fca00078e022a */
[----:B------:R-:W-:Y:S01]  /*10e0*/  ISETP.GE.U32.AND P0, PT, R42, 0x400, PT ;  /* 0x000004002a00780c */ /* 0x000fe20003f06070 */
[----:B--2---:R0:W-:-:S12]  /*10f0*/  STS.128 [R43], R20 ;  /* 0x000000142b007388 */ /* 0x0041d80000000c00 */
[----:B------:R-:W-:Y:S05]  /*1100*/  @!P0 BRA `(.L_x_136) ;  /* 0xfffffffc00d08947 */ /* 0x000fea000383ffff */
[----:B-1----:R-:W-:Y:S05]  /*1110*/  BSYNC.RECONVERGENT B0 ;  /* 0x0000000000007941 */ /* 0x002fea0003800200 */
.L_x_135:
[----:B0-----:R-:W-:Y:S01]  /*1120*/  LEA R22, R57, R40, 0x6 ;  /* 0x0000002839167211 */ /* 0x001fe200078e30ff */
[----:B------:R-:W-:-:S07]  /*1130*/  IMAD.MOV.U32 R23, RZ, RZ, RZ ;  /* 0x000000ffff177224 */ /* 0x000fce00078e00ff */
.L_x_175:
[----:B01----:R-:W0:Y:S01]  /*1140*/  S2R R41, SR_TID.X ;  /* 0x0000000000297919 */ /* 0x003e220000002100 */
[----:B------:R-:W-:Y:S01]  /*1150*/  IMAD.IADD R57, R8, 0x1, R23 ;  /* 0x0000000108397824 */ /* 0x000fe200078e0217 */
[----:B0-----:R-:W-:-:S07]  /*1160*/  SHF.R.U32.HI R41, RZ, 0x4, R41 ;  /* 0x00000004ff297819 */ /* 0x001fce0000011629 */
.L_x_137:
[----:B0-----:R-:W0:Y:S01]  /*1170*/  LDC.64 R20, c[0x0][0x398] ;  /* 0x0000e600ff147b82 */ /* 0x001e220000000a00 */
[----:B------:R-:W-:-:S04]  /*1180*/  IMAD.IADD R40, R22, 0x1, R41 ;  /* 0x0000000116287824 */ /* 0x000fc800078e0229 */
[----:B------:R-:W-:-:S04]  /*1190*/  IMAD R43, R40, UR10, R57 ;  /* 0x0000000a282b7c24 */ /* 0x000fc8000f8e0239 */
[----:B0-----:R-:W-:-:S06]  /*11a0*/  IMAD.WIDE R20, R43, 0x4, R20 ;  /* 0x000000042b147825 */ /* 0x001fcc00078e0214 */
[----:B------:R-:W2:Y:S01]  /*11b0*/  LDG.E R20, desc[UR8][R20.64] ;  /* 0x0000000814147981 */ /* 0x000ea2000c1e1900 */
[----:B------:R-:W-:Y:S02]  /*11c0*/  LEA R43, R41, R4, 0x2 ;  /* 0x00000004292b7211 */ /* 0x000fe400078e10ff */
        /* <DEDUP_REMOVED lines=10> */
.L_x_174:
[----:B-1----:R-:W1:Y:S01]  /*1270*/  S2R R60, SR_CgaCtaId ;  /* 0x00000000003c7919 */ /* 0x002e620000008800 */
[----:B0-----:R-:W-:Y:S01]  /*1280*/  VIMNMX R20, PT, PT, R0, 0x40, PT ;  /* 0x0000004000147848 */ /* 0x001fe20003fe0100 */
[C---:B------:R-:W-:Y:S01]  /*1290*/  IMAD.IADD R61, R7.reuse, 0x1, R62 ;  /* 0x00000001073d7824 */ /* 0x040fe200078e023e */
[----:B------:R-:W-:Y:S01]  /*12a0*/  ISETP.GE.AND P3, PT, R2, UR6, PT ;  /* 0x0000000602007c0c */ /* 0x000fe2000bf66270 */
[C---:B------:R-:W-:Y:S01]  /*12b0*/  VIADD R75, R7.reuse, 0x1 ;  /* 0x00000001074b7836 */ /* 0x040fe20000000000 */
[C---:B------:R-:W-:Y:S01]  /*12c0*/  IADD3 R43, PT, PT, R7.reuse, 0x4, RZ ;  /* 0x00000004072b7810 */ /* 0x040fe20007ffe0ff */
[----:B------:R-:W-:Y:S01]  /*12d0*/  IMAD.SHL.U32 R21, R20, 0x2, RZ ;  /* 0x0000000214157824 */ /* 0x000fe200078e00ff */
[C---:B------:R-:W-:Y:S01]  /*12e0*/  IADD3 R63, PT, PT, R7.reuse, 0x9, RZ ;  /* 0x00000009073f7810 */ /* 0x040fe20007ffe0ff */
[C---:B------:R-:W-:Y:S01]  /*12f0*/  VIADD R71, R7.reuse, 0x5 ;  /* 0x0000000507477836 */ /* 0x040fe20000000000 */
[C---:B------:R-:W-:Y:S01]  /*1300*/  LOP3.LUT R69, R7.reuse, 0xf, RZ, 0xc0, !PT ;  /* 0x0000000f07457812 */ /* 0x040fe200078ec0ff */
[----:B------:R-:W-:Y:S01]  /*1310*/  VIADD R57, R7, 0x3 ;  /* 0x0000000307397836 */ /* 0x000fe20000000000 */
[----:B------:R-:W-:Y:S01]  /*1320*/  IADD3 R62, PT, PT, R21, R62, RZ ;  /* 0x0000003e153e7210 */ /* 0x000fe20007ffe0ff */
[C---:B------:R-:W-:Y:S01]  /*1330*/  VIADD R73, R7.reuse, 0x6 ;  /* 0x0000000607497836 */ /* 0x040fe20000000000 */
[----:B------:R-:W-:Y:S01]  /*1340*/  MOV R59, 0x400 ;  /* 0x00000400003b7802 */ /* 0x000fe20000000f00 */
[----:B------:R-:W-:Y:S01]  /*1350*/  VIADD R41, R7, 0x7 ;  /* 0x0000000707297836 */ /* 0x000fe20000000000 */
[----:B------:R-:W-:Y:S01]  /*1360*/  LOP3.LUT R43, R43, 0xf, RZ, 0xc0, !PT ;  /* 0x0000000f2b2b7812 */ /* 0x000fe200078ec0ff */
[----:B------:R-:W-:Y:S01]  /*1370*/  VIADD R21, R7, 0xa ;  /* 0x0000000a07157836 */ /* 0x000fe20000000000 */
[----:B------:R-:W-:Y:S01]  /*1380*/  LOP3.LUT R75, R75, 0xf, RZ, 0xc0, !PT ;  /* 0x0000000f4b4b7812 */ /* 0x000fe200078ec0ff */
[----:B------:R-:W-:Y:S01]  /*1390*/  VIADD R67, R7, 0x2 ;  /* 0x0000000207437836 */ /* 0x000fe20000000000 */
[----:B------:R-:W-:Y:S01]  /*13a0*/  LOP3.LUT R71, R71, 0xf, RZ, 0xc0, !PT ;  /* 0x0000000f47477812 */ /* 0x000fe200078ec0ff */
[----:B------:R-:W-:Y:S01]  /*13b0*/  VIADD R77, R7, 0xb ;  /* 0x0000000b074d7836 */ /* 0x000fe20000000000 */
[----:B------:R-:W-:Y:S01]  /*13c0*/  LOP3.LUT R63, R63, 0xf, RZ, 0xc0, !PT ;  /* 0x0000000f3f3f7812 */ /* 0x000fe200078ec0ff */
[----:B------:R-:W-:Y:S01]  /*13d0*/  IMAD R20, R61, 0x20, R6 ;  /* 0x000000203d147824 */ /* 0x000fe200078e0206 */
[----:B------:R-:W-:-:S02]  /*13e0*/  LOP3.LUT R57, R57, 0xf, RZ, 0xc0, !PT ;  /* 0x0000000f39397812 */ /* 0x000fc400078ec0ff */
        /* <DEDUP_REMOVED lines=8> */
[----:B------:R-:W-:Y:S01]  /*1470*/  IADD3 R70, PT, PT, R59, 0x880, RZ ;  /* 0x000008803b467810 */ /* 0x000fe20007ffe0ff */
[--C-:B------:R-:W-:Y:S01]  /*1480*/  IMAD.IADD R69, R69, 0x1, R20.reuse ;  /* 0x0000000145457824 */ /* 0x100fe200078e0214 */
[----:B------:R-:W-:Y:S01]  /*1490*/  LOP3.LUT R67, R67, 0xf, RZ, 0xc0, !PT ;  /* 0x0000000f43437812 */ /* 0x000fe200078ec0ff */
[--C-:B------:R-:W-:Y:S01]  /*14a0*/  IMAD.IADD R58, R58, 0x1, R20.reuse ;  /* 0x000000013a3a7824 */ /* 0x100fe200078e0214 */
[----:B------:R-:W-:Y:S01]  /*14b0*/  LOP3.LUT R77, R77, 0xf, RZ, 0xc0, !PT ;  /* 0x0000000f4d4d7812 */ /* 0x000fe200078ec0ff */
[--C-:B------:R-:W-:Y:S01]  /*14c0*/  IMAD.IADD R57, R57, 0x1, R20.reuse ;  /* 0x0000000139397824 */ /* 0x100fe200078e0214 */
[----:B-1----:R-:W-:Y:S01]  /*14d0*/  LEA R70, R60, R70, 0x18 ;  /* 0x000000463c467211 */ /* 0x002fe200078ec0ff */
[--C-:B------:R-:W-:Y:S01]  /*14e0*/  IMAD.IADD R41, R41, 0x1, R20.reuse ;  /* 0x0000000129297824 */ /* 0x100fe200078e0214 */
[-C--:B------:R-:W-:Y:S01]  /*14f0*/  IADD3 R42, PT, PT, R73, R20.reuse, RZ ;  /* 0x00000014492a7210 */ /* 0x080fe20007ffe0ff */
[--C-:B------:R-:W-:Y:S01]  /*1500*/  IMAD.IADD R21, R21, 0x1, R20.reuse ;  /* 0x0000000115157824 */ /* 0x100fe200078e0214 */
[-C--:B------:R-:W-:Y:S01]  /*1510*/  IADD3 R67, PT, PT, R67, R20.reuse, RZ ;  /* 0x0000001443437210 */ /* 0x080fe20007ffe0ff */
[--C-:B------:R-:W-:Y:S01]  /*1520*/  IMAD.IADD R63, R33, 0x1, R20.reuse ;  /* 0x00000001213f7824 */ /* 0x100fe200078e0214 */
[-C--:B------:R-:W-:Y:S01]  /*1530*/  IADD3 R77, PT, PT, R77, R20.reuse, RZ ;  /* 0x000000144d4d7210 */ /* 0x080fe20007ffe0ff */
[--C-:B------:R-:W-:Y:S01]  /*1540*/  IMAD.IADD R75, R35, 0x1, R20.reuse ;  /* 0x00000001234b7824 */ /* 0x100fe200078e0214 */
[----:B------:R-:W-:Y:S01]  /*1550*/  IADD3 R71, PT, PT, R39, R20, RZ ;  /* 0x0000001427477210 */ /* 0x000fe20007ffe0ff */
[----:B------:R-:W-:Y:S01]  /*1560*/  IMAD.IADD R73, R37, 0x1, R20 ;  /* 0x0000000125497824 */ /* 0x000fe200078e0214 */
[----:B------:R-:W-:Y:S01]  /*1570*/  ISETP.GE.AND P0, PT, R62, R0, PT ;  /* 0x000000003e00720c */ /* 0x000fe20003f06270 */
[--C-:B------:R-:W-:Y:S01]  /*1580*/  IMAD R69, R69, 0x4, R70.reuse ;  /* 0x0000000445457824 */ /* 0x100fe200078e0246 */
[-C--:B------:R-:W-:Y:S01]  /*1590*/  LEA R67, R67, R70.reuse, 0x2 ;  /* 0x0000004643437211 */ /* 0x080fe200078e10ff */
[--C-:B------:R-:W-:Y:S01]  /*15a0*/  IMAD R58, R58, 0x4, R70.reuse ;  /* 0x000000043a3a7824 */ /* 0x100fe200078e0246 */
[-C--:B------:R-:W-:Y:S01]  /*15b0*/  LEA R42, R42, R70.reuse, 0x2 ;  /* 0x000000462a2a7211 */ /* 0x080fe200078e10ff */
[--C-:B------:R-:W-:Y:S01]  /*15c0*/  IMAD R68, R68, 0x4, R70.reuse ;  /* 0x0000000444447824 */ /* 0x100fe200078e0246 */
[-C--:B------:R-:W-:Y:S01]  /*15d0*/  LEA R20, R77, R70.reuse, 0x2 ;  /* 0x000000464d147211 */ /* 0x080fe200078e10ff */
[--C-:B------:R-:W-:Y:S01]  /*15e0*/  IMAD R57, R57, 0x4, R70.reuse ;  /* 0x0000000439397824 */ /* 0x100fe200078e0246 */
        /* <DEDUP_REMOVED lines=8> */
[----:B------:R-:W-:Y:S01]  /*1670*/  IMAD R66, R73, 0x4, R70 ;  /* 0x0000000449427824 */ /* 0x000fe200078e0246 */
[----:B------:R-:W-:Y:S06]  /*1680*/  @P3 BRA `(.L_x_139) ;  /* 0x0000000c00343947 */ /* 0x000fec0003800000 */
[----:B------:R-:W0:Y:S01]  /*1690*/  LDS R69, [R69] ;  /* 0x0000000045457984 */ /* 0x000e220000000800 */
[----:B------:R-:W1:Y:S01]  /*16a0*/  LDC R70, c[0x0][0x3ac] ;  /* 0x0000eb00ff467b82 */ /* 0x000e620000000800 */
[----:B------:R-:W-:Y:S01]  /*16b0*/  LEA R59, R60, R59, 0x18 ;  /* 0x0000003b3c3b7211 */ /* 0x000fe200078ec0ff */
[----:B------:R-:W-:Y:S01]  /*16c0*/  IMAD.MOV.U32 R60, RZ, RZ, R2 ;  /* 0x000000ffff3c7224 */ /* 0x000fe200078e0002 */
[----:B------:R-:W2:Y:S04]  /*16d0*/  LDS R68, [R68] ;  /* 0x0000000044447984 */ /* 0x000ea80000000800 */
        /* <DEDUP_REMOVED lines=15> */
.L_x_173:
        /* <DEDUP_REMOVED lines=11> */
.L_x_183:
[----:B0--3--:R-:W-:-:S07]  /*1880*/  IMAD R73, R69, R74, RZ ;  /* 0x0000004a45497224 */ /* 0x009fce00078e02ff */
.L_x_141:
[----:B------:R-:W-:-:S13]  /*1890*/  ISETP.GE.AND P4, PT, R70, 0x2, PT ;  /* 0x000000024600780c */ /* 0x000fda0003f86270 */
[----:B------:R-:W-:Y:S05]  /*18a0*/  @!P4 BRA `(.L_x_143) ;  /* 0x000000000010c947 */ /* 0x000fea0003800000 */
[----:B------:R-:W-:-:S03]  /*18b0*/  UMOV UR5, 0xffffffff ;  /* 0xffffffff00057882 */ /* 0x000fc60000000000 */
[----:B------:R-:W-:Y:S05]  /*18c0*/  BRA.DIV UR5, `(.L_x_144) ;  /* 0x0000001a05c47947 */ /* 0x000fea000b800000 */
[----:B------:R3:W4:Y:S02]  /*18d0*/  SHFL.IDX PT, R74, R72, R9, 0x1f ;  /* 0x00001f09484a7589 */ /* 0x00072400000e0000 */
.L_x_186:
[----:B----4-:R-:W-:-:S07]  /*18e0*/  IMAD R73, R68, R74, R73 ;  /* 0x0000004a44497224 */ /* 0x010fce00078e0249 */
.L_x_143:
[----:B------:R-:W-:-:S13]  /*18f0*/  ISETP.GE.AND P4, PT, R70, 0x3, PT ;  /* 0x000000034600780c */ /* 0x000fda0003f86270 */
[----:B------:R-:W-:Y:S05]  /*1900*/  @!P4 BRA `(.L_x_145) ;  /* 0x000000000010c947 */ /* 0x000fea0003800000 */
[----:B------:R-:W-:-:S03]  /*1910*/  UMOV UR5, 0xffffffff ;  /* 0xffffffff00057882 */ /* 0x000fc60000000000 */
[----:B------:R-:W-:Y:S05]  /*1920*/  BRA.DIV UR5, `(.L_x_146) ;  /* 0x0000001a05d07947 */ /* 0x000fea000b800000 */
[----:B------:R4:W0:Y:S02]  /*1930*/  SHFL.IDX PT, R74, R72, R10, 0x1f ;  /* 0x00001f0a484a7589 */ /* 0x00082400000e0000 */
.L_x_189:
[----:B0-----:R-:W-:-:S07]  /*1940*/  IMAD R73, R67, R74, R73 ;  /* 0x0000004a43497224 */ /* 0x001fce00078e0249 */
.L_x_145:
[----:B------:R-:W-:-:S13]  /*1950*/  ISETP.GE.AND P4, PT, R70, 0x4, PT ;  /* 0x000000044600780c */ /* 0x000fda0003f86270 */
[----:B------:R-:W-:Y:S05]  /*1960*/  @!P4 BRA `(.L_x_147) ;  /* 0x000000000010c947 */ /* 0x000fea0003800000 */
[----:B------:R-:W-:-:S03]  /*1970*/  UMOV UR5, 0xffffffff ;  /* 0xffffffff00057882 */ /* 0x000fc60000000000 */
[----:B------:R-:W-:Y:S05]  /*1980*/  BRA.DIV UR5, `(.L_x_148) ;  /* 0x0000001a05dc7947 */ /* 0x000fea000b800000 */
[----:B------:R0:W0:Y:S02]  /*1990*/  SHFL.IDX PT, R74, R72, R11, 0x1f ;  /* 0x00001f0b484a7589 */ /* 0x00002400000e0000 */
.L_x_192:
[----:B0-----:R-:W-:-:S07]  /*19a0*/  IMAD R73, R57, R74, R73 ;  /* 0x0000004a39497224 */ /* 0x001fce00078e0249 */
.L_x_147:
[----:B------:R-:W-:-:S13]  /*19b0*/  ISETP.GE.AND P4, PT, R70, 0x5, PT ;  /* 0x000000054600780c */ /* 0x000fda0003f86270 */
[----:B------:R-:W-:Y:S05]  /*19c0*/  @!P4 BRA `(.L_x_149) ;  /* 0x000000000010c947 */ /* 0x000fea0003800000 */
[----:B------:R-:W-:-:S03]  /*19d0*/  UMOV UR5, 0xffffffff ;  /* 0xffffffff00057882 */ /* 0x000fc60000000000 */
[----:B------:R-:W-:Y:S05]  /*19e0*/  BRA.DIV UR5, `(.L_x_150) ;  /* 0x0000001a05e87947 */ /* 0x000fea000b800000 */
[----:B------:R0:W0:Y:S02]  /*19f0*/  SHFL.IDX PT, R74, R72, R12, 0x1f ;  /* 0x00001f0c484a7589 */ /* 0x00002400000e0000 */
.L_x_195:
[----:B0-----:R-:W-:-:S07]  /*1a00*/  IMAD R73, R56, R74, R73 ;  /* 0x0000004a38497224 */ /* 0x001fce00078e0249 */
.L_x_149:
[----:B------:R-:W-:-:S13]  /*1a10*/  ISETP.GE.AND P4, PT, R70, 0x6, PT ;  /* 0x000000064600780c */ /* 0x000fda0003f86270 */
[----:B------:R-:W-:Y:S05]  /*1a20*/  @!P4 BRA `(.L_x_151) ;  /* 0x000000000010c947 */ /* 0x000fea0003800000 */
[----:B------:R-:W-:-:S03]  /*1a30*/  UMOV UR5, 0xffffffff ;  /* 0xffffffff00057882 */ /* 0x000fc60000000000 */
[----:B------:R-:W-:Y:S05]  /*1a40*/  BRA.DIV UR5, `(.L_x_152) ;  /* 0x0000001a05f47947 */ /* 0x000fea000b800000 */
[----:B------:R0:W0:Y:S02]  /*1a50*/  SHFL.IDX PT, R74, R72, R13, 0x1f ;  /* 0x00001f0d484a7589 */ /* 0x00002400000e0000 */
.L_x_198:
[----:B0-----:R-:W-:-:S07]  /*1a60*/  IMAD R73, R43, R74, R73 ;  /* 0x0000004a2b497224 */ /* 0x001fce00078e0249 */
.L_x_151:
[----:B------:R-:W-:-:S13]  /*1a70*/  ISETP.GE.AND P4, PT, R70, 0x7, PT ;  /* 0x000000074600780c */ /* 0x000fda0003f86270 */
[----:B------:R-:W-:Y:S05]  /*1a80*/  @!P4 BRA `(.L_x_153) ;  /* 0x000000000010c947 */ /* 0x000fea0003800000 */
[----:B------:R-:W-:-:S03]  /*1a90*/  UMOV UR5, 0xffffffff ;  /* 0xffffffff00057882 */ /* 0x000fc60000000000 */
[----:B------:R-:W-:Y:S05]  /*1aa0*/  BRA.DIV UR5, `(.L_x_154) ;  /* 0x0000001e05007947 */ /* 0x000fea000b800000 */
[----:B------:R0:W0:Y:S02]  /*1ab0*/  SHFL.IDX PT, R74, R72, R14, 0x1f ;  /* 0x00001f0e484a7589 */ /* 0x00002400000e0000 */
.L_x_201:
[----:B0-----:R-:W-:-:S07]  /*1ac0*/  IMAD R73, R42, R74, R73 ;  /* 0x0000004a2a497224 */ /* 0x001fce00078e0249 */
.L_x_153:
[----:B------:R-:W-:-:S13]  /*1ad0*/  ISETP.GE.AND P4, PT, R70, 0x8, PT ;  /* 0x000000084600780c */ /* 0x000fda0003f86270 */
[----:B------:R-:W-:Y:S05]  /*1ae0*/  @!P4 BRA `(.L_x_155) ;  /* 0x000000000010c947 */ /* 0x000fea0003800000 */
[----:B------:R-:W-:-:S03]  /*1af0*/  UMOV UR5, 0xffffffff ;  /* 0xffffffff00057882 */ /* 0x000fc60000000000 */
[----:B------:R-:W-:Y:S05]  /*1b00*/  BRA.DIV UR5, `(.L_x_156) ;  /* 0x0000001e050c7947 */ /* 0x000fea000b800000 */
[----:B------:R0:W0:Y:S02]  /*1b10*/  SHFL.IDX PT, R74, R72, R15, 0x1f ;  /* 0x00001f0f484a7589 */ /* 0x00002400000e0000 */
.L_x_204:
[----:B01----:R-:W-:-:S07]  /*1b20*/  IMAD R73, R41, R74, R73 ;  /* 0x0000004a29497224 */ /* 0x003fce00078e0249 */
.L_x_155:
[----:B------:R-:W-:-:S13]  /*1b30*/  ISETP.GE.AND P4, PT, R70, 0x9, PT ;  /* 0x000000094600780c */ /* 0x000fda0003f86270 */
[----:B------:R-:W-:Y:S05]  /*1b40*/  @!P4 BRA `(.L_x_157) ;  /* 0x000000000010c947 */ /* 0x000fea0003800000 */
[----:B------:R-:W-:-:S03]  /*1b50*/  UMOV UR5, 0xffffffff ;  /* 0xffffffff00057882 */ /* 0x000fc60000000000 */
[----:B------:R-:W-:Y:S05]  /*1b60*/  BRA.DIV UR5, `(.L_x_158) ;  /* 0x0000001e05187947 */ /* 0x000fea000b800000 */
[----:B------:R0:W0:Y:S02]  /*1b70*/  SHFL.IDX PT, R74, R72, R16, 0x1f ;  /* 0x00001f10484a7589 */ /* 0x00002400000e0000 */
.L_x_207:
[----:B0-----:R-:W-:-:S07]  /*1b80*/  IMAD R73, R58, R74, R73 ;  /* 0x0000004a3a497224 */ /* 0x001fce00078e0249 */
.L_x_157:
[----:B------:R-:W-:-:S13]  /*1b90*/  ISETP.GE.AND P4, PT, R70, 0xa, PT ;  /* 0x0000000a4600780c */ /* 0x000fda0003f86270 */
[----:B------:R-:W-:Y:S05]  /*1ba0*/  @!P4 BRA `(.L_x_159) ;  /* 0x000000000010c947 */ /* 0x000fea0003800000 */
[----:B------:R-:W-:-:S03]  /*1bb0*/  UMOV UR5, 0xffffffff ;  /* 0xffffffff00057882 */ /* 0x000fc60000000000 */
[----:B------:R-:W-:Y:S05]  /*1bc0*/  BRA.DIV UR5, `(.L_x_160) ;  /* 0x0000001e05247947 */ /* 0x000fea000b800000 */
[----:B------:R0:W0:Y:S02]  /*1bd0*/  SHFL.IDX PT, R74, R72, R17, 0x1f ;  /* 0x00001f11484a7589 */ /* 0x00002400000e0000 */
.L_x_210:
[----:B0-----:R-:W-:-:S07]  /*1be0*/  IMAD R73, R40, R74, R73 ;  /* 0x0000004a28497224 */ /* 0x001fce00078e0249 */
.L_x_159:
[----:B------:R-:W-:-:S13]  /*1bf0*/  ISETP.GE.AND P4, PT, R70, 0xb, PT ;  /* 0x0000000b4600780c */ /* 0x000fda0003f86270 */
[----:B------:R-:W-:Y:S05]  /*1c00*/  @!P4 BRA `(.L_x_161) ;  /* 0x000000000010c947 */ /* 0x000fea0003800000 */
[----:B------:R-:W-:-:S03]  /*1c10*/  UMOV UR5, 0xffffffff ;  /* 0xffffffff00057882 */ /* 0x000fc60000000000 */
[----:B------:R-:W-:Y:S05]  /*1c20*/  BRA.DIV UR5, `(.L_x_162) ;  /* 0x0000001e05307947 */ /* 0x000fea000b800000 */
[----:B------:R0:W0:Y:S02]  /*1c30*/  SHFL.IDX PT, R74, R72, R18, 0x1f ;  /* 0x00001f12484a7589 */ /* 0x00002400000e0000 */
.L_x_213:
[----:B0-----:R-:W-:-:S07]  /*1c40*/  IMAD R73, R21, R74, R73 ;  /* 0x0000004a15497224 */ /* 0x001fce00078e0249 */
.L_x_161:
[----:B------:R-:W-:-:S13]  /*1c50*/  ISETP.GE.AND P4, PT, R70, 0xc, PT ;  /* 0x0000000c4600780c */ /* 0x000fda0003f86270 */
[----:B------:R-:W-:Y:S05]  /*1c60*/  @!P4 BRA `(.L_x_163) ;  /* 0x000000000010c947 */ /* 0x000fea0003800000 */
[----:B------:R-:W-:-:S03]  /*1c70*/  UMOV UR5, 0xffffffff ;  /* 0xffffffff00057882 */ /* 0x000fc60000000000 */
[----:B------:R-:W-:Y:S05]  /*1c80*/  BRA.DIV UR5, `(.L_x_164) ;  /* 0x0000001e053c7947 */ /* 0x000fea000b800000 */
[----:B------:R0:W0:Y:S02]  /*1c90*/  SHFL.IDX PT, R74, R72, R19, 0x1f ;  /* 0x00001f13484a7589 */ /* 0x00002400000e0000 */
.L_x_216:
[----:B0-----:R-:W-:-:S07]  /*1ca0*/  IMAD R73, R20, R74, R73 ;  /* 0x0000004a14497224 */ /* 0x001fce00078e0249 */
.L_x_163:
[----:B------:R-:W-:-:S13]  /*1cb0*/  ISETP.GE.AND P4, PT, R70, 0xd, PT ;  /* 0x0000000d4600780c */ /* 0x000fda0003f86270 */
[----:B------:R-:W-:Y:S05]  /*1cc0*/  @!P4 BRA `(.L_x_165) ;  /* 0x000000000010c947 */ /* 0x000fea0003800000 */
[----:B------:R-:W-:-:S03]  /*1cd0*/  UMOV UR5, 0xffffffff ;  /* 0xffffffff00057882 */ /* 0x000fc60000000000 */
[----:B------:R-:W-:Y:S05]  /*1ce0*/  BRA.DIV UR5, `(.L_x_166) ;  /* 0x0000001e05487947 */ /* 0x000fea000b800000 */
[----:B------:R0:W0:Y:S02]  /*1cf0*/  SHFL.IDX PT, R74, R72, R24, 0x1f ;  /* 0x00001f18484a7589 */ /* 0x00002400000e0000 */
.L_x_219:
[----:B0-----:R-:W-:-:S07]  /*1d00*/  IMAD R73, R63, R74, R73 ;  /* 0x0000004a3f497224 */ /* 0x001fce00078e0249 */
.L_x_165:
[----:B------:R-:W-:-:S13]  /*1d10*/  ISETP.GE.AND P4, PT, R70, 0xe, PT ;  /* 0x0000000e4600780c */ /* 0x000fda0003f86270 */
[----:B------:R-:W-:Y:S05]  /*1d20*/  @!P4 BRA `(.L_x_167) ;  /* 0x000000000010c947 */ /* 0x000fea0003800000 */
[----:B------:R-:W-:-:S03]  /*1d30*/  UMOV UR5, 0xffffffff ;  /* 0xffffffff00057882 */ /* 0x000fc60000000000 */
[----:B------:R-:W-:Y:S05]  /*1d40*/  BRA.DIV UR5, `(.L_x_168) ;  /* 0x0000001e05547947 */ /* 0x000fea000b800000 */
[----:B------:R0:W0:Y:S02]  /*1d50*/  SHFL.IDX PT, R74, R72, R25, 0x1f ;  /* 0x00001f19484a7589 */ /* 0x00002400000e0000 */
.L_x_222:
[----:B0-----:R-:W-:-:S07]  /*1d60*/  IMAD R73, R64, R74, R73 ;  /* 0x0000004a40497224 */ /* 0x001fce00078e0249 */
.L_x_167:
[----:B------:R-:W-:-:S13]  /*1d70*/  ISETP.GE.AND P4, PT, R70, 0xf, PT ;  /* 0x0000000f4600780c */ /* 0x000fda0003f86270 */
[----:B------:R-:W-:Y:S05]  /*1d80*/  @!P4 BRA `(.L_x_169) ;  /* 0x000000000010c947 */ /* 0x000fea0003800000 */
[----:B------:R-:W-:-:S03]  /*1d90*/  UMOV UR5, 0xffffffff ;  /* 0xffffffff00057882 */ /* 0x000fc60000000000 */
[----:B------:R-:W-:Y:S05]  /*1da0*/  BRA.DIV UR5, `(.L_x_170) ;  /* 0x0000001e05607947 */ /* 0x000fea000b800000 */
[----:B------:R0:W0:Y:S02]  /*1db0*/  SHFL.IDX PT, R74, R72, R26, 0x1f ;  /* 0x00001f1a484a7589 */ /* 0x00002400000e0000 */
.L_x_225:
[----:B0-----:R-:W-:-:S07]  /*1dc0*/  IMAD R73, R66, R74, R73 ;  /* 0x0000004a42497224 */ /* 0x001fce00078e0249 */
.L_x_169:
[----:B------:R-:W-:-:S13]  /*1dd0*/  ISETP.GE.AND P4, PT, R70, 0x10, PT ;  /* 0x000000104600780c */ /* 0x000fda0003f86270 */
[----:B------:R-:W-:Y:S05]  /*1de0*/  @!P4 BRA `(.L_x_171) ;  /* 0x00000004001cc947 */ /* 0x000fea0003800000 */
[----:B------:R-:W-:-:S03]  /*1df0*/  UMOV UR5, 0xffffffff ;  /* 0xffffffff00057882 */ /* 0x000fc60000000000 */
[----:B------:R-:W-:Y:S05]  /*1e00*/  BRA.DIV UR5, `(.L_x_172) ;  /* 0x0000001e056c7947 */ /* 0x000fea000b800000 */
[----:B--234-:R2:W3:Y:S02]  /*1e10*/  SHFL.IDX PT, R72, R72, R27, 0x1f ;  /* 0x00001f1b48487589 */ /* 0x01c4e400000e0000 */
.L_x_228:
[----:B0--3--:R-:W-:Y:S01]  /*1e20*/  IMAD R73, R71, R72, R73 ;  /* 0x0000004847497224 */ /* 0x009fe200078e0249 */
[----:B------:R-:W-:Y:S06]  /*1e30*/  BRA `(.L_x_171) ;  /* 0x0000000400087947 */ /* 0x000fec0003800000 */
.L_x_140:
[----:B------:R-:W2:Y:S01]  /*1e40*/  LDC R74, c[0x0][0x3ac] ;  /* 0x0000eb00ff4a7b82 */ /* 0x000ea20000000800 */
[----:B------:R-:W-:Y:S01]  /*1e50*/  IMAD.MOV.U32 R73, RZ, RZ, RZ ;  /* 0x000000ffff497224 */ /* 0x000fe200078e00ff */
[C---:B--2---:R-:W-:Y:S02]  /*1e60*/  ISETP.GE.AND P4, PT, R74.reuse, 0x1, PT ;  /* 0x000000014a00780c */ /* 0x044fe40003f86270 */
[----:B------:R-:W-:-:S11]  /*1e70*/  ISETP.GE.AND P5, PT, R74, 0x10, PT ;  /* 0x000000104a00780c */ /* 0x000fd60003fa6270 */
[----:B------:R-:W-:-:S06]  /*1e80*/  @P4 LEA R70, R30, R75, 0x2 ;  /* 0x0000004b1e464211 */ /* 0x000fcc00078e10ff */
[----:B------:R-:W0:Y:S02]  /*1e90*/  @P4 LDS R70, [R70] ;  /* 0x0000000046464984 */ /* 0x000e240000000800 */
[----:B0-----:R-:W-:Y:S01]  /*1ea0*/  @P4 IMAD R73, R69, R70, RZ ;  /* 0x0000004645494224 */ /* 0x001fe200078e02ff */
[----:B------:R-:W-:-:S13]  /*1eb0*/  ISETP.GE.AND P4, PT, R74, 0x2, PT ;  /* 0x000000024a00780c */ /* 0x000fda0003f86270 */
[----:B------:R-:W-:-:S06]  /*1ec0*/  @P4 IMAD R72, R32, 0x4, R75 ;  /* 0x0000000420484824 */ /* 0x000fcc00078e024b */
[----:B------:R-:W0:Y:S02]  /*1ed0*/  @P4 LDS R72, [R72] ;  /* 0x0000000048484984 */ /* 0x000e240000000800 */
[----:B0-----:R-:W-:Y:S01]  /*1ee0*/  @P4 IMAD R73, R68, R72, R73 ;  /* 0x0000004844494224 */ /* 0x001fe200078e0249 */
[----:B------:R-:W-:-:S13]  /*1ef0*/  ISETP.GE.AND P4, PT, R74, 0x3, PT ;  /* 0x000000034a00780c */ /* 0x000fda0003f86270 */
[----:B------:R-:W-:-:S06]  /*1f00*/  @P4 IMAD R76, R34, 0x4, R75 ;  /* 0x00000004224c4824 */ /* 0x000fcc00078e024b */
[----:B------:R-:W0:Y:S02]  /*1f10*/  @P4 LDS R76, [R76] ;  /* 0x000000004c4c4984 */ /* 0x000e240000000800 */
[----:B0-----:R-:W-:Y:S01]  /*1f20*/  @P4 IMAD R73, R67, R76, R73 ;  /* 0x0000004c43494224 */ /* 0x001fe200078e0249 */
[----:B------:R-:W-:-:S13]  /*1f30*/  ISETP.GE.AND P4, PT, R74, 0x4, PT ;  /* 0x000000044a00780c */ /* 0x000fda0003f86270 */
[----:B------:R-:W-:-:S06]  /*1f40*/  @P4 LEA R70, R36, R75, 0x2 ;  /* 0x0000004b24464211 */ /* 0x000fcc00078e10ff */
[----:B------:R-:W0:Y:S02]  /*1f50*/  @P4 LDS R70, [R70] ;  /* 0x0000000046464984 */ /* 0x000e240000000800 */
[----:B0-----:R-:W-:Y:S01]  /*1f60*/  @P4 IMAD R73, R57, R70, R73 ;  /* 0x0000004639494224 */ /* 0x001fe200078e0249 */
        /* <DEDUP_REMOVED lines=14> */
[----:B------:R-:W1:Y:S02]  /*2050*/  @P4 LDS R72, [R72] ;  /* 0x0000000048484984 */ /* 0x000e640000000800 */
[----:B-1----:R-:W-:Y:S01]  /*2060*/  @P4 IMAD R73, R41, R72, R73 ;  /* 0x0000004829494224 */ /* 0x002fe200078e0249 */
        /* <DEDUP_REMOVED lines=25> */
[----:B------:R-:W-:Y:S01]  /*2200*/  @P4 IMAD R74, R52, 0x4, R75 ;  /* 0x00000004344a4824 */ /* 0x000fe200078e024b */
[----:B------:R-:W-:-:S05]  /*2210*/  @P5 LEA R75, R53, R75, 0x2 ;  /* 0x0000004b354b5211 */ /* 0x000fca00078e10ff */
[----:B------:R-:W0:Y:S04]  /*2220*/  @P4 LDS R74, [R74] ;  /* 0x000000004a4a4984 */ /* 0x000e280000000800 */
[----:B------:R-:W1:Y:S01]  /*2230*/  @P5 LDS R70, [R75] ;  /* 0x000000004b465984 */ /* 0x000e620000000800 */
[----:B0-----:R-:W-:-:S04]  /*2240*/  @P4 IMAD R73, R66, R74, R73 ;  /* 0x0000004a42494224 */ /* 0x001fc800078e0249 */
[----:B-1----:R-:W-:-:S07]  /*2250*/  @P5 IMAD R73, R71, R70, R73 ;  /* 0x0000004647495224 */ /* 0x002fce00078e0249 */
.L_x_171:
[----:B------:R-:W-:Y:S01]  /*2260*/  LOP3.LUT P4, RZ, R65, 0x1, RZ, 0xc0, !PT ;  /* 0x0000000141ff7812 */ /* 0x000fe2000788c0ff */
[----:B------:R-:W-:-:S12]  /*2270*/  WARPSYNC.ALL ;  /* 0x0000000000007948 */ /* 0x000fd80003800000 */
[----:B------:R-:W5:Y:S01]  /*2280*/  @!P4 S2R R75, SR_CgaCtaId ;  /* 0x00000000004bc919 */ /* 0x000f620000008800 */
[----:B------:R-:W-:-:S05]  /*2290*/  @!P4 MOV R70, 0x400 ;  /* 0x000004000046c802 */ /* 0x000fca0000000f00 */
[----:B------:R-:W-:-:S05]  /*22a0*/  @!P4 VIADD R70, R70, 0x1880 ;  /* 0x000018804646c836 */ /* 0x000fca0000000000 */
[----:B-----5:R-:W-:Y:S01]  /*22b0*/  @!P4 LEA R75, R75, R70, 0x18 ;  /* 0x000000464b4bc211 */ /* 0x020fe200078ec0ff */
[----:B------:R-:W-:Y:S01]  /*22c0*/  IMAD.IADD R70, R60, 0x1, R23 ;  /* 0x000000013c467824 */ /* 0x000fe200078e0217 */
[----:B------:R-:W-:-:S03]  /*22d0*/  IADD3 R60, PT, PT, R55, R60, RZ ;  /* 0x0000003c373c7210 */ /* 0x000fc60007ffe0ff */
[----:B------:R-:W-:-:S04]  /*22e0*/  IMAD R70, R0, R70, R61 ;  /* 0x0000004600467224 */ /* 0x000fc800078e023d */
[----:B--234-:R-:W-:Y:S02]  /*22f0*/  @!P4 IMAD R72, R70, 0x4, R75 ;  /* 0x000000044648c824 */ /* 0x01cfe400078e024b */
[----:B------:R-:W-:Y:S04]  /*2300*/  SHFL.DOWN PT, R70, R73, 0x1, 0x1e1f ;  /* 0x083e1f0049467f89 */ /* 0x000fe800000e0000 */
[----:B------:R-:W2:Y:S02]  /*2310*/  @!P4 LDS R74, [R72] ;  /* 0x00000000484ac984 */ /* 0x000ea40000000800 */
[----:B--2---:R-:W-:-:S05]  /*2320*/  @!P4 IADD3 R75, PT, PT, R74, R70, R73 ;  /* 0x000000464a4bc210 */ /* 0x004fca0007ffe049 */
[----:B------:R2:W-:Y:S01]  /*2330*/  @!P4 STS [R72], R75 ;  /* 0x0000004b4800c388 */ /* 0x0005e20000000800 */
[----:B------:R-:W-:-:S13]  /*2340*/  ISETP.GE.AND P4, PT, R60, UR6, PT ;  /* 0x000000063c007c0c */ /* 0x000fda000bf86270 */
[----:B--2---:R-:W-:Y:S05]  /*2350*/  @!P4 BRA `(.L_x_173) ;  /* 0xfffffff4001cc947 */ /* 0x004fea000383ffff */
.L_x_139:
[----:B------:R-:W-:Y:S05]  /*2360*/  @!P0 BRA `(.L_x_174) ;  /* 0xffffffec00c08947 */ /* 0x000fea000383ffff */
[----:B------:R-:W-:Y:S05]  /*2370*/  BSYNC.RECONVERGENT B0 ;  /* 0x0000000000007941 */ /* 0x000fea0003800200 */
.L_x_138:
[----:B------:R-:W-:-:S05]  /*2380*/  VIADD R23, R23, 0x10 ;  /* 0x0000001017177836 */ /* 0x000fca0000000000 */
[----:B------:R-:W-:-:S13]  /*2390*/  ISETP.GE.U32.AND P0, PT, R23, 0x40, PT ;  /* 0x000000401700780c */ /* 0x000fda0003f06070 */
[----:B------:R-:W-:Y:S05]  /*23a0*/  @!P0 BRA `(.L_x_175) ;  /* 0xffffffec00648947 */ /* 0x000fea000383ffff */
[----:B------:R-:W-:Y:S01]  /*23b0*/  PLOP3.LUT P0, PT, PT, PT, PT, 0x8, 0x80 ;  /* 0x000000000080781c */ /* 0x000fe20003f0e170 */
[----:B0-----:R-:W-:Y:S01]  /*23c0*/  IMAD.MOV.U32 R40, RZ, RZ, 0x20 ;  /* 0x00000020ff287424 */ /* 0x001fe200078e00ff */
[----:B------:R-:W-:Y:S11]  /*23d0*/  @P1 BRA `(.L_x_176) ;  /* 0xffffffe800dc1947 */ /* 0x000ff6000383ffff */
[----:B-1----:R-:W0:Y:S01]  /*23e0*/  S2R R41, SR_TID.X ;  /* 0x0000000000297919 */ /* 0x002e220000002100 */
[----:B------:R-:W1:Y:S01]  /*23f0*/  LDC R56, c[0x0][0x360] ;  /* 0x0000d800ff387b82 */ /* 0x000e620000000800 */
[----:B------:R-:W-:Y:S07]  /*2400*/  WARPSYNC.ALL ;  /* 0x0000000000007948 */ /* 0x000fee0003800000 */
[----:B------:R-:W2:Y:S01]  /*2410*/  LDC R23, c[0x0][0x3ac] ;  /* 0x0000eb00ff177b82 */ /* 0x000ea20000000800 */
[----:B------:R-:W-:Y:S01]  /*2420*/  BSSY.RECONVERGENT B0, `(.L_x_177) ;  /* 0x0000077000007945 */ /* 0x000fe20003800200 */
[----:B0-----:R-:W-:-:S06]  /*2430*/  MOV R59, R41 ;  /* 0x00000029003b7202 */ /* 0x001fcc0000000f00 */
[----:B------:R-:W0:Y:S01]  /*2440*/  LDC R42, c[0x0][0x388] ;  /* 0x0000e200ff2a7b82 */ /* 0x000e220000000800 */
[----:B--2---:R-:W-:-:S04]  /*2450*/  IABS R43, R23 ;  /* 0x00000017002b7213 */ /* 0x004fc80000000000 */
[----:B------:R-:W2:Y:S01]  /*2460*/  I2F.RP R22, R43 ;  /* 0x0000002b00167306 */ /* 0x000ea20000209400 */
[----:B0-----:R-:W-:-:S07]  /*2470*/  IABS R58, R42 ;  /* 0x0000002a003a7213 */ /* 0x001fce0000000000 */
[----:B--2---:R-:W0:Y:S02]  /*2480*/  MUFU.RCP R22, R22 ;  /* 0x0000001600167308 */ /* 0x004e240000001000 */
[----:B0-----:R-:W-:Y:S02]  /*2490*/  VIADD R40, R22, 0xffffffe ;  /* 0x0ffffffe16287836 */ /* 0x001fe40000000000 */
[----:B------:R-:W0:Y:S04]  /*24a0*/  LDC R22, c[0x0][0x384] ;  /* 0x0000e100ff167b82 */ /* 0x000e280000000800 */
[----:B------:R-:W2:Y:S02]  /*24b0*/  F2I.FTZ.U32.TRUNC.NTZ R21, R40 ;  /* 0x0000002800157305 */ /* 0x000ea4000021f000 */
[----:B--2---:R-:W-:-:S05]  /*24c0*/  IADD3 R20, PT, PT, RZ, -R21, RZ ;  /* 0x80000015ff147210 */ /* 0x004fca0007ffe0ff */
[----:B------:R-:W-:Y:S02]  /*24d0*/  IMAD R57, R20, R43, RZ ;  /* 0x0000002b14397224 */ /* 0x000fe400078e02ff */
[----:B------:R-:W-:-:S04]  /*24e0*/  IMAD.MOV.U32 R20, RZ, RZ, RZ ;  /* 0x000000ffff147224 */ /* 0x000fc800078e00ff */
[----:B------:R-:W-:-:S04]  /*24f0*/  IMAD.HI.U32 R57, R21, R57, R20 ;  /* 0x0000003915397227 */ /* 0x000fc800078e0014 */
[----:B------:R-:W-:-:S04]  /*2500*/  IMAD.MOV.U32 R20, RZ, RZ, R58 ;  /* 0x000000ffff147224 */ /* 0x000fc800078e003a */
[----:B------:R-:W-:-:S04]  /*2510*/  IMAD.HI.U32 R58, R57, R20, RZ ;  /* 0x00000014393a7227 */ /* 0x000fc800078e00ff */
[----:B------:R-:W-:Y:S02]  /*2520*/  IMAD.MOV R21, RZ, RZ, -R58 ;  /* 0x000000ffff157224 */ /* 0x000fe400078e0a3a */
[----:B0-----:R-:W-:Y:S02]  /*2530*/  IMAD R57, R22, UR4, R5 ;  /* 0x0000000416397c24 */ /* 0x001fe4000f8e0205 */
[C---:B------:R-:W-:Y:S01]  /*2540*/  IMAD R20, R43.reuse, R21, R20 ;  /* 0x000000152b147224 */ /* 0x040fe200078e0214 */
[----:B------:R-:W-:Y:S04]  /*2550*/  BAR.SYNC.DEFER_BLOCKING 0x0 ;  /* 0x0000000000007b1d */ /* 0x000fe80000010000 */
[----:B------:R-:W-:-:S13]  /*2560*/  ISETP.GT.U32.AND P1, PT, R43, R20, PT ;  /* 0x000000142b00720c */ /* 0x000fda0003f24070 */
[-C--:B------:R-:W-:Y:S01]  /*2570*/  @!P1 IADD3 R20, PT, PT, R20, -R43.reuse, RZ ;  /* 0x8000002b14149210 */ /* 0x080fe20007ffe0ff */
[----:B------:R-:W-:Y:S01]  /*2580*/  @!P1 VIADD R58, R58, 0x1 ;  /* 0x000000013a3a9836 */ /* 0x000fe20000000000 */
[----:B------:R-:W-:Y:S02]  /*2590*/  ISETP.NE.AND P1, PT, R23, RZ, PT ;  /* 0x000000ff1700720c */ /* 0x000fe40003f25270 */
[----:B------:R-:W-:Y:S02]  /*25a0*/  ISETP.GE.U32.AND P0, PT, R20, R43, PT ;  /* 0x0000002b1400720c */ /* 0x000fe40003f06070 */
[----:B------:R-:W-:-:S04]  /*25b0*/  LOP3.LUT R20, R42, R23, RZ, 0x3c, !PT ;  /* 0x000000172a147212 */ /* 0x000fc800078e3cff */
[----:B------:R-:W-:-:S07]  /*25c0*/  ISETP.GE.AND P3, PT, R20, RZ, PT ;  /* 0x000000ff1400720c */ /* 0x000fce0003f66270 */
[----:B------:R-:W-:-:S06]  /*25d0*/  @P0 VIADD R58, R58, 0x1 ;  /* 0x000000013a3a0836 */ /* 0x000fcc0000000000 */
[----:B------:R-:W-:Y:S01]  /*25e0*/  @!P3 IMAD.MOV R58, RZ, RZ, -R58 ;  /* 0x000000ffff3ab224 */ /* 0x000fe200078e0a3a */
[----:B------:R-:W-:Y:S01]  /*25f0*/  @!P1 LOP3.LUT R58, RZ, R23, RZ, 0x33, !PT ;  /* 0x00000017ff3a9212 */ /* 0x000fe200078e33ff */
[----:B-1----:R-:W-:Y:S06]  /*2600*/  @!P2 BRA `(.L_x_178) ;  /* 0x000000040060a947 */ /* 0x002fec0003800000 */
[-C--:B------:R-:W-:Y:S01]  /*2610*/  IABS R40, R0.reuse ;  /* 0x0000000000287213 */ /* 0x080fe20000000000 */
[----:B------:R-:W0:Y:S01]  /*2620*/  S2UR UR7, SR_CgaCtaId ;  /* 0x00000000000779c3 */ /* 0x000e220000008800 */
[-C--:B------:R-:W-:Y:S01]  /*2630*/  IABS R42, R0.reuse ;  /* 0x00000000002a7213 */ /* 0x080fe20000000000 */
[----:B------:R-:W-:Y:S01]  /*2640*/  UMOV UR5, 0x400 ;  /* 0x0000040000057882 */ /* 0x000fe20000000000 */
[----:B------:R-:W1:Y:S01]  /*2650*/  I2F.RP R22, R40 ;  /* 0x0000002800167306 */ /* 0x000e620000209400 */
[----:B------:R-:W-:Y:S01]  /*2660*/  IABS R43, R41 ;  /* 0x00000029002b7213 */ /* 0x000fe20000000000 */
[----:B------:R-:W-:Y:S01]  /*2670*/  UIADD3 UR5, UPT, UPT, UR5, 0x1880, URZ ;  /* 0x0000188005057890 */ /* 0x000fe2000fffe0ff */
[----:B------:R-:W-:Y:S01]  /*2680*/  IMAD.MOV R59, RZ, RZ, -R42 ;  /* 0x000000ffff3b7224 */ /* 0x000fe200078e0a2a */
[----:B------:R-:W-:-:S04]  /*2690*/  LOP3.LUT R60, RZ, R0, RZ, 0x33, !PT ;  /* 0x00000000ff3c7212 */ /* 0x000fc800078e33ff */
[----:B-1----:R-:W1:Y:S01]  /*26a0*/  MUFU.RCP R22, R22 ;  /* 0x0000001600167308 */ /* 0x002e620000001000 */
[----:B0-----:R-:W-:-:S06]  /*26b0*/  ULEA UR5, UR7, UR5, 0x18 ;  /* 0x0000000507057291 */ /* 0x001fcc000f8ec0ff */
[----:B------:R-:W-:Y:S01]  /*26c0*/  LEA R62, R41, UR5, 0x2 ;  /* 0x00000005293e7c11 */ /* 0x000fe2000f8e10ff */
[----:B-1----:R-:W-:-:S04]  /*26d0*/  VIADD R20, R22, 0xffffffe ;  /* 0x0ffffffe16147836 */ /* 0x002fc80000000000 */
[----:B------:R-:W0:Y:S01]  /*26e0*/  LDS R61, [R62] ;  /* 0x000000003e3d7984 */ /* 0x000e220000000800 */
[----:B------:R1:W2:Y:S02]  /*26f0*/  F2I.FTZ.U32.TRUNC.NTZ R21, R20 ;  /* 0x0000001400157305 */ /* 0x0002a4000021f000 */
[----:B-1----:R-:W-:Y:S02]  /*2700*/  HFMA2 R20, -RZ, RZ, 0, 0 ;  /* 0x00000000ff147431 */ /* 0x002fe400000001ff */
[----:B--2---:R-:W-:-:S04]  /*2710*/  IMAD.MOV R23, RZ, RZ, -R21 ;  /* 0x000000ffff177224 */ /* 0x004fc800078e0a15 */
[----:B------:R-:W-:-:S04]  /*2720*/  IMAD R23, R23, R40, RZ ;  /* 0x0000002817177224 */ /* 0x000fc800078e02ff */
[----:B------:R-:W-:-:S04]  /*2730*/  IMAD.HI.U32 R42, R21, R23, R20 ;  /* 0x00000017152a7227 */ /* 0x000fc800078e0014 */
[----:B------:R-:W-:Y:S02]  /*2740*/  IMAD.MOV.U32 R21, RZ, RZ, R43 ;  /* 0x000000ffff157224 */ /* 0x000fe400078e002b */
[----:B------:R-:W-:Y:S02]  /*2750*/  IMAD.MOV.U32 R43, RZ, RZ, R59 ;  /* 0x000000ffff2b7224 */ /* 0x000fe400078e003b */
[----:B------:R-:W-:-:S04]  /*2760*/  IMAD.HI.U32 R20, R42, R21, RZ ;  /* 0x000000152a147227 */ /* 0x000fc800078e00ff */
[----:B------:R-:W-:-:S05]  /*2770*/  IMAD R21, R20, R43, R21 ;  /* 0x0000002b14157224 */ /* 0x000fca00078e0215 */
[----:B------:R-:W-:-:S13]  /*2780*/  ISETP.GT.U32.AND P1, PT, R40, R21, PT ;  /* 0x000000152800720c */ /* 0x000fda0003f24070 */
[----:B------:R-:W-:Y:S01]  /*2790*/  @!P1 IMAD.IADD R21, R21, 0x1, -R40 ;  /* 0x0000000115159824 */ /* 0x000fe200078e0a28 */
[----:B------:R-:W-:-:S04]  /*27a0*/  @!P1 IADD3 R20, PT, PT, R20, 0x1, RZ ;  /* 0x0000000114149810 */ /* 0x000fc80007ffe0ff */
[----:B------:R-:W-:Y:S02]  /*27b0*/  ISETP.GE.U32.AND P0, PT, R21, R40, PT ;  /* 0x000000281500720c */ /* 0x000fe40003f06070 */
[----:B------:R-:W-:-:S04]  /*27c0*/  LOP3.LUT R21, R41, R0, RZ, 0x3c, !PT ;  /* 0x0000000029157212 */ /* 0x000fc800078e3cff */
[----:B------:R-:W-:-:S07]  /*27d0*/  ISETP.GE.AND P2, PT, R21, RZ, PT ;  /* 0x000000ff1500720c */ /* 0x000fce0003f46270 */
[----:B------:R-:W-:Y:S01]  /*27e0*/  @P0 VIADD R20, R20, 0x1 ;  /* 0x0000000114140836 */ /* 0x000fe20000000000 */
[----:B------:R-:W-:-:S03]  /*27f0*/  ISETP.NE.AND P0, PT, R0, RZ, PT ;  /* 0x000000ff0000720c */ /* 0x000fc60003f05270 */
[----:B------:R-:W-:Y:S02]  /*2800*/  IMAD.MOV.U32 R23, RZ, RZ, R20 ;  /* 0x000000ffff177224 */ /* 0x000fe400078e0014 */
[----:B------:R-:W1:Y:S02]  /*2810*/  LDC.64 R20, c[0x0][0x3a0] ;  /* 0x0000e800ff147b82 */ /* 0x000e640000000a00 */
[----:B------:R-:W-:-:S05]  /*2820*/  @!P2 IMAD.MOV R23, RZ, RZ, -R23 ;  /* 0x000000ffff17a224 */ /* 0x000fca00078e0a17 */
[----:B------:R-:W-:-:S04]  /*2830*/  SEL R23, R60, R23, !P0 ;  /* 0x000000173c177207 */ /* 0x000fc80004000000 */
[----:B------:R-:W-:Y:S01]  /*2840*/  IADD3 R22, PT, PT, -R23, RZ, RZ ;  /* 0x000000ff17167210 */ /* 0x000fe20007ffe1ff */
[----:B------:R-:W-:Y:S01]  /*2850*/  IMAD R23, R58, R23, R57 ;  /* 0x000000173a177224 */ /* 0x000fe200078e0239 */
[----:B------:R-:W-:-:S03]  /*2860*/  ISETP.NE.AND P1, PT, R28, 0x3, PT ;  /* 0x000000031c00780c */ /* 0x000fc60003f25270 */
[----:B------:R-:W-:-:S04]  /*2870*/  IMAD R22, R0, R22, R41 ;  /* 0x0000001600167224 */ /* 0x000fc800078e0229 */
[----:B------:R-:W-:-:S04]  /*2880*/  IMAD.IADD R23, R22, 0x1, R23 ;  /* 0x0000000116177824 */ /* 0x000fc800078e0217 */
[----:B-1----:R-:W-:-:S05]  /*2890*/  IMAD.WIDE R22, R23, 0x4, R20 ;  /* 0x0000000417167825 */ /* 0x002fca00078e0214 */
[----:B0-----:R0:W-:Y:S01]  /*28a0*/  REDG.E.ADD.STRONG.GPU desc[UR8][R22.64], R61 ;  /* 0x0000003d1600798e */ /* 0x0011e2000c12e108 */
[----:B------:R-:W-:Y:S01]  /*28b0*/  IMAD.IADD R59, R41, 0x1, R56 ;  /* 0x00000001293b7824 */ /* 0x000fe200078e0238 */
[----:B------:R-:W-:Y:S06]  /*28c0*/  @!P1 BRA `(.L_x_178) ;  /* 0x0000000000b09947 */ /* 0x000fec0003800000 */
[----:B0-----:R-:W-:Y:S02]  /*28d0*/  IABS R23, R59 ;  /* 0x0000003b00177213 */ /* 0x001fe40000000000 */
[----:B------:R-:W-:-:S03]  /*28e0*/  LEA R64, R3, R62, 0x2 ;  /* 0x0000003e03407211 */ /* 0x000fc600078e10ff */
[----:B------:R-:W-:Y:S02]  /*28f0*/  IMAD.HI.U32 R22, R42, R23, RZ ;  /* 0x000000172a167227 */ /* 0x000fe400078e00ff */
[----:B------:R-:W0:Y:S02]  /*2900*/  LDS R61, [R64] ;  /* 0x00000000403d7984 */ /* 0x000e240000000800 */
[----:B------:R-:W-:-:S05]  /*2910*/  IMAD R23, R22, R43, R23 ;  /* 0x0000002b16177224 */ /* 0x000fca00078e0217 */
[----:B------:R-:W-:-:S13]  /*2920*/  ISETP.GT.U32.AND P2, PT, R40, R23, PT ;  /* 0x000000172800720c */ /* 0x000fda0003f44070 */
[----:B------:R-:W-:Y:S02]  /*2930*/  @!P2 IMAD.IADD R23, R23, 0x1, -R40 ;  /* 0x000000011717a824 */ /* 0x000fe400078e0a28 */
[----:B------:R-:W-:-:S03]  /*2940*/  @!P2 VIADD R22, R22, 0x1 ;  /* 0x000000011616a836 */ /* 0x000fc60000000000 */
[----:B------:R-:W-:Y:S02]  /*2950*/  ISETP.GE.U32.AND P1, PT, R23, R40, PT ;  /* 0x000000281700720c */ /* 0x000fe40003f26070 */
[----:B------:R-:W-:-:S04]  /*2960*/  LOP3.LUT R23, R59, R0, RZ, 0x3c, !PT ;  /* 0x000000003b177212 */ /* 0x000fc800078e3cff */
[----:B------:R-:W-:-:S07]  /*2970*/  ISETP.GE.AND P3, PT, R23, RZ, PT ;  /* 0x000000ff1700720c */ /* 0x000fce0003f66270 */
[----:B------:R-:W-:-:S06]  /*2980*/  @P1 VIADD R22, R22, 0x1 ;  /* 0x0000000116161836 */ /* 0x000fcc0000000000 */
[----:B------:R-:W-:-:S05]  /*2990*/  @!P3 IMAD.MOV R22, RZ, RZ, -R22 ;  /* 0x000000ffff16b224 */ /* 0x000fca00078e0a16 */
[----:B------:R-:W-:-:S04]  /*29a0*/  SEL R22, R60, R22, !P0 ;  /* 0x000000163c167207 */ /* 0x000fc80004000000 */
[----:B------:R-:W-:Y:S01]  /*29b0*/  IADD3 R62, PT, PT, -R22, RZ, RZ ;  /* 0x000000ff163e7210 */ /* 0x000fe20007ffe1ff */
[----:B------:R-:W-:Y:S01]  /*29c0*/  IMAD R23, R58, R22, R57 ;  /* 0x000000163a177224 */ /* 0x000fe200078e0239 */
[----:B------:R-:W-:-:S03]  /*29d0*/  ISETP.NE.AND P1, PT, R28, RZ, PT ;  /* 0x000000ff1c00720c */ /* 0x000fc60003f25270 */
[----:B------:R-:W-:-:S04]  /*29e0*/  IMAD R22, R0, R62, R59 ;  /* 0x0000003e00167224 */ /* 0x000fc800078e023b */
[----:B------:R-:W-:-:S04]  /*29f0*/  IMAD.IADD R23, R22, 0x1, R23 ;  /* 0x0000000116177824 */ /* 0x000fc800078e0217 */
[----:B------:R-:W-:Y:S01]  /*2a00*/  IMAD.WIDE R22, R23, 0x4, R20 ;  /* 0x0000000417167825 */ /* 0x000fe200078e0214 */
[----:B------:R-:W-:-:S04]  /*2a10*/  IADD3 R59, PT, PT, R56, R41, R56 ;  /* 0x00000029383b7210 */ /* 0x000fc80007ffe038 */
[----:B0-----:R1:W-:Y:S01]  /*2a20*/  REDG.E.ADD.STRONG.GPU desc[UR8][R22.64], R61 ;  /* 0x0000003d1600798e */ /* 0x0013e2000c12e108 */
[----:B------:R-:W-:Y:S05]  /*2a30*/  @!P1 BRA `(.L_x_178) ;  /* 0x0000000000549947 */ /* 0x000fea0003800000 */
[----:B-1----:R-:W-:Y:S01]  /*2a40*/  IABS R23, R59 ;  /* 0x0000003b00177213 */ /* 0x002fe20000000000 */
[----:B------:R-:W-:Y:S01]  /*2a50*/  IMAD R41, R3, 0x4, R64 ;  /* 0x0000000403297824 */ /* 0x000fe200078e0240 */
[----:B------:R-:W-:-:S03]  /*2a60*/  LOP3.LUT R22, R59, R0, RZ, 0x3c, !PT ;  /* 0x000000003b167212 */ /* 0x000fc600078e3cff */
[----:B------:R-:W-:Y:S01]  /*2a70*/  IMAD.HI.U32 R42, R42, R23, RZ ;  /* 0x000000172a2a7227 */ /* 0x000fe200078e00ff */
[----:B------:R-:W-:Y:S01]  /*2a80*/  ISETP.GE.AND P3, PT, R22, RZ, PT ;  /* 0x000000ff1600720c */ /* 0x000fe20003f66270 */
[----:B------:R-:W0:Y:S02]  /*2a90*/  LDS R41, [R41] ;  /* 0x0000000029297984 */ /* 0x000e240000000800 */
[----:B------:R-:W-:-:S05]  /*2aa0*/  IMAD R43, R42, R43, R23 ;  /* 0x0000002b2a2b7224 */ /* 0x000fca00078e0217 */
[----:B------:R-:W-:-:S13]  /*2ab0*/  ISETP.GT.U32.AND P2, PT, R40, R43, PT ;  /* 0x0000002b2800720c */ /* 0x000fda0003f44070 */
[----:B------:R-:W-:Y:S01]  /*2ac0*/  @!P2 IMAD.IADD R43, R43, 0x1, -R40 ;  /* 0x000000012b2ba824 */ /* 0x000fe200078e0a28 */
[----:B------:R-:W-:-:S04]  /*2ad0*/  @!P2 IADD3 R42, PT, PT, R42, 0x1, RZ ;  /* 0x000000012a2aa810 */ /* 0x000fc80007ffe0ff */
[----:B------:R-:W-:-:S13]  /*2ae0*/  ISETP.GE.U32.AND P1, PT, R43, R40, PT ;  /* 0x000000282b00720c */ /* 0x000fda0003f26070 */
[----:B------:R-:W-:-:S04]  /*2af0*/  @P1 VIADD R42, R42, 0x1 ;  /* 0x000000012a2a1836 */ /* 0x000fc80000000000 */
[----:B------:R-:W-:-:S05]  /*2b00*/  @!P3 IMAD.MOV R42, RZ, RZ, -R42 ;  /* 0x000000ffff2ab224 */ /* 0x000fca00078e0a2a */
[----:B------:R-:W-:-:S05]  /*2b10*/  SEL R42, R60, R42, !P0 ;  /* 0x0000002a3c2a7207 */ /* 0x000fca0004000000 */
[----:B------:R-:W-:Y:S02]  /*2b20*/  IMAD.MOV R22, RZ, RZ, -R42 ;  /* 0x000000ffff167224 */ /* 0x000fe400078e0a2a */
[----:B------:R-:W-:Y:S02]  /*2b30*/  IMAD R23, R58, R42, R57 ;  /* 0x0000002a3a177224 */ /* 0x000fe400078e0239 */
[----:B------:R-:W-:-:S05]  /*2b40*/  IMAD R22, R0, R22, R59 ;  /* 0x0000001600167224 */ /* 0x000fca00078e023b */
[----:B------:R-:W-:-:S05]  /*2b50*/  IADD3 R23, PT, PT, R22, R23, RZ ;  /* 0x0000001716177210 */ /* 0x000fca0007ffe0ff */
[----:B------:R-:W-:-:S05]  /*2b60*/  IMAD.WIDE R20, R23, 0x4, R20 ;  /* 0x0000000417147825 */ /* 0x000fca00078e0214 */
[----:B0-----:R2:W-:Y:S01]  /*2b70*/  REDG.E.ADD.STRONG.GPU desc[UR8][R20.64], R41 ;  /* 0x000000291400798e */ /* 0x0015e2000c12e108 */
[----:B------:R-:W-:-:S07]  /*2b80*/  IMAD.IADD R59, R59, 0x1, R56 ;  /* 0x000000013b3b7824 */ /* 0x000fce00078e0238 */
.L_x_178:
[----:B------:R-:W-:Y:S05]  /*2b90*/  BSYNC.RECONVERGENT B0 ;  /* 0x0000000000007941 */ /* 0x000fea0003800200 */
.L_x_177:
[----:B------:R-:W-:Y:S01]  /*2ba0*/  BSSY.RECONVERGENT B0, `(.L_x_179) ;  /* 0x0000076000007945 */ /* 0x000fe20003800200 */
[----:B------:R-:W-:-:S13]  /*2bb0*/  ISETP.NE.AND P0, PT, R0, RZ, PT ;  /* 0x000000ff0000720c */ /* 0x000fda0003f05270 */
.L_x_180:
[-C--:B----4-:R-:W-:Y:S01]  /*2bc0*/  IABS R43, R0.reuse ;  /* 0x00000000002b7213 */ /* 0x090fe20000000000 */
[----:B------:R-:W3:Y:S01]  /*2bd0*/  S2UR UR7, SR_CgaCtaId ;  /* 0x00000000000779c3 */ /* 0x000ee20000008800 */
[-C--:B------:R-:W-:Y:S01]  /*2be0*/  IABS R42, R0.reuse ;  /* 0x00000000002a7213 */ /* 0x080fe20000000000 */
[----:B------:R-:W-:Y:S01]  /*2bf0*/  UMOV UR5, 0x400 ;  /* 0x0000040000057882 */ /* 0x000fe20000000000 */
[----:B--2---:R-:W2:Y:S01]  /*2c00*/  I2F.RP R41, R43 ;  /* 0x0000002b00297306 */ /* 0x004ea20000209400 */
[-C--:B------:R-:W-:Y:S01]  /*2c10*/  IABS R63, R0.reuse ;  /* 0x00000000003f7213 */ /* 0x080fe20000000000 */
[----:B------:R-:W-:Y:S01]  /*2c20*/  UIADD3 UR5, UPT, UPT, UR5, 0x1880, URZ ;  /* 0x0000188005057890 */ /* 0x000fe2000fffe0ff */
[----:B------:R-:W-:Y:S02]  /*2c30*/  IABS R62, R59 ;  /* 0x0000003b003e7213 */ /* 0x000fe40000000000 */
[----:B------:R-:W-:Y:S01]  /*2c40*/  LOP3.LUT R71, RZ, R0, RZ, 0x33, !PT ;  /* 0x00000000ff477212 */ /* 0x000fe200078e33ff */
[----:B------:R-:W-:-:S02]  /*2c50*/  IMAD.MOV R64, RZ, RZ, -R63 ;  /* 0x000000ffff407224 */ /* 0x000fc400078e0a3f */
[----:B------:R-:W4:Y:S08]  /*2c60*/  I2F.RP R40, R42 ;  /* 0x0000002a00287306 */ /* 0x000f300000209400 */
[----:B--2---:R-:W2:Y:S01]  /*2c70*/  MUFU.RCP R41, R41 ;  /* 0x0000002900297308 */ /* 0x004ea20000001000 */
[----:B---3--:R-:W-:-:S07]  /*2c80*/  ULEA UR5, UR7, UR5, 0x18 ;  /* 0x0000000507057291 */ /* 0x008fce000f8ec0ff */
[----:B----4-:R-:W0:Y:S01]  /*2c90*/  MUFU.RCP R40, R40 ;  /* 0x0000002800287308 */ /* 0x010e220000001000 */
[----:B--2---:R-:W-:Y:S02]  /*2ca0*/  VIADD R20, R41, 0xffffffe ;  /* 0x0ffffffe29147836 */ /* 0x004fe40000000000 */
[----:B------:R-:W-:-:S05]  /*2cb0*/  IMAD.IADD R41, R56, 0x1, R59 ;  /* 0x0000000138297824 */ /* 0x000fca00078e023b */
[----:B------:R2:W3:Y:S01]  /*2cc0*/  F2I.FTZ.U32.TRUNC.NTZ R21, R20 ;  /* 0x0000001400157305 */ /* 0x0004e2000021f000 */
[----:B01----:R-:W-:Y:S01]  /*2cd0*/  VIADD R22, R40, 0xffffffe ;  /* 0x0ffffffe28167836 */ /* 0x003fe20000000000 */
[----:B------:R-:W-:-:S06]  /*2ce0*/  IABS R40, R41 ;  /* 0x0000002900287213 */ /* 0x000fcc0000000000 */
[----:B------:R0:W1:Y:S01]  /*2cf0*/  F2I.FTZ.U32.TRUNC.NTZ R23, R22 ;  /* 0x0000001600177305 */ /* 0x000062000021f000 */
[----:B--2---:R-:W-:Y:S01]  /*2d00*/  IMAD.MOV.U32 R20, RZ, RZ, RZ ;  /* 0x000000ffff147224 */ /* 0x004fe200078e00ff */
[----:B---3--:R-:W-:Y:S01]  /*2d10*/  IADD3 R60, PT, PT, RZ, -R21, RZ ;  /* 0x80000015ff3c7210 */ /* 0x008fe20007ffe0ff */
[----:B0-----:R-:W-:-:S04]  /*2d20*/  IMAD.MOV.U32 R22, RZ, RZ, RZ ;  /* 0x000000ffff167224 */ /* 0x001fc800078e00ff */
[----:B------:R-:W-:Y:S02]  /*2d30*/  IMAD R61, R60, R43, RZ ;  /* 0x0000002b3c3d7224 */ /* 0x000fe400078e02ff */
[----:B-1----:R-:W-:Y:S02]  /*2d40*/  IMAD.MOV R65, RZ, RZ, -R23 ;  /* 0x000000ffff417224 */ /* 0x002fe400078e0a17 */
[----:B------:R-:W-:Y:S01]  /*2d50*/  IMAD.HI.U32 R20, R21, R61, R20 ;  /* 0x0000003d15147227 */ /* 0x000fe200078e0014 */
[----:B------:R-:W-:-:S03]  /*2d60*/  MOV R61, R62 ;  /* 0x0000003e003d7202 */ /* 0x000fc60000000f00 */
[----:B------:R-:W-:Y:S02]  /*2d70*/  IMAD R63, R65, R42, RZ ;  /* 0x0000002a413f7224 */ /* 0x000fe400078e02ff */
[----:B------:R-:W-:Y:S02]  /*2d80*/  IMAD.IADD R21, R41, 0x1, R56 ;  /* 0x0000000129157824 */ /* 0x000fe400078e0238 */
[----:B------:R-:W-:Y:S01]  /*2d90*/  IMAD.HI.U32 R66, R23, R63, R22 ;  /* 0x0000003f17427227 */ /* 0x000fe200078e0016 */
[----:B------:R-:W-:Y:S02]  /*2da0*/  MOV R63, R40 ;  /* 0x00000028003f7202 */ /* 0x000fe40000000f00 */
[----:B------:R-:W-:Y:S01]  /*2db0*/  IABS R65, R21 ;  /* 0x0000001500417213 */ /* 0x000fe20000000000 */
[----:B------:R-:W-:-:S04]  /*2dc0*/  IMAD.HI.U32 R40, R20, R61, RZ ;  /* 0x0000003d14287227 */ /* 0x000fc800078e00ff */
[----:B------:R-:W-:Y:S02]  /*2dd0*/  IMAD R60, R40, R64, R61 ;  /* 0x00000040283c7224 */ /* 0x000fe400078e023d */
[----:B------:R-:W-:-:S03]  /*2de0*/  IMAD.HI.U32 R20, R66, R65, RZ ;  /* 0x0000004142147227 */ /* 0x000fc600078e00ff */
[----:B------:R-:W-:Y:S01]  /*2df0*/  ISETP.GT.U32.AND P3, PT, R43, R60, PT ;  /* 0x0000003c2b00720c */ /* 0x000fe20003f64070 */
[----:B------:R-:W-:-:S04]  /*2e00*/  IMAD.HI.U32 R22, R66, R63, RZ ;  /* 0x0000003f42167227 */ /* 0x000fc800078e00ff */
[----:B------:R-:W-:Y:S02]  /*2e10*/  IMAD.IADD R61, R21, 0x1, R56 ;  /* 0x00000001153d7824 */ /* 0x000fe400078e0238 */
[-C--:B------:R-:W-:Y:S02]  /*2e20*/  IMAD R65, R20, R64.reuse, R65 ;  /* 0x0000004014417224 */ /* 0x080fe400078e0241 */
[----:B------:R-:W-:Y:S01]  /*2e30*/  IMAD R63, R22, R64, R63 ;  /* 0x00000040163f7224 */ /* 0x000fe200078e023f */
[----:B------:R-:W-:Y:S02]  /*2e40*/  IABS R62, R61 ;  /* 0x0000003d003e7213 */ /* 0x000fe40000000000 */
[----:B------:R-:W-:Y:S01]  /*2e50*/  ISETP.GT.U32.AND P1, PT, R42, R65, PT ;  /* 0x000000412a00720c */ /* 0x000fe20003f24070 */
[----:B------:R-:W-:Y:S01]  /*2e60*/  @!P3 IMAD.IADD R60, R60, 0x1, -R42 ;  /* 0x000000013c3cb824 */ /* 0x000fe200078e0a2a */
[----:B------:R-:W-:Y:S01]  /*2e70*/  ISETP.GT.U32.AND P4, PT, R42, R63, PT ;  /* 0x0000003f2a00720c */ /* 0x000fe20003f84070 */
[----:B------:R-:W-:-:S03]  /*2e80*/  IMAD.HI.U32 R23, R66, R62, RZ ;  /* 0x0000003e42177227 */ /* 0x000fc600078e00ff */
[----:B------:R-:W-:Y:S01]  /*2e90*/  ISETP.GE.U32.AND P5, PT, R60, R43, PT ;  /* 0x0000002b3c00720c */ /* 0x000fe20003fa6070 */
[----:B------:R-:W-:Y:S01]  /*2ea0*/  IMAD R43, R23, R64, R62 ;  /* 0x00000040172b7224 */ /* 0x000fe200078e023e */
[-C--:B------:R-:W-:Y:S01]  /*2eb0*/  LOP3.LUT R60, R59, R0.reuse, RZ, 0x3c, !PT ;  /* 0x000000003b3c7212 */ /* 0x080fe200078e3cff */
[----:B------:R-:W-:Y:S01]  /*2ec0*/  @!P3 VIADD R40, R40, 0x1 ;  /* 0x000000012828b836 */ /* 0x000fe20000000000 */
[----:B------:R-:W-:Y:S02]  /*2ed0*/  LOP3.LUT R62, R41, R0, RZ, 0x3c, !PT ;  /* 0x00000000293e7212 */ /* 0x000fe400078e3cff */
[----:B------:R-:W-:Y:S01]  /*2ee0*/  ISETP.GT.U32.AND P3, PT, R42, R43, PT ;  /* 0x0000002b2a00720c */ /* 0x000fe20003f64070 */
[----:B------:R-:W-:Y:S01]  /*2ef0*/  @!P1 VIADD R20, R20, 0x1 ;  /* 0x0000000114149836 */ /* 0x000fe20000000000 */
[-C--:B------:R-:W-:Y:S01]  /*2f00*/  @!P1 IADD3 R65, PT, PT, R65, -R42.reuse, RZ ;  /* 0x8000002a41419210 */ /* 0x080fe20007ffe0ff */
[----:B------:R-:W-:Y:S02]  /*2f10*/  @!P4 IMAD.IADD R63, R63, 0x1, -R42 ;  /* 0x000000013f3fc824 */ /* 0x000fe400078e0a2a */
[----:B------:R-:W-:Y:S01]  /*2f20*/  @!P4 VIADD R22, R22, 0x1 ;  /* 0x000000011616c836 */ /* 0x000fe20000000000 */
[-C--:B------:R-:W-:Y:S01]  /*2f30*/  ISETP.GE.U32.AND P2, PT, R65, R42.reuse, PT ;  /* 0x0000002a4100720c */ /* 0x080fe20003f46070 */
[----:B------:R-:W-:Y:S01]  /*2f40*/  @P5 VIADD R40, R40, 0x1 ;  /* 0x0000000128285836 */ /* 0x000fe20000000000 */
[----:B------:R-:W-:-:S02]  /*2f50*/  ISETP.GE.U32.AND P6, PT, R63, R42, PT ;  /* 0x0000002a3f00720c */ /* 0x000fc40003fc6070 */
[----:B------:R-:W-:Y:S02]  /*2f60*/  LOP3.LUT R63, R21, R0, RZ, 0x3c, !PT ;  /* 0x00000000153f7212 */ /* 0x000fe400078e3cff */
[----:B------:R-:W-:Y:S01]  /*2f70*/  ISETP.GE.AND P4, PT, R60, RZ, PT ;  /* 0x000000ff3c00720c */ /* 0x000fe20003f86270 */
[----:B------:R-:W-:Y:S01]  /*2f80*/  @!P3 IMAD.IADD R43, R43, 0x1, -R42 ;  /* 0x000000012b2bb824 */ /* 0x000fe200078e0a2a */
[----:B------:R-:W-:Y:S01]  /*2f90*/  LEA R60, R59, UR5, 0x2 ;  /* 0x000000053b3c7c11 */ /* 0x000fe2000f8e10ff */
[----:B------:R-:W-:Y:S01]  /*2fa0*/  @!P3 VIADD R23, R23, 0x1 ;  /* 0x000000011717b836 */ /* 0x000fe20000000000 */
[----:B------:R-:W-:Y:S02]  /*2fb0*/  ISETP.GE.AND P5, PT, R62, RZ, PT ;  /* 0x000000ff3e00720c */ /* 0x000fe40003fa6270 */
[----:B------:R-:W-:Y:S01]  /*2fc0*/  ISETP.NE.AND P3, PT, R0, RZ, PT ;  /* 0x000000ff0000720c */ /* 0x000fe20003f65270 */
[----:B------:R-:W-:Y:S01]  /*2fd0*/  IMAD R62, R3, 0x4, R60 ;  /* 0x00000004033e7824 */ /* 0x000fe200078e023c */
[----:B------:R-:W-:Y:S01]  /*2fe0*/  @P2 IADD3 R20, PT, PT, R20, 0x1, RZ ;  /* 0x0000000114142810 */ /* 0x000fe20007ffe0ff */
[----:B------:R0:W1:Y:S01]  /*2ff0*/  LDS R69, [R60] ;  /* 0x000000003c457984 */ /* 0x0000620000000800 */
[----:B------:R-:W-:Y:S01]  /*3000*/  ISETP.GE.U32.AND P2, PT, R43, R42, PT ;  /* 0x0000002a2b00720c */ /* 0x000fe20003f46070 */
[----:B------:R-:W-:Y:S01]  /*3010*/  IMAD R64, R3, 0x4, R62 ;  /* 0x0000000403407824 */ /* 0x000fe200078e023e */
[----:B------:R-:W-:Y:S01]  /*3020*/  @P6 IADD3 R22, PT, PT, R22, 0x1, RZ ;  /* 0x0000000116166810 */ /* 0x000fe20007ffe0ff */
[----:B------:R-:W-:Y:S01]  /*3030*/  @!P4 IMAD.MOV R40, RZ, RZ, -R40 ;  /* 0x000000ffff28c224 */ /* 0x000fe200078e0a28 */
[----:B------:R-:W-:Y:S01]  /*3040*/  ISETP.GE.AND P6, PT, R63, RZ, PT ;  /* 0x000000ff3f00720c */ /* 0x000fe20003fc6270 */
[----:B------:R-:W2:Y:S01]  /*3050*/  LDC.64 R42, c[0x0][0x3a0] ;  /* 0x0000e800ff2a7b82 */ /* 0x000ea20000000a00 */
[----:B------:R-:W-:Y:S01]  /*3060*/  LOP3.LUT R63, R61, R0, RZ, 0x3c, !PT ;  /* 0x000000003d3f7212 */ /* 0x000fe200078e3cff */
[----:B------:R-:W-:Y:S01]  /*3070*/  @!P5 IMAD.MOV R22, RZ, RZ, -R22 ;  /* 0x000000ffff16d224 */ /* 0x000fe200078e0a16 */
[----:B------:R-:W3:Y:S01]  /*3080*/  LDS R67, [R62] ;  /* 0x000000003e437984 */ /* 0x000ee20000000800 */
[----:B------:R-:W-:-:S02]  /*3090*/  SEL R40, R71, R40, !P3 ;  /* 0x0000002847287207 */ /* 0x000fc40005800000 */
[----:B------:R-:W-:Y:S01]  /*30a0*/  ISETP.GE.AND P1, PT, R63, RZ, PT ;  /* 0x000000ff3f00720c */ /* 0x000fe20003f26270 */
[----:B------:R-:W-:Y:S01]  /*30b0*/  IMAD R63, R3, 0x4, R64 ;  /* 0x00000004033f7824 */ /* 0x000fe200078e0240 */
[----:B------:R-:W-:Y:S01]  /*30c0*/  @P2 IADD3 R23, PT, PT, R23, 0x1, RZ ;  /* 0x0000000117172810 */ /* 0x000fe20007ffe0ff */
[----:B------:R4:W5:Y:S01]  /*30d0*/  LDS R65, [R64] ;  /* 0x0000000040417984 */ /* 0x0009620000000800 */
[----:B------:R-:W-:Y:S02]  /*30e0*/  SEL R22, R71, R22, !P3 ;  /* 0x0000001647167207 */ /* 0x000fe40005800000 */
[----:B0-----:R-:W-:Y:S01]  /*30f0*/  MOV R60, R23 ;  /* 0x00000017003c7202 */ /* 0x001fe20000000f00 */
[----:B------:R-:W-:Y:S01]  /*3100*/  @!P6 IMAD.MOV R20, RZ, RZ, -R20 ;  /* 0x000000ffff14e224 */ /* 0x000fe200078e0a14 */
[----:B------:R-:W0:Y:S01]  /*3110*/  LDS R63, [R63] ;  /* 0x000000003f3f7984 */ /* 0x000e220000000800 */
[----:B----4-:R-:W-:-:S03]  /*3120*/  IMAD.MOV R64, RZ, RZ, -R22 ;  /* 0x000000ffff407224 */ /* 0x010fc600078e0a16 */
[----:B------:R-:W-:Y:S01]  /*3130*/  SEL R23, R71, R20, !P3 ;  /* 0x0000001447177207 */ /* 0x000fe20005800000 */
[----:B------:R-:W-:Y:S02]  /*3140*/  @!P1 IMAD.MOV R60, RZ, RZ, -R60 ;  /* 0x000000ffff3c9224 */ /* 0x000fe400078e0a3c */
[----:B------:R-:W-:Y:S01]  /*3150*/  IMAD.MOV R20, RZ, RZ, -R40 ;  /* 0x000000ffff147224 */ /* 0x000fe200078e0a28 */
[----:B------:R-:W-:Y:S01]  /*3160*/  IADD3 R66, PT, PT, -R23, RZ, RZ ;  /* 0x000000ff17427210 */ /* 0x000fe20007ffe1ff */
[----:B------:R-:W-:Y:S01]  /*3170*/  IMAD R40, R58, R40, R57 ;  /* 0x000000283a287224 */ /* 0x000fe200078e0239 */
[----:B------:R-:W-:Y:S01]  /*3180*/  SEL R62, R71, R60, !P0 ;  /* 0x0000003c473e7207 */ /* 0x000fe20004000000 */
[C---:B------:R-:W-:Y:S02]  /*3190*/  IMAD R59, R0.reuse, R20, R59 ;  /* 0x00000014003b7224 */ /* 0x040fe400078e023b */
[----:B------:R-:W-:Y:S02]  /*31a0*/  IMAD R20, R0, R64, R41 ;  /* 0x0000004000147224 */ /* 0x000fe400078e0229 */
[----:B------:R-:W-:-:S02]  /*31b0*/  IMAD.MOV R41, RZ, RZ, -R62 ;  /* 0x000000ffff297224 */ /* 0x000fc400078e0a3e */
[----:B------:R-:W-:Y:S02]  /*31c0*/  IMAD R60, R0, R66, R21 ;  /* 0x00000042003c7224 */ /* 0x000fe400078e0215 */
[C-C-:B------:R-:W-:Y:S02]  /*31d0*/  IMAD R23, R58.reuse, R23, R57.reuse ;  /* 0x000000173a177224 */ /* 0x140fe400078e0239 */
[----:B------:R-:W-:Y:S02]  /*31e0*/  IMAD R21, R58, R22, R57 ;  /* 0x000000163a157224 */ /* 0x000fe400078e0239 */
[----:B------:R-:W-:Y:S02]  /*31f0*/  IMAD R22, R0, R41, R61 ;  /* 0x0000002900167224 */ /* 0x000fe400078e023d */
[----:B------:R-:W-:Y:S02]  /*3200*/  IMAD R71, R58, R62, R57 ;  /* 0x0000003e3a477224 */ /* 0x000fe400078e0239 */
[----:B------:R-:W-:Y:S01]  /*3210*/  IMAD.IADD R41, R59, 0x1, R40 ;  /* 0x000000013b297824 */ /* 0x000fe200078e0228 */
[----:B------:R-:W-:Y:S01]  /*3220*/  IADD3 R59, PT, PT, R60, R23, RZ ;  /* 0x000000173c3b7210 */ /* 0x000fe20007ffe0ff */
[----:B------:R-:W-:-:S02]  /*3230*/  IMAD.IADD R21, R20, 0x1, R21 ;  /* 0x0000000114157824 */ /* 0x000fc400078e0215 */
[----:B------:R-:W-:Y:S02]  /*3240*/  IMAD.IADD R71, R22, 0x1, R71 ;  /* 0x0000000116477824 */ /* 0x000fe400078e0247 */
[----:B--2---:R-:W-:-:S04]  /*3250*/  IMAD.WIDE R22, R21, 0x4, R42 ;  /* 0x0000000415167825 */ /* 0x004fc800078e022a */
[----:B------:R-:W-:-:S04]  /*3260*/  IMAD.WIDE R20, R59, 0x4, R42 ;  /* 0x000000043b147825 */ /* 0x000fc800078e022a */
[----:B------:R-:W-:Y:S02]  /*3270*/  IMAD.IADD R59, R61, 0x1, R56 ;  /* 0x000000013d3b7824 */ /* 0x000fe400078e0238 */
[----:B------:R-:W-:-:S03]  /*3280*/  IMAD.WIDE R40, R41, 0x4, R42 ;  /* 0x0000000429287825 */ /* 0x000fc600078e022a */
[----:B------:R-:W-:Y:S01]  /*3290*/  ISETP.GE.U32.AND P1, PT, R59, 0x800, PT ;  /* 0x000008003b00780c */ /* 0x000fe20003f26070 */
[----:B------:R-:W-:Y:S01]  /*32a0*/  IMAD.WIDE R42, R71, 0x4, R42 ;  /* 0x00000004472a7825 */ /* 0x000fe200078e022a */
[----:B-1----:R4:W-:Y:S04]  /*32b0*/  REDG.E.ADD.STRONG.GPU desc[UR8][R40.64], R69 ;  /* 0x000000452800798e */ /* 0x0029e8000c12e108 */
[----:B---3--:R4:W-:Y:S04]  /*32c0*/  REDG.E.ADD.STRONG.GPU desc[UR8][R22.64], R67 ;  /* 0x000000431600798e */ /* 0x0089e8000c12e108 */
[----:B-----5:R4:W-:Y:S04]  /*32d0*/  REDG.E.ADD.STRONG.GPU desc[UR8][R20.64], R65 ;  /* 0x000000411400798e */ /* 0x0209e8000c12e108 */
[----:B0-----:R4:W-:Y:S01]  /*32e0*/  REDG.E.ADD.STRONG.GPU desc[UR8][R42.64], R63 ;  /* 0x0000003f2a00798e */ /* 0x0019e2000c12e108 */
[----:B------:R-:W-:Y:S05]  /*32f0*/  @!P1 BRA `(.L_x_180) ;  /* 0xfffffff800309947 */ /* 0x000fea000383ffff */
[----:B------:R-:W-:Y:S05]  /*3300*/  BSYNC.RECONVERGENT B0 ;  /* 0x0000000000007941 */ /* 0x000fea0003800200 */
.L_x_179:
[----:B------:R-:W0:Y:S02]  /*3310*/  LDCU UR5, c[0x0][0x374] ;  /* 0x00006e80ff0577ac */ /* 0x000e240008000800 */
[----:B0-----:R-:W-:Y:S02]  /*3320*/  UIADD3 UR4, UPT, UPT, UR5, UR4, URZ ;  /* 0x0000000405047290 */ /* 0x001fe4000fffe0ff */
[----:B------:R-:W-:-:S04]  /*3330*/  USHF.L.U32 UR5, UR5, 0x2, URZ ;  /* 0x0000000205057899 */ /* 0x000fc800080006ff */
[----:B------:R-:W-:-:S09]  /*3340*/  UISETP.GE.U32.AND UP0, UPT, UR4, UR5, UPT ;  /* 0x000000050400728c */ /* 0x000fd2000bf06070 */
[----:B------:R-:W-:Y:S05]  /*3350*/  BRA.U !UP0, `(.L_x_181) ;  /* 0xffffffd908487547 */ /* 0x000fea000b83ffff */
[----:B------:R-:W-:Y:S05]  /*3360*/  EXIT ;  /* 0x000000000000794d */ /* 0x000fea0003800000 */
.L_x_142:
[----:B------:R-:W-:Y:S02]  /*3370*/  HFMA2 R77, -RZ, RZ, 0, 1.847743988037109375e-06 ;  /* 0x0000001fff4d7431 */ /* 0x000fe400000001ff */
[----:B------:R-:W-:Y:S02]  /*3380*/  IMAD.MOV.U32 R76, RZ, RZ, R29 ;  /* 0x000000ffff4c7224 */ /* 0x000fe400078e001d */
[----:B------:R-:W-:-:S07]  /*3390*/  IMAD.MOV.U32 R75, RZ, RZ, -0x1 ;  /* 0xffffffffff4b7424 */ /* 0x000fce00078e00ff */
[----:B01----:R-:W-:Y:S05]  /*33a0*/  WARPSYNC.COLLECTIVE R75, `(.L_x_182) ;  /* 0x000000004b087348 */ /* 0x003fea0003c00000 */
[----:B------:R2:W3:Y:S02]  /*33b0*/  SHFL.IDX P4, R74, R72, R76, R77 ;  /* 0x0000004c484a7389 */ /* 0x0004e4000008004d */
[----:B0123--:R-:W-:Y:S05]  /*33c0*/  ENDCOLLECTIVE ;  /* 0x000000000000791b */ /* 0x00ffea0003800000 */
.L_x_182:
[----:B------:R-:W-:Y:S05]  /*33d0*/  BRA `(.L_x_183) ;  /* 0xffffffe400287947 */ /* 0x000fea000383ffff */
.L_x_144:
[----:B------:R-:W-:Y:S01]  /*33e0*/  BSSY B1, `(.L_x_184) ;  /* 0x0000007000017945 */ /* 0x000fe20003800000 */
[----:B------:R-:W-:Y:S01]  /*33f0*/  IMAD.MOV.U32 R76, RZ, RZ, R9 ;  /* 0x000000ffff4c7224 */ /* 0x000fe200078e0009 */
[----:B------:R-:W-:Y:S01]  /*3400*/  MOV R75, 0xffffffff ;  /* 0xffffffff004b7802 */ /* 0x000fe20000000f00 */
[----:B------:R-:W-:-:S07]  /*3410*/  IMAD.MOV.U32 R77, RZ, RZ, 0x1f ;  /* 0x0000001fff4d7424 */ /* 0x000fce00078e00ff */
[----:B012---:R-:W-:Y:S05]  /*3420*/  WARPSYNC.COLLECTIVE R75, `(.L_x_185) ;  /* 0x000000004b087348 */ /* 0x007fea0003c00000 */
[----:B------:R3:W4:Y:S02]  /*3430*/  SHFL.IDX P4, R74, R72, R76, R77 ;  /* 0x0000004c484a7389 */ /* 0x000724000008004d */
[----:B01234-:R-:W-:Y:S05]  /*3440*/  ENDCOLLECTIVE ;  /* 0x000000000000791b */ /* 0x01ffea0003800000 */
.L_x_185:
[----:B------:R-:W-:Y:S05]  /*3450*/  BSYNC B1 ;  /* 0x0000000000017941 */ /* 0x000fea0003800000 */
.L_x_184:
[----:B------:R-:W-:Y:S05]  /*3460*/  BRA `(.L_x_186) ;  /* 0xffffffe4001c7947 */ /* 0x000fea000383ffff */
.L_x_146:
[----:B------:R-:W-:Y:S01]  /*3470*/  BSSY B1, `(.L_x_187) ;  /* 0x0000007000017945 */ /* 0x000fe20003800000 */
[----:B------:R-:W-:Y:S02]  /*3480*/  IMAD.MOV.U32 R76, RZ, RZ, R10 ;  /* 0x000000ffff4c7224 */ /* 0x000fe400078e000a */
[----:B------:R-:W-:Y:S02]  /*3490*/  IMAD.MOV.U32 R77, RZ, RZ, 0x1f ;  /* 0x0000001fff4d7424 */ /* 0x000fe400078e00ff */
[----:B------:R-:W-:-:S07]  /*34a0*/  IMAD.MOV.U32 R75, RZ, RZ, -0x1 ;  /* 0xffffffffff4b7424 */ /* 0x000fce00078e00ff */
[----:B0123--:R-:W-:Y:S05]  /*34b0*/  WARPSYNC.COLLECTIVE R75, `(.L_x_188) ;  /* 0x000000004b087348 */ /* 0x00ffea0003c00000 */
[----:B------:R4:W0:Y:S02]  /*34c0*/  SHFL.IDX P4, R74, R72, R76, R77 ;  /* 0x0000004c484a7389 */ /* 0x000824000008004d */
[----:B01234-:R-:W-:Y:S05]  /*34d0*/  ENDCOLLECTIVE ;  /* 0x000000000000791b */ /* 0x01ffea0003800000 */
.L_x_188:
[----:B------:R-:W-:Y:S05]  /*34e0*/  BSYNC B1 ;  /* 0x0000000000017941 */ /* 0x000fea0003800000 */
.L_x_187:
[----:B------:R-:W-:Y:S05]  /*34f0*/  BRA `(.L_x_189) ;  /* 0xffffffe400107947 */ /* 0x000fea000383ffff */
.L_x_148:
[----:B------:R-:W-:Y:S01]  /*3500*/  BSSY B1, `(.L_x_190) ;  /* 0x0000007000017945 */ /* 0x000fe20003800000 */
[----:B------:R-:W-:Y:S01]  /*3510*/  MOV R76, R11 ;  /* 0x0000000b004c7202 */ /* 0x000fe20000000f00 */
[----:B------:R-:W-:Y:S02]  /*3520*/  IMAD.MOV.U32 R77, RZ, RZ, 0x1f ;  /* 0x0000001fff4d7424 */ /* 0x000fe400078e00ff */
[----:B------:R-:W-:-:S07]  /*3530*/  IMAD.MOV.U32 R75, RZ, RZ, -0x1 ;  /* 0xffffffffff4b7424 */ /* 0x000fce00078e00ff */
[----:B01234-:R-:W-:Y:S05]  /*3540*/  WARPSYNC.COLLECTIVE R75, `(.L_x_191) ;  /* 0x000000004b087348 */ /* 0x01ffea0003c00000 */
[----:B------:R0:W0:Y:S02]  /*3550*/  SHFL.IDX P4, R74, R72, R76, R77 ;  /* 0x0000004c484a7389 */ /* 0x000024000008004d */
[----:B01234-:R-:W-:Y:S05]  /*3560*/  ENDCOLLECTIVE ;  /* 0x000000000000791b */ /* 0x01ffea0003800000 */
.L_x_191:
[----:B------:R-:W-:Y:S05]  /*3570*/  BSYNC B1 ;  /* 0x0000000000017941 */ /* 0x000fea0003800000 */
.L_x_190:
[----:B------:R-:W-:Y:S05]  /*3580*/  BRA `(.L_x_192) ;  /* 0xffffffe400047947 */ /* 0x000fea000383ffff */
.L_x_150:
[----:B------:R-:W-:Y:S01]  /*3590*/  HFMA2 R77, -RZ, RZ, 0, 1.847743988037109375e-06 ;  /* 0x0000001fff4d7431 */ /* 0x000fe200000001ff */
[----:B------:R-:W-:Y:S01]  /*35a0*/  BSSY B1, `(.L_x_193) ;  /* 0x0000006000017945 */ /* 0x000fe20003800000 */
[----:B------:R-:W-:Y:S02]  /*35b0*/  IMAD.MOV.U32 R76, RZ, RZ, R12 ;  /* 0x000000ffff4c7224 */ /* 0x000fe400078e000c */
[----:B------:R-:W-:-:S07]  /*35c0*/  IMAD.MOV.U32 R75, RZ, RZ, -0x1 ;  /* 0xffffffffff4b7424 */ /* 0x000fce00078e00ff */
[----:B01234-:R-:W-:Y:S05]  /*35d0*/  WARPSYNC.COLLECTIVE R75, `(.L_x_194) ;  /* 0x000000004b087348 */ /* 0x01ffea0003c00000 */
[----:B------:R0:W0:Y:S02]  /*35e0*/  SHFL.IDX P4, R74, R72, R76, R77 ;  /* 0x0000004c484a7389 */ /* 0x000024000008004d */
[----:B01234-:R-:W-:Y:S05]  /*35f0*/  ENDCOLLECTIVE ;  /* 0x000000000000791b */ /* 0x01ffea0003800000 */
.L_x_194:
[----:B------:R-:W-:Y:S05]  /*3600*/  BSYNC B1 ;  /* 0x0000000000017941 */ /* 0x000fea0003800000 */
.L_x_193:
[----:B------:R-:W-:Y:S05]  /*3610*/  BRA `(.L_x_195) ;  /* 0xffffffe000f87947 */ /* 0x000fea000383ffff */
.L_x_152:
[----:B------:R-:W-:Y:S01]  /*3620*/  BSSY B1, `(.L_x_196) ;  /* 0x0000007000017945 */ /* 0x000fe20003800000 */
[----:B------:R-:W-:Y:S01]  /*3630*/  IMAD.MOV.U32 R76, RZ, RZ, R13 ;  /* 0x000000ffff4c7224 */ /* 0x000fe200078e000d */
[----:B------:R-:W-:Y:S01]  /*3640*/  MOV R75, 0xffffffff ;  /* 0xffffffff004b7802 */ /* 0x000fe20000000f00 */
[----:B------:R-:W-:-:S07]  /*3650*/  IMAD.MOV.U32 R77, RZ, RZ, 0x1f ;  /* 0x0000001fff4d7424 */ /* 0x000fce00078e00ff */
[----:B01234-:R-:W-:Y:S05]  /*3660*/  WARPSYNC.COLLECTIVE R75, `(.L_x_197) ;  /* 0x000000004b087348 */ /* 0x01ffea0003c00000 */
[----:B------:R0:W0:Y:S02]  /*3670*/  SHFL.IDX P4, R74, R72, R76, R77 ;  /* 0x0000004c484a7389 */ /* 0x000024000008004d */
[----:B01234-:R-:W-:Y:S05]  /*3680*/  ENDCOLLECTIVE ;  /* 0x000000000000791b */ /* 0x01ffea0003800000 */
.L_x_197:
[----:B------:R-:W-:Y:S05]  /*3690*/  BSYNC B1 ;  /* 0x0000000000017941 */ /* 0x000fea0003800000 */
.L_x_196:
[----:B------:R-:W-:Y:S05]  /*36a0*/  BRA `(.L_x_198) ;  /* 0xffffffe000ec7947 */ /* 0x000fea000383ffff */
.L_x_154:
[----:B------:R-:W-:Y:S01]  /*36b0*/  BSSY B1, `(.L_x_199) ;  /* 0x0000007000017945 */ /* 0x000fe20003800000 */
[----:B------:R-:W-:Y:S02]  /*36c0*/  IMAD.MOV.U32 R76, RZ, RZ, R14 ;  /* 0x000000ffff4c7224 */ /* 0x000fe400078e000e */
[----:B------:R-:W-:Y:S02]  /*36d0*/  IMAD.MOV.U32 R77, RZ, RZ, 0x1f ;  /* 0x0000001fff4d7424 */ /* 0x000fe400078e00ff */
[----:B------:R-:W-:-:S07]  /*36e0*/  IMAD.MOV.U32 R75, RZ, RZ, -0x1 ;  /* 0xffffffffff4b7424 */ /* 0x000fce00078e00ff */
[----:B01234-:R-:W-:Y:S05]  /*36f0*/  WARPSYNC.COLLECTIVE R75, `(.L_x_200) ;  /* 0x000000004b087348 */ /* 0x01ffea0003c00000 */
[----:B------:R0:W0:Y:S02]  /*3700*/  SHFL.IDX P4, R74, R72, R76, R77 ;  /* 0x0000004c484a7389 */ /* 0x000024000008004d */
[----:B01234-:R-:W-:Y:S05]  /*3710*/  ENDCOLLECTIVE ;  /* 0x000000000000791b */ /* 0x01ffea0003800000 */
.L_x_200:
[----:B------:R-:W-:Y:S05]  /*3720*/  BSYNC B1 ;  /* 0x0000000000017941 */ /* 0x000fea0003800000 */
.L_x_199:
[----:B------:R-:W-:Y:S05]  /*3730*/  BRA `(.L_x_201) ;  /* 0xffffffe000e07947 */ /* 0x000fea000383ffff */
.L_x_156:
[----:B------:R-:W-:Y:S01]  /*3740*/  BSSY B1, `(.L_x_202) ;  /* 0x0000007000017945 */ /* 0x000fe20003800000 */
[----:B------:R-:W-:Y:S01]  /*3750*/  MOV R76, R15 ;  /* 0x0000000f004c7202 */ /* 0x000fe20000000f00 */
[----:B------:R-:W-:Y:S02]  /*3760*/  IMAD.MOV.U32 R77, RZ, RZ, 0x1f ;  /* 0x0000001fff4d7424 */ /* 0x000fe400078e00ff */
[----:B------:R-:W-:-:S07]  /*3770*/  IMAD.MOV.U32 R75, RZ, RZ, -0x1 ;  /* 0xffffffffff4b7424 */ /* 0x000fce00078e00ff */
[----:B01234-:R-:W-:Y:S05]  /*3780*/  WARPSYNC.COLLECTIVE R75, `(.L_x_203) ;  /* 0x000000004b087348 */ /* 0x01ffea0003c00000 */
[----:B------:R0:W0:Y:S02]  /*3790*/  SHFL.IDX P4, R74, R72, R76, R77 ;  /* 0x0000004c484a7389 */ /* 0x000024000008004d */
[----:B01234-:R-:W-:Y:S05]  /*37a0*/  ENDCOLLECTIVE ;  /* 0x000000000000791b */ /* 0x01ffea0003800000 */
.L_x_203:
[----:B------:R-:W-:Y:S05]  /*37b0*/  BSYNC B1 ;  /* 0x0000000000017941 */ /* 0x000fea0003800000 */
.L_x_202:
[----:B------:R-:W-:Y:S05]  /*37c0*/  BRA `(.L_x_204) ;  /* 0xffffffe000d47947 */ /* 0x000fea000383ffff */
.L_x_158:
[----:B------:R-:W-:Y:S01]  /*37d0*/  HFMA2 R77, -RZ, RZ, 0, 1.847743988037109375e-06 ;  /* 0x0000001fff4d7431 */ /* 0x000fe200000001ff */
[----:B------:R-:W-:Y:S01]  /*37e0*/  BSSY B1, `(.L_x_205) ;  /* 0x0000006000017945 */ /* 0x000fe20003800000 */
[----:B------:R-:W-:Y:S02]  /*37f0*/  IMAD.MOV.U32 R76, RZ, RZ, R16 ;  /* 0x000000ffff4c7224 */ /* 0x000fe400078e0010 */
[----:B------:R-:W-:-:S07]  /*3800*/  IMAD.MOV.U32 R75, RZ, RZ, -0x1 ;  /* 0xffffffffff4b7424 */ /* 0x000fce00078e00ff */
[----:B01234-:R-:W-:Y:S05]  /*3810*/  WARPSYNC.COLLECTIVE R75, `(.L_x_206) ;  /* 0x000000004b087348 */ /* 0x01ffea0003c00000 */
[----:B------:R0:W0:Y:S02]  /*3820*/  SHFL.IDX P4, R74, R72, R76, R77 ;  /* 0x0000004c484a7389 */ /* 0x000024000008004d */
[----:B01234-:R-:W-:Y:S05]  /*3830*/  ENDCOLLECTIVE ;  /* 0x000000000000791b */ /* 0x01ffea0003800000 */
.L_x_206:
[----:B------:R-:W-:Y:S05]  /*3840*/  BSYNC B1 ;  /* 0x0000000000017941 */ /* 0x000fea0003800000 */
.L_x_205:
[----:B------:R-:W-:Y:S05]  /*3850*/  BRA `(.L_x_207) ;  /* 0xffffffe000c87947 */ /* 0x000fea000383ffff */
.L_x_160:
[----:B------:R-:W-:Y:S01]  /*3860*/  BSSY B1, `(.L_x_208) ;  /* 0x0000007000017945 */ /* 0x000fe20003800000 */
[----:B------:R-:W-:Y:S01]  /*3870*/  IMAD.MOV.U32 R76, RZ, RZ, R17 ;  /* 0x000000ffff4c7224 */ /* 0x000fe200078e0011 */
[----:B------:R-:W-:Y:S01]  /*3880*/  MOV R75, 0xffffffff ;  /* 0xffffffff004b7802 */ /* 0x000fe20000000f00 */
[----:B------:R-:W-:-:S07]  /*3890*/  IMAD.MOV.U32 R77, RZ, RZ, 0x1f ;  /* 0x0000001fff4d7424 */ /* 0x000fce00078e00ff */
[----:B01234-:R-:W-:Y:S05]  /*38a0*/  WARPSYNC.COLLECTIVE R75, `(.L_x_209) ;  /* 0x000000004b087348 */ /* 0x01ffea0003c00000 */
[----:B------:R0:W0:Y:S02]  /*38b0*/  SHFL.IDX P4, R74, R72, R76, R77 ;  /* 0x0000004c484a7389 */ /* 0x000024000008004d */
[----:B01234-:R-:W-:Y:S05]  /*38c0*/  ENDCOLLECTIVE ;  /* 0x000000000000791b */ /* 0x01ffea0003800000 */
.L_x_209:
[----:B------:R-:W-:Y:S05]  /*38d0*/  BSYNC B1 ;  /* 0x0000000000017941 */ /* 0x000fea0003800000 */
.L_x_208:
[----:B------:R-:W-:Y:S05]  /*38e0*/  BRA `(.L_x_210) ;  /* 0xffffffe000bc7947 */ /* 0x000fea000383ffff */
.L_x_162:
[----:B------:R-:W-:Y:S01]  /*38f0*/  BSSY B1, `(.L_x_211) ;  /* 0x0000007000017945 */ /* 0x000fe20003800000 */
[----:B------:R-:W-:Y:S02]  /*3900*/  IMAD.MOV.U32 R76, RZ, RZ, R18 ;  /* 0x000000ffff4c7224 */ /* 0x000fe400078e0012 */
[----:B------:R-:W-:Y:S02]  /*3910*/  IMAD.MOV.U32 R77, RZ, RZ, 0x1f ;  /* 0x0000001fff4d7424 */ /* 0x000fe400078e00ff */
[----:B------:R-:W-:-:S07]  /*3920*/  IMAD.MOV.U32 R75, RZ, RZ, -0x1 ;  /* 0xffffffffff4b7424 */ /* 0x000fce00078e00ff */
[----:B01234-:R-:W-:Y:S05]  /*3930*/  WARPSYNC.COLLECTIVE R75, `(.L_x_212) ;  /* 0x000000004b087348 */ /* 0x01ffea0003c00000 */
[----:B------:R0:W0:Y:S02]  /*3940*/  SHFL.IDX P4, R74, R72, R76, R77 ;  /* 0x0000004c484a7389 */ /* 0x000024000008004d */
[----:B01234-:R-:W-:Y:S05]  /*3950*/  ENDCOLLECTIVE ;  /* 0x000000000000791b */ /* 0x01ffea0003800000 */
.L_x_212:
[----:B------:R-:W-:Y:S05]  /*3960*/  BSYNC B1 ;  /* 0x0000000000017941 */ /* 0x000fea0003800000 */
.L_x_211:
[----:B------:R-:W-:Y:S05]  /*3970*/  BRA `(.L_x_213) ;  /* 0xffffffe000b07947 */ /* 0x000fea000383ffff */
.L_x_164:
[----:B------:R-:W-:Y:S01]  /*3980*/  BSSY B1, `(.L_x_214) ;  /* 0x0000007000017945 */ /* 0x000fe20003800000 */
[----:B------:R-:W-:Y:S01]  /*3990*/  MOV R76, R19 ;  /* 0x00000013004c7202 */ /* 0x000fe20000000f00 */
[----:B------:R-:W-:Y:S02]  /*39a0*/  IMAD.MOV.U32 R77, RZ, RZ, 0x1f ;  /* 0x0000001fff4d7424 */ /* 0x000fe400078e00ff */
[----:B------:R-:W-:-:S07]  /*39b0*/  IMAD.MOV.U32 R75, RZ, RZ, -0x1 ;  /* 0xffffffffff4b7424 */ /* 0x000fce00078e00ff */
[----:B01234-:R-:W-:Y:S05]  /*39c0*/  WARPSYNC.COLLECTIVE R75, `(.L_x_215) ;  /* 0x000000004b087348 */ /* 0x01ffea0003c00000 */
[----:B------:R0:W0:Y:S02]  /*39d0*/  SHFL.IDX P4, R74, R72, R76, R77 ;  /* 0x0000004c484a7389 */ /* 0x000024000008004d */
[----:B01234-:R-:W-:Y:S05]  /*39e0*/  ENDCOLLECTIVE ;  /* 0x000000000000791b */ /* 0x01ffea0003800000 */
.L_x_215:
[----:B------:R-:W-:Y:S05]  /*39f0*/  BSYNC B1 ;  /* 0x0000000000017941 */ /* 0x000fea0003800000 */
.L_x_214:
[----:B------:R-:W-:Y:S05]  /*3a00*/  BRA `(.L_x_216) ;  /* 0xffffffe000a47947 */ /* 0x000fea000383ffff */
.L_x_166:
[----:B------:R-:W-:Y:S01]  /*3a10*/  HFMA2 R77, -RZ, RZ, 0, 1.847743988037109375e-06 ;  /* 0x0000001fff4d7431 */ /* 0x000fe200000001ff */
[----:B------:R-:W-:Y:S01]  /*3a20*/  BSSY B1, `(.L_x_217) ;  /* 0x0000006000017945 */ /* 0x000fe20003800000 */
[----:B------:R-:W-:Y:S02]  /*3a30*/  IMAD.MOV.U32 R76, RZ, RZ, R24 ;  /* 0x000000ffff4c7224 */ /* 0x000fe400078e0018 */
[----:B------:R-:W-:-:S07]  /*3a40*/  IMAD.MOV.U32 R75, RZ, RZ, -0x1 ;  /* 0xffffffffff4b7424 */ /* 0x000fce00078e00ff */
[----:B01234-:R-:W-:Y:S05]  /*3a50*/  WARPSYNC.COLLECTIVE R75, `(.L_x_218) ;  /* 0x000000004b087348 */ /* 0x01ffea0003c00000 */
[----:B------:R0:W0:Y:S02]  /*3a60*/  SHFL.IDX P4, R74, R72, R76, R77 ;  /* 0x0000004c484a7389 */ /* 0x000024000008004d */
[----:B01234-:R-:W-:Y:S05]  /*3a70*/  ENDCOLLECTIVE ;  /* 0x000000000000791b */ /* 0x01ffea0003800000 */
.L_x_218:
[----:B------:R-:W-:Y:S05]  /*3a80*/  BSYNC B1 ;  /* 0x0000000000017941 */ /* 0x000fea0003800000 */
.L_x_217:
[----:B------:R-:W-:Y:S05]  /*3a90*/  BRA `(.L_x_219) ;  /* 0xffffffe000987947 */ /* 0x000fea000383ffff */
.L_x_168:
[----:B------:R-:W-:Y:S01]  /*3aa0*/  BSSY B1, `(.L_x_220) ;  /* 0x0000007000017945 */ /* 0x000fe20003800000 */
[----:B------:R-:W-:Y:S01]  /*3ab0*/  IMAD.MOV.U32 R76, RZ, RZ, R25 ;  /* 0x000000ffff4c7224 */ /* 0x000fe200078e0019 */
[----:B------:R-:W-:Y:S01]  /*3ac0*/  MOV R75, 0xffffffff ;  /* 0xffffffff004b7802 */ /* 0x000fe20000000f00 */
[----:B------:R-:W-:-:S07]  /*3ad0*/  IMAD.MOV.U32 R77, RZ, RZ, 0x1f ;  /* 0x0000001fff4d7424 */ /* 0x000fce00078e00ff */
[----:B01234-:R-:W-:Y:S05]  /*3ae0*/  WARPSYNC.COLLECTIVE R75, `(.L_x_221) ;  /* 0x000000004b087348 */ /* 0x01ffea0003c00000 */
[----:B------:R0:W0:Y:S02]  /*3af0*/  SHFL.IDX P4, R74, R72, R76, R77 ;  /* 0x0000004c484a7389 */ /* 0x000024000008004d */
[----:B01234-:R-:W-:Y:S05]  /*3b00*/  ENDCOLLECTIVE ;  /* 0x000000000000791b */ /* 0x01ffea0003800000 */
.L_x_221:
[----:B------:R-:W-:Y:S05]  /*3b10*/  BSYNC B1 ;  /* 0x0000000000017941 */ /* 0x000fea0003800000 */
.L_x_220:
[----:B------:R-:W-:Y:S05]  /*3b20*/  BRA `(.L_x_222) ;  /* 0xffffffe0008c7947 */ /* 0x000fea000383ffff */
.L_x_170:
[----:B------:R-:W-:Y:S01]  /*3b30*/  BSSY B1, `(.L_x_223) ;  /* 0x0000007000017945 */ /* 0x000fe20003800000 */
[----:B------:R-:W-:Y:S01]  /*3b40*/  IMAD.MOV.U32 R76, RZ, RZ, R26 ;  /* 0x000000ffff4c7224 */ /* 0x000fe200078e001a */
[----:B------:R-:W-:Y:S01]  /*3b50*/  MOV R75, 0xffffffff ;  /* 0xffffffff004b7802 */ /* 0x000fe20000000f00 */
[----:B------:R-:W-:-:S07]  /*3b60*/  IMAD.MOV.U32 R77, RZ, RZ, 0x1f ;  /* 0x0000001fff4d7424 */ /* 0x000fce00078e00ff */
[----:B01234-:R-:W-:Y:S05]  /*3b70*/  WARPSYNC.COLLECTIVE R75, `(.L_x_224) ;  /* 0x000000004b087348 */ /* 0x01ffea0003c00000 */
[----:B------:R0:W0:Y:S02]  /*3b80*/  SHFL.IDX P4, R74, R72, R76, R77 ;  /* 0x0000004c484a7389 */ /* 0x000024000008004d */
[----:B01234-:R-:W-:Y:S05]  /*3b90*/  ENDCOLLECTIVE ;  /* 0x000000000000791b */ /* 0x01ffea0003800000 */
.L_x_224:
[----:B------:R-:W-:Y:S05]  /*3ba0*/  BSYNC B1 ;  /* 0x0000000000017941 */ /* 0x000fea0003800000 */
.L_x_223:
[----:B------:R-:W-:Y:S05]  /*3bb0*/  BRA `(.L_x_225) ;  /* 0xffffffe000807947 */ /* 0x000fea000383ffff */
.L_x_172:
[----:B------:R-:W-:Y:S01]  /*3bc0*/  BSSY B1, `(.L_x_226) ;  /* 0x0000007000017945 */ /* 0x000fe20003800000 */
[----:B------:R-:W-:Y:S01]  /*3bd0*/  IMAD.MOV.U32 R76, RZ, RZ, R27 ;  /* 0x000000ffff4c7224 */ /* 0x000fe200078e001b */
[----:B------:R-:W-:Y:S01]  /*3be0*/  MOV R75, 0xffffffff ;  /* 0xffffffff004b7802 */ /* 0x000fe20000000f00 */
[----:B------:R-:W-:-:S07]  /*3bf0*/  IMAD.MOV.U32 R77, RZ, RZ, 0x1f ;  /* 0x0000001fff4d7424 */ /* 0x000fce00078e00ff */
[----:B01234-:R-:W-:Y:S05]  /*3c00*/  WARPSYNC.COLLECTIVE R75, `(.L_x_227) ;  /* 0x000000004b087348 */ /* 0x01ffea0003c00000 */
[----:B------:R0:W0:Y:S02]  /*3c10*/  SHFL.IDX P4, R74, R72, R76, R77 ;  /* 0x0000004c484a7389 */ /* 0x000024000008004d */
[----:B01234-:R-:W-:Y:S05]  /*3c20*/  ENDCOLLECTIVE ;  /* 0x000000000000791b */ /* 0x01ffea0003800000 */
.L_x_227:
[----:B------:R-:W-:Y:S05]  /*3c30*/  BSYNC B1 ;  /* 0x0000000000017941 */ /* 0x000fea0003800000 */
.L_x_226:
[----:B------:R-:W-:Y:S01]  /*3c40*/  IMAD.MOV.U32 R72, RZ, RZ, R74 ;  /* 0x000000ffff487224 */ /* 0x000fe200078e004a */
[----:B------:R-:W-:Y:S06]  /*3c50*/  BRA `(.L_x_228) ;  /* 0xffffffe000707947 */ /* 0x000fec000383ffff */
        .weak           $__internal_4_$__cuda_sm20_div_s16
        .type           $__internal_4_$__cuda_sm20_div_s16,@function
        .size           $__internal_4_$__cuda_sm20_div_s16,($__internal_5_$__cuda_sm20_div_u16 - $__internal_4_$__cuda_sm20_div_s16)
$__internal_4_$__cuda_sm20_div_s16:
        /* <DEDUP_REMOVED lines=20> */
[----:B------:R-:W-:Y:S01]  /*3da0*/  @!P0 MOV R23, 0xffffffff ;  /* 0xffffffff00178802 */ /* 0x000fe20000000f00 */
[----:B------:R-:W-:Y:S02]  /*3db0*/  IMAD.MOV.U32 R20, RZ, RZ, R40 ;  /* 0x000000ffff147224 */ /* 0x000fe400078e0028 */
[----:B------:R-:W-:-:S04]  /*3dc0*/  IMAD.MOV.U32 R21, RZ, RZ, 0x0 ;  /* 0x00000000ff157424 */ /* 0x000fc800078e00ff */
[----:B------:R-:W-:Y:S05]  /*3dd0*/  RET.REL.NODEC R20 `(_Z9cuda_gemmIiLi128ELi4ELi1ELi4096ELi128ELi128ELi64ELi0ELi0EEviiiPT_S1_S1_iii) ;  /* 0xffffffc014887950 */ /* 0x000fea0003c3ffff */
        .weak           $__internal_5_$__cuda_sm20_div_u16
        .type           $__internal_5_$__cuda_sm20_div_u16,@function
        .size           $__internal_5_$__cuda_sm20_div_u16,(.L_x_38508 - $__internal_5_$__cuda_sm20_div_u16)
$__internal_5_$__cuda_sm20_div_u16:
[----:B------:R-:W0:Y:S01]  /*3de0*/  I2F.U16 R9, R11 ;  /* 0x0000000b00097306 */ /* 0x000e220000101000 */
[----:B------:R-:W-:Y:S01]  /*3df0*/  HFMA2 R12, -RZ, RZ, 15, 0 ;  /* 0x4b800000ff0c7431 */ /* 0x000fe200000001ff */
[----:B------:R-:W-:Y:S02]  /*3e00*/  I2FP.F32.U32.RZ R10, R10 ;  /* 0x0000000a000a7245 */ /* 0x000fe4000020d000 */
[C---:B0-----:R-:W-:Y:S02]  /*3e10*/  FSETP.GEU.AND P1, PT, |R9|.reuse, 1.175494350822287508e-38, PT ;  /* 0x008000000900780b */ /* 0x041fe40003f2e200 */
[----:B------:R-:W-:Y:S02]  /*3e20*/  FSETP.GT.AND P0, PT, |R9|, 8.50705917302346158658e+37, PT ;  /* 0x7e8000000900780b */ /* 0x000fe40003f04200 */
[----:B------:R-:W-:-:S04]  /*3e30*/  FSEL R12, R12, 1, !P1 ;  /* 0x3f8000000c0c7808 */ /* 0x000fc80004800000 */
[----:B------:R-:W-:Y:S02]  /*3e40*/  FSEL R12, R12, 0.25, !P0 ;  /* 0x3e8000000c0c7808 */ /* 0x000fe40004000000 */
[----:B------:R-:W-:Y:S01]  /*3e50*/  ISETP.NE.U32.AND P0, PT, R11, RZ, PT ;  /* 0x000000ff0b00720c */ /* 0x000fe20003f05070 */
[----:B------:R-:W-:Y:S02]  /*3e60*/  IMAD.MOV.U32 R11, RZ, RZ, 0x0 ;  /* 0x00000000ff0b7424 */ /* 0x000fe400078e00ff */
[----:B------:R-:W-:-:S06]  /*3e70*/  FMUL R9, R9, R12 ;  /* 0x0000000c09097220 */ /* 0x000fcc0000400000 */
[----:B------:R-:W0:Y:S02]  /*3e80*/  MUFU.RCP R9, R9 ;  /* 0x0000000900097308 */ /* 0x000e240000001000 */
[----:B0-----:R-:W-:-:S04]  /*3e90*/  FMUL R12, R12, R9 ;  /* 0x000000090c0c7220 */ /* 0x001fc80000400000 */
[----:B------:R-:W-:-:S04]  /*3ea0*/  VIADD R13, R12, 0x2 ;  /* 0x000000020c0d7836 */ /* 0x000fc80000000000 */
[----:B------:R-:W-:Y:S01]  /*3eb0*/  FMUL.RZ R13, R10, R13 ;  /* 0x0000000d0a0d7220 */ /* 0x000fe2000040c000 */
[----:B------:R-:W-:-:S05]  /*3ec0*/  MOV R10, R14 ;  /* 0x0000000e000a7202 */ /* 0x000fca0000000f00 */
[----:B------:R-:W0:Y:S02]  /*3ed0*/  F2I.U32.TRUNC.NTZ R13, R13 ;  /* 0x0000000d000d7305 */ /* 0x000e24000020f000 */
[----:B0-----:R-:W-:Y:S01]  /*3ee0*/  LOP3.LUT R28, R13, 0xffff, RZ, 0xc0, !PT ;  /* 0x0000ffff0d1c7812 */ /* 0x001fe200078ec0ff */
[----:B------:R-:W-:Y:S01]  /*3ef0*/  @!P0 IMAD.MOV.U32 R28, RZ, RZ, -0x1 ;  /* 0xffffffffff1c8424 */ /* 0x000fe200078e00ff */
[----:B------:R-:W-:Y:S06]  /*3f00*/  RET.REL.NODEC R10 `(_Z9cuda_gemmIiLi128ELi4ELi1ELi4096ELi128ELi128ELi64ELi0ELi0EEviiiPT_S1_S1_iii) ;  /* 0xffffffc00a3c7950 */ /* 0x000fec0003c3ffff */
.L_x_229:
        /* <DEDUP_REMOVED lines=15> */
.L_x_38508:


//--------------------- .text._Z9cuda_gemmIiLi128ELi4ELi1ELi4096ELi64ELi64ELi64ELi1ELi1EEviiiPT_S1_S1_iii --------------------------
	.section	.text._Z9cuda_gemmIiLi128ELi4ELi1ELi4096ELi64ELi64ELi64ELi1ELi1EEviiiPT_S1_S1_iii,"ax",@progbits
	.align	128
        .global         _Z9cuda_gemmIiLi128ELi4ELi1ELi4096ELi64ELi64ELi64ELi1ELi1EEviiiPT_S1_S1_iii
        .type           _Z9cuda_gemmIiLi128ELi4ELi1ELi4096ELi64ELi64ELi64ELi1ELi1EEviiiPT_S1_S1_iii,@function
        .size           _Z9cuda_gemmIiLi128ELi4ELi1ELi4096ELi64ELi64ELi64ELi1ELi1EEviiiPT_S1_S1_iii,(.L_x_38509 - _Z9cuda_gemmIiLi128ELi4ELi1ELi4096ELi64ELi64ELi64ELi1ELi1EEviiiPT_S1_S1_iii)
        .other          _Z9cuda_gemmIiLi128ELi4ELi1ELi4096ELi64ELi64ELi64ELi1ELi1EEviiiPT_S1_S1_iii,@"STO_CUDA_ENTRY STV_DEFAULT"
_Z9cuda_gemmIiLi128ELi4ELi1ELi4096ELi64ELi64ELi64ELi1ELi1EEviiiPT_S1_S1_iii:
.text._Z9cuda_gemmIiLi128ELi4ELi1ELi4096ELi64ELi64ELi64ELi1ELi1EEviiiPT_S1_S1_iii:
[----:B------:R-:W-:Y:S08]  /*0000*/  LDC R1, c[0x0][0x37c] ;  /* 0x0000df00ff017b82 */ /* 0x000ff00000000800 */
[----:B------:R-:W0:Y:S08]  /*0010*/  LDC R3, c[0x0][0x374] ;  /* 0x0000dd00ff037b82 */ /* 0x000e300000000800 */
[----:B------:R-:W1:Y:S01]  /*0020*/  S2UR UR4, SR_CTAID.Y ;  /* 0x00000000000479c3 */ /* 0x000e620000002600 */
[----:B0-----:R-:W-:-:S05]  /*0030*/  IMAD.SHL.U32 R0, R3, 0x4, RZ ;  /* 0x0000000403007824 */ /* 0x001fca00078e00ff */
[----:B-1----:R-:W-:-:S13]  /*0040*/  ISETP.LE.U32.AND P0, PT, R0, UR4, PT ;  /* 0x0000000400007c0c */ /* 0x002fda000bf03070 */
[----:B------:R-:W-:Y:S05]  /*0050*/  @P0 EXIT ;  /* 0x000000000000094d */ /* 0x000fea0003800000 */
[----:B------:R-:W0:Y:S01]  /*0060*/  S2R R2, SR_TID.X ;  /* 0x0000000000027919 */ /* 0x000e220000002100 */
[----:B------:R-:W1:Y:S01]  /*0070*/  LDCU UR8, c[0x0][0x360] ;  /* 0x00006c00ff0877ac */ /* 0x000e620008000800 */
[----:B------:R-:W2:Y:S01]  /*0080*/  LDC R0, c[0x0][0x360] ;  /* 0x0000d800ff007b82 */ /* 0x000ea20000000800 */
[----:B------:R-:W-:Y:S01]  /*0090*/  MOV R9, 0x400 ;  /* 0x0000040000097802 */ /* 0x000fe20000000f00 */
[----:B------:R-:W3:Y:S01]  /*00a0*/  S2R R54, SR_CgaCtaId ;  /* 0x0000000000367919 */ /* 0x000ee20000008800 */
[----:B------:R-:W-:Y:S01]  /*00b0*/  IMAD.U32 R56, RZ, RZ, UR4 ;  /* 0x00000004ff387e24 */ /* 0x000fe2000f8e00ff */
[----:B------:R-:W-:-:S04]  /*00c0*/  MOV R14, 0x1e0 ;  /* 0x000001e0000e7802 */ /* 0x000fc80000000f00 */
[----:B------:R-:W4:Y:S01]  /*00d0*/  S2UR UR7, SR_CTAID.Z ;  /* 0x00000000000779c3 */ /* 0x000f220000002700 */
[C---:B--2---:R-:W-:Y:S02]  /*00e0*/  SHF.L.U32 R8, R0.reuse, 0x2, RZ ;  /* 0x0000000200087819 */ /* 0x044fe400000006ff */
[----:B------:R-:W-:Y:S01]  /*00f0*/  LOP3.LUT R13, R0, 0xffff, RZ, 0xc0, !PT ;  /* 0x0000ffff000d7812 */ /* 0x000fe200078ec0ff */
[C---:B0-----:R-:W-:Y:S01]  /*0100*/  IMAD.SHL.U32 R7, R2.reuse, 0x4, RZ ;  /* 0x0000000402077824 */ /* 0x041fe200078e00ff */
[C---:B------:R-:W-:Y:S01]  /*0110*/  LOP3.LUT R55, R2.reuse, 0xf, RZ, 0xc0, !PT ;  /* 0x0000000f02377812 */ /* 0x040fe200078ec0ff */
[C---:B------:R-:W-:Y:S01]  /*0120*/  IMAD.SHL.U32 R16, R2.reuse, 0x10, RZ ;  /* 0x0000001002107824 */ /* 0x040fe200078e00ff */
[----:B------:R-:W-:Y:S01]  /*0130*/  SHF.R.U32.HI R57, RZ, 0x1, R2 ;  /* 0x00000001ff397819 */ /* 0x000fe20000011602 */
[----:B-1----:R-:W-:Y:S01]  /*0140*/  VIADD R4, R2, UR8 ;  /* 0x0000000802047c36 */ /* 0x002fe20008000000 */
[----:B---3--:R-:W-:Y:S02]  /*0150*/  LEA R54, R54, R9, 0x18 ;  /* 0x0000000936367211 */ /* 0x008fe400078ec0ff */
[----:B------:R-:W-:-:S02]  /*0160*/  LOP3.LUT R5, R7, 0x7c, RZ, 0xc0, !PT ;  /* 0x0000007c07057812 */ /* 0x000fc400078ec0ff */
[----:B------:R-:W-:Y:S01]  /*0170*/  LOP3.LUT R16, R16, 0x10, RZ, 0xc0, !PT ;  /* 0x0000001010107812 */ /* 0x000fe200078ec0ff */
[----:B------:R-:W-:Y:S01]  /*0180*/  IMAD R55, R55, 0x84, R54 ;  /* 0x0000008437377824 */ /* 0x000fe200078e0236 */
[----:B------:R-:W-:Y:S01]  /*0190*/  LOP3.LUT R4, R4, 0xfff, RZ, 0x3c, !PT ;  /* 0x00000fff04047812 */ /* 0x000fe200078e3cff */
[----:B------:R-:W-:Y:S02]  /*01a0*/  IMAD.IADD R54, R54, 0x1, R5 ;  /* 0x0000000136367824 */ /* 0x000fe400078e0205 */
[----:B------:R-:W-:Y:S01]  /*01b0*/  IMAD R6, R57, 0x20, R16 ;  /* 0x0000002039067824 */ /* 0x000fe200078e0210 */
[----:B----4-:R-:W-:-:S07]  /*01c0*/  LOP3.LUT R12, R4, 0xffff, RZ, 0xc0, !PT ;  /* 0x0000ffff040c7812 */ /* 0x010fce00078ec0ff */
[----:B------:R-:W-:Y:S05]  /*01d0*/  CALL.REL.NOINC `($__internal_6_$__cuda_sm20_div_u16) ;  /* 0x0000001000fc7944 */ /* 0x000fea0003c00000 */
[----:B------:R-:W-:Y:S01]  /*01e0*/  LOP3.LUT R7, R7, 0xfff, RZ, 0x3c, !PT ;  /* 0x00000fff07077812 */ /* 0x000fe200078e3cff */
[----:B------:R-:W-:Y:S01]  /*01f0*/  IMAD.MOV.U32 R18, RZ, RZ, R37 ;  /* 0x000000ffff127224 */ /* 0x000fe200078e0025 */
[----:B------:R-:W-:Y:S02]  /*0200*/  LOP3.LUT R13, R8, 0xffff, RZ, 0xc0, !PT ;  /* 0x0000ffff080d7812 */ /* 0x000fe400078ec0ff */
[----:B------:R-:W-:Y:S01]  /*0210*/  MOV R14, 0x250 ;  /* 0x00000250000e7802 */ /* 0x000fe20000000f00 */
[----:B------:R-:W-:-:S05]  /*0220*/  IMAD.IADD R7, R7, 0x1, -R8 ;  /* 0x0000000107077824 */ /* 0x000fca00078e0a08 */
[----:B------:R-:W-:-:S07]  /*0230*/  LOP3.LUT R12, R7, 0xffff, RZ, 0xc0, !PT ;  /* 0x0000ffff070c7812 */ /* 0x000fce00078ec0ff */
[----:B------:R-:W-:Y:S05]  /*0240*/  CALL.REL.NOINC `($__internal_6_$__cuda_sm20_div_u16) ;  /* 0x0000001000e07944 */ /* 0x000fea0003c00000 */
[----:B------:R-:W0:Y:S01]  /*0250*/  S2R R4, SR_CgaCtaId ;  /* 0x0000000000047919 */ /* 0x000e220000008800 */
[----:B------:R-:W-:Y:S01]  /*0260*/  VIADD R35, R9, 0x880 ;  /* 0x0000088009237836 */ /* 0x000fe20000000000 */
[C---:B------:R-:W-:Y:S01]  /*0270*/  IADD3 R41, PT, PT, R57.reuse, 0x3, RZ ;  /* 0x0000000339297810 */ /* 0x040fe20007ffe0ff */
[C---:B------:R-:W-:Y:S01]  /*0280*/  VIADD R39, R57.reuse, 0x1 ;  /* 0x0000000139277836 */ /* 0x040fe20000000000 */
[C---:B------:R-:W-:Y:S01]  /*0290*/  IADD3 R31, PT, PT, R57.reuse, 0xb, RZ ;  /* 0x0000000b391f7810 */ /* 0x040fe20007ffe0ff */
[C---:B------:R-:W-:Y:S01]  /*02a0*/  VIADD R23, R57.reuse, 0x2 ;  /* 0x0000000239177836 */ /* 0x040fe20000000000 */
[----:B------:R-:W-:Y:S01]  /*02b0*/  LOP3.LUT R8, R6, 0xf, R57, 0xf8, !PT ;  /* 0x0000000f06087812 */ /* 0x000fe200078ef839 */
        /* <DEDUP_REMOVED lines=10> */
[C---:B------:R-:W-:Y:S01]  /*0360*/  VIADD R47, R57.reuse, 0xa ;  /* 0x0000000a392f7836 */ /* 0x040fe20000000000 */
[C---:B------:R-:W-:Y:S01]  /*0370*/  LOP3.LUT R21, R57.reuse, 0xf, RZ, 0xc0, !PT ;  /* 0x0000000f39157812 */ /* 0x040fe200078ec0ff */
        /* <DEDUP_REMOVED lines=11> */
[----:B0-----:R-:W-:Y:S02]  /*0430*/  LEA R35, R4, R35, 0x18 ;  /* 0x0000002304237211 */ /* 0x001fe400078ec0ff */
[----:B------:R-:W-:Y:S02]  /*0440*/  LOP3.LUT R45, R45, 0xf, RZ, 0xc0, !PT ;  /* 0x0000000f2d2d7812 */ /* 0x000fe400078ec0ff */
[----:B------:R-:W-:Y:S01]  /*0450*/  LOP3.LUT R51, R51, 0xf, RZ, 0xc0, !PT ;  /* 0x0000000f33337812 */ /* 0x000fe200078ec0ff */
[----:B------:R-:W-:Y:S01]  /*0460*/  IMAD R5, R8, 0x4, R35 ;  /* 0x0000000408057824 */ /* 0x000fe200078e0223 */
[----:B------:R-:W-:Y:S02]  /*0470*/  LOP3.LUT R17, R17, 0xf, RZ, 0xc0, !PT ;  /* 0x0000000f11117812 */ /* 0x000fe400078ec0ff */
[----:B------:R-:W-:-:S02]  /*0480*/  LOP3.LUT R8, R6, R39, RZ, 0xfc, !PT ;  /* 0x0000002706087212 */ /* 0x000fc400078efcff */
[C---:B------:R-:W-:Y:S02]  /*0490*/  LOP3.LUT R10, R6.reuse, R23, RZ, 0xfc, !PT ;  /* 0x00000017060a7212 */ /* 0x040fe400078efcff */
[C---:B------:R-:W-:Y:S02]  /*04a0*/  LOP3.LUT R12, R6.reuse, R41, RZ, 0xfc, !PT ;  /* 0x00000029060c7212 */ /* 0x040fe400078efcff */
[----:B------:R-:W-:Y:S01]  /*04b0*/  LOP3.LUT R14, R6, R25, RZ, 0xfc, !PT ;  /* 0x00000019060e7212 */ /* 0x000fe200078efcff */
[----:B------:R-:W-:Y:S01]  /*04c0*/  IMAD R7, R10, 0x4, R35 ;  /* 0x000000040a077824 */ /* 0x000fe200078e0223 */
[C---:B------:R-:W-:Y:S02]  /*04d0*/  LOP3.LUT R34, R6.reuse, R19, RZ, 0xfc, !PT ;  /* 0x0000001306227212 */ /* 0x040fe400078efcff */
[----:B------:R-:W-:Y:S01]  /*04e0*/  LOP3.LUT R4, R6, 0x8, R21, 0xf6, !PT ;  /* 0x0000000806047812 */ /* 0x000fe200078ef615 */
[--C-:B------:R-:W-:Y:S01]  /*04f0*/  IMAD R9, R14, 0x4, R35.reuse ;  /* 0x000000040e097824 */ /* 0x100fe200078e0223 */
        /* <DEDUP_REMOVED lines=15> */
[----:B------:R-:W-:Y:S01]  /*05f0*/  IMAD R32, R32, 0x4, R35 ;  /* 0x0000000420207824 */ /* 0x000fe200078e0223 */
[----:B------:R-:W-:-:S02]  /*0600*/  LOP3.LUT R38, R6, R17, RZ, 0xfc, !PT ;  /* 0x0000001106267212 */ /* 0x000fc400078efcff */
[-C--:B------:R-:W-:Y:S01]  /*0610*/  LEA R6, R8, R35.reuse, 0x2 ;  /* 0x0000002308067211 */ /* 0x080fe200078e10ff */
[--C-:B------:R-:W-:Y:S01]  /*0620*/  IMAD R8, R12, 0x4, R35.reuse ;  /* 0x000000040c087824 */ /* 0x100fe200078e0223 */
[-C--:B------:R-:W-:Y:S02]  /*0630*/  LEA R12, R24, R35.reuse, 0x2 ;  /* 0x00000023180c7211 */ /* 0x080fe400078e10ff */
[----:B------:R-:W-:Y:S01]  /*0640*/  LEA R34, R36, R35, 0x2 ;  /* 0x0000002324227211 */ /* 0x000fe200078e10ff */
[----:B------:R-:W-:Y:S01]  /*0650*/  IMAD R35, R38, 0x4, R35 ;  /* 0x0000000426237824 */ /* 0x000fe200078e0223 */
[----:B------:R-:W-:Y:S02]  /*0660*/  LOP3.LUT R36, R18, 0x3, RZ, 0xc0, !PT ;  /* 0x0000000312247812 */ /* 0x000fe400078ec0ff */
[----:B------:R-:W-:Y:S02]  /*0670*/  LOP3.LUT R37, R37, 0x3, RZ, 0xc0, !PT ;  /* 0x0000000325257812 */ /* 0x000fe400078ec0ff */
[----:B------:R-:W-:-:S02]  /*0680*/  LOP3.LUT R38, R16, 0x8, R21, 0xf6, !PT ;  /* 0x0000000810267812 */ /* 0x000fc400078ef615 */
        /* <DEDUP_REMOVED lines=14> */
[----:B-1----:R-:W-:-:S07]  /*0770*/  LOP3.LUT R53, R16, 0xf, R57, 0xf8, !PT ;  /* 0x0000000f10357812 */ /* 0x002fce00078ef839 */
.L_x_245:
[----:B------:R-:W-:Y:S01]  /*0780*/  ISETP.NE.AND P0, PT, R36, 0x2, PT ;  /* 0x000000022400780c */ /* 0x000fe20003f05270 */
[----:B------:R-:W-:Y:S01]  /*0790*/  USHF.L.U32 UR9, UR8, 0x2, URZ ;  /* 0x0000000208097899 */ /* 0x000fe200080006ff */
[----:B------:R-:W-:Y:S01]  /*07a0*/  BSSY.RECONVERGENT B0, `(.L_x_230) ;  /* 0x0000013000007945 */ /* 0x000fe20003800200 */
[----:B------:R-:W-:-:S10]  /*07b0*/  IMAD.MOV.U32 R16, RZ, RZ, R2 ;  /* 0x000000ffff107224 */ /* 0x000fd400078e0002 */
        /* <DEDUP_REMOVED lines=17> */
.L_x_231:
[----:B------:R-:W-:Y:S05]  /*08d0*/  BSYNC.RECONVERGENT B0 ;  /* 0x0000000000007941 */ /* 0x000fea0003800200 */
.L_x_230:
[----:B------:R-:W1:Y:S01]  /*08e0*/  S2UR UR5, SR_CgaCtaId ;  /* 0x00000000000579c3 */ /* 0x000e620000008800 */
[----:B------:R-:W-:Y:S01]  /*08f0*/  UMOV UR4, 0x400 ;  /* 0x0000040000047882 */ /* 0x000fe20000000000 */
[----:B------:R-:W-:Y:S01]  /*0900*/  BSSY.RECONVERGENT B0, `(.L_x_232) ;  /* 0x000000f000007945 */ /* 0x000fe20003800200 */
[----:B------:R-:W-:-:S04]  /*0910*/  UIADD3 UR4, UPT, UPT, UR4, 0x2880, URZ ;  /* 0x0000288004047890 */ /* 0x000fc8000fffe0ff */
[----:B-1----:R-:W-:-:S06]  /*0920*/  ULEA UR4, UR5, UR4, 0x18 ;  /* 0x0000000405047291 */ /* 0x002fcc000f8ec0ff */
[----:B0-----:R-:W-:-:S07]  /*0930*/  LEA R17, R16, UR4, 0x2 ;  /* 0x0000000410117c11 */ /* 0x001fce000f8e10ff */
.L_x_233:
        /* <DEDUP_REMOVED lines=12> */
.L_x_232:
[----:B------:R-:W-:Y:S01]  /*0a00*/  UPLOP3.LUT UP0, UPT, UPT, UPT, UPT, 0x80, 0x8 ;  /* 0x000000000008789c */ /* 0x000fe20003f0f070 */
[----:B------:R-:W-:-:S10]  /*0a10*/  UMOV UR4, URZ ;  /* 0x000000ff00047c82 */ /* 0x000fd40008000000 */
.L_x_240:
[----:B-1----:R-:W1:Y:S01]  /*0a20*/  S2UR UR6, SR_CgaCtaId ;  /* 0x00000000000679c3 */ /* 0x002e620000008800 */
[----:B------:R-:W-:Y:S01]  /*0a30*/  UMOV UR5, 0x400 ;  /* 0x0000040000057882 */ /* 0x000fe20000000000 */
[----:B------:R-:W-:Y:S01]  /*0a40*/  BSSY.RECONVERGENT B0, `(.L_x_234) ;  /* 0x0000012000007945 */ /* 0x000fe20003800200 */
[----:B------:R-:W-:Y:S01]  /*0a50*/  UIADD3 UR5, UPT, UPT, UR5, 0x880, URZ ;  /* 0x0000088005057890 */ /* 0x000fe2000fffe0ff */
[----:B------:R-:W-:Y:S01]  /*0a60*/  IMAD.SHL.U32 R20, R2, 0x4, RZ ;  /* 0x0000000402147824 */ /* 0x000fe200078e00ff */
[----:B------:R-:W-:Y:S01]  /*0a70*/  LEA R22, R56, UR4, 0xc ;  /* 0x0000000438167c11 */ /* 0x000fe2000f8e60ff */
[----:B------:R-:W-:Y:S02]  /*0a80*/  UPLOP3.LUT UP1, UPT, UPT, UPT, UP0, 0x80, 0x8 ;  /* 0x000000000008789c */ /* 0x000fe40003f2f000 */
[----:B-1----:R-:W-:-:S12]  /*0a90*/  ULEA UR5, UR6, UR5, 0x18 ;  /* 0x0000000506057291 */ /* 0x002fd8000f8ec0ff */
.L_x_235:
[----:B-1----:R-:W1:Y:S01]  /*0aa0*/  LDC.64 R16, c[0x0][0x390] ;  /* 0x0000e400ff107b82 */ /* 0x002e620000000a00 */
[C---:B0-----:R-:W-:Y:S02]  /*0ab0*/  LOP3.LUT R19, R20.reuse, 0x1c, RZ, 0xc0, !PT ;  /* 0x0000001c14137812 */ /* 0x041fe400078ec0ff */
[----:B------:R-:W-:-:S03]  /*0ac0*/  LEA.HI R18, R20, UR7, RZ, 0x1b ;  /* 0x0000000714127c11 */ /* 0x000fc6000f8fd8ff */
[----:B------:R-:W-:-:S05]  /*0ad0*/  IMAD.IADD R19, R22, 0x1, R19 ;  /* 0x0000000116137824 */ /* 0x000fca00078e0213 */
[----:B------:R-:W-:-:S05]  /*0ae0*/  LEA R19, R18, R19, 0x6 ;  /* 0x0000001312137211 */ /* 0x000fca00078e30ff */
[----:B-1----:R-:W-:-:S06]  /*0af0*/  IMAD.WIDE R16, R19, 0x4, R16 ;  /* 0x0000000413107825 */ /* 0x002fcc00078e0210 */
[----:B------:R-:W2:Y:S01]  /*0b00*/  LDG.E.128 R16, desc[UR10][R16.64] ;  /* 0x0000000a10107981 */ /* 0x000ea2000c1e1d00 */
[C---:B------:R-:W-:Y:S01]  /*0b10*/  LEA R21, R20.reuse, UR5, 0x2 ;  /* 0x0000000514157c11 */ /* 0x040fe2000f8e10ff */
[----:B------:R-:W-:-:S05]  /*0b20*/  VIADD R20, R20, UR9 ;  /* 0x0000000914147c36 */ /* 0x000fca0008000000 */
[----:B------:R-:W-:Y:S01]  /*0b30*/  ISETP.GE.U32.AND P0, PT, R20, 0x800, PT ;  /* 0x000008001400780c */ /* 0x000fe20003f06070 */
[----:B--2---:R1:W-:-:S12]  /*0b40*/  STS.128 [R21], R16 ;  /* 0x0000001015007388 */ /* 0x0043d80000000c00 */
[----:B------:R-:W-:Y:S05]  /*0b50*/  @!P0 BRA `(.L_x_235) ;  /* 0xfffffffc00d08947 */ /* 0x000fea000383ffff */
[----:B------:R-:W-:Y:S05]  /*0b60*/  BSYNC.RECONVERGENT B0 ;  /* 0x0000000000007941 */ /* 0x000fea0003800200 */
.L_x_234:
[----:B------:R-:W-:-:S03]  /*0b70*/  ULEA UR5, UR7, UR4, 0x6 ;  /* 0x0000000407057291 */ /* 0x000fc6000f8e30ff */
[----:B------:R-:W-:-:S09]  /*0b80*/  UMOV UR4, URZ ;  /* 0x000000ff00047c82 */ /* 0x000fd20008000000 */
.L_x_239:
[----:B-1----:R-:W0:Y:S01]  /*0b90*/  LDC.64 R16, c[0x0][0x398] ;  /* 0x0000e600ff107b82 */ /* 0x002e220000000a00 */
[----:B------:R-:W-:Y:S01]  /*0ba0*/  LOP3.LUT R23, R2, 0xf, RZ, 0xc0, !PT ;  /* 0x0000000f02177812 */ /* 0x000fe200078ec0ff */
[----:B------:R-:W-:Y:S01]  /*0bb0*/  BSSY.RECONVERGENT B0, `(.L_x_236) ;  /* 0x000000c000007945 */ /* 0x000fe20003800200 */
[----:B------:R-:W-:-:S03]  /*0bc0*/  SHF.R.U32.HI R20, RZ, 0x4, R2 ;  /* 0x00000004ff147819 */ /* 0x000fc60000011602 */
[----:B------:R-:W-:-:S07]  /*0bd0*/  VIADD R23, R23, UR4 ;  /* 0x0000000417177c36 */ /* 0x000fce0008000000 */
.L_x_237:
[----:B-1----:R-:W-:-:S04]  /*0be0*/  VIADD R18, R20, UR5 ;  /* 0x0000000514127c36 */ /* 0x002fc80008000000 */
[----:B------:R-:W-:-:S04]  /*0bf0*/  IMAD R19, R18, 0x40, R23 ;  /* 0x0000004012137824 */ /* 0x000fc800078e0217 */
[----:B0-----:R-:W-:-:S06]  /*0c00*/  IMAD.WIDE.U32 R18, R19, 0x4, R16 ;  /* 0x0000000413127825 */ /* 0x001fcc00078e0010 */
[----:B------:R-:W2:Y:S01]  /*0c10*/  LDG.E R18, desc[UR10][R18.64] ;  /* 0x0000000a12127981 */ /* 0x000ea2000c1e1900 */
[----:B------:R-:W-:Y:S01]  /*0c20*/  IMAD R21, R20, 0x4, R55 ;  /* 0x0000000414157824 */ /* 0x000fe200078e0237 */
[----:B------:R-:W-:-:S04]  /*0c30*/  LEA.HI R20, R0, R20, RZ, 0x1c ;  /* 0x0000001400147211 */ /* 0x000fc800078fe0ff */
[----:B------:R-:W-:Y:S01]  /*0c40*/  ISETP.GE.U32.AND P0, PT, R20, 0x20, PT ;  /* 0x000000201400780c */ /* 0x000fe20003f06070 */
[----:B--2---:R1:W-:-:S12]  /*0c50*/  STS [R21], R18 ;  /* 0x0000001215007388 */ /* 0x0043d80000000800 */
[----:B------:R-:W-:Y:S05]  /*0c60*/  @!P0 BRA `(.L_x_237) ;  /* 0xfffffffc00dc8947 */ /* 0x000fea000383ffff */
[----:B------:R-:W-:Y:S05]  /*0c70*/  BSYNC.RECONVERGENT B0 ;  /* 0x0000000000007941 */ /* 0x000fea0003800200 */
.L_x_236:
[----:B------:R-:W-:Y:S01]  /*0c80*/  BAR.SYNC.DEFER_BLOCKING 0x0 ;  /* 0x0000000000007b1d */ /* 0x000fe20000010000 */
[----:B------:R-:W-:-:S13]  /*0c90*/  LOP3.LUT P1, RZ, R2, 0x1, RZ, 0xc0, !PT ;  /* 0x0000000102ff7812 */ /* 0x000fda000782c0ff */
[----:B------:R-:W0:Y:S01]  /*0ca0*/  @!P1 S2R R59, SR_CgaCtaId ;  /* 0x00000000003b9919 */ /* 0x000e220000008800 */
[----:B------:R-:W-:-:S04]  /*0cb0*/  @!P1 MOV R58, 0x400 ;  /* 0x00000400003a9802 */ /* 0x000fc80000000f00 */
[----:B------:R-:W-:Y:S01]  /*0cc0*/  @!P1 IADD3 R58, PT, PT, R58, 0x2880, RZ ;  /* 0x000028803a3a9810 */ /* 0x000fe20007ffe0ff */
[----:B------:R2:W3:Y:S04]  /*0cd0*/  LDS R16, [R5] ;  /* 0x0000000005107984 */ /* 0x0004e80000000800 */
[----:B------:R2:W4:Y:S04]  /*0ce0*/  LDS R17, [R6] ;  /* 0x0000000006117984 */ /* 0x0005280000000800 */
[----:B-1----:R2:W1:Y:S04]  /*0cf0*/  LDS R18, [R7] ;  /* 0x0000000007127984 */ /* 0x0024680000000800 */
[----:B------:R2:W1:Y:S04]  /*0d00*/  LDS R19, [R8] ;  /* 0x0000000008137984 */ /* 0x0004680000000800 */
[----:B------:R2:W1:Y:S04]  /*0d10*/  LDS R20, [R9] ;  /* 0x0000000009147984 */ /* 0x0004680000000800 */
[----:B------:R2:W1:Y:S01]  /*0d20*/  LDS R21, [R10] ;  /* 0x000000000a157984 */ /* 0x0004620000000800 */
[----:B0-----:R-:W-:Y:S01]  /*0d30*/  @!P1 LEA R58, R59, R58, 0x18 ;  /* 0x0000003a3b3a9211 */ /* 0x001fe200078ec0ff */
[----:B------:R-:W-:-:S02]  /*0d40*/  IMAD.MOV.U32 R59, RZ, RZ, RZ ;  /* 0x000000ffff3b7224 */ /* 0x000fc400078e00ff */
        /* <DEDUP_REMOVED lines=9> */
[----:B-1-34-:R2:W0:Y:S02]  /*0de0*/  LDS R31, [R35] ;  /* 0x00000000231f7984 */ /* 0x01a4240000000800 */
.L_x_238:
[----:B------:R-:W-:-:S06]  /*0df0*/  IMAD R60, R59, 0x84, R54 ;  /* 0x000000843b3c7824 */ /* 0x000fcc00078e0236 */
[----:B-1----:R-:W1:Y:S04]  /*0e00*/  LDS R60, [R60] ;  /* 0x000000003c3c7984 */ /* 0x002e680000000800 */
[----:B-1----:R-:W1:Y:S04]  /*0e10*/  SHFL.IDX PT, R61, R60, R53, 0x1f ;  /* 0x00001f353c3d7589 */ /* 0x002e6800000e0000 */
[----:B------:R-:W3:Y:S04]  /*0e20*/  SHFL.IDX PT, R63, R60, R39, 0x1f ;  /* 0x00001f273c3f7589 */ /* 0x000ee800000e0000 */
[----:B------:R-:W4:Y:S04]  /*0e30*/  SHFL.IDX PT, R64, R60, R40, 0x1f ;  /* 0x00001f283c407589 */ /* 0x000f2800000e0000 */
[----:B------:R-:W5:Y:S04]  /*0e40*/  SHFL.IDX PT, R65, R60, R41, 0x1f ;  /* 0x00001f293c417589 */ /* 0x000f6800000e0000 */
[----:B------:R-:W2:Y:S01]  /*0e50*/  SHFL.IDX PT, R66, R60, R42, 0x1f ;  /* 0x00001f2a3c427589 */ /* 0x000ea200000e0000 */
[----:B-1----:R-:W-:-:S03]  /*0e60*/  IMAD R62, R16, R61, RZ ;  /* 0x0000003d103e7224 */ /* 0x002fc600078e02ff */
[----:B------:R-:W-:Y:S01]  /*0e70*/  SHFL.IDX PT, R61, R60, R44, 0x1f ;  /* 0x00001f2c3c3d7589 */ /* 0x000fe200000e0000 */
[----:B---3--:R-:W-:-:S03]  /*0e80*/  IMAD R63, R17, R63, R62 ;  /* 0x0000003f113f7224 */ /* 0x008fc600078e023e */
[----:B------:R-:W1:Y:S01]  /*0e90*/  SHFL.IDX PT, R62, R60, R43, 0x1f ;  /* 0x00001f2b3c3e7589 */ /* 0x000e6200000e0000 */
[----:B----4-:R-:W-:-:S03]  /*0ea0*/  IMAD R64, R18, R64, R63 ;  /* 0x0000004012407224 */ /* 0x010fc600078e023f */
[----:B------:R-:W-:Y:S01]  /*0eb0*/  SHFL.IDX PT, R63, R60, R38, 0x1f ;  /* 0x00001f263c3f7589 */ /* 0x000fe200000e0000 */
[----:B-----5:R-:W-:-:S03]  /*0ec0*/  IMAD R65, R19, R65, R64 ;  /* 0x0000004113417224 */ /* 0x020fc600078e0240 */
[----:B------:R-:W3:Y:S01]  /*0ed0*/  SHFL.IDX PT, R64, R60, R45, 0x1f ;  /* 0x00001f2d3c407589 */ /* 0x000ee200000e0000 */
[----:B--2---:R-:W-:-:S04]  /*0ee0*/  IMAD R65, R20, R66, R65 ;  /* 0x0000004214417224 */ /* 0x004fc800078e0241 */
[----:B-1----:R-:W-:Y:S02]  /*0ef0*/  IMAD R65, R21, R62, R65 ;  /* 0x0000003e15417224 */ /* 0x002fe400078e0241 */
[----:B------:R-:W1:Y:S02]  /*0f00*/  SHFL.IDX PT, R62, R60, R46, 0x1f ;  /* 0x00001f2e3c3e7589 */ /* 0x000e6400000e0000 */
[----:B0-----:R-:W-:Y:S02]  /*0f10*/  IMAD R65, R22, R61, R65 ;  /* 0x0000003d16417224 */ /* 0x001fe400078e0241 */
[----:B------:R-:W0:Y:S02]  /*0f20*/  SHFL.IDX PT, R61, R60, R47, 0x1f ;  /* 0x00001f2f3c3d7589 */ /* 0x000e2400000e0000 */
[----:B---3--:R-:W-:Y:S02]  /*0f30*/  IMAD R65, R23, R64, R65 ;  /* 0x0000004017417224 */ /* 0x008fe400078e0241 */
[----:B------:R-:W2:Y:S02]  /*0f40*/  SHFL.IDX PT, R64, R60, R48, 0x1f ;  /* 0x00001f303c407589 */ /* 0x000ea400000e0000 */
[----:B------:R-:W-:-:S04]  /*0f50*/  IMAD R63, R24, R63, R65 ;  /* 0x0000003f183f7224 */ /* 0x000fc800078e0241 */
[----:B-1----:R-:W-:Y:S02]  /*0f60*/  IMAD R62, R25, R62, R63 ;  /* 0x0000003e193e7224 */ /* 0x002fe400078e023f */
[----:B------:R-:W1:Y:S02]  /*0f70*/  SHFL.IDX PT, R63, R60, R49, 0x1f ;  /* 0x00001f313c3f7589 */ /* 0x000e6400000e0000 */
[----:B0-----:R-:W-:Y:S02]  /*0f80*/  IMAD R61, R26, R61, R62 ;  /* 0x0000003d1a3d7224 */ /* 0x001fe400078e023e */
[----:B------:R-:W0:Y:S02]  /*0f90*/  SHFL.IDX PT, R62, R60, R50, 0x1f ;  /* 0x00001f323c3e7589 */ /* 0x000e2400000e0000 */
[----:B--2---:R-:W-:Y:S02]  /*0fa0*/  IMAD R65, R27, R64, R61 ;  /* 0x000000401b417224 */ /* 0x004fe400078e023d */
[C---:B------:R-:W-:Y:S01]  /*0fb0*/  VIADD R64, R59.reuse, UR4 ;  /* 0x000000043b407c36 */ /* 0x040fe20008000000 */
[----:B------:R-:W2:Y:S01]  /*0fc0*/  SHFL.IDX PT, R61, R60, R51, 0x1f ;  /* 0x00001f333c3d7589 */ /* 0x000ea200000e0000 */
[----:B------:R-:W-:-:S02]  /*0fd0*/  VIADD R59, R59, 0x1 ;  /* 0x000000013b3b7836 */ /* 0x000fc40000000000 */
[----:B------:R-:W-:Y:S02]  /*0fe0*/  IMAD.SHL.U32 R66, R64, 0x40, RZ ;  /* 0x0000004040427824 */ /* 0x000fe400078e00ff */
[----:B------:R-:W3:Y:S01]  /*0ff0*/  SHFL.IDX PT, R64, R60, R52, 0x1f ;  /* 0x00001f343c407589 */ /* 0x000ee200000e0000 */
[----:B------:R-:W-:Y:S02]  /*1000*/  ISETP.NE.AND P0, PT, R59, 0x10, PT ;  /* 0x000000103b00780c */ /* 0x000fe40003f05270 */
[----:B------:R-:W-:Y:S01]  /*1010*/  LOP3.LUT R67, R66, R57, RZ, 0xfc, !PT ;  /* 0x0000003942437212 */ /* 0x000fe200078efcff */
[----:B-1----:R-:W-:-:S04]  /*1020*/  IMAD R65, R28, R63, R65 ;  /* 0x0000003f1c417224 */ /* 0x002fc800078e0241 */
[----:B------:R-:W-:Y:S02]  /*1030*/  @!P1 IMAD R63, R67, 0x4, R58 ;  /* 0x00000004433f9824 */ /* 0x000fe400078e023a */
[----:B0-----:R-:W-:-:S03]  /*1040*/  IMAD R62, R29, R62, R65 ;  /* 0x0000003e1d3e7224 */ /* 0x001fc600078e0241 */
[----:B------:R-:W-:Y:S01]  /*1050*/  @!P1 LDS R65, [R63] ;  /* 0x000000003f419984 */ /* 0x000fe20000000800 */
[----:B--2---:R-:W-:-:S04]  /*1060*/  IMAD R61, R30, R61, R62 ;  /* 0x0000003d1e3d7224 */ /* 0x004fc800078e023e */
[----:B---3--:R-:W-:-:S05]  /*1070*/  IMAD R64, R31, R64, R61 ;  /* 0x000000401f407224 */ /* 0x008fca00078e023d */
[----:B------:R-:W0:Y:S02]  /*1080*/  SHFL.DOWN PT, R62, R64, 0x1, 0x1e1f ;  /* 0x083e1f00403e7f89 */ /* 0x000e2400000e0000 */
[----:B0-----:R-:W-:-:S05]  /*1090*/  @!P1 IADD3 R62, PT, PT, R65, R62, R64 ;  /* 0x0000003e413e9210 */ /* 0x001fca0007ffe040 */
[----:B------:R1:W-:Y:S01]  /*10a0*/  @!P1 STS [R63], R62 ;  /* 0x0000003e3f009388 */ /* 0x0003e20000000800 */
[----:B------:R-:W-:Y:S05]  /*10b0*/  @P0 BRA `(.L_x_238) ;  /* 0xfffffffc004c0947 */ /* 0x000fea000383ffff */
[----:B------:R-:W-:-:S04]  /*10c0*/  UIADD3 UR4, UPT, UPT, UR4, 0x10, URZ ;  /* 0x0000001004047890 */ /* 0x000fc8000fffe0ff */
[----:B------:R-:W-:-:S09]  /*10d0*/  UISETP.GE.U32.AND UP0, UPT, UR4, 0x40, UPT ;  /* 0x000000400400788c */ /* 0x000fd2000bf06070 */
[----:B------:R-:W-:Y:S05]  /*10e0*/  BRA.U !UP0, `(.L_x_239) ;  /* 0xfffffff908a87547 */ /* 0x000fea000b83ffff */
[----:B------:R-:W-:Y:S01]  /*10f0*/  UPLOP3.LUT UP0, UPT, UPT, UPT, UPT, 0x40, 0x4 ;  /* 0x000000000004789c */ /* 0x000fe20003f0e870 */
[----:B------:R-:W-:Y:S01]  /*1100*/  UMOV UR4, 0x20 ;  /* 0x0000002000047882 */ /* 0x000fe20000000000 */
[----:B------:R-:W-:Y:S09]  /*1110*/  BRA.U UP1, `(.L_x_240) ;  /* 0xfffffff901407547 */ /* 0x000ff2000b83ffff */
[----:B------:R-:W-:Y:S01]  /*1120*/  BAR.SYNC.DEFER_BLOCKING 0x0 ;  /* 0x0000000000007b1d */ /* 0x000fe20000010000 */
[----:B------:R-:W-:Y:S01]  /*1130*/  ISETP.NE.AND P0, PT, R37, 0x2, PT ;  /* 0x000000022500780c */ /* 0x000fe20003f05270 */
[----:B------:R-:W-:Y:S01]  /*1140*/  IMAD.SHL.U32 R58, R0, 0x4, RZ ;  /* 0x00000004003a7824 */ /* 0x000fe200078e00ff */
[----:B------:R-:W-:-:S03]  /*1150*/  SHF.L.U32 R59, R2, 0x2, RZ ;  /* 0x00000002023b7819 */ /* 0x000fc600000006ff */
[----:B------:R-:W-:Y:S08]  /*1160*/  BSSY.RECONVERGENT B0, `(.L_x_241) ;  /* 0x000001f000007945 */ /* 0x000ff00003800200 */
[----:B------:R-:W-:Y:S05]  /*1170*/  @!P0 BRA `(.L_x_242) ;  /* 0x0000000000748947 */ /* 0x000fea0003800000 */
[----:B------:R-:W0:Y:S01]  /*1180*/  S2UR UR5, SR_CgaCtaId ;  /* 0x00000000000579c3 */ /* 0x000e220000008800 */
[----:B------:R-:W-:Y:S01]  /*1190*/  UMOV UR4, 0x400 ;  /* 0x0000040000047882 */ /* 0x000fe20000000000 */
[----:B------:R-:W-:Y:S01]  /*11a0*/  IMAD R21, R56, 0x1000, R59 ;  /* 0x0000100038157824 */ /* 0x000fe200078e023b */
[----:B------:R-:W-:Y:S01]  /*11b0*/  UIADD3 UR4, UPT, UPT, UR4, 0x2880, URZ ;  /* 0x0000288004047890 */ /* 0x000fe2000fffe0ff */
[----:B------:R-:W-:Y:S01]  /*11c0*/  ISETP.NE.AND P0, PT, R37, 0x3, PT ;  /* 0x000000032500780c */ /* 0x000fe20003f05270 */
[----:B------:R-:W-:-:S03]  /*11d0*/  IMAD.IADD R59, R59, 0x1, R58 ;  /* 0x000000013b3b7824 */ /* 0x000fc600078e023a */
[----:B------:R-:W2:Y:S01]  /*11e0*/  LDC.64 R24, c[0x0][0x3a0] ;  /* 0x0000e800ff187b82 */ /* 0x000ea20000000a00 */
[----:B0-----:R-:W-:-:S06]  /*11f0*/  ULEA UR4, UR5, UR4, 0x18 ;  /* 0x0000000405047291 */ /* 0x001fcc000f8ec0ff */
[----:B------:R-:W-:Y:S01]  /*1200*/  LEA R17, R2, UR4, 0x2 ;  /* 0x0000000402117c11 */ /* 0x000fe2000f8e10ff */
[----:B--2---:R-:W-:-:S04]  /*1210*/  IMAD.WIDE R20, R21, 0x4, R24 ;  /* 0x0000000415147825 */ /* 0x004fc800078e0218 */
[----:B------:R-:W-:-:S05]  /*1220*/  IMAD R22, R2, 0xc, R17 ;  /* 0x0000000c02167824 */ /* 0x000fca00078e0211 */
[----:B------:R-:W0:Y:S04]  /*1230*/  LDS.128 R16, [R22] ;  /* 0x0000000016107984 */ /* 0x000e280000000c00 */
[----:B0-----:R0:W-:Y:S01]  /*1240*/  STG.E.128 desc[UR10][R20.64], R16 ;  /* 0x0000001014007986 */ /* 0x0011e2000c101d0a */
[----:B------:R-:W-:Y:S05]  /*1250*/  @!P0 BRA `(.L_x_242) ;  /* 0x00000000003c8947 */ /* 0x000fea0003800000 */
[----:B0-----:R-:W0:Y:S01]  /*1260*/  LDC R17, c[0x0][0x360] ;  /* 0x0000d800ff117b82 */ /* 0x001e220000000800 */
[----:B------:R-:W-:Y:S01]  /*1270*/  ISETP.NE.AND P0, PT, R37, RZ, PT ;  /* 0x000000ff2500720c */ /* 0x000fe20003f05270 */
[----:B------:R-:W-:Y:S01]  /*1280*/  IMAD R27, R56, 0x1000, R59 ;  /* 0x00001000381b7824 */ /* 0x000fe200078e023b */
[----:B------:R-:W-:-:S03]  /*1290*/  IADD3 R31, PT, PT, R58, R59, RZ ;  /* 0x0000003b3a1f7210 */ /* 0x000fc60007ffe0ff */
[----:B------:R-:W-:-:S04]  /*12a0*/  IMAD.WIDE R26, R27, 0x4, R24 ;  /* 0x000000041b1a7825 */ /* 0x000fc800078e0218 */
[----:B------:R-:W-:-:S04]  /*12b0*/  IMAD.MOV.U32 R59, RZ, RZ, R31 ;  /* 0x000000ffff3b7224 */ /* 0x000fc800078e001f */
[--C-:B------:R-:W-:Y:S02]  /*12c0*/  @P0 IMAD R29, R56, 0x1000, R31.reuse ;  /* 0x00001000381d0824 */ /* 0x100fe400078e021f */
[----:B------:R-:W-:Y:S02]  /*12d0*/  @P0 IMAD.IADD R59, R58, 0x1, R31 ;  /* 0x000000013a3b0824 */ /* 0x000fe400078e021f */
[----:B------:R-:W-:-:S04]  /*12e0*/  @P0 IMAD.WIDE R24, R29, 0x4, R24 ;  /* 0x000000041d180825 */ /* 0x000fc800078e0218 */
[----:B0-----:R-:W-:-:S04]  /*12f0*/  IMAD R16, R17, 0x10, R22 ;  /* 0x0000001011107824 */ /* 0x001fc800078e0216 */
[----:B------:R-:W-:Y:S02]  /*1300*/  @P0 IMAD R20, R17, 0x10, R16 ;  /* 0x0000001011140824 */ /* 0x000fe400078e0210 */
[----:B------:R-:W0:Y:S04]  /*1310*/  LDS.128 R16, [R16] ;  /* 0x0000000010107984 */ /* 0x000e280000000c00 */
[----:B------:R-:W2:Y:S04]  /*1320*/  @P0 LDS.128 R20, [R20] ;  /* 0x0000000014140984 */ /* 0x000ea80000000c00 */
[----:B0-----:R3:W-:Y:S04]  /*1330*/  STG.E.128 desc[UR10][R26.64], R16 ;  /* 0x000000101a007986 */ /* 0x0017e8000c101d0a */
[----:B--2---:R3:W-:Y:S02]  /*1340*/  @P0 STG.E.128 desc[UR10][R24.64], R20 ;  /* 0x0000001418000986 */ /* 0x0047e4000c101d0a */
.L_x_242:
[----:B------:R-:W-:Y:S05]  /*1350*/  BSYNC.RECONVERGENT B0 ;  /* 0x0000000000007941 */ /* 0x000fea0003800200 */
.L_x_241:
[----:B------:R-:W2:Y:S01]  /*1360*/  S2UR UR5, SR_CgaCtaId ;  /* 0x00000000000579c3 */ /* 0x000ea20000008800 */
[----:B------:R-:W-:Y:S01]  /*1370*/  UMOV UR4, 0x400 ;  /* 0x0000040000047882 */ /* 0x000fe20000000000 */
[----:B------:R-:W-:Y:S01]  /*1380*/  BSSY.RECONVERGENT B0, `(.L_x_243) ;  /* 0x000001f000007945 */ /* 0x000fe20003800200 */
[----:B------:R-:W-:-:S04]  /*1390*/  UIADD3 UR4, UPT, UPT, UR4, 0x2880, URZ ;  /* 0x0000288004047890 */ /* 0x000fc8000fffe0ff */
[----:B--2---:R-:W-:-:S12]  /*13a0*/  ULEA UR4, UR5, UR4, 0x18 ;  /* 0x0000000405047291 */ /* 0x004fd8000f8ec0ff */
.L_x_244:
[----:B0-23--:R-:W0:Y:S01]  /*13b0*/  LDC R21, c[0x0][0x360] ;  /* 0x0000d800ff157b82 */ /* 0x00de220000000800 */
[----:B------:R-:W-:Y:S01]  /*13c0*/  LEA R64, R59, UR4, 0x2 ;  /* 0x000000043b407c11 */ /* 0x000fe2000f8e10ff */
[--C-:B-1----:R-:W-:Y:S02]  /*13d0*/  IMAD R63, R56, 0x1000, R59.reuse ;  /* 0x00001000383f7824 */ /* 0x102fe400078e023b */
[C---:B------:R-:W-:Y:S02]  /*13e0*/  IMAD.IADD R59, R58.reuse, 0x1, R59 ;  /* 0x000000013a3b7824 */ /* 0x040fe400078e023b */
[----:B------:R1:W2:Y:S02]  /*13f0*/  LDS.128 R16, [R64] ;  /* 0x0000000040107984 */ /* 0x0002a40000000c00 */
[----:B------:R-:W3:Y:S01]  /*1400*/  LDC.64 R60, c[0x0][0x3a0] ;  /* 0x0000e800ff3c7b82 */ /* 0x000ee20000000a00 */
[----:B------:R-:W-:Y:S01]  /*1410*/  IMAD.IADD R65, R58, 0x1, R59 ;  /* 0x000000013a417824 */ /* 0x000fe200078e023b */
[----:B------:R-:W-:-:S03]  /*1420*/  LEA R67, R56, R59, 0xc ;  /* 0x0000003b38437211 */ /* 0x000fc600078e60ff */
[--C-:B------:R-:W-:Y:S02]  /*1430*/  IMAD.IADD R69, R58, 0x1, R65.reuse ;  /* 0x000000013a457824 */ /* 0x100fe400078e0241 */
[C---:B------:R-:W-:Y:S02]  /*1440*/  IMAD R65, R56.reuse, 0x1000, R65 ;  /* 0x0000100038417824 */ /* 0x040fe400078e0241 */
[----:B------:R-:W-:Y:S02]  /*1450*/  IMAD R59, R56, 0x1000, R69 ;  /* 0x00001000383b7824 */ /* 0x000fe400078e0245 */
[----:B0-----:R-:W-:-:S05]  /*1460*/  IMAD R20, R21, 0x10, R64 ;  /* 0x0000001015147824 */ /* 0x001fca00078e0240 */
[----:B------:R-:W-:Y:S01]  /*1470*/  LEA R24, R21, R20, 0x4 ;  /* 0x0000001415187211 */ /* 0x000fe200078e20ff */
[----:B---3--:R-:W-:-:S04]  /*1480*/  IMAD.WIDE R62, R63, 0x4, R60 ;  /* 0x000000043f3e7825 */ /* 0x008fc800078e023c */
[----:B------:R-:W-:Y:S02]  /*1490*/  IMAD R28, R21, 0x10, R24 ;  /* 0x00000010151c7824 */ /* 0x000fe400078e0218 */
[----:B------:R-:W0:Y:S01]  /*14a0*/  LDS.128 R20, [R20] ;  /* 0x0000000014147984 */ /* 0x000e220000000c00 */
[----:B------:R-:W-:-:S03]  /*14b0*/  IMAD.WIDE R66, R67, 0x4, R60 ;  /* 0x0000000443427825 */ /* 0x000fc600078e023c */
[----:B------:R-:W3:Y:S01]  /*14c0*/  LDS.128 R24, [R24] ;  /* 0x0000000018187984 */ /* 0x000ee20000000c00 */
[----:B-1----:R-:W-:-:S03]  /*14d0*/  IMAD.WIDE R64, R65, 0x4, R60 ;  /* 0x0000000441407825 */ /* 0x002fc600078e023c */
[----:B------:R-:W1:Y:S01]  /*14e0*/  LDS.128 R28, [R28] ;  /* 0x000000001c1c7984 */ /* 0x000e620000000c00 */
[----:B------:R-:W-:-:S03]  /*14f0*/  IMAD.WIDE R60, R59, 0x4, R60 ;  /* 0x000000043b3c7825 */ /* 0x000fc600078e023c */
[----:B--2---:R2:W-:Y:S01]  /*1500*/  STG.E.128 desc[UR10][R62.64], R16 ;  /* 0x000000103e007986 */ /* 0x0045e2000c101d0a */
[----:B------:R-:W-:-:S05]  /*1510*/  IMAD.IADD R59, R58, 0x1, R69 ;  /* 0x000000013a3b7824 */ /* 0x000fca00078e0245 */
[----:B------:R-:W-:Y:S01]  /*1520*/  ISETP.GE.U32.AND P0, PT, R59, 0x1000, PT ;  /* 0x000010003b00780c */ /* 0x000fe20003f06070 */
[----:B0-----:R2:W-:Y:S04]  /*1530*/  STG.E.128 desc[UR10][R66.64], R20 ;  /* 0x0000001442007986 */ /* 0x0015e8000c101d0a */
[----:B---3--:R2:W-:Y:S04]  /*1540*/  STG.E.128 desc[UR10][R64.64], R24 ;  /* 0x0000001840007986 */ /* 0x0085e8000c101d0a */
[----:B-1----:R2:W-:Y:S04]  /*1550*/  STG.E.128 desc[UR10][R60.64], R28 ;  /* 0x0000001c3c007986 */ /* 0x0025e8000c101d0a */
[----:B------:R-:W-:Y:S05]  /*1560*/  @!P0 BRA `(.L_x_244) ;  /* 0xfffffffc00908947 */ /* 0x000fea000383ffff */
[----:B------:R-:W-:Y:S05]  /*1570*/  BSYNC.RECONVERGENT B0 ;  /* 0x0000000000007941 */ /* 0x000fea0003800200 */
.L_x_243:
[C---:B------:R-:W-:Y:S02]  /*1580*/  IMAD.IADD R56, R3.reuse, 0x1, R56 ;  /* 0x0000000103387824 */ /* 0x040fe400078e0238 */
[----:B--2---:R-:W-:-:S05]  /*1590*/  IMAD.SHL.U32 R17, R3, 0x4, RZ ;  /* 0x0000000403117824 */ /* 0x004fca00078e00ff */
[----:B------:R-:W-:-:S13]  /*15a0*/  ISETP.GE.U32.AND P0, PT, R56, R17, PT ;  /* 0x000000113800720c */ /* 0x000fda0003f06070 */
[----:B------:R-:W-:Y:S05]  /*15b0*/  @!P0 BRA `(.L_x_245) ;  /* 0xfffffff000708947 */ /* 0x000fea000383ffff */
[----:B------:R-:W-:Y:S05]  /*15c0*/  EXIT ;  /* 0x000000000000794d */ /* 0x000fea0003800000 */
        .weak           $__internal_6_$__cuda_sm20_div_u16
        .type           $__internal_6_$__cuda_sm20_div_u16,@function
        .size           $__internal_6_$__cuda_sm20_div_u16,(.L_x_38509 - $__internal_6_$__cuda_sm20_div_u16)
$__internal_6_$__cuda_sm20_div_u16:
[----:B------:R-:W0:Y:S01]  /*15d0*/  I2F.U16 R4, R13 ;  /* 0x0000000d00047306 */ /* 0x000e220000101000 */
[----:B------:R-:W-:Y:S01]  /*15e0*/  HFMA2 R5, -RZ, RZ, 15, 0 ;  /* 0x4b800000ff057431 */ /* 0x000fe200000001ff */
[C---:B0-----:R-:W-:Y:S02]  /*15f0*/  FSETP.GEU.AND P1, PT, |R4|.reuse, 1.175494350822287508e-38, PT ;  /* 0x008000000400780b */ /* 0x041fe40003f2e200 */
[----:B------:R-:W-:Y:S02]  /*1600*/  FSETP.GT.AND P0, PT, |R4|, 8.50705917302346158658e+37, PT ;  /* 0x7e8000000400780b */ /* 0x000fe40003f04200 */
[----:B------:R-:W-:-:S04]  /*1610*/  FSEL R5, R5, 1, !P1 ;  /* 0x3f80000005057808 */ /* 0x000fc80004800000 */
[----:B------:R-:W-:Y:S02]  /*1620*/  FSEL R5, R5, 0.25, !P0 ;  /* 0x3e80000005057808 */ /* 0x000fe40004000000 */
[----:B------:R-:W-:-:S03]  /*1630*/  ISETP.NE.U32.AND P0, PT, R13, RZ, PT ;  /* 0x000000ff0d00720c */ /* 0x000fc60003f05070 */
[----:B------:R-:W-:Y:S02]  /*1640*/  FMUL R10, R4, R5 ;  /* 0x00000005040a7220 */ /* 0x000fe40000400000 */
[----:B------:R-:W-:Y:S08]  /*1650*/  I2F.U16.RZ R4, R12 ;  /* 0x0000000c00047306 */ /* 0x000ff0000010d000 */
        /* <DEDUP_REMOVED lines=9> */
[----:B------:R-:W-:Y:S06]  /*16f0*/  RET.REL.NODEC R4 `(_Z9cuda_gemmIiLi128ELi4ELi1ELi4096ELi64ELi64ELi64ELi1ELi1EEviiiPT_S1_S1_iii) ;  /* 0xffffffe804407950 */ /* 0x000fec0003c3ffff */
.L_x_246:
        /* <DEDUP_REMOVED lines=16> */
.L_x_38509:


//--------------------- .text._Z9cuda_gemmIiLi128ELi4ELi1ELi4096ELi64ELi64ELi64ELi1ELi0EEviiiPT_S1_S1_iii --------------------------
	.section	.text._Z9cuda_gemmIiLi128ELi4ELi1ELi4096ELi64ELi64ELi64ELi1ELi0EEviiiPT_S1_S1_iii,"ax",@progbits
	.align	128
        .global         _Z9cuda_gemmIiLi128ELi4ELi1ELi4096ELi64ELi64ELi64ELi1ELi0EEviiiPT_S1_S1_iii
        .type           _Z9cuda_gemmIiLi128ELi4ELi1ELi4096ELi64ELi64ELi64ELi1ELi0EEviiiPT_S1_S1_iii,@function
        .size           _Z9cuda_gemmIiLi128ELi4ELi1ELi4096ELi64ELi64ELi64ELi1ELi0EEviiiPT_S1_S1_iii,(.L_x_38511 - _Z9cuda_gemmIiLi128ELi4ELi1ELi4096ELi64ELi64ELi64ELi1ELi0EEviiiPT_S1_S1_iii)
        .other          _Z9cuda_gemmIiLi128ELi4ELi1ELi4096ELi64ELi64ELi64ELi1ELi0EEviiiPT_S1_S1_iii,@"STO_CUDA_ENTRY STV_DEFAULT"
_Z9cuda_gemmIiLi128ELi4ELi1ELi4096ELi64ELi64ELi64ELi1ELi0EEviiiPT_S1_S1_iii:
.text._Z9cuda_gemmIiLi128ELi4ELi1ELi4096ELi64ELi64ELi64ELi1ELi0EEviiiPT_S1_S1_iii:
[----:B------:R-:W0:Y:S01]  /*0000*/  LDC R1, c[0x0][0x37c] ;  /* 0x0000df00ff017b82 */ /* 0x000e220000000800 */
[----:B------:R-:W1:Y:S01]  /*0010*/  LDCU UR6, c[0x0][0x3ac] ;  /* 0x00007580ff0677ac */ /* 0x000e620008000800 */
[----:B------:R-:W2:Y:S01]  /*0020*/  S2R R44, SR_TID.X ;  /* 0x00000000002c7919 */ /* 0x000ea20000002100 */
[----:B0-----:R-:W-:Y:S02]  /*0030*/  VIADD R1, R1, 0xfffffff8 ;  /* 0xfffffff801017836 */ /* 0x001fe40000000000 */
[----:B-1----:R-:W-:-:S05]  /*0040*/  IMAD.U32 R0, RZ, RZ, UR6 ;  /* 0x00000006ff007e24 */ /* 0x002fca000f8e00ff */
[----:B------:R-:W-:-:S04]  /*0050*/  IABS R5, R0 ;  /* 0x0000000000057213 */ /* 0x000fc80000000000 */
[----:B------:R-:W0:Y:S08]  /*0060*/  I2F.RP R0, R5 ;  /* 0x0000000500007306 */ /* 0x000e300000209400 */
[----:B0-----:R-:W0:Y:S02]  /*0070*/  MUFU.RCP R0, R0 ;  /* 0x0000000000007308 */ /* 0x001e240000001000 */
[----:B0-----:R-:W-:-:S06]  /*0080*/  VIADD R2, R0, 0xffffffe ;  /* 0x0ffffffe00027836 */ /* 0x001fcc0000000000 */
[----:B------:R0:W1:Y:S02]  /*0090*/  F2I.FTZ.U32.TRUNC.NTZ R3, R2 ;  /* 0x0000000200037305 */ /* 0x000064000021f000 */
[----:B0-----:R-:W-:Y:S01]  /*00a0*/  HFMA2 R2, -RZ, RZ, 0, 0 ;  /* 0x00000000ff027431 */ /* 0x001fe200000001ff */
[----:B-1----:R-:W-:Y:S01]  /*00b0*/  R2UR UR5, R3 ;  /* 0x00000000030572ca */ /* 0x002fe200000e0000 */
[----:B------:R-:W-:-:S03]  /*00c0*/  IMAD.MOV R4, RZ, RZ, -R3 ;  /* 0x000000ffff047224 */ /* 0x000fc600078e0a03 */
[----:B------:R-:W-:Y:S01]  /*00d0*/  R2UR UR4, R2 ;  /* 0x00000000020472ca */ /* 0x000fe200000e0000 */
[----:B------:R-:W-:Y:S02]  /*00e0*/  IMAD R7, R4, R5, RZ ;  /* 0x0000000504077224 */ /* 0x000fe400078e02ff */
[----:B------:R-:W0:Y:S10]  /*00f0*/  LDC R4, c[0x0][0x374] ;  /* 0x0000dd00ff047b82 */ /* 0x000e340000000800 */
[----:B------:R-:W-:-:S05]  /*0100*/  IMAD.HI.U32 R7, R3, R7, UR4 ;  /* 0x0000000403077e27 */ /* 0x000fca000f8e0007 */
[----:B------:R-:W-:-:S13]  /*0110*/  R2UR UR4, R7 ;  /* 0x00000000070472ca */ /* 0x000fda00000e0000 */
[----:B------:R-:W-:Y:S02]  /*0120*/  UIMAD.WIDE.U32 UR4, UR4, 0x1000, URZ ;  /* 0x00001000040478a5 */ /* 0x000fe4000f8e00ff */
[----:B------:R-:W-:-:S04]  /*0130*/  ULOP3.LUT UR4, UR6, 0x1000, URZ, 0x3c, !UPT ;  /* 0x0000100006047892 */ /* 0x000fc8000f8e3cff */
[----:B------:R-:W-:-:S04]  /*0140*/  IMAD R0, RZ, RZ, -UR5 ;  /* 0x80000005ff007e24 */ /* 0x000fc8000f8e02ff */
[----:B------:R-:W-:-:S05]  /*0150*/  IMAD R0, R5, R0, 0x1000 ;  /* 0x0000100005007424 */ /* 0x000fca00078e0200 */
[----:B------:R-:W-:-:S13]  /*0160*/  ISETP.GT.U32.AND P0, PT, R5, R0, PT ;  /* 0x000000000500720c */ /* 0x000fda0003f04070 */
[----:B------:R-:W-:Y:S01]  /*0170*/  VOTEU.ANY UP0, P0 ;  /* 0x0000000000ff7886 */ /* 0x000fe20000000100 */
[----:B------:R-:W-:-:S04]  /*0180*/  PLOP3.LUT P0, PT, PT, PT, UP0, 0x80, 0x8 ;  /* 0x000000000008781c */ /* 0x000fc80003f0f008 */
[----:B------:R-:W-:Y:S02]  /*0190*/  @!UP0 UIADD3 UR5, UPT, UPT, UR5, 0x1, URZ ;  /* 0x0000000105058890 */ /* 0x000fe4000fffe0ff */
[----:B------:R-:W-:-:S07]  /*01a0*/  UISETP.GE.AND UP0, UPT, UR4, URZ, UPT ;  /* 0x000000ff0400728c */ /* 0x000fce000bf06270 */
[----:B------:R-:W-:-:S05]  /*01b0*/  @!P0 IMAD.IADD R0, R0, 0x1, -R5 ;  /* 0x0000000100008824 */ /* 0x000fca00078e0a05 */
[----:B------:R-:W-:-:S13]  /*01c0*/  ISETP.GE.U32.AND P0, PT, R0, R5, PT ;  /* 0x000000050000720c */ /* 0x000fda0003f06070 */
[----:B------:R-:W-:-:S05]  /*01d0*/  VOTEU.ANY UP1, P0 ;  /* 0x0000000000ff7886 */ /* 0x000fca0000020100 */
[----:B------:R-:W-:Y:S02]  /*01e0*/  @UP1 UIADD3 UR5, UPT, UPT, UR5, 0x1, URZ ;  /* 0x0000000105051890 */ /* 0x000fe4000fffe0ff */
[----:B------:R-:W-:-:S05]  /*01f0*/  UISETP.NE.AND UP1, UPT, UR6, URZ, UPT ;  /* 0x000000ff0600728c */ /* 0x000fca000bf25270 */
[----:B------:R-:W-:Y:S02]  /*0200*/  UMOV UR8, UR5 ;  /* 0x0000000500087c82 */ /* 0x000fe40008000000 */
[----:B------:R-:W-:-:S04]  /*0210*/  @!UP0 UIADD3 UR8, UPT, UPT, -UR8, URZ, URZ ;  /* 0x000000ff08088290 */ /* 0x000fc8000fffe1ff */
[----:B------:R-:W-:-:S04]  /*0220*/  @!UP1 ULOP3.LUT UR8, URZ, UR6, URZ, 0x33, !UPT ;  /* 0x00000006ff089292 */ /* 0x000fc8000f8e33ff */
[----:B------:R-:W-:-:S04]  /*0230*/  UISETP.LT.AND UP0, UPT, UR8, 0x40, UPT ;  /* 0x000000400800788c */ /* 0x000fc8000bf01270 */
[----:B------:R-:W-:-:S04]  /*0240*/  USEL UR4, UR8, 0x40, UP0 ;  /* 0x0000004008047887 */ /* 0x000fc80008000000 */
[----:B------:R-:W-:-:S06]  /*0250*/  USHF.L.U32 UR5, UR4, 0x1, URZ ;  /* 0x0000000104057899 */ /* 0x000fcc00080006ff */
[----:B------:R-:W-:Y:S01]  /*0260*/  IADD3 R5, PT, PT, RZ, -UR5, RZ ;  /* 0x80000005ff057c10 */ /* 0x000fe2000fffe0ff */
[----:B------:R-:W1:Y:S02]  /*0270*/  S2UR UR4, SR_CTAID.Y ;  /* 0x00000000000479c3 */ /* 0x000e640000002600 */
[----:B------:R-:W3:Y:S08]  /*0280*/  I2F.U32.RP R0, UR5 ;  /* 0x0000000500007d06 */ /* 0x000ef00008209000 */
[----:B---3--:R-:W3:Y:S02]  /*0290*/  MUFU.RCP R0, R0 ;  /* 0x0000000000007308 */ /* 0x008ee40000001000 */
[----:B---3--:R-:W-:-:S02]  /*02a0*/  VIADD R2, R0, 0xffffffe ;  /* 0x0ffffffe00027836 */ /* 0x008fc40000000000 */
[----:B0-----:R-:W-:-:S04]  /*02b0*/  IMAD.SHL.U32 R0, R4, 0x4, RZ ;  /* 0x0000000404007824 */ /* 0x001fc800078e00ff */
[----:B------:R0:W3:Y:S01]  /*02c0*/  F2I.FTZ.U32.TRUNC.NTZ R3, R2 ;  /* 0x0000000200037305 */ /* 0x0000e2000021f000 */
[----:B-1----:R-:W-:Y:S01]  /*02d0*/  ISETP.LE.U32.AND P1, PT, R0, UR4, PT ;  /* 0x0000000400007c0c */ /* 0x002fe2000bf23070 */
[----:B0-----:R-:W-:Y:S02]  /*02e0*/  IMAD.MOV.U32 R2, RZ, RZ, RZ ;  /* 0x000000ffff027224 */ /* 0x001fe400078e00ff */
[----:B---3--:R-:W-:-:S04]  /*02f0*/  IMAD R5, R5, R3, RZ ;  /* 0x0000000305057224 */ /* 0x008fc800078e02ff */
[----:B------:R-:W-:-:S06]  /*0300*/  IMAD.HI.U32 R3, R3, R5, R2 ;  /* 0x0000000503037227 */ /* 0x000fcc00078e0002 */
[----:B--2---:R-:W-:-:S04]  /*0310*/  IMAD.HI.U32 R43, R3, R44, RZ ;  /* 0x0000002c032b7227 */ /* 0x004fc800078e00ff */
[----:B------:R-:W-:-:S04]  /*0320*/  IMAD.MOV R3, RZ, RZ, -R43 ;  /* 0x000000ffff037224 */ /* 0x000fc800078e0a2b */
[----:B------:R-:W-:-:S05]  /*0330*/  IMAD R0, R3, UR5, R44 ;  /* 0x0000000503007c24 */ /* 0x000fca000f8e022c */
[----:B------:R-:W-:Y:S01]  /*0340*/  ISETP.GE.U32.AND P0, PT, R0, UR5, PT ;  /* 0x0000000500007c0c */ /* 0x000fe2000bf06070 */
[----:B------:R-:W-:-:S12]  /*0350*/  @P1 EXIT ;  /* 0x000000000000194d */ /* 0x000fd80003800000 */
[----:B------:R-:W0:Y:S01]  /*0360*/  S2R R3, SR_CgaCtaId ;  /* 0x0000000000037919 */ /* 0x000e220000008800 */
[----:B------:R-:W-:Y:S01]  /*0370*/  @P0 IADD3 R0, PT, PT, R0, -UR5, RZ ;  /* 0x8000000500000c10 */ /* 0x000fe2000fffe0ff */
[----:B------:R-:W1:Y:S01]  /*0380*/  LDCU UR11, c[0x0][0x360] ;  /* 0x00006c00ff0b77ac */ /* 0x000e620008000800 */
[----:B------:R-:W-:Y:S01]  /*0390*/  ISETP.NE.U32.AND P2, PT, RZ, UR5, PT ;  /* 0x00000005ff007c0c */ /* 0x000fe2000bf45070 */
[----:B------:R-:W-:Y:S01]  /*03a0*/  @P0 VIADD R43, R43, 0x1 ;  /* 0x000000012b2b0836 */ /* 0x000fe20000000000 */
[----:B------:R-:W-:Y:S02]  /*03b0*/  ISETP.GE.U32.AND P1, PT, R0, UR5, PT ;  /* 0x0000000500007c0c */ /* 0x000fe4000bf26070 */
[----:B------:R-:W-:Y:S02]  /*03c0*/  MOV R0, 0x400 ;  /* 0x0000040000007802 */ /* 0x000fe40000000f00 */
[----:B------:R-:W-:Y:S02]  /*03d0*/  LOP3.LUT R42, R44, 0xf, RZ, 0xc0, !PT ;  /* 0x0000000f2c2a7812 */ /* 0x000fe400078ec0ff */
[----:B------:R-:W-:-:S07]  /*03e0*/  MOV R7, 0x4e0 ;  /* 0x000004e000077802 */ /* 0x000fce0000000f00 */
[----:B------:R-:W-:Y:S01]  /*03f0*/  @P1 VIADD R43, R43, 0x1 ;  /* 0x000000012b2b1836 */ /* 0x000fe20000000000 */
[----:B------:R-:W-:Y:S01]  /*0400*/  @!P2 LOP3.LUT R43, RZ, UR5, RZ, 0x33, !PT ;  /* 0x00000005ff2bac12 */ /* 0x000fe2000f8e33ff */
[----:B-1----:R-:W-:Y:S02]  /*0410*/  USHF.L.U32 UR6, UR11, 0x2, URZ ;  /* 0x000000020b067899 */ /* 0x002fe400080006ff */
[----:B------:R-:W-:Y:S02]  /*0420*/  ULOP3.LUT UR7, UR11, 0xffff, URZ, 0xc0, !UPT ;  /* 0x0000ffff0b077892 */ /* 0x000fe4000f8ec0ff */
[----:B------:R-:W-:-:S04]  /*0430*/  IMAD.MOV R41, RZ, RZ, -R43 ;  /* 0x000000ffff297224 */ /* 0x000fc800078e0a2b */
[----:B------:R-:W-:Y:S01]  /*0440*/  IMAD R41, R41, UR5, R44 ;  /* 0x0000000529297c24 */ /* 0x000fe2000f8e022c */
[----:B0-----:R-:W-:Y:S02]  /*0450*/  LEA R3, R3, R0, 0x18 ;  /* 0x0000000003037211 */ /* 0x001fe400078ec0ff */
[----:B------:R-:W-:Y:S02]  /*0460*/  IADD3 R0, PT, PT, R44, UR11, RZ ;  /* 0x0000000b2c007c10 */ /* 0x000fe4000fffe0ff */
[----:B------:R-:W-:Y:S01]  /*0470*/  SHF.R.U32.HI R41, RZ, 0x1, R41 ;  /* 0x00000001ff297819 */ /* 0x000fe20000011629 */
[----:B------:R-:W-:Y:S01]  /*0480*/  IMAD R42, R42, 0x84, R3 ;  /* 0x000000842a2a7824 */ /* 0x000fe200078e0203 */
[----:B------:R-:W-:Y:S01]  /*0490*/  LOP3.LUT R3, R0, 0xfff, RZ, 0x3c, !PT ;  /* 0x00000fff00037812 */ /* 0x000fe200078e3cff */
[----:B------:R-:W-:Y:S01]  /*04a0*/  IMAD.SHL.U32 R0, R44, 0x4, RZ ;  /* 0x000000042c007824 */ /* 0x000fe200078e00ff */
[----:B------:R-:W-:Y:S02]  /*04b0*/  LOP3.LUT R24, R41, 0xf, RZ, 0xc0, !PT ;  /* 0x0000000f29187812 */ /* 0x000fe400078ec0ff */
[----:B------:R-:W-:-:S07]  /*04c0*/  LOP3.LUT R6, R3, 0xffff, RZ, 0xc0, !PT ;  /* 0x0000ffff03067812 */ /* 0x000fce00078ec0ff */
[----:B------:R-:W-:Y:S05]  /*04d0*/  CALL.REL.NOINC `($__internal_8_$__cuda_sm20_div_u16) ;  /* 0x0000002c00fc7944 */ /* 0x000fea0003c00000 */
[----:B------:R-:W-:Y:S01]  /*04e0*/  LOP3.LUT R0, R0, 0xfff, RZ, 0x3c, !PT ;  /* 0x00000fff00007812 */ /* 0x000fe200078e3cff */
[----:B------:R-:W-:Y:S01]  /*04f0*/  IMAD.MOV.U32 R19, RZ, RZ, R18 ;  /* 0x000000ffff137224 */ /* 0x000fe200078e0012 */
[----:B------:R-:W-:Y:S01]  /*0500*/  MOV R7, 0x550 ;  /* 0x0000055000077802 */ /* 0x000fe20000000f00 */
[----:B------:R-:W-:Y:S02]  /*0510*/  ULOP3.LUT UR7, UR6, 0xffff, URZ, 0xc0, !UPT ;  /* 0x0000ffff06077892 */ /* 0x000fe4000f8ec0ff */
[----:B------:R-:W-:-:S05]  /*0520*/  VIADD R0, R0, -UR6 ;  /* 0x8000000600007c36 */ /* 0x000fca0008000000 */
[----:B------:R-:W-:-:S07]  /*0530*/  LOP3.LUT R6, R0, 0xffff, RZ, 0xc0, !PT ;  /* 0x0000ffff00067812 */ /* 0x000fce00078ec0ff */
[----:B------:R-:W-:Y:S05]  /*0540*/  CALL.REL.NOINC `($__internal_8_$__cuda_sm20_div_u16) ;  /* 0x0000002c00e07944 */ /* 0x000fea0003c00000 */
[----:B------:R-:W0:Y:S01]  /*0550*/  LDC R25, c[0x0][0x3ac] ;  /* 0x0000eb00ff197b82 */ /* 0x000e220000000800 */
[C---:B------:R-:W-:Y:S01]  /*0560*/  VIADD R39, R24.reuse, 0x2 ;  /* 0x0000000218277836 */ /* 0x040fe20000000000 */
[C---:B------:R-:W-:Y:S01]  /*0570*/  IADD3 R40, PT, PT, R24.reuse, 0x1, RZ ;  /* 0x0000000118287810 */ /* 0x040fe20007ffe0ff */
        /* <DEDUP_REMOVED lines=9> */
[----:B------:R-:W-:Y:S01]  /*0610*/  IADD3 R20, PT, PT, R41, 0xe, RZ ;  /* 0x0000000e29147810 */ /* 0x000fe20007ffe0ff */
[C---:B------:R-:W-:Y:S01]  /*0620*/  VIADD R32, R24.reuse, 0x9 ;  /* 0x0000000918207836 */ /* 0x040fe20000000000 */
[C---:B------:R-:W-:Y:S01]  /*0630*/  LOP3.LUT R23, R24.reuse, 0x8, RZ, 0x3c, !PT ;  /* 0x0000000818177812 */ /* 0x040fe200078e3cff */
[C---:B------:R-:W-:Y:S01]  /*0640*/  VIADD R30, R24.reuse, 0xb ;  /* 0x0000000b181e7836 */ /* 0x040fe20000000000 */
[----:B------:R-:W-:Y:S01]  /*0650*/  LOP3.LUT R17, R9, 0xf, RZ, 0xc0, !PT ;  /* 0x0000000f09117812 */ /* 0x000fe200078ec0ff */
[----:B------:R-:W-:Y:S01]  /*0660*/  VIADD R29, R24, 0xc ;  /* 0x0000000c181d7836 */ /* 0x000fe20000000000 */
[----:B------:R-:W-:Y:S01]  /*0670*/  LOP3.LUT R20, R20, 0xf, RZ, 0xc0, !PT ;  /* 0x0000000f14147812 */ /* 0x000fe200078ec0ff */
[C---:B------:R-:W-:Y:S01]  /*0680*/  VIADD R28, R24.reuse, 0xd ;  /* 0x0000000d181c7836 */ /* 0x040fe20000000000 */
[----:B------:R-:W-:Y:S01]  /*0690*/  MOV R47, 0xc70 ;  /* 0x00000c70002f7802 */ /* 0x000fe20000000f00 */
[----:B------:R-:W-:Y:S01]  /*06a0*/  VIADD R26, R24, 0xf ;  /* 0x0000000f181a7836 */ /* 0x000fe20000000000 */
[----:B------:R-:W-:Y:S01]  /*06b0*/  UPRMT UR9, UR5, 0x9910, URZ ;  /* 0x0000991005097896 */ /* 0x000fe200080000ff */
[----:B------:R-:W-:Y:S01]  /*06c0*/  IMAD.SHL.U32 R46, R44, 0x10, RZ ;  /* 0x000000102c2e7824 */ /* 0x000fe200078e00ff */
[-C--:B0-----:R-:W-:Y:S01]  /*06d0*/  ISETP.GE.AND P1, PT, R39, R25.reuse, PT ;  /* 0x000000192700720c */ /* 0x081fe20003f26270 */
[C---:B------:R-:W-:Y:S01]  /*06e0*/  VIADD R2, R41.reuse, 0x2 ;  /* 0x0000000229027836 */ /* 0x040fe20000000000 */
[-C--:B------:R-:W-:Y:S01]  /*06f0*/  ISETP.GE.AND P0, PT, R40, R25.reuse, PT ;  /* 0x000000192800720c */ /* 0x080fe20003f06270 */
[----:B------:R-:W-:Y:S01]  /*0700*/  VIADD R4, R41, 0x4 ;  /* 0x0000000429047836 */ /* 0x000fe20000000000 */
[----:B------:R-:W-:Y:S01]  /*0710*/  SEL R0, R25, RZ, P1 ;  /* 0x000000ff19007207 */ /* 0x000fe20000800000 */
[----:B------:R-:W-:Y:S01]  /*0720*/  VIADD R6, R41, 0x6 ;  /* 0x0000000629067836 */ /* 0x000fe20000000000 */
[----:B------:R-:W-:Y:S01]  /*0730*/  SEL R3, R25, RZ, P0 ;  /* 0x000000ff19037207 */ /* 0x000fe20000000000 */
[----:B------:R-:W-:Y:S01]  /*0740*/  VIADD R7, R41, 0x7 ;  /* 0x0000000729077836 */ /* 0x000fe20000000000 */
[-C--:B------:R-:W-:Y:S01]  /*0750*/  ISETP.GE.AND P0, PT, R37, R25.reuse, PT ;  /* 0x000000192500720c */ /* 0x080fe20003f06270 */
[----:B------:R-:W-:Y:S01]  /*0760*/  IMAD.IADD R39, R39, 0x1, -R0 ;  /* 0x0000000127277824 */ /* 0x000fe200078e0a00 */
[-C--:B------:R-:W-:Y:S01]  /*0770*/  ISETP.GE.AND P1, PT, R35, R25.reuse, PT ;  /* 0x000000192300720c */ /* 0x080fe20003f26270 */
[----:B------:R-:W-:Y:S01]  /*0780*/  VIADD R8, R41, 0x9 ;  /* 0x0000000929087836 */ /* 0x000fe20000000000 */
[----:B------:R-:W-:Y:S01]  /*0790*/  SEL R0, R25, RZ, P0 ;  /* 0x000000ff19007207 */ /* 0x000fe20000000000 */
[C---:B------:R-:W-:Y:S01]  /*07a0*/  VIADD R10, R41.reuse, 0xb ;  /* 0x0000000b290a7836 */ /* 0x040fe20000000000 */
[----:B------:R-:W-:Y:S01]  /*07b0*/  ISETP.GE.AND P0, PT, R36, R25, PT ;  /* 0x000000192400720c */ /* 0x000fe20003f06270 */
[----:B------:R-:W-:Y:S01]  /*07c0*/  VIADD R22, R41, 0xc ;  /* 0x0000000c29167836 */ /* 0x000fe20000000000 */
[----:B------:R-:W-:Y:S01]  /*07d0*/  IADD3 R40, PT, PT, R40, -R3, RZ ;  /* 0x8000000328287210 */ /* 0x000fe20007ffe0ff */
[----:B------:R-:W-:Y:S01]  /*07e0*/  IMAD.IADD R37, R37, 0x1, -R0 ;  /* 0x0000000125257824 */ /* 0x000fe200078e0a00 */
[----:B------:R-:W-:Y:S01]  /*07f0*/  SEL R0, R25, RZ, P1 ;  /* 0x000000ff19007207 */ /* 0x000fe20000800000 */
[----:B------:R-:W-:Y:S01]  /*0800*/  VIADD R21, R41, 0xd ;  /* 0x0000000d29157836 */ /* 0x000fe20000000000 */
[----:B------:R-:W-:Y:S01]  /*0810*/  SEL R3, R25, RZ, P0 ;  /* 0x000000ff19037207 */ /* 0x000fe20000000000 */
[----:B------:R-:W-:Y:S01]  /*0820*/  VIADD R15, R41, 0xffffffff ;  /* 0xffffffff290f7836 */ /* 0x000fe20000000000 */
[-C--:B------:R-:W-:Y:S01]  /*0830*/  ISETP.GE.AND P2, PT, R38, R25.reuse, PT ;  /* 0x000000192600720c */ /* 0x080fe20003f46270 */
[----:B------:R-:W-:Y:S01]  /*0840*/  IMAD.IADD R35, R35, 0x1, -R0 ;  /* 0x0000000123237824 */ /* 0x000fe200078e0a00 */
[----:B------:R-:W-:-:S02]  /*0850*/  ISETP.GE.AND P0, PT, R33, R25, PT ;  /* 0x000000192100720c */ /* 0x000fc40003f06270 */
[C---:B------:R-:W-:Y:S02]  /*0860*/  SEL R5, R25.reuse, RZ, P2 ;  /* 0x000000ff19057207 */ /* 0x040fe40001000000 */
[----:B------:R-:W-:Y:S02]  /*0870*/  SEL R0, R25, RZ, P0 ;  /* 0x000000ff19007207 */ /* 0x000fe40000000000 */
[-C--:B------:R-:W-:Y:S01]  /*0880*/  ISETP.GE.AND P2, PT, R34, R25.reuse, PT ;  /* 0x000000192200720c */ /* 0x080fe20003f46270 */
[----:B------:R-:W-:Y:S01]  /*0890*/  IMAD.IADD R38, R38, 0x1, -R5 ;  /* 0x0000000126267824 */ /* 0x000fe200078e0a05 */
[-C--:B------:R-:W-:Y:S01]  /*08a0*/  ISETP.GE.AND P1, PT, R31, R25.reuse, PT ;  /* 0x000000191f00720c */ /* 0x080fe20003f26270 */
[----:B------:R-:W-:Y:S01]  /*08b0*/  IMAD.IADD R33, R33, 0x1, -R0 ;  /* 0x0000000121217824 */ /* 0x000fe200078e0a00 */
[----:B------:R-:W-:Y:S02]  /*08c0*/  ISETP.GE.AND P0, PT, R32, R25, PT ;  /* 0x000000192000720c */ /* 0x000fe40003f06270 */
[----:B------:R-:W-:-:S02]  /*08d0*/  SEL R5, R25, RZ, P2 ;  /* 0x000000ff19057207 */ /* 0x000fc40001000000 */
[----:B------:R-:W-:Y:S02]  /*08e0*/  IADD3 R36, PT, PT, R36, -R3, RZ ;  /* 0x8000000324247210 */ /* 0x000fe40007ffe0ff */
[C---:B------:R-:W-:Y:S01]  /*08f0*/  SEL R0, R25.reuse, RZ, P1 ;  /* 0x000000ff19007207 */ /* 0x040fe20000800000 */
[----:B------:R-:W-:Y:S01]  /*0900*/  IMAD.IADD R34, R34, 0x1, -R5 ;  /* 0x0000000122227824 */ /* 0x000fe200078e0a05 */
[----:B------:R-:W-:Y:S02]  /*0910*/  SEL R3, R25, RZ, P0 ;  /* 0x000000ff19037207 */ /* 0x000fe40000000000 */
[-C--:B------:R-:W-:Y:S01]  /*0920*/  ISETP.GE.AND P2, PT, R30, R25.reuse, PT ;  /* 0x000000191e00720c */ /* 0x080fe20003f46270 */
[----:B------:R-:W-:Y:S01]  /*0930*/  IMAD.IADD R31, R31, 0x1, -R0 ;  /* 0x000000011f1f7824 */ /* 0x000fe200078e0a00 */
[----:B------:R-:W-:Y:S02]  /*0940*/  ISETP.GE.AND P0, PT, R29, R25, PT ;  /* 0x000000191d00720c */ /* 0x000fe40003f06270 */
[----:B------:R-:W-:-:S02]  /*0950*/  SEL R5, R25, RZ, P2 ;  /* 0x000000ff19057207 */ /* 0x000fc40001000000 */
[----:B------:R-:W-:Y:S02]  /*0960*/  SEL R0, R25, RZ, P0 ;  /* 0x000000ff19007207 */ /* 0x000fe40000000000 */
[-C--:B------:R-:W-:Y:S01]  /*0970*/  ISETP.GE.AND P0, PT, R28, R25.reuse, PT ;  /* 0x000000191c00720c */ /* 0x080fe20003f06270 */
[----:B------:R-:W-:Y:S01]  /*0980*/  IMAD.IADD R30, R30, 0x1, -R5 ;  /* 0x000000011e1e7824 */ /* 0x000fe200078e0a05 */
[-C--:B------:R-:W-:Y:S01]  /*0990*/  ISETP.GE.AND P2, PT, R26, R25.reuse, PT ;  /* 0x000000191a00720c */ /* 0x080fe20003f46270 */
[----:B------:R-:W-:Y:S01]  /*09a0*/  IMAD.IADD R29, R29, 0x1, -R0 ;  /* 0x000000011d1d7824 */ /* 0x000fe200078e0a00 */
[----:B------:R-:W-:Y:S02]  /*09b0*/  ISETP.GE.AND P1, PT, R27, R25, PT ;  /* 0x000000191b00720c */ /* 0x000fe40003f26270 */
[----:B------:R-:W-:Y:S02]  /*09c0*/  IADD3 R32, PT, PT, R32, -R3, RZ ;  /* 0x8000000320207210 */ /* 0x000fe40007ffe0ff */
[----:B------:R-:W-:-:S02]  /*09d0*/  SEL R3, R25, RZ, P0 ;  /* 0x000000ff19037207 */ /* 0x000fc40000000000 */
[C---:B------:R-:W-:Y:S02]  /*09e0*/  SEL R5, R25.reuse, RZ, P2 ;  /* 0x000000ff19057207 */ /* 0x040fe40001000000 */
[----:B------:R-:W-:Y:S01]  /*09f0*/  SEL R0, R25, RZ, P1 ;  /* 0x000000ff19007207 */ /* 0x000fe20000800000 */
[----:B------:R-:W-:Y:S01]  /*0a00*/  IMAD.IADD R28, R28, 0x1, -R3 ;  /* 0x000000011c1c7824 */ /* 0x000fe200078e0a03 */
[----:B------:R-:W-:Y:S01]  /*0a10*/  ISETP.GE.AND P0, PT, R24, R25, PT ;  /* 0x000000191800720c */ /* 0x000fe20003f06270 */
[----:B------:R-:W-:Y:S01]  /*0a20*/  IMAD.IADD R26, R26, 0x1, -R5 ;  /* 0x000000011a1a7824 */ /* 0x000fe200078e0a05 */
[----:B------:R-:W-:Y:S01]  /*0a30*/  IADD3 R27, PT, PT, R27, -R0, RZ ;  /* 0x800000001b1b7210 */ /* 0x000fe20007ffe0ff */
[C---:B------:R-:W-:Y:S01]  /*0a40*/  VIADD R3, R41.reuse, 0x3 ;  /* 0x0000000329037836 */ /* 0x040fe20000000000 */
[C---:B------:R-:W-:Y:S02]  /*0a50*/  IADD3 R0, PT, PT, R41.reuse, 0x1, RZ ;  /* 0x0000000129007810 */ /* 0x040fe40007ffe0ff */
[----:B------:R-:W-:-:S02]  /*0a60*/  IADD3 R5, PT, PT, R41, 0x5, RZ ;  /* 0x0000000529057810 */ /* 0x000fc40007ffe0ff */
[----:B------:R-:W-:Y:S02]  /*0a70*/  SEL R25, R25, RZ, P0 ;  /* 0x000000ff19197207 */ /* 0x000fe40000000000 */
[----:B------:R-:W-:Y:S02]  /*0a80*/  LOP3.LUT R46, R46, 0x10, RZ, 0xc0, !PT ;  /* 0x000000102e2e7812 */ /* 0x000fe400078ec0ff */
[----:B------:R-:W-:Y:S01]  /*0a90*/  LOP3.LUT R0, R0, 0xf, RZ, 0xc0, !PT ;  /* 0x0000000f00007812 */ /* 0x000fe200078ec0ff */
[----:B------:R-:W-:Y:S01]  /*0aa0*/  IMAD.IADD R25, R24, 0x1, -R25 ;  /* 0x0000000118197824 */ /* 0x000fe200078e0a19 */
        /* <DEDUP_REMOVED lines=26> */
[----:B------:R-:W-:-:S07]  /*0c50*/  LOP3.LUT R0, R46, R15, RZ, 0xfc, !PT ;  /* 0x0000000f2e007212 */ /* 0x000fce00078efcff */
[----:B------:R-:W-:Y:S05]  /*0c60*/  CALL.REL.NOINC `($__internal_7_$__cuda_sm20_div_s16) ;  /* 0x0000002400b07944 */ /* 0x000fea0003c00000 */
[----:B------:R-:W-:Y:S01]  /*0c70*/  LOP3.LUT R17, R19, 0x3, RZ, 0xc0, !PT ;  /* 0x0000000313117812 */ /* 0x000fe200078ec0ff */
[----:B------:R-:W0:Y:S01]  /*0c80*/  S2UR UR6, SR_CTAID.Z ;  /* 0x00000000000679c3 */ /* 0x000e220000002700 */
[----:B------:R-:W-:Y:S01]  /*0c90*/  LOP3.LUT R16, R18, 0x3, RZ, 0xc0, !PT ;  /* 0x0000000312107812 */ /* 0x000fe200078ec0ff */
[----:B------:R-:W1:Y:S01]  /*0ca0*/  LDCU UR7, c[0x0][0x3a8] ;  /* 0x00007500ff0777ac */ /* 0x000e620008000800 */
[----:B------:R-:W-:Y:S01]  /*0cb0*/  LOP3.LUT R44, R44, 0x1f, RZ, 0xc0, !PT ;  /* 0x0000001f2c2c7812 */ /* 0x000fe200078ec0ff */
[----:B------:R2:W-:Y:S01]  /*0cc0*/  STL [R1+0x4], R17 ;  /* 0x0000041101007387 */ /* 0x0005e20000100800 */
[----:B------:R-:W3:Y:S03]  /*0cd0*/  LDCU.64 UR12, c[0x0][0x358] ;  /* 0x00006b00ff0c77ac */ /* 0x000ee60008000a00 */
[----:B------:R2:W-:Y:S01]  /*0ce0*/  STL [R1], R16 ;  /* 0x0000001001007387 */ /* 0x0005e20000100800 */
[----:B------:R-:W-:-:S02]  /*0cf0*/  UPRMT UR9, UR5, 0x9910, URZ ;  /* 0x0000991005097896 */ /* 0x000fc400080000ff */
[----:B-1----:R-:W-:Y:S02]  /*0d00*/  UISETP.LT.AND UP0, UPT, UR7, 0x10, UPT ;  /* 0x000000100700788c */ /* 0x002fe4000bf01270 */
[----:B0-----:R-:W-:Y:S02]  /*0d10*/  USHF.L.U32 UR6, UR6, 0x6, URZ ;  /* 0x0000000606067899 */ /* 0x001fe400080006ff */
[----:B--23--:R-:W-:-:S12]  /*0d20*/  USEL UR7, UR7, 0x10, UP0 ;  /* 0x0000001007077887 */ /* 0x00cfd80008000000 */
.L_x_297:
[----:B0-----:R-:W2:Y:S01]  /*0d30*/  LDL R18, [R1+0x4] ;  /* 0x0000040001127983 */ /* 0x001ea20000100800 */
[----:B------:R-:W-:Y:S01]  /*0d40*/  USHF.L.U32 UR16, UR11, 0x2, URZ ;  /* 0x000000020b107899 */ /* 0x000fe200080006ff */
[----:B------:R-:W-:Y:S01]  /*0d50*/  BSSY.RECONVERGENT B0, `(.L_x_247) ;  /* 0x0000016000007945 */ /* 0x000fe20003800200 */
[----:B------:R-:W0:Y:S02]  /*0d60*/  S2R R46, SR_TID.X ;  /* 0x00000000002e7919 */ /* 0x000e240000002100 */
[----:B0-----:R-:W-:Y:S01]  /*0d70*/  IMAD.MOV.U32 R16, RZ, RZ, R46 ;  /* 0x000000ffff107224 */ /* 0x001fe200078e002e */
[----:B--2---:R-:W-:-:S13]  /*0d80*/  ISETP.NE.AND P0, PT, R18, 0x2, PT ;  /* 0x000000021200780c */ /* 0x004fda0003f05270 */
[----:B---34-:R-:W-:Y:S05]  /*0d90*/  @!P0 BRA `(.L_x_248) ;  /* 0x0000000000448947 */ /* 0x018fea0003800000 */
        /* <DEDUP_REMOVED lines=11> */
[----:B------:R1:W-:Y:S01]  /*0e50*/  STS [R17+UR16], RZ ;  /* 0x000000ff11007988 */ /* 0x0003e20008000810 */
[----:B------:R-:W-:Y:S02]  /*0e60*/  MOV R18, UR16 ;  /* 0x0000001000127c02 */ /* 0x000fe40008000f00 */
[----:B------:R-:W-:-:S09]  /*0e70*/  IADD3 R16, PT, PT, R19, R46, R19 ;  /* 0x0000002e13107210 */ /* 0x000fd20007ffe013 */
[----:B------:R-:W-:Y:S01]  /*0e80*/  @P0 IADD3 R18, PT, PT, R17, UR16, R18 ;  /* 0x0000001011120c10 */ /* 0x000fe2000fffe012 */
[----:B------:R-:W-:-:S04]  /*0e90*/  @P0 IMAD.IADD R16, R16, 0x1, R19 ;  /* 0x0000000110100824 */ /* 0x000fc800078e0213 */
[----:B------:R1:W-:Y:S03]  /*0ea0*/  @P0 STS [R18], RZ ;  /* 0x000000ff12000388 */ /* 0x0003e60000000800 */
.L_x_248:
[----:B------:R-:W-:Y:S05]  /*0eb0*/  BSYNC.RECONVERGENT B0 ;  /* 0x0000000000007941 */ /* 0x000fea0003800200 */
.L_x_247:
[----:B------:R-:W2:Y:S01]  /*0ec0*/  S2UR UR10, SR_CgaCtaId ;  /* 0x00000000000a79c3 */ /* 0x000ea20000008800 */
[----:B------:R-:W-:Y:S01]  /*0ed0*/  UMOV UR5, 0x400 ;  /* 0x0000040000057882 */ /* 0x000fe20000000000 */
[----:B------:R-:W-:Y:S01]  /*0ee0*/  BSSY.RECONVERGENT B0, `(.L_x_249) ;  /* 0x000000f000007945 */ /* 0x000fe20003800200 */
[----:B------:R-:W-:-:S04]  /*0ef0*/  UIADD3 UR5, UPT, UPT, UR5, 0x2880, URZ ;  /* 0x0000288005057890 */ /* 0x000fc8000fffe0ff */
[----:B--2---:R-:W-:-:S06]  /*0f00*/  ULEA UR5, UR10, UR5, 0x18 ;  /* 0x000000050a057291 */ /* 0x004fcc000f8ec0ff */
[----:B01----:R-:W-:-:S07]  /*0f10*/  LEA R17, R16, UR5, 0x2 ;  /* 0x0000000510117c11 */ /* 0x003fce000f8e10ff */
.L_x_250:
[----:B0-----:R-:W0:Y:S01]  /*0f20*/  LDC R46, c[0x0][0x360] ;  /* 0x0000d800ff2e7b82 */ /* 0x001e220000000800 */
[----:B------:R-:W-:Y:S01]  /*0f30*/  STS [R17], RZ ;  /* 0x000000ff11007388 */ /* 0x000fe20000000800 */
[----:B------:R-:W-:-:S03]  /*0f40*/  VIADD R16, R16, UR16 ;  /* 0x0000001010107c36 */ /* 0x000fc60008000000 */
[----:B------:R1:W-:Y:S02]  /*0f50*/  STS [R17+UR16], RZ ;  /* 0x000000ff11007988 */ /* 0x0003e40008000810 */
[----:B------:R-:W-:Y:S01]  /*0f60*/  ISETP.GE.U32.AND P0, PT, R16, 0x1000, PT ;  /* 0x000010001000780c */ /* 0x000fe20003f06070 */
[C-C-:B0-----:R-:W-:Y:S02]  /*0f70*/  IMAD R18, R46.reuse, 0x8, R17.reuse ;  /* 0x000000082e127824 */ /* 0x141fe400078e0211 */
[C---:B------:R-:W-:Y:S01]  /*0f80*/  IMAD R19, R46.reuse, 0xc, R17 ;  /* 0x0000000c2e137824 */ /* 0x040fe200078e0211 */
[----:B-1----:R-:W-:Y:S02]  /*0f90*/  LEA R17, R46, R17, 0x4 ;  /* 0x000000112e117211 */ /* 0x002fe400078e20ff */
[----:B------:R0:W-:Y:S04]  /*0fa0*/  STS [R18], RZ ;  /* 0x000000ff12007388 */ /* 0x0001e80000000800 */
[----:B------:R0:W-:Y:S03]  /*0fb0*/  STS [R19], RZ ;  /* 0x000000ff13007388 */ /* 0x0001e60000000800 */
[----:B------:R-:W-:Y:S05]  /*0fc0*/  @!P0 BRA `(.L_x_250) ;  /* 0xfffffffc00d48947 */ /* 0x000fea000383ffff */
[----:B------:R-:W-:Y:S05]  /*0fd0*/  BSYNC.RECONVERGENT B0 ;  /* 0x0000000000007941 */ /* 0x000fea0003800200 */
.L_x_249:
[----:B------:R-:W-:Y:S01]  /*0fe0*/  PLOP3.LUT P0, PT, PT, PT, PT, 0x80, 0x8 ;  /* 0x000000000008781c */ /* 0x000fe20003f0f070 */
[----:B------:R-:W-:Y:S01]  /*0ff0*/  IMAD.MOV.U32 R45, RZ, RZ, RZ ;  /* 0x000000ffff2d7224 */ /* 0x000fe200078e00ff */
[----:B------:R-:W1:Y:S01]  /*1000*/  LDCU UR14, c[0x0][0x3ac] ;  /* 0x00007580ff0e77ac */ /* 0x000e620008000800 */
[----:B------:R-:W2:Y:S10]  /*1010*/  LDCU UR15, c[0x0][0x3a8] ;  /* 0x00007500ff0f77ac */ /* 0x000eb40008000800 */
.L_x_292:
[----:B---3--:R-:W3:Y:S01]  /*1020*/  S2R R47, SR_CgaCtaId ;  /* 0x00000000002f7919 */ /* 0x008ee20000008800 */
[----:B------:R-:W-:Y:S01]  /*1030*/  MOV R16, 0x400 ;  /* 0x0000040000107802 */ /* 0x000fe20000000f00 */
[----:B------:R-:W-:Y:S01]  /*1040*/  ULEA UR5, UR4, UR6, 0xc ;  /* 0x0000000604057291 */ /* 0x000fe2000f8e60ff */
[----:B------:R-:W-:Y:S01]  /*1050*/  BSSY.RECONVERGENT B0, `(.L_x_251) ;  /* 0x0000013000007945 */ /* 0x000fe20003800200 */
[----:B----4-:R-:W4:Y:S01]  /*1060*/  S2R R17, SR_TID.X ;  /* 0x0000000000117919 */ /* 0x010f220000002100 */
[----:B------:R-:W-:Y:S01]  /*1070*/  PLOP3.LUT P1, PT, P0, PT, PT, 0x80, 0x8 ;  /* 0x000000000008781c */ /* 0x000fe2000072f070 */
[----:B------:R-:W-:Y:S02]  /*1080*/  VIADD R16, R16, 0x880 ;  /* 0x0000088010107836 */ /* 0x000fe40000000000 */
[----:B------:R-:W-:-:S03]  /*1090*/  IADD3 R50, PT, PT, R45, UR5, RZ ;  /* 0x000000052d327c10 */ /* 0x000fc6000fffe0ff */
[----:B---3--:R-:W-:Y:S01]  /*10a0*/  LEA R47, R47, R16, 0x18 ;  /* 0x000000102f2f7211 */ /* 0x008fe200078ec0ff */
[----:B-12-4-:R-:W-:-:S07]  /*10b0*/  IMAD.SHL.U32 R46, R17, 0x4, RZ ;  /* 0x00000004112e7824 */ /* 0x016fce00078e00ff */
.L_x_252:
[----:B---3--:R-:W3:Y:S01]  /*10c0*/  LDC.64 R16, c[0x0][0x390] ;  /* 0x0000e400ff107b82 */ /* 0x008ee20000000a00 */
[----:B0-----:R-:W-:Y:S02]  /*10d0*/  LOP3.LUT R19, R46, 0x1c, RZ, 0xc0, !PT ;  /* 0x0000001c2e137812 */ /* 0x001fe400078ec0ff */
[----:B------:R-:W-:-:S03]  /*10e0*/  SHF.R.U32.HI R18, RZ, 0x5, R46 ;  /* 0x00000005ff127819 */ /* 0x000fc6000001162e */
[----:B------:R-:W-:-:S04]  /*10f0*/  IMAD.IADD R19, R50, 0x1, R19 ;  /* 0x0000000132137824 */ /* 0x000fc800078e0213 */
[----:B-1----:R-:W-:-:S04]  /*1100*/  IMAD R19, R18, UR14, R19 ;  /* 0x0000000e12137c24 */ /* 0x002fc8000f8e0213 */
[----:B---3--:R-:W-:-:S06]  /*1110*/  IMAD.WIDE R16, R19, 0x4, R16 ;  /* 0x0000000413107825 */ /* 0x008fcc00078e0210 */
[----:B------:R-:W3:Y:S01]  /*1120*/  LDG.E.128 R16, desc[UR12][R16.64] ;  /* 0x0000000c10107981 */ /* 0x000ee2000c1e1d00 */
[C---:B------:R-:W-:Y:S02]  /*1130*/  IMAD R48, R46.reuse, 0x4, R47 ;  /* 0x000000042e307824 */ /* 0x040fe400078e022f */
[----:B------:R-:W-:-:S05]  /*1140*/  VIADD R46, R46, UR16 ;  /* 0x000000102e2e7c36 */ /* 0x000fca0008000000 */
[----:B------:R-:W-:Y:S01]  /*1150*/  ISETP.GE.U32.AND P0, PT, R46, 0x800, PT ;  /* 0x000008002e00780c */ /* 0x000fe20003f06070 */
[----:B---3--:R3:W-:-:S12]  /*1160*/  STS.128 [R48], R16 ;  /* 0x0000001030007388 */ /* 0x0087d80000000c00 */
[----:B------:R-:W-:Y:S05]  /*1170*/  @!P0 BRA `(.L_x_252) ;  /* 0xfffffffc00d08947 */ /* 0x000fea000383ffff */
[----:B--2---:R-:W-:Y:S05]  /*1180*/  BSYNC.RECONVERGENT B0 ;  /* 0x0000000000007941 */ /* 0x004fea0003800200 */
.L_x_251:
[----:B---3--:R-:W-:Y:S01]  /*1190*/  IADD3 R19, PT, PT, R45, UR6, RZ ;  /* 0x000000062d137c10 */ /* 0x008fe2000fffe0ff */
[----:B------:R-:W-:-:S07]  /*11a0*/  IMAD.MOV.U32 R18, RZ, RZ, RZ ;  /* 0x000000ffff127224 */ /* 0x000fce00078e00ff */
.L_x_291:
[----:B------:R-:W0:Y:S02]  /*11b0*/  S2R R46, SR_TID.X ;  /* 0x00000000002e7919 */ /* 0x000e240000002100 */
[----:B0-----:R-:W-:Y:S02]  /*11c0*/  LOP3.LUT R17, R46, 0xf, RZ, 0xc0, !PT ;  /* 0x0000000f2e117812 */ /* 0x001fe400078ec0ff */
[----:B------:R-:W-:-:S03]  /*11d0*/  SHF.R.U32.HI R46, RZ, 0x4, R46 ;  /* 0x00000004ff2e7819 */ /* 0x000fc6000001162e */
[----:B-1234-:R-:W-:-:S07]  /*11e0*/  IMAD.IADD R48, R17, 0x1, R18 ;  /* 0x0000000111307824 */ /* 0x01efce00078e0212 */
.L_x_253:
[----:B0-----:R-:W0:Y:S01]  /*11f0*/  LDC.64 R16, c[0x0][0x398] ;  /* 0x0000e600ff107b82 */ /* 0x001e220000000a00 */
[----:B------:R-:W-:-:S04]  /*1200*/  IMAD.IADD R45, R19, 0x1, R46 ;  /* 0x00000001132d7824 */ /* 0x000fc800078e022e */
[----:B------:R-:W-:-:S04]  /*1210*/  IMAD R45, R45, UR15, R48 ;  /* 0x0000000f2d2d7c24 */ /* 0x000fc8000f8e0230 */
[----:B0-----:R-:W-:-:S06]  /*1220*/  IMAD.WIDE R16, R45, 0x4, R16 ;  /* 0x000000042d107825 */ /* 0x001fcc00078e0210 */
[----:B------:R-:W2:Y:S01]  /*1230*/  LDG.E R16, desc[UR12][R16.64] ;  /* 0x0000000c10107981 */ /* 0x000ea2000c1e1900 */
[----:B------:R-:W0:Y:S01]  /*1240*/  LDC R65, c[0x0][0x360] ;  /* 0x0000d800ff417b82 */ /* 0x000e220000000800 */
[----:B------:R-:W-:Y:S02]  /*1250*/  LEA R45, R46, R42, 0x2 ;  /* 0x0000002a2e2d7211 */ /* 0x000fe400078e10ff */
[----:B0-----:R-:W-:-:S04]  /*1260*/  LEA.HI R46, R65, R46, RZ, 0x1c ;  /* 0x0000002e412e7211 */ /* 0x001fc800078fe0ff */
[----:B------:R-:W-:Y:S01]  /*1270*/  ISETP.GE.U32.AND P0, PT, R46, 0x20, PT ;  /* 0x000000202e00780c */ /* 0x000fe20003f06070 */
[----:B--2---:R0:W-:-:S12]  /*1280*/  STS [R45], R16 ;  /* 0x000000102d007388 */ /* 0x0041d80000000800 */
[----:B------:R-:W-:Y:S05]  /*1290*/  @!P0 BRA `(.L_x_253) ;  /* 0xfffffffc00d48947 */ /* 0x000fea000383ffff */
[----:B0-----:R-:W-:Y:S01]  /*12a0*/  IMAD.U32 R16, RZ, RZ, UR8 ;  /* 0x00000008ff107e24 */ /* 0x001fe2000f8e00ff */
[----:B------:R-:W-:Y:S05]  /*12b0*/  WARPSYNC.ALL ;  /* 0x0000000000007948 */ /* 0x000fea0003800000 */
[----:B------:R-:W-:Y:S01]  /*12c0*/  BAR.SYNC.DEFER_BLOCKING 0x0 ;  /* 0x0000000000007b1d */ /* 0x000fe20000010000 */
[----:B------:R-:W-:-:S13]  /*12d0*/  ISETP.GE.AND P0, PT, R16, 0x1, PT ;  /* 0x000000011000780c */ /* 0x000fda0003f06270 */
[----:B------:R-:W-:Y:S05]  /*12e0*/  @!P0 BRA `(.L_x_254) ;  /* 0x0000001000608947 */ /* 0x000fea0003800000 */
[----:B------:R-:W-:Y:S01]  /*12f0*/  BSSY.RECONVERGENT B0, `(.L_x_254) ;  /* 0x0000117000007945 */ /* 0x000fe20003800200 */
[----:B------:R-:W-:-:S07]  /*1300*/  IMAD.MOV.U32 R64, RZ, RZ, RZ ;  /* 0x000000ffff407224 */ /* 0x000fce00078e00ff */
.L_x_290:
[----:B------:R-:W0:Y:S01]  /*1310*/  S2R R16, SR_TID.X ;  /* 0x0000000000107919 */ /* 0x000e220000002100 */
[----:B------:R-:W-:Y:S01]  /*1320*/  UISETP.LT.AND UP0, UPT, UR8, 0x40, UPT ;  /* 0x000000400800788c */ /* 0x000fe2000bf01270 */
[----:B------:R-:W-:Y:S01]  /*1330*/  IMAD.IADD R63, R41, 0x1, R64 ;  /* 0x00000001293f7824 */ /* 0x000fe200078e0240 */
[----:B------:R-:W-:Y:S01]  /*1340*/  ISETP.GE.AND P2, PT, R43, UR7, PT ;  /* 0x000000072b007c0c */ /* 0x000fe2000bf46270 */
[----:B-1----:R-:W1:Y:S01]  /*1350*/  S2R R17, SR_CgaCtaId ;  /* 0x0000000000117919 */ /* 0x002e620000008800 */
[C---:B------:R-:W-:Y:S01]  /*1360*/  VIADD R59, R41.reuse, 0x3 ;  /* 0x00000003293b7836 */ /* 0x040fe20000000000 */
[C---:B------:R-:W-:Y:S01]  /*1370*/  LOP3.LUT R47, R41.reuse, 0xf, RZ, 0xc0, !PT ;  /* 0x0000000f292f7812 */ /* 0x040fe200078ec0ff */
[C---:B------:R-:W-:Y:S01]  /*1380*/  VIADD R67, R41.reuse, 0x4 ;  /* 0x0000000429437836 */ /* 0x040fe20000000000 */
[----:B------:R-:W-:Y:S01]  /*1390*/  MOV R46, 0x400 ;  /* 0x00000400002e7802 */ /* 0x000fe20000000f00 */
[C---:B------:R-:W-:Y:S01]  /*13a0*/  VIADD R55, R41.reuse, 0x7 ;  /* 0x0000000729377836 */ /* 0x040fe20000000000 */
[C---:B------:R-:W-:Y:S01]  /*13b0*/  IADD3 R61, PT, PT, R41.reuse, 0x1, RZ ;  /* 0x00000001293d7810 */ /* 0x040fe20007ffe0ff */
[C---:B------:R-:W-:Y:S01]  /*13c0*/  VIADD R53, R41.reuse, 0x9 ;  /* 0x0000000929357836 */ /* 0x040fe20000000000 */
[C---:B------:R-:W-:Y:S01]  /*13d0*/  IADD3 R57, PT, PT, R41.reuse, 0x5, RZ ;  /* 0x0000000529397810 */ /* 0x040fe20007ffe0ff */
[C---:B--234-:R-:W-:Y:S01]  /*13e0*/  VIADD R69, R41.reuse, 0x2 ;  /* 0x0000000229457836 */ /* 0x05cfe20000000000 */
[C---:B------:R-:W-:Y:S01]  /*13f0*/  IADD3 R49, PT, PT, R41.reuse, 0xa, RZ ;  /* 0x0000000a29317810 */ /* 0x040fe20007ffe0ff */
[C---:B------:R-:W-:Y:S01]  /*1400*/  VIADD R51, R41.reuse, 0x6 ;  /* 0x0000000629337836 */ /* 0x040fe20000000000 */
[----:B------:R-:W-:Y:S01]  /*1410*/  USEL UR5, UR8, 0x40, UP0 ;  /* 0x0000004008057887 */ /* 0x000fe20008000000 */
[----:B------:R-:W-:Y:S01]  /*1420*/  VIADD R45, R41, 0xb ;  /* 0x0000000b292d7836 */ /* 0x000fe20000000000 */
[----:B------:R-:W-:-:S02]  /*1430*/  LOP3.LUT R61, R61, 0xf, RZ, 0xc0, !PT ;  /* 0x0000000f3d3d7812 */ /* 0x000fc400078ec0ff */
[----:B------:R-:W-:Y:S01]  /*1440*/  LOP3.LUT R59, R59, 0xf, RZ, 0xc0, !PT ;  /* 0x0000000f3b3b7812 */ /* 0x000fe200078ec0ff */
[----:B------:R-:W-:Y:S01]  /*1450*/  USHF.L.U32 UR5, UR5, 0x1, URZ ;  /* 0x0000000105057899 */ /* 0x000fe200080006ff */
[----:B------:R-:W-:Y:S02]  /*1460*/  LOP3.LUT R67, R67, 0xf, RZ, 0xc0, !PT ;  /* 0x0000000f43437812 */ /* 0x000fe400078ec0ff */
[----:B------:R-:W-:Y:S02]  /*1470*/  LOP3.LUT R57, R57, 0xf, RZ, 0xc0, !PT ;  /* 0x0000000f39397812 */ /* 0x000fe400078ec0ff */
[----:B------:R-:W-:Y:S01]  /*1480*/  LOP3.LUT R55, R55, 0xf, RZ, 0xc0, !PT ;  /* 0x0000000f37377812 */ /* 0x000fe200078ec0ff */
[----:B------:R-:W-:Y:S01]  /*1490*/  VIADD R64, R64, UR5 ;  /* 0x0000000540407c36 */ /* 0x000fe20008000000 */
[----:B------:R-:W-:Y:S02]  /*14a0*/  LOP3.LUT R53, R53, 0xf, RZ, 0xc0, !PT ;  /* 0x0000000f35357812 */ /* 0x000fe400078ec0ff */
[----:B------:R-:W-:Y:S01]  /*14b0*/  LOP3.LUT R49, R49, 0xf, RZ, 0xc0, !PT ;  /* 0x0000000f31317812 */ /* 0x000fe200078ec0ff */
[----:B0-----:R-:W-:Y:S01]  /*14c0*/  IMAD.SHL.U32 R16, R16, 0x10, RZ ;  /* 0x0000001010107824 */ /* 0x001fe200078e00ff */
[----:B------:R-:W-:-:S02]  /*14d0*/  LOP3.LUT R54, R47, 0x8, RZ, 0x3c, !PT ;  /* 0x000000082f367812 */ /* 0x000fc400078e3cff */
[----:B------:R-:W-:Y:S02]  /*14e0*/  IADD3 R48, PT, PT, R46, 0x880, RZ ;  /* 0x000008802e307810 */ /* 0x000fe40007ffe0ff */
[----:B------:R-:W-:Y:S02]  /*14f0*/  LOP3.LUT R16, R16, 0x10, RZ, 0xc0, !PT ;  /* 0x0000001010107812 */ /* 0x000fe400078ec0ff */
[----:B------:R-:W-:Y:S02]  /*1500*/  LOP3.LUT R69, R69, 0xf, RZ, 0xc0, !PT ;  /* 0x0000000f45457812 */ /* 0x000fe400078ec0ff */
[----:B------:R-:W-:Y:S01]  /*1510*/  LOP3.LUT R51, R51, 0xf, RZ, 0xc0, !PT ;  /* 0x0000000f33337812 */ /* 0x000fe200078ec0ff */
[----:B------:R-:W-:Y:S01]  /*1520*/  IMAD R16, R63, 0x20, R16 ;  /* 0x000000203f107824 */ /* 0x000fe200078e0210 */
[----:B------:R-:W-:Y:S02]  /*1530*/  LOP3.LUT R45, R45, 0xf, RZ, 0xc0, !PT ;  /* 0x0000000f2d2d7812 */ /* 0x000fe400078ec0ff */
[----:B------:R-:W-:Y:S01]  /*1540*/  ISETP.GE.AND P0, PT, R64, UR8, PT ;  /* 0x0000000840007c0c */ /* 0x000fe2000bf06270 */
[--C-:B------:R-:W-:Y:S01]  /*1550*/  IMAD.IADD R62, R47, 0x1, R16.reuse ;  /* 0x000000012f3e7824 */ /* 0x100fe200078e0210 */
[----:B-1----:R-:W-:Y:S01]  /*1560*/  LEA R47, R17, R48, 0x18 ;  /* 0x00000030112f7211 */ /* 0x002fe200078ec0ff */
[--C-:B------:R-:W-:Y:S01]  /*1570*/  IMAD.IADD R54, R54, 0x1, R16.reuse ;  /* 0x0000000136367824 */ /* 0x100fe200078e0210 */
[-C--:B------:R-:W-:Y:S01]  /*1580*/  IADD3 R60, PT, PT, R69, R16.reuse, RZ ;  /* 0x00000010453c7210 */ /* 0x080fe20007ffe0ff */
[--C-:B------:R-:W-:Y:S01]  /*1590*/  IMAD.IADD R61, R61, 0x1, R16.reuse ;  /* 0x000000013d3d7824 */ /* 0x100fe200078e0210 */
[-C--:B------:R-:W-:Y:S01]  /*15a0*/  IADD3 R56, PT, PT, R51, R16.reuse, RZ ;  /* 0x0000001033387210 */ /* 0x080fe20007ffe0ff */
[--C-:B------:R-:W-:Y:S01]  /*15b0*/  IMAD.IADD R59, R59, 0x1, R16.reuse ;  /* 0x000000013b3b7824 */ /* 0x100fe200078e0210 */
[----:B------:R-:W-:Y:S01]  /*15c0*/  IADD3 R68, PT, PT, R45, R16, RZ ;  /* 0x000000102d447210 */ /* 0x000fe20007ffe0ff */
[--C-:B------:R-:W-:Y:S01]  /*15d0*/  IMAD.IADD R58, R67, 0x1, R16.reuse ;  /* 0x00000001433a7824 */ /* 0x100fe200078e0210 */
[----:B------:R-:W-:Y:S01]  /*15e0*/  LEA R61, R61, R47, 0x2 ;  /* 0x0000002f3d3d7211 */ /* 0x000fe200078e10ff */
[----:B------:R-:W-:-:S02]  /*15f0*/  IMAD.IADD R57, R57, 0x1, R16 ;  /* 0x0000000139397824 */ /* 0x000fc400078e0210 */
[--C-:B------:R-:W-:Y:S02]  /*1600*/  IMAD.IADD R55, R55, 0x1, R16.reuse ;  /* 0x0000000137377824 */ /* 0x100fe400078e0210 */
[--C-:B------:R-:W-:Y:S01]  /*1610*/  IMAD.IADD R53, R53, 0x1, R16.reuse ;  /* 0x0000000135357824 */ /* 0x100fe200078e0210 */
[-C--:B------:R-:W-:Y:S01]  /*1620*/  LEA R57, R57, R47.reuse, 0x2 ;  /* 0x0000002f39397211 */ /* 0x080fe200078e10ff */
[--C-:B------:R-:W-:Y:S02]  /*1630*/  IMAD.IADD R52, R49, 0x1, R16.reuse ;  /* 0x0000000131347824 */ /* 0x100fe400078e0210 */
[--C-:B------:R-:W-:Y:S02]  /*1640*/  IMAD.IADD R50, R22, 0x1, R16.reuse ;  /* 0x0000000116327824 */ /* 0x100fe400078e0210 */
[--C-:B------:R-:W-:Y:S01]  /*1650*/  IMAD.IADD R66, R21, 0x1, R16.reuse ;  /* 0x0000000115427824 */ /* 0x100fe200078e0210 */
[----:B------:R-:W-:Y:S01]  /*1660*/  LEA R52, R52, R47, 0x2 ;  /* 0x0000002f34347211 */ /* 0x000fe200078e10ff */
[----:B------:R-:W-:Y:S01]  /*1670*/  IMAD.IADD R48, R20, 0x1, R16 ;  /* 0x0000000114307824 */ /* 0x000fe200078e0210 */
[----:B------:R-:W-:Y:S01]  /*1680*/  IADD3 R16, PT, PT, R15, R16, RZ ;  /* 0x000000100f107210 */ /* 0x000fe20007ffe0ff */
[----:B------:R-:W-:-:S02]  /*1690*/  IMAD R62, R62, 0x4, R47 ;  /* 0x000000043e3e7824 */ /* 0x000fc400078e022f */
[--C-:B------:R-:W-:Y:S01]  /*16a0*/  IMAD R54, R54, 0x4, R47.reuse ;  /* 0x0000000436367824 */ /* 0x100fe200078e022f */
[----:B------:R-:W-:Y:S01]  /*16b0*/  LEA R48, R48, R47, 0x2 ;  /* 0x0000002f30307211 */ /* 0x000fe200078e10ff */
        /* <DEDUP_REMOVED lines=31> */
.L_x_289:
[----:B------:R-:W-:-:S04]  /*18b0*/  IMAD R17, R45, 0x84, R46 ;  /* 0x000000842d117824 */ /* 0x000fc800078e022e */
[----:B--234-:R-:W-:Y:S01]  /*18c0*/  IMAD R69, R44, 0x4, R17 ;  /* 0x000000042c457824 */ /* 0x01cfe200078e0211 */
[----:B------:R-:W-:Y:S06]  /*18d0*/  @P2 BRA `(.L_x_256) ;  /* 0x0000000400902947 */ /* 0x000fec0003800000 */
[----:B------:R-:W2:Y:S01]  /*18e0*/  LDC R17, c[0x0][0x3ac] ;  /* 0x0000eb00ff117b82 */ /* 0x000ea20000000800 */
[----:B------:R-:W3:Y:S01]  /*18f0*/  LDS R69, [R69] ;  /* 0x0000000045457984 */ /* 0x000ee20000000800 */
[----:B------:R-:W-:Y:S01]  /*1900*/  HFMA2 R16, -RZ, RZ, 0, 0 ;  /* 0x00000000ff107431 */ /* 0x000fe200000001ff */
[----:B--2---:R-:W-:-:S13]  /*1910*/  ISETP.NE.AND P3, PT, R17, RZ, PT ;  /* 0x000000ff1100720c */ /* 0x004fda0003f65270 */
[----:B---3--:R-:W-:Y:S05]  /*1920*/  @!P3 BRA `(.L_x_257) ;  /* 0x000000000010b947 */ /* 0x008fea0003800000 */
[----:B------:R-:W-:-:S03]  /*1930*/  UMOV UR5, 0xffffffff ;  /* 0xffffffff00057882 */ /* 0x000fc60000000000 */
[----:B------:R-:W-:Y:S05]  /*1940*/  BRA.DIV UR5, `(.L_x_258) ;  /* 0x00000012053c7947 */ /* 0x000fea000b800000 */
[----:B------:R2:W3:Y:S02]  /*1950*/  SHFL.IDX PT, R16, R69, R25, 0x1f ;  /* 0x00001f1945107589 */ /* 0x0004e400000e0000 */
.L_x_299:
[----:B0--3--:R-:W-:-:S07]  /*1960*/  IMAD R16, R62, R16, RZ ;  /* 0x000000103e107224 */ /* 0x009fce00078e02ff */
.L_x_257:
[----:B------:R-:W-:-:S13]  /*1970*/  ISETP.GE.AND P3, PT, R17, 0x2, PT ;  /* 0x000000021100780c */ /* 0x000fda0003f66270 */
[----:B------:R-:W-:Y:S05]  /*1980*/  @!P3 BRA `(.L_x_259) ;  /* 0x000000000010b947 */ /* 0x000fea0003800000 */
[----:B------:R-:W-:-:S03]  /*1990*/  UMOV UR5, 0xffffffff ;  /* 0xffffffff00057882 */ /* 0x000fc60000000000 */
[----:B------:R-:W-:Y:S05]  /*19a0*/  BRA.DIV UR5, `(.L_x_260) ;  /* 0x0000001205447947 */ /* 0x000fea000b800000 */
[----:B------:R3:W4:Y:S02]  /*19b0*/  SHFL.IDX PT, R67, R69, R40, 0x1f ;  /* 0x00001f2845437589 */ /* 0x00072400000e0000 */
.L_x_302:
[----:B----4-:R-:W-:-:S07]  /*19c0*/  IMAD R16, R61, R67, R16 ;  /* 0x000000433d107224 */ /* 0x010fce00078e0210 */
.L_x_259:
[----:B------:R-:W-:-:S13]  /*19d0*/  ISETP.GE.AND P3, PT, R17, 0x3, PT ;  /* 0x000000031100780c */ /* 0x000fda0003f66270 */
[----:B------:R-:W-:Y:S05]  /*19e0*/  @!P3 BRA `(.L_x_261) ;  /* 0x000000000010b947 */ /* 0x000fea0003800000 */
[----:B------:R-:W-:-:S03]  /*19f0*/  UMOV UR5, 0xffffffff ;  /* 0xffffffff00057882 */ /* 0x000fc60000000000 */
[----:B------:R-:W-:Y:S05]  /*1a00*/  BRA.DIV UR5, `(.L_x_262) ;  /* 0x0000001205507947 */ /* 0x000fea000b800000 */
[----:B------:R4:W0:Y:S02]  /*1a10*/  SHFL.IDX PT, R67, R69, R39, 0x1f ;  /* 0x00001f2745437589 */ /* 0x00082400000e0000 */
.L_x_305:
[----:B0-----:R-:W-:-:S07]  /*1a20*/  IMAD R16, R60, R67, R16 ;  /* 0x000000433c107224 */ /* 0x001fce00078e0210 */
.L_x_261:
[----:B------:R-:W-:-:S13]  /*1a30*/  ISETP.GE.AND P3, PT, R17, 0x4, PT ;  /* 0x000000041100780c */ /* 0x000fda0003f66270 */
[----:B------:R-:W-:Y:S05]  /*1a40*/  @!P3 BRA `(.L_x_263) ;  /* 0x000000000010b947 */ /* 0x000fea0003800000 */
[----:B------:R-:W-:-:S03]  /*1a50*/  UMOV UR5, 0xffffffff ;  /* 0xffffffff00057882 */ /* 0x000fc60000000000 */
[----:B------:R-:W-:Y:S05]  /*1a60*/  BRA.DIV UR5, `(.L_x_264) ;  /* 0x00000012055c7947 */ /* 0x000fea000b800000 */
[----:B------:R0:W0:Y:S02]  /*1a70*/  SHFL.IDX PT, R67, R69, R38, 0x1f ;  /* 0x00001f2645437589 */ /* 0x00002400000e0000 */
.L_x_308:
[----:B0-----:R-:W-:-:S07]  /*1a80*/  IMAD R16, R59, R67, R16 ;  /* 0x000000433b107224 */ /* 0x001fce00078e0210 */
.L_x_263:
[----:B------:R-:W-:-:S13]  /*1a90*/  ISETP.GE.AND P3, PT, R17, 0x5, PT ;  /* 0x000000051100780c */ /* 0x000fda0003f66270 */
[----:B------:R-:W-:Y:S05]  /*1aa0*/  @!P3 BRA `(.L_x_265) ;  /* 0x000000000010b947 */ /* 0x000fea0003800000 */
[----:B------:R-:W-:-:S03]  /*1ab0*/  UMOV UR5, 0xffffffff ;  /* 0xffffffff00057882 */ /* 0x000fc60000000000 */
[----:B------:R-:W-:Y:S05]  /*1ac0*/  BRA.DIV UR5, `(.L_x_266) ;  /* 0x0000001205687947 */ /* 0x000fea000b800000 */
[----:B------:R0:W0:Y:S02]  /*1ad0*/  SHFL.IDX PT, R67, R69, R37, 0x1f ;  /* 0x00001f2545437589 */ /* 0x00002400000e0000 */
.L_x_311:
[----:B0-----:R-:W-:-:S07]  /*1ae0*/  IMAD R16, R58, R67, R16 ;  /* 0x000000433a107224 */ /* 0x001fce00078e0210 */
.L_x_265:
[----:B------:R-:W-:-:S13]  /*1af0*/  ISETP.GE.AND P3, PT, R17, 0x6, PT ;  /* 0x000000061100780c */ /* 0x000fda0003f66270 */
[----:B------:R-:W-:Y:S05]  /*1b00*/  @!P3 BRA `(.L_x_267) ;  /* 0x000000000010b947 */ /* 0x000fea0003800000 */
[----:B------:R-:W-:-:S03]  /*1b10*/  UMOV UR5, 0xffffffff ;  /* 0xffffffff00057882 */ /* 0x000fc60000000000 */
[----:B------:R-:W-:Y:S05]  /*1b20*/  BRA.DIV UR5, `(.L_x_268) ;  /* 0x0000001205747947 */ /* 0x000fea000b800000 */
[----:B------:R0:W0:Y:S02]  /*1b30*/  SHFL.IDX PT, R67, R69, R36, 0x1f ;  /* 0x00001f2445437589 */ /* 0x00002400000e0000 */
.L_x_314:
[----:B0-----:R-:W-:-:S07]  /*1b40*/  IMAD R16, R57, R67, R16 ;  /* 0x0000004339107224 */ /* 0x001fce00078e0210 */
.L_x_267:
[----:B------:R-:W-:-:S13]  /*1b50*/  ISETP.GE.AND P3, PT, R17, 0x7, PT ;  /* 0x000000071100780c */ /* 0x000fda0003f66270 */
[----:B------:R-:W-:Y:S05]  /*1b60*/  @!P3 BRA `(.L_x_269) ;  /* 0x000000000010b947 */ /* 0x000fea0003800000 */
[----:B------:R-:W-:-:S03]  /*1b70*/  UMOV UR5, 0xffffffff ;  /* 0xffffffff00057882 */ /* 0x000fc60000000000 */
[----:B------:R-:W-:Y:S05]  /*1b80*/  BRA.DIV UR5, `(.L_x_270) ;  /* 0x0000001205807947 */ /* 0x000fea000b800000 */
[----:B------:R0:W0:Y:S02]  /*1b90*/  SHFL.IDX PT, R67, R69, R35, 0x1f ;  /* 0x00001f2345437589 */ /* 0x00002400000e0000 */
.L_x_317:
[----:B0-----:R-:W-:-:S07]  /*1ba0*/  IMAD R16, R56, R67, R16 ;  /* 0x0000004338107224 */ /* 0x001fce00078e0210 */
.L_x_269:
[----:B------:R-:W-:-:S13]  /*1bb0*/  ISETP.GE.AND P3, PT, R17, 0x8, PT ;  /* 0x000000081100780c */ /* 0x000fda0003f66270 */
[----:B------:R-:W-:Y:S05]  /*1bc0*/  @!P3 BRA `(.L_x_271) ;  /* 0x000000000010b947 */ /* 0x000fea0003800000 */
[----:B------:R-:W-:-:S03]  /*1bd0*/  UMOV UR5, 0xffffffff ;  /* 0xffffffff00057882 */ /* 0x000fc60000000000 */
[----:B------:R-:W-:Y:S05]  /*1be0*/  BRA.DIV UR5, `(.L_x_272) ;  /* 0x00000012058c7947 */ /* 0x000fea000b800000 */
[----:B------:R0:W0:Y:S02]  /*1bf0*/  SHFL.IDX PT, R67, R69, R34, 0x1f ;  /* 0x00001f2245437589 */ /* 0x00002400000e0000 */
.L_x_320:
[----:B01----:R-:W-:-:S07]  /*1c00*/  IMAD R16, R55, R67, R16 ;  /* 0x0000004337107224 */ /* 0x003fce00078e0210 */
.L_x_271:
[----:B------:R-:W-:-:S13]  /*1c10*/  ISETP.GE.AND P3, PT, R17, 0x9, PT ;  /* 0x000000091100780c */ /* 0x000fda0003f66270 */
[----:B------:R-:W-:Y:S05]  /*1c20*/  @!P3 BRA `(.L_x_273) ;  /* 0x000000000010b947 */ /* 0x000fea0003800000 */
[----:B------:R-:W-:-:S03]  /*1c30*/  UMOV UR5, 0xffffffff ;  /* 0xffffffff00057882 */ /* 0x000fc60000000000 */
[----:B------:R-:W-:Y:S05]  /*1c40*/  BRA.DIV UR5, `(.L_x_274) ;  /* 0x0000001205987947 */ /* 0x000fea000b800000 */
[----:B------:R0:W0:Y:S02]  /*1c50*/  SHFL.IDX PT, R67, R69, R33, 0x1f ;  /* 0x00001f2145437589 */ /* 0x00002400000e0000 */
.L_x_323:
[----:B0-----:R-:W-:-:S07]  /*1c60*/  IMAD R16, R54, R67, R16 ;  /* 0x0000004336107224 */ /* 0x001fce00078e0210 */
.L_x_273:
[----:B------:R-:W-:-:S13]  /*1c70*/  ISETP.GE.AND P3, PT, R17, 0xa, PT ;  /* 0x0000000a1100780c */ /* 0x000fda0003f66270 */
[----:B------:R-:W-:Y:S05]  /*1c80*/  @!P3 BRA `(.L_x_275) ;  /* 0x000000000010b947 */ /* 0x000fea0003800000 */
[----:B------:R-:W-:-:S03]  /*1c90*/  UMOV UR5, 0xffffffff ;  /* 0xffffffff00057882 */ /* 0x000fc60000000000 */
[----:B------:R-:W-:Y:S05]  /*1ca0*/  BRA.DIV UR5, `(.L_x_276) ;  /* 0x0000001205a47947 */ /* 0x000fea000b800000 */
[----:B------:R0:W0:Y:S02]  /*1cb0*/  SHFL.IDX PT, R67, R69, R32, 0x1f ;  /* 0x00001f2045437589 */ /* 0x00002400000e0000 */
.L_x_326:
[----:B0-----:R-:W-:-:S07]  /*1cc0*/  IMAD R16, R53, R67, R16 ;  /* 0x0000004335107224 */ /* 0x001fce00078e0210 */
.L_x_275:
[----:B------:R-:W-:-:S13]  /*1cd0*/  ISETP.GE.AND P3, PT, R17, 0xb, PT ;  /* 0x0000000b1100780c */ /* 0x000fda0003f66270 */
[----:B------:R-:W-:Y:S05]  /*1ce0*/  @!P3 BRA `(.L_x_277) ;  /* 0x000000000010b947 */ /* 0x000fea0003800000 */
[----:B------:R-:W-:-:S03]  /*1cf0*/  UMOV UR5, 0xffffffff ;  /* 0xffffffff00057882 */ /* 0x000fc60000000000 */
[----:B------:R-:W-:Y:S05]  /*1d00*/  BRA.DIV UR5, `(.L_x_278) ;  /* 0x0000001205b07947 */ /* 0x000fea000b800000 */
[----:B------:R0:W0:Y:S02]  /*1d10*/  SHFL.IDX PT, R67, R69, R31, 0x1f ;  /* 0x00001f1f45437589 */ /* 0x00002400000e0000 */
.L_x_329:
[----:B0-----:R-:W-:-:S07]  /*1d20*/  IMAD R16, R52, R67, R16 ;  /* 0x0000004334107224 */ /* 0x001fce00078e0210 */
.L_x_277:
[----:B------:R-:W-:-:S13]  /*1d30*/  ISETP.GE.AND P3, PT, R17, 0xc, PT ;  /* 0x0000000c1100780c */ /* 0x000fda0003f66270 */
[----:B------:R-:W-:Y:S05]  /*1d40*/  @!P3 BRA `(.L_x_279) ;  /* 0x000000000010b947 */ /* 0x000fea0003800000 */
[----:B------:R-:W-:-:S03]  /*1d50*/  UMOV UR5, 0xffffffff ;  /* 0xffffffff00057882 */ /* 0x000fc60000000000 */
[----:B------:R-:W-:Y:S05]  /*1d60*/  BRA.DIV UR5, `(.L_x_280) ;  /* 0x0000001205bc7947 */ /* 0x000fea000b800000 */
[----:B------:R0:W0:Y:S02]  /*1d70*/  SHFL.IDX PT, R67, R69, R30, 0x1f ;  /* 0x00001f1e45437589 */ /* 0x00002400000e0000 */
.L_x_332:
[----:B0-----:R-:W-:-:S07]  /*1d80*/  IMAD R16, R51, R67, R16 ;  /* 0x0000004333107224 */ /* 0x001fce00078e0210 */
.L_x_279:
[----:B------:R-:W-:-:S13]  /*1d90*/  ISETP.GE.AND P3, PT, R17, 0xd, PT ;  /* 0x0000000d1100780c */ /* 0x000fda0003f66270 */
[----:B------:R-:W-:Y:S05]  /*1da0*/  @!P3 BRA `(.L_x_281) ;  /* 0x000000000010b947 */ /* 0x000fea0003800000 */
[----:B------:R-:W-:-:S03]  /*1db0*/  UMOV UR5, 0xffffffff ;  /* 0xffffffff00057882 */ /* 0x000fc60000000000 */
[----:B------:R-:W-:Y:S05]  /*1dc0*/  BRA.DIV UR5, `(.L_x_282) ;  /* 0x0000001205c87947 */ /* 0x000fea000b800000 */
[----:B------:R0:W0:Y:S02]  /*1dd0*/  SHFL.IDX PT, R67, R69, R29, 0x1f ;  /* 0x00001f1d45437589 */ /* 0x00002400000e0000 */
.L_x_335:
[----:B0-----:R-:W-:-:S07]  /*1de0*/  IMAD R16, R50, R67, R16 ;  /* 0x0000004332107224 */ /* 0x001fce00078e0210 */
.L_x_281:
[----:B------:R-:W-:-:S13]  /*1df0*/  ISETP.GE.AND P3, PT, R17, 0xe, PT ;  /* 0x0000000e1100780c */ /* 0x000fda0003f66270 */
[----:B------:R-:W-:Y:S05]  /*1e00*/  @!P3 BRA `(.L_x_283) ;  /* 0x000000000010b947 */ /* 0x000fea0003800000 */
[----:B------:R-:W-:-:S03]  /*1e10*/  UMOV UR5, 0xffffffff ;  /* 0xffffffff00057882 */ /* 0x000fc60000000000 */
[----:B------:R-:W-:Y:S05]  /*1e20*/  BRA.DIV UR5, `(.L_x_284) ;  /* 0x0000001205d47947 */ /* 0x000fea000b800000 */
[----:B------:R0:W0:Y:S02]  /*1e30*/  SHFL.IDX PT, R67, R69, R28, 0x1f ;  /* 0x00001f1c45437589 */ /* 0x00002400000e0000 */
.L_x_338:
[----:B0-----:R-:W-:-:S07]  /*1e40*/  IMAD R16, R49, R67, R16 ;  /* 0x0000004331107224 */ /* 0x001fce00078e0210 */
.L_x_283:
[----:B------:R-:W-:-:S13]  /*1e50*/  ISETP.GE.AND P3, PT, R17, 0xf, PT ;  /* 0x0000000f1100780c */ /* 0x000fda0003f66270 */
[----:B------:R-:W-:Y:S05]  /*1e60*/  @!P3 BRA `(.L_x_285) ;  /* 0x000000000010b947 */ /* 0x000fea0003800000 */
[----:B------:R-:W-:-:S03]  /*1e70*/  UMOV UR5, 0xffffffff ;  /* 0xffffffff00057882 */ /* 0x000fc60000000000 */
[----:B------:R-:W-:Y:S05]  /*1e80*/  BRA.DIV UR5, `(.L_x_286) ;  /* 0x0000001205e07947 */ /* 0x000fea000b800000 */
[----:B------:R0:W0:Y:S02]  /*1e90*/  SHFL.IDX PT, R67, R69, R27, 0x1f ;  /* 0x00001f1b45437589 */ /* 0x00002400000e0000 */
.L_x_341:
[----:B0-----:R-:W-:-:S07]  /*1ea0*/  IMAD R16, R48, R67, R16 ;  /* 0x0000004330107224 */ /* 0x001fce00078e0210 */
.L_x_285:
[----:B------:R-:W-:-:S13]  /*1eb0*/  ISETP.GE.AND P3, PT, R17, 0x10, PT ;  /* 0x000000101100780c */ /* 0x000fda0003f66270 */
[----:B------:R-:W-:Y:S05]  /*1ec0*/  @!P3 BRA `(.L_x_287) ;  /* 0x00000004001cb947 */ /* 0x000fea0003800000 */
[----:B------:R-:W-:-:S03]  /*1ed0*/  UMOV UR5, 0xffffffff ;  /* 0xffffffff00057882 */ /* 0x000fc60000000000 */
[----:B------:R-:W-:Y:S05]  /*1ee0*/  BRA.DIV UR5, `(.L_x_288) ;  /* 0x0000001205ec7947 */ /* 0x000fea000b800000 */
[----:B------:R0:W0:Y:S02]  /*1ef0*/  SHFL.IDX PT, R67, R69, R26, 0x1f ;  /* 0x00001f1a45437589 */ /* 0x00002400000e0000 */
.L_x_344:
[----:B0-----:R-:W-:Y:S01]  /*1f00*/  IMAD R16, R47, R67, R16 ;  /* 0x000000432f107224 */ /* 0x001fe200078e0210 */
[----:B------:R-:W-:Y:S06]  /*1f10*/  BRA `(.L_x_287) ;  /* 0x0000000400087947 */ /* 0x000fec0003800000 */
.L_x_256:
[----:B------:R-:W2:Y:S01]  /*1f20*/  LDC R66, c[0x0][0x3ac] ;  /* 0x0000eb00ff427b82 */ /* 0x000ea20000000800 */
[----:B------:R-:W-:Y:S01]  /*1f30*/  HFMA2 R16, -RZ, RZ, 0, 0 ;  /* 0x00000000ff107431 */ /* 0x000fe200000001ff */
[C---:B--2---:R-:W-:Y:S02]  /*1f40*/  ISETP.GE.AND P3, PT, R66.reuse, 0x1, PT ;  /* 0x000000014200780c */ /* 0x044fe40003f66270 */
[C---:B------:R-:W-:Y:S02]  /*1f50*/  ISETP.GE.AND P6, PT, R66.reuse, 0x2, PT ;  /* 0x000000024200780c */ /* 0x040fe40003fc6270 */
[C---:B------:R-:W-:Y:S02]  /*1f60*/  ISETP.GE.AND P4, PT, R66.reuse, 0x3, PT ;  /* 0x000000034200780c */ /* 0x040fe40003f86270 */
[----:B------:R-:W-:-:S07]  /*1f70*/  ISETP.GE.AND P5, PT, R66, 0x4, PT ;  /* 0x000000044200780c */ /* 0x000fce0003fa6270 */
[--C-:B------:R-:W-:Y:S02]  /*1f80*/  @P3 IMAD R67, R24, 0x4, R17.reuse ;  /* 0x0000000418433824 */ /* 0x100fe400078e0211 */
[--C-:B------:R-:W-:Y:S02]  /*1f90*/  @P6 IMAD R68, R14, 0x4, R17.reuse ;  /* 0x000000040e446824 */ /* 0x100fe400078e0211 */
[----:B------:R-:W-:Y:S02]  /*1fa0*/  @P4 IMAD R69, R13, 0x4, R17 ;  /* 0x000000040d454824 */ /* 0x000fe400078e0211 */
[----:B------:R-:W0:Y:S04]  /*1fb0*/  @P3 LDS R67, [R67] ;  /* 0x0000000043433984 */ /* 0x000e280000000800 */
[----:B------:R-:W2:Y:S04]  /*1fc0*/  @P6 LDS R68, [R68] ;  /* 0x0000000044446984 */ /* 0x000ea80000000800 */
[----:B------:R-:W3:Y:S01]  /*1fd0*/  @P4 LDS R69, [R69] ;  /* 0x0000000045454984 */ /* 0x000ee20000000800 */
[----:B0-----:R-:W-:Y:S01]  /*1fe0*/  @P3 IMAD R16, R62, R67, RZ ;  /* 0x000000433e103224 */ /* 0x001fe200078e02ff */
[----:B------:R-:W-:-:S03]  /*1ff0*/  ISETP.GE.AND P3, PT, R66, 0x5, PT ;  /* 0x000000054200780c */ /* 0x000fc60003f66270 */
[----:B--2---:R-:W-:Y:S01]  /*2000*/  @P6 IMAD R16, R61, R68, R16 ;  /* 0x000000443d106224 */ /* 0x004fe200078e0210 */
[----:B------:R-:W-:Y:S01]  /*2010*/  ISETP.GE.AND P6, PT, R66, 0x6, PT ;  /* 0x000000064200780c */ /* 0x000fe20003fc6270 */
[----:B------:R-:W-:Y:S02]  /*2020*/  @P5 IMAD R68, R12, 0x4, R17 ;  /* 0x000000040c445824 */ /* 0x000fe400078e0211 */
[----:B---3--:R-:W-:Y:S01]  /*2030*/  @P4 IMAD R16, R60, R69, R16 ;  /* 0x000000453c104224 */ /* 0x008fe200078e0210 */
[----:B------:R-:W-:-:S03]  /*2040*/  ISETP.GE.AND P4, PT, R66, 0x7, PT ;  /* 0x000000074200780c */ /* 0x000fc60003f86270 */
[----:B------:R-:W0:Y:S02]  /*2050*/  @P5 LDS R68, [R68] ;  /* 0x0000000044445984 */ /* 0x000e240000000800 */
[----:B------:R-:W-:-:S04]  /*2060*/  @P3 IMAD R67, R11, 0x4, R17 ;  /* 0x000000040b433824 */ /* 0x000fc800078e0211 */
[----:B------:R-:W-:Y:S02]  /*2070*/  @P6 IMAD R69, R10, 0x4, R17 ;  /* 0x000000040a456824 */ /* 0x000fe400078e0211 */
[----:B------:R-:W2:Y:S04]  /*2080*/  @P3 LDS R67, [R67] ;  /* 0x0000000043433984 */ /* 0x000ea80000000800 */
[----:B------:R-:W3:Y:S01]  /*2090*/  @P6 LDS R69, [R69] ;  /* 0x0000000045456984 */ /* 0x000ee20000000800 */
[----:B0-----:R-:W-:Y:S01]  /*20a0*/  @P5 IMAD R16, R59, R68, R16 ;  /* 0x000000443b105224 */ /* 0x001fe200078e0210 */
[----:B------:R-:W-:Y:S02]  /*20b0*/  ISETP.GE.AND P5, PT, R66, 0x8, PT ;  /* 0x000000084200780c */ /* 0x000fe40003fa6270 */
[----:B------:R-:W-:Y:S01]  /*20c0*/  @P4 LEA R68, R9, R17, 0x2 ;  /* 0x0000001109444211 */ /* 0x000fe200078e10ff */
[----:B--2---:R-:W-:Y:S01]  /*20d0*/  @P3 IMAD R16, R58, R67, R16 ;  /* 0x000000433a103224 */ /* 0x004fe200078e0210 */
[----:B------:R-:W-:-:S04]  /*20e0*/  ISETP.GE.AND P3, PT, R66, 0x9, PT ;  /* 0x000000094200780c */ /* 0x000fc80003f66270 */
[----:B------:R-:W0:Y:S01]  /*20f0*/  @P4 LDS R68, [R68] ;  /* 0x0000000044444984 */ /* 0x000e220000000800 */
[----:B---3--:R-:W-:Y:S01]  /*2100*/  @P6 IMAD R16, R57, R69, R16 ;  /* 0x0000004539106224 */ /* 0x008fe200078e0210 */
[----:B------:R-:W-:-:S03]  /*2110*/  ISETP.GE.AND P6, PT, R66, 0xe, PT ;  /* 0x0000000e4200780c */ /* 0x000fc60003fc6270 */
[----:B------:R-:W-:-:S06]  /*2120*/  @P5 IMAD R67, R8, 0x4, R17 ;  /* 0x0000000408435824 */ /* 0x000fcc00078e0211 */
[----:B------:R-:W1:Y:S01]  /*2130*/  @P5 LDS R67, [R67] ;  /* 0x0000000043435984 */ /* 0x000e620000000800 */
[----:B------:R-:W-:-:S06]  /*2140*/  @P3 IMAD R69, R23, 0x4, R17 ;  /* 0x0000000417453824 */ /* 0x000fcc00078e0211 */
[----:B------:R-:W2:Y:S01]  /*2150*/  @P3 LDS R69, [R69] ;  /* 0x0000000045453984 */ /* 0x000ea20000000800 */
[----:B0-----:R-:W-:Y:S01]  /*2160*/  @P4 IMAD R16, R56, R68, R16 ;  /* 0x0000004438104224 */ /* 0x001fe200078e0210 */
[----:B------:R-:W-:-:S03]  /*2170*/  ISETP.GE.AND P4, PT, R66, 0xa, PT ;  /* 0x0000000a4200780c */ /* 0x000fc60003f86270 */
[----:B-1----:R-:W-:Y:S01]  /*2180*/  @P5 IMAD R16, R55, R67, R16 ;  /* 0x0000004337105224 */ /* 0x002fe200078e0210 */
[----:B------:R-:W-:-:S09]  /*2190*/  ISETP.GE.AND P5, PT, R66, 0xb, PT ;  /* 0x0000000b4200780c */ /* 0x000fd20003fa6270 */
[----:B------:R-:W-:Y:S02]  /*21a0*/  @P4 IMAD R68, R7, 0x4, R17 ;  /* 0x0000000407444824 */ /* 0x000fe400078e0211 */
[----:B--2---:R-:W-:Y:S01]  /*21b0*/  @P3 IMAD R16, R54, R69, R16 ;  /* 0x0000004536103224 */ /* 0x004fe200078e0210 */
[----:B------:R-:W-:-:S03]  /*21c0*/  ISETP.GE.AND P3, PT, R66, 0xc, PT ;  /* 0x0000000c4200780c */ /* 0x000fc60003f66270 */
[----:B------:R-:W0:Y:S01]  /*21d0*/  @P4 LDS R68, [R68] ;  /* 0x0000000044444984 */ /* 0x000e220000000800 */
[----:B------:R-:W-:-:S06]  /*21e0*/  @P5 LEA R67, R6, R17, 0x2 ;  /* 0x0000001106435211 */ /* 0x000fcc00078e10ff */
[----:B------:R-:W1:Y:S03]  /*21f0*/  @P5 LDS R67, [R67] ;  /* 0x0000000043435984 */ /* 0x000e660000000800 */
[----:B------:R-:W-:-:S06]  /*2200*/  @P3 IMAD R69, R5, 0x4, R17 ;  /* 0x0000000405453824 */ /* 0x000fcc00078e0211 */
[----:B------:R-:W2:Y:S01]  /*2210*/  @P3 LDS R69, [R69] ;  /* 0x0000000045453984 */ /* 0x000ea20000000800 */
[----:B0-----:R-:W-:Y:S01]  /*2220*/  @P4 IMAD R16, R53, R68, R16 ;  /* 0x0000004435104224 */ /* 0x001fe200078e0210 */
[----:B------:R-:W-:-:S03]  /*2230*/  ISETP.GE.AND P4, PT, R66, 0xd, PT ;  /* 0x0000000d4200780c */ /* 0x000fc60003f86270 */
[----:B-1----:R-:W-:Y:S01]  /*2240*/  @P5 IMAD R16, R52, R67, R16 ;  /* 0x0000004334105224 */ /* 0x002fe200078e0210 */
[C---:B------:R-:W-:Y:S01]  /*2250*/  ISETP.GE.AND P5, PT, R66.reuse, 0xf, PT ;  /* 0x0000000f4200780c */ /* 0x040fe20003fa6270 */
[----:B------:R-:W-:Y:S02]  /*2260*/  @P6 IMAD R67, R3, 0x4, R17 ;  /* 0x0000000403436824 */ /* 0x000fe400078e0211 */
[----:B--2---:R-:W-:Y:S01]  /*2270*/  @P3 IMAD R16, R51, R69, R16 ;  /* 0x0000004533103224 */ /* 0x004fe200078e0210 */
[----:B------:R-:W-:-:S05]  /*2280*/  ISETP.GE.AND P3, PT, R66, 0x10, PT ;  /* 0x000000104200780c */ /* 0x000fca0003f66270 */
[--C-:B------:R-:W-:Y:S01]  /*2290*/  @P4 IMAD R66, R4, 0x4, R17.reuse ;  /* 0x0000000404424824 */ /* 0x100fe200078e0211 */
[----:B------:R-:W-:Y:S03]  /*22a0*/  @P6 LDS R67, [R67] ;  /* 0x0000000043436984 */ /* 0x000fe60000000800 */
[----:B------:R-:W-:Y:S02]  /*22b0*/  @P5 LEA R68, R2, R17, 0x2 ;  /* 0x0000001102445211 */ /* 0x000fe400078e10ff */
[----:B------:R-:W0:Y:S04]  /*22c0*/  @P4 LDS R66, [R66] ;  /* 0x0000000042424984 */ /* 0x000e280000000800 */
[----:B------:R-:W1:Y:S01]  /*22d0*/  @P5 LDS R68, [R68] ;  /* 0x0000000044445984 */ /* 0x000e620000000800 */
[----:B------:R-:W-:-:S06]  /*22e0*/  @P3 IMAD R17, R0, 0x4, R17 ;  /* 0x0000000400113824 */ /* 0x000fcc00078e0211 */
[----:B------:R-:W2:Y:S01]  /*22f0*/  @P3 LDS R17, [R17] ;  /* 0x0000000011113984 */ /* 0x000ea20000000800 */
[----:B0-----:R-:W-:-:S04]  /*2300*/  @P4 IMAD R16, R50, R66, R16 ;  /* 0x0000004232104224 */ /* 0x001fc800078e0210 */
[----:B------:R-:W-:-:S04]  /*2310*/  @P6 IMAD R16, R49, R67, R16 ;  /* 0x0000004331106224 */ /* 0x000fc800078e0210 */
[----:B-1----:R-:W-:-:S04]  /*2320*/  @P5 IMAD R16, R48, R68, R16 ;  /* 0x0000004430105224 */ /* 0x002fc800078e0210 */
[----:B--2---:R-:W-:-:S07]  /*2330*/  @P3 IMAD R16, R47, R17, R16 ;  /* 0x000000112f103224 */ /* 0x004fce00078e0210 */
.L_x_287:
[----:B------:R-:W5:Y:S01]  /*2340*/  S2R R17, SR_TID.X ;  /* 0x0000000000117919 */ /* 0x000f620000002100 */
[----:B------:R-:W-:Y:S01]  /*2350*/  IMAD.IADD R67, R45, 0x1, R18 ;  /* 0x000000012d437824 */ /* 0x000fe200078e0212 */
[----:B------:R-:W-:Y:S05]  /*2360*/  WARPSYNC.ALL ;  /* 0x0000000000007948 */ /* 0x000fea0003800000 */
[----:B------:R-:W-:Y:S02]  /*2370*/  IMAD R67, R67, UR8, R63 ;  /* 0x0000000843437c24 */ /* 0x000fe4000f8e023f */
[----:B------:R-:W-:Y:S01]  /*2380*/  VIADD R45, R45, UR9 ;  /* 0x000000092d2d7c36 */ /* 0x000fe20008000000 */
[----:B-----5:R-:W-:-:S13]  /*2390*/  LOP3.LUT P3, RZ, R17, 0x1, RZ, 0xc0, !PT ;  /* 0x0000000111ff7812 */ /* 0x020fda000786c0ff */
[----:B------:R-:W5:Y:S01]  /*23a0*/  @!P3 S2R R17, SR_CgaCtaId ;  /* 0x000000000011b919 */ /* 0x000f620000008800 */
[----:B------:R-:W-:-:S05]  /*23b0*/  @!P3 MOV R66, 0x400 ;  /* 0x000004000042b802 */ /* 0x000fca0000000f00 */
[----:B------:R-:W-:-:S05]  /*23c0*/  @!P3 VIADD R66, R66, 0x2880 ;  /* 0x000028804242b836 */ /* 0x000fca0000000000 */
[----:B-----5:R-:W-:-:S04]  /*23d0*/  @!P3 LEA R17, R17, R66, 0x18 ;  /* 0x000000421111b211 */ /* 0x020fc800078ec0ff */
[----:B------:R-:W-:Y:S02]  /*23e0*/  @!P3 LEA R17, R67, R17, 0x2 ;  /* 0x000000114311b211 */ /* 0x000fe400078e10ff */
[----:B------:R-:W-:Y:S04]  /*23f0*/  SHFL.DOWN PT, R67, R16, 0x1, 0x1e1f ;  /* 0x083e1f0010437f89 */ /* 0x000fe800000e0000 */
[----:B------:R-:W5:Y:S02]  /*2400*/  @!P3 LDS R66, [R17] ;  /* 0x000000001142b984 */ /* 0x000f640000000800 */
[----:B-----5:R-:W-:-:S05]  /*2410*/  @!P3 IADD3 R66, PT, PT, R66, R67, R16 ;  /* 0x000000434242b210 */ /* 0x020fca0007ffe010 */
[----:B------:R0:W-:Y:S01]  /*2420*/  @!P3 STS [R17], R66 ;  /* 0x000000421100b388 */ /* 0x0001e20000000800 */
[----:B------:R-:W-:-:S13]  /*2430*/  ISETP.GE.AND P3, PT, R45, UR7, PT ;  /* 0x000000072d007c0c */ /* 0x000fda000bf66270 */
[----:B0-----:R-:W-:Y:S05]  /*2440*/  @!P3 BRA `(.L_x_289) ;  /* 0xfffffff40018b947 */ /* 0x001fea000383ffff */
.L_x_255:
[----:B------:R-:W-:Y:S05]  /*2450*/  @!P0 BRA `(.L_x_290) ;  /* 0xffffffec00ac8947 */ /* 0x000fea000383ffff */
[----:B------:R-:W-:Y:S05]  /*2460*/  BSYNC.RECONVERGENT B0 ;  /* 0x0000000000007941 */ /* 0x000fea0003800200 */
.L_x_254:
[----:B------:R-:W-:-:S05]  /*2470*/  VIADD R18, R18, 0x10 ;  /* 0x0000001012127836 */ /* 0x000fca0000000000 */
[----:B------:R-:W-:-:S13]  /*2480*/  ISETP.GE.U32.AND P0, PT, R18, 0x40, PT ;  /* 0x000000401200780c */ /* 0x000fda0003f06070 */
[----:B------:R-:W-:Y:S05]  /*2490*/  @!P0 BRA `(.L_x_291) ;  /* 0xffffffec00448947 */ /* 0x000fea000383ffff */
[----:B------:R-:W-:Y:S01]  /*24a0*/  PLOP3.LUT P0, PT, PT, PT, PT, 0x8, 0x80 ;  /* 0x000000000080781c */ /* 0x000fe20003f0e170 */
[----:B------:R-:W-:Y:S01]  /*24b0*/  IMAD.MOV.U32 R45, RZ, RZ, 0x20 ;  /* 0x00000020ff2d7424 */ /* 0x000fe200078e00ff */
[----:B------:R-:W-:Y:S11]  /*24c0*/  @P1 BRA `(.L_x_292) ;  /* 0xffffffe800d41947 */ /* 0x000ff6000383ffff */
[----:B------:R-:W5:Y:S01]  /*24d0*/  LDL R49, [R1] ;  /* 0x0000000001317983 */ /* 0x000f620000100800 */
[----:B------:R-:W-:Y:S05]  /*24e0*/  WARPSYNC.ALL ;  /* 0x0000000000007948 */ /* 0x000fea0003800000 */
[----:B------:R-:W0:Y:S01]  /*24f0*/  S2R R48, SR_TID.X ;  /* 0x0000000000307919 */ /* 0x000e220000002100 */
[----:B------:R-:W-:Y:S01]  /*2500*/  BSSY.RECONVERGENT B0, `(.L_x_293) ;  /* 0x0000027000007945 */ /* 0x000fe20003800200 */
[----:B------:R-:W-:Y:S01]  /*2510*/  SHF.L.U32 R45, R65, 0x2, RZ ;  /* 0x00000002412d7819 */ /* 0x000fe200000006ff */
[----:B0-----:R-:W-:-:S04]  /*2520*/  IMAD.SHL.U32 R52, R48, 0x4, RZ ;  /* 0x0000000430347824 */ /* 0x001fc800078e00ff */
[----:B------:R-:W-:Y:S01]  /*2530*/  IMAD.MOV.U32 R66, RZ, RZ, R52 ;  /* 0x000000ffff427224 */ /* 0x000fe200078e0034 */
[----:B------:R-:W-:Y:S01]  /*2540*/  BAR.SYNC.DEFER_BLOCKING 0x0 ;  /* 0x0000000000007b1d */ /* 0x000fe20000010000 */
[----:B-----5:R-:W-:-:S13]  /*2550*/  ISETP.NE.AND P0, PT, R49, 0x2, PT ;  /* 0x000000023100780c */ /* 0x020fda0003f05270 */
[----:B------:R-:W-:Y:S05]  /*2560*/  @!P0 BRA `(.L_x_294) ;  /* 0x0000000000808947 */ /* 0x000fea0003800000 */
[----:B------:R-:W0:Y:S01]  /*2570*/  S2UR UR10, SR_CgaCtaId ;  /* 0x00000000000a79c3 */ /* 0x000e220000008800 */
[----:B------:R-:W-:Y:S01]  /*2580*/  UMOV UR5, 0x400 ;  /* 0x0000040000057882 */ /* 0x000fe20000000000 */
[----:B------:R-:W-:Y:S01]  /*2590*/  IMAD.U32 R47, RZ, RZ, UR4 ;  /* 0x00000004ff2f7e24 */ /* 0x000fe2000f8e00ff */
[----:B------:R-:W-:Y:S01]  /*25a0*/  UIADD3 UR5, UPT, UPT, UR5, 0x2880, URZ ;  /* 0x0000288005057890 */ /* 0x000fe2000fffe0ff */
[----:B------:R-:W-:Y:S01]  /*25b0*/  ISETP.NE.AND P0, PT, R49, 0x3, PT ;  /* 0x000000033100780c */ /* 0x000fe20003f05270 */
[----:B------:R-:W-:Y:S02]  /*25c0*/  IMAD.IADD R66, R52, 0x1, R45 ;  /* 0x0000000134427824 */ /* 0x000fe400078e022d */
[----:B------:R-:W-:Y:S01]  /*25d0*/  LEA R47, R47, R52, 0xc ;  /* 0x000000342f2f7211 */ /* 0x000fe200078e60ff */
[----:B-1----:R-:W1:Y:S01]  /*25e0*/  LDC.64 R54, c[0x0][0x3a0] ;  /* 0x0000e800ff367b82 */ /* 0x002e620000000a00 */
[----:B0-----:R-:W-:-:S06]  /*25f0*/  ULEA UR5, UR10, UR5, 0x18 ;  /* 0x000000050a057291 */ /* 0x001fcc000f8ec0ff */
[----:B------:R-:W-:Y:S01]  /*2600*/  LEA R17, R48, UR5, 0x2 ;  /* 0x0000000530117c11 */ /* 0x000fe2000f8e10ff */
[----:B-1----:R-:W-:-:S04]  /*2610*/  IMAD.WIDE R46, R47, 0x4, R54 ;  /* 0x000000042f2e7825 */ /* 0x002fc800078e0236 */
[----:B------:R-:W-:-:S05]  /*2620*/  IMAD R48, R48, 0xc, R17 ;  /* 0x0000000c30307824 */ /* 0x000fca00078e0211 */
[----:B------:R-:W0:Y:S04]  /*2630*/  LDS.128 R16, [R48] ;  /* 0x0000000030107984 */ /* 0x000e280000000c00 */
[----:B0-----:R0:W-:Y:S01]  /*2640*/  STG.E.128 desc[UR12][R46.64], R16 ;  /* 0x000000102e007986 */ /* 0x0011e2000c101d0c */
[----:B------:R-:W-:Y:S05]  /*2650*/  @!P0 BRA `(.L_x_294) ;  /* 0x0000000000448947 */ /* 0x000fea0003800000 */
[----:B0-----:R-:W0:Y:S01]  /*2660*/  LDC R17, c[0x0][0x360] ;  /* 0x0000d800ff117b82 */ /* 0x001e220000000800 */
[----:B------:R-:W-:Y:S01]  /*2670*/  ISETP.NE.AND P0, PT, R49, RZ, PT ;  /* 0x000000ff3100720c */ /* 0x000fe20003f05270 */
[----:B------:R-:W-:Y:S01]  /*2680*/  IMAD.U32 R47, RZ, RZ, UR4 ;  /* 0x00000004ff2f7e24 */ /* 0x000fe2000f8e00ff */
[----:B------:R-:W-:-:S05]  /*2690*/  MOV R53, UR4 ;  /* 0x0000000400357c02 */ /* 0x000fca0008000f00 */
[----:B------:R-:W-:Y:S01]  /*26a0*/  IMAD R53, R53, 0x1000, R66 ;  /* 0x0000100035357824 */ /* 0x000fe200078e0242 */
[----:B------:R-:W-:-:S05]  /*26b0*/  IADD3 R66, PT, PT, R45, R66, RZ ;  /* 0x000000422d427210 */ /* 0x000fca0007ffe0ff */
[----:B------:R-:W-:Y:S01]  /*26c0*/  @P0 IADD3 R56, PT, PT, R45, R52, R45 ;  /* 0x000000342d380210 */ /* 0x000fe20007ffe02d */
[----:B------:R-:W-:-:S04]  /*26d0*/  IMAD.WIDE R52, R53, 0x4, R54 ;  /* 0x0000000435347825 */ /* 0x000fc800078e0236 */
[--C-:B------:R-:W-:Y:S02]  /*26e0*/  @P0 IMAD R47, R47, 0x1000, R56.reuse ;  /* 0x000010002f2f0824 */ /* 0x100fe400078e0238 */
[----:B------:R-:W-:Y:S02]  /*26f0*/  @P0 IMAD.IADD R66, R45, 0x1, R56 ;  /* 0x000000012d420824 */ /* 0x000fe400078e0238 */
[----:B------:R-:W-:-:S04]  /*2700*/  @P0 IMAD.WIDE R46, R47, 0x4, R54 ;  /* 0x000000042f2e0825 */ /* 0x000fc800078e0236 */
[----:B0-----:R-:W-:-:S04]  /*2710*/  IMAD R48, R17, 0x10, R48 ;  /* 0x0000001011307824 */ /* 0x001fc800078e0230 */
[----:B------:R-:W-:Y:S02]  /*2720*/  @P0 IMAD R16, R17, 0x10, R48 ;  /* 0x0000001011100824 */ /* 0x000fe400078e0230 */
[----:B------:R-:W0:Y:S04]  /*2730*/  LDS.128 R48, [R48] ;  /* 0x0000000030307984 */ /* 0x000e280000000c00 */
[----:B------:R-:W1:Y:S04]  /*2740*/  @P0 LDS.128 R16, [R16] ;  /* 0x0000000010100984 */ /* 0x000e680000000c00 */
[----:B0-----:R0:W-:Y:S04]  /*2750*/  STG.E.128 desc[UR12][R52.64], R48 ;  /* 0x0000003034007986 */ /* 0x0011e8000c101d0c */
[----:B-1----:R0:W-:Y:S02]  /*2760*/  @P0 STG.E.128 desc[UR12][R46.64], R16 ;  /* 0x000000102e000986 */ /* 0x0021e4000c101d0c */
.L_x_294:
[----:B------:R-:W-:Y:S05]  /*2770*/  BSYNC.RECONVERGENT B0 ;  /* 0x0000000000007941 */ /* 0x000fea0003800200 */
.L_x_293:
[----:B------:R-:W5:Y:S01]  /*2780*/  S2UR UR10, SR_CgaCtaId ;  /* 0x00000000000a79c3 */ /* 0x000f620000008800 */
[----:B------:R-:W-:Y:S01]  /*2790*/  UMOV UR5, 0x400 ;  /* 0x0000040000057882 */ /* 0x000fe20000000000 */
[----:B------:R-:W-:Y:S01]  /*27a0*/  BSSY.RECONVERGENT B0, `(.L_x_295) ;  /* 0x0000023000007945 */ /* 0x000fe20003800200 */
[----:B------:R-:W-:-:S04]  /*27b0*/  UIADD3 UR5, UPT, UPT, UR5, 0x2880, URZ ;  /* 0x0000288005057890 */ /* 0x000fc8000fffe0ff */
[----:B-----5:R-:W-:-:S12]  /*27c0*/  ULEA UR5, UR10, UR5, 0x18 ;  /* 0x000000050a057291 */ /* 0x020fd8000f8ec0ff */
.L_x_296:
[----:B0-----:R-:W0:Y:S01]  /*27d0*/  LDC R17, c[0x0][0x360] ;  /* 0x0000d800ff117b82 */ /* 0x001e220000000800 */
[----:B------:R-:W-:Y:S01]  /*27e0*/  LEA R56, R66, UR5, 0x2 ;  /* 0x0000000542387c11 */ /* 0x000fe2000f8e10ff */
[C-C-:B------:R-:W-:Y:S02]  /*27f0*/  IMAD.IADD R60, R45.reuse, 0x1, R66.reuse ;  /* 0x000000012d3c7824 */ /* 0x140fe400078e0242 */
[----:B------:R-:W-:Y:S02]  /*2800*/  IMAD.U32 R65, RZ, RZ, UR4 ;  /* 0x00000004ff417e24 */ /* 0x000fe4000f8e00ff */
[----:B------:R-:W-:Y:S01]  /*2810*/  IMAD.U32 R63, RZ, RZ, UR4 ;  /* 0x00000004ff3f7e24 */ /* 0x000fe2000f8e00ff */
[----:B------:R-:W-:Y:S01]  /*2820*/  IADD3 R62, PT, PT, R45, R60, RZ ;  /* 0x0000003c2d3e7210 */ /* 0x000fe20007ffe0ff */
[----:B------:R-:W5:Y:S01]  /*2830*/  LDC.64 R46, c[0x0][0x3a0] ;  /* 0x0000e800ff2e7b82 */ /* 0x000f620000000a00 */
[----:B------:R-:W-:Y:S02]  /*2840*/  IMAD R65, R65, 0x1000, R66 ;  /* 0x0000100041417824 */ /* 0x000fe400078e0242 */
[----:B------:R-:W-:Y:S01]  /*2850*/  IMAD.U32 R61, RZ, RZ, UR4 ;  /* 0x00000004ff3d7e24 */ /* 0x000fe2000f8e00ff */
[----:B------:R-:W-:Y:S01]  /*2860*/  IADD3 R66, PT, PT, R45, R62, RZ ;  /* 0x0000003e2d427210 */ /* 0x000fe20007ffe0ff */
[----:B------:R-:W-:-:S02]  /*2870*/  IMAD.U32 R67, RZ, RZ, UR4 ;  /* 0x00000004ff437e24 */ /* 0x000fc4000f8e00ff */
[----:B------:R-:W-:Y:S02]  /*2880*/  IMAD R63, R63, 0x1000, R60 ;  /* 0x000010003f3f7824 */ /* 0x000fe400078e023c */
[----:B------:R-:W-:Y:S02]  /*2890*/  IMAD R61, R61, 0x1000, R62 ;  /* 0x000010003d3d7824 */ /* 0x000fe400078e023e */
[----:B------:R-:W-:Y:S01]  /*28a0*/  IMAD R67, R67, 0x1000, R66 ;  /* 0x0000100043437824 */ /* 0x000fe200078e0242 */
[----:B------:R-:W-:Y:S01]  /*28b0*/  IADD3 R66, PT, PT, R45, R66, RZ ;  /* 0x000000422d427210 */ /* 0x000fe20007ffe0ff */
[----:B0-----:R-:W-:-:S03]  /*28c0*/  IMAD R52, R17, 0x10, R56 ;  /* 0x0000001011347824 */ /* 0x001fc600078e0238 */
[----:B------:R-:W-:Y:S01]  /*28d0*/  ISETP.GE.U32.AND P0, PT, R66, 0x1000, PT ;  /* 0x000010004200780c */ /* 0x000fe20003f06070 */
[----:B------:R-:W0:Y:S01]  /*28e0*/  LDS.128 R56, [R56] ;  /* 0x0000000038387984 */ /* 0x000e220000000c00 */
[----:B------:R-:W-:-:S03]  /*28f0*/  IMAD R48, R17, 0x10, R52 ;  /* 0x0000001011307824 */ /* 0x000fc600078e0234 */
[----:B-1----:R-:W1:Y:S01]  /*2900*/  LDS.128 R52, [R52] ;  /* 0x0000000034347984 */ /* 0x002e620000000c00 */
[--C-:B-----5:R-:W-:Y:S01]  /*2910*/  IMAD.WIDE R64, R65, 0x4, R46.reuse ;  /* 0x0000000441407825 */ /* 0x120fe200078e022e */
[----:B------:R-:W-:Y:S02]  /*2920*/  LEA R16, R17, R48, 0x4 ;  /* 0x0000003011107211 */ /* 0x000fe400078e20ff */
[----:B------:R-:W5:Y:S01]  /*2930*/  LDS.128 R48, [R48] ;  /* 0x0000000030307984 */ /* 0x000f620000000c00 */
[----:B------:R-:W-:-:S03]  /*2940*/  IMAD.WIDE R62, R63, 0x4, R46 ;  /* 0x000000043f3e7825 */ /* 0x000fc600078e022e */
[----:B------:R-:W2:Y:S01]  /*2950*/  LDS.128 R16, [R16] ;  /* 0x0000000010107984 */ /* 0x000ea20000000c00 */
[----:B------:R-:W-:-:S04]  /*2960*/  IMAD.WIDE R60, R61, 0x4, R46 ;  /* 0x000000043d3c7825 */ /* 0x000fc800078e022e */
[----:B------:R-:W-:Y:S01]  /*2970*/  IMAD.WIDE R46, R67, 0x4, R46 ;  /* 0x00000004432e7825 */ /* 0x000fe200078e022e */
[----:B0-----:R0:W-:Y:S04]  /*2980*/  STG.E.128 desc[UR12][R64.64], R56 ;  /* 0x0000003840007986 */ /* 0x0011e8000c101d0c */
[----:B-1----:R0:W-:Y:S04]  /*2990*/  STG.E.128 desc[UR12][R62.64], R52 ;  /* 0x000000343e007986 */ /* 0x0021e8000c101d0c */
[----:B-----5:R0:W-:Y:S04]  /*29a0*/  STG.E.128 desc[UR12][R60.64], R48 ;  /* 0x000000303c007986 */ /* 0x0201e8000c101d0c */
[----:B--2---:R0:W-:Y:S01]  /*29b0*/  STG.E.128 desc[UR12][R46.64], R16 ;  /* 0x000000102e007986 */ /* 0x0041e2000c101d0c */
[----:B------:R-:W-:Y:S05]  /*29c0*/  @!P0 BRA `(.L_x_296) ;  /* 0xfffffffc00808947 */ /* 0x000fea000383ffff */
[----:B------:R-:W-:Y:S05]  /*29d0*/  BSYNC.RECONVERGENT B0 ;  /* 0x0000000000007941 */ /* 0x000fea0003800200 */
.L_x_295:
[----:B------:R-:W1:Y:S02]  /*29e0*/  LDCU UR5, c[0x0][0x374] ;  /* 0x00006e80ff0577ac */ /* 0x000e640008000800 */
[----:B-1----:R-:W-:Y:S02]  /*29f0*/  UIADD3 UR4, UPT, UPT, UR5, UR4, URZ ;  /* 0x0000000405047290 */ /* 0x002fe4000fffe0ff */
[----:B------:R-:W-:-:S04]  /*2a00*/  USHF.L.U32 UR5, UR5, 0x2, URZ ;  /* 0x0000000205057899 */ /* 0x000fc800080006ff */
[----:B------:R-:W-:-:S09]  /*2a10*/  UISETP.GE.U32.AND UP0, UPT, UR4, UR5, UPT ;  /* 0x000000050400728c */ /* 0x000fd2000bf06070 */
[----:B------:R-:W-:Y:S05]  /*2a20*/  BRA.U !UP0, `(.L_x_297) ;  /* 0xffffffe108c07547 */ /* 0x000fea000b83ffff */
[----:B------:R-:W-:Y:S05]  /*2a30*/  EXIT ;  /* 0x000000000000794d */ /* 0x000fea0003800000 */
.L_x_258:
[----:B------:R-:W-:Y:S02]  /*2a40*/  IMAD.MOV.U32 R67, RZ, RZ, 0x1f ;  /* 0x0000001fff437424 */ /* 0x000fe400078e00ff */
[----:B------:R-:W-:Y:S02]  /*2a50*/  IMAD.MOV.U32 R66, RZ, RZ, R25 ;  /* 0x000000ffff427224 */ /* 0x000fe400078e0019 */
[----:B------:R-:W-:-:S07]  /*2a60*/  IMAD.MOV.U32 R68, RZ, RZ, -0x1 ;  /* 0xffffffffff447424 */ /* 0x000fce00078e00ff */
[----:B01----:R-:W-:Y:S05]  /*2a70*/  WARPSYNC.COLLECTIVE R68, `(.L_x_298) ;  /* 0x0000000044087348 */ /* 0x003fea0003c00000 */
[----:B------:R2:W3:Y:S02]  /*2a80*/  SHFL.IDX P3, R67, R69, R66, R67 ;  /* 0x0000004245437389 */ /* 0x0004e40000060043 */
[----:B0123--:R-:W-:Y:S05]  /*2a90*/  ENDCOLLECTIVE ;  /* 0x000000000000791b */ /* 0x00ffea0003800000 */
.L_x_298:
[----:B------:R-:W-:Y:S01]  /*2aa0*/  MOV R16, R67 ;  /* 0x0000004300107202 */ /* 0x000fe20000000f00 */
[----:B------:R-:W-:Y:S06]  /*2ab0*/  BRA `(.L_x_299) ;  /* 0xffffffec00a87947 */ /* 0x000fec000383ffff */
.L_x_260:
[----:B------:R-:W-:Y:S01]  /*2ac0*/  BSSY B1, `(.L_x_300) ;  /* 0x0000007000017945 */ /* 0x000fe20003800000 */
[----:B------:R-:W-:Y:S02]  /*2ad0*/  IMAD.MOV.U32 R66, RZ, RZ, R40 ;  /* 0x000000ffff427224 */ /* 0x000fe400078e0028 */
[----:B------:R-:W-:Y:S02]  /*2ae0*/  IMAD.MOV.U32 R67, RZ, RZ, 0x1f ;  /* 0x0000001fff437424 */ /* 0x000fe400078e00ff */
[----:B------:R-:W-:-:S07]  /*2af0*/  IMAD.MOV.U32 R68, RZ, RZ, -0x1 ;  /* 0xffffffffff447424 */ /* 0x000fce00078e00ff */
[----:B012---:R-:W-:Y:S05]  /*2b00*/  WARPSYNC.COLLECTIVE R68, `(.L_x_301) ;  /* 0x0000000044087348 */ /* 0x007fea0003c00000 */
[----:B------:R3:W4:Y:S02]  /*2b10*/  SHFL.IDX P3, R67, R69, R66, R67 ;  /* 0x0000004245437389 */ /* 0x0007240000060043 */
[----:B01234-:R-:W-:Y:S05]  /*2b20*/  ENDCOLLECTIVE ;  /* 0x000000000000791b */ /* 0x01ffea0003800000 */
.L_x_301:
[----:B------:R-:W-:Y:S05]  /*2b30*/  BSYNC B1 ;  /* 0x0000000000017941 */ /* 0x000fea0003800000 */
.L_x_300:
[----:B------:R-:W-:Y:S05]  /*2b40*/  BRA `(.L_x_302) ;  /* 0xffffffec009c7947 */ /* 0x000fea000383ffff */
.L_x_262:
[----:B------:R-:W-:Y:S01]  /*2b50*/  BSSY B1, `(.L_x_303) ;  /* 0x0000007000017945 */ /* 0x000fe20003800000 */
[----:B------:R-:W-:Y:S01]  /*2b60*/  MOV R66, R39 ;  /* 0x0000002700427202 */ /* 0x000fe20000000f00 */
[----:B------:R-:W-:Y:S02]  /*2b70*/  IMAD.MOV.U32 R67, RZ, RZ, 0x1f ;  /* 0x0000001fff437424 */ /* 0x000fe400078e00ff */
[----:B------:R-:W-:-:S07]  /*2b80*/  IMAD.MOV.U32 R68, RZ, RZ, -0x1 ;  /* 0xffffffffff447424 */ /* 0x000fce00078e00ff */
[----:B0123--:R-:W-:Y:S05]  /*2b90*/  WARPSYNC.COLLECTIVE R68, `(.L_x_304) ;  /* 0x0000000044087348 */ /* 0x00ffea0003c00000 */
[----:B------:R4:W0:Y:S02]  /*2ba0*/  SHFL.IDX P3, R67, R69, R66, R67 ;  /* 0x0000004245437389 */ /* 0x0008240000060043 */
[----:B01234-:R-:W-:Y:S05]  /*2bb0*/  ENDCOLLECTIVE ;  /* 0x000000000000791b */ /* 0x01ffea0003800000 */
.L_x_304:
[----:B------:R-:W-:Y:S05]  /*2bc0*/  BSYNC B1 ;  /* 0x0000000000017941 */ /* 0x000fea0003800000 */
.L_x_303:
[----:B------:R-:W-:Y:S05]  /*2bd0*/  BRA `(.L_x_305) ;  /* 0xffffffec00907947 */ /* 0x000fea000383ffff */
.L_x_264:
[----:B------:R-:W-:Y:S01]  /*2be0*/  HFMA2 R67, -RZ, RZ, 0, 1.847743988037109375e-06 ;  /* 0x0000001fff437431 */ /* 0x000fe200000001ff */
[----:B------:R-:W-:Y:S01]  /*2bf0*/  BSSY B1, `(.L_x_306) ;  /* 0x0000006000017945 */ /* 0x000fe20003800000 */
[----:B------:R-:W-:Y:S02]  /*2c00*/  IMAD.MOV.U32 R66, RZ, RZ, R38 ;  /* 0x000000ffff427224 */ /* 0x000fe400078e0026 */
[----:B------:R-:W-:-:S07]  /*2c10*/  IMAD.MOV.U32 R68, RZ, RZ, -0x1 ;  /* 0xffffffffff447424 */ /* 0x000fce00078e00ff */
[----:B01234-:R-:W-:Y:S05]  /*2c20*/  WARPSYNC.COLLECTIVE R68, `(.L_x_307) ;  /* 0x0000000044087348 */ /* 0x01ffea0003c00000 */
[----:B------:R0:W0:Y:S02]  /*2c30*/  SHFL.IDX P3, R67, R69, R66, R67 ;  /* 0x0000004245437389 */ /* 0x0000240000060043 */
[----:B01234-:R-:W-:Y:S05]  /*2c40*/  ENDCOLLECTIVE ;  /* 0x000000000000791b */ /* 0x01ffea0003800000 */
.L_x_307:
[----:B------:R-:W-:Y:S05]  /*2c50*/  BSYNC B1 ;  /* 0x0000000000017941 */ /* 0x000fea0003800000 */
.L_x_306:
[----:B------:R-:W-:Y:S05]  /*2c60*/  BRA `(.L_x_308) ;  /* 0xffffffec00847947 */ /* 0x000fea000383ffff */
.L_x_266:
[----:B------:R-:W-:Y:S01]  /*2c70*/  BSSY B1, `(.L_x_309) ;  /* 0x0000007000017945 */ /* 0x000fe20003800000 */
[----:B------:R-:W-:Y:S01]  /*2c80*/  IMAD.MOV.U32 R66, RZ, RZ, R37 ;  /* 0x000000ffff427224 */ /* 0x000fe200078e0025 */
[----:B------:R-:W-:Y:S01]  /*2c90*/  MOV R68, 0xffffffff ;  /* 0xffffffff00447802 */ /* 0x000fe20000000f00 */
[----:B------:R-:W-:-:S07]  /*2ca0*/  IMAD.MOV.U32 R67, RZ, RZ, 0x1f ;  /* 0x0000001fff437424 */ /* 0x000fce00078e00ff */
[----:B01234-:R-:W-:Y:S05]  /*2cb0*/  WARPSYNC.COLLECTIVE R68, `(.L_x_310) ;  /* 0x0000000044087348 */ /* 0x01ffea0003c00000 */
[----:B------:R0:W0:Y:S02]  /*2cc0*/  SHFL.IDX P3, R67, R69, R66, R67 ;  /* 0x0000004245437389 */ /* 0x0000240000060043 */
[----:B01234-:R-:W-:Y:S05]  /*2cd0*/  ENDCOLLECTIVE ;  /* 0x000000000000791b */ /* 0x01ffea0003800000 */
.L_x_310:
[----:B------:R-:W-:Y:S05]  /*2ce0*/  BSYNC B1 ;  /* 0x0000000000017941 */ /* 0x000fea0003800000 */
.L_x_309:
[----:B------:R-:W-:Y:S05]  /*2cf0*/  BRA `(.L_x_311) ;  /* 0xffffffec00787947 */ /* 0x000fea000383ffff */
.L_x_268:
[----:B------:R-:W-:Y:S01]  /*2d00*/  BSSY B1, `(.L_x_312) ;  /* 0x0000007000017945 */ /* 0x000fe20003800000 */
[----:B------:R-:W-:Y:S02]  /*2d10*/  IMAD.MOV.U32 R66, RZ, RZ, R36 ;  /* 0x000000ffff427224 */ /* 0x000fe400078e0024 */
[----:B------:R-:W-:Y:S02]  /*2d20*/  IMAD.MOV.U32 R67, RZ, RZ, 0x1f ;  /* 0x0000001fff437424 */ /* 0x000fe400078e00ff */
[----:B------:R-:W-:-:S07]  /*2d30*/  IMAD.MOV.U32 R68, RZ, RZ, -0x1 ;  /* 0xffffffffff447424 */ /* 0x000fce00078e00ff */
[----:B01234-:R-:W-:Y:S05]  /*2d40*/  WARPSYNC.COLLECTIVE R68, `(.L_x_313) ;  /* 0x0000000044087348 */ /* 0x01ffea0003c00000 */
[----:B------:R0:W0:Y:S02]  /*2d50*/  SHFL.IDX P3, R67, R69, R66, R67 ;  /* 0x0000004245437389 */ /* 0x0000240000060043 */
[----:B01234-:R-:W-:Y:S05]  /*2d60*/  ENDCOLLECTIVE ;  /* 0x000000000000791b */ /* 0x01ffea0003800000 */
.L_x_313:
[----:B------:R-:W-:Y:S05]  /*2d70*/  BSYNC B1 ;  /* 0x0000000000017941 */ /* 0x000fea0003800000 */
.L_x_312:
[----:B------:R-:W-:Y:S05]  /*2d80*/  BRA `(.L_x_314) ;  /* 0xffffffec006c7947 */ /* 0x000fea000383ffff */
.L_x_270:
[----:B------:R-:W-:Y:S01]  /*2d90*/  BSSY B1, `(.L_x_315) ;  /* 0x0000007000017945 */ /* 0x000fe20003800000 */
[----:B------:R-:W-:Y:S01]  /*2da0*/  MOV R66, R35 ;  /* 0x0000002300427202 */ /* 0x000fe20000000f00 */
[----:B------:R-:W-:Y:S02]  /*2db0*/  IMAD.MOV.U32 R67, RZ, RZ, 0x1f ;  /* 0x0000001fff437424 */ /* 0x000fe400078e00ff */
[----:B------:R-:W-:-:S07]  /*2dc0*/  IMAD.MOV.U32 R68, RZ, RZ, -0x1 ;  /* 0xffffffffff447424 */ /* 0x000fce00078e00ff */
[----:B01234-:R-:W-:Y:S05]  /*2dd0*/  WARPSYNC.COLLECTIVE R68, `(.L_x_316) ;  /* 0x0000000044087348 */ /* 0x01ffea0003c00000 */
[----:B------:R0:W0:Y:S02]  /*2de0*/  SHFL.IDX P3, R67, R69, R66, R67 ;  /* 0x0000004245437389 */ /* 0x0000240000060043 */
[----:B01234-:R-:W-:Y:S05]  /*2df0*/  ENDCOLLECTIVE ;  /* 0x000000000000791b */ /* 0x01ffea0003800000 */
.L_x_316:
[----:B------:R-:W-:Y:S05]  /*2e00*/  BSYNC B1 ;  /* 0x0000000000017941 */ /* 0x000fea0003800000 */
.L_x_315:
[----:B------:R-:W-:Y:S05]  /*2e10*/  BRA `(.L_x_317) ;  /* 0xffffffec00607947 */ /* 0x000fea000383ffff */
.L_x_272:
[----:B------:R-:W-:Y:S01]  /*2e20*/  HFMA2 R67, -RZ, RZ, 0, 1.847743988037109375e-06 ;  /* 0x0000001fff437431 */ /* 0x000fe200000001ff */
[----:B------:R-:W-:Y:S01]  /*2e30*/  BSSY B1, `(.L_x_318) ;  /* 0x0000006000017945 */ /* 0x000fe20003800000 */
[----:B------:R-:W-:Y:S02]  /*2e40*/  IMAD.MOV.U32 R66, RZ, RZ, R34 ;  /* 0x000000ffff427224 */ /* 0x000fe400078e0022 */
[----:B------:R-:W-:-:S07]  /*2e50*/  IMAD.MOV.U32 R68, RZ, RZ, -0x1 ;  /* 0xffffffffff447424 */ /* 0x000fce00078e00ff */
[----:B01234-:R-:W-:Y:S05]  /*2e60*/  WARPSYNC.COLLECTIVE R68, `(.L_x_319) ;  /* 0x0000000044087348 */ /* 0x01ffea0003c00000 */
[----:B------:R0:W0:Y:S02]  /*2e70*/  SHFL.IDX P3, R67, R69, R66, R67 ;  /* 0x0000004245437389 */ /* 0x0000240000060043 */
[----:B01234-:R-:W-:Y:S05]  /*2e80*/  ENDCOLLECTIVE ;  /* 0x000000000000791b */ /* 0x01ffea0003800000 */
.L_x_319:
[----:B------:R-:W-:Y:S05]  /*2e90*/  BSYNC B1 ;  /* 0x0000000000017941 */ /* 0x000fea0003800000 */
.L_x_318:
[----:B------:R-:W-:Y:S05]  /*2ea0*/  BRA `(.L_x_320) ;  /* 0xffffffec00547947 */ /* 0x000fea000383ffff */
.L_x_274:
[----:B------:R-:W-:Y:S01]  /*2eb0*/  BSSY B1, `(.L_x_321) ;  /* 0x0000007000017945 */ /* 0x000fe20003800000 */
[----:B------:R-:W-:Y:S01]  /*2ec0*/  IMAD.MOV.U32 R66, RZ, RZ, R33 ;  /* 0x000000ffff427224 */ /* 0x000fe200078e0021 */
[----:B------:R-:W-:Y:S01]  /*2ed0*/  MOV R68, 0xffffffff ;  /* 0xffffffff00447802 */ /* 0x000fe20000000f00 */
[----:B------:R-:W-:-:S07]  /*2ee0*/  IMAD.MOV.U32 R67, RZ, RZ, 0x1f ;  /* 0x0000001fff437424 */ /* 0x000fce00078e00ff */
[----:B01234-:R-:W-:Y:S05]  /*2ef0*/  WARPSYNC.COLLECTIVE R68, `(.L_x_322) ;  /* 0x0000000044087348 */ /* 0x01ffea0003c00000 */
[----:B------:R0:W0:Y:S02]  /*2f00*/  SHFL.IDX P3, R67, R69, R66, R67 ;  /* 0x0000004245437389 */ /* 0x0000240000060043 */
[----:B01234-:R-:W-:Y:S05]  /*2f10*/  ENDCOLLECTIVE ;  /* 0x000000000000791b */ /* 0x01ffea0003800000 */
.L_x_322:
[----:B------:R-:W-:Y:S05]  /*2f20*/  BSYNC B1 ;  /* 0x0000000000017941 */ /* 0x000fea0003800000 */
.L_x_321:
[----:B------:R-:W-:Y:S05]  /*2f30*/  BRA `(.L_x_323) ;  /* 0xffffffec00487947 */ /* 0x000fea000383ffff */
.L_x_276:
[----:B------:R-:W-:Y:S01]  /*2f40*/  BSSY B1, `(.L_x_324) ;  /* 0x0000007000017945 */ /* 0x000fe20003800000 */
[----:B------:R-:W-:Y:S02]  /*2f50*/  IMAD.MOV.U32 R66, RZ, RZ, R32 ;  /* 0x000000ffff427224 */ /* 0x000fe400078e0020 */
[----:B------:R-:W-:Y:S02]  /*2f60*/  IMAD.MOV.U32 R67, RZ, RZ, 0x1f ;  /* 0x0000001fff437424 */ /* 0x000fe400078e00ff */
[----:B------:R-:W-:-:S07]  /*2f70*/  IMAD.MOV.U32 R68, RZ, RZ, -0x1 ;  /* 0xffffffffff447424 */ /* 0x000fce00078e00ff */
[----:B01234-:R-:W-:Y:S05]  /*2f80*/  WARPSYNC.COLLECTIVE R68, `(.L_x_325) ;  /* 0x0000000044087348 */ /* 0x01ffea0003c00000 */
[----:B------:R0:W0:Y:S02]  /*2f90*/  SHFL.IDX P3, R67, R69, R66, R67 ;  /* 0x0000004245437389 */ /* 0x0000240000060043 */
[----:B01234-:R-:W-:Y:S05]  /*2fa0*/  ENDCOLLECTIVE ;  /* 0x000000000000791b */ /* 0x01ffea0003800000 */
.L_x_325:
[----:B------:R-:W-:Y:S05]  /*2fb0*/  BSYNC B1 ;  /* 0x0000000000017941 */ /* 0x000fea0003800000 */
.L_x_324:
[----:B------:R-:W-:Y:S05]  /*2fc0*/  BRA `(.L_x_326) ;  /* 0xffffffec003c7947 */ /* 0x000fea000383ffff */
.L_x_278:
[----:B------:R-:W-:Y:S01]  /*2fd0*/  BSSY B1, `(.L_x_327) ;  /* 0x0000007000017945 */ /* 0x000fe20003800000 */
[----:B------:R-:W-:Y:S01]  /*2fe0*/  MOV R66, R31 ;  /* 0x0000001f00427202 */ /* 0x000fe20000000f00 */
[----:B------:R-:W-:Y:S02]  /*2ff0*/  IMAD.MOV.U32 R67, RZ, RZ, 0x1f ;  /* 0x0000001fff437424 */ /* 0x000fe400078e00ff */
[----:B------:R-:W-:-:S07]  /*3000*/  IMAD.MOV.U32 R68, RZ, RZ, -0x1 ;  /* 0xffffffffff447424 */ /* 0x000fce00078e00ff */
[----:B01234-:R-:W-:Y:S05]  /*3010*/  WARPSYNC.COLLECTIVE R68, `(.L_x_328) ;  /* 0x0000000044087348 */ /* 0x01ffea0003c00000 */
[----:B------:R0:W0:Y:S02]  /*3020*/  SHFL.IDX P3, R67, R69, R66, R67 ;  /* 0x0000004245437389 */ /* 0x0000240000060043 */
[----:B01234-:R-:W-:Y:S05]  /*3030*/  ENDCOLLECTIVE ;  /* 0x000000000000791b */ /* 0x01ffea0003800000 */
.L_x_328:
[----:B------:R-:W-:Y:S05]  /*3040*/  BSYNC B1 ;  /* 0x0000000000017941 */ /* 0x000fea0003800000 */
.L_x_327:
[----:B------:R-:W-:Y:S05]  /*3050*/  BRA `(.L_x_329) ;  /* 0xffffffec00307947 */ /* 0x000fea000383ffff */
.L_x_280:
[----:B------:R-:W-:Y:S01]  /*3060*/  HFMA2 R67, -RZ, RZ, 0, 1.847743988037109375e-06 ;  /* 0x0000001fff437431 */ /* 0x000fe200000001ff */
[----:B------:R-:W-:Y:S01]  /*3070*/  BSSY B1, `(.L_x_330) ;  /* 0x0000006000017945 */ /* 0x000fe20003800000 */
[----:B------:R-:W-:Y:S02]  /*3080*/  IMAD.MOV.U32 R66, RZ, RZ, R30 ;  /* 0x000000ffff427224 */ /* 0x000fe400078e001e */
[----:B------:R-:W-:-:S07]  /*3090*/  IMAD.MOV.U32 R68, RZ, RZ, -0x1 ;  /* 0xffffffffff447424 */ /* 0x000fce00078e00ff */
[----:B01234-:R-:W-:Y:S05]  /*30a0*/  WARPSYNC.COLLECTIVE R68, `(.L_x_331) ;  /* 0x0000000044087348 */ /* 0x01ffea0003c00000 */
[----:B------:R0:W0:Y:S02]  /*30b0*/  SHFL.IDX P3, R67, R69, R66, R67 ;  /* 0x0000004245437389 */ /* 0x0000240000060043 */
[----:B01234-:R-:W-:Y:S05]  /*30c0*/  ENDCOLLECTIVE ;  /* 0x000000000000791b */ /* 0x01ffea0003800000 */
.L_x_331:
[----:B------:R-:W-:Y:S05]  /*30d0*/  BSYNC B1 ;  /* 0x0000000000017941 */ /* 0x000fea0003800000 */
.L_x_330:
[----:B------:R-:W-:Y:S05]  /*30e0*/  BRA `(.L_x_332) ;  /* 0xffffffec00247947 */ /* 0x000fea000383ffff */
.L_x_282:
[----:B------:R-:W-:Y:S01]  /*30f0*/  BSSY B1, `(.L_x_333) ;  /* 0x0000007000017945 */ /* 0x000fe20003800000 */
[----:B------:R-:W-:Y:S01]  /*3100*/  IMAD.MOV.U32 R66, RZ, RZ, R29 ;  /* 0x000000ffff427224 */ /* 0x000fe200078e001d */
[----:B------:R-:W-:Y:S01]  /*3110*/  MOV R68, 0xffffffff ;  /* 0xffffffff00447802 */ /* 0x000fe20000000f00 */
[----:B------:R-:W-:-:S07]  /*3120*/  IMAD.MOV.U32 R67, RZ, RZ, 0x1f ;  /* 0x0000001fff437424 */ /* 0x000fce00078e00ff */
[----:B01234-:R-:W-:Y:S05]  /*3130*/  WARPSYNC.COLLECTIVE R68, `(.L_x_334) ;  /* 0x0000000044087348 */ /* 0x01ffea0003c00000 */
[----:B------:R0:W0:Y:S02]  /*3140*/  SHFL.IDX P3, R67, R69, R66, R67 ;  /* 0x0000004245437389 */ /* 0x0000240000060043 */
[----:B01234-:R-:W-:Y:S05]  /*3150*/  ENDCOLLECTIVE ;  /* 0x000000000000791b */ /* 0x01ffea0003800000 */
.L_x_334:
[----:B------:R-:W-:Y:S05]  /*3160*/  BSYNC B1 ;  /* 0x0000000000017941 */ /* 0x000fea0003800000 */
.L_x_333:
[----:B------:R-:W-:Y:S05]  /*3170*/  BRA `(.L_x_335) ;  /* 0xffffffec00187947 */ /* 0x000fea000383ffff */
.L_x_284:
[----:B------:R-:W-:Y:S01]  /*3180*/  BSSY B1, `(.L_x_336) ;  /* 0x0000007000017945 */ /* 0x000fe20003800000 */
[----:B------:R-:W-:Y:S02]  /*3190*/  IMAD.MOV.U32 R66, RZ, RZ, R28 ;  /* 0x000000ffff427224 */ /* 0x000fe400078e001c */
[----:B------:R-:W-:Y:S02]  /*31a0*/  IMAD.MOV.U32 R67, RZ, RZ, 0x1f ;  /* 0x0000001fff437424 */ /* 0x000fe400078e00ff */
[----:B------:R-:W-:-:S07]  /*31b0*/  IMAD.MOV.U32 R68, RZ, RZ, -0x1 ;  /* 0xffffffffff447424 */ /* 0x000fce00078e00ff */
[----:B01234-:R-:W-:Y:S05]  /*31c0*/  WARPSYNC.COLLECTIVE R68, `(.L_x_337) ;  /* 0x0000000044087348 */ /* 0x01ffea0003c00000 */
[----:B------:R0:W0:Y:S02]  /*31d0*/  SHFL.IDX P3, R67, R69, R66, R67 ;  /* 0x0000004245437389 */ /* 0x0000240000060043 */
[----:B01234-:R-:W-:Y:S05]  /*31e0*/  ENDCOLLECTIVE ;  /* 0x000000000000791b */ /* 0x01ffea0003800000 */
.L_x_337:
[----:B------:R-:W-:Y:S05]  /*31f0*/  BSYNC B1 ;  /* 0x0000000000017941 */ /* 0x000fea0003800000 */
.L_x_336:
[----:B------:R-:W-:Y:S05]  /*3200*/  BRA `(.L_x_338) ;  /* 0xffffffec000c7947 */ /* 0x000fea000383ffff */
.L_x_286:
[----:B------:R-:W-:Y:S01]  /*3210*/  BSSY B1, `(.L_x_339) ;  /* 0x0000007000017945 */ /* 0x000fe20003800000 */
[----:B------:R-:W-:Y:S01]  /*3220*/  MOV R66, R27 ;  /* 0x0000001b00427202 */ /* 0x000fe20000000f00 */
[----:B------:R-:W-:Y:S02]  /*3230*/  IMAD.MOV.U32 R67, RZ, RZ, 0x1f ;  /* 0x0000001fff437424 */ /* 0x000fe400078e00ff */
[----:B------:R-:W-:-:S07]  /*3240*/  IMAD.MOV.U32 R68, RZ, RZ, -0x1 ;  /* 0xffffffffff447424 */ /* 0x000fce00078e00ff */
[----:B01234-:R-:W-:Y:S05]  /*3250*/  WARPSYNC.COLLECTIVE R68, `(.L_x_340) ;  /* 0x0000000044087348 */ /* 0x01ffea0003c00000 */
[----:B------:R0:W0:Y:S02]  /*3260*/  SHFL.IDX P3, R67, R69, R66, R67 ;  /* 0x0000004245437389 */ /* 0x0000240000060043 */
[----:B01234-:R-:W-:Y:S05]  /*3270*/  ENDCOLLECTIVE ;  /* 0x000000000000791b */ /* 0x01ffea0003800000 */
.L_x_340:
[----:B------:R-:W-:Y:S05]  /*3280*/  BSYNC B1 ;  /* 0x0000000000017941 */ /* 0x000fea0003800000 */
.L_x_339:
[----:B------:R-:W-:Y:S05]  /*3290*/  BRA `(.L_x_341) ;  /* 0xffffffec00007947 */ /* 0x000fea000383ffff */
.L_x_288:
[----:B------:R-:W-:Y:S01]  /*32a0*/  HFMA2 R67, -RZ, RZ, 0, 1.847743988037109375e-06 ;  /* 0x0000001fff437431 */ /* 0x000fe200000001ff */
[----:B------:R-:W-:Y:S01]  /*32b0*/  BSSY B1, `(.L_x_342) ;  /* 0x0000006000017945 */ /* 0x000fe20003800000 */
[----:B------:R-:W-:Y:S02]  /*32c0*/  IMAD.MOV.U32 R66, RZ, RZ, R26 ;  /* 0x000000ffff427224 */ /* 0x000fe400078e001a */
[----:B------:R-:W-:-:S07]  /*32d0*/  IMAD.MOV.U32 R68, RZ, RZ, -0x1 ;  /* 0xffffffffff447424 */ /* 0x000fce00078e00ff */
[----:B01234-:R-:W-:Y:S05]  /*32e0*/  WARPSYNC.COLLECTIVE R68, `(.L_x_343) ;  /* 0x0000000044087348 */ /* 0x01ffea0003c00000 */
[----:B------:R0:W0:Y:S02]  /*32f0*/  SHFL.IDX P3, R67, R69, R66, R67 ;  /* 0x0000004245437389 */ /* 0x0000240000060043 */
[----:B01234-:R-:W-:Y:S05]  /*3300*/  ENDCOLLECTIVE ;  /* 0x000000000000791b */ /* 0x01ffea0003800000 */
.L_x_343:
[----:B------:R-:W-:Y:S05]  /*3310*/  BSYNC B1 ;  /* 0x0000000000017941 */ /* 0x000fea0003800000 */
.L_x_342:
[----:B------:R-:W-:Y:S05]  /*3320*/  BRA `(.L_x_344) ;  /* 0xffffffe800f47947 */ /* 0x000fea000383ffff */
        .weak           $__internal_7_$__cuda_sm20_div_s16
        .type           $__internal_7_$__cuda_sm20_div_s16,@function
        .size           $__internal_7_$__cuda_sm20_div_s16,($__internal_8_$__cuda_sm20_div_u16 - $__internal_7_$__cuda_sm20_div_s16)
$__internal_7_$__cuda_sm20_div_s16:
[----:B------:R-:W-:Y:S01]  /*3330*/  IMAD.U32 R16, RZ, RZ, UR9 ;  /* 0x00000009ff107e24 */ /* 0x000fe2000f8e00ff */
[----:B------:R-:W-:Y:S01]  /*3340*/  ULOP3.LUT UR6, UR9, 0x80, URZ, 0x3c, !UPT ;  /* 0x0000008009067892 */ /* 0x000fe2000f8e3cff */
[----:B------:R-:W-:Y:S01]  /*3350*/  IMAD.MOV.U32 R17, RZ, RZ, 0x4b800000 ;  /* 0x4b800000ff117424 */ /* 0x000fe200078e00ff */
[----:B------:R-:W-:Y:S02]  /*3360*/  UISETP.NE.AND UP0, UPT, UR9, URZ, UPT ;  /* 0x000000ff0900728c */ /* 0x000fe4000bf05270 */
[----:B------:R-:W-:Y:S01]  /*3370*/  IABS R46, R16 ;  /* 0x00000010002e7213 */ /* 0x000fe20000000000 */
[----:B------:R-:W-:-:S03]  /*3380*/  USHF.R.U32.HI UR6, URZ, 0x1f, UR6 ;  /* 0x0000001fff067899 */ /* 0x000fc60008011606 */
[----:B------:R-:W0:Y:S01]  /*3390*/  I2F.U16 R16, R46 ;  /* 0x0000002e00107306 */ /* 0x000e220000101000 */
[----:B------:R-:W-:Y:S01]  /*33a0*/  UIADD3 UR7, UPT, UPT, -UR6, URZ, URZ ;  /* 0x000000ff06077290 */ /* 0x000fe2000fffe1ff */
[C---:B0-----:R-:W-:Y:S02]  /*33b0*/  FSETP.GEU.AND P1, PT, |R16|.reuse, 1.175494350822287508e-38, PT ;  /* 0x008000001000780b */ /* 0x041fe40003f2e200 */
[----:B------:R-:W-:Y:S02]  /*33c0*/  FSETP.GT.AND P0, PT, |R16|, 8.50705917302346158658e+37, PT ;  /* 0x7e8000001000780b */ /* 0x000fe40003f04200 */
[----:B------:R-:W-:-:S04]  /*33d0*/  FSEL R17, R17, 1, !P1 ;  /* 0x3f80000011117808 */ /* 0x000fc80004800000 */
[----:B------:R-:W-:-:S05]  /*33e0*/  FSEL R17, R17, 0.25, !P0 ;  /* 0x3e80000011117808 */ /* 0x000fca0004000000 */
[----:B------:R-:W-:-:S04]  /*33f0*/  FMUL R45, R16, R17 ;  /* 0x00000011102d7220 */ /* 0x000fc80000400000 */
[----:B------:R-:W0:Y:S02]  /*3400*/  MUFU.RCP R16, R45 ;  /* 0x0000002d00107308 */ /* 0x000e240000001000 */
[----:B0-----:R-:W-:Y:S01]  /*3410*/  FMUL R17, R17, R16 ;  /* 0x0000001011117220 */ /* 0x001fe20000400000 */
[----:B------:R-:W-:-:S04]  /*3420*/  I2FP.F32.U32.RZ R16, 0x80 ;  /* 0x0000008000107845 */ /* 0x000fc8000020d000 */
[----:B------:R-:W-:-:S05]  /*3430*/  IADD3 R17, PT, PT, R17, 0x2, RZ ;  /* 0x0000000211117810 */ /* 0x000fca0007ffe0ff */
[----:B------:R-:W-:Y:S01]  /*3440*/  FMUL.RZ R46, R16, R17 ;  /* 0x00000011102e7220 */ /* 0x000fe2000040c000 */
[----:B------:R-:W-:Y:S02]  /*3450*/  IMAD.MOV.U32 R16, RZ, RZ, R47 ;  /* 0x000000ffff107224 */ /* 0x000fe400078e002f */
[----:B------:R-:W-:-:S03]  /*3460*/  IMAD.MOV.U32 R17, RZ, RZ, 0x0 ;  /* 0x00000000ff117424 */ /* 0x000fc600078e00ff */
[----:B------:R-:W0:Y:S02]  /*3470*/  F2I.U32.TRUNC.NTZ R46, R46 ;  /* 0x0000002e002e7305 */ /* 0x000e24000020f000 */
[----:B0-----:R-:W-:-:S13]  /*3480*/  R2UR UR5, R46 ;  /* 0x000000002e0572ca */ /* 0x001fda00000e0000 */
[----:B------:R-:W-:-:S04]  /*3490*/  ULOP3.LUT UR5, UR7, 0xffff, UR5, 0x78, !UPT ;  /* 0x0000ffff07057892 */ /* 0x000fc8000f8e7805 */
[----:B------:R-:W-:-:S07]  /*34a0*/  UIADD3 UR5, UPT, UPT, UR6, UR5, URZ ;  /* 0x0000000506057290 */ /* 0x000fce000fffe0ff */
[----:B------:R-:W-:Y:S01]  /*34b0*/  @!UP0 UMOV UR5, 0xffffffff ;  /* 0xffffffff00058882 */ /* 0x000fe20000000000 */
[----:B------:R-:W-:Y:S05]  /*34c0*/  RET.REL.NODEC R16 `(_Z9cuda_gemmIiLi128ELi4ELi1ELi4096ELi64ELi64ELi64ELi1ELi0EEviiiPT_S1_S1_iii) ;  /* 0xffffffc810cc7950 */ /* 0x000fea0003c3ffff */
        .weak           $__internal_8_$__cuda_sm20_div_u16
        .type           $__internal_8_$__cuda_sm20_div_u16,@function
        .size           $__internal_8_$__cuda_sm20_div_u16,(.L_x_38511 - $__internal_8_$__cuda_sm20_div_u16)
$__internal_8_$__cuda_sm20_div_u16:
[----:B------:R-:W0:Y:S01]  /*34d0*/  I2F.U16 R2, UR7 ;  /* 0x0000000700027d06 */ /* 0x000e220008101000 */
[----:B------:R-:W-:Y:S01]  /*34e0*/  HFMA2 R3, -RZ, RZ, 15, 0 ;  /* 0x4b800000ff037431 */ /* 0x000fe200000001ff */
[----:B------:R-:W-:Y:S01]  /*34f0*/  UISETP.NE.U32.AND UP0, UPT, UR7, URZ, UPT ;  /* 0x000000ff0700728c */ /* 0x000fe2000bf05070 */
[C---:B0-----:R-:W-:Y:S02]  /*3500*/  FSETP.GEU.AND P1, PT, |R2|.reuse, 1.175494350822287508e-38, PT ;  /* 0x008000000200780b */ /* 0x041fe40003f2e200 */
[----:B------:R-:W-:Y:S02]  /*3510*/  FSETP.GT.AND P0, PT, |R2|, 8.50705917302346158658e+37, PT ;  /* 0x7e8000000200780b */ /* 0x000fe40003f04200 */
[----:B------:R-:W-:-:S04]  /*3520*/  FSEL R3, R3, 1, !P1 ;  /* 0x3f80000003037808 */ /* 0x000fc80004800000 */
[----:B------:R-:W-:Y:S02]  /*3530*/  FSEL R3, R3, 0.25, !P0 ;  /* 0x3e80000003037808 */ /* 0x000fe40004000000 */
[----:B------:R-:W-:-:S03]  /*3540*/  PLOP3.LUT P0, PT, PT, PT, UP0, 0x80, 0x8 ;  /* 0x000000000008781c */ /* 0x000fc60003f0f008 */
[----:B------:R-:W-:Y:S02]  /*3550*/  FMUL R4, R2, R3 ;  /* 0x0000000302047220 */ /* 0x000fe40000400000 */
[----:B------:R-:W-:Y:S08]  /*3560*/  I2F.U16.RZ R2, R6 ;  /* 0x0000000600027306 */ /* 0x000ff0000010d000 */
[----:B------:R-:W0:Y:S02]  /*3570*/  MUFU.RCP R4, R4 ;  /* 0x0000000400047308 */ /* 0x000e240000001000 */
[----:B0-----:R-:W-:-:S04]  /*3580*/  FMUL R3, R3, R4 ;  /* 0x0000000403037220 */ /* 0x001fc80000400000 */
[----:B------:R-:W-:-:S04]  /*3590*/  VIADD R3, R3, 0x2 ;  /* 0x0000000203037836 */ /* 0x000fc80000000000 */
[----:B------:R-:W-:Y:S01]  /*35a0*/  FMUL.RZ R5, R2, R3 ;  /* 0x0000000302057220 */ /* 0x000fe2000040c000 */
[----:B------:R-:W-:Y:S01]  /*35b0*/  MOV R2, R7 ;  /* 0x0000000700027202 */ /* 0x000fe20000000f00 */
[----:B------:R-:W-:-:S04]  /*35c0*/  IMAD.MOV.U32 R3, RZ, RZ, 0x0 ;  /* 0x00000000ff037424 */ /* 0x000fc800078e00ff */
[----:B------:R-:W0:Y:S02]  /*35d0*/  F2I.U32.TRUNC.NTZ R5, R5 ;  /* 0x0000000500057305 */ /* 0x000e24000020f000 */
[----:B0-----:R-:W-:Y:S01]  /*35e0*/  LOP3.LUT R18, R5, 0xffff, RZ, 0xc0, !PT ;  /* 0x0000ffff05127812 */ /* 0x001fe200078ec0ff */
[----:B------:R-:W-:Y:S01]  /*35f0*/  @!P0 IMAD.MOV.U32 R18, RZ, RZ, -0x1 ;  /* 0xffffffffff128424 */ /* 0x000fe200078e00ff */
[----:B------:R-:W-:Y:S06]  /*3600*/  RET.REL.NODEC R2 `(_Z9cuda_gemmIiLi128ELi4ELi1ELi4096ELi64ELi64ELi64ELi1ELi0EEviiiPT_S1_S1_iii) ;  /* 0xffffffc8027c7950 */ /* 0x000fec0003c3ffff */
.L_x_345:
        /* <DEDUP_REMOVED lines=15> */
.L_x_38511:


//--------------------- .text._Z9cuda_gemmIiLi128ELi4ELi1ELi4096ELi64ELi64ELi64ELi0ELi1EEviiiPT_S1_S1_iii --------------------------
	.section	.text._Z9cuda_gemmIiLi128ELi4ELi1ELi4096ELi64ELi64ELi64ELi0ELi1EEviiiPT_S1_S1_iii,"ax",@progbits
	.align	128
        .global         _Z9cuda_gemmIiLi128ELi4ELi1ELi4096ELi64ELi64ELi64ELi0ELi1EEviiiPT_S1_S1_iii
        .type           _Z9cuda_gemmIiLi128ELi4ELi1ELi4096ELi64ELi64ELi64ELi0ELi1EEviiiPT_S1_S1_iii,@function
        .size           _Z9cuda_gemmIiLi128ELi4ELi1ELi4096ELi64ELi64ELi64ELi0ELi1EEviiiPT_S1_S1_iii,(.L_x_38512 - _Z9cuda_gemmIiLi128ELi4ELi1ELi4096ELi64ELi64ELi64ELi0ELi1EEviiiPT_S1_S1_iii)
        .other          _Z9cuda_gemmIiLi128ELi4ELi1ELi4096ELi64ELi64ELi64ELi0ELi1EEviiiPT_S1_S1_iii,@"STO_CUDA_ENTRY STV_DEFAULT"
_Z9cuda_gemmIiLi128ELi4ELi1ELi4096ELi64ELi64ELi64ELi0ELi1EEviiiPT_S1_S1_iii:
.text._Z9cuda_gemmIiLi128ELi4ELi1ELi4096ELi64ELi64ELi64ELi0ELi1EEviiiPT_S1_S1_iii:
        /* <DEDUP_REMOVED lines=13> */
[----:B------:R-:W4:Y:S08]  /*00d0*/  S2UR UR5, SR_CTAID.X ;  /* 0x00000000000579c3 */ /* 0x000f300000002500 */
[----:B------:R-:W0:Y:S01]  /*00e0*/  S2UR UR9, SR_CTAID.Z ;  /* 0x00000000000979c3 */ /* 0x000e220000002700 */
[C---:B--2---:R-:W-:Y:S01]  /*00f0*/  IMAD.SHL.U32 R8, R2.reuse, 0x4, RZ ;  /* 0x0000000402087824 */ /* 0x044fe200078e00ff */
[----:B------:R-:W-:Y:S01]  /*0100*/  LOP3.LUT R13, R2, 0xffff, RZ, 0xc0, !PT ;  /* 0x0000ffff020d7812 */ /* 0x000fe200078ec0ff */
[C---:B0-----:R-:W-:Y:S01]  /*0110*/  IMAD.SHL.U32 R0, R3.reuse, 0x4, RZ ;  /* 0x0000000403007824 */ /* 0x041fe200078e00ff */
[C---:B------:R-:W-:Y:S01]  /*0120*/  LOP3.LUT R56, R3.reuse, 0xf, RZ, 0xc0, !PT ;  /* 0x0000000f03387812 */ /* 0x040fe200078ec0ff */
[C---:B-1----:R-:W-:Y:S01]  /*0130*/  VIADD R5, R3.reuse, UR10 ;  /* 0x0000000a03057c36 */ /* 0x042fe20008000000 */
[----:B------:R-:W-:Y:S01]  /*0140*/  SHF.R.U32.HI R58, RZ, 0x1, R3 ;  /* 0x00000001ff3a7819 */ /* 0x000fe20000011603 */
[----:B------:R-:W-:Y:S01]  /*0150*/  IMAD.SHL.U32 R17, R3, 0x10, RZ ;  /* 0x0000001003117824 */ /* 0x000fe200078e00ff */
[----:B---3--:R-:W-:Y:S01]  /*0160*/  LEA R55, R6, R9, 0x18 ;  /* 0x0000000906377211 */ /* 0x008fe200078ec0ff */
[----:B----4-:R-:W-:Y:S01]  /*0170*/  USHF.L.U32 UR8, UR5, 0xc, URZ ;  /* 0x0000000c05087899 */ /* 0x010fe200080006ff */
[----:B------:R-:W-:Y:S01]  /*0180*/  LOP3.LUT R6, R0, 0x7c, RZ, 0xc0, !PT ;  /* 0x0000007c00067812 */ /* 0x000fe200078ec0ff */
[----:B------:R-:W-:Y:S01]  /*0190*/  USHF.L.U32 UR5, UR5, 0x6, URZ ;  /* 0x0000000605057899 */ /* 0x000fe200080006ff */
[----:B------:R-:W-:Y:S01]  /*01a0*/  LOP3.LUT R5, R5, 0xfff, RZ, 0x3c, !PT ;  /* 0x00000fff05057812 */ /* 0x000fe200078e3cff */
[----:B------:R-:W-:Y:S01]  /*01b0*/  IMAD R56, R56, 0x84, R55 ;  /* 0x0000008438387824 */ /* 0x000fe200078e0237 */
[----:B------:R-:W-:Y:S01]  /*01c0*/  LOP3.LUT R17, R17, 0x10, RZ, 0xc0, !PT ;  /* 0x0000001011117812 */ /* 0x000fe200078ec0ff */
[----:B------:R-:W-:Y:S01]  /*01d0*/  IMAD.IADD R55, R55, 0x1, R6 ;  /* 0x0000000137377824 */ /* 0x000fe200078e0206 */
[----:B------:R-:W-:-:S02]  /*01e0*/  LOP3.LUT R12, R5, 0xffff, RZ, 0xc0, !PT ;  /* 0x0000ffff050c7812 */ /* 0x000fc400078ec0ff */
[----:B------:R-:W-:-:S07]  /*01f0*/  LEA R5, R58, R17, 0x5 ;  /* 0x000000113a057211 */ /* 0x000fce00078e28ff */
[----:B------:R-:W-:Y:S05]  /*0200*/  CALL.REL.NOINC `($__internal_9_$__cuda_sm20_div_u16) ;  /* 0x00000014007c7944 */ /* 0x000fea0003c00000 */
[----:B------:R-:W-:Y:S01]  /*0210*/  LOP3.LUT R7, R0, 0xfff, RZ, 0x3c, !PT ;  /* 0x00000fff00077812 */ /* 0x000fe200078e3cff */
[----:B------:R-:W-:Y:S01]  /*0220*/  IMAD.MOV.U32 R18, RZ, RZ, R36 ;  /* 0x000000ffff127224 */ /* 0x000fe200078e0024 */
[----:B------:R-:W-:Y:S02]  /*0230*/  LOP3.LUT R13, R8, 0xffff, RZ, 0xc0, !PT ;  /* 0x0000ffff080d7812 */ /* 0x000fe400078ec0ff */
[----:B------:R-:W-:Y:S01]  /*0240*/  MOV R14, 0x280 ;  /* 0x00000280000e7802 */ /* 0x000fe20000000f00 */
[----:B------:R-:W-:-:S05]  /*0250*/  IMAD.IADD R7, R7, 0x1, -R8 ;  /* 0x0000000107077824 */ /* 0x000fca00078e0a08 */
[----:B------:R-:W-:-:S07]  /*0260*/  LOP3.LUT R12, R7, 0xffff, RZ, 0xc0, !PT ;  /* 0x0000ffff070c7812 */ /* 0x000fce00078ec0ff */
[----:B------:R-:W-:Y:S05]  /*0270*/  CALL.REL.NOINC `($__internal_9_$__cuda_sm20_div_u16) ;  /* 0x0000001400607944 */ /* 0x000fea0003c00000 */
[----:B------:R-:W0:Y:S01]  /*0280*/  S2R R7, SR_CgaCtaId ;  /* 0x0000000000077919 */ /* 0x000e220000008800 */
[----:B------:R-:W-:Y:S01]  /*0290*/  VIADD R34, R9, 0x880 ;  /* 0x0000088009227836 */ /* 0x000fe20000000000 */
[C---:B------:R-:W-:Y:S01]  /*02a0*/  LOP3.LUT R22, R58.reuse, 0xf, RZ, 0xc0, !PT ;  /* 0x0000000f3a167812 */ /* 0x040fe200078ec0ff */
[C---:B------:R-:W-:Y:S01]  /*02b0*/  VIADD R38, R58.reuse, 0x1 ;  /* 0x000000013a267836 */ /* 0x040fe20000000000 */
        /* <DEDUP_REMOVED lines=27> */
[----:B------:R-:W-:Y:S02]  /*0470*/  LOP3.LUT R7, R5, 0xf, R58, 0xf8, !PT ;  /* 0x0000000f05077812 */ /* 0x000fe400078ef83a */
[----:B------:R-:W-:Y:S01]  /*0480*/  LOP3.LUT R50, R50, 0xf, RZ, 0xc0, !PT ;  /* 0x0000000f32327812 */ /* 0x000fe200078ec0ff */
[--C-:B------:R-:W-:Y:S01]  /*0490*/  IMAD R0, R9, 0x4, R34.reuse ;  /* 0x0000000409007824 */ /* 0x100fe200078e0222 */
[----:B------:R-:W-:Y:S01]  /*04a0*/  LOP3.LUT R46, R46, 0xf, RZ, 0xc0, !PT ;  /* 0x0000000f2e2e7812 */ /* 0x000fe200078ec0ff */
[----:B------:R-:W-:Y:S01]  /*04b0*/  IMAD R54, R7, 0x4, R34 ;  /* 0x0000000407367824 */ /* 0x000fe200078e0222 */
[----:B------:R-:W-:-:S02]  /*04c0*/  LOP3.LUT R16, R16, 0xf, RZ, 0xc0, !PT ;  /* 0x0000000f10107812 */ /* 0x000fc400078ec0ff */
[C---:B------:R-:W-:Y:S02]  /*04d0*/  LOP3.LUT R7, R5.reuse, R38, RZ, 0xfc, !PT ;  /* 0x0000002605077212 */ /* 0x040fe400078efcff */
[C---:B------:R-:W-:Y:S02]  /*04e0*/  LOP3.LUT R9, R5.reuse, R24, RZ, 0xfc, !PT ;  /* 0x0000001805097212 */ /* 0x040fe400078efcff */
[C---:B------:R-:W-:Y:S02]  /*04f0*/  LOP3.LUT R11, R5.reuse, R40, RZ, 0xfc, !PT ;  /* 0x00000028050b7212 */ /* 0x040fe400078efcff */
[C---:B------:R-:W-:Y:S02]  /*0500*/  LOP3.LUT R13, R5.reuse, R26, RZ, 0xfc, !PT ;  /* 0x0000001a050d7212 */ /* 0x040fe400078efcff */
[C---:B------:R-:W-:Y:S02]  /*0510*/  LOP3.LUT R15, R5.reuse, R42, RZ, 0xfc, !PT ;  /* 0x0000002a050f7212 */ /* 0x040fe400078efcff */
[----:B------:R-:W-:Y:S01]  /*0520*/  LOP3.LUT R19, R5, R28, RZ, 0xfc, !PT ;  /* 0x0000001c05137212 */ /* 0x000fe200078efcff */
[----:B------:R-:W-:Y:S01]  /*0530*/  IMAD R8, R13, 0x4, R34 ;  /* 0x000000040d087824 */ /* 0x000fe200078e0222 */
[----:B------:R-:W-:-:S02]  /*0540*/  LOP3.LUT R21, R5, R44, RZ, 0xfc, !PT ;  /* 0x0000002c05157212 */ /* 0x000fc400078efcff */
[----:B------:R-:W-:Y:S01]  /*0550*/  LOP3.LUT R23, R5, R30, RZ, 0xfc, !PT ;  /* 0x0000001e05177212 */ /* 0x000fe200078efcff */
[--C-:B------:R-:W-:Y:S01]  /*0560*/  IMAD R10, R19, 0x4, R34.reuse ;  /* 0x00000004130a7824 */ /* 0x100fe200078e0222 */
[C---:B------:R-:W-:Y:S02]  /*0570*/  LOP3.LUT R27, R5.reuse, R48, RZ, 0xfc, !PT ;  /* 0x00000030051b7212 */ /* 0x040fe400078efcff */
[----:B------:R-:W-:Y:S01]  /*0580*/  LOP3.LUT R29, R5, R52, RZ, 0xfc, !PT ;  /* 0x00000034051d7212 */ /* 0x000fe200078efcff */
[--C-:B------:R-:W-:Y:S01]  /*0590*/  IMAD R12, R23, 0x4, R34.reuse ;  /* 0x00000004170c7824 */ /* 0x100fe200078e0222 */
[----:B------:R-:W-:Y:S01]  /*05a0*/  LOP3.LUT R31, R5, R20, RZ, 0xfc, !PT ;  /* 0x00000014051f7212 */ /* 0x000fe200078efcff */
[--C-:B------:R-:W-:Y:S01]  /*05b0*/  IMAD R14, R27, 0x4, R34.reuse ;  /* 0x000000041b0e7824 */ /* 0x100fe200078e0222 */
[C---:B------:R-:W-:Y:S02]  /*05c0*/  LOP3.LUT R33, R5.reuse, R50, RZ, 0xfc, !PT ;  /* 0x0000003205217212 */ /* 0x040fe400078efcff */
[----:B------:R-:W-:Y:S01]  /*05d0*/  LOP3.LUT R25, R5, R46, RZ, 0xfc, !PT ;  /* 0x0000002e05197212 */ /* 0x000fe200078efcff */
[--C-:B------:R-:W-:Y:S01]  /*05e0*/  IMAD R32, R31, 0x4, R34.reuse ;  /* 0x000000041f207824 */ /* 0x100fe200078e0222 */
[----:B------:R-:W-:Y:S01]  /*05f0*/  LOP3.LUT R35, R5, R16, RZ, 0xfc, !PT ;  /* 0x0000001005237212 */ /* 0x000fe200078efcff */
[--C-:B------:R-:W-:Y:S01]  /*0600*/  IMAD R5, R7, 0x4, R34.reuse ;  /* 0x0000000407057824 */ /* 0x100fe200078e0222 */
[-C--:B------:R-:W-:Y:S01]  /*0610*/  LEA R6, R9, R34.reuse, 0x2 ;  /* 0x0000002209067211 */ /* 0x080fe200078e10ff */
[--C-:B------:R-:W-:Y:S01]  /*0620*/  IMAD R7, R11, 0x4, R34.reuse ;  /* 0x000000040b077824 */ /* 0x100fe200078e0222 */
[----:B------:R-:W-:Y:S01]  /*0630*/  LEA R13, R25, R34, 0x2 ;  /* 0x00000022190d7211 */ /* 0x000fe200078e10ff */
[--C-:B------:R-:W-:Y:S01]  /*0640*/  IMAD R9, R15, 0x4, R34.reuse ;  /* 0x000000040f097824 */ /* 0x100fe200078e0222 */
[----:B------:R-:W-:Y:S01]  /*0650*/  LOP3.LUT R47, R17, R48, RZ, 0xfc, !PT ;  /* 0x00000030112f7212 */ /* 0x000fe200078efcff */
[--C-:B------:R-:W-:Y:S01]  /*0660*/  IMAD R11, R21, 0x4, R34.reuse ;  /* 0x00000004150b7824 */ /* 0x100fe200078e0222 */
[----:B------:R-:W-:Y:S01]  /*0670*/  LOP3.LUT R48, R17, R52, RZ, 0xfc, !PT ;  /* 0x0000003411307212 */ /* 0x000fe200078efcff */
[--C-:B------:R-:W-:Y:S01]  /*0680*/  IMAD R15, R29, 0x4, R34.reuse ;  /* 0x000000041d0f7824 */ /* 0x100fe200078e0222 */
[----:B------:R-:W-:Y:S01]  /*0690*/  LOP3.LUT R36, R36, 0x3, RZ, 0xc0, !PT ;  /* 0x0000000324247812 */ /* 0x000fe200078ec0ff */
[----:B------:R-:W-:Y:S01]  /*06a0*/  IMAD R33, R33, 0x4, R34 ;  /* 0x0000000421217824 */ /* 0x000fe200078e0222 */
[----:B------:R-:W-:Y:S01]  /*06b0*/  LOP3.LUT R37, R17, 0x8, R22, 0xf6, !PT ;  /* 0x0000000811257812 */ /* 0x000fe200078ef616 */
[----:B------:R-:W-:Y:S01]  /*06c0*/  IMAD R34, R35, 0x4, R34 ;  /* 0x0000000423227824 */ /* 0x000fe200078e0222 */
[----:B------:R-:W-:-:S02]  /*06d0*/  LOP3.LUT R35, R18, 0x3, RZ, 0xc0, !PT ;  /* 0x0000000312237812 */ /* 0x000fc400078ec0ff */
        /* <DEDUP_REMOVED lines=12> */
[----:B-1----:R-:W-:-:S07]  /*07a0*/  LOP3.LUT R52, R17, 0xf, R58, 0xf8, !PT ;  /* 0x0000000f11347812 */ /* 0x002fce00078ef83a */
.L_x_361:
[----:B------:R-:W-:Y:S01]  /*07b0*/  ISETP.NE.AND P0, PT, R35, 0x2, PT ;  /* 0x000000022300780c */ /* 0x000fe20003f05270 */
[----:B------:R-:W-:Y:S01]  /*07c0*/  USHF.L.U32 UR11, UR10, 0x2, URZ ;  /* 0x000000020a0b7899 */ /* 0x000fe200080006ff */
[----:B------:R-:W-:Y:S01]  /*07d0*/  BSSY.RECONVERGENT B0, `(.L_x_346) ;  /* 0x0000014000007945 */ /* 0x000fe20003800200 */
[----:B------:R-:W-:-:S10]  /*07e0*/  IMAD.MOV.U32 R16, RZ, RZ, R3 ;  /* 0x000000ffff107224 */ /* 0x000fd400078e0003 */
[----:B--2---:R-:W-:Y:S05]  /*07f0*/  @!P0 BRA `(.L_x_347) ;  /* 0x0000000000448947 */ /* 0x004fea0003800000 */
[----:B------:R-:W0:Y:S01]  /*0800*/  S2UR UR6, SR_CgaCtaId ;  /* 0x00000000000679c3 */ /* 0x000e220000008800 */
[----:B------:R-:W-:Y:S01]  /*0810*/  UMOV UR4, 0x400 ;  /* 0x0000040000047882 */ /* 0x000fe20000000000 */
[----:B------:R-:W-:Y:S01]  /*0820*/  ISETP.NE.AND P0, PT, R35, 0x3, PT ;  /* 0x000000032300780c */ /* 0x000fe20003f05270 */
[----:B------:R-:W-:Y:S01]  /*0830*/  UIADD3 UR4, UPT, UPT, UR4, 0x2880, URZ ;  /* 0x0000288004047890 */ /* 0x000fe2000fffe0ff */
[C---:B------:R-:W-:Y:S01]  /*0840*/  SHF.L.U32 R17, R3.reuse, 0x2, RZ ;  /* 0x0000000203117819 */ /* 0x040fe200000006ff */
[----:B------:R-:W-:Y:S02]  /*0850*/  VIADD R16, R3, UR10 ;  /* 0x0000000a03107c36 */ /* 0x000fe40008000000 */
[----:B0-----:R-:W-:-:S06]  /*0860*/  ULEA UR4, UR6, UR4, 0x18 ;  /* 0x0000000406047291 */ /* 0x001fcc000f8ec0ff */
[----:B------:R-:W-:-:S03]  /*0870*/  VIADD R18, R17, UR4 ;  /* 0x0000000411127c36 */ /* 0x000fc60008000000 */
[----:B------:R0:W-:Y:S01]  /*0880*/  STS [R17+UR4], RZ ;  /* 0x000000ff11007988 */ /* 0x0001e20008000804 */
[----:B------:R-:W-:Y:S05]  /*0890*/  @!P0 BRA `(.L_x_347) ;  /* 0x00000000001c8947 */ /* 0x000fea0003800000 */
[----:B------:R-:W-:Y:S01]  /*08a0*/  ISETP.NE.AND P0, PT, R35, RZ, PT ;  /* 0x000000ff2300720c */ /* 0x000fe20003f05270 */
[----:B0-----:R-:W-:Y:S01]  /*08b0*/  VIADD R17, R18, UR11 ;  /* 0x0000000b12117c36 */ /* 0x001fe20008000000 */
[----:B------:R1:W-:Y:S01]  /*08c0*/  STS [R18+UR11], RZ ;  /* 0x000000ff12007988 */ /* 0x0003e2000800080b */
[----:B------:R-:W-:-:S04]  /*08d0*/  VIADD R16, R16, UR10 ;  /* 0x0000000a10107c36 */ /* 0x000fc80008000000 */
[----:B------:R-:W-:-:S06]  /*08e0*/  VIADD R19, R16, UR10 ;  /* 0x0000000a10137c36 */ /* 0x000fcc0008000000 */
[----:B------:R1:W-:Y:S01]  /*08f0*/  @P0 STS [R17+UR11], RZ ;  /* 0x000000ff11000988 */ /* 0x0003e2000800080b */
[----:B------:R-:W-:-:S07]  /*0900*/  @P0 IMAD.MOV.U32 R16, RZ, RZ, R19 ;  /* 0x000000ffff100224 */ /* 0x000fce00078e0013 */
.L_x_347:
[----:B------:R-:W-:Y:S05]  /*0910*/  BSYNC.RECONVERGENT B0 ;  /* 0x0000000000007941 */ /* 0x000fea0003800200 */
.L_x_346:
[----:B------:R-:W2:Y:S01]  /*0920*/  S2UR UR6, SR_CgaCtaId ;  /* 0x00000000000679c3 */ /* 0x000ea20000008800 */
[----:B------:R-:W-:Y:S01]  /*0930*/  UMOV UR4, 0x400 ;  /* 0x0000040000047882 */ /* 0x000fe20000000000 */
[----:B------:R-:W-:Y:S01]  /*0940*/  BSSY.RECONVERGENT B0, `(.L_x_348) ;  /* 0x000000f000007945 */ /* 0x000fe20003800200 */
[----:B------:R-:W-:-:S04]  /*0950*/  UIADD3 UR4, UPT, UPT, UR4, 0x2880, URZ ;  /* 0x0000288004047890 */ /* 0x000fc8000fffe0ff */
[----:B--2---:R-:W-:-:S06]  /*0960*/  ULEA UR4, UR6, UR4, 0x18 ;  /* 0x0000000406047291 */ /* 0x004fcc000f8ec0ff */
[----:B-1----:R-:W-:-:S07]  /*0970*/  LEA R18, R16, UR4, 0x2 ;  /* 0x0000000410127c11 */ /* 0x002fce000f8e10ff */
.L_x_349:
[----:B------:R-:W0:Y:S01]  /*0980*/  LDC R53, c[0x0][0x360] ;  /* 0x0000d800ff357b82 */ /* 0x000e220000000800 */
[----:B------:R-:W-:Y:S01]  /*0990*/  STS [R18], RZ ;  /* 0x000000ff12007388 */ /* 0x000fe20000000800 */
[----:B------:R-:W-:-:S03]  /*09a0*/  VIADD R16, R16, UR11 ;  /* 0x0000000b10107c36 */ /* 0x000fc60008000000 */
[----:B-1----:R1:W-:Y:S02]  /*09b0*/  STS [R18+UR11], RZ ;  /* 0x000000ff12007988 */ /* 0x0023e4000800080b */
[----:B------:R-:W-:Y:S02]  /*09c0*/  ISETP.GE.U32.AND P0, PT, R16, 0x1000, PT ;  /* 0x000010001000780c */ /* 0x000fe40003f06070 */
[C---:B0-----:R-:W-:Y:S01]  /*09d0*/  LEA R17, R53.reuse, R18, 0x3 ;  /* 0x0000001235117211 */ /* 0x041fe200078e18ff */
[C-C-:B------:R-:W-:Y:S02]  /*09e0*/  IMAD R19, R53.reuse, 0xc, R18.reuse ;  /* 0x0000000c35137824 */ /* 0x140fe400078e0212 */
[----:B-1----:R-:W-:Y:S02]  /*09f0*/  IMAD R18, R53, 0x10, R18 ;  /* 0x0000001035127824 */ /* 0x002fe400078e0212 */
[----:B------:R1:W-:Y:S04]  /*0a00*/  STS [R17], RZ ;  /* 0x000000ff11007388 */ /* 0x0003e80000000800 */
[----:B------:R1:W-:Y:S02]  /*0a10*/  STS [R19], RZ ;  /* 0x000000ff13007388 */ /* 0x0003e40000000800 */
[----:B------:R-:W-:Y:S05]  /*0a20*/  @!P0 BRA `(.L_x_349) ;  /* 0xfffffffc00d48947 */ /* 0x000fea000383ffff */
[----:B------:R-:W-:Y:S05]  /*0a30*/  BSYNC.RECONVERGENT B0 ;  /* 0x0000000000007941 */ /* 0x000fea0003800200 */
.L_x_348:
[----:B------:R-:W-:Y:S01]  /*0a40*/  UPLOP3.LUT UP0, UPT, UPT, UPT, UPT, 0x80, 0x8 ;  /* 0x000000000008789c */ /* 0x000fe20003f0f070 */
[----:B------:R-:W-:-:S10]  /*0a50*/  UMOV UR4, URZ ;  /* 0x000000ff00047c82 */ /* 0x000fd40008000000 */
.L_x_356:
[----:B------:R-:W0:Y:S01]  /*0a60*/  LDC R16, c[0x0][0x388] ;  /* 0x0000e200ff107b82 */ /* 0x000e220000000800 */
[----:B------:R-:W-:Y:S01]  /*0a70*/  UMOV UR6, 0x400 ;  /* 0x0000040000067882 */ /* 0x000fe20000000000 */
[----:B------:R-:W-:Y:S01]  /*0a80*/  BSSY.RECONVERGENT B0, `(.L_x_350) ;  /* 0x0000014000007945 */ /* 0x000fe20003800200 */
[----:B------:R-:W-:Y:S01]  /*0a90*/  UIADD3 UR6, UPT, UPT, UR6, 0x880, URZ ;  /* 0x0000088006067890 */ /* 0x000fe2000fffe0ff */
[----:B------:R-:W-:Y:S01]  /*0aa0*/  IMAD.SHL.U32 R20, R3, 0x4, RZ ;  /* 0x0000000403147824 */ /* 0x000fe200078e00ff */
[----:B------:R-:W-:-:S03]  /*0ab0*/  UPLOP3.LUT UP1, UPT, UPT, UPT, UP0, 0x80, 0x8 ;  /* 0x000000000008789c */ /* 0x000fc60003f2f000 */
[----:B--2---:R-:W2:Y:S01]  /*0ac0*/  S2UR UR7, SR_CgaCtaId ;  /* 0x00000000000779c3 */ /* 0x004ea20000008800 */
[----:B0-----:R-:W-:-:S04]  /*0ad0*/  IMAD R16, R57, R16, UR8 ;  /* 0x0000000839107e24 */ /* 0x001fc8000f8e0210 */
[----:B------:R-:W-:Y:S01]  /*0ae0*/  VIADD R22, R16, UR4 ;  /* 0x0000000410167c36 */ /* 0x000fe20008000000 */
[----:B-12---:R-:W-:-:S12]  /*0af0*/  ULEA UR6, UR7, UR6, 0x18 ;  /* 0x0000000607067291 */ /* 0x006fd8000f8ec0ff */
.L_x_351:
[----:B01----:R-:W0:Y:S01]  /*0b00*/  LDC.64 R16, c[0x0][0x390] ;  /* 0x0000e400ff107b82 */ /* 0x003e220000000a00 */
[C---:B------:R-:W-:Y:S02]  /*0b10*/  LOP3.LUT R19, R20.reuse, 0x1c, RZ, 0xc0, !PT ;  /* 0x0000001c14137812 */ /* 0x040fe400078ec0ff */
[----:B------:R-:W-:-:S03]  /*0b20*/  LEA.HI R18, R20, UR9, RZ, 0x1b ;  /* 0x0000000914127c11 */ /* 0x000fc6000f8fd8ff */
[----:B------:R-:W-:-:S04]  /*0b30*/  IMAD.IADD R19, R22, 0x1, R19 ;  /* 0x0000000116137824 */ /* 0x000fc800078e0213 */
[----:B------:R-:W-:-:S04]  /*0b40*/  IMAD R19, R18, 0x40, R19 ;  /* 0x0000004012137824 */ /* 0x000fc800078e0213 */
[----:B0-----:R-:W-:-:S06]  /*0b50*/  IMAD.WIDE R16, R19, 0x4, R16 ;  /* 0x0000000413107825 */ /* 0x001fcc00078e0210 */
[----:B------:R-:W2:Y:S01]  /*0b60*/  LDG.E.128 R16, desc[UR12][R16.64] ;  /* 0x0000000c10107981 */ /* 0x000ea2000c1e1d00 */
[C---:B------:R-:W-:Y:S02]  /*0b70*/  LEA R21, R20.reuse, UR6, 0x2 ;  /* 0x0000000614157c11 */ /* 0x040fe4000f8e10ff */
[----:B------:R-:W-:-:S04]  /*0b80*/  IADD3 R20, PT, PT, R20, UR11, RZ ;  /* 0x0000000b14147c10 */ /* 0x000fc8000fffe0ff */
[----:B------:R-:W-:Y:S01]  /*0b90*/  ISETP.GE.U32.AND P0, PT, R20, 0x800, PT ;  /* 0x000008001400780c */ /* 0x000fe20003f06070 */
[----:B--2---:R0:W-:-:S12]  /*0ba0*/  STS.128 [R21], R16 ;  /* 0x0000001015007388 */ /* 0x0041d80000000c00 */
[----:B------:R-:W-:Y:S05]  /*0bb0*/  @!P0 BRA `(.L_x_351) ;  /* 0xfffffffc00d08947 */ /* 0x000fea000383ffff */
[----:B------:R-:W-:Y:S05]  /*0bc0*/  BSYNC.RECONVERGENT B0 ;  /* 0x0000000000007941 */ /* 0x000fea0003800200 */
.L_x_350:
[----:B------:R-:W-:-:S03]  /*0bd0*/  ULEA UR6, UR9, UR4, 0x6 ;  /* 0x0000000409067291 */ /* 0x000fc6000f8e30ff */
[----:B------:R-:W-:-:S09]  /*0be0*/  UMOV UR4, URZ ;  /* 0x000000ff00047c82 */ /* 0x000fd20008000000 */
.L_x_355:
[----:B0-----:R-:W0:Y:S01]  /*0bf0*/  LDC.64 R16, c[0x0][0x398] ;  /* 0x0000e600ff107b82 */ /* 0x001e220000000a00 */
[----:B------:R-:W-:Y:S01]  /*0c00*/  LOP3.LUT R25, R3, 0xf, RZ, 0xc0, !PT ;  /* 0x0000000f03197812 */ /* 0x000fe200078ec0ff */
[----:B------:R-:W-:Y:S01]  /*0c10*/  BSSY.RECONVERGENT B0, `(.L_x_352) ;  /* 0x000000c000007945 */ /* 0x000fe20003800200 */
[----:B------:R-:W-:-:S03]  /*0c20*/  SHF.R.U32.HI R21, RZ, 0x4, R3 ;  /* 0x00000004ff157819 */ /* 0x000fc60000011603 */
[----:B-12---:R-:W-:-:S07]  /*0c30*/  VIADD R25, R25, UR4 ;  /* 0x0000000419197c36 */ /* 0x006fce0008000000 */
.L_x_353:
        /* <DEDUP_REMOVED lines=10> */
.L_x_352:
[----:B------:R-:W-:Y:S01]  /*0ce0*/  BAR.SYNC.DEFER_BLOCKING 0x0 ;  /* 0x0000000000007b1d */ /* 0x000fe20000010000 */
[----:B------:R-:W-:-:S13]  /*0cf0*/  LOP3.LUT P1, RZ, R3, 0x1, RZ, 0xc0, !PT ;  /* 0x0000000103ff7812 */ /* 0x000fda000782c0ff */
[----:B------:R-:W0:Y:S01]  /*0d00*/  @!P1 S2R R60, SR_CgaCtaId ;  /* 0x00000000003c9919 */ /* 0x000e220000008800 */
[----:B------:R-:W-:-:S05]  /*0d10*/  @!P1 MOV R59, 0x400 ;  /* 0x00000400003b9802 */ /* 0x000fca0000000f00 */
[----:B------:R-:W-:Y:S01]  /*0d20*/  @!P1 VIADD R59, R59, 0x2880 ;  /* 0x000028803b3b9836 */ /* 0x000fe20000000000 */
        /* <DEDUP_REMOVED lines=18> */
.L_x_354:
[----:B------:R-:W-:-:S06]  /*0e50*/  IMAD R61, R60, 0x84, R55 ;  /* 0x000000843c3d7824 */ /* 0x000fcc00078e0237 */
[----:B-1----:R-:W1:Y:S04]  /*0e60*/  LDS R61, [R61] ;  /* 0x000000003d3d7984 */ /* 0x002e680000000800 */
[----:B-1----:R-:W1:Y:S04]  /*0e70*/  SHFL.IDX PT, R63, R61, R52, 0x1f ;  /* 0x00001f343d3f7589 */ /* 0x002e6800000e0000 */
[----:B------:R-:W3:Y:S04]  /*0e80*/  SHFL.IDX PT, R64, R61, R38, 0x1f ;  /* 0x00001f263d407589 */ /* 0x000ee800000e0000 */
[----:B------:R-:W4:Y:S04]  /*0e90*/  SHFL.IDX PT, R65, R61, R39, 0x1f ;  /* 0x00001f273d417589 */ /* 0x000f2800000e0000 */
[----:B------:R-:W-:Y:S01]  /*0ea0*/  SHFL.IDX PT, R66, R61, R42, 0x1f ;  /* 0x00001f2a3d427589 */ /* 0x000fe200000e0000 */
[----:B-1----:R-:W-:-:S04]  /*0eb0*/  IMAD R62, R16, R63, RZ ;  /* 0x0000003f103e7224 */ /* 0x002fc800078e02ff */
[----:B---3--:R-:W-:Y:S02]  /*0ec0*/  IMAD R63, R17, R64, R62 ;  /* 0x00000040113f7224 */ /* 0x008fe400078e023e */
[----:B------:R-:W1:Y:S02]  /*0ed0*/  SHFL.IDX PT, R64, R61, R40, 0x1f ;  /* 0x00001f283d407589 */ /* 0x000e6400000e0000 */
[----:B----4-:R-:W-:Y:S02]  /*0ee0*/  IMAD R62, R18, R65, R63 ;  /* 0x00000041123e7224 */ /* 0x010fe400078e023f */
[----:B------:R-:W3:Y:S02]  /*0ef0*/  SHFL.IDX PT, R65, R61, R41, 0x1f ;  /* 0x00001f293d417589 */ /* 0x000ee400000e0000 */
[----:B-1----:R-:W-:Y:S02]  /*0f00*/  IMAD R63, R19, R64, R62 ;  /* 0x00000040133f7224 */ /* 0x002fe400078e023e */
[----:B------:R-:W0:Y:S02]  /*0f10*/  SHFL.IDX PT, R64, R61, R43, 0x1f ;  /* 0x00001f2b3d407589 */ /* 0x000e2400000e0000 */
[----:B---3--:R-:W-:-:S02]  /*0f20*/  IMAD R62, R20, R65, R63 ;  /* 0x00000041143e7224 */ /* 0x008fc400078e023f */
[----:B------:R-:W-:Y:S02]  /*0f30*/  SHFL.IDX PT, R65, R61, R37, 0x1f ;  /* 0x00001f253d417589 */ /* 0x000fe400000e0000 */
[----:B------:R-:W-:Y:S02]  /*0f40*/  IMAD R63, R21, R66, R62 ;  /* 0x00000042153f7224 */ /* 0x000fe400078e023e */
[----:B------:R-:W1:Y:S04]  /*0f50*/  SHFL.IDX PT, R62, R61, R44, 0x1f ;  /* 0x00001f2c3d3e7589 */ /* 0x000e6800000e0000 */
[----:B------:R-:W3:Y:S01]  /*0f60*/  SHFL.IDX PT, R66, R61, R45, 0x1f ;  /* 0x00001f2d3d427589 */ /* 0x000ee200000e0000 */
[----:B0-----:R-:W-:-:S04]  /*0f70*/  IMAD R64, R22, R64, R63 ;  /* 0x0000004016407224 */ /* 0x001fc800078e023f */
[----:B-1----:R-:W-:Y:S02]  /*0f80*/  IMAD R63, R23, R62, R64 ;  /* 0x0000003e173f7224 */ /* 0x002fe400078e0240 */
[----:B------:R-:W0:Y:S02]  /*0f90*/  SHFL.IDX PT, R64, R61, R46, 0x1f ;  /* 0x00001f2e3d407589 */ /* 0x000e2400000e0000 */
[----:B------:R-:W-:Y:S02]  /*0fa0*/  IMAD R62, R24, R65, R63 ;  /* 0x00000041183e7224 */ /* 0x000fe400078e023f */
[----:B------:R-:W1:Y:S02]  /*0fb0*/  SHFL.IDX PT, R65, R61, R47, 0x1f ;  /* 0x00001f2f3d417589 */ /* 0x000e6400000e0000 */
[----:B---3--:R-:W-:Y:S02]  /*0fc0*/  IMAD R63, R25, R66, R62 ;  /* 0x00000042193f7224 */ /* 0x008fe400078e023e */
[----:B------:R-:W3:Y:S04]  /*0fd0*/  SHFL.IDX PT, R66, R61, R48, 0x1f ;  /* 0x00001f303d427589 */ /* 0x000ee800000e0000 */
[----:B------:R-:W4:Y:S01]  /*0fe0*/  SHFL.IDX PT, R62, R61, R49, 0x1f ;  /* 0x00001f313d3e7589 */ /* 0x000f2200000e0000 */
[----:B0-----:R-:W-:-:S03]  /*0ff0*/  IMAD R64, R26, R64, R63 ;  /* 0x000000401a407224 */ /* 0x001fc600078e023f */
[----:B------:R-:W0:Y:S01]  /*1000*/  SHFL.IDX PT, R63, R61, R50, 0x1f ;  /* 0x00001f323d3f7589 */ /* 0x000e2200000e0000 */
[----:B-1----:R-:W-:Y:S01]  /*1010*/  IMAD R65, R27, R65, R64 ;  /* 0x000000411b417224 */ /* 0x002fe200078e0240 */
[C---:B------:R-:W-:Y:S01]  /*1020*/  IADD3 R64, PT, PT, R60.reuse, UR4, RZ ;  /* 0x000000043c407c10 */ /* 0x040fe2000fffe0ff */
[----:B------:R-:W-:Y:S02]  /*1030*/  VIADD R60, R60, 0x1 ;  /* 0x000000013c3c7836 */ /* 0x000fe40000000000 */
[----:B---3--:R-:W-:Y:S02]  /*1040*/  IMAD R65, R28, R66, R65 ;  /* 0x000000421c417224 */ /* 0x008fe400078e0241 */
[----:B------:R-:W-:Y:S01]  /*1050*/  IMAD.SHL.U32 R67, R64, 0x40, RZ ;  /* 0x0000004040437824 */ /* 0x000fe200078e00ff */
[----:B------:R-:W1:Y:S01]  /*1060*/  SHFL.IDX PT, R66, R61, R51, 0x1f ;  /* 0x00001f333d427589 */ /* 0x000e6200000e0000 */
[----:B----4-:R-:W-:Y:S01]  /*1070*/  IMAD R62, R29, R62, R65 ;  /* 0x0000003e1d3e7224 */ /* 0x010fe200078e0241 */
[----:B------:R-:W-:-:S02]  /*1080*/  ISETP.NE.AND P0, PT, R60, 0x10, PT ;  /* 0x000000103c00780c */ /* 0x000fc40003f05270 */
[----:B------:R-:W-:-:S05]  /*1090*/  LOP3.LUT R64, R67, R58, RZ, 0xfc, !PT ;  /* 0x0000003a43407212 */ /* 0x000fca00078efcff */
[----:B------:R-:W-:-:S05]  /*10a0*/  @!P1 IMAD R64, R64, 0x4, R59 ;  /* 0x0000000440409824 */ /* 0x000fca00078e023b */
[----:B------:R-:W-:Y:S01]  /*10b0*/  @!P1 LDS R65, [R64] ;  /* 0x0000000040419984 */ /* 0x000fe20000000800 */
[----:B0-----:R-:W-:-:S04]  /*10c0*/  IMAD R62, R30, R63, R62 ;  /* 0x0000003f1e3e7224 */ /* 0x001fc800078e023e */
[----:B-1----:R-:W-:-:S05]  /*10d0*/  IMAD R62, R31, R66, R62 ;  /* 0x000000421f3e7224 */ /* 0x002fca00078e023e */
        /* <DEDUP_REMOVED lines=10> */
[----:B------:R-:W0:Y:S08]  /*1180*/  LDC R60, c[0x0][0x384] ;  /* 0x0000e100ff3c7b82 */ /* 0x000e300000000800 */
[----:B------:R-:W-:Y:S01]  /*1190*/  BAR.SYNC.DEFER_BLOCKING 0x0 ;  /* 0x0000000000007b1d */ /* 0x000fe20000010000 */
[----:B------:R-:W-:Y:S01]  /*11a0*/  ISETP.NE.AND P0, PT, R36, 0x2, PT ;  /* 0x000000022400780c */ /* 0x000fe20003f05270 */
[----:B------:R-:W-:-:S02]  /*11b0*/  IMAD.SHL.U32 R68, R3, 0x4, RZ ;  /* 0x0000000403447824 */ /* 0x000fc400078e00ff */
[----:B------:R-:W-:Y:S02]  /*11c0*/  IMAD.SHL.U32 R59, R2, 0x4, RZ ;  /* 0x00000004023b7824 */ /* 0x000fe400078e00ff */
[----:B------:R-:W-:Y:S01]  /*11d0*/  BSSY.RECONVERGENT B0, `(.L_x_357) ;  /* 0x000002c000007945 */ /* 0x000fe20003800200 */
[----:B0-----:R-:W-:-:S07]  /*11e0*/  IMAD R60, R57, R60, UR5 ;  /* 0x00000005393c7e24 */ /* 0x001fce000f8e023c */
[----:B------:R-:W-:Y:S05]  /*11f0*/  @!P0 BRA `(.L_x_358) ;  /* 0x0000000000a48947 */ /* 0x000fea0003800000 */
[----:B------:R-:W0:Y:S01]  /*1200*/  S2UR UR6, SR_CgaCtaId ;  /* 0x00000000000679c3 */ /* 0x000e220000008800 */
[----:B------:R-:W-:Y:S01]  /*1210*/  UMOV UR4, 0x400 ;  /* 0x0000040000047882 */ /* 0x000fe20000000000 */
[----:B------:R-:W-:Y:S01]  /*1220*/  ISETP.NE.AND P0, PT, R36, 0x3, PT ;  /* 0x000000032400780c */ /* 0x000fe20003f05270 */
[----:B------:R-:W-:-:S05]  /*1230*/  UIADD3 UR4, UPT, UPT, UR4, 0x2880, URZ ;  /* 0x0000288004047890 */ /* 0x000fca000fffe0ff */
[----:B------:R-:W3:Y:S08]  /*1240*/  LDC R22, c[0x0][0x388] ;  /* 0x0000e200ff167b82 */ /* 0x000ef00000000800 */
[----:B------:R-:W4:Y:S01]  /*1250*/  LDC.64 R20, c[0x0][0x3a0] ;  /* 0x0000e800ff147b82 */ /* 0x000f220000000a00 */
[----:B0-----:R-:W-:-:S06]  /*1260*/  ULEA UR4, UR6, UR4, 0x18 ;  /* 0x0000000406047291 */ /* 0x001fcc000f8ec0ff */
[----:B------:R-:W-:Y:S01]  /*1270*/  VIADD R16, R68, UR4 ;  /* 0x0000000444107c36 */ /* 0x000fe20008000000 */
[----:B---3--:R-:W-:-:S03]  /*1280*/  SHF.R.S32.HI R23, RZ, 0x1f, R22 ;  /* 0x0000001fff177819 */ /* 0x008fc60000011416 */
[----:B------:R-:W-:Y:S01]  /*1290*/  IMAD R26, R3, 0xc, R16 ;  /* 0x0000000c031a7824 */ /* 0x000fe200078e0210 */
[----:B------:R-:W-:Y:S02]  /*12a0*/  LEA.HI R24, R23, R22, RZ, 0x6 ;  /* 0x0000001617187211 */ /* 0x000fe400078f30ff */
[C---:B------:R-:W-:Y:S02]  /*12b0*/  LOP3.LUT R23, R68.reuse, 0x3c, RZ, 0xc0, !PT ;  /* 0x0000003c44177812 */ /* 0x040fe400078ec0ff */
[----:B------:R-:W0:Y:S01]  /*12c0*/  LDS.128 R16, [R26] ;  /* 0x000000001a107984 */ /* 0x000e220000000c00 */
[----:B------:R-:W-:Y:S01]  /*12d0*/  SHF.R.U32.HI R22, RZ, 0x4, R3 ;  /* 0x00000004ff167819 */ /* 0x000fe20000011603 */
[----:B------:R-:W-:Y:S01]  /*12e0*/  IMAD.IADD R68, R68, 0x1, R59 ;  /* 0x0000000144447824 */ /* 0x000fe200078e023b */
[----:B------:R-:W-:-:S05]  /*12f0*/  SHF.R.S32.HI R24, RZ, 0x6, R24 ;  /* 0x00000006ff187819 */ /* 0x000fca0000011418 */
[----:B------:R-:W-:-:S05]  /*1300*/  IMAD R23, R22, R24, R23 ;  /* 0x0000001816177224 */ /* 0x000fca00078e0217 */
[----:B------:R-:W-:-:S05]  /*1310*/  IADD3 R23, PT, PT, R60, R23, RZ ;  /* 0x000000173c177210 */ /* 0x000fca0007ffe0ff */
[----:B----4-:R-:W-:-:S05]  /*1320*/  IMAD.WIDE R22, R23, 0x4, R20 ;  /* 0x0000000417167825 */ /* 0x010fca00078e0214 */
[----:B0-----:R0:W-:Y:S01]  /*1330*/  STG.E.128 desc[UR12][R22.64], R16 ;  /* 0x0000001016007986 */ /* 0x0011e2000c101d0c */
[----:B------:R-:W-:Y:S05]  /*1340*/  @!P0 BRA `(.L_x_358) ;  /* 0x0000000000508947 */ /* 0x000fea0003800000 */
[----:B------:R-:W-:Y:S01]  /*1350*/  IMAD R26, R53, 0x10, R26 ;  /* 0x00000010351a7824 */ /* 0x000fe200078e021a */
[----:B0-----:R-:W-:Y:S02]  /*1360*/  LOP3.LUT R23, R68, 0x3c, RZ, 0xc0, !PT ;  /* 0x0000003c44177812 */ /* 0x001fe400078ec0ff */
[--C-:B------:R-:W-:Y:S01]  /*1370*/  SHF.R.U32.HI R22, RZ, 0x6, R68.reuse ;  /* 0x00000006ff167819 */ /* 0x100fe20000011644 */
[----:B------:R-:W-:Y:S01]  /*1380*/  IMAD.IADD R68, R59, 0x1, R68 ;  /* 0x000000013b447824 */ /* 0x000fe200078e0244 */
[----:B------:R-:W0:Y:S01]  /*1390*/  LDS.128 R16, [R26] ;  /* 0x000000001a107984 */ /* 0x000e220000000c00 */
[----:B------:R-:W-:Y:S02]  /*13a0*/  ISETP.NE.AND P0, PT, R36, RZ, PT ;  /* 0x000000ff2400720c */ /* 0x000fe40003f05270 */
[----:B------:R-:W-:-:S04]  /*13b0*/  IMAD R23, R22, R24, R23 ;  /* 0x0000001816177224 */ /* 0x000fc800078e0217 */
[----:B------:R-:W-:-:S04]  /*13c0*/  IMAD.IADD R23, R60, 0x1, R23 ;  /* 0x000000013c177824 */ /* 0x000fc800078e0217 */
[----:B------:R-:W-:-:S05]  /*13d0*/  IMAD.WIDE R22, R23, 0x4, R20 ;  /* 0x0000000417167825 */ /* 0x000fca00078e0214 */
[----:B0-----:R3:W-:Y:S01]  /*13e0*/  STG.E.128 desc[UR12][R22.64], R16 ;  /* 0x0000001016007986 */ /* 0x0017e2000c101d0c */
[----:B------:R-:W-:Y:S05]  /*13f0*/  @!P0 BRA `(.L_x_358) ;  /* 0x0000000000248947 */ /* 0x000fea0003800000 */
[----:B---3--:R-:W-:Y:S01]  /*1400*/  IMAD R16, R53, 0x10, R26 ;  /* 0x0000001035107824 */ /* 0x008fe200078e021a */
[----:B------:R-:W-:Y:S02]  /*1410*/  LOP3.LUT R23, R68, 0x3c, RZ, 0xc0, !PT ;  /* 0x0000003c44177812 */ /* 0x000fe400078ec0ff */
[----:B------:R-:W-:Y:S02]  /*1420*/  SHF.R.U32.HI R22, RZ, 0x6, R68 ;  /* 0x00000006ff167819 */ /* 0x000fe40000011644 */
[----:B------:R-:W-:Y:S01]  /*1430*/  IADD3 R68, PT, PT, R59, R68, RZ ;  /* 0x000000443b447210 */ /* 0x000fe20007ffe0ff */
[----:B------:R-:W0:Y:S02]  /*1440*/  LDS.128 R16, [R16] ;  /* 0x0000000010107984 */ /* 0x000e240000000c00 */
[----:B------:R-:W-:-:S04]  /*1450*/  IMAD R23, R22, R24, R23 ;  /* 0x0000001816177224 */ /* 0x000fc800078e0217 */
[----:B------:R-:W-:-:S04]  /*1460*/  IMAD.IADD R23, R60, 0x1, R23 ;  /* 0x000000013c177824 */ /* 0x000fc800078e0217 */
[----:B------:R-:W-:-:S05]  /*1470*/  IMAD.WIDE R20, R23, 0x4, R20 ;  /* 0x0000000417147825 */ /* 0x000fca00078e0214 */
[----:B0-----:R4:W-:Y:S02]  /*1480*/  STG.E.128 desc[UR12][R20.64], R16 ;  /* 0x0000001014007986 */ /* 0x0019e4000c101d0c */
.L_x_358:
[----:B------:R-:W-:Y:S05]  /*1490*/  BSYNC.RECONVERGENT B0 ;  /* 0x0000000000007941 */ /* 0x000fea0003800200 */
.L_x_357:
[----:B------:R-:W5:Y:S01]  /*14a0*/  S2UR UR6, SR_CgaCtaId ;  /* 0x00000000000679c3 */ /* 0x000f620000008800 */
[----:B------:R-:W-:Y:S01]  /*14b0*/  UMOV UR4, 0x400 ;  /* 0x0000040000047882 */ /* 0x000fe20000000000 */
[----:B------:R-:W-:Y:S01]  /*14c0*/  BSSY.RECONVERGENT B0, `(.L_x_359) ;  /* 0x000002e000007945 */ /* 0x000fe20003800200 */
[----:B------:R-:W-:Y:S01]  /*14d0*/  UIADD3 UR4, UPT, UPT, UR4, 0x2880, URZ ;  /* 0x0000288004047890 */ /* 0x000fe2000fffe0ff */
[----:B------:R-:W0:Y:S03]  /*14e0*/  LDCU UR7, c[0x0][0x388] ;  /* 0x00007100ff0777ac */ /* 0x000e260008000800 */
[----:B0----5:R-:W-:-:S12]  /*14f0*/  ULEA UR4, UR6, UR4, 0x18 ;  /* 0x0000000406047291 */ /* 0x021fd8000f8ec0ff */
.L_x_360:
[----:B----4-:R-:W0:Y:S01]  /*1500*/  LDC.64 R62, c[0x0][0x3a0] ;  /* 0x0000e800ff3e7b82 */ /* 0x010e220000000a00 */
[C---:B---3--:R-:W-:Y:S01]  /*1510*/  LEA R22, R68.reuse, UR4, 0x2 ;  /* 0x0000000444167c11 */ /* 0x048fe2000f8e10ff */
[----:B------:R-:W-:Y:S01]  /*1520*/  USHF.R.S32.HI UR6, URZ, 0x1f, UR7 ;  /* 0x0000001fff067899 */ /* 0x000fe20008011407 */
[----:B----4-:R-:W-:Y:S02]  /*1530*/  LOP3.LUT R21, R68, 0x3c, RZ, 0xc0, !PT ;  /* 0x0000003c44157812 */ /* 0x010fe400078ec0ff */
[----:B------:R-:W-:Y:S01]  /*1540*/  SHF.R.U32.HI R20, RZ, 0x6, R68 ;  /* 0x00000006ff147819 */ /* 0x000fe20000011644 */
[----:B------:R-:W-:Y:S01]  /*1550*/  ULEA.HI UR6, UR6, UR7, URZ, 0x6 ;  /* 0x0000000706067291 */ /* 0x000fe2000f8f30ff */
[----:B------:R-:W3:Y:S01]  /*1560*/  LDS.128 R28, [R22] ;  /* 0x00000000161c7984 */ /* 0x000ee20000000c00 */
[----:B------:R-:W-:Y:S02]  /*1570*/  IMAD.IADD R21, R60, 0x1, R21 ;  /* 0x000000013c157824 */ /* 0x000fe400078e0215 */
[----:B------:R-:W-:Y:S01]  /*1580*/  USHF.R.S32.HI UR6, URZ, 0x6, UR6 ;  /* 0x00000006ff067899 */ /* 0x000fe20008011406 */
[----:B------:R-:W-:-:S02]  /*1590*/  IMAD R24, R53, 0x10, R22 ;  /* 0x0000001035187824 */ /* 0x000fc400078e0216 */
[----:B------:R-:W-:-:S03]  /*15a0*/  IMAD.IADD R68, R59, 0x1, R68 ;  /* 0x000000013b447824 */ /* 0x000fc600078e0244 */
[----:B------:R-:W-:Y:S01]  /*15b0*/  IMAD R21, R20, UR6, R21 ;  /* 0x0000000614157c24 */ /* 0x000fe2000f8e0215 */
[----:B------:R-:W4:Y:S01]  /*15c0*/  LDS.128 R16, [R24] ;  /* 0x0000000018107984 */ /* 0x000f220000000c00 */
[----:B------:R-:W-:Y:S01]  /*15d0*/  IMAD R20, R53, 0x10, R24 ;  /* 0x0000001035147824 */ /* 0x000fe200078e0218 */
[----:B------:R-:W-:-:S03]  /*15e0*/  LOP3.LUT R61, R68, 0x3c, RZ, 0xc0, !PT ;  /* 0x0000003c443d7812 */ /* 0x000fc600078ec0ff */
[----:B------:R-:W-:Y:S02]  /*15f0*/  IMAD R25, R53, 0x10, R20 ;  /* 0x0000001035197824 */ /* 0x000fe400078e0214 */
[----:B0-----:R-:W-:Y:S02]  /*1600*/  IMAD.WIDE R66, R21, 0x4, R62 ;  /* 0x0000000415427825 */ /* 0x001fe400078e023e */
[----:B------:R-:W0:Y:S02]  /*1610*/  LDS.128 R20, [R20] ;  /* 0x0000000014147984 */ /* 0x000e240000000c00 */
[----:B-1----:R-:W-:Y:S01]  /*1620*/  IMAD.IADD R64, R60, 0x1, R61 ;  /* 0x000000013c407824 */ /* 0x002fe200078e023d */
[----:B------:R-:W-:Y:S01]  /*1630*/  SHF.R.U32.HI R61, RZ, 0x6, R68 ;  /* 0x00000006ff3d7819 */ /* 0x000fe20000011644 */
[----:B------:R-:W1:Y:S01]  /*1640*/  LDS.128 R24, [R25] ;  /* 0x0000000019187984 */ /* 0x000e620000000c00 */
[----:B------:R-:W-:-:S03]  /*1650*/  IADD3 R68, PT, PT, R59, R68, RZ ;  /* 0x000000443b447210 */ /* 0x000fc60007ffe0ff */
[----:B------:R-:W-:-:S04]  /*1660*/  IMAD R61, R61, UR6, R64 ;  /* 0x000000063d3d7c24 */ /* 0x000fc8000f8e0240 */
[----:B------:R-:W-:-:S04]  /*1670*/  IMAD.WIDE R64, R61, 0x4, R62 ;  /* 0x000000043d407825 */ /* 0x000fc800078e023e */
[--C-:B------:R-:W-:Y:S01]  /*1680*/  IMAD.IADD R61, R59, 0x1, R68.reuse ;  /* 0x000000013b3d7824 */ /* 0x100fe200078e0244 */
[----:B---3--:R3:W-:Y:S04]  /*1690*/  STG.E.128 desc[UR12][R66.64], R28 ;  /* 0x0000001c42007986 */ /* 0x0087e8000c101d0c */
[----:B----4-:R4:W-:Y:S01]  /*16a0*/  STG.E.128 desc[UR12][R64.64], R16 ;  /* 0x0000001040007986 */ /* 0x0109e2000c101d0c */
[----:B---3--:R-:W-:Y:S02]  /*16b0*/  LOP3.LUT R29, R68, 0x3c, RZ, 0xc0, !PT ;  /* 0x0000003c441d7812 */ /* 0x008fe400078ec0ff */
[----:B------:R-:W-:Y:S02]  /*16c0*/  LOP3.LUT R31, R61, 0x3c, RZ, 0xc0, !PT ;  /* 0x0000003c3d1f7812 */ /* 0x000fe400078ec0ff */
[----:B------:R-:W-:Y:S01]  /*16d0*/  SHF.R.U32.HI R68, RZ, 0x6, R68 ;  /* 0x00000006ff447819 */ /* 0x000fe20000011644 */
[C---:B------:R-:W-:Y:S01]  /*16e0*/  IMAD.IADD R29, R60.reuse, 0x1, R29 ;  /* 0x000000013c1d7824 */ /* 0x040fe200078e021d */
[----:B------:R-:W-:Y:S01]  /*16f0*/  SHF.R.U32.HI R28, RZ, 0x6, R61 ;  /* 0x00000006ff1c7819 */ /* 0x000fe2000001163d */
[----:B------:R-:W-:-:S02]  /*1700*/  IMAD.IADD R31, R60, 0x1, R31 ;  /* 0x000000013c1f7824 */ /* 0x000fc400078e021f */
[----:B------:R-:W-:Y:S02]  /*1710*/  IMAD R29, R68, UR6, R29 ;  /* 0x00000006441d7c24 */ /* 0x000fe4000f8e021d */
[----:B------:R-:W-:Y:S02]  /*1720*/  IMAD R31, R28, UR6, R31 ;  /* 0x000000061c1f7c24 */ /* 0x000fe4000f8e021f */
[----:B------:R-:W-:-:S04]  /*1730*/  IMAD.WIDE R28, R29, 0x4, R62 ;  /* 0x000000041d1c7825 */ /* 0x000fc800078e023e */
[----:B------:R-:W-:Y:S01]  /*1740*/  IMAD.WIDE R62, R31, 0x4, R62 ;  /* 0x000000041f3e7825 */ /* 0x000fe200078e023e */
[----:B0-----:R4:W-:Y:S03]  /*1750*/  STG.E.128 desc[UR12][R28.64], R20 ;  /* 0x000000141c007986 */ /* 0x0019e6000c101d0c */
[----:B------:R-:W-:Y:S01]  /*1760*/  IMAD.IADD R68, R59, 0x1, R61 ;  /* 0x000000013b447824 */ /* 0x000fe200078e023d */
[----:B-1----:R4:W-:Y:S04]  /*1770*/  STG.E.128 desc[UR12][R62.64], R24 ;  /* 0x000000183e007986 */ /* 0x0029e8000c101d0c */
[----:B------:R-:W-:-:S13]  /*1780*/  ISETP.GE.U32.AND P0, PT, R68, 0x1000, PT ;  /* 0x000010004400780c */ /* 0x000fda0003f06070 */
[----:B------:R-:W-:Y:S05]  /*1790*/  @!P0 BRA `(.L_x_360) ;  /* 0xfffffffc00588947 */ /* 0x000fea000383ffff */
[----:B------:R-:W-:Y:S05]  /*17a0*/  BSYNC.RECONVERGENT B0 ;  /* 0x0000000000007941 */ /* 0x000fea0003800200 */
.L_x_359:
[C---:B------:R-:W-:Y:S02]  /*17b0*/  IMAD.IADD R57, R4.reuse, 0x1, R57 ;  /* 0x0000000104397824 */ /* 0x040fe400078e0239 */
[----:B----4-:R-:W-:-:S05]  /*17c0*/  IMAD.SHL.U32 R16, R4, 0x4, RZ ;  /* 0x0000000404107824 */ /* 0x010fca00078e00ff */
[----:B------:R-:W-:-:S13]  /*17d0*/  ISETP.GE.U32.AND P0, PT, R57, R16, PT ;  /* 0x000000103900720c */ /* 0x000fda0003f06070 */
[----:B------:R-:W-:Y:S05]  /*17e0*/  @!P0 BRA `(.L_x_361) ;  /* 0xffffffec00f08947 */ /* 0x000fea000383ffff */
[----:B------:R-:W-:Y:S05]  /*17f0*/  EXIT ;  /* 0x000000000000794d */ /* 0x000fea0003800000 */
        .weak           $__internal_9_$__cuda_sm20_div_u16
        .type           $__internal_9_$__cuda_sm20_div_u16,@function
        .size           $__internal_9_$__cuda_sm20_div_u16,(.L_x_38512 - $__internal_9_$__cuda_sm20_div_u16)
$__internal_9_$__cuda_sm20_div_u16:
        /* <DEDUP_REMOVED lines=18> */
[----:B------:R-:W-:Y:S06]  /*1920*/  RET.REL.NODEC R6 `(_Z9cuda_gemmIiLi128ELi4ELi1ELi4096ELi64ELi64ELi64ELi0ELi1EEviiiPT_S1_S1_iii) ;  /* 0xffffffe406b47950 */ /* 0x000fec0003c3ffff */
.L_x_362:
        /* <DEDUP_REMOVED lines=13> */
.L_x_38512:


//--------------------- .text._Z9cuda_gemmIiLi128ELi4ELi1ELi4096ELi64ELi64ELi64ELi0ELi0EEviiiPT_S1_S1_iii --------------------------
	.section	.text._Z9cuda_gemmIiLi128ELi4ELi1ELi4096ELi64ELi64ELi64ELi0ELi0EEviiiPT_S1_S1_iii,"ax",@progbits
	.align	128
        .global         _Z9cuda_gemmIiLi128ELi4ELi1ELi4096ELi64ELi64ELi64ELi0ELi0EEviiiPT_S1_S1_iii
        .type           _Z9cuda_gemmIiLi128ELi4ELi1ELi4096ELi64ELi64ELi64ELi0ELi0EEviiiPT_S1_S1_iii,@function
        .size           _Z9cuda_gemmIiLi128ELi4ELi1ELi4096ELi64ELi64ELi64ELi0ELi0EEviiiPT_S1_S1_iii,(.L_x_38514 - _Z9cuda_gemmIiLi128ELi4ELi1ELi4096ELi64ELi64ELi64ELi0ELi0EEviiiPT_S1_S1_iii)
        .other          _Z9cuda_gemmIiLi128ELi4ELi1ELi4096ELi64ELi64ELi64ELi0ELi0EEviiiPT_S1_S1_iii,@"STO_CUDA_ENTRY STV_DEFAULT"
_Z9cuda_gemmIiLi128ELi4ELi1ELi4096ELi64ELi64ELi64ELi0ELi0EEviiiPT_S1_S1_iii:
.text._Z9cuda_gemmIiLi128ELi4ELi1ELi4096ELi64ELi64ELi64ELi0ELi0EEviiiPT_S1_S1_iii:
        /* <DEDUP_REMOVED lines=13> */
[----:B------:R-:W-:Y:S01]  /*00d0*/  LOP3.LUT R2, R6, 0x1000, RZ, 0x3c, !PT ;  /* 0x0000100006027812 */ /* 0x000fe200078e3cff */
[----:B------:R-:W0:Y:S03]  /*00e0*/  LDC R5, c[0x0][0x374] ;  /* 0x0000dd00ff057b82 */ /* 0x000e260000000800 */
[----:B------:R-:W-:Y:S01]  /*00f0*/  ISETP.GE.AND P2, PT, R2, RZ, PT ;  /* 0x000000ff0200720c */ /* 0x000fe20003f46270 */
[----:B------:R-:W-:-:S04]  /*0100*/  IMAD.HI.U32 R0, R3, 0x1000, RZ ;  /* 0x0000100003007827 */ /* 0x000fc800078e00ff */
        /* <DEDUP_REMOVED lines=9> */
[----:B------:R-:W-:-:S04]  /*01a0*/  @!P1 LOP3.LUT R0, RZ, R6, RZ, 0x33, !PT ;  /* 0x00000006ff009212 */ /* 0x000fc800078e33ff */
[----:B------:R-:W-:-:S04]  /*01b0*/  VIMNMX R17, PT, PT, R0, 0x40, PT ;  /* 0x0000004000117848 */ /* 0x000fc80003fe0100 */
[----:B------:R-:W-:-:S04]  /*01c0*/  SHF.L.U32 R17, R17, 0x1, RZ ;  /* 0x0000000111117819 */ /* 0x000fc800000006ff */
[----:B------:R-:W3:Y:S01]  /*01d0*/  I2F.U32.RP R4, R17 ;  /* 0x0000001100047306 */ /* 0x000ee20000209000 */
[----:B------:R-:W-:-:S07]  /*01e0*/  IMAD.MOV R7, RZ, RZ, -R17 ;  /* 0x000000ffff077224 */ /* 0x000fce00078e0a11 */
[----:B---3--:R-:W3:Y:S02]  /*01f0*/  MUFU.RCP R4, R4 ;  /* 0x0000000400047308 */ /* 0x008ee40000001000 */
[----:B---3--:R-:W-:-:S06]  /*0200*/  VIADD R2, R4, 0xffffffe ;  /* 0x0ffffffe04027836 */ /* 0x008fcc0000000000 */
[----:B------:R3:W4:Y:S02]  /*0210*/  F2I.FTZ.U32.TRUNC.NTZ R3, R2 ;  /* 0x0000000200037305 */ /* 0x000724000021f000 */
[----:B---3--:R-:W-:Y:S02]  /*0220*/  IMAD.MOV.U32 R2, RZ, RZ, RZ ;  /* 0x000000ffff027224 */ /* 0x008fe400078e00ff */
[----:B----4-:R-:W-:-:S04]  /*0230*/  IMAD R7, R7, R3, RZ ;  /* 0x0000000307077224 */ /* 0x010fc800078e02ff */
[----:B------:R-:W-:-:S06]  /*0240*/  IMAD.HI.U32 R3, R3, R7, R2 ;  /* 0x0000000703037227 */ /* 0x000fcc00078e0002 */
[----:B-1----:R-:W-:Y:S01]  /*0250*/  IMAD.HI.U32 R62, R3, R58, RZ ;  /* 0x0000003a033e7227 */ /* 0x002fe200078e00ff */
[----:B0-----:R-:W-:-:S03]  /*0260*/  SHF.L.U32 R3, R5, 0x2, RZ ;  /* 0x0000000205037819 */ /* 0x001fc600000006ff */
[----:B------:R-:W-:Y:S01]  /*0270*/  IMAD.MOV R4, RZ, RZ, -R62 ;  /* 0x000000ffff047224 */ /* 0x000fe200078e0a3e */
[----:B--2---:R-:W-:-:S03]  /*0280*/  ISETP.LE.U32.AND P1, PT, R3, UR4, PT ;  /* 0x0000000403007c0c */ /* 0x004fc6000bf23070 */
[----:B------:R-:W-:-:S05]  /*0290*/  IMAD R2, R17, R4, R58 ;  /* 0x0000000411027224 */ /* 0x000fca00078e023a */
[----:B------:R-:W-:-:S05]  /*02a0*/  ISETP.GE.U32.AND P0, PT, R2, R17, PT ;  /* 0x000000110200720c */ /* 0x000fca0003f06070 */
[----:B------:R-:W-:Y:S08]  /*02b0*/  @P1 EXIT ;  /* 0x000000000000194d */ /* 0x000ff00003800000 */
[----:B------:R-:W0:Y:S01]  /*02c0*/  S2R R4, SR_CgaCtaId ;  /* 0x0000000000047919 */ /* 0x000e220000008800 */
[----:B------:R-:W-:Y:S01]  /*02d0*/  @P0 IMAD.IADD R2, R2, 0x1, -R17 ;  /* 0x0000000102020824 */ /* 0x000fe200078e0a11 */
[----:B------:R-:W-:Y:S01]  /*02e0*/  ISETP.NE.U32.AND P2, PT, R17, RZ, PT ;  /* 0x000000ff1100720c */ /* 0x000fe20003f45070 */
[----:B------:R-:W1:Y:S01]  /*02f0*/  LDCU UR9, c[0x0][0x360] ;  /* 0x00006c00ff0977ac */ /* 0x000e620008000800 */
[----:B------:R-:W-:Y:S01]  /*0300*/  @P0 VIADD R62, R62, 0x1 ;  /* 0x000000013e3e0836 */ /* 0x000fe20000000000 */
[----:B------:R-:W-:Y:S01]  /*0310*/  MOV R3, 0x400 ;  /* 0x0000040000037802 */ /* 0x000fe20000000f00 */
[----:B------:R-:W-:Y:S01]  /*0320*/  IMAD.SHL.U32 R6, R58, 0x10, RZ ;  /* 0x000000103a067824 */ /* 0x000fe200078e00ff */
[----:B------:R-:W-:Y:S02]  /*0330*/  ISETP.GE.U32.AND P1, PT, R2, R17, PT ;  /* 0x000000110200720c */ /* 0x000fe40003f26070 */
[----:B------:R-:W2:Y:S01]  /*0340*/  LDC R2, c[0x0][0x360] ;  /* 0x0000d800ff027b82 */ /* 0x000ea20000000800 */
[----:B------:R-:W-:-:S02]  /*0350*/  SHF.L.U32 R8, R58, 0x2, RZ ;  /* 0x000000023a087819 */ /* 0x000fc400000006ff */
[----:B------:R-:W-:-:S08]  /*0360*/  MOV R14, 0x470 ;  /* 0x00000470000e7802 */ /* 0x000fd00000000f00 */
[----:B------:R-:W-:Y:S01]  /*0370*/  @P1 IADD3 R62, PT, PT, R62, 0x1, RZ ;  /* 0x000000013e3e1810 */ /* 0x000fe20007ffe0ff */
[----:B-1----:R-:W-:Y:S01]  /*0380*/  VIADD R7, R58, UR9 ;  /* 0x000000093a077c36 */ /* 0x002fe20008000000 */
[----:B------:R-:W-:-:S04]  /*0390*/  @!P2 LOP3.LUT R62, RZ, R17, RZ, 0x33, !PT ;  /* 0x00000011ff3ea212 */ /* 0x000fc800078e33ff */
[----:B------:R-:W-:Y:S01]  /*03a0*/  LOP3.LUT R7, R7, 0xfff, RZ, 0x3c, !PT ;  /* 0x00000fff07077812 */ /* 0x000fe200078e3cff */
[----:B------:R-:W-:-:S03]  /*03b0*/  IMAD.MOV R5, RZ, RZ, -R62 ;  /* 0x000000ffff057224 */ /* 0x000fc600078e0a3e */
[----:B------:R-:W-:Y:S01]  /*03c0*/  LOP3.LUT R12, R7, 0xffff, RZ, 0xc0, !PT ;  /* 0x0000ffff070c7812 */ /* 0x000fe200078ec0ff */
[----:B------:R-:W-:Y:S01]  /*03d0*/  IMAD R5, R17, R5, R58 ;  /* 0x0000000511057224 */ /* 0x000fe200078e023a */
[----:B0-----:R-:W-:Y:S01]  /*03e0*/  LEA R4, R4, R3, 0x18 ;  /* 0x0000000304047211 */ /* 0x001fe200078ec0ff */
[----:B--2---:R-:W-:Y:S01]  /*03f0*/  IMAD.SHL.U32 R9, R2, 0x4, RZ ;  /* 0x0000000402097824 */ /* 0x004fe200078e00ff */
[----:B------:R-:W-:Y:S02]  /*0400*/  LOP3.LUT R3, R58, 0xf, RZ, 0xc0, !PT ;  /* 0x0000000f3a037812 */ /* 0x000fe400078ec0ff */
[----:B------:R-:W-:Y:S02]  /*0410*/  SHF.R.U32.HI R5, RZ, 0x1, R5 ;  /* 0x00000001ff057819 */ /* 0x000fe40000011605 */
[----:B------:R-:W-:Y:S01]  /*0420*/  LOP3.LUT R13, R2, 0xffff, RZ, 0xc0, !PT ;  /* 0x0000ffff020d7812 */ /* 0x000fe200078ec0ff */
[----:B------:R-:W-:Y:S01]  /*0430*/  IMAD R3, R3, 0x84, R4 ;  /* 0x0000008403037824 */ /* 0x000fe200078e0204 */
[----:B------:R-:W-:-:S02]  /*0440*/  LOP3.LUT R4, R6, 0x10, RZ, 0xc0, !PT ;  /* 0x0000001006047812 */ /* 0x000fc400078ec0ff */
[----:B------:R-:W-:-:S07]  /*0450*/  LOP3.LUT R19, R5, 0xf, RZ, 0xc0, !PT ;  /* 0x0000000f05137812 */ /* 0x000fce00078ec0ff */
[----:B------:R-:W-:Y:S05]  /*0460*/  CALL.REL.NOINC `($__internal_11_$__cuda_sm20_div_u16) ;  /* 0x0000003800a07944 */ /* 0x000fea0003c00000 */
[----:B------:R-:W-:Y:S01]  /*0470*/  LOP3.LUT R8, R8, 0xfff, RZ, 0x3c, !PT ;  /* 0x00000fff08087812 */ /* 0x000fe200078e3cff */
[----:B------:R-:W-:Y:S01]  /*0480*/  IMAD.MOV.U32 R18, RZ, RZ, R60 ;  /* 0x000000ffff127224 */ /* 0x000fe200078e003c */
[----:B------:R-:W-:Y:S02]  /*0490*/  LOP3.LUT R13, R9, 0xffff, RZ, 0xc0, !PT ;  /* 0x0000ffff090d7812 */ /* 0x000fe400078ec0ff */
[----:B------:R-:W-:Y:S01]  /*04a0*/  MOV R14, 0x4e0 ;  /* 0x000004e0000e7802 */ /* 0x000fe20000000f00 */
[----:B------:R-:W-:-:S05]  /*04b0*/  IMAD.IADD R8, R8, 0x1, -R9 ;  /* 0x0000000108087824 */ /* 0x000fca00078e0a09 */
[----:B------:R-:W-:-:S07]  /*04c0*/  LOP3.LUT R12, R8, 0xffff, RZ, 0xc0, !PT ;  /* 0x0000ffff080c7812 */ /* 0x000fce00078ec0ff */
[----:B------:R-:W-:Y:S05]  /*04d0*/  CALL.REL.NOINC `($__internal_11_$__cuda_sm20_div_u16) ;  /* 0x0000003800847944 */ /* 0x000fea0003c00000 */
        /* <DEDUP_REMOVED lines=9> */
[----:B------:R-:W-:Y:S01]  /*0570*/  VIADD R16, R19, 0x8 ;  /* 0x0000000813107836 */ /* 0x000fe20000000000 */
[----:B------:R-:W-:Y:S01]  /*0580*/  PRMT R32, R17, 0x9910, RZ ;  /* 0x0000991011207816 */ /* 0x000fe200000000ff */
[C---:B------:R-:W-:Y:S01]  /*0590*/  VIADD R29, R19.reuse, 0xc ;  /* 0x0000000c131d7836 */ /* 0x040fe20000000000 */
[C---:B------:R-:W-:Y:S01]  /*05a0*/  LOP3.LUT R39, R19.reuse, 0x8, RZ, 0x3c, !PT ;  /* 0x0000000813277812 */ /* 0x040fe200078e3cff */
[C---:B------:R-:W-:Y:S01]  /*05b0*/  VIADD R28, R19.reuse, 0xb ;  /* 0x0000000b131c7836 */ /* 0x040fe20000000000 */
[----:B------:R-:W-:Y:S01]  /*05c0*/  LOP3.LUT R38, R4, R19, RZ, 0xfc, !PT ;  /* 0x0000001304267212 */ /* 0x000fe200078efcff */
[----:B------:R-:W-:Y:S01]  /*05d0*/  VIADD R30, R19, 0xd ;  /* 0x0000000d131e7836 */ /* 0x000fe20000000000 */
[----:B------:R-:W-:Y:S01]  /*05e0*/  IADD3 R27, PT, PT, R5, 0xb, RZ ;  /* 0x0000000b051b7810 */ /* 0x000fe20007ffe0ff */
[----:B------:R-:W-:Y:S01]  /*05f0*/  VIADD R36, R19, 0xf ;  /* 0x0000000f13247836 */ /* 0x000fe20000000000 */
[C---:B------:R-:W-:Y:S01]  /*0600*/  IADD3 R47, PT, PT, R5.reuse, -0x1, RZ ;  /* 0xffffffff052f7810 */ /* 0x040fe20007ffe0ff */
[----:B------:R-:W-:Y:S01]  /*0610*/  VIADD R24, R5, 0x7 ;  /* 0x0000000705187836 */ /* 0x000fe20000000000 */
[----:B------:R-:W-:Y:S01]  /*0620*/  LOP3.LUT R27, R27, 0xf, RZ, 0xc0, !PT ;  /* 0x0000000f1b1b7812 */ /* 0x000fe200078ec0ff */
[----:B------:R-:W-:Y:S01]  /*0630*/  VIADD R26, R5, 0xa ;  /* 0x0000000a051a7836 */ /* 0x000fe20000000000 */
[----:B------:R-:W-:Y:S01]  /*0640*/  LOP3.LUT R47, R47, 0xf, RZ, 0xc0, !PT ;  /* 0x0000000f2f2f7812 */ /* 0x000fe200078ec0ff */
[C---:B------:R-:W-:Y:S01]  /*0650*/  VIADD R17, R5.reuse, 0x1 ;  /* 0x0000000105117836 */ /* 0x040fe20000000000 */
[-C--:B0-----:R-:W-:Y:S01]  /*0660*/  ISETP.GE.AND P0, PT, R6, R25.reuse, PT ;  /* 0x000000190600720c */ /* 0x081fe20003f06270 */
[C---:B------:R-:W-:Y:S01]  /*0670*/  VIADD R22, R5.reuse, 0x5 ;  /* 0x0000000505167836 */ /* 0x040fe20000000000 */
[-C--:B------:R-:W-:Y:S01]  /*0680*/  ISETP.GE.AND P1, PT, R8, R25.reuse, PT ;  /* 0x000000190800720c */ /* 0x080fe20003f26270 */
[C---:B------:R-:W-:Y:S01]  /*0690*/  VIADD R41, R5.reuse, 0xc ;  /* 0x0000000c05297836 */ /* 0x040fe20000000000 */
[----:B------:R-:W-:Y:S01]  /*06a0*/  ISETP.GE.AND P2, PT, R10, R25, PT ;  /* 0x000000190a00720c */ /* 0x000fe20003f46270 */
[----:B------:R-:W-:Y:S01]  /*06b0*/  VIADD R43, R5, 0xd ;  /* 0x0000000d052b7836 */ /* 0x000fe20000000000 */
[----:B------:R-:W-:Y:S01]  /*06c0*/  SEL R7, R25, RZ, P0 ;  /* 0x000000ff19077207 */ /* 0x000fe20000000000 */
[----:B------:R-:W-:Y:S01]  /*06d0*/  VIADD R45, R5, 0xe ;  /* 0x0000000e052d7836 */ /* 0x000fe20000000000 */
[----:B------:R-:W-:-:S02]  /*06e0*/  SEL R9, R25, RZ, P1 ;  /* 0x000000ff19097207 */ /* 0x000fc40000800000 */
[----:B------:R-:W-:Y:S02]  /*06f0*/  SEL R11, R25, RZ, P2 ;  /* 0x000000ff190b7207 */ /* 0x000fe40001000000 */
[----:B------:R-:W-:Y:S01]  /*0700*/  IADD3 R6, PT, PT, R6, -R7, RZ ;  /* 0x8000000706067210 */ /* 0x000fe20007ffe0ff */
[----:B------:R-:W-:Y:S01]  /*0710*/  IMAD.IADD R7, R8, 0x1, -R9 ;  /* 0x0000000108077824 */ /* 0x000fe200078e0a09 */
[-C--:B------:R-:W-:Y:S01]  /*0720*/  ISETP.GE.AND P0, PT, R12, R25.reuse, PT ;  /* 0x000000190c00720c */ /* 0x080fe20003f06270 */
[----:B------:R-:W-:Y:S01]  /*0730*/  IMAD.IADD R8, R10, 0x1, -R11 ;  /* 0x000000010a087824 */ /* 0x000fe200078e0a0b */
[-C--:B------:R-:W-:Y:S01]  /*0740*/  ISETP.GE.AND P1, PT, R13, R25.reuse, PT ;  /* 0x000000190d00720c */ /* 0x080fe20003f26270 */
[----:B------:R-:W-:Y:S01]  /*0750*/  VIADD R10, R19, 0x5 ;  /* 0x00000005130a7836 */ /* 0x000fe20000000000 */
[----:B------:R-:W-:Y:S02]  /*0760*/  SEL R9, R25, RZ, P0 ;  /* 0x000000ff19097207 */ /* 0x000fe40000000000 */
[----:B------:R-:W-:-:S02]  /*0770*/  ISETP.GE.AND P2, PT, R14, R25, PT ;  /* 0x000000190e00720c */ /* 0x000fc40003f46270 */
[----:B------:R-:W-:Y:S01]  /*0780*/  ISETP.GE.AND P0, PT, R10, R25, PT ;  /* 0x000000190a00720c */ /* 0x000fe20003f06270 */
[----:B------:R-:W-:Y:S01]  /*0790*/  IMAD.IADD R9, R12, 0x1, -R9 ;  /* 0x000000010c097824 */ /* 0x000fe200078e0a09 */
[C---:B------:R-:W-:Y:S02]  /*07a0*/  SEL R12, R25.reuse, RZ, P1 ;  /* 0x000000ff190c7207 */ /* 0x040fe40000800000 */
[C---:B------:R-:W-:Y:S02]  /*07b0*/  SEL R11, R25.reuse, RZ, P0 ;  /* 0x000000ff190b7207 */ /* 0x040fe40000000000 */
[----:B------:R-:W-:Y:S02]  /*07c0*/  SEL R15, R25, RZ, P2 ;  /* 0x000000ff190f7207 */ /* 0x000fe40001000000 */
[----:B------:R-:W-:Y:S01]  /*07d0*/  IADD3 R10, PT, PT, R10, -R11, RZ ;  /* 0x8000000b0a0a7210 */ /* 0x000fe20007ffe0ff */
[----:B------:R-:W-:Y:S01]  /*07e0*/  IMAD.IADD R11, R13, 0x1, -R12 ;  /* 0x000000010d0b7824 */ /* 0x000fe200078e0a0c */
[-C--:B------:R-:W-:Y:S01]  /*07f0*/  ISETP.GE.AND P0, PT, R16, R25.reuse, PT ;  /* 0x000000191000720c */ /* 0x080fe20003f06270 */
[----:B------:R-:W-:Y:S01]  /*0800*/  IMAD.IADD R12, R14, 0x1, -R15 ;  /* 0x000000010e0c7824 */ /* 0x000fe200078e0a0f */
[----:B------:R-:W-:Y:S01]  /*0810*/  ISETP.GE.AND P1, PT, R20, R25, PT ;  /* 0x000000191400720c */ /* 0x000fe20003f26270 */
[----:B------:R-:W-:Y:S01]  /*0820*/  VIADD R14, R19, 0x9 ;  /* 0x00000009130e7836 */ /* 0x000fe20000000000 */
[----:B------:R-:W-:-:S02]  /*0830*/  SEL R13, R25, RZ, P0 ;  /* 0x000000ff190d7207 */ /* 0x000fc40000000000 */
[C---:B------:R-:W-:Y:S02]  /*0840*/  SEL R21, R25.reuse, RZ, P1 ;  /* 0x000000ff19157207 */ /* 0x040fe40000800000 */
[-C--:B------:R-:W-:Y:S01]  /*0850*/  ISETP.GE.AND P0, PT, R14, R25.reuse, PT ;  /* 0x000000190e00720c */ /* 0x080fe20003f06270 */
[----:B------:R-:W-:Y:S01]  /*0860*/  IMAD.IADD R13, R16, 0x1, -R13 ;  /* 0x00000001100d7824 */ /* 0x000fe200078e0a0d */
[-C--:B------:R-:W-:Y:S02]  /*0870*/  ISETP.GE.AND P2, PT, R28, R25.reuse, PT ;  /* 0x000000191c00720c */ /* 0x080fe40003f46270 */
[----:B------:R-:W-:Y:S02]  /*0880*/  SEL R15, R25, RZ, P0 ;  /* 0x000000ff190f7207 */ /* 0x000fe40000000000 */
[-C--:B------:R-:W-:Y:S02]  /*0890*/  ISETP.GE.AND P0, PT, R29, R25.reuse, PT ;  /* 0x000000191d00720c */ /* 0x080fe40003f06270 */
[----:B------:R-:W-:-:S02]  /*08a0*/  ISETP.GE.AND P1, PT, R31, R25, PT ;  /* 0x000000191f00720c */ /* 0x000fc40003f26270 */
[C---:B------:R-:W-:Y:S02]  /*08b0*/  SEL R16, R25.reuse, RZ, P0 ;  /* 0x000000ff19107207 */ /* 0x040fe40000000000 */
[----:B------:R-:W-:Y:S02]  /*08c0*/  ISETP.GE.AND P0, PT, R30, R25, PT ;  /* 0x000000191e00720c */ /* 0x000fe40003f06270 */
[----:B------:R-:W-:Y:S01]  /*08d0*/  IADD3 R14, PT, PT, R14, -R15, RZ ;  /* 0x8000000f0e0e7210 */ /* 0x000fe20007ffe0ff */
[----:B------:R-:W-:Y:S01]  /*08e0*/  IMAD.IADD R15, R20, 0x1, -R21 ;  /* 0x00000001140f7824 */ /* 0x000fe200078e0a15 */
[----:B------:R-:W-:Y:S01]  /*08f0*/  SEL R23, R25, RZ, P2 ;  /* 0x000000ff19177207 */ /* 0x000fe20001000000 */
[----:B------:R-:W-:Y:S01]  /*0900*/  IMAD.IADD R29, R29, 0x1, -R16 ;  /* 0x000000011d1d7824 */ /* 0x000fe200078e0a10 */
[----:B------:R-:W-:Y:S01]  /*0910*/  SEL R21, R25, RZ, P0 ;  /* 0x000000ff19157207 */ /* 0x000fe20000000000 */
[----:B------:R-:W-:Y:S01]  /*0920*/  VIADD R20, R5, 0x3 ;  /* 0x0000000305147836 */ /* 0x000fe20000000000 */
[----:B------:R-:W-:Y:S01]  /*0930*/  SEL R16, R25, RZ, P1 ;  /* 0x000000ff19107207 */ /* 0x000fe20000800000 */
[----:B------:R-:W-:Y:S01]  /*0940*/  IMAD.IADD R28, R28, 0x1, -R23 ;  /* 0x000000011c1c7824 */ /* 0x000fe200078e0a17 */
[-C--:B------:R-:W-:Y:S01]  /*0950*/  ISETP.GE.AND P2, PT, R36, R25.reuse, PT ;  /* 0x000000192400720c */ /* 0x080fe20003f46270 */
[----:B------:R-:W-:Y:S01]  /*0960*/  IMAD.IADD R30, R30, 0x1, -R21 ;  /* 0x000000011e1e7824 */ /* 0x000fe200078e0a15 */
[----:B------:R-:W-:Y:S01]  /*0970*/  ISETP.GE.AND P0, PT, R19, R25, PT ;  /* 0x000000191300720c */ /* 0x000fe20003f06270 */
[----:B------:R-:W-:Y:S01]  /*0980*/  VIADD R21, R5, 0x4 ;  /* 0x0000000405157836 */ /* 0x000fe20000000000 */
[----:B------:R-:W-:-:S02]  /*0990*/  IADD3 R31, PT, PT, R31, -R16, RZ ;  /* 0x800000101f1f7210 */ /* 0x000fc40007ffe0ff */
[C---:B------:R-:W-:Y:S02]  /*09a0*/  SEL R23, R25.reuse, RZ, P2 ;  /* 0x000000ff19177207 */ /* 0x040fe40001000000 */
[----:B------:R-:W-:Y:S01]  /*09b0*/  SEL R16, R25, RZ, P0 ;  /* 0x000000ff19107207 */ /* 0x000fe20000000000 */
[----:B------:R-:W-:Y:S01]  /*09c0*/  VIADD R25, R5, 0x9 ;  /* 0x0000000905197836 */ /* 0x000fe20000000000 */
[----:B------:R-:W-:Y:S01]  /*09d0*/  LOP3.LUT R21, R21, 0xf, RZ, 0xc0, !PT ;  /* 0x0000000f15157812 */ /* 0x000fe200078ec0ff */
[----:B------:R-:W-:Y:S01]  /*09e0*/  IMAD.IADD R36, R36, 0x1, -R23 ;  /* 0x0000000124247824 */ /* 0x000fe200078e0a17 */
[----:B------:R-:W-:Y:S01]  /*09f0*/  IADD3 R23, PT, PT, R5, 0x6, RZ ;  /* 0x0000000605177810 */ /* 0x000fe20007ffe0ff */
[----:B------:R-:W-:Y:S01]  /*0a00*/  IMAD.IADD R37, R19, 0x1, -R16 ;  /* 0x0000000113257824 */ /* 0x000fe200078e0a10 */
[----:B------:R-:W-:Y:S01]  /*0a10*/  IADD3 R19, PT, PT, R5, 0x2, RZ ;  /* 0x0000000205137810 */ /* 0x000fe20007ffe0ff */
        /* <DEDUP_REMOVED lines=26> */
[----:B------:R-:W-:Y:S02]  /*0bc0*/  LOP3.LUT R57, R4, R47, RZ, 0xfc, !PT ;  /* 0x0000002f04397212 */ /* 0x000fe400078efcff */
[----:B------:R-:W-:-:S07]  /*0bd0*/  MOV R21, 0xbf0 ;  /* 0x00000bf000157802 */ /* 0x000fce0000000f00 */
[----:B------:R-:W-:Y:S05]  /*0be0*/  CALL.REL.NOINC `($__internal_10_$__cuda_sm20_div_s16) ;  /* 0x0000003000607944 */ /* 0x000fea0003c00000 */
[----:B------:R-:W0:Y:S01]  /*0bf0*/  S2UR UR6, SR_CTAID.Z ;  /* 0x00000000000679c3 */ /* 0x000e220000002700 */
[----:B------:R-:W1:Y:S01]  /*0c00*/  LDCU UR7, c[0x0][0x3a8] ;  /* 0x00007500ff0777ac */ /* 0x000e620008000800 */
[----:B------:R-:W-:Y:S02]  /*0c10*/  PRMT R61, R19, 0x9910, RZ ;  /* 0x00009910133d7816 */ /* 0x000fe400000000ff */
[----:B------:R-:W-:Y:S01]  /*0c20*/  LOP3.LUT R58, R58, 0x1f, RZ, 0xc0, !PT ;  /* 0x0000001f3a3a7812 */ /* 0x000fe200078ec0ff */
[----:B------:R-:W2:Y:S01]  /*0c30*/  LDCU.64 UR10, c[0x0][0x358] ;  /* 0x00006b00ff0a77ac */ /* 0x000ea20008000a00 */
[----:B------:R-:W-:Y:S02]  /*0c40*/  LOP3.LUT R59, R18, 0x3, RZ, 0xc0, !PT ;  /* 0x00000003123b7812 */ /* 0x000fe400078ec0ff */
[----:B------:R-:W-:Y:S01]  /*0c50*/  LOP3.LUT R60, R60, 0x3, RZ, 0xc0, !PT ;  /* 0x000000033c3c7812 */ /* 0x000fe200078ec0ff */
[----:B-1----:R-:W-:-:S04]  /*0c60*/  UISETP.LT.AND UP0, UPT, UR7, 0x10, UPT ;  /* 0x000000100700788c */ /* 0x002fc8000bf01270 */
[----:B------:R-:W-:Y:S02]  /*0c70*/  USEL UR7, UR7, 0x10, UP0 ;  /* 0x0000001007077887 */ /* 0x000fe40008000000 */
[----:B0-2---:R-:W-:-:S12]  /*0c80*/  USHF.L.U32 UR6, UR6, 0x6, URZ ;  /* 0x0000000606067899 */ /* 0x005fd800080006ff */
.L_x_413:
[----:B---3--:R-:W0:Y:S01]  /*0c90*/  S2R R20, SR_TID.X ;  /* 0x0000000000147919 */ /* 0x008e220000002100 */
        /* <DEDUP_REMOVED lines=22> */
.L_x_364:
[----:B------:R-:W-:Y:S05]  /*0e00*/  BSYNC.RECONVERGENT B0 ;  /* 0x0000000000007941 */ /* 0x000fea0003800200 */
.L_x_363:
[----:B------:R-:W2:Y:S01]  /*0e10*/  S2UR UR8, SR_CgaCtaId ;  /* 0x00000000000879c3 */ /* 0x000ea20000008800 */
[----:B------:R-:W-:Y:S01]  /*0e20*/  UMOV UR5, 0x400 ;  /* 0x0000040000057882 */ /* 0x000fe20000000000 */
[----:B------:R-:W-:Y:S01]  /*0e30*/  BSSY.RECONVERGENT B0, `(.L_x_365) ;  /* 0x000000f000007945 */ /* 0x000fe20003800200 */
[----:B------:R-:W-:-:S04]  /*0e40*/  UIADD3 UR5, UPT, UPT, UR5, 0x2880, URZ ;  /* 0x0000288005057890 */ /* 0x000fc8000fffe0ff */
[----:B--2---:R-:W-:-:S06]  /*0e50*/  ULEA UR5, UR8, UR5, 0x18 ;  /* 0x0000000508057291 */ /* 0x004fcc000f8ec0ff */
[----:B01----:R-:W-:-:S07]  /*0e60*/  LEA R17, R16, UR5, 0x2 ;  /* 0x0000000510117c11 */ /* 0x003fce000f8e10ff */
.L_x_366:
        /* <DEDUP_REMOVED lines=12> */
.L_x_365:
[----:B------:R-:W-:Y:S01]  /*0f30*/  PLOP3.LUT P0, PT, PT, PT, PT, 0x80, 0x8 ;  /* 0x000000000008781c */ /* 0x000fe20003f0f070 */
[----:B------:R-:W-:Y:S01]  /*0f40*/  IMAD.MOV.U32 R20, RZ, RZ, RZ ;  /* 0x000000ffff147224 */ /* 0x000fe200078e00ff */
[----:B------:R-:W1:Y:S01]  /*0f50*/  LDCU UR12, c[0x0][0x3ac] ;  /* 0x00007580ff0c77ac */ /* 0x000e620008000800 */
[----:B------:R-:W2:Y:S10]  /*0f60*/  LDCU UR13, c[0x0][0x3a8] ;  /* 0x00007500ff0d77ac */ /* 0x000eb40008000800 */
.L_x_408:
[----:B------:R-:W3:Y:S01]  /*0f70*/  S2UR UR5, SR_CTAID.X ;  /* 0x00000000000579c3 */ /* 0x000ee20000002500 */
[----:B------:R-:W4:Y:S01]  /*0f80*/  S2R R17, SR_CgaCtaId ;  /* 0x0000000000117919 */ /* 0x000f220000008800 */
[----:B------:R-:W5:Y:S01]  /*0f90*/  LDCU UR8, c[0x0][0x388] ;  /* 0x00007100ff0877ac */ /* 0x000f620008000800 */
[----:B------:R-:W-:Y:S01]  /*0fa0*/  MOV R16, 0x400 ;  /* 0x0000040000107802 */ /* 0x000fe20000000f00 */
[----:B------:R-:W-:Y:S01]  /*0fb0*/  BSSY.RECONVERGENT B0, `(.L_x_367) ;  /* 0x0000015000007945 */ /* 0x000fe20003800200 */
[----:B------:R-:W0:Y:S01]  /*0fc0*/  S2R R65, SR_TID.X ;  /* 0x0000000000417919 */ /* 0x000e220000002100 */
[----:B------:R-:W-:Y:S02]  /*0fd0*/  PLOP3.LUT P1, PT, P0, PT, PT, 0x80, 0x8 ;  /* 0x000000000008781c */ /* 0x000fe4000072f070 */
[----:B------:R-:W-:Y:S01]  /*0fe0*/  VIADD R16, R16, 0x880 ;  /* 0x0000088010107836 */ /* 0x000fe20000000000 */
[----:B---3--:R-:W-:-:S04]  /*0ff0*/  ULEA UR5, UR5, UR6, 0xc ;  /* 0x0000000605057291 */ /* 0x008fc8000f8e60ff */
[----:B-----5:R-:W-:Y:S01]  /*1000*/  UIMAD UR5, UR4, UR8, UR5 ;  /* 0x00000008040572a4 */ /* 0x020fe2000f8e0205 */
[----:B----4-:R-:W-:-:S05]  /*1010*/  LEA R22, R17, R16, 0x18 ;  /* 0x0000001011167211 */ /* 0x010fca00078ec0ff */
[----:B------:R-:W-:Y:S01]  /*1020*/  IADD3 R24, PT, PT, R20, UR5, RZ ;  /* 0x0000000514187c10 */ /* 0x000fe2000fffe0ff */
[----:B01----:R-:W-:-:S07]  /*1030*/  IMAD.SHL.U32 R21, R65, 0x4, RZ ;  /* 0x0000000441157824 */ /* 0x003fce00078e00ff */
.L_x_368:
[----:B0-----:R-:W0:Y:S01]  /*1040*/  LDC.64 R16, c[0x0][0x390] ;  /* 0x0000e400ff107b82 */ /* 0x001e220000000a00 */
[----:B------:R-:W-:Y:S02]  /*1050*/  LOP3.LUT R19, R21, 0x1c, RZ, 0xc0, !PT ;  /* 0x0000001c15137812 */ /* 0x000fe400078ec0ff */
[----:B------:R-:W-:-:S03]  /*1060*/  SHF.R.U32.HI R18, RZ, 0x5, R21 ;  /* 0x00000005ff127819 */ /* 0x000fc60000011615 */
[----:B------:R-:W-:-:S04]  /*1070*/  IMAD.IADD R19, R24, 0x1, R19 ;  /* 0x0000000118137824 */ /* 0x000fc800078e0213 */
[----:B-1----:R-:W-:-:S04]  /*1080*/  IMAD R19, R18, UR12, R19 ;  /* 0x0000000c12137c24 */ /* 0x002fc8000f8e0213 */
[----:B0-----:R-:W-:-:S06]  /*1090*/  IMAD.WIDE R16, R19, 0x4, R16 ;  /* 0x0000000413107825 */ /* 0x001fcc00078e0210 */
[----:B------:R-:W3:Y:S01]  /*10a0*/  LDG.E.128 R16, desc[UR10][R16.64] ;  /* 0x0000000a10107981 */ /* 0x000ee2000c1e1d00 */
[C---:B------:R-:W-:Y:S02]  /*10b0*/  IMAD R23, R21.reuse, 0x4, R22 ;  /* 0x0000000415177824 */ /* 0x040fe400078e0216 */
[----:B------:R-:W-:-:S05]  /*10c0*/  VIADD R21, R21, UR14 ;  /* 0x0000000e15157c36 */ /* 0x000fca0008000000 */
[----:B------:R-:W-:Y:S01]  /*10d0*/  ISETP.GE.U32.AND P0, PT, R21, 0x800, PT ;  /* 0x000008001500780c */ /* 0x000fe20003f06070 */
[----:B---3--:R0:W-:-:S12]  /*10e0*/  STS.128 [R23], R16 ;  /* 0x0000001017007388 */ /* 0x0081d80000000c00 */
[----:B------:R-:W-:Y:S05]  /*10f0*/  @!P0 BRA `(.L_x_368) ;  /* 0xfffffffc00d08947 */ /* 0x000fea000383ffff */
[----:B--2---:R-:W-:Y:S05]  /*1100*/  BSYNC.RECONVERGENT B0 ;  /* 0x0000000000007941 */ /* 0x004fea0003800200 */
.L_x_367:
[----:B0-----:R-:W-:Y:S01]  /*1110*/  IADD3 R19, PT, PT, R20, UR6, RZ ;  /* 0x0000000614137c10 */ /* 0x001fe2000fffe0ff */
[----:B------:R-:W-:-:S07]  /*1120*/  IMAD.MOV.U32 R18, RZ, RZ, RZ ;  /* 0x000000ffff127224 */ /* 0x000fce00078e00ff */
.L_x_407:
[----:B0-----:R-:W0:Y:S02]  /*1130*/  S2R R20, SR_TID.X ;  /* 0x0000000000147919 */ /* 0x001e240000002100 */
[----:B0-----:R-:W-:Y:S02]  /*1140*/  LOP3.LUT R17, R20, 0xf, RZ, 0xc0, !PT ;  /* 0x0000000f14117812 */ /* 0x001fe400078ec0ff */
[----:B------:R-:W-:-:S03]  /*1150*/  SHF.R.U32.HI R20, RZ, 0x4, R20 ;  /* 0x00000004ff147819 */ /* 0x000fc60000011614 */
[----:B-1----:R-:W-:-:S07]  /*1160*/  IMAD.IADD R22, R17, 0x1, R18 ;  /* 0x0000000111167824 */ /* 0x002fce00078e0212 */
.L_x_369:
        /* <DEDUP_REMOVED lines=16> */
.L_x_406:
[----:B-1----:R-:W1:Y:S01]  /*1270*/  S2R R27, SR_CgaCtaId ;  /* 0x00000000001b7919 */ /* 0x002e620000008800 */
[----:B0-----:R-:W-:Y:S01]  /*1280*/  VIMNMX R16, PT, PT, R0, 0x40, PT ;  /* 0x0000004000107848 */ /* 0x001fe20003fe0100 */
[C---:B------:R-:W-:Y:S01]  /*1290*/  IMAD.IADD R33, R5.reuse, 0x1, R26 ;  /* 0x0000000105217824 */ /* 0x040fe200078e021a */
[----:B------:R-:W-:Y:S01]  /*12a0*/  ISETP.GE.AND P2, PT, R62, UR7, PT ;  /* 0x000000073e007c0c */ /* 0x000fe2000bf46270 */
[C---:B------:R-:W-:Y:S01]  /*12b0*/  VIADD R21, R5.reuse, 0x3 ;  /* 0x0000000305157836 */ /* 0x040fe20000000000 */
[C---:B------:R-:W-:Y:S01]  /*12c0*/  IADD3 R23, PT, PT, R5.reuse, 0x4, RZ ;  /* 0x0000000405177810 */ /* 0x040fe20007ffe0ff */
[----:B------:R-:W-:Y:S01]  /*12d0*/  IMAD.SHL.U32 R17, R16, 0x2, RZ ;  /* 0x0000000210117824 */ /* 0x000fe200078e00ff */
[C---:B------:R-:W-:Y:S01]  /*12e0*/  LOP3.LUT R25, R5.reuse, 0xf, RZ, 0xc0, !PT ;  /* 0x0000000f05197812 */ /* 0x040fe200078ec0ff */
[C---:B------:R-:W-:Y:S01]  /*12f0*/  VIADD R67, R5.reuse, 0x5 ;  /* 0x0000000505437836 */ /* 0x040fe20000000000 */
[----:B------:R-:W-:Y:S01]  /*1300*/  MOV R32, 0x400 ;  /* 0x0000040000207802 */ /* 0x000fe20000000f00 */
[----:B------:R-:W-:Y:S01]  /*1310*/  VIADD R71, R5, 0x7 ;  /* 0x0000000705477836 */ /* 0x000fe20000000000 */
[----:B------:R-:W-:Y:S01]  /*1320*/  IADD3 R26, PT, PT, R17, R26, RZ ;  /* 0x0000001a111a7210 */ /* 0x000fe20007ffe0ff */
[C---:B------:R-:W-:Y:S01]  /*1330*/  VIADD R63, R5.reuse, 0x1 ;  /* 0x00000001053f7836 */ /* 0x040fe20000000000 */
[C---:B------:R-:W-:Y:S01]  /*1340*/  IADD3 R77, PT, PT, R5.reuse, 0x9, RZ ;  /* 0x00000009054d7810 */ /* 0x040fe20007ffe0ff */
        /* <DEDUP_REMOVED lines=72> */
.L_x_405:
        /* <DEDUP_REMOVED lines=11> */
.L_x_415:
[----:B0--3--:R-:W-:-:S07]  /*1880*/  IMAD R66, R64, R73, RZ ;  /* 0x0000004940427224 */ /* 0x009fce00078e02ff */
.L_x_373:
[----:B------:R-:W-:-:S13]  /*1890*/  ISETP.GE.AND P3, PT, R71, 0x2, PT ;  /* 0x000000024700780c */ /* 0x000fda0003f66270 */
[----:B------:R-:W-:Y:S05]  /*18a0*/  @!P3 BRA `(.L_x_375) ;  /* 0x000000000010b947 */ /* 0x000fea0003800000 */
[----:B------:R-:W-:-:S03]  /*18b0*/  UMOV UR5, 0xffffffff ;  /* 0xffffffff00057882 */ /* 0x000fc60000000000 */
[----:B------:R-:W-:Y:S05]  /*18c0*/  BRA.DIV UR5, `(.L_x_376) ;  /* 0x0000001e05087947 */ /* 0x000fea000b800000 */
[----:B------:R3:W4:Y:S02]  /*18d0*/  SHFL.IDX PT, R73, R72, R6, 0x1f ;  /* 0x00001f0648497589 */ /* 0x00072400000e0000 */
.L_x_418:
[----:B----4-:R-:W-:-:S07]  /*18e0*/  IMAD R66, R63, R73, R66 ;  /* 0x000000493f427224 */ /* 0x010fce00078e0242 */
.L_x_375:
[----:B------:R-:W-:-:S13]  /*18f0*/  ISETP.GE.AND P3, PT, R71, 0x3, PT ;  /* 0x000000034700780c */ /* 0x000fda0003f66270 */
[----:B------:R-:W-:Y:S05]  /*1900*/  @!P3 BRA `(.L_x_377) ;  /* 0x000000000010b947 */ /* 0x000fea0003800000 */
[----:B------:R-:W-:-:S03]  /*1910*/  UMOV UR5, 0xffffffff ;  /* 0xffffffff00057882 */ /* 0x000fc60000000000 */
[----:B------:R-:W-:Y:S05]  /*1920*/  BRA.DIV UR5, `(.L_x_378) ;  /* 0x0000001e05147947 */ /* 0x000fea000b800000 */
[----:B------:R4:W0:Y:S02]  /*1930*/  SHFL.IDX PT, R73, R72, R7, 0x1f ;  /* 0x00001f0748497589 */ /* 0x00082400000e0000 */
.L_x_421:
[----:B0-----:R-:W-:-:S07]  /*1940*/  IMAD R66, R35, R73, R66 ;  /* 0x0000004923427224 */ /* 0x001fce00078e0242 */
.L_x_377:
[----:B------:R-:W-:-:S13]  /*1950*/  ISETP.GE.AND P3, PT, R71, 0x4, PT ;  /* 0x000000044700780c */ /* 0x000fda0003f66270 */
[----:B------:R-:W-:Y:S05]  /*1960*/  @!P3 BRA `(.L_x_379) ;  /* 0x000000000010b947 */ /* 0x000fea0003800000 */
[----:B------:R-:W-:-:S03]  /*1970*/  UMOV UR5, 0xffffffff ;  /* 0xffffffff00057882 */ /* 0x000fc60000000000 */
[----:B------:R-:W-:Y:S05]  /*1980*/  BRA.DIV UR5, `(.L_x_380) ;  /* 0x0000001e05207947 */ /* 0x000fea000b800000 */
[----:B------:R0:W0:Y:S02]  /*1990*/  SHFL.IDX PT, R73, R72, R8, 0x1f ;  /* 0x00001f0848497589 */ /* 0x00002400000e0000 */
.L_x_424:
[----:B0-----:R-:W-:-:S07]  /*19a0*/  IMAD R66, R34, R73, R66 ;  /* 0x0000004922427224 */ /* 0x001fce00078e0242 */
.L_x_379:
[----:B------:R-:W-:-:S13]  /*19b0*/  ISETP.GE.AND P3, PT, R71, 0x5, PT ;  /* 0x000000054700780c */ /* 0x000fda0003f66270 */
[----:B------:R-:W-:Y:S05]  /*19c0*/  @!P3 BRA `(.L_x_381) ;  /* 0x000000000010b947 */ /* 0x000fea0003800000 */
[----:B------:R-:W-:-:S03]  /*19d0*/  UMOV UR5, 0xffffffff ;  /* 0xffffffff00057882 */ /* 0x000fc60000000000 */
[----:B------:R-:W-:Y:S05]  /*19e0*/  BRA.DIV UR5, `(.L_x_382) ;  /* 0x0000001e052c7947 */ /* 0x000fea000b800000 */
[----:B------:R0:W0:Y:S02]  /*19f0*/  SHFL.IDX PT, R73, R72, R9, 0x1f ;  /* 0x00001f0948497589 */ /* 0x00002400000e0000 */
.L_x_427:
[----:B0-----:R-:W-:-:S07]  /*1a00*/  IMAD R66, R24, R73, R66 ;  /* 0x0000004918427224 */ /* 0x001fce00078e0242 */
.L_x_381:
[----:B------:R-:W-:-:S13]  /*1a10*/  ISETP.GE.AND P3, PT, R71, 0x6, PT ;  /* 0x000000064700780c */ /* 0x000fda0003f66270 */
[----:B------:R-:W-:Y:S05]  /*1a20*/  @!P3 BRA `(.L_x_383) ;  /* 0x000000000010b947 */ /* 0x000fea0003800000 */
[----:B------:R-:W-:-:S03]  /*1a30*/  UMOV UR5, 0xffffffff ;  /* 0xffffffff00057882 */ /* 0x000fc60000000000 */
[----:B------:R-:W-:Y:S05]  /*1a40*/  BRA.DIV UR5, `(.L_x_384) ;  /* 0x0000001e05387947 */ /* 0x000fea000b800000 */
[----:B------:R0:W0:Y:S02]  /*1a50*/  SHFL.IDX PT, R73, R72, R10, 0x1f ;  /* 0x00001f0a48497589 */ /* 0x00002400000e0000 */
.L_x_430:
[----:B0-----:R-:W-:-:S07]  /*1a60*/  IMAD R66, R23, R73, R66 ;  /* 0x0000004917427224 */ /* 0x001fce00078e0242 */
.L_x_383:
[----:B------:R-:W-:-:S13]  /*1a70*/  ISETP.GE.AND P3, PT, R71, 0x7, PT ;  /* 0x000000074700780c */ /* 0x000fda0003f66270 */
[----:B------:R-:W-:Y:S05]  /*1a80*/  @!P3 BRA `(.L_x_385) ;  /* 0x000000000010b947 */ /* 0x000fea0003800000 */
[----:B------:R-:W-:-:S03]  /*1a90*/  UMOV UR5, 0xffffffff ;  /* 0xffffffff00057882 */ /* 0x000fc60000000000 */
[----:B------:R-:W-:Y:S05]  /*1aa0*/  BRA.DIV UR5, `(.L_x_386) ;  /* 0x0000001e05447947 */ /* 0x000fea000b800000 */
[----:B------:R0:W0:Y:S02]  /*1ab0*/  SHFL.IDX PT, R73, R72, R11, 0x1f ;  /* 0x00001f0b48497589 */ /* 0x00002400000e0000 */
.L_x_433:
[----:B0-----:R-:W-:-:S07]  /*1ac0*/  IMAD R66, R22, R73, R66 ;  /* 0x0000004916427224 */ /* 0x001fce00078e0242 */
.L_x_385:
[----:B------:R-:W-:-:S13]  /*1ad0*/  ISETP.GE.AND P3, PT, R71, 0x8, PT ;  /* 0x000000084700780c */ /* 0x000fda0003f66270 */
[----:B------:R-:W-:Y:S05]  /*1ae0*/  @!P3 BRA `(.L_x_387) ;  /* 0x000000000010b947 */ /* 0x000fea0003800000 */
[----:B------:R-:W-:-:S03]  /*1af0*/  UMOV UR5, 0xffffffff ;  /* 0xffffffff00057882 */ /* 0x000fc60000000000 */
[----:B------:R-:W-:Y:S05]  /*1b00*/  BRA.DIV UR5, `(.L_x_388) ;  /* 0x0000001e05507947 */ /* 0x000fea000b800000 */
[----:B------:R0:W0:Y:S02]  /*1b10*/  SHFL.IDX PT, R73, R72, R12, 0x1f ;  /* 0x00001f0c48497589 */ /* 0x00002400000e0000 */
.L_x_436:
[----:B01----:R-:W-:-:S07]  /*1b20*/  IMAD R66, R21, R73, R66 ;  /* 0x0000004915427224 */ /* 0x003fce00078e0242 */
.L_x_387:
[----:B------:R-:W-:-:S13]  /*1b30*/  ISETP.GE.AND P3, PT, R71, 0x9, PT ;  /* 0x000000094700780c */ /* 0x000fda0003f66270 */
[----:B------:R-:W-:Y:S05]  /*1b40*/  @!P3 BRA `(.L_x_389) ;  /* 0x000000000010b947 */ /* 0x000fea0003800000 */
[----:B------:R-:W-:-:S03]  /*1b50*/  UMOV UR5, 0xffffffff ;  /* 0xffffffff00057882 */ /* 0x000fc60000000000 */
[----:B------:R-:W-:Y:S05]  /*1b60*/  BRA.DIV UR5, `(.L_x_390) ;  /* 0x0000001e055c7947 */ /* 0x000fea000b800000 */
[----:B------:R0:W0:Y:S02]  /*1b70*/  SHFL.IDX PT, R73, R72, R13, 0x1f ;  /* 0x00001f0d48497589 */ /* 0x00002400000e0000 */
.L_x_439:
[----:B0-----:R-:W-:-:S07]  /*1b80*/  IMAD R66, R25, R73, R66 ;  /* 0x0000004919427224 */ /* 0x001fce00078e0242 */
.L_x_389:
[----:B------:R-:W-:-:S13]  /*1b90*/  ISETP.GE.AND P3, PT, R71, 0xa, PT ;  /* 0x0000000a4700780c */ /* 0x000fda0003f66270 */
[----:B------:R-:W-:Y:S05]  /*1ba0*/  @!P3 BRA `(.L_x_391) ;  /* 0x000000000010b947 */ /* 0x000fea0003800000 */
[----:B------:R-:W-:-:S03]  /*1bb0*/  UMOV UR5, 0xffffffff ;  /* 0xffffffff00057882 */ /* 0x000fc60000000000 */
[----:B------:R-:W-:Y:S05]  /*1bc0*/  BRA.DIV UR5, `(.L_x_392) ;  /* 0x0000001e05687947 */ /* 0x000fea000b800000 */
[----:B------:R0:W0:Y:S02]  /*1bd0*/  SHFL.IDX PT, R73, R72, R14, 0x1f ;  /* 0x00001f0e48497589 */ /* 0x00002400000e0000 */
.L_x_442:
[----:B0-----:R-:W-:-:S07]  /*1be0*/  IMAD R66, R20, R73, R66 ;  /* 0x0000004914427224 */ /* 0x001fce00078e0242 */
.L_x_391:
[----:B------:R-:W-:-:S13]  /*1bf0*/  ISETP.GE.AND P3, PT, R71, 0xb, PT ;  /* 0x0000000b4700780c */ /* 0x000fda0003f66270 */
[----:B------:R-:W-:Y:S05]  /*1c00*/  @!P3 BRA `(.L_x_393) ;  /* 0x000000000010b947 */ /* 0x000fea0003800000 */
[----:B------:R-:W-:-:S03]  /*1c10*/  UMOV UR5, 0xffffffff ;  /* 0xffffffff00057882 */ /* 0x000fc60000000000 */
[----:B------:R-:W-:Y:S05]  /*1c20*/  BRA.DIV UR5, `(.L_x_394) ;  /* 0x0000001e05747947 */ /* 0x000fea000b800000 */
[----:B------:R0:W0:Y:S02]  /*1c30*/  SHFL.IDX PT, R73, R72, R15, 0x1f ;  /* 0x00001f0f48497589 */ /* 0x00002400000e0000 */
.L_x_445:
[----:B0-----:R-:W-:-:S07]  /*1c40*/  IMAD R66, R17, R73, R66 ;  /* 0x0000004911427224 */ /* 0x001fce00078e0242 */
.L_x_393:
[----:B------:R-:W-:-:S13]  /*1c50*/  ISETP.GE.AND P3, PT, R71, 0xc, PT ;  /* 0x0000000c4700780c */ /* 0x000fda0003f66270 */
[----:B------:R-:W-:Y:S05]  /*1c60*/  @!P3 BRA `(.L_x_395) ;  /* 0x000000000010b947 */ /* 0x000fea0003800000 */
[----:B------:R-:W-:-:S03]  /*1c70*/  UMOV UR5, 0xffffffff ;  /* 0xffffffff00057882 */ /* 0x000fc60000000000 */
[----:B------:R-:W-:Y:S05]  /*1c80*/  BRA.DIV UR5, `(.L_x_396) ;  /* 0x0000001e05807947 */ /* 0x000fea000b800000 */
[----:B------:R0:W0:Y:S02]  /*1c90*/  SHFL.IDX PT, R73, R72, R28, 0x1f ;  /* 0x00001f1c48497589 */ /* 0x00002400000e0000 */
.L_x_448:
[----:B0-----:R-:W-:-:S07]  /*1ca0*/  IMAD R66, R16, R73, R66 ;  /* 0x0000004910427224 */ /* 0x001fce00078e0242 */
.L_x_395:
[----:B------:R-:W-:-:S13]  /*1cb0*/  ISETP.GE.AND P3, PT, R71, 0xd, PT ;  /* 0x0000000d4700780c */ /* 0x000fda0003f66270 */
[----:B------:R-:W-:Y:S05]  /*1cc0*/  @!P3 BRA `(.L_x_397) ;  /* 0x000000000010b947 */ /* 0x000fea0003800000 */
[----:B------:R-:W-:-:S03]  /*1cd0*/  UMOV UR5, 0xffffffff ;  /* 0xffffffff00057882 */ /* 0x000fc60000000000 */
[----:B------:R-:W-:Y:S05]  /*1ce0*/  BRA.DIV UR5, `(.L_x_398) ;  /* 0x0000001e058c7947 */ /* 0x000fea000b800000 */
[----:B------:R0:W0:Y:S02]  /*1cf0*/  SHFL.IDX PT, R73, R72, R29, 0x1f ;  /* 0x00001f1d48497589 */ /* 0x00002400000e0000 */
.L_x_451:
[----:B0-----:R-:W-:-:S07]  /*1d00*/  IMAD R66, R68, R73, R66 ;  /* 0x0000004944427224 */ /* 0x001fce00078e0242 */
.L_x_397:
[----:B------:R-:W-:-:S13]  /*1d10*/  ISETP.GE.AND P3, PT, R71, 0xe, PT ;  /* 0x0000000e4700780c */ /* 0x000fda0003f66270 */
[----:B------:R-:W-:Y:S05]  /*1d20*/  @!P3 BRA `(.L_x_399) ;  /* 0x000000000010b947 */ /* 0x000fea0003800000 */
[----:B------:R-:W-:-:S03]  /*1d30*/  UMOV UR5, 0xffffffff ;  /* 0xffffffff00057882 */ /* 0x000fc60000000000 */
[----:B------:R-:W-:Y:S05]  /*1d40*/  BRA.DIV UR5, `(.L_x_400) ;  /* 0x0000001e05987947 */ /* 0x000fea000b800000 */
[----:B------:R0:W0:Y:S02]  /*1d50*/  SHFL.IDX PT, R73, R72, R30, 0x1f ;  /* 0x00001f1e48497589 */ /* 0x00002400000e0000 */
.L_x_454:
[----:B0-----:R-:W-:-:S07]  /*1d60*/  IMAD R66, R69, R73, R66 ;  /* 0x0000004945427224 */ /* 0x001fce00078e0242 */
.L_x_399:
[----:B------:R-:W-:-:S13]  /*1d70*/  ISETP.GE.AND P3, PT, R71, 0xf, PT ;  /* 0x0000000f4700780c */ /* 0x000fda0003f66270 */
[----:B------:R-:W-:Y:S05]  /*1d80*/  @!P3 BRA `(.L_x_401) ;  /* 0x000000000010b947 */ /* 0x000fea0003800000 */
[----:B------:R-:W-:-:S03]  /*1d90*/  UMOV UR5, 0xffffffff ;  /* 0xffffffff00057882 */ /* 0x000fc60000000000 */
[----:B------:R-:W-:Y:S05]  /*1da0*/  BRA.DIV UR5, `(.L_x_402) ;  /* 0x0000001e05a47947 */ /* 0x000fea000b800000 */
[----:B------:R0:W0:Y:S02]  /*1db0*/  SHFL.IDX PT, R73, R72, R31, 0x1f ;  /* 0x00001f1f48497589 */ /* 0x00002400000e0000 */
.L_x_457:
[----:B0-----:R-:W-:-:S07]  /*1dc0*/  IMAD R66, R70, R73, R66 ;  /* 0x0000004946427224 */ /* 0x001fce00078e0242 */
.L_x_401:
[----:B------:R-:W-:-:S13]  /*1dd0*/  ISETP.GE.AND P3, PT, R71, 0x10, PT ;  /* 0x000000104700780c */ /* 0x000fda0003f66270 */
[----:B------:R-:W-:Y:S05]  /*1de0*/  @!P3 BRA `(.L_x_403) ;  /* 0x00000004001cb947 */ /* 0x000fea0003800000 */
[----:B------:R-:W-:-:S03]  /*1df0*/  UMOV UR5, 0xffffffff ;  /* 0xffffffff00057882 */ /* 0x000fc60000000000 */
[----:B------:R-:W-:Y:S05]  /*1e00*/  BRA.DIV UR5, `(.L_x_404) ;  /* 0x0000001e05b07947 */ /* 0x000fea000b800000 */
[----:B--234-:R2:W3:Y:S02]  /*1e10*/  SHFL.IDX PT, R72, R72, R36, 0x1f ;  /* 0x00001f2448487589 */ /* 0x01c4e400000e0000 */
.L_x_460:
[----:B0--3--:R-:W-:Y:S01]  /*1e20*/  IMAD R66, R67, R72, R66 ;  /* 0x0000004843427224 */ /* 0x009fe200078e0242 */
[----:B------:R-:W-:Y:S06]  /*1e30*/  BRA `(.L_x_403) ;  /* 0x0000000400087947 */ /* 0x000fec0003800000 */
.L_x_372:
[----:B------:R-:W2:Y:S01]  /*1e40*/  LDC R75, c[0x0][0x3ac] ;  /* 0x0000eb00ff4b7b82 */ /* 0x000ea20000000800 */
[----:B------:R-:W-:Y:S01]  /*1e50*/  IMAD.MOV.U32 R66, RZ, RZ, RZ ;  /* 0x000000ffff427224 */ /* 0x000fe200078e00ff */
[C---:B--2---:R-:W-:Y:S02]  /*1e60*/  ISETP.GE.AND P3, PT, R75.reuse, 0x1, PT ;  /* 0x000000014b00780c */ /* 0x044fe40003f66270 */
[C---:B------:R-:W-:Y:S02]  /*1e70*/  ISETP.GE.AND P4, PT, R75.reuse, 0x2, PT ;  /* 0x000000024b00780c */ /* 0x040fe40003f86270 */
[C---:B------:R-:W-:Y:S02]  /*1e80*/  ISETP.GE.AND P5, PT, R75.reuse, 0xf, PT ;  /* 0x0000000f4b00780c */ /* 0x040fe40003fa6270 */
[----:B------:R-:W-:-:S07]  /*1e90*/  ISETP.GE.AND P6, PT, R75, 0x10, PT ;  /* 0x000000104b00780c */ /* 0x000fce0003fc6270 */
[----:B------:R-:W-:-:S05]  /*1ea0*/  @P3 LEA R72, R38, R71, 0x2 ;  /* 0x0000004726483211 */ /* 0x000fca00078e10ff */
[----:B------:R-:W0:Y:S02]  /*1eb0*/  @P3 LDS R73, [R72] ;  /* 0x0000000048493984 */ /* 0x000e240000000800 */
[----:B0-----:R-:W-:Y:S01]  /*1ec0*/  @P3 IMAD R66, R64, R73, RZ ;  /* 0x0000004940423224 */ /* 0x001fe200078e02ff */
[----:B------:R-:W-:Y:S01]  /*1ed0*/  ISETP.GE.AND P3, PT, R75, 0x3, PT ;  /* 0x000000034b00780c */ /* 0x000fe20003f66270 */
[----:B------:R-:W-:-:S06]  /*1ee0*/  @P4 IMAD R73, R40, 0x4, R71 ;  /* 0x0000000428494824 */ /* 0x000fcc00078e0247 */
[----:B------:R-:W0:Y:S06]  /*1ef0*/  @P4 LDS R73, [R73] ;  /* 0x0000000049494984 */ /* 0x000e2c0000000800 */
[----:B------:R-:W-:-:S06]  /*1f00*/  @P3 IMAD R74, R42, 0x4, R71 ;  /* 0x000000042a4a3824 */ /* 0x000fcc00078e0247 */
[----:B------:R-:W2:Y:S01]  /*1f10*/  @P3 LDS R74, [R74] ;  /* 0x000000004a4a3984 */ /* 0x000ea20000000800 */
[----:B0-----:R-:W-:Y:S01]  /*1f20*/  @P4 IMAD R66, R63, R73, R66 ;  /* 0x000000493f424224 */ /* 0x001fe200078e0242 */
[----:B------:R-:W-:-:S03]  /*1f30*/  ISETP.GE.AND P4, PT, R75, 0x4, PT ;  /* 0x000000044b00780c */ /* 0x000fc60003f86270 */
[----:B--2---:R-:W-:Y:S01]  /*1f40*/  @P3 IMAD R66, R35, R74, R66 ;  /* 0x0000004a23423224 */ /* 0x004fe200078e0242 */
[----:B------:R-:W-:-:S09]  /*1f50*/  ISETP.GE.AND P3, PT, R75, 0x5, PT ;  /* 0x000000054b00780c */ /* 0x000fd20003f66270 */
[----:B------:R-:W-:-:S05]  /*1f60*/  @P4 LEA R72, R44, R71, 0x2 ;  /* 0x000000472c484211 */ /* 0x000fca00078e10ff */
[----:B------:R-:W0:Y:S01]  /*1f70*/  @P4 LDS R77, [R72] ;  /* 0x00000000484d4984 */ /* 0x000e220000000800 */
[----:B------:R-:W-:-:S06]  /*1f80*/  @P3 IMAD R73, R46, 0x4, R71 ;  /* 0x000000042e493824 */ /* 0x000fcc00078e0247 */
[----:B------:R-:W2:Y:S01]  /*1f90*/  @P3 LDS R73, [R73] ;  /* 0x0000000049493984 */ /* 0x000ea20000000800 */
[----:B0-----:R-:W-:Y:S01]  /*1fa0*/  @P4 IMAD R66, R34, R77, R66 ;  /* 0x0000004d22424224 */ /* 0x001fe200078e0242 */
[----:B------:R-:W-:-:S03]  /*1fb0*/  ISETP.GE.AND P4, PT, R75, 0x6, PT ;  /* 0x000000064b00780c */ /* 0x000fc60003f86270 */
[----:B--2---:R-:W-:Y:S01]  /*1fc0*/  @P3 IMAD R66, R24, R73, R66 ;  /* 0x0000004918423224 */ /* 0x004fe200078e0242 */
[----:B------:R-:W-:-:S09]  /*1fd0*/  ISETP.GE.AND P3, PT, R75, 0x7, PT ;  /* 0x000000074b00780c */ /* 0x000fd20003f66270 */
[----:B------:R-:W-:-:S06]  /*1fe0*/  @P4 IMAD R74, R48, 0x4, R71 ;  /* 0x00000004304a4824 */ /* 0x000fcc00078e0247 */
[----:B------:R-:W0:Y:S01]  /*1ff0*/  @P4 LDS R74, [R74] ;  /* 0x000000004a4a4984 */ /* 0x000e220000000800 */
[----:B------:R-:W-:-:S05]  /*2000*/  @P3 IMAD R72, R49, 0x4, R71 ;  /* 0x0000000431483824 */ /* 0x000fca00078e0247 */
[----:B------:R-:W2:Y:S01]  /*2010*/  @P3 LDS R77, [R72] ;  /* 0x00000000484d3984 */ /* 0x000ea20000000800 */
[----:B0-----:R-:W-:Y:S01]  /*2020*/  @P4 IMAD R66, R23, R74, R66 ;  /* 0x0000004a17424224 */ /* 0x001fe200078e0242 */
[----:B------:R-:W-:-:S03]  /*2030*/  ISETP.GE.AND P4, PT, R75, 0x8, PT ;  /* 0x000000084b00780c */ /* 0x000fc60003f86270 */
[----:B--2---:R-:W-:Y:S01]  /*2040*/  @P3 IMAD R66, R22, R77, R66 ;  /* 0x0000004d16423224 */ /* 0x004fe200078e0242 */
[----:B------:R-:W-:-:S09]  /*2050*/  ISETP.GE.AND P3, PT, R75, 0x9, PT ;  /* 0x000000094b00780c */ /* 0x000fd20003f66270 */
[----:B------:R-:W-:-:S06]  /*2060*/  @P4 LEA R73, R50, R71, 0x2 ;  /* 0x0000004732494211 */ /* 0x000fcc00078e10ff */
[----:B------:R-:W1:Y:S01]  /*2070*/  @P4 LDS R73, [R73] ;  /* 0x0000000049494984 */ /* 0x000e620000000800 */
[----:B------:R-:W-:-:S06]  /*2080*/  @P3 IMAD R74, R39, 0x4, R71 ;  /* 0x00000004274a3824 */ /* 0x000fcc00078e0247 */
[----:B------:R-:W0:Y:S01]  /*2090*/  @P3 LDS R74, [R74] ;  /* 0x000000004a4a3984 */ /* 0x000e220000000800 */
[----:B-1----:R-:W-:Y:S01]  /*20a0*/  @P4 IMAD R66, R21, R73, R66 ;  /* 0x0000004915424224 */ /* 0x002fe200078e0242 */
[----:B------:R-:W-:-:S03]  /*20b0*/  ISETP.GE.AND P4, PT, R75, 0xa, PT ;  /* 0x0000000a4b00780c */ /* 0x000fc60003f86270 */
[----:B0-----:R-:W-:Y:S01]  /*20c0*/  @P3 IMAD R66, R25, R74, R66 ;  /* 0x0000004a19423224 */ /* 0x001fe200078e0242 */
[----:B------:R-:W-:-:S09]  /*20d0*/  ISETP.GE.AND P3, PT, R75, 0xb, PT ;  /* 0x0000000b4b00780c */ /* 0x000fd20003f66270 */
[----:B------:R-:W-:-:S05]  /*20e0*/  @P4 IMAD R72, R51, 0x4, R71 ;  /* 0x0000000433484824 */ /* 0x000fca00078e0247 */
[----:B------:R-:W0:Y:S01]  /*20f0*/  @P4 LDS R77, [R72] ;  /* 0x00000000484d4984 */ /* 0x000e220000000800 */
[----:B------:R-:W-:-:S06]  /*2100*/  @P3 IMAD R73, R52, 0x4, R71 ;  /* 0x0000000434493824 */ /* 0x000fcc00078e0247 */
[----:B------:R-:W1:Y:S01]  /*2110*/  @P3 LDS R73, [R73] ;  /* 0x0000000049493984 */ /* 0x000e620000000800 */
[----:B0-----:R-:W-:Y:S01]  /*2120*/  @P4 IMAD R66, R20, R77, R66 ;  /* 0x0000004d14424224 */ /* 0x001fe200078e0242 */
[----:B------:R-:W-:-:S03]  /*2130*/  ISETP.GE.AND P4, PT, R75, 0xc, PT ;  /* 0x0000000c4b00780c */ /* 0x000fc60003f86270 */
[----:B-1----:R-:W-:Y:S01]  /*2140*/  @P3 IMAD R66, R17, R73, R66 ;  /* 0x0000004911423224 */ /* 0x002fe200078e0242 */
[----:B------:R-:W-:-:S09]  /*2150*/  ISETP.GE.AND P3, PT, R75, 0xd, PT ;  /* 0x0000000d4b00780c */ /* 0x000fd20003f66270 */
[----:B------:R-:W-:-:S05]  /*2160*/  @P4 LEA R74, R53, R71, 0x2 ;  /* 0x00000047354a4211 */ /* 0x000fca00078e10ff */
[----:B------:R0:W1:Y:S01]  /*2170*/  @P4 LDS R77, [R74] ;  /* 0x000000004a4d4984 */ /* 0x0000620000000800 */
[--C-:B------:R-:W-:Y:S02]  /*2180*/  @P3 IMAD R72, R54, 0x4, R71.reuse ;  /* 0x0000000436483824 */ /* 0x100fe400078e0247 */
[----:B0-----:R-:W-:Y:S02]  /*2190*/  @P5 IMAD R74, R56, 0x4, R71 ;  /* 0x00000004384a5824 */ /* 0x001fe400078e0247 */
[----:B-1----:R-:W-:Y:S01]  /*21a0*/  @P4 IMAD R66, R16, R77, R66 ;  /* 0x0000004d10424224 */ /* 0x002fe200078e0242 */
[----:B------:R-:W-:Y:S01]  /*21b0*/  ISETP.GE.AND P4, PT, R75, 0xe, PT ;  /* 0x0000000e4b00780c */ /* 0x000fe20003f86270 */
[----:B------:R-:W0:Y:S01]  /*21c0*/  @P3 LDS R77, [R72] ;  /* 0x00000000484d3984 */ /* 0x000e220000000800 */
[----:B------:R-:W-:-:S06]  /*21d0*/  @P6 LEA R75, R57, R71, 0x2 ;  /* 0x00000047394b6211 */ /* 0x000fcc00078e10ff */
[----:B------:R-:W-:Y:S05]  /*21e0*/  @P6 LDS R75, [R75] ;  /* 0x000000004b4b6984 */ /* 0x000fea0000000800 */
[----:B------:R-:W-:Y:S02]  /*21f0*/  @P4 IMAD R73, R55, 0x4, R71 ;  /* 0x0000000437494824 */ /* 0x000fe400078e0247 */
[----:B------:R-:W-:Y:S04]  /*2200*/  @P5 LDS R71, [R74] ;  /* 0x000000004a475984 */ /* 0x000fe80000000800 */
[----:B------:R-:W1:Y:S01]  /*2210*/  @P4 LDS R73, [R73] ;  /* 0x0000000049494984 */ /* 0x000e620000000800 */
[----:B0-----:R-:W-:-:S04]  /*2220*/  @P3 IMAD R66, R68, R77, R66 ;  /* 0x0000004d44423224 */ /* 0x001fc800078e0242 */
[----:B-1----:R-:W-:-:S04]  /*2230*/  @P4 IMAD R66, R69, R73, R66 ;  /* 0x0000004945424224 */ /* 0x002fc800078e0242 */
[----:B------:R-:W-:-:S04]  /*2240*/  @P5 IMAD R66, R70, R71, R66 ;  /* 0x0000004746425224 */ /* 0x000fc800078e0242 */
[----:B------:R-:W-:-:S07]  /*2250*/  @P6 IMAD R66, R67, R75, R66 ;  /* 0x0000004b43426224 */ /* 0x000fce00078e0242 */
.L_x_403:
[----:B------:R-:W-:Y:S01]  /*2260*/  LOP3.LUT P3, RZ, R65, 0x1, RZ, 0xc0, !PT ;  /* 0x0000000141ff7812 */ /* 0x000fe2000786c0ff */
[----:B------:R-:W-:-:S12]  /*2270*/  WARPSYNC.ALL ;  /* 0x0000000000007948 */ /* 0x000fd80003800000 */
[----:B------:R-:W5:Y:S01]  /*2280*/  @!P3 S2R R73, SR_CgaCtaId ;  /* 0x000000000049b919 */ /* 0x000f620000008800 */
[----:B------:R-:W-:-:S05]  /*2290*/  @!P3 MOV R71, 0x400 ;  /* 0x000004000047b802 */ /* 0x000fca0000000f00 */
[----:B--234-:R-:W-:Y:S02]  /*22a0*/  @!P3 VIADD R72, R71, 0x2880 ;  /* 0x000028804748b836 */ /* 0x01cfe40000000000 */
[----:B------:R-:W-:Y:S01]  /*22b0*/  IMAD.IADD R71, R27, 0x1, R18 ;  /* 0x000000011b477824 */ /* 0x000fe200078e0212 */
[----:B------:R-:W-:-:S03]  /*22c0*/  IADD3 R27, PT, PT, R61, R27, RZ ;  /* 0x0000001b3d1b7210 */ /* 0x000fc60007ffe0ff */
[----:B------:R-:W-:Y:S01]  /*22d0*/  IMAD R71, R0, R71, R33 ;  /* 0x0000004700477224 */ /* 0x000fe200078e0221 */
[----:B-----5:R-:W-:-:S05]  /*22e0*/  @!P3 LEA R72, R73, R72, 0x18 ;  /* 0x000000484948b211 */ /* 0x020fca00078ec0ff */
[----:B------:R-:W-:Y:S02]  /*22f0*/  @!P3 IMAD R72, R71, 0x4, R72 ;  /* 0x000000044748b824 */ /* 0x000fe400078e0248 */
[----:B------:R-:W-:Y:S04]  /*2300*/  SHFL.DOWN PT, R71, R66, 0x1, 0x1e1f ;  /* 0x083e1f0042477f89 */ /* 0x000fe800000e0000 */
[----:B------:R-:W2:Y:S02]  /*2310*/  @!P3 LDS R73, [R72] ;  /* 0x000000004849b984 */ /* 0x000ea40000000800 */
[----:B--2---:R-:W-:-:S05]  /*2320*/  @!P3 IADD3 R71, PT, PT, R73, R71, R66 ;  /* 0x000000474947b210 */ /* 0x004fca0007ffe042 */
[----:B------:R2:W-:Y:S01]  /*2330*/  @!P3 STS [R72], R71 ;  /* 0x000000474800b388 */ /* 0x0005e20000000800 */
[----:B------:R-:W-:-:S13]  /*2340*/  ISETP.GE.AND P3, PT, R27, UR7, PT ;  /* 0x000000071b007c0c */ /* 0x000fda000bf66270 */
[----:B--2---:R-:W-:Y:S05]  /*2350*/  @!P3 BRA `(.L_x_405) ;  /* 0xfffffff4001cb947 */ /* 0x004fea000383ffff */
.L_x_371:
[----:B------:R-:W-:Y:S05]  /*2360*/  @!P0 BRA `(.L_x_406) ;  /* 0xffffffec00c08947 */ /* 0x000fea000383ffff */
[----:B------:R-:W-:Y:S05]  /*2370*/  BSYNC.RECONVERGENT B0 ;  /* 0x0000000000007941 */ /* 0x000fea0003800200 */
.L_x_370:
[----:B------:R-:W-:-:S05]  /*2380*/  VIADD R18, R18, 0x10 ;  /* 0x0000001012127836 */ /* 0x000fca0000000000 */
[----:B------:R-:W-:-:S13]  /*2390*/  ISETP.GE.U32.AND P0, PT, R18, 0x40, PT ;  /* 0x000000401200780c */ /* 0x000fda0003f06070 */
[----:B------:R-:W-:Y:S05]  /*23a0*/  @!P0 BRA `(.L_x_407) ;  /* 0xffffffec00608947 */ /* 0x000fea000383ffff */
[----:B------:R-:W-:Y:S01]  /*23b0*/  PLOP3.LUT P0, PT, PT, PT, PT, 0x8, 0x80 ;  /* 0x000000000080781c */ /* 0x000fe20003f0e170 */
[----:B0-----:R-:W-:Y:S01]  /*23c0*/  IMAD.MOV.U32 R20, RZ, RZ, 0x20 ;  /* 0x00000020ff147424 */ /* 0x001fe200078e00ff */
[----:B------:R-:W-:Y:S11]  /*23d0*/  @P1 BRA `(.L_x_408) ;  /* 0xffffffe800e41947 */ /* 0x000ff6000383ffff */
[----:B------:R-:W0:Y:S01]  /*23e0*/  S2R R18, SR_TID.X ;  /* 0x0000000000127919 */ /* 0x000e220000002100 */
[----:B------:R-:W-:Y:S05]  /*23f0*/  WARPSYNC.ALL ;  /* 0x0000000000007948 */ /* 0x000fea0003800000 */
[----:B------:R-:W-:Y:S01]  /*2400*/  ISETP.NE.AND P3, PT, R60, 0x2, PT ;  /* 0x000000023c00780c */ /* 0x000fe20003f65270 */
[----:B0-----:R-:W-:Y:S01]  /*2410*/  IMAD.SHL.U32 R25, R18, 0x4, RZ ;  /* 0x0000000412197824 */ /* 0x001fe200078e00ff */
[----:B------:R-:W1:Y:S01]  /*2420*/  LDC R19, c[0x0][0x3ac] ;  /* 0x0000eb00ff137b82 */ /* 0x000e620000000800 */
[----:B------:R-:W-:Y:S02]  /*2430*/  BSSY.RECONVERGENT B0, `(.L_x_409) ;  /* 0x0000080000007945 */ /* 0x000fe40003800200 */
[----:B------:R-:W-:-:S05]  /*2440*/  IMAD.MOV.U32 R69, RZ, RZ, R25 ;  /* 0x000000ffff457224 */ /* 0x000fca00078e0019 */
[----:B------:R-:W0:Y:S08]  /*2450*/  LDC R24, c[0x0][0x388] ;  /* 0x0000e200ff187b82 */ /* 0x000e300000000800 */
[----:B------:R-:W2:Y:S01]  /*2460*/  S2UR UR5, SR_CTAID.X ;  /* 0x00000000000579c3 */ /* 0x000ea20000002500 */
[----:B-1----:R-:W-:-:S04]  /*2470*/  IABS R21, R19 ;  /* 0x0000001300157213 */ /* 0x002fc80000000000 */
[----:B------:R-:W1:Y:S01]  /*2480*/  I2F.RP R20, R21 ;  /* 0x0000001500147306 */ /* 0x000e620000209400 */
[----:B0-----:R-:W-:Y:S01]  /*2490*/  IABS R26, R24 ;  /* 0x00000018001a7213 */ /* 0x001fe20000000000 */
[----:B--2---:R-:W-:-:S06]  /*24a0*/  IMAD R64, R0, UR5, RZ ;  /* 0x0000000500407c24 */ /* 0x004fcc000f8e02ff */
[----:B-1----:R-:W0:Y:S02]  /*24b0*/  MUFU.RCP R20, R20 ;  /* 0x0000001400147308 */ /* 0x002e240000001000 */
[----:B0-----:R-:W-:-:S06]  /*24c0*/  IADD3 R22, PT, PT, R20, 0xffffffe, RZ ;  /* 0x0ffffffe14167810 */ /* 0x001fcc0007ffe0ff */
[----:B------:R-:W0:Y:S02]  /*24d0*/  F2I.FTZ.U32.TRUNC.NTZ R17, R22 ;  /* 0x0000001600117305 */ /* 0x000e24000021f000 */
[----:B0-----:R-:W-:-:S04]  /*24e0*/  IMAD.MOV R16, RZ, RZ, -R17 ;  /* 0x000000ffff107224 */ /* 0x001fc800078e0a11 */
[----:B------:R-:W-:Y:S02]  /*24f0*/  IMAD R23, R16, R21, RZ ;  /* 0x0000001510177224 */ /* 0x000fe400078e02ff */
[----:B------:R-:W-:-:S04]  /*2500*/  IMAD.MOV.U32 R16, RZ, RZ, RZ ;  /* 0x000000ffff107224 */ /* 0x000fc800078e00ff */
[----:B------:R-:W-:-:S04]  /*2510*/  IMAD.HI.U32 R23, R17, R23, R16 ;  /* 0x0000001711177227 */ /* 0x000fc800078e0010 */
[----:B------:R-:W-:-:S04]  /*2520*/  IMAD.MOV.U32 R16, RZ, RZ, R26 ;  /* 0x000000ffff107224 */ /* 0x000fc800078e001a */
[----:B------:R-:W-:-:S05]  /*2530*/  IMAD.HI.U32 R63, R23, R16, RZ ;  /* 0x00000010173f7227 */ /* 0x000fca00078e00ff */
[----:B------:R-:W-:-:S05]  /*2540*/  IADD3 R17, PT, PT, -R63, RZ, RZ ;  /* 0x000000ff3f117210 */ /* 0x000fca0007ffe1ff */
[C---:B------:R-:W-:Y:S02]  /*2550*/  IMAD R16, R21.reuse, R17, R16 ;  /* 0x0000001115107224 */ /* 0x040fe400078e0210 */
[----:B------:R-:W0:Y:S08]  /*2560*/  LDC R17, c[0x0][0x384] ;  /* 0x0000e100ff117b82 */ /* 0x000e300000000800 */
[----:B------:R-:W-:Y:S01]  /*2570*/  BAR.SYNC.DEFER_BLOCKING 0x0 ;  /* 0x0000000000007b1d */ /* 0x000fe20000010000 */
[----:B------:R-:W-:-:S13]  /*2580*/  ISETP.GT.U32.AND P1, PT, R21, R16, PT ;  /* 0x000000101500720c */ /* 0x000fda0003f24070 */
[----:B------:R-:W-:Y:S02]  /*2590*/  @!P1 IMAD.IADD R16, R16, 0x1, -R21 ;  /* 0x0000000110109824 */ /* 0x000fe400078e0a15 */
[----:B------:R-:W-:Y:S01]  /*25a0*/  @!P1 VIADD R63, R63, 0x1 ;  /* 0x000000013f3f9836 */ /* 0x000fe20000000000 */
[----:B------:R-:W-:Y:S02]  /*25b0*/  ISETP.NE.AND P1, PT, R19, RZ, PT ;  /* 0x000000ff1300720c */ /* 0x000fe40003f25270 */
[----:B------:R-:W-:Y:S02]  /*25c0*/  ISETP.GE.U32.AND P0, PT, R16, R21, PT ;  /* 0x000000151000720c */ /* 0x000fe40003f06070 */
[----:B------:R-:W-:Y:S01]  /*25d0*/  LOP3.LUT R16, R24, R19, RZ, 0x3c, !PT ;  /* 0x0000001318107212 */ /* 0x000fe200078e3cff */
[----:B0-----:R-:W-:-:S03]  /*25e0*/  IMAD R64, R17, UR4, R64 ;  /* 0x0000000411407c24 */ /* 0x001fc6000f8e0240 */
[----:B------:R-:W-:-:S07]  /*25f0*/  ISETP.GE.AND P2, PT, R16, RZ, PT ;  /* 0x000000ff1000720c */ /* 0x000fce0003f46270 */
[----:B------:R-:W-:-:S06]  /*2600*/  @P0 VIADD R63, R63, 0x1 ;  /* 0x000000013f3f0836 */ /* 0x000fcc0000000000 */
[----:B------:R-:W-:Y:S02]  /*2610*/  @!P2 IADD3 R63, PT, PT, -R63, RZ, RZ ;  /* 0x000000ff3f3fa210 */ /* 0x000fe40007ffe1ff */
[----:B------:R-:W-:Y:S01]  /*2620*/  @!P1 LOP3.LUT R63, RZ, R19, RZ, 0x33, !PT ;  /* 0x00000013ff3f9212 */ /* 0x000fe200078e33ff */
[----:B------:R-:W-:Y:S06]  /*2630*/  @!P3 BRA `(.L_x_410) ;  /* 0x00000004007cb947 */ /* 0x000fec0003800000 */
[-C--:B------:R-:W-:Y:S01]  /*2640*/  IABS R21, R0.reuse ;  /* 0x0000000000157213 */ /* 0x080fe20000000000 */
[----:B------:R-:W0:Y:S01]  /*2650*/  S2UR UR8, SR_CgaCtaId ;  /* 0x00000000000879c3 */ /* 0x000e220000008800 */
[-C--:B------:R-:W-:Y:S01]  /*2660*/  IABS R22, R0.reuse ;  /* 0x0000000000167213 */ /* 0x080fe20000000000 */
[----:B------:R-:W-:Y:S01]  /*2670*/  UMOV UR5, 0x400 ;  /* 0x0000040000057882 */ /* 0x000fe20000000000 */
[----:B------:R-:W1:Y:S01]  /*2680*/  I2F.RP R19, R21 ;  /* 0x0000001500137306 */ /* 0x000e620000209400 */
[----:B------:R-:W-:Y:S01]  /*2690*/  UIADD3 UR5, UPT, UPT, UR5, 0x2880, URZ ;  /* 0x0000288005057890 */ /* 0x000fe2000fffe0ff */
[----:B------:R-:W-:Y:S01]  /*26a0*/  LOP3.LUT R24, RZ, R0, RZ, 0x33, !PT ;  /* 0x00000000ff187212 */ /* 0x000fe200078e33ff */
[----:B------:R-:W-:-:S04]  /*26b0*/  IMAD.SHL.U32 R32, R2, 0x4, RZ ;  /* 0x0000000402207824 */ /* 0x000fc800078e00ff */
[----:B------:R-:W-:Y:S01]  /*26c0*/  IMAD.IADD R69, R25, 0x1, R32 ;  /* 0x0000000119457824 */ /* 0x000fe200078e0220 */
[----:B-1----:R-:W1:Y:S01]  /*26d0*/  MUFU.RCP R19, R19 ;  /* 0x0000001300137308 */ /* 0x002e620000001000 */
[----:B0-----:R-:W-:Y:S01]  /*26e0*/  ULEA UR5, UR8, UR5, 0x18 ;  /* 0x0000000508057291 */ /* 0x001fe2000f8ec0ff */
[----:B-1----:R-:W-:-:S06]  /*26f0*/  VIADD R16, R19, 0xffffffe ;  /* 0x0ffffffe13107836 */ /* 0x002fcc0000000000 */
[----:B------:R0:W1:Y:S02]  /*2700*/  F2I.FTZ.U32.TRUNC.NTZ R17, R16 ;  /* 0x0000001000117305 */ /* 0x000064000021f000 */
[----:B0-----:R-:W-:Y:S02]  /*2710*/  HFMA2 R16, -RZ, RZ, 0, 0 ;  /* 0x00000000ff107431 */ /* 0x001fe400000001ff */
[----:B-1----:R-:W-:-:S04]  /*2720*/  IMAD.MOV R20, RZ, RZ, -R17 ;  /* 0x000000ffff147224 */ /* 0x002fc800078e0a11 */
[----:B------:R-:W-:Y:S01]  /*2730*/  IMAD R23, R20, R21, RZ ;  /* 0x0000001514177224 */ /* 0x000fe200078e02ff */
[----:B------:R-:W-:-:S03]  /*2740*/  IABS R20, R25 ;  /* 0x0000001900147213 */ /* 0x000fc60000000000 */
[----:B------:R-:W-:-:S04]  /*2750*/  IMAD.HI.U32 R26, R17, R23, R16 ;  /* 0x00000017111a7227 */ /* 0x000fc800078e0010 */
[----:B------:R-:W-:Y:S02]  /*2760*/  IMAD.MOV.U32 R17, RZ, RZ, R20 ;  /* 0x000000ffff117224 */ /* 0x000fe400078e0014 */
[----:B------:R-:W-:Y:S02]  /*2770*/  IMAD.MOV R16, RZ, RZ, -R22 ;  /* 0x000000ffff107224 */ /* 0x000fe400078e0a16 */
[----:B------:R-:W-:-:S04]  /*2780*/  IMAD.HI.U32 R20, R26, R17, RZ ;  /* 0x000000111a147227 */ /* 0x000fc800078e00ff */
[----:B------:R-:W-:Y:S01]  /*2790*/  IMAD R16, R20, R16, R17 ;  /* 0x0000001014107224 */ /* 0x000fe200078e0211 */
[----:B------:R-:W-:-:S04]  /*27a0*/  LEA R17, R18, UR5, 0x2 ;  /* 0x0000000512117c11 */ /* 0x000fc8000f8e10ff */
[----:B------:R-:W-:Y:S01]  /*27b0*/  ISETP.GT.U32.AND P1, PT, R21, R16, PT ;  /* 0x000000101500720c */ /* 0x000fe20003f24070 */
[----:B------:R-:W-:-:S12]  /*27c0*/  IMAD R66, R18, 0xc, R17 ;  /* 0x0000000c12427824 */ /* 0x000fd800078e0211 */
[----:B------:R-:W-:Y:S01]  /*27d0*/  @!P1 IMAD.IADD R16, R16, 0x1, -R21 ;  /* 0x0000000110109824 */ /* 0x000fe200078e0a15 */
[----:B------:R-:W-:Y:S02]  /*27e0*/  @!P1 IADD3 R20, PT, PT, R20, 0x1, RZ ;  /* 0x0000000114149810 */ /* 0x000fe40007ffe0ff */
[----:B------:R-:W-:Y:S02]  /*27f0*/  ISETP.NE.AND P1, PT, R60, 0x3, PT ;  /* 0x000000033c00780c */ /* 0x000fe40003f25270 */
[----:B------:R-:W-:Y:S02]  /*2800*/  ISETP.GE.U32.AND P0, PT, R16, R21, PT ;  /* 0x000000151000720c */ /* 0x000fe40003f06070 */
[----:B------:R-:W-:-:S04]  /*2810*/  LOP3.LUT R16, R25, R0, RZ, 0x3c, !PT ;  /* 0x0000000019107212 */ /* 0x000fc800078e3cff */
[----:B------:R-:W-:Y:S02]  /*2820*/  ISETP.GE.AND P2, PT, R16, RZ, PT ;  /* 0x000000ff1000720c */ /* 0x000fe40003f46270 */
[----:B------:R-:W0:Y:S05]  /*2830*/  LDS.128 R16, [R66] ;  /* 0x0000000042107984 */ /* 0x000e2a0000000c00 */
[----:B------:R-:W-:Y:S01]  /*2840*/  @P0 VIADD R20, R20, 0x1 ;  /* 0x0000000114140836 */ /* 0x000fe20000000000 */
[----:B------:R-:W-:-:S03]  /*2850*/  ISETP.NE.AND P0, PT, R0, RZ, PT ;  /* 0x000000ff0000720c */ /* 0x000fc60003f05270 */
[----:B------:R-:W-:Y:S02]  /*2860*/  IMAD.MOV.U32 R23, RZ, RZ, R20 ;  /* 0x000000ffff177224 */ /* 0x000fe400078e0014 */
[----:B------:R-:W1:Y:S02]  /*2870*/  LDC.64 R20, c[0x0][0x3a0] ;  /* 0x0000e800ff147b82 */ /* 0x000e640000000a00 */
[----:B------:R-:W-:-:S05]  /*2880*/  @!P2 IMAD.MOV R23, RZ, RZ, -R23 ;  /* 0x000000ffff17a224 */ /* 0x000fca00078e0a17 */
[----:B------:R-:W-:-:S04]  /*2890*/  SEL R23, R24, R23, !P0 ;  /* 0x0000001718177207 */ /* 0x000fc80004000000 */
[----:B------:R-:W-:Y:S01]  /*28a0*/  IADD3 R22, PT, PT, -R23, RZ, RZ ;  /* 0x000000ff17167210 */ /* 0x000fe20007ffe1ff */
[----:B------:R-:W-:-:S04]  /*28b0*/  IMAD R23, R63, R23, R64 ;  /* 0x000000173f177224 */ /* 0x000fc800078e0240 */
[----:B------:R-:W-:-:S04]  /*28c0*/  IMAD R22, R0, R22, R25 ;  /* 0x0000001600167224 */ /* 0x000fc800078e0219 */
[----:B------:R-:W-:-:S04]  /*28d0*/  IMAD.IADD R23, R23, 0x1, R22 ;  /* 0x0000000117177824 */ /* 0x000fc800078e0216 */
[----:B-1----:R-:W-:-:S05]  /*28e0*/  IMAD.WIDE R22, R23, 0x4, R20 ;  /* 0x0000000417167825 */ /* 0x002fca00078e0214 */
[----:B0-----:R0:W-:Y:S01]  /*28f0*/  STG.E.128 desc[UR10][R22.64], R16 ;  /* 0x0000001016007986 */ /* 0x0011e2000c101d0a */
[----:B------:R-:W-:Y:S05]  /*2900*/  @!P1 BRA `(.L_x_410) ;  /* 0x0000000000c89947 */ /* 0x000fea0003800000 */
[----:B------:R-:W-:Y:S01]  /*2910*/  IADD3 R69, PT, PT, R25, R32, RZ ;  /* 0x0000002019457210 */ /* 0x000fe20007ffe0ff */
[----:B------:R-:W1:Y:S01]  /*2920*/  LDC R27, c[0x0][0x360] ;  /* 0x0000d800ff1b7b82 */ /* 0x000e620000000800 */
[-C--:B0-----:R-:W-:Y:S02]  /*2930*/  IABS R16, R0.reuse ;  /* 0x0000000000107213 */ /* 0x081fe40000000000 */
[----:B------:R-:W-:Y:S02]  /*2940*/  IABS R17, R69 ;  /* 0x0000004500117213 */ /* 0x000fe40000000000 */
[-C--:B------:R-:W-:Y:S01]  /*2950*/  IABS R34, R0.reuse ;  /* 0x0000000000227213 */ /* 0x080fe20000000000 */
[----:B------:R-:W-:Y:S01]  /*2960*/  IMAD.MOV R33, RZ, RZ, -R16 ;  /* 0x000000ffff217224 */ /* 0x000fe200078e0a10 */
[----:B------:R-:W-:Y:S01]  /*2970*/  LOP3.LUT R16, R69, R0, RZ, 0x3c, !PT ;  /* 0x0000000045107212 */ /* 0x000fe200078e3cff */
[----:B------:R-:W-:-:S03]  /*2980*/  IMAD.HI.U32 R22, R26, R17, RZ ;  /* 0x000000111a167227 */ /* 0x000fc600078e00ff */
[----:B------:R-:W-:Y:S01]  /*2990*/  ISETP.GE.AND P3, PT, R16, RZ, PT ;  /* 0x000000ff1000720c */ /* 0x000fe20003f66270 */
[----:B------:R-:W-:-:S05]  /*29a0*/  IMAD R17, R22, R33, R17 ;  /* 0x0000002116117224 */ /* 0x000fca00078e0211 */
[----:B------:R-:W-:Y:S01]  /*29b0*/  ISETP.GT.U32.AND P2, PT, R34, R17, PT ;  /* 0x000000112200720c */ /* 0x000fe20003f44070 */
[----:B-1----:R-:W-:-:S12]  /*29c0*/  IMAD R66, R27, 0x10, R66 ;  /* 0x000000101b427824 */ /* 0x002fd800078e0242 */
[----:B------:R-:W-:Y:S01]  /*29d0*/  @!P2 IMAD.IADD R17, R17, 0x1, -R34 ;  /* 0x000000011111a824 */ /* 0x000fe200078e0a22 */
[----:B------:R-:W-:-:S04]  /*29e0*/  @!P2 IADD3 R22, PT, PT, R22, 0x1, RZ ;  /* 0x000000011616a810 */ /* 0x000fc80007ffe0ff */
[----:B------:R-:W-:Y:S02]  /*29f0*/  ISETP.GE.U32.AND P1, PT, R17, R34, PT ;  /* 0x000000221100720c */ /* 0x000fe40003f26070 */
[----:B------:R-:W0:Y:S11]  /*2a00*/  LDS.128 R16, [R66] ;  /* 0x0000000042107984 */ /* 0x000e360000000c00 */
[----:B------:R-:W-:Y:S01]  /*2a10*/  @P1 VIADD R22, R22, 0x1 ;  /* 0x0000000116161836 */ /* 0x000fe20000000000 */
[----:B------:R-:W-:-:S03]  /*2a20*/  ISETP.NE.AND P1, PT, R60, RZ, PT ;  /* 0x000000ff3c00720c */ /* 0x000fc60003f25270 */
[----:B------:R-:W-:-:S05]  /*2a30*/  @!P3 IMAD.MOV R22, RZ, RZ, -R22 ;  /* 0x000000ffff16b224 */ /* 0x000fca00078e0a16 */
[----:B------:R-:W-:-:S05]  /*2a40*/  SEL R22, R24, R22, !P0 ;  /* 0x0000001618167207 */ /* 0x000fca0004000000 */
[----:B------:R-:W-:Y:S02]  /*2a50*/  IMAD.MOV R23, RZ, RZ, -R22 ;  /* 0x000000ffff177224 */ /* 0x000fe400078e0a16 */
[----:B------:R-:W-:Y:S02]  /*2a60*/  IMAD R22, R63, R22, R64 ;  /* 0x000000163f167224 */ /* 0x000fe400078e0240 */
[--C-:B------:R-:W-:Y:S02]  /*2a70*/  IMAD R23, R0, R23, R69.reuse ;  /* 0x0000001700177224 */ /* 0x100fe400078e0245 */
[----:B------:R-:W-:-:S03]  /*2a80*/  IMAD.IADD R69, R32, 0x1, R69 ;  /* 0x0000000120457824 */ /* 0x000fc600078e0245 */
[----:B------:R-:W-:-:S05]  /*2a90*/  IADD3 R23, PT, PT, R22, R23, RZ ;  /* 0x0000001716177210 */ /* 0x000fca0007ffe0ff */
[----:B------:R-:W-:-:S05]  /*2aa0*/  IMAD.WIDE R22, R23, 0x4, R20 ;  /* 0x0000000417167825 */ /* 0x000fca00078e0214 */
[----:B0-----:R1:W-:Y:S01]  /*2ab0*/  STG.E.128 desc[UR10][R22.64], R16 ;  /* 0x0000001016007986 */ /* 0x0013e2000c101d0a */
[----:B------:R-:W-:Y:S05]  /*2ac0*/  @!P1 BRA `(.L_x_410) ;  /* 0x0000000000589947 */ /* 0x000fea0003800000 */
[----:B------:R-:W-:Y:S01]  /*2ad0*/  IADD3 R25, PT, PT, R32, R25, R32 ;  /* 0x0000001920197210 */ /* 0x000fe20007ffe020 */
[----:B-1----:R-:W-:-:S03]  /*2ae0*/  IMAD R16, R27, 0x10, R66 ;  /* 0x000000101b107824 */ /* 0x002fc600078e0242 */
[----:B------:R-:W-:Y:S01]  /*2af0*/  IABS R17, R25 ;  /* 0x0000001900117213 */ /* 0x000fe20000000000 */
[----:B------:R-:W-:Y:S01]  /*2b00*/  IMAD.IADD R69, R32, 0x1, R25 ;  /* 0x0000000120457824 */ /* 0x000fe200078e0219 */
[----:B------:R-:W-:-:S03]  /*2b10*/  LOP3.LUT R22, R25, R0, RZ, 0x3c, !PT ;  /* 0x0000000019167212 */ /* 0x000fc600078e3cff */
[----:B------:R-:W-:Y:S01]  /*2b20*/  IMAD.HI.U32 R26, R26, R17, RZ ;  /* 0x000000111a1a7227 */ /* 0x000fe200078e00ff */
[----:B------:R-:W-:-:S03]  /*2b30*/  ISETP.GE.AND P3, PT, R22, RZ, PT ;  /* 0x000000ff1600720c */ /* 0x000fc60003f66270 */
[----:B------:R-:W-:Y:S02]  /*2b40*/  IMAD R33, R26, R33, R17 ;  /* 0x000000211a217224 */ /* 0x000fe400078e0211 */
[----:B------:R-:W0:Y:S03]  /*2b50*/  LDS.128 R16, [R16] ;  /* 0x0000000010107984 */ /* 0x000e260000000c00 */
        /* <DEDUP_REMOVED lines=12> */
[----:B0-----:R2:W-:Y:S02]  /*2c20*/  STG.E.128 desc[UR10][R20.64], R16 ;  /* 0x0000001014007986 */ /* 0x0015e4000c101d0a */
.L_x_410:
[----:B------:R-:W-:Y:S05]  /*2c30*/  BSYNC.RECONVERGENT B0 ;  /* 0x0000000000007941 */ /* 0x000fea0003800200 */
.L_x_409:
[----:B------:R-:W-:Y:S01]  /*2c40*/  BSSY.RECONVERGENT B0, `(.L_x_411) ;  /* 0x000007d000007945 */ /* 0x000fe20003800200 */
[----:B------:R-:W-:-:S13]  /*2c50*/  ISETP.NE.AND P0, PT, R0, RZ, PT ;  /* 0x000000ff0000720c */ /* 0x000fda0003f05270 */
.L_x_412:
[-C--:B--23--:R-:W-:Y:S01]  /*2c60*/  IABS R20, R0.reuse ;  /* 0x0000000000147213 */ /* 0x08cfe20000000000 */
[----:B------:R-:W-:Y:S01]  /*2c70*/  IMAD.SHL.U32 R65, R2, 0x4, RZ ;  /* 0x0000000402417824 */ /* 0x000fe200078e00ff */
[-C--:B01----:R-:W-:Y:S01]  /*2c80*/  IABS R18, R0.reuse ;  /* 0x0000000000127213 */ /* 0x083fe20000000000 */
[----:B------:R-:W0:Y:S01]  /*2c90*/  S2UR UR8, SR_CgaCtaId ;  /* 0x00000000000879c3 */ /* 0x000e220000008800 */
[----:B------:R-:W1:Y:S01]  /*2ca0*/  I2F.RP R21, R20 ;  /* 0x0000001400157306 */ /* 0x000e620000209400 */
[----:B------:R-:W-:Y:S01]  /*2cb0*/  MOV R16, RZ ;  /* 0x000000ff00107202 */ /* 0x000fe20000000f00 */
[C---:B------:R-:W-:Y:S01]  /*2cc0*/  IMAD.IADD R73, R65.reuse, 0x1, R69 ;  /* 0x0000000141497824 */ /* 0x040fe200078e0245 */
[----:B------:R-:W-:Y:S01]  /*2cd0*/  IABS R24, R69 ;  /* 0x0000004500187213 */ /* 0x000fe20000000000 */
[----:B------:R-:W-:Y:S01]  /*2ce0*/  UMOV UR5, 0x400 ;  /* 0x0000040000057882 */ /* 0x000fe20000000000 */
[----:B------:R-:W-:Y:S01]  /*2cf0*/  LOP3.LUT R72, RZ, R0, RZ, 0x33, !PT ;  /* 0x00000000ff487212 */ /* 0x000fe200078e33ff */
[C---:B------:R-:W-:Y:S01]  /*2d00*/  IMAD.IADD R75, R65.reuse, 0x1, R73 ;  /* 0x00000001414b7824 */ /* 0x040fe200078e0249 */
[----:B------:R-:W-:Y:S01]  /*2d10*/  UIADD3 UR5, UPT, UPT, UR5, 0x2880, URZ ;  /* 0x0000288005057890 */ /* 0x000fe2000fffe0ff */
[----:B------:R-:W2:Y:S01]  /*2d20*/  I2F.RP R19, R18 ;  /* 0x0000001200137306 */ /* 0x000ea20000209400 */
[----:B------:R-:W3:Y:S02]  /*2d30*/  LDC.64 R66, c[0x0][0x3a0] ;  /* 0x0000e800ff427b82 */ /* 0x000ee40000000a00 */
[----:B------:R-:W-:-:S02]  /*2d40*/  IADD3 R71, PT, PT, R65, R75, RZ ;  /* 0x0000004b41477210 */ /* 0x000fc40007ffe0ff */
[----:B------:R-:W-:Y:S02]  /*2d50*/  IABS R25, R75 ;  /* 0x0000004b00197213 */ /* 0x000fe40000000000 */
[----:B------:R-:W-:Y:S01]  /*2d60*/  IABS R27, R71 ;  /* 0x00000047001b7213 */ /* 0x000fe20000000000 */
[----:B-1----:R-:W1:Y:S01]  /*2d70*/  MUFU.RCP R21, R21 ;  /* 0x0000001500157308 */ /* 0x002e620000001000 */
[----:B0-----:R-:W-:-:S07]  /*2d80*/  ULEA UR5, UR8, UR5, 0x18 ;  /* 0x0000000508057291 */ /* 0x001fce000f8ec0ff */
[----:B--2---:R-:W-:Y:S01]  /*2d90*/  MUFU.RCP R19, R19 ;  /* 0x0000001300137308 */ /* 0x004fe20000001000 */
[----:B-1----:R-:W-:Y:S01]  /*2da0*/  VIADD R22, R21, 0xffffffe ;  /* 0x0ffffffe15167836 */ /* 0x002fe20000000000 */
[----:B------:R-:W-:-:S06]  /*2db0*/  IABS R21, R0 ;  /* 0x0000000000157213 */ /* 0x000fcc0000000000 */
[----:B------:R-:W0:Y:S01]  /*2dc0*/  F2I.FTZ.U32.TRUNC.NTZ R17, R22 ;  /* 0x0000001600117305 */ /* 0x000e22000021f000 */
[----:B------:R-:W-:Y:S02]  /*2dd0*/  IMAD.MOV R21, RZ, RZ, -R21 ;  /* 0x000000ffff157224 */ /* 0x000fe400078e0a15 */
[----:B0-----:R-:W-:-:S04]  /*2de0*/  IMAD.MOV R23, RZ, RZ, -R17 ;  /* 0x000000ffff177224 */ /* 0x001fc800078e0a11 */
[----:B------:R-:W-:-:S04]  /*2df0*/  IMAD R23, R23, R20, RZ ;  /* 0x0000001417177224 */ /* 0x000fc800078e02ff */
[----:B------:R-:W-:-:S04]  /*2e00*/  IMAD.HI.U32 R23, R17, R23, R16 ;  /* 0x0000001711177227 */ /* 0x000fc800078e0010 */
[----:B------:R-:W-:Y:S02]  /*2e10*/  IMAD.MOV.U32 R16, RZ, RZ, R24 ;  /* 0x000000ffff107224 */ /* 0x000fe400078e0018 */
[----:B------:R-:W-:Y:S02]  /*2e20*/  VIADD R17, R19, 0xffffffe ;  /* 0x0ffffffe13117836 */ /* 0x000fe40000000000 */
[----:B------:R-:W-:-:S04]  /*2e30*/  IMAD.HI.U32 R19, R23, R16, RZ ;  /* 0x0000001017137227 */ /* 0x000fc800078e00ff */
[----:B------:R-:W-:Y:S01]  /*2e40*/  IMAD R21, R19, R21, R16 ;  /* 0x0000001513157224 */ /* 0x000fe200078e0210 */
[----:B------:R-:W0:Y:S01]  /*2e50*/  F2I.FTZ.U32.TRUNC.NTZ R17, R17 ;  /* 0x0000001100117305 */ /* 0x000e22000021f000 */
[----:B------:R-:W-:-:S03]  /*2e60*/  IABS R16, R0 ;  /* 0x0000000000107213 */ /* 0x000fc60000000000 */
[----:B------:R-:W-:Y:S02]  /*2e70*/  ISETP.GT.U32.AND P2, PT, R20, R21, PT ;  /* 0x000000151400720c */ /* 0x000fe40003f44070 */
[----:B0-----:R-:W-:-:S11]  /*2e80*/  IADD3 R23, PT, PT, RZ, -R17, RZ ;  /* 0x80000011ff177210 */ /* 0x001fd60007ffe0ff */
[----:B------:R-:W-:Y:S02]  /*2e90*/  @!P2 IMAD.IADD R21, R21, 0x1, -R16 ;  /* 0x000000011515a824 */ /* 0x000fe400078e0a10 */
[----:B------:R-:W-:Y:S02]  /*2ea0*/  HFMA2 R16, -RZ, RZ, 0, 0 ;  /* 0x00000000ff107431 */ /* 0x000fe400000001ff */
[----:B------:R-:W-:Y:S01]  /*2eb0*/  @!P2 VIADD R19, R19, 0x1 ;  /* 0x000000011313a836 */ /* 0x000fe20000000000 */
[----:B------:R-:W-:Y:S01]  /*2ec0*/  ISETP.NE.AND P2, PT, R0, RZ, PT ;  /* 0x000000ff0000720c */ /* 0x000fe20003f45270 */
[----:B------:R-:W-:Y:S01]  /*2ed0*/  IMAD R23, R23, R18, RZ ;  /* 0x0000001217177224 */ /* 0x000fe200078e02ff */
[----:B------:R-:W-:-:S03]  /*2ee0*/  ISETP.GE.U32.AND P1, PT, R21, R20, PT ;  /* 0x000000141500720c */ /* 0x000fc60003f26070 */
[----:B------:R-:W-:Y:S01]  /*2ef0*/  IMAD.HI.U32 R70, R17, R23, R16 ;  /* 0x0000001711467227 */ /* 0x000fe200078e0010 */
[----:B------:R-:W-:Y:S02]  /*2f00*/  IABS R16, R0 ;  /* 0x0000000000107213 */ /* 0x000fe40000000000 */
[----:B------:R-:W-:-:S03]  /*2f10*/  IABS R17, R73 ;  /* 0x0000004900117213 */ /* 0x000fc60000000000 */
[----:B------:R-:W-:Y:S02]  /*2f20*/  IMAD.MOV R22, RZ, RZ, -R16 ;  /* 0x000000ffff167224 */ /* 0x000fe400078e0a10 */
[----:B------:R-:W-:Y:S01]  /*2f30*/  IMAD.MOV.U32 R16, RZ, RZ, R17 ;  /* 0x000000ffff107224 */ /* 0x000fe200078e0011 */
[----:B------:R-:W-:Y:S01]  /*2f40*/  LOP3.LUT R17, R69, R0, RZ, 0x3c, !PT ;  /* 0x0000000045117212 */ /* 0x000fe200078e3cff */
[----:B------:R-:W-:-:S03]  /*2f50*/  IMAD.HI.U32 R20, R70, R25, RZ ;  /* 0x0000001946147227 */ /* 0x000fc600078e00ff */
[----:B------:R-:W-:Y:S01]  /*2f60*/  ISETP.GE.AND P3, PT, R17, RZ, PT ;  /* 0x000000ff1100720c */ /* 0x000fe20003f66270 */
[----:B------:R-:W-:Y:S01]  /*2f70*/  IMAD.HI.U32 R21, R70, R16, RZ ;  /* 0x0000001046157227 */ /* 0x000fe200078e00ff */
[----:B------:R-:W-:-:S03]  /*2f80*/  LEA R17, R69, UR5, 0x2 ;  /* 0x0000000545117c11 */ /* 0x000fc6000f8e10ff */
[-C--:B------:R-:W-:Y:S02]  /*2f90*/  IMAD R23, R21, R22.reuse, R16 ;  /* 0x0000001615177224 */ /* 0x080fe400078e0210 */
[----:B------:R-:W-:Y:S01]  /*2fa0*/  IMAD.HI.U32 R70, R70, R27, RZ ;  /* 0x0000001b46467227 */ /* 0x000fe200078e00ff */
[----:B------:R0:W1:Y:S02]  /*2fb0*/  LDS.128 R32, [R17] ;  /* 0x0000000011207984 */ /* 0x0000640000000c00 */
[----:B------:R-:W-:Y:S01]  /*2fc0*/  ISETP.GT.U32.AND P4, PT, R18, R23, PT ;  /* 0x000000171200720c */ /* 0x000fe20003f84070 */
[-C--:B------:R-:W-:Y:S02]  /*2fd0*/  IMAD R25, R20, R22.reuse, R25 ;  /* 0x0000001614197224 */ /* 0x080fe400078e0219 */
[----:B------:R-:W-:Y:S02]  /*2fe0*/  IMAD R27, R70, R22, R27 ;  /* 0x00000016461b7224 */ /* 0x000fe400078e021b */
[----:B------:R-:W0:Y:S01]  /*2ff0*/  LDC R22, c[0x0][0x360] ;  /* 0x0000d800ff167b82 */ /* 0x000e220000000800 */
[C---:B------:R-:W-:Y:S01]  /*3000*/  ISETP.GT.U32.AND P5, PT, R18.reuse, R25, PT ;  /* 0x000000191200720c */ /* 0x040fe20003fa4070 */
[----:B------:R-:W-:Y:S01]  /*3010*/  @P1 VIADD R19, R19, 0x1 ;  /* 0x0000000113131836 */ /* 0x000fe20000000000 */
[----:B------:R-:W-:-:S04]  /*3020*/  ISETP.GT.U32.AND P1, PT, R18, R27, PT ;  /* 0x0000001b1200720c */ /* 0x000fc80003f24070 */
[----:B------:R-:W-:Y:S01]  /*3030*/  @!P3 IADD3 R19, PT, PT, -R19, RZ, RZ ;  /* 0x000000ff1313b210 */ /* 0x000fe20007ffe1ff */
[--C-:B------:R-:W-:Y:S02]  /*3040*/  @!P4 IMAD.IADD R23, R23, 0x1, -R18.reuse ;  /* 0x000000011717c824 */ /* 0x100fe400078e0a12 */
[----:B------:R-:W-:Y:S01]  /*3050*/  @!P4 VIADD R21, R21, 0x1 ;  /* 0x000000011515c836 */ /* 0x000fe20000000000 */
[----:B------:R-:W-:Y:S02]  /*3060*/  SEL R19, R72, R19, !P2 ;  /* 0x0000001348137207 */ /* 0x000fe40005000000 */
[----:B------:R-:W-:Y:S01]  /*3070*/  ISETP.GE.U32.AND P6, PT, R23, R18, PT ;  /* 0x000000121700720c */ /* 0x000fe20003fc6070 */
[----:B------:R-:W-:Y:S01]  /*3080*/  @!P5 IMAD.IADD R25, R25, 0x1, -R18 ;  /* 0x000000011919d824 */ /* 0x000fe200078e0a12 */
[----:B------:R-:W-:Y:S01]  /*3090*/  LOP3.LUT R23, R73, R0, RZ, 0x3c, !PT ;  /* 0x0000000049177212 */ /* 0x000fe200078e3cff */
[----:B------:R-:W-:Y:S01]  /*30a0*/  IMAD.MOV R16, RZ, RZ, -R19 ;  /* 0x000000ffff107224 */ /* 0x000fe200078e0a13 */
[-C--:B------:R-:W-:Y:S01]  /*30b0*/  @!P1 IADD3 R27, PT, PT, R27, -R18.reuse, RZ ;  /* 0x800000121b1b9210 */ /* 0x080fe20007ffe0ff */
[----:B------:R-:W-:Y:S01]  /*30c0*/  IMAD R19, R63, R19, R64 ;  /* 0x000000133f137224 */ /* 0x000fe200078e0240 */
[----:B------:R-:W-:Y:S01]  /*30d0*/  ISETP.GE.U32.AND P3, PT, R25, R18, PT ;  /* 0x000000121900720c */ /* 0x000fe20003f66070 */
[----:B------:R-:W-:Y:S01]  /*30e0*/  IMAD R16, R0, R16, R69 ;  /* 0x0000001000107224 */ /* 0x000fe200078e0245 */
[----:B------:R-:W-:-:S02]  /*30f0*/  @!P5 IADD3 R20, PT, PT, R20, 0x1, RZ ;  /* 0x000000011414d810 */ /* 0x000fc40007ffe0ff */
[----:B------:R-:W-:Y:S01]  /*3100*/  ISETP.GE.AND P4, PT, R23, RZ, PT ;  /* 0x000000ff1700720c */ /* 0x000fe20003f86270 */
[----:B0-----:R-:W-:Y:S01]  /*3110*/  IMAD R17, R22, 0x10, R17 ;  /* 0x0000001016117824 */ /* 0x001fe200078e0211 */
[----:B------:R-:W-:Y:S01]  /*3120*/  @!P1 IADD3 R70, PT, PT, R70, 0x1, RZ ;  /* 0x0000000146469810 */ /* 0x000fe20007ffe0ff */
[----:B------:R-:W-:Y:S01]  /*3130*/  @P6 VIADD R21, R21, 0x1 ;  /* 0x0000000115156836 */ /* 0x000fe20000000000 */
[----:B------:R-:W-:Y:S01]  /*3140*/  ISETP.GE.U32.AND P6, PT, R27, R18, PT ;  /* 0x000000121b00720c */ /* 0x000fe20003fc6070 */
[----:B------:R-:W-:Y:S01]  /*3150*/  IMAD R23, R22, 0x10, R17 ;  /* 0x0000001016177824 */ /* 0x000fe200078e0211 */
[-C--:B------:R-:W-:Y:S01]  /*3160*/  LOP3.LUT R18, R71, R0.reuse, RZ, 0x3c, !PT ;  /* 0x0000000047127212 */ /* 0x080fe200078e3cff */
[----:B------:R-:W-:Y:S01]  /*3170*/  IMAD.IADD R19, R19, 0x1, R16 ;  /* 0x0000000113137824 */ /* 0x000fe200078e0210 */
[----:B------:R-:W-:Y:S01]  /*3180*/  LOP3.LUT R16, R75, R0, RZ, 0x3c, !PT ;  /* 0x000000004b107212 */ /* 0x000fe200078e3cff */
[----:B------:R-:W-:Y:S01]  /*3190*/  @P3 VIADD R20, R20, 0x1 ;  /* 0x0000000114143836 */ /* 0x000fe20000000000 */
[----:B------:R-:W-:Y:S01]  /*31a0*/  ISETP.GE.AND P3, PT, R18, RZ, PT ;  /* 0x000000ff1200720c */ /* 0x000fe20003f66270 */
[----:B------:R-:W-:Y:S01]  /*31b0*/  IMAD R24, R22, 0x10, R23 ;  /* 0x0000001016187824 */ /* 0x000fe200078e0217 */
[----:B------:R-:W-:Y:S01]  /*31c0*/  ISETP.GE.AND P5, PT, R16, RZ, PT ;  /* 0x000000ff1000720c */ /* 0x000fe20003fa6270 */
[----:B---3--:R-:W-:-:S02]  /*31d0*/  IMAD.WIDE R68, R19, 0x4, R66 ;  /* 0x0000000413447825 */ /* 0x008fc400078e0242 */
[----:B------:R-:W0:Y:S02]  /*31e0*/  LDS.128 R16, [R17] ;  /* 0x0000000011107984 */ /* 0x000e240000000c00 */
[----:B------:R-:W-:Y:S02]  /*31f0*/  IMAD.MOV.U32 R77, RZ, RZ, R21 ;  /* 0x000000ffff4d7224 */ /* 0x000fe400078e0015 */
[----:B------:R-:W-:Y:S01]  /*3200*/  IMAD.MOV.U32 R74, RZ, RZ, R20 ;  /* 0x000000ffff4a7224 */ /* 0x000fe200078e0014 */
[----:B------:R-:W-:Y:S01]  /*3210*/  LDS.128 R24, [R24] ;  /* 0x0000000018187984 */ /* 0x000fe20000000c00 */
[----:B------:R-:W-:Y:S01]  /*3220*/  @P6 VIADD R70, R70, 0x1 ;  /* 0x0000000146466836 */ /* 0x000fe20000000000 */
[----:B------:R-:W-:Y:S02]  /*3230*/  @!P4 IADD3 R77, PT, PT, -R77, RZ, RZ ;  /* 0x000000ff4d4dc210 */ /* 0x000fe40007ffe1ff */
[----:B------:R-:W2:Y:S01]  /*3240*/  LDS.128 R20, [R23] ;  /* 0x0000000017147984 */ /* 0x000ea20000000c00 */
[----:B------:R-:W-:-:S02]  /*3250*/  @!P3 IMAD.MOV R70, RZ, RZ, -R70 ;  /* 0x000000ffff46b224 */ /* 0x000fc400078e0a46 */
[----:B------:R-:W-:Y:S01]  /*3260*/  @!P5 IMAD.MOV R74, RZ, RZ, -R74 ;  /* 0x000000ffff4ad224 */ /* 0x000fe200078e0a4a */
[----:B-1----:R1:W-:Y:S02]  /*3270*/  STG.E.128 desc[UR10][R68.64], R32 ;  /* 0x0000002044007986 */ /* 0x0023e4000c101d0a */
[----:B-1----:R-:W-:Y:S02]  /*3280*/  LOP3.LUT R33, RZ, R0, RZ, 0x33, !PT ;  /* 0x00000000ff217212 */ /* 0x002fe400078e33ff */
[C---:B------:R-:W-:Y:S02]  /*3290*/  SEL R32, R72.reuse, R77, !P2 ;  /* 0x0000004d48207207 */ /* 0x040fe40005000000 */
[----:B------:R-:W-:Y:S02]  /*32a0*/  SEL R70, R33, R70, !P0 ;  /* 0x0000004621467207 */ /* 0x000fe40004000000 */
[----:B------:R-:W-:Y:S01]  /*32b0*/  SEL R72, R72, R74, !P2 ;  /* 0x0000004a48487207 */ /* 0x000fe20005000000 */
[----:B------:R-:W-:-:S02]  /*32c0*/  IMAD.MOV R33, RZ, RZ, -R32 ;  /* 0x000000ffff217224 */ /* 0x000fc400078e0a20 */
[----:B------:R-:W-:Y:S01]  /*32d0*/  IMAD.MOV R69, RZ, RZ, -R70 ;  /* 0x000000ffff457224 */ /* 0x000fe200078e0a46 */
[----:B------:R-:W-:Y:S01]  /*32e0*/  IADD3 R34, PT, PT, -R72, RZ, RZ ;  /* 0x000000ff48227210 */ /* 0x000fe20007ffe1ff */
[C---:B------:R-:W-:Y:S02]  /*32f0*/  IMAD R73, R0.reuse, R33, R73 ;  /* 0x0000002100497224 */ /* 0x040fe400078e0249 */
[C-C-:B------:R-:W-:Y:S02]  /*3300*/  IMAD R32, R63.reuse, R32, R64.reuse ;  /* 0x000000203f207224 */ /* 0x140fe400078e0240 */
[----:B------:R-:W-:Y:S02]  /*3310*/  IMAD R70, R63, R70, R64 ;  /* 0x000000463f467224 */ /* 0x000fe400078e0240 */
[C---:B------:R-:W-:Y:S02]  /*3320*/  IMAD R69, R0.reuse, R69, R71 ;  /* 0x0000004500457224 */ /* 0x040fe400078e0247 */
[----:B------:R-:W-:-:S02]  /*3330*/  IMAD R75, R0, R34, R75 ;  /* 0x00000022004b7224 */ /* 0x000fc400078e024b */
[----:B------:R-:W-:Y:S01]  /*3340*/  IMAD R72, R63, R72, R64 ;  /* 0x000000483f487224 */ /* 0x000fe200078e0240 */
[----:B------:R-:W-:Y:S01]  /*3350*/  IADD3 R69, PT, PT, R70, R69, RZ ;  /* 0x0000004546457210 */ /* 0x000fe20007ffe0ff */
[----:B------:R-:W-:Y:S02]  /*3360*/  IMAD.IADD R35, R32, 0x1, R73 ;  /* 0x0000000120237824 */ /* 0x000fe400078e0249 */
[----:B------:R-:W-:Y:S02]  /*3370*/  IMAD.IADD R33, R72, 0x1, R75 ;  /* 0x0000000148217824 */ /* 0x000fe400078e024b */
[----:B------:R-:W-:-:S04]  /*3380*/  IMAD.WIDE R34, R35, 0x4, R66 ;  /* 0x0000000423227825 */ /* 0x000fc800078e0242 */
[--C-:B------:R-:W-:Y:S01]  /*3390*/  IMAD.WIDE R32, R33, 0x4, R66.reuse ;  /* 0x0000000421207825 */ /* 0x100fe200078e0242 */
[----:B0-----:R3:W-:Y:S03]  /*33a0*/  STG.E.128 desc[UR10][R34.64], R16 ;  /* 0x0000001022007986 */ /* 0x0017e6000c101d0a */
[----:B------:R-:W-:Y:S01]  /*33b0*/  IMAD.WIDE R66, R69, 0x4, R66 ;  /* 0x0000000445427825 */ /* 0x000fe200078e0242 */
[----:B--2---:R3:W-:Y:S03]  /*33c0*/  STG.E.128 desc[UR10][R32.64], R20 ;  /* 0x0000001420007986 */ /* 0x0047e6000c101d0a */
[----:B------:R-:W-:Y:S01]  /*33d0*/  IMAD.IADD R69, R65, 0x1, R71 ;  /* 0x0000000141457824 */ /* 0x000fe200078e0247 */
[----:B------:R3:W-:Y:S04]  /*33e0*/  STG.E.128 desc[UR10][R66.64], R24 ;  /* 0x0000001842007986 */ /* 0x0007e8000c101d0a */
[----:B------:R-:W-:-:S13]  /*33f0*/  ISETP.GE.U32.AND P1, PT, R69, 0x1000, PT ;  /* 0x000010004500780c */ /* 0x000fda0003f26070 */
[----:B------:R-:W-:Y:S05]  /*3400*/  @!P1 BRA `(.L_x_412) ;  /* 0xfffffff800149947 */ /* 0x000fea000383ffff */
[----:B------:R-:W-:Y:S05]  /*3410*/  BSYNC.RECONVERGENT B0 ;  /* 0x0000000000007941 */ /* 0x000fea0003800200 */
.L_x_411:
[----:B------:R-:W0:Y:S02]  /*3420*/  LDCU UR5, c[0x0][0x374] ;  /* 0x00006e80ff0577ac */ /* 0x000e240008000800 */
[----:B0-----:R-:W-:Y:S02]  /*3430*/  UIADD3 UR4, UPT, UPT, UR5, UR4, URZ ;  /* 0x0000000405047290 */ /* 0x001fe4000fffe0ff */
[----:B------:R-:W-:-:S04]  /*3440*/  USHF.L.U32 UR5, UR5, 0x2, URZ ;  /* 0x0000000205057899 */ /* 0x000fc800080006ff */
[----:B------:R-:W-:-:S09]  /*3450*/  UISETP.GE.U32.AND UP0, UPT, UR4, UR5, UPT ;  /* 0x000000050400728c */ /* 0x000fd2000bf06070 */
[----:B------:R-:W-:Y:S05]  /*3460*/  BRA.U !UP0, `(.L_x_413) ;  /* 0xffffffd908087547 */ /* 0x000fea000b83ffff */
[----:B------:R-:W-:Y:S05]  /*3470*/  EXIT ;  /* 0x000000000000794d */ /* 0x000fea0003800000 */
.L_x_374:
[----:B------:R-:W-:Y:S01]  /*3480*/  IMAD.MOV.U32 R75, RZ, RZ, R37 ;  /* 0x000000ffff4b7224 */ /* 0x000fe200078e0025 */
[----:B------:R-:W-:Y:S01]  /*3490*/  MOV R74, 0xffffffff ;  /* 0xffffffff004a7802 */ /* 0x000fe20000000f00 */
[----:B------:R-:W-:-:S07]  /*34a0*/  IMAD.MOV.U32 R77, RZ, RZ, 0x1f ;  /* 0x0000001fff4d7424 */ /* 0x000fce00078e00ff */
[----:B01----:R-:W-:Y:S05]  /*34b0*/  WARPSYNC.COLLECTIVE R74, `(.L_x_414) ;  /* 0x000000004a087348 */ /* 0x003fea0003c00000 */
[----:B------:R2:W3:Y:S02]  /*34c0*/  SHFL.IDX P3, R73, R72, R75, R77 ;  /* 0x0000004b48497389 */ /* 0x0004e4000006004d */
[----:B0123--:R-:W-:Y:S05]  /*34d0*/  ENDCOLLECTIVE ;  /* 0x000000000000791b */ /* 0x00ffea0003800000 */
.L_x_414:
[----:B------:R-:W-:Y:S05]  /*34e0*/  BRA `(.L_x_415) ;  /* 0xffffffe000e47947 */ /* 0x000fea000383ffff */
.L_x_376:
[----:B------:R-:W-:Y:S01]  /*34f0*/  BSSY B1, `(.L_x_416) ;  /* 0x0000007000017945 */ /* 0x000fe20003800000 */
[----:B------:R-:W-:Y:S02]  /*3500*/  IMAD.MOV.U32 R75, RZ, RZ, R6 ;  /* 0x000000ffff4b7224 */ /* 0x000fe400078e0006 */
[----:B------:R-:W-:Y:S02]  /*3510*/  IMAD.MOV.U32 R77, RZ, RZ, 0x1f ;  /* 0x0000001fff4d7424 */ /* 0x000fe400078e00ff */
[----:B------:R-:W-:-:S07]  /*3520*/  IMAD.MOV.U32 R74, RZ, RZ, -0x1 ;  /* 0xffffffffff4a7424 */ /* 0x000fce00078e00ff */
[----:B012---:R-:W-:Y:S05]  /*3530*/  WARPSYNC.COLLECTIVE R74, `(.L_x_417) ;  /* 0x000000004a087348 */ /* 0x007fea0003c00000 */
[----:B------:R3:W4:Y:S02]  /*3540*/  SHFL.IDX P3, R73, R72, R75, R77 ;  /* 0x0000004b48497389 */ /* 0x000724000006004d */
[----:B01234-:R-:W-:Y:S05]  /*3550*/  ENDCOLLECTIVE ;  /* 0x000000000000791b */ /* 0x01ffea0003800000 */
.L_x_417:
[----:B------:R-:W-:Y:S05]  /*3560*/  BSYNC B1 ;  /* 0x0000000000017941 */ /* 0x000fea0003800000 */
.L_x_416:
[----:B------:R-:W-:Y:S05]  /*3570*/  BRA `(.L_x_418) ;  /* 0xffffffe000d87947 */ /* 0x000fea000383ffff */
.L_x_378:
[----:B------:R-:W-:Y:S01]  /*3580*/  BSSY B1, `(.L_x_419) ;  /* 0x0000007000017945 */ /* 0x000fe20003800000 */
[----:B------:R-:W-:Y:S01]  /*3590*/  MOV R75, R7 ;  /* 0x00000007004b7202 */ /* 0x000fe20000000f00 */
[----:B------:R-:W-:Y:S02]  /*35a0*/  IMAD.MOV.U32 R77, RZ, RZ, 0x1f ;  /* 0x0000001fff4d7424 */ /* 0x000fe400078e00ff */
[----:B------:R-:W-:-:S07]  /*35b0*/  IMAD.MOV.U32 R74, RZ, RZ, -0x1 ;  /* 0xffffffffff4a7424 */ /* 0x000fce00078e00ff */
[----:B0123--:R-:W-:Y:S05]  /*35c0*/  WARPSYNC.COLLECTIVE R74, `(.L_x_420) ;  /* 0x000000004a087348 */ /* 0x00ffea0003c00000 */
[----:B------:R4:W0:Y:S02]  /*35d0*/  SHFL.IDX P3, R73, R72, R75, R77 ;  /* 0x0000004b48497389 */ /* 0x000824000006004d */
[----:B01234-:R-:W-:Y:S05]  /*35e0*/  ENDCOLLECTIVE ;  /* 0x000000000000791b */ /* 0x01ffea0003800000 */
.L_x_420:
[----:B------:R-:W-:Y:S05]  /*35f0*/  BSYNC B1 ;  /* 0x0000000000017941 */ /* 0x000fea0003800000 */
.L_x_419:
[----:B------:R-:W-:Y:S05]  /*3600*/  BRA `(.L_x_421) ;  /* 0xffffffe000cc7947 */ /* 0x000fea000383ffff */
.L_x_380:
[----:B------:R-:W-:Y:S01]  /*3610*/  HFMA2 R77, -RZ, RZ, 0, 1.847743988037109375e-06 ;  /* 0x0000001fff4d7431 */ /* 0x000fe200000001ff */
[----:B------:R-:W-:Y:S01]  /*3620*/  BSSY B1, `(.L_x_422) ;  /* 0x0000006000017945 */ /* 0x000fe20003800000 */
[----:B------:R-:W-:Y:S02]  /*3630*/  IMAD.MOV.U32 R75, RZ, RZ, R8 ;  /* 0x000000ffff4b7224 */ /* 0x000fe400078e0008 */
[----:B------:R-:W-:-:S07]  /*3640*/  IMAD.MOV.U32 R74, RZ, RZ, -0x1 ;  /* 0xffffffffff4a7424 */ /* 0x000fce00078e00ff */
[----:B01234-:R-:W-:Y:S05]  /*3650*/  WARPSYNC.COLLECTIVE R74, `(.L_x_423) ;  /* 0x000000004a087348 */ /* 0x01ffea0003c00000 */
[----:B------:R0:W0:Y:S02]  /*3660*/  SHFL.IDX P3, R73, R72, R75, R77 ;  /* 0x0000004b48497389 */ /* 0x000024000006004d */
[----:B01234-:R-:W-:Y:S05]  /*3670*/  ENDCOLLECTIVE ;  /* 0x000000000000791b */ /* 0x01ffea0003800000 */
.L_x_423:
[----:B------:R-:W-:Y:S05]  /*3680*/  BSYNC B1 ;  /* 0x0000000000017941 */ /* 0x000fea0003800000 */
.L_x_422:
[----:B------:R-:W-:Y:S05]  /*3690*/  BRA `(.L_x_424) ;  /* 0xffffffe000c07947 */ /* 0x000fea000383ffff */
.L_x_382:
[----:B------:R-:W-:Y:S01]  /*36a0*/  BSSY B1, `(.L_x_425) ;  /* 0x0000007000017945 */ /* 0x000fe20003800000 */
[----:B------:R-:W-:Y:S01]  /*36b0*/  IMAD.MOV.U32 R75, RZ, RZ, R9 ;  /* 0x000000ffff4b7224 */ /* 0x000fe200078e0009 */
[----:B------:R-:W-:Y:S01]  /*36c0*/  MOV R74, 0xffffffff ;  /* 0xffffffff004a7802 */ /* 0x000fe20000000f00 */
[----:B------:R-:W-:-:S07]  /*36d0*/  IMAD.MOV.U32 R77, RZ, RZ, 0x1f ;  /* 0x0000001fff4d7424 */ /* 0x000fce00078e00ff */
[----:B01234-:R-:W-:Y:S05]  /*36e0*/  WARPSYNC.COLLECTIVE R74, `(.L_x_426) ;  /* 0x000000004a087348 */ /* 0x01ffea0003c00000 */
[----:B------:R0:W0:Y:S02]  /*36f0*/  SHFL.IDX P3, R73, R72, R75, R77 ;  /* 0x0000004b48497389 */ /* 0x000024000006004d */
[----:B01234-:R-:W-:Y:S05]  /*3700*/  ENDCOLLECTIVE ;  /* 0x000000000000791b */ /* 0x01ffea0003800000 */
.L_x_426:
[----:B------:R-:W-:Y:S05]  /*3710*/  BSYNC B1 ;  /* 0x0000000000017941 */ /* 0x000fea0003800000 */
.L_x_425:
[----:B------:R-:W-:Y:S05]  /*3720*/  BRA `(.L_x_427) ;  /* 0xffffffe000b47947 */ /* 0x000fea000383ffff */
.L_x_384:
[----:B------:R-:W-:Y:S01]  /*3730*/  BSSY B1, `(.L_x_428) ;  /* 0x0000007000017945 */ /* 0x000fe20003800000 */
[----:B------:R-:W-:Y:S02]  /*3740*/  IMAD.MOV.U32 R75, RZ, RZ, R10 ;  /* 0x000000ffff4b7224 */ /* 0x000fe400078e000a */
[----:B------:R-:W-:Y:S02]  /*3750*/  IMAD.MOV.U32 R77, RZ, RZ, 0x1f ;  /* 0x0000001fff4d7424 */ /* 0x000fe400078e00ff */
[----:B------:R-:W-:-:S07]  /*3760*/  IMAD.MOV.U32 R74, RZ, RZ, -0x1 ;  /* 0xffffffffff4a7424 */ /* 0x000fce00078e00ff */
[----:B01234-:R-:W-:Y:S05]  /*3770*/  WARPSYNC.COLLECTIVE R74, `(.L_x_429) ;  /* 0x000000004a087348 */ /* 0x01ffea0003c00000 */
[----:B------:R0:W0:Y:S02]  /*3780*/  SHFL.IDX P3, R73, R72, R75, R77 ;  /* 0x0000004b48497389 */ /* 0x000024000006004d */
[----:B01234-:R-:W-:Y:S05]  /*3790*/  ENDCOLLECTIVE ;  /* 0x000000000000791b */ /* 0x01ffea0003800000 */
.L_x_429:
[----:B------:R-:W-:Y:S05]  /*37a0*/  BSYNC B1 ;  /* 0x0000000000017941 */ /* 0x000fea0003800000 */
.L_x_428:
[----:B------:R-:W-:Y:S05]  /*37b0*/  BRA `(.L_x_430) ;  /* 0xffffffe000a87947 */ /* 0x000fea000383ffff */
.L_x_386:
[----:B------:R-:W-:Y:S01]  /*37c0*/  BSSY B1, `(.L_x_431) ;  /* 0x0000007000017945 */ /* 0x000fe20003800000 */
[----:B------:R-:W-:Y:S01]  /*37d0*/  MOV R75, R11 ;  /* 0x0000000b004b7202 */ /* 0x000fe20000000f00 */
[----:B------:R-:W-:Y:S02]  /*37e0*/  IMAD.MOV.U32 R77, RZ, RZ, 0x1f ;  /* 0x0000001fff4d7424 */ /* 0x000fe400078e00ff */
[----:B------:R-:W-:-:S07]  /*37f0*/  IMAD.MOV.U32 R74, RZ, RZ, -0x1 ;  /* 0xffffffffff4a7424 */ /* 0x000fce00078e00ff */
[----:B01234-:R-:W-:Y:S05]  /*3800*/  WARPSYNC.COLLECTIVE R74, `(.L_x_432) ;  /* 0x000000004a087348 */ /* 0x01ffea0003c00000 */
[----:B------:R0:W0:Y:S02]  /*3810*/  SHFL.IDX P3, R73, R72, R75, R77 ;  /* 0x0000004b48497389 */ /* 0x000024000006004d */
[----:B01234-:R-:W-:Y:S05]  /*3820*/  ENDCOLLECTIVE ;  /* 0x000000000000791b */ /* 0x01ffea0003800000 */
.L_x_432:
[----:B------:R-:W-:Y:S05]  /*3830*/  BSYNC B1 ;  /* 0x0000000000017941 */ /* 0x000fea0003800000 */
.L_x_431:
[----:B------:R-:W-:Y:S05]  /*3840*/  BRA `(.L_x_433) ;  /* 0xffffffe0009c7947 */ /* 0x000fea000383ffff */
.L_x_388:
[----:B------:R-:W-:Y:S01]  /*3850*/  HFMA2 R77, -RZ, RZ, 0, 1.847743988037109375e-06 ;  /* 0x0000001fff4d7431 */ /* 0x000fe200000001ff */
[----:B------:R-:W-:Y:S01]  /*3860*/  BSSY B1, `(.L_x_434) ;  /* 0x0000006000017945 */ /* 0x000fe20003800000 */
[----:B------:R-:W-:Y:S02]  /*3870*/  IMAD.MOV.U32 R75, RZ, RZ, R12 ;  /* 0x000000ffff4b7224 */ /* 0x000fe400078e000c */
[----:B------:R-:W-:-:S07]  /*3880*/  IMAD.MOV.U32 R74, RZ, RZ, -0x1 ;  /* 0xffffffffff4a7424 */ /* 0x000fce00078e00ff */
[----:B01234-:R-:W-:Y:S05]  /*3890*/  WARPSYNC.COLLECTIVE R74, `(.L_x_435) ;  /* 0x000000004a087348 */ /* 0x01ffea0003c00000 */
[----:B------:R0:W0:Y:S02]  /*38a0*/  SHFL.IDX P3, R73, R72, R75, R77 ;  /* 0x0000004b48497389 */ /* 0x000024000006004d */
[----:B01234-:R-:W-:Y:S05]  /*38b0*/  ENDCOLLECTIVE ;  /* 0x000000000000791b */ /* 0x01ffea0003800000 */
.L_x_435:
[----:B------:R-:W-:Y:S05]  /*38c0*/  BSYNC B1 ;  /* 0x0000000000017941 */ /* 0x000fea0003800000 */
.L_x_434:
[----:B------:R-:W-:Y:S05]  /*38d0*/  BRA `(.L_x_436) ;  /* 0xffffffe000907947 */ /* 0x000fea000383ffff */
.L_x_390:
[----:B------:R-:W-:Y:S01]  /*38e0*/  BSSY B1, `(.L_x_437) ;  /* 0x0000007000017945 */ /* 0x000fe20003800000 */
[----:B------:R-:W-:Y:S01]  /*38f0*/  IMAD.MOV.U32 R75, RZ, RZ, R13 ;  /* 0x000000ffff4b7224 */ /* 0x000fe200078e000d */
[----:B------:R-:W-:Y:S01]  /*3900*/  MOV R74, 0xffffffff ;  /* 0xffffffff004a7802 */ /* 0x000fe20000000f00 */
[----:B------:R-:W-:-:S07]  /*3910*/  IMAD.MOV.U32 R77, RZ, RZ, 0x1f ;  /* 0x0000001fff4d7424 */ /* 0x000fce00078e00ff */
[----:B01234-:R-:W-:Y:S05]  /*3920*/  WARPSYNC.COLLECTIVE R74, `(.L_x_438) ;  /* 0x000000004a087348 */ /* 0x01ffea0003c00000 */
[----:B------:R0:W0:Y:S02]  /*3930*/  SHFL.IDX P3, R73, R72, R75, R77 ;  /* 0x0000004b48497389 */ /* 0x000024000006004d */
[----:B01234-:R-:W-:Y:S05]  /*3940*/  ENDCOLLECTIVE ;  /* 0x000000000000791b */ /* 0x01ffea0003800000 */
.L_x_438:
[----:B------:R-:W-:Y:S05]  /*3950*/  BSYNC B1 ;  /* 0x0000000000017941 */ /* 0x000fea0003800000 */
.L_x_437:
[----:B------:R-:W-:Y:S05]  /*3960*/  BRA `(.L_x_439) ;  /* 0xffffffe000847947 */ /* 0x000fea000383ffff */
.L_x_392:
[----:B------:R-:W-:Y:S01]  /*3970*/  BSSY B1, `(.L_x_440) ;  /* 0x0000007000017945 */ /* 0x000fe20003800000 */
[----:B------:R-:W-:Y:S02]  /*3980*/  IMAD.MOV.U32 R75, RZ, RZ, R14 ;  /* 0x000000ffff4b7224 */ /* 0x000fe400078e000e */
[----:B------:R-:W-:Y:S02]  /*3990*/  IMAD.MOV.U32 R77, RZ, RZ, 0x1f ;  /* 0x0000001fff4d7424 */ /* 0x000fe400078e00ff */
[----:B------:R-:W-:-:S07]  /*39a0*/  IMAD.MOV.U32 R74, RZ, RZ, -0x1 ;  /* 0xffffffffff4a7424 */ /* 0x000fce00078e00ff */
[----:B01234-:R-:W-:Y:S05]  /*39b0*/  WARPSYNC.COLLECTIVE R74, `(.L_x_441) ;  /* 0x000000004a087348 */ /* 0x01ffea0003c00000 */
[----:B------:R0:W0:Y:S02]  /*39c0*/  SHFL.IDX P3, R73, R72, R75, R77 ;  /* 0x0000004b48497389 */ /* 0x000024000006004d */
[----:B01234-:R-:W-:Y:S05]  /*39d0*/  ENDCOLLECTIVE ;  /* 0x000000000000791b */ /* 0x01ffea0003800000 */
.L_x_441:
[----:B------:R-:W-:Y:S05]  /*39e0*/  BSYNC B1 ;  /* 0x0000000000017941 */ /* 0x000fea0003800000 */
.L_x_440:
[----:B------:R-:W-:Y:S05]  /*39f0*/  BRA `(.L_x_442) ;  /* 0xffffffe000787947 */ /* 0x000fea000383ffff */
.L_x_394:
[----:B------:R-:W-:Y:S01]  /*3a00*/  BSSY B1, `(.L_x_443) ;  /* 0x0000007000017945 */ /* 0x000fe20003800000 */
[----:B------:R-:W-:Y:S01]  /*3a10*/  MOV R75, R15 ;  /* 0x0000000f004b7202 */ /* 0x000fe20000000f00 */
[----:B------:R-:W-:Y:S02]  /*3a20*/  IMAD.MOV.U32 R77, RZ, RZ, 0x1f ;  /* 0x0000001fff4d7424 */ /* 0x000fe400078e00ff */
[----:B------:R-:W-:-:S07]  /*3a30*/  IMAD.MOV.U32 R74, RZ, RZ, -0x1 ;  /* 0xffffffffff4a7424 */ /* 0x000fce00078e00ff */
[----:B01234-:R-:W-:Y:S05]  /*3a40*/  WARPSYNC.COLLECTIVE R74, `(.L_x_444) ;  /* 0x000000004a087348 */ /* 0x01ffea0003c00000 */
[----:B------:R0:W0:Y:S02]  /*3a50*/  SHFL.IDX P3, R73, R72, R75, R77 ;  /* 0x0000004b48497389 */ /* 0x000024000006004d */
[----:B01234-:R-:W-:Y:S05]  /*3a60*/  ENDCOLLECTIVE ;  /* 0x000000000000791b */ /* 0x01ffea0003800000 */
.L_x_444:
[----:B------:R-:W-:Y:S05]  /*3a70*/  BSYNC B1 ;  /* 0x0000000000017941 */ /* 0x000fea0003800000 */
.L_x_443:
[----:B------:R-:W-:Y:S05]  /*3a80*/  BRA `(.L_x_445) ;  /* 0xffffffe0006c7947 */ /* 0x000fea000383ffff */
.L_x_396:
[----:B------:R-:W-:Y:S01]  /*3a90*/  HFMA2 R77, -RZ, RZ, 0, 1.847743988037109375e-06 ;  /* 0x0000001fff4d7431 */ /* 0x000fe200000001ff */
[----:B------:R-:W-:Y:S01]  /*3aa0*/  BSSY B1, `(.L_x_446) ;  /* 0x0000006000017945 */ /* 0x000fe20003800000 */
[----:B------:R-:W-:Y:S02]  /*3ab0*/  IMAD.MOV.U32 R75, RZ, RZ, R28 ;  /* 0x000000ffff4b7224 */ /* 0x000fe400078e001c */
[----:B------:R-:W-:-:S07]  /*3ac0*/  IMAD.MOV.U32 R74, RZ, RZ, -0x1 ;  /* 0xffffffffff4a7424 */ /* 0x000fce00078e00ff */
[----:B01234-:R-:W-:Y:S05]  /*3ad0*/  WARPSYNC.COLLECTIVE R74, `(.L_x_447) ;  /* 0x000000004a087348 */ /* 0x01ffea0003c00000 */
[----:B------:R0:W0:Y:S02]  /*3ae0*/  SHFL.IDX P3, R73, R72, R75, R77 ;  /* 0x0000004b48497389 */ /* 0x000024000006004d */
[----:B01234-:R-:W-:Y:S05]  /*3af0*/  ENDCOLLECTIVE ;  /* 0x000000000000791b */ /* 0x01ffea0003800000 */
.L_x_447:
[----:B------:R-:W-:Y:S05]  /*3b00*/  BSYNC B1 ;  /* 0x0000000000017941 */ /* 0x000fea0003800000 */
.L_x_446:
[----:B------:R-:W-:Y:S05]  /*3b10*/  BRA `(.L_x_448) ;  /* 0xffffffe000607947 */ /* 0x000fea000383ffff */
.L_x_398:
[----:B------:R-:W-:Y:S01]  /*3b20*/  BSSY B1, `(.L_x_449) ;  /* 0x0000007000017945 */ /* 0x000fe20003800000 */
[----:B------:R-:W-:Y:S01]  /*3b30*/  IMAD.MOV.U32 R75, RZ, RZ, R29 ;  /* 0x000000ffff4b7224 */ /* 0x000fe200078e001d */
[----:B------:R-:W-:Y:S01]  /*3b40*/  MOV R74, 0xffffffff ;  /* 0xffffffff004a7802 */ /* 0x000fe20000000f00 */
[----:B------:R-:W-:-:S07]  /*3b50*/  IMAD.MOV.U32 R77, RZ, RZ, 0x1f ;  /* 0x0000001fff4d7424 */ /* 0x000fce00078e00ff */
[----:B01234-:R-:W-:Y:S05]  /*3b60*/  WARPSYNC.COLLECTIVE R74, `(.L_x_450) ;  /* 0x000000004a087348 */ /* 0x01ffea0003c00000 */
[----:B------:R0:W0:Y:S02]  /*3b70*/  SHFL.IDX P3, R73, R72, R75, R77 ;  /* 0x0000004b48497389 */ /* 0x000024000006004d */
[----:B01234-:R-:W-:Y:S05]  /*3b80*/  ENDCOLLECTIVE ;  /* 0x000000000000791b */ /* 0x01ffea0003800000 */
.L_x_450:
[----:B------:R-:W-:Y:S05]  /*3b90*/  BSYNC B1 ;  /* 0x0000000000017941 */ /* 0x000fea0003800000 */
.L_x_449:
[----:B------:R-:W-:Y:S05]  /*3ba0*/  BRA `(.L_x_451) ;  /* 0xffffffe000547947 */ /* 0x000fea000383ffff */
.L_x_400:
[----:B------:R-:W-:Y:S01]  /*3bb0*/  BSSY B1, `(.L_x_452) ;  /* 0x0000007000017945 */ /* 0x000fe20003800000 */
[----:B------:R-:W-:Y:S02]  /*3bc0*/  IMAD.MOV.U32 R75, RZ, RZ, R30 ;  /* 0x000000ffff4b7224 */ /* 0x000fe400078e001e */
[----:B------:R-:W-:Y:S02]  /*3bd0*/  IMAD.MOV.U32 R77, RZ, RZ, 0x1f ;  /* 0x0000001fff4d7424 */ /* 0x000fe400078e00ff */
[----:B------:R-:W-:-:S07]  /*3be0*/  IMAD.MOV.U32 R74, RZ, RZ, -0x1 ;  /* 0xffffffffff4a7424 */ /* 0x000fce00078e00ff */
[----:B01234-:R-:W-:Y:S05]  /*3bf0*/  WARPSYNC.COLLECTIVE R74, `(.L_x_453) ;  /* 0x000000004a087348 */ /* 0x01ffea0003c00000 */
[----:B------:R0:W0:Y:S02]  /*3c00*/  SHFL.IDX P3, R73, R72, R75, R77 ;  /* 0x0000004b48497389 */ /* 0x000024000006004d */
[----:B01234-:R-:W-:Y:S05]  /*3c10*/  ENDCOLLECTIVE ;  /* 0x000000000000791b */ /* 0x01ffea0003800000 */
.L_x_453:
[----:B------:R-:W-:Y:S05]  /*3c20*/  BSYNC B1 ;  /* 0x0000000000017941 */ /* 0x000fea0003800000 */
.L_x_452:
[----:B------:R-:W-:Y:S05]  /*3c30*/  BRA `(.L_x_454) ;  /* 0xffffffe000487947 */ /* 0x000fea000383ffff */
.L_x_402:
[----:B------:R-:W-:Y:S01]  /*3c40*/  BSSY B1, `(.L_x_455) ;  /* 0x0000007000017945 */ /* 0x000fe20003800000 */
[----:B------:R-:W-:Y:S01]  /*3c50*/  MOV R75, R31 ;  /* 0x0000001f004b7202 */ /* 0x000fe20000000f00 */
[----:B------:R-:W-:Y:S02]  /*3c60*/  IMAD.MOV.U32 R77, RZ, RZ, 0x1f ;  /* 0x0000001fff4d7424 */ /* 0x000fe400078e00ff */
[----:B------:R-:W-:-:S07]  /*3c70*/  IMAD.MOV.U32 R74, RZ, RZ, -0x1 ;  /* 0xffffffffff4a7424 */ /* 0x000fce00078e00ff */
[----:B01234-:R-:W-:Y:S05]  /*3c80*/  WARPSYNC.COLLECTIVE R74, `(.L_x_456) ;  /* 0x000000004a087348 */ /* 0x01ffea0003c00000 */
[----:B------:R0:W0:Y:S02]  /*3c90*/  SHFL.IDX P3, R73, R72, R75, R77 ;  /* 0x0000004b48497389 */ /* 0x000024000006004d */
[----:B01234-:R-:W-:Y:S05]  /*3ca0*/  ENDCOLLECTIVE ;  /* 0x000000000000791b */ /* 0x01ffea0003800000 */
.L_x_456:
[----:B------:R-:W-:Y:S05]  /*3cb0*/  BSYNC B1 ;  /* 0x0000000000017941 */ /* 0x000fea0003800000 */
.L_x_455:
[----:B------:R-:W-:Y:S05]  /*3cc0*/  BRA `(.L_x_457) ;  /* 0xffffffe0003c7947 */ /* 0x000fea000383ffff */
.L_x_404:
[----:B------:R-:W-:Y:S01]  /*3cd0*/  HFMA2 R77, -RZ, RZ, 0, 1.847743988037109375e-06 ;  /* 0x0000001fff4d7431 */ /* 0x000fe200000001ff */
[----:B------:R-:W-:Y:S01]  /*3ce0*/  BSSY B1, `(.L_x_458) ;  /* 0x0000006000017945 */ /* 0x000fe20003800000 */
[----:B------:R-:W-:Y:S02]  /*3cf0*/  IMAD.MOV.U32 R75, RZ, RZ, R36 ;  /* 0x000000ffff4b7224 */ /* 0x000fe400078e0024 */
[----:B------:R-:W-:-:S07]  /*3d00*/  IMAD.MOV.U32 R74, RZ, RZ, -0x1 ;  /* 0xffffffffff4a7424 */ /* 0x000fce00078e00ff */
[----:B01234-:R-:W-:Y:S05]  /*3d10*/  WARPSYNC.COLLECTIVE R74, `(.L_x_459) ;  /* 0x000000004a087348 */ /* 0x01ffea0003c00000 */
[----:B------:R0:W0:Y:S02]  /*3d20*/  SHFL.IDX P3, R73, R72, R75, R77 ;  /* 0x0000004b48497389 */ /* 0x000024000006004d */
[----:B01234-:R-:W-:Y:S05]  /*3d30*/  ENDCOLLECTIVE ;  /* 0x000000000000791b */ /* 0x01ffea0003800000 */
.L_x_459:
[----:B------:R-:W-:Y:S05]  /*3d40*/  BSYNC B1 ;  /* 0x0000000000017941 */ /* 0x000fea0003800000 */
.L_x_458:
[----:B------:R-:W-:Y:S01]  /*3d50*/  IMAD.MOV.U32 R72, RZ, RZ, R73 ;  /* 0x000000ffff487224 */ /* 0x000fe200078e0049 */
[----:B------:R-:W-:Y:S06]  /*3d60*/  BRA `(.L_x_460) ;  /* 0xffffffe0002c7947 */ /* 0x000fec000383ffff */
        .weak           $__internal_10_$__cuda_sm20_div_s16
        .type           $__internal_10_$__cuda_sm20_div_s16,@function
        .size           $__internal_10_$__cuda_sm20_div_s16,($__internal_11_$__cuda_sm20_div_u16 - $__internal_10_$__cuda_sm20_div_s16)
$__internal_10_$__cuda_sm20_div_s16:
        /* <DEDUP_REMOVED lines=23> */
[----:B------:R-:W-:Y:S05]  /*3ee0*/  RET.REL.NODEC R16 `(_Z9cuda_gemmIiLi128ELi4ELi1ELi4096ELi64ELi64ELi64ELi0ELi0EEviiiPT_S1_S1_iii) ;  /* 0xffffffc010447950 */ /* 0x000fea0003c3ffff */
        .weak           $__internal_11_$__cuda_sm20_div_u16
        .type           $__internal_11_$__cuda_sm20_div_u16,@function
        .size           $__internal_11_$__cuda_sm20_div_u16,(.L_x_38514 - $__internal_11_$__cuda_sm20_div_u16)
$__internal_11_$__cuda_sm20_div_u16:
[----:B------:R-:W0:Y:S01]  /*3ef0*/  I2F.U16 R6, R13 ;  /* 0x0000000d00067306 */ /* 0x000e220000101000 */
[----:B------:R-:W-:Y:S01]  /*3f00*/  IMAD.MOV.U32 R7, RZ, RZ, 0x4b800000 ;  /* 0x4b800000ff077424 */ /* 0x000fe200078e00ff */
        /* <DEDUP_REMOVED lines=14> */
[----:B0-----:R-:W-:Y:S02]  /*3ff0*/  LOP3.LUT R60, R11, 0xffff, RZ, 0xc0, !PT ;  /* 0x0000ffff0b3c7812 */ /* 0x001fe400078ec0ff */
[----:B------:R-:W-:Y:S01]  /*4000*/  @!P0 MOV R60, 0xffffffff ;  /* 0xffffffff003c8802 */ /* 0x000fe20000000f00 */
[----:B------:R-:W-:Y:S06]  /*4010*/  RET.REL.NODEC R6 `(_Z9cuda_gemmIiLi128ELi4ELi1ELi4096ELi64ELi64ELi64ELi0ELi0EEviiiPT_S1_S1_iii) ;  /* 0xffffffbc06f87950 */ /* 0x000fec0003c3ffff */
.L_x_461:
        /* <DEDUP_REMOVED lines=14> */
.L_x_38514:


//--------------------- .text._Z9cuda_gemmIiLi128ELi4ELi1ELi4096ELi32ELi32ELi64ELi1ELi1EEviiiPT_S1_S1_iii --------------------------
	.section	.text._Z9cuda_gemmIiLi128ELi4ELi1ELi4096ELi32ELi32ELi64ELi1ELi1EEviiiPT_S1_S1_iii,"ax",@progbits
	.align	128
        .global         _Z9cuda_gemmIiLi128ELi4ELi1ELi4096ELi32ELi32ELi64ELi1ELi1EEviiiPT_S1_S1_iii
        .type           _Z9cuda_gemmIiLi128ELi4ELi1ELi4096ELi32ELi32ELi64ELi1ELi1EEviiiPT_S1_S1_iii,@function
        .size           _Z9cuda_gemmIiLi128ELi4ELi1ELi4096ELi32ELi32ELi64ELi1ELi1EEviiiPT_S1_S1_iii,(.L_x_38515 - _Z9cuda_gemmIiLi128ELi4ELi1ELi4096ELi32ELi32ELi64ELi1ELi1EEviiiPT_S1_S1_iii)
        .other          _Z9cuda_gemmIiLi128ELi4ELi1ELi4096ELi32ELi32ELi64ELi1ELi1EEviiiPT_S1_S1_iii,@"STO_CUDA_ENTRY STV_DEFAULT"
_Z9cuda_gemmIiLi128ELi4ELi1ELi4096ELi32ELi32ELi64ELi1ELi1EEviiiPT_S1_S1_iii:
.text._Z9cuda_gemmIiLi128ELi4ELi1ELi4096ELi32ELi32ELi64ELi1ELi1EEviiiPT_S1_S1_iii:
[----:B------:R-:W-:Y:S08]  /*0000*/  LDC R1, c[0x0][0x37c] ;  /* 0x0000df00ff017b82 */ /* 0x000ff00000000800 */
[----:B------:R-:W0:Y:S08]  /*0010*/  LDC R6, c[0x0][0x374] ;  /* 0x0000dd00ff067b82 */ /* 0x000e300000000800 */
[----:B------:R-:W1:Y:S01]  /*0020*/  S2UR UR6, SR_CTAID.Y ;  /* 0x00000000000679c3 */ /* 0x000e620000002600 */
[----:B0-----:R-:W-:-:S05]  /*0030*/  IMAD.SHL.U32 R0, R6, 0x4, RZ ;  /* 0x0000000406007824 */ /* 0x001fca00078e00ff */
[----:B-1----:R-:W-:-:S13]  /*0040*/  ISETP.LE.U32.AND P0, PT, R0, UR6, PT ;  /* 0x0000000600007c0c */ /* 0x002fda000bf03070 */
[----:B------:R-:W-:Y:S05]  /*0050*/  @P0 EXIT ;  /* 0x000000000000094d */ /* 0x000fea0003800000 */
[----:B------:R-:W0:Y:S01]  /*0060*/  S2R R5, SR_TID.X ;  /* 0x0000000000057919 */ /* 0x000e220000002100 */
[----:B------:R-:W1:Y:S01]  /*0070*/  S2UR UR5, SR_CgaCtaId ;  /* 0x00000000000579c3 */ /* 0x000e620000008800 */
[----:B------:R-:W2:Y:S01]  /*0080*/  LDCU UR7, c[0x0][0x360] ;  /* 0x00006c00ff0777ac */ /* 0x000ea20008000800 */
[----:B------:R-:W-:Y:S01]  /*0090*/  IMAD.U32 R67, RZ, RZ, UR6 ;  /* 0x00000006ff437e24 */ /* 0x000fe2000f8e00ff */
[----:B------:R-:W3:Y:S01]  /*00a0*/  S2R R63, SR_CTAID.Z ;  /* 0x00000000003f7919 */ /* 0x000ee20000002700 */
[----:B------:R-:W-:-:S04]  /*00b0*/  UMOV UR4, 0x400 ;  /* 0x0000040000047882 */ /* 0x000fc80000000000 */
[----:B------:R-:W4:Y:S01]  /*00c0*/  LDC R4, c[0x0][0x360] ;  /* 0x0000d800ff047b82 */ /* 0x000f220000000800 */
[----:B--2---:R-:W-:Y:S02]  /*00d0*/  USHF.L.U32 UR9, UR7, 0x2, URZ ;  /* 0x0000000207097899 */ /* 0x004fe400080006ff */
[----:B-1----:R-:W-:-:S06]  /*00e0*/  ULEA UR5, UR5, UR4, 0x18 ;  /* 0x0000000405057291 */ /* 0x002fcc000f8ec0ff */
[----:B------:R-:W-:Y:S01]  /*00f0*/  IMAD.U32 R3, RZ, RZ, UR5 ;  /* 0x00000005ff037e24 */ /* 0x000fe2000f8e00ff */
[C---:B0-----:R-:W-:Y:S01]  /*0100*/  SHF.L.U32 R61, R5.reuse, 0x4, RZ ;  /* 0x00000004053d7819 */ /* 0x041fe200000006ff */
[C---:B------:R-:W-:Y:S01]  /*0110*/  IMAD.SHL.U32 R64, R5.reuse, 0x4, RZ ;  /* 0x0000000405407824 */ /* 0x040fe200078e00ff */
[C---:B------:R-:W-:Y:S01]  /*0120*/  LOP3.LUT R62, R5.reuse, 0xf, RZ, 0xc0, !PT ;  /* 0x0000000f053e7812 */ /* 0x040fe200078ec0ff */
[----:B------:R-:W-:Y:S01]  /*0130*/  VIADD R59, R5, UR7 ;  /* 0x00000007053b7c36 */ /* 0x000fe20008000000 */
[----:B------:R-:W-:Y:S02]  /*0140*/  SHF.R.U32.HI R66, RZ, 0x1, R5 ;  /* 0x00000001ff427819 */ /* 0x000fe40000011605 */
[----:B------:R-:W-:Y:S01]  /*0150*/  LOP3.LUT R60, R64, 0x7c, RZ, 0xc0, !PT ;  /* 0x0000007c403c7812 */ /* 0x000fe200078ec0ff */
[----:B---3--:R-:W-:Y:S01]  /*0160*/  IMAD R63, R63, 0x400, R62 ;  /* 0x000004003f3f7824 */ /* 0x008fe200078e023e */
[----:B------:R-:W-:Y:S01]  /*0170*/  LOP3.LUT R7, R61, 0x10, RZ, 0xc0, !PT ;  /* 0x000000103d077812 */ /* 0x000fe200078ec0ff */
[----:B------:R-:W-:Y:S01]  /*0180*/  IMAD R62, R62, 0x84, R3 ;  /* 0x000000843e3e7824 */ /* 0x000fe200078e0203 */
[----:B------:R-:W-:Y:S01]  /*0190*/  LOP3.LUT R0, R59, 0xfff, RZ, 0x3c, !PT ;  /* 0x00000fff3b007812 */ /* 0x000fe200078e3cff */
[----:B------:R-:W-:Y:S01]  /*01a0*/  VIADD R60, R60, UR5 ;  /* 0x000000053c3c7c36 */ /* 0x000fe20008000000 */
[----:B------:R-:W-:Y:S01]  /*01b0*/  LOP3.LUT R65, R5, 0x1, RZ, 0xc0, !PT ;  /* 0x0000000105417812 */ /* 0x000fe200078ec0ff */
[----:B------:R-:W-:Y:S01]  /*01c0*/  IMAD R16, R66, 0x20, R7 ;  /* 0x0000002042107824 */ /* 0x000fe200078e0207 */
[----:B----4-:R-:W-:-:S02]  /*01d0*/  LOP3.LUT R11, R4, 0xffff, RZ, 0xc0, !PT ;  /* 0x0000ffff040b7812 */ /* 0x010fc400078ec0ff */
[----:B------:R-:W-:Y:S02]  /*01e0*/  LOP3.LUT R10, R0, 0xffff, RZ, 0xc0, !PT ;  /* 0x0000ffff000a7812 */ /* 0x000fe400078ec0ff */
[----:B------:R-:W-:-:S07]  /*01f0*/  MOV R12, 0x210 ;  /* 0x00000210000c7802 */ /* 0x000fce0000000f00 */
[----:B------:R-:W-:Y:S05]  /*0200*/  CALL.REL.NOINC `($__internal_12_$__cuda_sm20_div_u16) ;  /* 0x0000001400747944 */ /* 0x000fea0003c00000 */
[----:B------:R-:W-:Y:S01]  /*0210*/  LOP3.LUT R0, R64, 0xfff, RZ, 0x3c, !PT ;  /* 0x00000fff40007812 */ /* 0x000fe200078e3cff */
[----:B------:R-:W-:-:S04]  /*0220*/  ULOP3.LUT UR5, UR9, 0xffff, URZ, 0xc0, !UPT ;  /* 0x0000ffff09057892 */ /* 0x000fc8000f8ec0ff */
[----:B------:R-:W-:Y:S02]  /*0230*/  VIADD R2, R0, -UR9 ;  /* 0x8000000900027c36 */ /* 0x000fe40008000000 */
[----:B------:R-:W-:Y:S02]  /*0240*/  IMAD.MOV.U32 R0, RZ, RZ, R11 ;  /* 0x000000ffff007224 */ /* 0x000fe400078e000b */
[----:B------:R-:W-:Y:S01]  /*0250*/  IMAD.U32 R11, RZ, RZ, UR5 ;  /* 0x00000005ff0b7e24 */ /* 0x000fe2000f8e00ff */
[----:B------:R-:W-:Y:S02]  /*0260*/  LOP3.LUT R10, R2, 0xffff, RZ, 0xc0, !PT ;  /* 0x0000ffff020a7812 */ /* 0x000fe400078ec0ff */
[----:B------:R-:W-:-:S07]  /*0270*/  MOV R12, 0x290 ;  /* 0x00000290000c7802 */ /* 0x000fce0000000f00 */
[----:B------:R-:W-:Y:S05]  /*0280*/  CALL.REL.NOINC `($__internal_12_$__cuda_sm20_div_u16) ;  /* 0x0000001400547944 */ /* 0x000fea0003c00000 */
[----:B------:R-:W0:Y:S01]  /*0290*/  S2UR UR6, SR_CgaCtaId ;  /* 0x00000000000679c3 */ /* 0x000e220000008800 */
[----:B------:R-:W-:Y:S01]  /*02a0*/  LOP3.LUT R3, R0, 0x3, RZ, 0xc0, !PT ;  /* 0x0000000300037812 */ /* 0x000fe200078ec0ff */
[----:B------:R-:W-:Y:S01]  /*02b0*/  UIADD3 UR5, UPT, UPT, UR4, 0x4880, URZ ;  /* 0x0000488004057890 */ /* 0x000fe2000fffe0ff */
[C---:B------:R-:W-:Y:S01]  /*02c0*/  VIADD R9, R66.reuse, 0x3 ;  /* 0x0000000342097836 */ /* 0x040fe20000000000 */
[----:B------:R-:W-:Y:S01]  /*02d0*/  LOP3.LUT R2, R11, 0x3, RZ, 0xc0, !PT ;  /* 0x000000030b027812 */ /* 0x000fe200078ec0ff */
[C---:B------:R-:W-:Y:S01]  /*02e0*/  VIADD R10, R66.reuse, 0x4 ;  /* 0x00000004420a7836 */ /* 0x040fe20000000000 */
[----:B------:R-:W-:Y:S01]  /*02f0*/  UIADD3 UR4, UPT, UPT, UR4, 0x880, URZ ;  /* 0x0000088004047890 */ /* 0x000fe2000fffe0ff */
[C---:B------:R-:W-:Y:S01]  /*0300*/  VIADD R36, R66.reuse, 0x2 ;  /* 0x0000000242247836 */ /* 0x040fe20000000000 */
[----:B------:R-:W1:Y:S01]  /*0310*/  LDC R0, c[0x0][0x360] ;  /* 0x0000d800ff007b82 */ /* 0x000e620000000800 */
[C---:B------:R-:W-:Y:S01]  /*0320*/  VIADD R11, R66.reuse, 0x5 ;  /* 0x00000005420b7836 */ /* 0x040fe20000000000 */
[C---:B------:R-:W-:Y:S01]  /*0330*/  IADD3 R38, PT, PT, R66.reuse, 0x1, RZ ;  /* 0x0000000142267810 */ /* 0x040fe20007ffe0ff */
[C---:B------:R-:W-:Y:S01]  /*0340*/  VIADD R12, R66.reuse, 0x6 ;  /* 0x00000006420c7836 */ /* 0x040fe20000000000 */
[C---:B------:R-:W-:Y:S01]  /*0350*/  LOP3.LUT R8, R66.reuse, 0xf, RZ, 0xc0, !PT ;  /* 0x0000000f42087812 */ /* 0x040fe200078ec0ff */
[C---:B------:R-:W-:Y:S01]  /*0360*/  VIADD R14, R66.reuse, 0x9 ;  /* 0x00000009420e7836 */ /* 0x040fe20000000000 */
[C---:B------:R-:W-:Y:S01]  /*0370*/  IADD3 R13, PT, PT, R66.reuse, 0x7, RZ ;  /* 0x00000007420d7810 */ /* 0x040fe20007ffe0ff */
[C---:B------:R-:W-:Y:S01]  /*0380*/  VIADD R15, R66.reuse, 0xa ;  /* 0x0000000a420f7836 */ /* 0x040fe20000000000 */
[C---:B------:R-:W-:Y:S01]  /*0390*/  IADD3 R20, PT, PT, R66.reuse, 0xe, RZ ;  /* 0x0000000e42147810 */ /* 0x040fe20007ffe0ff */
[C---:B------:R-:W-:Y:S01]  /*03a0*/  VIADD R17, R66.reuse, 0xb ;  /* 0x0000000b42117836 */ /* 0x040fe20000000000 */
[----:B------:R-:W-:Y:S01]  /*03b0*/  LOP3.LUT R9, R9, 0xf, RZ, 0xc0, !PT ;  /* 0x0000000f09097812 */ /* 0x000fe200078ec0ff */
[----:B------:R-:W-:Y:S01]  /*03c0*/  VIADD R18, R66, 0xc ;  /* 0x0000000c42127836 */ /* 0x000fe20000000000 */
[----:B------:R-:W-:Y:S01]  /*03d0*/  LOP3.LUT R10, R10, 0xf, RZ, 0xc0, !PT ;  /* 0x0000000f0a0a7812 */ /* 0x000fe200078ec0ff */
[C---:B------:R-:W-:Y:S01]  /*03e0*/  VIADD R19, R66.reuse, 0xd ;  /* 0x0000000d42137836 */ /* 0x040fe20000000000 */
[C---:B------:R-:W-:Y:S01]  /*03f0*/  LOP3.LUT R40, R7.reuse, 0xf, R66, 0xf8, !PT ;  /* 0x0000000f07287812 */ /* 0x040fe200078ef842 */
[----:B------:R-:W-:Y:S01]  /*0400*/  VIADD R21, R66, 0xffffffff ;  /* 0xffffffff42157836 */ /* 0x000fe20000000000 */
[----:B0-----:R-:W-:Y:S01]  /*0410*/  ULEA UR5, UR6, UR5, 0x18 ;  /* 0x0000000506057291 */ /* 0x001fe2000f8ec0ff */
[C---:B------:R-:W-:Y:S01]  /*0420*/  LOP3.LUT R38, R7.reuse, 0xf, R38, 0xf8, !PT ;  /* 0x0000000f07267812 */ /* 0x040fe200078ef826 */
[----:B------:R-:W-:Y:S01]  /*0430*/  ULEA UR6, UR6, UR4, 0x18 ;  /* 0x0000000406067291 */ /* 0x000fe2000f8ec0ff */
[----:B------:R-:W-:Y:S01]  /*0440*/  LOP3.LUT R36, R7, 0xf, R36, 0xf8, !PT ;  /* 0x0000000f07247812 */ /* 0x000fe200078ef824 */
[C---:B------:R-:W-:Y:S01]  /*0450*/  VIADD R56, R64.reuse, UR9 ;  /* 0x0000000940387c36 */ /* 0x040fe20008000000 */
[----:B------:R-:W-:Y:S01]  /*0460*/  LOP3.LUT R11, R11, 0xf, RZ, 0xc0, !PT ;  /* 0x0000000f0b0b7812 */ /* 0x000fe200078ec0ff */
[----:B------:R-:W-:Y:S01]  /*0470*/  VIADD R57, R59, UR7 ;  /* 0x000000073b397c36 */ /* 0x000fe20008000000 */
[----:B------:R-:W-:Y:S01]  /*0480*/  IADD3 R58, PT, PT, R64, UR5, RZ ;  /* 0x00000005403a7c10 */ /* 0x000fe2000fffe0ff */
[----:B------:R-:W-:Y:S01]  /*0490*/  VIADD R55, R61, UR6 ;  /* 0x000000063d377c36 */ /* 0x000fe20008000000 */
[--C-:B------:R-:W-:Y:S01]  /*04a0*/  LOP3.LUT R7, R7, 0x8, R8.reuse, 0xf6, !PT ;  /* 0x0000000807077812 */ /* 0x100fe200078ef608 */
[----:B------:R-:W-:Y:S01]  /*04b0*/  VIADD R54, R56, UR9 ;  /* 0x0000000938367c36 */ /* 0x000fe20008000000 */
[----:B------:R-:W-:Y:S01]  /*04c0*/  LOP3.LUT R48, R16, 0x8, R8, 0xf6, !PT ;  /* 0x0000000810307812 */ /* 0x000fe200078ef608 */
[----:B------:R-:W-:Y:S01]  /*04d0*/  IMAD R37, R5, 0xc, R58 ;  /* 0x0000000c05257824 */ /* 0x000fe200078e023a */
[----:B------:R-:W-:Y:S01]  /*04e0*/  LOP3.LUT R12, R12, 0xf, RZ, 0xc0, !PT ;  /* 0x0000000f0c0c7812 */ /* 0x000fe200078ec0ff */
[C---:B-1----:R-:W-:Y:S01]  /*04f0*/  IMAD R55, R0.reuse, 0x10, R55 ;  /* 0x0000001000377824 */ /* 0x042fe200078e0237 */
[----:B------:R-:W-:Y:S01]  /*0500*/  LOP3.LUT R13, R13, 0xf, RZ, 0xc0, !PT ;  /* 0x0000000f0d0d7812 */ /* 0x000fe200078ec0ff */
[----:B------:R-:W-:Y:S01]  /*0510*/  IMAD R39, R0, 0x10, R37 ;  /* 0x0000001000277824 */ /* 0x000fe200078e0225 */
[----:B------:R-:W-:Y:S01]  /*0520*/  LOP3.LUT R14, R14, 0xf, RZ, 0xc0, !PT ;  /* 0x0000000f0e0e7812 */ /* 0x000fe200078ec0ff */
[----:B------:R-:W0:Y:S01]  /*0530*/  LDCU.64 UR10, c[0x0][0x358] ;  /* 0x00006b00ff0a77ac */ /* 0x000e220008000a00 */
[----:B------:R-:W-:-:S02]  /*0540*/  LOP3.LUT R15, R15, 0xf, RZ, 0xc0, !PT ;  /* 0x0000000f0f0f7812 */ /* 0x000fc400078ec0ff */
[----:B------:R-:W-:Y:S02]  /*0550*/  LOP3.LUT R17, R17, 0xf, RZ, 0xc0, !PT ;  /* 0x0000000f11117812 */ /* 0x000fe400078ec0ff */
[----:B------:R-:W-:Y:S02]  /*0560*/  LOP3.LUT R18, R18, 0xf, RZ, 0xc0, !PT ;  /* 0x0000000f12127812 */ /* 0x000fe400078ec0ff */
[----:B------:R-:W-:Y:S02]  /*0570*/  LOP3.LUT R19, R19, 0xf, RZ, 0xc0, !PT ;  /* 0x0000000f13137812 */ /* 0x000fe400078ec0ff */
[----:B------:R-:W-:Y:S02]  /*0580*/  LOP3.LUT R20, R20, 0xf, RZ, 0xc0, !PT ;  /* 0x0000000f14147812 */ /* 0x000fe400078ec0ff */
[----:B------:R-:W-:Y:S02]  /*0590*/  LOP3.LUT R21, R21, 0xf, RZ, 0xc0, !PT ;  /* 0x0000000f15157812 */ /* 0x000fe400078ec0ff */
[----:B------:R-:W-:-:S02]  /*05a0*/  LOP3.LUT R53, R16, R9, RZ, 0xfc, !PT ;  /* 0x0000000910357212 */ /* 0x000fc400078efcff */
[--C-:B------:R-:W-:Y:S02]  /*05b0*/  LOP3.LUT R8, R9, 0x10, R61.reuse, 0xf8, !PT ;  /* 0x0000001009087812 */ /* 0x100fe400078ef83d */
[----:B------:R-:W-:Y:S02]  /*05c0*/  LOP3.LUT R52, R16, R10, RZ, 0xfc, !PT ;  /* 0x0000000a10347212 */ /* 0x000fe400078efcff */
[--C-:B------:R-:W-:Y:S02]  /*05d0*/  LOP3.LUT R9, R10, 0x10, R61.reuse, 0xf8, !PT ;  /* 0x000000100a097812 */ /* 0x100fe400078ef83d */
[C---:B------:R-:W-:Y:S02]  /*05e0*/  LOP3.LUT R51, R16.reuse, R11, RZ, 0xfc, !PT ;  /* 0x0000000b10337212 */ /* 0x040fe400078efcff */
[----:B------:R-:W-:Y:S02]  /*05f0*/  LOP3.LUT R10, R11, 0x10, R61, 0xf8, !PT ;  /* 0x000000100b0a7812 */ /* 0x000fe400078ef83d */
[----:B------:R-:W-:-:S02]  /*0600*/  LOP3.LUT R50, R16, R12, RZ, 0xfc, !PT ;  /* 0x0000000c10327212 */ /* 0x000fc400078efcff */
[----:B------:R-:W-:Y:S02]  /*0610*/  LOP3.LUT R11, R12, 0x10, R61, 0xf8, !PT ;  /* 0x000000100c0b7812 */ /* 0x000fe400078ef83d */
        /* <DEDUP_REMOVED lines=8> */
[--C-:B------:R-:W-:Y:S02]  /*06a0*/  LOP3.LUT R12, R13, 0x10, R61.reuse, 0xf8, !PT ;  /* 0x000000100d0c7812 */ /* 0x100fe400078ef83d */
[--C-:B------:R-:W-:Y:S02]  /*06b0*/  LOP3.LUT R13, R14, 0x10, R61.reuse, 0xf8, !PT ;  /* 0x000000100e0d7812 */ /* 0x100fe400078ef83d */
[----:B------:R-:W-:-:S02]  /*06c0*/  LOP3.LUT R14, R15, 0x10, R61, 0xf8, !PT ;  /* 0x000000100f0e7812 */ /* 0x000fc400078ef83d */
[----:B------:R-:W-:Y:S02]  /*06d0*/  LEA R48, R48, UR6, 0x2 ;  /* 0x0000000630307c11 */ /* 0x000fe4000f8e10ff */
[--C-:B------:R-:W-:Y:S02]  /*06e0*/  LOP3.LUT R15, R17, 0x10, R61.reuse, 0xf8, !PT ;  /* 0x00000010110f7812 */ /* 0x100fe400078ef83d */
[--C-:B------:R-:W-:Y:S02]  /*06f0*/  LOP3.LUT R32, R18, 0x10, R61.reuse, 0xf8, !PT ;  /* 0x0000001012207812 */ /* 0x100fe400078ef83d */
[--C-:B------:R-:W-:Y:S02]  /*0700*/  LOP3.LUT R33, R19, 0x10, R61.reuse, 0xf8, !PT ;  /* 0x0000001013217812 */ /* 0x100fe400078ef83d */
[--C-:B------:R-:W-:Y:S02]  /*0710*/  LOP3.LUT R34, R20, 0x10, R61.reuse, 0xf8, !PT ;  /* 0x0000001014227812 */ /* 0x100fe400078ef83d */
[----:B------:R-:W-:-:S02]  /*0720*/  LOP3.LUT R35, R21, 0x10, R61, 0xf8, !PT ;  /* 0x0000001015237812 */ /* 0x000fc400078ef83d */
[----:B------:R-:W-:Y:S02]  /*0730*/  LEA R53, R53, UR6, 0x2 ;  /* 0x0000000635357c11 */ /* 0x000fe4000f8e10ff */
[----:B------:R-:W-:Y:S02]  /*0740*/  LEA R52, R52, UR6, 0x2 ;  /* 0x0000000634347c11 */ /* 0x000fe4000f8e10ff */
[----:B------:R-:W-:Y:S02]  /*0750*/  LEA R51, R51, UR6, 0x2 ;  /* 0x0000000633337c11 */ /* 0x000fe4000f8e10ff */
[----:B------:R-:W-:Y:S02]  /*0760*/  LEA R50, R50, UR6, 0x2 ;  /* 0x0000000632327c11 */ /* 0x000fe4000f8e10ff */
[----:B------:R-:W-:Y:S02]  /*0770*/  LEA R49, R49, UR6, 0x2 ;  /* 0x0000000631317c11 */ /* 0x000fe4000f8e10ff */
[----:B------:R-:W-:-:S02]  /*0780*/  LEA R47, R47, UR6, 0x2 ;  /* 0x000000062f2f7c11 */ /* 0x000fc4000f8e10ff */
[----:B------:R-:W-:Y:S02]  /*0790*/  LEA R46, R46, UR6, 0x2 ;  /* 0x000000062e2e7c11 */ /* 0x000fe4000f8e10ff */
[----:B------:R-:W-:Y:S02]  /*07a0*/  LEA R45, R45, UR6, 0x2 ;  /* 0x000000062d2d7c11 */ /* 0x000fe4000f8e10ff */
[----:B------:R-:W-:Y:S02]  /*07b0*/  LEA R44, R44, UR6, 0x2 ;  /* 0x000000062c2c7c11 */ /* 0x000fe4000f8e10ff */
[----:B------:R-:W-:Y:S02]  /*07c0*/  LEA R43, R43, UR6, 0x2 ;  /* 0x000000062b2b7c11 */ /* 0x000fe4000f8e10ff */
[----:B------:R-:W-:Y:S02]  /*07d0*/  LEA R42, R42, UR6, 0x2 ;  /* 0x000000062a2a7c11 */ /* 0x000fe4000f8e10ff */
[----:B0-----:R-:W-:-:S07]  /*07e0*/  LEA R41, R41, UR6, 0x2 ;  /* 0x0000000629297c11 */ /* 0x001fce000f8e10ff */
.L_x_478:
[----:B------:R-:W-:Y:S01]  /*07f0*/  ISETP.NE.AND P0, PT, R3, 0x2, PT ;  /* 0x000000020300780c */ /* 0x000fe20003f05270 */
[----:B------:R-:W0:Y:S01]  /*0800*/  S2UR UR8, SR_CgaCtaId ;  /* 0x00000000000879c3 */ /* 0x000e220000008800 */
[----:B------:R-:W-:Y:S01]  /*0810*/  UMOV UR4, 0x400 ;  /* 0x0000040000047882 */ /* 0x000fe20000000000 */
[----:B------:R-:W-:Y:S01]  /*0820*/  BSSY.RECONVERGENT B0, `(.L_x_462) ;  /* 0x000000e000007945 */ /* 0x000fe20003800200 */
[----:B------:R-:W-:-:S09]  /*0830*/  IMAD.MOV.U32 R16, RZ, RZ, R5 ;  /* 0x000000ffff107224 */ /* 0x000fd200078e0005 */
[----:B----4-:R-:W-:Y:S05]  /*0840*/  @!P0 BRA `(.L_x_463) ;  /* 0x00000000002c8947 */ /* 0x010fea0003800000 */
[----:B------:R1:W-:Y:S01]  /*0850*/  STS [R64+UR5], RZ ;  /* 0x000000ff40007988 */ /* 0x0003e20008000805 */
[----:B------:R-:W-:Y:S01]  /*0860*/  ISETP.NE.AND P0, PT, R3, 0x3, PT ;  /* 0x000000030300780c */ /* 0x000fe20003f05270 */
[----:B------:R-:W-:-:S12]  /*0870*/  IMAD.MOV.U32 R16, RZ, RZ, R59 ;  /* 0x000000ffff107224 */ /* 0x000fd800078e003b */
[----:B-1----:R-:W-:Y:S05]  /*0880*/  @!P0 BRA `(.L_x_463) ;  /* 0x00000000001c8947 */ /* 0x002fea0003800000 */
[----:B------:R-:W-:Y:S01]  /*0890*/  ISETP.NE.AND P0, PT, R3, RZ, PT ;  /* 0x000000ff0300720c */ /* 0x000fe20003f05270 */
[----:B------:R-:W-:Y:S01]  /*08a0*/  VIADD R17, R58, UR9 ;  /* 0x000000093a117c36 */ /* 0x000fe20008000000 */
[----:B------:R1:W-:Y:S01]  /*08b0*/  STS [R58+UR9], RZ ;  /* 0x000000ff3a007988 */ /* 0x0003e20008000809 */
[----:B------:R-:W-:-:S10]  /*08c0*/  MOV R16, R57 ;  /* 0x0000003900107202 */ /* 0x000fd40000000f00 */
[----:B------:R-:W2:Y:S01]  /*08d0*/  @P0 LDC R18, c[0x0][0x360] ;  /* 0x0000d800ff120b82 */ /* 0x000ea20000000800 */
[----:B------:R1:W-:Y:S02]  /*08e0*/  @P0 STS [R17+UR9], RZ ;  /* 0x000000ff11000988 */ /* 0x0003e40008000809 */
[----:B-12---:R-:W-:-:S07]  /*08f0*/  @P0 IMAD.IADD R16, R57, 0x1, R18 ;  /* 0x0000000139100824 */ /* 0x006fce00078e0212 */
.L_x_463:
[----:B0-----:R-:W-:Y:S05]  /*0900*/  BSYNC.RECONVERGENT B0 ;  /* 0x0000000000007941 */ /* 0x001fea0003800200 */
.L_x_462:
[----:B------:R-:W-:Y:S01]  /*0910*/  UIADD3 UR7, UPT, UPT, UR4, 0x4880, URZ ;  /* 0x0000488004077890 */ /* 0x000fe2000fffe0ff */
[----:B------:R-:W-:Y:S03]  /*0920*/  BSSY.RECONVERGENT B0, `(.L_x_464) ;  /* 0x000000e000007945 */ /* 0x000fe60003800200 */
[----:B------:R-:W-:-:S06]  /*0930*/  ULEA UR7, UR8, UR7, 0x18 ;  /* 0x0000000708077291 */ /* 0x000fcc000f8ec0ff */
[----:B------:R-:W-:-:S07]  /*0940*/  LEA R17, R16, UR7, 0x2 ;  /* 0x0000000710117c11 */ /* 0x000fce000f8e10ff */
.L_x_465:
        /* <DEDUP_REMOVED lines=12> */
.L_x_464:
[----:B------:R-:W1:Y:S01]  /*0a10*/  LDC.64 R68, c[0x0][0x390] ;  /* 0x0000e400ff447b82 */ /* 0x000e620000000a00 */
[----:B------:R-:W-:Y:S01]  /*0a20*/  ISETP.NE.AND P0, PT, R2, 0x2, PT ;  /* 0x000000020200780c */ /* 0x000fe20003f05270 */
[----:B------:R-:W-:Y:S01]  /*0a30*/  BSSY.RECONVERGENT B0, `(.L_x_466) ;  /* 0x0000017000007945 */ /* 0x000fe20003800200 */
[----:B------:R-:W-:-:S11]  /*0a40*/  IMAD.MOV.U32 R70, RZ, RZ, R64 ;  /* 0x000000ffff467224 */ /* 0x000fd600078e0040 */
[----:B------:R-:W-:Y:S05]  /*0a50*/  @!P0 BRA `(.L_x_467) ;  /* 0x0000000000508947 */ /* 0x000fea0003800000 */
[----:B------:R-:W2:Y:S01]  /*0a60*/  LDC.64 R20, c[0x0][0x390] ;  /* 0x0000e400ff147b82 */ /* 0x000ea20000000a00 */
[----:B------:R-:W-:-:S05]  /*0a70*/  LEA R17, R67, R64, 0xc ;  /* 0x0000004043117211 */ /* 0x000fca00078e60ff */
[----:B--2---:R-:W-:-:S06]  /*0a80*/  IMAD.WIDE R16, R17, 0x4, R20 ;  /* 0x0000000411107825 */ /* 0x004fcc00078e0214 */
[----:B0-----:R-:W2:Y:S01]  /*0a90*/  LDG.E.128 R16, desc[UR10][R16.64] ;  /* 0x0000000a10107981 */ /* 0x001ea2000c1e1d00 */
[----:B------:R-:W-:Y:S01]  /*0aa0*/  ISETP.NE.AND P0, PT, R2, 0x3, PT ;  /* 0x000000030200780c */ /* 0x000fe20003f05270 */
[----:B------:R-:W-:Y:S02]  /*0ab0*/  IMAD.MOV.U32 R70, RZ, RZ, R56 ;  /* 0x000000ffff467224 */ /* 0x000fe400078e0038 */
[----:B--2---:R2:W-:Y:S10]  /*0ac0*/  STS.128 [R61+UR6], R16 ;  /* 0x000000103d007988 */ /* 0x0045f40008000c06 */
[----:B------:R-:W-:Y:S05]  /*0ad0*/  @!P0 BRA `(.L_x_467) ;  /* 0x0000000000308947 */ /* 0x000fea0003800000 */
[----:B------:R-:W-:Y:S01]  /*0ae0*/  ISETP.NE.AND P0, PT, R2, RZ, PT ;  /* 0x000000ff0200720c */ /* 0x000fe20003f05270 */
[----:B--2---:R-:W-:-:S04]  /*0af0*/  IMAD R17, R67, 0x1000, R56 ;  /* 0x0000100043117824 */ /* 0x004fc800078e0238 */
[----:B------:R-:W-:-:S08]  /*0b00*/  IMAD.WIDE R16, R17, 0x4, R20 ;  /* 0x0000000411107825 */ /* 0x000fd000078e0214 */
[----:B------:R-:W-:-:S04]  /*0b10*/  @P0 IMAD R19, R67, 0x1000, R54 ;  /* 0x0000100043130824 */ /* 0x000fc800078e0236 */
[----:B------:R-:W-:Y:S02]  /*0b20*/  @P0 IMAD.WIDE R20, R19, 0x4, R20 ;  /* 0x0000000413140825 */ /* 0x000fe400078e0214 */
[----:B------:R-:W2:Y:S04]  /*0b30*/  LDG.E.128 R16, desc[UR10][R16.64] ;  /* 0x0000000a10107981 */ /* 0x000ea8000c1e1d00 */
[----:B------:R-:W3:Y:S01]  /*0b40*/  @P0 LDG.E.128 R20, desc[UR10][R20.64] ;  /* 0x0000000a14140981 */ /* 0x000ee2000c1e1d00 */
[----:B------:R-:W-:Y:S02]  /*0b50*/  @P0 IMAD R24, R0, 0x10, R55 ;  /* 0x0000001000180824 */ /* 0x000fe400078e0237 */
[----:B------:R-:W-:Y:S01]  /*0b60*/  IMAD.MOV.U32 R70, RZ, RZ, R54 ;  /* 0x000000ffff467224 */ /* 0x000fe200078e0036 */
[----:B------:R-:W-:Y:S01]  /*0b70*/  @P0 IADD3 R70, PT, PT, R54, UR9, RZ ;  /* 0x0000000936460c10 */ /* 0x000fe2000fffe0ff */
[----:B--2---:R4:W-:Y:S04]  /*0b80*/  STS.128 [R55], R16 ;  /* 0x0000001037007388 */ /* 0x0049e80000000c00 */
[----:B---3--:R4:W-:Y:S02]  /*0b90*/  @P0 STS.128 [R24], R20 ;  /* 0x0000001418000388 */ /* 0x0089e40000000c00 */
.L_x_467:
[----:B------:R-:W-:Y:S05]  /*0ba0*/  BSYNC.RECONVERGENT B0 ;  /* 0x0000000000007941 */ /* 0x000fea0003800200 */
.L_x_466:
[----:B------:R-:W-:Y:S01]  /*0bb0*/  BSSY.RECONVERGENT B0, `(.L_x_468) ;  /* 0x000001d000007945 */ /* 0x000fe20003800200 */
[----:B------:R-:W-:-:S04]  /*0bc0*/  UIADD3 UR4, UPT, UPT, UR4, 0x880, URZ ;  /* 0x0000088004047890 */ /* 0x000fc8000fffe0ff */
[----:B------:R-:W-:-:S12]  /*0bd0*/  ULEA UR4, UR8, UR4, 0x18 ;  /* 0x0000000408047291 */ /* 0x000fd8000f8ec0ff */
.L_x_469:
[----:B0---4-:R-:W-:Y:S02]  /*0be0*/  VIADD R20, R70, UR9 ;  /* 0x0000000946147c36 */ /* 0x011fe40008000000 */
[C---:B--2---:R-:W-:Y:S02]  /*0bf0*/  IMAD R17, R67.reuse, 0x1000, R70 ;  /* 0x0000100043117824 */ /* 0x044fe400078e0246 */
[----:B------:R-:W-:Y:S02]  /*0c00*/  VIADD R22, R20, UR9 ;  /* 0x0000000914167c36 */ /* 0x000fe40008000000 */
[C---:B------:R-:W-:Y:S02]  /*0c10*/  IMAD R21, R67.reuse, 0x1000, R20 ;  /* 0x0000100043157824 */ /* 0x040fe400078e0214 */
[----:B------:R-:W-:Y:S01]  /*0c20*/  VIADD R72, R22, UR9 ;  /* 0x0000000916487c36 */ /* 0x000fe20008000000 */
[----:B------:R-:W-:Y:S01]  /*0c30*/  LEA R25, R67, R22, 0xc ;  /* 0x0000001643197211 */ /* 0x000fe200078e60ff */
[----:B-1----:R-:W-:-:S04]  /*0c40*/  IMAD.WIDE R16, R17, 0x4, R68 ;  /* 0x0000000411107825 */ /* 0x002fc800078e0244 */
[----:B------:R-:W-:Y:S02]  /*0c50*/  IMAD R29, R67, 0x1000, R72 ;  /* 0x00001000431d7824 */ /* 0x000fe400078e0248 */
[--C-:B------:R-:W-:Y:S01]  /*0c60*/  IMAD.WIDE R20, R21, 0x4, R68.reuse ;  /* 0x0000000415147825 */ /* 0x100fe200078e0244 */
[----:B0-----:R-:W2:Y:S03]  /*0c70*/  LDG.E.128 R16, desc[UR10][R16.64] ;  /* 0x0000000a10107981 */ /* 0x001ea6000c1e1d00 */
[--C-:B------:R-:W-:Y:S02]  /*0c80*/  IMAD.WIDE R24, R25, 0x4, R68.reuse ;  /* 0x0000000419187825 */ /* 0x100fe400078e0244 */
[----:B------:R-:W3:Y:S02]  /*0c90*/  LDG.E.128 R20, desc[UR10][R20.64] ;  /* 0x0000000a14147981 */ /* 0x000ee4000c1e1d00 */
[----:B------:R-:W-:-:S02]  /*0ca0*/  IMAD.WIDE R28, R29, 0x4, R68 ;  /* 0x000000041d1c7825 */ /* 0x000fc400078e0244 */
[----:B------:R-:W4:Y:S04]  /*0cb0*/  LDG.E.128 R24, desc[UR10][R24.64] ;  /* 0x0000000a18187981 */ /* 0x000f28000c1e1d00 */
[----:B------:R-:W5:Y:S01]  /*0cc0*/  LDG.E.128 R28, desc[UR10][R28.64] ;  /* 0x0000000a1c1c7981 */ /* 0x000f62000c1e1d00 */
[----:B------:R-:W-:-:S05]  /*0cd0*/  LEA R71, R70, UR4, 0x2 ;  /* 0x0000000446477c11 */ /* 0x000fca000f8e10ff */
[----:B------:R-:W-:-:S04]  /*0ce0*/  IMAD R73, R0, 0x10, R71 ;  /* 0x0000001000497824 */ /* 0x000fc800078e0247 */
[----:B------:R-:W-:-:S04]  /*0cf0*/  IMAD R75, R0, 0x10, R73 ;  /* 0x00000010004b7824 */ /* 0x000fc800078e0249 */
[----:B------:R-:W-:Y:S02]  /*0d00*/  IMAD R74, R0, 0x10, R75 ;  /* 0x00000010004a7824 */ /* 0x000fe400078e024b */
[----:B------:R-:W-:-:S05]  /*0d10*/  VIADD R70, R72, UR9 ;  /* 0x0000000948467c36 */ /* 0x000fca0008000000 */
[----:B------:R-:W-:Y:S01]  /*0d20*/  ISETP.GE.U32.AND P0, PT, R70, 0x1000, PT ;  /* 0x000010004600780c */ /* 0x000fe20003f06070 */
[----:B--2---:R0:W-:Y:S04]  /*0d30*/  STS.128 [R71], R16 ;  /* 0x0000001047007388 */ /* 0x0041e80000000c00 */
[----:B---3--:R0:W-:Y:S04]  /*0d40*/  STS.128 [R73], R20 ;  /* 0x0000001449007388 */ /* 0x0081e80000000c00 */
[----:B----4-:R0:W-:Y:S04]  /*0d50*/  STS.128 [R75], R24 ;  /* 0x000000184b007388 */ /* 0x0101e80000000c00 */
[----:B-----5:R0:W-:Y:S01]  /*0d60*/  STS.128 [R74], R28 ;  /* 0x0000001c4a007388 */ /* 0x0201e20000000c00 */
[----:B------:R-:W-:Y:S05]  /*0d70*/  @!P0 BRA `(.L_x_469) ;  /* 0xfffffffc00988947 */ /* 0x000fea000383ffff */
[----:B------:R-:W-:Y:S05]  /*0d80*/  BSYNC.RECONVERGENT B0 ;  /* 0x0000000000007941 */ /* 0x000fea0003800200 */
.L_x_468:
[----:B------:R-:W-:Y:S01]  /*0d90*/  UPLOP3.LUT UP0, UPT, UPT, UPT, UPT, 0x80, 0x8 ;  /* 0x000000000008789c */ /* 0x000fe20003f0f070 */
[----:B------:R-:W-:-:S10]  /*0da0*/  UMOV UR4, URZ ;  /* 0x000000ff00047c82 */ /* 0x000fd40008000000 */
.L_x_473:
[----:B0-----:R-:W0:Y:S01]  /*0db0*/  LDC.64 R16, c[0x0][0x398] ;  /* 0x0000e600ff107b82 */ /* 0x001e220000000a00 */
[----:B------:R-:W-:Y:S01]  /*0dc0*/  BSSY.RECONVERGENT B0, `(.L_x_470) ;  /* 0x000000c000007945 */ /* 0x000fe20003800200 */
[----:B------:R-:W-:Y:S01]  /*0dd0*/  SHF.R.U32.HI R21, RZ, 0x4, R5 ;  /* 0x00000004ff157819 */ /* 0x000fe20000011605 */
[----:B------:R-:W-:Y:S01]  /*0de0*/  UPLOP3.LUT UP1, UPT, UPT, UPT, UP0, 0x80, 0x8 ;  /* 0x000000000008789c */ /* 0x000fe20003f2f000 */
[----:B-1----:R-:W-:-:S10]  /*0df0*/  IADD3 R20, PT, PT, R63, UR4, RZ ;  /* 0x000000043f147c10 */ /* 0x002fd4000fffe0ff */
.L_x_471:
[----:B------:R-:W-:-:S04]  /*0e00*/  IMAD R19, R21, 0x20, R20 ;  /* 0x0000002015137824 */ /* 0x000fc800078e0214 */
[----:B01----:R-:W-:-:S06]  /*0e10*/  IMAD.WIDE.U32 R18, R19, 0x4, R16 ;  /* 0x0000000413127825 */ /* 0x003fcc00078e0010 */
[----:B------:R-:W2:Y:S01]  /*0e20*/  LDG.E R18, desc[UR10][R18.64] ;  /* 0x0000000a12127981 */ /* 0x000ea2000c1e1900 */
[----:B------:R-:W-:Y:S01]  /*0e30*/  IMAD R23, R21, 0x4, R62 ;  /* 0x0000000415177824 */ /* 0x000fe200078e023e */
[----:B------:R-:W-:-:S04]  /*0e40*/  LEA.HI R21, R4, R21, RZ, 0x1c ;  /* 0x0000001504157211 */ /* 0x000fc800078fe0ff */
[----:B------:R-:W-:Y:S01]  /*0e50*/  ISETP.GE.U32.AND P0, PT, R21, 0x20, PT ;  /* 0x000000201500780c */ /* 0x000fe20003f06070 */
[----:B--2---:R1:W-:-:S12]  /*0e60*/  STS [R23], R18 ;  /* 0x0000001217007388 */ /* 0x0043d80000000800 */
[----:B------:R-:W-:Y:S05]  /*0e70*/  @!P0 BRA `(.L_x_471) ;  /* 0xfffffffc00e08947 */ /* 0x000fea000383ffff */
[----:B------:R-:W-:Y:S05]  /*0e80*/  BSYNC.RECONVERGENT B0 ;  /* 0x0000000000007941 */ /* 0x000fea0003800200 */
.L_x_470:
[----:B------:R-:W0:Y:S08]  /*0e90*/  S2UR UR8, SR_CgaCtaId ;  /* 0x00000000000879c3 */ /* 0x000e300000008800 */
[----:B------:R-:W-:Y:S01]  /*0ea0*/  BAR.SYNC.DEFER_BLOCKING 0x0 ;  /* 0x0000000000007b1d */ /* 0x000fe20000010000 */
[C---:B------:R-:W-:Y:S01]  /*0eb0*/  IMAD R25, R66.reuse, 0x2, R65 ;  /* 0x0000000242197824 */ /* 0x040fe200078e0241 */
[----:B------:R-:W-:Y:S01]  /*0ec0*/  ISETP.NE.AND P1, PT, R65, RZ, PT ;  /* 0x000000ff4100720c */ /* 0x000fe20003f25270 */
[----:B------:R-:W-:-:S02]  /*0ed0*/  VIADD R28, R66, 0x1 ;  /* 0x00000001421c7836 */ /* 0x000fc40000000000 */
[----:B------:R-:W-:Y:S01]  /*0ee0*/  VIADD R24, R66, 0x2 ;  /* 0x0000000242187836 */ /* 0x000fe20000000000 */
[----:B------:R-:W-:Y:S01]  /*0ef0*/  UMOV UR7, 0x400 ;  /* 0x0000040000077882 */ /* 0x000fe20000000000 */
[----:B------:R-:W-:Y:S01]  /*0f00*/  SHF.L.U32 R25, R25, 0x4, RZ ;  /* 0x0000000419197819 */ /* 0x000fe200000006ff */
[----:B------:R-:W-:-:S03]  /*0f10*/  UIADD3 UR7, UPT, UPT, UR7, 0x880, URZ ;  /* 0x0000088007077890 */ /* 0x000fc6000fffe0ff */
[C---:B------:R-:W-:Y:S02]  /*0f20*/  LOP3.LUT R28, R25.reuse, 0xf, R28, 0xf8, !PT ;  /* 0x0000000f191c7812 */ /* 0x040fe400078ef81c */
[C---:B------:R-:W-:Y:S02]  /*0f30*/  LOP3.LUT R31, R25.reuse, 0xf, R24, 0xf8, !PT ;  /* 0x0000000f191f7812 */ /* 0x040fe400078ef818 */
[----:B------:R-:W-:Y:S01]  /*0f40*/  LOP3.LUT R27, R25, 0xf, R66, 0xf8, !PT ;  /* 0x0000000f191b7812 */ /* 0x000fe200078ef842 */
[----:B------:R-:W2:Y:S01]  /*0f50*/  @!P1 S2R R68, SR_CgaCtaId ;  /* 0x0000000000449919 */ /* 0x000ea20000008800 */
[----:B------:R-:W-:-:S05]  /*0f60*/  @!P1 MOV R69, 0x400 ;  /* 0x0000040000459802 */ /* 0x000fca0000000f00 */
[----:B------:R-:W-:Y:S01]  /*0f70*/  @!P1 VIADD R69, R69, 0x4880 ;  /* 0x0000488045459836 */ /* 0x000fe20000000000 */
[----:B0-----:R-:W-:Y:S01]  /*0f80*/  ULEA UR7, UR8, UR7, 0x18 ;  /* 0x0000000708077291 */ /* 0x001fe2000f8ec0ff */
[----:B------:R0:W3:Y:S04]  /*0f90*/  LDS R16, [R53] ;  /* 0x0000000035107984 */ /* 0x0000e80000000800 */
[----:B------:R0:W4:Y:S01]  /*0fa0*/  LDS R17, [R52] ;  /* 0x0000000034117984 */ /* 0x0001220000000800 */
[----:B------:R-:W-:Y:S02]  /*0fb0*/  LEA R29, R27, UR7, 0x2 ;  /* 0x000000071b1d7c11 */ /* 0x000fe4000f8e10ff */
[----:B------:R-:W-:Y:S01]  /*0fc0*/  LEA R30, R28, UR7, 0x2 ;  /* 0x000000071c1e7c11 */ /* 0x000fe2000f8e10ff */
[----:B-1----:R0:W1:Y:S01]  /*0fd0*/  LDS R18, [R51] ;  /* 0x0000000033127984 */ /* 0x0020620000000800 */
[----:B------:R-:W-:-:S03]  /*0fe0*/  LEA R31, R31, UR7, 0x2 ;  /* 0x000000071f1f7c11 */ /* 0x000fc6000f8e10ff */
[----:B------:R0:W0:Y:S04]  /*0ff0*/  LDS R19, [R50] ;  /* 0x0000000032137984 */ /* 0x0000280000000800 */
[----:B------:R0:W0:Y:S04]  /*1000*/  LDS R20, [R49] ;  /* 0x0000000031147984 */ /* 0x0000280000000800 */
[----:B------:R0:W0:Y:S04]  /*1010*/  LDS R21, [R48] ;  /* 0x0000000030157984 */ /* 0x0000280000000800 */
[----:B------:R0:W0:Y:S01]  /*1020*/  LDS R22, [R47] ;  /* 0x000000002f167984 */ /* 0x0000220000000800 */
[----:B--2---:R-:W-:Y:S01]  /*1030*/  @!P1 LEA R68, R68, R69, 0x18 ;  /* 0x0000004544449211 */ /* 0x004fe200078ec0ff */
[----:B------:R-:W-:-:S02]  /*1040*/  IMAD.MOV.U32 R69, RZ, RZ, RZ ;  /* 0x000000ffff457224 */ /* 0x000fc400078e00ff */
[----:B------:R2:W0:Y:S04]  /*1050*/  LDS R23, [R46] ;  /* 0x000000002e177984 */ /* 0x0004280000000800 */
[----:B------:R2:W0:Y:S04]  /*1060*/  LDS R26, [R45] ;  /* 0x000000002d1a7984 */ /* 0x0004280000000800 */
[----:B------:R2:W0:Y:S04]  /*1070*/  LDS R25, [R44] ;  /* 0x000000002c197984 */ /* 0x0004280000000800 */
[----:B------:R2:W0:Y:S04]  /*1080*/  LDS R24, [R43] ;  /* 0x000000002b187984 */ /* 0x0004280000000800 */
[----:B------:R2:W0:Y:S04]  /*1090*/  LDS R27, [R42] ;  /* 0x000000002a1b7984 */ /* 0x0004280000000800 */
[----:B------:R2:W0:Y:S04]  /*10a0*/  LDS R28, [R41] ;  /* 0x00000000291c7984 */ /* 0x0004280000000800 */
[----:B------:R-:W0:Y:S04]  /*10b0*/  LDS R29, [R29] ;  /* 0x000000001d1d7984 */ /* 0x000e280000000800 */
[----:B------:R-:W0:Y:S04]  /*10c0*/  LDS R30, [R30] ;  /* 0x000000001e1e7984 */ /* 0x000e280000000800 */
[----:B-1234-:R-:W0:Y:S02]  /*10d0*/  LDS R31, [R31] ;  /* 0x000000001f1f7984 */ /* 0x01ee240000000800 */
.L_x_472:
[----:B------:R-:W-:-:S06]  /*10e0*/  IMAD R71, R69, 0x84, R60 ;  /* 0x0000008445477824 */ /* 0x000fcc00078e023c */
[----:B-1----:R-:W1:Y:S04]  /*10f0*/  LDS R71, [R71] ;  /* 0x0000000047477984 */ /* 0x002e680000000800 */
[----:B-1----:R-:W0:Y:S04]  /*1100*/  SHFL.IDX PT, R70, R71, R40, 0x1f ;  /* 0x00001f2847467589 */ /* 0x002e2800000e0000 */
[----:B------:R-:W1:Y:S04]  /*1110*/  SHFL.IDX PT, R72, R71, R38, 0x1f ;  /* 0x00001f2647487589 */ /* 0x000e6800000e0000 */
[----:B------:R-:W2:Y:S01]  /*1120*/  SHFL.IDX PT, R74, R71, R36, 0x1f ;  /* 0x00001f24474a7589 */ /* 0x000ea200000e0000 */
[----:B0-----:R-:W-:-:S03]  /*1130*/  IMAD R73, R29, R70, RZ ;  /* 0x000000461d497224 */ /* 0x001fc600078e02ff */
[----:B------:R-:W0:Y:S01]  /*1140*/  SHFL.IDX PT, R70, R71, R8, 0x1f ;  /* 0x00001f0847467589 */ /* 0x000e2200000e0000 */
[----:B-1----:R-:W-:-:S04]  /*1150*/  IMAD R72, R30, R72, R73 ;  /* 0x000000481e487224 */ /* 0x002fc800078e0249 */
[----:B--2---:R-:W-:Y:S02]  /*1160*/  IMAD R73, R31, R74, R72 ;  /* 0x0000004a1f497224 */ /* 0x004fe400078e0248 */
[----:B------:R-:W1:Y:S04]  /*1170*/  SHFL.IDX PT, R72, R71, R9, 0x1f ;  /* 0x00001f0947487589 */ /* 0x000e6800000e0000 */
[----:B------:R-:W2:Y:S01]  /*1180*/  SHFL.IDX PT, R74, R71, R10, 0x1f ;  /* 0x00001f0a474a7589 */ /* 0x000ea200000e0000 */
[----:B0-----:R-:W-:-:S04]  /*1190*/  IMAD R70, R16, R70, R73 ;  /* 0x0000004610467224 */ /* 0x001fc800078e0249 */
[----:B-1----:R-:W-:Y:S02]  /*11a0*/  IMAD R73, R17, R72, R70 ;  /* 0x0000004811497224 */ /* 0x002fe400078e0246 */
[----:B------:R-:W0:Y:S02]  /*11b0*/  SHFL.IDX PT, R70, R71, R11, 0x1f ;  /* 0x00001f0b47467589 */ /* 0x000e2400000e0000 */
[----:B--2---:R-:W-:Y:S02]  /*11c0*/  IMAD R74, R18, R74, R73 ;  /* 0x0000004a124a7224 */ /* 0x004fe400078e0249 */
[----:B------:R-:W1:Y:S02]  /*11d0*/  SHFL.IDX PT, R72, R71, R12, 0x1f ;  /* 0x00001f0c47487589 */ /* 0x000e6400000e0000 */
[----:B0-----:R-:W-:Y:S02]  /*11e0*/  IMAD R73, R19, R70, R74 ;  /* 0x0000004613497224 */ /* 0x001fe400078e024a */
[----:B------:R-:W0:Y:S02]  /*11f0*/  SHFL.IDX PT, R70, R71, R7, 0x1f ;  /* 0x00001f0747467589 */ /* 0x000e2400000e0000 */
[----:B-1----:R-:W-:-:S02]  /*1200*/  IMAD R72, R20, R72, R73 ;  /* 0x0000004814487224 */ /* 0x002fc400078e0249 */
[----:B------:R-:W1:Y:S02]  /*1210*/  SHFL.IDX PT, R74, R71, R13, 0x1f ;  /* 0x00001f0d474a7589 */ /* 0x000e6400000e0000 */
[----:B0-----:R-:W-:Y:S02]  /*1220*/  IMAD R73, R21, R70, R72 ;  /* 0x0000004615497224 */ /* 0x001fe400078e0248 */
[----:B------:R-:W0:Y:S02]  /*1230*/  SHFL.IDX PT, R70, R71, R14, 0x1f ;  /* 0x00001f0e47467589 */ /* 0x000e2400000e0000 */
[----:B-1----:R-:W-:Y:S02]  /*1240*/  IMAD R74, R22, R74, R73 ;  /* 0x0000004a164a7224 */ /* 0x002fe400078e0249 */
[----:B------:R-:W1:Y:S02]  /*1250*/  SHFL.IDX PT, R72, R71, R15, 0x1f ;  /* 0x00001f0f47487589 */ /* 0x000e6400000e0000 */
[----:B0-----:R-:W-:-:S02]  /*1260*/  IMAD R73, R23, R70, R74 ;  /* 0x0000004617497224 */ /* 0x001fc400078e024a */
[----:B------:R-:W0:Y:S02]  /*1270*/  SHFL.IDX PT, R70, R71, R32, 0x1f ;  /* 0x00001f2047467589 */ /* 0x000e2400000e0000 */
[----:B-1----:R-:W-:Y:S02]  /*1280*/  IMAD R72, R26, R72, R73 ;  /* 0x000000481a487224 */ /* 0x002fe400078e0249 */
[----:B------:R-:W1:Y:S02]  /*1290*/  SHFL.IDX PT, R74, R71, R33, 0x1f ;  /* 0x00001f21474a7589 */ /* 0x000e6400000e0000 */
[----:B0-----:R-:W-:Y:S02]  /*12a0*/  IMAD R73, R25, R70, R72 ;  /* 0x0000004619497224 */ /* 0x001fe400078e0248 */
[----:B------:R-:W0:Y:S01]  /*12b0*/  SHFL.IDX PT, R70, R71, R34, 0x1f ;  /* 0x00001f2247467589 */ /* 0x000e2200000e0000 */
[C---:B------:R-:W-:Y:S01]  /*12c0*/  VIADD R72, R69.reuse, UR4 ;  /* 0x0000000445487c36 */ /* 0x040fe20008000000 */
[----:B------:R-:W-:Y:S01]  /*12d0*/  IADD3 R69, PT, PT, R69, 0x1, RZ ;  /* 0x0000000145457810 */ /* 0x000fe20007ffe0ff */
[----:B-1----:R-:W-:-:S02]  /*12e0*/  IMAD R73, R24, R74, R73 ;  /* 0x0000004a18497224 */ /* 0x002fc400078e0249 */
[----:B------:R-:W-:Y:S01]  /*12f0*/  IMAD.SHL.U32 R75, R72, 0x80, RZ ;  /* 0x00000080484b7824 */ /* 0x000fe200078e00ff */
[----:B------:R-:W1:Y:S01]  /*1300*/  SHFL.IDX PT, R74, R71, R35, 0x1f ;  /* 0x00001f23474a7589 */ /* 0x000e6200000e0000 */
[----:B------:R-:W-:-:S03]  /*1310*/  ISETP.NE.AND P0, PT, R69, 0x10, PT ;  /* 0x000000104500780c */ /* 0x000fc60003f05270 */
[----:B------:R-:W-:-:S05]  /*1320*/  LOP3.LUT R75, R75, R66, RZ, 0xfc, !PT ;  /* 0x000000424b4b7212 */ /* 0x000fca00078efcff */
[----:B------:R-:W-:Y:S02]  /*1330*/  @!P1 IMAD R72, R75, 0x4, R68 ;  /* 0x000000044b489824 */ /* 0x000fe400078e0244 */
[----:B0-----:R-:W-:-:S03]  /*1340*/  IMAD R73, R27, R70, R73 ;  /* 0x000000461b497224 */ /* 0x001fc600078e0249 */
[----:B------:R-:W-:Y:S01]  /*1350*/  @!P1 LDS R70, [R72] ;  /* 0x0000000048469984 */ /* 0x000fe20000000800 */
[----:B-1----:R-:W-:-:S05]  /*1360*/  IMAD R75, R28, R74, R73 ;  /* 0x0000004a1c4b7224 */ /* 0x002fca00078e0249 */
[----:B------:R-:W0:Y:S02]  /*1370*/  SHFL.DOWN PT, R73, R75, 0x1, 0x1e1f ;  /* 0x083e1f004b497f89 */ /* 0x000e2400000e0000 */
[----:B0-----:R-:W-:-:S05]  /*1380*/  @!P1 IADD3 R73, PT, PT, R70, R73, R75 ;  /* 0x0000004946499210 */ /* 0x001fca0007ffe04b */
[----:B------:R1:W-:Y:S01]  /*1390*/  @!P1 STS [R72], R73 ;  /* 0x0000004948009388 */ /* 0x0003e20000000800 */
[----:B------:R-:W-:Y:S05]  /*13a0*/  @P0 BRA `(.L_x_472) ;  /* 0xfffffffc004c0947 */ /* 0x000fea000383ffff */
[----:B------:R-:W-:Y:S01]  /*13b0*/  UPLOP3.LUT UP0, UPT, UPT, UPT, UPT, 0x40, 0x4 ;  /* 0x000000000004789c */ /* 0x000fe20003f0e870 */
[----:B------:R-:W-:Y:S01]  /*13c0*/  UMOV UR4, 0x10 ;  /* 0x0000001000047882 */ /* 0x000fe20000000000 */
[----:B------:R-:W-:Y:S09]  /*13d0*/  BRA.U UP1, `(.L_x_473) ;  /* 0xfffffff901747547 */ /* 0x000ff2000b83ffff */
[----:B------:R-:W-:Y:S01]  /*13e0*/  BAR.SYNC.DEFER_BLOCKING 0x0 ;  /* 0x0000000000007b1d */ /* 0x000fe20000010000 */
[----:B------:R-:W-:Y:S01]  /*13f0*/  ISETP.NE.AND P0, PT, R2, 0x2, PT ;  /* 0x000000020200780c */ /* 0x000fe20003f05270 */
[----:B-1----:R-:W-:-:S04]  /*1400*/  IMAD.MOV.U32 R72, RZ, RZ, R64 ;  /* 0x000000ffff487224 */ /* 0x002fc800078e0040 */
[----:B------:R-:W-:Y:S08]  /*1410*/  BSSY.RECONVERGENT B0, `(.L_x_474) ;  /* 0x0000016000007945 */ /* 0x000ff00003800200 */
[----:B------:R-:W-:Y:S05]  /*1420*/  @!P0 BRA `(.L_x_475) ;  /* 0x0000000000508947 */ /* 0x000fea0003800000 */
[----:B------:R-:W0:Y:S01]  /*1430*/  LDS.128 R16, [R37] ;  /* 0x0000000025107984 */ /* 0x000e220000000c00 */
[----:B------:R-:W1:Y:S01]  /*1440*/  LDC.64 R24, c[0x0][0x3a0] ;  /* 0x0000e800ff187b82 */ /* 0x000e620000000a00 */
[----:B------:R-:W-:Y:S01]  /*1450*/  IMAD R21, R67, 0x1000, R64 ;  /* 0x0000100043157824 */ /* 0x000fe200078e0240 */
[----:B------:R-:W-:Y:S01]  /*1460*/  ISETP.NE.AND P0, PT, R2, 0x3, PT ;  /* 0x000000030200780c */ /* 0x000fe20003f05270 */
[----:B------:R-:W-:Y:S02]  /*1470*/  IMAD.MOV.U32 R72, RZ, RZ, R56 ;  /* 0x000000ffff487224 */ /* 0x000fe400078e0038 */
[----:B-1----:R-:W-:-:S05]  /*1480*/  IMAD.WIDE R20, R21, 0x4, R24 ;  /* 0x0000000415147825 */ /* 0x002fca00078e0218 */
[----:B0-----:R0:W-:Y:S05]  /*1490*/  STG.E.128 desc[UR10][R20.64], R16 ;  /* 0x0000001014007986 */ /* 0x0011ea000c101d0a */
[----:B------:R-:W-:Y:S05]  /*14a0*/  @!P0 BRA `(.L_x_475) ;  /* 0x0000000000308947 */ /* 0x000fea0003800000 */
[----:B------:R-:W-:Y:S01]  /*14b0*/  ISETP.NE.AND P0, PT, R2, RZ, PT ;  /* 0x000000ff0200720c */ /* 0x000fe20003f05270 */
[----:B0-----:R-:W0:Y:S01]  /*14c0*/  LDS.128 R16, [R39] ;  /* 0x0000000027107984 */ /* 0x001e220000000c00 */
[----:B------:R-:W-:Y:S02]  /*14d0*/  IMAD R27, R67, 0x1000, R56 ;  /* 0x00001000431b7824 */ /* 0x000fe400078e0238 */
[----:B------:R-:W-:Y:S02]  /*14e0*/  IMAD.MOV.U32 R72, RZ, RZ, R54 ;  /* 0x000000ffff487224 */ /* 0x000fe400078e0036 */
[----:B------:R-:W-:-:S07]  /*14f0*/  IMAD.WIDE R26, R27, 0x4, R24 ;  /* 0x000000041b1a7825 */ /* 0x000fce00078e0218 */
[----:B------:R-:W-:Y:S01]  /*1500*/  @P0 IMAD R20, R0, 0x10, R39 ;  /* 0x0000001000140824 */ /* 0x000fe200078e0227 */
[----:B------:R-:W-:Y:S01]  /*1510*/  @P0 LEA R29, R67, R54, 0xc ;  /* 0x00000036431d0211 */ /* 0x000fe200078e60ff */
[----:B------:R-:W-:-:S04]  /*1520*/  @P0 VIADD R72, R54, UR9 ;  /* 0x0000000936480c36 */ /* 0x000fc80008000000 */
[----:B------:R-:W1:Y:S01]  /*1530*/  @P0 LDS.128 R20, [R20] ;  /* 0x0000000014140984 */ /* 0x000e620000000c00 */
[----:B------:R-:W-:-:S03]  /*1540*/  @P0 IMAD.WIDE R24, R29, 0x4, R24 ;  /* 0x000000041d180825 */ /* 0x000fc600078e0218 */
[----:B0-----:R2:W-:Y:S04]  /*1550*/  STG.E.128 desc[UR10][R26.64], R16 ;  /* 0x000000101a007986 */ /* 0x0015e8000c101d0a */
[----:B-1----:R2:W-:Y:S02]  /*1560*/  @P0 STG.E.128 desc[UR10][R24.64], R20 ;  /* 0x0000001418000986 */ /* 0x0025e4000c101d0a */
.L_x_475:
[----:B------:R-:W-:Y:S05]  /*1570*/  BSYNC.RECONVERGENT B0 ;  /* 0x0000000000007941 */ /* 0x000fea0003800200 */
.L_x_474:
[----:B------:R-:W1:Y:S01]  /*1580*/  S2UR UR7, SR_CgaCtaId ;  /* 0x00000000000779c3 */ /* 0x000e620000008800 */
[----:B------:R-:W-:Y:S01]  /*1590*/  UMOV UR4, 0x400 ;  /* 0x0000040000047882 */ /* 0x000fe20000000000 */
[----:B------:R-:W-:Y:S01]  /*15a0*/  BSSY.RECONVERGENT B0, `(.L_x_476) ;  /* 0x000001e000007945 */ /* 0x000fe20003800200 */
[----:B------:R-:W-:-:S05]  /*15b0*/  UIADD3 UR4, UPT, UPT, UR4, 0x4880, URZ ;  /* 0x0000488004047890 */ /* 0x000fca000fffe0ff */
[----:B------:R-:W3:Y:S01]  /*15c0*/  LDC.64 R68, c[0x0][0x3a0] ;  /* 0x0000e800ff447b82 */ /* 0x000ee20000000a00 */
[----:B-1----:R-:W-:-:S12]  /*15d0*/  ULEA UR4, UR7, UR4, 0x18 ;  /* 0x0000000407047291 */ /* 0x002fd8000f8ec0ff */
.L_x_477:
[C---:B------:R-:W-:Y:S02]  /*15e0*/  LEA R73, R72.reuse, UR4, 0x2 ;  /* 0x0000000448497c11 */ /* 0x040fe4000f8e10ff */
[----:B------:R-:W-:Y:S01]  /*15f0*/  LEA R71, R67, R72, 0xc ;  /* 0x0000004843477211 */ /* 0x000fe200078e60ff */
[----:B------:R-:W-:Y:S02]  /*1600*/  VIADD R72, R72, UR9 ;  /* 0x0000000948487c36 */ /* 0x000fe40008000000 */
[----:B0-2---:R0:W1:Y:S01]  /*1610*/  LDS.128 R16, [R73] ;  /* 0x0000000049107984 */ /* 0x0050620000000c00 */
[----:B----4-:R-:W-:Y:S02]  /*1620*/  IMAD R75, R0, 0x10, R73 ;  /* 0x00000010004b7824 */ /* 0x010fe400078e0249 */
[----:B---3--:R-:W-:-:S03]  /*1630*/  IMAD.WIDE R70, R71, 0x4, R68 ;  /* 0x0000000447467825 */ /* 0x008fc600078e0244 */
[----:B------:R-:W2:Y:S01]  /*1640*/  LDS.128 R20, [R75] ;  /* 0x000000004b147984 */ /* 0x000ea20000000c00 */
[----:B------:R-:W-:Y:S02]  /*1650*/  IMAD R25, R0, 0x10, R75 ;  /* 0x0000001000197824 */ /* 0x000fe400078e024b */
[----:B------:R-:W-:Y:S02]  /*1660*/  VIADD R74, R72, UR9 ;  /* 0x00000009484a7c36 */ /* 0x000fe40008000000 */
[----:B------:R-:W-:Y:S02]  /*1670*/  IMAD R28, R0, 0x10, R25 ;  /* 0x00000010001c7824 */ /* 0x000fe400078e0219 */
[----:B------:R-:W3:Y:S01]  /*1680*/  LDS.128 R24, [R25] ;  /* 0x0000000019187984 */ /* 0x000ee20000000c00 */
[C---:B0-----:R-:W-:Y:S02]  /*1690*/  IMAD R73, R67.reuse, 0x1000, R72 ;  /* 0x0000100043497824 */ /* 0x041fe400078e0248 */
[----:B------:R-:W-:Y:S01]  /*16a0*/  IMAD R77, R67, 0x1000, R74 ;  /* 0x00001000434d7824 */ /* 0x000fe200078e024a */
[----:B------:R-:W0:Y:S01]  /*16b0*/  LDS.128 R28, [R28] ;  /* 0x000000001c1c7984 */ /* 0x000e220000000c00 */
[----:B------:R-:W-:-:S04]  /*16c0*/  IMAD.WIDE R72, R73, 0x4, R68 ;  /* 0x0000000449487825 */ /* 0x000fc800078e0244 */
[----:B------:R-:W-:Y:S01]  /*16d0*/  IMAD.WIDE R76, R77, 0x4, R68 ;  /* 0x000000044d4c7825 */ /* 0x000fe200078e0244 */
[----:B-1----:R1:W-:Y:S04]  /*16e0*/  STG.E.128 desc[UR10][R70.64], R16 ;  /* 0x0000001046007986 */ /* 0x0023e8000c101d0a */
[----:B--2---:R2:W-:Y:S04]  /*16f0*/  STG.E.128 desc[UR10][R72.64], R20 ;  /* 0x0000001448007986 */ /* 0x0045e8000c101d0a */
[----:B---3--:R4:W-:Y:S01]  /*1700*/  STG.E.128 desc[UR10][R76.64], R24 ;  /* 0x000000184c007986 */ /* 0x0089e2000c101d0a */
[----:B-1----:R-:W-:-:S05]  /*1710*/  VIADD R16, R74, UR9 ;  /* 0x000000094a107c36 */ /* 0x002fca0008000000 */
[----:B------:R-:W-:Y:S01]  /*1720*/  LEA R75, R67, R16, 0xc ;  /* 0x00000010434b7211 */ /* 0x000fe200078e60ff */
[----:B--2---:R-:W-:-:S04]  /*1730*/  VIADD R72, R16, UR9 ;  /* 0x0000000910487c36 */ /* 0x004fc80008000000 */
[----:B------:R-:W-:Y:S01]  /*1740*/  IMAD.WIDE R74, R75, 0x4, R68 ;  /* 0x000000044b4a7825 */ /* 0x000fe200078e0244 */
[----:B------:R-:W-:-:S04]  /*1750*/  ISETP.GE.U32.AND P0, PT, R72, 0x1000, PT ;  /* 0x000010004800780c */ /* 0x000fc80003f06070 */
[----:B0-----:R4:W-:Y:S09]  /*1760*/  STG.E.128 desc[UR10][R74.64], R28 ;  /* 0x0000001c4a007986 */ /* 0x0019f2000c101d0a */
[----:B------:R-:W-:Y:S05]  /*1770*/  @!P0 BRA `(.L_x_477) ;  /* 0xfffffffc00988947 */ /* 0x000fea000383ffff */
[----:B------:R-:W-:Y:S05]  /*1780*/  BSYNC.RECONVERGENT B0 ;  /* 0x0000000000007941 */ /* 0x000fea0003800200 */
.L_x_476:
[C---:B------:R-:W-:Y:S02]  /*1790*/  IMAD.IADD R67, R6.reuse, 0x1, R67 ;  /* 0x0000000106437824 */ /* 0x040fe400078e0243 */
[----:B------:R-:W-:-:S05]  /*17a0*/  IMAD.SHL.U32 R16, R6, 0x4, RZ ;  /* 0x0000000406107824 */ /* 0x000fca00078e00ff */
[----:B------:R-:W-:-:S13]  /*17b0*/  ISETP.GE.U32.AND P0, PT, R67, R16, PT ;  /* 0x000000104300720c */ /* 0x000fda0003f06070 */
[----:B------:R-:W-:Y:S05]  /*17c0*/  @!P0 BRA `(.L_x_478) ;  /* 0xfffffff000088947 */ /* 0x000fea000383ffff */
[----:B------:R-:W-:Y:S05]  /*17d0*/  EXIT ;  /* 0x000000000000794d */ /* 0x000fea0003800000 */
        .weak           $__internal_12_$__cuda_sm20_div_u16
        .type           $__internal_12_$__cuda_sm20_div_u16,@function
        .size           $__internal_12_$__cuda_sm20_div_u16,(.L_x_38515 - $__internal_12_$__cuda_sm20_div_u16)
$__internal_12_$__cuda_sm20_div_u16:
        /* <DEDUP_REMOVED lines=18> */
[----:B------:R-:W-:Y:S06]  /*1900*/  RET.REL.NODEC R2 `(_Z9cuda_gemmIiLi128ELi4ELi1ELi4096ELi32ELi32ELi64ELi1ELi1EEviiiPT_S1_S1_iii) ;  /* 0xffffffe402bc7950 */ /* 0x000fec0003c3ffff */
.L_x_479:
        /* <DEDUP_REMOVED lines=15> */
.L_x_38515:


//--------------------- .text._Z9cuda_gemmIiLi128ELi4ELi1ELi4096ELi32ELi32ELi64ELi1ELi0EEviiiPT_S1_S1_iii --------------------------
	.section	.text._Z9cuda_gemmIiLi128ELi4ELi1ELi4096ELi32ELi32ELi64ELi1ELi0EEviiiPT_S1_S1_iii,"ax",@progbits
	.align	128
        .global         _Z9cuda_gemmIiLi128ELi4ELi1ELi4096ELi32ELi32ELi64ELi1ELi0EEviiiPT_S1_S1_iii
        .type           _Z9cuda_gemmIiLi128ELi4ELi1ELi4096ELi32ELi32ELi64ELi1ELi0EEviiiPT_S1_S1_iii,@function
        .size           _Z9cuda_gemmIiLi128ELi4ELi1ELi4096ELi32ELi32ELi64ELi1ELi0EEviiiPT_S1_S1_iii,(.L_x_38517 - _Z9cuda_gemmIiLi128ELi4ELi1ELi4096ELi32ELi32ELi64ELi1ELi0EEviiiPT_S1_S1_iii)
        .other          _Z9cuda_gemmIiLi128ELi4ELi1ELi4096ELi32ELi32ELi64ELi1ELi0EEviiiPT_S1_S1_iii,@"STO_CUDA_ENTRY STV_DEFAULT"
_Z9cuda_gemmIiLi128ELi4ELi1ELi4096ELi32ELi32ELi64ELi1ELi0EEviiiPT_S1_S1_iii:
.text._Z9cuda_gemmIiLi128ELi4ELi1ELi4096ELi32ELi32ELi64ELi1ELi0EEviiiPT_S1_S1_iii:
[----:B------:R-:W0:Y:S01]  /*0000*/  LDC R1, c[0x0][0x37c] ;  /* 0x0000df00ff017b82 */ /* 0x000e220000000800 */
[----:B------:R-:W1:Y:S01]  /*0010*/  LDCU UR8, c[0x0][0x3ac] ;  /* 0x00007580ff0877ac */ /* 0x000e620008000800 */
[----:B0-----:R-:W-:Y:S01]  /*0020*/  VIADD R1, R1, 0xfffffff8 ;  /* 0xfffffff801017836 */ /* 0x001fe20000000000 */
[----:B------:R-:W-:Y:S01]  /*0030*/  UMOV UR4, URZ ;  /* 0x000000ff00047c82 */ /* 0x000fe20008000000 */
[----:B------:R-:W0:Y:S01]  /*0040*/  LDCU UR13, c[0x0][0x374] ;  /* 0x00006e80ff0d77ac */ /* 0x000e220008000800 */
[----:B-1----:R-:W-:-:S05]  /*0050*/  IMAD.U32 R0, RZ, RZ, UR8 ;  /* 0x00000008ff007e24 */ /* 0x002fca000f8e00ff */
[----:B------:R-:W-:-:S04]  /*0060*/  IABS R0, R0 ;  /* 0x0000000000007213 */ /* 0x000fc80000000000 */
[----:B------:R-:W-:-:S13]  /*0070*/  R2UR UR7, R0 ;  /* 0x00000000000772ca */ /* 0x000fda00000e0000 */
[----:B------:R-:W1:Y:S08]  /*0080*/  I2F.RP R0, UR7 ;  /* 0x0000000700007d06 */ /* 0x000e700008209400 */
[----:B-1----:R-:W1:Y:S02]  /*0090*/  MUFU.RCP R0, R0 ;  /* 0x0000000000007308 */ /* 0x002e640000001000 */
[----:B-1----:R-:W-:-:S02]  /*00a0*/  VIADD R2, R0, 0xffffffe ;  /* 0x0ffffffe00027836 */ /* 0x002fc40000000000 */
[----:B------:R-:W1:Y:S04]  /*00b0*/  S2R R0, SR_TID.X ;  /* 0x0000000000007919 */ /* 0x000e680000002100 */
[----:B------:R-:W2:Y:S02]  /*00c0*/  F2I.FTZ.U32.TRUNC.NTZ R2, R2 ;  /* 0x0000000200027305 */ /* 0x000ea4000021f000 */
[----:B--2---:R-:W-:Y:S01]  /*00d0*/  R2UR UR5, R2 ;  /* 0x00000000020572ca */ /* 0x004fe200000e0000 */
[----:B------:R-:W-:-:S12]  /*00e0*/  IMAD.MOV.U32 R2, RZ, RZ, RZ ;  /* 0x000000ffff027224 */ /* 0x000fd800078e00ff */
[----:B------:R-:W-:-:S04]  /*00f0*/  UIADD3 UR6, UPT, UPT, URZ, -UR5, URZ ;  /* 0x80000005ff067290 */ /* 0x000fc8000fffe0ff */
[----:B------:R-:W-:-:S04]  /*0100*/  UIMAD UR6, UR6, UR7, URZ ;  /* 0x00000007060672a4 */ /* 0x000fc8000f8e02ff */
[----:B------:R-:W-:Y:S02]  /*0110*/  UIMAD.WIDE.U32 UR4, UR5, UR6, UR4 ;  /* 0x00000006050472a5 */ /* 0x000fe4000f8e0004 */
[----:B0-----:R-:W-:Y:S02]  /*0120*/  USHF.L.U32 UR6, UR13, 0x2, URZ ;  /* 0x000000020d067899 */ /* 0x001fe400080006ff */
[----:B------:R-:W-:-:S04]  /*0130*/  UIMAD.WIDE.U32 UR4, UR5, 0x1000, URZ ;  /* 0x00001000050478a5 */ /* 0x000fc8000f8e00ff */
[----:B------:R-:W-:-:S04]  /*0140*/  UIADD3 UR4, UPT, UPT, -UR5, URZ, URZ ;  /* 0x000000ff05047290 */ /* 0x000fc8000fffe1ff */
[----:B------:R-:W-:-:S04]  /*0150*/  UIMAD UR4, UR7, UR4, 0x1000 ;  /* 0x00001000070474a4 */ /* 0x000fc8000f8e0204 */
[----:B------:R-:W-:-:S11]  /*0160*/  UISETP.GT.U32.AND UP0, UPT, UR7, UR4, UPT ;  /* 0x000000040700728c */ /* 0x000fd6000bf04070 */
[----:B------:R-:W-:Y:S02]  /*0170*/  @!UP0 UIADD3 UR4, UPT, UPT, UR4, -UR7, URZ ;  /* 0x8000000704048290 */ /* 0x000fe4000fffe0ff */
[----:B------:R-:W-:Y:S02]  /*0180*/  @!UP0 UIADD3 UR5, UPT, UPT, UR5, 0x1, URZ ;  /* 0x0000000105058890 */ /* 0x000fe4000fffe0ff */
[----:B------:R-:W-:Y:S02]  /*0190*/  UISETP.GE.U32.AND UP1, UPT, UR4, UR7, UPT ;  /* 0x000000070400728c */ /* 0x000fe4000bf26070 */
[----:B------:R-:W-:-:S04]  /*01a0*/  ULOP3.LUT UR4, UR8, 0x1000, URZ, 0x3c, !UPT ;  /* 0x0000100008047892 */ /* 0x000fc8000f8e3cff */
[----:B------:R-:W-:-:S05]  /*01b0*/  UISETP.GE.AND UP0, UPT, UR4, URZ, UPT ;  /* 0x000000ff0400728c */ /* 0x000fca000bf06270 */
[----:B------:R-:W-:Y:S02]  /*01c0*/  @UP1 UIADD3 UR5, UPT, UPT, UR5, 0x1, URZ ;  /* 0x0000000105051890 */ /* 0x000fe4000fffe0ff */
[----:B------:R-:W-:-:S05]  /*01d0*/  UISETP.NE.AND UP1, UPT, UR8, URZ, UPT ;  /* 0x000000ff0800728c */ /* 0x000fca000bf25270 */
[----:B------:R-:W-:Y:S02]  /*01e0*/  UMOV UR4, UR5 ;  /* 0x0000000500047c82 */ /* 0x000fe40008000000 */
[----:B------:R-:W-:-:S04]  /*01f0*/  @!UP0 UIADD3 UR4, UPT, UPT, -UR4, URZ, URZ ;  /* 0x000000ff04048290 */ /* 0x000fc8000fffe1ff */
[----:B------:R-:W-:Y:S01]  /*0200*/  @!UP1 ULOP3.LUT UR4, URZ, UR8, URZ, 0x33, !UPT ;  /* 0x00000008ff049292 */ /* 0x000fe2000f8e33ff */
[----:B------:R-:W0:Y:S03]  /*0210*/  S2UR UR8, SR_CTAID.Y ;  /* 0x00000000000879c3 */ /* 0x000e260000002600 */
[----:B------:R-:W-:-:S04]  /*0220*/  UISETP.LT.AND UP0, UPT, UR4, 0x40, UPT ;  /* 0x000000400400788c */ /* 0x000fc8000bf01270 */
[----:B------:R-:W-:-:S04]  /*0230*/  USEL UR5, UR4, 0x40, UP0 ;  /* 0x0000004004057887 */ /* 0x000fc80008000000 */
[----:B------:R-:W-:-:S06]  /*0240*/  USHF.L.U32 UR5, UR5, 0x1, URZ ;  /* 0x0000000105057899 */ /* 0x000fcc00080006ff */
[----:B------:R-:W-:-:S03]  /*0250*/  IMAD R5, RZ, RZ, -UR5 ;  /* 0x80000005ff057e24 */ /* 0x000fc6000f8e02ff */
[----:B------:R-:W2:Y:S01]  /*0260*/  I2F.U32.RP R4, UR5 ;  /* 0x0000000500047d06 */ /* 0x000ea20008209000 */
[----:B0-----:R-:W-:-:S06]  /*0270*/  UISETP.GE.U32.AND UP0, UPT, UR8, UR6, UPT ;  /* 0x000000060800728c */ /* 0x001fcc000bf06070 */
[----:B------:R-:W-:Y:S01]  /*0280*/  PLOP3.LUT P1, PT, PT, PT, UP0, 0x80, 0x8 ;  /* 0x000000000008781c */ /* 0x000fe20003f2f008 */
[----:B--2---:R-:W0:Y:S02]  /*0290*/  MUFU.RCP R4, R4 ;  /* 0x0000000400047308 */ /* 0x004e240000001000 */
[----:B0-----:R-:W-:-:S06]  /*02a0*/  IADD3 R3, PT, PT, R4, 0xffffffe, RZ ;  /* 0x0ffffffe04037810 */ /* 0x001fcc0007ffe0ff */
[----:B------:R-:W0:Y:S02]  /*02b0*/  F2I.FTZ.U32.TRUNC.NTZ R3, R3 ;  /* 0x0000000300037305 */ /* 0x000e24000021f000 */
[----:B0-----:R-:W-:-:S04]  /*02c0*/  IMAD R5, R5, R3, RZ ;  /* 0x0000000305057224 */ /* 0x001fc800078e02ff */
[----:B------:R-:W-:-:S06]  /*02d0*/  IMAD.HI.U32 R5, R3, R5, R2 ;  /* 0x0000000503057227 */ /* 0x000fcc00078e0002 */
[----:B-1----:R-:W-:-:S04]  /*02e0*/  IMAD.HI.U32 R2, R5, R0, RZ ;  /* 0x0000000005027227 */ /* 0x002fc800078e00ff */
[----:B------:R-:W-:-:S04]  /*02f0*/  IMAD.MOV R5, RZ, RZ, -R2 ;  /* 0x000000ffff057224 */ /* 0x000fc800078e0a02 */
[----:B------:R-:W-:-:S05]  /*0300*/  IMAD R3, R5, UR5, R0 ;  /* 0x0000000505037c24 */ /* 0x000fca000f8e0200 */
[----:B------:R-:W-:-:S13]  /*0310*/  ISETP.GE.U32.AND P0, PT, R3, UR5, PT ;  /* 0x0000000503007c0c */ /* 0x000fda000bf06070 */
[----:B------:R-:W-:Y:S01]  /*0320*/  @P0 IADD3 R3, PT, PT, R3, -UR5, RZ ;  /* 0x8000000503030c10 */ /* 0x000fe2000fffe0ff */
[----:B------:R-:W-:Y:S06]  /*0330*/  @P1 EXIT ;  /* 0x000000000000194d */ /* 0x000fec0003800000 */
[----:B------:R-:W0:Y:S01]  /*0340*/  S2UR UR6, SR_CgaCtaId ;  /* 0x00000000000679c3 */ /* 0x000e220000008800 */
[----:B------:R-:W-:Y:S01]  /*0350*/  ISETP.GE.U32.AND P1, PT, R3, UR5, PT ;  /* 0x0000000503007c0c */ /* 0x000fe2000bf26070 */
[----:B------:R-:W1:Y:S01]  /*0360*/  LDCU UR12, c[0x0][0x360] ;  /* 0x00006c00ff0c77ac */ /* 0x000e620008000800 */
[----:B------:R-:W-:Y:S01]  /*0370*/  ISETP.NE.U32.AND P2, PT, RZ, UR5, PT ;  /* 0x00000005ff007c0c */ /* 0x000fe2000bf45070 */
[----:B------:R-:W-:Y:S01]  /*0380*/  @P0 VIADD R2, R2, 0x1 ;  /* 0x0000000102020836 */ /* 0x000fe20000000000 */
[----:B------:R-:W2:Y:S01]  /*0390*/  S2R R73, SR_CTAID.Z ;  /* 0x0000000000497919 */ /* 0x000ea20000002700 */
[----:B------:R-:W-:Y:S01]  /*03a0*/  UMOV UR7, 0x400 ;  /* 0x0000040000077882 */ /* 0x000fe20000000000 */
[C---:B------:R-:W-:Y:S02]  /*03b0*/  LOP3.LUT R6, R0.reuse, 0xf, RZ, 0xc0, !PT ;  /* 0x0000000f00067812 */ /* 0x040fe400078ec0ff */
[----:B------:R-:W-:Y:S02]  /*03c0*/  SHF.L.U32 R20, R0, 0x4, RZ ;  /* 0x0000000400147819 */ /* 0x000fe400000006ff */
[----:B------:R-:W-:-:S02]  /*03d0*/  MOV R10, 0x500 ;  /* 0x00000500000a7802 */ /* 0x000fc40000000f00 */
[----:B------:R-:W-:Y:S01]  /*03e0*/  LOP3.LUT R22, R20, 0x10, RZ, 0xc0, !PT ;  /* 0x0000001014167812 */ /* 0x000fe200078ec0ff */
[----:B------:R-:W-:Y:S02]  /*03f0*/  @P1 VIADD R2, R2, 0x1 ;  /* 0x0000000102021836 */ /* 0x000fe40000000000 */
[----:B------:R-:W-:Y:S01]  /*0400*/  @!P2 LOP3.LUT R2, RZ, UR5, RZ, 0x33, !PT ;  /* 0x00000005ff02ac12 */ /* 0x000fe2000f8e33ff */
[----:B-1----:R-:W-:Y:S01]  /*0410*/  VIADD R5, R0, UR12 ;  /* 0x0000000c00057c36 */ /* 0x002fe20008000000 */
[----:B------:R-:W-:-:S03]  /*0420*/  USHF.L.U32 UR16, UR12, 0x2, URZ ;  /* 0x000000020c107899 */ /* 0x000fc600080006ff */
[----:B------:R-:W-:Y:S01]  /*0430*/  IMAD.MOV R3, RZ, RZ, -R2 ;  /* 0x000000ffff037224 */ /* 0x000fe200078e0a02 */
[----:B------:R-:W-:Y:S02]  /*0440*/  ULOP3.LUT UR9, UR12, 0xffff, URZ, 0xc0, !UPT ;  /* 0x0000ffff0c097892 */ /* 0x000fe4000f8ec0ff */
[----:B0-----:R-:W-:Y:S01]  /*0450*/  ULEA UR6, UR6, UR7, 0x18 ;  /* 0x0000000706067291 */ /* 0x001fe2000f8ec0ff */
[----:B------:R-:W-:Y:S01]  /*0460*/  IMAD R3, R3, UR5, R0 ;  /* 0x0000000503037c24 */ /* 0x000fe2000f8e0200 */
[----:B------:R0:W-:Y:S04]  /*0470*/  STL [R1+0x4], R5 ;  /* 0x0000040501007387 */ /* 0x0001e80000100800 */
[----:B------:R-:W-:Y:S01]  /*0480*/  IMAD.U32 R4, RZ, RZ, UR6 ;  /* 0x00000006ff047e24 */ /* 0x000fe2000f8e00ff */
[----:B------:R-:W-:Y:S01]  /*0490*/  SHF.R.U32.HI R3, RZ, 0x1, R3 ;  /* 0x00000001ff037819 */ /* 0x000fe20000011603 */
[----:B------:R-:W-:-:S02]  /*04a0*/  UMOV UR6, UR8 ;  /* 0x0000000800067c82 */ /* 0x000fc40008000000 */
[----:B------:R-:W-:Y:S01]  /*04b0*/  IMAD R4, R6, 0x84, R4 ;  /* 0x0000008406047824 */ /* 0x000fe200078e0204 */
[----:B------:R-:W-:Y:S02]  /*04c0*/  LOP3.LUT R45, R3, 0xf, RZ, 0xc0, !PT ;  /* 0x0000000f032d7812 */ /* 0x000fe400078ec0ff */
[----:B0-----:R-:W-:-:S04]  /*04d0*/  LOP3.LUT R5, R5, 0xfff, RZ, 0x3c, !PT ;  /* 0x00000fff05057812 */ /* 0x001fc800078e3cff */
[----:B--2---:R-:W-:-:S07]  /*04e0*/  LOP3.LUT R9, R5, 0xffff, RZ, 0xc0, !PT ;  /* 0x0000ffff05097812 */ /* 0x004fce00078ec0ff */
[----:B------:R-:W-:Y:S05]  /*04f0*/  CALL.REL.NOINC `($__internal_14_$__cuda_sm20_div_u16) ;  /* 0x0000003400687944 */ /* 0x000fea0003c00000 */
[----:B------:R-:W-:Y:S01]  /*0500*/  IMAD.SHL.U32 R5, R0, 0x4, RZ ;  /* 0x0000000400057824 */ /* 0x000fe200078e00ff */
[----:B------:R-:W-:Y:S01]  /*0510*/  MOV R10, 0x580 ;  /* 0x00000580000a7802 */ /* 0x000fe20000000f00 */
[----:B------:R-:W-:Y:S01]  /*0520*/  IMAD.MOV.U32 R75, RZ, RZ, R25 ;  /* 0x000000ffff4b7224 */ /* 0x000fe200078e0019 */
[----:B------:R-:W-:Y:S02]  /*0530*/  ULOP3.LUT UR9, UR16, 0xffff, URZ, 0xc0, !UPT ;  /* 0x0000ffff10097892 */ /* 0x000fe4000f8ec0ff */
[----:B------:R-:W-:-:S04]  /*0540*/  LOP3.LUT R5, R5, 0xfff, RZ, 0x3c, !PT ;  /* 0x00000fff05057812 */ /* 0x000fc800078e3cff */
[----:B------:R-:W-:-:S04]  /*0550*/  IADD3 R5, PT, PT, R5, -UR16, RZ ;  /* 0x8000001005057c10 */ /* 0x000fc8000fffe0ff */
[----:B------:R-:W-:-:S07]  /*0560*/  LOP3.LUT R9, R5, 0xffff, RZ, 0xc0, !PT ;  /* 0x0000ffff05097812 */ /* 0x000fce00078ec0ff */
[----:B------:R-:W-:Y:S05]  /*0570*/  CALL.REL.NOINC `($__internal_14_$__cuda_sm20_div_u16) ;  /* 0x0000003400487944 */ /* 0x000fea0003c00000 */
[----:B------:R-:W0:Y:S01]  /*0580*/  LDC R24, c[0x0][0x3ac] ;  /* 0x0000eb00ff187b82 */ /* 0x000e220000000800 */
[C---:B------:R-:W-:Y:S01]  /*0590*/  VIADD R5, R45.reuse, 0x1 ;  /* 0x000000012d057836 */ /* 0x040fe20000000000 */
[C---:B------:R-:W-:Y:S01]  /*05a0*/  IADD3 R9, PT, PT, R45.reuse, 0x3, RZ ;  /* 0x000000032d097810 */ /* 0x040fe20007ffe0ff */
[C---:B------:R-:W-:Y:S01]  /*05b0*/  VIADD R7, R45.reuse, 0x2 ;  /* 0x000000022d077836 */ /* 0x040fe20000000000 */
[----:B------:R-:W-:Y:S01]  /*05c0*/  UIADD3 UR8, UPT, UPT, UR7, 0x4880, URZ ;  /* 0x0000488007087890 */ /* 0x000fe2000fffe0ff */
[C---:B------:R-:W-:Y:S01]  /*05d0*/  VIADD R11, R45.reuse, 0x5 ;  /* 0x000000052d0b7836 */ /* 0x040fe20000000000 */
[----:B------:R-:W-:Y:S01]  /*05e0*/  UIADD3 UR9, UPT, UPT, UR7, 0x880, URZ ;  /* 0x0000088007097890 */ /* 0x000fe2000fffe0ff */
[C---:B------:R-:W-:Y:S01]  /*05f0*/  VIADD R15, R45.reuse, 0x7 ;  /* 0x000000072d0f7836 */ /* 0x040fe20000000000 */
[----:B------:R-:W1:Y:S01]  /*0600*/  S2UR UR10, SR_CgaCtaId ;  /* 0x00000000000a79c3 */ /* 0x000e620000008800 */
[----:B------:R-:W-:Y:S01]  /*0610*/  VIADD R13, R45, 0x6 ;  /* 0x000000062d0d7836 */ /* 0x000fe20000000000 */
[----:B------:R-:W-:Y:S01]  /*0620*/  LOP3.LUT R74, R25, 0x3, RZ, 0xc0, !PT ;  /* 0x00000003194a7812 */ /* 0x000fe200078ec0ff */
[----:B------:R-:W-:Y:S01]  /*0630*/  VIADD R17, R45, 0xa ;  /* 0x0000000a2d117836 */ /* 0x000fe20000000000 */
[----:B------:R-:W-:Y:S01]  /*0640*/  IADD3 R29, PT, PT, R3, 0x1, RZ ;  /* 0x00000001031d7810 */ /* 0x000fe20007ffe0ff */
[----:B------:R-:W-:Y:S01]  /*0650*/  VIADD R19, R45, 0xb ;  /* 0x0000000b2d137836 */ /* 0x000fe20000000000 */
[----:B------:R-:W-:Y:S01]  /*0660*/  IADD3 R33, PT, PT, R3, 0x5, RZ ;  /* 0x0000000503217810 */ /* 0x000fe20007ffe0ff */
[----:B------:R-:W-:Y:S01]  /*0670*/  VIADD R21, R45, 0xe ;  /* 0x0000000e2d157836 */ /* 0x000fe20000000000 */
[----:B------:R-:W-:Y:S01]  /*0680*/  IADD3 R37, PT, PT, R3, 0xa, RZ ;  /* 0x0000000a03257810 */ /* 0x000fe20007ffe0ff */
[----:B------:R-:W-:Y:S01]  /*0690*/  VIADD R23, R45, 0xf ;  /* 0x0000000f2d177836 */ /* 0x000fe20000000000 */
[C---:B------:R-:W-:Y:S01]  /*06a0*/  IADD3 R47, PT, PT, R3.reuse, 0xe, RZ ;  /* 0x0000000e032f7810 */ /* 0x040fe20007ffe0ff */
[C---:B------:R-:W-:Y:S01]  /*06b0*/  VIADD R39, R3.reuse, 0xb ;  /* 0x0000000b03277836 */ /* 0x040fe20000000000 */
[C---:B------:R-:W-:Y:S01]  /*06c0*/  LOP3.LUT R29, R22.reuse, 0xf, R29, 0xf8, !PT ;  /* 0x0000000f161d7812 */ /* 0x040fe200078ef81d */
[C---:B------:R-:W-:Y:S01]  /*06d0*/  VIADD R41, R3.reuse, 0xc ;  /* 0x0000000c03297836 */ /* 0x040fe20000000000 */
[----:B------:R-:W-:Y:S01]  /*06e0*/  LOP3.LUT R33, R22, 0xf, R33, 0xf8, !PT ;  /* 0x0000000f16217812 */ /* 0x000fe200078ef821 */
        /* <DEDUP_REMOVED lines=17> */
[----:B------:R-:W-:Y:S01]  /*0800*/  IADD3 R9, PT, PT, R45, 0x4, RZ ;  /* 0x000000042d097810 */ /* 0x000fe20007ffe0ff */
[----:B-1----:R-:W-:Y:S01]  /*0810*/  ULEA UR7, UR10, UR8, 0x18 ;  /* 0x000000080a077291 */ /* 0x002fe2000f8ec0ff */
[-C--:B------:R-:W-:Y:S01]  /*0820*/  ISETP.GE.AND P2, PT, R13, R24.reuse, PT ;  /* 0x000000180d00720c */ /* 0x080fe20003f46270 */
[----:B------:R-:W-:Y:S01]  /*0830*/  IMAD.SHL.U32 R48, R0, 0x4, RZ ;  /* 0x0000000400307824 */ /* 0x000fe200078e00ff */
[----:B------:R-:W-:Y:S01]  /*0840*/  ISETP.GE.AND P0, PT, R9, R24, PT ;  /* 0x000000180900720c */ /* 0x000fe20003f06270 */
[----:B------:R-:W-:Y:S01]  /*0850*/  ULEA UR9, UR10, UR9, 0x18 ;  /* 0x000000090a097291 */ /* 0x000fe2000f8ec0ff */
[----:B------:R-:W-:Y:S01]  /*0860*/  SEL R10, R24, RZ, P1 ;  /* 0x000000ff180a7207 */ /* 0x000fe20000800000 */
[----:B------:R-:W-:Y:S01]  /*0870*/  VIADD R46, R48, UR7 ;  /* 0x00000007302e7c36 */ /* 0x000fe20008000000 */
[C---:B------:R-:W-:Y:S01]  /*0880*/  SEL R8, R24.reuse, RZ, P0 ;  /* 0x000000ff18087207 */ /* 0x040fe20000000000 */
[----:B------:R-:W-:Y:S01]  /*0890*/  UPRMT UR11, UR5, 0x9910, URZ ;  /* 0x00009910050b7896 */ /* 0x000fe200080000ff */
[----:B------:R-:W-:Y:S01]  /*08a0*/  SEL R14, R24, RZ, P3 ;  /* 0x000000ff180e7207 */ /* 0x000fe20001800000 */
[----:B------:R-:W-:Y:S01]  /*08b0*/  VIADD R77, R20, UR9 ;  /* 0x00000009144d7c36 */ /* 0x000fe20008000000 */
[----:B------:R-:W-:-:S02]  /*08c0*/  SEL R12, R24, RZ, P2 ;  /* 0x000000ff180c7207 */ /* 0x000fc40001000000 */
[----:B------:R-:W-:Y:S01]  /*08d0*/  IADD3 R8, PT, PT, R9, -R8, RZ ;  /* 0x8000000809087210 */ /* 0x000fe20007ffe0ff */
[----:B------:R-:W-:Y:S01]  /*08e0*/  IMAD.IADD R9, R11, 0x1, -R10 ;  /* 0x000000010b097824 */ /* 0x000fe200078e0a0a */
[-C--:B------:R-:W-:Y:S01]  /*08f0*/  ISETP.GE.AND P2, PT, R17, R24.reuse, PT ;  /* 0x000000181100720c */ /* 0x080fe20003f46270 */
[----:B------:R-:W-:Y:S01]  /*0900*/  IMAD.IADD R11, R15, 0x1, -R14 ;  /* 0x000000010f0b7824 */ /* 0x000fe200078e0a0e */
[-C--:B------:R-:W-:Y:S01]  /*0910*/  ISETP.GE.AND P3, PT, R19, R24.reuse, PT ;  /* 0x000000181300720c */ /* 0x080fe20003f66270 */
[----:B------:R-:W-:Y:S01]  /*0920*/  IMAD.IADD R10, R13, 0x1, -R12 ;  /* 0x000000010d0a7824 */ /* 0x000fe200078e0a0c */
[C---:B------:R-:W-:Y:S01]  /*0930*/  IADD3 R13, PT, PT, R45.reuse, 0x8, RZ ;  /* 0x000000082d0d7810 */ /* 0x040fe20007ffe0ff */
[----:B------:R-:W-:Y:S01]  /*0940*/  VIADD R15, R45, 0x9 ;  /* 0x000000092d0f7836 */ /* 0x000fe20000000000 */
[----:B------:R-:W-:Y:S02]  /*0950*/  SEL R16, R24, RZ, P2 ;  /* 0x000000ff18107207 */ /* 0x000fe40001000000 */
[----:B------:R-:W-:-:S02]  /*0960*/  ISETP.GE.AND P0, PT, R13, R24, PT ;  /* 0x000000180d00720c */ /* 0x000fc40003f06270 */
[----:B------:R-:W-:Y:S02]  /*0970*/  ISETP.GE.AND P1, PT, R15, R24, PT ;  /* 0x000000180f00720c */ /* 0x000fe40003f26270 */
[C---:B------:R-:W-:Y:S02]  /*0980*/  SEL R12, R24.reuse, RZ, P0 ;  /* 0x000000ff180c7207 */ /* 0x040fe40000000000 */
[C---:B------:R-:W-:Y:S02]  /*0990*/  SEL R14, R24.reuse, RZ, P1 ;  /* 0x000000ff180e7207 */ /* 0x040fe40000800000 */
[C---:B------:R-:W-:Y:S02]  /*09a0*/  SEL R18, R24.reuse, RZ, P3 ;  /* 0x000000ff18127207 */ /* 0x040fe40001800000 */
[----:B------:R-:W-:Y:S01]  /*09b0*/  IADD3 R12, PT, PT, R13, -R12, RZ ;  /* 0x8000000c0d0c7210 */ /* 0x000fe20007ffe0ff */
[----:B------:R-:W-:Y:S01]  /*09c0*/  IMAD.IADD R13, R15, 0x1, -R14 ;  /* 0x000000010f0d7824 */ /* 0x000fe200078e0a0e */
[-C--:B------:R-:W-:Y:S01]  /*09d0*/  ISETP.GE.AND P2, PT, R21, R24.reuse, PT ;  /* 0x000000181500720c */ /* 0x080fe20003f46270 */
[----:B------:R-:W-:Y:S01]  /*09e0*/  IMAD.IADD R14, R17, 0x1, -R16 ;  /* 0x00000001110e7824 */ /* 0x000fe200078e0a10 */
[----:B------:R-:W-:Y:S01]  /*09f0*/  IADD3 R17, PT, PT, R45, 0xc, RZ ;  /* 0x0000000c2d117810 */ /* 0x000fe20007ffe0ff */
[----:B------:R-:W-:Y:S01]  /*0a00*/  IMAD.IADD R15, R19, 0x1, -R18 ;  /* 0x00000001130f7824 */ /* 0x000fe200078e0a12 */
[----:B------:R-:W-:Y:S01]  /*0a10*/  SEL R26, R24, RZ, P2 ;  /* 0x000000ff181a7207 */ /* 0x000fe20001000000 */
[----:B------:R-:W-:Y:S01]  /*0a20*/  VIADD R19, R45, 0xd ;  /* 0x0000000d2d137836 */ /* 0x000fe20000000000 */
[----:B------:R-:W-:-:S02]  /*0a30*/  ISETP.GE.AND P0, PT, R17, R24, PT ;  /* 0x000000181100720c */ /* 0x000fc40003f06270 */
[----:B------:R-:W-:Y:S02]  /*0a40*/  LOP3.LUT R38, R22, 0xf, R39, 0xf8, !PT ;  /* 0x0000000f16267812 */ /* 0x000fe400078ef827 */
[-C--:B------:R-:W-:Y:S02]  /*0a50*/  ISETP.GE.AND P1, PT, R19, R24.reuse, PT ;  /* 0x000000181300720c */ /* 0x080fe40003f26270 */
[C---:B------:R-:W-:Y:S02]  /*0a60*/  SEL R16, R24.reuse, RZ, P0 ;  /* 0x000000ff18107207 */ /* 0x040fe40000000000 */
[----:B------:R-:W-:Y:S02]  /*0a70*/  ISETP.GE.AND P0, PT, R23, R24, PT ;  /* 0x000000181700720c */ /* 0x000fe40003f06270 */
[C---:B------:R-:W-:Y:S02]  /*0a80*/  SEL R18, R24.reuse, RZ, P1 ;  /* 0x000000ff18127207 */ /* 0x040fe40000800000 */
[----:B------:R-:W-:-:S02]  /*0a90*/  SEL R28, R24, RZ, P0 ;  /* 0x000000ff181c7207 */ /* 0x000fc40000000000 */
[----:B------:R-:W-:Y:S01]  /*0aa0*/  IADD3 R16, PT, PT, R17, -R16, RZ ;  /* 0x8000001011107210 */ /* 0x000fe20007ffe0ff */
[----:B------:R-:W-:Y:S01]  /*0ab0*/  IMAD.IADD R17, R19, 0x1, -R18 ;  /* 0x0000000113117824 */ /* 0x000fe200078e0a12 */
[C---:B------:R-:W-:Y:S01]  /*0ac0*/  LOP3.LUT R39, R22.reuse, 0xf, R41, 0xf8, !PT ;  /* 0x0000000f16277812 */ /* 0x040fe200078ef829 */
[----:B------:R-:W-:Y:S01]  /*0ad0*/  IMAD.IADD R18, R21, 0x1, -R26 ;  /* 0x0000000115127824 */ /* 0x000fe200078e0a1a */
[C---:B------:R-:W-:Y:S01]  /*0ae0*/  LOP3.LUT R40, R22.reuse, 0xf, R43, 0xf8, !PT ;  /* 0x0000000f16287812 */ /* 0x040fe200078ef82b */
[----:B------:R-:W-:Y:S01]  /*0af0*/  IMAD.IADD R19, R23, 0x1, -R28 ;  /* 0x0000000117137824 */ /* 0x000fe200078e0a1c */
[C---:B------:R-:W-:Y:S01]  /*0b00*/  LOP3.LUT R31, R22.reuse, 0xf, R31, 0xf8, !PT ;  /* 0x0000000f161f7812 */ /* 0x040fe200078ef81f */
[C---:B------:R-:W-:Y:S01]  /*0b10*/  VIADD R21, R3.reuse, 0x2 ;  /* 0x0000000203157836 */ /* 0x040fe20000000000 */
[C---:B------:R-:W-:Y:S01]  /*0b20*/  LOP3.LUT R34, R22.reuse, 0xf, R25, 0xf8, !PT ;  /* 0x0000000f16227812 */ /* 0x040fe200078ef819 */
[----:B------:R-:W-:Y:S01]  /*0b30*/  VIADD R23, R3, 0x4 ;  /* 0x0000000403177836 */ /* 0x000fe20000000000 */
[C---:B------:R-:W-:Y:S01]  /*0b40*/  LOP3.LUT R35, R22.reuse, 0xf, R35, 0xf8, !PT ;  /* 0x0000000f16237812 */ /* 0x040fe200078ef823 */
[----:B------:R-:W0:Y:S01]  /*0b50*/  LDC R28, c[0x0][0x360] ;  /* 0x0000d800ff1c7b82 */ /* 0x000e220000000800 */
[----:B------:R-:W-:Y:S01]  /*0b60*/  LOP3.LUT R30, R22, 0xf, R21, 0xf8, !PT ;  /* 0x0000000f161e7812 */ /* 0x000fe200078ef815 */
[----:B------:R-:W-:Y:S01]  /*0b70*/  IMAD R21, R0, 0xc, R46 ;  /* 0x0000000c00157824 */ /* 0x000fe200078e022e */
[----:B------:R-:W-:-:S02]  /*0b80*/  LOP3.LUT R32, R22, 0xf, R23, 0xf8, !PT ;  /* 0x0000000f16207812 */ /* 0x000fc400078ef817 */
[C---:B------:R-:W-:Y:S02]  /*0b90*/  LOP3.LUT R36, R22.reuse, 0xf, R27, 0xf8, !PT ;  /* 0x0000000f16247812 */ /* 0x040fe400078ef81b */
[C---:B------:R-:W-:Y:S02]  /*0ba0*/  LOP3.LUT R37, R22.reuse, 0xf, R37, 0xf8, !PT ;  /* 0x0000000f16257812 */ /* 0x040fe400078ef825 */
[C---:B------:R-:W-:Y:S02]  /*0bb0*/  LOP3.LUT R41, R22.reuse, 0xf, R47, 0xf8, !PT ;  /* 0x0000000f16297812 */ /* 0x040fe400078ef82f */
[C---:B------:R-:W-:Y:S02]  /*0bc0*/  LOP3.LUT R42, R22.reuse, 0xf, R49, 0xf8, !PT ;  /* 0x0000000f162a7812 */ /* 0x040fe400078ef831 */
[----:B------:R-:W-:Y:S01]  /*0bd0*/  LOP3.LUT R43, R22, 0x8, R45, 0xf6, !PT ;  /* 0x00000008162b7812 */ /* 0x000fe200078ef62d */
[----:B------:R-:W-:Y:S01]  /*0be0*/  VIADD R22, R48, UR16 ;  /* 0x0000001030167c36 */ /* 0x000fe20008000000 */
[----:B------:R-:W-:Y:S01]  /*0bf0*/  ISETP.GE.AND P0, PT, R45, R24, PT ;  /* 0x000000182d00720c */ /* 0x000fe20003f06270 */
[----:B------:R-:W-:-:S03]  /*0c00*/  VIADD R48, R0, UR12 ;  /* 0x0000000c00307c36 */ /* 0x000fc60008000000 */
[----:B------:R-:W-:Y:S02]  /*0c10*/  SEL R44, R24, RZ, P0 ;  /* 0x000000ff182c7207 */ /* 0x000fe40000000000 */
[----:B------:R-:W-:Y:S02]  /*0c20*/  IADD3 R23, PT, PT, R48, UR12, RZ ;  /* 0x0000000c30177c10 */ /* 0x000fe4000fffe0ff */
[C---:B------:R-:W-:Y:S01]  /*0c30*/  IADD3 R44, PT, PT, R45.reuse, -R44, RZ ;  /* 0x8000002c2d2c7210 */ /* 0x040fe20007ffe0ff */
[----:B0-----:R-:W-:Y:S01]  /*0c40*/  IMAD R77, R28, 0x10, R77 ;  /* 0x000000101c4d7824 */ /* 0x001fe200078e024d */
[----:B------:R-:W-:Y:S01]  /*0c50*/  LOP3.LUT R45, R45, 0x10, R20, 0xf8, !PT ;  /* 0x000000102d2d7812 */ /* 0x000fe200078ef814 */
[----:B------:R0:W-:Y:S01]  /*0c60*/  STL [R1], R23 ;  /* 0x0000001701007387 */ /* 0x0001e20000100800 */
[----:B------:R-:W-:Y:S01]  /*0c70*/  VIADD R20, R22, UR16 ;  /* 0x0000001016147c36 */ /* 0x000fe20008000000 */
[----:B------:R-:W-:Y:S01]  /*0c80*/  LEA R20, R28, R21, 0x4 ;  /* 0x000000151c147211 */ /* 0x000fe200078e20ff */
[----:B------:R-:W-:Y:S01]  /*0c90*/  VIADD R22, R46, UR16 ;  /* 0x000000102e167c36 */ /* 0x000fe20008000000 */
[----:B------:R-:W-:-:S07]  /*0ca0*/  MOV R24, 0xcc0 ;  /* 0x00000cc000187802 */ /* 0x000fce0000000f00 */
[----:B0-----:R-:W-:Y:S05]  /*0cb0*/  CALL.REL.NOINC `($__internal_13_$__cuda_sm20_div_s16) ;  /* 0x0000002c00147944 */ /* 0x001fea0003c00000 */
[----:B------:R-:W0:Y:S01]  /*0cc0*/  LDCU UR9, c[0x0][0x3a8] ;  /* 0x00007500ff0977ac */ /* 0x000e220008000800 */
[----:B------:R-:W-:Y:S02]  /*0cd0*/  LOP3.LUT R75, R75, 0x3, RZ, 0xc0, !PT ;  /* 0x000000034b4b7812 */ /* 0x000fe400078ec0ff */
[----:B------:R-:W-:Y:S01]  /*0ce0*/  LOP3.LUT R46, R0, 0x1f, RZ, 0xc0, !PT ;  /* 0x0000001f002e7812 */ /* 0x000fe200078ec0ff */
[----:B------:R-:W-:Y:S01]  /*0cf0*/  UPRMT UR10, UR8, 0x9910, URZ ;  /* 0x00009910080a7896 */ /* 0x000fe200080000ff */
[----:B------:R-:W1:Y:S01]  /*0d00*/  LDCU.64 UR14, c[0x0][0x358] ;  /* 0x00006b00ff0e77ac */ /* 0x000e620008000a00 */
[----:B0-----:R-:W-:-:S04]  /*0d10*/  UISETP.LT.AND UP0, UPT, UR9, 0x10, UPT ;  /* 0x000000100900788c */ /* 0x001fc8000bf01270 */
[----:B------:R-:W-:-:S03]  /*0d20*/  USEL UR8, UR9, 0x10, UP0 ;  /* 0x0000001009087887 */ /* 0x000fc60008000000 */
[----:B-1----:R-:W-:-:S09]  /*0d30*/  UMOV UR9, UR10 ;  /* 0x0000000a00097c82 */ /* 0x002fd20008000000 */
.L_x_547:
[----:B------:R-:W-:Y:S01]  /*0d40*/  ISETP.NE.AND P0, PT, R75, 0x2, PT ;  /* 0x000000024b00780c */ /* 0x000fe20003f05270 */
[----:B0-----:R-:W0:Y:S01]  /*0d50*/  S2UR UR12, SR_CgaCtaId ;  /* 0x00000000000c79c3 */ /* 0x001e220000008800 */
[----:B------:R-:W-:Y:S01]  /*0d60*/  UMOV UR10, 0x400 ;  /* 0x00000400000a7882 */ /* 0x000fe20000000000 */
[----:B------:R-:W-:Y:S01]  /*0d70*/  BSSY.RECONVERGENT B0, `(.L_x_480) ;  /* 0x0000012000007945 */ /* 0x000fe20003800200 */
[----:B------:R-:W-:-:S09]  /*0d80*/  IMAD.MOV.U32 R20, RZ, RZ, R0 ;  /* 0x000000ffff147224 */ /* 0x000fd200078e0000 */
[----:B-1-3--:R-:W-:Y:S05]  /*0d90*/  @!P0 BRA `(.L_x_481) ;  /* 0x00000000003c8947 */ /* 0x00afea0003800000 */
[----:B------:R1:W5:Y:S01]  /*0da0*/  LDL R20, [R1+0x4] ;  /* 0x0000040001147983 */ /* 0x0003620000100800 */
[----:B------:R-:W-:Y:S01]  /*0db0*/  IMAD.SHL.U32 R21, R0, 0x4, RZ ;  /* 0x0000000400157824 */ /* 0x000fe200078e00ff */
[----:B------:R-:W-:-:S04]  /*0dc0*/  ISETP.NE.AND P0, PT, R75, 0x3, PT ;  /* 0x000000034b00780c */ /* 0x000fc80003f05270 */
[----:B------:R1:W-:Y:S09]  /*0dd0*/  STS [R21+UR7], RZ ;  /* 0x000000ff15007988 */ /* 0x0003f20008000807 */
[----:B-1----:R-:W-:Y:S05]  /*0de0*/  @!P0 BRA `(.L_x_481) ;  /* 0x0000000000288947 */ /* 0x002fea0003800000 */
[----:B------:R-:W2:Y:S01]  /*0df0*/  LDL R22, [R1] ;  /* 0x0000000001167983 */ /* 0x000ea20000100800 */
[----:B------:R-:W-:Y:S01]  /*0e00*/  ISETP.NE.AND P0, PT, R75, RZ, PT ;  /* 0x000000ff4b00720c */ /* 0x000fe20003f05270 */
[C---:B------:R-:W-:Y:S01]  /*0e10*/  VIADD R23, R21.reuse, UR7 ;  /* 0x0000000715177c36 */ /* 0x040fe20008000000 */
[----:B------:R-:W-:-:S03]  /*0e20*/  IADD3 R24, PT, PT, R21, UR7, RZ ;  /* 0x0000000715187c10 */ /* 0x000fc6000fffe0ff */
[----:B------:R-:W-:Y:S02]  /*0e30*/  VIADD R23, R23, UR16 ;  /* 0x0000001017177c36 */ /* 0x000fe40008000000 */
[----:B------:R1:W-:Y:S06]  /*0e40*/  STS [R24+UR16], RZ ;  /* 0x000000ff18007988 */ /* 0x0003ec0008000810 */
[----:B------:R-:W3:Y:S01]  /*0e50*/  @P0 LDC R21, c[0x0][0x360] ;  /* 0x0000d800ff150b82 */ /* 0x000ee20000000800 */
[----:B------:R1:W-:Y:S01]  /*0e60*/  @P0 STS [R23+UR16], RZ ;  /* 0x000000ff17000988 */ /* 0x0003e20008000810 */
[----:B--2--5:R-:W-:-:S02]  /*0e70*/  IMAD.MOV.U32 R20, RZ, RZ, R22 ;  /* 0x000000ffff147224 */ /* 0x024fc400078e0016 */
[----:B-1-3--:R-:W-:-:S07]  /*0e80*/  @P0 IMAD.IADD R20, R22, 0x1, R21 ;  /* 0x0000000116140824 */ /* 0x00afce00078e0215 */
.L_x_481:
[----:B0-----:R-:W-:Y:S05]  /*0e90*/  BSYNC.RECONVERGENT B0 ;  /* 0x0000000000007941 */ /* 0x001fea0003800200 */
.L_x_480:
[----:B------:R-:W-:Y:S01]  /*0ea0*/  UIADD3 UR11, UPT, UPT, UR10, 0x4880, URZ ;  /* 0x000048800a0b7890 */ /* 0x000fe2000fffe0ff */
[----:B------:R-:W-:Y:S03]  /*0eb0*/  BSSY.RECONVERGENT B0, `(.L_x_482) ;  /* 0x000000d000007945 */ /* 0x000fe60003800200 */
[----:B------:R-:W-:-:S06]  /*0ec0*/  ULEA UR11, UR12, UR11, 0x18 ;  /* 0x0000000b0c0b7291 */ /* 0x000fcc000f8ec0ff */
[----:B-----5:R-:W-:-:S07]  /*0ed0*/  LEA R21, R20, UR11, 0x2 ;  /* 0x0000000b14157c11 */ /* 0x020fce000f8e10ff */
.L_x_483:
[C---:B-1----:R-:W-:Y:S01]  /*0ee0*/  LEA R22, R28.reuse, R21, 0x3 ;  /* 0x000000151c167211 */ /* 0x042fe200078e18ff */
[----:B------:R-:W-:Y:S01]  /*0ef0*/  IMAD R23, R28, 0xc, R21 ;  /* 0x0000000c1c177824 */ /* 0x000fe200078e0215 */
[----:B------:R-:W-:Y:S01]  /*0f00*/  STS [R21], RZ ;  /* 0x000000ff15007388 */ /* 0x000fe20000000800 */
[----:B------:R-:W-:-:S03]  /*0f10*/  VIADD R20, R20, UR16 ;  /* 0x0000001014147c36 */ /* 0x000fc60008000000 */
[----:B------:R0:W-:Y:S02]  /*0f20*/  STS [R21+UR16], RZ ;  /* 0x000000ff15007988 */ /* 0x0001e40008000810 */
[----:B------:R-:W-:Y:S02]  /*0f30*/  ISETP.GE.U32.AND P0, PT, R20, 0x1000, PT ;  /* 0x000010001400780c */ /* 0x000fe40003f06070 */
[----:B------:R1:W-:Y:S04]  /*0f40*/  STS [R22], RZ ;  /* 0x000000ff16007388 */ /* 0x0003e80000000800 */
[----:B------:R1:W-:Y:S01]  /*0f50*/  STS [R23], RZ ;  /* 0x000000ff17007388 */ /* 0x0003e20000000800 */
[----:B0-----:R-:W-:-:S06]  /*0f60*/  IMAD R21, R28, 0x10, R21 ;  /* 0x000000101c157824 */ /* 0x001fcc00078e0215 */
[----:B------:R-:W-:Y:S05]  /*0f70*/  @!P0 BRA `(.L_x_483) ;  /* 0xfffffffc00d88947 */ /* 0x000fea000383ffff */
[----:B------:R-:W-:Y:S05]  /*0f80*/  BSYNC.RECONVERGENT B0 ;  /* 0x0000000000007941 */ /* 0x000fea0003800200 */
.L_x_482:
[----:B------:R-:W-:Y:S01]  /*0f90*/  ISETP.NE.AND P0, PT, R74, 0x2, PT ;  /* 0x000000024a00780c */ /* 0x000fe20003f05270 */
[----:B------:R-:W-:Y:S01]  /*0fa0*/  IMAD.SHL.U32 R25, R0, 0x4, RZ ;  /* 0x0000000400197824 */ /* 0x000fe200078e00ff */
[----:B------:R-:W-:Y:S02]  /*0fb0*/  BSSY.RECONVERGENT B0, `(.L_x_484) ;  /* 0x0000021000007945 */ /* 0x000fe40003800200 */
[----:B------:R-:W-:Y:S02]  /*0fc0*/  P2R R76, PR, RZ, 0x1 ;  /* 0x00000001ff4c7803 */ /* 0x000fe40000000000 */
[----:B------:R-:W-:-:S07]  /*0fd0*/  MOV R72, R25 ;  /* 0x0000001900487202 */ /* 0x000fce0000000f00 */
[----:B------:R-:W-:Y:S05]  /*0fe0*/  @!P0 BRA `(.L_x_485) ;  /* 0x0000000000748947 */ /* 0x000fea0003800000 */
[----:B------:R-:W0:Y:S01]  /*0ff0*/  LDC.64 R26, c[0x0][0x390] ;  /* 0x0000e400ff1a7b82 */ /* 0x000e220000000a00 */
[----:B------:R-:W-:-:S04]  /*1000*/  IMAD.U32 R21, RZ, RZ, UR6 ;  /* 0x00000006ff157e24 */ /* 0x000fc8000f8e00ff */
[----:B------:R-:W-:-:S04]  /*1010*/  IMAD R21, R21, 0x1000, R25 ;  /* 0x0000100015157824 */ /* 0x000fc800078e0219 */
[----:B0-----:R-:W-:-:S06]  /*1020*/  IMAD.WIDE R20, R21, 0x4, R26 ;  /* 0x0000000415147825 */ /* 0x001fcc00078e021a */
[----:B-1----:R-:W2:Y:S01]  /*1030*/  LDG.E.128 R20, desc[UR14][R20.64] ;  /* 0x0000000e14147981 */ /* 0x002ea2000c1e1d00 */
[----:B------:R-:W-:Y:S01]  /*1040*/  UIADD3 UR11, UPT, UPT, UR10, 0x880, URZ ;  /* 0x000008800a0b7890 */ /* 0x000fe2000fffe0ff */
[----:B------:R-:W-:Y:S02]  /*1050*/  ISETP.NE.AND P0, PT, R74, 0x3, PT ;  /* 0x000000034a00780c */ /* 0x000fe40003f05270 */
[----:B------:R-:W-:Y:S01]  /*1060*/  IADD3 R63, PT, PT, R25, UR16, RZ ;  /* 0x00000010193f7c10 */ /* 0x000fe2000fffe0ff */
[----:B------:R-:W-:-:S04]  /*1070*/  ULEA UR11, UR12, UR11, 0x18 ;  /* 0x0000000b0c0b7291 */ /* 0x000fc8000f8ec0ff */
[----:B------:R-:W-:Y:S02]  /*1080*/  IMAD.MOV.U32 R72, RZ, RZ, R63 ;  /* 0x000000ffff487224 */ /* 0x000fe400078e003f */
[----:B------:R-:W-:-:S05]  /*1090*/  LEA R24, R0, UR11, 0x4 ;  /* 0x0000000b00187c11 */ /* 0x000fca000f8e20ff */
[----:B--2---:R0:W-:Y:S01]  /*10a0*/  STS.128 [R24], R20 ;  /* 0x0000001418007388 */ /* 0x0041e20000000c00 */
[----:B------:R-:W-:Y:S05]  /*10b0*/  @!P0 BRA `(.L_x_485) ;  /* 0x0000000000408947 */ /* 0x000fea0003800000 */
[----:B------:R-:W-:Y:S01]  /*10c0*/  ISETP.NE.AND P0, PT, R74, RZ, PT ;  /* 0x000000ff4a00720c */ /* 0x000fe20003f05270 */
[----:B------:R-:W-:Y:S02]  /*10d0*/  VIADD R64, R25, UR16 ;  /* 0x0000001019407c36 */ /* 0x000fe40008000000 */
[----:B------:R-:W-:Y:S02]  /*10e0*/  IMAD.U32 R25, RZ, RZ, UR6 ;  /* 0x00000006ff197e24 */ /* 0x000fe4000f8e00ff */
[----:B0-----:R-:W-:Y:S01]  /*10f0*/  IMAD.U32 R21, RZ, RZ, UR6 ;  /* 0x00000006ff157e24 */ /* 0x001fe2000f8e00ff */
[----:B------:R-:W-:Y:S02]  /*1100*/  IADD3 R64, PT, PT, R64, UR16, RZ ;  /* 0x0000001040407c10 */ /* 0x000fe4000fffe0ff */
[----:B------:R-:W-:-:S05]  /*1110*/  LEA R25, R25, R63, 0xc ;  /* 0x0000003f19197211 */ /* 0x000fca00078e60ff */
[----:B------:R-:W-:Y:S02]  /*1120*/  @P0 IMAD R21, R21, 0x1000, R64 ;  /* 0x0000100015150824 */ /* 0x000fe400078e0240 */
[----:B------:R-:W-:-:S04]  /*1130*/  IMAD.WIDE R24, R25, 0x4, R26 ;  /* 0x0000000419187825 */ /* 0x000fc800078e021a */
[----:B------:R-:W-:Y:S02]  /*1140*/  @P0 IMAD.WIDE R20, R21, 0x4, R26 ;  /* 0x0000000415140825 */ /* 0x000fe400078e021a */
[----:B------:R-:W2:Y:S04]  /*1150*/  LDG.E.128 R24, desc[UR14][R24.64] ;  /* 0x0000000e18187981 */ /* 0x000ea8000c1e1d00 */
[----:B------:R-:W3:Y:S01]  /*1160*/  @P0 LDG.E.128 R20, desc[UR14][R20.64] ;  /* 0x0000000e14140981 */ /* 0x000ee2000c1e1d00 */
[----:B------:R-:W-:Y:S01]  /*1170*/  @P0 IMAD R63, R28, 0x10, R77 ;  /* 0x000000101c3f0824 */ /* 0x000fe200078e024d */
[----:B------:R-:W-:Y:S01]  /*1180*/  MOV R72, R64 ;  /* 0x0000004000487202 */ /* 0x000fe20000000f00 */
[----:B------:R-:W-:Y:S01]  /*1190*/  @P0 VIADD R72, R64, UR16 ;  /* 0x0000001040480c36 */ /* 0x000fe20008000000 */
[----:B--2---:R2:W-:Y:S04]  /*11a0*/  STS.128 [R77], R24 ;  /* 0x000000184d007388 */ /* 0x0045e80000000c00 */
[----:B---3--:R2:W-:Y:S02]  /*11b0*/  @P0 STS.128 [R63], R20 ;  /* 0x000000143f000388 */ /* 0x0085e40000000c00 */
.L_x_485:
[----:B------:R-:W-:Y:S05]  /*11c0*/  BSYNC.RECONVERGENT B0 ;  /* 0x0000000000007941 */ /* 0x000fea0003800200 */
.L_x_484:
[----:B------:R-:W-:Y:S01]  /*11d0*/  BSSY.RECONVERGENT B0, `(.L_x_486) ;  /* 0x0000022000007945 */ /* 0x000fe20003800200 */
[----:B------:R-:W-:-:S04]  /*11e0*/  UIADD3 UR10, UPT, UPT, UR10, 0x880, URZ ;  /* 0x000008800a0a7890 */ /* 0x000fc8000fffe0ff */
[----:B------:R-:W-:-:S12]  /*11f0*/  ULEA UR10, UR12, UR10, 0x18 ;  /* 0x0000000a0c0a7291 */ /* 0x000fd8000f8ec0ff */
.L_x_487:
[----:B0-2---:R-:W0:Y:S01]  /*1200*/  LDC.64 R24, c[0x0][0x390] ;  /* 0x0000e400ff187b82 */ /* 0x005e220000000a00 */
[----:B------:R-:W-:Y:S01]  /*1210*/  IMAD.U32 R69, RZ, RZ, UR6 ;  /* 0x00000006ff457e24 */ /* 0x000fe2000f8e00ff */
[----:B------:R-:W-:Y:S01]  /*1220*/  IADD3 R20, PT, PT, R72, UR16, RZ ;  /* 0x0000001048147c10 */ /* 0x000fe2000fffe0ff */
[----:B------:R-:W-:Y:S01]  /*1230*/  IMAD.U32 R26, RZ, RZ, UR6 ;  /* 0x00000006ff1a7e24 */ /* 0x000fe2000f8e00ff */
[----:B-1----:R-:W-:Y:S01]  /*1240*/  MOV R22, UR6 ;  /* 0x0000000600167c02 */ /* 0x002fe20008000f00 */
[----:B------:R-:W-:Y:S02]  /*1250*/  IMAD R69, R69, 0x1000, R72 ;  /* 0x0000100045457824 */ /* 0x000fe400078e0248 */
[----:B------:R-:W-:Y:S02]  /*1260*/  VIADD R21, R20, UR16 ;  /* 0x0000001014157c36 */ /* 0x000fe40008000000 */
[----:B------:R-:W-:-:S03]  /*1270*/  IMAD.U32 R23, RZ, RZ, UR6 ;  /* 0x00000006ff177e24 */ /* 0x000fc6000f8e00ff */
[----:B------:R-:W-:Y:S01]  /*1280*/  IADD3 R63, PT, PT, R21, UR16, RZ ;  /* 0x00000010153f7c10 */ /* 0x000fe2000fffe0ff */
[----:B------:R-:W-:Y:S02]  /*1290*/  IMAD R22, R22, 0x1000, R20 ;  /* 0x0000100016167824 */ /* 0x000fe400078e0214 */
[----:B0-----:R-:W-:Y:S01]  /*12a0*/  IMAD.WIDE R68, R69, 0x4, R24 ;  /* 0x0000000445447825 */ /* 0x001fe200078e0218 */
[----:B------:R-:W-:-:S05]  /*12b0*/  LEA R26, R26, R63, 0xc ;  /* 0x0000003f1a1a7211 */ /* 0x000fca00078e60ff */
[----:B------:R-:W2:Y:S01]  /*12c0*/  LDG.E.128 R68, desc[UR14][R68.64] ;  /* 0x0000000e44447981 */ /* 0x000ea2000c1e1d00 */
[----:B------:R-:W-:Y:S02]  /*12d0*/  IMAD R21, R23, 0x1000, R21 ;  /* 0x0000100017157824 */ /* 0x000fe400078e0215 */
[----:B------:R-:W-:-:S04]  /*12e0*/  IMAD.WIDE R64, R22, 0x4, R24 ;  /* 0x0000000416407825 */ /* 0x000fc800078e0218 */
[--C-:B------:R-:W-:Y:S02]  /*12f0*/  IMAD.WIDE R20, R21, 0x4, R24.reuse ;  /* 0x0000000415147825 */ /* 0x100fe400078e0218 */
[----:B------:R-:W3:Y:S02]  /*1300*/  LDG.E.128 R64, desc[UR14][R64.64] ;  /* 0x0000000e40407981 */ /* 0x000ee4000c1e1d00 */
[----:B------:R-:W-:Y:S02]  /*1310*/  IMAD.WIDE R24, R26, 0x4, R24 ;  /* 0x000000041a187825 */ /* 0x000fe400078e0218 */
[----:B------:R-:W4:Y:S04]  /*1320*/  LDG.E.128 R20, desc[UR14][R20.64] ;  /* 0x0000000e14147981 */ /* 0x000f28000c1e1d00 */
[----:B------:R-:W5:Y:S01]  /*1330*/  LDG.E.128 R24, desc[UR14][R24.64] ;  /* 0x0000000e18187981 */ /* 0x000f62000c1e1d00 */
[----:B------:R-:W-:-:S05]  /*1340*/  LEA R72, R72, UR10, 0x2 ;  /* 0x0000000a48487c11 */ /* 0x000fca000f8e10ff */
[----:B--2---:R0:W-:Y:S02]  /*1350*/  STS.128 [R72], R68 ;  /* 0x0000004448007388 */ /* 0x0041e40000000c00 */
[----:B0-----:R-:W-:-:S04]  /*1360*/  IMAD R72, R28, 0x10, R72 ;  /* 0x000000101c487824 */ /* 0x001fc800078e0248 */
[C---:B------:R-:W-:Y:S01]  /*1370*/  IMAD R68, R28.reuse, 0x10, R72 ;  /* 0x000000101c447824 */ /* 0x040fe200078e0248 */
[----:B---3--:R0:W-:Y:S04]  /*1380*/  STS.128 [R72], R64 ;  /* 0x0000004048007388 */ /* 0x0081e80000000c00 */
[----:B------:R-:W-:Y:S01]  /*1390*/  LEA R69, R28, R68, 0x4 ;  /* 0x000000441c457211 */ /* 0x000fe200078e20ff */
[----:B----4-:R3:W-:Y:S04]  /*13a0*/  STS.128 [R68], R20 ;  /* 0x0000001444007388 */ /* 0x0107e80000000c00 */
[----:B-----5:R3:W-:Y:S01]  /*13b0*/  STS.128 [R69], R24 ;  /* 0x0000001845007388 */ /* 0x0207e20000000c00 */
[----:B0-----:R-:W-:-:S05]  /*13c0*/  VIADD R72, R63, UR16 ;  /* 0x000000103f487c36 */ /* 0x001fca0008000000 */
[----:B------:R-:W-:-:S13]  /*13d0*/  ISETP.GE.U32.AND P0, PT, R72, 0x1000, PT ;  /* 0x000010004800780c */ /* 0x000fda0003f06070 */
[----:B---3--:R-:W-:Y:S05]  /*13e0*/  @!P0 BRA `(.L_x_487) ;  /* 0xfffffffc00848947 */ /* 0x008fea000383ffff */
[----:B------:R-:W-:Y:S05]  /*13f0*/  BSYNC.RECONVERGENT B0 ;  /* 0x0000000000007941 */ /* 0x000fea0003800200 */
.L_x_486:
[----:B------:R-:W-:Y:S01]  /*1400*/  PLOP3.LUT P0, PT, PT, PT, PT, 0x80, 0x8 ;  /* 0x000000000008781c */ /* 0x000fe20003f0f070 */
[----:B------:R-:W-:Y:S01]  /*1410*/  IMAD.MOV.U32 R22, RZ, RZ, RZ ;  /* 0x000000ffff167224 */ /* 0x000fe200078e00ff */
[----:B------:R-:W0:Y:S11]  /*1420*/  LDCU UR12, c[0x0][0x3a8] ;  /* 0x00007500ff0c77ac */ /* 0x000e360008000800 */
.L_x_542:
[----:B------:R-:W-:Y:S02]  /*1430*/  LOP3.LUT R20, R0, 0xf, RZ, 0xc0, !PT ;  /* 0x0000000f00147812 */ /* 0x000fe400078ec0ff */
[----:B------:R-:W-:Y:S02]  /*1440*/  PLOP3.LUT P5, PT, P0, PT, PT, 0x80, 0x8 ;  /* 0x000000000008781c */ /* 0x000fe400007af070 */
[----:B------:R-:W-:Y:S02]  /*1450*/  SHF.R.U32.HI R24, RZ, 0x4, R0 ;  /* 0x00000004ff187819 */ /* 0x000fe40000011600 */
[----:B01234-:R-:W-:-:S09]  /*1460*/  IADD3 R23, PT, PT, R20, R22, RZ ;  /* 0x0000001614177210 */ /* 0x01ffd20007ffe0ff */
.L_x_488:
[----:B-1----:R-:W1:Y:S01]  /*1470*/  LDC.64 R20, c[0x0][0x398] ;  /* 0x0000e600ff147b82 */ /* 0x002e620000000a00 */
[----:B------:R-:W-:-:S04]  /*1480*/  IMAD R26, R73, 0x20, R24 ;  /* 0x00000020491a7824 */ /* 0x000fc800078e0218 */
[----:B0-----:R-:W-:-:S04]  /*1490*/  IMAD R25, R26, UR12, R23 ;  /* 0x0000000c1a197c24 */ /* 0x001fc8000f8e0217 */
[----:B-1----:R-:W-:-:S06]  /*14a0*/  IMAD.WIDE R20, R25, 0x4, R20 ;  /* 0x0000000419147825 */ /* 0x002fcc00078e0214 */
[----:B------:R-:W2:Y:S01]  /*14b0*/  LDG.E R20, desc[UR14][R20.64] ;  /* 0x0000000e14147981 */ /* 0x000ea2000c1e1900 */
[----:B------:R-:W0:Y:S01]  /*14c0*/  LDC R27, c[0x0][0x360] ;  /* 0x0000d800ff1b7b82 */ /* 0x000e220000000800 */
[----:B------:R-:W-:Y:S01]  /*14d0*/  IMAD R25, R24, 0x4, R4 ;  /* 0x0000000418197824 */ /* 0x000fe200078e0204 */
[----:B0-----:R-:W-:-:S04]  /*14e0*/  LEA.HI R24, R27, R24, RZ, 0x1c ;  /* 0x000000181b187211 */ /* 0x001fc800078fe0ff */
[----:B------:R-:W-:Y:S01]  /*14f0*/  ISETP.GE.U32.AND P0, PT, R24, 0x20, PT ;  /* 0x000000201800780c */ /* 0x000fe20003f06070 */
[----:B--2---:R1:W-:-:S12]  /*1500*/  STS [R25], R20 ;  /* 0x0000001419007388 */ /* 0x0043d80000000800 */
[----:B------:R-:W-:Y:S05]  /*1510*/  @!P0 BRA `(.L_x_488) ;  /* 0xfffffffc00d48947 */ /* 0x000fea000383ffff */
[----:B-1----:R-:W-:Y:S01]  /*1520*/  MOV R20, UR4 ;  /* 0x0000000400147c02 */ /* 0x002fe20008000f00 */
[----:B------:R-:W-:Y:S05]  /*1530*/  WARPSYNC.ALL ;  /* 0x0000000000007948 */ /* 0x000fea0003800000 */
[----:B------:R-:W-:Y:S01]  /*1540*/  BAR.SYNC.DEFER_BLOCKING 0x0 ;  /* 0x0000000000007b1d */ /* 0x000fe20000010000 */
[----:B------:R-:W-:-:S13]  /*1550*/  ISETP.GE.AND P0, PT, R20, 0x1, PT ;  /* 0x000000011400780c */ /* 0x000fda0003f06270 */
[----:B------:R-:W-:Y:S05]  /*1560*/  @!P0 BRA `(.L_x_489) ;  /* 0x0000001400548947 */ /* 0x000fea0003800000 */
[----:B------:R-:W-:Y:S01]  /*1570*/  BSSY.RECONVERGENT B0, `(.L_x_489) ;  /* 0x0000154000007945 */ /* 0x000fe20003800200 */
[----:B------:R-:W-:-:S07]  /*1580*/  IMAD.MOV.U32 R20, RZ, RZ, RZ ;  /* 0x000000ffff147224 */ /* 0x000fce00078e00ff */
.L_x_541:
[----:B0-----:R-:W0:Y:S01]  /*1590*/  LDC R24, c[0x0][0x3ac] ;  /* 0x0000eb00ff187b82 */ /* 0x001e220000000800 */
[----:B------:R-:W-:Y:S01]  /*15a0*/  IMAD.IADD R21, R3, 0x1, R20 ;  /* 0x0000000103157824 */ /* 0x000fe200078e0214 */
[----:B------:R-:W-:Y:S02]  /*15b0*/  ISETP.GE.AND P4, PT, R2, UR8, PT ;  /* 0x0000000802007c0c */ /* 0x000fe4000bf86270 */
[----:B------:R-:W-:Y:S02]  /*15c0*/  IADD3 R20, PT, PT, R20, UR5, RZ ;  /* 0x0000000514147c10 */ /* 0x000fe4000fffe0ff */
[C---:B0-----:R-:W-:Y:S02]  /*15d0*/  ISETP.GE.AND P3, PT, R24.reuse, 0x1, PT ;  /* 0x000000011800780c */ /* 0x041fe40003f66270 */
[C---:B------:R-:W-:Y:S02]  /*15e0*/  ISETP.GE.AND P2, PT, R24.reuse, 0x2, PT ;  /* 0x000000021800780c */ /* 0x040fe40003f46270 */
[----:B------:R-:W-:-:S02]  /*15f0*/  ISETP.GE.AND P1, PT, R24, 0x3, PT ;  /* 0x000000031800780c */ /* 0x000fc40003f26270 */
[----:B------:R-:W-:-:S07]  /*1600*/  ISETP.GE.AND P6, PT, R24, 0x4, PT ;  /* 0x000000041800780c */ /* 0x000fce0003fc6270 */
[----:B-1234-:R-:W-:Y:S06]  /*1610*/  @!P3 BRA `(.L_x_490) ;  /* 0x00000000001cb947 */ /* 0x01efec0003800000 */
[----:B------:R-:W0:Y:S01]  /*1620*/  S2UR UR11, SR_CgaCtaId ;  /* 0x00000000000b79c3 */ /* 0x000e220000008800 */
[----:B------:R-:W-:Y:S01]  /*1630*/  UMOV UR10, 0x400 ;  /* 0x00000400000a7882 */ /* 0x000fe20000000000 */
[----:B------:R-:W-:Y:S01]  /*1640*/  IMAD R23, R21, R24, R45 ;  /* 0x0000001815177224 */ /* 0x000fe200078e022d */
[----:B------:R-:W-:-:S04]  /*1650*/  UIADD3 UR10, UPT, UPT, UR10, 0x880, URZ ;  /* 0x000008800a0a7890 */ /* 0x000fc8000fffe0ff */
[----:B0-----:R-:W-:-:S06]  /*1660*/  ULEA UR10, UR11, UR10, 0x18 ;  /* 0x0000000a0b0a7291 */ /* 0x001fcc000f8ec0ff */
[----:B------:R-:W-:-:S05]  /*1670*/  LEA R23, R23, UR10, 0x2 ;  /* 0x0000000a17177c11 */ /* 0x000fca000f8e10ff */
[----:B------:R0:W1:Y:S02]  /*1680*/  LDS R47, [R23] ;  /* 0x00000000172f7984 */ /* 0x0000640000000800 */
.L_x_490:
[----:B------:R-:W-:Y:S05]  /*1690*/  @!P2 BRA `(.L_x_491) ;  /* 0x00000000001ca947 */ /* 0x000fea0003800000 */
[----:B------:R-:W2:Y:S01]  /*16a0*/  S2UR UR11, SR_CgaCtaId ;  /* 0x00000000000b79c3 */ /* 0x000ea20000008800 */
[----:B------:R-:W-:Y:S01]  /*16b0*/  UMOV UR10, 0x400 ;  /* 0x00000400000a7882 */ /* 0x000fe20000000000 */
[----:B0-----:R-:W-:Y:S01]  /*16c0*/  IMAD R23, R21, R24, R29 ;  /* 0x0000001815177224 */ /* 0x001fe200078e021d */
[----:B------:R-:W-:-:S04]  /*16d0*/  UIADD3 UR10, UPT, UPT, UR10, 0x880, URZ ;  /* 0x000008800a0a7890 */ /* 0x000fc8000fffe0ff */
[----:B--2---:R-:W-:-:S06]  /*16e0*/  ULEA UR10, UR11, UR10, 0x18 ;  /* 0x0000000a0b0a7291 */ /* 0x004fcc000f8ec0ff */
[----:B------:R-:W-:-:S05]  /*16f0*/  LEA R23, R23, UR10, 0x2 ;  /* 0x0000000a17177c11 */ /* 0x000fca000f8e10ff */
[----:B------:R2:W3:Y:S02]  /*1700*/  LDS R48, [R23] ;  /* 0x0000000017307984 */ /* 0x0004e40000000800 */
.L_x_491:
[----:B------:R-:W-:Y:S05]  /*1710*/  @!P1 BRA `(.L_x_492) ;  /* 0x00000000001c9947 */ /* 0x000fea0003800000 */
[----:B------:R-:W4:Y:S01]  /*1720*/  S2UR UR11, SR_CgaCtaId ;  /* 0x00000000000b79c3 */ /* 0x000f220000008800 */
[----:B------:R-:W-:Y:S01]  /*1730*/  UMOV UR10, 0x400 ;  /* 0x00000400000a7882 */ /* 0x000fe20000000000 */
[----:B0-2---:R-:W-:Y:S01]  /*1740*/  IMAD R23, R21, R24, R30 ;  /* 0x0000001815177224 */ /* 0x005fe200078e021e */
[----:B------:R-:W-:-:S04]  /*1750*/  UIADD3 UR10, UPT, UPT, UR10, 0x880, URZ ;  /* 0x000008800a0a7890 */ /* 0x000fc8000fffe0ff */
[----:B----4-:R-:W-:-:S06]  /*1760*/  ULEA UR10, UR11, UR10, 0x18 ;  /* 0x0000000a0b0a7291 */ /* 0x010fcc000f8ec0ff */
[----:B------:R-:W-:-:S05]  /*1770*/  LEA R23, R23, UR10, 0x2 ;  /* 0x0000000a17177c11 */ /* 0x000fca000f8e10ff */
[----:B------:R4:W0:Y:S02]  /*1780*/  LDS R49, [R23] ;  /* 0x0000000017317984 */ /* 0x0008240000000800 */
.L_x_492:
[----:B------:R-:W-:Y:S01]  /*1790*/  ISETP.GE.AND P0, PT, R24, 0x5, PT ;  /* 0x000000051800780c */ /* 0x000fe20003f06270 */
[----:B------:R-:W-:-:S12]  /*17a0*/  @!P6 BRA `(.L_x_493) ;  /* 0x00000000001ce947 */ /* 0x000fd80003800000 */
[----:B------:R-:W5:Y:S01]  /*17b0*/  S2UR UR11, SR_CgaCtaId ;  /* 0x00000000000b79c3 */ /* 0x000f620000008800 */
[----:B------:R-:W-:Y:S01]  /*17c0*/  UMOV UR10, 0x400 ;  /* 0x00000400000a7882 */ /* 0x000fe20000000000 */
[----:B0-2-4-:R-:W-:Y:S01]  /*17d0*/  IMAD R23, R21, R24, R31 ;  /* 0x0000001815177224 */ /* 0x015fe200078e021f */
[----:B------:R-:W-:-:S04]  /*17e0*/  UIADD3 UR10, UPT, UPT, UR10, 0x880, URZ ;  /* 0x000008800a0a7890 */ /* 0x000fc8000fffe0ff */
[----:B-----5:R-:W-:-:S06]  /*17f0*/  ULEA UR10, UR11, UR10, 0x18 ;  /* 0x0000000a0b0a7291 */ /* 0x020fcc000f8ec0ff */
[----:B------:R-:W-:-:S05]  /*1800*/  LEA R23, R23, UR10, 0x2 ;  /* 0x0000000a17177c11 */ /* 0x000fca000f8e10ff */
[----:B------:R0:W2:Y:S02]  /*1810*/  LDS R50, [R23] ;  /* 0x0000000017327984 */ /* 0x0000a40000000800 */
.L_x_493:
        /* <DEDUP_REMOVED lines=9> */
.L_x_494:
        /* <DEDUP_REMOVED lines=9> */
.L_x_495:
        /* <DEDUP_REMOVED lines=9> */
.L_x_496:
        /* <DEDUP_REMOVED lines=9> */
.L_x_497:
        /* <DEDUP_REMOVED lines=9> */
.L_x_498:
        /* <DEDUP_REMOVED lines=9> */
.L_x_499:
        /* <DEDUP_REMOVED lines=9> */
.L_x_500:
        /* <DEDUP_REMOVED lines=9> */
.L_x_501:
        /* <DEDUP_REMOVED lines=9> */
.L_x_502:
        /* <DEDUP_REMOVED lines=9> */
.L_x_503:
        /* <DEDUP_REMOVED lines=9> */
.L_x_504:
[----:B------:R-:W-:Y:S01]  /*1e50*/  ISETP.GE.AND P0, PT, R20, UR4, PT ;  /* 0x0000000414007c0c */ /* 0x000fe2000bf06270 */
        /* <DEDUP_REMOVED lines=8> */
.L_x_505:
[----:B------:R-:W-:Y:S05]  /*1ee0*/  @P4 BRA `(.L_x_506) ;  /* 0x0000000800ec4947 */ /* 0x000fea0003800000 */
[----:B------:R-:W5:Y:S01]  /*1ef0*/  S2R R25, SR_CgaCtaId ;  /* 0x0000000000197919 */ /* 0x000f620000008800 */
[----:B------:R-:W-:Y:S01]  /*1f00*/  ISETP.GT.U32.AND P4, PT, R24, 0x40, PT ;  /* 0x000000401800780c */ /* 0x000fe20003f84070 */
[----:B0-2-4-:R-:W-:Y:S01]  /*1f10*/  IMAD.MOV.U32 R23, RZ, RZ, R2 ;  /* 0x000000ffff177224 */ /* 0x015fe200078e0002 */
[----:B------:R-:W-:-:S04]  /*1f20*/  MOV R24, 0x400 ;  /* 0x0000040000187802 */ /* 0x000fc80000000f00 */
[----:B-----5:R-:W-:-:S07]  /*1f30*/  LEA R24, R25, R24, 0x18 ;  /* 0x0000001819187211 */ /* 0x020fce00078ec0ff */
.L_x_540:
[----:B------:R-:W-:-:S04]  /*1f40*/  IMAD R25, R23, 0x84, R24 ;  /* 0x0000008417197824 */ /* 0x000fc800078e0218 */
[----:B--2-4-:R-:W-:Y:S01]  /*1f50*/  IMAD R65, R46, 0x4, R25 ;  /* 0x000000042e417824 */ /* 0x014fe200078e0219 */
[----:B------:R-:W-:Y:S06]  /*1f60*/  @P4 BRA `(.L_x_507) ;  /* 0x0000000400904947 */ /* 0x000fec0003800000 */
[----:B------:R-:W0:Y:S01]  /*1f70*/  LDC R25, c[0x0][0x3ac] ;  /* 0x0000eb00ff197b82 */ /* 0x000e220000000800 */
[----:B------:R-:W2:Y:S01]  /*1f80*/  LDS R65, [R65] ;  /* 0x0000000041417984 */ /* 0x000ea20000000800 */
[----:B------:R-:W-:Y:S01]  /*1f90*/  HFMA2 R26, -RZ, RZ, 0, 0 ;  /* 0x00000000ff1a7431 */ /* 0x000fe200000001ff */
[----:B0-----:R-:W-:-:S13]  /*1fa0*/  ISETP.NE.AND P1, PT, R25, RZ, PT ;  /* 0x000000ff1900720c */ /* 0x001fda0003f25270 */
[----:B--2---:R-:W-:Y:S05]  /*1fb0*/  @!P1 BRA `(.L_x_508) ;  /* 0x0000000000109947 */ /* 0x004fea0003800000 */
[----:B------:R-:W-:-:S03]  /*1fc0*/  UMOV UR10, 0xffffffff ;  /* 0xffffffff000a7882 */ /* 0x000fc60000000000 */
[----:B------:R-:W-:Y:S05]  /*1fd0*/  BRA.DIV UR10, `(.L_x_509) ;  /* 0x000000120a107947 */ /* 0x000fea000b800000 */
[----:B------:R0:W2:Y:S02]  /*1fe0*/  SHFL.IDX PT, R26, R65, R44, 0x1f ;  /* 0x00001f2c411a7589 */ /* 0x0000a400000e0000 */
.L_x_549:
[----:B-12---:R-:W-:-:S07]  /*1ff0*/  IMAD R26, R47, R26, RZ ;  /* 0x0000001a2f1a7224 */ /* 0x006fce00078e02ff */
.L_x_508:
[----:B------:R-:W-:-:S13]  /*2000*/  ISETP.GE.AND P2, PT, R25, 0x2, PT ;  /* 0x000000021900780c */ /* 0x000fda0003f46270 */
[----:B------:R-:W-:Y:S05]  /*2010*/  @!P2 BRA `(.L_x_510) ;  /* 0x000000000010a947 */ /* 0x000fea0003800000 */
[----:B------:R-:W-:-:S03]  /*2020*/  UMOV UR10, 0xffffffff ;  /* 0xffffffff000a7882 */ /* 0x000fc60000000000 */
[----:B------:R-:W-:Y:S05]  /*2030*/  BRA.DIV UR10, `(.L_x_511) ;  /* 0x000000120a187947 */ /* 0x000fea000b800000 */
[----:B------:R2:W4:Y:S02]  /*2040*/  SHFL.IDX PT, R63, R65, R5, 0x1f ;  /* 0x00001f05413f7589 */ /* 0x00052400000e0000 */
.L_x_552:
[----:B---34-:R-:W-:-:S07]  /*2050*/  IMAD R26, R48, R63, R26 ;  /* 0x0000003f301a7224 */ /* 0x018fce00078e021a */
.L_x_510:
[----:B------:R-:W-:-:S13]  /*2060*/  ISETP.GE.AND P1, PT, R25, 0x3, PT ;  /* 0x000000031900780c */ /* 0x000fda0003f26270 */
[----:B------:R-:W-:Y:S05]  /*2070*/  @!P1 BRA `(.L_x_512) ;  /* 0x0000000000109947 */ /* 0x000fea0003800000 */
[----:B------:R-:W-:-:S03]  /*2080*/  UMOV UR10, 0xffffffff ;  /* 0xffffffff000a7882 */ /* 0x000fc60000000000 */
[----:B------:R-:W-:Y:S05]  /*2090*/  BRA.DIV UR10, `(.L_x_513) ;  /* 0x000000120a247947 */ /* 0x000fea000b800000 */
[----:B------:R4:W0:Y:S02]  /*20a0*/  SHFL.IDX PT, R63, R65, R6, 0x1f ;  /* 0x00001f06413f7589 */ /* 0x00082400000e0000 */
.L_x_555:
[----:B0-----:R-:W-:-:S07]  /*20b0*/  IMAD R26, R49, R63, R26 ;  /* 0x0000003f311a7224 */ /* 0x001fce00078e021a */
.L_x_512:
[----:B------:R-:W-:-:S13]  /*20c0*/  ISETP.GE.AND P6, PT, R25, 0x4, PT ;  /* 0x000000041900780c */ /* 0x000fda0003fc6270 */
[----:B------:R-:W-:Y:S05]  /*20d0*/  @!P6 BRA `(.L_x_514) ;  /* 0x000000000010e947 */ /* 0x000fea0003800000 */
[----:B------:R-:W-:-:S03]  /*20e0*/  UMOV UR10, 0xffffffff ;  /* 0xffffffff000a7882 */ /* 0x000fc60000000000 */
[----:B------:R-:W-:Y:S05]  /*20f0*/  BRA.DIV UR10, `(.L_x_515) ;  /* 0x000000120a307947 */ /* 0x000fea000b800000 */
[----:B------:R0:W0:Y:S02]  /*2100*/  SHFL.IDX PT, R63, R65, R7, 0x1f ;  /* 0x00001f07413f7589 */ /* 0x00002400000e0000 */
.L_x_558:
[----:B0-----:R-:W-:-:S07]  /*2110*/  IMAD R26, R50, R63, R26 ;  /* 0x0000003f321a7224 */ /* 0x001fce00078e021a */
.L_x_514:
[----:B------:R-:W-:-:S13]  /*2120*/  ISETP.GE.AND P6, PT, R25, 0x5, PT ;  /* 0x000000051900780c */ /* 0x000fda0003fc6270 */
[----:B------:R-:W-:Y:S05]  /*2130*/  @!P6 BRA `(.L_x_516) ;  /* 0x000000000010e947 */ /* 0x000fea0003800000 */
[----:B------:R-:W-:-:S03]  /*2140*/  UMOV UR10, 0xffffffff ;  /* 0xffffffff000a7882 */ /* 0x000fc60000000000 */
[----:B------:R-:W-:Y:S05]  /*2150*/  BRA.DIV UR10, `(.L_x_517) ;  /* 0x000000120a3c7947 */ /* 0x000fea000b800000 */
[----:B------:R0:W0:Y:S02]  /*2160*/  SHFL.IDX PT, R63, R65, R8, 0x1f ;  /* 0x00001f08413f7589 */ /* 0x00002400000e0000 */
.L_x_561:
[----:B0-----:R-:W-:-:S07]  /*2170*/  IMAD R26, R51, R63, R26 ;  /* 0x0000003f331a7224 */ /* 0x001fce00078e021a */
.L_x_516:
[----:B------:R-:W-:-:S13]  /*2180*/  ISETP.GE.AND P6, PT, R25, 0x6, PT ;  /* 0x000000061900780c */ /* 0x000fda0003fc6270 */
[----:B------:R-:W-:Y:S05]  /*2190*/  @!P6 BRA `(.L_x_518) ;  /* 0x000000000010e947 */ /* 0x000fea0003800000 */
[----:B------:R-:W-:-:S03]  /*21a0*/  UMOV UR10, 0xffffffff ;  /* 0xffffffff000a7882 */ /* 0x000fc60000000000 */
[----:B------:R-:W-:Y:S05]  /*21b0*/  BRA.DIV UR10, `(.L_x_519) ;  /* 0x000000120a487947 */ /* 0x000fea000b800000 */
[----:B------:R0:W0:Y:S02]  /*21c0*/  SHFL.IDX PT, R63, R65, R9, 0x1f ;  /* 0x00001f09413f7589 */ /* 0x00002400000e0000 */
.L_x_564:
[----:B0-----:R-:W-:-:S07]  /*21d0*/  IMAD R26, R52, R63, R26 ;  /* 0x0000003f341a7224 */ /* 0x001fce00078e021a */
.L_x_518:
[----:B------:R-:W-:-:S13]  /*21e0*/  ISETP.GE.AND P6, PT, R25, 0x7, PT ;  /* 0x000000071900780c */ /* 0x000fda0003fc6270 */
[----:B------:R-:W-:Y:S05]  /*21f0*/  @!P6 BRA `(.L_x_520) ;  /* 0x000000000010e947 */ /* 0x000fea0003800000 */
[----:B------:R-:W-:-:S03]  /*2200*/  UMOV UR10, 0xffffffff ;  /* 0xffffffff000a7882 */ /* 0x000fc60000000000 */
[----:B------:R-:W-:Y:S05]  /*2210*/  BRA.DIV UR10, `(.L_x_521) ;  /* 0x000000120a547947 */ /* 0x000fea000b800000 */
[----:B------:R0:W0:Y:S02]  /*2220*/  SHFL.IDX PT, R63, R65, R10, 0x1f ;  /* 0x00001f0a413f7589 */ /* 0x00002400000e0000 */
.L_x_567:
[----:B0-----:R-:W-:-:S07]  /*2230*/  IMAD R26, R53, R63, R26 ;  /* 0x0000003f351a7224 */ /* 0x001fce00078e021a */
.L_x_520:
[----:B------:R-:W-:-:S13]  /*2240*/  ISETP.GE.AND P6, PT, R25, 0x8, PT ;  /* 0x000000081900780c */ /* 0x000fda0003fc6270 */
[----:B------:R-:W-:Y:S05]  /*2250*/  @!P6 BRA `(.L_x_522) ;  /* 0x000000000010e947 */ /* 0x000fea0003800000 */
[----:B------:R-:W-:-:S03]  /*2260*/  UMOV UR10, 0xffffffff ;  /* 0xffffffff000a7882 */ /* 0x000fc60000000000 */
[----:B------:R-:W-:Y:S05]  /*2270*/  BRA.DIV UR10, `(.L_x_523) ;  /* 0x000000120a607947 */ /* 0x000fea000b800000 */
[----:B------:R0:W0:Y:S02]  /*2280*/  SHFL.IDX PT, R63, R65, R11, 0x1f ;  /* 0x00001f0b413f7589 */ /* 0x00002400000e0000 */
.L_x_570:
[----:B0-----:R-:W-:-:S07]  /*2290*/  IMAD R26, R54, R63, R26 ;  /* 0x0000003f361a7224 */ /* 0x001fce00078e021a */
.L_x_522:
[----:B------:R-:W-:-:S13]  /*22a0*/  ISETP.GE.AND P6, PT, R25, 0x9, PT ;  /* 0x000000091900780c */ /* 0x000fda0003fc6270 */
[----:B------:R-:W-:Y:S05]  /*22b0*/  @!P6 BRA `(.L_x_524) ;  /* 0x000000000010e947 */ /* 0x000fea0003800000 */
[----:B------:R-:W-:-:S03]  /*22c0*/  UMOV UR10, 0xffffffff ;  /* 0xffffffff000a7882 */ /* 0x000fc60000000000 */
[----:B------:R-:W-:Y:S05]  /*22d0*/  BRA.DIV UR10, `(.L_x_525) ;  /* 0x000000120a6c7947 */ /* 0x000fea000b800000 */
[----:B------:R0:W0:Y:S02]  /*22e0*/  SHFL.IDX PT, R63, R65, R12, 0x1f ;  /* 0x00001f0c413f7589 */ /* 0x00002400000e0000 */
.L_x_573:
[----:B0-----:R-:W-:-:S07]  /*22f0*/  IMAD R26, R55, R63, R26 ;  /* 0x0000003f371a7224 */ /* 0x001fce00078e021a */
.L_x_524:
[----:B------:R-:W-:-:S13]  /*2300*/  ISETP.GE.AND P6, PT, R25, 0xa, PT ;  /* 0x0000000a1900780c */ /* 0x000fda0003fc6270 */
[----:B------:R-:W-:Y:S05]  /*2310*/  @!P6 BRA `(.L_x_526) ;  /* 0x000000000010e947 */ /* 0x000fea0003800000 */
[----:B------:R-:W-:-:S03]  /*2320*/  UMOV UR10, 0xffffffff ;  /* 0xffffffff000a7882 */ /* 0x000fc60000000000 */
[----:B------:R-:W-:Y:S05]  /*2330*/  BRA.DIV UR10, `(.L_x_527) ;  /* 0x000000120a787947 */ /* 0x000fea000b800000 */
[----:B------:R0:W0:Y:S02]  /*2340*/  SHFL.IDX PT, R63, R65, R13, 0x1f ;  /* 0x00001f0d413f7589 */ /* 0x00002400000e0000 */
.L_x_576:
[----:B0-----:R-:W-:-:S07]  /*2350*/  IMAD R26, R56, R63, R26 ;  /* 0x0000003f381a7224 */ /* 0x001fce00078e021a */
.L_x_526:
[----:B------:R-:W-:-:S13]  /*2360*/  ISETP.GE.AND P6, PT, R25, 0xb, PT ;  /* 0x0000000b1900780c */ /* 0x000fda0003fc6270 */
[----:B------:R-:W-:Y:S05]  /*2370*/  @!P6 BRA `(.L_x_528) ;  /* 0x000000000010e947 */ /* 0x000fea0003800000 */
[----:B------:R-:W-:-:S03]  /*2380*/  UMOV UR10, 0xffffffff ;  /* 0xffffffff000a7882 */ /* 0x000fc60000000000 */
[----:B------:R-:W-:Y:S05]  /*2390*/  BRA.DIV UR10, `(.L_x_529) ;  /* 0x000000120a847947 */ /* 0x000fea000b800000 */
[----:B------:R0:W0:Y:S02]  /*23a0*/  SHFL.IDX PT, R63, R65, R14, 0x1f ;  /* 0x00001f0e413f7589 */ /* 0x00002400000e0000 */
.L_x_579:
[----:B0-----:R-:W-:-:S07]  /*23b0*/  IMAD R26, R57, R63, R26 ;  /* 0x0000003f391a7224 */ /* 0x001fce00078e021a */
.L_x_528:
[----:B------:R-:W-:-:S13]  /*23c0*/  ISETP.GE.AND P6, PT, R25, 0xc, PT ;  /* 0x0000000c1900780c */ /* 0x000fda0003fc6270 */
[----:B------:R-:W-:Y:S05]  /*23d0*/  @!P6 BRA `(.L_x_530) ;  /* 0x000000000010e947 */ /* 0x000fea0003800000 */
[----:B------:R-:W-:-:S03]  /*23e0*/  UMOV UR10, 0xffffffff ;  /* 0xffffffff000a7882 */ /* 0x000fc60000000000 */
[----:B------:R-:W-:Y:S05]  /*23f0*/  BRA.DIV UR10, `(.L_x_531) ;  /* 0x000000120a907947 */ /* 0x000fea000b800000 */
[----:B------:R0:W0:Y:S02]  /*2400*/  SHFL.IDX PT, R63, R65, R15, 0x1f ;  /* 0x00001f0f413f7589 */ /* 0x00002400000e0000 */
.L_x_582:
[----:B0-----:R-:W-:-:S07]  /*2410*/  IMAD R26, R58, R63, R26 ;  /* 0x0000003f3a1a7224 */ /* 0x001fce00078e021a */
.L_x_530:
[----:B------:R-:W-:-:S13]  /*2420*/  ISETP.GE.AND P6, PT, R25, 0xd, PT ;  /* 0x0000000d1900780c */ /* 0x000fda0003fc6270 */
[----:B------:R-:W-:Y:S05]  /*2430*/  @!P6 BRA `(.L_x_532) ;  /* 0x000000000010e947 */ /* 0x000fea0003800000 */
[----:B------:R-:W-:-:S03]  /*2440*/  UMOV UR10, 0xffffffff ;  /* 0xffffffff000a7882 */ /* 0x000fc60000000000 */
[----:B------:R-:W-:Y:S05]  /*2450*/  BRA.DIV UR10, `(.L_x_533) ;  /* 0x000000120a9c7947 */ /* 0x000fea000b800000 */
[----:B------:R0:W0:Y:S02]  /*2460*/  SHFL.IDX PT, R63, R65, R16, 0x1f ;  /* 0x00001f10413f7589 */ /* 0x00002400000e0000 */
.L_x_585:
[----:B0-----:R-:W-:-:S07]  /*2470*/  IMAD R26, R59, R63, R26 ;  /* 0x0000003f3b1a7224 */ /* 0x001fce00078e021a */
.L_x_532:
[----:B------:R-:W-:-:S13]  /*2480*/  ISETP.GE.AND P6, PT, R25, 0xe, PT ;  /* 0x0000000e1900780c */ /* 0x000fda0003fc6270 */
[----:B------:R-:W-:Y:S05]  /*2490*/  @!P6 BRA `(.L_x_534) ;  /* 0x000000000010e947 */ /* 0x000fea0003800000 */
[----:B------:R-:W-:-:S03]  /*24a0*/  UMOV UR10, 0xffffffff ;  /* 0xffffffff000a7882 */ /* 0x000fc60000000000 */
[----:B------:R-:W-:Y:S05]  /*24b0*/  BRA.DIV UR10, `(.L_x_535) ;  /* 0x000000120aa87947 */ /* 0x000fea000b800000 */
[----:B------:R0:W0:Y:S02]  /*24c0*/  SHFL.IDX PT, R63, R65, R17, 0x1f ;  /* 0x00001f11413f7589 */ /* 0x00002400000e0000 */
.L_x_588:
[----:B0-----:R-:W-:-:S07]  /*24d0*/  IMAD R26, R60, R63, R26 ;  /* 0x0000003f3c1a7224 */ /* 0x001fce00078e021a */
.L_x_534:
[----:B------:R-:W-:-:S13]  /*24e0*/  ISETP.GE.AND P6, PT, R25, 0xf, PT ;  /* 0x0000000f1900780c */ /* 0x000fda0003fc6270 */
[----:B------:R-:W-:Y:S05]  /*24f0*/  @!P6 BRA `(.L_x_536) ;  /* 0x000000000010e947 */ /* 0x000fea0003800000 */
[----:B------:R-:W-:-:S03]  /*2500*/  UMOV UR10, 0xffffffff ;  /* 0xffffffff000a7882 */ /* 0x000fc60000000000 */
[----:B------:R-:W-:Y:S05]  /*2510*/  BRA.DIV UR10, `(.L_x_537) ;  /* 0x000000120ab47947 */ /* 0x000fea000b800000 */
[----:B------:R0:W0:Y:S02]  /*2520*/  SHFL.IDX PT, R63, R65, R18, 0x1f ;  /* 0x00001f12413f7589 */ /* 0x00002400000e0000 */
.L_x_591:
[----:B0-----:R-:W-:-:S07]  /*2530*/  IMAD R26, R61, R63, R26 ;  /* 0x0000003f3d1a7224 */ /* 0x001fce00078e021a */
.L_x_536:
[----:B------:R-:W-:-:S13]  /*2540*/  ISETP.GE.AND P6, PT, R25, 0x10, PT ;  /* 0x000000101900780c */ /* 0x000fda0003fc6270 */
[----:B------:R-:W-:Y:S05]  /*2550*/  @!P6 BRA `(.L_x_538) ;  /* 0x000000040010e947 */ /* 0x000fea0003800000 */
[----:B------:R-:W-:-:S03]  /*2560*/  UMOV UR10, 0xffffffff ;  /* 0xffffffff000a7882 */ /* 0x000fc60000000000 */
[----:B------:R-:W-:Y:S05]  /*2570*/  BRA.DIV UR10, `(.L_x_539) ;  /* 0x000000120ac07947 */ /* 0x000fea000b800000 */
[----:B------:R0:W0:Y:S02]  /*2580*/  SHFL.IDX PT, R63, R65, R19, 0x1f ;  /* 0x00001f13413f7589 */ /* 0x00002400000e0000 */
.L_x_594:
[----:B0-----:R-:W-:Y:S01]  /*2590*/  IMAD R26, R62, R63, R26 ;  /* 0x0000003f3e1a7224 */ /* 0x001fe200078e021a */
[----:B------:R-:W-:Y:S06]  /*25a0*/  BRA `(.L_x_538) ;  /* 0x0000000000fc7947 */ /* 0x000fec0003800000 */
.L_x_507:
[----:B------:R-:W0:Y:S01]  /*25b0*/  LDC R27, c[0x0][0x3ac] ;  /* 0x0000eb00ff1b7b82 */ /* 0x000e220000000800 */
[--C-:B------:R-:W-:Y:S01]  /*25c0*/  @P3 IMAD R63, R45, 0x4, R25.reuse ;  /* 0x000000042d3f3824 */ /* 0x100fe200078e0219 */
[----:B------:R-:W-:Y:S01]  /*25d0*/  @P1 LEA R65, R30, R25, 0x2 ;  /* 0x000000191e411211 */ /* 0x000fe200078e10ff */
[----:B------:R-:W-:Y:S02]  /*25e0*/  @P2 IMAD R64, R29, 0x4, R25 ;  /* 0x000000041d402824 */ /* 0x000fe400078e0219 */
[----:B------:R-:W-:Y:S02]  /*25f0*/  IMAD.MOV.U32 R26, RZ, RZ, RZ ;  /* 0x000000ffff1a7224 */ /* 0x000fe400078e00ff */
[----:B------:R-:W1:Y:S04]  /*2600*/  @P3 LDS R63, [R63] ;  /* 0x000000003f3f3984 */ /* 0x000e680000000800 */
[----:B------:R-:W3:Y:S04]  /*2610*/  @P2 LDS R64, [R64] ;  /* 0x0000000040402984 */ /* 0x000ee80000000800 */
[----:B------:R-:W2:Y:S01]  /*2620*/  @P1 LDS R65, [R65] ;  /* 0x0000000041411984 */ /* 0x000ea20000000800 */
[----:B0-----:R-:W-:-:S13]  /*2630*/  ISETP.GE.AND P6, PT, R27, 0x4, PT ;  /* 0x000000041b00780c */ /* 0x001fda0003fc6270 */
[----:B------:R-:W-:-:S06]  /*2640*/  @P6 IMAD R66, R31, 0x4, R25 ;  /* 0x000000041f426824 */ /* 0x000fcc00078e0219 */
[----:B------:R-:W0:Y:S01]  /*2650*/  @P6 LDS R66, [R66] ;  /* 0x0000000042426984 */ /* 0x000e220000000800 */
[----:B-1----:R-:W-:-:S04]  /*2660*/  @P3 IMAD R26, R47, R63, RZ ;  /* 0x0000003f2f1a3224 */ /* 0x002fc800078e02ff */
[----:B---3--:R-:W-:-:S04]  /*2670*/  @P2 IMAD R26, R48, R64, R26 ;  /* 0x00000040301a2224 */ /* 0x008fc800078e021a */
[----:B--2---:R-:W-:-:S04]  /*2680*/  @P1 IMAD R26, R49, R65, R26 ;  /* 0x00000041311a1224 */ /* 0x004fc800078e021a */
        /* <DEDUP_REMOVED lines=48> */
[----:B0-----:R-:W-:-:S07]  /*2990*/  @P6 IMAD R26, R62, R25, R26 ;  /* 0x000000193e1a6224 */ /* 0x001fce00078e021a */
.L_x_538:
[----:B------:R-:W-:Y:S01]  /*29a0*/  LOP3.LUT P6, RZ, R0, 0x1, RZ, 0xc0, !PT ;  /* 0x0000000100ff7812 */ /* 0x000fe200078cc0ff */
[----:B------:R-:W-:Y:S05]  /*29b0*/  WARPSYNC.ALL ;  /* 0x0000000000007948 */ /* 0x000fea0003800000 */
[C---:B------:R-:W-:Y:S02]  /*29c0*/  IADD3 R27, PT, PT, R23.reuse, R22, RZ ;  /* 0x00000016171b7210 */ /* 0x040fe40007ffe0ff */
[----:B------:R-:W-:-:S03]  /*29d0*/  IADD3 R23, PT, PT, R23, UR9, RZ ;  /* 0x0000000917177c10 */ /* 0x000fc6000fffe0ff */
[----:B------:R-:W-:Y:S02]  /*29e0*/  IMAD R27, R27, UR4, R21 ;  /* 0x000000041b1b7c24 */ /* 0x000fe4000f8e0215 */
[----:B------:R-:W5:Y:S01]  /*29f0*/  @!P6 S2R R25, SR_CgaCtaId ;  /* 0x000000000019e919 */ /* 0x000f620000008800 */
[----:B------:R-:W-:-:S05]  /*2a00*/  @!P6 MOV R63, 0x400 ;  /* 0x00000400003fe802 */ /* 0x000fca0000000f00 */
[----:B------:R-:W-:-:S05]  /*2a10*/  @!P6 VIADD R63, R63, 0x4880 ;  /* 0x000048803f3fe836 */ /* 0x000fca0000000000 */
[----:B-----5:R-:W-:Y:S02]  /*2a20*/  @!P6 LEA R64, R25, R63, 0x18 ;  /* 0x0000003f1940e211 */ /* 0x020fe400078ec0ff */
[----:B------:R-:W-:Y:S03]  /*2a30*/  SHFL.DOWN PT, R63, R26, 0x1, 0x1e1f ;  /* 0x083e1f001a3f7f89 */ /* 0x000fe600000e0000 */
[----:B------:R-:W-:-:S05]  /*2a40*/  @!P6 IMAD R27, R27, 0x4, R64 ;  /* 0x000000041b1be824 */ /* 0x000fca00078e0240 */
[----:B------:R-:W5:Y:S02]  /*2a50*/  @!P6 LDS R25, [R27] ;  /* 0x000000001b19e984 */ /* 0x000f640000000800 */
[----:B-----5:R-:W-:-:S05]  /*2a60*/  @!P6 IADD3 R64, PT, PT, R25, R63, R26 ;  /* 0x0000003f1940e210 */ /* 0x020fca0007ffe01a */
[----:B------:R0:W-:Y:S01]  /*2a70*/  @!P6 STS [R27], R64 ;  /* 0x000000401b00e388 */ /* 0x0001e20000000800 */
[----:B------:R-:W-:-:S13]  /*2a80*/  ISETP.GE.AND P6, PT, R23, UR8, PT ;  /* 0x0000000817007c0c */ /* 0x000fda000bfc6270 */
[----:B0-----:R-:W-:Y:S05]  /*2a90*/  @!P6 BRA `(.L_x_540) ;  /* 0xfffffff40028e947 */ /* 0x001fea000383ffff */
.L_x_506:
[----:B------:R-:W-:Y:S05]  /*2aa0*/  @!P0 BRA `(.L_x_541) ;  /* 0xffffffe800b88947 */ /* 0x000fea000383ffff */
[----:B------:R-:W-:Y:S05]  /*2ab0*/  BSYNC.RECONVERGENT B0 ;  /* 0x0000000000007941 */ /* 0x000fea0003800200 */
.L_x_489:
[----:B------:R-:W-:Y:S01]  /*2ac0*/  PLOP3.LUT P0, PT, PT, PT, PT, 0x8, 0x80 ;  /* 0x000000000080781c */ /* 0x000fe20003f0e170 */
[----:B------:R-:W-:Y:S01]  /*2ad0*/  IMAD.MOV.U32 R22, RZ, RZ, 0x10 ;  /* 0x00000010ff167424 */ /* 0x000fe200078e00ff */
[----:B------:R-:W-:Y:S11]  /*2ae0*/  @P5 BRA `(.L_x_542) ;  /* 0xffffffe800505947 */ /* 0x000ff6000383ffff */
[----:B------:R-:W-:Y:S01]  /*2af0*/  ISETP.NE.AND P1, PT, R76, RZ, PT ;  /* 0x000000ff4c00720c */ /* 0x000fe20003f25270 */
[----:B------:R-:W-:Y:S01]  /*2b00*/  IMAD.SHL.U32 R64, R0, 0x4, RZ ;  /* 0x0000000400407824 */ /* 0x000fe200078e00ff */
[----:B------:R-:W-:Y:S05]  /*2b10*/  WARPSYNC.ALL ;  /* 0x0000000000007948 */ /* 0x000fea0003800000 */
[----:B------:R-:W-:Y:S01]  /*2b20*/  BAR.SYNC.DEFER_BLOCKING 0x0 ;  /* 0x0000000000007b1d */ /* 0x000fe20000010000 */
[----:B------:R-:W-:-:S05]  /*2b30*/  MOV R63, R64 ;  /* 0x00000040003f7202 */ /* 0x000fca0000000f00 */
[----:B------:R-:W-:Y:S04]  /*2b40*/  BSSY.RECONVERGENT B0, `(.L_x_543) ;  /* 0x0000023000007945 */ /* 0x000fe80003800200 */
[----:B------:R-:W-:Y:S05]  /*2b50*/  @!P1 BRA `(.L_x_544) ;  /* 0x0000000000849947 */ /* 0x000fea0003800000 */
[----:B------:R-:W-:Y:S01]  /*2b60*/  IMAD.SHL.U32 R20, R0, 0x4, RZ ;  /* 0x0000000400147824 */ /* 0x000fe200078e00ff */
[----:B------:R-:W5:Y:S01]  /*2b70*/  LDC.64 R68, c[0x0][0x3a0] ;  /* 0x0000e800ff447b82 */ /* 0x000f620000000a00 */
[----:B------:R-:W-:Y:S01]  /*2b80*/  MOV R25, UR6 ;  /* 0x0000000600197c02 */ /* 0x000fe20008000f00 */
[----:B--2-4-:R-:W-:Y:S01]  /*2b90*/  VIADD R65, R64, UR16 ;  /* 0x0000001040417c36 */ /* 0x014fe20008000000 */
[----:B------:R-:W-:Y:S01]  /*2ba0*/  ISETP.NE.AND P0, PT, R74, 0x3, PT ;  /* 0x000000034a00780c */ /* 0x000fe20003f05270 */
[----:B------:R-:W-:Y:S02]  /*2bb0*/  VIADD R20, R20, UR7 ;  /* 0x0000000714147c36 */ /* 0x000fe40008000000 */
[----:B------:R-:W-:Y:S01]  /*2bc0*/  IMAD R25, R25, 0x1000, R64 ;  /* 0x0000100019197824 */ /* 0x000fe200078e0240 */
[----:B------:R-:W-:Y:S01]  /*2bd0*/  MOV R63, R65 ;  /* 0x00000041003f7202 */ /* 0x000fe20000000f00 */
[----:B------:R-:W-:-:S06]  /*2be0*/  IMAD R20, R0, 0xc, R20 ;  /* 0x0000000c00147824 */ /* 0x000fcc00078e0214 */
[----:B0-----:R-:W0:Y:S01]  /*2bf0*/  LDS.128 R20, [R20] ;  /* 0x0000000014147984 */ /* 0x001e220000000c00 */
[----:B-----5:R-:W-:-:S05]  /*2c00*/  IMAD.WIDE R24, R25, 0x4, R68 ;  /* 0x0000000419187825 */ /* 0x020fca00078e0244 */
[----:B0-----:R0:W-:Y:S01]  /*2c10*/  STG.E.128 desc[UR14][R24.64], R20 ;  /* 0x0000001418007986 */ /* 0x0011e2000c101d0e */
[----:B------:R-:W-:Y:S05]  /*2c20*/  @!P0 BRA `(.L_x_544) ;  /* 0x0000000000508947 */ /* 0x000fea0003800000 */
[----:B------:R-:W-:Y:S01]  /*2c30*/  IMAD.SHL.U32 R26, R0, 0x4, RZ ;  /* 0x00000004001a7824 */ /* 0x000fe200078e00ff */
[----:B------:R-:W-:Y:S01]  /*2c40*/  ISETP.NE.AND P0, PT, R74, RZ, PT ;  /* 0x000000ff4a00720c */ /* 0x000fe20003f05270 */
[----:B------:R-:W-:Y:S02]  /*2c50*/  VIADD R70, R64, UR16 ;  /* 0x0000001040467c36 */ /* 0x000fe40008000000 */
[----:B------:R-:W-:Y:S02]  /*2c60*/  VIADD R26, R26, UR7 ;  /* 0x000000071a1a7c36 */ /* 0x000fe40008000000 */
[----:B------:R-:W-:Y:S01]  /*2c70*/  IMAD.U32 R66, RZ, RZ, UR6 ;  /* 0x00000006ff427e24 */ /* 0x000fe2000f8e00ff */
[----:B------:R-:W-:Y:S01]  /*2c80*/  IADD3 R70, PT, PT, R70, UR16, RZ ;  /* 0x0000001046467c10 */ /* 0x000fe2000fffe0ff */
[----:B------:R-:W-:Y:S02]  /*2c90*/  IMAD R26, R0, 0xc, R26 ;  /* 0x0000000c001a7824 */ /* 0x000fe400078e021a */
[----:B------:R-:W-:Y:S01]  /*2ca0*/  IMAD.U32 R64, RZ, RZ, UR6 ;  /* 0x00000006ff407e24 */ /* 0x000fe2000f8e00ff */
[----:B------:R-:W-:Y:S01]  /*2cb0*/  LEA R66, R66, R65, 0xc ;  /* 0x0000004142427211 */ /* 0x000fe200078e60ff */
[--C-:B------:R-:W-:Y:S01]  /*2cc0*/  IMAD.MOV.U32 R63, RZ, RZ, R70.reuse ;  /* 0x000000ffff3f7224 */ /* 0x100fe200078e0046 */
[----:B------:R-:W-:Y:S01]  /*2cd0*/  LEA R26, R28, R26, 0x4 ;  /* 0x0000001a1c1a7211 */ /* 0x000fe200078e20ff */
[----:B------:R-:W-:Y:S01]  /*2ce0*/  @P0 IMAD R64, R64, 0x1000, R70 ;  /* 0x0000100040400824 */ /* 0x000fe200078e0246 */
[----:B------:R-:W-:Y:S01]  /*2cf0*/  @P0 IADD3 R63, PT, PT, R70, UR16, RZ ;  /* 0x00000010463f0c10 */ /* 0x000fe2000fffe0ff */
[----:B------:R-:W-:-:S04]  /*2d00*/  IMAD.WIDE R66, R66, 0x4, R68 ;  /* 0x0000000442427825 */ /* 0x000fc800078e0244 */
[----:B0-----:R-:W-:Y:S02]  /*2d10*/  @P0 IMAD R20, R28, 0x10, R26 ;  /* 0x000000101c140824 */ /* 0x001fe400078e021a */
[----:B------:R-:W0:Y:S01]  /*2d20*/  LDS.128 R24, [R26] ;  /* 0x000000001a187984 */ /* 0x000e220000000c00 */
[----:B------:R-:W-:-:S03]  /*2d30*/  @P0 IMAD.WIDE R64, R64, 0x4, R68 ;  /* 0x0000000440400825 */ /* 0x000fc600078e0244 */
[----:B------:R-:W2:Y:S04]  /*2d40*/  @P0 LDS.128 R20, [R20] ;  /* 0x0000000014140984 */ /* 0x000ea80000000c00 */
[----:B0-----:R0:W-:Y:S04]  /*2d50*/  STG.E.128 desc[UR14][R66.64], R24 ;  /* 0x0000001842007986 */ /* 0x0011e8000c101d0e */
[----:B--2---:R0:W-:Y:S02]  /*2d60*/  @P0 STG.E.128 desc[UR14][R64.64], R20 ;  /* 0x0000001440000986 */ /* 0x0041e4000c101d0e */
.L_x_544:
[----:B------:R-:W-:Y:S05]  /*2d70*/  BSYNC.RECONVERGENT B0 ;  /* 0x0000000000007941 */ /* 0x000fea0003800200 */
.L_x_543:
[----:B------:R-:W5:Y:S01]  /*2d80*/  S2UR UR11, SR_CgaCtaId ;  /* 0x00000000000b79c3 */ /* 0x000f620000008800 */
[----:B------:R-:W-:Y:S01]  /*2d90*/  UMOV UR10, 0x400 ;  /* 0x00000400000a7882 */ /* 0x000fe20000000000 */
[----:B------:R-:W-:Y:S01]  /*2da0*/  BSSY.RECONVERGENT B0, `(.L_x_545) ;  /* 0x0000022000007945 */ /* 0x000fe20003800200 */
[----:B------:R-:W-:-:S04]  /*2db0*/  UIADD3 UR10, UPT, UPT, UR10, 0x4880, URZ ;  /* 0x000048800a0a7890 */ /* 0x000fc8000fffe0ff */
[----:B-----5:R-:W-:-:S12]  /*2dc0*/  ULEA UR10, UR11, UR10, 0x18 ;  /* 0x0000000a0b0a7291 */ /* 0x020fd8000f8ec0ff */
.L_x_546:
[C---:B------:R-:W-:Y:S01]  /*2dd0*/  LEA R69, R63.reuse, UR10, 0x2 ;  /* 0x0000000a3f457c11 */ /* 0x040fe2000f8e10ff */
[----:B------:R-:W5:Y:S01]  /*2de0*/  LDC.64 R70, c[0x0][0x3a0] ;  /* 0x0000e800ff467b82 */ /* 0x000f620000000a00 */
[----:B0-----:R-:W-:Y:S02]  /*2df0*/  IMAD.U32 R24, RZ, RZ, UR6 ;  /* 0x00000006ff187e24 */ /* 0x001fe4000f8e00ff */
[----:B------:R-:W-:Y:S01]  /*2e00*/  IMAD.U32 R68, RZ, RZ, UR6 ;  /* 0x00000006ff447e24 */ /* 0x000fe2000f8e00ff */
[----:B--2-4-:R-:W0:Y:S01]  /*2e10*/  LDS.128 R20, [R69] ;  /* 0x0000000045147984 */ /* 0x014e220000000c00 */
[----:B------:R-:W-:Y:S01]  /*2e20*/  IMAD R27, R28, 0x10, R69 ;  /* 0x000000101c1b7824 */ /* 0x000fe200078e0245 */
[----:B------:R-:W-:Y:S02]  /*2e30*/  LEA R24, R24, R63, 0xc ;  /* 0x0000003f18187211 */ /* 0x000fe400078e60ff */
[----:B------:R-:W-:Y:S02]  /*2e40*/  IADD3 R63, PT, PT, R63, UR16, RZ ;  /* 0x000000103f3f7c10 */ /* 0x000fe4000fffe0ff */
[----:B------:R2:W4:Y:S03]  /*2e50*/  LDS.128 R64, [R27] ;  /* 0x000000001b407984 */ /* 0x0005260000000c00 */
[----:B------:R-:W-:-:S02]  /*2e60*/  IMAD R68, R68, 0x1000, R63 ;  /* 0x0000100044447824 */ /* 0x000fc400078e023f */
[----:B--2---:R-:W-:-:S04]  /*2e70*/  IMAD R27, R28, 0x10, R27 ;  /* 0x000000101c1b7824 */ /* 0x004fc800078e021b */
[----:B------:R-:W-:Y:S02]  /*2e80*/  IMAD R26, R28, 0x10, R27 ;  /* 0x000000101c1a7824 */ /* 0x000fe400078e021b */
[----:B-----5:R-:W-:-:S04]  /*2e90*/  IMAD.WIDE R24, R24, 0x4, R70 ;  /* 0x0000000418187825 */ /* 0x020fc800078e0246 */
[----:B------:R-:W-:Y:S01]  /*2ea0*/  IMAD.WIDE R68, R68, 0x4, R70 ;  /* 0x0000000444447825 */ /* 0x000fe200078e0246 */
[----:B0-----:R-:W-:Y:S04]  /*2eb0*/  STG.E.128 desc[UR14][R24.64], R20 ;  /* 0x0000001418007986 */ /* 0x001fe8000c101d0e */
[----:B------:R-:W0:Y:S04]  /*2ec0*/  LDS.128 R20, [R27] ;  /* 0x000000001b147984 */ /* 0x000e280000000c00 */
[----:B------:R-:W2:Y:S04]  /*2ed0*/  LDS.128 R24, [R26] ;  /* 0x000000001a187984 */ /* 0x000ea80000000c00 */
[----:B----4-:R4:W-:Y:S02]  /*2ee0*/  STG.E.128 desc[UR14][R68.64], R64 ;  /* 0x0000004044007986 */ /* 0x0109e4000c101d0e */
[----:B----4-:R-:W-:Y:S01]  /*2ef0*/  IADD3 R65, PT, PT, R63, UR16, RZ ;  /* 0x000000103f417c10 */ /* 0x010fe2000fffe0ff */
[----:B------:R-:W-:-:S02]  /*2f00*/  IMAD.U32 R66, RZ, RZ, UR6 ;  /* 0x00000006ff427e24 */ /* 0x000fc4000f8e00ff */
[----:B------:R-:W-:Y:S01]  /*2f10*/  IMAD.U32 R64, RZ, RZ, UR6 ;  /* 0x00000006ff407e24 */ /* 0x000fe2000f8e00ff */
[----:B------:R-:W-:Y:S01]  /*2f20*/  IADD3 R63, PT, PT, R65, UR16, RZ ;  /* 0x00000010413f7c10 */ /* 0x000fe2000fffe0ff */
[----:B------:R-:W-:-:S04]  /*2f30*/  IMAD R66, R66, 0x1000, R65 ;  /* 0x0000100042427824 */ /* 0x000fc800078e0241 */
[----:B------:R-:W-:Y:S01]  /*2f40*/  IMAD R64, R64, 0x1000, R63 ;  /* 0x0000100040407824 */ /* 0x000fe200078e023f */
[----:B------:R-:W-:Y:S01]  /*2f50*/  IADD3 R63, PT, PT, R63, UR16, RZ ;  /* 0x000000103f3f7c10 */ /* 0x000fe2000fffe0ff */
[----:B------:R-:W-:-:S03]  /*2f60*/  IMAD.WIDE R66, R66, 0x4, R70 ;  /* 0x0000000442427825 */ /* 0x000fc600078e0246 */
[----:B------:R-:W-:Y:S01]  /*2f70*/  ISETP.GE.U32.AND P0, PT, R63, 0x1000, PT ;  /* 0x000010003f00780c */ /* 0x000fe20003f06070 */
[----:B------:R-:W-:Y:S01]  /*2f80*/  IMAD.WIDE R64, R64, 0x4, R70 ;  /* 0x0000000440407825 */ /* 0x000fe200078e0246 */
[----:B0-----:R0:W-:Y:S04]  /*2f90*/  STG.E.128 desc[UR14][R66.64], R20 ;  /* 0x0000001442007986 */ /* 0x0011e8000c101d0e */
[----:B--2---:R0:W-:Y:S07]  /*2fa0*/  STG.E.128 desc[UR14][R64.64], R24 ;  /* 0x0000001840007986 */ /* 0x0041ee000c101d0e */
[----:B------:R-:W-:Y:S05]  /*2fb0*/  @!P0 BRA `(.L_x_546) ;  /* 0xfffffffc00848947 */ /* 0x000fea000383ffff */
[----:B------:R-:W-:Y:S05]  /*2fc0*/  BSYNC.RECONVERGENT B0 ;  /* 0x0000000000007941 */ /* 0x000fea0003800200 */
.L_x_545:
[----:B------:R-:W-:Y:S02]  /*2fd0*/  UIADD3 UR6, UPT, UPT, UR13, UR6, URZ ;  /* 0x000000060d067290 */ /* 0x000fe4000fffe0ff */
[----:B------:R-:W-:-:S04]  /*2fe0*/  USHF.L.U32 UR10, UR13, 0x2, URZ ;  /* 0x000000020d0a7899 */ /* 0x000fc800080006ff */
[----:B------:R-:W-:-:S09]  /*2ff0*/  UISETP.GE.U32.AND UP0, UPT, UR6, UR10, UPT ;  /* 0x0000000a0600728c */ /* 0x000fd2000bf06070 */
[----:B------:R-:W-:Y:S05]  /*3000*/  BRA.U !UP0, `(.L_x_547) ;  /* 0xffffffdd084c7547 */ /* 0x000fea000b83ffff */
[----:B------:R-:W-:Y:S05]  /*3010*/  EXIT ;  /* 0x000000000000794d */ /* 0x000fea0003800000 */
.L_x_509:
[----:B------:R-:W-:Y:S01]  /*3020*/  IMAD.MOV.U32 R63, RZ, RZ, 0x1f ;  /* 0x0000001fff3f7424 */ /* 0x000fe200078e00ff */
[----:B------:R-:W-:Y:S01]  /*3030*/  MOV R64, 0xffffffff ;  /* 0xffffffff00407802 */ /* 0x000fe20000000f00 */
[----:B------:R-:W-:-:S07]  /*3040*/  IMAD.MOV.U32 R27, RZ, RZ, R44 ;  /* 0x000000ffff1b7224 */ /* 0x000fce00078e002c */
[----:B-1-3--:R-:W-:Y:S05]  /*3050*/  WARPSYNC.COLLECTIVE R64, `(.L_x_548) ;  /* 0x0000000040087348 */ /* 0x00afea0003c00000 */
[----:B------:R0:W2:Y:S02]  /*3060*/  SHFL.IDX P6, R63, R65, R27, R63 ;  /* 0x0000001b413f7389 */ /* 0x0000a400000c003f */
[----:B0123--:R-:W-:Y:S05]  /*3070*/  ENDCOLLECTIVE ;  /* 0x000000000000791b */ /* 0x00ffea0003800000 */
.L_x_548:
[----:B------:R-:W-:Y:S01]  /*3080*/  IMAD.MOV.U32 R26, RZ, RZ, R63 ;  /* 0x000000ffff1a7224 */ /* 0x000fe200078e003f */
[----:B------:R-:W-:Y:S06]  /*3090*/  BRA `(.L_x_549) ;  /* 0xffffffec00d47947 */ /* 0x000fec000383ffff */
.L_x_511:
[----:B------:R-:W-:Y:S01]  /*30a0*/  HFMA2 R63, -RZ, RZ, 0, 1.847743988037109375e-06 ;  /* 0x0000001fff3f7431 */ /* 0x000fe200000001ff */
[----:B------:R-:W-:Y:S01]  /*30b0*/  BSSY B1, `(.L_x_550) ;  /* 0x0000006000017945 */ /* 0x000fe20003800000 */
[----:B------:R-:W-:Y:S02]  /*30c0*/  IMAD.MOV.U32 R27, RZ, RZ, R5 ;  /* 0x000000ffff1b7224 */ /* 0x000fe400078e0005 */
[----:B------:R-:W-:-:S07]  /*30d0*/  IMAD.MOV.U32 R64, RZ, RZ, -0x1 ;  /* 0xffffffffff407424 */ /* 0x000fce00078e00ff */
[----:B01-3--:R-:W-:Y:S05]  /*30e0*/  WARPSYNC.COLLECTIVE R64, `(.L_x_551) ;  /* 0x0000000040087348 */ /* 0x00bfea0003c00000 */
[----:B------:R2:W4:Y:S02]  /*30f0*/  SHFL.IDX P6, R63, R65, R27, R63 ;  /* 0x0000001b413f7389 */ /* 0x00052400000c003f */
[----:B01234-:R-:W-:Y:S05]  /*3100*/  ENDCOLLECTIVE ;  /* 0x000000000000791b */ /* 0x01ffea0003800000 */
.L_x_551:
[----:B------:R-:W-:Y:S05]  /*3110*/  BSYNC B1 ;  /* 0x0000000000017941 */ /* 0x000fea0003800000 */
.L_x_550:
[----:B------:R-:W-:Y:S05]  /*3120*/  BRA `(.L_x_552) ;  /* 0xffffffec00c87947 */ /* 0x000fea000383ffff */
.L_x_513:
[----:B------:R-:W-:Y:S01]  /*3130*/  BSSY B1, `(.L_x_553) ;  /* 0x0000007000017945 */ /* 0x000fe20003800000 */
[----:B------:R-:W-:Y:S01]  /*3140*/  IMAD.MOV.U32 R27, RZ, RZ, R6 ;  /* 0x000000ffff1b7224 */ /* 0x000fe200078e0006 */
[----:B------:R-:W-:Y:S01]  /*3150*/  MOV R63, 0x1f ;  /* 0x0000001f003f7802 */ /* 0x000fe20000000f00 */
[----:B------:R-:W-:-:S07]  /*3160*/  IMAD.MOV.U32 R64, RZ, RZ, -0x1 ;  /* 0xffffffffff407424 */ /* 0x000fce00078e00ff */
[----:B0123--:R-:W-:Y:S05]  /*3170*/  WARPSYNC.COLLECTIVE R64, `(.L_x_554) ;  /* 0x0000000040087348 */ /* 0x00ffea0003c00000 */
[----:B------:R4:W0:Y:S02]  /*3180*/  SHFL.IDX P6, R63, R65, R27, R63 ;  /* 0x0000001b413f7389 */ /* 0x00082400000c003f */
[----:B01234-:R-:W-:Y:S05]  /*3190*/  ENDCOLLECTIVE ;  /* 0x000000000000791b */ /* 0x01ffea0003800000 */
.L_x_554:
[----:B------:R-:W-:Y:S05]  /*31a0*/  BSYNC B1 ;  /* 0x0000000000017941 */ /* 0x000fea0003800000 */
.L_x_553:
[----:B------:R-:W-:Y:S05]  /*31b0*/  BRA `(.L_x_555) ;  /* 0xffffffec00bc7947 */ /* 0x000fea000383ffff */
.L_x_515:
[----:B------:R-:W-:Y:S01]  /*31c0*/  HFMA2 R63, -RZ, RZ, 0, 1.847743988037109375e-06 ;  /* 0x0000001fff3f7431 */ /* 0x000fe200000001ff */
[----:B------:R-:W-:Y:S01]  /*31d0*/  BSSY B1, `(.L_x_556) ;  /* 0x0000006000017945 */ /* 0x000fe20003800000 */
[----:B------:R-:W-:Y:S02]  /*31e0*/  IMAD.MOV.U32 R27, RZ, RZ, R7 ;  /* 0x000000ffff1b7224 */ /* 0x000fe400078e0007 */
[----:B------:R-:W-:-:S07]  /*31f0*/  IMAD.MOV.U32 R64, RZ, RZ, -0x1 ;  /* 0xffffffffff407424 */ /* 0x000fce00078e00ff */
[----:B01234-:R-:W-:Y:S05]  /*3200*/  WARPSYNC.COLLECTIVE R64, `(.L_x_557) ;  /* 0x0000000040087348 */ /* 0x01ffea0003c00000 */
[----:B------:R0:W0:Y:S02]  /*3210*/  SHFL.IDX P6, R63, R65, R27, R63 ;  /* 0x0000001b413f7389 */ /* 0x00002400000c003f */
[----:B01234-:R-:W-:Y:S05]  /*3220*/  ENDCOLLECTIVE ;  /* 0x000000000000791b */ /* 0x01ffea0003800000 */
.L_x_557:
[----:B------:R-:W-:Y:S05]  /*3230*/  BSYNC B1 ;  /* 0x0000000000017941 */ /* 0x000fea0003800000 */
.L_x_556:
[----:B------:R-:W-:Y:S05]  /*3240*/  BRA `(.L_x_558) ;  /* 0xffffffec00b07947 */ /* 0x000fea000383ffff */
.L_x_517:
[----:B------:R-:W-:Y:S01]  /*3250*/  BSSY B1, `(.L_x_559) ;  /* 0x0000007000017945 */ /* 0x000fe20003800000 */
[----:B------:R-:W-:Y:S01]  /*3260*/  IMAD.MOV.U32 R27, RZ, RZ, R8 ;  /* 0x000000ffff1b7224 */ /* 0x000fe200078e0008 */
[----:B------:R-:W-:Y:S01]  /*3270*/  MOV R63, 0x1f ;  /* 0x0000001f003f7802 */ /* 0x000fe20000000f00 */
[----:B------:R-:W-:-:S07]  /*3280*/  IMAD.MOV.U32 R64, RZ, RZ, -0x1 ;  /* 0xffffffffff407424 */ /* 0x000fce00078e00ff */
[----:B01234-:R-:W-:Y:S05]  /*3290*/  WARPSYNC.COLLECTIVE R64, `(.L_x_560) ;  /* 0x0000000040087348 */ /* 0x01ffea0003c00000 */
[----:B------:R0:W0:Y:S02]  /*32a0*/  SHFL.IDX P6, R63, R65, R27, R63 ;  /* 0x0000001b413f7389 */ /* 0x00002400000c003f */
[----:B01234-:R-:W-:Y:S05]  /*32b0*/  ENDCOLLECTIVE ;  /* 0x000000000000791b */ /* 0x01ffea0003800000 */
.L_x_560:
[----:B------:R-:W-:Y:S05]  /*32c0*/  BSYNC B1 ;  /* 0x0000000000017941 */ /* 0x000fea0003800000 */
.L_x_559:
[----:B------:R-:W-:Y:S05]  /*32d0*/  BRA `(.L_x_561) ;  /* 0xffffffec00a47947 */ /* 0x000fea000383ffff */
.L_x_519:
[----:B------:R-:W-:Y:S01]  /*32e0*/  HFMA2 R63, -RZ, RZ, 0, 1.847743988037109375e-06 ;  /* 0x0000001fff3f7431 */ /* 0x000fe200000001ff */
[----:B------:R-:W-:Y:S01]  /*32f0*/  BSSY B1, `(.L_x_562) ;  /* 0x0000006000017945 */ /* 0x000fe20003800000 */
[----:B------:R-:W-:Y:S02]  /*3300*/  IMAD.MOV.U32 R27, RZ, RZ, R9 ;  /* 0x000000ffff1b7224 */ /* 0x000fe400078e0009 */
[----:B------:R-:W-:-:S07]  /*3310*/  IMAD.MOV.U32 R64, RZ, RZ, -0x1 ;  /* 0xffffffffff407424 */ /* 0x000fce00078e00ff */
[----:B01234-:R-:W-:Y:S05]  /*3320*/  WARPSYNC.COLLECTIVE R64, `(.L_x_563) ;  /* 0x0000000040087348 */ /* 0x01ffea0003c00000 */
[----:B------:R0:W0:Y:S02]  /*3330*/  SHFL.IDX P6, R63, R65, R27, R63 ;  /* 0x0000001b413f7389 */ /* 0x00002400000c003f */
[----:B01234-:R-:W-:Y:S05]  /*3340*/  ENDCOLLECTIVE ;  /* 0x000000000000791b */ /* 0x01ffea0003800000 */
.L_x_563:
[----:B------:R-:W-:Y:S05]  /*3350*/  BSYNC B1 ;  /* 0x0000000000017941 */ /* 0x000fea0003800000 */
.L_x_562:
[----:B------:R-:W-:Y:S05]  /*3360*/  BRA `(.L_x_564) ;  /* 0xffffffec00987947 */ /* 0x000fea000383ffff */
.L_x_521:
[----:B------:R-:W-:Y:S01]  /*3370*/  BSSY B1, `(.L_x_565) ;  /* 0x0000007000017945 */ /* 0x000fe20003800000 */
[----:B------:R-:W-:Y:S01]  /*3380*/  IMAD.MOV.U32 R27, RZ, RZ, R10 ;  /* 0x000000ffff1b7224 */ /* 0x000fe200078e000a */
[----:B------:R-:W-:Y:S01]  /*3390*/  MOV R63, 0x1f ;  /* 0x0000001f003f7802 */ /* 0x000fe20000000f00 */
[----:B------:R-:W-:-:S07]  /*33a0*/  IMAD.MOV.U32 R64, RZ, RZ, -0x1 ;  /* 0xffffffffff407424 */ /* 0x000fce00078e00ff */
[----:B01234-:R-:W-:Y:S05]  /*33b0*/  WARPSYNC.COLLECTIVE R64, `(.L_x_566) ;  /* 0x0000000040087348 */ /* 0x01ffea0003c00000 */
[----:B------:R0:W0:Y:S02]  /*33c0*/  SHFL.IDX P6, R63, R65, R27, R63 ;  /* 0x0000001b413f7389 */ /* 0x00002400000c003f */
[----:B01234-:R-:W-:Y:S05]  /*33d0*/  ENDCOLLECTIVE ;  /* 0x000000000000791b */ /* 0x01ffea0003800000 */
.L_x_566:
[----:B------:R-:W-:Y:S05]  /*33e0*/  BSYNC B1 ;  /* 0x0000000000017941 */ /* 0x000fea0003800000 */
.L_x_565:
[----:B------:R-:W-:Y:S05]  /*33f0*/  BRA `(.L_x_567) ;  /* 0xffffffec008c7947 */ /* 0x000fea000383ffff */
.L_x_523:
[----:B------:R-:W-:Y:S01]  /*3400*/  HFMA2 R63, -RZ, RZ, 0, 1.847743988037109375e-06 ;  /* 0x0000001fff3f7431 */ /* 0x000fe200000001ff */
[----:B------:R-:W-:Y:S01]  /*3410*/  BSSY B1, `(.L_x_568) ;  /* 0x0000006000017945 */ /* 0x000fe20003800000 */
[----:B------:R-:W-:Y:S02]  /*3420*/  IMAD.MOV.U32 R27, RZ, RZ, R11 ;  /* 0x000000ffff1b7224 */ /* 0x000fe400078e000b */
[----:B------:R-:W-:-:S07]  /*3430*/  IMAD.MOV.U32 R64, RZ, RZ, -0x1 ;  /* 0xffffffffff407424 */ /* 0x000fce00078e00ff */
[----:B01234-:R-:W-:Y:S05]  /*3440*/  WARPSYNC.COLLECTIVE R64, `(.L_x_569) ;  /* 0x0000000040087348 */ /* 0x01ffea0003c00000 */
[----:B------:R0:W0:Y:S02]  /*3450*/  SHFL.IDX P6, R63, R65, R27, R63 ;  /* 0x0000001b413f7389 */ /* 0x00002400000c003f */
[----:B01234-:R-:W-:Y:S05]  /*3460*/  ENDCOLLECTIVE ;  /* 0x000000000000791b */ /* 0x01ffea0003800000 */
.L_x_569:
[----:B------:R-:W-:Y:S05]  /*3470*/  BSYNC B1 ;  /* 0x0000000000017941 */ /* 0x000fea0003800000 */
.L_x_568:
[----:B------:R-:W-:Y:S05]  /*3480*/  BRA `(.L_x_570) ;  /* 0xffffffec00807947 */ /* 0x000fea000383ffff */
.L_x_525:
[----:B------:R-:W-:Y:S01]  /*3490*/  BSSY B1, `(.L_x_571) ;  /* 0x0000007000017945 */ /* 0x000fe20003800000 */
[----:B------:R-:W-:Y:S01]  /*34a0*/  IMAD.MOV.U32 R27, RZ, RZ, R12 ;  /* 0x000000ffff1b7224 */ /* 0x000fe200078e000c */
[----:B------:R-:W-:Y:S01]  /*34b0*/  MOV R63, 0x1f ;  /* 0x0000001f003f7802 */ /* 0x000fe20000000f00 */
[----:B------:R-:W-:-:S07]  /*34c0*/  IMAD.MOV.U32 R64, RZ, RZ, -0x1 ;  /* 0xffffffffff407424 */ /* 0x000fce00078e00ff */
[----:B01234-:R-:W-:Y:S05]  /*34d0*/  WARPSYNC.COLLECTIVE R64, `(.L_x_572) ;  /* 0x0000000040087348 */ /* 0x01ffea0003c00000 */
[----:B------:R0:W0:Y:S02]  /*34e0*/  SHFL.IDX P6, R63, R65, R27, R63 ;  /* 0x0000001b413f7389 */ /* 0x00002400000c003f */
[----:B01234-:R-:W-:Y:S05]  /*34f0*/  ENDCOLLECTIVE ;  /* 0x000000000000791b */ /* 0x01ffea0003800000 */
.L_x_572:
[----:B------:R-:W-:Y:S05]  /*3500*/  BSYNC B1 ;  /* 0x0000000000017941 */ /* 0x000fea0003800000 */
.L_x_571:
[----:B------:R-:W-:Y:S05]  /*3510*/  BRA `(.L_x_573) ;  /* 0xffffffec00747947 */ /* 0x000fea000383ffff */
.L_x_527:
[----:B------:R-:W-:Y:S01]  /*3520*/  HFMA2 R63, -RZ, RZ, 0, 1.847743988037109375e-06 ;  /* 0x0000001fff3f7431 */ /* 0x000fe200000001ff */
[----:B------:R-:W-:Y:S01]  /*3530*/  BSSY B1, `(.L_x_574) ;  /* 0x0000006000017945 */ /* 0x000fe20003800000 */
[----:B------:R-:W-:Y:S02]  /*3540*/  IMAD.MOV.U32 R27, RZ, RZ, R13 ;  /* 0x000000ffff1b7224 */ /* 0x000fe400078e000d */
[----:B------:R-:W-:-:S07]  /*3550*/  IMAD.MOV.U32 R64, RZ, RZ, -0x1 ;  /* 0xffffffffff407424 */ /* 0x000fce00078e00ff */
[----:B01234-:R-:W-:Y:S05]  /*3560*/  WARPSYNC.COLLECTIVE R64, `(.L_x_575) ;  /* 0x0000000040087348 */ /* 0x01ffea0003c00000 */
[----:B------:R0:W0:Y:S02]  /*3570*/  SHFL.IDX P6, R63, R65, R27, R63 ;  /* 0x0000001b413f7389 */ /* 0x00002400000c003f */
[----:B01234-:R-:W-:Y:S05]  /*3580*/  ENDCOLLECTIVE ;  /* 0x000000000000791b */ /* 0x01ffea0003800000 */
.L_x_575:
[----:B------:R-:W-:Y:S05]  /*3590*/  BSYNC B1 ;  /* 0x0000000000017941 */ /* 0x000fea0003800000 */
.L_x_574:
[----:B------:R-:W-:Y:S05]  /*35a0*/  BRA `(.L_x_576) ;  /* 0xffffffec00687947 */ /* 0x000fea000383ffff */
.L_x_529:
[----:B------:R-:W-:Y:S01]  /*35b0*/  BSSY B1, `(.L_x_577) ;  /* 0x0000007000017945 */ /* 0x000fe20003800000 */
[----:B------:R-:W-:Y:S01]  /*35c0*/  IMAD.MOV.U32 R27, RZ, RZ, R14 ;  /* 0x000000ffff1b7224 */ /* 0x000fe200078e000e */
[----:B------:R-:W-:Y:S01]  /*35d0*/  MOV R63, 0x1f ;  /* 0x0000001f003f7802 */ /* 0x000fe20000000f00 */
[----:B------:R-:W-:-:S07]  /*35e0*/  IMAD.MOV.U32 R64, RZ, RZ, -0x1 ;  /* 0xffffffffff407424 */ /* 0x000fce00078e00ff */
[----:B01234-:R-:W-:Y:S05]  /*35f0*/  WARPSYNC.COLLECTIVE R64, `(.L_x_578) ;  /* 0x0000000040087348 */ /* 0x01ffea0003c00000 */
[----:B------:R0:W0:Y:S02]  /*3600*/  SHFL.IDX P6, R63, R65, R27, R63 ;  /* 0x0000001b413f7389 */ /* 0x00002400000c003f */
[----:B01234-:R-:W-:Y:S05]  /*3610*/  ENDCOLLECTIVE ;  /* 0x000000000000791b */ /* 0x01ffea0003800000 */
.L_x_578:
[----:B------:R-:W-:Y:S05]  /*3620*/  BSYNC B1 ;  /* 0x0000000000017941 */ /* 0x000fea0003800000 */
.L_x_577:
[----:B------:R-:W-:Y:S05]  /*3630*/  BRA `(.L_x_579) ;  /* 0xffffffec005c7947 */ /* 0x000fea000383ffff */
.L_x_531:
[----:B------:R-:W-:Y:S01]  /*3640*/  HFMA2 R63, -RZ, RZ, 0, 1.847743988037109375e-06 ;  /* 0x0000001fff3f7431 */ /* 0x000fe200000001ff */
[----:B------:R-:W-:Y:S01]  /*3650*/  BSSY B1, `(.L_x_580) ;  /* 0x0000006000017945 */ /* 0x000fe20003800000 */
[----:B------:R-:W-:Y:S02]  /*3660*/  IMAD.MOV.U32 R27, RZ, RZ, R15 ;  /* 0x000000ffff1b7224 */ /* 0x000fe400078e000f */
[----:B------:R-:W-:-:S07]  /*3670*/  IMAD.MOV.U32 R64, RZ, RZ, -0x1 ;  /* 0xffffffffff407424 */ /* 0x000fce00078e00ff */
[----:B01234-:R-:W-:Y:S05]  /*3680*/  WARPSYNC.COLLECTIVE R64, `(.L_x_581) ;  /* 0x0000000040087348 */ /* 0x01ffea0003c00000 */
[----:B------:R0:W0:Y:S02]  /*3690*/  SHFL.IDX P6, R63, R65, R27, R63 ;  /* 0x0000001b413f7389 */ /* 0x00002400000c003f */
[----:B01234-:R-:W-:Y:S05]  /*36a0*/  ENDCOLLECTIVE ;  /* 0x000000000000791b */ /* 0x01ffea0003800000 */
.L_x_581:
[----:B------:R-:W-:Y:S05]  /*36b0*/  BSYNC B1 ;  /* 0x0000000000017941 */ /* 0x000fea0003800000 */
.L_x_580:
[----:B------:R-:W-:Y:S05]  /*36c0*/  BRA `(.L_x_582) ;  /* 0xffffffec00507947 */ /* 0x000fea000383ffff */
.L_x_533:
[----:B------:R-:W-:Y:S01]  /*36d0*/  BSSY B1, `(.L_x_583) ;  /* 0x0000007000017945 */ /* 0x000fe20003800000 */
[----:B------:R-:W-:Y:S01]  /*36e0*/  IMAD.MOV.U32 R27, RZ, RZ, R16 ;  /* 0x000000ffff1b7224 */ /* 0x000fe200078e0010 */
[----:B------:R-:W-:Y:S01]  /*36f0*/  MOV R63, 0x1f ;  /* 0x0000001f003f7802 */ /* 0x000fe20000000f00 */
[----:B------:R-:W-:-:S07]  /*3700*/  IMAD.MOV.U32 R64, RZ, RZ, -0x1 ;  /* 0xffffffffff407424 */ /* 0x000fce00078e00ff */
[----:B01234-:R-:W-:Y:S05]  /*3710*/  WARPSYNC.COLLECTIVE R64, `(.L_x_584) ;  /* 0x0000000040087348 */ /* 0x01ffea0003c00000 */
[----:B------:R0:W0:Y:S02]  /*3720*/  SHFL.IDX P6, R63, R65, R27, R63 ;  /* 0x0000001b413f7389 */ /* 0x00002400000c003f */
[----:B01234-:R-:W-:Y:S05]  /*3730*/  ENDCOLLECTIVE ;  /* 0x000000000000791b */ /* 0x01ffea0003800000 */
.L_x_584:
[----:B------:R-:W-:Y:S05]  /*3740*/  BSYNC B1 ;  /* 0x0000000000017941 */ /* 0x000fea0003800000 */
.L_x_583:
[----:B------:R-:W-:Y:S05]  /*3750*/  BRA `(.L_x_585) ;  /* 0xffffffec00447947 */ /* 0x000fea000383ffff */
.L_x_535:
[----:B------:R-:W-:Y:S01]  /*3760*/  HFMA2 R63, -RZ, RZ, 0, 1.847743988037109375e-06 ;  /* 0x0000001fff3f7431 */ /* 0x000fe200000001ff */
[----:B------:R-:W-:Y:S01]  /*3770*/  BSSY B1, `(.L_x_586) ;  /* 0x0000006000017945 */ /* 0x000fe20003800000 */
[----:B------:R-:W-:Y:S02]  /*3780*/  IMAD.MOV.U32 R27, RZ, RZ, R17 ;  /* 0x000000ffff1b7224 */ /* 0x000fe400078e0011 */
[----:B------:R-:W-:-:S07]  /*3790*/  IMAD.MOV.U32 R64, RZ, RZ, -0x1 ;  /* 0xffffffffff407424 */ /* 0x000fce00078e00ff */
[----:B01234-:R-:W-:Y:S05]  /*37a0*/  WARPSYNC.COLLECTIVE R64, `(.L_x_587) ;  /* 0x0000000040087348 */ /* 0x01ffea0003c00000 */
[----:B------:R0:W0:Y:S02]  /*37b0*/  SHFL.IDX P6, R63, R65, R27, R63 ;  /* 0x0000001b413f7389 */ /* 0x00002400000c003f */
[----:B01234-:R-:W-:Y:S05]  /*37c0*/  ENDCOLLECTIVE ;  /* 0x000000000000791b */ /* 0x01ffea0003800000 */
.L_x_587:
[----:B------:R-:W-:Y:S05]  /*37d0*/  BSYNC B1 ;  /* 0x0000000000017941 */ /* 0x000fea0003800000 */
.L_x_586:
[----:B------:R-:W-:Y:S05]  /*37e0*/  BRA `(.L_x_588) ;  /* 0xffffffec00387947 */ /* 0x000fea000383ffff */
.L_x_537:
[----:B------:R-:W-:Y:S01]  /*37f0*/  BSSY B1, `(.L_x_589) ;  /* 0x0000007000017945 */ /* 0x000fe20003800000 */
[----:B------:R-:W-:Y:S01]  /*3800*/  IMAD.MOV.U32 R27, RZ, RZ, R18 ;  /* 0x000000ffff1b7224 */ /* 0x000fe200078e0012 */
[----:B------:R-:W-:Y:S01]  /*3810*/  MOV R63, 0x1f ;  /* 0x0000001f003f7802 */ /* 0x000fe20000000f00 */
[----:B------:R-:W-:-:S07]  /*3820*/  IMAD.MOV.U32 R64, RZ, RZ, -0x1 ;  /* 0xffffffffff407424 */ /* 0x000fce00078e00ff */
[----:B01234-:R-:W-:Y:S05]  /*3830*/  WARPSYNC.COLLECTIVE R64, `(.L_x_590) ;  /* 0x0000000040087348 */ /* 0x01ffea0003c00000 */
[----:B------:R0:W0:Y:S02]  /*3840*/  SHFL.IDX P6, R63, R65, R27, R63 ;  /* 0x0000001b413f7389 */ /* 0x00002400000c003f */
[----:B01234-:R-:W-:Y:S05]  /*3850*/  ENDCOLLECTIVE ;  /* 0x000000000000791b */ /* 0x01ffea0003800000 */
.L_x_590:
[----:B------:R-:W-:Y:S05]  /*3860*/  BSYNC B1 ;  /* 0x0000000000017941 */ /* 0x000fea0003800000 */
.L_x_589:
[----:B------:R-:W-:Y:S05]  /*3870*/  BRA `(.L_x_591) ;  /* 0xffffffec002c7947 */ /* 0x000fea000383ffff */
.L_x_539:
[----:B------:R-:W-:Y:S01]  /*3880*/  HFMA2 R63, -RZ, RZ, 0, 1.847743988037109375e-06 ;  /* 0x0000001fff3f7431 */ /* 0x000fe200000001ff */
[----:B------:R-:W-:Y:S01]  /*3890*/  BSSY B1, `(.L_x_592) ;  /* 0x0000006000017945 */ /* 0x000fe20003800000 */
[----:B------:R-:W-:Y:S02]  /*38a0*/  IMAD.MOV.U32 R27, RZ, RZ, R19 ;  /* 0x000000ffff1b7224 */ /* 0x000fe400078e0013 */
[----:B------:R-:W-:-:S07]  /*38b0*/  IMAD.MOV.U32 R64, RZ, RZ, -0x1 ;  /* 0xffffffffff407424 */ /* 0x000fce00078e00ff */
[----:B01234-:R-:W-:Y:S05]  /*38c0*/  WARPSYNC.COLLECTIVE R64, `(.L_x_593) ;  /* 0x0000000040087348 */ /* 0x01ffea0003c00000 */
[----:B------:R0:W0:Y:S02]  /*38d0*/  SHFL.IDX P6, R63, R65, R27, R63 ;  /* 0x0000001b413f7389 */ /* 0x00002400000c003f */
[----:B01234-:R-:W-:Y:S05]  /*38e0*/  ENDCOLLECTIVE ;  /* 0x000000000000791b */ /* 0x01ffea0003800000 */
.L_x_593:
[----:B------:R-:W-:Y:S05]  /*38f0*/  BSYNC B1 ;  /* 0x0000000000017941 */ /* 0x000fea0003800000 */
.L_x_592:
[----:B------:R-:W-:Y:S05]  /*3900*/  BRA `(.L_x_594) ;  /* 0xffffffec00207947 */ /* 0x000fea000383ffff */
        .weak           $__internal_13_$__cuda_sm20_div_s16
        .type           $__internal_13_$__cuda_sm20_div_s16,@function
        .size           $__internal_13_$__cuda_sm20_div_s16,($__internal_14_$__cuda_sm20_div_u16 - $__internal_13_$__cuda_sm20_div_s16)
$__internal_13_$__cuda_sm20_div_s16:
[----:B------:R-:W-:Y:S01]  /*3910*/  IABS R23, UR11 ;  /* 0x0000000b00177c13 */ /* 0x000fe20008000000 */
[----:B------:R-:W-:Y:S01]  /*3920*/  IMAD.MOV.U32 R21, RZ, RZ, 0x4b800000 ;  /* 0x4b800000ff157424 */ /* 0x000fe200078e00ff */
[----:B------:R-:W-:Y:S02]  /*3930*/  ULOP3.LUT UR9, UR11, 0x80, URZ, 0x3c, !UPT ;  /* 0x000000800b097892 */ /* 0x000fe4000f8e3cff */
[----:B------:R-:W0:Y:S01]  /*3940*/  I2F.U16 R20, R23 ;  /* 0x0000001700147306 */ /* 0x000e220000101000 */
[----:B------:R-:W-:Y:S02]  /*3950*/  UISETP.NE.AND UP0, UPT, UR11, URZ, UPT ;  /* 0x000000ff0b00728c */ /* 0x000fe4000bf05270 */
[----:B------:R-:W-:-:S04]  /*3960*/  USHF.R.U32.HI UR9, URZ, 0x1f, UR9 ;  /* 0x0000001fff097899 */ /* 0x000fc80008011609 */
[----:B------:R-:W-:Y:S01]  /*3970*/  UIADD3 UR10, UPT, UPT, -UR9, URZ, URZ ;  /* 0x000000ff090a7290 */ /* 0x000fe2000fffe1ff */
[C---:B0-----:R-:W-:Y:S02]  /*3980*/  FSETP.GEU.AND P1, PT, |R20|.reuse, 1.175494350822287508e-38, PT ;  /* 0x008000001400780b */ /* 0x041fe40003f2e200 */
[----:B------:R-:W-:Y:S02]  /*3990*/  FSETP.GT.AND P0, PT, |R20|, 8.50705917302346158658e+37, PT ;  /* 0x7e8000001400780b */ /* 0x000fe40003f04200 */
[----:B------:R-:W-:-:S04]  /*39a0*/  FSEL R21, R21, 1, !P1 ;  /* 0x3f80000015157808 */ /* 0x000fc80004800000 */
[----:B------:R-:W-:-:S05]  /*39b0*/  FSEL R21, R21, 0.25, !P0 ;  /* 0x3e80000015157808 */ /* 0x000fca0004000000 */
[----:B------:R-:W-:Y:S01]  /*39c0*/  FMUL R22, R20, R21 ;  /* 0x0000001514167220 */ /* 0x000fe20000400000 */
[----:B------:R-:W-:-:S05]  /*39d0*/  I2FP.F32.U32.RZ R20, 0x80 ;  /* 0x0000008000147845 */ /* 0x000fca000020d000 */
[----:B------:R-:W0:Y:S02]  /*39e0*/  MUFU.RCP R22, R22 ;  /* 0x0000001600167308 */ /* 0x000e240000001000 */
[----:B0-----:R-:W-:-:S05]  /*39f0*/  FMUL R21, R21, R22 ;  /* 0x0000001615157220 */ /* 0x001fca0000400000 */
        /* <DEDUP_REMOVED lines=9> */
[----:B------:R-:W-:Y:S05]  /*3a90*/  RET.REL.NODEC R20 `(_Z9cuda_gemmIiLi128ELi4ELi1ELi4096ELi32ELi32ELi64ELi1ELi0EEviiiPT_S1_S1_iii) ;  /* 0xffffffc414587950 */ /* 0x000fea0003c3ffff */
        .weak           $__internal_14_$__cuda_sm20_div_u16
        .type           $__internal_14_$__cuda_sm20_div_u16,@function
        .size           $__internal_14_$__cuda_sm20_div_u16,(.L_x_38517 - $__internal_14_$__cuda_sm20_div_u16)
$__internal_14_$__cuda_sm20_div_u16:
        /* <DEDUP_REMOVED lines=12> */
[----:B------:R-:W-:Y:S02]  /*3b60*/  VIADD R6, R7, 0x2 ;  /* 0x0000000207067836 */ /* 0x000fe40000000000 */
[----:B------:R-:W-:Y:S02]  /*3b70*/  IMAD.MOV.U32 R7, RZ, RZ, 0x0 ;  /* 0x00000000ff077424 */ /* 0x000fe400078e00ff */
[----:B------:R-:W-:Y:S01]  /*3b80*/  FMUL.RZ R5, R5, R6 ;  /* 0x0000000605057220 */ /* 0x000fe2000040c000 */
[----:B------:R-:W-:-:S05]  /*3b90*/  MOV R6, R10 ;  /* 0x0000000a00067202 */ /* 0x000fca0000000f00 */
[----:B------:R-:W0:Y:S02]  /*3ba0*/  F2I.U32.TRUNC.NTZ R5, R5 ;  /* 0x0000000500057305 */ /* 0x000e24000020f000 */
[----:B0-----:R-:W-:Y:S01]  /*3bb0*/  LOP3.LUT R25, R5, 0xffff, RZ, 0xc0, !PT ;  /* 0x0000ffff05197812 */ /* 0x001fe200078ec0ff */
[----:B------:R-:W-:Y:S01]  /*3bc0*/  @!P0 IMAD.MOV.U32 R25, RZ, RZ, -0x1 ;  /* 0xffffffffff198424 */ /* 0x000fe200078e00ff */
[----:B------:R-:W-:Y:S06]  /*3bd0*/  RET.REL.NODEC R6 `(_Z9cuda_gemmIiLi128ELi4ELi1ELi4096ELi32ELi32ELi64ELi1ELi0EEviiiPT_S1_S1_iii) ;  /* 0xffffffc406087950 */ /* 0x000fec0003c3ffff */
.L_x_595:
        /* <DEDUP_REMOVED lines=10> */
.L_x_38517:


//--------------------- .text._Z9cuda_gemmIiLi128ELi4ELi1ELi4096ELi32ELi32ELi64ELi0ELi1EEviiiPT_S1_S1_iii --------------------------
	.section	.text._Z9cuda_gemmIiLi128ELi4ELi1ELi4096ELi32ELi32ELi64ELi0ELi1EEviiiPT_S1_S1_iii,"ax",@progbits
	.align	128
        .global         _Z9cuda_gemmIiLi128ELi4ELi1ELi4096ELi32ELi32ELi64ELi0ELi1EEviiiPT_S1_S1_iii
        .type           _Z9cuda_gemmIiLi128ELi4ELi1ELi4096ELi32ELi32ELi64ELi0ELi1EEviiiPT_S1_S1_iii,@function
        .size           _Z9cuda_gemmIiLi128ELi4ELi1ELi4096ELi32ELi32ELi64ELi0ELi1EEviiiPT_S1_S1_iii,(.L_x_38518 - _Z9cuda_gemmIiLi128ELi4ELi1ELi4096ELi32ELi32ELi64ELi0ELi1EEviiiPT_S1_S1_iii)
        .other          _Z9cuda_gemmIiLi128ELi4ELi1ELi4096ELi32ELi32ELi64ELi0ELi1EEviiiPT_S1_S1_iii,@"STO_CUDA_ENTRY STV_DEFAULT"
_Z9cuda_gemmIiLi128ELi4ELi1ELi4096ELi32ELi32ELi64ELi0ELi1EEviiiPT_S1_S1_iii:
.text._Z9cuda_gemmIiLi128ELi4ELi1ELi4096ELi32ELi32ELi64ELi0ELi1EEviiiPT_S1_S1_iii:
        /* <DEDUP_REMOVED lines=11> */
[----:B------:R-:W-:Y:S01]  /*00b0*/  MOV R12, 0x240 ;  /* 0x00000240000c7802 */ /* 0x000fe20000000f00 */
[----:B------:R-:W-:-:S03]  /*00c0*/  UMOV UR4, 0x400 ;  /* 0x0000040000047882 */ /* 0x000fc60000000000 */
[----:B------:R-:W4:Y:S08]  /*00d0*/  LDC R3, c[0x0][0x360] ;  /* 0x0000d800ff037b82 */ /* 0x000f300000000800 */
[----:B------:R-:W5:Y:S01]  /*00e0*/  S2UR UR6, SR_CTAID.X ;  /* 0x00000000000679c3 */ /* 0x000f620000002500 */
[----:B--2---:R-:W-:Y:S02]  /*00f0*/  USHF.L.U32 UR12, UR13, 0x2, URZ ;  /* 0x000000020d0c7899 */ /* 0x004fe400080006ff */
[----:B-1----:R-:W-:-:S06]  /*0100*/  ULEA UR5, UR5, UR4, 0x18 ;  /* 0x0000000405057291 */ /* 0x002fcc000f8ec0ff */
[----:B------:R-:W-:Y:S01]  /*0110*/  IMAD.U32 R7, RZ, RZ, UR5 ;  /* 0x00000005ff077e24 */ /* 0x000fe2000f8e00ff */
[C---:B0-----:R-:W-:Y:S01]  /*0120*/  LOP3.LUT R60, R4.reuse, 0xf, RZ, 0xc0, !PT ;  /* 0x0000000f043c7812 */ /* 0x041fe200078ec0ff */
[C---:B------:R-:W-:Y:S01]  /*0130*/  IMAD.SHL.U32 R63, R4.reuse, 0x4, RZ ;  /* 0x00000004043f7824 */ /* 0x040fe200078e00ff */
[--C-:B------:R-:W-:Y:S01]  /*0140*/  SHF.R.U32.HI R65, RZ, 0x1, R4.reuse ;  /* 0x00000001ff417819 */ /* 0x100fe20000011604 */
[C---:B------:R-:W-:Y:S01]  /*0150*/  VIADD R0, R4.reuse, UR13 ;  /* 0x0000000d04007c36 */ /* 0x040fe20008000000 */
[----:B------:R-:W-:Y:S01]  /*0160*/  SHF.R.U32.HI R62, RZ, 0x4, R4 ;  /* 0x00000004ff3e7819 */ /* 0x000fe20000011604 */
[----:B------:R-:W-:Y:S01]  /*0170*/  IMAD.SHL.U32 R59, R4, 0x10, RZ ;  /* 0x00000010043b7824 */ /* 0x000fe200078e00ff */
[----:B------:R-:W-:Y:S01]  /*0180*/  LOP3.LUT R58, R63, 0x7c, RZ, 0xc0, !PT ;  /* 0x0000007c3f3a7812 */ /* 0x000fe200078ec0ff */
[----:B---3--:R-:W-:Y:S01]  /*0190*/  IMAD R61, R61, 0x400, R60 ;  /* 0x000004003d3d7824 */ /* 0x008fe200078e023c */
[----:B------:R-:W-:Y:S01]  /*01a0*/  LOP3.LUT R0, R0, 0xfff, RZ, 0x3c, !PT ;  /* 0x00000fff00007812 */ /* 0x000fe200078e3cff */
[----:B------:R-:W-:Y:S01]  /*01b0*/  IMAD R60, R60, 0x84, R7 ;  /* 0x000000843c3c7824 */ /* 0x000fe200078e0207 */
[----:B------:R-:W-:Y:S01]  /*01c0*/  LOP3.LUT R8, R59, 0x10, RZ, 0xc0, !PT ;  /* 0x000000103b087812 */ /* 0x000fe200078ec0ff */
[----:B------:R-:W-:Y:S01]  /*01d0*/  VIADD R58, R58, UR5 ;  /* 0x000000053a3a7c36 */ /* 0x000fe20008000000 */
[----:B----4-:R-:W-:Y:S01]  /*01e0*/  LOP3.LUT R11, R3, 0xffff, RZ, 0xc0, !PT ;  /* 0x0000ffff030b7812 */ /* 0x010fe200078ec0ff */
[----:B-----5:R-:W-:Y:S01]  /*01f0*/  USHF.L.U32 UR11, UR6, 0xc, URZ ;  /* 0x0000000c060b7899 */ /* 0x020fe200080006ff */
[----:B------:R-:W-:Y:S01]  /*0200*/  LOP3.LUT R10, R0, 0xffff, RZ, 0xc0, !PT ;  /* 0x0000ffff000a7812 */ /* 0x000fe200078ec0ff */
[----:B------:R-:W-:Y:S01]  /*0210*/  USHF.L.U32 UR6, UR6, 0x7, URZ ;  /* 0x0000000706067899 */ /* 0x000fe200080006ff */
[----:B------:R-:W-:-:S11]  /*0220*/  LEA R16, R65, R8, 0x5 ;  /* 0x0000000841107211 */ /* 0x000fd600078e28ff */
[----:B------:R-:W-:Y:S05]  /*0230*/  CALL.REL.NOINC `($__internal_15_$__cuda_sm20_div_u16) ;  /* 0x0000001400c47944 */ /* 0x000fea0003c00000 */
[----:B------:R-:W0:Y:S01]  /*0240*/  LDCU UR7, c[0x0][0x388] ;  /* 0x00007100ff0777ac */ /* 0x000e220008000800 */
[----:B------:R-:W-:Y:S02]  /*0250*/  LOP3.LUT R0, R63, 0xfff, RZ, 0x3c, !PT ;  /* 0x00000fff3f007812 */ /* 0x000fe400078e3cff */
[----:B------:R-:W-:-:S03]  /*0260*/  MOV R12, 0x300 ;  /* 0x00000300000c7802 */ /* 0x000fc60000000f00 */
[----:B------:R-:W-:Y:S02]  /*0270*/  VIADD R2, R0, -UR12 ;  /* 0x8000000c00027c36 */ /* 0x000fe40008000000 */
[----:B------:R-:W-:-:S03]  /*0280*/  IMAD.MOV.U32 R0, RZ, RZ, R11 ;  /* 0x000000ffff007224 */ /* 0x000fc600078e000b */
[----:B------:R-:W-:Y:S01]  /*0290*/  LOP3.LUT R10, R2, 0xffff, RZ, 0xc0, !PT ;  /* 0x0000ffff020a7812 */ /* 0x000fe200078ec0ff */
[----:B0-----:R-:W-:-:S04]  /*02a0*/  USHF.R.S32.HI UR5, URZ, 0x1f, UR7 ;  /* 0x0000001fff057899 */ /* 0x001fc80008011407 */
[----:B------:R-:W-:Y:S02]  /*02b0*/  ULEA.HI UR5, UR5, UR7, URZ, 0x5 ;  /* 0x0000000705057291 */ /* 0x000fe4000f8f28ff */
[----:B------:R-:W-:Y:S02]  /*02c0*/  ULOP3.LUT UR7, UR12, 0xffff, URZ, 0xc0, !UPT ;  /* 0x0000ffff0c077892 */ /* 0x000fe4000f8ec0ff */
[----:B------:R-:W-:-:S04]  /*02d0*/  USHF.R.S32.HI UR8, URZ, 0x5, UR5 ;  /* 0x00000005ff087899 */ /* 0x000fc80008011405 */
[----:B------:R-:W-:-:S08]  /*02e0*/  IMAD.U32 R11, RZ, RZ, UR7 ;  /* 0x00000007ff0b7e24 */ /* 0x000fd0000f8e00ff */
[----:B------:R-:W-:Y:S05]  /*02f0*/  CALL.REL.NOINC `($__internal_15_$__cuda_sm20_div_u16) ;  /* 0x0000001400947944 */ /* 0x000fea0003c00000 */
[----:B------:R-:W0:Y:S01]  /*0300*/  S2UR UR7, SR_CgaCtaId ;  /* 0x00000000000779c3 */ /* 0x000e220000008800 */
[----:B------:R-:W-:Y:S01]  /*0310*/  LOP3.LUT R2, R0, 0x3, RZ, 0xc0, !PT ;  /* 0x0000000300027812 */ /* 0x000fe200078ec0ff */
[----:B------:R-:W-:Y:S01]  /*0320*/  VIADD R9, R65, 0x1 ;  /* 0x0000000141097836 */ /* 0x000fe20000000000 */
[----:B------:R-:W-:Y:S01]  /*0330*/  LOP3.LUT R0, R11, 0x3, RZ, 0xc0, !PT ;  /* 0x000000030b007812 */ /* 0x000fe200078ec0ff */
[C---:B------:R-:W-:Y:S01]  /*0340*/  VIADD R10, R65.reuse, 0x2 ;  /* 0x00000002410a7836 */ /* 0x040fe20000000000 */
[C---:B------:R-:W-:Y:S01]  /*0350*/  IADD3 R13, PT, PT, R65.reuse, 0x5, RZ ;  /* 0x00000005410d7810 */ /* 0x040fe20007ffe0ff */
[C---:B------:R-:W-:Y:S01]  /*0360*/  VIADD R11, R65.reuse, 0x3 ;  /* 0x00000003410b7836 */ /* 0x040fe20000000000 */
[C---:B------:R-:W-:Y:S01]  /*0370*/  IADD3 R22, PT, PT, R65.reuse, 0xe, RZ ;  /* 0x0000000e41167810 */ /* 0x040fe20007ffe0ff */
[C---:B------:R-:W-:Y:S01]  /*0380*/  VIADD R12, R65.reuse, 0x4 ;  /* 0x00000004410c7836 */ /* 0x040fe20000000000 */
[----:B------:R-:W-:Y:S01]  /*0390*/  UIADD3 UR5, UPT, UPT, UR4, 0x4880, URZ ;  /* 0x0000488004057890 */ /* 0x000fe2000fffe0ff */
[C---:B------:R-:W-:Y:S01]  /*03a0*/  VIADD R14, R65.reuse, 0x6 ;  /* 0x00000006410e7836 */ /* 0x040fe20000000000 */
[----:B------:R-:W-:Y:S01]  /*03b0*/  UIADD3 UR4, UPT, UPT, UR4, 0x880, URZ ;  /* 0x0000088004047890 */ /* 0x000fe2000fffe0ff */
        /* <DEDUP_REMOVED lines=12> */
[----:B------:R-:W-:Y:S01]  /*0480*/  VIADD R23, R65, 0xffffffff ;  /* 0xffffffff41177836 */ /* 0x000fe20000000000 */
[----:B------:R-:W-:Y:S01]  /*0490*/  LOP3.LUT R14, R14, 0xf, RZ, 0xc0, !PT ;  /* 0x0000000f0e0e7812 */ /* 0x000fe200078ec0ff */
[----:B0-----:R-:W-:Y:S01]  /*04a0*/  ULEA UR5, UR7, UR5, 0x18 ;  /* 0x0000000507057291 */ /* 0x001fe2000f8ec0ff */
[----:B------:R-:W-:Y:S01]  /*04b0*/  LOP3.LUT R15, R15, 0xf, RZ, 0xc0, !PT ;  /* 0x0000000f0f0f7812 */ /* 0x000fe200078ec0ff */
[----:B------:R-:W-:Y:S01]  /*04c0*/  ULEA UR7, UR7, UR4, 0x18 ;  /* 0x0000000407077291 */ /* 0x000fe2000f8ec0ff */
[----:B------:R-:W-:Y:S01]  /*04d0*/  LOP3.LUT R17, R17, 0xf, RZ, 0xc0, !PT ;  /* 0x0000000f11117812 */ /* 0x000fe200078ec0ff */
[C---:B------:R-:W-:Y:S01]  /*04e0*/  VIADD R55, R63.reuse, UR12 ;  /* 0x0000000c3f377c36 */ /* 0x040fe20008000000 */
[----:B------:R-:W-:Y:S01]  /*04f0*/  LOP3.LUT R18, R18, 0xf, RZ, 0xc0, !PT ;  /* 0x0000000f12127812 */ /* 0x000fe200078ec0ff */
[----:B------:R-:W-:Y:S01]  /*0500*/  VIADD R57, R63, UR5 ;  /* 0x000000053f397c36 */ /* 0x000fe20008000000 */
[----:B------:R-:W-:Y:S01]  /*0510*/  LOP3.LUT R19, R19, 0xf, RZ, 0xc0, !PT ;  /* 0x0000000f13137812 */ /* 0x000fe200078ec0ff */
[----:B------:R-:W-:Y:S01]  /*0520*/  VIADD R56, R59, UR7 ;  /* 0x000000073b387c36 */ /* 0x000fe20008000000 */
[----:B------:R-:W-:Y:S01]  /*0530*/  LOP3.LUT R20, R20, 0xf, RZ, 0xc0, !PT ;  /* 0x0000000f14147812 */ /* 0x000fe200078ec0ff */
[----:B------:R-:W0:Y:S01]  /*0540*/  LDCU.64 UR14, c[0x0][0x358] ;  /* 0x00006b00ff0e77ac */ /* 0x000e220008000a00 */
[----:B------:R-:W-:-:S02]  /*0550*/  LOP3.LUT R21, R21, 0xf, RZ, 0xc0, !PT ;  /* 0x0000000f15157812 */ /* 0x000fc400078ec0ff */
[----:B------:R-:W-:Y:S02]  /*0560*/  LOP3.LUT R22, R22, 0xf, RZ, 0xc0, !PT ;  /* 0x0000000f16167812 */ /* 0x000fe400078ec0ff */
[----:B------:R-:W-:Y:S02]  /*0570*/  LOP3.LUT R23, R23, 0xf, RZ, 0xc0, !PT ;  /* 0x0000000f17177812 */ /* 0x000fe400078ec0ff */
[--C-:B------:R-:W-:Y:S02]  /*0580*/  LOP3.LUT R6, R8, 0x8, R7.reuse, 0xf6, !PT ;  /* 0x0000000808067812 */ /* 0x100fe400078ef607 */
[----:B------:R-:W-:Y:S02]  /*0590*/  LOP3.LUT R46, R16, 0x8, R7, 0xf6, !PT ;  /* 0x00000008102e7812 */ /* 0x000fe400078ef607 */
[--C-:B------:R-:W-:Y:S02]  /*05a0*/  LOP3.LUT R38, R8, 0xf, R65.reuse, 0xf8, !PT ;  /* 0x0000000f08267812 */ /* 0x100fe400078ef841 */
[----:B------:R-:W-:-:S02]  /*05b0*/  LOP3.LUT R54, R16, 0xf, R65, 0xf8, !PT ;  /* 0x0000000f10367812 */ /* 0x000fc400078ef841 */
[C---:B------:R-:W-:Y:S02]  /*05c0*/  LOP3.LUT R53, R16.reuse, R9, RZ, 0xfc, !PT ;  /* 0x0000000910357212 */ /* 0x040fe400078efcff */
[----:B------:R-:W-:Y:S02]  /*05d0*/  LOP3.LUT R7, R9, 0x10, R59, 0xf8, !PT ;  /* 0x0000001009077812 */ /* 0x000fe400078ef83b */
        /* <DEDUP_REMOVED lines=16> */
[--C-:B------:R-:W-:Y:S02]  /*06e0*/  LOP3.LUT R11, R13, 0x10, R59.reuse, 0xf8, !PT ;  /* 0x000000100d0b7812 */ /* 0x100fe400078ef83b */
[--C-:B------:R-:W-:Y:S02]  /*06f0*/  LOP3.LUT R12, R14, 0x10, R59.reuse, 0xf8, !PT ;  /* 0x000000100e0c7812 */ /* 0x100fe400078ef83b */
[--C-:B------:R-:W-:Y:S02]  /*0700*/  LOP3.LUT R13, R15, 0x10, R59.reuse, 0xf8, !PT ;  /* 0x000000100f0d7812 */ /* 0x100fe400078ef83b */
[----:B------:R-:W-:Y:S02]  /*0710*/  LEA R46, R46, UR7, 0x2 ;  /* 0x000000072e2e7c11 */ /* 0x000fe4000f8e10ff */
[--C-:B------:R-:W-:Y:S02]  /*0720*/  LOP3.LUT R14, R17, 0x10, R59.reuse, 0xf8, !PT ;  /* 0x00000010110e7812 */ /* 0x100fe400078ef83b */
[----:B------:R-:W-:-:S02]  /*0730*/  LOP3.LUT R15, R18, 0x10, R59, 0xf8, !PT ;  /* 0x00000010120f7812 */ /* 0x000fc400078ef83b */
[--C-:B------:R-:W-:Y:S02]  /*0740*/  LOP3.LUT R32, R19, 0x10, R59.reuse, 0xf8, !PT ;  /* 0x0000001013207812 */ /* 0x100fe400078ef83b */
[--C-:B------:R-:W-:Y:S02]  /*0750*/  LOP3.LUT R33, R20, 0x10, R59.reuse, 0xf8, !PT ;  /* 0x0000001014217812 */ /* 0x100fe400078ef83b */
[--C-:B------:R-:W-:Y:S02]  /*0760*/  LOP3.LUT R34, R21, 0x10, R59.reuse, 0xf8, !PT ;  /* 0x0000001015227812 */ /* 0x100fe400078ef83b */
[--C-:B------:R-:W-:Y:S02]  /*0770*/  LOP3.LUT R35, R22, 0x10, R59.reuse, 0xf8, !PT ;  /* 0x0000001016237812 */ /* 0x100fe400078ef83b */
[----:B------:R-:W-:Y:S02]  /*0780*/  LEA R54, R54, UR7, 0x2 ;  /* 0x0000000736367c11 */ /* 0x000fe4000f8e10ff */
        /* <DEDUP_REMOVED lines=12> */
[----:B------:R-:W-:-:S02]  /*0850*/  LEA R41, R41, UR7, 0x2 ;  /* 0x0000000729297c11 */ /* 0x000fc4000f8e10ff */
[----:B------:R-:W-:Y:S02]  /*0860*/  LEA R40, R40, UR7, 0x2 ;  /* 0x0000000728287c11 */ /* 0x000fe4000f8e10ff */
[----:B0-----:R-:W-:-:S07]  /*0870*/  LEA R39, R39, UR7, 0x2 ;  /* 0x0000000727277c11 */ /* 0x001fce000f8e10ff */
.L_x_612:
[----:B------:R-:W-:Y:S01]  /*0880*/  ISETP.NE.AND P0, PT, R2, 0x2, PT ;  /* 0x000000020200780c */ /* 0x000fe20003f05270 */
[----:B------:R-:W0:Y:S01]  /*0890*/  S2UR UR10, SR_CgaCtaId ;  /* 0x00000000000a79c3 */ /* 0x000e220000008800 */
[----:B------:R-:W-:Y:S01]  /*08a0*/  UMOV UR4, 0x400 ;  /* 0x0000040000047882 */ /* 0x000fe20000000000 */
[----:B------:R-:W-:Y:S01]  /*08b0*/  BSSY.RECONVERGENT B0, `(.L_x_596) ;  /* 0x000000e000007945 */ /* 0x000fe20003800200 */
[----:B------:R-:W-:-:S09]  /*08c0*/  IMAD.MOV.U32 R16, RZ, RZ, R4 ;  /* 0x000000ffff107224 */ /* 0x000fd200078e0004 */
[----:B------:R-:W-:Y:S05]  /*08d0*/  @!P0 BRA `(.L_x_597) ;  /* 0x00000000002c8947 */ /* 0x000fea0003800000 */
[----:B------:R1:W-:Y:S01]  /*08e0*/  STS [R63+UR5], RZ ;  /* 0x000000ff3f007988 */ /* 0x0003e20008000805 */
[----:B------:R-:W-:Y:S01]  /*08f0*/  ISETP.NE.AND P0, PT, R2, 0x3, PT ;  /* 0x000000030200780c */ /* 0x000fe20003f05270 */
[----:B------:R-:W-:-:S12]  /*0900*/  VIADD R16, R4, UR13 ;  /* 0x0000000d04107c36 */ /* 0x000fd80008000000 */
[----:B-1----:R-:W-:Y:S05]  /*0910*/  @!P0 BRA `(.L_x_597) ;  /* 0x00000000001c8947 */ /* 0x002fea0003800000 */
[----:B------:R-:W-:Y:S01]  /*0920*/  ISETP.NE.AND P0, PT, R2, RZ, PT ;  /* 0x000000ff0200720c */ /* 0x000fe20003f05270 */
[----:B------:R-:W-:Y:S01]  /*0930*/  VIADD R17, R57, UR12 ;  /* 0x0000000c39117c36 */ /* 0x000fe20008000000 */
[----:B------:R1:W-:Y:S01]  /*0940*/  STS [R57+UR12], RZ ;  /* 0x000000ff39007988 */ /* 0x0003e2000800080c */
[----:B------:R-:W-:-:S05]  /*0950*/  IADD3 R16, PT, PT, R16, UR13, RZ ;  /* 0x0000000d10107c10 */ /* 0x000fca000fffe0ff */
[----:B------:R-:W-:-:S05]  /*0960*/  VIADD R18, R16, UR13 ;  /* 0x0000000d10127c36 */ /* 0x000fca0008000000 */
[----:B------:R1:W-:Y:S01]  /*0970*/  @P0 STS [R17+UR12], RZ ;  /* 0x000000ff11000988 */ /* 0x0003e2000800080c */
[----:B------:R-:W-:-:S07]  /*0980*/  @P0 IMAD.MOV.U32 R16, RZ, RZ, R18 ;  /* 0x000000ffff100224 */ /* 0x000fce00078e0012 */
.L_x_597:
[----:B0-----:R-:W-:Y:S05]  /*0990*/  BSYNC.RECONVERGENT B0 ;  /* 0x0000000000007941 */ /* 0x001fea0003800200 */
.L_x_596:
[----:B------:R-:W-:Y:S01]  /*09a0*/  UIADD3 UR9, UPT, UPT, UR4, 0x4880, URZ ;  /* 0x0000488004097890 */ /* 0x000fe2000fffe0ff */
[----:B------:R-:W-:Y:S03]  /*09b0*/  BSSY.RECONVERGENT B0, `(.L_x_598) ;  /* 0x000000e000007945 */ /* 0x000fe60003800200 */
[----:B------:R-:W-:-:S06]  /*09c0*/  ULEA UR9, UR10, UR9, 0x18 ;  /* 0x000000090a097291 */ /* 0x000fcc000f8ec0ff */
[----:B------:R-:W-:-:S07]  /*09d0*/  LEA R18, R16, UR9, 0x2 ;  /* 0x0000000910127c11 */ /* 0x000fce000f8e10ff */
.L_x_599:
[----:B------:R-:W1:Y:S01]  /*09e0*/  LDC R37, c[0x0][0x360] ;  /* 0x0000d800ff257b82 */ /* 0x000e620000000800 */
[----:B------:R-:W-:Y:S01]  /*09f0*/  STS [R18], RZ ;  /* 0x000000ff12007388 */ /* 0x000fe20000000800 */
[----:B------:R-:W-:-:S03]  /*0a00*/  VIADD R16, R16, UR12 ;  /* 0x0000000c10107c36 */ /* 0x000fc60008000000 */
[----:B0-----:R0:W-:Y:S02]  /*0a10*/  STS [R18+UR12], RZ ;  /* 0x000000ff12007988 */ /* 0x0011e4000800080c */
[----:B------:R-:W-:Y:S01]  /*0a20*/  ISETP.GE.U32.AND P0, PT, R16, 0x1000, PT ;  /* 0x000010001000780c */ /* 0x000fe20003f06070 */
[C-C-:B-1----:R-:W-:Y:S02]  /*0a30*/  IMAD R17, R37.reuse, 0x8, R18.reuse ;  /* 0x0000000825117824 */ /* 0x142fe400078e0212 */
[C-C-:B------:R-:W-:Y:S02]  /*0a40*/  IMAD R19, R37.reuse, 0xc, R18.reuse ;  /* 0x0000000c25137824 */ /* 0x140fe400078e0212 */
[----:B0-----:R-:W-:Y:S01]  /*0a50*/  IMAD R18, R37, 0x10, R18 ;  /* 0x0000001025127824 */ /* 0x001fe200078e0212 */
[----:B------:R0:W-:Y:S04]  /*0a60*/  STS [R17], RZ ;  /* 0x000000ff11007388 */ /* 0x0001e80000000800 */
[----:B------:R0:W-:Y:S03]  /*0a70*/  STS [R19], RZ ;  /* 0x000000ff13007388 */ /* 0x0001e60000000800 */
[----:B------:R-:W-:Y:S05]  /*0a80*/  @!P0 BRA `(.L_x_599) ;  /* 0xfffffffc00d48947 */ /* 0x000fea000383ffff */
[----:B------:R-:W-:Y:S05]  /*0a90*/  BSYNC.RECONVERGENT B0 ;  /* 0x0000000000007941 */ /* 0x000fea0003800200 */
.L_x_598:
[----:B0-----:R-:W0:Y:S01]  /*0aa0*/  LDC R17, c[0x0][0x388] ;  /* 0x0000e200ff117b82 */ /* 0x001e220000000800 */
[----:B------:R-:W-:Y:S01]  /*0ab0*/  ISETP.NE.AND P0, PT, R0, 0x2, PT ;  /* 0x000000020000780c */ /* 0x000fe20003f05270 */
[----:B------:R-:W-:Y:S01]  /*0ac0*/  BSSY.RECONVERGENT B0, `(.L_x_600) ;  /* 0x000001a000007945 */ /* 0x000fe20003800200 */
[----:B------:R-:W-:-:S05]  /*0ad0*/  IMAD.MOV.U32 R67, RZ, RZ, R63 ;  /* 0x000000ffff437224 */ /* 0x000fca00078e003f */
[----:B------:R-:W1:Y:S01]  /*0ae0*/  LDC.64 R68, c[0x0][0x390] ;  /* 0x0000e400ff447b82 */ /* 0x000e620000000a00 */
[----:B0-----:R-:W-:-:S05]  /*0af0*/  IMAD R66, R64, R17, UR11 ;  /* 0x0000000b40427e24 */ /* 0x001fca000f8e0211 */
[----:B------:R-:W-:Y:S05]  /*0b00*/  @!P0 BRA `(.L_x_601) ;  /* 0x0000000000548947 */ /* 0x000fea0003800000 */
[----:B------:R-:W0:Y:S01]  /*0b10*/  LDC.64 R20, c[0x0][0x390] ;  /* 0x0000e400ff147b82 */ /* 0x000e220000000a00 */
[----:B------:R-:W-:-:S04]  /*0b20*/  IMAD.IADD R17, R63, 0x1, R66 ;  /* 0x000000013f117824 */ /* 0x000fc800078e0242 */
[----:B0-----:R-:W-:-:S06]  /*0b30*/  IMAD.WIDE R16, R17, 0x4, R20 ;  /* 0x0000000411107825 */ /* 0x001fcc00078e0214 */
[----:B------:R-:W2:Y:S01]  /*0b40*/  LDG.E.128 R16, desc[UR14][R16.64] ;  /* 0x0000000e10107981 */ /* 0x000ea2000c1e1d00 */
[----:B------:R-:W-:Y:S02]  /*0b50*/  ISETP.NE.AND P0, PT, R0, 0x3, PT ;  /* 0x000000030000780c */ /* 0x000fe40003f05270 */
[----:B------:R-:W-:Y:S01]  /*0b60*/  MOV R67, R55 ;  /* 0x0000003700437202 */ /* 0x000fe20000000f00 */
[----:B--2---:R0:W-:Y:S10]  /*0b70*/  STS.128 [R59+UR7], R16 ;  /* 0x000000103b007988 */ /* 0x0041f40008000c07 */
[----:B------:R-:W-:Y:S05]  /*0b80*/  @!P0 BRA `(.L_x_601) ;  /* 0x0000000000348947 */ /* 0x000fea0003800000 */
[----:B------:R-:W-:Y:S01]  /*0b90*/  ISETP.NE.AND P0, PT, R0, RZ, PT ;  /* 0x000000ff0000720c */ /* 0x000fe20003f05270 */
[C---:B------:R-:W-:Y:S02]  /*0ba0*/  VIADD R67, R55.reuse, UR12 ;  /* 0x0000000c37437c36 */ /* 0x040fe40008000000 */
[----:B0-----:R-:W-:-:S04]  /*0bb0*/  IMAD.IADD R17, R55, 0x1, R66 ;  /* 0x0000000137117824 */ /* 0x001fc800078e0242 */
[----:B------:R-:W-:-:S06]  /*0bc0*/  IMAD.WIDE R16, R17, 0x4, R20 ;  /* 0x0000000411107825 */ /* 0x000fcc00078e0214 */
[----:B------:R-:W-:-:S04]  /*0bd0*/  @P0 IMAD.IADD R19, R67, 0x1, R66 ;  /* 0x0000000143130824 */ /* 0x000fc800078e0242 */
[----:B------:R-:W-:Y:S02]  /*0be0*/  @P0 IMAD.WIDE R20, R19, 0x4, R20 ;  /* 0x0000000413140825 */ /* 0x000fe400078e0214 */
[----:B------:R-:W2:Y:S04]  /*0bf0*/  LDG.E.128 R16, desc[UR14][R16.64] ;  /* 0x0000000e10107981 */ /* 0x000ea8000c1e1d00 */
[----:B------:R-:W3:Y:S01]  /*0c00*/  @P0 LDG.E.128 R20, desc[UR14][R20.64] ;  /* 0x0000000e14140981 */ /* 0x000ee2000c1e1d00 */
[----:B------:R-:W-:Y:S02]  /*0c10*/  IMAD R26, R37, 0x10, R56 ;  /* 0x00000010251a7824 */ /* 0x000fe400078e0238 */
[----:B------:R-:W-:Y:S02]  /*0c20*/  @P0 VIADD R67, R67, UR12 ;  /* 0x0000000c43430c36 */ /* 0x000fe40008000000 */
[----:B------:R-:W-:Y:S01]  /*0c30*/  @P0 IMAD R24, R37, 0x10, R26 ;  /* 0x0000001025180824 */ /* 0x000fe200078e021a */
[----:B--2---:R2:W-:Y:S04]  /*0c40*/  STS.128 [R26], R16 ;  /* 0x000000101a007388 */ /* 0x0045e80000000c00 */
[----:B---3--:R2:W-:Y:S02]  /*0c50*/  @P0 STS.128 [R24], R20 ;  /* 0x0000001418000388 */ /* 0x0085e40000000c00 */
.L_x_601:
[----:B------:R-:W-:Y:S05]  /*0c60*/  BSYNC.RECONVERGENT B0 ;  /* 0x0000000000007941 */ /* 0x000fea0003800200 */
.L_x_600:
[----:B------:R-:W-:Y:S01]  /*0c70*/  BSSY.RECONVERGENT B0, `(.L_x_602) ;  /* 0x000001d000007945 */ /* 0x000fe20003800200 */
[----:B------:R-:W-:-:S04]  /*0c80*/  UIADD3 UR4, UPT, UPT, UR4, 0x880, URZ ;  /* 0x0000088004047890 */ /* 0x000fc8000fffe0ff */
[----:B------:R-:W-:-:S12]  /*0c90*/  ULEA UR4, UR10, UR4, 0x18 ;  /* 0x000000040a047291 */ /* 0x000fd8000f8ec0ff */
.L_x_603:
[----:B0-2---:R-:W-:Y:S01]  /*0ca0*/  IADD3 R21, PT, PT, R67, UR12, RZ ;  /* 0x0000000c43157c10 */ /* 0x005fe2000fffe0ff */
[----:B0-----:R-:W-:-:S04]  /*0cb0*/  IMAD.IADD R17, R66, 0x1, R67 ;  /* 0x0000000142117824 */ /* 0x001fc800078e0243 */
[----:B------:R-:W-:Y:S02]  /*0cc0*/  VIADD R23, R21, UR12 ;  /* 0x0000000c15177c36 */ /* 0x000fe40008000000 */
[C---:B------:R-:W-:Y:S02]  /*0cd0*/  IMAD.IADD R21, R66.reuse, 0x1, R21 ;  /* 0x0000000142157824 */ /* 0x040fe400078e0215 */
[----:B------:R-:W-:Y:S02]  /*0ce0*/  VIADD R71, R23, UR12 ;  /* 0x0000000c17477c36 */ /* 0x000fe40008000000 */
[C---:B------:R-:W-:Y:S02]  /*0cf0*/  IMAD.IADD R25, R66.reuse, 0x1, R23 ;  /* 0x0000000142197824 */ /* 0x040fe400078e0217 */
[----:B------:R-:W-:Y:S02]  /*0d00*/  IMAD.IADD R29, R66, 0x1, R71 ;  /* 0x00000001421d7824 */ /* 0x000fe400078e0247 */
[----:B-1----:R-:W-:-:S04]  /*0d10*/  IMAD.WIDE R16, R17, 0x4, R68 ;  /* 0x0000000411107825 */ /* 0x002fc800078e0244 */
[--C-:B------:R-:W-:Y:S02]  /*0d20*/  IMAD.WIDE R20, R21, 0x4, R68.reuse ;  /* 0x0000000415147825 */ /* 0x100fe400078e0244 */
[----:B------:R-:W2:Y:S02]  /*0d30*/  LDG.E.128 R16, desc[UR14][R16.64] ;  /* 0x0000000e10107981 */ /* 0x000ea4000c1e1d00 */
[--C-:B------:R-:W-:Y:S02]  /*0d40*/  IMAD.WIDE R24, R25, 0x4, R68.reuse ;  /* 0x0000000419187825 */ /* 0x100fe400078e0244 */
[----:B------:R-:W3:Y:S02]  /*0d50*/  LDG.E.128 R20, desc[UR14][R20.64] ;  /* 0x0000000e14147981 */ /* 0x000ee4000c1e1d00 */
[----:B------:R-:W-:Y:S02]  /*0d60*/  IMAD.WIDE R28, R29, 0x4, R68 ;  /* 0x000000041d1c7825 */ /* 0x000fe400078e0244 */
[----:B------:R-:W4:Y:S04]  /*0d70*/  LDG.E.128 R24, desc[UR14][R24.64] ;  /* 0x0000000e18187981 */ /* 0x000f28000c1e1d00 */
[----:B------:R-:W5:Y:S01]  /*0d80*/  LDG.E.128 R28, desc[UR14][R28.64] ;  /* 0x0000000e1c1c7981 */ /* 0x000f62000c1e1d00 */
[----:B------:R-:W-:-:S05]  /*0d90*/  LEA R70, R67, UR4, 0x2 ;  /* 0x0000000443467c11 */ /* 0x000fca000f8e10ff */
[----:B------:R-:W-:-:S04]  /*0da0*/  IMAD R72, R37, 0x10, R70 ;  /* 0x0000001025487824 */ /* 0x000fc800078e0246 */
[----:B------:R-:W-:-:S05]  /*0db0*/  IMAD R74, R37, 0x10, R72 ;  /* 0x00000010254a7824 */ /* 0x000fca00078e0248 */
[----:B------:R-:W-:Y:S01]  /*0dc0*/  LEA R73, R37, R74, 0x4 ;  /* 0x0000004a25497211 */ /* 0x000fe200078e20ff */
        /* <DEDUP_REMOVED lines=8> */
.L_x_602:
[----:B------:R-:W-:Y:S01]  /*0e50*/  UPLOP3.LUT UP0, UPT, UPT, UPT, UPT, 0x80, 0x8 ;  /* 0x000000000008789c */ /* 0x000fe20003f0f070 */
[----:B------:R-:W-:-:S10]  /*0e60*/  UMOV UR4, URZ ;  /* 0x000000ff00047c82 */ /* 0x000fd40008000000 */
.L_x_607:
[----:B0-----:R-:W0:Y:S01]  /*0e70*/  LDC.64 R16, c[0x0][0x398] ;  /* 0x0000e600ff107b82 */ /* 0x001e220000000a00 */
[----:B------:R-:W-:Y:S01]  /*0e80*/  BSSY.RECONVERGENT B0, `(.L_x_604) ;  /* 0x000000c000007945 */ /* 0x000fe20003800200 */
[----:B------:R-:W-:Y:S01]  /*0e90*/  VIADD R23, R61, UR4 ;  /* 0x000000043d177c36 */ /* 0x000fe20008000000 */
[----:B------:R-:W-:Y:S01]  /*0ea0*/  UPLOP3.LUT UP1, UPT, UPT, UPT, UP0, 0x80, 0x8 ;  /* 0x000000000008789c */ /* 0x000fe20003f2f000 */
[----:B-1----:R-:W-:-:S10]  /*0eb0*/  IMAD.MOV.U32 R20, RZ, RZ, R62 ;  /* 0x000000ffff147224 */ /* 0x002fd400078e003e */
.L_x_605:
        /* <DEDUP_REMOVED lines=9> */
.L_x_604:
        /* <DEDUP_REMOVED lines=23> */
.L_x_606:
[----:B------:R-:W-:-:S06]  /*10c0*/  IMAD R69, R67, 0x84, R58 ;  /* 0x0000008443457824 */ /* 0x000fcc00078e023a */
[----:B-1----:R-:W1:Y:S04]  /*10d0*/  LDS R69, [R69] ;  /* 0x0000000045457984 */ /* 0x002e680000000800 */
[----:B-1----:R-:W1:Y:S04]  /*10e0*/  SHFL.IDX PT, R71, R69, R38, 0x1f ;  /* 0x00001f2645477589 */ /* 0x002e6800000e0000 */
[----:B------:R-:W3:Y:S04]  /*10f0*/  SHFL.IDX PT, R70, R69, R7, 0x1f ;  /* 0x00001f0745467589 */ /* 0x000ee800000e0000 */
[----:B------:R-:W4:Y:S04]  /*1100*/  SHFL.IDX PT, R72, R69, R8, 0x1f ;  /* 0x00001f0845487589 */ /* 0x000f2800000e0000 */
[----:B------:R-:W5:Y:S04]  /*1110*/  SHFL.IDX PT, R73, R69, R9, 0x1f ;  /* 0x00001f0945497589 */ /* 0x000f6800000e0000 */
[----:B------:R-:W2:Y:S01]  /*1120*/  SHFL.IDX PT, R74, R69, R10, 0x1f ;  /* 0x00001f0a454a7589 */ /* 0x000ea200000e0000 */
[----:B-1----:R-:W-:-:S04]  /*1130*/  IMAD R68, R16, R71, RZ ;  /* 0x0000004710447224 */ /* 0x002fc800078e02ff */
[----:B---3--:R-:W-:Y:S02]  /*1140*/  IMAD R71, R17, R70, R68 ;  /* 0x0000004611477224 */ /* 0x008fe400078e0244 */
[----:B------:R-:W1:Y:S02]  /*1150*/  SHFL.IDX PT, R68, R69, R11, 0x1f ;  /* 0x00001f0b45447589 */ /* 0x000e6400000e0000 */
[----:B----4-:R-:W-:Y:S02]  /*1160*/  IMAD R72, R18, R72, R71 ;  /* 0x0000004812487224 */ /* 0x010fe400078e0247 */
[----:B------:R-:W0:Y:S02]  /*1170*/  SHFL.IDX PT, R71, R69, R12, 0x1f ;  /* 0x00001f0c45477589 */ /* 0x000e2400000e0000 */
[----:B-----5:R-:W-:Y:S02]  /*1180*/  IMAD R73, R19, R73, R72 ;  /* 0x0000004913497224 */ /* 0x020fe400078e0248 */
[----:B------:R-:W3:Y:S02]  /*1190*/  SHFL.IDX PT, R70, R69, R13, 0x1f ;  /* 0x00001f0d45467589 */ /* 0x000ee400000e0000 */
[----:B--2---:R-:W-:-:S02]  /*11a0*/  IMAD R73, R20, R74, R73 ;  /* 0x0000004a14497224 */ /* 0x004fc400078e0249 */
[----:B------:R-:W2:Y:S02]  /*11b0*/  SHFL.IDX PT, R72, R69, R6, 0x1f ;  /* 0x00001f0645487589 */ /* 0x000ea400000e0000 */
[----:B-1----:R-:W-:Y:S02]  /*11c0*/  IMAD R73, R21, R68, R73 ;  /* 0x0000004415497224 */ /* 0x002fe400078e0249 */
[----:B------:R-:W1:Y:S02]  /*11d0*/  SHFL.IDX PT, R68, R69, R14, 0x1f ;  /* 0x00001f0e45447589 */ /* 0x000e6400000e0000 */
[----:B0-----:R-:W-:Y:S02]  /*11e0*/  IMAD R73, R22, R71, R73 ;  /* 0x0000004716497224 */ /* 0x001fe400078e0249 */
[----:B------:R-:W0:Y:S02]  /*11f0*/  SHFL.IDX PT, R71, R69, R15, 0x1f ;  /* 0x00001f0f45477589 */ /* 0x000e2400000e0000 */
[----:B---3--:R-:W-:-:S02]  /*1200*/  IMAD R73, R23, R70, R73 ;  /* 0x0000004617497224 */ /* 0x008fc400078e0249 */
[----:B------:R-:W3:Y:S02]  /*1210*/  SHFL.IDX PT, R70, R69, R32, 0x1f ;  /* 0x00001f2045467589 */ /* 0x000ee400000e0000 */
[----:B--2---:R-:W-:Y:S02]  /*1220*/  IMAD R72, R24, R72, R73 ;  /* 0x0000004818487224 */ /* 0x004fe400078e0249 */
[----:B------:R-:W2:Y:S02]  /*1230*/  SHFL.IDX PT, R73, R69, R33, 0x1f ;  /* 0x00001f2145497589 */ /* 0x000ea400000e0000 */
[----:B-1----:R-:W-:-:S04]  /*1240*/  IMAD R68, R25, R68, R72 ;  /* 0x0000004419447224 */ /* 0x002fc800078e0248 */
[----:B0-----:R-:W-:Y:S02]  /*1250*/  IMAD R71, R26, R71, R68 ;  /* 0x000000471a477224 */ /* 0x001fe400078e0244 */
[----:B------:R-:W0:Y:S02]  /*1260*/  SHFL.IDX PT, R68, R69, R34, 0x1f ;  /* 0x00001f2245447589 */ /* 0x000e2400000e0000 */
[----:B---3--:R-:W-:Y:S01]  /*1270*/  IMAD R72, R27, R70, R71 ;  /* 0x000000461b487224 */ /* 0x008fe200078e0247 */
[C---:B------:R-:W-:Y:S01]  /*1280*/  IADD3 R70, PT, PT, R67.reuse, UR4, RZ ;  /* 0x0000000443467c10 */ /* 0x040fe2000fffe0ff */
[----:B------:R-:W1:Y:S01]  /*1290*/  SHFL.IDX PT, R71, R69, R35, 0x1f ;  /* 0x00001f2345477589 */ /* 0x000e6200000e0000 */
[----:B------:R-:W-:Y:S02]  /*12a0*/  VIADD R67, R67, 0x1 ;  /* 0x0000000143437836 */ /* 0x000fe40000000000 */
[----:B--2---:R-:W-:Y:S02]  /*12b0*/  IMAD R73, R28, R73, R72 ;  /* 0x000000491c497224 */ /* 0x004fe400078e0248 */
[----:B------:R-:W-:Y:S01]  /*12c0*/  IMAD.SHL.U32 R74, R70, 0x80, RZ ;  /* 0x00000080464a7824 */ /* 0x000fe200078e00ff */
[----:B------:R-:W-:Y:S01]  /*12d0*/  ISETP.NE.AND P0, PT, R67, 0x10, PT ;  /* 0x000000104300780c */ /* 0x000fe20003f05270 */
[----:B------:R-:W2:Y:S03]  /*12e0*/  SHFL.IDX PT, R70, R69, R36, 0x1f ;  /* 0x00001f2445467589 */ /* 0x000ea600000e0000 */
[----:B------:R-:W-:-:S05]  /*12f0*/  LOP3.LUT R75, R74, R65, RZ, 0xfc, !PT ;  /* 0x000000414a4b7212 */ /* 0x000fca00078efcff */
[----:B------:R-:W-:Y:S02]  /*1300*/  @!P1 IMAD R72, R75, 0x4, R66 ;  /* 0x000000044b489824 */ /* 0x000fe400078e0242 */
[----:B0-----:R-:W-:-:S03]  /*1310*/  IMAD R68, R29, R68, R73 ;  /* 0x000000441d447224 */ /* 0x001fc600078e0249 */
[----:B------:R-:W-:Y:S01]  /*1320*/  @!P1 LDS R73, [R72] ;  /* 0x0000000048499984 */ /* 0x000fe20000000800 */
[----:B-1----:R-:W-:-:S04]  /*1330*/  IMAD R68, R30, R71, R68 ;  /* 0x000000471e447224 */ /* 0x002fc800078e0244 */
[----:B--2---:R-:W-:-:S05]  /*1340*/  IMAD R68, R31, R70, R68 ;  /* 0x000000461f447224 */ /* 0x004fca00078e0244 */
[----:B------:R-:W0:Y:S02]  /*1350*/  SHFL.DOWN PT, R70, R68, 0x1, 0x1e1f ;  /* 0x083e1f0044467f89 */ /* 0x000e2400000e0000 */
[----:B0-----:R-:W-:-:S05]  /*1360*/  @!P1 IADD3 R73, PT, PT, R73, R70, R68 ;  /* 0x0000004649499210 */ /* 0x001fca0007ffe044 */
[----:B------:R1:W-:Y:S01]  /*1370*/  @!P1 STS [R72], R73 ;  /* 0x0000004948009388 */ /* 0x0003e20000000800 */
[----:B------:R-:W-:Y:S05]  /*1380*/  @P0 BRA `(.L_x_606) ;  /* 0xfffffffc004c0947 */ /* 0x000fea000383ffff */
[----:B------:R-:W-:Y:S01]  /*1390*/  UPLOP3.LUT UP0, UPT, UPT, UPT, UPT, 0x40, 0x4 ;  /* 0x000000000004789c */ /* 0x000fe20003f0e870 */
[----:B------:R-:W-:Y:S01]  /*13a0*/  UMOV UR4, 0x10 ;  /* 0x0000001000047882 */ /* 0x000fe20000000000 */
[----:B------:R-:W-:Y:S09]  /*13b0*/  BRA.U UP1, `(.L_x_607) ;  /* 0xfffffff901ac7547 */ /* 0x000ff2000b83ffff */
[----:B------:R-:W0:Y:S08]  /*13c0*/  LDC R17, c[0x0][0x384] ;  /* 0x0000e100ff117b82 */ /* 0x000e300000000800 */
[----:B------:R-:W-:Y:S01]  /*13d0*/  BAR.SYNC.DEFER_BLOCKING 0x0 ;  /* 0x0000000000007b1d */ /* 0x000fe20000010000 */
[----:B------:R-:W-:Y:S01]  /*13e0*/  ISETP.NE.AND P0, PT, R0, 0x2, PT ;  /* 0x000000020000780c */ /* 0x000fe20003f05270 */
[----:B------:R-:W-:-:S04]  /*13f0*/  IMAD.MOV.U32 R67, RZ, RZ, R63 ;  /* 0x000000ffff437224 */ /* 0x000fc800078e003f */
[----:B------:R-:W-:Y:S01]  /*1400*/  BSSY.RECONVERGENT B0, `(.L_x_608) ;  /* 0x0000022000007945 */ /* 0x000fe20003800200 */
[----:B0-----:R-:W-:-:S07]  /*1410*/  IMAD R66, R64, R17, UR6 ;  /* 0x0000000640427e24 */ /* 0x001fce000f8e0211 */
[----:B------:R-:W-:Y:S05]  /*1420*/  @!P0 BRA `(.L_x_609) ;  /* 0x00000000007c8947 */ /* 0x000fea0003800000 */
[----:B------:R-:W-:Y:S01]  /*1430*/  IMAD R22, R4, 0xc, R57 ;  /* 0x0000000c04167824 */ /* 0x000fe200078e0239 */
[----:B------:R-:W0:Y:S01]  /*1440*/  LDC.64 R24, c[0x0][0x3a0] ;  /* 0x0000e800ff187b82 */ /* 0x000e220000000a00 */
[----:B------:R-:W-:Y:S01]  /*1450*/  LOP3.LUT R21, R63, 0x7c, RZ, 0xc0, !PT ;  /* 0x0000007c3f157812 */ /* 0x000fe200078ec0ff */
[----:B------:R-:W-:Y:S01]  /*1460*/  IMAD.MOV.U32 R67, RZ, RZ, R55 ;  /* 0x000000ffff437224 */ /* 0x000fe200078e0037 */
[----:B------:R-:W-:Y:S01]  /*1470*/  SHF.R.U32.HI R20, RZ, 0x5, R4 ;  /* 0x00000005ff147819 */ /* 0x000fe20000011604 */
[----:B------:R-:W2:Y:S01]  /*1480*/  LDS.128 R16, [R22] ;  /* 0x0000000016107984 */ /* 0x000ea20000000c00 */
[----:B------:R-:W-:-:S03]  /*1490*/  ISETP.NE.AND P0, PT, R0, 0x3, PT ;  /* 0x000000030000780c */ /* 0x000fc60003f05270 */
[----:B------:R-:W-:-:S04]  /*14a0*/  IMAD R21, R20, UR8, R21 ;  /* 0x0000000814157c24 */ /* 0x000fc8000f8e0215 */
[----:B------:R-:W-:-:S04]  /*14b0*/  IMAD.IADD R21, R66, 0x1, R21 ;  /* 0x0000000142157824 */ /* 0x000fc800078e0215 */
[----:B0-----:R-:W-:-:S05]  /*14c0*/  IMAD.WIDE R20, R21, 0x4, R24 ;  /* 0x0000000415147825 */ /* 0x001fca00078e0218 */
[----:B--2---:R0:W-:Y:S01]  /*14d0*/  STG.E.128 desc[UR14][R20.64], R16 ;  /* 0x0000001014007986 */ /* 0x0041e2000c101d0e */
[----:B------:R-:W-:Y:S05]  /*14e0*/  @!P0 BRA `(.L_x_609) ;  /* 0x00000000004c8947 */ /* 0x000fea0003800000 */
[----:B------:R-:W-:Y:S01]  /*14f0*/  ISETP.NE.AND P0, PT, R0, RZ, PT ;  /* 0x000000ff0000720c */ /* 0x000fe20003f05270 */
[----:B0-----:R-:W-:Y:S01]  /*1500*/  IMAD R16, R37, 0x10, R22 ;  /* 0x0000001025107824 */ /* 0x001fe200078e0216 */
[----:B------:R-:W-:Y:S01]  /*1510*/  SHF.R.U32.HI R26, RZ, 0x7, R55 ;  /* 0x00000007ff1a7819 */ /* 0x000fe20000011637 */
[C---:B------:R-:W-:Y:S01]  /*1520*/  VIADD R67, R55.reuse, UR12 ;  /* 0x0000000c37437c36 */ /* 0x040fe20008000000 */
[----:B------:R-:W-:-:S04]  /*1530*/  LOP3.LUT R27, R55, 0x7c, RZ, 0xc0, !PT ;  /* 0x0000007c371b7812 */ /* 0x000fc800078ec0ff */
[----:B------:R-:W-:Y:S01]  /*1540*/  SHF.R.U32.HI R28, RZ, 0x7, R67 ;  /* 0x00000007ff1c7819 */ /* 0x000fe20000011643 */
[----:B------:R-:W-:Y:S01]  /*1550*/  IMAD R27, R26, UR8, R27 ;  /* 0x000000081a1b7c24 */ /* 0x000fe2000f8e021b */
[----:B------:R-:W-:-:S03]  /*1560*/  LOP3.LUT R29, R67, 0x7c, RZ, 0xc0, !PT ;  /* 0x0000007c431d7812 */ /* 0x000fc600078ec0ff */
[----:B------:R-:W-:Y:S01]  /*1570*/  @P0 LEA R20, R37, R16, 0x4 ;  /* 0x0000001025140211 */ /* 0x000fe200078e20ff */
[----:B------:R-:W-:Y:S01]  /*1580*/  IMAD.IADD R27, R27, 0x1, R66 ;  /* 0x000000011b1b7824 */ /* 0x000fe200078e0242 */
[----:B------:R-:W0:Y:S01]  /*1590*/  LDS.128 R16, [R16] ;  /* 0x0000000010107984 */ /* 0x000e220000000c00 */
[----:B------:R-:W-:Y:S02]  /*15a0*/  IMAD R29, R28, UR8, R29 ;  /* 0x000000081c1d7c24 */ /* 0x000fe4000f8e021d */
[----:B------:R-:W-:Y:S01]  /*15b0*/  IMAD.WIDE R26, R27, 0x4, R24 ;  /* 0x000000041b1a7825 */ /* 0x000fe200078e0218 */
[----:B------:R-:W2:Y:S03]  /*15c0*/  @P0 LDS.128 R20, [R20] ;  /* 0x0000000014140984 */ /* 0x000ea60000000c00 */
[----:B------:R-:W-:Y:S02]  /*15d0*/  @P0 IMAD.IADD R29, R29, 0x1, R66 ;  /* 0x000000011d1d0824 */ /* 0x000fe400078e0242 */
[----:B------:R-:W-:-:S02]  /*15e0*/  @P0 VIADD R67, R67, UR12 ;  /* 0x0000000c43430c36 */ /* 0x000fc40008000000 */
[----:B------:R-:W-:Y:S01]  /*15f0*/  @P0 IMAD.WIDE R24, R29, 0x4, R24 ;  /* 0x000000041d180825 */ /* 0x000fe200078e0218 */
[----:B0-----:R3:W-:Y:S04]  /*1600*/  STG.E.128 desc[UR14][R26.64], R16 ;  /* 0x000000101a007986 */ /* 0x0017e8000c101d0e */
[----:B--2---:R3:W-:Y:S02]  /*1610*/  @P0 STG.E.128 desc[UR14][R24.64], R20 ;  /* 0x0000001418000986 */ /* 0x0047e4000c101d0e */
.L_x_609:
[----:B------:R-:W-:Y:S05]  /*1620*/  BSYNC.RECONVERGENT B0 ;  /* 0x0000000000007941 */ /* 0x000fea0003800200 */
.L_x_608:
[----:B------:R-:W2:Y:S01]  /*1630*/  S2UR UR9, SR_CgaCtaId ;  /* 0x00000000000979c3 */ /* 0x000ea20000008800 */
[----:B------:R-:W-:Y:S01]  /*1640*/  UMOV UR4, 0x400 ;  /* 0x0000040000047882 */ /* 0x000fe20000000000 */
[----:B------:R-:W-:Y:S01]  /*1650*/  BSSY.RECONVERGENT B0, `(.L_x_610) ;  /* 0x000002a000007945 */ /* 0x000fe20003800200 */
[----:B------:R-:W-:-:S05]  /*1660*/  UIADD3 UR4, UPT, UPT, UR4, 0x4880, URZ ;  /* 0x0000488004047890 */ /* 0x000fca000fffe0ff */
[----:B------:R-:W4:Y:S01]  /*1670*/  LDC.64 R68, c[0x0][0x3a0] ;  /* 0x0000e800ff447b82 */ /* 0x000f220000000a00 */
[----:B--2---:R-:W-:-:S12]  /*1680*/  ULEA UR4, UR9, UR4, 0x18 ;  /* 0x0000000409047291 */ /* 0x004fd8000f8ec0ff */
.L_x_611:
[C---:B0-23--:R-:W-:Y:S02]  /*1690*/  LEA R20, R67.reuse, UR4, 0x2 ;  /* 0x0000000443147c11 */ /* 0x04dfe4000f8e10ff */
[----:B------:R-:W-:Y:S02]  /*16a0*/  LOP3.LUT R17, R67, 0x7c, RZ, 0xc0, !PT ;  /* 0x0000007c43117812 */ /* 0x000fe400078ec0ff */
[----:B------:R-:W-:Y:S01]  /*16b0*/  SHF.R.U32.HI R16, RZ, 0x7, R67 ;  /* 0x00000007ff107819 */ /* 0x000fe20000011643 */
[----:B------:R-:W0:Y:S01]  /*16c0*/  LDS.128 R28, [R20] ;  /* 0x00000000141c7984 */ /* 0x000e220000000c00 */
[C---:B------:R-:W-:Y:S02]  /*16d0*/  IMAD R18, R37.reuse, 0x10, R20 ;  /* 0x0000001025127824 */ /* 0x040fe400078e0214 */
[----:B------:R-:W-:Y:S02]  /*16e0*/  IMAD.IADD R17, R66, 0x1, R17 ;  /* 0x0000000142117824 */ /* 0x000fe400078e0211 */
[----:B------:R-:W-:-:S02]  /*16f0*/  IMAD R22, R37, 0x10, R18 ;  /* 0x0000001025167824 */ /* 0x000fc400078e0212 */
[----:B------:R-:W-:Y:S02]  /*1700*/  IMAD R71, R16, UR8, R17 ;  /* 0x0000000810477c24 */ /* 0x000fe4000f8e0211 */
[----:B------:R-:W2:Y:S01]  /*1710*/  LDS.128 R16, [R18] ;  /* 0x0000000012107984 */ /* 0x000ea20000000c00 */
[----:B------:R-:W-:Y:S01]  /*1720*/  LEA R24, R37, R22, 0x4 ;  /* 0x0000001625187211 */ /* 0x000fe200078e20ff */
[----:B------:R-:W-:Y:S02]  /*1730*/  VIADD R67, R67, UR12 ;  /* 0x0000000c43437c36 */ /* 0x000fe40008000000 */
[----:B------:R-:W3:Y:S01]  /*1740*/  LDS.128 R20, [R22] ;  /* 0x0000000016147984 */ /* 0x000ee20000000c00 */
[----:B----4-:R-:W-:Y:S02]  /*1750*/  IMAD.WIDE R70, R71, 0x4, R68 ;  /* 0x0000000447467825 */ /* 0x010fe400078e0244 */
[C---:B-1----:R-:W-:Y:S01]  /*1760*/  LOP3.LUT R73, R67.reuse, 0x7c, RZ, 0xc0, !PT ;  /* 0x0000007c43497812 */ /* 0x042fe200078ec0ff */
[----:B------:R-:W1:Y:S01]  /*1770*/  LDS.128 R24, [R24] ;  /* 0x0000000018187984 */ /* 0x000e620000000c00 */
[----:B------:R-:W-:Y:S01]  /*1780*/  VIADD R74, R67, UR12 ;  /* 0x0000000c434a7c36 */ /* 0x000fe20008000000 */
[----:B------:R-:W-:-:S02]  /*1790*/  SHF.R.U32.HI R72, RZ, 0x7, R67 ;  /* 0x00000007ff487819 */ /* 0x000fc40000011643 */
[----:B------:R-:W-:Y:S02]  /*17a0*/  IMAD.IADD R73, R66, 0x1, R73 ;  /* 0x0000000142497824 */ /* 0x000fe400078e0249 */
[C---:B------:R-:W-:Y:S01]  /*17b0*/  VIADD R67, R74.reuse, UR12 ;  /* 0x0000000c4a437c36 */ /* 0x040fe20008000000 */
[----:B------:R-:W-:Y:S01]  /*17c0*/  LOP3.LUT R75, R74, 0x7c, RZ, 0xc0, !PT ;  /* 0x0000007c4a4b7812 */ /* 0x000fe200078ec0ff */
[----:B------:R-:W-:Y:S01]  /*17d0*/  IMAD R73, R72, UR8, R73 ;  /* 0x0000000848497c24 */ /* 0x000fe2000f8e0249 */
[----:B------:R-:W-:-:S03]  /*17e0*/  SHF.R.U32.HI R74, RZ, 0x7, R74 ;  /* 0x00000007ff4a7819 */ /* 0x000fc6000001164a */
[----:B------:R-:W-:Y:S01]  /*17f0*/  IMAD.IADD R75, R66, 0x1, R75 ;  /* 0x00000001424b7824 */ /* 0x000fe200078e024b */
[----:B0-----:R0:W-:Y:S02]  /*1800*/  STG.E.128 desc[UR14][R70.64], R28 ;  /* 0x0000001c46007986 */ /* 0x0011e4000c101d0e */
[C---:B0-----:R-:W-:Y:S01]  /*1810*/  LOP3.LUT R29, R67.reuse, 0x7c, RZ, 0xc0, !PT ;  /* 0x0000007c431d7812 */ /* 0x041fe200078ec0ff */
[----:B------:R-:W-:Y:S01]  /*1820*/  IMAD R71, R74, UR8, R75 ;  /* 0x000000084a477c24 */ /* 0x000fe2000f8e024b */
[----:B------:R-:W-:Y:S01]  /*1830*/  SHF.R.U32.HI R30, RZ, 0x7, R67 ;  /* 0x00000007ff1e7819 */ /* 0x000fe20000011643 */
[----:B------:R-:W-:Y:S02]  /*1840*/  VIADD R67, R67, UR12 ;  /* 0x0000000c43437c36 */ /* 0x000fe40008000000 */
[----:B------:R-:W-:Y:S02]  /*1850*/  IMAD.IADD R31, R66, 0x1, R29 ;  /* 0x00000001421f7824 */ /* 0x000fe400078e021d */
[----:B------:R-:W-:Y:S01]  /*1860*/  IMAD.WIDE R28, R73, 0x4, R68 ;  /* 0x00000004491c7825 */ /* 0x000fe200078e0244 */
[----:B------:R-:W-:-:S03]  /*1870*/  ISETP.GE.U32.AND P0, PT, R67, 0x1000, PT ;  /* 0x000010004300780c */ /* 0x000fc60003f06070 */
[----:B------:R-:W-:Y:S01]  /*1880*/  IMAD R31, R30, UR8, R31 ;  /* 0x000000081e1f7c24 */ /* 0x000fe2000f8e021f */
[----:B--2---:R2:W-:Y:S01]  /*1890*/  STG.E.128 desc[UR14][R28.64], R16 ;  /* 0x000000101c007986 */ /* 0x0045e2000c101d0e */
[----:B------:R-:W-:-:S04]  /*18a0*/  IMAD.WIDE R70, R71, 0x4, R68 ;  /* 0x0000000447467825 */ /* 0x000fc800078e0244 */
[----:B------:R-:W-:Y:S01]  /*18b0*/  IMAD.WIDE R30, R31, 0x4, R68 ;  /* 0x000000041f1e7825 */ /* 0x000fe200078e0244 */
[----:B---3--:R2:W-:Y:S04]  /*18c0*/  STG.E.128 desc[UR14][R70.64], R20 ;  /* 0x0000001446007986 */ /* 0x0085e8000c101d0e */
[----:B-1----:R2:W-:Y:S01]  /*18d0*/  STG.E.128 desc[UR14][R30.64], R24 ;  /* 0x000000181e007986 */ /* 0x0025e2000c101d0e */
[----:B------:R-:W-:Y:S05]  /*18e0*/  @!P0 BRA `(.L_x_611) ;  /* 0xfffffffc00688947 */ /* 0x000fea000383ffff */
[----:B------:R-:W-:Y:S05]  /*18f0*/  BSYNC.RECONVERGENT B0 ;  /* 0x0000000000007941 */ /* 0x000fea0003800200 */
.L_x_610:
[C---:B--2---:R-:W-:Y:S01]  /*1900*/  IMAD.SHL.U32 R17, R5.reuse, 0x4, RZ ;  /* 0x0000000405117824 */ /* 0x044fe200078e00ff */
[----:B------:R-:W-:-:S04]  /*1910*/  IADD3 R64, PT, PT, R5, R64, RZ ;  /* 0x0000004005407210 */ /* 0x000fc80007ffe0ff */
[----:B------:R-:W-:-:S13]  /*1920*/  ISETP.GE.U32.AND P0, PT, R64, R17, PT ;  /* 0x000000114000720c */ /* 0x000fda0003f06070 */
[----:B------:R-:W-:Y:S05]  /*1930*/  @!P0 BRA `(.L_x_612) ;  /* 0xffffffec00d08947 */ /* 0x000fea000383ffff */
[----:B------:R-:W-:Y:S05]  /*1940*/  EXIT ;  /* 0x000000000000794d */ /* 0x000fea0003800000 */
        .weak           $__internal_15_$__cuda_sm20_div_u16
        .type           $__internal_15_$__cuda_sm20_div_u16,@function
        .size           $__internal_15_$__cuda_sm20_div_u16,(.L_x_38518 - $__internal_15_$__cuda_sm20_div_u16)
$__internal_15_$__cuda_sm20_div_u16:
        /* <DEDUP_REMOVED lines=11> */
[----:B------:R-:W-:Y:S02]  /*1a00*/  VIADD R7, R6, 0x2 ;  /* 0x0000000206077836 */ /* 0x000fe40000000000 */
[----:B------:R-:W-:Y:S02]  /*1a10*/  IMAD.MOV.U32 R6, RZ, RZ, R12 ;  /* 0x000000ffff067224 */ /* 0x000fe400078e000c */
[----:B------:R-:W-:Y:S01]  /*1a20*/  FMUL.RZ R2, R2, R7 ;  /* 0x0000000702027220 */ /* 0x000fe2000040c000 */
[----:B------:R-:W-:-:S05]  /*1a30*/  IMAD.MOV.U32 R7, RZ, RZ, 0x0 ;  /* 0x00000000ff077424 */ /* 0x000fca00078e00ff */
[----:B------:R-:W0:Y:S02]  /*1a40*/  F2I.U32.TRUNC.NTZ R2, R2 ;  /* 0x0000000200027305 */ /* 0x000e24000020f000 */
[----:B0-----:R-:W-:Y:S01]  /*1a50*/  LOP3.LUT R11, R2, 0xffff, RZ, 0xc0, !PT ;  /* 0x0000ffff020b7812 */ /* 0x001fe200078ec0ff */
[----:B------:R-:W-:Y:S01]  /*1a60*/  @!P0 IMAD.MOV.U32 R11, RZ, RZ, -0x1 ;  /* 0xffffffffff0b8424 */ /* 0x000fe200078e00ff */
[----:B------:R-:W-:Y:S06]  /*1a70*/  RET.REL.NODEC R6 `(_Z9cuda_gemmIiLi128ELi4ELi1ELi4096ELi32ELi32ELi64ELi0ELi1EEviiiPT_S1_S1_iii) ;  /* 0xffffffe406607950 */ /* 0x000fec0003c3ffff */
.L_x_613:
        /* <DEDUP_REMOVED lines=16> */
.L_x_38518:


//--------------------- .text._Z9cuda_gemmIiLi128ELi4ELi1ELi4096ELi32ELi32ELi64ELi0ELi0EEviiiPT_S1_S1_iii --------------------------
	.section	.text._Z9cuda_gemmIiLi128ELi4ELi1ELi4096ELi32ELi32ELi64ELi0ELi0EEviiiPT_S1_S1_iii,"ax",@progbits
	.align	128
        .global         _Z9cuda_gemmIiLi128ELi4ELi1ELi4096ELi32ELi32ELi64ELi0ELi0EEviiiPT_S1_S1_iii
        .type           _Z9cuda_gemmIiLi128ELi4ELi1ELi4096ELi32ELi32ELi64ELi0ELi0EEviiiPT_S1_S1_iii,@function
        .size           _Z9cuda_gemmIiLi128ELi4ELi1ELi4096ELi32ELi32ELi64ELi0ELi0EEviiiPT_S1_S1_iii,(.L_x_38520 - _Z9cuda_gemmIiLi128ELi4ELi1ELi4096ELi32ELi32ELi64ELi0ELi0EEviiiPT_S1_S1_iii)
        .other          _Z9cuda_gemmIiLi128ELi4ELi1ELi4096ELi32ELi32ELi64ELi0ELi0EEviiiPT_S1_S1_iii,@"STO_CUDA_ENTRY STV_DEFAULT"
_Z9cuda_gemmIiLi128ELi4ELi1ELi4096ELi32ELi32ELi64ELi0ELi0EEviiiPT_S1_S1_iii:
.text._Z9cuda_gemmIiLi128ELi4ELi1ELi4096ELi32ELi32ELi64ELi0ELi0EEviiiPT_S1_S1_iii:
[----:B------:R-:W-:Y:S08]  /*0000*/  LDC R1, c[0x0][0x37c] ;  /* 0x0000df00ff017b82 */ /* 0x000ff00000000800 */
[----:B------:R-:W0:Y:S01]  /*0010*/  LDC R6, c[0x0][0x3ac] ;  /* 0x0000eb00ff067b82 */ /* 0x000e220000000800 */
[----:B------:R-:W1:Y:S01]  /*0020*/  S2R R70, SR_TID.X ;  /* 0x0000000000467919 */ /* 0x000e620000002100 */
[----:B------:R-:W2:Y:S06]  /*0030*/  LDCU UR15, c[0x0][0x374] ;  /* 0x00006e80ff0f77ac */ /* 0x000eac0008000800 */
[----:B------:R-:W3:Y:S01]  /*0040*/  S2UR UR5, SR_CTAID.Y ;  /* 0x00000000000579c3 */ /* 0x000ee20000002600 */
[----:B0-----:R-:W-:-:S02]  /*0050*/  IABS R5, R6 ;  /* 0x0000000600057213 */ /* 0x001fc40000000000 */
[----:B------:R-:W-:Y:S02]  /*0060*/  ISETP.NE.AND P1, PT, R6, RZ, PT ;  /* 0x000000ff0600720c */ /* 0x000fe40003f25270 */
[----:B------:R-:W0:Y:S08]  /*0070*/  I2F.RP R0, R5 ;  /* 0x0000000500007306 */ /* 0x000e300000209400 */
[----:B0-----:R-:W0:Y:S02]  /*0080*/  MUFU.RCP R0, R0 ;  /* 0x0000000000007308 */ /* 0x001e240000001000 */
[----:B0-----:R-:W-:Y:S01]  /*0090*/  VIADD R2, R0, 0xffffffe ;  /* 0x0ffffffe00027836 */ /* 0x001fe20000000000 */
[----:B------:R-:W-:-:S02]  /*00a0*/  LOP3.LUT R0, R6, 0x1000, RZ, 0x3c, !PT ;  /* 0x0000100006007812 */ /* 0x000fc400078e3cff */
[----:B------:R-:W-:-:S03]  /*00b0*/  @!P1 LOP3.LUT R6, RZ, R6, RZ, 0x33, !PT ;  /* 0x00000006ff069212 */ /* 0x000fc600078e33ff */
[----:B------:R0:W4:Y:S01]  /*00c0*/  F2I.FTZ.U32.TRUNC.NTZ R3, R2 ;  /* 0x0000000200037305 */ /* 0x000122000021f000 */
[----:B------:R-:W-:Y:S01]  /*00d0*/  ISETP.GE.AND P3, PT, R0, RZ, PT ;  /* 0x000000ff0000720c */ /* 0x000fe20003f66270 */
[----:B0-----:R-:W-:Y:S02]  /*00e0*/  IMAD.MOV.U32 R2, RZ, RZ, RZ ;  /* 0x000000ffff027224 */ /* 0x001fe400078e00ff */
[----:B----4-:R-:W-:-:S04]  /*00f0*/  IMAD.MOV R4, RZ, RZ, -R3 ;  /* 0x000000ffff047224 */ /* 0x010fc800078e0a03 */
[----:B------:R-:W-:-:S04]  /*0100*/  IMAD R7, R4, R5, RZ ;  /* 0x0000000504077224 */ /* 0x000fc800078e02ff */
[----:B------:R-:W-:-:S06]  /*0110*/  IMAD.HI.U32 R3, R3, R7, R2 ;  /* 0x0000000703037227 */ /* 0x000fcc00078e0002 */
[----:B------:R-:W-:-:S05]  /*0120*/  IMAD.HI.U32 R3, R3, 0x1000, RZ ;  /* 0x0000100003037827 */ /* 0x000fca00078e00ff */
[----:B------:R-:W-:-:S05]  /*0130*/  IADD3 R4, PT, PT, -R3, RZ, RZ ;  /* 0x000000ff03047210 */ /* 0x000fca0007ffe1ff */
[----:B------:R-:W-:-:S05]  /*0140*/  IMAD R4, R5, R4, 0x1000 ;  /* 0x0000100005047424 */ /* 0x000fca00078e0204 */
[----:B------:R-:W-:-:S13]  /*0150*/  ISETP.GT.U32.AND P2, PT, R5, R4, PT ;  /* 0x000000040500720c */ /* 0x000fda0003f44070 */
[----:B------:R-:W-:Y:S02]  /*0160*/  @!P2 IMAD.IADD R4, R4, 0x1, -R5 ;  /* 0x000000010404a824 */ /* 0x000fe400078e0a05 */
[----:B------:R-:W-:-:S03]  /*0170*/  @!P2 VIADD R3, R3, 0x1 ;  /* 0x000000010303a836 */ /* 0x000fc60000000000 */
[----:B------:R-:W-:-:S13]  /*0180*/  ISETP.GE.U32.AND P0, PT, R4, R5, PT ;  /* 0x000000050400720c */ /* 0x000fda0003f06070 */
[----:B------:R-:W-:-:S05]  /*0190*/  @P0 VIADD R3, R3, 0x1 ;  /* 0x0000000103030836 */ /* 0x000fca0000000000 */
[----:B------:R-:W-:-:S04]  /*01a0*/  @!P3 IADD3 R3, PT, PT, -R3, RZ, RZ ;  /* 0x000000ff0303b210 */ /* 0x000fc80007ffe1ff */
[----:B------:R-:W-:Y:S02]  /*01b0*/  R2UR UR14, R3 ;  /* 0x00000000030e72ca */ /* 0x000fe400000e0000 */
[----:B------:R-:W-:-:S13]  /*01c0*/  @!P1 R2UR UR14, R6 ;  /* 0x00000000060e92ca */ /* 0x000fda00000e0000 */
[----:B------:R-:W-:-:S04]  /*01d0*/  UISETP.LT.AND UP0, UPT, UR14, 0x40, UPT ;  /* 0x000000400e00788c */ /* 0x000fc8000bf01270 */
[----:B------:R-:W-:-:S04]  /*01e0*/  USEL UR4, UR14, 0x40, UP0 ;  /* 0x000000400e047887 */ /* 0x000fc80008000000 */
[----:B------:R-:W-:-:S06]  /*01f0*/  USHF.L.U32 UR4, UR4, 0x1, URZ ;  /* 0x0000000104047899 */ /* 0x000fcc00080006ff */
[----:B------:R-:W-:-:S03]  /*0200*/  IMAD R5, RZ, RZ, -UR4 ;  /* 0x80000004ff057e24 */ /* 0x000fc6000f8e02ff */
[----:B------:R-:W0:Y:S08]  /*0210*/  I2F.U32.RP R0, UR4 ;  /* 0x0000000400007d06 */ /* 0x000e300008209000 */
[----:B0-----:R-:W0:Y:S02]  /*0220*/  MUFU.RCP R0, R0 ;  /* 0x0000000000007308 */ /* 0x001e240000001000 */
[----:B0-----:R-:W-:Y:S01]  /*0230*/  VIADD R2, R0, 0xffffffe ;  /* 0x0ffffffe00027836 */ /* 0x001fe20000000000 */
[----:B--2---:R-:W-:-:S05]  /*0240*/  MOV R0, UR15 ;  /* 0x0000000f00007c02 */ /* 0x004fca0008000f00 */
[----:B------:R0:W2:Y:S01]  /*0250*/  F2I.FTZ.U32.TRUNC.NTZ R3, R2 ;  /* 0x0000000200037305 */ /* 0x0000a2000021f000 */
[----:B------:R-:W-:-:S05]  /*0260*/  IMAD.SHL.U32 R0, R0, 0x4, RZ ;  /* 0x0000000400007824 */ /* 0x000fca00078e00ff */
[----:B---3--:R-:W-:Y:S01]  /*0270*/  ISETP.LE.U32.AND P1, PT, R0, UR5, PT ;  /* 0x0000000500007c0c */ /* 0x008fe2000bf23070 */
[----:B0-----:R-:W-:Y:S02]  /*0280*/  IMAD.MOV.U32 R2, RZ, RZ, RZ ;  /* 0x000000ffff027224 */ /* 0x001fe400078e00ff */
[----:B--2---:R-:W-:-:S04]  /*0290*/  IMAD R5, R5, R3, RZ ;  /* 0x0000000305057224 */ /* 0x004fc800078e02ff */
[----:B------:R-:W-:-:S06]  /*02a0*/  IMAD.HI.U32 R3, R3, R5, R2 ;  /* 0x0000000503037227 */ /* 0x000fcc00078e0002 */
[----:B-1----:R-:W-:-:S04]  /*02b0*/  IMAD.HI.U32 R74, R3, R70, RZ ;  /* 0x00000046034a7227 */ /* 0x002fc800078e00ff */
[----:B------:R-:W-:-:S04]  /*02c0*/  IMAD.MOV R3, RZ, RZ, -R74 ;  /* 0x000000ffff037224 */ /* 0x000fc800078e0a4a */
[----:B------:R-:W-:-:S05]  /*02d0*/  IMAD R0, R3, UR4, R70 ;  /* 0x0000000403007c24 */ /* 0x000fca000f8e0246 */
[----:B------:R-:W-:Y:S01]  /*02e0*/  ISETP.GE.U32.AND P0, PT, R0, UR4, PT ;  /* 0x0000000400007c0c */ /* 0x000fe2000bf06070 */
[----:B------:R-:W-:-:S12]  /*02f0*/  @P1 EXIT ;  /* 0x000000000000194d */ /* 0x000fd80003800000 */
[----:B------:R-:W0:Y:S01]  /*0300*/  S2R R3, SR_CgaCtaId ;  /* 0x0000000000037919 */ /* 0x000e220000008800 */
[----:B------:R-:W-:Y:S01]  /*0310*/  @P0 VIADD R0, R0, -UR4 ;  /* 0x8000000400000c36 */ /* 0x000fe20008000000 */
[----:B------:R-:W-:Y:S01]  /*0320*/  ISETP.NE.U32.AND P2, PT, RZ, UR4, PT ;  /* 0x00000004ff007c0c */ /* 0x000fe2000bf45070 */
[----:B------:R-:W1:Y:S01]  /*0330*/  LDCU UR16, c[0x0][0x360] ;  /* 0x00006c00ff1077ac */ /* 0x000e620008000800 */
[----:B------:R-:W-:Y:S01]  /*0340*/  @P0 IADD3 R74, PT, PT, R74, 0x1, RZ ;  /* 0x000000014a4a0810 */ /* 0x000fe20007ffe0ff */
[----:B------:R-:W2:Y:S01]  /*0350*/  S2R R69, SR_CTAID.Z ;  /* 0x0000000000457919 */ /* 0x000ea20000002700 */
[----:B------:R-:W-:Y:S01]  /*0360*/  ISETP.GE.U32.AND P1, PT, R0, UR4, PT ;  /* 0x0000000400007c0c */ /* 0x000fe2000bf26070 */
[C---:B------:R-:W-:Y:S01]  /*0370*/  IMAD.SHL.U32 R73, R70.reuse, 0x4, RZ ;  /* 0x0000000446497824 */ /* 0x040fe200078e00ff */
[----:B------:R-:W-:Y:S02]  /*0380*/  MOV R0, 0x400 ;  /* 0x0000040000007802 */ /* 0x000fe40000000f00 */
[----:B------:R-:W-:-:S02]  /*0390*/  LOP3.LUT R72, R70, 0xf, RZ, 0xc0, !PT ;  /* 0x0000000f46487812 */ /* 0x000fc400078ec0ff */
[----:B------:R-:W-:Y:S02]  /*03a0*/  SHF.L.U32 R7, R70, 0x4, RZ ;  /* 0x0000000446077819 */ /* 0x000fe400000006ff */
[----:B------:R-:W-:-:S05]  /*03b0*/  MOV R8, 0x4b0 ;  /* 0x000004b000087802 */ /* 0x000fca0000000f00 */
[----:B------:R-:W-:Y:S01]  /*03c0*/  @P1 VIADD R74, R74, 0x1 ;  /* 0x000000014a4a1836 */ /* 0x000fe20000000000 */
[----:B------:R-:W-:Y:S01]  /*03d0*/  @!P2 LOP3.LUT R74, RZ, UR4, RZ, 0x33, !PT ;  /* 0x00000004ff4aac12 */ /* 0x000fe2000f8e33ff */
[----:B-1----:R-:W-:Y:S02]  /*03e0*/  USHF.L.U32 UR17, UR16, 0x2, URZ ;  /* 0x0000000210117899 */ /* 0x002fe400080006ff */
[----:B------:R-:W-:Y:S02]  /*03f0*/  ULOP3.LUT UR6, UR16, 0xffff, URZ, 0xc0, !UPT ;  /* 0x0000ffff10067892 */ /* 0x000fe4000f8ec0ff */
[----:B------:R-:W-:-:S04]  /*0400*/  IMAD.MOV R5, RZ, RZ, -R74 ;  /* 0x000000ffff057224 */ /* 0x000fc800078e0a4a */
[----:B------:R-:W-:Y:S01]  /*0410*/  IMAD R68, R5, UR4, R70 ;  /* 0x0000000405447c24 */ /* 0x000fe2000f8e0246 */
[----:B0-----:R-:W-:Y:S01]  /*0420*/  LEA R3, R3, R0, 0x18 ;  /* 0x0000000003037211 */ /* 0x001fe200078ec0ff */
[----:B------:R-:W-:-:S03]  /*0430*/  VIADD R0, R70, UR16 ;  /* 0x0000001046007c36 */ /* 0x000fc60008000000 */
[----:B------:R-:W-:Y:S01]  /*0440*/  SHF.R.U32.HI R68, RZ, 0x1, R68 ;  /* 0x00000001ff447819 */ /* 0x000fe20000011644 */
[----:B------:R-:W-:Y:S01]  /*0450*/  IMAD R72, R72, 0x84, R3 ;  /* 0x0000008448487824 */ /* 0x000fe200078e0203 */
[----:B------:R-:W-:Y:S02]  /*0460*/  LOP3.LUT R0, R0, 0xfff, RZ, 0x3c, !PT ;  /* 0x00000fff00007812 */ /* 0x000fe400078e3cff */
[----:B------:R-:W-:Y:S02]  /*0470*/  LOP3.LUT R3, R7, 0x10, RZ, 0xc0, !PT ;  /* 0x0000001007037812 */ /* 0x000fe400078ec0ff */
[----:B------:R-:W-:Y:S02]  /*0480*/  LOP3.LUT R10, R0, 0xffff, RZ, 0xc0, !PT ;  /* 0x0000ffff000a7812 */ /* 0x000fe400078ec0ff */
[----:B--2---:R-:W-:-:S07]  /*0490*/  LOP3.LUT R50, R68, 0xf, RZ, 0xc0, !PT ;  /* 0x0000000f44327812 */ /* 0x004fce00078ec0ff */
[----:B------:R-:W-:Y:S05]  /*04a0*/  CALL.REL.NOINC `($__internal_17_$__cuda_sm20_div_u16) ;  /* 0x0000003c00d07944 */ /* 0x000fea0003c00000 */
[----:B------:R-:W-:Y:S01]  /*04b0*/  LOP3.LUT R0, R73, 0xfff, RZ, 0x3c, !PT ;  /* 0x00000fff49007812 */ /* 0x000fe200078e3cff */
[----:B------:R-:W-:Y:S01]  /*04c0*/  IMAD.MOV.U32 R6, RZ, RZ, R4 ;  /* 0x000000ffff067224 */ /* 0x000fe200078e0004 */
[----:B------:R-:W-:Y:S01]  /*04d0*/  MOV R8, 0x520 ;  /* 0x0000052000087802 */ /* 0x000fe20000000f00 */
[----:B------:R-:W-:Y:S02]  /*04e0*/  ULOP3.LUT UR6, UR17, 0xffff, URZ, 0xc0, !UPT ;  /* 0x0000ffff11067892 */ /* 0x000fe4000f8ec0ff */
[----:B------:R-:W-:-:S05]  /*04f0*/  VIADD R0, R0, -UR17 ;  /* 0x8000001100007c36 */ /* 0x000fca0008000000 */
[----:B------:R-:W-:-:S07]  /*0500*/  LOP3.LUT R10, R0, 0xffff, RZ, 0xc0, !PT ;  /* 0x0000ffff000a7812 */ /* 0x000fce00078ec0ff */
[----:B------:R-:W-:Y:S05]  /*0510*/  CALL.REL.NOINC `($__internal_17_$__cuda_sm20_div_u16) ;  /* 0x0000003c00b47944 */ /* 0x000fea0003c00000 */
[----:B------:R-:W0:Y:S01]  /*0520*/  LDC R5, c[0x0][0x3ac] ;  /* 0x0000eb00ff057b82 */ /* 0x000e220000000800 */
[C---:B------:R-:W-:Y:S01]  /*0530*/  IADD3 R0, PT, PT, R50.reuse, 0x1, RZ ;  /* 0x0000000132007810 */ /* 0x040fe20007ffe0ff */
[C---:B------:R-:W-:Y:S01]  /*0540*/  VIADD R2, R50.reuse, 0x3 ;  /* 0x0000000332027836 */ /* 0x040fe20000000000 */
[C---:B------:R-:W-:Y:S01]  /*0550*/  IADD3 R24, PT, PT, R50.reuse, 0xf, RZ ;  /* 0x0000000f32187810 */ /* 0x040fe20007ffe0ff */
[C---:B------:R-:W-:Y:S01]  /*0560*/  VIADD R48, R50.reuse, 0x2 ;  /* 0x0000000232307836 */ /* 0x040fe20000000000 */
[C---:B------:R-:W-:Y:S01]  /*0570*/  LOP3.LUT R66, R50.reuse, 0x10, R7, 0xf8, !PT ;  /* 0x0000001032427812 */ /* 0x040fe200078ef807 */
[----:B------:R-:W-:Y:S01]  /*0580*/  VIADD R44, R50, 0x6 ;  /* 0x00000006322c7836 */ /* 0x000fe20000000000 */
[----:B------:R-:W-:Y:S01]  /*0590*/  IADD3 R62, PT, PT, R68, 0x4, RZ ;  /* 0x00000004443e7810 */ /* 0x000fe20007ffe0ff */
[----:B------:R-:W-:Y:S01]  /*05a0*/  VIADD R46, R50, 0x4 ;  /* 0x00000004322e7836 */ /* 0x000fe20000000000 */
[----:B------:R-:W-:Y:S01]  /*05b0*/  IADD3 R16, PT, PT, R68, 0x9, RZ ;  /* 0x0000000944107810 */ /* 0x000fe20007ffe0ff */
[----:B------:R-:W-:Y:S01]  /*05c0*/  VIADD R40, R50, 0xa ;  /* 0x0000000a32287836 */ /* 0x000fe20000000000 */
[----:B------:R-:W-:Y:S01]  /*05d0*/  IADD3 R20, PT, PT, R68, 0xd, RZ ;  /* 0x0000000d44147810 */ /* 0x000fe20007ffe0ff */
[C---:B------:R-:W-:Y:S01]  /*05e0*/  VIADD R42, R50.reuse, 0x8 ;  /* 0x00000008322a7836 */ /* 0x040fe20000000000 */
[C---:B------:R-:W-:Y:S01]  /*05f0*/  LOP3.LUT R62, R3.reuse, 0xf, R62, 0xf8, !PT ;  /* 0x0000000f033e7812 */ /* 0x040fe200078ef83e */
[C---:B------:R-:W-:Y:S01]  /*0600*/  VIADD R8, R50.reuse, 0xe ;  /* 0x0000000e32087836 */ /* 0x040fe20000000000 */
[C---:B------:R-:W-:Y:S01]  /*0610*/  LOP3.LUT R57, R3.reuse, 0xf, R16, 0xf8, !PT ;  /* 0x0000000f03397812 */ /* 0x040fe200078ef810 */
[----:B------:R-:W-:Y:S01]  /*0620*/  VIADD R38, R50, 0xc ;  /* 0x0000000c32267836 */ /* 0x000fe20000000000 */
[C---:B------:R-:W-:Y:S01]  /*0630*/  LOP3.LUT R53, R3.reuse, 0xf, R20, 0xf8, !PT ;  /* 0x0000000f03357812 */ /* 0x040fe200078ef814 */
[C---:B------:R-:W-:Y:S01]  /*0640*/  VIADD R64, R68.reuse, 0x2 ;  /* 0x0000000244407836 */ /* 0x040fe20000000000 */
[C---:B------:R-:W-:Y:S01]  /*0650*/  LOP3.LUT R58, R3.reuse, 0x8, R50, 0xf6, !PT ;  /* 0x00000008033a7812 */ /* 0x040fe200078ef632 */
[----:B------:R-:W-:Y:S01]  /*0660*/  VIADD R10, R68, 0x3 ;  /* 0x00000003440a7836 */ /* 0x000fe20000000000 */
[----:B------:R-:W-:Y:S01]  /*0670*/  LOP3.LUT R67, R4, 0x3, RZ, 0xc0, !PT ;  /* 0x0000000304437812 */ /* 0x000fe200078ec0ff */
[C---:B------:R-:W-:Y:S01]  /*0680*/  VIADD R12, R68.reuse, 0x5 ;  /* 0x00000005440c7836 */ /* 0x040fe20000000000 */
[----:B------:R-:W-:Y:S01]  /*0690*/  LOP3.LUT R64, R3, 0xf, R64, 0xf8, !PT ;  /* 0x0000000f03407812 */ /* 0x000fe200078ef840 */
[----:B------:R-:W-:Y:S01]  /*06a0*/  VIADD R60, R68, 0x6 ;  /* 0x00000006443c7836 */ /* 0x000fe20000000000 */
[-C--:B0-----:R-:W-:Y:S01]  /*06b0*/  ISETP.GE.AND P0, PT, R0, R5.reuse, PT ;  /* 0x000000050000720c */ /* 0x081fe20003f06270 */
[----:B------:R-:W-:Y:S01]  /*06c0*/  VIADD R14, R68, 0x7 ;  /* 0x00000007440e7836 */ /* 0x000fe20000000000 */
[-C--:B------:R-:W-:Y:S01]  /*06d0*/  ISETP.GE.AND P1, PT, R48, R5.reuse, PT ;  /* 0x000000053000720c */ /* 0x080fe20003f26270 */
[C---:B------:R-:W-:Y:S01]  /*06e0*/  VIADD R56, R68.reuse, 0xa ;  /* 0x0000000a44387836 */ /* 0x040fe20000000000 */
[C---:B------:R-:W-:Y:S01]  /*06f0*/  SEL R49, R5.reuse, RZ, P0 ;  /* 0x000000ff05317207 */ /* 0x040fe20000000000 */
[----:B------:R-:W-:Y:S01]  /*0700*/  VIADD R18, R68, 0xb ;  /* 0x0000000b44127836 */ /* 0x000fe20000000000 */
[-C--:B------:R-:W-:Y:S01]  /*0710*/  ISETP.GE.AND P0, PT, R2, R5.reuse, PT ;  /* 0x000000050200720c */ /* 0x080fe20003f06270 */
[----:B------:R-:W-:Y:S01]  /*0720*/  VIADD R54, R68, 0xc ;  /* 0x0000000c44367836 */ /* 0x000fe20000000000 */
[----:B------:R-:W-:Y:S01]  /*0730*/  ISETP.GE.AND P3, PT, R44, R5, PT ;  /* 0x000000052c00720c */ /* 0x000fe20003f66270 */
[----:B------:R-:W-:Y:S01]  /*0740*/  IMAD.IADD R49, R0, 0x1, -R49 ;  /* 0x0000000100317824 */ /* 0x000fe200078e0a31 */
[C---:B------:R-:W-:Y:S01]  /*0750*/  SEL R47, R5.reuse, RZ, P0 ;  /* 0x000000ff052f7207 */ /* 0x040fe20000000000 */
[----:B------:R-:W-:Y:S01]  /*0760*/  VIADD R0, R50, 0x5 ;  /* 0x0000000532007836 */ /* 0x000fe20000000000 */
[C---:B------:R-:W-:Y:S01]  /*0770*/  SEL R9, R5.reuse, RZ, P1 ;  /* 0x000000ff05097207 */ /* 0x040fe20000800000 */
[----:B------:R-:W-:Y:S01]  /*0780*/  VIADD R52, R68, 0xe ;  /* 0x0000000e44347836 */ /* 0x000fe20000000000 */
[----:B------:R-:W-:Y:S01]  /*0790*/  IADD3 R47, PT, PT, R2, -R47, RZ ;  /* 0x8000002f022f7210 */ /* 0x000fe20007ffe0ff */
[----:B------:R-:W-:Y:S01]  /*07a0*/  VIADD R2, R50, 0x9 ;  /* 0x0000000932027836 */ /* 0x000fe20000000000 */
[-C--:B------:R-:W-:Y:S01]  /*07b0*/  ISETP.GE.AND P2, PT, R0, R5.reuse, PT ;  /* 0x000000050000720c */ /* 0x080fe20003f46270 */
[----:B------:R-:W-:Y:S01]  /*07c0*/  VIADD R22, R68, 0xffffffff ;  /* 0xffffffff44167836 */ /* 0x000fe20000000000 */
[----:B------:R-:W-:Y:S01]  /*07d0*/  ISETP.GE.AND P1, PT, R46, R5, PT ;  /* 0x000000052e00720c */ /* 0x000fe20003f26270 */
[----:B------:R-:W-:Y:S01]  /*07e0*/  UPRMT UR9, UR4, 0x9910, URZ ;  /* 0x0000991004097896 */ /* 0x000fe200080000ff */
[----:B------:R-:W-:-:S02]  /*07f0*/  SEL R45, R5, RZ, P2 ;  /* 0x000000ff052d7207 */ /* 0x000fc40001000000 */
[-C--:B------:R-:W-:Y:S02]  /*0800*/  ISETP.GE.AND P2, PT, R2, R5.reuse, PT ;  /* 0x000000050200720c */ /* 0x080fe40003f46270 */
[C---:B------:R-:W-:Y:S01]  /*0810*/  SEL R11, R5.reuse, RZ, P3 ;  /* 0x000000ff050b7207 */ /* 0x040fe20001800000 */
[----:B------:R-:W-:Y:S01]  /*0820*/  IMAD.IADD R45, R0, 0x1, -R45 ;  /* 0x00000001002d7824 */ /* 0x000fe200078e0a2d */
[----:B------:R-:W-:Y:S02]  /*0830*/  IADD3 R0, PT, PT, R50, 0x7, RZ ;  /* 0x0000000732007810 */ /* 0x000fe40007ffe0ff */
[C---:B------:R-:W-:Y:S01]  /*0840*/  SEL R41, R5.reuse, RZ, P2 ;  /* 0x000000ff05297207 */ /* 0x040fe20001000000 */
[----:B------:R-:W-:Y:S01]  /*0850*/  IMAD.IADD R44, R44, 0x1, -R11 ;  /* 0x000000012c2c7824 */ /* 0x000fe200078e0a0b */
[-C--:B------:R-:W-:Y:S02]  /*0860*/  ISETP.GE.AND P0, PT, R0, R5.reuse, PT ;  /* 0x000000050000720c */ /* 0x080fe40003f06270 */
[----:B------:R-:W-:Y:S01]  /*0870*/  ISETP.GE.AND P3, PT, R40, R5, PT ;  /* 0x000000052800720c */ /* 0x000fe20003f66270 */
[----:B------:R-:W-:Y:S01]  /*0880*/  IMAD.IADD R41, R2, 0x1, -R41 ;  /* 0x0000000102297824 */ /* 0x000fe200078e0a29 */
[----:B------:R-:W-:Y:S01]  /*0890*/  SEL R43, R5, RZ, P0 ;  /* 0x000000ff052b7207 */ /* 0x000fe20000000000 */
[----:B------:R-:W-:Y:S01]  /*08a0*/  VIADD R2, R50, 0xd ;  /* 0x0000000d32027836 */ /* 0x000fe20000000000 */
[----:B------:R-:W-:-:S02]  /*08b0*/  IADD3 R48, PT, PT, R48, -R9, RZ ;  /* 0x8000000930307210 */ /* 0x000fc40007ffe0ff */
[----:B------:R-:W-:Y:S02]  /*08c0*/  IADD3 R43, PT, PT, R0, -R43, RZ ;  /* 0x8000002b002b7210 */ /* 0x000fe40007ffe0ff */
[C---:B------:R-:W-:Y:S02]  /*08d0*/  SEL R9, R5.reuse, RZ, P1 ;  /* 0x000000ff05097207 */ /* 0x040fe40000800000 */
[----:B------:R-:W-:Y:S02]  /*08e0*/  IADD3 R0, PT, PT, R50, 0xb, RZ ;  /* 0x0000000b32007810 */ /* 0x000fe40007ffe0ff */
[-C--:B------:R-:W-:Y:S01]  /*08f0*/  ISETP.GE.AND P1, PT, R42, R5.reuse, PT ;  /* 0x000000052a00720c */ /* 0x080fe20003f26270 */
[----:B------:R-:W-:Y:S01]  /*0900*/  IMAD.IADD R46, R46, 0x1, -R9 ;  /* 0x000000012e2e7824 */ /* 0x000fe200078e0a09 */
[----:B------:R-:W-:Y:S02]  /*0910*/  SEL R11, R5, RZ, P3 ;  /* 0x000000ff050b7207 */ /* 0x000fe40001800000 */
[----:B------:R-:W-:-:S02]  /*0920*/  ISETP.GE.AND P0, PT, R0, R5, PT ;  /* 0x000000050000720c */ /* 0x000fc40003f06270 */
[-C--:B------:R-:W-:Y:S01]  /*0930*/  ISETP.GE.AND P2, PT, R2, R5.reuse, PT ;  /* 0x000000050200720c */ /* 0x080fe20003f46270 */
[----:B------:R-:W-:Y:S01]  /*0940*/  IMAD.IADD R40, R40, 0x1, -R11 ;  /* 0x0000000128287824 */ /* 0x000fe200078e0a0b */
[-C--:B------:R-:W-:Y:S02]  /*0950*/  ISETP.GE.AND P3, PT, R8, R5.reuse, PT ;  /* 0x000000050800720c */ /* 0x080fe40003f66270 */
[C---:B------:R-:W-:Y:S02]  /*0960*/  SEL R9, R5.reuse, RZ, P1 ;  /* 0x000000ff05097207 */ /* 0x040fe40000800000 */
[----:B------:R-:W-:Y:S02]  /*0970*/  ISETP.GE.AND P1, PT, R38, R5, PT ;  /* 0x000000052600720c */ /* 0x000fe40003f26270 */
[C---:B------:R-:W-:Y:S01]  /*0980*/  SEL R39, R5.reuse, RZ, P0 ;  /* 0x000000ff05277207 */ /* 0x040fe20000000000 */
[----:B------:R-:W-:Y:S01]  /*0990*/  IMAD.IADD R42, R42, 0x1, -R9 ;  /* 0x000000012a2a7824 */ /* 0x000fe200078e0a09 */
[----:B------:R-:W-:-:S02]  /*09a0*/  SEL R11, R5, RZ, P2 ;  /* 0x000000ff050b7207 */ /* 0x000fc40001000000 */
[C---:B------:R-:W-:Y:S02]  /*09b0*/  SEL R13, R5.reuse, RZ, P3 ;  /* 0x000000ff050d7207 */ /* 0x040fe40001800000 */
[C---:B------:R-:W-:Y:S02]  /*09c0*/  SEL R9, R5.reuse, RZ, P1 ;  /* 0x000000ff05097207 */ /* 0x040fe40000800000 */
[----:B------:R-:W-:Y:S01]  /*09d0*/  IADD3 R39, PT, PT, R0, -R39, RZ ;  /* 0x8000002700277210 */ /* 0x000fe20007ffe0ff */
[----:B------:R-:W-:Y:S01]  /*09e0*/  IMAD.IADD R0, R2, 0x1, -R11 ;  /* 0x0000000102007824 */ /* 0x000fe200078e0a0b */
[-C--:B------:R-:W-:Y:S01]  /*09f0*/  ISETP.GE.AND P0, PT, R50, R5.reuse, PT ;  /* 0x000000053200720c */ /* 0x080fe20003f06270 */
[----:B------:R-:W-:Y:S01]  /*0a00*/  IMAD.IADD R2, R8, 0x1, -R13 ;  /* 0x0000000108027824 */ /* 0x000fe200078e0a0d */
[----:B------:R-:W-:Y:S01]  /*0a10*/  ISETP.GE.AND P1, PT, R24, R5, PT ;  /* 0x000000051800720c */ /* 0x000fe20003f26270 */
[----:B------:R-:W-:Y:S01]  /*0a20*/  VIADD R8, R68, 0x1 ;  /* 0x0000000144087836 */ /* 0x000fe20000000000 */
[C---:B------:R-:W-:Y:S01]  /*0a30*/  SEL R7, R5.reuse, RZ, P0 ;  /* 0x000000ff05077207 */ /* 0x040fe20000000000 */
[----:B------:R-:W-:Y:S01]  /*0a40*/  IMAD.IADD R38, R38, 0x1, -R9 ;  /* 0x0000000126267824 */ /* 0x000fe200078e0a09 */
[----:B------:R-:W-:-:S02]  /*0a50*/  SEL R5, R5, RZ, P1 ;  /* 0x000000ff05057207 */ /* 0x000fc40000800000 */
[C---:B------:R-:W-:Y:S01]  /*0a60*/  LOP3.LUT R65, R3.reuse, 0xf, R8, 0xf8, !PT ;  /* 0x0000000f03417812 */ /* 0x040fe200078ef808 */
[----:B------:R-:W-:Y:S01]  /*0a70*/  IMAD.IADD R50, R50, 0x1, -R7 ;  /* 0x0000000132327824 */ /* 0x000fe200078e0a07 */
[C---:B------:R-:W-:Y:S02]  /*0a80*/  LOP3.LUT R63, R3.reuse, 0xf, R10, 0xf8, !PT ;  /* 0x0000000f033f7812 */ /* 0x040fe400078ef80a */
[C---:B------:R-:W-:Y:S02]  /*0a90*/  LOP3.LUT R61, R3.reuse, 0xf, R12, 0xf8, !PT ;  /* 0x0000000f033d7812 */ /* 0x040fe400078ef80c */
[C---:B------:R-:W-:Y:S02]  /*0aa0*/  LOP3.LUT R60, R3.reuse, 0xf, R60, 0xf8, !PT ;  /* 0x0000000f033c7812 */ /* 0x040fe400078ef83c */
[C---:B------:R-:W-:Y:S02]  /*0ab0*/  LOP3.LUT R59, R3.reuse, 0xf, R14, 0xf8, !PT ;  /* 0x0000000f033b7812 */ /* 0x040fe400078ef80e */
[----:B------:R-:W-:-:S02]  /*0ac0*/  LOP3.LUT R56, R3, 0xf, R56, 0xf8, !PT ;  /* 0x0000000f03387812 */ /* 0x000fc400078ef838 */
[C---:B------:R-:W-:Y:S02]  /*0ad0*/  LOP3.LUT R55, R3.reuse, 0xf, R18, 0xf8, !PT ;  /* 0x0000000f03377812 */ /* 0x040fe400078ef812 */
[C---:B------:R-:W-:Y:S02]  /*0ae0*/  LOP3.LUT R54, R3.reuse, 0xf, R54, 0xf8, !PT ;  /* 0x0000000f03367812 */ /* 0x040fe400078ef836 */
[C---:B------:R-:W-:Y:S02]  /*0af0*/  LOP3.LUT R52, R3.reuse, 0xf, R52, 0xf8, !PT ;  /* 0x0000000f03347812 */ /* 0x040fe400078ef834 */
[----:B------:R-:W-:Y:S02]  /*0b00*/  LOP3.LUT R51, R3, 0xf, R22, 0xf8, !PT ;  /* 0x0000000f03337812 */ /* 0x000fe400078ef816 */
[----:B------:R-:W-:Y:S02]  /*0b10*/  IADD3 R3, PT, PT, R24, -R5, RZ ;  /* 0x8000000518037210 */ /* 0x000fe40007ffe0ff */
[----:B------:R-:W-:-:S07]  /*0b20*/  MOV R9, 0xb40 ;  /* 0x00000b4000097802 */ /* 0x000fce0000000f00 */
[----:B------:R-:W-:Y:S05]  /*0b30*/  CALL.REL.NOINC `($__internal_16_$__cuda_sm20_div_s16) ;  /* 0x0000003400c47944 */ /* 0x000fea0003c00000 */
        /* <DEDUP_REMOVED lines=8> */
.L_x_681:
[----:B------:R-:W-:Y:S01]  /*0bc0*/  ISETP.NE.AND P0, PT, R4, 0x2, PT ;  /* 0x000000020400780c */ /* 0x000fe20003f05270 */
[----:B0-----:R-:W0:Y:S01]  /*0bd0*/  S2UR UR11, SR_CgaCtaId ;  /* 0x00000000000b79c3 */ /* 0x001e220000008800 */
[----:B------:R-:W-:Y:S01]  /*0be0*/  UMOV UR10, 0x400 ;  /* 0x00000400000a7882 */ /* 0x000fe20000000000 */
[----:B------:R-:W-:Y:S01]  /*0bf0*/  BSSY.RECONVERGENT B0, `(.L_x_614) ;  /* 0x0000013000007945 */ /* 0x000fe20003800200 */
[----:B------:R-:W-:-:S09]  /*0c00*/  IMAD.MOV.U32 R16, RZ, RZ, R70 ;  /* 0x000000ffff107224 */ /* 0x000fd200078e0046 */
[----:B----4-:R-:W-:Y:S05]  /*0c10*/  @!P0 BRA `(.L_x_615) ;  /* 0x0000000000408947 */ /* 0x010fea0003800000 */
[----:B------:R-:W1:Y:S01]  /*0c20*/  S2UR UR9, SR_CgaCtaId ;  /* 0x00000000000979c3 */ /* 0x000e620000008800 */
[----:B------:R-:W-:Y:S01]  /*0c30*/  UMOV UR8, 0x400 ;  /* 0x0000040000087882 */ /* 0x000fe20000000000 */
[----:B------:R-:W-:Y:S01]  /*0c40*/  ISETP.NE.AND P0, PT, R4, 0x3, PT ;  /* 0x000000030400780c */ /* 0x000fe20003f05270 */
[----:B------:R-:W-:Y:S01]  /*0c50*/  UIADD3 UR8, UPT, UPT, UR8, 0x4880, URZ ;  /* 0x0000488008087890 */ /* 0x000fe2000fffe0ff */
[----:B------:R-:W-:-:S03]  /*0c60*/  VIADD R16, R70, UR16 ;  /* 0x0000001046107c36 */ /* 0x000fc60008000000 */
[----:B-1----:R-:W-:-:S06]  /*0c70*/  ULEA UR8, UR9, UR8, 0x18 ;  /* 0x0000000809087291 */ /* 0x002fcc000f8ec0ff */
[----:B------:R-:W-:-:S03]  /*0c80*/  VIADD R17, R73, UR8 ;  /* 0x0000000849117c36 */ /* 0x000fc60008000000 */
[----:B------:R1:W-:Y:S01]  /*0c90*/  STS [R73+UR8], RZ ;  /* 0x000000ff49007988 */ /* 0x0003e20008000808 */
[----:B------:R-:W-:Y:S05]  /*0ca0*/  @!P0 BRA `(.L_x_615) ;  /* 0x00000000001c8947 */ /* 0x000fea0003800000 */
[----:B------:R-:W-:Y:S01]  /*0cb0*/  ISETP.NE.AND P0, PT, R4, RZ, PT ;  /* 0x000000ff0400720c */ /* 0x000fe20003f05270 */
[----:B------:R2:W-:Y:S01]  /*0cc0*/  STS [R17+UR17], RZ ;  /* 0x000000ff11007988 */ /* 0x0005e20008000811 */
[----:B------:R-:W-:Y:S01]  /*0cd0*/  IADD3 R18, PT, PT, R17, UR17, RZ ;  /* 0x0000001111127c10 */ /* 0x000fe2000fffe0ff */
[----:B------:R-:W-:-:S10]  /*0ce0*/  VIADD R16, R16, UR16 ;  /* 0x0000001010107c36 */ /* 0x000fd40008000000 */
[----:B------:R-:W3:Y:S01]  /*0cf0*/  @P0 LDC R5, c[0x0][0x360] ;  /* 0x0000d800ff050b82 */ /* 0x000ee20000000800 */
[----:B------:R2:W-:Y:S02]  /*0d00*/  @P0 STS [R18+UR17], RZ ;  /* 0x000000ff12000988 */ /* 0x0005e40008000811 */
[----:B--23--:R-:W-:-:S07]  /*0d10*/  @P0 IMAD.IADD R16, R16, 0x1, R5 ;  /* 0x0000000110100824 */ /* 0x00cfce00078e0205 */
.L_x_615:
[----:B0-----:R-:W-:Y:S05]  /*0d20*/  BSYNC.RECONVERGENT B0 ;  /* 0x0000000000007941 */ /* 0x001fea0003800200 */
.L_x_614:
[----:B------:R-:W-:Y:S01]  /*0d30*/  UIADD3 UR8, UPT, UPT, UR10, 0x4880, URZ ;  /* 0x000048800a087890 */ /* 0x000fe2000fffe0ff */
[----:B------:R-:W-:Y:S03]  /*0d40*/  BSSY.RECONVERGENT B0, `(.L_x_616) ;  /* 0x000000e000007945 */ /* 0x000fe60003800200 */
[----:B------:R-:W-:-:S06]  /*0d50*/  ULEA UR8, UR11, UR8, 0x18 ;  /* 0x000000080b087291 */ /* 0x000fcc000f8ec0ff */
[----:B------:R-:W-:-:S07]  /*0d60*/  LEA R18, R16, UR8, 0x2 ;  /* 0x0000000810127c11 */ /* 0x000fce000f8e10ff */
.L_x_617:
[----:B0-----:R-:W0:Y:S01]  /*0d70*/  LDC R5, c[0x0][0x360] ;  /* 0x0000d800ff057b82 */ /* 0x001e220000000800 */
[----:B------:R-:W-:Y:S01]  /*0d80*/  STS [R18], RZ ;  /* 0x000000ff12007388 */ /* 0x000fe20000000800 */
[----:B------:R-:W-:-:S03]  /*0d90*/  IADD3 R16, PT, PT, R16, UR17, RZ ;  /* 0x0000001110107c10 */ /* 0x000fc6000fffe0ff */
[----:B------:R2:W-:Y:S01]  /*0da0*/  STS [R18+UR17], RZ ;  /* 0x000000ff12007988 */ /* 0x0005e20008000811 */
[----:B------:R-:W-:Y:S01]  /*0db0*/  ISETP.GE.U32.AND P0, PT, R16, 0x1000, PT ;  /* 0x000010001000780c */ /* 0x000fe20003f06070 */
[C-C-:B0-----:R-:W-:Y:S02]  /*0dc0*/  IMAD R17, R5.reuse, 0x8, R18.reuse ;  /* 0x0000000805117824 */ /* 0x141fe400078e0212 */
[C-C-:B------:R-:W-:Y:S02]  /*0dd0*/  IMAD R19, R5.reuse, 0xc, R18.reuse ;  /* 0x0000000c05137824 */ /* 0x140fe400078e0212 */
[----:B--2---:R-:W-:Y:S01]  /*0de0*/  IMAD R18, R5, 0x10, R18 ;  /* 0x0000001005127824 */ /* 0x004fe200078e0212 */
[----:B------:R0:W-:Y:S04]  /*0df0*/  STS [R17], RZ ;  /* 0x000000ff11007388 */ /* 0x0001e80000000800 */
[----:B------:R0:W-:Y:S03]  /*0e00*/  STS [R19], RZ ;  /* 0x000000ff13007388 */ /* 0x0001e60000000800 */
[----:B------:R-:W-:Y:S05]  /*0e10*/  @!P0 BRA `(.L_x_617) ;  /* 0xfffffffc00d48947 */ /* 0x000fea000383ffff */
[----:B------:R-:W-:Y:S05]  /*0e20*/  BSYNC.RECONVERGENT B0 ;  /* 0x0000000000007941 */ /* 0x000fea0003800200 */
.L_x_616:
[----:B------:R-:W2:Y:S01]  /*0e30*/  S2UR UR8, SR_CTAID.X ;  /* 0x00000000000879c3 */ /* 0x000ea20000002500 */
[----:B------:R-:W3:Y:S01]  /*0e40*/  LDCU UR9, c[0x0][0x388] ;  /* 0x00007100ff0977ac */ /* 0x000ee20008000800 */
[----:B------:R-:W-:Y:S01]  /*0e50*/  ISETP.NE.AND P0, PT, R67, 0x2, PT ;  /* 0x000000024300780c */ /* 0x000fe20003f05270 */
[----:B------:R-:W-:Y:S01]  /*0e60*/  BSSY.RECONVERGENT B0, `(.L_x_618) ;  /* 0x0000022000007945 */ /* 0x000fe20003800200 */
[----:B------:R-:W-:Y:S02]  /*0e70*/  IMAD.MOV.U32 R77, RZ, RZ, R73 ;  /* 0x000000ffff4d7224 */ /* 0x000fe400078e0049 */
[----:B------:R-:W-:Y:S01]  /*0e80*/  P2R R75, PR, RZ, 0x1 ;  /* 0x00000001ff4b7803 */ /* 0x000fe20000000000 */
[----:B--2---:R-:W-:-:S04]  /*0e90*/  USHF.L.U32 UR8, UR8, 0xc, URZ ;  /* 0x0000000c08087899 */ /* 0x004fc800080006ff */
[----:B---3--:R-:W-:-:S04]  /*0ea0*/  UIMAD UR8, UR5, UR9, UR8 ;  /* 0x00000009050872a4 */ /* 0x008fc8000f8e0208 */
[----:B------:R-:W-:Y:S08]  /*0eb0*/  @!P0 BRA `(.L_x_619) ;  /* 0x0000000000708947 */ /* 0x000ff00003800000 */
[----:B------:R-:W2:Y:S01]  /*0ec0*/  LDC.64 R20, c[0x0][0x390] ;  /* 0x0000e400ff147b82 */ /* 0x000ea20000000a00 */
[----:B0-----:R-:W-:-:S04]  /*0ed0*/  VIADD R17, R73, UR8 ;  /* 0x0000000849117c36 */ /* 0x001fc80008000000 */
[----:B--2---:R-:W-:-:S06]  /*0ee0*/  IMAD.WIDE R16, R17, 0x4, R20 ;  /* 0x0000000411107825 */ /* 0x004fcc00078e0214 */
[----:B------:R-:W2:Y:S01]  /*0ef0*/  LDG.E.128 R16, desc[UR12][R16.64] ;  /* 0x0000000c10107981 */ /* 0x000ea2000c1e1d00 */
[----:B------:R-:W0:Y:S01]  /*0f00*/  S2UR UR18, SR_CgaCtaId ;  /* 0x00000000001279c3 */ /* 0x000e220000008800 */
[----:B------:R-:W-:Y:S01]  /*0f10*/  UMOV UR9, 0x400 ;  /* 0x0000040000097882 */ /* 0x000fe20000000000 */
[----:B------:R-:W-:Y:S01]  /*0f20*/  ISETP.NE.AND P0, PT, R67, 0x3, PT ;  /* 0x000000034300780c */ /* 0x000fe20003f05270 */
[----:B------:R-:W-:Y:S01]  /*0f30*/  UIADD3 UR9, UPT, UPT, UR9, 0x880, URZ ;  /* 0x0000088009097890 */ /* 0x000fe2000fffe0ff */
[----:B------:R-:W-:Y:S01]  /*0f40*/  SHF.L.U32 R23, R70, 0x4, RZ ;  /* 0x0000000446177819 */ /* 0x000fe200000006ff */
[----:B------:R-:W-:-:S04]  /*0f50*/  VIADD R22, R73, UR17 ;  /* 0x0000001149167c36 */ /* 0x000fc80008000000 */
[----:B------:R-:W-:Y:S01]  /*0f60*/  IMAD.MOV.U32 R77, RZ, RZ, R22 ;  /* 0x000000ffff4d7224 */ /* 0x000fe200078e0016 */
[----:B0-----:R-:W-:-:S06]  /*0f70*/  ULEA UR9, UR18, UR9, 0x18 ;  /* 0x0000000912097291 */ /* 0x001fcc000f8ec0ff */
[----:B------:R-:W-:-:S03]  /*0f80*/  VIADD R24, R23, UR9 ;  /* 0x0000000917187c36 */ /* 0x000fc60008000000 */
[----:B--2---:R2:W-:Y:S01]  /*0f90*/  STS.128 [R23+UR9], R16 ;  /* 0x0000001017007988 */ /* 0x0045e20008000c09 */
[----:B------:R-:W-:Y:S05]  /*0fa0*/  @!P0 BRA `(.L_x_619) ;  /* 0x0000000000348947 */ /* 0x000fea0003800000 */
[----:B------:R-:W-:Y:S01]  /*0fb0*/  ISETP.NE.AND P0, PT, R67, RZ, PT ;  /* 0x000000ff4300720c */ /* 0x000fe20003f05270 */
[C---:B--2---:R-:W-:Y:S01]  /*0fc0*/  VIADD R17, R22.reuse, UR8 ;  /* 0x0000000816117c36 */ /* 0x044fe20008000000 */
[----:B------:R-:W-:-:S03]  /*0fd0*/  IADD3 R77, PT, PT, R22, UR17, RZ ;  /* 0x00000011164d7c10 */ /* 0x000fc6000fffe0ff */
[----:B------:R-:W-:-:S08]  /*0fe0*/  IMAD.WIDE R16, R17, 0x4, R20 ;  /* 0x0000000411107825 */ /* 0x000fd000078e0214 */
[----:B------:R-:W-:-:S04]  /*0ff0*/  @P0 VIADD R19, R77, UR8 ;  /* 0x000000084d130c36 */ /* 0x000fc80008000000 */
[----:B------:R-:W-:Y:S02]  /*1000*/  @P0 IMAD.WIDE R20, R19, 0x4, R20 ;  /* 0x0000000413140825 */ /* 0x000fe400078e0214 */
[----:B------:R-:W2:Y:S04]  /*1010*/  LDG.E.128 R16, desc[UR12][R16.64] ;  /* 0x0000000c10107981 */ /* 0x000ea8000c1e1d00 */
[----:B------:R-:W3:Y:S01]  /*1020*/  @P0 LDG.E.128 R20, desc[UR12][R20.64] ;  /* 0x0000000c14140981 */ /* 0x000ee2000c1e1d00 */
[----:B------:R-:W-:Y:S02]  /*1030*/  IMAD R24, R5, 0x10, R24 ;  /* 0x0000001005187824 */ /* 0x000fe400078e0218 */
[----:B------:R-:W-:-:S03]  /*1040*/  @P0 VIADD R77, R77, UR17 ;  /* 0x000000114d4d0c36 */ /* 0x000fc60008000000 */
[----:B------:R-:W-:Y:S01]  /*1050*/  @P0 LEA R25, R5, R24, 0x4 ;  /* 0x0000001805190211 */ /* 0x000fe200078e20ff */
[----:B--2---:R4:W-:Y:S04]  /*1060*/  STS.128 [R24], R16 ;  /* 0x0000001018007388 */ /* 0x0049e80000000c00 */
[----:B---3--:R4:W-:Y:S02]  /*1070*/  @P0 STS.128 [R25], R20 ;  /* 0x0000001419000388 */ /* 0x0089e40000000c00 */
.L_x_619:
[----:B------:R-:W-:Y:S05]  /*1080*/  BSYNC.RECONVERGENT B0 ;  /* 0x0000000000007941 */ /* 0x000fea0003800200 */
.L_x_618:
[----:B------:R-:W-:Y:S01]  /*1090*/  BSSY.RECONVERGENT B0, `(.L_x_620) ;  /* 0x000001e000007945 */ /* 0x000fe20003800200 */
[----:B------:R-:W-:-:S04]  /*10a0*/  UIADD3 UR10, UPT, UPT, UR10, 0x880, URZ ;  /* 0x000008800a0a7890 */ /* 0x000fc8000fffe0ff */
[----:B------:R-:W-:-:S12]  /*10b0*/  ULEA UR10, UR11, UR10, 0x18 ;  /* 0x0000000a0b0a7291 */ /* 0x000fd8000f8ec0ff */
.L_x_621:
[----:B---3--:R-:W3:Y:S01]  /*10c0*/  LDC.64 R28, c[0x0][0x390] ;  /* 0x0000e400ff1c7b82 */ /* 0x008ee20000000a00 */
[C---:B--2-4-:R-:W-:Y:S02]  /*10d0*/  VIADD R18, R77.reuse, UR17 ;  /* 0x000000114d127c36 */ /* 0x054fe40008000000 */
[----:B0-----:R-:W-:Y:S02]  /*10e0*/  VIADD R17, R77, UR8 ;  /* 0x000000084d117c36 */ /* 0x001fe40008000000 */
[C---:B------:R-:W-:Y:S01]  /*10f0*/  VIADD R21, R18.reuse, UR8 ;  /* 0x0000000812157c36 */ /* 0x040fe20008000000 */
[----:B------:R-:W-:-:S05]  /*1100*/  IADD3 R19, PT, PT, R18, UR17, RZ ;  /* 0x0000001112137c10 */ /* 0x000fca000fffe0ff */
[C---:B------:R-:W-:Y:S02]  /*1110*/  VIADD R76, R19.reuse, UR17 ;  /* 0x00000011134c7c36 */ /* 0x040fe40008000000 */
[----:B------:R-:W-:Y:S02]  /*1120*/  VIADD R25, R19, UR8 ;  /* 0x0000000813197c36 */ /* 0x000fe40008000000 */
[----:B---3--:R-:W-:Y:S01]  /*1130*/  IMAD.WIDE R16, R17, 0x4, R28 ;  /* 0x0000000411107825 */ /* 0x008fe200078e021c */
[----:B------:R-:W-:-:S05]  /*1140*/  IADD3 R23, PT, PT, R76, UR8, RZ ;  /* 0x000000084c177c10 */ /* 0x000fca000fffe0ff */
[----:B------:R-:W2:Y:S01]  /*1150*/  LDG.E.128 R16, desc[UR12][R16.64] ;  /* 0x0000000c10107981 */ /* 0x000ea2000c1e1d00 */
[----:B------:R-:W-:-:S04]  /*1160*/  IMAD.WIDE R20, R21, 0x4, R28 ;  /* 0x0000000415147825 */ /* 0x000fc800078e021c */
[----:B------:R-:W-:-:S04]  /*1170*/  IMAD.WIDE R24, R25, 0x4, R28 ;  /* 0x0000000419187825 */ /* 0x000fc800078e021c */
[----:B------:R-:W-:Y:S02]  /*1180*/  IMAD.WIDE R28, R23, 0x4, R28 ;  /* 0x00000004171c7825 */ /* 0x000fe400078e021c */
[----:B------:R-:W3:Y:S04]  /*1190*/  LDG.E.128 R20, desc[UR12][R20.64] ;  /* 0x0000000c14147981 */ /* 0x000ee8000c1e1d00 */
[----:B------:R-:W4:Y:S04]  /*11a0*/  LDG.E.128 R24, desc[UR12][R24.64] ;  /* 0x0000000c18187981 */ /* 0x000f28000c1e1d00 */
[----:B------:R-:W5:Y:S01]  /*11b0*/  LDG.E.128 R28, desc[UR12][R28.64] ;  /* 0x0000000c1c1c7981 */ /* 0x000f62000c1e1d00 */
[----:B------:R-:W-:-:S05]  /*11c0*/  LEA R77, R77, UR10, 0x2 ;  /* 0x0000000a4d4d7c11 */ /* 0x000fca000f8e10ff */
[----:B--2---:R0:W-:Y:S02]  /*11d0*/  STS.128 [R77], R16 ;  /* 0x000000104d007388 */ /* 0x0041e40000000c00 */
[----:B0-----:R-:W-:Y:S01]  /*11e0*/  IMAD R18, R5, 0x10, R77 ;  /* 0x0000001005127824 */ /* 0x001fe200078e024d */
[----:B------:R-:W-:-:S03]  /*11f0*/  IADD3 R77, PT, PT, R76, UR17, RZ ;  /* 0x000000114c4d7c10 */ /* 0x000fc6000fffe0ff */
[----:B------:R-:W-:Y:S01]  /*1200*/  IMAD R16, R5, 0x10, R18 ;  /* 0x0000001005107824 */ /* 0x000fe200078e0212 */
[----:B---3--:R3:W-:Y:S01]  /*1210*/  STS.128 [R18], R20 ;  /* 0x0000001412007388 */ /* 0x0087e20000000c00 */
[----:B------:R-:W-:Y:S02]  /*1220*/  ISETP.GE.U32.AND P0, PT, R77, 0x1000, PT ;  /* 0x000010004d00780c */ /* 0x000fe40003f06070 */
[----:B------:R-:W-:Y:S01]  /*1230*/  IMAD R17, R5, 0x10, R16 ;  /* 0x0000001005117824 */ /* 0x000fe200078e0210 */
[----:B----4-:R3:W-:Y:S04]  /*1240*/  STS.128 [R16], R24 ;  /* 0x0000001810007388 */ /* 0x0107e80000000c00 */
[----:B-----5:R3:W-:Y:S06]  /*1250*/  STS.128 [R17], R28 ;  /* 0x0000001c11007388 */ /* 0x0207ec0000000c00 */
[----:B------:R-:W-:Y:S05]  /*1260*/  @!P0 BRA `(.L_x_621) ;  /* 0xfffffffc00948947 */ /* 0x000fea000383ffff */
[----:B------:R-:W-:Y:S05]  /*1270*/  BSYNC.RECONVERGENT B0 ;  /* 0x0000000000007941 */ /* 0x000fea0003800200 */
.L_x_620:
[----:B------:R-:W-:Y:S01]  /*1280*/  PLOP3.LUT P0, PT, PT, PT, PT, 0x80, 0x8 ;  /* 0x000000000008781c */ /* 0x000fe20003f0f070 */
[----:B---3--:R-:W-:Y:S01]  /*1290*/  IMAD.MOV.U32 R18, RZ, RZ, RZ ;  /* 0x000000ffff127224 */ /* 0x008fe200078e00ff */
[----:B------:R-:W0:Y:S11]  /*12a0*/  LDCU UR10, c[0x0][0x3a8] ;  /* 0x00007500ff0a77ac */ /* 0x000e360008000800 */
.L_x_676:
[----:B------:R-:W-:Y:S02]  /*12b0*/  LOP3.LUT R23, R70, 0xf, RZ, 0xc0, !PT ;  /* 0x0000000f46177812 */ /* 0x000fe400078ec0ff */
[----:B------:R-:W-:Y:S02]  /*12c0*/  PLOP3.LUT P5, PT, P0, PT, PT, 0x80, 0x8 ;  /* 0x000000000008781c */ /* 0x000fe400007af070 */
[----:B------:R-:W-:Y:S01]  /*12d0*/  SHF.R.U32.HI R19, RZ, 0x4, R70 ;  /* 0x00000004ff137819 */ /* 0x000fe20000011646 */
[----:B0-234-:R-:W-:-:S10]  /*12e0*/  IMAD.IADD R23, R23, 0x1, R18 ;  /* 0x0000000117177824 */ /* 0x01dfd400078e0212 */
.L_x_622:
[----:B--2---:R-:W2:Y:S01]  /*12f0*/  LDC.64 R16, c[0x0][0x398] ;  /* 0x0000e600ff107b82 */ /* 0x004ea20000000a00 */
[----:B------:R-:W-:-:S04]  /*1300*/  IMAD R20, R69, 0x20, R19 ;  /* 0x0000002045147824 */ /* 0x000fc800078e0213 */
[----:B0-----:R-:W-:-:S04]  /*1310*/  IMAD R21, R20, UR10, R23 ;  /* 0x0000000a14157c24 */ /* 0x001fc8000f8e0217 */
[----:B--2---:R-:W-:-:S06]  /*1320*/  IMAD.WIDE R16, R21, 0x4, R16 ;  /* 0x0000000415107825 */ /* 0x004fcc00078e0210 */
[----:B------:R-:W2:Y:S01]  /*1330*/  LDG.E R16, desc[UR12][R16.64] ;  /* 0x0000000c10107981 */ /* 0x000ea2000c1e1900 */
[----:B------:R-:W0:Y:S01]  /*1340*/  LDC R20, c[0x0][0x360] ;  /* 0x0000d800ff147b82 */ /* 0x000e220000000800 */
[----:B------:R-:W-:Y:S02]  /*1350*/  LEA R21, R19, R72, 0x2 ;  /* 0x0000004813157211 */ /* 0x000fe400078e10ff */
[----:B0-----:R-:W-:-:S04]  /*1360*/  LEA.HI R19, R20, R19, RZ, 0x1c ;  /* 0x0000001314137211 */ /* 0x001fc800078fe0ff */
[----:B------:R-:W-:Y:S01]  /*1370*/  ISETP.GE.U32.AND P0, PT, R19, 0x20, PT ;  /* 0x000000201300780c */ /* 0x000fe20003f06070 */
[----:B--2---:R2:W-:-:S12]  /*1380*/  STS [R21], R16 ;  /* 0x0000001015007388 */ /* 0x0045d80000000800 */
[----:B------:R-:W-:Y:S05]  /*1390*/  @!P0 BRA `(.L_x_622) ;  /* 0xfffffffc00d48947 */ /* 0x000fea000383ffff */
[----:B--2---:R-:W-:Y:S01]  /*13a0*/  IMAD.U32 R16, RZ, RZ, UR14 ;  /* 0x0000000eff107e24 */ /* 0x004fe2000f8e00ff */
[----:B------:R-:W-:Y:S05]  /*13b0*/  WARPSYNC.ALL ;  /* 0x0000000000007948 */ /* 0x000fea0003800000 */
[----:B------:R-:W-:Y:S01]  /*13c0*/  BAR.SYNC.DEFER_BLOCKING 0x0 ;  /* 0x0000000000007b1d */ /* 0x000fe20000010000 */
[----:B------:R-:W-:-:S13]  /*13d0*/  ISETP.GE.AND P0, PT, R16, 0x1, PT ;  /* 0x000000011000780c */ /* 0x000fda0003f06270 */
[----:B------:R-:W-:Y:S05]  /*13e0*/  @!P0 BRA `(.L_x_623) ;  /* 0x0000001400548947 */ /* 0x000fea0003800000 */
[----:B------:R-:W-:Y:S01]  /*13f0*/  BSSY.RECONVERGENT B0, `(.L_x_623) ;  /* 0x0000154000007945 */ /* 0x000fe20003800200 */
[----:B------:R-:W-:-:S07]  /*1400*/  IMAD.MOV.U32 R17, RZ, RZ, RZ ;  /* 0x000000ffff117224 */ /* 0x000fce00078e00ff */
.L_x_675:
        /* <DEDUP_REMOVED lines=8> */
[----:B--234-:R-:W-:Y:S06]  /*1490*/  @!P3 BRA `(.L_x_624) ;  /* 0x00000000001cb947 */ /* 0x01cfec0003800000 */
[----:B------:R-:W0:Y:S01]  /*14a0*/  S2UR UR9, SR_CgaCtaId ;  /* 0x00000000000979c3 */ /* 0x000e220000008800 */
[----:B------:R-:W-:Y:S01]  /*14b0*/  UMOV UR8, 0x400 ;  /* 0x0000040000087882 */ /* 0x000fe20000000000 */
[----:B------:R-:W-:Y:S01]  /*14c0*/  IMAD R6, R16, R19, R66 ;  /* 0x0000001310067224 */ /* 0x000fe200078e0242 */
[----:B------:R-:W-:-:S04]  /*14d0*/  UIADD3 UR8, UPT, UPT, UR8, 0x880, URZ ;  /* 0x0000088008087890 */ /* 0x000fc8000fffe0ff */
[----:B0-----:R-:W-:-:S06]  /*14e0*/  ULEA UR8, UR9, UR8, 0x18 ;  /* 0x0000000809087291 */ /* 0x001fcc000f8ec0ff */
[----:B------:R-:W-:-:S06]  /*14f0*/  LEA R6, R6, UR8, 0x2 ;  /* 0x0000000806067c11 */ /* 0x000fcc000f8e10ff */
[----:B------:R-:W0:Y:S02]  /*1500*/  LDS R6, [R6] ;  /* 0x0000000006067984 */ /* 0x000e240000000800 */
.L_x_624:
[----:B------:R-:W-:Y:S05]  /*1510*/  @!P2 BRA `(.L_x_625) ;  /* 0x00000000001ca947 */ /* 0x000fea0003800000 */
[----:B------:R-:W2:Y:S01]  /*1520*/  S2UR UR9, SR_CgaCtaId ;  /* 0x00000000000979c3 */ /* 0x000ea20000008800 */
[----:B------:R-:W-:Y:S01]  /*1530*/  UMOV UR8, 0x400 ;  /* 0x0000040000087882 */ /* 0x000fe20000000000 */
[----:B------:R-:W-:Y:S01]  /*1540*/  IMAD R7, R16, R19, R65 ;  /* 0x0000001310077224 */ /* 0x000fe200078e0241 */
[----:B------:R-:W-:-:S04]  /*1550*/  UIADD3 UR8, UPT, UPT, UR8, 0x880, URZ ;  /* 0x0000088008087890 */ /* 0x000fc8000fffe0ff */
[----:B--2---:R-:W-:-:S06]  /*1560*/  ULEA UR8, UR9, UR8, 0x18 ;  /* 0x0000000809087291 */ /* 0x004fcc000f8ec0ff */
[----:B------:R-:W-:-:S06]  /*1570*/  LEA R7, R7, UR8, 0x2 ;  /* 0x0000000807077c11 */ /* 0x000fcc000f8e10ff */
[----:B------:R-:W2:Y:S02]  /*1580*/  LDS R7, [R7] ;  /* 0x0000000007077984 */ /* 0x000ea40000000800 */
.L_x_625:
[----:B------:R-:W-:Y:S05]  /*1590*/  @!P1 BRA `(.L_x_626) ;  /* 0x00000000001c9947 */ /* 0x000fea0003800000 */
[----:B------:R-:W3:Y:S01]  /*15a0*/  S2UR UR9, SR_CgaCtaId ;  /* 0x00000000000979c3 */ /* 0x000ee20000008800 */
[----:B------:R-:W-:Y:S01]  /*15b0*/  UMOV UR8, 0x400 ;  /* 0x0000040000087882 */ /* 0x000fe20000000000 */
[----:B------:R-:W-:Y:S01]  /*15c0*/  IMAD R8, R16, R19, R64 ;  /* 0x0000001310087224 */ /* 0x000fe200078e0240 */
[----:B------:R-:W-:-:S04]  /*15d0*/  UIADD3 UR8, UPT, UPT, UR8, 0x880, URZ ;  /* 0x0000088008087890 */ /* 0x000fc8000fffe0ff */
[----:B---3--:R-:W-:-:S06]  /*15e0*/  ULEA UR8, UR9, UR8, 0x18 ;  /* 0x0000000809087291 */ /* 0x008fcc000f8ec0ff */
[----:B------:R-:W-:-:S06]  /*15f0*/  LEA R8, R8, UR8, 0x2 ;  /* 0x0000000808087c11 */ /* 0x000fcc000f8e10ff */
[----:B------:R-:W3:Y:S02]  /*1600*/  LDS R8, [R8] ;  /* 0x0000000008087984 */ /* 0x000ee40000000800 */
.L_x_626:
[----:B------:R-:W-:Y:S01]  /*1610*/  ISETP.GE.AND P0, PT, R19, 0x5, PT ;  /* 0x000000051300780c */ /* 0x000fe20003f06270 */
[----:B------:R-:W-:-:S12]  /*1620*/  @!P6 BRA `(.L_x_627) ;  /* 0x00000000001ce947 */ /* 0x000fd80003800000 */
[----:B------:R-:W4:Y:S01]  /*1630*/  S2UR UR9, SR_CgaCtaId ;  /* 0x00000000000979c3 */ /* 0x000f220000008800 */
[----:B------:R-:W-:Y:S01]  /*1640*/  UMOV UR8, 0x400 ;  /* 0x0000040000087882 */ /* 0x000fe20000000000 */
[----:B------:R-:W-:Y:S01]  /*1650*/  IMAD R9, R16, R19, R63 ;  /* 0x0000001310097224 */ /* 0x000fe200078e023f */
[----:B------:R-:W-:-:S04]  /*1660*/  UIADD3 UR8, UPT, UPT, UR8, 0x880, URZ ;  /* 0x0000088008087890 */ /* 0x000fc8000fffe0ff */
[----:B----4-:R-:W-:-:S06]  /*1670*/  ULEA UR8, UR9, UR8, 0x18 ;  /* 0x0000000809087291 */ /* 0x010fcc000f8ec0ff */
[----:B------:R-:W-:-:S06]  /*1680*/  LEA R9, R9, UR8, 0x2 ;  /* 0x0000000809097c11 */ /* 0x000fcc000f8e10ff */
[----:B------:R-:W4:Y:S02]  /*1690*/  LDS R9, [R9] ;  /* 0x0000000009097984 */ /* 0x000f240000000800 */
.L_x_627:
[----:B------:R-:W-:Y:S01]  /*16a0*/  ISETP.GE.AND P6, PT, R19, 0x6, PT ;  /* 0x000000061300780c */ /* 0x000fe20003fc6270 */
[----:B------:R-:W-:-:S12]  /*16b0*/  @!P0 BRA `(.L_x_628) ;  /* 0x00000000001c8947 */ /* 0x000fd80003800000 */
[----:B------:R-:W5:Y:S01]  /*16c0*/  S2UR UR9, SR_CgaCtaId ;  /* 0x00000000000979c3 */ /* 0x000f620000008800 */
[----:B------:R-:W-:Y:S01]  /*16d0*/  UMOV UR8, 0x400 ;  /* 0x0000040000087882 */ /* 0x000fe20000000000 */
[----:B------:R-:W-:Y:S01]  /*16e0*/  IMAD R10, R16, R19, R62 ;  /* 0x00000013100a7224 */ /* 0x000fe200078e023e */
[----:B------:R-:W-:-:S04]  /*16f0*/  UIADD3 UR8, UPT, UPT, UR8, 0x880, URZ ;  /* 0x0000088008087890 */ /* 0x000fc8000fffe0ff */
[----:B-----5:R-:W-:-:S06]  /*1700*/  ULEA UR8, UR9, UR8, 0x18 ;  /* 0x0000000809087291 */ /* 0x020fcc000f8ec0ff */
[----:B------:R-:W-:-:S06]  /*1710*/  LEA R10, R10, UR8, 0x2 ;  /* 0x000000080a0a7c11 */ /* 0x000fcc000f8e10ff */
[----:B------:R-:W0:Y:S02]  /*1720*/  LDS R10, [R10] ;  /* 0x000000000a0a7984 */ /* 0x000e240000000800 */
.L_x_628:
        /* <DEDUP_REMOVED lines=9> */
.L_x_629:
        /* <DEDUP_REMOVED lines=9> */
.L_x_630:
        /* <DEDUP_REMOVED lines=9> */
.L_x_631:
        /* <DEDUP_REMOVED lines=9> */
.L_x_632:
        /* <DEDUP_REMOVED lines=9> */
.L_x_633:
[----:B------:R-:W-:Y:S01]  /*1a00*/  ISETP.GE.AND P6, PT, R19, 0xc, PT ;  /* 0x0000000c1300780c */ /* 0x000fe20003fc6270 */
[----:B------:R-:W-:-:S12]  /*1a10*/  @!P0 BRA `(.L_x_634) ;  /* 0x00000000001c8947 */ /* 0x000fd80003800000 */
[----:B------:R-:W5:Y:S01]  /*1a20*/  S2UR UR9, SR_CgaCtaId ;  /* 0x00000000000979c3 */ /* 0x000f620000008800 */
[----:B------:R-:W-:Y:S01]  /*1a30*/  UMOV UR8, 0x400 ;  /* 0x0000040000087882 */ /* 0x000fe20000000000 */
[----:B------:R-:W-:Y:S01]  /*1a40*/  IMAD R20, R16, R19, R56 ;  /* 0x0000001310147224 */ /* 0x000fe200078e0238 */
[----:B------:R-:W-:-:S04]  /*1a50*/  UIADD3 UR8, UPT, UPT, UR8, 0x880, URZ ;  /* 0x0000088008087890 */ /* 0x000fc8000fffe0ff */
[----:B-----5:R-:W-:-:S06]  /*1a60*/  ULEA UR8, UR9, UR8, 0x18 ;  /* 0x0000000809087291 */ /* 0x020fcc000f8ec0ff */
[----:B------:R-:W-:-:S05]  /*1a70*/  LEA R20, R20, UR8, 0x2 ;  /* 0x0000000814147c11 */ /* 0x000fca000f8e10ff */
[----:B------:R0:W0:Y:S02]  /*1a80*/  LDS R32, [R20] ;  /* 0x0000000014207984 */ /* 0x0000240000000800 */
.L_x_634:
[----:B------:R-:W-:Y:S01]  /*1a90*/  ISETP.GE.AND P0, PT, R19, 0xd, PT ;  /* 0x0000000d1300780c */ /* 0x000fe20003f06270 */
[----:B------:R-:W-:-:S12]  /*1aa0*/  @!P6 BRA `(.L_x_635) ;  /* 0x00000000001ce947 */ /* 0x000fd80003800000 */
[----:B------:R-:W5:Y:S01]  /*1ab0*/  S2UR UR9, SR_CgaCtaId ;  /* 0x00000000000979c3 */ /* 0x000f620000008800 */
[----:B------:R-:W-:Y:S01]  /*1ac0*/  UMOV UR8, 0x400 ;  /* 0x0000040000087882 */ /* 0x000fe20000000000 */
[----:B0-----:R-:W-:Y:S01]  /*1ad0*/  IMAD R20, R16, R19, R55 ;  /* 0x0000001310147224 */ /* 0x001fe200078e0237 */
[----:B------:R-:W-:-:S04]  /*1ae0*/  UIADD3 UR8, UPT, UPT, UR8, 0x880, URZ ;  /* 0x0000088008087890 */ /* 0x000fc8000fffe0ff */
[----:B-----5:R-:W-:-:S06]  /*1af0*/  ULEA UR8, UR9, UR8, 0x18 ;  /* 0x0000000809087291 */ /* 0x020fcc000f8ec0ff */
[----:B------:R-:W-:-:S05]  /*1b00*/  LEA R20, R20, UR8, 0x2 ;  /* 0x0000000814147c11 */ /* 0x000fca000f8e10ff */
[----:B------:R0:W0:Y:S02]  /*1b10*/  LDS R33, [R20] ;  /* 0x0000000014217984 */ /* 0x0000240000000800 */
.L_x_635:
        /* <DEDUP_REMOVED lines=9> */
.L_x_636:
        /* <DEDUP_REMOVED lines=9> */
.L_x_637:
        /* <DEDUP_REMOVED lines=9> */
.L_x_638:
[----:B------:R-:W-:Y:S01]  /*1cd0*/  ISETP.GE.AND P0, PT, R17, UR14, PT ;  /* 0x0000000e11007c0c */ /* 0x000fe2000bf06270 */
        /* <DEDUP_REMOVED lines=8> */
.L_x_639:
[----:B------:R-:W-:Y:S05]  /*1d60*/  @P4 BRA `(.L_x_640) ;  /* 0x0000000800ec4947 */ /* 0x000fea0003800000 */
[----:B------:R-:W5:Y:S01]  /*1d70*/  S2R R22, SR_CgaCtaId ;  /* 0x0000000000167919 */ /* 0x000f620000008800 */
[----:B------:R-:W-:Y:S01]  /*1d80*/  ISETP.GT.U32.AND P4, PT, R19, 0x40, PT ;  /* 0x000000401300780c */ /* 0x000fe20003f84070 */
[----:B0-----:R-:W-:Y:S01]  /*1d90*/  IMAD.MOV.U32 R20, RZ, RZ, R74 ;  /* 0x000000ffff147224 */ /* 0x001fe200078e004a */
[----:B------:R-:W-:-:S04]  /*1da0*/  MOV R19, 0x400 ;  /* 0x0000040000137802 */ /* 0x000fc80000000f00 */
[----:B-----5:R-:W-:-:S07]  /*1db0*/  LEA R19, R22, R19, 0x18 ;  /* 0x0000001316137211 */ /* 0x020fce00078ec0ff */
.L_x_674:
[----:B------:R-:W-:-:S04]  /*1dc0*/  IMAD R24, R20, 0x84, R19 ;  /* 0x0000008414187824 */ /* 0x000fc800078e0213 */
[----:B------:R-:W-:Y:S01]  /*1dd0*/  IMAD R23, R71, 0x4, R24 ;  /* 0x0000000447177824 */ /* 0x000fe200078e0218 */
[----:B------:R-:W-:Y:S06]  /*1de0*/  @P4 BRA `(.L_x_641) ;  /* 0x0000000400904947 */ /* 0x000fec0003800000 */
[----:B------:R-:W0:Y:S01]  /*1df0*/  LDC R21, c[0x0][0x3ac] ;  /* 0x0000eb00ff157b82 */ /* 0x000e220000000800 */
[----:B------:R-:W0:Y:S01]  /*1e00*/  LDS R23, [R23] ;  /* 0x0000000017177984 */ /* 0x000e220000000800 */
[----:B------:R-:W-:Y:S01]  /*1e10*/  IMAD.MOV.U32 R22, RZ, RZ, RZ ;  /* 0x000000ffff167224 */ /* 0x000fe200078e00ff */
[----:B0-----:R-:W-:-:S13]  /*1e20*/  ISETP.NE.AND P1, PT, R21, RZ, PT ;  /* 0x000000ff1500720c */ /* 0x001fda0003f25270 */
[----:B------:R-:W-:Y:S05]  /*1e30*/  @!P1 BRA `(.L_x_642) ;  /* 0x0000000000109947 */ /* 0x000fea0003800000 */
[----:B------:R-:W-:-:S03]  /*1e40*/  UMOV UR8, 0xffffffff ;  /* 0xffffffff00087882 */ /* 0x000fc60000000000 */
[----:B------:R-:W-:Y:S05]  /*1e50*/  BRA.DIV UR8, `(.L_x_643) ;  /* 0x0000001a08a47947 */ /* 0x000fea000b800000 */
[----:B------:R0:W0:Y:S02]  /*1e60*/  SHFL.IDX PT, R25, R23, R50, 0x1f ;  /* 0x00001f3217197589 */ /* 0x00002400000e0000 */
.L_x_683:
[----:B0-----:R-:W-:-:S07]  /*1e70*/  IMAD R22, R6, R25, RZ ;  /* 0x0000001906167224 */ /* 0x001fce00078e02ff */
.L_x_642:
[----:B------:R-:W-:-:S13]  /*1e80*/  ISETP.GE.AND P2, PT, R21, 0x2, PT ;  /* 0x000000021500780c */ /* 0x000fda0003f46270 */
[----:B------:R-:W-:Y:S05]  /*1e90*/  @!P2 BRA `(.L_x_644) ;  /* 0x000000000010a947 */ /* 0x000fea0003800000 */
[----:B------:R-:W-:-:S03]  /*1ea0*/  UMOV UR8, 0xffffffff ;  /* 0xffffffff00087882 */ /* 0x000fc60000000000 */
[----:B------:R-:W-:Y:S05]  /*1eb0*/  BRA.DIV UR8, `(.L_x_645) ;  /* 0x0000001a08a87947 */ /* 0x000fea000b800000 */
[----:B------:R0:W0:Y:S02]  /*1ec0*/  SHFL.IDX PT, R24, R23, R49, 0x1f ;  /* 0x00001f3117187589 */ /* 0x00002400000e0000 */
.L_x_686:
[----:B0-2---:R-:W-:-:S07]  /*1ed0*/  IMAD R22, R7, R24, R22 ;  /* 0x0000001807167224 */ /* 0x005fce00078e0216 */
.L_x_644:
[----:B------:R-:W-:-:S13]  /*1ee0*/  ISETP.GE.AND P1, PT, R21, 0x3, PT ;  /* 0x000000031500780c */ /* 0x000fda0003f26270 */
[----:B------:R-:W-:Y:S05]  /*1ef0*/  @!P1 BRA `(.L_x_646) ;  /* 0x0000000000109947 */ /* 0x000fea0003800000 */
[----:B------:R-:W-:-:S03]  /*1f00*/  UMOV UR8, 0xffffffff ;  /* 0xffffffff00087882 */ /* 0x000fc60000000000 */
[----:B------:R-:W-:Y:S05]  /*1f10*/  BRA.DIV UR8, `(.L_x_647) ;  /* 0x0000001a08b87947 */ /* 0x000fea000b800000 */
[----:B------:R0:W0:Y:S02]  /*1f20*/  SHFL.IDX PT, R25, R23, R48, 0x1f ;  /* 0x00001f3017197589 */ /* 0x00002400000e0000 */
.L_x_689:
[----:B0--3--:R-:W-:-:S07]  /*1f30*/  IMAD R22, R8, R25, R22 ;  /* 0x0000001908167224 */ /* 0x009fce00078e0216 */
.L_x_646:
[----:B------:R-:W-:-:S13]  /*1f40*/  ISETP.GE.AND P6, PT, R21, 0x4, PT ;  /* 0x000000041500780c */ /* 0x000fda0003fc6270 */
[----:B------:R-:W-:Y:S05]  /*1f50*/  @!P6 BRA `(.L_x_648) ;  /* 0x000000000010e947 */ /* 0x000fea0003800000 */
[----:B------:R-:W-:-:S03]  /*1f60*/  UMOV UR8, 0xffffffff ;  /* 0xffffffff00087882 */ /* 0x000fc60000000000 */
[----:B------:R-:W-:Y:S05]  /*1f70*/  BRA.DIV UR8, `(.L_x_649) ;  /* 0x0000001a08c47947 */ /* 0x000fea000b800000 */
[----:B------:R0:W0:Y:S02]  /*1f80*/  SHFL.IDX PT, R24, R23, R47, 0x1f ;  /* 0x00001f2f17187589 */ /* 0x00002400000e0000 */
.L_x_692:
[----:B0---4-:R-:W-:-:S07]  /*1f90*/  IMAD R22, R9, R24, R22 ;  /* 0x0000001809167224 */ /* 0x011fce00078e0216 */
.L_x_648:
[----:B------:R-:W-:-:S13]  /*1fa0*/  ISETP.GE.AND P6, PT, R21, 0x5, PT ;  /* 0x000000051500780c */ /* 0x000fda0003fc6270 */
[----:B------:R-:W-:Y:S05]  /*1fb0*/  @!P6 BRA `(.L_x_650) ;  /* 0x000000000010e947 */ /* 0x000fea0003800000 */
[----:B------:R-:W-:-:S03]  /*1fc0*/  UMOV UR8, 0xffffffff ;  /* 0xffffffff00087882 */ /* 0x000fc60000000000 */
[----:B------:R-:W-:Y:S05]  /*1fd0*/  BRA.DIV UR8, `(.L_x_651) ;  /* 0x0000001a08d47947 */ /* 0x000fea000b800000 */
[----:B------:R0:W0:Y:S02]  /*1fe0*/  SHFL.IDX PT, R25, R23, R46, 0x1f ;  /* 0x00001f2e17197589 */ /* 0x00002400000e0000 */
.L_x_695:
[----:B0-----:R-:W-:-:S07]  /*1ff0*/  IMAD R22, R10, R25, R22 ;  /* 0x000000190a167224 */ /* 0x001fce00078e0216 */
.L_x_650:
[----:B------:R-:W-:-:S13]  /*2000*/  ISETP.GE.AND P6, PT, R21, 0x6, PT ;  /* 0x000000061500780c */ /* 0x000fda0003fc6270 */
[----:B------:R-:W-:Y:S05]  /*2010*/  @!P6 BRA `(.L_x_652) ;  /* 0x000000000010e947 */ /* 0x000fea0003800000 */
[----:B------:R-:W-:-:S03]  /*2020*/  UMOV UR8, 0xffffffff ;  /* 0xffffffff00087882 */ /* 0x000fc60000000000 */
[----:B------:R-:W-:Y:S05]  /*2030*/  BRA.DIV UR8, `(.L_x_653) ;  /* 0x0000001a08e07947 */ /* 0x000fea000b800000 */
[----:B------:R0:W0:Y:S02]  /*2040*/  SHFL.IDX PT, R24, R23, R45, 0x1f ;  /* 0x00001f2d17187589 */ /* 0x00002400000e0000 */
.L_x_698:
[----:B0-----:R-:W-:-:S07]  /*2050*/  IMAD R22, R11, R24, R22 ;  /* 0x000000180b167224 */ /* 0x001fce00078e0216 */
.L_x_652:
[----:B------:R-:W-:-:S13]  /*2060*/  ISETP.GE.AND P6, PT, R21, 0x7, PT ;  /* 0x000000071500780c */ /* 0x000fda0003fc6270 */
[----:B------:R-:W-:Y:S05]  /*2070*/  @!P6 BRA `(.L_x_654) ;  /* 0x000000000010e947 */ /* 0x000fea0003800000 */
[----:B------:R-:W-:-:S03]  /*2080*/  UMOV UR8, 0xffffffff ;  /* 0xffffffff00087882 */ /* 0x000fc60000000000 */
[----:B------:R-:W-:Y:S05]  /*2090*/  BRA.DIV UR8, `(.L_x_655) ;  /* 0x0000001a08f07947 */ /* 0x000fea000b800000 */
[----:B------:R0:W0:Y:S02]  /*20a0*/  SHFL.IDX PT, R25, R23, R44, 0x1f ;  /* 0x00001f2c17197589 */ /* 0x00002400000e0000 */
.L_x_701:
[----:B0-----:R-:W-:-:S07]  /*20b0*/  IMAD R22, R12, R25, R22 ;  /* 0x000000190c167224 */ /* 0x001fce00078e0216 */
.L_x_654:
[----:B------:R-:W-:-:S13]  /*20c0*/  ISETP.GE.AND P6, PT, R21, 0x8, PT ;  /* 0x000000081500780c */ /* 0x000fda0003fc6270 */
[----:B------:R-:W-:Y:S05]  /*20d0*/  @!P6 BRA `(.L_x_656) ;  /* 0x000000000010e947 */ /* 0x000fea0003800000 */
[----:B------:R-:W-:-:S03]  /*20e0*/  UMOV UR8, 0xffffffff ;  /* 0xffffffff00087882 */ /* 0x000fc60000000000 */
[----:B------:R-:W-:Y:S05]  /*20f0*/  BRA.DIV UR8, `(.L_x_657) ;  /* 0x0000001a08fc7947 */ /* 0x000fea000b800000 */
[----:B------:R0:W0:Y:S02]  /*2100*/  SHFL.IDX PT, R24, R23, R43, 0x1f ;  /* 0x00001f2b17187589 */ /* 0x00002400000e0000 */
.L_x_704:
[----:B0-----:R-:W-:-:S07]  /*2110*/  IMAD R22, R13, R24, R22 ;  /* 0x000000180d167224 */ /* 0x001fce00078e0216 */
.L_x_656:
[----:B------:R-:W-:-:S13]  /*2120*/  ISETP.GE.AND P6, PT, R21, 0x9, PT ;  /* 0x000000091500780c */ /* 0x000fda0003fc6270 */
[----:B------:R-:W-:Y:S05]  /*2130*/  @!P6 BRA `(.L_x_658) ;  /* 0x000000000010e947 */ /* 0x000fea0003800000 */
[----:B------:R-:W-:-:S03]  /*2140*/  UMOV UR8, 0xffffffff ;  /* 0xffffffff00087882 */ /* 0x000fc60000000000 */
[----:B------:R-:W-:Y:S05]  /*2150*/  BRA.DIV UR8, `(.L_x_659) ;  /* 0x0000001e080c7947 */ /* 0x000fea000b800000 */
[----:B------:R0:W0:Y:S02]  /*2160*/  SHFL.IDX PT, R25, R23, R42, 0x1f ;  /* 0x00001f2a17197589 */ /* 0x00002400000e0000 */
.L_x_707:
[----:B0-----:R-:W-:-:S07]  /*2170*/  IMAD R22, R14, R25, R22 ;  /* 0x000000190e167224 */ /* 0x001fce00078e0216 */
.L_x_658:
[----:B------:R-:W-:-:S13]  /*2180*/  ISETP.GE.AND P6, PT, R21, 0xa, PT ;  /* 0x0000000a1500780c */ /* 0x000fda0003fc6270 */
[----:B------:R-:W-:Y:S05]  /*2190*/  @!P6 BRA `(.L_x_660) ;  /* 0x000000000010e947 */ /* 0x000fea0003800000 */
[----:B------:R-:W-:-:S03]  /*21a0*/  UMOV UR8, 0xffffffff ;  /* 0xffffffff00087882 */ /* 0x000fc60000000000 */
[----:B------:R-:W-:Y:S05]  /*21b0*/  BRA.DIV UR8, `(.L_x_661) ;  /* 0x0000001e08187947 */ /* 0x000fea000b800000 */
[----:B------:R0:W0:Y:S02]  /*21c0*/  SHFL.IDX PT, R24, R23, R41, 0x1f ;  /* 0x00001f2917187589 */ /* 0x00002400000e0000 */
.L_x_710:
[----:B0-----:R-:W-:-:S07]  /*21d0*/  IMAD R22, R15, R24, R22 ;  /* 0x000000180f167224 */ /* 0x001fce00078e0216 */
.L_x_660:
[----:B------:R-:W-:-:S13]  /*21e0*/  ISETP.GE.AND P6, PT, R21, 0xb, PT ;  /* 0x0000000b1500780c */ /* 0x000fda0003fc6270 */
[----:B------:R-:W-:Y:S05]  /*21f0*/  @!P6 BRA `(.L_x_662) ;  /* 0x000000000010e947 */ /* 0x000fea0003800000 */
[----:B------:R-:W-:-:S03]  /*2200*/  UMOV UR8, 0xffffffff ;  /* 0xffffffff00087882 */ /* 0x000fc60000000000 */
[----:B------:R-:W-:Y:S05]  /*2210*/  BRA.DIV UR8, `(.L_x_663) ;  /* 0x0000001e08287947 */ /* 0x000fea000b800000 */
[----:B------:R0:W0:Y:S02]  /*2220*/  SHFL.IDX PT, R25, R23, R40, 0x1f ;  /* 0x00001f2817197589 */ /* 0x00002400000e0000 */
.L_x_713:
[----:B0-----:R-:W-:-:S07]  /*2230*/  IMAD R22, R32, R25, R22 ;  /* 0x0000001920167224 */ /* 0x001fce00078e0216 */
.L_x_662:
[----:B------:R-:W-:-:S13]  /*2240*/  ISETP.GE.AND P6, PT, R21, 0xc, PT ;  /* 0x0000000c1500780c */ /* 0x000fda0003fc6270 */
[----:B------:R-:W-:Y:S05]  /*2250*/  @!P6 BRA `(.L_x_664) ;  /* 0x000000000010e947 */ /* 0x000fea0003800000 */
[----:B------:R-:W-:-:S03]  /*2260*/  UMOV UR8, 0xffffffff ;  /* 0xffffffff00087882 */ /* 0x000fc60000000000 */
[----:B------:R-:W-:Y:S05]  /*2270*/  BRA.DIV UR8, `(.L_x_665) ;  /* 0x0000001e08347947 */ /* 0x000fea000b800000 */
[----:B------:R0:W0:Y:S02]  /*2280*/  SHFL.IDX PT, R24, R23, R39, 0x1f ;  /* 0x00001f2717187589 */ /* 0x00002400000e0000 */
.L_x_716:
[----:B0-----:R-:W-:-:S07]  /*2290*/  IMAD R22, R33, R24, R22 ;  /* 0x0000001821167224 */ /* 0x001fce00078e0216 */
.L_x_664:
[----:B------:R-:W-:-:S13]  /*22a0*/  ISETP.GE.AND P6, PT, R21, 0xd, PT ;  /* 0x0000000d1500780c */ /* 0x000fda0003fc6270 */
[----:B------:R-:W-:Y:S05]  /*22b0*/  @!P6 BRA `(.L_x_666) ;  /* 0x000000000010e947 */ /* 0x000fea0003800000 */
[----:B------:R-:W-:-:S03]  /*22c0*/  UMOV UR8, 0xffffffff ;  /* 0xffffffff00087882 */ /* 0x000fc60000000000 */
[----:B------:R-:W-:Y:S05]  /*22d0*/  BRA.DIV UR8, `(.L_x_667) ;  /* 0x0000001e08447947 */ /* 0x000fea000b800000 */
[----:B------:R0:W0:Y:S02]  /*22e0*/  SHFL.IDX PT, R25, R23, R38, 0x1f ;  /* 0x00001f2617197589 */ /* 0x00002400000e0000 */
.L_x_719:
[----:B0-----:R-:W-:-:S07]  /*22f0*/  IMAD R22, R34, R25, R22 ;  /* 0x0000001922167224 */ /* 0x001fce00078e0216 */
.L_x_666:
[----:B------:R-:W-:-:S13]  /*2300*/  ISETP.GE.AND P6, PT, R21, 0xe, PT ;  /* 0x0000000e1500780c */ /* 0x000fda0003fc6270 */
[----:B------:R-:W-:Y:S05]  /*2310*/  @!P6 BRA `(.L_x_668) ;  /* 0x000000000010e947 */ /* 0x000fea0003800000 */
[----:B------:R-:W-:-:S03]  /*2320*/  UMOV UR8, 0xffffffff ;  /* 0xffffffff00087882 */ /* 0x000fc60000000000 */
[----:B------:R-:W-:Y:S05]  /*2330*/  BRA.DIV UR8, `(.L_x_669) ;  /* 0x0000001e08507947 */ /* 0x000fea000b800000 */
[----:B------:R0:W0:Y:S02]  /*2340*/  SHFL.IDX PT, R24, R23, R0, 0x1f ;  /* 0x00001f0017187589 */ /* 0x00002400000e0000 */
.L_x_722:
[----:B0-----:R-:W-:-:S07]  /*2350*/  IMAD R22, R35, R24, R22 ;  /* 0x0000001823167224 */ /* 0x001fce00078e0216 */
.L_x_668:
[----:B------:R-:W-:-:S13]  /*2360*/  ISETP.GE.AND P6, PT, R21, 0xf, PT ;  /* 0x0000000f1500780c */ /* 0x000fda0003fc6270 */
[----:B------:R-:W-:Y:S05]  /*2370*/  @!P6 BRA `(.L_x_670) ;  /* 0x000000000010e947 */ /* 0x000fea0003800000 */
[----:B------:R-:W-:-:S03]  /*2380*/  UMOV UR8, 0xffffffff ;  /* 0xffffffff00087882 */ /* 0x000fc60000000000 */
[----:B------:R-:W-:Y:S05]  /*2390*/  BRA.DIV UR8, `(.L_x_671) ;  /* 0x0000001e08607947 */ /* 0x000fea000b800000 */
[----:B------:R0:W0:Y:S02]  /*23a0*/  SHFL.IDX PT, R25, R23, R2, 0x1f ;  /* 0x00001f0217197589 */ /* 0x00002400000e0000 */
.L_x_725:
[----:B0-----:R-:W-:-:S07]  /*23b0*/  IMAD R22, R36, R25, R22 ;  /* 0x0000001924167224 */ /* 0x001fce00078e0216 */
.L_x_670:
[----:B------:R-:W-:-:S13]  /*23c0*/  ISETP.GE.AND P6, PT, R21, 0x10, PT ;  /* 0x000000101500780c */ /* 0x000fda0003fc6270 */
[----:B------:R-:W-:Y:S05]  /*23d0*/  @!P6 BRA `(.L_x_672) ;  /* 0x000000040010e947 */ /* 0x000fea0003800000 */
[----:B------:R-:W-:-:S03]  /*23e0*/  UMOV UR8, 0xffffffff ;  /* 0xffffffff00087882 */ /* 0x000fc60000000000 */
[----:B------:R-:W-:Y:S05]  /*23f0*/  BRA.DIV UR8, `(.L_x_673) ;  /* 0x0000001e086c7947 */ /* 0x000fea000b800000 */
[----:B------:R0:W0:Y:S02]  /*2400*/  SHFL.IDX PT, R23, R23, R3, 0x1f ;  /* 0x00001f0317177589 */ /* 0x00002400000e0000 */
.L_x_728:
[----:B0-----:R-:W-:Y:S01]  /*2410*/  IMAD R22, R37, R23, R22 ;  /* 0x0000001725167224 */ /* 0x001fe200078e0216 */
[----:B------:R-:W-:Y:S06]  /*2420*/  BRA `(.L_x_672) ;  /* 0x0000000000fc7947 */ /* 0x000fec0003800000 */
.L_x_641:
[----:B------:R-:W0:Y:S01]  /*2430*/  LDC R27, c[0x0][0x3ac] ;  /* 0x0000eb00ff1b7b82 */ /* 0x000e220000000800 */
[----:B------:R-:W-:Y:S01]  /*2440*/  @P3 LEA R21, R66, R24, 0x2 ;  /* 0x0000001842153211 */ /* 0x000fe200078e10ff */
[--C-:B------:R-:W-:Y:S02]  /*2450*/  @P2 IMAD R23, R65, 0x4, R24.reuse ;  /* 0x0000000441172824 */ /* 0x100fe400078e0218 */
[----:B------:R-:W-:Y:S02]  /*2460*/  HFMA2 R22, -RZ, RZ, 0, 0 ;  /* 0x00000000ff167431 */ /* 0x000fe400000001ff */
[----:B------:R-:W-:Y:S01]  /*2470*/  @P1 IMAD R25, R64, 0x4, R24 ;  /* 0x0000000440191824 */ /* 0x000fe200078e0218 */
[----:B------:R-:W5:Y:S04]  /*2480*/  @P3 LDS R21, [R21] ;  /* 0x0000000015153984 */ /* 0x000f680000000800 */
[----:B------:R-:W2:Y:S04]  /*2490*/  @P2 LDS R23, [R23] ;  /* 0x0000000017172984 */ /* 0x000ea80000000800 */
[----:B------:R-:W3:Y:S01]  /*24a0*/  @P1 LDS R25, [R25] ;  /* 0x0000000019191984 */ /* 0x000ee20000000800 */
[----:B0-----:R-:W-:-:S13]  /*24b0*/  ISETP.GE.AND P6, PT, R27, 0x4, PT ;  /* 0x000000041b00780c */ /* 0x001fda0003fc6270 */
[----:B------:R-:W-:-:S06]  /*24c0*/  @P6 IMAD R26, R63, 0x4, R24 ;  /* 0x000000043f1a6824 */ /* 0x000fcc00078e0218 */
[----:B------:R-:W4:Y:S01]  /*24d0*/  @P6 LDS R26, [R26] ;  /* 0x000000001a1a6984 */ /* 0x000f220000000800 */
[----:B-----5:R-:W-:-:S04]  /*24e0*/  @P3 IMAD R22, R6, R21, RZ ;  /* 0x0000001506163224 */ /* 0x020fc800078e02ff */
[----:B--2---:R-:W-:-:S04]  /*24f0*/  @P2 IMAD R22, R7, R23, R22 ;  /* 0x0000001707162224 */ /* 0x004fc800078e0216 */
[----:B---3--:R-:W-:-:S04]  /*2500*/  @P1 IMAD R22, R8, R25, R22 ;  /* 0x0000001908161224 */ /* 0x008fc800078e0216 */
[----:B----4-:R-:W-:Y:S01]  /*2510*/  @P6 IMAD R22, R9, R26, R22 ;  /* 0x0000001a09166224 */ /* 0x010fe200078e0216 */
        /* <DEDUP_REMOVED lines=47> */
[----:B0-----:R-:W-:-:S07]  /*2810*/  @P6 IMAD R22, R37, R24, R22 ;  /* 0x0000001825166224 */ /* 0x001fce00078e0216 */
.L_x_672:
[----:B------:R-:W-:Y:S01]  /*2820*/  LOP3.LUT P6, RZ, R70, 0x1, RZ, 0xc0, !PT ;  /* 0x0000000146ff7812 */ /* 0x000fe200078cc0ff */
[C---:B------:R-:W-:Y:S01]  /*2830*/  IMAD.IADD R21, R20.reuse, 0x1, R18 ;  /* 0x0000000114157824 */ /* 0x040fe200078e0212 */
[----:B------:R-:W-:Y:S05]  /*2840*/  WARPSYNC.ALL ;  /* 0x0000000000007948 */ /* 0x000fea0003800000 */
[----:B------:R-:W-:Y:S01]  /*2850*/  IMAD R21, R21, UR14, R16 ;  /* 0x0000000e15157c24 */ /* 0x000fe2000f8e0210 */
[----:B------:R-:W-:-:S05]  /*2860*/  IADD3 R20, PT, PT, R20, UR7, RZ ;  /* 0x0000000714147c10 */ /* 0x000fca000fffe0ff */
[----:B------:R-:W0:Y:S01]  /*2870*/  @!P6 S2R R24, SR_CgaCtaId ;  /* 0x000000000018e919 */ /* 0x000e220000008800 */
[----:B------:R-:W-:-:S05]  /*2880*/  @!P6 MOV R23, 0x400 ;  /* 0x000004000017e802 */ /* 0x000fca0000000f00 */
[----:B------:R-:W-:-:S05]  /*2890*/  @!P6 VIADD R23, R23, 0x4880 ;  /* 0x000048801717e836 */ /* 0x000fca0000000000 */
[----:B0-----:R-:W-:-:S05]  /*28a0*/  @!P6 LEA R24, R24, R23, 0x18 ;  /* 0x000000171818e211 */ /* 0x001fca00078ec0ff */
[----:B------:R-:W-:Y:S02]  /*28b0*/  @!P6 IMAD R23, R21, 0x4, R24 ;  /* 0x000000041517e824 */ /* 0x000fe400078e0218 */
[----:B------:R-:W-:Y:S04]  /*28c0*/  SHFL.DOWN PT, R21, R22, 0x1, 0x1e1f ;  /* 0x083e1f0016157f89 */ /* 0x000fe800000e0000 */
[----:B------:R-:W0:Y:S02]  /*28d0*/  @!P6 LDS R24, [R23] ;  /* 0x000000001718e984 */ /* 0x000e240000000800 */
[----:B0-----:R-:W-:-:S05]  /*28e0*/  @!P6 IADD3 R24, PT, PT, R24, R21, R22 ;  /* 0x000000151818e210 */ /* 0x001fca0007ffe016 */
[----:B------:R0:W-:Y:S01]  /*28f0*/  @!P6 STS [R23], R24 ;  /* 0x000000181700e388 */ /* 0x0001e20000000800 */
[----:B------:R-:W-:-:S13]  /*2900*/  ISETP.GE.AND P6, PT, R20, UR6, PT ;  /* 0x0000000614007c0c */ /* 0x000fda000bfc6270 */
[----:B0-----:R-:W-:Y:S05]  /*2910*/  @!P6 BRA `(.L_x_674) ;  /* 0xfffffff40028e947 */ /* 0x001fea000383ffff */
.L_x_640:
[----:B------:R-:W-:Y:S05]  /*2920*/  @!P0 BRA `(.L_x_675) ;  /* 0xffffffe800b88947 */ /* 0x000fea000383ffff */
[----:B------:R-:W-:Y:S05]  /*2930*/  BSYNC.RECONVERGENT B0 ;  /* 0x0000000000007941 */ /* 0x000fea0003800200 */
.L_x_623:
[----:B------:R-:W-:Y:S01]  /*2940*/  PLOP3.LUT P0, PT, PT, PT, PT, 0x8, 0x80 ;  /* 0x000000000080781c */ /* 0x000fe20003f0e170 */
[----:B------:R-:W-:Y:S01]  /*2950*/  IMAD.MOV.U32 R18, RZ, RZ, 0x10 ;  /* 0x00000010ff127424 */ /* 0x000fe200078e00ff */
[----:B------:R-:W-:Y:S11]  /*2960*/  @P5 BRA `(.L_x_676) ;  /* 0xffffffe800505947 */ /* 0x000ff6000383ffff */
[----:B------:R-:W-:Y:S05]  /*2970*/  WARPSYNC.ALL ;  /* 0x0000000000007948 */ /* 0x000fea0003800000 */
[----:B------:R-:W5:Y:S01]  /*2980*/  LDC R18, c[0x0][0x3ac] ;  /* 0x0000eb00ff127b82 */ /* 0x000f620000000800 */
[----:B------:R-:W1:Y:S07]  /*2990*/  LDCU UR9, c[0x0][0x384] ;  /* 0x00007080ff0977ac */ /* 0x000e6e0008000800 */
[----:B------:R-:W-:Y:S01]  /*29a0*/  BAR.SYNC.DEFER_BLOCKING 0x0 ;  /* 0x0000000000007b1d */ /* 0x000fe20000010000 */
[----:B------:R-:W-:Y:S01]  /*29b0*/  ISETP.NE.AND P3, PT, R75, RZ, PT ;  /* 0x000000ff4b00720c */ /* 0x000fe20003f65270 */
[----:B------:R-:W-:-:S06]  /*29c0*/  IMAD.MOV.U32 R75, RZ, RZ, R73 ;  /* 0x000000ffff4b7224 */ /* 0x000fcc00078e0049 */
[----:B------:R-:W2:Y:S01]  /*29d0*/  LDC R25, c[0x0][0x388] ;  /* 0x0000e200ff197b82 */ /* 0x000ea20000000800 */
[----:B------:R-:W-:Y:S07]  /*29e0*/  BSSY.RECONVERGENT B0, `(.L_x_677) ;  /* 0x0000074000007945 */ /* 0x000fee0003800200 */
[----:B------:R-:W3:Y:S01]  /*29f0*/  S2UR UR8, SR_CTAID.X ;  /* 0x00000000000879c3 */ /* 0x000ee20000002500 */
[----:B-----5:R-:W-:-:S04]  /*2a00*/  IABS R19, R18 ;  /* 0x0000001200137213 */ /* 0x020fc80000000000 */
[----:B0-----:R-:W0:Y:S01]  /*2a10*/  I2F.RP R20, R19 ;  /* 0x0000001300147306 */ /* 0x001e220000209400 */
[----:B--2---:R-:W-:Y:S01]  /*2a20*/  IABS R22, R25 ;  /* 0x0000001900167213 */ /* 0x004fe20000000000 */
[----:B---3--:R-:W-:-:S06]  /*2a30*/  UIMAD UR8, UR14, UR8, URZ ;  /* 0x000000080e0872a4 */ /* 0x008fcc000f8e02ff */
[----:B0-----:R-:W0:Y:S01]  /*2a40*/  MUFU.RCP R20, R20 ;  /* 0x0000001400147308 */ /* 0x001e220000001000 */
[----:B-1----:R-:W-:Y:S01]  /*2a50*/  UIMAD UR8, UR5, UR9, UR8 ;  /* 0x00000009050872a4 */ /* 0x002fe2000f8e0208 */
[----:B0-----:R-:W-:-:S06]  /*2a60*/  VIADD R21, R20, 0xffffffe ;  /* 0x0ffffffe14157836 */ /* 0x001fcc0000000000 */
[----:B------:R-:W0:Y:S02]  /*2a70*/  F2I.FTZ.U32.TRUNC.NTZ R17, R21 ;  /* 0x0000001500117305 */ /* 0x000e24000021f000 */
[----:B0-----:R-:W-:-:S04]  /*2a80*/  IMAD.MOV R16, RZ, RZ, -R17 ;  /* 0x000000ffff107224 */ /* 0x001fc800078e0a11 */
[----:B------:R-:W-:Y:S02]  /*2a90*/  IMAD R23, R16, R19, RZ ;  /* 0x0000001310177224 */ /* 0x000fe400078e02ff */
[----:B------:R-:W-:-:S05]  /*2aa0*/  HFMA2 R16, -RZ, RZ, 0, 0 ;  /* 0x00000000ff107431 */ /* 0x000fca00000001ff */
[----:B------:R-:W-:-:S04]  /*2ab0*/  IMAD.HI.U32 R23, R17, R23, R16 ;  /* 0x0000001711177227 */ /* 0x000fc800078e0010 */
[----:B------:R-:W-:-:S04]  /*2ac0*/  IMAD.MOV.U32 R16, RZ, RZ, R22 ;  /* 0x000000ffff107224 */ /* 0x000fc800078e0016 */
[----:B------:R-:W-:-:S04]  /*2ad0*/  IMAD.HI.U32 R20, R23, R16, RZ ;  /* 0x0000001017147227 */ /* 0x000fc800078e00ff */
[----:B------:R-:W-:-:S04]  /*2ae0*/  IMAD.MOV R17, RZ, RZ, -R20 ;  /* 0x000000ffff117224 */ /* 0x000fc800078e0a14 */
[----:B------:R-:W-:-:S05]  /*2af0*/  IMAD R16, R19, R17, R16 ;  /* 0x0000001113107224 */ /* 0x000fca00078e0210 */
[----:B------:R-:W-:-:S13]  /*2b00*/  ISETP.GT.U32.AND P1, PT, R19, R16, PT ;  /* 0x000000101300720c */ /* 0x000fda0003f24070 */
[----:B------:R-:W-:Y:S01]  /*2b10*/  @!P1 IMAD.IADD R16, R16, 0x1, -R19 ;  /* 0x0000000110109824 */ /* 0x000fe200078e0a13 */
[----:B------:R-:W-:Y:S02]  /*2b20*/  @!P1 IADD3 R20, PT, PT, R20, 0x1, RZ ;  /* 0x0000000114149810 */ /* 0x000fe40007ffe0ff */
[----:B------:R-:W-:Y:S02]  /*2b30*/  ISETP.NE.AND P1, PT, R18, RZ, PT ;  /* 0x000000ff1200720c */ /* 0x000fe40003f25270 */
[----:B------:R-:W-:Y:S02]  /*2b40*/  ISETP.GE.U32.AND P0, PT, R16, R19, PT ;  /* 0x000000131000720c */ /* 0x000fe40003f06070 */
[----:B------:R-:W-:-:S04]  /*2b50*/  LOP3.LUT R16, R25, R18, RZ, 0x3c, !PT ;  /* 0x0000001219107212 */ /* 0x000fc800078e3cff */
[----:B------:R-:W-:-:S07]  /*2b60*/  ISETP.GE.AND P2, PT, R16, RZ, PT ;  /* 0x000000ff1000720c */ /* 0x000fce0003f46270 */
[----:B------:R-:W-:-:S06]  /*2b70*/  @P0 VIADD R20, R20, 0x1 ;  /* 0x0000000114140836 */ /* 0x000fcc0000000000 */
[----:B------:R-:W-:Y:S01]  /*2b80*/  @!P2 IMAD.MOV R20, RZ, RZ, -R20 ;  /* 0x000000ffff14a224 */ /* 0x000fe200078e0a14 */
[----:B------:R-:W-:Y:S01]  /*2b90*/  @!P1 LOP3.LUT R20, RZ, R18, RZ, 0x33, !PT ;  /* 0x00000012ff149212 */ /* 0x000fe200078e33ff */
[----:B------:R-:W-:Y:S06]  /*2ba0*/  @!P3 BRA `(.L_x_678) ;  /* 0x00000004005cb947 */ /* 0x000fec0003800000 */
[----:B------:R-:W-:Y:S01]  /*2bb0*/  IABS R26, UR14 ;  /* 0x0000000e001a7c13 */ /* 0x000fe20008000000 */
[----:B------:R-:W0:Y:S01]  /*2bc0*/  S2UR UR10, SR_CgaCtaId ;  /* 0x00000000000a79c3 */ /* 0x000e220000008800 */
[----:B------:R-:W-:Y:S01]  /*2bd0*/  IABS R19, UR14 ;  /* 0x0000000e00137c13 */ /* 0x000fe20008000000 */
[----:B------:R-:W-:Y:S01]  /*2be0*/  UMOV UR9, 0x400 ;  /* 0x0000040000097882 */ /* 0x000fe20000000000 */
[----:B------:R-:W1:Y:S01]  /*2bf0*/  I2F.RP R18, R26 ;  /* 0x0000001a00127306 */ /* 0x000e620000209400 */
[----:B------:R-:W-:Y:S01]  /*2c00*/  UIADD3 UR9, UPT, UPT, UR9, 0x4880, URZ ;  /* 0x0000488009097890 */ /* 0x000fe2000fffe0ff */
[----:B------:R-:W-:Y:S01]  /*2c10*/  IADD3 R75, PT, PT, R73, UR17, RZ ;  /* 0x00000011494b7c10 */ /* 0x000fe2000fffe0ff */
[----:B------:R-:W-:Y:S02]  /*2c20*/  IMAD.MOV R28, RZ, RZ, -R19 ;  /* 0x000000ffff1c7224 */ /* 0x000fe400078e0a13 */
[----:B------:R-:W2:Y:S03]  /*2c30*/  LDC.64 R22, c[0x0][0x3a0] ;  /* 0x0000e800ff167b82 */ /* 0x000ea60000000a00 */
[----:B-1----:R-:W1:Y:S01]  /*2c40*/  MUFU.RCP R18, R18 ;  /* 0x0000001200127308 */ /* 0x002e620000001000 */
[----:B0-----:R-:W-:Y:S01]  /*2c50*/  ULEA UR9, UR10, UR9, 0x18 ;  /* 0x000000090a097291 */ /* 0x001fe2000f8ec0ff */
[----:B-1----:R-:W-:-:S02]  /*2c60*/  IADD3 R16, PT, PT, R18, 0xffffffe, RZ ;  /* 0x0ffffffe12107810 */ /* 0x002fc40007ffe0ff */
[----:B------:R-:W-:-:S04]  /*2c70*/  IABS R18, R73 ;  /* 0x0000004900127213 */ /* 0x000fc80000000000 */
[----:B------:R0:W1:Y:S02]  /*2c80*/  F2I.FTZ.U32.TRUNC.NTZ R17, R16 ;  /* 0x0000001000117305 */ /* 0x000064000021f000 */
[----:B0-----:R-:W-:Y:S02]  /*2c90*/  IMAD.MOV.U32 R16, RZ, RZ, RZ ;  /* 0x000000ffff107224 */ /* 0x001fe400078e00ff */
[----:B-1----:R-:W-:-:S04]  /*2ca0*/  IMAD.MOV R27, RZ, RZ, -R17 ;  /* 0x000000ffff1b7224 */ /* 0x002fc800078e0a11 */
[----:B------:R-:W-:-:S04]  /*2cb0*/  IMAD R27, R27, R26, RZ ;  /* 0x0000001a1b1b7224 */ /* 0x000fc800078e02ff */
[----:B------:R-:W-:Y:S01]  /*2cc0*/  IMAD.HI.U32 R27, R17, R27, R16 ;  /* 0x0000001b111b7227 */ /* 0x000fe200078e0010 */
[----:B------:R-:W-:-:S04]  /*2cd0*/  LOP3.LUT R16, R73, UR14, RZ, 0x3c, !PT ;  /* 0x0000000e49107c12 */ /* 0x000fc8000f8e3cff */
[----:B------:R-:W-:Y:S01]  /*2ce0*/  ISETP.GE.AND P2, PT, R16, RZ, PT ;  /* 0x000000ff1000720c */ /* 0x000fe20003f46270 */
[----:B------:R-:W-:-:S04]  /*2cf0*/  IMAD.HI.U32 R21, R27, R18, RZ ;  /* 0x000000121b157227 */ /* 0x000fc800078e00ff */
[----:B------:R-:W-:-:S05]  /*2d00*/  IMAD R17, R21, R28, R18 ;  /* 0x0000001c15117224 */ /* 0x000fca00078e0212 */
[----:B------:R-:W-:-:S13]  /*2d10*/  ISETP.GT.U32.AND P1, PT, R26, R17, PT ;  /* 0x000000111a00720c */ /* 0x000fda0003f24070 */
[-C--:B------:R-:W-:Y:S01]  /*2d20*/  @!P1 IADD3 R17, PT, PT, R17, -R26.reuse, RZ ;  /* 0x8000001a11119210 */ /* 0x080fe20007ffe0ff */
[----:B------:R-:W-:Y:S01]  /*2d30*/  @!P1 VIADD R21, R21, 0x1 ;  /* 0x0000000115159836 */ /* 0x000fe20000000000 */
[----:B------:R-:W-:Y:S02]  /*2d40*/  ISETP.NE.AND P1, PT, R67, 0x3, PT ;  /* 0x000000034300780c */ /* 0x000fe40003f25270 */
[----:B------:R-:W-:Y:S01]  /*2d50*/  ISETP.GE.U32.AND P0, PT, R17, R26, PT ;  /* 0x0000001a1100720c */ /* 0x000fe20003f06070 */
[----:B------:R-:W-:-:S04]  /*2d60*/  VIADD R17, R73, UR9 ;  /* 0x0000000949117c36 */ /* 0x000fc80008000000 */
[----:B------:R-:W-:-:S05]  /*2d70*/  IMAD R30, R70, 0xc, R17 ;  /* 0x0000000c461e7824 */ /* 0x000fca00078e0211 */
[----:B------:R-:W0:Y:S03]  /*2d80*/  LDS.128 R16, [R30] ;  /* 0x000000001e107984 */ /* 0x000e260000000c00 */
[----:B------:R-:W-:Y:S01]  /*2d90*/  @P0 VIADD R21, R21, 0x1 ;  /* 0x0000000115150836 */ /* 0x000fe20000000000 */
[----:B------:R-:W-:-:S04]  /*2da0*/  ISETP.NE.AND P0, PT, RZ, UR14, PT ;  /* 0x0000000eff007c0c */ /* 0x000fc8000bf05270 */
[----:B------:R-:W-:Y:S02]  /*2db0*/  MOV R24, R21 ;  /* 0x0000001500187202 */ /* 0x000fe40000000f00 */
[----:B------:R-:W-:-:S03]  /*2dc0*/  LOP3.LUT R21, RZ, UR14, RZ, 0x33, !PT ;  /* 0x0000000eff157c12 */ /* 0x000fc6000f8e33ff */
[----:B------:R-:W-:-:S05]  /*2dd0*/  @!P2 IMAD.MOV R24, RZ, RZ, -R24 ;  /* 0x000000ffff18a224 */ /* 0x000fca00078e0a18 */
[----:B------:R-:W-:-:S05]  /*2de0*/  SEL R25, R21, R24, !P0 ;  /* 0x0000001815197207 */ /* 0x000fca0004000000 */
[----:B------:R-:W-:Y:S02]  /*2df0*/  IMAD.MOV R24, RZ, RZ, -R25 ;  /* 0x000000ffff187224 */ /* 0x000fe400078e0a19 */
[----:B------:R-:W-:Y:S02]  /*2e00*/  IMAD R25, R20, R25, UR8 ;  /* 0x0000000814197e24 */ /* 0x000fe4000f8e0219 */
[----:B------:R-:W-:-:S04]  /*2e10*/  IMAD R24, R24, UR14, R73 ;  /* 0x0000000e18187c24 */ /* 0x000fc8000f8e0249 */
[----:B------:R-:W-:-:S04]  /*2e20*/  IMAD.IADD R25, R25, 0x1, R24 ;  /* 0x0000000119197824 */ /* 0x000fc800078e0218 */
[----:B--2---:R-:W-:-:S05]  /*2e30*/  IMAD.WIDE R24, R25, 0x4, R22 ;  /* 0x0000000419187825 */ /* 0x004fca00078e0216 */
[----:B0-----:R0:W-:Y:S01]  /*2e40*/  STG.E.128 desc[UR12][R24.64], R16 ;  /* 0x0000001018007986 */ /* 0x0011e2000c101d0c */
[----:B------:R-:W-:Y:S05]  /*2e50*/  @!P1 BRA `(.L_x_678) ;  /* 0x0000000000b09947 */ /* 0x000fea0003800000 */
[----:B0-----:R-:W-:Y:S01]  /*2e60*/  IABS R16, R75 ;  /* 0x0000004b00107213 */ /* 0x001fe20000000000 */
[----:B------:R-:W-:-:S04]  /*2e70*/  IMAD R30, R5, 0x10, R30 ;  /* 0x00000010051e7824 */ /* 0x000fc800078e021e */
[----:B------:R-:W-:-:S04]  /*2e80*/  IMAD.HI.U32 R25, R27, R16, RZ ;  /* 0x000000101b197227 */ /* 0x000fc800078e00ff */
[----:B------:R-:W-:Y:S01]  /*2e90*/  IMAD R17, R25, R28, R16 ;  /* 0x0000001c19117224 */ /* 0x000fe200078e0210 */
[----:B------:R-:W-:-:S04]  /*2ea0*/  LOP3.LUT R16, R75, UR14, RZ, 0x3c, !PT ;  /* 0x0000000e4b107c12 */ /* 0x000fc8000f8e3cff */
[----:B------:R-:W-:-:S13]  /*2eb0*/  ISETP.GT.U32.AND P2, PT, R26, R17, PT ;  /* 0x000000111a00720c */ /* 0x000fda0003f44070 */
[----:B------:R-:W-:Y:S02]  /*2ec0*/  @!P2 IMAD.IADD R17, R17, 0x1, -R26 ;  /* 0x000000011111a824 */ /* 0x000fe400078e0a1a */
[----:B------:R-:W-:Y:S01]  /*2ed0*/  @!P2 VIADD R25, R25, 0x1 ;  /* 0x000000011919a836 */ /* 0x000fe20000000000 */
[----:B------:R-:W-:Y:S02]  /*2ee0*/  ISETP.GE.AND P2, PT, R16, RZ, PT ;  /* 0x000000ff1000720c */ /* 0x000fe40003f46270 */
[----:B------:R-:W-:Y:S02]  /*2ef0*/  ISETP.GE.U32.AND P1, PT, R17, R26, PT ;  /* 0x0000001a1100720c */ /* 0x000fe40003f26070 */
[----:B------:R-:W0:Y:S11]  /*2f00*/  LDS.128 R16, [R30] ;  /* 0x000000001e107984 */ /* 0x000e360000000c00 */
[----:B------:R-:W-:-:S02]  /*2f10*/  @P1 IADD3 R25, PT, PT, R25, 0x1, RZ ;  /* 0x0000000119191810 */ /* 0x000fc40007ffe0ff */
[----:B------:R-:W-:-:S03]  /*2f20*/  ISETP.NE.AND P1, PT, R67, RZ, PT ;  /* 0x000000ff4300720c */ /* 0x000fc60003f25270 */
[----:B------:R-:W-:-:S05]  /*2f30*/  @!P2 IMAD.MOV R25, RZ, RZ, -R25 ;  /* 0x000000ffff19a224 */ /* 0x000fca00078e0a19 */
[----:B------:R-:W-:-:S05]  /*2f40*/  SEL R25, R21, R25, !P0 ;  /* 0x0000001915197207 */ /* 0x000fca0004000000 */
[----:B------:R-:W-:Y:S02]  /*2f50*/  IMAD.MOV R24, RZ, RZ, -R25 ;  /* 0x000000ffff187224 */ /* 0x000fe400078e0a19 */
[----:B------:R-:W-:Y:S02]  /*2f60*/  IMAD R25, R20, R25, UR8 ;  /* 0x0000000814197e24 */ /* 0x000fe4000f8e0219 */
[----:B------:R-:W-:Y:S01]  /*2f70*/  IMAD R24, R24, UR14, R75 ;  /* 0x0000000e18187c24 */ /* 0x000fe2000f8e024b */
[----:B------:R-:W-:-:S03]  /*2f80*/  IADD3 R75, PT, PT, R75, UR17, RZ ;  /* 0x000000114b4b7c10 */ /* 0x000fc6000fffe0ff */
[----:B------:R-:W-:-:S04]  /*2f90*/  IMAD.IADD R25, R25, 0x1, R24 ;  /* 0x0000000119197824 */ /* 0x000fc800078e0218 */
[----:B------:R-:W-:-:S05]  /*2fa0*/  IMAD.WIDE R24, R25, 0x4, R22 ;  /* 0x0000000419187825 */ /* 0x000fca00078e0216 */
[----:B0-----:R1:W-:Y:S01]  /*2fb0*/  STG.E.128 desc[UR12][R24.64], R16 ;  /* 0x0000001018007986 */ /* 0x0013e2000c101d0c */
[----:B------:R-:W-:Y:S05]  /*2fc0*/  @!P1 BRA `(.L_x_678) ;  /* 0x0000000000549947 */ /* 0x000fea0003800000 */
[----:B-1----:R-:W-:-:S05]  /*2fd0*/  IABS R16, R75 ;  /* 0x0000004b00107213 */ /* 0x002fca0000000000 */
[----:B------:R-:W-:-:S04]  /*2fe0*/  IMAD.HI.U32 R27, R27, R16, RZ ;  /* 0x000000101b1b7227 */ /* 0x000fc800078e00ff */
[----:B------:R-:W-:Y:S02]  /*2ff0*/  IMAD R17, R27, R28, R16 ;  /* 0x0000001c1b117224 */ /* 0x000fe400078e0210 */
[----:B------:R-:W-:-:S03]  /*3000*/  IMAD R16, R5, 0x10, R30 ;  /* 0x0000001005107824 */ /* 0x000fc600078e021e */
[----:B------:R-:W-:-:S13]  /*3010*/  ISETP.GT.U32.AND P2, PT, R26, R17, PT ;  /* 0x000000111a00720c */ /* 0x000fda0003f44070 */
[----:B------:R-:W-:Y:S02]  /*3020*/  @!P2 IMAD.IADD R17, R17, 0x1, -R26 ;  /* 0x000000011111a824 */ /* 0x000fe400078e0a1a */
[----:B------:R-:W-:-:S03]  /*3030*/  @!P2 VIADD R27, R27, 0x1 ;  /* 0x000000011b1ba836 */ /* 0x000fc60000000000 */
[----:B------:R-:W-:Y:S02]  /*3040*/  ISETP.GE.U32.AND P1, PT, R17, R26, PT ;  /* 0x0000001a1100720c */ /* 0x000fe40003f26070 */
[----:B------:R-:W-:-:S04]  /*3050*/  LOP3.LUT R17, R75, UR14, RZ, 0x3c, !PT ;  /* 0x0000000e4b117c12 */ /* 0x000fc8000f8e3cff */
[----:B------:R-:W-:Y:S02]  /*3060*/  ISETP.GE.AND P3, PT, R17, RZ, PT ;  /* 0x000000ff1100720c */ /* 0x000fe40003f66270 */
[----:B------:R-:W0:Y:S05]  /*3070*/  LDS.128 R16, [R16] ;  /* 0x0000000010107984 */ /* 0x000e2a0000000c00 */
[----:B------:R-:W-:-:S06]  /*3080*/  @P1 IADD3 R27, PT, PT, R27, 0x1, RZ ;  /* 0x000000011b1b1810 */ /* 0x000fcc0007ffe0ff */
        /* <DEDUP_REMOVED lines=8> */
[----:B0-----:R2:W-:Y:S02]  /*3110*/  STG.E.128 desc[UR12][R22.64], R16 ;  /* 0x0000001016007986 */ /* 0x0015e4000c101d0c */
.L_x_678:
[----:B------:R-:W-:Y:S05]  /*3120*/  BSYNC.RECONVERGENT B0 ;  /* 0x0000000000007941 */ /* 0x000fea0003800200 */
.L_x_677:
[----:B--2---:R-:W-:Y:S01]  /*3130*/  IABS R23, UR14 ;  /* 0x0000000e00177c13 */ /* 0x004fe20008000000 */
[----:B------:R-:W-:Y:S01]  /*3140*/  BSSY.RECONVERGENT B0, `(.L_x_679) ;  /* 0x0000074000007945 */ /* 0x000fe20003800200 */
[----:B------:R-:W-:Y:S02]  /*3150*/  ISETP.NE.AND P0, PT, RZ, UR14, PT ;  /* 0x0000000eff007c0c */ /* 0x000fe4000bf05270 */
[----:B01----:R-:W0:Y:S01]  /*3160*/  I2F.RP R18, R23 ;  /* 0x0000001700127306 */ /* 0x003e220000209400 */
[----:B------:R-:W-:-:S07]  /*3170*/  LOP3.LUT R21, RZ, UR14, RZ, 0x33, !PT ;  /* 0x0000000eff157c12 */ /* 0x000fce000f8e33ff */
[----:B0-----:R-:W0:Y:S02]  /*3180*/  MUFU.RCP R18, R18 ;  /* 0x0000001200127308 */ /* 0x001e240000001000 */
[----:B0-----:R-:W-:-:S06]  /*3190*/  VIADD R16, R18, 0xffffffe ;  /* 0x0ffffffe12107836 */ /* 0x001fcc0000000000 */
[----:B------:R0:W1:Y:S02]  /*31a0*/  F2I.FTZ.U32.TRUNC.NTZ R17, R16 ;  /* 0x0000001000117305 */ /* 0x000064000021f000 */
[----:B0-----:R-:W-:Y:S02]  /*31b0*/  IMAD.MOV.U32 R16, RZ, RZ, RZ ;  /* 0x000000ffff107224 */ /* 0x001fe400078e00ff */
[----:B-1----:R-:W-:-:S04]  /*31c0*/  IMAD.MOV R22, RZ, RZ, -R17 ;  /* 0x000000ffff167224 */ /* 0x002fc800078e0a11 */
[----:B------:R-:W-:-:S04]  /*31d0*/  IMAD R19, R22, R23, RZ ;  /* 0x0000001716137224 */ /* 0x000fc800078e02ff */
[----:B------:R-:W-:-:S07]  /*31e0*/  IMAD.HI.U32 R22, R17, R19, R16 ;  /* 0x0000001311167227 */ /* 0x000fce00078e0010 */
.L_x_680:
[----:B0-----:R-:W-:Y:S01]  /*31f0*/  IABS R16, UR14 ;  /* 0x0000000e00107c13 */ /* 0x001fe20008000000 */
[----:B------:R-:W0:Y:S01]  /*3200*/  S2UR UR10, SR_CgaCtaId ;  /* 0x00000000000a79c3 */ /* 0x000e220000008800 */
[----:B------:R-:W-:Y:S01]  /*3210*/  IABS R19, R75 ;  /* 0x0000004b00137213 */ /* 0x000fe20000000000 */
[----:B------:R-:W-:Y:S01]  /*3220*/  UMOV UR9, 0x400 ;  /* 0x0000040000097882 */ /* 0x000fe20000000000 */
[----:B------:R-:W-:Y:S01]  /*3230*/  IADD3 R24, PT, PT, RZ, -R16, RZ ;  /* 0x80000010ff187210 */ /* 0x000fe20007ffe0ff */
[----:B------:R-:W-:Y:S01]  /*3240*/  UIADD3 UR9, UPT, UPT, UR9, 0x4880, URZ ;  /* 0x0000488009097890 */ /* 0x000fe2000fffe0ff */
[----:B------:R-:W-:Y:S01]  /*3250*/  IABS R25, UR14 ;  /* 0x0000000e00197c13 */ /* 0x000fe20008000000 */
[----:B------:R-:W-:Y:S01]  /*3260*/  IMAD.HI.U32 R17, R22, R19, RZ ;  /* 0x0000001316117227 */ /* 0x000fe200078e00ff */
[----:B------:R-:W-:Y:S02]  /*3270*/  LOP3.LUT R29, RZ, UR14, RZ, 0x33, !PT ;  /* 0x0000000eff1d7c12 */ /* 0x000fe4000f8e33ff */
[----:B------:R-:W1:Y:S01]  /*3280*/  I2F.RP R77, R25 ;  /* 0x00000019004d7306 */ /* 0x000e620000209400 */
[----:B------:R-:W-:-:S05]  /*3290*/  IMAD R16, R17, R24, R19 ;  /* 0x0000001811107224 */ /* 0x000fca00078e0213 */
[----:B------:R-:W-:Y:S01]  /*32a0*/  ISETP.GT.U32.AND P2, PT, R23, R16, PT ;  /* 0x000000101700720c */ /* 0x000fe20003f44070 */
[----:B0-----:R-:W-:Y:S01]  /*32b0*/  ULEA UR9, UR10, UR9, 0x18 ;  /* 0x000000090a097291 */ /* 0x001fe2000f8ec0ff */
[----:B-1----:R-:W0:Y:S11]  /*32c0*/  MUFU.RCP R77, R77 ;  /* 0x0000004d004d7308 */ /* 0x002e360000001000 */
[----:B------:R-:W-:-:S02]  /*32d0*/  @!P2 IMAD.IADD R16, R16, 0x1, -R25 ;  /* 0x000000011010a824 */ /* 0x000fc400078e0a19 */
[----:B------:R-:W-:Y:S01]  /*32e0*/  @!P2 VIADD R17, R17, 0x1 ;  /* 0x000000011111a836 */ /* 0x000fe20000000000 */
[C---:B------:R-:W-:Y:S02]  /*32f0*/  LEA R76, R75.reuse, UR9, 0x2 ;  /* 0x000000094b4c7c11 */ /* 0x040fe4000f8e10ff */
[----:B------:R-:W-:Y:S02]  /*3300*/  ISETP.GE.U32.AND P1, PT, R16, R23, PT ;  /* 0x000000171000720c */ /* 0x000fe40003f26070 */
[----:B------:R-:W-:-:S04]  /*3310*/  LOP3.LUT R16, R75, UR14, RZ, 0x3c, !PT ;  /* 0x0000000e4b107c12 */ /* 0x000fc8000f8e3cff */
[----:B------:R-:W-:Y:S01]  /*3320*/  ISETP.GE.AND P3, PT, R16, RZ, PT ;  /* 0x000000ff1000720c */ /* 0x000fe20003f66270 */
[----:B0-----:R-:W-:-:S06]  /*3330*/  VIADD R77, R77, 0xffffffe ;  /* 0x0ffffffe4d4d7836 */ /* 0x001fcc0000000000 */
[----:B------:R-:W-:Y:S01]  /*3340*/  @P1 VIADD R17, R17, 0x1 ;  /* 0x0000000111111836 */ /* 0x000fe20000000000 */
[----:B------:R-:W-:-:S05]  /*3350*/  ISETP.NE.AND P1, PT, RZ, UR14, PT ;  /* 0x0000000eff007c0c */ /* 0x000fca000bf25270 */
[----:B------:R-:W-:-:S04]  /*3360*/  @!P3 IADD3 R17, PT, PT, -R17, RZ, RZ ;  /* 0x000000ff1111b210 */ /* 0x000fc80007ffe1ff */
[----:B------:R-:W-:-:S05]  /*3370*/  SEL R17, R29, R17, !P1 ;  /* 0x000000111d117207 */ /* 0x000fca0004800000 */
[----:B------:R-:W-:Y:S02]  /*3380*/  IMAD.MOV R16, RZ, RZ, -R17 ;  /* 0x000000ffff107224 */ /* 0x000fe400078e0a11 */
[----:B------:R-:W-:Y:S02]  /*3390*/  IMAD R26, R20, R17, UR8 ;  /* 0x00000008141a7e24 */ /* 0x000fe4000f8e0211 */
[----:B------:R-:W-:Y:S02]  /*33a0*/  IMAD R27, R16, UR14, R75 ;  /* 0x0000000e101b7c24 */ /* 0x000fe4000f8e024b */
[----:B------:R0:W1:Y:S01]  /*33b0*/  LDS.128 R16, [R76] ;  /* 0x000000004c107984 */ /* 0x0000620000000c00 */
[----:B------:R-:W-:Y:S02]  /*33c0*/  VIADD R75, R75, UR17 ;  /* 0x000000114b4b7c36 */ /* 0x000fe40008000000 */
[----:B------:R-:W-:Y:S02]  /*33d0*/  IMAD.IADD R31, R26, 0x1, R27 ;  /* 0x000000011a1f7824 */ /* 0x000fe400078e021b */
[----:B------:R-:W2:Y:S01]  /*33e0*/  LDC.64 R26, c[0x0][0x3a0] ;  /* 0x0000e800ff1a7b82 */ /* 0x000ea20000000a00 */
[----:B0-----:R-:W-:-:S02]  /*33f0*/  IMAD R76, R5, 0x10, R76 ;  /* 0x00000010054c7824 */ /* 0x001fc400078e024c */
[----:B--2---:R-:W-:-:S05]  /*3400*/  IMAD.WIDE R30, R31, 0x4, R26 ;  /* 0x000000041f1e7825 */ /* 0x004fca00078e021a */
[----:B-1----:R0:W-:Y:S02]  /*3410*/  STG.E.128 desc[UR12][R30.64], R16 ;  /* 0x000000101e007986 */ /* 0x0021e4000c101d0c */
[----:B0-----:R-:W0:Y:S01]  /*3420*/  F2I.FTZ.U32.TRUNC.NTZ R31, R77 ;  /* 0x0000004d001f7305 */ /* 0x001e22000021f000 */
[----:B------:R-:W-:Y:S01]  /*3430*/  IMAD.MOV.U32 R30, RZ, RZ, RZ ;  /* 0x000000ffff1e7224 */ /* 0x000fe200078e00ff */
[----:B------:R-:W-:Y:S02]  /*3440*/  IABS R19, R75 ;  /* 0x0000004b00137213 */ /* 0x000fe40000000000 */
[----:B0-----:R-:W-:-:S05]  /*3450*/  IADD3 R28, PT, PT, RZ, -R31, RZ ;  /* 0x8000001fff1c7210 */ /* 0x001fca0007ffe0ff */
[----:B------:R-:W-:-:S04]  /*3460*/  IMAD R28, R28, R25, RZ ;  /* 0x000000191c1c7224 */ /* 0x000fc800078e02ff */
[----:B------:R-:W-:-:S06]  /*3470*/  IMAD.HI.U32 R28, R31, R28, R30 ;  /* 0x0000001c1f1c7227 */ /* 0x000fcc00078e001e */
[----:B------:R-:W-:-:S04]  /*3480*/  IMAD.HI.U32 R17, R28, R19, RZ ;  /* 0x000000131c117227 */ /* 0x000fc800078e00ff */
[----:B------:R-:W-:-:S05]  /*3490*/  IMAD R16, R17, R24, R19 ;  /* 0x0000001811107224 */ /* 0x000fca00078e0213 */
[----:B------:R-:W-:-:S13]  /*34a0*/  ISETP.GT.U32.AND P3, PT, R25, R16, PT ;  /* 0x000000101900720c */ /* 0x000fda0003f64070 */
[----:B------:R-:W-:Y:S01]  /*34b0*/  @!P3 IADD3 R16, PT, PT, R16, -R25, RZ ;  /* 0x800000191010b210 */ /* 0x000fe20007ffe0ff */
[----:B------:R-:W-:-:S03]  /*34c0*/  @!P3 VIADD R17, R17, 0x1 ;  /* 0x000000011111b836 */ /* 0x000fc60000000000 */
[----:B------:R-:W-:Y:S02]  /*34d0*/  ISETP.GE.U32.AND P2, PT, R16, R25, PT ;  /* 0x000000191000720c */ /* 0x000fe40003f46070 */
[----:B------:R-:W-:-:S04]  /*34e0*/  LOP3.LUT R16, R75, UR14, RZ, 0x3c, !PT ;  /* 0x0000000e4b107c12 */ /* 0x000fc8000f8e3cff */
[----:B------:R-:W-:-:S07]  /*34f0*/  ISETP.GE.AND P4, PT, R16, RZ, PT ;  /* 0x000000ff1000720c */ /* 0x000fce0003f86270 */
[----:B------:R-:W-:-:S06]  /*3500*/  @P2 VIADD R17, R17, 0x1 ;  /* 0x0000000111112836 */ /* 0x000fcc0000000000 */
[----:B------:R-:W-:-:S04]  /*3510*/  @!P4 IADD3 R17, PT, PT, -R17, RZ, RZ ;  /* 0x000000ff1111c210 */ /* 0x000fc80007ffe1ff */
[----:B------:R-:W-:-:S05]  /*3520*/  SEL R17, R29, R17, !P1 ;  /* 0x000000111d117207 */ /* 0x000fca0004800000 */
[----:B------:R-:W-:Y:S02]  /*3530*/  IMAD.MOV R16, RZ, RZ, -R17 ;  /* 0x000000ffff107224 */ /* 0x000fe400078e0a11 */
[----:B------:R-:W-:Y:S02]  /*3540*/  IMAD R17, R20, R17, UR8 ;  /* 0x0000000814117e24 */ /* 0x000fe4000f8e0211 */
[----:B------:R-:W-:Y:S02]  /*3550*/  IMAD R16, R16, UR14, R75 ;  /* 0x0000000e10107c24 */ /* 0x000fe4000f8e024b */
[----:B------:R-:W-:-:S03]  /*3560*/  VIADD R75, R75, UR17 ;  /* 0x000000114b4b7c36 */ /* 0x000fc60008000000 */
[----:B------:R-:W-:Y:S02]  /*3570*/  IADD3 R31, PT, PT, R17, R16, RZ ;  /* 0x00000010111f7210 */ /* 0x000fe40007ffe0ff */
[----:B------:R0:W1:Y:S01]  /*3580*/  LDS.128 R16, [R76] ;  /* 0x000000004c107984 */ /* 0x0000620000000c00 */
[----:B------:R-:W-:Y:S02]  /*3590*/  IABS R77, R75 ;  /* 0x0000004b004d7213 */ /* 0x000fe40000000000 */
[----:B------:R-:W-:-:S04]  /*35a0*/  IMAD.WIDE R30, R31, 0x4, R26 ;  /* 0x000000041f1e7825 */ /* 0x000fc800078e021a */
[----:B0-----:R-:W-:Y:S01]  /*35b0*/  IMAD R76, R5, 0x10, R76 ;  /* 0x00000010054c7824 */ /* 0x001fe200078e024c */
[----:B-1----:R0:W-:Y:S02]  /*35c0*/  STG.E.128 desc[UR12][R30.64], R16 ;  /* 0x000000101e007986 */ /* 0x0021e4000c101d0c */
[----:B0-----:R-:W-:-:S04]  /*35d0*/  IMAD.MOV.U32 R17, RZ, RZ, R77 ;  /* 0x000000ffff117224 */ /* 0x001fc800078e004d */
        /* <DEDUP_REMOVED lines=19> */
[----:B------:R-:W-:Y:S01]  /*3710*/  IMAD.HI.U32 R29, R28, R77, RZ ;  /* 0x0000004d1c1d7227 */ /* 0x000fe200078e00ff */
[----:B0-----:R-:W-:-:S03]  /*3720*/  LEA R76, R5, R76, 0x4 ;  /* 0x0000004c054c7211 */ /* 0x001fc600078e20ff */
[----:B------:R-:W-:-:S05]  /*3730*/  IMAD R24, R29, R24, R77 ;  /* 0x000000181d187224 */ /* 0x000fca00078e024d */
[----:B------:R-:W-:-:S13]  /*3740*/  ISETP.GT.U32.AND P2, PT, R25, R24, PT ;  /* 0x000000181900720c */ /* 0x000fda0003f44070 */
[----:B------:R-:W-:Y:S02]  /*3750*/  @!P2 IMAD.IADD R24, R24, 0x1, -R25 ;  /* 0x000000011818a824 */ /* 0x000fe400078e0a19 */
[----:B------:R-:W-:-:S03]  /*3760*/  @!P2 VIADD R29, R29, 0x1 ;  /* 0x000000011d1da836 */ /* 0x000fc60000000000 */
[----:B------:R-:W-:Y:S02]  /*3770*/  ISETP.GE.U32.AND P1, PT, R24, R25, PT ;  /* 0x000000191800720c */ /* 0x000fe40003f26070 */
[----:B------:R-:W-:Y:S01]  /*3780*/  LOP3.LUT R24, R75, UR14, RZ, 0x3c, !PT ;  /* 0x0000000e4b187c12 */ /* 0x000fe2000f8e3cff */
[----:B-1----:R-:W-:Y:S03]  /*3790*/  STG.E.128 desc[UR12][R30.64], R16 ;  /* 0x000000101e007986 */ /* 0x002fe6000c101d0c */
[----:B------:R-:W-:Y:S01]  /*37a0*/  ISETP.GE.AND P3, PT, R24, RZ, PT ;  /* 0x000000ff1800720c */ /* 0x000fe20003f66270 */
[----:B------:R-:W0:Y:S06]  /*37b0*/  LDS.128 R16, [R76] ;  /* 0x000000004c107984 */ /* 0x000e2c0000000c00 */
[----:B------:R-:W-:-:S06]  /*37c0*/  @P1 VIADD R29, R29, 0x1 ;  /* 0x000000011d1d1836 */ /* 0x000fcc0000000000 */
[----:B------:R-:W-:-:S04]  /*37d0*/  @!P3 IADD3 R29, PT, PT, -R29, RZ, RZ ;  /* 0x000000ff1d1db210 */ /* 0x000fc80007ffe1ff */
[----:B------:R-:W-:-:S05]  /*37e0*/  SEL R29, R21, R29, !P0 ;  /* 0x0000001d151d7207 */ /* 0x000fca0004000000 */
[----:B------:R-:W-:Y:S02]  /*37f0*/  IMAD.MOV R24, RZ, RZ, -R29 ;  /* 0x000000ffff187224 */ /* 0x000fe400078e0a1d */
[----:B------:R-:W-:Y:S02]  /*3800*/  IMAD R29, R20, R29, UR8 ;  /* 0x00000008141d7e24 */ /* 0x000fe4000f8e021d */
[----:B------:R-:W-:Y:S01]  /*3810*/  IMAD R24, R24, UR14, R75 ;  /* 0x0000000e18187c24 */ /* 0x000fe2000f8e024b */
[----:B------:R-:W-:-:S03]  /*3820*/  IADD3 R75, PT, PT, R75, UR17, RZ ;  /* 0x000000114b4b7c10 */ /* 0x000fc6000fffe0ff */
[----:B------:R-:W-:Y:S01]  /*3830*/  IMAD.IADD R29, R29, 0x1, R24 ;  /* 0x000000011d1d7824 */ /* 0x000fe200078e0218 */
[----:B------:R-:W-:-:S03]  /*3840*/  ISETP.GE.U32.AND P1, PT, R75, 0x1000, PT ;  /* 0x000010004b00780c */ /* 0x000fc60003f26070 */
[----:B------:R-:W-:-:S05]  /*3850*/  IMAD.WIDE R26, R29, 0x4, R26 ;  /* 0x000000041d1a7825 */ /* 0x000fca00078e021a */
[----:B0-----:R0:W-:Y:S05]  /*3860*/  STG.E.128 desc[UR12][R26.64], R16 ;  /* 0x000000101a007986 */ /* 0x0011ea000c101d0c */
[----:B------:R-:W-:Y:S05]  /*3870*/  @!P1 BRA `(.L_x_680) ;  /* 0xfffffff8005c9947 */ /* 0x000fea000383ffff */
[----:B------:R-:W-:Y:S05]  /*3880*/  BSYNC.RECONVERGENT B0 ;  /* 0x0000000000007941 */ /* 0x000fea0003800200 */
.L_x_679:
[----:B------:R-:W-:Y:S01]  /*3890*/  IMAD.U32 R5, RZ, RZ, UR15 ;  /* 0x0000000fff057e24 */ /* 0x000fe2000f8e00ff */
[----:B------:R-:W-:-:S03]  /*38a0*/  UIADD3 UR5, UPT, UPT, UR15, UR5, URZ ;  /* 0x000000050f057290 */ /* 0x000fc6000fffe0ff */
[----:B------:R-:W-:-:S05]  /*38b0*/  IMAD.SHL.U32 R5, R5, 0x4, RZ ;  /* 0x0000000405057824 */ /* 0x000fca00078e00ff */
[----:B------:R-:W-:-:S13]  /*38c0*/  ISETP.LE.U32.AND P0, PT, R5, UR5, PT ;  /* 0x0000000505007c0c */ /* 0x000fda000bf03070 */
[----:B------:R-:W-:Y:S05]  /*38d0*/  @!P0 BRA `(.L_x_681) ;  /* 0xffffffd000b88947 */ /* 0x000fea000383ffff */
[----:B------:R-:W-:Y:S05]  /*38e0*/  EXIT ;  /* 0x000000000000794d */ /* 0x000fea0003800000 */
.L_x_643:
[----:B------:R-:W-:Y:S01]  /*38f0*/  MOV R26, R50 ;  /* 0x00000032001a7202 */ /* 0x000fe20000000f00 */
[----:B------:R-:W-:Y:S02]  /*3900*/  IMAD.MOV.U32 R27, RZ, RZ, 0x1f ;  /* 0x0000001fff1b7424 */ /* 0x000fe400078e00ff */
[----:B------:R-:W-:-:S07]  /*3910*/  IMAD.MOV.U32 R24, RZ, RZ, -0x1 ;  /* 0xffffffffff187424 */ /* 0x000fce00078e00ff */
[----:B-1234-:R-:W-:Y:S05]  /*3920*/  WARPSYNC.COLLECTIVE R24, `(.L_x_682) ;  /* 0x0000000018087348 */ /* 0x01efea0003c00000 */
[----:B------:R0:W0:Y:S02]  /*3930*/  SHFL.IDX P6, R25, R23, R26, R27 ;  /* 0x0000001a17197389 */ /* 0x00002400000c001b */
[----:B01234-:R-:W-:Y:S05]  /*3940*/  ENDCOLLECTIVE ;  /* 0x000000000000791b */ /* 0x01ffea0003800000 */
.L_x_682:
[----:B------:R-:W-:Y:S05]  /*3950*/  BRA `(.L_x_683) ;  /* 0xffffffe400447947 */ /* 0x000fea000383ffff */
.L_x_645:
[----:B------:R-:W-:Y:S01]  /*3960*/  BSSY B1, `(.L_x_684) ;  /* 0x0000007000017945 */ /* 0x000fe20003800000 */
[----:B------:R-:W-:Y:S01]  /*3970*/  MOV R26, R49 ;  /* 0x00000031001a7202 */ /* 0x000fe20000000f00 */
[----:B------:R-:W-:Y:S02]  /*3980*/  IMAD.MOV.U32 R27, RZ, RZ, 0x1f ;  /* 0x0000001fff1b7424 */ /* 0x000fe400078e00ff */
[----:B------:R-:W-:-:S07]  /*3990*/  IMAD.MOV.U32 R24, RZ, RZ, -0x1 ;  /* 0xffffffffff187424 */ /* 0x000fce00078e00ff */
[----:B-1234-:R-:W-:Y:S05]  /*39a0*/  WARPSYNC.COLLECTIVE R24, `(.L_x_685) ;  /* 0x0000000018087348 */ /* 0x01efea0003c00000 */
[----:B------:R0:W0:Y:S02]  /*39b0*/  SHFL.IDX P6, R25, R23, R26, R27 ;  /* 0x0000001a17197389 */ /* 0x00002400000c001b */
[----:B01234-:R-:W-:Y:S05]  /*39c0*/  ENDCOLLECTIVE ;  /* 0x000000000000791b */ /* 0x01ffea0003800000 */
.L_x_685:
[----:B------:R-:W-:Y:S05]  /*39d0*/  BSYNC B1 ;  /* 0x0000000000017941 */ /* 0x000fea0003800000 */
.L_x_684:
[----:B------:R-:W-:Y:S01]  /*39e0*/  MOV R24, R25 ;  /* 0x0000001900187202 */ /* 0x000fe20000000f00 */
[----:B------:R-:W-:Y:S06]  /*39f0*/  BRA `(.L_x_686) ;  /* 0xffffffe400347947 */ /* 0x000fec000383ffff */
.L_x_647:
[----:B------:R-:W-:Y:S01]  /*3a00*/  BSSY B1, `(.L_x_687) ;  /* 0x0000007000017945 */ /* 0x000fe20003800000 */
[----:B------:R-:W-:Y:S01]  /*3a10*/  IMAD.MOV.U32 R26, RZ, RZ, R48 ;  /* 0x000000ffff1a7224 */ /* 0x000fe200078e0030 */
[----:B------:R-:W-:Y:S01]  /*3a20*/  MOV R24, 0xffffffff ;  /* 0xffffffff00187802 */ /* 0x000fe20000000f00 */
[----:B------:R-:W-:-:S07]  /*3a30*/  IMAD.MOV.U32 R27, RZ, RZ, 0x1f ;  /* 0x0000001fff1b7424 */ /* 0x000fce00078e00ff */
[----:B-1234-:R-:W-:Y:S05]  /*3a40*/  WARPSYNC.COLLECTIVE R24, `(.L_x_688) ;  /* 0x0000000018087348 */ /* 0x01efea0003c00000 */
[----:B------:R0:W0:Y:S02]  /*3a50*/  SHFL.IDX P6, R25, R23, R26, R27 ;  /* 0x0000001a17197389 */ /* 0x00002400000c001b */
[----:B01234-:R-:W-:Y:S05]  /*3a60*/  ENDCOLLECTIVE ;  /* 0x000000000000791b */ /* 0x01ffea0003800000 */
.L_x_688:
[----:B------:R-:W-:Y:S05]  /*3a70*/  BSYNC B1 ;  /* 0x0000000000017941 */ /* 0x000fea0003800000 */
.L_x_687:
[----:B------:R-:W-:Y:S05]  /*3a80*/  BRA `(.L_x_689) ;  /* 0xffffffe400287947 */ /* 0x000fea000383ffff */
.L_x_649:
[----:B------:R-:W-:Y:S01]  /*3a90*/  BSSY B1, `(.L_x_690) ;  /* 0x0000007000017945 */ /* 0x000fe20003800000 */
[----:B------:R-:W-:Y:S01]  /*3aa0*/  IMAD.MOV.U32 R26, RZ, RZ, R47 ;  /* 0x000000ffff1a7224 */ /* 0x000fe200078e002f */
[----:B------:R-:W-:Y:S01]  /*3ab0*/  MOV R24, 0xffffffff ;  /* 0xffffffff00187802 */ /* 0x000fe20000000f00 */
[----:B------:R-:W-:-:S07]  /*3ac0*/  IMAD.MOV.U32 R27, RZ, RZ, 0x1f ;  /* 0x0000001fff1b7424 */ /* 0x000fce00078e00ff */
[----:B-1234-:R-:W-:Y:S05]  /*3ad0*/  WARPSYNC.COLLECTIVE R24, `(.L_x_691) ;  /* 0x0000000018087348 */ /* 0x01efea0003c00000 */
[----:B------:R0:W0:Y:S02]  /*3ae0*/  SHFL.IDX P6, R25, R23, R26, R27 ;  /* 0x0000001a17197389 */ /* 0x00002400000c001b */
[----:B01234-:R-:W-:Y:S05]  /*3af0*/  ENDCOLLECTIVE ;  /* 0x000000000000791b */ /* 0x01ffea0003800000 */
.L_x_691:
[----:B------:R-:W-:Y:S05]  /*3b00*/  BSYNC B1 ;  /* 0x0000000000017941 */ /* 0x000fea0003800000 */
.L_x_690:
[----:B------:R-:W-:Y:S01]  /*3b10*/  IMAD.MOV.U32 R24, RZ, RZ, R25 ;  /* 0x000000ffff187224 */ /* 0x000fe200078e0019 */
[----:B------:R-:W-:Y:S06]  /*3b20*/  BRA `(.L_x_692) ;  /* 0xffffffe400187947 */ /* 0x000fec000383ffff */
.L_x_651:
[----:B------:R-:W-:Y:S01]  /*3b30*/  HFMA2 R27, -RZ, RZ, 0, 1.847743988037109375e-06 ;  /* 0x0000001fff1b7431 */ /* 0x000fe200000001ff */
[----:B------:R-:W-:Y:S01]  /*3b40*/  BSSY B1, `(.L_x_693) ;  /* 0x0000006000017945 */ /* 0x000fe20003800000 */
[----:B------:R-:W-:Y:S02]  /*3b50*/  IMAD.MOV.U32 R26, RZ, RZ, R46 ;  /* 0x000000ffff1a7224 */ /* 0x000fe400078e002e */
[----:B------:R-:W-:-:S07]  /*3b60*/  IMAD.MOV.U32 R24, RZ, RZ, -0x1 ;  /* 0xffffffffff187424 */ /* 0x000fce00078e00ff */
[----:B-1234-:R-:W-:Y:S05]  /*3b70*/  WARPSYNC.COLLECTIVE R24, `(.L_x_694) ;  /* 0x0000000018087348 */ /* 0x01efea0003c00000 */
[----:B------:R0:W0:Y:S02]  /*3b80*/  SHFL.IDX P6, R25, R23, R26, R27 ;  /* 0x0000001a17197389 */ /* 0x00002400000c001b */
[----:B01234-:R-:W-:Y:S05]  /*3b90*/  ENDCOLLECTIVE ;  /* 0x000000000000791b */ /* 0x01ffea0003800000 */
.L_x_694:
[----:B------:R-:W-:Y:S05]  /*3ba0*/  BSYNC B1 ;  /* 0x0000000000017941 */ /* 0x000fea0003800000 */
.L_x_693:
[----:B------:R-:W-:Y:S05]  /*3bb0*/  BRA `(.L_x_695) ;  /* 0xffffffe4000c7947 */ /* 0x000fea000383ffff */
.L_x_653:
[----:B------:R-:W-:Y:S01]  /*3bc0*/  BSSY B1, `(.L_x_696) ;  /* 0x0000007000017945 */ /* 0x000fe20003800000 */
[----:B------:R-:W-:Y:S01]  /*3bd0*/  IMAD.MOV.U32 R26, RZ, RZ, R45 ;  /* 0x000000ffff1a7224 */ /* 0x000fe200078e002d */
[----:B------:R-:W-:Y:S01]  /*3be0*/  MOV R27, 0x1f ;  /* 0x0000001f001b7802 */ /* 0x000fe20000000f00 */
[----:B------:R-:W-:-:S07]  /*3bf0*/  IMAD.MOV.U32 R24, RZ, RZ, -0x1 ;  /* 0xffffffffff187424 */ /* 0x000fce00078e00ff */
[----:B-1234-:R-:W-:Y:S05]  /*3c00*/  WARPSYNC.COLLECTIVE R24, `(.L_x_697) ;  /* 0x0000000018087348 */ /* 0x01efea0003c00000 */
[----:B------:R0:W0:Y:S02]  /*3c10*/  SHFL.IDX P6, R25, R23, R26, R27 ;  /* 0x0000001a17197389 */ /* 0x00002400000c001b */
[----:B01234-:R-:W-:Y:S05]  /*3c20*/  ENDCOLLECTIVE ;  /* 0x000000000000791b */ /* 0x01ffea0003800000 */
.L_x_697:
[----:B------:R-:W-:Y:S05]  /*3c30*/  BSYNC B1 ;  /* 0x0000000000017941 */ /* 0x000fea0003800000 */
.L_x_696:
[----:B------:R-:W-:Y:S01]  /*3c40*/  IMAD.MOV.U32 R24, RZ, RZ, R25 ;  /* 0x000000ffff187224 */ /* 0x000fe200078e0019 */
[----:B------:R-:W-:Y:S06]  /*3c50*/  BRA `(.L_x_698) ;  /* 0xffffffe000fc7947 */ /* 0x000fec000383ffff */
.L_x_655:
[----:B------:R-:W-:Y:S01]  /*3c60*/  BSSY B1, `(.L_x_699) ;  /* 0x0000007000017945 */ /* 0x000fe20003800000 */
[----:B------:R-:W-:Y:S01]  /*3c70*/  MOV R26, R44 ;  /* 0x0000002c001a7202 */ /* 0x000fe20000000f00 */
[----:B------:R-:W-:Y:S02]  /*3c80*/  IMAD.MOV.U32 R27, RZ, RZ, 0x1f ;  /* 0x0000001fff1b7424 */ /* 0x000fe400078e00ff */
[----:B------:R-:W-:-:S07]  /*3c90*/  IMAD.MOV.U32 R24, RZ, RZ, -0x1 ;  /* 0xffffffffff187424 */ /* 0x000fce00078e00ff */
[----:B-1234-:R-:W-:Y:S05]  /*3ca0*/  WARPSYNC.COLLECTIVE R24, `(.L_x_700) ;  /* 0x0000000018087348 */ /* 0x01efea0003c00000 */
[----:B------:R0:W0:Y:S02]  /*3cb0*/  SHFL.IDX P6, R25, R23, R26, R27 ;  /* 0x0000001a17197389 */ /* 0x00002400000c001b */
[----:B01234-:R-:W-:Y:S05]  /*3cc0*/  ENDCOLLECTIVE ;  /* 0x000000000000791b */ /* 0x01ffea0003800000 */
.L_x_700:
[----:B------:R-:W-:Y:S05]  /*3cd0*/  BSYNC B1 ;  /* 0x0000000000017941 */ /* 0x000fea0003800000 */
.L_x_699:
[----:B------:R-:W-:Y:S05]  /*3ce0*/  BRA `(.L_x_701) ;  /* 0xffffffe000f07947 */ /* 0x000fea000383ffff */
.L_x_657:
[----:B------:R-:W-:Y:S01]  /*3cf0*/  BSSY B1, `(.L_x_702) ;  /* 0x0000007000017945 */ /* 0x000fe20003800000 */
[----:B------:R-:W-:Y:S01]  /*3d00*/  MOV R26, R43 ;  /* 0x0000002b001a7202 */ /* 0x000fe20000000f00 */
[----:B------:R-:W-:Y:S02]  /*3d10*/  IMAD.MOV.U32 R27, RZ, RZ, 0x1f ;  /* 0x0000001fff1b7424 */ /* 0x000fe400078e00ff */
[----:B------:R-:W-:-:S07]  /*3d20*/  IMAD.MOV.U32 R24, RZ, RZ, -0x1 ;  /* 0xffffffffff187424 */ /* 0x000fce00078e00ff */
[----:B-1234-:R-:W-:Y:S05]  /*3d30*/  WARPSYNC.COLLECTIVE R24, `(.L_x_703) ;  /* 0x0000000018087348 */ /* 0x01efea0003c00000 */
[----:B------:R0:W0:Y:S02]  /*3d40*/  SHFL.IDX P6, R25, R23, R26, R27 ;  /* 0x0000001a17197389 */ /* 0x00002400000c001b */
[----:B01234-:R-:W-:Y:S05]  /*3d50*/  ENDCOLLECTIVE ;  /* 0x000000000000791b */ /* 0x01ffea0003800000 */
.L_x_703:
[----:B------:R-:W-:Y:S05]  /*3d60*/  BSYNC B1 ;  /* 0x0000000000017941 */ /* 0x000fea0003800000 */
.L_x_702:
[----:B------:R-:W-:Y:S01]  /*3d70*/  MOV R24, R25 ;  /* 0x0000001900187202 */ /* 0x000fe20000000f00 */
[----:B------:R-:W-:Y:S06]  /*3d80*/  BRA `(.L_x_704) ;  /* 0xffffffe000e07947 */ /* 0x000fec000383ffff */
.L_x_659:
[----:B------:R-:W-:Y:S01]  /*3d90*/  BSSY B1, `(.L_x_705) ;  /* 0x0000007000017945 */ /* 0x000fe20003800000 */
[----:B------:R-:W-:Y:S01]  /*3da0*/  IMAD.MOV.U32 R26, RZ, RZ, R42 ;  /* 0x000000ffff1a7224 */ /* 0x000fe200078e002a */
[----:B------:R-:W-:Y:S01]  /*3db0*/  MOV R24, 0xffffffff ;  /* 0xffffffff00187802 */ /* 0x000fe20000000f00 */
[----:B------:R-:W-:-:S07]  /*3dc0*/  IMAD.MOV.U32 R27, RZ, RZ, 0x1f ;  /* 0x0000001fff1b7424 */ /* 0x000fce00078e00ff */
[----:B-1234-:R-:W-:Y:S05]  /*3dd0*/  WARPSYNC.COLLECTIVE R24, `(.L_x_706) ;  /* 0x0000000018087348 */ /* 0x01efea0003c00000 */
[----:B------:R0:W0:Y:S02]  /*3de0*/  SHFL.IDX P6, R25, R23, R26, R27 ;  /* 0x0000001a17197389 */ /* 0x00002400000c001b */
[----:B01234-:R-:W-:Y:S05]  /*3df0*/  ENDCOLLECTIVE ;  /* 0x000000000000791b */ /* 0x01ffea0003800000 */
.L_x_706:
[----:B------:R-:W-:Y:S05]  /*3e00*/  BSYNC B1 ;  /* 0x0000000000017941 */ /* 0x000fea0003800000 */
.L_x_705:
[----:B------:R-:W-:Y:S05]  /*3e10*/  BRA `(.L_x_707) ;  /* 0xffffffe000d47947 */ /* 0x000fea000383ffff */
.L_x_661:
[----:B------:R-:W-:Y:S01]  /*3e20*/  BSSY B1, `(.L_x_708) ;  /* 0x0000007000017945 */ /* 0x000fe20003800000 */
[----:B------:R-:W-:Y:S01]  /*3e30*/  IMAD.MOV.U32 R26, RZ, RZ, R41 ;  /* 0x000000ffff1a7224 */ /* 0x000fe200078e0029 */
[----:B------:R-:W-:Y:S01]  /*3e40*/  MOV R24, 0xffffffff ;  /* 0xffffffff00187802 */ /* 0x000fe20000000f00 */
[----:B------:R-:W-:-:S07]  /*3e50*/  IMAD.MOV.U32 R27, RZ, RZ, 0x1f ;  /* 0x0000001fff1b7424 */ /* 0x000fce00078e00ff */
[----:B-1234-:R-:W-:Y:S05]  /*3e60*/  WARPSYNC.COLLECTIVE R24, `(.L_x_709) ;  /* 0x0000000018087348 */ /* 0x01efea0003c00000 */
[----:B------:R0:W0:Y:S02]  /*3e70*/  SHFL.IDX P6, R25, R23, R26, R27 ;  /* 0x0000001a17197389 */ /* 0x00002400000c001b */
[----:B01234-:R-:W-:Y:S05]  /*3e80*/  ENDCOLLECTIVE ;  /* 0x000000000000791b */ /* 0x01ffea0003800000 */
.L_x_709:
[----:B------:R-:W-:Y:S05]  /*3e90*/  BSYNC B1 ;  /* 0x0000000000017941 */ /* 0x000fea0003800000 */
.L_x_708:
[----:B------:R-:W-:Y:S01]  /*3ea0*/  IMAD.MOV.U32 R24, RZ, RZ, R25 ;  /* 0x000000ffff187224 */ /* 0x000fe200078e0019 */
[----:B------:R-:W-:Y:S06]  /*3eb0*/  BRA `(.L_x_710) ;  /* 0xffffffe000c47947 */ /* 0x000fec000383ffff */
.L_x_663:
[----:B------:R-:W-:Y:S01]  /*3ec0*/  HFMA2 R27, -RZ, RZ, 0, 1.847743988037109375e-06 ;  /* 0x0000001fff1b7431 */ /* 0x000fe200000001ff */
[----:B------:R-:W-:Y:S01]  /*3ed0*/  BSSY B1, `(.L_x_711) ;  /* 0x0000006000017945 */ /* 0x000fe20003800000 */
[----:B------:R-:W-:Y:S02]  /*3ee0*/  IMAD.MOV.U32 R26, RZ, RZ, R40 ;  /* 0x000000ffff1a7224 */ /* 0x000fe400078e0028 */
[----:B------:R-:W-:-:S07]  /*3ef0*/  IMAD.MOV.U32 R24, RZ, RZ, -0x1 ;  /* 0xffffffffff187424 */ /* 0x000fce00078e00ff */
[----:B-1234-:R-:W-:Y:S05]  /*3f00*/  WARPSYNC.COLLECTIVE R24, `(.L_x_712) ;  /* 0x0000000018087348 */ /* 0x01efea0003c00000 */
[----:B------:R0:W0:Y:S02]  /*3f10*/  SHFL.IDX P6, R25, R23, R26, R27 ;  /* 0x0000001a17197389 */ /* 0x00002400000c001b */
[----:B01234-:R-:W-:Y:S05]  /*3f20*/  ENDCOLLECTIVE ;  /* 0x000000000000791b */ /* 0x01ffea0003800000 */
.L_x_712:
[----:B------:R-:W-:Y:S05]  /*3f30*/  BSYNC B1 ;  /* 0x0000000000017941 */ /* 0x000fea0003800000 */
.L_x_711:
[----:B------:R-:W-:Y:S05]  /*3f40*/  BRA `(.L_x_713) ;  /* 0xffffffe000b87947 */ /* 0x000fea000383ffff */
.L_x_665:
[----:B------:R-:W-:Y:S01]  /*3f50*/  BSSY B1, `(.L_x_714) ;  /* 0x0000007000017945 */ /* 0x000fe20003800000 */
[----:B------:R-:W-:Y:S01]  /*3f60*/  IMAD.MOV.U32 R26, RZ, RZ, R39 ;  /* 0x000000ffff1a7224 */ /* 0x000fe200078e0027 */
[----:B------:R-:W-:Y:S01]  /*3f70*/  MOV R27, 0x1f ;  /* 0x0000001f001b7802 */ /* 0x000fe20000000f00 */
[----:B------:R-:W-:-:S07]  /*3f80*/  IMAD.MOV.U32 R24, RZ, RZ, -0x1 ;  /* 0xffffffffff187424 */ /* 0x000fce00078e00ff */
[----:B-1234-:R-:W-:Y:S05]  /*3f90*/  WARPSYNC.COLLECTIVE R24, `(.L_x_715) ;  /* 0x0000000018087348 */ /* 0x01efea0003c00000 */
[----:B------:R0:W0:Y:S02]  /*3fa0*/  SHFL.IDX P6, R25, R23, R26, R27 ;  /* 0x0000001a17197389 */ /* 0x00002400000c001b */
[----:B01234-:R-:W-:Y:S05]  /*3fb0*/  ENDCOLLECTIVE ;  /* 0x000000000000791b */ /* 0x01ffea0003800000 */
.L_x_715:
[----:B------:R-:W-:Y:S05]  /*3fc0*/  BSYNC B1 ;  /* 0x0000000000017941 */ /* 0x000fea0003800000 */
.L_x_714:
[----:B------:R-:W-:Y:S01]  /*3fd0*/  IMAD.MOV.U32 R24, RZ, RZ, R25 ;  /* 0x000000ffff187224 */ /* 0x000fe200078e0019 */
[----:B------:R-:W-:Y:S06]  /*3fe0*/  BRA `(.L_x_716) ;  /* 0xffffffe000a87947 */ /* 0x000fec000383ffff */
.L_x_667:
[----:B------:R-:W-:Y:S01]  /*3ff0*/  BSSY B1, `(.L_x_717) ;  /* 0x0000007000017945 */ /* 0x000fe20003800000 */
[----:B------:R-:W-:Y:S01]  /*4000*/  MOV R26, R38 ;  /* 0x00000026001a7202 */ /* 0x000fe20000000f00 */
[----:B------:R-:W-:Y:S02]  /*4010*/  IMAD.MOV.U32 R27, RZ, RZ, 0x1f ;  /* 0x0000001fff1b7424 */ /* 0x000fe400078e00ff */
[----:B------:R-:W-:-:S07]  /*4020*/  IMAD.MOV.U32 R24, RZ, RZ, -0x1 ;  /* 0xffffffffff187424 */ /* 0x000fce00078e00ff */
[----:B-1234-:R-:W-:Y:S05]  /*4030*/  WARPSYNC.COLLECTIVE R24, `(.L_x_718) ;  /* 0x0000000018087348 */ /* 0x01efea0003c00000 */
[----:B------:R0:W0:Y:S02]  /*4040*/  SHFL.IDX P6, R25, R23, R26, R27 ;  /* 0x0000001a17197389 */ /* 0x00002400000c001b */
[----:B01234-:R-:W-:Y:S05]  /*4050*/  ENDCOLLECTIVE ;  /* 0x000000000000791b */ /* 0x01ffea0003800000 */
.L_x_718:
[----:B------:R-:W-:Y:S05]  /*4060*/  BSYNC B1 ;  /* 0x0000000000017941 */ /* 0x000fea0003800000 */
.L_x_717:
[----:B------:R-:W-:Y:S05]  /*4070*/  BRA `(.L_x_719) ;  /* 0xffffffe0009c7947 */ /* 0x000fea000383ffff */
.L_x_669:
[----:B------:R-:W-:Y:S01]  /*4080*/  BSSY B1, `(.L_x_720) ;  /* 0x0000007000017945 */ /* 0x000fe20003800000 */
[----:B------:R-:W-:Y:S01]  /*4090*/  MOV R26, R0 ;  /* 0x00000000001a7202 */ /* 0x000fe20000000f00 */
[----:B------:R-:W-:Y:S02]  /*40a0*/  IMAD.MOV.U32 R27, RZ, RZ, 0x1f ;  /* 0x0000001fff1b7424 */ /* 0x000fe400078e00ff */
[----:B------:R-:W-:-:S07]  /*40b0*/  IMAD.MOV.U32 R24, RZ, RZ, -0x1 ;  /* 0xffffffffff187424 */ /* 0x000fce00078e00ff */
[----:B-1234-:R-:W-:Y:S05]  /*40c0*/  WARPSYNC.COLLECTIVE R24, `(.L_x_721) ;  /* 0x0000000018087348 */ /* 0x01efea0003c00000 */
[----:B------:R0:W0:Y:S02]  /*40d0*/  SHFL.IDX P6, R25, R23, R26, R27 ;  /* 0x0000001a17197389 */ /* 0x00002400000c001b */
[----:B01234-:R-:W-:Y:S05]  /*40e0*/  ENDCOLLECTIVE ;  /* 0x000000000000791b */ /* 0x01ffea0003800000 */
.L_x_721:
[----:B------:R-:W-:Y:S05]  /*40f0*/  BSYNC B1 ;  /* 0x0000000000017941 */ /* 0x000fea0003800000 */
.L_x_720:
[----:B------:R-:W-:Y:S01]  /*4100*/  MOV R24, R25 ;  /* 0x0000001900187202 */ /* 0x000fe20000000f00 */
[----:B------:R-:W-:Y:S06]  /*4110*/  BRA `(.L_x_722) ;  /* 0xffffffe0008c7947 */ /* 0x000fec000383ffff */
.L_x_671:
[----:B------:R-:W-:Y:S01]  /*4120*/  BSSY B1, `(.L_x_723) ;  /* 0x0000007000017945 */ /* 0x000fe20003800000 */
[----:B------:R-:W-:Y:S01]  /*4130*/  IMAD.MOV.U32 R26, RZ, RZ, R2 ;  /* 0x000000ffff1a7224 */ /* 0x000fe200078e0002 */
[----:B------:R-:W-:Y:S01]  /*4140*/  MOV R24, 0xffffffff ;  /* 0xffffffff00187802 */ /* 0x000fe20000000f00 */
[----:B------:R-:W-:-:S07]  /*4150*/  IMAD.MOV.U32 R27, RZ, RZ, 0x1f ;  /* 0x0000001fff1b7424 */ /* 0x000fce00078e00ff */
[----:B-1234-:R-:W-:Y:S05]  /*4160*/  WARPSYNC.COLLECTIVE R24, `(.L_x_724) ;  /* 0x0000000018087348 */ /* 0x01efea0003c00000 */
[----:B------:R0:W0:Y:S02]  /*4170*/  SHFL.IDX P6, R25, R23, R26, R27 ;  /* 0x0000001a17197389 */ /* 0x00002400000c001b */
[----:B01234-:R-:W-:Y:S05]  /*4180*/  ENDCOLLECTIVE ;  /* 0x000000000000791b */ /* 0x01ffea0003800000 */
.L_x_724:
[----:B------:R-:W-:Y:S05]  /*4190*/  BSYNC B1 ;  /* 0x0000000000017941 */ /* 0x000fea0003800000 */
.L_x_723:
[----:B------:R-:W-:Y:S05]  /*41a0*/  BRA `(.L_x_725) ;  /* 0xffffffe000807947 */ /* 0x000fea000383ffff */
.L_x_673:
[----:B------:R-:W-:Y:S01]  /*41b0*/  BSSY B1, `(.L_x_726) ;  /* 0x0000007000017945 */ /* 0x000fe20003800000 */
[----:B------:R-:W-:Y:S01]  /*41c0*/  IMAD.MOV.U32 R26, RZ, RZ, R3 ;  /* 0x000000ffff1a7224 */ /* 0x000fe200078e0003 */
[----:B------:R-:W-:Y:S01]  /*41d0*/  MOV R24, 0xffffffff ;  /* 0xffffffff00187802 */ /* 0x000fe20000000f00 */
[----:B------:R-:W-:-:S07]  /*41e0*/  IMAD.MOV.U32 R27, RZ, RZ, 0x1f ;  /* 0x0000001fff1b7424 */ /* 0x000fce00078e00ff */
[----:B-1234-:R-:W-:Y:S05]  /*41f0*/  WARPSYNC.COLLECTIVE R24, `(.L_x_727) ;  /* 0x0000000018087348 */ /* 0x01efea0003c00000 */
[----:B------:R0:W0:Y:S02]  /*4200*/  SHFL.IDX P6, R25, R23, R26, R27 ;  /* 0x0000001a17197389 */ /* 0x00002400000c001b */
[----:B01234-:R-:W-:Y:S05]  /*4210*/  ENDCOLLECTIVE ;  /* 0x000000000000791b */ /* 0x01ffea0003800000 */
.L_x_727:
[----:B------:R-:W-:Y:S05]  /*4220*/  BSYNC B1 ;  /* 0x0000000000017941 */ /* 0x000fea0003800000 */
.L_x_726:
[----:B------:R-:W-:Y:S01]  /*4230*/  IMAD.MOV.U32 R23, RZ, RZ, R25 ;  /* 0x000000ffff177224 */ /* 0x000fe200078e0019 */
[----:B------:R-:W-:Y:S06]  /*4240*/  BRA `(.L_x_728) ;  /* 0xffffffe000707947 */ /* 0x000fec000383ffff */
        .weak           $__internal_16_$__cuda_sm20_div_s16
        .type           $__internal_16_$__cuda_sm20_div_s16,@function
        .size           $__internal_16_$__cuda_sm20_div_s16,($__internal_17_$__cuda_sm20_div_u16 - $__internal_16_$__cuda_sm20_div_s16)
$__internal_16_$__cuda_sm20_div_s16:
[----:B------:R-:W-:Y:S02]  /*4250*/  IMAD.U32 R4, RZ, RZ, UR9 ;  /* 0x00000009ff047e24 */ /* 0x000fe4000f8e00ff */
[----:B------:R-:W-:Y:S01]  /*4260*/  HFMA2 R5, -RZ, RZ, 15, 0 ;  /* 0x4b800000ff057431 */ /* 0x000fe200000001ff */
[----:B------:R-:W-:Y:S02]  /*4270*/  ULOP3.LUT UR7, UR9, 0x80, URZ, 0x3c, !UPT ;  /* 0x0000008009077892 */ /* 0x000fe4000f8e3cff */
[----:B------:R-:W-:Y:S01]  /*4280*/  UISETP.NE.AND UP0, UPT, UR9, URZ, UPT ;  /* 0x000000ff0900728c */ /* 0x000fe2000bf05270 */
        /* <DEDUP_REMOVED lines=11> */
[----:B------:R-:W-:-:S03]  /*4340*/  I2FP.F32.U32.RZ R4, 0x80 ;  /* 0x0000008000047845 */ /* 0x000fc6000020d000 */
[----:B------:R-:W-:-:S04]  /*4350*/  VIADD R5, R5, 0x2 ;  /* 0x0000000205057836 */ /* 0x000fc80000000000 */
[----:B------:R-:W-:Y:S01]  /*4360*/  FMUL.RZ R8, R4, R5 ;  /* 0x0000000504087220 */ /* 0x000fe2000040c000 */
[----:B------:R-:W-:Y:S02]  /*4370*/  HFMA2 R5, -RZ, RZ, 0, 0 ;  /* 0x00000000ff057431 */ /* 0x000fe400000001ff */
[----:B------:R-:W-:-:S03]  /*4380*/  IMAD.MOV.U32 R4, RZ, RZ, R9 ;  /* 0x000000ffff047224 */ /* 0x000fc600078e0009 */
[----:B------:R-:W0:Y:S02]  /*4390*/  F2I.U32.TRUNC.NTZ R8, R8 ;  /* 0x0000000800087305 */ /* 0x000e24000020f000 */
[----:B0-----:R-:W-:-:S13]  /*43a0*/  R2UR UR6, R8 ;  /* 0x00000000080672ca */ /* 0x001fda00000e0000 */
[----:B------:R-:W-:-:S04]  /*43b0*/  ULOP3.LUT UR6, UR8, 0xffff, UR6, 0x78, !UPT ;  /* 0x0000ffff08067892 */ /* 0x000fc8000f8e7806 */
[----:B------:R-:W-:-:S07]  /*43c0*/  UIADD3 UR6, UPT, UPT, UR7, UR6, URZ ;  /* 0x0000000607067290 */ /* 0x000fce000fffe0ff */
[----:B------:R-:W-:Y:S01]  /*43d0*/  @!UP0 UMOV UR6, 0xffffffff ;  /* 0xffffffff00068882 */ /* 0x000fe20000000000 */
[----:B------:R-:W-:Y:S05]  /*43e0*/  RET.REL.NODEC R4 `(_Z9cuda_gemmIiLi128ELi4ELi1ELi4096ELi32ELi32ELi64ELi0ELi0EEviiiPT_S1_S1_iii) ;  /* 0xffffffbc04047950 */ /* 0x000fea0003c3ffff */
        .weak           $__internal_17_$__cuda_sm20_div_u16
        .type           $__internal_17_$__cuda_sm20_div_u16,@function
        .size           $__internal_17_$__cuda_sm20_div_u16,(.L_x_38520 - $__internal_17_$__cuda_sm20_div_u16)
$__internal_17_$__cuda_sm20_div_u16:
[----:B------:R-:W0:Y:S01]  /*43f0*/  I2F.U16 R0, UR6 ;  /* 0x0000000600007d06 */ /* 0x000e220008101000 */
[----:B------:R-:W-:Y:S01]  /*4400*/  IMAD.MOV.U32 R2, RZ, RZ, 0x4b800000 ;  /* 0x4b800000ff027424 */ /* 0x000fe200078e00ff */
[----:B------:R-:W-:Y:S01]  /*4410*/  UISETP.NE.U32.AND UP0, UPT, UR6, URZ, UPT ;  /* 0x000000ff0600728c */ /* 0x000fe2000bf05070 */
[----:B------:R-:W-:Y:S01]  /*4420*/  IMAD.MOV.U32 R9, RZ, RZ, 0x0 ;  /* 0x00000000ff097424 */ /* 0x000fe200078e00ff */
        /* <DEDUP_REMOVED lines=10> */
[----:B------:R-:W-:-:S06]  /*44d0*/  FMUL.RZ R0, R0, R5 ;  /* 0x0000000500007220 */ /* 0x000fcc000040c000 */
[----:B------:R-:W0:Y:S02]  /*44e0*/  F2I.U32.TRUNC.NTZ R0, R0 ;  /* 0x0000000000007305 */ /* 0x000e24000020f000 */
[----:B0-----:R-:W-:Y:S02]  /*44f0*/  LOP3.LUT R4, R0, 0xffff, RZ, 0xc0, !PT ;  /* 0x0000ffff00047812 */ /* 0x001fe400078ec0ff */
[----:B------:R-:W-:Y:S01]  /*4500*/  @!P0 MOV R4, 0xffffffff ;  /* 0xffffffff00048802 */ /* 0x000fe20000000f00 */
[----:B------:R-:W-:Y:S06]  /*4510*/  RET.REL.NODEC R8 `(_Z9cuda_gemmIiLi128ELi4ELi1ELi4096ELi32ELi32ELi64ELi0ELi0EEviiiPT_S1_S1_iii) ;  /* 0xffffffb808b87950 */ /* 0x000fec0003c3ffff */
.L_x_729:
        /* <DEDUP_REMOVED lines=14> */
.L_x_38520:


//--------------------- .text._Z9cuda_gemmIiLi128ELi4ELi1ELi4096ELi16ELi16ELi64ELi1ELi1EEviiiPT_S1_S1_iii --------------------------
	.section	.text._Z9cuda_gemmIiLi128ELi4ELi1ELi4096ELi16ELi16ELi64ELi1ELi1EEviiiPT_S1_S1_iii,"ax",@progbits
	.align	128
        .global         _Z9cuda_gemmIiLi128ELi4ELi1ELi4096ELi16ELi16ELi64ELi1ELi1EEviiiPT_S1_S1_iii
        .type           _Z9cuda_gemmIiLi128ELi4ELi1ELi4096ELi16ELi16ELi64ELi1ELi1EEviiiPT_S1_S1_iii,@function
        .size           _Z9cuda_gemmIiLi128ELi4ELi1ELi4096ELi16ELi16ELi64ELi1ELi1EEviiiPT_S1_S1_iii,(.L_x_38521 - _Z9cuda_gemmIiLi128ELi4ELi1ELi4096ELi16ELi16ELi64ELi1ELi1EEviiiPT_S1_S1_iii)
        .other          _Z9cuda_gemmIiLi128ELi4ELi1ELi4096ELi16ELi16ELi64ELi1ELi1EEviiiPT_S1_S1_iii,@"STO_CUDA_ENTRY STV_DEFAULT"
_Z9cuda_gemmIiLi128ELi4ELi1ELi4096ELi16ELi16ELi64ELi1ELi1EEviiiPT_S1_S1_iii:
.text._Z9cuda_gemmIiLi128ELi4ELi1ELi4096ELi16ELi16ELi64ELi1ELi1EEviiiPT_S1_S1_iii:
[----:B------:R-:W0:Y:S01]  /*0000*/  LDC R1, c[0x0][0x37c] ;  /* 0x0000df00ff017b82 */ /* 0x000e220000000800 */
[----:B------:R-:W1:Y:S01]  /*0010*/  S2R R0, SR_TID.X ;  /* 0x0000000000007919 */ /* 0x000e620000002100 */
[----:B------:R-:W2:Y:S01]  /*0020*/  LDCU UR9, c[0x0][0x360] ;  /* 0x00006c00ff0977ac */ /* 0x000ea20008000800 */
[----:B0-----:R-:W-:Y:S02]  /*0030*/  IADD3 R1, PT, PT, R1, -0x80, RZ ;  /* 0xffffff8001017810 */ /* 0x001fe40007ffe0ff */
[----:B------:R-:W-:Y:S02]  /*0040*/  MOV R8, 0xb0 ;  /* 0x000000b000087802 */ /* 0x000fe40000000f00 */
[----:B------:R-:W-:Y:S01]  /*0050*/  R2UR UR11, R1 ;  /* 0x00000000010b72ca */ /* 0x000fe200000e0000 */
[----:B--2---:R-:W-:-:S06]  /*0060*/  ULOP3.LUT UR4, UR9, 0xff, URZ, 0xc0, !UPT ;  /* 0x000000ff09047892 */ /* 0x004fcc000f8ec0ff */
[----:B------:R-:W-:Y:S02]  /*0070*/  MOV R7, UR4 ;  /* 0x0000000400077c02 */ /* 0x000fe40008000f00 */
[----:B-1----:R-:W-:-:S04]  /*0080*/  IADD3 R2, PT, PT, R0, UR9, RZ ;  /* 0x0000000900027c10 */ /* 0x002fc8000fffe0ff */
[----:B------:R-:W-:-:S07]  /*0090*/  LOP3.LUT R6, R2, 0xff, RZ, 0xc, !PT ;  /* 0x000000ff02067812 */ /* 0x000fce00078e0cff */
[----:B------:R-:W-:Y:S05]  /*00a0*/  CALL.REL.NOINC `($__internal_18_$__cuda_sm20_div_u16) ;  /* 0x0000003800207944 */ /* 0x000fea0003c00000 */
[C---:B------:R-:W-:Y:S01]  /*00b0*/  LOP3.LUT R10, R7.reuse, 0x3, RZ, 0xc0, !PT ;  /* 0x00000003070a7812 */ /* 0x040fe200078ec0ff */
[----:B------:R-:W0:Y:S01]  /*00c0*/  LDCU.64 UR12, c[0x0][0x358] ;  /* 0x00006b00ff0c77ac */ /* 0x000e220008000a00 */
[----:B------:R-:W-:Y:S01]  /*00d0*/  LOP3.LUT R2, R7, 0xffff, RZ, 0xc0, !PT ;  /* 0x0000ffff07027812 */ /* 0x000fe200078ec0ff */
[----:B------:R-:W-:Y:S01]  /*00e0*/  BSSY.RECONVERGENT B0, `(.L_x_730) ;  /* 0x0000018000007945 */ /* 0x000fe20003800200 */
[----:B------:R-:W-:Y:S02]  /*00f0*/  ISETP.NE.AND P1, PT, R10, 0x2, PT ;  /* 0x000000020a00780c */ /* 0x000fe40003f25270 */
[----:B------:R-:W-:Y:S02]  /*0100*/  ISETP.GE.U32.AND P0, PT, R2, 0x2, PT ;  /* 0x000000020200780c */ /* 0x000fe40003f06070 */
[----:B------:R-:W-:-:S09]  /*0110*/  MOV R13, R0 ;  /* 0x00000000000d7202 */ /* 0x000fd20000000f00 */
[----:B------:R-:W-:Y:S05]  /*0120*/  @!P1 BRA `(.L_x_731) ;  /* 0x00000000004c9947 */ /* 0x000fea0003800000 */
[----:B------:R-:W1:Y:S01]  /*0130*/  S2R R3, SR_CgaCtaId ;  /* 0x0000000000037919 */ /* 0x000e620000008800 */
[----:B------:R-:W2:Y:S01]  /*0140*/  LDC.64 R4, c[0x0][0x398] ;  /* 0x0000e600ff047b82 */ /* 0x000ea20000000a00 */
[----:B------:R-:W-:Y:S01]  /*0150*/  MOV R2, 0x400 ;  /* 0x0000040000027802 */ /* 0x000fe20000000f00 */
[----:B------:R-:W-:Y:S01]  /*0160*/  HFMA2 R7, -RZ, RZ, 0, 0 ;  /* 0x00000000ff077431 */ /* 0x000fe200000001ff */
[----:B------:R-:W-:Y:S02]  /*0170*/  MOV R13, R0 ;  /* 0x00000000000d7202 */ /* 0x000fe40000000f00 */
[----:B-1----:R-:W-:-:S07]  /*0180*/  LEA R6, R3, R2, 0x18 ;  /* 0x0000000203067211 */ /* 0x002fce00078ec0ff */
.L_x_732:
[----:B-12---:R-:W-:-:S06]  /*0190*/  IMAD.WIDE.U32 R2, R13, 0x4, R4 ;  /* 0x000000040d027825 */ /* 0x006fcc00078e0004 */
[----:B0-----:R-:W2:Y:S01]  /*01a0*/  LDG.E R2, desc[UR12][R2.64] ;  /* 0x0000000c02027981 */ /* 0x001ea2000c1e1900 */
[----:B------:R-:W-:Y:S02]  /*01b0*/  LOP3.LUT R9, R13, 0xf, RZ, 0xc0, !PT ;  /* 0x0000000f0d097812 */ /* 0x000fe400078ec0ff */
[----:B------:R-:W-:Y:S02]  /*01c0*/  SHF.R.U32.HI R8, RZ, 0x2, R13 ;  /* 0x00000002ff087819 */ /* 0x000fe4000001160d */
[----:B------:R-:W-:Y:S01]  /*01d0*/  IADD3 R7, PT, PT, R7, 0x1, RZ ;  /* 0x0000000107077810 */ /* 0x000fe20007ffe0ff */
[----:B------:R-:W-:Y:S01]  /*01e0*/  IMAD R9, R9, 0x44, R6 ;  /* 0x0000004409097824 */ /* 0x000fe200078e0206 */
[----:B------:R-:W-:Y:S02]  /*01f0*/  LOP3.LUT R8, R8, 0x3ffffffc, RZ, 0xc0, !PT ;  /* 0x3ffffffc08087812 */ /* 0x000fe400078ec0ff */
[----:B------:R-:W-:Y:S02]  /*0200*/  IADD3 R13, PT, PT, R13, UR9, RZ ;  /* 0x000000090d0d7c10 */ /* 0x000fe4000fffe0ff */
[----:B------:R-:W-:-:S02]  /*0210*/  IADD3 R9, PT, PT, R9, R8, RZ ;  /* 0x0000000809097210 */ /* 0x000fc40007ffe0ff */
[----:B------:R-:W-:-:S04]  /*0220*/  LOP3.LUT R8, R7, R10, RZ, 0x3c, !PT ;  /* 0x0000000a07087212 */ /* 0x000fc800078e3cff */
[----:B------:R-:W-:Y:S01]  /*0230*/  ISETP.NE.AND P1, PT, R8, 0x2, PT ;  /* 0x000000020800780c */ /* 0x000fe20003f25270 */
[----:B--2---:R1:W-:-:S12]  /*0240*/  STS [R9], R2 ;  /* 0x0000000209007388 */ /* 0x0043d80000000800 */
[----:B------:R-:W-:Y:S05]  /*0250*/  @P1 BRA `(.L_x_732) ;  /* 0xfffffffc00cc1947 */ /* 0x000fea000383ffff */
.L_x_731:
[----:B0-----:R-:W-:Y:S05]  /*0260*/  BSYNC.RECONVERGENT B0 ;  /* 0x0000000000007941 */ /* 0x001fea0003800200 */
.L_x_730:
[----:B------:R-:W-:Y:S04]  /*0270*/  BSSY.RECONVERGENT B0, `(.L_x_733) ;  /* 0x000002c000007945 */ /* 0x000fe80003800200 */
[----:B------:R-:W-:Y:S05]  /*0280*/  @!P0 BRA `(.L_x_734) ;  /* 0x0000000000a88947 */ /* 0x000fea0003800000 */
[----:B------:R-:W0:Y:S01]  /*0290*/  S2R R5, SR_CgaCtaId ;  /* 0x0000000000057919 */ /* 0x000e220000008800 */
[----:B-1----:R-:W1:Y:S01]  /*02a0*/  LDC.64 R2, c[0x0][0x398] ;  /* 0x0000e600ff027b82 */ /* 0x002e620000000a00 */
[----:B------:R-:W-:-:S04]  /*02b0*/  MOV R4, 0x400 ;  /* 0x0000040000047802 */ /* 0x000fc80000000f00 */
[----:B0-----:R-:W-:-:S07]  /*02c0*/  LEA R16, R5, R4, 0x18 ;  /* 0x0000000405107211 */ /* 0x001fce00078ec0ff */
.L_x_735:
[C---:B------:R-:W-:Y:S01]  /*02d0*/  IADD3 R21, PT, PT, R13.reuse, UR9, RZ ;  /* 0x000000090d157c10 */ /* 0x040fe2000fffe0ff */
[----:B01----:R-:W-:-:S03]  /*02e0*/  IMAD.WIDE.U32 R10, R13, 0x4, R2 ;  /* 0x000000040d0a7825 */ /* 0x003fc600078e0002 */
[C---:B------:R-:W-:Y:S01]  /*02f0*/  IADD3 R15, PT, PT, R21.reuse, UR9, RZ ;  /* 0x00000009150f7c10 */ /* 0x040fe2000fffe0ff */
[--C-:B------:R-:W-:Y:S02]  /*0300*/  IMAD.WIDE.U32 R4, R21, 0x4, R2.reuse ;  /* 0x0000000415047825 */ /* 0x100fe400078e0002 */
[----:B------:R0:W2:Y:S01]  /*0310*/  LDG.E R10, desc[UR12][R10.64] ;  /* 0x0000000c0a0a7981 */ /* 0x0000a2000c1e1900 */
[C---:B------:R-:W-:Y:S01]  /*0320*/  IADD3 R17, PT, PT, R15.reuse, UR9, RZ ;  /* 0x000000090f117c10 */ /* 0x040fe2000fffe0ff */
[--C-:B------:R-:W-:Y:S02]  /*0330*/  IMAD.WIDE.U32 R6, R15, 0x4, R2.reuse ;  /* 0x000000040f067825 */ /* 0x100fe400078e0002 */
[----:B------:R1:W3:Y:S02]  /*0340*/  LDG.E R4, desc[UR12][R4.64] ;  /* 0x0000000c04047981 */ /* 0x0002e4000c1e1900 */
[----:B------:R-:W-:Y:S02]  /*0350*/  IMAD.WIDE.U32 R8, R17, 0x4, R2 ;  /* 0x0000000411087825 */ /* 0x000fe400078e0002 */
[----:B------:R4:W5:Y:S04]  /*0360*/  LDG.E R6, desc[UR12][R6.64] ;  /* 0x0000000c06067981 */ /* 0x000968000c1e1900 */
[----:B------:R4:W5:Y:S01]  /*0370*/  LDG.E R9, desc[UR12][R8.64] ;  /* 0x0000000c08097981 */ /* 0x000962000c1e1900 */
[----:B------:R-:W-:-:S02]  /*0380*/  LOP3.LUT R19, R13, 0xf, RZ, 0xc0, !PT ;  /* 0x0000000f0d137812 */ /* 0x000fc400078ec0ff */
[----:B------:R-:W-:Y:S02]  /*0390*/  SHF.R.U32.HI R13, RZ, 0x2, R13 ;  /* 0x00000002ff0d7819 */ /* 0x000fe4000001160d */
[----:B------:R-:W-:Y:S02]  /*03a0*/  LOP3.LUT R12, R21, 0xf, RZ, 0xc0, !PT ;  /* 0x0000000f150c7812 */ /* 0x000fe400078ec0ff */
[----:B------:R-:W-:Y:S02]  /*03b0*/  LOP3.LUT R18, R13, 0x3ffffffc, RZ, 0xc0, !PT ;  /* 0x3ffffffc0d127812 */ /* 0x000fe400078ec0ff */
[----:B0-----:R-:W-:Y:S02]  /*03c0*/  LOP3.LUT R11, R15, 0xf, RZ, 0xc0, !PT ;  /* 0x0000000f0f0b7812 */ /* 0x001fe400078ec0ff */
[----:B------:R-:W-:Y:S02]  /*03d0*/  SHF.R.U32.HI R13, RZ, 0x2, R21 ;  /* 0x00000002ff0d7819 */ /* 0x000fe40000011615 */
[----:B-1----:R-:W-:Y:S01]  /*03e0*/  LOP3.LUT R5, R17, 0xf, RZ, 0xc0, !PT ;  /* 0x0000000f11057812 */ /* 0x002fe200078ec0ff */
[--C-:B------:R-:W-:Y:S01]  /*03f0*/  IMAD R19, R19, 0x44, R16.reuse ;  /* 0x0000004413137824 */ /* 0x100fe200078e0210 */
[----:B------:R-:W-:Y:S01]  /*0400*/  SHF.R.U32.HI R15, RZ, 0x2, R15 ;  /* 0x00000002ff0f7819 */ /* 0x000fe2000001160f */
[--C-:B------:R-:W-:Y:S01]  /*0410*/  IMAD R12, R12, 0x44, R16.reuse ;  /* 0x000000440c0c7824 */ /* 0x100fe200078e0210 */
[----:B------:R-:W-:Y:S01]  /*0420*/  SHF.R.U32.HI R14, RZ, 0x2, R17 ;  /* 0x00000002ff0e7819 */ /* 0x000fe20000011611 */
[--C-:B------:R-:W-:Y:S01]  /*0430*/  IMAD R11, R11, 0x44, R16.reuse ;  /* 0x000000440b0b7824 */ /* 0x100fe200078e0210 */
[----:B------:R-:W-:Y:S01]  /*0440*/  LOP3.LUT R13, R13, 0x3ffffffc, RZ, 0xc0, !PT ;  /* 0x3ffffffc0d0d7812 */ /* 0x000fe200078ec0ff */
[----:B----4-:R-:W-:Y:S01]  /*0450*/  IMAD R7, R5, 0x44, R16 ;  /* 0x0000004405077824 */ /* 0x010fe200078e0210 */
[----:B------:R-:W-:-:S02]  /*0460*/  LOP3.LUT R8, R15, 0x3ffffffc, RZ, 0xc0, !PT ;  /* 0x3ffffffc0f087812 */ /* 0x000fc400078ec0ff */
[----:B------:R-:W-:Y:S02]  /*0470*/  LOP3.LUT R14, R14, 0x3ffffffc, RZ, 0xc0, !PT ;  /* 0x3ffffffc0e0e7812 */ /* 0x000fe400078ec0ff */
[----:B------:R-:W-:Y:S02]  /*0480*/  IADD3 R19, PT, PT, R19, R18, RZ ;  /* 0x0000001213137210 */ /* 0x000fe40007ffe0ff */
[----:B------:R-:W-:Y:S02]  /*0490*/  IADD3 R5, PT, PT, R12, R13, RZ ;  /* 0x0000000d0c057210 */ /* 0x000fe40007ffe0ff */
[----:B------:R-:W-:Y:S02]  /*04a0*/  IADD3 R11, PT, PT, R11, R8, RZ ;  /* 0x000000080b0b7210 */ /* 0x000fe40007ffe0ff */
[----:B------:R-:W-:Y:S02]  /*04b0*/  IADD3 R14, PT, PT, R7, R14, RZ ;  /* 0x0000000e070e7210 */ /* 0x000fe40007ffe0ff */
[----:B------:R-:W-:-:S04]  /*04c0*/  IADD3 R13, PT, PT, R17, UR9, RZ ;  /* 0x00000009110d7c10 */ /* 0x000fc8000fffe0ff */
[----:B------:R-:W-:Y:S01]  /*04d0*/  ISETP.GE.U32.AND P0, PT, R13, 0x100, PT ;  /* 0x000001000d00780c */ /* 0x000fe20003f06070 */
[----:B--2---:R0:W-:Y:S04]  /*04e0*/  STS [R19], R10 ;  /* 0x0000000a13007388 */ /* 0x0041e80000000800 */
[----:B---3--:R0:W-:Y:S04]  /*04f0*/  STS [R5], R4 ;  /* 0x0000000405007388 */ /* 0x0081e80000000800 */
[----:B-----5:R0:W-:Y:S04]  /*0500*/  STS [R11], R6 ;  /* 0x000000060b007388 */ /* 0x0201e80000000800 */
[----:B------:R0:W-:Y:S01]  /*0510*/  STS [R14], R9 ;  /* 0x000000090e007388 */ /* 0x0001e20000000800 */
[----:B------:R-:W-:Y:S05]  /*0520*/  @!P0 BRA `(.L_x_735) ;  /* 0xfffffffc00688947 */ /* 0x000fea000383ffff */
.L_x_734:
[----:B------:R-:W-:Y:S05]  /*0530*/  BSYNC.RECONVERGENT B0 ;  /* 0x0000000000007941 */ /* 0x000fea0003800200 */
.L_x_733:
[----:B------:R-:W2:Y:S01]  /*0540*/  S2UR UR6, SR_CTAID.Y ;  /* 0x00000000000679c3 */ /* 0x000ea20000002600 */
[----:B------:R-:W3:Y:S02]  /*0550*/  LDCU UR10, c[0x0][0x374] ;  /* 0x00006e80ff0a77ac */ /* 0x000ee40008000800 */
[----:B---3--:R-:W-:-:S04]  /*0560*/  USHF.L.U32 UR4, UR10, 0x2, URZ ;  /* 0x000000020a047899 */ /* 0x008fc800080006ff */
[----:B--2---:R-:W-:-:S06]  /*0570*/  UISETP.GE.U32.AND UP0, UPT, UR6, UR4, UPT ;  /* 0x000000040600728c */ /* 0x004fcc000bf06070 */
[----:B------:R-:W-:-:S13]  /*0580*/  PLOP3.LUT P0, PT, PT, PT, UP0, 0x80, 0x8 ;  /* 0x000000000008781c */ /* 0x000fda0003f0f008 */
[----:B------:R-:W-:Y:S05]  /*0590*/  @P0 EXIT ;  /* 0x000000000000094d */ /* 0x000fea0003800000 */
[----:B-1----:R-:W-:Y:S01]  /*05a0*/  SHF.L.U32 R2, R0, 0x2, RZ ;  /* 0x0000000200027819 */ /* 0x002fe200000006ff */
[----:B------:R-:W-:Y:S01]  /*05b0*/  USHF.L.U32 UR4, UR9, 0x2, URZ ;  /* 0x0000000209047899 */ /* 0x000fe200080006ff */
[----:B------:R-:W-:Y:S02]  /*05c0*/  MOV R8, 0x630 ;  /* 0x0000063000087802 */ /* 0x000fe40000000f00 */
[----:B------:R-:W-:Y:S01]  /*05d0*/  LOP3.LUT R2, R2, 0xfff, RZ, 0x3c, !PT ;  /* 0x00000fff02027812 */ /* 0x000fe200078e3cff */
[----:B------:R-:W-:-:S03]  /*05e0*/  ULOP3.LUT UR5, UR4, 0xffff, URZ, 0xc0, !UPT ;  /* 0x0000ffff04057892 */ /* 0x000fc6000f8ec0ff */
[----:B------:R-:W-:-:S03]  /*05f0*/  IADD3 R2, PT, PT, R2, -UR4, RZ ;  /* 0x8000000402027c10 */ /* 0x000fc6000fffe0ff */
[----:B------:R-:W-:Y:S02]  /*0600*/  MOV R7, UR5 ;  /* 0x0000000500077c02 */ /* 0x000fe40008000f00 */
[----:B0-----:R-:W-:-:S07]  /*0610*/  LOP3.LUT R6, R2, 0xffff, RZ, 0xc0, !PT ;  /* 0x0000ffff02067812 */ /* 0x001fce00078ec0ff */
[----:B------:R-:W-:Y:S05]  /*0620*/  CALL.REL.NOINC `($__internal_18_$__cuda_sm20_div_u16) ;  /* 0x0000003000c07944 */ /* 0x000fea0003c00000 */
[C---:B------:R-:W-:Y:S02]  /*0630*/  IADD3 R40, PT, PT, R0.reuse, 0xa, RZ ;  /* 0x0000000a00287810 */ /* 0x040fe40007ffe0ff */
[C---:B------:R-:W-:Y:S02]  /*0640*/  IADD3 R39, PT, PT, R0.reuse, 0xb, RZ ;  /* 0x0000000b00277810 */ /* 0x040fe40007ffe0ff */
[C---:B------:R-:W-:Y:S02]  /*0650*/  IADD3 R3, PT, PT, R0.reuse, 0xc, RZ ;  /* 0x0000000c00037810 */ /* 0x040fe40007ffe0ff */
[C---:B------:R-:W-:Y:S02]  /*0660*/  IADD3 R36, PT, PT, R0.reuse, 0xd, RZ ;  /* 0x0000000d00247810 */ /* 0x040fe40007ffe0ff */
[C---:B------:R-:W-:Y:S02]  /*0670*/  IADD3 R37, PT, PT, R0.reuse, 0xe, RZ ;  /* 0x0000000e00257810 */ /* 0x040fe40007ffe0ff */
[----:B------:R-:W-:-:S02]  /*0680*/  IADD3 R38, PT, PT, R0, -0x1, RZ ;  /* 0xffffffff00267810 */ /* 0x000fc40007ffe0ff */
[----:B------:R-:W-:Y:S02]  /*0690*/  LOP3.LUT R2, R7, 0x3, RZ, 0xc0, !PT ;  /* 0x0000000307027812 */ /* 0x000fe400078ec0ff */
[----:B------:R-:W-:Y:S02]  /*06a0*/  LOP3.LUT R40, R40, 0xf, RZ, 0xc0, !PT ;  /* 0x0000000f28287812 */ /* 0x000fe400078ec0ff */
[----:B------:R-:W-:Y:S02]  /*06b0*/  LOP3.LUT R39, R39, 0xf, RZ, 0xc0, !PT ;  /* 0x0000000f27277812 */ /* 0x000fe400078ec0ff */
[----:B------:R-:W-:Y:S02]  /*06c0*/  LOP3.LUT R3, R3, 0xf, RZ, 0xc0, !PT ;  /* 0x0000000f03037812 */ /* 0x000fe400078ec0ff */
[----:B------:R-:W-:Y:S02]  /*06d0*/  LOP3.LUT R36, R36, 0xf, RZ, 0xc0, !PT ;  /* 0x0000000f24247812 */ /* 0x000fe400078ec0ff */
[----:B------:R-:W-:-:S02]  /*06e0*/  LOP3.LUT R37, R37, 0xf, RZ, 0xc0, !PT ;  /* 0x0000000f25257812 */ /* 0x000fc400078ec0ff */
[----:B------:R-:W-:-:S07]  /*06f0*/  LOP3.LUT R38, R38, 0xf, RZ, 0xc0, !PT ;  /* 0x0000000f26267812 */ /* 0x000fce00078ec0ff */
.L_x_741:
[----:B------:R-:W-:Y:S01]  /*0700*/  ISETP.NE.AND P0, PT, R2, 0x2, PT ;  /* 0x000000020200780c */ /* 0x000fe20003f05270 */
[----:B------:R-:W-:Y:S01]  /*0710*/  USHF.L.U32 UR8, UR9, 0x2, URZ ;  /* 0x0000000209087899 */ /* 0x000fe200080006ff */
[----:B0-----:R-:W-:Y:S01]  /*0720*/  SHF.L.U32 R22, R0, 0x2, RZ ;  /* 0x0000000200167819 */ /* 0x001fe200000006ff */
[----:B------:R-:W-:Y:S03]  /*0730*/  BSSY.RECONVERGENT B0, `(.L_x_736) ;  /* 0x0000023000007945 */ /* 0x000fe60003800200 */
[----:B------:R-:W-:-:S07]  /*0740*/  MOV R24, R22 ;  /* 0x0000001600187202 */ /* 0x000fce0000000f00 */
[----:B------:R-:W-:Y:S05]  /*0750*/  @!P0 BRA `(.L_x_737) ;  /* 0x0000000000808947 */ /* 0x000fea0003800000 */
[----:B------:R-:W0:Y:S01]  /*0760*/  LDC.64 R8, c[0x0][0x390] ;  /* 0x0000e400ff087b82 */ /* 0x000e220000000a00 */
[----:B------:R-:W-:-:S04]  /*0770*/  MOV R5, UR6 ;  /* 0x0000000600057c02 */ /* 0x000fc80008000f00 */
[----:B------:R-:W-:-:S05]  /*0780*/  LEA R5, R5, R22, 0xc ;  /* 0x0000001605057211 */ /* 0x000fca00078e60ff */
[----:B0-----:R-:W-:-:S06]  /*0790*/  IMAD.WIDE R4, R5, 0x4, R8 ;  /* 0x0000000405047825 */ /* 0x001fcc00078e0208 */
[----:B------:R-:W2:Y:S01]  /*07a0*/  LDG.E.128 R4, desc[UR12][R4.64] ;  /* 0x0000000c04047981 */ /* 0x000ea2000c1e1d00 */
[----:B------:R-:W0:Y:S01]  /*07b0*/  S2UR UR5, SR_CgaCtaId ;  /* 0x00000000000579c3 */ /* 0x000e220000008800 */
[----:B------:R-:W-:Y:S01]  /*07c0*/  UMOV UR4, 0x400 ;  /* 0x0000040000047882 */ /* 0x000fe20000000000 */
[----:B------:R-:W-:Y:S01]  /*07d0*/  ISETP.NE.AND P0, PT, R2, 0x3, PT ;  /* 0x000000030200780c */ /* 0x000fe20003f05270 */
[----:B------:R-:W-:Y:S01]  /*07e0*/  UIADD3 UR4, UPT, UPT, UR4, 0x480, URZ ;  /* 0x0000048004047890 */ /* 0x000fe2000fffe0ff */
[----:B------:R-:W-:-:S03]  /*07f0*/  IADD3 R24, PT, PT, R22, UR8, RZ ;  /* 0x0000000816187c10 */ /* 0x000fc6000fffe0ff */
[----:B0-----:R-:W-:-:S06]  /*0800*/  ULEA UR4, UR5, UR4, 0x18 ;  /* 0x0000000405047291 */ /* 0x001fcc000f8ec0ff */
[----:B------:R-:W-:-:S05]  /*0810*/  LEA R12, R0, UR4, 0x4 ;  /* 0x00000004000c7c11 */ /* 0x000fca000f8e20ff */
[----:B--2---:R0:W-:Y:S01]  /*0820*/  STS.128 [R12], R4 ;  /* 0x000000040c007388 */ /* 0x0041e20000000c00 */
[----:B------:R-:W-:Y:S05]  /*0830*/  @!P0 BRA `(.L_x_737) ;  /* 0x0000000000488947 */ /* 0x000fea0003800000 */
[----:B------:R-:W-:Y:S02]  /*0840*/  ISETP.NE.AND P0, PT, R2, RZ, PT ;  /* 0x000000ff0200720c */ /* 0x000fe40003f05270 */
[----:B0-----:R-:W-:Y:S02]  /*0850*/  MOV R5, UR6 ;  /* 0x0000000600057c02 */ /* 0x001fe40008000f00 */
[----:B------:R-:W-:Y:S02]  /*0860*/  IADD3 R14, PT, PT, R24, UR8, RZ ;  /* 0x00000008180e7c10 */ /* 0x000fe4000fffe0ff */
[----:B------:R-:W-:Y:S02]  /*0870*/  MOV R7, UR6 ;  /* 0x0000000600077c02 */ /* 0x000fe40008000f00 */
[----:B------:R-:W-:-:S05]  /*0880*/  LEA R5, R5, R24, 0xc ;  /* 0x0000001805057211 */ /* 0x000fca00078e60ff */
[----:B------:R-:W-:Y:S01]  /*0890*/  @P0 LEA R7, R7, R14, 0xc ;  /* 0x0000000e07070211 */ /* 0x000fe200078e60ff */
[----:B------:R-:W-:-:S04]  /*08a0*/  IMAD.WIDE R4, R5, 0x4, R8 ;  /* 0x0000000405047825 */ /* 0x000fc800078e0208 */
[----:B------:R-:W-:Y:S02]  /*08b0*/  @P0 IMAD.WIDE R8, R7, 0x4, R8 ;  /* 0x0000000407080825 */ /* 0x000fe400078e0208 */
[----:B------:R-:W2:Y:S04]  /*08c0*/  LDG.E.128 R4, desc[UR12][R4.64] ;  /* 0x0000000c04047981 */ /* 0x000ea8000c1e1d00 */
[----:B------:R-:W3:Y:S01]  /*08d0*/  @P0 LDG.E.128 R8, desc[UR12][R8.64] ;  /* 0x0000000c08080981 */ /* 0x000ee2000c1e1d00 */
[----:B------:R-:W-:Y:S02]  /*08e0*/  MOV R13, UR9 ;  /* 0x00000009000d7c02 */ /* 0x000fe40008000f00 */
[----:B------:R-:W-:Y:S02]  /*08f0*/  MOV R24, R14 ;  /* 0x0000000e00187202 */ /* 0x000fe40000000f00 */
[----:B------:R-:W-:-:S02]  /*0900*/  LEA R13, R13, R12, 0x4 ;  /* 0x0000000c0d0d7211 */ /* 0x000fc400078e20ff */
[----:B------:R-:W-:Y:S02]  /*0910*/  MOV R12, UR9 ;  /* 0x00000009000c7c02 */ /* 0x000fe40008000f00 */
[----:B------:R-:W-:Y:S02]  /*0920*/  @P0 IADD3 R24, PT, PT, R14, UR8, RZ ;  /* 0x000000080e180c10 */ /* 0x000fe4000fffe0ff */
[----:B------:R-:W-:Y:S01]  /*0930*/  @P0 LEA R12, R12, R13, 0x4 ;  /* 0x0000000d0c0c0211 */ /* 0x000fe200078e20ff */
[----:B--2---:R1:W-:Y:S04]  /*0940*/  STS.128 [R13], R4 ;  /* 0x000000040d007388 */ /* 0x0043e80000000c00 */
[----:B---3--:R1:W-:Y:S02]  /*0950*/  @P0 STS.128 [R12], R8 ;  /* 0x000000080c000388 */ /* 0x0083e40000000c00 */
.L_x_737:
[----:B------:R-:W-:Y:S05]  /*0960*/  BSYNC.RECONVERGENT B0 ;  /* 0x0000000000007941 */ /* 0x000fea0003800200 */
.L_x_736:
[----:B------:R-:W2:Y:S01]  /*0970*/  S2UR UR5, SR_CgaCtaId ;  /* 0x00000000000579c3 */ /* 0x000ea20000008800 */
[----:B------:R3:W-:Y:S01]  /*0980*/  STL.128 [R1], RZ ;  /* 0x000000ff01007387 */ /* 0x0007e20000100c00 */
[----:B------:R-:W-:Y:S01]  /*0990*/  UMOV UR4, 0x400 ;  /* 0x0000040000047882 */ /* 0x000fe20000000000 */
[----:B------:R-:W-:Y:S01]  /*09a0*/  MOV R23, UR6 ;  /* 0x0000000600177c02 */ /* 0x000fe20008000f00 */
[----:B------:R-:W-:Y:S01]  /*09b0*/  UIADD3 UR4, UPT, UPT, UR4, 0x480, URZ ;  /* 0x0000048004047890 */ /* 0x000fe2000fffe0ff */
[----:B------:R3:W-:Y:S01]  /*09c0*/  STL.128 [R1+0x10], RZ ;  /* 0x000010ff01007387 */ /* 0x0007e20000100c00 */
[----:B01----:R-:W-:Y:S01]  /*09d0*/  MOV R4, UR9 ;  /* 0x0000000900047c02 */ /* 0x003fe20008000f00 */
[----:B------:R-:W-:Y:S01]  /*09e0*/  BSSY.RECONVERGENT B0, `(.L_x_738) ;  /* 0x000002f000007945 */ /* 0x000fe20003800200 */
[----:B------:R-:W0:Y:S01]  /*09f0*/  LDC.64 R20, c[0x0][0x390] ;  /* 0x0000e400ff147b82 */ /* 0x000e220000000a00 */
[----:B------:R3:W-:Y:S01]  /*0a00*/  STL.128 [R1+0x20], RZ ;  /* 0x000020ff01007387 */ /* 0x0007e20000100c00 */
[----:B------:R-:W-:-:S02]  /*0a10*/  LEA R23, R23, R24, 0xc ;  /* 0x0000001817177211 */ /* 0x000fc400078e60ff */
[----:B------:R-:W-:Y:S01]  /*0a20*/  MOV R6, UR9 ;  /* 0x0000000900067c02 */ /* 0x000fe20008000f00 */
[----:B------:R3:W-:Y:S01]  /*0a30*/  STL.128 [R1+0x30], RZ ;  /* 0x000030ff01007387 */ /* 0x0007e20000100c00 */
[----:B------:R-:W-:Y:S01]  /*0a40*/  IADD3 R29, PT, PT, R23, UR8, RZ ;  /* 0x00000008171d7c10 */ /* 0x000fe2000fffe0ff */
[----:B------:R-:W-:Y:S01]  /*0a50*/  IMAD R25, R4, 0xc, R23 ;  /* 0x0000000c04197824 */ /* 0x000fe200078e0217 */
[----:B------:R-:W-:Y:S01]  /*0a60*/  LEA R27, R6, R23, 0x3 ;  /* 0x00000017061b7211 */ /* 0x000fe200078e18ff */
[----:B------:R3:W-:Y:S04]  /*0a70*/  STL.128 [R1+0x40], RZ ;  /* 0x000040ff01007387 */ /* 0x0007e80000100c00 */
[----:B------:R3:W-:Y:S01]  /*0a80*/  STL.128 [R1+0x50], RZ ;  /* 0x000050ff01007387 */ /* 0x0007e20000100c00 */
[----:B--2---:R-:W-:-:S03]  /*0a90*/  ULEA UR7, UR5, UR4, 0x18 ;  /* 0x0000000405077291 */ /* 0x004fc6000f8ec0ff */
[----:B------:R3:W-:Y:S04]  /*0aa0*/  STL.128 [R1+0x60], RZ ;  /* 0x000060ff01007387 */ /* 0x0007e80000100c00 */
[----:B------:R3:W-:Y:S01]  /*0ab0*/  STL.128 [R1+0x70], RZ ;  /* 0x000070ff01007387 */ /* 0x0007e20000100c00 */
[----:B------:R-:W-:-:S07]  /*0ac0*/  LEA R26, R24, UR7, 0x2 ;  /* 0x00000007181a7c11 */ /* 0x000fce000f8e10ff */
.L_x_739:
[----:B0-----:R-:W-:-:S04]  /*0ad0*/  IMAD.WIDE R4, R23, 0x4, R20 ;  /* 0x0000000417047825 */ /* 0x001fc800078e0214 */
[--C-:B-1----:R-:W-:Y:S02]  /*0ae0*/  IMAD.WIDE R8, R29, 0x4, R20.reuse ;  /* 0x000000041d087825 */ /* 0x102fe400078e0214 */
[----:B------:R-:W2:Y:S02]  /*0af0*/  LDG.E.128 R4, desc[UR12][R4.64] ;  /* 0x0000000c04047981 */ /* 0x000ea4000c1e1d00 */
[--C-:B------:R-:W-:Y:S02]  /*0b00*/  IMAD.WIDE R12, R27, 0x4, R20.reuse ;  /* 0x000000041b0c7825 */ /* 0x100fe400078e0214 */
[----:B------:R-:W4:Y:S02]  /*0b10*/  LDG.E.128 R8, desc[UR12][R8.64] ;  /* 0x0000000c08087981 */ /* 0x000f24000c1e1d00 */
[----:B------:R-:W-:Y:S02]  /*0b20*/  IMAD.WIDE R16, R25, 0x4, R20 ;  /* 0x0000000419107825 */ /* 0x000fe400078e0214 */
[----:B------:R-:W5:Y:S04]  /*0b30*/  LDG.E.128 R12, desc[UR12][R12.64] ;  /* 0x0000000c0c0c7981 */ /* 0x000f68000c1e1d00 */
[----:B------:R-:W3:Y:S01]  /*0b40*/  LDG.E.128 R16, desc[UR12][R16.64] ;  /* 0x0000000c10107981 */ /* 0x000ee2000c1e1d00 */
[----:B------:R-:W-:-:S02]  /*0b50*/  MOV R33, UR9 ;  /* 0x0000000900217c02 */ /* 0x000fc40008000f00 */
[----:B------:R-:W-:Y:S02]  /*0b60*/  MOV R31, UR9 ;  /* 0x00000009001f7c02 */ /* 0x000fe40008000f00 */
[----:B------:R-:W-:Y:S02]  /*0b70*/  MOV R35, UR9 ;  /* 0x0000000900237c02 */ /* 0x000fe40008000f00 */
[-C--:B------:R-:W-:Y:S02]  /*0b80*/  LEA R30, R33, R26.reuse, 0x5 ;  /* 0x0000001a211e7211 */ /* 0x080fe400078e28ff */
[----:B------:R-:W-:Y:S02]  /*0b90*/  LEA R28, R31, R26, 0x4 ;  /* 0x0000001a1f1c7211 */ /* 0x000fe400078e20ff */
[----:B------:R-:W-:Y:S01]  /*0ba0*/  MOV R33, UR8 ;  /* 0x0000000800217c02 */ /* 0x000fe20008000f00 */
[----:B------:R-:W-:-:S03]  /*0bb0*/  IMAD R31, R35, 0x30, R26 ;  /* 0x00000030231f7824 */ /* 0x000fc600078e021a */
[----:B------:R-:W-:-:S04]  /*0bc0*/  IADD3 R24, PT, PT, R24, UR8, R33 ;  /* 0x0000000818187c10 */ /* 0x000fc8000fffe021 */
[----:B------:R-:W-:-:S04]  /*0bd0*/  IADD3 R24, PT, PT, R24, UR8, R33 ;  /* 0x0000000818187c10 */ /* 0x000fc8000fffe021 */
[----:B------:R-:W-:Y:S02]  /*0be0*/  ISETP.GE.U32.AND P0, PT, R24, 0x1000, PT ;  /* 0x000010001800780c */ /* 0x000fe40003f06070 */
[----:B------:R-:W-:Y:S02]  /*0bf0*/  MOV R32, UR9 ;  /* 0x0000000900207c02 */ /* 0x000fe40008000f00 */
[----:B------:R-:W-:Y:S02]  /*0c00*/  MOV R34, UR9 ;  /* 0x0000000900227c02 */ /* 0x000fe40008000f00 */
[C---:B------:R-:W-:Y:S02]  /*0c10*/  LEA R25, R32.reuse, R25, 0x4 ;  /* 0x0000001920197211 */ /* 0x040fe400078e20ff */
[----:B------:R-:W-:Y:S02]  /*0c20*/  LEA R27, R32, R27, 0x4 ;  /* 0x0000001b201b7211 */ /* 0x000fe400078e20ff */
[----:B------:R-:W-:Y:S01]  /*0c30*/  LEA R29, R34, R29, 0x4 ;  /* 0x0000001d221d7211 */ /* 0x000fe200078e20ff */
[----:B--2---:R0:W-:Y:S04]  /*0c40*/  STS.128 [R26], R4 ;  /* 0x000000041a007388 */ /* 0x0041e80000000c00 */
[----:B----4-:R1:W-:Y:S04]  /*0c50*/  STS.128 [R28], R8 ;  /* 0x000000081c007388 */ /* 0x0103e80000000c00 */
[----:B-----5:R1:W-:Y:S04]  /*0c60*/  STS.128 [R30], R12 ;  /* 0x0000000c1e007388 */ /* 0x0203e80000000c00 */
[----:B---3--:R1:W-:Y:S01]  /*0c70*/  STS.128 [R31], R16 ;  /* 0x000000101f007388 */ /* 0x0083e20000000c00 */
[----:B0-----:R-:W-:-:S02]  /*0c80*/  MOV R4, UR9 ;  /* 0x0000000900047c02 */ /* 0x001fc40008000f00 */
[----:B------:R-:W-:Y:S02]  /*0c90*/  MOV R5, UR9 ;  /* 0x0000000900057c02 */ /* 0x000fe40008000f00 */
[----:B------:R-:W-:Y:S02]  /*0ca0*/  LEA R23, R4, R23, 0x4 ;  /* 0x0000001704177211 */ /* 0x000fe400078e20ff */
[----:B------:R-:W-:Y:S01]  /*0cb0*/  LEA R26, R5, R26, 0x6 ;  /* 0x0000001a051a7211 */ /* 0x000fe200078e30ff */
[----:B------:R-:W-:Y:S06]  /*0cc0*/  @!P0 BRA `(.L_x_739) ;  /* 0xfffffffc00808947 */ /* 0x000fec000383ffff */
[----:B------:R-:W-:Y:S05]  /*0cd0*/  BSYNC.RECONVERGENT B0 ;  /* 0x0000000000007941 */ /* 0x000fea0003800200 */
.L_x_738:
[----:B------:R-:W0:Y:S08]  /*0ce0*/  S2UR UR5, SR_CgaCtaId ;  /* 0x00000000000579c3 */ /* 0x000e300000008800 */
[----:B------:R-:W-:Y:S01]  /*0cf0*/  BAR.SYNC.DEFER_BLOCKING 0x0 ;  /* 0x0000000000007b1d */ /* 0x000fe20000010000 */
[----:B------:R-:W-:Y:S01]  /*0d00*/  LOP3.LUT R22, R22, 0x3c, RZ, 0xc0, !PT ;  /* 0x0000003c16167812 */ /* 0x000fe200078ec0ff */
[----:B------:R-:W-:-:S04]  /*0d10*/  UPLOP3.LUT UP0, UPT, UPT, UPT, UPT, 0x80, 0x8 ;  /* 0x000000000008789c */ /* 0x000fc80003f0f070 */
[----:B------:R-:W-:Y:S02]  /*0d20*/  UMOV UR4, 0x400 ;  /* 0x0000040000047882 */ /* 0x000fe40000000000 */
[----:B0-----:R-:W-:-:S03]  /*0d30*/  ULEA UR8, UR5, UR4, 0x18 ;  /* 0x0000000405087291 */ /* 0x001fc6000f8ec0ff */
[----:B------:R-:W-:Y:S01]  /*0d40*/  UMOV UR4, URZ ;  /* 0x000000ff00047c82 */ /* 0x000fe20008000000 */
[----:B------:R-:W-:-:S05]  /*0d50*/  UMOV UR5, URZ ;  /* 0x000000ff00057c82 */ /* 0x000fca0008000000 */
[----:B------:R0:W2:Y:S03]  /*0d60*/  LDS R4, [R22+UR8] ;  /* 0x0000000816047984 */ /* 0x0000a60008000800 */
.L_x_740:
[C---:B-1----:R-:W-:Y:S01]  /*0d70*/  IADD3 R30, PT, PT, R0.reuse, UR5, RZ ;  /* 0x00000005001e7c10 */ /* 0x042fe2000fffe0ff */
[----:B--2---:R-:W-:Y:S01]  /*0d80*/  SHFL.IDX PT, R43, R4, R39, 0x101f ;  /* 0x00101f27042b7589 */ /* 0x004fe200000e0000 */
[----:B------:R-:W-:Y:S01]  /*0d90*/  IADD3 R17, PT, PT, R0, 0x1, RZ ;  /* 0x0000000100117810 */ /* 0x000fe20007ffe0ff */
[----:B------:R-:W-:Y:S01]  /*0da0*/  USHF.L.U32 UR5, UR4, 0x4, URZ ;  /* 0x0000000404057899 */ /* 0x000fe200080006ff */
[----:B------:R-:W-:Y:S01]  /*0db0*/  SHF.L.U32 R30, R30, 0x4, RZ ;  /* 0x000000041e1e7819 */ /* 0x000fe200000006ff */
[----:B------:R-:W-:Y:S01]  /*0dc0*/  SHFL.IDX PT, R44, R4, R36, 0x101f ;  /* 0x00101f24042c7589 */ /* 0x000fe200000e0000 */
[----:B------:R-:W-:Y:S01]  /*0dd0*/  IADD3 R25, PT, PT, R0, 0x2, RZ ;  /* 0x0000000200197810 */ /* 0x000fe20007ffe0ff */
[----:B------:R-:W-:Y:S01]  /*0de0*/  ULEA UR5, UR5, UR11, 0x2 ;  /* 0x0000000b05057291 */ /* 0x000fe2000f8e10ff */
[----:B------:R-:W-:Y:S02]  /*0df0*/  LOP3.LUT R5, R30, 0xf, R0, 0xf8, !PT ;  /* 0x0000000f1e057812 */ /* 0x000fe400078ef800 */
[----:B------:R-:W-:-:S02]  /*0e00*/  LOP3.LUT R17, R17, 0xf, RZ, 0xc0, !PT ;  /* 0x0000000f11117812 */ /* 0x000fc400078ec0ff */
[----:B------:R-:W-:Y:S02]  /*0e10*/  LOP3.LUT R25, R25, 0xf, RZ, 0xc0, !PT ;  /* 0x0000000f19197812 */ /* 0x000fe400078ec0ff */
[----:B------:R-:W-:Y:S01]  /*0e20*/  LEA R5, R5, UR7, 0x2 ;  /* 0x0000000705057c11 */ /* 0x000fe2000f8e10ff */
[----:B------:R-:W-:Y:S01]  /*0e30*/  SHFL.IDX PT, R33, R4, R17, 0x101f ;  /* 0x00101f1104217589 */ /* 0x000fe200000e0000 */
[----:B------:R-:W-:Y:S02]  /*0e40*/  IADD3 R23, PT, PT, R0, 0x3, RZ ;  /* 0x0000000300177810 */ /* 0x000fe40007ffe0ff */
[C---:B------:R-:W-:Y:S01]  /*0e50*/  LOP3.LUT R6, R30.reuse, R17, RZ, 0xfc, !PT ;  /* 0x000000111e067212 */ /* 0x040fe200078efcff */
[----:B---3--:R-:W-:Y:S01]  /*0e60*/  SHFL.IDX PT, R31, R4, R25, 0x101f ;  /* 0x00101f19041f7589 */ /* 0x008fe200000e0000 */
[----:B------:R-:W-:Y:S02]  /*0e70*/  LOP3.LUT R7, R30, R25, RZ, 0xfc, !PT ;  /* 0x000000191e077212 */ /* 0x000fe400078efcff */
[----:B------:R-:W-:Y:S01]  /*0e80*/  LOP3.LUT R23, R23, 0xf, RZ, 0xc0, !PT ;  /* 0x0000000f17177812 */ /* 0x000fe200078ec0ff */
[----:B------:R-:W-:Y:S01]  /*0e90*/  LDS R5, [R5] ;  /* 0x0000000005057984 */ /* 0x000fe20000000800 */
[----:B------:R-:W-:-:S02]  /*0ea0*/  LEA R6, R6, UR7, 0x2 ;  /* 0x0000000706067c11 */ /* 0x000fc4000f8e10ff */
[----:B------:R-:W-:Y:S01]  /*0eb0*/  IADD3 R21, PT, PT, R0, 0x4, RZ ;  /* 0x0000000400157810 */ /* 0x000fe20007ffe0ff */
[----:B------:R-:W-:Y:S01]  /*0ec0*/  SHFL.IDX PT, R11, R4, R23, 0x101f ;  /* 0x00101f17040b7589 */ /* 0x000fe200000e0000 */
[----:B------:R-:W-:Y:S02]  /*0ed0*/  LEA R20, R7, UR7, 0x2 ;  /* 0x0000000707147c11 */ /* 0x000fe4000f8e10ff */
[----:B------:R-:W-:Y:S01]  /*0ee0*/  LOP3.LUT R8, R30, R23, RZ, 0xfc, !PT ;  /* 0x000000171e087212 */ /* 0x000fe200078efcff */
[----:B------:R1:W-:Y:S01]  /*0ef0*/  LDS R24, [R6] ;  /* 0x0000000006187984 */ /* 0x0003e20000000800 */
[----:B------:R-:W-:Y:S02]  /*0f00*/  LOP3.LUT R21, R21, 0xf, RZ, 0xc0, !PT ;  /* 0x0000000f15157812 */ /* 0x000fe400078ec0ff */
[----:B------:R-:W-:Y:S01]  /*0f10*/  IADD3 R19, PT, PT, R0, 0x5, RZ ;  /* 0x0000000500137810 */ /* 0x000fe20007ffe0ff */
[----:B------:R-:W-:Y:S01]  /*0f20*/  LDS R20, [R20] ;  /* 0x0000000014147984 */ /* 0x000fe20000000800 */
[----:B------:R-:W-:-:S02]  /*0f30*/  LEA R8, R8, UR7, 0x2 ;  /* 0x0000000708087c11 */ /* 0x000fc4000f8e10ff */
[----:B------:R-:W-:Y:S01]  /*0f40*/  LOP3.LUT R9, R30, R21, RZ, 0xfc, !PT ;  /* 0x000000151e097212 */ /* 0x000fe200078efcff */
[----:B------:R-:W-:Y:S01]  /*0f50*/  SHFL.IDX PT, R29, R4, R21, 0x101f ;  /* 0x00101f15041d7589 */ /* 0x000fe200000e0000 */
[----:B------:R-:W-:Y:S02]  /*0f60*/  LOP3.LUT R19, R19, 0xf, RZ, 0xc0, !PT ;  /* 0x0000000f13137812 */ /* 0x000fe400078ec0ff */
[----:B------:R-:W-:Y:S01]  /*0f70*/  LOP3.LUT R7, R0, 0xf, RZ, 0xc0, !PT ;  /* 0x0000000f00077812 */ /* 0x000fe200078ec0ff */
[----:B------:R2:W-:Y:S01]  /*0f80*/  LDS R18, [R8] ;  /* 0x0000000008127984 */ /* 0x0005e20000000800 */
[----:B------:R-:W-:Y:S02]  /*0f90*/  LEA R9, R9, UR7, 0x2 ;  /* 0x0000000709097c11 */ /* 0x000fe4000f8e10ff */
[----:B------:R-:W-:Y:S01]  /*0fa0*/  LOP3.LUT R10, R30, R19, RZ, 0xfc, !PT ;  /* 0x000000131e0a7212 */ /* 0x000fe200078efcff */
[----:B------:R-:W3:Y:S01]  /*0fb0*/  SHFL.IDX PT, R32, R4, R7, 0x101f ;  /* 0x00101f0704207589 */ /* 0x000ee200000e0000 */
[----:B------:R-:W-:-:S02]  /*0fc0*/  IADD3 R15, PT, PT, R0, 0x6, RZ ;  /* 0x00000006000f7810 */ /* 0x000fc40007ffe0ff */
[----:B------:R-:W-:Y:S01]  /*0fd0*/  LEA R10, R10, UR7, 0x2 ;  /* 0x000000070a0a7c11 */ /* 0x000fe2000f8e10ff */
[----:B------:R4:W5:Y:S01]  /*0fe0*/  LDS R16, [R9] ;  /* 0x0000000009107984 */ /* 0x0009620000000800 */
[----:B------:R-:W-:Y:S02]  /*0ff0*/  IADD3 R13, PT, PT, R0, 0x7, RZ ;  /* 0x00000007000d7810 */ /* 0x000fe40007ffe0ff */
[----:B------:R-:W-:Y:S01]  /*1000*/  LOP3.LUT R15, R15, 0xf, RZ, 0xc0, !PT ;  /* 0x0000000f0f0f7812 */ /* 0x000fe200078ec0ff */
[----:B------:R-:W-:Y:S01]  /*1010*/  LDS R14, [R10] ;  /* 0x000000000a0e7984 */ /* 0x000fe20000000800 */
[----:B------:R-:W-:Y:S02]  /*1020*/  LOP3.LUT R13, R13, 0xf, RZ, 0xc0, !PT ;  /* 0x0000000f0d0d7812 */ /* 0x000fe400078ec0ff */
[----:B-1----:R-:W-:Y:S02]  /*1030*/  LOP3.LUT R6, R30, R15, RZ, 0xfc, !PT ;  /* 0x0000000f1e067212 */ /* 0x002fe400078efcff */
[----:B------:R-:W-:-:S02]  /*1040*/  IADD3 R27, PT, PT, R0, 0x9, RZ ;  /* 0x00000009001b7810 */ /* 0x000fc40007ffe0ff */
[----:B--2---:R-:W-:Y:S02]  /*1050*/  LOP3.LUT R8, R30, R13, RZ, 0xfc, !PT ;  /* 0x0000000d1e087212 */ /* 0x004fe400078efcff */
[----:B------:R-:W-:Y:S02]  /*1060*/  LEA R6, R6, UR7, 0x2 ;  /* 0x0000000706067c11 */ /* 0x000fe4000f8e10ff */
[----:B------:R-:W-:Y:S02]  /*1070*/  LOP3.LUT R28, R30, 0x8, R7, 0xf6, !PT ;  /* 0x000000081e1c7812 */ /* 0x000fe400078ef607 */
[----:B----4-:R-:W-:Y:S01]  /*1080*/  LOP3.LUT R9, R27, 0xf, RZ, 0xc0, !PT ;  /* 0x0000000f1b097812 */ /* 0x010fe200078ec0ff */
[----:B------:R-:W-:Y:S01]  /*1090*/  LDS R12, [R6] ;  /* 0x00000000060c7984 */ /* 0x000fe20000000800 */
[----:B------:R-:W-:Y:S01]  /*10a0*/  LEA R26, R8, UR7, 0x2 ;  /* 0x00000007081a7c11 */ /* 0x000fe2000f8e10ff */
[----:B---3--:R-:W-:Y:S01]  /*10b0*/  IMAD R32, R5, R32, RZ ;  /* 0x0000002005207224 */ /* 0x008fe200078e02ff */
[----:B------:R-:W-:Y:S01]  /*10c0*/  LEA R8, R28, UR7, 0x2 ;  /* 0x000000071c087c11 */ /* 0x000fe2000f8e10ff */
[----:B------:R-:W1:Y:S01]  /*10d0*/  SHFL.IDX PT, R27, R4, R19, 0x101f ;  /* 0x00101f13041b7589 */ /* 0x000e6200000e0000 */
[----:B------:R-:W-:Y:S01]  /*10e0*/  LOP3.LUT R28, R30, R9, RZ, 0xfc, !PT ;  /* 0x000000091e1c7212 */ /* 0x000fe200078efcff */
[----:B------:R-:W-:Y:S01]  /*10f0*/  IMAD R32, R24, R33, R32 ;  /* 0x0000002118207224 */ /* 0x000fe200078e0220 */
[----:B------:R-:W-:Y:S01]  /*1100*/  LOP3.LUT R34, R30, R39, RZ, 0xfc, !PT ;  /* 0x000000271e227212 */ /* 0x000fe200078efcff */
[----:B------:R2:W-:Y:S01]  /*1110*/  LDS R10, [R26] ;  /* 0x000000001a0a7984 */ /* 0x0005e20000000800 */
[----:B------:R-:W-:Y:S01]  /*1120*/  LEA R28, R28, UR7, 0x2 ;  /* 0x000000071c1c7c11 */ /* 0x000fe2000f8e10ff */
[----:B------:R-:W-:Y:S01]  /*1130*/  IMAD R31, R20, R31, R32 ;  /* 0x0000001f141f7224 */ /* 0x000fe200078e0220 */
[----:B------:R-:W-:Y:S01]  /*1140*/  LOP3.LUT R32, R30, R40, RZ, 0xfc, !PT ;  /* 0x000000281e207212 */ /* 0x000fe200078efcff */
[----:B------:R-:W-:Y:S01]  /*1150*/  LDS R8, [R8] ;  /* 0x0000000008087984 */ /* 0x000fe20000000800 */
[----:B------:R-:W-:Y:S01]  /*1160*/  LEA R34, R34, UR7, 0x2 ;  /* 0x0000000722227c11 */ /* 0x000fe2000f8e10ff */
[----:B------:R-:W-:Y:S01]  /*1170*/  IMAD R35, R18, R11, R31 ;  /* 0x0000000b12237224 */ /* 0x000fe200078e021f */
[----:B------:R-:W-:Y:S01]  /*1180*/  LOP3.LUT R11, R7, 0x8, RZ, 0x3c, !PT ;  /* 0x00000008070b7812 */ /* 0x000fe200078e3cff */
[----:B------:R-:W-:Y:S01]  /*1190*/  LDS R6, [R28] ;  /* 0x000000001c067984 */ /* 0x000fe20000000800 */
[----:B--2---:R-:W-:-:S03]  /*11a0*/  LEA R26, R32, UR7, 0x2 ;  /* 0x00000007201a7c11 */ /* 0x004fc6000f8e10ff */
[----:B------:R-:W2:Y:S01]  /*11b0*/  SHFL.IDX PT, R33, R4, R15, 0x101f ;  /* 0x00101f0f04217589 */ /* 0x000ea200000e0000 */
[----:B-----5:R-:W-:Y:S01]  /*11c0*/  IMAD R32, R16, R29, R35 ;  /* 0x0000001d10207224 */ /* 0x020fe200078e0223 */
[----:B------:R-:W-:Y:S02]  /*11d0*/  LOP3.LUT R29, R30, R3, RZ, 0xfc, !PT ;  /* 0x000000031e1d7212 */ /* 0x000fe400078efcff */
[----:B------:R-:W3:Y:S01]  /*11e0*/  SHFL.IDX PT, R31, R4, R13, 0x101f ;  /* 0x00101f0d041f7589 */ /* 0x000ee200000e0000 */
[----:B-1----:R-:W-:-:S03]  /*11f0*/  IMAD R42, R14, R27, R32 ;  /* 0x0000001b0e2a7224 */ /* 0x002fc600078e0220 */
[----:B------:R-:W1:Y:S01]  /*1200*/  SHFL.IDX PT, R35, R4, R11, 0x101f ;  /* 0x00101f0b04237589 */ /* 0x000e6200000e0000 */
[----:B------:R-:W-:Y:S02]  /*1210*/  LEA R27, R29, UR7, 0x2 ;  /* 0x000000071d1b7c11 */ /* 0x000fe4000f8e10ff */
[----:B------:R-:W-:Y:S01]  /*1220*/  LOP3.LUT R29, R30, R36, RZ, 0xfc, !PT ;  /* 0x000000241e1d7212 */ /* 0x000fe200078efcff */
[----:B------:R-:W-:Y:S03]  /*1230*/  LDS R32, [R22+UR8+0x44] ;  /* 0x0000440816207984 */ /* 0x000fe60008000800 */
[----:B------:R-:W-:Y:S01]  /*1240*/  LEA R29, R29, UR7, 0x2 ;  /* 0x000000071d1d7c11 */ /* 0x000fe2000f8e10ff */
[----:B------:R-:W4:Y:S04]  /*1250*/  SHFL.IDX PT, R41, R4, R9, 0x101f ;  /* 0x00101f0904297589 */ /* 0x000f2800000e0000 */
[----:B------:R-:W-:Y:S01]  /*1260*/  LDS R26, [R26] ;  /* 0x000000001a1a7984 */ /* 0x000fe20000000800 */
[----:B--2---:R-:W-:-:S03]  /*1270*/  IMAD R42, R12, R33, R42 ;  /* 0x000000210c2a7224 */ /* 0x004fc600078e022a */
[----:B------:R-:W-:Y:S01]  /*1280*/  LDS R28, [R34] ;  /* 0x00000000221c7984 */ /* 0x000fe20000000800 */
[----:B---3--:R-:W-:-:S03]  /*1290*/  IMAD R31, R10, R31, R42 ;  /* 0x0000001f0a1f7224 */ /* 0x008fc600078e022a */
[----:B------:R-:W-:Y:S01]  /*12a0*/  LDS R27, [R27] ;  /* 0x000000001b1b7984 */ /* 0x000fe20000000800 */
[----:B-1----:R-:W-:-:S03]  /*12b0*/  IMAD R31, R8, R35, R31 ;  /* 0x00000023081f7224 */ /* 0x002fc600078e021f */
[----:B------:R-:W1:Y:S04]  /*12c0*/  SHFL.IDX PT, R33, R4, R40, 0x101f ;  /* 0x00101f2804217589 */ /* 0x000e6800000e0000 */
[----:B------:R-:W-:Y:S01]  /*12d0*/  LDS R29, [R29] ;  /* 0x000000001d1d7984 */ /* 0x000fe20000000800 */
[----:B----4-:R-:W-:Y:S01]  /*12e0*/  IMAD R41, R6, R41, R31 ;  /* 0x0000002906297224 */ /* 0x010fe200078e021f */
[C---:B------:R-:W-:Y:S02]  /*12f0*/  LOP3.LUT R31, R30.reuse, R37, RZ, 0xfc, !PT ;  /* 0x000000251e1f7212 */ /* 0x040fe400078efcff */
[----:B------:R-:W2:Y:S01]  /*1300*/  SHFL.IDX PT, R42, R4, R3, 0x101f ;  /* 0x00101f03042a7589 */ /* 0x000ea200000e0000 */
[----:B------:R-:W-:Y:S02]  /*1310*/  LOP3.LUT R30, R30, R38, RZ, 0xfc, !PT ;  /* 0x000000261e1e7212 */ /* 0x000fe400078efcff */
[----:B------:R-:W-:-:S02]  /*1320*/  LEA R31, R31, UR7, 0x2 ;  /* 0x000000071f1f7c11 */ /* 0x000fc4000f8e10ff */
[----:B------:R-:W-:-:S04]  /*1330*/  LEA R30, R30, UR7, 0x2 ;  /* 0x000000071e1e7c11 */ /* 0x000fc8000f8e10ff */
[----:B------:R-:W-:Y:S04]  /*1340*/  LDS R31, [R31] ;  /* 0x000000001f1f7984 */ /* 0x000fe80000000800 */
[----:B------:R-:W3:Y:S04]  /*1350*/  SHFL.IDX PT, R34, R32, R7, 0x101f ;  /* 0x00101f0720227589 */ /* 0x000ee800000e0000 */
[----:B------:R-:W4:Y:S01]  /*1360*/  SHFL.IDX PT, R35, R32, R17, 0x101f ;  /* 0x00101f1120237589 */ /* 0x000f2200000e0000 */
[----:B-1----:R-:W-:-:S03]  /*1370*/  IMAD R33, R26, R33, R41 ;  /* 0x000000211a217224 */ /* 0x002fc600078e0229 */
[----:B------:R-:W1:Y:S01]  /*1380*/  SHFL.IDX PT, R41, R4, R37, 0x101f ;  /* 0x00101f2504297589 */ /* 0x000e6200000e0000 */
[----:B------:R-:W-:-:S03]  /*1390*/  IMAD R33, R28, R43, R33 ;  /* 0x0000002b1c217224 */ /* 0x000fc600078e0221 */
[----:B------:R-:W-:Y:S01]  /*13a0*/  LDS R30, [R30] ;  /* 0x000000001e1e7984 */ /* 0x000fe20000000800 */
[----:B--2---:R-:W-:-:S03]  /*13b0*/  IMAD R42, R27, R42, R33 ;  /* 0x0000002a1b2a7224 */ /* 0x004fc600078e0221 */
[----:B------:R-:W2:Y:S01]  /*13c0*/  SHFL.IDX PT, R33, R32, R25, 0x101f ;  /* 0x00101f1920217589 */ /* 0x000ea200000e0000 */
[----:B------:R-:W-:Y:S02]  /*13d0*/  IMAD R42, R29, R44, R42 ;  /* 0x0000002c1d2a7224 */ /* 0x000fe400078e022a */
[----:B---3--:R-:W-:-:S04]  /*13e0*/  IMAD R34, R5, R34, RZ ;  /* 0x0000002205227224 */ /* 0x008fc800078e02ff */
[----:B----4-:R-:W-:Y:S02]  /*13f0*/  IMAD R34, R24, R35, R34 ;  /* 0x0000002318227224 */ /* 0x010fe400078e0222 */
[----:B------:R-:W3:Y:S01]  /*1400*/  SHFL.IDX PT, R35, R32, R23, 0x101f ;  /* 0x00101f1720237589 */ /* 0x000ee200000e0000 */
[----:B-1----:R-:W-:-:S03]  /*1410*/  IMAD R41, R31, R41, R42 ;  /* 0x000000291f297224 */ /* 0x002fc600078e022a */
[----:B------:R-:W1:Y:S01]  /*1420*/  SHFL.IDX PT, R42, R4, R38, 0x101f ;  /* 0x00101f26042a7589 */ /* 0x000e6200000e0000 */
[----:B--2---:R-:W-:-:S03]  /*1430*/  IMAD R33, R20, R33, R34 ;  /* 0x0000002114217224 */ /* 0x004fc600078e0222 */
[----:B------:R-:W2:Y:S01]  /*1440*/  SHFL.IDX PT, R34, R32, R21, 0x101f ;  /* 0x00101f1520227589 */ /* 0x000ea200000e0000 */
[----:B---3--:R-:W-:-:S03]  /*1450*/  IMAD R35, R18, R35, R33 ;  /* 0x0000002312237224 */ /* 0x008fc600078e0221 */
[----:B------:R-:W3:Y:S01]  /*1460*/  LDL R33, [UR5] ;  /* 0x00000005ff217983 */ /* 0x000ee20008100800 */
[----:B-1----:R-:W-:-:S03]  /*1470*/  IMAD R42, R30, R42, R41 ;  /* 0x0000002a1e2a7224 */ /* 0x002fc600078e0229 */
[----:B------:R-:W1:Y:S01]  /*1480*/  SHFL.IDX PT, R41, R32, R19, 0x101f ;  /* 0x00101f1320297589 */ /* 0x000e6200000e0000 */
[----:B--2---:R-:W-:-:S03]  /*1490*/  IMAD R35, R16, R34, R35 ;  /* 0x0000002210237224 */ /* 0x004fc600078e0223 */
[----:B------:R-:W2:Y:S01]  /*14a0*/  LDL R34, [UR5+0x4] ;  /* 0x00000405ff227983 */ /* 0x000ea20008100800 */
[----:B-1----:R-:W-:-:S03]  /*14b0*/  IMAD R35, R14, R41, R35 ;  /* 0x000000290e237224 */ /* 0x002fc600078e0223 */
[----:B------:R-:W1:Y:S02]  /*14c0*/  SHFL.IDX PT, R41, R32, R15, 0x101f ;  /* 0x00101f0f20297589 */ /* 0x000e6400000e0000 */
[----:B-1----:R-:W-:Y:S02]  /*14d0*/  IMAD R35, R12, R41, R35 ;  /* 0x000000290c237224 */ /* 0x002fe400078e0223 */
[----:B------:R-:W1:Y:S02]  /*14e0*/  SHFL.IDX PT, R41, R32, R13, 0x101f ;  /* 0x00101f0d20297589 */ /* 0x000e6400000e0000 */
[----:B-1----:R-:W-:Y:S02]  /*14f0*/  IMAD R35, R10, R41, R35 ;  /* 0x000000290a237224 */ /* 0x002fe400078e0223 */
[----:B------:R-:W1:Y:S02]  /*1500*/  SHFL.IDX PT, R41, R32, R11, 0x101f ;  /* 0x00101f0b20297589 */ /* 0x000e6400000e0000 */
[----:B-1----:R-:W-:-:S02]  /*1510*/  IMAD R35, R8, R41, R35 ;  /* 0x0000002908237224 */ /* 0x002fc400078e0223 */
[----:B------:R-:W1:Y:S02]  /*1520*/  SHFL.IDX PT, R41, R32, R9, 0x101f ;  /* 0x00101f0920297589 */ /* 0x000e6400000e0000 */
[----:B-1----:R-:W-:Y:S02]  /*1530*/  IMAD R35, R6, R41, R35 ;  /* 0x0000002906237224 */ /* 0x002fe400078e0223 */
[----:B------:R-:W1:Y:S02]  /*1540*/  SHFL.IDX PT, R41, R32, R40, 0x101f ;  /* 0x00101f2820297589 */ /* 0x000e6400000e0000 */
[----:B-1----:R-:W-:Y:S02]  /*1550*/  IMAD R35, R26, R41, R35 ;  /* 0x000000291a237224 */ /* 0x002fe400078e0223 */
[----:B------:R-:W1:Y:S02]  /*1560*/  SHFL.IDX PT, R41, R32, R39, 0x101f ;  /* 0x00101f2720297589 */ /* 0x000e6400000e0000 */
[----:B-1----:R-:W-:-:S02]  /*1570*/  IMAD R44, R28, R41, R35 ;  /* 0x000000291c2c7224 */ /* 0x002fc400078e0223 */
[----:B------:R-:W1:Y:S04]  /*1580*/  SHFL.IDX PT, R35, R32, R3, 0x101f ;  /* 0x00101f0320237589 */ /* 0x000e6800000e0000 */
[----:B------:R-:W-:Y:S01]  /*1590*/  SHFL.IDX PT, R41, R32, R38, 0x101f ;  /* 0x00101f2620297589 */ /* 0x000fe200000e0000 */
[----:B-1----:R-:W-:-:S03]  /*15a0*/  IMAD R44, R27, R35, R44 ;  /* 0x000000231b2c7224 */ /* 0x002fc600078e022c */
[----:B------:R-:W1:Y:S02]  /*15b0*/  SHFL.IDX PT, R35, R32, R36, 0x101f ;  /* 0x00101f2420237589 */ /* 0x000e6400000e0000 */
[----:B-1----:R-:W-:Y:S02]  /*15c0*/  IMAD R44, R29, R35, R44 ;  /* 0x000000231d2c7224 */ /* 0x002fe400078e022c */
[----:B------:R-:W1:Y:S02]  /*15d0*/  SHFL.IDX PT, R35, R32, R37, 0x101f ;  /* 0x00101f2520237589 */ /* 0x000e6400000e0000 */
[----:B-1----:R-:W-:Y:S02]  /*15e0*/  IMAD R35, R31, R35, R44 ;  /* 0x000000231f237224 */ /* 0x002fe400078e022c */
[----:B------:R-:W1:Y:S02]  /*15f0*/  LDS R44, [R22+UR8+0x88] ;  /* 0x00008808162c7984 */ /* 0x000e640008000800 */
[----:B------:R-:W-:Y:S01]  /*1600*/  IMAD R35, R30, R41, R35 ;  /* 0x000000291e237224 */ /* 0x000fe200078e0223 */
[----:B---3--:R-:W-:-:S05]  /*1610*/  IADD3 R33, PT, PT, R42, R33, RZ ;  /* 0x000000212a217210 */ /* 0x008fca0007ffe0ff */
[----:B------:R-:W-:Y:S04]  /*1620*/  STL [UR5], R33 ;  /* 0x00000021ff007987 */ /* 0x000fe80008100805 */
[----:B-1----:R-:W1:Y:S01]  /*1630*/  SHFL.IDX PT, R42, R44, R7, 0x101f ;  /* 0x00101f072c2a7589 */ /* 0x002e6200000e0000 */
[----:B--2---:R-:W-:-:S03]  /*1640*/  IADD3 R34, PT, PT, R35, R34, RZ ;  /* 0x0000002223227210 */ /* 0x004fc60007ffe0ff */
[----:B------:R-:W2:Y:S04]  /*1650*/  SHFL.IDX PT, R41, R44, R17, 0x101f ;  /* 0x00101f112c297589 */ /* 0x000ea800000e0000 */
[----:B------:R-:W3:Y:S04]  /*1660*/  SHFL.IDX PT, R43, R44, R25, 0x101f ;  /* 0x00101f192c2b7589 */ /* 0x000ee800000e0000 */
[----:B------:R-:W-:Y:S04]  /*1670*/  SHFL.IDX PT, R32, R44, R21, 0x101f ;  /* 0x00101f152c207589 */ /* 0x000fe800000e0000 */
[----:B------:R-:W-:Y:S01]  /*1680*/  STL [UR5+0x4], R34 ;  /* 0x00000422ff007987 */ /* 0x000fe20008100805 */
[----:B-1----:R-:W-:-:S03]  /*1690*/  IMAD R35, R5, R42, RZ ;  /* 0x0000002a05237224 */ /* 0x002fc600078e02ff */
[----:B------:R-:W-:Y:S01]  /*16a0*/  SHFL.IDX PT, R42, R44, R3, 0x101f ;  /* 0x00101f032c2a7589 */ /* 0x000fe200000e0000 */
[----:B--2---:R-:W-:-:S03]  /*16b0*/  IMAD R35, R24, R41, R35 ;  /* 0x0000002918237224 */ /* 0x004fc600078e0223 */
[----:B------:R-:W1:Y:S01]  /*16c0*/  SHFL.IDX PT, R41, R44, R23, 0x101f ;  /* 0x00101f172c297589 */ /* 0x000e6200000e0000 */
[----:B---3--:R-:W-:-:S04]  /*16d0*/  IMAD R35, R20, R43, R35 ;  /* 0x0000002b14237224 */ /* 0x008fc800078e0223 */
[----:B-1----:R-:W-:Y:S02]  /*16e0*/  IMAD R35, R18, R41, R35 ;  /* 0x0000002912237224 */ /* 0x002fe400078e0223 */
[----:B------:R-:W1:Y:S02]  /*16f0*/  SHFL.IDX PT, R41, R44, R19, 0x101f ;  /* 0x00101f132c297589 */ /* 0x000e6400000e0000 */
[----:B------:R-:W-:Y:S02]  /*1700*/  IMAD R35, R16, R32, R35 ;  /* 0x0000002010237224 */ /* 0x000fe400078e0223 */
[----:B------:R-:W2:Y:S02]  /*1710*/  SHFL.IDX PT, R32, R44, R15, 0x101f ;  /* 0x00101f0f2c207589 */ /* 0x000ea400000e0000 */
[----:B-1----:R-:W-:Y:S02]  /*1720*/  IMAD R35, R14, R41, R35 ;  /* 0x000000290e237224 */ /* 0x002fe400078e0223 */
[----:B------:R-:W1:Y:S02]  /*1730*/  SHFL.IDX PT, R41, R44, R13, 0x101f ;  /* 0x00101f0d2c297589 */ /* 0x000e6400000e0000 */
[----:B--2---:R-:W-:-:S02]  /*1740*/  IMAD R35, R12, R32, R35 ;  /* 0x000000200c237224 */ /* 0x004fc400078e0223 */
[----:B------:R-:W2:Y:S02]  /*1750*/  SHFL.IDX PT, R32, R44, R11, 0x101f ;  /* 0x00101f0b2c207589 */ /* 0x000ea400000e0000 */
[----:B-1----:R-:W-:Y:S02]  /*1760*/  IMAD R35, R10, R41, R35 ;  /* 0x000000290a237224 */ /* 0x002fe400078e0223 */
[----:B------:R-:W1:Y:S02]  /*1770*/  SHFL.IDX PT, R41, R44, R9, 0x101f ;  /* 0x00101f092c297589 */ /* 0x000e6400000e0000 */
[----:B--2---:R-:W-:Y:S02]  /*1780*/  IMAD R35, R8, R32, R35 ;  /* 0x0000002008237224 */ /* 0x004fe400078e0223 */
[----:B------:R-:W2:Y:S02]  /*1790*/  SHFL.IDX PT, R32, R44, R40, 0x101f ;  /* 0x00101f282c207589 */ /* 0x000ea400000e0000 */
[----:B-1----:R-:W-:-:S02]  /*17a0*/  IMAD R35, R6, R41, R35 ;  /* 0x0000002906237224 */ /* 0x002fc400078e0223 */
[----:B------:R-:W1:Y:S02]  /*17b0*/  SHFL.IDX PT, R41, R44, R39, 0x101f ;  /* 0x00101f272c297589 */ /* 0x000e6400000e0000 */
[----:B--2---:R-:W-:-:S04]  /*17c0*/  IMAD R35, R26, R32, R35 ;  /* 0x000000201a237224 */ /* 0x004fc800078e0223 */
[----:B-1----:R-:W-:Y:S02]  /*17d0*/  IMAD R32, R28, R41, R35 ;  /* 0x000000291c207224 */ /* 0x002fe400078e0223 */
[----:B------:R-:W1:Y:S02]  /*17e0*/  SHFL.IDX PT, R35, R44, R36, 0x101f ;  /* 0x00101f242c237589 */ /* 0x000e6400000e0000 */
[----:B------:R-:W-:Y:S02]  /*17f0*/  IMAD R42, R27, R42, R32 ;  /* 0x0000002a1b2a7224 */ /* 0x000fe400078e0220 */
[----:B------:R-:W-:Y:S04]  /*1800*/  LDS R32, [R22+UR8+0xcc] ;  /* 0x0000cc0816207984 */ /* 0x000fe80008000800 */
[----:B------:R-:W2:Y:S01]  /*1810*/  SHFL.IDX PT, R41, R44, R37, 0x101f ;  /* 0x00101f252c297589 */ /* 0x000ea200000e0000 */
[----:B-1----:R-:W-:-:S03]  /*1820*/  IMAD R42, R29, R35, R42 ;  /* 0x000000231d2a7224 */ /* 0x002fc600078e022a */
[----:B------:R-:W1:Y:S01]  /*1830*/  SHFL.IDX PT, R35, R44, R38, 0x101f ;  /* 0x00101f262c237589 */ /* 0x000e6200000e0000 */
[----:B--2---:R-:W-:-:S03]  /*1840*/  IMAD R42, R31, R41, R42 ;  /* 0x000000291f2a7224 */ /* 0x004fc600078e022a */
[----:B------:R-:W2:Y:S04]  /*1850*/  LDL R41, [UR5+0x8] ;  /* 0x00000805ff297983 */ /* 0x000ea80008100800 */
[----:B------:R-:W3:Y:S04]  /*1860*/  SHFL.IDX PT, R43, R32, R7, 0x101f ;  /* 0x00101f07202b7589 */ /* 0x000ee800000e0000 */
[----:B------:R-:W4:Y:S01]  /*1870*/  SHFL.IDX PT, R45, R32, R17, 0x101f ;  /* 0x00101f11202d7589 */ /* 0x000f2200000e0000 */
[----:B-1----:R-:W-:-:S03]  /*1880*/  IMAD R42, R30, R35, R42 ;  /* 0x000000231e2a7224 */ /* 0x002fc600078e022a */
[----:B------:R-:W1:Y:S04]  /*1890*/  SHFL.IDX PT, R35, R32, R25, 0x101f ;  /* 0x00101f1920237589 */ /* 0x000e6800000e0000 */
[----:B------:R-:W5:Y:S04]  /*18a0*/  SHFL.IDX PT, R44, R32, R23, 0x101f ;  /* 0x00101f17202c7589 */ /* 0x000f6800000e0000 */
[----:B------:R-:W0:Y:S04]  /*18b0*/  SHFL.IDX PT, R33, R32, R21, 0x101f ;  /* 0x00101f1520217589 */ /* 0x000e2800000e0000 */
[----:B------:R-:W0:Y:S01]  /*18c0*/  SHFL.IDX PT, R34, R32, R19, 0x101f ;  /* 0x00101f1320227589 */ /* 0x000e2200000e0000 */
[----:B---3--:R-:W-:-:S04]  /*18d0*/  IMAD R43, R5, R43, RZ ;  /* 0x0000002b052b7224 */ /* 0x008fc800078e02ff */
[----:B----4-:R-:W-:-:S04]  /*18e0*/  IMAD R43, R24, R45, R43 ;  /* 0x0000002d182b7224 */ /* 0x010fc800078e022b */
[----:B-1----:R-:W-:-:S04]  /*18f0*/  IMAD R35, R20, R35, R43 ;  /* 0x0000002314237224 */ /* 0x002fc800078e022b */
[----:B-----5:R-:W-:-:S04]  /*1900*/  IMAD R35, R18, R44, R35 ;  /* 0x0000002c12237224 */ /* 0x020fc800078e0223 */
[----:B0-----:R-:W-:Y:S02]  /*1910*/  IMAD R35, R16, R33, R35 ;  /* 0x0000002110237224 */ /* 0x001fe400078e0223 */
[----:B------:R-:W3:Y:S02]  /*1920*/  LDL R33, [UR5+0xc] ;  /* 0x00000c05ff217983 */ /* 0x000ee40008100800 */
[----:B------:R-:W-:Y:S02]  /*1930*/  IMAD R35, R14, R34, R35 ;  /* 0x000000220e237224 */ /* 0x000fe400078e0223 */
[----:B------:R-:W0:Y:S02]  /*1940*/  SHFL.IDX PT, R34, R32, R15, 0x101f ;  /* 0x00101f0f20227589 */ /* 0x000e2400000e0000 */
[----:B0-----:R-:W-:Y:S02]  /*1950*/  IMAD R35, R12, R34, R35 ;  /* 0x000000220c237224 */ /* 0x001fe400078e0223 */
[----:B------:R-:W0:Y:S02]  /*1960*/  SHFL.IDX PT, R34, R32, R13, 0x101f ;  /* 0x00101f0d20227589 */ /* 0x000e2400000e0000 */
[----:B0-----:R-:W-:-:S02]  /*1970*/  IMAD R35, R10, R34, R35 ;  /* 0x000000220a237224 */ /* 0x001fc400078e0223 */
[----:B------:R-:W0:Y:S02]  /*1980*/  SHFL.IDX PT, R34, R32, R11, 0x101f ;  /* 0x00101f0b20227589 */ /* 0x000e2400000e0000 */
[----:B0-----:R-:W-:Y:S02]  /*1990*/  IMAD R35, R8, R34, R35 ;  /* 0x0000002208237224 */ /* 0x001fe400078e0223 */
        /* <DEDUP_REMOVED lines=12> */
[----:B------:R-:W4:Y:S01]  /*1a60*/  LDL R34, [UR5+0x10] ;  /* 0x00001005ff227983 */ /* 0x000f220008100800 */
[----:B--2---:R-:W-:-:S03]  /*1a70*/  IADD3 R41, PT, PT, R42, R41, RZ ;  /* 0x000000292a297210 */ /* 0x004fc60007ffe0ff */
[----:B------:R-:W-:Y:S04]  /*1a80*/  LDS R42, [R22+UR8+0x110] ;  /* 0x00011008162a7984 */ /* 0x000fe80008000800 */
[----:B------:R-:W0:Y:S02]  /*1a90*/  SHFL.IDX PT, R43, R32, R38, 0x101f ;  /* 0x00101f26202b7589 */ /* 0x000e2400000e0000 */
[----:B0-----:R-:W-:Y:S02]  /*1aa0*/  IMAD R44, R30, R43, R35 ;  /* 0x0000002b1e2c7224 */ /* 0x001fe400078e0223 */
[----:B------:R-:W0:Y:S04]  /*1ab0*/  SHFL.IDX PT, R35, R42, R7, 0x101f ;  /* 0x00101f072a237589 */ /* 0x000e2800000e0000 */
[----:B------:R-:W1:Y:S01]  /*1ac0*/  SHFL.IDX PT, R43, R42, R17, 0x101f ;  /* 0x00101f112a2b7589 */ /* 0x000e6200000e0000 */
[----:B---3--:R-:W-:-:S03]  /*1ad0*/  IADD3 R33, PT, PT, R44, R33, RZ ;  /* 0x000000212c217210 */ /* 0x008fc60007ffe0ff */
[----:B------:R-:W2:Y:S01]  /*1ae0*/  SHFL.IDX PT, R44, R42, R25, 0x101f ;  /* 0x00101f192a2c7589 */ /* 0x000ea200000e0000 */
[----:B0-----:R-:W-:-:S04]  /*1af0*/  IMAD R35, R5, R35, RZ ;  /* 0x0000002305237224 */ /* 0x001fc800078e02ff */
[----:B-1----:R-:W-:Y:S02]  /*1b00*/  IMAD R35, R24, R43, R35 ;  /* 0x0000002b18237224 */ /* 0x002fe400078e0223 */
[----:B------:R-:W0:Y:S04]  /*1b10*/  SHFL.IDX PT, R43, R42, R23, 0x101f ;  /* 0x00101f172a2b7589 */ /* 0x000e2800000e0000 */
[----:B------:R-:W1:Y:S04]  /*1b20*/  SHFL.IDX PT, R32, R42, R21, 0x101f ;  /* 0x00101f152a207589 */ /* 0x000e6800000e0000 */
[----:B------:R-:W-:Y:S04]  /*1b30*/  STL [UR5+0x8], R41 ;  /* 0x00000829ff007987 */ /* 0x000fe80008100805 */
[----:B------:R-:W3:Y:S01]  /*1b40*/  SHFL.IDX PT, R41, R42, R19, 0x101f ;  /* 0x00101f132a297589 */ /* 0x000ee200000e0000 */
[----:B--2---:R-:W-:-:S04]  /*1b50*/  IMAD R35, R20, R44, R35 ;  /* 0x0000002c14237224 */ /* 0x004fc800078e0223 */
[----:B0-----:R-:W-:-:S04]  /*1b60*/  IMAD R35, R18, R43, R35 ;  /* 0x0000002b12237224 */ /* 0x001fc800078e0223 */
[----:B-1----:R-:W-:Y:S02]  /*1b70*/  IMAD R35, R16, R32, R35 ;  /* 0x0000002010237224 */ /* 0x002fe400078e0223 */
[----:B------:R-:W0:Y:S02]  /*1b80*/  SHFL.IDX PT, R32, R42, R15, 0x101f ;  /* 0x00101f0f2a207589 */ /* 0x000e2400000e0000 */
[----:B---3--:R-:W-:Y:S02]  /*1b90*/  IMAD R35, R14, R41, R35 ;  /* 0x000000290e237224 */ /* 0x008fe400078e0223 */
[----:B------:R-:W1:Y:S02]  /*1ba0*/  SHFL.IDX PT, R41, R42, R13, 0x101f ;  /* 0x00101f0d2a297589 */ /* 0x000e6400000e0000 */
[----:B0-----:R-:W-:Y:S02]  /*1bb0*/  IMAD R35, R12, R32, R35 ;  /* 0x000000200c237224 */ /* 0x001fe400078e0223 */
[----:B------:R-:W0:Y:S02]  /*1bc0*/  SHFL.IDX PT, R32, R42, R11, 0x101f ;  /* 0x00101f0b2a207589 */ /* 0x000e2400000e0000 */
[----:B-1----:R-:W-:-:S02]  /*1bd0*/  IMAD R35, R10, R41, R35 ;  /* 0x000000290a237224 */ /* 0x002fc400078e0223 */
[----:B------:R-:W1:Y:S04]  /*1be0*/  SHFL.IDX PT, R41, R42, R9, 0x101f ;  /* 0x00101f092a297589 */ /* 0x000e6800000e0000 */
[----:B------:R-:W-:Y:S01]  /*1bf0*/  SHFL.IDX PT, R43, R42, R3, 0x101f ;  /* 0x00101f032a2b7589 */ /* 0x000fe200000e0000 */
[----:B0-----:R-:W-:-:S03]  /*1c00*/  IMAD R35, R8, R32, R35 ;  /* 0x0000002008237224 */ /* 0x001fc600078e0223 */
[----:B------:R-:W0:Y:S01]  /*1c10*/  SHFL.IDX PT, R32, R42, R40, 0x101f ;  /* 0x00101f282a207589 */ /* 0x000e2200000e0000 */
[----:B-1----:R-:W-:-:S03]  /*1c20*/  IMAD R35, R6, R41, R35 ;  /* 0x0000002906237224 */ /* 0x002fc600078e0223 */
[----:B------:R-:W1:Y:S01]  /*1c30*/  SHFL.IDX PT, R41, R42, R39, 0x101f ;  /* 0x00101f272a297589 */ /* 0x000e6200000e0000 */
[----:B0-----:R-:W-:-:S04]  /*1c40*/  IMAD R35, R26, R32, R35 ;  /* 0x000000201a237224 */ /* 0x001fc800078e0223 */
[----:B-1----:R-:W-:Y:S02]  /*1c50*/  IMAD R32, R28, R41, R35 ;  /* 0x000000291c207224 */ /* 0x002fe400078e0223 */
[----:B------:R-:W0:Y:S02]  /*1c60*/  SHFL.IDX PT, R35, R42, R36, 0x101f ;  /* 0x00101f242a237589 */ /* 0x000e2400000e0000 */
[----:B------:R-:W-:Y:S02]  /*1c70*/  IMAD R44, R27, R43, R32 ;  /* 0x0000002b1b2c7224 */ /* 0x000fe400078e0220 */
[----:B------:R-:W2:Y:S02]  /*1c80*/  LDL R32, [UR5+0x14] ;  /* 0x00001405ff207983 */ /* 0x000ea40008100800 */
[----:B0-----:R-:W-:Y:S02]  /*1c90*/  IMAD R44, R29, R35, R44 ;  /* 0x000000231d2c7224 */ /* 0x001fe400078e022c */
[----:B------:R-:W0:Y:S04]  /*1ca0*/  SHFL.IDX PT, R35, R42, R37, 0x101f ;  /* 0x00101f252a237589 */ /* 0x000e2800000e0000 */
[----:B------:R-:W1:Y:S01]  /*1cb0*/  SHFL.IDX PT, R41, R42, R38, 0x101f ;  /* 0x00101f262a297589 */ /* 0x000e6200000e0000 */
[----:B0-----:R-:W-:-:S03]  /*1cc0*/  IMAD R35, R31, R35, R44 ;  /* 0x000000231f237224 */ /* 0x001fc600078e022c */
[----:B------:R-:W0:Y:S01]  /*1cd0*/  LDS R44, [R22+UR8+0x154] ;  /* 0x00015408162c7984 */ /* 0x000e220008000800 */
[----:B-1----:R-:W-:-:S03]  /*1ce0*/  IMAD R35, R30, R41, R35 ;  /* 0x000000291e237224 */ /* 0x002fc600078e0223 */
[----:B0-----:R-:W0:Y:S04]  /*1cf0*/  SHFL.IDX PT, R41, R44, R7, 0x101f ;  /* 0x00101f072c297589 */ /* 0x001e2800000e0000 */
[----:B------:R-:W1:Y:S01]  /*1d00*/  SHFL.IDX PT, R43, R44, R17, 0x101f ;  /* 0x00101f112c2b7589 */ /* 0x000e6200000e0000 */
[----:B----4-:R-:W-:-:S03]  /*1d10*/  IADD3 R34, PT, PT, R35, R34, RZ ;  /* 0x0000002223227210 */ /* 0x010fc60007ffe0ff */
[----:B------:R-:W3:Y:S01]  /*1d20*/  SHFL.IDX PT, R35, R44, R25, 0x101f ;  /* 0x00101f192c237589 */ /* 0x000ee200000e0000 */
[----:B0-----:R-:W-:-:S04]  /*1d30*/  IMAD R41, R5, R41, RZ ;  /* 0x0000002905297224 */ /* 0x001fc800078e02ff */
[----:B-1----:R-:W-:Y:S02]  /*1d40*/  IMAD R41, R24, R43, R41 ;  /* 0x0000002b18297224 */ /* 0x002fe400078e0229 */
[----:B------:R-:W0:Y:S02]  /*1d50*/  SHFL.IDX PT, R43, R44, R23, 0x101f ;  /* 0x00101f172c2b7589 */ /* 0x000e2400000e0000 */
[----:B---3--:R-:W-:Y:S02]  /*1d60*/  IMAD R35, R20, R35, R41 ;  /* 0x0000002314237224 */ /* 0x008fe400078e0229 */
[----:B------:R-:W1:Y:S04]  /*1d70*/  SHFL.IDX PT, R41, R44, R21, 0x101f ;  /* 0x00101f152c297589 */ /* 0x000e6800000e0000 */
[----:B------:R-:W-:Y:S04]  /*1d80*/  STL [UR5+0xc], R33 ;  /* 0x00000c21ff007987 */ /* 0x000fe80008100805 */
[----:B------:R-:W3:Y:S01]  /*1d90*/  SHFL.IDX PT, R33, R44, R19, 0x101f ;  /* 0x00101f132c217589 */ /* 0x000ee200000e0000 */
        /* <DEDUP_REMOVED lines=16> */
[----:B------:R-:W3:Y:S04]  /*1ea0*/  LDL R33, [UR5+0x18] ;  /* 0x00001805ff217983 */ /* 0x000ee80008100800 */
[----:B------:R-:W1:Y:S01]  /*1eb0*/  SHFL.IDX PT, R35, R44, R36, 0x101f ;  /* 0x00101f242c237589 */ /* 0x000e6200000e0000 */
[----:B0-----:R-:W-:-:S03]  /*1ec0*/  IMAD R41, R27, R41, R42 ;  /* 0x000000291b297224 */ /* 0x001fc600078e022a */
[----:B------:R-:W-:Y:S04]  /*1ed0*/  LDS R42, [R22+UR8+0x198] ;  /* 0x00019808162a7984 */ /* 0x000fe80008000800 */
[----:B------:R-:W-:Y:S01]  /*1ee0*/  SHFL.IDX PT, R43, R44, R38, 0x101f ;  /* 0x00101f262c2b7589 */ /* 0x000fe200000e0000 */
[----:B-1----:R-:W-:-:S03]  /*1ef0*/  IMAD R35, R29, R35, R41 ;  /* 0x000000231d237224 */ /* 0x002fc600078e0229 */
[----:B------:R-:W0:Y:S04]  /*1f00*/  SHFL.IDX PT, R41, R44, R37, 0x101f ;  /* 0x00101f252c297589 */ /* 0x000e2800000e0000 */
[----:B------:R-:W-:Y:S01]  /*1f10*/  STL [UR5+0x10], R34 ;  /* 0x00001022ff007987 */ /* 0x000fe20008100805 */
[----:B0-----:R-:W-:-:S03]  /*1f20*/  IMAD R35, R31, R41, R35 ;  /* 0x000000291f237224 */ /* 0x001fc600078e0223 */
[----:B------:R-:W0:Y:S01]  /*1f30*/  SHFL.IDX PT, R41, R42, R7, 0x101f ;  /* 0x00101f072a297589 */ /* 0x000e2200000e0000 */
[----:B------:R-:W-:-:S03]  /*1f40*/  IMAD R35, R30, R43, R35 ;  /* 0x0000002b1e237224 */ /* 0x000fc600078e0223 */
[----:B------:R-:W1:Y:S02]  /*1f50*/  SHFL.IDX PT, R34, R42, R17, 0x101f ;  /* 0x00101f112a227589 */ /* 0x000e6400000e0000 */
[----:B--2---:R-:W-:Y:S02]  /*1f60*/  IADD3 R32, PT, PT, R35, R32, RZ ;  /* 0x0000002023207210 */ /* 0x004fe40007ffe0ff */
[----:B------:R-:W2:Y:S01]  /*1f70*/  SHFL.IDX PT, R35, R42, R25, 0x101f ;  /* 0x00101f192a237589 */ /* 0x000ea200000e0000 */
[----:B0-----:R-:W-:-:S04]  /*1f80*/  IMAD R41, R5, R41, RZ ;  /* 0x0000002905297224 */ /* 0x001fc800078e02ff */
        /* <DEDUP_REMOVED lines=27> */
[----:B------:R-:W1:Y:S04]  /*2140*/  LDS R44, [R22+UR8+0x1dc] ;  /* 0x0001dc08162c7984 */ /* 0x000e680008000800 */
[----:B------:R-:W2:Y:S04]  /*2150*/  LDL R34, [UR5+0x1c] ;  /* 0x00001c05ff227983 */ /* 0x000ea80008100800 */
[----:B------:R-:W-:Y:S04]  /*2160*/  STL [UR5+0x14], R32 ;  /* 0x00001420ff007987 */ /* 0x000fe80008100805 */
[----:B------:R-:W-:Y:S01]  /*2170*/  LDS R42, [R22+UR8+0x220] ;  /* 0x00022008162a7984 */ /* 0x000fe20008000800 */
[----:B0-----:R-:W-:-:S03]  /*2180*/  IMAD R35, R30, R35, R41 ;  /* 0x000000231e237224 */ /* 0x001fc600078e0229 */
[----:B-1----:R-:W0:Y:S04]  /*2190*/  SHFL.IDX PT, R41, R44, R7, 0x101f ;  /* 0x00101f072c297589 */ /* 0x002e2800000e0000 */
[----:B------:R-:W1:Y:S01]  /*21a0*/  SHFL.IDX PT, R43, R44, R17, 0x101f ;  /* 0x00101f112c2b7589 */ /* 0x000e6200000e0000 */
[----:B---3--:R-:W-:-:S03]  /*21b0*/  IADD3 R33, PT, PT, R35, R33, RZ ;  /* 0x0000002123217210 */ /* 0x008fc60007ffe0ff */
[----:B------:R-:W3:Y:S01]  /*21c0*/  SHFL.IDX PT, R35, R44, R25, 0x101f ;  /* 0x00101f192c237589 */ /* 0x000ee200000e0000 */
[----:B0-----:R-:W-:-:S04]  /*21d0*/  IMAD R41, R5, R41, RZ ;  /* 0x0000002905297224 */ /* 0x001fc800078e02ff */
[----:B-1----:R-:W-:Y:S02]  /*21e0*/  IMAD R41, R24, R43, R41 ;  /* 0x0000002b18297224 */ /* 0x002fe400078e0229 */
[----:B------:R-:W0:Y:S02]  /*21f0*/  SHFL.IDX PT, R43, R44, R23, 0x101f ;  /* 0x00101f172c2b7589 */ /* 0x000e2400000e0000 */
[----:B---3--:R-:W-:Y:S02]  /*2200*/  IMAD R35, R20, R35, R41 ;  /* 0x0000002314237224 */ /* 0x008fe400078e0229 */
[----:B------:R-:W1:Y:S04]  /*2210*/  SHFL.IDX PT, R41, R44, R21, 0x101f ;  /* 0x00101f152c297589 */ /* 0x000e6800000e0000 */
        /* <DEDUP_REMOVED lines=18> */
[----:B0-----:R-:W-:-:S04]  /*2340*/  IMAD R32, R27, R41, R32 ;  /* 0x000000291b207224 */ /* 0x001fc800078e0220 */
[----:B-1----:R-:W-:Y:S02]  /*2350*/  IMAD R32, R29, R35, R32 ;  /* 0x000000231d207224 */ /* 0x002fe400078e0220 */
[----:B------:R-:W0:Y:S04]  /*2360*/  SHFL.IDX PT, R35, R44, R37, 0x101f ;  /* 0x00101f252c237589 */ /* 0x000e2800000e0000 */
[----:B------:R-:W1:Y:S04]  /*2370*/  SHFL.IDX PT, R41, R44, R38, 0x101f ;  /* 0x00101f262c297589 */ /* 0x000e6800000e0000 */
[----:B------:R-:W-:Y:S01]  /*2380*/  SHFL.IDX PT, R45, R42, R17, 0x101f ;  /* 0x00101f112a2d7589 */ /* 0x000fe200000e0000 */
[----:B0-----:R-:W-:-:S03]  /*2390*/  IMAD R35, R31, R35, R32 ;  /* 0x000000231f237224 */ /* 0x001fc600078e0220 */
[----:B------:R-:W0:Y:S01]  /*23a0*/  SHFL.IDX PT, R32, R42, R7, 0x101f ;  /* 0x00101f072a207589 */ /* 0x000e2200000e0000 */
[----:B-1----:R-:W-:-:S03]  /*23b0*/  IMAD R43, R30, R41, R35 ;  /* 0x000000291e2b7224 */ /* 0x002fc600078e0223 */
[----:B------:R-:W1:Y:S01]  /*23c0*/  SHFL.IDX PT, R35, R42, R25, 0x101f ;  /* 0x00101f192a237589 */ /* 0x000e6200000e0000 */
[----:B0-----:R-:W-:-:S04]  /*23d0*/  IMAD R41, R5, R32, RZ ;  /* 0x0000002005297224 */ /* 0x001fc800078e02ff */
[----:B------:R-:W-:Y:S02]  /*23e0*/  IMAD R45, R24, R45, R41 ;  /* 0x0000002d182d7224 */ /* 0x000fe400078e0229 */
[----:B------:R-:W0:Y:S04]  /*23f0*/  SHFL.IDX PT, R41, R42, R23, 0x101f ;  /* 0x00101f172a297589 */ /* 0x000e2800000e0000 */
[----:B------:R3:W-:Y:S01]  /*2400*/  STL [UR5+0x18], R33 ;  /* 0x00001821ff007987 */ /* 0x0007e20008100805 */
[----:B-1----:R-:W-:-:S03]  /*2410*/  IMAD R35, R20, R35, R45 ;  /* 0x0000002314237224 */ /* 0x002fc600078e022d */
[----:B---3--:R-:W3:Y:S04]  /*2420*/  LDL R33, [UR5+0x20] ;  /* 0x00002005ff217983 */ /* 0x008ee80008100800 */
[----:B------:R-:W1:Y:S01]  /*2430*/  SHFL.IDX PT, R32, R42, R21, 0x101f ;  /* 0x00101f152a207589 */ /* 0x000e6200000e0000 */
[----:B0-----:R-:W-:-:S03]  /*2440*/  IMAD R35, R18, R41, R35 ;  /* 0x0000002912237224 */ /* 0x001fc600078e0223 */
[----:B------:R-:W0:Y:S01]  /*2450*/  SHFL.IDX PT, R41, R42, R19, 0x101f ;  /* 0x00101f132a297589 */ /* 0x000e2200000e0000 */
[----:B-1----:R-:W-:-:S03]  /*2460*/  IMAD R35, R16, R32, R35 ;  /* 0x0000002010237224 */ /* 0x002fc600078e0223 */
[----:B------:R-:W1:Y:S01]  /*2470*/  SHFL.IDX PT, R32, R42, R15, 0x101f ;  /* 0x00101f0f2a207589 */ /* 0x000e6200000e0000 */
[----:B0-----:R-:W-:-:S03]  /*2480*/  IMAD R35, R14, R41, R35 ;  /* 0x000000290e237224 */ /* 0x001fc600078e0223 */
[----:B------:R-:W0:Y:S01]  /*2490*/  SHFL.IDX PT, R41, R42, R13, 0x101f ;  /* 0x00101f0d2a297589 */ /* 0x000e2200000e0000 */
[----:B-1----:R-:W-:-:S03]  /*24a0*/  IMAD R35, R12, R32, R35 ;  /* 0x000000200c237224 */ /* 0x002fc600078e0223 */
[----:B------:R-:W1:Y:S01]  /*24b0*/  SHFL.IDX PT, R32, R42, R11, 0x101f ;  /* 0x00101f0b2a207589 */ /* 0x000e6200000e0000 */
[----:B0-----:R-:W-:-:S03]  /*24c0*/  IMAD R35, R10, R41, R35 ;  /* 0x000000290a237224 */ /* 0x001fc600078e0223 */
[----:B------:R-:W0:Y:S01]  /*24d0*/  SHFL.IDX PT, R41, R42, R9, 0x101f ;  /* 0x00101f092a297589 */ /* 0x000e2200000e0000 */
[----:B--2---:R-:W-:Y:S01]  /*24e0*/  IADD3 R34, PT, PT, R43, R34, RZ ;  /* 0x000000222b227210 */ /* 0x004fe20007ffe0ff */
[----:B-1----:R-:W-:Y:S02]  /*24f0*/  IMAD R35, R8, R32, R35 ;  /* 0x0000002008237224 */ /* 0x002fe400078e0223 */
[----:B------:R-:W1:Y:S02]  /*2500*/  SHFL.IDX PT, R32, R42, R40, 0x101f ;  /* 0x00101f282a207589 */ /* 0x000e6400000e0000 */
[----:B0-----:R-:W-:Y:S02]  /*2510*/  IMAD R35, R6, R41, R35 ;  /* 0x0000002906237224 */ /* 0x001fe400078e0223 */
[----:B------:R-:W0:Y:S04]  /*2520*/  SHFL.IDX PT, R41, R42, R39, 0x101f ;  /* 0x00101f272a297589 */ /* 0x000e2800000e0000 */
[----:B------:R-:W2:Y:S01]  /*2530*/  SHFL.IDX PT, R43, R42, R3, 0x101f ;  /* 0x00101f032a2b7589 */ /* 0x000ea200000e0000 */
[----:B-1----:R-:W-:-:S04]  /*2540*/  IMAD R35, R26, R32, R35 ;  /* 0x000000201a237224 */ /* 0x002fc800078e0223 */
[----:B0-----:R-:W-:Y:S02]  /*2550*/  IMAD R32, R28, R41, R35 ;  /* 0x000000291c207224 */ /* 0x001fe400078e0223 */
[----:B------:R-:W0:Y:S02]  /*2560*/  SHFL.IDX PT, R35, R42, R36, 0x101f ;  /* 0x00101f242a237589 */ /* 0x000e2400000e0000 */
[----:B--2---:R-:W-:Y:S02]  /*2570*/  IMAD R44, R27, R43, R32 ;  /* 0x0000002b1b2c7224 */ /* 0x004fe400078e0220 */
[----:B------:R-:W1:Y:S04]  /*2580*/  LDS R32, [R22+UR8+0x264] ;  /* 0x0002640816207984 */ /* 0x000e680008000800 */
[----:B------:R-:W-:Y:S01]  /*2590*/  SHFL.IDX PT, R41, R42, R38, 0x101f ;  /* 0x00101f262a297589 */ /* 0x000fe200000e0000 */
[----:B0-----:R-:W-:-:S03]  /*25a0*/  IMAD R44, R29, R35, R44 ;  /* 0x000000231d2c7224 */ /* 0x001fc600078e022c */
[----:B------:R-:W0:Y:S04]  /*25b0*/  SHFL.IDX PT, R35, R42, R37, 0x101f ;  /* 0x00101f252a237589 */ /* 0x000e2800000e0000 */
[----:B-1----:R-:W1:Y:S04]  /*25c0*/  SHFL.IDX PT, R43, R32, R7, 0x101f ;  /* 0x00101f07202b7589 */ /* 0x002e6800000e0000 */
[----:B------:R-:W2:Y:S01]  /*25d0*/  SHFL.IDX PT, R45, R32, R17, 0x101f ;  /* 0x00101f11202d7589 */ /* 0x000ea200000e0000 */
[----:B0-----:R-:W-:-:S04]  /*25e0*/  IMAD R35, R31, R35, R44 ;  /* 0x000000231f237224 */ /* 0x001fc800078e022c */
[----:B------:R-:W-:Y:S02]  /*25f0*/  IMAD R44, R30, R41, R35 ;  /* 0x000000291e2c7224 */ /* 0x000fe400078e0223 */
[----:B------:R-:W0:Y:S04]  /*2600*/  SHFL.IDX PT, R35, R32, R25, 0x101f ;  /* 0x00101f1920237589 */ /* 0x000e2800000e0000 */
[----:B------:R-:W4:Y:S04]  /*2610*/  SHFL.IDX PT, R41, R32, R23, 0x101f ;  /* 0x00101f1720297589 */ /* 0x000f2800000e0000 */
[----:B------:R-:W5:Y:S04]  /*2620*/  SHFL.IDX PT, R42, R32, R21, 0x101f ;  /* 0x00101f15202a7589 */ /* 0x000f6800000e0000 */
[----:B------:R-:W-:Y:S04]  /*2630*/  STL [UR5+0x1c], R34 ;  /* 0x00001c22ff007987 */ /* 0x000fe80008100805 */
[----:B------:R-:W5:Y:S01]  /*2640*/  SHFL.IDX PT, R34, R32, R19, 0x101f ;  /* 0x00101f1320227589 */ /* 0x000f6200000e0000 */
[----:B-1----:R-:W-:-:S04]  /*2650*/  IMAD R43, R5, R43, RZ ;  /* 0x0000002b052b7224 */ /* 0x002fc800078e02ff */
[----:B--2---:R-:W-:-:S04]  /*2660*/  IMAD R43, R24, R45, R43 ;  /* 0x0000002d182b7224 */ /* 0x004fc800078e022b */
[----:B0-----:R-:W-:-:S04]  /*2670*/  IMAD R35, R20, R35, R43 ;  /* 0x0000002314237224 */ /* 0x001fc800078e022b */
[----:B----4-:R-:W-:Y:S02]  /*2680*/  IMAD R35, R18, R41, R35 ;  /* 0x0000002912237224 */ /* 0x010fe400078e0223 */
[----:B------:R-:W0:Y:S02]  /*2690*/  SHFL.IDX PT, R41, R32, R15, 0x101f ;  /* 0x00101f0f20297589 */ /* 0x000e2400000e0000 */
[----:B-----5:R-:W-:-:S04]  /*26a0*/  IMAD R35, R16, R42, R35 ;  /* 0x0000002a10237224 */ /* 0x020fc800078e0223 */
[----:B------:R-:W-:Y:S02]  /*26b0*/  IMAD R35, R14, R34, R35 ;  /* 0x000000220e237224 */ /* 0x000fe400078e0223 */
[----:B------:R-:W1:Y:S02]  /*26c0*/  SHFL.IDX PT, R34, R32, R13, 0x101f ;  /* 0x00101f0d20227589 */ /* 0x000e6400000e0000 */
[----:B0-----:R-:W-:Y:S02]  /*26d0*/  IMAD R35, R12, R41, R35 ;  /* 0x000000290c237224 */ /* 0x001fe400078e0223 */
[----:B------:R-:W0:Y:S02]  /*26e0*/  SHFL.IDX PT, R41, R32, R11, 0x101f ;  /* 0x00101f0b20297589 */ /* 0x000e2400000e0000 */
[----:B-1----:R-:W-:Y:S02]  /*26f0*/  IMAD R35, R10, R34, R35 ;  /* 0x000000220a237224 */ /* 0x002fe400078e0223 */
[----:B------:R-:W1:Y:S04]  /*2700*/  SHFL.IDX PT, R34, R32, R9, 0x101f ;  /* 0x00101f0920227589 */ /* 0x000e6800000e0000 */
[----:B------:R-:W2:Y:S01]  /*2710*/  SHFL.IDX PT, R42, R32, R40, 0x101f ;  /* 0x00101f28202a7589 */ /* 0x000ea200000e0000 */
[----:B0-----:R-:W-:-:S04]  /*2720*/  IMAD R35, R8, R41, R35 ;  /* 0x0000002908237224 */ /* 0x001fc800078e0223 */
[----:B-1----:R-:W-:Y:S02]  /*2730*/  IMAD R41, R6, R34, R35 ;  /* 0x0000002206297224 */ /* 0x002fe400078e0223 */
[----:B------:R-:W0:Y:S02]  /*2740*/  SHFL.IDX PT, R35, R32, R39, 0x101f ;  /* 0x00101f2720237589 */ /* 0x000e2400000e0000 */
[----:B--2---:R-:W-:Y:S02]  /*2750*/  IMAD R41, R26, R42, R41 ;  /* 0x0000002a1a297224 */ /* 0x004fe400078e0229 */
[----:B------:R-:W-:Y:S04]  /*2760*/  LDS R42, [R22+UR8+0x2a8] ;  /* 0x0002a808162a7984 */ /* 0x000fe80008000800 */
[----:B------:R-:W1:Y:S01]  /*2770*/  SHFL.IDX PT, R43, R32, R3, 0x101f ;  /* 0x00101f03202b7589 */ /* 0x000e6200000e0000 */
[----:B0-----:R-:W-:-:S03]  /*2780*/  IMAD R34, R28, R35, R41 ;  /* 0x000000231c227224 */ /* 0x001fc600078e0229 */
[----:B------:R-:W0:Y:S04]  /*2790*/  SHFL.IDX PT, R35, R32, R36, 0x101f ;  /* 0x00101f2420237589 */ /* 0x000e2800000e0000 */
[----:B------:R-:W2:Y:S01]  /*27a0*/  SHFL.IDX PT, R41, R32, R37, 0x101f ;  /* 0x00101f2520297589 */ /* 0x000ea200000e0000 */
[----:B-1----:R-:W-:Y:S01]  /*27b0*/  IMAD R34, R27, R43, R34 ;  /* 0x0000002b1b227224 */ /* 0x002fe200078e0222 */
[----:B---3--:R-:W-:Y:S02]  /*27c0*/  IADD3 R33, PT, PT, R44, R33, RZ ;  /* 0x000000212c217210 */ /* 0x008fe40007ffe0ff */
[----:B------:R-:W1:Y:S04]  /*27d0*/  SHFL.IDX PT, R44, R42, R7, 0x101f ;  /* 0x00101f072a2c7589 */ /* 0x000e6800000e0000 */
[----:B------:R-:W3:Y:S01]  /*27e0*/  SHFL.IDX PT, R43, R42, R17, 0x101f ;  /* 0x00101f112a2b7589 */ /* 0x000ee200000e0000 */
[----:B0-----:R-:W-:-:S04]  /*27f0*/  IMAD R34, R29, R35, R34 ;  /* 0x000000231d227224 */ /* 0x001fc800078e0222 */
[----:B--2---:R-:W-:Y:S02]  /*2800*/  IMAD R35, R31, R41, R34 ;  /* 0x000000291f237224 */ /* 0x004fe400078e0222 */
[----:B------:R-:W0:Y:S01]  /*2810*/  SHFL.IDX PT, R34, R42, R25, 0x101f ;  /* 0x00101f192a227589 */ /* 0x000e2200000e0000 */
[----:B-1----:R-:W-:-:S04]  /*2820*/  IMAD R41, R5, R44, RZ ;  /* 0x0000002c05297224 */ /* 0x002fc800078e02ff */
[----:B---3--:R-:W-:Y:S02]  /*2830*/  IMAD R41, R24, R43, R41 ;  /* 0x0000002b18297224 */ /* 0x008fe400078e0229 */
[----:B------:R-:W1:Y:S02]  /*2840*/  SHFL.IDX PT, R43, R42, R23, 0x101f ;  /* 0x00101f172a2b7589 */ /* 0x000e6400000e0000 */
[----:B0-----:R-:W-:Y:S02]  /*2850*/  IMAD R41, R20, R34, R41 ;  /* 0x0000002214297224 */ /* 0x001fe400078e0229 */
[----:B------:R-:W0:Y:S04]  /*2860*/  SHFL.IDX PT, R34, R42, R21, 0x101f ;  /* 0x00101f152a227589 */ /* 0x000e2800000e0000 */
[----:B------:R-:W-:Y:S04]  /*2870*/  STL [UR5+0x20], R33 ;  /* 0x00002021ff007987 */ /* 0x000fe80008100805 */
[----:B------:R-:W2:Y:S01]  /*2880*/  SHFL.IDX PT, R33, R42, R19, 0x101f ;  /* 0x00101f132a217589 */ /* 0x000ea200000e0000 */
[----:B-1----:R-:W-:-:S04]  /*2890*/  IMAD R41, R18, R43, R41 ;  /* 0x0000002b12297224 */ /* 0x002fc800078e0229 */
[----:B0-----:R-:W-:Y:S02]  /*28a0*/  IMAD R41, R16, R34, R41 ;  /* 0x0000002210297224 */ /* 0x001fe400078e0229 */
        /* <DEDUP_REMOVED lines=10> */
[----:B------:R-:W-:Y:S04]  /*2950*/  SHFL.IDX PT, R44, R32, R38, 0x101f ;  /* 0x00101f26202c7589 */ /* 0x000fe800000e0000 */
[----:B------:R-:W-:Y:S04]  /*2960*/  SHFL.IDX PT, R43, R42, R38, 0x101f ;  /* 0x00101f262a2b7589 */ /* 0x000fe800000e0000 */
[----:B------:R-:W2:Y:S01]  /*2970*/  LDL R33, [UR5+0x24] ;  /* 0x00002405ff217983 */ /* 0x000ea20008100800 */
[----:B0-----:R-:W-:-:S03]  /*2980*/  IMAD R41, R26, R34, R41 ;  /* 0x000000221a297224 */ /* 0x001fc600078e0229 */
[----:B------:R-:W0:Y:S02]  /*2990*/  SHFL.IDX PT, R34, R42, R39, 0x101f ;  /* 0x00101f272a227589 */ /* 0x000e2400000e0000 */
[----:B0-----:R-:W-:Y:S02]  /*29a0*/  IMAD R34, R28, R34, R41 ;  /* 0x000000221c227224 */ /* 0x001fe400078e0229 */
[----:B------:R-:W0:Y:S02]  /*29b0*/  SHFL.IDX PT, R41, R42, R3, 0x101f ;  /* 0x00101f032a297589 */ /* 0x000e2400000e0000 */
[----:B0-----:R-:W-:Y:S02]  /*29c0*/  IMAD R34, R27, R41, R34 ;  /* 0x000000291b227224 */ /* 0x001fe400078e0222 */
[----:B------:R-:W0:Y:S02]  /*29d0*/  SHFL.IDX PT, R41, R42, R36, 0x101f ;  /* 0x00101f242a297589 */ /* 0x000e2400000e0000 */
[----:B0-----:R-:W-:-:S02]  /*29e0*/  IMAD R34, R29, R41, R34 ;  /* 0x000000291d227224 */ /* 0x001fc400078e0222 */
[----:B------:R0:W1:Y:S01]  /*29f0*/  SHFL.IDX PT, R41, R42, R37, 0x101f ;  /* 0x00101f252a297589 */ /* 0x00006200000e0000 */
[----:B------:R-:W-:-:S03]  /*2a00*/  IMAD R44, R30, R44, R35 ;  /* 0x0000002c1e2c7224 */ /* 0x000fc600078e0223 */
[----:B0-----:R-:W3:Y:S01]  /*2a10*/  LDL R42, [UR5+0x28] ;  /* 0x00002805ff2a7983 */ /* 0x001ee20008100800 */
[----:B-1----:R-:W-:-:S03]  /*2a20*/  IMAD R41, R31, R41, R34 ;  /* 0x000000291f297224 */ /* 0x002fc600078e0222 */
[----:B------:R-:W0:Y:S01]  /*2a30*/  LDS R34, [R22+UR8+0x2ec] ;  /* 0x0002ec0816227984 */ /* 0x000e220008000800 */
[----:B------:R-:W-:-:S03]  /*2a40*/  IMAD R35, R30, R43, R41 ;  /* 0x0000002b1e237224 */ /* 0x000fc600078e0229 */
[----:B0-----:R-:W0:Y:S04]  /*2a50*/  SHFL.IDX PT, R41, R34, R7, 0x101f ;  /* 0x00101f0722297589 */ /* 0x001e2800000e0000 */
[----:B------:R-:W1:Y:S01]  /*2a60*/  SHFL.IDX PT, R43, R34, R17, 0x101f ;  /* 0x00101f11222b7589 */ /* 0x000e6200000e0000 */
[----:B0-----:R-:W-:-:S04]  /*2a70*/  IMAD R41, R5, R41, RZ ;  /* 0x0000002905297224 */ /* 0x001fc800078e02ff */
[----:B-1----:R-:W-:Y:S02]  /*2a80*/  IMAD R41, R24, R43, R41 ;  /* 0x0000002b18297224 */ /* 0x002fe400078e0229 */
[----:B------:R-:W0:Y:S04]  /*2a90*/  SHFL.IDX PT, R43, R34, R25, 0x101f ;  /* 0x00101f19222b7589 */ /* 0x000e2800000e0000 */
[----:B------:R-:W-:Y:S01]  /*2aa0*/  SHFL.IDX PT, R32, R34, R21, 0x101f ;  /* 0x00101f1522207589 */ /* 0x000fe200000e0000 */
[----:B0-----:R-:W-:-:S03]  /*2ab0*/  IMAD R41, R20, R43, R41 ;  /* 0x0000002b14297224 */ /* 0x001fc600078e0229 */
[----:B------:R-:W0:Y:S02]  /*2ac0*/  SHFL.IDX PT, R43, R34, R23, 0x101f ;  /* 0x00101f17222b7589 */ /* 0x000e2400000e0000 */
[----:B0-----:R-:W-:-:S04]  /*2ad0*/  IMAD R41, R18, R43, R41 ;  /* 0x0000002b12297224 */ /* 0x001fc800078e0229 */
[----:B------:R-:W-:Y:S02]  /*2ae0*/  IMAD R41, R16, R32, R41 ;  /* 0x0000002010297224 */ /* 0x000fe400078e0229 */
[----:B------:R-:W0:Y:S02]  /*2af0*/  SHFL.IDX PT, R32, R34, R19, 0x101f ;  /* 0x00101f1322207589 */ /* 0x000e2400000e0000 */
[----:B0-----:R-:W-:Y:S02]  /*2b00*/  IMAD R41, R14, R32, R41 ;  /* 0x000000200e297224 */ /* 0x001fe400078e0229 */
[----:B------:R-:W0:Y:S02]  /*2b10*/  SHFL.IDX PT, R32, R34, R15, 0x101f ;  /* 0x00101f0f22207589 */ /* 0x000e2400000e0000 */
[----:B0-----:R-:W-:Y:S02]  /*2b20*/  IMAD R41, R12, R32, R41 ;  /* 0x000000200c297224 */ /* 0x001fe400078e0229 */
[----:B------:R-:W4:Y:S04]  /*2b30*/  LDL R32, [UR5+0x2c] ;  /* 0x00002c05ff207983 */ /* 0x000f280008100800 */
        /* <DEDUP_REMOVED lines=8> */
[----:B------:R-:W0:Y:S01]  /*2bc0*/  SHFL.IDX PT, R43, R34, R39, 0x101f ;  /* 0x00101f27222b7589 */ /* 0x000e2200000e0000 */
[----:B--2---:R-:W-:Y:S01]  /*2bd0*/  IADD3 R33, PT, PT, R44, R33, RZ ;  /* 0x000000212c217210 */ /* 0x004fe20007ffe0ff */
[----:B0-----:R-:W-:Y:S02]  /*2be0*/  IMAD R44, R28, R43, R41 ;  /* 0x0000002b1c2c7224 */ /* 0x001fe400078e0229 */
[----:B------:R-:W0:Y:S02]  /*2bf0*/  SHFL.IDX PT, R41, R34, R3, 0x101f ;  /* 0x00101f0322297589 */ /* 0x000e2400000e0000 */
[----:B0-----:R-:W-:Y:S02]  /*2c00*/  IMAD R44, R27, R41, R44 ;  /* 0x000000291b2c7224 */ /* 0x001fe400078e022c */
[----:B------:R-:W0:Y:S02]  /*2c10*/  SHFL.IDX PT, R41, R34, R36, 0x101f ;  /* 0x00101f2422297589 */ /* 0x000e2400000e0000 */
[----:B0-----:R-:W-:-:S02]  /*2c20*/  IMAD R44, R29, R41, R44 ;  /* 0x000000291d2c7224 */ /* 0x001fc400078e022c */
[----:B------:R-:W0:Y:S02]  /*2c30*/  SHFL.IDX PT, R41, R34, R37, 0x101f ;  /* 0x00101f2522297589 */ /* 0x000e2400000e0000 */
[----:B0-----:R-:W-:Y:S02]  /*2c40*/  IMAD R41, R31, R41, R44 ;  /* 0x000000291f297224 */ /* 0x001fe400078e022c */
[----:B------:R-:W0:Y:S04]  /*2c50*/  LDS R44, [R22+UR8+0x330] ;  /* 0x00033008162c7984 */ /* 0x000e280008000800 */
[----:B------:R-:W1:Y:S01]  /*2c60*/  SHFL.IDX PT, R43, R34, R38, 0x101f ;  /* 0x00101f26222b7589 */ /* 0x000e6200000e0000 */
[----:B---3--:R-:W-:-:S03]  /*2c70*/  IADD3 R35, PT, PT, R35, R42, RZ ;  /* 0x0000002a23237210 */ /* 0x008fc60007ffe0ff */
[----:B0-----:R-:W0:Y:S01]  /*2c80*/  SHFL.IDX PT, R42, R44, R7, 0x101f ;  /* 0x00101f072c2a7589 */ /* 0x001e2200000e0000 */
[----:B-1----:R-:W-:-:S03]  /*2c90*/  IMAD R41, R30, R43, R41 ;  /* 0x0000002b1e297224 */ /* 0x002fc600078e0229 */
[----:B------:R-:W1:Y:S04]  /*2ca0*/  SHFL.IDX PT, R43, R44, R17, 0x101f ;  /* 0x00101f112c2b7589 */ /* 0x000e6800000e0000 */
[----:B------:R-:W-:Y:S01]  /*2cb0*/  SHFL.IDX PT, R34, R44, R23, 0x101f ;  /* 0x00101f172c227589 */ /* 0x000fe200000e0000 */
[----:B----4-:R-:W-:Y:S01]  /*2cc0*/  IADD3 R32, PT, PT, R41, R32, RZ ;  /* 0x0000002029207210 */ /* 0x010fe20007ffe0ff */
[----:B0-----:R-:W-:Y:S02]  /*2cd0*/  IMAD R41, R5, R42, RZ ;  /* 0x0000002a05297224 */ /* 0x001fe400078e02ff */
[----:B------:R-:W0:Y:S02]  /*2ce0*/  SHFL.IDX PT, R42, R44, R25, 0x101f ;  /* 0x00101f192c2a7589 */ /* 0x000e2400000e0000 */
[----:B-1----:R-:W-:-:S04]  /*2cf0*/  IMAD R41, R24, R43, R41 ;  /* 0x0000002b18297224 */ /* 0x002fc800078e0229 */
[----:B0-----:R-:W-:-:S04]  /*2d00*/  IMAD R41, R20, R42, R41 ;  /* 0x0000002a14297224 */ /* 0x001fc800078e0229 */
[----:B------:R-:W-:Y:S02]  /*2d10*/  IMAD R41, R18, R34, R41 ;  /* 0x0000002212297224 */ /* 0x000fe400078e0229 */
[----:B------:R-:W0:Y:S02]  /*2d20*/  SHFL.IDX PT, R34, R44, R21, 0x101f ;  /* 0x00101f152c227589 */ /* 0x000e2400000e0000 */
[----:B0-----:R-:W-:Y:S02]  /*2d30*/  IMAD R41, R16, R34, R41 ;  /* 0x0000002210297224 */ /* 0x001fe400078e0229 */
[----:B------:R-:W0:Y:S02]  /*2d40*/  SHFL.IDX PT, R34, R44, R19, 0x101f ;  /* 0x00101f132c227589 */ /* 0x000e2400000e0000 */
[----:B0-----:R-:W-:Y:S02]  /*2d50*/  IMAD R41, R14, R34, R41 ;  /* 0x000000220e297224 */ /* 0x001fe400078e0229 */
[----:B------:R-:W2:Y:S04]  /*2d60*/  LDL R34, [UR5+0x30] ;  /* 0x00003005ff227983 */ /* 0x000ea80008100800 */
        /* <DEDUP_REMOVED lines=18> */
[----:B------:R-:W0:Y:S04]  /*2e90*/  SHFL.IDX PT, R42, R44, R38, 0x101f ;  /* 0x00101f262c2a7589 */ /* 0x000e2800000e0000 */
[----:B------:R-:W-:Y:S04]  /*2ea0*/  STL [UR5+0x24], R33 ;  /* 0x00002421ff007987 */ /* 0x000fe80008100805 */
[----:B------:R-:W-:Y:S04]  /*2eb0*/  STL [UR5+0x28], R35 ;  /* 0x00002823ff007987 */ /* 0x000fe80008100805 */
[----:B------:R-:W-:Y:S01]  /*2ec0*/  STL [UR5+0x2c], R32 ;  /* 0x00002c20ff007987 */ /* 0x000fe20008100805 */
[----:B0-----:R-:W-:-:S05]  /*2ed0*/  IMAD R41, R30, R42, R41 ;  /* 0x0000002a1e297224 */ /* 0x001fca00078e0229 */
[----:B--2---:R-:W-:-:S05]  /*2ee0*/  IADD3 R41, PT, PT, R41, R34, RZ ;  /* 0x0000002229297210 */ /* 0x004fca0007ffe0ff */
[----:B------:R-:W-:Y:S04]  /*2ef0*/  STL [UR5+0x30], R41 ;  /* 0x00003029ff007987 */ /* 0x000fe80008100805 */
[----:B------:R-:W2:Y:S04]  /*2f00*/  LDL R34, [UR5+0x34] ;  /* 0x00003405ff227983 */ /* 0x000ea80008100800 */
[----:B------:R-:W0:Y:S04]  /*2f10*/  LDS R42, [R22+UR8+0x374] ;  /* 0x00037408162a7984 */ /* 0x000e280008000800 */
[----:B0-----:R-:W0:Y:S04]  /*2f20*/  SHFL.IDX PT, R43, R42, R7, 0x101f ;  /* 0x00101f072a2b7589 */ /* 0x001e2800000e0000 */
[----:B------:R-:W1:Y:S04]  /*2f30*/  SHFL.IDX PT, R45, R42, R17, 0x101f ;  /* 0x00101f112a2d7589 */ /* 0x000e6800000e0000 */
[----:B------:R-:W3:Y:S04]  /*2f40*/  SHFL.IDX PT, R44, R42, R25, 0x101f ;  /* 0x00101f192a2c7589 */ /* 0x000ee800000e0000 */
[----:B------:R-:W4:Y:S04]  /*2f50*/  SHFL.IDX PT, R33, R42, R23, 0x101f ;  /* 0x00101f172a217589 */ /* 0x000f2800000e0000 */
[----:B------:R-:W5:Y:S04]  /*2f60*/  SHFL.IDX PT, R32, R42, R21, 0x101f ;  /* 0x00101f152a207589 */ /* 0x000f6800000e0000 */
[----:B------:R-:W5:Y:S01]  /*2f70*/  SHFL.IDX PT, R35, R42, R19, 0x101f ;  /* 0x00101f132a237589 */ /* 0x000f6200000e0000 */
[----:B0-----:R-:W-:-:S04]  /*2f80*/  IMAD R43, R5, R43, RZ ;  /* 0x0000002b052b7224 */ /* 0x001fc800078e02ff */
[----:B-1----:R-:W-:-:S04]  /*2f90*/  IMAD R43, R24, R45, R43 ;  /* 0x0000002d182b7224 */ /* 0x002fc800078e022b */
[----:B---3--:R-:W-:-:S04]  /*2fa0*/  IMAD R43, R20, R44, R43 ;  /* 0x0000002c142b7224 */ /* 0x008fc800078e022b */
[----:B----4-:R-:W-:-:S04]  /*2fb0*/  IMAD R33, R18, R33, R43 ;  /* 0x0000002112217224 */ /* 0x010fc800078e022b */
[----:B-----5:R-:W-:Y:S02]  /*2fc0*/  IMAD R33, R16, R32, R33 ;  /* 0x0000002010217224 */ /* 0x020fe400078e0221 */
[----:B------:R-:W0:Y:S02]  /*2fd0*/  SHFL.IDX PT, R32, R42, R15, 0x101f ;  /* 0x00101f0f2a207589 */ /* 0x000e2400000e0000 */
[----:B------:R-:W-:Y:S02]  /*2fe0*/  IMAD R33, R14, R35, R33 ;  /* 0x000000230e217224 */ /* 0x000fe400078e0221 */
[----:B------:R-:W1:Y:S04]  /*2ff0*/  SHFL.IDX PT, R35, R42, R13, 0x101f ;  /* 0x00101f0d2a237589 */ /* 0x000e6800000e0000 */
[----:B------:R-:W3:Y:S01]  /*3000*/  SHFL.IDX PT, R41, R42, R11, 0x101f ;  /* 0x00101f0b2a297589 */ /* 0x000ee200000e0000 */
[----:B0-----:R-:W-:-:S03]  /*3010*/  IMAD R33, R12, R32, R33 ;  /* 0x000000200c217224 */ /* 0x001fc600078e0221 */
[----:B------:R-:W0:Y:S01]  /*3020*/  SHFL.IDX PT, R32, R42, R9, 0x101f ;  /* 0x00101f092a207589 */ /* 0x000e2200000e0000 */
[----:B-1----:R-:W-:-:S03]  /*3030*/  IMAD R33, R10, R35, R33 ;  /* 0x000000230a217224 */ /* 0x002fc600078e0221 */
[----:B------:R-:W1:Y:S01]  /*3040*/  SHFL.IDX PT, R35, R42, R40, 0x101f ;  /* 0x00101f282a237589 */ /* 0x000e6200000e0000 */
[----:B---3--:R-:W-:-:S03]  /*3050*/  IMAD R33, R8, R41, R33 ;  /* 0x0000002908217224 */ /* 0x008fc600078e0221 */
[----:B------:R-:W3:Y:S01]  /*3060*/  SHFL.IDX PT, R41, R42, R39, 0x101f ;  /* 0x00101f272a297589 */ /* 0x000ee200000e0000 */
[----:B0-----:R-:W-:-:S04]  /*3070*/  IMAD R33, R6, R32, R33 ;  /* 0x0000002006217224 */ /* 0x001fc800078e0221 */
[----:B-1----:R-:W-:Y:S02]  /*3080*/  IMAD R33, R26, R35, R33 ;  /* 0x000000231a217224 */ /* 0x002fe400078e0221 */
[----:B------:R-:W0:Y:S02]  /*3090*/  SHFL.IDX PT, R35, R42, R3, 0x101f ;  /* 0x00101f032a237589 */ /* 0x000e2400000e0000 */
[----:B---3--:R-:W-:Y:S02]  /*30a0*/  IMAD R32, R28, R41, R33 ;  /* 0x000000291c207224 */ /* 0x008fe400078e0221 */
[----:B------:R-:W1:Y:S04]  /*30b0*/  SHFL.IDX PT, R33, R42, R36, 0x101f ;  /* 0x00101f242a217589 */ /* 0x000e6800000e0000 */
[----:B------:R-:W3:Y:S04]  /*30c0*/  SHFL.IDX PT, R41, R42, R37, 0x101f ;  /* 0x00101f252a297589 */ /* 0x000ee800000e0000 */
[----:B------:R-:W4:Y:S01]  /*30d0*/  SHFL.IDX PT, R43, R42, R38, 0x101f ;  /* 0x00101f262a2b7589 */ /* 0x000f2200000e0000 */
[----:B0-----:R-:W-:-:S04]  /*30e0*/  IMAD R32, R27, R35, R32 ;  /* 0x000000231b207224 */ /* 0x001fc800078e0220 */
[----:B-1----:R-:W-:-:S04]  /*30f0*/  IMAD R32, R29, R33, R32 ;  /* 0x000000211d207224 */ /* 0x002fc800078e0220 */
[----:B---3--:R-:W-:-:S04]  /*3100*/  IMAD R41, R31, R41, R32 ;  /* 0x000000291f297224 */ /* 0x008fc800078e0220 */
[----:B----4-:R-:W-:-:S05]  /*3110*/  IMAD R41, R30, R43, R41 ;  /* 0x0000002b1e297224 */ /* 0x010fca00078e0229 */
[----:B--2---:R-:W-:-:S05]  /*3120*/  IADD3 R41, PT, PT, R41, R34, RZ ;  /* 0x0000002229297210 */ /* 0x004fca0007ffe0ff */
[----:B------:R-:W-:Y:S04]  /*3130*/  STL [UR5+0x34], R41 ;  /* 0x00003429ff007987 */ /* 0x000fe80008100805 */
[----:B------:R-:W2:Y:S04]  /*3140*/  LDL R32, [UR5+0x38] ;  /* 0x00003805ff207983 */ /* 0x000ea80008100800 */
[----:B------:R-:W0:Y:S04]  /*3150*/  LDS R34, [R22+UR8+0x3b8] ;  /* 0x0003b80816227984 */ /* 0x000e280008000800 */
[----:B0-----:R-:W0:Y:S04]  /*3160*/  SHFL.IDX PT, R44, R34, R7, 0x101f ;  /* 0x00101f07222c7589 */ /* 0x001e2800000e0000 */
[----:B------:R-:W1:Y:S04]  /*3170*/  SHFL.IDX PT, R35, R34, R17, 0x101f ;  /* 0x00101f1122237589 */ /* 0x000e6800000e0000 */
[----:B------:R-:W3:Y:S01]  /*3180*/  SHFL.IDX PT, R42, R34, R25, 0x101f ;  /* 0x00101f19222a7589 */ /* 0x000ee200000e0000 */
[----:B0-----:R-:W-:-:S04]  /*3190*/  IMAD R33, R5, R44, RZ ;  /* 0x0000002c05217224 */ /* 0x001fc800078e02ff */
[----:B-1----:R-:W-:Y:S02]  /*31a0*/  IMAD R33, R24, R35, R33 ;  /* 0x0000002318217224 */ /* 0x002fe400078e0221 */
[----:B------:R-:W0:Y:S02]  /*31b0*/  SHFL.IDX PT, R35, R34, R23, 0x101f ;  /* 0x00101f1722237589 */ /* 0x000e2400000e0000 */
[----:B---3--:R-:W-:Y:S02]  /*31c0*/  IMAD R33, R20, R42, R33 ;  /* 0x0000002a14217224 */ /* 0x008fe400078e0221 */
[----:B------:R-:W1:Y:S04]  /*31d0*/  SHFL.IDX PT, R42, R34, R21, 0x101f ;  /* 0x00101f15222a7589 */ /* 0x000e6800000e0000 */
[----:B------:R-:W3:Y:S01]  /*31e0*/  SHFL.IDX PT, R41, R34, R19, 0x101f ;  /* 0x00101f1322297589 */ /* 0x000ee200000e0000 */
[----:B0-----:R-:W-:-:S03]  /*31f0*/  IMAD R33, R18, R35, R33 ;  /* 0x0000002312217224 */ /* 0x001fc600078e0221 */
[----:B------:R-:W0:Y:S01]  /*3200*/  SHFL.IDX PT, R35, R34, R15, 0x101f ;  /* 0x00101f0f22237589 */ /* 0x000e2200000e0000 */
[----:B-1----:R-:W-:-:S04]  /*3210*/  IMAD R33, R16, R42, R33 ;  /* 0x0000002a10217224 */ /* 0x002fc800078e0221 */
[----:B---3--:R-:W-:Y:S02]  /*3220*/  IMAD R33, R14, R41, R33 ;  /* 0x000000290e217224 */ /* 0x008fe400078e0221 */
        /* <DEDUP_REMOVED lines=8> */
[----:B0-----:R-:W-:-:S03]  /*32b0*/  IMAD R33, R6, R35, R33 ;  /* 0x0000002306217224 */ /* 0x001fc600078e0221 */
[----:B------:R-:W0:Y:S01]  /*32c0*/  SHFL.IDX PT, R35, R34, R3, 0x101f ;  /* 0x00101f0322237589 */ /* 0x000e2200000e0000 */
[----:B-1----:R-:W-:-:S04]  /*32d0*/  IMAD R33, R26, R41, R33 ;  /* 0x000000291a217224 */ /* 0x002fc800078e0221 */
        /* <DEDUP_REMOVED lines=18> */
[----:B0-----:R-:W-:-:S03]  /*3400*/  IMAD R5, R5, R44, RZ ;  /* 0x0000002c05057224 */ /* 0x001fc600078e02ff */
[----:B------:R-:W0:Y:S01]  /*3410*/  SHFL.IDX PT, R15, R42, R15, 0x101f ;  /* 0x00101f0f2a0f7589 */ /* 0x000e2200000e0000 */
[----:B-1----:R-:W-:-:S03]  /*3420*/  IMAD R5, R24, R17, R5 ;  /* 0x0000001118057224 */ /* 0x002fc600078e0205 */
[----:B------:R-:W1:Y:S01]  /*3430*/  SHFL.IDX PT, R13, R42, R13, 0x101f ;  /* 0x00101f0d2a0d7589 */ /* 0x000e6200000e0000 */
[----:B---3--:R-:W-:-:S03]  /*3440*/  IMAD R5, R20, R25, R5 ;  /* 0x0000001914057224 */ /* 0x008fc600078e0205 */
[----:B------:R-:W3:Y:S01]  /*3450*/  SHFL.IDX PT, R11, R42, R11, 0x101f ;  /* 0x00101f0b2a0b7589 */ /* 0x000ee200000e0000 */
[----:B----4-:R-:W-:-:S03]  /*3460*/  IMAD R5, R18, R23, R5 ;  /* 0x0000001712057224 */ /* 0x010fc600078e0205 */
[----:B------:R-:W4:Y:S01]  /*3470*/  SHFL.IDX PT, R9, R42, R9, 0x101f ;  /* 0x00101f092a097589 */ /* 0x000f2200000e0000 */
[----:B-----5:R-:W-:-:S03]  /*3480*/  IMAD R5, R16, R21, R5 ;  /* 0x0000001510057224 */ /* 0x020fc600078e0205 */
[----:B------:R-:W5:Y:S01]  /*3490*/  SHFL.IDX PT, R7, R42, R40, 0x101f ;  /* 0x00101f282a077589 */ /* 0x000f6200000e0000 */
[----:B------:R-:W-:-:S03]  /*34a0*/  IMAD R5, R14, R19, R5 ;  /* 0x000000130e057224 */ /* 0x000fc600078e0205 */
[----:B------:R-:W5:Y:S01]  /*34b0*/  SHFL.IDX PT, R14, R42, R39, 0x101f ;  /* 0x00101f272a0e7589 */ /* 0x000f6200000e0000 */
[----:B0-----:R-:W-:-:S03]  /*34c0*/  IMAD R5, R12, R15, R5 ;  /* 0x0000000f0c057224 */ /* 0x001fc600078e0205 */
[----:B------:R-:W0:Y:S01]  /*34d0*/  SHFL.IDX PT, R12, R42, R3, 0x101f ;  /* 0x00101f032a0c7589 */ /* 0x000e2200000e0000 */
[----:B-1----:R-:W-:-:S03]  /*34e0*/  IMAD R5, R10, R13, R5 ;  /* 0x0000000d0a057224 */ /* 0x002fc600078e0205 */
[----:B------:R-:W1:Y:S01]  /*34f0*/  SHFL.IDX PT, R10, R42, R36, 0x101f ;  /* 0x00101f242a0a7589 */ /* 0x000e6200000e0000 */
[----:B---3--:R-:W-:-:S03]  /*3500*/  IMAD R5, R8, R11, R5 ;  /* 0x0000000b08057224 */ /* 0x008fc600078e0205 */
[----:B------:R-:W3:Y:S01]  /*3510*/  SHFL.IDX PT, R8, R42, R37, 0x101f ;  /* 0x00101f252a087589 */ /* 0x000ee200000e0000 */
[----:B----4-:R-:W-:-:S03]  /*3520*/  IMAD R5, R6, R9, R5 ;  /* 0x0000000906057224 */ /* 0x010fc600078e0205 */
[----:B------:R-:W4:Y:S01]  /*3530*/  SHFL.IDX PT, R6, R42, R38, 0x101f ;  /* 0x00101f262a067589 */ /* 0x000f2200000e0000 */
[----:B-----5:R-:W-:-:S04]  /*3540*/  IMAD R5, R26, R7, R5 ;  /* 0x000000071a057224 */ /* 0x020fc800078e0205 */
[----:B------:R-:W-:-:S04]  /*3550*/  IMAD R14, R28, R14, R5 ;  /* 0x0000000e1c0e7224 */ /* 0x000fc800078e0205 */
[----:B0-----:R-:W-:-:S04]  /*3560*/  IMAD R12, R27, R12, R14 ;  /* 0x0000000c1b0c7224 */ /* 0x001fc800078e020e */
[----:B-1----:R-:W-:Y:S01]  /*3570*/  IMAD R10, R29, R10, R12 ;  /* 0x0000000a1d0a7224 */ /* 0x002fe200078e020c */
[----:B------:R-:W-:-:S03]  /*3580*/  UPLOP3.LUT UP1, UPT, UPT, UPT, UP0, 0x80, 0x8 ;  /* 0x000000000008789c */ /* 0x000fc60003f2f000 */
[----:B---3--:R-:W-:-:S04]  /*3590*/  IMAD R31, R31, R8, R10 ;  /* 0x000000081f1f7224 */ /* 0x008fc800078e020a */
[----:B----4-:R-:W-:Y:S01]  /*35a0*/  IMAD R31, R30, R6, R31 ;  /* 0x000000061e1f7224 */ /* 0x010fe200078e021f */
[----:B------:R-:W-:Y:S02]  /*35b0*/  UIADD3 UR4, UPT, UPT, UR4, 0x1, URZ ;  /* 0x0000000104047890 */ /* 0x000fe4000fffe0ff */
[----:B------:R-:W-:Y:S02]  /*35c0*/  UPLOP3.LUT UP0, UPT, UPT, UPT, UPT, 0x40, 0x4 ;  /* 0x000000000004789c */ /* 0x000fe40003f0e870 */
[----:B--2---:R-:W-:-:S05]  /*35d0*/  IADD3 R31, PT, PT, R31, R32, RZ ;  /* 0x000000201f1f7210 */ /* 0x004fca0007ffe0ff */
[----:B------:R3:W-:Y:S01]  /*35e0*/  STL [UR5+0x3c], R31 ;  /* 0x00003c1fff007987 */ /* 0x0007e20008100805 */
[----:B------:R-:W-:Y:S01]  /*35f0*/  UMOV UR5, 0x80 ;  /* 0x0000008000057882 */ /* 0x000fe20000000000 */
[----:B------:R-:W-:Y:S05]  /*3600*/  BRA.U UP1, `(.L_x_740) ;  /* 0xffffffd501d87547 */ /* 0x000fea000b83ffff */
[----:B------:R-:W0:Y:S01]  /*3610*/  LDC.64 R42, c[0x0][0x3a0] ;  /* 0x0000e800ff2a7b82 */ /* 0x000e220000000a00 */
[----:B------:R-:W-:Y:S01]  /*3620*/  MOV R29, UR6 ;  /* 0x00000006001d7c02 */ /* 0x000fe20008000f00 */
[----:B------:R-:W2:Y:S03]  /*3630*/  LDL.128 R32, [R1] ;  /* 0x0000000001207983 */ /* 0x000ea60000100c00 */
[----:B------:R-:W-:Y:S01]  /*3640*/  LEA R29, R29, R0, 0xc ;  /* 0x000000001d1d7211 */ /* 0x000fe200078e60ff */
[----:B------:R-:W4:Y:S04]  /*3650*/  LDL.128 R4, [R1+0x10] ;  /* 0x0000100001047983 */ /* 0x000f280000100c00 */
[----:B------:R-:W5:Y:S04]  /*3660*/  LDL.128 R8, [R1+0x20] ;  /* 0x0000200001087983 */ /* 0x000f680000100c00 */
[----:B------:R-:W5:Y:S04]  /*3670*/  LDL.128 R12, [R1+0x30] ;  /* 0x00003000010c7983 */ /* 0x000f680000100c00 */
[----:B------:R-:W5:Y:S04]  /*3680*/  LDL.128 R16, [R1+0x40] ;  /* 0x0000400001107983 */ /* 0x000f680000100c00 */
[----:B------:R-:W5:Y:S01]  /*3690*/  LDL.128 R20, [R1+0x50] ;  /* 0x0000500001147983 */ /* 0x000f620000100c00 */
[----:B0-----:R-:W-:-:S03]  /*36a0*/  IMAD.WIDE R42, R29, 0x4, R42 ;  /* 0x000000041d2a7825 */ /* 0x001fc600078e022a */
[----:B------:R-:W5:Y:S04]  /*36b0*/  LDL.128 R24, [R1+0x60] ;  /* 0x0000600001187983 */ /* 0x000f680000100c00 */
[----:B---3--:R-:W3:Y:S01]  /*36c0*/  LDL.128 R28, [R1+0x70] ;  /* 0x00007000011c7983 */ /* 0x008ee20000100c00 */
[----:B------:R-:W-:Y:S02]  /*36d0*/  USHF.L.U32 UR4, UR10, 0x2, URZ ;  /* 0x000000020a047899 */ /* 0x000fe400080006ff */
[----:B------:R-:W-:Y:S01]  /*36e0*/  UIADD3 UR6, UPT, UPT, UR10, UR6, URZ ;  /* 0x000000060a067290 */ /* 0x000fe2000fffe0ff */
[----:B------:R-:W-:Y:S03]  /*36f0*/  BAR.SYNC.DEFER_BLOCKING 0x0 ;  /* 0x0000000000007b1d */ /* 0x000fe60000010000 */
[----:B------:R-:W-:-:S03]  /*3700*/  UISETP.GE.U32.AND UP0, UPT, UR6, UR4, UPT ;  /* 0x000000040600728c */ /* 0x000fc6000bf06070 */
[----:B--2---:R0:W-:Y:S04]  /*3710*/  STG.E desc[UR12][R42.64], R32 ;  /* 0x000000202a007986 */ /* 0x0041e8000c10190c */
[----:B------:R0:W-:Y:S04]  /*3720*/  STG.E desc[UR12][R42.64+0x400], R33 ;  /* 0x000400212a007986 */ /* 0x0001e8000c10190c */
[----:B------:R0:W-:Y:S04]  /*3730*/  STG.E desc[UR12][R42.64+0x800], R34 ;  /* 0x000800222a007986 */ /* 0x0001e8000c10190c */
[----:B------:R0:W-:Y:S04]  /*3740*/  STG.E desc[UR12][R42.64+0xc00], R35 ;  /* 0x000c00232a007986 */ /* 0x0001e8000c10190c */
[----:B----4-:R0:W-:Y:S04]  /*3750*/  STG.E desc[UR12][R42.64+0x1000], R4 ;  /* 0x001000042a007986 */ /* 0x0101e8000c10190c */
[----:B------:R0:W-:Y:S04]  /*3760*/  STG.E desc[UR12][R42.64+0x1400], R5 ;  /* 0x001400052a007986 */ /* 0x0001e8000c10190c */
[----:B------:R0:W-:Y:S04]  /*3770*/  STG.E desc[UR12][R42.64+0x1800], R6 ;  /* 0x001800062a007986 */ /* 0x0001e8000c10190c */
[----:B------:R0:W-:Y:S04]  /*3780*/  STG.E desc[UR12][R42.64+0x1c00], R7 ;  /* 0x001c00072a007986 */ /* 0x0001e8000c10190c */
[----:B-----5:R0:W-:Y:S04]  /*3790*/  STG.E desc[UR12][R42.64+0x2000], R8 ;  /* 0x002000082a007986 */ /* 0x0201e8000c10190c */
[----:B------:R0:W-:Y:S04]  /*37a0*/  STG.E desc[UR12][R42.64+0x2400], R9 ;  /* 0x002400092a007986 */ /* 0x0001e8000c10190c */
        /* <DEDUP_REMOVED lines=18> */
[----:B---3--:R0:W-:Y:S04]  /*38d0*/  STG.E desc[UR12][R42.64+0x3200], R28 ;  /* 0x0032001c2a007986 */ /* 0x0081e8000c10190c */
[----:B------:R0:W-:Y:S04]  /*38e0*/  STG.E desc[UR12][R42.64+0x3600], R29 ;  /* 0x0036001d2a007986 */ /* 0x0001e8000c10190c */
[----:B------:R0:W-:Y:S04]  /*38f0*/  STG.E desc[UR12][R42.64+0x3a00], R30 ;  /* 0x003a001e2a007986 */ /* 0x0001e8000c10190c */
[----:B------:R0:W-:Y:S01]  /*3900*/  STG.E desc[UR12][R42.64+0x3e00], R31 ;  /* 0x003e001f2a007986 */ /* 0x0001e2000c10190c */
[----:B------:R-:W-:Y:S05]  /*3910*/  BRA.U !UP0, `(.L_x_741) ;  /* 0xffffffcd08787547 */ /* 0x000fea000b83ffff */
[----:B------:R-:W-:Y:S05]  /*3920*/  EXIT ;  /* 0x000000000000794d */ /* 0x000fea0003800000 */
        .weak           $__internal_18_$__cuda_sm20_div_u16
        .type           $__internal_18_$__cuda_sm20_div_u16,@function
        .size           $__internal_18_$__cuda_sm20_div_u16,(.L_x_38521 - $__internal_18_$__cuda_sm20_div_u16)
$__internal_18_$__cuda_sm20_div_u16:
        /* <DEDUP_REMOVED lines=13> */
[----:B------:R-:W-:Y:S01]  /*3a00*/  HFMA2 R3, -RZ, RZ, 0, 0 ;  /* 0x00000000ff037431 */ /* 0x000fe200000001ff */
[----:B------:R-:W-:-:S04]  /*3a10*/  MOV R2, R8 ;  /* 0x0000000800027202 */ /* 0x000fc80000000f00 */
[----:B------:R-:W0:Y:S02]  /*3a20*/  F2I.U32.TRUNC.NTZ R5, R5 ;  /* 0x0000000500057305 */ /* 0x000e24000020f000 */
[----:B0-----:R-:W-:Y:S02]  /*3a30*/  LOP3.LUT R7, R5, 0xffff, RZ, 0xc0, !PT ;  /* 0x0000ffff05077812 */ /* 0x001fe400078ec0ff */
[----:B------:R-:W-:Y:S01]  /*3a40*/  @!P0 MOV R7, 0xffffffff ;  /* 0xffffffff00078802 */ /* 0x000fe20000000f00 */
[----:B------:R-:W-:Y:S06]  /*3a50*/  RET.REL.NODEC R2 `(_Z9cuda_gemmIiLi128ELi4ELi1ELi4096ELi16ELi16ELi64ELi1ELi1EEviiiPT_S1_S1_iii) ;  /* 0xffffffc402687950 */ /* 0x000fec0003c3ffff */
.L_x_742:
        /* <DEDUP_REMOVED lines=10> */
.L_x_38521:


//--------------------- .text._Z9cuda_gemmIiLi128ELi4ELi1ELi4096ELi16ELi16ELi64ELi1ELi0EEviiiPT_S1_S1_iii --------------------------
	.section	.text._Z9cuda_gemmIiLi128ELi4ELi1ELi4096ELi16ELi16ELi64ELi1ELi0EEviiiPT_S1_S1_iii,"ax",@progbits
	.align	128
        .global         _Z9cuda_gemmIiLi128ELi4ELi1ELi4096ELi16ELi16ELi64ELi1ELi0EEviiiPT_S1_S1_iii
        .type           _Z9cuda_gemmIiLi128ELi4ELi1ELi4096ELi16ELi16ELi64ELi1ELi0EEviiiPT_S1_S1_iii,@function
        .size           _Z9cuda_gemmIiLi128ELi4ELi1ELi4096ELi16ELi16ELi64ELi1ELi0EEviiiPT_S1_S1_iii,(.L_x_38523 - _Z9cuda_gemmIiLi128ELi4ELi1ELi4096ELi16ELi16ELi64ELi1ELi0EEviiiPT_S1_S1_iii)
        .other          _Z9cuda_gemmIiLi128ELi4ELi1ELi4096ELi16ELi16ELi64ELi1ELi0EEviiiPT_S1_S1_iii,@"STO_CUDA_ENTRY STV_DEFAULT"
_Z9cuda_gemmIiLi128ELi4ELi1ELi4096ELi16ELi16ELi64ELi1ELi0EEviiiPT_S1_S1_iii:
.text._Z9cuda_gemmIiLi128ELi4ELi1ELi4096ELi16ELi16ELi64ELi1ELi0EEviiiPT_S1_S1_iii:
[----:B------:R-:W0:Y:S08]  /*0000*/  LDC R1, c[0x0][0x37c] ;  /* 0x0000df00ff017b82 */ /* 0x000e300000000800 */
[----:B------:R-:W1:Y:S01]  /*0010*/  LDC.64 R2, c[0x0][0x3a8] ;  /* 0x0000ea00ff027b82 */ /* 0x000e620000000a00 */
[----:B------:R-:W2:Y:S01]  /*0020*/  S2R R53, SR_TID.X ;  /* 0x0000000000357919 */ /* 0x000ea20000002100 */
[----:B0-----:R-:W-:Y:S01]  /*0030*/  VIADD R1, R1, 0xffffff80 ;  /* 0xffffff8001017836 */ /* 0x001fe20000000000 */
[----:B------:R-:W0:Y:S01]  /*0040*/  LDCU.64 UR8, c[0x0][0x358] ;  /* 0x00006b00ff0877ac */ /* 0x000e220008000a00 */
[----:B------:R-:W-:Y:S03]  /*0050*/  BSSY.RECONVERGENT B0, `(.L_x_743) ;  /* 0x0000052000007945 */ /* 0x000fe60003800200 */
[----:B------:R-:W-:-:S02]  /*0060*/  R2UR UR14, R1 ;  /* 0x00000000010e72ca */ /* 0x000fc400000e0000 */
[----:B-1----:R-:W-:-:S04]  /*0070*/  IABS R6, R3 ;  /* 0x0000000300067213 */ /* 0x002fc80000000000 */
[----:B------:R-:W1:Y:S08]  /*0080*/  I2F.RP R0, R6 ;  /* 0x0000000600007306 */ /* 0x000e700000209400 */
[----:B-1----:R-:W1:Y:S02]  /*0090*/  MUFU.RCP R0, R0 ;  /* 0x0000000000007308 */ /* 0x002e640000001000 */
[----:B-1----:R-:W-:Y:S01]  /*00a0*/  VIADD R4, R0, 0xffffffe ;  /* 0x0ffffffe00047836 */ /* 0x002fe20000000000 */
[----:B------:R-:W-:-:S05]  /*00b0*/  LOP3.LUT R0, R3, 0x1000, RZ, 0x3c, !PT ;  /* 0x0000100003007812 */ /* 0x000fca00078e3cff */
[----:B------:R1:W3:Y:S01]  /*00c0*/  F2I.FTZ.U32.TRUNC.NTZ R5, R4 ;  /* 0x0000000400057305 */ /* 0x0002e2000021f000 */
[----:B------:R-:W-:Y:S01]  /*00d0*/  ISETP.GE.AND P2, PT, R0, RZ, PT ;  /* 0x000000ff0000720c */ /* 0x000fe20003f46270 */
[----:B-1----:R-:W-:Y:S01]  /*00e0*/  IMAD.MOV.U32 R4, RZ, RZ, RZ ;  /* 0x000000ffff047224 */ /* 0x002fe200078e00ff */
[----:B---3--:R-:W-:-:S05]  /*00f0*/  IADD3 R7, PT, PT, RZ, -R5, RZ ;  /* 0x80000005ff077210 */ /* 0x008fca0007ffe0ff */
[----:B------:R-:W-:-:S04]  /*0100*/  IMAD R7, R7, R6, RZ ;  /* 0x0000000607077224 */ /* 0x000fc800078e02ff */
[----:B------:R-:W-:-:S06]  /*0110*/  IMAD.HI.U32 R5, R5, R7, R4 ;  /* 0x0000000705057227 */ /* 0x000fcc00078e0004 */
        /* <DEDUP_REMOVED lines=8> */
[----:B------:R-:W-:-:S05]  /*01a0*/  @P0 VIADD R52, R52, 0x1 ;  /* 0x0000000134340836 */ /* 0x000fca0000000000 */
[----:B------:R-:W-:Y:S02]  /*01b0*/  @!P2 IADD3 R52, PT, PT, -R52, RZ, RZ ;  /* 0x000000ff3434a210 */ /* 0x000fe40007ffe1ff */
[----:B------:R-:W-:-:S04]  /*01c0*/  @!P1 LOP3.LUT R52, RZ, R3, RZ, 0x33, !PT ;  /* 0x00000003ff349212 */ /* 0x000fc800078e33ff */
[----:B------:R-:W-:-:S04]  /*01d0*/  VIMNMX R0, PT, PT, R52, 0x80, PT ;  /* 0x0000008034007848 */ /* 0x000fc80003fe0100 */
[----:B------:R-:W-:Y:S01]  /*01e0*/  R2UR UR12, R0 ;  /* 0x00000000000c72ca */ /* 0x000fe200000e0000 */
[----:B------:R-:W-:-:S05]  /*01f0*/  IMAD R0, R3, R2, RZ ;  /* 0x0000000203007224 */ /* 0x000fca00078e02ff */
[----:B--2---:R-:W-:-:S07]  /*0200*/  ISETP.GE.U32.AND P0, PT, R53, R0, PT ;  /* 0x000000003500720c */ /* 0x004fce0003f06070 */
[----:B------:R-:W-:-:S05]  /*0210*/  IMAD.U32 R51, RZ, RZ, UR12 ;  /* 0x0000000cff337e24 */ /* 0x000fca000f8e00ff */
[----:B------:R-:W-:Y:S01]  /*0220*/  PRMT R51, R51, 0x9910, RZ ;  /* 0x0000991033337816 */ /* 0x000fe200000000ff */
[----:B0-----:R-:W-:Y:S06]  /*0230*/  @P0 BRA `(.L_x_744) ;  /* 0x0000000000cc0947 */ /* 0x001fec0003800000 */
[----:B------:R-:W0:Y:S01]  /*0240*/  I2F.U32.RP R10, R2 ;  /* 0x00000002000a7306 */ /* 0x000e220000209000 */
[----:B------:R-:W1:Y:S01]  /*0250*/  S2R R13, SR_CgaCtaId ;  /* 0x00000000000d7919 */ /* 0x000e620000008800 */
[----:B------:R-:W2:Y:S01]  /*0260*/  LDC R20, c[0x0][0x360] ;  /* 0x0000d800ff147b82 */ /* 0x000ea20000000800 */
[----:B------:R-:W-:Y:S02]  /*0270*/  MOV R4, 0x400 ;  /* 0x0000040000047802 */ /* 0x000fe40000000f00 */
[----:B------:R-:W-:Y:S02]  /*0280*/  ISETP.NE.U32.AND P1, PT, R2, RZ, PT ;  /* 0x000000ff0200720c */ /* 0x000fe40003f25070 */
[----:B------:R-:W-:Y:S01]  /*0290*/  ISETP.NE.U32.AND P4, PT, R3, RZ, PT ;  /* 0x000000ff0300720c */ /* 0x000fe20003f85070 */
[----:B------:R-:W3:Y:S01]  /*02a0*/  I2F.U32.RP R11, R3 ;  /* 0x00000003000b7306 */ /* 0x000ee20000209000 */
[----:B------:R-:W-:Y:S01]  /*02b0*/  LOP3.LUT R14, RZ, R2, RZ, 0x33, !PT ;  /* 0x00000002ff0e7212 */ /* 0x000fe200078e33ff */
[----:B------:R-:W4:Y:S06]  /*02c0*/  LDC.64 R6, c[0x0][0x398] ;  /* 0x0000e600ff067b82 */ /* 0x000f2c0000000a00 */
[----:B0-----:R-:W0:Y:S08]  /*02d0*/  MUFU.RCP R10, R10 ;  /* 0x0000000a000a7308 */ /* 0x001e300000001000 */
[----:B---3--:R-:W3:Y:S01]  /*02e0*/  MUFU.RCP R11, R11 ;  /* 0x0000000b000b7308 */ /* 0x008ee20000001000 */
[----:B0-----:R-:W-:Y:S01]  /*02f0*/  VIADD R5, R10, 0xffffffe ;  /* 0x0ffffffe0a057836 */ /* 0x001fe20000000000 */
[----:B-1----:R-:W-:Y:S01]  /*0300*/  LEA R10, R13, R4, 0x18 ;  /* 0x000000040d0a7211 */ /* 0x002fe200078ec0ff */
[----:B------:R-:W-:-:S05]  /*0310*/  HFMA2 R4, -RZ, RZ, 0, 0 ;  /* 0x00000000ff047431 */ /* 0x000fca00000001ff */
[----:B------:R-:W0:Y:S01]  /*0320*/  F2I.FTZ.U32.TRUNC.NTZ R5, R5 ;  /* 0x0000000500057305 */ /* 0x000e22000021f000 */
[----:B---3--:R-:W-:-:S07]  /*0330*/  IADD3 R8, PT, PT, R11, 0xffffffe, RZ ;  /* 0x0ffffffe0b087810 */ /* 0x008fce0007ffe0ff */
[----:B------:R1:W3:Y:S01]  /*0340*/  F2I.FTZ.U32.TRUNC.NTZ R9, R8 ;  /* 0x0000000800097305 */ /* 0x0002e2000021f000 */
[----:B0-----:R-:W-:Y:S02]  /*0350*/  IMAD.MOV R11, RZ, RZ, -R5 ;  /* 0x000000ffff0b7224 */ /* 0x001fe400078e0a05 */
[----:B-1----:R-:W-:Y:S02]  /*0360*/  IMAD.MOV.U32 R8, RZ, RZ, RZ ;  /* 0x000000ffff087224 */ /* 0x002fe400078e00ff */
[----:B------:R-:W-:Y:S02]  /*0370*/  IMAD R11, R11, R2, RZ ;  /* 0x000000020b0b7224 */ /* 0x000fe400078e02ff */
[----:B---3--:R-:W-:-:S04]  /*0380*/  IMAD.MOV R12, RZ, RZ, -R9 ;  /* 0x000000ffff0c7224 */ /* 0x008fc800078e0a09 */
[----:B------:R-:W-:Y:S02]  /*0390*/  IMAD R13, R12, R3, RZ ;  /* 0x000000030c0d7224 */ /* 0x000fe400078e02ff */
[----:B------:R-:W-:-:S04]  /*03a0*/  IMAD.HI.U32 R12, R5, R11, R4 ;  /* 0x0000000b050c7227 */ /* 0x000fc800078e0004 */
[----:B------:R-:W-:Y:S01]  /*03b0*/  IMAD.HI.U32 R16, R9, R13, R8 ;  /* 0x0000000d09107227 */ /* 0x000fe200078e0008 */
[----:B------:R-:W-:-:S03]  /*03c0*/  LOP3.LUT R13, RZ, R3, RZ, 0x33, !PT ;  /* 0x00000003ff0d7212 */ /* 0x000fc600078e33ff */
[----:B--2-4-:R-:W-:-:S07]  /*03d0*/  IMAD.MOV.U32 R9, RZ, RZ, R53 ;  /* 0x000000ffff097224 */ /* 0x014fce00078e0035 */
.L_x_745:
[----:B0-----:R-:W-:-:S06]  /*03e0*/  IMAD.WIDE.U32 R4, R9, 0x4, R6 ;  /* 0x0000000409047825 */ /* 0x001fcc00078e0006 */
[----:B------:R-:W2:Y:S01]  /*03f0*/  LDG.E R4, desc[UR8][R4.64] ;  /* 0x0000000804047981 */ /* 0x000ea2000c1e1900 */
[----:B------:R-:W-:-:S05]  /*0400*/  IMAD.HI.U32 R8, R12, R9, RZ ;  /* 0x000000090c087227 */ /* 0x000fca00078e00ff */
[----:B------:R-:W-:Y:S01]  /*0410*/  IADD3 R11, PT, PT, -R8, RZ, RZ ;  /* 0x000000ff080b7210 */ /* 0x000fe20007ffe1ff */
[----:B------:R-:W-:-:S04]  /*0420*/  IMAD.HI.U32 R8, R16, R9, RZ ;  /* 0x0000000910087227 */ /* 0x000fc800078e00ff */
[----:B------:R-:W-:Y:S02]  /*0430*/  IMAD R11, R2, R11, R9 ;  /* 0x0000000b020b7224 */ /* 0x000fe400078e0209 */
[----:B------:R-:W-:-:S03]  /*0440*/  IMAD.MOV R18, RZ, RZ, -R8 ;  /* 0x000000ffff127224 */ /* 0x000fc600078e0a08 */
[----:B------:R-:W-:Y:S01]  /*0450*/  ISETP.GE.U32.AND P0, PT, R11, R2, PT ;  /* 0x000000020b00720c */ /* 0x000fe20003f06070 */
[--C-:B------:R-:W-:Y:S02]  /*0460*/  IMAD R18, R3, R18, R9.reuse ;  /* 0x0000001203127224 */ /* 0x100fe400078e0209 */
[----:B------:R-:W-:-:S03]  /*0470*/  IMAD.IADD R9, R20, 0x1, R9 ;  /* 0x0000000114097824 */ /* 0x000fc600078e0209 */
[----:B------:R-:W-:-:S07]  /*0480*/  ISETP.GE.U32.AND P2, PT, R18, R3, PT ;  /* 0x000000031200720c */ /* 0x000fce0003f46070 */
[----:B------:R-:W-:-:S05]  /*0490*/  @P0 IMAD.IADD R11, R11, 0x1, -R2 ;  /* 0x000000010b0b0824 */ /* 0x000fca00078e0a02 */
[----:B------:R-:W-:Y:S01]  /*04a0*/  ISETP.GE.U32.AND P0, PT, R11, R2, PT ;  /* 0x000000020b00720c */ /* 0x000fe20003f06070 */
[----:B------:R-:W-:Y:S01]  /*04b0*/  @P2 VIADD R8, R8, 0x1 ;  /* 0x0000000108082836 */ /* 0x000fe20000000000 */
[----:B------:R-:W-:-:S04]  /*04c0*/  @P2 IADD3 R18, PT, PT, R18, -R3, RZ ;  /* 0x8000000312122210 */ /* 0x000fc80007ffe0ff */
[----:B------:R-:W-:-:S07]  /*04d0*/  ISETP.GE.U32.AND P3, PT, R18, R3, PT ;  /* 0x000000031200720c */ /* 0x000fce0003f66070 */
[----:B------:R-:W-:Y:S01]  /*04e0*/  @P0 IMAD.IADD R11, R11, 0x1, -R2 ;  /* 0x000000010b0b0824 */ /* 0x000fe200078e0a02 */
[----:B------:R-:W-:-:S04]  /*04f0*/  ISETP.GE.U32.AND P0, PT, R9, R0, PT ;  /* 0x000000000900720c */ /* 0x000fc80003f06070 */
[----:B------:R-:W-:Y:S02]  /*0500*/  SEL R11, R14, R11, !P1 ;  /* 0x0000000b0e0b7207 */ /* 0x000fe40004800000 */
[----:B------:R-:W-:-:S03]  /*0510*/  @P3 IADD3 R8, PT, PT, R8, 0x1, RZ ;  /* 0x0000000108083810 */ /* 0x000fc60007ffe0ff */
[----:B------:R-:W-:Y:S01]  /*0520*/  IMAD R11, R11, 0x44, R10 ;  /* 0x000000440b0b7824 */ /* 0x000fe200078e020a */
[----:B------:R-:W-:-:S05]  /*0530*/  SEL R8, R13, R8, !P4 ;  /* 0x000000080d087207 */ /* 0x000fca0006000000 */
[----:B------:R-:W-:-:S05]  /*0540*/  IMAD R11, R8, 0x4, R11 ;  /* 0x00000004080b7824 */ /* 0x000fca00078e020b */
[----:B--2---:R0:W-:Y:S01]  /*0550*/  STS [R11], R4 ;  /* 0x000000040b007388 */ /* 0x0041e20000000800 */
[----:B------:R-:W-:Y:S05]  /*0560*/  @!P0 BRA `(.L_x_745) ;  /* 0xfffffffc009c8947 */ /* 0x000fea000383ffff */
.L_x_744:
[----:B------:R-:W-:Y:S05]  /*0570*/  BSYNC.RECONVERGENT B0 ;  /* 0x0000000000007941 */ /* 0x000fea0003800200 */
.L_x_743:
[----:B0-----:R-:W-:Y:S02]  /*0580*/  MOV R4, 0x80 ;  /* 0x0000008000047802 */ /* 0x001fe40000000f00 */
[----:B------:R-:W-:-:S07]  /*0590*/  MOV R6, 0x5b0 ;  /* 0x000005b000067802 */ /* 0x000fce0000000f00 */
[----:B------:R-:W-:Y:S05]  /*05a0*/  CALL.REL.NOINC `($__internal_19_$__cuda_sm20_div_s16) ;  /* 0x0000004c00947944 */ /* 0x000fea0003c00000 */
[----:B------:R-:W-:Y:S01]  /*05b0*/  PRMT R51, R5, 0x9910, RZ ;  /* 0x0000991005337816 */ /* 0x000fe200000000ff */
[----:B------:R-:W-:Y:S01]  /*05c0*/  IMAD.MOV.U32 R4, RZ, RZ, 0x10 ;  /* 0x00000010ff047424 */ /* 0x000fe200078e00ff */
[----:B------:R-:W-:-:S07]  /*05d0*/  MOV R6, 0x5f0 ;  /* 0x000005f000067802 */ /* 0x000fce0000000f00 */
[----:B------:R-:W-:Y:S05]  /*05e0*/  CALL.REL.NOINC `($__internal_19_$__cuda_sm20_div_s16) ;  /* 0x0000004c00847944 */ /* 0x000fea0003c00000 */
[----:B------:R-:W0:Y:S01]  /*05f0*/  I2F.U32.RP R0, UR12 ;  /* 0x0000000c00007d06 */ /* 0x000e220008209000 */
[----:B------:R-:W1:Y:S01]  /*0600*/  S2UR UR6, SR_CTAID.Y ;  /* 0x00000000000679c3 */ /* 0x000e620000002600 */
[----:B------:R-:W2:Y:S01]  /*0610*/  LDCU UR10, c[0x0][0x374] ;  /* 0x00006e80ff0a77ac */ /* 0x000ea20008000800 */
[----:B------:R-:W-:-:S05]  /*0620*/  IADD3 R7, PT, PT, RZ, -UR12, RZ ;  /* 0x8000000cff077c10 */ /* 0x000fca000fffe0ff */
[----:B0-----:R-:W0:Y:S01]  /*0630*/  MUFU.RCP R0, R0 ;  /* 0x0000000000007308 */ /* 0x001e220000001000 */
[----:B--2---:R-:W-:-:S04]  /*0640*/  USHF.L.U32 UR4, UR10, 0x2, URZ ;  /* 0x000000020a047899 */ /* 0x004fc800080006ff */
[----:B-1----:R-:W-:-:S06]  /*0650*/  UISETP.GE.U32.AND UP0, UPT, UR6, UR4, UPT ;  /* 0x000000040600728c */ /* 0x002fcc000bf06070 */
[----:B------:R-:W-:Y:S01]  /*0660*/  PLOP3.LUT P1, PT, PT, PT, UP0, 0x80, 0x8 ;  /* 0x000000000008781c */ /* 0x000fe20003f2f008 */
[----:B0-----:R-:W-:-:S04]  /*0670*/  VIADD R2, R0, 0xffffffe ;  /* 0x0ffffffe00027836 */ /* 0x001fc80000000000 */
[----:B------:R0:W1:Y:S02]  /*0680*/  F2I.FTZ.U32.TRUNC.NTZ R3, R2 ;  /* 0x0000000200037305 */ /* 0x000064000021f000 */
[----:B0-----:R-:W-:Y:S02]  /*0690*/  IMAD.MOV.U32 R2, RZ, RZ, RZ ;  /* 0x000000ffff027224 */ /* 0x001fe400078e00ff */
[----:B-1----:R-:W-:-:S04]  /*06a0*/  IMAD R7, R7, R3, RZ ;  /* 0x0000000307077224 */ /* 0x002fc800078e02ff */
[----:B------:R-:W-:-:S06]  /*06b0*/  IMAD.HI.U32 R4, R3, R7, R2 ;  /* 0x0000000703047227 */ /* 0x000fcc00078e0002 */
[----:B------:R-:W-:-:S04]  /*06c0*/  IMAD.HI.U32 R71, R4, R53, RZ ;  /* 0x0000003504477227 */ /* 0x000fc800078e00ff */
[----:B------:R-:W-:-:S04]  /*06d0*/  IMAD.MOV R0, RZ, RZ, -R71 ;  /* 0x000000ffff007224 */ /* 0x000fc800078e0a47 */
[----:B------:R-:W-:-:S05]  /*06e0*/  IMAD R0, R0, UR12, R53 ;  /* 0x0000000c00007c24 */ /* 0x000fca000f8e0235 */
[----:B------:R-:W-:-:S13]  /*06f0*/  ISETP.GE.U32.AND P0, PT, R0, UR12, PT ;  /* 0x0000000c00007c0c */ /* 0x000fda000bf06070 */
[----:B------:R-:W-:Y:S01]  /*0700*/  @P0 IADD3 R0, PT, PT, R0, -UR12, RZ ;  /* 0x8000000c00000c10 */ /* 0x000fe2000fffe0ff */
[----:B------:R-:W-:Y:S06]  /*0710*/  @P1 EXIT ;  /* 0x000000000000194d */ /* 0x000fec0003800000 */
[----:B------:R-:W0:Y:S01]  /*0720*/  LDCU UR11, c[0x0][0x360] ;  /* 0x00006c00ff0b77ac */ /* 0x000e220008000800 */
[----:B------:R-:W-:Y:S01]  /*0730*/  ISETP.GE.U32.AND P1, PT, R0, UR12, PT ;  /* 0x0000000c00007c0c */ /* 0x000fe2000bf26070 */
[----:B------:R-:W-:Y:S01]  /*0740*/  @P0 VIADD R71, R71, 0x1 ;  /* 0x0000000147470836 */ /* 0x000fe20000000000 */
[----:B------:R-:W-:Y:S02]  /*0750*/  ISETP.NE.U32.AND P2, PT, RZ, UR12, PT ;  /* 0x0000000cff007c0c */ /* 0x000fe4000bf45070 */
[----:B------:R-:W-:Y:S02]  /*0760*/  SHF.L.U32 R0, R53, 0x2, RZ ;  /* 0x0000000235007819 */ /* 0x000fe400000006ff */
[----:B------:R-:W-:Y:S02]  /*0770*/  PRMT R50, R5, 0x9910, RZ ;  /* 0x0000991005327816 */ /* 0x000fe400000000ff */
[----:B------:R-:W-:Y:S02]  /*0780*/  LOP3.LUT R0, R0, 0xfff, RZ, 0x3c, !PT ;  /* 0x00000fff00007812 */ /* 0x000fe400078e3cff */
[----:B------:R-:W-:-:S02]  /*0790*/  LOP3.LUT R70, R53, 0xf, RZ, 0xc0, !PT ;  /* 0x0000000f35467812 */ /* 0x000fc400078ec0ff */
[----:B------:R-:W-:Y:S01]  /*07a0*/  MOV R5, 0x860 ;  /* 0x0000086000057802 */ /* 0x000fe20000000f00 */
[----:B------:R-:W-:Y:S02]  /*07b0*/  @P1 VIADD R71, R71, 0x1 ;  /* 0x0000000147471836 */ /* 0x000fe40000000000 */
[----:B------:R-:W-:Y:S01]  /*07c0*/  @!P2 LOP3.LUT R71, RZ, UR12, RZ, 0x33, !PT ;  /* 0x0000000cff47ac12 */ /* 0x000fe2000f8e33ff */
[----:B0-----:R-:W-:-:S04]  /*07d0*/  USHF.L.U32 UR4, UR11, 0x2, URZ ;  /* 0x000000020b047899 */ /* 0x001fc800080006ff */
[----:B------:R-:W-:Y:S01]  /*07e0*/  IMAD.MOV R2, RZ, RZ, -R71 ;  /* 0x000000ffff027224 */ /* 0x000fe200078e0a47 */
[----:B------:R-:W-:Y:S02]  /*07f0*/  ULOP3.LUT UR5, UR4, 0xffff, URZ, 0xc0, !UPT ;  /* 0x0000ffff04057892 */ /* 0x000fe4000f8ec0ff */
[----:B------:R-:W-:Y:S01]  /*0800*/  VIADD R0, R0, -UR4 ;  /* 0x8000000400007c36 */ /* 0x000fe20008000000 */
[----:B------:R-:W-:Y:S01]  /*0810*/  UMOV UR4, UR6 ;  /* 0x0000000600047c82 */ /* 0x000fe20008000000 */
[----:B------:R-:W-:-:S03]  /*0820*/  IMAD R2, R2, UR12, R53 ;  /* 0x0000000c02027c24 */ /* 0x000fc6000f8e0235 */
[----:B------:R-:W-:Y:S02]  /*0830*/  LOP3.LUT R0, R0, 0xffff, RZ, 0xc0, !PT ;  /* 0x0000ffff00007812 */ /* 0x000fe400078ec0ff */
[----:B------:R-:W-:-:S07]  /*0840*/  LOP3.LUT R8, R2, 0xf, RZ, 0xc0, !PT ;  /* 0x0000000f02087812 */ /* 0x000fce00078ec0ff */
[----:B------:R-:W-:Y:S05]  /*0850*/  CALL.REL.NOINC `($__internal_20_$__cuda_sm20_div_u16) ;  /* 0x0000004c004c7944 */ /* 0x000fea0003c00000 */
[----:B------:R-:W0:Y:S01]  /*0860*/  LDCU.64 UR6, c[0x0][0x3a8] ;  /* 0x00007500ff0677ac */ /* 0x000e220008000a00 */
        /* <DEDUP_REMOVED lines=10> */
[----:B------:R-:W-:-:S02]  /*0910*/  VIADD R37, R8, 0x9 ;  /* 0x0000000908257836 */ /* 0x000fc40000000000 */
[C---:B------:R-:W-:Y:S02]  /*0920*/  VIADD R34, R8.reuse, 0xc ;  /* 0x0000000c08227836 */ /* 0x040fe40000000000 */
[C---:B------:R-:W-:Y:S02]  /*0930*/  VIADD R33, R8.reuse, 0xd ;  /* 0x0000000d08217836 */ /* 0x040fe40000000000 */
[----:B------:R-:W-:Y:S01]  /*0940*/  VIADD R32, R8, 0xe ;  /* 0x0000000e08207836 */ /* 0x000fe20000000000 */
[----:B0-----:R-:W-:Y:S01]  /*0950*/  ISETP.GE.AND P2, PT, R43, UR7, PT ;  /* 0x000000072b007c0c */ /* 0x001fe2000bf46270 */
[----:B------:R-:W-:Y:S01]  /*0960*/  IMAD.U32 R7, RZ, RZ, UR7 ;  /* 0x00000007ff077e24 */ /* 0x000fe2000f8e00ff */
[----:B------:R-:W-:Y:S01]  /*0970*/  ISETP.GE.AND P0, PT, R49, UR7, PT ;  /* 0x0000000731007c0c */ /* 0x000fe2000bf06270 */
[----:B------:R-:W-:Y:S01]  /*0980*/  UISETP.LT.AND UP0, UPT, UR6, 0x10, UPT ;  /* 0x000000100600788c */ /* 0x000fe2000bf01270 */
[----:B------:R-:W-:Y:S02]  /*0990*/  ISETP.GE.AND P1, PT, R48, UR7, PT ;  /* 0x0000000730007c0c */ /* 0x000fe4000bf26270 */
[----:B------:R-:W-:Y:S01]  /*09a0*/  SEL R2, R7, RZ, P2 ;  /* 0x000000ff07027207 */ /* 0x000fe20001000000 */
[----:B------:R-:W-:Y:S01]  /*09b0*/  USEL UR5, UR6, 0x10, UP0 ;  /* 0x0000001006057887 */ /* 0x000fe20008000000 */
[----:B------:R-:W-:-:S02]  /*09c0*/  ISETP.GE.AND P2, PT, R39, UR7, PT ;  /* 0x0000000727007c0c */ /* 0x000fc4000bf46270 */
[----:B------:R-:W-:Y:S01]  /*09d0*/  ISETP.GE.AND P3, PT, R42, UR7, PT ;  /* 0x000000072a007c0c */ /* 0x000fe2000bf66270 */
[----:B------:R-:W-:Y:S01]  /*09e0*/  IMAD.IADD R43, R43, 0x1, -R2 ;  /* 0x000000012b2b7824 */ /* 0x000fe200078e0a02 */
[C---:B------:R-:W-:Y:S02]  /*09f0*/  SEL R2, R7.reuse, RZ, P2 ;  /* 0x000000ff07027207 */ /* 0x040fe40001000000 */
[C---:B------:R-:W-:Y:S02]  /*0a00*/  SEL R0, R7.reuse, RZ, P0 ;  /* 0x000000ff07007207 */ /* 0x040fe40000000000 */
[C---:B------:R-:W-:Y:S02]  /*0a10*/  SEL R3, R7.reuse, RZ, P1 ;  /* 0x000000ff07037207 */ /* 0x040fe40000800000 */
[----:B------:R-:W-:Y:S01]  /*0a20*/  SEL R5, R7, RZ, P3 ;  /* 0x000000ff07057207 */ /* 0x000fe20001800000 */
[----:B------:R-:W-:Y:S01]  /*0a30*/  IMAD.IADD R49, R49, 0x1, -R0 ;  /* 0x0000000131317824 */ /* 0x000fe200078e0a00 */
[----:B------:R-:W-:-:S02]  /*0a40*/  ISETP.GE.AND P2, PT, R35, UR7, PT ;  /* 0x0000000723007c0c */ /* 0x000fc4000bf46270 */
[----:B------:R-:W-:Y:S01]  /*0a50*/  ISETP.GE.AND P1, PT, R40, UR7, PT ;  /* 0x0000000728007c0c */ /* 0x000fe2000bf26270 */
[----:B------:R-:W-:Y:S01]  /*0a60*/  IMAD.IADD R42, R42, 0x1, -R5 ;  /* 0x000000012a2a7824 */ /* 0x000fe200078e0a05 */
[----:B------:R-:W-:Y:S02]  /*0a70*/  ISETP.GE.AND P0, PT, R41, UR7, PT ;  /* 0x0000000729007c0c */ /* 0x000fe4000bf06270 */
[----:B------:R-:W-:Y:S02]  /*0a80*/  ISETP.GE.AND P3, PT, R38, UR7, PT ;  /* 0x0000000726007c0c */ /* 0x000fe4000bf66270 */
[----:B------:R-:W-:Y:S02]  /*0a90*/  IADD3 R39, PT, PT, R39, -R2, RZ ;  /* 0x8000000227277210 */ /* 0x000fe40007ffe0ff */
[----:B------:R-:W-:Y:S02]  /*0aa0*/  IADD3 R48, PT, PT, R48, -R3, RZ ;  /* 0x8000000330307210 */ /* 0x000fe40007ffe0ff */
[----:B------:R-:W-:-:S02]  /*0ab0*/  SEL R2, R7, RZ, P2 ;  /* 0x000000ff07027207 */ /* 0x000fc40001000000 */
[C---:B------:R-:W-:Y:S02]  /*0ac0*/  SEL R3, R7.reuse, RZ, P1 ;  /* 0x000000ff07037207 */ /* 0x040fe40000800000 */
[----:B------:R-:W-:Y:S01]  /*0ad0*/  SEL R0, R7, RZ, P0 ;  /* 0x000000ff07007207 */ /* 0x000fe20000000000 */
[----:B------:R-:W-:Y:S01]  /*0ae0*/  IMAD.IADD R35, R35, 0x1, -R2 ;  /* 0x0000000123237824 */ /* 0x000fe200078e0a02 */
[----:B------:R-:W-:Y:S01]  /*0af0*/  SEL R5, R7, RZ, P3 ;  /* 0x000000ff07057207 */ /* 0x000fe20001800000 */
[----:B------:R-:W-:Y:S01]  /*0b00*/  IMAD.IADD R40, R40, 0x1, -R3 ;  /* 0x0000000128287824 */ /* 0x000fe200078e0a03 */
[----:B------:R-:W-:Y:S01]  /*0b10*/  ISETP.GE.AND P1, PT, R36, UR7, PT ;  /* 0x0000000724007c0c */ /* 0x000fe2000bf26270 */
[----:B------:R-:W-:Y:S01]  /*0b20*/  IMAD.IADD R41, R41, 0x1, -R0 ;  /* 0x0000000129297824 */ /* 0x000fe200078e0a00 */
[----:B------:R-:W-:Y:S01]  /*0b30*/  ISETP.GE.AND P0, PT, R37, UR7, PT ;  /* 0x0000000725007c0c */ /* 0x000fe2000bf06270 */
[----:B------:R-:W-:Y:S01]  /*0b40*/  IMAD.IADD R38, R38, 0x1, -R5 ;  /* 0x0000000126267824 */ /* 0x000fe200078e0a05 */
[----:B------:R-:W-:-:S02]  /*0b50*/  ISETP.GE.AND P3, PT, R34, UR7, PT ;  /* 0x0000000722007c0c */ /* 0x000fc4000bf66270 */
[----:B------:R-:W-:Y:S02]  /*0b60*/  IADD3 R2, PT, PT, R8, 0xf, RZ ;  /* 0x0000000f08027810 */ /* 0x000fe40007ffe0ff */
[C---:B------:R-:W-:Y:S02]  /*0b70*/  SEL R3, R7.reuse, RZ, P1 ;  /* 0x000000ff07037207 */ /* 0x040fe40000800000 */
[C---:B------:R-:W-:Y:S02]  /*0b80*/  SEL R0, R7.reuse, RZ, P0 ;  /* 0x000000ff07007207 */ /* 0x040fe40000000000 */
[----:B------:R-:W-:Y:S01]  /*0b90*/  SEL R5, R7, RZ, P3 ;  /* 0x000000ff07057207 */ /* 0x000fe20001800000 */
[----:B------:R-:W-:Y:S01]  /*0ba0*/  IMAD.IADD R36, R36, 0x1, -R3 ;  /* 0x0000000124247824 */ /* 0x000fe200078e0a03 */
[----:B------:R-:W-:Y:S02]  /*0bb0*/  ISETP.GE.AND P1, PT, R33, UR7, PT ;  /* 0x0000000721007c0c */ /* 0x000fe4000bf26270 */
[----:B------:R-:W-:-:S02]  /*0bc0*/  ISETP.GE.AND P2, PT, R32, UR7, PT ;  /* 0x0000000720007c0c */ /* 0x000fc4000bf46270 */
[----:B------:R-:W-:Y:S02]  /*0bd0*/  ISETP.GE.AND P0, PT, R8, UR7, PT ;  /* 0x0000000708007c0c */ /* 0x000fe4000bf06270 */
[----:B------:R-:W-:Y:S02]  /*0be0*/  ISETP.GE.AND P3, PT, R2, UR7, PT ;  /* 0x0000000702007c0c */ /* 0x000fe4000bf66270 */
[----:B------:R-:W-:Y:S02]  /*0bf0*/  IADD3 R37, PT, PT, R37, -R0, RZ ;  /* 0x8000000025257210 */ /* 0x000fe40007ffe0ff */
[----:B------:R-:W-:Y:S02]  /*0c00*/  IADD3 R34, PT, PT, R34, -R5, RZ ;  /* 0x8000000522227210 */ /* 0x000fe40007ffe0ff */
[C---:B------:R-:W-:Y:S02]  /*0c10*/  SEL R0, R7.reuse, RZ, P1 ;  /* 0x000000ff07007207 */ /* 0x040fe40000800000 */
[----:B------:R-:W-:-:S02]  /*0c20*/  SEL R5, R7, RZ, P2 ;  /* 0x000000ff07057207 */ /* 0x000fc40001000000 */
[----:B------:R-:W-:Y:S01]  /*0c30*/  SEL R3, R7, RZ, P0 ;  /* 0x000000ff07037207 */ /* 0x000fe20000000000 */
[----:B------:R-:W-:Y:S01]  /*0c40*/  IMAD.IADD R33, R33, 0x1, -R0 ;  /* 0x0000000121217824 */ /* 0x000fe200078e0a00 */
[----:B------:R-:W-:Y:S01]  /*0c50*/  SEL R7, R7, RZ, P3 ;  /* 0x000000ff07077207 */ /* 0x000fe20001800000 */
[----:B------:R-:W-:Y:S01]  /*0c60*/  IMAD.IADD R32, R32, 0x1, -R5 ;  /* 0x0000000120207824 */ /* 0x000fe200078e0a05 */
[----:B------:R-:W-:Y:S02]  /*0c70*/  IADD3 R3, PT, PT, R8, -R3, RZ ;  /* 0x8000000308037210 */ /* 0x000fe40007ffe0ff */
[----:B------:R-:W-:Y:S01]  /*0c80*/  LOP3.LUT R0, R6, 0x3, RZ, 0xc0, !PT ;  /* 0x0000000306007812 */ /* 0x000fe200078ec0ff */
[----:B------:R-:W-:-:S07]  /*0c90*/  IMAD.IADD R2, R2, 0x1, -R7 ;  /* 0x0000000102027824 */ /* 0x000fce00078e0a07 */
.L_x_789:
[----:B------:R-:W-:Y:S01]  /*0ca0*/  ISETP.NE.AND P0, PT, R0, 0x2, PT ;  /* 0x000000020000780c */ /* 0x000fe20003f05270 */
[----:B------:R-:W-:Y:S01]  /*0cb0*/  USHF.L.U32 UR13, UR11, 0x2, URZ ;  /* 0x000000020b0d7899 */ /* 0x000fe200080006ff */
[----:B------:R-:W-:Y:S01]  /*0cc0*/  BSSY.RECONVERGENT B0, `(.L_x_746) ;  /* 0x0000022000007945 */ /* 0x000fe20003800200 */
[----:B--2---:R-:W-:-:S10]  /*0cd0*/  IMAD.SHL.U32 R25, R53, 0x4, RZ ;  /* 0x0000000435197824 */ /* 0x004fd400078e00ff */
[----:B------:R-:W-:Y:S05]  /*0ce0*/  @!P0 BRA `(.L_x_747) ;  /* 0x00000000007c8947 */ /* 0x000fea0003800000 */
[----:B------:R-:W0:Y:S01]  /*0cf0*/  LDC.64 R8, c[0x0][0x390] ;  /* 0x0000e400ff087b82 */ /* 0x000e220000000a00 */
[----:B------:R-:W-:-:S05]  /*0d00*/  MOV R4, UR4 ;  /* 0x0000000400047c02 */ /* 0x000fca0008000f00 */
[----:B------:R-:W-:-:S04]  /*0d10*/  IMAD R5, R4, 0x1000, R25 ;  /* 0x0000100004057824 */ /* 0x000fc800078e0219 */
[----:B0-----:R-:W-:-:S06]  /*0d20*/  IMAD.WIDE R4, R5, 0x4, R8 ;  /* 0x0000000405047825 */ /* 0x001fcc00078e0208 */
[----:B------:R-:W2:Y:S01]  /*0d30*/  LDG.E.128 R4, desc[UR8][R4.64] ;  /* 0x0000000804047981 */ /* 0x000ea2000c1e1d00 */
[----:B------:R-:W0:Y:S01]  /*0d40*/  S2UR UR7, SR_CgaCtaId ;  /* 0x00000000000779c3 */ /* 0x000e220000008800 */
[----:B------:R-:W-:Y:S01]  /*0d50*/  UMOV UR6, 0x400 ;  /* 0x0000040000067882 */ /* 0x000fe20000000000 */
[----:B------:R-:W-:Y:S01]  /*0d60*/  ISETP.NE.AND P0, PT, R0, 0x3, PT ;  /* 0x000000030000780c */ /* 0x000fe20003f05270 */
[----:B------:R-:W-:Y:S01]  /*0d70*/  UIADD3 UR6, UPT, UPT, UR6, 0x480, URZ ;  /* 0x0000048006067890 */ /* 0x000fe2000fffe0ff */
[----:B------:R-:W-:-:S03]  /*0d80*/  VIADD R25, R25, UR13 ;  /* 0x0000000d19197c36 */ /* 0x000fc60008000000 */
[----:B0-----:R-:W-:-:S06]  /*0d90*/  ULEA UR6, UR7, UR6, 0x18 ;  /* 0x0000000607067291 */ /* 0x001fcc000f8ec0ff */
[----:B------:R-:W-:-:S05]  /*0da0*/  LEA R12, R53, UR6, 0x4 ;  /* 0x00000006350c7c11 */ /* 0x000fca000f8e20ff */
[----:B--2---:R0:W-:Y:S01]  /*0db0*/  STS.128 [R12], R4 ;  /* 0x000000040c007388 */ /* 0x0041e20000000c00 */
[----:B------:R-:W-:Y:S05]  /*0dc0*/  @!P0 BRA `(.L_x_747) ;  /* 0x0000000000448947 */ /* 0x000fea0003800000 */
[----:B------:R-:W-:Y:S01]  /*0dd0*/  ISETP.NE.AND P0, PT, R0, RZ, PT ;  /* 0x000000ff0000720c */ /* 0x000fe20003f05270 */
[----:B0-----:R-:W-:Y:S01]  /*0de0*/  IMAD.U32 R4, RZ, RZ, UR4 ;  /* 0x00000004ff047e24 */ /* 0x001fe2000f8e00ff */
[----:B------:R-:W-:Y:S01]  /*0df0*/  IADD3 R13, PT, PT, R25, UR13, RZ ;  /* 0x0000000d190d7c10 */ /* 0x000fe2000fffe0ff */
[----:B------:R-:W-:-:S03]  /*0e00*/  IMAD.U32 R6, RZ, RZ, UR4 ;  /* 0x00000004ff067e24 */ /* 0x000fc6000f8e00ff */
[----:B------:R-:W-:-:S05]  /*0e10*/  LEA R5, R4, R25, 0xc ;  /* 0x0000001904057211 */ /* 0x000fca00078e60ff */
[----:B------:R-:W-:-:S04]  /*0e20*/  IMAD.WIDE R4, R5, 0x4, R8 ;  /* 0x0000000405047825 */ /* 0x000fc800078e0208 */
[----:B------:R-:W-:-:S04]  /*0e30*/  @P0 IMAD R7, R6, 0x1000, R13 ;  /* 0x0000100006070824 */ /* 0x000fc800078e020d */
[----:B------:R-:W-:Y:S02]  /*0e40*/  @P0 IMAD.WIDE R8, R7, 0x4, R8 ;  /* 0x0000000407080825 */ /* 0x000fe400078e0208 */
[----:B------:R-:W2:Y:S04]  /*0e50*/  LDG.E.128 R4, desc[UR8][R4.64] ;  /* 0x0000000804047981 */ /* 0x000ea8000c1e1d00 */
[----:B------:R-:W3:Y:S01]  /*0e60*/  @P0 LDG.E.128 R8, desc[UR8][R8.64] ;  /* 0x0000000808080981 */ /* 0x000ee2000c1e1d00 */
[----:B------:R-:W-:Y:S02]  /*0e70*/  IMAD.U32 R15, RZ, RZ, UR11 ;  /* 0x0000000bff0f7e24 */ /* 0x000fe4000f8e00ff */
[----:B------:R-:W-:Y:S01]  /*0e80*/  IMAD.MOV.U32 R25, RZ, RZ, R13 ;  /* 0x000000ffff197224 */ /* 0x000fe200078e000d */
[----:B------:R-:W-:-:S02]  /*0e90*/  @P0 IADD3 R25, PT, PT, R13, UR13, RZ ;  /* 0x0000000d0d190c10 */ /* 0x000fc4000fffe0ff */
[----:B------:R-:W-:-:S05]  /*0ea0*/  LEA R14, R15, R12, 0x4 ;  /* 0x0000000c0f0e7211 */ /* 0x000fca00078e20ff */
[----:B------:R-:W-:Y:S01]  /*0eb0*/  @P0 IMAD R12, R15, 0x10, R14 ;  /* 0x000000100f0c0824 */ /* 0x000fe200078e020e */
[----:B--2---:R1:W-:Y:S04]  /*0ec0*/  STS.128 [R14], R4 ;  /* 0x000000040e007388 */ /* 0x0043e80000000c00 */
[----:B---3--:R1:W-:Y:S02]  /*0ed0*/  @P0 STS.128 [R12], R8 ;  /* 0x000000080c000388 */ /* 0x0083e40000000c00 */
.L_x_747:
[----:B------:R-:W-:Y:S05]  /*0ee0*/  BSYNC.RECONVERGENT B0 ;  /* 0x0000000000007941 */ /* 0x000fea0003800200 */
.L_x_746:
[----:B------:R-:W2:Y:S01]  /*0ef0*/  S2UR UR7, SR_CgaCtaId ;  /* 0x00000000000779c3 */ /* 0x000ea20000008800 */
[----:B------:R3:W-:Y:S01]  /*0f00*/  STL.128 [R1], RZ ;  /* 0x000000ff01007387 */ /* 0x0007e20000100c00 */
[----:B------:R-:W-:Y:S01]  /*0f10*/  UMOV UR6, 0x400 ;  /* 0x0000040000067882 */ /* 0x000fe20000000000 */
[----:B------:R-:W-:Y:S01]  /*0f20*/  IMAD.U32 R20, RZ, RZ, UR4 ;  /* 0x00000004ff147e24 */ /* 0x000fe2000f8e00ff */
[----:B------:R-:W-:Y:S01]  /*0f30*/  UIADD3 UR6, UPT, UPT, UR6, 0x480, URZ ;  /* 0x0000048006067890 */ /* 0x000fe2000fffe0ff */
[----:B------:R3:W-:Y:S01]  /*0f40*/  STL.128 [R1+0x10], RZ ;  /* 0x000010ff01007387 */ /* 0x0007e20000100c00 */
[----:B------:R-:W-:Y:S01]  /*0f50*/  BSSY.RECONVERGENT B0, `(.L_x_748) ;  /* 0x000002e000007945 */ /* 0x000fe20003800200 */
[----:B------:R-:W-:Y:S01]  /*0f60*/  IMAD R20, R20, 0x1000, R25 ;  /* 0x0000100014147824 */ /* 0x000fe200078e0219 */
[----:B------:R-:W4:Y:S01]  /*0f70*/  LDC R29, c[0x0][0x360] ;  /* 0x0000d800ff1d7b82 */ /* 0x000f220000000800 */
[----:B------:R3:W-:Y:S02]  /*0f80*/  STL.128 [R1+0x20], RZ ;  /* 0x000020ff01007387 */ /* 0x0007e40000100c00 */
[----:B------:R-:W-:-:S02]  /*0f90*/  VIADD R23, R20, UR13 ;  /* 0x0000000d14177c36 */ /* 0x000fc40008000000 */
[----:B------:R3:W-:Y:S04]  /*0fa0*/  STL.128 [R1+0x30], RZ ;  /* 0x000030ff01007387 */ /* 0x0007e80000100c00 */
[----:B------:R3:W-:Y:S04]  /*0fb0*/  STL.128 [R1+0x40], RZ ;  /* 0x000040ff01007387 */ /* 0x0007e80000100c00 */
[----:B------:R3:W-:Y:S01]  /*0fc0*/  STL.128 [R1+0x50], RZ ;  /* 0x000050ff01007387 */ /* 0x0007e20000100c00 */
[----:B--2---:R-:W-:-:S03]  /*0fd0*/  ULEA UR6, UR7, UR6, 0x18 ;  /* 0x0000000607067291 */ /* 0x004fc6000f8ec0ff */
[----:B------:R3:W-:Y:S04]  /*0fe0*/  STL.128 [R1+0x60], RZ ;  /* 0x000060ff01007387 */ /* 0x0007e80000100c00 */
[----:B------:R3:W-:Y:S01]  /*0ff0*/  STL.128 [R1+0x70], RZ ;  /* 0x000070ff01007387 */ /* 0x0007e20000100c00 */
[----:B------:R-:W-:Y:S01]  /*1000*/  LEA R24, R25, UR6, 0x2 ;  /* 0x0000000619187c11 */ /* 0x000fe2000f8e10ff */
[C---:B----4-:R-:W-:Y:S01]  /*1010*/  IMAD R21, R29.reuse, 0xc, R20 ;  /* 0x0000000c1d157824 */ /* 0x050fe200078e0214 */
[----:B---3--:R-:W-:-:S07]  /*1020*/  LEA R22, R29, R20, 0x3 ;  /* 0x000000141d167211 */ /* 0x008fce00078e18ff */
.L_x_749:
[----:B--2---:R-:W0:Y:S02]  /*1030*/  LDC.64 R16, c[0x0][0x390] ;  /* 0x0000e400ff107b82 */ /* 0x004e240000000a00 */
[----:B01----:R-:W-:-:S04]  /*1040*/  IMAD.WIDE R4, R20, 0x4, R16 ;  /* 0x0000000414047825 */ /* 0x003fc800078e0210 */
[--C-:B------:R-:W-:Y:S02]  /*1050*/  IMAD.WIDE R8, R23, 0x4, R16.reuse ;  /* 0x0000000417087825 */ /* 0x100fe400078e0210 */
[----:B------:R-:W2:Y:S02]  /*1060*/  LDG.E.128 R4, desc[UR8][R4.64] ;  /* 0x0000000804047981 */ /* 0x000ea4000c1e1d00 */
[--C-:B------:R-:W-:Y:S02]  /*1070*/  IMAD.WIDE R12, R22, 0x4, R16.reuse ;  /* 0x00000004160c7825 */ /* 0x100fe400078e0210 */
[----:B------:R-:W3:Y:S02]  /*1080*/  LDG.E.128 R8, desc[UR8][R8.64] ;  /* 0x0000000808087981 */ /* 0x000ee4000c1e1d00 */
[----:B------:R-:W-:Y:S02]  /*1090*/  IMAD.WIDE R16, R21, 0x4, R16 ;  /* 0x0000000415107825 */ /* 0x000fe400078e0210 */
[----:B------:R-:W4:Y:S04]  /*10a0*/  LDG.E.128 R12, desc[UR8][R12.64] ;  /* 0x000000080c0c7981 */ /* 0x000f28000c1e1d00 */
[----:B------:R-:W5:Y:S01]  /*10b0*/  LDG.E.128 R16, desc[UR8][R16.64] ;  /* 0x0000000810107981 */ /* 0x000f62000c1e1d00 */
[----:B------:R-:W-:Y:S01]  /*10c0*/  IMAD.U32 R27, RZ, RZ, UR11 ;  /* 0x0000000bff1b7e24 */ /* 0x000fe2000f8e00ff */
[----:B------:R-:W-:-:S02]  /*10d0*/  MOV R31, UR11 ;  /* 0x0000000b001f7c02 */ /* 0x000fc40008000f00 */
[----:B------:R-:W-:Y:S01]  /*10e0*/  MOV R30, UR13 ;  /* 0x0000000d001e7c02 */ /* 0x000fe20008000f00 */
[--C-:B------:R-:W-:Y:S02]  /*10f0*/  IMAD R26, R27, 0x10, R24.reuse ;  /* 0x000000101b1a7824 */ /* 0x100fe400078e0218 */
[--C-:B------:R-:W-:Y:S02]  /*1100*/  IMAD R27, R29, 0x20, R24.reuse ;  /* 0x000000201d1b7824 */ /* 0x100fe400078e0218 */
[----:B------:R-:W-:Y:S01]  /*1110*/  IMAD R28, R31, 0x30, R24 ;  /* 0x000000301f1c7824 */ /* 0x000fe200078e0218 */
[----:B------:R-:W-:Y:S01]  /*1120*/  IADD3 R25, PT, PT, R30, UR13, R25 ;  /* 0x0000000d1e197c10 */ /* 0x000fe2000fffe019 */
[----:B------:R-:W-:-:S05]  /*1130*/  IMAD.U32 R44, RZ, RZ, UR13 ;  /* 0x0000000dff2c7e24 */ /* 0x000fca000f8e00ff */
[----:B------:R-:W-:-:S04]  /*1140*/  IADD3 R25, PT, PT, R44, UR13, R25 ;  /* 0x0000000d2c197c10 */ /* 0x000fc8000fffe019 */
[----:B------:R-:W-:Y:S01]  /*1150*/  ISETP.GE.U32.AND P0, PT, R25, 0x1000, PT ;  /* 0x000010001900780c */ /* 0x000fe20003f06070 */
[----:B------:R-:W-:Y:S01]  /*1160*/  IMAD.U32 R30, RZ, RZ, UR11 ;  /* 0x0000000bff1e7e24 */ /* 0x000fe2000f8e00ff */
[----:B------:R-:W-:Y:S02]  /*1170*/  MOV R44, UR11 ;  /* 0x0000000b002c7c02 */ /* 0x000fe40008000f00 */
[----:B------:R-:W-:Y:S01]  /*1180*/  LEA R22, R31, R22, 0x4 ;  /* 0x000000161f167211 */ /* 0x000fe200078e20ff */
[----:B------:R-:W-:Y:S02]  /*1190*/  IMAD R21, R30, 0x10, R21 ;  /* 0x000000101e157824 */ /* 0x000fe400078e0215 */
[----:B------:R-:W-:Y:S01]  /*11a0*/  IMAD R23, R44, 0x10, R23 ;  /* 0x000000102c177824 */ /* 0x000fe200078e0217 */
[----:B--2---:R0:W-:Y:S04]  /*11b0*/  STS.128 [R24], R4 ;  /* 0x0000000418007388 */ /* 0x0041e80000000c00 */
[----:B---3--:R2:W-:Y:S04]  /*11c0*/  STS.128 [R26], R8 ;  /* 0x000000081a007388 */ /* 0x0085e80000000c00 */
[----:B----4-:R2:W-:Y:S04]  /*11d0*/  STS.128 [R27], R12 ;  /* 0x0000000c1b007388 */ /* 0x0105e80000000c00 */
[----:B-----5:R2:W-:Y:S01]  /*11e0*/  STS.128 [R28], R16 ;  /* 0x000000101c007388 */ /* 0x0205e20000000c00 */
[----:B0-----:R-:W-:Y:S01]  /*11f0*/  IMAD.U32 R5, RZ, RZ, UR11 ;  /* 0x0000000bff057e24 */ /* 0x001fe2000f8e00ff */
[----:B------:R-:W-:-:S03]  /*1200*/  LEA R24, R29, R24, 0x6 ;  /* 0x000000181d187211 */ /* 0x000fc600078e30ff */
[----:B------:R-:W-:Y:S01]  /*1210*/  IMAD R20, R5, 0x10, R20 ;  /* 0x0000001005147824 */ /* 0x000fe200078e0214 */
[----:B------:R-:W-:Y:S06]  /*1220*/  @!P0 BRA `(.L_x_749) ;  /* 0xfffffffc00808947 */ /* 0x000fec000383ffff */
[----:B------:R-:W-:Y:S05]  /*1230*/  BSYNC.RECONVERGENT B0 ;  /* 0x0000000000007941 */ /* 0x000fea0003800200 */
.L_x_748:
[----:B------:R-:W-:Y:S01]  /*1240*/  ISETP.GE.AND P0, PT, R52, 0x1, PT ;  /* 0x000000013400780c */ /* 0x000fe20003f06270 */
[----:B------:R-:W-:Y:S01]  /*1250*/  BAR.SYNC.DEFER_BLOCKING 0x0 ;  /* 0x0000000000007b1d */ /* 0x000fe20000010000 */
[----:B------:R-:W-:Y:S02]  /*1260*/  CS2R R6, SRZ ;  /* 0x0000000000067805 */ /* 0x000fe4000001ff00 */
[----:B------:R-:W-:Y:S02]  /*1270*/  CS2R R4, SRZ ;  /* 0x0000000000047805 */ /* 0x000fe4000001ff00 */
[----:B--2---:R-:W-:Y:S02]  /*1280*/  CS2R R10, SRZ ;  /* 0x00000000000a7805 */ /* 0x004fe4000001ff00 */
[----:B------:R-:W-:Y:S02]  /*1290*/  CS2R R8, SRZ ;  /* 0x0000000000087805 */ /* 0x000fe4000001ff00 */
[----:B------:R-:W-:-:S02]  /*12a0*/  CS2R R14, SRZ ;  /* 0x00000000000e7805 */ /* 0x000fc4000001ff00 */
[----:B------:R-:W-:Y:S02]  /*12b0*/  CS2R R12, SRZ ;  /* 0x00000000000c7805 */ /* 0x000fe4000001ff00 */
[----:B------:R-:W-:Y:S02]  /*12c0*/  CS2R R18, SRZ ;  /* 0x0000000000127805 */ /* 0x000fe4000001ff00 */
[----:B------:R-:W-:Y:S02]  /*12d0*/  CS2R R16, SRZ ;  /* 0x0000000000107805 */ /* 0x000fe4000001ff00 */
[----:B------:R-:W-:Y:S02]  /*12e0*/  CS2R R22, SRZ ;  /* 0x0000000000167805 */ /* 0x000fe4000001ff00 */
[----:B------:R-:W-:Y:S02]  /*12f0*/  CS2R R20, SRZ ;  /* 0x0000000000147805 */ /* 0x000fe4000001ff00 */
[----:B------:R-:W-:-:S02]  /*1300*/  CS2R R26, SRZ ;  /* 0x00000000001a7805 */ /* 0x000fc4000001ff00 */
[----:B------:R-:W-:Y:S02]  /*1310*/  CS2R R24, SRZ ;  /* 0x0000000000187805 */ /* 0x000fe4000001ff00 */
[----:B------:R-:W-:Y:S02]  /*1320*/  CS2R R30, SRZ ;  /* 0x00000000001e7805 */ /* 0x000fe4000001ff00 */
[----:B------:R-:W-:Y:S02]  /*1330*/  CS2R R28, SRZ ;  /* 0x00000000001c7805 */ /* 0x000fe4000001ff00 */
[----:B------:R-:W-:Y:S02]  /*1340*/  CS2R R46, SRZ ;  /* 0x00000000002e7805 */ /* 0x000fe4000001ff00 */
[----:B------:R-:W-:Y:S01]  /*1350*/  CS2R R44, SRZ ;  /* 0x00000000002c7805 */ /* 0x000fe2000001ff00 */
[----:B------:R-:W-:Y:S06]  /*1360*/  @!P0 BRA `(.L_x_750) ;  /* 0x0000001000bc8947 */ /* 0x000fec0003800000 */
[----:B------:R-:W-:Y:S01]  /*1370*/  BSSY B1, `(.L_x_751) ;  /* 0x0000126000017945 */ /* 0x000fe20003800000 */
[----:B------:R-:W-:Y:S02]  /*1380*/  IMAD.MOV.U32 R5, RZ, RZ, RZ ;  /* 0x000000ffff057224 */ /* 0x000fe400078e00ff */
[----:B------:R-:W-:-:S07]  /*1390*/  IMAD.MOV.U32 R7, RZ, RZ, RZ ;  /* 0x000000ffff077224 */ /* 0x000fce00078e00ff */
.L_x_788:
[----:B0-----:R-:W0:Y:S01]  /*13a0*/  LDC R11, c[0x0][0x3ac] ;  /* 0x0000eb00ff0b7b82 */ /* 0x001e220000000800 */
[----:B------:R-:W-:Y:S01]  /*13b0*/  IADD3 R4, PT, PT, -R71, RZ, RZ ;  /* 0x000000ff47047210 */ /* 0x000fe20007ffe1ff */
[----:B------:R-:W-:Y:S04]  /*13c0*/  BSSY B0, `(.L_x_752) ;  /* 0x000011e000007945 */ /* 0x000fe80003800000 */
[----:B------:R-:W-:-:S04]  /*13d0*/  IMAD R28, R4, UR12, R53 ;  /* 0x0000000c041c7c24 */ /* 0x000fc8000f8e0235 */
[C---:B------:R-:W-:Y:S01]  /*13e0*/  IMAD.IADD R14, R28.reuse, 0x1, R7 ;  /* 0x000000011c0e7824 */ /* 0x040fe200078e0207 */
[C---:B------:R-:W-:Y:S01]  /*13f0*/  LOP3.LUT R4, R28.reuse, 0xf, RZ, 0xc0, !PT ;  /* 0x0000000f1c047812 */ /* 0x040fe200078ec0ff */
[C---:B------:R-:W-:Y:S01]  /*1400*/  VIADD R10, R28.reuse, 0x3 ;  /* 0x000000031c0a7836 */ /* 0x040fe20000000000 */
[C---:B------:R-:W-:Y:S01]  /*1410*/  IADD3 R8, PT, PT, R28.reuse, 0x2, RZ ;  /* 0x000000021c087810 */ /* 0x040fe20007ffe0ff */
[C---:B------:R-:W-:Y:S01]  /*1420*/  VIADD R12, R28.reuse, 0x4 ;  /* 0x000000041c0c7836 */ /* 0x040fe20000000000 */
[C---:B------:R-:W-:Y:S01]  /*1430*/  IADD3 R13, PT, PT, R28.reuse, 0x5, RZ ;  /* 0x000000051c0d7810 */ /* 0x040fe20007ffe0ff */
[----:B------:R-:W-:Y:S01]  /*1440*/  VIADD R19, R28, 0x6 ;  /* 0x000000061c137836 */ /* 0x000fe20000000000 */
[----:B------:R-:W-:Y:S01]  /*1450*/  LOP3.LUT R8, R8, 0xf, RZ, 0xc0, !PT ;  /* 0x0000000f08087812 */ /* 0x000fe200078ec0ff */
[C---:B------:R-:W-:Y:S01]  /*1460*/  VIADD R20, R28.reuse, 0x7 ;  /* 0x000000071c147836 */ /* 0x040fe20000000000 */
[C---:B------:R-:W-:Y:S01]  /*1470*/  IADD3 R21, PT, PT, R28.reuse, 0x9, RZ ;  /* 0x000000091c157810 */ /* 0x040fe20007ffe0ff */
[C---:B------:R-:W-:Y:S01]  /*1480*/  VIADD R22, R28.reuse, 0xa ;  /* 0x0000000a1c167836 */ /* 0x040fe20000000000 */
[C---:B------:R-:W-:Y:S01]  /*1490*/  IADD3 R25, PT, PT, R28.reuse, 0xc, RZ ;  /* 0x0000000c1c197810 */ /* 0x040fe20007ffe0ff */
[C---:B------:R-:W-:Y:S01]  /*14a0*/  VIADD R24, R28.reuse, 0xb ;  /* 0x0000000b1c187836 */ /* 0x040fe20000000000 */
[C---:B0-----:R-:W-:Y:S01]  /*14b0*/  ISETP.GT.AND P0, PT, R11.reuse, RZ, PT ;  /* 0x000000ff0b00720c */ /* 0x041fe20003f04270 */
[C---:B--2---:R-:W-:Y:S01]  /*14c0*/  VIADD R26, R28.reuse, 0xd ;  /* 0x0000000d1c1a7836 */ /* 0x044fe20000000000 */
[C---:B------:R-:W-:Y:S01]  /*14d0*/  ISETP.GE.AND P1, PT, R11.reuse, 0x2, PT ;  /* 0x000000020b00780c */ /* 0x040fe20003f26270 */
[----:B------:R-:W-:Y:S01]  /*14e0*/  VIADD R27, R28, 0xe ;  /* 0x0000000e1c1b7836 */ /* 0x000fe20000000000 */
[----:B------:R-:W-:Y:S01]  /*14f0*/  ISETP.GE.AND P2, PT, R11, 0x3, PT ;  /* 0x000000030b00780c */ /* 0x000fe20003f46270 */
[----:B------:R-:W-:Y:S01]  /*1500*/  VIADD R7, R7, UR12 ;  /* 0x0000000c07077c36 */ /* 0x000fe20008000000 */
[----:B------:R-:W-:-:S02]  /*1510*/  ISETP.GE.AND P3, PT, R11, 0x5, PT ;  /* 0x000000050b00780c */ /* 0x000fc40003f66270 */
[----:B------:R-:W-:-:S05]  /*1520*/  ISETP.GE.AND P4, PT, R11, 0x6, PT ;  /* 0x000000060b00780c */ /* 0x000fca0003f86270 */
[----:B------:R-:W-:-:S04]  /*1530*/  @P0 IMAD R6, R14, R11, R4 ;  /* 0x0000000b0e060224 */ /* 0x000fc800078e0204 */
[----:B------:R-:W-:Y:S01]  /*1540*/  @P2 IMAD R15, R14, R11, R8 ;  /* 0x0000000b0e0f2224 */ /* 0x000fe200078e0208 */
[----:B------:R-:W-:Y:S01]  /*1550*/  @P0 LEA R9, R6, UR6, 0x2 ;  /* 0x0000000606090c11 */ /* 0x000fe2000f8e10ff */
[C---:B------:R-:W-:Y:S01]  /*1560*/  VIADD R6, R28.reuse, 0x1 ;  /* 0x000000011c067836 */ /* 0x040fe20000000000 */
[----:B------:R-:W-:Y:S02]  /*1570*/  IADD3 R28, PT, PT, R28, -0x1, RZ ;  /* 0xffffffff1c1c7810 */ /* 0x000fe40007ffe0ff */
[----:B------:R-:W-:Y:S01]  /*1580*/  @P2 LEA R15, R15, UR6, 0x2 ;  /* 0x000000060f0f2c11 */ /* 0x000fe2000f8e10ff */
[----:B-1----:R0:W1:Y:S01]  /*1590*/  @P0 LDS R69, [R9] ;  /* 0x0000000009450984 */ /* 0x0020620000000800 */
[C---:B------:R-:W-:Y:S02]  /*15a0*/  ISETP.GE.AND P0, PT, R11.reuse, 0x4, PT ;  /* 0x000000040b00780c */ /* 0x040fe40003f06270 */
[----:B------:R-:W-:Y:S01]  /*15b0*/  LOP3.LUT R6, R6, 0xf, RZ, 0xc0, !PT ;  /* 0x0000000f06067812 */ /* 0x000fe200078ec0ff */
[----:B---3--:R2:W3:Y:S01]  /*15c0*/  @P2 LDS R67, [R15] ;  /* 0x000000000f432984 */ /* 0x0084e20000000800 */
[----:B------:R-:W-:-:S02]  /*15d0*/  ISETP.GE.AND P2, PT, R11, 0x9, PT ;  /* 0x000000090b00780c */ /* 0x000fc40003f46270 */
[----:B0-----:R-:W-:Y:S02]  /*15e0*/  LOP3.LUT R9, R10, 0xf, RZ, 0xc0, !PT ;  /* 0x0000000f0a097812 */ /* 0x001fe400078ec0ff */
[----:B------:R-:W-:Y:S02]  /*15f0*/  LOP3.LUT R10, R12, 0xf, RZ, 0xc0, !PT ;  /* 0x0000000f0c0a7812 */ /* 0x000fe400078ec0ff */
[----:B------:R-:W-:Y:S01]  /*1600*/  LOP3.LUT R12, R13, 0xf, RZ, 0xc0, !PT ;  /* 0x0000000f0d0c7812 */ /* 0x000fe200078ec0ff */
[-C--:B------:R-:W-:Y:S01]  /*1610*/  @P1 IMAD R13, R14, R11.reuse, R6 ;  /* 0x0000000b0e0d1224 */ /* 0x080fe200078e0206 */
[----:B--2---:R-:W-:Y:S01]  /*1620*/  LOP3.LUT R15, R4, 0x8, RZ, 0x3c, !PT ;  /* 0x00000008040f7812 */ /* 0x004fe200078e3cff */
[CC--:B------:R-:W-:Y:S02]  /*1630*/  @P0 IMAD R16, R14.reuse, R11.reuse, R9 ;  /* 0x0000000b0e100224 */ /* 0x0c0fe400078e0209 */
[CC--:B------:R-:W-:Y:S01]  /*1640*/  @P3 IMAD R17, R14.reuse, R11.reuse, R10 ;  /* 0x0000000b0e113224 */ /* 0x0c0fe200078e020a */
[----:B------:R-:W-:Y:S01]  /*1650*/  @P1 LEA R13, R13, UR6, 0x2 ;  /* 0x000000060d0d1c11 */ /* 0x000fe2000f8e10ff */
[----:B------:R-:W-:Y:S01]  /*1660*/  @P4 IMAD R18, R14, R11, R12 ;  /* 0x0000000b0e124224 */ /* 0x000fe200078e020c */
[----:B------:R-:W-:-:S02]  /*1670*/  @P0 LEA R16, R16, UR6, 0x2 ;  /* 0x0000000610100c11 */ /* 0x000fc4000f8e10ff */
[----:B------:R-:W-:Y:S01]  /*1680*/  @P3 LEA R17, R17, UR6, 0x2 ;  /* 0x0000000611113c11 */ /* 0x000fe2000f8e10ff */
[----:B------:R0:W2:Y:S01]  /*1690*/  @P1 LDS R68, [R13] ;  /* 0x000000000d441984 */ /* 0x0000a20000000800 */
[----:B------:R-:W-:Y:S02]  /*16a0*/  @P4 LEA R18, R18, UR6, 0x2 ;  /* 0x0000000612124c11 */ /* 0x000fe4000f8e10ff */
[C---:B------:R-:W-:Y:S01]  /*16b0*/  ISETP.GE.AND P1, PT, R11.reuse, 0x8, PT ;  /* 0x000000080b00780c */ /* 0x040fe20003f26270 */
[----:B------:R4:W1:Y:S01]  /*16c0*/  @P0 LDS R66, [R16] ;  /* 0x0000000010420984 */ /* 0x0008620000000800 */
[----:B------:R-:W-:-:S03]  /*16d0*/  ISETP.GE.AND P0, PT, R11, 0x7, PT ;  /* 0x000000070b00780c */ /* 0x000fc60003f06270 */
[----:B------:R5:W1:Y:S01]  /*16e0*/  @P3 LDS R54, [R17] ;  /* 0x0000000011363984 */ /* 0x000a620000000800 */
[----:B------:R-:W-:Y:S02]  /*16f0*/  ISETP.GE.AND P3, PT, R11, 0xa, PT ;  /* 0x0000000a0b00780c */ /* 0x000fe40003f66270 */
[----:B0-----:R-:W-:Y:S01]  /*1700*/  LOP3.LUT R13, R19, 0xf, RZ, 0xc0, !PT ;  /* 0x0000000f130d7812 */ /* 0x001fe200078ec0ff */
[----:B------:R0:W1:Y:S01]  /*1710*/  @P4 LDS R55, [R18] ;  /* 0x0000000012374984 */ /* 0x0000620000000800 */
[----:B------:R-:W-:Y:S02]  /*1720*/  ISETP.GE.AND P4, PT, R11, 0xb, PT ;  /* 0x0000000b0b00780c */ /* 0x000fe40003f86270 */
[----:B----4-:R-:W-:Y:S02]  /*1730*/  LOP3.LUT R16, R20, 0xf, RZ, 0xc0, !PT ;  /* 0x0000000f14107812 */ /* 0x010fe400078ec0ff */
[----:B-----5:R-:W-:Y:S01]  /*1740*/  LOP3.LUT R17, R21, 0xf, RZ, 0xc0, !PT ;  /* 0x0000000f15117812 */ /* 0x020fe200078ec0ff */
[-C--:B------:R-:W-:Y:S01]  /*1750*/  @P0 IMAD R19, R14, R11.reuse, R13 ;  /* 0x0000000b0e130224 */ /* 0x080fe200078e020d */
[----:B0-----:R-:W-:Y:S01]  /*1760*/  LOP3.LUT R18, R22, 0xf, RZ, 0xc0, !PT ;  /* 0x0000000f16127812 */ /* 0x001fe200078ec0ff */
[----:B------:R-:W-:-:S02]  /*1770*/  @P1 IMAD R20, R14, R11, R16 ;  /* 0x0000000b0e141224 */ /* 0x000fc400078e0210 */
[CC--:B------:R-:W-:Y:S01]  /*1780*/  @P2 IMAD R21, R14.reuse, R11.reuse, R15 ;  /* 0x0000000b0e152224 */ /* 0x0c0fe200078e020f */
[----:B------:R-:W-:Y:S01]  /*1790*/  @P0 LEA R19, R19, UR6, 0x2 ;  /* 0x0000000613130c11 */ /* 0x000fe2000f8e10ff */
[-C--:B------:R-:W-:Y:S01]  /*17a0*/  @P3 IMAD R22, R14, R11.reuse, R17 ;  /* 0x0000000b0e163224 */ /* 0x080fe200078e0211 */
[----:B------:R-:W-:Y:S01]  /*17b0*/  @P1 LEA R20, R20, UR6, 0x2 ;  /* 0x0000000614141c11 */ /* 0x000fe2000f8e10ff */
[----:B------:R-:W-:Y:S01]  /*17c0*/  @P4 IMAD R23, R14, R11, R18 ;  /* 0x0000000b0e174224 */ /* 0x000fe200078e0212 */
[----:B------:R-:W-:Y:S01]  /*17d0*/  @P2 LEA R21, R21, UR6, 0x2 ;  /* 0x0000000615152c11 */ /* 0x000fe2000f8e10ff */
[----:B------:R0:W4:Y:S01]  /*17e0*/  @P0 LDS R56, [R19] ;  /* 0x0000000013380984 */ /* 0x0001220000000800 */
[----:B------:R-:W-:Y:S02]  /*17f0*/  @P3 LEA R22, R22, UR6, 0x2 ;  /* 0x0000000616163c11 */ /* 0x000fe4000f8e10ff */
[----:B------:R-:W-:Y:S01]  /*1800*/  @P4 LEA R23, R23, UR6, 0x2 ;  /* 0x0000000617174c11 */ /* 0x000fe2000f8e10ff */
[----:B------:R5:W1:Y:S01]  /*1810*/  @P1 LDS R57, [R20] ;  /* 0x0000000014391984 */ /* 0x000a620000000800 */
[----:B------:R-:W-:-:S02]  /*1820*/  ISETP.GE.AND P0, PT, R11, 0xc, PT ;  /* 0x0000000c0b00780c */ /* 0x000fc40003f06270 */
[C---:B------:R-:W-:Y:S01]  /*1830*/  ISETP.GE.AND P1, PT, R11.reuse, 0xd, PT ;  /* 0x0000000d0b00780c */ /* 0x040fe20003f26270 */
[----:B------:R3:W1:Y:S01]  /*1840*/  @P2 LDS R58, [R21] ;  /* 0x00000000153a2984 */ /* 0x0006620000000800 */
[C---:B------:R-:W-:Y:S02]  /*1850*/  ISETP.GE.AND P2, PT, R11.reuse, 0xe, PT ;  /* 0x0000000e0b00780c */ /* 0x040fe40003f46270 */
[----:B0-----:R-:W-:Y:S01]  /*1860*/  LOP3.LUT R19, R24, 0xf, RZ, 0xc0, !PT ;  /* 0x0000000f18137812 */ /* 0x001fe200078ec0ff */
[----:B------:R0:W1:Y:S01]  /*1870*/  @P3 LDS R59, [R22] ;  /* 0x00000000163b3984 */ /* 0x0000620000000800 */
[----:B------:R-:W-:Y:S02]  /*1880*/  ISETP.GE.AND P3, PT, R11, 0xf, PT ;  /* 0x0000000f0b00780c */ /* 0x000fe40003f66270 */
[----:B-----5:R-:W-:Y:S01]  /*1890*/  LOP3.LUT R20, R25, 0xf, RZ, 0xc0, !PT ;  /* 0x0000000f19147812 */ /* 0x020fe200078ec0ff */
[----:B------:R5:W1:Y:S01]  /*18a0*/  @P4 LDS R60, [R23] ;  /* 0x00000000173c4984 */ /* 0x000a620000000800 */
[----:B------:R-:W-:Y:S01]  /*18b0*/  ISETP.GE.AND P4, PT, R11, 0x10, PT ;  /* 0x000000100b00780c */ /* 0x000fe20003f86270 */
[-C--:B------:R-:W-:Y:S01]  /*18c0*/  @P0 IMAD R24, R14, R11.reuse, R19 ;  /* 0x0000000b0e180224 */ /* 0x080fe200078e0213 */
[----:B---3--:R-:W-:Y:S01]  /*18d0*/  LOP3.LUT R21, R26, 0xf, RZ, 0xc0, !PT ;  /* 0x0000000f1a157812 */ /* 0x008fe200078ec0ff */
[----:B------:R-:W-:Y:S01]  /*18e0*/  @P1 IMAD R25, R14, R11, R20 ;  /* 0x0000000b0e191224 */ /* 0x000fe200078e0214 */
[----:B0-----:R-:W-:-:S02]  /*18f0*/  LOP3.LUT R22, R27, 0xf, RZ, 0xc0, !PT ;  /* 0x0000000f1b167812 */ /* 0x001fc400078ec0ff */
[----:B------:R-:W-:Y:S01]  /*1900*/  @P0 LEA R24, R24, UR6, 0x2 ;  /* 0x0000000618180c11 */ /* 0x000fe2000f8e10ff */
[-C--:B------:R-:W-:Y:S01]  /*1910*/  @P2 IMAD R26, R14, R11.reuse, R21 ;  /* 0x0000000b0e1a2224 */ /* 0x080fe200078e0215 */
[----:B-----5:R-:W-:Y:S01]  /*1920*/  LOP3.LUT R23, R28, 0xf, RZ, 0xc0, !PT ;  /* 0x0000000f1c177812 */ /* 0x020fe200078ec0ff */
[-C--:B------:R-:W-:Y:S01]  /*1930*/  @P3 IMAD R27, R14, R11.reuse, R22 ;  /* 0x0000000b0e1b3224 */ /* 0x080fe200078e0216 */
[----:B------:R-:W-:Y:S01]  /*1940*/  @P1 LEA R25, R25, UR6, 0x2 ;  /* 0x0000000619191c11 */ /* 0x000fe2000f8e10ff */
[----:B------:R0:W3:Y:S01]  /*1950*/  @P0 LDS R61, [R24] ;  /* 0x00000000183d0984 */ /* 0x0000e20000000800 */
[----:B------:R-:W-:Y:S01]  /*1960*/  @P2 LEA R26, R26, UR6, 0x2 ;  /* 0x000000061a1a2c11 */ /* 0x000fe2000f8e10ff */
[----:B------:R-:W-:Y:S01]  /*1970*/  @P4 IMAD R14, R14, R11, R23 ;  /* 0x0000000b0e0e4224 */ /* 0x000fe200078e0217 */
[----:B------:R-:W-:Y:S01]  /*1980*/  @P3 LEA R27, R27, UR6, 0x2 ;  /* 0x000000061b1b3c11 */ /* 0x000fe2000f8e10ff */
[----:B------:R0:W0:Y:S01]  /*1990*/  @P1 LDS R62, [R25] ;  /* 0x00000000193e1984 */ /* 0x0000220000000800 */
[----:B------:R-:W-:-:S02]  /*19a0*/  ISETP.GE.AND P1, PT, R71, UR5, PT ;  /* 0x0000000547007c0c */ /* 0x000fc4000bf26270 */
[----:B------:R-:W-:Y:S01]  /*19b0*/  @P4 LEA R14, R14, UR6, 0x2 ;  /* 0x000000060e0e4c11 */ /* 0x000fe2000f8e10ff */
[----:B------:R0:W0:Y:S01]  /*19c0*/  @P2 LDS R63, [R26] ;  /* 0x000000001a3f2984 */ /* 0x0000220000000800 */
[----:B------:R-:W-:-:S03]  /*19d0*/  ISETP.GE.AND P0, PT, R7, R52, PT ;  /* 0x000000340700720c */ /* 0x000fc60003f06270 */
[----:B------:R0:W0:Y:S04]  /*19e0*/  @P3 LDS R64, [R27] ;  /* 0x000000001b403984 */ /* 0x0000280000000800 */
[----:B------:R0:W0:Y:S02]  /*19f0*/  @P4 LDS R65, [R14] ;  /* 0x000000000e414984 */ /* 0x0000240000000800 */
[----:B--2-4-:R-:W-:Y:S05]  /*1a00*/  @P1 BRA `(.L_x_753) ;  /* 0x0000000800e41947 */ /* 0x014fea0003800000 */
[----:B0-----:R-:W0:Y:S01]  /*1a10*/  S2R R25, SR_CgaCtaId ;  /* 0x0000000000197919 */ /* 0x001e220000008800 */
[----:B------:R-:W-:Y:S01]  /*1a20*/  MOV R14, 0x400 ;  /* 0x00000400000e7802 */ /* 0x000fe20000000f00 */
[----:B------:R-:W-:Y:S01]  /*1a30*/  IMAD.MOV.U32 R24, RZ, RZ, RZ ;  /* 0x000000ffff187224 */ /* 0x000fe200078e00ff */
[----:B------:R-:W-:Y:S01]  /*1a40*/  ISETP.GT.U32.AND P1, PT, R11, 0x40, PT ;  /* 0x000000400b00780c */ /* 0x000fe20003f24070 */
[----:B------:R-:W-:Y:S01]  /*1a50*/  IMAD R11, R50, R5, RZ ;  /* 0x00000005320b7224 */ /* 0x000fe200078e02ff */
[----:B0-----:R-:W-:Y:S02]  /*1a60*/  LEA R14, R25, R14, 0x18 ;  /* 0x0000000e190e7211 */ /* 0x001fe400078ec0ff */
[----:B------:R-:W-:-:S09]  /*1a70*/  MOV R25, R71 ;  /* 0x0000004700197202 */ /* 0x000fd20000000f00 */
.L_x_787:
[----:B------:R-:W-:-:S04]  /*1a80*/  IMAD R29, R25, 0x44, R14 ;  /* 0x00000044191d7824 */ /* 0x000fc800078e020e */
[----:B--2---:R-:W-:Y:S01]  /*1a90*/  IMAD R26, R70, 0x4, R29 ;  /* 0x00000004461a7824 */ /* 0x004fe200078e021d */
[----:B------:R-:W-:Y:S06]  /*1aa0*/  @P1 BRA `(.L_x_754) ;  /* 0x0000000400901947 */ /* 0x000fec0003800000 */
[----:B------:R-:W0:Y:S01]  /*1ab0*/  LDC R29, c[0x0][0x3ac] ;  /* 0x0000eb00ff1d7b82 */ /* 0x000e220000000800 */
[----:B------:R2:W4:Y:S01]  /*1ac0*/  LDS R28, [R26] ;  /* 0x000000001a1c7984 */ /* 0x0005220000000800 */
[----:B------:R-:W-:Y:S01]  /*1ad0*/  IMAD.MOV.U32 R27, RZ, RZ, RZ ;  /* 0x000000ffff1b7224 */ /* 0x000fe200078e00ff */
[----:B0-----:R-:W-:-:S13]  /*1ae0*/  ISETP.NE.AND P2, PT, R29, RZ, PT ;  /* 0x000000ff1d00720c */ /* 0x001fda0003f45270 */
[----:B--2-4-:R-:W-:Y:S05]  /*1af0*/  @!P2 BRA `(.L_x_755) ;  /* 0x000000000010a947 */ /* 0x014fea0003800000 */
[----:B------:R-:W-:-:S03]  /*1b00*/  UMOV UR7, 0xffffffff ;  /* 0xffffffff00077882 */ /* 0x000fc60000000000 */
[----:B------:R-:W-:Y:S05]  /*1b10*/  BRA.DIV UR7, `(.L_x_756) ;  /* 0x0000002e07f87947 */ /* 0x000fea000b800000 */
[----:B------:R0:W2:Y:S02]  /*1b20*/  SHFL.IDX PT, R26, R28, R3, 0x101f ;  /* 0x00101f031c1a7589 */ /* 0x0000a400000e0000 */
.L_x_792:
[----:B-12---:R-:W-:-:S07]  /*1b30*/  IMAD R27, R69, R26, RZ ;  /* 0x0000001a451b7224 */ /* 0x006fce00078e02ff */
.L_x_755:
[----:B------:R-:W-:-:S13]  /*1b40*/  ISETP.GE.AND P2, PT, R29, 0x2, PT ;  /* 0x000000021d00780c */ /* 0x000fda0003f46270 */
[----:B------:R-:W-:Y:S05]  /*1b50*/  @!P2 BRA `(.L_x_757) ;  /* 0x000000000010a947 */ /* 0x000fea0003800000 */
[----:B------:R-:W-:-:S03]  /*1b60*/  UMOV UR7, 0xffffffff ;  /* 0xffffffff00077882 */ /* 0x000fc60000000000 */
[----:B------:R-:W-:Y:S05]  /*1b70*/  BRA.DIV UR7, `(.L_x_758) ;  /* 0x0000003207047947 */ /* 0x000fea000b800000 */
[----:B------:R2:W4:Y:S02]  /*1b80*/  SHFL.IDX PT, R26, R28, R49, 0x101f ;  /* 0x00101f311c1a7589 */ /* 0x00052400000e0000 */
.L_x_795:
[----:B----4-:R-:W-:-:S07]  /*1b90*/  IMAD R27, R68, R26, R27 ;  /* 0x0000001a441b7224 */ /* 0x010fce00078e021b */
.L_x_757:
[----:B------:R-:W-:-:S13]  /*1ba0*/  ISETP.GE.AND P2, PT, R29, 0x3, PT ;  /* 0x000000031d00780c */ /* 0x000fda0003f46270 */
[----:B------:R-:W-:Y:S05]  /*1bb0*/  @!P2 BRA `(.L_x_759) ;  /* 0x000000000010a947 */ /* 0x000fea0003800000 */
[----:B------:R-:W-:-:S03]  /*1bc0*/  UMOV UR7, 0xffffffff ;  /* 0xffffffff00077882 */ /* 0x000fc60000000000 */
[----:B------:R-:W-:Y:S05]  /*1bd0*/  BRA.DIV UR7, `(.L_x_760) ;  /* 0x0000003207107947 */ /* 0x000fea000b800000 */
[----:B------:R4:W0:Y:S02]  /*1be0*/  SHFL.IDX PT, R26, R28, R48, 0x101f ;  /* 0x00101f301c1a7589 */ /* 0x00082400000e0000 */
.L_x_798:
[----:B0-----:R-:W-:-:S07]  /*1bf0*/  IMAD R27, R67, R26, R27 ;  /* 0x0000001a431b7224 */ /* 0x001fce00078e021b */
.L_x_759:
[----:B------:R-:W-:-:S13]  /*1c00*/  ISETP.GE.AND P2, PT, R29, 0x4, PT ;  /* 0x000000041d00780c */ /* 0x000fda0003f46270 */
[----:B------:R-:W-:Y:S05]  /*1c10*/  @!P2 BRA `(.L_x_761) ;  /* 0x000000000010a947 */ /* 0x000fea0003800000 */
[----:B------:R-:W-:-:S03]  /*1c20*/  UMOV UR7, 0xffffffff ;  /* 0xffffffff00077882 */ /* 0x000fc60000000000 */
[----:B------:R-:W-:Y:S05]  /*1c30*/  BRA.DIV UR7, `(.L_x_762) ;  /* 0x00000032071c7947 */ /* 0x000fea000b800000 */
[----:B------:R0:W0:Y:S02]  /*1c40*/  SHFL.IDX PT, R26, R28, R43, 0x101f ;  /* 0x00101f2b1c1a7589 */ /* 0x00002400000e0000 */
.L_x_801:
[----:B01----:R-:W-:-:S07]  /*1c50*/  IMAD R27, R66, R26, R27 ;  /* 0x0000001a421b7224 */ /* 0x003fce00078e021b */
.L_x_761:
[----:B------:R-:W-:-:S13]  /*1c60*/  ISETP.GE.AND P2, PT, R29, 0x5, PT ;  /* 0x000000051d00780c */ /* 0x000fda0003f46270 */
[----:B------:R-:W-:Y:S05]  /*1c70*/  @!P2 BRA `(.L_x_763) ;  /* 0x000000000010a947 */ /* 0x000fea0003800000 */
[----:B------:R-:W-:-:S03]  /*1c80*/  UMOV UR7, 0xffffffff ;  /* 0xffffffff00077882 */ /* 0x000fc60000000000 */
[----:B------:R-:W-:Y:S05]  /*1c90*/  BRA.DIV UR7, `(.L_x_764) ;  /* 0x0000003207287947 */ /* 0x000fea000b800000 */
[----:B------:R0:W0:Y:S02]  /*1ca0*/  SHFL.IDX PT, R26, R28, R42, 0x101f ;  /* 0x00101f2a1c1a7589 */ /* 0x00002400000e0000 */
.L_x_804:
[----:B01----:R-:W-:-:S07]  /*1cb0*/  IMAD R27, R54, R26, R27 ;  /* 0x0000001a361b7224 */ /* 0x003fce00078e021b */
.L_x_763:
[----:B------:R-:W-:-:S13]  /*1cc0*/  ISETP.GE.AND P2, PT, R29, 0x6, PT ;  /* 0x000000061d00780c */ /* 0x000fda0003f46270 */
[----:B------:R-:W-:Y:S05]  /*1cd0*/  @!P2 BRA `(.L_x_765) ;  /* 0x000000000010a947 */ /* 0x000fea0003800000 */
[----:B------:R-:W-:-:S03]  /*1ce0*/  UMOV UR7, 0xffffffff ;  /* 0xffffffff00077882 */ /* 0x000fc60000000000 */
[----:B------:R-:W-:Y:S05]  /*1cf0*/  BRA.DIV UR7, `(.L_x_766) ;  /* 0x0000003207347947 */ /* 0x000fea000b800000 */
[----:B------:R0:W0:Y:S02]  /*1d00*/  SHFL.IDX PT, R26, R28, R41, 0x101f ;  /* 0x00101f291c1a7589 */ /* 0x00002400000e0000 */
.L_x_807:
[----:B01----:R-:W-:-:S07]  /*1d10*/  IMAD R27, R55, R26, R27 ;  /* 0x0000001a371b7224 */ /* 0x003fce00078e021b */
.L_x_765:
[----:B------:R-:W-:-:S13]  /*1d20*/  ISETP.GE.AND P2, PT, R29, 0x7, PT ;  /* 0x000000071d00780c */ /* 0x000fda0003f46270 */
[----:B------:R-:W-:Y:S05]  /*1d30*/  @!P2 BRA `(.L_x_767) ;  /* 0x000000000010a947 */ /* 0x000fea0003800000 */
[----:B------:R-:W-:-:S03]  /*1d40*/  UMOV UR7, 0xffffffff ;  /* 0xffffffff00077882 */ /* 0x000fc60000000000 */
[----:B------:R-:W-:Y:S05]  /*1d50*/  BRA.DIV UR7, `(.L_x_768) ;  /* 0x0000003207407947 */ /* 0x000fea000b800000 */
[----:B------:R0:W0:Y:S02]  /*1d60*/  SHFL.IDX PT, R26, R28, R40, 0x101f ;  /* 0x00101f281c1a7589 */ /* 0x00002400000e0000 */
.L_x_810:
[----:B0-----:R-:W-:-:S07]  /*1d70*/  IMAD R27, R56, R26, R27 ;  /* 0x0000001a381b7224 */ /* 0x001fce00078e021b */
.L_x_767:
[----:B------:R-:W-:-:S13]  /*1d80*/  ISETP.GE.AND P2, PT, R29, 0x8, PT ;  /* 0x000000081d00780c */ /* 0x000fda0003f46270 */
[----:B------:R-:W-:Y:S05]  /*1d90*/  @!P2 BRA `(.L_x_769) ;  /* 0x000000000010a947 */ /* 0x000fea0003800000 */
[----:B------:R-:W-:-:S03]  /*1da0*/  UMOV UR7, 0xffffffff ;  /* 0xffffffff00077882 */ /* 0x000fc60000000000 */
[----:B------:R-:W-:Y:S05]  /*1db0*/  BRA.DIV UR7, `(.L_x_770) ;  /* 0x00000032074c7947 */ /* 0x000fea000b800000 */
[----:B------:R0:W0:Y:S02]  /*1dc0*/  SHFL.IDX PT, R26, R28, R39, 0x101f ;  /* 0x00101f271c1a7589 */ /* 0x00002400000e0000 */
.L_x_813:
[----:B01----:R-:W-:-:S07]  /*1dd0*/  IMAD R27, R57, R26, R27 ;  /* 0x0000001a391b7224 */ /* 0x003fce00078e021b */
.L_x_769:
[----:B------:R-:W-:-:S13]  /*1de0*/  ISETP.GE.AND P2, PT, R29, 0x9, PT ;  /* 0x000000091d00780c */ /* 0x000fda0003f46270 */
[----:B------:R-:W-:Y:S05]  /*1df0*/  @!P2 BRA `(.L_x_771) ;  /* 0x000000000010a947 */ /* 0x000fea0003800000 */
[----:B------:R-:W-:-:S03]  /*1e00*/  UMOV UR7, 0xffffffff ;  /* 0xffffffff00077882 */ /* 0x000fc60000000000 */
[----:B------:R-:W-:Y:S05]  /*1e10*/  BRA.DIV UR7, `(.L_x_772) ;  /* 0x0000003207587947 */ /* 0x000fea000b800000 */
[----:B------:R0:W0:Y:S02]  /*1e20*/  SHFL.IDX PT, R26, R28, R38, 0x101f ;  /* 0x00101f261c1a7589 */ /* 0x00002400000e0000 */
.L_x_816:
[----:B01----:R-:W-:-:S07]  /*1e30*/  IMAD R27, R58, R26, R27 ;  /* 0x0000001a3a1b7224 */ /* 0x003fce00078e021b */
.L_x_771:
[----:B------:R-:W-:-:S13]  /*1e40*/  ISETP.GE.AND P2, PT, R29, 0xa, PT ;  /* 0x0000000a1d00780c */ /* 0x000fda0003f46270 */
[----:B------:R-:W-:Y:S05]  /*1e50*/  @!P2 BRA `(.L_x_773) ;  /* 0x000000000010a947 */ /* 0x000fea0003800000 */
[----:B------:R-:W-:-:S03]  /*1e60*/  UMOV UR7, 0xffffffff ;  /* 0xffffffff00077882 */ /* 0x000fc60000000000 */
[----:B------:R-:W-:Y:S05]  /*1e70*/  BRA.DIV UR7, `(.L_x_774) ;  /* 0x0000003207647947 */ /* 0x000fea000b800000 */
[----:B------:R0:W0:Y:S02]  /*1e80*/  SHFL.IDX PT, R26, R28, R37, 0x101f ;  /* 0x00101f251c1a7589 */ /* 0x00002400000e0000 */
.L_x_819:
[----:B01----:R-:W-:-:S07]  /*1e90*/  IMAD R27, R59, R26, R27 ;  /* 0x0000001a3b1b7224 */ /* 0x003fce00078e021b */
.L_x_773:
[----:B------:R-:W-:-:S13]  /*1ea0*/  ISETP.GE.AND P2, PT, R29, 0xb, PT ;  /* 0x0000000b1d00780c */ /* 0x000fda0003f46270 */
[----:B------:R-:W-:Y:S05]  /*1eb0*/  @!P2 BRA `(.L_x_775) ;  /* 0x000000000010a947 */ /* 0x000fea0003800000 */
[----:B------:R-:W-:-:S03]  /*1ec0*/  UMOV UR7, 0xffffffff ;  /* 0xffffffff00077882 */ /* 0x000fc60000000000 */
[----:B------:R-:W-:Y:S05]  /*1ed0*/  BRA.DIV UR7, `(.L_x_776) ;  /* 0x0000003207707947 */ /* 0x000fea000b800000 */
[----:B------:R0:W0:Y:S02]  /*1ee0*/  SHFL.IDX PT, R26, R28, R36, 0x101f ;  /* 0x00101f241c1a7589 */ /* 0x00002400000e0000 */
.L_x_822:
[----:B01----:R-:W-:-:S07]  /*1ef0*/  IMAD R27, R60, R26, R27 ;  /* 0x0000001a3c1b7224 */ /* 0x003fce00078e021b */
.L_x_775:
[----:B------:R-:W-:-:S13]  /*1f00*/  ISETP.GE.AND P2, PT, R29, 0xc, PT ;  /* 0x0000000c1d00780c */ /* 0x000fda0003f46270 */
[----:B------:R-:W-:Y:S05]  /*1f10*/  @!P2 BRA `(.L_x_777) ;  /* 0x000000000010a947 */ /* 0x000fea0003800000 */
[----:B------:R-:W-:-:S03]  /*1f20*/  UMOV UR7, 0xffffffff ;  /* 0xffffffff00077882 */ /* 0x000fc60000000000 */
[----:B------:R-:W-:Y:S05]  /*1f30*/  BRA.DIV UR7, `(.L_x_778) ;  /* 0x00000032077c7947 */ /* 0x000fea000b800000 */
[----:B------:R0:W0:Y:S02]  /*1f40*/  SHFL.IDX PT, R26, R28, R35, 0x101f ;  /* 0x00101f231c1a7589 */ /* 0x00002400000e0000 */
.L_x_825:
[----:B0--3--:R-:W-:-:S07]  /*1f50*/  IMAD R27, R61, R26, R27 ;  /* 0x0000001a3d1b7224 */ /* 0x009fce00078e021b */
.L_x_777:
[----:B------:R-:W-:-:S13]  /*1f60*/  ISETP.GE.AND P2, PT, R29, 0xd, PT ;  /* 0x0000000d1d00780c */ /* 0x000fda0003f46270 */
[----:B------:R-:W-:Y:S05]  /*1f70*/  @!P2 BRA `(.L_x_779) ;  /* 0x000000000010a947 */ /* 0x000fea0003800000 */
[----:B------:R-:W-:-:S03]  /*1f80*/  UMOV UR7, 0xffffffff ;  /* 0xffffffff00077882 */ /* 0x000fc60000000000 */
[----:B------:R-:W-:Y:S05]  /*1f90*/  BRA.DIV UR7, `(.L_x_780) ;  /* 0x0000003207887947 */ /* 0x000fea000b800000 */
[----:B------:R0:W0:Y:S02]  /*1fa0*/  SHFL.IDX PT, R26, R28, R34, 0x101f ;  /* 0x00101f221c1a7589 */ /* 0x00002400000e0000 */
.L_x_828:
[----:B0-----:R-:W-:-:S07]  /*1fb0*/  IMAD R27, R62, R26, R27 ;  /* 0x0000001a3e1b7224 */ /* 0x001fce00078e021b */
.L_x_779:
[----:B------:R-:W-:-:S13]  /*1fc0*/  ISETP.GE.AND P2, PT, R29, 0xe, PT ;  /* 0x0000000e1d00780c */ /* 0x000fda0003f46270 */
[----:B------:R-:W-:Y:S05]  /*1fd0*/  @!P2 BRA `(.L_x_781) ;  /* 0x000000000010a947 */ /* 0x000fea0003800000 */
[----:B------:R-:W-:-:S03]  /*1fe0*/  UMOV UR7, 0xffffffff ;  /* 0xffffffff00077882 */ /* 0x000fc60000000000 */
[----:B------:R-:W-:Y:S05]  /*1ff0*/  BRA.DIV UR7, `(.L_x_782) ;  /* 0x0000003207947947 */ /* 0x000fea000b800000 */
[----:B------:R0:W0:Y:S02]  /*2000*/  SHFL.IDX PT, R26, R28, R33, 0x101f ;  /* 0x00101f211c1a7589 */ /* 0x00002400000e0000 */
.L_x_831:
[----:B0-----:R-:W-:-:S07]  /*2010*/  IMAD R27, R63, R26, R27 ;  /* 0x0000001a3f1b7224 */ /* 0x001fce00078e021b */
.L_x_781:
[----:B------:R-:W-:-:S13]  /*2020*/  ISETP.GE.AND P2, PT, R29, 0xf, PT ;  /* 0x0000000f1d00780c */ /* 0x000fda0003f46270 */
[----:B------:R-:W-:Y:S05]  /*2030*/  @!P2 BRA `(.L_x_783) ;  /* 0x000000000010a947 */ /* 0x000fea0003800000 */
[----:B------:R-:W-:-:S03]  /*2040*/  UMOV UR7, 0xffffffff ;  /* 0xffffffff00077882 */ /* 0x000fc60000000000 */
[----:B------:R-:W-:Y:S05]  /*2050*/  BRA.DIV UR7, `(.L_x_784) ;  /* 0x0000003207a07947 */ /* 0x000fea000b800000 */
[----:B------:R0:W0:Y:S02]  /*2060*/  SHFL.IDX PT, R26, R28, R32, 0x101f ;  /* 0x00101f201c1a7589 */ /* 0x00002400000e0000 */
.L_x_834:
[----:B0-----:R-:W-:-:S07]  /*2070*/  IMAD R27, R64, R26, R27 ;  /* 0x0000001a401b7224 */ /* 0x001fce00078e021b */
.L_x_783:
[----:B------:R-:W-:-:S13]  /*2080*/  ISETP.GE.AND P2, PT, R29, 0x10, PT ;  /* 0x000000101d00780c */ /* 0x000fda0003f46270 */
[----:B------:R-:W-:Y:S05]  /*2090*/  @!P2 BRA `(.L_x_785) ;  /* 0x00000004001ca947 */ /* 0x000fea0003800000 */
[----:B------:R-:W-:-:S03]  /*20a0*/  UMOV UR7, 0xffffffff ;  /* 0xffffffff00077882 */ /* 0x000fc60000000000 */
[----:B------:R-:W-:Y:S05]  /*20b0*/  BRA.DIV UR7, `(.L_x_786) ;  /* 0x0000003207ac7947 */ /* 0x000fea000b800000 */
[----:B------:R0:W0:Y:S02]  /*20c0*/  SHFL.IDX PT, R26, R28, R2, 0x101f ;  /* 0x00101f021c1a7589 */ /* 0x00002400000e0000 */
.L_x_837:
[----:B0-----:R-:W-:Y:S01]  /*20d0*/  IMAD R27, R65, R26, R27 ;  /* 0x0000001a411b7224 */ /* 0x001fe200078e021b */
[----:B------:R-:W-:Y:S06]  /*20e0*/  BRA `(.L_x_785) ;  /* 0x0000000400087947 */ /* 0x000fec0003800000 */
.L_x_754:
[----:B------:R-:W0:Y:S01]  /*20f0*/  LDC R46, c[0x0][0x3ac] ;  /* 0x0000eb00ff2e7b82 */ /* 0x000e220000000800 */
[----:B------:R-:W-:Y:S01]  /*2100*/  IMAD.MOV.U32 R27, RZ, RZ, RZ ;  /* 0x000000ffff1b7224 */ /* 0x000fe200078e00ff */
[C---:B0-----:R-:W-:Y:S02]  /*2110*/  ISETP.GE.AND P6, PT, R46.reuse, 0x1, PT ;  /* 0x000000012e00780c */ /* 0x041fe40003fc6270 */
[C---:B------:R-:W-:Y:S02]  /*2120*/  ISETP.GE.AND P5, PT, R46.reuse, 0x2, PT ;  /* 0x000000022e00780c */ /* 0x040fe40003fa6270 */
[C---:B------:R-:W-:Y:S02]  /*2130*/  ISETP.GE.AND P2, PT, R46.reuse, 0x3, PT ;  /* 0x000000032e00780c */ /* 0x040fe40003f46270 */
[C---:B------:R-:W-:Y:S02]  /*2140*/  ISETP.GE.AND P4, PT, R46.reuse, 0x4, PT ;  /* 0x000000042e00780c */ /* 0x040fe40003f86270 */
[----:B------:R-:W-:-:S05]  /*2150*/  ISETP.GE.AND P3, PT, R46, 0x5, PT ;  /* 0x000000052e00780c */ /* 0x000fca0003f66270 */
[-C--:B------:R-:W-:Y:S02]  /*2160*/  @P6 LEA R26, R4, R29.reuse, 0x2 ;  /* 0x0000001d041a6211 */ /* 0x080fe400078e10ff */
[--C-:B------:R-:W-:Y:S02]  /*2170*/  @P5 IMAD R28, R6, 0x4, R29.reuse ;  /* 0x00000004061c5824 */ /* 0x100fe400078e021d */
[----:B------:R-:W-:Y:S02]  /*2180*/  @P2 LEA R30, R8, R29, 0x2 ;  /* 0x0000001d081e2211 */ /* 0x000fe400078e10ff */
[----:B------:R-:W1:Y:S02]  /*2190*/  @P6 LDS R26, [R26] ;  /* 0x000000001a1a6984 */ /* 0x000e640000000800 */
[--C-:B------:R-:W-:Y:S02]  /*21a0*/  @P3 IMAD R31, R10, 0x4, R29.reuse ;  /* 0x000000040a1f3824 */ /* 0x100fe400078e021d */
[----:B------:R-:W0:Y:S04]  /*21b0*/  @P5 LDS R28, [R28] ;  /* 0x000000001c1c5984 */ /* 0x000e280000000800 */
[----:B------:R-:W2:Y:S04]  /*21c0*/  @P2 LDS R30, [R30] ;  /* 0x000000001e1e2984 */ /* 0x000ea80000000800 */
[----:B------:R-:W-:Y:S01]  /*21d0*/  @P3 LDS R31, [R31] ;  /* 0x000000001f1f3984 */ /* 0x000fe20000000800 */
[----:B-1----:R-:W-:Y:S01]  /*21e0*/  @P6 IMAD R27, R69, R26, RZ ;  /* 0x0000001a451b6224 */ /* 0x002fe200078e02ff */
[----:B------:R-:W-:Y:S01]  /*21f0*/  ISETP.GE.AND P6, PT, R46, 0x6, PT ;  /* 0x000000062e00780c */ /* 0x000fe20003fc6270 */
[----:B------:R-:W-:-:S02]  /*2200*/  @P4 IMAD R26, R9, 0x4, R29 ;  /* 0x00000004091a4824 */ /* 0x000fc400078e021d */
[----:B0-----:R-:W-:Y:S01]  /*2210*/  @P5 IMAD R27, R68, R28, R27 ;  /* 0x0000001c441b5224 */ /* 0x001fe200078e021b */
[----:B------:R-:W-:-:S03]  /*2220*/  ISETP.GE.AND P5, PT, R46, 0x7, PT ;  /* 0x000000072e00780c */ /* 0x000fc60003fa6270 */
[----:B------:R-:W0:Y:S01]  /*2230*/  @P4 LDS R26, [R26] ;  /* 0x000000001a1a4984 */ /* 0x000e220000000800 */
[----:B--2---:R-:W-:Y:S01]  /*2240*/  @P2 IMAD R27, R67, R30, R27 ;  /* 0x0000001e431b2224 */ /* 0x004fe200078e021b */
[----:B------:R-:W-:-:S04]  /*2250*/  ISETP.GE.AND P2, PT, R46, 0x8, PT ;  /* 0x000000082e00780c */ /* 0x000fc80003f46270 */
[----:B------:R-:W-:-:S06]  /*2260*/  @P6 LEA R44, R12, R29, 0x2 ;  /* 0x0000001d0c2c6211 */ /* 0x000fcc00078e10ff */
[----:B------:R-:W1:Y:S03]  /*2270*/  @P6 LDS R44, [R44] ;  /* 0x000000002c2c6984 */ /* 0x000e660000000800 */
[----:B------:R-:W-:-:S06]  /*2280*/  @P2 IMAD R28, R16, 0x4, R29 ;  /* 0x00000004101c2824 */ /* 0x000fcc00078e021d */
[----:B------:R-:W-:Y:S01]  /*2290*/  @P2 LDS R28, [R28] ;  /* 0x000000001c1c2984 */ /* 0x000fe20000000800 */
[----:B0-----:R-:W-:Y:S01]  /*22a0*/  @P4 IMAD R27, R66, R26, R27 ;  /* 0x0000001a421b4224 */ /* 0x001fe200078e021b */
[----:B------:R-:W-:Y:S01]  /*22b0*/  ISETP.GE.AND P4, PT, R46, 0x9, PT ;  /* 0x000000092e00780c */ /* 0x000fe20003f86270 */
[----:B------:R-:W-:Y:S02]  /*22c0*/  @P5 IMAD R26, R13, 0x4, R29 ;  /* 0x000000040d1a5824 */ /* 0x000fe400078e021d */
[----:B------:R-:W-:Y:S01]  /*22d0*/  @P3 IMAD R27, R54, R31, R27 ;  /* 0x0000001f361b3224 */ /* 0x000fe200078e021b */
[----:B------:R-:W-:-:S03]  /*22e0*/  ISETP.GE.AND P3, PT, R46, 0xa, PT ;  /* 0x0000000a2e00780c */ /* 0x000fc60003f66270 */
[----:B------:R-:W0:Y:S01]  /*22f0*/  @P5 LDS R26, [R26] ;  /* 0x000000001a1a5984 */ /* 0x000e220000000800 */
[----:B-1----:R-:W-:Y:S01]  /*2300*/  @P6 IMAD R27, R55, R44, R27 ;  /* 0x0000002c371b6224 */ /* 0x002fe200078e021b */
[----:B------:R-:W-:-:S04]  /*2310*/  ISETP.GE.AND P6, PT, R46, 0xb, PT ;  /* 0x0000000b2e00780c */ /* 0x000fc80003fc6270 */
[----:B------:R-:W-:-:S04]  /*2320*/  @P4 LEA R30, R15, R29, 0x2 ;  /* 0x0000001d0f1e4211 */ /* 0x000fc800078e10ff */
[--C-:B------:R-:W-:Y:S02]  /*2330*/  @P3 IMAD R31, R17, 0x4, R29.reuse ;  /* 0x00000004111f3824 */ /* 0x100fe400078e021d */
[----:B------:R-:W1:Y:S04]  /*2340*/  @P4 LDS R30, [R30] ;  /* 0x000000001e1e4984 */ /* 0x000e680000000800 */
[----:B------:R-:W2:Y:S01]  /*2350*/  @P3 LDS R44, [R31] ;  /* 0x000000001f2c3984 */ /* 0x000ea20000000800 */
[----:B------:R-:W-:-:S06]  /*2360*/  @P6 IMAD R45, R18, 0x4, R29 ;  /* 0x00000004122d6824 */ /* 0x000fcc00078e021d */
[----:B------:R-:W4:Y:S01]  /*2370*/  @P6 LDS R45, [R45] ;  /* 0x000000002d2d6984 */ /* 0x000f220000000800 */
[----:B0-----:R-:W-:Y:S01]  /*2380*/  @P5 IMAD R27, R56, R26, R27 ;  /* 0x0000001a381b5224 */ /* 0x001fe200078e021b */
[----:B------:R-:W-:-:S03]  /*2390*/  ISETP.GE.AND P5, PT, R46, 0xc, PT ;  /* 0x0000000c2e00780c */ /* 0x000fc60003fa6270 */
[----:B------:R-:W-:Y:S01]  /*23a0*/  @P2 IMAD R27, R57, R28, R27 ;  /* 0x0000001c391b2224 */ /* 0x000fe200078e021b */
[----:B------:R-:W-:-:S03]  /*23b0*/  ISETP.GE.AND P2, PT, R46, 0xd, PT ;  /* 0x0000000d2e00780c */ /* 0x000fc60003f46270 */
[----:B-1----:R-:W-:Y:S01]  /*23c0*/  @P4 IMAD R27, R58, R30, R27 ;  /* 0x0000001e3a1b4224 */ /* 0x002fe200078e021b */
[----:B------:R-:W-:-:S05]  /*23d0*/  ISETP.GE.AND P4, PT, R46, 0xe, PT ;  /* 0x0000000e2e00780c */ /* 0x000fca0003f86270 */
[----:B------:R-:W-:Y:S01]  /*23e0*/  @P5 LEA R26, R19, R29, 0x2 ;  /* 0x0000001d131a5211 */ /* 0x000fe200078e10ff */
[----:B--2---:R-:W-:Y:S01]  /*23f0*/  @P3 IMAD R27, R59, R44, R27 ;  /* 0x0000002c3b1b3224 */ /* 0x004fe200078e021b */
[----:B------:R-:W-:Y:S02]  /*2400*/  ISETP.GE.AND P3, PT, R46, 0xf, PT ;  /* 0x0000000f2e00780c */ /* 0x000fe40003f66270 */
[----:B------:R-:W-:Y:S02]  /*2410*/  @P2 IMAD R28, R20, 0x4, R29 ;  /* 0x00000004141c2824 */ /* 0x000fe400078e021d */
[----:B------:R-:W3:Y:S01]  /*2420*/  @P5 LDS R26, [R26] ;  /* 0x000000001a1a5984 */ /* 0x000ee20000000800 */
[----:B----4-:R-:W-:Y:S01]  /*2430*/  @P6 IMAD R27, R60, R45, R27 ;  /* 0x0000002d3c1b6224 */ /* 0x010fe200078e021b */
[----:B------:R-:W-:Y:S02]  /*2440*/  ISETP.GE.AND P6, PT, R46, 0x10, PT ;  /* 0x000000102e00780c */ /* 0x000fe40003fc6270 */
[----:B------:R-:W0:Y:S01]  /*2450*/  @P2 LDS R28, [R28] ;  /* 0x000000001c1c2984 */ /* 0x000e220000000800 */
[----:B------:R-:W-:-:S04]  /*2460*/  @P4 IMAD R30, R21, 0x4, R29 ;  /* 0x00000004151e4824 */ /* 0x000fc800078e021d */
[----:B------:R-:W-:Y:S02]  /*2470*/  @P3 LEA R31, R22, R29, 0x2 ;  /* 0x0000001d161f3211 */ /* 0x000fe400078e10ff */
[----:B------:R-:W1:Y:S04]  /*2480*/  @P4 LDS R30, [R30] ;  /* 0x000000001e1e4984 */ /* 0x000e680000000800 */
[----:B------:R-:W2:Y:S01]  /*2490*/  @P3 LDS R31, [R31] ;  /* 0x000000001f1f3984 */ /* 0x000ea20000000800 */
[----:B------:R-:W-:-:S05]  /*24a0*/  @P6 IMAD R29, R23, 0x4, R29 ;  /* 0x00000004171d6824 */ /* 0x000fca00078e021d */
[----:B------:R-:W4:Y:S01]  /*24b0*/  @P6 LDS R44, [R29] ;  /* 0x000000001d2c6984 */ /* 0x000f220000000800 */
[----:B---3--:R-:W-:-:S04]  /*24c0*/  @P5 IMAD R27, R61, R26, R27 ;  /* 0x0000001a3d1b5224 */ /* 0x008fc800078e021b */
[----:B0-----:R-:W-:-:S04]  /*24d0*/  @P2 IMAD R27, R62, R28, R27 ;  /* 0x0000001c3e1b2224 */ /* 0x001fc800078e021b */
[----:B-1----:R-:W-:-:S04]  /*24e0*/  @P4 IMAD R27, R63, R30, R27 ;  /* 0x0000001e3f1b4224 */ /* 0x002fc800078e021b */
[----:B--2---:R-:W-:-:S04]  /*24f0*/  @P3 IMAD R27, R64, R31, R27 ;  /* 0x0000001f401b3224 */ /* 0x004fc800078e021b */
[----:B----4-:R-:W-:-:S07]  /*2500*/  @P6 IMAD R27, R65, R44, R27 ;  /* 0x0000002c411b6224 */ /* 0x010fce00078e021b */
.L_x_785:
[----:B------:R-:W-:-:S05]  /*2510*/  IMAD.IADD R26, R11, 0x1, R24 ;  /* 0x000000010b1a7824 */ /* 0x000fca00078e0218 */
[----:B------:R-:W-:-:S05]  /*2520*/  LEA R26, R26, UR14, 0x2 ;  /* 0x0000000e1a1a7c11 */ /* 0x000fca000f8e10ff */
[----:B0-2-4-:R-:W2:Y:S01]  /*2530*/  LDL R28, [R26] ;  /* 0x000000001a1c7983 */ /* 0x015ea20000100800 */
[----:B------:R-:W-:Y:S02]  /*2540*/  IMAD.IADD R25, R51, 0x1, R25 ;  /* 0x0000000133197824 */ /* 0x000fe400078e0219 */
[----:B------:R-:W-:-:S03]  /*2550*/  VIADD R24, R24, 0x1 ;  /* 0x0000000118187836 */ /* 0x000fc60000000000 */
[----:B------:R-:W-:Y:S02]  /*2560*/  ISETP.GE.AND P2, PT, R25, UR5, PT ;  /* 0x0000000519007c0c */ /* 0x000fe4000bf46270 */
[----:B--2---:R-:W-:-:S05]  /*2570*/  IADD3 R27, PT, PT, R28, R27, RZ ;  /* 0x0000001b1c1b7210 */ /* 0x004fca0007ffe0ff */
[----:B------:R2:W-:Y:S06]  /*2580*/  STL [R26], R27 ;  /* 0x0000001b1a007387 */ /* 0x0005ec0000100800 */
[----:B------:R-:W-:Y:S05]  /*2590*/  @!P2 BRA `(.L_x_787) ;  /* 0xfffffff40038a947 */ /* 0x000fea000383ffff */
.L_x_753:
[----:B------:R-:W-:Y:S05]  /*25a0*/  BSYNC B0 ;  /* 0x0000000000007941 */ /* 0x000fea0003800000 */
.L_x_752:
[----:B------:R-:W-:Y:S01]  /*25b0*/  IADD3 R5, PT, PT, R5, 0x1, RZ ;  /* 0x0000000105057810 */ /* 0x000fe20007ffe0ff */
[----:B------:R-:W-:Y:S06]  /*25c0*/  @!P0 BRA `(.L_x_788) ;  /* 0xffffffec00748947 */ /* 0x000fec000383ffff */
[----:B------:R-:W-:Y:S05]  /*25d0*/  BSYNC B1 ;  /* 0x0000000000017941 */ /* 0x000fea0003800000 */
.L_x_751:
[----:B------:R4:W5:Y:S04]  /*25e0*/  LDL.128 R44, [R1] ;  /* 0x00000000012c7983 */ /* 0x0009680000100c00 */
[----:B------:R4:W5:Y:S04]  /*25f0*/  LDL.128 R28, [R1+0x10] ;  /* 0x00001000011c7983 */ /* 0x0009680000100c00 */
[----:B0-2---:R4:W5:Y:S04]  /*2600*/  LDL.128 R24, [R1+0x20] ;  /* 0x0000200001187983 */ /* 0x0059680000100c00 */
[----:B------:R4:W5:Y:S04]  /*2610*/  LDL.128 R20, [R1+0x30] ;  /* 0x0000300001147983 */ /* 0x0009680000100c00 */
[----:B------:R4:W5:Y:S04]  /*2620*/  LDL.128 R16, [R1+0x40] ;  /* 0x0000400001107983 */ /* 0x0009680000100c00 */
[----:B------:R4:W5:Y:S04]  /*2630*/  LDL.128 R12, [R1+0x50] ;  /* 0x00005000010c7983 */ /* 0x0009680000100c00 */
[----:B------:R4:W5:Y:S04]  /*2640*/  LDL.128 R8, [R1+0x60] ;  /* 0x0000600001087983 */ /* 0x0009680000100c00 */
[----:B------:R4:W5:Y:S02]  /*2650*/  LDL.128 R4, [R1+0x70] ;  /* 0x0000700001047983 */ /* 0x0009640000100c00 */
.L_x_750:
[----:B------:R-:W-:Y:S05]  /*2660*/  WARPSYNC.ALL ;  /* 0x0000000000007948 */ /* 0x000fea0003800000 */
[----:B------:R-:W-:Y:S01]  /*2670*/  IABS R74, UR12 ;  /* 0x0000000c004a7c13 */ /* 0x000fe20008000000 */
[----:B------:R-:W-:Y:S01]  /*2680*/  IMAD R72, R52, UR12, RZ ;  /* 0x0000000c34487c24 */ /* 0x000fe2000f8e02ff */
[----:B------:R-:W-:Y:S01]  /*2690*/  IABS R78, R50 ;  /* 0x00000032004e7213 */ /* 0x000fe20000000000 */
[----:B------:R-:W-:Y:S01]  /*26a0*/  BAR.SYNC.DEFER_BLOCKING 0x0 ;  /* 0x0000000000007b1d */ /* 0x000fe20000010000 */
[----:B------:R-:W-:Y:S01]  /*26b0*/  IABS R80, UR12 ;  /* 0x0000000c00507c13 */ /* 0x000fe20008000000 */
[----:B------:R-:W-:-:S02]  /*26c0*/  IMAD R75, R51, R72, RZ ;  /* 0x00000048334b7224 */ /* 0x000fc400078e02ff */
[----:B------:R-:W-:Y:S01]  /*26d0*/  HFMA2 R72, -RZ, RZ, 0, 0 ;  /* 0x00000000ff487431 */ /* 0x000fe200000001ff */
[----:B------:R-:W-:Y:S01]  /*26e0*/  ISETP.GT.U32.AND P2, PT, R78, 0x1, PT ;  /* 0x000000014e00780c */ /* 0x000fe20003f44070 */
[----:B------:R-:W-:Y:S01]  /*26f0*/  USHF.L.U32 UR6, UR4, 0xc, URZ ;  /* 0x0000000c04067899 */ /* 0x000fe200080006ff */
[----:B------:R-:W0:Y:S01]  /*2700*/  I2F.RP R76, R74 ;  /* 0x0000004a004c7306 */ /* 0x000e220000209400 */
[----:B------:R-:W-:Y:S01]  /*2710*/  IMAD.MOV R80, RZ, RZ, -R80 ;  /* 0x000000ffff507224 */ /* 0x000fe200078e0a50 */
[----:B------:R-:W-:Y:S01]  /*2720*/  LOP3.LUT R85, R50, 0x2, RZ, 0x3c, !PT ;  /* 0x0000000232557812 */ /* 0x000fe200078e3cff */
[----:B------:R-:W-:Y:S02]  /*2730*/  UISETP.NE.AND UP0, UPT, UR12, URZ, UPT ;  /* 0x000000ff0c00728c */ /* 0x000fe4000bf05270 */
[----:B------:R-:W-:-:S03]  /*2740*/  UIADD3 UR4, UPT, UPT, UR10, UR4, URZ ;  /* 0x000000040a047290 */ /* 0x000fc6000fffe0ff */
[----:B------:R-:W2:Y:S08]  /*2750*/  I2F.RP R77, R78 ;  /* 0x0000004e004d7306 */ /* 0x000eb00000209400 */
[----:B0-----:R-:W0:Y:S08]  /*2760*/  MUFU.RCP R76, R76 ;  /* 0x0000004c004c7308 */ /* 0x001e300000001000 */
[----:B--2---:R-:W2:Y:S01]  /*2770*/  MUFU.RCP R77, R77 ;  /* 0x0000004d004d7308 */ /* 0x004ea20000001000 */
[----:B0-----:R-:W-:Y:S01]  /*2780*/  VIADD R73, R76, 0xffffffe ;  /* 0x0ffffffe4c497836 */ /* 0x001fe20000000000 */
[----:B------:R-:W-:-:S02]  /*2790*/  IABS R76, R75 ;  /* 0x0000004b004c7213 */ /* 0x000fc40000000000 */
[----:B------:R-:W-:-:S04]  /*27a0*/  LOP3.LUT R75, R75, UR12, RZ, 0x3c, !PT ;  /* 0x0000000c4b4b7c12 */ /* 0x000fc8000f8e3cff */
[----:B------:R-:W0:Y:S01]  /*27b0*/  F2I.FTZ.U32.TRUNC.NTZ R73, R73 ;  /* 0x0000004900497305 */ /* 0x000e22000021f000 */
[----:B--2---:R-:W-:-:S07]  /*27c0*/  IADD3 R77, PT, PT, R77, 0xffffffe, RZ ;  /* 0x0ffffffe4d4d7810 */ /* 0x004fce0007ffe0ff */
[----:B------:R-:W2:Y:S01]  /*27d0*/  F2I.FTZ.U32.TRUNC.NTZ R77, R77 ;  /* 0x0000004d004d7305 */ /* 0x000ea2000021f000 */
[----:B0-----:R-:W-:-:S04]  /*27e0*/  IMAD.MOV R79, RZ, RZ, -R73 ;  /* 0x000000ffff4f7224 */ /* 0x001fc800078e0a49 */
[----:B------:R-:W-:-:S04]  /*27f0*/  IMAD R79, R79, R74, RZ ;  /* 0x0000004a4f4f7224 */ /* 0x000fc800078e02ff */
[----:B------:R-:W-:-:S04]  /*2800*/  IMAD.HI.U32 R72, R73, R79, R72 ;  /* 0x0000004f49487227 */ /* 0x000fc800078e0048 */
[----:B------:R-:W-:Y:S02]  /*2810*/  IMAD.MOV.U32 R73, RZ, RZ, R76 ;  /* 0x000000ffff497224 */ /* 0x000fe400078e004c */
[----:B------:R-:W-:Y:S02]  /*2820*/  IMAD.MOV.U32 R76, RZ, RZ, R80 ;  /* 0x000000ffff4c7224 */ /* 0x000fe400078e0050 */
[----:B------:R-:W-:Y:S01]  /*2830*/  IMAD.HI.U32 R80, R72, R73, RZ ;  /* 0x0000004948507227 */ /* 0x000fe200078e00ff */
[----:B------:R-:W-:-:S03]  /*2840*/  IABS R72, R50 ;  /* 0x0000003200487213 */ /* 0x000fc60000000000 */
[----:B------:R-:W-:Y:S02]  /*2850*/  IMAD R73, R80, R76, R73 ;  /* 0x0000004c50497224 */ /* 0x000fe400078e0249 */
[----:B--2---:R-:W-:Y:S02]  /*2860*/  IMAD.MOV R79, RZ, RZ, -R77 ;  /* 0x000000ffff4f7224 */ /* 0x004fe400078e0a4d */
[----:B------:R-:W-:Y:S01]  /*2870*/  IMAD.MOV.U32 R76, RZ, RZ, RZ ;  /* 0x000000ffff4c7224 */ /* 0x000fe200078e00ff */
[----:B------:R-:W-:Y:S01]  /*2880*/  ISETP.GT.U32.AND P1, PT, R74, R73, PT ;  /* 0x000000494a00720c */ /* 0x000fe20003f24070 */
[----:B------:R-:W-:-:S04]  /*2890*/  IMAD R79, R79, R78, RZ ;  /* 0x0000004e4f4f7224 */ /* 0x000fc800078e02ff */
[----:B------:R-:W-:Y:S01]  /*28a0*/  IMAD.HI.U32 R76, R77, R79, R76 ;  /* 0x0000004f4d4c7227 */ /* 0x000fe200078e004c */
[----:B------:R-:W-:Y:S01]  /*28b0*/  LOP3.LUT R77, R53, UR6, RZ, 0xfc, !PT ;  /* 0x00000006354d7c12 */ /* 0x000fe2000f8efcff */
[----:B------:R-:W-:Y:S02]  /*28c0*/  USHF.L.U32 UR6, UR10, 0x2, URZ ;  /* 0x000000020a067899 */ /* 0x000fe400080006ff */
[----:B------:R-:W-:Y:S02]  /*28d0*/  IMAD.MOV R79, RZ, RZ, -R72 ;  /* 0x000000ffff4f7224 */ /* 0x000fe400078e0a48 */
[----:B------:R-:W-:Y:S02]  /*28e0*/  IMAD.HI.U32 R84, R76, 0x2, RZ ;  /* 0x000000024c547827 */ /* 0x000fe400078e00ff */
[-C--:B------:R-:W-:Y:S02]  /*28f0*/  @!P1 IADD3 R73, PT, PT, R73, -R74.reuse, RZ ;  /* 0x8000004a49499210 */ /* 0x080fe40007ffe0ff */
[----:B------:R-:W-:Y:S01]  /*2900*/  @!P1 IADD3 R80, PT, PT, R80, 0x1, RZ ;  /* 0x0000000150509810 */ /* 0x000fe20007ffe0ff */
[----:B------:R-:W-:Y:S01]  /*2910*/  IMAD R83, R84, R79, 0x2 ;  /* 0x0000000254537424 */ /* 0x000fe200078e024f */
[----:B------:R-:W-:Y:S01]  /*2920*/  ISETP.GE.U32.AND P0, PT, R73, R74, PT ;  /* 0x0000004a4900720c */ /* 0x000fe20003f06070 */
[----:B------:R-:W-:Y:S01]  /*2930*/  IMAD.HI.U32 R82, R76, 0x3, RZ ;  /* 0x000000034c527827 */ /* 0x000fe200078e00ff */
[C---:B------:R-:W-:Y:S01]  /*2940*/  IADD3 R74, PT, PT, -R78.reuse, 0x1, RZ ;  /* 0x000000014e4a7810 */ /* 0x040fe20007ffe1ff */
[----:B------:R-:W0:Y:S01]  /*2950*/  LDC.64 R72, c[0x0][0x3a0] ;  /* 0x0000e800ff487b82 */ /* 0x000e220000000a00 */
[----:B------:R-:W-:Y:S01]  /*2960*/  ISETP.GT.U32.AND P1, PT, R78, R83, PT ;  /* 0x000000534e00720c */ /* 0x000fe20003f24070 */
[----:B------:R-:W-:Y:S01]  /*2970*/  IMAD R87, R82, R79, 0x3 ;  /* 0x0000000352577424 */ /* 0x000fe200078e024f */
[----:B------:R-:W-:-:S04]  /*2980*/  SEL R81, R74, 0x1, !P2 ;  /* 0x000000014a517807 */ /* 0x000fc80005000000 */
[----:B------:R-:W-:-:S03]  /*2990*/  ISETP.GT.U32.AND P3, PT, R78, R81, PT ;  /* 0x000000514e00720c */ /* 0x000fc60003f64070 */
[----:B------:R-:W-:Y:S01]  /*29a0*/  @P0 VIADD R80, R80, 0x1 ;  /* 0x0000000150500836 */ /* 0x000fe20000000000 */
[----:B------:R-:W-:Y:S01]  /*29b0*/  ISETP.GE.AND P0, PT, R75, RZ, PT ;  /* 0x000000ff4b00720c */ /* 0x000fe20003f06270 */
[----:B------:R-:W-:Y:S02]  /*29c0*/  VIADD R75, R50, 0x1 ;  /* 0x00000001324b7836 */ /* 0x000fe40000000000 */
[-C--:B------:R-:W-:Y:S01]  /*29d0*/  @!P1 IADD3 R83, PT, PT, R83, -R78.reuse, RZ ;  /* 0x8000004e53539210 */ /* 0x080fe20007ffe0ff */
[----:B------:R-:W-:Y:S01]  /*29e0*/  @!P1 VIADD R84, R84, 0x1 ;  /* 0x0000000154549836 */ /* 0x000fe20000000000 */
[----:B------:R-:W-:Y:S02]  /*29f0*/  R2UR UR7, R80 ;  /* 0x00000000500772ca */ /* 0x000fe400000e0000 */
[----:B------:R-:W-:Y:S01]  /*2a00*/  ISETP.GE.U32.AND P2, PT, R83, R78, PT ;  /* 0x0000004e5300720c */ /* 0x000fe20003f46070 */
[----:B------:R-:W-:Y:S01]  /*2a10*/  IMAD.SHL.U32 R83, R50, 0x80, RZ ;  /* 0x0000008032537824 */ /* 0x000fe200078e00ff */
[----:B------:R-:W-:-:S02]  /*2a20*/  ISETP.GE.U32.AND P4, PT, R75, 0x3, PT ;  /* 0x000000034b00780c */ /* 0x000fc40003f86070 */
[----:B------:R-:W-:Y:S02]  /*2a30*/  @!P3 IADD3 R81, PT, PT, R81, -R78, RZ ;  /* 0x8000004e5151b210 */ /* 0x000fe40007ffe0ff */
[----:B------:R-:W-:Y:S01]  /*2a40*/  ISETP.GT.U32.AND P3, PT, R78, R87, PT ;  /* 0x000000574e00720c */ /* 0x000fe20003f64070 */
[----:B0-----:R-:W-:Y:S01]  /*2a50*/  IMAD.WIDE R74, R77, 0x4, R72 ;  /* 0x000000044d4a7825 */ /* 0x001fe200078e0248 */
[----:B------:R-:W-:Y:S02]  /*2a60*/  SEL R86, R83, RZ, !P4 ;  /* 0x000000ff53567207 */ /* 0x000fe40006000000 */
[----:B------:R-:W-:Y:S01]  /*2a70*/  ISETP.GE.AND P4, PT, R85, RZ, PT ;  /* 0x000000ff5500720c */ /* 0x000fe20003f86270 */
[----:B------:R-:W-:Y:S01]  /*2a80*/  @!P0 IMAD R80, RZ, RZ, -UR7 ;  /* 0x80000007ff508e24 */ /* 0x000fe2000f8e02ff */
[----:B-----5:R0:W-:Y:S01]  /*2a90*/  STG.E desc[UR8][R74.64], R44 ;  /* 0x0000002c4a007986 */ /* 0x0201e2000c101908 */
[----:B------:R-:W-:Y:S01]  /*2aa0*/  @P2 IADD3 R84, PT, PT, R84, 0x1, RZ ;  /* 0x0000000154542810 */ /* 0x000fe20007ffe0ff */
[----:B------:R-:W-:-:S02]  /*2ab0*/  IMAD.IADD R86, R77, 0x1, R86 ;  /* 0x000000014d567824 */ /* 0x000fc400078e0256 */
[----:B------:R-:W-:Y:S02]  /*2ac0*/  @!P0 R2UR UR7, R80 ;  /* 0x00000000500782ca */ /* 0x000fe400000e0000 */
[----:B------:R-:W-:Y:S01]  /*2ad0*/  ISETP.NE.AND P0, PT, R50, RZ, PT ;  /* 0x000000ff3200720c */ /* 0x000fe20003f05270 */
[----:B------:R-:W-:Y:S01]  /*2ae0*/  @!P3 IMAD.IADD R87, R87, 0x1, -R78 ;  /* 0x000000015757b824 */ /* 0x000fe200078e0a4e */
[----:B------:R-:W-:Y:S01]  /*2af0*/  LOP3.LUT R80, RZ, R50, RZ, 0x33, !PT ;  /* 0x00000032ff507212 */ /* 0x000fe200078e33ff */
[----:B------:R-:W-:Y:S02]  /*2b00*/  @!P3 VIADD R82, R82, 0x1 ;  /* 0x000000015252b836 */ /* 0x000fe40000000000 */
[----:B------:R-:W-:Y:S01]  /*2b10*/  @!P4 IMAD.MOV R84, RZ, RZ, -R84 ;  /* 0x000000ffff54c224 */ /* 0x000fe200078e0a54 */
[----:B------:R-:W-:Y:S01]  /*2b20*/  SEL R81, R80, R81, !P0 ;  /* 0x0000005150517207 */ /* 0x000fe20004000000 */
[----:B------:R-:W-:Y:S01]  /*2b30*/  @!UP0 ULOP3.LUT UR7, URZ, UR12, URZ, 0x33, !UPT ;  /* 0x0000000cff078292 */ /* 0x000fe2000f8e33ff */
[----:B------:R-:W-:Y:S01]  /*2b40*/  ISETP.GE.U32.AND P2, PT, R87, R78, PT ;  /* 0x0000004e5700720c */ /* 0x000fe20003f46070 */
[----:B------:R-:W-:Y:S01]  /*2b50*/  IMAD.HI.U32 R87, R76, 0x9, RZ ;  /* 0x000000094c577827 */ /* 0x000fe200078e00ff */
[----:B0-----:R-:W-:Y:S01]  /*2b60*/  SEL R44, R80, R84, !P0 ;  /* 0x00000054502c7207 */ /* 0x001fe20004000000 */
[----:B------:R-:W-:-:S02]  /*2b70*/  UISETP.GE.U32.AND UP0, UPT, UR4, UR6, UPT ;  /* 0x000000060400728c */ /* 0x000fc4000bf06070 */
[----:B------:R-:W-:Y:S01]  /*2b80*/  IMAD R75, R81, UR7, R86 ;  /* 0x00000007514b7c24 */ /* 0x000fe2000f8e0256 */
[----:B------:R-:W-:Y:S01]  /*2b90*/  LOP3.LUT R81, R50, 0x3, RZ, 0x3c, !PT ;  /* 0x0000000332517812 */ /* 0x000fe200078e3cff */
[----:B------:R-:W-:Y:S01]  /*2ba0*/  IMAD.HI.U32 R86, R76, 0x4, RZ ;  /* 0x000000044c567827 */ /* 0x000fe200078e00ff */
[----:B------:R-:W-:Y:S02]  /*2bb0*/  IADD3 R85, PT, PT, -R44, RZ, RZ ;  /* 0x000000ff2c557210 */ /* 0x000fe40007ffe1ff */
[----:B------:R-:W-:Y:S01]  /*2bc0*/  ISETP.GE.AND P5, PT, R81, RZ, PT ;  /* 0x000000ff5100720c */ /* 0x000fe20003fa6270 */
[----:B------:R-:W-:Y:S02]  /*2bd0*/  IMAD R83, R86, R79, 0x4 ;  /* 0x0000000456537424 */ /* 0x000fe400078e024f */
[----:B------:R-:W-:Y:S01]  /*2be0*/  IMAD.WIDE R74, R75, 0x4, R72 ;  /* 0x000000044b4a7825 */ /* 0x000fe200078e0248 */
[----:B------:R-:W-:Y:S02]  /*2bf0*/  @P2 IADD3 R82, PT, PT, R82, 0x1, RZ ;  /* 0x0000000152522810 */ /* 0x000fe40007ffe0ff */
[----:B------:R-:W-:Y:S01]  /*2c00*/  ISETP.GT.U32.AND P4, PT, R78, R83, PT ;  /* 0x000000534e00720c */ /* 0x000fe20003f84070 */
[----:B------:R-:W-:Y:S01]  /*2c10*/  IMAD R81, R44, 0x80, R77 ;  /* 0x000000802c517824 */ /* 0x000fe200078e024d */
[----:B------:R0:W-:Y:S01]  /*2c20*/  STG.E desc[UR8][R74.64], R45 ;  /* 0x0000002d4a007986 */ /* 0x0001e2000c101908 */
[----:B------:R-:W-:-:S02]  /*2c30*/  IMAD R44, R50, R85, 0x2 ;  /* 0x00000002322c7424 */ /* 0x000fc400078e0255 */
[----:B------:R-:W-:-:S04]  /*2c40*/  IMAD.HI.U32 R84, R76, 0x5, RZ ;  /* 0x000000054c547827 */ /* 0x000fc800078e00ff */
[----:B------:R-:W-:-:S04]  /*2c50*/  IMAD R85, R84, R79, 0x5 ;  /* 0x0000000554557424 */ /* 0x000fc800078e024f */
[----:B------:R-:W-:Y:S01]  /*2c60*/  @!P4 IMAD.IADD R83, R83, 0x1, -R78 ;  /* 0x000000015353c824 */ /* 0x000fe200078e0a4e */
[----:B0-----:R-:W-:Y:S01]  /*2c70*/  LOP3.LUT R74, R50, 0x4, RZ, 0x3c, !PT ;  /* 0x00000004324a7812 */ /* 0x001fe200078e3cff */
[----:B------:R-:W-:Y:S01]  /*2c80*/  IMAD R45, R44, UR7, R81 ;  /* 0x000000072c2d7c24 */ /* 0x000fe2000f8e0251 */
[----:B------:R-:W-:Y:S01]  /*2c90*/  ISETP.GT.U32.AND P1, PT, R78, R85, PT ;  /* 0x000000554e00720c */ /* 0x000fe20003f24070 */
[----:B------:R-:W-:Y:S01]  /*2ca0*/  IMAD.MOV.U32 R81, RZ, RZ, R82 ;  /* 0x000000ffff517224 */ /* 0x000fe200078e0052 */
[----:B------:R-:W-:Y:S01]  /*2cb0*/  ISETP.GE.AND P3, PT, R74, RZ, PT ;  /* 0x000000ff4a00720c */ /* 0x000fe20003f66270 */
[----:B------:R-:W-:Y:S01]  /*2cc0*/  IMAD.WIDE R44, R45, 0x4, R72 ;  /* 0x000000042d2c7825 */ /* 0x000fe200078e0248 */
[----:B------:R-:W-:Y:S02]  /*2cd0*/  @!P4 IADD3 R86, PT, PT, R86, 0x1, RZ ;  /* 0x000000015656c810 */ /* 0x000fe40007ffe0ff */
[----:B------:R-:W-:Y:S01]  /*2ce0*/  @!P5 IADD3 R81, PT, PT, -R81, RZ, RZ ;  /* 0x000000ff5151d210 */ /* 0x000fe20007ffe1ff */
[----:B------:R-:W-:Y:S01]  /*2cf0*/  IMAD.HI.U32 R74, R76, 0x7, RZ ;  /* 0x000000074c4a7827 */ /* 0x000fe200078e00ff */
[----:B------:R-:W-:Y:S01]  /*2d00*/  ISETP.GE.U32.AND P5, PT, R83, R78, PT ;  /* 0x0000004e5300720c */ /* 0x000fe20003fa6070 */
[----:B------:R0:W-:Y:S01]  /*2d10*/  STG.E desc[UR8][R44.64], R46 ;  /* 0x0000002e2c007986 */ /* 0x0001e2000c101908 */
[----:B------:R-:W-:Y:S01]  /*2d20*/  SEL R88, R80, R81, !P0 ;  /* 0x0000005150587207 */ /* 0x000fe20004000000 */
[----:B------:R-:W-:-:S04]  /*2d30*/  IMAD.HI.U32 R82, R76, 0x6, RZ ;  /* 0x000000064c527827 */ /* 0x000fc800078e00ff */
[----:B------:R-:W-:Y:S02]  /*2d40*/  IMAD.MOV R81, RZ, RZ, -R88 ;  /* 0x000000ffff517224 */ /* 0x000fe400078e0a58 */
[----:B------:R-:W-:Y:S02]  /*2d50*/  IMAD R75, R82, R79, 0x6 ;  /* 0x00000006524b7424 */ /* 0x000fe400078e024f */
[----:B------:R-:W-:Y:S02]  /*2d60*/  @!P1 IMAD.IADD R85, R85, 0x1, -R78 ;  /* 0x0000000155559824 */ /* 0x000fe400078e0a4e */
[----:B0-----:R-:W-:Y:S01]  /*2d70*/  IMAD R44, R50, R81, 0x3 ;  /* 0x00000003322c7424 */ /* 0x001fe200078e0251 */
[----:B------:R-:W-:Y:S01]  /*2d80*/  ISETP.GT.U32.AND P6, PT, R78, R75, PT ;  /* 0x0000004b4e00720c */ /* 0x000fe20003fc4070 */
[----:B------:R-:W-:Y:S01]  /*2d90*/  IMAD R81, R74, R79, 0x7 ;  /* 0x000000074a517424 */ /* 0x000fe200078e024f */
[----:B------:R-:W-:Y:S01]  /*2da0*/  ISETP.GE.U32.AND P2, PT, R85, R78, PT ;  /* 0x0000004e5500720c */ /* 0x000fe20003f46070 */
[----:B------:R-:W-:Y:S01]  /*2db0*/  @P5 VIADD R86, R86, 0x1 ;  /* 0x0000000156565836 */ /* 0x000fe20000000000 */
[----:B------:R-:W-:Y:S01]  /*2dc0*/  LOP3.LUT R46, R50, 0x5, RZ, 0x3c, !PT ;  /* 0x00000005322e7812 */ /* 0x000fe200078e3cff */
[----:B------:R-:W-:Y:S01]  /*2dd0*/  @!P1 VIADD R84, R84, 0x1 ;  /* 0x0000000154549836 */ /* 0x000fe20000000000 */
[----:B------:R-:W-:Y:S01]  /*2de0*/  ISETP.GT.U32.AND P5, PT, R78, R81, PT ;  /* 0x000000514e00720c */ /* 0x000fe20003fa4070 */
[----:B------:R-:W-:Y:S01]  /*2df0*/  @!P3 IMAD.MOV R86, RZ, RZ, -R86 ;  /* 0x000000ffff56b224 */ /* 0x000fe200078e0a56 */
[----:B------:R-:W-:Y:S01]  /*2e00*/  ISETP.GE.AND P4, PT, R46, RZ, PT ;  /* 0x000000ff2e00720c */ /* 0x000fe20003f86270 */
[----:B------:R-:W-:-:S02]  /*2e10*/  IMAD R45, R88, 0x80, R77 ;  /* 0x00000080582d7824 */ /* 0x000fc400078e024d */
[----:B------:R-:W-:Y:S01]  /*2e20*/  IMAD.HI.U32 R88, R76, 0x12, RZ ;  /* 0x000000124c587827 */ /* 0x000fe200078e00ff */
[----:B------:R-:W-:Y:S02]  /*2e30*/  SEL R86, R80, R86, !P0 ;  /* 0x0000005650567207 */ /* 0x000fe40004000000 */
[-C--:B------:R-:W-:Y:S01]  /*2e40*/  @!P6 IADD3 R75, PT, PT, R75, -R78.reuse, RZ ;  /* 0x8000004e4b4be210 */ /* 0x080fe20007ffe0ff */
[----:B------:R-:W-:Y:S01]  /*2e50*/  IMAD R45, R44, UR7, R45 ;  /* 0x000000072c2d7c24 */ /* 0x000fe2000f8e022d */
[----:B------:R-:W-:Y:S01]  /*2e60*/  @P2 IADD3 R84, PT, PT, R84, 0x1, RZ ;  /* 0x0000000154542810 */ /* 0x000fe20007ffe0ff */
[----:B------:R-:W-:Y:S01]  /*2e70*/  IMAD.MOV R89, RZ, RZ, -R86 ;  /* 0x000000ffff597224 */ /* 0x000fe200078e0a56 */
[----:B------:R-:W-:Y:S01]  /*2e80*/  ISETP.GE.U32.AND P3, PT, R75, R78, PT ;  /* 0x0000004e4b00720c */ /* 0x000fe20003f66070 */
[----:B------:R-:W-:Y:S01]  /*2e90*/  @!P5 IMAD.IADD R81, R81, 0x1, -R78 ;  /* 0x000000015151d824 */ /* 0x000fe200078e0a4e */
[----:B------:R-:W-:Y:S01]  /*2ea0*/  LEA R85, R86, R77, 0x7 ;  /* 0x0000004d56557211 */ /* 0x000fe200078e38ff */
[----:B------:R-:W-:Y:S01]  /*2eb0*/  IMAD.HI.U32 R75, R76, 0x8, RZ ;  /* 0x000000084c4b7827 */ /* 0x000fe200078e00ff */
[----:B------:R-:W-:-:S02]  /*2ec0*/  @!P6 IADD3 R82, PT, PT, R82, 0x1, RZ ;  /* 0x000000015252e810 */ /* 0x000fc40007ffe0ff */
[----:B------:R-:W-:Y:S01]  /*2ed0*/  ISETP.GE.U32.AND P1, PT, R81, R78, PT ;  /* 0x0000004e5100720c */ /* 0x000fe20003f26070 */
[----:B------:R-:W-:Y:S02]  /*2ee0*/  IMAD R81, R87, R79, 0x9 ;  /* 0x0000000957517424 */ /* 0x000fe400078e024f */
[----:B------:R-:W-:Y:S02]  /*2ef0*/  @!P4 IMAD.MOV R84, RZ, RZ, -R84 ;  /* 0x000000ffff54c224 */ /* 0x000fe400078e0a54 */
[----:B------:R-:W-:Y:S01]  /*2f00*/  IMAD.WIDE R44, R45, 0x4, R72 ;  /* 0x000000042d2c7825 */ /* 0x000fe200078e0248 */
[----:B------:R-:W-:Y:S02]  /*2f10*/  ISETP.GT.U32.AND P4, PT, R78, R81, PT ;  /* 0x000000514e00720c */ /* 0x000fe40003f84070 */
[----:B------:R-:W-:Y:S01]  /*2f20*/  SEL R84, R80, R84, !P0 ;  /* 0x0000005450547207 */ /* 0x000fe20004000000 */
[----:B------:R-:W-:Y:S01]  /*2f30*/  IMAD R83, R75, R79, 0x8 ;  /* 0x000000084b537424 */ /* 0x000fe200078e024f */
[----:B------:R0:W-:Y:S01]  /*2f40*/  STG.E desc[UR8][R44.64], R47 ;  /* 0x0000002f2c007986 */ /* 0x0001e2000c101908 */
[----:B------:R-:W-:-:S02]  /*2f50*/  IMAD R46, R50, R89, 0x4 ;  /* 0x00000004322e7424 */ /* 0x000fc400078e0259 */
[----:B------:R-:W-:Y:S01]  /*2f60*/  @P3 VIADD R82, R82, 0x1 ;  /* 0x0000000152523836 */ /* 0x000fe20000000000 */
[----:B------:R-:W-:Y:S01]  /*2f70*/  ISETP.GT.U32.AND P2, PT, R78, R83, PT ;  /* 0x000000534e00720c */ /* 0x000fe20003f44070 */
[----:B------:R-:W-:Y:S02]  /*2f80*/  @!P5 VIADD R74, R74, 0x1 ;  /* 0x000000014a4ad836 */ /* 0x000fe40000000000 */
[----:B------:R-:W-:Y:S02]  /*2f90*/  IMAD.HI.U32 R89, R76, 0xa, RZ ;  /* 0x0000000a4c597827 */ /* 0x000fe400078e00ff */
[----:B------:R-:W-:Y:S02]  /*2fa0*/  @!P4 IADD3 R87, PT, PT, R87, 0x1, RZ ;  /* 0x000000015757c810 */ /* 0x000fe40007ffe0ff */
[----:B------:R-:W-:Y:S01]  /*2fb0*/  @!P4 IMAD.IADD R81, R81, 0x1, -R78 ;  /* 0x000000015151c824 */ /* 0x000fe200078e0a4e */
[----:B0-----:R-:W-:Y:S01]  /*2fc0*/  LOP3.LUT R44, R50, 0x6, RZ, 0x3c, !PT ;  /* 0x00000006322c7812 */ /* 0x001fe200078e3cff */
[----:B------:R-:W-:Y:S01]  /*2fd0*/  IMAD R47, R46, UR7, R85 ;  /* 0x000000072e2f7c24 */ /* 0x000fe2000f8e0255 */
[----:B------:R-:W-:Y:S01]  /*2fe0*/  LOP3.LUT R46, R50, 0x7, RZ, 0x3c, !PT ;  /* 0x00000007322e7812 */ /* 0x000fe200078e3cff */
[----:B------:R-:W-:Y:S01]  /*2ff0*/  IMAD R91, R89, R79, 0xa ;  /* 0x0000000a595b7424 */ /* 0x000fe200078e024f */
[----:B------:R-:W-:Y:S01]  /*3000*/  ISETP.GE.AND P6, PT, R44, RZ, PT ;  /* 0x000000ff2c00720c */ /* 0x000fe20003fc6270 */
[----:B------:R-:W-:Y:S01]  /*3010*/  IMAD.MOV R85, RZ, RZ, -R84 ;  /* 0x000000ffff557224 */ /* 0x000fe200078e0a54 */
[----:B------:R-:W-:Y:S01]  /*3020*/  ISETP.GE.AND P3, PT, R46, RZ, PT ;  /* 0x000000ff2e00720c */ /* 0x000fe20003f66270 */
[----:B------:R-:W-:Y:S01]  /*3030*/  IMAD.WIDE R46, R47, 0x4, R72 ;  /* 0x000000042f2e7825 */ /* 0x000fe200078e0248 */
[----:B------:R-:W-:-:S02]  /*3040*/  @P1 IADD3 R74, PT, PT, R74, 0x1, RZ ;  /* 0x000000014a4a1810 */ /* 0x000fc40007ffe0ff */
[-C--:B------:R-:W-:Y:S01]  /*3050*/  @!P2 IADD3 R83, PT, PT, R83, -R78.reuse, RZ ;  /* 0x8000004e5353a210 */ /* 0x080fe20007ffe0ff */
[----:B------:R-:W-:Y:S01]  /*3060*/  IMAD R44, R50, R85, 0x5 ;  /* 0x00000005322c7424 */ /* 0x000fe200078e0255 */
[-C--:B------:R-:W-:Y:S01]  /*3070*/  ISETP.GE.U32.AND P1, PT, R81, R78.reuse, PT ;  /* 0x0000004e5100720c */ /* 0x080fe20003f26070 */
[----:B------:R-:W-:Y:S01]  /*3080*/  IMAD.MOV.U32 R81, RZ, RZ, R82 ;  /* 0x000000ffff517224 */ /* 0x000fe200078e0052 */
[----:B------:R-:W-:Y:S01]  /*3090*/  ISETP.GE.U32.AND P5, PT, R83, R78, PT ;  /* 0x0000004e5300720c */ /* 0x000fe20003fa6070 */
[----:B------:R-:W-:Y:S01]  /*30a0*/  IMAD R45, R84, 0x80, R77 ;  /* 0x00000080542d7824 */ /* 0x000fe200078e024d */
[----:B------:R-:W-:Y:S01]  /*30b0*/  LOP3.LUT R83, R50, 0x8, RZ, 0x3c, !PT ;  /* 0x0000000832537812 */ /* 0x000fe200078e3cff */
[----:B------:R-:W-:Y:S01]  /*30c0*/  @!P6 IMAD.MOV R81, RZ, RZ, -R81 ;  /* 0x000000ffff51e224 */ /* 0x000fe200078e0a51 */
[----:B------:R-:W-:Y:S01]  /*30d0*/  ISETP.GT.U32.AND P6, PT, R78, R91, PT ;  /* 0x0000005b4e00720c */ /* 0x000fe20003fc4070 */
[----:B------:R-:W-:Y:S01]  /*30e0*/  IMAD.HI.U32 R85, R76, 0xb, RZ ;  /* 0x0000000b4c557827 */ /* 0x000fe200078e00ff */
[----:B------:R-:W-:Y:S01]  /*30f0*/  @!P3 IADD3 R74, PT, PT, -R74, RZ, RZ ;  /* 0x000000ff4a4ab210 */ /* 0x000fe20007ffe1ff */
[----:B------:R0:W-:Y:S01]  /*3100*/  STG.E desc[UR8][R46.64], R28 ;  /* 0x0000001c2e007986 */ /* 0x0001e2000c101908 */
[----:B------:R-:W-:Y:S01]  /*3110*/  ISETP.GE.AND P3, PT, R83, RZ, PT ;  /* 0x000000ff5300720c */ /* 0x000fe20003f66270 */
[----:B------:R-:W-:-:S02]  /*3120*/  @!P2 VIADD R75, R75, 0x1 ;  /* 0x000000014b4ba836 */ /* 0x000fc40000000000 */
[----:B------:R-:W-:Y:S02]  /*3130*/  IMAD R45, R44, UR7, R45 ;  /* 0x000000072c2d7c24 */ /* 0x000fe4000f8e022d */
[----:B------:R-:W-:Y:S02]  /*3140*/  IMAD R93, R85, R79, 0xb ;  /* 0x0000000b555d7424 */ /* 0x000fe400078e024f */
[----:B------:R-:W-:Y:S02]  /*3150*/  @P5 VIADD R75, R75, 0x1 ;  /* 0x000000014b4b5836 */ /* 0x000fe40000000000 */
[----:B------:R-:W-:Y:S01]  /*3160*/  IMAD.WIDE R44, R45, 0x4, R72 ;  /* 0x000000042d2c7825 */ /* 0x000fe200078e0248 */
[----:B------:R-:W-:Y:S02]  /*3170*/  ISETP.GT.U32.AND P2, PT, R78, R93, PT ;  /* 0x0000005d4e00720c */ /* 0x000fe40003f44070 */
[----:B0-----:R-:W-:Y:S01]  /*3180*/  LOP3.LUT R28, R50, 0x9, RZ, 0x3c, !PT ;  /* 0x00000009321c7812 */ /* 0x001fe200078e3cff */
[--C-:B------:R-:W-:Y:S01]  /*3190*/  @!P6 IMAD.IADD R91, R91, 0x1, -R78.reuse ;  /* 0x000000015b5be824 */ /* 0x100fe200078e0a4e */
[----:B------:R-:W-:Y:S01]  /*31a0*/  @!P3 IADD3 R75, PT, PT, -R75, RZ, RZ ;  /* 0x000000ff4b4bb210 */ /* 0x000fe20007ffe1ff */
[----:B------:R-:W-:Y:S01]  /*31b0*/  IMAD.HI.U32 R82, R76, 0xc, RZ ;  /* 0x0000000c4c527827 */ /* 0x000fe200078e00ff */
[----:B------:R-:W-:Y:S01]  /*31c0*/  ISETP.GE.AND P5, PT, R28, RZ, PT ;  /* 0x000000ff1c00720c */ /* 0x000fe20003fa6270 */
[----:B------:R0:W-:Y:S01]  /*31d0*/  STG.E desc[UR8][R44.64], R29 ;  /* 0x0000001d2c007986 */ /* 0x0001e2000c101908 */
[----:B------:R-:W-:Y:S01]  /*31e0*/  LOP3.LUT R28, R50, 0xa, RZ, 0x3c, !PT ;  /* 0x0000000a321c7812 */ /* 0x000fe200078e3cff */
[----:B------:R-:W-:Y:S01]  /*31f0*/  @P1 VIADD R87, R87, 0x1 ;  /* 0x0000000157571836 */ /* 0x000fe20000000000 */
[----:B------:R-:W-:Y:S01]  /*3200*/  ISETP.GE.U32.AND P1, PT, R91, R78, PT ;  /* 0x0000004e5b00720c */ /* 0x000fe20003f26070 */
[----:B------:R-:W-:Y:S01]  /*3210*/  @!P6 VIADD R89, R89, 0x1 ;  /* 0x000000015959e836 */ /* 0x000fe20000000000 */
[----:B------:R-:W-:Y:S01]  /*3220*/  ISETP.GE.AND P3, PT, R28, RZ, PT ;  /* 0x000000ff1c00720c */ /* 0x000fe20003f66270 */
[----:B------:R-:W-:Y:S01]  /*3230*/  @!P2 IMAD.IADD R93, R93, 0x1, -R78 ;  /* 0x000000015d5da824 */ /* 0x000fe200078e0a4e */
[----:B------:R-:W-:Y:S01]  /*3240*/  SEL R28, R80, R81, !P0 ;  /* 0x00000051501c7207 */ /* 0x000fe20004000000 */
[----:B------:R-:W-:Y:S01]  /*3250*/  IMAD.HI.U32 R83, R76, 0xd, RZ ;  /* 0x0000000d4c537827 */ /* 0x000fe200078e00ff */
[----:B------:R-:W-:-:S02]  /*3260*/  @!P2 IADD3 R85, PT, PT, R85, 0x1, RZ ;  /* 0x000000015555a810 */ /* 0x000fc40007ffe0ff */
[----:B------:R-:W-:Y:S01]  /*3270*/  IADD3 R81, PT, PT, -R28, RZ, RZ ;  /* 0x000000ff1c517210 */ /* 0x000fe20007ffe1ff */
[----:B0-----:R-:W-:Y:S01]  /*3280*/  IMAD R45, R82, R79, 0xc ;  /* 0x0000000c522d7424 */ /* 0x001fe200078e024f */
[----:B------:R-:W-:Y:S01]  /*3290*/  LEA R29, R28, R77, 0x7 ;  /* 0x0000004d1c1d7211 */ /* 0x000fe200078e38ff */
[----:B------:R-:W-:Y:S01]  /*32a0*/  @!P5 IMAD.MOV R87, RZ, RZ, -R87 ;  /* 0x000000ffff57d224 */ /* 0x000fe200078e0a57 */
[----:B------:R-:W-:Y:S01]  /*32b0*/  ISETP.GE.U32.AND P5, PT, R93, R78, PT ;  /* 0x0000004e5d00720c */ /* 0x000fe20003fa6070 */
[----:B------:R-:W-:Y:S01]  /*32c0*/  IMAD R28, R50, R81, 0x6 ;  /* 0x00000006321c7424 */ /* 0x000fe200078e0251 */
[----:B------:R-:W-:Y:S01]  /*32d0*/  ISETP.GT.U32.AND P4, PT, R78, R45, PT ;  /* 0x0000002d4e00720c */ /* 0x000fe20003f84070 */
[----:B------:R-:W-:Y:S01]  /*32e0*/  IMAD.HI.U32 R81, R76, 0xe, RZ ;  /* 0x0000000e4c517827 */ /* 0x000fe200078e00ff */
[C---:B------:R-:W-:Y:S02]  /*32f0*/  LOP3.LUT R44, R50.reuse, 0xc, RZ, 0x3c, !PT ;  /* 0x0000000c322c7812 */ /* 0x040fe400078e3cff */
[----:B------:R-:W-:Y:S01]  /*3300*/  LOP3.LUT R46, R50, 0x10, RZ, 0x3c, !PT ;  /* 0x00000010322e7812 */ /* 0x000fe200078e3cff */
[----:B------:R-:W-:-:S02]  /*3310*/  @P1 VIADD R89, R89, 0x1 ;  /* 0x0000000159591836 */ /* 0x000fc40000000000 */
[----:B------:R-:W-:Y:S01]  /*3320*/  IMAD R29, R28, UR7, R29 ;  /* 0x000000071c1d7c24 */ /* 0x000fe2000f8e021d */
[----:B------:R-:W-:Y:S01]  /*3330*/  LOP3.LUT R28, R50, 0xb, RZ, 0x3c, !PT ;  /* 0x0000000b321c7812 */ /* 0x000fe200078e3cff */
[----:B------:R-:W-:Y:S02]  /*3340*/  IMAD R91, R81, R79, 0xe ;  /* 0x0000000e515b7424 */ /* 0x000fe400078e024f */
[----:B------:R-:W-:Y:S01]  /*3350*/  @!P3 IMAD.MOV R89, RZ, RZ, -R89 ;  /* 0x000000ffff59b224 */ /* 0x000fe200078e0a59 */
[----:B------:R-:W-:Y:S01]  /*3360*/  ISETP.GE.AND P3, PT, R28, RZ, PT ;  /* 0x000000ff1c00720c */ /* 0x000fe20003f66270 */
[----:B------:R-:W-:Y:S01]  /*3370*/  @!P4 IMAD.IADD R45, R45, 0x1, -R78 ;  /* 0x000000012d2dc824 */ /* 0x000fe200078e0a4e */
[----:B------:R-:W-:Y:S01]  /*3380*/  ISETP.GT.U32.AND P2, PT, R78, R91, PT ;  /* 0x0000005b4e00720c */ /* 0x000fe20003f44070 */
[----:B------:R-:W-:Y:S02]  /*3390*/  IMAD R47, R83, R79, 0xd ;  /* 0x0000000d532f7424 */ /* 0x000fe400078e024f */
[----:B------:R-:W-:Y:S01]  /*33a0*/  @P5 VIADD R85, R85, 0x1 ;  /* 0x0000000155555836 */ /* 0x000fe20000000000 */
[----:B------:R-:W-:Y:S01]  /*33b0*/  ISETP.GE.U32.AND P1, PT, R45, R78, PT ;  /* 0x0000004e2d00720c */ /* 0x000fe20003f26070 */
[----:B------:R-:W-:Y:S01]  /*33c0*/  IMAD.HI.U32 R45, R76, 0xf, RZ ;  /* 0x0000000f4c2d7827 */ /* 0x000fe200078e00ff */
[----:B------:R-:W-:-:S03]  /*33d0*/  ISETP.GT.U32.AND P6, PT, R78, R47, PT ;  /* 0x0000002f4e00720c */ /* 0x000fc60003fc4070 */
[----:B------:R-:W-:Y:S02]  /*33e0*/  @!P4 VIADD R82, R82, 0x1 ;  /* 0x000000015252c836 */ /* 0x000fe40000000000 */
[----:B------:R-:W-:Y:S01]  /*33f0*/  @!P3 IADD3 R85, PT, PT, -R85, RZ, RZ ;  /* 0x000000ff5555b210 */ /* 0x000fe20007ffe1ff */
[----:B------:R-:W-:Y:S01]  /*3400*/  IMAD R93, R45, R79, 0xf ;  /* 0x0000000f2d5d7424 */ /* 0x000fe200078e024f */
[----:B------:R-:W-:Y:S01]  /*3410*/  ISETP.GE.AND P3, PT, R44, RZ, PT ;  /* 0x000000ff2c00720c */ /* 0x000fe20003f66270 */
[----:B------:R-:W-:Y:S01]  /*3420*/  @!P2 IMAD.IADD R91, R91, 0x1, -R78 ;  /* 0x000000015b5ba824 */ /* 0x000fe200078e0a4e */
[----:B------:R-:W-:Y:S01]  /*3430*/  SEL R44, R80, R74, !P0 ;  /* 0x0000004a502c7207 */ /* 0x000fe20004000000 */
[----:B------:R-:W-:Y:S01]  /*3440*/  IMAD.WIDE R28, R29, 0x4, R72 ;  /* 0x000000041d1c7825 */ /* 0x000fe200078e0248 */
[----:B------:R-:W-:Y:S02]  /*3450*/  @P1 IADD3 R82, PT, PT, R82, 0x1, RZ ;  /* 0x0000000152521810 */ /* 0x000fe40007ffe0ff */
[-C--:B------:R-:W-:Y:S01]  /*3460*/  ISETP.GE.U32.AND P4, PT, R91, R78.reuse, PT ;  /* 0x0000004e5b00720c */ /* 0x080fe20003f86070 */
[----:B------:R-:W-:Y:S01]  /*3470*/  @!P6 IMAD.IADD R47, R47, 0x1, -R78 ;  /* 0x000000012f2fe824 */ /* 0x000fe200078e0a4e */
[----:B------:R-:W-:Y:S01]  /*3480*/  ISETP.GT.U32.AND P1, PT, R78, R93, PT ;  /* 0x0000005d4e00720c */ /* 0x000fe20003f24070 */
[----:B------:R-:W-:Y:S01]  /*3490*/  IMAD.MOV R91, RZ, RZ, -R44 ;  /* 0x000000ffff5b7224 */ /* 0x000fe200078e0a2c */
[----:B------:R0:W-:Y:S01]  /*34a0*/  STG.E desc[UR8][R28.64], R30 ;  /* 0x0000001e1c007986 */ /* 0x0001e2000c101908 */
[----:B------:R-:W-:Y:S01]  /*34b0*/  IMAD.HI.U32 R74, R76, 0x10, RZ ;  /* 0x000000104c4a7827 */ /* 0x000fe200078e00ff */
[----:B------:R-:W-:-:S03]  /*34c0*/  ISETP.GE.U32.AND P5, PT, R47, R78, PT ;  /* 0x0000004e2f00720c */ /* 0x000fc60003fa6070 */
[----:B------:R-:W-:Y:S01]  /*34d0*/  IMAD.MOV.U32 R47, RZ, RZ, R82 ;  /* 0x000000ffff2f7224 */ /* 0x000fe200078e0052 */
[C---:B------:R-:W-:Y:S01]  /*34e0*/  LOP3.LUT R82, R50.reuse, 0x12, RZ, 0x3c, !PT ;  /* 0x0000001232527812 */ /* 0x040fe200078e3cff */
[----:B------:R-:W-:Y:S02]  /*34f0*/  @!P6 VIADD R83, R83, 0x1 ;  /* 0x000000015353e836 */ /* 0x000fe40000000000 */
[----:B------:R-:W-:Y:S02]  /*3500*/  @!P3 IMAD.MOV R47, RZ, RZ, -R47 ;  /* 0x000000ffff2fb224 */ /* 0x000fe400078e0a2f */
[-C--:B------:R-:W-:Y:S01]  /*3510*/  @!P1 IADD3 R93, PT, PT, R93, -R78.reuse, RZ ;  /* 0x8000004e5d5d9210 */ /* 0x080fe20007ffe0ff */
[----:B0-----:R-:W-:Y:S01]  /*3520*/  IMAD R28, R50, R91, 0x7 ;  /* 0x00000007321c7424 */ /* 0x001fe200078e025b */
[----:B------:R-:W-:Y:S01]  /*3530*/  LEA R29, R44, R77, 0x7 ;  /* 0x0000004d2c1d7211 */ /* 0x000fe200078e38ff */
[----:B------:R-:W-:Y:S01]  /*3540*/  IMAD R91, R74, R79, 0x10 ;  /* 0x000000104a5b7424 */ /* 0x000fe200078e024f */
[----:B------:R-:W-:Y:S01]  /*3550*/  LOP3.LUT R30, R50, 0xf, RZ, 0x3c, !PT ;  /* 0x0000000f321e7812 */ /* 0x000fe200078e3cff */
[----:B------:R-:W-:Y:S01]  /*3560*/  @!P2 VIADD R81, R81, 0x1 ;  /* 0x000000015151a836 */ /* 0x000fe20000000000 */
[----:B------:R-:W-:Y:S01]  /*3570*/  ISETP.GE.U32.AND P2, PT, R93, R78, PT ;  /* 0x0000004e5d00720c */ /* 0x000fe20003f46070 */
[----:B------:R-:W-:Y:S01]  /*3580*/  IMAD R29, R28, UR7, R29 ;  /* 0x000000071c1d7c24 */ /* 0x000fe2000f8e021d */
[----:B------:R-:W-:Y:S01]  /*3590*/  LOP3.LUT R28, R50, 0xd, RZ, 0x3c, !PT ;  /* 0x0000000d321c7812 */ /* 0x000fe200078e3cff */
[----:B------:R-:W-:Y:S01]  /*35a0*/  @P5 VIADD R83, R83, 0x1 ;  /* 0x0000000153535836 */ /* 0x000fe20000000000 */
[----:B------:R-:W-:Y:S01]  /*35b0*/  ISETP.GT.U32.AND P3, PT, R78, R91, PT ;  /* 0x0000005b4e00720c */ /* 0x000fe20003f64070 */
[----:B------:R-:W-:Y:S01]  /*35c0*/  IMAD.HI.U32 R86, R76, 0x13, RZ ;  /* 0x000000134c567827 */ /* 0x000fe200078e00ff */
[----:B------:R-:W-:-:S02]  /*35d0*/  ISETP.GE.AND P6, PT, R28, RZ, PT ;  /* 0x000000ff1c00720c */ /* 0x000fc40003fc6270 */
[----:B------:R-:W-:Y:S01]  /*35e0*/  LOP3.LUT R28, R50, 0xe, RZ, 0x3c, !PT ;  /* 0x0000000e321c7812 */ /* 0x000fe200078e3cff */
[----:B------:R-:W-:Y:S01]  /*35f0*/  IMAD.HI.U32 R44, R76, 0x11, RZ ;  /* 0x000000114c2c7827 */ /* 0x000fe200078e00ff */
[----:B------:R-:W-:Y:S02]  /*3600*/  SEL R90, R80, R47, !P0 ;  /* 0x0000002f505a7207 */ /* 0x000fe40004000000 */
[----:B------:R-:W-:Y:S01]  /*3610*/  ISETP.GE.AND P5, PT, R28, RZ, PT ;  /* 0x000000ff1c00720c */ /* 0x000fe20003fa6270 */
[----:B------:R-:W-:-:S04]  /*3620*/  IMAD.WIDE R28, R29, 0x4, R72 ;  /* 0x000000041d1c7825 */ /* 0x000fc800078e0248 */
[-C--:B------:R-:W-:Y:S01]  /*3630*/  @!P3 IADD3 R91, PT, PT, R91, -R78.reuse, RZ ;  /* 0x8000004e5b5bb210 */ /* 0x080fe20007ffe0ff */
[----:B------:R0:W-:Y:S01]  /*3640*/  STG.E desc[UR8][R28.64], R31 ;  /* 0x0000001f1c007986 */ /* 0x0001e2000c101908 */
[----:B------:R-:W-:Y:S01]  /*3650*/  @!P1 VIADD R45, R45, 0x1 ;  /* 0x000000012d2d9836 */ /* 0x000fe20000000000 */
[----:B------:R-:W-:Y:S01]  /*3660*/  @!P3 IADD3 R74, PT, PT, R74, 0x1, RZ ;  /* 0x000000014a4ab810 */ /* 0x000fe20007ffe0ff */
[----:B------:R-:W-:Y:S01]  /*3670*/  @P4 VIADD R81, R81, 0x1 ;  /* 0x0000000151514836 */ /* 0x000fe20000000000 */
[----:B------:R-:W-:Y:S01]  /*3680*/  ISETP.GE.U32.AND P4, PT, R91, R78, PT ;  /* 0x0000004e5b00720c */ /* 0x000fe20003f86070 */
[----:B------:R-:W-:Y:S02]  /*3690*/  IMAD R91, R44, R79, 0x11 ;  /* 0x000000112c5b7424 */ /* 0x000fe400078e024f */
[----:B------:R-:W-:Y:S01]  /*36a0*/  @P2 VIADD R45, R45, 0x1 ;  /* 0x000000012d2d2836 */ /* 0x000fe20000000000 */
[----:B------:R-:W-:Y:S01]  /*36b0*/  @!P5 IADD3 R81, PT, PT, -R81, RZ, RZ ;  /* 0x000000ff5151d210 */ /* 0x000fe20007ffe1ff */
[----:B------:R-:W-:Y:S01]  /*36c0*/  @!P6 IMAD.MOV R83, RZ, RZ, -R83 ;  /* 0x000000ffff53e224 */ /* 0x000fe200078e0a53 */
[----:B------:R-:W-:Y:S01]  /*36d0*/  ISETP.GT.U32.AND P6, PT, R78, R91, PT ;  /* 0x0000005b4e00720c */ /* 0x000fe20003fc4070 */
[-C--:B------:R-:W-:Y:S01]  /*36e0*/  IMAD R93, R88, R79.reuse, 0x12 ;  /* 0x00000012585d7424 */ /* 0x080fe200078e024f */
[----:B------:R-:W-:Y:S01]  /*36f0*/  ISETP.GE.AND P5, PT, R30, RZ, PT ;  /* 0x000000ff1e00720c */ /* 0x000fe20003fa6270 */
[----:B0-----:R-:W-:Y:S01]  /*3700*/  IMAD R29, R86, R79, 0x13 ;  /* 0x00000013561d7424 */ /* 0x001fe200078e024f */
[----:B------:R-:W-:Y:S01]  /*3710*/  SEL R28, R80, R75, !P0 ;  /* 0x0000004b501c7207 */ /* 0x000fe20004000000 */
[----:B------:R-:W-:Y:S01]  /*3720*/  IMAD.HI.U32 R84, R76, 0x15, RZ ;  /* 0x000000154c547827 */ /* 0x000fe200078e00ff */
[----:B------:R-:W-:-:S02]  /*3730*/  SEL R30, R80, R87, !P0 ;  /* 0x00000057501e7207 */ /* 0x000fc40004000000 */
[----:B------:R-:W-:Y:S01]  /*3740*/  ISETP.GT.U32.AND P2, PT, R78, R29, PT ;  /* 0x0000001d4e00720c */ /* 0x000fe20003f44070 */
[----:B------:R-:W-:Y:S01]  /*3750*/  IMAD.MOV R31, RZ, RZ, -R28 ;  /* 0x000000ffff1f7224 */ /* 0x000fe200078e0a1c */
[----:B------:R-:W-:Y:S01]  /*3760*/  @P4 IADD3 R74, PT, PT, R74, 0x1, RZ ;  /* 0x000000014a4a4810 */ /* 0x000fe20007ffe0ff */
[----:B------:R-:W-:Y:S01]  /*3770*/  IMAD.MOV R75, RZ, RZ, -R30 ;  /* 0x000000ffff4b7224 */ /* 0x000fe200078e0a1e */
[----:B------:R-:W-:Y:S01]  /*3780*/  ISETP.GT.U32.AND P1, PT, R78, R93, PT ;  /* 0x0000005d4e00720c */ /* 0x000fe20003f24070 */
[----:B------:R-:W-:Y:S01]  /*3790*/  @!P6 VIADD R44, R44, 0x1 ;  /* 0x000000012c2ce836 */ /* 0x000fe20000000000 */
[-C--:B------:R-:W-:Y:S01]  /*37a0*/  @!P6 IADD3 R91, PT, PT, R91, -R78.reuse, RZ ;  /* 0x8000004e5b5be210 */ /* 0x080fe20007ffe0ff */
[----:B------:R-:W-:Y:S01]  /*37b0*/  @!P5 IMAD.MOV R45, RZ, RZ, -R45 ;  /* 0x000000ffff2dd224 */ /* 0x000fe200078e0a2d */
[----:B------:R-:W-:Y:S01]  /*37c0*/  ISETP.GE.AND P6, PT, R46, RZ, PT ;  /* 0x000000ff2e00720c */ /* 0x000fe20003fc6270 */
[----:B------:R-:W-:Y:S01]  /*37d0*/  IMAD.HI.U32 R46, R76, 0x14, RZ ;  /* 0x000000144c2e7827 */ /* 0x000fe200078e00ff */
[----:B------:R-:W-:-:S02]  /*37e0*/  ISETP.GE.U32.AND P5, PT, R91, R78, PT ;  /* 0x0000004e5b00720c */ /* 0x000fc40003fa6070 */
[----:B------:R-:W-:Y:S01]  /*37f0*/  SEL R92, R80, R83, !P0 ;  /* 0x00000053505c7207 */ /* 0x000fe20004000000 */
[--C-:B------:R-:W-:Y:S01]  /*3800*/  @!P2 IMAD.IADD R29, R29, 0x1, -R78.reuse ;  /* 0x000000011d1da824 */ /* 0x100fe200078e0a4e */
[----:B------:R-:W-:Y:S02]  /*3810*/  @!P2 IADD3 R86, PT, PT, R86, 0x1, RZ ;  /* 0x000000015656a810 */ /* 0x000fe40007ffe0ff */
[----:B------:R-:W-:Y:S01]  /*3820*/  SEL R45, R80, R45, !P0 ;  /* 0x0000002d502d7207 */ /* 0x000fe20004000000 */
[----:B------:R-:W-:Y:S01]  /*3830*/  @!P1 IMAD.IADD R93, R93, 0x1, -R78 ;  /* 0x000000015d5d9824 */ /* 0x000fe200078e0a4e */
[----:B------:R-:W-:Y:S01]  /*3840*/  ISETP.GE.U32.AND P4, PT, R29, R78, PT ;  /* 0x0000004e1d00720c */ /* 0x000fe20003f86070 */
[----:B------:R-:W-:Y:S01]  /*3850*/  IMAD R29, R28, 0x80, R77 ;  /* 0x000000801c1d7824 */ /* 0x000fe200078e024d */
[----:B------:R-:W-:Y:S01]  /*3860*/  @!P1 IADD3 R88, PT, PT, R88, 0x1, RZ ;  /* 0x0000000158589810 */ /* 0x000fe20007ffe0ff */
[----:B------:R-:W-:Y:S01]  /*3870*/  IMAD R28, R50, R31, 0x8 ;  /* 0x00000008321c7424 */ /* 0x000fe200078e021f */
[----:B------:R-:W-:-:S02]  /*3880*/  LEA R31, R30, R77, 0x7 ;  /* 0x0000004d1e1f7211 */ /* 0x000fc400078e38ff */
[----:B------:R-:W-:Y:S01]  /*3890*/  SEL R30, R80, R89, !P0 ;  /* 0x00000059501e7207 */ /* 0x000fe20004000000 */
[----:B------:R-:W-:Y:S01]  /*38a0*/  IMAD R29, R28, UR7, R29 ;  /* 0x000000071c1d7c24 */ /* 0x000fe2000f8e021d */
[----:B------:R-:W-:Y:S01]  /*38b0*/  @P5 IADD3 R44, PT, PT, R44, 0x1, RZ ;  /* 0x000000012c2c5810 */ /* 0x000fe20007ffe0ff */
[----:B------:R-:W-:Y:S01]  /*38c0*/  IMAD R28, R50, R75, 0x9 ;  /* 0x00000009321c7424 */ /* 0x000fe200078e024b */
[----:B------:R-:W-:Y:S01]  /*38d0*/  ISETP.GE.U32.AND P3, PT, R93, R78, PT ;  /* 0x0000004e5d00720c */ /* 0x000fe20003f66070 */
[----:B------:R-:W-:Y:S02]  /*38e0*/  IMAD R87, R30, 0x80, R77 ;  /* 0x000000801e577824 */ /* 0x000fe400078e024d */
[----:B------:R-:W-:Y:S01]  /*38f0*/  IMAD R75, R28, UR7, R31 ;  /* 0x000000071c4b7c24 */ /* 0x000fe2000f8e021f */
[----:B------:R-:W-:Y:S01]  /*3900*/  LOP3.LUT R28, R50, 0x11, RZ, 0x3c, !PT ;  /* 0x00000011321c7812 */ /* 0x000fe200078e3cff */
[----:B------:R-:W-:Y:S02]  /*3910*/  IMAD.MOV R31, RZ, RZ, -R30 ;  /* 0x000000ffff1f7224 */ /* 0x000fe400078e0a1e */
[----:B------:R-:W-:Y:S01]  /*3920*/  IMAD R89, R46, R79, 0x14 ;  /* 0x000000142e597424 */ /* 0x000fe200078e024f */
[----:B------:R-:W-:Y:S01]  /*3930*/  ISETP.GE.AND P5, PT, R28, RZ, PT ;  /* 0x000000ff1c00720c */ /* 0x000fe20003fa6270 */
[----:B------:R-:W-:-:S02]  /*3940*/  IMAD R28, R50, R31, 0xa ;  /* 0x0000000a321c7424 */ /* 0x000fc400078e021f */
[----:B------:R-:W-:-:S04]  /*3950*/  IMAD.WIDE R30, R29, 0x4, R72 ;  /* 0x000000041d1e7825 */ /* 0x000fc800078e0248 */
[----:B------:R-:W-:Y:S01]  /*3960*/  IMAD R91, R28, UR7, R87 ;  /* 0x000000071c5b7c24 */ /* 0x000fe2000f8e0257 */
[----:B------:R0:W-:Y:S01]  /*3970*/  STG.E desc[UR8][R30.64], R24 ;  /* 0x000000181e007986 */ /* 0x0001e2000c101908 */
[----:B------:R-:W-:Y:S01]  /*3980*/  IMAD.WIDE R28, R75, 0x4, R72 ;  /* 0x000000044b1c7825 */ /* 0x000fe200078e0248 */
[----:B------:R-:W-:-:S03]  /*3990*/  MOV R75, R44 ;  /* 0x0000002c004b7202 */ /* 0x000fc60000000f00 */
[----:B------:R-:W-:Y:S01]  /*39a0*/  IMAD.MOV.U32 R87, RZ, RZ, R74 ;  /* 0x000000ffff577224 */ /* 0x000fe200078e004a */
[----:B------:R2:W-:Y:S01]  /*39b0*/  STG.E desc[UR8][R28.64], R25 ;  /* 0x000000191c007986 */ /* 0x0005e2000c101908 */
[----:B------:R-:W-:Y:S01]  /*39c0*/  @!P5 IMAD.MOV R75, RZ, RZ, -R75 ;  /* 0x000000ffff4bd224 */ /* 0x000fe200078e0a4b */
[----:B------:R-:W-:Y:S01]  /*39d0*/  ISETP.GT.U32.AND P5, PT, R78, R89, PT ;  /* 0x000000594e00720c */ /* 0x000fe20003fa4070 */
[----:B------:R-:W-:Y:S01]  /*39e0*/  @!P6 IMAD.MOV R87, RZ, RZ, -R87 ;  /* 0x000000ffff57e224 */ /* 0x000fe200078e0a57 */
[----:B------:R-:W-:Y:S01]  /*39f0*/  ISETP.GE.AND P6, PT, R82, RZ, PT ;  /* 0x000000ff5200720c */ /* 0x000fe20003fc6270 */
[----:B------:R-:W-:Y:S01]  /*3a00*/  @P3 VIADD R88, R88, 0x1 ;  /* 0x0000000158583836 */ /* 0x000fe20000000000 */
[----:B0-----:R-:W-:Y:S01]  /*3a10*/  LOP3.LUT R24, R50, 0x13, RZ, 0x3c, !PT ;  /* 0x0000001332187812 */ /* 0x001fe200078e3cff */
[----:B------:R-:W-:Y:S01]  /*3a20*/  IMAD.WIDE R30, R91, 0x4, R72 ;  /* 0x000000045b1e7825 */ /* 0x000fe200078e0248 */
[----:B------:R-:W-:Y:S02]  /*3a30*/  SEL R47, R80, R87, !P0 ;  /* 0x00000057502f7207 */ /* 0x000fe40004000000 */
[----:B------:R-:W-:Y:S01]  /*3a40*/  ISETP.GE.AND P1, PT, R24, RZ, PT ;  /* 0x000000ff1800720c */ /* 0x000fe20003f26270 */
[----:B------:R-:W-:Y:S01]  /*3a50*/  IMAD R91, R84, R79, 0x15 ;  /* 0x00000015545b7424 */ /* 0x000fe200078e024f */
[----:B------:R-:W-:Y:S01]  /*3a60*/  SEL R24, R80, R85, !P0 ;  /* 0x0000005550187207 */ /* 0x000fe20004000000 */
[----:B------:R-:W-:Y:S01]  /*3a70*/  IMAD.HI.U32 R82, R76, 0x16, RZ ;  /* 0x000000164c527827 */ /* 0x000fe200078e00ff */
[----:B------:R0:W-:Y:S01]  /*3a80*/  STG.E desc[UR8][R30.64], R26 ;  /* 0x0000001a1e007986 */ /* 0x0001e2000c101908 */
[----:B------:R-:W-:-:S02]  /*3a90*/  @!P5 IADD3 R89, PT, PT, R89, -R78, RZ ;  /* 0x8000004e5959d210 */ /* 0x000fc40007ffe0ff */
[----:B------:R-:W-:Y:S01]  /*3aa0*/  ISETP.GT.U32.AND P3, PT, R78, R91, PT ;  /* 0x0000005b4e00720c */ /* 0x000fe20003f64070 */
[----:B--2---:R-:W-:Y:S01]  /*3ab0*/  IMAD.MOV R29, RZ, RZ, -R24 ;  /* 0x000000ffff1d7224 */ /* 0x004fe200078e0a18 */
[----:B------:R-:W-:Y:S01]  /*3ac0*/  @!P5 IADD3 R46, PT, PT, R46, 0x1, RZ ;  /* 0x000000012e2ed810 */ /* 0x000fe20007ffe0ff */
[----:B------:R-:W-:Y:S01]  /*3ad0*/  IMAD R25, R24, 0x80, R77 ;  /* 0x0000008018197824 */ /* 0x000fe200078e024d */
[C---:B------:R-:W-:Y:S01]  /*3ae0*/  LOP3.LUT R28, R50.reuse, 0x15, RZ, 0x3c, !PT ;  /* 0x00000015321c7812 */ /* 0x040fe200078e3cff */
[----:B------:R-:W-:Y:S01]  /*3af0*/  IMAD R24, R50, R29, 0xb ;  /* 0x0000000b32187424 */ /* 0x000fe200078e021d */
[----:B------:R-:W-:Y:S01]  /*3b00*/  SEL R75, R80, R75, !P0 ;  /* 0x0000004b504b7207 */ /* 0x000fe20004000000 */
[----:B------:R-:W-:Y:S02]  /*3b10*/  IMAD R29, R82, R79, 0x16 ;  /* 0x00000016521d7424 */ /* 0x000fe400078e024f */
[----:B------:R-:W-:Y:S01]  /*3b20*/  @!P6 IMAD.MOV R88, RZ, RZ, -R88 ;  /* 0x000000ffff58e224 */ /* 0x000fe200078e0a58 */
[----:B------:R-:W-:Y:S01]  /*3b30*/  ISETP.GE.U32.AND P6, PT, R89, R78, PT ;  /* 0x0000004e5900720c */ /* 0x000fe20003fc6070 */
[----:B------:R-:W-:Y:S01]  /*3b40*/  IMAD R25, R24, UR7, R25 ;  /* 0x0000000718197c24 */ /* 0x000fe2000f8e0219 */
[----:B------:R-:W-:Y:S01]  /*3b50*/  ISETP.GT.U32.AND P2, PT, R78, R29, PT ;  /* 0x0000001d4e00720c */ /* 0x000fe20003f44070 */
[----:B------:R-:W-:Y:S01]  /*3b60*/  @!P3 IMAD.IADD R91, R91, 0x1, -R78 ;  /* 0x000000015b5bb824 */ /* 0x000fe200078e0a4e */
[----:B------:R-:W-:Y:S01]  /*3b70*/  LOP3.LUT R24, R50, 0x14, RZ, 0x3c, !PT ;  /* 0x0000001432187812 */ /* 0x000fe200078e3cff */
[----:B------:R-:W-:Y:S01]  /*3b80*/  @P4 VIADD R86, R86, 0x1 ;  /* 0x0000000156564836 */ /* 0x000fe20000000000 */
[----:B------:R-:W-:Y:S01]  /*3b90*/  @!P3 IADD3 R84, PT, PT, R84, 0x1, RZ ;  /* 0x000000015454b810 */ /* 0x000fe20007ffe0ff */
[----:B------:R-:W-:Y:S01]  /*3ba0*/  IMAD.HI.U32 R89, R76, 0x18, RZ ;  /* 0x000000184c597827 */ /* 0x000fe200078e00ff */
[----:B------:R-:W-:-:S02]  /*3bb0*/  ISETP.GE.AND P4, PT, R24, RZ, PT ;  /* 0x000000ff1800720c */ /* 0x000fc40003f86270 */
[----:B------:R-:W-:Y:S01]  /*3bc0*/  ISETP.GE.U32.AND P5, PT, R91, R78, PT ;  /* 0x0000004e5b00720c */ /* 0x000fe20003fa6070 */
[----:B------:R-:W-:Y:S01]  /*3bd0*/  IMAD.WIDE R24, R25, 0x4, R72 ;  /* 0x0000000419187825 */ /* 0x000fe200078e0248 */
[----:B------:R-:W-:Y:S02]  /*3be0*/  ISETP.GE.AND P3, PT, R28, RZ, PT ;  /* 0x000000ff1c00720c */ /* 0x000fe40003f66270 */
[----:B------:R-:W-:Y:S01]  /*3bf0*/  SEL R88, R80, R88, !P0 ;  /* 0x0000005850587207 */ /* 0x000fe20004000000 */
[----:B------:R-:W-:Y:S01]  /*3c00*/  @P6 VIADD R46, R46, 0x1 ;  /* 0x000000012e2e6836 */ /* 0x000fe20000000000 */
[----:B------:R2:W-:Y:S01]  /*3c10*/  STG.E desc[UR8][R24.64], R27 ;  /* 0x0000001b18007986 */ /* 0x0005e2000c101908 */
[----:B------:R-:W-:Y:S02]  /*3c20*/  @!P2 IMAD.IADD R29, R29, 0x1, -R78 ;  /* 0x000000011d1da824 */ /* 0x000fe400078e0a4e */
[----:B------:R-:W-:Y:S01]  /*3c30*/  IMAD.HI.U32 R93, R76, 0x17, RZ ;  /* 0x000000174c5d7827 */ /* 0x000fe200078e00ff */
[----:B0-----:R-:W-:-:S03]  /*3c40*/  MOV R26, R46 ;  /* 0x0000002e001a7202 */ /* 0x001fc60000000f00 */
[-C--:B------:R-:W-:Y:S02]  /*3c50*/  IMAD R91, R89, R79.reuse, 0x18 ;  /* 0x00000018595b7424 */ /* 0x080fe400078e024f */
[----:B------:R-:W-:Y:S01]  /*3c60*/  @!P1 IMAD.MOV R86, RZ, RZ, -R86 ;  /* 0x000000ffff569224 */ /* 0x000fe200078e0a56 */
[----:B------:R-:W-:Y:S01]  /*3c70*/  ISETP.GE.U32.AND P1, PT, R29, R78, PT ;  /* 0x0000004e1d00720c */ /* 0x000fe20003f26070 */
[----:B------:R-:W-:Y:S01]  /*3c80*/  IMAD R31, R93, R79, 0x17 ;  /* 0x000000175d1f7424 */ /* 0x000fe200078e024f */
[----:B--2---:R-:W-:Y:S01]  /*3c90*/  LOP3.LUT R24, R50, 0x16, RZ, 0x3c, !PT ;  /* 0x0000001632187812 */ /* 0x004fe200078e3cff */
[----:B------:R-:W-:Y:S01]  /*3ca0*/  @!P4 IMAD.MOV R26, RZ, RZ, -R26 ;  /* 0x000000ffff1ac224 */ /* 0x000fe200078e0a1a */
[----:B------:R-:W-:Y:S01]  /*3cb0*/  ISETP.GT.U32.AND P4, PT, R78, R91, PT ;  /* 0x0000005b4e00720c */ /* 0x000fe20003f84070 */
[----:B------:R-:W-:Y:S01]  /*3cc0*/  @P5 VIADD R84, R84, 0x1 ;  /* 0x0000000154545836 */ /* 0x000fe20000000000 */
[----:B------:R-:W-:Y:S01]  /*3cd0*/  ISETP.GE.AND P5, PT, R24, RZ, PT ;  /* 0x000000ff1800720c */ /* 0x000fe20003fa6270 */
[----:B------:R-:W-:Y:S01]  /*3ce0*/  @!P2 VIADD R82, R82, 0x1 ;  /* 0x000000015252a836 */ /* 0x000fe20000000000 */
[----:B------:R-:W-:Y:S01]  /*3cf0*/  ISETP.GT.U32.AND P6, PT, R78, R31, PT ;  /* 0x0000001f4e00720c */ /* 0x000fe20003fc4070 */
[----:B------:R-:W-:Y:S01]  /*3d00*/  IMAD.HI.U32 R85, R76, 0x19, RZ ;  /* 0x000000194c557827 */ /* 0x000fe200078e00ff */
[----:B------:R-:W-:-:S02]  /*3d10*/  LOP3.LUT R25, R50, 0x17, RZ, 0x3c, !PT ;  /* 0x0000001732197812 */ /* 0x000fc400078e3cff */
[----:B------:R-:W-:Y:S01]  /*3d20*/  @!P3 IADD3 R84, PT, PT, -R84, RZ, RZ ;  /* 0x000000ff5454b210 */ /* 0x000fe20007ffe1ff */
[----:B------:R-:W-:Y:S01]  /*3d30*/  @P1 VIADD R82, R82, 0x1 ;  /* 0x0000000152521836 */ /* 0x000fe20000000000 */
[----:B------:R-:W-:Y:S01]  /*3d40*/  ISETP.GE.AND P2, PT, R25, RZ, PT ;  /* 0x000000ff1900720c */ /* 0x000fe20003f46270 */
[----:B------:R-:W-:Y:S01]  /*3d50*/  IMAD R25, R85, R79, 0x19 ;  /* 0x0000001955197424 */ /* 0x000fe200078e024f */
[----:B------:R-:W-:Y:S01]  /*3d60*/  LOP3.LUT R24, R50, 0x18, RZ, 0x3c, !PT ;  /* 0x0000001832187812 */ /* 0x000fe200078e3cff */
[----:B------:R-:W-:Y:S01]  /*3d70*/  @!P4 IMAD.IADD R91, R91, 0x1, -R78 ;  /* 0x000000015b5bc824 */ /* 0x000fe200078e0a4e */
[----:B------:R-:W-:Y:S01]  /*3d80*/  SEL R86, R80, R86, !P0 ;  /* 0x0000005650567207 */ /* 0x000fe20004000000 */
[----:B------:R-:W-:Y:S01]  /*3d90*/  @!P5 IMAD.MOV R82, RZ, RZ, -R82 ;  /* 0x000000ffff52d224 */ /* 0x000fe200078e0a52 */
[----:B------:R-:W-:Y:S01]  /*3da0*/  ISETP.GT.U32.AND P5, PT, R78, R25, PT ;  /* 0x000000194e00720c */ /* 0x000fe20003fa4070 */
[----:B------:R-:W-:Y:S01]  /*3db0*/  IMAD.HI.U32 R44, R76, 0x1a, RZ ;  /* 0x0000001a4c2c7827 */ /* 0x000fe200078e00ff */
[----:B------:R-:W-:-:S02]  /*3dc0*/  @!P6 IADD3 R31, PT, PT, R31, -R78, RZ ;  /* 0x8000004e1f1fe210 */ /* 0x000fc40007ffe0ff */
[-C--:B------:R-:W-:Y:S01]  /*3dd0*/  ISETP.GE.U32.AND P3, PT, R91, R78.reuse, PT ;  /* 0x0000004e5b00720c */ /* 0x080fe20003f66070 */
[----:B------:R-:W-:Y:S01]  /*3de0*/  IMAD.HI.U32 R91, R76, 0x1b, RZ ;  /* 0x0000001b4c5b7827 */ /* 0x000fe200078e00ff */
[----:B------:R-:W-:Y:S02]  /*3df0*/  ISETP.GE.U32.AND P1, PT, R31, R78, PT ;  /* 0x0000004e1f00720c */ /* 0x000fe40003f26070 */
[----:B------:R-:W-:Y:S01]  /*3e00*/  SEL R84, R80, R84, !P0 ;  /* 0x0000005450547207 */ /* 0x000fe20004000000 */
[----:B------:R-:W-:Y:S01]  /*3e10*/  IMAD R27, R44, R79, 0x1a ;  /* 0x0000001a2c1b7424 */ /* 0x000fe200078e024f */
[----:B------:R-:W-:Y:S01]  /*3e20*/  SEL R82, R80, R82, !P0 ;  /* 0x0000005250527207 */ /* 0x000fe20004000000 */
[----:B------:R-:W-:Y:S02]  /*3e30*/  @!P6 VIADD R93, R93, 0x1 ;  /* 0x000000015d5de836 */ /* 0x000fe40000000000 */
[----:B------:R-:W-:Y:S01]  /*3e40*/  @!P4 VIADD R89, R89, 0x1 ;  /* 0x000000015959c836 */ /* 0x000fe20000000000 */
[----:B------:R-:W-:Y:S01]  /*3e50*/  ISETP.GT.U32.AND P6, PT, R78, R27, PT ;  /* 0x0000001b4e00720c */ /* 0x000fe20003fc4070 */
[----:B------:R-:W-:Y:S01]  /*3e60*/  IMAD R29, R91, R79, 0x1b ;  /* 0x0000001b5b1d7424 */ /* 0x000fe200078e024f */
[----:B------:R-:W-:Y:S01]  /*3e70*/  ISETP.GE.AND P4, PT, R24, RZ, PT ;  /* 0x000000ff1800720c */ /* 0x000fe20003f86270 */
[----:B------:R-:W-:Y:S01]  /*3e80*/  @!P5 IMAD.IADD R25, R25, 0x1, -R78 ;  /* 0x000000011919d824 */ /* 0x000fe200078e0a4e */
[----:B------:R-:W-:Y:S01]  /*3e90*/  @P3 IADD3 R89, PT, PT, R89, 0x1, RZ ;  /* 0x0000000159593810 */ /* 0x000fe20007ffe0ff */
[----:B------:R-:W-:Y:S01]  /*3ea0*/  @!P5 VIADD R85, R85, 0x1 ;  /* 0x000000015555d836 */ /* 0x000fe20000000000 */
[----:B------:R-:W-:Y:S01]  /*3eb0*/  @P1 IADD3 R93, PT, PT, R93, 0x1, RZ ;  /* 0x000000015d5d1810 */ /* 0x000fe20007ffe0ff */
[----:B------:R-:W-:Y:S01]  /*3ec0*/  IMAD.HI.U32 R31, R76, 0x1d, RZ ;  /* 0x0000001d4c1f7827 */ /* 0x000fe200078e00ff */
[----:B------:R-:W-:-:S02]  /*3ed0*/  ISETP.GT.U32.AND P1, PT, R78, R29, PT ;  /* 0x0000001d4e00720c */ /* 0x000fc40003f24070 */
[-C--:B------:R-:W-:Y:S01]  /*3ee0*/  ISETP.GE.U32.AND P3, PT, R25, R78.reuse, PT ;  /* 0x0000004e1900720c */ /* 0x080fe20003f66070 */
[----:B------:R-:W-:Y:S01]  /*3ef0*/  IMAD.HI.U32 R24, R76, 0x1c, RZ ;  /* 0x0000001c4c187827 */ /* 0x000fe200078e00ff */
[----:B------:R-:W-:Y:S02]  /*3f00*/  LOP3.LUT R25, R50, 0x19, RZ, 0x3c, !PT ;  /* 0x0000001932197812 */ /* 0x000fe400078e3cff */
[----:B------:R-:W-:Y:S01]  /*3f10*/  @!P2 IADD3 R93, PT, PT, -R93, RZ, RZ ;  /* 0x000000ff5d5da210 */ /* 0x000fe20007ffe1ff */
[--C-:B------:R-:W-:Y:S01]  /*3f20*/  @!P6 IMAD.IADD R27, R27, 0x1, -R78.reuse ;  /* 0x000000011b1be824 */ /* 0x100fe200078e0a4e */
[----:B------:R-:W-:Y:S01]  /*3f30*/  ISETP.GE.AND P5, PT, R25, RZ, PT ;  /* 0x000000ff1900720c */ /* 0x000fe20003fa6270 */
[----:B------:R-:W-:Y:S02]  /*3f40*/  IMAD R28, R31, R79, 0x1d ;  /* 0x0000001d1f1c7424 */ /* 0x000fe400078e024f */
[----:B------:R-:W-:Y:S01]  /*3f50*/  @!P4 IMAD.MOV R89, RZ, RZ, -R89 ;  /* 0x000000ffff59c224 */ /* 0x000fe200078e0a59 */
[----:B------:R-:W-:Y:S01]  /*3f60*/  ISETP.GE.U32.AND P2, PT, R27, R78, PT ;  /* 0x0000004e1b00720c */ /* 0x000fe20003f46070 */
[----:B------:R-:W-:-:S02]  /*3f70*/  @!P1 IMAD.IADD R29, R29, 0x1, -R78 ;  /* 0x000000011d1d9824 */ /* 0x000fc400078e0a4e */
[----:B------:R-:W-:Y:S01]  /*3f80*/  @P3 IADD3 R85, PT, PT, R85, 0x1, RZ ;  /* 0x0000000155553810 */ /* 0x000fe20007ffe0ff */
[----:B------:R-:W-:Y:S01]  /*3f90*/  IMAD R27, R24, R79, 0x1c ;  /* 0x0000001c181b7424 */ /* 0x000fe200078e024f */
[----:B------:R-:W-:Y:S01]  /*3fa0*/  SEL R74, R80, R89, !P0 ;  /* 0x00000059504a7207 */ /* 0x000fe20004000000 */
[----:B------:R-:W-:Y:S01]  /*3fb0*/  @!P6 VIADD R44, R44, 0x1 ;  /* 0x000000012c2ce836 */ /* 0x000fe20000000000 */
[----:B------:R-:W-:Y:S01]  /*3fc0*/  ISETP.GE.U32.AND P4, PT, R29, R78, PT ;  /* 0x0000004e1d00720c */ /* 0x000fe20003f86070 */
[----:B------:R-:W-:Y:S01]  /*3fd0*/  IMAD.HI.U32 R29, R76, 0x1e, RZ ;  /* 0x0000001e4c1d7827 */ /* 0x000fe200078e00ff */
[----:B------:R-:W-:-:S03]  /*3fe0*/  ISETP.GT.U32.AND P3, PT, R78, R27, PT ;  /* 0x0000001b4e00720c */ /* 0x000fc60003f64070 */
[----:B------:R-:W-:Y:S01]  /*3ff0*/  @!P5 IMAD.MOV R85, RZ, RZ, -R85 ;  /* 0x000000ffff55d224 */ /* 0x000fe200078e0a55 */
[----:B------:R-:W-:Y:S01]  /*4000*/  ISETP.GT.U32.AND P5, PT, R78, R28, PT ;  /* 0x0000001c4e00720c */ /* 0x000fe20003fa4070 */
[----:B------:R-:W-:Y:S02]  /*4010*/  IMAD R30, R29, R79, 0x1e ;  /* 0x0000001e1d1e7424 */ /* 0x000fe400078e024f */
[----:B------:R-:W-:Y:S01]  /*4020*/  IMAD.HI.U32 R25, R76, 0x1f, RZ ;  /* 0x0000001f4c197827 */ /* 0x000fe200078e00ff */
[----:B------:R-:W-:Y:S02]  /*4030*/  SEL R76, R80, R26, !P0 ;  /* 0x0000001a504c7207 */ /* 0x000fe40004000000 */
[----:B------:R-:W-:Y:S01]  /*4040*/  ISETP.GT.U32.AND P6, PT, R78, R30, PT ;  /* 0x0000001e4e00720c */ /* 0x000fe20003fc4070 */
[----:B------:R-:W-:Y:S01]  /*4050*/  @!P1 VIADD R91, R91, 0x1 ;  /* 0x000000015b5b9836 */ /* 0x000fe20000000000 */
[----:B------:R-:W-:Y:S01]  /*4060*/  SEL R46, R80, R85, !P0 ;  /* 0x00000055502e7207 */ /* 0x000fe20004000000 */
[----:B------:R-:W-:Y:S01]  /*4070*/  IMAD R79, R25, R79, 0x1f ;  /* 0x0000001f194f7424 */ /* 0x000fe200078e024f */
[-C--:B------:R-:W-:Y:S01]  /*4080*/  @!P3 IADD3 R27, PT, PT, R27, -R78.reuse, RZ ;  /* 0x8000004e1b1bb210 */ /* 0x080fe20007ffe0ff */
[----:B------:R-:W-:Y:S01]  /*4090*/  @P4 VIADD R91, R91, 0x1 ;  /* 0x000000015b5b4836 */ /* 0x000fe20000000000 */
[----:B------:R-:W-:Y:S01]  /*40a0*/  @!P3 IADD3 R24, PT, PT, R24, 0x1, RZ ;  /* 0x000000011818b810 */ /* 0x000fe20007ffe0ff */
[----:B------:R-:W-:Y:S01]  /*40b0*/  @P2 VIADD R44, R44, 0x1 ;  /* 0x000000012c2c2836 */ /* 0x000fe20000000000 */
[-C--:B------:R-:W-:Y:S01]  /*40c0*/  @!P5 IADD3 R28, PT, PT, R28, -R78.reuse, RZ ;  /* 0x8000004e1c1cd210 */ /* 0x080fe20007ffe0ff */
[----:B------:R-:W-:Y:S01]  /*40d0*/  IMAD.MOV R89, RZ, RZ, -R74 ;  /* 0x000000ffff597224 */ /* 0x000fe200078e0a4a */
[----:B------:R-:W-:Y:S01]  /*40e0*/  ISETP.GT.U32.AND P1, PT, R78, R79, PT ;  /* 0x0000004f4e00720c */ /* 0x000fe20003f24070 */
[----:B------:R-:W-:Y:S01]  /*40f0*/  IMAD R87, R74, 0x80, R77 ;  /* 0x000000804a577824 */ /* 0x000fe200078e024d */
[-C--:B------:R-:W-:Y:S01]  /*4100*/  ISETP.GE.U32.AND P4, PT, R28, R78.reuse, PT ;  /* 0x0000004e1c00720c */ /* 0x080fe20003f86070 */
[----:B------:R-:W-:Y:S01]  /*4110*/  @!P6 IMAD.IADD R30, R30, 0x1, -R78 ;  /* 0x000000011e1ee824 */ /* 0x000fe200078e0a4e */
[----:B------:R-:W-:Y:S01]  /*4120*/  ISETP.GE.U32.AND P2, PT, R27, R78, PT ;  /* 0x0000004e1b00720c */ /* 0x000fe20003f46070 */
[----:B------:R-:W-:Y:S01]  /*4130*/  @!P6 VIADD R29, R29, 0x1 ;  /* 0x000000011d1de836 */ /* 0x000fe20000000000 */
[----:B------:R-:W-:Y:S01]  /*4140*/  LOP3.LUT R27, R50, 0x1a, RZ, 0x3c, !PT ;  /* 0x0000001a321b7812 */ /* 0x000fe200078e3cff */
[----:B------:R-:W-:Y:S01]  /*4150*/  IMAD.MOV R83, RZ, RZ, -R75 ;  /* 0x000000ffff537224 */ /* 0x000fe200078e0a4b */
[----:B------:R-:W-:-:S02]  /*4160*/  @!P5 IADD3 R31, PT, PT, R31, 0x1, RZ ;  /* 0x000000011f1fd810 */ /* 0x000fc40007ffe0ff */
[----:B------:R-:W-:Y:S01]  /*4170*/  ISETP.GE.AND P5, PT, R27, RZ, PT ;  /* 0x000000ff1b00720c */ /* 0x000fe20003fa6270 */
[----:B------:R-:W-:Y:S01]  /*4180*/  IMAD R83, R50, R83, 0x11 ;  /* 0x0000001132537424 */ /* 0x000fe200078e0253 */
[-C--:B------:R-:W-:Y:S01]  /*4190*/  ISETP.GE.U32.AND P3, PT, R30, R78.reuse, PT ;  /* 0x0000004e1e00720c */ /* 0x080fe20003f66070 */
[----:B------:R-:W-:Y:S01]  /*41a0*/  @!P1 IMAD.IADD R79, R79, 0x1, -R78 ;  /* 0x000000014f4f9824 */ /* 0x000fe200078e0a4e */
[----:B------:R-:W-:Y:S01]  /*41b0*/  LOP3.LUT R27, R50, 0x1b, RZ, 0x3c, !PT ;  /* 0x0000001b321b7812 */ /* 0x000fe200078e3cff */
[----:B------:R-:W-:Y:S01]  /*41c0*/  @P4 VIADD R31, R31, 0x1 ;  /* 0x000000011f1f4836 */ /* 0x000fe20000000000 */
[----:B------:R-:W-:Y:S01]  /*41d0*/  IADD3 R85, PT, PT, -R47, RZ, RZ ;  /* 0x000000ff2f557210 */ /* 0x000fe20007ffe1ff */
[----:B------:R-:W-:Y:S01]  /*41e0*/  @P2 VIADD R24, R24, 0x1 ;  /* 0x0000000118182836 */ /* 0x000fe20000000000 */
[----:B------:R-:W-:Y:S01]  /*41f0*/  ISETP.GE.AND P4, PT, R27, RZ, PT ;  /* 0x000000ff1b00720c */ /* 0x000fe20003f86270 */
[----:B------:R-:W-:Y:S01]  /*4200*/  @!P1 VIADD R25, R25, 0x1 ;  /* 0x0000000119199836 */ /* 0x000fe20000000000 */
[C---:B------:R-:W-:Y:S01]  /*4210*/  LOP3.LUT R27, R50.reuse, 0x1c, RZ, 0x3c, !PT ;  /* 0x0000001c321b7812 */ /* 0x040fe200078e3cff */
[----:B------:R-:W-:Y:S01]  /*4220*/  IMAD R85, R50, R85, 0x10 ;  /* 0x0000001032557424 */ /* 0x000fe200078e0255 */
[----:B------:R-:W-:Y:S01]  /*4230*/  ISETP.GE.U32.AND P2, PT, R79, R78, PT ;  /* 0x0000004e4f00720c */ /* 0x000fe20003f46070 */
[----:B------:R-:W-:Y:S01]  /*4240*/  @!P5 IMAD.MOV R44, RZ, RZ, -R44 ;  /* 0x000000ffff2cd224 */ /* 0x000fe200078e0a2c */
[----:B------:R-:W-:-:S02]  /*4250*/  ISETP.GE.AND P6, PT, R27, RZ, PT ;  /* 0x000000ff1b00720c */ /* 0x000fc40003fc6270 */
[C---:B------:R-:W-:Y:S02]  /*4260*/  LOP3.LUT R27, R50.reuse, 0x1d, RZ, 0x3c, !PT ;  /* 0x0000001d321b7812 */ /* 0x040fe400078e3cff */
[----:B------:R-:W-:Y:S02]  /*4270*/  @P3 IADD3 R29, PT, PT, R29, 0x1, RZ ;  /* 0x000000011d1d3810 */ /* 0x000fe40007ffe0ff */
[----:B------:R-:W-:Y:S01]  /*4280*/  ISETP.GE.AND P3, PT, R27, RZ, PT ;  /* 0x000000ff1b00720c */ /* 0x000fe20003f66270 */
[----:B------:R-:W-:Y:S01]  /*4290*/  @!P4 IMAD.MOV R91, RZ, RZ, -R91 ;  /* 0x000000ffff5bc224 */ /* 0x000fe200078e0a5b */
[----:B------:R-:W-:Y:S02]  /*42a0*/  LOP3.LUT R27, R50, 0x1e, RZ, 0x3c, !PT ;  /* 0x0000001e321b7812 */ /* 0x000fe400078e3cff */
[----:B------:R-:W-:Y:S01]  /*42b0*/  MOV R79, R24 ;  /* 0x00000018004f7202 */ /* 0x000fe20000000f00 */
[----:B------:R-:W-:Y:S01]  /*42c0*/  @P2 VIADD R25, R25, 0x1 ;  /* 0x0000000119192836 */ /* 0x000fe20000000000 */
[----:B------:R-:W-:-:S02]  /*42d0*/  ISETP.GE.AND P1, PT, R27, RZ, PT ;  /* 0x000000ff1b00720c */ /* 0x000fc40003f26270 */
[----:B------:R-:W-:Y:S02]  /*42e0*/  LOP3.LUT R27, R50, 0x1f, RZ, 0x3c, !PT ;  /* 0x0000001f321b7812 */ /* 0x000fe400078e3cff */
[----:B------:R-:W-:Y:S02]  /*42f0*/  @!P6 IADD3 R79, PT, PT, -R79, RZ, RZ ;  /* 0x000000ff4f4fe210 */ /* 0x000fe40007ffe1ff */
[----:B------:R-:W-:Y:S01]  /*4300*/  ISETP.GE.AND P2, PT, R27, RZ, PT ;  /* 0x000000ff1b00720c */ /* 0x000fe20003f46270 */
[----:B------:R-:W-:Y:S01]  /*4310*/  @!P3 IMAD.MOV R31, RZ, RZ, -R31 ;  /* 0x000000ffff1fb224 */ /* 0x000fe200078e0a1f */
[C---:B------:R-:W-:Y:S01]  /*4320*/  SEL R24, R80.reuse, R79, !P0 ;  /* 0x0000004f50187207 */ /* 0x040fe20004000000 */
[----:B------:R-:W-:Y:S01]  /*4330*/  IMAD.MOV R79, RZ, RZ, -R90 ;  /* 0x000000ffff4f7224 */ /* 0x000fe200078e0a5a */
[----:B------:R-:W-:Y:S01]  /*4340*/  SEL R27, R80, R81, !P0 ;  /* 0x00000051501b7207 */ /* 0x000fe20004000000 */
[----:B------:R-:W-:Y:S01]  /*4350*/  IMAD R90, R90, 0x80, R77 ;  /* 0x000000805a5a7824 */ /* 0x000fe200078e024d */
[C---:B------:R-:W-:Y:S01]  /*4360*/  SEL R78, R80.reuse, R93, !P0 ;  /* 0x0000005d504e7207 */ /* 0x040fe20004000000 */
[----:B------:R-:W-:Y:S01]  /*4370*/  @!P1 IMAD.MOV R29, RZ, RZ, -R29 ;  /* 0x000000ffff1d9224 */ /* 0x000fe200078e0a1d */
[C---:B------:R-:W-:Y:S01]  /*4380*/  SEL R44, R80.reuse, R44, !P0 ;  /* 0x0000002c502c7207 */ /* 0x040fe20004000000 */
[----:B------:R-:W-:Y:S01]  /*4390*/  IMAD.MOV R81, RZ, RZ, -R88 ;  /* 0x000000ffff517224 */ /* 0x000fe200078e0a58 */
[----:B------:R-:W-:Y:S01]  /*43a0*/  SEL R30, R80, R91, !P0 ;  /* 0x0000005b501e7207 */ /* 0x000fe20004000000 */
[----:B------:R-:W-:Y:S01]  /*43b0*/  IMAD R88, R88, 0x80, R77 ;  /* 0x0000008058587824 */ /* 0x000fe200078e024d */
[----:B------:R-:W-:Y:S01]  /*43c0*/  SEL R26, R80, R31, !P0 ;  /* 0x0000001f501a7207 */ /* 0x000fe20004000000 */
[----:B------:R-:W-:Y:S01]  /*43d0*/  IMAD R81, R50, R81, 0x12 ;  /* 0x0000001232517424 */ /* 0x000fe200078e0251 */
[----:B------:R-:W-:Y:S01]  /*43e0*/  @!P2 IADD3 R25, PT, PT, -R25, RZ, RZ ;  /* 0x000000ff1919a210 */ /* 0x000fe20007ffe1ff */
[----:B------:R-:W-:Y:S01]  /*43f0*/  IMAD.MOV R93, RZ, RZ, -R30 ;  /* 0x000000ffff5d7224 */ /* 0x000fe200078e0a1e */
[C---:B------:R-:W-:Y:S01]  /*4400*/  SEL R28, R80.reuse, R29, !P0 ;  /* 0x0000001d501c7207 */ /* 0x040fe20004000000 */
[----:B------:R-:W-:Y:S01]  /*4410*/  IMAD.MOV R29, RZ, RZ, -R27 ;  /* 0x000000ffff1d7224 */ /* 0x000fe200078e0a1b */
[----:B------:R-:W-:Y:S01]  /*4420*/  SEL R80, R80, R25, !P0 ;  /* 0x0000001950507207 */ /* 0x000fe20004000000 */
[----:B------:R-:W-:Y:S01]  /*4430*/  IMAD R25, R50, R79, 0xc ;  /* 0x0000000c32197424 */ /* 0x000fe200078e024f */
[----:B------:R-:W-:Y:S01]  /*4440*/  IADD3 R79, PT, PT, -R86, RZ, RZ ;  /* 0x000000ff564f7210 */ /* 0x000fe20007ffe1ff */
[----:B------:R-:W-:Y:S01]  /*4450*/  IMAD R29, R50, R29, 0xe ;  /* 0x0000000e321d7424 */ /* 0x000fe200078e021d */
[----:B------:R-:W-:Y:S01]  /*4460*/  IADD3 R31, PT, PT, -R92, RZ, RZ ;  /* 0x000000ff5c1f7210 */ /* 0x000fe20007ffe1ff */
[----:B------:R-:W-:Y:S01]  /*4470*/  IMAD R25, R25, UR7, R90 ;  /* 0x0000000719197c24 */ /* 0x000fe2000f8e025a */
[----:B------:R-:W-:Y:S01]  /*4480*/  LEA R90, R27, R77, 0x7 ;  /* 0x0000004d1b5a7211 */ /* 0x000fe200078e38ff */
[----:B------:R-:W-:Y:S01]  /*4490*/  IMAD.MOV R27, RZ, RZ, -R45 ;  /* 0x000000ffff1b7224 */ /* 0x000fe200078e0a2d */
[----:B------:R-:W-:Y:S01]  /*44a0*/  IADD3 R91, PT, PT, -R24, RZ, RZ ;  /* 0x000000ff185b7210 */ /* 0x000fe20007ffe1ff */
[----:B------:R-:W-:-:S02]  /*44b0*/  IMAD R81, R81, UR7, R88 ;  /* 0x0000000751517c24 */ /* 0x000fc4000f8e0258 */
[----:B------:R-:W-:Y:S02]  /*44c0*/  IMAD R29, R29, UR7, R90 ;  /* 0x000000071d1d7c24 */ /* 0x000fe4000f8e025a */
[--C-:B------:R-:W-:Y:S01]  /*44d0*/  IMAD R90, R45, 0x80, R77.reuse ;  /* 0x000000802d5a7824 */ /* 0x100fe200078e024d */
[----:B------:R-:W-:Y:S01]  /*44e0*/  LEA R45, R76, R77, 0x7 ;  /* 0x0000004d4c2d7211 */ /* 0x000fe200078e38ff */
[C---:B------:R-:W-:Y:S02]  /*44f0*/  IMAD R27, R50.reuse, R27, 0xf ;  /* 0x0000000f321b7424 */ /* 0x040fe400078e021b */
[----:B------:R-:W-:Y:S01]  /*4500*/  IMAD R88, R50, R89, 0x18 ;  /* 0x0000001832587424 */ /* 0x000fe200078e0259 */
[----:B------:R-:W-:Y:S01]  /*4510*/  IADD3 R89, PT, PT, -R46, RZ, RZ ;  /* 0x000000ff2e597210 */ /* 0x000fe20007ffe1ff */
[----:B------:R-:W-:Y:S02]  /*4520*/  IMAD R27, R27, UR7, R90 ;  /* 0x000000071b1b7c24 */ /* 0x000fe4000f8e025a */
[----:B------:R-:W-:-:S02]  /*4530*/  IMAD R90, R47, 0x80, R77 ;  /* 0x000000802f5a7824 */ /* 0x000fc400078e024d */
[----:B------:R-:W-:Y:S02]  /*4540*/  IMAD R86, R86, 0x80, R77 ;  /* 0x0000008056567824 */ /* 0x000fe400078e024d */
[----:B------:R-:W-:Y:S01]  /*4550*/  IMAD R85, R85, UR7, R90 ;  /* 0x0000000755557c24 */ /* 0x000fe2000f8e025a */
[----:B------:R-:W-:Y:S01]  /*4560*/  LEA R90, R75, R77, 0x7 ;  /* 0x0000004d4b5a7211 */ /* 0x000fe200078e38ff */
[----:B------:R-:W-:Y:S02]  /*4570*/  IMAD R79, R50, R79, 0x13 ;  /* 0x00000013324f7424 */ /* 0x000fe400078e024f */
[----:B------:R-:W-:Y:S02]  /*4580*/  IMAD.MOV R75, RZ, RZ, -R84 ;  /* 0x000000ffff4b7224 */ /* 0x000fe400078e0a54 */
[----:B------:R-:W-:Y:S02]  /*4590*/  IMAD R79, R79, UR7, R86 ;  /* 0x000000074f4f7c24 */ /* 0x000fe4000f8e0256 */
[----:B------:R-:W-:-:S02]  /*45a0*/  IMAD R88, R88, UR7, R87 ;  /* 0x0000000758587c24 */ /* 0x000fc4000f8e0257 */
[--C-:B------:R-:W-:Y:S02]  /*45b0*/  IMAD R87, R46, 0x80, R77.reuse ;  /* 0x000000802e577824 */ /* 0x100fe400078e024d */
[----:B------:R-:W-:Y:S02]  /*45c0*/  IMAD R86, R50, R89, 0x19 ;  /* 0x0000001932567424 */ /* 0x000fe400078e0259 */
[----:B------:R-:W-:Y:S02]  /*45d0*/  IMAD R84, R84, 0x80, R77 ;  /* 0x0000008054547824 */ /* 0x000fe400078e024d */
[----:B------:R-:W-:Y:S02]  /*45e0*/  IMAD R75, R50, R75, 0x15 ;  /* 0x00000015324b7424 */ /* 0x000fe400078e024b */
[----:B------:R-:W-:Y:S02]  /*45f0*/  IMAD.MOV R89, RZ, RZ, -R44 ;  /* 0x000000ffff597224 */ /* 0x000fe400078e0a2c */
[----:B------:R-:W-:Y:S01]  /*4600*/  IMAD R86, R86, UR7, R87 ;  /* 0x0000000756567c24 */ /* 0x000fe2000f8e0257 */
[----:B------:R-:W-:Y:S01]  /*4610*/  LEA R87, R44, R77, 0x7 ;  /* 0x0000004d2c577211 */ /* 0x000fe200078e38ff */
[----:B------:R-:W-:-:S02]  /*4620*/  IMAD R75, R75, UR7, R84 ;  /* 0x000000074b4b7c24 */ /* 0x000fc4000f8e0254 */
[----:B------:R-:W-:Y:S02]  /*4630*/  IMAD.MOV R47, RZ, RZ, -R76 ;  /* 0x000000ffff2f7224 */ /* 0x000fe400078e0a4c */
[C---:B------:R-:W-:Y:S02]  /*4640*/  IMAD R84, R50.reuse, R89, 0x1a ;  /* 0x0000001a32547424 */ /* 0x040fe400078e0259 */
[----:B------:R-:W-:Y:S01]  /*4650*/  IMAD R76, R50, R47, 0x14 ;  /* 0x00000014324c7424 */ /* 0x000fe200078e022f */
[----:B------:R-:W-:Y:S01]  /*4660*/  IADD3 R47, PT, PT, -R82, RZ, RZ ;  /* 0x000000ff522f7210 */ /* 0x000fe20007ffe1ff */
[----:B------:R-:W-:Y:S01]  /*4670*/  IMAD R84, R84, UR7, R87 ;  /* 0x0000000754547c24 */ /* 0x000fe2000f8e0257 */
[----:B------:R-:W-:Y:S01]  /*4680*/  IADD3 R87, PT, PT, -R28, RZ, RZ ;  /* 0x000000ff1c577210 */ /* 0x000fe20007ffe1ff */
[----:B------:R-:W-:Y:S02]  /*4690*/  IMAD R30, R30, 0x80, R77 ;  /* 0x000000801e1e7824 */ /* 0x000fe400078e024d */
[----:B------:R-:W-:-:S02]  /*46a0*/  IMAD R93, R50, R93, 0x1b ;  /* 0x0000001b325d7424 */ /* 0x000fc400078e025d */
[----:B------:R-:W-:Y:S02]  /*46b0*/  IMAD R92, R92, 0x80, R77 ;  /* 0x000000805c5c7824 */ /* 0x000fe400078e024d */
[----:B------:R-:W-:Y:S02]  /*46c0*/  IMAD R31, R50, R31, 0xd ;  /* 0x0000000d321f7424 */ /* 0x000fe400078e021f */
[----:B------:R-:W-:Y:S02]  /*46d0*/  IMAD.MOV R89, RZ, RZ, -R26 ;  /* 0x000000ffff597224 */ /* 0x000fe400078e0a1a */
[----:B------:R-:W-:Y:S02]  /*46e0*/  IMAD R76, R76, UR7, R45 ;  /* 0x000000074c4c7c24 */ /* 0x000fe4000f8e022d */
[----:B------:R-:W-:Y:S02]  /*46f0*/  IMAD R93, R93, UR7, R30 ;  /* 0x000000075d5d7c24 */ /* 0x000fe4000f8e021e */
[----:B------:R-:W-:Y:S01]  /*4700*/  IMAD.MOV R45, RZ, RZ, -R78 ;  /* 0x000000ffff2d7224 */ /* 0x000fe200078e0a4e */
[----:B------:R-:W-:Y:S01]  /*4710*/  LEA R78, R78, R77, 0x7 ;  /* 0x0000004d4e4e7211 */ /* 0x000fe200078e38ff */
[----:B------:R-:W-:-:S02]  /*4720*/  IMAD R30, R24, 0x80, R77 ;  /* 0x00000080181e7824 */ /* 0x000fc400078e024d */
[----:B------:R-:W-:Y:S02]  /*4730*/  IMAD R91, R50, R91, 0x1c ;  /* 0x0000001c325b7424 */ /* 0x000fe400078e025b */
[----:B------:R-:W-:Y:S02]  /*4740*/  IMAD R31, R31, UR7, R92 ;  /* 0x000000071f1f7c24 */ /* 0x000fe4000f8e025c */
[----:B------:R-:W-:Y:S02]  /*4750*/  IMAD R82, R82, 0x80, R77 ;  /* 0x0000008052527824 */ /* 0x000fe400078e024d */
[----:B------:R-:W-:-:S04]  /*4760*/  IMAD.WIDE R24, R25, 0x4, R72 ;  /* 0x0000000419187825 */ /* 0x000fc800078e0248 */
[--C-:B------:R-:W-:Y:S01]  /*4770*/  IMAD R26, R26, 0x80, R77.reuse ;  /* 0x000000801a1a7824 */ /* 0x100fe200078e024d */
[----:B------:R0:W-:Y:S01]  /*4780*/  STG.E desc[UR8][R24.64], R20 ;  /* 0x0000001418007986 */ /* 0x0001e2000c101908 */
[----:B------:R-:W-:Y:S01]  /*4790*/  IMAD R28, R28, 0x80, R77 ;  /* 0x000000801c1c7824 */ /* 0x000fe200078e024d */
[----:B------:R-:W-:Y:S01]  /*47a0*/  LEA R77, R80, R77, 0x7 ;  /* 0x0000004d504d7211 */ /* 0x000fe200078e38ff */
[C---:B------:R-:W-:Y:S02]  /*47b0*/  IMAD R87, R50.reuse, R87, 0x1e ;  /* 0x0000001e32577424 */ /* 0x040fe400078e0257 */
[C---:B------:R-:W-:Y:S02]  /*47c0*/  IMAD R89, R50.reuse, R89, 0x1d ;  /* 0x0000001d32597424 */ /* 0x040fe400078e0259 */
[----:B------:R-:W-:Y:S02]  /*47d0*/  IMAD.MOV R80, RZ, RZ, -R80 ;  /* 0x000000ffff507224 */ /* 0x000fe400078e0a50 */
[----:B------:R-:W-:-:S02]  /*47e0*/  IMAD R47, R50, R47, 0x16 ;  /* 0x00000016322f7424 */ /* 0x000fc400078e022f */
[----:B------:R-:W-:Y:S02]  /*47f0*/  IMAD R91, R91, UR7, R30 ;  /* 0x000000075b5b7c24 */ /* 0x000fe4000f8e021e */
[----:B------:R-:W-:Y:S02]  /*4800*/  IMAD R83, R83, UR7, R90 ;  /* 0x0000000753537c24 */ /* 0x000fe4000f8e025a */
[----:B------:R-:W-:-:S04]  /*4810*/  IMAD.WIDE R30, R31, 0x4, R72 ;  /* 0x000000041f1e7825 */ /* 0x000fc800078e0248 */
[----:B------:R-:W-:Y:S01]  /*4820*/  IMAD R87, R87, UR7, R28 ;  /* 0x0000000757577c24 */ /* 0x000fe2000f8e021c */
[----:B------:R2:W-:Y:S01]  /*4830*/  STG.E desc[UR8][R30.64], R21 ;  /* 0x000000151e007986 */ /* 0x0005e2000c101908 */
[----:B------:R-:W-:Y:S02]  /*4840*/  IMAD R45, R50, R45, 0x17 ;  /* 0x00000017322d7424 */ /* 0x000fe400078e022d */
[----:B------:R-:W-:Y:S02]  /*4850*/  IMAD R89, R89, UR7, R26 ;  /* 0x0000000759597c24 */ /* 0x000fe4000f8e021a */
[----:B------:R-:W-:-:S04]  /*4860*/  IMAD.WIDE R28, R29, 0x4, R72 ;  /* 0x000000041d1c7825 */ /* 0x000fc800078e0248 */
[----:B0-----:R-:W-:Y:S01]  /*4870*/  IMAD R20, R50, R80, 0x1f ;  /* 0x0000001f32147424 */ /* 0x001fe200078e0250 */
[----:B------:R0:W-:Y:S01]  /*4880*/  STG.E desc[UR8][R28.64], R22 ;  /* 0x000000161c007986 */ /* 0x0001e2000c101908 */
[----:B------:R-:W-:-:S04]  /*4890*/  IMAD.WIDE R26, R27, 0x4, R72 ;  /* 0x000000041b1a7825 */ /* 0x000fc800078e0248 */
[----:B------:R-:W-:Y:S01]  /*48a0*/  IMAD R47, R47, UR7, R82 ;  /* 0x000000072f2f7c24 */ /* 0x000fe2000f8e0252 */
[----:B------:R1:W-:Y:S01]  /*48b0*/  STG.E desc[UR8][R26.64], R23 ;  /* 0x000000171a007986 */ /* 0x0003e2000c101908 */
[----:B------:R-:W-:-:S04]  /*48c0*/  IMAD.WIDE R24, R85, 0x4, R72 ;  /* 0x0000000455187825 */ /* 0x000fc800078e0248 */
[----:B------:R-:W-:Y:S01]  /*48d0*/  IMAD.WIDE R82, R83, 0x4, R72 ;  /* 0x0000000453527825 */ /* 0x000fe200078e0248 */
[----:B------:R3:W-:Y:S03]  /*48e0*/  STG.E desc[UR8][R24.64], R16 ;  /* 0x0000001018007986 */ /* 0x0007e6000c101908 */
[----:B------:R-:W-:Y:S01]  /*48f0*/  IMAD R45, R45, UR7, R78 ;  /* 0x000000072d2d7c24 */ /* 0x000fe2000f8e024e */
[----:B------:R4:W-:Y:S01]  /*4900*/  STG.E desc[UR8][R82.64], R17 ;  /* 0x0000001152007986 */ /* 0x0009e2000c101908 */
[----:B------:R-:W-:-:S04]  /*4910*/  IMAD.WIDE R80, R81, 0x4, R72 ;  /* 0x0000000451507825 */ /* 0x000fc800078e0248 */
[----:B------:R-:W-:Y:S01]  /*4920*/  IMAD R85, R20, UR7, R77 ;  /* 0x0000000714557c24 */ /* 0x000fe2000f8e024d */
[----:B------:R0:W-:Y:S01]  /*4930*/  STG.E desc[UR8][R80.64], R18 ;  /* 0x0000001250007986 */ /* 0x0001e2000c101908 */
[----:B------:R-:W-:-:S04]  /*4940*/  IMAD.WIDE R78, R79, 0x4, R72 ;  /* 0x000000044f4e7825 */ /* 0x000fc800078e0248 */
[--C-:B------:R-:W-:Y:S01]  /*4950*/  IMAD.WIDE R76, R76, 0x4, R72.reuse ;  /* 0x000000044c4c7825 */ /* 0x100fe200078e0248 */
[----:B------:R0:W-:Y:S03]  /*4960*/  STG.E desc[UR8][R78.64], R19 ;  /* 0x000000134e007986 */ /* 0x0001e6000c101908 */
[--C-:B------:R-:W-:Y:S01]  /*4970*/  IMAD.WIDE R74, R75, 0x4, R72.reuse ;  /* 0x000000044b4a7825 */ /* 0x100fe200078e0248 */
[----:B------:R0:W-:Y:S03]  /*4980*/  STG.E desc[UR8][R76.64], R12 ;  /* 0x0000000c4c007986 */ /* 0x0001e6000c101908 */
[--C-:B------:R-:W-:Y:S01]  /*4990*/  IMAD.WIDE R46, R47, 0x4, R72.reuse ;  /* 0x000000042f2e7825 */ /* 0x100fe200078e0248 */
[----:B------:R1:W-:Y:S03]  /*49a0*/  STG.E desc[UR8][R74.64], R13 ;  /* 0x0000000d4a007986 */ /* 0x0003e6000c101908 */
[--C-:B------:R-:W-:Y:S01]  /*49b0*/  IMAD.WIDE R44, R45, 0x4, R72.reuse ;  /* 0x000000042d2c7825 */ /* 0x100fe200078e0248 */
[----:B------:R3:W-:Y:S03]  /*49c0*/  STG.E desc[UR8][R46.64], R14 ;  /* 0x0000000e2e007986 */ /* 0x0007e6000c101908 */
[--C-:B--2---:R-:W-:Y:S01]  /*49d0*/  IMAD.WIDE R30, R88, 0x4, R72.reuse ;  /* 0x00000004581e7825 */ /* 0x104fe200078e0248 */
[----:B------:R2:W-:Y:S03]  /*49e0*/  STG.E desc[UR8][R44.64], R15 ;  /* 0x0000000f2c007986 */ /* 0x0005e6000c101908 */
[--C-:B0-----:R-:W-:Y:S01]  /*49f0*/  IMAD.WIDE R28, R86, 0x4, R72.reuse ;  /* 0x00000004561c7825 */ /* 0x101fe200078e0248 */
[----:B------:R2:W-:Y:S03]  /*4a00*/  STG.E desc[UR8][R30.64], R8 ;  /* 0x000000081e007986 */ /* 0x0005e6000c101908 */
[--C-:B-1----:R-:W-:Y:S01]  /*4a10*/  IMAD.WIDE R26, R84, 0x4, R72.reuse ;  /* 0x00000004541a7825 */ /* 0x102fe200078e0248 */
[----:B------:R2:W-:Y:S03]  /*4a20*/  STG.E desc[UR8][R28.64], R9 ;  /* 0x000000091c007986 */ /* 0x0005e6000c101908 */
[--C-:B---3--:R-:W-:Y:S01]  /*4a30*/  IMAD.WIDE R24, R93, 0x4, R72.reuse ;  /* 0x000000045d187825 */ /* 0x108fe200078e0248 */
[----:B------:R2:W-:Y:S03]  /*4a40*/  STG.E desc[UR8][R26.64], R10 ;  /* 0x0000000a1a007986 */ /* 0x0005e6000c101908 */
[--C-:B------:R-:W-:Y:S01]  /*4a50*/  IMAD.WIDE R22, R91, 0x4, R72.reuse ;  /* 0x000000045b167825 */ /* 0x100fe200078e0248 */
[----:B------:R2:W-:Y:S03]  /*4a60*/  STG.E desc[UR8][R24.64], R11 ;  /* 0x0000000b18007986 */ /* 0x0005e6000c101908 */
[--C-:B------:R-:W-:Y:S01]  /*4a70*/  IMAD.WIDE R20, R89, 0x4, R72.reuse ;  /* 0x0000000459147825 */ /* 0x100fe200078e0248 */
[----:B------:R2:W-:Y:S03]  /*4a80*/  STG.E desc[UR8][R22.64], R4 ;  /* 0x0000000416007986 */ /* 0x0005e6000c101908 */
[--C-:B----4-:R-:W-:Y:S01]  /*4a90*/  IMAD.WIDE R16, R87, 0x4, R72.reuse ;  /* 0x0000000457107825 */ /* 0x110fe200078e0248 */
[----:B------:R2:W-:Y:S03]  /*4aa0*/  STG.E desc[UR8][R20.64], R5 ;  /* 0x0000000514007986 */ /* 0x0005e6000c101908 */
[----:B------:R-:W-:Y:S01]  /*4ab0*/  IMAD.WIDE R72, R85, 0x4, R72 ;  /* 0x0000000455487825 */ /* 0x000fe200078e0248 */
[----:B------:R2:W-:Y:S04]  /*4ac0*/  STG.E desc[UR8][R16.64], R6 ;  /* 0x0000000610007986 */ /* 0x0005e8000c101908 */
[----:B------:R2:W-:Y:S01]  /*4ad0*/  STG.E desc[UR8][R72.64], R7 ;  /* 0x0000000748007986 */ /* 0x0005e2000c101908 */
[----:B------:R-:W-:Y:S05]  /*4ae0*/  BRA.U !UP0, `(.L_x_789) ;  /* 0xffffffc1086c7547 */ /* 0x000fea000b83ffff */
[----:B------:R-:W-:Y:S05]  /*4af0*/  EXIT ;  /* 0x000000000000794d */ /* 0x000fea0003800000 */
.L_x_756:
[----:B------:R-:W-:Y:S01]  /*4b00*/  HFMA2 R45, -RZ, RZ, 0, 0.000503063201904296875 ;  /* 0x0000101fff2d7431 */ /* 0x000fe200000001ff */
[----:B------:R-:W-:Y:S01]  /*4b10*/  BSSY B2, `(.L_x_790) ;  /* 0x0000006000027945 */ /* 0x000fe20003800000 */
[----:B------:R-:W-:Y:S02]  /*4b20*/  IMAD.MOV.U32 R31, RZ, RZ, R3 ;  /* 0x000000ffff1f7224 */ /* 0x000fe400078e0003 */
[----:B------:R-:W-:-:S07]  /*4b30*/  IMAD.MOV.U32 R26, RZ, RZ, -0x1 ;  /* 0xffffffffff1a7424 */ /* 0x000fce00078e00ff */
[----:B-1-3--:R-:W-:Y:S05]  /*4b40*/  WARPSYNC.COLLECTIVE R26, `(.L_x_791) ;  /* 0x000000001a087348 */ /* 0x00afea0003c00000 */
[----:B------:R0:W2:Y:S02]  /*4b50*/  SHFL.IDX P2, R26, R28, R31, R45 ;  /* 0x0000001f1c1a7389 */ /* 0x0000a4000004002d */
[----:B0123--:R-:W-:Y:S05]  /*4b60*/  ENDCOLLECTIVE ;  /* 0x000000000000791b */ /* 0x00ffea0003800000 */
.L_x_791:
[----:B------:R-:W-:Y:S05]  /*4b70*/  BSYNC B2 ;  /* 0x0000000000027941 */ /* 0x000fea0003800000 */
.L_x_790:
[----:B------:R-:W-:Y:S05]  /*4b80*/  BRA `(.L_x_792) ;  /* 0xffffffcc00e87947 */ /* 0x000fea000383ffff */
.L_x_758:
[----:B------:R-:W-:Y:S01]  /*4b90*/  BSSY B2, `(.L_x_793) ;  /* 0x0000007000027945 */ /* 0x000fe20003800000 */
[----:B------:R-:W-:Y:S01]  /*4ba0*/  IMAD.MOV.U32 R31, RZ, RZ, R49 ;  /* 0x000000ffff1f7224 */ /* 0x000fe200078e0031 */
[----:B------:R-:W-:Y:S01]  /*4bb0*/  MOV R45, 0x101f ;  /* 0x0000101f002d7802 */ /* 0x000fe20000000f00 */
[----:B------:R-:W-:-:S07]  /*4bc0*/  IMAD.MOV.U32 R26, RZ, RZ, -0x1 ;  /* 0xffffffffff1a7424 */ /* 0x000fce00078e00ff */
[----:B01-3--:R-:W-:Y:S05]  /*4bd0*/  WARPSYNC.COLLECTIVE R26, `(.L_x_794) ;  /* 0x000000001a087348 */ /* 0x00bfea0003c00000 */
[----:B------:R2:W4:Y:S02]  /*4be0*/  SHFL.IDX P2, R26, R28, R31, R45 ;  /* 0x0000001f1c1a7389 */ /* 0x000524000004002d */
[----:B01234-:R-:W-:Y:S05]  /*4bf0*/  ENDCOLLECTIVE ;  /* 0x000000000000791b */ /* 0x01ffea0003800000 */
.L_x_794:
[----:B------:R-:W-:Y:S05]  /*4c00*/  BSYNC B2 ;  /* 0x0000000000027941 */ /* 0x000fea0003800000 */
.L_x_793:
[----:B------:R-:W-:Y:S05]  /*4c10*/  BRA `(.L_x_795) ;  /* 0xffffffcc00dc7947 */ /* 0x000fea000383ffff */
.L_x_760:
[----:B------:R-:W-:Y:S01]  /*4c20*/  HFMA2 R45, -RZ, RZ, 0, 0.000503063201904296875 ;  /* 0x0000101fff2d7431 */ /* 0x000fe200000001ff */
[----:B------:R-:W-:Y:S01]  /*4c30*/  BSSY B2, `(.L_x_796) ;  /* 0x0000006000027945 */ /* 0x000fe20003800000 */
[----:B------:R-:W-:Y:S02]  /*4c40*/  IMAD.MOV.U32 R31, RZ, RZ, R48 ;  /* 0x000000ffff1f7224 */ /* 0x000fe400078e0030 */
[----:B------:R-:W-:-:S07]  /*4c50*/  IMAD.MOV.U32 R26, RZ, RZ, -0x1 ;  /* 0xffffffffff1a7424 */ /* 0x000fce00078e00ff */
[----:B0123--:R-:W-:Y:S05]  /*4c60*/  WARPSYNC.COLLECTIVE R26, `(.L_x_797) ;  /* 0x000000001a087348 */ /* 0x00ffea0003c00000 */
[----:B------:R4:W0:Y:S02]  /*4c70*/  SHFL.IDX P2, R26, R28, R31, R45 ;  /* 0x0000001f1c1a7389 */ /* 0x000824000004002d */
[----:B01234-:R-:W-:Y:S05]  /*4c80*/  ENDCOLLECTIVE ;  /* 0x000000000000791b */ /* 0x01ffea0003800000 */
.L_x_797:
[----:B------:R-:W-:Y:S05]  /*4c90*/  BSYNC B2 ;  /* 0x0000000000027941 */ /* 0x000fea0003800000 */
.L_x_796:
[----:B------:R-:W-:Y:S05]  /*4ca0*/  BRA `(.L_x_798) ;  /* 0xffffffcc00d07947 */ /* 0x000fea000383ffff */
.L_x_762:
[----:B------:R-:W-:Y:S01]  /*4cb0*/  BSSY B2, `(.L_x_799) ;  /* 0x0000007000027945 */ /* 0x000fe20003800000 */
[----:B------:R-:W-:Y:S01]  /*4cc0*/  IMAD.MOV.U32 R31, RZ, RZ, R43 ;  /* 0x000000ffff1f7224 */ /* 0x000fe200078e002b */
[----:B------:R-:W-:Y:S01]  /*4cd0*/  MOV R45, 0x101f ;  /* 0x0000101f002d7802 */ /* 0x000fe20000000f00 */
[----:B------:R-:W-:-:S07]  /*4ce0*/  IMAD.MOV.U32 R26, RZ, RZ, -0x1 ;  /* 0xffffffffff1a7424 */ /* 0x000fce00078e00ff */
[----:B01234-:R-:W-:Y:S05]  /*4cf0*/  WARPSYNC.COLLECTIVE R26, `(.L_x_800) ;  /* 0x000000001a087348 */ /* 0x01ffea0003c00000 */
[----:B------:R0:W0:Y:S02]  /*4d00*/  SHFL.IDX P2, R26, R28, R31, R45 ;  /* 0x0000001f1c1a7389 */ /* 0x000024000004002d */
[----:B01234-:R-:W-:Y:S05]  /*4d10*/  ENDCOLLECTIVE ;  /* 0x000000000000791b */ /* 0x01ffea0003800000 */
.L_x_800:
[----:B------:R-:W-:Y:S05]  /*4d20*/  BSYNC B2 ;  /* 0x0000000000027941 */ /* 0x000fea0003800000 */
.L_x_799:
[----:B------:R-:W-:Y:S05]  /*4d30*/  BRA `(.L_x_801) ;  /* 0xffffffcc00c47947 */ /* 0x000fea000383ffff */
.L_x_764:
[----:B------:R-:W-:Y:S01]  /*4d40*/  HFMA2 R45, -RZ, RZ, 0, 0.000503063201904296875 ;  /* 0x0000101fff2d7431 */ /* 0x000fe200000001ff */
[----:B------:R-:W-:Y:S01]  /*4d50*/  BSSY B2, `(.L_x_802) ;  /* 0x0000006000027945 */ /* 0x000fe20003800000 */
[----:B------:R-:W-:Y:S02]  /*4d60*/  IMAD.MOV.U32 R31, RZ, RZ, R42 ;  /* 0x000000ffff1f7224 */ /* 0x000fe400078e002a */
[----:B------:R-:W-:-:S07]  /*4d70*/  IMAD.MOV.U32 R26, RZ, RZ, -0x1 ;  /* 0xffffffffff1a7424 */ /* 0x000fce00078e00ff */
[----:B01234-:R-:W-:Y:S05]  /*4d80*/  WARPSYNC.COLLECTIVE R26, `(.L_x_803) ;  /* 0x000000001a087348 */ /* 0x01ffea0003c00000 */
[----:B------:R0:W0:Y:S02]  /*4d90*/  SHFL.IDX P2, R26, R28, R31, R45 ;  /* 0x0000001f1c1a7389 */ /* 0x000024000004002d */
[----:B01234-:R-:W-:Y:S05]  /*4da0*/  ENDCOLLECTIVE ;  /* 0x000000000000791b */ /* 0x01ffea0003800000 */
.L_x_803:
[----:B------:R-:W-:Y:S05]  /*4db0*/  BSYNC B2 ;  /* 0x0000000000027941 */ /* 0x000fea0003800000 */
.L_x_802:
[----:B------:R-:W-:Y:S05]  /*4dc0*/  BRA `(.L_x_804) ;  /* 0xffffffcc00b87947 */ /* 0x000fea000383ffff */
.L_x_766:
[----:B------:R-:W-:Y:S01]  /*4dd0*/  BSSY B2, `(.L_x_805) ;  /* 0x0000007000027945 */ /* 0x000fe20003800000 */
[----:B------:R-:W-:Y:S01]  /*4de0*/  MOV R31, R41 ;  /* 0x00000029001f7202 */ /* 0x000fe20000000f00 */
[----:B------:R-:W-:Y:S01]  /*4df0*/  IMAD.MOV.U32 R45, RZ, RZ, 0x101f ;  /* 0x0000101fff2d7424 */ /* 0x000fe200078e00ff */
[----:B------:R-:W-:-:S07]  /*4e00*/  MOV R26, 0xffffffff ;  /* 0xffffffff001a7802 */ /* 0x000fce0000000f00 */
[----:B01234-:R-:W-:Y:S05]  /*4e10*/  WARPSYNC.COLLECTIVE R26, `(.L_x_806) ;  /* 0x000000001a087348 */ /* 0x01ffea0003c00000 */
[----:B------:R0:W0:Y:S02]  /*4e20*/  SHFL.IDX P2, R26, R28, R31, R45 ;  /* 0x0000001f1c1a7389 */ /* 0x000024000004002d */
[----:B01234-:R-:W-:Y:S05]  /*4e30*/  ENDCOLLECTIVE ;  /* 0x000000000000791b */ /* 0x01ffea0003800000 */
.L_x_806:
[----:B------:R-:W-:Y:S05]  /*4e40*/  BSYNC B2 ;  /* 0x0000000000027941 */ /* 0x000fea0003800000 */
.L_x_805:
[----:B------:R-:W-:Y:S05]  /*4e50*/  BRA `(.L_x_807) ;  /* 0xffffffcc00ac7947 */ /* 0x000fea000383ffff */
.L_x_768:
[----:B------:R-:W-:Y:S01]  /*4e60*/  HFMA2 R45, -RZ, RZ, 0, 0.000503063201904296875 ;  /* 0x0000101fff2d7431 */ /* 0x000fe200000001ff */
[----:B------:R-:W-:Y:S01]  /*4e70*/  BSSY B2, `(.L_x_808) ;  /* 0x0000006000027945 */ /* 0x000fe20003800000 */
[----:B------:R-:W-:Y:S02]  /*4e80*/  IMAD.MOV.U32 R31, RZ, RZ, R40 ;  /* 0x000000ffff1f7224 */ /* 0x000fe400078e0028 */
[----:B------:R-:W-:-:S07]  /*4e90*/  IMAD.MOV.U32 R26, RZ, RZ, -0x1 ;  /* 0xffffffffff1a7424 */ /* 0x000fce00078e00ff */
[----:B01234-:R-:W-:Y:S05]  /*4ea0*/  WARPSYNC.COLLECTIVE R26, `(.L_x_809) ;  /* 0x000000001a087348 */ /* 0x01ffea0003c00000 */
[----:B------:R0:W0:Y:S02]  /*4eb0*/  SHFL.IDX P2, R26, R28, R31, R45 ;  /* 0x0000001f1c1a7389 */ /* 0x000024000004002d */
[----:B01234-:R-:W-:Y:S05]  /*4ec0*/  ENDCOLLECTIVE ;  /* 0x000000000000791b */ /* 0x01ffea0003800000 */
.L_x_809:
[----:B------:R-:W-:Y:S05]  /*4ed0*/  BSYNC B2 ;  /* 0x0000000000027941 */ /* 0x000fea0003800000 */
.L_x_808:
[----:B------:R-:W-:Y:S05]  /*4ee0*/  BRA `(.L_x_810) ;  /* 0xffffffcc00a07947 */ /* 0x000fea000383ffff */
.L_x_770:
[----:B------:R-:W-:Y:S01]  /*4ef0*/  BSSY B2, `(.L_x_811) ;  /* 0x0000007000027945 */ /* 0x000fe20003800000 */
[----:B------:R-:W-:Y:S01]  /*4f00*/  MOV R31, R39 ;  /* 0x00000027001f7202 */ /* 0x000fe20000000f00 */
[----:B------:R-:W-:Y:S01]  /*4f10*/  IMAD.MOV.U32 R45, RZ, RZ, 0x101f ;  /* 0x0000101fff2d7424 */ /* 0x000fe200078e00ff */
[----:B------:R-:W-:-:S07]  /*4f20*/  MOV R26, 0xffffffff ;  /* 0xffffffff001a7802 */ /* 0x000fce0000000f00 */
[----:B01234-:R-:W-:Y:S05]  /*4f30*/  WARPSYNC.COLLECTIVE R26, `(.L_x_812) ;  /* 0x000000001a087348 */ /* 0x01ffea0003c00000 */
[----:B------:R0:W0:Y:S02]  /*4f40*/  SHFL.IDX P2, R26, R28, R31, R45 ;  /* 0x0000001f1c1a7389 */ /* 0x000024000004002d */
[----:B01234-:R-:W-:Y:S05]  /*4f50*/  ENDCOLLECTIVE ;  /* 0x000000000000791b */ /* 0x01ffea0003800000 */
.L_x_812:
[----:B------:R-:W-:Y:S05]  /*4f60*/  BSYNC B2 ;  /* 0x0000000000027941 */ /* 0x000fea0003800000 */
.L_x_811:
[----:B------:R-:W-:Y:S05]  /*4f70*/  BRA `(.L_x_813) ;  /* 0xffffffcc00947947 */ /* 0x000fea000383ffff */
.L_x_772:
[----:B------:R-:W-:Y:S01]  /*4f80*/  HFMA2 R45, -RZ, RZ, 0, 0.000503063201904296875 ;  /* 0x0000101fff2d7431 */ /* 0x000fe200000001ff */
[----:B------:R-:W-:Y:S01]  /*4f90*/  BSSY B2, `(.L_x_814) ;  /* 0x0000006000027945 */ /* 0x000fe20003800000 */
[----:B------:R-:W-:Y:S02]  /*4fa0*/  IMAD.MOV.U32 R31, RZ, RZ, R38 ;  /* 0x000000ffff1f7224 */ /* 0x000fe400078e0026 */
[----:B------:R-:W-:-:S07]  /*4fb0*/  IMAD.MOV.U32 R26, RZ, RZ, -0x1 ;  /* 0xffffffffff1a7424 */ /* 0x000fce00078e00ff */
[----:B01234-:R-:W-:Y:S05]  /*4fc0*/  WARPSYNC.COLLECTIVE R26, `(.L_x_815) ;  /* 0x000000001a087348 */ /* 0x01ffea0003c00000 */
[----:B------:R0:W0:Y:S02]  /*4fd0*/  SHFL.IDX P2, R26, R28, R31, R45 ;  /* 0x0000001f1c1a7389 */ /* 0x000024000004002d */
[----:B01234-:R-:W-:Y:S05]  /*4fe0*/  ENDCOLLECTIVE ;  /* 0x000000000000791b */ /* 0x01ffea0003800000 */
.L_x_815:
[----:B------:R-:W-:Y:S05]  /*4ff0*/  BSYNC B2 ;  /* 0x0000000000027941 */ /* 0x000fea0003800000 */
.L_x_814:
[----:B------:R-:W-:Y:S05]  /*5000*/  BRA `(.L_x_816) ;  /* 0xffffffcc00887947 */ /* 0x000fea000383ffff */
.L_x_774:
[----:B------:R-:W-:Y:S01]  /*5010*/  BSSY B2, `(.L_x_817) ;  /* 0x0000007000027945 */ /* 0x000fe20003800000 */
[----:B------:R-:W-:Y:S01]  /*5020*/  MOV R31, R37 ;  /* 0x00000025001f7202 */ /* 0x000fe20000000f00 */
[----:B------:R-:W-:Y:S01]  /*5030*/  IMAD.MOV.U32 R45, RZ, RZ, 0x101f ;  /* 0x0000101fff2d7424 */ /* 0x000fe200078e00ff */
[----:B------:R-:W-:-:S07]  /*5040*/  MOV R26, 0xffffffff ;  /* 0xffffffff001a7802 */ /* 0x000fce0000000f00 */
[----:B01234-:R-:W-:Y:S05]  /*5050*/  WARPSYNC.COLLECTIVE R26, `(.L_x_818) ;  /* 0x000000001a087348 */ /* 0x01ffea0003c00000 */
[----:B------:R0:W0:Y:S02]  /*5060*/  SHFL.IDX P2, R26, R28, R31, R45 ;  /* 0x0000001f1c1a7389 */ /* 0x000024000004002d */
[----:B01234-:R-:W-:Y:S05]  /*5070*/  ENDCOLLECTIVE ;  /* 0x000000000000791b */ /* 0x01ffea0003800000 */
.L_x_818:
[----:B------:R-:W-:Y:S05]  /*5080*/  BSYNC B2 ;  /* 0x0000000000027941 */ /* 0x000fea0003800000 */
.L_x_817:
[----:B------:R-:W-:Y:S05]  /*5090*/  BRA `(.L_x_819) ;  /* 0xffffffcc007c7947 */ /* 0x000fea000383ffff */
.L_x_776:
[----:B------:R-:W-:Y:S01]  /*50a0*/  HFMA2 R45, -RZ, RZ, 0, 0.000503063201904296875 ;  /* 0x0000101fff2d7431 */ /* 0x000fe200000001ff */
[----:B------:R-:W-:Y:S01]  /*50b0*/  BSSY B2, `(.L_x_820) ;  /* 0x0000006000027945 */ /* 0x000fe20003800000 */
[----:B------:R-:W-:Y:S02]  /*50c0*/  IMAD.MOV.U32 R31, RZ, RZ, R36 ;  /* 0x000000ffff1f7224 */ /* 0x000fe400078e0024 */
[----:B------:R-:W-:-:S07]  /*50d0*/  IMAD.MOV.U32 R26, RZ, RZ, -0x1 ;  /* 0xffffffffff1a7424 */ /* 0x000fce00078e00ff */
[----:B01234-:R-:W-:Y:S05]  /*50e0*/  WARPSYNC.COLLECTIVE R26, `(.L_x_821) ;  /* 0x000000001a087348 */ /* 0x01ffea0003c00000 */
[----:B------:R0:W0:Y:S02]  /*50f0*/  SHFL.IDX P2, R26, R28, R31, R45 ;  /* 0x0000001f1c1a7389 */ /* 0x000024000004002d */
[----:B01234-:R-:W-:Y:S05]  /*5100*/  ENDCOLLECTIVE ;  /* 0x000000000000791b */ /* 0x01ffea0003800000 */
.L_x_821:
[----:B------:R-:W-:Y:S05]  /*5110*/  BSYNC B2 ;  /* 0x0000000000027941 */ /* 0x000fea0003800000 */
.L_x_820:
[----:B------:R-:W-:Y:S05]  /*5120*/  BRA `(.L_x_822) ;  /* 0xffffffcc00707947 */ /* 0x000fea000383ffff */
.L_x_778:
[----:B------:R-:W-:Y:S01]  /*5130*/  BSSY B2, `(.L_x_823) ;  /* 0x0000007000027945 */ /* 0x000fe20003800000 */
[----:B------:R-:W-:Y:S01]  /*5140*/  MOV R31, R35 ;  /* 0x00000023001f7202 */ /* 0x000fe20000000f00 */
[----:B------:R-:W-:Y:S01]  /*5150*/  IMAD.MOV.U32 R45, RZ, RZ, 0x101f ;  /* 0x0000101fff2d7424 */ /* 0x000fe200078e00ff */
[----:B------:R-:W-:-:S07]  /*5160*/  MOV R26, 0xffffffff ;  /* 0xffffffff001a7802 */ /* 0x000fce0000000f00 */
[----:B01234-:R-:W-:Y:S05]  /*5170*/  WARPSYNC.COLLECTIVE R26, `(.L_x_824) ;  /* 0x000000001a087348 */ /* 0x01ffea0003c00000 */
[----:B------:R0:W0:Y:S02]  /*5180*/  SHFL.IDX P2, R26, R28, R31, R45 ;  /* 0x0000001f1c1a7389 */ /* 0x000024000004002d */
[----:B01234-:R-:W-:Y:S05]  /*5190*/  ENDCOLLECTIVE ;  /* 0x000000000000791b */ /* 0x01ffea0003800000 */
.L_x_824:
[----:B------:R-:W-:Y:S05]  /*51a0*/  BSYNC B2 ;  /* 0x0000000000027941 */ /* 0x000fea0003800000 */
.L_x_823:
[----:B------:R-:W-:Y:S05]  /*51b0*/  BRA `(.L_x_825) ;  /* 0xffffffcc00647947 */ /* 0x000fea000383ffff */
.L_x_780:
[----:B------:R-:W-:Y:S01]  /*51c0*/  HFMA2 R45, -RZ, RZ, 0, 0.000503063201904296875 ;  /* 0x0000101fff2d7431 */ /* 0x000fe200000001ff */
[----:B------:R-:W-:Y:S01]  /*51d0*/  BSSY B2, `(.L_x_826) ;  /* 0x0000006000027945 */ /* 0x000fe20003800000 */
[----:B------:R-:W-:Y:S02]  /*51e0*/  IMAD.MOV.U32 R31, RZ, RZ, R34 ;  /* 0x000000ffff1f7224 */ /* 0x000fe400078e0022 */
[----:B------:R-:W-:-:S07]  /*51f0*/  IMAD.MOV.U32 R26, RZ, RZ, -0x1 ;  /* 0xffffffffff1a7424 */ /* 0x000fce00078e00ff */
[----:B01234-:R-:W-:Y:S05]  /*5200*/  WARPSYNC.COLLECTIVE R26, `(.L_x_827) ;  /* 0x000000001a087348 */ /* 0x01ffea0003c00000 */
[----:B------:R0:W0:Y:S02]  /*5210*/  SHFL.IDX P2, R26, R28, R31, R45 ;  /* 0x0000001f1c1a7389 */ /* 0x000024000004002d */
[----:B01234-:R-:W-:Y:S05]  /*5220*/  ENDCOLLECTIVE ;  /* 0x000000000000791b */ /* 0x01ffea0003800000 */
.L_x_827:
[----:B------:R-:W-:Y:S05]  /*5230*/  BSYNC B2 ;  /* 0x0000000000027941 */ /* 0x000fea0003800000 */
.L_x_826:
[----:B------:R-:W-:Y:S05]  /*5240*/  BRA `(.L_x_828) ;  /* 0xffffffcc00587947 */ /* 0x000fea000383ffff */
.L_x_782:
[----:B------:R-:W-:Y:S01]  /*5250*/  BSSY B2, `(.L_x_829) ;  /* 0x0000007000027945 */ /* 0x000fe20003800000 */
[----:B------:R-:W-:Y:S01]  /*5260*/  MOV R31, R33 ;  /* 0x00000021001f7202 */ /* 0x000fe20000000f00 */
[----:B------:R-:W-:Y:S01]  /*5270*/  IMAD.MOV.U32 R45, RZ, RZ, 0x101f ;  /* 0x0000101fff2d7424 */ /* 0x000fe200078e00ff */
[----:B------:R-:W-:-:S07]  /*5280*/  MOV R26, 0xffffffff ;  /* 0xffffffff001a7802 */ /* 0x000fce0000000f00 */
[----:B01234-:R-:W-:Y:S05]  /*5290*/  WARPSYNC.COLLECTIVE R26, `(.L_x_830) ;  /* 0x000000001a087348 */ /* 0x01ffea0003c00000 */
[----:B------:R0:W0:Y:S02]  /*52a0*/  SHFL.IDX P2, R26, R28, R31, R45 ;  /* 0x0000001f1c1a7389 */ /* 0x000024000004002d */
[----:B01234-:R-:W-:Y:S05]  /*52b0*/  ENDCOLLECTIVE ;  /* 0x000000000000791b */ /* 0x01ffea0003800000 */
.L_x_830:
[----:B------:R-:W-:Y:S05]  /*52c0*/  BSYNC B2 ;  /* 0x0000000000027941 */ /* 0x000fea0003800000 */
.L_x_829:
[----:B------:R-:W-:Y:S05]  /*52d0*/  BRA `(.L_x_831) ;  /* 0xffffffcc004c7947 */ /* 0x000fea000383ffff */
.L_x_784:
[----:B------:R-:W-:Y:S01]  /*52e0*/  HFMA2 R45, -RZ, RZ, 0, 0.000503063201904296875 ;  /* 0x0000101fff2d7431 */ /* 0x000fe200000001ff */
[----:B------:R-:W-:Y:S01]  /*52f0*/  BSSY B2, `(.L_x_832) ;  /* 0x0000006000027945 */ /* 0x000fe20003800000 */
[----:B------:R-:W-:Y:S02]  /*5300*/  IMAD.MOV.U32 R31, RZ, RZ, R32 ;  /* 0x000000ffff1f7224 */ /* 0x000fe400078e0020 */
[----:B------:R-:W-:-:S07]  /*5310*/  IMAD.MOV.U32 R26, RZ, RZ, -0x1 ;  /* 0xffffffffff1a7424 */ /* 0x000fce00078e00ff */
[----:B01234-:R-:W-:Y:S05]  /*5320*/  WARPSYNC.COLLECTIVE R26, `(.L_x_833) ;  /* 0x000000001a087348 */ /* 0x01ffea0003c00000 */
[----:B------:R0:W0:Y:S02]  /*5330*/  SHFL.IDX P2, R26, R28, R31, R45 ;  /* 0x0000001f1c1a7389 */ /* 0x000024000004002d */
[----:B01234-:R-:W-:Y:S05]  /*5340*/  ENDCOLLECTIVE ;  /* 0x000000000000791b */ /* 0x01ffea0003800000 */
.L_x_833:
[----:B------:R-:W-:Y:S05]  /*5350*/  BSYNC B2 ;  /* 0x0000000000027941 */ /* 0x000fea0003800000 */
.L_x_832:
[----:B------:R-:W-:Y:S05]  /*5360*/  BRA `(.L_x_834) ;  /* 0xffffffcc00407947 */ /* 0x000fea000383ffff */
.L_x_786:
[----:B------:R-:W-:Y:S01]  /*5370*/  BSSY B2, `(.L_x_835) ;  /* 0x0000007000027945 */ /* 0x000fe20003800000 */
[----:B------:R-:W-:Y:S01]  /*5380*/  MOV R31, R2 ;  /* 0x00000002001f7202 */ /* 0x000fe20000000f00 */
[----:B------:R-:W-:Y:S01]  /*5390*/  IMAD.MOV.U32 R45, RZ, RZ, 0x101f ;  /* 0x0000101fff2d7424 */ /* 0x000fe200078e00ff */
[----:B------:R-:W-:-:S07]  /*53a0*/  MOV R26, 0xffffffff ;  /* 0xffffffff001a7802 */ /* 0x000fce0000000f00 */
[----:B01234-:R-:W-:Y:S05]  /*53b0*/  WARPSYNC.COLLECTIVE R26, `(.L_x_836) ;  /* 0x000000001a087348 */ /* 0x01ffea0003c00000 */
[----:B------:R0:W0:Y:S02]  /*53c0*/  SHFL.IDX P2, R26, R28, R31, R45 ;  /* 0x0000001f1c1a7389 */ /* 0x000024000004002d */
[----:B01234-:R-:W-:Y:S05]  /*53d0*/  ENDCOLLECTIVE ;  /* 0x000000000000791b */ /* 0x01ffea0003800000 */
.L_x_836:
[----:B------:R-:W-:Y:S05]  /*53e0*/  BSYNC B2 ;  /* 0x0000000000027941 */ /* 0x000fea0003800000 */
.L_x_835:
[----:B------:R-:W-:Y:S05]  /*53f0*/  BRA `(.L_x_837) ;  /* 0xffffffcc00347947 */ /* 0x000fea000383ffff */
        .weak           $__internal_19_$__cuda_sm20_div_s16
        .type           $__internal_19_$__cuda_sm20_div_s16,@function
        .size           $__internal_19_$__cuda_sm20_div_s16,($__internal_20_$__cuda_sm20_div_u16 - $__internal_19_$__cuda_sm20_div_s16)
$__internal_19_$__cuda_sm20_div_s16:
[----:B------:R-:W-:Y:S01]  /*5400*/  IABS R5, R51 ;  /* 0x0000003300057213 */ /* 0x000fe20000000000 */
[----:B------:R-:W-:Y:S01]  /*5410*/  IMAD.MOV.U32 R2, RZ, RZ, 0x4b800000 ;  /* 0x4b800000ff027424 */ /* 0x000fe200078e00ff */
[----:B------:R-:W-:Y:S02]  /*5420*/  IABS R7, R4 ;  /* 0x0000000400077213 */ /* 0x000fe40000000000 */
[----:B------:R-:W0:Y:S02]  /*5430*/  I2F.U16 R0, R5 ;  /* 0x0000000500007306 */ /* 0x000e240000101000 */
[C---:B0-----:R-:W-:Y:S02]  /*5440*/  FSETP.GEU.AND P1, PT, |R0|.reuse, 1.175494350822287508e-38, PT ;  /* 0x008000000000780b */ /* 0x041fe40003f2e200 */
[----:B------:R-:W-:Y:S02]  /*5450*/  FSETP.GT.AND P0, PT, |R0|, 8.50705917302346158658e+37, PT ;  /* 0x7e8000000000780b */ /* 0x000fe40003f04200 */
[----:B------:R-:W-:-:S04]  /*5460*/  FSEL R2, R2, 1, !P1 ;  /* 0x3f80000002027808 */ /* 0x000fc80004800000 */
[----:B------:R-:W-:Y:S02]  /*5470*/  FSEL R3, R2, 0.25, !P0 ;  /* 0x3e80000002037808 */ /* 0x000fe40004000000 */
[----:B------:R-:W-:-:S03]  /*5480*/  ISETP.NE.AND P0, PT, R51, RZ, PT ;  /* 0x000000ff3300720c */ /* 0x000fc60003f05270 */
[----:B------:R-:W-:Y:S02]  /*5490*/  FMUL R2, R0, R3 ;  /* 0x0000000300027220 */ /* 0x000fe40000400000 */
[----:B------:R-:W-:Y:S08]  /*54a0*/  I2F.U16.RZ R0, R7 ;  /* 0x0000000700007306 */ /* 0x000ff0000010d000 */
[----:B------:R-:W0:Y:S02]  /*54b0*/  MUFU.RCP R2, R2 ;  /* 0x0000000200027308 */ /* 0x000e240000001000 */
[----:B0-----:R-:W-:-:S05]  /*54c0*/  FMUL R3, R3, R2 ;  /* 0x0000000203037220 */ /* 0x001fca0000400000 */
[----:B------:R-:W-:-:S05]  /*54d0*/  IADD3 R3, PT, PT, R3, 0x2, RZ ;  /* 0x0000000203037810 */ /* 0x000fca0007ffe0ff */
[----:B------:R-:W-:Y:S01]  /*54e0*/  FMUL.RZ R0, R0, R3 ;  /* 0x0000000300007220 */ /* 0x000fe2000040c000 */
[----:B------:R-:W-:-:S04]  /*54f0*/  LOP3.LUT R3, R51, R4, RZ, 0x3c, !PT ;  /* 0x0000000433037212 */ /* 0x000fc800078e3cff */
[----:B------:R-:W-:Y:S01]  /*5500*/  SHF.R.U32.HI R3, RZ, 0x1f, R3 ;  /* 0x0000001fff037819 */ /* 0x000fe20000011603 */
[----:B------:R-:W0:Y:S04]  /*5510*/  F2I.U32.TRUNC.NTZ R0, R0 ;  /* 0x0000000000007305 */ /* 0x000e28000020f000 */
[----:B------:R-:W-:-:S05]  /*5520*/  IMAD.MOV R5, RZ, RZ, -R3 ;  /* 0x000000ffff057224 */ /* 0x000fca00078e0a03 */
[----:B0-----:R-:W-:-:S04]  /*5530*/  LOP3.LUT R2, R5, 0xffff, R0, 0x78, !PT ;  /* 0x0000ffff05027812 */ /* 0x001fc800078e7800 */
[----:B------:R-:W-:Y:S01]  /*5540*/  IADD3 R5, PT, PT, R3, R2, RZ ;  /* 0x0000000203057210 */ /* 0x000fe20007ffe0ff */
[----:B------:R-:W-:Y:S01]  /*5550*/  IMAD.MOV.U32 R3, RZ, RZ, 0x0 ;  /* 0x00000000ff037424 */ /* 0x000fe200078e00ff */
[----:B------:R-:W-:Y:S01]  /*5560*/  MOV R2, R6 ;  /* 0x0000000600027202 */ /* 0x000fe20000000f00 */
[----:B------:R-:W-:-:S03]  /*5570*/  @!P0 IMAD.MOV.U32 R5, RZ, RZ, -0x1 ;  /* 0xffffffffff058424 */ /* 0x000fc600078e00ff */
[----:B------:R-:W-:Y:S05]  /*5580*/  RET.REL.NODEC R2 `(_Z9cuda_gemmIiLi128ELi4ELi1ELi4096ELi16ELi16ELi64ELi1ELi0EEviiiPT_S1_S1_iii) ;  /* 0xffffffa8029c7950 */ /* 0x000fea0003c3ffff */
        .weak           $__internal_20_$__cuda_sm20_div_u16
        .type           $__internal_20_$__cuda_sm20_div_u16,@function
        .size           $__internal_20_$__cuda_sm20_div_u16,(.L_x_38523 - $__internal_20_$__cuda_sm20_div_u16)
$__internal_20_$__cuda_sm20_div_u16:
[----:B------:R-:W0:Y:S01]  /*5590*/  I2F.U16 R2, UR5 ;  /* 0x0000000500027d06 */ /* 0x000e220008101000 */
[----:B------:R-:W-:Y:S01]  /*55a0*/  HFMA2 R3, -RZ, RZ, 15, 0 ;  /* 0x4b800000ff037431 */ /* 0x000fe200000001ff */
[----:B------:R-:W-:Y:S02]  /*55b0*/  I2FP.F32.U32.RZ R0, R0 ;  /* 0x0000000000007245 */ /* 0x000fe4000020d000 */
[C---:B0-----:R-:W-:Y:S02]  /*55c0*/  FSETP.GEU.AND P1, PT, |R2|.reuse, 1.175494350822287508e-38, PT ;  /* 0x008000000200780b */ /* 0x041fe40003f2e200 */
[----:B------:R-:W-:Y:S02]  /*55d0*/  FSETP.GT.AND P0, PT, |R2|, 8.50705917302346158658e+37, PT ;  /* 0x7e8000000200780b */ /* 0x000fe40003f04200 */
[----:B------:R-:W-:-:S04]  /*55e0*/  FSEL R3, R3, 1, !P1 ;  /* 0x3f80000003037808 */ /* 0x000fc80004800000 */
[----:B------:R-:W-:Y:S02]  /*55f0*/  FSEL R3, R3, 0.25, !P0 ;  /* 0x3e80000003037808 */ /* 0x000fe40004000000 */
[----:B------:R-:W-:-:S03]  /*5600*/  ISETP.NE.U32.AND P0, PT, RZ, UR5, PT ;  /* 0x00000005ff007c0c */ /* 0x000fc6000bf05070 */
[----:B------:R-:W-:Y:S01]  /*5610*/  FMUL R4, R2, R3 ;  /* 0x0000000302047220 */ /* 0x000fe20000400000 */
[----:B------:R-:W-:-:S05]  /*5620*/  IMAD.MOV.U32 R2, RZ, RZ, R5 ;  /* 0x000000ffff027224 */ /* 0x000fca00078e0005 */
[----:B------:R-:W0:Y:S02]  /*5630*/  MUFU.RCP R4, R4 ;  /* 0x0000000400047308 */ /* 0x000e240000001000 */
[----:B0-----:R-:W-:-:S04]  /*5640*/  FMUL R3, R3, R4 ;  /* 0x0000000403037220 */ /* 0x001fc80000400000 */
[----:B------:R-:W-:-:S04]  /*5650*/  VIADD R3, R3, 0x2 ;  /* 0x0000000203037836 */ /* 0x000fc80000000000 */
[----:B------:R-:W-:Y:S01]  /*5660*/  FMUL.RZ R0, R0, R3 ;  /* 0x0000000300007220 */ /* 0x000fe2000040c000 */
[----:B------:R-:W-:-:S05]  /*5670*/  HFMA2 R3, -RZ, RZ, 0, 0 ;  /* 0x00000000ff037431 */ /* 0x000fca00000001ff */
[----:B------:R-:W0:Y:S02]  /*5680*/  F2I.U32.TRUNC.NTZ R0, R0 ;  /* 0x0000000000007305 */ /* 0x000e24000020f000 */
[----:B0-----:R-:W-:Y:S02]  /*5690*/  LOP3.LUT R6, R0, 0xffff, RZ, 0xc0, !PT ;  /* 0x0000ffff00067812 */ /* 0x001fe400078ec0ff */
[----:B------:R-:W-:Y:S01]  /*56a0*/  @!P0 MOV R6, 0xffffffff ;  /* 0xffffffff00068802 */ /* 0x000fe20000000f00 */
[----:B------:R-:W-:Y:S06]  /*56b0*/  RET.REL.NODEC R2 `(_Z9cuda_gemmIiLi128ELi4ELi1ELi4096ELi16ELi16ELi64ELi1ELi0EEviiiPT_S1_S1_iii) ;  /* 0xffffffa802507950 */ /* 0x000fec0003c3ffff */
.L_x_838:
        /* <DEDUP_REMOVED lines=12> */
.L_x_38523:


//--------------------- .text._Z9cuda_gemmIiLi128ELi4ELi1ELi4096ELi16ELi16ELi64ELi0ELi1EEviiiPT_S1_S1_iii --------------------------
	.section	.text._Z9cuda_gemmIiLi128ELi4ELi1ELi4096ELi16ELi16ELi64ELi0ELi1EEviiiPT_S1_S1_iii,"ax",@progbits
	.align	128
        .global         _Z9cuda_gemmIiLi128ELi4ELi1ELi4096ELi16ELi16ELi64ELi0ELi1EEviiiPT_S1_S1_iii
        .type           _Z9cuda_gemmIiLi128ELi4ELi1ELi4096ELi16ELi16ELi64ELi0ELi1EEviiiPT_S1_S1_iii,@function
        .size           _Z9cuda_gemmIiLi128ELi4ELi1ELi4096ELi16ELi16ELi64ELi0ELi1EEviiiPT_S1_S1_iii,(.L_x_38524 - _Z9cuda_gemmIiLi128ELi4ELi1ELi4096ELi16ELi16ELi64ELi0ELi1EEviiiPT_S1_S1_iii)
        .other          _Z9cuda_gemmIiLi128ELi4ELi1ELi4096ELi16ELi16ELi64ELi0ELi1EEviiiPT_S1_S1_iii,@"STO_CUDA_ENTRY STV_DEFAULT"
_Z9cuda_gemmIiLi128ELi4ELi1ELi4096ELi16ELi16ELi64ELi0ELi1EEviiiPT_S1_S1_iii:
.text._Z9cuda_gemmIiLi128ELi4ELi1ELi4096ELi16ELi16ELi64ELi0ELi1EEviiiPT_S1_S1_iii:
        /* <DEDUP_REMOVED lines=10> */
[----:B------:R-:W-:Y:S05]  /*00a0*/  CALL.REL.NOINC `($__internal_21_$__cuda_sm20_div_u16) ;  /* 0x0000003800f87944 */ /* 0x000fea0003c00000 */
        /* <DEDUP_REMOVED lines=14> */
.L_x_841:
        /* <DEDUP_REMOVED lines=13> */
.L_x_840:
[----:B0-----:R-:W-:Y:S05]  /*0260*/  BSYNC.RECONVERGENT B0 ;  /* 0x0000000000007941 */ /* 0x001fea0003800200 */
.L_x_839:
[----:B------:R-:W-:Y:S04]  /*0270*/  BSSY.RECONVERGENT B0, `(.L_x_842) ;  /* 0x000002c000007945 */ /* 0x000fe80003800200 */
[----:B------:R-:W-:Y:S05]  /*0280*/  @!P0 BRA `(.L_x_843) ;  /* 0x0000000000a88947 */ /* 0x000fea0003800000 */
[----:B------:R-:W0:Y:S01]  /*0290*/  S2R R5, SR_CgaCtaId ;  /* 0x0000000000057919 */ /* 0x000e220000008800 */
[----:B-1----:R-:W1:Y:S01]  /*02a0*/  LDC.64 R2, c[0x0][0x398] ;  /* 0x0000e600ff027b82 */ /* 0x002e620000000a00 */
[----:B------:R-:W-:-:S04]  /*02b0*/  MOV R4, 0x400 ;  /* 0x0000040000047802 */ /* 0x000fc80000000f00 */
[----:B0-----:R-:W-:-:S07]  /*02c0*/  LEA R16, R5, R4, 0x18 ;  /* 0x0000000405107211 */ /* 0x001fce00078ec0ff */
.L_x_844:
        /* <DEDUP_REMOVED lines=38> */
.L_x_843:
[----:B------:R-:W-:Y:S05]  /*0530*/  BSYNC.RECONVERGENT B0 ;  /* 0x0000000000007941 */ /* 0x000fea0003800200 */
.L_x_842:
[----:B------:R-:W2:Y:S01]  /*0540*/  S2UR UR6, SR_CTAID.Y ;  /* 0x00000000000679c3 */ /* 0x000ea20000002600 */
[----:B------:R-:W3:Y:S02]  /*0550*/  LDCU UR13, c[0x0][0x374] ;  /* 0x00006e80ff0d77ac */ /* 0x000ee40008000800 */
[----:B---3--:R-:W-:-:S04]  /*0560*/  USHF.L.U32 UR4, UR13, 0x2, URZ ;  /* 0x000000020d047899 */ /* 0x008fc800080006ff */
[----:B--2---:R-:W-:-:S06]  /*0570*/  UISETP.GE.U32.AND UP0, UPT, UR6, UR4, UPT ;  /* 0x000000040600728c */ /* 0x004fcc000bf06070 */
[----:B------:R-:W-:-:S13]  /*0580*/  PLOP3.LUT P0, PT, PT, PT, UP0, 0x80, 0x8 ;  /* 0x000000000008781c */ /* 0x000fda0003f0f008 */
[----:B------:R-:W-:Y:S05]  /*0590*/  @P0 EXIT ;  /* 0x000000000000094d */ /* 0x000fea0003800000 */
[----:B------:R-:W2:Y:S01]  /*05a0*/  S2UR UR7, SR_CTAID.X ;  /* 0x00000000000779c3 */ /* 0x000ea20000002500 */
[----:B-1----:R-:W-:Y:S01]  /*05b0*/  SHF.L.U32 R2, R0, 0x2, RZ ;  /* 0x0000000200027819 */ /* 0x002fe200000006ff */
[----:B------:R-:W-:Y:S01]  /*05c0*/  USHF.L.U32 UR4, UR12, 0x2, URZ ;  /* 0x000000020c047899 */ /* 0x000fe200080006ff */
[----:B------:R-:W-:Y:S02]  /*05d0*/  MOV R8, 0x670 ;  /* 0x0000067000087802 */ /* 0x000fe40000000f00 */
[----:B------:R-:W-:Y:S01]  /*05e0*/  LOP3.LUT R2, R2, 0xfff, RZ, 0x3c, !PT ;  /* 0x00000fff02027812 */ /* 0x000fe200078e3cff */
[----:B------:R-:W-:-:S03]  /*05f0*/  ULOP3.LUT UR8, UR4, 0xffff, URZ, 0xc0, !UPT ;  /* 0x0000ffff04087892 */ /* 0x000fc6000f8ec0ff */
[----:B------:R-:W-:-:S03]  /*0600*/  IADD3 R2, PT, PT, R2, -UR4, RZ ;  /* 0x8000000402027c10 */ /* 0x000fc6000fffe0ff */
[----:B------:R-:W-:Y:S02]  /*0610*/  MOV R7, UR8 ;  /* 0x0000000800077c02 */ /* 0x000fe40008000f00 */
[----:B0-----:R-:W-:Y:S01]  /*0620*/  LOP3.LUT R6, R2, 0xffff, RZ, 0xc0, !PT ;  /* 0x0000ffff02067812 */ /* 0x001fe200078ec0ff */
[----:B--2---:R-:W-:Y:S02]  /*0630*/  USHF.L.U32 UR5, UR7, 0x8, URZ ;  /* 0x0000000807057899 */ /* 0x004fe400080006ff */
[----:B------:R-:W-:-:S04]  /*0640*/  USHF.L.U32 UR7, UR7, 0xc, URZ ;  /* 0x0000000c07077899 */ /* 0x000fc800080006ff */
[----:B------:R-:W-:-:S08]  /*0650*/  LOP3.LUT R27, R0, UR5, RZ, 0xfc, !PT ;  /* 0x00000005001b7c12 */ /* 0x000fd0000f8efcff */
[----:B------:R-:W-:Y:S05]  /*0660*/  CALL.REL.NOINC `($__internal_21_$__cuda_sm20_div_u16) ;  /* 0x0000003400887944 */ /* 0x000fea0003c00000 */
[----:B------:R-:W0:Y:S01]  /*0670*/  LDCU UR5, c[0x0][0x388] ;  /* 0x00007100ff0577ac */ /* 0x000e220008000800 */
[C---:B------:R-:W-:Y:S02]  /*0680*/  IADD3 R26, PT, PT, R0.reuse, 0x7, RZ ;  /* 0x00000007001a7810 */ /* 0x040fe40007ffe0ff */
[C---:B------:R-:W-:Y:S02]  /*0690*/  IADD3 R3, PT, PT, R0.reuse, 0x9, RZ ;  /* 0x0000000900037810 */ /* 0x040fe40007ffe0ff */
[C---:B------:R-:W-:Y:S02]  /*06a0*/  IADD3 R20, PT, PT, R0.reuse, 0xa, RZ ;  /* 0x0000000a00147810 */ /* 0x040fe40007ffe0ff */
[C---:B------:R-:W-:Y:S02]  /*06b0*/  IADD3 R21, PT, PT, R0.reuse, 0xb, RZ ;  /* 0x0000000b00157810 */ /* 0x040fe40007ffe0ff */
[C---:B------:R-:W-:Y:S02]  /*06c0*/  IADD3 R22, PT, PT, R0.reuse, 0xc, RZ ;  /* 0x0000000c00167810 */ /* 0x040fe40007ffe0ff */
[----:B------:R-:W-:-:S02]  /*06d0*/  IADD3 R23, PT, PT, R0, 0xd, RZ ;  /* 0x0000000d00177810 */ /* 0x000fc40007ffe0ff */
[C---:B------:R-:W-:Y:S02]  /*06e0*/  IADD3 R24, PT, PT, R0.reuse, 0xe, RZ ;  /* 0x0000000e00187810 */ /* 0x040fe40007ffe0ff */
[----:B------:R-:W-:Y:S02]  /*06f0*/  IADD3 R25, PT, PT, R0, -0x1, RZ ;  /* 0xffffffff00197810 */ /* 0x000fe40007ffe0ff */
[----:B------:R-:W-:Y:S01]  /*0700*/  LOP3.LUT R2, R7, 0x3, RZ, 0xc0, !PT ;  /* 0x0000000307027812 */ /* 0x000fe200078ec0ff */
[----:B0-----:R-:W-:Y:S01]  /*0710*/  USHF.R.S32.HI UR4, URZ, 0x1f, UR5 ;  /* 0x0000001fff047899 */ /* 0x001fe20008011405 */
[----:B------:R-:W-:Y:S02]  /*0720*/  LOP3.LUT R26, R26, 0xf, RZ, 0xc0, !PT ;  /* 0x0000000f1a1a7812 */ /* 0x000fe400078ec0ff */
[----:B------:R-:W-:Y:S01]  /*0730*/  LOP3.LUT R3, R3, 0xf, RZ, 0xc0, !PT ;  /* 0x0000000f03037812 */ /* 0x000fe200078ec0ff */
[----:B------:R-:W-:Y:S01]  /*0740*/  ULEA.HI UR4, UR4, UR5, URZ, 0xc ;  /* 0x0000000504047291 */ /* 0x000fe2000f8f60ff */
[----:B------:R-:W-:-:S02]  /*0750*/  LOP3.LUT R20, R20, 0xf, RZ, 0xc0, !PT ;  /* 0x0000000f14147812 */ /* 0x000fc400078ec0ff */
[----:B------:R-:W-:Y:S01]  /*0760*/  LOP3.LUT R21, R21, 0xf, RZ, 0xc0, !PT ;  /* 0x0000000f15157812 */ /* 0x000fe200078ec0ff */
[----:B------:R-:W-:Y:S01]  /*0770*/  USHF.R.S32.HI UR9, URZ, 0xc, UR4 ;  /* 0x0000000cff097899 */ /* 0x000fe20008011404 */
[----:B------:R-:W-:Y:S02]  /*0780*/  LOP3.LUT R22, R22, 0xf, RZ, 0xc0, !PT ;  /* 0x0000000f16167812 */ /* 0x000fe400078ec0ff */
[----:B------:R-:W-:Y:S02]  /*0790*/  LOP3.LUT R23, R23, 0xf, RZ, 0xc0, !PT ;  /* 0x0000000f17177812 */ /* 0x000fe400078ec0ff */
[----:B------:R-:W-:Y:S02]  /*07a0*/  LOP3.LUT R24, R24, 0xf, RZ, 0xc0, !PT ;  /* 0x0000000f18187812 */ /* 0x000fe400078ec0ff */
[----:B------:R-:W-:-:S07]  /*07b0*/  LOP3.LUT R25, R25, 0xf, RZ, 0xc0, !PT ;  /* 0x0000000f19197812 */ /* 0x000fce00078ec0ff */
.L_x_850:
[----:B------:R-:W-:Y:S01]  /*07c0*/  ISETP.NE.AND P0, PT, R2, 0x2, PT ;  /* 0x000000020200780c */ /* 0x000fe20003f05270 */
[----:B------:R-:W-:Y:S01]  /*07d0*/  USHF.L.U32 UR11, UR12, 0x2, URZ ;  /* 0x000000020c0b7899 */ /* 0x000fe200080006ff */
[----:B0-----:R-:W-:Y:S01]  /*07e0*/  SHF.L.U32 R29, R0, 0x2, RZ ;  /* 0x00000002001d7819 */ /* 0x001fe200000006ff */
[----:B------:R-:W0:Y:S01]  /*07f0*/  LDCU UR8, c[0x0][0x388] ;  /* 0x00007100ff0877ac */ /* 0x000e220008000800 */
[----:B------:R-:W-:Y:S02]  /*0800*/  BSSY.RECONVERGENT B0, `(.L_x_845) ;  /* 0x0000022000007945 */ /* 0x000fe40003800200 */
[----:B------:R-:W-:-:S07]  /*0810*/  MOV R30, R29 ;  /* 0x0000001d001e7202 */ /* 0x000fce0000000f00 */
[----:B------:R-:W-:Y:S05]  /*0820*/  @!P0 BRA `(.L_x_846) ;  /* 0x00000000007c8947 */ /* 0x000fea0003800000 */
[----:B------:R-:W1:Y:S01]  /*0830*/  LDC.64 R8, c[0x0][0x390] ;  /* 0x0000e400ff087b82 */ /* 0x000e620000000a00 */
[----:B0-----:R-:W-:Y:S02]  /*0840*/  MOV R10, UR8 ;  /* 0x00000008000a7c02 */ /* 0x001fe40008000f00 */
[----:B------:R-:W-:-:S05]  /*0850*/  MOV R5, UR6 ;  /* 0x0000000600057c02 */ /* 0x000fca0008000f00 */
[----:B------:R-:W-:-:S05]  /*0860*/  IMAD R10, R10, R5, UR7 ;  /* 0x000000070a0a7e24 */ /* 0x000fca000f8e0205 */
[----:B------:R-:W-:-:S05]  /*0870*/  IADD3 R5, PT, PT, R29, R10, RZ ;  /* 0x0000000a1d057210 */ /* 0x000fca0007ffe0ff */
[----:B-1----:R-:W-:-:S06]  /*0880*/  IMAD.WIDE R4, R5, 0x4, R8 ;  /* 0x0000000405047825 */ /* 0x002fcc00078e0208 */
        /* <DEDUP_REMOVED lines=11> */
[C---:B------:R-:W-:Y:S02]  /*0940*/  IADD3 R13, PT, PT, R30.reuse, UR11, RZ ;  /* 0x0000000b1e0d7c10 */ /* 0x040fe4000fffe0ff */
[----:B-1----:R-:W-:-:S05]  /*0950*/  IADD3 R5, PT, PT, R30, R10, RZ ;  /* 0x0000000a1e057210 */ /* 0x002fca0007ffe0ff */
[----:B------:R-:W-:-:S04]  /*0960*/  IMAD.WIDE R4, R5, 0x4, R8 ;  /* 0x0000000405047825 */ /* 0x000fc800078e0208 */
[----:B------:R-:W-:-:S05]  /*0970*/  @P0 IADD3 R7, PT, PT, R13, R10, RZ ;  /* 0x0000000a0d070210 */ /* 0x000fca0007ffe0ff */
[----:B------:R-:W-:Y:S02]  /*0980*/  @P0 IMAD.WIDE R8, R7, 0x4, R8 ;  /* 0x0000000407080825 */ /* 0x000fe400078e0208 */
[----:B------:R-:W2:Y:S04]  /*0990*/  LDG.E.128 R4, desc[UR14][R4.64] ;  /* 0x0000000e04047981 */ /* 0x000ea8000c1e1d00 */
[----:B------:R-:W3:Y:S01]  /*09a0*/  @P0 LDG.E.128 R8, desc[UR14][R8.64] ;  /* 0x0000000e08080981 */ /* 0x000ee2000c1e1d00 */
[----:B------:R-:W-:Y:S02]  /*09b0*/  MOV R15, UR12 ;  /* 0x0000000c000f7c02 */ /* 0x000fe40008000f00 */
[----:B------:R-:W-:Y:S02]  /*09c0*/  MOV R30, R13 ;  /* 0x0000000d001e7202 */ /* 0x000fe40000000f00 */
[----:B------:R-:W-:-:S02]  /*09d0*/  LEA R14, R15, R12, 0x4 ;  /* 0x0000000c0f0e7211 */ /* 0x000fc400078e20ff */
[----:B------:R-:W-:Y:S02]  /*09e0*/  @P0 IADD3 R30, PT, PT, R13, UR11, RZ ;  /* 0x0000000b0d1e0c10 */ /* 0x000fe4000fffe0ff */
[----:B------:R-:W-:Y:S01]  /*09f0*/  @P0 LEA R12, R15, R14, 0x4 ;  /* 0x0000000e0f0c0211 */ /* 0x000fe200078e20ff */
[----:B--2---:R2:W-:Y:S04]  /*0a00*/  STS.128 [R14], R4 ;  /* 0x000000040e007388 */ /* 0x0045e80000000c00 */
[----:B---3--:R2:W-:Y:S02]  /*0a10*/  @P0 STS.128 [R12], R8 ;  /* 0x000000080c000388 */ /* 0x0085e40000000c00 */
.L_x_846:
[----:B0-----:R-:W-:Y:S05]  /*0a20*/  BSYNC.RECONVERGENT B0 ;  /* 0x0000000000007941 */ /* 0x001fea0003800200 */
.L_x_845:
[----:B------:R-:W0:Y:S01]  /*0a30*/  S2UR UR5, SR_CgaCtaId ;  /* 0x00000000000579c3 */ /* 0x000e220000008800 */
[----:B------:R3:W-:Y:S01]  /*0a40*/  STL.128 [R1], RZ ;  /* 0x000000ff01007387 */ /* 0x0007e20000100c00 */
[----:B------:R-:W-:Y:S01]  /*0a50*/  UIMAD UR10, UR12, 0xc, UR7 ;  /* 0x0000000c0c0a78a4 */ /* 0x000fe2000f8e0207 */
[----:B-12---:R-:W-:Y:S01]  /*0a60*/  MOV R7, UR8 ;  /* 0x0000000800077c02 */ /* 0x006fe20008000f00 */
[----:B------:R-:W-:Y:S01]  /*0a70*/  UMOV UR4, 0x400 ;  /* 0x0000040000047882 */ /* 0x000fe20000000000 */
[----:B------:R3:W-:Y:S01]  /*0a80*/  STL.128 [R1+0x10], RZ ;  /* 0x000010ff01007387 */ /* 0x0007e20000100c00 */
[----:B------:R-:W-:Y:S02]  /*0a90*/  ULEA UR8, UR12, UR7, 0x3 ;  /* 0x000000070c087291 */ /* 0x000fe4000f8e18ff */
[C---:B------:R-:W-:Y:S01]  /*0aa0*/  IADD3 R28, PT, PT, R30.reuse, UR7, RZ ;  /* 0x000000071e1c7c10 */ /* 0x040fe2000fffe0ff */
[----:B------:R-:W-:Y:S01]  /*0ab0*/  UIADD3 UR4, UPT, UPT, UR4, 0x480, URZ ;  /* 0x0000048004047890 */ /* 0x000fe2000fffe0ff */
[----:B------:R3:W-:Y:S01]  /*0ac0*/  STL.128 [R1+0x20], RZ ;  /* 0x000020ff01007387 */ /* 0x0007e20000100c00 */
[C---:B------:R-:W-:Y:S01]  /*0ad0*/  IADD3 R4, PT, PT, R30.reuse, UR10, RZ ;  /* 0x0000000a1e047c10 */ /* 0x040fe2000fffe0ff */
[----:B------:R-:W-:Y:S01]  /*0ae0*/  BSSY.RECONVERGENT B0, `(.L_x_847) ;  /* 0x000002e000007945 */ /* 0x000fe20003800200 */
[C---:B------:R-:W-:Y:S01]  /*0af0*/  IMAD R28, R7.reuse, UR6, R28 ;  /* 0x00000006071c7c24 */ /* 0x040fe2000f8e021c */
[----:B------:R3:W-:Y:S01]  /*0b00*/  STL.128 [R1+0x30], RZ ;  /* 0x000030ff01007387 */ /* 0x0007e20000100c00 */
[----:B------:R-:W-:Y:S01]  /*0b10*/  IADD3 R5, PT, PT, R30, UR8, RZ ;  /* 0x000000081e057c10 */ /* 0x000fe2000fffe0ff */
[----:B------:R-:W-:-:S02]  /*0b20*/  IMAD R31, R7, UR6, R4 ;  /* 0x00000006071f7c24 */ /* 0x000fc4000f8e0204 */
[----:B------:R3:W-:Y:S01]  /*0b30*/  STL.128 [R1+0x40], RZ ;  /* 0x000040ff01007387 */ /* 0x0007e20000100c00 */
[----:B------:R-:W-:Y:S01]  /*0b40*/  IADD3 R33, PT, PT, R28, UR11, RZ ;  /* 0x0000000b1c217c10 */ /* 0x000fe2000fffe0ff */
[----:B------:R-:W-:Y:S02]  /*0b50*/  IMAD R34, R7, UR6, R5 ;  /* 0x0000000607227c24 */ /* 0x000fe4000f8e0205 */
[----:B------:R3:W-:Y:S01]  /*0b60*/  STL.128 [R1+0x50], RZ ;  /* 0x000050ff01007387 */ /* 0x0007e20000100c00 */
[----:B0-----:R-:W-:-:S03]  /*0b70*/  ULEA UR10, UR5, UR4, 0x18 ;  /* 0x00000004050a7291 */ /* 0x001fc6000f8ec0ff */
[----:B------:R3:W-:Y:S04]  /*0b80*/  STL.128 [R1+0x60], RZ ;  /* 0x000060ff01007387 */ /* 0x0007e80000100c00 */
[----:B------:R3:W-:Y:S01]  /*0b90*/  STL.128 [R1+0x70], RZ ;  /* 0x000070ff01007387 */ /* 0x0007e20000100c00 */
[----:B------:R-:W-:-:S07]  /*0ba0*/  LEA R32, R30, UR10, 0x2 ;  /* 0x0000000a1e207c11 */ /* 0x000fce000f8e10ff */
.L_x_848:
[----:B-1----:R-:W0:Y:S02]  /*0bb0*/  LDC.64 R16, c[0x0][0x390] ;  /* 0x0000e400ff107b82 */ /* 0x002e240000000a00 */
[----:B0-----:R-:W-:-:S04]  /*0bc0*/  IMAD.WIDE R4, R28, 0x4, R16 ;  /* 0x000000041c047825 */ /* 0x001fc800078e0210 */
[--C-:B------:R-:W-:Y:S02]  /*0bd0*/  IMAD.WIDE R8, R33, 0x4, R16.reuse ;  /* 0x0000000421087825 */ /* 0x100fe400078e0210 */
        /* <DEDUP_REMOVED lines=9> */
[-C--:B------:R-:W-:Y:S01]  /*0c70*/  LEA R36, R37, R32.reuse, 0x5 ;  /* 0x0000002025247211 */ /* 0x080fe200078e28ff */
[----:B------:R-:W-:Y:S01]  /*0c80*/  IMAD R37, R39, 0x30, R32 ;  /* 0x0000003027257824 */ /* 0x000fe200078e0220 */
[----:B------:R-:W-:Y:S02]  /*0c90*/  LEA R35, R35, R32, 0x4 ;  /* 0x0000002023237211 */ /* 0x000fe400078e20ff */
[----:B------:R-:W-:-:S04]  /*0ca0*/  MOV R39, UR11 ;  /* 0x0000000b00277c02 */ /* 0x000fc80008000f00 */
        /* <DEDUP_REMOVED lines=18> */
.L_x_847:
        /* <DEDUP_REMOVED lines=9> */
.L_x_849:
[----:B------:R-:W-:Y:S01]  /*0e60*/  USHF.L.U32 UR8, UR4, 0x4, URZ ;  /* 0x0000000404087899 */ /* 0x000fe200080006ff */
[----:B-1-3--:R-:W-:Y:S01]  /*0e70*/  IADD3 R37, PT, PT, R0, UR5, RZ ;  /* 0x0000000500257c10 */ /* 0x00afe2000fffe0ff */
[----:B------:R-:W-:Y:S02]  /*0e80*/  LDS R45, [R4+UR11+0x44] ;  /* 0x0000440b042d7984 */ /* 0x000fe40008000800 */
[----:B------:R-:W-:-:S09]  /*0e90*/  ULEA UR8, UR8, UR16, 0x2 ;  /* 0x0000001008087291 */ /* 0x000fd2000f8e10ff */
[----:B------:R-:W3:Y:S04]  /*0ea0*/  LDL R40, [UR8+0x4] ;  /* 0x00000408ff287983 */ /* 0x000ee80008100800 */
[----:B------:R-:W4:Y:S01]  /*0eb0*/  LDL R42, [UR8] ;  /* 0x00000008ff2a7983 */ /* 0x000f220008100800 */
[----:B------:R-:W-:Y:S02]  /*0ec0*/  SHF.L.U32 R37, R37, 0x4, RZ ;  /* 0x0000000425257819 */ /* 0x000fe400000006ff */
[----:B------:R-:W-:Y:S02]  /*0ed0*/  IADD3 R18, PT, PT, R0, 0x1, RZ ;  /* 0x0000000100127810 */ /* 0x000fe40007ffe0ff */
[----:B------:R-:W-:Y:S02]  /*0ee0*/  LOP3.LUT R6, R37, 0xf, R0, 0xf8, !PT ;  /* 0x0000000f25067812 */ /* 0x000fe400078ef800 */
[----:B------:R-:W-:-:S02]  /*0ef0*/  LOP3.LUT R18, R18, 0xf, RZ, 0xc0, !PT ;  /* 0x0000000f12127812 */ /* 0x000fc400078ec0ff */
[----:B------:R-:W-:Y:S02]  /*0f00*/  IADD3 R36, PT, PT, R0, 0x2, RZ ;  /* 0x0000000200247810 */ /* 0x000fe40007ffe0ff */
[----:B------:R-:W-:Y:S02]  /*0f10*/  LEA R6, R6, UR10, 0x2 ;  /* 0x0000000a06067c11 */ /* 0x000fe4000f8e10ff */
[----:B------:R-:W-:Y:S02]  /*0f20*/  LOP3.LUT R7, R37, R18, RZ, 0xfc, !PT ;  /* 0x0000001225077212 */ /* 0x000fe400078efcff */
[----:B------:R-:W-:Y:S02]  /*0f30*/  IADD3 R14, PT, PT, R0, 0x3, RZ ;  /* 0x00000003000e7810 */ /* 0x000fe40007ffe0ff */
[----:B------:R-:W-:Y:S01]  /*0f40*/  LOP3.LUT R36, R36, 0xf, RZ, 0xc0, !PT ;  /* 0x0000000f24247812 */ /* 0x000fe200078ec0ff */
[----:B------:R-:W-:Y:S01]  /*0f50*/  LDS R6, [R6] ;  /* 0x0000000006067984 */ /* 0x000fe20000000800 */
[----:B------:R-:W-:-:S02]  /*0f60*/  LEA R7, R7, UR10, 0x2 ;  /* 0x0000000a07077c11 */ /* 0x000fc4000f8e10ff */
[----:B------:R-:W-:Y:S02]  /*0f70*/  IADD3 R34, PT, PT, R0, 0x4, RZ ;  /* 0x0000000400227810 */ /* 0x000fe40007ffe0ff */
[----:B------:R-:W-:Y:S01]  /*0f80*/  LOP3.LUT R9, R37, R36, RZ, 0xfc, !PT ;  /* 0x0000002425097212 */ /* 0x000fe200078efcff */
[----:B------:R1:W-:Y:S01]  /*0f90*/  LDS R35, [R7] ;  /* 0x0000000007237984 */ /* 0x0003e20000000800 */
[----:B------:R-:W-:Y:S02]  /*0fa0*/  LOP3.LUT R14, R14, 0xf, RZ, 0xc0, !PT ;  /* 0x0000000f0e0e7812 */ /* 0x000fe400078ec0ff */
[----:B------:R-:W-:Y:S02]  /*0fb0*/  IADD3 R10, PT, PT, R0, 0x5, RZ ;  /* 0x00000005000a7810 */ /* 0x000fe40007ffe0ff */
[----:B------:R-:W-:Y:S02]  /*0fc0*/  LOP3.LUT R34, R34, 0xf, RZ, 0xc0, !PT ;  /* 0x0000000f22227812 */ /* 0x000fe400078ec0ff */
[----:B------:R-:W-:-:S02]  /*0fd0*/  LEA R9, R9, UR10, 0x2 ;  /* 0x0000000a09097c11 */ /* 0x000fc4000f8e10ff */
[C---:B------:R-:W-:Y:S02]  /*0fe0*/  LOP3.LUT R11, R37.reuse, R14, RZ, 0xfc, !PT ;  /* 0x0000000e250b7212 */ /* 0x040fe400078efcff */
[----:B------:R-:W-:Y:S01]  /*0ff0*/  LOP3.LUT R10, R10, 0xf, RZ, 0xc0, !PT ;  /* 0x0000000f0a0a7812 */ /* 0x000fe200078ec0ff */
[----:B------:R5:W-:Y:S01]  /*1000*/  LDS R33, [R9] ;  /* 0x0000000009217984 */ /* 0x000be20000000800 */
[----:B------:R-:W-:Y:S02]  /*1010*/  IADD3 R16, PT, PT, R0, 0x6, RZ ;  /* 0x0000000600107810 */ /* 0x000fe40007ffe0ff */
[----:B------:R-:W-:Y:S02]  /*1020*/  LOP3.LUT R12, R37, R34, RZ, 0xfc, !PT ;  /* 0x00000022250c7212 */ /* 0x000fe400078efcff */
[----:B------:R-:W-:Y:S02]  /*1030*/  LEA R11, R11, UR10, 0x2 ;  /* 0x0000000a0b0b7c11 */ /* 0x000fe4000f8e10ff */
[----:B-1----:R-:W-:-:S02]  /*1040*/  LOP3.LUT R7, R37, R10, RZ, 0xfc, !PT ;  /* 0x0000000a25077212 */ /* 0x002fc400078efcff */
[----:B------:R-:W-:Y:S01]  /*1050*/  LOP3.LUT R8, R0, 0xf, RZ, 0xc0, !PT ;  /* 0x0000000f00087812 */ /* 0x000fe200078ec0ff */
[----:B------:R1:W-:Y:S01]  /*1060*/  LDS R32, [R11] ;  /* 0x000000000b207984 */ /* 0x0003e20000000800 */
[----:B------:R-:W-:Y:S02]  /*1070*/  LOP3.LUT R16, R16, 0xf, RZ, 0xc0, !PT ;  /* 0x0000000f10107812 */ /* 0x000fe400078ec0ff */
[----:B------:R-:W-:Y:S02]  /*1080*/  LEA R12, R12, UR10, 0x2 ;  /* 0x0000000a0c0c7c11 */ /* 0x000fe4000f8e10ff */
[----:B------:R-:W-:Y:S01]  /*1090*/  LEA R30, R7, UR10, 0x2 ;  /* 0x0000000a071e7c11 */ /* 0x000fe2000f8e10ff */
[----:B--2---:R-:W2:Y:S01]  /*10a0*/  SHFL.IDX PT, R15, R5, R8, 0x101f ;  /* 0x00101f08050f7589 */ /* 0x004ea200000e0000 */
[----:B------:R-:W-:-:S03]  /*10b0*/  LOP3.LUT R13, R37, R16, RZ, 0xfc, !PT ;  /* 0x00000010250d7212 */ /* 0x000fc600078efcff */
[----:B------:R2:W-:Y:S01]  /*10c0*/  LDS R31, [R12] ;  /* 0x000000000c1f7984 */ /* 0x0005e20000000800 */
[----:B------:R-:W-:Y:S02]  /*10d0*/  LOP3.LUT R7, R37, R26, RZ, 0xfc, !PT ;  /* 0x0000001a25077212 */ /* 0x000fe400078efcff */
[----:B------:R-:W-:Y:S01]  /*10e0*/  LEA R13, R13, UR10, 0x2 ;  /* 0x0000000a0d0d7c11 */ /* 0x000fe2000f8e10ff */
[----:B------:R-:W0:Y:S01]  /*10f0*/  SHFL.IDX PT, R39, R5, R18, 0x101f ;  /* 0x00101f1205277589 */ /* 0x000e2200000e0000 */
[----:B------:R-:W-:-:S03]  /*1100*/  LEA R28, R7, UR10, 0x2 ;  /* 0x0000000a071c7c11 */ /* 0x000fc6000f8e10ff */
[----:B------:R-:W-:Y:S01]  /*1110*/  LDS R30, [R30] ;  /* 0x000000001e1e7984 */ /* 0x000fe20000000800 */
[----:B-----5:R-:W-:-:S03]  /*1120*/  LOP3.LUT R9, R37, 0x8, R8, 0xf6, !PT ;  /* 0x0000000825097812 */ /* 0x020fc600078ef608 */
[----:B------:R-:W5:Y:S04]  /*1130*/  SHFL.IDX PT, R38, R5, R36, 0x101f ;  /* 0x00101f2405267589 */ /* 0x000f6800000e0000 */
[----:B------:R-:W-:Y:S01]  /*1140*/  LDS R29, [R13] ;  /* 0x000000000d1d7984 */ /* 0x000fe20000000800 */
[----:B------:R-:W-:-:S03]  /*1150*/  LEA R19, R9, UR10, 0x2 ;  /* 0x0000000a09137c11 */ /* 0x000fc6000f8e10ff */
[----:B------:R-:W5:Y:S01]  /*1160*/  SHFL.IDX PT, R7, R5, R14, 0x101f ;  /* 0x00101f0e05077589 */ /* 0x000f6200000e0000 */
[----:B------:R-:W-:-:S03]  /*1170*/  LOP3.LUT R9, R37, R3, RZ, 0xfc, !PT ;  /* 0x0000000325097212 */ /* 0x000fc600078efcff */
[----:B------:R-:W-:Y:S01]  /*1180*/  LDS R28, [R28] ;  /* 0x000000001c1c7984 */ /* 0x000fe20000000800 */
[----:B------:R-:W-:-:S03]  /*1190*/  LEA R17, R9, UR10, 0x2 ;  /* 0x0000000a09117c11 */ /* 0x000fc6000f8e10ff */
[----:B------:R-:W5:Y:S01]  /*11a0*/  SHFL.IDX PT, R44, R5, R34, 0x101f ;  /* 0x00101f22052c7589 */ /* 0x000f6200000e0000 */
[----:B-1----:R-:W-:-:S03]  /*11b0*/  LOP3.LUT R11, R37, R20, RZ, 0xfc, !PT ;  /* 0x00000014250b7212 */ /* 0x002fc600078efcff */
[----:B------:R-:W1:Y:S01]  /*11c0*/  SHFL.IDX PT, R9, R5, R10, 0x101f ;  /* 0x00101f0a05097589 */ /* 0x000e6200000e0000 */
[----:B--2---:R-:W-:-:S03]  /*11d0*/  IMAD R12, R6, R15, RZ ;  /* 0x0000000f060c7224 */ /* 0x004fc600078e02ff */
[----:B------:R-:W2:Y:S01]  /*11e0*/  SHFL.IDX PT, R46, R5, R16, 0x101f ;  /* 0x00101f10052e7589 */ /* 0x000ea200000e0000 */
[----:B------:R-:W-:Y:S01]  /*11f0*/  LEA R15, R11, UR10, 0x2 ;  /* 0x0000000a0b0f7c11 */ /* 0x000fe2000f8e10ff */
[----:B0-----:R-:W-:Y:S02]  /*1200*/  IMAD R39, R35, R39, R12 ;  /* 0x0000002723277224 */ /* 0x001fe400078e020c */
[----:B------:R-:W-:Y:S04]  /*1210*/  LDS R19, [R19] ;  /* 0x0000000013137984 */ /* 0x000fe80000000800 */
[----:B------:R-:W0:Y:S01]  /*1220*/  SHFL.IDX PT, R11, R5, R26, 0x101f ;  /* 0x00101f1a050b7589 */ /* 0x000e2200000e0000 */
[----:B-----5:R-:W-:-:S03]  /*1230*/  IMAD R39, R33, R38, R39 ;  /* 0x0000002621277224 */ /* 0x020fc600078e0227 */
[----:B------:R-:W-:Y:S01]  /*1240*/  LDS R17, [R17] ;  /* 0x0000000011117984 */ /* 0x000fe20000000800 */
[----:B------:R-:W-:Y:S01]  /*1250*/  IMAD R39, R32, R7, R39 ;  /* 0x0000000720277224 */ /* 0x000fe200078e0227 */
[----:B------:R-:W-:Y:S02]  /*1260*/  LOP3.LUT R12, R8, 0x8, RZ, 0x3c, !PT ;  /* 0x00000008080c7812 */ /* 0x000fe400078e3cff */
[----:B------:R-:W-:Y:S01]  /*1270*/  LDS R15, [R15] ;  /* 0x000000000f0f7984 */ /* 0x000fe20000000800 */
[----:B------:R-:W-:-:S03]  /*1280*/  IMAD R39, R31, R44, R39 ;  /* 0x0000002c1f277224 */ /* 0x000fc600078e0227 */
[----:B------:R-:W5:Y:S01]  /*1290*/  SHFL.IDX PT, R7, R45, R8, 0x101f ;  /* 0x00101f082d077589 */ /* 0x000f6200000e0000 */
[----:B-1----:R-:W-:-:S03]  /*12a0*/  IMAD R9, R30, R9, R39 ;  /* 0x000000091e097224 */ /* 0x002fc600078e0227 */
[----:B------:R-:W1:Y:S04]  /*12b0*/  SHFL.IDX PT, R38, R5, R12, 0x101f ;  /* 0x00101f0c05267589 */ /* 0x000e6800000e0000 */
[----:B------:R-:W1:Y:S01]  /*12c0*/  SHFL.IDX PT, R44, R45, R18, 0x101f ;  /* 0x00101f122d2c7589 */ /* 0x000e6200000e0000 */
[----:B------:R-:W-:Y:S01]  /*12d0*/  LOP3.LUT R13, R37, R21, RZ, 0xfc, !PT ;  /* 0x00000015250d7212 */ /* 0x000fe200078efcff */
[----:B--2---:R-:W-:Y:S02]  /*12e0*/  IMAD R46, R29, R46, R9 ;  /* 0x0000002e1d2e7224 */ /* 0x004fe400078e0209 */
[----:B------:R-:W2:Y:S01]  /*12f0*/  SHFL.IDX PT, R48, R5, R3, 0x101f ;  /* 0x00101f0305307589 */ /* 0x000ea200000e0000 */
[----:B------:R-:W-:Y:S01]  /*1300*/  LEA R13, R13, UR10, 0x2 ;  /* 0x0000000a0d0d7c11 */ /* 0x000fe2000f8e10ff */
[----:B0-----:R-:W-:Y:S01]  /*1310*/  IMAD R46, R28, R11, R46 ;  /* 0x0000000b1c2e7224 */ /* 0x001fe200078e022e */
[----:B------:R-:W-:Y:S01]  /*1320*/  LOP3.LUT R11, R37, R22, RZ, 0xfc, !PT ;  /* 0x00000016250b7212 */ /* 0x000fe200078efcff */
[----:B------:R-:W0:Y:S04]  /*1330*/  SHFL.IDX PT, R50, R5, R20, 0x101f ;  /* 0x00101f1405327589 */ /* 0x000e2800000e0000 */
[----:B------:R-:W0:Y:S01]  /*1340*/  SHFL.IDX PT, R52, R45, R36, 0x101f ;  /* 0x00101f242d347589 */ /* 0x000e2200000e0000 */
[----:B------:R-:W-:-:S03]  /*1350*/  LEA R11, R11, UR10, 0x2 ;  /* 0x0000000a0b0b7c11 */ /* 0x000fc6000f8e10ff */
[----:B------:R-:W-:Y:S04]  /*1360*/  LDS R13, [R13] ;  /* 0x000000000d0d7984 */ /* 0x000fe80000000800 */
[----:B------:R-:W0:Y:S01]  /*1370*/  SHFL.IDX PT, R9, R45, R14, 0x101f ;  /* 0x00101f0e2d097589 */ /* 0x000e2200000e0000 */
[----:B-----5:R-:W-:-:S03]  /*1380*/  IMAD R39, R6, R7, RZ ;  /* 0x0000000706277224 */ /* 0x020fc600078e02ff */
[----:B------:R-:W-:Y:S01]  /*1390*/  LDS R11, [R11] ;  /* 0x000000000b0b7984 */ /* 0x000fe20000000800 */
[----:B-1----:R-:W-:Y:S02]  /*13a0*/  IMAD R46, R19, R38, R46 ;  /* 0x00000026132e7224 */ /* 0x002fe400078e022e */
[----:B------:R-:W-:Y:S01]  /*13b0*/  IMAD R41, R35, R44, R39 ;  /* 0x0000002c23297224 */ /* 0x000fe200078e0227 */
[----:B------:R-:W-:Y:S01]  /*13c0*/  LOP3.LUT R39, R37, R23, RZ, 0xfc, !PT ;  /* 0x0000001725277212 */ /* 0x000fe200078efcff */
[----:B------:R-:W1:Y:S01]  /*13d0*/  SHFL.IDX PT, R38, R45, R34, 0x101f ;  /* 0x00101f222d267589 */ /* 0x000e6200000e0000 */
[----:B--2---:R-:W-:Y:S02]  /*13e0*/  IMAD R46, R17, R48, R46 ;  /* 0x00000030112e7224 */ /* 0x004fe400078e022e */
[----:B------:R-:W-:Y:S01]  /*13f0*/  LEA R49, R39, UR10, 0x2 ;  /* 0x0000000a27317c11 */ /* 0x000fe2000f8e10ff */
[----:B------:R-:W2:Y:S01]  /*1400*/  SHFL.IDX PT, R54, R5, R21, 0x101f ;  /* 0x00101f1505367589 */ /* 0x000ea200000e0000 */
[----:B------:R-:W-:-:S03]  /*1410*/  LOP3.LUT R39, R37, R24, RZ, 0xfc, !PT ;  /* 0x0000001825277212 */ /* 0x000fc600078efcff */
[----:B------:R-:W5:Y:S01]  /*1420*/  SHFL.IDX PT, R7, R45, R10, 0x101f ;  /* 0x00101f0a2d077589 */ /* 0x000f6200000e0000 */
[----:B0-----:R-:W-:Y:S01]  /*1430*/  IMAD R44, R15, R50, R46 ;  /* 0x000000320f2c7224 */ /* 0x001fe200078e022e */
[----:B------:R-:W-:Y:S01]  /*1440*/  LEA R51, R39, UR10, 0x2 ;  /* 0x0000000a27337c11 */ /* 0x000fe2000f8e10ff */
[----:B------:R-:W-:Y:S01]  /*1450*/  IMAD R41, R33, R52, R41 ;  /* 0x0000003421297224 */ /* 0x000fe200078e0229 */
[----:B------:R-:W0:Y:S04]  /*1460*/  SHFL.IDX PT, R46, R45, R16, 0x101f ;  /* 0x00101f102d2e7589 */ /* 0x000e2800000e0000 */
[----:B------:R-:W0:Y:S01]  /*1470*/  SHFL.IDX PT, R43, R5, R22, 0x101f ;  /* 0x00101f16052b7589 */ /* 0x000e2200000e0000 */
[----:B------:R-:W-:-:S03]  /*1480*/  IMAD R48, R32, R9, R41 ;  /* 0x0000000920307224 */ /* 0x000fc600078e0229 */
[----:B------:R-:W4:Y:S04]  /*1490*/  LDL R39, [UR8+0x8] ;  /* 0x00000808ff277983 */ /* 0x000f280008100800 */
[----:B------:R-:W0:Y:S04]  /*14a0*/  SHFL.IDX PT, R47, R45, R26, 0x101f ;  /* 0x00101f1a2d2f7589 */ /* 0x000e2800000e0000 */
[----:B------:R-:W-:Y:S01]  /*14b0*/  LDS R41, [R4+UR11+0x88] ;  /* 0x0000880b04297984 */ /* 0x000fe20008000800 */
[----:B-1----:R-:W-:-:S03]  /*14c0*/  IMAD R38, R31, R38, R48 ;  /* 0x000000261f267224 */ /* 0x002fc600078e0230 */
[----:B------:R-:W1:Y:S01]  /*14d0*/  SHFL.IDX PT, R50, R45, R12, 0x101f ;  /* 0x00101f0c2d327589 */ /* 0x000e6200000e0000 */
[----:B--2---:R-:W-:-:S03]  /*14e0*/  IMAD R44, R13, R54, R44 ;  /* 0x000000360d2c7224 */ /* 0x004fc600078e022c */
[----:B------:R-:W-:Y:S01]  /*14f0*/  LDS R9, [R49] ;  /* 0x0000000031097984 */ /* 0x000fe20000000800 */
[----:B-----5:R-:W-:-:S03]  /*1500*/  IMAD R38, R30, R7, R38 ;  /* 0x000000071e267224 */ /* 0x020fc600078e0226 */
[----:B------:R-:W2:Y:S01]  /*1510*/  SHFL.IDX PT, R48, R45, R3, 0x101f ;  /* 0x00101f032d307589 */ /* 0x000ea200000e0000 */
[----:B0-----:R-:W-:-:S03]  /*1520*/  IMAD R38, R29, R46, R38 ;  /* 0x0000002e1d267224 */ /* 0x001fc600078e0226 */
[----:B------:R-:W-:Y:S01]  /*1530*/  LDS R7, [R51] ;  /* 0x0000000033077984 */ /* 0x000fe20000000800 */
[----:B------:R-:W-:-:S03]  /*1540*/  IMAD R43, R11, R43, R44 ;  /* 0x0000002b0b2b7224 */ /* 0x000fc600078e022c */
[----:B------:R-:W0:Y:S01]  /*1550*/  SHFL.IDX PT, R44, R45, R20, 0x101f ;  /* 0x00101f142d2c7589 */ /* 0x000e2200000e0000 */
[----:B------:R-:W-:-:S03]  /*1560*/  IMAD R47, R28, R47, R38 ;  /* 0x0000002f1c2f7224 */ /* 0x000fc600078e0226 */
[----:B------:R-:W5:Y:S04]  /*1570*/  SHFL.IDX PT, R38, R45, R21, 0x101f ;  /* 0x00101f152d267589 */ /* 0x000f6800000e0000 */
[----:B------:R-:W5:Y:S01]  /*1580*/  SHFL.IDX PT, R52, R5, R23, 0x101f ;  /* 0x00101f1705347589 */ /* 0x000f6200000e0000 */
[----:B-1----:R-:W-:-:S03]  /*1590*/  IMAD R47, R19, R50, R47 ;  /* 0x00000032132f7224 */ /* 0x002fc600078e022f */
[----:B------:R-:W1:Y:S01]  /*15a0*/  SHFL.IDX PT, R54, R5, R24, 0x101f ;  /* 0x00101f1805367589 */ /* 0x000e6200000e0000 */
[----:B--2---:R-:W-:-:S03]  /*15b0*/  IMAD R49, R17, R48, R47 ;  /* 0x0000003011317224 */ /* 0x004fc600078e022f */
[----:B------:R-:W2:Y:S04]  /*15c0*/  SHFL.IDX PT, R47, R41, R8, 0x101f ;  /* 0x00101f08292f7589 */ /* 0x000ea800000e0000 */
[----:B------:R-:W2:Y:S01]  /*15d0*/  SHFL.IDX PT, R48, R45, R22, 0x101f ;  /* 0x00101f162d307589 */ /* 0x000ea200000e0000 */
[----:B0-----:R-:W-:-:S03]  /*15e0*/  IMAD R49, R15, R44, R49 ;  /* 0x0000002c0f317224 */ /* 0x001fc600078e0231 */
[----:B------:R-:W0:Y:S01]  /*15f0*/  SHFL.IDX PT, R46, R41, R18, 0x101f ;  /* 0x00101f12292e7589 */ /* 0x000e2200000e0000 */
[----:B-----5:R-:W-:-:S03]  /*1600*/  IMAD R49, R13, R38, R49 ;  /* 0x000000260d317224 */ /* 0x020fc600078e0231 */
[----:B------:R-:W5:Y:S01]  /*1610*/  SHFL.IDX PT, R38, R45, R23, 0x101f ;  /* 0x00101f172d267589 */ /* 0x000f6200000e0000 */
[----:B------:R-:W-:-:S03]  /*1620*/  IMAD R43, R9, R52, R43 ;  /* 0x00000034092b7224 */ /* 0x000fc600078e022b */
[----:B------:R-:W5:Y:S01]  /*1630*/  SHFL.IDX PT, R50, R41, R36, 0x101f ;  /* 0x00101f2429327589 */ /* 0x000f6200000e0000 */
[----:B-1----:R-:W-:-:S03]  /*1640*/  IMAD R44, R7, R54, R43 ;  /* 0x00000036072c7224 */ /* 0x002fc600078e022b */
[----:B------:R-:W1:Y:S01]  /*1650*/  SHFL.IDX PT, R43, R41, R14, 0x101f ;  /* 0x00101f0e292b7589 */ /* 0x000e6200000e0000 */
[----:B--2---:R-:W-:Y:S01]  /*1660*/  IMAD R51, R6, R47, RZ ;  /* 0x0000002f06337224 */ /* 0x004fe200078e02ff */
[----:B------:R-:W-:Y:S01]  /*1670*/  LOP3.LUT R37, R37, R25, RZ, 0xfc, !PT ;  /* 0x0000001925257212 */ /* 0x000fe200078efcff */
[----:B------:R-:W-:Y:S02]  /*1680*/  IMAD R47, R11, R48, R49 ;  /* 0x000000300b2f7224 */ /* 0x000fe400078e0231 */
[----:B------:R-:W2:Y:S01]  /*1690*/  SHFL.IDX PT, R48, R45, R24, 0x101f ;  /* 0x00101f182d307589 */ /* 0x000ea200000e0000 */
[----:B0-----:R-:W-:-:S03]  /*16a0*/  IMAD R51, R35, R46, R51 ;  /* 0x0000002e23337224 */ /* 0x001fc600078e0233 */
[----:B------:R-:W0:Y:S01]  /*16b0*/  SHFL.IDX PT, R46, R41, R34, 0x101f ;  /* 0x00101f22292e7589 */ /* 0x000e2200000e0000 */
[----:B------:R-:W-:Y:S01]  /*16c0*/  LEA R37, R37, UR10, 0x2 ;  /* 0x0000000a25257c11 */ /* 0x000fe2000f8e10ff */
[----:B-----5:R-:W-:Y:S02]  /*16d0*/  IMAD R49, R9, R38, R47 ;  /* 0x0000002609317224 */ /* 0x020fe400078e022f */
[----:B------:R-:W5:Y:S01]  /*16e0*/  LDL R38, [UR8+0xc] ;  /* 0x00000c08ff267983 */ /* 0x000f620008100800 */
[----:B------:R-:W-:-:S03]  /*16f0*/  IMAD R50, R33, R50, R51 ;  /* 0x0000003221327224 */ /* 0x000fc600078e0233 */
[----:B------:R-:W-:Y:S01]  /*1700*/  LDS R37, [R37] ;  /* 0x0000000025257984 */ /* 0x000fe20000000800 */
[----:B-1----:R-:W-:-:S03]  /*1710*/  IMAD R50, R32, R43, R50 ;  /* 0x0000002b20327224 */ /* 0x002fc600078e0232 */
[----:B------:R-:W1:Y:S04]  /*1720*/  SHFL.IDX PT, R47, R41, R10, 0x101f ;  /* 0x00101f0a292f7589 */ /* 0x000e6800000e0000 */
[----:B------:R-:W-:Y:S01]  /*1730*/  LDS R43, [R4+UR11+0xcc] ;  /* 0x0000cc0b042b7984 */ /* 0x000fe20008000800 */
[----:B--2---:R-:W-:-:S03]  /*1740*/  IMAD R48, R7, R48, R49 ;  /* 0x0000003007307224 */ /* 0x004fc600078e0231 */
[----:B------:R-:W2:Y:S01]  /*1750*/  SHFL.IDX PT, R45, R45, R25, 0x101f ;  /* 0x00101f192d2d7589 */ /* 0x000ea200000e0000 */
[----:B0-----:R-:W-:-:S03]  /*1760*/  IMAD R49, R31, R46, R50 ;  /* 0x0000002e1f317224 */ /* 0x001fc600078e0232 */
[----:B------:R-:W0:Y:S04]  /*1770*/  SHFL.IDX PT, R50, R5, R25, 0x101f ;  /* 0x00101f1905327589 */ /* 0x000e2800000e0000 */
[----:B------:R-:W3:Y:S01]  /*1780*/  SHFL.IDX PT, R46, R41, R16, 0x101f ;  /* 0x00101f10292e7589 */ /* 0x000ee200000e0000 */
[----:B-1----:R-:W-:-:S03]  /*1790*/  IMAD R51, R30, R47, R49 ;  /* 0x0000002f1e337224 */ /* 0x002fc600078e0231 */
[----:B------:R-:W1:Y:S01]  /*17a0*/  SHFL.IDX PT, R49, R41, R26, 0x101f ;  /* 0x00101f1a29317589 */ /* 0x000e6200000e0000 */
[C---:B--2---:R-:W-:Y:S02]  /*17b0*/  IMAD R47, R37.reuse, R45, R48 ;  /* 0x0000002d252f7224 */ /* 0x044fe400078e0230 */
[----:B0-----:R-:W-:Y:S02]  /*17c0*/  IMAD R53, R37, R50, R44 ;  /* 0x0000003225357224 */ /* 0x001fe400078e022c */
[----:B------:R-:W0:Y:S01]  /*17d0*/  SHFL.IDX PT, R44, R41, R12, 0x101f ;  /* 0x00101f0c292c7589 */ /* 0x000e2200000e0000 */
[----:B---3--:R-:W-:-:S03]  /*17e0*/  IMAD R48, R29, R46, R51 ;  /* 0x0000002e1d307224 */ /* 0x008fc600078e0233 */
[----:B------:R-:W2:Y:S04]  /*17f0*/  SHFL.IDX PT, R51, R43, R8, 0x101f ;  /* 0x00101f082b337589 */ /* 0x000ea800000e0000 */
[----:B------:R-:W3:Y:S04]  /*1800*/  SHFL.IDX PT, R50, R41, R3, 0x101f ;  /* 0x00101f0329327589 */ /* 0x000ee800000e0000 */
[----:B------:R-:W3:Y:S01]  /*1810*/  SHFL.IDX PT, R46, R43, R18, 0x101f ;  /* 0x00101f122b2e7589 */ /* 0x000ee200000e0000 */
[----:B-1----:R-:W-:-:S03]  /*1820*/  IMAD R49, R28, R49, R48 ;  /* 0x000000311c317224 */ /* 0x002fc600078e0230 */
[----:B------:R-:W1:Y:S04]  /*1830*/  SHFL.IDX PT, R48, R43, R36, 0x101f ;  /* 0x00101f242b307589 */ /* 0x000e6800000e0000 */
[----:B------:R-:W4:Y:S01]  /*1840*/  SHFL.IDX PT, R45, R43, R14, 0x101f ;  /* 0x00101f0e2b2d7589 */ /* 0x000f2200000e0000 */
[----:B0-----:R-:W-:-:S03]  /*1850*/  IMAD R49, R19, R44, R49 ;  /* 0x0000002c13317224 */ /* 0x001fc600078e0231 */
[----:B------:R-:W0:Y:S01]  /*1860*/  SHFL.IDX PT, R44, R41, R20, 0x101f ;  /* 0x00101f14292c7589 */ /* 0x000e2200000e0000 */
[----:B--2---:R-:W-:Y:S02]  /*1870*/  IMAD R51, R6, R51, RZ ;  /* 0x0000003306337224 */ /* 0x004fe400078e02ff */
[----:B---3--:R-:W-:Y:S02]  /*1880*/  IMAD R49, R17, R50, R49 ;  /* 0x0000003211317224 */ /* 0x008fe400078e0231 */
[----:B------:R-:W2:Y:S01]  /*1890*/  SHFL.IDX PT, R50, R43, R34, 0x101f ;  /* 0x00101f222b327589 */ /* 0x000ea200000e0000 */
[----:B------:R-:W-:-:S03]  /*18a0*/  IMAD R51, R35, R46, R51 ;  /* 0x0000002e23337224 */ /* 0x000fc600078e0233 */
[----:B------:R-:W3:Y:S01]  /*18b0*/  SHFL.IDX PT, R52, R41, R21, 0x101f ;  /* 0x00101f1529347589 */ /* 0x000ee200000e0000 */
[----:B------:R-:W-:Y:S01]  /*18c0*/  IADD3 R46, PT, PT, R47, R40, RZ ;  /* 0x000000282f2e7210 */ /* 0x000fe20007ffe0ff */
[----:B-1----:R-:W-:Y:S02]  /*18d0*/  IMAD R51, R33, R48, R51 ;  /* 0x0000003021337224 */ /* 0x002fe400078e0233 */
[----:B------:R-:W1:Y:S04]  /*18e0*/  SHFL.IDX PT, R48, R41, R22, 0x101f ;  /* 0x00101f1629307589 */ /* 0x000e6800000e0000 */
[----:B------:R-:W1:Y:S01]  /*18f0*/  SHFL.IDX PT, R47, R43, R10, 0x101f ;  /* 0x00101f0a2b2f7589 */ /* 0x000e6200000e0000 */
[----:B----4-:R-:W-:Y:S01]  /*1900*/  IADD3 R42, PT, PT, R53, R42, RZ ;  /* 0x0000002a352a7210 */ /* 0x010fe20007ffe0ff */
[----:B------:R-:W-:-:S02]  /*1910*/  IMAD R45, R32, R45, R51 ;  /* 0x0000002d202d7224 */ /* 0x000fc400078e0233 */
[----:B0-----:R-:W-:Y:S01]  /*1920*/  IMAD R44, R15, R44, R49 ;  /* 0x0000002c0f2c7224 */ /* 0x001fe200078e0231 */
[----:B------:R-:W4:Y:S04]  /*1930*/  LDL R40, [UR8+0x10] ;  /* 0x00001008ff287983 */ /* 0x000f280008100800 */
[----:B------:R-:W-:Y:S04]  /*1940*/  STL [UR8], R42 ;  /* 0x0000002aff007987 */ /* 0x000fe80008100808 */
[----:B------:R-:W0:Y:S01]  /*1950*/  SHFL.IDX PT, R42, R43, R16, 0x101f ;  /* 0x00101f102b2a7589 */ /* 0x000e2200000e0000 */
[----:B--2---:R-:W-:-:S03]  /*1960*/  IMAD R50, R31, R50, R45 ;  /* 0x000000321f327224 */ /* 0x004fc600078e022d */
[----:B------:R-:W2:Y:S01]  /*1970*/  SHFL.IDX PT, R45, R43, R26, 0x101f ;  /* 0x00101f1a2b2d7589 */ /* 0x000ea200000e0000 */
[----:B---3--:R-:W-:-:S03]  /*1980*/  IMAD R44, R13, R52, R44 ;  /* 0x000000340d2c7224 */ /* 0x008fc600078e022c */
[----:B------:R-:W3:Y:S01]  /*1990*/  SHFL.IDX PT, R49, R41, R23, 0x101f ;  /* 0x00101f1729317589 */ /* 0x000ee200000e0000 */
[----:B-1----:R-:W-:-:S03]  /*19a0*/  IMAD R48, R11, R48, R44 ;  /* 0x000000300b307224 */ /* 0x002fc600078e022c */
[----:B------:R-:W1:Y:S01]  /*19b0*/  SHFL.IDX PT, R52, R43, R12, 0x101f ;  /* 0x00101f0c2b347589 */ /* 0x000e6200000e0000 */
[----:B------:R-:W-:-:S03]  /*19c0*/  IMAD R44, R30, R47, R50 ;  /* 0x0000002f1e2c7224 */ /* 0x000fc600078e0232 */
[----:B------:R-:W1:Y:S04]  /*19d0*/  SHFL.IDX PT, R50, R43, R3, 0x101f ;  /* 0x00101f032b327589 */ /* 0x000e6800000e0000 */
[----:B------:R-:W-:Y:S04]  /*19e0*/  STL [UR8+0x4], R46 ;  /* 0x0000042eff007987 */ /* 0x000fe80008100808 */
[----:B------:R-:W1:Y:S04]  /*19f0*/  SHFL.IDX PT, R46, R43, R20, 0x101f ;  /* 0x00101f142b2e7589 */ /* 0x000e6800000e0000 */
[----:B------:R-:W-:Y:S01]  /*1a00*/  LDS R47, [R4+UR11+0x110] ;  /* 0x0001100b042f7984 */ /* 0x000fe20008000800 */
[----:B0-----:R-:W-:-:S03]  /*1a10*/  IMAD R42, R29, R42, R44 ;  /* 0x0000002a1d2a7224 */ /* 0x001fc600078e022c */
[----:B------:R-:W0:Y:S01]  /*1a20*/  SHFL.IDX PT, R44, R43, R21, 0x101f ;  /* 0x00101f152b2c7589 */ /* 0x000e2200000e0000 */
[----:B--2---:R-:W-:Y:S02]  /*1a30*/  IMAD R45, R28, R45, R42 ;  /* 0x0000002d1c2d7224 */ /* 0x004fe400078e022a */
[----:B---3--:R-:W-:Y:S02]  /*1a40*/  IMAD R42, R9, R49, R48 ;  /* 0x00000031092a7224 */ /* 0x008fe400078e0230 */
[----:B-1----:R-:W-:Y:S01]  /*1a50*/  IMAD R45, R19, R52, R45 ;  /* 0x00000034132d7224 */ /* 0x002fe200078e022d */
[----:B------:R-:W1:Y:S03]  /*1a60*/  SHFL.IDX PT, R48, R43, R22, 0x101f ;  /* 0x00101f162b307589 */ /* 0x000e6600000e0000 */
[----:B------:R-:W-:Y:S02]  /*1a70*/  IMAD R45, R17, R50, R45 ;  /* 0x00000032112d7224 */ /* 0x000fe400078e022d */
[----:B------:R-:W2:Y:S02]  /*1a80*/  SHFL.IDX PT, R50, R43, R23, 0x101f ;  /* 0x00101f172b327589 */ /* 0x000ea400000e0000 */
[----:B------:R-:W-:-:S02]  /*1a90*/  IMAD R45, R15, R46, R45 ;  /* 0x0000002e0f2d7224 */ /* 0x000fc400078e022d */
[----:B------:R-:W3:Y:S02]  /*1aa0*/  SHFL.IDX PT, R46, R43, R24, 0x101f ;  /* 0x00101f182b2e7589 */ /* 0x000ee400000e0000 */
[----:B0-----:R-:W-:Y:S02]  /*1ab0*/  IMAD R44, R13, R44, R45 ;  /* 0x0000002c0d2c7224 */ /* 0x001fe400078e022d */
[----:B------:R-:W0:Y:S04]  /*1ac0*/  SHFL.IDX PT, R51, R41, R24, 0x101f ;  /* 0x00101f1829337589 */ /* 0x000e2800000e0000 */
[----:B------:R-:W-:Y:S01]  /*1ad0*/  LDS R45, [R4+UR11+0x154] ;  /* 0x0001540b042d7984 */ /* 0x000fe20008000800 */
[----:B-1----:R-:W-:-:S03]  /*1ae0*/  IMAD R48, R11, R48, R44 ;  /* 0x000000300b307224 */ /* 0x002fc600078e022c */
[----:B------:R-:W1:Y:S01]  /*1af0*/  SHFL.IDX PT, R49, R47, R8, 0x101f ;  /* 0x00101f082f317589 */ /* 0x000e6200000e0000 */
[----:B--2---:R-:W-:-:S03]  /*1b00*/  IMAD R48, R9, R50, R48 ;  /* 0x0000003209307224 */ /* 0x004fc600078e0230 */
[----:B------:R-:W2:Y:S01]  /*1b10*/  SHFL.IDX PT, R44, R47, R18, 0x101f ;  /* 0x00101f122f2c7589 */ /* 0x000ea200000e0000 */
[----:B---3--:R-:W-:-:S03]  /*1b20*/  IMAD R46, R7, R46, R48 ;  /* 0x0000002e072e7224 */ /* 0x008fc600078e0230 */
[----:B------:R-:W3:Y:S04]  /*1b30*/  SHFL.IDX PT, R48, R47, R36, 0x101f ;  /* 0x00101f242f307589 */ /* 0x000ee800000e0000 */
[----:B------:R-:W3:Y:S01]  /*1b40*/  SHFL.IDX PT, R50, R43, R25, 0x101f ;  /* 0x00101f192b327589 */ /* 0x000ee200000e0000 */
[----:B0-----:R-:W-:-:S03]  /*1b50*/  IMAD R42, R7, R51, R42 ;  /* 0x00000033072a7224 */ /* 0x001fc600078e022a */
[----:B------:R-:W0:Y:S01]  /*1b60*/  SHFL.IDX PT, R51, R47, R14, 0x101f ;  /* 0x00101f0e2f337589 */ /* 0x000e2200000e0000 */
[----:B-1----:R-:W-:-:S04]  /*1b70*/  IMAD R49, R6, R49, RZ ;  /* 0x0000003106317224 */ /* 0x002fc800078e02ff */
[----:B--2---:R-:W-:Y:S02]  /*1b80*/  IMAD R53, R35, R44, R49 ;  /* 0x0000002c23357224 */ /* 0x004fe400078e0231 */
[----:B------:R-:W1:Y:S02]  /*1b90*/  SHFL.IDX PT, R44, R47, R34, 0x101f ;  /* 0x00101f222f2c7589 */ /* 0x000e6400000e0000 */
[----:B---3--:R-:W-:Y:S02]  /*1ba0*/  IMAD R48, R33, R48, R53 ;  /* 0x0000003021307224 */ /* 0x008fe400078e0235 */
[----:B------:R-:W2:Y:S04]  /*1bb0*/  SHFL.IDX PT, R53, R47, R10, 0x101f ;  /* 0x00101f0a2f357589 */ /* 0x000ea800000e0000 */
[----:B------:R-:W3:Y:S01]  /*1bc0*/  SHFL.IDX PT, R52, R41, R25, 0x101f ;  /* 0x00101f1929347589 */ /* 0x000ee200000e0000 */
[----:B------:R-:W-:-:S03]  /*1bd0*/  IMAD R49, R37, R50, R46 ;  /* 0x0000003225317224 */ /* 0x000fc600078e022e */
[----:B------:R-:W3:Y:S01]  /*1be0*/  SHFL.IDX PT, R46, R47, R16, 0x101f ;  /* 0x00101f102f2e7589 */ /* 0x000ee200000e0000 */
[----:B0-----:R-:W-:-:S03]  /*1bf0*/  IMAD R48, R32, R51, R48 ;  /* 0x0000003320307224 */ /* 0x001fc600078e0230 */
[----:B------:R-:W0:Y:S04]  /*1c00*/  SHFL.IDX PT, R43, R47, R26, 0x101f ;  /* 0x00101f1a2f2b7589 */ /* 0x000e2800000e0000 */
[----:B------:R-:W0:Y:S01]  /*1c10*/  SHFL.IDX PT, R41, R45, R8, 0x101f ;  /* 0x00101f082d297589 */ /* 0x000e2200000e0000 */
[----:B-1----:R-:W-:-:S03]  /*1c20*/  IMAD R48, R31, R44, R48 ;  /* 0x0000002c1f307224 */ /* 0x002fc600078e0230 */
[----:B------:R-:W1:Y:S01]  /*1c30*/  SHFL.IDX PT, R44, R45, R18, 0x101f ;  /* 0x00101f122d2c7589 */ /* 0x000e6200000e0000 */
[----:B--2---:R-:W-:-:S03]  /*1c40*/  IMAD R53, R30, R53, R48 ;  /* 0x000000351e357224 */ /* 0x004fc600078e0230 */
[----:B------:R-:W2:Y:S04]  /*1c50*/  SHFL.IDX PT, R50, R47, R12, 0x101f ;  /* 0x00101f0c2f327589 */ /* 0x000ea800000e0000 */
[----:B------:R-:W2:Y:S01]  /*1c60*/  SHFL.IDX PT, R48, R45, R36, 0x101f ;  /* 0x00101f242d307589 */ /* 0x000ea200000e0000 */
[----:B---3--:R-:W-:Y:S02]  /*1c70*/  IMAD R42, R37, R52, R42 ;  /* 0x00000034252a7224 */ /* 0x008fe400078e022a */
[----:B------:R-:W-:-:S03]  /*1c80*/  IMAD R46, R29, R46, R53 ;  /* 0x0000002e1d2e7224 */ /* 0x000fc600078e0235 */
[----:B------:R-:W-:Y:S02]  /*1c90*/  IADD3 R42, PT, PT, R42, R39, RZ ;  /* 0x000000272a2a7210 */ /* 0x000fe40007ffe0ff */
[----:B------:R-:W3:Y:S01]  /*1ca0*/  SHFL.IDX PT, R39, R45, R14, 0x101f ;  /* 0x00101f0e2d277589 */ /* 0x000ee200000e0000 */
[----:B0-----:R-:W-:Y:S02]  /*1cb0*/  IMAD R43, R28, R43, R46 ;  /* 0x0000002b1c2b7224 */ /* 0x001fe400078e022e */
[----:B------:R-:W-:Y:S01]  /*1cc0*/  IMAD R41, R6, R41, RZ ;  /* 0x0000002906297224 */ /* 0x000fe200078e02ff */
[----:B------:R-:W0:Y:S03]  /*1cd0*/  SHFL.IDX PT, R46, R45, R34, 0x101f ;  /* 0x00101f222d2e7589 */ /* 0x000e2600000e0000 */
[----:B-1----:R-:W-:Y:S02]  /*1ce0*/  IMAD R41, R35, R44, R41 ;  /* 0x0000002c23297224 */ /* 0x002fe400078e0229 */
[----:B--2---:R-:W-:-:S02]  /*1cf0*/  IMAD R50, R19, R50, R43 ;  /* 0x0000003213327224 */ /* 0x004fc400078e022b */
[----:B------:R-:W-:Y:S02]  /*1d00*/  IMAD R43, R33, R48, R41 ;  /* 0x00000030212b7224 */ /* 0x000fe400078e0229 */
[----:B------:R-:W1:Y:S04]  /*1d10*/  SHFL.IDX PT, R41, R45, R10, 0x101f ;  /* 0x00101f0a2d297589 */ /* 0x000e6800000e0000 */
[----:B------:R-:W2:Y:S01]  /*1d20*/  SHFL.IDX PT, R52, R47, R3, 0x101f ;  /* 0x00101f032f347589 */ /* 0x000ea200000e0000 */
[----:B---3--:R-:W-:-:S03]  /*1d30*/  IMAD R39, R32, R39, R43 ;  /* 0x0000002720277224 */ /* 0x008fc600078e022b */
[----:B------:R-:W3:Y:S01]  /*1d40*/  SHFL.IDX PT, R48, R47, R20, 0x101f ;  /* 0x00101f142f307589 */ /* 0x000ee200000e0000 */
[----:B0-----:R-:W-:-:S03]  /*1d50*/  IMAD R39, R31, R46, R39 ;  /* 0x0000002e1f277224 */ /* 0x001fc600078e0227 */
[----:B------:R-:W0:Y:S04]  /*1d60*/  SHFL.IDX PT, R44, R45, R16, 0x101f ;  /* 0x00101f102d2c7589 */ /* 0x000e2800000e0000 */
[----:B------:R-:W5:Y:S01]  /*1d70*/  SHFL.IDX PT, R46, R47, R21, 0x101f ;  /* 0x00101f152f2e7589 */ /* 0x000f6200000e0000 */
[----:B-1----:R-:W-:-:S03]  /*1d80*/  IMAD R41, R30, R41, R39 ;  /* 0x000000291e297224 */ /* 0x002fc600078e0227 */
[----:B------:R-:W-:Y:S01]  /*1d90*/  LDS R39, [R4+UR11+0x198] ;  /* 0x0001980b04277984 */ /* 0x000fe20008000800 */
[----:B--2---:R-:W-:-:S04]  /*1da0*/  IMAD R50, R17, R52, R50 ;  /* 0x0000003411327224 */ /* 0x004fc800078e0232 */
[----:B---3--:R-:W-:Y:S02]  /*1db0*/  IMAD R48, R15, R48, R50 ;  /* 0x000000300f307224 */ /* 0x008fe400078e0232 */
[----:B------:R-:W1:Y:S01]  /*1dc0*/  SHFL.IDX PT, R50, R47, R22, 0x101f ;  /* 0x00101f162f327589 */ /* 0x000e6200000e0000 */
[----:B0-----:R-:W-:-:S03]  /*1dd0*/  IMAD R51, R29, R44, R41 ;  /* 0x0000002c1d337224 */ /* 0x001fc600078e0229 */
[----:B------:R-:W0:Y:S01]  /*1de0*/  SHFL.IDX PT, R43, R45, R26, 0x101f ;  /* 0x00101f1a2d2b7589 */ /* 0x000e2200000e0000 */
[----:B-----5:R-:W-:-:S03]  /*1df0*/  IMAD R41, R13, R46, R48 ;  /* 0x0000002e0d297224 */ /* 0x020fc600078e0230 */
[----:B------:R-:W2:Y:S04]  /*1e00*/  SHFL.IDX PT, R48, R47, R23, 0x101f ;  /* 0x00101f172f307589 */ /* 0x000ea800000e0000 */
[----:B------:R-:W3:Y:S04]  /*1e10*/  SHFL.IDX PT, R44, R45, R12, 0x101f ;  /* 0x00101f0c2d2c7589 */ /* 0x000ee800000e0000 */
[----:B------:R-:W5:Y:S01]  /*1e20*/  SHFL.IDX PT, R46, R45, R3, 0x101f ;  /* 0x00101f032d2e7589 */ /* 0x000f6200000e0000 */
[----:B-1----:R-:W-:-:S03]  /*1e30*/  IMAD R41, R11, R50, R41 ;  /* 0x000000320b297224 */ /* 0x002fc600078e0229 */
[----:B------:R-:W1:Y:S01]  /*1e40*/  SHFL.IDX PT, R50, R47, R24, 0x101f ;  /* 0x00101f182f327589 */ /* 0x000e6200000e0000 */
[----:B0-----:R-:W-:Y:S01]  /*1e50*/  IMAD R51, R28, R43, R51 ;  /* 0x0000002b1c337224 */ /* 0x001fe200078e0233 */
[----:B------:R-:W-:Y:S02]  /*1e60*/  IADD3 R43, PT, PT, R49, R38, RZ ;  /* 0x00000026312b7210 */ /* 0x000fe40007ffe0ff */
[----:B------:R-:W4:Y:S01]  /*1e70*/  LDL R38, [UR8+0x14] ;  /* 0x00001408ff267983 */ /* 0x000f220008100800 */
[----:B--2---:R-:W-:-:S03]  /*1e80*/  IMAD R49, R9, R48, R41 ;  /* 0x0000003009317224 */ /* 0x004fc600078e0229 */
[----:B------:R-:W0:Y:S01]  /*1e90*/  SHFL.IDX PT, R41, R39, R8, 0x101f ;  /* 0x00101f0827297589 */ /* 0x000e2200000e0000 */
[----:B---3--:R-:W-:-:S03]  /*1ea0*/  IMAD R51, R19, R44, R51 ;  /* 0x0000002c13337224 */ /* 0x008fc600078e0233 */
[----:B------:R-:W2:Y:S04]  /*1eb0*/  SHFL.IDX PT, R52, R39, R18, 0x101f ;  /* 0x00101f1227347589 */ /* 0x000ea800000e0000 */
[----:B------:R-:W3:Y:S04]  /*1ec0*/  SHFL.IDX PT, R44, R45, R20, 0x101f ;  /* 0x00101f142d2c7589 */ /* 0x000ee800000e0000 */
[----:B------:R1:W-:Y:S01]  /*1ed0*/  STL [UR8+0x8], R42 ;  /* 0x0000082aff007987 */ /* 0x0003e20008100808 */
[----:B-----5:R-:W-:-:S03]  /*1ee0*/  IMAD R51, R17, R46, R51 ;  /* 0x0000002e11337224 */ /* 0x020fc600078e0233 */
[----:B------:R-:W5:Y:S01]  /*1ef0*/  SHFL.IDX PT, R46, R45, R21, 0x101f ;  /* 0x00101f152d2e7589 */ /* 0x000f6200000e0000 */
[----:B-1----:R-:W-:-:S03]  /*1f00*/  IMAD R42, R7, R50, R49 ;  /* 0x00000032072a7224 */ /* 0x002fc600078e0231 */
[----:B------:R-:W1:Y:S01]  /*1f10*/  SHFL.IDX PT, R49, R47, R25, 0x101f ;  /* 0x00101f192f317589 */ /* 0x000e6200000e0000 */
[----:B0-----:R-:W-:-:S03]  /*1f20*/  IMAD R41, R6, R41, RZ ;  /* 0x0000002906297224 */ /* 0x001fc600078e02ff */
[----:B------:R-:W0:Y:S04]  /*1f30*/  SHFL.IDX PT, R48, R45, R22, 0x101f ;  /* 0x00101f162d307589 */ /* 0x000e2800000e0000 */
[----:B------:R-:W0:Y:S01]  /*1f40*/  SHFL.IDX PT, R50, R39, R36, 0x101f ;  /* 0x00101f2427327589 */ /* 0x000e2200000e0000 */
[----:B--2---:R-:W-:Y:S02]  /*1f50*/  IMAD R52, R35, R52, R41 ;  /* 0x0000003423347224 */ /* 0x004fe400078e0229 */
[----:B---3--:R-:W-:Y:S01]  /*1f60*/  IMAD R51, R15, R44, R51 ;  /* 0x0000002c0f337224 */ /* 0x008fe200078e0233 */
[----:B------:R-:W2:Y:S04]  /*1f70*/  SHFL.IDX PT, R41, R39, R14, 0x101f ;  /* 0x00101f0e27297589 */ /* 0x000ea800000e0000 */
[----:B------:R-:W3:Y:S01]  /*1f80*/  SHFL.IDX PT, R44, R45, R23, 0x101f ;  /* 0x00101f172d2c7589 */ /* 0x000ee200000e0000 */
[----:B-----5:R-:W-:-:S03]  /*1f90*/  IMAD R46, R13, R46, R51 ;  /* 0x0000002e0d2e7224 */ /* 0x020fc600078e0233 */
[----:B------:R-:W-:Y:S01]  /*1fa0*/  STL [UR8+0xc], R43 ;  /* 0x00000c2bff007987 */ /* 0x000fe20008100808 */
[----:B-1----:R-:W-:-:S03]  /*1fb0*/  IMAD R49, R37, R49, R42 ;  /* 0x0000003125317224 */ /* 0x002fc600078e022a */
[----:B------:R-:W-:Y:S04]  /*1fc0*/  LDS R43, [R4+UR11+0x1dc] ;  /* 0x0001dc0b042b7984 */ /* 0x000fe80008000800 */
[----:B------:R-:W5:Y:S01]  /*1fd0*/  LDL R42, [UR8+0x18] ;  /* 0x00001808ff2a7983 */ /* 0x000f620008100800 */
[----:B0-----:R-:W-:Y:S02]  /*1fe0*/  IMAD R48, R11, R48, R46 ;  /* 0x000000300b307224 */ /* 0x001fe400078e022e */
[----:B------:R-:W-:Y:S01]  /*1ff0*/  IMAD R50, R33, R50, R52 ;  /* 0x0000003221327224 */ /* 0x000fe200078e0234 */
[----:B------:R-:W0:Y:S03]  /*2000*/  SHFL.IDX PT, R46, R45, R24, 0x101f ;  /* 0x00101f182d2e7589 */ /* 0x000e2600000e0000 */
[----:B--2---:R-:W-:-:S02]  /*2010*/  IMAD R50, R32, R41, R50 ;  /* 0x0000002920327224 */ /* 0x004fc400078e0232 */
[----:B------:R-:W2:Y:S01]  /*2020*/  LDL R41, [UR8+0x1c] ;  /* 0x00001c08ff297983 */ /* 0x000ea20008100800 */
[----:B---3--:R-:W-:-:S03]  /*2030*/  IMAD R44, R9, R44, R48 ;  /* 0x0000002c092c7224 */ /* 0x008fc600078e0230 */
[----:B------:R-:W1:Y:S04]  /*2040*/  SHFL.IDX PT, R48, R39, R34, 0x101f ;  /* 0x00101f2227307589 */ /* 0x000e6800000e0000 */
[----:B------:R-:W3:Y:S04]  /*2050*/  SHFL.IDX PT, R47, R39, R10, 0x101f ;  /* 0x00101f0a272f7589 */ /* 0x000ee800000e0000 */
[----:B------:R-:W4:Y:S01]  /*2060*/  SHFL.IDX PT, R45, R45, R25, 0x101f ;  /* 0x00101f192d2d7589 */ /* 0x000f2200000e0000 */
[----:B0-----:R-:W-:-:S03]  /*2070*/  IMAD R44, R7, R46, R44 ;  /* 0x0000002e072c7224 */ /* 0x001fc600078e022c */
[----:B------:R-:W0:Y:S01]  /*2080*/  SHFL.IDX PT, R46, R39, R16, 0x101f ;  /* 0x00101f10272e7589 */ /* 0x000e2200000e0000 */
[----:B-1----:R-:W-:-:S03]  /*2090*/  IMAD R48, R31, R48, R50 ;  /* 0x000000301f307224 */ /* 0x002fc600078e0232 */
[----:B------:R-:W1:Y:S01]  /*20a0*/  SHFL.IDX PT, R51, R39, R26, 0x101f ;  /* 0x00101f1a27337589 */ /* 0x000e6200000e0000 */
[----:B---3--:R-:W-:-:S03]  /*20b0*/  IMAD R48, R30, R47, R48 ;  /* 0x0000002f1e307224 */ /* 0x008fc600078e0230 */
[----:B------:R-:W3:Y:S01]  /*20c0*/  SHFL.IDX PT, R47, R43, R8, 0x101f ;  /* 0x00101f082b2f7589 */ /* 0x000ee200000e0000 */
[----:B----4-:R-:W-:-:S03]  /*20d0*/  IADD3 R52, PT, PT, R49, R40, RZ ;  /* 0x0000002831347210 */ /* 0x010fc60007ffe0ff */
[----:B------:R-:W4:Y:S01]  /*20e0*/  SHFL.IDX PT, R40, R43, R18, 0x101f ;  /* 0x00101f122b287589 */ /* 0x000f2200000e0000 */
[----:B------:R-:W-:-:S03]  /*20f0*/  IMAD R49, R37, R45, R44 ;  /* 0x0000002d25317224 */ /* 0x000fc600078e022c */
[----:B------:R-:W4:Y:S01]  /*2100*/  SHFL.IDX PT, R44, R43, R36, 0x101f ;  /* 0x00101f242b2c7589 */ /* 0x000f2200000e0000 */
[----:B0-----:R-:W-:-:S03]  /*2110*/  IMAD R48, R29, R46, R48 ;  /* 0x0000002e1d307224 */ /* 0x001fc600078e0230 */
[----:B------:R-:W0:Y:S01]  /*2120*/  SHFL.IDX PT, R46, R39, R12, 0x101f ;  /* 0x00101f0c272e7589 */ /* 0x000e2200000e0000 */
[----:B-1----:R-:W-:-:S03]  /*2130*/  IMAD R50, R28, R51, R48 ;  /* 0x000000331c327224 */ /* 0x002fc600078e0230 */
[----:B------:R-:W1:Y:S01]  /*2140*/  SHFL.IDX PT, R48, R39, R3, 0x101f ;  /* 0x00101f0327307589 */ /* 0x000e6200000e0000 */
[----:B---3--:R-:W-:-:S03]  /*2150*/  IMAD R45, R6, R47, RZ ;  /* 0x0000002f062d7224 */ /* 0x008fc600078e02ff */
[----:B------:R-:W3:Y:S01]  /*2160*/  SHFL.IDX PT, R47, R43, R14, 0x101f ;  /* 0x00101f0e2b2f7589 */ /* 0x000ee200000e0000 */
[----:B----4-:R-:W-:-:S03]  /*2170*/  IMAD R45, R35, R40, R45 ;  /* 0x00000028232d7224 */ /* 0x010fc600078e022d */
[----:B------:R-:W4:Y:S01]  /*2180*/  SHFL.IDX PT, R40, R43, R34, 0x101f ;  /* 0x00101f222b287589 */ /* 0x000f2200000e0000 */
[----:B------:R-:W-:-:S03]  /*2190*/  IMAD R44, R33, R44, R45 ;  /* 0x0000002c212c7224 */ /* 0x000fc600078e022d */
[----:B------:R-:W4:Y:S01]  /*21a0*/  SHFL.IDX PT, R45, R43, R10, 0x101f ;  /* 0x00101f0a2b2d7589 */ /* 0x000f2200000e0000 */
[----:B0-----:R-:W-:-:S03]  /*21b0*/  IMAD R50, R19, R46, R50 ;  /* 0x0000002e13327224 */ /* 0x001fc600078e0232 */
[----:B------:R-:W0:Y:S01]  /*21c0*/  SHFL.IDX PT, R46, R39, R20, 0x101f ;  /* 0x00101f14272e7589 */ /* 0x000e2200000e0000 */
[----:B-1----:R-:W-:-:S03]  /*21d0*/  IMAD R50, R17, R48, R50 ;  /* 0x0000003011327224 */ /* 0x002fc600078e0232 */
[----:B------:R-:W1:Y:S01]  /*21e0*/  SHFL.IDX PT, R48, R39, R21, 0x101f ;  /* 0x00101f1527307589 */ /* 0x000e6200000e0000 */
[----:B---3--:R-:W-:-:S03]  /*21f0*/  IMAD R47, R32, R47, R44 ;  /* 0x0000002f202f7224 */ /* 0x008fc600078e022c */
[----:B------:R-:W3:Y:S04]  /*2200*/  SHFL.IDX PT, R44, R43, R16, 0x101f ;  /* 0x00101f102b2c7589 */ /* 0x000ee800000e0000 */
[----:B------:R-:W3:Y:S01]  /*2210*/  SHFL.IDX PT, R51, R43, R26, 0x101f ;  /* 0x00101f1a2b337589 */ /* 0x000ee200000e0000 */
[----:B----4-:R-:W-:-:S03]  /*2220*/  IMAD R47, R31, R40, R47 ;  /* 0x000000281f2f7224 */ /* 0x010fc600078e022f */
[----:B------:R-:W4:Y:S01]  /*2230*/  SHFL.IDX PT, R40, R39, R22, 0x101f ;  /* 0x00101f1627287589 */ /* 0x000f2200000e0000 */
[----:B------:R-:W-:Y:S02]  /*2240*/  IMAD R45, R30, R45, R47 ;  /* 0x0000002d1e2d7224 */ /* 0x000fe400078e022f */
[----:B0-----:R-:W-:Y:S01]  /*2250*/  IMAD R46, R15, R46, R50 ;  /* 0x0000002e0f2e7224 */ /* 0x001fe200078e0232 */
[----:B------:R-:W-:Y:S03]  /*2260*/  LDS R47, [R4+UR11+0x220] ;  /* 0x0002200b042f7984 */ /* 0x000fe60008000800 */
[----:B-1----:R-:W-:Y:S02]  /*2270*/  IMAD R48, R13, R48, R46 ;  /* 0x000000300d307224 */ /* 0x002fe400078e022e */
[----:B------:R-:W0:Y:S01]  /*2280*/  SHFL.IDX PT, R46, R39, R23, 0x101f ;  /* 0x00101f17272e7589 */ /* 0x000e2200000e0000 */
[----:B---3--:R-:W-:-:S03]  /*2290*/  IMAD R45, R29, R44, R45 ;  /* 0x0000002c1d2d7224 */ /* 0x008fc600078e022d */
[----:B------:R-:W1:Y:S01]  /*22a0*/  SHFL.IDX PT, R44, R43, R12, 0x101f ;  /* 0x00101f0c2b2c7589 */ /* 0x000e6200000e0000 */
[----:B------:R-:W-:-:S03]  /*22b0*/  IMAD R51, R28, R51, R45 ;  /* 0x000000331c337224 */ /* 0x000fc600078e022d */
[----:B------:R-:W3:Y:S01]  /*22c0*/  SHFL.IDX PT, R45, R39, R24, 0x101f ;  /* 0x00101f18272d7589 */ /* 0x000ee200000e0000 */
[----:B----4-:R-:W-:-:S03]  /*22d0*/  IMAD R40, R11, R40, R48 ;  /* 0x000000280b287224 */ /* 0x010fc600078e0230 */
[----:B------:R-:W4:Y:S01]  /*22e0*/  SHFL.IDX PT, R48, R43, R3, 0x101f ;  /* 0x00101f032b307589 */ /* 0x000f2200000e0000 */
[----:B0-----:R-:W-:Y:S02]  /*22f0*/  IMAD R40, R9, R46, R40 ;  /* 0x0000002e09287224 */ /* 0x001fe400078e0228 */
[----:B-1----:R-:W-:Y:S02]  /*2300*/  IMAD R51, R19, R44, R51 ;  /* 0x0000002c13337224 */ /* 0x002fe400078e0233 */
[----:B------:R-:W0:Y:S01]  /*2310*/  SHFL.IDX PT, R44, R43, R20, 0x101f ;  /* 0x00101f142b2c7589 */ /* 0x000e2200000e0000 */
[----:B---3--:R-:W-:-:S03]  /*2320*/  IMAD R40, R7, R45, R40 ;  /* 0x0000002d07287224 */ /* 0x008fc600078e0228 */
[----:B------:R-:W1:Y:S01]  /*2330*/  SHFL.IDX PT, R45, R43, R21, 0x101f ;  /* 0x00101f152b2d7589 */ /* 0x000e6200000e0000 */
[----:B----4-:R-:W-:-:S03]  /*2340*/  IMAD R48, R17, R48, R51 ;  /* 0x0000003011307224 */ /* 0x010fc600078e0233 */
[----:B------:R-:W3:Y:S04]  /*2350*/  SHFL.IDX PT, R51, R47, R8, 0x101f ;  /* 0x00101f082f337589 */ /* 0x000ee800000e0000 */
[----:B------:R-:W4:Y:S01]  /*2360*/  SHFL.IDX PT, R46, R47, R18, 0x101f ;  /* 0x00101f122f2e7589 */ /* 0x000f2200000e0000 */
[----:B0-----:R-:W-:-:S03]  /*2370*/  IMAD R48, R15, R44, R48 ;  /* 0x0000002c0f307224 */ /* 0x001fc600078e0230 */
[----:B------:R-:W0:Y:S01]  /*2380*/  SHFL.IDX PT, R44, R47, R36, 0x101f ;  /* 0x00101f242f2c7589 */ /* 0x000e2200000e0000 */
[----:B-1----:R-:W-:-:S03]  /*2390*/  IMAD R48, R13, R45, R48 ;  /* 0x0000002d0d307224 */ /* 0x002fc600078e0230 */
[----:B------:R-:W1:Y:S01]  /*23a0*/  SHFL.IDX PT, R45, R43, R22, 0x101f ;  /* 0x00101f162b2d7589 */ /* 0x000e6200000e0000 */
[----:B---3--:R-:W-:-:S03]  /*23b0*/  IMAD R51, R6, R51, RZ ;  /* 0x0000003306337224 */ /* 0x008fc600078e02ff */
[----:B------:R-:W3:Y:S01]  /*23c0*/  SHFL.IDX PT, R50, R47, R14, 0x101f ;  /* 0x00101f0e2f327589 */ /* 0x000ee200000e0000 */
[----:B----4-:R-:W-:-:S04]  /*23d0*/  IMAD R46, R35, R46, R51 ;  /* 0x0000002e232e7224 */ /* 0x010fc800078e0233 */
[----:B0-----:R-:W-:Y:S02]  /*23e0*/  IMAD R51, R33, R44, R46 ;  /* 0x0000002c21337224 */ /* 0x001fe400078e022e */
[----:B------:R-:W0:Y:S01]  /*23f0*/  SHFL.IDX PT, R44, R47, R34, 0x101f ;  /* 0x00101f222f2c7589 */ /* 0x000e2200000e0000 */
[----:B-1----:R-:W-:-:S03]  /*2400*/  IMAD R48, R11, R45, R48 ;  /* 0x0000002d0b307224 */ /* 0x002fc600078e0230 */
[----:B------:R-:W1:Y:S01]  /*2410*/  SHFL.IDX PT, R45, R43, R23, 0x101f ;  /* 0x00101f172b2d7589 */ /* 0x000e6200000e0000 */
[----:B---3--:R-:W-:-:S03]  /*2420*/  IMAD R50, R32, R50, R51 ;  /* 0x0000003220327224 */ /* 0x008fc600078e0233 */
[----:B------:R-:W-:Y:S04]  /*2430*/  STL [UR8+0x10], R52 ;  /* 0x00001034ff007987 */ /* 0x000fe80008100808 */
[----:B------:R-:W3:Y:S01]  /*2440*/  SHFL.IDX PT, R52, R47, R10, 0x101f ;  /* 0x00101f0a2f347589 */ /* 0x000ee200000e0000 */
[----:B0-----:R-:W-:Y:S02]  /*2450*/  IMAD R51, R31, R44, R50 ;  /* 0x0000002c1f337224 */ /* 0x001fe400078e0232 */
[----:B-1----:R-:W-:Y:S02]  /*2460*/  IMAD R44, R9, R45, R48 ;  /* 0x0000002d092c7224 */ /* 0x002fe400078e0230 */
[----:B------:R-:W0:Y:S04]  /*2470*/  SHFL.IDX PT, R45, R43, R24, 0x101f ;  /* 0x00101f182b2d7589 */ /* 0x000e2800000e0000 */
[----:B------:R-:W1:Y:S04]  /*2480*/  SHFL.IDX PT, R46, R47, R16, 0x101f ;  /* 0x00101f102f2e7589 */ /* 0x000e6800000e0000 */
[----:B------:R-:W4:Y:S04]  /*2490*/  SHFL.IDX PT, R50, R47, R26, 0x101f ;  /* 0x00101f1a2f327589 */ /* 0x000f2800000e0000 */
[----:B------:R-:W4:Y:S01]  /*24a0*/  SHFL.IDX PT, R48, R47, R12, 0x101f ;  /* 0x00101f0c2f307589 */ /* 0x000f2200000e0000 */
[----:B---3--:R-:W-:-:S03]  /*24b0*/  IMAD R51, R30, R52, R51 ;  /* 0x000000341e337224 */ /* 0x008fc600078e0233 */
[----:B------:R-:W3:Y:S01]  /*24c0*/  SHFL.IDX PT, R39, R39, R25, 0x101f ;  /* 0x00101f1927277589 */ /* 0x000ee200000e0000 */
[----:B0-----:R-:W-:-:S03]  /*24d0*/  IMAD R44, R7, R45, R44 ;  /* 0x0000002d072c7224 */ /* 0x001fc600078e022c */
[----:B------:R-:W-:Y:S01]  /*24e0*/  LDS R45, [R4+UR11+0x264] ;  /* 0x0002640b042d7984 */ /* 0x000fe20008000800 */
[----:B-1----:R-:W-:-:S03]  /*24f0*/  IMAD R51, R29, R46, R51 ;  /* 0x0000002e1d337224 */ /* 0x002fc600078e0233 */
[----:B------:R-:W0:Y:S01]  /*2500*/  SHFL.IDX PT, R46, R47, R3, 0x101f ;  /* 0x00101f032f2e7589 */ /* 0x000e2200000e0000 */
[----:B----4-:R-:W-:-:S04]  /*2510*/  IMAD R51, R28, R50, R51 ;  /* 0x000000321c337224 */ /* 0x010fc800078e0233 */
[----:B------:R-:W-:Y:S02]  /*2520*/  IMAD R51, R19, R48, R51 ;  /* 0x0000003013337224 */ /* 0x000fe400078e0233 */
[----:B------:R-:W1:Y:S01]  /*2530*/  SHFL.IDX PT, R48, R47, R20, 0x101f ;  /* 0x00101f142f307589 */ /* 0x000e6200000e0000 */
[----:B------:R-:W-:-:S03]  /*2540*/  IADD3 R52, PT, PT, R49, R38, RZ ;  /* 0x0000002631347210 */ /* 0x000fc60007ffe0ff */
[----:B------:R-:W4:Y:S01]  /*2550*/  SHFL.IDX PT, R38, R47, R21, 0x101f ;  /* 0x00101f152f267589 */ /* 0x000f2200000e0000 */
[----:B---3--:R-:W-:-:S03]  /*2560*/  IMAD R49, R37, R39, R40 ;  /* 0x0000002725317224 */ /* 0x008fc600078e0228 */
[----:B------:R-:W-:Y:S04]  /*2570*/  LDS R39, [R4+UR11+0x2a8] ;  /* 0x0002a80b04277984 */ /* 0x000fe80008000800 */
[----:B------:R-:W3:Y:S01]  /*2580*/  SHFL.IDX PT, R40, R47, R22, 0x101f ;  /* 0x00101f162f287589 */ /* 0x000ee200000e0000 */
[----:B0-----:R-:W-:-:S03]  /*2590*/  IMAD R46, R17, R46, R51 ;  /* 0x0000002e112e7224 */ /* 0x001fc600078e0233 */
[----:B------:R4:W0:Y:S01]  /*25a0*/  SHFL.IDX PT, R50, R43, R25, 0x101f ;  /* 0x00101f192b327589 */ /* 0x00082200000e0000 */
[----:B-1----:R-:W-:-:S03]  /*25b0*/  IMAD R48, R15, R48, R46 ;  /* 0x000000300f307224 */ /* 0x002fc600078e022e */
[----:B------:R-:W1:Y:S01]  /*25c0*/  SHFL.IDX PT, R51, R45, R8, 0x101f ;  /* 0x00101f082d337589 */ /* 0x000e6200000e0000 */
[----:B----4-:R-:W-:-:S03]  /*25d0*/  IMAD R43, R13, R38, R48 ;  /* 0x000000260d2b7224 */ /* 0x010fc600078e0230 */
[----:B------:R-:W4:Y:S04]  /*25e0*/  SHFL.IDX PT, R46, R47, R23, 0x101f ;  /* 0x00101f172f2e7589 */ /* 0x000f2800000e0000 */
[----:B------:R-:W4:Y:S01]  /*25f0*/  SHFL.IDX PT, R48, R45, R18, 0x101f ;  /* 0x00101f122d307589 */ /* 0x000f2200000e0000 */
[----:B---3--:R-:W-:-:S03]  /*2600*/  IMAD R40, R11, R40, R43 ;  /* 0x000000280b287224 */ /* 0x008fc600078e022b */
[----:B------:R-:W3:Y:S01]  /*2610*/  SHFL.IDX PT, R38, R47, R24, 0x101f ;  /* 0x00101f182f267589 */ /* 0x000ee200000e0000 */
[----:B-----5:R-:W-:-:S03]  /*2620*/  IADD3 R42, PT, PT, R49, R42, RZ ;  /* 0x0000002a312a7210 */ /* 0x020fc60007ffe0ff */
[----:B------:R-:W-:Y:S04]  /*2630*/  LDS R43, [R4+UR11+0x2ec] ;  /* 0x0002ec0b042b7984 */ /* 0x000fe80008000800 */
[----:B------:R-:W-:Y:S01]  /*2640*/  LDS R49, [R4+UR11+0x330] ;  /* 0x0003300b04317984 */ /* 0x000fe20008000800 */
[----:B0-----:R-:W-:Y:S02]  /*2650*/  IMAD R44, R37, R50, R44 ;  /* 0x00000032252c7224 */ /* 0x001fe400078e022c */
[----:B-1----:R-:W-:-:S03]  /*2660*/  IMAD R51, R6, R51, RZ ;  /* 0x0000003306337224 */ /* 0x002fc600078e02ff */
[----:B--2---:R-:W-:Y:S01]  /*2670*/  IADD3 R41, PT, PT, R44, R41, RZ ;  /* 0x000000292c297210 */ /* 0x004fe20007ffe0ff */
[----:B------:R-:W0:Y:S01]  /*2680*/  SHFL.IDX PT, R53, R39, R8, 0x101f ;  /* 0x00101f0827357589 */ /* 0x000e2200000e0000 */
[----:B----4-:R-:W-:-:S03]  /*2690*/  IMAD R40, R9, R46, R40 ;  /* 0x0000002e09287224 */ /* 0x010fc600078e0228 */
[----:B------:R-:W1:Y:S01]  /*26a0*/  SHFL.IDX PT, R44, R45, R36, 0x101f ;  /* 0x00101f242d2c7589 */ /* 0x000e6200000e0000 */
[----:B------:R-:W-:-:S03]  /*26b0*/  IMAD R48, R35, R48, R51 ;  /* 0x0000003023307224 */ /* 0x000fc600078e0233 */
[----:B------:R-:W2:Y:S01]  /*26c0*/  SHFL.IDX PT, R51, R45, R14, 0x101f ;  /* 0x00101f0e2d337589 */ /* 0x000ea200000e0000 */
[----:B---3--:R-:W-:-:S03]  /*26d0*/  IMAD R38, R7, R38, R40 ;  /* 0x0000002607267224 */ /* 0x008fc600078e0228 */
[----:B------:R-:W3:Y:S04]  /*26e0*/  SHFL.IDX PT, R47, R47, R25, 0x101f ;  /* 0x00101f192f2f7589 */ /* 0x000ee800000e0000 */
[----:B------:R-:W4:Y:S01]  /*26f0*/  SHFL.IDX PT, R40, R39, R18, 0x101f ;  /* 0x00101f1227287589 */ /* 0x000f2200000e0000 */
[----:B0-----:R-:W-:Y:S02]  /*2700*/  IMAD R46, R6, R53, RZ ;  /* 0x00000035062e7224 */ /* 0x001fe400078e02ff */
[----:B-1----:R-:W-:Y:S01]  /*2710*/  IMAD R44, R33, R44, R48 ;  /* 0x0000002c212c7224 */ /* 0x002fe200078e0230 */
[----:B------:R-:W0:Y:S03]  /*2720*/  SHFL.IDX PT, R53, R43, R8, 0x101f ;  /* 0x00101f082b357589 */ /* 0x000e2600000e0000 */
[----:B--2---:R-:W-:Y:S01]  /*2730*/  IMAD R44, R32, R51, R44 ;  /* 0x00000033202c7224 */ /* 0x004fe200078e022c */
[----:B------:R-:W1:Y:S04]  /*2740*/  SHFL.IDX PT, R50, R43, R18, 0x101f ;  /* 0x00101f122b327589 */ /* 0x000e6800000e0000 */
[----:B------:R-:W2:Y:S01]  /*2750*/  SHFL.IDX PT, R51, R49, R8, 0x101f ;  /* 0x00101f0831337589 */ /* 0x000ea200000e0000 */
[----:B---3--:R-:W-:-:S02]  /*2760*/  IMAD R38, R37, R47, R38 ;  /* 0x0000002f25267224 */ /* 0x008fc400078e0226 */
[----:B----4-:R-:W-:Y:S01]  /*2770*/  IMAD R46, R35, R40, R46 ;  /* 0x00000028232e7224 */ /* 0x010fe200078e022e */
[----:B------:R-:W3:Y:S04]  /*2780*/  SHFL.IDX PT, R47, R39, R36, 0x101f ;  /* 0x00101f24272f7589 */ /* 0x000ee800000e0000 */
[----:B------:R-:W-:Y:S04]  /*2790*/  STL [UR8+0x18], R42 ;  /* 0x0000182aff007987 */ /* 0x000fe80008100808 */
[----:B------:R-:W4:Y:S04]  /*27a0*/  SHFL.IDX PT, R40, R49, R18, 0x101f ;  /* 0x00101f1231287589 */ /* 0x000f2800000e0000 */
[----:B------:R-:W5:Y:S01]  /*27b0*/  SHFL.IDX PT, R42, R43, R36, 0x101f ;  /* 0x00101f242b2a7589 */ /* 0x000f6200000e0000 */
[----:B0-----:R-:W-:-:S03]  /*27c0*/  IMAD R48, R6, R53, RZ ;  /* 0x0000003506307224 */ /* 0x001fc600078e02ff */
[----:B------:R3:W-:Y:S01]  /*27d0*/  STL [UR8+0x1c], R41 ;  /* 0x00001c29ff007987 */ /* 0x0007e20008100808 */
[----:B-1----:R-:W-:Y:S02]  /*27e0*/  IMAD R48, R35, R50, R48 ;  /* 0x0000003223307224 */ /* 0x002fe400078e0230 */
[----:B--2---:R-:W-:Y:S02]  /*27f0*/  IMAD R51, R6, R51, RZ ;  /* 0x0000003306337224 */ /* 0x004fe400078e02ff */
[----:B---3--:R-:W-:Y:S02]  /*2800*/  IMAD R41, R33, R47, R46 ;  /* 0x0000002f21297224 */ /* 0x008fe400078e022e */
[----:B----4-:R-:W-:Y:S02]  /*2810*/  IMAD R46, R35, R40, R51 ;  /* 0x00000028232e7224 */ /* 0x010fe400078e0233 */
[----:B------:R-:W0:Y:S01]  /*2820*/  SHFL.IDX PT, R40, R39, R14, 0x101f ;  /* 0x00101f0e27287589 */ /* 0x000e2200000e0000 */
[----:B-----5:R-:W-:-:S03]  /*2830*/  IMAD R47, R33, R42, R48 ;  /* 0x0000002a212f7224 */ /* 0x020fc600078e0230 */
[----:B------:R-:W1:Y:S04]  /*2840*/  SHFL.IDX PT, R42, R43, R14, 0x101f ;  /* 0x00101f0e2b2a7589 */ /* 0x000e6800000e0000 */
[----:B------:R-:W2:Y:S04]  /*2850*/  SHFL.IDX PT, R51, R45, R34, 0x101f ;  /* 0x00101f222d337589 */ /* 0x000ea800000e0000 */
[----:B------:R-:W3:Y:S01]  /*2860*/  SHFL.IDX PT, R48, R49, R36, 0x101f ;  /* 0x00101f2431307589 */ /* 0x000ee200000e0000 */
[----:B0-----:R-:W-:-:S03]  /*2870*/  IMAD R40, R32, R40, R41 ;  /* 0x0000002820287224 */ /* 0x001fc600078e0229 */
[----:B------:R-:W0:Y:S01]  /*2880*/  SHFL.IDX PT, R41, R39, R34, 0x101f ;  /* 0x00101f2227297589 */ /* 0x000e2200000e0000 */
[----:B-1----:R-:W-:-:S03]  /*2890*/  IMAD R42, R32, R42, R47 ;  /* 0x0000002a202a7224 */ /* 0x002fc600078e022f */
[----:B------:R-:W1:Y:S01]  /*28a0*/  SHFL.IDX PT, R47, R43, R34, 0x101f ;  /* 0x00101f222b2f7589 */ /* 0x000e6200000e0000 */
[----:B--2---:R-:W-:-:S03]  /*28b0*/  IMAD R51, R31, R51, R44 ;  /* 0x000000331f337224 */ /* 0x004fc600078e022c */
[----:B------:R-:W2:Y:S01]  /*28c0*/  SHFL.IDX PT, R44, R45, R10, 0x101f ;  /* 0x00101f0a2d2c7589 */ /* 0x000ea200000e0000 */
[----:B---3--:R-:W-:-:S03]  /*28d0*/  IMAD R53, R33, R48, R46 ;  /* 0x0000003021357224 */ /* 0x008fc600078e022e */
[----:B------:R-:W3:Y:S04]  /*28e0*/  SHFL.IDX PT, R46, R49, R14, 0x101f ;  /* 0x00101f0e312e7589 */ /* 0x000ee800000e0000 */
[----:B------:R-:W4:Y:S01]  /*28f0*/  SHFL.IDX PT, R48, R49, R34, 0x101f ;  /* 0x00101f2231307589 */ /* 0x000f2200000e0000 */
[----:B0-----:R-:W-:-:S03]  /*2900*/  IMAD R41, R31, R41, R40 ;  /* 0x000000291f297224 */ /* 0x001fc600078e0228 */
[----:B------:R-:W0:Y:S01]  /*2910*/  SHFL.IDX PT, R40, R39, R10, 0x101f ;  /* 0x00101f0a27287589 */ /* 0x000e2200000e0000 */
[----:B-1----:R-:W-:-:S03]  /*2920*/  IMAD R47, R31, R47, R42 ;  /* 0x0000002f1f2f7224 */ /* 0x002fc600078e022a */
[----:B------:R-:W1:Y:S01]  /*2930*/  SHFL.IDX PT, R42, R43, R10, 0x101f ;  /* 0x00101f0a2b2a7589 */ /* 0x000e6200000e0000 */
[----:B--2---:R-:W-:-:S03]  /*2940*/  IMAD R44, R30, R44, R51 ;  /* 0x0000002c1e2c7224 */ /* 0x004fc600078e0233 */
[----:B------:R-:W2:Y:S01]  /*2950*/  SHFL.IDX PT, R51, R45, R16, 0x101f ;  /* 0x00101f102d337589 */ /* 0x000ea200000e0000 */
[----:B---3--:R-:W-:-:S04]  /*2960*/  IMAD R46, R32, R46, R53 ;  /* 0x0000002e202e7224 */ /* 0x008fc800078e0235 */
[----:B----4-:R-:W-:Y:S02]  /*2970*/  IMAD R53, R31, R48, R46 ;  /* 0x000000301f357224 */ /* 0x010fe400078e022e */
        /* <DEDUP_REMOVED lines=8> */
[----:B------:R-:W-:Y:S01]  /*2a00*/  SHFL.IDX PT, R46, R43, R26, 0x101f ;  /* 0x00101f1a2b2e7589 */ /* 0x000fe200000e0000 */
[----:B0-----:R-:W-:-:S03]  /*2a10*/  IMAD R41, R29, R41, R40 ;  /* 0x000000291d297224 */ /* 0x001fc600078e0228 */
[----:B------:R-:W0:Y:S01]  /*2a20*/  SHFL.IDX PT, R40, R45, R12, 0x101f ;  /* 0x00101f0c2d287589 */ /* 0x000e2200000e0000 */
[----:B-1----:R-:W-:-:S03]  /*2a30*/  IMAD R47, R29, R47, R42 ;  /* 0x0000002f1d2f7224 */ /* 0x002fc600078e022a */
[----:B------:R-:W1:Y:S01]  /*2a40*/  SHFL.IDX PT, R42, R39, R26, 0x101f ;  /* 0x00101f1a272a7589 */ /* 0x000e6200000e0000 */
[----:B--2---:R-:W-:-:S03]  /*2a50*/  IMAD R44, R28, R44, R51 ;  /* 0x0000002c1c2c7224 */ /* 0x004fc600078e0233 */
[----:B------:R-:W2:Y:S01]  /*2a60*/  SHFL.IDX PT, R50, R49, R16, 0x101f ;  /* 0x00101f1031327589 */ /* 0x000ea200000e0000 */
[----:B0-----:R-:W-:Y:S02]  /*2a70*/  IMAD R44, R19, R40, R44 ;  /* 0x00000028132c7224 */ /* 0x001fe400078e022c */
[C---:B-1----:R-:W-:Y:S02]  /*2a80*/  IMAD R40, R28.reuse, R42, R41 ;  /* 0x0000002a1c287224 */ /* 0x042fe400078e0229 */
[----:B------:R-:W-:Y:S02]  /*2a90*/  IMAD R42, R28, R46, R47 ;  /* 0x0000002e1c2a7224 */ /* 0x000fe400078e022f */
[----:B------:R-:W0:Y:S04]  /*2aa0*/  SHFL.IDX PT, R47, R43, R12, 0x101f ;  /* 0x00101f0c2b2f7589 */ /* 0x000e2800000e0000 */
[----:B------:R-:W1:Y:S04]  /*2ab0*/  SHFL.IDX PT, R46, R39, R12, 0x101f ;  /* 0x00101f0c272e7589 */ /* 0x000e6800000e0000 */
[----:B------:R-:W3:Y:S01]  /*2ac0*/  SHFL.IDX PT, R41, R45, R3, 0x101f ;  /* 0x00101f032d297589 */ /* 0x000ee200000e0000 */
[----:B--2---:R-:W-:-:S03]  /*2ad0*/  IMAD R51, R29, R50, R48 ;  /* 0x000000321d337224 */ /* 0x004fc600078e0230 */
[----:B------:R-:W2:Y:S04]  /*2ae0*/  SHFL.IDX PT, R48, R49, R26, 0x101f ;  /* 0x00101f1a31307589 */ /* 0x000ea800000e0000 */
[----:B------:R-:W4:Y:S01]  /*2af0*/  SHFL.IDX PT, R50, R49, R12, 0x101f ;  /* 0x00101f0c31327589 */ /* 0x000f2200000e0000 */
[----:B0-----:R-:W-:-:S03]  /*2b00*/  IMAD R42, R19, R47, R42 ;  /* 0x0000002f132a7224 */ /* 0x001fc600078e022a */
[----:B------:R-:W0:Y:S01]  /*2b10*/  SHFL.IDX PT, R47, R43, R3, 0x101f ;  /* 0x00101f032b2f7589 */ /* 0x000e2200000e0000 */
[----:B-1----:R-:W-:-:S03]  /*2b20*/  IMAD R40, R19, R46, R40 ;  /* 0x0000002e13287224 */ /* 0x002fc600078e0228 */
[----:B------:R-:W1:Y:S01]  /*2b30*/  SHFL.IDX PT, R46, R39, R3, 0x101f ;  /* 0x00101f03272e7589 */ /* 0x000e6200000e0000 */
[----:B---3--:R-:W-:-:S03]  /*2b40*/  IMAD R44, R17, R41, R44 ;  /* 0x00000029112c7224 */ /* 0x008fc600078e022c */
[----:B------:R-:W3:Y:S01]  /*2b50*/  SHFL.IDX PT, R41, R45, R20, 0x101f ;  /* 0x00101f142d297589 */ /* 0x000ee200000e0000 */
[----:B--2---:R-:W-:-:S03]  /*2b60*/  IMAD R48, R28, R48, R51 ;  /* 0x000000301c307224 */ /* 0x004fc600078e0233 */
[----:B------:R-:W-:Y:S01]  /*2b70*/  STL [UR8+0x14], R52 ;  /* 0x00001434ff007987 */ /* 0x000fe20008100808 */
[----:B----4-:R-:W-:-:S03]  /*2b80*/  IMAD R48, R19, R50, R48 ;  /* 0x0000003213307224 */ /* 0x010fc600078e0230 */
[----:B------:R-:W2:Y:S04]  /*2b90*/  SHFL.IDX PT, R50, R49, R3, 0x101f ;  /* 0x00101f0331327589 */ /* 0x000ea800000e0000 */
[----:B------:R-:W4:Y:S01]  /*2ba0*/  LDL R51, [UR8+0x20] ;  /* 0x00002008ff337983 */ /* 0x000f220008100800 */
[----:B0-----:R-:W-:-:S03]  /*2bb0*/  IMAD R42, R17, R47, R42 ;  /* 0x0000002f112a7224 */ /* 0x001fc600078e022a */
[----:B------:R-:W0:Y:S01]  /*2bc0*/  SHFL.IDX PT, R47, R43, R20, 0x101f ;  /* 0x00101f142b2f7589 */ /* 0x000e2200000e0000 */
[----:B-1----:R-:W-:-:S03]  /*2bd0*/  IMAD R40, R17, R46, R40 ;  /* 0x0000002e11287224 */ /* 0x002fc600078e0228 */
[----:B------:R-:W1:Y:S01]  /*2be0*/  SHFL.IDX PT, R46, R39, R20, 0x101f ;  /* 0x00101f14272e7589 */ /* 0x000e6200000e0000 */
[----:B---3--:R-:W-:-:S03]  /*2bf0*/  IMAD R44, R15, R41, R44 ;  /* 0x000000290f2c7224 */ /* 0x008fc600078e022c */
[----:B------:R-:W3:Y:S01]  /*2c00*/  SHFL.IDX PT, R41, R45, R21, 0x101f ;  /* 0x00101f152d297589 */ /* 0x000ee200000e0000 */
[----:B--2---:R-:W-:-:S03]  /*2c10*/  IMAD R48, R17, R50, R48 ;  /* 0x0000003211307224 */ /* 0x004fc600078e0230 */
[----:B------:R-:W2:Y:S01]  /*2c20*/  SHFL.IDX PT, R50, R49, R20, 0x101f ;  /* 0x00101f1431327589 */ /* 0x000ea200000e0000 */
        /* <DEDUP_REMOVED lines=23> */
[----:B------:R-:W-:Y:S01]  /*2da0*/  SHFL.IDX PT, R50, R49, R24, 0x101f ;  /* 0x00101f1831327589 */ /* 0x000fe200000e0000 */
[----:B0-----:R-:W-:-:S03]  /*2db0*/  IMAD R42, R9, R47, R42 ;  /* 0x0000002f092a7224 */ /* 0x001fc600078e022a */
[----:B------:R-:W0:Y:S01]  /*2dc0*/  SHFL.IDX PT, R47, R49, R23, 0x101f ;  /* 0x00101f17312f7589 */ /* 0x000e2200000e0000 */
[----:B-1----:R-:W-:-:S03]  /*2dd0*/  IMAD R46, R9, R46, R40 ;  /* 0x0000002e092e7224 */ /* 0x002fc600078e0228 */
[----:B------:R-:W1:Y:S01]  /*2de0*/  SHFL.IDX PT, R40, R45, R25, 0x101f ;  /* 0x00101f192d287589 */ /* 0x000e6200000e0000 */
[----:B---3--:R-:W-:-:S03]  /*2df0*/  IMAD R44, R7, R41, R44 ;  /* 0x00000029072c7224 */ /* 0x008fc600078e022c */
[----:B------:R-:W2:Y:S04]  /*2e00*/  SHFL.IDX PT, R48, R43, R24, 0x101f ;  /* 0x00101f182b307589 */ /* 0x000ea800000e0000 */
[----:B------:R-:W3:Y:S01]  /*2e10*/  SHFL.IDX PT, R41, R39, R24, 0x101f ;  /* 0x00101f1827297589 */ /* 0x000ee200000e0000 */
[----:B0-----:R-:W-:-:S04]  /*2e20*/  IMAD R47, R9, R47, R52 ;  /* 0x0000002f092f7224 */ /* 0x001fc800078e0234 */
[----:B------:R-:W-:Y:S02]  /*2e30*/  IMAD R50, R7, R50, R47 ;  /* 0x0000003207327224 */ /* 0x000fe400078e022f */
[----:B-1----:R-:W-:Y:S01]  /*2e40*/  IMAD R40, R37, R40, R44 ;  /* 0x0000002825287224 */ /* 0x002fe200078e022c */
[----:B------:R-:W5:Y:S01]  /*2e50*/  LDL R47, [UR8+0x24] ;  /* 0x00002408ff2f7983 */ /* 0x000f620008100800 */
[----:B--2---:R-:W-:-:S03]  /*2e60*/  IMAD R48, R7, R48, R42 ;  /* 0x0000003007307224 */ /* 0x004fc600078e022a */
[----:B------:R-:W2:Y:S01]  /*2e70*/  LDL R44, [UR8+0x28] ;  /* 0x00002808ff2c7983 */ /* 0x000ea20008100800 */
[----:B---3--:R-:W-:-:S03]  /*2e80*/  IMAD R46, R7, R41, R46 ;  /* 0x00000029072e7224 */ /* 0x008fc600078e022e */
[----:B------:R-:W3:Y:S04]  /*2e90*/  LDL R42, [UR8+0x2c] ;  /* 0x00002c08ff2a7983 */ /* 0x000ee80008100800 */
[----:B------:R-:W3:Y:S04]  /*2ea0*/  LDL R41, [UR8+0x30] ;  /* 0x00003008ff297983 */ /* 0x000ee80008100800 */
[----:B------:R-:W0:Y:S04]  /*2eb0*/  SHFL.IDX PT, R39, R39, R25, 0x101f ;  /* 0x00101f1927277589 */ /* 0x000e2800000e0000 */
[----:B------:R-:W1:Y:S04]  /*2ec0*/  SHFL.IDX PT, R43, R43, R25, 0x101f ;  /* 0x00101f192b2b7589 */ /* 0x000e6800000e0000 */
[----:B------:R-:W1:Y:S01]  /*2ed0*/  SHFL.IDX PT, R49, R49, R25, 0x101f ;  /* 0x00101f1931317589 */ /* 0x000e6200000e0000 */
[----:B0-----:R-:W-:-:S02]  /*2ee0*/  IMAD R45, R37, R39, R46 ;  /* 0x00000027252d7224 */ /* 0x001fc400078e022e */
[C---:B-1----:R-:W-:Y:S02]  /*2ef0*/  IMAD R53, R37.reuse, R43, R48 ;  /* 0x0000002b25357224 */ /* 0x042fe400078e0230 */
[----:B------:R-:W-:Y:S01]  /*2f00*/  IMAD R50, R37, R49, R50 ;  /* 0x0000003125327224 */ /* 0x000fe200078e0232 */
[----:B----4-:R-:W-:-:S05]  /*2f10*/  IADD3 R51, PT, PT, R38, R51, RZ ;  /* 0x0000003326337210 */ /* 0x010fca0007ffe0ff */
[----:B------:R-:W-:Y:S01]  /*2f20*/  STL [UR8+0x20], R51 ;  /* 0x00002033ff007987 */ /* 0x000fe20008100808 */
[----:B-----5:R-:W-:Y:S02]  /*2f30*/  IADD3 R40, PT, PT, R40, R47, RZ ;  /* 0x0000002f28287210 */ /* 0x020fe40007ffe0ff */
[----:B--2---:R-:W-:-:S03]  /*2f40*/  IADD3 R44, PT, PT, R45, R44, RZ ;  /* 0x0000002c2d2c7210 */ /* 0x004fc60007ffe0ff */
[----:B------:R-:W-:Y:S01]  /*2f50*/  STL [UR8+0x24], R40 ;  /* 0x00002428ff007987 */ /* 0x000fe20008100808 */
[----:B---3--:R-:W-:-:S03]  /*2f60*/  IADD3 R42, PT, PT, R53, R42, RZ ;  /* 0x0000002a352a7210 */ /* 0x008fc60007ffe0ff */
[----:B------:R-:W-:Y:S01]  /*2f70*/  STL [UR8+0x28], R44 ;  /* 0x0000282cff007987 */ /* 0x000fe20008100808 */
[----:B------:R-:W-:-:S03]  /*2f80*/  IADD3 R50, PT, PT, R50, R41, RZ ;  /* 0x0000002932327210 */ /* 0x000fc60007ffe0ff */
[----:B------:R-:W-:Y:S04]  /*2f90*/  STL [UR8+0x2c], R42 ;  /* 0x00002c2aff007987 */ /* 0x000fe80008100808 */
        /* <DEDUP_REMOVED lines=106> */
[----:B----4-:R-:W-:Y:S01]  /*3640*/  IMAD R37, R37, R12, R6 ;  /* 0x0000000c25257224 */ /* 0x010fe200078e0206 */
[----:B------:R-:W-:Y:S02]  /*3650*/  UPLOP3.LUT UP1, UPT, UPT, UPT, UP0, 0x80, 0x8 ;  /* 0x000000000008789c */ /* 0x000fe40003f2f000 */
[----:B------:R-:W-:Y:S02]  /*3660*/  UIADD3 UR4, UPT, UPT, UR4, 0x1, URZ ;  /* 0x0000000104047890 */ /* 0x000fe4000fffe0ff */
[----:B------:R-:W-:Y:S01]  /*3670*/  UPLOP3.LUT UP0, UPT, UPT, UPT, UPT, 0x40, 0x4 ;  /* 0x000000000004789c */ /* 0x000fe20003f0e870 */
[----:B------:R-:W-:Y:S01]  /*3680*/  UMOV UR5, 0x80 ;  /* 0x0000008000057882 */ /* 0x000fe20000000000 */
[----:B--2---:R-:W-:-:S05]  /*3690*/  IADD3 R37, PT, PT, R37, R38, RZ ;  /* 0x0000002625257210 */ /* 0x004fca0007ffe0ff */
[----:B------:R3:W-:Y:S01]  /*36a0*/  STL [UR8+0x3c], R37 ;  /* 0x00003c25ff007987 */ /* 0x0007e20008100808 */
[----:B------:R-:W-:Y:S05]  /*36b0*/  BRA.U UP1, `(.L_x_849) ;  /* 0xffffffd501e87547 */ /* 0x000fea000b83ffff */
[----:B------:R-:W2:Y:S01]  /*36c0*/  LDL.128 R12, [R1] ;  /* 0x00000000010c7983 */ /* 0x000ea20000100c00 */
[----:B------:R-:W0:Y:S01]  /*36d0*/  LDCU UR4, c[0x0][0x384] ;  /* 0x00007080ff0477ac */ /* 0x000e220008000800 */
[----:B------:R-:W1:Y:S02]  /*36e0*/  LDC.64 R40, c[0x0][0x3a0] ;  /* 0x0000e800ff287b82 */ /* 0x000e640000000a00 */
[----:B------:R-:W4:Y:S01]  /*36f0*/  LDL.128 R4, [R1+0x10] ;  /* 0x0000100001047983 */ /* 0x000f220000100c00 */
[----:B------:R-:W-:Y:S02]  /*3700*/  MOV R28, UR9 ;  /* 0x00000009001c7c02 */ /* 0x000fe40008000f00 */
[----:B------:R-:W-:Y:S01]  /*3710*/  MOV R30, UR9 ;  /* 0x00000009001e7c02 */ /* 0x000fe20008000f00 */
[----:B------:R-:W5:Y:S01]  /*3720*/  LDL.128 R8, [R1+0x20] ;  /* 0x0000200001087983 */ /* 0x000f620000100c00 */
[----:B------:R-:W-:Y:S02]  /*3730*/  MOV R32, UR9 ;  /* 0x0000000900207c02 */ /* 0x000fe40008000f00 */
[----:B------:R-:W-:-:S02]  /*3740*/  MOV R44, UR9 ;  /* 0x00000009002c7c02 */ /* 0x000fc40008000f00 */
[----:B------:R-:W-:Y:S02]  /*3750*/  MOV R34, UR9 ;  /* 0x0000000900227c02 */ /* 0x000fe40008000f00 */
[----:B------:R-:W-:Y:S02]  /*3760*/  MOV R48, UR9 ;  /* 0x0000000900307c02 */ /* 0x000fe40008000f00 */
[----:B------:R-:W-:Y:S02]  /*3770*/  MOV R42, UR9 ;  /* 0x00000009002a7c02 */ /* 0x000fe40008000f00 */
[----:B0-----:R-:W-:Y:S02]  /*3780*/  MOV R16, UR4 ;  /* 0x0000000400107c02 */ /* 0x001fe40008000f00 */
[----:B------:R-:W-:Y:S02]  /*3790*/  MOV R46, UR9 ;  /* 0x00000009002e7c02 */ /* 0x000fe40008000f00 */
[----:B------:R-:W-:Y:S01]  /*37a0*/  MOV R56, UR9 ;  /* 0x0000000900387c02 */ /* 0x000fe20008000f00 */
[----:B------:R-:W-:Y:S01]  /*37b0*/  IMAD R17, R16, UR6, R27 ;  /* 0x0000000610117c24 */ /* 0x000fe2000f8e021b */
[----:B------:R-:W-:-:S03]  /*37c0*/  MOV R16, UR9 ;  /* 0x0000000900107c02 */ /* 0x000fc60008000f00 */
[--C-:B-1----:R-:W-:Y:S01]  /*37d0*/  IMAD.WIDE R18, R17, 0x4, R40.reuse ;  /* 0x0000000411127825 */ /* 0x102fe200078e0228 */
[----:B------:R-:W-:Y:S01]  /*37e0*/  BAR.SYNC.DEFER_BLOCKING 0x0 ;  /* 0x0000000000007b1d */ /* 0x000fe20000010000 */
[-C--:B------:R-:W-:Y:S02]  /*37f0*/  LEA R29, R16, R17.reuse, 0x8 ;  /* 0x00000011101d7211 */ /* 0x080fe400078e40ff */
[-C--:B------:R-:W-:Y:S02]  /*3800*/  LEA R31, R28, R17.reuse, 0x9 ;  /* 0x000000111c1f7211 */ /* 0x080fe400078e48ff */
[-C--:B---3--:R-:W-:Y:S02]  /*3810*/  LEA R37, R30, R17.reuse, 0xa ;  /* 0x000000111e257211 */ /* 0x088fe400078e50ff */
[----:B------:R-:W-:Y:S01]  /*3820*/  LEA R55, R32, R17, 0xb ;  /* 0x0000001120377211 */ /* 0x000fe200078e58ff */
[----:B------:R-:W-:Y:S01]  /*3830*/  IMAD.WIDE R16, R29, 0x4, R40 ;  /* 0x000000041d107825 */ /* 0x000fe200078e0228 */
[----:B------:R-:W-:-:S02]  /*3840*/  LEA R39, R28, R31, 0x8 ;  /* 0x0000001f1c277211 */ /* 0x000fc400078e40ff */
[-C--:B------:R-:W-:Y:S01]  /*3850*/  LEA R33, R32, R37.reuse, 0x9 ;  /* 0x0000002520217211 */ /* 0x080fe200078e48ff */
[--C-:B------:R-:W-:Y:S01]  /*3860*/  IMAD.WIDE R28, R31, 0x4, R40.reuse ;  /* 0x000000041f1c7825 */ /* 0x100fe200078e0228 */
[----:B------:R-:W-:Y:S02]  /*3870*/  LEA R35, R30, R37, 0x8 ;  /* 0x000000251e237211 */ /* 0x000fe400078e40ff */
[----:B------:R-:W-:Y:S01]  /*3880*/  LEA R47, R44, R55, 0xa ;  /* 0x000000372c2f7211 */ /* 0x000fe200078e50ff */
[--C-:B------:R-:W-:Y:S01]  /*3890*/  IMAD.WIDE R38, R39, 0x4, R40.reuse ;  /* 0x0000000427267825 */ /* 0x100fe200078e0228 */
[----:B------:R-:W-:Y:S02]  /*38a0*/  LEA R31, R34, R33, 0x8 ;  /* 0x00000021221f7211 */ /* 0x000fe400078e40ff */
[-C--:B------:R-:W-:Y:S01]  /*38b0*/  LEA R43, R48, R47.reuse, 0x9 ;  /* 0x0000002f302b7211 */ /* 0x080fe200078e48ff */
[----:B------:R-:W-:Y:S01]  /*38c0*/  IMAD.WIDE R36, R37, 0x4, R40 ;  /* 0x0000000425247825 */ /* 0x000fe200078e0228 */
[----:B------:R-:W-:-:S03]  /*38d0*/  LEA R45, R46, R47, 0x8 ;  /* 0x0000002f2e2d7211 */ /* 0x000fc600078e40ff */
[----:B------:R-:W-:-:S04]  /*38e0*/  IMAD.WIDE R34, R35, 0x4, R40 ;  /* 0x0000000423227825 */ /* 0x000fc800078e0228 */
[----:B------:R-:W-:-:S04]  /*38f0*/  IMAD.WIDE R32, R33, 0x4, R40 ;  /* 0x0000000421207825 */ /* 0x000fc800078e0228 */
[----:B------:R-:W-:-:S04]  /*3900*/  IMAD.WIDE R30, R31, 0x4, R40 ;  /* 0x000000041f1e7825 */ /* 0x000fc800078e0228 */
[----:B------:R-:W-:-:S04]  /*3910*/  IMAD.WIDE R46, R47, 0x4, R40 ;  /* 0x000000042f2e7825 */ /* 0x000fc800078e0228 */
[----:B------:R-:W-:Y:S01]  /*3920*/  IMAD.WIDE R44, R45, 0x4, R40 ;  /* 0x000000042d2c7825 */ /* 0x000fe200078e0228 */
[----:B--2---:R0:W-:Y:S04]  /*3930*/  STG.E desc[UR14][R18.64], R12 ;  /* 0x0000000c12007986 */ /* 0x0041e8000c10190e */
[----:B------:R-:W-:Y:S04]  /*3940*/  STG.E desc[UR14][R16.64], R13 ;  /* 0x0000000d10007986 */ /* 0x000fe8000c10190e */
[----:B------:R1:W-:Y:S01]  /*3950*/  STG.E desc[UR14][R28.64], R14 ;  /* 0x0000000e1c007986 */ /* 0x0003e2000c10190e */
[----:B0-----:R-:W-:-:S03]  /*3960*/  MOV R12, UR9 ;  /* 0x00000009000c7c02 */ /* 0x001fc60008000f00 */
[----:B------:R0:W-:Y:S01]  /*3970*/  STG.E desc[UR14][R38.64], R15 ;  /* 0x0000000f26007986 */ /* 0x0001e2000c10190e */
[----:B------:R-:W-:-:S03]  /*3980*/  LEA R53, R12, R55, 0x8 ;  /* 0x000000370c357211 */ /* 0x000fc600078e40ff */
[----:B----4-:R-:W-:Y:S01]  /*3990*/  STG.E desc[UR14][R36.64], R4 ;  /* 0x0000000424007986 */ /* 0x010fe2000c10190e */
[----:B-1----:R-:W-:-:S03]  /*39a0*/  MOV R14, UR9 ;  /* 0x00000009000e7c02 */ /* 0x002fc60008000f00 */
[----:B------:R1:W-:Y:S01]  /*39b0*/  STG.E desc[UR14][R34.64], R5 ;  /* 0x0000000522007986 */ /* 0x0003e2000c10190e */
[--C-:B------:R-:W-:Y:S01]  /*39c0*/  IMAD.WIDE R52, R53, 0x4, R40.reuse ;  /* 0x0000000435347825 */ /* 0x100fe200078e0228 */
[----:B------:R-:W-:Y:S02]  /*39d0*/  LEA R51, R14, R55, 0x9 ;  /* 0x000000370e337211 */ /* 0x000fe400078e48ff */
[----:B------:R-:W-:Y:S01]  /*39e0*/  STG.E desc[UR14][R32.64], R6 ;  /* 0x0000000620007986 */ /* 0x000fe2000c10190e */
[--C-:B------:R-:W-:Y:S01]  /*39f0*/  IMAD.WIDE R54, R55, 0x4, R40.reuse ;  /* 0x0000000437367825 */ /* 0x100fe200078e0228 */
[----:B------:R-:W-:Y:S02]  /*3a00*/  LEA R49, R42, R51, 0x8 ;  /* 0x000000332a317211 */ /* 0x000fe400078e40ff */
[----:B0-----:R-:W2:Y:S01]  /*3a10*/  LDL.128 R12, [R1+0x30] ;  /* 0x00003000010c7983 */ /* 0x001ea20000100c00 */
[----:B------:R-:W-:Y:S01]  /*3a20*/  IMAD.WIDE R50, R51, 0x4, R40 ;  /* 0x0000000433327825 */ /* 0x000fe200078e0228 */
[----:B-1----:R-:W-:-:S03]  /*3a30*/  LEA R5, R56, R43, 0x8 ;  /* 0x0000002b38057211 */ /* 0x002fc600078e40ff */
[--C-:B------:R-:W-:Y:S01]  /*3a40*/  IMAD.WIDE R48, R49, 0x4, R40.reuse ;  /* 0x0000000431307825 */ /* 0x100fe200078e0228 */
[----:B------:R0:W-:Y:S03]  /*3a50*/  STG.E desc[UR14][R30.64], R7 ;  /* 0x000000071e007986 */ /* 0x0001e6000c10190e */
[--C-:B------:R-:W-:Y:S01]  /*3a60*/  IMAD.WIDE R42, R43, 0x4, R40.reuse ;  /* 0x000000042b2a7825 */ /* 0x100fe200078e0228 */
[----:B-----5:R-:W-:Y:S03]  /*3a70*/  STG.E desc[UR14][R54.64], R8 ;  /* 0x0000000836007986 */ /* 0x020fe6000c10190e */
[----:B------:R-:W-:Y:S01]  /*3a80*/  IMAD.WIDE R40, R5, 0x4, R40 ;  /* 0x0000000405287825 */ /* 0x000fe200078e0228 */
[----:B------:R-:W-:Y:S04]  /*3a90*/  STG.E desc[UR14][R52.64], R9 ;  /* 0x0000000934007986 */ /* 0x000fe8000c10190e */
[----:B0-----:R-:W3:Y:S04]  /*3aa0*/  LDL.128 R4, [R1+0x40] ;  /* 0x0000400001047983 */ /* 0x001ee80000100c00 */
[----:B------:R-:W-:Y:S04]  /*3ab0*/  STG.E desc[UR14][R50.64], R10 ;  /* 0x0000000a32007986 */ /* 0x000fe8000c10190e */
[----:B------:R0:W-:Y:S04]  /*3ac0*/  STG.E desc[UR14][R48.64], R11 ;  /* 0x0000000b30007986 */ /* 0x0001e8000c10190e */
[----:B0-----:R-:W4:Y:S04]  /*3ad0*/  LDL.128 R8, [R1+0x50] ;  /* 0x0000500001087983 */ /* 0x001f280000100c00 */
[----:B--2---:R-:W-:Y:S04]  /*3ae0*/  STG.E desc[UR14][R46.64], R12 ;  /* 0x0000000c2e007986 */ /* 0x004fe8000c10190e */
[----:B------:R-:W-:Y:S04]  /*3af0*/  STG.E desc[UR14][R44.64], R13 ;  /* 0x0000000d2c007986 */ /* 0x000fe8000c10190e */
[----:B------:R-:W-:Y:S04]  /*3b00*/  STG.E desc[UR14][R42.64], R14 ;  /* 0x0000000e2a007986 */ /* 0x000fe8000c10190e */
[----:B------:R0:W-:Y:S04]  /*3b10*/  STG.E desc[UR14][R40.64], R15 ;  /* 0x0000000f28007986 */ /* 0x0001e8000c10190e */
[----:B---3--:R-:W-:Y:S04]  /*3b20*/  STG.E desc[UR14][R18.64+0x200], R4 ;  /* 0x0002000412007986 */ /* 0x008fe8000c10190e */
[----:B0-----:R-:W2:Y:S04]  /*3b30*/  LDL.128 R12, [R1+0x60] ;  /* 0x00006000010c7983 */ /* 0x001ea80000100c00 */
[----:B------:R0:W-:Y:S04]  /*3b40*/  STG.E desc[UR14][R16.64+0x200], R5 ;  /* 0x0002000510007986 */ /* 0x0001e8000c10190e */
[----:B0-----:R-:W3:Y:S04]  /*3b50*/  LDL.128 R16, [R1+0x70] ;  /* 0x0000700001107983 */ /* 0x001ee80000100c00 */
[----:B------:R0:W-:Y:S04]  /*3b60*/  STG.E desc[UR14][R28.64+0x200], R6 ;  /* 0x000200061c007986 */ /* 0x0001e8000c10190e */
[----:B------:R0:W-:Y:S04]  /*3b70*/  STG.E desc[UR14][R38.64+0x200], R7 ;  /* 0x0002000726007986 */ /* 0x0001e8000c10190e */
[----:B----4-:R0:W-:Y:S04]  /*3b80*/  STG.E desc[UR14][R36.64+0x200], R8 ;  /* 0x0002000824007986 */ /* 0x0101e8000c10190e */
[----:B------:R0:W-:Y:S04]  /*3b90*/  STG.E desc[UR14][R34.64+0x200], R9 ;  /* 0x0002000922007986 */ /* 0x0001e8000c10190e */
[----:B------:R0:W-:Y:S04]  /*3ba0*/  STG.E desc[UR14][R32.64+0x200], R10 ;  /* 0x0002000a20007986 */ /* 0x0001e8000c10190e */
[----:B------:R0:W-:Y:S01]  /*3bb0*/  STG.E desc[UR14][R30.64+0x200], R11 ;  /* 0x0002000b1e007986 */ /* 0x0001e2000c10190e */
[----:B------:R-:W-:-:S02]  /*3bc0*/  USHF.L.U32 UR4, UR13, 0x2, URZ ;  /* 0x000000020d047899 */ /* 0x000fc400080006ff */
[----:B------:R-:W-:-:S04]  /*3bd0*/  UIADD3 UR6, UPT, UPT, UR13, UR6, URZ ;  /* 0x000000060d067290 */ /* 0x000fc8000fffe0ff */
[----:B------:R-:W-:Y:S01]  /*3be0*/  UISETP.GE.U32.AND UP0, UPT, UR6, UR4, UPT ;  /* 0x000000040600728c */ /* 0x000fe2000bf06070 */
[----:B--2---:R0:W-:Y:S04]  /*3bf0*/  STG.E desc[UR14][R54.64+0x200], R12 ;  /* 0x0002000c36007986 */ /* 0x0041e8000c10190e */
        /* <DEDUP_REMOVED lines=9> */
        .weak           $__internal_21_$__cuda_sm20_div_u16
        .type           $__internal_21_$__cuda_sm20_div_u16,@function
        .size           $__internal_21_$__cuda_sm20_div_u16,(.L_x_38524 - $__internal_21_$__cuda_sm20_div_u16)
$__internal_21_$__cuda_sm20_div_u16:
        /* <DEDUP_REMOVED lines=18> */
[----:B------:R-:W-:Y:S06]  /*3db0*/  RET.REL.NODEC R2 `(_Z9cuda_gemmIiLi128ELi4ELi1ELi4096ELi16ELi16ELi64ELi0ELi1EEviiiPT_S1_S1_iii) ;  /* 0xffffffc002907950 */ /* 0x000fec0003c3ffff */
.L_x_851:
        /* <DEDUP_REMOVED lines=12> */
.L_x_38524:


//--------------------- .text._Z9cuda_gemmIiLi128ELi4ELi1ELi4096ELi16ELi16ELi64ELi0ELi0EEviiiPT_S1_S1_iii --------------------------
	.section	.text._Z9cuda_gemmIiLi128ELi4ELi1ELi4096ELi16ELi16ELi64ELi0ELi0EEviiiPT_S1_S1_iii,"ax",@progbits
	.align	128
        .global         _Z9cuda_gemmIiLi128ELi4ELi1ELi4096ELi16ELi16ELi64ELi0ELi0EEviiiPT_S1_S1_iii
        .type           _Z9cuda_gemmIiLi128ELi4ELi1ELi4096ELi16ELi16ELi64ELi0ELi0EEviiiPT_S1_S1_iii,@function
        .size           _Z9cuda_gemmIiLi128ELi4ELi1ELi4096ELi16ELi16ELi64ELi0ELi0EEviiiPT_S1_S1_iii,(.L_x_38526 - _Z9cuda_gemmIiLi128ELi4ELi1ELi4096ELi16ELi16ELi64ELi0ELi0EEviiiPT_S1_S1_iii)
        .other          _Z9cuda_gemmIiLi128ELi4ELi1ELi4096ELi16ELi16ELi64ELi0ELi0EEviiiPT_S1_S1_iii,@"STO_CUDA_ENTRY STV_DEFAULT"
_Z9cuda_gemmIiLi128ELi4ELi1ELi4096ELi16ELi16ELi64ELi0ELi0EEviiiPT_S1_S1_iii:
.text._Z9cuda_gemmIiLi128ELi4ELi1ELi4096ELi16ELi16ELi64ELi0ELi0EEviiiPT_S1_S1_iii:
        /* <DEDUP_REMOVED lines=62> */
.L_x_854:
        /* <DEDUP_REMOVED lines=25> */
.L_x_853:
[----:B------:R-:W-:Y:S05]  /*0570*/  BSYNC.RECONVERGENT B0 ;  /* 0x0000000000007941 */ /* 0x000fea0003800200 */
.L_x_852:
[----:B0-----:R-:W-:Y:S01]  /*0580*/  MOV R4, 0x80 ;  /* 0x0000008000047802 */ /* 0x001fe20000000f00 */
[----:B------:R-:W-:Y:S01]  /*0590*/  IMAD.MOV.U32 R5, RZ, RZ, R15 ;  /* 0x000000ffff057224 */ /* 0x000fe200078e000f */
[----:B------:R-:W-:-:S07]  /*05a0*/  MOV R6, 0x5c0 ;  /* 0x000005c000067802 */ /* 0x000fce0000000f00 */
[----:B------:R-:W-:Y:S05]  /*05b0*/  CALL.REL.NOINC `($__internal_22_$__cuda_sm20_div_s16) ;  /* 0x0000005000ac7944 */ /* 0x000fea0003c00000 */
[----:B------:R-:W-:Y:S01]  /*05c0*/  UPRMT UR4, UR7, 0x9910, URZ ;  /* 0x0000991007047896 */ /* 0x000fe200080000ff */
[----:B------:R-:W-:Y:S01]  /*05d0*/  IMAD.MOV.U32 R4, RZ, RZ, 0x10 ;  /* 0x00000010ff047424 */ /* 0x000fe200078e00ff */
[----:B------:R-:W-:-:S04]  /*05e0*/  MOV R6, 0x620 ;  /* 0x0000062000067802 */ /* 0x000fc80000000f00 */
[----:B------:R-:W-:Y:S01]  /*05f0*/  MOV R5, UR4 ;  /* 0x0000000400057c02 */ /* 0x000fe20008000f00 */
[----:B------:R-:W-:-:S06]  /*0600*/  UMOV UR4, UR7 ;  /* 0x0000000700047c82 */ /* 0x000fcc0008000000 */
[----:B------:R-:W-:Y:S05]  /*0610*/  CALL.REL.NOINC `($__internal_22_$__cuda_sm20_div_s16) ;  /* 0x0000005000947944 */ /* 0x000fea0003c00000 */
[----:B------:R-:W0:Y:S01]  /*0620*/  I2F.U32.RP R0, UR18 ;  /* 0x0000001200007d06 */ /* 0x000e220008209000 */
[----:B------:R-:W1:Y:S01]  /*0630*/  LDC R5, c[0x0][0x374] ;  /* 0x0000dd00ff057b82 */ /* 0x000e620000000800 */
[----:B------:R-:W-:-:S07]  /*0640*/  IMAD R7, RZ, RZ, -UR18 ;  /* 0x80000012ff077e24 */ /* 0x000fce000f8e02ff */
[----:B------:R-:W2:Y:S01]  /*0650*/  S2UR UR5, SR_CTAID.Y ;  /* 0x00000000000579c3 */ /* 0x000ea20000002600 */
[----:B0-----:R-:W0:Y:S02]  /*0660*/  MUFU.RCP R0, R0 ;  /* 0x0000000000007308 */ /* 0x001e240000001000 */
[----:B0-----:R-:W-:-:S06]  /*0670*/  VIADD R2, R0, 0xffffffe ;  /* 0x0ffffffe00027836 */ /* 0x001fcc0000000000 */
[----:B------:R0:W3:Y:S02]  /*0680*/  F2I.FTZ.U32.TRUNC.NTZ R3, R2 ;  /* 0x0000000200037305 */ /* 0x0000e4000021f000 */
[----:B0-----:R-:W-:Y:S02]  /*0690*/  HFMA2 R2, -RZ, RZ, 0, 0 ;  /* 0x00000000ff027431 */ /* 0x001fe400000001ff */
[----:B---3--:R-:W-:-:S04]  /*06a0*/  IMAD R7, R7, R3, RZ ;  /* 0x0000000307077224 */ /* 0x008fc800078e02ff */
[----:B------:R-:W-:-:S04]  /*06b0*/  IMAD.HI.U32 R4, R3, R7, R2 ;  /* 0x0000000703047227 */ /* 0x000fc800078e0002 */
[----:B-1----:R-:W-:Y:S02]  /*06c0*/  IMAD.SHL.U32 R2, R5, 0x4, RZ ;  /* 0x0000000405027824 */ /* 0x002fe400078e00ff */
[----:B------:R-:W-:-:S03]  /*06d0*/  IMAD.HI.U32 R73, R4, R77, RZ ;  /* 0x0000004d04497227 */ /* 0x000fc600078e00ff */
[----:B--2---:R-:W-:Y:S01]  /*06e0*/  ISETP.LE.U32.AND P1, PT, R2, UR5, PT ;  /* 0x0000000502007c0c */ /* 0x004fe2000bf23070 */
[----:B------:R-:W-:-:S04]  /*06f0*/  IMAD.MOV R0, RZ, RZ, -R73 ;  /* 0x000000ffff007224 */ /* 0x000fc800078e0a49 */
[----:B------:R-:W-:-:S05]  /*0700*/  IMAD R0, R0, UR18, R77 ;  /* 0x0000001200007c24 */ /* 0x000fca000f8e024d */
[----:B------:R-:W-:-:S13]  /*0710*/  ISETP.GE.U32.AND P0, PT, R0, UR18, PT ;  /* 0x0000001200007c0c */ /* 0x000fda000bf06070 */
[----:B------:R-:W-:Y:S01]  /*0720*/  @P0 IADD3 R0, PT, PT, R0, -UR18, RZ ;  /* 0x8000001200000c10 */ /* 0x000fe2000fffe0ff */
[----:B------:R-:W-:Y:S06]  /*0730*/  @P1 EXIT ;  /* 0x000000000000194d */ /* 0x000fec0003800000 */
[----:B------:R-:W0:Y:S01]  /*0740*/  LDCU UR17, c[0x0][0x360] ;  /* 0x00006c00ff1177ac */ /* 0x000e220008000800 */
[----:B------:R-:W-:Y:S01]  /*0750*/  ISETP.GE.U32.AND P1, PT, R0, UR18, PT ;  /* 0x0000001200007c0c */ /* 0x000fe2000bf26070 */
[----:B------:R-:W1:Y:S01]  /*0760*/  S2UR UR6, SR_CTAID.X ;  /* 0x00000000000679c3 */ /* 0x000e620000002500 */
[----:B------:R-:W-:Y:S01]  /*0770*/  ISETP.NE.U32.AND P2, PT, RZ, UR18, PT ;  /* 0x00000012ff007c0c */ /* 0x000fe2000bf45070 */
[----:B------:R-:W-:Y:S01]  /*0780*/  @P0 VIADD R73, R73, 0x1 ;  /* 0x0000000149490836 */ /* 0x000fe20000000000 */
[C---:B------:R-:W-:Y:S01]  /*0790*/  SHF.L.U32 R72, R77.reuse, 0x2, RZ ;  /* 0x000000024d487819 */ /* 0x040fe200000006ff */
[----:B------:R-:W-:Y:S01]  /*07a0*/  UPRMT UR10, UR7, 0x9910, URZ ;  /* 0x00009910070a7896 */ /* 0x000fe200080000ff */
[----:B------:R-:W-:Y:S02]  /*07b0*/  LOP3.LUT R71, R77, 0xf, RZ, 0xc0, !PT ;  /* 0x0000000f4d477812 */ /* 0x000fe400078ec0ff */
[----:B------:R-:W-:Y:S02]  /*07c0*/  LOP3.LUT R0, R72, 0xfff, RZ, 0x3c, !PT ;  /* 0x00000fff48007812 */ /* 0x000fe400078e3cff */
[----:B------:R-:W-:-:S03]  /*07d0*/  MOV R5, 0x890 ;  /* 0x0000089000057802 */ /* 0x000fc60000000f00 */
[----:B------:R-:W-:Y:S02]  /*07e0*/  @P1 VIADD R73, R73, 0x1 ;  /* 0x0000000149491836 */ /* 0x000fe40000000000 */
[----:B------:R-:W-:Y:S01]  /*07f0*/  @!P2 LOP3.LUT R73, RZ, UR18, RZ, 0x33, !PT ;  /* 0x00000012ff49ac12 */ /* 0x000fe2000f8e33ff */
[----:B0-----:R-:W-:-:S04]  /*0800*/  USHF.L.U32 UR16, UR17, 0x2, URZ ;  /* 0x0000000211107899 */ /* 0x001fc800080006ff */
[----:B------:R-:W-:Y:S01]  /*0810*/  IMAD.MOV R2, RZ, RZ, -R73 ;  /* 0x000000ffff027224 */ /* 0x000fe200078e0a49 */
[----:B------:R-:W-:Y:S02]  /*0820*/  ULOP3.LUT UR8, UR16, 0xffff, URZ, 0xc0, !UPT ;  /* 0x0000ffff10087892 */ /* 0x000fe4000f8ec0ff */
[----:B------:R-:W-:Y:S02]  /*0830*/  VIADD R0, R0, -UR16 ;  /* 0x8000001000007c36 */ /* 0x000fe40008000000 */
[----:B------:R-:W-:Y:S01]  /*0840*/  IMAD R53, R2, UR18, R77 ;  /* 0x0000001202357c24 */ /* 0x000fe2000f8e024d */
[----:B-1----:R-:W-:Y:S02]  /*0850*/  USHF.L.U32 UR6, UR6, 0xc, URZ ;  /* 0x0000000c06067899 */ /* 0x002fe400080006ff */
[----:B------:R-:W-:Y:S02]  /*0860*/  LOP3.LUT R0, R0, 0xffff, RZ, 0xc0, !PT ;  /* 0x0000ffff00007812 */ /* 0x000fe400078ec0ff */
[----:B------:R-:W-:-:S08]  /*0870*/  LOP3.LUT R52, R53, 0xf, RZ, 0xc0, !PT ;  /* 0x0000000f35347812 */ /* 0x000fd000078ec0ff */
[----:B------:R-:W-:Y:S05]  /*0880*/  CALL.REL.NOINC `($__internal_23_$__cuda_sm20_div_u16) ;  /* 0x0000005000647944 */ /* 0x000fea0003c00000 */
[----:B------:R-:W0:Y:S01]  /*0890*/  LDCU.64 UR12, c[0x0][0x3a8] ;  /* 0x00007500ff0c77ac */ /* 0x000e220008000a00 */
        /* <DEDUP_REMOVED lines=12> */
[----:B------:R-:W1:Y:S01]  /*0960*/  LDCU UR9, c[0x0][0x388] ;  /* 0x00007100ff0977ac */ /* 0x000e620008000800 */
[----:B------:R-:W-:Y:S01]  /*0970*/  VIADD R35, R52, 0xd ;  /* 0x0000000d34237836 */ /* 0x000fe20000000000 */
[----:B------:R-:W-:Y:S01]  /*0980*/  LOP3.LUT R32, R32, 0x3, RZ, 0xc0, !PT ;  /* 0x0000000320207812 */ /* 0x000fe200078ec0ff */
[----:B------:R-:W-:-:S02]  /*0990*/  VIADD R34, R52, 0xe ;  /* 0x0000000e34227836 */ /* 0x000fc40000000000 */
[----:B0-----:R-:W-:Y:S01]  /*09a0*/  IMAD.U32 R5, RZ, RZ, UR13 ;  /* 0x0000000dff057e24 */ /* 0x001fe2000f8e00ff */
[----:B------:R-:W-:Y:S01]  /*09b0*/  ISETP.GE.AND P0, PT, R51, UR13, PT ;  /* 0x0000000d33007c0c */ /* 0x000fe2000bf06270 */
[----:B------:R-:W-:Y:S01]  /*09c0*/  VIADD R33, R52, 0xf ;  /* 0x0000000f34217836 */ /* 0x000fe20000000000 */
[----:B------:R-:W-:Y:S01]  /*09d0*/  ISETP.GE.AND P1, PT, R49, UR13, PT ;  /* 0x0000000d31007c0c */ /* 0x000fe2000bf26270 */
[----:B------:R-:W-:Y:S01]  /*09e0*/  VIADD R2, R53, 0x2 ;  /* 0x0000000235027836 */ /* 0x000fe20000000000 */
[----:B------:R-:W-:Y:S01]  /*09f0*/  SEL R0, R5, RZ, P0 ;  /* 0x000000ff05007207 */ /* 0x000fe20000000000 */
[----:B------:R-:W-:Y:S01]  /*0a00*/  UISETP.LT.AND UP0, UPT, UR12, 0x10, UPT ;  /* 0x000000100c00788c */ /* 0x000fe2000bf01270 */
[----:B------:R-:W-:Y:S02]  /*0a10*/  ISETP.GE.AND P0, PT, R50, UR13, PT ;  /* 0x0000000d32007c0c */ /* 0x000fe4000bf06270 */
[----:B------:R-:W-:Y:S01]  /*0a20*/  LOP3.LUT R2, R2, 0xf, RZ, 0xc0, !PT ;  /* 0x0000000f02027812 */ /* 0x000fe200078ec0ff */
[----:B------:R-:W-:Y:S01]  /*0a30*/  IMAD.IADD R51, R51, 0x1, -R0 ;  /* 0x0000000133337824 */ /* 0x000fe200078e0a00 */
[C---:B------:R-:W-:Y:S01]  /*0a40*/  SEL R3, R5.reuse, RZ, P0 ;  /* 0x000000ff05037207 */ /* 0x040fe20000000000 */
[----:B------:R-:W-:Y:S01]  /*0a50*/  USEL UR7, UR12, 0x10, UP0 ;  /* 0x000000100c077887 */ /* 0x000fe20008000000 */
[----:B------:R-:W-:Y:S01]  /*0a60*/  ISETP.GE.AND P0, PT, R48, UR13, PT ;  /* 0x0000000d30007c0c */ /* 0x000fe2000bf06270 */
[----:B-1----:R-:W-:Y:S01]  /*0a70*/  USHF.R.S32.HI UR8, URZ, 0x1f, UR9 ;  /* 0x0000001fff087899 */ /* 0x002fe20008011409 */
[C---:B------:R-:W-:Y:S01]  /*0a80*/  SEL R0, R5.reuse, RZ, P1 ;  /* 0x000000ff05007207 */ /* 0x040fe20000800000 */
[----:B------:R-:W-:Y:S01]  /*0a90*/  IMAD.IADD R50, R50, 0x1, -R3 ;  /* 0x0000000132327824 */ /* 0x000fe200078e0a03 */
[----:B------:R-:W-:Y:S01]  /*0aa0*/  SEL R3, R5, RZ, P0 ;  /* 0x000000ff05037207 */ /* 0x000fe20000000000 */
[----:B------:R-:W-:Y:S01]  /*0ab0*/  ULEA.HI UR8, UR8, UR9, URZ, 0xc ;  /* 0x0000000908087291 */ /* 0x000fe2000f8f60ff */
[----:B------:R-:W-:Y:S01]  /*0ac0*/  ISETP.GE.AND P1, PT, R43, UR13, PT ;  /* 0x0000000d2b007c0c */ /* 0x000fe2000bf26270 */
[----:B------:R-:W-:Y:S01]  /*0ad0*/  IMAD.IADD R49, R49, 0x1, -R0 ;  /* 0x0000000131317824 */ /* 0x000fe200078e0a00 */
[----:B------:R-:W-:Y:S01]  /*0ae0*/  ISETP.GE.AND P0, PT, R42, UR13, PT ;  /* 0x0000000d2a007c0c */ /* 0x000fe2000bf06270 */
[----:B------:R-:W-:Y:S01]  /*0af0*/  IMAD.IADD R48, R48, 0x1, -R3 ;  /* 0x0000000130307824 */ /* 0x000fe200078e0a03 */
[C---:B------:R-:W-:Y:S01]  /*0b00*/  SEL R0, R5.reuse, RZ, P1 ;  /* 0x000000ff05007207 */ /* 0x040fe20000800000 */
[----:B------:R-:W-:Y:S01]  /*0b10*/  UPRMT UR9, UR4, 0x9910, URZ ;  /* 0x0000991004097896 */ /* 0x000fe200080000ff */
[----:B------:R-:W-:Y:S01]  /*0b20*/  SEL R3, R5, RZ, P0 ;  /* 0x000000ff05037207 */ /* 0x000fe20000000000 */
[----:B------:R-:W-:Y:S01]  /*0b30*/  USHF.R.S32.HI UR8, URZ, 0xc, UR8 ;  /* 0x0000000cff087899 */ /* 0x000fe20008011408 */
[----:B------:R-:W-:-:S02]  /*0b40*/  ISETP.GE.AND P1, PT, R41, UR13, PT ;  /* 0x0000000d29007c0c */ /* 0x000fc4000bf26270 */
[----:B------:R-:W-:Y:S02]  /*0b50*/  ISETP.GE.AND P0, PT, R40, UR13, PT ;  /* 0x0000000d28007c0c */ /* 0x000fe4000bf06270 */
[----:B------:R-:W-:Y:S02]  /*0b60*/  IADD3 R43, PT, PT, R43, -R0, RZ ;  /* 0x800000002b2b7210 */ /* 0x000fe40007ffe0ff */
[----:B------:R-:W-:Y:S02]  /*0b70*/  IADD3 R42, PT, PT, R42, -R3, RZ ;  /* 0x800000032a2a7210 */ /* 0x000fe40007ffe0ff */
[C---:B------:R-:W-:Y:S02]  /*0b80*/  SEL R0, R5.reuse, RZ, P1 ;  /* 0x000000ff05007207 */ /* 0x040fe40000800000 */
[----:B------:R-:W-:Y:S02]  /*0b90*/  SEL R3, R5, RZ, P0 ;  /* 0x000000ff05037207 */ /* 0x000fe40000000000 */
[----:B------:R-:W-:Y:S01]  /*0ba0*/  ISETP.GE.AND P1, PT, R39, UR13, PT ;  /* 0x0000000d27007c0c */ /* 0x000fe2000bf26270 */
[----:B------:R-:W-:Y:S01]  /*0bb0*/  IMAD.IADD R41, R41, 0x1, -R0 ;  /* 0x0000000129297824 */ /* 0x000fe200078e0a00 */
[----:B------:R-:W-:Y:S01]  /*0bc0*/  ISETP.GE.AND P0, PT, R38, UR13, PT ;  /* 0x0000000d26007c0c */ /* 0x000fe2000bf06270 */
[----:B------:R-:W-:Y:S01]  /*0bd0*/  IMAD.IADD R40, R40, 0x1, -R3 ;  /* 0x0000000128287824 */ /* 0x000fe200078e0a03 */
[----:B------:R-:W-:-:S02]  /*0be0*/  SEL R0, R5, RZ, P1 ;  /* 0x000000ff05007207 */ /* 0x000fc40000800000 */
[----:B------:R-:W-:Y:S02]  /*0bf0*/  SEL R3, R5, RZ, P0 ;  /* 0x000000ff05037207 */ /* 0x000fe40000000000 */
[----:B------:R-:W-:Y:S01]  /*0c00*/  ISETP.GE.AND P1, PT, R37, UR13, PT ;  /* 0x0000000d25007c0c */ /* 0x000fe2000bf26270 */
[----:B------:R-:W-:Y:S01]  /*0c10*/  IMAD.IADD R39, R39, 0x1, -R0 ;  /* 0x0000000127277824 */ /* 0x000fe200078e0a00 */
[----:B------:R-:W-:Y:S01]  /*0c20*/  ISETP.GE.AND P0, PT, R36, UR13, PT ;  /* 0x0000000d24007c0c */ /* 0x000fe2000bf06270 */
[----:B------:R-:W-:Y:S01]  /*0c30*/  IMAD.IADD R38, R38, 0x1, -R3 ;  /* 0x0000000126267824 */ /* 0x000fe200078e0a03 */
[C---:B------:R-:W-:Y:S02]  /*0c40*/  SEL R0, R5.reuse, RZ, P1 ;  /* 0x000000ff05007207 */ /* 0x040fe40000800000 */
[----:B------:R-:W-:Y:S02]  /*0c50*/  SEL R3, R5, RZ, P0 ;  /* 0x000000ff05037207 */ /* 0x000fe40000000000 */
        /* <DEDUP_REMOVED lines=10> */
[----:B------:R-:W-:Y:S01]  /*0d00*/  SEL R0, R5, RZ, P1 ;  /* 0x000000ff05007207 */ /* 0x000fe20000800000 */
[----:B------:R-:W-:Y:S01]  /*0d10*/  VIADD R3, R53, 0x1 ;  /* 0x0000000135037836 */ /* 0x000fe20000000000 */
[----:B------:R-:W-:-:S02]  /*0d20*/  SEL R5, R5, RZ, P0 ;  /* 0x000000ff05057207 */ /* 0x000fc40000000000 */
[----:B------:R-:W-:Y:S02]  /*0d30*/  IADD3 R33, PT, PT, R33, -R0, RZ ;  /* 0x8000000021217210 */ /* 0x000fe40007ffe0ff */
[----:B------:R-:W-:Y:S02]  /*0d40*/  LOP3.LUT R3, R3, 0xf, RZ, 0xc0, !PT ;  /* 0x0000000f03037812 */ /* 0x000fe400078ec0ff */
[----:B------:R-:W-:-:S07]  /*0d50*/  IADD3 R0, PT, PT, R52, -R5, RZ ;  /* 0x8000000534007210 */ /* 0x000fce0007ffe0ff */
.L_x_898:
[----:B----4-:R-:W0:Y:S01]  /*0d60*/  LDC R13, c[0x0][0x388] ;  /* 0x0000e200ff0d7b82 */ /* 0x010e220000000800 */
[----:B------:R-:W-:Y:S01]  /*0d70*/  ISETP.NE.AND P0, PT, R32, 0x2, PT ;  /* 0x000000022000780c */ /* 0x000fe20003f05270 */
[----:B------:R-:W-:Y:S01]  /*0d80*/  BSSY.RECONVERGENT B0, `(.L_x_855) ;  /* 0x0000021000007945 */ /* 0x000fe20003800200 */
[----:B------:R-:W-:-:S11]  /*0d90*/  IMAD.MOV.U32 R24, RZ, RZ, R72 ;  /* 0x000000ffff187224 */ /* 0x000fd600078e0048 */
[----:B------:R-:W-:Y:S05]  /*0da0*/  @!P0 BRA `(.L_x_856) ;  /* 0x0000000000788947 */ /* 0x000fea0003800000 */
[----:B------:R-:W1:Y:S01]  /*0db0*/  LDC.64 R8, c[0x0][0x390] ;  /* 0x0000e400ff087b82 */ /* 0x000e620000000a00 */
[----:B------:R-:W-:-:S04]  /*0dc0*/  IMAD.U32 R4, RZ, RZ, UR5 ;  /* 0x00000005ff047e24 */ /* 0x000fc8000f8e00ff */
[----:B0-----:R-:W-:-:S05]  /*0dd0*/  IMAD R11, R4, R13, UR6 ;  /* 0x00000006040b7e24 */ /* 0x001fca000f8e020d */
[----:B------:R-:W-:-:S05]  /*0de0*/  IADD3 R5, PT, PT, R72, R11, RZ ;  /* 0x0000000b48057210 */ /* 0x000fca0007ffe0ff */
[----:B-1----:R-:W-:-:S06]  /*0df0*/  IMAD.WIDE R4, R5, 0x4, R8 ;  /* 0x0000000405047825 */ /* 0x002fcc00078e0208 */
        /* <DEDUP_REMOVED lines=11> */
[----:B------:R-:W-:Y:S01]  /*0eb0*/  VIADD R14, R24, UR16 ;  /* 0x00000010180e7c36 */ /* 0x000fe20008000000 */
[----:B-1----:R-:W-:-:S05]  /*0ec0*/  IADD3 R5, PT, PT, R11, R24, RZ ;  /* 0x000000180b057210 */ /* 0x002fca0007ffe0ff */
[----:B------:R-:W-:-:S06]  /*0ed0*/  IMAD.WIDE R4, R5, 0x4, R8 ;  /* 0x0000000405047825 */ /* 0x000fcc00078e0208 */
[----:B------:R-:W-:-:S04]  /*0ee0*/  @P0 IMAD.IADD R7, R11, 0x1, R14 ;  /* 0x000000010b070824 */ /* 0x000fc800078e020e */
        /* <DEDUP_REMOVED lines=10> */
.L_x_856:
[----:B------:R-:W-:Y:S05]  /*0f90*/  BSYNC.RECONVERGENT B0 ;  /* 0x0000000000007941 */ /* 0x000fea0003800200 */
.L_x_855:
[----:B------:R-:W3:Y:S01]  /*0fa0*/  S2UR UR11, SR_CgaCtaId ;  /* 0x00000000000b79c3 */ /* 0x000ee20000008800 */
[----:B------:R4:W-:Y:S01]  /*0fb0*/  STL.128 [R1], RZ ;  /* 0x000000ff01007387 */ /* 0x0009e20000100c00 */
[----:B------:R-:W-:Y:S01]  /*0fc0*/  UMOV UR4, 0x400 ;  /* 0x0000040000047882 */ /* 0x000fe20000000000 */
[----:B-12---:R-:W-:Y:S01]  /*0fd0*/  VIADD R4, R24, UR6 ;  /* 0x0000000618047c36 */ /* 0x006fe20008000000 */
[----:B------:R-:W-:Y:S01]  /*0fe0*/  UIADD3 UR4, UPT, UPT, UR4, 0x480, URZ ;  /* 0x0000048004047890 */ /* 0x000fe2000fffe0ff */
[----:B------:R4:W-:Y:S01]  /*0ff0*/  STL.128 [R1+0x10], RZ ;  /* 0x000010ff01007387 */ /* 0x0009e20000100c00 */
[----:B------:R-:W-:Y:S01]  /*1000*/  BSSY.RECONVERGENT B0, `(.L_x_857) ;  /* 0x0000030000007945 */ /* 0x000fe20003800200 */
[----:B0-----:R-:W-:Y:S01]  /*1010*/  IMAD R20, R13, UR5, R4 ;  /* 0x000000050d147c24 */ /* 0x001fe2000f8e0204 */
[----:B------:R-:W0:Y:S01]  /*1020*/  LDC R23, c[0x0][0x360] ;  /* 0x0000d800ff177b82 */ /* 0x000e220000000800 */
[----:B------:R4:W-:Y:S03]  /*1030*/  STL.128 [R1+0x20], RZ ;  /* 0x000020ff01007387 */ /* 0x0009e60000100c00 */
[----:B------:R-:W-:Y:S01]  /*1040*/  IADD3 R25, PT, PT, R20, UR16, RZ ;  /* 0x0000001014197c10 */ /* 0x000fe2000fffe0ff */
[----:B------:R4:W-:Y:S04]  /*1050*/  STL.128 [R1+0x30], RZ ;  /* 0x000030ff01007387 */ /* 0x0009e80000100c00 */
[----:B------:R4:W-:Y:S04]  /*1060*/  STL.128 [R1+0x40], RZ ;  /* 0x000040ff01007387 */ /* 0x0009e80000100c00 */
[----:B------:R4:W-:Y:S01]  /*1070*/  STL.128 [R1+0x50], RZ ;  /* 0x000050ff01007387 */ /* 0x0009e20000100c00 */
[----:B---3--:R-:W-:-:S03]  /*1080*/  ULEA UR4, UR11, UR4, 0x18 ;  /* 0x000000040b047291 */ /* 0x008fc6000f8ec0ff */
[----:B------:R4:W-:Y:S04]  /*1090*/  STL.128 [R1+0x60], RZ ;  /* 0x000060ff01007387 */ /* 0x0009e80000100c00 */
[----:B------:R4:W-:Y:S01]  /*10a0*/  STL.128 [R1+0x70], RZ ;  /* 0x000070ff01007387 */ /* 0x0009e20000100c00 */
[----:B------:R-:W-:Y:S01]  /*10b0*/  LEA R22, R24, UR4, 0x2 ;  /* 0x0000000418167c11 */ /* 0x000fe2000f8e10ff */
[C-C-:B0-----:R-:W-:Y:S02]  /*10c0*/  IMAD R21, R23.reuse, 0xc, R20.reuse ;  /* 0x0000000c17157824 */ /* 0x141fe400078e0214 */
[----:B----4-:R-:W-:-:S07]  /*10d0*/  IMAD R23, R23, 0x8, R20 ;  /* 0x0000000817177824 */ /* 0x010fce00078e0214 */
.L_x_858:
[----:B-1----:R-:W0:Y:S02]  /*10e0*/  LDC.64 R16, c[0x0][0x390] ;  /* 0x0000e400ff107b82 */ /* 0x002e240000000a00 */
[----:B0-----:R-:W-:-:S04]  /*10f0*/  IMAD.WIDE R4, R20, 0x4, R16 ;  /* 0x0000000414047825 */ /* 0x001fc800078e0210 */
[--C-:B------:R-:W-:Y:S02]  /*1100*/  IMAD.WIDE R8, R25, 0x4, R16.reuse ;  /* 0x0000000419087825 */ /* 0x100fe400078e0210 */
[----:B------:R-:W2:Y:S02]  /*1110*/  LDG.E.128 R4, desc[UR14][R4.64] ;  /* 0x0000000e04047981 */ /* 0x000ea4000c1e1d00 */
[--C-:B------:R-:W-:Y:S02]  /*1120*/  IMAD.WIDE R12, R23, 0x4, R16.reuse ;  /* 0x00000004170c7825 */ /* 0x100fe400078e0210 */
[----:B------:R-:W3:Y:S02]  /*1130*/  LDG.E.128 R8, desc[UR14][R8.64] ;  /* 0x0000000e08087981 */ /* 0x000ee4000c1e1d00 */
[----:B------:R-:W-:Y:S02]  /*1140*/  IMAD.WIDE R16, R21, 0x4, R16 ;  /* 0x0000000415107825 */ /* 0x000fe400078e0210 */
[----:B------:R-:W4:Y:S04]  /*1150*/  LDG.E.128 R12, desc[UR14][R12.64] ;  /* 0x0000000e0c0c7981 */ /* 0x000f28000c1e1d00 */
[----:B------:R-:W5:Y:S01]  /*1160*/  LDG.E.128 R16, desc[UR14][R16.64] ;  /* 0x0000000e10107981 */ /* 0x000f62000c1e1d00 */
[----:B------:R-:W-:-:S02]  /*1170*/  IMAD.U32 R27, RZ, RZ, UR17 ;  /* 0x00000011ff1b7e24 */ /* 0x000fc4000f8e00ff */
[----:B------:R-:W-:Y:S01]  /*1180*/  IMAD.U32 R29, RZ, RZ, UR17 ;  /* 0x00000011ff1d7e24 */ /* 0x000fe2000f8e00ff */
[----:B------:R-:W-:Y:S01]  /*1190*/  MOV R31, UR17 ;  /* 0x00000011001f7c02 */ /* 0x000fe20008000f00 */
[--C-:B------:R-:W-:Y:S02]  /*11a0*/  IMAD R26, R27, 0x10, R22.reuse ;  /* 0x000000101b1a7824 */ /* 0x100fe400078e0216 */
[--C-:B------:R-:W-:Y:S01]  /*11b0*/  IMAD R27, R29, 0x20, R22.reuse ;  /* 0x000000201d1b7824 */ /* 0x100fe200078e0216 */
[----:B------:R-:W-:Y:S01]  /*11c0*/  MOV R29, UR16 ;  /* 0x00000010001d7c02 */ /* 0x000fe20008000f00 */
[----:B------:R-:W-:Y:S02]  /*11d0*/  IMAD R28, R31, 0x30, R22 ;  /* 0x000000301f1c7824 */ /* 0x000fe400078e0216 */
[----:B------:R-:W-:Y:S01]  /*11e0*/  IMAD.U32 R31, RZ, RZ, UR16 ;  /* 0x00000010ff1f7e24 */ /* 0x000fe2000f8e00ff */
[----:B------:R-:W-:-:S04]  /*11f0*/  IADD3 R24, PT, PT, R29, UR16, R24 ;  /* 0x000000101d187c10 */ /* 0x000fc8000fffe018 */
[----:B------:R-:W-:-:S04]  /*1200*/  IADD3 R24, PT, PT, R31, UR16, R24 ;  /* 0x000000101f187c10 */ /* 0x000fc8000fffe018 */
[----:B------:R-:W-:Y:S01]  /*1210*/  ISETP.GE.U32.AND P0, PT, R24, 0x1000, PT ;  /* 0x000010001800780c */ /* 0x000fe20003f06070 */
[----:B------:R-:W-:-:S04]  /*1220*/  IMAD.U32 R30, RZ, RZ, UR17 ;  /* 0x00000011ff1e7e24 */ /* 0x000fc8000f8e00ff */
[C---:B------:R-:W-:Y:S01]  /*1230*/  IMAD R23, R30.reuse, 0x10, R23 ;  /* 0x000000101e177824 */ /* 0x040fe200078e0217 */
[----:B------:R-:W-:Y:S01]  /*1240*/  LEA R21, R30, R21, 0x4 ;  /* 0x000000151e157211 */ /* 0x000fe200078e20ff */
[----:B--2---:R0:W-:Y:S04]  /*1250*/  STS.128 [R22], R4 ;  /* 0x0000000416007388 */ /* 0x0041e80000000c00 */
[----:B---3--:R1:W-:Y:S04]  /*1260*/  STS.128 [R26], R8 ;  /* 0x000000081a007388 */ /* 0x0083e80000000c00 */
[----:B----4-:R1:W-:Y:S04]  /*1270*/  STS.128 [R27], R12 ;  /* 0x0000000c1b007388 */ /* 0x0103e80000000c00 */
[----:B-----5:R1:W-:Y:S01]  /*1280*/  STS.128 [R28], R16 ;  /* 0x000000101c007388 */ /* 0x0203e20000000c00 */
[----:B0-----:R-:W-:Y:S01]  /*1290*/  IMAD.U32 R7, RZ, RZ, UR17 ;  /* 0x00000011ff077e24 */ /* 0x001fe2000f8e00ff */
[----:B------:R-:W-:Y:S01]  /*12a0*/  MOV R5, UR17 ;  /* 0x0000001100057c02 */ /* 0x000fe20008000f00 */
[----:B------:R-:W-:-:S03]  /*12b0*/  IMAD.U32 R4, RZ, RZ, UR17 ;  /* 0x00000011ff047e24 */ /* 0x000fc6000f8e00ff */
[----:B------:R-:W-:Y:S01]  /*12c0*/  LEA R20, R7, R20, 0x4 ;  /* 0x0000001407147211 */ /* 0x000fe200078e20ff */
[----:B------:R-:W-:Y:S02]  /*12d0*/  IMAD R25, R4, 0x10, R25 ;  /* 0x0000001004197824 */ /* 0x000fe400078e0219 */
[----:B------:R-:W-:Y:S01]  /*12e0*/  IMAD R22, R5, 0x40, R22 ;  /* 0x0000004005167824 */ /* 0x000fe200078e0216 */
[----:B------:R-:W-:Y:S06]  /*12f0*/  @!P0 BRA `(.L_x_858) ;  /* 0xfffffffc00788947 */ /* 0x000fec000383ffff */
[----:B------:R-:W-:Y:S05]  /*1300*/  BSYNC.RECONVERGENT B0 ;  /* 0x0000000000007941 */ /* 0x000fea0003800200 */
.L_x_857:
[----:B------:R-:W-:Y:S01]  /*1310*/  ISETP.GE.AND P0, PT, R54, 0x1, PT ;  /* 0x000000013600780c */ /* 0x000fe20003f06270 */
[----:B------:R-:W-:Y:S01]  /*1320*/  BAR.SYNC.DEFER_BLOCKING 0x0 ;  /* 0x0000000000007b1d */ /* 0x000fe20000010000 */
[----:B------:R-:W-:Y:S02]  /*1330*/  CS2R R6, SRZ ;  /* 0x0000000000067805 */ /* 0x000fe4000001ff00 */
[----:B------:R-:W-:Y:S02]  /*1340*/  CS2R R4, SRZ ;  /* 0x0000000000047805 */ /* 0x000fe4000001ff00 */
[----:B-1----:R-:W-:Y:S02]  /*1350*/  CS2R R10, SRZ ;  /* 0x00000000000a7805 */ /* 0x002fe4000001ff00 */
        /* <DEDUP_REMOVED lines=15> */
[----:B------:R-:W-:Y:S01]  /*1450*/  IMAD.MOV.U32 R23, RZ, RZ, RZ ;  /* 0x000000ffff177224 */ /* 0x000fe200078e00ff */
[----:B------:R-:W-:-:S07]  /*1460*/  MOV R4, RZ ;  /* 0x000000ff00047202 */ /* 0x000fce0000000f00 */
.L_x_897:
[----:B0-----:R-:W0:Y:S01]  /*1470*/  LDC R7, c[0x0][0x3ac] ;  /* 0x0000eb00ff077b82 */ /* 0x001e220000000800 */
[C---:B------:R-:W-:Y:S01]  /*1480*/  IMAD.IADD R10, R53.reuse, 0x1, R4 ;  /* 0x00000001350a7824 */ /* 0x040fe200078e0204 */
[C---:B------:R-:W-:Y:S01]  /*1490*/  IADD3 R6, PT, PT, R53.reuse, 0x4, RZ ;  /* 0x0000000435067810 */ /* 0x040fe20007ffe0ff */
[C---:B------:R-:W-:Y:S01]  /*14a0*/  VIADD R8, R53.reuse, 0x5 ;  /* 0x0000000535087836 */ /* 0x040fe20000000000 */
[C---:B------:R-:W-:Y:S01]  /*14b0*/  IADD3 R20, PT, PT, R53.reuse, 0xb, RZ ;  /* 0x0000000b35147810 */ /* 0x040fe20007ffe0ff */
[C---:B------:R-:W-:Y:S01]  /*14c0*/  VIADD R16, R53.reuse, 0x9 ;  /* 0x0000000935107836 */ /* 0x040fe20000000000 */
[----:B------:R-:W-:Y:S01]  /*14d0*/  LOP3.LUT R6, R6, 0xf, RZ, 0xc0, !PT ;  /* 0x0000000f06067812 */ /* 0x000fe200078ec0ff */
[C---:B------:R-:W-:Y:S01]  /*14e0*/  VIADD R17, R53.reuse, 0xa ;  /* 0x0000000a35117836 */ /* 0x040fe20000000000 */
[----:B------:R-:W-:Y:S01]  /*14f0*/  LOP3.LUT R8, R8, 0xf, RZ, 0xc0, !PT ;  /* 0x0000000f08087812 */ /* 0x000fe200078ec0ff */
[C---:B------:R-:W-:Y:S01]  /*1500*/  VIADD R21, R53.reuse, 0xc ;  /* 0x0000000c35157836 */ /* 0x040fe20000000000 */
[C---:B------:R-:W-:Y:S01]  /*1510*/  IADD3 R24, PT, PT, R53.reuse, 0xe, RZ ;  /* 0x0000000e35187810 */ /* 0x040fe20007ffe0ff */
[C---:B------:R-:W-:Y:S01]  /*1520*/  VIADD R22, R53.reuse, 0xd ;  /* 0x0000000d35167836 */ /* 0x040fe20000000000 */
[----:B------:R-:W-:Y:S01]  /*1530*/  BSSY B0, `(.L_x_861) ;  /* 0x000010d000007945 */ /* 0x000fe20003800000 */
[----:B------:R-:W-:-:S02]  /*1540*/  VIADD R25, R53, 0xffffffff ;  /* 0xffffffff35197836 */ /* 0x000fc40000000000 */
[----:B------:R-:W-:Y:S01]  /*1550*/  VIADD R4, R4, UR18 ;  /* 0x0000001204047c36 */ /* 0x000fe20008000000 */
[C---:B0-----:R-:W-:Y:S02]  /*1560*/  ISETP.GT.AND P0, PT, R7.reuse, RZ, PT ;  /* 0x000000ff0700720c */ /* 0x041fe40003f04270 */
[C---:B------:R-:W-:Y:S02]  /*1570*/  ISETP.GE.AND P1, PT, R7.reuse, 0x2, PT ;  /* 0x000000020700780c */ /* 0x040fe40003f26270 */
[C---:B------:R-:W-:Y:S02]  /*1580*/  ISETP.GE.AND P2, PT, R7.reuse, 0x3, PT ;  /* 0x000000030700780c */ /* 0x040fe40003f46270 */
[C---:B------:R-:W-:Y:S02]  /*1590*/  ISETP.GE.AND P3, PT, R7.reuse, 0x4, PT ;  /* 0x000000040700780c */ /* 0x040fe40003f66270 */
[C---:B------:R-:W-:Y:S02]  /*15a0*/  ISETP.GE.AND P4, PT, R7.reuse, 0x5, PT ;  /* 0x000000050700780c */ /* 0x040fe40003f86270 */
[----:B------:R-:W-:-:S03]  /*15b0*/  ISETP.GE.AND P5, PT, R7, 0x6, PT ;  /* 0x000000060700780c */ /* 0x000fc60003fa6270 */
[CC--:B------:R-:W-:Y:S02]  /*15c0*/  @P0 IMAD R5, R10.reuse, R7.reuse, R52 ;  /* 0x000000070a050224 */ /* 0x0c0fe400078e0234 */
[CC--:B------:R-:W-:Y:S02]  /*15d0*/  @P1 IMAD R11, R10.reuse, R7.reuse, R3 ;  /* 0x000000070a0b1224 */ /* 0x0c0fe400078e0203 */
[CC--:B------:R-:W-:Y:S01]  /*15e0*/  @P2 IMAD R12, R10.reuse, R7.reuse, R2 ;  /* 0x000000070a0c2224 */ /* 0x0c0fe200078e0202 */
[----:B------:R-:W-:Y:S01]  /*15f0*/  @P0 LEA R9, R5, UR4, 0x2 ;  /* 0x0000000405090c11 */ /* 0x000fe2000f8e10ff */
[----:B------:R-:W-:Y:S01]  /*1600*/  VIADD R5, R53, 0x3 ;  /* 0x0000000335057836 */ /* 0x000fe20000000000 */
[----:B------:R-:W-:Y:S01]  /*1610*/  @P1 LEA R11, R11, UR4, 0x2 ;  /* 0x000000040b0b1c11 */ /* 0x000fe2000f8e10ff */
[-C--:B------:R-:W-:Y:S01]  /*1620*/  @P4 IMAD R14, R10, R7.reuse, R6 ;  /* 0x000000070a0e4224 */ /* 0x080fe200078e0206 */
[----:B------:R-:W-:Y:S01]  /*1630*/  @P2 LEA R12, R12, UR4, 0x2 ;  /* 0x000000040c0c2c11 */ /* 0x000fe2000f8e10ff */
[----:B-1----:R0:W1:Y:S01]  /*1640*/  @P0 LDS R70, [R9] ;  /* 0x0000000009460984 */ /* 0x0020620000000800 */
[----:B------:R-:W-:Y:S01]  /*1650*/  LOP3.LUT R5, R5, 0xf, RZ, 0xc0, !PT ;  /* 0x0000000f05057812 */ /* 0x000fe200078ec0ff */
[-C--:B------:R-:W-:Y:S01]  /*1660*/  @P5 IMAD R15, R10, R7.reuse, R8 ;  /* 0x000000070a0f5224 */ /* 0x080fe200078e0208 */
[----:B------:R-:W-:Y:S01]  /*1670*/  @P4 LEA R14, R14, UR4, 0x2 ;  /* 0x000000040e0e4c11 */ /* 0x000fe2000f8e10ff */
[----:B--23--:R2:W3:Y:S01]  /*1680*/  @P1 LDS R69, [R11] ;  /* 0x000000000b451984 */ /* 0x00c4e20000000800 */
[C---:B------:R-:W-:Y:S01]  /*1690*/  ISETP.GE.AND P0, PT, R7.reuse, 0x7, PT ;  /* 0x000000070700780c */ /* 0x040fe20003f06270 */
[----:B------:R-:W-:Y:S01]  /*16a0*/  @P3 IMAD R13, R10, R7, R5 ;  /* 0x000000070a0d3224 */ /* 0x000fe200078e0205 */
[C---:B------:R-:W-:Y:S01]  /*16b0*/  ISETP.GE.AND P1, PT, R7.reuse, 0x8, PT ;  /* 0x000000080700780c */ /* 0x040fe20003f26270 */
[----:B----4-:R4:W1:Y:S01]  /*16c0*/  @P2 LDS R68, [R12] ;  /* 0x000000000c442984 */ /* 0x0108620000000800 */
[----:B------:R-:W-:Y:S01]  /*16d0*/  ISETP.GE.AND P2, PT, R7, 0x9, PT ;  /* 0x000000090700780c */ /* 0x000fe20003f46270 */
[----:B0-----:R-:W-:Y:S01]  /*16e0*/  VIADD R9, R53, 0x6 ;  /* 0x0000000635097836 */ /* 0x001fe20000000000 */
[----:B------:R-:W-:Y:S01]  /*16f0*/  @P3 LEA R13, R13, UR4, 0x2 ;  /* 0x000000040d0d3c11 */ /* 0x000fe2000f8e10ff */
[----:B------:R-:W0:Y:S01]  /*1700*/  @P4 LDS R66, [R14] ;  /* 0x000000000e424984 */ /* 0x000e220000000800 */
[----:B------:R-:W-:-:S02]  /*1710*/  ISETP.GE.AND P4, PT, R7, 0xb, PT ;  /* 0x0000000b0700780c */ /* 0x000fc40003f86270 */
[----:B--2---:R-:W-:Y:S01]  /*1720*/  IADD3 R11, PT, PT, R53, 0x7, RZ ;  /* 0x00000007350b7810 */ /* 0x004fe20007ffe0ff */
[----:B------:R2:W0:Y:S01]  /*1730*/  @P3 LDS R67, [R13] ;  /* 0x000000000d433984 */ /* 0x0004220000000800 */
[----:B------:R-:W-:Y:S02]  /*1740*/  ISETP.GE.AND P3, PT, R7, 0xa, PT ;  /* 0x0000000a0700780c */ /* 0x000fe40003f66270 */
[----:B------:R-:W-:Y:S02]  /*1750*/  @P5 LEA R15, R15, UR4, 0x2 ;  /* 0x000000040f0f5c11 */ /* 0x000fe4000f8e10ff */
[----:B----4-:R-:W-:Y:S02]  /*1760*/  LOP3.LUT R12, R11, 0xf, RZ, 0xc0, !PT ;  /* 0x0000000f0b0c7812 */ /* 0x010fe400078ec0ff */
[----:B------:R-:W-:Y:S01]  /*1770*/  LOP3.LUT R9, R9, 0xf, RZ, 0xc0, !PT ;  /* 0x0000000f09097812 */ /* 0x000fe200078ec0ff */
[----:B------:R4:W0:Y:S01]  /*1780*/  @P5 LDS R55, [R15] ;  /* 0x000000000f375984 */ /* 0x0008220000000800 */
[----:B------:R-:W-:-:S02]  /*1790*/  LOP3.LUT R11, R52, 0x8, RZ, 0x3c, !PT ;  /* 0x00000008340b7812 */ /* 0x000fc400078e3cff */
[----:B--2---:R-:W-:Y:S01]  /*17a0*/  LOP3.LUT R13, R16, 0xf, RZ, 0xc0, !PT ;  /* 0x0000000f100d7812 */ /* 0x004fe200078ec0ff */
[CC--:B------:R-:W-:Y:S01]  /*17b0*/  @P1 IMAD R16, R10.reuse, R7.reuse, R12 ;  /* 0x000000070a101224 */ /* 0x0c0fe200078e020c */
[----:B------:R-:W-:Y:S01]  /*17c0*/  LOP3.LUT R14, R17, 0xf, RZ, 0xc0, !PT ;  /* 0x0000000f110e7812 */ /* 0x000fe200078ec0ff */
[CC--:B------:R-:W-:Y:S02]  /*17d0*/  @P2 IMAD R17, R10.reuse, R7.reuse, R11 ;  /* 0x000000070a112224 */ /* 0x0c0fe400078e020b */
[-C--:B----4-:R-:W-:Y:S01]  /*17e0*/  @P0 IMAD R15, R10, R7.reuse, R9 ;  /* 0x000000070a0f0224 */ /* 0x090fe200078e0209 */
[----:B------:R-:W-:Y:S01]  /*17f0*/  @P1 LEA R16, R16, UR4, 0x2 ;  /* 0x0000000410101c11 */ /* 0x000fe2000f8e10ff */
[CC--:B------:R-:W-:Y:S01]  /*1800*/  @P3 IMAD R18, R10.reuse, R7.reuse, R13 ;  /* 0x000000070a123224 */ /* 0x0c0fe200078e020d */
[----:B------:R-:W-:Y:S01]  /*1810*/  @P2 LEA R17, R17, UR4, 0x2 ;  /* 0x0000000411112c11 */ /* 0x000fe2000f8e10ff */
[----:B------:R-:W-:Y:S01]  /*1820*/  @P4 IMAD R19, R10, R7, R14 ;  /* 0x000000070a134224 */ /* 0x000fe200078e020e */
[----:B------:R-:W-:Y:S01]  /*1830*/  @P0 LEA R15, R15, UR4, 0x2 ;  /* 0x000000040f0f0c11 */ /* 0x000fe2000f8e10ff */
[----:B------:R2:W4:Y:S01]  /*1840*/  @P1 LDS R57, [R16] ;  /* 0x0000000010391984 */ /* 0x0005220000000800 */
[----:B------:R-:W-:-:S02]  /*1850*/  @P3 LEA R18, R18, UR4, 0x2 ;  /* 0x0000000412123c11 */ /* 0x000fc4000f8e10ff */
[----:B------:R-:W-:Y:S01]  /*1860*/  @P4 LEA R19, R19, UR4, 0x2 ;  /* 0x0000000413134c11 */ /* 0x000fe2000f8e10ff */
[----:B------:R5:W0:Y:S01]  /*1870*/  @P0 LDS R56, [R15] ;  /* 0x000000000f380984 */ /* 0x000a220000000800 */
[C---:B------:R-:W-:Y:S02]  /*1880*/  ISETP.GE.AND P0, PT, R7.reuse, 0xc, PT ;  /* 0x0000000c0700780c */ /* 0x040fe40003f06270 */
[C---:B------:R-:W-:Y:S01]  /*1890*/  ISETP.GE.AND P1, PT, R7.reuse, 0xd, PT ;  /* 0x0000000d0700780c */ /* 0x040fe20003f26270 */
[----:B------:R3:W0:Y:S01]  /*18a0*/  @P2 LDS R58, [R17] ;  /* 0x00000000113a2984 */ /* 0x0006220000000800 */
[----:B------:R-:W-:Y:S02]  /*18b0*/  ISETP.GE.AND P2, PT, R7, 0xe, PT ;  /* 0x0000000e0700780c */ /* 0x000fe40003f46270 */
[----:B--2---:R-:W-:Y:S01]  /*18c0*/  LOP3.LUT R16, R21, 0xf, RZ, 0xc0, !PT ;  /* 0x0000000f15107812 */ /* 0x004fe200078ec0ff */
[----:B------:R2:W0:Y:S01]  /*18d0*/  @P3 LDS R59, [R18] ;  /* 0x00000000123b3984 */ /* 0x0004220000000800 */
[----:B------:R-:W-:-:S02]  /*18e0*/  ISETP.GE.AND P3, PT, R7, 0xf, PT ;  /* 0x0000000f0700780c */ /* 0x000fc40003f66270 */
[----:B-----5:R-:W-:Y:S01]  /*18f0*/  LOP3.LUT R15, R20, 0xf, RZ, 0xc0, !PT ;  /* 0x0000000f140f7812 */ /* 0x020fe200078ec0ff */
[----:B------:R5:W0:Y:S01]  /*1900*/  @P4 LDS R60, [R19] ;  /* 0x00000000133c4984 */ /* 0x000a220000000800 */
[----:B------:R-:W-:Y:S02]  /*1910*/  ISETP.GE.AND P4, PT, R7, 0x10, PT ;  /* 0x000000100700780c */ /* 0x000fe40003f86270 */
[----:B---3--:R-:W-:Y:S01]  /*1920*/  LOP3.LUT R17, R22, 0xf, RZ, 0xc0, !PT ;  /* 0x0000000f16117812 */ /* 0x008fe200078ec0ff */
[-C--:B------:R-:W-:Y:S01]  /*1930*/  @P0 IMAD R20, R10, R7.reuse, R15 ;  /* 0x000000070a140224 */ /* 0x080fe200078e020f */
[----:B--2---:R-:W-:Y:S01]  /*1940*/  LOP3.LUT R18, R24, 0xf, RZ, 0xc0, !PT ;  /* 0x0000000f18127812 */ /* 0x004fe200078ec0ff */
[CC--:B------:R-:W-:Y:S01]  /*1950*/  @P1 IMAD R21, R10.reuse, R7.reuse, R16 ;  /* 0x000000070a151224 */ /* 0x0c0fe200078e0210 */
[----:B-----5:R-:W-:Y:S01]  /*1960*/  LOP3.LUT R19, R25, 0xf, RZ, 0xc0, !PT ;  /* 0x0000000f19137812 */ /* 0x020fe200078ec0ff */
[-C--:B------:R-:W-:Y:S01]  /*1970*/  @P2 IMAD R22, R10, R7.reuse, R17 ;  /* 0x000000070a162224 */ /* 0x080fe200078e0211 */
[----:B------:R-:W-:Y:S01]  /*1980*/  @P0 LEA R20, R20, UR4, 0x2 ;  /* 0x0000000414140c11 */ /* 0x000fe2000f8e10ff */
[----:B------:R-:W-:Y:S01]  /*1990*/  @P3 IMAD R24, R10, R7, R18 ;  /* 0x000000070a183224 */ /* 0x000fe200078e0212 */
[----:B------:R-:W-:-:S03]  /*19a0*/  @P1 LEA R21, R21, UR4, 0x2 ;  /* 0x0000000415151c11 */ /* 0x000fc6000f8e10ff */
[----:B------:R-:W-:Y:S01]  /*19b0*/  @P4 IMAD R10, R10, R7, R19 ;  /* 0x000000070a0a4224 */ /* 0x000fe200078e0213 */
[----:B------:R-:W-:Y:S01]  /*19c0*/  @P2 LEA R22, R22, UR4, 0x2 ;  /* 0x0000000416162c11 */ /* 0x000fe2000f8e10ff */
[----:B------:R2:W3:Y:S01]  /*19d0*/  @P0 LDS R61, [R20] ;  /* 0x00000000143d0984 */ /* 0x0004e20000000800 */
[----:B------:R-:W-:Y:S02]  /*19e0*/  @P3 LEA R24, R24, UR4, 0x2 ;  /* 0x0000000418183c11 */ /* 0x000fe4000f8e10ff */
[----:B------:R-:W-:Y:S01]  /*19f0*/  @P4 LEA R10, R10, UR4, 0x2 ;  /* 0x000000040a0a4c11 */ /* 0x000fe2000f8e10ff */
[----:B------:R2:W0:Y:S01]  /*1a00*/  @P2 LDS R63, [R22] ;  /* 0x00000000163f2984 */ /* 0x0004220000000800 */
[----:B------:R-:W-:-:S03]  /*1a10*/  ISETP.GE.AND P0, PT, R4, R54, PT ;  /* 0x000000360400720c */ /* 0x000fc60003f06270 */
[----:B------:R2:W0:Y:S04]  /*1a20*/  @P3 LDS R64, [R24] ;  /* 0x0000000018403984 */ /* 0x0004280000000800 */
[----:B------:R2:W0:Y:S04]  /*1a30*/  @P4 LDS R65, [R10] ;  /* 0x000000000a414984 */ /* 0x0004280000000800 */
[----:B------:R2:W0:Y:S01]  /*1a40*/  @P1 LDS R62, [R21] ;  /* 0x00000000153e1984 */ /* 0x0004220000000800 */
[----:B------:R-:W-:-:S13]  /*1a50*/  ISETP.GE.AND P1, PT, R73, UR7, PT ;  /* 0x0000000749007c0c */ /* 0x000fda000bf26270 */
[----:B-12-4-:R-:W-:Y:S05]  /*1a60*/  @P1 BRA `(.L_x_862) ;  /* 0x0000000800e41947 */ /* 0x016fea0003800000 */
[----:B------:R-:W1:Y:S01]  /*1a70*/  S2R R21, SR_CgaCtaId ;  /* 0x0000000000157919 */ /* 0x000e620000008800 */
[----:B------:R-:W-:Y:S01]  /*1a80*/  MOV R10, 0x400 ;  /* 0x00000400000a7802 */ /* 0x000fe20000000f00 */
[----:B------:R-:W-:Y:S01]  /*1a90*/  HFMA2 R20, -RZ, RZ, 0, 0 ;  /* 0x00000000ff147431 */ /* 0x000fe200000001ff */
[----:B------:R-:W-:Y:S01]  /*1aa0*/  ISETP.GT.U32.AND P1, PT, R7, 0x40, PT ;  /* 0x000000400700780c */ /* 0x000fe20003f24070 */
[----:B------:R-:W-:Y:S01]  /*1ab0*/  IMAD R7, R23, UR10, RZ ;  /* 0x0000000a17077c24 */ /* 0x000fe2000f8e02ff */
[----:B-1----:R-:W-:Y:S01]  /*1ac0*/  LEA R10, R21, R10, 0x18 ;  /* 0x0000000a150a7211 */ /* 0x002fe200078ec0ff */
[----:B------:R-:W-:-:S10]  /*1ad0*/  IMAD.MOV.U32 R21, RZ, RZ, R73 ;  /* 0x000000ffff157224 */ /* 0x000fd400078e0049 */
.L_x_896:
[----:B------:R-:W-:-:S04]  /*1ae0*/  IMAD R30, R21, 0x44, R10 ;  /* 0x00000044151e7824 */ /* 0x000fc800078e020a */
[----:B0-----:R-:W-:Y:S01]  /*1af0*/  IMAD R24, R71, 0x4, R30 ;  /* 0x0000000447187824 */ /* 0x001fe200078e021e */
[----:B-12-4-:R-:W-:Y:S06]  /*1b00*/  @P1 BRA `(.L_x_863) ;  /* 0x0000000400901947 */ /* 0x016fec0003800000 */
[----:B------:R-:W1:Y:S01]  /*1b10*/  LDC R27, c[0x0][0x3ac] ;  /* 0x0000eb00ff1b7b82 */ /* 0x000e620000000800 */
[----:B------:R2:W4:Y:S01]  /*1b20*/  LDS R26, [R24] ;  /* 0x00000000181a7984 */ /* 0x0005220000000800 */
[----:B------:R-:W-:Y:S02]  /*1b30*/  MOV R22, RZ ;  /* 0x000000ff00167202 */ /* 0x000fe40000000f00 */
[----:B-1----:R-:W-:-:S13]  /*1b40*/  ISETP.NE.AND P2, PT, R27, RZ, PT ;  /* 0x000000ff1b00720c */ /* 0x002fda0003f45270 */
[----:B--2-4-:R-:W-:Y:S05]  /*1b50*/  @!P2 BRA `(.L_x_864) ;  /* 0x000000000010a947 */ /* 0x014fea0003800000 */
[----:B------:R-:W-:-:S03]  /*1b60*/  UMOV UR11, 0xffffffff ;  /* 0xffffffff000b7882 */ /* 0x000fc60000000000 */
[----:B------:R-:W-:Y:S05]  /*1b70*/  BRA.DIV UR11, `(.L_x_865) ;  /* 0x000000320bdc7947 */ /* 0x000fea000b800000 */
[----:B------:R1:W2:Y:S02]  /*1b80*/  SHFL.IDX PT, R25, R26, R0, 0x101f ;  /* 0x00101f001a197589 */ /* 0x0002a400000e0000 */
.L_x_901:
[----:B--2---:R-:W-:-:S07]  /*1b90*/  IMAD R22, R70, R25, RZ ;  /* 0x0000001946167224 */ /* 0x004fce00078e02ff */
.L_x_864:
[----:B------:R-:W-:-:S13]  /*1ba0*/  ISETP.GE.AND P2, PT, R27, 0x2, PT ;  /* 0x000000021b00780c */ /* 0x000fda0003f46270 */
[----:B------:R-:W-:Y:S05]  /*1bb0*/  @!P2 BRA `(.L_x_866) ;  /* 0x000000000010a947 */ /* 0x000fea0003800000 */
[----:B------:R-:W-:-:S03]  /*1bc0*/  UMOV UR11, 0xffffffff ;  /* 0xffffffff000b7882 */ /* 0x000fc60000000000 */
[----:B------:R-:W-:Y:S05]  /*1bd0*/  BRA.DIV UR11, `(.L_x_867) ;  /* 0x000000320bec7947 */ /* 0x000fea000b800000 */
[----:B------:R2:W4:Y:S02]  /*1be0*/  SHFL.IDX PT, R24, R26, R51, 0x101f ;  /* 0x00101f331a187589 */ /* 0x00052400000e0000 */
.L_x_904:
[----:B----4-:R-:W-:-:S07]  /*1bf0*/  IMAD R22, R69, R24, R22 ;  /* 0x0000001845167224 */ /* 0x010fce00078e0216 */
.L_x_866:
[----:B------:R-:W-:-:S13]  /*1c00*/  ISETP.GE.AND P2, PT, R27, 0x3, PT ;  /* 0x000000031b00780c */ /* 0x000fda0003f46270 */
[----:B------:R-:W-:Y:S05]  /*1c10*/  @!P2 BRA `(.L_x_868) ;  /* 0x000000000010a947 */ /* 0x000fea0003800000 */
[----:B------:R-:W-:-:S03]  /*1c20*/  UMOV UR11, 0xffffffff ;  /* 0xffffffff000b7882 */ /* 0x000fc60000000000 */
[----:B------:R-:W-:Y:S05]  /*1c30*/  BRA.DIV UR11, `(.L_x_869) ;  /* 0x000000320bf87947 */ /* 0x000fea000b800000 */
[----:B------:R4:W0:Y:S02]  /*1c40*/  SHFL.IDX PT, R25, R26, R50, 0x101f ;  /* 0x00101f321a197589 */ /* 0x00082400000e0000 */
.L_x_907:
[----:B0-----:R-:W-:-:S07]  /*1c50*/  IMAD R22, R68, R25, R22 ;  /* 0x0000001944167224 */ /* 0x001fce00078e0216 */
.L_x_868:
[----:B------:R-:W-:-:S13]  /*1c60*/  ISETP.GE.AND P2, PT, R27, 0x4, PT ;  /* 0x000000041b00780c */ /* 0x000fda0003f46270 */
[----:B------:R-:W-:Y:S05]  /*1c70*/  @!P2 BRA `(.L_x_870) ;  /* 0x000000000010a947 */ /* 0x000fea0003800000 */
[----:B------:R-:W-:-:S03]  /*1c80*/  UMOV UR11, 0xffffffff ;  /* 0xffffffff000b7882 */ /* 0x000fc60000000000 */
[----:B------:R-:W-:Y:S05]  /*1c90*/  BRA.DIV UR11, `(.L_x_871) ;  /* 0x000000360b087947 */ /* 0x000fea000b800000 */
[----:B------:R0:W0:Y:S02]  /*1ca0*/  SHFL.IDX PT, R24, R26, R49, 0x101f ;  /* 0x00101f311a187589 */ /* 0x00002400000e0000 */
.L_x_910:
[----:B0-----:R-:W-:-:S07]  /*1cb0*/  IMAD R22, R67, R24, R22 ;  /* 0x0000001843167224 */ /* 0x001fce00078e0216 */
.L_x_870:
[----:B------:R-:W-:-:S13]  /*1cc0*/  ISETP.GE.AND P2, PT, R27, 0x5, PT ;  /* 0x000000051b00780c */ /* 0x000fda0003f46270 */
[----:B------:R-:W-:Y:S05]  /*1cd0*/  @!P2 BRA `(.L_x_872) ;  /* 0x000000000010a947 */ /* 0x000fea0003800000 */
[----:B------:R-:W-:-:S03]  /*1ce0*/  UMOV UR11, 0xffffffff ;  /* 0xffffffff000b7882 */ /* 0x000fc60000000000 */
[----:B------:R-:W-:Y:S05]  /*1cf0*/  BRA.DIV UR11, `(.L_x_873) ;  /* 0x000000360b147947 */ /* 0x000fea000b800000 */
[----:B------:R0:W0:Y:S02]  /*1d00*/  SHFL.IDX PT, R25, R26, R48, 0x101f ;  /* 0x00101f301a197589 */ /* 0x00002400000e0000 */
.L_x_913:
[----:B0-----:R-:W-:-:S07]  /*1d10*/  IMAD R22, R66, R25, R22 ;  /* 0x0000001942167224 */ /* 0x001fce00078e0216 */
.L_x_872:
[----:B------:R-:W-:-:S13]  /*1d20*/  ISETP.GE.AND P2, PT, R27, 0x6, PT ;  /* 0x000000061b00780c */ /* 0x000fda0003f46270 */
[----:B------:R-:W-:Y:S05]  /*1d30*/  @!P2 BRA `(.L_x_874) ;  /* 0x000000000010a947 */ /* 0x000fea0003800000 */
[----:B------:R-:W-:-:S03]  /*1d40*/  UMOV UR11, 0xffffffff ;  /* 0xffffffff000b7882 */ /* 0x000fc60000000000 */
[----:B------:R-:W-:Y:S05]  /*1d50*/  BRA.DIV UR11, `(.L_x_875) ;  /* 0x000000360b247947 */ /* 0x000fea000b800000 */
[----:B------:R0:W0:Y:S02]  /*1d60*/  SHFL.IDX PT, R24, R26, R43, 0x101f ;  /* 0x00101f2b1a187589 */ /* 0x00002400000e0000 */
.L_x_916:
[----:B0-----:R-:W-:-:S07]  /*1d70*/  IMAD R22, R55, R24, R22 ;  /* 0x0000001837167224 */ /* 0x001fce00078e0216 */
.L_x_874:
[----:B------:R-:W-:-:S13]  /*1d80*/  ISETP.GE.AND P2, PT, R27, 0x7, PT ;  /* 0x000000071b00780c */ /* 0x000fda0003f46270 */
[----:B------:R-:W-:Y:S05]  /*1d90*/  @!P2 BRA `(.L_x_876) ;  /* 0x000000000010a947 */ /* 0x000fea0003800000 */
[----:B------:R-:W-:-:S03]  /*1da0*/  UMOV UR11, 0xffffffff ;  /* 0xffffffff000b7882 */ /* 0x000fc60000000000 */
[----:B------:R-:W-:Y:S05]  /*1db0*/  BRA.DIV UR11, `(.L_x_877) ;  /* 0x000000360b307947 */ /* 0x000fea000b800000 */
[----:B------:R0:W0:Y:S02]  /*1dc0*/  SHFL.IDX PT, R25, R26, R42, 0x101f ;  /* 0x00101f2a1a197589 */ /* 0x00002400000e0000 */
.L_x_919:
[----:B0-----:R-:W-:-:S07]  /*1dd0*/  IMAD R22, R56, R25, R22 ;  /* 0x0000001938167224 */ /* 0x001fce00078e0216 */
.L_x_876:
[----:B------:R-:W-:-:S13]  /*1de0*/  ISETP.GE.AND P2, PT, R27, 0x8, PT ;  /* 0x000000081b00780c */ /* 0x000fda0003f46270 */
[----:B------:R-:W-:Y:S05]  /*1df0*/  @!P2 BRA `(.L_x_878) ;  /* 0x000000000010a947 */ /* 0x000fea0003800000 */
[----:B------:R-:W-:-:S03]  /*1e00*/  UMOV UR11, 0xffffffff ;  /* 0xffffffff000b7882 */ /* 0x000fc60000000000 */
[----:B------:R-:W-:Y:S05]  /*1e10*/  BRA.DIV UR11, `(.L_x_879) ;  /* 0x000000360b407947 */ /* 0x000fea000b800000 */
[----:B------:R0:W0:Y:S02]  /*1e20*/  SHFL.IDX PT, R24, R26, R41, 0x101f ;  /* 0x00101f291a187589 */ /* 0x00002400000e0000 */
.L_x_922:
[----:B0-----:R-:W-:-:S07]  /*1e30*/  IMAD R22, R57, R24, R22 ;  /* 0x0000001839167224 */ /* 0x001fce00078e0216 */
.L_x_878:
[----:B------:R-:W-:-:S13]  /*1e40*/  ISETP.GE.AND P2, PT, R27, 0x9, PT ;  /* 0x000000091b00780c */ /* 0x000fda0003f46270 */
[----:B------:R-:W-:Y:S05]  /*1e50*/  @!P2 BRA `(.L_x_880) ;  /* 0x000000000010a947 */ /* 0x000fea0003800000 */
[----:B------:R-:W-:-:S03]  /*1e60*/  UMOV UR11, 0xffffffff ;  /* 0xffffffff000b7882 */ /* 0x000fc60000000000 */
[----:B------:R-:W-:Y:S05]  /*1e70*/  BRA.DIV UR11, `(.L_x_881) ;  /* 0x000000360b4c7947 */ /* 0x000fea000b800000 */
[----:B------:R0:W0:Y:S02]  /*1e80*/  SHFL.IDX PT, R25, R26, R40, 0x101f ;  /* 0x00101f281a197589 */ /* 0x00002400000e0000 */
.L_x_925:
[----:B0-----:R-:W-:-:S07]  /*1e90*/  IMAD R22, R58, R25, R22 ;  /* 0x000000193a167224 */ /* 0x001fce00078e0216 */
.L_x_880:
[----:B------:R-:W-:-:S13]  /*1ea0*/  ISETP.GE.AND P2, PT, R27, 0xa, PT ;  /* 0x0000000a1b00780c */ /* 0x000fda0003f46270 */
[----:B------:R-:W-:Y:S05]  /*1eb0*/  @!P2 BRA `(.L_x_882) ;  /* 0x000000000010a947 */ /* 0x000fea0003800000 */
[----:B------:R-:W-:-:S03]  /*1ec0*/  UMOV UR11, 0xffffffff ;  /* 0xffffffff000b7882 */ /* 0x000fc60000000000 */
[----:B------:R-:W-:Y:S05]  /*1ed0*/  BRA.DIV UR11, `(.L_x_883) ;  /* 0x000000360b5c7947 */ /* 0x000fea000b800000 */
[----:B------:R0:W0:Y:S02]  /*1ee0*/  SHFL.IDX PT, R24, R26, R39, 0x101f ;  /* 0x00101f271a187589 */ /* 0x00002400000e0000 */
.L_x_928:
[----:B0-----:R-:W-:-:S07]  /*1ef0*/  IMAD R22, R59, R24, R22 ;  /* 0x000000183b167224 */ /* 0x001fce00078e0216 */
.L_x_882:
[----:B------:R-:W-:-:S13]  /*1f00*/  ISETP.GE.AND P2, PT, R27, 0xb, PT ;  /* 0x0000000b1b00780c */ /* 0x000fda0003f46270 */
[----:B------:R-:W-:Y:S05]  /*1f10*/  @!P2 BRA `(.L_x_884) ;  /* 0x000000000010a947 */ /* 0x000fea0003800000 */
[----:B------:R-:W-:-:S03]  /*1f20*/  UMOV UR11, 0xffffffff ;  /* 0xffffffff000b7882 */ /* 0x000fc60000000000 */
[----:B------:R-:W-:Y:S05]  /*1f30*/  BRA.DIV UR11, `(.L_x_885) ;  /* 0x000000360b687947 */ /* 0x000fea000b800000 */
[----:B------:R0:W0:Y:S02]  /*1f40*/  SHFL.IDX PT, R25, R26, R38, 0x101f ;  /* 0x00101f261a197589 */ /* 0x00002400000e0000 */
.L_x_931:
[----:B0-----:R-:W-:-:S07]  /*1f50*/  IMAD R22, R60, R25, R22 ;  /* 0x000000193c167224 */ /* 0x001fce00078e0216 */
.L_x_884:
[----:B------:R-:W-:-:S13]  /*1f60*/  ISETP.GE.AND P2, PT, R27, 0xc, PT ;  /* 0x0000000c1b00780c */ /* 0x000fda0003f46270 */
[----:B------:R-:W-:Y:S05]  /*1f70*/  @!P2 BRA `(.L_x_886) ;  /* 0x000000000010a947 */ /* 0x000fea0003800000 */
[----:B------:R-:W-:-:S03]  /*1f80*/  UMOV UR11, 0xffffffff ;  /* 0xffffffff000b7882 */ /* 0x000fc60000000000 */
[----:B------:R-:W-:Y:S05]  /*1f90*/  BRA.DIV UR11, `(.L_x_887) ;  /* 0x000000360b787947 */ /* 0x000fea000b800000 */
[----:B------:R0:W0:Y:S02]  /*1fa0*/  SHFL.IDX PT, R24, R26, R37, 0x101f ;  /* 0x00101f251a187589 */ /* 0x00002400000e0000 */
.L_x_934:
[----:B0--3--:R-:W-:-:S07]  /*1fb0*/  IMAD R22, R61, R24, R22 ;  /* 0x000000183d167224 */ /* 0x009fce00078e0216 */
.L_x_886:
[----:B------:R-:W-:-:S13]  /*1fc0*/  ISETP.GE.AND P2, PT, R27, 0xd, PT ;  /* 0x0000000d1b00780c */ /* 0x000fda0003f46270 */
[----:B------:R-:W-:Y:S05]  /*1fd0*/  @!P2 BRA `(.L_x_888) ;  /* 0x000000000010a947 */ /* 0x000fea0003800000 */
[----:B------:R-:W-:-:S03]  /*1fe0*/  UMOV UR11, 0xffffffff ;  /* 0xffffffff000b7882 */ /* 0x000fc60000000000 */
[----:B------:R-:W-:Y:S05]  /*1ff0*/  BRA.DIV UR11, `(.L_x_889) ;  /* 0x000000360b847947 */ /* 0x000fea000b800000 */
[----:B------:R0:W0:Y:S02]  /*2000*/  SHFL.IDX PT, R25, R26, R36, 0x101f ;  /* 0x00101f241a197589 */ /* 0x00002400000e0000 */
.L_x_937:
[----:B0-----:R-:W-:-:S07]  /*2010*/  IMAD R22, R62, R25, R22 ;  /* 0x000000193e167224 */ /* 0x001fce00078e0216 */
.L_x_888:
[----:B------:R-:W-:-:S13]  /*2020*/  ISETP.GE.AND P2, PT, R27, 0xe, PT ;  /* 0x0000000e1b00780c */ /* 0x000fda0003f46270 */
[----:B------:R-:W-:Y:S05]  /*2030*/  @!P2 BRA `(.L_x_890) ;  /* 0x000000000010a947 */ /* 0x000fea0003800000 */
[----:B------:R-:W-:-:S03]  /*2040*/  UMOV UR11, 0xffffffff ;  /* 0xffffffff000b7882 */ /* 0x000fc60000000000 */
[----:B------:R-:W-:Y:S05]  /*2050*/  BRA.DIV UR11, `(.L_x_891) ;  /* 0x000000360b947947 */ /* 0x000fea000b800000 */
[----:B------:R0:W0:Y:S02]  /*2060*/  SHFL.IDX PT, R24, R26, R35, 0x101f ;  /* 0x00101f231a187589 */ /* 0x00002400000e0000 */
.L_x_940:
[----:B0-----:R-:W-:-:S07]  /*2070*/  IMAD R22, R63, R24, R22 ;  /* 0x000000183f167224 */ /* 0x001fce00078e0216 */
.L_x_890:
[----:B------:R-:W-:-:S13]  /*2080*/  ISETP.GE.AND P2, PT, R27, 0xf, PT ;  /* 0x0000000f1b00780c */ /* 0x000fda0003f46270 */
[----:B------:R-:W-:Y:S05]  /*2090*/  @!P2 BRA `(.L_x_892) ;  /* 0x000000000010a947 */ /* 0x000fea0003800000 */
[----:B------:R-:W-:-:S03]  /*20a0*/  UMOV UR11, 0xffffffff ;  /* 0xffffffff000b7882 */ /* 0x000fc60000000000 */
[----:B------:R-:W-:Y:S05]  /*20b0*/  BRA.DIV UR11, `(.L_x_893) ;  /* 0x000000360ba07947 */ /* 0x000fea000b800000 */
[----:B------:R0:W0:Y:S02]  /*20c0*/  SHFL.IDX PT, R25, R26, R34, 0x101f ;  /* 0x00101f221a197589 */ /* 0x00002400000e0000 */
.L_x_943:
[----:B0-----:R-:W-:-:S07]  /*20d0*/  IMAD R22, R64, R25, R22 ;  /* 0x0000001940167224 */ /* 0x001fce00078e0216 */
.L_x_892:
[----:B------:R-:W-:-:S13]  /*20e0*/  ISETP.GE.AND P2, PT, R27, 0x10, PT ;  /* 0x000000101b00780c */ /* 0x000fda0003f46270 */
[----:B------:R-:W-:Y:S05]  /*20f0*/  @!P2 BRA `(.L_x_894) ;  /* 0x00000004001ca947 */ /* 0x000fea0003800000 */
[----:B------:R-:W-:-:S03]  /*2100*/  UMOV UR11, 0xffffffff ;  /* 0xffffffff000b7882 */ /* 0x000fc60000000000 */
[----:B------:R-:W-:Y:S05]  /*2110*/  BRA.DIV UR11, `(.L_x_895) ;  /* 0x000000360bb07947 */ /* 0x000fea000b800000 */
[----:B------:R0:W0:Y:S02]  /*2120*/  SHFL.IDX PT, R24, R26, R33, 0x101f ;  /* 0x00101f211a187589 */ /* 0x00002400000e0000 */
.L_x_946:
[----:B0-----:R-:W-:Y:S01]  /*2130*/  IMAD R22, R65, R24, R22 ;  /* 0x0000001841167224 */ /* 0x001fe200078e0216 */
[----:B------:R-:W-:Y:S06]  /*2140*/  BRA `(.L_x_894) ;  /* 0x0000000400087947 */ /* 0x000fec0003800000 */
.L_x_863:
[----:B------:R-:W1:Y:S01]  /*2150*/  LDC R31, c[0x0][0x3ac] ;  /* 0x0000eb00ff1f7b82 */ /* 0x000e620000000800 */
[----:B------:R-:W-:Y:S01]  /*2160*/  IMAD.MOV.U32 R22, RZ, RZ, RZ ;  /* 0x000000ffff167224 */ /* 0x000fe200078e00ff */
[C---:B-1----:R-:W-:Y:S02]  /*2170*/  ISETP.GE.AND P6, PT, R31.reuse, 0x1, PT ;  /* 0x000000011f00780c */ /* 0x042fe40003fc6270 */
[C---:B------:R-:W-:Y:S02]  /*2180*/  ISETP.GE.AND P5, PT, R31.reuse, 0x2, PT ;  /* 0x000000021f00780c */ /* 0x040fe40003fa6270 */
[C---:B------:R-:W-:Y:S02]  /*2190*/  ISETP.GE.AND P2, PT, R31.reuse, 0x3, PT ;  /* 0x000000031f00780c */ /* 0x040fe40003f46270 */
[C---:B------:R-:W-:Y:S02]  /*21a0*/  ISETP.GE.AND P4, PT, R31.reuse, 0x4, PT ;  /* 0x000000041f00780c */ /* 0x040fe40003f86270 */
[----:B------:R-:W-:-:S05]  /*21b0*/  ISETP.GE.AND P3, PT, R31, 0x5, PT ;  /* 0x000000051f00780c */ /* 0x000fca0003f66270 */
[----:B------:R-:W-:Y:S02]  /*21c0*/  @P6 IMAD R24, R52, 0x4, R30 ;  /* 0x0000000434186824 */ /* 0x000fe400078e021e */
[----:B------:R-:W-:-:S03]  /*21d0*/  @P5 LEA R26, R3, R30, 0x2 ;  /* 0x0000001e031a5211 */ /* 0x000fc600078e10ff */
[----:B------:R1:W2:Y:S03]  /*21e0*/  @P6 LDS R25, [R24] ;  /* 0x0000000018196984 */ /* 0x0002a60000000800 */
[----:B------:R-:W-:Y:S01]  /*21f0*/  @P3 LEA R27, R6, R30, 0x2 ;  /* 0x0000001e061b3211 */ /* 0x000fe200078e10ff */
[----:B------:R-:W4:Y:S01]  /*2200*/  @P5 LDS R26, [R26] ;  /* 0x000000001a1a5984 */ /* 0x000f220000000800 */
[----:B-1----:R-:W-:-:S04]  /*2210*/  @P4 IMAD R24, R5, 0x4, R30 ;  /* 0x0000000405184824 */ /* 0x002fc800078e021e */
[----:B------:R-:W-:Y:S04]  /*2220*/  @P3 LDS R27, [R27] ;  /* 0x000000001b1b3984 */ /* 0x000fe80000000800 */
[----:B------:R-:W-:Y:S01]  /*2230*/  @P4 LDS R24, [R24] ;  /* 0x0000000018184984 */ /* 0x000fe20000000800 */
[----:B--2---:R-:W-:Y:S01]  /*2240*/  @P6 IMAD R22, R70, R25, RZ ;  /* 0x0000001946166224 */ /* 0x004fe200078e02ff */
[----:B------:R-:W-:Y:S01]  /*2250*/  ISETP.GE.AND P6, PT, R31, 0x6, PT ;  /* 0x000000061f00780c */ /* 0x000fe20003fc6270 */
[----:B------:R-:W-:Y:S02]  /*2260*/  @P2 IMAD R25, R2, 0x4, R30 ;  /* 0x0000000402192824 */ /* 0x000fe400078e021e */
[----:B----4-:R-:W-:Y:S01]  /*2270*/  @P5 IMAD R22, R69, R26, R22 ;  /* 0x0000001a45165224 */ /* 0x010fe200078e0216 */
[----:B------:R-:W-:-:S03]  /*2280*/  ISETP.GE.AND P5, PT, R31, 0x7, PT ;  /* 0x000000071f00780c */ /* 0x000fc60003fa6270 */
[----:B------:R-:W1:Y:S06]  /*2290*/  @P2 LDS R25, [R25] ;  /* 0x0000000019192984 */ /* 0x000e6c0000000800 */
[----:B------:R-:W-:-:S06]  /*22a0*/  @P6 IMAD R28, R8, 0x4, R30 ;  /* 0x00000004081c6824 */ /* 0x000fcc00078e021e */
[----:B------:R-:W2:Y:S01]  /*22b0*/  @P6 LDS R28, [R28] ;  /* 0x000000001c1c6984 */ /* 0x000ea20000000800 */
[----:B-1----:R-:W-:Y:S01]  /*22c0*/  @P2 IMAD R22, R68, R25, R22 ;  /* 0x0000001944162224 */ /* 0x002fe200078e0216 */
[----:B------:R-:W-:-:S03]  /*22d0*/  ISETP.GE.AND P2, PT, R31, 0x8, PT ;  /* 0x000000081f00780c */ /* 0x000fc60003f46270 */
[----:B0-----:R-:W-:Y:S01]  /*22e0*/  @P4 IMAD R22, R67, R24, R22 ;  /* 0x0000001843164224 */ /* 0x001fe200078e0216 */
[----:B------:R-:W-:Y:S01]  /*22f0*/  ISETP.GE.AND P4, PT, R31, 0x9, PT ;  /* 0x000000091f00780c */ /* 0x000fe20003f86270 */
[----:B------:R-:W-:Y:S02]  /*2300*/  @P5 IMAD R24, R9, 0x4, R30 ;  /* 0x0000000409185824 */ /* 0x000fe400078e021e */
[----:B------:R-:W-:Y:S01]  /*2310*/  @P3 IMAD R22, R66, R27, R22 ;  /* 0x0000001b42163224 */ /* 0x000fe200078e0216 */
[----:B------:R-:W-:Y:S02]  /*2320*/  ISETP.GE.AND P3, PT, R31, 0xa, PT ;  /* 0x0000000a1f00780c */ /* 0x000fe40003f66270 */
[----:B------:R-:W0:Y:S01]  /*2330*/  @P5 LDS R25, [R24] ;  /* 0x0000000018195984 */ /* 0x000e220000000800 */
[----:B--2---:R-:W-:Y:S01]  /*2340*/  @P6 IMAD R22, R55, R28, R22 ;  /* 0x0000001c37166224 */ /* 0x004fe200078e0216 */
[----:B------:R-:W-:Y:S02]  /*2350*/  ISETP.GE.AND P6, PT, R31, 0xb, PT ;  /* 0x0000000b1f00780c */ /* 0x000fe40003fc6270 */
[----:B------:R-:W-:-:S03]  /*2360*/  @P2 LEA R26, R12, R30, 0x2 ;  /* 0x0000001e0c1a2211 */ /* 0x000fc600078e10ff */
[----:B------:R-:W-:-:S03]  /*2370*/  @P4 IMAD R27, R11, 0x4, R30 ;  /* 0x000000040b1b4824 */ /* 0x000fc600078e021e */
[----:B------:R-:W1:Y:S01]  /*2380*/  @P2 LDS R26, [R26] ;  /* 0x000000001a1a2984 */ /* 0x000e620000000800 */
[----:B------:R-:W-:-:S03]  /*2390*/  @P3 IMAD R28, R13, 0x4, R30 ;  /* 0x000000040d1c3824 */ /* 0x000fc600078e021e */
[----:B------:R-:W2:Y:S01]  /*23a0*/  @P4 LDS R27, [R27] ;  /* 0x000000001b1b4984 */ /* 0x000ea20000000800 */
[----:B------:R-:W-:-:S03]  /*23b0*/  @P6 LEA R29, R14, R30, 0x2 ;  /* 0x0000001e0e1d6211 */ /* 0x000fc600078e10ff */
[----:B------:R-:W4:Y:S04]  /*23c0*/  @P3 LDS R28, [R28] ;  /* 0x000000001c1c3984 */ /* 0x000f280000000800 */
[----:B------:R-:W5:Y:S01]  /*23d0*/  @P6 LDS R29, [R29] ;  /* 0x000000001d1d6984 */ /* 0x000f620000000800 */
[----:B0-----:R-:W-:Y:S01]  /*23e0*/  @P5 IMAD R22, R56, R25, R22 ;  /* 0x0000001938165224 */ /* 0x001fe200078e0216 */
[----:B------:R-:W-:-:S03]  /*23f0*/  ISETP.GE.AND P5, PT, R31, 0xc, PT ;  /* 0x0000000c1f00780c */ /* 0x000fc60003fa6270 */
[----:B-1----:R-:W-:Y:S01]  /*2400*/  @P2 IMAD R22, R57, R26, R22 ;  /* 0x0000001a39162224 */ /* 0x002fe200078e0216 */
[----:B------:R-:W-:-:S03]  /*2410*/  ISETP.GE.AND P2, PT, R31, 0xd, PT ;  /* 0x0000000d1f00780c */ /* 0x000fc60003f46270 */
[----:B--2---:R-:W-:Y:S01]  /*2420*/  @P4 IMAD R22, R58, R27, R22 ;  /* 0x0000001b3a164224 */ /* 0x004fe200078e0216 */
[----:B------:R-:W-:-:S05]  /*2430*/  ISETP.GE.AND P4, PT, R31, 0xe, PT ;  /* 0x0000000e1f00780c */ /* 0x000fca0003f86270 */
[----:B------:R-:W-:Y:S02]  /*2440*/  @P5 IMAD R24, R15, 0x4, R30 ;  /* 0x000000040f185824 */ /* 0x000fe400078e021e */
[----:B----4-:R-:W-:Y:S01]  /*2450*/  @P3 IMAD R22, R59, R28, R22 ;  /* 0x0000001c3b163224 */ /* 0x010fe200078e0216 */
[----:B------:R-:W-:-:S03]  /*2460*/  ISETP.GE.AND P3, PT, R31, 0xf, PT ;  /* 0x0000000f1f00780c */ /* 0x000fc60003f66270 */
[----:B-----5:R-:W-:Y:S01]  /*2470*/  @P6 IMAD R22, R60, R29, R22 ;  /* 0x0000001d3c166224 */ /* 0x020fe200078e0216 */
[----:B------:R-:W-:Y:S01]  /*2480*/  ISETP.GE.AND P6, PT, R31, 0x10, PT ;  /* 0x000000101f00780c */ /* 0x000fe20003fc6270 */
[----:B------:R-:W-:Y:S01]  /*2490*/  @P2 IMAD R25, R16, 0x4, R30 ;  /* 0x0000000410192824 */ /* 0x000fe200078e021e */
[----:B------:R-:W3:Y:S01]  /*24a0*/  @P5 LDS R24, [R24] ;  /* 0x0000000018185984 */ /* 0x000ee20000000800 */
[----:B------:R-:W-:-:S04]  /*24b0*/  @P4 LEA R26, R17, R30, 0x2 ;  /* 0x0000001e111a4211 */ /* 0x000fc800078e10ff */
[----:B------:R-:W0:Y:S02]  /*24c0*/  @P2 LDS R25, [R25] ;  /* 0x0000000019192984 */ /* 0x000e240000000800 */
[--C-:B------:R-:W-:Y:S02]  /*24d0*/  @P3 IMAD R27, R18, 0x4, R30.reuse ;  /* 0x00000004121b3824 */ /* 0x100fe400078e021e */
[----:B------:R-:W1:Y:S02]  /*24e0*/  @P4 LDS R26, [R26] ;  /* 0x000000001a1a4984 */ /* 0x000e640000000800 */
[----:B------:R-:W-:Y:S02]  /*24f0*/  @P6 IMAD R28, R19, 0x4, R30 ;  /* 0x00000004131c6824 */ /* 0x000fe400078e021e */
[----:B------:R-:W2:Y:S04]  /*2500*/  @P3 LDS R27, [R27] ;  /* 0x000000001b1b3984 */ /* 0x000ea80000000800 */
[----:B------:R-:W4:Y:S01]  /*2510*/  @P6 LDS R28, [R28] ;  /* 0x000000001c1c6984 */ /* 0x000f220000000800 */
[----:B---3--:R-:W-:-:S04]  /*2520*/  @P5 IMAD R22, R61, R24, R22 ;  /* 0x000000183d165224 */ /* 0x008fc800078e0216 */
[----:B0-----:R-:W-:-:S04]  /*2530*/  @P2 IMAD R22, R62, R25, R22 ;  /* 0x000000193e162224 */ /* 0x001fc800078e0216 */
[----:B-1----:R-:W-:-:S04]  /*2540*/  @P4 IMAD R22, R63, R26, R22 ;  /* 0x0000001a3f164224 */ /* 0x002fc800078e0216 */
[----:B--2---:R-:W-:-:S04]  /*2550*/  @P3 IMAD R22, R64, R27, R22 ;  /* 0x0000001b40163224 */ /* 0x004fc800078e0216 */
[----:B----4-:R-:W-:-:S07]  /*2560*/  @P6 IMAD R22, R65, R28, R22 ;  /* 0x0000001c41166224 */ /* 0x010fce00078e0216 */
.L_x_894:
[----:B------:R-:W-:-:S04]  /*2570*/  IADD3 R24, PT, PT, R7, R20, RZ ;  /* 0x0000001407187210 */ /* 0x000fc80007ffe0ff */
[----:B------:R-:W-:-:S05]  /*2580*/  LEA R24, R24, UR19, 0x2 ;  /* 0x0000001318187c11 */ /* 0x000fca000f8e10ff */
[----:B------:R-:W5:Y:S01]  /*2590*/  LDL R25, [R24] ;  /* 0x0000000018197983 */ /* 0x000f620000100800 */
[----:B------:R-:W-:Y:S01]  /*25a0*/  VIADD R21, R21, UR9 ;  /* 0x0000000915157c36 */ /* 0x000fe20008000000 */
[----:B------:R-:W-:-:S04]  /*25b0*/  IADD3 R20, PT, PT, R20, 0x1, RZ ;  /* 0x0000000114147810 */ /* 0x000fc80007ffe0ff */
[----:B------:R-:W-:Y:S01]  /*25c0*/  ISETP.GE.AND P2, PT, R21, UR7, PT ;  /* 0x0000000715007c0c */ /* 0x000fe2000bf46270 */
[----:B-----5:R-:W-:-:S05]  /*25d0*/  IMAD.IADD R25, R25, 0x1, R22 ;  /* 0x0000000119197824 */ /* 0x020fca00078e0216 */
[----:B------:R0:W-:Y:S07]  /*25e0*/  STL [R24], R25 ;  /* 0x0000001918007387 */ /* 0x0001ee0000100800 */
[----:B------:R-:W-:Y:S05]  /*25f0*/  @!P2 BRA `(.L_x_896) ;  /* 0xfffffff40038a947 */ /* 0x000fea000383ffff */
.L_x_862:
[----:B------:R-:W-:Y:S05]  /*2600*/  BSYNC B0 ;  /* 0x0000000000007941 */ /* 0x000fea0003800000 */
.L_x_861:
[----:B------:R-:W-:Y:S01]  /*2610*/  VIADD R23, R23, 0x1 ;  /* 0x0000000117177836 */ /* 0x000fe20000000000 */
[----:B------:R-:W-:Y:S06]  /*2620*/  @!P0 BRA `(.L_x_897) ;  /* 0xffffffec00908947 */ /* 0x000fec000383ffff */
[----:B------:R-:W-:Y:S05]  /*2630*/  BSYNC B1 ;  /* 0x0000000000017941 */ /* 0x000fea0003800000 */
.L_x_860:
[----:B------:R0:W5:Y:S04]  /*2640*/  LDL.128 R44, [R1] ;  /* 0x00000000012c7983 */ /* 0x0001680000100c00 */
[----:B------:R3:W5:Y:S04]  /*2650*/  LDL.128 R28, [R1+0x10] ;  /* 0x00001000011c7983 */ /* 0x0007680000100c00 */
[----:B012-4-:R0:W5:Y:S04]  /*2660*/  LDL.128 R24, [R1+0x20] ;  /* 0x0000200001187983 */ /* 0x0171680000100c00 */
[----:B------:R0:W5:Y:S04]  /*2670*/  LDL.128 R20, [R1+0x30] ;  /* 0x0000300001147983 */ /* 0x0001680000100c00 */
[----:B------:R0:W5:Y:S04]  /*2680*/  LDL.128 R16, [R1+0x40] ;  /* 0x0000400001107983 */ /* 0x0001680000100c00 */
[----:B------:R0:W5:Y:S04]  /*2690*/  LDL.128 R12, [R1+0x50] ;  /* 0x00005000010c7983 */ /* 0x0001680000100c00 */
[----:B------:R0:W5:Y:S04]  /*26a0*/  LDL.128 R8, [R1+0x60] ;  /* 0x0000600001087983 */ /* 0x0001680000100c00 */
[----:B---3--:R0:W5:Y:S02]  /*26b0*/  LDL.128 R4, [R1+0x70] ;  /* 0x0000700001047983 */ /* 0x0081640000100c00 */
.L_x_859:
[----:B------:R-:W-:Y:S05]  /*26c0*/  WARPSYNC.ALL ;  /* 0x0000000000007948 */ /* 0x000fea0003800000 */
[----:B------:R-:W-:Y:S01]  /*26d0*/  IABS R76, UR18 ;  /* 0x00000012004c7c13 */ /* 0x000fe20008000000 */
[----:B------:R-:W-:Y:S01]  /*26e0*/  IMAD.SHL.U32 R81, R54, 0x80, RZ ;  /* 0x0000008036517824 */ /* 0x000fe200078e00ff */
[----:B------:R-:W-:Y:S01]  /*26f0*/  IABS R83, UR10 ;  /* 0x0000000a00537c13 */ /* 0x000fe20008000000 */
[----:B------:R-:W1:Y:S01]  /*2700*/  S2UR UR4, SR_CTAID.X ;  /* 0x00000000000479c3 */ /* 0x000e620000002500 */
[----:B------:R-:W2:Y:S07]  /*2710*/  I2F.RP R77, R76 ;  /* 0x0000004c004d7306 */ /* 0x000eae0000209400 */
[----:B------:R-:W-:Y:S01]  /*2720*/  BAR.SYNC.DEFER_BLOCKING 0x0 ;  /* 0x0000000000007b1d */ /* 0x000fe20000010000 */
[----:B------:R-:W-:Y:S01]  /*2730*/  IABS R85, R81 ;  /* 0x0000005100557213 */ /* 0x000fe20000000000 */
[----:B------:R-:W-:Y:S01]  /*2740*/  IMAD.U32 R87, RZ, RZ, UR10 ;  /* 0x0000000aff577e24 */ /* 0x000fe2000f8e00ff */
[----:B------:R-:W-:Y:S01]  /*2750*/  LOP3.LUT R81, R81, UR18, RZ, 0x3c, !PT ;  /* 0x0000001251517c12 */ /* 0x000fe2000f8e3cff */
[----:B------:R-:W-:Y:S01]  /*2760*/  UISETP.NE.AND UP0, UPT, UR18, URZ, UPT ;  /* 0x000000ff1200728c */ /* 0x000fe2000bf05270 */
[----:B------:R-:W-:-:S03]  /*2770*/  ISETP.GT.U32.AND P3, PT, R83, 0x1, PT ;  /* 0x000000015300780c */ /* 0x000fc60003f64070 */
[----:B------:R-:W3:Y:S01]  /*2780*/  LDC R82, c[0x0][0x384] ;  /* 0x0000e100ff527b82 */ /* 0x000ee20000000800 */
[----:B------:R-:W4:Y:S01]  /*2790*/  I2F.RP R78, R83 ;  /* 0x00000053004e7306 */ /* 0x000f220000209400 */
[----:B------:R-:W-:Y:S02]  /*27a0*/  IMAD.U32 R89, RZ, RZ, UR10 ;  /* 0x0000000aff597e24 */ /* 0x000fe4000f8e00ff */
[----:B------:R-:W-:-:S05]  /*27b0*/  IMAD.U32 R88, RZ, RZ, UR10 ;  /* 0x0000000aff587e24 */ /* 0x000fca000f8e00ff */
[----:B--2---:R-:W2:Y:S08]  /*27c0*/  MUFU.RCP R77, R77 ;  /* 0x0000004d004d7308 */ /* 0x004eb00000001000 */
[----:B----4-:R-:W4:Y:S01]  /*27d0*/  MUFU.RCP R78, R78 ;  /* 0x0000004e004e7308 */ /* 0x010f220000001000 */
[----:B--2---:R-:W-:Y:S01]  /*27e0*/  VIADD R74, R77, 0xffffffe ;  /* 0x0ffffffe4d4a7836 */ /* 0x004fe20000000000 */
[----:B------:R-:W-:-:S06]  /*27f0*/  IABS R77, UR18 ;  /* 0x00000012004d7c13 */ /* 0x000fcc0008000000 */
[----:B------:R2:W0:Y:S01]  /*2800*/  F2I.FTZ.U32.TRUNC.NTZ R75, R74 ;  /* 0x0000004a004b7305 */ /* 0x000422000021f000 */
[----:B----4-:R-:W-:Y:S02]  /*2810*/  VIADD R78, R78, 0xffffffe ;  /* 0x0ffffffe4e4e7836 */ /* 0x010fe40000000000 */
[----:B--2---:R-:W-:Y:S01]  /*2820*/  IMAD.MOV.U32 R74, RZ, RZ, RZ ;  /* 0x000000ffff4a7224 */ /* 0x004fe200078e00ff */
[----:B0-----:R-:W-:-:S05]  /*2830*/  IADD3 R79, PT, PT, RZ, -R75, RZ ;  /* 0x8000004bff4f7210 */ /* 0x001fca0007ffe0ff */
[----:B------:R-:W-:-:S04]  /*2840*/  IMAD R79, R79, R76, RZ ;  /* 0x0000004c4f4f7224 */ /* 0x000fc800078e02ff */
[----:B------:R-:W-:Y:S01]  /*2850*/  IMAD.HI.U32 R74, R75, R79, R74 ;  /* 0x0000004f4b4a7227 */ /* 0x000fe200078e004a */
[----:B------:R-:W-:Y:S01]  /*2860*/  IADD3 R75, PT, PT, RZ, -R77, RZ ;  /* 0x8000004dff4b7210 */ /* 0x000fe20007ffe0ff */
[----:B------:R0:W2:Y:S01]  /*2870*/  F2I.FTZ.U32.TRUNC.NTZ R79, R78 ;  /* 0x0000004e004f7305 */ /* 0x0000a2000021f000 */
[----:B------:R-:W1:Y:S03]  /*2880*/  S2R R77, SR_TID.X ;  /* 0x00000000004d7919 */ /* 0x000e660000002100 */
[----:B------:R-:W-:-:S04]  /*2890*/  IMAD.HI.U32 R80, R74, R85, RZ ;  /* 0x000000554a507227 */ /* 0x000fc800078e00ff */
[----:B------:R-:W-:Y:S02]  /*28a0*/  IMAD R85, R80, R75, R85 ;  /* 0x0000004b50557224 */ /* 0x000fe400078e0255 */
[----:B0-----:R-:W-:Y:S01]  /*28b0*/  IMAD.MOV.U32 R78, RZ, RZ, RZ ;  /* 0x000000ffff4e7224 */ /* 0x001fe200078e00ff */
[----:B------:R-:W0:Y:S02]  /*28c0*/  LDC.64 R74, c[0x0][0x3a0] ;  /* 0x0000e800ff4a7b82 */ /* 0x000e240000000a00 */
[----:B------:R-:W-:Y:S01]  /*28d0*/  ISETP.GT.U32.AND P1, PT, R76, R85, PT ;  /* 0x000000554c00720c */ /* 0x000fe20003f24070 */
[----:B--2---:R-:W-:-:S12]  /*28e0*/  IMAD.MOV R84, RZ, RZ, -R79 ;  /* 0x000000ffff547224 */ /* 0x004fd800078e0a4f */
[----:B------:R-:W-:Y:S01]  /*28f0*/  @!P1 IADD3 R85, PT, PT, R85, -R76, RZ ;  /* 0x8000004c55559210 */ /* 0x000fe20007ffe0ff */
[----:B------:R-:W-:-:S03]  /*2900*/  @!P1 VIADD R80, R80, 0x1 ;  /* 0x0000000150509836 */ /* 0x000fc60000000000 */
[----:B------:R-:W-:Y:S01]  /*2910*/  ISETP.GE.U32.AND P0, PT, R85, R76, PT ;  /* 0x0000004c5500720c */ /* 0x000fe20003f06070 */
[----:B------:R-:W-:Y:S02]  /*2920*/  IMAD R85, R84, R83, RZ ;  /* 0x0000005354557224 */ /* 0x000fe400078e02ff */
[----:B------:R-:W-:Y:S02]  /*2930*/  IMAD.U32 R84, RZ, RZ, UR10 ;  /* 0x0000000aff547e24 */ /* 0x000fe4000f8e00ff */
[----:B------:R-:W-:Y:S01]  /*2940*/  IMAD.HI.U32 R76, R79, R85, R78 ;  /* 0x000000554f4c7227 */ /* 0x000fe200078e004e */
[----:B------:R-:W-:Y:S02]  /*2950*/  IABS R78, UR10 ;  /* 0x0000000a004e7c13 */ /* 0x000fe40008000000 */
[----:B------:R-:W-:Y:S01]  /*2960*/  IADD3 R84, PT, PT, R84, 0x1, RZ ;  /* 0x0000000154547810 */ /* 0x000fe20007ffe0ff */
[----:B-1----:R-:W-:Y:S02]  /*2970*/  IMAD R85, R54, UR4, R77 ;  /* 0x0000000436557c24 */ /* 0x002fe4000f8e024d */
[----:B------:R-:W-:Y:S01]  /*2980*/  IMAD.HI.U32 R91, R76, 0x8, RZ ;  /* 0x000000084c5b7827 */ /* 0x000fe200078e00ff */
[----:B------:R-:W-:-:S02]  /*2990*/  ISETP.GE.U32.AND P1, PT, R84, 0x3, PT ;  /* 0x000000035400780c */ /* 0x000fc40003f26070 */
[----:B------:R-:W-:Y:S01]  /*29a0*/  @P0 IADD3 R80, PT, PT, R80, 0x1, RZ ;  /* 0x0000000150500810 */ /* 0x000fe20007ffe0ff */
[----:B---3--:R-:W-:Y:S01]  /*29b0*/  IMAD R85, R82, UR5, R85 ;  /* 0x0000000552557c24 */ /* 0x008fe2000f8e0255 */
[----:B------:R-:W-:Y:S01]  /*29c0*/  ISETP.GE.AND P0, PT, R81, RZ, PT ;  /* 0x000000ff5100720c */ /* 0x000fe20003f06270 */
[----:B------:R-:W-:Y:S01]  /*29d0*/  IMAD.MOV R82, RZ, RZ, -R78 ;  /* 0x000000ffff527224 */ /* 0x000fe200078e0a4e */
[----:B------:R-:W-:Y:S01]  /*29e0*/  R2UR UR4, R80 ;  /* 0x00000000500472ca */ /* 0x000fe200000e0000 */
[----:B------:R-:W-:Y:S01]  /*29f0*/  IMAD.HI.U32 R81, R76, 0x2, RZ ;  /* 0x000000024c517827 */ /* 0x000fe200078e00ff */
[----:B------:R-:W-:-:S03]  /*2a00*/  IADD3 R80, PT, PT, -R83, 0x1, RZ ;  /* 0x0000000153507810 */ /* 0x000fc60007ffe1ff */
[----:B------:R-:W-:Y:S01]  /*2a10*/  IMAD R86, R81, R82, 0x2 ;  /* 0x0000000251567424 */ /* 0x000fe200078e0252 */
[----:B------:R-:W-:Y:S01]  /*2a20*/  SEL R80, R80, 0x1, !P3 ;  /* 0x0000000150507807 */ /* 0x000fe20005800000 */
[----:B0-----:R-:W-:-:S03]  /*2a30*/  IMAD.WIDE R78, R85, 0x4, R74 ;  /* 0x00000004554e7825 */ /* 0x001fc600078e024a */
[C---:B------:R-:W-:Y:S01]  /*2a40*/  ISETP.GT.U32.AND P2, PT, R83.reuse, R86, PT ;  /* 0x000000565300720c */ /* 0x040fe20003f44070 */
[----:B------:R-:W-:Y:S01]  /*2a50*/  IMAD.HI.U32 R93, R76, 0xf, RZ ;  /* 0x0000000f4c5d7827 */ /* 0x000fe200078e00ff */
[----:B-----5:R0:W-:Y:S01]  /*2a60*/  STG.E desc[UR14][R78.64], R44 ;  /* 0x0000002c4e007986 */ /* 0x0201e2000c10190e */
[----:B------:R-:W-:Y:S02]  /*2a70*/  ISETP.GT.U32.AND P4, PT, R83, R80, PT ;  /* 0x000000505300720c */ /* 0x000fe40003f84070 */
[----:B------:R-:W-:-:S05]  /*2a80*/  @!P0 IMAD R84, RZ, RZ, -UR4 ;  /* 0x80000004ff548e24 */ /* 0x000fca000f8e02ff */
[----:B------:R-:W-:Y:S02]  /*2a90*/  @!P0 R2UR UR4, R84 ;  /* 0x00000000540482ca */ /* 0x000fe400000e0000 */
[----:B------:R-:W-:Y:S01]  /*2aa0*/  ISETP.NE.AND P0, PT, RZ, UR10, PT ;  /* 0x0000000aff007c0c */ /* 0x000fe2000bf05270 */
[----:B------:R-:W-:Y:S01]  /*2ab0*/  @!P2 IMAD.IADD R86, R86, 0x1, -R83 ;  /* 0x000000015656a824 */ /* 0x000fe200078e0a53 */
[----:B0-----:R-:W-:Y:S01]  /*2ac0*/  LOP3.LUT R44, R87, 0x2, RZ, 0x3c, !PT ;  /* 0x00000002572c7812 */ /* 0x001fe200078e3cff */
[----:B------:R-:W-:Y:S01]  /*2ad0*/  @!P2 VIADD R81, R81, 0x1 ;  /* 0x000000015151a836 */ /* 0x000fe20000000000 */
[----:B------:R-:W-:Y:S01]  /*2ae0*/  MOV R78, UR10 ;  /* 0x0000000a004e7c02 */ /* 0x000fe20008000f00 */
[----:B------:R-:W-:Y:S01]  /*2af0*/  IMAD.HI.U32 R87, R76, 0x3, RZ ;  /* 0x000000034c577827 */ /* 0x000fe200078e00ff */
[-C--:B------:R-:W-:Y:S01]  /*2b00*/  ISETP.GE.U32.AND P3, PT, R86, R83.reuse, PT ;  /* 0x000000535600720c */ /* 0x080fe20003f66070 */
[----:B------:R-:W-:Y:S01]  /*2b10*/  @!UP0 ULOP3.LUT UR4, URZ, UR18, URZ, 0x33, !UPT ;  /* 0x00000012ff048292 */ /* 0x000fe2000f8e33ff */
[----:B------:R-:W-:Y:S01]  /*2b20*/  ISETP.GE.AND P5, PT, R44, RZ, PT ;  /* 0x000000ff2c00720c */ /* 0x000fe20003fa6270 */
[----:B------:R-:W-:Y:S01]  /*2b30*/  IMAD.SHL.U32 R44, R78, 0x80, RZ ;  /* 0x000000804e2c7824 */ /* 0x000fe200078e00ff */
[----:B------:R-:W-:Y:S01]  /*2b40*/  LOP3.LUT R84, RZ, UR10, RZ, 0x33, !PT ;  /* 0x0000000aff547c12 */ /* 0x000fe2000f8e33ff */
[----:B------:R-:W-:Y:S01]  /*2b50*/  IMAD R86, R87, R82, 0x3 ;  /* 0x0000000357567424 */ /* 0x000fe200078e0252 */
[----:B------:R-:W-:Y:S01]  /*2b60*/  @!P4 IADD3 R80, PT, PT, R80, -R83, RZ ;  /* 0x800000535050c210 */ /* 0x000fe20007ffe0ff */
[----:B------:R-:W-:Y:S01]  /*2b70*/  UIMAD UR4, UR4, UR8, URZ ;  /* 0x00000008040472a4 */ /* 0x000fe2000f8e02ff */
[----:B------:R-:W-:-:S02]  /*2b80*/  SEL R44, R44, RZ, !P1 ;  /* 0x000000ff2c2c7207 */ /* 0x000fc40004800000 */
[----:B------:R-:W-:Y:S02]  /*2b90*/  SEL R80, R84, R80, !P0 ;  /* 0x0000005054507207 */ /* 0x000fe40004000000 */
[----:B------:R-:W-:Y:S01]  /*2ba0*/  ISETP.GT.U32.AND P2, PT, R83, R86, PT ;  /* 0x000000565300720c */ /* 0x000fe20003f44070 */
[----:B------:R-:W-:Y:S01]  /*2bb0*/  IMAD.IADD R79, R85, 0x1, R44 ;  /* 0x00000001554f7824 */ /* 0x000fe200078e022c */
[----:B------:R-:W-:-:S03]  /*2bc0*/  @P3 IADD3 R81, PT, PT, R81, 0x1, RZ ;  /* 0x0000000151513810 */ /* 0x000fc60007ffe0ff */
[----:B------:R-:W-:Y:S02]  /*2bd0*/  IMAD R79, R80, UR4, R79 ;  /* 0x00000004504f7c24 */ /* 0x000fe4000f8e024f */
[----:B------:R-:W-:Y:S02]  /*2be0*/  @!P5 IMAD.MOV R81, RZ, RZ, -R81 ;  /* 0x000000ffff51d224 */ /* 0x000fe400078e0a51 */
[----:B------:R-:W-:-:S03]  /*2bf0*/  IMAD.WIDE R78, R79, 0x4, R74 ;  /* 0x000000044f4e7825 */ /* 0x000fc600078e024a */
[----:B------:R-:W-:Y:S01]  /*2c00*/  SEL R44, R84, R81, !P0 ;  /* 0x00000051542c7207 */ /* 0x000fe20004000000 */
[----:B------:R-:W-:Y:S01]  /*2c10*/  @!P2 IMAD.IADD R86, R86, 0x1, -R83 ;  /* 0x000000015656a824 */ /* 0x000fe200078e0a53 */
[----:B------:R0:W-:Y:S01]  /*2c20*/  STG.E desc[UR14][R78.64], R45 ;  /* 0x0000002d4e007986 */ /* 0x0001e2000c10190e */
[----:B------:R-:W-:Y:S02]  /*2c30*/  @!P2 IADD3 R87, PT, PT, R87, 0x1, RZ ;  /* 0x000000015757a810 */ /* 0x000fe40007ffe0ff */
[C---:B------:R-:W-:Y:S01]  /*2c40*/  IADD3 R80, PT, PT, -R44.reuse, RZ, RZ ;  /* 0x000000ff2c507210 */ /* 0x040fe20007ffe1ff */
[----:B------:R-:W-:Y:S01]  /*2c50*/  IMAD R81, R44, 0x80, R85 ;  /* 0x000000802c517824 */ /* 0x000fe200078e0255 */
[----:B------:R-:W-:Y:S01]  /*2c60*/  ISETP.GE.U32.AND P1, PT, R86, R83, PT ;  /* 0x000000535600720c */ /* 0x000fe20003f26070 */
[----:B------:R-:W-:Y:S02]  /*2c70*/  IMAD.U32 R86, RZ, RZ, UR10 ;  /* 0x0000000aff567e24 */ /* 0x000fe4000f8e00ff */
[----:B------:R-:W-:-:S02]  /*2c80*/  IMAD R44, R80, R89, 0x2 ;  /* 0x00000002502c7424 */ /* 0x000fc400078e0259 */
[----:B------:R-:W-:-:S04]  /*2c90*/  IMAD.HI.U32 R89, R76, 0x5, RZ ;  /* 0x000000054c597827 */ /* 0x000fc800078e00ff */
[----:B------:R-:W-:Y:S01]  /*2ca0*/  IMAD R81, R44, UR4, R81 ;  /* 0x000000042c517c24 */ /* 0x000fe2000f8e0251 */
[----:B------:R-:W-:Y:S01]  /*2cb0*/  MOV R44, UR10 ;  /* 0x0000000a002c7c02 */ /* 0x000fe20008000f00 */
[----:B0-----:R-:W-:-:S03]  /*2cc0*/  IMAD.HI.U32 R79, R76, 0x4, RZ ;  /* 0x000000044c4f7827 */ /* 0x001fc600078e00ff */
[----:B------:R-:W-:Y:S01]  /*2cd0*/  LOP3.LUT R44, R44, 0x3, RZ, 0x3c, !PT ;  /* 0x000000032c2c7812 */ /* 0x000fe200078e3cff */
[----:B------:R-:W-:-:S03]  /*2ce0*/  IMAD.WIDE R80, R81, 0x4, R74 ;  /* 0x0000000451507825 */ /* 0x000fc600078e024a */
[----:B------:R-:W-:Y:S01]  /*2cf0*/  ISETP.GE.AND P4, PT, R44, RZ, PT ;  /* 0x000000ff2c00720c */ /* 0x000fe20003f86270 */
[----:B------:R-:W-:Y:S01]  /*2d00*/  IMAD R78, R79, R82, 0x4 ;  /* 0x000000044f4e7424 */ /* 0x000fe200078e0252 */
[----:B------:R0:W-:Y:S01]  /*2d10*/  STG.E desc[UR14][R80.64], R46 ;  /* 0x0000002e50007986 */ /* 0x0001e2000c10190e */
[----:B------:R-:W-:Y:S02]  /*2d20*/  IMAD.U32 R44, RZ, RZ, UR10 ;  /* 0x0000000aff2c7e24 */ /* 0x000fe4000f8e00ff */
[----:B------:R-:W-:Y:S01]  /*2d30*/  @P1 VIADD R87, R87, 0x1 ;  /* 0x0000000157571836 */ /* 0x000fe20000000000 */
[----:B------:R-:W-:Y:S01]  /*2d40*/  ISETP.GT.U32.AND P2, PT, R83, R78, PT ;  /* 0x0000004e5300720c */ /* 0x000fe20003f44070 */
[----:B------:R-:W-:Y:S01]  /*2d50*/  IMAD.U32 R45, RZ, RZ, UR10 ;  /* 0x0000000aff2d7e24 */ /* 0x000fe2000f8e00ff */
[----:B------:R-:W-:-:S04]  /*2d60*/  LOP3.LUT R44, R44, 0x5, RZ, 0x3c, !PT ;  /* 0x000000052c2c7812 */ /* 0x000fc800078e3cff */
[----:B------:R-:W-:Y:S01]  /*2d70*/  ISETP.GE.AND P1, PT, R44, RZ, PT ;  /* 0x000000ff2c00720c */ /* 0x000fe20003f26270 */
[----:B------:R-:W-:Y:S01]  /*2d80*/  @!P4 IMAD.MOV R87, RZ, RZ, -R87 ;  /* 0x000000ffff57c224 */ /* 0x000fe200078e0a57 */
[----:B------:R-:W-:Y:S01]  /*2d90*/  LOP3.LUT R45, R45, 0x4, RZ, 0x3c, !PT ;  /* 0x000000042d2d7812 */ /* 0x000fe200078e3cff */
[----:B0-----:R-:W-:Y:S02]  /*2da0*/  IMAD R46, R89, R82, 0x5 ;  /* 0x00000005592e7424 */ /* 0x001fe400078e0252 */
[----:B------:R-:W-:Y:S01]  /*2db0*/  IMAD.U32 R81, RZ, RZ, UR10 ;  /* 0x0000000aff517e24 */ /* 0x000fe2000f8e00ff */
[----:B------:R-:W-:Y:S01]  /*2dc0*/  SEL R44, R84, R87, !P0 ;  /* 0x00000057542c7207 */ /* 0x000fe20004000000 */
[----:B------:R-:W-:Y:S01]  /*2dd0*/  @!P2 VIADD R79, R79, 0x1 ;  /* 0x000000014f4fa836 */ /* 0x000fe20000000000 */
[----:B------:R-:W-:Y:S01]  /*2de0*/  ISETP.GT.U32.AND P5, PT, R83, R46, PT ;  /* 0x0000002e5300720c */ /* 0x000fe20003fa4070 */
[----:B------:R-:W-:Y:S01]  /*2df0*/  IMAD.HI.U32 R87, R76, 0x7, RZ ;  /* 0x000000074c577827 */ /* 0x000fe200078e00ff */
[----:B------:R-:W-:-:S02]  /*2e00*/  @!P2 IADD3 R78, PT, PT, R78, -R83, RZ ;  /* 0x800000534e4ea210 */ /* 0x000fc40007ffe0ff */
[----:B------:R-:W-:Y:S01]  /*2e10*/  ISETP.GE.AND P3, PT, R45, RZ, PT ;  /* 0x000000ff2d00720c */ /* 0x000fe20003f66270 */
[----:B------:R-:W-:Y:S01]  /*2e20*/  IMAD R45, R44, 0x80, R85 ;  /* 0x000000802c2d7824 */ /* 0x000fe200078e0255 */
[----:B------:R-:W-:Y:S01]  /*2e30*/  ISETP.GE.U32.AND P6, PT, R78, R83, PT ;  /* 0x000000534e00720c */ /* 0x000fe20003fc6070 */
[----:B------:R-:W-:-:S04]  /*2e40*/  IMAD.MOV R78, RZ, RZ, -R44 ;  /* 0x000000ffff4e7224 */ /* 0x000fc800078e0a2c */
[----:B------:R-:W-:Y:S02]  /*2e50*/  IMAD R44, R78, R81, 0x3 ;  /* 0x000000034e2c7424 */ /* 0x000fe400078e0251 */
[-C--:B------:R-:W-:Y:S01]  /*2e60*/  @!P5 IADD3 R46, PT, PT, R46, -R83.reuse, RZ ;  /* 0x800000532e2ed210 */ /* 0x080fe20007ffe0ff */
[----:B------:R-:W-:Y:S02]  /*2e70*/  IMAD.U32 R78, RZ, RZ, UR10 ;  /* 0x0000000aff4e7e24 */ /* 0x000fe4000f8e00ff */
[----:B------:R-:W-:Y:S01]  /*2e80*/  IMAD.HI.U32 R81, R76, 0x6, RZ ;  /* 0x000000064c517827 */ /* 0x000fe200078e00ff */
[----:B------:R-:W-:Y:S02]  /*2e90*/  ISETP.GE.U32.AND P4, PT, R46, R83, PT ;  /* 0x000000532e00720c */ /* 0x000fe40003f86070 */
[----:B------:R-:W-:Y:S01]  /*2ea0*/  MOV R46, UR10 ;  /* 0x0000000a002e7c02 */ /* 0x000fe20008000f00 */
[----:B------:R-:W-:Y:S01]  /*2eb0*/  IMAD R45, R44, UR4, R45 ;  /* 0x000000042c2d7c24 */ /* 0x000fe2000f8e022d */
[----:B------:R-:W-:Y:S01]  /*2ec0*/  LOP3.LUT R44, R78, 0x6, RZ, 0x3c, !PT ;  /* 0x000000064e2c7812 */ /* 0x000fe200078e3cff */
[----:B------:R-:W-:Y:S01]  /*2ed0*/  @!P5 VIADD R89, R89, 0x1 ;  /* 0x000000015959d836 */ /* 0x000fe20000000000 */
[----:B------:R-:W-:Y:S01]  /*2ee0*/  LOP3.LUT R46, R46, 0x7, RZ, 0x3c, !PT ;  /* 0x000000072e2e7812 */ /* 0x000fe200078e3cff */
[----:B------:R-:W-:Y:S01]  /*2ef0*/  IMAD R78, R87, R82, 0x7 ;  /* 0x00000007574e7424 */ /* 0x000fe200078e0252 */
[----:B------:R-:W-:-:S02]  /*2f00*/  @P6 IADD3 R79, PT, PT, R79, 0x1, RZ ;  /* 0x000000014f4f6810 */ /* 0x000fc40007ffe0ff */
[----:B------:R-:W-:Y:S01]  /*2f10*/  ISETP.GE.AND P5, PT, R46, RZ, PT ;  /* 0x000000ff2e00720c */ /* 0x000fe20003fa6270 */
[----:B------:R-:W-:Y:S01]  /*2f20*/  IMAD R46, R81, R82, 0x6 ;  /* 0x00000006512e7424 */ /* 0x000fe200078e0252 */
[----:B------:R-:W-:Y:S01]  /*2f30*/  ISETP.GE.AND P2, PT, R44, RZ, PT ;  /* 0x000000ff2c00720c */ /* 0x000fe20003f46270 */
[----:B------:R-:W-:Y:S02]  /*2f40*/  @P4 VIADD R89, R89, 0x1 ;  /* 0x0000000159594836 */ /* 0x000fe40000000000 */
[----:B------:R-:W-:Y:S01]  /*2f50*/  IMAD.WIDE R44, R45, 0x4, R74 ;  /* 0x000000042d2c7825 */ /* 0x000fe200078e024a */
[----:B------:R-:W-:Y:S02]  /*2f60*/  ISETP.GT.U32.AND P6, PT, R83, R46, PT ;  /* 0x0000002e5300720c */ /* 0x000fe40003fc4070 */
[----:B------:R-:W-:Y:S01]  /*2f70*/  @!P1 IADD3 R89, PT, PT, -R89, RZ, RZ ;  /* 0x000000ff59599210 */ /* 0x000fe20007ffe1ff */
[----:B------:R-:W-:Y:S01]  /*2f80*/  @!P3 IMAD.MOV R79, RZ, RZ, -R79 ;  /* 0x000000ffff4fb224 */ /* 0x000fe200078e0a4f */
[----:B------:R0:W-:Y:S01]  /*2f90*/  STG.E desc[UR14][R44.64], R47 ;  /* 0x0000002f2c007986 */ /* 0x0001e2000c10190e */
[----:B------:R-:W-:-:S02]  /*2fa0*/  ISETP.GT.U32.AND P3, PT, R83, R78, PT ;  /* 0x0000004e5300720c */ /* 0x000fc40003f64070 */
[----:B------:R-:W-:Y:S01]  /*2fb0*/  SEL R80, R84, R89, !P0 ;  /* 0x0000005954507207 */ /* 0x000fe20004000000 */
[----:B------:R-:W-:-:S05]  /*2fc0*/  IMAD.HI.U32 R89, R76, 0x9, RZ ;  /* 0x000000094c597827 */ /* 0x000fca00078e00ff */
[----:B------:R-:W-:Y:S01]  /*2fd0*/  @!P6 IADD3 R46, PT, PT, R46, -R83, RZ ;  /* 0x800000532e2ee210 */ /* 0x000fe20007ffe0ff */
[----:B------:R-:W-:Y:S01]  /*2fe0*/  @!P6 VIADD R81, R81, 0x1 ;  /* 0x000000015151e836 */ /* 0x000fe20000000000 */
[----:B0-----:R-:W-:Y:S01]  /*2ff0*/  SEL R44, R84, R79, !P0 ;  /* 0x0000004f542c7207 */ /* 0x001fe20004000000 */
[----:B------:R-:W-:Y:S01]  /*3000*/  IMAD.MOV R47, RZ, RZ, -R80 ;  /* 0x000000ffff2f7224 */ /* 0x000fe200078e0a50 */
[----:B------:R-:W-:Y:S01]  /*3010*/  ISETP.GE.U32.AND P4, PT, R46, R83, PT ;  /* 0x000000532e00720c */ /* 0x000fe20003f86070 */
[--C-:B------:R-:W-:Y:S01]  /*3020*/  IMAD R80, R80, 0x80, R85.reuse ;  /* 0x0000008050507824 */ /* 0x100fe200078e0255 */
[C---:B------:R-:W-:Y:S01]  /*3030*/  IADD3 R45, PT, PT, -R44.reuse, RZ, RZ ;  /* 0x000000ff2c2d7210 */ /* 0x040fe20007ffe1ff */
[----:B------:R-:W-:Y:S01]  /*3040*/  IMAD R44, R44, 0x80, R85 ;  /* 0x000000802c2c7824 */ /* 0x000fe200078e0255 */
[----:B------:R-:W-:Y:S01]  /*3050*/  @!P3 IADD3 R87, PT, PT, R87, 0x1, RZ ;  /* 0x000000015757b810 */ /* 0x000fe20007ffe0ff */
[----:B------:R-:W-:Y:S02]  /*3060*/  IMAD R47, R47, R88, 0x5 ;  /* 0x000000052f2f7424 */ /* 0x000fe400078e0258 */
[----:B------:R-:W-:-:S02]  /*3070*/  IMAD R45, R45, R86, 0x4 ;  /* 0x000000042d2d7424 */ /* 0x000fc400078e0256 */
[----:B------:R-:W-:Y:S02]  /*3080*/  @!P3 IMAD.IADD R78, R78, 0x1, -R83 ;  /* 0x000000014e4eb824 */ /* 0x000fe400078e0a53 */
[----:B------:R-:W-:Y:S02]  /*3090*/  IMAD R45, R45, UR4, R44 ;  /* 0x000000042d2d7c24 */ /* 0x000fe4000f8e022c */
[----:B------:R-:W-:Y:S01]  /*30a0*/  IMAD R79, R47, UR4, R80 ;  /* 0x000000042f4f7c24 */ /* 0x000fe2000f8e0250 */
[----:B------:R-:W-:Y:S01]  /*30b0*/  ISETP.GE.U32.AND P1, PT, R78, R83, PT ;  /* 0x000000534e00720c */ /* 0x000fe20003f26070 */
[----:B------:R-:W-:-:S04]  /*30c0*/  IMAD.WIDE R46, R45, 0x4, R74 ;  /* 0x000000042d2e7825 */ /* 0x000fc800078e024a */
[----:B------:R-:W-:Y:S01]  /*30d0*/  IMAD.WIDE R44, R79, 0x4, R74 ;  /* 0x000000044f2c7825 */ /* 0x000fe200078e024a */
[----:B------:R-:W-:Y:S01]  /*30e0*/  MOV R79, UR10 ;  /* 0x0000000a004f7c02 */ /* 0x000fe20008000f00 */
[----:B------:R0:W-:Y:S02]  /*30f0*/  STG.E desc[UR14][R46.64], R28 ;  /* 0x0000001c2e007986 */ /* 0x0001e4000c10190e */
[-C--:B------:R-:W-:Y:S01]  /*3100*/  IMAD R78, R91, R82.reuse, 0x8 ;  /* 0x000000085b4e7424 */ /* 0x080fe200078e0252 */
[----:B------:R-:W-:Y:S01]  /*3110*/  LOP3.LUT R79, R79, 0x8, RZ, 0x3c, !PT ;  /* 0x000000084f4f7812 */ /* 0x000fe200078e3cff */
[----:B------:R-:W-:Y:S01]  /*3120*/  @P4 VIADD R81, R81, 0x1 ;  /* 0x0000000151514836 */ /* 0x000fe20000000000 */
[----:B------:R1:W-:Y:S01]  /*3130*/  STG.E desc[UR14][R44.64], R29 ;  /* 0x0000001d2c007986 */ /* 0x0003e2000c10190e */
[----:B------:R-:W-:Y:S01]  /*3140*/  IMAD R80, R89, R82, 0x9 ;  /* 0x0000000959507424 */ /* 0x000fe200078e0252 */
[----:B------:R-:W-:Y:S01]  /*3150*/  ISETP.GT.U32.AND P6, PT, R83, R78, PT ;  /* 0x0000004e5300720c */ /* 0x000fe20003fc4070 */
[----:B------:R-:W-:Y:S01]  /*3160*/  @!P2 IMAD.MOV R81, RZ, RZ, -R81 ;  /* 0x000000ffff51a224 */ /* 0x000fe200078e0a51 */
[----:B------:R-:W-:Y:S01]  /*3170*/  ISETP.GE.AND P4, PT, R79, RZ, PT ;  /* 0x000000ff4f00720c */ /* 0x000fe20003f86270 */
[----:B------:R-:W-:Y:S01]  /*3180*/  IMAD.HI.U32 R79, R76, 0xa, RZ ;  /* 0x0000000a4c4f7827 */ /* 0x000fe200078e00ff */
[----:B------:R-:W-:-:S02]  /*3190*/  ISETP.GT.U32.AND P3, PT, R83, R80, PT ;  /* 0x000000505300720c */ /* 0x000fc40003f64070 */
[----:B0-----:R-:W-:Y:S01]  /*31a0*/  LOP3.LUT R28, R86, 0x9, RZ, 0x3c, !PT ;  /* 0x00000009561c7812 */ /* 0x001fe200078e3cff */
[----:B------:R-:W-:Y:S02]  /*31b0*/  IMAD R46, R79, R82, 0xa ;  /* 0x0000000a4f2e7424 */ /* 0x000fe400078e0252 */
[----:B------:R-:W-:Y:S01]  /*31c0*/  @P1 VIADD R87, R87, 0x1 ;  /* 0x0000000157571836 */ /* 0x000fe20000000000 */
[----:B------:R-:W-:Y:S01]  /*31d0*/  ISETP.GE.AND P1, PT, R28, RZ, PT ;  /* 0x000000ff1c00720c */ /* 0x000fe20003f26270 */
[----:B-1----:R-:W-:Y:S01]  /*31e0*/  IMAD.U32 R44, RZ, RZ, UR10 ;  /* 0x0000000aff2c7e24 */ /* 0x002fe2000f8e00ff */
[----:B------:R-:W-:Y:S01]  /*31f0*/  SEL R28, R84, R81, !P0 ;  /* 0x00000051541c7207 */ /* 0x000fe20004000000 */
[----:B------:R-:W-:Y:S01]  /*3200*/  @!P5 IMAD.MOV R87, RZ, RZ, -R87 ;  /* 0x000000ffff57d224 */ /* 0x000fe200078e0a57 */
[-C--:B------:R-:W-:Y:S01]  /*3210*/  @!P6 IADD3 R78, PT, PT, R78, -R83.reuse, RZ ;  /* 0x800000534e4ee210 */ /* 0x080fe20007ffe0ff */
[----:B------:R-:W-:Y:S01]  /*3220*/  @!P6 VIADD R91, R91, 0x1 ;  /* 0x000000015b5be836 */ /* 0x000fe20000000000 */
[----:B------:R-:W-:Y:S01]  /*3230*/  ISETP.GT.U32.AND P2, PT, R83, R46, PT ;  /* 0x0000002e5300720c */ /* 0x000fe20003f44070 */
[----:B------:R-:W-:Y:S01]  /*3240*/  IMAD.MOV R29, RZ, RZ, -R28 ;  /* 0x000000ffff1d7224 */ /* 0x000fe200078e0a1c */
[-C--:B------:R-:W-:Y:S01]  /*3250*/  ISETP.GE.U32.AND P5, PT, R78, R83.reuse, PT ;  /* 0x000000534e00720c */ /* 0x080fe20003fa6070 */
[----:B------:R-:W-:Y:S01]  /*3260*/  IMAD R28, R28, 0x80, R85 ;  /* 0x000000801c1c7824 */ /* 0x000fe200078e0255 */
[----:B------:R-:W-:Y:S01]  /*3270*/  @!P3 IADD3 R80, PT, PT, R80, -R83, RZ ;  /* 0x800000535050b210 */ /* 0x000fe20007ffe0ff */
[----:B------:R-:W-:Y:S01]  /*3280*/  IMAD R29, R29, R44, 0x6 ;  /* 0x000000061d1d7424 */ /* 0x000fe200078e022c */
[----:B------:R-:W-:Y:S01]  /*3290*/  SEL R44, R84, R87, !P0 ;  /* 0x00000057542c7207 */ /* 0x000fe20004000000 */
[----:B------:R-:W-:Y:S01]  /*32a0*/  IMAD.U32 R78, RZ, RZ, UR10 ;  /* 0x0000000aff4e7e24 */ /* 0x000fe2000f8e00ff */
[----:B------:R-:W-:Y:S01]  /*32b0*/  ISETP.GE.U32.AND P6, PT, R80, R83, PT ;  /* 0x000000535000720c */ /* 0x000fe20003fc6070 */
[----:B------:R-:W-:Y:S01]  /*32c0*/  IMAD.HI.U32 R47, R76, 0xb, RZ ;  /* 0x0000000b4c2f7827 */ /* 0x000fe200078e00ff */
[----:B------:R-:W-:-:S02]  /*32d0*/  IADD3 R45, PT, PT, -R44, RZ, RZ ;  /* 0x000000ff2c2d7210 */ /* 0x000fc40007ffe1ff */
[----:B------:R-:W-:Y:S01]  /*32e0*/  MOV R80, UR10 ;  /* 0x0000000a00507c02 */ /* 0x000fe20008000f00 */
[----:B------:R-:W-:Y:S01]  /*32f0*/  IMAD R29, R29, UR4, R28 ;  /* 0x000000041d1d7c24 */ /* 0x000fe2000f8e021c */
[-C--:B------:R-:W-:Y:S01]  /*3300*/  @!P2 IADD3 R46, PT, PT, R46, -R83.reuse, RZ ;  /* 0x800000532e2ea210 */ /* 0x080fe20007ffe0ff */
[----:B------:R-:W-:Y:S01]  /*3310*/  @P5 VIADD R91, R91, 0x1 ;  /* 0x000000015b5b5836 */ /* 0x000fe20000000000 */
[----:B------:R-:W-:Y:S01]  /*3320*/  LOP3.LUT R80, R80, 0xb, RZ, 0x3c, !PT ;  /* 0x0000000b50507812 */ /* 0x000fe200078e3cff */
[----:B------:R-:W-:Y:S01]  /*3330*/  IMAD R81, R44, 0x80, R85 ;  /* 0x000000802c517824 */ /* 0x000fe200078e0255 */
[----:B------:R-:W-:Y:S01]  /*3340*/  ISETP.GE.U32.AND P5, PT, R46, R83, PT ;  /* 0x000000532e00720c */ /* 0x000fe20003fa6070 */
[----:B------:R-:W-:Y:S01]  /*3350*/  IMAD R28, R45, R78, 0x7 ;  /* 0x000000072d1c7424 */ /* 0x000fe200078e024e */
[----:B------:R-:W-:Y:S01]  /*3360*/  LOP3.LUT R78, R78, 0xa, RZ, 0x3c, !PT ;  /* 0x0000000a4e4e7812 */ /* 0x000fe200078e3cff */
[----:B------:R-:W-:Y:S02]  /*3370*/  IMAD R46, R47, R82, 0xb ;  /* 0x0000000b2f2e7424 */ /* 0x000fe400078e0252 */
[----:B------:R-:W-:-:S04]  /*3380*/  IMAD.WIDE R44, R29, 0x4, R74 ;  /* 0x000000041d2c7825 */ /* 0x000fc800078e024a */
[----:B------:R-:W-:Y:S01]  /*3390*/  IMAD R29, R28, UR4, R81 ;  /* 0x000000041c1d7c24 */ /* 0x000fe2000f8e0251 */
[----:B------:R0:W-:Y:S01]  /*33a0*/  STG.E desc[UR14][R44.64], R30 ;  /* 0x0000001e2c007986 */ /* 0x0001e2000c10190e */
[----:B------:R-:W-:Y:S01]  /*33b0*/  @!P4 IMAD.MOV R91, RZ, RZ, -R91 ;  /* 0x000000ffff5bc224 */ /* 0x000fe200078e0a5b */
[----:B------:R-:W-:Y:S01]  /*33c0*/  ISETP.GT.U32.AND P4, PT, R83, R46, PT ;  /* 0x0000002e5300720c */ /* 0x000fe20003f84070 */
[----:B------:R-:W-:Y:S01]  /*33d0*/  @!P3 VIADD R89, R89, 0x1 ;  /* 0x000000015959b836 */ /* 0x000fe20000000000 */
[----:B------:R-:W-:Y:S01]  /*33e0*/  ISETP.GE.AND P3, PT, R78, RZ, PT ;  /* 0x000000ff4e00720c */ /* 0x000fe20003f66270 */
[----:B------:R-:W-:-:S03]  /*33f0*/  IMAD.HI.U32 R81, R76, 0xc, RZ ;  /* 0x0000000c4c517827 */ /* 0x000fc600078e00ff */
[----:B------:R-:W-:Y:S01]  /*3400*/  @P6 IADD3 R89, PT, PT, R89, 0x1, RZ ;  /* 0x0000000159596810 */ /* 0x000fe20007ffe0ff */
[----:B------:R-:W-:Y:S01]  /*3410*/  IMAD.WIDE R28, R29, 0x4, R74 ;  /* 0x000000041d1c7825 */ /* 0x000fe200078e024a */
[----:B------:R-:W-:-:S03]  /*3420*/  ISETP.GE.AND P6, PT, R80, RZ, PT ;  /* 0x000000ff5000720c */ /* 0x000fc60003fc6270 */
[----:B0-----:R-:W-:Y:S01]  /*3430*/  IMAD R44, R81, R82, 0xc ;  /* 0x0000000c512c7424 */ /* 0x001fe200078e0252 */
[----:B------:R0:W-:Y:S01]  /*3440*/  STG.E desc[UR14][R28.64], R31 ;  /* 0x0000001f1c007986 */ /* 0x0001e2000c10190e */
[----:B------:R-:W-:Y:S01]  /*3450*/  IMAD.HI.U32 R87, R76, 0xd, RZ ;  /* 0x0000000d4c577827 */ /* 0x000fe200078e00ff */
[----:B------:R-:W-:-:S03]  /*3460*/  @!P4 IADD3 R46, PT, PT, R46, -R83, RZ ;  /* 0x800000532e2ec210 */ /* 0x000fc60007ffe0ff */
[----:B------:R-:W-:Y:S01]  /*3470*/  @!P2 VIADD R79, R79, 0x1 ;  /* 0x000000014f4fa836 */ /* 0x000fe20000000000 */
[----:B------:R-:W-:Y:S01]  /*3480*/  ISETP.GT.U32.AND P2, PT, R83, R44, PT ;  /* 0x0000002c5300720c */ /* 0x000fe20003f44070 */
[----:B------:R-:W-:Y:S02]  /*3490*/  IMAD.MOV.U32 R45, RZ, RZ, R89 ;  /* 0x000000ffff2d7224 */ /* 0x000fe400078e0059 */
[----:B------:R-:W-:Y:S02]  /*34a0*/  IMAD.U32 R78, RZ, RZ, UR10 ;  /* 0x0000000aff4e7e24 */ /* 0x000fe4000f8e00ff */
[----:B------:R-:W-:Y:S01]  /*34b0*/  IMAD R30, R87, R82, 0xd ;  /* 0x0000000d571e7424 */ /* 0x000fe200078e0252 */
[----:B0-----:R-:W-:Y:S01]  /*34c0*/  SEL R28, R84, R91, !P0 ;  /* 0x0000005b541c7207 */ /* 0x001fe20004000000 */
[----:B------:R-:W-:Y:S01]  /*34d0*/  @P5 VIADD R79, R79, 0x1 ;  /* 0x000000014f4f5836 */ /* 0x000fe20000000000 */
[----:B------:R-:W-:Y:S01]  /*34e0*/  @!P1 IADD3 R45, PT, PT, -R45, RZ, RZ ;  /* 0x000000ff2d2d9210 */ /* 0x000fe20007ffe1ff */
[----:B------:R-:W-:Y:S01]  /*34f0*/  @!P4 VIADD R47, R47, 0x1 ;  /* 0x000000012f2fc836 */ /* 0x000fe20000000000 */
[----:B------:R-:W-:Y:S01]  /*3500*/  LOP3.LUT R29, R78, 0xc, RZ, 0x3c, !PT ;  /* 0x0000000c4e1d7812 */ /* 0x000fe200078e3cff */
[----:B------:R-:W-:Y:S01]  /*3510*/  IMAD.MOV R31, RZ, RZ, -R28 ;  /* 0x000000ffff1f7224 */ /* 0x000fe200078e0a1c */
[----:B------:R-:W-:Y:S01]  /*3520*/  ISETP.GT.U32.AND P1, PT, R83, R30, PT ;  /* 0x0000001e5300720c */ /* 0x000fe20003f24070 */
[----:B------:R-:W-:Y:S01]  /*3530*/  @!P2 IMAD.IADD R44, R44, 0x1, -R83 ;  /* 0x000000012c2ca824 */ /* 0x000fe200078e0a53 */
[-C--:B------:R-:W-:Y:S01]  /*3540*/  ISETP.GE.U32.AND P5, PT, R46, R83.reuse, PT ;  /* 0x000000532e00720c */ /* 0x080fe20003fa6070 */
[----:B------:R-:W-:Y:S01]  /*3550*/  IMAD.U32 R46, RZ, RZ, UR10 ;  /* 0x0000000aff2e7e24 */ /* 0x000fe2000f8e00ff */
[----:B------:R-:W-:Y:S01]  /*3560*/  @!P3 IADD3 R79, PT, PT, -R79, RZ, RZ ;  /* 0x000000ff4f4fb210 */ /* 0x000fe20007ffe1ff */
[----:B------:R-:W-:Y:S01]  /*3570*/  @!P2 VIADD R81, R81, 0x1 ;  /* 0x000000015151a836 */ /* 0x000fe20000000000 */
[----:B------:R-:W-:Y:S01]  /*3580*/  ISETP.GE.AND P3, PT, R29, RZ, PT ;  /* 0x000000ff1d00720c */ /* 0x000fe20003f66270 */
[----:B------:R-:W-:Y:S01]  /*3590*/  IMAD R29, R28, 0x80, R85 ;  /* 0x000000801c1d7824 */ /* 0x000fe200078e0255 */
[-C--:B------:R-:W-:Y:S01]  /*35a0*/  ISETP.GE.U32.AND P4, PT, R44, R83.reuse, PT ;  /* 0x000000532c00720c */ /* 0x080fe20003f86070 */
[----:B------:R-:W-:Y:S01]  /*35b0*/  IMAD R28, R31, R46, 0x8 ;  /* 0x000000081f1c7424 */ /* 0x000fe200078e022e */
[----:B------:R-:W-:Y:S01]  /*35c0*/  MOV R31, UR10 ;  /* 0x0000000a001f7c02 */ /* 0x000fe20008000f00 */
[----:B------:R-:W-:Y:S01]  /*35d0*/  IMAD R46, R93, R82, 0xf ;  /* 0x0000000f5d2e7424 */ /* 0x000fe200078e0252 */
[----:B------:R-:W-:Y:S01]  /*35e0*/  LOP3.LUT R78, R78, 0xf, RZ, 0x3c, !PT ;  /* 0x0000000f4e4e7812 */ /* 0x000fe200078e3cff */
[----:B------:R-:W-:Y:S01]  /*35f0*/  @!P1 IMAD.IADD R30, R30, 0x1, -R83 ;  /* 0x000000011e1e9824 */ /* 0x000fe200078e0a53 */
[----:B------:R-:W-:Y:S01]  /*3600*/  LOP3.LUT R31, R31, 0xd, RZ, 0x3c, !PT ;  /* 0x0000000d1f1f7812 */ /* 0x000fe200078e3cff */
[----:B------:R-:W-:Y:S01]  /*3610*/  @!P1 VIADD R87, R87, 0x1 ;  /* 0x0000000157579836 */ /* 0x000fe20000000000 */
[----:B------:R-:W-:Y:S01]  /*3620*/  @P5 IADD3 R47, PT, PT, R47, 0x1, RZ ;  /* 0x000000012f2f5810 */ /* 0x000fe20007ffe0ff */
[----:B------:R-:W-:Y:S01]  /*3630*/  IMAD R29, R28, UR4, R29 ;  /* 0x000000041c1d7c24 */ /* 0x000fe2000f8e021d */
[----:B------:R-:W-:Y:S01]  /*3640*/  ISETP.GE.AND P5, PT, R31, RZ, PT ;  /* 0x000000ff1f00720c */ /* 0x000fe20003fa6270 */
[----:B------:R-:W-:Y:S01]  /*3650*/  IMAD.HI.U32 R31, R76, 0xe, RZ ;  /* 0x0000000e4c1f7827 */ /* 0x000fe200078e00ff */
[----:B------:R-:W-:-:S02]  /*3660*/  ISETP.GE.U32.AND P2, PT, R30, R83, PT ;  /* 0x000000531e00720c */ /* 0x000fc40003f46070 */
[----:B------:R-:W-:Y:S01]  /*3670*/  @P4 IADD3 R81, PT, PT, R81, 0x1, RZ ;  /* 0x0000000151514810 */ /* 0x000fe20007ffe0ff */
[----:B------:R-:W-:Y:S01]  /*3680*/  IMAD R30, R31, R82, 0xe ;  /* 0x0000000e1f1e7424 */ /* 0x000fe200078e0252 */
[----:B------:R-:W-:Y:S01]  /*3690*/  ISETP.GE.AND P1, PT, R78, RZ, PT ;  /* 0x000000ff4e00720c */ /* 0x000fe20003f26270 */
[----:B------:R-:W-:-:S03]  /*36a0*/  IMAD.WIDE R28, R29, 0x4, R74 ;  /* 0x000000041d1c7825 */ /* 0x000fc600078e024a */
[----:B------:R-:W-:Y:S01]  /*36b0*/  ISETP.GT.U32.AND P4, PT, R83, R30, PT ;  /* 0x0000001e5300720c */ /* 0x000fe20003f84070 */
[C---:B------:R-:W-:Y:S01]  /*36c0*/  IMAD.HI.U32 R91, R76.reuse, 0x10, RZ ;  /* 0x000000104c5b7827 */ /* 0x040fe200078e00ff */
[----:B------:R0:W-:Y:S03]  /*36d0*/  STG.E desc[UR14][R28.64], R24 ;  /* 0x000000181c007986 */ /* 0x0001e6000c10190e */
[----:B------:R-:W-:Y:S01]  /*36e0*/  @P2 IADD3 R87, PT, PT, R87, 0x1, RZ ;  /* 0x0000000157572810 */ /* 0x000fe20007ffe0ff */
[----:B------:R-:W-:Y:S01]  /*36f0*/  IMAD.MOV.U32 R89, RZ, RZ, R81 ;  /* 0x000000ffff597224 */ /* 0x000fe200078e0051 */
[----:B------:R-:W-:Y:S01]  /*3700*/  ISETP.GT.U32.AND P2, PT, R83, R46, PT ;  /* 0x0000002e5300720c */ /* 0x000fe20003f44070 */
[----:B------:R-:W-:-:S03]  /*3710*/  IMAD.HI.U32 R81, R76, 0x11, RZ ;  /* 0x000000114c517827 */ /* 0x000fc600078e00ff */
[----:B------:R-:W-:Y:S01]  /*3720*/  @!P3 IADD3 R89, PT, PT, -R89, RZ, RZ ;  /* 0x000000ff5959b210 */ /* 0x000fe20007ffe1ff */
[----:B------:R-:W-:Y:S02]  /*3730*/  @!P5 IMAD.MOV R87, RZ, RZ, -R87 ;  /* 0x000000ffff57d224 */ /* 0x000fe400078e0a57 */
[--C-:B------:R-:W-:Y:S01]  /*3740*/  @!P4 IMAD.IADD R30, R30, 0x1, -R83.reuse ;  /* 0x000000011e1ec824 */ /* 0x100fe200078e0a53 */
[----:B0-----:R-:W-:Y:S01]  /*3750*/  SEL R28, R84, R45, !P0 ;  /* 0x0000002d541c7207 */ /* 0x001fe20004000000 */
[----:B------:R-:W-:Y:S02]  /*3760*/  IMAD R24, R91, R82, 0x10 ;  /* 0x000000105b187424 */ /* 0x000fe400078e0252 */
[----:B------:R-:W-:Y:S01]  /*3770*/  IMAD.U32 R45, RZ, RZ, UR10 ;  /* 0x0000000aff2d7e24 */ /* 0x000fe2000f8e00ff */
[-C--:B------:R-:W-:Y:S01]  /*3780*/  ISETP.GE.U32.AND P3, PT, R30, R83.reuse, PT ;  /* 0x000000531e00720c */ /* 0x080fe20003f66070 */
[----:B------:R-:W-:Y:S01]  /*3790*/  @!P2 IMAD.IADD R46, R46, 0x1, -R83 ;  /* 0x000000012e2ea824 */ /* 0x000fe200078e0a53 */
[C---:B------:R-:W-:Y:S01]  /*37a0*/  IADD3 R30, PT, PT, -R28.reuse, RZ, RZ ;  /* 0x000000ff1c1e7210 */ /* 0x040fe20007ffe1ff */
[----:B------:R-:W-:Y:S01]  /*37b0*/  IMAD R29, R28, 0x80, R85 ;  /* 0x000000801c1d7824 */ /* 0x000fe200078e0255 */
[----:B------:R-:W-:Y:S01]  /*37c0*/  ISETP.GT.U32.AND P5, PT, R83, R24, PT ;  /* 0x000000185300720c */ /* 0x000fe20003fa4070 */
[----:B------:R-:W-:Y:S01]  /*37d0*/  @!P4 VIADD R31, R31, 0x1 ;  /* 0x000000011f1fc836 */ /* 0x000fe20000000000 */
[----:B------:R-:W-:Y:S01]  /*37e0*/  ISETP.GE.U32.AND P4, PT, R46, R83, PT ;  /* 0x000000532e00720c */ /* 0x000fe20003f86070 */
[----:B------:R-:W-:Y:S01]  /*37f0*/  IMAD R28, R30, R45, 0x9 ;  /* 0x000000091e1c7424 */ /* 0x000fe200078e022d */
[----:B------:R-:W-:Y:S01]  /*3800*/  MOV R30, UR10 ;  /* 0x0000000a001e7c02 */ /* 0x000fe20008000f00 */
[----:B------:R-:W-:-:S02]  /*3810*/  @!P2 VIADD R93, R93, 0x1 ;  /* 0x000000015d5da836 */ /* 0x000fc40000000000 */
[----:B------:R-:W-:Y:S01]  /*3820*/  IMAD R29, R28, UR4, R29 ;  /* 0x000000041c1d7c24 */ /* 0x000fe2000f8e021d */
[----:B------:R-:W-:Y:S01]  /*3830*/  LOP3.LUT R30, R30, 0x10, RZ, 0x3c, !PT ;  /* 0x000000101e1e7812 */ /* 0x000fe200078e3cff */
[----:B------:R-:W-:Y:S01]  /*3840*/  IMAD.U32 R44, RZ, RZ, UR10 ;  /* 0x0000000aff2c7e24 */ /* 0x000fe2000f8e00ff */
[----:B------:R-:W-:Y:S01]  /*3850*/  @P3 IADD3 R31, PT, PT, R31, 0x1, RZ ;  /* 0x000000011f1f3810 */ /* 0x000fe20007ffe0ff */
[----:B------:R-:W-:Y:S01]  /*3860*/  IMAD.WIDE R28, R29, 0x4, R74 ;  /* 0x000000041d1c7825 */ /* 0x000fe200078e024a */
[----:B------:R-:W-:Y:S02]  /*3870*/  ISETP.GE.AND P3, PT, R30, RZ, PT ;  /* 0x000000ff1e00720c */ /* 0x000fe40003f66270 */
[----:B------:R-:W-:Y:S01]  /*3880*/  LOP3.LUT R44, R44, 0xe, RZ, 0x3c, !PT ;  /* 0x0000000e2c2c7812 */ /* 0x000fe200078e3cff */
[----:B------:R-:W-:Y:S01]  /*3890*/  @!P5 IMAD.IADD R24, R24, 0x1, -R83 ;  /* 0x000000011818d824 */ /* 0x000fe200078e0a53 */
[----:B------:R0:W-:Y:S01]  /*38a0*/  STG.E desc[UR14][R28.64], R25 ;  /* 0x000000191c007986 */ /* 0x0001e2000c10190e */
[----:B------:R-:W-:-:S02]  /*38b0*/  IMAD R30, R81, R82, 0x11 ;  /* 0x00000011511e7424 */ /* 0x000fc400078e0252 */
[----:B------:R-:W-:Y:S01]  /*38c0*/  @P4 VIADD R93, R93, 0x1 ;  /* 0x000000015d5d4836 */ /* 0x000fe20000000000 */
[----:B------:R-:W-:Y:S01]  /*38d0*/  ISETP.GE.U32.AND P2, PT, R24, R83, PT ;  /* 0x000000531800720c */ /* 0x000fe20003f46070 */
[----:B------:R-:W-:Y:S01]  /*38e0*/  @!P5 VIADD R91, R91, 0x1 ;  /* 0x000000015b5bd836 */ /* 0x000fe20000000000 */
[----:B------:R-:W-:Y:S01]  /*38f0*/  ISETP.GT.U32.AND P4, PT, R83, R30, PT ;  /* 0x0000001e5300720c */ /* 0x000fe20003f84070 */
[----:B------:R-:W-:Y:S01]  /*3900*/  @!P6 IMAD.MOV R47, RZ, RZ, -R47 ;  /* 0x000000ffff2fe224 */ /* 0x000fe200078e0a2f */
[----:B------:R-:W-:Y:S01]  /*3910*/  ISETP.GE.AND P6, PT, R44, RZ, PT ;  /* 0x000000ff2c00720c */ /* 0x000fe20003fc6270 */
[----:B------:R-:W-:Y:S01]  /*3920*/  IMAD.U32 R46, RZ, RZ, UR10 ;  /* 0x0000000aff2e7e24 */ /* 0x000fe2000f8e00ff */
[----:B------:R-:W-:Y:S01]  /*3930*/  SEL R24, R84, R79, !P0 ;  /* 0x0000004f54187207 */ /* 0x000fe20004000000 */
[----:B------:R-:W-:Y:S01]  /*3940*/  IMAD.MOV.U32 R79, RZ, RZ, R31 ;  /* 0x000000ffff4f7224 */ /* 0x000fe200078e001f */
[----:B------:R-:W-:Y:S01]  /*3950*/  MOV R44, UR10 ;  /* 0x0000000a002c7c02 */ /* 0x000fe20008000f00 */
[----:B0-----:R-:W-:Y:S01]  /*3960*/  IMAD.HI.U32 R29, R76, 0x12, RZ ;  /* 0x000000124c1d7827 */ /* 0x001fe200078e00ff */
[----:B------:R-:W-:-:S02]  /*3970*/  LOP3.LUT R31, R45, 0x12, RZ, 0x3c, !PT ;  /* 0x000000122d1f7812 */ /* 0x000fc400078e3cff */
[----:B------:R-:W-:Y:S01]  /*3980*/  MOV R45, R93 ;  /* 0x0000005d002d7202 */ /* 0x000fe20000000f00 */
[----:B------:R-:W-:Y:S01]  /*3990*/  IMAD R28, R29, R82, 0x12 ;  /* 0x000000121d1c7424 */ /* 0x000fe200078e0252 */
[----:B------:R-:W-:Y:S01]  /*39a0*/  LOP3.LUT R44, R44, 0x11, RZ, 0x3c, !PT ;  /* 0x000000112c2c7812 */ /* 0x000fe200078e3cff */
[----:B------:R-:W-:Y:S01]  /*39b0*/  @!P4 IMAD.IADD R30, R30, 0x1, -R83 ;  /* 0x000000011e1ec824 */ /* 0x000fe200078e0a53 */
[----:B------:R-:W-:Y:S01]  /*39c0*/  @!P4 IADD3 R81, PT, PT, R81, 0x1, RZ ;  /* 0x000000015151c810 */ /* 0x000fe20007ffe0ff */
[----:B------:R-:W-:Y:S01]  /*39d0*/  @P2 VIADD R91, R91, 0x1 ;  /* 0x000000015b5b2836 */ /* 0x000fe20000000000 */
[----:B------:R-:W-:Y:S01]  /*39e0*/  ISETP.GT.U32.AND P2, PT, R83, R28, PT ;  /* 0x0000001c5300720c */ /* 0x000fe20003f44070 */
[----:B------:R-:W-:Y:S01]  /*39f0*/  IMAD.MOV R25, RZ, RZ, -R24 ;  /* 0x000000ffff197224 */ /* 0x000fe200078e0a18 */
[----:B------:R-:W-:Y:S01]  /*3a00*/  ISETP.GE.U32.AND P5, PT, R30, R83, PT ;  /* 0x000000531e00720c */ /* 0x000fe20003fa6070 */
[----:B------:R-:W-:Y:S01]  /*3a10*/  IMAD.HI.U32 R93, R76, 0x13, RZ ;  /* 0x000000134c5d7827 */ /* 0x000fe200078e00ff */
[----:B------:R-:W-:-:S02]  /*3a20*/  LEA R24, R24, R85, 0x7 ;  /* 0x0000005518187211 */ /* 0x000fc400078e38ff */
[----:B------:R-:W-:Y:S01]  /*3a30*/  @!P1 IADD3 R45, PT, PT, -R45, RZ, RZ ;  /* 0x000000ff2d2d9210 */ /* 0x000fe20007ffe1ff */
[----:B------:R-:W-:Y:S01]  /*3a40*/  IMAD R25, R25, R46, 0xa ;  /* 0x0000000a19197424 */ /* 0x000fe200078e022e */
[----:B------:R-:W-:Y:S01]  /*3a50*/  ISETP.GE.AND P1, PT, R31, RZ, PT ;  /* 0x000000ff1f00720c */ /* 0x000fe20003f26270 */
[----:B------:R-:W-:Y:S01]  /*3a60*/  IMAD.U32 R30, RZ, RZ, UR10 ;  /* 0x0000000aff1e7e24 */ /* 0x000fe2000f8e00ff */
[----:B------:R-:W-:Y:S01]  /*3a70*/  MOV R31, R91 ;  /* 0x0000005b001f7202 */ /* 0x000fe20000000f00 */
[----:B------:R-:W-:Y:S01]  /*3a80*/  @!P6 IMAD.MOV R79, RZ, RZ, -R79 ;  /* 0x000000ffff4fe224 */ /* 0x000fe200078e0a4f */
[----:B------:R-:W-:Y:S01]  /*3a90*/  ISETP.GE.AND P6, PT, R44, RZ, PT ;  /* 0x000000ff2c00720c */ /* 0x000fe20003fc6270 */
[----:B------:R-:W-:Y:S01]  /*3aa0*/  @!P2 IMAD.IADD R28, R28, 0x1, -R83 ;  /* 0x000000011c1ca824 */ /* 0x000fe200078e0a53 */
[----:B------:R-:W-:Y:S01]  /*3ab0*/  LOP3.LUT R30, R30, 0x13, RZ, 0x3c, !PT ;  /* 0x000000131e1e7812 */ /* 0x000fe200078e3cff */
[----:B------:R-:W-:Y:S01]  /*3ac0*/  IMAD R25, R25, UR4, R24 ;  /* 0x0000000419197c24 */ /* 0x000fe2000f8e0218 */
[----:B------:R-:W-:Y:S01]  /*3ad0*/  @P5 IADD3 R81, PT, PT, R81, 0x1, RZ ;  /* 0x0000000151515810 */ /* 0x000fe20007ffe0ff */
[----:B------:R-:W-:Y:S01]  /*3ae0*/  IMAD R44, R93, R82, 0x13 ;  /* 0x000000135d2c7424 */ /* 0x000fe200078e0252 */
[----:B------:R-:W-:Y:S01]  /*3af0*/  ISETP.GE.U32.AND P5, PT, R28, R83, PT ;  /* 0x000000531c00720c */ /* 0x000fe20003fa6070 */
[----:B------:R-:W-:Y:S01]  /*3b00*/  IMAD.WIDE R24, R25, 0x4, R74 ;  /* 0x0000000419187825 */ /* 0x000fe200078e024a */
[----:B------:R-:W-:-:S02]  /*3b10*/  @!P2 IADD3 R29, PT, PT, R29, 0x1, RZ ;  /* 0x000000011d1da810 */ /* 0x000fc40007ffe0ff */
[----:B------:R-:W-:Y:S01]  /*3b20*/  ISETP.GT.U32.AND P4, PT, R83, R44, PT ;  /* 0x0000002c5300720c */ /* 0x000fe20003f84070 */
[----:B------:R-:W-:Y:S01]  /*3b30*/  IMAD.U32 R28, RZ, RZ, UR10 ;  /* 0x0000000aff1c7e24 */ /* 0x000fe2000f8e00ff */
[----:B------:R0:W-:Y:S01]  /*3b40*/  STG.E desc[UR14][R24.64], R26 ;  /* 0x0000001a18007986 */ /* 0x0001e2000c10190e */
[----:B------:R-:W-:Y:S01]  /*3b50*/  @!P3 IMAD.MOV R31, RZ, RZ, -R31 ;  /* 0x000000ffff1fb224 */ /* 0x000fe200078e0a1f */
[----:B------:R-:W-:Y:S01]  /*3b60*/  ISETP.GE.AND P3, PT, R30, RZ, PT ;  /* 0x000000ff1e00720c */ /* 0x000fe20003f66270 */
[----:B------:R-:W-:Y:S01]  /*3b70*/  IMAD.U32 R91, RZ, RZ, UR10 ;  /* 0x0000000aff5b7e24 */ /* 0x000fe2000f8e00ff */
[C---:B------:R-:W-:Y:S01]  /*3b80*/  SEL R30, R84.reuse, R47, !P0 ;  /* 0x0000002f541e7207 */ /* 0x040fe20004000000 */
[----:B------:R-:W-:Y:S01]  /*3b90*/  IMAD.MOV.U32 R47, RZ, RZ, R81 ;  /* 0x000000ffff2f7224 */ /* 0x000fe200078e0051 */
[C---:B------:R-:W-:Y:S01]  /*3ba0*/  SEL R90, R84.reuse, R31, !P0 ;  /* 0x0000001f545a7207 */ /* 0x040fe20004000000 */
[----:B------:R-:W-:Y:S01]  /*3bb0*/  @P5 VIADD R29, R29, 0x1 ;  /* 0x000000011d1d5836 */ /* 0x000fe20000000000 */
[----:B------:R-:W-:Y:S01]  /*3bc0*/  SEL R86, R84, R45, !P0 ;  /* 0x0000002d54567207 */ /* 0x000fe20004000000 */
[----:B------:R-:W-:Y:S01]  /*3bd0*/  IMAD.MOV R46, RZ, RZ, -R30 ;  /* 0x000000ffff2e7224 */ /* 0x000fe200078e0a1e */
[----:B------:R-:W-:Y:S01]  /*3be0*/  MOV R45, UR10 ;  /* 0x0000000a002d7c02 */ /* 0x000fe20008000f00 */
[----:B------:R-:W-:Y:S01]  /*3bf0*/  @!P4 IMAD.IADD R44, R44, 0x1, -R83 ;  /* 0x000000012c2cc824 */ /* 0x000fe200078e0a53 */
[----:B0-----:R-:W-:Y:S01]  /*3c00*/  LOP3.LUT R26, R28, 0x14, RZ, 0x3c, !PT ;  /* 0x000000141c1a7812 */ /* 0x001fe200078e3cff */
[----:B------:R-:W-:Y:S01]  /*3c10*/  IMAD.HI.U32 R28, R76, 0x14, RZ ;  /* 0x000000144c1c7827 */ /* 0x000fe200078e00ff */
[----:B------:R-:W-:-:S02]  /*3c20*/  LEA R25, R30, R85, 0x7 ;  /* 0x000000551e197211 */ /* 0x000fc400078e38ff */
[----:B------:R-:W-:Y:S01]  /*3c30*/  ISETP.GE.U32.AND P2, PT, R44, R83, PT ;  /* 0x000000532c00720c */ /* 0x000fe20003f46070 */
[----:B------:R-:W-:Y:S02]  /*3c40*/  IMAD R30, R28, R82, 0x14 ;  /* 0x000000141c1e7424 */ /* 0x000fe400078e0252 */
[----:B------:R-:W-:Y:S02]  /*3c50*/  IMAD.U32 R44, RZ, RZ, UR10 ;  /* 0x0000000aff2c7e24 */ /* 0x000fe4000f8e00ff */
[----:B------:R-:W-:Y:S01]  /*3c60*/  @!P6 IMAD.MOV R47, RZ, RZ, -R47 ;  /* 0x000000ffff2fe224 */ /* 0x000fe200078e0a2f */
[----:B------:R-:W-:Y:S01]  /*3c70*/  ISETP.GT.U32.AND P5, PT, R83, R30, PT ;  /* 0x0000001e5300720c */ /* 0x000fe20003fa4070 */
[----:B------:R-:W-:Y:S01]  /*3c80*/  IMAD R24, R46, R91, 0xb ;  /* 0x0000000b2e187424 */ /* 0x000fe200078e025b */
[----:B------:R-:W-:Y:S01]  /*3c90*/  ISETP.GE.AND P6, PT, R26, RZ, PT ;  /* 0x000000ff1a00720c */ /* 0x000fe20003fc6270 */
[----:B------:R-:W-:Y:S01]  /*3ca0*/  IMAD.HI.U32 R26, R76, 0x15, RZ ;  /* 0x000000154c1a7827 */ /* 0x000fe200078e00ff */
[----:B------:R-:W-:-:S02]  /*3cb0*/  LOP3.LUT R44, R44, 0x15, RZ, 0x3c, !PT ;  /* 0x000000152c2c7812 */ /* 0x000fc400078e3cff */
[----:B------:R-:W-:Y:S01]  /*3cc0*/  MOV R91, R29 ;  /* 0x0000001d005b7202 */ /* 0x000fe20000000f00 */
[----:B------:R-:W-:Y:S01]  /*3cd0*/  @!P4 VIADD R93, R93, 0x1 ;  /* 0x000000015d5dc836 */ /* 0x000fe20000000000 */
[----:B------:R-:W-:Y:S01]  /*3ce0*/  ISETP.GE.AND P4, PT, R44, RZ, PT ;  /* 0x000000ff2c00720c */ /* 0x000fe20003f86270 */
[----:B------:R-:W-:Y:S01]  /*3cf0*/  IMAD.HI.U32 R78, R76, 0x16, RZ ;  /* 0x000000164c4e7827 */ /* 0x000fe200078e00ff */
[----:B------:R-:W-:Y:S02]  /*3d00*/  @!P1 IADD3 R91, PT, PT, -R91, RZ, RZ ;  /* 0x000000ff5b5b9210 */ /* 0x000fe40007ffe1ff */
[----:B------:R-:W-:Y:S01]  /*3d10*/  MOV R46, UR10 ;  /* 0x0000000a002e7c02 */ /* 0x000fe20008000f00 */
[----:B------:R-:W-:Y:S01]  /*3d20*/  @!P5 IMAD.IADD R30, R30, 0x1, -R83 ;  /* 0x000000011e1ed824 */ /* 0x000fe200078e0a53 */
[----:B------:R-:W-:Y:S01]  /*3d30*/  SEL R92, R84, R47, !P0 ;  /* 0x0000002f545c7207 */ /* 0x000fe20004000000 */
[----:B------:R-:W-:Y:S01]  /*3d40*/  IMAD R25, R24, UR4, R25 ;  /* 0x0000000418197c24 */ /* 0x000fe2000f8e0219 */
[----:B------:R-:W-:Y:S01]  /*3d50*/  LOP3.LUT R46, R46, 0x16, RZ, 0x3c, !PT ;  /* 0x000000162e2e7812 */ /* 0x000fe200078e3cff */
[-C--:B------:R-:W-:Y:S01]  /*3d60*/  IMAD R44, R26, R82.reuse, 0x15 ;  /* 0x000000151a2c7424 */ /* 0x080fe200078e0252 */
[----:B------:R-:W-:Y:S01]  /*3d70*/  ISETP.GE.U32.AND P1, PT, R30, R83, PT ;  /* 0x000000531e00720c */ /* 0x000fe20003f26070 */
[----:B------:R-:W-:-:S02]  /*3d80*/  IMAD R30, R78, R82, 0x16 ;  /* 0x000000164e1e7424 */ /* 0x000fc400078e0252 */
[----:B------:R-:W-:-:S04]  /*3d90*/  IMAD.WIDE R24, R25, 0x4, R74 ;  /* 0x0000000419187825 */ /* 0x000fc800078e024a */
[----:B------:R-:W-:Y:S01]  /*3da0*/  @P2 VIADD R93, R93, 0x1 ;  /* 0x000000015d5d2836 */ /* 0x000fe20000000000 */
[C---:B------:R-:W-:Y:S01]  /*3db0*/  ISETP.GT.U32.AND P2, PT, R83.reuse, R44, PT ;  /* 0x0000002c5300720c */ /* 0x040fe20003f44070 */
[----:B------:R-:W-:Y:S01]  /*3dc0*/  @!P5 VIADD R28, R28, 0x1 ;  /* 0x000000011c1cd836 */ /* 0x000fe20000000000 */
[----:B------:R-:W-:Y:S01]  /*3dd0*/  ISETP.GT.U32.AND P5, PT, R83, R30, PT ;  /* 0x0000001e5300720c */ /* 0x000fe20003fa4070 */
[----:B------:R-:W-:Y:S01]  /*3de0*/  IMAD.MOV.U32 R81, RZ, RZ, R93 ;  /* 0x000000ffff517224 */ /* 0x000fe200078e005d */
[----:B------:R0:W-:Y:S01]  /*3df0*/  STG.E desc[UR14][R24.64], R27 ;  /* 0x0000001b18007986 */ /* 0x0001e2000c10190e */
[----:B------:R-:W-:Y:S02]  /*3e00*/  @P1 VIADD R28, R28, 0x1 ;  /* 0x000000011c1c1836 */ /* 0x000fe40000000000 */
[----:B------:R-:W-:Y:S01]  /*3e10*/  @!P3 IMAD.MOV R81, RZ, RZ, -R81 ;  /* 0x000000ffff51b224 */ /* 0x000fe200078e0a51 */
[----:B------:R-:W-:Y:S01]  /*3e20*/  ISETP.GE.AND P3, PT, R46, RZ, PT ;  /* 0x000000ff2e00720c */ /* 0x000fe20003f66270 */
[----:B------:R-:W-:Y:S01]  /*3e30*/  IMAD.HI.U32 R80, R76, 0x17, RZ ;  /* 0x000000174c507827 */ /* 0x000fe200078e00ff */
[----:B------:R-:W-:-:S02]  /*3e40*/  MOV R46, UR10 ;  /* 0x0000000a002e7c02 */ /* 0x000fc40008000f00 */
[----:B------:R-:W-:Y:S01]  /*3e50*/  SEL R88, R84, R81, !P0 ;  /* 0x0000005154587207 */ /* 0x000fe20004000000 */
[----:B------:R-:W-:Y:S01]  /*3e60*/  @!P2 IMAD.IADD R44, R44, 0x1, -R83 ;  /* 0x000000012c2ca824 */ /* 0x000fe200078e0a53 */
[----:B------:R-:W-:Y:S01]  /*3e70*/  @!P2 IADD3 R26, PT, PT, R26, 0x1, RZ ;  /* 0x000000011a1aa810 */ /* 0x000fe20007ffe0ff */
[----:B------:R-:W-:Y:S01]  /*3e80*/  IMAD.HI.U32 R93, R76, 0x1b, RZ ;  /* 0x0000001b4c5d7827 */ /* 0x000fe200078e00ff */
[----:B0-----:R-:W-:Y:S02]  /*3e90*/  SEL R24, R84, R89, !P0 ;  /* 0x0000005954187207 */ /* 0x001fe40004000000 */
[----:B------:R-:W-:Y:S01]  /*3ea0*/  @!P5 IADD3 R30, PT, PT, R30, -R83, RZ ;  /* 0x800000531e1ed210 */ /* 0x000fe20007ffe0ff */
[----:B------:R-:W-:Y:S01]  /*3eb0*/  IMAD.HI.U32 R89, R76, 0x18, RZ ;  /* 0x000000184c597827 */ /* 0x000fe200078e00ff */
[----:B------:R-:W-:Y:S02]  /*3ec0*/  LEA R25, R24, R85, 0x7 ;  /* 0x0000005518197211 */ /* 0x000fe400078e38ff */
[----:B------:R-:W-:Y:S01]  /*3ed0*/  ISETP.GE.U32.AND P1, PT, R44, R83, PT ;  /* 0x000000532c00720c */ /* 0x000fe20003f26070 */
[----:B------:R-:W-:Y:S01]  /*3ee0*/  IMAD.MOV R27, RZ, RZ, -R24 ;  /* 0x000000ffff1b7224 */ /* 0x000fe200078e0a18 */
[----:B------:R-:W-:-:S03]  /*3ef0*/  @!P5 IADD3 R78, PT, PT, R78, 0x1, RZ ;  /* 0x000000014e4ed810 */ /* 0x000fc60007ffe0ff */
[----:B------:R-:W-:Y:S02]  /*3f00*/  IMAD R24, R27, R46, 0xc ;  /* 0x0000000c1b187424 */ /* 0x000fe400078e022e */
[----:B------:R-:W-:Y:S02]  /*3f10*/  IMAD.MOV.U32 R27, RZ, RZ, R28 ;  /* 0x000000ffff1b7224 */ /* 0x000fe400078e001c */
[----:B------:R-:W-:Y:S02]  /*3f20*/  IMAD R28, R80, R82, 0x17 ;  /* 0x00000017501c7424 */ /* 0x000fe400078e0252 */
[----:B------:R-:W-:Y:S01]  /*3f30*/  @!P6 IMAD.MOV R27, RZ, RZ, -R27 ;  /* 0x000000ffff1be224 */ /* 0x000fe200078e0a1b */
[----:B------:R-:W-:Y:S01]  /*3f40*/  ISETP.GE.U32.AND P6, PT, R30, R83, PT ;  /* 0x000000531e00720c */ /* 0x000fe20003fc6070 */
[----:B------:R-:W-:Y:S01]  /*3f50*/  @P1 VIADD R26, R26, 0x1 ;  /* 0x000000011a1a1836 */ /* 0x000fe20000000000 */
[----:B------:R-:W-:Y:S01]  /*3f60*/  SEL R30, R84, R87, !P0 ;  /* 0x00000057541e7207 */ /* 0x000fe20004000000 */
[----:B------:R-:W-:Y:S01]  /*3f70*/  IMAD R25, R24, UR4, R25 ;  /* 0x0000000418197c24 */ /* 0x000fe2000f8e0219 */
[----:B------:R-:W-:Y:S01]  /*3f80*/  ISETP.GT.U32.AND P2, PT, R83, R28, PT ;  /* 0x0000001c5300720c */ /* 0x000fe20003f44070 */
[----:B------:R-:W-:Y:S01]  /*3f90*/  IMAD.HI.U32 R87, R76, 0x19, RZ ;  /* 0x000000194c577827 */ /* 0x000fe200078e00ff */
[----:B------:R-:W-:-:S03]  /*3fa0*/  SEL R31, R84, R27, !P0 ;  /* 0x0000001b541f7207 */ /* 0x000fc60004000000 */
[----:B------:R-:W-:Y:S02]  /*3fb0*/  IMAD.MOV R29, RZ, RZ, -R30 ;  /* 0x000000ffff1d7224 */ /* 0x000fe400078e0a1e */
[----:B------:R-:W-:Y:S02]  /*3fc0*/  IMAD R44, R30, 0x80, R85 ;  /* 0x000000801e2c7824 */ /* 0x000fe400078e0255 */
[----:B------:R-:W-:Y:S02]  /*3fd0*/  IMAD R30, R89, R82, 0x18 ;  /* 0x00000018591e7424 */ /* 0x000fe400078e0252 */
[----:B------:R-:W-:Y:S02]  /*3fe0*/  IMAD R29, R29, R46, 0xd ;  /* 0x0000000d1d1d7424 */ /* 0x000fe400078e022e */
[----:B------:R-:W-:Y:S01]  /*3ff0*/  @!P2 IMAD.IADD R28, R28, 0x1, -R83 ;  /* 0x000000011c1ca824 */ /* 0x000fe200078e0a53 */
[----:B------:R-:W-:Y:S01]  /*4000*/  ISETP.GT.U32.AND P1, PT, R83, R30, PT ;  /* 0x0000001e5300720c */ /* 0x000fe20003f24070 */
[----:B------:R-:W-:-:S04]  /*4010*/  IMAD.WIDE R24, R25, 0x4, R74 ;  /* 0x0000000419187825 */ /* 0x000fc800078e024a */
[----:B------:R-:W-:Y:S01]  /*4020*/  IMAD R29, R29, UR4, R44 ;  /* 0x000000041d1d7c24 */ /* 0x000fe2000f8e022c */
[----:B------:R0:W-:Y:S01]  /*4030*/  STG.E desc[UR14][R24.64], R20 ;  /* 0x0000001418007986 */ /* 0x0001e2000c10190e */
[----:B------:R-:W-:Y:S01]  /*4040*/  @P6 VIADD R78, R78, 0x1 ;  /* 0x000000014e4e6836 */ /* 0x000fe20000000000 */
[-C--:B------:R-:W-:Y:S01]  /*4050*/  ISETP.GE.U32.AND P6, PT, R28, R83.reuse, PT ;  /* 0x000000531c00720c */ /* 0x080fe20003fc6070 */
[----:B------:R-:W-:Y:S02]  /*4060*/  IMAD R28, R87, R82, 0x19 ;  /* 0x00000019571c7424 */ /* 0x000fe400078e0252 */
[----:B------:R-:W-:Y:S01]  /*4070*/  @!P4 IMAD.MOV R26, RZ, RZ, -R26 ;  /* 0x000000ffff1ac224 */ /* 0x000fe200078e0a1a */
[----:B------:R-:W-:Y:S01]  /*4080*/  @!P3 IADD3 R78, PT, PT, -R78, RZ, RZ ;  /* 0x000000ff4e4eb210 */ /* 0x000fe20007ffe1ff */
[----:B------:R-:W-:Y:S01]  /*4090*/  @!P1 IMAD.IADD R30, R30, 0x1, -R83 ;  /* 0x000000011e1e9824 */ /* 0x000fe200078e0a53 */
[----:B------:R-:W-:Y:S01]  /*40a0*/  ISETP.GT.U32.AND P4, PT, R83, R28, PT ;  /* 0x0000001c5300720c */ /* 0x000fe20003f84070 */
[----:B------:R-:W-:Y:S01]  /*40b0*/  @!P2 VIADD R80, R80, 0x1 ;  /* 0x000000015050a836 */ /* 0x000fe20000000000 */
[----:B------:R-:W-:Y:S01]  /*40c0*/  @!P1 IADD3 R89, PT, PT, R89, 0x1, RZ ;  /* 0x0000000159599810 */ /* 0x000fe20007ffe0ff */
[----:B------:R-:W-:Y:S01]  /*40d0*/  IMAD.MOV R81, RZ, RZ, -R31 ;  /* 0x000000ffff517224 */ /* 0x000fe200078e0a1f */
[----:B0-----:R-:W-:Y:S01]  /*40e0*/  LOP3.LUT R20, R46, 0x17, RZ, 0x3c, !PT ;  /* 0x000000172e147812 */ /* 0x001fe200078e3cff */
[----:B------:R-:W-:Y:S01]  /*40f0*/  IMAD.WIDE R24, R29, 0x4, R74 ;  /* 0x000000041d187825 */ /* 0x000fe200078e024a */
[----:B------:R-:W-:-:S02]  /*4100*/  ISETP.GE.U32.AND P3, PT, R30, R83, PT ;  /* 0x000000531e00720c */ /* 0x000fc40003f66070 */
[----:B------:R-:W-:Y:S01]  /*4110*/  ISETP.GE.AND P5, PT, R20, RZ, PT ;  /* 0x000000ff1400720c */ /* 0x000fe20003fa6270 */
[----:B------:R-:W-:Y:S01]  /*4120*/  IMAD.HI.U32 R46, R76, 0x1a, RZ ;  /* 0x0000001a4c2e7827 */ /* 0x000fe200078e00ff */
[----:B------:R0:W-:Y:S01]  /*4130*/  STG.E desc[UR14][R24.64], R21 ;  /* 0x0000001518007986 */ /* 0x0001e2000c10190e */
[----:B------:R-:W-:Y:S02]  /*4140*/  MOV R20, UR10 ;  /* 0x0000000a00147c02 */ /* 0x000fe40008000f00 */
[----:B------:R-:W-:Y:S01]  /*4150*/  @P6 VIADD R80, R80, 0x1 ;  /* 0x0000000150506836 */ /* 0x000fe20000000000 */
[----:B------:R-:W-:Y:S01]  /*4160*/  MOV R29, UR10 ;  /* 0x0000000a001d7c02 */ /* 0x000fe20008000f00 */
[----:B------:R-:W-:Y:S01]  /*4170*/  IMAD R30, R93, R82, 0x1b ;  /* 0x0000001b5d1e7424 */ /* 0x000fe200078e0252 */
[----:B------:R-:W-:Y:S01]  /*4180*/  LOP3.LUT R20, R20, 0x18, RZ, 0x3c, !PT ;  /* 0x0000001814147812 */ /* 0x000fe200078e3cff */
[----:B------:R-:W-:Y:S01]  /*4190*/  @!P4 IMAD.IADD R28, R28, 0x1, -R83 ;  /* 0x000000011c1cc824 */ /* 0x000fe200078e0a53 */
[----:B------:R-:W-:Y:S01]  /*41a0*/  LOP3.LUT R29, R29, 0x1c, RZ, 0x3c, !PT ;  /* 0x0000001c1d1d7812 */ /* 0x000fe200078e3cff */
[----:B------:R-:W-:Y:S01]  /*41b0*/  @P3 VIADD R89, R89, 0x1 ;  /* 0x0000000159593836 */ /* 0x000fe20000000000 */
[----:B------:R-:W-:Y:S01]  /*41c0*/  ISETP.GE.AND P2, PT, R20, RZ, PT ;  /* 0x000000ff1400720c */ /* 0x000fe20003f46270 */
[----:B------:R-:W-:Y:S01]  /*41d0*/  @!P5 IMAD.MOV R80, RZ, RZ, -R80 ;  /* 0x000000ffff50d224 */ /* 0x000fe200078e0a50 */
[----:B------:R-:W-:Y:S01]  /*41e0*/  ISETP.GT.U32.AND P3, PT, R83, R30, PT ;  /* 0x0000001e5300720c */ /* 0x000fe20003f64070 */
[----:B0-----:R-:W-:Y:S01]  /*41f0*/  IMAD R24, R46, R82, 0x1a ;  /* 0x0000001a2e187424 */ /* 0x001fe200078e0252 */
[----:B------:R-:W-:Y:S01]  /*4200*/  MOV R20, UR10 ;  /* 0x0000000a00147c02 */ /* 0x000fe20008000f00 */
[----:B------:R-:W-:Y:S01]  /*4210*/  @!P4 VIADD R87, R87, 0x1 ;  /* 0x000000015757c836 */ /* 0x000fe20000000000 */
[----:B------:R-:W-:Y:S01]  /*4220*/  ISETP.GE.U32.AND P1, PT, R28, R83, PT ;  /* 0x000000531c00720c */ /* 0x000fe20003f26070 */
[----:B------:R-:W-:Y:S01]  /*4230*/  IMAD.HI.U32 R28, R76, 0x1d, RZ ;  /* 0x0000001d4c1c7827 */ /* 0x000fe200078e00ff */
[----:B------:R-:W-:-:S02]  /*4240*/  ISETP.GT.U32.AND P6, PT, R83, R24, PT ;  /* 0x000000185300720c */ /* 0x000fc40003fc4070 */
[----:B------:R-:W-:Y:S01]  /*4250*/  LOP3.LUT R20, R20, 0x19, RZ, 0x3c, !PT ;  /* 0x0000001914147812 */ /* 0x000fe200078e3cff */
[----:B------:R-:W-:Y:S01]  /*4260*/  IMAD.HI.U32 R25, R76, 0x1e, RZ ;  /* 0x0000001e4c197827 */ /* 0x000fe200078e00ff */
[----:B------:R-:W-:Y:S02]  /*4270*/  SEL R78, R84, R78, !P0 ;  /* 0x0000004e544e7207 */ /* 0x000fe40004000000 */
[----:B------:R-:W-:Y:S01]  /*4280*/  @!P2 IADD3 R89, PT, PT, -R89, RZ, RZ ;  /* 0x000000ff5959a210 */ /* 0x000fe20007ffe1ff */
[--C-:B------:R-:W-:Y:S01]  /*4290*/  @!P3 IMAD.IADD R30, R30, 0x1, -R83.reuse ;  /* 0x000000011e1eb824 */ /* 0x100fe200078e0a53 */
[----:B------:R-:W-:Y:S01]  /*42a0*/  ISETP.GE.AND P5, PT, R20, RZ, PT ;  /* 0x000000ff1400720c */ /* 0x000fe20003fa6270 */
[----:B------:R-:W-:Y:S01]  /*42b0*/  IMAD.HI.U32 R21, R76, 0x1f, RZ ;  /* 0x0000001f4c157827 */ /* 0x000fe200078e00ff */
[----:B------:R-:W-:Y:S02]  /*42c0*/  SEL R80, R84, R80, !P0 ;  /* 0x0000005054507207 */ /* 0x000fe40004000000 */
[-C--:B------:R-:W-:Y:S01]  /*42d0*/  ISETP.GE.U32.AND P4, PT, R30, R83.reuse, PT ;  /* 0x000000531e00720c */ /* 0x080fe20003f86070 */
[----:B------:R-:W-:Y:S01]  /*42e0*/  @!P6 IMAD.IADD R24, R24, 0x1, -R83 ;  /* 0x000000011818e824 */ /* 0x000fe200078e0a53 */
[----:B------:R-:W-:Y:S01]  /*42f0*/  @P1 IADD3 R87, PT, PT, R87, 0x1, RZ ;  /* 0x0000000157571810 */ /* 0x000fe20007ffe0ff */
[-C--:B------:R-:W-:Y:S01]  /*4300*/  IMAD R30, R28, R82.reuse, 0x1d ;  /* 0x0000001d1c1e7424 */ /* 0x080fe200078e0252 */
[----:B------:R-:W-:Y:S01]  /*4310*/  IADD3 R47, PT, PT, -R78, RZ, RZ ;  /* 0x000000ff4e2f7210 */ /* 0x000fe20007ffe1ff */
[----:B------:R-:W-:Y:S01]  /*4320*/  IMAD R44, R25, R82, 0x1e ;  /* 0x0000001e192c7424 */ /* 0x000fe200078e0252 */
[----:B------:R-:W-:Y:S01]  /*4330*/  ISETP.GE.U32.AND P2, PT, R24, R83, PT ;  /* 0x000000531800720c */ /* 0x000fe20003f46070 */
[----:B------:R-:W-:Y:S01]  /*4340*/  IMAD.HI.U32 R24, R76, 0x1c, RZ ;  /* 0x0000001c4c187827 */ /* 0x000fe200078e00ff */
[----:B------:R-:W-:-:S03]  /*4350*/  SEL R76, R84, R26, !P0 ;  /* 0x0000001a544c7207 */ /* 0x000fc60004000000 */
[----:B------:R-:W-:Y:S02]  /*4360*/  IMAD R20, R24, R82, 0x1c ;  /* 0x0000001c18147424 */ /* 0x000fe400078e0252 */
[----:B------:R-:W-:Y:S01]  /*4370*/  @!P5 IMAD.MOV R87, RZ, RZ, -R87 ;  /* 0x000000ffff57d224 */ /* 0x000fe200078e0a57 */
[----:B------:R-:W-:Y:S01]  /*4380*/  ISETP.GT.U32.AND P5, PT, R83, R30, PT ;  /* 0x0000001e5300720c */ /* 0x000fe20003fa4070 */
[----:B------:R-:W-:Y:S01]  /*4390*/  IMAD R82, R21, R82, 0x1f ;  /* 0x0000001f15527424 */ /* 0x000fe200078e0252 */
[C---:B------:R-:W-:Y:S01]  /*43a0*/  ISETP.GT.U32.AND P1, PT, R83.reuse, R20, PT ;  /* 0x000000145300720c */ /* 0x040fe20003f24070 */
[----:B------:R-:W-:Y:S01]  /*43b0*/  @!P6 VIADD R46, R46, 0x1 ;  /* 0x000000012e2ee836 */ /* 0x000fe20000000000 */
[----:B------:R-:W-:Y:S01]  /*43c0*/  ISETP.GT.U32.AND P6, PT, R83, R44, PT ;  /* 0x0000002c5300720c */ /* 0x000fe20003fc4070 */
[----:B------:R-:W-:Y:S01]  /*43d0*/  @!P3 VIADD R93, R93, 0x1 ;  /* 0x000000015d5db836 */ /* 0x000fe20000000000 */
[----:B------:R-:W-:Y:S01]  /*43e0*/  ISETP.GT.U32.AND P3, PT, R83, R82, PT ;  /* 0x000000525300720c */ /* 0x000fe20003f64070 */
[----:B------:R-:W-:-:S02]  /*43f0*/  @P2 VIADD R46, R46, 0x1 ;  /* 0x000000012e2e2836 */ /* 0x000fc40000000000 */
[----:B------:R-:W-:Y:S02]  /*4400*/  @P4 VIADD R93, R93, 0x1 ;  /* 0x000000015d5d4836 */ /* 0x000fe40000000000 */
[----:B------:R-:W-:Y:S02]  /*4410*/  IMAD R78, R78, 0x80, R85 ;  /* 0x000000804e4e7824 */ /* 0x000fe400078e0255 */
[-C--:B------:R-:W-:Y:S01]  /*4420*/  @!P5 IADD3 R30, PT, PT, R30, -R83.reuse, RZ ;  /* 0x800000531e1ed210 */ /* 0x080fe20007ffe0ff */
[----:B------:R-:W-:Y:S01]  /*4430*/  @!P5 VIADD R28, R28, 0x1 ;  /* 0x000000011c1cd836 */ /* 0x000fe20000000000 */
[-C--:B------:R-:W-:Y:S02]  /*4440*/  @!P1 IADD3 R20, PT, PT, R20, -R83.reuse, RZ ;  /* 0x8000005314149210 */ /* 0x080fe40007ffe0ff */
[-C--:B------:R-:W-:Y:S01]  /*4450*/  ISETP.GE.U32.AND P4, PT, R30, R83.reuse, PT ;  /* 0x000000531e00720c */ /* 0x080fe20003f86070 */
[--C-:B------:R-:W-:Y:S01]  /*4460*/  @!P6 IMAD.IADD R44, R44, 0x1, -R83.reuse ;  /* 0x000000012c2ce824 */ /* 0x100fe200078e0a53 */
[----:B------:R-:W-:Y:S01]  /*4470*/  ISETP.GE.U32.AND P2, PT, R20, R83, PT ;  /* 0x000000531400720c */ /* 0x000fe20003f46070 */
[----:B------:R-:W-:Y:S01]  /*4480*/  @!P6 VIADD R25, R25, 0x1 ;  /* 0x000000011919e836 */ /* 0x000fe20000000000 */
[----:B------:R-:W-:Y:S01]  /*4490*/  MOV R20, UR10 ;  /* 0x0000000a00147c02 */ /* 0x000fe20008000f00 */
[----:B------:R-:W-:Y:S01]  /*44a0*/  @!P3 IMAD.IADD R82, R82, 0x1, -R83 ;  /* 0x000000015252b824 */ /* 0x000fe200078e0a53 */
[----:B------:R-:W-:-:S02]  /*44b0*/  @!P1 IADD3 R24, PT, PT, R24, 0x1, RZ ;  /* 0x0000000118189810 */ /* 0x000fc40007ffe0ff */
[----:B------:R-:W-:Y:S02]  /*44c0*/  LOP3.LUT R20, R20, 0x1a, RZ, 0x3c, !PT ;  /* 0x0000001a14147812 */ /* 0x000fe400078e3cff */
[----:B------:R-:W-:Y:S01]  /*44d0*/  ISETP.GE.AND P6, PT, R29, RZ, PT ;  /* 0x000000ff1d00720c */ /* 0x000fe20003fc6270 */
[----:B------:R-:W-:Y:S01]  /*44e0*/  IMAD.U32 R29, RZ, RZ, UR10 ;  /* 0x0000000aff1d7e24 */ /* 0x000fe2000f8e00ff */
[----:B------:R-:W-:Y:S01]  /*44f0*/  ISETP.GE.AND P5, PT, R20, RZ, PT ;  /* 0x000000ff1400720c */ /* 0x000fe20003fa6270 */
[----:B------:R-:W-:Y:S01]  /*4500*/  IMAD.U32 R20, RZ, RZ, UR10 ;  /* 0x0000000aff147e24 */ /* 0x000fe2000f8e00ff */
[-C--:B------:R-:W-:Y:S01]  /*4510*/  ISETP.GE.U32.AND P1, PT, R44, R83.reuse, PT ;  /* 0x000000532c00720c */ /* 0x080fe20003f26070 */
[----:B------:R-:W-:Y:S01]  /*4520*/  @P2 VIADD R24, R24, 0x1 ;  /* 0x0000000118182836 */ /* 0x000fe20000000000 */
[----:B------:R-:W-:Y:S01]  /*4530*/  ISETP.GE.U32.AND P2, PT, R82, R83, PT ;  /* 0x000000535200720c */ /* 0x000fe20003f46070 */
[----:B------:R-:W-:Y:S01]  /*4540*/  @P4 VIADD R28, R28, 0x1 ;  /* 0x000000011c1c4836 */ /* 0x000fe20000000000 */
[----:B------:R-:W-:Y:S01]  /*4550*/  LOP3.LUT R20, R20, 0x1b, RZ, 0x3c, !PT ;  /* 0x0000001b14147812 */ /* 0x000fe200078e3cff */
[----:B------:R-:W-:Y:S01]  /*4560*/  IMAD.MOV.U32 R83, RZ, RZ, R24 ;  /* 0x000000ffff537224 */ /* 0x000fe200078e0018 */
[----:B------:R-:W-:-:S02]  /*4570*/  LOP3.LUT R29, R29, 0x1e, RZ, 0x3c, !PT ;  /* 0x0000001e1d1d7812 */ /* 0x000fc400078e3cff */
[----:B------:R-:W-:Y:S02]  /*4580*/  ISETP.GE.AND P4, PT, R20, RZ, PT ;  /* 0x000000ff1400720c */ /* 0x000fe40003f86270 */
[----:B------:R-:W-:Y:S01]  /*4590*/  MOV R20, UR10 ;  /* 0x0000000a00147c02 */ /* 0x000fe20008000f00 */
[----:B------:R-:W-:Y:S01]  /*45a0*/  @!P5 IMAD.MOV R46, RZ, RZ, -R46 ;  /* 0x000000ffff2ed224 */ /* 0x000fe200078e0a2e */
[----:B------:R-:W-:Y:S01]  /*45b0*/  @!P3 IADD3 R21, PT, PT, R21, 0x1, RZ ;  /* 0x000000011515b810 */ /* 0x000fe20007ffe0ff */
[----:B------:R-:W-:Y:S01]  /*45c0*/  @P1 VIADD R25, R25, 0x1 ;  /* 0x0000000119191836 */ /* 0x000fe20000000000 */
[----:B------:R-:W-:Y:S01]  /*45d0*/  ISETP.GE.AND P3, PT, R29, RZ, PT ;  /* 0x000000ff1d00720c */ /* 0x000fe20003f66270 */
[----:B------:R-:W-:Y:S01]  /*45e0*/  IMAD.U32 R29, RZ, RZ, UR10 ;  /* 0x0000000aff1d7e24 */ /* 0x000fe2000f8e00ff */
[----:B------:R-:W-:Y:S01]  /*45f0*/  LOP3.LUT R20, R20, 0x1d, RZ, 0x3c, !PT ;  /* 0x0000001d14147812 */ /* 0x000fe200078e3cff */
[----:B------:R-:W-:Y:S01]  /*4600*/  @P2 VIADD R21, R21, 0x1 ;  /* 0x0000000115152836 */ /* 0x000fe20000000000 */
[----:B------:R-:W-:-:S02]  /*4610*/  @!P6 IADD3 R83, PT, PT, -R83, RZ, RZ ;  /* 0x000000ff5353e210 */ /* 0x000fc40007ffe1ff */
[----:B------:R-:W-:Y:S01]  /*4620*/  ISETP.GE.AND P1, PT, R20, RZ, PT ;  /* 0x000000ff1400720c */ /* 0x000fe20003f26270 */
[----:B------:R-:W-:Y:S01]  /*4630*/  @!P4 IMAD.MOV R93, RZ, RZ, -R93 ;  /* 0x000000ffff5dc224 */ /* 0x000fe200078e0a5d */
[----:B------:R-:W-:Y:S02]  /*4640*/  LOP3.LUT R29, R29, 0x1f, RZ, 0x3c, !PT ;  /* 0x0000001f1d1d7812 */ /* 0x000fe400078e3cff */
[----:B------:R-:W-:Y:S01]  /*4650*/  SEL R20, R84, R79, !P0 ;  /* 0x0000004f54147207 */ /* 0x000fe20004000000 */
[----:B------:R-:W-:Y:S01]  /*4660*/  IMAD.U32 R79, RZ, RZ, UR10 ;  /* 0x0000000aff4f7e24 */ /* 0x000fe2000f8e00ff */
[----:B------:R-:W-:Y:S02]  /*4670*/  ISETP.GE.AND P2, PT, R29, RZ, PT ;  /* 0x000000ff1d00720c */ /* 0x000fe40003f46270 */
[----:B------:R-:W-:Y:S02]  /*4680*/  IADD3 R30, PT, PT, -R20, RZ, RZ ;  /* 0x000000ff141e7210 */ /* 0x000fe40007ffe1ff */
[----:B------:R-:W-:-:S02]  /*4690*/  @!P3 IADD3 R25, PT, PT, -R25, RZ, RZ ;  /* 0x000000ff1919b210 */ /* 0x000fc40007ffe1ff */
[----:B------:R-:W-:Y:S01]  /*46a0*/  LEA R27, R20, R85, 0x7 ;  /* 0x00000055141b7211 */ /* 0x000fe200078e38ff */
[----:B------:R-:W-:Y:S01]  /*46b0*/  IMAD R29, R30, R79, 0xe ;  /* 0x0000000e1e1d7424 */ /* 0x000fe200078e024f */
[----:B------:R-:W-:Y:S02]  /*46c0*/  MOV R79, R28 ;  /* 0x0000001c004f7202 */ /* 0x000fe40000000f00 */
[C---:B------:R-:W-:Y:S01]  /*46d0*/  SEL R82, R84.reuse, R91, !P0 ;  /* 0x0000005b54527207 */ /* 0x040fe20004000000 */
[----:B------:R-:W-:Y:S01]  /*46e0*/  IMAD R29, R29, UR4, R27 ;  /* 0x000000041d1d7c24 */ /* 0x000fe2000f8e021b */
[C---:B------:R-:W-:Y:S01]  /*46f0*/  SEL R30, R84.reuse, R89, !P0 ;  /* 0x00000059541e7207 */ /* 0x040fe20004000000 */
[----:B------:R-:W-:Y:S01]  /*4700*/  @!P1 IMAD.MOV R79, RZ, RZ, -R79 ;  /* 0x000000ffff4f9224 */ /* 0x000fe200078e0a4f */
[C---:B------:R-:W-:Y:S01]  /*4710*/  SEL R44, R84.reuse, R87, !P0 ;  /* 0x00000057542c7207 */ /* 0x040fe20004000000 */
[----:B------:R-:W-:Y:S01]  /*4720*/  @!P2 IMAD.MOV R21, RZ, RZ, -R21 ;  /* 0x000000ffff15a224 */ /* 0x000fe200078e0a15 */
[C---:B------:R-:W-:Y:S01]  /*4730*/  SEL R46, R84.reuse, R46, !P0 ;  /* 0x0000002e542e7207 */ /* 0x040fe20004000000 */
[----:B------:R-:W-:Y:S01]  /*4740*/  IMAD.MOV R27, RZ, RZ, -R86 ;  /* 0x000000ffff1b7224 */ /* 0x000fe200078e0a56 */
[C---:B------:R-:W-:Y:S01]  /*4750*/  SEL R24, R84.reuse, R93, !P0 ;  /* 0x0000005d54187207 */ /* 0x040fe20004000000 */
[----:B------:R-:W-:Y:S01]  /*4760*/  IMAD.MOV R87, RZ, RZ, -R92 ;  /* 0x000000ffff577224 */ /* 0x000fe200078e0a5c */
[----:B------:R-:W-:-:S02]  /*4770*/  SEL R26, R84, R83, !P0 ;  /* 0x00000053541a7207 */ /* 0x000fc40004000000 */
[C---:B------:R-:W-:Y:S01]  /*4780*/  SEL R28, R84.reuse, R79, !P0 ;  /* 0x0000004f541c7207 */ /* 0x040fe20004000000 */
[----:B------:R-:W-:Y:S01]  /*4790*/  IMAD.MOV R79, RZ, RZ, -R76 ;  /* 0x000000ffff4f7224 */ /* 0x000fe200078e0a4c */
[C---:B------:R-:W-:Y:S02]  /*47a0*/  SEL R20, R84.reuse, R25, !P0 ;  /* 0x0000001954147207 */ /* 0x040fe40004000000 */
[----:B------:R-:W-:Y:S01]  /*47b0*/  SEL R84, R84, R21, !P0 ;  /* 0x0000001554547207 */ /* 0x000fe20004000000 */
[----:B------:R-:W-:Y:S01]  /*47c0*/  IMAD.U32 R21, RZ, RZ, UR10 ;  /* 0x0000000aff157e24 */ /* 0x000fe2000f8e00ff */
[----:B------:R-:W-:Y:S02]  /*47d0*/  LEA R86, R86, R85, 0x7 ;  /* 0x0000005556567211 */ /* 0x000fe400078e38ff */
[----:B------:R-:W-:Y:S01]  /*47e0*/  IADD3 R25, PT, PT, -R90, RZ, RZ ;  /* 0x000000ff5a197210 */ /* 0x000fe20007ffe1ff */
[-C--:B------:R-:W-:Y:S01]  /*47f0*/  IMAD R27, R27, R21.reuse, 0xf ;  /* 0x0000000f1b1b7424 */ /* 0x080fe200078e0215 */
[----:B------:R-:W-:Y:S01]  /*4800*/  IADD3 R83, PT, PT, -R88, RZ, RZ ;  /* 0x000000ff58537210 */ /* 0x000fe20007ffe1ff */
[----:B------:R-:W-:Y:S01]  /*4810*/  IMAD R87, R87, R21, 0x11 ;  /* 0x0000001157577424 */ /* 0x000fe200078e0215 */
[-C--:B------:R-:W-:Y:S01]  /*4820*/  LEA R76, R76, R85.reuse, 0x7 ;  /* 0x000000554c4c7211 */ /* 0x080fe200078e38ff */
[----:B------:R-:W-:Y:S01]  /*4830*/  IMAD R27, R27, UR4, R86 ;  /* 0x000000041b1b7c24 */ /* 0x000fe2000f8e0256 */
[----:B------:R-:W-:Y:S01]  /*4840*/  MOV R89, UR10 ;  /* 0x0000000a00597c02 */ /* 0x000fe20008000f00 */
[----:B------:R-:W-:Y:S01]  /*4850*/  IMAD.U32 R86, RZ, RZ, UR10 ;  /* 0x0000000aff567e24 */ /* 0x000fe2000f8e00ff */
[-C--:B------:R-:W-:Y:S01]  /*4860*/  LEA R91, R46, R85.reuse, 0x7 ;  /* 0x000000552e5b7211 */ /* 0x080fe200078e38ff */
[----:B------:R-:W-:Y:S01]  /*4870*/  IMAD.MOV R21, RZ, RZ, -R82 ;  /* 0x000000ffff157224 */ /* 0x000fe200078e0a52 */
[----:B------:R-:W-:Y:S01]  /*4880*/  LEA R82, R82, R85, 0x7 ;  /* 0x0000005552527211 */ /* 0x000fe200078e38ff */
[----:B------:R-:W-:Y:S01]  /*4890*/  IMAD R25, R25, R45, 0x10 ;  /* 0x0000001019197424 */ /* 0x000fe200078e022d */
[----:B------:R-:W-:Y:S01]  /*48a0*/  IADD3 R93, PT, PT, -R26, RZ, RZ ;  /* 0x000000ff1a5d7210 */ /* 0x000fe20007ffe1ff */
[----:B------:R-:W-:Y:S01]  /*48b0*/  IMAD R90, R90, 0x80, R85 ;  /* 0x000000805a5a7824 */ /* 0x000fe200078e0255 */
[----:B------:R-:W-:Y:S01]  /*48c0*/  LEA R92, R92, R85, 0x7 ;  /* 0x000000555c5c7211 */ /* 0x000fe200078e38ff */
[----:B------:R-:W-:-:S02]  /*48d0*/  IMAD R21, R21, R86, 0x12 ;  /* 0x0000001215157424 */ /* 0x000fc400078e0256 */
[----:B------:R-:W-:Y:S01]  /*48e0*/  IMAD R81, R81, R86, 0x14 ;  /* 0x0000001451517424 */ /* 0x000fe200078e0256 */
[----:B------:R-:W-:Y:S01]  /*48f0*/  LEA R86, R31, R85, 0x7 ;  /* 0x000000551f567211 */ /* 0x000fe200078e38ff */
[----:B------:R-:W-:Y:S01]  /*4900*/  IMAD R25, R25, UR4, R90 ;  /* 0x0000000419197c24 */ /* 0x000fe2000f8e025a */
[----:B------:R-:W-:Y:S01]  /*4910*/  MOV R90, UR10 ;  /* 0x0000000a005a7c02 */ /* 0x000fe20008000f00 */
[----:B------:R-:W-:Y:S02]  /*4920*/  IMAD R88, R88, 0x80, R85 ;  /* 0x0000008058587824 */ /* 0x000fe400078e0255 */
[----:B------:R-:W-:Y:S01]  /*4930*/  IMAD R81, R81, UR4, R86 ;  /* 0x0000000451517c24 */ /* 0x000fe2000f8e0256 */
[----:B------:R-:W-:Y:S01]  /*4940*/  MOV R86, UR10 ;  /* 0x0000000a00567c02 */ /* 0x000fe20008000f00 */
[----:B------:R-:W-:Y:S02]  /*4950*/  IMAD R83, R83, R90, 0x13 ;  /* 0x0000001353537424 */ /* 0x000fe400078e025a */
[----:B------:R-:W-:-:S02]  /*4960*/  IMAD R21, R21, UR4, R82 ;  /* 0x0000000415157c24 */ /* 0x000fc4000f8e0252 */
[----:B------:R-:W-:Y:S02]  /*4970*/  IMAD.U32 R82, RZ, RZ, UR10 ;  /* 0x0000000aff527e24 */ /* 0x000fe4000f8e00ff */
[----:B------:R-:W-:Y:S01]  /*4980*/  IMAD R83, R83, UR4, R88 ;  /* 0x0000000453537c24 */ /* 0x000fe2000f8e0258 */
[----:B------:R-:W-:Y:S01]  /*4990*/  IADD3 R88, PT, PT, -R44, RZ, RZ ;  /* 0x000000ff2c587210 */ /* 0x000fe20007ffe1ff */
[----:B------:R-:W-:Y:S02]  /*49a0*/  IMAD R47, R47, R86, 0x16 ;  /* 0x000000162f2f7424 */ /* 0x000fe400078e0256 */
[----:B------:R-:W-:Y:S02]  /*49b0*/  IMAD R79, R79, R82, 0x15 ;  /* 0x000000154f4f7424 */ /* 0x000fe400078e0252 */
[----:B------:R-:W-:Y:S02]  /*49c0*/  IMAD.MOV R86, RZ, RZ, -R46 ;  /* 0x000000ffff567224 */ /* 0x000fe400078e0a2e */
[----:B------:R-:W-:-:S02]  /*49d0*/  IMAD R79, R79, UR4, R76 ;  /* 0x000000044f4f7c24 */ /* 0x000fc4000f8e024c */
[-C--:B------:R-:W-:Y:S02]  /*49e0*/  IMAD R88, R88, R89.reuse, 0x19 ;  /* 0x0000001958587424 */ /* 0x080fe400078e0259 */
[----:B------:R-:W-:Y:S02]  /*49f0*/  IMAD R86, R86, R89, 0x1a ;  /* 0x0000001a56567424 */ /* 0x000fe400078e0259 */
[----:B------:R-:W-:Y:S02]  /*4a00*/  IMAD.U32 R76, RZ, RZ, UR10 ;  /* 0x0000000aff4c7e24 */ /* 0x000fe4000f8e00ff */
[----:B------:R-:W-:Y:S01]  /*4a10*/  IMAD.MOV R31, RZ, RZ, -R30 ;  /* 0x000000ffff1f7224 */ /* 0x000fe200078e0a1e */
[----:B------:R-:W-:Y:S01]  /*4a20*/  LEA R30, R30, R85, 0x7 ;  /* 0x000000551e1e7211 */ /* 0x000fe200078e38ff */
[----:B------:R-:W-:Y:S02]  /*4a30*/  IMAD R89, R44, 0x80, R85 ;  /* 0x000000802c597824 */ /* 0x000fe400078e0255 */
[----:B------:R-:W-:-:S02]  /*4a40*/  IMAD R31, R31, R76, 0x18 ;  /* 0x000000181f1f7424 */ /* 0x000fc400078e024c */
[----:B------:R-:W-:Y:S02]  /*4a50*/  IMAD R88, R88, UR4, R89 ;  /* 0x0000000458587c24 */ /* 0x000fe4000f8e0259 */
[----:B------:R-:W-:Y:S02]  /*4a60*/  IMAD.U32 R89, RZ, RZ, UR10 ;  /* 0x0000000aff597e24 */ /* 0x000fe4000f8e00ff */
[----:B------:R-:W-:Y:S02]  /*4a70*/  IMAD.MOV R76, RZ, RZ, -R24 ;  /* 0x000000ffff4c7224 */ /* 0x000fe400078e0a18 */
[----:B------:R-:W-:Y:S01]  /*4a80*/  IMAD R31, R31, UR4, R30 ;  /* 0x000000041f1f7c24 */ /* 0x000fe2000f8e021e */
[----:B------:R-:W-:Y:S01]  /*4a90*/  MOV R30, UR10 ;  /* 0x0000000a001e7c02 */ /* 0x000fe20008000f00 */
[----:B------:R-:W-:Y:S01]  /*4aa0*/  IMAD R76, R76, R89, 0x1b ;  /* 0x0000001b4c4c7424 */ /* 0x000fe200078e0259 */
[----:B------:R-:W-:Y:S01]  /*4ab0*/  LEA R89, R24, R85, 0x7 ;  /* 0x0000005518597211 */ /* 0x000fe200078e38ff */
[----:B------:R-:W-:-:S02]  /*4ac0*/  IMAD R86, R86, UR4, R91 ;  /* 0x0000000456567c24 */ /* 0x000fc4000f8e025b */
[----:B------:R-:W-:Y:S01]  /*4ad0*/  IMAD.MOV R91, RZ, RZ, -R28 ;  /* 0x000000ffff5b7224 */ /* 0x000fe200078e0a1c */
[-C--:B------:R-:W-:Y:S01]  /*4ae0*/  LEA R28, R28, R85.reuse, 0x7 ;  /* 0x000000551c1c7211 */ /* 0x080fe200078e38ff */
[----:B------:R-:W-:Y:S01]  /*4af0*/  IMAD R76, R76, UR4, R89 ;  /* 0x000000044c4c7c24 */ /* 0x000fe2000f8e0259 */
[----:B------:R-:W-:Y:S01]  /*4b00*/  IADD3 R89, PT, PT, -R20, RZ, RZ ;  /* 0x000000ff14597210 */ /* 0x000fe20007ffe1ff */
[----:B------:R-:W-:Y:S01]  /*4b10*/  IMAD.MOV R45, RZ, RZ, -R80 ;  /* 0x000000ffff2d7224 */ /* 0x000fe200078e0a50 */
[-C--:B------:R-:W-:Y:S01]  /*4b20*/  LEA R80, R80, R85.reuse, 0x7 ;  /* 0x0000005550507211 */ /* 0x080fe200078e38ff */
[-C--:B------:R-:W-:Y:S02]  /*4b30*/  IMAD R93, R93, R30.reuse, 0x1c ;  /* 0x0000001c5d5d7424 */ /* 0x080fe400078e021e */
[----:B------:R-:W-:Y:S01]  /*4b40*/  IMAD R91, R91, R30, 0x1d ;  /* 0x0000001d5b5b7424 */ /* 0x000fe200078e021e */
[----:B------:R-:W-:Y:S01]  /*4b50*/  LEA R30, R84, R85, 0x7 ;  /* 0x00000055541e7211 */ /* 0x000fe200078e38ff */
[----:B------:R-:W-:-:S02]  /*4b60*/  IMAD.U32 R24, RZ, RZ, UR10 ;  /* 0x0000000aff187e24 */ /* 0x000fc4000f8e00ff */
[--C-:B------:R-:W-:Y:S02]  /*4b70*/  IMAD R26, R26, 0x80, R85.reuse ;  /* 0x000000801a1a7824 */ /* 0x100fe400078e0255 */
[----:B------:R-:W-:Y:S01]  /*4b80*/  IMAD R20, R20, 0x80, R85 ;  /* 0x0000008014147824 */ /* 0x000fe200078e0255 */
[----:B------:R-:W-:Y:S01]  /*4b90*/  MOV R85, UR10 ;  /* 0x0000000a00557c02 */ /* 0x000fe20008000f00 */
[----:B------:R-:W-:Y:S02]  /*4ba0*/  IMAD.MOV R44, RZ, RZ, -R84 ;  /* 0x000000ffff2c7224 */ /* 0x000fe400078e0a54 */
[----:B------:R-:W-:Y:S02]  /*4bb0*/  IMAD R87, R87, UR4, R92 ;  /* 0x0000000457577c24 */ /* 0x000fe4000f8e025c */
[----:B------:R-:W-:Y:S02]  /*4bc0*/  IMAD R91, R91, UR4, R28 ;  /* 0x000000045b5b7c24 */ /* 0x000fe4000f8e021c */
[----:B------:R-:W-:-:S02]  /*4bd0*/  IMAD R89, R89, R24, 0x1e ;  /* 0x0000001e59597424 */ /* 0x000fc400078e0218 */
[----:B------:R-:W-:Y:S02]  /*4be0*/  IMAD R93, R93, UR4, R26 ;  /* 0x000000045d5d7c24 */ /* 0x000fe4000f8e021a */
[----:B------:R-:W-:-:S04]  /*4bf0*/  IMAD.WIDE R28, R29, 0x4, R74 ;  /* 0x000000041d1c7825 */ /* 0x000fc800078e024a */
[----:B------:R-:W-:Y:S01]  /*4c00*/  IMAD R45, R45, R82, 0x17 ;  /* 0x000000172d2d7424 */ /* 0x000fe200078e0252 */
[----:B------:R0:W-:Y:S01]  /*4c10*/  STG.E desc[UR14][R28.64], R22 ;  /* 0x000000161c007986 */ /* 0x0001e2000c10190e */
[----:B------:R-:W-:-:S04]  /*4c20*/  IMAD.WIDE R26, R27, 0x4, R74 ;  /* 0x000000041b1a7825 */ /* 0x000fc800078e024a */
[----:B------:R-:W-:Y:S01]  /*4c30*/  IMAD R44, R44, R85, 0x1f ;  /* 0x0000001f2c2c7424 */ /* 0x000fe200078e0255 */
[----:B------:R1:W-:Y:S01]  /*4c40*/  STG.E desc[UR14][R26.64], R23 ;  /* 0x000000171a007986 */ /* 0x0003e2000c10190e */
[----:B------:R-:W-:-:S04]  /*4c50*/  IMAD.WIDE R24, R25, 0x4, R74 ;  /* 0x0000000419187825 */ /* 0x000fc800078e024a */
[----:B------:R-:W-:Y:S01]  /*4c60*/  IMAD R89, R89, UR4, R20 ;  /* 0x0000000459597c24 */ /* 0x000fe2000f8e0214 */
[----:B------:R2:W-:Y:S01]  /*4c70*/  STG.E desc[UR14][R24.64], R16 ;  /* 0x0000001018007986 */ /* 0x0005e2000c10190e */
[----:B------:R-:W-:-:S04]  /*4c80*/  IMAD.WIDE R84, R87, 0x4, R74 ;  /* 0x0000000457547825 */ /* 0x000fc800078e024a */
[----:B------:R-:W-:Y:S01]  /*4c90*/  IMAD R47, R47, UR4, R78 ;  /* 0x000000042f2f7c24 */ /* 0x000fe2000f8e024e */
[----:B------:R-:W-:Y:S01]  /*4ca0*/  STG.E desc[UR14][R84.64], R17 ;  /* 0x0000001154007986 */ /* 0x000fe2000c10190e */
[----:B------:R-:W-:-:S04]  /*4cb0*/  IMAD.WIDE R20, R21, 0x4, R74 ;  /* 0x0000000415147825 */ /* 0x000fc800078e024a */
[----:B------:R-:W-:Y:S01]  /*4cc0*/  IMAD R45, R45, UR4, R80 ;  /* 0x000000042d2d7c24 */ /* 0x000fe2000f8e0250 */
[----:B------:R3:W-:Y:S01]  /*4cd0*/  STG.E desc[UR14][R20.64], R18 ;  /* 0x0000001214007986 */ /* 0x0007e2000c10190e */
[----:B------:R-:W-:-:S04]  /*4ce0*/  IMAD.WIDE R82, R83, 0x4, R74 ;  /* 0x0000000453527825 */ /* 0x000fc800078e024a */
[--C-:B------:R-:W-:Y:S01]  /*4cf0*/  IMAD.WIDE R80, R81, 0x4, R74.reuse ;  /* 0x0000000451507825 */ /* 0x100fe200078e024a */
[----:B------:R4:W-:Y:S03]  /*4d00*/  STG.E desc[UR14][R82.64], R19 ;  /* 0x0000001352007986 */ /* 0x0009e6000c10190e */
[----:B------:R-:W-:Y:S01]  /*4d10*/  IMAD.WIDE R78, R79, 0x4, R74 ;  /* 0x000000044f4e7825 */ /* 0x000fe200078e024a */
[----:B------:R4:W-:Y:S03]  /*4d20*/  STG.E desc[UR14][R80.64], R12 ;  /* 0x0000000c50007986 */ /* 0x0009e6000c10190e */
[----:B------:R-:W-:Y:S01]  /*4d30*/  IMAD R87, R44, UR4, R30 ;  /* 0x000000042c577c24 */ /* 0x000fe2000f8e021e */
[----:B------:R-:W2:Y:S01]  /*4d40*/  LDCU UR4, c[0x0][0x374] ;  /* 0x00006e80ff0477ac */ /* 0x000ea20008000800 */
[--C-:B------:R-:W-:Y:S01]  /*4d50*/  IMAD.WIDE R46, R47, 0x4, R74.reuse ;  /* 0x000000042f2e7825 */ /* 0x100fe200078e024a */
[----:B------:R4:W-:Y:S03]  /*4d60*/  STG.E desc[UR14][R78.64], R13 ;  /* 0x0000000d4e007986 */ /* 0x0009e6000c10190e */
[--C-:B------:R-:W-:Y:S01]  /*4d70*/  IMAD.WIDE R44, R45, 0x4, R74.reuse ;  /* 0x000000042d2c7825 */ /* 0x100fe200078e024a */
[----:B------:R4:W-:Y:S03]  /*4d80*/  STG.E desc[UR14][R46.64], R14 ;  /* 0x0000000e2e007986 */ /* 0x0009e6000c10190e */
[--C-:B------:R-:W-:Y:S01]  /*4d90*/  IMAD.WIDE R30, R31, 0x4, R74.reuse ;  /* 0x000000041f1e7825 */ /* 0x100fe200078e024a */
[----:B------:R4:W-:Y:S03]  /*4da0*/  STG.E desc[UR14][R44.64], R15 ;  /* 0x0000000f2c007986 */ /* 0x0009e6000c10190e */
[--C-:B0-----:R-:W-:Y:S01]  /*4db0*/  IMAD.WIDE R28, R88, 0x4, R74.reuse ;  /* 0x00000004581c7825 */ /* 0x101fe200078e024a */
[----:B------:R4:W-:Y:S03]  /*4dc0*/  STG.E desc[UR14][R30.64], R8 ;  /* 0x000000081e007986 */ /* 0x0009e6000c10190e */
[----:B-1----:R-:W-:Y:S01]  /*4dd0*/  IMAD.WIDE R26, R86, 0x4, R74 ;  /* 0x00000004561a7825 */ /* 0x002fe200078e024a */
[----:B------:R4:W-:Y:S01]  /*4de0*/  STG.E desc[UR14][R28.64], R9 ;  /* 0x000000091c007986 */ /* 0x0009e2000c10190e */
[----:B--2---:R-:W-:-:S02]  /*4df0*/  USHF.L.U32 UR11, UR4, 0x2, URZ ;  /* 0x00000002040b7899 */ /* 0x004fc400080006ff */
[--C-:B------:R-:W-:Y:S01]  /*4e00*/  IMAD.WIDE R24, R76, 0x4, R74.reuse ;  /* 0x000000044c187825 */ /* 0x100fe200078e024a */
[----:B------:R4:W-:Y:S01]  /*4e10*/  STG.E desc[UR14][R26.64], R10 ;  /* 0x0000000a1a007986 */ /* 0x0009e2000c10190e */
[----:B------:R-:W-:Y:S02]  /*4e20*/  UIADD3 UR5, UPT, UPT, UR4, UR5, URZ ;  /* 0x0000000504057290 */ /* 0x000fe4000fffe0ff */
[--C-:B------:R-:W-:Y:S01]  /*4e30*/  IMAD.WIDE R22, R93, 0x4, R74.reuse ;  /* 0x000000045d167825 */ /* 0x100fe200078e024a */
[----:B------:R4:W-:Y:S01]  /*4e40*/  STG.E desc[UR14][R24.64], R11 ;  /* 0x0000000b18007986 */ /* 0x0009e2000c10190e */
[----:B------:R-:W-:Y:S02]  /*4e50*/  UISETP.GE.U32.AND UP0, UPT, UR5, UR11, UPT ;  /* 0x0000000b0500728c */ /* 0x000fe4000bf06070 */
[--C-:B---3--:R-:W-:Y:S01]  /*4e60*/  IMAD.WIDE R20, R91, 0x4, R74.reuse ;  /* 0x000000045b147825 */ /* 0x108fe200078e024a */
[----:B------:R4:W-:Y:S03]  /*4e70*/  STG.E desc[UR14][R22.64], R4 ;  /* 0x0000000416007986 */ /* 0x0009e6000c10190e */
[--C-:B------:R-:W-:Y:S01]  /*4e80*/  IMAD.WIDE R16, R89, 0x4, R74.reuse ;  /* 0x0000000459107825 */ /* 0x100fe200078e024a */
[----:B------:R4:W-:Y:S03]  /*4e90*/  STG.E desc[UR14][R20.64], R5 ;  /* 0x0000000514007986 */ /* 0x0009e6000c10190e */
[----:B------:R-:W-:Y:S01]  /*4ea0*/  IMAD.WIDE R74, R87, 0x4, R74 ;  /* 0x00000004574a7825 */ /* 0x000fe200078e024a */
[----:B------:R4:W-:Y:S04]  /*4eb0*/  STG.E desc[UR14][R16.64], R6 ;  /* 0x0000000610007986 */ /* 0x0009e8000c10190e */
[----:B------:R4:W-:Y:S01]  /*4ec0*/  STG.E desc[UR14][R74.64], R7 ;  /* 0x000000074a007986 */ /* 0x0009e2000c10190e */
[----:B------:R-:W-:Y:S05]  /*4ed0*/  BRA.U !UP0, `(.L_x_898) ;  /* 0xffffffbd08a07547 */ /* 0x000fea000b83ffff */
[----:B------:R-:W-:Y:S05]  /*4ee0*/  EXIT ;  /* 0x000000000000794d */ /* 0x000fea0003800000 */
.L_x_865:
[----:B------:R-:W-:Y:S01]  /*4ef0*/  HFMA2 R29, -RZ, RZ, 0, 0.000503063201904296875 ;  /* 0x0000101fff1d7431 */ /* 0x000fe200000001ff */
[----:B------:R-:W-:Y:S01]  /*4f00*/  BSSY B2, `(.L_x_899) ;  /* 0x0000006000027945 */ /* 0x000fe20003800000 */
[----:B------:R-:W-:Y:S02]  /*4f10*/  IMAD.MOV.U32 R25, RZ, RZ, R0 ;  /* 0x000000ffff197224 */ /* 0x000fe400078e0000 */
[----:B------:R-:W-:-:S07]  /*4f20*/  IMAD.MOV.U32 R24, RZ, RZ, -0x1 ;  /* 0xffffffffff187424 */ /* 0x000fce00078e00ff */
[----:B0--3--:R-:W-:Y:S05]  /*4f30*/  WARPSYNC.COLLECTIVE R24, `(.L_x_900) ;  /* 0x0000000018087348 */ /* 0x009fea0003c00000 */
[----:B------:R1:W2:Y:S02]  /*4f40*/  SHFL.IDX P2, R24, R26, R25, R29 ;  /* 0x000000191a187389 */ /* 0x0002a4000004001d */
[----:B0123--:R-:W-:Y:S05]  /*4f50*/  ENDCOLLECTIVE ;  /* 0x000000000000791b */ /* 0x00ffea0003800000 */
.L_x_900:
[----:B------:R-:W-:Y:S05]  /*4f60*/  BSYNC B2 ;  /* 0x0000000000027941 */ /* 0x000fea0003800000 */
.L_x_899:
[----:B------:R-:W-:Y:S01]  /*4f70*/  MOV R25, R24 ;  /* 0x0000001800197202 */ /* 0x000fe20000000f00 */
[----:B------:R-:W-:Y:S06]  /*4f80*/  BRA `(.L_x_901) ;  /* 0xffffffcc00007947 */ /* 0x000fec000383ffff */
.L_x_867:
[----:B------:R-:W-:Y:S01]  /*4f90*/  HFMA2 R29, -RZ, RZ, 0, 0.000503063201904296875 ;  /* 0x0000101fff1d7431 */ /* 0x000fe200000001ff */
[----:B------:R-:W-:Y:S01]  /*4fa0*/  BSSY B2, `(.L_x_902) ;  /* 0x0000006000027945 */ /* 0x000fe20003800000 */
[----:B------:R-:W-:Y:S02]  /*4fb0*/  IMAD.MOV.U32 R25, RZ, RZ, R51 ;  /* 0x000000ffff197224 */ /* 0x000fe400078e0033 */
[----:B------:R-:W-:-:S07]  /*4fc0*/  IMAD.MOV.U32 R24, RZ, RZ, -0x1 ;  /* 0xffffffffff187424 */ /* 0x000fce00078e00ff */
[----:B01-3--:R-:W-:Y:S05]  /*4fd0*/  WARPSYNC.COLLECTIVE R24, `(.L_x_903) ;  /* 0x0000000018087348 */ /* 0x00bfea0003c00000 */
[----:B------:R2:W4:Y:S02]  /*4fe0*/  SHFL.IDX P2, R24, R26, R25, R29 ;  /* 0x000000191a187389 */ /* 0x000524000004001d */
[----:B01234-:R-:W-:Y:S05]  /*4ff0*/  ENDCOLLECTIVE ;  /* 0x000000000000791b */ /* 0x01ffea0003800000 */
.L_x_903:
[----:B------:R-:W-:Y:S05]  /*5000*/  BSYNC B2 ;  /* 0x0000000000027941 */ /* 0x000fea0003800000 */
.L_x_902:
[----:B------:R-:W-:Y:S05]  /*5010*/  BRA `(.L_x_904) ;  /* 0xffffffc800f47947 */ /* 0x000fea000383ffff */
.L_x_869:
[----:B------:R-:W-:Y:S01]  /*5020*/  BSSY B2, `(.L_x_905) ;  /* 0x0000007000027945 */ /* 0x000fe20003800000 */
[----:B------:R-:W-:Y:S01]  /*5030*/  MOV R25, R50 ;  /* 0x0000003200197202 */ /* 0x000fe20000000f00 */
[----:B------:R-:W-:Y:S01]  /*5040*/  IMAD.MOV.U32 R29, RZ, RZ, 0x101f ;  /* 0x0000101fff1d7424 */ /* 0x000fe200078e00ff */
[----:B------:R-:W-:-:S07]  /*5050*/  MOV R24, 0xffffffff ;  /* 0xffffffff00187802 */ /* 0x000fce0000000f00 */
[----:B0123--:R-:W-:Y:S05]  /*5060*/  WARPSYNC.COLLECTIVE R24, `(.L_x_906) ;  /* 0x0000000018087348 */ /* 0x00ffea0003c00000 */
[----:B------:R4:W0:Y:S02]  /*5070*/  SHFL.IDX P2, R24, R26, R25, R29 ;  /* 0x000000191a187389 */ /* 0x000824000004001d */
[----:B01234-:R-:W-:Y:S05]  /*5080*/  ENDCOLLECTIVE ;  /* 0x000000000000791b */ /* 0x01ffea0003800000 */
.L_x_906:
[----:B------:R-:W-:Y:S05]  /*5090*/  BSYNC B2 ;  /* 0x0000000000027941 */ /* 0x000fea0003800000 */
.L_x_905:
[----:B------:R-:W-:Y:S01]  /*50a0*/  IMAD.MOV.U32 R25, RZ, RZ, R24 ;  /* 0x000000ffff197224 */ /* 0x000fe200078e0018 */
[----:B------:R-:W-:Y:S06]  /*50b0*/  BRA `(.L_x_907) ;  /* 0xffffffc800e47947 */ /* 0x000fec000383ffff */
.L_x_871:
[----:B------:R-:W-:Y:S01]  /*50c0*/  BSSY B2, `(.L_x_908) ;  /* 0x0000007000027945 */ /* 0x000fe20003800000 */
[----:B------:R-:W-:Y:S01]  /*50d0*/  MOV R25, R49 ;  /* 0x0000003100197202 */ /* 0x000fe20000000f00 */
[----:B------:R-:W-:Y:S01]  /*50e0*/  IMAD.MOV.U32 R29, RZ, RZ, 0x101f ;  /* 0x0000101fff1d7424 */ /* 0x000fe200078e00ff */
[----:B------:R-:W-:-:S07]  /*50f0*/  MOV R24, 0xffffffff ;  /* 0xffffffff00187802 */ /* 0x000fce0000000f00 */
[----:B01234-:R-:W-:Y:S05]  /*5100*/  WARPSYNC.COLLECTIVE R24, `(.L_x_909) ;  /* 0x0000000018087348 */ /* 0x01ffea0003c00000 */
[----:B------:R0:W0:Y:S02]  /*5110*/  SHFL.IDX P2, R24, R26, R25, R29 ;  /* 0x000000191a187389 */ /* 0x000024000004001d */
[----:B01234-:R-:W-:Y:S05]  /*5120*/  ENDCOLLECTIVE ;  /* 0x000000000000791b */ /* 0x01ffea0003800000 */
.L_x_909:
[----:B------:R-:W-:Y:S05]  /*5130*/  BSYNC B2 ;  /* 0x0000000000027941 */ /* 0x000fea0003800000 */
.L_x_908:
[----:B------:R-:W-:Y:S05]  /*5140*/  BRA `(.L_x_910) ;  /* 0xffffffc800d87947 */ /* 0x000fea000383ffff */
.L_x_873:
[----:B------:R-:W-:Y:S01]  /*5150*/  HFMA2 R29, -RZ, RZ, 0, 0.000503063201904296875 ;  /* 0x0000101fff1d7431 */ /* 0x000fe200000001ff */
[----:B------:R-:W-:Y:S01]  /*5160*/  BSSY B2, `(.L_x_911) ;  /* 0x0000006000027945 */ /* 0x000fe20003800000 */
[----:B------:R-:W-:Y:S02]  /*5170*/  IMAD.MOV.U32 R25, RZ, RZ, R48 ;  /* 0x000000ffff197224 */ /* 0x000fe400078e0030 */
[----:B------:R-:W-:-:S07]  /*5180*/  IMAD.MOV.U32 R24, RZ, RZ, -0x1 ;  /* 0xffffffffff187424 */ /* 0x000fce00078e00ff */
[----:B01234-:R-:W-:Y:S05]  /*5190*/  WARPSYNC.COLLECTIVE R24, `(.L_x_912) ;  /* 0x0000000018087348 */ /* 0x01ffea0003c00000 */
[----:B------:R0:W0:Y:S02]  /*51a0*/  SHFL.IDX P2, R24, R26, R25, R29 ;  /* 0x000000191a187389 */ /* 0x000024000004001d */
[----:B01234-:R-:W-:Y:S05]  /*51b0*/  ENDCOLLECTIVE ;  /* 0x000000000000791b */ /* 0x01ffea0003800000 */
.L_x_912:
[----:B------:R-:W-:Y:S05]  /*51c0*/  BSYNC B2 ;  /* 0x0000000000027941 */ /* 0x000fea0003800000 */
.L_x_911:
[----:B------:R-:W-:Y:S01]  /*51d0*/  MOV R25, R24 ;  /* 0x0000001800197202 */ /* 0x000fe20000000f00 */
[----:B------:R-:W-:Y:S06]  /*51e0*/  BRA `(.L_x_913) ;  /* 0xffffffc800c87947 */ /* 0x000fec000383ffff */
.L_x_875:
[----:B------:R-:W-:Y:S01]  /*51f0*/  HFMA2 R29, -RZ, RZ, 0, 0.000503063201904296875 ;  /* 0x0000101fff1d7431 */ /* 0x000fe200000001ff */
[----:B------:R-:W-:Y:S01]  /*5200*/  BSSY B2, `(.L_x_914) ;  /* 0x0000006000027945 */ /* 0x000fe20003800000 */
[----:B------:R-:W-:Y:S02]  /*5210*/  IMAD.MOV.U32 R25, RZ, RZ, R43 ;  /* 0x000000ffff197224 */ /* 0x000fe400078e002b */
[----:B------:R-:W-:-:S07]  /*5220*/  IMAD.MOV.U32 R24, RZ, RZ, -0x1 ;  /* 0xffffffffff187424 */ /* 0x000fce00078e00ff */
[----:B01234-:R-:W-:Y:S05]  /*5230*/  WARPSYNC.COLLECTIVE R24, `(.L_x_915) ;  /* 0x0000000018087348 */ /* 0x01ffea0003c00000 */
[----:B------:R0:W0:Y:S02]  /*5240*/  SHFL.IDX P2, R24, R26, R25, R29 ;  /* 0x000000191a187389 */ /* 0x000024000004001d */
[----:B01234-:R-:W-:Y:S05]  /*5250*/  ENDCOLLECTIVE ;  /* 0x000000000000791b */ /* 0x01ffea0003800000 */
.L_x_915:
[----:B------:R-:W-:Y:S05]  /*5260*/  BSYNC B2 ;  /* 0x0000000000027941 */ /* 0x000fea0003800000 */
.L_x_914:
[----:B------:R-:W-:Y:S05]  /*5270*/  BRA `(.L_x_916) ;  /* 0xffffffc800bc7947 */ /* 0x000fea000383ffff */
.L_x_877:
[----:B------:R-:W-:Y:S01]  /*5280*/  BSSY B2, `(.L_x_917) ;  /* 0x0000007000027945 */ /* 0x000fe20003800000 */
[----:B------:R-:W-:Y:S01]  /*5290*/  MOV R25, R42 ;  /* 0x0000002a00197202 */ /* 0x000fe20000000f00 */
[----:B------:R-:W-:Y:S01]  /*52a0*/  IMAD.MOV.U32 R29, RZ, RZ, 0x101f ;  /* 0x0000101fff1d7424 */ /* 0x000fe200078e00ff */
[----:B------:R-:W-:-:S07]  /*52b0*/  MOV R24, 0xffffffff ;  /* 0xffffffff00187802 */ /* 0x000fce0000000f00 */
[----:B01234-:R-:W-:Y:S05]  /*52c0*/  WARPSYNC.COLLECTIVE R24, `(.L_x_918) ;  /* 0x0000000018087348 */ /* 0x01ffea0003c00000 */
[----:B------:R0:W0:Y:S02]  /*52d0*/  SHFL.IDX P2, R24, R26, R25, R29 ;  /* 0x000000191a187389 */ /* 0x000024000004001d */
[----:B01234-:R-:W-:Y:S05]  /*52e0*/  ENDCOLLECTIVE ;  /* 0x000000000000791b */ /* 0x01ffea0003800000 */
.L_x_918:
[----:B------:R-:W-:Y:S05]  /*52f0*/  BSYNC B2 ;  /* 0x0000000000027941 */ /* 0x000fea0003800000 */
.L_x_917:
[----:B------:R-:W-:Y:S01]  /*5300*/  IMAD.MOV.U32 R25, RZ, RZ, R24 ;  /* 0x000000ffff197224 */ /* 0x000fe200078e0018 */
[----:B------:R-:W-:Y:S06]  /*5310*/  BRA `(.L_x_919) ;  /* 0xffffffc800ac7947 */ /* 0x000fec000383ffff */
.L_x_879:
[----:B------:R-:W-:Y:S01]  /*5320*/  BSSY B2, `(.L_x_920) ;  /* 0x0000007000027945 */ /* 0x000fe20003800000 */
[----:B------:R-:W-:Y:S01]  /*5330*/  MOV R25, R41 ;  /* 0x0000002900197202 */ /* 0x000fe20000000f00 */
[----:B------:R-:W-:Y:S01]  /*5340*/  IMAD.MOV.U32 R29, RZ, RZ, 0x101f ;  /* 0x0000101fff1d7424 */ /* 0x000fe200078e00ff */
[----:B------:R-:W-:-:S07]  /*5350*/  MOV R24, 0xffffffff ;  /* 0xffffffff00187802 */ /* 0x000fce0000000f00 */
[----:B01234-:R-:W-:Y:S05]  /*5360*/  WARPSYNC.COLLECTIVE R24, `(.L_x_921) ;  /* 0x0000000018087348 */ /* 0x01ffea0003c00000 */
[----:B------:R0:W0:Y:S02]  /*5370*/  SHFL.IDX P2, R24, R26, R25, R29 ;  /* 0x000000191a187389 */ /* 0x000024000004001d */
[----:B01234-:R-:W-:Y:S05]  /*5380*/  ENDCOLLECTIVE ;  /* 0x000000000000791b */ /* 0x01ffea0003800000 */
.L_x_921:
[----:B------:R-:W-:Y:S05]  /*5390*/  BSYNC B2 ;  /* 0x0000000000027941 */ /* 0x000fea0003800000 */
.L_x_920:
[----:B------:R-:W-:Y:S05]  /*53a0*/  BRA `(.L_x_922) ;  /* 0xffffffc800a07947 */ /* 0x000fea000383ffff */
.L_x_881:
[----:B------:R-:W-:Y:S01]  /*53b0*/  HFMA2 R29, -RZ, RZ, 0, 0.000503063201904296875 ;  /* 0x0000101fff1d7431 */ /* 0x000fe200000001ff */
[----:B------:R-:W-:Y:S01]  /*53c0*/  BSSY B2, `(.L_x_923) ;  /* 0x0000006000027945 */ /* 0x000fe20003800000 */
[----:B------:R-:W-:Y:S02]  /*53d0*/  IMAD.MOV.U32 R25, RZ, RZ, R40 ;  /* 0x000000ffff197224 */ /* 0x000fe400078e0028 */
[----:B------:R-:W-:-:S07]  /*53e0*/  IMAD.MOV.U32 R24, RZ, RZ, -0x1 ;  /* 0xffffffffff187424 */ /* 0x000fce00078e00ff */
[----:B01234-:R-:W-:Y:S05]  /*53f0*/  WARPSYNC.COLLECTIVE R24, `(.L_x_924) ;  /* 0x0000000018087348 */ /* 0x01ffea0003c00000 */
[----:B------:R0:W0:Y:S02]  /*5400*/  SHFL.IDX P2, R24, R26, R25, R29 ;  /* 0x000000191a187389 */ /* 0x000024000004001d */
[----:B01234-:R-:W-:Y:S05]  /*5410*/  ENDCOLLECTIVE ;  /* 0x000000000000791b */ /* 0x01ffea0003800000 */
.L_x_924:
[----:B------:R-:W-:Y:S05]  /*5420*/  BSYNC B2 ;  /* 0x0000000000027941 */ /* 0x000fea0003800000 */
.L_x_923:
[----:B------:R-:W-:Y:S01]  /*5430*/  MOV R25, R24 ;  /* 0x0000001800197202 */ /* 0x000fe20000000f00 */
[----:B------:R-:W-:Y:S06]  /*5440*/  BRA `(.L_x_925) ;  /* 0xffffffc800907947 */ /* 0x000fec000383ffff */
.L_x_883:
[----:B------:R-:W-:Y:S01]  /*5450*/  HFMA2 R29, -RZ, RZ, 0, 0.000503063201904296875 ;  /* 0x0000101fff1d7431 */ /* 0x000fe200000001ff */
[----:B------:R-:W-:Y:S01]  /*5460*/  BSSY B2, `(.L_x_926) ;  /* 0x0000006000027945 */ /* 0x000fe20003800000 */
[----:B------:R-:W-:Y:S02]  /*5470*/  IMAD.MOV.U32 R25, RZ, RZ, R39 ;  /* 0x000000ffff197224 */ /* 0x000fe400078e0027 */
[----:B------:R-:W-:-:S07]  /*5480*/  IMAD.MOV.U32 R24, RZ, RZ, -0x1 ;  /* 0xffffffffff187424 */ /* 0x000fce00078e00ff */
[----:B01234-:R-:W-:Y:S05]  /*5490*/  WARPSYNC.COLLECTIVE R24, `(.L_x_927) ;  /* 0x0000000018087348 */ /* 0x01ffea0003c00000 */
[----:B------:R0:W0:Y:S02]  /*54a0*/  SHFL.IDX P2, R24, R26, R25, R29 ;  /* 0x000000191a187389 */ /* 0x000024000004001d */
[----:B01234-:R-:W-:Y:S05]  /*54b0*/  ENDCOLLECTIVE ;  /* 0x000000000000791b */ /* 0x01ffea0003800000 */
.L_x_927:
[----:B------:R-:W-:Y:S05]  /*54c0*/  BSYNC B2 ;  /* 0x0000000000027941 */ /* 0x000fea0003800000 */
.L_x_926:
[----:B------:R-:W-:Y:S05]  /*54d0*/  BRA `(.L_x_928) ;  /* 0xffffffc800847947 */ /* 0x000fea000383ffff */
.L_x_885:
[----:B------:R-:W-:Y:S01]  /*54e0*/  BSSY B2, `(.L_x_929) ;  /* 0x0000007000027945 */ /* 0x000fe20003800000 */
[----:B------:R-:W-:Y:S01]  /*54f0*/  MOV R25, R38 ;  /* 0x0000002600197202 */ /* 0x000fe20000000f00 */
[----:B------:R-:W-:Y:S01]  /*5500*/  IMAD.MOV.U32 R29, RZ, RZ, 0x101f ;  /* 0x0000101fff1d7424 */ /* 0x000fe200078e00ff */
[----:B------:R-:W-:-:S07]  /*5510*/  MOV R24, 0xffffffff ;  /* 0xffffffff00187802 */ /* 0x000fce0000000f00 */
[----:B01234-:R-:W-:Y:S05]  /*5520*/  WARPSYNC.COLLECTIVE R24, `(.L_x_930) ;  /* 0x0000000018087348 */ /* 0x01ffea0003c00000 */
[----:B------:R0:W0:Y:S02]  /*5530*/  SHFL.IDX P2, R24, R26, R25, R29 ;  /* 0x000000191a187389 */ /* 0x000024000004001d */
[----:B01234-:R-:W-:Y:S05]  /*5540*/  ENDCOLLECTIVE ;  /* 0x000000000000791b */ /* 0x01ffea0003800000 */
.L_x_930:
[----:B------:R-:W-:Y:S05]  /*5550*/  BSYNC B2 ;  /* 0x0000000000027941 */ /* 0x000fea0003800000 */
.L_x_929:
[----:B------:R-:W-:Y:S01]  /*5560*/  IMAD.MOV.U32 R25, RZ, RZ, R24 ;  /* 0x000000ffff197224 */ /* 0x000fe200078e0018 */
[----:B------:R-:W-:Y:S06]  /*5570*/  BRA `(.L_x_931) ;  /* 0xffffffc800747947 */ /* 0x000fec000383ffff */
.L_x_887:
[----:B------:R-:W-:Y:S01]  /*5580*/  BSSY B2, `(.L_x_932) ;  /* 0x0000007000027945 */ /* 0x000fe20003800000 */
[----:B------:R-:W-:Y:S01]  /*5590*/  MOV R25, R37 ;  /* 0x0000002500197202 */ /* 0x000fe20000000f00 */
[----:B------:R-:W-:Y:S01]  /*55a0*/  IMAD.MOV.U32 R29, RZ, RZ, 0x101f ;  /* 0x0000101fff1d7424 */ /* 0x000fe200078e00ff */
[----:B------:R-:W-:-:S07]  /*55b0*/  MOV R24, 0xffffffff ;  /* 0xffffffff00187802 */ /* 0x000fce0000000f00 */
[----:B01234-:R-:W-:Y:S05]  /*55c0*/  WARPSYNC.COLLECTIVE R24, `(.L_x_933) ;  /* 0x0000000018087348 */ /* 0x01ffea0003c00000 */
[----:B------:R0:W0:Y:S02]  /*55d0*/  SHFL.IDX P2, R24, R26, R25, R29 ;  /* 0x000000191a187389 */ /* 0x000024000004001d */
[----:B01234-:R-:W-:Y:S05]  /*55e0*/  ENDCOLLECTIVE ;  /* 0x000000000000791b */ /* 0x01ffea0003800000 */
.L_x_933:
[----:B------:R-:W-:Y:S05]  /*55f0*/  BSYNC B2 ;  /* 0x0000000000027941 */ /* 0x000fea0003800000 */
.L_x_932:
[----:B------:R-:W-:Y:S05]  /*5600*/  BRA `(.L_x_934) ;  /* 0xffffffc800687947 */ /* 0x000fea000383ffff */
.L_x_889:
[----:B------:R-:W-:Y:S01]  /*5610*/  HFMA2 R29, -RZ, RZ, 0, 0.000503063201904296875 ;  /* 0x0000101fff1d7431 */ /* 0x000fe200000001ff */
[----:B------:R-:W-:Y:S01]  /*5620*/  BSSY B2, `(.L_x_935) ;  /* 0x0000006000027945 */ /* 0x000fe20003800000 */
[----:B------:R-:W-:Y:S02]  /*5630*/  IMAD.MOV.U32 R25, RZ, RZ, R36 ;  /* 0x000000ffff197224 */ /* 0x000fe400078e0024 */
[----:B------:R-:W-:-:S07]  /*5640*/  IMAD.MOV.U32 R24, RZ, RZ, -0x1 ;  /* 0xffffffffff187424 */ /* 0x000fce00078e00ff */
[----:B01234-:R-:W-:Y:S05]  /*5650*/  WARPSYNC.COLLECTIVE R24, `(.L_x_936) ;  /* 0x0000000018087348 */ /* 0x01ffea0003c00000 */
[----:B------:R0:W0:Y:S02]  /*5660*/  SHFL.IDX P2, R24, R26, R25, R29 ;  /* 0x000000191a187389 */ /* 0x000024000004001d */
[----:B01234-:R-:W-:Y:S05]  /*5670*/  ENDCOLLECTIVE ;  /* 0x000000000000791b */ /* 0x01ffea0003800000 */
.L_x_936:
[----:B------:R-:W-:Y:S05]  /*5680*/  BSYNC B2 ;  /* 0x0000000000027941 */ /* 0x000fea0003800000 */
.L_x_935:
[----:B------:R-:W-:Y:S01]  /*5690*/  MOV R25, R24 ;  /* 0x0000001800197202 */ /* 0x000fe20000000f00 */
[----:B------:R-:W-:Y:S06]  /*56a0*/  BRA `(.L_x_937) ;  /* 0xffffffc800587947 */ /* 0x000fec000383ffff */
.L_x_891:
[----:B------:R-:W-:Y:S01]  /*56b0*/  HFMA2 R29, -RZ, RZ, 0, 0.000503063201904296875 ;  /* 0x0000101fff1d7431 */ /* 0x000fe200000001ff */
[----:B------:R-:W-:Y:S01]  /*56c0*/  BSSY B2, `(.L_x_938) ;  /* 0x0000006000027945 */ /* 0x000fe20003800000 */
[----:B------:R-:W-:Y:S02]  /*56d0*/  IMAD.MOV.U32 R25, RZ, RZ, R35 ;  /* 0x000000ffff197224 */ /* 0x000fe400078e0023 */
[----:B------:R-:W-:-:S07]  /*56e0*/  IMAD.MOV.U32 R24, RZ, RZ, -0x1 ;  /* 0xffffffffff187424 */ /* 0x000fce00078e00ff */
[----:B01234-:R-:W-:Y:S05]  /*56f0*/  WARPSYNC.COLLECTIVE R24, `(.L_x_939) ;  /* 0x0000000018087348 */ /* 0x01ffea0003c00000 */
[----:B------:R0:W0:Y:S02]  /*5700*/  SHFL.IDX P2, R24, R26, R25, R29 ;  /* 0x000000191a187389 */ /* 0x000024000004001d */
[----:B01234-:R-:W-:Y:S05]  /*5710*/  ENDCOLLECTIVE ;  /* 0x000000000000791b */ /* 0x01ffea0003800000 */
.L_x_939:
[----:B------:R-:W-:Y:S05]  /*5720*/  BSYNC B2 ;  /* 0x0000000000027941 */ /* 0x000fea0003800000 */
.L_x_938:
[----:B------:R-:W-:Y:S05]  /*5730*/  BRA `(.L_x_940) ;  /* 0xffffffc8004c7947 */ /* 0x000fea000383ffff */
.L_x_893:
[----:B------:R-:W-:Y:S01]  /*5740*/  BSSY B2, `(.L_x_941) ;  /* 0x0000007000027945 */ /* 0x000fe20003800000 */
[----:B------:R-:W-:Y:S01]  /*5750*/  MOV R25, R34 ;  /* 0x0000002200197202 */ /* 0x000fe20000000f00 */
[----:B------:R-:W-:Y:S01]  /*5760*/  IMAD.MOV.U32 R29, RZ, RZ, 0x101f ;  /* 0x0000101fff1d7424 */ /* 0x000fe200078e00ff */
[----:B------:R-:W-:-:S07]  /*5770*/  MOV R24, 0xffffffff ;  /* 0xffffffff00187802 */ /* 0x000fce0000000f00 */
[----:B01234-:R-:W-:Y:S05]  /*5780*/  WARPSYNC.COLLECTIVE R24, `(.L_x_942) ;  /* 0x0000000018087348 */ /* 0x01ffea0003c00000 */
[----:B------:R0:W0:Y:S02]  /*5790*/  SHFL.IDX P2, R24, R26, R25, R29 ;  /* 0x000000191a187389 */ /* 0x000024000004001d */
[----:B01234-:R-:W-:Y:S05]  /*57a0*/  ENDCOLLECTIVE ;  /* 0x000000000000791b */ /* 0x01ffea0003800000 */
.L_x_942:
[----:B------:R-:W-:Y:S05]  /*57b0*/  BSYNC B2 ;  /* 0x0000000000027941 */ /* 0x000fea0003800000 */
.L_x_941:
[----:B------:R-:W-:Y:S01]  /*57c0*/  IMAD.MOV.U32 R25, RZ, RZ, R24 ;  /* 0x000000ffff197224 */ /* 0x000fe200078e0018 */
[----:B------:R-:W-:Y:S06]  /*57d0*/  BRA `(.L_x_943) ;  /* 0xffffffc8003c7947 */ /* 0x000fec000383ffff */
.L_x_895:
[----:B------:R-:W-:Y:S01]  /*57e0*/  BSSY B2, `(.L_x_944) ;  /* 0x0000007000027945 */ /* 0x000fe20003800000 */
[----:B------:R-:W-:Y:S01]  /*57f0*/  MOV R25, R33 ;  /* 0x0000002100197202 */ /* 0x000fe20000000f00 */
[----:B------:R-:W-:Y:S01]  /*5800*/  IMAD.MOV.U32 R29, RZ, RZ, 0x101f ;  /* 0x0000101fff1d7424 */ /* 0x000fe200078e00ff */
[----:B------:R-:W-:-:S07]  /*5810*/  MOV R24, 0xffffffff ;  /* 0xffffffff00187802 */ /* 0x000fce0000000f00 */
[----:B01234-:R-:W-:Y:S05]  /*5820*/  WARPSYNC.COLLECTIVE R24, `(.L_x_945) ;  /* 0x0000000018087348 */ /* 0x01ffea0003c00000 */
[----:B------:R0:W0:Y:S02]  /*5830*/  SHFL.IDX P2, R24, R26, R25, R29 ;  /* 0x000000191a187389 */ /* 0x000024000004001d */
[----:B01234-:R-:W-:Y:S05]  /*5840*/  ENDCOLLECTIVE ;  /* 0x000000000000791b */ /* 0x01ffea0003800000 */
.L_x_945:
[----:B------:R-:W-:Y:S05]  /*5850*/  BSYNC B2 ;  /* 0x0000000000027941 */ /* 0x000fea0003800000 */
.L_x_944:
[----:B------:R-:W-:Y:S05]  /*5860*/  BRA `(.L_x_946) ;  /* 0xffffffc800307947 */ /* 0x000fea000383ffff */
        .weak           $__internal_22_$__cuda_sm20_div_s16
        .type           $__internal_22_$__cuda_sm20_div_s16,@function
        .size           $__internal_22_$__cuda_sm20_div_s16,($__internal_23_$__cuda_sm20_div_u16 - $__internal_22_$__cuda_sm20_div_s16)
$__internal_22_$__cuda_sm20_div_s16:
        /* <DEDUP_REMOVED lines=21> */
[----:B------:R-:W-:-:S03]  /*59c0*/  @!P0 IMAD.MOV.U32 R3, RZ, RZ, -0x1 ;  /* 0xffffffffff038424 */ /* 0x000fc600078e00ff */
[----:B------:R-:W-:Y:S02]  /*59d0*/  R2UR UR7, R2 ;  /* 0x00000000020772ca */ /* 0x000fe400000e0000 */
[----:B------:R-:W-:Y:S01]  /*59e0*/  @!P0 R2UR UR7, R3 ;  /* 0x00000000030782ca */ /* 0x000fe200000e0000 */
[----:B------:R-:W-:Y:S01]  /*59f0*/  IMAD.MOV.U32 R3, RZ, RZ, 0x0 ;  /* 0x00000000ff037424 */ /* 0x000fe200078e00ff */
[----:B------:R-:W-:-:S04]  /*5a00*/  MOV R2, R6 ;  /* 0x0000000600027202 */ /* 0x000fc80000000f00 */
[----:B------:R-:W-:Y:S09]  /*5a10*/  RET.REL.NODEC R2 `(_Z9cuda_gemmIiLi128ELi4ELi1ELi4096ELi16ELi16ELi64ELi0ELi0EEviiiPT_S1_S1_iii) ;  /* 0xffffffa402787950 */ /* 0x000ff20003c3ffff */
        .weak           $__internal_23_$__cuda_sm20_div_u16
        .type           $__internal_23_$__cuda_sm20_div_u16,@function
        .size           $__internal_23_$__cuda_sm20_div_u16,(.L_x_38526 - $__internal_23_$__cuda_sm20_div_u16)
$__internal_23_$__cuda_sm20_div_u16:
        /* <DEDUP_REMOVED lines=18> */
[----:B------:R-:W-:Y:S06]  /*5b40*/  RET.REL.NODEC R2 `(_Z9cuda_gemmIiLi128ELi4ELi1ELi4096ELi16ELi16ELi64ELi0ELi0EEviiiPT_S1_S1_iii) ;  /* 0xffffffa4022c7950 */ /* 0x000fec0003c3ffff */
.L_x_947:
        /* <DEDUP_REMOVED lines=11> */
.L_x_38526:


//--------------------- .text._Z9cuda_gemmIiLi128ELi4ELi1ELi4096ELi8ELi8ELi64ELi1ELi1EEviiiPT_S1_S1_iii --------------------------
	.section	.text._Z9cuda_gemmIiLi128ELi4ELi1ELi4096ELi8ELi8ELi64ELi1ELi1EEviiiPT_S1_S1_iii,"ax",@progbits
	.align	128
        .global         _Z9cuda_gemmIiLi128ELi4ELi1ELi4096ELi8ELi8ELi64ELi1ELi1EEviiiPT_S1_S1_iii
        .type           _Z9cuda_gemmIiLi128ELi4ELi1ELi4096ELi8ELi8ELi64ELi1ELi1EEviiiPT_S1_S1_iii,@function
        .size           _Z9cuda_gemmIiLi128ELi4ELi1ELi4096ELi8ELi8ELi64ELi1ELi1EEviiiPT_S1_S1_iii,(.L_x_38527 - _Z9cuda_gemmIiLi128ELi4ELi1ELi4096ELi8ELi8ELi64ELi1ELi1EEviiiPT_S1_S1_iii)
        .other          _Z9cuda_gemmIiLi128ELi4ELi1ELi4096ELi8ELi8ELi64ELi1ELi1EEviiiPT_S1_S1_iii,@"STO_CUDA_ENTRY STV_DEFAULT"
_Z9cuda_gemmIiLi128ELi4ELi1ELi4096ELi8ELi8ELi64ELi1ELi1EEviiiPT_S1_S1_iii:
.text._Z9cuda_gemmIiLi128ELi4ELi1ELi4096ELi8ELi8ELi64ELi1ELi1EEviiiPT_S1_S1_iii:
[----:B------:R-:W-:Y:S01]  /*0000*/  LDC R1, c[0x0][0x37c] ;  /* 0x0000df00ff017b82 */ /* 0x000fe20000000800 */
[----:B------:R-:W0:Y:S01]  /*0010*/  S2R R0, SR_TID.X ;  /* 0x0000000000007919 */ /* 0x000e220000002100 */
[----:B------:R-:W1:Y:S01]  /*0020*/  LDCU.64 UR10, c[0x0][0x358] ;  /* 0x00006b00ff0a77ac */ /* 0x000e620008000a00 */
[----:B------:R-:W-:Y:S01]  /*0030*/  BSSY.RECONVERGENT B0, `(.L_x_948) ;  /* 0x0000062000007945 */ /* 0x000fe20003800200 */
[----:B0-----:R-:W-:-:S13]  /*0040*/  ISETP.GT.U32.AND P0, PT, R0, 0x3f, PT ;  /* 0x0000003f0000780c */ /* 0x001fda0003f04070 */
[----:B-1----:R-:W-:Y:S05]  /*0050*/  @P0 BRA `(.L_x_949) ;  /* 0x00000004007c0947 */ /* 0x002fea0003800000 */
[----:B------:R-:W0:Y:S01]  /*0060*/  LDC R16, c[0x0][0x360] ;  /* 0x0000d800ff107b82 */ /* 0x000e220000000800 */
[----:B------:R-:W-:Y:S01]  /*0070*/  BSSY.RECONVERGENT B1, `(.L_x_950) ;  /* 0x0000032000017945 */ /* 0x000fe20003800200 */
[----:B------:R-:W-:Y:S01]  /*0080*/  MOV R13, R0 ;  /* 0x00000000000d7202 */ /* 0x000fe20000000f00 */
[----:B0-----:R-:W0:Y:S01]  /*0090*/  I2F.U32.RP R7, R16 ;  /* 0x0000001000077306 */ /* 0x001e220000209000 */
[----:B------:R-:W-:Y:S02]  /*00a0*/  IADD3 R4, PT, PT, R0, R16, RZ ;  /* 0x0000001000047210 */ /* 0x000fe40007ffe0ff */
[----:B------:R-:W-:Y:S02]  /*00b0*/  ISETP.NE.U32.AND P2, PT, R16, RZ, PT ;  /* 0x000000ff1000720c */ /* 0x000fe40003f45070 */
[C---:B------:R-:W-:Y:S02]  /*00c0*/  ISETP.GE.U32.AND P0, PT, R4.reuse, 0x40, PT ;  /* 0x000000400400780c */ /* 0x040fe40003f06070 */
[----:B------:R-:W-:-:S02]  /*00d0*/  VIMNMX.U32 R5, PT, PT, R4, 0x40, !PT ;  /* 0x0000004004057848 */ /* 0x000fc40007fe0000 */
[----:B------:R-:W-:-:S04]  /*00e0*/  SEL R6, RZ, 0x1, P0 ;  /* 0x00000001ff067807 */ /* 0x000fc80000000000 */
[----:B------:R-:W-:Y:S01]  /*00f0*/  IADD3 R5, PT, PT, R5, -R4, -R6 ;  /* 0x8000000405057210 */ /* 0x000fe20007ffe806 */
[----:B0-----:R-:W0:Y:S02]  /*0100*/  MUFU.RCP R7, R7 ;  /* 0x0000000700077308 */ /* 0x001e240000001000 */
[----:B0-----:R-:W-:-:S06]  /*0110*/  IADD3 R2, PT, PT, R7, 0xffffffe, RZ ;  /* 0x0ffffffe07027810 */ /* 0x001fcc0007ffe0ff */
[----:B------:R0:W1:Y:S02]  /*0120*/  F2I.FTZ.U32.TRUNC.NTZ R3, R2 ;  /* 0x0000000200037305 */ /* 0x000064000021f000 */
[----:B0-----:R-:W-:Y:S01]  /*0130*/  HFMA2 R2, -RZ, RZ, 0, 0 ;  /* 0x00000000ff027431 */ /* 0x001fe200000001ff */
[----:B-1----:R-:W-:-:S05]  /*0140*/  IADD3 R9, PT, PT, RZ, -R3, RZ ;  /* 0x80000003ff097210 */ /* 0x002fca0007ffe0ff */
[----:B------:R-:W-:-:S04]  /*0150*/  IMAD R9, R9, R16, RZ ;  /* 0x0000001009097224 */ /* 0x000fc800078e02ff */
[----:B------:R-:W-:-:S06]  /*0160*/  IMAD.HI.U32 R8, R3, R9, R2 ;  /* 0x0000000903087227 */ /* 0x000fcc00078e0002 */
[----:B------:R-:W-:-:S05]  /*0170*/  IMAD.HI.U32 R3, R8, R5, RZ ;  /* 0x0000000508037227 */ /* 0x000fca00078e00ff */
[----:B------:R-:W-:-:S05]  /*0180*/  IADD3 R2, PT, PT, -R3, RZ, RZ ;  /* 0x000000ff03027210 */ /* 0x000fca0007ffe1ff */
[----:B------:R-:W-:-:S05]  /*0190*/  IMAD R5, R16, R2, R5 ;  /* 0x0000000210057224 */ /* 0x000fca00078e0205 */
[----:B------:R-:W-:-:S13]  /*01a0*/  ISETP.GE.U32.AND P0, PT, R5, R16, PT ;  /* 0x000000100500720c */ /* 0x000fda0003f06070 */
[-C--:B------:R-:W-:Y:S02]  /*01b0*/  @P0 IADD3 R5, PT, PT, R5, -R16.reuse, RZ ;  /* 0x8000001005050210 */ /* 0x080fe40007ffe0ff */
[----:B------:R-:W-:Y:S02]  /*01c0*/  @P0 IADD3 R3, PT, PT, R3, 0x1, RZ ;  /* 0x0000000103030810 */ /* 0x000fe40007ffe0ff */
[----:B------:R-:W-:-:S13]  /*01d0*/  ISETP.GE.U32.AND P1, PT, R5, R16, PT ;  /* 0x000000100500720c */ /* 0x000fda0003f26070 */
[----:B------:R-:W-:Y:S02]  /*01e0*/  @P1 IADD3 R3, PT, PT, R3, 0x1, RZ ;  /* 0x0000000103031810 */ /* 0x000fe40007ffe0ff */
[----:B------:R-:W-:-:S04]  /*01f0*/  @!P2 LOP3.LUT R3, RZ, R16, RZ, 0x33, !PT ;  /* 0x00000010ff03a212 */ /* 0x000fc800078e33ff */
[----:B------:R-:W-:-:S04]  /*0200*/  IADD3 R3, PT, PT, R6, R3, RZ ;  /* 0x0000000306037210 */ /* 0x000fc80007ffe0ff */
[C---:B------:R-:W-:Y:S02]  /*0210*/  LOP3.LUT R2, R3.reuse, 0x3, RZ, 0xc0, !PT ;  /* 0x0000000303027812 */ /* 0x040fe400078ec0ff */
[----:B------:R-:W-:Y:S02]  /*0220*/  ISETP.GE.U32.AND P1, PT, R3, 0x3, PT ;  /* 0x000000030300780c */ /* 0x000fe40003f26070 */
[----:B------:R-:W-:-:S13]  /*0230*/  ISETP.NE.AND P0, PT, R2, 0x3, PT ;  /* 0x000000030200780c */ /* 0x000fda0003f05270 */
[----:B------:R-:W-:Y:S05]  /*0240*/  @!P0 BRA `(.L_x_951) ;  /* 0x0000000000508947 */ /* 0x000fea0003800000 */
[----:B------:R-:W0:Y:S01]  /*0250*/  S2R R9, SR_CgaCtaId ;  /* 0x0000000000097919 */ /* 0x000e220000008800 */
[----:B------:R-:W1:Y:S01]  /*0260*/  LDC.64 R4, c[0x0][0x398] ;  /* 0x0000e600ff047b82 */ /* 0x000e620000000a00 */
[----:B------:R-:W-:Y:S02]  /*0270*/  MOV R2, 0x400 ;  /* 0x0000040000027802 */ /* 0x000fe40000000f00 */
[----:B------:R-:W-:Y:S02]  /*0280*/  IADD3 R3, PT, PT, R3, 0x1, RZ ;  /* 0x0000000103037810 */ /* 0x000fe40007ffe0ff */
[----:B------:R-:W-:Y:S02]  /*0290*/  MOV R7, RZ ;  /* 0x000000ff00077202 */ /* 0x000fe40000000f00 */
[----:B------:R-:W-:Y:S02]  /*02a0*/  MOV R13, R0 ;  /* 0x00000000000d7202 */ /* 0x000fe40000000f00 */
[----:B------:R-:W-:-:S02]  /*02b0*/  LOP3.LUT R6, R3, 0x3, RZ, 0xc0, !PT ;  /* 0x0000000303067812 */ /* 0x000fc400078ec0ff */
[----:B0-----:R-:W-:-:S07]  /*02c0*/  LEA R9, R9, R2, 0x18 ;  /* 0x0000000209097211 */ /* 0x001fce00078ec0ff */
.L_x_952:
[----:B01----:R-:W-:-:S06]  /*02d0*/  IMAD.WIDE.U32 R2, R13, 0x4, R4 ;  /* 0x000000040d027825 */ /* 0x003fcc00078e0004 */
[----:B------:R-:W2:Y:S01]  /*02e0*/  LDG.E R2, desc[UR10][R2.64] ;  /* 0x0000000a02027981 */ /* 0x000ea2000c1e1900 */
[----:B------:R-:W-:Y:S02]  /*02f0*/  LOP3.LUT R8, R13, 0x7, RZ, 0xc0, !PT ;  /* 0x000000070d087812 */ /* 0x000fe400078ec0ff */
[----:B------:R-:W-:Y:S02]  /*0300*/  SHF.R.U32.HI R10, RZ, 0x1, R13 ;  /* 0x00000001ff0a7819 */ /* 0x000fe4000001160d */
[----:B------:R-:W-:Y:S01]  /*0310*/  IADD3 R7, PT, PT, R7, 0x1, RZ ;  /* 0x0000000107077810 */ /* 0x000fe20007ffe0ff */
[----:B------:R-:W-:Y:S01]  /*0320*/  IMAD R8, R8, 0x24, R9 ;  /* 0x0000002408087824 */ /* 0x000fe200078e0209 */
[----:B------:R-:W-:Y:S02]  /*0330*/  LOP3.LUT R11, R10, 0x7ffffffc, RZ, 0xc0, !PT ;  /* 0x7ffffffc0a0b7812 */ /* 0x000fe400078ec0ff */
[----:B------:R-:W-:Y:S02]  /*0340*/  ISETP.NE.AND P0, PT, R7, R6, PT ;  /* 0x000000060700720c */ /* 0x000fe40003f05270 */
[----:B------:R-:W-:-:S02]  /*0350*/  IADD3 R11, PT, PT, R8, R11, RZ ;  /* 0x0000000b080b7210 */ /* 0x000fc40007ffe0ff */
[----:B------:R-:W-:-:S03]  /*0360*/  IADD3 R13, PT, PT, R16, R13, RZ ;  /* 0x0000000d100d7210 */ /* 0x000fc60007ffe0ff */
[----:B--2---:R0:W-:Y:S06]  /*0370*/  STS [R11], R2 ;  /* 0x000000020b007388 */ /* 0x0041ec0000000800 */
[----:B------:R-:W-:Y:S05]  /*0380*/  @P0 BRA `(.L_x_952) ;  /* 0xfffffffc00d00947 */ /* 0x000fea000383ffff */
.L_x_951:
[----:B------:R-:W-:Y:S05]  /*0390*/  BSYNC.RECONVERGENT B1 ;  /* 0x0000000000017941 */ /* 0x000fea0003800200 */
.L_x_950:
[----:B------:R-:W-:Y:S05]  /*03a0*/  @!P1 BRA `(.L_x_949) ;  /* 0x0000000000a89947 */ /* 0x000fea0003800000 */
[----:B------:R-:W1:Y:S01]  /*03b0*/  S2R R3, SR_CgaCtaId ;  /* 0x0000000000037919 */ /* 0x000e620000008800 */
[----:B------:R-:W2:Y:S01]  /*03c0*/  LDC.64 R8, c[0x0][0x398] ;  /* 0x0000e600ff087b82 */ /* 0x000ea20000000a00 */
[----:B0-----:R-:W-:-:S04]  /*03d0*/  MOV R2, 0x400 ;  /* 0x0000040000027802 */ /* 0x001fc80000000f00 */
[----:B-1----:R-:W-:-:S07]  /*03e0*/  LEA R18, R3, R2, 0x18 ;  /* 0x0000000203127211 */ /* 0x002fce00078ec0ff */
.L_x_953:
[----:B------:R-:W-:Y:S01]  /*03f0*/  IADD3 R21, PT, PT, R16, R13, RZ ;  /* 0x0000000d10157210 */ /* 0x000fe20007ffe0ff */
[----:B-12---:R-:W-:-:S03]  /*0400*/  IMAD.WIDE.U32 R10, R13, 0x4, R8 ;  /* 0x000000040d0a7825 */ /* 0x006fc600078e0008 */
[CC--:B------:R-:W-:Y:S01]  /*0410*/  IADD3 R15, PT, PT, R21.reuse, R16.reuse, RZ ;  /* 0x00000010150f7210 */ /* 0x0c0fe20007ffe0ff */
[--C-:B------:R-:W-:Y:S02]  /*0420*/  IMAD.WIDE.U32 R2, R21, 0x4, R8.reuse ;  /* 0x0000000415027825 */ /* 0x100fe400078e0008 */
[----:B------:R0:W2:Y:S01]  /*0430*/  LDG.E R10, desc[UR10][R10.64] ;  /* 0x0000000a0a0a7981 */ /* 0x0000a2000c1e1900 */
[C---:B------:R-:W-:Y:S01]  /*0440*/  IADD3 R17, PT, PT, R15.reuse, R16, RZ ;  /* 0x000000100f117210 */ /* 0x040fe20007ffe0ff */
        /* <DEDUP_REMOVED lines=25> */
[----:B------:R-:W-:-:S04]  /*05e0*/  IADD3 R13, PT, PT, R17, R16, RZ ;  /* 0x00000010110d7210 */ /* 0x000fc80007ffe0ff */
[----:B------:R-:W-:Y:S01]  /*05f0*/  ISETP.GE.U32.AND P0, PT, R13, 0x40, PT ;  /* 0x000000400d00780c */ /* 0x000fe20003f06070 */
[----:B--2---:R1:W-:Y:S04]  /*0600*/  STS [R19], R10 ;  /* 0x0000000a13007388 */ /* 0x0043e80000000800 */
[----:B---3--:R1:W-:Y:S04]  /*0610*/  STS [R3], R2 ;  /* 0x0000000203007388 */ /* 0x0083e80000000800 */
[----:B-----5:R1:W-:Y:S04]  /*0620*/  STS [R11], R4 ;  /* 0x000000040b007388 */ /* 0x0203e80000000800 */
[----:B------:R1:W-:Y:S01]  /*0630*/  STS [R14], R7 ;  /* 0x000000070e007388 */ /* 0x0003e20000000800 */
[----:B------:R-:W-:Y:S05]  /*0640*/  @!P0 BRA `(.L_x_953) ;  /* 0xfffffffc00688947 */ /* 0x000fea000383ffff */
.L_x_949:
[----:B------:R-:W-:Y:S05]  /*0650*/  BSYNC.RECONVERGENT B0 ;  /* 0x0000000000007941 */ /* 0x000fea0003800200 */
.L_x_948:
[----:B------:R-:W2:Y:S01]  /*0660*/  S2UR UR4, SR_CTAID.Y ;  /* 0x00000000000479c3 */ /* 0x000ea20000002600 */
[----:B------:R-:W3:Y:S02]  /*0670*/  LDCU UR12, c[0x0][0x374] ;  /* 0x00006e80ff0c77ac */ /* 0x000ee40008000800 */
[----:B---3--:R-:W-:-:S04]  /*0680*/  USHF.L.U32 UR8, UR12, 0x2, URZ ;  /* 0x000000020c087899 */ /* 0x008fc800080006ff */
[----:B--2---:R-:W-:-:S06]  /*0690*/  UISETP.GE.U32.AND UP0, UPT, UR4, UR8, UPT ;  /* 0x000000080400728c */ /* 0x004fcc000bf06070 */
[----:B------:R-:W-:-:S13]  /*06a0*/  PLOP3.LUT P0, PT, PT, PT, UP0, 0x80, 0x8 ;  /* 0x000000000008781c */ /* 0x000fda0003f0f008 */
[----:B------:R-:W-:Y:S05]  /*06b0*/  @P0 EXIT ;  /* 0x000000000000094d */ /* 0x000fea0003800000 */
[----:B------:R-:W2:Y:S01]  /*06c0*/  LDCU UR13, c[0x0][0x360] ;  /* 0x00006c00ff0d77ac */ /* 0x000ea20008000800 */
[C---:B------:R-:W-:Y:S02]  /*06d0*/  SHF.L.U32 R20, R0.reuse, 0x2, RZ ;  /* 0x0000000200147819 */ /* 0x040fe400000006ff */
[----:B------:R-:W-:Y:S02]  /*06e0*/  LOP3.LUT R21, R0, 0x7, RZ, 0xc0, !PT ;  /* 0x0000000700157812 */ /* 0x000fe400078ec0ff */
[----:B01----:R-:W-:Y:S02]  /*06f0*/  LOP3.LUT R2, R20, 0xfff, RZ, 0x3c, !PT ;  /* 0x00000fff14027812 */ /* 0x003fe400078e3cff */
[----:B------:R-:W-:Y:S01]  /*0700*/  MOV R6, 0x760 ;  /* 0x0000076000067802 */ /* 0x000fe20000000f00 */
[----:B--2---:R-:W-:-:S04]  /*0710*/  USHF.L.U32 UR9, UR13, 0x2, URZ ;  /* 0x000000020d097899 */ /* 0x004fc800080006ff */
[----:B------:R-:W-:Y:S02]  /*0720*/  ULOP3.LUT UR5, UR9, 0xffff, URZ, 0xc0, !UPT ;  /* 0x0000ffff09057892 */ /* 0x000fe4000f8ec0ff */
[----:B------:R-:W-:-:S04]  /*0730*/  IADD3 R2, PT, PT, R2, -UR9, RZ ;  /* 0x8000000902027c10 */ /* 0x000fc8000fffe0ff */
[----:B------:R-:W-:-:S07]  /*0740*/  LOP3.LUT R2, R2, 0xffff, RZ, 0xc0, !PT ;  /* 0x0000ffff02027812 */ /* 0x000fce00078ec0ff */
[----:B------:R-:W-:Y:S05]  /*0750*/  CALL.REL.NOINC `($__internal_24_$__cuda_sm20_div_u16) ;  /* 0x0000002000247944 */ /* 0x000fea0003c00000 */
[----:B------:R-:W0:Y:S01]  /*0760*/  S2UR UR6, SR_CgaCtaId ;  /* 0x00000000000679c3 */ /* 0x000e220000008800 */
[----:B------:R-:W-:Y:S01]  /*0770*/  UMOV UR5, 0x400 ;  /* 0x0000040000057882 */ /* 0x000fe20000000000 */
[C---:B------:R-:W-:Y:S01]  /*0780*/  IADD3 R25, PT, PT, R0.reuse, 0x1, RZ ;  /* 0x0000000100197810 */ /* 0x040fe20007ffe0ff */
[----:B------:R-:W-:Y:S01]  /*0790*/  UIADD3 UR5, UPT, UPT, UR5, 0x180, URZ ;  /* 0x0000018005057890 */ /* 0x000fe2000fffe0ff */
[C---:B------:R-:W-:Y:S02]  /*07a0*/  IADD3 R26, PT, PT, R0.reuse, 0x2, RZ ;  /* 0x00000002001a7810 */ /* 0x040fe40007ffe0ff */
[C---:B------:R-:W-:Y:S02]  /*07b0*/  IADD3 R27, PT, PT, R0.reuse, 0x3, RZ ;  /* 0x00000003001b7810 */ /* 0x040fe40007ffe0ff */
[C---:B------:R-:W-:Y:S02]  /*07c0*/  IADD3 R28, PT, PT, R0.reuse, 0x6, RZ ;  /* 0x00000006001c7810 */ /* 0x040fe40007ffe0ff */
[----:B------:R-:W-:-:S02]  /*07d0*/  IADD3 R29, PT, PT, R0, -0x1, RZ ;  /* 0xffffffff001d7810 */ /* 0x000fc40007ffe0ff */
[----:B------:R-:W-:Y:S02]  /*07e0*/  SHF.L.U32 R2, R0, 0x3, RZ ;  /* 0x0000000300027819 */ /* 0x000fe400000006ff */
[----:B------:R-:W-:Y:S02]  /*07f0*/  LOP3.LUT R25, R25, 0x7, RZ, 0xc0, !PT ;  /* 0x0000000719197812 */ /* 0x000fe400078ec0ff */
[----:B------:R-:W-:Y:S02]  /*0800*/  LOP3.LUT R26, R26, 0x7, RZ, 0xc0, !PT ;  /* 0x000000071a1a7812 */ /* 0x000fe400078ec0ff */
[----:B------:R-:W-:Y:S02]  /*0810*/  LOP3.LUT R27, R27, 0x7, RZ, 0xc0, !PT ;  /* 0x000000071b1b7812 */ /* 0x000fe400078ec0ff */
[----:B------:R-:W-:Y:S02]  /*0820*/  LOP3.LUT R28, R28, 0x7, RZ, 0xc0, !PT ;  /* 0x000000071c1c7812 */ /* 0x000fe400078ec0ff */
[----:B------:R-:W-:Y:S01]  /*0830*/  LOP3.LUT R29, R29, 0x7, RZ, 0xc0, !PT ;  /* 0x000000071d1d7812 */ /* 0x000fe200078ec0ff */
[----:B0-----:R-:W-:Y:S01]  /*0840*/  ULEA UR5, UR6, UR5, 0x18 ;  /* 0x0000000506057291 */ /* 0x001fe2000f8ec0ff */
[----:B------:R-:W-:-:S02]  /*0850*/  MOV R3, UR13 ;  /* 0x0000000d00037c02 */ /* 0x000fc40008000f00 */
[----:B------:R-:W-:Y:S02]  /*0860*/  IADD3 R31, PT, PT, R0, 0x5, RZ ;  /* 0x00000005001f7810 */ /* 0x000fe40007ffe0ff */
[----:B------:R-:W-:Y:S02]  /*0870*/  IADD3 R23, PT, PT, R20, UR9, RZ ;  /* 0x0000000914177c10 */ /* 0x000fe4000fffe0ff */
[C---:B------:R-:W-:Y:S02]  /*0880*/  LOP3.LUT R32, R2.reuse, 0x7, R0, 0xf8, !PT ;  /* 0x0000000702207812 */ /* 0x040fe400078ef800 */
[C---:B------:R-:W-:Y:S02]  /*0890*/  LOP3.LUT R37, R2.reuse, 0x4, R21, 0xf6, !PT ;  /* 0x0000000402257812 */ /* 0x040fe400078ef615 */
[C---:B------:R-:W-:Y:S02]  /*08a0*/  LOP3.LUT R33, R2.reuse, R25, RZ, 0xfc, !PT ;  /* 0x0000001902217212 */ /* 0x040fe400078efcff */
[----:B------:R-:W-:-:S02]  /*08b0*/  LOP3.LUT R34, R2, R26, RZ, 0xfc, !PT ;  /* 0x0000001a02227212 */ /* 0x000fc400078efcff */
[C---:B------:R-:W-:Y:S02]  /*08c0*/  LOP3.LUT R35, R2.reuse, R27, RZ, 0xfc, !PT ;  /* 0x0000001b02237212 */ /* 0x040fe400078efcff */
[C---:B------:R-:W-:Y:S02]  /*08d0*/  LOP3.LUT R38, R2.reuse, R28, RZ, 0xfc, !PT ;  /* 0x0000001c02267212 */ /* 0x040fe400078efcff */
[----:B------:R-:W-:Y:S02]  /*08e0*/  LOP3.LUT R39, R2, R29, RZ, 0xfc, !PT ;  /* 0x0000001d02277212 */ /* 0x000fe400078efcff */
[----:B------:R-:W-:Y:S02]  /*08f0*/  LEA R36, R0, UR5, 0x4 ;  /* 0x0000000500247c11 */ /* 0x000fe4000f8e20ff */
[----:B------:R-:W-:Y:S02]  /*0900*/  LOP3.LUT R22, R22, 0x3, RZ, 0xc0, !PT ;  /* 0x0000000316167812 */ /* 0x000fe400078ec0ff */
[----:B------:R-:W-:-:S02]  /*0910*/  LOP3.LUT R24, R21, 0x4, RZ, 0x3c, !PT ;  /* 0x0000000415187812 */ /* 0x000fc400078e3cff */
[----:B------:R-:W-:Y:S02]  /*0920*/  LOP3.LUT R31, R31, 0x7, RZ, 0xc0, !PT ;  /* 0x000000071f1f7812 */ /* 0x000fe400078ec0ff */
[----:B------:R-:W-:Y:S02]  /*0930*/  IADD3 R30, PT, PT, R23, UR9, RZ ;  /* 0x00000009171e7c10 */ /* 0x000fe4000fffe0ff */
[----:B------:R-:W-:Y:S02]  /*0940*/  LEA R32, R32, UR5, 0x2 ;  /* 0x0000000520207c11 */ /* 0x000fe4000f8e10ff */
[----:B------:R-:W-:Y:S02]  /*0950*/  LEA R33, R33, UR5, 0x2 ;  /* 0x0000000521217c11 */ /* 0x000fe4000f8e10ff */
[----:B------:R-:W-:Y:S02]  /*0960*/  LEA R34, R34, UR5, 0x2 ;  /* 0x0000000522227c11 */ /* 0x000fe4000f8e10ff */
[----:B------:R-:W-:-:S02]  /*0970*/  LEA R35, R35, UR5, 0x2 ;  /* 0x0000000523237c11 */ /* 0x000fc4000f8e10ff */
[----:B------:R-:W-:Y:S02]  /*0980*/  LEA R37, R37, UR5, 0x2 ;  /* 0x0000000525257c11 */ /* 0x000fe4000f8e10ff */
[----:B------:R-:W-:Y:S02]  /*0990*/  LEA R38, R38, UR5, 0x2 ;  /* 0x0000000526267c11 */ /* 0x000fe4000f8e10ff */
[----:B------:R-:W-:Y:S02]  /*09a0*/  LEA R39, R39, UR5, 0x2 ;  /* 0x0000000527277c11 */ /* 0x000fe4000f8e10ff */
[----:B------:R-:W-:-:S07]  /*09b0*/  LEA R40, R3, R36, 0x4 ;  /* 0x0000002403287211 */ /* 0x000fce00078e20ff */
.L_x_958:
[----:B------:R-:W-:Y:S01]  /*09c0*/  ISETP.NE.AND P0, PT, R22, 0x2, PT ;  /* 0x000000021600780c */ /* 0x000fe20003f05270 */
[----:B0-----:R-:W0:Y:S01]  /*09d0*/  S2UR UR7, SR_CgaCtaId ;  /* 0x00000000000779c3 */ /* 0x001e220000008800 */
[----:B------:R-:W-:Y:S01]  /*09e0*/  UMOV UR5, 0x400 ;  /* 0x0000040000057882 */ /* 0x000fe20000000000 */
[----:B------:R-:W-:Y:S01]  /*09f0*/  BSSY.RECONVERGENT B0, `(.L_x_954) ;  /* 0x000001c000007945 */ /* 0x000fe20003800200 */
[----:B------:R-:W-:Y:S02]  /*0a00*/  MOV R13, UR4 ;  /* 0x00000004000d7c02 */ /* 0x000fe40008000f00 */
[----:B------:R-:W-:-:S07]  /*0a10*/  MOV R2, R20 ;  /* 0x0000001400027202 */ /* 0x000fce0000000f00 */
[----:B------:R-:W-:Y:S05]  /*0a20*/  @!P0 BRA `(.L_x_955) ;  /* 0x0000000000608947 */ /* 0x000fea0003800000 */
[----:B------:R-:W1:Y:S01]  /*0a30*/  LDC.64 R8, c[0x0][0x390] ;  /* 0x0000e400ff087b82 */ /* 0x000e620000000a00 */
[----:B------:R-:W-:-:S04]  /*0a40*/  MOV R5, UR4 ;  /* 0x0000000400057c02 */ /* 0x000fc80008000f00 */
[----:B------:R-:W-:-:S05]  /*0a50*/  LEA R5, R5, R20, 0xc ;  /* 0x0000001405057211 */ /* 0x000fca00078e60ff */
[----:B-1----:R-:W-:-:S06]  /*0a60*/  IMAD.WIDE R4, R5, 0x4, R8 ;  /* 0x0000000405047825 */ /* 0x002fcc00078e0208 */
[----:B------:R-:W2:Y:S01]  /*0a70*/  LDG.E.128 R4, desc[UR10][R4.64] ;  /* 0x0000000a04047981 */ /* 0x000ea2000c1e1d00 */
[----:B------:R-:W-:Y:S02]  /*0a80*/  ISETP.NE.AND P0, PT, R22, 0x3, PT ;  /* 0x000000031600780c */ /* 0x000fe40003f05270 */
[----:B------:R-:W-:Y:S01]  /*0a90*/  MOV R2, R23 ;  /* 0x0000001700027202 */ /* 0x000fe20000000f00 */
[----:B--2---:R1:W-:Y:S10]  /*0aa0*/  STS.128 [R36], R4 ;  /* 0x0000000424007388 */ /* 0x0043f40000000c00 */
[----:B------:R-:W-:Y:S05]  /*0ab0*/  @!P0 BRA `(.L_x_955) ;  /* 0x00000000003c8947 */ /* 0x000fea0003800000 */
[----:B------:R-:W-:Y:S02]  /*0ac0*/  ISETP.NE.AND P0, PT, R22, RZ, PT ;  /* 0x000000ff1600720c */ /* 0x000fe40003f05270 */
[----:B------:R-:W-:Y:S02]  /*0ad0*/  MOV R2, UR4 ;  /* 0x0000000400027c02 */ /* 0x000fe40008000f00 */
[----:B------:R-:W-:Y:S02]  /*0ae0*/  MOV R3, UR4 ;  /* 0x0000000400037c02 */ /* 0x000fe40008000f00 */
[----:B-1----:R-:W-:-:S05]  /*0af0*/  LEA R5, R2, R23, 0xc ;  /* 0x0000001702057211 */ /* 0x002fca00078e60ff */
[----:B------:R-:W-:Y:S02]  /*0b00*/  IMAD.WIDE R4, R5, 0x4, R8 ;  /* 0x0000000405047825 */ /* 0x000fe400078e0208 */
[----:B------:R-:W-:-:S04]  /*0b10*/  @P0 LEA R3, R3, R30, 0xc ;  /* 0x0000001e03030211 */ /* 0x000fc800078e60ff */
[----:B------:R-:W2:Y:S01]  /*0b20*/  LDG.E.128 R4, desc[UR10][R4.64] ;  /* 0x0000000a04047981 */ /* 0x000ea2000c1e1d00 */
[----:B------:R-:W-:-:S06]  /*0b30*/  @P0 IMAD.WIDE R8, R3, 0x4, R8 ;  /* 0x0000000403080825 */ /* 0x000fcc00078e0208 */
[----:B------:R-:W3:Y:S01]  /*0b40*/  @P0 LDG.E.128 R8, desc[UR10][R8.64] ;  /* 0x0000000a08080981 */ /* 0x000ee2000c1e1d00 */
[----:B------:R-:W-:-:S04]  /*0b50*/  MOV R3, UR13 ;  /* 0x0000000d00037c02 */ /* 0x000fc80008000f00 */
[----:B------:R-:W-:Y:S02]  /*0b60*/  @P0 LEA R3, R3, R40, 0x4 ;  /* 0x0000002803030211 */ /* 0x000fe400078e20ff */
[----:B------:R-:W-:Y:S02]  /*0b70*/  MOV R2, R30 ;  /* 0x0000001e00027202 */ /* 0x000fe40000000f00 */
[----:B------:R-:W-:Y:S01]  /*0b80*/  @P0 IADD3 R2, PT, PT, R30, UR9, RZ ;  /* 0x000000091e020c10 */ /* 0x000fe2000fffe0ff */
[----:B--2---:R2:W-:Y:S04]  /*0b90*/  STS.128 [R40], R4 ;  /* 0x0000000428007388 */ /* 0x0045e80000000c00 */
[----:B---3--:R2:W-:Y:S02]  /*0ba0*/  @P0 STS.128 [R3], R8 ;  /* 0x0000000803000388 */ /* 0x0085e40000000c00 */
.L_x_955:
[----:B0-----:R-:W-:Y:S05]  /*0bb0*/  BSYNC.RECONVERGENT B0 ;  /* 0x0000000000007941 */ /* 0x001fea0003800200 */
.L_x_954:
[----:B------:R-:W-:Y:S01]  /*0bc0*/  UIADD3 UR6, UPT, UPT, UR5, 0x180, URZ ;  /* 0x0000018005067890 */ /* 0x000fe2000fffe0ff */
[----:B-12---:R-:W-:Y:S01]  /*0bd0*/  MOV R4, UR13 ;  /* 0x0000000d00047c02 */ /* 0x006fe20008000f00 */
[----:B------:R-:W-:Y:S01]  /*0be0*/  BSSY.RECONVERGENT B0, `(.L_x_956) ;  /* 0x000002a000007945 */ /* 0x000fe20003800200 */
[----:B------:R-:W-:Y:S01]  /*0bf0*/  LEA R3, R13, R2, 0xc ;  /* 0x000000020d037211 */ /* 0x000fe200078e60ff */
[----:B------:R-:W-:Y:S01]  /*0c00*/  ULEA UR6, UR7, UR6, 0x18 ;  /* 0x0000000607067291 */ /* 0x000fe2000f8ec0ff */
[----:B------:R-:W-:Y:S02]  /*0c10*/  MOV R6, UR13 ;  /* 0x0000000d00067c02 */ /* 0x000fe40008000f00 */
[----:B------:R-:W-:Y:S01]  /*0c20*/  IADD3 R45, PT, PT, R3, UR9, RZ ;  /* 0x00000009032d7c10 */ /* 0x000fe2000fffe0ff */
[----:B------:R-:W-:Y:S01]  /*0c30*/  IMAD R41, R4, 0xc, R3 ;  /* 0x0000000c04297824 */ /* 0x000fe200078e0203 */
[----:B------:R-:W-:Y:S02]  /*0c40*/  LEA R43, R6, R3, 0x3 ;  /* 0x00000003062b7211 */ /* 0x000fe400078e18ff */
[----:B------:R-:W-:-:S07]  /*0c50*/  LEA R42, R2, UR6, 0x2 ;  /* 0x00000006022a7c11 */ /* 0x000fce000f8e10ff */
.L_x_957:
        /* <DEDUP_REMOVED lines=9> */
[----:B------:R-:W-:-:S02]  /*0cf0*/  MOV R49, UR13 ;  /* 0x0000000d00317c02 */ /* 0x000fc40008000f00 */
[----:B------:R-:W-:Y:S02]  /*0d00*/  MOV R47, UR13 ;  /* 0x0000000d002f7c02 */ /* 0x000fe40008000f00 */
[----:B------:R-:W-:Y:S02]  /*0d10*/  MOV R51, UR13 ;  /* 0x0000000d00337c02 */ /* 0x000fe40008000f00 */
[-C--:B------:R-:W-:Y:S02]  /*0d20*/  LEA R46, R49, R42.reuse, 0x5 ;  /* 0x0000002a312e7211 */ /* 0x080fe400078e28ff */
[----:B------:R-:W-:Y:S02]  /*0d30*/  LEA R44, R47, R42, 0x4 ;  /* 0x0000002a2f2c7211 */ /* 0x000fe400078e20ff */
[----:B------:R-:W-:Y:S01]  /*0d40*/  MOV R49, UR9 ;  /* 0x0000000900317c02 */ /* 0x000fe20008000f00 */
[----:B------:R-:W-:Y:S01]  /*0d50*/  IMAD R47, R51, 0x30, R42 ;  /* 0x00000030332f7824 */ /* 0x000fe200078e022a */
[----:B------:R-:W-:-:S02]  /*0d60*/  MOV R51, UR9 ;  /* 0x0000000900337c02 */ /* 0x000fc40008000f00 */
[----:B------:R-:W-:-:S04]  /*0d70*/  IADD3 R2, PT, PT, R49, UR9, R2 ;  /* 0x0000000931027c10 */ /* 0x000fc8000fffe002 */
[----:B------:R-:W-:-:S04]  /*0d80*/  IADD3 R2, PT, PT, R51, UR9, R2 ;  /* 0x0000000933027c10 */ /* 0x000fc8000fffe002 */
[----:B------:R-:W-:Y:S02]  /*0d90*/  ISETP.GE.U32.AND P0, PT, R2, 0x1000, PT ;  /* 0x000010000200780c */ /* 0x000fe40003f06070 */
[----:B------:R-:W-:-:S04]  /*0da0*/  MOV R48, UR13 ;  /* 0x0000000d00307c02 */ /* 0x000fc80008000f00 */
[C---:B------:R-:W-:Y:S02]  /*0db0*/  LEA R41, R48.reuse, R41, 0x4 ;  /* 0x0000002930297211 */ /* 0x040fe400078e20ff */
[----:B------:R-:W-:Y:S01]  /*0dc0*/  LEA R43, R48, R43, 0x4 ;  /* 0x0000002b302b7211 */ /* 0x000fe200078e20ff */
[----:B--2---:R0:W-:Y:S04]  /*0dd0*/  STS.128 [R42], R4 ;  /* 0x000000042a007388 */ /* 0x0041e80000000c00 */
[----:B---3--:R1:W-:Y:S04]  /*0de0*/  STS.128 [R44], R8 ;  /* 0x000000082c007388 */ /* 0x0083e80000000c00 */
[----:B----4-:R1:W-:Y:S04]  /*0df0*/  STS.128 [R46], R12 ;  /* 0x0000000c2e007388 */ /* 0x0103e80000000c00 */
[----:B-----5:R1:W-:Y:S01]  /*0e00*/  STS.128 [R47], R16 ;  /* 0x000000102f007388 */ /* 0x0203e20000000c00 */
[----:B0-----:R-:W-:-:S02]  /*0e10*/  MOV R4, UR13 ;  /* 0x0000000d00047c02 */ /* 0x001fc40008000f00 */
[----:B------:R-:W-:Y:S02]  /*0e20*/  MOV R6, UR13 ;  /* 0x0000000d00067c02 */ /* 0x000fe40008000f00 */
[----:B------:R-:W-:Y:S02]  /*0e30*/  MOV R5, UR13 ;  /* 0x0000000d00057c02 */ /* 0x000fe40008000f00 */
[----:B------:R-:W-:Y:S02]  /*0e40*/  LEA R45, R4, R45, 0x4 ;  /* 0x0000002d042d7211 */ /* 0x000fe400078e20ff */
[----:B------:R-:W-:Y:S02]  /*0e50*/  LEA R3, R6, R3, 0x4 ;  /* 0x0000000306037211 */ /* 0x000fe400078e20ff */
[----:B------:R-:W-:Y:S01]  /*0e60*/  LEA R42, R5, R42, 0x6 ;  /* 0x0000002a052a7211 */ /* 0x000fe200078e30ff */
[----:B------:R-:W-:Y:S06]  /*0e70*/  @!P0 BRA `(.L_x_957) ;  /* 0xfffffffc00788947 */ /* 0x000fec000383ffff */
[----:B------:R-:W-:Y:S05]  /*0e80*/  BSYNC.RECONVERGENT B0 ;  /* 0x0000000000007941 */ /* 0x000fea0003800200 */
.L_x_956:
[----:B------:R-:W-:Y:S01]  /*0e90*/  BAR.SYNC.DEFER_BLOCKING 0x0 ;  /* 0x0000000000007b1d */ /* 0x000fe20000010000 */
[----:B------:R-:W-:Y:S01]  /*0ea0*/  ULEA UR5, UR7, UR5, 0x18 ;  /* 0x0000000507057291 */ /* 0x000fe2000f8ec0ff */
[----:B------:R-:W-:-:S04]  /*0eb0*/  LEA R4, R0, R31, 0x3 ;  /* 0x0000001f00047211 */ /* 0x000fc800078e18ff */
[----:B------:R-:W-:Y:S02]  /*0ec0*/  LEA R4, R4, UR6, 0x2 ;  /* 0x0000000604047c11 */ /* 0x000fe4000f8e10ff */
[----:B------:R-:W-:-:S05]  /*0ed0*/  LEA R5, R21, UR5, 0x2 ;  /* 0x0000000515057c11 */ /* 0x000fca000f8e10ff */
[----:B-1----:R-:W0:Y:S04]  /*0ee0*/  LDS R10, [R5] ;  /* 0x00000000050a7984 */ /* 0x002e280000000800 */
[----:B------:R-:W-:Y:S04]  /*0ef0*/  LDS R87, [R32] ;  /* 0x0000000020577984 */ /* 0x000fe80000000800 */
[----:B------:R-:W-:Y:S04]  /*0f00*/  LDS R71, [R32+0x1000] ;  /* 0x0010000020477984 */ /* 0x000fe80000000800 */
[----:B------:R-:W-:Y:S04]  /*0f10*/  LDS R83, [R32+0x2000] ;  /* 0x0020000020537984 */ /* 0x000fe80000000800 */
[----:B------:R-:W-:Y:S04]  /*0f20*/  LDS R69, [R33] ;  /* 0x0000000021457984 */ /* 0x000fe80000000800 */
[----:B------:R-:W-:Y:S04]  /*0f30*/  LDS R85, [R32+0x3000] ;  /* 0x0030000020557984 */ /* 0x000fe80000000800 */
[----:B------:R-:W-:Y:S04]  /*0f40*/  LDS R73, [R33+0x1000] ;  /* 0x0010000021497984 */ /* 0x000fe80000000800 */
[----:B------:R-:W-:Y:S04]  /*0f50*/  LDS R81, [R33+0x2000] ;  /* 0x0020000021517984 */ /* 0x000fe80000000800 */
[----:B------:R-:W-:Y:S04]  /*0f60*/  LDS R19, [R34] ;  /* 0x0000000022137984 */ /* 0x000fe80000000800 */
[----:B------:R-:W-:Y:S04]  /*0f70*/  LDS R79, [R33+0x3000] ;  /* 0x00300000214f7984 */ /* 0x000fe80000000800 */
[----:B------:R-:W-:Y:S04]  /*0f80*/  LDS R3, [R34+0x1000] ;  /* 0x0010000022037984 */ /* 0x000fe80000000800 */
[----:B------:R-:W-:Y:S04]  /*0f90*/  LDS R2, [R5+0x24] ;  /* 0x0000240005027984 */ /* 0x000fe80000000800 */
[----:B------:R-:W-:Y:S04]  /*0fa0*/  LDS R41, [R34+0x2000] ;  /* 0x0020000022297984 */ /* 0x000fe80000000800 */
[----:B------:R-:W-:Y:S04]  /*0fb0*/  LDS R59, [R34+0x3000] ;  /* 0x00300000223b7984 */ /* 0x000fe80000000800 */
[----:B0-----:R-:W0:Y:S04]  /*0fc0*/  SHFL.IDX PT, R6, R10, R21, 0x181f ;  /* 0x00181f150a067589 */ /* 0x001e2800000e0000 */
[----:B------:R-:W-:Y:S04]  /*0fd0*/  LDS R58, [R35] ;  /* 0x00000000233a7984 */ /* 0x000fe80000000800 */
[----:B------:R-:W-:Y:S04]  /*0fe0*/  LDS R57, [R35+0x1000] ;  /* 0x0010000023397984 */ /* 0x000fe80000000800 */
[----:B------:R-:W-:Y:S04]  /*0ff0*/  LDS R56, [R35+0x2000] ;  /* 0x0020000023387984 */ /* 0x000fe80000000800 */
[----:B------:R-:W-:Y:S04]  /*1000*/  LDS R55, [R35+0x3000] ;  /* 0x0030000023377984 */ /* 0x000fe80000000800 */
[----:B------:R-:W1:Y:S04]  /*1010*/  SHFL.IDX PT, R12, R10, R25, 0x181f ;  /* 0x00181f190a0c7589 */ /* 0x000e6800000e0000 */
[----:B------:R-:W-:Y:S01]  /*1020*/  LDS R54, [R37] ;  /* 0x0000000025367984 */ /* 0x000fe20000000800 */
[----:B0-----:R-:W-:-:S02]  /*1030*/  IMAD R8, R87, R6, RZ ;  /* 0x0000000657087224 */ /* 0x001fc400078e02ff */
[C---:B------:R-:W-:Y:S01]  /*1040*/  IMAD R7, R6.reuse, R71, RZ ;  /* 0x0000004706077224 */ /* 0x040fe200078e02ff */
[----:B------:R-:W-:Y:S01]  /*1050*/  LDS R53, [R37+0x1000] ;  /* 0x0010000025357984 */ /* 0x000fe20000000800 */
[C---:B------:R-:W-:Y:S02]  /*1060*/  IMAD R9, R6.reuse, R83, RZ ;  /* 0x0000005306097224 */ /* 0x040fe400078e02ff */
[----:B------:R-:W-:Y:S01]  /*1070*/  IMAD R15, R6, R85, RZ ;  /* 0x00000055060f7224 */ /* 0x000fe200078e02ff */
[----:B------:R-:W-:Y:S04]  /*1080*/  LDS R52, [R37+0x2000] ;  /* 0x0020000025347984 */ /* 0x000fe80000000800 */
[----:B------:R-:W-:Y:S04]  /*1090*/  LDS R51, [R37+0x3000] ;  /* 0x0030000025337984 */ /* 0x000fe80000000800 */
[----:B------:R-:W0:Y:S04]  /*10a0*/  SHFL.IDX PT, R14, R10, R26, 0x181f ;  /* 0x00181f1a0a0e7589 */ /* 0x000e2800000e0000 */
[----:B------:R-:W-:Y:S01]  /*10b0*/  LDS R50, [R4] ;  /* 0x0000000004327984 */ /* 0x000fe20000000800 */
[----:B-1----:R-:W-:-:S02]  /*10c0*/  IMAD R8, R69, R12, R8 ;  /* 0x0000000c45087224 */ /* 0x002fc400078e0208 */
[C---:B------:R-:W-:Y:S01]  /*10d0*/  IMAD R6, R12.reuse, R73, R7 ;  /* 0x000000490c067224 */ /* 0x040fe200078e0207 */
[----:B------:R-:W-:Y:S01]  /*10e0*/  LDS R49, [R4+0x1000] ;  /* 0x0010000004317984 */ /* 0x000fe20000000800 */
[C---:B------:R-:W-:Y:S02]  /*10f0*/  IMAD R13, R12.reuse, R81, R9 ;  /* 0x000000510c0d7224 */ /* 0x040fe400078e0209 */
[----:B------:R-:W-:Y:S01]  /*1100*/  IMAD R61, R12, R79, R15 ;  /* 0x0000004f0c3d7224 */ /* 0x000fe200078e020f */
[----:B------:R-:W-:Y:S04]  /*1110*/  LDS R42, [R4+0x2000] ;  /* 0x00200000042a7984 */ /* 0x000fe80000000800 */
[----:B------:R-:W-:Y:S04]  /*1120*/  LDS R48, [R4+0x3000] ;  /* 0x0030000004307984 */ /* 0x000fe80000000800 */
[----:B------:R-:W-:Y:S04]  /*1130*/  LDS R47, [R38] ;  /* 0x00000000262f7984 */ /* 0x000fe80000000800 */
[----:B------:R-:W-:Y:S01]  /*1140*/  LDS R46, [R38+0x1000] ;  /* 0x00100000262e7984 */ /* 0x000fe20000000800 */
[----:B0-----:R-:W-:-:S02]  /*1150*/  IMAD R9, R19, R14, R8 ;  /* 0x0000000e13097224 */ /* 0x001fc400078e0208 */
[C---:B------:R-:W-:Y:S01]  /*1160*/  IMAD R12, R14.reuse, R3, R6 ;  /* 0x000000030e0c7224 */ /* 0x040fe200078e0206 */
[----:B------:R-:W-:Y:S01]  /*1170*/  LDS R45, [R38+0x2000] ;  /* 0x00200000262d7984 */ /* 0x000fe20000000800 */
[C---:B------:R-:W-:Y:S02]  /*1180*/  IMAD R15, R14.reuse, R41, R13 ;  /* 0x000000290e0f7224 */ /* 0x040fe400078e020d */
[----:B------:R-:W-:Y:S01]  /*1190*/  IMAD R61, R14, R59, R61 ;  /* 0x0000003b0e3d7224 */ /* 0x000fe200078e023d */
[----:B------:R-:W-:Y:S04]  /*11a0*/  LDS R44, [R38+0x3000] ;  /* 0x00300000262c7984 */ /* 0x000fe80000000800 */
[----:B------:R-:W0:Y:S04]  /*11b0*/  SHFL.IDX PT, R60, R10, R27, 0x181f ;  /* 0x00181f1b0a3c7589 */ /* 0x000e2800000e0000 */
[----:B------:R-:W-:Y:S04]  /*11c0*/  LDS R43, [R39] ;  /* 0x00000000272b7984 */ /* 0x000fe80000000800 */
[----:B------:R-:W-:Y:S04]  /*11d0*/  LDS R18, [R39+0x1000] ;  /* 0x0010000027127984 */ /* 0x000fe80000000800 */
[----:B------:R-:W-:Y:S04]  /*11e0*/  LDS R17, [R39+0x2000] ;  /* 0x0020000027117984 */ /* 0x000fe80000000800 */
[----:B------:R-:W-:Y:S04]  /*11f0*/  LDS R16, [R39+0x3000] ;  /* 0x0030000027107984 */ /* 0x000fe80000000800 */
[----:B------:R-:W1:Y:S04]  /*1200*/  SHFL.IDX PT, R62, R10, R24, 0x181f ;  /* 0x00181f180a3e7589 */ /* 0x000e6800000e0000 */
[----:B------:R-:W2:Y:S01]  /*1210*/  SHFL.IDX PT, R11, R10, R31, 0x181f ;  /* 0x00181f1f0a0b7589 */ /* 0x000ea200000e0000 */
[----:B0-----:R-:W-:-:S02]  /*1220*/  IMAD R9, R58, R60, R9 ;  /* 0x0000003c3a097224 */ /* 0x001fc400078e0209 */
[C---:B------:R-:W-:Y:S01]  /*1230*/  IMAD R13, R60.reuse, R57, R12 ;  /* 0x000000393c0d7224 */ /* 0x040fe200078e020c */
[----:B------:R-:W0:Y:S01]  /*1240*/  SHFL.IDX PT, R4, R10, R28, 0x181f ;  /* 0x00181f1c0a047589 */ /* 0x000e2200000e0000 */
[C---:B------:R-:W-:Y:S02]  /*1250*/  IMAD R15, R60.reuse, R56, R15 ;  /* 0x000000383c0f7224 */ /* 0x040fe400078e020f */
[----:B------:R-:W-:Y:S01]  /*1260*/  IMAD R61, R60, R55, R61 ;  /* 0x000000373c3d7224 */ /* 0x000fe200078e023d */
[----:B------:R2:W3:Y:S04]  /*1270*/  SHFL.IDX PT, R7, R10, R29, 0x181f ;  /* 0x00181f1d0a077589 */ /* 0x0004e800000e0000 */
[----:B------:R-:W-:Y:S04]  /*1280*/  LDS R8, [R5+0x48] ;  /* 0x0000480005087984 */ /* 0x000fe80000000800 */
[----:B------:R-:W4:Y:S04]  /*1290*/  SHFL.IDX PT, R6, R2, R21, 0x181f ;  /* 0x00181f1502067589 */ /* 0x000f2800000e0000 */
[----:B------:R-:W5:Y:S01]  /*12a0*/  SHFL.IDX PT, R12, R2, R25, 0x181f ;  /* 0x00181f19020c7589 */ /* 0x000f6200000e0000 */
[----:B-1----:R-:W-:-:S02]  /*12b0*/  IMAD R9, R54, R62, R9 ;  /* 0x0000003e36097224 */ /* 0x002fc400078e0209 */
[C---:B------:R-:W-:Y:S01]  /*12c0*/  IMAD R60, R62.reuse, R53, R13 ;  /* 0x000000353e3c7224 */ /* 0x040fe200078e020d */
[----:B------:R-:W1:Y:S01]  /*12d0*/  SHFL.IDX PT, R14, R2, R26, 0x181f ;  /* 0x00181f1a020e7589 */ /* 0x000e6200000e0000 */
[C---:B------:R-:W-:Y:S02]  /*12e0*/  IMAD R15, R62.reuse, R52, R15 ;  /* 0x000000343e0f7224 */ /* 0x040fe400078e020f */
[----:B------:R-:W-:Y:S01]  /*12f0*/  IMAD R61, R62, R51, R61 ;  /* 0x000000333e3d7224 */ /* 0x000fe200078e023d */
[----:B------:R-:W-:Y:S01]  /*1300*/  SHFL.IDX PT, R64, R2, R29, 0x181f ;  /* 0x00181f1d02407589 */ /* 0x000fe200000e0000 */
[----:B--2---:R-:W-:Y:S02]  /*1310*/  IMAD R10, R50, R11, R9 ;  /* 0x0000000b320a7224 */ /* 0x004fe400078e0209 */
[C---:B------:R-:W-:Y:S01]  /*1320*/  IMAD R13, R11.reuse, R49, R60 ;  /* 0x000000310b0d7224 */ /* 0x040fe200078e023c */
[----:B------:R-:W-:Y:S01]  /*1330*/  SHFL.IDX PT, R9, R2, R27, 0x181f ;  /* 0x00181f1b02097589 */ /* 0x000fe200000e0000 */
[----:B------:R-:W-:-:S02]  /*1340*/  IMAD R15, R11, R42, R15 ;  /* 0x0000002a0b0f7224 */ /* 0x000fc400078e020f */
[----:B------:R-:W-:Y:S01]  /*1350*/  IMAD R61, R11, R48, R61 ;  /* 0x000000300b3d7224 */ /* 0x000fe200078e023d */
[----:B------:R-:W2:Y:S01]  /*1360*/  LDS R80, [R5+0x6c] ;  /* 0x00006c0005507984 */ /* 0x000ea20000000800 */
[----:B0-----:R-:W-:Y:S02]  /*1370*/  IMAD R10, R47, R4, R10 ;  /* 0x000000042f0a7224 */ /* 0x001fe400078e020a */
[C---:B------:R-:W-:Y:S01]  /*1380*/  IMAD R13, R4.reuse, R46, R13 ;  /* 0x0000002e040d7224 */ /* 0x040fe200078e020d */
[----:B------:R-:W0:Y:S01]  /*1390*/  SHFL.IDX PT, R11, R2, R24, 0x181f ;  /* 0x00181f18020b7589 */ /* 0x000e2200000e0000 */
[C---:B------:R-:W-:Y:S02]  /*13a0*/  IMAD R60, R4.reuse, R45, R15 ;  /* 0x0000002d043c7224 */ /* 0x040fe400078e020f */
[----:B------:R-:W-:Y:S01]  /*13b0*/  IMAD R61, R4, R44, R61 ;  /* 0x0000002c043d7224 */ /* 0x000fe200078e023d */
[----:B------:R-:W0:Y:S01]  /*13c0*/  SHFL.IDX PT, R15, R2, R31, 0x181f ;  /* 0x00181f1f020f7589 */ /* 0x000e2200000e0000 */
[----:B---3--:R-:W-:-:S02]  /*13d0*/  IMAD R4, R43, R7, R10 ;  /* 0x000000072b047224 */ /* 0x008fc400078e020a */
[C---:B------:R-:W-:Y:S02]  /*13e0*/  IMAD R13, R7.reuse, R18, R13 ;  /* 0x00000012070d7224 */ /* 0x040fe400078e020d */
[C---:B------:R-:W-:Y:S02]  /*13f0*/  IMAD R10, R7.reuse, R17, R60 ;  /* 0x00000011070a7224 */ /* 0x040fe400078e023c */
[----:B------:R-:W-:Y:S02]  /*1400*/  IMAD R7, R7, R16, R61 ;  /* 0x0000001007077224 */ /* 0x000fe400078e023d */
[----:B----4-:R-:W-:Y:S02]  /*1410*/  IMAD R60, R87, R6, RZ ;  /* 0x00000006573c7224 */ /* 0x010fe400078e02ff */
[C---:B------:R-:W-:Y:S02]  /*1420*/  IMAD R61, R6.reuse, R71, RZ ;  /* 0x00000047063d7224 */ /* 0x040fe400078e02ff */
[----:B------:R-:W-:-:S02]  /*1430*/  IMAD R62, R6, R83, RZ ;  /* 0x00000053063e7224 */ /* 0x000fc400078e02ff */
[----:B------:R-:W-:Y:S02]  /*1440*/  IMAD R6, R6, R85, RZ ;  /* 0x0000005506067224 */ /* 0x000fe400078e02ff */
[----:B-----5:R-:W-:Y:S02]  /*1450*/  IMAD R60, R69, R12, R60 ;  /* 0x0000000c453c7224 */ /* 0x020fe400078e023c */
[C---:B------:R-:W-:Y:S02]  /*1460*/  IMAD R63, R12.reuse, R79, R6 ;  /* 0x0000004f0c3f7224 */ /* 0x040fe400078e0206 */
[C---:B------:R-:W-:Y:S01]  /*1470*/  IMAD R61, R12.reuse, R73, R61 ;  /* 0x000000490c3d7224 */ /* 0x040fe200078e023d */
[----:B------:R-:W3:Y:S01]  /*1480*/  SHFL.IDX PT, R6, R2, R28, 0x181f ;  /* 0x00181f1c02067589 */ /* 0x000ee200000e0000 */
[----:B------:R-:W-:Y:S02]  /*1490*/  IMAD R62, R12, R81, R62 ;  /* 0x000000510c3e7224 */ /* 0x000fe400078e023e */
[----:B-1----:R-:W-:Y:S01]  /*14a0*/  IMAD R60, R19, R14, R60 ;  /* 0x0000000e133c7224 */ /* 0x002fe200078e023c */
[----:B------:R-:W-:Y:S01]  /*14b0*/  LDS R2, [R5+0x90] ;  /* 0x0000900005027984 */ /* 0x000fe20000000800 */
[----:B------:R-:W-:-:S02]  /*14c0*/  IMAD R12, R14, R3, R61 ;  /* 0x000000030e0c7224 */ /* 0x000fc400078e023d */
[C---:B------:R-:W-:Y:S02]  /*14d0*/  IMAD R62, R14.reuse, R41, R62 ;  /* 0x000000290e3e7224 */ /* 0x040fe400078e023e */
[----:B------:R-:W-:Y:S01]  /*14e0*/  IMAD R66, R14, R59, R63 ;  /* 0x0000003b0e427224 */ /* 0x000fe200078e023f */
[----:B--2---:R-:W-:Y:S01]  /*14f0*/  SHFL.IDX PT, R70, R80, R25, 0x181f ;  /* 0x00181f1950467589 */ /* 0x004fe200000e0000 */
[----:B------:R-:W-:Y:S02]  /*1500*/  IMAD R60, R58, R9, R60 ;  /* 0x000000093a3c7224 */ /* 0x000fe400078e023c */
[C---:B------:R-:W-:Y:S01]  /*1510*/  IMAD R12, R9.reuse, R57, R12 ;  /* 0x00000039090c7224 */ /* 0x040fe200078e020c */
[----:B------:R-:W1:Y:S01]  /*1520*/  SHFL.IDX PT, R14, R8, R21, 0x181f ;  /* 0x00181f15080e7589 */ /* 0x000e6200000e0000 */
[C---:B------:R-:W-:Y:S02]  /*1530*/  IMAD R61, R9.reuse, R56, R62 ;  /* 0x00000038093d7224 */ /* 0x040fe400078e023e */
[----:B------:R-:W-:Y:S01]  /*1540*/  IMAD R66, R9, R55, R66 ;  /* 0x0000003709427224 */ /* 0x000fe200078e0242 */
[----:B------:R-:W2:Y:S01]  /*1550*/  SHFL.IDX PT, R62, R8, R25, 0x181f ;  /* 0x00181f19083e7589 */ /* 0x000ea200000e0000 */
[----:B0-----:R-:W-:-:S02]  /*1560*/  IMAD R12, R11, R53, R12 ;  /* 0x000000350b0c7224 */ /* 0x001fc400078e020c */
[C---:B------:R-:W-:Y:S01]  /*1570*/  IMAD R61, R11.reuse, R52, R61 ;  /* 0x000000340b3d7224 */ /* 0x040fe200078e023d */
[----:B------:R-:W-:Y:S01]  /*1580*/  SHFL.IDX PT, R63, R8, R24, 0x181f ;  /* 0x00181f18083f7589 */ /* 0x000fe200000e0000 */
[----:B------:R-:W-:Y:S02]  /*1590*/  IMAD R9, R54, R11, R60 ;  /* 0x0000000b36097224 */ /* 0x000fe400078e023c */
[----:B------:R-:W-:Y:S01]  /*15a0*/  IMAD R66, R11, R51, R66 ;  /* 0x000000330b427224 */ /* 0x000fe200078e0242 */
[----:B------:R-:W0:Y:S01]  /*15b0*/  SHFL.IDX PT, R60, R8, R26, 0x181f ;  /* 0x00181f1a083c7589 */ /* 0x000e2200000e0000 */
[C---:B------:R-:W-:Y:S02]  /*15c0*/  IMAD R11, R15.reuse, R49, R12 ;  /* 0x000000310f0b7224 */ /* 0x040fe400078e020c */
[----:B------:R-:W-:Y:S01]  /*15d0*/  IMAD R12, R15, R42, R61 ;  /* 0x0000002a0f0c7224 */ /* 0x000fe200078e023d */
[----:B------:R-:W-:Y:S01]  /*15e0*/  SHFL.IDX PT, R78, R80, R26, 0x181f ;  /* 0x00181f1a504e7589 */ /* 0x000fe200000e0000 */
[----:B------:R-:W-:-:S02]  /*15f0*/  IMAD R9, R50, R15, R9 ;  /* 0x0000000f32097224 */ /* 0x000fc400078e0209 */
[----:B------:R-:W-:Y:S01]  /*1600*/  IMAD R15, R15, R48, R66 ;  /* 0x000000300f0f7224 */ /* 0x000fe200078e0242 */
[----:B------:R-:W4:Y:S01]  /*1610*/  SHFL.IDX PT, R61, R8, R27, 0x181f ;  /* 0x00181f1b083d7589 */ /* 0x000f2200000e0000 */
[----:B---3--:R-:W-:Y:S02]  /*1620*/  IMAD R9, R47, R6, R9 ;  /* 0x000000062f097224 */ /* 0x008fe400078e0209 */
[C---:B------:R-:W-:Y:S02]  /*1630*/  IMAD R65, R6.reuse, R45, R12 ;  /* 0x0000002d06417224 */ /* 0x040fe400078e020c */
[C---:B------:R-:W-:Y:S02]  /*1640*/  IMAD R11, R6.reuse, R46, R11 ;  /* 0x0000002e060b7224 */ /* 0x040fe400078e020b */
[----:B------:R-:W-:Y:S02]  /*1650*/  IMAD R67, R6, R44, R15 ;  /* 0x0000002c06437224 */ /* 0x000fe400078e020f */
[----:B------:R-:W-:-:S02]  /*1660*/  IMAD R15, R43, R64, R9 ;  /* 0x000000402b0f7224 */ /* 0x000fc400078e0209 */
[C---:B------:R-:W-:Y:S02]  /*1670*/  IMAD R9, R64.reuse, R17, R65 ;  /* 0x0000001140097224 */ /* 0x040fe400078e0241 */
[C---:B------:R-:W-:Y:S02]  /*1680*/  IMAD R12, R64.reuse, R18, R11 ;  /* 0x00000012400c7224 */ /* 0x040fe400078e020b */
[----:B------:R-:W-:Y:S01]  /*1690*/  IMAD R6, R64, R16, R67 ;  /* 0x0000001040067224 */ /* 0x000fe200078e0243 */
[----:B------:R-:W3:Y:S01]  /*16a0*/  SHFL.IDX PT, R11, R8, R31, 0x181f ;  /* 0x00181f1f080b7589 */ /* 0x000ee200000e0000 */
[C---:B-1----:R-:W-:Y:S02]  /*16b0*/  IMAD R65, R14.reuse, R71, RZ ;  /* 0x000000470e417224 */ /* 0x042fe400078e02ff */
[----:B------:R-:W-:Y:S02]  /*16c0*/  IMAD R64, R87, R14, RZ ;  /* 0x0000000e57407224 */ /* 0x000fe400078e02ff */
[----:B------:R-:W-:-:S02]  /*16d0*/  IMAD R66, R14, R83, RZ ;  /* 0x000000530e427224 */ /* 0x000fc400078e02ff */
[----:B------:R-:W-:Y:S02]  /*16e0*/  IMAD R14, R14, R85, RZ ;  /* 0x000000550e0e7224 */ /* 0x000fe400078e02ff */
[C---:B--2---:R-:W-:Y:S02]  /*16f0*/  IMAD R65, R62.reuse, R73, R65 ;  /* 0x000000493e417224 */ /* 0x044fe400078e0241 */
[----:B------:R-:W-:Y:S02]  /*1700*/  IMAD R64, R69, R62, R64 ;  /* 0x0000003e45407224 */ /* 0x000fe400078e0240 */
[C---:B------:R-:W-:Y:S02]  /*1710*/  IMAD R67, R62.reuse, R81, R66 ;  /* 0x000000513e437224 */ /* 0x040fe400078e0242 */
[----:B------:R-:W-:Y:S02]  /*1720*/  IMAD R68, R62, R79, R14 ;  /* 0x0000004f3e447224 */ /* 0x000fe400078e020e */
[----:B0-----:R-:W-:Y:S01]  /*1730*/  IMAD R66, R60, R3, R65 ;  /* 0x000000033c427224 */ /* 0x001fe200078e0241 */
[----:B------:R-:W-:Y:S01]  /*1740*/  LDS R62, [R5+0xb4] ;  /* 0x0000b400053e7984 */ /* 0x000fe20000000800 */
[----:B------:R-:W-:-:S02]  /*1750*/  IMAD R64, R19, R60, R64 ;  /* 0x0000003c13407224 */ /* 0x000fc400078e0240 */
[C---:B------:R-:W-:Y:S01]  /*1760*/  IMAD R68, R60.reuse, R59, R68 ;  /* 0x0000003b3c447224 */ /* 0x040fe200078e0244 */
[----:B------:R-:W0:Y:S01]  /*1770*/  SHFL.IDX PT, R14, R8, R28, 0x181f ;  /* 0x00181f1c080e7589 */ /* 0x000e2200000e0000 */
[C---:B----4-:R-:W-:Y:S02]  /*1780*/  IMAD R66, R61.reuse, R57, R66 ;  /* 0x000000393d427224 */ /* 0x050fe400078e0242 */
[----:B------:R-:W-:Y:S01]  /*1790*/  IMAD R67, R60, R41, R67 ;  /* 0x000000293c437224 */ /* 0x000fe200078e0243 */
[----:B------:R0:W1:Y:S01]  /*17a0*/  SHFL.IDX PT, R65, R8, R29, 0x181f ;  /* 0x00181f1d08417589 */ /* 0x00006200000e0000 */
[----:B------:R-:W-:Y:S02]  /*17b0*/  IMAD R64, R58, R61, R64 ;  /* 0x0000003d3a407224 */ /* 0x000fe400078e0240 */
[C---:B------:R-:W-:Y:S01]  /*17c0*/  IMAD R72, R61.reuse, R55, R68 ;  /* 0x000000373d487224 */ /* 0x040fe200078e0244 */
[----:B------:R-:W2:Y:S01]  /*17d0*/  SHFL.IDX PT, R60, R80, R21, 0x181f ;  /* 0x00181f15503c7589 */ /* 0x000ea200000e0000 */
[----:B------:R-:W-:-:S02]  /*17e0*/  IMAD R67, R61, R56, R67 ;  /* 0x000000383d437224 */ /* 0x000fc400078e0243 */
[C---:B------:R-:W-:Y:S02]  /*17f0*/  IMAD R68, R63.reuse, R53, R66 ;  /* 0x000000353f447224 */ /* 0x040fe400078e0242 */
[----:B------:R-:W-:Y:S01]  /*1800*/  IMAD R61, R54, R63, R64 ;  /* 0x0000003f363d7224 */ /* 0x000fe200078e0240 */
[----:B------:R-:W4:Y:S01]  /*1810*/  LDS R66, [R5+0xfc] ;  /* 0x0000fc0005427984 */ /* 0x000f220000000800 */
[C---:B------:R-:W-:Y:S02]  /*1820*/  IMAD R67, R63.reuse, R52, R67 ;  /* 0x000000343f437224 */ /* 0x040fe400078e0243 */
[----:B------:R-:W-:Y:S01]  /*1830*/  IMAD R72, R63, R51, R72 ;  /* 0x000000333f487224 */ /* 0x000fe200078e0248 */
[----:B------:R5:W4:Y:S01]  /*1840*/  LDS R64, [R5+0xd8] ;  /* 0x0000d80005407984 */ /* 0x000b220000000800 */
[----:B---3--:R-:W-:Y:S02]  /*1850*/  IMAD R61, R50, R11, R61 ;  /* 0x0000000b323d7224 */ /* 0x008fe400078e023d */
[----:B------:R-:W-:-:S02]  /*1860*/  IMAD R63, R11, R49, R68 ;  /* 0x000000310b3f7224 */ /* 0x000fc400078e0244 */
[C---:B------:R-:W-:Y:S01]  /*1870*/  IMAD R67, R11.reuse, R42, R67 ;  /* 0x0000002a0b437224 */ /* 0x040fe200078e0243 */
[----:B------:R-:W3:Y:S01]  /*1880*/  SHFL.IDX PT, R68, R2, R21, 0x181f ;  /* 0x00181f1502447589 */ /* 0x000ee200000e0000 */
[----:B------:R-:W-:Y:S02]  /*1890*/  IMAD R75, R11, R48, R72 ;  /* 0x000000300b4b7224 */ /* 0x000fe400078e0248 */
[----:B0-----:R-:W-:Y:S01]  /*18a0*/  IMAD R8, R47, R14, R61 ;  /* 0x0000000e2f087224 */ /* 0x001fe200078e023d */
[----:B------:R-:W0:Y:S01]  /*18b0*/  SHFL.IDX PT, R72, R2, R25, 0x181f ;  /* 0x00181f1902487589 */ /* 0x000e2200000e0000 */
[C---:B------:R-:W-:Y:S02]  /*18c0*/  IMAD R11, R14.reuse, R46, R63 ;  /* 0x0000002e0e0b7224 */ /* 0x040fe400078e023f */
[C---:B------:R-:W-:Y:S02]  /*18d0*/  IMAD R74, R14.reuse, R45, R67 ;  /* 0x0000002d0e4a7224 */ /* 0x040fe400078e0243 */
[----:B------:R-:W-:-:S02]  /*18e0*/  IMAD R75, R14, R44, R75 ;  /* 0x0000002c0e4b7224 */ /* 0x000fc400078e024b */
[----:B-1----:R-:W-:Y:S01]  /*18f0*/  IMAD R14, R43, R65, R8 ;  /* 0x000000412b0e7224 */ /* 0x002fe200078e0208 */
[----:B------:R-:W-:Y:S01]  /*1900*/  SHFL.IDX PT, R76, R62, R25, 0x181f ;  /* 0x00181f193e4c7589 */ /* 0x000fe200000e0000 */
[C---:B------:R-:W-:Y:S02]  /*1910*/  IMAD R11, R65.reuse, R18, R11 ;  /* 0x00000012410b7224 */ /* 0x040fe400078e020b */
[C---:B------:R-:W-:Y:S02]  /*1920*/  IMAD R8, R65.reuse, R17, R74 ;  /* 0x0000001141087224 */ /* 0x040fe400078e024a */
[----:B-----5:R-:W-:Y:S01]  /*1930*/  IMAD R5, R65, R16, R75 ;  /* 0x0000001041057224 */ /* 0x020fe200078e024b */
[----:B------:R-:W-:Y:S01]  /*1940*/  SHFL.IDX PT, R74, R62, R26, 0x181f ;  /* 0x00181f1a3e4a7589 */ /* 0x000fe200000e0000 */
[----:B--2---:R-:W-:Y:S02]  /*1950*/  IMAD R61, R87, R60, RZ ;  /* 0x0000003c573d7224 */ /* 0x004fe400078e02ff */
[----:B------:R-:W-:-:S02]  /*1960*/  IMAD R63, R60, R71, RZ ;  /* 0x000000473c3f7224 */ /* 0x000fc400078e02ff */
[C---:B------:R-:W-:Y:S02]  /*1970*/  IMAD R65, R60.reuse, R83, RZ ;  /* 0x000000533c417224 */ /* 0x040fe400078e02ff */
[----:B------:R-:W-:Y:S02]  /*1980*/  IMAD R60, R60, R85, RZ ;  /* 0x000000553c3c7224 */ /* 0x000fe400078e02ff */
[----:B------:R-:W-:Y:S02]  /*1990*/  IMAD R61, R69, R70, R61 ;  /* 0x00000046453d7224 */ /* 0x000fe400078e023d */
[C---:B------:R-:W-:Y:S01]  /*19a0*/  IMAD R63, R70.reuse, R73, R63 ;  /* 0x00000049463f7224 */ /* 0x040fe200078e023f */
[----:B----4-:R-:W-:Y:S01]  /*19b0*/  SHFL.IDX PT, R90, R66, R21, 0x181f ;  /* 0x00181f15425a7589 */ /* 0x010fe200000e0000 */
[C---:B------:R-:W-:Y:S02]  /*19c0*/  IMAD R65, R70.reuse, R81, R65 ;  /* 0x0000005146417224 */ /* 0x040fe400078e0241 */
[----:B------:R-:W-:Y:S01]  /*19d0*/  IMAD R67, R70, R79, R60 ;  /* 0x0000004f46437224 */ /* 0x000fe200078e023c */
[----:B------:R-:W-:Y:S01]  /*19e0*/  SHFL.IDX PT, R88, R64, R21, 0x181f ;  /* 0x00181f1540587589 */ /* 0x000fe200000e0000 */
[----:B------:R-:W-:-:S02]  /*19f0*/  IMAD R82, R78, R3, R63 ;  /* 0x000000034e527224 */ /* 0x000fc400078e023f */
[----:B------:R-:W-:Y:S01]  /*1a00*/  IMAD R77, R19, R78, R61 ;  /* 0x0000004e134d7224 */ /* 0x000fe200078e023d */
[----:B------:R-:W1:Y:S01]  /*1a10*/  SHFL.IDX PT, R70, R2, R26, 0x181f ;  /* 0x00181f1a02467589 */ /* 0x000e6200000e0000 */
[----:B------:R-:W-:Y:S02]  /*1a20*/  IMAD R75, R78, R41, R65 ;  /* 0x000000294e4b7224 */ /* 0x000fe400078e0241 */
[C---:B---3--:R-:W-:Y:S01]  /*1a30*/  IMAD R63, R68.reuse, R71, RZ ;  /* 0x00000047443f7224 */ /* 0x048fe200078e02ff */
[----:B------:R-:W2:Y:S01]  /*1a40*/  SHFL.IDX PT, R60, R62, R21, 0x181f ;  /* 0x00181f153e3c7589 */ /* 0x000ea200000e0000 */
[----:B------:R-:W-:Y:S02]  /*1a50*/  IMAD R61, R87, R68, RZ ;  /* 0x00000044573d7224 */ /* 0x000fe400078e02ff */
[C---:B------:R-:W-:Y:S01]  /*1a60*/  IMAD R65, R68.reuse, R83, RZ ;  /* 0x0000005344417224 */ /* 0x040fe200078e02ff */
[----:B------:R-:W3:Y:S01]  /*1a70*/  SHFL.IDX PT, R84, R66, R25, 0x181f ;  /* 0x00181f1942547589 */ /* 0x000ee200000e0000 */
[----:B------:R-:W-:-:S02]  /*1a80*/  IMAD R68, R68, R85, RZ ;  /* 0x0000005544447224 */ /* 0x000fc400078e02ff */
[C---:B0-----:R-:W-:Y:S01]  /*1a90*/  IMAD R63, R72.reuse, R73, R63 ;  /* 0x00000049483f7224 */ /* 0x041fe200078e023f */
[----:B------:R-:W0:Y:S01]  /*1aa0*/  SHFL.IDX PT, R86, R64, R25, 0x181f ;  /* 0x00181f1940567589 */ /* 0x000e2200000e0000 */
[----:B------:R-:W-:Y:S02]  /*1ab0*/  IMAD R61, R69, R72, R61 ;  /* 0x00000048453d7224 */ /* 0x000fe400078e023d */
[C---:B------:R-:W-:Y:S02]  /*1ac0*/  IMAD R65, R72.reuse, R81, R65 ;  /* 0x0000005148417224 */ /* 0x040fe400078e0241 */
[----:B------:R-:W-:Y:S02]  /*1ad0*/  IMAD R72, R72, R79, R68 ;  /* 0x0000004f48487224 */ /* 0x000fe400078e0244 */
[----:B------:R-:W-:Y:S02]  /*1ae0*/  IMAD R78, R78, R59, R67 ;  /* 0x0000003b4e4e7224 */ /* 0x000fe400078e0243 */
[----:B-1----:R-:W-:-:S02]  /*1af0*/  IMAD R68, R70, R3, R63 ;  /* 0x0000000346447224 */ /* 0x002fc400078e023f */
[----:B------:R-:W-:Y:S02]  /*1b00*/  IMAD R61, R19, R70, R61 ;  /* 0x00000046133d7224 */ /* 0x000fe400078e023d */
[C---:B------:R-:W-:Y:S02]  /*1b10*/  IMAD R63, R70.reuse, R41, R65 ;  /* 0x00000029463f7224 */ /* 0x040fe400078e0241 */
[----:B------:R-:W-:Y:S02]  /*1b20*/  IMAD R70, R70, R59, R72 ;  /* 0x0000003b46467224 */ /* 0x000fe400078e0248 */
[C---:B--2---:R-:W-:Y:S02]  /*1b30*/  IMAD R67, R60.reuse, R71, RZ ;  /* 0x000000473c437224 */ /* 0x044fe400078e02ff */
[----:B------:R-:W-:Y:S02]  /*1b40*/  IMAD R72, R60, R83, RZ ;  /* 0x000000533c487224 */ /* 0x000fe400078e02ff */
[----:B------:R-:W-:-:S02]  /*1b50*/  IMAD R65, R87, R60, RZ ;  /* 0x0000003c57417224 */ /* 0x000fc400078e02ff */
[----:B------:R-:W-:Y:S02]  /*1b60*/  IMAD R89, R60, R85, RZ ;  /* 0x000000553c597224 */ /* 0x000fe400078e02ff */
[C---:B------:R-:W-:Y:S02]  /*1b70*/  IMAD R67, R76.reuse, R73, R67 ;  /* 0x000000494c437224 */ /* 0x040fe400078e0243 */
[C---:B------:R-:W-:Y:S02]  /*1b80*/  IMAD R60, R76.reuse, R81, R72 ;  /* 0x000000514c3c7224 */ /* 0x040fe400078e0248 */
[----:B------:R-:W-:Y:S02]  /*1b90*/  IMAD R65, R69, R76, R65 ;  /* 0x0000004c45417224 */ /* 0x000fe400078e0241 */
[----:B------:R-:W-:Y:S02]  /*1ba0*/  IMAD R89, R76, R79, R89 ;  /* 0x0000004f4c597224 */ /* 0x000fe400078e0259 */
[----:B------:R-:W-:-:S02]  /*1bb0*/  IMAD R72, R74, R3, R67 ;  /* 0x000000034a487224 */ /* 0x000fc400078e0243 */
[C---:B------:R-:W-:Y:S02]  /*1bc0*/  IMAD R67, R74.reuse, R41, R60 ;  /* 0x000000294a437224 */ /* 0x040fe400078e023c */
[C---:B------:R-:W-:Y:S02]  /*1bd0*/  IMAD R76, R87.reuse, R90, RZ ;  /* 0x0000005a574c7224 */ /* 0x040fe400078e02ff */
[----:B------:R-:W-:Y:S02]  /*1be0*/  IMAD R60, R87, R88, RZ ;  /* 0x00000058573c7224 */ /* 0x000fe400078e02ff */
[----:B------:R-:W-:Y:S02]  /*1bf0*/  IMAD R65, R19, R74, R65 ;  /* 0x0000004a13417224 */ /* 0x000fe400078e0241 */
[----:B------:R-:W-:Y:S02]  /*1c00*/  IMAD R74, R74, R59, R89 ;  /* 0x0000003b4a4a7224 */ /* 0x000fe400078e0259 */
[----:B---3--:R-:W-:-:S02]  /*1c10*/  IMAD R89, R69, R84, R76 ;  /* 0x0000005445597224 */ /* 0x008fc400078e024c */
[----:B0-----:R-:W-:Y:S01]  /*1c20*/  IMAD R87, R69, R86, R60 ;  /* 0x0000005645577224 */ /* 0x001fe200078e023c */
[----:B------:R-:W0:Y:S04]  /*1c30*/  SHFL.IDX PT, R76, R64, R26, 0x181f ;  /* 0x00181f1a404c7589 */ /* 0x000e2800000e0000 */
[----:B------:R-:W1:Y:S01]  /*1c40*/  SHFL.IDX PT, R60, R66, R26, 0x181f ;  /* 0x00181f1a423c7589 */ /* 0x000e6200000e0000 */
[C---:B0-----:R-:W-:Y:S02]  /*1c50*/  IMAD R69, R19.reuse, R76, R87 ;  /* 0x0000004c13457224 */ /* 0x041fe400078e0257 */
[----:B------:R-:W-:Y:S02]  /*1c60*/  IMAD R87, R88, R71, RZ ;  /* 0x0000004758577224 */ /* 0x000fe400078e02ff */
[----:B-1----:R-:W-:-:S02]  /*1c70*/  IMAD R19, R19, R60, R89 ;  /* 0x0000003c13137224 */ /* 0x002fc400078e0259 */
[----:B------:R-:W-:Y:S02]  /*1c80*/  IMAD R89, R90, R71, RZ ;  /* 0x000000475a597224 */ /* 0x000fe400078e02ff */
[-C--:B------:R-:W-:Y:S02]  /*1c90*/  IMAD R71, R86, R73.reuse, R87 ;  /* 0x0000004956477224 */ /* 0x080fe400078e0257 */
[----:B------:R-:W-:Y:S02]  /*1ca0*/  IMAD R73, R84, R73, R89 ;  /* 0x0000004954497224 */ /* 0x000fe400078e0259 */
[C---:B------:R-:W-:Y:S02]  /*1cb0*/  IMAD R89, R88.reuse, R85, RZ ;  /* 0x0000005558597224 */ /* 0x040fe400078e02ff */
[-C--:B------:R-:W-:Y:S02]  /*1cc0*/  IMAD R87, R88, R83.reuse, RZ ;  /* 0x0000005358577224 */ /* 0x080fe400078e02ff */
[----:B------:R-:W-:-:S02]  /*1cd0*/  IMAD R88, R90, R83, RZ ;  /* 0x000000535a587224 */ /* 0x000fc400078e02ff */
[----:B------:R-:W-:Y:S02]  /*1ce0*/  IMAD R90, R90, R85, RZ ;  /* 0x000000555a5a7224 */ /* 0x000fe400078e02ff */
[C---:B------:R-:W-:Y:S02]  /*1cf0*/  IMAD R85, R86.reuse, R79, R89 ;  /* 0x0000004f56557224 */ /* 0x040fe400078e0259 */
[----:B------:R-:W0:Y:S01]  /*1d00*/  SHFL.IDX PT, R89, R80, R27, 0x181f ;  /* 0x00181f1b50597589 */ /* 0x000e2200000e0000 */
[-C--:B------:R-:W-:Y:S02]  /*1d10*/  IMAD R83, R86, R81.reuse, R87 ;  /* 0x0000005156537224 */ /* 0x080fe400078e0257 */
[C---:B------:R-:W-:Y:S01]  /*1d20*/  IMAD R81, R84.reuse, R81, R88 ;  /* 0x0000005154517224 */ /* 0x040fe200078e0258 */
[----:B------:R-:W-:Y:S01]  /*1d30*/  SHFL.IDX PT, R87, R80, R31, 0x181f ;  /* 0x00181f1f50577589 */ /* 0x000fe200000e0000 */
[----:B------:R-:W-:Y:S02]  /*1d40*/  IMAD R79, R84, R79, R90 ;  /* 0x0000004f544f7224 */ /* 0x000fe400078e025a */
[C---:B------:R-:W-:Y:S01]  /*1d50*/  IMAD R71, R76.reuse, R3, R71 ;  /* 0x000000034c477224 */ /* 0x040fe200078e0247 */
[----:B------:R-:W1:Y:S01]  /*1d60*/  SHFL.IDX PT, R88, R80, R24, 0x181f ;  /* 0x00181f1850587589 */ /* 0x000e6200000e0000 */
[----:B------:R-:W-:-:S02]  /*1d70*/  IMAD R83, R76, R41, R83 ;  /* 0x000000294c537224 */ /* 0x000fc400078e0253 */
[----:B------:R-:W-:Y:S01]  /*1d80*/  IMAD R85, R76, R59, R85 ;  /* 0x0000003b4c557224 */ /* 0x000fe200078e0255 */
[----:B------:R-:W2:Y:S01]  /*1d90*/  SHFL.IDX PT, R86, R80, R28, 0x181f ;  /* 0x00181f1c50567589 */ /* 0x000ea200000e0000 */
[C---:B------:R-:W-:Y:S01]  /*1da0*/  IMAD R81, R60.reuse, R41, R81 ;  /* 0x000000293c517224 */ /* 0x040fe200078e0251 */
[----:B------:R-:W-:Y:S01]  /*1db0*/  MOV R41, UR4 ;  /* 0x0000000400297c02 */ /* 0x000fe20008000f00 */
[----:B------:R-:W-:Y:S01]  /*1dc0*/  IMAD R79, R60, R59, R79 ;  /* 0x0000003b3c4f7224 */ /* 0x000fe200078e024f */
[----:B------:R3:W4:Y:S01]  /*1dd0*/  SHFL.IDX PT, R84, R80, R29, 0x181f ;  /* 0x00181f1d50547589 */ /* 0x00072200000e0000 */
[----:B------:R-:W-:-:S04]  /*1de0*/  UIADD3 UR4, UPT, UPT, UR12, UR4, URZ ;  /* 0x000000040c047290 */ /* 0x000fc8000fffe0ff */
[----:B------:R-:W-:Y:S01]  /*1df0*/  UISETP.GE.U32.AND UP0, UPT, UR4, UR8, UPT ;  /* 0x000000080400728c */ /* 0x000fe2000bf06070 */
[C---:B0-----:R-:W-:Y:S02]  /*1e00*/  IMAD R82, R89.reuse, R57, R82 ;  /* 0x0000003959527224 */ /* 0x041fe400078e0252 */
[----:B------:R-:W-:Y:S02]  /*1e10*/  IMAD R77, R58, R89, R77 ;  /* 0x000000593a4d7224 */ /* 0x000fe400078e024d */
[C---:B------:R-:W-:Y:S02]  /*1e20*/  IMAD R75, R89.reuse, R56, R75 ;  /* 0x00000038594b7224 */ /* 0x040fe400078e024b */
[----:B------:R-:W-:Y:S02]  /*1e30*/  IMAD R91, R89, R55, R78 ;  /* 0x00000037595b7224 */ /* 0x000fe400078e024e */
[----:B------:R-:W0:Y:S01]  /*1e40*/  SHFL.IDX PT, R78, R2, R27, 0x181f ;  /* 0x00181f1b024e7589 */ /* 0x000e2200000e0000 */
[----:B-1----:R-:W-:-:S02]  /*1e50*/  IMAD R77, R54, R88, R77 ;  /* 0x00000058364d7224 */ /* 0x002fc400078e024d */
[C---:B------:R-:W-:Y:S02]  /*1e60*/  IMAD R90, R88.reuse, R53, R82 ;  /* 0x00000035585a7224 */ /* 0x040fe400078e0252 */
[C---:B------:R-:W-:Y:S01]  /*1e70*/  IMAD R89, R88.reuse, R52, R75 ;  /* 0x0000003458597224 */ /* 0x040fe200078e024b */
[----:B------:R-:W1:Y:S01]  /*1e80*/  SHFL.IDX PT, R82, R2, R24, 0x181f ;  /* 0x00181f1802527589 */ /* 0x000e6200000e0000 */
[----:B------:R-:W-:Y:S02]  /*1e90*/  IMAD R91, R88, R51, R91 ;  /* 0x00000033585b7224 */ /* 0x000fe400078e025b */
[----:B------:R-:W-:Y:S02]  /*1ea0*/  IMAD R77, R50, R87, R77 ;  /* 0x00000057324d7224 */ /* 0x000fe400078e024d */
[C---:B------:R-:W-:Y:S02]  /*1eb0*/  IMAD R75, R87.reuse, R49, R90 ;  /* 0x00000031574b7224 */ /* 0x040fe400078e025a */
[----:B------:R-:W-:-:S02]  /*1ec0*/  IMAD R89, R87, R42, R89 ;  /* 0x0000002a57597224 */ /* 0x000fc400078e0259 */
[----:B------:R-:W-:Y:S02]  /*1ed0*/  IMAD R87, R87, R48, R91 ;  /* 0x0000003057577224 */ /* 0x000fe400078e025b */
[----:B------:R-:W5:Y:S01]  /*1ee0*/  SHFL.IDX PT, R91, R2, R31, 0x181f ;  /* 0x00181f1f025b7589 */ /* 0x000f6200000e0000 */
[----:B--2---:R-:W-:Y:S02]  /*1ef0*/  IMAD R77, R47, R86, R77 ;  /* 0x000000562f4d7224 */ /* 0x004fe400078e024d */
[C---:B---3--:R-:W-:Y:S02]  /*1f00*/  IMAD R80, R86.reuse, R45, R89 ;  /* 0x0000002d56507224 */ /* 0x048fe400078e0259 */
[C---:B------:R-:W-:Y:S02]  /*1f10*/  IMAD R75, R86.reuse, R46, R75 ;  /* 0x0000002e564b7224 */ /* 0x040fe400078e024b */
[----:B----4-:R-:W-:Y:S02]  /*1f20*/  IMAD R89, R43, R84, R77 ;  /* 0x000000542b597224 */ /* 0x010fe400078e024d */
[----:B------:R-:W-:-:S02]  /*1f30*/  IMAD R93, R86, R44, R87 ;  /* 0x0000002c565d7224 */ /* 0x000fc400078e0257 */
[----:B------:R-:W-:Y:S02]  /*1f40*/  IMAD R77, R84, R17, R80 ;  /* 0x00000011544d7224 */ /* 0x000fe400078e0250 */
[----:B0-----:R-:W-:Y:S02]  /*1f50*/  IMAD R80, R78, R57, R68 ;  /* 0x000000394e507224 */ /* 0x001fe400078e0244 */
[C---:B------:R-:W-:Y:S02]  /*1f60*/  IMAD R87, R84.reuse, R18, R75 ;  /* 0x0000001254577224 */ /* 0x040fe400078e024b */
[----:B------:R-:W-:Y:S02]  /*1f70*/  IMAD R75, R84, R16, R93 ;  /* 0x00000010544b7224 */ /* 0x000fe400078e025d */
[----:B------:R-:W-:Y:S02]  /*1f80*/  IMAD R61, R58, R78, R61 ;  /* 0x0000004e3a3d7224 */ /* 0x000fe400078e023d */
[----:B------:R-:W-:-:S02]  /*1f90*/  IMAD R93, R78, R56, R63 ;  /* 0x000000384e5d7224 */ /* 0x000fc400078e023f */
[----:B------:R-:W-:Y:S01]  /*1fa0*/  IMAD R70, R78, R55, R70 ;  /* 0x000000374e467224 */ /* 0x000fe200078e0246 */
[----:B------:R-:W0:Y:S01]  /*1fb0*/  SHFL.IDX PT, R63, R2, R28, 0x181f ;  /* 0x00181f1c023f7589 */ /* 0x000e2200000e0000 */
[----:B-1----:R-:W-:Y:S02]  /*1fc0*/  IMAD R80, R82, R53, R80 ;  /* 0x0000003552507224 */ /* 0x002fe400078e0250 */
[----:B------:R-:W-:Y:S01]  /*1fd0*/  IMAD R68, R54, R82, R61 ;  /* 0x0000005236447224 */ /* 0x000fe200078e023d */
[----:B------:R-:W-:Y:S01]  /*1fe0*/  SHFL.IDX PT, R78, R62, R24, 0x181f ;  /* 0x00181f183e4e7589 */ /* 0x000fe200000e0000 */
[C---:B------:R-:W-:Y:S02]  /*1ff0*/  IMAD R93, R82.reuse, R52, R93 ;  /* 0x00000034525d7224 */ /* 0x040fe400078e025d */
[----:B------:R-:W-:Y:S01]  /*2000*/  IMAD R70, R82, R51, R70 ;  /* 0x0000003352467224 */ /* 0x000fe200078e0246 */
[----:B------:R-:W1:Y:S01]  /*2010*/  SHFL.IDX PT, R61, R2, R29, 0x181f ;  /* 0x00181f1d023d7589 */ /* 0x000e6200000e0000 */
[----:B-----5:R-:W-:-:S02]  /*2020*/  IMAD R82, R91, R49, R80 ;  /* 0x000000315b527224 */ /* 0x020fc400078e0250 */
[----:B------:R-:W-:Y:S01]  /*2030*/  IMAD R68, R50, R91, R68 ;  /* 0x0000005b32447224 */ /* 0x000fe200078e0244 */
[----:B------:R-:W2:Y:S01]  /*2040*/  SHFL.IDX PT, R80, R62, R27, 0x181f ;  /* 0x00181f1b3e507589 */ /* 0x000ea200000e0000 */
[C---:B------:R-:W-:Y:S02]  /*2050*/  IMAD R84, R91.reuse, R42, R93 ;  /* 0x0000002a5b547224 */ /* 0x040fe400078e025d */
[----:B------:R-:W-:Y:S01]  /*2060*/  IMAD R91, R91, R48, R70 ;  /* 0x000000305b5b7224 */ /* 0x000fe200078e0246 */
[----:B------:R-:W-:Y:S04]  /*2070*/  SHFL.IDX PT, R2, R62, R28, 0x181f ;  /* 0x00181f1c3e027589 */ /* 0x000fe800000e0000 */
[----:B------:R-:W3:Y:S01]  /*2080*/  SHFL.IDX PT, R70, R62, R31, 0x181f ;  /* 0x00181f1f3e467589 */ /* 0x000ee200000e0000 */
[----:B0-----:R-:W-:-:S02]  /*2090*/  IMAD R68, R47, R63, R68 ;  /* 0x0000003f2f447224 */ /* 0x001fc400078e0244 */
[C---:B------:R-:W-:Y:S02]  /*20a0*/  IMAD R82, R63.reuse, R46, R82 ;  /* 0x0000002e3f527224 */ /* 0x040fe400078e0252 */
[C---:B------:R-:W-:Y:S02]  /*20b0*/  IMAD R84, R63.reuse, R45, R84 ;  /* 0x0000002d3f547224 */ /* 0x040fe400078e0254 */
[----:B------:R-:W-:Y:S02]  /*20c0*/  IMAD R86, R63, R44, R91 ;  /* 0x0000002c3f567224 */ /* 0x000fe400078e025b */
[----:B-1----:R-:W-:Y:S02]  /*20d0*/  IMAD R93, R43, R61, R68 ;  /* 0x0000003d2b5d7224 */ /* 0x002fe400078e0244 */
[----:B------:R3:W0:Y:S01]  /*20e0*/  SHFL.IDX PT, R68, R62, R29, 0x181f ;  /* 0x00181f1d3e447589 */ /* 0x00062200000e0000 */
[----:B------:R-:W-:Y:S02]  /*20f0*/  IMAD R91, R61, R18, R82 ;  /* 0x000000123d5b7224 */ /* 0x000fe400078e0252 */
[----:B--2---:R-:W-:-:S02]  /*2100*/  IMAD R65, R58, R80, R65 ;  /* 0x000000503a417224 */ /* 0x004fc400078e0241 */
[C---:B------:R-:W-:Y:S02]  /*2110*/  IMAD R72, R80.reuse, R57, R72 ;  /* 0x0000003950487224 */ /* 0x040fe400078e0248 */
[C---:B------:R-:W-:Y:S02]  /*2120*/  IMAD R67, R80.reuse, R56, R67 ;  /* 0x0000003850437224 */ /* 0x040fe400078e0243 */
[----:B------:R-:W-:Y:S02]  /*2130*/  IMAD R80, R80, R55, R74 ;  /* 0x0000003750507224 */ /* 0x000fe400078e024a */
[----:B------:R-:W-:Y:S02]  /*2140*/  IMAD R74, R78, R52, R67 ;  /* 0x000000344e4a7224 */ /* 0x000fe400078e0243 */
[----:B------:R-:W-:Y:S02]  /*2150*/  IMAD R65, R54, R78, R65 ;  /* 0x0000004e36417224 */ /* 0x000fe400078e0241 */
[----:B------:R-:W-:-:S02]  /*2160*/  IMAD R72, R78, R53, R72 ;  /* 0x000000354e487224 */ /* 0x000fc400078e0248 */
[----:B------:R-:W-:Y:S02]  /*2170*/  IMAD R80, R78, R51, R80 ;  /* 0x000000334e507224 */ /* 0x000fe400078e0250 */
[----:B------:R-:W1:Y:S01]  /*2180*/  SHFL.IDX PT, R78, R64, R27, 0x181f ;  /* 0x00181f1b404e7589 */ /* 0x000e6200000e0000 */
[C---:B---3--:R-:W-:Y:S02]  /*2190*/  IMAD R62, R70.reuse, R42, R74 ;  /* 0x0000002a463e7224 */ /* 0x048fe400078e024a */
[----:B------:R-:W-:Y:S01]  /*21a0*/  IMAD R67, R70, R49, R72 ;  /* 0x0000003146437224 */ /* 0x000fe200078e0248 */
[----:B------:R-:W2:Y:S01]  /*21b0*/  SHFL.IDX PT, R74, R64, R24, 0x181f ;  /* 0x00181f18404a7589 */ /* 0x000ea200000e0000 */
[----:B------:R-:W-:Y:S02]  /*21c0*/  IMAD R65, R50, R70, R65 ;  /* 0x0000004632417224 */ /* 0x000fe400078e0241 */
[----:B------:R-:W-:Y:S01]  /*21d0*/  IMAD R80, R70, R48, R80 ;  /* 0x0000003046507224 */ /* 0x000fe200078e0250 */
[----:B------:R-:W3:Y:S01]  /*21e0*/  SHFL.IDX PT, R72, R64, R31, 0x181f ;  /* 0x00181f1f40487589 */ /* 0x000ee200000e0000 */
[----:B------:R-:W-:-:S02]  /*21f0*/  IMAD R65, R47, R2, R65 ;  /* 0x000000022f417224 */ /* 0x000fc400078e0241 */
[C---:B------:R-:W-:Y:S01]  /*2200*/  IMAD R67, R2.reuse, R46, R67 ;  /* 0x0000002e02437224 */ /* 0x040fe200078e0243 */
[----:B------:R-:W4:Y:S01]  /*2210*/  SHFL.IDX PT, R70, R64, R28, 0x181f ;  /* 0x00181f1c40467589 */ /* 0x000f2200000e0000 */
[C---:B------:R-:W-:Y:S02]  /*2220*/  IMAD R62, R2.reuse, R45, R62 ;  /* 0x0000002d023e7224 */ /* 0x040fe400078e023e */
[----:B------:R-:W-:Y:S02]  /*2230*/  IMAD R80, R2, R44, R80 ;  /* 0x0000002c02507224 */ /* 0x000fe400078e0250 */
[----:B------:R-:W5:Y:S01]  /*2240*/  SHFL.IDX PT, R2, R64, R29, 0x181f ;  /* 0x00181f1d40027589 */ /* 0x000f6200000e0000 */
[----:B------:R-:W-:Y:S02]  /*2250*/  IMAD R63, R61, R17, R84 ;  /* 0x000000113d3f7224 */ /* 0x000fe400078e0254 */
[----:B0-----:R-:W-:Y:S01]  /*2260*/  IMAD R65, R43, R68, R65 ;  /* 0x000000442b417224 */ /* 0x001fe200078e0241 */
[----:B------:R-:W0:Y:S01]  /*2270*/  SHFL.IDX PT, R64, R66, R27, 0x181f ;  /* 0x00181f1b42407589 */ /* 0x000e2200000e0000 */
[----:B------:R-:W-:-:S02]  /*2280*/  IMAD R67, R68, R18, R67 ;  /* 0x0000001244437224 */ /* 0x000fc400078e0243 */
[----:B-1----:R-:W-:Y:S02]  /*2290*/  IMAD R69, R58, R78, R69 ;  /* 0x0000004e3a457224 */ /* 0x002fe400078e0245 */
[C---:B------:R-:W-:Y:S02]  /*22a0*/  IMAD R71, R78.reuse, R57, R71 ;  /* 0x000000394e477224 */ /* 0x040fe400078e0247 */
[C---:B------:R-:W-:Y:S02]  /*22b0*/  IMAD R83, R78.reuse, R56, R83 ;  /* 0x000000384e537224 */ /* 0x040fe400078e0253 */
[----:B------:R-:W-:Y:S02]  /*22c0*/  IMAD R85, R78, R55, R85 ;  /* 0x000000374e557224 */ /* 0x000fe400078e0255 */
[----:B--2---:R-:W-:Y:S02]  /*22d0*/  IMAD R69, R54, R74, R69 ;  /* 0x0000004a36457224 */ /* 0x004fe400078e0245 */
[----:B------:R-:W-:-:S02]  /*22e0*/  IMAD R71, R74, R53, R71 ;  /* 0x000000354a477224 */ /* 0x000fc400078e0247 */
[C---:B------:R-:W-:Y:S02]  /*22f0*/  IMAD R83, R74.reuse, R52, R83 ;  /* 0x000000344a537224 */ /* 0x040fe400078e0253 */
[----:B------:R-:W-:Y:S02]  /*2300*/  IMAD R85, R74, R51, R85 ;  /* 0x000000334a557224 */ /* 0x000fe400078e0255 */
[----:B------:R-:W1:Y:S01]  /*2310*/  SHFL.IDX PT, R74, R66, R24, 0x181f ;  /* 0x00181f18424a7589 */ /* 0x000e6200000e0000 */
[----:B---3--:R-:W-:Y:S02]  /*2320*/  IMAD R69, R50, R72, R69 ;  /* 0x0000004832457224 */ /* 0x008fe400078e0245 */
[C---:B------:R-:W-:Y:S02]  /*2330*/  IMAD R71, R72.reuse, R49, R71 ;  /* 0x0000003148477224 */ /* 0x040fe400078e0247 */
[C---:B------:R-:W-:Y:S02]  /*2340*/  IMAD R83, R72.reuse, R42, R83 ;  /* 0x0000002a48537224 */ /* 0x040fe400078e0253 */
[----:B------:R-:W-:-:S02]  /*2350*/  IMAD R72, R72, R48, R85 ;  /* 0x0000003048487224 */ /* 0x000fc400078e0255 */
[----:B------:R-:W2:Y:S01]  /*2360*/  SHFL.IDX PT, R85, R66, R31, 0x181f ;  /* 0x00181f1f42557589 */ /* 0x000ea200000e0000 */
[----:B----4-:R-:W-:Y:S02]  /*2370*/  IMAD R69, R47, R70, R69 ;  /* 0x000000462f457224 */ /* 0x010fe400078e0245 */
[C---:B------:R-:W-:Y:S02]  /*2380*/  IMAD R71, R70.reuse, R46, R71 ;  /* 0x0000002e46477224 */ /* 0x040fe400078e0247 */
[C---:B------:R-:W-:Y:S02]  /*2390*/  IMAD R76, R70.reuse, R45, R83 ;  /* 0x0000002d464c7224 */ /* 0x040fe400078e0253 */
[----:B------:R-:W-:Y:S02]  /*23a0*/  IMAD R70, R70, R44, R72 ;  /* 0x0000002c46467224 */ /* 0x000fe400078e0248 */
[----:B------:R-:W3:Y:S01]  /*23b0*/  SHFL.IDX PT, R72, R66, R28, 0x181f ;  /* 0x00181f1c42487589 */ /* 0x000ee200000e0000 */
[----:B-----5:R-:W-:-:S02]  /*23c0*/  IMAD R83, R43, R2, R69 ;  /* 0x000000022b537224 */ /* 0x020fc400078e0245 */
[C---:B------:R-:W-:Y:S02]  /*23d0*/  IMAD R69, R2.reuse, R17, R76 ;  /* 0x0000001102457224 */ /* 0x040fe400078e024c */
[C---:B------:R-:W-:Y:S02]  /*23e0*/  IMAD R71, R2.reuse, R18, R71 ;  /* 0x0000001202477224 */ /* 0x040fe400078e0247 */
[----:B------:R-:W-:Y:S02]  /*23f0*/  IMAD R70, R2, R16, R70 ;  /* 0x0000001002467224 */ /* 0x000fe400078e0246 */
[----:B------:R-:W-:Y:S02]  /*2400*/  IMAD R76, R60, R3, R73 ;  /* 0x000000033c4c7224 */ /* 0x000fe400078e0249 */
[----:B------:R-:W4:Y:S01]  /*2410*/  SHFL.IDX PT, R73, R66, R29, 0x181f ;  /* 0x00181f1d42497589 */ /* 0x000f2200000e0000 */
[----:B------:R-:W5:Y:S01]  /*2420*/  LDC.64 R2, c[0x0][0x3a0] ;  /* 0x0000e800ff027b82 */ /* 0x000f620000000a00 */
[----:B0-----:R-:W-:-:S02]  /*2430*/  IMAD R19, R58, R64, R19 ;  /* 0x000000403a137224 */ /* 0x001fc400078e0213 */
[C---:B------:R-:W-:Y:S02]  /*2440*/  IMAD R76, R64.reuse, R57, R76 ;  /* 0x00000039404c7224 */ /* 0x040fe400078e024c */
[C---:B------:R-:W-:Y:S02]  /*2450*/  IMAD R81, R64.reuse, R56, R81 ;  /* 0x0000003840517224 */ /* 0x040fe400078e0251 */
[----:B------:R-:W-:Y:S02]  /*2460*/  IMAD R79, R64, R55, R79 ;  /* 0x00000037404f7224 */ /* 0x000fe400078e024f */
[----:B-1----:R-:W-:Y:S02]  /*2470*/  IMAD R19, R54, R74, R19 ;  /* 0x0000004a36137224 */ /* 0x002fe400078e0213 */
[C---:B------:R-:W-:Y:S02]  /*2480*/  IMAD R76, R74.reuse, R53, R76 ;  /* 0x000000354a4c7224 */ /* 0x040fe400078e024c */
[----:B------:R-:W-:-:S02]  /*2490*/  IMAD R81, R74, R52, R81 ;  /* 0x000000344a517224 */ /* 0x000fc400078e0251 */
[----:B------:R-:W-:Y:S02]  /*24a0*/  IMAD R79, R74, R51, R79 ;  /* 0x000000334a4f7224 */ /* 0x000fe400078e024f */
[----:B--2---:R-:W-:Y:S02]  /*24b0*/  IMAD R19, R50, R85, R19 ;  /* 0x0000005532137224 */ /* 0x004fe400078e0213 */
[C---:B------:R-:W-:Y:S02]  /*24c0*/  IMAD R49, R85.reuse, R49, R76 ;  /* 0x0000003155317224 */ /* 0x040fe400078e024c */
[C---:B------:R-:W-:Y:S02]  /*24d0*/  IMAD R81, R85.reuse, R42, R81 ;  /* 0x0000002a55517224 */ /* 0x040fe400078e0251 */
[----:B------:R-:W-:Y:S02]  /*24e0*/  IMAD R79, R85, R48, R79 ;  /* 0x00000030554f7224 */ /* 0x000fe400078e024f */
[----:B---3--:R-:W-:Y:S01]  /*24f0*/  IMAD R42, R47, R72, R19 ;  /* 0x000000482f2a7224 */ /* 0x008fe200078e0213 */
[----:B------:R-:W-:Y:S01]  /*2500*/  LEA R19, R41, R0, 0xc ;  /* 0x0000000029137211 */ /* 0x000fe200078e60ff */
[----:B------:R-:W-:-:S02]  /*2510*/  IMAD R49, R72, R46, R49 ;  /* 0x0000002e48317224 */ /* 0x000fc400078e0231 */
[C---:B------:R-:W-:Y:S02]  /*2520*/  IMAD R46, R72.reuse, R45, R81 ;  /* 0x0000002d482e7224 */ /* 0x040fe400078e0251 */
[----:B------:R-:W-:Y:S02]  /*2530*/  IMAD R79, R72, R44, R79 ;  /* 0x0000002c484f7224 */ /* 0x000fe400078e024f */
[C---:B------:R-:W-:Y:S02]  /*2540*/  IMAD R62, R68.reuse, R17, R62 ;  /* 0x00000011443e7224 */ /* 0x040fe400078e023e */
[-C--:B------:R-:W-:Y:S02]  /*2550*/  IMAD R61, R61, R16.reuse, R86 ;  /* 0x000000103d3d7224 */ /* 0x080fe400078e0256 */
[----:B------:R-:W-:Y:S02]  /*2560*/  IMAD R68, R68, R16, R80 ;  /* 0x0000001044447224 */ /* 0x000fe400078e0250 */
[----:B----4-:R-:W-:-:S02]  /*2570*/  IMAD R43, R43, R73, R42 ;  /* 0x000000492b2b7224 */ /* 0x010fc400078e022a */
[----:B-----5:R-:W-:Y:S01]  /*2580*/  IMAD.WIDE R2, R19, 0x4, R2 ;  /* 0x0000000413027825 */ /* 0x020fe200078e0202 */
[----:B------:R-:W-:Y:S03]  /*2590*/  BAR.SYNC.DEFER_BLOCKING 0x0 ;  /* 0x0000000000007b1d */ /* 0x000fe60000010000 */
[C---:B------:R-:W-:Y:S02]  /*25a0*/  IMAD R49, R73.reuse, R18, R49 ;  /* 0x0000001249317224 */ /* 0x040fe400078e0231 */
[C---:B------:R-:W-:Y:S02]  /*25b0*/  IMAD R17, R73.reuse, R17, R46 ;  /* 0x0000001149117224 */ /* 0x040fe400078e022e */
[----:B------:R-:W-:Y:S01]  /*25c0*/  IMAD R79, R73, R16, R79 ;  /* 0x00000010494f7224 */ /* 0x000fe200078e024f */
        /* <DEDUP_REMOVED lines=31> */
[----:B------:R0:W-:Y:S01]  /*27c0*/  STG.E desc[UR10][R2.64+0x3e00], R79 ;  /* 0x003e004f02007986 */ /* 0x0001e2000c10190a */
[----:B------:R-:W-:Y:S05]  /*27d0*/  BRA.U !UP0, `(.L_x_958) ;  /* 0xffffffe108787547 */ /* 0x000fea000b83ffff */
[----:B------:R-:W-:Y:S05]  /*27e0*/  EXIT ;  /* 0x000000000000794d */ /* 0x000fea0003800000 */
        .weak           $__internal_24_$__cuda_sm20_div_u16
        .type           $__internal_24_$__cuda_sm20_div_u16,@function
        .size           $__internal_24_$__cuda_sm20_div_u16,(.L_x_38527 - $__internal_24_$__cuda_sm20_div_u16)
$__internal_24_$__cuda_sm20_div_u16:
        /* <DEDUP_REMOVED lines=18> */
[----:B------:R-:W-:Y:S06]  /*2910*/  RET.REL.NODEC R2 `(_Z9cuda_gemmIiLi128ELi4ELi1ELi4096ELi8ELi8ELi64ELi1ELi1EEviiiPT_S1_S1_iii) ;  /* 0xffffffd402b87950 */ /* 0x000fec0003c3ffff */
.L_x_959:
        /* <DEDUP_REMOVED lines=14> */
.L_x_38527:


//--------------------- .text._Z9cuda_gemmIiLi128ELi4ELi1ELi4096ELi8ELi8ELi64ELi1ELi0EEviiiPT_S1_S1_iii --------------------------
	.section	.text._Z9cuda_gemmIiLi128ELi4ELi1ELi4096ELi8ELi8ELi64ELi1ELi0EEviiiPT_S1_S1_iii,"ax",@progbits
	.align	128
        .global         _Z9cuda_gemmIiLi128ELi4ELi1ELi4096ELi8ELi8ELi64ELi1ELi0EEviiiPT_S1_S1_iii
        .type           _Z9cuda_gemmIiLi128ELi4ELi1ELi4096ELi8ELi8ELi64ELi1ELi0EEviiiPT_S1_S1_iii,@function
        .size           _Z9cuda_gemmIiLi128ELi4ELi1ELi4096ELi8ELi8ELi64ELi1ELi0EEviiiPT_S1_S1_iii,(.L_x_38529 - _Z9cuda_gemmIiLi128ELi4ELi1ELi4096ELi8ELi8ELi64ELi1ELi0EEviiiPT_S1_S1_iii)
        .other          _Z9cuda_gemmIiLi128ELi4ELi1ELi4096ELi8ELi8ELi64ELi1ELi0EEviiiPT_S1_S1_iii,@"STO_CUDA_ENTRY STV_DEFAULT"
_Z9cuda_gemmIiLi128ELi4ELi1ELi4096ELi8ELi8ELi64ELi1ELi0EEviiiPT_S1_S1_iii:
.text._Z9cuda_gemmIiLi128ELi4ELi1ELi4096ELi8ELi8ELi64ELi1ELi0EEviiiPT_S1_S1_iii:
[----:B------:R-:W0:Y:S08]  /*0000*/  LDC R1, c[0x0][0x37c] ;  /* 0x0000df00ff017b82 */ /* 0x000e300000000800 */
[----:B------:R-:W1:Y:S01]  /*0010*/  LDC.64 R4, c[0x0][0x3a8] ;  /* 0x0000ea00ff047b82 */ /* 0x000e620000000a00 */
        /* <DEDUP_REMOVED lines=9> */
[----:B------:R1:W2:Y:S01]  /*00b0*/  F2I.FTZ.U32.TRUNC.NTZ R3, R2 ;  /* 0x0000000200037305 */ /* 0x0002a2000021f000 */
[----:B------:R-:W-:Y:S02]  /*00c0*/  ISETP.GE.AND P2, PT, R0, RZ, PT ;  /* 0x000000ff0000720c */ /* 0x000fe40003f46270 */
[----:B------:R-:W3:Y:S01]  /*00d0*/  S2R R0, SR_TID.X ;  /* 0x0000000000007919 */ /* 0x000ee20000002100 */
[----:B-1----:R-:W-:Y:S01]  /*00e0*/  IMAD.MOV.U32 R2, RZ, RZ, RZ ;  /* 0x000000ffff027224 */ /* 0x002fe200078e00ff */
[----:B--2---:R-:W-:-:S05]  /*00f0*/  IADD3 R7, PT, PT, RZ, -R3, RZ ;  /* 0x80000003ff077210 */ /* 0x004fca0007ffe0ff */
        /* <DEDUP_REMOVED lines=16> */
[----:B---3--:R-:W-:-:S07]  /*0200*/  ISETP.GE.U32.AND P0, PT, R0, R3, PT ;  /* 0x000000030000720c */ /* 0x008fce0003f06070 */
        /* <DEDUP_REMOVED lines=23> */
[----:B---3--:R-:W-:Y:S02]  /*0380*/  IMAD.MOV R14, RZ, RZ, -R11 ;  /* 0x000000ffff0e7224 */ /* 0x008fe400078e0a0b */
[----:B------:R-:W-:-:S04]  /*0390*/  IMAD.HI.U32 R13, R9, R13, R8 ;  /* 0x0000000d090d7227 */ /* 0x000fc800078e0008 */
[----:B------:R-:W-:Y:S01]  /*03a0*/  IMAD R15, R14, R5, RZ ;  /* 0x000000050e0f7224 */ /* 0x000fe200078e02ff */
[----:B------:R-:W-:-:S03]  /*03b0*/  LOP3.LUT R14, RZ, R4, RZ, 0x33, !PT ;  /* 0x00000004ff0e7212 */ /* 0x000fc600078e33ff */
[----:B------:R-:W-:-:S04]  /*03c0*/  IMAD.HI.U32 R15, R11, R15, R10 ;  /* 0x0000000f0b0f7227 */ /* 0x000fc800078e000a */
[----:B--2-4-:R-:W-:-:S07]  /*03d0*/  IMAD.MOV.U32 R10, RZ, RZ, R0 ;  /* 0x000000ffff0a7224 */ /* 0x014fce00078e0000 */
.L_x_962:
[----:B0-----:R-:W-:-:S06]  /*03e0*/  IMAD.WIDE.U32 R8, R10, 0x4, R6 ;  /* 0x000000040a087825 */ /* 0x001fcc00078e0006 */
[----:B------:R-:W2:Y:S01]  /*03f0*/  LDG.E R8, desc[UR8][R8.64] ;  /* 0x0000000808087981 */ /* 0x000ea2000c1e1900 */
[----:B------:R-:W-:-:S04]  /*0400*/  IMAD.HI.U32 R11, R13, R10, RZ ;  /* 0x0000000a0d0b7227 */ /* 0x000fc800078e00ff */
[----:B------:R-:W-:Y:S01]  /*0410*/  IMAD.HI.U32 R16, R15, R10, RZ ;  /* 0x0000000a0f107227 */ /* 0x000fe200078e00ff */
[----:B------:R-:W-:-:S03]  /*0420*/  IADD3 R11, PT, PT, -R11, RZ, RZ ;  /* 0x000000ff0b0b7210 */ /* 0x000fc60007ffe1ff */
[----:B------:R-:W-:Y:S02]  /*0430*/  IMAD.MOV R18, RZ, RZ, -R16 ;  /* 0x000000ffff127224 */ /* 0x000fe400078e0a10 */
[--C-:B------:R-:W-:Y:S02]  /*0440*/  IMAD R11, R4, R11, R10.reuse ;  /* 0x0000000b040b7224 */ /* 0x100fe400078e020a */
[--C-:B------:R-:W-:Y:S02]  /*0450*/  IMAD R18, R5, R18, R10.reuse ;  /* 0x0000001205127224 */ /* 0x100fe400078e020a */
[----:B------:R-:W-:Y:S01]  /*0460*/  IMAD.IADD R10, R19, 0x1, R10 ;  /* 0x00000001130a7824 */ /* 0x000fe200078e020a */
[----:B------:R-:W-:Y:S02]  /*0470*/  ISETP.GE.U32.AND P0, PT, R11, R4, PT ;  /* 0x000000040b00720c */ /* 0x000fe40003f06070 */
[----:B------:R-:W-:-:S11]  /*0480*/  ISETP.GE.U32.AND P2, PT, R18, R5, PT ;  /* 0x000000051200720c */ /* 0x000fd60003f46070 */
[----:B------:R-:W-:Y:S02]  /*0490*/  @P0 IMAD.IADD R11, R11, 0x1, -R4 ;  /* 0x000000010b0b0824 */ /* 0x000fe400078e0a04 */
[-C--:B------:R-:W-:Y:S01]  /*04a0*/  @P2 IADD3 R18, PT, PT, R18, -R5.reuse, RZ ;  /* 0x8000000512122210 */ /* 0x080fe20007ffe0ff */
[----:B------:R-:W-:Y:S02]  /*04b0*/  @P2 VIADD R16, R16, 0x1 ;  /* 0x0000000110102836 */ /* 0x000fe40000000000 */
[----:B------:R-:W-:Y:S02]  /*04c0*/  ISETP.GE.U32.AND P0, PT, R11, R4, PT ;  /* 0x000000040b00720c */ /* 0x000fe40003f06070 */
[----:B------:R-:W-:-:S11]  /*04d0*/  ISETP.GE.U32.AND P3, PT, R18, R5, PT ;  /* 0x000000051200720c */ /* 0x000fd60003f66070 */
[----:B------:R-:W-:Y:S01]  /*04e0*/  @P0 IMAD.IADD R11, R11, 0x1, -R4 ;  /* 0x000000010b0b0824 */ /* 0x000fe200078e0a04 */
[----:B------:R-:W-:Y:S02]  /*04f0*/  ISETP.GE.U32.AND P0, PT, R10, R3, PT ;  /* 0x000000030a00720c */ /* 0x000fe40003f06070 */
[----:B------:R-:W-:Y:S02]  /*0500*/  @P3 IADD3 R16, PT, PT, R16, 0x1, RZ ;  /* 0x0000000110103810 */ /* 0x000fe40007ffe0ff */
[----:B------:R-:W-:Y:S02]  /*0510*/  SEL R11, R14, R11, !P1 ;  /* 0x0000000b0e0b7207 */ /* 0x000fe40004800000 */
[----:B------:R-:W-:-:S03]  /*0520*/  SEL R16, R17, R16, !P4 ;  /* 0x0000001011107207 */ /* 0x000fc60006000000 */
[----:B------:R-:W-:-:S04]  /*0530*/  IMAD R11, R11, 0x24, R12 ;  /* 0x000000240b0b7824 */ /* 0x000fc800078e020c */
[----:B------:R-:W-:-:S05]  /*0540*/  IMAD R11, R16, 0x4, R11 ;  /* 0x00000004100b7824 */ /* 0x000fca00078e020b */
[----:B--2---:R0:W-:Y:S01]  /*0550*/  STS [R11], R8 ;  /* 0x000000080b007388 */ /* 0x0041e20000000800 */
[----:B------:R-:W-:Y:S05]  /*0560*/  @!P0 BRA `(.L_x_962) ;  /* 0xfffffffc009c8947 */ /* 0x000fea000383ffff */
.L_x_961:
[----:B------:R-:W-:Y:S05]  /*0570*/  BSYNC.RECONVERGENT B0 ;  /* 0x0000000000007941 */ /* 0x000fea0003800200 */
.L_x_960:
[----:B0-----:R-:W-:Y:S01]  /*0580*/  MOV R8, 0x80 ;  /* 0x0000008000087802 */ /* 0x001fe20000000f00 */
[----:B------:R-:W-:Y:S01]  /*0590*/  IMAD.MOV.U32 R3, RZ, RZ, R20 ;  /* 0x000000ffff037224 */ /* 0x000fe200078e0014 */
[----:B------:R-:W-:-:S07]  /*05a0*/  MOV R9, 0x5c0 ;  /* 0x000005c000097802 */ /* 0x000fce0000000f00 */
[----:B------:R-:W-:Y:S05]  /*05b0*/  CALL.REL.NOINC `($__internal_25_$__cuda_sm20_div_s16) ;  /* 0x0000004000207944 */ /* 0x000fea0003c00000 */
[----:B------:R-:W-:Y:S01]  /*05c0*/  PRMT R3, R8, 0x9910, RZ ;  /* 0x0000991008037816 */ /* 0x000fe200000000ff */
[----:B------:R-:W-:Y:S01]  /*05d0*/  IMAD.MOV.U32 R8, RZ, RZ, 0x8 ;  /* 0x00000008ff087424 */ /* 0x000fe200078e00ff */
[----:B------:R-:W-:-:S07]  /*05e0*/  MOV R9, 0x600 ;  /* 0x0000060000097802 */ /* 0x000fce0000000f00 */
[----:B------:R-:W-:Y:S05]  /*05f0*/  CALL.REL.NOINC `($__internal_25_$__cuda_sm20_div_s16) ;  /* 0x0000004000107944 */ /* 0x000fea0003c00000 */
[----:B------:R-:W0:Y:S01]  /*0600*/  I2F.U32.RP R6, UR7 ;  /* 0x0000000700067d06 */ /* 0x000e220008209000 */
[----:B------:R-:W1:Y:S01]  /*0610*/  S2UR UR6, SR_CTAID.Y ;  /* 0x00000000000679c3 */ /* 0x000e620000002600 */
[----:B------:R-:W2:Y:S01]  /*0620*/  LDCU UR10, c[0x0][0x374] ;  /* 0x00006e80ff0a77ac */ /* 0x000ea20008000800 */
[----:B------:R-:W-:-:S05]  /*0630*/  IMAD R7, RZ, RZ, -UR7 ;  /* 0x80000007ff077e24 */ /* 0x000fca000f8e02ff */
[----:B0-----:R-:W0:Y:S01]  /*0640*/  MUFU.RCP R6, R6 ;  /* 0x0000000600067308 */ /* 0x001e220000001000 */
[----:B--2---:R-:W-:-:S04]  /*0650*/  USHF.L.U32 UR4, UR10, 0x2, URZ ;  /* 0x000000020a047899 */ /* 0x004fc800080006ff */
[----:B-1----:R-:W-:-:S06]  /*0660*/  UISETP.GE.U32.AND UP0, UPT, UR6, UR4, UPT ;  /* 0x000000040600728c */ /* 0x002fcc000bf06070 */
[----:B------:R-:W-:Y:S02]  /*0670*/  PLOP3.LUT P1, PT, PT, PT, UP0, 0x80, 0x8 ;  /* 0x000000000008781c */ /* 0x000fe40003f2f008 */
[----:B0-----:R-:W-:-:S04]  /*0680*/  IADD3 R4, PT, PT, R6, 0xffffffe, RZ ;  /* 0x0ffffffe06047810 */ /* 0x001fc80007ffe0ff */
[----:B------:R0:W1:Y:S02]  /*0690*/  F2I.FTZ.U32.TRUNC.NTZ R5, R4 ;  /* 0x0000000400057305 */ /* 0x000064000021f000 */
[----:B0-----:R-:W-:Y:S02]  /*06a0*/  IMAD.MOV.U32 R4, RZ, RZ, RZ ;  /* 0x000000ffff047224 */ /* 0x001fe400078e00ff */
[----:B-1----:R-:W-:-:S04]  /*06b0*/  IMAD R7, R7, R5, RZ ;  /* 0x0000000507077224 */ /* 0x002fc800078e02ff */
[----:B------:R-:W-:-:S06]  /*06c0*/  IMAD.HI.U32 R5, R5, R7, R4 ;  /* 0x0000000705057227 */ /* 0x000fcc00078e0004 */
[----:B------:R-:W-:-:S05]  /*06d0*/  IMAD.HI.U32 R56, R5, R0, RZ ;  /* 0x0000000005387227 */ /* 0x000fca00078e00ff */
[----:B------:R-:W-:-:S05]  /*06e0*/  IADD3 R5, PT, PT, -R56, RZ, RZ ;  /* 0x000000ff38057210 */ /* 0x000fca0007ffe1ff */
[----:B------:R-:W-:-:S05]  /*06f0*/  IMAD R4, R5, UR7, R0 ;  /* 0x0000000705047c24 */ /* 0x000fca000f8e0200 */
[----:B------:R-:W-:-:S13]  /*0700*/  ISETP.GE.U32.AND P0, PT, R4, UR7, PT ;  /* 0x0000000704007c0c */ /* 0x000fda000bf06070 */
[----:B------:R-:W-:Y:S01]  /*0710*/  @P0 VIADD R4, R4, -UR7 ;  /* 0x8000000704040c36 */ /* 0x000fe20008000000 */
[----:B------:R-:W-:Y:S06]  /*0720*/  @P1 EXIT ;  /* 0x000000000000194d */ /* 0x000fec0003800000 */
[----:B------:R-:W0:Y:S01]  /*0730*/  LDCU UR11, c[0x0][0x360] ;  /* 0x00006c00ff0b77ac */ /* 0x000e220008000800 */
[----:B------:R-:W-:Y:S01]  /*0740*/  ISETP.GE.U32.AND P1, PT, R4, UR7, PT ;  /* 0x0000000704007c0c */ /* 0x000fe2000bf26070 */
[----:B------:R-:W-:Y:S01]  /*0750*/  @P0 VIADD R56, R56, 0x1 ;  /* 0x0000000138380836 */ /* 0x000fe20000000000 */
[----:B------:R-:W-:Y:S01]  /*0760*/  ISETP.NE.U32.AND P2, PT, RZ, UR7, PT ;  /* 0x00000007ff007c0c */ /* 0x000fe2000bf45070 */
[----:B------:R-:W-:Y:S01]  /*0770*/  IMAD.SHL.U32 R4, R0, 0x4, RZ ;  /* 0x0000000400047824 */ /* 0x000fe200078e00ff */
[----:B------:R-:W-:Y:S02]  /*0780*/  PRMT R32, R8, 0x9910, RZ ;  /* 0x0000991008207816 */ /* 0x000fe400000000ff */
[----:B------:R-:W-:Y:S02]  /*0790*/  LOP3.LUT R55, R0, 0x7, RZ, 0xc0, !PT ;  /* 0x0000000700377812 */ /* 0x000fe400078ec0ff */
[----:B------:R-:W-:Y:S01]  /*07a0*/  LOP3.LUT R5, R4, 0xfff, RZ, 0x3c, !PT ;  /* 0x00000fff04057812 */ /* 0x000fe200078e3cff */
[----:B------:R-:W-:Y:S01]  /*07b0*/  IMAD R4, R2, UR7, RZ ;  /* 0x0000000702047c24 */ /* 0x000fe2000f8e02ff */
[----:B------:R-:W-:-:S03]  /*07c0*/  MOV R8, 0x890 ;  /* 0x0000089000087802 */ /* 0x000fc60000000f00 */
[----:B------:R-:W-:Y:S01]  /*07d0*/  @P1 IADD3 R56, PT, PT, R56, 0x1, RZ ;  /* 0x0000000138381810 */ /* 0x000fe20007ffe0ff */
[----:B------:R-:W-:Y:S01]  /*07e0*/  IMAD R11, R3, R4, RZ ;  /* 0x00000004030b7224 */ /* 0x000fe200078e02ff */
[----:B------:R-:W-:Y:S01]  /*07f0*/  @!P2 LOP3.LUT R56, RZ, UR7, RZ, 0x33, !PT ;  /* 0x00000007ff38ac12 */ /* 0x000fe2000f8e33ff */
[----:B0-----:R-:W-:-:S04]  /*0800*/  USHF.L.U32 UR4, UR11, 0x2, URZ ;  /* 0x000000020b047899 */ /* 0x001fc800080006ff */
[----:B------:R-:W-:Y:S01]  /*0810*/  IMAD.MOV R7, RZ, RZ, -R56 ;  /* 0x000000ffff077224 */ /* 0x000fe200078e0a38 */
[----:B------:R-:W-:Y:S02]  /*0820*/  ULOP3.LUT UR5, UR4, 0xffff, URZ, 0xc0, !UPT ;  /* 0x0000ffff04057892 */ /* 0x000fe4000f8ec0ff */
[----:B------:R-:W-:Y:S01]  /*0830*/  IADD3 R5, PT, PT, R5, -UR4, RZ ;  /* 0x8000000405057c10 */ /* 0x000fe2000fffe0ff */
[----:B------:R-:W-:Y:S01]  /*0840*/  IMAD R7, R7, UR7, R0 ;  /* 0x0000000707077c24 */ /* 0x000fe2000f8e0200 */
[----:B------:R-:W-:Y:S02]  /*0850*/  UMOV UR4, UR6 ;  /* 0x0000000600047c82 */ /* 0x000fe40008000000 */
[----:B------:R-:W-:Y:S02]  /*0860*/  LOP3.LUT R5, R5, 0xffff, RZ, 0xc0, !PT ;  /* 0x0000ffff05057812 */ /* 0x000fe400078ec0ff */
[----:B------:R-:W-:-:S07]  /*0870*/  LOP3.LUT R10, R7, 0x7, RZ, 0xc0, !PT ;  /* 0x00000007070a7812 */ /* 0x000fce00078ec0ff */
[----:B------:R-:W-:Y:S05]  /*0880*/  CALL.REL.NOINC `($__internal_26_$__cuda_sm20_div_u16) ;  /* 0x0000003c00d07944 */ /* 0x000fea0003c00000 */
[----:B------:R-:W-:Y:S01]  /*0890*/  IMAD.U32 R8, RZ, RZ, UR7 ;  /* 0x00000007ff087e24 */ /* 0x000fe2000f8e00ff */
[----:B------:R-:W-:Y:S01]  /*08a0*/  IABS R13, R11 ;  /* 0x0000000b000d7213 */ /* 0x000fe20000000000 */
[C---:B------:R-:W-:Y:S01]  /*08b0*/  VIADD R33, R10.reuse, 0x1 ;  /* 0x000000010a217836 */ /* 0x040fe20000000000 */
[C---:B------:R-:W-:Y:S01]  /*08c0*/  IADD3 R35, PT, PT, R10.reuse, 0x3, RZ ;  /* 0x000000030a237810 */ /* 0x040fe20007ffe0ff */
[C---:B------:R-:W-:Y:S01]  /*08d0*/  VIADD R34, R10.reuse, 0x2 ;  /* 0x000000020a227836 */ /* 0x040fe20000000000 */
[----:B------:R-:W-:Y:S01]  /*08e0*/  IABS R7, R8 ;  /* 0x0000000800077213 */ /* 0x000fe20000000000 */
[C---:B------:R-:W-:Y:S01]  /*08f0*/  VIADD R36, R10.reuse, 0x4 ;  /* 0x000000040a247836 */ /* 0x040fe20000000000 */
[----:B------:R-:W0:Y:S01]  /*0900*/  LDCU UR5, c[0x0][0x3a8] ;  /* 0x00007500ff0577ac */ /* 0x000e220008000800 */
[C---:B------:R-:W-:Y:S01]  /*0910*/  VIADD R37, R10.reuse, 0x5 ;  /* 0x000000050a257836 */ /* 0x040fe20000000000 */
[----:B------:R-:W1:Y:S01]  /*0920*/  I2F.RP R6, R7 ;  /* 0x0000000700067306 */ /* 0x000e620000209400 */
[C---:B------:R-:W-:Y:S01]  /*0930*/  VIADD R38, R10.reuse, 0x6 ;  /* 0x000000060a267836 */ /* 0x040fe20000000000 */
[----:B------:R-:W-:Y:S01]  /*0940*/  UISETP.NE.AND UP0, UPT, UR7, URZ, UPT ;  /* 0x000000ff0700728c */ /* 0x000fe2000bf05270 */
[----:B------:R-:W-:Y:S01]  /*0950*/  VIADD R44, R10, 0x7 ;  /* 0x000000070a2c7836 */ /* 0x000fe20000000000 */
[----:B------:R-:W-:Y:S01]  /*0960*/  LOP3.LUT R45, R45, 0x3, RZ, 0xc0, !PT ;  /* 0x000000032d2d7812 */ /* 0x000fe200078ec0ff */
[----:B------:R-:W-:-:S03]  /*0970*/  IMAD.SHL.U32 R46, R32, 0x80, RZ ;  /* 0x00000080202e7824 */ /* 0x000fc600078e00ff */
[----:B-1----:R-:W1:Y:S01]  /*0980*/  MUFU.RCP R6, R6 ;  /* 0x0000000600067308 */ /* 0x002e620000001000 */
[----:B0-----:R-:W-:-:S04]  /*0990*/  UISETP.LT.AND UP1, UPT, UR5, 0x8, UPT ;  /* 0x000000080500788c */ /* 0x001fc8000bf21270 */
[----:B------:R-:W-:Y:S01]  /*09a0*/  USEL UR5, UR5, 0x8, UP1 ;  /* 0x0000000805057887 */ /* 0x000fe20008800000 */
[----:B-1----:R-:W-:-:S04]  /*09b0*/  VIADD R4, R6, 0xffffffe ;  /* 0x0ffffffe06047836 */ /* 0x002fc80000000000 */
[----:B------:R0:W1:Y:S02]  /*09c0*/  F2I.FTZ.U32.TRUNC.NTZ R5, R4 ;  /* 0x0000000400057305 */ /* 0x000064000021f000 */
[----:B0-----:R-:W-:Y:S01]  /*09d0*/  IMAD.MOV.U32 R4, RZ, RZ, RZ ;  /* 0x000000ffff047224 */ /* 0x001fe200078e00ff */
[----:B-1----:R-:W-:-:S05]  /*09e0*/  IADD3 R12, PT, PT, RZ, -R5, RZ ;  /* 0x80000005ff0c7210 */ /* 0x002fca0007ffe0ff */
[----:B------:R-:W-:Y:S01]  /*09f0*/  IMAD R9, R12, R7, RZ ;  /* 0x000000070c097224 */ /* 0x000fe200078e02ff */
[----:B------:R-:W-:Y:S01]  /*0a00*/  IABS R12, R8 ;  /* 0x00000008000c7213 */ /* 0x000fe20000000000 */
[----:B------:R-:W-:Y:S02]  /*0a10*/  IMAD.MOV.U32 R8, RZ, RZ, R13 ;  /* 0x000000ffff087224 */ /* 0x000fe400078e000d */
[----:B------:R-:W-:Y:S01]  /*0a20*/  IMAD.HI.U32 R5, R5, R9, R4 ;  /* 0x0000000905057227 */ /* 0x000fe200078e0004 */
[----:B------:R-:W-:-:S05]  /*0a30*/  IADD3 R6, PT, PT, RZ, -R12, RZ ;  /* 0x8000000cff067210 */ /* 0x000fca0007ffe0ff */
[----:B------:R-:W-:-:S04]  /*0a40*/  IMAD.HI.U32 R5, R5, R8, RZ ;  /* 0x0000000805057227 */ /* 0x000fc800078e00ff */
[----:B------:R-:W-:-:S05]  /*0a50*/  IMAD R4, R5, R6, R8 ;  /* 0x0000000605047224 */ /* 0x000fca00078e0208 */
[----:B------:R-:W-:-:S13]  /*0a60*/  ISETP.GT.U32.AND P1, PT, R7, R4, PT ;  /* 0x000000040700720c */ /* 0x000fda0003f24070 */
[----:B------:R-:W-:Y:S02]  /*0a70*/  @!P1 IMAD.IADD R4, R4, 0x1, -R7 ;  /* 0x0000000104049824 */ /* 0x000fe400078e0a07 */
[----:B------:R-:W-:-:S03]  /*0a80*/  @!P1 VIADD R5, R5, 0x1 ;  /* 0x0000000105059836 */ /* 0x000fc60000000000 */
[----:B------:R-:W-:Y:S02]  /*0a90*/  ISETP.GE.U32.AND P0, PT, R4, R7, PT ;  /* 0x000000070400720c */ /* 0x000fe40003f06070 */
[----:B------:R-:W0:Y:S01]  /*0aa0*/  LDC R7, c[0x0][0x3ac] ;  /* 0x0000eb00ff077b82 */ /* 0x000e220000000800 */
[----:B------:R-:W-:-:S04]  /*0ab0*/  LOP3.LUT R4, R11, UR7, RZ, 0x3c, !PT ;  /* 0x000000070b047c12 */ /* 0x000fc8000f8e3cff */
[----:B------:R-:W-:-:S06]  /*0ac0*/  ISETP.GE.AND P1, PT, R4, RZ, PT ;  /* 0x000000ff0400720c */ /* 0x000fcc0003f26270 */
[----:B------:R-:W-:-:S04]  /*0ad0*/  @P0 IADD3 R5, PT, PT, R5, 0x1, RZ ;  /* 0x0000000105050810 */ /* 0x000fc80007ffe0ff */
[----:B------:R-:W-:Y:S01]  /*0ae0*/  R2UR UR12, R5 ;  /* 0x00000000050c72ca */ /* 0x000fe200000e0000 */
[----:B------:R-:W-:Y:S01]  /*0af0*/  VIADD R5, R32, 0x1 ;  /* 0x0000000120057836 */ /* 0x000fe20000000000 */
[-C--:B0-----:R-:W-:Y:S02]  /*0b00*/  ISETP.GE.AND P0, PT, R33, R7.reuse, PT ;  /* 0x000000072100720c */ /* 0x081fe40003f06270 */
[----:B------:R-:W-:-:S09]  /*0b10*/  ISETP.GE.AND P2, PT, R36, R7, PT ;  /* 0x000000072400720c */ /* 0x000fd20003f46270 */
[----:B------:R-:W-:Y:S02]  /*0b20*/  @!P1 IADD3 R6, PT, PT, RZ, -UR12, RZ ;  /* 0x8000000cff069c10 */ /* 0x000fe4000fffe0ff */
[----:B------:R-:W-:Y:S02]  /*0b30*/  SEL R4, R7, RZ, P0 ;  /* 0x000000ff07047207 */ /* 0x000fe40000000000 */
[----:B------:R-:W-:Y:S02]  /*0b40*/  @!P1 R2UR UR12, R6 ;  /* 0x00000000060c92ca */ /* 0x000fe400000e0000 */
[----:B------:R-:W-:Y:S01]  /*0b50*/  ISETP.GE.AND P1, PT, R34, R7, PT ;  /* 0x000000072200720c */ /* 0x000fe20003f26270 */
[----:B------:R-:W-:Y:S01]  /*0b60*/  IMAD.IADD R33, R33, 0x1, -R4 ;  /* 0x0000000121217824 */ /* 0x000fe200078e0a04 */
[----:B------:R-:W-:Y:S02]  /*0b70*/  ISETP.GE.U32.AND P0, PT, R5, 0x3, PT ;  /* 0x000000030500780c */ /* 0x000fe40003f06070 */
[----:B------:R-:W-:-:S02]  /*0b80*/  SEL R5, R7, RZ, P1 ;  /* 0x000000ff07057207 */ /* 0x000fc40000800000 */
[----:B------:R-:W-:Y:S01]  /*0b90*/  ISETP.GE.AND P1, PT, R35, R7, PT ;  /* 0x000000072300720c */ /* 0x000fe20003f26270 */
[----:B------:R-:W-:Y:S01]  /*0ba0*/  @!UP0 ULOP3.LUT UR12, URZ, UR7, URZ, 0x33, !UPT ;  /* 0x00000007ff0c8292 */ /* 0x000fe2000f8e33ff */
[----:B------:R-:W-:Y:S02]  /*0bb0*/  IADD3 R34, PT, PT, R34, -R5, RZ ;  /* 0x8000000522227210 */ /* 0x000fe40007ffe0ff */
[----:B------:R-:W-:Y:S02]  /*0bc0*/  SEL R4, R7, RZ, P1 ;  /* 0x000000ff07047207 */ /* 0x000fe40000800000 */
[----:B------:R-:W-:Y:S02]  /*0bd0*/  ISETP.GE.AND P1, PT, R37, R7, PT ;  /* 0x000000072500720c */ /* 0x000fe40003f26270 */
[----:B------:R-:W-:Y:S01]  /*0be0*/  SEL R5, R7, RZ, P2 ;  /* 0x000000ff07057207 */ /* 0x000fe20001000000 */
[----:B------:R-:W-:Y:S01]  /*0bf0*/  IMAD.IADD R35, R35, 0x1, -R4 ;  /* 0x0000000123237824 */ /* 0x000fe200078e0a04 */
[----:B------:R-:W-:-:S02]  /*0c00*/  SEL R4, R7, RZ, P1 ;  /* 0x000000ff07047207 */ /* 0x000fc40000800000 */
[----:B------:R-:W-:Y:S02]  /*0c10*/  ISETP.GE.AND P1, PT, R38, R7, PT ;  /* 0x000000072600720c */ /* 0x000fe40003f26270 */
[----:B------:R-:W-:Y:S01]  /*0c20*/  IADD3 R36, PT, PT, R36, -R5, RZ ;  /* 0x8000000524247210 */ /* 0x000fe20007ffe0ff */
[----:B------:R-:W-:Y:S01]  /*0c30*/  IMAD.IADD R37, R37, 0x1, -R4 ;  /* 0x0000000125257824 */ /* 0x000fe200078e0a04 */
[----:B------:R-:W-:Y:S02]  /*0c40*/  SEL R5, R7, RZ, P1 ;  /* 0x000000ff07057207 */ /* 0x000fe40000800000 */
[-C--:B------:R-:W-:Y:S02]  /*0c50*/  ISETP.GE.AND P1, PT, R10, R7.reuse, PT ;  /* 0x000000070a00720c */ /* 0x080fe40003f26270 */
[----:B------:R-:W-:Y:S02]  /*0c60*/  ISETP.GE.AND P2, PT, R44, R7, PT ;  /* 0x000000072c00720c */ /* 0x000fe40003f46270 */
[----:B------:R-:W-:-:S02]  /*0c70*/  IADD3 R38, PT, PT, R38, -R5, RZ ;  /* 0x8000000526267210 */ /* 0x000fc40007ffe0ff */
[C---:B------:R-:W-:Y:S02]  /*0c80*/  SEL R39, R7.reuse, RZ, P1 ;  /* 0x000000ff07277207 */ /* 0x040fe40000800000 */
[----:B------:R-:W-:Y:S02]  /*0c90*/  SEL R5, R7, RZ, P2 ;  /* 0x000000ff07057207 */ /* 0x000fe40001000000 */
[----:B------:R-:W-:Y:S01]  /*0ca0*/  SEL R46, R46, RZ, !P0 ;  /* 0x000000ff2e2e7207 */ /* 0x000fe20004000000 */
[----:B------:R-:W-:Y:S01]  /*0cb0*/  IMAD.IADD R39, R10, 0x1, -R39 ;  /* 0x000000010a277824 */ /* 0x000fe200078e0a27 */
[----:B------:R-:W-:-:S07]  /*0cc0*/  IADD3 R44, PT, PT, R44, -R5, RZ ;  /* 0x800000052c2c7210 */ /* 0x000fce0007ffe0ff */
.L_x_990:
[----:B------:R-:W-:Y:S01]  /*0cd0*/  ISETP.NE.AND P0, PT, R45, 0x2, PT ;  /* 0x000000022d00780c */ /* 0x000fe20003f05270 */
[----:B------:R-:W-:Y:S01]  /*0ce0*/  USHF.L.U32 UR13, UR11, 0x2, URZ ;  /* 0x000000020b0d7899 */ /* 0x000fe200080006ff */
[----:B------:R-:W-:Y:S01]  /*0cf0*/  BSSY.RECONVERGENT B0, `(.L_x_963) ;  /* 0x0000023000007945 */ /* 0x000fe20003800200 */
[----:B0-----:R-:W-:-:S10]  /*0d00*/  IMAD.SHL.U32 R25, R0, 0x4, RZ ;  /* 0x0000000400197824 */ /* 0x001fd400078e00ff */
[----:B--2---:R-:W-:Y:S05]  /*0d10*/  @!P0 BRA `(.L_x_964) ;  /* 0x0000000000808947 */ /* 0x004fea0003800000 */
[----:B------:R-:W0:Y:S01]  /*0d20*/  LDC.64 R8, c[0x0][0x390] ;  /* 0x0000e400ff087b82 */ /* 0x000e220000000a00 */
[----:B------:R-:W-:-:S05]  /*0d30*/  IMAD.U32 R4, RZ, RZ, UR4 ;  /* 0x00000004ff047e24 */ /* 0x000fca000f8e00ff */
[----:B------:R-:W-:-:S05]  /*0d40*/  LEA R5, R4, R25, 0xc ;  /* 0x0000001904057211 */ /* 0x000fca00078e60ff */
        /* <DEDUP_REMOVED lines=13> */
[----:B0-----:R-:W-:Y:S01]  /*0e20*/  MOV R4, UR4 ;  /* 0x0000000400047c02 */ /* 0x001fe20008000f00 */
[----:B------:R-:W-:-:S04]  /*0e30*/  IMAD.U32 R7, RZ, RZ, UR4 ;  /* 0x00000004ff077e24 */ /* 0x000fc8000f8e00ff */
[----:B------:R-:W-:-:S04]  /*0e40*/  IMAD R5, R4, 0x1000, R25 ;  /* 0x0000100004057824 */ /* 0x000fc800078e0219 */
[----:B------:R-:W-:Y:S02]  /*0e50*/  IMAD.WIDE R4, R5, 0x4, R8 ;  /* 0x0000000405047825 */ /* 0x000fe400078e0208 */
[----:B------:R-:W-:-:S05]  /*0e60*/  @P0 LEA R7, R7, R14, 0xc ;  /* 0x0000000e07070211 */ /* 0x000fca00078e60ff */
[----:B------:R-:W-:Y:S02]  /*0e70*/  @P0 IMAD.WIDE R8, R7, 0x4, R8 ;  /* 0x0000000407080825 */ /* 0x000fe400078e0208 */
[----:B------:R-:W2:Y:S04]  /*0e80*/  LDG.E.128 R4, desc[UR8][R4.64] ;  /* 0x0000000804047981 */ /* 0x000ea8000c1e1d00 */
[----:B------:R-:W3:Y:S01]  /*0e90*/  @P0 LDG.E.128 R8, desc[UR8][R8.64] ;  /* 0x0000000808080981 */ /* 0x000ee2000c1e1d00 */
[----:B------:R-:W-:Y:S02]  /*0ea0*/  IMAD.U32 R13, RZ, RZ, UR11 ;  /* 0x0000000bff0d7e24 */ /* 0x000fe4000f8e00ff */
[----:B------:R-:W-:Y:S01]  /*0eb0*/  IMAD.MOV.U32 R25, RZ, RZ, R14 ;  /* 0x000000ffff197224 */ /* 0x000fe200078e000e */
[----:B------:R-:W-:Y:S01]  /*0ec0*/  @P0 IADD3 R25, PT, PT, R14, UR13, RZ ;  /* 0x0000000d0e190c10 */ /* 0x000fe2000fffe0ff */
[----:B------:R-:W-:Y:S01]  /*0ed0*/  IMAD R13, R13, 0x10, R12 ;  /* 0x000000100d0d7824 */ /* 0x000fe200078e020c */
[----:B------:R-:W-:-:S05]  /*0ee0*/  MOV R12, UR11 ;  /* 0x0000000b000c7c02 */ /* 0x000fca0008000f00 */
[----:B------:R-:W-:Y:S01]  /*0ef0*/  @P0 IMAD R12, R12, 0x10, R13 ;  /* 0x000000100c0c0824 */ /* 0x000fe200078e020d */
[----:B--2---:R1:W-:Y:S04]  /*0f00*/  STS.128 [R13], R4 ;  /* 0x000000040d007388 */ /* 0x0043e80000000c00 */
[----:B---3--:R1:W-:Y:S02]  /*0f10*/  @P0 STS.128 [R12], R8 ;  /* 0x000000080c000388 */ /* 0x0083e40000000c00 */
.L_x_964:
[----:B------:R-:W-:Y:S05]  /*0f20*/  BSYNC.RECONVERGENT B0 ;  /* 0x0000000000007941 */ /* 0x000fea0003800200 */
.L_x_963:
[----:B------:R-:W2:Y:S01]  /*0f30*/  S2UR UR7, SR_CgaCtaId ;  /* 0x00000000000779c3 */ /* 0x000ea20000008800 */
[----:B------:R3:W-:Y:S01]  /*0f40*/  STL.128 [R1], RZ ;  /* 0x000000ff01007387 */ /* 0x0007e20000100c00 */
[----:B------:R-:W-:Y:S01]  /*0f50*/  UMOV UR6, 0x400 ;  /* 0x0000040000067882 */ /* 0x000fe20000000000 */
[----:B------:R-:W-:Y:S01]  /*0f60*/  IMAD.U32 R20, RZ, RZ, UR4 ;  /* 0x00000004ff147e24 */ /* 0x000fe2000f8e00ff */
[----:B------:R-:W-:Y:S01]  /*0f70*/  UIADD3 UR6, UPT, UPT, UR6, 0x180, URZ ;  /* 0x0000018006067890 */ /* 0x000fe2000fffe0ff */
[----:B------:R3:W-:Y:S01]  /*0f80*/  STL.128 [R1+0x10], RZ ;  /* 0x000010ff01007387 */ /* 0x0007e20000100c00 */
[----:B------:R-:W-:Y:S01]  /*0f90*/  IMAD.U32 R21, RZ, RZ, UR11 ;  /* 0x0000000bff157e24 */ /* 0x000fe2000f8e00ff */
[----:B------:R-:W-:Y:S01]  /*0fa0*/  BSSY.RECONVERGENT B0, `(.L_x_965) ;  /* 0x000002f000007945 */ /* 0x000fe20003800200 */
[----:B------:R-:W-:Y:S01]  /*0fb0*/  LEA R20, R20, R25, 0xc ;  /* 0x0000001914147211 */ /* 0x000fe200078e60ff */
[----:B------:R3:W-:Y:S01]  /*0fc0*/  STL.128 [R1+0x20], RZ ;  /* 0x000020ff01007387 */ /* 0x0007e20000100c00 */
[----:B01----:R-:W-:-:S02]  /*0fd0*/  IMAD.U32 R5, RZ, RZ, UR11 ;  /* 0x0000000bff057e24 */ /* 0x003fc4000f8e00ff */
[----:B------:R-:W-:Y:S01]  /*0fe0*/  IADD3 R23, PT, PT, R20, UR13, RZ ;  /* 0x0000000d14177c10 */ /* 0x000fe2000fffe0ff */
[----:B------:R3:W-:Y:S01]  /*0ff0*/  STL.128 [R1+0x30], RZ ;  /* 0x000030ff01007387 */ /* 0x0007e20000100c00 */
[--C-:B------:R-:W-:Y:S02]  /*1000*/  IMAD R21, R21, 0xc, R20.reuse ;  /* 0x0000000c15157824 */ /* 0x100fe400078e0214 */
[----:B------:R-:W-:Y:S01]  /*1010*/  IMAD R22, R5, 0x8, R20 ;  /* 0x0000000805167824 */ /* 0x000fe200078e0214 */
[----:B------:R3:W-:Y:S04]  /*1020*/  STL.128 [R1+0x40], RZ ;  /* 0x000040ff01007387 */ /* 0x0007e80000100c00 */
[----:B------:R3:W-:Y:S01]  /*1030*/  STL.128 [R1+0x50], RZ ;  /* 0x000050ff01007387 */ /* 0x0007e20000100c00 */
[----:B--2---:R-:W-:-:S03]  /*1040*/  ULEA UR6, UR7, UR6, 0x18 ;  /* 0x0000000607067291 */ /* 0x004fc6000f8ec0ff */
[----:B------:R3:W-:Y:S04]  /*1050*/  STL.128 [R1+0x60], RZ ;  /* 0x000060ff01007387 */ /* 0x0007e80000100c00 */
[----:B------:R3:W-:Y:S01]  /*1060*/  STL.128 [R1+0x70], RZ ;  /* 0x000070ff01007387 */ /* 0x0007e20000100c00 */
[----:B------:R-:W-:-:S07]  /*1070*/  LEA R24, R25, UR6, 0x2 ;  /* 0x0000000619187c11 */ /* 0x000fce000f8e10ff */
.L_x_966:
        /* <DEDUP_REMOVED lines=9> */
[----:B------:R-:W-:Y:S01]  /*1110*/  IMAD.U32 R27, RZ, RZ, UR11 ;  /* 0x0000000bff1b7e24 */ /* 0x000fe2000f8e00ff */
[----:B------:R-:W-:Y:S01]  /*1120*/  MOV R31, UR11 ;  /* 0x0000000b001f7c02 */ /* 0x000fe20008000f00 */
[----:B------:R-:W-:Y:S01]  /*1130*/  IMAD.U32 R29, RZ, RZ, UR11 ;  /* 0x0000000bff1d7e24 */ /* 0x000fe2000f8e00ff */
[----:B------:R-:W-:Y:S01]  /*1140*/  MOV R30, UR13 ;  /* 0x0000000d001e7c02 */ /* 0x000fe20008000f00 */
[----:B------:R-:W-:-:S02]  /*1150*/  IMAD R26, R27, 0x10, R24 ;  /* 0x000000101b1a7824 */ /* 0x000fc400078e0218 */
[--C-:B------:R-:W-:Y:S02]  /*1160*/  IMAD R27, R29, 0x20, R24.reuse ;  /* 0x000000201d1b7824 */ /* 0x100fe400078e0218 */
[----:B------:R-:W-:Y:S01]  /*1170*/  IMAD R28, R31, 0x30, R24 ;  /* 0x000000301f1c7824 */ /* 0x000fe200078e0218 */
[----:B------:R-:W-:-:S04]  /*1180*/  IADD3 R25, PT, PT, R25, UR13, R30 ;  /* 0x0000000d19197c10 */ /* 0x000fc8000fffe01e */
        /* <DEDUP_REMOVED lines=8> */
[----:B----4-:R1:W-:Y:S04]  /*1210*/  STS.128 [R26], R8 ;  /* 0x000000081a007388 */ /* 0x0103e80000000c00 */
[----:B-----5:R1:W-:Y:S04]  /*1220*/  STS.128 [R27], R12 ;  /* 0x0000000c1b007388 */ /* 0x0203e80000000c00 */
[----:B---3--:R1:W-:Y:S01]  /*1230*/  STS.128 [R28], R16 ;  /* 0x000000101c007388 */ /* 0x0083e20000000c00 */
[----:B0-----:R-:W-:-:S02]  /*1240*/  IMAD.U32 R5, RZ, RZ, UR11 ;  /* 0x0000000bff057e24 */ /* 0x001fc4000f8e00ff */
[----:B------:R-:W-:-:S03]  /*1250*/  IMAD.U32 R7, RZ, RZ, UR11 ;  /* 0x0000000bff077e24 */ /* 0x000fc6000f8e00ff */
[----:B------:R-:W-:Y:S01]  /*1260*/  LEA R24, R5, R24, 0x6 ;  /* 0x0000001805187211 */ /* 0x000fe200078e30ff */
[----:B------:R-:W-:Y:S01]  /*1270*/  IMAD R20, R7, 0x10, R20 ;  /* 0x0000001007147824 */ /* 0x000fe200078e0214 */
[----:B------:R-:W-:Y:S06]  /*1280*/  @!P0 BRA `(.L_x_966) ;  /* 0xfffffffc007c8947 */ /* 0x000fec000383ffff */
[----:B------:R-:W-:Y:S05]  /*1290*/  BSYNC.RECONVERGENT B0 ;  /* 0x0000000000007941 */ /* 0x000fea0003800200 */
.L_x_965:
        /* <DEDUP_REMOVED lines=22> */
.L_x_989:
[----:B0-234-:R-:W0:Y:S01]  /*1400*/  LDC R20, c[0x0][0x3ac] ;  /* 0x0000eb00ff147b82 */ /* 0x01de220000000800 */
[----:B------:R-:W-:Y:S01]  /*1410*/  VIMNMX R21, PT, PT, R2, 0x80, PT ;  /* 0x0000008002157848 */ /* 0x000fe20003fe0100 */
[----:B------:R-:W-:Y:S01]  /*1420*/  BSSY B0, `(.L_x_969) ;  /* 0x000009f000007945 */ /* 0x000fe20003800000 */
[----:B------:R-:W-:-:S05]  /*1430*/  IADD3 R4, PT, PT, -R56, RZ, RZ ;  /* 0x000000ff38047210 */ /* 0x000fca0007ffe1ff */
[----:B------:R-:W-:-:S04]  /*1440*/  IMAD R12, R21, R4, R0 ;  /* 0x00000004150c7224 */ /* 0x000fc800078e0200 */
[C---:B------:R-:W-:Y:S01]  /*1450*/  VIADD R8, R12.reuse, 0x2 ;  /* 0x000000020c087836 */ /* 0x040fe20000000000 */
[C---:B------:R-:W-:Y:S01]  /*1460*/  IADD3 R19, PT, PT, R12.reuse, R7, RZ ;  /* 0x000000070c137210 */ /* 0x040fe20007ffe0ff */
[C---:B------:R-:W-:Y:S01]  /*1470*/  VIADD R6, R12.reuse, 0x1 ;  /* 0x000000010c067836 */ /* 0x040fe20000000000 */
[C---:B------:R-:W-:Y:S01]  /*1480*/  LOP3.LUT R4, R12.reuse, 0x7, RZ, 0xc0, !PT ;  /* 0x000000070c047812 */ /* 0x040fe200078ec0ff */
[----:B------:R-:W-:Y:S01]  /*1490*/  VIADD R13, R12, 0x3 ;  /* 0x000000030c0d7836 */ /* 0x000fe20000000000 */
[----:B------:R-:W-:Y:S01]  /*14a0*/  LOP3.LUT R8, R8, 0x7, RZ, 0xc0, !PT ;  /* 0x0000000708087812 */ /* 0x000fe200078ec0ff */
[----:B------:R-:W-:Y:S01]  /*14b0*/  VIADD R14, R12, 0x5 ;  /* 0x000000050c0e7836 */ /* 0x000fe20000000000 */
[----:B------:R-:W-:Y:S01]  /*14c0*/  LOP3.LUT R6, R6, 0x7, RZ, 0xc0, !PT ;  /* 0x0000000706067812 */ /* 0x000fe200078ec0ff */
[C---:B------:R-:W-:Y:S01]  /*14d0*/  VIADD R16, R12.reuse, 0xffffffff ;  /* 0xffffffff0c107836 */ /* 0x040fe20000000000 */
[----:B------:R-:W-:Y:S01]  /*14e0*/  IADD3 R15, PT, PT, R12, 0x6, RZ ;  /* 0x000000060c0f7810 */ /* 0x000fe20007ffe0ff */
[----:B------:R-:W-:Y:S01]  /*14f0*/  IMAD.IADD R7, R21, 0x1, R7 ;  /* 0x0000000115077824 */ /* 0x000fe200078e0207 */
[----:B0-----:R-:W-:-:S02]  /*1500*/  ISETP.GE.AND P2, PT, R20, 0x3, PT ;  /* 0x000000031400780c */ /* 0x001fc40003f46270 */
[C---:B------:R-:W-:Y:S02]  /*1510*/  ISETP.GT.AND P0, PT, R20.reuse, RZ, PT ;  /* 0x000000ff1400720c */ /* 0x040fe40003f04270 */
[C---:B------:R-:W-:Y:S02]  /*1520*/  ISETP.GE.AND P1, PT, R20.reuse, 0x2, PT ;  /* 0x000000021400780c */ /* 0x040fe40003f26270 */
[C---:B------:R-:W-:Y:S02]  /*1530*/  ISETP.GE.AND P3, PT, R20.reuse, 0x7, PT ;  /* 0x000000071400780c */ /* 0x040fe40003f66270 */
[----:B------:R-:W-:Y:S02]  /*1540*/  ISETP.GE.AND P4, PT, R20, 0x8, PT ;  /* 0x000000081400780c */ /* 0x000fe40003f86270 */
[----:B------:R-:W-:-:S03]  /*1550*/  LOP3.LUT R12, R15, 0x7, RZ, 0xc0, !PT ;  /* 0x000000070f0c7812 */ /* 0x000fc600078ec0ff */
[CC--:B------:R-:W-:Y:S02]  /*1560*/  @P2 IMAD R11, R19.reuse, R20.reuse, R8 ;  /* 0x00000014130b2224 */ /* 0x0c0fe400078e0208 */
[CC--:B------:R-:W-:Y:S02]  /*1570*/  @P0 IMAD R9, R19.reuse, R20.reuse, R4 ;  /* 0x0000001413090224 */ /* 0x0c0fe400078e0204 */
[-C--:B------:R-:W-:Y:S01]  /*1580*/  @P1 IMAD R10, R19, R20.reuse, R6 ;  /* 0x00000014130a1224 */ /* 0x080fe200078e0206 */
[----:B------:R-:W-:Y:S01]  /*1590*/  @P2 LEA R11, R11, UR6, 0x2 ;  /* 0x000000060b0b2c11 */ /* 0x000fe2000f8e10ff */
[----:B------:R-:W-:Y:S01]  /*15a0*/  @P3 IMAD R17, R19, R20, R12 ;  /* 0x0000001413113224 */ /* 0x000fe200078e020c */
[----:B------:R-:W-:Y:S02]  /*15b0*/  @P0 LEA R9, R9, UR6, 0x2 ;  /* 0x0000000609090c11 */ /* 0x000fe4000f8e10ff */
[----:B------:R-:W-:Y:S01]  /*15c0*/  @P1 LEA R10, R10, UR6, 0x2 ;  /* 0x000000060a0a1c11 */ /* 0x000fe2000f8e10ff */
[----:B-1----:R0:W1:Y:S01]  /*15d0*/  @P2 LDS R52, [R11] ;  /* 0x000000000b342984 */ /* 0x0020620000000800 */
[----:B------:R-:W-:-:S02]  /*15e0*/  ISETP.GE.AND P2, PT, R20, 0x6, PT ;  /* 0x000000061400780c */ /* 0x000fc40003f46270 */
[----:B------:R-:W-:Y:S01]  /*15f0*/  @P3 LEA R17, R17, UR6, 0x2 ;  /* 0x0000000611113c11 */ /* 0x000fe2000f8e10ff */
[----:B------:R2:W3:Y:S01]  /*1600*/  @P0 LDS R54, [R9] ;  /* 0x0000000009360984 */ /* 0x0004e20000000800 */
[----:B------:R-:W-:Y:S02]  /*1610*/  ISETP.GE.AND P0, PT, R20, 0x4, PT ;  /* 0x000000041400780c */ /* 0x000fe40003f06270 */
[----:B0-----:R-:W-:Y:S01]  /*1620*/  LOP3.LUT R11, R14, 0x7, RZ, 0xc0, !PT ;  /* 0x000000070e0b7812 */ /* 0x001fe200078ec0ff */
[----:B------:R0:W4:Y:S01]  /*1630*/  @P1 LDS R53, [R10] ;  /* 0x000000000a351984 */ /* 0x0001220000000800 */
[----:B------:R-:W-:Y:S02]  /*1640*/  ISETP.GE.AND P1, PT, R20, 0x5, PT ;  /* 0x000000051400780c */ /* 0x000fe40003f26270 */
[----:B--2---:R-:W-:Y:S01]  /*1650*/  LOP3.LUT R9, R13, 0x7, RZ, 0xc0, !PT ;  /* 0x000000070d097812 */ /* 0x004fe200078ec0ff */
[----:B------:R2:W1:Y:S01]  /*1660*/  @P3 LDS R48, [R17] ;  /* 0x0000000011303984 */ /* 0x0004620000000800 */
[----:B------:R-:W-:Y:S01]  /*1670*/  LOP3.LUT R13, R16, 0x7, RZ, 0xc0, !PT ;  /* 0x00000007100d7812 */ /* 0x000fe200078ec0ff */
[----:B------:R-:W-:Y:S01]  /*1680*/  @P2 IMAD R16, R19, R20, R11 ;  /* 0x0000001413102224 */ /* 0x000fe200078e020b */
[----:B0-----:R-:W-:-:S03]  /*1690*/  LOP3.LUT R10, R4, 0x4, RZ, 0x3c, !PT ;  /* 0x00000004040a7812 */ /* 0x001fc600078e3cff */
[CC--:B------:R-:W-:Y:S02]  /*16a0*/  @P0 IMAD R14, R19.reuse, R20.reuse, R9 ;  /* 0x00000014130e0224 */ /* 0x0c0fe400078e0209 */
[CC--:B------:R-:W-:Y:S01]  /*16b0*/  @P4 IMAD R18, R19.reuse, R20.reuse, R13 ;  /* 0x0000001413124224 */ /* 0x0c0fe200078e020d */
[----:B------:R-:W-:Y:S01]  /*16c0*/  @P2 LEA R16, R16, UR6, 0x2 ;  /* 0x0000000610102c11 */ /* 0x000fe2000f8e10ff */
[----:B------:R-:W-:Y:S01]  /*16d0*/  @P1 IMAD R15, R19, R20, R10 ;  /* 0x00000014130f1224 */ /* 0x000fe200078e020a */
[----:B------:R-:W-:Y:S02]  /*16e0*/  @P0 LEA R14, R14, UR6, 0x2 ;  /* 0x000000060e0e0c11 */ /* 0x000fe4000f8e10ff */
[----:B------:R-:W-:Y:S01]  /*16f0*/  @P4 LEA R18, R18, UR6, 0x2 ;  /* 0x0000000612124c11 */ /* 0x000fe2000f8e10ff */
[----:B------:R2:W0:Y:S01]  /*1700*/  @P2 LDS R49, [R16] ;  /* 0x0000000010312984 */ /* 0x0004220000000800 */
[----:B------:R-:W-:-:S03]  /*1710*/  @P1 LEA R15, R15, UR6, 0x2 ;  /* 0x000000060f0f1c11 */ /* 0x000fc6000f8e10ff */
[----:B------:R2:W0:Y:S04]  /*1720*/  @P4 LDS R47, [R18] ;  /* 0x00000000122f4984 */ /* 0x0004280000000800 */
[----:B------:R2:W0:Y:S01]  /*1730*/  @P1 LDS R50, [R15] ;  /* 0x000000000f321984 */ /* 0x0004220000000800 */
[----:B------:R-:W-:-:S03]  /*1740*/  ISETP.GE.AND P1, PT, R56, UR5, PT ;  /* 0x0000000538007c0c */ /* 0x000fc6000bf26270 */
[----:B------:R2:W0:Y:S01]  /*1750*/  @P0 LDS R51, [R14] ;  /* 0x000000000e330984 */ /* 0x0004220000000800 */
[----:B------:R-:W-:-:S09]  /*1760*/  ISETP.GE.AND P0, PT, R7, R2, PT ;  /* 0x000000020700720c */ /* 0x000fd20003f06270 */
[----:B--234-:R-:W-:Y:S05]  /*1770*/  @P1 BRA `(.L_x_970) ;  /* 0x0000000400a41947 */ /* 0x01cfea0003800000 */
[----:B------:R-:W2:Y:S01]  /*1780*/  S2R R14, SR_CgaCtaId ;  /* 0x00000000000e7919 */ /* 0x000ea20000008800 */
[----:B------:R-:W-:Y:S01]  /*1790*/  MOV R17, 0x400 ;  /* 0x0000040000117802 */ /* 0x000fe20000000f00 */
[----:B------:R-:W-:Y:S01]  /*17a0*/  HFMA2 R15, -RZ, RZ, 0, 0 ;  /* 0x00000000ff0f7431 */ /* 0x000fe200000001ff */
[----:B------:R-:W-:Y:S01]  /*17b0*/  ISETP.GT.U32.AND P1, PT, R20, 0x40, PT ;  /* 0x000000401400780c */ /* 0x000fe20003f24070 */
[----:B------:R-:W-:Y:S01]  /*17c0*/  IMAD R16, R32, R5, RZ ;  /* 0x0000000520107224 */ /* 0x000fe200078e02ff */
[----:B--2---:R-:W-:Y:S01]  /*17d0*/  LEA R17, R14, R17, 0x18 ;  /* 0x000000110e117211 */ /* 0x004fe200078ec0ff */
[----:B------:R-:W-:-:S10]  /*17e0*/  IMAD.MOV.U32 R14, RZ, RZ, R56 ;  /* 0x000000ffff0e7224 */ /* 0x000fd400078e0038 */
.L_x_988:
[----:B------:R-:W-:-:S04]  /*17f0*/  IMAD R25, R14, 0x24, R17 ;  /* 0x000000240e197824 */ /* 0x000fc800078e0211 */
[----:B0-----:R-:W-:Y:S01]  /*1800*/  IMAD R19, R55, 0x4, R25 ;  /* 0x0000000437137824 */ /* 0x001fe200078e0219 */
[----:B--234-:R-:W-:Y:S06]  /*1810*/  @P1 BRA `(.L_x_971) ;  /* 0x0000000000d01947 */ /* 0x01cfec0003800000 */
[----:B------:R-:W2:Y:S01]  /*1820*/  LDC R21, c[0x0][0x3ac] ;  /* 0x0000eb00ff157b82 */ /* 0x000ea20000000800 */
[----:B------:R3:W4:Y:S01]  /*1830*/  LDS R20, [R19] ;  /* 0x0000000013147984 */ /* 0x0007220000000800 */
[----:B------:R-:W-:Y:S02]  /*1840*/  MOV R18, RZ ;  /* 0x000000ff00127202 */ /* 0x000fe40000000f00 */
[----:B--2---:R-:W-:-:S13]  /*1850*/  ISETP.NE.AND P2, PT, R21, RZ, PT ;  /* 0x000000ff1500720c */ /* 0x004fda0003f45270 */
[----:B---34-:R-:W-:Y:S05]  /*1860*/  @!P2 BRA `(.L_x_972) ;  /* 0x000000000010a947 */ /* 0x018fea0003800000 */
[----:B------:R-:W-:-:S03]  /*1870*/  UMOV UR7, 0xffffffff ;  /* 0xffffffff00077882 */ /* 0x000fc60000000000 */
[----:B------:R-:W-:Y:S05]  /*1880*/  BRA.DIV UR7, `(.L_x_973) ;  /* 0x0000002a074c7947 */ /* 0x000fea000b800000 */
[----:B------:R2:W3:Y:S02]  /*1890*/  SHFL.IDX PT, R19, R20, R39, 0x181f ;  /* 0x00181f2714137589 */ /* 0x0004e400000e0000 */
.L_x_993:
[----:B---3--:R-:W-:-:S07]  /*18a0*/  IMAD R18, R54, R19, RZ ;  /* 0x0000001336127224 */ /* 0x008fce00078e02ff */
.L_x_972:
[----:B------:R-:W-:-:S13]  /*18b0*/  ISETP.GE.AND P2, PT, R21, 0x2, PT ;  /* 0x000000021500780c */ /* 0x000fda0003f46270 */
[----:B------:R-:W-:Y:S05]  /*18c0*/  @!P2 BRA `(.L_x_974) ;  /* 0x000000000010a947 */ /* 0x000fea0003800000 */
[----:B------:R-:W-:-:S03]  /*18d0*/  UMOV UR7, 0xffffffff ;  /* 0xffffffff00077882 */ /* 0x000fc60000000000 */
[----:B------:R-:W-:Y:S05]  /*18e0*/  BRA.DIV UR7, `(.L_x_975) ;  /* 0x0000002a07587947 */ /* 0x000fea000b800000 */
[----:B------:R3:W4:Y:S02]  /*18f0*/  SHFL.IDX PT, R19, R20, R33, 0x181f ;  /* 0x00181f2114137589 */ /* 0x00072400000e0000 */
.L_x_996:
[----:B----4-:R-:W-:-:S07]  /*1900*/  IMAD R18, R53, R19, R18 ;  /* 0x0000001335127224 */ /* 0x010fce00078e0212 */
.L_x_974:
[----:B------:R-:W-:-:S13]  /*1910*/  ISETP.GE.AND P2, PT, R21, 0x3, PT ;  /* 0x000000031500780c */ /* 0x000fda0003f46270 */
[----:B------:R-:W-:Y:S05]  /*1920*/  @!P2 BRA `(.L_x_976) ;  /* 0x000000000010a947 */ /* 0x000fea0003800000 */
[----:B------:R-:W-:-:S03]  /*1930*/  UMOV UR7, 0xffffffff ;  /* 0xffffffff00077882 */ /* 0x000fc60000000000 */
[----:B------:R-:W-:Y:S05]  /*1940*/  BRA.DIV UR7, `(.L_x_977) ;  /* 0x0000002a07647947 */ /* 0x000fea000b800000 */
[----:B------:R4:W0:Y:S02]  /*1950*/  SHFL.IDX PT, R19, R20, R34, 0x181f ;  /* 0x00181f2214137589 */ /* 0x00082400000e0000 */
.L_x_999:
[----:B01----:R-:W-:-:S07]  /*1960*/  IMAD R18, R52, R19, R18 ;  /* 0x0000001334127224 */ /* 0x003fce00078e0212 */
.L_x_976:
[----:B------:R-:W-:-:S13]  /*1970*/  ISETP.GE.AND P2, PT, R21, 0x4, PT ;  /* 0x000000041500780c */ /* 0x000fda0003f46270 */
[----:B------:R-:W-:Y:S05]  /*1980*/  @!P2 BRA `(.L_x_978) ;  /* 0x000000000010a947 */ /* 0x000fea0003800000 */
[----:B------:R-:W-:-:S03]  /*1990*/  UMOV UR7, 0xffffffff ;  /* 0xffffffff00077882 */ /* 0x000fc60000000000 */
[----:B------:R-:W-:Y:S05]  /*19a0*/  BRA.DIV UR7, `(.L_x_979) ;  /* 0x0000002a07707947 */ /* 0x000fea000b800000 */
[----:B------:R0:W0:Y:S02]  /*19b0*/  SHFL.IDX PT, R19, R20, R35, 0x181f ;  /* 0x00181f2314137589 */ /* 0x00002400000e0000 */
.L_x_1002:
[----:B0-----:R-:W-:-:S07]  /*19c0*/  IMAD R18, R51, R19, R18 ;  /* 0x0000001333127224 */ /* 0x001fce00078e0212 */
.L_x_978:
[----:B------:R-:W-:-:S13]  /*19d0*/  ISETP.GE.AND P2, PT, R21, 0x5, PT ;  /* 0x000000051500780c */ /* 0x000fda0003f46270 */
[----:B------:R-:W-:Y:S05]  /*19e0*/  @!P2 BRA `(.L_x_980) ;  /* 0x000000000010a947 */ /* 0x000fea0003800000 */
[----:B------:R-:W-:-:S03]  /*19f0*/  UMOV UR7, 0xffffffff ;  /* 0xffffffff00077882 */ /* 0x000fc60000000000 */
[----:B------:R-:W-:Y:S05]  /*1a00*/  BRA.DIV UR7, `(.L_x_981) ;  /* 0x0000002a077c7947 */ /* 0x000fea000b800000 */
[----:B------:R0:W0:Y:S02]  /*1a10*/  SHFL.IDX PT, R19, R20, R36, 0x181f ;  /* 0x00181f2414137589 */ /* 0x00002400000e0000 */
.L_x_1005:
[----:B0-----:R-:W-:-:S07]  /*1a20*/  IMAD R18, R50, R19, R18 ;  /* 0x0000001332127224 */ /* 0x001fce00078e0212 */
.L_x_980:
[----:B------:R-:W-:-:S13]  /*1a30*/  ISETP.GE.AND P2, PT, R21, 0x6, PT ;  /* 0x000000061500780c */ /* 0x000fda0003f46270 */
[----:B------:R-:W-:Y:S05]  /*1a40*/  @!P2 BRA `(.L_x_982) ;  /* 0x000000000010a947 */ /* 0x000fea0003800000 */
[----:B------:R-:W-:-:S03]  /*1a50*/  UMOV UR7, 0xffffffff ;  /* 0xffffffff00077882 */ /* 0x000fc60000000000 */
[----:B------:R-:W-:Y:S05]  /*1a60*/  BRA.DIV UR7, `(.L_x_983) ;  /* 0x0000002a07887947 */ /* 0x000fea000b800000 */
[----:B------:R0:W0:Y:S02]  /*1a70*/  SHFL.IDX PT, R19, R20, R37, 0x181f ;  /* 0x00181f2514137589 */ /* 0x00002400000e0000 */
.L_x_1008:
[----:B0-----:R-:W-:-:S07]  /*1a80*/  IMAD R18, R49, R19, R18 ;  /* 0x0000001331127224 */ /* 0x001fce00078e0212 */
.L_x_982:
[----:B------:R-:W-:-:S13]  /*1a90*/  ISETP.GE.AND P2, PT, R21, 0x7, PT ;  /* 0x000000071500780c */ /* 0x000fda0003f46270 */
[----:B------:R-:W-:Y:S05]  /*1aa0*/  @!P2 BRA `(.L_x_984) ;  /* 0x000000000010a947 */ /* 0x000fea0003800000 */
[----:B------:R-:W-:-:S03]  /*1ab0*/  UMOV UR7, 0xffffffff ;  /* 0xffffffff00077882 */ /* 0x000fc60000000000 */
[----:B------:R-:W-:Y:S05]  /*1ac0*/  BRA.DIV UR7, `(.L_x_985) ;  /* 0x0000002a07947947 */ /* 0x000fea000b800000 */
[----:B------:R0:W0:Y:S02]  /*1ad0*/  SHFL.IDX PT, R19, R20, R38, 0x181f ;  /* 0x00181f2614137589 */ /* 0x00002400000e0000 */
.L_x_1011:
[----:B01----:R-:W-:-:S07]  /*1ae0*/  IMAD R18, R48, R19, R18 ;  /* 0x0000001330127224 */ /* 0x003fce00078e0212 */
.L_x_984:
[----:B------:R-:W-:-:S13]  /*1af0*/  ISETP.GE.AND P2, PT, R21, 0x8, PT ;  /* 0x000000081500780c */ /* 0x000fda0003f46270 */
[----:B------:R-:W-:Y:S05]  /*1b00*/  @!P2 BRA `(.L_x_986) ;  /* 0x00000000009ca947 */ /* 0x000fea0003800000 */
[----:B------:R-:W-:-:S03]  /*1b10*/  UMOV UR7, 0xffffffff ;  /* 0xffffffff00077882 */ /* 0x000fc60000000000 */
[----:B------:R-:W-:Y:S05]  /*1b20*/  BRA.DIV UR7, `(.L_x_987) ;  /* 0x0000002a07a07947 */ /* 0x000fea000b800000 */
[----:B------:R0:W0:Y:S02]  /*1b30*/  SHFL.IDX PT, R19, R20, R44, 0x181f ;  /* 0x00181f2c14137589 */ /* 0x00002400000e0000 */
.L_x_1014:
[----:B0-----:R-:W-:Y:S01]  /*1b40*/  IMAD R18, R47, R19, R18 ;  /* 0x000000132f127224 */ /* 0x001fe200078e0212 */
[----:B------:R-:W-:Y:S06]  /*1b50*/  BRA `(.L_x_986) ;  /* 0x0000000000887947 */ /* 0x000fec0003800000 */
.L_x_971:
[----:B------:R-:W2:Y:S01]  /*1b60*/  LDC R22, c[0x0][0x3ac] ;  /* 0x0000eb00ff167b82 */ /* 0x000ea20000000800 */
[----:B------:R-:W-:Y:S01]  /*1b70*/  IMAD.MOV.U32 R18, RZ, RZ, RZ ;  /* 0x000000ffff127224 */ /* 0x000fe200078e00ff */
[C---:B--2---:R-:W-:Y:S02]  /*1b80*/  ISETP.GE.AND P3, PT, R22.reuse, 0x1, PT ;  /* 0x000000011600780c */ /* 0x044fe40003f66270 */
[C---:B------:R-:W-:Y:S02]  /*1b90*/  ISETP.GE.AND P6, PT, R22.reuse, 0x2, PT ;  /* 0x000000021600780c */ /* 0x040fe40003fc6270 */
[C---:B------:R-:W-:Y:S02]  /*1ba0*/  ISETP.GE.AND P5, PT, R22.reuse, 0x3, PT ;  /* 0x000000031600780c */ /* 0x040fe40003fa6270 */
[C---:B------:R-:W-:Y:S02]  /*1bb0*/  ISETP.GE.AND P2, PT, R22.reuse, 0x4, PT ;  /* 0x000000041600780c */ /* 0x040fe40003f46270 */
[----:B------:R-:W-:-:S05]  /*1bc0*/  ISETP.GE.AND P4, PT, R22, 0x5, PT ;  /* 0x000000051600780c */ /* 0x000fca0003f86270 */
[--C-:B------:R-:W-:Y:S02]  /*1bd0*/  @P3 IMAD R19, R4, 0x4, R25.reuse ;  /* 0x0000000404133824 */ /* 0x100fe400078e0219 */
[--C-:B------:R-:W-:Y:S02]  /*1be0*/  @P6 IMAD R20, R6, 0x4, R25.reuse ;  /* 0x0000000406146824 */ /* 0x100fe400078e0219 */
[----:B------:R-:W-:Y:S02]  /*1bf0*/  @P5 LEA R21, R8, R25, 0x2 ;  /* 0x0000001908155211 */ /* 0x000fe400078e10ff */
[----:B------:R-:W2:Y:S04]  /*1c00*/  @P3 LDS R19, [R19] ;  /* 0x0000000013133984 */ /* 0x000ea80000000800 */
[----:B------:R-:W3:Y:S04]  /*1c10*/  @P6 LDS R20, [R20] ;  /* 0x0000000014146984 */ /* 0x000ee80000000800 */
[----:B------:R-:W1:Y:S01]  /*1c20*/  @P5 LDS R21, [R21] ;  /* 0x0000000015155984 */ /* 0x000e620000000800 */
[----:B--2---:R-:W-:Y:S01]  /*1c30*/  @P3 IMAD R18, R54, R19, RZ ;  /* 0x0000001336123224 */ /* 0x004fe200078e02ff */
[----:B------:R-:W-:Y:S01]  /*1c40*/  ISETP.GE.AND P3, PT, R22, 0x6, PT ;  /* 0x000000061600780c */ /* 0x000fe20003f66270 */
[----:B------:R-:W-:-:S02]  /*1c50*/  @P2 IMAD R19, R9, 0x4, R25 ;  /* 0x0000000409132824 */ /* 0x000fc400078e0219 */
[----:B---3--:R-:W-:Y:S01]  /*1c60*/  @P6 IMAD R18, R53, R20, R18 ;  /* 0x0000001435126224 */ /* 0x008fe200078e0212 */
[----:B------:R-:W-:Y:S02]  /*1c70*/  ISETP.GE.AND P6, PT, R22, 0x7, PT ;  /* 0x000000071600780c */ /* 0x000fe40003fc6270 */
[----:B------:R-:W-:Y:S01]  /*1c80*/  @P4 LEA R20, R10, R25, 0x2 ;  /* 0x000000190a144211 */ /* 0x000fe200078e10ff */
[----:B-1----:R-:W-:Y:S01]  /*1c90*/  @P5 IMAD R18, R52, R21, R18 ;  /* 0x0000001534125224 */ /* 0x002fe200078e0212 */
[----:B------:R-:W-:Y:S01]  /*1ca0*/  ISETP.GE.AND P5, PT, R22, 0x8, PT ;  /* 0x000000081600780c */ /* 0x000fe20003fa6270 */
[----:B------:R-:W0:Y:S04]  /*1cb0*/  @P2 LDS R19, [R19] ;  /* 0x0000000013132984 */ /* 0x000e280000000800 */
[--C-:B------:R-:W-:Y:S01]  /*1cc0*/  @P3 IMAD R22, R11, 0x4, R25.reuse ;  /* 0x000000040b163824 */ /* 0x100fe200078e0219 */
[----:B------:R-:W1:Y:S03]  /*1cd0*/  @P4 LDS R21, [R20] ;  /* 0x0000000014154984 */ /* 0x000e660000000800 */
[----:B------:R-:W-:-:S02]  /*1ce0*/  @P6 IMAD R23, R12, 0x4, R25 ;  /* 0x000000040c176824 */ /* 0x000fc400078e0219 */
[----:B------:R-:W2:Y:S02]  /*1cf0*/  @P3 LDS R22, [R22] ;  /* 0x0000000016163984 */ /* 0x000ea40000000800 */
[----:B------:R-:W-:Y:S02]  /*1d00*/  @P5 LEA R24, R13, R25, 0x2 ;  /* 0x000000190d185211 */ /* 0x000fe400078e10ff */
[----:B------:R-:W3:Y:S04]  /*1d10*/  @P6 LDS R23, [R23] ;  /* 0x0000000017176984 */ /* 0x000ee80000000800 */
[----:B------:R-:W4:Y:S01]  /*1d20*/  @P5 LDS R24, [R24] ;  /* 0x0000000018185984 */ /* 0x000f220000000800 */
[----:B0-----:R-:W-:-:S04]  /*1d30*/  @P2 IMAD R18, R51, R19, R18 ;  /* 0x0000001333122224 */ /* 0x001fc800078e0212 */
[----:B-1----:R-:W-:-:S04]  /*1d40*/  @P4 IMAD R18, R50, R21, R18 ;  /* 0x0000001532124224 */ /* 0x002fc800078e0212 */
[----:B--2---:R-:W-:-:S04]  /*1d50*/  @P3 IMAD R18, R49, R22, R18 ;  /* 0x0000001631123224 */ /* 0x004fc800078e0212 */
[----:B---3--:R-:W-:-:S04]  /*1d60*/  @P6 IMAD R18, R48, R23, R18 ;  /* 0x0000001730126224 */ /* 0x008fc800078e0212 */
[----:B----4-:R-:W-:-:S07]  /*1d70*/  @P5 IMAD R18, R47, R24, R18 ;  /* 0x000000182f125224 */ /* 0x010fce00078e0212 */
.L_x_986:
[----:B------:R-:W-:-:S05]  /*1d80*/  IMAD.IADD R19, R16, 0x1, R15 ;  /* 0x0000000110137824 */ /* 0x000fca00078e020f */
[----:B------:R-:W-:-:S05]  /*1d90*/  LEA R19, R19, UR14, 0x2 ;  /* 0x0000000e13137c11 */ /* 0x000fca000f8e10ff */
[----:B------:R-:W5:Y:S01]  /*1da0*/  LDL R21, [R19] ;  /* 0x0000000013157983 */ /* 0x000f620000100800 */
[----:B------:R-:W-:Y:S01]  /*1db0*/  IADD3 R14, PT, PT, R3, R14, RZ ;  /* 0x0000000e030e7210 */ /* 0x000fe20007ffe0ff */
[----:B------:R-:W-:-:S03]  /*1dc0*/  VIADD R15, R15, 0x1 ;  /* 0x000000010f0f7836 */ /* 0x000fc60000000000 */
[----:B------:R-:W-:Y:S01]  /*1dd0*/  ISETP.GE.AND P2, PT, R14, UR5, PT ;  /* 0x000000050e007c0c */ /* 0x000fe2000bf46270 */
[----:B-----5:R-:W-:-:S05]  /*1de0*/  IMAD.IADD R18, R21, 0x1, R18 ;  /* 0x0000000115127824 */ /* 0x020fca00078e0212 */
[----:B------:R0:W-:Y:S07]  /*1df0*/  STL [R19], R18 ;  /* 0x0000001213007387 */ /* 0x0001ee0000100800 */
[----:B------:R-:W-:Y:S05]  /*1e00*/  @!P2 BRA `(.L_x_988) ;  /* 0xfffffff80078a947 */ /* 0x000fea000383ffff */
.L_x_970:
[----:B------:R-:W-:Y:S05]  /*1e10*/  BSYNC B0 ;  /* 0x0000000000007941 */ /* 0x000fea0003800000 */
.L_x_969:
[----:B------:R-:W-:Y:S01]  /*1e20*/  VIADD R5, R5, 0x1 ;  /* 0x0000000105057836 */ /* 0x000fe20000000000 */
[----:B------:R-:W-:Y:S06]  /*1e30*/  @!P0 BRA `(.L_x_989) ;  /* 0xfffffff400708947 */ /* 0x000fec000383ffff */
[----:B------:R-:W-:Y:S05]  /*1e40*/  BSYNC B1 ;  /* 0x0000000000017941 */ /* 0x000fea0003800000 */
.L_x_968:
[----:B------:R0:W5:Y:S04]  /*1e50*/  LDL.128 R40, [R1] ;  /* 0x0000000001287983 */ /* 0x0001680000100c00 */
[----:B------:R0:W5:Y:S04]  /*1e60*/  LDL.128 R28, [R1+0x10] ;  /* 0x00001000011c7983 */ /* 0x0001680000100c00 */
[----:B------:R0:W5:Y:S04]  /*1e70*/  LDL.128 R24, [R1+0x20] ;  /* 0x0000200001187983 */ /* 0x0001680000100c00 */
[----:B--234-:R2:W5:Y:S04]  /*1e80*/  LDL.128 R20, [R1+0x30] ;  /* 0x0000300001147983 */ /* 0x01c5680000100c00 */
[----:B0-----:R2:W5:Y:S04]  /*1e90*/  LDL.128 R16, [R1+0x40] ;  /* 0x0000400001107983 */ /* 0x0015680000100c00 */
[----:B------:R2:W5:Y:S04]  /*1ea0*/  LDL.128 R12, [R1+0x50] ;  /* 0x00005000010c7983 */ /* 0x0005680000100c00 */
[----:B------:R2:W5:Y:S04]  /*1eb0*/  LDL.128 R8, [R1+0x60] ;  /* 0x0000600001087983 */ /* 0x0005680000100c00 */
[----:B------:R2:W5:Y:S02]  /*1ec0*/  LDL.128 R4, [R1+0x70] ;  /* 0x0000700001047983 */ /* 0x0005640000100c00 */
.L_x_967:
[----:B------:R-:W-:Y:S05]  /*1ed0*/  WARPSYNC.ALL ;  /* 0x0000000000007948 */ /* 0x000fea0003800000 */
[-C--:B------:R-:W-:Y:S01]  /*1ee0*/  IABS R57, R32.reuse ;  /* 0x0000002000397213 */ /* 0x080fe20000000000 */
[----:B------:R-:W0:Y:S01]  /*1ef0*/  LDC.64 R60, c[0x0][0x3a0] ;  /* 0x0000e800ff3c7b82 */ /* 0x000e220000000a00 */
[----:B------:R-:W-:Y:S01]  /*1f00*/  MOV R65, UR4 ;  /* 0x0000000400417c02 */ /* 0x000fe20008000f00 */
[----:B------:R-:W-:Y:S01]  /*1f10*/  USHF.L.U32 UR6, UR10, 0x2, URZ ;  /* 0x000000020a067899 */ /* 0x000fe200080006ff */
[----:B------:R-:W3:Y:S05]  /*1f20*/  I2F.RP R59, R57 ;  /* 0x00000039003b7306 */ /* 0x000eea0000209400 */
[----:B------:R-:W-:Y:S01]  /*1f30*/  BAR.SYNC.DEFER_BLOCKING 0x0 ;  /* 0x0000000000007b1d */ /* 0x000fe20000010000 */
[----:B------:R-:W-:Y:S01]  /*1f40*/  ISETP.GT.U32.AND P0, PT, R57, 0x1, PT ;  /* 0x000000013900780c */ /* 0x000fe20003f04070 */
[----:B------:R-:W-:Y:S01]  /*1f50*/  IMAD R65, R65, 0x1000, R0 ;  /* 0x0000100041417824 */ /* 0x000fe200078e0200 */
[----:B------:R-:W-:Y:S01]  /*1f60*/  IADD3 R58, PT, PT, -R57, 0x1, RZ ;  /* 0x00000001393a7810 */ /* 0x000fe20007ffe1ff */
[----:B------:R-:W-:Y:S01]  /*1f70*/  UIADD3 UR4, UPT, UPT, UR10, UR4, URZ ;  /* 0x000000040a047290 */ /* 0x000fe2000fffe0ff */
[----:B------:R-:W-:Y:S01]  /*1f80*/  LOP3.LUT R64, RZ, R32, RZ, 0x33, !PT ;  /* 0x00000020ff407212 */ /* 0x000fe200078e33ff */
[----:B------:R-:W-:Y:S01]  /*1f90*/  IMAD.IADD R63, R46, 0x1, R65 ;  /* 0x000000012e3f7824 */ /* 0x000fe200078e0241 */
[----:B------:R-:W-:Y:S01]  /*1fa0*/  SEL R58, R58, 0x1, !P0 ;  /* 0x000000013a3a7807 */ /* 0x000fe20004000000 */
[----:B------:R-:W-:Y:S01]  /*1fb0*/  UISETP.GE.U32.AND UP0, UPT, UR4, UR6, UPT ;  /* 0x000000060400728c */ /* 0x000fe2000bf06070 */
[----:B------:R-:W-:-:S02]  /*1fc0*/  ISETP.NE.AND P0, PT, R32, RZ, PT ;  /* 0x000000ff2000720c */ /* 0x000fc40003f05270 */
[----:B------:R-:W-:Y:S01]  /*1fd0*/  ISETP.GT.U32.AND P1, PT, R57, R58, PT ;  /* 0x0000003a3900720c */ /* 0x000fe20003f24070 */
[----:B---3--:R-:W3:Y:S01]  /*1fe0*/  MUFU.RCP R59, R59 ;  /* 0x0000003b003b7308 */ /* 0x008ee20000001000 */
[----:B0-----:R-:W-:-:S11]  /*1ff0*/  IMAD.WIDE R66, R65, 0x4, R60 ;  /* 0x0000000441427825 */ /* 0x001fd600078e023c */
[----:B------:R-:W-:Y:S01]  /*2000*/  @!P1 IADD3 R58, PT, PT, R58, -R57, RZ ;  /* 0x800000393a3a9210 */ /* 0x000fe20007ffe0ff */
[----:B-----5:R0:W-:Y:S03]  /*2010*/  STG.E desc[UR8][R66.64], R40 ;  /* 0x0000002842007986 */ /* 0x0201e6000c101908 */
[----:B------:R-:W-:Y:S01]  /*2020*/  SEL R58, R64, R58, !P0 ;  /* 0x0000003a403a7207 */ /* 0x000fe20004000000 */
[----:B---3--:R-:W-:-:S04]  /*2030*/  VIADD R68, R59, 0xffffffe ;  /* 0x0ffffffe3b447836 */ /* 0x008fc80000000000 */
[----:B------:R-:W-:Y:S02]  /*2040*/  IMAD R63, R58, UR12, R63 ;  /* 0x0000000c3a3f7c24 */ /* 0x000fe4000f8e023f */
[----:B------:R-:W-:Y:S01]  /*2050*/  HFMA2 R58, -RZ, RZ, 0, 0 ;  /* 0x00000000ff3a7431 */ /* 0x000fe200000001ff */
[----:B------:R-:W0:Y:S01]  /*2060*/  F2I.FTZ.U32.TRUNC.NTZ R59, R68 ;  /* 0x00000044003b7305 */ /* 0x000e22000021f000 */
[----:B------:R-:W-:-:S05]  /*2070*/  IMAD.WIDE R62, R63, 0x4, R60 ;  /* 0x000000043f3e7825 */ /* 0x000fca00078e023c */
[----:B------:R3:W-:Y:S01]  /*2080*/  STG.E desc[UR8][R62.64], R41 ;  /* 0x000000293e007986 */ /* 0x0007e2000c101908 */
[----:B0-----:R-:W-:-:S04]  /*2090*/  IMAD.MOV R40, RZ, RZ, -R59 ;  /* 0x000000ffff287224 */ /* 0x001fc800078e0a3b */
[----:B------:R-:W-:Y:S01]  /*20a0*/  IMAD R67, R40, R57, RZ ;  /* 0x0000003928437224 */ /* 0x000fe200078e02ff */
[----:B------:R-:W-:-:S03]  /*20b0*/  IABS R40, R32 ;  /* 0x0000002000287213 */ /* 0x000fc60000000000 */
[----:B------:R-:W-:-:S04]  /*20c0*/  IMAD.HI.U32 R59, R59, R67, R58 ;  /* 0x000000433b3b7227 */ /* 0x000fc800078e003a */
[----:B------:R-:W-:Y:S02]  /*20d0*/  IMAD.MOV R58, RZ, RZ, -R40 ;  /* 0x000000ffff3a7224 */ /* 0x000fe400078e0a28 */
[----:B------:R-:W-:-:S04]  /*20e0*/  IMAD.HI.U32 R67, R59, 0x2, RZ ;  /* 0x000000023b437827 */ /* 0x000fc800078e00ff */
[----:B------:R-:W-:Y:S02]  /*20f0*/  IMAD R40, R67, R58, 0x2 ;  /* 0x0000000243287424 */ /* 0x000fe400078e023a */
[----:B---3--:R-:W-:-:S03]  /*2100*/  IMAD.HI.U32 R63, R59, 0x3, RZ ;  /* 0x000000033b3f7827 */ /* 0x008fc600078e00ff */
[----:B------:R-:W-:Y:S01]  /*2110*/  ISETP.GT.U32.AND P2, PT, R57, R40, PT ;  /* 0x000000283900720c */ /* 0x000fe20003f44070 */
[----:B------:R-:W-:Y:S02]  /*2120*/  IMAD R62, R63, R58, 0x3 ;  /* 0x000000033f3e7424 */ /* 0x000fe400078e023a */
[----:B------:R-:W-:-:S04]  /*2130*/  IMAD.HI.U32 R69, R59, 0x12, RZ ;  /* 0x000000123b457827 */ /* 0x000fc800078e00ff */
[----:B------:R-:W-:-:S06]  /*2140*/  IMAD.HI.U32 R66, R59, 0x15, RZ ;  /* 0x000000153b427827 */ /* 0x000fcc00078e00ff */
[----:B------:R-:W-:Y:S01]  /*2150*/  @!P2 IMAD.IADD R40, R40, 0x1, -R57 ;  /* 0x000000012828a824 */ /* 0x000fe200078e0a39 */
[----:B------:R-:W-:Y:S02]  /*2160*/  @!P2 IADD3 R67, PT, PT, R67, 0x1, RZ ;  /* 0x000000014343a810 */ /* 0x000fe40007ffe0ff */
[----:B------:R-:W-:Y:S02]  /*2170*/  ISETP.GT.U32.AND P2, PT, R57, R62, PT ;  /* 0x0000003e3900720c */ /* 0x000fe40003f44070 */
[----:B------:R-:W-:Y:S02]  /*2180*/  ISETP.GE.U32.AND P1, PT, R40, R57, PT ;  /* 0x000000392800720c */ /* 0x000fe40003f26070 */
[----:B------:R-:W-:-:S04]  /*2190*/  LOP3.LUT R40, R32, 0x2, RZ, 0x3c, !PT ;  /* 0x0000000220287812 */ /* 0x000fc800078e3cff */
[----:B------:R-:W-:-:S05]  /*21a0*/  ISETP.GE.AND P3, PT, R40, RZ, PT ;  /* 0x000000ff2800720c */ /* 0x000fca0003f66270 */
[----:B------:R-:W-:Y:S01]  /*21b0*/  @!P2 IMAD.IADD R62, R62, 0x1, -R57 ;  /* 0x000000013e3ea824 */ /* 0x000fe200078e0a39 */
[----:B------:R-:W-:Y:S01]  /*21c0*/  @!P2 IADD3 R63, PT, PT, R63, 0x1, RZ ;  /* 0x000000013f3fa810 */ /* 0x000fe20007ffe0ff */
[----:B------:R-:W-:-:S03]  /*21d0*/  @P1 VIADD R67, R67, 0x1 ;  /* 0x0000000143431836 */ /* 0x000fc60000000000 */
[----:B------:R-:W-:Y:S02]  /*21e0*/  ISETP.GE.U32.AND P1, PT, R62, R57, PT ;  /* 0x000000393e00720c */ /* 0x000fe40003f26070 */
[----:B------:R-:W-:Y:S01]  /*21f0*/  LOP3.LUT R62, R32, 0x3, RZ, 0x3c, !PT ;  /* 0x00000003203e7812 */ /* 0x000fe200078e3cff */
[----:B------:R-:W-:-:S03]  /*2200*/  @!P3 IMAD.MOV R67, RZ, RZ, -R67 ;  /* 0x000000ffff43b224 */ /* 0x000fc600078e0a43 */
[----:B------:R-:W-:Y:S02]  /*2210*/  ISETP.GE.AND P3, PT, R62, RZ, PT ;  /* 0x000000ff3e00720c */ /* 0x000fe40003f66270 */
[----:B------:R-:W-:-:S04]  /*2220*/  SEL R40, R64, R67, !P0 ;  /* 0x0000004340287207 */ /* 0x000fc80004000000 */
[C---:B------:R-:W-:Y:S01]  /*2230*/  IADD3 R67, PT, PT, -R40.reuse, RZ, RZ ;  /* 0x000000ff28437210 */ /* 0x040fe20007ffe1ff */
[----:B------:R-:W-:Y:S02]  /*2240*/  IMAD R41, R40, 0x80, R65 ;  /* 0x0000008028297824 */ /* 0x000fe400078e0241 */
[----:B------:R-:W-:Y:S02]  /*2250*/  @P1 VIADD R63, R63, 0x1 ;  /* 0x000000013f3f1836 */ /* 0x000fe40000000000 */
[----:B------:R-:W-:Y:S02]  /*2260*/  IMAD R40, R32, R67, 0x2 ;  /* 0x0000000220287424 */ /* 0x000fe400078e0243 */
[----:B------:R-:W-:Y:S02]  /*2270*/  @!P3 IMAD.MOV R63, RZ, RZ, -R63 ;  /* 0x000000ffff3fb224 */ /* 0x000fe400078e0a3f */
[----:B------:R-:W-:-:S03]  /*2280*/  IMAD R41, R40, UR12, R41 ;  /* 0x0000000c28297c24 */ /* 0x000fc6000f8e0229 */
[----:B------:R-:W-:Y:S01]  /*2290*/  SEL R62, R64, R63, !P0 ;  /* 0x0000003f403e7207 */ /* 0x000fe20004000000 */
[----:B------:R-:W-:-:S03]  /*22a0*/  IMAD.WIDE R40, R41, 0x4, R60 ;  /* 0x0000000429287825 */ /* 0x000fc600078e023c */
[C---:B------:R-:W-:Y:S01]  /*22b0*/  IADD3 R67, PT, PT, -R62.reuse, RZ, RZ ;  /* 0x000000ff3e437210 */ /* 0x040fe20007ffe1ff */
[----:B------:R-:W-:Y:S01]  /*22c0*/  IMAD.HI.U32 R63, R59, 0x4, RZ ;  /* 0x000000043b3f7827 */ /* 0x000fe200078e00ff */
[----:B------:R0:W-:Y:S03]  /*22d0*/  STG.E desc[UR8][R40.64], R42 ;  /* 0x0000002a28007986 */ /* 0x0001e6000c101908 */
[----:B0-----:R-:W-:Y:S02]  /*22e0*/  IMAD R42, R63, R58, 0x4 ;  /* 0x000000043f2a7424 */ /* 0x001fe400078e023a */
[----:B------:R-:W-:Y:S02]  /*22f0*/  IMAD R41, R62, 0x80, R65 ;  /* 0x000000803e297824 */ /* 0x000fe400078e0241 */
[----:B------:R-:W-:Y:S01]  /*2300*/  IMAD R40, R32, R67, 0x3 ;  /* 0x0000000320287424 */ /* 0x000fe200078e0243 */
[----:B------:R-:W-:-:S03]  /*2310*/  ISETP.GT.U32.AND P2, PT, R57, R42, PT ;  /* 0x0000002a3900720c */ /* 0x000fc60003f44070 */
[----:B------:R-:W-:-:S04]  /*2320*/  IMAD R41, R40, UR12, R41 ;  /* 0x0000000c28297c24 */ /* 0x000fc8000f8e0229 */
[----:B------:R-:W-:-:S05]  /*2330*/  IMAD.WIDE R40, R41, 0x4, R60 ;  /* 0x0000000429287825 */ /* 0x000fca00078e023c */
[----:B------:R0:W-:Y:S01]  /*2340*/  STG.E desc[UR8][R40.64], R43 ;  /* 0x0000002b28007986 */ /* 0x0001e2000c101908 */
[----:B------:R-:W-:Y:S01]  /*2350*/  @!P2 IMAD.IADD R42, R42, 0x1, -R57 ;  /* 0x000000012a2aa824 */ /* 0x000fe200078e0a39 */
[----:B------:R-:W-:-:S04]  /*2360*/  @!P2 IADD3 R63, PT, PT, R63, 0x1, RZ ;  /* 0x000000013f3fa810 */ /* 0x000fc80007ffe0ff */
[----:B------:R-:W-:Y:S02]  /*2370*/  ISETP.GE.U32.AND P1, PT, R42, R57, PT ;  /* 0x000000392a00720c */ /* 0x000fe40003f26070 */
[----:B------:R-:W-:-:S04]  /*2380*/  LOP3.LUT R42, R32, 0x4, RZ, 0x3c, !PT ;  /* 0x00000004202a7812 */ /* 0x000fc800078e3cff */
[----:B------:R-:W-:-:S07]  /*2390*/  ISETP.GE.AND P3, PT, R42, RZ, PT ;  /* 0x000000ff2a00720c */ /* 0x000fce0003f66270 */
[----:B------:R-:W-:-:S06]  /*23a0*/  @P1 VIADD R63, R63, 0x1 ;  /* 0x000000013f3f1836 */ /* 0x000fcc0000000000 */
[----:B------:R-:W-:-:S05]  /*23b0*/  @!P3 IMAD.MOV R63, RZ, RZ, -R63 ;  /* 0x000000ffff3fb224 */ /* 0x000fca00078e0a3f */
[----:B------:R-:W-:Y:S01]  /*23c0*/  SEL R42, R64, R63, !P0 ;  /* 0x0000003f402a7207 */ /* 0x000fe20004000000 */
[----:B------:R-:W-:-:S03]  /*23d0*/  IMAD.HI.U32 R63, R59, 0x5, RZ ;  /* 0x000000053b3f7827 */ /* 0x000fc600078e00ff */
[C---:B0-----:R-:W-:Y:S01]  /*23e0*/  IADD3 R43, PT, PT, -R42.reuse, RZ, RZ ;  /* 0x000000ff2a2b7210 */ /* 0x041fe20007ffe1ff */
[----:B------:R-:W-:Y:S02]  /*23f0*/  IMAD R62, R63, R58, 0x5 ;  /* 0x000000053f3e7424 */ /* 0x000fe400078e023a */
[----:B------:R-:W-:Y:S01]  /*2400*/  IMAD R41, R42, 0x80, R65 ;  /* 0x000000802a297824 */ /* 0x000fe200078e0241 */
[C---:B------:R-:W-:Y:S01]  /*2410*/  LOP3.LUT R42, R32.reuse, 0x5, RZ, 0x3c, !PT ;  /* 0x00000005202a7812 */ /* 0x040fe200078e3cff */
[----:B------:R-:W-:Y:S01]  /*2420*/  IMAD R40, R32, R43, 0x4 ;  /* 0x0000000420287424 */ /* 0x000fe200078e022b */
[----:B------:R-:W-:Y:S01]  /*2430*/  ISETP.GT.U32.AND P2, PT, R57, R62, PT ;  /* 0x0000003e3900720c */ /* 0x000fe20003f44070 */
[----:B------:R-:W-:Y:S01]  /*2440*/  IMAD.HI.U32 R43, R59, 0x6, RZ ;  /* 0x000000063b2b7827 */ /* 0x000fe200078e00ff */
[----:B------:R-:W-:-:S03]  /*2450*/  ISETP.GE.AND P3, PT, R42, RZ, PT ;  /* 0x000000ff2a00720c */ /* 0x000fc60003f66270 */
[----:B------:R-:W-:-:S04]  /*2460*/  IMAD R41, R40, UR12, R41 ;  /* 0x0000000c28297c24 */ /* 0x000fc8000f8e0229 */
[----:B------:R-:W-:-:S04]  /*2470*/  IMAD.WIDE R40, R41, 0x4, R60 ;  /* 0x0000000429287825 */ /* 0x000fc800078e023c */
[----:B------:R-:W-:Y:S01]  /*2480*/  @!P2 IMAD.IADD R62, R62, 0x1, -R57 ;  /* 0x000000013e3ea824 */ /* 0x000fe200078e0a39 */
[----:B------:R-:W-:Y:S01]  /*2490*/  @!P2 IADD3 R63, PT, PT, R63, 0x1, RZ ;  /* 0x000000013f3fa810 */ /* 0x000fe20007ffe0ff */
[----:B------:R0:W-:Y:S03]  /*24a0*/  STG.E desc[UR8][R40.64], R28 ;  /* 0x0000001c28007986 */ /* 0x0001e6000c101908 */
[----:B------:R-:W-:Y:S01]  /*24b0*/  ISETP.GE.U32.AND P1, PT, R62, R57, PT ;  /* 0x000000393e00720c */ /* 0x000fe20003f26070 */
[----:B------:R-:W-:-:S05]  /*24c0*/  IMAD R62, R43, R58, 0x6 ;  /* 0x000000062b3e7424 */ /* 0x000fca00078e023a */
[----:B------:R-:W-:Y:S02]  /*24d0*/  ISETP.GT.U32.AND P2, PT, R57, R62, PT ;  /* 0x0000003e3900720c */ /* 0x000fe40003f44070 */
[----:B0-----:R-:W-:-:S05]  /*24e0*/  LOP3.LUT R40, R32, 0x6, RZ, 0x3c, !PT ;  /* 0x0000000620287812 */ /* 0x001fca00078e3cff */
[----:B------:R-:W-:-:S04]  /*24f0*/  @P1 VIADD R63, R63, 0x1 ;  /* 0x000000013f3f1836 */ /* 0x000fc80000000000 */
[----:B------:R-:W-:Y:S01]  /*2500*/  @!P3 IMAD.MOV R63, RZ, RZ, -R63 ;  /* 0x000000ffff3fb224 */ /* 0x000fe200078e0a3f */
[----:B------:R-:W-:Y:S02]  /*2510*/  ISETP.GE.AND P3, PT, R40, RZ, PT ;  /* 0x000000ff2800720c */ /* 0x000fe40003f66270 */
[----:B------:R-:W-:Y:S02]  /*2520*/  @!P2 IADD3 R62, PT, PT, R62, -R57, RZ ;  /* 0x800000393e3ea210 */ /* 0x000fe40007ffe0ff */
[----:B------:R-:W-:Y:S02]  /*2530*/  SEL R28, R64, R63, !P0 ;  /* 0x0000003f401c7207 */ /* 0x000fe40004000000 */
[----:B------:R-:W-:Y:S02]  /*2540*/  ISETP.GE.U32.AND P1, PT, R62, R57, PT ;  /* 0x000000393e00720c */ /* 0x000fe40003f26070 */
[----:B------:R-:W-:Y:S01]  /*2550*/  @!P2 IADD3 R43, PT, PT, R43, 0x1, RZ ;  /* 0x000000012b2ba810 */ /* 0x000fe20007ffe0ff */
[----:B------:R-:W-:-:S02]  /*2560*/  IMAD.MOV R63, RZ, RZ, -R28 ;  /* 0x000000ffff3f7224 */ /* 0x000fc400078e0a1c */
[----:B------:R-:W-:Y:S02]  /*2570*/  IMAD R41, R28, 0x80, R65 ;  /* 0x000000801c297824 */ /* 0x000fe400078e0241 */
[----:B------:R-:W-:Y:S02]  /*2580*/  IMAD R28, R32, R63, 0x5 ;  /* 0x00000005201c7424 */ /* 0x000fe400078e023f */
[----:B------:R-:W-:-:S04]  /*2590*/  IMAD.HI.U32 R63, R59, 0x7, RZ ;  /* 0x000000073b3f7827 */ /* 0x000fc800078e00ff */
[----:B------:R-:W-:Y:S02]  /*25a0*/  @P1 VIADD R43, R43, 0x1 ;  /* 0x000000012b2b1836 */ /* 0x000fe40000000000 */
[----:B------:R-:W-:Y:S02]  /*25b0*/  IMAD R62, R63, R58, 0x7 ;  /* 0x000000073f3e7424 */ /* 0x000fe400078e023a */
[----:B------:R-:W-:Y:S02]  /*25c0*/  @!P3 IMAD.MOV R43, RZ, RZ, -R43 ;  /* 0x000000ffff2bb224 */ /* 0x000fe400078e0a2b */
[----:B------:R-:W-:Y:S01]  /*25d0*/  IMAD R41, R28, UR12, R41 ;  /* 0x0000000c1c297c24 */ /* 0x000fe2000f8e0229 */
[----:B------:R-:W-:Y:S02]  /*25e0*/  ISETP.GT.U32.AND P3, PT, R57, R62, PT ;  /* 0x0000003e3900720c */ /* 0x000fe40003f64070 */
[----:B------:R-:W-:Y:S01]  /*25f0*/  SEL R28, R64, R43, !P0 ;  /* 0x0000002b401c7207 */ /* 0x000fe20004000000 */
[----:B------:R-:W-:-:S03]  /*2600*/  IMAD.WIDE R40, R41, 0x4, R60 ;  /* 0x0000000429287825 */ /* 0x000fc600078e023c */
[C---:B------:R-:W-:Y:S01]  /*2610*/  IADD3 R67, PT, PT, -R28.reuse, RZ, RZ ;  /* 0x000000ff1c437210 */ /* 0x040fe20007ffe1ff */
[----:B------:R-:W-:Y:S01]  /*2620*/  IMAD R43, R28, 0x80, R65 ;  /* 0x000000801c2b7824 */ /* 0x000fe200078e0241 */
[----:B------:R0:W-:Y:S03]  /*2630*/  STG.E desc[UR8][R40.64], R29 ;  /* 0x0000001d28007986 */ /* 0x0001e6000c101908 */
[----:B------:R-:W-:Y:S02]  /*2640*/  IMAD R28, R32, R67, 0x6 ;  /* 0x00000006201c7424 */ /* 0x000fe400078e0243 */
[----:B------:R-:W-:Y:S01]  /*2650*/  @!P3 IMAD.IADD R62, R62, 0x1, -R57 ;  /* 0x000000013e3eb824 */ /* 0x000fe200078e0a39 */
[----:B------:R-:W-:Y:S01]  /*2660*/  @!P3 IADD3 R63, PT, PT, R63, 0x1, RZ ;  /* 0x000000013f3fb810 */ /* 0x000fe20007ffe0ff */
[----:B------:R-:W-:Y:S01]  /*2670*/  IMAD R43, R28, UR12, R43 ;  /* 0x0000000c1c2b7c24 */ /* 0x000fe2000f8e022b */
[----:B------:R-:W-:Y:S01]  /*2680*/  LOP3.LUT R28, R32, 0x7, RZ, 0x3c, !PT ;  /* 0x00000007201c7812 */ /* 0x000fe200078e3cff */
[----:B------:R-:W-:Y:S01]  /*2690*/  IMAD.HI.U32 R67, R59, 0x10, RZ ;  /* 0x000000103b437827 */ /* 0x000fe200078e00ff */
[----:B------:R-:W-:-:S02]  /*26a0*/  ISETP.GE.U32.AND P2, PT, R62, R57, PT ;  /* 0x000000393e00720c */ /* 0x000fc40003f46070 */
[----:B------:R-:W-:Y:S01]  /*26b0*/  ISETP.GE.AND P4, PT, R28, RZ, PT ;  /* 0x000000ff1c00720c */ /* 0x000fe20003f86270 */
[----:B0-----:R-:W-:-:S04]  /*26c0*/  IMAD.HI.U32 R41, R59, 0x8, RZ ;  /* 0x000000083b297827 */ /* 0x001fc800078e00ff */
[----:B------:R-:W-:Y:S02]  /*26d0*/  IMAD R40, R41, R58, 0x8 ;  /* 0x0000000829287424 */ /* 0x000fe400078e023a */
[----:B------:R-:W-:-:S03]  /*26e0*/  IMAD.WIDE R42, R43, 0x4, R60 ;  /* 0x000000042b2a7825 */ /* 0x000fc600078e023c */
[----:B------:R-:W-:Y:S01]  /*26f0*/  ISETP.GT.U32.AND P1, PT, R57, R40, PT ;  /* 0x000000283900720c */ /* 0x000fe20003f24070 */
[----:B------:R-:W-:Y:S01]  /*2700*/  @P2 VIADD R63, R63, 0x1 ;  /* 0x000000013f3f2836 */ /* 0x000fe20000000000 */
[----:B------:R0:W-:Y:S01]  /*2710*/  STG.E desc[UR8][R42.64], R30 ;  /* 0x0000001e2a007986 */ /* 0x0001e2000c101908 */
[----:B------:R-:W-:-:S04]  /*2720*/  IMAD.HI.U32 R62, R59, 0x16, RZ ;  /* 0x000000163b3e7827 */ /* 0x000fc800078e00ff */
[----:B------:R-:W-:-:S05]  /*2730*/  @!P4 IMAD.MOV R63, RZ, RZ, -R63 ;  /* 0x000000ffff3fc224 */ /* 0x000fca00078e0a3f */
[----:B------:R-:W-:Y:S01]  /*2740*/  SEL R28, R64, R63, !P0 ;  /* 0x0000003f401c7207 */ /* 0x000fe20004000000 */
[----:B0-----:R-:W-:Y:S01]  /*2750*/  IMAD.HI.U32 R43, R59, 0x9, RZ ;  /* 0x000000093b2b7827 */ /* 0x001fe200078e00ff */
[-C--:B------:R-:W-:Y:S02]  /*2760*/  @!P1 IADD3 R40, PT, PT, R40, -R57.reuse, RZ ;  /* 0x8000003928289210 */ /* 0x080fe40007ffe0ff */
[----:B------:R-:W-:Y:S01]  /*2770*/  @!P1 IADD3 R41, PT, PT, R41, 0x1, RZ ;  /* 0x0000000129299810 */ /* 0x000fe20007ffe0ff */
[----:B------:R-:W-:Y:S01]  /*2780*/  IMAD R30, R43, R58, 0x9 ;  /* 0x000000092b1e7424 */ /* 0x000fe200078e023a */
[----:B------:R-:W-:Y:S01]  /*2790*/  ISETP.GE.U32.AND P2, PT, R40, R57, PT ;  /* 0x000000392800720c */ /* 0x000fe20003f46070 */
[----:B------:R-:W-:Y:S02]  /*27a0*/  IMAD.MOV R63, RZ, RZ, -R28 ;  /* 0x000000ffff3f7224 */ /* 0x000fe400078e0a1c */
[----:B------:R-:W-:Y:S01]  /*27b0*/  IMAD R29, R28, 0x80, R65 ;  /* 0x000000801c1d7824 */ /* 0x000fe200078e0241 */
[----:B------:R-:W-:Y:S01]  /*27c0*/  ISETP.GT.U32.AND P4, PT, R57, R30, PT ;  /* 0x0000001e3900720c */ /* 0x000fe20003f84070 */
[----:B------:R-:W-:-:S04]  /*27d0*/  IMAD R28, R32, R63, 0x7 ;  /* 0x00000007201c7424 */ /* 0x000fc800078e023f */
[----:B------:R-:W-:Y:S01]  /*27e0*/  IMAD R29, R28, UR12, R29 ;  /* 0x0000000c1c1d7c24 */ /* 0x000fe2000f8e021d */
[----:B------:R-:W-:-:S03]  /*27f0*/  LOP3.LUT R28, R32, 0x8, RZ, 0x3c, !PT ;  /* 0x00000008201c7812 */ /* 0x000fc600078e3cff */
[----:B------:R-:W-:Y:S01]  /*2800*/  @P2 VIADD R41, R41, 0x1 ;  /* 0x0000000129292836 */ /* 0x000fe20000000000 */
[----:B------:R-:W-:Y:S01]  /*2810*/  ISETP.GE.AND P3, PT, R28, RZ, PT ;  /* 0x000000ff1c00720c */ /* 0x000fe20003f66270 */
[----:B------:R-:W-:-:S03]  /*2820*/  IMAD.WIDE R28, R29, 0x4, R60 ;  /* 0x000000041d1c7825 */ /* 0x000fc600078e023c */
[----:B------:R-:W-:Y:S01]  /*2830*/  MOV R63, R41 ;  /* 0x00000029003f7202 */ /* 0x000fe20000000f00 */
[----:B------:R-:W-:Y:S01]  /*2840*/  @!P4 IMAD.IADD R30, R30, 0x1, -R57 ;  /* 0x000000011e1ec824 */ /* 0x000fe200078e0a39 */
[----:B------:R0:W-:Y:S01]  /*2850*/  STG.E desc[UR8][R28.64], R31 ;  /* 0x0000001f1c007986 */ /* 0x0001e2000c101908 */
[----:B------:R-:W-:-:S03]  /*2860*/  IMAD.HI.U32 R41, R59, 0xa, RZ ;  /* 0x0000000a3b297827 */ /* 0x000fc600078e00ff */
[----:B------:R-:W-:Y:S01]  /*2870*/  ISETP.GE.U32.AND P1, PT, R30, R57, PT ;  /* 0x000000391e00720c */ /* 0x000fe20003f26070 */
[----:B------:R-:W-:Y:S01]  /*2880*/  IMAD R40, R41, R58, 0xa ;  /* 0x0000000a29287424 */ /* 0x000fe200078e023a */
[----:B------:R-:W-:Y:S01]  /*2890*/  LOP3.LUT R30, R32, 0x9, RZ, 0x3c, !PT ;  /* 0x00000009201e7812 */ /* 0x000fe200078e3cff */
[----:B------:R-:W-:Y:S02]  /*28a0*/  @!P3 IMAD.MOV R63, RZ, RZ, -R63 ;  /* 0x000000ffff3fb224 */ /* 0x000fe400078e0a3f */
[----:B------:R-:W-:Y:S01]  /*28b0*/  @!P4 VIADD R43, R43, 0x1 ;  /* 0x000000012b2bc836 */ /* 0x000fe20000000000 */
[----:B------:R-:W-:Y:S02]  /*28c0*/  ISETP.GE.AND P2, PT, R30, RZ, PT ;  /* 0x000000ff1e00720c */ /* 0x000fe40003f46270 */
[----:B------:R-:W-:Y:S02]  /*28d0*/  ISETP.GT.U32.AND P3, PT, R57, R40, PT ;  /* 0x000000283900720c */ /* 0x000fe40003f64070 */
[----:B------:R-:W-:-:S03]  /*28e0*/  SEL R30, R64, R63, !P0 ;  /* 0x0000003f401e7207 */ /* 0x000fc60004000000 */
[----:B------:R-:W-:Y:S02]  /*28f0*/  @P1 IADD3 R43, PT, PT, R43, 0x1, RZ ;  /* 0x000000012b2b1810 */ /* 0x000fe40007ffe0ff */
[----:B0-----:R-:W-:Y:S02]  /*2900*/  IMAD.MOV R31, RZ, RZ, -R30 ;  /* 0x000000ffff1f7224 */ /* 0x001fe400078e0a1e */
[----:B------:R-:W-:Y:S02]  /*2910*/  IMAD R29, R30, 0x80, R65 ;  /* 0x000000801e1d7824 */ /* 0x000fe400078e0241 */
[----:B------:R-:W-:Y:S01]  /*2920*/  @!P2 IADD3 R43, PT, PT, -R43, RZ, RZ ;  /* 0x000000ff2b2ba210 */ /* 0x000fe20007ffe1ff */
[----:B------:R-:W-:Y:S02]  /*2930*/  IMAD R28, R32, R31, 0x8 ;  /* 0x00000008201c7424 */ /* 0x000fe400078e021f */
[----:B------:R-:W-:Y:S01]  /*2940*/  @!P3 IMAD.IADD R40, R40, 0x1, -R57 ;  /* 0x000000012828b824 */ /* 0x000fe200078e0a39 */
[----:B------:R-:W-:Y:S01]  /*2950*/  SEL R30, R64, R43, !P0 ;  /* 0x0000002b401e7207 */ /* 0x000fe20004000000 */
[----:B------:R-:W-:-:S03]  /*2960*/  IMAD.HI.U32 R43, R59, 0xb, RZ ;  /* 0x0000000b3b2b7827 */ /* 0x000fc600078e00ff */
[----:B------:R-:W-:Y:S01]  /*2970*/  ISETP.GE.U32.AND P1, PT, R40, R57, PT ;  /* 0x000000392800720c */ /* 0x000fe20003f26070 */
[----:B------:R-:W-:Y:S01]  /*2980*/  IMAD R42, R43, R58, 0xb ;  /* 0x0000000b2b2a7424 */ /* 0x000fe200078e023a */
[----:B------:R-:W-:Y:S01]  /*2990*/  LOP3.LUT R40, R32, 0xa, RZ, 0x3c, !PT ;  /* 0x0000000a20287812 */ /* 0x000fe200078e3cff */
[----:B------:R-:W-:Y:S01]  /*29a0*/  @!P3 VIADD R41, R41, 0x1 ;  /* 0x000000012929b836 */ /* 0x000fe20000000000 */
[----:B------:R-:W-:Y:S01]  /*29b0*/  LEA R63, R30, R65, 0x7 ;  /* 0x000000411e3f7211 */ /* 0x000fe200078e38ff */
[----:B------:R-:W-:Y:S01]  /*29c0*/  IMAD.MOV R31, RZ, RZ, -R30 ;  /* 0x000000ffff1f7224 */ /* 0x000fe200078e0a1e */
[----:B------:R-:W-:Y:S01]  /*29d0*/  ISETP.GT.U32.AND P3, PT, R57, R42, PT ;  /* 0x0000002a3900720c */ /* 0x000fe20003f64070 */
[----:B------:R-:W-:Y:S01]  /*29e0*/  IMAD R29, R28, UR12, R29 ;  /* 0x0000000c1c1d7c24 */ /* 0x000fe2000f8e021d */
[----:B------:R-:W-:Y:S01]  /*29f0*/  ISETP.GE.AND P2, PT, R40, RZ, PT ;  /* 0x000000ff2800720c */ /* 0x000fe20003f46270 */
[----:B------:R-:W-:Y:S02]  /*2a00*/  IMAD R30, R32, R31, 0x9 ;  /* 0x00000009201e7424 */ /* 0x000fe400078e021f */
[----:B------:R-:W-:-:S04]  /*2a10*/  IMAD.WIDE R28, R29, 0x4, R60 ;  /* 0x000000041d1c7825 */ /* 0x000fc800078e023c */
[----:B------:R-:W-:Y:S01]  /*2a20*/  IMAD.HI.U32 R31, R59, 0xc, RZ ;  /* 0x0000000c3b1f7827 */ /* 0x000fe200078e00ff */
[----:B------:R0:W-:Y:S03]  /*2a30*/  STG.E desc[UR8][R28.64], R24 ;  /* 0x000000181c007986 */ /* 0x0001e6000c101908 */
[----:B------:R-:W-:Y:S01]  /*2a40*/  IMAD R63, R30, UR12, R63 ;  /* 0x0000000c1e3f7c24 */ /* 0x000fe2000f8e023f */
[----:B------:R-:W-:Y:S01]  /*2a50*/  @!P3 IADD3 R43, PT, PT, R43, 0x1, RZ ;  /* 0x000000012b2bb810 */ /* 0x000fe20007ffe0ff */
[----:B------:R-:W-:Y:S02]  /*2a60*/  @P1 VIADD R41, R41, 0x1 ;  /* 0x0000000129291836 */ /* 0x000fe40000000000 */
[----:B------:R-:W-:Y:S02]  /*2a70*/  IMAD R30, R31, R58, 0xc ;  /* 0x0000000c1f1e7424 */ /* 0x000fe400078e023a */
[----:B------:R-:W-:-:S02]  /*2a80*/  @!P3 IMAD.IADD R42, R42, 0x1, -R57 ;  /* 0x000000012a2ab824 */ /* 0x000fc400078e0a39 */
[----:B0-----:R-:W-:Y:S01]  /*2a90*/  IMAD.WIDE R28, R63, 0x4, R60 ;  /* 0x000000043f1c7825 */ /* 0x001fe200078e023c */
[----:B------:R-:W-:Y:S02]  /*2aa0*/  MOV R63, R41 ;  /* 0x00000029003f7202 */ /* 0x000fe40000000f00 */
[----:B------:R-:W-:Y:S01]  /*2ab0*/  ISETP.GT.U32.AND P4, PT, R57, R30, PT ;  /* 0x0000001e3900720c */ /* 0x000fe20003f84070 */
[----:B------:R-:W-:Y:S01]  /*2ac0*/  IMAD.HI.U32 R41, R59, 0xd, RZ ;  /* 0x0000000d3b297827 */ /* 0x000fe200078e00ff */
[----:B------:R-:W-:Y:S01]  /*2ad0*/  ISETP.GE.U32.AND P5, PT, R42, R57, PT ;  /* 0x000000392a00720c */ /* 0x000fe20003fa6070 */
[----:B------:R0:W-:Y:S02]  /*2ae0*/  STG.E desc[UR8][R28.64], R25 ;  /* 0x000000191c007986 */ /* 0x0001e4000c101908 */
[----:B------:R-:W-:Y:S02]  /*2af0*/  @!P2 IMAD.MOV R63, RZ, RZ, -R63 ;  /* 0x000000ffff3fa224 */ /* 0x000fe400078e0a3f */
[----:B------:R-:W-:-:S02]  /*2b00*/  IMAD R40, R41, R58, 0xd ;  /* 0x0000000d29287424 */ /* 0x000fc400078e023a */
[----:B------:R-:W-:Y:S01]  /*2b10*/  IMAD R42, R69, R58, 0x12 ;  /* 0x00000012452a7424 */ /* 0x000fe200078e023a */
[----:B------:R-:W-:Y:S02]  /*2b20*/  SEL R24, R64, R63, !P0 ;  /* 0x0000003f40187207 */ /* 0x000fe40004000000 */
[----:B------:R-:W-:Y:S02]  /*2b30*/  ISETP.GT.U32.AND P6, PT, R57, R40, PT ;  /* 0x000000283900720c */ /* 0x000fe40003fc4070 */
[-C--:B------:R-:W-:Y:S01]  /*2b40*/  @!P4 IADD3 R30, PT, PT, R30, -R57.reuse, RZ ;  /* 0x800000391e1ec210 */ /* 0x080fe20007ffe0ff */
[----:B------:R-:W-:Y:S01]  /*2b50*/  IMAD.MOV R63, RZ, RZ, -R24 ;  /* 0x000000ffff3f7224 */ /* 0x000fe200078e0a18 */
[----:B0-----:R-:W-:Y:S01]  /*2b60*/  LOP3.LUT R28, R32, 0xb, RZ, 0x3c, !PT ;  /* 0x0000000b201c7812 */ /* 0x001fe200078e3cff */
[----:B------:R-:W-:Y:S01]  /*2b70*/  @P5 VIADD R43, R43, 0x1 ;  /* 0x000000012b2b5836 */ /* 0x000fe20000000000 */
[----:B------:R-:W-:Y:S01]  /*2b80*/  ISETP.GE.U32.AND P1, PT, R30, R57, PT ;  /* 0x000000391e00720c */ /* 0x000fe20003f26070 */
[----:B------:R-:W-:Y:S01]  /*2b90*/  IMAD R25, R24, 0x80, R65 ;  /* 0x0000008018197824 */ /* 0x000fe200078e0241 */
[----:B------:R-:W-:Y:S01]  /*2ba0*/  ISETP.GE.AND P2, PT, R28, RZ, PT ;  /* 0x000000ff1c00720c */ /* 0x000fe20003f46270 */
[C---:B------:R-:W-:Y:S01]  /*2bb0*/  IMAD R24, R32.reuse, R63, 0xa ;  /* 0x0000000a20187424 */ /* 0x040fe200078e023f */
[----:B------:R-:W-:Y:S01]  /*2bc0*/  MOV R29, R43 ;  /* 0x0000002b001d7202 */ /* 0x000fe20000000f00 */
[----:B------:R-:W-:Y:S01]  /*2bd0*/  IMAD.HI.U32 R63, R59, 0xe, RZ ;  /* 0x0000000e3b3f7827 */ /* 0x000fe200078e00ff */
[----:B------:R-:W-:-:S02]  /*2be0*/  LOP3.LUT R28, R32, 0xc, RZ, 0x3c, !PT ;  /* 0x0000000c201c7812 */ /* 0x000fc400078e3cff */
[----:B------:R-:W-:Y:S01]  /*2bf0*/  @!P4 IADD3 R31, PT, PT, R31, 0x1, RZ ;  /* 0x000000011f1fc810 */ /* 0x000fe20007ffe0ff */
[----:B------:R-:W-:Y:S01]  /*2c00*/  IMAD R30, R63, R58, 0xe ;  /* 0x0000000e3f1e7424 */ /* 0x000fe200078e023a */
[----:B------:R-:W-:Y:S01]  /*2c10*/  @!P6 IADD3 R41, PT, PT, R41, 0x1, RZ ;  /* 0x000000012929e810 */ /* 0x000fe20007ffe0ff */
[----:B------:R-:W-:Y:S02]  /*2c20*/  IMAD R25, R24, UR12, R25 ;  /* 0x0000000c18197c24 */ /* 0x000fe4000f8e0219 */
[----:B------:R-:W-:Y:S01]  /*2c30*/  @!P6 IMAD.IADD R40, R40, 0x1, -R57 ;  /* 0x000000012828e824 */ /* 0x000fe200078e0a39 */
[----:B------:R-:W-:Y:S01]  /*2c40*/  ISETP.GT.U32.AND P3, PT, R57, R30, PT ;  /* 0x0000001e3900720c */ /* 0x000fe20003f64070 */
[----:B------:R-:W-:Y:S01]  /*2c50*/  @!P2 IMAD.MOV R29, RZ, RZ, -R29 ;  /* 0x000000ffff1da224 */ /* 0x000fe200078e0a1d */
[----:B------:R-:W-:Y:S01]  /*2c60*/  ISETP.GE.AND P2, PT, R28, RZ, PT ;  /* 0x000000ff1c00720c */ /* 0x000fe20003f46270 */
[----:B------:R-:W-:Y:S01]  /*2c70*/  IMAD.HI.U32 R43, R59, 0xf, RZ ;  /* 0x0000000f3b2b7827 */ /* 0x000fe200078e00ff */
[----:B------:R-:W-:-:S02]  /*2c80*/  ISETP.GE.U32.AND P5, PT, R40, R57, PT ;  /* 0x000000392800720c */ /* 0x000fc40003fa6070 */
[----:B------:R-:W-:Y:S01]  /*2c90*/  SEL R28, R64, R29, !P0 ;  /* 0x0000001d401c7207 */ /* 0x000fe20004000000 */
[----:B------:R-:W-:-:S04]  /*2ca0*/  IMAD.WIDE R24, R25, 0x4, R60 ;  /* 0x0000000419187825 */ /* 0x000fc800078e023c */
[----:B------:R-:W-:Y:S01]  /*2cb0*/  @P1 VIADD R31, R31, 0x1 ;  /* 0x000000011f1f1836 */ /* 0x000fe20000000000 */
[----:B------:R0:W-:Y:S01]  /*2cc0*/  STG.E desc[UR8][R24.64], R26 ;  /* 0x0000001a18007986 */ /* 0x0001e2000c101908 */
[----:B------:R-:W-:Y:S01]  /*2cd0*/  IMAD R40, R43, R58, 0xf ;  /* 0x0000000f2b287424 */ /* 0x000fe200078e023a */
[----:B------:R-:W-:Y:S01]  /*2ce0*/  @!P3 IADD3 R63, PT, PT, R63, 0x1, RZ ;  /* 0x000000013f3fb810 */ /* 0x000fe20007ffe0ff */
[----:B------:R-:W-:Y:S02]  /*2cf0*/  IMAD.MOV R29, RZ, RZ, -R28 ;  /* 0x000000ffff1d7224 */ /* 0x000fe400078e0a1c */
[----:B------:R-:W-:Y:S01]  /*2d00*/  @!P3 IMAD.IADD R30, R30, 0x1, -R57 ;  /* 0x000000011e1eb824 */ /* 0x000fe200078e0a39 */
[----:B------:R-:W-:Y:S01]  /*2d10*/  ISETP.GT.U32.AND P1, PT, R57, R40, PT ;  /* 0x000000283900720c */ /* 0x000fe20003f24070 */
[----:B------:R-:W-:-:S03]  /*2d20*/  @P5 VIADD R41, R41, 0x1 ;  /* 0x0000000129295836 */ /* 0x000fc60000000000 */
[----:B------:R-:W-:Y:S02]  /*2d30*/  ISETP.GE.U32.AND P4, PT, R30, R57, PT ;  /* 0x000000391e00720c */ /* 0x000fe40003f86070 */
[----:B0-----:R-:W-:Y:S01]  /*2d40*/  MOV R26, R31 ;  /* 0x0000001f001a7202 */ /* 0x001fe20000000f00 */
[----:B------:R-:W-:Y:S01]  /*2d50*/  IMAD R25, R28, 0x80, R65 ;  /* 0x000000801c197824 */ /* 0x000fe200078e0241 */
[C---:B------:R-:W-:Y:S01]  /*2d60*/  LOP3.LUT R30, R32.reuse, 0xf, RZ, 0x3c, !PT ;  /* 0x0000000f201e7812 */ /* 0x040fe200078e3cff */
[----:B------:R-:W-:Y:S02]  /*2d70*/  IMAD R28, R67, R58, 0x10 ;  /* 0x00000010431c7424 */ /* 0x000fe400078e023a */
[----:B------:R-:W-:Y:S02]  /*2d80*/  @!P2 IMAD.MOV R26, RZ, RZ, -R26 ;  /* 0x000000ffff1aa224 */ /* 0x000fe400078e0a1a */
[----:B------:R-:W-:Y:S01]  /*2d90*/  IMAD R24, R32, R29, 0xb ;  /* 0x0000000b20187424 */ /* 0x000fe200078e021d */
[----:B------:R-:W-:Y:S01]  /*2da0*/  ISETP.GT.U32.AND P2, PT, R57, R28, PT ;  /* 0x0000001c3900720c */ /* 0x000fe20003f44070 */
[----:B------:R-:W-:Y:S01]  /*2db0*/  @!P1 IMAD.IADD R40, R40, 0x1, -R57 ;  /* 0x0000000128289824 */ /* 0x000fe200078e0a39 */
[----:B------:R-:W-:Y:S01]  /*2dc0*/  SEL R26, R64, R26, !P0 ;  /* 0x0000001a401a7207 */ /* 0x000fe20004000000 */
[----:B------:R-:W-:Y:S01]  /*2dd0*/  IMAD R25, R24, UR12, R25 ;  /* 0x0000000c18197c24 */ /* 0x000fe2000f8e0219 */
[----:B------:R-:W-:Y:S01]  /*2de0*/  LOP3.LUT R24, R32, 0xd, RZ, 0x3c, !PT ;  /* 0x0000000d20187812 */ /* 0x000fe200078e3cff */
[----:B------:R-:W-:Y:S01]  /*2df0*/  IMAD.HI.U32 R29, R59, 0x11, RZ ;  /* 0x000000113b1d7827 */ /* 0x000fe200078e00ff */
[----:B------:R-:W-:-:S02]  /*2e00*/  ISETP.GE.U32.AND P3, PT, R40, R57, PT ;  /* 0x000000392800720c */ /* 0x000fc40003f66070 */
[----:B------:R-:W-:Y:S01]  /*2e10*/  ISETP.GE.AND P6, PT, R24, RZ, PT ;  /* 0x000000ff1800720c */ /* 0x000fe20003fc6270 */
[----:B------:R-:W-:Y:S01]  /*2e20*/  @P4 VIADD R63, R63, 0x1 ;  /* 0x000000013f3f4836 */ /* 0x000fe20000000000 */
[----:B------:R-:W-:Y:S01]  /*2e30*/  LOP3.LUT R24, R32, 0xe, RZ, 0x3c, !PT ;  /* 0x0000000e20187812 */ /* 0x000fe200078e3cff */
[----:B------:R-:W-:-:S03]  /*2e40*/  IMAD.HI.U32 R31, R59, 0x13, RZ ;  /* 0x000000133b1f7827 */ /* 0x000fc600078e00ff */
[----:B------:R-:W-:Y:S01]  /*2e50*/  ISETP.GE.AND P5, PT, R24, RZ, PT ;  /* 0x000000ff1800720c */ /* 0x000fe20003fa6270 */
[----:B------:R-:W-:Y:S02]  /*2e60*/  @!P2 IMAD.IADD R28, R28, 0x1, -R57 ;  /* 0x000000011c1ca824 */ /* 0x000fe400078e0a39 */
[----:B------:R-:W-:-:S03]  /*2e70*/  IMAD.WIDE R24, R25, 0x4, R60 ;  /* 0x0000000419187825 */ /* 0x000fc600078e023c */
[----:B------:R-:W-:Y:S01]  /*2e80*/  ISETP.GE.U32.AND P4, PT, R28, R57, PT ;  /* 0x000000391c00720c */ /* 0x000fe20003f86070 */
[----:B------:R-:W-:Y:S01]  /*2e90*/  IMAD R40, R29, R58, 0x11 ;  /* 0x000000111d287424 */ /* 0x000fe200078e023a */
[----:B------:R-:W-:Y:S01]  /*2ea0*/  MOV R28, R41 ;  /* 0x00000029001c7202 */ /* 0x000fe20000000f00 */
[----:B------:R0:W-:Y:S01]  /*2eb0*/  STG.E desc[UR8][R24.64], R27 ;  /* 0x0000001b18007986 */ /* 0x0001e2000c101908 */
[----:B------:R-:W-:Y:S01]  /*2ec0*/  @!P1 VIADD R43, R43, 0x1 ;  /* 0x000000012b2b9836 */ /* 0x000fe20000000000 */
[C---:B------:R-:W-:Y:S01]  /*2ed0*/  ISETP.GT.U32.AND P1, PT, R57.reuse, R42, PT ;  /* 0x0000002a3900720c */ /* 0x040fe20003f24070 */
[----:B------:R-:W-:Y:S02]  /*2ee0*/  IMAD.MOV.U32 R41, RZ, RZ, R63 ;  /* 0x000000ffff297224 */ /* 0x000fe400078e003f */
[----:B------:R-:W-:Y:S01]  /*2ef0*/  @!P6 IMAD.MOV R28, RZ, RZ, -R28 ;  /* 0x000000ffff1ce224 */ /* 0x000fe200078e0a1c */
[----:B------:R-:W-:Y:S01]  /*2f00*/  ISETP.GT.U32.AND P6, PT, R57, R40, PT ;  /* 0x000000283900720c */ /* 0x000fe20003fc4070 */
[----:B------:R-:W-:Y:S01]  /*2f10*/  @P3 VIADD R43, R43, 0x1 ;  /* 0x000000012b2b3836 */ /* 0x000fe20000000000 */
[----:B------:R-:W-:Y:S01]  /*2f20*/  @!P5 IADD3 R41, PT, PT, -R41, RZ, RZ ;  /* 0x000000ff2929d210 */ /* 0x000fe20007ffe1ff */
[----:B------:R-:W-:Y:S01]  /*2f30*/  @!P2 VIADD R67, R67, 0x1 ;  /* 0x000000014343a836 */ /* 0x000fe20000000000 */
[----:B------:R-:W-:Y:S01]  /*2f40*/  ISETP.GE.AND P5, PT, R30, RZ, PT ;  /* 0x000000ff1e00720c */ /* 0x000fe20003fa6270 */
[----:B0-----:R-:W-:Y:S01]  /*2f50*/  IMAD R24, R31, R58, 0x13 ;  /* 0x000000131f187424 */ /* 0x001fe200078e023a */
[----:B------:R-:W-:Y:S01]  /*2f60*/  MOV R63, R43 ;  /* 0x0000002b003f7202 */ /* 0x000fe20000000f00 */
[----:B------:R-:W-:Y:S01]  /*2f70*/  @P4 VIADD R67, R67, 0x1 ;  /* 0x0000000143434836 */ /* 0x000fe20000000000 */
[C---:B------:R-:W-:Y:S01]  /*2f80*/  IADD3 R27, PT, PT, -R26.reuse, RZ, RZ ;  /* 0x000000ff1a1b7210 */ /* 0x040fe20007ffe1ff */
[----:B------:R-:W-:Y:S01]  /*2f90*/  IMAD R25, R26, 0x80, R65 ;  /* 0x000000801a197824 */ /* 0x000fe200078e0241 */
[----:B------:R-:W-:-:S03]  /*2fa0*/  ISETP.GT.U32.AND P3, PT, R57, R24, PT ;  /* 0x000000183900720c */ /* 0x000fc60003f64070 */
[----:B------:R-:W-:Y:S01]  /*2fb0*/  @!P6 IMAD.IADD R40, R40, 0x1, -R57 ;  /* 0x000000012828e824 */ /* 0x000fe200078e0a39 */
[C---:B------:R-:W-:Y:S01]  /*2fc0*/  SEL R28, R64.reuse, R28, !P0 ;  /* 0x0000001c401c7207 */ /* 0x040fe20004000000 */
[----:B------:R-:W-:Y:S01]  /*2fd0*/  @!P6 VIADD R29, R29, 0x1 ;  /* 0x000000011d1de836 */ /* 0x000fe20000000000 */
[----:B------:R-:W-:Y:S01]  /*2fe0*/  SEL R26, R64, R41, !P0 ;  /* 0x00000029401a7207 */ /* 0x000fe20004000000 */
[----:B------:R-:W-:Y:S01]  /*2ff0*/  @!P5 IMAD.MOV R63, RZ, RZ, -R63 ;  /* 0x000000ffff3fd224 */ /* 0x000fe200078e0a3f */
[-C--:B------:R-:W-:Y:S02]  /*3000*/  ISETP.GE.U32.AND P5, PT, R40, R57.reuse, PT ;  /* 0x000000392800720c */ /* 0x080fe40003fa6070 */
[----:B------:R-:W-:Y:S01]  /*3010*/  IADD3 R43, PT, PT, -R28, RZ, RZ ;  /* 0x000000ff1c2b7210 */ /* 0x000fe20007ffe1ff */
[----:B------:R-:W-:Y:S01]  /*3020*/  IMAD R41, R26, 0x80, R65 ;  /* 0x000000801a297824 */ /* 0x000fe200078e0241 */
[----:B------:R-:W-:Y:S01]  /*3030*/  @!P1 IADD3 R42, PT, PT, R42, -R57, RZ ;  /* 0x800000392a2a9210 */ /* 0x000fe20007ffe0ff */
[----:B------:R-:W-:Y:S01]  /*3040*/  @!P3 IMAD.IADD R24, R24, 0x1, -R57 ;  /* 0x000000011818b824 */ /* 0x000fe200078e0a39 */
[----:B------:R-:W-:-:S02]  /*3050*/  LOP3.LUT R40, R32, 0x12, RZ, 0x3c, !PT ;  /* 0x0000001220287812 */ /* 0x000fc400078e3cff */
[-C--:B------:R-:W-:Y:S02]  /*3060*/  ISETP.GE.U32.AND P2, PT, R42, R57.reuse, PT ;  /* 0x000000392a00720c */ /* 0x080fe40003f46070 */
[----:B------:R-:W-:Y:S01]  /*3070*/  ISETP.GE.U32.AND P4, PT, R24, R57, PT ;  /* 0x000000391800720c */ /* 0x000fe20003f86070 */
[----:B------:R-:W-:Y:S01]  /*3080*/  IMAD R24, R32, R27, 0xc ;  /* 0x0000000c20187424 */ /* 0x000fe200078e021b */
[----:B------:R-:W-:Y:S01]  /*3090*/  @!P1 IADD3 R69, PT, PT, R69, 0x1, RZ ;  /* 0x0000000145459810 */ /* 0x000fe20007ffe0ff */
[----:B------:R-:W-:Y:S01]  /*30a0*/  IMAD R27, R28, 0x80, R65 ;  /* 0x000000801c1b7824 */ /* 0x000fe200078e0241 */
[----:B------:R-:W-:Y:S01]  /*30b0*/  LOP3.LUT R28, R32, 0x10, RZ, 0x3c, !PT ;  /* 0x00000010201c7812 */ /* 0x000fe200078e3cff */
[----:B------:R-:W-:Y:S01]  /*30c0*/  IMAD R25, R24, UR12, R25 ;  /* 0x0000000c18197c24 */ /* 0x000fe2000f8e0219 */
[----:B------:R-:W-:Y:S01]  /*30d0*/  @!P3 IADD3 R31, PT, PT, R31, 0x1, RZ ;  /* 0x000000011f1fb810 */ /* 0x000fe20007ffe0ff */
[----:B------:R-:W-:Y:S01]  /*30e0*/  IMAD R24, R32, R43, 0xd ;  /* 0x0000000d20187424 */ /* 0x000fe200078e022b */
[----:B------:R-:W-:Y:S01]  /*30f0*/  ISETP.GE.AND P6, PT, R28, RZ, PT ;  /* 0x000000ff1c00720c */ /* 0x000fe20003fc6270 */
[----:B------:R-:W-:Y:S01]  /*3100*/  @P5 VIADD R29, R29, 0x1 ;  /* 0x000000011d1d5836 */ /* 0x000fe20000000000 */
[----:B------:R-:W-:Y:S01]  /*3110*/  LOP3.LUT R28, R32, 0x11, RZ, 0x3c, !PT ;  /* 0x00000011201c7812 */ /* 0x000fe200078e3cff */
[----:B------:R-:W-:Y:S01]  /*3120*/  IMAD R24, R24, UR12, R27 ;  /* 0x0000000c18187c24 */ /* 0x000fe2000f8e021b */
[----:B------:R-:W-:Y:S01]  /*3130*/  IADD3 R27, PT, PT, -R26, RZ, RZ ;  /* 0x000000ff1a1b7210 */ /* 0x000fe20007ffe1ff */
[----:B------:R-:W-:Y:S01]  /*3140*/  IMAD.HI.U32 R43, R59, 0x14, RZ ;  /* 0x000000143b2b7827 */ /* 0x000fe200078e00ff */
[----:B------:R-:W-:-:S03]  /*3150*/  ISETP.GE.AND P5, PT, R28, RZ, PT ;  /* 0x000000ff1c00720c */ /* 0x000fc60003fa6270 */
[----:B------:R-:W-:Y:S02]  /*3160*/  IMAD R28, R32, R27, 0xe ;  /* 0x0000000e201c7424 */ /* 0x000fe400078e021b */
[----:B------:R-:W-:-:S04]  /*3170*/  IMAD.WIDE R26, R25, 0x4, R60 ;  /* 0x00000004191a7825 */ /* 0x000fc800078e023c */
[----:B------:R-:W-:Y:S01]  /*3180*/  IMAD R30, R28, UR12, R41 ;  /* 0x0000000c1c1e7c24 */ /* 0x000fe2000f8e0229 */
[----:B------:R-:W-:Y:S01]  /*3190*/  MOV R41, R67 ;  /* 0x0000004300297202 */ /* 0x000fe20000000f00 */
[----:B------:R-:W-:Y:S01]  /*31a0*/  IMAD R28, R43, R58, 0x14 ;  /* 0x000000142b1c7424 */ /* 0x000fe200078e023a */
[----:B------:R0:W-:Y:S01]  /*31b0*/  STG.E desc[UR8][R26.64], R20 ;  /* 0x000000141a007986 */ /* 0x0001e2000c101908 */
[----:B------:R-:W-:Y:S02]  /*31c0*/  @!P5 IMAD.MOV R29, RZ, RZ, -R29 ;  /* 0x000000ffff1dd224 */ /* 0x000fe400078e0a1d */
[----:B------:R-:W-:Y:S01]  /*31d0*/  @!P6 IMAD.MOV R41, RZ, RZ, -R41 ;  /* 0x000000ffff29e224 */ /* 0x000fe200078e0a29 */
[----:B------:R-:W-:Y:S01]  /*31e0*/  ISETP.GT.U32.AND P5, PT, R57, R28, PT ;  /* 0x0000001c3900720c */ /* 0x000fe20003fa4070 */
[----:B------:R-:W-:Y:S01]  /*31f0*/  IMAD.WIDE R24, R24, 0x4, R60 ;  /* 0x0000000418187825 */ /* 0x000fe200078e023c */
[----:B------:R-:W-:-:S03]  /*3200*/  ISETP.GE.AND P6, PT, R40, RZ, PT ;  /* 0x000000ff2800720c */ /* 0x000fc60003fc6270 */
[----:B------:R-:W-:Y:S01]  /*3210*/  @P2 VIADD R69, R69, 0x1 ;  /* 0x0000000145452836 */ /* 0x000fe20000000000 */
[----:B------:R3:W-:Y:S01]  /*3220*/  STG.E desc[UR8][R24.64], R21 ;  /* 0x0000001518007986 */ /* 0x0007e2000c101908 */
[----:B------:R-:W-:Y:S01]  /*3230*/  IMAD R40, R62, R58, 0x16 ;  /* 0x000000163e287424 */ /* 0x000fe200078e023a */
[----:B0-----:R-:W-:Y:S01]  /*3240*/  LOP3.LUT R20, R32, 0x13, RZ, 0x3c, !PT ;  /* 0x0000001320147812 */ /* 0x001fe200078e3cff */
[----:B------:R-:W-:-:S03]  /*3250*/  IMAD.WIDE R26, R30, 0x4, R60 ;  /* 0x000000041e1a7825 */ /* 0x000fc600078e023c */
[----:B------:R-:W-:Y:S01]  /*3260*/  ISETP.GE.AND P1, PT, R20, RZ, PT ;  /* 0x000000ff1400720c */ /* 0x000fe20003f26270 */
[----:B------:R-:W-:Y:S01]  /*3270*/  IMAD R30, R66, R58, 0x15 ;  /* 0x00000015421e7424 */ /* 0x000fe200078e023a */
[----:B------:R-:W-:Y:S01]  /*3280*/  SEL R20, R64, R63, !P0 ;  /* 0x0000003f40147207 */ /* 0x000fe20004000000 */
[----:B------:R-:W-:Y:S01]  /*3290*/  @!P6 IMAD.MOV R69, RZ, RZ, -R69 ;  /* 0x000000ffff45e224 */ /* 0x000fe200078e0a45 */
[-C--:B------:R-:W-:Y:S01]  /*32a0*/  @!P5 IADD3 R28, PT, PT, R28, -R57.reuse, RZ ;  /* 0x800000391c1cd210 */ /* 0x080fe20007ffe0ff */
[----:B------:R-:W-:Y:S01]  /*32b0*/  @P4 VIADD R31, R31, 0x1 ;  /* 0x000000011f1f4836 */ /* 0x000fe20000000000 */
[C---:B------:R-:W-:Y:S01]  /*32c0*/  ISETP.GT.U32.AND P2, PT, R57.reuse, R30, PT ;  /* 0x0000001e3900720c */ /* 0x040fe20003f44070 */
[----:B---3--:R-:W-:Y:S01]  /*32d0*/  IMAD.MOV R25, RZ, RZ, -R20 ;  /* 0x000000ffff197224 */ /* 0x008fe200078e0a14 */
[----:B------:R-:W-:Y:S01]  /*32e0*/  ISETP.GE.U32.AND P6, PT, R28, R57, PT ;  /* 0x000000391c00720c */ /* 0x000fe20003fc6070 */
[----:B------:R-:W-:Y:S01]  /*32f0*/  IMAD R21, R20, 0x80, R65 ;  /* 0x0000008014157824 */ /* 0x000fe200078e0241 */
[----:B------:R-:W-:Y:S01]  /*3300*/  ISETP.GT.U32.AND P3, PT, R57, R40, PT ;  /* 0x000000283900720c */ /* 0x000fe20003f64070 */
[----:B------:R-:W-:Y:S01]  /*3310*/  IMAD R20, R32, R25, 0xf ;  /* 0x0000000f20147424 */ /* 0x000fe200078e0219 */
[----:B------:R-:W-:Y:S01]  /*3320*/  @!P5 IADD3 R43, PT, PT, R43, 0x1, RZ ;  /* 0x000000012b2bd810 */ /* 0x000fe20007ffe0ff */
[----:B------:R-:W-:Y:S01]  /*3330*/  IMAD.HI.U32 R25, R59, 0x17, RZ ;  /* 0x000000173b197827 */ /* 0x000fe200078e00ff */
[----:B------:R0:W-:Y:S03]  /*3340*/  STG.E desc[UR8][R26.64], R22 ;  /* 0x000000161a007986 */ /* 0x0001e6000c101908 */
[----:B------:R-:W-:Y:S01]  /*3350*/  IMAD R21, R20, UR12, R21 ;  /* 0x0000000c14157c24 */ /* 0x000fe2000f8e0215 */
[----:B------:R-:W-:Y:S01]  /*3360*/  LOP3.LUT R20, R32, 0x14, RZ, 0x3c, !PT ;  /* 0x0000001420147812 */ /* 0x000fe200078e3cff */
[----:B------:R-:W-:-:S02]  /*3370*/  @!P2 IMAD.IADD R30, R30, 0x1, -R57 ;  /* 0x000000011e1ea824 */ /* 0x000fc400078e0a39 */
[----:B------:R-:W-:Y:S01]  /*3380*/  @P6 VIADD R43, R43, 0x1 ;  /* 0x000000012b2b6836 */ /* 0x000fe20000000000 */
[----:B------:R-:W-:Y:S01]  /*3390*/  ISETP.GE.AND P4, PT, R20, RZ, PT ;  /* 0x000000ff1400720c */ /* 0x000fe20003f86270 */
[----:B------:R-:W-:Y:S01]  /*33a0*/  IMAD.WIDE R20, R21, 0x4, R60 ;  /* 0x0000000415147825 */ /* 0x000fe200078e023c */
[-C--:B------:R-:W-:Y:S02]  /*33b0*/  ISETP.GE.U32.AND P5, PT, R30, R57.reuse, PT ;  /* 0x000000391e00720c */ /* 0x080fe40003fa6070 */
[----:B------:R-:W-:Y:S01]  /*33c0*/  @!P3 IADD3 R40, PT, PT, R40, -R57, RZ ;  /* 0x800000392828b210 */ /* 0x000fe20007ffe0ff */
[----:B0-----:R-:W-:Y:S01]  /*33d0*/  IMAD R26, R25, R58, 0x17 ;  /* 0x00000017191a7424 */ /* 0x001fe200078e023a */
[----:B------:R0:W-:Y:S01]  /*33e0*/  STG.E desc[UR8][R20.64], R23 ;  /* 0x0000001714007986 */ /* 0x0001e2000c101908 */
[----:B------:R-:W-:Y:S01]  /*33f0*/  IMAD.HI.U32 R67, R59, 0x18, RZ ;  /* 0x000000183b437827 */ /* 0x000fe200078e00ff */
[----:B------:R-:W-:Y:S02]  /*3400*/  LOP3.LUT R22, R32, 0x15, RZ, 0x3c, !PT ;  /* 0x0000001520167812 */ /* 0x000fe400078e3cff */
[----:B------:R-:W-:Y:S01]  /*3410*/  ISETP.GT.U32.AND P6, PT, R57, R26, PT ;  /* 0x0000001a3900720c */ /* 0x000fe20003fc4070 */
[----:B------:R-:W-:Y:S01]  /*3420*/  IMAD.MOV.U32 R24, RZ, RZ, R31 ;  /* 0x000000ffff187224 */ /* 0x000fe200078e001f */
[----:B------:R-:W-:Y:S01]  /*3430*/  @!P3 IADD3 R62, PT, PT, R62, 0x1, RZ ;  /* 0x000000013e3eb810 */ /* 0x000fe20007ffe0ff */
[----:B------:R-:W-:Y:S01]  /*3440*/  IMAD.MOV.U32 R68, RZ, RZ, R43 ;  /* 0x000000ffff447224 */ /* 0x000fe200078e002b */
[C---:B------:R-:W-:Y:S01]  /*3450*/  SEL R27, R64.reuse, R29, !P0 ;  /* 0x0000001d401b7207 */ /* 0x040fe20004000000 */
[----:B------:R-:W-:Y:S01]  /*3460*/  IMAD R28, R67, R58, 0x18 ;  /* 0x00000018431c7424 */ /* 0x000fe200078e023a */
[----:B------:R-:W-:Y:S01]  /*3470*/  SEL R29, R64, R69, !P0 ;  /* 0x00000045401d7207 */ /* 0x000fe20004000000 */
[----:B------:R-:W-:Y:S01]  /*3480*/  @!P1 IMAD.MOV R24, RZ, RZ, -R24 ;  /* 0x000000ffff189224 */ /* 0x000fe200078e0a18 */
[----:B------:R-:W-:Y:S01]  /*3490*/  ISETP.GE.U32.AND P1, PT, R40, R57, PT ;  /* 0x000000392800720c */ /* 0x000fe20003f26070 */
[----:B------:R-:W-:Y:S01]  /*34a0*/  @!P2 VIADD R66, R66, 0x1 ;  /* 0x000000014242a836 */ /* 0x000fe20000000000 */
[----:B0-----:R-:W-:Y:S01]  /*34b0*/  LOP3.LUT R20, R32, 0x16, RZ, 0x3c, !PT ;  /* 0x0000001620147812 */ /* 0x001fe200078e3cff */
[----:B------:R-:W-:Y:S01]  /*34c0*/  IMAD.HI.U32 R63, R59, 0x19, RZ ;  /* 0x000000193b3f7827 */ /* 0x000fe200078e00ff */
[----:B------:R-:W-:-:S02]  /*34d0*/  @!P4 IADD3 R68, PT, PT, -R68, RZ, RZ ;  /* 0x000000ff4444c210 */ /* 0x000fc40007ffe1ff */
[----:B------:R-:W-:Y:S01]  /*34e0*/  ISETP.GT.U32.AND P4, PT, R57, R28, PT ;  /* 0x0000001c3900720c */ /* 0x000fe20003f84070 */
[----:B------:R-:W-:Y:S01]  /*34f0*/  @P5 VIADD R66, R66, 0x1 ;  /* 0x0000000142425836 */ /* 0x000fe20000000000 */
[----:B------:R-:W-:Y:S01]  /*3500*/  ISETP.GE.AND P5, PT, R20, RZ, PT ;  /* 0x000000ff1400720c */ /* 0x000fe20003fa6270 */
[----:B------:R-:W-:Y:S01]  /*3510*/  @!P6 IMAD.IADD R26, R26, 0x1, -R57 ;  /* 0x000000011a1ae824 */ /* 0x000fe200078e0a39 */
[----:B------:R-:W-:Y:S01]  /*3520*/  ISETP.GE.AND P2, PT, R22, RZ, PT ;  /* 0x000000ff1600720c */ /* 0x000fe20003f46270 */
[----:B------:R-:W-:Y:S01]  /*3530*/  IMAD R20, R63, R58, 0x19 ;  /* 0x000000193f147424 */ /* 0x000fe200078e023a */
[----:B------:R-:W-:Y:S01]  /*3540*/  LOP3.LUT R21, R32, 0x17, RZ, 0x3c, !PT ;  /* 0x0000001720157812 */ /* 0x000fe200078e3cff */
[----:B------:R-:W-:Y:S01]  /*3550*/  @P1 VIADD R62, R62, 0x1 ;  /* 0x000000013e3e1836 */ /* 0x000fe20000000000 */
[----:B------:R-:W-:Y:S01]  /*3560*/  ISETP.GE.U32.AND P1, PT, R26, R57, PT ;  /* 0x000000391a00720c */ /* 0x000fe20003f26070 */
[----:B------:R-:W-:Y:S01]  /*3570*/  IMAD.HI.U32 R22, R59, 0x1a, RZ ;  /* 0x0000001a3b167827 */ /* 0x000fe200078e00ff */
[----:B------:R-:W-:-:S02]  /*3580*/  ISETP.GE.AND P3, PT, R21, RZ, PT ;  /* 0x000000ff1500720c */ /* 0x000fc40003f66270 */
[----:B------:R-:W-:Y:S01]  /*3590*/  @!P6 IADD3 R25, PT, PT, R25, 0x1, RZ ;  /* 0x000000011919e810 */ /* 0x000fe20007ffe0ff */
[----:B------:R-:W-:Y:S01]  /*35a0*/  IMAD.HI.U32 R21, R59, 0x1b, RZ ;  /* 0x0000001b3b157827 */ /* 0x000fe200078e00ff */
[-C--:B------:R-:W-:Y:S02]  /*35b0*/  @!P4 IADD3 R28, PT, PT, R28, -R57.reuse, RZ ;  /* 0x800000391c1cc210 */ /* 0x080fe40007ffe0ff */
[----:B------:R-:W-:Y:S01]  /*35c0*/  LOP3.LUT R23, R32, 0x18, RZ, 0x3c, !PT ;  /* 0x0000001820177812 */ /* 0x000fe200078e3cff */
[----:B------:R-:W-:Y:S01]  /*35d0*/  @!P5 IMAD.MOV R62, RZ, RZ, -R62 ;  /* 0x000000ffff3ed224 */ /* 0x000fe200078e0a3e */
[----:B------:R-:W-:Y:S01]  /*35e0*/  ISETP.GT.U32.AND P5, PT, R57, R20, PT ;  /* 0x000000143900720c */ /* 0x000fe20003fa4070 */
[----:B------:R-:W-:Y:S01]  /*35f0*/  @!P2 IMAD.MOV R66, RZ, RZ, -R66 ;  /* 0x000000ffff42a224 */ /* 0x000fe200078e0a42 */
[----:B------:R-:W-:Y:S01]  /*3600*/  ISETP.GE.U32.AND P2, PT, R28, R57, PT ;  /* 0x000000391c00720c */ /* 0x000fe20003f46070 */
[----:B------:R-:W-:Y:S01]  /*3610*/  IMAD R28, R21, R58, 0x1b ;  /* 0x0000001b151c7424 */ /* 0x000fe200078e023a */
[----:B------:R-:W-:Y:S01]  /*3620*/  SEL R68, R64, R68, !P0 ;  /* 0x0000004440447207 */ /* 0x000fe20004000000 */
[----:B------:R-:W-:Y:S01]  /*3630*/  IMAD R26, R22, R58, 0x1a ;  /* 0x0000001a161a7424 */ /* 0x000fe200078e023a */
[----:B------:R-:W-:Y:S01]  /*3640*/  SEL R66, R64, R66, !P0 ;  /* 0x0000004240427207 */ /* 0x000fe20004000000 */
[----:B------:R-:W-:Y:S01]  /*3650*/  @P1 VIADD R25, R25, 0x1 ;  /* 0x0000000119191836 */ /* 0x000fe20000000000 */
[----:B------:R-:W-:Y:S01]  /*3660*/  ISETP.GT.U32.AND P1, PT, R57, R28, PT ;  /* 0x0000001c3900720c */ /* 0x000fe20003f24070 */
[----:B------:R-:W-:Y:S01]  /*3670*/  @!P4 VIADD R67, R67, 0x1 ;  /* 0x000000014343c836 */ /* 0x000fe20000000000 */
[----:B------:R-:W-:Y:S01]  /*3680*/  ISETP.GT.U32.AND P6, PT, R57, R26, PT ;  /* 0x0000001a3900720c */ /* 0x000fe20003fc4070 */
[----:B------:R-:W-:Y:S01]  /*3690*/  IMAD.HI.U32 R43, R59, 0x1d, RZ ;  /* 0x0000001d3b2b7827 */ /* 0x000fe200078e00ff */
[----:B------:R-:W-:-:S02]  /*36a0*/  ISETP.GE.AND P4, PT, R23, RZ, PT ;  /* 0x000000ff1700720c */ /* 0x000fc40003f86270 */
[-C--:B------:R-:W-:Y:S01]  /*36b0*/  @!P5 IADD3 R20, PT, PT, R20, -R57.reuse, RZ ;  /* 0x800000391414d210 */ /* 0x080fe20007ffe0ff */
[----:B------:R-:W-:Y:S01]  /*36c0*/  @P2 VIADD R67, R67, 0x1 ;  /* 0x0000000143432836 */ /* 0x000fe20000000000 */
[----:B------:R-:W-:Y:S01]  /*36d0*/  LOP3.LUT R23, R32, 0x19, RZ, 0x3c, !PT ;  /* 0x0000001920177812 */ /* 0x000fe200078e3cff */
[----:B------:R-:W-:Y:S01]  /*36e0*/  @!P5 VIADD R63, R63, 0x1 ;  /* 0x000000013f3fd836 */ /* 0x000fe20000000000 */
[-C--:B------:R-:W-:Y:S01]  /*36f0*/  ISETP.GE.U32.AND P2, PT, R20, R57.reuse, PT ;  /* 0x000000391400720c */ /* 0x080fe20003f46070 */
[----:B------:R-:W-:Y:S01]  /*3700*/  IMAD.MOV.U32 R20, RZ, RZ, R25 ;  /* 0x000000ffff147224 */ /* 0x000fe200078e0019 */
[----:B------:R-:W-:Y:S01]  /*3710*/  ISETP.GE.AND P5, PT, R23, RZ, PT ;  /* 0x000000ff1700720c */ /* 0x000fe20003fa6270 */
[----:B------:R-:W-:Y:S01]  /*3720*/  @!P1 IMAD.IADD R28, R28, 0x1, -R57 ;  /* 0x000000011c1c9824 */ /* 0x000fe200078e0a39 */
[----:B------:R-:W-:Y:S01]  /*3730*/  SEL R62, R64, R62, !P0 ;  /* 0x0000003e403e7207 */ /* 0x000fe20004000000 */
[----:B------:R-:W-:Y:S01]  /*3740*/  IMAD.HI.U32 R25, R59, 0x1c, RZ ;  /* 0x0000001c3b197827 */ /* 0x000fe200078e00ff */
[----:B------:R-:W-:-:S02]  /*3750*/  @!P6 IADD3 R26, PT, PT, R26, -R57, RZ ;  /* 0x800000391a1ae210 */ /* 0x000fc40007ffe0ff */
[----:B------:R-:W-:Y:S01]  /*3760*/  @!P4 IADD3 R67, PT, PT, -R67, RZ, RZ ;  /* 0x000000ff4343c210 */ /* 0x000fe20007ffe1ff */
[----:B------:R-:W-:Y:S01]  /*3770*/  @!P3 IMAD.MOV R20, RZ, RZ, -R20 ;  /* 0x000000ffff14b224 */ /* 0x000fe200078e0a14 */
[-C--:B------:R-:W-:Y:S01]  /*3780*/  ISETP.GE.U32.AND P4, PT, R28, R57.reuse, PT ;  /* 0x000000391c00720c */ /* 0x080fe20003f86070 */
[-C--:B------:R-:W-:Y:S01]  /*3790*/  IMAD R28, R43, R58.reuse, 0x1d ;  /* 0x0000001d2b1c7424 */ /* 0x080fe200078e023a */
[----:B------:R-:W-:Y:S01]  /*37a0*/  ISETP.GE.U32.AND P3, PT, R26, R57, PT ;  /* 0x000000391a00720c */ /* 0x000fe20003f66070 */
[----:B------:R-:W-:Y:S01]  /*37b0*/  IMAD R26, R25, R58, 0x1c ;  /* 0x0000001c191a7424 */ /* 0x000fe200078e023a */
[----:B------:R-:W-:Y:S01]  /*37c0*/  @P2 IADD3 R63, PT, PT, R63, 0x1, RZ ;  /* 0x000000013f3f2810 */ /* 0x000fe20007ffe0ff */
[----:B------:R-:W-:Y:S01]  /*37d0*/  IMAD.HI.U32 R31, R59, 0x1e, RZ ;  /* 0x0000001e3b1f7827 */ /* 0x000fe200078e00ff */
[----:B------:R-:W-:Y:S02]  /*37e0*/  @!P6 IADD3 R22, PT, PT, R22, 0x1, RZ ;  /* 0x000000011616e810 */ /* 0x000fe40007ffe0ff */
[C---:B------:R-:W-:Y:S01]  /*37f0*/  ISETP.GT.U32.AND P2, PT, R57.reuse, R26, PT ;  /* 0x0000001a3900720c */ /* 0x040fe20003f44070 */
[----:B------:R-:W-:Y:S01]  /*3800*/  @!P5 IMAD.MOV R63, RZ, RZ, -R63 ;  /* 0x000000ffff3fd224 */ /* 0x000fe200078e0a3f */
[----:B------:R-:W-:Y:S01]  /*3810*/  ISETP.GT.U32.AND P5, PT, R57, R28, PT ;  /* 0x0000001c3900720c */ /* 0x000fe20003fa4070 */
[----:B------:R-:W-:Y:S01]  /*3820*/  IMAD R30, R31, R58, 0x1e ;  /* 0x0000001e1f1e7424 */ /* 0x000fe200078e023a */
[C---:B------:R-:W-:Y:S01]  /*3830*/  SEL R42, R64.reuse, R67, !P0 ;  /* 0x00000043402a7207 */ /* 0x040fe20004000000 */
[----:B------:R-:W-:Y:S01]  /*3840*/  IMAD.HI.U32 R23, R59, 0x1f, RZ ;  /* 0x0000001f3b177827 */ /* 0x000fe200078e00ff */
[----:B------:R-:W-:-:S02]  /*3850*/  SEL R40, R64, R63, !P0 ;  /* 0x0000003f40287207 */ /* 0x000fc40004000000 */
[----:B------:R-:W-:Y:S01]  /*3860*/  ISETP.GT.U32.AND P6, PT, R57, R30, PT ;  /* 0x0000001e3900720c */ /* 0x000fe20003fc4070 */
[----:B------:R-:W-:Y:S01]  /*3870*/  @!P1 VIADD R21, R21, 0x1 ;  /* 0x0000000115159836 */ /* 0x000fe20000000000 */
[----:B------:R-:W-:Y:S01]  /*3880*/  @P3 IADD3 R22, PT, PT, R22, 0x1, RZ ;  /* 0x0000000116163810 */ /* 0x000fe20007ffe0ff */
[----:B------:R-:W-:Y:S02]  /*3890*/  IMAD R58, R23, R58, 0x1f ;  /* 0x0000001f173a7424 */ /* 0x000fe400078e023a */
[----:B------:R-:W-:Y:S02]  /*38a0*/  @!P2 IMAD.IADD R26, R26, 0x1, -R57 ;  /* 0x000000011a1aa824 */ /* 0x000fe400078e0a39 */
[-C--:B------:R-:W-:Y:S01]  /*38b0*/  @!P5 IADD3 R28, PT, PT, R28, -R57.reuse, RZ ;  /* 0x800000391c1cd210 */ /* 0x080fe20007ffe0ff */
[----:B------:R-:W-:Y:S01]  /*38c0*/  @P4 VIADD R21, R21, 0x1 ;  /* 0x0000000115154836 */ /* 0x000fe20000000000 */
[----:B------:R-:W-:Y:S01]  /*38d0*/  ISETP.GT.U32.AND P1, PT, R57, R58, PT ;  /* 0x0000003a3900720c */ /* 0x000fe20003f24070 */
[----:B------:R-:W-:Y:S01]  /*38e0*/  @!P2 VIADD R25, R25, 0x1 ;  /* 0x000000011919a836 */ /* 0x000fe20000000000 */
[-C--:B------:R-:W-:Y:S01]  /*38f0*/  ISETP.GE.U32.AND P4, PT, R28, R57.reuse, PT ;  /* 0x000000391c00720c */ /* 0x080fe20003f86070 */
[----:B------:R-:W-:Y:S01]  /*3900*/  IMAD.MOV R69, RZ, RZ, -R27 ;  /* 0x000000ffff457224 */ /* 0x000fe200078e0a1b */
[----:B------:R-:W-:-:S02]  /*3910*/  ISETP.GE.U32.AND P3, PT, R26, R57, PT ;  /* 0x000000391a00720c */ /* 0x000fc40003f66070 */
[C---:B------:R-:W-:Y:S01]  /*3920*/  LOP3.LUT R26, R32.reuse, 0x1a, RZ, 0x3c, !PT ;  /* 0x0000001a201a7812 */ /* 0x040fe200078e3cff */
[----:B------:R-:W-:Y:S01]  /*3930*/  IMAD R69, R32, R69, 0x11 ;  /* 0x0000001120457424 */ /* 0x000fe200078e0245 */
[-C--:B------:R-:W-:Y:S02]  /*3940*/  @!P6 IADD3 R30, PT, PT, R30, -R57.reuse, RZ ;  /* 0x800000391e1ee210 */ /* 0x080fe40007ffe0ff */
[----:B------:R-:W-:Y:S02]  /*3950*/  @!P5 IADD3 R43, PT, PT, R43, 0x1, RZ ;  /* 0x000000012b2bd810 */ /* 0x000fe40007ffe0ff */
[----:B------:R-:W-:Y:S02]  /*3960*/  ISETP.GE.AND P5, PT, R26, RZ, PT ;  /* 0x000000ff1a00720c */ /* 0x000fe40003fa6270 */
[-C--:B------:R-:W-:Y:S01]  /*3970*/  ISETP.GE.U32.AND P2, PT, R30, R57.reuse, PT ;  /* 0x000000391e00720c */ /* 0x080fe20003f46070 */
[----:B------:R-:W-:Y:S01]  /*3980*/  @P4 VIADD R43, R43, 0x1 ;  /* 0x000000012b2b4836 */ /* 0x000fe20000000000 */
[----:B------:R-:W-:Y:S01]  /*3990*/  LOP3.LUT R26, R32, 0x1b, RZ, 0x3c, !PT ;  /* 0x0000001b201a7812 */ /* 0x000fe200078e3cff */
[----:B------:R-:W-:Y:S01]  /*39a0*/  @P3 VIADD R25, R25, 0x1 ;  /* 0x0000000119193836 */ /* 0x000fe20000000000 */
[----:B------:R-:W-:-:S02]  /*39b0*/  @!P1 IADD3 R58, PT, PT, R58, -R57, RZ ;  /* 0x800000393a3a9210 */ /* 0x000fc40007ffe0ff */
[----:B------:R-:W-:Y:S02]  /*39c0*/  ISETP.GE.AND P4, PT, R26, RZ, PT ;  /* 0x000000ff1a00720c */ /* 0x000fe40003f86270 */
[----:B------:R-:W-:Y:S02]  /*39d0*/  LOP3.LUT R26, R32, 0x1c, RZ, 0x3c, !PT ;  /* 0x0000001c201a7812 */ /* 0x000fe400078e3cff */
[----:B------:R-:W-:Y:S01]  /*39e0*/  @!P6 IADD3 R31, PT, PT, R31, 0x1, RZ ;  /* 0x000000011f1fe810 */ /* 0x000fe20007ffe0ff */
[----:B------:R-:W-:Y:S01]  /*39f0*/  @!P5 IMAD.MOV R22, RZ, RZ, -R22 ;  /* 0x000000ffff16d224 */ /* 0x000fe200078e0a16 */
[----:B------:R-:W-:Y:S02]  /*3a00*/  ISETP.GE.AND P6, PT, R26, RZ, PT ;  /* 0x000000ff1a00720c */ /* 0x000fe40003fc6270 */
[----:B------:R-:W-:Y:S01]  /*3a10*/  ISETP.GE.U32.AND P3, PT, R58, R57, PT ;  /* 0x000000393a00720c */ /* 0x000fe20003f66070 */
[----:B------:R-:W-:Y:S01]  /*3a20*/  @P2 VIADD R31, R31, 0x1 ;  /* 0x000000011f1f2836 */ /* 0x000fe20000000000 */
[----:B------:R-:W-:Y:S01]  /*3a30*/  LOP3.LUT R26, R32, 0x1d, RZ, 0x3c, !PT ;  /* 0x0000001d201a7812 */ /* 0x000fe200078e3cff */
[----:B------:R-:W-:Y:S01]  /*3a40*/  IMAD.MOV.U32 R57, RZ, RZ, R25 ;  /* 0x000000ffff397224 */ /* 0x000fe200078e0019 */
[----:B------:R-:W-:-:S02]  /*3a50*/  @!P1 IADD3 R23, PT, PT, R23, 0x1, RZ ;  /* 0x0000000117179810 */ /* 0x000fc40007ffe0ff */
[----:B------:R-:W-:Y:S02]  /*3a60*/  ISETP.GE.AND P2, PT, R26, RZ, PT ;  /* 0x000000ff1a00720c */ /* 0x000fe40003f46270 */
[----:B------:R-:W-:Y:S02]  /*3a70*/  LOP3.LUT R26, R32, 0x1e, RZ, 0x3c, !PT ;  /* 0x0000001e201a7812 */ /* 0x000fe400078e3cff */
[----:B------:R-:W-:Y:S01]  /*3a80*/  MOV R59, R21 ;  /* 0x00000015003b7202 */ /* 0x000fe20000000f00 */
[----:B------:R-:W-:Y:S01]  /*3a90*/  @!P6 IMAD.MOV R57, RZ, RZ, -R57 ;  /* 0x000000ffff39e224 */ /* 0x000fe200078e0a39 */
[----:B------:R-:W-:Y:S01]  /*3aa0*/  ISETP.GE.AND P1, PT, R26, RZ, PT ;  /* 0x000000ff1a00720c */ /* 0x000fe20003f26270 */
[----:B------:R-:W-:Y:S01]  /*3ab0*/  @P3 VIADD R23, R23, 0x1 ;  /* 0x0000000117173836 */ /* 0x000fe20000000000 */
[----:B------:R-:W-:Y:S02]  /*3ac0*/  LOP3.LUT R26, R32, 0x1f, RZ, 0x3c, !PT ;  /* 0x0000001f201a7812 */ /* 0x000fe400078e3cff */
[----:B------:R-:W-:-:S02]  /*3ad0*/  SEL R25, R64, R41, !P0 ;  /* 0x0000002940197207 */ /* 0x000fc40004000000 */
[----:B------:R-:W-:Y:S02]  /*3ae0*/  ISETP.GE.AND P3, PT, R26, RZ, PT ;  /* 0x000000ff1a00720c */ /* 0x000fe40003f66270 */
[----:B------:R-:W-:Y:S01]  /*3af0*/  MOV R21, R23 ;  /* 0x0000001700157202 */ /* 0x000fe20000000f00 */
[----:B------:R-:W-:Y:S01]  /*3b00*/  IMAD.MOV R41, RZ, RZ, -R25 ;  /* 0x000000ffff297224 */ /* 0x000fe200078e0a19 */
[----:B------:R-:W-:Y:S02]  /*3b10*/  @!P4 IADD3 R59, PT, PT, -R59, RZ, RZ ;  /* 0x000000ff3b3bc210 */ /* 0x000fe40007ffe1ff */
[----:B------:R-:W-:Y:S01]  /*3b20*/  @!P2 IADD3 R43, PT, PT, -R43, RZ, RZ ;  /* 0x000000ff2b2ba210 */ /* 0x000fe20007ffe1ff */
[----:B------:R-:W-:Y:S01]  /*3b30*/  @!P1 IMAD.MOV R31, RZ, RZ, -R31 ;  /* 0x000000ffff1f9224 */ /* 0x000fe200078e0a1f */
[C---:B------:R-:W-:Y:S02]  /*3b40*/  SEL R23, R64.reuse, R24, !P0 ;  /* 0x0000001840177207 */ /* 0x040fe40004000000 */
[----:B------:R-:W-:-:S02]  /*3b50*/  SEL R58, R64, R20, !P0 ;  /* 0x00000014403a7207 */ /* 0x000fc40004000000 */
[C---:B------:R-:W-:Y:S01]  /*3b60*/  SEL R22, R64.reuse, R22, !P0 ;  /* 0x0000001640167207 */ /* 0x040fe20004000000 */
[----:B------:R-:W-:Y:S01]  /*3b70*/  IMAD.MOV R63, RZ, RZ, -R23 ;  /* 0x000000ffff3f7224 */ /* 0x000fe200078e0a17 */
[----:B------:R-:W-:Y:S02]  /*3b80*/  @!P3 IADD3 R21, PT, PT, -R21, RZ, RZ ;  /* 0x000000ff1515b210 */ /* 0x000fe40007ffe1ff */
[----:B------:R-:W-:Y:S01]  /*3b90*/  SEL R30, R64, R59, !P0 ;  /* 0x0000003b401e7207 */ /* 0x000fe20004000000 */
[----:B------:R-:W-:Y:S01]  /*3ba0*/  IMAD R63, R32, R63, 0x13 ;  /* 0x00000013203f7424 */ /* 0x000fe200078e023f */
[C---:B------:R-:W-:Y:S01]  /*3bb0*/  SEL R28, R64.reuse, R57, !P0 ;  /* 0x00000039401c7207 */ /* 0x040fe20004000000 */
[----:B------:R-:W-:Y:S01]  /*3bc0*/  IMAD.MOV R57, RZ, RZ, -R22 ;  /* 0x000000ffff397224 */ /* 0x000fe200078e0a16 */
[C---:B------:R-:W-:Y:S01]  /*3bd0*/  SEL R26, R64.reuse, R43, !P0 ;  /* 0x0000002b401a7207 */ /* 0x040fe20004000000 */
[----:B------:R-:W-:Y:S01]  /*3be0*/  IMAD.MOV R59, RZ, RZ, -R68 ;  /* 0x000000ffff3b7224 */ /* 0x000fe200078e0a44 */
[C---:B------:R-:W-:Y:S01]  /*3bf0*/  SEL R24, R64.reuse, R31, !P0 ;  /* 0x0000001f40187207 */ /* 0x040fe20004000000 */
[----:B------:R-:W-:Y:S01]  /*3c00*/  IMAD.MOV R67, RZ, RZ, -R28 ;  /* 0x000000ffff437224 */ /* 0x000fe200078e0a1c */
[----:B------:R-:W-:Y:S01]  /*3c10*/  SEL R20, R64, R21, !P0 ;  /* 0x0000001540147207 */ /* 0x000fe20004000000 */
[----:B------:R-:W-:Y:S01]  /*3c20*/  IMAD.MOV R21, RZ, RZ, -R29 ;  /* 0x000000ffff157224 */ /* 0x000fe200078e0a1d */
[----:B------:R-:W-:Y:S01]  /*3c30*/  LEA R64, R25, R65, 0x7 ;  /* 0x0000004119407211 */ /* 0x000fe200078e38ff */
[----:B------:R-:W-:Y:S01]  /*3c40*/  IMAD R25, R32, R41, 0x10 ;  /* 0x0000001020197424 */ /* 0x000fe200078e0229 */
[----:B------:R-:W-:Y:S01]  /*3c50*/  LEA R68, R68, R65, 0x7 ;  /* 0x0000004144447211 */ /* 0x000fe200078e38ff */
[----:B------:R-:W-:-:S02]  /*3c60*/  IMAD R21, R32, R21, 0x12 ;  /* 0x0000001220157424 */ /* 0x000fc400078e0215 */
[----:B------:R-:W-:Y:S01]  /*3c70*/  IMAD R25, R25, UR12, R64 ;  /* 0x0000000c19197c24 */ /* 0x000fe2000f8e0240 */
[-C--:B------:R-:W-:Y:S01]  /*3c80*/  LEA R64, R27, R65.reuse, 0x7 ;  /* 0x000000411b407211 */ /* 0x080fe200078e38ff */
[----:B------:R-:W-:Y:S01]  /*3c90*/  IMAD.MOV R43, RZ, RZ, -R66 ;  /* 0x000000ffff2b7224 */ /* 0x000fe200078e0a42 */
[-C--:B------:R-:W-:Y:S01]  /*3ca0*/  LEA R66, R66, R65.reuse, 0x7 ;  /* 0x0000004142427211 */ /* 0x080fe200078e38ff */
[----:B------:R-:W-:Y:S01]  /*3cb0*/  IMAD.MOV R41, RZ, RZ, -R62 ;  /* 0x000000ffff297224 */ /* 0x000fe200078e0a3e */
[-C--:B------:R-:W-:Y:S01]  /*3cc0*/  LEA R62, R62, R65.reuse, 0x7 ;  /* 0x000000413e3e7211 */ /* 0x080fe200078e38ff */
        /* <DEDUP_REMOVED lines=9> */
[----:B------:R-:W-:Y:S01]  /*3d60*/  LEA R23, R22, R65, 0x7 ;  /* 0x0000004116177211 */ /* 0x000fe200078e38ff */
[----:B------:R-:W-:Y:S01]  /*3d70*/  IMAD R22, R32, R57, 0x1a ;  /* 0x0000001a20167424 */ /* 0x000fe200078e0239 */
[----:B------:R-:W-:Y:S01]  /*3d80*/  LEA R40, R40, R65, 0x7 ;  /* 0x0000004128287211 */ /* 0x000fe200078e38ff */
[----:B------:R-:W-:-:S02]  /*3d90*/  IMAD R63, R63, UR12, R64 ;  /* 0x0000000c3f3f7c24 */ /* 0x000fc4000f8e0240 */
[----:B------:R-:W-:Y:S01]  /*3da0*/  IMAD.MOV R57, RZ, RZ, -R30 ;  /* 0x000000ffff397224 */ /* 0x000fe200078e0a1e */
[----:B------:R-:W-:Y:S01]  /*3db0*/  LEA R30, R30, R65, 0x7 ;  /* 0x000000411e1e7211 */ /* 0x000fe200078e38ff */
[----:B------:R-:W-:Y:S02]  /*3dc0*/  IMAD R64, R32, R67, 0x1c ;  /* 0x0000001c20407424 */ /* 0x000fe400078e0243 */
[----:B------:R-:W-:Y:S01]  /*3dd0*/  IMAD.MOV R67, RZ, RZ, -R26 ;  /* 0x000000ffff437224 */ /* 0x000fe200078e0a1a */
[----:B------:R-:W-:Y:S01]  /*3de0*/  LEA R26, R26, R65, 0x7 ;  /* 0x000000411a1a7211 */ /* 0x000fe200078e38ff */
[----:B------:R-:W-:Y:S02]  /*3df0*/  IMAD R22, R22, UR12, R23 ;  /* 0x0000000c16167c24 */ /* 0x000fe4000f8e0217 */
[----:B------:R-:W-:Y:S01]  /*3e00*/  IMAD R23, R32, R57, 0x1b ;  /* 0x0000001b20177424 */ /* 0x000fe200078e0239 */
[----:B------:R-:W-:Y:S01]  /*3e10*/  LEA R57, R28, R65, 0x7 ;  /* 0x000000411c397211 */ /* 0x000fe200078e38ff */
[----:B------:R-:W-:-:S02]  /*3e20*/  IMAD R67, R32, R67, 0x1d ;  /* 0x0000001d20437424 */ /* 0x000fc400078e0243 */
[----:B------:R-:W-:Y:S02]  /*3e30*/  IMAD.MOV R28, RZ, RZ, -R24 ;  /* 0x000000ffff1c7224 */ /* 0x000fe400078e0a18 */
[----:B------:R-:W-:Y:S02]  /*3e40*/  IMAD R64, R64, UR12, R57 ;  /* 0x0000000c40407c24 */ /* 0x000fe4000f8e0239 */
[----:B------:R-:W-:Y:S01]  /*3e50*/  IMAD R67, R67, UR12, R26 ;  /* 0x0000000c43437c24 */ /* 0x000fe2000f8e021a */
[----:B------:R-:W-:Y:S01]  /*3e60*/  LEA R26, R24, R65, 0x7 ;  /* 0x00000041181a7211 */ /* 0x000fe200078e38ff */
[C---:B------:R-:W-:Y:S01]  /*3e70*/  IMAD R57, R20.reuse, 0x80, R65 ;  /* 0x0000008014397824 */ /* 0x040fe200078e0241 */
[----:B------:R-:W-:Y:S01]  /*3e80*/  IADD3 R20, PT, PT, -R20, RZ, RZ ;  /* 0x000000ff14147210 */ /* 0x000fe20007ffe1ff */
[C---:B------:R-:W-:Y:S02]  /*3e90*/  IMAD R59, R32.reuse, R59, 0x14 ;  /* 0x00000014203b7424 */ /* 0x040fe400078e023b */
[----:B------:R-:W-:-:S02]  /*3ea0*/  IMAD R65, R32, R28, 0x1e ;  /* 0x0000001e20417424 */ /* 0x000fc400078e021c */
[C---:B------:R-:W-:Y:S02]  /*3eb0*/  IMAD R43, R32.reuse, R43, 0x15 ;  /* 0x00000015202b7424 */ /* 0x040fe400078e022b */
[C---:B------:R-:W-:Y:S02]  /*3ec0*/  IMAD R41, R32.reuse, R41, 0x16 ;  /* 0x0000001620297424 */ /* 0x040fe400078e0229 */
[C---:B------:R-:W-:Y:S02]  /*3ed0*/  IMAD R31, R32.reuse, R31, 0x17 ;  /* 0x00000017201f7424 */ /* 0x040fe400078e021f */
[----:B------:R-:W-:Y:S02]  /*3ee0*/  IMAD R59, R59, UR12, R68 ;  /* 0x0000000c3b3b7c24 */ /* 0x000fe4000f8e0244 */
[----:B------:R-:W-:Y:S02]  /*3ef0*/  IMAD R29, R32, R29, 0x18 ;  /* 0x00000018201d7424 */ /* 0x000fe400078e021d */
[----:B------:R-:W-:-:S04]  /*3f00*/  IMAD.WIDE R24, R25, 0x4, R60 ;  /* 0x0000000419187825 */ /* 0x000fc800078e023c */
[----:B------:R-:W-:Y:S01]  /*3f10*/  IMAD R65, R65, UR12, R26 ;  /* 0x0000000c41417c24 */ /* 0x000fe2000f8e021a */
[----:B------:R0:W-:Y:S01]  /*3f20*/  STG.E desc[UR8][R24.64], R16 ;  /* 0x0000001018007986 */ /* 0x0001e2000c101908 */
[----:B------:R-:W-:Y:S02]  /*3f30*/  IMAD R43, R43, UR12, R66 ;  /* 0x0000000c2b2b7c24 */ /* 0x000fe4000f8e0242 */
[C---:B------:R-:W-:Y:S02]  /*3f40*/  IMAD R27, R32.reuse, R27, 0x19 ;  /* 0x00000019201b7424 */ /* 0x040fe400078e021b */
[----:B------:R-:W-:Y:S02]  /*3f50*/  IMAD R26, R32, R20, 0x1f ;  /* 0x0000001f201a7424 */ /* 0x000fe400078e0214 */
[----:B------:R-:W-:-:S04]  /*3f60*/  IMAD.WIDE R68, R69, 0x4, R60 ;  /* 0x0000000445447825 */ /* 0x000fc800078e023c */
[----:B------:R-:W-:Y:S01]  /*3f70*/  IMAD R41, R41, UR12, R62 ;  /* 0x0000000c29297c24 */ /* 0x000fe2000f8e023e */
[----:B------:R3:W-:Y:S01]  /*3f80*/  STG.E desc[UR8][R68.64], R17 ;  /* 0x0000001144007986 */ /* 0x0007e2000c101908 */
        /* <DEDUP_REMOVED lines=18> */
[--C-:B------:R-:W-:Y:S01]  /*40b0*/  IMAD.WIDE R26, R27, 0x4, R60.reuse ;  /* 0x000000041b1a7825 */ /* 0x100fe200078e023c */
[----:B------:R1:W-:Y:S03]  /*40c0*/  STG.E desc[UR8][R28.64], R8 ;  /* 0x000000081c007986 */ /* 0x0003e6000c101908 */
[--C-:B0-----:R-:W-:Y:S01]  /*40d0*/  IMAD.WIDE R24, R22, 0x4, R60.reuse ;  /* 0x0000000416187825 */ /* 0x101fe200078e023c */
[----:B------:R0:W-:Y:S03]  /*40e0*/  STG.E desc[UR8][R26.64], R9 ;  /* 0x000000091a007986 */ /* 0x0001e6000c101908 */
[--C-:B------:R-:W-:Y:S01]  /*40f0*/  IMAD.WIDE R22, R23, 0x4, R60.reuse ;  /* 0x0000000417167825 */ /* 0x100fe200078e023c */
[----:B------:R0:W-:Y:S03]  /*4100*/  STG.E desc[UR8][R24.64], R10 ;  /* 0x0000000a18007986 */ /* 0x0001e6000c101908 */
[--C-:B---3--:R-:W-:Y:S01]  /*4110*/  IMAD.WIDE R16, R64, 0x4, R60.reuse ;  /* 0x0000000440107825 */ /* 0x108fe200078e023c */
[----:B------:R0:W-:Y:S03]  /*4120*/  STG.E desc[UR8][R22.64], R11 ;  /* 0x0000000b16007986 */ /* 0x0001e6000c101908 */
[--C-:B----4-:R-:W-:Y:S01]  /*4130*/  IMAD.WIDE R20, R67, 0x4, R60.reuse ;  /* 0x0000000443147825 */ /* 0x110fe200078e023c */
[----:B------:R0:W-:Y:S03]  /*4140*/  STG.E desc[UR8][R16.64], R4 ;  /* 0x0000000410007986 */ /* 0x0001e6000c101908 */
[--C-:B-1----:R-:W-:Y:S01]  /*4150*/  IMAD.WIDE R18, R65, 0x4, R60.reuse ;  /* 0x0000000441127825 */ /* 0x102fe200078e023c */
[----:B------:R0:W-:Y:S03]  /*4160*/  STG.E desc[UR8][R20.64], R5 ;  /* 0x0000000514007986 */ /* 0x0001e6000c101908 */
[----:B------:R-:W-:Y:S01]  /*4170*/  IMAD.WIDE R60, R57, 0x4, R60 ;  /* 0x00000004393c7825 */ /* 0x000fe200078e023c */
[----:B------:R0:W-:Y:S04]  /*4180*/  STG.E desc[UR8][R18.64], R6 ;  /* 0x0000000612007986 */ /* 0x0001e8000c101908 */
[----:B------:R0:W-:Y:S01]  /*4190*/  STG.E desc[UR8][R60.64], R7 ;  /* 0x000000073c007986 */ /* 0x0001e2000c101908 */
[----:B------:R-:W-:Y:S05]  /*41a0*/  BRA.U !UP0, `(.L_x_990) ;  /* 0xffffffc908c87547 */ /* 0x000fea000b83ffff */
[----:B------:R-:W-:Y:S05]  /*41b0*/  EXIT ;  /* 0x000000000000794d */ /* 0x000fea0003800000 */
.L_x_973:
[----:B------:R-:W-:Y:S01]  /*41c0*/  HFMA2 R23, -RZ, RZ, 0, 0.0020122528076171875 ;  /* 0x0000181fff177431 */ /* 0x000fe200000001ff */
[----:B------:R-:W-:Y:S01]  /*41d0*/  BSSY B2, `(.L_x_991) ;  /* 0x0000006000027945 */ /* 0x000fe20003800000 */
[----:B------:R-:W-:Y:S02]  /*41e0*/  IMAD.MOV.U32 R22, RZ, RZ, R39 ;  /* 0x000000ffff167224 */ /* 0x000fe400078e0027 */
[----:B------:R-:W-:-:S07]  /*41f0*/  IMAD.MOV.U32 R19, RZ, RZ, -0x1 ;  /* 0xffffffffff137424 */ /* 0x000fce00078e00ff */
[----:B01----:R-:W-:Y:S05]  /*4200*/  WARPSYNC.COLLECTIVE R19, `(.L_x_992) ;  /* 0x0000000013087348 */ /* 0x003fea0003c00000 */
[----:B------:R2:W3:Y:S02]  /*4210*/  SHFL.IDX P2, R19, R20, R22, R23 ;  /* 0x0000001614137389 */ /* 0x0004e40000040017 */
[----:B0123--:R-:W-:Y:S05]  /*4220*/  ENDCOLLECTIVE ;  /* 0x000000000000791b */ /* 0x00ffea0003800000 */
.L_x_992:
[----:B------:R-:W-:Y:S05]  /*4230*/  BSYNC B2 ;  /* 0x0000000000027941 */ /* 0x000fea0003800000 */
.L_x_991:
[----:B------:R-:W-:Y:S05]  /*4240*/  BRA `(.L_x_993) ;  /* 0xffffffd400947947 */ /* 0x000fea000383ffff */
.L_x_975:
[----:B------:R-:W-:Y:S01]  /*4250*/  BSSY B2, `(.L_x_994) ;  /* 0x0000007000027945 */ /* 0x000fe20003800000 */
[----:B------:R-:W-:Y:S01]  /*4260*/  MOV R22, R33 ;  /* 0x0000002100167202 */ /* 0x000fe20000000f00 */
[----:B------:R-:W-:Y:S01]  /*4270*/  IMAD.MOV.U32 R23, RZ, RZ, 0x181f ;  /* 0x0000181fff177424 */ /* 0x000fe200078e00ff */
[----:B------:R-:W-:-:S07]  /*4280*/  MOV R19, 0xffffffff ;  /* 0xffffffff00137802 */ /* 0x000fce0000000f00 */
[----:B012---:R-:W-:Y:S05]  /*4290*/  WARPSYNC.COLLECTIVE R19, `(.L_x_995) ;  /* 0x0000000013087348 */ /* 0x007fea0003c00000 */
[----:B------:R3:W4:Y:S02]  /*42a0*/  SHFL.IDX P2, R19, R20, R22, R23 ;  /* 0x0000001614137389 */ /* 0x0007240000040017 */
[----:B01234-:R-:W-:Y:S05]  /*42b0*/  ENDCOLLECTIVE ;  /* 0x000000000000791b */ /* 0x01ffea0003800000 */
.L_x_995:
[----:B------:R-:W-:Y:S05]  /*42c0*/  BSYNC B2 ;  /* 0x0000000000027941 */ /* 0x000fea0003800000 */
.L_x_994:
[----:B------:R-:W-:Y:S05]  /*42d0*/  BRA `(.L_x_996) ;  /* 0xffffffd400887947 */ /* 0x000fea000383ffff */
.L_x_977:
[----:B------:R-:W-:Y:S01]  /*42e0*/  HFMA2 R23, -RZ, RZ, 0, 0.0020122528076171875 ;  /* 0x0000181fff177431 */ /* 0x000fe200000001ff */
[----:B------:R-:W-:Y:S01]  /*42f0*/  BSSY B2, `(.L_x_997) ;  /* 0x0000006000027945 */ /* 0x000fe20003800000 */
[----:B------:R-:W-:Y:S02]  /*4300*/  IMAD.MOV.U32 R22, RZ, RZ, R34 ;  /* 0x000000ffff167224 */ /* 0x000fe400078e0022 */
[----:B------:R-:W-:-:S07]  /*4310*/  IMAD.MOV.U32 R19, RZ, RZ, -0x1 ;  /* 0xffffffffff137424 */ /* 0x000fce00078e00ff */
[----:B0123--:R-:W-:Y:S05]  /*4320*/  WARPSYNC.COLLECTIVE R19, `(.L_x_998) ;  /* 0x0000000013087348 */ /* 0x00ffea0003c00000 */
[----:B------:R4:W0:Y:S02]  /*4330*/  SHFL.IDX P2, R19, R20, R22, R23 ;  /* 0x0000001614137389 */ /* 0x0008240000040017 */
[----:B01234-:R-:W-:Y:S05]  /*4340*/  ENDCOLLECTIVE ;  /* 0x000000000000791b */ /* 0x01ffea0003800000 */
.L_x_998:
[----:B------:R-:W-:Y:S05]  /*4350*/  BSYNC B2 ;  /* 0x0000000000027941 */ /* 0x000fea0003800000 */
.L_x_997:
[----:B------:R-:W-:Y:S05]  /*4360*/  BRA `(.L_x_999) ;  /* 0xffffffd4007c7947 */ /* 0x000fea000383ffff */
.L_x_979:
[----:B------:R-:W-:Y:S01]  /*4370*/  BSSY B2, `(.L_x_1000) ;  /* 0x0000007000027945 */ /* 0x000fe20003800000 */
[----:B------:R-:W-:Y:S01]  /*4380*/  MOV R22, R35 ;  /* 0x0000002300167202 */ /* 0x000fe20000000f00 */
[----:B------:R-:W-:Y:S01]  /*4390*/  IMAD.MOV.U32 R23, RZ, RZ, 0x181f ;  /* 0x0000181fff177424 */ /* 0x000fe200078e00ff */
[----:B------:R-:W-:-:S07]  /*43a0*/  MOV R19, 0xffffffff ;  /* 0xffffffff00137802 */ /* 0x000fce0000000f00 */
[----:B01234-:R-:W-:Y:S05]  /*43b0*/  WARPSYNC.COLLECTIVE R19, `(.L_x_1001) ;  /* 0x0000000013087348 */ /* 0x01ffea0003c00000 */
[----:B------:R0:W0:Y:S02]  /*43c0*/  SHFL.IDX P2, R19, R20, R22, R23 ;  /* 0x0000001614137389 */ /* 0x0000240000040017 */
[----:B01234-:R-:W-:Y:S05]  /*43d0*/  ENDCOLLECTIVE ;  /* 0x000000000000791b */ /* 0x01ffea0003800000 */
.L_x_1001:
[----:B------:R-:W-:Y:S05]  /*43e0*/  BSYNC B2 ;  /* 0x0000000000027941 */ /* 0x000fea0003800000 */
.L_x_1000:
[----:B------:R-:W-:Y:S05]  /*43f0*/  BRA `(.L_x_1002) ;  /* 0xffffffd400707947 */ /* 0x000fea000383ffff */
.L_x_981:
[----:B------:R-:W-:Y:S01]  /*4400*/  HFMA2 R23, -RZ, RZ, 0, 0.0020122528076171875 ;  /* 0x0000181fff177431 */ /* 0x000fe200000001ff */
[----:B------:R-:W-:Y:S01]  /*4410*/  BSSY B2, `(.L_x_1003) ;  /* 0x0000006000027945 */ /* 0x000fe20003800000 */
[----:B------:R-:W-:Y:S02]  /*4420*/  IMAD.MOV.U32 R22, RZ, RZ, R36 ;  /* 0x000000ffff167224 */ /* 0x000fe400078e0024 */
[----:B------:R-:W-:-:S07]  /*4430*/  IMAD.MOV.U32 R19, RZ, RZ, -0x1 ;  /* 0xffffffffff137424 */ /* 0x000fce00078e00ff */
[----:B01234-:R-:W-:Y:S05]  /*4440*/  WARPSYNC.COLLECTIVE R19, `(.L_x_1004) ;  /* 0x0000000013087348 */ /* 0x01ffea0003c00000 */
[----:B------:R0:W0:Y:S02]  /*4450*/  SHFL.IDX P2, R19, R20, R22, R23 ;  /* 0x0000001614137389 */ /* 0x0000240000040017 */
[----:B01234-:R-:W-:Y:S05]  /*4460*/  ENDCOLLECTIVE ;  /* 0x000000000000791b */ /* 0x01ffea0003800000 */
.L_x_1004:
[----:B------:R-:W-:Y:S05]  /*4470*/  BSYNC B2 ;  /* 0x0000000000027941 */ /* 0x000fea0003800000 */
.L_x_1003:
[----:B------:R-:W-:Y:S05]  /*4480*/  BRA `(.L_x_1005) ;  /* 0xffffffd400647947 */ /* 0x000fea000383ffff */
.L_x_983:
[----:B------:R-:W-:Y:S01]  /*4490*/  BSSY B2, `(.L_x_1006) ;  /* 0x0000007000027945 */ /* 0x000fe20003800000 */
[----:B------:R-:W-:Y:S01]  /*44a0*/  MOV R22, R37 ;  /* 0x0000002500167202 */ /* 0x000fe20000000f00 */
[----:B------:R-:W-:Y:S01]  /*44b0*/  IMAD.MOV.U32 R23, RZ, RZ, 0x181f ;  /* 0x0000181fff177424 */ /* 0x000fe200078e00ff */
[----:B------:R-:W-:-:S07]  /*44c0*/  MOV R19, 0xffffffff ;  /* 0xffffffff00137802 */ /* 0x000fce0000000f00 */
[----:B01234-:R-:W-:Y:S05]  /*44d0*/  WARPSYNC.COLLECTIVE R19, `(.L_x_1007) ;  /* 0x0000000013087348 */ /* 0x01ffea0003c00000 */
[----:B------:R0:W0:Y:S02]  /*44e0*/  SHFL.IDX P2, R19, R20, R22, R23 ;  /* 0x0000001614137389 */ /* 0x0000240000040017 */
[----:B01234-:R-:W-:Y:S05]  /*44f0*/  ENDCOLLECTIVE ;  /* 0x000000000000791b */ /* 0x01ffea0003800000 */
.L_x_1007:
[----:B------:R-:W-:Y:S05]  /*4500*/  BSYNC B2 ;  /* 0x0000000000027941 */ /* 0x000fea0003800000 */
.L_x_1006:
[----:B------:R-:W-:Y:S05]  /*4510*/  BRA `(.L_x_1008) ;  /* 0xffffffd400587947 */ /* 0x000fea000383ffff */
.L_x_985:
[----:B------:R-:W-:Y:S01]  /*4520*/  HFMA2 R23, -RZ, RZ, 0, 0.0020122528076171875 ;  /* 0x0000181fff177431 */ /* 0x000fe200000001ff */
[----:B------:R-:W-:Y:S01]  /*4530*/  BSSY B2, `(.L_x_1009) ;  /* 0x0000006000027945 */ /* 0x000fe20003800000 */
[----:B------:R-:W-:Y:S02]  /*4540*/  IMAD.MOV.U32 R22, RZ, RZ, R38 ;  /* 0x000000ffff167224 */ /* 0x000fe400078e0026 */
[----:B------:R-:W-:-:S07]  /*4550*/  IMAD.MOV.U32 R19, RZ, RZ, -0x1 ;  /* 0xffffffffff137424 */ /* 0x000fce00078e00ff */
[----:B01234-:R-:W-:Y:S05]  /*4560*/  WARPSYNC.COLLECTIVE R19, `(.L_x_1010) ;  /* 0x0000000013087348 */ /* 0x01ffea0003c00000 */
[----:B------:R0:W0:Y:S02]  /*4570*/  SHFL.IDX P2, R19, R20, R22, R23 ;  /* 0x0000001614137389 */ /* 0x0000240000040017 */
[----:B01234-:R-:W-:Y:S05]  /*4580*/  ENDCOLLECTIVE ;  /* 0x000000000000791b */ /* 0x01ffea0003800000 */
.L_x_1010:
[----:B------:R-:W-:Y:S05]  /*4590*/  BSYNC B2 ;  /* 0x0000000000027941 */ /* 0x000fea0003800000 */
.L_x_1009:
[----:B------:R-:W-:Y:S05]  /*45a0*/  BRA `(.L_x_1011) ;  /* 0xffffffd4004c7947 */ /* 0x000fea000383ffff */
.L_x_987:
[----:B------:R-:W-:Y:S01]  /*45b0*/  BSSY B2, `(.L_x_1012) ;  /* 0x0000007000027945 */ /* 0x000fe20003800000 */
[----:B------:R-:W-:Y:S01]  /*45c0*/  MOV R22, R44 ;  /* 0x0000002c00167202 */ /* 0x000fe20000000f00 */
[----:B------:R-:W-:Y:S01]  /*45d0*/  IMAD.MOV.U32 R23, RZ, RZ, 0x181f ;  /* 0x0000181fff177424 */ /* 0x000fe200078e00ff */
[----:B------:R-:W-:-:S07]  /*45e0*/  MOV R19, 0xffffffff ;  /* 0xffffffff00137802 */ /* 0x000fce0000000f00 */
[----:B01234-:R-:W-:Y:S05]  /*45f0*/  WARPSYNC.COLLECTIVE R19, `(.L_x_1013) ;  /* 0x0000000013087348 */ /* 0x01ffea0003c00000 */
[----:B------:R0:W0:Y:S02]  /*4600*/  SHFL.IDX P2, R19, R20, R22, R23 ;  /* 0x0000001614137389 */ /* 0x0000240000040017 */
[----:B01234-:R-:W-:Y:S05]  /*4610*/  ENDCOLLECTIVE ;  /* 0x000000000000791b */ /* 0x01ffea0003800000 */
.L_x_1013:
[----:B------:R-:W-:Y:S05]  /*4620*/  BSYNC B2 ;  /* 0x0000000000027941 */ /* 0x000fea0003800000 */
.L_x_1012:
[----:B------:R-:W-:Y:S05]  /*4630*/  BRA `(.L_x_1014) ;  /* 0xffffffd400407947 */ /* 0x000fea000383ffff */
        .weak           $__internal_25_$__cuda_sm20_div_s16
        .type           $__internal_25_$__cuda_sm20_div_s16,@function
        .size           $__internal_25_$__cuda_sm20_div_s16,($__internal_26_$__cuda_sm20_div_u16 - $__internal_25_$__cuda_sm20_div_s16)
$__internal_25_$__cuda_sm20_div_s16:
        /* <DEDUP_REMOVED lines=24> */
[----:B------:R-:W-:Y:S05]  /*47c0*/  RET.REL.NODEC R4 `(_Z9cuda_gemmIiLi128ELi4ELi1ELi4096ELi8ELi8ELi64ELi1ELi0EEviiiPT_S1_S1_iii) ;  /* 0xffffffb8040c7950 */ /* 0x000fea0003c3ffff */
        .weak           $__internal_26_$__cuda_sm20_div_u16
        .type           $__internal_26_$__cuda_sm20_div_u16,@function
        .size           $__internal_26_$__cuda_sm20_div_u16,(.L_x_38529 - $__internal_26_$__cuda_sm20_div_u16)
$__internal_26_$__cuda_sm20_div_u16:
        /* <DEDUP_REMOVED lines=10> */
[----:B0-----:R-:W-:-:S04]  /*4870*/  FMUL R7, R7, R6 ;  /* 0x0000000607077220 */ /* 0x001fc80000400000 */
[----:B------:R-:W-:-:S04]  /*4880*/  VIADD R4, R7, 0x2 ;  /* 0x0000000207047836 */ /* 0x000fc80000000000 */
[----:B------:R-:W-:Y:S01]  /*4890*/  FMUL.RZ R7, R5, R4 ;  /* 0x0000000405077220 */ /* 0x000fe2000040c000 */
[----:B------:R-:W-:Y:S02]  /*48a0*/  HFMA2 R5, -RZ, RZ, 0, 0 ;  /* 0x00000000ff057431 */ /* 0x000fe400000001ff */
[----:B------:R-:W-:-:S03]  /*48b0*/  IMAD.MOV.U32 R4, RZ, RZ, R8 ;  /* 0x000000ffff047224 */ /* 0x000fc600078e0008 */
[----:B------:R-:W0:Y:S02]  /*48c0*/  F2I.U32.TRUNC.NTZ R7, R7 ;  /* 0x0000000700077305 */ /* 0x000e24000020f000 */
[----:B0-----:R-:W-:Y:S02]  /*48d0*/  LOP3.LUT R45, R7, 0xffff, RZ, 0xc0, !PT ;  /* 0x0000ffff072d7812 */ /* 0x001fe400078ec0ff */
[----:B------:R-:W-:Y:S01]  /*48e0*/  @!P0 MOV R45, 0xffffffff ;  /* 0xffffffff002d8802 */ /* 0x000fe20000000f00 */
[----:B------:R-:W-:Y:S06]  /*48f0*/  RET.REL.NODEC R4 `(_Z9cuda_gemmIiLi128ELi4ELi1ELi4096ELi8ELi8ELi64ELi1ELi0EEviiiPT_S1_S1_iii) ;  /* 0xffffffb404c07950 */ /* 0x000fec0003c3ffff */
.L_x_1015:
        /* <DEDUP_REMOVED lines=16> */
.L_x_38529:


//--------------------- .text._Z9cuda_gemmIiLi128ELi4ELi1ELi4096ELi8ELi8ELi64ELi0ELi1EEviiiPT_S1_S1_iii --------------------------
	.section	.text._Z9cuda_gemmIiLi128ELi4ELi1ELi4096ELi8ELi8ELi64ELi0ELi1EEviiiPT_S1_S1_iii,"ax",@progbits
	.align	128
        .global         _Z9cuda_gemmIiLi128ELi4ELi1ELi4096ELi8ELi8ELi64ELi0ELi1EEviiiPT_S1_S1_iii
        .type           _Z9cuda_gemmIiLi128ELi4ELi1ELi4096ELi8ELi8ELi64ELi0ELi1EEviiiPT_S1_S1_iii,@function
        .size           _Z9cuda_gemmIiLi128ELi4ELi1ELi4096ELi8ELi8ELi64ELi0ELi1EEviiiPT_S1_S1_iii,(.L_x_38530 - _Z9cuda_gemmIiLi128ELi4ELi1ELi4096ELi8ELi8ELi64ELi0ELi1EEviiiPT_S1_S1_iii)
        .other          _Z9cuda_gemmIiLi128ELi4ELi1ELi4096ELi8ELi8ELi64ELi0ELi1EEviiiPT_S1_S1_iii,@"STO_CUDA_ENTRY STV_DEFAULT"
_Z9cuda_gemmIiLi128ELi4ELi1ELi4096ELi8ELi8ELi64ELi0ELi1EEviiiPT_S1_S1_iii:
.text._Z9cuda_gemmIiLi128ELi4ELi1ELi4096ELi8ELi8ELi64ELi0ELi1EEviiiPT_S1_S1_iii:
        /* <DEDUP_REMOVED lines=8> */
[----:B0-----:R-:W0:Y:S01]  /*0080*/  I2F.U32.RP R7, R16 ;  /* 0x0000001000077306 */ /* 0x001e220000209000 */
[----:B------:R-:W-:Y:S02]  /*0090*/  IADD3 R0, PT, PT, R2, R16, RZ ;  /* 0x0000001002007210 */ /* 0x000fe40007ffe0ff */
[----:B------:R-:W-:Y:S02]  /*00a0*/  ISETP.NE.U32.AND P2, PT, R16, RZ, PT ;  /* 0x000000ff1000720c */ /* 0x000fe40003f45070 */
[C---:B------:R-:W-:Y:S02]  /*00b0*/  ISETP.GE.U32.AND P0, PT, R0.reuse, 0x40, PT ;  /* 0x000000400000780c */ /* 0x040fe40003f06070 */
[----:B------:R-:W-:Y:S02]  /*00c0*/  VIMNMX.U32 R3, PT, PT, R0, 0x40, !PT ;  /* 0x0000004000037848 */ /* 0x000fe40007fe0000 */
        /* <DEDUP_REMOVED lines=15> */
[----:B------:R-:W-:Y:S02]  /*01c0*/  ISETP.GE.U32.AND P1, PT, R3, R16, PT ;  /* 0x000000100300720c */ /* 0x000fe40003f26070 */
[----:B------:R-:W-:-:S11]  /*01d0*/  MOV R3, R2 ;  /* 0x0000000200037202 */ /* 0x000fd60000000f00 */
        /* <DEDUP_REMOVED lines=13> */
[----:B0-----:R-:W-:-:S02]  /*02b0*/  LEA R11, R11, R0, 0x18 ;  /* 0x000000000b0b7211 */ /* 0x001fc400078ec0ff */
[----:B------:R-:W-:-:S07]  /*02c0*/  LOP3.LUT R0, R5, 0x3, RZ, 0xc0, !PT ;  /* 0x0000000305007812 */ /* 0x000fce00078ec0ff */
.L_x_1020:
        /* <DEDUP_REMOVED lines=12> */
.L_x_1019:
[----:B------:R-:W-:Y:S05]  /*0390*/  BSYNC.RECONVERGENT B1 ;  /* 0x0000000000017941 */ /* 0x000fea0003800200 */
.L_x_1018:
[----:B------:R-:W-:Y:S05]  /*03a0*/  @!P1 BRA `(.L_x_1017) ;  /* 0x0000000000a89947 */ /* 0x000fea0003800000 */
[----:B------:R-:W1:Y:S01]  /*03b0*/  S2R R5, SR_CgaCtaId ;  /* 0x0000000000057919 */ /* 0x000e620000008800 */
[----:B------:R-:W2:Y:S01]  /*03c0*/  LDC.64 R10, c[0x0][0x398] ;  /* 0x0000e600ff0a7b82 */ /* 0x000ea20000000a00 */
[----:B------:R-:W-:-:S04]  /*03d0*/  MOV R0, 0x400 ;  /* 0x0000040000007802 */ /* 0x000fc80000000f00 */
[----:B-1----:R-:W-:-:S07]  /*03e0*/  LEA R18, R5, R0, 0x18 ;  /* 0x0000000005127211 */ /* 0x002fce00078ec0ff */
.L_x_1021:
[----:B------:R-:W-:Y:S01]  /*03f0*/  IADD3 R21, PT, PT, R16, R3, RZ ;  /* 0x0000000310157210 */ /* 0x000fe20007ffe0ff */
[----:B012---:R-:W-:-:S03]  /*0400*/  IMAD.WIDE.U32 R12, R3, 0x4, R10 ;  /* 0x00000004030c7825 */ /* 0x007fc600078e000a */
        /* <DEDUP_REMOVED lines=36> */
.L_x_1017:
[----:B------:R-:W-:Y:S05]  /*0650*/  BSYNC.RECONVERGENT B0 ;  /* 0x0000000000007941 */ /* 0x000fea0003800200 */
.L_x_1016:
[----:B------:R-:W2:Y:S08]  /*0660*/  LDC R0, c[0x0][0x374] ;  /* 0x0000dd00ff007b82 */ /* 0x000eb00000000800 */
[----:B------:R-:W3:Y:S01]  /*0670*/  S2UR UR4, SR_CTAID.Y ;  /* 0x00000000000479c3 */ /* 0x000ee20000002600 */
[----:B--2---:R-:W-:-:S04]  /*0680*/  SHF.L.U32 R3, R0, 0x2, RZ ;  /* 0x0000000200037819 */ /* 0x004fc800000006ff */
[----:B---3--:R-:W-:-:S13]  /*0690*/  ISETP.LE.U32.AND P0, PT, R3, UR4, PT ;  /* 0x0000000403007c0c */ /* 0x008fda000bf03070 */
[----:B------:R-:W-:Y:S05]  /*06a0*/  @P0 EXIT ;  /* 0x000000000000094d */ /* 0x000fea0003800000 */
[----:B------:R-:W2:Y:S01]  /*06b0*/  S2R R8, SR_CTAID.X ;  /* 0x0000000000087919 */ /* 0x000ea20000002500 */
[----:B01----:R-:W0:Y:S01]  /*06c0*/  LDC R4, c[0x0][0x360] ;  /* 0x0000d800ff047b82 */ /* 0x003e220000000800 */
[----:B------:R-:W-:Y:S02]  /*06d0*/  SHF.L.U32 R3, R2, 0x2, RZ ;  /* 0x0000000202037819 */ /* 0x000fe400000006ff */
[----:B------:R-:W-:Y:S02]  /*06e0*/  MOV R5, UR4 ;  /* 0x0000000400057c02 */ /* 0x000fe40008000f00 */
[----:B------:R-:W-:Y:S02]  /*06f0*/  LOP3.LUT R6, R3, 0xfff, RZ, 0x3c, !PT ;  /* 0x00000fff03067812 */ /* 0x000fe400078e3cff */
[----:B------:R-:W-:Y:S02]  /*0700*/  MOV R12, 0x790 ;  /* 0x00000790000c7802 */ /* 0x000fe40000000f00 */
[----:B0-----:R-:W-:-:S04]  /*0710*/  SHF.L.U32 R3, R4, 0x2, RZ ;  /* 0x0000000204037819 */ /* 0x001fc800000006ff */
[C---:B------:R-:W-:Y:S02]  /*0720*/  IADD3 R9, PT, PT, -R3.reuse, R6, RZ ;  /* 0x0000000603097210 */ /* 0x040fe40007ffe1ff */
[----:B------:R-:W-:Y:S02]  /*0730*/  LOP3.LUT R3, R3, 0xffff, RZ, 0xc0, !PT ;  /* 0x0000ffff03037812 */ /* 0x000fe400078ec0ff */
[C---:B--2---:R-:W-:Y:S02]  /*0740*/  SHF.L.U32 R7, R8.reuse, 0x9, RZ ;  /* 0x0000000908077819 */ /* 0x044fe400000006ff */
[----:B------:R-:W-:Y:S02]  /*0750*/  SHF.L.U32 R6, R8, 0xc, RZ ;  /* 0x0000000c08067819 */ /* 0x000fe400000006ff */
[----:B------:R-:W-:Y:S02]  /*0760*/  LOP3.LUT R8, R7, R2, RZ, 0xfc, !PT ;  /* 0x0000000207087212 */ /* 0x000fe400078efcff */
[----:B------:R-:W-:-:S07]  /*0770*/  LOP3.LUT R9, R9, 0xffff, RZ, 0xc0, !PT ;  /* 0x0000ffff09097812 */ /* 0x000fce00078ec0ff */
[----:B------:R-:W-:Y:S05]  /*0780*/  CALL.REL.NOINC `($__internal_27_$__cuda_sm20_div_u16) ;  /* 0x0000002000707944 */ /* 0x000fea0003c00000 */
[----:B------:R-:W0:Y:S01]  /*0790*/  LDC R10, c[0x0][0x388] ;  /* 0x0000e200ff0a7b82 */ /* 0x000e220000000800 */
[----:B------:R-:W-:Y:S01]  /*07a0*/  UMOV UR4, 0x400 ;  /* 0x0000040000047882 */ /* 0x000fe20000000000 */
[C---:B------:R-:W-:Y:S01]  /*07b0*/  IADD3 R7, PT, PT, R2.reuse, 0x6, RZ ;  /* 0x0000000602077810 */ /* 0x040fe20007ffe0ff */
[----:B------:R-:W-:Y:S01]  /*07c0*/  UIADD3 UR4, UPT, UPT, UR4, 0x180, URZ ;  /* 0x0000018004047890 */ /* 0x000fe2000fffe0ff */
[C---:B------:R-:W-:Y:S02]  /*07d0*/  IADD3 R9, PT, PT, R2.reuse, -0x1, RZ ;  /* 0xffffffff02097810 */ /* 0x040fe40007ffe0ff */
[----:B------:R-:W-:Y:S02]  /*07e0*/  SHF.L.U32 R2, R2, 0x3, RZ ;  /* 0x0000000302027819 */ /* 0x000fe400000006ff */
[----:B------:R-:W1:Y:S01]  /*07f0*/  S2UR UR5, SR_CgaCtaId ;  /* 0x00000000000579c3 */ /* 0x000e620000008800 */
[----:B------:R-:W-:Y:S02]  /*0800*/  LOP3.LUT R7, R7, 0x7, RZ, 0xc0, !PT ;  /* 0x0000000707077812 */ /* 0x000fe400078ec0ff */
[----:B------:R-:W-:-:S02]  /*0810*/  LOP3.LUT R9, R9, 0x7, RZ, 0xc0, !PT ;  /* 0x0000000709097812 */ /* 0x000fc400078ec0ff */
[C---:B------:R-:W-:Y:S02]  /*0820*/  LOP3.LUT R11, R2.reuse, R7, RZ, 0xfc, !PT ;  /* 0x00000007020b7212 */ /* 0x040fe400078efcff */
[----:B------:R-:W-:Y:S02]  /*0830*/  LOP3.LUT R12, R2, R9, RZ, 0xfc, !PT ;  /* 0x00000009020c7212 */ /* 0x000fe400078efcff */
[----:B0-----:R-:W-:-:S04]  /*0840*/  SHF.R.S32.HI R3, RZ, 0x1f, R10 ;  /* 0x0000001fff037819 */ /* 0x001fc8000001140a */
[----:B------:R-:W-:Y:S02]  /*0850*/  LEA.HI R3, R3, R10, RZ, 0xc ;  /* 0x0000000a03037211 */ /* 0x000fe400078f60ff */
[----:B------:R-:W-:Y:S01]  /*0860*/  LOP3.LUT R10, R13, 0x3, RZ, 0xc0, !PT ;  /* 0x000000030d0a7812 */ /* 0x000fe200078ec0ff */
[----:B-1----:R-:W-:Y:S01]  /*0870*/  ULEA UR4, UR5, UR4, 0x18 ;  /* 0x0000000405047291 */ /* 0x002fe2000f8ec0ff */
[----:B------:R-:W-:-:S05]  /*0880*/  SHF.R.S32.HI R13, RZ, 0xc, R3 ;  /* 0x0000000cff0d7819 */ /* 0x000fca0000011403 */
[----:B------:R-:W-:Y:S02]  /*0890*/  LEA R11, R11, UR4, 0x2 ;  /* 0x000000040b0b7c11 */ /* 0x000fe4000f8e10ff */
[----:B------:R-:W-:-:S07]  /*08a0*/  LEA R12, R12, UR4, 0x2 ;  /* 0x000000040c0c7c11 */ /* 0x000fce000f8e10ff */
.L_x_1026:
[----:B-1----:R-:W0:Y:S01]  /*08b0*/  S2R R36, SR_TID.X ;  /* 0x0000000000247919 */ /* 0x002e220000002100 */
[----:B------:R-:W1:Y:S01]  /*08c0*/  LDC R26, c[0x0][0x360] ;  /* 0x0000d800ff1a7b82 */ /* 0x000e620000000800 */
[----:B------:R-:W-:Y:S01]  /*08d0*/  ISETP.NE.AND P0, PT, R10, 0x2, PT ;  /* 0x000000020a00780c */ /* 0x000fe20003f05270 */
[----:B------:R-:W2:Y:S01]  /*08e0*/  LDCU UR7, c[0x0][0x388] ;  /* 0x00007100ff0777ac */ /* 0x000ea20008000800 */
[----:B------:R-:W-:Y:S01]  /*08f0*/  BSSY.RECONVERGENT B0, `(.L_x_1022) ;  /* 0x0000021000007945 */ /* 0x000fe20003800200 */
[----:B------:R-:W-:-:S04]  /*0900*/  SHF.L.U32 R34, R4, 0x2, RZ ;  /* 0x0000000204227819 */ /* 0x000fc800000006ff */
[----:B------:R-:W3:Y:S01]  /*0910*/  S2UR UR6, SR_CgaCtaId ;  /* 0x00000000000679c3 */ /* 0x000ee20000008800 */
[----:B0-----:R-:W-:-:S05]  /*0920*/  SHF.L.U32 R33, R36, 0x2, RZ ;  /* 0x0000000224217819 */ /* 0x001fca00000006ff */
[----:B--23--:R-:W-:Y:S05]  /*0930*/  @!P0 BRA `(.L_x_1023) ;  /* 0x0000000000708947 */ /* 0x00cfea0003800000 */
[----:B------:R-:W0:Y:S01]  /*0940*/  LDC.64 R14, c[0x0][0x390] ;  /* 0x0000e400ff0e7b82 */ /* 0x000e220000000a00 */
[----:B------:R-:W-:-:S05]  /*0950*/  IMAD R20, R5, UR7, R6 ;  /* 0x0000000705147c24 */ /* 0x000fca000f8e0206 */
[----:B------:R-:W-:-:S05]  /*0960*/  IADD3 R3, PT, PT, R33, R20, RZ ;  /* 0x0000001421037210 */ /* 0x000fca0007ffe0ff */
[----:B0-----:R-:W-:-:S05]  /*0970*/  IMAD.WIDE R2, R3, 0x4, R14 ;  /* 0x0000000403027825 */ /* 0x001fca00078e020e */
[----:B------:R-:W2:Y:S01]  /*0980*/  LDG.E.128 R16, desc[UR8][R2.64] ;  /* 0x0000000802107981 */ /* 0x000ea2000c1e1d00 */
[----:B------:R-:W0:Y:S01]  /*0990*/  S2UR UR5, SR_CgaCtaId ;  /* 0x00000000000579c3 */ /* 0x000e220000008800 */
[----:B------:R-:W-:Y:S01]  /*09a0*/  UMOV UR4, 0x400 ;  /* 0x0000040000047882 */ /* 0x000fe20000000000 */
[----:B------:R-:W-:Y:S01]  /*09b0*/  ISETP.NE.AND P0, PT, R10, 0x3, PT ;  /* 0x000000030a00780c */ /* 0x000fe20003f05270 */
[----:B------:R-:W-:Y:S01]  /*09c0*/  UIADD3 UR4, UPT, UPT, UR4, 0x180, URZ ;  /* 0x0000018004047890 */ /* 0x000fe2000fffe0ff */
[----:B------:R-:W-:-:S03]  /*09d0*/  IADD3 R33, PT, PT, R33, R34, RZ ;  /* 0x0000002221217210 */ /* 0x000fc60007ffe0ff */
[----:B0-----:R-:W-:-:S06]  /*09e0*/  ULEA UR4, UR5, UR4, 0x18 ;  /* 0x0000000405047291 */ /* 0x001fcc000f8ec0ff */
[----:B------:R-:W-:-:S05]  /*09f0*/  LEA R25, R36, UR4, 0x4 ;  /* 0x0000000424197c11 */ /* 0x000fca000f8e20ff */
[----:B--2---:R0:W-:Y:S01]  /*0a00*/  STS.128 [R25], R16 ;  /* 0x0000001019007388 */ /* 0x0041e20000000c00 */
[----:B------:R-:W-:Y:S05]  /*0a10*/  @!P0 BRA `(.L_x_1023) ;  /* 0x0000000000388947 */ /* 0x000fea0003800000 */
[----:B------:R-:W-:Y:S02]  /*0a20*/  ISETP.NE.AND P0, PT, R10, RZ, PT ;  /* 0x000000ff0a00720c */ /* 0x000fe40003f05270 */
[----:B------:R-:W-:Y:S02]  /*0a30*/  IADD3 R27, PT, PT, R34, R33, RZ ;  /* 0x00000021221b7210 */ /* 0x000fe40007ffe0ff */
[----:B------:R-:W-:-:S05]  /*0a40*/  IADD3 R3, PT, PT, R33, R20, RZ ;  /* 0x0000001421037210 */ /* 0x000fca0007ffe0ff */
[----:B------:R-:W-:-:S04]  /*0a50*/  IMAD.WIDE R2, R3, 0x4, R14 ;  /* 0x0000000403027825 */ /* 0x000fc800078e020e */
[----:B0-----:R-:W-:-:S05]  /*0a60*/  @P0 IADD3 R17, PT, PT, R27, R20, RZ ;  /* 0x000000141b110210 */ /* 0x001fca0007ffe0ff */
[----:B------:R-:W-:Y:S02]  /*0a70*/  @P0 IMAD.WIDE R14, R17, 0x4, R14 ;  /* 0x00000004110e0825 */ /* 0x000fe400078e020e */
[----:B------:R-:W2:Y:S04]  /*0a80*/  LDG.E.128 R16, desc[UR8][R2.64] ;  /* 0x0000000802107981 */ /* 0x000ea8000c1e1d00 */
[----:B------:R-:W3:Y:S01]  /*0a90*/  @P0 LDG.E.128 R20, desc[UR8][R14.64] ;  /* 0x000000080e140981 */ /* 0x000ee2000c1e1d00 */
[C---:B------:R-:W-:Y:S02]  /*0aa0*/  LEA R25, R4.reuse, R25, 0x4 ;  /* 0x0000001904197211 */ /* 0x040fe400078e20ff */
[----:B------:R-:W-:Y:S02]  /*0ab0*/  MOV R33, R27 ;  /* 0x0000001b00217202 */ /* 0x000fe40000000f00 */
[----:B------:R-:W-:-:S02]  /*0ac0*/  @P0 LEA R24, R4, R25, 0x4 ;  /* 0x0000001904180211 */ /* 0x000fc400078e20ff */
[----:B------:R-:W-:Y:S01]  /*0ad0*/  @P0 IADD3 R33, PT, PT, R34, R27, RZ ;  /* 0x0000001b22210210 */ /* 0x000fe20007ffe0ff */
[----:B--2---:R2:W-:Y:S04]  /*0ae0*/  STS.128 [R25], R16 ;  /* 0x0000001019007388 */ /* 0x0045e80000000c00 */
[----:B---3--:R2:W-:Y:S02]  /*0af0*/  @P0 STS.128 [R24], R20 ;  /* 0x0000001418000388 */ /* 0x0085e40000000c00 */
.L_x_1023:
[----:B------:R-:W-:Y:S05]  /*0b00*/  BSYNC.RECONVERGENT B0 ;  /* 0x0000000000007941 */ /* 0x000fea0003800200 */
.L_x_1022:
[----:B------:R-:W-:Y:S01]  /*0b10*/  UMOV UR4, 0x400 ;  /* 0x0000040000047882 */ /* 0x000fe20000000000 */
[----:B------:R-:W-:Y:S01]  /*0b20*/  IMAD R2, R4, 0xc, R6 ;  /* 0x0000000c04027824 */ /* 0x000fe200078e0206 */
[-C--:B------:R-:W-:Y:S01]  /*0b30*/  IADD3 R14, PT, PT, R6, R33.reuse, RZ ;  /* 0x00000021060e7210 */ /* 0x080fe20007ffe0ff */
[----:B------:R-:W-:Y:S01]  /*0b40*/  UIADD3 UR5, UPT, UPT, UR4, 0x180, URZ ;  /* 0x0000018004057890 */ /* 0x000fe2000fffe0ff */
[----:B------:R-:W-:Y:S02]  /*0b50*/  BSSY.RECONVERGENT B0, `(.L_x_1024) ;  /* 0x0000021000007945 */ /* 0x000fe40003800200 */
[----:B------:R-:W-:Y:S01]  /*0b60*/  IADD3 R2, PT, PT, R2, R33, RZ ;  /* 0x0000002102027210 */ /* 0x000fe20007ffe0ff */
[----:B------:R-:W-:Y:S01]  /*0b70*/  ULEA UR5, UR6, UR5, 0x18 ;  /* 0x0000000506057291 */ /* 0x000fe2000f8ec0ff */
[----:B------:R-:W-:-:S03]  /*0b80*/  IMAD R15, R5, UR7, R14 ;  /* 0x00000007050f7c24 */ /* 0x000fc6000f8e020e */
[----:B------:R-:W-:Y:S02]  /*0b90*/  IMAD R3, R5, UR7, R2 ;  /* 0x0000000705037c24 */ /* 0x000fe4000f8e0202 */
[-C--:B-1----:R-:W-:Y:S02]  /*0ba0*/  LEA R35, R26, R15.reuse, 0x3 ;  /* 0x0000000f1a237211 */ /* 0x082fe400078e18ff */
[----:B------:R-:W-:Y:S02]  /*0bb0*/  IADD3 R37, PT, PT, R34, R15, RZ ;  /* 0x0000000f22257210 */ /* 0x000fe40007ffe0ff */
[----:B------:R-:W-:-:S07]  /*0bc0*/  LEA R39, R33, UR5, 0x2 ;  /* 0x0000000521277c11 */ /* 0x000fce000f8e10ff */
.L_x_1025:
[----:B-1----:R-:W0:Y:S02]  /*0bd0*/  LDC.64 R28, c[0x0][0x390] ;  /* 0x0000e400ff1c7b82 */ /* 0x002e240000000a00 */
[----:B0-2---:R-:W-:-:S04]  /*0be0*/  IMAD.WIDE R16, R15, 0x4, R28 ;  /* 0x000000040f107825 */ /* 0x005fc800078e021c */
[--C-:B------:R-:W-:Y:S02]  /*0bf0*/  IMAD.WIDE R20, R37, 0x4, R28.reuse ;  /* 0x0000000425147825 */ /* 0x100fe400078e021c */
[----:B------:R-:W2:Y:S02]  /*0c00*/  LDG.E.128 R16, desc[UR8][R16.64] ;  /* 0x0000000810107981 */ /* 0x000ea4000c1e1d00 */
[--C-:B------:R-:W-:Y:S02]  /*0c10*/  IMAD.WIDE R24, R35, 0x4, R28.reuse ;  /* 0x0000000423187825 */ /* 0x100fe400078e021c */
[----:B------:R-:W3:Y:S02]  /*0c20*/  LDG.E.128 R20, desc[UR8][R20.64] ;  /* 0x0000000814147981 */ /* 0x000ee4000c1e1d00 */
[----:B------:R-:W-:Y:S02]  /*0c30*/  IMAD.WIDE R28, R3, 0x4, R28 ;  /* 0x00000004031c7825 */ /* 0x000fe400078e021c */
[----:B------:R-:W4:Y:S04]  /*0c40*/  LDG.E.128 R24, desc[UR8][R24.64] ;  /* 0x0000000818187981 */ /* 0x000f28000c1e1d00 */
[----:B------:R-:W5:Y:S01]  /*0c50*/  LDG.E.128 R28, desc[UR8][R28.64] ;  /* 0x000000081c1c7981 */ /* 0x000f62000c1e1d00 */
[CC--:B------:R-:W-:Y:S01]  /*0c60*/  LEA R2, R4.reuse, R39.reuse, 0x4 ;  /* 0x0000002704027211 */ /* 0x0c0fe200078e20ff */
[C---:B------:R-:W-:Y:S01]  /*0c70*/  IMAD R32, R4.reuse, 0x30, R39 ;  /* 0x0000003004207824 */ /* 0x040fe200078e0227 */
[----:B------:R-:W-:-:S02]  /*0c80*/  LEA R14, R4, R39, 0x5 ;  /* 0x00000027040e7211 */ /* 0x000fc400078e28ff */
[----:B------:R-:W-:-:S04]  /*0c90*/  IADD3 R33, PT, PT, R34, R33, R34 ;  /* 0x0000002122217210 */ /* 0x000fc80007ffe022 */
[----:B------:R-:W-:-:S04]  /*0ca0*/  IADD3 R33, PT, PT, R34, R33, R34 ;  /* 0x0000002122217210 */ /* 0x000fc80007ffe022 */
[----:B------:R-:W-:Y:S02]  /*0cb0*/  ISETP.GE.U32.AND P0, PT, R33, 0x1000, PT ;  /* 0x000010002100780c */ /* 0x000fe40003f06070 */
[C---:B------:R-:W-:Y:S02]  /*0cc0*/  LEA R3, R4.reuse, R3, 0x4 ;  /* 0x0000000304037211 */ /* 0x040fe400078e20ff */
[C---:B------:R-:W-:Y:S02]  /*0cd0*/  LEA R35, R4.reuse, R35, 0x4 ;  /* 0x0000002304237211 */ /* 0x040fe400078e20ff */
[C---:B------:R-:W-:Y:S02]  /*0ce0*/  LEA R37, R4.reuse, R37, 0x4 ;  /* 0x0000002504257211 */ /* 0x040fe400078e20ff */
[C---:B------:R-:W-:Y:S01]  /*0cf0*/  LEA R15, R4.reuse, R15, 0x4 ;  /* 0x0000000f040f7211 */ /* 0x040fe200078e20ff */
[----:B--2---:R0:W-:Y:S04]  /*0d00*/  STS.128 [R39], R16 ;  /* 0x0000001027007388 */ /* 0x0041e80000000c00 */
[----:B---3--:R1:W-:Y:S04]  /*0d10*/  STS.128 [R2], R20 ;  /* 0x0000001402007388 */ /* 0x0083e80000000c00 */
[----:B----4-:R1:W-:Y:S04]  /*0d20*/  STS.128 [R14], R24 ;  /* 0x000000180e007388 */ /* 0x0103e80000000c00 */
[----:B-----5:R1:W-:Y:S01]  /*0d30*/  STS.128 [R32], R28 ;  /* 0x0000001c20007388 */ /* 0x0203e20000000c00 */
[----:B0-----:R-:W-:Y:S01]  /*0d40*/  LEA R39, R4, R39, 0x6 ;  /* 0x0000002704277211 */ /* 0x001fe200078e30ff */
[----:B------:R-:W-:Y:S06]  /*0d50*/  @!P0 BRA `(.L_x_1025) ;  /* 0xfffffffc009c8947 */ /* 0x000fec000383ffff */
[----:B------:R-:W-:Y:S05]  /*0d60*/  BSYNC.RECONVERGENT B0 ;  /* 0x0000000000007941 */ /* 0x000fea0003800200 */
.L_x_1024:
[----:B------:R-:W-:Y:S01]  /*0d70*/  BAR.SYNC.DEFER_BLOCKING 0x0 ;  /* 0x0000000000007b1d */ /* 0x000fe20000010000 */
[----:B------:R-:W-:Y:S01]  /*0d80*/  ULEA UR4, UR6, UR4, 0x18 ;  /* 0x0000000406047291 */ /* 0x000fe2000f8ec0ff */
[C---:B------:R-:W-:Y:S02]  /*0d90*/  LOP3.LUT R73, R36.reuse, 0x7, RZ, 0xc0, !PT ;  /* 0x0000000724497812 */ /* 0x040fe400078ec0ff */
[----:B-1----:R-:W-:-:S04]  /*0da0*/  IADD3 R2, PT, PT, R36, 0x5, RZ ;  /* 0x0000000524027810 */ /* 0x002fc80007ffe0ff */
[----:B------:R-:W0:Y:S01]  /*0db0*/  S2UR UR5, SR_CgaCtaId ;  /* 0x00000000000579c3 */ /* 0x000e220000008800 */
[----:B------:R-:W-:Y:S01]  /*0dc0*/  LEA R76, R73, UR4, 0x2 ;  /* 0x00000004494c7c11 */ /* 0x000fe2000f8e10ff */
[----:B------:R-:W-:Y:S01]  /*0dd0*/  UMOV UR4, 0x400 ;  /* 0x0000040000047882 */ /* 0x000fe20000000000 */
[C---:B------:R-:W-:Y:S01]  /*0de0*/  IADD3 R69, PT, PT, R36.reuse, 0x2, RZ ;  /* 0x0000000224457810 */ /* 0x040fe20007ffe0ff */
[----:B------:R-:W-:Y:S01]  /*0df0*/  UIADD3 UR4, UPT, UPT, UR4, 0x180, URZ ;  /* 0x0000018004047890 */ /* 0x000fe2000fffe0ff */
[C---:B------:R-:W-:Y:S02]  /*0e00*/  IADD3 R71, PT, PT, R36.reuse, 0x3, RZ ;  /* 0x0000000324477810 */ /* 0x040fe40007ffe0ff */
[C---:B------:R-:W-:Y:S02]  /*0e10*/  SHF.L.U32 R3, R36.reuse, 0x3, RZ ;  /* 0x0000000324037819 */ /* 0x040fe400000006ff */
[----:B------:R-:W-:Y:S02]  /*0e20*/  IADD3 R72, PT, PT, R36, 0x1, RZ ;  /* 0x0000000124487810 */ /* 0x000fe40007ffe0ff */
[----:B------:R-:W-:-:S02]  /*0e30*/  LOP3.LUT R2, R2, 0x7, RZ, 0xc0, !PT ;  /* 0x0000000702027812 */ /* 0x000fc400078ec0ff */
[----:B------:R-:W-:Y:S02]  /*0e40*/  LOP3.LUT R69, R69, 0x7, RZ, 0xc0, !PT ;  /* 0x0000000745457812 */ /* 0x000fe400078ec0ff */
[----:B------:R-:W-:Y:S02]  /*0e50*/  LOP3.LUT R71, R71, 0x7, RZ, 0xc0, !PT ;  /* 0x0000000747477812 */ /* 0x000fe400078ec0ff */
[C---:B------:R-:W-:Y:S01]  /*0e60*/  LOP3.LUT R36, R3.reuse, 0x7, R36, 0xf8, !PT ;  /* 0x0000000703247812 */ /* 0x040fe200078ef824 */
[----:B------:R-:W1:Y:S01]  /*0e70*/  LDS R14, [R76] ;  /* 0x000000004c0e7984 */ /* 0x000e620000000800 */
[----:B------:R-:W-:Y:S02]  /*0e80*/  LOP3.LUT R72, R72, 0x7, RZ, 0xc0, !PT ;  /* 0x0000000748487812 */ /* 0x000fe400078ec0ff */
[C---:B------:R-:W-:Y:S01]  /*0e90*/  LOP3.LUT R19, R3.reuse, 0x4, R73, 0xf6, !PT ;  /* 0x0000000403137812 */ /* 0x040fe200078ef649 */
[----:B------:R-:W-:Y:S01]  /*0ea0*/  LDS R16, [R76+0x24] ;  /* 0x000024004c107984 */ /* 0x000fe20000000800 */
[C---:B------:R-:W-:Y:S01]  /*0eb0*/  LOP3.LUT R15, R3.reuse, R69, RZ, 0xfc, !PT ;  /* 0x00000045030f7212 */ /* 0x040fe200078efcff */
[----:B0-----:R-:W-:Y:S01]  /*0ec0*/  ULEA UR4, UR5, UR4, 0x18 ;  /* 0x0000000405047291 */ /* 0x001fe2000f8ec0ff */
[C---:B------:R-:W-:Y:S01]  /*0ed0*/  LOP3.LUT R17, R3.reuse, R71, RZ, 0xfc, !PT ;  /* 0x0000004703117212 */ /* 0x040fe200078efcff */
[----:B------:R-:W-:Y:S01]  /*0ee0*/  LDS R44, [R11+0x2000] ;  /* 0x002000000b2c7984 */ /* 0x000fe20000000800 */
[----:B------:R-:W-:-:S02]  /*0ef0*/  LOP3.LUT R21, R3, R2, RZ, 0xfc, !PT ;  /* 0x0000000203157212 */ /* 0x000fc400078efcff */
[----:B------:R-:W-:Y:S01]  /*0f00*/  LOP3.LUT R3, R3, R72, RZ, 0xfc, !PT ;  /* 0x0000004803037212 */ /* 0x000fe200078efcff */
[----:B------:R-:W-:Y:S01]  /*0f10*/  LDS R46, [R11] ;  /* 0x000000000b2e7984 */ /* 0x000fe20000000800 */
[----:B------:R-:W-:Y:S02]  /*0f20*/  LEA R36, R36, UR4, 0x2 ;  /* 0x0000000424247c11 */ /* 0x000fe4000f8e10ff */
[----:B------:R-:W-:Y:S01]  /*0f30*/  LEA R20, R17, UR4, 0x2 ;  /* 0x0000000411147c11 */ /* 0x000fe2000f8e10ff */
[----:B------:R-:W-:Y:S01]  /*0f40*/  LDS R45, [R11+0x1000] ;  /* 0x001000000b2d7984 */ /* 0x000fe20000000800 */
[----:B------:R-:W-:Y:S02]  /*0f50*/  LEA R17, R3, UR4, 0x2 ;  /* 0x0000000403117c11 */ /* 0x000fe4000f8e10ff */
[----:B------:R-:W-:Y:S01]  /*0f60*/  LEA R18, R15, UR4, 0x2 ;  /* 0x000000040f127c11 */ /* 0x000fe2000f8e10ff */
[----:B------:R-:W-:Y:S01]  /*0f70*/  LDS R60, [R36] ;  /* 0x00000000243c7984 */ /* 0x000fe20000000800 */
[----:B------:R-:W-:-:S02]  /*0f80*/  LEA R22, R19, UR4, 0x2 ;  /* 0x0000000413167c11 */ /* 0x000fc4000f8e10ff */
[----:B------:R-:W-:Y:S01]  /*0f90*/  LEA R23, R21, UR4, 0x2 ;  /* 0x0000000415177c11 */ /* 0x000fe2000f8e10ff */
[----:B------:R-:W-:Y:S01]  /*0fa0*/  LDS R59, [R36+0x1000] ;  /* 0x00100000243b7984 */ /* 0x000fe20000000800 */
[----:B------:R-:W-:Y:S01]  /*0fb0*/  LOP3.LUT R70, R73, 0x4, RZ, 0x3c, !PT ;  /* 0x0000000449467812 */ /* 0x000fe200078e3cff */
[----:B------:R-:W0:Y:S02]  /*0fc0*/  LDCU UR4, c[0x0][0x384] ;  /* 0x00007080ff0477ac */ /* 0x000e240008000800 */
        /* <DEDUP_REMOVED lines=10> */
[----:B-1----:R-:W1:Y:S04]  /*1070*/  SHFL.IDX PT, R15, R14, R73, 0x181f ;  /* 0x00181f490e0f7589 */ /* 0x002e6800000e0000 */
[----:B------:R-:W-:Y:S04]  /*1080*/  LDS R61, [R20] ;  /* 0x00000000143d7984 */ /* 0x000fe80000000800 */
[----:B------:R-:W-:Y:S04]  /*1090*/  LDS R38, [R20+0x1000] ;  /* 0x0010000014267984 */ /* 0x000fe80000000800 */
[----:B------:R-:W-:Y:S04]  /*10a0*/  LDS R56, [R20+0x2000] ;  /* 0x0020000014387984 */ /* 0x000fe80000000800 */
[----:B------:R2:W-:Y:S04]  /*10b0*/  LDS R55, [R20+0x3000] ;  /* 0x0030000014377984 */ /* 0x0005e80000000800 */
[----:B------:R-:W3:Y:S04]  /*10c0*/  SHFL.IDX PT, R17, R14, R72, 0x181f ;  /* 0x00181f480e117589 */ /* 0x000ee800000e0000 */
[----:B------:R-:W-:Y:S01]  /*10d0*/  LDS R52, [R22+0x2000] ;  /* 0x0020000016347984 */ /* 0x000fe20000000800 */
[----:B-1----:R-:W-:-:S02]  /*10e0*/  IMAD R18, R60, R15, RZ ;  /* 0x0000000f3c127224 */ /* 0x002fc400078e02ff */
[C---:B--2---:R-:W-:Y:S01]  /*10f0*/  IMAD R20, R15.reuse, R59, RZ ;  /* 0x0000003b0f147224 */ /* 0x044fe200078e02ff */
[----:B------:R-:W-:Y:S01]  /*1100*/  LDS R53, [R22+0x1000] ;  /* 0x0010000016357984 */ /* 0x000fe20000000800 */
[----:B------:R-:W-:-:S03]  /*1110*/  IMAD R28, R15, R58, RZ ;  /* 0x0000003a0f1c7224 */ /* 0x000fc600078e02ff */
[----:B------:R-:W1:Y:S04]  /*1120*/  SHFL.IDX PT, R19, R14, R69, 0x181f ;  /* 0x00181f450e137589 */ /* 0x000e6800000e0000 */
[----:B------:R-:W-:Y:S04]  /*1130*/  LDS R54, [R22] ;  /* 0x0000000016367984 */ /* 0x000fe80000000800 */
[----:B------:R-:W-:Y:S04]  /*1140*/  LDS R51, [R22+0x3000] ;  /* 0x0030000016337984 */ /* 0x000fe80000000800 */
[----:B------:R-:W-:Y:S01]  /*1150*/  LDS R48, [R23+0x2000] ;  /* 0x0020000017307984 */ /* 0x000fe20000000800 */
[----:B---3--:R-:W-:-:S02]  /*1160*/  IMAD R18, R3, R17, R18 ;  /* 0x0000001103127224 */ /* 0x008fc400078e0212 */
[----:B------:R-:W-:Y:S01]  /*1170*/  IMAD R28, R17, R67, R28 ;  /* 0x00000043111c7224 */ /* 0x000fe200078e021c */
[----:B------:R-:W-:Y:S04]  /*1180*/  LDS R50, [R23] ;  /* 0x0000000017327984 */ /* 0x000fe80000000800 */
[----:B------:R-:W-:Y:S04]  /*1190*/  LDS R49, [R23+0x1000] ;  /* 0x0010000017317984 */ /* 0x000fe80000000800 */
[----:B------:R2:W-:Y:S01]  /*11a0*/  LDS R47, [R23+0x3000] ;  /* 0x00300000172f7984 */ /* 0x0005e20000000800 */
[----:B-1----:R-:W-:-:S03]  /*11b0*/  IMAD R28, R19, R63, R28 ;  /* 0x0000003f131c7224 */ /* 0x002fc600078e021c */
[----:B------:R-:W1:Y:S04]  /*11c0*/  SHFL.IDX PT, R21, R14, R71, 0x181f ;  /* 0x00181f470e157589 */ /* 0x000e6800000e0000 */
[----:B------:R-:W-:Y:S01]  /*11d0*/  LDS R43, [R11+0x3000] ;  /* 0x003000000b2b7984 */ /* 0x000fe20000000800 */
[----:B--2---:R-:W-:Y:S02]  /*11e0*/  IMAD R23, R15, R57, RZ ;  /* 0x000000390f177224 */ /* 0x004fe400078e02ff */
[----:B------:R-:W-:Y:S01]  /*11f0*/  IMAD R15, R17, R68, R20 ;  /* 0x00000044110f7224 */ /* 0x000fe200078e0214 */
[----:B------:R-:W-:Y:S01]  /*1200*/  LDS R41, [R12+0x2000] ;  /* 0x002000000c297984 */ /* 0x000fe20000000800 */
[----:B------:R-:W-:Y:S02]  /*1210*/  IMAD R20, R65, R19, R18 ;  /* 0x0000001341147224 */ /* 0x000fe400078e0212 */
[----:B------:R-:W-:Y:S01]  /*1220*/  IMAD R25, R17, R66, R23 ;  /* 0x0000004211197224 */ /* 0x000fe200078e0217 */
[----:B------:R-:W2:Y:S01]  /*1230*/  SHFL.IDX PT, R22, R14, R70, 0x181f ;  /* 0x00181f460e167589 */ /* 0x000ea200000e0000 */
[----:B------:R-:W-:-:S02]  /*1240*/  IMAD R23, R19, R64, R15 ;  /* 0x0000004013177224 */ /* 0x000fc400078e020f */
[----:B------:R-:W-:Y:S01]  /*1250*/  IMAD R30, R19, R62, R25 ;  /* 0x0000003e131e7224 */ /* 0x000fe200078e0219 */
[----:B------:R-:W-:Y:S04]  /*1260*/  LDS R39, [R12] ;  /* 0x000000000c277984 */ /* 0x000fe80000000800 */
[----:B------:R-:W-:Y:S04]  /*1270*/  LDS R42, [R12+0x1000] ;  /* 0x001000000c2a7984 */ /* 0x000fe80000000800 */
[----:B------:R-:W-:Y:S01]  /*1280*/  LDS R40, [R12+0x3000] ;  /* 0x003000000c287984 */ /* 0x000fe20000000800 */
[----:B-1----:R-:W-:-:S02]  /*1290*/  IMAD R15, R61, R21, R20 ;  /* 0x000000153d0f7224 */ /* 0x002fc400078e0214 */
[C---:B------:R-:W-:Y:S01]  /*12a0*/  IMAD R23, R21.reuse, R38, R23 ;  /* 0x0000002615177224 */ /* 0x040fe200078e0217 */
[----:B------:R-:W1:Y:S01]  /*12b0*/  SHFL.IDX PT, R24, R14, R2, 0x181f ;  /* 0x00181f020e187589 */ /* 0x000e6200000e0000 */
[C---:B------:R-:W-:Y:S02]  /*12c0*/  IMAD R25, R21.reuse, R56, R28 ;  /* 0x0000003815197224 */ /* 0x040fe400078e021c */
[----:B------:R-:W-:Y:S01]  /*12d0*/  IMAD R30, R21, R55, R30 ;  /* 0x00000037151e7224 */ /* 0x000fe200078e021e */
[----:B------:R-:W3:Y:S04]  /*12e0*/  SHFL.IDX PT, R26, R14, R7, 0x181f ;  /* 0x00181f070e1a7589 */ /* 0x000ee800000e0000 */
[----:B------:R-:W-:Y:S01]  /*12f0*/  LDS R18, [R76+0x48] ;  /* 0x000048004c127984 */ /* 0x000fe20000000800 */
[----:B--2---:R-:W-:-:S02]  /*1300*/  IMAD R25, R22, R52, R25 ;  /* 0x0000003416197224 */ /* 0x004fc400078e0219 */
[----:B------:R-:W-:Y:S01]  /*1310*/  IMAD R15, R54, R22, R15 ;  /* 0x00000016360f7224 */ /* 0x000fe200078e020f */
[----:B------:R2:W4:Y:S01]  /*1320*/  SHFL.IDX PT, R17, R14, R9, 0x181f ;  /* 0x00181f090e117589 */ /* 0x00052200000e0000 */
[----:B------:R-:W-:-:S03]  /*1330*/  IMAD R30, R22, R51, R30 ;  /* 0x00000033161e7224 */ /* 0x000fc600078e021e */
[----:B------:R-:W5:Y:S04]  /*1340*/  SHFL.IDX PT, R19, R16, R73, 0x181f ;  /* 0x00181f4910137589 */ /* 0x000f6800000e0000 */
[----:B------:R-:W0:Y:S01]  /*1350*/  SHFL.IDX PT, R21, R16, R72, 0x181f ;  /* 0x00181f4810157589 */ /* 0x000e2200000e0000 */
[----:B--2---:R-:W-:-:S03]  /*1360*/  IMAD R14, R22, R53, R23 ;  /* 0x00000035160e7224 */ /* 0x004fc600078e0217 */
[----:B------:R-:W2:Y:S01]  /*1370*/  SHFL.IDX PT, R23, R16, R69, 0x181f ;  /* 0x00181f4510177589 */ /* 0x000ea200000e0000 */
[----:B-1----:R-:W-:Y:S02]  /*1380*/  IMAD R27, R24, R48, R25 ;  /* 0x00000030181b7224 */ /* 0x002fe400078e0219 */
[----:B------:R-:W-:Y:S01]  /*1390*/  IMAD R15, R50, R24, R15 ;  /* 0x00000018320f7224 */ /* 0x000fe200078e020f */
[----:B------:R-:W1:Y:S01]  /*13a0*/  SHFL.IDX PT, R25, R16, R71, 0x181f ;  /* 0x00181f4710197589 */ /* 0x000e6200000e0000 */
[C---:B------:R-:W-:Y:S02]  /*13b0*/  IMAD R20, R24.reuse, R49, R14 ;  /* 0x0000003118147224 */ /* 0x040fe400078e020e */
[----:B------:R-:W-:Y:S01]  /*13c0*/  IMAD R30, R24, R47, R30 ;  /* 0x0000002f181e7224 */ /* 0x000fe200078e021e */
[----:B------:R-:W1:Y:S01]  /*13d0*/  SHFL.IDX PT, R28, R16, R70, 0x181f ;  /* 0x00181f46101c7589 */ /* 0x000e6200000e0000 */
[----:B---3--:R-:W-:Y:S02]  /*13e0*/  IMAD R22, R26, R44, R27 ;  /* 0x0000002c1a167224 */ /* 0x008fe400078e021b */
[----:B------:R-:W-:Y:S01]  /*13f0*/  IMAD R14, R46, R26, R15 ;  /* 0x0000001a2e0e7224 */ /* 0x000fe200078e020f */
[----:B------:R-:W-:Y:S01]  /*1400*/  LDS R78, [R76+0xb4] ;  /* 0x0000b4004c4e7984 */ /* 0x000fe20000000800 */
[----:B------:R-:W-:-:S02]  /*1410*/  IMAD R20, R26, R45, R20 ;  /* 0x0000002d1a147224 */ /* 0x000fc400078e0214 */
[----:B------:R-:W-:Y:S01]  /*1420*/  IMAD R24, R26, R43, R30 ;  /* 0x0000002b1a187224 */ /* 0x000fe200078e021e */
[----:B------:R-:W-:Y:S01]  /*1430*/  SHFL.IDX PT, R15, R16, R7, 0x181f ;  /* 0x00181f07100f7589 */ /* 0x000fe200000e0000 */
[----:B----4-:R-:W-:Y:S02]  /*1440*/  IMAD R31, R17, R41, R22 ;  /* 0x00000029111f7224 */ /* 0x010fe400078e0216 */
[----:B------:R-:W-:Y:S01]  /*1450*/  IMAD R14, R39, R17, R14 ;  /* 0x00000011270e7224 */ /* 0x000fe200078e020e */
[----:B------:R-:W3:Y:S01]  /*1460*/  SHFL.IDX PT, R30, R16, R2, 0x181f ;  /* 0x00181f02101e7589 */ /* 0x000ee200000e0000 */
[C---:B------:R-:W-:Y:S02]  /*1470*/  IMAD R37, R17.reuse, R42, R20 ;  /* 0x0000002a11257224 */ /* 0x040fe400078e0214 */
[----:B------:R-:W-:Y:S02]  /*1480*/  IMAD R24, R17, R40, R24 ;  /* 0x0000002811187224 */ /* 0x000fe400078e0218 */
[----:B-----5:R-:W-:-:S02]  /*1490*/  IMAD R22, R19, R58, RZ ;  /* 0x0000003a13167224 */ /* 0x020fc400078e02ff */
[----:B------:R-:W-:Y:S02]  /*14a0*/  IMAD R20, R60, R19, RZ ;  /* 0x000000133c147224 */ /* 0x000fe400078e02ff */
[C---:B------:R-:W-:Y:S02]  /*14b0*/  IMAD R17, R19.reuse, R59, RZ ;  /* 0x0000003b13117224 */ /* 0x040fe400078e02ff */
[----:B------:R-:W-:Y:S02]  /*14c0*/  IMAD R19, R19, R57, RZ ;  /* 0x0000003913137224 */ /* 0x000fe400078e02ff */
[----:B0-----:R-:W-:Y:S02]  /*14d0*/  IMAD R26, R21, R67, R22 ;  /* 0x00000043151a7224 */ /* 0x001fe400078e0216 */
[----:B------:R-:W-:Y:S01]  /*14e0*/  IMAD R20, R3, R21, R20 ;  /* 0x0000001503147224 */ /* 0x000fe200078e0214 */
[----:B------:R0:W-:Y:S01]  /*14f0*/  SHFL.IDX PT, R22, R16, R9, 0x181f ;  /* 0x00181f0910167589 */ /* 0x0001e200000e0000 */
[----:B------:R-:W-:-:S02]  /*1500*/  IMAD R17, R21, R68, R17 ;  /* 0x0000004415117224 */ /* 0x000fc400078e0211 */
[----:B------:R-:W-:Y:S02]  /*1510*/  IMAD R21, R21, R66, R19 ;  /* 0x0000004215157224 */ /* 0x000fe400078e0213 */
[----:B--2---:R-:W-:Y:S02]  /*1520*/  IMAD R20, R65, R23, R20 ;  /* 0x0000001741147224 */ /* 0x004fe400078e0214 */
[C---:B------:R-:W-:Y:S02]  /*1530*/  IMAD R19, R23.reuse, R64, R17 ;  /* 0x0000004017137224 */ /* 0x040fe400078e0211 */
[C---:B------:R-:W-:Y:S01]  /*1540*/  IMAD R27, R23.reuse, R63, R26 ;  /* 0x0000003f171b7224 */ /* 0x040fe200078e021a */
[----:B------:R-:W2:Y:S01]  /*1550*/  SHFL.IDX PT, R17, R18, R73, 0x181f ;  /* 0x00181f4912117589 */ /* 0x000ea200000e0000 */
[----:B------:R-:W-:Y:S02]  /*1560*/  IMAD R32, R23, R62, R21 ;  /* 0x0000003e17207224 */ /* 0x000fe400078e0215 */
[----:B-1----:R-:W-:Y:S01]  /*1570*/  IMAD R21, R61, R25, R20 ;  /* 0x000000193d157224 */ /* 0x002fe200078e0214 */
[----:B------:R-:W-:Y:S01]  /*1580*/  LDS R26, [R76+0x6c] ;  /* 0x00006c004c1a7984 */ /* 0x000fe20000000800 */
[----:B------:R-:W-:-:S02]  /*1590*/  IMAD R20, R25, R38, R19 ;  /* 0x0000002619147224 */ /* 0x000fc400078e0213 */
[----:B------:R-:W-:Y:S01]  /*15a0*/  IMAD R23, R54, R28, R21 ;  /* 0x0000001c36177224 */ /* 0x000fe200078e0215 */
[----:B------:R-:W1:Y:S01]  /*15b0*/  SHFL.IDX PT, R19, R18, R72, 0x181f ;  /* 0x00181f4812137589 */ /* 0x000e6200000e0000 */
[C---:B------:R-:W-:Y:S02]  /*15c0*/  IMAD R27, R25.reuse, R56, R27 ;  /* 0x00000038191b7224 */ /* 0x040fe400078e021b */
[----:B------:R-:W-:Y:S01]  /*15d0*/  IMAD R32, R25, R55, R32 ;  /* 0x0000003719207224 */ /* 0x000fe200078e0220 */
[----:B------:R-:W4:Y:S01]  /*15e0*/  SHFL.IDX PT, R21, R18, R69, 0x181f ;  /* 0x00181f4512157589 */ /* 0x000f2200000e0000 */
[C---:B------:R-:W-:Y:S02]  /*15f0*/  IMAD R20, R28.reuse, R53, R20 ;  /* 0x000000351c147224 */ /* 0x040fe400078e0214 */
[C---:B------:R-:W-:Y:S02]  /*1600*/  IMAD R27, R28.reuse, R52, R27 ;  /* 0x000000341c1b7224 */ /* 0x040fe400078e021b */
[----:B------:R-:W-:-:S02]  /*1610*/  IMAD R32, R28, R51, R32 ;  /* 0x000000331c207224 */ /* 0x000fc400078e0220 */
[----:B---3--:R-:W-:Y:S02]  /*1620*/  IMAD R23, R50, R30, R23 ;  /* 0x0000001e32177224 */ /* 0x008fe400078e0217 */
[C---:B------:R-:W-:Y:S02]  /*1630*/  IMAD R28, R30.reuse, R49, R20 ;  /* 0x000000311e1c7224 */ /* 0x040fe400078e0214 */
[C---:B------:R-:W-:Y:S01]  /*1640*/  IMAD R27, R30.reuse, R48, R27 ;  /* 0x000000301e1b7224 */ /* 0x040fe200078e021b */
[----:B------:R-:W3:Y:S01]  /*1650*/  SHFL.IDX PT, R20, R18, R71, 0x181f ;  /* 0x00181f4712147589 */ /* 0x000ee200000e0000 */
[----:B------:R-:W-:Y:S02]  /*1660*/  IMAD R32, R30, R47, R32 ;  /* 0x0000002f1e207224 */ /* 0x000fe400078e0220 */
[----:B0-----:R-:W-:Y:S02]  /*1670*/  IMAD R16, R46, R15, R23 ;  /* 0x0000000f2e107224 */ /* 0x001fe400078e0217 */
[C---:B------:R-:W-:Y:S01]  /*1680*/  IMAD R25, R15.reuse, R45, R28 ;  /* 0x0000002d0f197224 */ /* 0x040fe200078e021c */
[----:B------:R-:W0:Y:S01]  /*1690*/  SHFL.IDX PT, R23, R18, R70, 0x181f ;  /* 0x00181f4612177589 */ /* 0x000e2200000e0000 */
[----:B------:R-:W-:-:S02]  /*16a0*/  IMAD R27, R15, R44, R27 ;  /* 0x0000002c0f1b7224 */ /* 0x000fc400078e021b */
[----:B------:R-:W-:Y:S02]  /*16b0*/  IMAD R15, R15, R43, R32 ;  /* 0x0000002b0f0f7224 */ /* 0x000fe400078e0220 */
[C---:B--2---:R-:W-:Y:S02]  /*16c0*/  IMAD R32, R17.reuse, R58, RZ ;  /* 0x0000003a11207224 */ /* 0x044fe400078e02ff */
[C---:B------:R-:W-:Y:S02]  /*16d0*/  IMAD R36, R22.reuse, R42, R25 ;  /* 0x0000002a16247224 */ /* 0x040fe400078e0219 */
[----:B------:R-:W-:Y:S02]  /*16e0*/  IMAD R30, R22, R41, R27 ;  /* 0x00000029161e7224 */ /* 0x000fe400078e021b */
[----:B------:R-:W-:Y:S01]  /*16f0*/  IMAD R29, R17, R57, RZ ;  /* 0x00000039111d7224 */ /* 0x000fe200078e02ff */
[----:B------:R-:W2:Y:S01]  /*1700*/  SHFL.IDX PT, R27, R18, R2, 0x181f ;  /* 0x00181f02121b7589 */ /* 0x000ea200000e0000 */
[----:B-1----:R-:W-:-:S02]  /*1710*/  IMAD R32, R19, R67, R32 ;  /* 0x0000004313207224 */ /* 0x002fc400078e0220 */
[----:B------:R-:W-:Y:S02]  /*1720*/  IMAD R25, R17, R59, RZ ;  /* 0x0000003b11197224 */ /* 0x000fe400078e02ff */
[----:B------:R-:W-:Y:S02]  /*1730*/  IMAD R16, R39, R22, R16 ;  /* 0x0000001627107224 */ /* 0x000fe400078e0210 */
[----:B------:R-:W-:Y:S02]  /*1740*/  IMAD R28, R60, R17, RZ ;  /* 0x000000113c1c7224 */ /* 0x000fe400078e02ff */
[----:B------:R-:W-:Y:S02]  /*1750*/  IMAD R22, R22, R40, R15 ;  /* 0x0000002816167224 */ /* 0x000fe400078e020f */
[C---:B------:R-:W-:Y:S01]  /*1760*/  IMAD R33, R19.reuse, R66, R29 ;  /* 0x0000004213217224 */ /* 0x040fe200078e021d */
[----:B------:R-:W1:Y:S01]  /*1770*/  SHFL.IDX PT, R15, R18, R7, 0x181f ;  /* 0x00181f07120f7589 */ /* 0x000e6200000e0000 */
[----:B------:R-:W-:-:S02]  /*1780*/  IMAD R17, R19, R68, R25 ;  /* 0x0000004413117224 */ /* 0x000fc400078e0219 */
[----:B----4-:R-:W-:Y:S01]  /*1790*/  IMAD R29, R21, R63, R32 ;  /* 0x0000003f151d7224 */ /* 0x010fe200078e0220 */
[----:B------:R0:W4:Y:S01]  /*17a0*/  SHFL.IDX PT, R25, R18, R9, 0x181f ;  /* 0x00181f0912197589 */ /* 0x00012200000e0000 */
[----:B------:R-:W-:Y:S02]  /*17b0*/  IMAD R28, R3, R19, R28 ;  /* 0x00000013031c7224 */ /* 0x000fe400078e021c */
[----:B------:R-:W-:Y:S01]  /*17c0*/  IMAD R19, R21, R64, R17 ;  /* 0x0000004015137224 */ /* 0x000fe200078e0211 */
[----:B------:R-:W-:Y:S01]  /*17d0*/  LDS R32, [R76+0x90] ;  /* 0x000090004c207984 */ /* 0x000fe20000000800 */
[----:B------:R-:W-:Y:S02]  /*17e0*/  IMAD R28, R65, R21, R28 ;  /* 0x00000015411c7224 */ /* 0x000fe400078e021c */
[----:B------:R-:W-:Y:S01]  /*17f0*/  IMAD R33, R21, R62, R33 ;  /* 0x0000003e15217224 */ /* 0x000fe200078e0221 */
[----:B------:R-:W5:Y:S01]  /*1800*/  SHFL.IDX PT, R17, R26, R73, 0x181f ;  /* 0x00181f491a117589 */ /* 0x000f6200000e0000 */
[----:B---3--:R-:W-:-:S02]  /*1810*/  IMAD R28, R61, R20, R28 ;  /* 0x000000143d1c7224 */ /* 0x008fc400078e021c */
[C---:B------:R-:W-:Y:S01]  /*1820*/  IMAD R34, R20.reuse, R38, R19 ;  /* 0x0000002614227224 */ /* 0x040fe200078e0213 */
[----:B------:R-:W3:Y:S01]  /*1830*/  SHFL.IDX PT, R21, R26, R72, 0x181f ;  /* 0x00181f481a157589 */ /* 0x000ee200000e0000 */
[C---:B------:R-:W-:Y:S02]  /*1840*/  IMAD R29, R20.reuse, R56, R29 ;  /* 0x00000038141d7224 */ /* 0x040fe400078e021d */
[----:B------:R-:W-:Y:S01]  /*1850*/  IMAD R20, R20, R55, R33 ;  /* 0x0000003714147224 */ /* 0x000fe200078e0221 */
[----:B------:R-:W-:Y:S01]  /*1860*/  SHFL.IDX PT, R19, R26, R71, 0x181f ;  /* 0x00181f471a137589 */ /* 0x000fe200000e0000 */
[----:B0-----:R-:W-:Y:S02]  /*1870*/  IMAD R18, R54, R23, R28 ;  /* 0x0000001736127224 */ /* 0x001fe400078e021c */
[C---:B------:R-:W-:Y:S01]  /*1880*/  IMAD R29, R23.reuse, R52, R29 ;  /* 0x00000034171d7224 */ /* 0x040fe200078e021d */
[----:B------:R-:W0:Y:S01]  /*1890*/  SHFL.IDX PT, R28, R26, R69, 0x181f ;  /* 0x00181f451a1c7589 */ /* 0x000e2200000e0000 */
[----:B------:R-:W-:-:S02]  /*18a0*/  IMAD R34, R23, R53, R34 ;  /* 0x0000003517227224 */ /* 0x000fc400078e0222 */
[----:B------:R-:W-:Y:S02]  /*18b0*/  IMAD R20, R23, R51, R20 ;  /* 0x0000003317147224 */ /* 0x000fe400078e0214 */
[C---:B--2---:R-:W-:Y:S01]  /*18c0*/  IMAD R29, R27.reuse, R48, R29 ;  /* 0x000000301b1d7224 */ /* 0x044fe200078e021d */
[----:B------:R-:W2:Y:S01]  /*18d0*/  SHFL.IDX PT, R23, R26, R70, 0x181f ;  /* 0x00181f461a177589 */ /* 0x000ea200000e0000 */
[C---:B------:R-:W-:Y:S02]  /*18e0*/  IMAD R34, R27.reuse, R49, R34 ;  /* 0x000000311b227224 */ /* 0x040fe400078e0222 */
[----:B------:R-:W-:Y:S02]  /*18f0*/  IMAD R74, R27, R47, R20 ;  /* 0x0000002f1b4a7224 */ /* 0x000fe400078e0214 */
[----:B-1----:R-:W-:Y:S02]  /*1900*/  IMAD R20, R15, R44, R29 ;  /* 0x0000002c0f147224 */ /* 0x002fe400078e021d */
[----:B------:R-:W-:-:S02]  /*1910*/  IMAD R18, R50, R27, R18 ;  /* 0x0000001b32127224 */ /* 0x000fc400078e0212 */
[C---:B------:R-:W-:Y:S02]  /*1920*/  IMAD R34, R15.reuse, R45, R34 ;  /* 0x0000002d0f227224 */ /* 0x040fe400078e0222 */
[----:B------:R-:W-:Y:S02]  /*1930*/  IMAD R74, R15, R43, R74 ;  /* 0x0000002b0f4a7224 */ /* 0x000fe400078e024a */
[C---:B----4-:R-:W-:Y:S02]  /*1940*/  IMAD R29, R25.reuse, R41, R20 ;  /* 0x00000029191d7224 */ /* 0x050fe400078e0214 */
[----:B------:R-:W-:Y:S02]  /*1950*/  IMAD R18, R46, R15, R18 ;  /* 0x0000000f2e127224 */ /* 0x000fe400078e0212 */
[C---:B------:R-:W-:Y:S01]  /*1960*/  IMAD R35, R25.reuse, R42, R34 ;  /* 0x0000002a19237224 */ /* 0x040fe200078e0222 */
[----:B------:R-:W-:Y:S01]  /*1970*/  SHFL.IDX PT, R15, R26, R7, 0x181f ;  /* 0x00181f071a0f7589 */ /* 0x000fe200000e0000 */
[----:B------:R-:W-:-:S02]  /*1980*/  IMAD R20, R25, R40, R74 ;  /* 0x0000002819147224 */ /* 0x000fc400078e024a */
[----:B-----5:R-:W-:Y:S01]  /*1990*/  IMAD R34, R60, R17, RZ ;  /* 0x000000113c227224 */ /* 0x020fe200078e02ff */
[----:B------:R-:W-:Y:S01]  /*19a0*/  SHFL.IDX PT, R33, R32, R69, 0x181f ;  /* 0x00181f4520217589 */ /* 0x000fe200000e0000 */
[C---:B------:R-:W-:Y:S02]  /*19b0*/  IMAD R27, R17.reuse, R59, RZ ;  /* 0x0000003b111b7224 */ /* 0x040fe400078e02ff */
[C---:B------:R-:W-:Y:S01]  /*19c0*/  IMAD R74, R17.reuse, R58, RZ ;  /* 0x0000003a114a7224 */ /* 0x040fe200078e02ff */
[----:B------:R-:W-:Y:S01]  /*19d0*/  SHFL.IDX PT, R75, R32, R70, 0x181f ;  /* 0x00181f46204b7589 */ /* 0x000fe200000e0000 */
[----:B------:R-:W-:Y:S02]  /*19e0*/  IMAD R17, R17, R57, RZ ;  /* 0x0000003911117224 */ /* 0x000fe400078e02ff */
[----:B------:R-:W-:Y:S01]  /*19f0*/  IMAD R18, R39, R25, R18 ;  /* 0x0000001927127224 */ /* 0x000fe200078e0212 */
[----:B------:R-:W-:Y:S01]  /*1a00*/  SHFL.IDX PT, R77, R32, R2, 0x181f ;  /* 0x00181f02204d7589 */ /* 0x000fe200000e0000 */
[----:B---3--:R-:W-:-:S02]  /*1a10*/  IMAD R34, R3, R21, R34 ;  /* 0x0000001503227224 */ /* 0x008fc400078e0222 */
[C---:B------:R-:W-:Y:S01]  /*1a20*/  IMAD R27, R21.reuse, R68, R27 ;  /* 0x00000044151b7224 */ /* 0x040fe200078e021b */
[----:B------:R-:W1:Y:S01]  /*1a30*/  SHFL.IDX PT, R25, R26, R2, 0x181f ;  /* 0x00181f021a197589 */ /* 0x000e6200000e0000 */
[C---:B------:R-:W-:Y:S02]  /*1a40*/  IMAD R74, R21.reuse, R67, R74 ;  /* 0x00000043154a7224 */ /* 0x040fe400078e024a */
[----:B------:R-:W-:Y:S02]  /*1a50*/  IMAD R21, R21, R66, R17 ;  /* 0x0000004215157224 */ /* 0x000fe400078e0211 */
[----:B------:R-:W-:Y:S01]  /*1a60*/  SHFL.IDX PT, R17, R26, R9, 0x181f ;  /* 0x00181f091a117589 */ /* 0x000fe200000e0000 */
[----:B0-----:R-:W-:Y:S02]  /*1a70*/  IMAD R34, R65, R28, R34 ;  /* 0x0000001c41227224 */ /* 0x001fe400078e0222 */
[C---:B------:R-:W-:Y:S01]  /*1a80*/  IMAD R80, R28.reuse, R62, R21 ;  /* 0x0000003e1c507224 */ /* 0x040fe200078e0215 */
[----:B------:R-:W-:Y:S01]  /*1a90*/  SHFL.IDX PT, R26, R32, R72, 0x181f ;  /* 0x00181f48201a7589 */ /* 0x000fe200000e0000 */
[----:B------:R-:W-:-:S02]  /*1aa0*/  IMAD R27, R28, R64, R27 ;  /* 0x000000401c1b7224 */ /* 0x000fc400078e021b */
[----:B------:R-:W-:Y:S01]  /*1ab0*/  IMAD R74, R28, R63, R74 ;  /* 0x0000003f1c4a7224 */ /* 0x000fe200078e024a */
[----:B------:R-:W0:Y:S01]  /*1ac0*/  SHFL.IDX PT, R21, R32, R73, 0x181f ;  /* 0x00181f4920157589 */ /* 0x000e2200000e0000 */
[----:B------:R-:W-:Y:S02]  /*1ad0*/  IMAD R34, R61, R19, R34 ;  /* 0x000000133d227224 */ /* 0x000fe400078e0222 */
[C---:B------:R-:W-:Y:S02]  /*1ae0*/  IMAD R28, R19.reuse, R38, R27 ;  /* 0x00000026131c7224 */ /* 0x040fe400078e021b */
[C---:B------:R-:W-:Y:S01]  /*1af0*/  IMAD R74, R19.reuse, R56, R74 ;  /* 0x00000038134a7224 */ /* 0x040fe200078e024a */
[----:B------:R-:W3:Y:S01]  /*1b00*/  SHFL.IDX PT, R27, R32, R71, 0x181f ;  /* 0x00181f47201b7589 */ /* 0x000ee200000e0000 */
[----:B------:R-:W-:Y:S02]  /*1b10*/  IMAD R80, R19, R55, R80 ;  /* 0x0000003713507224 */ /* 0x000fe400078e0250 */
[----:B--2---:R-:W-:-:S02]  /*1b20*/  IMAD R34, R54, R23, R34 ;  /* 0x0000001736227224 */ /* 0x004fc400078e0222 */
[C---:B------:R-:W-:Y:S02]  /*1b30*/  IMAD R28, R23.reuse, R53, R28 ;  /* 0x00000035171c7224 */ /* 0x040fe400078e021c */
[C---:B------:R-:W-:Y:S02]  /*1b40*/  IMAD R74, R23.reuse, R52, R74 ;  /* 0x00000034174a7224 */ /* 0x040fe400078e024a */
[----:B------:R-:W-:Y:S02]  /*1b50*/  IMAD R80, R23, R51, R80 ;  /* 0x0000003317507224 */ /* 0x000fe400078e0250 */
[----:B-1----:R-:W-:Y:S02]  /*1b60*/  IMAD R34, R50, R25, R34 ;  /* 0x0000001932227224 */ /* 0x002fe400078e0222 */
[C---:B------:R-:W-:Y:S02]  /*1b70*/  IMAD R28, R25.reuse, R49, R28 ;  /* 0x00000031191c7224 */ /* 0x040fe400078e021c */
[----:B------:R-:W-:-:S02]  /*1b80*/  IMAD R74, R25, R48, R74 ;  /* 0x00000030194a7224 */ /* 0x000fc400078e024a */
[----:B------:R-:W-:Y:S02]  /*1b90*/  IMAD R80, R25, R47, R80 ;  /* 0x0000002f19507224 */ /* 0x000fe400078e0250 */
[----:B------:R-:W-:Y:S02]  /*1ba0*/  IMAD R34, R46, R15, R34 ;  /* 0x0000000f2e227224 */ /* 0x000fe400078e0222 */
[C---:B------:R-:W-:Y:S02]  /*1bb0*/  IMAD R28, R15.reuse, R45, R28 ;  /* 0x0000002d0f1c7224 */ /* 0x040fe400078e021c */
[C---:B------:R-:W-:Y:S02]  /*1bc0*/  IMAD R74, R15.reuse, R44, R74 ;  /* 0x0000002c0f4a7224 */ /* 0x040fe400078e024a */
[----:B------:R-:W-:Y:S02]  /*1bd0*/  IMAD R19, R15, R43, R80 ;  /* 0x0000002b0f137224 */ /* 0x000fe400078e0250 */
[----:B0-----:R-:W-:-:S02]  /*1be0*/  IMAD R15, R60, R21, RZ ;  /* 0x000000153c0f7224 */ /* 0x001fc400078e02ff */
[----:B------:R-:W-:Y:S02]  /*1bf0*/  IMAD R25, R39, R17, R34 ;  /* 0x0000001127197224 */ /* 0x000fe400078e0222 */
[C---:B------:R-:W-:Y:S02]  /*1c00*/  IMAD R34, R17.reuse, R42, R28 ;  /* 0x0000002a11227224 */ /* 0x040fe400078e021c */
[----:B------:R-:W-:Y:S02]  /*1c10*/  IMAD R28, R17, R41, R74 ;  /* 0x00000029111c7224 */ /* 0x000fe400078e024a */
[C---:B------:R-:W-:Y:S02]  /*1c20*/  IMAD R23, R21.reuse, R59, RZ ;  /* 0x0000003b15177224 */ /* 0x040fe400078e02ff */
[C---:B------:R-:W-:Y:S02]  /*1c30*/  IMAD R79, R21.reuse, R58, RZ ;  /* 0x0000003a154f7224 */ /* 0x040fe400078e02ff */
[----:B------:R-:W-:-:S02]  /*1c40*/  IMAD R21, R21, R57, RZ ;  /* 0x0000003915157224 */ /* 0x000fc400078e02ff */
[----:B------:R-:W-:Y:S02]  /*1c50*/  IMAD R74, R3, R26, R15 ;  /* 0x0000001a034a7224 */ /* 0x000fe400078e020f */
[----:B------:R-:W-:Y:S02]  /*1c60*/  IMAD R19, R17, R40, R19 ;  /* 0x0000002811137224 */ /* 0x000fe400078e0213 */
[----:B------:R-:W0:Y:S01]  /*1c70*/  SHFL.IDX PT, R17, R32, R7, 0x181f ;  /* 0x00181f0720117589 */ /* 0x000e2200000e0000 */
[C---:B------:R-:W-:Y:S02]  /*1c80*/  IMAD R15, R26.reuse, R68, R23 ;  /* 0x000000441a0f7224 */ /* 0x040fe400078e0217 */
[C---:B------:R-:W-:Y:S01]  /*1c90*/  IMAD R80, R26.reuse, R67, R79 ;  /* 0x000000431a507224 */ /* 0x040fe200078e024f */
[----:B------:R1:W2:Y:S01]  /*1ca0*/  SHFL.IDX PT, R23, R32, R9, 0x181f ;  /* 0x00181f0920177589 */ /* 0x0002a200000e0000 */
[----:B------:R-:W-:Y:S02]  /*1cb0*/  IMAD R21, R26, R66, R21 ;  /* 0x000000421a157224 */ /* 0x000fe400078e0215 */
[----:B------:R-:W-:-:S02]  /*1cc0*/  IMAD R26, R65, R33, R74 ;  /* 0x00000021411a7224 */ /* 0x000fc400078e024a */
[----:B------:R-:W-:Y:S01]  /*1cd0*/  LDS R74, [R76+0xd8] ;  /* 0x0000d8004c4a7984 */ /* 0x000fe20000000800 */
[C---:B------:R-:W-:Y:S02]  /*1ce0*/  IMAD R79, R33.reuse, R64, R15 ;  /* 0x00000040214f7224 */ /* 0x040fe400078e020f */
[C---:B------:R-:W-:Y:S01]  /*1cf0*/  IMAD R81, R33.reuse, R63, R80 ;  /* 0x0000003f21517224 */ /* 0x040fe200078e0250 */
[----:B------:R-:W4:Y:S01]  /*1d00*/  SHFL.IDX PT, R15, R78, R73, 0x181f ;  /* 0x00181f494e0f7589 */ /* 0x000f2200000e0000 */
[----:B------:R-:W-:Y:S02]  /*1d10*/  IMAD R82, R33, R62, R21 ;  /* 0x0000003e21527224 */ /* 0x000fe400078e0215 */
[----:B---3--:R-:W-:Y:S01]  /*1d20*/  IMAD R21, R61, R27, R26 ;  /* 0x0000001b3d157224 */ /* 0x008fe200078e021a */
[----:B------:R-:W-:Y:S01]  /*1d30*/  LDS R76, [R76+0xfc] ;  /* 0x0000fc004c4c7984 */ /* 0x000fe20000000800 */
[C---:B------:R-:W-:Y:S02]  /*1d40*/  IMAD R80, R27.reuse, R38, R79 ;  /* 0x000000261b507224 */ /* 0x040fe400078e024f */
[C---:B------:R-:W-:Y:S01]  /*1d50*/  IMAD R81, R27.reuse, R56, R81 ;  /* 0x000000381b517224 */ /* 0x040fe200078e0251 */
[----:B------:R-:W3:Y:S01]  /*1d60*/  SHFL.IDX PT, R26, R78, R72, 0x181f ;  /* 0x00181f484e1a7589 */ /* 0x000ee200000e0000 */
[----:B------:R-:W-:-:S02]  /*1d70*/  IMAD R82, R27, R55, R82 ;  /* 0x000000371b527224 */ /* 0x000fc400078e0252 */
[----:B------:R-:W-:Y:S01]  /*1d80*/  IMAD R21, R54, R75, R21 ;  /* 0x0000004b36157224 */ /* 0x000fe200078e0215 */
[----:B------:R-:W-:Y:S01]  /*1d90*/  SHFL.IDX PT, R79, R78, R2, 0x181f ;  /* 0x00181f024e4f7589 */ /* 0x000fe200000e0000 */
[C---:B------:R-:W-:Y:S02]  /*1da0*/  IMAD R80, R75.reuse, R53, R80 ;  /* 0x000000354b507224 */ /* 0x040fe400078e0250 */
[C---:B------:R-:W-:Y:S02]  /*1db0*/  IMAD R81, R75.reuse, R52, R81 ;  /* 0x000000344b517224 */ /* 0x040fe400078e0251 */
[----:B-1----:R-:W-:Y:S02]  /*1dc0*/  IMAD R32, R75, R51, R82 ;  /* 0x000000334b207224 */ /* 0x002fe400078e0252 */
[----:B------:R-:W1:Y:S01]  /*1dd0*/  SHFL.IDX PT, R75, R78, R69, 0x181f ;  /* 0x00181f454e4b7589 */ /* 0x000e6200000e0000 */
[C---:B------:R-:W-:Y:S02]  /*1de0*/  IMAD R82, R77.reuse, R49, R80 ;  /* 0x000000314d527224 */ /* 0x040fe400078e0250 */
[----:B------:R-:W-:-:S02]  /*1df0*/  IMAD R84, R77, R47, R32 ;  /* 0x0000002f4d547224 */ /* 0x000fc400078e0220 */
[----:B------:R-:W-:Y:S01]  /*1e00*/  IMAD R21, R50, R77, R21 ;  /* 0x0000004d32157224 */ /* 0x000fe200078e0215 */
[----:B------:R-:W5:Y:S01]  /*1e10*/  SHFL.IDX PT, R32, R78, R71, 0x181f ;  /* 0x00181f474e207589 */ /* 0x000f6200000e0000 */
[----:B------:R-:W-:Y:S02]  /*1e20*/  IMAD R81, R77, R48, R81 ;  /* 0x000000304d517224 */ /* 0x000fe400078e0251 */
[C---:B0-----:R-:W-:Y:S01]  /*1e30*/  IMAD R33, R17.reuse, R45, R82 ;  /* 0x0000002d11217224 */ /* 0x041fe200078e0252 */
[----:B------:R-:W0:Y:S01]  /*1e40*/  SHFL.IDX PT, R77, R78, R70, 0x181f ;  /* 0x00181f464e4d7589 */ /* 0x000e2200000e0000 */
[----:B------:R-:W-:Y:S02]  /*1e50*/  IMAD R80, R46, R17, R21 ;  /* 0x000000112e507224 */ /* 0x000fe400078e0215 */
[C---:B------:R-:W-:Y:S02]  /*1e60*/  IMAD R82, R17.reuse, R44, R81 ;  /* 0x0000002c11527224 */ /* 0x040fe400078e0251 */
[----:B------:R-:W-:-:S02]  /*1e70*/  IMAD R17, R17, R43, R84 ;  /* 0x0000002b11117224 */ /* 0x000fc400078e0254 */
[----:B--2---:R-:W-:Y:S02]  /*1e80*/  IMAD R21, R39, R23, R80 ;  /* 0x0000001727157224 */ /* 0x004fe400078e0250 */
[----:B------:R-:W-:Y:S02]  /*1e90*/  IMAD R27, R23, R41, R82 ;  /* 0x00000029171b7224 */ /* 0x000fe400078e0252 */
[----:B----4-:R-:W-:Y:S02]  /*1ea0*/  IMAD R80, R60, R15, RZ ;  /* 0x0000000f3c507224 */ /* 0x010fe400078e02ff */
[C---:B------:R-:W-:Y:S02]  /*1eb0*/  IMAD R81, R15.reuse, R59, RZ ;  /* 0x0000003b0f517224 */ /* 0x040fe400078e02ff */
[C---:B------:R-:W-:Y:S02]  /*1ec0*/  IMAD R82, R15.reuse, R58, RZ ;  /* 0x0000003a0f527224 */ /* 0x040fe400078e02ff */
[----:B------:R-:W-:-:S02]  /*1ed0*/  IMAD R15, R15, R57, RZ ;  /* 0x000000390f0f7224 */ /* 0x000fc400078e02ff */
[C---:B------:R-:W-:Y:S02]  /*1ee0*/  IMAD R33, R23.reuse, R42, R33 ;  /* 0x0000002a17217224 */ /* 0x040fe400078e0221 */
[----:B------:R-:W-:Y:S02]  /*1ef0*/  IMAD R17, R23, R40, R17 ;  /* 0x0000002817117224 */ /* 0x000fe400078e0211 */
[----:B------:R-:W2:Y:S01]  /*1f00*/  SHFL.IDX PT, R23, R78, R7, 0x181f ;  /* 0x00181f074e177589 */ /* 0x000ea200000e0000 */
[----:B---3--:R-:W-:Y:S02]  /*1f10*/  IMAD R80, R3, R26, R80 ;  /* 0x0000001a03507224 */ /* 0x008fe400078e0250 */
[C---:B------:R-:W-:Y:S02]  /*1f20*/  IMAD R81, R26.reuse, R68, R81 ;  /* 0x000000441a517224 */ /* 0x040fe400078e0251 */
[C---:B------:R-:W-:Y:S02]  /*1f30*/  IMAD R82, R26.reuse, R67, R82 ;  /* 0x000000431a527224 */ /* 0x040fe400078e0252 */
[----:B------:R-:W-:-:S02]  /*1f40*/  IMAD R26, R26, R66, R15 ;  /* 0x000000421a1a7224 */ /* 0x000fc400078e020f */
[----:B------:R-:W3:Y:S01]  /*1f50*/  SHFL.IDX PT, R15, R78, R9, 0x181f ;  /* 0x00181f094e0f7589 */ /* 0x000ee200000e0000 */
[----:B-1----:R-:W-:Y:S02]  /*1f60*/  IMAD R83, R75, R63, R82 ;  /* 0x0000003f4b537224 */ /* 0x002fe400078e0252 */
[----:B------:R-:W-:Y:S01]  /*1f70*/  IMAD R80, R65, R75, R80 ;  /* 0x0000004b41507224 */ /* 0x000fe200078e0250 */
[----:B------:R-:W-:Y:S01]  /*1f80*/  SHFL.IDX PT, R78, R74, R72, 0x181f ;  /* 0x00181f484a4e7589 */ /* 0x000fe200000e0000 */
[C---:B------:R-:W-:Y:S02]  /*1f90*/  IMAD R81, R75.reuse, R64, R81 ;  /* 0x000000404b517224 */ /* 0x040fe400078e0251 */
[----:B------:R-:W-:Y:S01]  /*1fa0*/  IMAD R82, R75, R62, R26 ;  /* 0x0000003e4b527224 */ /* 0x000fe200078e021a */
[----:B------:R-:W-:Y:S01]  /*1fb0*/  SHFL.IDX PT, R72, R76, R72, 0x181f ;  /* 0x00181f484c487589 */ /* 0x000fe200000e0000 */
[----:B-----5:R-:W-:Y:S02]  /*1fc0*/  IMAD R80, R61, R32, R80 ;  /* 0x000000203d507224 */ /* 0x020fe400078e0250 */
[C---:B------:R-:W-:Y:S01]  /*1fd0*/  IMAD R83, R32.reuse, R56, R83 ;  /* 0x0000003820537224 */ /* 0x040fe200078e0253 */
[----:B------:R-:W1:Y:S01]  /*1fe0*/  SHFL.IDX PT, R75, R74, R73, 0x181f ;  /* 0x00181f494a4b7589 */ /* 0x000e6200000e0000 */
[----:B------:R-:W-:-:S02]  /*1ff0*/  IMAD R26, R32, R38, R81 ;  /* 0x00000026201a7224 */ /* 0x000fc400078e0251 */
[----:B------:R-:W-:Y:S02]  /*2000*/  IMAD R82, R32, R55, R82 ;  /* 0x0000003720527224 */ /* 0x000fe400078e0252 */
[----:B0-----:R-:W-:Y:S02]  /*2010*/  IMAD R80, R54, R77, R80 ;  /* 0x0000004d36507224 */ /* 0x001fe400078e0250 */
[C---:B------:R-:W-:Y:S02]  /*2020*/  IMAD R83, R77.reuse, R52, R83 ;  /* 0x000000344d537224 */ /* 0x040fe400078e0253 */
[C---:B------:R-:W-:Y:S02]  /*2030*/  IMAD R26, R77.reuse, R53, R26 ;  /* 0x000000354d1a7224 */ /* 0x040fe400078e021a */
[----:B------:R-:W-:Y:S02]  /*2040*/  IMAD R82, R77, R51, R82 ;  /* 0x000000334d527224 */ /* 0x000fe400078e0252 */
[----:B------:R-:W-:-:S02]  /*2050*/  IMAD R80, R50, R79, R80 ;  /* 0x0000004f32507224 */ /* 0x000fc400078e0250 */
[C---:B------:R-:W-:Y:S02]  /*2060*/  IMAD R83, R79.reuse, R48, R83 ;  /* 0x000000304f537224 */ /* 0x040fe400078e0253 */
[C---:B------:R-:W-:Y:S02]  /*2070*/  IMAD R32, R79.reuse, R49, R26 ;  /* 0x000000314f207224 */ /* 0x040fe400078e021a */
[----:B------:R-:W-:Y:S02]  /*2080*/  IMAD R84, R79, R47, R82 ;  /* 0x0000002f4f547224 */ /* 0x000fe400078e0252 */
[----:B------:R-:W0:Y:S01]  /*2090*/  SHFL.IDX PT, R79, R74, R69, 0x181f ;  /* 0x00181f454a4f7589 */ /* 0x000e2200000e0000 */
[----:B--2---:R-:W-:Y:S02]  /*20a0*/  IMAD R26, R46, R23, R80 ;  /* 0x000000172e1a7224 */ /* 0x004fe400078e0250 */
[C---:B------:R-:W-:Y:S01]  /*20b0*/  IMAD R82, R23.reuse, R44, R83 ;  /* 0x0000002c17527224 */ /* 0x040fe200078e0253 */
[----:B------:R-:W2:Y:S01]  /*20c0*/  SHFL.IDX PT, R80, R74, R71, 0x181f ;  /* 0x00181f474a507589 */ /* 0x000ea200000e0000 */
[----:B------:R-:W-:-:S02]  /*20d0*/  IMAD R32, R23, R45, R32 ;  /* 0x0000002d17207224 */ /* 0x000fc400078e0220 */
[----:B------:R-:W-:Y:S01]  /*20e0*/  IMAD R84, R23, R43, R84 ;  /* 0x0000002b17547224 */ /* 0x000fe200078e0254 */
[----:B------:R-:W-:Y:S01]  /*20f0*/  SHFL.IDX PT, R71, R76, R71, 0x181f ;  /* 0x00181f474c477589 */ /* 0x000fe200000e0000 */
[----:B---3--:R-:W-:Y:S02]  /*2100*/  IMAD R23, R39, R15, R26 ;  /* 0x0000000f27177224 */ /* 0x008fe400078e021a */
[----:B------:R-:W-:Y:S02]  /*2110*/  IMAD R26, R15, R41, R82 ;  /* 0x000000290f1a7224 */ /* 0x000fe400078e0252 */
[----:B------:R-:W3:Y:S01]  /*2120*/  SHFL.IDX PT, R82, R74, R70, 0x181f ;  /* 0x00181f464a527589 */ /* 0x000ee200000e0000 */
[----:B-1----:R-:W-:Y:S02]  /*2130*/  IMAD R77, R60, R75, RZ ;  /* 0x0000004b3c4d7224 */ /* 0x002fe400078e02ff */
[C---:B------:R-:W-:Y:S01]  /*2140*/  IMAD R81, R75.reuse, R59, RZ ;  /* 0x0000003b4b517224 */ /* 0x040fe200078e02ff */
[----:B------:R-:W-:Y:S01]  /*2150*/  SHFL.IDX PT, R70, R76, R70, 0x181f ;  /* 0x00181f464c467589 */ /* 0x000fe200000e0000 */
[----:B------:R-:W-:-:S02]  /*2160*/  IMAD R85, R75, R58, RZ ;  /* 0x0000003a4b557224 */ /* 0x000fc400078e02ff */
[----:B------:R-:W-:Y:S02]  /*2170*/  IMAD R87, R75, R57, RZ ;  /* 0x000000394b577224 */ /* 0x000fe400078e02ff */
[----:B------:R-:W1:Y:S01]  /*2180*/  SHFL.IDX PT, R75, R74, R2, 0x181f ;  /* 0x00181f024a4b7589 */ /* 0x000e6200000e0000 */
[C---:B------:R-:W-:Y:S02]  /*2190*/  IMAD R83, R78.reuse, R68, R81 ;  /* 0x000000444e537224 */ /* 0x040fe400078e0251 */
[C---:B------:R-:W-:Y:S01]  /*21a0*/  IMAD R32, R15.reuse, R42, R32 ;  /* 0x0000002a0f207224 */ /* 0x040fe200078e0220 */
[----:B------:R-:W4:Y:S01]  /*21b0*/  SHFL.IDX PT, R81, R74, R7, 0x181f ;  /* 0x00181f074a517589 */ /* 0x000f2200000e0000 */
[----:B------:R-:W-:Y:S02]  /*21c0*/  IMAD R15, R15, R40, R84 ;  /* 0x000000280f0f7224 */ /* 0x000fe400078e0254 */
[----:B------:R-:W-:Y:S02]  /*21d0*/  IMAD R84, R3, R78, R77 ;  /* 0x0000004e03547224 */ /* 0x000fe400078e024d */
[C---:B------:R-:W-:Y:S01]  /*21e0*/  IMAD R86, R78.reuse, R67, R85 ;  /* 0x000000434e567224 */ /* 0x040fe200078e0255 */
[----:B------:R-:W-:Y:S01]  /*21f0*/  SHFL.IDX PT, R77, R74, R9, 0x181f ;  /* 0x00181f094a4d7589 */ /* 0x000fe200000e0000 */
[----:B------:R-:W-:-:S02]  /*2200*/  IMAD R87, R78, R66, R87 ;  /* 0x000000424e577224 */ /* 0x000fc400078e0257 */
[----:B0-----:R-:W-:Y:S01]  /*2210*/  IMAD R84, R65, R79, R84 ;  /* 0x0000004f41547224 */ /* 0x001fe200078e0254 */
[----:B------:R0:W5:Y:S01]  /*2220*/  SHFL.IDX PT, R78, R76, R73, 0x181f ;  /* 0x00181f494c4e7589 */ /* 0x00016200000e0000 */
[C---:B------:R-:W-:Y:S02]  /*2230*/  IMAD R83, R79.reuse, R64, R83 ;  /* 0x000000404f537224 */ /* 0x040fe400078e0253 */
[C---:B------:R-:W-:Y:S01]  /*2240*/  IMAD R85, R79.reuse, R63, R86 ;  /* 0x0000003f4f557224 */ /* 0x040fe200078e0256 */
[----:B------:R-:W5:Y:S01]  /*2250*/  SHFL.IDX PT, R74, R76, R69, 0x181f ;  /* 0x00181f454c4a7589 */ /* 0x000f6200000e0000 */
[----:B------:R-:W-:Y:S02]  /*2260*/  IMAD R87, R79, R62, R87 ;  /* 0x0000003e4f577224 */ /* 0x000fe400078e0257 */
[----:B--2---:R-:W-:Y:S02]  /*2270*/  IMAD R79, R61, R80, R84 ;  /* 0x000000503d4f7224 */ /* 0x004fe400078e0254 */
[----:B------:R-:W-:-:S02]  /*2280*/  IMAD R83, R80, R38, R83 ;  /* 0x0000002650537224 */ /* 0x000fc400078e0253 */
[C---:B------:R-:W-:Y:S02]  /*2290*/  IMAD R85, R80.reuse, R56, R85 ;  /* 0x0000003850557224 */ /* 0x040fe400078e0255 */
[----:B------:R-:W-:Y:S02]  /*22a0*/  IMAD R87, R80, R55, R87 ;  /* 0x0000003750577224 */ /* 0x000fe400078e0257 */
[----:B---3--:R-:W-:Y:S02]  /*22b0*/  IMAD R79, R54, R82, R79 ;  /* 0x00000052364f7224 */ /* 0x008fe400078e024f */
[C---:B------:R-:W-:Y:S02]  /*22c0*/  IMAD R80, R82.reuse, R53, R83 ;  /* 0x0000003552507224 */ /* 0x040fe400078e0253 */
[C---:B------:R-:W-:Y:S02]  /*22d0*/  IMAD R85, R82.reuse, R52, R85 ;  /* 0x0000003452557224 */ /* 0x040fe400078e0255 */
[----:B------:R-:W-:-:S02]  /*22e0*/  IMAD R84, R82, R51, R87 ;  /* 0x0000003352547224 */ /* 0x000fc400078e0257 */
[----:B-1----:R-:W-:Y:S02]  /*22f0*/  IMAD R79, R50, R75, R79 ;  /* 0x0000004b324f7224 */ /* 0x002fe400078e024f */
[C---:B------:R-:W-:Y:S02]  /*2300*/  IMAD R82, R75.reuse, R49, R80 ;  /* 0x000000314b527224 */ /* 0x040fe400078e0250 */
[C---:B------:R-:W-:Y:S02]  /*2310*/  IMAD R85, R75.reuse, R48, R85 ;  /* 0x000000304b557224 */ /* 0x040fe400078e0255 */
[----:B------:R-:W-:Y:S02]  /*2320*/  IMAD R84, R75, R47, R84 ;  /* 0x0000002f4b547224 */ /* 0x000fe400078e0254 */
[----:B----4-:R-:W-:Y:S02]  /*2330*/  IMAD R80, R46, R81, R79 ;  /* 0x000000512e507224 */ /* 0x010fe400078e024f */
[----:B------:R1:W2:Y:S01]  /*2340*/  SHFL.IDX PT, R79, R76, R2, 0x181f ;  /* 0x00181f024c4f7589 */ /* 0x0002a200000e0000 */
[----:B0-----:R-:W-:-:S02]  /*2350*/  IMAD R73, R81, R45, R82 ;  /* 0x0000002d51497224 */ /* 0x001fc400078e0252 */
[C---:B------:R-:W-:Y:S02]  /*2360*/  IMAD R82, R81.reuse, R44, R85 ;  /* 0x0000002c51527224 */ /* 0x040fe400078e0255 */
[----:B------:R-:W-:Y:S02]  /*2370*/  IMAD R84, R81, R43, R84 ;  /* 0x0000002b51547224 */ /* 0x000fe400078e0254 */
[C---:B-----5:R-:W-:Y:S02]  /*2380*/  IMAD R58, R78.reuse, R58, RZ ;  /* 0x0000003a4e3a7224 */ /* 0x060fe400078e02ff */
[C---:B------:R-:W-:Y:S02]  /*2390*/  IMAD R81, R78.reuse, R57, RZ ;  /* 0x000000394e517224 */ /* 0x040fe400078e02ff */
[----:B------:R-:W-:Y:S01]  /*23a0*/  IMAD R59, R78, R59, RZ ;  /* 0x0000003b4e3b7224 */ /* 0x000fe200078e02ff */
[----:B------:R-:W0:Y:S01]  /*23b0*/  SHFL.IDX PT, R57, R76, R7, 0x181f ;  /* 0x00181f074c397589 */ /* 0x000e2200000e0000 */
[----:B------:R-:W-:-:S02]  /*23c0*/  IMAD R67, R72, R67, R58 ;  /* 0x0000004348437224 */ /* 0x000fc400078e023a */
[----:B------:R-:W-:Y:S01]  /*23d0*/  IMAD R59, R72, R68, R59 ;  /* 0x00000044483b7224 */ /* 0x000fe200078e023b */
[----:B------:R-:W3:Y:S01]  /*23e0*/  SHFL.IDX PT, R58, R76, R9, 0x181f ;  /* 0x00181f094c3a7589 */ /* 0x000ee200000e0000 */
[----:B------:R-:W-:Y:S02]  /*23f0*/  IMAD R60, R60, R78, RZ ;  /* 0x0000004e3c3c7224 */ /* 0x000fe400078e02ff */
[C---:B------:R-:W-:Y:S02]  /*2400*/  IMAD R59, R74.reuse, R64, R59 ;  /* 0x000000404a3b7224 */ /* 0x040fe400078e023b */
[----:B------:R-:W-:Y:S02]  /*2410*/  IMAD R60, R3, R72, R60 ;  /* 0x00000048033c7224 */ /* 0x000fe400078e023c */
[----:B------:R-:W-:Y:S01]  /*2420*/  IMAD R67, R74, R63, R67 ;  /* 0x0000003f4a437224 */ /* 0x000fe200078e0243 */
[----:B-1----:R-:W1:Y:S01]  /*2430*/  LDC.64 R2, c[0x0][0x3a0] ;  /* 0x0000e800ff027b82 */ /* 0x002e620000000a00 */
[----:B------:R-:W-:-:S02]  /*2440*/  IMAD R81, R72, R66, R81 ;  /* 0x0000004248517224 */ /* 0x000fc400078e0251 */
[----:B------:R-:W-:Y:S02]  /*2450*/  IMAD R59, R71, R38, R59 ;  /* 0x00000026473b7224 */ /* 0x000fe400078e023b */
[----:B------:R-:W-:Y:S02]  /*2460*/  IMAD R60, R65, R74, R60 ;  /* 0x0000004a413c7224 */ /* 0x000fe400078e023c */
[----:B------:R-:W-:Y:S02]  /*2470*/  IMAD R67, R71, R56, R67 ;  /* 0x0000003847437224 */ /* 0x000fe400078e0243 */
[----:B------:R-:W-:Y:S02]  /*2480*/  IMAD R62, R74, R62, R81 ;  /* 0x0000003e4a3e7224 */ /* 0x000fe400078e0251 */
[----:B------:R-:W-:Y:S02]  /*2490*/  IMAD R38, R70, R53, R59 ;  /* 0x0000003546267224 */ /* 0x000fe400078e023b */
[----:B------:R-:W-:-:S02]  /*24a0*/  IMAD R61, R61, R71, R60 ;  /* 0x000000473d3d7224 */ /* 0x000fc400078e023c */
[----:B------:R-:W-:Y:S02]  /*24b0*/  IMAD R67, R70, R52, R67 ;  /* 0x0000003446437224 */ /* 0x000fe400078e0243 */
[----:B------:R-:W-:Y:S02]  /*24c0*/  IMAD R62, R71, R55, R62 ;  /* 0x00000037473e7224 */ /* 0x000fe400078e023e */
[C---:B--2---:R-:W-:Y:S02]  /*24d0*/  IMAD R38, R79.reuse, R49, R38 ;  /* 0x000000314f267224 */ /* 0x044fe400078e0226 */
[----:B------:R-:W-:Y:S02]  /*24e0*/  IMAD R61, R54, R70, R61 ;  /* 0x00000046363d7224 */ /* 0x000fe400078e023d */
[----:B------:R-:W-:Y:S02]  /*24f0*/  IMAD R67, R79, R48, R67 ;  /* 0x000000304f437224 */ /* 0x000fe400078e0243 */
[----:B------:R-:W-:-:S02]  /*2500*/  IMAD R62, R70, R51, R62 ;  /* 0x00000033463e7224 */ /* 0x000fc400078e023e */
[----:B0-----:R-:W-:Y:S02]  /*2510*/  IMAD R45, R57, R45, R38 ;  /* 0x0000002d392d7224 */ /* 0x001fe400078e0226 */
[----:B------:R-:W-:Y:S01]  /*2520*/  IMAD R38, R5, UR4, R8 ;  /* 0x0000000405267c24 */ /* 0x000fe2000f8e0208 */
[----:B------:R-:W-:Y:S01]  /*2530*/  IADD3 R5, PT, PT, R0, R5, RZ ;  /* 0x0000000500057210 */ /* 0x000fe20007ffe0ff */
[----:B------:R-:W-:Y:S02]  /*2540*/  IMAD R61, R50, R79, R61 ;  /* 0x0000004f323d7224 */ /* 0x000fe400078e023d */
[----:B------:R-:W-:Y:S01]  /*2550*/  IMAD R67, R57, R44, R67 ;  /* 0x0000002c39437224 */ /* 0x000fe200078e0243 */
[----:B------:R-:W-:Y:S01]  /*2560*/  LEA R44, R13, R38, 0xb ;  /* 0x000000260d2c7211 */ /* 0x000fe200078e58ff */
[----:B------:R-:W-:Y:S02]  /*2570*/  IMAD R62, R79, R47, R62 ;  /* 0x0000002f4f3e7224 */ /* 0x000fe400078e023e */
[----:B------:R-:W-:Y:S01]  /*2580*/  IMAD R73, R77, R42, R73 ;  /* 0x0000002a4d497224 */ /* 0x000fe200078e0249 */
[C---:B------:R-:W-:Y:S01]  /*2590*/  LEA R50, R13.reuse, R44, 0xa ;  /* 0x0000002c0d327211 */ /* 0x040fe200078e50ff */
[----:B---3--:R-:W-:Y:S01]  /*25a0*/  IMAD R53, R58, R42, R45 ;  /* 0x0000002a3a357224 */ /* 0x008fe200078e022d */
[----:B------:R-:W-:Y:S01]  /*25b0*/  LEA R42, R13, R38, 0xa ;  /* 0x000000260d2a7211 */ /* 0x000fe200078e50ff */
[----:B------:R-:W-:Y:S01]  /*25c0*/  IMAD R75, R77, R41, R82 ;  /* 0x000000294d4b7224 */ /* 0x000fe200078e0252 */
[C---:B------:R-:W-:Y:S01]  /*25d0*/  LEA R49, R13.reuse, R44, 0x9 ;  /* 0x0000002c0d317211 */ /* 0x040fe200078e48ff */
[----:B------:R-:W-:Y:S01]  /*25e0*/  IMAD R61, R46, R57, R61 ;  /* 0x000000392e3d7224 */ /* 0x000fe200078e023d */
[C---:B------:R-:W-:Y:S01]  /*25f0*/  LEA R47, R13.reuse, R42, 0x9 ;  /* 0x0000002a0d2f7211 */ /* 0x040fe200078e48ff */
[----:B------:R-:W-:Y:S01]  /*2600*/  IMAD R67, R58, R41, R67 ;  /* 0x000000293a437224 */ /* 0x000fe200078e0243 */
[----:B------:R-:W-:Y:S01]  /*2610*/  LEA R41, R13, R38, 0x9 ;  /* 0x000000260d297211 */ /* 0x000fe200078e48ff */
[----:B------:R-:W-:Y:S01]  /*2620*/  IMAD R43, R57, R43, R62 ;  /* 0x0000002b392b7224 */ /* 0x000fe200078e023e */
[----:B------:R-:W-:Y:S01]  /*2630*/  LEA R57, R13, R50, 0x9 ;  /* 0x000000320d397211 */ /* 0x000fe200078e48ff */
[----:B------:R-:W-:-:S02]  /*2640*/  IMAD R69, R39, R77, R80 ;  /* 0x0000004d27457224 */ /* 0x000fc400078e0250 */
[----:B------:R-:W-:Y:S02]  /*2650*/  IMAD R61, R39, R58, R61 ;  /* 0x0000003a273d7224 */ /* 0x000fe400078e023d */
[-C--:B------:R-:W-:Y:S02]  /*2660*/  IMAD R77, R77, R40.reuse, R84 ;  /* 0x000000284d4d7224 */ /* 0x080fe400078e0254 */
[----:B------:R-:W-:Y:S02]  /*2670*/  IMAD R55, R58, R40, R43 ;  /* 0x000000283a377224 */ /* 0x000fe400078e022b */
[--C-:B-1----:R-:W-:Y:S01]  /*2680*/  IMAD.WIDE R38, R38, 0x4, R2.reuse ;  /* 0x0000000426267825 */ /* 0x102fe200078e0202 */
[----:B------:R-:W-:Y:S03]  /*2690*/  BAR.SYNC.DEFER_BLOCKING 0x0 ;  /* 0x0000000000007b1d */ /* 0x000fe60000010000 */
[----:B------:R-:W-:-:S04]  /*26a0*/  IMAD.WIDE R40, R41, 0x4, R2 ;  /* 0x0000000429287825 */ /* 0x000fc800078e0202 */
[----:B------:R-:W-:-:S04]  /*26b0*/  IMAD.WIDE R42, R42, 0x4, R2 ;  /* 0x000000042a2a7825 */ /* 0x000fc800078e0202 */
[----:B------:R-:W-:-:S04]  /*26c0*/  IMAD.WIDE R46, R47, 0x4, R2 ;  /* 0x000000042f2e7825 */ /* 0x000fc800078e0202 */
[----:B------:R-:W-:-:S04]  /*26d0*/  IMAD.WIDE R44, R44, 0x4, R2 ;  /* 0x000000042c2c7825 */ /* 0x000fc800078e0202 */
[----:B------:R-:W-:-:S04]  /*26e0*/  IMAD.WIDE R48, R49, 0x4, R2 ;  /* 0x0000000431307825 */ /* 0x000fc800078e0202 */
[--C-:B------:R-:W-:Y:S01]  /*26f0*/  IMAD.WIDE R50, R50, 0x4, R2.reuse ;  /* 0x0000000432327825 */ /* 0x100fe200078e0202 */
[----:B------:R0:W-:Y:S03]  /*2700*/  STG.E desc[UR8][R38.64], R14 ;  /* 0x0000000e26007986 */ /* 0x0001e6000c101908 */
[----:B------:R-:W-:Y:S01]  /*2710*/  IMAD.WIDE R2, R57, 0x4, R2 ;  /* 0x0000000439027825 */ /* 0x000fe200078e0202 */
[----:B------:R1:W-:Y:S04]  /*2720*/  STG.E desc[UR8][R40.64], R16 ;  /* 0x0000001028007986 */ /* 0x0003e8000c101908 */
[----:B------:R1:W-:Y:S04]  /*2730*/  STG.E desc[UR8][R42.64], R18 ;  /* 0x000000122a007986 */ /* 0x0003e8000c101908 */
[----:B------:R1:W-:Y:S01]  /*2740*/  STG.E desc[UR8][R46.64], R25 ;  /* 0x000000192e007986 */ /* 0x0003e2000c101908 */
[----:B0-----:R-:W-:-:S03]  /*2750*/  SHF.L.U32 R14, R0, 0x2, RZ ;  /* 0x00000002000e7819 */ /* 0x001fc600000006ff */
[----:B------:R1:W-:Y:S01]  /*2760*/  STG.E desc[UR8][R44.64], R21 ;  /* 0x000000152c007986 */ /* 0x0003e2000c101908 */
[----:B------:R-:W-:-:S03]  /*2770*/  ISETP.GE.U32.AND P0, PT, R5, R14, PT ;  /* 0x0000000e0500720c */ /* 0x000fc60003f06070 */
        /* <DEDUP_REMOVED lines=27> */
[----:B------:R-:W-:Y:S05]  /*2930*/  @!P0 BRA `(.L_x_1026) ;  /* 0xffffffdc00dc8947 */ /* 0x000fea000383ffff */
[----:B------:R-:W-:Y:S05]  /*2940*/  EXIT ;  /* 0x000000000000794d */ /* 0x000fea0003800000 */
        .weak           $__internal_27_$__cuda_sm20_div_u16
        .type           $__internal_27_$__cuda_sm20_div_u16,@function
        .size           $__internal_27_$__cuda_sm20_div_u16,(.L_x_38530 - $__internal_27_$__cuda_sm20_div_u16)
$__internal_27_$__cuda_sm20_div_u16:
[----:B------:R-:W0:Y:S01]  /*2950*/  I2F.U16 R7, R3 ;  /* 0x0000000300077306 */ /* 0x000e220000101000 */
[----:B------:R-:W-:Y:S01]  /*2960*/  HFMA2 R10, -RZ, RZ, 15, 0 ;  /* 0x4b800000ff0a7431 */ /* 0x000fe200000001ff */
[----:B------:R-:W-:Y:S01]  /*2970*/  I2FP.F32.U32.RZ R9, R9 ;  /* 0x0000000900097245 */ /* 0x000fe2000020d000 */
[----:B------:R-:W-:Y:S01]  /*2980*/  HFMA2 R11, -RZ, RZ, 0, 0 ;  /* 0x00000000ff0b7431 */ /* 0x000fe200000001ff */
[C---:B0-----:R-:W-:Y:S02]  /*2990*/  FSETP.GEU.AND P1, PT, |R7|.reuse, 1.175494350822287508e-38, PT ;  /* 0x008000000700780b */ /* 0x041fe40003f2e200 */
[----:B------:R-:W-:Y:S02]  /*29a0*/  FSETP.GT.AND P0, PT, |R7|, 8.50705917302346158658e+37, PT ;  /* 0x7e8000000700780b */ /* 0x000fe40003f04200 */
[----:B------:R-:W-:-:S04]  /*29b0*/  FSEL R10, R10, 1, !P1 ;  /* 0x3f8000000a0a7808 */ /* 0x000fc80004800000 */
[----:B------:R-:W-:Y:S02]  /*29c0*/  FSEL R10, R10, 0.25, !P0 ;  /* 0x3e8000000a0a7808 */ /* 0x000fe40004000000 */
[----:B------:R-:W-:-:S03]  /*29d0*/  ISETP.NE.U32.AND P0, PT, R3, RZ, PT ;  /* 0x000000ff0300720c */ /* 0x000fc60003f05070 */
[----:B------:R-:W-:-:S06]  /*29e0*/  FMUL R7, R7, R10 ;  /* 0x0000000a07077220 */ /* 0x000fcc0000400000 */
[----:B------:R-:W0:Y:S02]  /*29f0*/  MUFU.RCP R7, R7 ;  /* 0x0000000700077308 */ /* 0x000e240000001000 */
[----:B0-----:R-:W-:-:S05]  /*2a00*/  FMUL R10, R10, R7 ;  /* 0x000000070a0a7220 */ /* 0x001fca0000400000 */
[----:B------:R-:W-:-:S05]  /*2a10*/  IADD3 R10, PT, PT, R10, 0x2, RZ ;  /* 0x000000020a0a7810 */ /* 0x000fca0007ffe0ff */
[----:B------:R-:W-:Y:S01]  /*2a20*/  FMUL.RZ R9, R9, R10 ;  /* 0x0000000a09097220 */ /* 0x000fe2000040c000 */
[----:B------:R-:W-:-:S05]  /*2a30*/  MOV R10, R12 ;  /* 0x0000000c000a7202 */ /* 0x000fca0000000f00 */
[----:B------:R-:W0:Y:S02]  /*2a40*/  F2I.U32.TRUNC.NTZ R9, R9 ;  /* 0x0000000900097305 */ /* 0x000e24000020f000 */
[----:B0-----:R-:W-:Y:S02]  /*2a50*/  LOP3.LUT R13, R9, 0xffff, RZ, 0xc0, !PT ;  /* 0x0000ffff090d7812 */ /* 0x001fe400078ec0ff */
[----:B------:R-:W-:Y:S01]  /*2a60*/  @!P0 MOV R13, 0xffffffff ;  /* 0xffffffff000d8802 */ /* 0x000fe20000000f00 */
[----:B------:R-:W-:Y:S06]  /*2a70*/  RET.REL.NODEC R10 `(_Z9cuda_gemmIiLi128ELi4ELi1ELi4096ELi8ELi8ELi64ELi0ELi1EEviiiPT_S1_S1_iii) ;  /* 0xffffffd40a607950 */ /* 0x000fec0003c3ffff */
.L_x_1027:
        /* <DEDUP_REMOVED lines=16> */
.L_x_38530:


//--------------------- .text._Z9cuda_gemmIiLi128ELi4ELi1ELi4096ELi8ELi8ELi64ELi0ELi0EEviiiPT_S1_S1_iii --------------------------
	.section	.text._Z9cuda_gemmIiLi128ELi4ELi1ELi4096ELi8ELi8ELi64ELi0ELi0EEviiiPT_S1_S1_iii,"ax",@progbits
	.align	128
        .global         _Z9cuda_gemmIiLi128ELi4ELi1ELi4096ELi8ELi8ELi64ELi0ELi0EEviiiPT_S1_S1_iii
        .type           _Z9cuda_gemmIiLi128ELi4ELi1ELi4096ELi8ELi8ELi64ELi0ELi0EEviiiPT_S1_S1_iii,@function
        .size           _Z9cuda_gemmIiLi128ELi4ELi1ELi4096ELi8ELi8ELi64ELi0ELi0EEviiiPT_S1_S1_iii,(.L_x_38532 - _Z9cuda_gemmIiLi128ELi4ELi1ELi4096ELi8ELi8ELi64ELi0ELi0EEviiiPT_S1_S1_iii)
        .other          _Z9cuda_gemmIiLi128ELi4ELi1ELi4096ELi8ELi8ELi64ELi0ELi0EEviiiPT_S1_S1_iii,@"STO_CUDA_ENTRY STV_DEFAULT"
_Z9cuda_gemmIiLi128ELi4ELi1ELi4096ELi8ELi8ELi64ELi0ELi0EEviiiPT_S1_S1_iii:
.text._Z9cuda_gemmIiLi128ELi4ELi1ELi4096ELi8ELi8ELi64ELi0ELi0EEviiiPT_S1_S1_iii:
        /* <DEDUP_REMOVED lines=9> */
[----:B-1----:R-:W-:-:S06]  /*0090*/  VIADD R4, R0, 0xffffffe ;  /* 0x0ffffffe00047836 */ /* 0x002fcc0000000000 */
[----:B------:R1:W2:Y:S02]  /*00a0*/  F2I.FTZ.U32.TRUNC.NTZ R5, R4 ;  /* 0x0000000400057305 */ /* 0x0002a4000021f000 */
[----:B-1----:R-:W-:Y:S01]  /*00b0*/  IMAD.MOV.U32 R4, RZ, RZ, RZ ;  /* 0x000000ffff047224 */ /* 0x002fe200078e00ff */
[----:B--2---:R-:W-:-:S05]  /*00c0*/  IADD3 R7, PT, PT, RZ, -R5, RZ ;  /* 0x80000005ff077210 */ /* 0x004fca0007ffe0ff */
[----:B------:R-:W-:-:S04]  /*00d0*/  IMAD R7, R7, R6, RZ ;  /* 0x0000000607077224 */ /* 0x000fc800078e02ff */
[----:B------:R-:W-:Y:S01]  /*00e0*/  IMAD.HI.U32 R5, R5, R7, R4 ;  /* 0x0000000705057227 */ /* 0x000fe200078e0004 */
[----:B------:R-:W-:-:S04]  /*00f0*/  LOP3.LUT R4, R3, 0x1000, RZ, 0x3c, !PT ;  /* 0x0000100003047812 */ /* 0x000fc800078e3cff */
        /* <DEDUP_REMOVED lines=8> */
[----:B------:R-:W-:Y:S02]  /*0180*/  ISETP.GE.U32.AND P0, PT, R5, R6, PT ;  /* 0x000000060500720c */ /* 0x000fe40003f06070 */
[----:B------:R-:W1:Y:S11]  /*0190*/  S2R R5, SR_TID.X ;  /* 0x0000000000057919 */ /* 0x000e760000002100 */
[----:B------:R-:W-:-:S05]  /*01a0*/  @P0 VIADD R0, R0, 0x1 ;  /* 0x0000000100000836 */ /* 0x000fca0000000000 */
[----:B------:R-:W-:Y:S02]  /*01b0*/  @!P2 IADD3 R0, PT, PT, -R0, RZ, RZ ;  /* 0x000000ff0000a210 */ /* 0x000fe40007ffe1ff */
[----:B------:R-:W-:-:S04]  /*01c0*/  @!P1 LOP3.LUT R0, RZ, R3, RZ, 0x33, !PT ;  /* 0x00000003ff009212 */ /* 0x000fc800078e33ff */
[----:B------:R-:W-:-:S04]  /*01d0*/  VIMNMX R4, PT, PT, R0, 0x80, PT ;  /* 0x0000008000047848 */ /* 0x000fc80003fe0100 */
[----:B------:R-:W-:Y:S01]  /*01e0*/  R2UR UR17, R4 ;  /* 0x00000000041172ca */ /* 0x000fe200000e0000 */
[----:B------:R-:W-:-:S05]  /*01f0*/  IMAD R4, R3, R2, RZ ;  /* 0x0000000203047224 */ /* 0x000fca00078e02ff */
[----:B-1----:R-:W-:-:S07]  /*0200*/  ISETP.GE.U32.AND P0, PT, R5, R4, PT ;  /* 0x000000040500720c */ /* 0x002fce0003f06070 */
        /* <DEDUP_REMOVED lines=14> */
[----:B0-----:R-:W-:-:S02]  /*02f0*/  IADD3 R11, PT, PT, R13, 0xffffffe, RZ ;  /* 0x0ffffffe0d0b7810 */ /* 0x001fc40007ffe0ff */
[----:B-1----:R-:W-:Y:S01]  /*0300*/  LEA R16, R15, R10, 0x18 ;  /* 0x0000000a0f107211 */ /* 0x002fe200078ec0ff */
[----:B------:R-:W-:-:S04]  /*0310*/  IMAD.MOV.U32 R10, RZ, RZ, RZ ;  /* 0x000000ffff0a7224 */ /* 0x000fc800078e00ff */
[----:B------:R-:W0:Y:S01]  /*0320*/  F2I.FTZ.U32.TRUNC.NTZ R11, R11 ;  /* 0x0000000b000b7305 */ /* 0x000e22000021f000 */
[----:B---3--:R-:W-:-:S07]  /*0330*/  VIADD R8, R12, 0xffffffe ;  /* 0x0ffffffe0c087836 */ /* 0x008fce0000000000 */
[----:B------:R1:W3:Y:S01]  /*0340*/  F2I.FTZ.U32.TRUNC.NTZ R9, R8 ;  /* 0x0000000800097305 */ /* 0x0002e2000021f000 */
[----:B0-----:R-:W-:Y:S02]  /*0350*/  IMAD.MOV R12, RZ, RZ, -R11 ;  /* 0x000000ffff0c7224 */ /* 0x001fe400078e0a0b */
[----:B-1----:R-:W-:Y:S02]  /*0360*/  HFMA2 R8, -RZ, RZ, 0, 0 ;  /* 0x00000000ff087431 */ /* 0x002fe400000001ff */
[----:B------:R-:W-:Y:S02]  /*0370*/  IMAD R15, R12, R3, RZ ;  /* 0x000000030c0f7224 */ /* 0x000fe400078e02ff */
[----:B---3--:R-:W-:Y:S02]  /*0380*/  IMAD.MOV R13, RZ, RZ, -R9 ;  /* 0x000000ffff0d7224 */ /* 0x008fe400078e0a09 */
[----:B------:R-:W-:Y:S01]  /*0390*/  IMAD.HI.U32 R18, R11, R15, R10 ;  /* 0x0000000f0b127227 */ /* 0x000fe200078e000a */
[----:B------:R-:W-:-:S03]  /*03a0*/  LOP3.LUT R15, RZ, R3, RZ, 0x33, !PT ;  /* 0x00000003ff0f7212 */ /* 0x000fc600078e33ff */
[----:B------:R-:W-:Y:S02]  /*03b0*/  IMAD R13, R13, R2, RZ ;  /* 0x000000020d0d7224 */ /* 0x000fe400078e02ff */
[----:B------:R-:W-:Y:S02]  /*03c0*/  IMAD.MOV.U32 R11, RZ, RZ, R5 ;  /* 0x000000ffff0b7224 */ /* 0x000fe400078e0005 */
[----:B--2-4-:R-:W-:-:S07]  /*03d0*/  IMAD.HI.U32 R12, R9, R13, R8 ;  /* 0x0000000d090c7227 */ /* 0x014fce00078e0008 */
.L_x_1030:
        /* <DEDUP_REMOVED lines=25> */
.L_x_1029:
[----:B------:R-:W-:Y:S05]  /*0570*/  BSYNC.RECONVERGENT B0 ;  /* 0x0000000000007941 */ /* 0x000fea0003800200 */
.L_x_1028:
[----:B------:R-:W-:Y:S01]  /*0580*/  MOV R7, 0x80 ;  /* 0x0000008000077802 */ /* 0x000fe20000000f00 */
[----:B0-----:R-:W-:Y:S01]  /*0590*/  IMAD.MOV.U32 R8, RZ, RZ, R17 ;  /* 0x000000ffff087224 */ /* 0x001fe200078e0011 */
[----:B------:R-:W-:-:S07]  /*05a0*/  MOV R9, 0x5c0 ;  /* 0x000005c000097802 */ /* 0x000fce0000000f00 */
[----:B------:R-:W-:Y:S05]  /*05b0*/  CALL.REL.NOINC `($__internal_28_$__cuda_sm20_div_s16) ;  /* 0x0000004000e87944 */ /* 0x000fea0003c00000 */
[----:B------:R-:W-:Y:S01]  /*05c0*/  UPRMT UR4, UR8, 0x9910, URZ ;  /* 0x0000991008047896 */ /* 0x000fe200080000ff */
[----:B------:R-:W-:Y:S01]  /*05d0*/  IMAD.MOV.U32 R7, RZ, RZ, 0x8 ;  /* 0x00000008ff077424 */ /* 0x000fe200078e00ff */
[----:B------:R-:W-:-:S04]  /*05e0*/  MOV R9, 0x620 ;  /* 0x0000062000097802 */ /* 0x000fc80000000f00 */
[----:B------:R-:W-:Y:S01]  /*05f0*/  MOV R8, UR4 ;  /* 0x0000000400087c02 */ /* 0x000fe20008000f00 */
[----:B------:R-:W-:-:S06]  /*0600*/  UMOV UR4, UR8 ;  /* 0x0000000800047c82 */ /* 0x000fcc0008000000 */
[----:B------:R-:W-:Y:S05]  /*0610*/  CALL.REL.NOINC `($__internal_28_$__cuda_sm20_div_s16) ;  /* 0x0000004000d07944 */ /* 0x000fea0003c00000 */
[----:B------:R-:W0:Y:S01]  /*0620*/  I2F.U32.RP R4, UR17 ;  /* 0x0000001100047d06 */ /* 0x000e220008209000 */
[----:B------:R-:W1:Y:S01]  /*0630*/  S2UR UR7, SR_CTAID.Y ;  /* 0x00000000000779c3 */ /* 0x000e620000002600 */
[----:B------:R-:W2:Y:S01]  /*0640*/  LDCU UR15, c[0x0][0x374] ;  /* 0x00006e80ff0f77ac */ /* 0x000ea20008000800 */
[----:B------:R-:W-:-:S05]  /*0650*/  IMAD R7, RZ, RZ, -UR17 ;  /* 0x80000011ff077e24 */ /* 0x000fca000f8e02ff */
[----:B0-----:R-:W0:Y:S01]  /*0660*/  MUFU.RCP R4, R4 ;  /* 0x0000000400047308 */ /* 0x001e220000001000 */
[----:B--2---:R-:W-:-:S04]  /*0670*/  USHF.L.U32 UR5, UR15, 0x2, URZ ;  /* 0x000000020f057899 */ /* 0x004fc800080006ff */
[----:B-1----:R-:W-:-:S06]  /*0680*/  UISETP.GE.U32.AND UP0, UPT, UR7, UR5, UPT ;  /* 0x000000050700728c */ /* 0x002fcc000bf06070 */
[----:B------:R-:W-:Y:S01]  /*0690*/  PLOP3.LUT P1, PT, PT, PT, UP0, 0x80, 0x8 ;  /* 0x000000000008781c */ /* 0x000fe20003f2f008 */
[----:B0-----:R-:W-:-:S04]  /*06a0*/  VIADD R2, R4, 0xffffffe ;  /* 0x0ffffffe04027836 */ /* 0x001fc80000000000 */
[----:B------:R0:W1:Y:S02]  /*06b0*/  F2I.FTZ.U32.TRUNC.NTZ R3, R2 ;  /* 0x0000000200037305 */ /* 0x000064000021f000 */
[----:B0-----:R-:W-:Y:S02]  /*06c0*/  HFMA2 R2, -RZ, RZ, 0, 0 ;  /* 0x00000000ff027431 */ /* 0x001fe400000001ff */
[----:B-1----:R-:W-:-:S04]  /*06d0*/  IMAD R7, R7, R3, RZ ;  /* 0x0000000307077224 */ /* 0x002fc800078e02ff */
[----:B------:R-:W-:-:S06]  /*06e0*/  IMAD.HI.U32 R54, R3, R7, R2 ;  /* 0x0000000703367227 */ /* 0x000fcc00078e0002 */
[----:B------:R-:W-:-:S04]  /*06f0*/  IMAD.HI.U32 R54, R54, R5, RZ ;  /* 0x0000000536367227 */ /* 0x000fc800078e00ff */
[----:B------:R-:W-:-:S04]  /*0700*/  IMAD.MOV R4, RZ, RZ, -R54 ;  /* 0x000000ffff047224 */ /* 0x000fc800078e0a36 */
[----:B------:R-:W-:-:S05]  /*0710*/  IMAD R2, R4, UR17, R5 ;  /* 0x0000001104027c24 */ /* 0x000fca000f8e0205 */
[----:B------:R-:W-:-:S13]  /*0720*/  ISETP.GE.U32.AND P0, PT, R2, UR17, PT ;  /* 0x0000001102007c0c */ /* 0x000fda000bf06070 */
[----:B------:R-:W-:Y:S01]  /*0730*/  @P0 VIADD R2, R2, -UR17 ;  /* 0x8000001102020c36 */ /* 0x000fe20008000000 */
[----:B------:R-:W-:Y:S06]  /*0740*/  @P1 EXIT ;  /* 0x000000000000194d */ /* 0x000fec0003800000 */
[----:B------:R-:W0:Y:S01]  /*0750*/  LDCU UR16, c[0x0][0x360] ;  /* 0x00006c00ff1077ac */ /* 0x000e220008000800 */
[----:B------:R-:W-:Y:S01]  /*0760*/  ISETP.GE.U32.AND P1, PT, R2, UR17, PT ;  /* 0x0000001102007c0c */ /* 0x000fe2000bf26070 */
[----:B------:R-:W1:Y:S01]  /*0770*/  S2UR UR10, SR_CTAID.X ;  /* 0x00000000000a79c3 */ /* 0x000e620000002500 */
[----:B------:R-:W-:Y:S01]  /*0780*/  ISETP.NE.U32.AND P2, PT, RZ, UR17, PT ;  /* 0x00000011ff007c0c */ /* 0x000fe2000bf45070 */
[C---:B------:R-:W-:Y:S01]  /*0790*/  IMAD.SHL.U32 R2, R5.reuse, 0x4, RZ ;  /* 0x0000000405027824 */ /* 0x040fe200078e00ff */
[----:B------:R-:W-:Y:S01]  /*07a0*/  @P0 IADD3 R54, PT, PT, R54, 0x1, RZ ;  /* 0x0000000136360810 */ /* 0x000fe20007ffe0ff */
[----:B------:R-:W-:Y:S01]  /*07b0*/  UPRMT UR9, UR8, 0x9910, URZ ;  /* 0x0000991008097896 */ /* 0x000fe200080000ff */
[----:B------:R-:W-:Y:S02]  /*07c0*/  LOP3.LUT R53, R5, 0x7, RZ, 0xc0, !PT ;  /* 0x0000000705357812 */ /* 0x000fe400078ec0ff */
[----:B------:R-:W-:Y:S02]  /*07d0*/  LOP3.LUT R2, R2, 0xfff, RZ, 0x3c, !PT ;  /* 0x00000fff02027812 */ /* 0x000fe400078e3cff */
[----:B------:R-:W-:-:S03]  /*07e0*/  MOV R8, 0x8c0 ;  /* 0x000008c000087802 */ /* 0x000fc60000000f00 */
[----:B------:R-:W-:Y:S02]  /*07f0*/  @P1 VIADD R54, R54, 0x1 ;  /* 0x0000000136361836 */ /* 0x000fe40000000000 */
[----:B------:R-:W-:Y:S01]  /*0800*/  @!P2 LOP3.LUT R54, RZ, UR17, RZ, 0x33, !PT ;  /* 0x00000011ff36ac12 */ /* 0x000fe2000f8e33ff */
[----:B0-----:R-:W-:-:S03]  /*0810*/  USHF.L.U32 UR5, UR16, 0x2, URZ ;  /* 0x0000000210057899 */ /* 0x001fc600080006ff */
[----:B------:R-:W-:Y:S01]  /*0820*/  IADD3 R6, PT, PT, -R54, RZ, RZ ;  /* 0x000000ff36067210 */ /* 0x000fe20007ffe1ff */
[----:B------:R-:W-:Y:S02]  /*0830*/  ULOP3.LUT UR6, UR5, 0xffff, URZ, 0xc0, !UPT ;  /* 0x0000ffff05067892 */ /* 0x000fe4000f8ec0ff */
[----:B------:R-:W-:Y:S01]  /*0840*/  VIADD R4, R2, -UR5 ;  /* 0x8000000502047c36 */ /* 0x000fe20008000000 */
[----:B------:R-:W-:Y:S01]  /*0850*/  UMOV UR5, UR7 ;  /* 0x0000000700057c82 */ /* 0x000fe20008000000 */
[--C-:B------:R-:W-:Y:S01]  /*0860*/  IMAD R2, R6, UR17, R5.reuse ;  /* 0x0000001106027c24 */ /* 0x100fe2000f8e0205 */
[----:B-1----:R-:W-:Y:S02]  /*0870*/  USHF.L.U32 UR14, UR10, 0xc, URZ ;  /* 0x0000000c0a0e7899 */ /* 0x002fe400080006ff */
[----:B------:R-:W-:Y:S01]  /*0880*/  IMAD R3, R0, UR10, R5 ;  /* 0x0000000a00037c24 */ /* 0x000fe2000f8e0205 */
[----:B------:R-:W-:Y:S02]  /*0890*/  LOP3.LUT R4, R4, 0xffff, RZ, 0xc0, !PT ;  /* 0x0000ffff04047812 */ /* 0x000fe400078ec0ff */
[----:B------:R-:W-:-:S07]  /*08a0*/  LOP3.LUT R9, R2, 0x7, RZ, 0xc0, !PT ;  /* 0x0000000702097812 */ /* 0x000fce00078ec0ff */
[----:B------:R-:W-:Y:S05]  /*08b0*/  CALL.REL.NOINC `($__internal_29_$__cuda_sm20_div_u16) ;  /* 0x0000004000947944 */ /* 0x000fea0003c00000 */
[----:B------:R-:W0:Y:S01]  /*08c0*/  LDCU.64 UR10, c[0x0][0x3a8] ;  /* 0x00007500ff0a77ac */ /* 0x000e220008000a00 */
[C---:B------:R-:W-:Y:S01]  /*08d0*/  VIADD R32, R9.reuse, 0x1 ;  /* 0x0000000109207836 */ /* 0x040fe20000000000 */
[C---:B------:R-:W-:Y:S01]  /*08e0*/  IADD3 R33, PT, PT, R9.reuse, 0x2, RZ ;  /* 0x0000000209217810 */ /* 0x040fe20007ffe0ff */
[C---:B------:R-:W-:Y:S01]  /*08f0*/  VIADD R35, R9.reuse, 0x4 ;  /* 0x0000000409237836 */ /* 0x040fe20000000000 */
[----:B------:R-:W1:Y:S01]  /*0900*/  LDCU UR7, c[0x0][0x388] ;  /* 0x00007100ff0777ac */ /* 0x000e620008000800 */
[C---:B------:R-:W-:Y:S01]  /*0910*/  VIADD R34, R9.reuse, 0x3 ;  /* 0x0000000309227836 */ /* 0x040fe20000000000 */
[C---:B------:R-:W-:Y:S01]  /*0920*/  IADD3 R37, PT, PT, R9.reuse, 0x6, RZ ;  /* 0x0000000609257810 */ /* 0x040fe20007ffe0ff */
[C---:B------:R-:W-:Y:S01]  /*0930*/  VIADD R36, R9.reuse, 0x5 ;  /* 0x0000000509247836 */ /* 0x040fe20000000000 */
[----:B------:R-:W-:Y:S01]  /*0940*/  UPRMT UR8, UR4, 0x9910, URZ ;  /* 0x0000991004087896 */ /* 0x000fe200080000ff */
[----:B------:R-:W-:Y:S01]  /*0950*/  VIADD R39, R9, 0x7 ;  /* 0x0000000709277836 */ /* 0x000fe20000000000 */
[----:B------:R-:W-:-:S02]  /*0960*/  LOP3.LUT R44, R44, 0x3, RZ, 0xc0, !PT ;  /* 0x000000032c2c7812 */ /* 0x000fc400078ec0ff */
[----:B0-----:R-:W-:Y:S01]  /*0970*/  ISETP.GE.AND P0, PT, R32, UR11, PT ;  /* 0x0000000b20007c0c */ /* 0x001fe2000bf06270 */
[----:B------:R-:W-:Y:S01]  /*0980*/  UISETP.LT.AND UP0, UPT, UR10, 0x8, UPT ;  /* 0x000000080a00788c */ /* 0x000fe2000bf01270 */
[----:B------:R-:W-:Y:S02]  /*0990*/  MOV R8, UR11 ;  /* 0x0000000b00087c02 */ /* 0x000fe40008000f00 */
[----:B------:R-:W-:Y:S01]  /*09a0*/  ISETP.GE.AND P3, PT, R35, UR11, PT ;  /* 0x0000000b23007c0c */ /* 0x000fe2000bf66270 */
[----:B-1----:R-:W-:Y:S01]  /*09b0*/  USHF.R.S32.HI UR4, URZ, 0x1f, UR7 ;  /* 0x0000001fff047899 */ /* 0x002fe20008011407 */
[----:B------:R-:W-:Y:S01]  /*09c0*/  ISETP.GE.AND P1, PT, R33, UR11, PT ;  /* 0x0000000b21007c0c */ /* 0x000fe2000bf26270 */
[----:B------:R-:W-:Y:S01]  /*09d0*/  USEL UR6, UR10, 0x8, UP0 ;  /* 0x000000080a067887 */ /* 0x000fe20008000000 */
[----:B------:R-:W-:Y:S01]  /*09e0*/  ISETP.GE.AND P2, PT, R34, UR11, PT ;  /* 0x0000000b22007c0c */ /* 0x000fe2000bf46270 */
[----:B------:R-:W-:Y:S01]  /*09f0*/  ULEA.HI UR4, UR4, UR7, URZ, 0xc ;  /* 0x0000000704047291 */ /* 0x000fe2000f8f60ff */
[----:B------:R-:W-:-:S02]  /*0a00*/  SEL R5, R8, RZ, P0 ;  /* 0x000000ff08057207 */ /* 0x000fc40000000000 */
[C---:B------:R-:W-:Y:S01]  /*0a10*/  SEL R6, R8.reuse, RZ, P3 ;  /* 0x000000ff08067207 */ /* 0x040fe20001800000 */
[----:B------:R-:W-:Y:S01]  /*0a20*/  USHF.R.S32.HI UR7, URZ, 0xc, UR4 ;  /* 0x0000000cff077899 */ /* 0x000fe20008011404 */
[----:B------:R-:W-:Y:S01]  /*0a30*/  SEL R4, R8, RZ, P1 ;  /* 0x000000ff08047207 */ /* 0x000fe20000800000 */
[----:B------:R-:W-:Y:S01]  /*0a40*/  IMAD.IADD R32, R32, 0x1, -R5 ;  /* 0x0000000120207824 */ /* 0x000fe200078e0a05 */
[----:B------:R-:W-:Y:S01]  /*0a50*/  SEL R7, R8, RZ, P2 ;  /* 0x000000ff08077207 */ /* 0x000fe20001000000 */
[----:B------:R-:W-:Y:S01]  /*0a60*/  IMAD.IADD R35, R35, 0x1, -R6 ;  /* 0x0000000123237824 */ /* 0x000fe200078e0a06 */
[----:B------:R-:W-:Y:S01]  /*0a70*/  ISETP.GE.AND P1, PT, R36, UR11, PT ;  /* 0x0000000b24007c0c */ /* 0x000fe2000bf26270 */
[----:B------:R-:W-:Y:S01]  /*0a80*/  IMAD.IADD R33, R33, 0x1, -R4 ;  /* 0x0000000121217824 */ /* 0x000fe200078e0a04 */
[----:B------:R-:W-:Y:S02]  /*0a90*/  ISETP.GE.AND P0, PT, R9, UR11, PT ;  /* 0x0000000b09007c0c */ /* 0x000fe4000bf06270 */
[----:B------:R-:W-:-:S02]  /*0aa0*/  ISETP.GE.AND P3, PT, R39, UR11, PT ;  /* 0x0000000b27007c0c */ /* 0x000fc4000bf66270 */
[----:B------:R-:W-:Y:S02]  /*0ab0*/  ISETP.GE.AND P2, PT, R37, UR11, PT ;  /* 0x0000000b25007c0c */ /* 0x000fe4000bf46270 */
[C---:B------:R-:W-:Y:S02]  /*0ac0*/  SEL R5, R8.reuse, RZ, P1 ;  /* 0x000000ff08057207 */ /* 0x040fe40000800000 */
[C---:B------:R-:W-:Y:S02]  /*0ad0*/  SEL R38, R8.reuse, RZ, P0 ;  /* 0x000000ff08267207 */ /* 0x040fe40000000000 */
[----:B------:R-:W-:Y:S01]  /*0ae0*/  SEL R6, R8, RZ, P3 ;  /* 0x000000ff08067207 */ /* 0x000fe20001800000 */
[----:B------:R-:W-:Y:S01]  /*0af0*/  IMAD.IADD R36, R36, 0x1, -R5 ;  /* 0x0000000124247824 */ /* 0x000fe200078e0a05 */
[----:B------:R-:W-:Y:S01]  /*0b00*/  SEL R4, R8, RZ, P2 ;  /* 0x000000ff08047207 */ /* 0x000fe20001000000 */
[----:B------:R-:W-:Y:S01]  /*0b10*/  IMAD.IADD R38, R9, 0x1, -R38 ;  /* 0x0000000109267824 */ /* 0x000fe200078e0a26 */
[----:B------:R-:W-:Y:S01]  /*0b20*/  IADD3 R34, PT, PT, R34, -R7, RZ ;  /* 0x8000000722227210 */ /* 0x000fe20007ffe0ff */
[----:B------:R-:W-:Y:S01]  /*0b30*/  IMAD.IADD R39, R39, 0x1, -R6 ;  /* 0x0000000127277824 */ /* 0x000fe200078e0a06 */
[----:B------:R-:W-:-:S07]  /*0b40*/  IADD3 R37, PT, PT, R37, -R4, RZ ;  /* 0x8000000425257210 */ /* 0x000fce0007ffe0ff */
.L_x_1058:
[----:B0-----:R-:W0:Y:S01]  /*0b50*/  S2R R11, SR_TID.X ;  /* 0x00000000000b7919 */ /* 0x001e220000002100 */
[----:B------:R-:W-:Y:S01]  /*0b60*/  ISETP.NE.AND P0, PT, R44, 0x2, PT ;  /* 0x000000022c00780c */ /* 0x000fe20003f05270 */
[----:B------:R-:W-:Y:S01]  /*0b70*/  USHF.L.U32 UR18, UR16, 0x2, URZ ;  /* 0x0000000210127899 */ /* 0x000fe200080006ff */
[----:B------:R-:W-:Y:S01]  /*0b80*/  BSSY.RECONVERGENT B0, `(.L_x_1031) ;  /* 0x0000023000007945 */ /* 0x000fe20003800200 */
[----:B------:R-:W1:Y:S01]  /*0b90*/  LDCU UR11, c[0x0][0x388] ;  /* 0x00007100ff0b77ac */ /* 0x000e620008000800 */
[----:B0-----:R-:W-:-:S09]  /*0ba0*/  SHF.L.U32 R21, R11, 0x2, RZ ;  /* 0x000000020b157819 */ /* 0x001fd200000006ff */
[----:B-1-3--:R-:W-:Y:S05]  /*0bb0*/  @!P0 BRA `(.L_x_1032) ;  /* 0x00000000007c8947 */ /* 0x00afea0003800000 */
[----:B------:R-:W0:Y:S01]  /*0bc0*/  LDC.64 R8, c[0x0][0x390] ;  /* 0x0000e400ff087b82 */ /* 0x000e220000000a00 */
[----:B------:R-:W-:Y:S02]  /*0bd0*/  IMAD.U32 R10, RZ, RZ, UR11 ;  /* 0x0000000bff0a7e24 */ /* 0x000fe4000f8e00ff */
[----:B------:R-:W-:-:S04]  /*0be0*/  IMAD.U32 R5, RZ, RZ, UR5 ;  /* 0x00000005ff057e24 */ /* 0x000fc8000f8e00ff */
[----:B------:R-:W-:-:S05]  /*0bf0*/  IMAD R10, R10, R5, UR14 ;  /* 0x0000000e0a0a7e24 */ /* 0x000fca000f8e0205 */
[----:B------:R-:W-:-:S05]  /*0c00*/  IADD3 R5, PT, PT, R21, R10, RZ ;  /* 0x0000000a15057210 */ /* 0x000fca0007ffe0ff */
        /* <DEDUP_REMOVED lines=12> */
[C---:B------:R-:W-:Y:S01]  /*0cd0*/  VIADD R13, R21.reuse, UR18 ;  /* 0x00000012150d7c36 */ /* 0x040fe20008000000 */
[----:B0-----:R-:W-:-:S05]  /*0ce0*/  IADD3 R5, PT, PT, R21, R10, RZ ;  /* 0x0000000a15057210 */ /* 0x001fca0007ffe0ff */
        /* <DEDUP_REMOVED lines=12> */
.L_x_1032:
[----:B------:R-:W-:Y:S05]  /*0db0*/  BSYNC.RECONVERGENT B0 ;  /* 0x0000000000007941 */ /* 0x000fea0003800200 */
.L_x_1031:
[----:B------:R-:W2:Y:S01]  /*0dc0*/  S2UR UR10, SR_CgaCtaId ;  /* 0x00000000000a79c3 */ /* 0x000ea20000008800 */
[----:B------:R3:W-:Y:S01]  /*0dd0*/  STL.128 [R1], RZ ;  /* 0x000000ff01007387 */ /* 0x0007e20000100c00 */
[----:B------:R-:W-:Y:S01]  /*0de0*/  UMOV UR4, 0x400 ;  /* 0x0000040000047882 */ /* 0x000fe20000000000 */
[----:B01----:R-:W-:Y:S01]  /*0df0*/  IMAD.U32 R7, RZ, RZ, UR11 ;  /* 0x0000000bff077e24 */ /* 0x003fe2000f8e00ff */
[----:B------:R-:W-:Y:S01]  /*0e00*/  UIMAD UR19, UR16, 0xc, UR14 ;  /* 0x0000000c101378a4 */ /* 0x000fe2000f8e020e */
[----:B------:R3:W-:Y:S01]  /*0e10*/  STL.128 [R1+0x10], RZ ;  /* 0x000010ff01007387 */ /* 0x0007e20000100c00 */
[----:B------:R-:W-:Y:S02]  /*0e20*/  ULEA UR11, UR16, UR14, 0x3 ;  /* 0x0000000e100b7291 */ /* 0x000fe4000f8e18ff */
[C---:B------:R-:W-:Y:S01]  /*0e30*/  VIADD R20, R21.reuse, UR14 ;  /* 0x0000000e15147c36 */ /* 0x040fe20008000000 */
[----:B------:R-:W-:Y:S01]  /*0e40*/  UIADD3 UR4, UPT, UPT, UR4, 0x180, URZ ;  /* 0x0000018004047890 */ /* 0x000fe2000fffe0ff */
[----:B------:R3:W-:Y:S01]  /*0e50*/  STL.128 [R1+0x20], RZ ;  /* 0x000020ff01007387 */ /* 0x0007e20000100c00 */
[----:B------:R-:W-:Y:S01]  /*0e60*/  IADD3 R4, PT, PT, R21, UR19, RZ ;  /* 0x0000001315047c10 */ /* 0x000fe2000fffe0ff */
[----:B------:R-:W-:Y:S01]  /*0e70*/  IMAD R20, R7, UR5, R20 ;  /* 0x0000000507147c24 */ /* 0x000fe2000f8e0214 */
[----:B------:R-:W-:Y:S01]  /*0e80*/  BSSY.RECONVERGENT B0, `(.L_x_1033) ;  /* 0x000002d000007945 */ /* 0x000fe20003800200 */
[----:B------:R3:W-:Y:S01]  /*0e90*/  STL.128 [R1+0x30], RZ ;  /* 0x000030ff01007387 */ /* 0x0007e20000100c00 */
[----:B------:R-:W-:-:S02]  /*0ea0*/  VIADD R5, R21, UR11 ;  /* 0x0000000b15057c36 */ /* 0x000fc40008000000 */
[C---:B------:R-:W-:Y:S01]  /*0eb0*/  IMAD R23, R7.reuse, UR5, R4 ;  /* 0x0000000507177c24 */ /* 0x040fe2000f8e0204 */
[----:B------:R3:W-:Y:S01]  /*0ec0*/  STL.128 [R1+0x40], RZ ;  /* 0x000040ff01007387 */ /* 0x0007e20000100c00 */
[----:B------:R-:W-:Y:S02]  /*0ed0*/  IMAD R25, R7, UR5, R5 ;  /* 0x0000000507197c24 */ /* 0x000fe4000f8e0205 */
[----:B------:R-:W-:Y:S01]  /*0ee0*/  VIADD R27, R20, UR18 ;  /* 0x00000012141b7c36 */ /* 0x000fe20008000000 */
[----:B------:R3:W-:Y:S01]  /*0ef0*/  STL.128 [R1+0x50], RZ ;  /* 0x000050ff01007387 */ /* 0x0007e20000100c00 */
[----:B--2---:R-:W-:-:S03]  /*0f00*/  ULEA UR4, UR10, UR4, 0x18 ;  /* 0x000000040a047291 */ /* 0x004fc6000f8ec0ff */
[----:B------:R3:W-:Y:S04]  /*0f10*/  STL.128 [R1+0x60], RZ ;  /* 0x000060ff01007387 */ /* 0x0007e80000100c00 */
[----:B------:R3:W-:Y:S01]  /*0f20*/  STL.128 [R1+0x70], RZ ;  /* 0x000070ff01007387 */ /* 0x0007e20000100c00 */
[----:B------:R-:W-:-:S07]  /*0f30*/  LEA R22, R21, UR4, 0x2 ;  /* 0x0000000415167c11 */ /* 0x000fce000f8e10ff */
.L_x_1034:
        /* <DEDUP_REMOVED lines=9> */
[----:B------:R-:W-:Y:S01]  /*0fd0*/  MOV R29, UR16 ;  /* 0x00000010001d7c02 */ /* 0x000fe20008000f00 */
[----:B------:R-:W-:-:S02]  /*0fe0*/  IMAD.U32 R31, RZ, RZ, UR16 ;  /* 0x00000010ff1f7e24 */ /* 0x000fc4000f8e00ff */
[----:B------:R-:W-:Y:S01]  /*0ff0*/  IMAD.U32 R41, RZ, RZ, UR16 ;  /* 0x00000010ff297e24 */ /* 0x000fe2000f8e00ff */
[----:B------:R-:W-:Y:S01]  /*1000*/  LEA R24, R29, R22, 0x4 ;  /* 0x000000161d187211 */ /* 0x000fe200078e20ff */
[----:B------:R-:W-:Y:S02]  /*1010*/  IMAD.U32 R30, RZ, RZ, UR18 ;  /* 0x00000012ff1e7e24 */ /* 0x000fe4000f8e00ff */
[--C-:B------:R-:W-:Y:S02]  /*1020*/  IMAD R26, R31, 0x20, R22.reuse ;  /* 0x000000201f1a7824 */ /* 0x100fe400078e0216 */
[----:B------:R-:W-:Y:S01]  /*1030*/  IMAD R28, R41, 0x30, R22 ;  /* 0x00000030291c7824 */ /* 0x000fe200078e0216 */
[----:B------:R-:W-:-:S04]  /*1040*/  IADD3 R21, PT, PT, R21, UR18, R30 ;  /* 0x0000001215157c10 */ /* 0x000fc8000fffe01e */
[----:B------:R-:W-:-:S04]  /*1050*/  IADD3 R21, PT, PT, R21, UR18, R30 ;  /* 0x0000001215157c10 */ /* 0x000fc8000fffe01e */
[----:B------:R-:W-:Y:S01]  /*1060*/  ISETP.GE.U32.AND P0, PT, R21, 0x1000, PT ;  /* 0x000010001500780c */ /* 0x000fe20003f06070 */
[----:B------:R-:W-:Y:S01]  /*1070*/  IMAD.U32 R30, RZ, RZ, UR16 ;  /* 0x00000010ff1e7e24 */ /* 0x000fe2000f8e00ff */
[----:B------:R-:W-:-:S03]  /*1080*/  MOV R40, UR16 ;  /* 0x0000001000287c02 */ /* 0x000fc60008000f00 */
[----:B------:R-:W-:Y:S01]  /*1090*/  IMAD R25, R30, 0x10, R25 ;  /* 0x000000101e197824 */ /* 0x000fe200078e0219 */
[C---:B------:R-:W-:Y:S01]  /*10a0*/  LEA R27, R40.reuse, R27, 0x4 ;  /* 0x0000001b281b7211 */ /* 0x040fe200078e20ff */
[----:B------:R-:W-:Y:S01]  /*10b0*/  IMAD R23, R40, 0x10, R23 ;  /* 0x0000001028177824 */ /* 0x000fe200078e0217 */
[----:B--2---:R0:W-:Y:S04]  /*10c0*/  STS.128 [R22], R4 ;  /* 0x0000000416007388 */ /* 0x0041e80000000c00 */
[----:B----4-:R1:W-:Y:S04]  /*10d0*/  STS.128 [R24], R8 ;  /* 0x0000000818007388 */ /* 0x0103e80000000c00 */
[----:B-----5:R1:W-:Y:S04]  /*10e0*/  STS.128 [R26], R12 ;  /* 0x0000000c1a007388 */ /* 0x0203e80000000c00 */
[----:B---3--:R1:W-:Y:S01]  /*10f0*/  STS.128 [R28], R16 ;  /* 0x000000101c007388 */ /* 0x0083e20000000c00 */
[----:B0-----:R-:W-:Y:S01]  /*1100*/  MOV R7, UR16 ;  /* 0x0000001000077c02 */ /* 0x001fe20008000f00 */
[----:B------:R-:W-:-:S04]  /*1110*/  IMAD.U32 R5, RZ, RZ, UR16 ;  /* 0x00000010ff057e24 */ /* 0x000fc8000f8e00ff */
[----:B------:R-:W-:Y:S02]  /*1120*/  IMAD R20, R7, 0x10, R20 ;  /* 0x0000001007147824 */ /* 0x000fe400078e0214 */
[----:B------:R-:W-:Y:S01]  /*1130*/  IMAD R22, R5, 0x40, R22 ;  /* 0x0000004005167824 */ /* 0x000fe200078e0216 */
[----:B------:R-:W-:Y:S06]  /*1140*/  @!P0 BRA `(.L_x_1034) ;  /* 0xfffffffc007c8947 */ /* 0x000fec000383ffff */
[----:B------:R-:W-:Y:S05]  /*1150*/  BSYNC.RECONVERGENT B0 ;  /* 0x0000000000007941 */ /* 0x000fea0003800200 */
.L_x_1033:
        /* <DEDUP_REMOVED lines=20> */
[----:B------:R-:W-:Y:S01]  /*12a0*/  MOV R22, RZ ;  /* 0x000000ff00167202 */ /* 0x000fe20000000f00 */
[----:B------:R-:W-:-:S07]  /*12b0*/  IMAD.MOV.U32 R5, RZ, RZ, RZ ;  /* 0x000000ffff057224 */ /* 0x000fce00078e00ff */
.L_x_1057:
[----:B01----:R-:W0:Y:S01]  /*12c0*/  LDC R18, c[0x0][0x3ac] ;  /* 0x0000eb00ff127b82 */ /* 0x003e220000000800 */
[C---:B------:R-:W-:Y:S01]  /*12d0*/  VIADD R6, R2.reuse, 0x1 ;  /* 0x0000000102067836 */ /* 0x040fe20000000000 */
[C---:B------:R-:W-:Y:S01]  /*12e0*/  IADD3 R7, PT, PT, R2.reuse, 0x2, RZ ;  /* 0x0000000202077810 */ /* 0x040fe20007ffe0ff */
[C---:B------:R-:W-:Y:S01]  /*12f0*/  IMAD.IADD R17, R2.reuse, 0x1, R5 ;  /* 0x0000000102117824 */ /* 0x040fe200078e0205 */
[C---:B------:R-:W-:Y:S01]  /*1300*/  LOP3.LUT R4, R2.reuse, 0x7, RZ, 0xc0, !PT ;  /* 0x0000000702047812 */ /* 0x040fe200078ec0ff */
[----:B------:R-:W-:Y:S01]  /*1310*/  VIADD R11, R2, 0x3 ;  /* 0x00000003020b7836 */ /* 0x000fe20000000000 */
[----:B------:R-:W-:Y:S01]  /*1320*/  LOP3.LUT R6, R6, 0x7, RZ, 0xc0, !PT ;  /* 0x0000000706067812 */ /* 0x000fe200078ec0ff */
[C---:B------:R-:W-:Y:S01]  /*1330*/  VIADD R13, R2.reuse, 0x6 ;  /* 0x00000006020d7836 */ /* 0x040fe20000000000 */
[----:B------:R-:W-:Y:S01]  /*1340*/  LOP3.LUT R7, R7, 0x7, RZ, 0xc0, !PT ;  /* 0x0000000707077812 */ /* 0x000fe200078ec0ff */
[C---:B------:R-:W-:Y:S01]  /*1350*/  VIADD R14, R2.reuse, 0xffffffff ;  /* 0xffffffff020e7836 */ /* 0x040fe20000000000 */
[----:B------:R-:W-:Y:S01]  /*1360*/  IADD3 R12, PT, PT, R2, 0x5, RZ ;  /* 0x00000005020c7810 */ /* 0x000fe20007ffe0ff */
[----:B------:R-:W-:Y:S01]  /*1370*/  BSSY B0, `(.L_x_1037) ;  /* 0x0000093000007945 */ /* 0x000fe20003800000 */
[----:B------:R-:W-:-:S02]  /*1380*/  IADD3 R5, PT, PT, R5, UR17, RZ ;  /* 0x0000001105057c10 */ /* 0x000fc4000fffe0ff */
[C---:B0-----:R-:W-:Y:S02]  /*1390*/  ISETP.GT.AND P0, PT, R18.reuse, RZ, PT ;  /* 0x000000ff1200720c */ /* 0x041fe40003f04270 */
[C---:B------:R-:W-:Y:S02]  /*13a0*/  ISETP.GE.AND P1, PT, R18.reuse, 0x2, PT ;  /* 0x000000021200780c */ /* 0x040fe40003f26270 */
[C---:B------:R-:W-:Y:S02]  /*13b0*/  ISETP.GE.AND P2, PT, R18.reuse, 0x3, PT ;  /* 0x000000031200780c */ /* 0x040fe40003f46270 */
[C---:B------:R-:W-:Y:S02]  /*13c0*/  ISETP.GE.AND P3, PT, R18.reuse, 0x7, PT ;  /* 0x000000071200780c */ /* 0x040fe40003f66270 */
[----:B------:R-:W-:-:S05]  /*13d0*/  ISETP.GE.AND P4, PT, R18, 0x8, PT ;  /* 0x000000081200780c */ /* 0x000fca0003f86270 */
[CC--:B------:R-:W-:Y:S02]  /*13e0*/  @P0 IMAD R8, R17.reuse, R18.reuse, R4 ;  /* 0x0000001211080224 */ /* 0x0c0fe400078e0204 */
[CC--:B------:R-:W-:Y:S02]  /*13f0*/  @P1 IMAD R9, R17.reuse, R18.reuse, R6 ;  /* 0x0000001211091224 */ /* 0x0c0fe400078e0206 */
[----:B------:R-:W-:Y:S01]  /*1400*/  @P2 IMAD R10, R17, R18, R7 ;  /* 0x00000012110a2224 */ /* 0x000fe200078e0207 */
[----:B------:R-:W-:Y:S02]  /*1410*/  @P0 LEA R8, R8, UR4, 0x2 ;  /* 0x0000000408080c11 */ /* 0x000fe4000f8e10ff */
[----:B------:R-:W-:Y:S02]  /*1420*/  @P1 LEA R9, R9, UR4, 0x2 ;  /* 0x0000000409091c11 */ /* 0x000fe4000f8e10ff */
[----:B------:R-:W-:Y:S01]  /*1430*/  @P2 LEA R10, R10, UR4, 0x2 ;  /* 0x000000040a0a2c11 */ /* 0x000fe2000f8e10ff */
[----:B------:R0:W1:Y:S01]  /*1440*/  @P0 LDS R52, [R8] ;  /* 0x0000000008340984 */ /* 0x0000620000000800 */
[----:B------:R-:W-:-:S03]  /*1450*/  ISETP.GE.AND P0, PT, R18, 0x4, PT ;  /* 0x000000041200780c */ /* 0x000fc60003f06270 */
[----:B--2---:R2:W3:Y:S01]  /*1460*/  @P1 LDS R51, [R9] ;  /* 0x0000000009331984 */ /* 0x0044e20000000800 */
[----:B------:R-:W-:-:S03]  /*1470*/  ISETP.GE.AND P1, PT, R18, 0x5, PT ;  /* 0x000000051200780c */ /* 0x000fc60003f26270 */
[----:B----4-:R4:W1:Y:S01]  /*1480*/  @P2 LDS R50, [R10] ;  /* 0x000000000a322984 */ /* 0x0108620000000800 */
[----:B------:R-:W-:Y:S02]  /*1490*/  ISETP.GE.AND P2, PT, R18, 0x6, PT ;  /* 0x000000061200780c */ /* 0x000fe40003f46270 */
[----:B0-----:R-:W-:Y:S02]  /*14a0*/  LOP3.LUT R8, R11, 0x7, RZ, 0xc0, !PT ;  /* 0x000000070b087812 */ /* 0x001fe400078ec0ff */
[----:B--2---:R-:W-:Y:S02]  /*14b0*/  LOP3.LUT R9, R4, 0x4, RZ, 0x3c, !PT ;  /* 0x0000000404097812 */ /* 0x004fe400078e3cff */
[----:B------:R-:W-:Y:S01]  /*14c0*/  LOP3.LUT R11, R13, 0x7, RZ, 0xc0, !PT ;  /* 0x000000070d0b7812 */ /* 0x000fe200078ec0ff */
[CC--:B------:R-:W-:Y:S01]  /*14d0*/  @P0 IMAD R13, R17.reuse, R18.reuse, R8 ;  /* 0x00000012110d0224 */ /* 0x0c0fe200078e0208 */
[----:B----4-:R-:W-:Y:S02]  /*14e0*/  LOP3.LUT R10, R12, 0x7, RZ, 0xc0, !PT ;  /* 0x000000070c0a7812 */ /* 0x010fe400078ec0ff */
[----:B------:R-:W-:Y:S01]  /*14f0*/  LOP3.LUT R12, R14, 0x7, RZ, 0xc0, !PT ;  /* 0x000000070e0c7812 */ /* 0x000fe200078ec0ff */
[-C--:B------:R-:W-:Y:S01]  /*1500*/  @P1 IMAD R14, R17, R18.reuse, R9 ;  /* 0x00000012110e1224 */ /* 0x080fe200078e0209 */
[----:B------:R-:W-:Y:S01]  /*1510*/  @P0 LEA R13, R13, UR4, 0x2 ;  /* 0x000000040d0d0c11 */ /* 0x000fe2000f8e10ff */
[----:B------:R-:W-:-:S02]  /*1520*/  @P2 IMAD R15, R17, R18, R10 ;  /* 0x00000012110f2224 */ /* 0x000fc400078e020a */
[CC--:B------:R-:W-:Y:S01]  /*1530*/  @P3 IMAD R16, R17.reuse, R18.reuse, R11 ;  /* 0x0000001211103224 */ /* 0x0c0fe200078e020b */
[----:B------:R-:W-:Y:S01]  /*1540*/  @P1 LEA R14, R14, UR4, 0x2 ;  /* 0x000000040e0e1c11 */ /* 0x000fe2000f8e10ff */
[----:B------:R-:W-:Y:S01]  /*1550*/  @P4 IMAD R17, R17, R18, R12 ;  /* 0x0000001211114224 */ /* 0x000fe200078e020c */
[----:B------:R-:W-:Y:S01]  /*1560*/  @P2 LEA R15, R15, UR4, 0x2 ;  /* 0x000000040f0f2c11 */ /* 0x000fe2000f8e10ff */
[----:B------:R0:W2:Y:S01]  /*1570*/  @P0 LDS R49, [R13] ;  /* 0x000000000d310984 */ /* 0x0000a20000000800 */
[----:B------:R-:W-:Y:S02]  /*1580*/  @P3 LEA R16, R16, UR4, 0x2 ;  /* 0x0000000410103c11 */ /* 0x000fe4000f8e10ff */
[----:B------:R-:W-:Y:S01]  /*1590*/  @P4 LEA R17, R17, UR4, 0x2 ;  /* 0x0000000411114c11 */ /* 0x000fe2000f8e10ff */
[----:B------:R0:W4:Y:S01]  /*15a0*/  @P2 LDS R47, [R15] ;  /* 0x000000000f2f2984 */ /* 0x0001220000000800 */
[----:B------:R-:W-:-:S03]  /*15b0*/  ISETP.GE.AND P0, PT, R5, R0, PT ;  /* 0x000000000500720c */ /* 0x000fc60003f06270 */
[----:B------:R0:W0:Y:S04]  /*15c0*/  @P3 LDS R45, [R16] ;  /* 0x00000000102d3984 */ /* 0x0000280000000800 */
[----:B------:R0:W0:Y:S04]  /*15d0*/  @P4 LDS R46, [R17] ;  /* 0x00000000112e4984 */ /* 0x0000280000000800 */
[----:B------:R0:W0:Y:S01]  /*15e0*/  @P1 LDS R48, [R14] ;  /* 0x000000000e301984 */ /* 0x0000220000000800 */
[----:B------:R-:W-:-:S13]  /*15f0*/  ISETP.GE.AND P1, PT, R54, UR6, PT ;  /* 0x0000000636007c0c */ /* 0x000fda000bf26270 */
[----:B-1-3--:R-:W-:Y:S05]  /*1600*/  @P1 BRA `(.L_x_1038) ;  /* 0x0000000400a41947 */ /* 0x00afea0003800000 */
[----:B0-----:R-:W0:Y:S01]  /*1610*/  S2R R14, SR_CgaCtaId ;  /* 0x00000000000e7919 */ /* 0x001e220000008800 */
[----:B------:R-:W-:Y:S01]  /*1620*/  MOV R15, 0x400 ;  /* 0x00000400000f7802 */ /* 0x000fe20000000f00 */
[----:B------:R-:W-:Y:S01]  /*1630*/  IMAD R13, R22, UR9, RZ ;  /* 0x00000009160d7c24 */ /* 0x000fe2000f8e02ff */
[----:B------:R-:W-:Y:S01]  /*1640*/  ISETP.GT.U32.AND P1, PT, R18, 0x40, PT ;  /* 0x000000401200780c */ /* 0x000fe20003f24070 */
[----:B------:R-:W-:Y:S01]  /*1650*/  IMAD.MOV.U32 R16, RZ, RZ, RZ ;  /* 0x000000ffff107224 */ /* 0x000fe200078e00ff */
[----:B0-----:R-:W-:Y:S01]  /*1660*/  LEA R15, R14, R15, 0x18 ;  /* 0x0000000f0e0f7211 */ /* 0x001fe200078ec0ff */
[----:B------:R-:W-:-:S10]  /*1670*/  IMAD.MOV.U32 R14, RZ, RZ, R54 ;  /* 0x000000ffff0e7224 */ /* 0x000fd400078e0036 */
.L_x_1056:
[----:B------:R-:W-:-:S05]  /*1680*/  IMAD R23, R14, 0x24, R15 ;  /* 0x000000240e177824 */ /* 0x000fca00078e020f */
[----:B-1----:R-:W-:Y:S01]  /*1690*/  LEA R17, R53, R23, 0x2 ;  /* 0x0000001735117211 */ /* 0x002fe200078e10ff */
[----:B------:R-:W-:Y:S06]  /*16a0*/  @P1 BRA `(.L_x_1039) ;  /* 0x0000000000d01947 */ /* 0x000fec0003800000 */
[----:B------:R-:W0:Y:S01]  /*16b0*/  LDC R20, c[0x0][0x3ac] ;  /* 0x0000eb00ff147b82 */ /* 0x000e220000000800 */
[----:B------:R1:W3:Y:S01]  /*16c0*/  LDS R19, [R17] ;  /* 0x0000000011137984 */ /* 0x0002e20000000800 */
[----:B------:R-:W-:Y:S01]  /*16d0*/  IMAD.MOV.U32 R18, RZ, RZ, RZ ;  /* 0x000000ffff127224 */ /* 0x000fe200078e00ff */
[----:B0-----:R-:W-:-:S13]  /*16e0*/  ISETP.NE.AND P2, PT, R20, RZ, PT ;  /* 0x000000ff1400720c */ /* 0x001fda0003f45270 */
[----:B-1-3--:R-:W-:Y:S05]  /*16f0*/  @!P2 BRA `(.L_x_1040) ;  /* 0x000000000010a947 */ /* 0x00afea0003800000 */
[----:B------:R-:W-:-:S03]  /*1700*/  UMOV UR10, 0xffffffff ;  /* 0xffffffff000a7882 */ /* 0x000fc60000000000 */
[----:B------:R-:W-:Y:S05]  /*1710*/  BRA.DIV UR10, `(.L_x_1041) ;  /* 0x0000002e0a707947 */ /* 0x000fea000b800000 */
[----:B------:R0:W1:Y:S02]  /*1720*/  SHFL.IDX PT, R17, R19, R38, 0x181f ;  /* 0x00181f2613117589 */ /* 0x00006400000e0000 */
.L_x_1061:
[----:B-1----:R-:W-:-:S07]  /*1730*/  IMAD R18, R52, R17, RZ ;  /* 0x0000001134127224 */ /* 0x002fce00078e02ff */
.L_x_1040:
[----:B------:R-:W-:-:S13]  /*1740*/  ISETP.GE.AND P2, PT, R20, 0x2, PT ;  /* 0x000000021400780c */ /* 0x000fda0003f46270 */
[----:B------:R-:W-:Y:S05]  /*1750*/  @!P2 BRA `(.L_x_1042) ;  /* 0x000000000010a947 */ /* 0x000fea0003800000 */
[----:B------:R-:W-:-:S03]  /*1760*/  UMOV UR10, 0xffffffff ;  /* 0xffffffff000a7882 */ /* 0x000fc60000000000 */
[----:B------:R-:W-:Y:S05]  /*1770*/  BRA.DIV UR10, `(.L_x_1043) ;  /* 0x0000002e0a7c7947 */ /* 0x000fea000b800000 */
[----:B------:R1:W3:Y:S02]  /*1780*/  SHFL.IDX PT, R17, R19, R32, 0x181f ;  /* 0x00181f2013117589 */ /* 0x0002e400000e0000 */
.L_x_1064:
[----:B---3--:R-:W-:-:S07]  /*1790*/  IMAD R18, R51, R17, R18 ;  /* 0x0000001133127224 */ /* 0x008fce00078e0212 */
.L_x_1042:
[----:B------:R-:W-:-:S13]  /*17a0*/  ISETP.GE.AND P2, PT, R20, 0x3, PT ;  /* 0x000000031400780c */ /* 0x000fda0003f46270 */
[----:B------:R-:W-:Y:S05]  /*17b0*/  @!P2 BRA `(.L_x_1044) ;  /* 0x000000000010a947 */ /* 0x000fea0003800000 */
[----:B------:R-:W-:-:S03]  /*17c0*/  UMOV UR10, 0xffffffff ;  /* 0xffffffff000a7882 */ /* 0x000fc60000000000 */
[----:B------:R-:W-:Y:S05]  /*17d0*/  BRA.DIV UR10, `(.L_x_1045) ;  /* 0x0000002e0a887947 */ /* 0x000fea000b800000 */
[----:B------:R3:W0:Y:S02]  /*17e0*/  SHFL.IDX PT, R17, R19, R33, 0x181f ;  /* 0x00181f2113117589 */ /* 0x00062400000e0000 */
.L_x_1067:
[----:B0-----:R-:W-:-:S07]  /*17f0*/  IMAD R18, R50, R17, R18 ;  /* 0x0000001132127224 */ /* 0x001fce00078e0212 */
.L_x_1044:
[----:B------:R-:W-:-:S13]  /*1800*/  ISETP.GE.AND P2, PT, R20, 0x4, PT ;  /* 0x000000041400780c */ /* 0x000fda0003f46270 */
[----:B------:R-:W-:Y:S05]  /*1810*/  @!P2 BRA `(.L_x_1046) ;  /* 0x000000000010a947 */ /* 0x000fea0003800000 */
[----:B------:R-:W-:-:S03]  /*1820*/  UMOV UR10, 0xffffffff ;  /* 0xffffffff000a7882 */ /* 0x000fc60000000000 */
[----:B------:R-:W-:Y:S05]  /*1830*/  BRA.DIV UR10, `(.L_x_1047) ;  /* 0x0000002e0a947947 */ /* 0x000fea000b800000 */
[----:B------:R0:W0:Y:S02]  /*1840*/  SHFL.IDX PT, R17, R19, R34, 0x181f ;  /* 0x00181f2213117589 */ /* 0x00002400000e0000 */
.L_x_1070:
[----:B0-2---:R-:W-:-:S07]  /*1850*/  IMAD R18, R49, R17, R18 ;  /* 0x0000001131127224 */ /* 0x005fce00078e0212 */
.L_x_1046:
[----:B------:R-:W-:-:S13]  /*1860*/  ISETP.GE.AND P2, PT, R20, 0x5, PT ;  /* 0x000000051400780c */ /* 0x000fda0003f46270 */
[----:B------:R-:W-:Y:S05]  /*1870*/  @!P2 BRA `(.L_x_1048) ;  /* 0x000000000010a947 */ /* 0x000fea0003800000 */
[----:B------:R-:W-:-:S03]  /*1880*/  UMOV UR10, 0xffffffff ;  /* 0xffffffff000a7882 */ /* 0x000fc60000000000 */
[----:B------:R-:W-:Y:S05]  /*1890*/  BRA.DIV UR10, `(.L_x_1049) ;  /* 0x0000002e0aa07947 */ /* 0x000fea000b800000 */
[----:B------:R0:W0:Y:S02]  /*18a0*/  SHFL.IDX PT, R17, R19, R35, 0x181f ;  /* 0x00181f2313117589 */ /* 0x00002400000e0000 */
.L_x_1073:
[----:B0-----:R-:W-:-:S07]  /*18b0*/  IMAD R18, R48, R17, R18 ;  /* 0x0000001130127224 */ /* 0x001fce00078e0212 */
.L_x_1048:
[----:B------:R-:W-:-:S13]  /*18c0*/  ISETP.GE.AND P2, PT, R20, 0x6, PT ;  /* 0x000000061400780c */ /* 0x000fda0003f46270 */
[----:B------:R-:W-:Y:S05]  /*18d0*/  @!P2 BRA `(.L_x_1050) ;  /* 0x000000000010a947 */ /* 0x000fea0003800000 */
[----:B------:R-:W-:-:S03]  /*18e0*/  UMOV UR10, 0xffffffff ;  /* 0xffffffff000a7882 */ /* 0x000fc60000000000 */
[----:B------:R-:W-:Y:S05]  /*18f0*/  BRA.DIV UR10, `(.L_x_1051) ;  /* 0x0000002e0aac7947 */ /* 0x000fea000b800000 */
[----:B------:R0:W0:Y:S02]  /*1900*/  SHFL.IDX PT, R17, R19, R36, 0x181f ;  /* 0x00181f2413117589 */ /* 0x00002400000e0000 */
.L_x_1076:
[----:B0---4-:R-:W-:-:S07]  /*1910*/  IMAD R18, R47, R17, R18 ;  /* 0x000000112f127224 */ /* 0x011fce00078e0212 */
.L_x_1050:
[----:B------:R-:W-:-:S13]  /*1920*/  ISETP.GE.AND P2, PT, R20, 0x7, PT ;  /* 0x000000071400780c */ /* 0x000fda0003f46270 */
[----:B------:R-:W-:Y:S05]  /*1930*/  @!P2 BRA `(.L_x_1052) ;  /* 0x000000000010a947 */ /* 0x000fea0003800000 */
[----:B------:R-:W-:-:S03]  /*1940*/  UMOV UR10, 0xffffffff ;  /* 0xffffffff000a7882 */ /* 0x000fc60000000000 */
[----:B------:R-:W-:Y:S05]  /*1950*/  BRA.DIV UR10, `(.L_x_1053) ;  /* 0x0000002e0ab87947 */ /* 0x000fea000b800000 */
[----:B------:R0:W0:Y:S02]  /*1960*/  SHFL.IDX PT, R17, R19, R37, 0x181f ;  /* 0x00181f2513117589 */ /* 0x00002400000e0000 */
.L_x_1079:
[----:B0-----:R-:W-:-:S07]  /*1970*/  IMAD R18, R45, R17, R18 ;  /* 0x000000112d127224 */ /* 0x001fce00078e0212 */
.L_x_1052:
[----:B------:R-:W-:-:S13]  /*1980*/  ISETP.GE.AND P2, PT, R20, 0x8, PT ;  /* 0x000000081400780c */ /* 0x000fda0003f46270 */
[----:B------:R-:W-:Y:S05]  /*1990*/  @!P2 BRA `(.L_x_1054) ;  /* 0x00000000009ca947 */ /* 0x000fea0003800000 */
[----:B------:R-:W-:-:S03]  /*19a0*/  UMOV UR10, 0xffffffff ;  /* 0xffffffff000a7882 */ /* 0x000fc60000000000 */
[----:B------:R-:W-:Y:S05]  /*19b0*/  BRA.DIV UR10, `(.L_x_1055) ;  /* 0x0000002e0ac47947 */ /* 0x000fea000b800000 */
[----:B------:R0:W0:Y:S02]  /*19c0*/  SHFL.IDX PT, R17, R19, R39, 0x181f ;  /* 0x00181f2713117589 */ /* 0x00002400000e0000 */
.L_x_1082:
[----:B0-----:R-:W-:Y:S01]  /*19d0*/  IMAD R18, R46, R17, R18 ;  /* 0x000000112e127224 */ /* 0x001fe200078e0212 */
[----:B------:R-:W-:Y:S06]  /*19e0*/  BRA `(.L_x_1054) ;  /* 0x0000000000887947 */ /* 0x000fec0003800000 */
.L_x_1039:
[----:B------:R-:W0:Y:S01]  /*19f0*/  LDC R24, c[0x0][0x3ac] ;  /* 0x0000eb00ff187b82 */ /* 0x000e220000000800 */
[----:B------:R-:W-:Y:S01]  /*1a00*/  IMAD.MOV.U32 R18, RZ, RZ, RZ ;  /* 0x000000ffff127224 */ /* 0x000fe200078e00ff */
[C---:B0-----:R-:W-:Y:S02]  /*1a10*/  ISETP.GE.AND P3, PT, R24.reuse, 0x1, PT ;  /* 0x000000011800780c */ /* 0x041fe40003f66270 */
[C---:B------:R-:W-:Y:S02]  /*1a20*/  ISETP.GE.AND P6, PT, R24.reuse, 0x2, PT ;  /* 0x000000021800780c */ /* 0x040fe40003fc6270 */
[C---:B------:R-:W-:Y:S02]  /*1a30*/  ISETP.GE.AND P5, PT, R24.reuse, 0x3, PT ;  /* 0x000000031800780c */ /* 0x040fe40003fa6270 */
[C---:B------:R-:W-:Y:S02]  /*1a40*/  ISETP.GE.AND P2, PT, R24.reuse, 0x4, PT ;  /* 0x000000041800780c */ /* 0x040fe40003f46270 */
[----:B------:R-:W-:-:S05]  /*1a50*/  ISETP.GE.AND P4, PT, R24, 0x5, PT ;  /* 0x000000051800780c */ /* 0x000fca0003f86270 */
[--C-:B------:R-:W-:Y:S02]  /*1a60*/  @P3 IMAD R17, R4, 0x4, R23.reuse ;  /* 0x0000000404113824 */ /* 0x100fe400078e0217 */
[----:B------:R-:W-:Y:S02]  /*1a70*/  @P6 LEA R19, R6, R23, 0x2 ;  /* 0x0000001706136211 */ /* 0x000fe400078e10ff */
[----:B------:R-:W-:Y:S02]  /*1a80*/  @P5 IMAD R20, R7, 0x4, R23 ;  /* 0x0000000407145824 */ /* 0x000fe400078e0217 */
[----:B------:R-:W0:Y:S04]  /*1a90*/  @P3 LDS R17, [R17] ;  /* 0x0000000011113984 */ /* 0x000e280000000800 */
[----:B------:R-:W1:Y:S04]  /*1aa0*/  @P6 LDS R19, [R19] ;  /* 0x0000000013136984 */ /* 0x000e680000000800 */
[----:B------:R-:W3:Y:S01]  /*1ab0*/  @P5 LDS R21, [R20] ;  /* 0x0000000014155984 */ /* 0x000ee20000000800 */
[----:B0-----:R-:W-:Y:S01]  /*1ac0*/  @P3 IMAD R18, R52, R17, RZ ;  /* 0x0000001134123224 */ /* 0x001fe200078e02ff */
[----:B------:R-:W-:-:S02]  /*1ad0*/  ISETP.GE.AND P3, PT, R24, 0x6, PT ;  /* 0x000000061800780c */ /* 0x000fc40003f66270 */
[----:B------:R-:W-:Y:S01]  /*1ae0*/  @P2 LEA R17, R8, R23, 0x2 ;  /* 0x0000001708112211 */ /* 0x000fe200078e10ff */
[----:B-1----:R-:W-:Y:S01]  /*1af0*/  @P6 IMAD R18, R51, R19, R18 ;  /* 0x0000001333126224 */ /* 0x002fe200078e0212 */
[----:B------:R-:W-:Y:S01]  /*1b00*/  ISETP.GE.AND P6, PT, R24, 0x7, PT ;  /* 0x000000071800780c */ /* 0x000fe20003fc6270 */
[--C-:B------:R-:W-:Y:S02]  /*1b10*/  @P4 IMAD R19, R9, 0x4, R23.reuse ;  /* 0x0000000409134824 */ /* 0x100fe400078e0217 */
[----:B---3--:R-:W-:Y:S01]  /*1b20*/  @P5 IMAD R18, R50, R21, R18 ;  /* 0x0000001532125224 */ /* 0x008fe200078e0212 */
[----:B------:R-:W-:Y:S01]  /*1b30*/  ISETP.GE.AND P5, PT, R24, 0x8, PT ;  /* 0x000000081800780c */ /* 0x000fe20003fa6270 */
[----:B------:R-:W2:Y:S04]  /*1b40*/  @P2 LDS R17, [R17] ;  /* 0x0000000011112984 */ /* 0x000ea80000000800 */
[----:B------:R-:W-:Y:S01]  /*1b50*/  @P3 IMAD R20, R10, 0x4, R23 ;  /* 0x000000040a143824 */ /* 0x000fe200078e0217 */
[----:B------:R-:W0:Y:S03]  /*1b60*/  @P4 LDS R19, [R19] ;  /* 0x0000000013134984 */ /* 0x000e260000000800 */
[----:B------:R-:W-:-:S02]  /*1b70*/  @P6 LEA R21, R11, R23, 0x2 ;  /* 0x000000170b156211 */ /* 0x000fc400078e10ff */
[----:B------:R-:W4:Y:S02]  /*1b80*/  @P3 LDS R20, [R20] ;  /* 0x0000000014143984 */ /* 0x000f240000000800 */
[----:B------:R-:W-:Y:S02]  /*1b90*/  @P5 IMAD R23, R12, 0x4, R23 ;  /* 0x000000040c175824 */ /* 0x000fe400078e0217 */
[----:B------:R-:W1:Y:S04]  /*1ba0*/  @P6 LDS R21, [R21] ;  /* 0x0000000015156984 */ /* 0x000e680000000800 */
[----:B------:R-:W3:Y:S01]  /*1bb0*/  @P5 LDS R23, [R23] ;  /* 0x0000000017175984 */ /* 0x000ee20000000800 */
[----:B--2---:R-:W-:-:S04]  /*1bc0*/  @P2 IMAD R18, R49, R17, R18 ;  /* 0x0000001131122224 */ /* 0x004fc800078e0212 */
[----:B0-----:R-:W-:-:S04]  /*1bd0*/  @P4 IMAD R18, R48, R19, R18 ;  /* 0x0000001330124224 */ /* 0x001fc800078e0212 */
[----:B----4-:R-:W-:-:S04]  /*1be0*/  @P3 IMAD R18, R47, R20, R18 ;  /* 0x000000142f123224 */ /* 0x010fc800078e0212 */
[----:B-1----:R-:W-:-:S04]  /*1bf0*/  @P6 IMAD R18, R45, R21, R18 ;  /* 0x000000152d126224 */ /* 0x002fc800078e0212 */
[----:B---3--:R-:W-:-:S07]  /*1c00*/  @P5 IMAD R18, R46, R23, R18 ;  /* 0x000000172e125224 */ /* 0x008fce00078e0212 */
.L_x_1054:
[----:B------:R-:W-:-:S05]  /*1c10*/  IMAD.IADD R17, R13, 0x1, R16 ;  /* 0x000000010d117824 */ /* 0x000fca00078e0210 */
[----:B------:R-:W-:-:S05]  /*1c20*/  LEA R17, R17, UR20, 0x2 ;  /* 0x0000001411117c11 */ /* 0x000fca000f8e10ff */
[----:B01-3--:R-:W3:Y:S01]  /*1c30*/  LDL R19, [R17] ;  /* 0x0000000011137983 */ /* 0x00bee20000100800 */
[----:B------:R-:W-:Y:S02]  /*1c40*/  VIADD R14, R14, UR8 ;  /* 0x000000080e0e7c36 */ /* 0x000fe40008000000 */
[----:B------:R-:W-:-:S03]  /*1c50*/  VIADD R16, R16, 0x1 ;  /* 0x0000000110107836 */ /* 0x000fc60000000000 */
[----:B------:R-:W-:Y:S02]  /*1c60*/  ISETP.GE.AND P2, PT, R14, UR6, PT ;  /* 0x000000060e007c0c */ /* 0x000fe4000bf46270 */
[----:B---3--:R-:W-:-:S05]  /*1c70*/  IADD3 R18, PT, PT, R19, R18, RZ ;  /* 0x0000001213127210 */ /* 0x008fca0007ffe0ff */
[----:B------:R1:W-:Y:S06]  /*1c80*/  STL [R17], R18 ;  /* 0x0000001211007387 */ /* 0x0003ec0000100800 */
[----:B------:R-:W-:Y:S05]  /*1c90*/  @!P2 BRA `(.L_x_1056) ;  /* 0xfffffff80078a947 */ /* 0x000fea000383ffff */
.L_x_1038:
[----:B------:R-:W-:Y:S05]  /*1ca0*/  BSYNC B0 ;  /* 0x0000000000007941 */ /* 0x000fea0003800000 */
.L_x_1037:
[----:B------:R-:W-:Y:S01]  /*1cb0*/  IADD3 R22, PT, PT, R22, 0x1, RZ ;  /* 0x0000000116167810 */ /* 0x000fe20007ffe0ff */
[----:B------:R-:W-:Y:S06]  /*1cc0*/  @!P0 BRA `(.L_x_1057) ;  /* 0xfffffff4007c8947 */ /* 0x000fec000383ffff */
[----:B------:R-:W-:Y:S05]  /*1cd0*/  BSYNC B1 ;  /* 0x0000000000017941 */ /* 0x000fea0003800000 */
.L_x_1036:
[----:B------:R3:W5:Y:S04]  /*1ce0*/  LDL.128 R40, [R1] ;  /* 0x0000000001287983 */ /* 0x0007680000100c00 */
[----:B------:R3:W5:Y:S04]  /*1cf0*/  LDL.128 R28, [R1+0x10] ;  /* 0x00001000011c7983 */ /* 0x0007680000100c00 */
[----:B------:R3:W5:Y:S04]  /*1d00*/  LDL.128 R24, [R1+0x20] ;  /* 0x0000200001187983 */ /* 0x0007680000100c00 */
[----:B------:R3:W5:Y:S04]  /*1d10*/  LDL.128 R20, [R1+0x30] ;  /* 0x0000300001147983 */ /* 0x0007680000100c00 */
[----:B01----:R3:W5:Y:S04]  /*1d20*/  LDL.128 R16, [R1+0x40] ;  /* 0x0000400001107983 */ /* 0x0037680000100c00 */
[----:B------:R3:W5:Y:S04]  /*1d30*/  LDL.128 R12, [R1+0x50] ;  /* 0x00005000010c7983 */ /* 0x0007680000100c00 */
[----:B------:R3:W5:Y:S04]  /*1d40*/  LDL.128 R8, [R1+0x60] ;  /* 0x0000600001087983 */ /* 0x0007680000100c00 */
[----:B------:R3:W5:Y:S02]  /*1d50*/  LDL.128 R4, [R1+0x70] ;  /* 0x0000700001047983 */ /* 0x0007640000100c00 */
.L_x_1035:
[----:B------:R-:W-:Y:S05]  /*1d60*/  WARPSYNC.ALL ;  /* 0x0000000000007948 */ /* 0x000fea0003800000 */
[----:B------:R-:W-:Y:S01]  /*1d70*/  IABS R58, UR17 ;  /* 0x00000011003a7c13 */ /* 0x000fe20008000000 */
[----:B------:R-:W-:Y:S01]  /*1d80*/  IMAD.SHL.U32 R62, R0, 0x80, RZ ;  /* 0x00000080003e7824 */ /* 0x000fe200078e00ff */
[----:B------:R-:W-:Y:S01]  /*1d90*/  IABS R55, UR9 ;  /* 0x0000000900377c13 */ /* 0x000fe20008000000 */
[----:B------:R-:W0:Y:S01]  /*1da0*/  LDCU UR4, c[0x0][0x384] ;  /* 0x00007080ff0477ac */ /* 0x000e220008000800 */
[----:B------:R-:W1:Y:S02]  /*1db0*/  I2F.RP R59, R58 ;  /* 0x0000003a003b7306 */ /* 0x000e640000209400 */
[----:B------:R-:W-:Y:S01]  /*1dc0*/  IADD3 R64, PT, PT, -R55, 0x1, RZ ;  /* 0x0000000137407810 */ /* 0x000fe20007ffe1ff */
[----:B------:R-:W-:-:S05]  /*1dd0*/  UISETP.NE.AND UP0, UPT, UR17, URZ, UPT ;  /* 0x000000ff1100728c */ /* 0x000fca000bf05270 */
[----:B------:R-:W2:Y:S08]  /*1de0*/  I2F.RP R63, R55 ;  /* 0x00000037003f7306 */ /* 0x000eb00000209400 */
[----:B-1----:R-:W1:Y:S08]  /*1df0*/  MUFU.RCP R59, R59 ;  /* 0x0000003b003b7308 */ /* 0x002e700000001000 */
[----:B--2---:R-:W-:Y:S01]  /*1e00*/  MUFU.RCP R63, R63 ;  /* 0x0000003f003f7308 */ /* 0x004fe20000001000 */
[----:B-1----:R-:W-:Y:S01]  /*1e10*/  VIADD R56, R59, 0xffffffe ;  /* 0x0ffffffe3b387836 */ /* 0x002fe20000000000 */
[----:B------:R-:W-:-:S06]  /*1e20*/  IABS R59, UR17 ;  /* 0x00000011003b7c13 */ /* 0x000fcc0008000000 */
[----:B------:R1:W2:Y:S01]  /*1e30*/  F2I.FTZ.U32.TRUNC.NTZ R57, R56 ;  /* 0x0000003800397305 */ /* 0x0002a2000021f000 */
[----:B------:R-:W-:Y:S02]  /*1e40*/  IMAD.MOV R60, RZ, RZ, -R59 ;  /* 0x000000ffff3c7224 */ /* 0x000fe400078e0a3b */
[----:B-1----:R-:W-:Y:S02]  /*1e50*/  HFMA2 R56, -RZ, RZ, 0, 0 ;  /* 0x00000000ff387431 */ /* 0x002fe400000001ff */
[----:B--2---:R-:W-:-:S04]  /*1e60*/  IMAD.MOV R61, RZ, RZ, -R57 ;  /* 0x000000ffff3d7224 */ /* 0x004fc800078e0a39 */
[----:B------:R-:W-:-:S04]  /*1e70*/  IMAD R61, R61, R58, RZ ;  /* 0x0000003a3d3d7224 */ /* 0x000fc800078e02ff */
[----:B------:R-:W-:Y:S01]  /*1e80*/  IMAD.HI.U32 R57, R57, R61, R56 ;  /* 0x0000003d39397227 */ /* 0x000fe200078e0038 */
[----:B------:R-:W-:Y:S02]  /*1e90*/  IABS R56, R62 ;  /* 0x0000003e00387213 */ /* 0x000fe40000000000 */
[----:B------:R-:W-:Y:S02]  /*1ea0*/  IADD3 R61, PT, PT, R63, 0xffffffe, RZ ;  /* 0x0ffffffe3f3d7810 */ /* 0x000fe40007ffe0ff */
[----:B------:R-:W-:Y:S01]  /*1eb0*/  LOP3.LUT R62, R62, UR17, RZ, 0x3c, !PT ;  /* 0x000000113e3e7c12 */ /* 0x000fe2000f8e3cff */
[----:B------:R-:W-:-:S03]  /*1ec0*/  IMAD.HI.U32 R59, R57, R56, RZ ;  /* 0x00000038393b7227 */ /* 0x000fc600078e00ff */
[----:B------:R-:W1:Y:S01]  /*1ed0*/  F2I.FTZ.U32.TRUNC.NTZ R61, R61 ;  /* 0x0000003d003d7305 */ /* 0x000e62000021f000 */
[----:B------:R-:W-:Y:S01]  /*1ee0*/  IMAD R57, R59, R60, R56 ;  /* 0x0000003c3b397224 */ /* 0x000fe200078e0238 */
[----:B------:R-:W-:Y:S01]  /*1ef0*/  MOV R60, RZ ;  /* 0x000000ff003c7202 */ /* 0x000fe20000000f00 */
[----:B------:R-:W-:Y:S03]  /*1f00*/  BAR.SYNC.DEFER_BLOCKING 0x0 ;  /* 0x0000000000007b1d */ /* 0x000fe60000010000 */
[----:B------:R-:W-:-:S13]  /*1f10*/  ISETP.GT.U32.AND P1, PT, R58, R57, PT ;  /* 0x000000393a00720c */ /* 0x000fda0003f24070 */
[----:B------:R-:W-:Y:S02]  /*1f20*/  @!P1 IMAD.IADD R57, R57, 0x1, -R58 ;  /* 0x0000000139399824 */ /* 0x000fe400078e0a3a */
[----:B------:R-:W-:Y:S01]  /*1f30*/  @!P1 VIADD R59, R59, 0x1 ;  /* 0x000000013b3b9836 */ /* 0x000fe20000000000 */
[----:B------:R-:W-:Y:S02]  /*1f40*/  ISETP.GT.U32.AND P1, PT, R55, 0x1, PT ;  /* 0x000000013700780c */ /* 0x000fe40003f24070 */
[----:B------:R-:W-:Y:S01]  /*1f50*/  ISETP.GE.U32.AND P0, PT, R57, R58, PT ;  /* 0x0000003a3900720c */ /* 0x000fe20003f06070 */
[----:B-1----:R-:W-:Y:S01]  /*1f60*/  IMAD.MOV R58, RZ, RZ, -R61 ;  /* 0x000000ffff3a7224 */ /* 0x002fe200078e0a3d */
[----:B------:R-:W1:Y:S01]  /*1f70*/  LDC.64 R56, c[0x0][0x3a0] ;  /* 0x0000e800ff387b82 */ /* 0x000e620000000a00 */
[----:B------:R-:W-:Y:S02]  /*1f80*/  SEL R64, R64, 0x1, !P1 ;  /* 0x0000000140407807 */ /* 0x000fe40004800000 */
[----:B------:R-:W-:-:S02]  /*1f90*/  IMAD R63, R58, R55, RZ ;  /* 0x000000373a3f7224 */ /* 0x000fc400078e02ff */
[----:B0-----:R-:W-:Y:S01]  /*1fa0*/  IMAD.U32 R58, RZ, RZ, UR4 ;  /* 0x00000004ff3a7e24 */ /* 0x001fe2000f8e00ff */
[----:B------:R-:W-:Y:S01]  /*1fb0*/  ISETP.GT.U32.AND P1, PT, R55, R64, PT ;  /* 0x000000403700720c */ /* 0x000fe20003f24070 */
[----:B------:R-:W-:-:S04]  /*1fc0*/  IMAD.HI.U32 R60, R61, R63, R60 ;  /* 0x0000003f3d3c7227 */ /* 0x000fc800078e003c */
[----:B------:R-:W-:Y:S01]  /*1fd0*/  @P0 IADD3 R59, PT, PT, R59, 0x1, RZ ;  /* 0x000000013b3b0810 */ /* 0x000fe20007ffe0ff */
[----:B------:R-:W-:Y:S01]  /*1fe0*/  IMAD R61, R58, UR5, R3 ;  /* 0x000000053a3d7c24 */ /* 0x000fe2000f8e0203 */
[----:B------:R-:W-:Y:S01]  /*1ff0*/  ISETP.GE.AND P0, PT, R62, RZ, PT ;  /* 0x000000ff3e00720c */ /* 0x000fe20003f06270 */
[----:B------:R-:W-:Y:S01]  /*2000*/  IMAD.U32 R62, RZ, RZ, UR9 ;  /* 0x00000009ff3e7e24 */ /* 0x000fe2000f8e00ff */
[----:B------:R-:W-:Y:S01]  /*2010*/  R2UR UR4, R59 ;  /* 0x000000003b0472ca */ /* 0x000fe200000e0000 */
[----:B------:R-:W-:Y:S01]  /*2020*/  IMAD.U32 R63, RZ, RZ, UR9 ;  /* 0x00000009ff3f7e24 */ /* 0x000fe2000f8e00ff */
[----:B------:R-:W-:Y:S01]  /*2030*/  UIADD3 UR5, UPT, UPT, UR15, UR5, URZ ;  /* 0x000000050f057290 */ /* 0x000fe2000fffe0ff */
[----:B------:R-:W-:Y:S02]  /*2040*/  VIADD R62, R62, 0x1 ;  /* 0x000000013e3e7836 */ /* 0x000fe40000000000 */
[----:B------:R-:W-:Y:S02]  /*2050*/  @!P1 IMAD.IADD R64, R64, 0x1, -R55 ;  /* 0x0000000140409824 */ /* 0x000fe400078e0a37 */
[----:B------:R-:W-:Y:S01]  /*2060*/  IMAD.HI.U32 R65, R60, 0xe, RZ ;  /* 0x0000000e3c417827 */ /* 0x000fe200078e00ff */
[----:B------:R-:W-:-:S03]  /*2070*/  ISETP.GE.U32.AND P2, PT, R62, 0x3, PT ;  /* 0x000000033e00780c */ /* 0x000fc60003f46070 */
[----:B-1----:R-:W-:Y:S02]  /*2080*/  IMAD.WIDE R58, R61, 0x4, R56 ;  /* 0x000000043d3a7825 */ /* 0x002fe400078e0238 */
[----:B------:R-:W-:Y:S02]  /*2090*/  @!P0 IADD3 R62, PT, PT, RZ, -UR4, RZ ;  /* 0x80000004ff3e8c10 */ /* 0x000fe4000fffe0ff */
[----:B------:R-:W-:Y:S01]  /*20a0*/  IMAD.HI.U32 R67, R60, 0x17, RZ ;  /* 0x000000173c437827 */ /* 0x000fe200078e00ff */
[----:B-----5:R0:W-:Y:S01]  /*20b0*/  STG.E desc[UR12][R58.64], R40 ;  /* 0x000000283a007986 */ /* 0x0201e2000c10190c */
[----:B------:R-:W-:Y:S02]  /*20c0*/  @!P0 R2UR UR4, R62 ;  /* 0x000000003e0482ca */ /* 0x000fe400000e0000 */
[----:B------:R-:W-:Y:S01]  /*20d0*/  ISETP.NE.AND P0, PT, RZ, UR9, PT ;  /* 0x00000009ff007c0c */ /* 0x000fe2000bf05270 */
[----:B------:R-:W-:Y:S01]  /*20e0*/  IMAD.HI.U32 R69, R60, 0x1a, RZ ;  /* 0x0000001a3c457827 */ /* 0x000fe200078e00ff */
[----:B------:R-:W-:-:S04]  /*20f0*/  LOP3.LUT R62, RZ, UR9, RZ, 0x33, !PT ;  /* 0x00000009ff3e7c12 */ /* 0x000fc8000f8e33ff */
[----:B------:R-:W-:Y:S01]  /*2100*/  SEL R64, R62, R64, !P0 ;  /* 0x000000403e407207 */ /* 0x000fe20004000000 */
[----:B------:R-:W-:Y:S01]  /*2110*/  @!UP0 ULOP3.LUT UR4, URZ, UR17, URZ, 0x33, !UPT ;  /* 0x00000011ff048292 */ /* 0x000fe2000f8e33ff */
[----:B0-----:R-:W-:Y:S01]  /*2120*/  IMAD.SHL.U32 R40, R63, 0x80, RZ ;  /* 0x000000803f287824 */ /* 0x001fe200078e00ff */
[----:B------:R-:W-:Y:S02]  /*2130*/  IABS R58, UR9 ;  /* 0x00000009003a7c13 */ /* 0x000fe40008000000 */
[----:B------:R-:W-:Y:S02]  /*2140*/  UIMAD UR4, UR4, UR7, URZ ;  /* 0x00000007040472a4 */ /* 0x000fe4000f8e02ff */
[----:B------:R-:W-:Y:S02]  /*2150*/  SEL R40, R40, RZ, !P2 ;  /* 0x000000ff28287207 */ /* 0x000fe40005000000 */
[----:B------:R-:W-:-:S03]  /*2160*/  IADD3 R63, PT, PT, RZ, -R58, RZ ;  /* 0x8000003aff3f7210 */ /* 0x000fc60007ffe0ff */
[----:B------:R-:W-:Y:S02]  /*2170*/  IMAD.IADD R59, R61, 0x1, R40 ;  /* 0x000000013d3b7824 */ /* 0x000fe400078e0228 */
[----:B------:R-:W-:-:S04]  /*2180*/  IMAD.HI.U32 R40, R60, 0x2, RZ ;  /* 0x000000023c287827 */ /* 0x000fc800078e00ff */
[----:B------:R-:W-:Y:S02]  /*2190*/  IMAD R66, R40, R63, 0x2 ;  /* 0x0000000228427424 */ /* 0x000fe400078e023f */
[----:B------:R-:W-:Y:S02]  /*21a0*/  IMAD R59, R64, UR4, R59 ;  /* 0x00000004403b7c24 */ /* 0x000fe4000f8e023b */
[----:B------:R-:W-:Y:S01]  /*21b0*/  IMAD.U32 R64, RZ, RZ, UR9 ;  /* 0x00000009ff407e24 */ /* 0x000fe2000f8e00ff */
[----:B------:R-:W-:Y:S01]  /*21c0*/  ISETP.GT.U32.AND P2, PT, R55, R66, PT ;  /* 0x000000423700720c */ /* 0x000fe20003f44070 */
[----:B------:R-:W-:-:S03]  /*21d0*/  IMAD.WIDE R58, R59, 0x4, R56 ;  /* 0x000000043b3a7825 */ /* 0x000fc600078e0238 */
[----:B------:R-:W-:Y:S02]  /*21e0*/  LOP3.LUT R64, R64, 0x2, RZ, 0x3c, !PT ;  /* 0x0000000240407812 */ /* 0x000fe400078e3cff */
[----:B------:R0:W-:Y:S02]  /*21f0*/  STG.E desc[UR12][R58.64], R41 ;  /* 0x000000293a007986 */ /* 0x0001e4000c10190c */
[----:B------:R-:W-:-:S05]  /*2200*/  ISETP.GE.AND P3, PT, R64, RZ, PT ;  /* 0x000000ff4000720c */ /* 0x000fca0003f66270 */
[----:B------:R-:W-:Y:S01]  /*2210*/  @!P2 IADD3 R66, PT, PT, R66, -R55, RZ ;  /* 0x800000374242a210 */ /* 0x000fe20007ffe0ff */
[----:B------:R-:W-:-:S03]  /*2220*/  @!P2 VIADD R40, R40, 0x1 ;  /* 0x000000012828a836 */ /* 0x000fc60000000000 */
[----:B------:R-:W-:Y:S01]  /*2230*/  ISETP.GE.U32.AND P1, PT, R66, R55, PT ;  /* 0x000000374200720c */ /* 0x000fe20003f26070 */
[----:B0-----:R-:W-:Y:S01]  /*2240*/  IMAD.U32 R58, RZ, RZ, UR9 ;  /* 0x00000009ff3a7e24 */ /* 0x001fe2000f8e00ff */
[----:B------:R-:W-:-:S04]  /*2250*/  MOV R59, UR9 ;  /* 0x00000009003b7c02 */ /* 0x000fc80008000f00 */
[----:B------:R-:W-:-:S07]  /*2260*/  LOP3.LUT R59, R59, 0x3, RZ, 0x3c, !PT ;  /* 0x000000033b3b7812 */ /* 0x000fce00078e3cff */
[----:B------:R-:W-:-:S05]  /*2270*/  @P1 IADD3 R40, PT, PT, R40, 0x1, RZ ;  /* 0x0000000128281810 */ /* 0x000fca0007ffe0ff */
[----:B------:R-:W-:Y:S01]  /*2280*/  @!P3 IMAD.MOV R40, RZ, RZ, -R40 ;  /* 0x000000ffff28b224 */ /* 0x000fe200078e0a28 */
[----:B------:R-:W-:Y:S02]  /*2290*/  ISETP.GE.AND P3, PT, R59, RZ, PT ;  /* 0x000000ff3b00720c */ /* 0x000fe40003f66270 */
[----:B------:R-:W-:Y:S02]  /*22a0*/  MOV R59, UR9 ;  /* 0x00000009003b7c02 */ /* 0x000fe40008000f00 */
[----:B------:R-:W-:-:S04]  /*22b0*/  SEL R40, R62, R40, !P0 ;  /* 0x000000283e287207 */ /* 0x000fc80004000000 */
[C---:B------:R-:W-:Y:S01]  /*22c0*/  IADD3 R41, PT, PT, -R40.reuse, RZ, RZ ;  /* 0x000000ff28297210 */ /* 0x040fe20007ffe1ff */
[----:B------:R-:W-:-:S04]  /*22d0*/  IMAD R40, R40, 0x80, R61 ;  /* 0x0000008028287824 */ /* 0x000fc800078e023d */
[----:B------:R-:W-:Y:S02]  /*22e0*/  IMAD R41, R41, R58, 0x2 ;  /* 0x0000000229297424 */ /* 0x000fe400078e023a */
[----:B------:R-:W-:-:S04]  /*22f0*/  IMAD.HI.U32 R58, R60, 0x3, RZ ;  /* 0x000000033c3a7827 */ /* 0x000fc800078e00ff */
[----:B------:R-:W-:Y:S02]  /*2300*/  IMAD R64, R58, R63, 0x3 ;  /* 0x000000033a407424 */ /* 0x000fe400078e023f */
[----:B------:R-:W-:-:S03]  /*2310*/  IMAD R41, R41, UR4, R40 ;  /* 0x0000000429297c24 */ /* 0x000fc6000f8e0228 */
[----:B------:R-:W-:Y:S01]  /*2320*/  ISETP.GT.U32.AND P2, PT, R55, R64, PT ;  /* 0x000000403700720c */ /* 0x000fe20003f44070 */
[----:B------:R-:W-:-:S05]  /*2330*/  IMAD.WIDE R40, R41, 0x4, R56 ;  /* 0x0000000429287825 */ /* 0x000fca00078e0238 */
[----:B------:R0:W-:Y:S07]  /*2340*/  STG.E desc[UR12][R40.64], R42 ;  /* 0x0000002a28007986 */ /* 0x0001ee000c10190c */
[----:B------:R-:W-:Y:S02]  /*2350*/  @!P2 IMAD.IADD R64, R64, 0x1, -R55 ;  /* 0x000000014040a824 */ /* 0x000fe400078e0a37 */
[----:B------:R-:W-:-:S03]  /*2360*/  @!P2 VIADD R58, R58, 0x1 ;  /* 0x000000013a3aa836 */ /* 0x000fc60000000000 */
[----:B------:R-:W-:Y:S01]  /*2370*/  ISETP.GE.U32.AND P1, PT, R64, R55, PT ;  /* 0x000000374000720c */ /* 0x000fe20003f26070 */
[----:B------:R-:W-:-:S04]  /*2380*/  IMAD.HI.U32 R64, R60, 0x4, RZ ;  /* 0x000000043c407827 */ /* 0x000fc800078e00ff */
[----:B------:R-:W-:Y:S02]  /*2390*/  IMAD R66, R64, R63, 0x4 ;  /* 0x0000000440427424 */ /* 0x000fe400078e023f */
[----:B0-----:R-:W-:Y:S02]  /*23a0*/  IMAD.U32 R42, RZ, RZ, UR9 ;  /* 0x00000009ff2a7e24 */ /* 0x001fe4000f8e00ff */
[----:B------:R-:W-:Y:S01]  /*23b0*/  IMAD.U32 R41, RZ, RZ, UR9 ;  /* 0x00000009ff297e24 */ /* 0x000fe2000f8e00ff */
[----:B------:R-:W-:Y:S02]  /*23c0*/  ISETP.GT.U32.AND P2, PT, R55, R66, PT ;  /* 0x000000423700720c */ /* 0x000fe40003f44070 */
[----:B------:R-:W-:Y:S01]  /*23d0*/  LOP3.LUT R42, R42, 0x4, RZ, 0x3c, !PT ;  /* 0x000000042a2a7812 */ /* 0x000fe200078e3cff */
[----:B------:R-:W-:-:S05]  /*23e0*/  @P1 VIADD R58, R58, 0x1 ;  /* 0x000000013a3a1836 */ /* 0x000fca0000000000 */
[----:B------:R-:W-:Y:S02]  /*23f0*/  @!P3 IADD3 R58, PT, PT, -R58, RZ, RZ ;  /* 0x000000ff3a3ab210 */ /* 0x000fe40007ffe1ff */
[----:B------:R-:W-:Y:S01]  /*2400*/  ISETP.GE.AND P3, PT, R42, RZ, PT ;  /* 0x000000ff2a00720c */ /* 0x000fe20003f66270 */
[----:B------:R-:W-:Y:S01]  /*2410*/  IMAD.HI.U32 R42, R60, 0x5, RZ ;  /* 0x000000053c2a7827 */ /* 0x000fe200078e00ff */
[----:B------:R-:W-:Y:S02]  /*2420*/  SEL R58, R62, R58, !P0 ;  /* 0x0000003a3e3a7207 */ /* 0x000fe40004000000 */
[----:B------:R-:W-:Y:S01]  /*2430*/  @!P2 IADD3 R64, PT, PT, R64, 0x1, RZ ;  /* 0x000000014040a810 */ /* 0x000fe20007ffe0ff */
[----:B------:R-:W-:Y:S01]  /*2440*/  @!P2 IMAD.IADD R66, R66, 0x1, -R55 ;  /* 0x000000014242a824 */ /* 0x000fe200078e0a37 */
[----:B------:R-:W-:-:S04]  /*2450*/  IADD3 R40, PT, PT, -R58, RZ, RZ ;  /* 0x000000ff3a287210 */ /* 0x000fc80007ffe1ff */
[----:B------:R-:W-:Y:S01]  /*2460*/  ISETP.GE.U32.AND P1, PT, R66, R55, PT ;  /* 0x000000374200720c */ /* 0x000fe20003f26070 */
[----:B------:R-:W-:Y:S02]  /*2470*/  IMAD R40, R40, R41, 0x3 ;  /* 0x0000000328287424 */ /* 0x000fe400078e0229 */
[----:B------:R-:W-:Y:S02]  /*2480*/  IMAD R41, R58, 0x80, R61 ;  /* 0x000000803a297824 */ /* 0x000fe400078e023d */
[----:B------:R-:W-:Y:S02]  /*2490*/  IMAD R66, R42, R63, 0x5 ;  /* 0x000000052a427424 */ /* 0x000fe400078e023f */
[----:B------:R-:W-:-:S03]  /*24a0*/  IMAD R41, R40, UR4, R41 ;  /* 0x0000000428297c24 */ /* 0x000fc6000f8e0229 */
[----:B------:R-:W-:Y:S01]  /*24b0*/  ISETP.GT.U32.AND P2, PT, R55, R66, PT ;  /* 0x000000423700720c */ /* 0x000fe20003f44070 */
[----:B------:R-:W-:-:S04]  /*24c0*/  IMAD.WIDE R40, R41, 0x4, R56 ;  /* 0x0000000429287825 */ /* 0x000fc800078e0238 */
[----:B------:R-:W-:Y:S01]  /*24d0*/  @P1 VIADD R64, R64, 0x1 ;  /* 0x0000000140401836 */ /* 0x000fe20000000000 */
[----:B------:R0:W-:Y:S03]  /*24e0*/  STG.E desc[UR12][R40.64], R43 ;  /* 0x0000002b28007986 */ /* 0x0001e6000c10190c */
[----:B------:R-:W-:-:S04]  /*24f0*/  @!P3 IMAD.MOV R64, RZ, RZ, -R64 ;  /* 0x000000ffff40b224 */ /* 0x000fc800078e0a40 */
[-C--:B------:R-:W-:Y:S01]  /*2500*/  @!P2 IADD3 R66, PT, PT, R66, -R55.reuse, RZ ;  /* 0x800000374242a210 */ /* 0x080fe20007ffe0ff */
[----:B------:R-:W-:Y:S01]  /*2510*/  @!P2 VIADD R42, R42, 0x1 ;  /* 0x000000012a2aa836 */ /* 0x000fe20000000000 */
[----:B------:R-:W-:Y:S02]  /*2520*/  SEL R64, R62, R64, !P0 ;  /* 0x000000403e407207 */ /* 0x000fe40004000000 */
[----:B------:R-:W-:Y:S01]  /*2530*/  ISETP.GE.U32.AND P1, PT, R66, R55, PT ;  /* 0x000000374200720c */ /* 0x000fe20003f26070 */
[----:B0-----:R-:W-:Y:S02]  /*2540*/  IMAD.U32 R43, RZ, RZ, UR9 ;  /* 0x00000009ff2b7e24 */ /* 0x001fe4000f8e00ff */
[----:B------:R-:W-:-:S03]  /*2550*/  IMAD.MOV R58, RZ, RZ, -R64 ;  /* 0x000000ffff3a7224 */ /* 0x000fc600078e0a40 */
[----:B------:R-:W-:Y:S01]  /*2560*/  LOP3.LUT R43, R43, 0x5, RZ, 0x3c, !PT ;  /* 0x000000052b2b7812 */ /* 0x000fe200078e3cff */
[----:B------:R-:W-:Y:S02]  /*2570*/  IMAD R58, R58, R59, 0x4 ;  /* 0x000000043a3a7424 */ /* 0x000fe400078e023b */
[----:B------:R-:W-:Y:S01]  /*2580*/  IMAD R59, R64, 0x80, R61 ;  /* 0x00000080403b7824 */ /* 0x000fe200078e023d */
[----:B------:R-:W-:Y:S01]  /*2590*/  ISETP.GE.AND P3, PT, R43, RZ, PT ;  /* 0x000000ff2b00720c */ /* 0x000fe20003f66270 */
[----:B------:R-:W-:Y:S02]  /*25a0*/  IMAD.U32 R43, RZ, RZ, UR9 ;  /* 0x00000009ff2b7e24 */ /* 0x000fe4000f8e00ff */
[----:B------:R-:W-:Y:S01]  /*25b0*/  IMAD R41, R58, UR4, R59 ;  /* 0x000000043a297c24 */ /* 0x000fe2000f8e023b */
[----:B------:R-:W-:Y:S01]  /*25c0*/  @P1 IADD3 R42, PT, PT, R42, 0x1, RZ ;  /* 0x000000012a2a1810 */ /* 0x000fe20007ffe0ff */
[----:B------:R-:W-:Y:S01]  /*25d0*/  IMAD.HI.U32 R58, R60, 0x6, RZ ;  /* 0x000000063c3a7827 */ /* 0x000fe200078e00ff */
[----:B------:R-:W-:-:S03]  /*25e0*/  MOV R59, UR9 ;  /* 0x00000009003b7c02 */ /* 0x000fc60008000f00 */
[----:B------:R-:W-:Y:S02]  /*25f0*/  IMAD R64, R58, R63, 0x6 ;  /* 0x000000063a407424 */ /* 0x000fe400078e023f */
[----:B------:R-:W-:-:S03]  /*2600*/  IMAD.WIDE R40, R41, 0x4, R56 ;  /* 0x0000000429287825 */ /* 0x000fc600078e0238 */
[----:B------:R-:W-:Y:S01]  /*2610*/  ISETP.GT.U32.AND P4, PT, R55, R64, PT ;  /* 0x000000403700720c */ /* 0x000fe20003f84070 */
[----:B------:R-:W-:Y:S01]  /*2620*/  @!P3 IMAD.MOV R42, RZ, RZ, -R42 ;  /* 0x000000ffff2ab224 */ /* 0x000fe200078e0a2a */
[----:B------:R0:W-:Y:S11]  /*2630*/  STG.E desc[UR12][R40.64], R28 ;  /* 0x0000001c28007986 */ /* 0x0001f6000c10190c */
[-C--:B------:R-:W-:Y:S01]  /*2640*/  @!P4 IADD3 R64, PT, PT, R64, -R55.reuse, RZ ;  /* 0x800000374040c210 */ /* 0x080fe20007ffe0ff */
[----:B------:R-:W-:Y:S01]  /*2650*/  @!P4 VIADD R58, R58, 0x1 ;  /* 0x000000013a3ac836 */ /* 0x000fe20000000000 */
[----:B0-----:R-:W-:Y:S01]  /*2660*/  LOP3.LUT R40, R43, 0x6, RZ, 0x3c, !PT ;  /* 0x000000062b287812 */ /* 0x001fe200078e3cff */
[----:B------:R-:W-:Y:S01]  /*2670*/  IMAD.U32 R41, RZ, RZ, UR9 ;  /* 0x00000009ff297e24 */ /* 0x000fe2000f8e00ff */
[----:B------:R-:W-:-:S02]  /*2680*/  ISETP.GE.U32.AND P2, PT, R64, R55, PT ;  /* 0x000000374000720c */ /* 0x000fc40003f46070 */
[----:B------:R-:W-:Y:S01]  /*2690*/  SEL R28, R62, R42, !P0 ;  /* 0x0000002a3e1c7207 */ /* 0x000fe20004000000 */
[----:B------:R-:W-:Y:S01]  /*26a0*/  IMAD.HI.U32 R42, R60, 0x7, RZ ;  /* 0x000000073c2a7827 */ /* 0x000fe200078e00ff */
[----:B------:R-:W-:-:S03]  /*26b0*/  ISETP.GE.AND P3, PT, R40, RZ, PT ;  /* 0x000000ff2800720c */ /* 0x000fc60003f66270 */
[----:B------:R-:W-:Y:S02]  /*26c0*/  IMAD.MOV R40, RZ, RZ, -R28 ;  /* 0x000000ffff287224 */ /* 0x000fe400078e0a1c */
[----:B------:R-:W-:Y:S02]  /*26d0*/  IMAD R64, R42, R63, 0x7 ;  /* 0x000000072a407424 */ /* 0x000fe400078e023f */
[----:B------:R-:W-:Y:S01]  /*26e0*/  IMAD R40, R40, R41, 0x5 ;  /* 0x0000000528287424 */ /* 0x000fe200078e0229 */
[----:B------:R-:W-:Y:S01]  /*26f0*/  LEA R41, R28, R61, 0x7 ;  /* 0x0000003d1c297211 */ /* 0x000fe200078e38ff */
[----:B------:R-:W-:Y:S01]  /*2700*/  @P2 VIADD R58, R58, 0x1 ;  /* 0x000000013a3a2836 */ /* 0x000fe20000000000 */
[----:B------:R-:W-:-:S03]  /*2710*/  ISETP.GT.U32.AND P1, PT, R55, R64, PT ;  /* 0x000000403700720c */ /* 0x000fc60003f24070 */
[----:B------:R-:W-:Y:S01]  /*2720*/  IMAD R41, R40, UR4, R41 ;  /* 0x0000000428297c24 */ /* 0x000fe2000f8e0229 */
[----:B------:R-:W-:Y:S01]  /*2730*/  MOV R43, R58 ;  /* 0x0000003a002b7202 */ /* 0x000fe20000000f00 */
[----:B------:R-:W-:-:S04]  /*2740*/  IMAD.HI.U32 R58, R60, 0x8, RZ ;  /* 0x000000083c3a7827 */ /* 0x000fc800078e00ff */
[----:B------:R-:W-:Y:S02]  /*2750*/  IMAD R66, R58, R63, 0x8 ;  /* 0x000000083a427424 */ /* 0x000fe400078e023f */
[----:B------:R-:W-:Y:S02]  /*2760*/  IMAD.WIDE R40, R41, 0x4, R56 ;  /* 0x0000000429287825 */ /* 0x000fe400078e0238 */
[----:B------:R-:W-:Y:S02]  /*2770*/  @!P1 IADD3 R42, PT, PT, R42, 0x1, RZ ;  /* 0x000000012a2a9810 */ /* 0x000fe40007ffe0ff */
[----:B------:R-:W-:Y:S01]  /*2780*/  ISETP.GT.U32.AND P4, PT, R55, R66, PT ;  /* 0x000000423700720c */ /* 0x000fe20003f84070 */
[----:B------:R0:W-:Y:S01]  /*2790*/  STG.E desc[UR12][R40.64], R29 ;  /* 0x0000001d28007986 */ /* 0x0001e2000c10190c */
[----:B------:R-:W-:Y:S02]  /*27a0*/  @!P1 IMAD.IADD R64, R64, 0x1, -R55 ;  /* 0x0000000140409824 */ /* 0x000fe400078e0a37 */
[----:B------:R-:W-:-:S03]  /*27b0*/  @!P3 IMAD.MOV R43, RZ, RZ, -R43 ;  /* 0x000000ffff2bb224 */ /* 0x000fc600078e0a2b */
[----:B------:R-:W-:Y:S02]  /*27c0*/  ISETP.GE.U32.AND P2, PT, R64, R55, PT ;  /* 0x000000374000720c */ /* 0x000fe40003f46070 */
[----:B------:R-:W-:Y:S02]  /*27d0*/  SEL R28, R62, R43, !P0 ;  /* 0x0000002b3e1c7207 */ /* 0x000fe40004000000 */
[----:B------:R-:W-:Y:S01]  /*27e0*/  MOV R64, UR9 ;  /* 0x0000000900407c02 */ /* 0x000fe20008000f00 */
[----:B0-----:R-:W-:Y:S01]  /*27f0*/  IMAD.U32 R40, RZ, RZ, UR9 ;  /* 0x00000009ff287e24 */ /* 0x001fe2000f8e00ff */
[----:B------:R-:W-:Y:S01]  /*2800*/  @!P4 IADD3 R58, PT, PT, R58, 0x1, RZ ;  /* 0x000000013a3ac810 */ /* 0x000fe20007ffe0ff */
[----:B------:R-:W-:Y:S02]  /*2810*/  @!P4 IMAD.IADD R66, R66, 0x1, -R55 ;  /* 0x000000014242c824 */ /* 0x000fe400078e0a37 */
[----:B------:R-:W-:Y:S01]  /*2820*/  IMAD.MOV R43, RZ, RZ, -R28 ;  /* 0x000000ffff2b7224 */ /* 0x000fe200078e0a1c */
[----:B------:R-:W-:-:S02]  /*2830*/  LOP3.LUT R40, R40, 0x7, RZ, 0x3c, !PT ;  /* 0x0000000728287812 */ /* 0x000fc400078e3cff */
[----:B------:R-:W-:Y:S01]  /*2840*/  ISETP.GE.U32.AND P1, PT, R66, R55, PT ;  /* 0x000000374200720c */ /* 0x000fe20003f26070 */
[----:B------:R-:W-:Y:S01]  /*2850*/  @P2 VIADD R42, R42, 0x1 ;  /* 0x000000012a2a2836 */ /* 0x000fe20000000000 */
[----:B------:R-:W-:Y:S01]  /*2860*/  ISETP.GE.AND P3, PT, R40, RZ, PT ;  /* 0x000000ff2800720c */ /* 0x000fe20003f66270 */
[----:B------:R-:W-:Y:S01]  /*2870*/  IMAD.U32 R40, RZ, RZ, UR9 ;  /* 0x00000009ff287e24 */ /* 0x000fe2000f8e00ff */
[----:B------:R-:W-:Y:S01]  /*2880*/  LEA R28, R28, R61, 0x7 ;  /* 0x0000003d1c1c7211 */ /* 0x000fe200078e38ff */
[----:B------:R-:W-:Y:S01]  /*2890*/  IMAD.MOV.U32 R41, RZ, RZ, R42 ;  /* 0x000000ffff297224 */ /* 0x000fe200078e002a */
[----:B------:R-:W-:Y:S01]  /*28a0*/  MOV R66, UR9 ;  /* 0x0000000900427c02 */ /* 0x000fe20008000f00 */
[----:B------:R-:W-:Y:S01]  /*28b0*/  IMAD R29, R43, R64, 0x6 ;  /* 0x000000062b1d7424 */ /* 0x000fe200078e0240 */
[----:B------:R-:W-:Y:S01]  /*28c0*/  LOP3.LUT R40, R40, 0x8, RZ, 0x3c, !PT ;  /* 0x0000000828287812 */ /* 0x000fe200078e3cff */
[----:B------:R-:W-:Y:S02]  /*28d0*/  IMAD.U32 R43, RZ, RZ, UR9 ;  /* 0x00000009ff2b7e24 */ /* 0x000fe4000f8e00ff */
[----:B------:R-:W-:Y:S01]  /*28e0*/  IMAD R29, R29, UR4, R28 ;  /* 0x000000041d1d7c24 */ /* 0x000fe2000f8e021c */
[----:B------:R-:W-:Y:S01]  /*28f0*/  ISETP.GE.AND P2, PT, R40, RZ, PT ;  /* 0x000000ff2800720c */ /* 0x000fe20003f46270 */
[----:B------:R-:W-:Y:S01]  /*2900*/  IMAD.HI.U32 R40, R60, 0x9, RZ ;  /* 0x000000093c287827 */ /* 0x000fe200078e00ff */
[----:B------:R-:W-:-:S03]  /*2910*/  LOP3.LUT R43, R43, 0x9, RZ, 0x3c, !PT ;  /* 0x000000092b2b7812 */ /* 0x000fc600078e3cff */
[----:B------:R-:W-:Y:S01]  /*2920*/  IMAD R42, R40, R63, 0x9 ;  /* 0x00000009282a7424 */ /* 0x000fe200078e023f */
[----:B------:R-:W-:Y:S01]  /*2930*/  ISETP.GE.AND P5, PT, R43, RZ, PT ;  /* 0x000000ff2b00720c */ /* 0x000fe20003fa6270 */
[----:B------:R-:W-:Y:S01]  /*2940*/  @!P3 IMAD.MOV R41, RZ, RZ, -R41 ;  /* 0x000000ffff29b224 */ /* 0x000fe200078e0a29 */
[----:B------:R-:W-:Y:S01]  /*2950*/  LOP3.LUT R43, R59, 0xa, RZ, 0x3c, !PT ;  /* 0x0000000a3b2b7812 */ /* 0x000fe200078e3cff */
[----:B------:R-:W-:Y:S01]  /*2960*/  @P1 VIADD R58, R58, 0x1 ;  /* 0x000000013a3a1836 */ /* 0x000fe20000000000 */
[----:B------:R-:W-:Y:S01]  /*2970*/  ISETP.GT.U32.AND P3, PT, R55, R42, PT ;  /* 0x0000002a3700720c */ /* 0x000fe20003f64070 */
[----:B------:R-:W-:Y:S01]  /*2980*/  IMAD.WIDE R28, R29, 0x4, R56 ;  /* 0x000000041d1c7825 */ /* 0x000fe200078e0238 */
[----:B------:R-:W-:Y:S02]  /*2990*/  SEL R64, R62, R41, !P0 ;  /* 0x000000293e407207 */ /* 0x000fe40004000000 */
[----:B------:R-:W-:Y:S01]  /*29a0*/  ISETP.GE.AND P6, PT, R43, RZ, PT ;  /* 0x000000ff2b00720c */ /* 0x000fe20003fc6270 */
[----:B------:R-:W-:Y:S01]  /*29b0*/  @!P2 IMAD.MOV R58, RZ, RZ, -R58 ;  /* 0x000000ffff3aa224 */ /* 0x000fe200078e0a3a */
[----:B------:R0:W-:Y:S01]  /*29c0*/  STG.E desc[UR12][R28.64], R30 ;  /* 0x0000001e1c007986 */ /* 0x0001e2000c10190c */
[----:B------:R-:W-:Y:S01]  /*29d0*/  IMAD.MOV R41, RZ, RZ, -R64 ;  /* 0x000000ffff297224 */ /* 0x000fe200078e0a40 */
[----:B------:R-:W-:Y:S01]  /*29e0*/  MOV R43, UR9 ;  /* 0x00000009002b7c02 */ /* 0x000fe20008000f00 */
[----:B------:R-:W-:Y:S01]  /*29f0*/  IMAD.HI.U32 R59, R60, 0xf, RZ ;  /* 0x0000000f3c3b7827 */ /* 0x000fe200078e00ff */
[----:B------:R-:W-:-:S03]  /*2a00*/  SEL R58, R62, R58, !P0 ;  /* 0x0000003a3e3a7207 */ /* 0x000fc60004000000 */
[----:B------:R-:W-:Y:S02]  /*2a10*/  @!P3 IMAD.IADD R42, R42, 0x1, -R55 ;  /* 0x000000012a2ab824 */ /* 0x000fe400078e0a37 */
[----:B------:R-:W-:Y:S02]  /*2a20*/  @!P3 VIADD R40, R40, 0x1 ;  /* 0x000000012828b836 */ /* 0x000fe40000000000 */
[----:B0-----:R-:W-:Y:S01]  /*2a30*/  IMAD R28, R41, R66, 0x7 ;  /* 0x00000007291c7424 */ /* 0x001fe200078e0242 */
[----:B------:R-:W-:Y:S01]  /*2a40*/  IADD3 R41, PT, PT, -R58, RZ, RZ ;  /* 0x000000ff3a297210 */ /* 0x000fe20007ffe1ff */
[----:B------:R-:W-:Y:S01]  /*2a50*/  IMAD.U32 R30, RZ, RZ, UR9 ;  /* 0x00000009ff1e7e24 */ /* 0x000fe2000f8e00ff */
[----:B------:R-:W-:Y:S01]  /*2a60*/  LEA R29, R64, R61, 0x7 ;  /* 0x0000003d401d7211 */ /* 0x000fe200078e38ff */
[----:B------:R-:W-:Y:S01]  /*2a70*/  IMAD R58, R58, 0x80, R61 ;  /* 0x000000803a3a7824 */ /* 0x000fe200078e023d */
[----:B------:R-:W-:Y:S01]  /*2a80*/  ISETP.GE.U32.AND P2, PT, R42, R55, PT ;  /* 0x000000372a00720c */ /* 0x000fe20003f46070 */
[----:B------:R-:W-:-:S02]  /*2a90*/  IMAD R41, R41, R30, 0x8 ;  /* 0x0000000829297424 */ /* 0x000fc400078e021e */
[----:B------:R-:W-:-:S04]  /*2aa0*/  IMAD.HI.U32 R42, R60, 0xa, RZ ;  /* 0x0000000a3c2a7827 */ /* 0x000fc800078e00ff */
[----:B------:R-:W-:Y:S02]  /*2ab0*/  IMAD R29, R28, UR4, R29 ;  /* 0x000000041c1d7c24 */ /* 0x000fe4000f8e021d */
[----:B------:R-:W-:Y:S02]  /*2ac0*/  IMAD R41, R41, UR4, R58 ;  /* 0x0000000429297c24 */ /* 0x000fe4000f8e023a */
[----:B------:R-:W-:-:S04]  /*2ad0*/  IMAD.HI.U32 R58, R60, 0xb, RZ ;  /* 0x0000000b3c3a7827 */ /* 0x000fc800078e00ff */
[----:B------:R-:W-:Y:S02]  /*2ae0*/  IMAD R30, R42, R63, 0xa ;  /* 0x0000000a2a1e7424 */ /* 0x000fe400078e023f */
[----:B------:R-:W-:-:S03]  /*2af0*/  IMAD.WIDE R28, R29, 0x4, R56 ;  /* 0x000000041d1c7825 */ /* 0x000fc600078e0238 */
[----:B------:R-:W-:Y:S01]  /*2b00*/  ISETP.GT.U32.AND P1, PT, R55, R30, PT ;  /* 0x0000001e3700720c */ /* 0x000fe20003f24070 */
[----:B------:R-:W-:Y:S01]  /*2b10*/  IMAD R64, R58, R63, 0xb ;  /* 0x0000000b3a407424 */ /* 0x000fe200078e023f */
[----:B------:R0:W-:Y:S01]  /*2b20*/  STG.E desc[UR12][R28.64], R31 ;  /* 0x0000001f1c007986 */ /* 0x0001e2000c10190c */
[----:B------:R-:W-:-:S03]  /*2b30*/  @P2 VIADD R40, R40, 0x1 ;  /* 0x0000000128282836 */ /* 0x000fc60000000000 */
[----:B------:R-:W-:-:S07]  /*2b40*/  ISETP.GT.U32.AND P4, PT, R55, R64, PT ;  /* 0x000000403700720c */ /* 0x000fce0003f84070 */
[----:B------:R-:W-:Y:S02]  /*2b50*/  @!P1 IMAD.IADD R30, R30, 0x1, -R55 ;  /* 0x000000011e1e9824 */ /* 0x000fe400078e0a37 */
[----:B0-----:R-:W-:-:S04]  /*2b60*/  IMAD.HI.U32 R31, R60, 0xc, RZ ;  /* 0x0000000c3c1f7827 */ /* 0x001fc800078e00ff */
[----:B------:R-:W-:-:S04]  /*2b70*/  IMAD.WIDE R28, R41, 0x4, R56 ;  /* 0x00000004291c7825 */ /* 0x000fc800078e0238 */
[----:B------:R-:W-:Y:S01]  /*2b80*/  IMAD.MOV.U32 R41, RZ, RZ, R40 ;  /* 0x000000ffff297224 */ /* 0x000fe200078e0028 */
[----:B------:R0:W-:Y:S01]  /*2b90*/  STG.E desc[UR12][R28.64], R24 ;  /* 0x000000181c007986 */ /* 0x0001e2000c10190c */
[----:B------:R-:W-:Y:S02]  /*2ba0*/  IMAD R40, R31, R63, 0xc ;  /* 0x0000000c1f287424 */ /* 0x000fe400078e023f */
[----:B------:R-:W-:Y:S01]  /*2bb0*/  @!P4 IMAD.IADD R64, R64, 0x1, -R55 ;  /* 0x000000014040c824 */ /* 0x000fe200078e0a37 */
[----:B------:R-:W-:Y:S01]  /*2bc0*/  @!P5 IADD3 R41, PT, PT, -R41, RZ, RZ ;  /* 0x000000ff2929d210 */ /* 0x000fe20007ffe1ff */
[----:B------:R-:W-:Y:S01]  /*2bd0*/  @!P1 VIADD R42, R42, 0x1 ;  /* 0x000000012a2a9836 */ /* 0x000fe20000000000 */
[----:B------:R-:W-:Y:S01]  /*2be0*/  ISETP.GT.U32.AND P2, PT, R55, R40, PT ;  /* 0x000000283700720c */ /* 0x000fe20003f44070 */
[----:B------:R-:W-:Y:S01]  /*2bf0*/  @!P4 VIADD R58, R58, 0x1 ;  /* 0x000000013a3ac836 */ /* 0x000fe20000000000 */
[----:B------:R-:W-:Y:S02]  /*2c00*/  ISETP.GE.U32.AND P5, PT, R30, R55, PT ;  /* 0x000000371e00720c */ /* 0x000fe40003fa6070 */
[----:B------:R-:W-:-:S02]  /*2c10*/  SEL R30, R62, R41, !P0 ;  /* 0x000000293e1e7207 */ /* 0x000fc40004000000 */
[----:B------:R-:W-:Y:S01]  /*2c20*/  ISETP.GE.U32.AND P1, PT, R64, R55, PT ;  /* 0x000000374000720c */ /* 0x000fe20003f26070 */
[----:B0-----:R-:W-:Y:S01]  /*2c30*/  IMAD.U32 R28, RZ, RZ, UR9 ;  /* 0x00000009ff1c7e24 */ /* 0x001fe2000f8e00ff */
[----:B------:R-:W-:Y:S01]  /*2c40*/  LEA R29, R30, R61, 0x7 ;  /* 0x0000003d1e1d7211 */ /* 0x000fe200078e38ff */
[----:B------:R-:W-:Y:S01]  /*2c50*/  IMAD.MOV R24, RZ, RZ, -R30 ;  /* 0x000000ffff187224 */ /* 0x000fe200078e0a1e */
[----:B------:R-:W-:Y:S01]  /*2c60*/  LOP3.LUT R41, R43, 0xb, RZ, 0x3c, !PT ;  /* 0x0000000b2b297812 */ /* 0x000fe200078e3cff */
[----:B------:R-:W-:Y:S02]  /*2c70*/  IMAD.HI.U32 R30, R60, 0xd, RZ ;  /* 0x0000000d3c1e7827 */ /* 0x000fe400078e00ff */
[----:B------:R-:W-:Y:S02]  /*2c80*/  @!P2 IADD3 R40, PT, PT, R40, -R55, RZ ;  /* 0x800000372828a210 */ /* 0x000fe40007ffe0ff */
[----:B------:R-:W-:Y:S01]  /*2c90*/  IMAD R24, R24, R43, 0x9 ;  /* 0x0000000918187424 */ /* 0x000fe200078e022b */
[----:B------:R-:W-:Y:S01]  /*2ca0*/  ISETP.GE.AND P3, PT, R41, RZ, PT ;  /* 0x000000ff2900720c */ /* 0x000fe20003f66270 */
[----:B------:R-:W-:Y:S01]  /*2cb0*/  @P5 VIADD R42, R42, 0x1 ;  /* 0x000000012a2a5836 */ /* 0x000fe20000000000 */
[----:B------:R-:W-:Y:S01]  /*2cc0*/  ISETP.GE.U32.AND P4, PT, R40, R55, PT ;  /* 0x000000372800720c */ /* 0x000fe20003f86070 */
[----:B------:R-:W-:Y:S01]  /*2cd0*/  IMAD R40, R30, R63, 0xd ;  /* 0x0000000d1e287424 */ /* 0x000fe200078e023f */
[----:B------:R-:W-:Y:S01]  /*2ce0*/  MOV R41, UR9 ;  /* 0x0000000900297c02 */ /* 0x000fe20008000f00 */
[----:B------:R-:W-:Y:S01]  /*2cf0*/  IMAD R29, R24, UR4, R29 ;  /* 0x00000004181d7c24 */ /* 0x000fe2000f8e021d */
[----:B------:R-:W-:Y:S01]  /*2d00*/  LOP3.LUT R24, R28, 0xc, RZ, 0x3c, !PT ;  /* 0x0000000c1c187812 */ /* 0x000fe200078e3cff */
[----:B------:R-:W-:Y:S01]  /*2d10*/  @P1 VIADD R58, R58, 0x1 ;  /* 0x000000013a3a1836 */ /* 0x000fe20000000000 */
[----:B------:R-:W-:Y:S01]  /*2d20*/  ISETP.GT.U32.AND P1, PT, R55, R40, PT ;  /* 0x000000283700720c */ /* 0x000fe20003f24070 */
[----:B------:R-:W-:Y:S01]  /*2d30*/  IMAD.WIDE R28, R29, 0x4, R56 ;  /* 0x000000041d1c7825 */ /* 0x000fe200078e0238 */
[----:B------:R-:W-:-:S02]  /*2d40*/  ISETP.GE.AND P5, PT, R24, RZ, PT ;  /* 0x000000ff1800720c */ /* 0x000fc40003fa6270 */
[----:B------:R-:W-:Y:S01]  /*2d50*/  LOP3.LUT R41, R41, 0xd, RZ, 0x3c, !PT ;  /* 0x0000000d29297812 */ /* 0x000fe200078e3cff */
[----:B------:R-:W-:Y:S01]  /*2d60*/  IMAD R24, R65, R63, 0xe ;  /* 0x0000000e41187424 */ /* 0x000fe200078e023f */
[----:B------:R-:W-:Y:S01]  /*2d70*/  @!P3 IADD3 R58, PT, PT, -R58, RZ, RZ ;  /* 0x000000ff3a3ab210 */ /* 0x000fe20007ffe1ff */
[----:B------:R-:W-:Y:S01]  /*2d80*/  @!P6 IMAD.MOV R42, RZ, RZ, -R42 ;  /* 0x000000ffff2ae224 */ /* 0x000fe200078e0a2a */
[----:B------:R0:W-:Y:S01]  /*2d90*/  STG.E desc[UR12][R28.64], R25 ;  /* 0x000000191c007986 */ /* 0x0001e2000c10190c */
[----:B------:R-:W-:Y:S01]  /*2da0*/  @!P2 VIADD R31, R31, 0x1 ;  /* 0x000000011f1fa836 */ /* 0x000fe20000000000 */
[----:B------:R-:W-:Y:S02]  /*2db0*/  ISETP.GT.U32.AND P3, PT, R55, R24, PT ;  /* 0x000000183700720c */ /* 0x000fe40003f64070 */
[----:B------:R-:W-:Y:S01]  /*2dc0*/  SEL R42, R62, R42, !P0 ;  /* 0x0000002a3e2a7207 */ /* 0x000fe20004000000 */
[----:B------:R-:W-:Y:S01]  /*2dd0*/  @P4 VIADD R31, R31, 0x1 ;  /* 0x000000011f1f4836 */ /* 0x000fe20000000000 */
[----:B------:R-:W-:-:S02]  /*2de0*/  @!P1 IADD3 R40, PT, PT, R40, -R55, RZ ;  /* 0x8000003728289210 */ /* 0x000fc40007ffe0ff */
[----:B------:R-:W-:Y:S01]  /*2df0*/  @!P1 IADD3 R30, PT, PT, R30, 0x1, RZ ;  /* 0x000000011e1e9810 */ /* 0x000fe20007ffe0ff */
[----:B------:R-:W-:Y:S01]  /*2e00*/  @!P5 IMAD.MOV R31, RZ, RZ, -R31 ;  /* 0x000000ffff1fd224 */ /* 0x000fe200078e0a1f */
[----:B------:R-:W-:Y:S01]  /*2e10*/  ISETP.GE.U32.AND P4, PT, R40, R55, PT ;  /* 0x000000372800720c */ /* 0x000fe20003f86070 */
[----:B------:R-:W-:Y:S01]  /*2e20*/  IMAD R40, R59, R63, 0xf ;  /* 0x0000000f3b287424 */ /* 0x000fe200078e023f */
[----:B0-----:R-:W-:Y:S01]  /*2e30*/  LOP3.LUT R25, R43, 0xe, RZ, 0x3c, !PT ;  /* 0x0000000e2b197812 */ /* 0x001fe200078e3cff */
[----:B------:R-:W-:Y:S01]  /*2e40*/  IMAD.U32 R28, RZ, RZ, UR9 ;  /* 0x00000009ff1c7e24 */ /* 0x000fe2000f8e00ff */
[----:B------:R-:W-:Y:S01]  /*2e50*/  ISETP.GE.AND P6, PT, R41, RZ, PT ;  /* 0x000000ff2900720c */ /* 0x000fe20003fc6270 */
[----:B------:R-:W-:Y:S01]  /*2e60*/  @!P3 IMAD.IADD R24, R24, 0x1, -R55 ;  /* 0x000000011818b824 */ /* 0x000fe200078e0a37 */
[----:B------:R-:W-:Y:S01]  /*2e70*/  ISETP.GE.AND P2, PT, R25, RZ, PT ;  /* 0x000000ff1900720c */ /* 0x000fe20003f46270 */
[----:B------:R-:W-:Y:S01]  /*2e80*/  IMAD.MOV R25, RZ, RZ, -R42 ;  /* 0x000000ffff197224 */ /* 0x000fe200078e0a2a */
[----:B------:R-:W-:Y:S01]  /*2e90*/  LEA R42, R42, R61, 0x7 ;  /* 0x0000003d2a2a7211 */ /* 0x000fe200078e38ff */
[----:B------:R-:W-:Y:S01]  /*2ea0*/  IMAD.HI.U32 R29, R60, 0x10, RZ ;  /* 0x000000103c1d7827 */ /* 0x000fe200078e00ff */
[----:B------:R-:W-:-:S02]  /*2eb0*/  ISETP.GT.U32.AND P1, PT, R55, R40, PT ;  /* 0x000000283700720c */ /* 0x000fc40003f24070 */
[----:B------:R-:W-:Y:S01]  /*2ec0*/  ISETP.GE.U32.AND P5, PT, R24, R55, PT ;  /* 0x000000371800720c */ /* 0x000fe20003fa6070 */
[----:B------:R-:W-:Y:S01]  /*2ed0*/  IMAD R25, R25, R28, 0xa ;  /* 0x0000000a19197424 */ /* 0x000fe200078e021c */
[----:B------:R-:W-:Y:S01]  /*2ee0*/  SEL R58, R62, R58, !P0 ;  /* 0x0000003a3e3a7207 */ /* 0x000fe20004000000 */
[----:B------:R-:W-:Y:S02]  /*2ef0*/  IMAD R28, R29, R63, 0x10 ;  /* 0x000000101d1c7424 */ /* 0x000fe400078e023f */
[----:B------:R-:W-:Y:S01]  /*2f00*/  IMAD R25, R25, UR4, R42 ;  /* 0x0000000419197c24 */ /* 0x000fe2000f8e022a */
[----:B------:R-:W-:Y:S01]  /*2f10*/  IADD3 R42, PT, PT, -R58, RZ, RZ ;  /* 0x000000ff3a2a7210 */ /* 0x000fe20007ffe1ff */
[----:B------:R-:W-:Y:S01]  /*2f20*/  @P4 VIADD R30, R30, 0x1 ;  /* 0x000000011e1e4836 */ /* 0x000fe20000000000 */
[----:B------:R-:W-:Y:S01]  /*2f30*/  ISETP.GT.U32.AND P4, PT, R55, R28, PT ;  /* 0x0000001c3700720c */ /* 0x000fe20003f84070 */
[----:B------:R-:W-:-:S03]  /*2f40*/  IMAD.WIDE R24, R25, 0x4, R56 ;  /* 0x0000000419187825 */ /* 0x000fc600078e0238 */
[----:B------:R-:W-:Y:S01]  /*2f50*/  @!P6 IADD3 R30, PT, PT, -R30, RZ, RZ ;  /* 0x000000ff1e1ee210 */ /* 0x000fe20007ffe1ff */
[----:B------:R-:W-:Y:S01]  /*2f60*/  @!P3 VIADD R65, R65, 0x1 ;  /* 0x000000014141b836 */ /* 0x000fe20000000000 */
[----:B------:R0:W-:Y:S01]  /*2f70*/  STG.E desc[UR12][R24.64], R26 ;  /* 0x0000001a18007986 */ /* 0x0001e2000c10190c */
[--C-:B------:R-:W-:Y:S02]  /*2f80*/  @!P1 IMAD.IADD R40, R40, 0x1, -R55.reuse ;  /* 0x0000000128289824 */ /* 0x100fe400078e0a37 */
[----:B------:R-:W-:Y:S02]  /*2f90*/  @P5 VIADD R65, R65, 0x1 ;  /* 0x0000000141415836 */ /* 0x000fe40000000000 */
[----:B------:R-:W-:Y:S01]  /*2fa0*/  IMAD.U32 R41, RZ, RZ, UR9 ;  /* 0x00000009ff297e24 */ /* 0x000fe2000f8e00ff */
[----:B------:R-:W-:Y:S01]  /*2fb0*/  ISETP.GE.U32.AND P5, PT, R40, R55, PT ;  /* 0x000000372800720c */ /* 0x000fe20003fa6070 */
[----:B------:R-:W-:Y:S01]  /*2fc0*/  @!P4 IMAD.IADD R28, R28, 0x1, -R55 ;  /* 0x000000011c1cc824 */ /* 0x000fe200078e0a37 */
[----:B------:R-:W-:Y:S01]  /*2fd0*/  @!P4 IADD3 R29, PT, PT, R29, 0x1, RZ ;  /* 0x000000011d1dc810 */ /* 0x000fe20007ffe0ff */
[----:B------:R-:W-:Y:S01]  /*2fe0*/  @!P2 IMAD.MOV R65, RZ, RZ, -R65 ;  /* 0x000000ffff41a224 */ /* 0x000fe200078e0a41 */
[----:B------:R-:W-:Y:S01]  /*2ff0*/  LOP3.LUT R41, R41, 0xf, RZ, 0x3c, !PT ;  /* 0x0000000f29297812 */ /* 0x000fe200078e3cff */
[----:B------:R-:W-:Y:S01]  /*3000*/  @!P1 VIADD R59, R59, 0x1 ;  /* 0x000000013b3b9836 */ /* 0x000fe20000000000 */
[----:B0-----:R-:W-:Y:S01]  /*3010*/  LEA R25, R58, R61, 0x7 ;  /* 0x0000003d3a197211 */ /* 0x001fe200078e38ff */
[----:B------:R-:W-:Y:S01]  /*3020*/  IMAD.HI.U32 R26, R60, 0x11, RZ ;  /* 0x000000113c1a7827 */ /* 0x000fe200078e00ff */
[----:B------:R-:W-:-:S02]  /*3030*/  ISETP.GE.U32.AND P6, PT, R28, R55, PT ;  /* 0x000000371c00720c */ /* 0x000fc40003fc6070 */
[----:B------:R-:W-:Y:S01]  /*3040*/  ISETP.GE.AND P3, PT, R41, RZ, PT ;  /* 0x000000ff2900720c */ /* 0x000fe20003f66270 */
[----:B------:R-:W-:Y:S02]  /*3050*/  IMAD R40, R26, R63, 0x11 ;  /* 0x000000111a287424 */ /* 0x000fe400078e023f */
[----:B------:R-:W-:Y:S01]  /*3060*/  IMAD R24, R42, R43, 0xb ;  /* 0x0000000b2a187424 */ /* 0x000fe200078e022b */
[----:B------:R-:W-:Y:S01]  /*3070*/  MOV R42, UR9 ;  /* 0x00000009002a7c02 */ /* 0x000fe20008000f00 */
[----:B------:R-:W-:Y:S01]  /*3080*/  IMAD.U32 R28, RZ, RZ, UR9 ;  /* 0x00000009ff1c7e24 */ /* 0x000fe2000f8e00ff */
[----:B------:R-:W-:Y:S01]  /*3090*/  ISETP.GT.U32.AND P2, PT, R55, R40, PT ;  /* 0x000000283700720c */ /* 0x000fe20003f44070 */
[----:B------:R-:W-:Y:S01]  /*30a0*/  IMAD R25, R24, UR4, R25 ;  /* 0x0000000418197c24 */ /* 0x000fe2000f8e0219 */
[----:B------:R-:W-:Y:S01]  /*30b0*/  LOP3.LUT R42, R42, 0x11, RZ, 0x3c, !PT ;  /* 0x000000112a2a7812 */ /* 0x000fe200078e3cff */
[----:B------:R-:W-:Y:S01]  /*30c0*/  IMAD.HI.U32 R41, R60, 0x12, RZ ;  /* 0x000000123c297827 */ /* 0x000fe200078e00ff */
[----:B------:R-:W-:-:S02]  /*30d0*/  LOP3.LUT R28, R28, 0x10, RZ, 0x3c, !PT ;  /* 0x000000101c1c7812 */ /* 0x000fc400078e3cff */
[----:B------:R-:W-:Y:S01]  /*30e0*/  @P6 IADD3 R29, PT, PT, R29, 0x1, RZ ;  /* 0x000000011d1d6810 */ /* 0x000fe20007ffe0ff */
[----:B------:R-:W-:Y:S01]  /*30f0*/  IMAD.WIDE R24, R25, 0x4, R56 ;  /* 0x0000000419187825 */ /* 0x000fe200078e0238 */
[----:B------:R-:W-:Y:S02]  /*3100*/  ISETP.GE.AND P1, PT, R28, RZ, PT ;  /* 0x000000ff1c00720c */ /* 0x000fe40003f26270 */
[----:B------:R-:W-:Y:S01]  /*3110*/  SEL R28, R62, R31, !P0 ;  /* 0x0000001f3e1c7207 */ /* 0x000fe20004000000 */
[----:B------:R-:W-:Y:S01]  /*3120*/  @P5 VIADD R59, R59, 0x1 ;  /* 0x000000013b3b5836 */ /* 0x000fe20000000000 */
[----:B------:R0:W-:Y:S01]  /*3130*/  STG.E desc[UR12][R24.64], R27 ;  /* 0x0000001b18007986 */ /* 0x0001e2000c10190c */
[----:B------:R-:W-:Y:S01]  /*3140*/  @!P2 IMAD.IADD R40, R40, 0x1, -R55 ;  /* 0x000000012828a824 */ /* 0x000fe200078e0a37 */
[----:B------:R-:W-:Y:S01]  /*3150*/  ISETP.GE.AND P5, PT, R42, RZ, PT ;  /* 0x000000ff2a00720c */ /* 0x000fe20003fa6270 */
[----:B------:R-:W-:Y:S01]  /*3160*/  IMAD R58, R41, R63, 0x12 ;  /* 0x00000012293a7424 */ /* 0x000fe200078e023f */
[----:B------:R-:W-:Y:S01]  /*3170*/  MOV R42, UR9 ;  /* 0x00000009002a7c02 */ /* 0x000fe20008000f00 */
[----:B------:R-:W-:Y:S01]  /*3180*/  @!P3 IMAD.MOV R59, RZ, RZ, -R59 ;  /* 0x000000ffff3bb224 */ /* 0x000fe200078e0a3b */
[----:B------:R-:W-:Y:S01]  /*3190*/  ISETP.GE.U32.AND P6, PT, R40, R55, PT ;  /* 0x000000372800720c */ /* 0x000fe20003fc6070 */
[----:B------:R-:W-:Y:S01]  /*31a0*/  IMAD.HI.U32 R43, R60, 0x13, RZ ;  /* 0x000000133c2b7827 */ /* 0x000fe200078e00ff */
[----:B------:R-:W-:-:S03]  /*31b0*/  ISETP.GT.U32.AND P4, PT, R55, R58, PT ;  /* 0x0000003a3700720c */ /* 0x000fc60003f84070 */
[----:B------:R-:W-:Y:S01]  /*31c0*/  @!P2 VIADD R26, R26, 0x1 ;  /* 0x000000011a1aa836 */ /* 0x000fe20000000000 */
[----:B0-----:R-:W-:Y:S01]  /*31d0*/  MOV R27, UR9 ;  /* 0x00000009001b7c02 */ /* 0x001fe20008000f00 */
[----:B------:R-:W-:Y:S02]  /*31e0*/  IMAD.U32 R25, RZ, RZ, UR9 ;  /* 0x00000009ff197e24 */ /* 0x000fe4000f8e00ff */
[----:B------:R-:W-:Y:S02]  /*31f0*/  IMAD R24, R43, R63, 0x13 ;  /* 0x000000132b187424 */ /* 0x000fe400078e023f */
[----:B------:R-:W-:Y:S01]  /*3200*/  @!P1 IMAD.MOV R29, RZ, RZ, -R29 ;  /* 0x000000ffff1d9224 */ /* 0x000fe200078e0a1d */
[----:B------:R-:W-:Y:S01]  /*3210*/  LOP3.LUT R25, R25, 0x12, RZ, 0x3c, !PT ;  /* 0x0000001219197812 */ /* 0x000fe200078e3cff */
[----:B------:R-:W-:Y:S01]  /*3220*/  @P6 VIADD R26, R26, 0x1 ;  /* 0x000000011a1a6836 */ /* 0x000fe20000000000 */
[----:B------:R-:W-:Y:S01]  /*3230*/  ISETP.GT.U32.AND P1, PT, R55, R24, PT ;  /* 0x000000183700720c */ /* 0x000fe20003f24070 */
[----:B------:R-:W-:Y:S01]  /*3240*/  IMAD.U32 R40, RZ, RZ, UR9 ;  /* 0x00000009ff287e24 */ /* 0x000fe2000f8e00ff */
[----:B------:R-:W-:Y:S01]  /*3250*/  ISETP.GE.AND P3, PT, R25, RZ, PT ;  /* 0x000000ff1900720c */ /* 0x000fe20003f66270 */
[----:B------:R-:W-:Y:S01]  /*3260*/  IMAD.U32 R25, RZ, RZ, UR9 ;  /* 0x00000009ff197e24 */ /* 0x000fe2000f8e00ff */
[----:B------:R-:W-:Y:S01]  /*3270*/  @!P4 IADD3 R58, PT, PT, R58, -R55, RZ ;  /* 0x800000373a3ac210 */ /* 0x000fe20007ffe0ff */
[----:B------:R-:W-:Y:S01]  /*3280*/  @!P4 VIADD R41, R41, 0x1 ;  /* 0x000000012929c836 */ /* 0x000fe20000000000 */
[----:B------:R-:W-:-:S02]  /*3290*/  MOV R31, R26 ;  /* 0x0000001a001f7202 */ /* 0x000fc40000000f00 */
[----:B------:R-:W-:Y:S02]  /*32a0*/  LOP3.LUT R25, R25, 0x13, RZ, 0x3c, !PT ;  /* 0x0000001319197812 */ /* 0x000fe400078e3cff */
[----:B------:R-:W-:Y:S01]  /*32b0*/  ISETP.GE.U32.AND P2, PT, R58, R55, PT ;  /* 0x000000373a00720c */ /* 0x000fe20003f46070 */
[----:B------:R-:W-:Y:S01]  /*32c0*/  @!P5 IMAD.MOV R31, RZ, RZ, -R31 ;  /* 0x000000ffff1fd224 */ /* 0x000fe200078e0a1f */
[----:B------:R-:W-:Y:S01]  /*32d0*/  ISETP.GE.AND P6, PT, R25, RZ, PT ;  /* 0x000000ff1900720c */ /* 0x000fe20003fc6270 */
[----:B------:R-:W-:Y:S01]  /*32e0*/  @!P1 IMAD.IADD R24, R24, 0x1, -R55 ;  /* 0x0000000118189824 */ /* 0x000fe200078e0a37 */
[----:B------:R-:W-:Y:S01]  /*32f0*/  LOP3.LUT R25, R27, 0x14, RZ, 0x3c, !PT ;  /* 0x000000141b197812 */ /* 0x000fe200078e3cff */
[----:B------:R-:W-:Y:S01]  /*3300*/  @!P1 VIADD R43, R43, 0x1 ;  /* 0x000000012b2b9836 */ /* 0x000fe20000000000 */
[----:B------:R-:W-:Y:S01]  /*3310*/  IADD3 R27, PT, PT, -R28, RZ, RZ ;  /* 0x000000ff1c1b7210 */ /* 0x000fe20007ffe1ff */
[----:B------:R-:W-:Y:S01]  /*3320*/  IMAD.U32 R58, RZ, RZ, UR9 ;  /* 0x00000009ff3a7e24 */ /* 0x000fe2000f8e00ff */
[----:B------:R-:W-:-:S03]  /*3330*/  ISETP.GE.AND P4, PT, R25, RZ, PT ;  /* 0x000000ff1900720c */ /* 0x000fc60003f86270 */
[----:B------:R-:W-:Y:S01]  /*3340*/  IMAD R25, R27, R40, 0xc ;  /* 0x0000000c1b197424 */ /* 0x000fe200078e0228 */
[----:B------:R-:W-:Y:S01]  /*3350*/  LEA R40, R28, R61, 0x7 ;  /* 0x0000003d1c287211 */ /* 0x000fe200078e38ff */
[----:B------:R-:W-:Y:S01]  /*3360*/  IMAD.HI.U32 R28, R60, 0x14, RZ ;  /* 0x000000143c1c7827 */ /* 0x000fe200078e00ff */
[----:B------:R-:W-:-:S03]  /*3370*/  LOP3.LUT R58, R58, 0x18, RZ, 0x3c, !PT ;  /* 0x000000183a3a7812 */ /* 0x000fc600078e3cff */
[----:B------:R-:W-:Y:S02]  /*3380*/  IMAD R26, R28, R63, 0x14 ;  /* 0x000000141c1a7424 */ /* 0x000fe400078e023f */
[----:B------:R-:W-:Y:S01]  /*3390*/  @P2 VIADD R41, R41, 0x1 ;  /* 0x0000000129292836 */ /* 0x000fe20000000000 */
[----:B------:R-:W-:Y:S01]  /*33a0*/  ISETP.GE.U32.AND P2, PT, R24, R55, PT ;  /* 0x000000371800720c */ /* 0x000fe20003f46070 */
[----:B------:R-:W-:Y:S01]  /*33b0*/  IMAD.U32 R24, RZ, RZ, UR9 ;  /* 0x00000009ff187e24 */ /* 0x000fe2000f8e00ff */
[----:B------:R-:W-:Y:S01]  /*33c0*/  ISETP.GT.U32.AND P5, PT, R55, R26, PT ;  /* 0x0000001a3700720c */ /* 0x000fe20003fa4070 */
[----:B------:R-:W-:Y:S01]  /*33d0*/  IMAD R25, R25, UR4, R40 ;  /* 0x0000000419197c24 */ /* 0x000fe2000f8e0228 */
[----:B------:R-:W-:Y:S01]  /*33e0*/  SEL R40, R62, R30, !P0 ;  /* 0x0000001e3e287207 */ /* 0x000fe20004000000 */
[----:B------:R-:W-:Y:S01]  /*33f0*/  IMAD.HI.U32 R30, R60, 0x15, RZ ;  /* 0x000000153c1e7827 */ /* 0x000fe200078e00ff */
[----:B------:R-:W-:Y:S02]  /*3400*/  LOP3.LUT R24, R24, 0x15, RZ, 0x3c, !PT ;  /* 0x0000001518187812 */ /* 0x000fe400078e3cff */
[----:B------:R-:W-:Y:S01]  /*3410*/  @!P3 IADD3 R41, PT, PT, -R41, RZ, RZ ;  /* 0x000000ff2929b210 */ /* 0x000fe20007ffe1ff */
[----:B------:R-:W-:Y:S01]  /*3420*/  IMAD.U32 R27, RZ, RZ, UR9 ;  /* 0x00000009ff1b7e24 */ /* 0x000fe2000f8e00ff */
[----:B------:R-:W-:Y:S01]  /*3430*/  ISETP.GE.AND P3, PT, R24, RZ, PT ;  /* 0x000000ff1800720c */ /* 0x000fe20003f66270 */
[----:B------:R-:W-:-:S02]  /*3440*/  IMAD.WIDE R24, R25, 0x4, R56 ;  /* 0x0000000419187825 */ /* 0x000fc400078e0238 */
[----:B------:R-:W-:Y:S02]  /*3450*/  @P2 IADD3 R43, PT, PT, R43, 0x1, RZ ;  /* 0x000000012b2b2810 */ /* 0x000fe40007ffe0ff */
[----:B------:R-:W-:Y:S01]  /*3460*/  @!P5 IMAD.IADD R26, R26, 0x1, -R55 ;  /* 0x000000011a1ad824 */ /* 0x000fe200078e0a37 */
[----:B------:R0:W-:Y:S01]  /*3470*/  STG.E desc[UR12][R24.64], R20 ;  /* 0x0000001418007986 */ /* 0x0001e2000c10190c */
[----:B------:R-:W-:Y:S01]  /*3480*/  LOP3.LUT R27, R27, 0x16, RZ, 0x3c, !PT ;  /* 0x000000161b1b7812 */ /* 0x000fe200078e3cff */
[----:B------:R-:W-:Y:S01]  /*3490*/  @!P6 IMAD.MOV R43, RZ, RZ, -R43 ;  /* 0x000000ffff2be224 */ /* 0x000fe200078e0a2b */
[----:B------:R-:W-:Y:S02]  /*34a0*/  @!P5 IADD3 R28, PT, PT, R28, 0x1, RZ ;  /* 0x000000011c1cd810 */ /* 0x000fe40007ffe0ff */
[----:B------:R-:W-:Y:S01]  /*34b0*/  ISETP.GE.U32.AND P2, PT, R26, R55, PT ;  /* 0x000000371a00720c */ /* 0x000fe20003f46070 */
[----:B------:R-:W-:Y:S01]  /*34c0*/  IMAD R26, R30, R63, 0x15 ;  /* 0x000000151e1a7424 */ /* 0x000fe200078e023f */
[----:B------:R-:W-:Y:S01]  /*34d0*/  ISETP.GE.AND P1, PT, R27, RZ, PT ;  /* 0x000000ff1b00720c */ /* 0x000fe20003f26270 */
[----:B------:R-:W-:Y:S01]  /*34e0*/  IMAD.MOV R27, RZ, RZ, -R40 ;  /* 0x000000ffff1b7224 */ /* 0x000fe200078e0a28 */
[----:B------:R-:W-:-:S02]  /*34f0*/  LEA R40, R40, R61, 0x7 ;  /* 0x0000003d28287211 */ /* 0x000fc400078e38ff */
[----:B------:R-:W-:Y:S01]  /*3500*/  ISETP.GT.U32.AND P6, PT, R55, R26, PT ;  /* 0x0000001a3700720c */ /* 0x000fe20003fc4070 */
[----:B0-----:R-:W-:-:S04]  /*3510*/  IMAD.HI.U32 R20, R60, 0x16, RZ ;  /* 0x000000163c147827 */ /* 0x001fc800078e00ff */
[----:B------:R-:W-:Y:S02]  /*3520*/  IMAD R24, R20, R63, 0x16 ;  /* 0x0000001614187424 */ /* 0x000fe400078e023f */
[----:B------:R-:W-:Y:S01]  /*3530*/  IMAD R27, R27, R42, 0xd ;  /* 0x0000000d1b1b7424 */ /* 0x000fe200078e022a */
[----:B------:R-:W-:Y:S02]  /*3540*/  @P2 IADD3 R28, PT, PT, R28, 0x1, RZ ;  /* 0x000000011c1c2810 */ /* 0x000fe40007ffe0ff */
[----:B------:R-:W-:Y:S01]  /*3550*/  ISETP.GT.U32.AND P5, PT, R55, R24, PT ;  /* 0x000000183700720c */ /* 0x000fe20003fa4070 */
[----:B------:R-:W-:Y:S01]  /*3560*/  IMAD R27, R27, UR4, R40 ;  /* 0x000000041b1b7c24 */ /* 0x000fe2000f8e0228 */
[----:B------:R-:W-:Y:S01]  /*3570*/  SEL R40, R62, R65, !P0 ;  /* 0x000000413e287207 */ /* 0x000fe20004000000 */
[----:B------:R-:W-:Y:S01]  /*3580*/  IMAD.MOV.U32 R65, RZ, RZ, R28 ;  /* 0x000000ffff417224 */ /* 0x000fe200078e001c */
[-C--:B------:R-:W-:Y:S02]  /*3590*/  @!P6 IADD3 R26, PT, PT, R26, -R55.reuse, RZ ;  /* 0x800000371a1ae210 */ /* 0x080fe40007ffe0ff */
[----:B------:R-:W-:Y:S01]  /*35a0*/  @!P6 IADD3 R30, PT, PT, R30, 0x1, RZ ;  /* 0x000000011e1ee810 */ /* 0x000fe20007ffe0ff */
[----:B------:R-:W-:Y:S01]  /*35b0*/  IMAD.MOV R25, RZ, RZ, -R40 ;  /* 0x000000ffff197224 */ /* 0x000fe200078e0a28 */
[----:B------:R-:W-:Y:S01]  /*35c0*/  ISETP.GE.U32.AND P2, PT, R26, R55, PT ;  /* 0x000000371a00720c */ /* 0x000fe20003f46070 */
[----:B------:R-:W-:-:S04]  /*35d0*/  IMAD.WIDE R26, R27, 0x4, R56 ;  /* 0x000000041b1a7825 */ /* 0x000fc800078e0238 */
[----:B------:R-:W-:Y:S01]  /*35e0*/  @!P5 IMAD.IADD R24, R24, 0x1, -R55 ;  /* 0x000000011818d824 */ /* 0x000fe200078e0a37 */
[----:B------:R0:W-:Y:S01]  /*35f0*/  STG.E desc[UR12][R26.64], R21 ;  /* 0x000000151a007986 */ /* 0x0001e2000c10190c */
[----:B------:R-:W-:Y:S01]  /*3600*/  IMAD R25, R25, R42, 0xe ;  /* 0x0000000e19197424 */ /* 0x000fe200078e022a */
[----:B------:R-:W-:Y:S01]  /*3610*/  LOP3.LUT R42, R42, 0x17, RZ, 0x3c, !PT ;  /* 0x000000172a2a7812 */ /* 0x000fe200078e3cff */
[----:B------:R-:W-:Y:S01]  /*3620*/  IMAD R40, R40, 0x80, R61 ;  /* 0x0000008028287824 */ /* 0x000fe200078e023d */
[----:B------:R-:W-:Y:S01]  /*3630*/  ISETP.GE.U32.AND P6, PT, R24, R55, PT ;  /* 0x000000371800720c */ /* 0x000fe20003fc6070 */
[----:B------:R-:W-:Y:S02]  /*3640*/  @!P5 VIADD R20, R20, 0x1 ;  /* 0x000000011414d836 */ /* 0x000fe40000000000 */
[----:B------:R-:W-:Y:S01]  /*3650*/  @P2 IADD3 R30, PT, PT, R30, 0x1, RZ ;  /* 0x000000011e1e2810 */ /* 0x000fe20007ffe0ff */
[----:B------:R-:W-:Y:S02]  /*3660*/  IMAD R25, R25, UR4, R40 ;  /* 0x0000000419197c24 */ /* 0x000fe4000f8e0228 */
[----:B------:R-:W-:-:S02]  /*3670*/  IMAD R40, R67, R63, 0x17 ;  /* 0x0000001743287424 */ /* 0x000fc400078e023f */
[----:B0-----:R-:W-:Y:S01]  /*3680*/  IMAD.HI.U32 R26, R60, 0x18, RZ ;  /* 0x000000183c1a7827 */ /* 0x001fe200078e00ff */
[----:B------:R-:W-:Y:S02]  /*3690*/  MOV R27, R30 ;  /* 0x0000001e001b7202 */ /* 0x000fe40000000f00 */
[----:B------:R-:W-:Y:S01]  /*36a0*/  ISETP.GT.U32.AND P2, PT, R55, R40, PT ;  /* 0x000000283700720c */ /* 0x000fe20003f44070 */
[----:B------:R-:W-:Y:S01]  /*36b0*/  IMAD R30, R26, R63, 0x18 ;  /* 0x000000181a1e7424 */ /* 0x000fe200078e023f */
[----:B------:R-:W-:Y:S01]  /*36c0*/  @!P3 IADD3 R27, PT, PT, -R27, RZ, RZ ;  /* 0x000000ff1b1bb210 */ /* 0x000fe20007ffe1ff */
[----:B------:R-:W-:Y:S01]  /*36d0*/  IMAD.WIDE R24, R25, 0x4, R56 ;  /* 0x0000000419187825 */ /* 0x000fe200078e0238 */
[----:B------:R-:W-:Y:S02]  /*36e0*/  ISETP.GE.AND P3, PT, R58, RZ, PT ;  /* 0x000000ff3a00720c */ /* 0x000fe40003f66270 */
[----:B------:R-:W-:Y:S01]  /*36f0*/  ISETP.GT.U32.AND P5, PT, R55, R30, PT ;  /* 0x0000001e3700720c */ /* 0x000fe20003fa4070 */
[----:B------:R-:W-:Y:S01]  /*3700*/  @P6 VIADD R20, R20, 0x1 ;  /* 0x0000000114146836 */ /* 0x000fe20000000000 */
[----:B------:R0:W-:Y:S01]  /*3710*/  STG.E desc[UR12][R24.64], R22 ;  /* 0x0000001618007986 */ /* 0x0001e2000c10190c */
[----:B------:R-:W-:Y:S01]  /*3720*/  @!P4 IMAD.MOV R65, RZ, RZ, -R65 ;  /* 0x000000ffff41c224 */ /* 0x000fe200078e0a41 */
[----:B------:R-:W-:Y:S01]  /*3730*/  ISETP.GE.AND P4, PT, R42, RZ, PT ;  /* 0x000000ff2a00720c */ /* 0x000fe20003f86270 */
[----:B------:R-:W-:Y:S01]  /*3740*/  IMAD.U32 R58, RZ, RZ, UR9 ;  /* 0x00000009ff3a7e24 */ /* 0x000fe2000f8e00ff */
[----:B------:R-:W-:Y:S01]  /*3750*/  MOV R42, UR9 ;  /* 0x00000009002a7c02 */ /* 0x000fe20008000f00 */
[----:B------:R-:W-:Y:S01]  /*3760*/  @!P2 VIADD R67, R67, 0x1 ;  /* 0x000000014343a836 */ /* 0x000fe20000000000 */
[----:B------:R-:W-:-:S04]  /*3770*/  @!P2 IADD3 R40, PT, PT, R40, -R55, RZ ;  /* 0x800000372828a210 */ /* 0x000fc80007ffe0ff */
[----:B------:R-:W-:Y:S01]  /*3780*/  ISETP.GE.U32.AND P6, PT, R40, R55, PT ;  /* 0x000000372800720c */ /* 0x000fe20003fc6070 */
[----:B------:R-:W-:Y:S01]  /*3790*/  @!P5 IMAD.IADD R30, R30, 0x1, -R55 ;  /* 0x000000011e1ed824 */ /* 0x000fe200078e0a37 */
[----:B0-----:R-:W-:Y:S01]  /*37a0*/  SEL R24, R62, R59, !P0 ;  /* 0x0000003b3e187207 */ /* 0x001fe20004000000 */
[----:B------:R-:W-:Y:S01]  /*37b0*/  IMAD.HI.U32 R22, R60, 0x19, RZ ;  /* 0x000000193c167827 */ /* 0x000fe200078e00ff */
[----:B------:R-:W-:Y:S02]  /*37c0*/  MOV R25, UR9 ;  /* 0x0000000900197c02 */ /* 0x000fe40008000f00 */
[----:B------:R-:W-:Y:S01]  /*37d0*/  LEA R28, R24, R61, 0x7 ;  /* 0x0000003d181c7211 */ /* 0x000fe200078e38ff */
[----:B------:R-:W-:Y:S01]  /*37e0*/  IMAD.MOV R21, RZ, RZ, -R24 ;  /* 0x000000ffff157224 */ /* 0x000fe200078e0a18 */
[----:B------:R-:W-:Y:S01]  /*37f0*/  ISETP.GE.U32.AND P2, PT, R30, R55, PT ;  /* 0x000000371e00720c */ /* 0x000fe20003f46070 */
[----:B------:R-:W-:Y:S01]  /*3800*/  IMAD.MOV.U32 R59, RZ, RZ, R20 ;  /* 0x000000ffff3b7224 */ /* 0x000fe200078e0014 */
[----:B------:R-:W-:Y:S01]  /*3810*/  LOP3.LUT R25, R25, 0x19, RZ, 0x3c, !PT ;  /* 0x0000001919197812 */ /* 0x000fe200078e3cff */
[-C--:B------:R-:W-:Y:S01]  /*3820*/  IMAD R24, R22, R63.reuse, 0x19 ;  /* 0x0000001916187424 */ /* 0x080fe200078e023f */
[----:B------:R-:W-:Y:S01]  /*3830*/  @!P5 IADD3 R26, PT, PT, R26, 0x1, RZ ;  /* 0x000000011a1ad810 */ /* 0x000fe20007ffe0ff */
[----:B------:R-:W-:Y:S01]  /*3840*/  IMAD R30, R69, R63, 0x1a ;  /* 0x0000001a451e7424 */ /* 0x000fe200078e023f */
[----:B------:R-:W-:Y:S01]  /*3850*/  @!P1 IADD3 R59, PT, PT, -R59, RZ, RZ ;  /* 0x000000ff3b3b9210 */ /* 0x000fe20007ffe1ff */
[----:B------:R-:W-:Y:S01]  /*3860*/  IMAD R21, R21, R42, 0xf ;  /* 0x0000000f15157424 */ /* 0x000fe200078e022a */
[----:B------:R-:W-:-:S02]  /*3870*/  ISETP.GT.U32.AND P1, PT, R55, R24, PT ;  /* 0x000000183700720c */ /* 0x000fc40003f24070 */
[----:B------:R-:W-:Y:S01]  /*3880*/  ISETP.GT.U32.AND P5, PT, R55, R30, PT ;  /* 0x0000001e3700720c */ /* 0x000fe20003fa4070 */
[----:B------:R-:W-:Y:S01]  /*3890*/  IMAD R21, R21, UR4, R28 ;  /* 0x0000000415157c24 */ /* 0x000fe2000f8e021c */
[----:B------:R-:W-:Y:S01]  /*38a0*/  @P6 IADD3 R67, PT, PT, R67, 0x1, RZ ;  /* 0x0000000143436810 */ /* 0x000fe20007ffe0ff */
[----:B------:R-:W-:Y:S01]  /*38b0*/  IMAD.HI.U32 R28, R60, 0x1b, RZ ;  /* 0x0000001b3c1c7827 */ /* 0x000fe200078e00ff */
[----:B------:R-:W-:Y:S02]  /*38c0*/  ISETP.GE.AND P6, PT, R25, RZ, PT ;  /* 0x000000ff1900720c */ /* 0x000fe40003fc6270 */
[----:B------:R-:W-:Y:S01]  /*38d0*/  @P2 IADD3 R26, PT, PT, R26, 0x1, RZ ;  /* 0x000000011a1a2810 */ /* 0x000fe20007ffe0ff */
[----:B------:R-:W-:Y:S01]  /*38e0*/  IMAD.WIDE R20, R21, 0x4, R56 ;  /* 0x0000000415147825 */ /* 0x000fe200078e0238 */
[----:B------:R-:W-:-:S03]  /*38f0*/  @!P4 IADD3 R67, PT, PT, -R67, RZ, RZ ;  /* 0x000000ff4343c210 */ /* 0x000fc60007ffe1ff */
[--C-:B------:R-:W-:Y:S01]  /*3900*/  @!P1 IMAD.IADD R24, R24, 0x1, -R55.reuse ;  /* 0x0000000118189824 */ /* 0x100fe200078e0a37 */
[----:B------:R0:W-:Y:S01]  /*3910*/  STG.E desc[UR12][R20.64], R23 ;  /* 0x0000001714007986 */ /* 0x0001e2000c10190c */
[----:B------:R-:W-:Y:S01]  /*3920*/  IMAD.U32 R25, RZ, RZ, UR9 ;  /* 0x00000009ff197e24 */ /* 0x000fe2000f8e00ff */
[----:B------:R-:W-:Y:S01]  /*3930*/  @!P1 IADD3 R22, PT, PT, R22, 0x1, RZ ;  /* 0x0000000116169810 */ /* 0x000fe20007ffe0ff */
[----:B------:R-:W-:Y:S01]  /*3940*/  @!P5 IMAD.IADD R30, R30, 0x1, -R55 ;  /* 0x000000011e1ed824 */ /* 0x000fe200078e0a37 */
[----:B------:R-:W-:Y:S01]  /*3950*/  ISETP.GE.U32.AND P2, PT, R24, R55, PT ;  /* 0x000000371800720c */ /* 0x000fe20003f46070 */
[----:B------:R-:W-:Y:S01]  /*3960*/  IMAD R40, R28, R63, 0x1b ;  /* 0x0000001b1c287424 */ /* 0x000fe200078e023f */
[----:B------:R-:W-:Y:S02]  /*3970*/  LOP3.LUT R24, R25, 0x1a, RZ, 0x3c, !PT ;  /* 0x0000001a19187812 */ /* 0x000fe400078e3cff */
[----:B------:R-:W-:Y:S02]  /*3980*/  ISETP.GE.U32.AND P1, PT, R30, R55, PT ;  /* 0x000000371e00720c */ /* 0x000fe40003f26070 */
[----:B------:R-:W-:Y:S01]  /*3990*/  ISETP.GE.AND P4, PT, R24, RZ, PT ;  /* 0x000000ff1800720c */ /* 0x000fe20003f86270 */
[----:B0-----:R-:W-:Y:S01]  /*39a0*/  IMAD.HI.U32 R20, R60, 0x1c, RZ ;  /* 0x0000001c3c147827 */ /* 0x001fe200078e00ff */
[----:B------:R-:W-:-:S03]  /*39b0*/  @!P5 IADD3 R69, PT, PT, R69, 0x1, RZ ;  /* 0x000000014545d810 */ /* 0x000fc60007ffe0ff */
[----:B------:R-:W-:Y:S02]  /*39c0*/  IMAD.MOV.U32 R21, RZ, RZ, R26 ;  /* 0x000000ffff157224 */ /* 0x000fe400078e001a */
[----:B------:R-:W-:Y:S01]  /*39d0*/  @P2 IADD3 R22, PT, PT, R22, 0x1, RZ ;  /* 0x0000000116162810 */ /* 0x000fe20007ffe0ff */
[----:B------:R-:W-:Y:S02]  /*39e0*/  IMAD R24, R20, R63, 0x1c ;  /* 0x0000001c14187424 */ /* 0x000fe400078e023f */
[----:B------:R-:W-:Y:S01]  /*39f0*/  @!P3 IMAD.MOV R21, RZ, RZ, -R21 ;  /* 0x000000ffff15b224 */ /* 0x000fe200078e0a15 */
[C---:B------:R-:W-:Y:S01]  /*3a00*/  ISETP.GT.U32.AND P3, PT, R55.reuse, R40, PT ;  /* 0x000000283700720c */ /* 0x040fe20003f64070 */
[----:B------:R-:W-:Y:S01]  /*3a10*/  IMAD.MOV.U32 R23, RZ, RZ, R22 ;  /* 0x000000ffff177224 */ /* 0x000fe200078e0016 */
[----:B------:R-:W-:Y:S02]  /*3a20*/  ISETP.GT.U32.AND P2, PT, R55, R24, PT ;  /* 0x000000183700720c */ /* 0x000fe40003f44070 */
[----:B------:R-:W-:Y:S01]  /*3a30*/  LOP3.LUT R22, R25, 0x1b, RZ, 0x3c, !PT ;  /* 0x0000001b19167812 */ /* 0x000fe200078e3cff */
[----:B------:R-:W-:Y:S01]  /*3a40*/  @!P6 IMAD.MOV R23, RZ, RZ, -R23 ;  /* 0x000000ffff17e224 */ /* 0x000fe200078e0a17 */
[----:B------:R-:W-:-:S02]  /*3a50*/  @P1 IADD3 R69, PT, PT, R69, 0x1, RZ ;  /* 0x0000000145451810 */ /* 0x000fc40007ffe0ff */
[----:B------:R-:W-:Y:S01]  /*3a60*/  ISETP.GE.AND P6, PT, R22, RZ, PT ;  /* 0x000000ff1600720c */ /* 0x000fe20003fc6270 */
[----:B------:R-:W-:Y:S01]  /*3a70*/  IMAD.HI.U32 R22, R60, 0x1d, RZ ;  /* 0x0000001d3c167827 */ /* 0x000fe200078e00ff */
[----:B------:R-:W-:-:S03]  /*3a80*/  LOP3.LUT R25, R25, 0x1c, RZ, 0x3c, !PT ;  /* 0x0000001c19197812 */ /* 0x000fc600078e3cff */
[----:B------:R-:W-:Y:S01]  /*3a90*/  @!P3 IADD3 R40, PT, PT, R40, -R55, RZ ;  /* 0x800000372828b210 */ /* 0x000fe20007ffe0ff */
[----:B------:R-:W-:Y:S01]  /*3aa0*/  IMAD R26, R22, R63, 0x1d ;  /* 0x0000001d161a7424 */ /* 0x000fe200078e023f */
[----:B------:R-:W-:Y:S01]  /*3ab0*/  @!P3 IADD3 R28, PT, PT, R28, 0x1, RZ ;  /* 0x000000011c1cb810 */ /* 0x000fe20007ffe0ff */
[----:B------:R-:W-:Y:S01]  /*3ac0*/  @!P2 IMAD.IADD R24, R24, 0x1, -R55 ;  /* 0x000000011818a824 */ /* 0x000fe200078e0a37 */
[-C--:B------:R-:W-:Y:S01]  /*3ad0*/  ISETP.GE.U32.AND P5, PT, R40, R55.reuse, PT ;  /* 0x000000372800720c */ /* 0x080fe20003fa6070 */
[----:B------:R-:W-:Y:S01]  /*3ae0*/  @!P4 IMAD.MOV R69, RZ, RZ, -R69 ;  /* 0x000000ffff45c224 */ /* 0x000fe200078e0a45 */
[----:B------:R-:W-:Y:S01]  /*3af0*/  ISETP.GT.U32.AND P4, PT, R55, R26, PT ;  /* 0x0000001a3700720c */ /* 0x000fe20003f84070 */
[----:B------:R-:W-:Y:S01]  /*3b00*/  @!P2 VIADD R20, R20, 0x1 ;  /* 0x000000011414a836 */ /* 0x000fe20000000000 */
[----:B------:R-:W-:Y:S01]  /*3b10*/  ISETP.GE.U32.AND P1, PT, R24, R55, PT ;  /* 0x000000371800720c */ /* 0x000fe20003f26070 */
[----:B------:R-:W-:-:S04]  /*3b20*/  IMAD.HI.U32 R24, R60, 0x1e, RZ ;  /* 0x0000001e3c187827 */ /* 0x000fc800078e00ff */
[----:B------:R-:W-:Y:S02]  /*3b30*/  IMAD R30, R24, R63, 0x1e ;  /* 0x0000001e181e7424 */ /* 0x000fe400078e023f */
[----:B------:R-:W-:-:S03]  /*3b40*/  IMAD.HI.U32 R60, R60, 0x1f, RZ ;  /* 0x0000001f3c3c7827 */ /* 0x000fc600078e00ff */
[C---:B------:R-:W-:Y:S01]  /*3b50*/  ISETP.GT.U32.AND P3, PT, R55.reuse, R30, PT ;  /* 0x0000001e3700720c */ /* 0x040fe20003f64070 */
[----:B------:R-:W-:Y:S01]  /*3b60*/  @P5 VIADD R28, R28, 0x1 ;  /* 0x000000011c1c5836 */ /* 0x000fe20000000000 */
[----:B------:R-:W-:Y:S01]  /*3b70*/  @!P4 IADD3 R26, PT, PT, R26, -R55, RZ ;  /* 0x800000371a1ac210 */ /* 0x000fe20007ffe0ff */
[----:B------:R-:W-:Y:S02]  /*3b80*/  IMAD R40, R60, R63, 0x1f ;  /* 0x0000001f3c287424 */ /* 0x000fe400078e023f */
[----:B------:R-:W-:Y:S01]  /*3b90*/  @!P6 IMAD.MOV R28, RZ, RZ, -R28 ;  /* 0x000000ffff1ce224 */ /* 0x000fe200078e0a1c */
[----:B------:R-:W-:Y:S01]  /*3ba0*/  ISETP.GE.U32.AND P6, PT, R26, R55, PT ;  /* 0x000000371a00720c */ /* 0x000fe20003fc6070 */
[----:B------:R-:W-:Y:S01]  /*3bb0*/  @!P4 VIADD R22, R22, 0x1 ;  /* 0x000000011616c836 */ /* 0x000fe20000000000 */
[----:B------:R-:W-:Y:S01]  /*3bc0*/  ISETP.GT.U32.AND P5, PT, R55, R40, PT ;  /* 0x000000283700720c */ /* 0x000fe20003fa4070 */
[----:B------:R-:W-:Y:S01]  /*3bd0*/  @P1 VIADD R20, R20, 0x1 ;  /* 0x0000000114141836 */ /* 0x000fe20000000000 */
[----:B------:R-:W-:-:S02]  /*3be0*/  MOV R26, UR9 ;  /* 0x00000009001a7c02 */ /* 0x000fc40008000f00 */
[----:B------:R-:W-:Y:S02]  /*3bf0*/  ISETP.GE.AND P4, PT, R25, RZ, PT ;  /* 0x000000ff1900720c */ /* 0x000fe40003f86270 */
[-C--:B------:R-:W-:Y:S02]  /*3c00*/  @!P3 IADD3 R30, PT, PT, R30, -R55.reuse, RZ ;  /* 0x800000371e1eb210 */ /* 0x080fe40007ffe0ff */
[----:B------:R-:W-:Y:S02]  /*3c10*/  LOP3.LUT R25, R26, 0x1d, RZ, 0x3c, !PT ;  /* 0x0000001d1a197812 */ /* 0x000fe400078e3cff */
[----:B------:R-:W-:Y:S01]  /*3c20*/  ISETP.GE.U32.AND P2, PT, R30, R55, PT ;  /* 0x000000371e00720c */ /* 0x000fe20003f46070 */
[----:B------:R-:W-:Y:S01]  /*3c30*/  IMAD.U32 R30, RZ, RZ, UR9 ;  /* 0x00000009ff1e7e24 */ /* 0x000fe2000f8e00ff */
[----:B------:R-:W-:Y:S01]  /*3c40*/  @P6 IADD3 R22, PT, PT, R22, 0x1, RZ ;  /* 0x0000000116166810 */ /* 0x000fe20007ffe0ff */
[----:B------:R-:W-:Y:S01]  /*3c50*/  @!P5 VIADD R60, R60, 0x1 ;  /* 0x000000013c3cd836 */ /* 0x000fe20000000000 */
[----:B------:R-:W-:-:S02]  /*3c60*/  ISETP.GE.AND P6, PT, R25, RZ, PT ;  /* 0x000000ff1900720c */ /* 0x000fc40003fc6270 */
[----:B------:R-:W-:Y:S02]  /*3c70*/  @!P5 IADD3 R40, PT, PT, R40, -R55, RZ ;  /* 0x800000372828d210 */ /* 0x000fe40007ffe0ff */
[----:B------:R-:W-:Y:S02]  /*3c80*/  LOP3.LUT R25, R26, 0x1e, RZ, 0x3c, !PT ;  /* 0x0000001e1a197812 */ /* 0x000fe400078e3cff */
[----:B------:R-:W-:Y:S02]  /*3c90*/  SEL R26, R62, R29, !P0 ;  /* 0x0000001d3e1a7207 */ /* 0x000fe40004000000 */
[----:B------:R-:W-:Y:S02]  /*3ca0*/  @!P3 IADD3 R24, PT, PT, R24, 0x1, RZ ;  /* 0x000000011818b810 */ /* 0x000fe40007ffe0ff */
[----:B------:R-:W-:Y:S01]  /*3cb0*/  ISETP.GE.U32.AND P1, PT, R40, R55, PT ;  /* 0x000000372800720c */ /* 0x000fe20003f26070 */
[----:B------:R-:W-:Y:S01]  /*3cc0*/  IMAD.MOV R29, RZ, RZ, -R26 ;  /* 0x000000ffff1d7224 */ /* 0x000fe200078e0a1a */
[----:B------:R-:W-:-:S02]  /*3cd0*/  ISETP.GE.AND P3, PT, R25, RZ, PT ;  /* 0x000000ff1900720c */ /* 0x000fc40003f66270 */
[----:B------:R-:W-:Y:S02]  /*3ce0*/  LOP3.LUT R25, R30, 0x1f, RZ, 0x3c, !PT ;  /* 0x0000001f1e197812 */ /* 0x000fe400078e3cff */
[----:B------:R-:W-:Y:S02]  /*3cf0*/  SEL R40, R62, R31, !P0 ;  /* 0x0000001f3e287207 */ /* 0x000fe40004000000 */
[----:B------:R-:W-:Y:S02]  /*3d00*/  @P2 IADD3 R24, PT, PT, R24, 0x1, RZ ;  /* 0x0000000118182810 */ /* 0x000fe40007ffe0ff */
[----:B------:R-:W-:Y:S01]  /*3d10*/  ISETP.GE.AND P2, PT, R25, RZ, PT ;  /* 0x000000ff1900720c */ /* 0x000fe20003f46270 */
[----:B------:R-:W-:Y:S01]  /*3d20*/  IMAD R25, R29, R30, 0x10 ;  /* 0x000000101d197424 */ /* 0x000fe200078e021e */
[----:B------:R-:W-:Y:S01]  /*3d30*/  LEA R26, R26, R61, 0x7 ;  /* 0x0000003d1a1a7211 */ /* 0x000fe200078e38ff */
[----:B------:R-:W-:Y:S01]  /*3d40*/  IMAD.MOV R63, RZ, RZ, -R40 ;  /* 0x000000ffff3f7224 */ /* 0x000fe200078e0a28 */
[----:B------:R-:W-:-:S02]  /*3d50*/  SEL R30, R62, R41, !P0 ;  /* 0x000000293e1e7207 */ /* 0x000fc40004000000 */
[----:B------:R-:W-:Y:S01]  /*3d60*/  SEL R28, R62, R28, !P0 ;  /* 0x0000001c3e1c7207 */ /* 0x000fe20004000000 */
[----:B------:R-:W-:Y:S01]  /*3d70*/  IMAD R63, R63, R42, 0x11 ;  /* 0x000000113f3f7424 */ /* 0x000fe200078e022a */
[----:B------:R-:W-:Y:S01]  /*3d80*/  @!P4 IADD3 R20, PT, PT, -R20, RZ, RZ ;  /* 0x000000ff1414c210 */ /* 0x000fe20007ffe1ff */
[----:B------:R-:W-:Y:S01]  /*3d90*/  IMAD R26, R25, UR4, R26 ;  /* 0x00000004191a7c24 */ /* 0x000fe2000f8e021a */
[----:B------:R-:W-:Y:S01]  /*3da0*/  IADD3 R25, PT, PT, -R30, RZ, RZ ;  /* 0x000000ff1e197210 */ /* 0x000fe20007ffe1ff */
[--C-:B------:R-:W-:Y:S01]  /*3db0*/  IMAD R42, R40, 0x80, R61.reuse ;  /* 0x00000080282a7824 */ /* 0x100fe200078e023d */
[----:B------:R-:W-:Y:S02]  /*3dc0*/  SEL R40, R62, R43, !P0 ;  /* 0x0000002b3e287207 */ /* 0x000fe40004000000 */
[----:B------:R-:W-:Y:S01]  /*3dd0*/  @P1 IADD3 R60, PT, PT, R60, 0x1, RZ ;  /* 0x000000013c3c1810 */ /* 0x000fe20007ffe0ff */
[----:B------:R-:W-:Y:S01]  /*3de0*/  IMAD R63, R63, UR4, R42 ;  /* 0x000000043f3f7c24 */ /* 0x000fe2000f8e022a */
[----:B------:R-:W-:Y:S01]  /*3df0*/  IADD3 R55, PT, PT, -R40, RZ, RZ ;  /* 0x000000ff28377210 */ /* 0x000fe20007ffe1ff */
[-C--:B------:R-:W-:Y:S01]  /*3e00*/  IMAD R25, R25, R58.reuse, 0x12 ;  /* 0x0000001219197424 */ /* 0x080fe200078e023a */
[----:B------:R-:W-:Y:S01]  /*3e10*/  @!P3 IADD3 R24, PT, PT, -R24, RZ, RZ ;  /* 0x000000ff1818b210 */ /* 0x000fe20007ffe1ff */
[--C-:B------:R-:W-:Y:S01]  /*3e20*/  IMAD R42, R30, 0x80, R61.reuse ;  /* 0x000000801e2a7824 */ /* 0x100fe200078e023d */
[C---:B------:R-:W-:Y:S01]  /*3e30*/  SEL R30, R62.reuse, R65, !P0 ;  /* 0x000000413e1e7207 */ /* 0x040fe20004000000 */
[----:B------:R-:W-:Y:S01]  /*3e40*/  IMAD R55, R55, R58, 0x13 ;  /* 0x0000001337377424 */ /* 0x000fe200078e023a */
[----:B------:R-:W-:Y:S01]  /*3e50*/  SEL R24, R62, R24, !P0 ;  /* 0x000000183e187207 */ /* 0x000fe20004000000 */
[----:B------:R-:W-:Y:S01]  /*3e60*/  IMAD R25, R25, UR4, R42 ;  /* 0x0000000419197c24 */ /* 0x000fe2000f8e022a */
[----:B------:R-:W-:Y:S01]  /*3e70*/  IADD3 R29, PT, PT, -R30, RZ, RZ ;  /* 0x000000ff1e1d7210 */ /* 0x000fe20007ffe1ff */
[----:B------:R-:W-:Y:S01]  /*3e80*/  IMAD R42, R40, 0x80, R61 ;  /* 0x00000080282a7824 */ /* 0x000fe200078e023d */
[----:B------:R-:W-:Y:S01]  /*3e90*/  SEL R40, R62, R27, !P0 ;  /* 0x0000001b3e287207 */ /* 0x000fe20004000000 */
[----:B------:R-:W-:-:S02]  /*3ea0*/  IMAD.MOV.U32 R65, RZ, RZ, R22 ;  /* 0x000000ffff417224 */ /* 0x000fc400078e0016 */
[----:B------:R-:W-:Y:S01]  /*3eb0*/  IMAD R55, R55, UR4, R42 ;  /* 0x0000000437377c24 */ /* 0x000fe2000f8e022a */
[----:B------:R-:W-:Y:S01]  /*3ec0*/  IADD3 R43, PT, PT, -R40, RZ, RZ ;  /* 0x000000ff282b7210 */ /* 0x000fe20007ffe1ff */
[-C--:B------:R-:W-:Y:S02]  /*3ed0*/  IMAD R27, R29, R58.reuse, 0x14 ;  /* 0x000000141d1b7424 */ /* 0x080fe400078e023a */
[--C-:B------:R-:W-:Y:S01]  /*3ee0*/  IMAD R42, R30, 0x80, R61.reuse ;  /* 0x000000801e2a7824 */ /* 0x100fe200078e023d */
[----:B------:R-:W-:Y:S01]  /*3ef0*/  SEL R30, R62, R59, !P0 ;  /* 0x0000003b3e1e7207 */ /* 0x000fe20004000000 */
[----:B------:R-:W-:Y:S02]  /*3f00*/  IMAD R43, R43, R58, 0x15 ;  /* 0x000000152b2b7424 */ /* 0x000fe400078e023a */
[----:B------:R-:W-:Y:S01]  /*3f10*/  IMAD R59, R27, UR4, R42 ;  /* 0x000000041b3b7c24 */ /* 0x000fe2000f8e022a */
[----:B------:R-:W-:Y:S01]  /*3f20*/  IADD3 R41, PT, PT, -R30, RZ, RZ ;  /* 0x000000ff1e297210 */ /* 0x000fe20007ffe1ff */
[----:B------:R-:W-:Y:S01]  /*3f30*/  IMAD R42, R40, 0x80, R61 ;  /* 0x00000080282a7824 */ /* 0x000fe200078e023d */
[----:B------:R-:W-:Y:S01]  /*3f40*/  SEL R40, R62, R67, !P0 ;  /* 0x000000433e287207 */ /* 0x000fe20004000000 */
[----:B------:R-:W-:-:S02]  /*3f50*/  @!P6 IMAD.MOV R65, RZ, RZ, -R65 ;  /* 0x000000ffff41e224 */ /* 0x000fc400078e0a41 */
[----:B------:R-:W-:Y:S01]  /*3f60*/  IMAD R43, R43, UR4, R42 ;  /* 0x000000042b2b7c24 */ /* 0x000fe2000f8e022a */
[----:B------:R-:W-:Y:S01]  /*3f70*/  IADD3 R31, PT, PT, -R40, RZ, RZ ;  /* 0x000000ff281f7210 */ /* 0x000fe20007ffe1ff */
[-C--:B------:R-:W-:Y:S02]  /*3f80*/  IMAD R41, R41, R58.reuse, 0x16 ;  /* 0x0000001629297424 */ /* 0x080fe400078e023a */
[--C-:B------:R-:W-:Y:S01]  /*3f90*/  IMAD R42, R30, 0x80, R61.reuse ;  /* 0x000000801e2a7824 */ /* 0x100fe200078e023d */
[----:B------:R-:W-:Y:S01]  /*3fa0*/  SEL R30, R62, R21, !P0 ;  /* 0x000000153e1e7207 */ /* 0x000fe20004000000 */
[-C--:B------:R-:W-:Y:S02]  /*3fb0*/  IMAD R31, R31, R58.reuse, 0x17 ;  /* 0x000000171f1f7424 */ /* 0x080fe400078e023a */
[----:B------:R-:W-:Y:S01]  /*3fc0*/  IMAD R41, R41, UR4, R42 ;  /* 0x0000000429297c24 */ /* 0x000fe2000f8e022a */
[----:B------:R-:W-:Y:S01]  /*3fd0*/  IADD3 R29, PT, PT, -R30, RZ, RZ ;  /* 0x000000ff1e1d7210 */ /* 0x000fe20007ffe1ff */
[--C-:B------:R-:W-:Y:S01]  /*3fe0*/  IMAD R42, R40, 0x80, R61.reuse ;  /* 0x00000080282a7824 */ /* 0x100fe200078e023d */
[----:B------:R-:W-:Y:S01]  /*3ff0*/  SEL R40, R62, R23, !P0 ;  /* 0x000000173e287207 */ /* 0x000fe20004000000 */
[----:B------:R-:W-:Y:S01]  /*4000*/  @!P2 IMAD.MOV R60, RZ, RZ, -R60 ;  /* 0x000000ffff3ca224 */ /* 0x000fe200078e0a3c */
[----:B------:R-:W-:Y:S01]  /*4010*/  IADD3 R23, PT, PT, -R28, RZ, RZ ;  /* 0x000000ff1c177210 */ /* 0x000fe20007ffe1ff */
[----:B------:R-:W-:Y:S01]  /*4020*/  IMAD R31, R31, UR4, R42 ;  /* 0x000000041f1f7c24 */ /* 0x000fe2000f8e022a */
[C---:B------:R-:W-:Y:S01]  /*4030*/  IADD3 R27, PT, PT, -R40.reuse, RZ, RZ ;  /* 0x000000ff281b7210 */ /* 0x040fe20007ffe1ff */
[-C--:B------:R-:W-:Y:S01]  /*4040*/  IMAD R29, R29, R58.reuse, 0x18 ;  /* 0x000000181d1d7424 */ /* 0x080fe200078e023a */
[----:B------:R-:W-:Y:S01]  /*4050*/  LEA R40, R40, R61, 0x7 ;  /* 0x0000003d28287211 */ /* 0x000fe200078e38ff */
[----:B------:R-:W-:Y:S01]  /*4060*/  IMAD R42, R30, 0x80, R61 ;  /* 0x000000801e2a7824 */ /* 0x000fe200078e023d */
[----:B------:R-:W-:Y:S01]  /*4070*/  SEL R30, R62, R69, !P0 ;  /* 0x000000453e1e7207 */ /* 0x000fe20004000000 */
[----:B------:R-:W-:Y:S01]  /*4080*/  IMAD R27, R27, R58, 0x19 ;  /* 0x000000191b1b7424 */ /* 0x000fe200078e023a */
[-C--:B------:R-:W-:Y:S01]  /*4090*/  LEA R28, R28, R61.reuse, 0x7 ;  /* 0x0000003d1c1c7211 */ /* 0x080fe200078e38ff */
[----:B------:R-:W-:Y:S01]  /*40a0*/  IMAD R29, R29, UR4, R42 ;  /* 0x000000041d1d7c24 */ /* 0x000fe2000f8e022a */
[----:B------:R-:W-:Y:S01]  /*40b0*/  MOV R42, UR9 ;  /* 0x00000009002a7c02 */ /* 0x000fe20008000f00 */
[----:B------:R-:W-:Y:S01]  /*40c0*/  IMAD R27, R27, UR4, R40 ;  /* 0x000000041b1b7c24 */ /* 0x000fe2000f8e0228 */
[----:B------:R-:W-:Y:S01]  /*40d0*/  LEA R22, R30, R61, 0x7 ;  /* 0x0000003d1e167211 */ /* 0x000fe200078e38ff */
[----:B------:R-:W-:-:S02]  /*40e0*/  IMAD.U32 R40, RZ, RZ, UR9 ;  /* 0x00000009ff287e24 */ /* 0x000fc4000f8e00ff */
[----:B------:R-:W-:Y:S02]  /*40f0*/  IMAD.MOV R21, RZ, RZ, -R30 ;  /* 0x000000ffff157224 */ /* 0x000fe400078e0a1e */
[----:B------:R-:W-:Y:S01]  /*4100*/  IMAD R23, R23, R40, 0x1b ;  /* 0x0000001b17177424 */ /* 0x000fe200078e0228 */
[C---:B------:R-:W-:Y:S01]  /*4110*/  SEL R40, R62.reuse, R20, !P0 ;  /* 0x000000143e287207 */ /* 0x040fe20004000000 */
[----:B------:R-:W-:Y:S01]  /*4120*/  IMAD.U32 R30, RZ, RZ, UR9 ;  /* 0x00000009ff1e7e24 */ /* 0x000fe2000f8e00ff */
[----:B------:R-:W-:Y:S01]  /*4130*/  SEL R20, R62, R65, !P0 ;  /* 0x000000413e147207 */ /* 0x000fe20004000000 */
[----:B------:R-:W-:Y:S01]  /*4140*/  IMAD R21, R21, R42, 0x1a ;  /* 0x0000001a15157424 */ /* 0x000fe200078e022a */
[C---:B------:R-:W-:Y:S01]  /*4150*/  IADD3 R67, PT, PT, -R40.reuse, RZ, RZ ;  /* 0x000000ff28437210 */ /* 0x040fe20007ffe1ff */
[----:B------:R-:W-:Y:S01]  /*4160*/  IMAD R40, R40, 0x80, R61 ;  /* 0x0000008028287824 */ /* 0x000fe200078e023d */
[----:B------:R-:W-:Y:S01]  /*4170*/  SEL R62, R62, R60, !P0 ;  /* 0x0000003c3e3e7207 */ /* 0x000fe20004000000 */
[----:B------:R-:W-:-:S02]  /*4180*/  IMAD.MOV R65, RZ, RZ, -R20 ;  /* 0x000000ffff417224 */ /* 0x000fc400078e0a14 */
[-C--:B------:R-:W-:Y:S02]  /*4190*/  IMAD R67, R67, R30.reuse, 0x1c ;  /* 0x0000001c43437424 */ /* 0x080fe400078e021e */
[----:B------:R-:W-:Y:S01]  /*41a0*/  IMAD R22, R21, UR4, R22 ;  /* 0x0000000415167c24 */ /* 0x000fe2000f8e0216 */
[----:B------:R-:W-:Y:S01]  /*41b0*/  MOV R21, UR9 ;  /* 0x0000000900157c02 */ /* 0x000fe20008000f00 */
[----:B------:R-:W-:Y:S01]  /*41c0*/  IMAD R65, R65, R30, 0x1d ;  /* 0x0000001d41417424 */ /* 0x000fe200078e021e */
[----:B------:R-:W-:Y:S01]  /*41d0*/  IADD3 R30, PT, PT, -R24, RZ, RZ ;  /* 0x000000ff181e7210 */ /* 0x000fe20007ffe1ff */
[----:B------:R-:W-:Y:S01]  /*41e0*/  IMAD R23, R23, UR4, R28 ;  /* 0x0000000417177c24 */ /* 0x000fe2000f8e021c */
[----:B------:R-:W-:Y:S01]  /*41f0*/  LEA R28, R62, R61, 0x7 ;  /* 0x0000003d3e1c7211 */ /* 0x000fe200078e38ff */
[----:B------:R-:W-:Y:S02]  /*4200*/  IMAD R67, R67, UR4, R40 ;  /* 0x0000000443437c24 */ /* 0x000fe4000f8e0228 */
[----:B------:R-:W-:-:S02]  /*4210*/  IMAD R40, R20, 0x80, R61 ;  /* 0x0000008014287824 */ /* 0x000fc400078e023d */
[----:B------:R-:W-:Y:S01]  /*4220*/  IMAD R69, R24, 0x80, R61 ;  /* 0x0000008018457824 */ /* 0x000fe200078e023d */
[----:B------:R-:W-:Y:S01]  /*4230*/  MOV R61, UR9 ;  /* 0x00000009003d7c02 */ /* 0x000fe20008000f00 */
[----:B------:R-:W-:Y:S02]  /*4240*/  IMAD.MOV R62, RZ, RZ, -R62 ;  /* 0x000000ffff3e7224 */ /* 0x000fe400078e0a3e */
[----:B------:R-:W-:Y:S02]  /*4250*/  IMAD R30, R30, R21, 0x1e ;  /* 0x0000001e1e1e7424 */ /* 0x000fe400078e0215 */
[----:B------:R-:W-:-:S04]  /*4260*/  IMAD.WIDE R20, R26, 0x4, R56 ;  /* 0x000000041a147825 */ /* 0x000fc800078e0238 */
[----:B------:R-:W-:Y:S01]  /*4270*/  IMAD R26, R62, R61, 0x1f ;  /* 0x0000001f3e1a7424 */ /* 0x000fe200078e023d */
[----:B------:R0:W-:Y:S01]  /*4280*/  STG.E desc[UR12][R20.64], R16 ;  /* 0x0000001014007986 */ /* 0x0001e2000c10190c */
[----:B------:R-:W-:-:S04]  /*4290*/  IMAD.WIDE R62, R63, 0x4, R56 ;  /* 0x000000043f3e7825 */ /* 0x000fc800078e0238 */
[--C-:B------:R-:W-:Y:S01]  /*42a0*/  IMAD.WIDE R24, R25, 0x4, R56.reuse ;  /* 0x0000000419187825 */ /* 0x100fe200078e0238 */
[----:B------:R1:W-:Y:S03]  /*42b0*/  STG.E desc[UR12][R62.64], R17 ;  /* 0x000000113e007986 */ /* 0x0003e6000c10190c */
[--C-:B------:R-:W-:Y:S01]  /*42c0*/  IMAD.WIDE R60, R55, 0x4, R56.reuse ;  /* 0x00000004373c7825 */ /* 0x100fe200078e0238 */
[----:B------:R2:W-:Y:S03]  /*42d0*/  STG.E desc[UR12][R24.64], R18 ;  /* 0x0000001218007986 */ /* 0x0005e6000c10190c */
        /* <DEDUP_REMOVED lines=10> */
[----:B------:R-:W-:Y:S01]  /*4380*/  IMAD.WIDE R30, R31, 0x4, R56 ;  /* 0x000000041f1e7825 */ /* 0x000fe200078e0238 */
[----:B------:R-:W-:-:S03]  /*4390*/  USHF.L.U32 UR4, UR15, 0x2, URZ ;  /* 0x000000020f047899 */ /* 0x000fc600080006ff */
[--C-:B------:R-:W-:Y:S01]  /*43a0*/  IMAD.WIDE R28, R29, 0x4, R56.reuse ;  /* 0x000000041d1c7825 */ /* 0x100fe200078e0238 */
[----:B------:R1:W-:Y:S01]  /*43b0*/  STG.E desc[UR12][R30.64], R15 ;  /* 0x0000000f1e007986 */ /* 0x0003e2000c10190c */
[----:B------:R-:W-:Y:S02]  /*43c0*/  UISETP.GE.U32.AND UP0, UPT, UR5, UR4, UPT ;  /* 0x000000040500728c */ /* 0x000fe4000bf06070 */
[--C-:B------:R-:W-:Y:S01]  /*43d0*/  IMAD.WIDE R26, R27, 0x4, R56.reuse ;  /* 0x000000041b1a7825 */ /* 0x100fe200078e0238 */
[----:B------:R2:W-:Y:S03]  /*43e0*/  STG.E desc[UR12][R28.64], R8 ;  /* 0x000000081c007986 */ /* 0x0005e6000c10190c */
[--C-:B0-----:R-:W-:Y:S01]  /*43f0*/  IMAD.WIDE R20, R22, 0x4, R56.reuse ;  /* 0x0000000416147825 */ /* 0x101fe200078e0238 */
[----:B------:R0:W-:Y:S03]  /*4400*/  STG.E desc[UR12][R26.64], R9 ;  /* 0x000000091a007986 */ /* 0x0001e6000c10190c */
[--C-:B------:R-:W-:Y:S01]  /*4410*/  IMAD.WIDE R22, R23, 0x4, R56.reuse ;  /* 0x0000000417167825 */ /* 0x100fe200078e0238 */
[----:B------:R0:W-:Y:S03]  /*4420*/  STG.E desc[UR12][R20.64], R10 ;  /* 0x0000000a14007986 */ /* 0x0001e6000c10190c */
[--C-:B-1----:R-:W-:Y:S01]  /*4430*/  IMAD.WIDE R16, R67, 0x4, R56.reuse ;  /* 0x0000000443107825 */ /* 0x102fe200078e0238 */
[----:B------:R0:W-:Y:S03]  /*4440*/  STG.E desc[UR12][R22.64], R11 ;  /* 0x0000000b16007986 */ /* 0x0001e6000c10190c */
[--C-:B--2---:R-:W-:Y:S01]  /*4450*/  IMAD.WIDE R24, R65, 0x4, R56.reuse ;  /* 0x0000000441187825 */ /* 0x104fe200078e0238 */
        /* <DEDUP_REMOVED lines=8> */
.L_x_1041:
[----:B------:R-:W-:Y:S01]  /*44e0*/  HFMA2 R26, -RZ, RZ, 0, 0.0020122528076171875 ;  /* 0x0000181fff1a7431 */ /* 0x000fe200000001ff */
[----:B------:R-:W-:Y:S01]  /*44f0*/  BSSY B2, `(.L_x_1059) ;  /* 0x0000006000027945 */ /* 0x000fe20003800000 */
[----:B------:R-:W-:Y:S02]  /*4500*/  IMAD.MOV.U32 R24, RZ, RZ, R38 ;  /* 0x000000ffff187224 */ /* 0x000fe400078e0026 */
[----:B------:R-:W-:-:S07]  /*4510*/  IMAD.MOV.U32 R17, RZ, RZ, -0x1 ;  /* 0xffffffffff117424 */ /* 0x000fce00078e00ff */
[----:B--2-4-:R-:W-:Y:S05]  /*4520*/  WARPSYNC.COLLECTIVE R17, `(.L_x_1060) ;  /* 0x0000000011087348 */ /* 0x014fea0003c00000 */
[----:B------:R0:W1:Y:S02]  /*4530*/  SHFL.IDX P2, R17, R19, R24, R26 ;  /* 0x0000001813117389 */ /* 0x000064000004001a */
[----:B012-4-:R-:W-:Y:S05]  /*4540*/  ENDCOLLECTIVE ;  /* 0x000000000000791b */ /* 0x017fea0003800000 */
.L_x_1060:
[----:B------:R-:W-:Y:S05]  /*4550*/  BSYNC B2 ;  /* 0x0000000000027941 */ /* 0x000fea0003800000 */
.L_x_1059:
[----:B------:R-:W-:Y:S05]  /*4560*/  BRA `(.L_x_1061) ;  /* 0xffffffd000707947 */ /* 0x000fea000383ffff */
.L_x_1043:
[----:B------:R-:W-:Y:S01]  /*4570*/  BSSY B2, `(.L_x_1062) ;  /* 0x0000007000027945 */ /* 0x000fe20003800000 */
[----:B------:R-:W-:Y:S01]  /*4580*/  MOV R24, R32 ;  /* 0x0000002000187202 */ /* 0x000fe20000000f00 */
[----:B------:R-:W-:Y:S01]  /*4590*/  IMAD.MOV.U32 R26, RZ, RZ, 0x181f ;  /* 0x0000181fff1a7424 */ /* 0x000fe200078e00ff */
[----:B------:R-:W-:-:S07]  /*45a0*/  MOV R17, 0xffffffff ;  /* 0xffffffff00117802 */ /* 0x000fce0000000f00 */
[----:B0-2-4-:R-:W-:Y:S05]  /*45b0*/  WARPSYNC.COLLECTIVE R17, `(.L_x_1063) ;  /* 0x0000000011087348 */ /* 0x015fea0003c00000 */
[----:B------:R1:W3:Y:S02]  /*45c0*/  SHFL.IDX P2, R17, R19, R24, R26 ;  /* 0x0000001813117389 */ /* 0x0002e4000004001a */
[----:B01234-:R-:W-:Y:S05]  /*45d0*/  ENDCOLLECTIVE ;  /* 0x000000000000791b */ /* 0x01ffea0003800000 */
.L_x_1063:
[----:B------:R-:W-:Y:S05]  /*45e0*/  BSYNC B2 ;  /* 0x0000000000027941 */ /* 0x000fea0003800000 */
.L_x_1062:
[----:B------:R-:W-:Y:S05]  /*45f0*/  BRA `(.L_x_1064) ;  /* 0xffffffd000647947 */ /* 0x000fea000383ffff */
.L_x_1045:
[----:B------:R-:W-:Y:S01]  /*4600*/  HFMA2 R26, -RZ, RZ, 0, 0.0020122528076171875 ;  /* 0x0000181fff1a7431 */ /* 0x000fe200000001ff */
[----:B------:R-:W-:Y:S01]  /*4610*/  BSSY B2, `(.L_x_1065) ;  /* 0x0000006000027945 */ /* 0x000fe20003800000 */
[----:B------:R-:W-:Y:S02]  /*4620*/  IMAD.MOV.U32 R24, RZ, RZ, R33 ;  /* 0x000000ffff187224 */ /* 0x000fe400078e0021 */
[----:B------:R-:W-:-:S07]  /*4630*/  IMAD.MOV.U32 R17, RZ, RZ, -0x1 ;  /* 0xffffffffff117424 */ /* 0x000fce00078e00ff */
[----:B012-4-:R-:W-:Y:S05]  /*4640*/  WARPSYNC.COLLECTIVE R17, `(.L_x_1066) ;  /* 0x0000000011087348 */ /* 0x017fea0003c00000 */
[----:B------:R3:W0:Y:S02]  /*4650*/  SHFL.IDX P2, R17, R19, R24, R26 ;  /* 0x0000001813117389 */ /* 0x000624000004001a */
[----:B01234-:R-:W-:Y:S05]  /*4660*/  ENDCOLLECTIVE ;  /* 0x000000000000791b */ /* 0x01ffea0003800000 */
.L_x_1066:
[----:B------:R-:W-:Y:S05]  /*4670*/  BSYNC B2 ;  /* 0x0000000000027941 */ /* 0x000fea0003800000 */
.L_x_1065:
[----:B------:R-:W-:Y:S05]  /*4680*/  BRA `(.L_x_1067) ;  /* 0xffffffd000587947 */ /* 0x000fea000383ffff */
.L_x_1047:
[----:B------:R-:W-:Y:S01]  /*4690*/  BSSY B2, `(.L_x_1068) ;  /* 0x0000007000027945 */ /* 0x000fe20003800000 */
[----:B------:R-:W-:Y:S01]  /*46a0*/  MOV R24, R34 ;  /* 0x0000002200187202 */ /* 0x000fe20000000f00 */
[----:B------:R-:W-:Y:S01]  /*46b0*/  IMAD.MOV.U32 R26, RZ, RZ, 0x181f ;  /* 0x0000181fff1a7424 */ /* 0x000fe200078e00ff */
[----:B------:R-:W-:-:S07]  /*46c0*/  MOV R17, 0xffffffff ;  /* 0xffffffff00117802 */ /* 0x000fce0000000f00 */
[----:B01234-:R-:W-:Y:S05]  /*46d0*/  WARPSYNC.COLLECTIVE R17, `(.L_x_1069) ;  /* 0x0000000011087348 */ /* 0x01ffea0003c00000 */
[----:B------:R0:W0:Y:S02]  /*46e0*/  SHFL.IDX P2, R17, R19, R24, R26 ;  /* 0x0000001813117389 */ /* 0x000024000004001a */
[----:B01234-:R-:W-:Y:S05]  /*46f0*/  ENDCOLLECTIVE ;  /* 0x000000000000791b */ /* 0x01ffea0003800000 */
.L_x_1069:
[----:B------:R-:W-:Y:S05]  /*4700*/  BSYNC B2 ;  /* 0x0000000000027941 */ /* 0x000fea0003800000 */
.L_x_1068:
[----:B------:R-:W-:Y:S05]  /*4710*/  BRA `(.L_x_1070) ;  /* 0xffffffd0004c7947 */ /* 0x000fea000383ffff */
.L_x_1049:
[----:B------:R-:W-:Y:S01]  /*4720*/  HFMA2 R26, -RZ, RZ, 0, 0.0020122528076171875 ;  /* 0x0000181fff1a7431 */ /* 0x000fe200000001ff */
[----:B------:R-:W-:Y:S01]  /*4730*/  BSSY B2, `(.L_x_1071) ;  /* 0x0000006000027945 */ /* 0x000fe20003800000 */
[----:B------:R-:W-:Y:S02]  /*4740*/  IMAD.MOV.U32 R24, RZ, RZ, R35 ;  /* 0x000000ffff187224 */ /* 0x000fe400078e0023 */
[----:B------:R-:W-:-:S07]  /*4750*/  IMAD.MOV.U32 R17, RZ, RZ, -0x1 ;  /* 0xffffffffff117424 */ /* 0x000fce00078e00ff */
[----:B01234-:R-:W-:Y:S05]  /*4760*/  WARPSYNC.COLLECTIVE R17, `(.L_x_1072) ;  /* 0x0000000011087348 */ /* 0x01ffea0003c00000 */
[----:B------:R0:W0:Y:S02]  /*4770*/  SHFL.IDX P2, R17, R19, R24, R26 ;  /* 0x0000001813117389 */ /* 0x000024000004001a */
[----:B01234-:R-:W-:Y:S05]  /*4780*/  ENDCOLLECTIVE ;  /* 0x000000000000791b */ /* 0x01ffea0003800000 */
.L_x_1072:
[----:B------:R-:W-:Y:S05]  /*4790*/  BSYNC B2 ;  /* 0x0000000000027941 */ /* 0x000fea0003800000 */
.L_x_1071:
[----:B------:R-:W-:Y:S05]  /*47a0*/  BRA `(.L_x_1073) ;  /* 0xffffffd000407947 */ /* 0x000fea000383ffff */
.L_x_1051:
[----:B------:R-:W-:Y:S01]  /*47b0*/  BSSY B2, `(.L_x_1074) ;  /* 0x0000007000027945 */ /* 0x000fe20003800000 */
[----:B------:R-:W-:Y:S01]  /*47c0*/  MOV R24, R36 ;  /* 0x0000002400187202 */ /* 0x000fe20000000f00 */
[----:B------:R-:W-:Y:S01]  /*47d0*/  IMAD.MOV.U32 R26, RZ, RZ, 0x181f ;  /* 0x0000181fff1a7424 */ /* 0x000fe200078e00ff */
[----:B------:R-:W-:-:S07]  /*47e0*/  MOV R17, 0xffffffff ;  /* 0xffffffff00117802 */ /* 0x000fce0000000f00 */
[----:B01234-:R-:W-:Y:S05]  /*47f0*/  WARPSYNC.COLLECTIVE R17, `(.L_x_1075) ;  /* 0x0000000011087348 */ /* 0x01ffea0003c00000 */
[----:B------:R0:W0:Y:S02]  /*4800*/  SHFL.IDX P2, R17, R19, R24, R26 ;  /* 0x0000001813117389 */ /* 0x000024000004001a */
[----:B01234-:R-:W-:Y:S05]  /*4810*/  ENDCOLLECTIVE ;  /* 0x000000000000791b */ /* 0x01ffea0003800000 */
.L_x_1075:
[----:B------:R-:W-:Y:S05]  /*4820*/  BSYNC B2 ;  /* 0x0000000000027941 */ /* 0x000fea0003800000 */
.L_x_1074:
[----:B------:R-:W-:Y:S05]  /*4830*/  BRA `(.L_x_1076) ;  /* 0xffffffd000347947 */ /* 0x000fea000383ffff */
.L_x_1053:
[----:B------:R-:W-:Y:S01]  /*4840*/  HFMA2 R26, -RZ, RZ, 0, 0.0020122528076171875 ;  /* 0x0000181fff1a7431 */ /* 0x000fe200000001ff */
[----:B------:R-:W-:Y:S01]  /*4850*/  BSSY B2, `(.L_x_1077) ;  /* 0x0000006000027945 */ /* 0x000fe20003800000 */
[----:B------:R-:W-:Y:S02]  /*4860*/  IMAD.MOV.U32 R24, RZ, RZ, R37 ;  /* 0x000000ffff187224 */ /* 0x000fe400078e0025 */
[----:B------:R-:W-:-:S07]  /*4870*/  IMAD.MOV.U32 R17, RZ, RZ, -0x1 ;  /* 0xffffffffff117424 */ /* 0x000fce00078e00ff */
[----:B01234-:R-:W-:Y:S05]  /*4880*/  WARPSYNC.COLLECTIVE R17, `(.L_x_1078) ;  /* 0x0000000011087348 */ /* 0x01ffea0003c00000 */
[----:B------:R0:W0:Y:S02]  /*4890*/  SHFL.IDX P2, R17, R19, R24, R26 ;  /* 0x0000001813117389 */ /* 0x000024000004001a */
[----:B01234-:R-:W-:Y:S05]  /*48a0*/  ENDCOLLECTIVE ;  /* 0x000000000000791b */ /* 0x01ffea0003800000 */
.L_x_1078:
[----:B------:R-:W-:Y:S05]  /*48b0*/  BSYNC B2 ;  /* 0x0000000000027941 */ /* 0x000fea0003800000 */
.L_x_1077:
[----:B------:R-:W-:Y:S05]  /*48c0*/  BRA `(.L_x_1079) ;  /* 0xffffffd000287947 */ /* 0x000fea000383ffff */
.L_x_1055:
[----:B------:R-:W-:Y:S01]  /*48d0*/  BSSY B2, `(.L_x_1080) ;  /* 0x0000007000027945 */ /* 0x000fe20003800000 */
[----:B------:R-:W-:Y:S01]  /*48e0*/  MOV R24, R39 ;  /* 0x0000002700187202 */ /* 0x000fe20000000f00 */
[----:B------:R-:W-:Y:S01]  /*48f0*/  IMAD.MOV.U32 R26, RZ, RZ, 0x181f ;  /* 0x0000181fff1a7424 */ /* 0x000fe200078e00ff */
[----:B------:R-:W-:-:S07]  /*4900*/  MOV R17, 0xffffffff ;  /* 0xffffffff00117802 */ /* 0x000fce0000000f00 */
[----:B01234-:R-:W-:Y:S05]  /*4910*/  WARPSYNC.COLLECTIVE R17, `(.L_x_1081) ;  /* 0x0000000011087348 */ /* 0x01ffea0003c00000 */
[----:B------:R0:W0:Y:S02]  /*4920*/  SHFL.IDX P2, R17, R19, R24, R26 ;  /* 0x0000001813117389 */ /* 0x000024000004001a */
[----:B01234-:R-:W-:Y:S05]  /*4930*/  ENDCOLLECTIVE ;  /* 0x000000000000791b */ /* 0x01ffea0003800000 */
.L_x_1081:
[----:B------:R-:W-:Y:S05]  /*4940*/  BSYNC B2 ;  /* 0x0000000000027941 */ /* 0x000fea0003800000 */
.L_x_1080:
[----:B------:R-:W-:Y:S05]  /*4950*/  BRA `(.L_x_1082) ;  /* 0xffffffd0001c7947 */ /* 0x000fea000383ffff */
        .weak           $__internal_28_$__cuda_sm20_div_s16
        .type           $__internal_28_$__cuda_sm20_div_s16,@function
        .size           $__internal_28_$__cuda_sm20_div_s16,($__internal_29_$__cuda_sm20_div_u16 - $__internal_28_$__cuda_sm20_div_s16)
$__internal_28_$__cuda_sm20_div_s16:
        /* <DEDUP_REMOVED lines=22> */
[----:B------:R-:W-:Y:S01]  /*4ac0*/  R2UR UR8, R3 ;  /* 0x00000000030872ca */ /* 0x000fe200000e0000 */
[----:B------:R-:W-:Y:S01]  /*4ad0*/  IMAD.MOV.U32 R3, RZ, RZ, 0x0 ;  /* 0x00000000ff037424 */ /* 0x000fe200078e00ff */
[----:B------:R-:W-:Y:S02]  /*4ae0*/  @!P0 R2UR UR8, R2 ;  /* 0x00000000020882ca */ /* 0x000fe400000e0000 */
[----:B------:R-:W-:-:S04]  /*4af0*/  MOV R2, R9 ;  /* 0x0000000900027202 */ /* 0x000fc80000000f00 */
[----:B------:R-:W-:Y:S09]  /*4b00*/  RET.REL.NODEC R2 `(_Z9cuda_gemmIiLi128ELi4ELi1ELi4096ELi8ELi8ELi64ELi0ELi0EEviiiPT_S1_S1_iii) ;  /* 0xffffffb4023c7950 */ /* 0x000ff20003c3ffff */
        .weak           $__internal_29_$__cuda_sm20_div_u16
        .type           $__internal_29_$__cuda_sm20_div_u16,@function
        .size           $__internal_29_$__cuda_sm20_div_u16,(.L_x_38532 - $__internal_29_$__cuda_sm20_div_u16)
$__internal_29_$__cuda_sm20_div_u16:
        /* <DEDUP_REMOVED lines=18> */
[----:B------:R-:W-:Y:S06]  /*4c30*/  RET.REL.NODEC R4 `(_Z9cuda_gemmIiLi128ELi4ELi1ELi4096ELi8ELi8ELi64ELi0ELi0EEviiiPT_S1_S1_iii) ;  /* 0xffffffb004f07950 */ /* 0x000fec0003c3ffff */
.L_x_1083:
        /* <DEDUP_REMOVED lines=12> */
.L_x_38532:


//--------------------- .text._Z9cuda_gemmIiLi128ELi4ELi1ELi4096ELi4ELi4ELi64ELi1ELi1EEviiiPT_S1_S1_iii --------------------------
	.section	.text._Z9cuda_gemmIiLi128ELi4ELi1ELi4096ELi4ELi4ELi64ELi1ELi1EEviiiPT_S1_S1_iii,"ax",@progbits
	.align	128
        .global         _Z9cuda_gemmIiLi128ELi4ELi1ELi4096ELi4ELi4ELi64ELi1ELi1EEviiiPT_S1_S1_iii
        .type           _Z9cuda_gemmIiLi128ELi4ELi1ELi4096ELi4ELi4ELi64ELi1ELi1EEviiiPT_S1_S1_iii,@function
        .size           _Z9cuda_gemmIiLi128ELi4ELi1ELi4096ELi4ELi4ELi64ELi1ELi1EEviiiPT_S1_S1_iii,(.L_x_38533 - _Z9cuda_gemmIiLi128ELi4ELi1ELi4096ELi4ELi4ELi64ELi1ELi1EEviiiPT_S1_S1_iii)
        .other          _Z9cuda_gemmIiLi128ELi4ELi1ELi4096ELi4ELi4ELi64ELi1ELi1EEviiiPT_S1_S1_iii,@"STO_CUDA_ENTRY STV_DEFAULT"
_Z9cuda_gemmIiLi128ELi4ELi1ELi4096ELi4ELi4ELi64ELi1ELi1EEviiiPT_S1_S1_iii:
.text._Z9cuda_gemmIiLi128ELi4ELi1ELi4096ELi4ELi4ELi64ELi1ELi1EEviiiPT_S1_S1_iii:
[----:B------:R-:W-:Y:S01]  /*0000*/  LDC R1, c[0x0][0x37c] ;  /* 0x0000df00ff017b82 */ /* 0x000fe20000000800 */
[----:B------:R-:W0:Y:S01]  /*0010*/  S2R R0, SR_TID.X ;  /* 0x0000000000007919 */ /* 0x000e220000002100 */
[----:B------:R-:W1:Y:S01]  /*0020*/  LDCU.64 UR8, c[0x0][0x358] ;  /* 0x00006b00ff0877ac */ /* 0x000e620008000a00 */
[----:B------:R-:W-:Y:S01]  /*0030*/  BSSY.RECONVERGENT B0, `(.L_x_1084) ;  /* 0x0000013000007945 */ /* 0x000fe20003800200 */
[----:B0-----:R-:W-:-:S13]  /*0040*/  ISETP.GT.U32.AND P0, PT, R0, 0xf, PT ;  /* 0x0000000f0000780c */ /* 0x001fda0003f04070 */
[----:B-1----:R-:W-:Y:S05]  /*0050*/  @P0 BRA `(.L_x_1085) ;  /* 0x0000000000400947 */ /* 0x002fea0003800000 */
[----:B------:R-:W0:Y:S01]  /*0060*/  S2R R3, SR_CgaCtaId ;  /* 0x0000000000037919 */ /* 0x000e220000008800 */
[----:B------:R-:W1:Y:S01]  /*0070*/  LDC R10, c[0x0][0x360] ;  /* 0x0000d800ff0a7b82 */ /* 0x000e620000000800 */
[----:B------:R-:W-:Y:S02]  /*0080*/  MOV R2, 0x400 ;  /* 0x0000040000027802 */ /* 0x000fe40000000f00 */
[----:B------:R-:W-:-:S05]  /*0090*/  MOV R7, R0 ;  /* 0x0000000000077202 */ /* 0x000fca0000000f00 */
[----:B------:R-:W2:Y:S01]  /*00a0*/  LDC.64 R4, c[0x0][0x398] ;  /* 0x0000e600ff047b82 */ /* 0x000ea20000000a00 */
[----:B0-----:R-:W-:-:S07]  /*00b0*/  LEA R6, R3, R2, 0x18 ;  /* 0x0000000203067211 */ /* 0x001fce00078ec0ff */
.L_x_1086:
[----:B0-2---:R-:W-:-:S06]  /*00c0*/  IMAD.WIDE.U32 R2, R7, 0x4, R4 ;  /* 0x0000000407027825 */ /* 0x005fcc00078e0004 */
[----:B------:R-:W2:Y:S01]  /*00d0*/  LDG.E R2, desc[UR8][R2.64] ;  /* 0x0000000802027981 */ /* 0x000ea2000c1e1900 */
[C---:B------:R-:W-:Y:S02]  /*00e0*/  LOP3.LUT R9, R7.reuse, 0x3, RZ, 0xc0, !PT ;  /* 0x0000000307097812 */ /* 0x040fe400078ec0ff */
[----:B------:R-:W-:Y:S02]  /*00f0*/  LOP3.LUT R8, R7, 0xfffffffc, RZ, 0xc0, !PT ;  /* 0xfffffffc07087812 */ /* 0x000fe400078ec0ff */
[----:B-1----:R-:W-:Y:S01]  /*0100*/  IADD3 R7, PT, PT, R10, R7, RZ ;  /* 0x000000070a077210 */ /* 0x002fe20007ffe0ff */
[----:B------:R-:W-:-:S03]  /*0110*/  IMAD R9, R9, 0x14, R6 ;  /* 0x0000001409097824 */ /* 0x000fc600078e0206 */
[----:B------:R-:W-:Y:S02]  /*0120*/  ISETP.GE.U32.AND P0, PT, R7, 0x10, PT ;  /* 0x000000100700780c */ /* 0x000fe40003f06070 */
[----:B------:R-:W-:-:S05]  /*0130*/  IADD3 R9, PT, PT, R9, R8, RZ ;  /* 0x0000000809097210 */ /* 0x000fca0007ffe0ff */
[----:B--2---:R0:W-:Y:S06]  /*0140*/  STS [R9], R2 ;  /* 0x0000000209007388 */ /* 0x0041ec0000000800 */
[----:B------:R-:W-:Y:S05]  /*0150*/  @!P0 BRA `(.L_x_1086) ;  /* 0xfffffffc00d88947 */ /* 0x000fea000383ffff */
.L_x_1085:
[----:B------:R-:W-:Y:S05]  /*0160*/  BSYNC.RECONVERGENT B0 ;  /* 0x0000000000007941 */ /* 0x000fea0003800200 */
.L_x_1084:
[----:B------:R-:W0:Y:S08]  /*0170*/  LDC R4, c[0x0][0x374] ;  /* 0x0000dd00ff047b82 */ /* 0x000e300000000800 */
[----:B------:R-:W1:Y:S01]  /*0180*/  S2UR UR4, SR_CTAID.Y ;  /* 0x00000000000479c3 */ /* 0x000e620000002600 */
[----:B0-----:R-:W-:-:S04]  /*0190*/  SHF.L.U32 R2, R4, 0x2, RZ ;  /* 0x0000000204027819 */ /* 0x001fc800000006ff */
[----:B-1----:R-:W-:-:S13]  /*01a0*/  ISETP.LE.U32.AND P0, PT, R2, UR4, PT ;  /* 0x0000000402007c0c */ /* 0x002fda000bf03070 */
[----:B------:R-:W-:Y:S05]  /*01b0*/  @P0 EXIT ;  /* 0x000000000000094d */ /* 0x000fea0003800000 */
[----:B------:R-:W0:Y:S01]  /*01c0*/  LDC R5, c[0x0][0x360] ;  /* 0x0000d800ff057b82 */ /* 0x000e220000000800 */
[----:B------:R-:W-:Y:S02]  /*01d0*/  SHF.L.U32 R2, R0, 0x2, RZ ;  /* 0x0000000200027819 */ /* 0x000fe400000006ff */
[----:B------:R-:W-:Y:S02]  /*01e0*/  MOV R7, UR4 ;  /* 0x0000000400077c02 */ /* 0x000fe40008000f00 */
[----:B------:R-:W-:Y:S02]  /*01f0*/  LOP3.LUT R3, R2, 0xfff, RZ, 0x3c, !PT ;  /* 0x00000fff02037812 */ /* 0x000fe400078e3cff */
[----:B------:R-:W-:Y:S02]  /*0200*/  MOV R10, 0x260 ;  /* 0x00000260000a7802 */ /* 0x000fe40000000f00 */
[----:B0-----:R-:W-:-:S04]  /*0210*/  SHF.L.U32 R2, R5, 0x2, RZ ;  /* 0x0000000205027819 */ /* 0x001fc800000006ff */
[C---:B------:R-:W-:Y:S02]  /*0220*/  IADD3 R3, PT, PT, -R2.reuse, R3, RZ ;  /* 0x0000000302037210 */ /* 0x040fe40007ffe1ff */
[----:B------:R-:W-:Y:S02]  /*0230*/  LOP3.LUT R2, R2, 0xffff, RZ, 0xc0, !PT ;  /* 0x0000ffff02027812 */ /* 0x000fe400078ec0ff */
[----:B------:R-:W-:-:S07]  /*0240*/  LOP3.LUT R3, R3, 0xffff, RZ, 0xc0, !PT ;  /* 0x0000ffff03037812 */ /* 0x000fce00078ec0ff */
[----:B------:R-:W-:Y:S05]  /*0250*/  CALL.REL.NOINC `($__internal_30_$__cuda_sm20_div_u16) ;  /* 0x0000001000d07944 */ /* 0x000fea0003c00000 */
[----:B------:R-:W0:Y:S01]  /*0260*/  S2UR UR5, SR_CgaCtaId ;  /* 0x00000000000579c3 */ /* 0x000e220000008800 */
[----:B------:R-:W-:Y:S01]  /*0270*/  UMOV UR4, 0x400 ;  /* 0x0000040000047882 */ /* 0x000fe20000000000 */
[----:B------:R-:W-:Y:S01]  /*0280*/  LOP3.LUT R6, R9, 0x3, RZ, 0xc0, !PT ;  /* 0x0000000309067812 */ /* 0x000fe200078ec0ff */
[----:B------:R-:W-:-:S04]  /*0290*/  UIADD3 UR4, UPT, UPT, UR4, 0x80, URZ ;  /* 0x0000008004047890 */ /* 0x000fc8000fffe0ff */
[----:B0-----:R-:W-:-:S06]  /*02a0*/  ULEA UR4, UR5, UR4, 0x18 ;  /* 0x0000000405047291 */ /* 0x001fcc000f8ec0ff */
[----:B------:R-:W-:-:S07]  /*02b0*/  LEA R8, R0, UR4, 0x4 ;  /* 0x0000000400087c11 */ /* 0x000fce000f8e20ff */
.L_x_1091:
[----:B------:R-:W-:Y:S01]  /*02c0*/  ISETP.NE.AND P0, PT, R6, 0x2, PT ;  /* 0x000000020600780c */ /* 0x000fe20003f05270 */
[----:B------:R-:W0:Y:S01]  /*02d0*/  S2UR UR6, SR_CgaCtaId ;  /* 0x00000000000679c3 */ /* 0x000e220000008800 */
[----:B------:R-:W-:Y:S01]  /*02e0*/  UMOV UR4, 0x400 ;  /* 0x0000040000047882 */ /* 0x000fe20000000000 */
[----:B------:R-:W-:Y:S01]  /*02f0*/  BSSY.RECONVERGENT B0, `(.L_x_1087) ;  /* 0x000001a000007945 */ /* 0x000fe20003800200 */
[----:B---3--:R-:W-:Y:S02]  /*0300*/  SHF.L.U32 R3, R0, 0x2, RZ ;  /* 0x0000000200037819 */ /* 0x008fe400000006ff */
[----:B------:R-:W-:-:S07]  /*0310*/  SHF.L.U32 R2, R5, 0x2, RZ ;  /* 0x0000000205027819 */ /* 0x000fce00000006ff */
[----:B------:R-:W-:Y:S05]  /*0320*/  @!P0 BRA `(.L_x_1088) ;  /* 0x0000000000588947 */ /* 0x000fea0003800000 */
[----:B------:R-:W1:Y:S01]  /*0330*/  LDC.64 R12, c[0x0][0x390] ;  /* 0x0000e400ff0c7b82 */ /* 0x000e620000000a00 */
[----:B------:R-:W-:-:S05]  /*0340*/  LEA R11, R7, R3, 0xc ;  /* 0x00000003070b7211 */ /* 0x000fca00078e60ff */
[----:B-1----:R-:W-:-:S05]  /*0350*/  IMAD.WIDE R10, R11, 0x4, R12 ;  /* 0x000000040b0a7825 */ /* 0x002fca00078e020c */
[----:B------:R-:W2:Y:S01]  /*0360*/  LDG.E.128 R16, desc[UR8][R10.64] ;  /* 0x000000080a107981 */ /* 0x000ea2000c1e1d00 */
[----:B------:R-:W-:Y:S02]  /*0370*/  ISETP.NE.AND P0, PT, R6, 0x3, PT ;  /* 0x000000030600780c */ /* 0x000fe40003f05270 */
[----:B------:R-:W-:Y:S01]  /*0380*/  IADD3 R3, PT, PT, R3, R2, RZ ;  /* 0x0000000203037210 */ /* 0x000fe20007ffe0ff */
[----:B--2---:R1:W-:Y:S10]  /*0390*/  STS.128 [R8], R16 ;  /* 0x0000001008007388 */ /* 0x0043f40000000c00 */
[----:B------:R-:W-:Y:S05]  /*03a0*/  @!P0 BRA `(.L_x_1088) ;  /* 0x0000000000388947 */ /* 0x000fea0003800000 */
[----:B------:R-:W-:Y:S02]  /*03b0*/  ISETP.NE.AND P0, PT, R6, RZ, PT ;  /* 0x000000ff0600720c */ /* 0x000fe40003f05270 */
[-C--:B------:R-:W-:Y:S02]  /*03c0*/  IADD3 R20, PT, PT, R2, R3.reuse, RZ ;  /* 0x0000000302147210 */ /* 0x080fe40007ffe0ff */
[----:B------:R-:W-:-:S05]  /*03d0*/  LEA R11, R7, R3, 0xc ;  /* 0x00000003070b7211 */ /* 0x000fca00078e60ff */
[----:B------:R-:W-:-:S04]  /*03e0*/  IMAD.WIDE R10, R11, 0x4, R12 ;  /* 0x000000040b0a7825 */ /* 0x000fc800078e020c */
[----:B------:R-:W-:Y:S01]  /*03f0*/  @P0 LEA R3, R7, R20, 0xc ;  /* 0x0000001407030211 */ /* 0x000fe200078e60ff */
[----:B-1----:R-:W2:Y:S04]  /*0400*/  LDG.E.128 R16, desc[UR8][R10.64] ;  /* 0x000000080a107981 */ /* 0x002ea8000c1e1d00 */
[----:B------:R-:W-:-:S06]  /*0410*/  @P0 IMAD.WIDE R12, R3, 0x4, R12 ;  /* 0x00000004030c0825 */ /* 0x000fcc00078e020c */
[----:B------:R-:W3:Y:S01]  /*0420*/  @P0 LDG.E.128 R12, desc[UR8][R12.64] ;  /* 0x000000080c0c0981 */ /* 0x000ee2000c1e1d00 */
[----:B------:R-:W-:-:S04]  /*0430*/  LEA R22, R5, R8, 0x4 ;  /* 0x0000000805167211 */ /* 0x000fc800078e20ff */
[----:B------:R-:W-:Y:S02]  /*0440*/  @P0 LEA R9, R5, R22, 0x4 ;  /* 0x0000001605090211 */ /* 0x000fe400078e20ff */
[-C--:B------:R-:W-:Y:S02]  /*0450*/  MOV R3, R20.reuse ;  /* 0x0000001400037202 */ /* 0x080fe40000000f00 */
[----:B------:R-:W-:Y:S01]  /*0460*/  @P0 IADD3 R3, PT, PT, R2, R20, RZ ;  /* 0x0000001402030210 */ /* 0x000fe20007ffe0ff */
[----:B--2---:R2:W-:Y:S04]  /*0470*/  STS.128 [R22], R16 ;  /* 0x0000001016007388 */ /* 0x0045e80000000c00 */
[----:B---3--:R2:W-:Y:S02]  /*0480*/  @P0 STS.128 [R9], R12 ;  /* 0x0000000c09000388 */ /* 0x0085e40000000c00 */
.L_x_1088:
[----:B0-----:R-:W-:Y:S05]  /*0490*/  BSYNC.RECONVERGENT B0 ;  /* 0x0000000000007941 */ /* 0x001fea0003800200 */
.L_x_1087:
[----:B------:R-:W-:Y:S01]  /*04a0*/  UIADD3 UR5, UPT, UPT, UR4, 0x80, URZ ;  /* 0x0000008004057890 */ /* 0x000fe2000fffe0ff */
[----:B------:R-:W-:Y:S01]  /*04b0*/  LEA R10, R7, R3, 0xc ;  /* 0x00000003070a7211 */ /* 0x000fe200078e60ff */
[----:B------:R-:W-:Y:S02]  /*04c0*/  BSSY.RECONVERGENT B0, `(.L_x_1089) ;  /* 0x000001f000007945 */ /* 0x000fe40003800200 */
[----:B------:R-:W-:Y:S01]  /*04d0*/  ULEA UR5, UR6, UR5, 0x18 ;  /* 0x0000000506057291 */ /* 0x000fe2000f8ec0ff */
[CC--:B------:R-:W-:Y:S01]  /*04e0*/  LEA R11, R5.reuse, R10.reuse, 0x3 ;  /* 0x0000000a050b7211 */ /* 0x0c0fe200078e18ff */
[----:B--2---:R-:W-:Y:S01]  /*04f0*/  IMAD R9, R5, 0xc, R10 ;  /* 0x0000000c05097824 */ /* 0x004fe200078e020a */
[----:B------:R-:W-:-:S03]  /*0500*/  IADD3 R28, PT, PT, R2, R10, RZ ;  /* 0x0000000a021c7210 */ /* 0x000fc60007ffe0ff */
[----:B------:R-:W-:-:S07]  /*0510*/  LEA R30, R3, UR5, 0x2 ;  /* 0x00000005031e7c11 */ /* 0x000fce000f8e10ff */
.L_x_1090:
[----:B--2---:R-:W0:Y:S02]  /*0520*/  LDC.64 R24, c[0x0][0x390] ;  /* 0x0000e400ff187b82 */ /* 0x004e240000000a00 */
[----:B0-----:R-:W-:-:S04]  /*0530*/  IMAD.WIDE R12, R10, 0x4, R24 ;  /* 0x000000040a0c7825 */ /* 0x001fc800078e0218 */
[--C-:B-1----:R-:W-:Y:S02]  /*0540*/  IMAD.WIDE R16, R28, 0x4, R24.reuse ;  /* 0x000000041c107825 */ /* 0x102fe400078e0218 */
        /* <DEDUP_REMOVED lines=23> */
.L_x_1089:
[----:B------:R-:W-:Y:S01]  /*06c0*/  BAR.SYNC.DEFER_BLOCKING 0x0 ;  /* 0x0000000000007b1d */ /* 0x000fe20000010000 */
[----:B------:R-:W-:Y:S01]  /*06d0*/  ULEA UR4, UR6, UR4, 0x18 ;  /* 0x0000000406047291 */ /* 0x000fe2000f8ec0ff */
[C---:B--2---:R-:W-:Y:S02]  /*06e0*/  LOP3.LUT R21, R0.reuse, 0x3, RZ, 0xc0, !PT ;  /* 0x0000000300157812 */ /* 0x044fe400078ec0ff */
[----:B------:R-:W-:Y:S02]  /*06f0*/  IADD3 R19, PT, PT, R0, 0x1, RZ ;  /* 0x0000000100137810 */ /* 0x000fe40007ffe0ff */
[C---:B------:R-:W-:Y:S02]  /*0700*/  LEA R43, R21.reuse, R8, 0x2 ;  /* 0x00000008152b7211 */ /* 0x040fe400078e10ff */
[----:B------:R-:W-:Y:S02]  /*0710*/  LEA R2, R21, UR4, 0x2 ;  /* 0x0000000415027c11 */ /* 0x000fe4000f8e10ff */
[----:B------:R-:W-:-:S02]  /*0720*/  LOP3.LUT R19, R19, 0x3, RZ, 0xc0, !PT ;  /* 0x0000000313137812 */ /* 0x000fc400078ec0ff */
[----:B------:R-:W-:Y:S02]  /*0730*/  IADD3 R37, PT, PT, R0, -0x1, RZ ;  /* 0xffffffff00257810 */ /* 0x000fe40007ffe0ff */
[----:B------:R-:W-:Y:S02]  /*0740*/  LOP3.LUT R17, R21, 0x2, RZ, 0x3c, !PT ;  /* 0x0000000215117812 */ /* 0x000fe400078e3cff */
[-C--:B------:R-:W-:Y:S02]  /*0750*/  LEA R44, R19, R8.reuse, 0x2 ;  /* 0x00000008132c7211 */ /* 0x080fe400078e10ff */
[----:B------:R-:W-:Y:S02]  /*0760*/  LOP3.LUT R37, R37, 0x3, RZ, 0xc0, !PT ;  /* 0x0000000325257812 */ /* 0x000fe400078ec0ff */
[-C--:B------:R-:W-:Y:S02]  /*0770*/  LEA R45, R17, R8.reuse, 0x2 ;  /* 0x00000008112d7211 */ /* 0x080fe400078e10ff */
[-C--:B------:R-:W-:Y:S01]  /*0780*/  LEA R59, R37, R8.reuse, 0x2 ;  /* 0x00000008253b7211 */ /* 0x080fe200078e10ff */
[----:B------:R-:W0:Y:S01]  /*0790*/  LDS R38, [R2] ;  /* 0x0000000002267984 */ /* 0x000e220000000800 */
[----:B------:R-:W-:-:S02]  /*07a0*/  LEA R54, R21, R8, 0x2 ;  /* 0x0000000815367211 */ /* 0x000fc400078e10ff */
[-C--:B------:R-:W-:Y:S01]  /*07b0*/  LEA R52, R19, R8.reuse, 0x2 ;  /* 0x0000000813347211 */ /* 0x080fe200078e10ff */
[----:B------:R-:W1:Y:S01]  /*07c0*/  LDS R42, [R2+0x14] ;  /* 0x00001400022a7984 */ /* 0x000e620000000800 */
[-C--:B------:R-:W-:Y:S02]  /*07d0*/  LEA R56, R17, R8.reuse, 0x2 ;  /* 0x0000000811387211 */ /* 0x080fe400078e10ff */
[----:B------:R-:W-:Y:S01]  /*07e0*/  LEA R60, R37, R8, 0x2 ;  /* 0x00000008253c7211 */ /* 0x000fe200078e10ff */
[----:B------:R-:W2:Y:S04]  /*07f0*/  LDS R48, [R2+0x28] ;  /* 0x0000280002307984 */ /* 0x000ea80000000800 */
[----:B------:R-:W3:Y:S04]  /*0800*/  LDS R50, [R2+0x3c] ;  /* 0x00003c0002327984 */ /* 0x000ee80000000800 */
[----:B------:R-:W-:Y:S04]  /*0810*/  LDS R9, [R43] ;  /* 0x000000002b097984 */ /* 0x000fe80000000800 */
[----:B------:R-:W-:Y:S04]  /*0820*/  LDS R29, [R44] ;  /* 0x000000002c1d7984 */ /* 0x000fe80000000800 */
[----:B------:R-:W-:Y:S04]  /*0830*/  LDS R31, [R45] ;  /* 0x000000002d1f7984 */ /* 0x000fe80000000800 */
[----:B------:R-:W-:Y:S04]  /*0840*/  LDS R33, [R59] ;  /* 0x000000003b217984 */ /* 0x000fe80000000800 */
[----:B------:R-:W-:Y:S04]  /*0850*/  LDS R3, [R43+0x800] ;  /* 0x000800002b037984 */ /* 0x000fe80000000800 */
[----:B------:R-:W-:Y:S04]  /*0860*/  LDS R2, [R44+0x800] ;  /* 0x000800002c027984 */ /* 0x000fe80000000800 */
[----:B0-----:R-:W0:Y:S04]  /*0870*/  SHFL.IDX PT, R14, R38, R21, 0x1c1f ;  /* 0x001c1f15260e7589 */ /* 0x001e2800000e0000 */
[----:B-1----:R-:W1:Y:S04]  /*0880*/  SHFL.IDX PT, R13, R42, R21, 0x1c1f ;  /* 0x001c1f152a0d7589 */ /* 0x002e6800000e0000 */
[----:B--2---:R-:W2:Y:S04]  /*0890*/  SHFL.IDX PT, R12, R48, R21, 0x1c1f ;  /* 0x001c1f15300c7589 */ /* 0x004ea800000e0000 */
[----:B---3--:R-:W3:Y:S04]  /*08a0*/  SHFL.IDX PT, R10, R50, R21, 0x1c1f ;  /* 0x001c1f15320a7589 */ /* 0x008ee800000e0000 */
[----:B------:R-:W4:Y:S04]  /*08b0*/  SHFL.IDX PT, R15, R38, R19, 0x1c1f ;  /* 0x001c1f13260f7589 */ /* 0x000f2800000e0000 */
[----:B------:R-:W5:Y:S04]  /*08c0*/  SHFL.IDX PT, R11, R42, R19, 0x1c1f ;  /* 0x001c1f132a0b7589 */ /* 0x000f6800000e0000 */
[----:B------:R-:W5:Y:S01]  /*08d0*/  SHFL.IDX PT, R34, R48, R19, 0x1c1f ;  /* 0x001c1f1330227589 */ /* 0x000f6200000e0000 */
[----:B0-----:R-:W-:-:S03]  /*08e0*/  IMAD R40, R9, R14, RZ ;  /* 0x0000000e09287224 */ /* 0x001fc600078e02ff */
[----:B------:R-:W0:Y:S01]  /*08f0*/  SHFL.IDX PT, R32, R50, R19, 0x1c1f ;  /* 0x001c1f1332207589 */ /* 0x000e2200000e0000 */
[----:B-1----:R-:W-:-:S03]  /*0900*/  IMAD R46, R9, R13, RZ ;  /* 0x0000000d092e7224 */ /* 0x002fc600078e02ff */
[----:B------:R-:W-:Y:S01]  /*0910*/  LDS R27, [R45+0x800] ;  /* 0x000800002d1b7984 */ /* 0x000fe20000000800 */
[C---:B--2---:R-:W-:Y:S02]  /*0920*/  IMAD R35, R9.reuse, R12, RZ ;  /* 0x0000000c09237224 */ /* 0x044fe400078e02ff */
[----:B------:R-:W-:Y:S01]  /*0930*/  IMAD R49, R12, R3, RZ ;  /* 0x000000030c317224 */ /* 0x000fe200078e02ff */
[----:B------:R-:W1:Y:S01]  /*0940*/  SHFL.IDX PT, R30, R38, R17, 0x1c1f ;  /* 0x001c1f11261e7589 */ /* 0x000e6200000e0000 */
[----:B---3--:R-:W-:-:S03]  /*0950*/  IMAD R9, R9, R10, RZ ;  /* 0x0000000a09097224 */ /* 0x008fc600078e02ff */
[----:B------:R-:W2:Y:S01]  /*0960*/  SHFL.IDX PT, R28, R42, R17, 0x1c1f ;  /* 0x001c1f112a1c7589 */ /* 0x000ea200000e0000 */
[----:B----4-:R-:W-:-:S03]  /*0970*/  IMAD R40, R29, R15, R40 ;  /* 0x0000000f1d287224 */ /* 0x010fc600078e0228 */
[----:B------:R-:W3:Y:S01]  /*0980*/  SHFL.IDX PT, R26, R48, R17, 0x1c1f ;  /* 0x001c1f11301a7589 */ /* 0x000ee200000e0000 */
[----:B-----5:R-:W-:-:S03]  /*0990*/  IMAD R46, R29, R11, R46 ;  /* 0x0000000b1d2e7224 */ /* 0x020fc600078e022e */
[----:B------:R-:W4:Y:S01]  /*09a0*/  SHFL.IDX PT, R24, R50, R17, 0x1c1f ;  /* 0x001c1f1132187589 */ /* 0x000f2200000e0000 */
[C---:B------:R-:W-:Y:S02]  /*09b0*/  IMAD R35, R29.reuse, R34, R35 ;  /* 0x000000221d237224 */ /* 0x040fe400078e0223 */
[----:B------:R-:W-:Y:S01]  /*09c0*/  IMAD R49, R34, R2, R49 ;  /* 0x0000000222317224 */ /* 0x000fe200078e0231 */
[----:B------:R-:W-:Y:S01]  /*09d0*/  LDS R25, [R59+0x800] ;  /* 0x000800003b197984 */ /* 0x000fe20000000800 */
[----:B0-----:R-:W-:-:S03]  /*09e0*/  IMAD R29, R29, R32, R9 ;  /* 0x000000201d1d7224 */ /* 0x001fc600078e0209 */
[----:B------:R-:W0:Y:S04]  /*09f0*/  SHFL.IDX PT, R22, R38, R37, 0x1c1f ;  /* 0x001c1f2526167589 */ /* 0x000e2800000e0000 */
[----:B------:R-:W5:Y:S01]  /*0a00*/  SHFL.IDX PT, R20, R42, R37, 0x1c1f ;  /* 0x001c1f252a147589 */ /* 0x000f6200000e0000 */
[----:B-1----:R-:W-:-:S03]  /*0a10*/  IMAD R40, R31, R30, R40 ;  /* 0x0000001e1f287224 */ /* 0x002fc600078e0228 */
[----:B------:R-:W1:Y:S01]  /*0a20*/  SHFL.IDX PT, R18, R48, R37, 0x1c1f ;  /* 0x001c1f2530127589 */ /* 0x000e6200000e0000 */
[----:B--2---:R-:W-:-:S03]  /*0a30*/  IMAD R9, R31, R28, R46 ;  /* 0x0000001c1f097224 */ /* 0x004fc600078e022e */
[----:B------:R-:W2:Y:S01]  /*0a40*/  SHFL.IDX PT, R16, R50, R37, 0x1c1f ;  /* 0x001c1f2532107589 */ /* 0x000ea200000e0000 */
[----:B---3--:R-:W-:-:S03]  /*0a50*/  IMAD R35, R31, R26, R35 ;  /* 0x0000001a1f237224 */ /* 0x008fc600078e0223 */
[----:B------:R-:W3:Y:S01]  /*0a60*/  LDS R23, [R43+0x1000] ;  /* 0x001000002b177984 */ /* 0x000ee20000000800 */
[----:B----4-:R-:W-:Y:S02]  /*0a70*/  IMAD R29, R31, R24, R29 ;  /* 0x000000181f1d7224 */ /* 0x010fe400078e021d */
[----:B------:R-:W-:Y:S01]  /*0a80*/  IMAD R31, R13, R3, RZ ;  /* 0x000000030d1f7224 */ /* 0x000fe200078e02ff */
[----:B------:R-:W4:Y:S01]  /*0a90*/  LDS R36, [R44+0x1000] ;  /* 0x001000002c247984 */ /* 0x000f220000000800 */
[----:B------:R-:W-:Y:S02]  /*0aa0*/  IMAD R49, R26, R27, R49 ;  /* 0x0000001b1a317224 */ /* 0x000fe400078e0231 */
[----:B------:R-:W-:Y:S01]  /*0ab0*/  IMAD R31, R11, R2, R31 ;  /* 0x000000020b1f7224 */ /* 0x000fe200078e021f */
[----:B------:R-:W4:Y:S01]  /*0ac0*/  LDS R39, [R45+0x1000] ;  /* 0x001000002d277984 */ /* 0x000f220000000800 */
[C---:B0-----:R-:W-:Y:S02]  /*0ad0*/  IMAD R41, R33.reuse, R22, R40 ;  /* 0x0000001621297224 */ /* 0x041fe400078e0228 */
[C---:B-----5:R-:W-:Y:S01]  /*0ae0*/  IMAD R9, R33.reuse, R20, R9 ;  /* 0x0000001421097224 */ /* 0x060fe200078e0209 */
[----:B------:R-:W0:Y:S01]  /*0af0*/  LDS R47, [R59+0x1000] ;  /* 0x001000003b2f7984 */ /* 0x000e220000000800 */
[----:B-1----:R-:W-:-:S03]  /*0b00*/  IMAD R35, R33, R18, R35 ;  /* 0x0000001221237224 */ /* 0x002fc600078e0223 */
[----:B------:R-:W1:Y:S01]  /*0b10*/  LDS R43, [R43+0x1800] ;  /* 0x001800002b2b7984 */ /* 0x000e620000000800 */
[----:B--2---:R-:W-:-:S03]  /*0b20*/  IMAD R33, R33, R16, R29 ;  /* 0x0000001021217224 */ /* 0x004fc600078e021d */
[----:B------:R-:W-:Y:S01]  /*0b30*/  LDS R44, [R44+0x1800] ;  /* 0x001800002c2c7984 */ /* 0x000fe20000000800 */
[-C--:B------:R-:W-:Y:S02]  /*0b40*/  IMAD R29, R14, R3.reuse, RZ ;  /* 0x000000030e1d7224 */ /* 0x080fe400078e02ff */
[----:B------:R-:W-:Y:S01]  /*0b50*/  IMAD R3, R10, R3, RZ ;  /* 0x000000030a037224 */ /* 0x000fe200078e02ff */
[----:B------:R-:W-:Y:S01]  /*0b60*/  LDS R45, [R45+0x1800] ;  /* 0x001800002d2d7984 */ /* 0x000fe20000000800 */
[-C--:B------:R-:W-:Y:S02]  /*0b70*/  IMAD R29, R15, R2.reuse, R29 ;  /* 0x000000020f1d7224 */ /* 0x080fe400078e021d */
[----:B------:R-:W-:Y:S01]  /*0b80*/  IMAD R3, R32, R2, R3 ;  /* 0x0000000220037224 */ /* 0x000fe200078e0203 */
[----:B------:R-:W-:Y:S01]  /*0b90*/  LDS R59, [R59+0x1800] ;  /* 0x001800003b3b7984 */ /* 0x000fe20000000800 */
[-C--:B------:R-:W-:Y:S02]  /*0ba0*/  IMAD R29, R30, R27.reuse, R29 ;  /* 0x0000001b1e1d7224 */ /* 0x080fe400078e021d */
[-C--:B------:R-:W-:Y:S01]  /*0bb0*/  IMAD R2, R28, R27.reuse, R31 ;  /* 0x0000001b1c027224 */ /* 0x080fe200078e021f */
[----:B------:R-:W2:Y:S01]  /*0bc0*/  LDS R61, [R54+0x2000] ;  /* 0x00200000363d7984 */ /* 0x000ea20000000800 */
[----:B------:R-:W-:-:S02]  /*0bd0*/  IMAD R3, R24, R27, R3 ;  /* 0x0000001b18037224 */ /* 0x000fc400078e0203 */
[-C--:B------:R-:W-:Y:S01]  /*0be0*/  IMAD R31, R22, R25.reuse, R29 ;  /* 0x00000019161f7224 */ /* 0x080fe200078e021d */
[----:B------:R-:W5:Y:S01]  /*0bf0*/  LDS R42, [R52+0x2000] ;  /* 0x00200000342a7984 */ /* 0x000f620000000800 */
[-C--:B------:R-:W-:Y:S02]  /*0c00*/  IMAD R29, R20, R25.reuse, R2 ;  /* 0x00000019141d7224 */ /* 0x080fe400078e0202 */
[-C--:B------:R-:W-:Y:S01]  /*0c10*/  IMAD R27, R18, R25.reuse, R49 ;  /* 0x00000019121b7224 */ /* 0x080fe200078e0231 */
[----:B------:R-:W5:Y:S01]  /*0c20*/  LDS R50, [R56+0x2000] ;  /* 0x0020000038327984 */ /* 0x000f620000000800 */
[----:B------:R-:W-:Y:S02]  /*0c30*/  IMAD R25, R16, R25, R3 ;  /* 0x0000001910197224 */ /* 0x000fe400078e0203 */
[----:B------:R-:W1:Y:S01]  /*0c40*/  LDC.64 R2, c[0x0][0x3a0] ;  /* 0x0000e800ff027b82 */ /* 0x000e620000000a00 */
[-C--:B---3--:R-:W-:Y:S01]  /*0c50*/  IMAD R38, R14, R23.reuse, RZ ;  /* 0x000000170e267224 */ /* 0x088fe200078e02ff */
[----:B------:R-:W-:Y:S01]  /*0c60*/  LDS R46, [R54+0x2800] ;  /* 0x00280000362e7984 */ /* 0x000fe20000000800 */
[----:B------:R-:W-:-:S02]  /*0c70*/  IMAD R40, R13, R23, RZ ;  /* 0x000000170d287224 */ /* 0x000fc400078e02ff */
[-C--:B------:R-:W-:Y:S01]  /*0c80*/  IMAD R49, R12, R23.reuse, RZ ;  /* 0x000000170c317224 */ /* 0x080fe200078e02ff */
[----:B------:R-:W-:Y:S01]  /*0c90*/  LDS R37, [R54+0x3000] ;  /* 0x0030000036257984 */ /* 0x000fe20000000800 */
[----:B------:R-:W-:Y:S02]  /*0ca0*/  IMAD R23, R10, R23, RZ ;  /* 0x000000170a177224 */ /* 0x000fe400078e02ff */
[-C--:B----4-:R-:W-:Y:S01]  /*0cb0*/  IMAD R38, R15, R36.reuse, R38 ;  /* 0x000000240f267224 */ /* 0x090fe200078e0226 */
[----:B------:R-:W3:Y:S01]  /*0cc0*/  LDS R48, [R60+0x2000] ;  /* 0x002000003c307984 */ /* 0x000ee20000000800 */
[-C--:B------:R-:W-:Y:S02]  /*0cd0*/  IMAD R40, R11, R36.reuse, R40 ;  /* 0x000000240b287224 */ /* 0x080fe400078e0228 */
[-C--:B------:R-:W-:Y:S01]  /*0ce0*/  IMAD R49, R34, R36.reuse, R49 ;  /* 0x0000002422317224 */ /* 0x080fe200078e0231 */
[----:B------:R-:W-:Y:S01]  /*0cf0*/  LDS R57, [R56+0x2800] ;  /* 0x0028000038397984 */ /* 0x000fe20000000800 */
[----:B------:R-:W-:-:S02]  /*0d00*/  IMAD R36, R32, R36, R23 ;  /* 0x0000002420247224 */ /* 0x000fc400078e0217 */
[-C--:B------:R-:W-:Y:S01]  /*0d10*/  IMAD R23, R30, R39.reuse, R38 ;  /* 0x000000271e177224 */ /* 0x080fe200078e0226 */
[----:B------:R-:W-:Y:S01]  /*0d20*/  LDS R55, [R56+0x3000] ;  /* 0x0030000038377984 */ /* 0x000fe20000000800 */
[-C--:B------:R-:W-:Y:S02]  /*0d30*/  IMAD R21, R28, R39.reuse, R40 ;  /* 0x000000271c157224 */ /* 0x080fe400078e0228 */
[-C--:B------:R-:W-:Y:S01]  /*0d40*/  IMAD R19, R26, R39.reuse, R49 ;  /* 0x000000271a137224 */ /* 0x080fe200078e0231 */
[----:B------:R-:W4:Y:S01]  /*0d50*/  LDS R40, [R52+0x2800] ;  /* 0x0028000034287984 */ /* 0x000f220000000800 */
[----:B------:R-:W-:Y:S01]  /*0d60*/  IMAD R36, R24, R39, R36 ;  /* 0x0000002718247224 */ /* 0x000fe200078e0224 */
[----:B------:R-:W-:Y:S01]  /*0d70*/  LEA R39, R7, R0, 0xc ;  /* 0x0000000007277211 */ /* 0x000fe200078e60ff */
[-C--:B0-----:R-:W-:Y:S01]  /*0d80*/  IMAD R23, R22, R47.reuse, R23 ;  /* 0x0000002f16177224 */ /* 0x081fe200078e0217 */
[----:B------:R-:W-:Y:S01]  /*0d90*/  LDS R38, [R52+0x3000] ;  /* 0x0030000034267984 */ /* 0x000fe20000000800 */
[----:B------:R-:W-:Y:S01]  /*0da0*/  IMAD R21, R20, R47, R21 ;  /* 0x0000002f14157224 */ /* 0x000fe200078e0215 */
[----:B------:R-:W-:Y:S01]  /*0db0*/  IADD3 R7, PT, PT, R4, R7, RZ ;  /* 0x0000000704077210 */ /* 0x000fe20007ffe0ff */
[-C--:B------:R-:W-:Y:S01]  /*0dc0*/  IMAD R19, R18, R47.reuse, R19 ;  /* 0x0000002f12137224 */ /* 0x080fe200078e0213 */
[----:B------:R2:W-:Y:S01]  /*0dd0*/  LDS R53, [R56+0x3800] ;  /* 0x0038000038357984 */ /* 0x0005e20000000800 */
[----:B------:R-:W-:-:S02]  /*0de0*/  IMAD R17, R16, R47, R36 ;  /* 0x0000002f10117224 */ /* 0x000fc400078e0224 */
[----:B-1----:R-:W-:Y:S01]  /*0df0*/  IMAD.WIDE R2, R39, 0x4, R2 ;  /* 0x0000000427027825 */ /* 0x002fe200078e0202 */
[----:B------:R0:W-:Y:S03]  /*0e00*/  LDS R36, [R52+0x3800] ;  /* 0x0038000034247984 */ /* 0x0001e60000000800 */
[----:B------:R-:W-:Y:S01]  /*0e10*/  IMAD R58, R13, R43, RZ ;  /* 0x0000002b0d3a7224 */ /* 0x000fe200078e02ff */
[----:B------:R1:W4:Y:S01]  /*0e20*/  LDS R39, [R54+0x3800] ;  /* 0x0038000036277984 */ /* 0x0003220000000800 */
[----:B--2---:R-:W-:Y:S02]  /*0e30*/  IMAD R56, R10, R61, RZ ;  /* 0x0000003d0a387224 */ /* 0x004fe400078e02ff */
[----:B------:R-:W-:Y:S01]  /*0e40*/  IMAD R58, R11, R44, R58 ;  /* 0x0000002c0b3a7224 */ /* 0x000fe200078e023a */
[----:B------:R-:W2:Y:S01]  /*0e50*/  LDS R51, [R60+0x2800] ;  /* 0x002800003c337984 */ /* 0x000ea20000000800 */
[----:B0-----:R-:W-:-:S02]  /*0e60*/  IMAD R52, R12, R43, RZ ;  /* 0x0000002b0c347224 */ /* 0x001fc400078e02ff */
[----:B-----5:R-:W-:Y:S01]  /*0e70*/  IMAD R56, R32, R42, R56 ;  /* 0x0000002a20387224 */ /* 0x020fe200078e0238 */
[----:B------:R-:W0:Y:S01]  /*0e80*/  LDS R49, [R60+0x3000] ;  /* 0x003000003c317984 */ /* 0x000e220000000800 */
[-C--:B-1----:R-:W-:Y:S02]  /*0e90*/  IMAD R54, R14, R43.reuse, RZ ;  /* 0x0000002b0e367224 */ /* 0x082fe400078e02ff */
[----:B------:R-:W-:Y:S01]  /*0ea0*/  IMAD R43, R10, R43, RZ ;  /* 0x0000002b0a2b7224 */ /* 0x000fe200078e02ff */
[----:B------:R-:W1:Y:S01]  /*0eb0*/  LDS R47, [R60+0x3800] ;  /* 0x003800003c2f7984 */ /* 0x000e620000000800 */
[-C--:B------:R-:W-:Y:S02]  /*0ec0*/  IMAD R54, R15, R44.reuse, R54 ;  /* 0x0000002c0f367224 */ /* 0x080fe400078e0236 */
[-C--:B------:R-:W-:Y:S01]  /*0ed0*/  IMAD R52, R34, R44.reuse, R52 ;  /* 0x0000002c22347224 */ /* 0x080fe200078e0234 */
[----:B------:R-:W-:Y:S01]  /*0ee0*/  BAR.SYNC.DEFER_BLOCKING 0x0 ;  /* 0x0000000000007b1d */ /* 0x000fe20000010000 */
[----:B------:R-:W-:-:S02]  /*0ef0*/  IMAD R44, R32, R44, R43 ;  /* 0x0000002c202c7224 */ /* 0x000fc400078e022b */
[-C--:B------:R-:W-:Y:S02]  /*0f00*/  IMAD R54, R30, R45.reuse, R54 ;  /* 0x0000002d1e367224 */ /* 0x080fe400078e0236 */
[-C--:B------:R-:W-:Y:S02]  /*0f10*/  IMAD R43, R28, R45.reuse, R58 ;  /* 0x0000002d1c2b7224 */ /* 0x080fe400078e023a */
[----:B------:R-:W-:Y:S02]  /*0f20*/  IMAD R44, R24, R45, R44 ;  /* 0x0000002d182c7224 */ /* 0x000fe400078e022c */
[----:B------:R-:W-:Y:S02]  /*0f30*/  IMAD R43, R20, R59, R43 ;  /* 0x0000003b142b7224 */ /* 0x000fe400078e022b */
[----:B------:R-:W-:Y:S01]  /*0f40*/  IMAD R56, R24, R50, R56 ;  /* 0x0000003218387224 */ /* 0x000fe200078e0238 */
[----:B------:R5:W-:Y:S04]  /*0f50*/  STG.E desc[UR8][R2.64], R41 ;  /* 0x0000002902007986 */ /* 0x000be8000c101908 */
[----:B------:R0:W-:Y:S04]  /*0f60*/  STG.E desc[UR8][R2.64+0x1000], R9 ;  /* 0x0010000902007986 */ /* 0x0001e8000c101908 */
[----:B------:R0:W-:Y:S01]  /*0f70*/  STG.E desc[UR8][R2.64+0x2000], R35 ;  /* 0x0020002302007986 */ /* 0x0001e2000c101908 */
[----:B-----5:R-:W-:-:S03]  /*0f80*/  IMAD R41, R26, R45, R52 ;  /* 0x0000002d1a297224 */ /* 0x020fc600078e0234 */
[----:B------:R0:W-:Y:S01]  /*0f90*/  STG.E desc[UR8][R2.64+0x3000], R33 ;  /* 0x0030002102007986 */ /* 0x0001e2000c101908 */
[-C--:B------:R-:W-:Y:S02]  /*0fa0*/  IMAD R45, R22, R59.reuse, R54 ;  /* 0x0000003b162d7224 */ /* 0x080fe400078e0236 */
[-C--:B------:R-:W-:Y:S01]  /*0fb0*/  IMAD R41, R18, R59.reuse, R41 ;  /* 0x0000003b12297224 */ /* 0x080fe200078e0229 */
[----:B------:R0:W-:Y:S01]  /*0fc0*/  STG.E desc[UR8][R2.64+0x200], R31 ;  /* 0x0002001f02007986 */ /* 0x0001e2000c101908 */
[----:B------:R-:W-:Y:S02]  /*0fd0*/  IMAD R59, R16, R59, R44 ;  /* 0x0000003b103b7224 */ /* 0x000fe400078e022c */
[-C--:B------:R-:W-:Y:S01]  /*0fe0*/  IMAD R44, R14, R61.reuse, RZ ;  /* 0x0000003d0e2c7224 */ /* 0x080fe200078e02ff */
[----:B------:R0:W-:Y:S01]  /*0ff0*/  STG.E desc[UR8][R2.64+0x1200], R29 ;  /* 0x0012001d02007986 */ /* 0x0001e2000c101908 */
[-C--:B------:R-:W-:Y:S02]  /*1000*/  IMAD R54, R12, R61.reuse, RZ ;  /* 0x0000003d0c367224 */ /* 0x080fe400078e02ff */
[----:B------:R-:W-:Y:S01]  /*1010*/  IMAD R52, R13, R61, RZ ;  /* 0x0000003d0d347224 */ /* 0x000fe200078e02ff */
[----:B------:R0:W-:Y:S01]  /*1020*/  STG.E desc[UR8][R2.64+0x2200], R27 ;  /* 0x0022001b02007986 */ /* 0x0001e2000c101908 */
[----:B------:R-:W-:-:S02]  /*1030*/  IMAD R61, R15, R42, R44 ;  /* 0x0000002a0f3d7224 */ /* 0x000fc400078e022c */
[-C--:B------:R-:W-:Y:S01]  /*1040*/  IMAD R54, R34, R42.reuse, R54 ;  /* 0x0000002a22367224 */ /* 0x080fe200078e0236 */
[----:B------:R0:W-:Y:S01]  /*1050*/  STG.E desc[UR8][R2.64+0x3200], R25 ;  /* 0x0032001902007986 */ /* 0x0001e2000c101908 */
[----:B------:R-:W-:Y:S02]  /*1060*/  IMAD R52, R11, R42, R52 ;  /* 0x0000002a0b347224 */ /* 0x000fe400078e0234 */
[-C--:B------:R-:W-:Y:S01]  /*1070*/  IMAD R61, R30, R50.reuse, R61 ;  /* 0x000000321e3d7224 */ /* 0x080fe200078e023d */
[----:B------:R0:W-:Y:S01]  /*1080*/  STG.E desc[UR8][R2.64+0x400], R23 ;  /* 0x0004001702007986 */ /* 0x0001e2000c101908 */
[-C--:B------:R-:W-:Y:S02]  /*1090*/  IMAD R54, R26, R50.reuse, R54 ;  /* 0x000000321a367224 */ /* 0x080fe400078e0236 */
[----:B------:R-:W-:Y:S01]  /*10a0*/  IMAD R42, R28, R50, R52 ;  /* 0x000000321c2a7224 */ /* 0x000fe200078e0234 */
[----:B------:R0:W-:Y:S01]  /*10b0*/  STG.E desc[UR8][R2.64+0x1400], R21 ;  /* 0x0014001502007986 */ /* 0x0001e2000c101908 */
[----:B---3--:R-:W-:-:S02]  /*10c0*/  IMAD R44, R22, R48, R61 ;  /* 0x00000030162c7224 */ /* 0x008fc400078e023d */
[----:B------:R-:W-:Y:S01]  /*10d0*/  IMAD R61, R18, R48, R54 ;  /* 0x00000030123d7224 */ /* 0x000fe200078e0236 */
[----:B------:R3:W-:Y:S01]  /*10e0*/  STG.E desc[UR8][R2.64+0x2400], R19 ;  /* 0x0024001302007986 */ /* 0x0007e2000c101908 */
[----:B------:R-:W-:Y:S02]  /*10f0*/  IMAD R52, R13, R46, RZ ;  /* 0x0000002e0d347224 */ /* 0x000fe400078e02ff */
[----:B------:R-:W-:Y:S01]  /*1100*/  IMAD R42, R20, R48, R42 ;  /* 0x00000030142a7224 */ /* 0x000fe200078e022a */
[----:B------:R3:W-:Y:S01]  /*1110*/  STG.E desc[UR8][R2.64+0x3400], R17 ;  /* 0x0034001102007986 */ /* 0x0007e2000c101908 */
[----:B------:R-:W-:Y:S02]  /*1120*/  IMAD R54, R12, R46, RZ ;  /* 0x0000002e0c367224 */ /* 0x000fe400078e02ff */
[----:B------:R-:W-:Y:S01]  /*1130*/  IMAD R48, R16, R48, R56 ;  /* 0x0000003010307224 */ /* 0x000fe200078e0238 */
[----:B------:R3:W-:Y:S01]  /*1140*/  STG.E desc[UR8][R2.64+0x600], R45 ;  /* 0x0006002d02007986 */ /* 0x0007e2000c101908 */
[----:B------:R-:W-:-:S02]  /*1150*/  IMAD R50, R14, R46, RZ ;  /* 0x0000002e0e327224 */ /* 0x000fc400078e02ff */
[----:B------:R-:W-:Y:S01]  /*1160*/  IMAD R56, R10, R46, RZ ;  /* 0x0000002e0a387224 */ /* 0x000fe200078e02ff */
[----:B------:R3:W-:Y:S01]  /*1170*/  STG.E desc[UR8][R2.64+0x1600], R43 ;  /* 0x0016002b02007986 */ /* 0x0007e2000c101908 */
[-C--:B----4-:R-:W-:Y:S02]  /*1180*/  IMAD R46, R11, R40.reuse, R52 ;  /* 0x000000280b2e7224 */ /* 0x090fe400078e0234 */
[-C--:B------:R-:W-:Y:S01]  /*1190*/  IMAD R52, R34, R40.reuse, R54 ;  /* 0x0000002822347224 */ /* 0x080fe200078e0236 */
[----:B------:R3:W-:Y:S01]  /*11a0*/  STG.E desc[UR8][R2.64+0x2600], R41 ;  /* 0x0026002902007986 */ /* 0x0007e2000c101908 */
[----:B------:R-:W-:Y:S02]  /*11b0*/  IMAD R54, R14, R37, RZ ;  /* 0x000000250e367224 */ /* 0x000fe400078e02ff */
[-C--:B------:R-:W-:Y:S01]  /*11c0*/  IMAD R50, R15, R40.reuse, R50 ;  /* 0x000000280f327224 */ /* 0x080fe200078e0232 */
[----:B------:R3:W-:Y:S01]  /*11d0*/  STG.E desc[UR8][R2.64+0x3600], R59 ;  /* 0x0036003b02007986 */ /* 0x0007e2000c101908 */
[----:B------:R-:W-:-:S02]  /*11e0*/  IMAD R40, R32, R40, R56 ;  /* 0x0000002820287224 */ /* 0x000fc400078e0238 */
[----:B------:R-:W-:Y:S01]  /*11f0*/  IMAD R56, R14, R39, RZ ;  /* 0x000000270e387224 */ /* 0x000fe200078e02ff */
[----:B------:R3:W-:Y:S01]  /*1200*/  STG.E desc[UR8][R2.64+0x800], R44 ;  /* 0x0008002c02007986 */ /* 0x0007e2000c101908 */
[----:B------:R-:W-:Y:S02]  /*1210*/  IMAD R14, R15, R38, R54 ;  /* 0x000000260f0e7224 */ /* 0x000fe400078e0236 */
[----:B------:R-:W-:Y:S01]  /*1220*/  IMAD R54, R13, R37, RZ ;  /* 0x000000250d367224 */ /* 0x000fe200078e02ff */
[----:B------:R3:W-:Y:S01]  /*1230*/  STG.E desc[UR8][R2.64+0x1800], R42 ;  /* 0x0018002a02007986 */ /* 0x0007e2000c101908 */
[----:B------:R-:W-:Y:S02]  /*1240*/  IMAD R15, R15, R36, R56 ;  /* 0x000000240f0f7224 */ /* 0x000fe400078e0238 */
[----:B------:R-:W-:Y:S01]  /*1250*/  IMAD R56, R13, R39, RZ ;  /* 0x000000270d387224 */ /* 0x000fe200078e02ff */
[----:B------:R3:W-:Y:S01]  /*1260*/  STG.E desc[UR8][R2.64+0x2800], R61 ;  /* 0x0028003d02007986 */ /* 0x0007e2000c101908 */
[----:B------:R-:W-:-:S02]  /*1270*/  IMAD R13, R11, R38, R54 ;  /* 0x000000260b0d7224 */ /* 0x000fc400078e0236 */
[-C--:B------:R-:W-:Y:S01]  /*1280*/  IMAD R54, R12, R37.reuse, RZ ;  /* 0x000000250c367224 */ /* 0x080fe200078e02ff */
[----:B------:R3:W-:Y:S01]  /*1290*/  STG.E desc[UR8][R2.64+0x3800], R48 ;  /* 0x0038003002007986 */ /* 0x0007e2000c101908 */
[----:B------:R-:W-:Y:S02]  /*12a0*/  IMAD R37, R10, R37, RZ ;  /* 0x000000250a257224 */ /* 0x000fe400078e02ff */
[-C--:B------:R-:W-:Y:S02]  /*12b0*/  IMAD R12, R12, R39.reuse, RZ ;  /* 0x000000270c0c7224 */ /* 0x080fe400078e02ff */
[----:B------:R-:W-:Y:S02]  /*12c0*/  IMAD R39, R10, R39, RZ ;  /* 0x000000270a277224 */ /* 0x000fe400078e02ff */
[----:B------:R-:W-:Y:S02]  /*12d0*/  IMAD R10, R34, R38, R54 ;  /* 0x00000026220a7224 */ /* 0x000fe400078e0236 */
[----:B------:R-:W-:-:S02]  /*12e0*/  IMAD R11, R11, R36, R56 ;  /* 0x000000240b0b7224 */ /* 0x000fc400078e0238 */
[----:B------:R-:W-:Y:S02]  /*12f0*/  IMAD R38, R32, R38, R37 ;  /* 0x0000002620267224 */ /* 0x000fe400078e0225 */
[-C--:B------:R-:W-:Y:S02]  /*1300*/  IMAD R34, R34, R36.reuse, R12 ;  /* 0x0000002422227224 */ /* 0x080fe400078e020c */
[----:B------:R-:W-:Y:S02]  /*1310*/  IMAD R32, R32, R36, R39 ;  /* 0x0000002420207224 */ /* 0x000fe400078e0227 */
[-C--:B------:R-:W-:Y:S02]  /*1320*/  IMAD R50, R30, R57.reuse, R50 ;  /* 0x000000391e327224 */ /* 0x080fe400078e0232 */
[----:B------:R-:W-:Y:S02]  /*1330*/  IMAD R46, R28, R57, R46 ;  /* 0x000000391c2e7224 */ /* 0x000fe400078e022e */
[----:B------:R-:W-:-:S02]  /*1340*/  IMAD R14, R30, R55, R14 ;  /* 0x000000371e0e7224 */ /* 0x000fc400078e020e */
[----:B------:R-:W-:Y:S02]  /*1350*/  IMAD R13, R28, R55, R13 ;  /* 0x000000371c0d7224 */ /* 0x000fe400078e020d */
[C---:B------:R-:W-:Y:S02]  /*1360*/  IMAD R52, R26.reuse, R57, R52 ;  /* 0x000000391a347224 */ /* 0x040fe400078e0234 */
[----:B------:R-:W-:Y:S02]  /*1370*/  IMAD R10, R26, R55, R10 ;  /* 0x000000371a0a7224 */ /* 0x000fe400078e020a */
[-C--:B------:R-:W-:Y:S02]  /*1380*/  IMAD R30, R30, R53.reuse, R15 ;  /* 0x000000351e1e7224 */ /* 0x080fe400078e020f */
[-C--:B------:R-:W-:Y:S02]  /*1390*/  IMAD R28, R28, R53.reuse, R11 ;  /* 0x000000351c1c7224 */ /* 0x080fe400078e020b */
[----:B------:R-:W-:-:S02]  /*13a0*/  IMAD R34, R26, R53, R34 ;  /* 0x000000351a227224 */ /* 0x000fc400078e0222 */
[C---:B------:R-:W-:Y:S02]  /*13b0*/  IMAD R40, R24.reuse, R57, R40 ;  /* 0x0000003918287224 */ /* 0x040fe400078e0228 */
[C---:B------:R-:W-:Y:S02]  /*13c0*/  IMAD R38, R24.reuse, R55, R38 ;  /* 0x0000003718267224 */ /* 0x040fe400078e0226 */
[----:B------:R-:W-:Y:S02]  /*13d0*/  IMAD R32, R24, R53, R32 ;  /* 0x0000003518207224 */ /* 0x000fe400078e0220 */
[-C--:B--2---:R-:W-:Y:S02]  /*13e0*/  IMAD R11, R22, R51.reuse, R50 ;  /* 0x00000033160b7224 */ /* 0x084fe400078e0232 */
[-C--:B------:R-:W-:Y:S02]  /*13f0*/  IMAD R15, R20, R51.reuse, R46 ;  /* 0x00000033140f7224 */ /* 0x080fe400078e022e */
[----:B------:R-:W-:Y:S01]  /*1400*/  IMAD R37, R18, R51, R52 ;  /* 0x0000003312257224 */ /* 0x000fe200078e0234 */
[----:B------:R3:W-:Y:S01]  /*1410*/  STG.E desc[UR8][R2.64+0xa00], R11 ;  /* 0x000a000b02007986 */ /* 0x0007e2000c101908 */
[----:B0-----:R-:W-:-:S02]  /*1420*/  IMAD R39, R22, R49, R14 ;  /* 0x0000003116277224 */ /* 0x001fc400078e020e */
[-C--:B------:R-:W-:Y:S01]  /*1430*/  IMAD R13, R20, R49.reuse, R13 ;  /* 0x00000031140d7224 */ /* 0x080fe200078e020d */
[----:B------:R3:W-:Y:S01]  /*1440*/  STG.E desc[UR8][R2.64+0x1a00], R15 ;  /* 0x001a000f02007986 */ /* 0x0007e2000c101908 */
[----:B------:R-:W-:Y:S01]  /*1450*/  IMAD R53, R18, R49, R10 ;  /* 0x0000003112357224 */ /* 0x000fe200078e020a */
[----:B------:R-:W-:Y:S01]  /*1460*/  SHF.L.U32 R10, R4, 0x2, RZ ;  /* 0x00000002040a7819 */ /* 0x000fe200000006ff */
[-C--:B-1----:R-:W-:Y:S01]  /*1470*/  IMAD R55, R22, R47.reuse, R30 ;  /* 0x0000002f16377224 */ /* 0x082fe200078e021e */
[----:B------:R3:W-:Y:S01]  /*1480*/  STG.E desc[UR8][R2.64+0x2a00], R37 ;  /* 0x002a002502007986 */ /* 0x0007e2000c101908 */
[-C--:B------:R-:W-:Y:S01]  /*1490*/  IMAD R57, R20, R47.reuse, R28 ;  /* 0x0000002f14397224 */ /* 0x080fe200078e021c */
[----:B------:R-:W-:Y:S01]  /*14a0*/  ISETP.GE.U32.AND P0, PT, R7, R10, PT ;  /* 0x0000000a0700720c */ /* 0x000fe20003f06070 */
[----:B------:R-:W-:Y:S01]  /*14b0*/  IMAD R34, R18, R47, R34 ;  /* 0x0000002f12227224 */ /* 0x000fe200078e0222 */
[----:B------:R3:W-:Y:S01]  /*14c0*/  STG.E desc[UR8][R2.64+0xc00], R39 ;  /* 0x000c002702007986 */ /* 0x0007e2000c101908 */
[----:B------:R-:W-:-:S02]  /*14d0*/  IMAD R51, R16, R51, R40 ;  /* 0x0000003310337224 */ /* 0x000fc400078e0228 */
[C---:B------:R-:W-:Y:S01]  /*14e0*/  IMAD R49, R16.reuse, R49, R38 ;  /* 0x0000003110317224 */ /* 0x040fe200078e0226 */
[----:B------:R3:W-:Y:S01]  /*14f0*/  STG.E desc[UR8][R2.64+0x1c00], R13 ;  /* 0x001c000d02007986 */ /* 0x0007e2000c101908 */
[----:B------:R-:W-:-:S03]  /*1500*/  IMAD R47, R16, R47, R32 ;  /* 0x0000002f102f7224 */ /* 0x000fc600078e0220 */
        /* <DEDUP_REMOVED lines=9> */
        .weak           $__internal_30_$__cuda_sm20_div_u16
        .type           $__internal_30_$__cuda_sm20_div_u16,@function
        .size           $__internal_30_$__cuda_sm20_div_u16,(.L_x_38533 - $__internal_30_$__cuda_sm20_div_u16)
$__internal_30_$__cuda_sm20_div_u16:
[----:B------:R-:W0:Y:S01]  /*15a0*/  I2F.U16 R6, R2 ;  /* 0x0000000200067306 */ /* 0x000e220000101000 */
[----:B------:R-:W-:Y:S01]  /*15b0*/  HFMA2 R8, -RZ, RZ, 15, 0 ;  /* 0x4b800000ff087431 */ /* 0x000fe200000001ff */
[----:B------:R-:W-:Y:S02]  /*15c0*/  I2FP.F32.U32.RZ R3, R3 ;  /* 0x0000000300037245 */ /* 0x000fe4000020d000 */
[C---:B0-----:R-:W-:Y:S02]  /*15d0*/  FSETP.GEU.AND P1, PT, |R6|.reuse, 1.175494350822287508e-38, PT ;  /* 0x008000000600780b */ /* 0x041fe40003f2e200 */
[----:B------:R-:W-:Y:S02]  /*15e0*/  FSETP.GT.AND P0, PT, |R6|, 8.50705917302346158658e+37, PT ;  /* 0x7e8000000600780b */ /* 0x000fe40003f04200 */
[----:B------:R-:W-:-:S04]  /*15f0*/  FSEL R8, R8, 1, !P1 ;  /* 0x3f80000008087808 */ /* 0x000fc80004800000 */
[----:B------:R-:W-:Y:S02]  /*1600*/  FSEL R9, R8, 0.25, !P0 ;  /* 0x3e80000008097808 */ /* 0x000fe40004000000 */
[----:B------:R-:W-:Y:S02]  /*1610*/  ISETP.NE.U32.AND P0, PT, R2, RZ, PT ;  /* 0x000000ff0200720c */ /* 0x000fe40003f05070 */
[----:B------:R-:W-:Y:S01]  /*1620*/  MOV R2, R10 ;  /* 0x0000000a00027202 */ /* 0x000fe20000000f00 */
[----:B------:R-:W-:-:S06]  /*1630*/  FMUL R6, R6, R9 ;  /* 0x0000000906067220 */ /* 0x000fcc0000400000 */
[----:B------:R-:W0:Y:S02]  /*1640*/  MUFU.RCP R6, R6 ;  /* 0x0000000600067308 */ /* 0x000e240000001000 */
[----:B0-----:R-:W-:-:S05]  /*1650*/  FMUL R9, R9, R6 ;  /* 0x0000000609097220 */ /* 0x001fca0000400000 */
[----:B------:R-:W-:-:S05]  /*1660*/  IADD3 R8, PT, PT, R9, 0x2, RZ ;  /* 0x0000000209087810 */ /* 0x000fca0007ffe0ff */
[----:B------:R-:W-:Y:S01]  /*1670*/  FMUL.RZ R8, R3, R8 ;  /* 0x0000000803087220 */ /* 0x000fe2000040c000 */
[----:B------:R-:W-:-:S05]  /*1680*/  HFMA2 R3, -RZ, RZ, 0, 0 ;  /* 0x00000000ff037431 */ /* 0x000fca00000001ff */
[----:B------:R-:W0:Y:S02]  /*1690*/  F2I.U32.TRUNC.NTZ R8, R8 ;  /* 0x0000000800087305 */ /* 0x000e24000020f000 */
[----:B0-----:R-:W-:Y:S02]  /*16a0*/  LOP3.LUT R9, R8, 0xffff, RZ, 0xc0, !PT ;  /* 0x0000ffff08097812 */ /* 0x001fe400078ec0ff */
[----:B------:R-:W-:Y:S01]  /*16b0*/  @!P0 MOV R9, 0xffffffff ;  /* 0xffffffff00098802 */ /* 0x000fe20000000f00 */
[----:B------:R-:W-:Y:S06]  /*16c0*/  RET.REL.NODEC R2 `(_Z9cuda_gemmIiLi128ELi4ELi1ELi4096ELi4ELi4ELi64ELi1ELi1EEviiiPT_S1_S1_iii) ;  /* 0xffffffe8024c7950 */ /* 0x000fec0003c3ffff */
.L_x_1092:
        /* <DEDUP_REMOVED lines=11> */
.L_x_38533:


//--------------------- .text._Z9cuda_gemmIiLi128ELi4ELi1ELi4096ELi4ELi4ELi64ELi1ELi0EEviiiPT_S1_S1_iii --------------------------
	.section	.text._Z9cuda_gemmIiLi128ELi4ELi1ELi4096ELi4ELi4ELi64ELi1ELi0EEviiiPT_S1_S1_iii,"ax",@progbits
	.align	128
        .global         _Z9cuda_gemmIiLi128ELi4ELi1ELi4096ELi4ELi4ELi64ELi1ELi0EEviiiPT_S1_S1_iii
        .type           _Z9cuda_gemmIiLi128ELi4ELi1ELi4096ELi4ELi4ELi64ELi1ELi0EEviiiPT_S1_S1_iii,@function
        .size           _Z9cuda_gemmIiLi128ELi4ELi1ELi4096ELi4ELi4ELi64ELi1ELi0EEviiiPT_S1_S1_iii,(.L_x_38535 - _Z9cuda_gemmIiLi128ELi4ELi1ELi4096ELi4ELi4ELi64ELi1ELi0EEviiiPT_S1_S1_iii)
        .other          _Z9cuda_gemmIiLi128ELi4ELi1ELi4096ELi4ELi4ELi64ELi1ELi0EEviiiPT_S1_S1_iii,@"STO_CUDA_ENTRY STV_DEFAULT"
_Z9cuda_gemmIiLi128ELi4ELi1ELi4096ELi4ELi4ELi64ELi1ELi0EEviiiPT_S1_S1_iii:
.text._Z9cuda_gemmIiLi128ELi4ELi1ELi4096ELi4ELi4ELi64ELi1ELi0EEviiiPT_S1_S1_iii:
        /* <DEDUP_REMOVED lines=62> */
.L_x_1095:
        /* <DEDUP_REMOVED lines=25> */
.L_x_1094:
[----:B------:R-:W-:Y:S05]  /*0570*/  BSYNC.RECONVERGENT B0 ;  /* 0x0000000000007941 */ /* 0x000fea0003800200 */
.L_x_1093:
[----:B0-----:R-:W-:Y:S01]  /*0580*/  MOV R8, 0x80 ;  /* 0x0000008000087802 */ /* 0x001fe20000000f00 */
[----:B------:R-:W-:Y:S01]  /*0590*/  IMAD.MOV.U32 R3, RZ, RZ, R20 ;  /* 0x000000ffff037224 */ /* 0x000fe200078e0014 */
[----:B------:R-:W-:-:S07]  /*05a0*/  MOV R9, 0x5c0 ;  /* 0x000005c000097802 */ /* 0x000fce0000000f00 */
[----:B------:R-:W-:Y:S05]  /*05b0*/  CALL.REL.NOINC `($__internal_31_$__cuda_sm20_div_s16) ;  /* 0x0000003800247944 */ /* 0x000fea0003c00000 */
[----:B------:R-:W-:Y:S01]  /*05c0*/  PRMT R3, R8, 0x9910, RZ ;  /* 0x0000991008037816 */ /* 0x000fe200000000ff */
[----:B------:R-:W-:Y:S01]  /*05d0*/  IMAD.MOV.U32 R8, RZ, RZ, 0x4 ;  /* 0x00000004ff087424 */ /* 0x000fe200078e00ff */
[----:B------:R-:W-:-:S07]  /*05e0*/  MOV R9, 0x600 ;  /* 0x0000060000097802 */ /* 0x000fce0000000f00 */
[----:B------:R-:W-:Y:S05]  /*05f0*/  CALL.REL.NOINC `($__internal_31_$__cuda_sm20_div_s16) ;  /* 0x0000003800147944 */ /* 0x000fea0003c00000 */
        /* <DEDUP_REMOVED lines=26> */
[----:B------:R-:W-:Y:S02]  /*07a0*/  LOP3.LUT R4, R4, 0xfff, RZ, 0x3c, !PT ;  /* 0x00000fff04047812 */ /* 0x000fe400078e3cff */
[----:B------:R-:W-:-:S03]  /*07b0*/  MOV R8, 0x870 ;  /* 0x0000087000087802 */ /* 0x000fc60000000f00 */
[----:B------:R-:W-:Y:S02]  /*07c0*/  @P1 IADD3 R47, PT, PT, R47, 0x1, RZ ;  /* 0x000000012f2f1810 */ /* 0x000fe40007ffe0ff */
        /* <DEDUP_REMOVED lines=9> */
[----:B------:R-:W-:Y:S05]  /*0860*/  CALL.REL.NOINC `($__internal_32_$__cuda_sm20_div_u16) ;  /* 0x0000003400dc7944 */ /* 0x000fea0003c00000 */
[----:B------:R-:W0:Y:S01]  /*0870*/  LDCU.64 UR6, c[0x0][0x3a8] ;  /* 0x00007500ff0677ac */ /* 0x000e220008000a00 */
[C---:B------:R-:W-:Y:S01]  /*0880*/  VIADD R33, R10.reuse, 0x1 ;  /* 0x000000010a217836 */ /* 0x040fe20000000000 */
[C---:B------:R-:W-:Y:S01]  /*0890*/  IADD3 R40, PT, PT, R10.reuse, 0x3, RZ ;  /* 0x000000030a287810 */ /* 0x040fe20007ffe0ff */
[C---:B------:R-:W-:Y:S01]  /*08a0*/  VIADD R34, R10.reuse, 0x2 ;  /* 0x000000020a227836 */ /* 0x040fe20000000000 */
[----:B------:R-:W-:Y:S01]  /*08b0*/  LOP3.LUT R41, R41, 0x3, RZ, 0xc0, !PT ;  /* 0x0000000329297812 */ /* 0x000fe200078ec0ff */
[----:B0-----:R-:W-:Y:S01]  /*08c0*/  IMAD.U32 R7, RZ, RZ, UR7 ;  /* 0x00000007ff077e24 */ /* 0x001fe2000f8e00ff */
[----:B------:R-:W-:Y:S01]  /*08d0*/  ISETP.GE.AND P0, PT, R10, UR7, PT ;  /* 0x000000070a007c0c */ /* 0x000fe2000bf06270 */
[----:B------:R-:W-:Y:S01]  /*08e0*/  UISETP.LT.AND UP0, UPT, UR6, 0x4, UPT ;  /* 0x000000040600788c */ /* 0x000fe2000bf01270 */
[----:B------:R-:W-:Y:S02]  /*08f0*/  ISETP.GE.AND P1, PT, R33, UR7, PT ;  /* 0x0000000721007c0c */ /* 0x000fe4000bf26270 */
[----:B------:R-:W-:Y:S01]  /*0900*/  ISETP.GE.AND P2, PT, R34, UR7, PT ;  /* 0x0000000722007c0c */ /* 0x000fe2000bf46270 */
[----:B------:R-:W-:Y:S01]  /*0910*/  USEL UR5, UR6, 0x4, UP0 ;  /* 0x0000000406057887 */ /* 0x000fe20008000000 */
[----:B------:R-:W-:-:S02]  /*0920*/  ISETP.GE.AND P3, PT, R40, UR7, PT ;  /* 0x0000000728007c0c */ /* 0x000fc4000bf66270 */
[C---:B------:R-:W-:Y:S02]  /*0930*/  SEL R4, R7.reuse, RZ, P1 ;  /* 0x000000ff07047207 */ /* 0x040fe40000800000 */
[C---:B------:R-:W-:Y:S02]  /*0940*/  SEL R5, R7.reuse, RZ, P2 ;  /* 0x000000ff07057207 */ /* 0x040fe40001000000 */
[----:B------:R-:W-:Y:S01]  /*0950*/  SEL R35, R7, RZ, P0 ;  /* 0x000000ff07237207 */ /* 0x000fe20000000000 */
[----:B------:R-:W-:Y:S01]  /*0960*/  IMAD.IADD R33, R33, 0x1, -R4 ;  /* 0x0000000121217824 */ /* 0x000fe200078e0a04 */
[----:B------:R-:W-:Y:S02]  /*0970*/  SEL R7, R7, RZ, P3 ;  /* 0x000000ff07077207 */ /* 0x000fe40001800000 */
[----:B------:R-:W-:Y:S01]  /*0980*/  IADD3 R34, PT, PT, R34, -R5, RZ ;  /* 0x8000000522227210 */ /* 0x000fe20007ffe0ff */
[----:B------:R-:W-:Y:S02]  /*0990*/  IMAD.IADD R35, R10, 0x1, -R35 ;  /* 0x000000010a237824 */ /* 0x000fe400078e0a23 */
[----:B------:R-:W-:-:S07]  /*09a0*/  IMAD.IADD R40, R40, 0x1, -R7 ;  /* 0x0000000128287824 */ /* 0x000fce00078e0a07 */
.L_x_1114:
[----:B------:R-:W-:Y:S01]  /*09b0*/  ISETP.NE.AND P0, PT, R41, 0x2, PT ;  /* 0x000000022900780c */ /* 0x000fe20003f05270 */
[----:B------:R-:W-:Y:S01]  /*09c0*/  USHF.L.U32 UR13, UR11, 0x2, URZ ;  /* 0x000000020b0d7899 */ /* 0x000fe200080006ff */
[----:B------:R-:W-:Y:S01]  /*09d0*/  BSSY.RECONVERGENT B0, `(.L_x_1096) ;  /* 0x0000022000007945 */ /* 0x000fe20003800200 */
[----:B0-----:R-:W-:-:S10]  /*09e0*/  SHF.L.U32 R25, R0, 0x2, RZ ;  /* 0x0000000200197819 */ /* 0x001fd400000006ff */
[----:B------:R-:W-:Y:S05]  /*09f0*/  @!P0 BRA `(.L_x_1097) ;  /* 0x00000000007c8947 */ /* 0x000fea0003800000 */
[----:B------:R-:W0:Y:S01]  /*0a00*/  LDC.64 R8, c[0x0][0x390] ;  /* 0x0000e400ff087b82 */ /* 0x000e220000000a00 */
[----:B------:R-:W-:-:S04]  /*0a10*/  IMAD.U32 R4, RZ, RZ, UR4 ;  /* 0x00000004ff047e24 */ /* 0x000fc8000f8e00ff */
[----:B------:R-:W-:-:S04]  /*0a20*/  IMAD R5, R4, 0x1000, R25 ;  /* 0x0000100004057824 */ /* 0x000fc800078e0219 */
        /* <DEDUP_REMOVED lines=11> */
[----:B------:R-:W-:Y:S01]  /*0ae0*/  ISETP.NE.AND P0, PT, R41, RZ, PT ;  /* 0x000000ff2900720c */ /* 0x000fe20003f05270 */
[----:B0-----:R-:W-:Y:S01]  /*0af0*/  IMAD.U32 R4, RZ, RZ, UR4 ;  /* 0x00000004ff047e24 */ /* 0x001fe2000f8e00ff */
[----:B------:R-:W-:Y:S01]  /*0b00*/  MOV R6, UR4 ;  /* 0x0000000400067c02 */ /* 0x000fe20008000f00 */
[----:B------:R-:W-:Y:S02]  /*0b10*/  VIADD R13, R25, UR13 ;  /* 0x0000000d190d7c36 */ /* 0x000fe40008000000 */
[----:B------:R-:W-:-:S04]  /*0b20*/  IMAD R5, R4, 0x1000, R25 ;  /* 0x0000100004057824 */ /* 0x000fc800078e0219 */
[----:B------:R-:W-:-:S04]  /*0b30*/  IMAD.WIDE R4, R5, 0x4, R8 ;  /* 0x0000000405047825 */ /* 0x000fc800078e0208 */
[----:B------:R-:W-:-:S04]  /*0b40*/  @P0 IMAD R7, R6, 0x1000, R13 ;  /* 0x0000100006070824 */ /* 0x000fc800078e020d */
[----:B------:R-:W-:Y:S02]  /*0b50*/  @P0 IMAD.WIDE R8, R7, 0x4, R8 ;  /* 0x0000000407080825 */ /* 0x000fe400078e0208 */
[----:B------:R-:W2:Y:S04]  /*0b60*/  LDG.E.128 R4, desc[UR8][R4.64] ;  /* 0x0000000804047981 */ /* 0x000ea8000c1e1d00 */
[----:B------:R-:W3:Y:S01]  /*0b70*/  @P0 LDG.E.128 R8, desc[UR8][R8.64] ;  /* 0x0000000808080981 */ /* 0x000ee2000c1e1d00 */
[----:B------:R-:W-:Y:S02]  /*0b80*/  MOV R15, UR11 ;  /* 0x0000000b000f7c02 */ /* 0x000fe40008000f00 */
[----:B------:R-:W-:Y:S01]  /*0b90*/  MOV R25, R13 ;  /* 0x0000000d00197202 */ /* 0x000fe20000000f00 */
[----:B------:R-:W-:-:S02]  /*0ba0*/  @P0 VIADD R25, R13, UR13 ;  /* 0x0000000d0d190c36 */ /* 0x000fc40008000000 */
[----:B------:R-:W-:-:S04]  /*0bb0*/  IMAD R14, R15, 0x10, R12 ;  /* 0x000000100f0e7824 */ /* 0x000fc800078e020c */
[----:B------:R-:W-:Y:S01]  /*0bc0*/  @P0 IMAD R12, R15, 0x10, R14 ;  /* 0x000000100f0c0824 */ /* 0x000fe200078e020e */
[----:B--2---:R1:W-:Y:S04]  /*0bd0*/  STS.128 [R14], R4 ;  /* 0x000000040e007388 */ /* 0x0043e80000000c00 */
[----:B---3--:R1:W-:Y:S02]  /*0be0*/  @P0 STS.128 [R12], R8 ;  /* 0x000000080c000388 */ /* 0x0083e40000000c00 */
.L_x_1097:
[----:B------:R-:W-:Y:S05]  /*0bf0*/  BSYNC.RECONVERGENT B0 ;  /* 0x0000000000007941 */ /* 0x000fea0003800200 */
.L_x_1096:
[----:B------:R-:W2:Y:S01]  /*0c00*/  S2UR UR7, SR_CgaCtaId ;  /* 0x00000000000779c3 */ /* 0x000ea20000008800 */
[----:B------:R3:W-:Y:S01]  /*0c10*/  STL.128 [R1], RZ ;  /* 0x000000ff01007387 */ /* 0x0007e20000100c00 */
[----:B------:R-:W-:Y:S01]  /*0c20*/  UMOV UR6, 0x400 ;  /* 0x0000040000067882 */ /* 0x000fe20000000000 */
[----:B------:R-:W-:Y:S01]  /*0c30*/  IMAD.U32 R20, RZ, RZ, UR4 ;  /* 0x00000004ff147e24 */ /* 0x000fe2000f8e00ff */
[----:B------:R-:W-:Y:S01]  /*0c40*/  UIADD3 UR6, UPT, UPT, UR6, 0x80, URZ ;  /* 0x0000008006067890 */ /* 0x000fe2000fffe0ff */
[----:B------:R3:W-:Y:S01]  /*0c50*/  STL.128 [R1+0x10], RZ ;  /* 0x000010ff01007387 */ /* 0x0007e20000100c00 */
[----:B------:R-:W-:Y:S01]  /*0c60*/  MOV R21, UR11 ;  /* 0x0000000b00157c02 */ /* 0x000fe20008000f00 */
[----:B------:R-:W-:Y:S01]  /*0c70*/  IMAD R20, R20, 0x1000, R25 ;  /* 0x0000100014147824 */ /* 0x000fe200078e0219 */
[----:B------:R-:W-:Y:S01]  /*0c80*/  BSSY.RECONVERGENT B0, `(.L_x_1098) ;  /* 0x000002e000007945 */ /* 0x000fe20003800200 */
[----:B------:R3:W-:Y:S01]  /*0c90*/  STL.128 [R1+0x20], RZ ;  /* 0x000020ff01007387 */ /* 0x0007e20000100c00 */
[----:B01----:R-:W-:-:S02]  /*0ca0*/  IMAD.U32 R5, RZ, RZ, UR11 ;  /* 0x0000000bff057e24 */ /* 0x003fc4000f8e00ff */
[----:B------:R-:W-:Y:S01]  /*0cb0*/  IMAD R21, R21, 0xc, R20 ;  /* 0x0000000c15157824 */ /* 0x000fe200078e0214 */
[----:B------:R3:W-:Y:S01]  /*0cc0*/  STL.128 [R1+0x30], RZ ;  /* 0x000030ff01007387 */ /* 0x0007e20000100c00 */
[----:B------:R-:W-:Y:S01]  /*0cd0*/  VIADD R23, R20, UR13 ;  /* 0x0000000d14177c36 */ /* 0x000fe20008000000 */
[----:B------:R-:W-:Y:S02]  /*0ce0*/  LEA R22, R5, R20, 0x3 ;  /* 0x0000001405167211 */ /* 0x000fe400078e18ff */
[----:B------:R3:W-:Y:S04]  /*0cf0*/  STL.128 [R1+0x40], RZ ;  /* 0x000040ff01007387 */ /* 0x0007e80000100c00 */
[----:B------:R3:W-:Y:S01]  /*0d00*/  STL.128 [R1+0x50], RZ ;  /* 0x000050ff01007387 */ /* 0x0007e20000100c00 */
[----:B--2---:R-:W-:-:S03]  /*0d10*/  ULEA UR6, UR7, UR6, 0x18 ;  /* 0x0000000607067291 */ /* 0x004fc6000f8ec0ff */
[----:B------:R3:W-:Y:S04]  /*0d20*/  STL.128 [R1+0x60], RZ ;  /* 0x000060ff01007387 */ /* 0x0007e80000100c00 */
[----:B------:R3:W-:Y:S01]  /*0d30*/  STL.128 [R1+0x70], RZ ;  /* 0x000070ff01007387 */ /* 0x0007e20000100c00 */
[----:B------:R-:W-:-:S07]  /*0d40*/  LEA R24, R25, UR6, 0x2 ;  /* 0x0000000619187c11 */ /* 0x000fce000f8e10ff */
.L_x_1099:
        /* <DEDUP_REMOVED lines=11> */
[----:B------:R-:W-:-:S02]  /*0e00*/  IMAD.U32 R31, RZ, RZ, UR11 ;  /* 0x0000000bff1f7e24 */ /* 0x000fc4000f8e00ff */
[----:B------:R-:W-:Y:S02]  /*0e10*/  IMAD.U32 R30, RZ, RZ, UR13 ;  /* 0x0000000dff1e7e24 */ /* 0x000fe4000f8e00ff */
[--C-:B------:R-:W-:Y:S01]  /*0e20*/  IMAD R26, R27, 0x10, R24.reuse ;  /* 0x000000101b1a7824 */ /* 0x100fe200078e0218 */
[----:B------:R-:W-:Y:S01]  /*0e30*/  LEA R27, R29, R24, 0x5 ;  /* 0x000000181d1b7211 */ /* 0x000fe200078e28ff */
[----:B------:R-:W-:Y:S01]  /*0e40*/  IMAD R28, R31, 0x30, R24 ;  /* 0x000000301f1c7824 */ /* 0x000fe200078e0218 */
[----:B------:R-:W-:-:S04]  /*0e50*/  IADD3 R25, PT, PT, R25, UR13, R30 ;  /* 0x0000000d19197c10 */ /* 0x000fc8000fffe01e */
[----:B------:R-:W-:-:S04]  /*0e60*/  IADD3 R25, PT, PT, R25, UR13, R30 ;  /* 0x0000000d19197c10 */ /* 0x000fc8000fffe01e */
[----:B------:R-:W-:Y:S01]  /*0e70*/  ISETP.GE.U32.AND P0, PT, R25, 0x1000, PT ;  /* 0x000010001900780c */ /* 0x000fe20003f06070 */
[----:B------:R-:W-:Y:S02]  /*0e80*/  IMAD.U32 R36, RZ, RZ, UR11 ;  /* 0x0000000bff247e24 */ /* 0x000fe4000f8e00ff */
[----:B------:R-:W-:Y:S02]  /*0e90*/  IMAD.U32 R30, RZ, RZ, UR11 ;  /* 0x0000000bff1e7e24 */ /* 0x000fe4000f8e00ff */
[----:B------:R-:W-:Y:S01]  /*0ea0*/  IMAD R22, R29, 0x10, R22 ;  /* 0x000000101d167824 */ /* 0x000fe200078e0216 */
[----:B------:R-:W-:Y:S01]  /*0eb0*/  LEA R21, R36, R21, 0x4 ;  /* 0x0000001524157211 */ /* 0x000fe200078e20ff */
[----:B------:R-:W-:Y:S01]  /*0ec0*/  IMAD R23, R30, 0x10, R23 ;  /* 0x000000101e177824 */ /* 0x000fe200078e0217 */
[----:B--2---:R0:W-:Y:S04]  /*0ed0*/  STS.128 [R24], R4 ;  /* 0x0000000418007388 */ /* 0x0041e80000000c00 */
[----:B----4-:R1:W-:Y:S04]  /*0ee0*/  STS.128 [R26], R8 ;  /* 0x000000081a007388 */ /* 0x0103e80000000c00 */
[----:B-----5:R1:W-:Y:S04]  /*0ef0*/  STS.128 [R27], R12 ;  /* 0x0000000c1b007388 */ /* 0x0203e80000000c00 */
[----:B---3--:R1:W-:Y:S01]  /*0f00*/  STS.128 [R28], R16 ;  /* 0x000000101c007388 */ /* 0x0083e20000000c00 */
[----:B0-----:R-:W-:Y:S01]  /*0f10*/  IMAD.U32 R7, RZ, RZ, UR11 ;  /* 0x0000000bff077e24 */ /* 0x001fe2000f8e00ff */
[----:B------:R-:W-:-:S04]  /*0f20*/  MOV R5, UR11 ;  /* 0x0000000b00057c02 */ /* 0x000fc80008000f00 */
[----:B------:R-:W-:Y:S01]  /*0f30*/  LEA R20, R7, R20, 0x4 ;  /* 0x0000001407147211 */ /* 0x000fe200078e20ff */
[----:B------:R-:W-:Y:S01]  /*0f40*/  IMAD R24, R5, 0x40, R24 ;  /* 0x0000004005187824 */ /* 0x000fe200078e0218 */
[----:B------:R-:W-:Y:S06]  /*0f50*/  @!P0 BRA `(.L_x_1099) ;  /* 0xfffffffc007c8947 */ /* 0x000fec000383ffff */
[----:B------:R-:W-:Y:S05]  /*0f60*/  BSYNC.RECONVERGENT B0 ;  /* 0x0000000000007941 */ /* 0x000fea0003800200 */
.L_x_1098:
        /* <DEDUP_REMOVED lines=19> */
[----:B------:R-:W-:Y:S01]  /*10a0*/  HFMA2 R7, -RZ, RZ, 0, 0 ;  /* 0x00000000ff077431 */ /* 0x000fe200000001ff */
[----:B------:R-:W-:Y:S01]  /*10b0*/  BSSY B1, `(.L_x_1101) ;  /* 0x0000062000017945 */ /* 0x000fe20003800000 */
[----:B------:R-:W-:-:S07]  /*10c0*/  IMAD.MOV.U32 R5, RZ, RZ, RZ ;  /* 0x000000ffff057224 */ /* 0x000fce00078e00ff */
.L_x_1113:
[----:B0-----:R-:W0:Y:S01]  /*10d0*/  LDC R14, c[0x0][0x3ac] ;  /* 0x0000eb00ff0e7b82 */ /* 0x001e220000000800 */
[----:B------:R-:W-:Y:S01]  /*10e0*/  IMAD.MOV R9, RZ, RZ, -R47 ;  /* 0x000000ffff097224 */ /* 0x000fe200078e0a2f */
[----:B------:R-:W-:Y:S03]  /*10f0*/  BSSY B0, `(.L_x_1102) ;  /* 0x000005b000007945 */ /* 0x000fe60003800000 */
[----:B------:R-:W-:-:S04]  /*1100*/  IMAD R6, R9, UR12, R0 ;  /* 0x0000000c09067c24 */ /* 0x000fc8000f8e0200 */
[C---:B------:R-:W-:Y:S01]  /*1110*/  VIADD R8, R6.reuse, 0x1 ;  /* 0x0000000106087836 */ /* 0x040fe20000000000 */
[C---:B------:R-:W-:Y:S01]  /*1120*/  LOP3.LUT R4, R6.reuse, 0x3, RZ, 0xc0, !PT ;  /* 0x0000000306047812 */ /* 0x040fe200078ec0ff */
[C---:B------:R-:W-:Y:S01]  /*1130*/  IMAD.IADD R13, R6.reuse, 0x1, R7 ;  /* 0x00000001060d7824 */ /* 0x040fe200078e0207 */
[----:B------:R-:W-:Y:S01]  /*1140*/  IADD3 R9, PT, PT, R6, -0x1, RZ ;  /* 0xffffffff06097810 */ /* 0x000fe20007ffe0ff */
[----:B------:R-:W-:Y:S01]  /*1150*/  VIADD R7, R7, UR12 ;  /* 0x0000000c07077c36 */ /* 0x000fe20008000000 */
[----:B------:R-:W-:Y:S02]  /*1160*/  LOP3.LUT R8, R8, 0x3, RZ, 0xc0, !PT ;  /* 0x0000000308087812 */ /* 0x000fe400078ec0ff */
[----:B------:R-:W-:Y:S02]  /*1170*/  LOP3.LUT R6, R4, 0x2, RZ, 0x3c, !PT ;  /* 0x0000000204067812 */ /* 0x000fe400078e3cff */
[----:B------:R-:W-:Y:S02]  /*1180*/  LOP3.LUT R9, R9, 0x3, RZ, 0xc0, !PT ;  /* 0x0000000309097812 */ /* 0x000fe400078ec0ff */
[----:B0-----:R-:W-:-:S02]  /*1190*/  ISETP.GT.AND P0, PT, R14, RZ, PT ;  /* 0x000000ff0e00720c */ /* 0x001fc40003f04270 */
[C---:B------:R-:W-:Y:S02]  /*11a0*/  ISETP.GE.AND P1, PT, R14.reuse, 0x2, PT ;  /* 0x000000020e00780c */ /* 0x040fe40003f26270 */
[C---:B------:R-:W-:Y:S02]  /*11b0*/  ISETP.GE.AND P2, PT, R14.reuse, 0x3, PT ;  /* 0x000000030e00780c */ /* 0x040fe40003f46270 */
[----:B------:R-:W-:-:S07]  /*11c0*/  ISETP.GE.AND P3, PT, R14, 0x4, PT ;  /* 0x000000040e00780c */ /* 0x000fce0003f66270 */
[CC--:B------:R-:W-:Y:S02]  /*11d0*/  @P0 IMAD R10, R13.reuse, R14.reuse, R4 ;  /* 0x0000000e0d0a0224 */ /* 0x0c0fe400078e0204 */
[CC--:B------:R-:W-:Y:S02]  /*11e0*/  @P1 IMAD R11, R13.reuse, R14.reuse, R8 ;  /* 0x0000000e0d0b1224 */ /* 0x0c0fe400078e0208 */
[CC--:B------:R-:W-:Y:S01]  /*11f0*/  @P2 IMAD R12, R13.reuse, R14.reuse, R6 ;  /* 0x0000000e0d0c2224 */ /* 0x0c0fe200078e0206 */
[----:B------:R-:W-:Y:S01]  /*1200*/  @P0 LEA R10, R10, UR6, 0x2 ;  /* 0x000000060a0a0c11 */ /* 0x000fe2000f8e10ff */
[----:B------:R-:W-:Y:S01]  /*1210*/  @P3 IMAD R13, R13, R14, R9 ;  /* 0x0000000e0d0d3224 */ /* 0x000fe200078e0209 */
[----:B------:R-:W-:Y:S02]  /*1220*/  @P1 LEA R11, R11, UR6, 0x2 ;  /* 0x000000060b0b1c11 */ /* 0x000fe4000f8e10ff */
[----:B------:R-:W-:Y:S01]  /*1230*/  @P2 LEA R12, R12, UR6, 0x2 ;  /* 0x000000060c0c2c11 */ /* 0x000fe2000f8e10ff */
[----:B-1----:R0:W1:Y:S01]  /*1240*/  @P0 LDS R45, [R10] ;  /* 0x000000000a2d0984 */ /* 0x0020620000000800 */
[----:B------:R-:W-:-:S02]  /*1250*/  @P3 LEA R13, R13, UR6, 0x2 ;  /* 0x000000060d0d3c11 */ /* 0x000fc4000f8e10ff */
[----:B------:R-:W-:Y:S01]  /*1260*/  ISETP.GE.AND P0, PT, R7, R2, PT ;  /* 0x000000020700720c */ /* 0x000fe20003f06270 */
[----:B--2---:R0:W2:Y:S04]  /*1270*/  @P2 LDS R43, [R12] ;  /* 0x000000000c2b2984 */ /* 0x0040a80000000800 */
[----:B---3--:R0:W3:Y:S04]  /*1280*/  @P3 LDS R44, [R13] ;  /* 0x000000000d2c3984 */ /* 0x0080e80000000800 */
[----:B----4-:R0:W4:Y:S01]  /*1290*/  @P1 LDS R42, [R11] ;  /* 0x000000000b2a1984 */ /* 0x0101220000000800 */
[----:B------:R-:W-:-:S13]  /*12a0*/  ISETP.GE.AND P1, PT, R47, UR5, PT ;  /* 0x000000052f007c0c */ /* 0x000fda000bf26270 */
[----:B0-----:R-:W-:Y:S05]  /*12b0*/  @P1 BRA `(.L_x_1103) ;  /* 0x0000000000f81947 */ /* 0x001fea0003800000 */
[----:B------:R-:W0:Y:S01]  /*12c0*/  S2R R11, SR_CgaCtaId ;  /* 0x00000000000b7919 */ /* 0x000e220000008800 */
[----:B------:R-:W-:Y:S01]  /*12d0*/  MOV R10, 0x400 ;  /* 0x00000400000a7802 */ /* 0x000fe20000000f00 */
[----:B------:R-:W-:Y:S01]  /*12e0*/  IMAD R19, R32, R5, RZ ;  /* 0x0000000520137224 */ /* 0x000fe200078e02ff */
[----:B------:R-:W-:Y:S01]  /*12f0*/  ISETP.GT.U32.AND P1, PT, R14, 0x40, PT ;  /* 0x000000400e00780c */ /* 0x000fe20003f24070 */
[----:B------:R-:W-:Y:S01]  /*1300*/  IMAD.MOV.U32 R12, RZ, RZ, R47 ;  /* 0x000000ffff0c7224 */ /* 0x000fe200078e002f */
[----:B0-----:R-:W-:Y:S02]  /*1310*/  LEA R21, R11, R10, 0x18 ;  /* 0x0000000a0b157211 */ /* 0x001fe400078ec0ff */
[----:B------:R-:W-:-:S09]  /*1320*/  MOV R10, RZ ;  /* 0x000000ff000a7202 */ /* 0x000fd20000000f00 */
.L_x_1112:
[----:B------:R-:W-:-:S04]  /*1330*/  IMAD R17, R12, 0x14, R21 ;  /* 0x000000140c117824 */ /* 0x000fc800078e0215 */
[----:B------:R-:W-:Y:S01]  /*1340*/  IMAD R11, R46, 0x4, R17 ;  /* 0x000000042e0b7824 */ /* 0x000fe200078e0211 */
[----:B01----:R-:W-:Y:S06]  /*1350*/  @P1 BRA `(.L_x_1104) ;  /* 0x0000000000641947 */ /* 0x003fec0003800000 */
[----:B------:R0:W0:Y:S01]  /*1360*/  LDS R15, [R11] ;  /* 0x000000000b0f7984 */ /* 0x0000220000000800 */
[----:B------:R-:W5:Y:S01]  /*1370*/  LDC R16, c[0x0][0x3ac] ;  /* 0x0000eb00ff107b82 */ /* 0x000f620000000800 */
[----:B------:R-:W-:Y:S01]  /*1380*/  UMOV UR7, 0xffffffff ;  /* 0xffffffff00077882 */ /* 0x000fe20000000000 */
[----:B-----5:R-:W-:Y:S02]  /*1390*/  ISETP.GE.AND P2, PT, R16, 0x2, PT ;  /* 0x000000021000780c */ /* 0x020fe40003f46270 */
[----:B0-----:R-:W-:Y:S11]  /*13a0*/  BRA.DIV UR7, `(.L_x_1105) ;  /* 0x0000002a07107947 */ /* 0x001ff6000b800000 */
[----:B------:R0:W0:Y:S02]  /*13b0*/  SHFL.IDX PT, R14, R15, R35, 0x1c1f ;  /* 0x001c1f230f0e7589 */ /* 0x00002400000e0000 */
.L_x_1117:
[----:B01----:R-:W-:Y:S01]  /*13c0*/  IMAD R11, R45, R14, RZ ;  /* 0x0000000e2d0b7224 */ /* 0x003fe200078e02ff */
[----:B------:R-:W-:Y:S06]  /*13d0*/  @!P2 BRA `(.L_x_1106) ;  /* 0x000000000010a947 */ /* 0x000fec0003800000 */
[----:B------:R-:W-:-:S03]  /*13e0*/  UMOV UR7, 0xffffffff ;  /* 0xffffffff00077882 */ /* 0x000fc60000000000 */
[----:B------:R-:W-:Y:S05]  /*13f0*/  BRA.DIV UR7, `(.L_x_1107) ;  /* 0x0000002a07247947 */ /* 0x000fea000b800000 */
[----:B------:R0:W1:Y:S02]  /*1400*/  SHFL.IDX PT, R13, R15, R33, 0x1c1f ;  /* 0x001c1f210f0d7589 */ /* 0x00006400000e0000 */
.L_x_1120:
[----:B-1--4-:R-:W-:-:S07]  /*1410*/  IMAD R11, R42, R13, R11 ;  /* 0x0000000d2a0b7224 */ /* 0x012fce00078e020b */
.L_x_1106:
[----:B------:R-:W-:-:S13]  /*1420*/  ISETP.GE.AND P2, PT, R16, 0x3, PT ;  /* 0x000000031000780c */ /* 0x000fda0003f46270 */
[----:B------:R-:W-:Y:S05]  /*1430*/  @!P2 BRA `(.L_x_1108) ;  /* 0x000000000010a947 */ /* 0x000fea0003800000 */
[----:B------:R-:W-:-:S03]  /*1440*/  UMOV UR7, 0xffffffff ;  /* 0xffffffff00077882 */ /* 0x000fc60000000000 */
[----:B------:R-:W-:Y:S05]  /*1450*/  BRA.DIV UR7, `(.L_x_1109) ;  /* 0x0000002a07307947 */ /* 0x000fea000b800000 */
[----:B------:R1:W0:Y:S02]  /*1460*/  SHFL.IDX PT, R14, R15, R34, 0x1c1f ;  /* 0x001c1f220f0e7589 */ /* 0x00022400000e0000 */
.L_x_1123:
[----:B0-2---:R-:W-:-:S07]  /*1470*/  IMAD R11, R43, R14, R11 ;  /* 0x0000000e2b0b7224 */ /* 0x005fce00078e020b */
.L_x_1108:
[----:B------:R-:W-:-:S13]  /*1480*/  ISETP.GE.AND P2, PT, R16, 0x4, PT ;  /* 0x000000041000780c */ /* 0x000fda0003f46270 */
[----:B------:R-:W-:Y:S05]  /*1490*/  @!P2 BRA `(.L_x_1110) ;  /* 0x00000000005ca947 */ /* 0x000fea0003800000 */
[----:B------:R-:W-:-:S03]  /*14a0*/  UMOV UR7, 0xffffffff ;  /* 0xffffffff00077882 */ /* 0x000fc60000000000 */
[----:B------:R-:W-:Y:S05]  /*14b0*/  BRA.DIV UR7, `(.L_x_1111) ;  /* 0x0000002a07407947 */ /* 0x000fea000b800000 */
[----:B------:R0:W0:Y:S02]  /*14c0*/  SHFL.IDX PT, R13, R15, R40, 0x1c1f ;  /* 0x001c1f280f0d7589 */ /* 0x00002400000e0000 */
.L_x_1126:
[----:B0--3--:R-:W-:Y:S01]  /*14d0*/  IMAD R11, R44, R13, R11 ;  /* 0x0000000d2c0b7224 */ /* 0x009fe200078e020b */
[----:B------:R-:W-:Y:S06]  /*14e0*/  BRA `(.L_x_1110) ;  /* 0x0000000000487947 */ /* 0x000fec0003800000 */
.L_x_1104:
[----:B------:R-:W0:Y:S02]  /*14f0*/  LDC R11, c[0x0][0x3ac] ;  /* 0x0000eb00ff0b7b82 */ /* 0x000e240000000800 */
[C---:B0-----:R-:W-:Y:S02]  /*1500*/  ISETP.GE.AND P2, PT, R11.reuse, 0x1, PT ;  /* 0x000000010b00780c */ /* 0x041fe40003f46270 */
[C---:B------:R-:W-:Y:S02]  /*1510*/  ISETP.GE.AND P3, PT, R11.reuse, 0x2, PT ;  /* 0x000000020b00780c */ /* 0x040fe40003f66270 */
[C---:B------:R-:W-:Y:S02]  /*1520*/  ISETP.GE.AND P4, PT, R11.reuse, 0x3, PT ;  /* 0x000000030b00780c */ /* 0x040fe40003f86270 */
[----:B------:R-:W-:Y:S01]  /*1530*/  ISETP.GE.AND P5, PT, R11, 0x4, PT ;  /* 0x000000040b00780c */ /* 0x000fe20003fa6270 */
[----:B------:R-:W-:-:S06]  /*1540*/  IMAD.MOV.U32 R11, RZ, RZ, RZ ;  /* 0x000000ffff0b7224 */ /* 0x000fcc00078e00ff */
[-C--:B------:R-:W-:Y:S02]  /*1550*/  @P2 LEA R13, R4, R17.reuse, 0x2 ;  /* 0x00000011040d2211 */ /* 0x080fe400078e10ff */
[--C-:B------:R-:W-:Y:S02]  /*1560*/  @P3 IMAD R15, R8, 0x4, R17.reuse ;  /* 0x00000004080f3824 */ /* 0x100fe400078e0211 */
[----:B------:R-:W-:Y:S01]  /*1570*/  @P4 IMAD R16, R6, 0x4, R17 ;  /* 0x0000000406104824 */ /* 0x000fe200078e0211 */
[----:B------:R-:W1:Y:S01]  /*1580*/  @P2 LDS R14, [R13] ;  /* 0x000000000d0e2984 */ /* 0x000e620000000800 */
[----:B------:R-:W-:-:S03]  /*1590*/  @P5 LEA R17, R9, R17, 0x2 ;  /* 0x0000001109115211 */ /* 0x000fc600078e10ff */
[----:B------:R-:W4:Y:S04]  /*15a0*/  @P3 LDS R15, [R15] ;  /* 0x000000000f0f3984 */ /* 0x000f280000000800 */
[----:B------:R-:W2:Y:S04]  /*15b0*/  @P4 LDS R16, [R16] ;  /* 0x0000000010104984 */ /* 0x000ea80000000800 */
[----:B------:R-:W3:Y:S01]  /*15c0*/  @P5 LDS R17, [R17] ;  /* 0x0000000011115984 */ /* 0x000ee20000000800 */
[----:B-1----:R-:W-:-:S04]  /*15d0*/  @P2 IMAD R11, R45, R14, RZ ;  /* 0x0000000e2d0b2224 */ /* 0x002fc800078e02ff */
[----:B----4-:R-:W-:-:S04]  /*15e0*/  @P3 IMAD R11, R42, R15, R11 ;  /* 0x0000000f2a0b3224 */ /* 0x010fc800078e020b */
[----:B--2---:R-:W-:-:S04]  /*15f0*/  @P4 IMAD R11, R43, R16, R11 ;  /* 0x000000102b0b4224 */ /* 0x004fc800078e020b */
[----:B---3--:R-:W-:-:S07]  /*1600*/  @P5 IMAD R11, R44, R17, R11 ;  /* 0x000000112c0b5224 */ /* 0x008fce00078e020b */
.L_x_1110:
[----:B------:R-:W-:-:S05]  /*1610*/  IMAD.IADD R13, R19, 0x1, R10 ;  /* 0x00000001130d7824 */ /* 0x000fca00078e020a */
[----:B------:R-:W-:-:S05]  /*1620*/  LEA R13, R13, UR14, 0x2 ;  /* 0x0000000e0d0d7c11 */ /* 0x000fca000f8e10ff */
[----:B------:R-:W5:Y:S01]  /*1630*/  LDL R14, [R13] ;  /* 0x000000000d0e7983 */ /* 0x000f620000100800 */
[----:B------:R-:W-:Y:S02]  /*1640*/  IMAD.IADD R12, R3, 0x1, R12 ;  /* 0x00000001030c7824 */ /* 0x000fe400078e020c */
[----:B------:R-:W-:-:S03]  /*1650*/  VIADD R10, R10, 0x1 ;  /* 0x000000010a0a7836 */ /* 0x000fc60000000000 */
[----:B------:R-:W-:Y:S02]  /*1660*/  ISETP.GE.AND P2, PT, R12, UR5, PT ;  /* 0x000000050c007c0c */ /* 0x000fe4000bf46270 */
[----:B-----5:R-:W-:-:S05]  /*1670*/  IADD3 R14, PT, PT, R14, R11, RZ ;  /* 0x0000000b0e0e7210 */ /* 0x020fca0007ffe0ff */
[----:B------:R0:W-:Y:S06]  /*1680*/  STL [R13], R14 ;  /* 0x0000000e0d007387 */ /* 0x0001ec0000100800 */
[----:B------:R-:W-:Y:S05]  /*1690*/  @!P2 BRA `(.L_x_1112) ;  /* 0xfffffffc0024a947 */ /* 0x000fea000383ffff */
.L_x_1103:
[----:B------:R-:W-:Y:S05]  /*16a0*/  BSYNC B0 ;  /* 0x0000000000007941 */ /* 0x000fea0003800000 */
.L_x_1102:
[----:B------:R-:W-:Y:S01]  /*16b0*/  IADD3 R5, PT, PT, R5, 0x1, RZ ;  /* 0x0000000105057810 */ /* 0x000fe20007ffe0ff */
[----:B------:R-:W-:Y:S06]  /*16c0*/  @!P0 BRA `(.L_x_1113) ;  /* 0xfffffff800808947 */ /* 0x000fec000383ffff */
[----:B------:R-:W-:Y:S05]  /*16d0*/  BSYNC B1 ;  /* 0x0000000000017941 */ /* 0x000fea0003800000 */
.L_x_1101:
[----:B------:R0:W5:Y:S04]  /*16e0*/  LDL.128 R36, [R1] ;  /* 0x0000000001247983 */ /* 0x0001680000100c00 */
[----:B------:R0:W5:Y:S04]  /*16f0*/  LDL.128 R28, [R1+0x10] ;  /* 0x00001000011c7983 */ /* 0x0001680000100c00 */
[----:B------:R0:W5:Y:S04]  /*1700*/  LDL.128 R24, [R1+0x20] ;  /* 0x0000200001187983 */ /* 0x0001680000100c00 */
[----:B------:R0:W5:Y:S04]  /*1710*/  LDL.128 R20, [R1+0x30] ;  /* 0x0000300001147983 */ /* 0x0001680000100c00 */
[----:B------:R2:W5:Y:S04]  /*1720*/  LDL.128 R16, [R1+0x40] ;  /* 0x0000400001107983 */ /* 0x0005680000100c00 */
[----:B01----:R0:W5:Y:S04]  /*1730*/  LDL.128 R12, [R1+0x50] ;  /* 0x00005000010c7983 */ /* 0x0031680000100c00 */
[----:B------:R0:W5:Y:S04]  /*1740*/  LDL.128 R8, [R1+0x60] ;  /* 0x0000600001087983 */ /* 0x0001680000100c00 */
[----:B--2---:R0:W5:Y:S02]  /*1750*/  LDL.128 R4, [R1+0x70] ;  /* 0x0000700001047983 */ /* 0x0041640000100c00 */
.L_x_1100:
[----:B------:R-:W-:Y:S05]  /*1760*/  WARPSYNC.ALL ;  /* 0x0000000000007948 */ /* 0x000fea0003800000 */
[----:B------:R-:W-:Y:S01]  /*1770*/  IABS R50, UR12 ;  /* 0x0000000c00327c13 */ /* 0x000fe20008000000 */
[----:B------:R-:W-:Y:S01]  /*1780*/  IMAD R52, R2, UR12, RZ ;  /* 0x0000000c02347c24 */ /* 0x000fe2000f8e02ff */
[----:B------:R-:W-:Y:S01]  /*1790*/  IABS R54, R32 ;  /* 0x0000002000367213 */ /* 0x000fe20000000000 */
[----:B------:R-:W-:Y:S01]  /*17a0*/  BAR.SYNC.DEFER_BLOCKING 0x0 ;  /* 0x0000000000007b1d */ /* 0x000fe20000010000 */
[----:B------:R-:W-:Y:S01]  /*17b0*/  UISETP.NE.AND UP0, UPT, UR12, URZ, UPT ;  /* 0x000000ff0c00728c */ /* 0x000fe2000bf05270 */
[----:B------:R-:W-:Y:S01]  /*17c0*/  IMAD R52, R3, R52, RZ ;  /* 0x0000003403347224 */ /* 0x000fe200078e02ff */
[----:B------:R-:W-:-:S03]  /*17d0*/  IADD3 R59, PT, PT, -R54, 0x1, RZ ;  /* 0x00000001363b7810 */ /* 0x000fc60007ffe1ff */
[----:B------:R-:W1:Y:S08]  /*17e0*/  I2F.RP R51, R50 ;  /* 0x0000003200337306 */ /* 0x000e700000209400 */
[----:B------:R-:W2:Y:S08]  /*17f0*/  I2F.RP R56, R54 ;  /* 0x0000003600387306 */ /* 0x000eb00000209400 */
[----:B-1----:R-:W1:Y:S08]  /*1800*/  MUFU.RCP R51, R51 ;  /* 0x0000003300337308 */ /* 0x002e700000001000 */
[----:B--2---:R-:W-:Y:S01]  /*1810*/  MUFU.RCP R56, R56 ;  /* 0x0000003800387308 */ /* 0x004fe20000001000 */
[----:B-1----:R-:W-:Y:S01]  /*1820*/  VIADD R48, R51, 0xffffffe ;  /* 0x0ffffffe33307836 */ /* 0x002fe20000000000 */
[----:B------:R-:W-:-:S06]  /*1830*/  IABS R51, UR12 ;  /* 0x0000000c00337c13 */ /* 0x000fcc0008000000 */
[----:B------:R1:W2:Y:S02]  /*1840*/  F2I.FTZ.U32.TRUNC.NTZ R49, R48 ;  /* 0x0000003000317305 */ /* 0x0002a4000021f000 */
[----:B-1----:R-:W-:Y:S02]  /*1850*/  HFMA2 R48, -RZ, RZ, 0, 0 ;  /* 0x00000000ff307431 */ /* 0x002fe400000001ff */
[----:B--2---:R-:W-:-:S04]  /*1860*/  IMAD.MOV R53, RZ, RZ, -R49 ;  /* 0x000000ffff357224 */ /* 0x004fc800078e0a31 */
[----:B------:R-:W-:-:S04]  /*1870*/  IMAD R53, R53, R50, RZ ;  /* 0x0000003235357224 */ /* 0x000fc800078e02ff */
[----:B------:R-:W-:Y:S01]  /*1880*/  IMAD.HI.U32 R49, R49, R53, R48 ;  /* 0x0000003531317227 */ /* 0x000fe200078e0030 */
[----:B------:R-:W-:Y:S02]  /*1890*/  IABS R48, R52 ;  /* 0x0000003400307213 */ /* 0x000fe40000000000 */
[----:B------:R-:W-:Y:S01]  /*18a0*/  LOP3.LUT R52, R52, UR12, RZ, 0x3c, !PT ;  /* 0x0000000c34347c12 */ /* 0x000fe2000f8e3cff */
[----:B------:R-:W-:Y:S02]  /*18b0*/  IMAD.MOV R53, RZ, RZ, -R51 ;  /* 0x000000ffff357224 */ /* 0x000fe400078e0a33 */
[----:B------:R-:W-:Y:S01]  /*18c0*/  IMAD.HI.U32 R55, R49, R48, RZ ;  /* 0x0000003031377227 */ /* 0x000fe200078e00ff */
[----:B------:R-:W-:-:S03]  /*18d0*/  ISETP.GE.AND P2, PT, R52, RZ, PT ;  /* 0x000000ff3400720c */ /* 0x000fc60003f46270 */
[----:B------:R-:W-:Y:S02]  /*18e0*/  IMAD R53, R55, R53, R48 ;  /* 0x0000003537357224 */ /* 0x000fe400078e0230 */
[----:B------:R-:W-:Y:S01]  /*18f0*/  VIADD R51, R56, 0xffffffe ;  /* 0x0ffffffe38337836 */ /* 0x000fe20000000000 */
[----:B------:R-:W1:Y:S02]  /*1900*/  LDC.64 R48, c[0x0][0x3a0] ;  /* 0x0000e800ff307b82 */ /* 0x000e640000000a00 */
[----:B------:R-:W-:-:S03]  /*1910*/  ISETP.GT.U32.AND P1, PT, R50, R53, PT ;  /* 0x000000353200720c */ /* 0x000fc60003f24070 */
[----:B------:R-:W2:Y:S10]  /*1920*/  F2I.FTZ.U32.TRUNC.NTZ R51, R51 ;  /* 0x0000003300337305 */ /* 0x000eb4000021f000 */
[----:B------:R-:W-:Y:S01]  /*1930*/  @!P1 IADD3 R53, PT, PT, R53, -R50, RZ ;  /* 0x8000003235359210 */ /* 0x000fe20007ffe0ff */
[----:B------:R-:W-:-:S03]  /*1940*/  @!P1 VIADD R55, R55, 0x1 ;  /* 0x0000000137379836 */ /* 0x000fc60000000000 */
[----:B------:R-:W-:Y:S01]  /*1950*/  ISETP.GE.U32.AND P0, PT, R53, R50, PT ;  /* 0x000000323500720c */ /* 0x000fe20003f06070 */
[----:B--2---:R-:W-:Y:S01]  /*1960*/  IMAD.MOV R57, RZ, RZ, -R51 ;  /* 0x000000ffff397224 */ /* 0x004fe200078e0a33 */
[----:B------:R-:W-:Y:S02]  /*1970*/  MOV R50, RZ ;  /* 0x000000ff00327202 */ /* 0x000fe40000000f00 */
[----:B------:R-:W-:Y:S01]  /*1980*/  MOV R53, UR4 ;  /* 0x0000000400357c02 */ /* 0x000fe20008000f00 */
[----:B------:R-:W-:Y:S01]  /*1990*/  IMAD R57, R57, R54, RZ ;  /* 0x0000003639397224 */ /* 0x000fe200078e02ff */
[----:B------:R-:W-:-:S03]  /*19a0*/  UIADD3 UR4, UPT, UPT, UR10, UR4, URZ ;  /* 0x000000040a047290 */ /* 0x000fc6000fffe0ff */
[----:B------:R-:W-:Y:S01]  /*19b0*/  IMAD.HI.U32 R52, R51, R57, R50 ;  /* 0x0000003933347227 */ /* 0x000fe200078e0032 */
[----:B------:R-:W-:-:S03]  /*19c0*/  IABS R57, R32 ;  /* 0x0000002000397213 */ /* 0x000fc60000000000 */
[----:B------:R-:W-:Y:S01]  /*19d0*/  @P0 VIADD R55, R55, 0x1 ;  /* 0x0000000137370836 */ /* 0x000fe20000000000 */
[----:B------:R-:W-:Y:S01]  /*19e0*/  ISETP.GT.U32.AND P0, PT, R54, 0x1, PT ;  /* 0x000000013600780c */ /* 0x000fe20003f04070 */
[----:B------:R-:W-:Y:S02]  /*19f0*/  IMAD R53, R53, 0x1000, R0 ;  /* 0x0000100035357824 */ /* 0x000fe400078e0200 */
[----:B------:R-:W-:Y:S01]  /*1a00*/  IMAD.HI.U32 R60, R52, 0x11, RZ ;  /* 0x00000011343c7827 */ /* 0x000fe200078e00ff */
[----:B------:R-:W-:Y:S02]  /*1a10*/  R2UR UR6, R55 ;  /* 0x00000000370672ca */ /* 0x000fe400000e0000 */
[----:B------:R-:W-:Y:S01]  /*1a20*/  SEL R59, R59, 0x1, !P0 ;  /* 0x000000013b3b7807 */ /* 0x000fe20004000000 */
[----:B------:R-:W-:Y:S02]  /*1a30*/  VIADD R55, R32, 0x1 ;  /* 0x0000000120377836 */ /* 0x000fe40000000000 */
[----:B-1----:R-:W-:Y:S01]  /*1a40*/  IMAD.WIDE R50, R53, 0x4, R48 ;  /* 0x0000000435327825 */ /* 0x002fe200078e0230 */
[----:B------:R-:W-:-:S02]  /*1a50*/  ISETP.GT.U32.AND P1, PT, R54, R59, PT ;  /* 0x0000003b3600720c */ /* 0x000fc40003f24070 */
[----:B------:R-:W-:Y:S01]  /*1a60*/  ISETP.GE.U32.AND P0, PT, R55, 0x3, PT ;  /* 0x000000033700780c */ /* 0x000fe20003f06070 */
[----:B------:R-:W-:Y:S01]  /*1a70*/  IMAD.HI.U32 R58, R52, 0x18, RZ ;  /* 0x00000018343a7827 */ /* 0x000fe200078e00ff */
[----:B------:R-:W-:Y:S01]  /*1a80*/  SHF.L.U32 R55, R32, 0x7, RZ ;  /* 0x0000000720377819 */ /* 0x000fe200000006ff */
[----:B-----5:R1:W-:Y:S02]  /*1a90*/  STG.E desc[UR8][R50.64], R36 ;  /* 0x0000002432007986 */ /* 0x0203e4000c101908 */
[----:B------:R-:W-:-:S05]  /*1aa0*/  @!P2 IMAD R56, RZ, RZ, -UR6 ;  /* 0x80000006ff38ae24 */ /* 0x000fca000f8e02ff */
[----:B------:R-:W-:Y:S01]  /*1ab0*/  @!P2 R2UR UR6, R56 ;  /* 0x000000003806a2ca */ /* 0x000fe200000e0000 */
[----:B------:R-:W-:Y:S01]  /*1ac0*/  IMAD.MOV R56, RZ, RZ, -R57 ;  /* 0x000000ffff387224 */ /* 0x000fe200078e0a39 */
[----:B------:R-:W-:Y:S01]  /*1ad0*/  @!P1 IADD3 R59, PT, PT, R59, -R54, RZ ;  /* 0x800000363b3b9210 */ /* 0x000fe20007ffe0ff */
[----:B------:R-:W-:Y:S01]  /*1ae0*/  IMAD.HI.U32 R57, R52, 0x2, RZ ;  /* 0x0000000234397827 */ /* 0x000fe200078e00ff */
[----:B-1----:R-:W-:-:S03]  /*1af0*/  SEL R36, R55, RZ, !P0 ;  /* 0x000000ff37247207 */ /* 0x002fc60004000000 */
[----:B------:R-:W-:Y:S01]  /*1b00*/  IMAD R61, R57, R56, 0x2 ;  /* 0x00000002393d7424 */ /* 0x000fe200078e0238 */
[----:B------:R-:W-:Y:S01]  /*1b10*/  ISETP.NE.AND P0, PT, R32, RZ, PT ;  /* 0x000000ff2000720c */ /* 0x000fe20003f05270 */
[----:B------:R-:W-:Y:S01]  /*1b20*/  @!UP0 ULOP3.LUT UR6, URZ, UR12, URZ, 0x33, !UPT ;  /* 0x0000000cff068292 */ /* 0x000fe2000f8e33ff */
[----:B------:R-:W-:Y:S01]  /*1b30*/  LOP3.LUT R55, RZ, R32, RZ, 0x33, !PT ;  /* 0x00000020ff377212 */ /* 0x000fe200078e33ff */
[----:B------:R-:W-:Y:S01]  /*1b40*/  IMAD.IADD R36, R53, 0x1, R36 ;  /* 0x0000000135247824 */ /* 0x000fe200078e0224 */
[----:B------:R-:W-:Y:S02]  /*1b50*/  ISETP.GT.U32.AND P2, PT, R54, R61, PT ;  /* 0x0000003d3600720c */ /* 0x000fe40003f44070 */
[----:B------:R-:W-:-:S05]  /*1b60*/  SEL R59, R55, R59, !P0 ;  /* 0x0000003b373b7207 */ /* 0x000fca0004000000 */
[----:B------:R-:W-:Y:S01]  /*1b70*/  IMAD R51, R59, UR6, R36 ;  /* 0x000000063b337c24 */ /* 0x000fe2000f8e0224 */
[----:B------:R-:W-:-:S03]  /*1b80*/  LOP3.LUT R36, R32, 0x2, RZ, 0x3c, !PT ;  /* 0x0000000220247812 */ /* 0x000fc600078e3cff */
[----:B------:R-:W-:Y:S01]  /*1b90*/  IMAD.WIDE R50, R51, 0x4, R48 ;  /* 0x0000000433327825 */ /* 0x000fe200078e0230 */
[----:B------:R-:W-:-:S03]  /*1ba0*/  ISETP.GE.AND P3, PT, R36, RZ, PT ;  /* 0x000000ff2400720c */ /* 0x000fc60003f66270 */
[----:B------:R-:W-:Y:S01]  /*1bb0*/  @!P2 IMAD.IADD R61, R61, 0x1, -R54 ;  /* 0x000000013d3da824 */ /* 0x000fe200078e0a36 */
[----:B------:R1:W-:Y:S01]  /*1bc0*/  STG.E desc[UR8][R50.64], R37 ;  /* 0x0000002532007986 */ /* 0x0003e2000c101908 */
[----:B------:R-:W-:-:S03]  /*1bd0*/  @!P2 VIADD R57, R57, 0x1 ;  /* 0x000000013939a836 */ /* 0x000fc60000000000 */
[----:B------:R-:W-:Y:S01]  /*1be0*/  ISETP.GE.U32.AND P1, PT, R61, R54, PT ;  /* 0x000000363d00720c */ /* 0x000fe20003f26070 */
[----:B-1----:R-:W-:Y:S01]  /*1bf0*/  IMAD.HI.U32 R51, R52, 0x3, RZ ;  /* 0x0000000334337827 */ /* 0x002fe200078e00ff */
[----:B------:R-:W-:-:S03]  /*1c00*/  LOP3.LUT R50, R32, 0x3, RZ, 0x3c, !PT ;  /* 0x0000000320327812 */ /* 0x000fc600078e3cff */
[----:B------:R-:W-:-:S08]  /*1c10*/  IMAD R59, R51, R56, 0x3 ;  /* 0x00000003333b7424 */ /* 0x000fd000078e0238 */
[----:B------:R-:W-:Y:S02]  /*1c20*/  @P1 IADD3 R57, PT, PT, R57, 0x1, RZ ;  /* 0x0000000139391810 */ /* 0x000fe40007ffe0ff */
[----:B------:R-:W-:-:S03]  /*1c30*/  ISETP.GT.U32.AND P2, PT, R54, R59, PT ;  /* 0x0000003b3600720c */ /* 0x000fc60003f44070 */
[----:B------:R-:W-:Y:S01]  /*1c40*/  @!P3 IMAD.MOV R57, RZ, RZ, -R57 ;  /* 0x000000ffff39b224 */ /* 0x000fe200078e0a39 */
[----:B------:R-:W-:-:S04]  /*1c50*/  ISETP.GE.AND P3, PT, R50, RZ, PT ;  /* 0x000000ff3200720c */ /* 0x000fc80003f66270 */
[----:B------:R-:W-:-:S04]  /*1c60*/  SEL R36, R55, R57, !P0 ;  /* 0x0000003937247207 */ /* 0x000fc80004000000 */
[----:B------:R-:W-:Y:S01]  /*1c70*/  LEA R37, R36, R53, 0x7 ;  /* 0x0000003524257211 */ /* 0x000fe200078e38ff */
[----:B------:R-:W-:Y:S02]  /*1c80*/  IMAD.MOV R57, RZ, RZ, -R36 ;  /* 0x000000ffff397224 */ /* 0x000fe400078e0a24 */
[----:B------:R-:W-:Y:S02]  /*1c90*/  @!P2 IMAD.IADD R59, R59, 0x1, -R54 ;  /* 0x000000013b3ba824 */ /* 0x000fe400078e0a36 */
[----:B------:R-:W-:Y:S02]  /*1ca0*/  IMAD R36, R32, R57, 0x2 ;  /* 0x0000000220247424 */ /* 0x000fe400078e0239 */
[----:B------:R-:W-:Y:S01]  /*1cb0*/  IMAD.HI.U32 R57, R52, 0x4, RZ ;  /* 0x0000000434397827 */ /* 0x000fe200078e00ff */
[----:B------:R-:W-:-:S03]  /*1cc0*/  ISETP.GE.U32.AND P1, PT, R59, R54, PT ;  /* 0x000000363b00720c */ /* 0x000fc60003f26070 */
[----:B------:R-:W-:Y:S02]  /*1cd0*/  IMAD R61, R57, R56, 0x4 ;  /* 0x00000004393d7424 */ /* 0x000fe400078e0238 */
[----:B------:R-:W-:Y:S02]  /*1ce0*/  IMAD R37, R36, UR6, R37 ;  /* 0x0000000624257c24 */ /* 0x000fe4000f8e0225 */
[----:B------:R-:W-:Y:S01]  /*1cf0*/  @!P2 VIADD R51, R51, 0x1 ;  /* 0x000000013333a836 */ /* 0x000fe20000000000 */
[----:B------:R-:W-:Y:S01]  /*1d00*/  ISETP.GT.U32.AND P4, PT, R54, R61, PT ;  /* 0x0000003d3600720c */ /* 0x000fe20003f84070 */
[----:B------:R-:W-:-:S04]  /*1d10*/  IMAD.WIDE R36, R37, 0x4, R48 ;  /* 0x0000000425247825 */ /* 0x000fc800078e0230 */
[----:B------:R-:W-:Y:S01]  /*1d20*/  @P1 IADD3 R51, PT, PT, R51, 0x1, RZ ;  /* 0x0000000133331810 */ /* 0x000fe20007ffe0ff */
[----:B------:R1:W-:Y:S04]  /*1d30*/  STG.E desc[UR8][R36.64], R38 ;  /* 0x0000002624007986 */ /* 0x0003e8000c101908 */
[----:B------:R-:W-:-:S03]  /*1d40*/  @!P3 IMAD.MOV R51, RZ, RZ, -R51 ;  /* 0x000000ffff33b224 */ /* 0x000fc600078e0a33 */
[----:B------:R-:W-:Y:S01]  /*1d50*/  @!P4 IMAD.IADD R61, R61, 0x1, -R54 ;  /* 0x000000013d3dc824 */ /* 0x000fe200078e0a36 */
[----:B------:R-:W-:-:S04]  /*1d60*/  @!P4 IADD3 R57, PT, PT, R57, 0x1, RZ ;  /* 0x000000013939c810 */ /* 0x000fc80007ffe0ff */
[----:B------:R-:W-:Y:S02]  /*1d70*/  ISETP.GE.U32.AND P1, PT, R61, R54, PT ;  /* 0x000000363d00720c */ /* 0x000fe40003f26070 */
[----:B-1----:R-:W-:Y:S02]  /*1d80*/  LOP3.LUT R37, R32, 0x4, RZ, 0x3c, !PT ;  /* 0x0000000420257812 */ /* 0x002fe400078e3cff */
[----:B------:R-:W-:Y:S02]  /*1d90*/  SEL R36, R55, R51, !P0 ;  /* 0x0000003337247207 */ /* 0x000fe40004000000 */
[----:B------:R-:W-:Y:S02]  /*1da0*/  ISETP.GE.AND P2, PT, R37, RZ, PT ;  /* 0x000000ff2500720c */ /* 0x000fe40003f46270 */
[----:B------:R-:W-:Y:S01]  /*1db0*/  LEA R37, R36, R53, 0x7 ;  /* 0x0000003524257211 */ /* 0x000fe200078e38ff */
[----:B------:R-:W-:-:S04]  /*1dc0*/  IMAD.MOV R51, RZ, RZ, -R36 ;  /* 0x000000ffff337224 */ /* 0x000fc800078e0a24 */
[----:B------:R-:W-:Y:S02]  /*1dd0*/  @P1 VIADD R57, R57, 0x1 ;  /* 0x0000000139391836 */ /* 0x000fe40000000000 */
[----:B------:R-:W-:-:S04]  /*1de0*/  IMAD R36, R32, R51, 0x3 ;  /* 0x0000000320247424 */ /* 0x000fc800078e0233 */
[----:B------:R-:W-:Y:S02]  /*1df0*/  @!P2 IMAD.MOV R57, RZ, RZ, -R57 ;  /* 0x000000ffff39a224 */ /* 0x000fe400078e0a39 */
[----:B------:R-:W-:-:S03]  /*1e00*/  IMAD R37, R36, UR6, R37 ;  /* 0x0000000624257c24 */ /* 0x000fc6000f8e0225 */
[----:B------:R-:W-:Y:S01]  /*1e10*/  SEL R38, R55, R57, !P0 ;  /* 0x0000003937267207 */ /* 0x000fe20004000000 */
[----:B------:R-:W-:-:S03]  /*1e20*/  IMAD.HI.U32 R57, R52, 0x5, RZ ;  /* 0x0000000534397827 */ /* 0x000fc600078e00ff */
[----:B------:R-:W-:Y:S01]  /*1e30*/  LEA R51, R38, R53, 0x7 ;  /* 0x0000003526337211 */ /* 0x000fe200078e38ff */
[----:B------:R-:W-:Y:S02]  /*1e40*/  IMAD R61, R57, R56, 0x5 ;  /* 0x00000005393d7424 */ /* 0x000fe400078e0238 */
[----:B------:R-:W-:-:S03]  /*1e50*/  IMAD.WIDE R36, R37, 0x4, R48 ;  /* 0x0000000425247825 */ /* 0x000fc600078e0230 */
[----:B------:R-:W-:Y:S01]  /*1e60*/  ISETP.GT.U32.AND P5, PT, R54, R61, PT ;  /* 0x0000003d3600720c */ /* 0x000fe20003fa4070 */
[----:B------:R-:W-:Y:S01]  /*1e70*/  IMAD.MOV R59, RZ, RZ, -R38 ;  /* 0x000000ffff3b7224 */ /* 0x000fe200078e0a26 */
[----:B------:R1:W-:Y:S03]  /*1e80*/  STG.E desc[UR8][R36.64], R39 ;  /* 0x0000002724007986 */ /* 0x0003e6000c101908 */
[----:B------:R-:W-:Y:S02]  /*1e90*/  IMAD R38, R32, R59, 0x4 ;  /* 0x0000000420267424 */ /* 0x000fe400078e023b */
[----:B------:R-:W-:-:S04]  /*1ea0*/  IMAD.HI.U32 R59, R52, 0x6, RZ ;  /* 0x00000006343b7827 */ /* 0x000fc800078e00ff */
[----:B------:R-:W-:Y:S02]  /*1eb0*/  IMAD R51, R38, UR6, R51 ;  /* 0x0000000626337c24 */ /* 0x000fe4000f8e0233 */
[----:B------:R-:W-:Y:S01]  /*1ec0*/  @!P5 IMAD.IADD R61, R61, 0x1, -R54 ;  /* 0x000000013d3dd824 */ /* 0x000fe200078e0a36 */
[----:B-1----:R-:W-:Y:S01]  /*1ed0*/  LOP3.LUT R36, R32, 0x5, RZ, 0x3c, !PT ;  /* 0x0000000520247812 */ /* 0x002fe200078e3cff */
[----:B------:R-:W-:-:S03]  /*1ee0*/  IMAD.HI.U32 R37, R52, 0x7, RZ ;  /* 0x0000000734257827 */ /* 0x000fc600078e00ff */
[----:B------:R-:W-:Y:S01]  /*1ef0*/  ISETP.GE.U32.AND P4, PT, R61, R54, PT ;  /* 0x000000363d00720c */ /* 0x000fe20003f86070 */
[-C--:B------:R-:W-:Y:S01]  /*1f00*/  IMAD R38, R37, R56.reuse, 0x7 ;  /* 0x0000000725267424 */ /* 0x080fe200078e0238 */
[----:B------:R-:W-:Y:S01]  /*1f10*/  ISETP.GE.AND P3, PT, R36, RZ, PT ;  /* 0x000000ff2400720c */ /* 0x000fe20003f66270 */
[----:B------:R-:W-:Y:S01]  /*1f20*/  IMAD R39, R59, R56, 0x6 ;  /* 0x000000063b277424 */ /* 0x000fe200078e0238 */
[----:B------:R-:W-:Y:S01]  /*1f30*/  LOP3.LUT R36, R32, 0x7, RZ, 0x3c, !PT ;  /* 0x0000000720247812 */ /* 0x000fe200078e3cff */
[----:B------:R-:W-:Y:S01]  /*1f40*/  @!P5 VIADD R57, R57, 0x1 ;  /* 0x000000013939d836 */ /* 0x000fe20000000000 */
[C---:B------:R-:W-:Y:S01]  /*1f50*/  ISETP.GT.U32.AND P2, PT, R54.reuse, R38, PT ;  /* 0x000000263600720c */ /* 0x040fe20003f44070 */
[----:B------:R-:W-:Y:S01]  /*1f60*/  IMAD.WIDE R50, R51, 0x4, R48 ;  /* 0x0000000433327825 */ /* 0x000fe200078e0230 */
[----:B------:R-:W-:Y:S02]  /*1f70*/  ISETP.GT.U32.AND P1, PT, R54, R39, PT ;  /* 0x000000273600720c */ /* 0x000fe40003f24070 */
[----:B------:R-:W-:-:S02]  /*1f80*/  ISETP.GE.AND P6, PT, R36, RZ, PT ;  /* 0x000000ff2400720c */ /* 0x000fc40003fc6270 */
[----:B------:R1:W-:Y:S01]  /*1f90*/  STG.E desc[UR8][R50.64], R28 ;  /* 0x0000001c32007986 */ /* 0x0003e2000c101908 */
[----:B------:R-:W-:-:S04]  /*1fa0*/  @P4 IADD3 R57, PT, PT, R57, 0x1, RZ ;  /* 0x0000000139394810 */ /* 0x000fc80007ffe0ff */
[----:B------:R-:W-:Y:S02]  /*1fb0*/  @!P3 IADD3 R57, PT, PT, -R57, RZ, RZ ;  /* 0x000000ff3939b210 */ /* 0x000fe40007ffe1ff */
[--C-:B------:R-:W-:Y:S02]  /*1fc0*/  @!P2 IMAD.IADD R38, R38, 0x1, -R54.reuse ;  /* 0x000000012626a824 */ /* 0x100fe400078e0a36 */
[----:B------:R-:W-:Y:S02]  /*1fd0*/  @!P1 IMAD.IADD R39, R39, 0x1, -R54 ;  /* 0x0000000127279824 */ /* 0x000fe400078e0a36 */
[----:B------:R-:W-:Y:S01]  /*1fe0*/  @!P2 VIADD R37, R37, 0x1 ;  /* 0x000000012525a836 */ /* 0x000fe20000000000 */
[-C--:B------:R-:W-:Y:S01]  /*1ff0*/  ISETP.GE.U32.AND P4, PT, R38, R54.reuse, PT ;  /* 0x000000362600720c */ /* 0x080fe20003f86070 */
[----:B------:R-:W-:Y:S01]  /*2000*/  @!P1 VIADD R59, R59, 0x1 ;  /* 0x000000013b3b9836 */ /* 0x000fe20000000000 */
[----:B-1----:R-:W-:Y:S02]  /*2010*/  LOP3.LUT R28, R32, 0x6, RZ, 0x3c, !PT ;  /* 0x00000006201c7812 */ /* 0x002fe400078e3cff */
[----:B------:R-:W-:-:S02]  /*2020*/  ISETP.GE.U32.AND P5, PT, R39, R54, PT ;  /* 0x000000362700720c */ /* 0x000fc40003fa6070 */
[----:B------:R-:W-:Y:S02]  /*2030*/  ISETP.GE.AND P3, PT, R28, RZ, PT ;  /* 0x000000ff1c00720c */ /* 0x000fe40003f66270 */
[----:B------:R-:W-:-:S04]  /*2040*/  SEL R28, R55, R57, !P0 ;  /* 0x00000039371c7207 */ /* 0x000fc80004000000 */
[C---:B------:R-:W-:Y:S01]  /*2050*/  IADD3 R51, PT, PT, -R28.reuse, RZ, RZ ;  /* 0x000000ff1c337210 */ /* 0x040fe20007ffe1ff */
[----:B------:R-:W-:Y:S01]  /*2060*/  @P4 VIADD R37, R37, 0x1 ;  /* 0x0000000125254836 */ /* 0x000fe20000000000 */
[----:B------:R-:W-:-:S03]  /*2070*/  LEA R39, R28, R53, 0x7 ;  /* 0x000000351c277211 */ /* 0x000fc600078e38ff */
[----:B------:R-:W-:Y:S02]  /*2080*/  @P5 VIADD R59, R59, 0x1 ;  /* 0x000000013b3b5836 */ /* 0x000fe40000000000 */
[----:B------:R-:W-:Y:S02]  /*2090*/  IMAD R28, R32, R51, 0x5 ;  /* 0x00000005201c7424 */ /* 0x000fe400078e0233 */
[----:B------:R-:W-:Y:S02]  /*20a0*/  IMAD.MOV.U32 R38, RZ, RZ, R37 ;  /* 0x000000ffff267224 */ /* 0x000fe400078e0025 */
[----:B------:R-:W-:Y:S02]  /*20b0*/  IMAD R37, R28, UR6, R39 ;  /* 0x000000061c257c24 */ /* 0x000fe4000f8e0227 */
[----:B------:R-:W-:Y:S01]  /*20c0*/  @!P3 IMAD.MOV R59, RZ, RZ, -R59 ;  /* 0x000000ffff3bb224 */ /* 0x000fe200078e0a3b */
[----:B------:R-:W-:Y:S01]  /*20d0*/  @!P6 IADD3 R38, PT, PT, -R38, RZ, RZ ;  /* 0x000000ff2626e210 */ /* 0x000fe20007ffe1ff */
[----:B------:R-:W-:-:S03]  /*20e0*/  IMAD.HI.U32 R39, R52, 0x8, RZ ;  /* 0x0000000834277827 */ /* 0x000fc600078e00ff */
[----:B------:R-:W-:Y:S01]  /*20f0*/  SEL R28, R55, R59, !P0 ;  /* 0x0000003b371c7207 */ /* 0x000fe20004000000 */
[----:B------:R-:W-:Y:S01]  /*2100*/  IMAD R51, R39, R56, 0x8 ;  /* 0x0000000827337424 */ /* 0x000fe200078e0238 */
[----:B------:R-:W-:Y:S01]  /*2110*/  SEL R38, R55, R38, !P0 ;  /* 0x0000002637267207 */ /* 0x000fe20004000000 */
[----:B------:R-:W-:Y:S01]  /*2120*/  IMAD.WIDE R36, R37, 0x4, R48 ;  /* 0x0000000425247825 */ /* 0x000fe200078e0230 */
[----:B------:R-:W-:Y:S02]  /*2130*/  LEA R59, R28, R53, 0x7 ;  /* 0x000000351c3b7211 */ /* 0x000fe400078e38ff */
[----:B------:R-:W-:Y:S01]  /*2140*/  ISETP.GT.U32.AND P3, PT, R54, R51, PT ;  /* 0x000000333600720c */ /* 0x000fe20003f64070 */
[----:B------:R-:W-:Y:S01]  /*2150*/  IMAD.MOV R57, RZ, RZ, -R28 ;  /* 0x000000ffff397224 */ /* 0x000fe200078e0a1c */
[----:B------:R1:W-:Y:S01]  /*2160*/  STG.E desc[UR8][R36.64], R29 ;  /* 0x0000001d24007986 */ /* 0x0003e2000c101908 */
[----:B------:R-:W-:Y:S02]  /*2170*/  IMAD.MOV R61, RZ, RZ, -R38 ;  /* 0x000000ffff3d7224 */ /* 0x000fe400078e0a26 */
[----:B------:R-:W-:-:S02]  /*2180*/  IMAD R28, R32, R57, 0x6 ;  /* 0x00000006201c7424 */ /* 0x000fc400078e0239 */
[----:B------:R-:W-:-:S04]  /*2190*/  IMAD.HI.U32 R57, R52, 0x9, RZ ;  /* 0x0000000934397827 */ /* 0x000fc800078e00ff */
[----:B------:R-:W-:Y:S02]  /*21a0*/  IMAD R50, R38, 0x80, R53 ;  /* 0x0000008026327824 */ /* 0x000fe400078e0235 */
[----:B------:R-:W-:Y:S02]  /*21b0*/  IMAD R38, R32, R61, 0x7 ;  /* 0x0000000720267424 */ /* 0x000fe400078e023d */
[----:B------:R-:W-:Y:S02]  /*21c0*/  IMAD R61, R28, UR6, R59 ;  /* 0x000000061c3d7c24 */ /* 0x000fe4000f8e023b */
[----:B------:R-:W-:Y:S02]  /*21d0*/  IMAD R59, R57, R56, 0x9 ;  /* 0x00000009393b7424 */ /* 0x000fe400078e0238 */
[----:B------:R-:W-:Y:S02]  /*21e0*/  @!P3 IMAD.IADD R51, R51, 0x1, -R54 ;  /* 0x000000013333b824 */ /* 0x000fe400078e0a36 */
[----:B------:R-:W-:Y:S01]  /*21f0*/  IMAD R28, R38, UR6, R50 ;  /* 0x00000006261c7c24 */ /* 0x000fe2000f8e0232 */
[----:B------:R-:W-:Y:S01]  /*2200*/  ISETP.GT.U32.AND P1, PT, R54, R59, PT ;  /* 0x0000003b3600720c */ /* 0x000fe20003f24070 */
[----:B-1----:R-:W-:Y:S01]  /*2210*/  IMAD.WIDE R36, R61, 0x4, R48 ;  /* 0x000000043d247825 */ /* 0x002fe200078e0230 */
[----:B------:R-:W-:-:S02]  /*2220*/  ISETP.GE.U32.AND P6, PT, R51, R54, PT ;  /* 0x000000363300720c */ /* 0x000fc40003fc6070 */
[----:B------:R-:W-:Y:S01]  /*2230*/  LOP3.LUT R38, R32, 0x8, RZ, 0x3c, !PT ;  /* 0x0000000820267812 */ /* 0x000fe200078e3cff */
[----:B------:R-:W-:Y:S01]  /*2240*/  IMAD.HI.U32 R51, R52, 0xa, RZ ;  /* 0x0000000a34337827 */ /* 0x000fe200078e00ff */
[----:B------:R1:W-:Y:S02]  /*2250*/  STG.E desc[UR8][R36.64], R30 ;  /* 0x0000001e24007986 */ /* 0x0003e4000c101908 */
[----:B------:R-:W-:Y:S01]  /*2260*/  ISETP.GE.AND P4, PT, R38, RZ, PT ;  /* 0x000000ff2600720c */ /* 0x000fe20003f86270 */
[----:B------:R-:W-:Y:S02]  /*2270*/  IMAD R61, R51, R56, 0xa ;  /* 0x0000000a333d7424 */ /* 0x000fe400078e0238 */
[----:B------:R-:W-:Y:S02]  /*2280*/  IMAD.WIDE R28, R28, 0x4, R48 ;  /* 0x000000041c1c7825 */ /* 0x000fe400078e0230 */
[-C--:B------:R-:W-:Y:S02]  /*2290*/  @!P1 IADD3 R59, PT, PT, R59, -R54.reuse, RZ ;  /* 0x800000363b3b9210 */ /* 0x080fe40007ffe0ff */
[----:B------:R-:W-:Y:S01]  /*22a0*/  ISETP.GT.U32.AND P2, PT, R54, R61, PT ;  /* 0x0000003d3600720c */ /* 0x000fe20003f44070 */
[----:B------:R-:W-:Y:S01]  /*22b0*/  IMAD.HI.U32 R50, R52, 0xb, RZ ;  /* 0x0000000b34327827 */ /* 0x000fe200078e00ff */
[----:B------:R2:W-:Y:S01]  /*22c0*/  STG.E desc[UR8][R28.64], R31 ;  /* 0x0000001f1c007986 */ /* 0x0005e2000c101908 */
[----:B------:R-:W-:-:S02]  /*22d0*/  ISETP.GE.U32.AND P5, PT, R59, R54, PT ;  /* 0x000000363b00720c */ /* 0x000fc40003fa6070 */
[----:B-1----:R-:W-:Y:S01]  /*22e0*/  IMAD.HI.U32 R37, R52, 0xc, RZ ;  /* 0x0000000c34257827 */ /* 0x002fe200078e00ff */
[----:B------:R-:W-:-:S03]  /*22f0*/  @!P1 IADD3 R57, PT, PT, R57, 0x1, RZ ;  /* 0x0000000139399810 */ /* 0x000fc60007ffe0ff */
[----:B------:R-:W-:Y:S02]  /*2300*/  @!P3 VIADD R39, R39, 0x1 ;  /* 0x000000012727b836 */ /* 0x000fe40000000000 */
[-C--:B------:R-:W-:Y:S02]  /*2310*/  IMAD R59, R50, R56.reuse, 0xb ;  /* 0x0000000b323b7424 */ /* 0x080fe400078e0238 */
[----:B------:R-:W-:Y:S01]  /*2320*/  @P6 VIADD R39, R39, 0x1 ;  /* 0x0000000127276836 */ /* 0x000fe20000000000 */
[----:B--2---:R-:W-:Y:S01]  /*2330*/  LOP3.LUT R28, R32, 0x9, RZ, 0x3c, !PT ;  /* 0x00000009201c7812 */ /* 0x004fe200078e3cff */
[----:B------:R-:W-:Y:S01]  /*2340*/  IMAD R29, R37, R56, 0xc ;  /* 0x0000000c251d7424 */ /* 0x000fe200078e0238 */
[----:B------:R-:W-:Y:S01]  /*2350*/  ISETP.GT.U32.AND P3, PT, R54, R59, PT ;  /* 0x0000003b3600720c */ /* 0x000fe20003f64070 */
[----:B------:R-:W-:Y:S01]  /*2360*/  @!P2 IMAD.IADD R61, R61, 0x1, -R54 ;  /* 0x000000013d3da824 */ /* 0x000fe200078e0a36 */
[----:B------:R-:W-:Y:S01]  /*2370*/  ISETP.GE.AND P1, PT, R28, RZ, PT ;  /* 0x000000ff1c00720c */ /* 0x000fe20003f26270 */
[----:B------:R-:W-:Y:S01]  /*2380*/  @P5 VIADD R57, R57, 0x1 ;  /* 0x0000000139395836 */ /* 0x000fe20000000000 */
[----:B------:R-:W-:Y:S01]  /*2390*/  ISETP.GT.U32.AND P6, PT, R54, R29, PT ;  /* 0x0000001d3600720c */ /* 0x000fe20003fc4070 */
[----:B------:R-:W-:Y:S01]  /*23a0*/  @!P2 VIADD R51, R51, 0x1 ;  /* 0x000000013333a836 */ /* 0x000fe20000000000 */
[----:B------:R-:W-:Y:S01]  /*23b0*/  LOP3.LUT R28, R32, 0xa, RZ, 0x3c, !PT ;  /* 0x0000000a201c7812 */ /* 0x000fe200078e3cff */
[----:B------:R-:W-:Y:S01]  /*23c0*/  IMAD.HI.U32 R38, R52, 0xe, RZ ;  /* 0x0000000e34267827 */ /* 0x000fe200078e00ff */
[----:B------:R-:W-:-:S02]  /*23d0*/  @!P4 IADD3 R39, PT, PT, -R39, RZ, RZ ;  /* 0x000000ff2727c210 */ /* 0x000fc40007ffe1ff */
[-C--:B------:R-:W-:Y:S02]  /*23e0*/  ISETP.GE.U32.AND P5, PT, R61, R54.reuse, PT ;  /* 0x000000363d00720c */ /* 0x080fe40003fa6070 */
[----:B------:R-:W-:Y:S01]  /*23f0*/  ISETP.GE.AND P4, PT, R28, RZ, PT ;  /* 0x000000ff1c00720c */ /* 0x000fe20003f86270 */
[--C-:B------:R-:W-:Y:S01]  /*2400*/  @!P3 IMAD.IADD R59, R59, 0x1, -R54.reuse ;  /* 0x000000013b3bb824 */ /* 0x100fe200078e0a36 */
[----:B------:R-:W-:Y:S01]  /*2410*/  SEL R28, R55, R39, !P0 ;  /* 0x00000027371c7207 */ /* 0x000fe20004000000 */
[----:B------:R-:W-:Y:S01]  /*2420*/  IMAD.HI.U32 R39, R52, 0xd, RZ ;  /* 0x0000000d34277827 */ /* 0x000fe200078e00ff */
[----:B------:R-:W-:Y:S02]  /*2430*/  @!P1 IADD3 R57, PT, PT, -R57, RZ, RZ ;  /* 0x000000ff39399210 */ /* 0x000fe40007ffe1ff */
[----:B------:R-:W-:Y:S01]  /*2440*/  ISETP.GE.U32.AND P1, PT, R59, R54, PT ;  /* 0x000000363b00720c */ /* 0x000fe20003f26070 */
[----:B------:R-:W-:Y:S01]  /*2450*/  @!P6 IMAD.IADD R29, R29, 0x1, -R54 ;  /* 0x000000011d1de824 */ /* 0x000fe200078e0a36 */
[----:B------:R-:W-:Y:S01]  /*2460*/  SEL R30, R55, R57, !P0 ;  /* 0x00000039371e7207 */ /* 0x000fe20004000000 */
[----:B------:R-:W-:-:S02]  /*2470*/  IMAD.MOV R31, RZ, RZ, -R28 ;  /* 0x000000ffff1f7224 */ /* 0x000fc400078e0a1c */
[----:B------:R-:W-:Y:S01]  /*2480*/  @P5 VIADD R51, R51, 0x1 ;  /* 0x0000000133335836 */ /* 0x000fe20000000000 */
[----:B------:R-:W-:Y:S01]  /*2490*/  ISETP.GE.U32.AND P2, PT, R29, R54, PT ;  /* 0x000000361d00720c */ /* 0x000fe20003f46070 */
[----:B------:R-:W-:Y:S01]  /*24a0*/  IMAD.MOV R59, RZ, RZ, -R30 ;  /* 0x000000ffff3b7224 */ /* 0x000fe200078e0a1e */
[----:B------:R-:W-:Y:S01]  /*24b0*/  LEA R29, R28, R53, 0x7 ;  /* 0x000000351c1d7211 */ /* 0x000fe200078e38ff */
[----:B------:R-:W-:Y:S01]  /*24c0*/  IMAD R28, R32, R31, 0x8 ;  /* 0x00000008201c7424 */ /* 0x000fe200078e021f */
[----:B------:R-:W-:Y:S01]  /*24d0*/  LEA R31, R30, R53, 0x7 ;  /* 0x000000351e1f7211 */ /* 0x000fe200078e38ff */
[----:B------:R-:W-:Y:S01]  /*24e0*/  IMAD R57, R39, R56, 0xd ;  /* 0x0000000d27397424 */ /* 0x000fe200078e0238 */
[----:B------:R-:W-:Y:S01]  /*24f0*/  LOP3.LUT R30, R32, 0xb, RZ, 0x3c, !PT ;  /* 0x0000000b201e7812 */ /* 0x000fe200078e3cff */
[----:B------:R-:W-:Y:S02]  /*2500*/  IMAD R29, R28, UR6, R29 ;  /* 0x000000061c1d7c24 */ /* 0x000fe4000f8e021d */
[----:B------:R-:W-:Y:S01]  /*2510*/  IMAD R28, R32, R59, 0x9 ;  /* 0x00000009201c7424 */ /* 0x000fe200078e023b */
[----:B------:R-:W-:Y:S01]  /*2520*/  ISETP.GT.U32.AND P5, PT, R54, R57, PT ;  /* 0x000000393600720c */ /* 0x000fe20003fa4070 */
[----:B------:R-:W-:Y:S01]  /*2530*/  @!P4 IMAD.MOV R51, RZ, RZ, -R51 ;  /* 0x000000ffff33c224 */ /* 0x000fe200078e0a33 */
[----:B------:R-:W-:Y:S01]  /*2540*/  ISETP.GE.AND P4, PT, R30, RZ, PT ;  /* 0x000000ff1e00720c */ /* 0x000fe20003f86270 */
[----:B------:R-:W-:Y:S01]  /*2550*/  IMAD R59, R28, UR6, R31 ;  /* 0x000000061c3b7c24 */ /* 0x000fe2000f8e021f */
[----:B------:R-:W-:Y:S01]  /*2560*/  LOP3.LUT R28, R32, 0xc, RZ, 0x3c, !PT ;  /* 0x0000000c201c7812 */ /* 0x000fe200078e3cff */
[----:B------:R-:W-:Y:S01]  /*2570*/  @!P3 VIADD R50, R50, 0x1 ;  /* 0x000000013232b836 */ /* 0x000fe20000000000 */
[----:B------:R-:W-:Y:S01]  /*2580*/  SEL R36, R55, R51, !P0 ;  /* 0x0000003337247207 */ /* 0x000fe20004000000 */
[----:B------:R-:W-:Y:S01]  /*2590*/  IMAD.WIDE R30, R29, 0x4, R48 ;  /* 0x000000041d1e7825 */ /* 0x000fe200078e0230 */
[----:B------:R-:W-:-:S02]  /*25a0*/  ISETP.GE.AND P3, PT, R28, RZ, PT ;  /* 0x000000ff1c00720c */ /* 0x000fc40003f66270 */
[----:B------:R-:W-:Y:S01]  /*25b0*/  @P1 IADD3 R50, PT, PT, R50, 0x1, RZ ;  /* 0x0000000132321810 */ /* 0x000fe20007ffe0ff */
[----:B------:R-:W-:Y:S01]  /*25c0*/  IMAD.WIDE R28, R59, 0x4, R48 ;  /* 0x000000043b1c7825 */ /* 0x000fe200078e0230 */
[----:B------:R-:W-:Y:S01]  /*25d0*/  IADD3 R51, PT, PT, -R36, RZ, RZ ;  /* 0x000000ff24337210 */ /* 0x000fe20007ffe1ff */
[----:B------:R1:W-:Y:S02]  /*25e0*/  STG.E desc[UR8][R30.64], R24 ;  /* 0x000000181e007986 */ /* 0x0003e4000c101908 */
[----:B------:R-:W-:Y:S02]  /*25f0*/  IMAD R59, R38, R56, 0xe ;  /* 0x0000000e263b7424 */ /* 0x000fe400078e0238 */
[----:B------:R-:W-:Y:S01]  /*2600*/  @!P5 IMAD.IADD R57, R57, 0x1, -R54 ;  /* 0x000000013939d824 */ /* 0x000fe200078e0a36 */
[----:B------:R2:W-:Y:S01]  /*2610*/  STG.E desc[UR8][R28.64], R25 ;  /* 0x000000191c007986 */ /* 0x0005e2000c101908 */
[----:B------:R-:W-:Y:S01]  /*2620*/  @!P4 IMAD.MOV R50, RZ, RZ, -R50 ;  /* 0x000000ffff32c224 */ /* 0x000fe200078e0a32 */
[----:B------:R-:W-:Y:S01]  /*2630*/  ISETP.GT.U32.AND P4, PT, R54, R59, PT ;  /* 0x0000003b3600720c */ /* 0x000fe20003f84070 */
[----:B------:R-:W-:Y:S01]  /*2640*/  @!P6 VIADD R37, R37, 0x1 ;  /* 0x000000012525e836 */ /* 0x000fe20000000000 */
[----:B------:R-:W-:Y:S01]  /*2650*/  ISETP.GE.U32.AND P1, PT, R57, R54, PT ;  /* 0x000000363900720c */ /* 0x000fe20003f26070 */
[----:B------:R-:W-:Y:S01]  /*2660*/  @!P5 VIADD R39, R39, 0x1 ;  /* 0x000000012727d836 */ /* 0x000fe20000000000 */
[----:B------:R-:W-:Y:S01]  /*2670*/  SEL R50, R55, R50, !P0 ;  /* 0x0000003237327207 */ /* 0x000fe20004000000 */
[----:B-1----:R-:W-:Y:S01]  /*2680*/  IMAD.HI.U32 R31, R52, 0xf, RZ ;  /* 0x0000000f341f7827 */ /* 0x002fe200078e00ff */
[----:B------:R-:W-:-:S02]  /*2690*/  @P2 IADD3 R37, PT, PT, R37, 0x1, RZ ;  /* 0x0000000125252810 */ /* 0x000fc40007ffe0ff */
[C---:B------:R-:W-:Y:S01]  /*26a0*/  LOP3.LUT R30, R32.reuse, 0xd, RZ, 0x3c, !PT ;  /* 0x0000000d201e7812 */ /* 0x040fe200078e3cff */
[C---:B------:R-:W-:Y:S01]  /*26b0*/  IMAD R24, R32.reuse, R51, 0xa ;  /* 0x0000000a20187424 */ /* 0x040fe200078e0233 */
[----:B--2---:R-:W-:Y:S01]  /*26c0*/  LOP3.LUT R28, R32, 0xe, RZ, 0x3c, !PT ;  /* 0x0000000e201c7812 */ /* 0x004fe200078e3cff */
[----:B------:R-:W-:Y:S01]  /*26d0*/  IMAD R51, R31, R56, 0xf ;  /* 0x0000000f1f337424 */ /* 0x000fe200078e0238 */
[----:B------:R-:W-:Y:S01]  /*26e0*/  ISETP.GE.AND P6, PT, R30, RZ, PT ;  /* 0x000000ff1e00720c */ /* 0x000fe20003fc6270 */
[----:B------:R-:W-:Y:S01]  /*26f0*/  @!P4 IMAD.IADD R59, R59, 0x1, -R54 ;  /* 0x000000013b3bc824 */ /* 0x000fe200078e0a36 */
[----:B------:R-:W-:Y:S01]  /*2700*/  ISETP.GE.AND P5, PT, R28, RZ, PT ;  /* 0x000000ff1c00720c */ /* 0x000fe20003fa6270 */
[----:B------:R-:W-:Y:S01]  /*2710*/  IMAD R57, R36, 0x80, R53 ;  /* 0x0000008024397824 */ /* 0x000fe200078e0235 */
[----:B------:R-:W-:Y:S01]  /*2720*/  ISETP.GT.U32.AND P2, PT, R54, R51, PT ;  /* 0x000000333600720c */ /* 0x000fe20003f44070 */
[----:B------:R-:W-:Y:S01]  /*2730*/  IMAD.HI.U32 R36, R52, 0x10, RZ ;  /* 0x0000001034247827 */ /* 0x000fe200078e00ff */
[----:B------:R-:W-:-:S02]  /*2740*/  @P1 IADD3 R39, PT, PT, R39, 0x1, RZ ;  /* 0x0000000127271810 */ /* 0x000fc40007ffe0ff */
[----:B------:R-:W-:Y:S01]  /*2750*/  ISETP.GE.U32.AND P1, PT, R59, R54, PT ;  /* 0x000000363b00720c */ /* 0x000fe20003f26070 */
[----:B------:R-:W-:Y:S01]  /*2760*/  IMAD R25, R24, UR6, R57 ;  /* 0x0000000618197c24 */ /* 0x000fe2000f8e0239 */
[----:B------:R-:W-:Y:S01]  /*2770*/  @!P3 IADD3 R37, PT, PT, -R37, RZ, RZ ;  /* 0x000000ff2525b210 */ /* 0x000fe20007ffe1ff */
[-C--:B------:R-:W-:Y:S01]  /*2780*/  IMAD R57, R36, R56.reuse, 0x10 ;  /* 0x0000001024397424 */ /* 0x080fe200078e0238 */
[----:B------:R-:W-:Y:S01]  /*2790*/  LOP3.LUT R30, R32, 0xf, RZ, 0x3c, !PT ;  /* 0x0000000f201e7812 */ /* 0x000fe200078e3cff */
[----:B------:R-:W-:Y:S02]  /*27a0*/  IMAD.MOV.U32 R28, RZ, RZ, R39 ;  /* 0x000000ffff1c7224 */ /* 0x000fe400078e0027 */
[----:B------:R-:W-:Y:S01]  /*27b0*/  @!P4 VIADD R38, R38, 0x1 ;  /* 0x000000012626c836 */ /* 0x000fe20000000000 */
[----:B------:R-:W-:Y:S01]  /*27c0*/  ISETP.GT.U32.AND P3, PT, R54, R57, PT ;  /* 0x000000393600720c */ /* 0x000fe20003f64070 */
[----:B------:R-:W-:Y:S01]  /*27d0*/  @!P2 IMAD.IADD R51, R51, 0x1, -R54 ;  /* 0x000000013333a824 */ /* 0x000fe200078e0a36 */
[----:B------:R-:W-:Y:S01]  /*27e0*/  ISETP.GE.AND P4, PT, R30, RZ, PT ;  /* 0x000000ff1e00720c */ /* 0x000fe20003f86270 */
[----:B------:R-:W-:Y:S01]  /*27f0*/  IMAD R29, R60, R56, 0x11 ;  /* 0x000000113c1d7424 */ /* 0x000fe200078e0238 */
[----:B------:R-:W-:Y:S01]  /*2800*/  SEL R30, R55, R37, !P0 ;  /* 0x00000025371e7207 */ /* 0x000fe20004000000 */
[----:B------:R-:W-:Y:S01]  /*2810*/  @!P6 IMAD.MOV R28, RZ, RZ, -R28 ;  /* 0x000000ffff1ce224 */ /* 0x000fe200078e0a1c */
[----:B------:R-:W-:Y:S01]  /*2820*/  ISETP.GE.U32.AND P6, PT, R51, R54, PT ;  /* 0x000000363300720c */ /* 0x000fe20003fc6070 */
[----:B------:R-:W-:Y:S01]  /*2830*/  IMAD.WIDE R24, R25, 0x4, R48 ;  /* 0x0000000419187825 */ /* 0x000fe200078e0230 */
[----:B------:R-:W-:-:S02]  /*2840*/  @P1 IADD3 R38, PT, PT, R38, 0x1, RZ ;  /* 0x0000000126261810 */ /* 0x000fc40007ffe0ff */
[----:B------:R-:W-:Y:S01]  /*2850*/  ISETP.GT.U32.AND P1, PT, R54, R29, PT ;  /* 0x0000001d3600720c */ /* 0x000fe20003f24070 */
[----:B------:R-:W-:Y:S01]  /*2860*/  @!P2 VIADD R31, R31, 0x1 ;  /* 0x000000011f1fa836 */ /* 0x000fe20000000000 */
[----:B------:R1:W-:Y:S01]  /*2870*/  STG.E desc[UR8][R24.64], R26 ;  /* 0x0000001a18007986 */ /* 0x0003e2000c101908 */
[-C--:B------:R-:W-:Y:S01]  /*2880*/  @!P3 IADD3 R57, PT, PT, R57, -R54.reuse, RZ ;  /* 0x800000363939b210 */ /* 0x080fe20007ffe0ff */
[----:B------:R-:W-:Y:S01]  /*2890*/  IMAD.MOV R39, RZ, RZ, -R50 ;  /* 0x000000ffff277224 */ /* 0x000fe200078e0a32 */
[----:B------:R-:W-:Y:S01]  /*28a0*/  @!P3 IADD3 R36, PT, PT, R36, 0x1, RZ ;  /* 0x000000012424b810 */ /* 0x000fe20007ffe0ff */
[----:B------:R-:W-:Y:S01]  /*28b0*/  @!P5 IMAD.MOV R38, RZ, RZ, -R38 ;  /* 0x000000ffff26d224 */ /* 0x000fe200078e0a26 */
[----:B------:R-:W-:Y:S01]  /*28c0*/  LOP3.LUT R51, R32, 0x11, RZ, 0x3c, !PT ;  /* 0x0000001120337812 */ /* 0x000fe200078e3cff */
[----:B------:R-:W-:Y:S02]  /*28d0*/  IMAD R37, R30, 0x80, R53 ;  /* 0x000000801e257824 */ /* 0x000fe400078e0235 */
[----:B------:R-:W-:Y:S01]  /*28e0*/  @P6 VIADD R31, R31, 0x1 ;  /* 0x000000011f1f6836 */ /* 0x000fe20000000000 */
[----:B------:R-:W-:-:S02]  /*28f0*/  ISETP.GE.U32.AND P6, PT, R57, R54, PT ;  /* 0x000000363900720c */ /* 0x000fc40003fc6070 */
[-C--:B------:R-:W-:Y:S01]  /*2900*/  @!P1 IADD3 R29, PT, PT, R29, -R54.reuse, RZ ;  /* 0x800000361d1d9210 */ /* 0x080fe20007ffe0ff */
[----:B-1----:R-:W-:Y:S01]  /*2910*/  IMAD R25, R50, 0x80, R53 ;  /* 0x0000008032197824 */ /* 0x002fe200078e0235 */
[----:B------:R-:W-:Y:S01]  /*2920*/  LOP3.LUT R24, R32, 0x10, RZ, 0x3c, !PT ;  /* 0x0000001020187812 */ /* 0x000fe200078e3cff */
[----:B------:R-:W-:Y:S01]  /*2930*/  IMAD.HI.U32 R50, R52, 0x12, RZ ;  /* 0x0000001234327827 */ /* 0x000fe200078e00ff */
[----:B------:R-:W-:Y:S02]  /*2940*/  ISETP.GE.U32.AND P5, PT, R29, R54, PT ;  /* 0x000000361d00720c */ /* 0x000fe40003fa6070 */
[----:B------:R-:W-:Y:S01]  /*2950*/  ISETP.GE.AND P2, PT, R24, RZ, PT ;  /* 0x000000ff1800720c */ /* 0x000fe20003f46270 */
[----:B------:R-:W-:Y:S01]  /*2960*/  IMAD R24, R32, R39, 0xb ;  /* 0x0000000b20187424 */ /* 0x000fe200078e0227 */
[----:B------:R-:W-:Y:S01]  /*2970*/  ISETP.GE.AND P3, PT, R51, RZ, PT ;  /* 0x000000ff3300720c */ /* 0x000fe20003f66270 */
[----:B------:R-:W-:Y:S01]  /*2980*/  IMAD.MOV.U32 R26, RZ, RZ, R31 ;  /* 0x000000ffff1a7224 */ /* 0x000fe200078e001f */
[----:B------:R-:W-:Y:S01]  /*2990*/  SEL R38, R55, R38, !P0 ;  /* 0x0000002637267207 */ /* 0x000fe20004000000 */
[----:B------:R-:W-:Y:S01]  /*29a0*/  IMAD R39, R50, R56, 0x12 ;  /* 0x0000001232277424 */ /* 0x000fe200078e0238 */
[----:B------:R-:W-:Y:S01]  /*29b0*/  LOP3.LUT R57, R32, 0x16, RZ, 0x3c, !PT ;  /* 0x0000001620397812 */ /* 0x000fe200078e3cff */
[----:B------:R-:W-:Y:S01]  /*29c0*/  IMAD.MOV R29, RZ, RZ, -R30 ;  /* 0x000000ffff1d7224 */ /* 0x000fe200078e0a1e */
[----:B------:R-:W-:Y:S01]  /*29d0*/  @!P4 IADD3 R26, PT, PT, -R26, RZ, RZ ;  /* 0x000000ff1a1ac210 */ /* 0x000fe20007ffe1ff */
[----:B------:R-:W-:Y:S01]  /*29e0*/  IMAD.HI.U32 R31, R52, 0x13, RZ ;  /* 0x00000013341f7827 */ /* 0x000fe200078e00ff */
[----:B------:R-:W-:-:S02]  /*29f0*/  ISETP.GT.U32.AND P4, PT, R54, R39, PT ;  /* 0x000000273600720c */ /* 0x000fc40003f84070 */
[----:B------:R-:W-:Y:S01]  /*2a00*/  SEL R26, R55, R26, !P0 ;  /* 0x0000001a371a7207 */ /* 0x000fe20004000000 */
[----:B------:R-:W-:Y:S02]  /*2a10*/  IMAD R25, R24, UR6, R25 ;  /* 0x0000000618197c24 */ /* 0x000fe4000f8e0219 */
[----:B------:R-:W-:Y:S02]  /*2a20*/  IMAD R30, R32, R29, 0xc ;  /* 0x0000000c201e7424 */ /* 0x000fe400078e021d */
[----:B------:R-:W-:Y:S02]  /*2a30*/  IMAD R29, R31, R56, 0x13 ;  /* 0x000000131f1d7424 */ /* 0x000fe400078e0238 */
[----:B------:R-:W-:-:S04]  /*2a40*/  IMAD.WIDE R24, R25, 0x4, R48 ;  /* 0x0000000419187825 */ /* 0x000fc800078e0230 */
[----:B------:R-:W-:Y:S01]  /*2a50*/  @P6 VIADD R36, R36, 0x1 ;  /* 0x0000000124246836 */ /* 0x000fe20000000000 */
[----:B------:R-:W-:Y:S01]  /*2a60*/  ISETP.GT.U32.AND P6, PT, R54, R29, PT ;  /* 0x0000001d3600720c */ /* 0x000fe20003fc4070 */
[----:B------:R1:W-:Y:S01]  /*2a70*/  STG.E desc[UR8][R24.64], R27 ;  /* 0x0000001b18007986 */ /* 0x0003e2000c101908 */
[----:B------:R-:W-:Y:S01]  /*2a80*/  @!P1 VIADD R60, R60, 0x1 ;  /* 0x000000013c3c9836 */ /* 0x000fe20000000000 */
[-C--:B------:R-:W-:Y:S01]  /*2a90*/  @!P4 IADD3 R39, PT, PT, R39, -R54.reuse, RZ ;  /* 0x800000362727c210 */ /* 0x080fe20007ffe0ff */
[----:B------:R-:W-:Y:S01]  /*2aa0*/  @!P4 VIADD R50, R50, 0x1 ;  /* 0x000000013232c836 */ /* 0x000fe20000000000 */
[----:B------:R-:W-:Y:S01]  /*2ab0*/  @!P2 IADD3 R36, PT, PT, -R36, RZ, RZ ;  /* 0x000000ff2424a210 */ /* 0x000fe20007ffe1ff */
[----:B------:R-:W-:Y:S01]  /*2ac0*/  @P5 VIADD R60, R60, 0x1 ;  /* 0x000000013c3c5836 */ /* 0x000fe20000000000 */
[----:B------:R-:W-:Y:S02]  /*2ad0*/  ISETP.GE.U32.AND P5, PT, R39, R54, PT ;  /* 0x000000362700720c */ /* 0x000fe40003fa6070 */
[----:B------:R-:W-:Y:S01]  /*2ae0*/  SEL R36, R55, R36, !P0 ;  /* 0x0000002437247207 */ /* 0x000fe20004000000 */
[----:B------:R-:W-:-:S02]  /*2af0*/  @!P3 IMAD.MOV R60, RZ, RZ, -R60 ;  /* 0x000000ffff3cb224 */ /* 0x000fc400078e0a3c */
[----:B-1----:R-:W-:Y:S01]  /*2b00*/  IMAD R25, R30, UR6, R37 ;  /* 0x000000061e197c24 */ /* 0x002fe2000f8e0225 */
[----:B------:R-:W-:Y:S01]  /*2b10*/  LOP3.LUT R27, R32, 0x12, RZ, 0x3c, !PT ;  /* 0x00000012201b7812 */ /* 0x000fe200078e3cff */
[----:B------:R-:W-:Y:S01]  /*2b20*/  IMAD.HI.U32 R30, R52, 0x14, RZ ;  /* 0x00000014341e7827 */ /* 0x000fe200078e00ff */
[----:B------:R-:W-:Y:S02]  /*2b30*/  LOP3.LUT R37, R32, 0x13, RZ, 0x3c, !PT ;  /* 0x0000001320257812 */ /* 0x000fe400078e3cff */
[----:B------:R-:W-:Y:S01]  /*2b40*/  ISETP.GE.AND P1, PT, R27, RZ, PT ;  /* 0x000000ff1b00720c */ /* 0x000fe20003f26270 */
[----:B------:R-:W-:Y:S02]  /*2b50*/  IMAD R51, R30, R56, 0x14 ;  /* 0x000000141e337424 */ /* 0x000fe400078e0238 */
[----:B------:R-:W-:Y:S01]  /*2b60*/  @P5 IADD3 R50, PT, PT, R50, 0x1, RZ ;  /* 0x0000000132325810 */ /* 0x000fe20007ffe0ff */
[----:B------:R-:W-:Y:S01]  /*2b70*/  @!P6 IMAD.IADD R29, R29, 0x1, -R54 ;  /* 0x000000011d1de824 */ /* 0x000fe200078e0a36 */
[----:B------:R-:W-:Y:S01]  /*2b80*/  ISETP.GE.AND P4, PT, R37, RZ, PT ;  /* 0x000000ff2500720c */ /* 0x000fe20003f86270 */
[----:B------:R-:W-:Y:S01]  /*2b90*/  IMAD.WIDE R24, R25, 0x4, R48 ;  /* 0x0000000419187825 */ /* 0x000fe200078e0230 */
[----:B------:R-:W-:-:S02]  /*2ba0*/  ISETP.GT.U32.AND P2, PT, R54, R51, PT ;  /* 0x000000333600720c */ /* 0x000fc40003f44070 */
[----:B------:R-:W-:Y:S01]  /*2bb0*/  ISETP.GE.U32.AND P3, PT, R29, R54, PT ;  /* 0x000000361d00720c */ /* 0x000fe20003f66070 */
[C---:B------:R-:W-:Y:S01]  /*2bc0*/  IMAD.HI.U32 R27, R52.reuse, 0x15, RZ ;  /* 0x00000015341b7827 */ /* 0x040fe200078e00ff */
[----:B------:R1:W-:Y:S01]  /*2bd0*/  STG.E desc[UR8][R24.64], R20 ;  /* 0x0000001418007986 */ /* 0x0003e2000c101908 */
[----:B------:R-:W-:Y:S02]  /*2be0*/  SEL R60, R55, R60, !P0 ;  /* 0x0000003c373c7207 */ /* 0x000fe40004000000 */
[----:B------:R-:W-:-:S04]  /*2bf0*/  IMAD.HI.U32 R29, R52, 0x16, RZ ;  /* 0x00000016341d7827 */ /* 0x000fc800078e00ff */
[-C--:B------:R-:W-:Y:S02]  /*2c00*/  IMAD R39, R29, R56.reuse, 0x16 ;  /* 0x000000161d277424 */ /* 0x080fe400078e0238 */
[----:B------:R-:W-:Y:S02]  /*2c10*/  @!P6 VIADD R31, R31, 0x1 ;  /* 0x000000011f1fe836 */ /* 0x000fe40000000000 */
[----:B------:R-:W-:Y:S01]  /*2c20*/  @!P2 IMAD.IADD R51, R51, 0x1, -R54 ;  /* 0x000000013333a824 */ /* 0x000fe200078e0a36 */
[----:B-1----:R-:W-:Y:S01]  /*2c30*/  LOP3.LUT R20, R32, 0x14, RZ, 0x3c, !PT ;  /* 0x0000001420147812 */ /* 0x002fe200078e3cff */
[----:B------:R-:W-:Y:S01]  /*2c40*/  IMAD R25, R27, R56, 0x15 ;  /* 0x000000151b197424 */ /* 0x000fe200078e0238 */
[----:B------:R-:W-:Y:S01]  /*2c50*/  @P3 IADD3 R31, PT, PT, R31, 0x1, RZ ;  /* 0x000000011f1f3810 */ /* 0x000fe20007ffe0ff */
[----:B------:R-:W-:Y:S01]  /*2c60*/  @!P1 IMAD.MOV R50, RZ, RZ, -R50 ;  /* 0x000000ffff329224 */ /* 0x000fe200078e0a32 */
[----:B------:R-:W-:Y:S01]  /*2c70*/  ISETP.GT.U32.AND P1, PT, R54, R39, PT ;  /* 0x000000273600720c */ /* 0x000fe20003f24070 */
[----:B------:R-:W-:Y:S01]  /*2c80*/  @!P2 VIADD R30, R30, 0x1 ;  /* 0x000000011e1ea836 */ /* 0x000fe20000000000 */
[----:B------:R-:W-:-:S02]  /*2c90*/  ISETP.GT.U32.AND P5, PT, R54, R25, PT ;  /* 0x000000193600720c */ /* 0x000fc40003fa4070 */
[----:B------:R-:W-:Y:S02]  /*2ca0*/  ISETP.GE.AND P6, PT, R20, RZ, PT ;  /* 0x000000ff1400720c */ /* 0x000fe40003fc6270 */
[----:B------:R-:W-:Y:S02]  /*2cb0*/  SEL R20, R55, R28, !P0 ;  /* 0x0000001c37147207 */ /* 0x000fe40004000000 */
[-C--:B------:R-:W-:Y:S01]  /*2cc0*/  ISETP.GE.U32.AND P3, PT, R51, R54.reuse, PT ;  /* 0x000000363300720c */ /* 0x080fe20003f66070 */
[----:B------:R-:W-:Y:S01]  /*2cd0*/  IMAD.MOV R51, RZ, RZ, -R38 ;  /* 0x000000ffff337224 */ /* 0x000fe200078e0a26 */
[----:B------:R-:W-:Y:S01]  /*2ce0*/  MOV R28, R31 ;  /* 0x0000001f001c7202 */ /* 0x000fe20000000f00 */
[----:B------:R-:W-:Y:S01]  /*2cf0*/  IMAD.MOV R37, RZ, RZ, -R20 ;  /* 0x000000ffff257224 */ /* 0x000fe200078e0a14 */
[----:B------:R-:W-:Y:S01]  /*2d00*/  LEA R31, R20, R53, 0x7 ;  /* 0x00000035141f7211 */ /* 0x000fe200078e38ff */
[----:B------:R-:W-:Y:S01]  /*2d10*/  @!P1 VIADD R29, R29, 0x1 ;  /* 0x000000011d1d9836 */ /* 0x000fe20000000000 */
[-C--:B------:R-:W-:Y:S01]  /*2d20*/  @!P1 IADD3 R39, PT, PT, R39, -R54.reuse, RZ ;  /* 0x8000003627279210 */ /* 0x080fe20007ffe0ff */
[----:B------:R-:W-:Y:S01]  /*2d30*/  IMAD R20, R32, R37, 0xd ;  /* 0x0000000d20147424 */ /* 0x000fe200078e0225 */
[----:B------:R-:W-:Y:S01]  /*2d40*/  @!P5 IADD3 R25, PT, PT, R25, -R54, RZ ;  /* 0x800000361919d210 */ /* 0x000fe20007ffe0ff */
[----:B------:R-:W-:Y:S01]  /*2d50*/  IMAD.HI.U32 R37, R52, 0x17, RZ ;  /* 0x0000001734257827 */ /* 0x000fe200078e00ff */
[----:B------:R-:W-:-:S02]  /*2d60*/  LOP3.LUT R24, R32, 0x15, RZ, 0x3c, !PT ;  /* 0x0000001520187812 */ /* 0x000fc400078e3cff */
[-C--:B------:R-:W-:Y:S01]  /*2d70*/  ISETP.GE.U32.AND P2, PT, R25, R54.reuse, PT ;  /* 0x000000361900720c */ /* 0x080fe20003f46070 */
[----:B------:R-:W-:Y:S01]  /*2d80*/  IMAD R25, R20, UR6, R31 ;  /* 0x0000000614197c24 */ /* 0x000fe2000f8e021f */
[----:B------:R-:W-:Y:S01]  /*2d90*/  @!P5 IADD3 R27, PT, PT, R27, 0x1, RZ ;  /* 0x000000011b1bd810 */ /* 0x000fe20007ffe0ff */
[----:B------:R-:W-:Y:S01]  /*2da0*/  @P3 VIADD R30, R30, 0x1 ;  /* 0x000000011e1e3836 */ /* 0x000fe20000000000 */
[----:B------:R-:W-:Y:S01]  /*2db0*/  ISETP.GE.U32.AND P3, PT, R39, R54, PT ;  /* 0x000000362700720c */ /* 0x000fe20003f66070 */
[-C--:B------:R-:W-:Y:S01]  /*2dc0*/  IMAD R31, R37, R56.reuse, 0x17 ;  /* 0x00000017251f7424 */ /* 0x080fe200078e0238 */
[----:B------:R-:W-:Y:S01]  /*2dd0*/  ISETP.GE.AND P5, PT, R57, RZ, PT ;  /* 0x000000ff3900720c */ /* 0x000fe20003fa6270 */
[----:B------:R-:W-:Y:S01]  /*2de0*/  IMAD R20, R32, R51, 0xe ;  /* 0x0000000e20147424 */ /* 0x000fe200078e0233 */
[----:B------:R-:W-:Y:S01]  /*2df0*/  @!P6 IADD3 R30, PT, PT, -R30, RZ, RZ ;  /* 0x000000ff1e1ee210 */ /* 0x000fe20007ffe1ff */
[----:B------:R-:W-:Y:S01]  /*2e00*/  @!P4 IMAD.MOV R28, RZ, RZ, -R28 ;  /* 0x000000ffff1cc224 */ /* 0x000fe200078e0a1c */
[----:B------:R-:W-:Y:S01]  /*2e10*/  ISETP.GT.U32.AND P6, PT, R54, R31, PT ;  /* 0x0000001f3600720c */ /* 0x000fe20003fc4070 */
[----:B------:R-:W-:Y:S01]  /*2e20*/  IMAD R51, R58, R56, 0x18 ;  /* 0x000000183a337424 */ /* 0x000fe200078e0238 */
[----:B------:R-:W-:Y:S01]  /*2e30*/  ISETP.GE.AND P4, PT, R24, RZ, PT ;  /* 0x000000ff1800720c */ /* 0x000fe20003f86270 */
[----:B------:R-:W-:Y:S01]  /*2e40*/  IMAD.WIDE R24, R25, 0x4, R48 ;  /* 0x0000000419187825 */ /* 0x000fe200078e0230 */
[----:B------:R-:W-:-:S02]  /*2e50*/  @P2 IADD3 R27, PT, PT, R27, 0x1, RZ ;  /* 0x000000011b1b2810 */ /* 0x000fc40007ffe0ff */
[----:B------:R-:W-:Y:S01]  /*2e60*/  ISETP.GT.U32.AND P2, PT, R54, R51, PT ;  /* 0x000000333600720c */ /* 0x000fe20003f44070 */
[--C-:B------:R-:W-:Y:S01]  /*2e70*/  IMAD R39, R38, 0x80, R53.reuse ;  /* 0x0000008026277824 */ /* 0x100fe200078e0235 */
[----:B------:R1:W-:Y:S01]  /*2e80*/  STG.E desc[UR8][R24.64], R21 ;  /* 0x0000001518007986 */ /* 0x0003e2000c101908 */
[----:B------:R-:W-:Y:S01]  /*2e90*/  @P3 VIADD R29, R29, 0x1 ;  /* 0x000000011d1d3836 */ /* 0x000fe20000000000 */
[C---:B------:R-:W-:Y:S01]  /*2ea0*/  SEL R28, R55.reuse, R28, !P0 ;  /* 0x0000001c371c7207 */ /* 0x040fe20004000000 */
[----:B------:R-:W-:Y:S01]  /*2eb0*/  IMAD.HI.U32 R38, R52, 0x1a, RZ ;  /* 0x0000001a34267827 */ /* 0x000fe200078e00ff */
[----:B------:R-:W-:Y:S02]  /*2ec0*/  SEL R30, R55, R30, !P0 ;  /* 0x0000001e371e7207 */ /* 0x000fe40004000000 */
[-C--:B------:R-:W-:Y:S01]  /*2ed0*/  @!P6 IADD3 R31, PT, PT, R31, -R54.reuse, RZ ;  /* 0x800000361f1fe210 */ /* 0x080fe20007ffe0ff */
[----:B------:R-:W-:Y:S01]  /*2ee0*/  IMAD.MOV R61, RZ, RZ, -R28 ;  /* 0x000000ffff3d7224 */ /* 0x000fe200078e0a1c */
[----:B------:R-:W-:Y:S01]  /*2ef0*/  @!P4 IADD3 R27, PT, PT, -R27, RZ, RZ ;  /* 0x000000ff1b1bc210 */ /* 0x000fe20007ffe1ff */
[----:B------:R-:W-:Y:S01]  /*2f00*/  IMAD R28, R28, 0x80, R53 ;  /* 0x000000801c1c7824 */ /* 0x000fe200078e0235 */
[-C--:B------:R-:W-:Y:S01]  /*2f10*/  ISETP.GE.U32.AND P3, PT, R31, R54.reuse, PT ;  /* 0x000000361f00720c */ /* 0x080fe20003f66070 */
[----:B------:R-:W-:Y:S01]  /*2f20*/  IMAD.HI.U32 R31, R52, 0x1b, RZ ;  /* 0x0000001b341f7827 */ /* 0x000fe200078e00ff */
[----:B------:R-:W-:-:S02]  /*2f30*/  @!P2 IADD3 R51, PT, PT, R51, -R54, RZ ;  /* 0x800000363333a210 */ /* 0x000fc40007ffe0ff */
[----:B-1----:R-:W-:Y:S01]  /*2f40*/  LOP3.LUT R24, R32, 0x17, RZ, 0x3c, !PT ;  /* 0x0000001720187812 */ /* 0x002fe200078e3cff */
[----:B------:R-:W-:Y:S01]  /*2f50*/  IMAD R21, R20, UR6, R39 ;  /* 0x0000000614157c24 */ /* 0x000fe2000f8e0227 */
[----:B------:R-:W-:Y:S01]  /*2f60*/  ISETP.GE.U32.AND P4, PT, R51, R54, PT ;  /* 0x000000363300720c */ /* 0x000fe20003f86070 */
[----:B------:R-:W-:Y:S01]  /*2f70*/  IMAD.HI.U32 R39, R52, 0x19, RZ ;  /* 0x0000001934277827 */ /* 0x000fe200078e00ff */
[----:B------:R-:W-:Y:S02]  /*2f80*/  @!P6 IADD3 R37, PT, PT, R37, 0x1, RZ ;  /* 0x000000012525e810 */ /* 0x000fe40007ffe0ff */
[----:B------:R-:W-:Y:S01]  /*2f90*/  ISETP.GE.AND P1, PT, R24, RZ, PT ;  /* 0x000000ff1800720c */ /* 0x000fe20003f26270 */
[----:B------:R-:W-:Y:S01]  /*2fa0*/  IMAD R57, R39, R56, 0x19 ;  /* 0x0000001927397424 */ /* 0x000fe200078e0238 */
[----:B------:R-:W-:Y:S01]  /*2fb0*/  @!P2 IADD3 R58, PT, PT, R58, 0x1, RZ ;  /* 0x000000013a3aa810 */ /* 0x000fe20007ffe0ff */
[----:B------:R-:W-:Y:S01]  /*2fc0*/  IMAD.MOV.U32 R25, RZ, RZ, R29 ;  /* 0x000000ffff197224 */ /* 0x000fe200078e001d */
[----:B------:R-:W-:Y:S01]  /*2fd0*/  SEL R50, R55, R50, !P0 ;  /* 0x0000003237327207 */ /* 0x000fe20004000000 */
[----:B------:R-:W-:-:S02]  /*2fe0*/  IMAD R29, R38, R56, 0x1a ;  /* 0x0000001a261d7424 */ /* 0x000fc400078e0238 */
[----:B------:R-:W-:Y:S01]  /*2ff0*/  @!P5 IMAD.MOV R25, RZ, RZ, -R25 ;  /* 0x000000ffff19d224 */ /* 0x000fe200078e0a19 */
[C---:B------:R-:W-:Y:S01]  /*3000*/  ISETP.GT.U32.AND P5, PT, R54.reuse, R57, PT ;  /* 0x000000393600720c */ /* 0x040fe20003fa4070 */
[----:B------:R-:W-:Y:S01]  /*3010*/  IMAD.WIDE R20, R21, 0x4, R48 ;  /* 0x0000000415147825 */ /* 0x000fe200078e0230 */
[----:B------:R-:W-:Y:S02]  /*3020*/  ISETP.GT.U32.AND P6, PT, R54, R29, PT ;  /* 0x0000001d3600720c */ /* 0x000fe40003fc4070 */
[----:B------:R-:W-:Y:S01]  /*3030*/  @P4 IADD3 R58, PT, PT, R58, 0x1, RZ ;  /* 0x000000013a3a4810 */ /* 0x000fe20007ffe0ff */
[----:B------:R-:W-:Y:S01]  /*3040*/  @P3 VIADD R37, R37, 0x1 ;  /* 0x0000000125253836 */ /* 0x000fe20000000000 */
[----:B------:R1:W-:Y:S01]  /*3050*/  STG.E desc[UR8][R20.64], R22 ;  /* 0x0000001614007986 */ /* 0x0003e2000c101908 */
[----:B------:R-:W-:Y:S02]  /*3060*/  IMAD R61, R32, R61, 0x13 ;  /* 0x00000013203d7424 */ /* 0x000fe400078e023d */
[----:B------:R-:W-:-:S02]  /*3070*/  IMAD.MOV.U32 R24, RZ, RZ, R37 ;  /* 0x000000ffff187224 */ /* 0x000fc400078e0025 */
[----:B------:R-:W-:Y:S02]  /*3080*/  IMAD.HI.U32 R37, R52, 0x1e, RZ ;  /* 0x0000001e34257827 */ /* 0x000fe400078e00ff */
[----:B------:R-:W-:Y:S02]  /*3090*/  @!P5 IADD3 R39, PT, PT, R39, 0x1, RZ ;  /* 0x000000012727d810 */ /* 0x000fe40007ffe0ff */
[----:B------:R-:W-:Y:S01]  /*30a0*/  @!P5 IMAD.IADD R57, R57, 0x1, -R54 ;  /* 0x000000013939d824 */ /* 0x000fe200078e0a36 */
[----:B------:R-:W-:Y:S01]  /*30b0*/  @!P6 IADD3 R29, PT, PT, R29, -R54, RZ ;  /* 0x800000361d1de210 */ /* 0x000fe20007ffe0ff */
[----:B------:R-:W-:Y:S01]  /*30c0*/  IMAD R61, R61, UR6, R28 ;  /* 0x000000063d3d7c24 */ /* 0x000fe2000f8e021c */
[----:B-1----:R-:W-:Y:S01]  /*30d0*/  LOP3.LUT R20, R32, 0x18, RZ, 0x3c, !PT ;  /* 0x0000001820147812 */ /* 0x002fe200078e3cff */
[----:B------:R-:W-:Y:S01]  /*30e0*/  IMAD R21, R31, R56, 0x1b ;  /* 0x0000001b1f157424 */ /* 0x000fe200078e0238 */
[----:B------:R-:W-:Y:S01]  /*30f0*/  ISETP.GE.U32.AND P4, PT, R57, R54, PT ;  /* 0x000000363900720c */ /* 0x000fe20003f86070 */
[----:B------:R-:W-:Y:S01]  /*3100*/  IMAD.MOV R59, RZ, RZ, -R50 ;  /* 0x000000ffff3b7224 */ /* 0x000fe200078e0a32 */
[----:B------:R-:W-:-:S02]  /*3110*/  ISETP.GE.AND P2, PT, R20, RZ, PT ;  /* 0x000000ff1400720c */ /* 0x000fc40003f46270 */
[----:B------:R-:W-:Y:S01]  /*3120*/  ISETP.GT.U32.AND P3, PT, R54, R21, PT ;  /* 0x000000153600720c */ /* 0x000fe20003f64070 */
[----:B------:R-:W-:Y:S01]  /*3130*/  IMAD R59, R32, R59, 0x12 ;  /* 0x00000012203b7424 */ /* 0x000fe200078e023b */
[----:B------:R-:W-:Y:S02]  /*3140*/  @!P1 IADD3 R24, PT, PT, -R24, RZ, RZ ;  /* 0x000000ff18189210 */ /* 0x000fe40007ffe1ff */
[----:B------:R-:W-:Y:S01]  /*3150*/  ISETP.GE.U32.AND P1, PT, R29, R54, PT ;  /* 0x000000361d00720c */ /* 0x000fe20003f26070 */
[----:B------:R-:W-:Y:S01]  /*3160*/  IMAD.HI.U32 R29, R52, 0x1c, RZ ;  /* 0x0000001c341d7827 */ /* 0x000fe200078e00ff */
[----:B------:R-:W-:Y:S02]  /*3170*/  LOP3.LUT R20, R32, 0x19, RZ, 0x3c, !PT ;  /* 0x0000001920147812 */ /* 0x000fe400078e3cff */
[----:B------:R-:W-:Y:S01]  /*3180*/  @!P6 IADD3 R38, PT, PT, R38, 0x1, RZ ;  /* 0x000000012626e810 */ /* 0x000fe20007ffe0ff */
[----:B------:R-:W-:Y:S01]  /*3190*/  IMAD R51, R29, R56, 0x1c ;  /* 0x0000001c1d337424 */ /* 0x000fe200078e0238 */
[----:B------:R-:W-:Y:S01]  /*31a0*/  ISETP.GE.AND P5, PT, R20, RZ, PT ;  /* 0x000000ff1400720c */ /* 0x000fe20003fa6270 */
[----:B------:R-:W-:Y:S01]  /*31b0*/  @!P2 IMAD.MOV R58, RZ, RZ, -R58 ;  /* 0x000000ffff3aa224 */ /* 0x000fe200078e0a3a */
[----:B------:R-:W-:Y:S01]  /*31c0*/  SEL R28, R55, R25, !P0 ;  /* 0x00000019371c7207 */ /* 0x000fe20004000000 */
[----:B------:R-:W-:Y:S01]  /*31d0*/  @!P3 IMAD.IADD R21, R21, 0x1, -R54 ;  /* 0x000000011515b824 */ /* 0x000fe200078e0a36 */
[----:B------:R-:W-:Y:S01]  /*31e0*/  @!P3 IADD3 R31, PT, PT, R31, 0x1, RZ ;  /* 0x000000011f1fb810 */ /* 0x000fe20007ffe0ff */
[----:B------:R-:W-:Y:S01]  /*31f0*/  @P4 VIADD R39, R39, 0x1 ;  /* 0x0000000127274836 */ /* 0x000fe20000000000 */
[----:B------:R-:W-:Y:S01]  /*3200*/  ISETP.GT.U32.AND P4, PT, R54, R51, PT ;  /* 0x000000333600720c */ /* 0x000fe20003f84070 */
[----:B------:R-:W-:Y:S01]  /*3210*/  IMAD.HI.U32 R20, R52, 0x1d, RZ ;  /* 0x0000001d34147827 */ /* 0x000fe200078e00ff */
[----:B------:R-:W-:-:S02]  /*3220*/  ISETP.GE.U32.AND P2, PT, R21, R54, PT ;  /* 0x000000361500720c */ /* 0x000fc40003f46070 */
[----:B------:R-:W-:Y:S01]  /*3230*/  LOP3.LUT R21, R32, 0x1a, RZ, 0x3c, !PT ;  /* 0x0000001a20157812 */ /* 0x000fe200078e3cff */
[----:B------:R-:W-:Y:S01]  /*3240*/  IMAD.HI.U32 R52, R52, 0x1f, RZ ;  /* 0x0000001f34347827 */ /* 0x000fe200078e00ff */
[----:B------:R-:W-:Y:S02]  /*3250*/  MOV R22, R39 ;  /* 0x0000002700167202 */ /* 0x000fe40000000f00 */
[----:B------:R-:W-:Y:S01]  /*3260*/  ISETP.GE.AND P6, PT, R21, RZ, PT ;  /* 0x000000ff1500720c */ /* 0x000fe20003fc6270 */
[-C--:B------:R-:W-:Y:S01]  /*3270*/  IMAD R57, R52, R56.reuse, 0x1f ;  /* 0x0000001f34397424 */ /* 0x080fe200078e0238 */
[----:B------:R-:W-:Y:S01]  /*3280*/  @!P5 IADD3 R22, PT, PT, -R22, RZ, RZ ;  /* 0x000000ff1616d210 */ /* 0x000fe20007ffe1ff */
[----:B------:R-:W-:Y:S01]  /*3290*/  IMAD R39, R37, R56, 0x1e ;  /* 0x0000001e25277424 */ /* 0x000fe200078e0238 */
[----:B------:R-:W-:Y:S01]  /*32a0*/  SEL R24, R55, R24, !P0 ;  /* 0x0000001837187207 */ /* 0x000fe20004000000 */
[----:B------:R-:W-:Y:S01]  /*32b0*/  IMAD R21, R20, R56, 0x1d ;  /* 0x0000001d14157424 */ /* 0x000fe200078e0238 */
[----:B------:R-:W-:Y:S01]  /*32c0*/  ISETP.GT.U32.AND P3, PT, R54, R57, PT ;  /* 0x000000393600720c */ /* 0x000fe20003f64070 */
[----:B------:R-:W-:Y:S01]  /*32d0*/  @P1 VIADD R38, R38, 0x1 ;  /* 0x0000000126261836 */ /* 0x000fe20000000000 */
[C---:B------:R-:W-:Y:S01]  /*32e0*/  ISETP.GT.U32.AND P5, PT, R54.reuse, R39, PT ;  /* 0x000000273600720c */ /* 0x040fe20003fa4070 */
[----:B------:R-:W-:Y:S01]  /*32f0*/  @!P4 IMAD.IADD R51, R51, 0x1, -R54 ;  /* 0x000000013333c824 */ /* 0x000fe200078e0a36 */
[----:B------:R-:W-:-:S02]  /*3300*/  ISETP.GT.U32.AND P1, PT, R54, R21, PT ;  /* 0x000000153600720c */ /* 0x000fc40003f24070 */
[----:B------:R-:W-:Y:S01]  /*3310*/  @!P4 IADD3 R29, PT, PT, R29, 0x1, RZ ;  /* 0x000000011d1dc810 */ /* 0x000fe20007ffe0ff */
[----:B------:R-:W-:Y:S01]  /*3320*/  @!P6 IMAD.MOV R38, RZ, RZ, -R38 ;  /* 0x000000ffff26e224 */ /* 0x000fe200078e0a26 */
[----:B------:R-:W-:Y:S01]  /*3330*/  ISETP.GE.U32.AND P6, PT, R51, R54, PT ;  /* 0x000000363300720c */ /* 0x000fe20003fc6070 */
[----:B------:R-:W-:Y:S01]  /*3340*/  IMAD.MOV R51, RZ, RZ, -R26 ;  /* 0x000000ffff337224 */ /* 0x000fe200078e0a1a */
[----:B------:R-:W-:Y:S02]  /*3350*/  @P2 IADD3 R31, PT, PT, R31, 0x1, RZ ;  /* 0x000000011f1f2810 */ /* 0x000fe40007ffe0ff */
[----:B------:R-:W-:Y:S01]  /*3360*/  SEL R58, R55, R58, !P0 ;  /* 0x0000003a373a7207 */ /* 0x000fe20004000000 */
[--C-:B------:R-:W-:Y:S01]  /*3370*/  @!P3 IMAD.IADD R57, R57, 0x1, -R54.reuse ;  /* 0x000000013939b824 */ /* 0x100fe200078e0a36 */
[----:B------:R-:W-:Y:S01]  /*3380*/  LEA R25, R28, R53, 0x7 ;  /* 0x000000351c197211 */ /* 0x000fe200078e38ff */
[--C-:B------:R-:W-:Y:S01]  /*3390*/  @!P5 IMAD.IADD R39, R39, 0x1, -R54.reuse ;  /* 0x000000012727d824 */ /* 0x100fe200078e0a36 */
[----:B------:R-:W-:Y:S01]  /*33a0*/  SEL R38, R55, R38, !P0 ;  /* 0x0000002637267207 */ /* 0x000fe20004000000 */
[----:B------:R-:W-:Y:S01]  /*33b0*/  @!P1 IMAD.IADD R21, R21, 0x1, -R54 ;  /* 0x0000000115159824 */ /* 0x000fe200078e0a36 */
[----:B------:R-:W-:Y:S01]  /*33c0*/  @!P1 IADD3 R20, PT, PT, R20, 0x1, RZ ;  /* 0x0000000114149810 */ /* 0x000fe20007ffe0ff */
[----:B------:R-:W-:Y:S01]  /*33d0*/  @!P5 VIADD R37, R37, 0x1 ;  /* 0x000000012525d836 */ /* 0x000fe20000000000 */
[----:B------:R-:W-:Y:S01]  /*33e0*/  ISETP.GE.U32.AND P4, PT, R39, R54, PT ;  /* 0x000000362700720c */ /* 0x000fe20003f86070 */
[----:B------:R-:W-:Y:S01]  /*33f0*/  @!P3 VIADD R52, R52, 0x1 ;  /* 0x000000013434b836 */ /* 0x000fe20000000000 */
[----:B------:R-:W-:-:S02]  /*3400*/  @P6 IADD3 R29, PT, PT, R29, 0x1, RZ ;  /* 0x000000011d1d6810 */ /* 0x000fc40007ffe0ff */
[-C--:B------:R-:W-:Y:S02]  /*3410*/  ISETP.GE.U32.AND P6, PT, R57, R54.reuse, PT ;  /* 0x000000363900720c */ /* 0x080fe40003fc6070 */
[----:B------:R-:W-:Y:S02]  /*3420*/  IADD3 R57, PT, PT, -R36, RZ, RZ ;  /* 0x000000ff24397210 */ /* 0x000fe40007ffe1ff */
[----:B------:R-:W-:Y:S01]  /*3430*/  ISETP.GE.U32.AND P2, PT, R21, R54, PT ;  /* 0x000000361500720c */ /* 0x000fe20003f46070 */
[----:B------:R-:W-:Y:S01]  /*3440*/  IMAD R21, R26, 0x80, R53 ;  /* 0x000000801a157824 */ /* 0x000fe200078e0235 */
[----:B------:R-:W-:Y:S01]  /*3450*/  LEA R39, R36, R53, 0x7 ;  /* 0x0000003524277211 */ /* 0x000fe200078e38ff */
[----:B------:R-:W-:Y:S01]  /*3460*/  IMAD R36, R32, R51, 0xf ;  /* 0x0000000f20247424 */ /* 0x000fe200078e0233 */
[----:B------:R-:W-:Y:S01]  /*3470*/  IADD3 R51, PT, PT, -R30, RZ, RZ ;  /* 0x000000ff1e337210 */ /* 0x000fe20007ffe1ff */
[----:B------:R-:W-:Y:S01]  /*3480*/  IMAD R26, R32, R57, 0x10 ;  /* 0x00000010201a7424 */ /* 0x000fe200078e0239 */
[-C--:B------:R-:W-:Y:S01]  /*3490*/  LEA R30, R30, R53.reuse, 0x7 ;  /* 0x000000351e1e7211 */ /* 0x080fe200078e38ff */
[----:B------:R-:W-:Y:S01]  /*34a0*/  IMAD R36, R36, UR6, R21 ;  /* 0x0000000624247c24 */ /* 0x000fe2000f8e0215 */
[----:B------:R-:W-:Y:S01]  /*34b0*/  LEA R50, R50, R53, 0x7 ;  /* 0x0000003532327211 */ /* 0x000fe200078e38ff */
[----:B------:R-:W-:Y:S01]  /*34c0*/  IMAD R21, R26, UR6, R39 ;  /* 0x000000061a157c24 */ /* 0x000fe2000f8e0227 */
[----:B------:R-:W-:Y:S01]  /*34d0*/  SEL R26, R55, R27, !P0 ;  /* 0x0000001b371a7207 */ /* 0x000fe20004000000 */
[----:B------:R-:W-:Y:S01]  /*34e0*/  IMAD.MOV R27, RZ, RZ, -R28 ;  /* 0x000000ffff1b7224 */ /* 0x000fe200078e0a1c */
[C---:B------:R-:W-:Y:S01]  /*34f0*/  IADD3 R28, PT, PT, -R58.reuse, RZ, RZ ;  /* 0x000000ff3a1c7210 */ /* 0x040fe20007ffe1ff */
[----:B------:R-:W-:Y:S01]  /*3500*/  @P4 VIADD R37, R37, 0x1 ;  /* 0x0000000125254836 */ /* 0x000fe20000000000 */
[-C--:B------:R-:W-:Y:S01]  /*3510*/  LEA R58, R58, R53.reuse, 0x7 ;  /* 0x000000353a3a7211 */ /* 0x080fe200078e38ff */
[----:B------:R-:W-:Y:S01]  /*3520*/  IMAD.MOV R39, RZ, RZ, -R26 ;  /* 0x000000ffff277224 */ /* 0x000fe200078e0a1a */
[----:B------:R-:W-:Y:S01]  /*3530*/  LEA R26, R26, R53, 0x7 ;  /* 0x000000351a1a7211 */ /* 0x000fe200078e38ff */
[----:B------:R-:W-:Y:S01]  /*3540*/  IMAD R51, R32, R51, 0x14 ;  /* 0x0000001420337424 */ /* 0x000fe200078e0233 */
[----:B------:R-:W-:Y:S01]  /*3550*/  @P2 IADD3 R20, PT, PT, R20, 0x1, RZ ;  /* 0x0000000114142810 */ /* 0x000fe20007ffe0ff */
[----:B------:R-:W-:Y:S01]  /*3560*/  IMAD R39, R32, R39, 0x15 ;  /* 0x0000001520277424 */ /* 0x000fe200078e0227 */
[----:B------:R-:W-:Y:S01]  /*3570*/  @P6 IADD3 R52, PT, PT, R52, 0x1, RZ ;  /* 0x0000000134346810 */ /* 0x000fe20007ffe0ff */
[----:B------:R-:W-:-:S02]  /*3580*/  IMAD R51, R51, UR6, R30 ;  /* 0x0000000633337c24 */ /* 0x000fc4000f8e021e */
[----:B------:R-:W-:Y:S02]  /*3590*/  IMAD R39, R39, UR6, R26 ;  /* 0x0000000627277c24 */ /* 0x000fe4000f8e021a */
[----:B------:R-:W-:Y:S02]  /*35a0*/  IMAD R26, R32, R27, 0x16 ;  /* 0x00000016201a7424 */ /* 0x000fe400078e021b */
[----:B------:R-:W-:Y:S02]  /*35b0*/  IMAD.MOV R27, RZ, RZ, -R24 ;  /* 0x000000ffff1b7224 */ /* 0x000fe400078e0a18 */
[----:B------:R-:W-:Y:S02]  /*35c0*/  IMAD R26, R26, UR6, R25 ;  /* 0x000000061a1a7c24 */ /* 0x000fe4000f8e0219 */
[----:B------:R-:W-:Y:S02]  /*35d0*/  IMAD R25, R24, 0x80, R53 ;  /* 0x0000008018197824 */ /* 0x000fe400078e0235 */
[----:B------:R-:W-:-:S02]  /*35e0*/  IMAD R24, R32, R27, 0x17 ;  /* 0x0000001720187424 */ /* 0x000fc400078e021b */
[----:B------:R-:W-:Y:S01]  /*35f0*/  IMAD R27, R32, R28, 0x18 ;  /* 0x00000018201b7424 */ /* 0x000fe200078e021c */
[----:B------:R-:W-:Y:S01]  /*3600*/  SEL R28, R55, R22, !P0 ;  /* 0x00000016371c7207 */ /* 0x000fe20004000000 */
[----:B------:R-:W-:Y:S02]  /*3610*/  IMAD R24, R24, UR6, R25 ;  /* 0x0000000618187c24 */ /* 0x000fe4000f8e0219 */
[----:B------:R-:W-:Y:S01]  /*3620*/  IMAD R22, R27, UR6, R58 ;  /* 0x000000061b167c24 */ /* 0x000fe2000f8e023a */
[----:B------:R-:W-:Y:S01]  /*3630*/  LOP3.LUT R27, R32, 0x1b, RZ, 0x3c, !PT ;  /* 0x0000001b201b7812 */ /* 0x000fe200078e3cff */
[----:B------:R-:W-:Y:S02]  /*3640*/  IMAD.MOV R25, RZ, RZ, -R28 ;  /* 0x000000ffff197224 */ /* 0x000fe400078e0a1c */
[----:B------:R-:W-:Y:S01]  /*3650*/  IMAD R28, R28, 0x80, R53 ;  /* 0x000000801c1c7824 */ /* 0x000fe200078e0235 */
[----:B------:R-:W-:Y:S01]  /*3660*/  ISETP.GE.AND P1, PT, R27, RZ, PT ;  /* 0x000000ff1b00720c */ /* 0x000fe20003f26270 */
[C---:B------:R-:W-:Y:S01]  /*3670*/  IMAD R25, R32.reuse, R25, 0x19 ;  /* 0x0000001920197424 */ /* 0x040fe200078e0219 */
[----:B------:R-:W-:Y:S01]  /*3680*/  LOP3.LUT R27, R32, 0x1c, RZ, 0x3c, !PT ;  /* 0x0000001c201b7812 */ /* 0x000fe200078e3cff */
[----:B------:R-:W-:-:S02]  /*3690*/  IMAD R59, R59, UR6, R50 ;  /* 0x000000063b3b7c24 */ /* 0x000fc4000f8e0232 */
[----:B------:R-:W-:Y:S01]  /*36a0*/  IMAD R25, R25, UR6, R28 ;  /* 0x0000000619197c24 */ /* 0x000fe2000f8e021c */
[----:B------:R-:W-:Y:S01]  /*36b0*/  ISETP.GE.AND P2, PT, R27, RZ, PT ;  /* 0x000000ff1b00720c */ /* 0x000fe20003f46270 */
[----:B------:R-:W-:Y:S01]  /*36c0*/  IMAD.MOV R57, RZ, RZ, -R60 ;  /* 0x000000ffff397224 */ /* 0x000fe200078e0a3c */
[C---:B------:R-:W-:Y:S01]  /*36d0*/  LOP3.LUT R27, R32.reuse, 0x1d, RZ, 0x3c, !PT ;  /* 0x0000001d201b7812 */ /* 0x040fe200078e3cff */
[----:B------:R-:W-:Y:S01]  /*36e0*/  IMAD.WIDE R58, R59, 0x4, R48 ;  /* 0x000000043b3a7825 */ /* 0x000fe200078e0230 */
[C---:B------:R-:W-:Y:S02]  /*36f0*/  LOP3.LUT R28, R32.reuse, 0x1e, RZ, 0x3c, !PT ;  /* 0x0000001e201c7812 */ /* 0x040fe400078e3cff */
[----:B------:R-:W-:Y:S01]  /*3700*/  ISETP.GE.AND P5, PT, R27, RZ, PT ;  /* 0x000000ff1b00720c */ /* 0x000fe20003fa6270 */
[----:B------:R-:W-:Y:S01]  /*3710*/  IMAD R57, R32, R57, 0x11 ;  /* 0x0000001120397424 */ /* 0x000fe200078e0239 */
[----:B------:R-:W-:Y:S02]  /*3720*/  IADD3 R27, PT, PT, -R38, RZ, RZ ;  /* 0x000000ff261b7210 */ /* 0x000fe40007ffe1ff */
[----:B------:R-:W-:-:S02]  /*3730*/  ISETP.GE.AND P4, PT, R28, RZ, PT ;  /* 0x000000ff1c00720c */ /* 0x000fc40003f86270 */
[C---:B------:R-:W-:Y:S01]  /*3740*/  LOP3.LUT R28, R32.reuse, 0x1f, RZ, 0x3c, !PT ;  /* 0x0000001f201c7812 */ /* 0x040fe200078e3cff */
[----:B------:R-:W-:Y:S01]  /*3750*/  IMAD R27, R32, R27, 0x1a ;  /* 0x0000001a201b7424 */ /* 0x000fe200078e021b */
[----:B------:R-:W-:Y:S01]  /*3760*/  LEA R38, R38, R53, 0x7 ;  /* 0x0000003526267211 */ /* 0x000fe200078e38ff */
[----:B------:R-:W-:Y:S01]  /*3770*/  @!P2 IMAD.MOV R29, RZ, RZ, -R29 ;  /* 0x000000ffff1da224 */ /* 0x000fe200078e0a1d */
[----:B------:R-:W-:Y:S01]  /*3780*/  ISETP.GE.AND P3, PT, R28, RZ, PT ;  /* 0x000000ff1c00720c */ /* 0x000fe20003f66270 */
[----:B------:R-:W-:Y:S01]  /*3790*/  IMAD.MOV.U32 R28, RZ, RZ, R20 ;  /* 0x000000ffff1c7224 */ /* 0x000fe200078e0014 */
[----:B------:R-:W-:Y:S01]  /*37a0*/  @!P1 IADD3 R31, PT, PT, -R31, RZ, RZ ;  /* 0x000000ff1f1f9210 */ /* 0x000fe20007ffe1ff */
[----:B------:R-:W-:Y:S01]  /*37b0*/  IMAD R27, R27, UR6, R38 ;  /* 0x000000061b1b7c24 */ /* 0x000fe2000f8e0226 */
[C---:B------:R-:W-:Y:S02]  /*37c0*/  SEL R38, R55.reuse, R29, !P0 ;  /* 0x0000001d37267207 */ /* 0x040fe40004000000 */
[----:B------:R-:W-:Y:S01]  /*37d0*/  SEL R20, R55, R31, !P0 ;  /* 0x0000001f37147207 */ /* 0x000fe20004000000 */
[----:B------:R-:W-:Y:S01]  /*37e0*/  @!P4 IMAD.MOV R37, RZ, RZ, -R37 ;  /* 0x000000ffff25c224 */ /* 0x000fe200078e0a25 */
[----:B------:R-:W-:-:S02]  /*37f0*/  IADD3 R31, PT, PT, -R38, RZ, RZ ;  /* 0x000000ff261f7210 */ /* 0x000fc40007ffe1ff */
[----:B------:R-:W-:Y:S01]  /*3800*/  @!P5 IADD3 R28, PT, PT, -R28, RZ, RZ ;  /* 0x000000ff1c1cd210 */ /* 0x000fe20007ffe1ff */
[----:B------:R-:W-:Y:S01]  /*3810*/  IMAD.MOV R29, RZ, RZ, -R20 ;  /* 0x000000ffff1d7224 */ /* 0x000fe200078e0a14 */
[----:B------:R-:W-:Y:S01]  /*3820*/  LEA R38, R38, R53, 0x7 ;  /* 0x0000003526267211 */ /* 0x000fe200078e38ff */
[--C-:B------:R-:W-:Y:S01]  /*3830*/  IMAD R30, R20, 0x80, R53.reuse ;  /* 0x00000080141e7824 */ /* 0x100fe200078e0235 */
[----:B------:R-:W-:Y:S01]  /*3840*/  @!P3 IADD3 R52, PT, PT, -R52, RZ, RZ ;  /* 0x000000ff3434b210 */ /* 0x000fe20007ffe1ff */
[C---:B------:R-:W-:Y:S01]  /*3850*/  IMAD R29, R32.reuse, R29, 0x1b ;  /* 0x0000001b201d7424 */ /* 0x040fe200078e021d */
[C---:B------:R-:W-:Y:S01]  /*3860*/  SEL R28, R55.reuse, R28, !P0 ;  /* 0x0000001c371c7207 */ /* 0x040fe20004000000 */
[----:B------:R-:W-:Y:S01]  /*3870*/  IMAD R31, R32, R31, 0x1c ;  /* 0x0000001c201f7424 */ /* 0x000fe200078e021f */
[----:B------:R-:W-:Y:S01]  /*3880*/  SEL R50, R55, R37, !P0 ;  /* 0x0000002537327207 */ /* 0x000fe20004000000 */
[----:B------:R-:W-:Y:S01]  /*3890*/  IMAD R29, R29, UR6, R30 ;  /* 0x000000061d1d7c24 */ /* 0x000fe2000f8e021e */
[----:B------:R-:W-:Y:S01]  /*38a0*/  SEL R20, R55, R52, !P0 ;  /* 0x0000003437147207 */ /* 0x000fe20004000000 */
[----:B------:R-:W-:Y:S01]  /*38b0*/  IMAD R30, R31, UR6, R38 ;  /* 0x000000061f1e7c24 */ /* 0x000fe2000f8e0226 */
[----:B------:R-:W-:Y:S01]  /*38c0*/  IADD3 R55, PT, PT, -R50, RZ, RZ ;  /* 0x000000ff32377210 */ /* 0x000fe20007ffe1ff */
[----:B------:R-:W-:Y:S01]  /*38d0*/  IMAD.MOV R31, RZ, RZ, -R28 ;  /* 0x000000ffff1f7224 */ /* 0x000fe200078e0a1c */
[-C--:B------:R-:W-:Y:S01]  /*38e0*/  LEA R60, R60, R53.reuse, 0x7 ;  /* 0x000000353c3c7211 */ /* 0x080fe200078e38ff */
[--C-:B------:R-:W-:Y:S01]  /*38f0*/  IMAD R28, R28, 0x80, R53.reuse ;  /* 0x000000801c1c7824 */ /* 0x100fe200078e0235 */
[----:B------:R-:W-:Y:S01]  /*3900*/  LEA R50, R50, R53, 0x7 ;  /* 0x0000003532327211 */ /* 0x000fe200078e38ff */
[C---:B------:R-:W-:Y:S01]  /*3910*/  IMAD R53, R20.reuse, 0x80, R53 ;  /* 0x0000008014357824 */ /* 0x040fe200078e0235 */
[----:B------:R-:W-:Y:S01]  /*3920*/  IADD3 R20, PT, PT, -R20, RZ, RZ ;  /* 0x000000ff14147210 */ /* 0x000fe20007ffe1ff */
[----:B------:R-:W-:-:S02]  /*3930*/  IMAD R31, R32, R31, 0x1d ;  /* 0x0000001d201f7424 */ /* 0x000fc400078e021f */
[----:B------:R-:W-:Y:S02]  /*3940*/  IMAD R57, R57, UR6, R60 ;  /* 0x0000000639397c24 */ /* 0x000fe4000f8e023c */
[----:B------:R-:W-:Y:S02]  /*3950*/  IMAD R31, R31, UR6, R28 ;  /* 0x000000061f1f7c24 */ /* 0x000fe4000f8e021c */
[----:B------:R-:W-:Y:S02]  /*3960*/  IMAD R55, R32, R55, 0x1e ;  /* 0x0000001e20377424 */ /* 0x000fe400078e0237 */
[----:B------:R-:W-:-:S04]  /*3970*/  IMAD.WIDE R36, R36, 0x4, R48 ;  /* 0x0000000424247825 */ /* 0x000fc800078e0230 */
[----:B------:R-:W-:Y:S01]  /*3980*/  IMAD R28, R32, R20, 0x1f ;  /* 0x0000001f201c7424 */ /* 0x000fe200078e0214 */
[----:B------:R1:W-:Y:S01]  /*3990*/  STG.E desc[UR8][R36.64], R23 ;  /* 0x0000001724007986 */ /* 0x0003e2000c101908 */
[----:B------:R-:W-:-:S04]  /*39a0*/  IMAD.WIDE R20, R21, 0x4, R48 ;  /* 0x0000000415147825 */ /* 0x000fc800078e0230 */
[----:B------:R-:W-:Y:S01]  /*39b0*/  IMAD.WIDE R56, R57, 0x4, R48 ;  /* 0x0000000439387825 */ /* 0x000fe200078e0230 */
[----:B------:R2:W-:Y:S03]  /*39c0*/  STG.E desc[UR8][R20.64], R16 ;  /* 0x0000001014007986 */ /* 0x0005e6000c101908 */
[----:B------:R-:W-:Y:S01]  /*39d0*/  IMAD R55, R55, UR6, R50 ;  /* 0x0000000637377c24 */ /* 0x000fe2000f8e0232 */
[----:B------:R3:W-:Y:S01]  /*39e0*/  STG.E desc[UR8][R56.64], R17 ;  /* 0x0000001138007986 */ /* 0x0007e2000c101908 */
[----:B------:R-:W-:-:S03]  /*39f0*/  IMAD.WIDE R60, R61, 0x4, R48 ;  /* 0x000000043d3c7825 */ /* 0x000fc600078e0230 */
[----:B------:R-:W-:Y:S01]  /*3a00*/  STG.E desc[UR8][R58.64], R18 ;  /* 0x000000123a007986 */ /* 0x000fe2000c101908 */
[----:B------:R-:W-:-:S03]  /*3a10*/  IMAD.WIDE R50, R51, 0x4, R48 ;  /* 0x0000000433327825 */ /* 0x000fc600078e0230 */
[----:B------:R4:W-:Y:S01]  /*3a20*/  STG.E desc[UR8][R60.64], R19 ;  /* 0x000000133c007986 */ /* 0x0009e2000c101908 */
[----:B------:R-:W-:-:S03]  /*3a30*/  IMAD.WIDE R38, R39, 0x4, R48 ;  /* 0x0000000427267825 */ /* 0x000fc600078e0230 */
[----:B------:R0:W-:Y:S01]  /*3a40*/  STG.E desc[UR8][R50.64], R12 ;  /* 0x0000000c32007986 */ /* 0x0001e2000c101908 */
[----:B-1----:R-:W-:-:S03]  /*3a50*/  IMAD.WIDE R36, R26, 0x4, R48 ;  /* 0x000000041a247825 */ /* 0x002fc600078e0230 */
[----:B------:R0:W-:Y:S01]  /*3a60*/  STG.E desc[UR8][R38.64], R13 ;  /* 0x0000000d26007986 */ /* 0x0001e2000c101908 */
[----:B--2---:R-:W-:-:S03]  /*3a70*/  IMAD.WIDE R20, R24, 0x4, R48 ;  /* 0x0000000418147825 */ /* 0x004fc600078e0230 */
[----:B------:R0:W-:Y:S01]  /*3a80*/  STG.E desc[UR8][R36.64], R14 ;  /* 0x0000000e24007986 */ /* 0x0001e2000c101908 */
[----:B------:R-:W-:-:S03]  /*3a90*/  IMAD.WIDE R22, R22, 0x4, R48 ;  /* 0x0000000416167825 */ /* 0x000fc600078e0230 */
[----:B------:R0:W-:Y:S01]  /*3aa0*/  STG.E desc[UR8][R20.64], R15 ;  /* 0x0000000f14007986 */ /* 0x0001e2000c101908 */
[----:B------:R-:W-:-:S03]  /*3ab0*/  IMAD.WIDE R24, R25, 0x4, R48 ;  /* 0x0000000419187825 */ /* 0x000fc600078e0230 */
[----:B------:R0:W-:Y:S01]  /*3ac0*/  STG.E desc[UR8][R22.64], R8 ;  /* 0x0000000816007986 */ /* 0x0001e2000c101908 */
[----:B------:R-:W-:Y:S01]  /*3ad0*/  IMAD R53, R28, UR6, R53 ;  /* 0x000000061c357c24 */ /* 0x000fe2000f8e0235 */
[----:B------:R-:W-:Y:S01]  /*3ae0*/  USHF.L.U32 UR6, UR10, 0x2, URZ ;  /* 0x000000020a067899 */ /* 0x000fe200080006ff */
[--C-:B------:R-:W-:Y:S01]  /*3af0*/  IMAD.WIDE R26, R27, 0x4, R48.reuse ;  /* 0x000000041b1a7825 */ /* 0x100fe200078e0230 */
[----:B------:R0:W-:Y:S02]  /*3b00*/  STG.E desc[UR8][R24.64], R9 ;  /* 0x0000000918007986 */ /* 0x0001e4000c101908 */
[----:B------:R-:W-:Y:S01]  /*3b10*/  UISETP.GE.U32.AND UP0, UPT, UR4, UR6, UPT ;  /* 0x000000060400728c */ /* 0x000fe2000bf06070 */
[--C-:B------:R-:W-:Y:S01]  /*3b20*/  IMAD.WIDE R28, R29, 0x4, R48.reuse ;  /* 0x000000041d1c7825 */ /* 0x100fe200078e0230 */
[----:B------:R0:W-:Y:S03]  /*3b30*/  STG.E desc[UR8][R26.64], R10 ;  /* 0x0000000a1a007986 */ /* 0x0001e6000c101908 */
[--C-:B---3--:R-:W-:Y:S01]  /*3b40*/  IMAD.WIDE R16, R30, 0x4, R48.reuse ;  /* 0x000000041e107825 */ /* 0x108fe200078e0230 */
        /* <DEDUP_REMOVED lines=10> */
.L_x_1105:
[----:B------:R-:W-:Y:S01]  /*3bf0*/  HFMA2 R18, -RZ, RZ, 0, 0.004024505615234375 ;  /* 0x00001c1fff127431 */ /* 0x000fe200000001ff */
[----:B------:R-:W-:Y:S01]  /*3c00*/  BSSY B2, `(.L_x_1115) ;  /* 0x0000006000027945 */ /* 0x000fe20003800000 */
[----:B------:R-:W-:Y:S02]  /*3c10*/  IMAD.MOV.U32 R14, RZ, RZ, R35 ;  /* 0x000000ffff0e7224 */ /* 0x000fe400078e0023 */
[----:B------:R-:W-:-:S07]  /*3c20*/  IMAD.MOV.U32 R13, RZ, RZ, -0x1 ;  /* 0xffffffffff0d7424 */ /* 0x000fce00078e00ff */
[----:B-1234-:R-:W-:Y:S05]  /*3c30*/  WARPSYNC.COLLECTIVE R13, `(.L_x_1116) ;  /* 0x000000000d087348 */ /* 0x01efea0003c00000 */
[----:B------:R0:W0:Y:S02]  /*3c40*/  SHFL.IDX P3, R13, R15, R14, R18 ;  /* 0x0000000e0f0d7389 */ /* 0x0000240000060012 */
[----:B01234-:R-:W-:Y:S05]  /*3c50*/  ENDCOLLECTIVE ;  /* 0x000000000000791b */ /* 0x01ffea0003800000 */
.L_x_1116:
[----:B------:R-:W-:Y:S05]  /*3c60*/  BSYNC B2 ;  /* 0x0000000000027941 */ /* 0x000fea0003800000 */
.L_x_1115:
[----:B------:R-:W-:Y:S01]  /*3c70*/  MOV R14, R13 ;  /* 0x0000000d000e7202 */ /* 0x000fe20000000f00 */
[----:B------:R-:W-:Y:S06]  /*3c80*/  BRA `(.L_x_1117) ;  /* 0xffffffd400cc7947 */ /* 0x000fec000383ffff */
.L_x_1107:
[----:B------:R-:W-:Y:S01]  /*3c90*/  HFMA2 R18, -RZ, RZ, 0, 0.004024505615234375 ;  /* 0x00001c1fff127431 */ /* 0x000fe200000001ff */
[----:B------:R-:W-:Y:S01]  /*3ca0*/  BSSY B2, `(.L_x_1118) ;  /* 0x0000006000027945 */ /* 0x000fe20003800000 */
[----:B------:R-:W-:Y:S02]  /*3cb0*/  IMAD.MOV.U32 R14, RZ, RZ, R33 ;  /* 0x000000ffff0e7224 */ /* 0x000fe400078e0021 */
[----:B------:R-:W-:-:S07]  /*3cc0*/  IMAD.MOV.U32 R13, RZ, RZ, -0x1 ;  /* 0xffffffffff0d7424 */ /* 0x000fce00078e00ff */
[----:B--234-:R-:W-:Y:S05]  /*3cd0*/  WARPSYNC.COLLECTIVE R13, `(.L_x_1119) ;  /* 0x000000000d087348 */ /* 0x01cfea0003c00000 */
[----:B------:R0:W1:Y:S02]  /*3ce0*/  SHFL.IDX P3, R13, R15, R14, R18 ;  /* 0x0000000e0f0d7389 */ /* 0x0000640000060012 */
[----:B01234-:R-:W-:Y:S05]  /*3cf0*/  ENDCOLLECTIVE ;  /* 0x000000000000791b */ /* 0x01ffea0003800000 */
.L_x_1119:
[----:B------:R-:W-:Y:S05]  /*3d00*/  BSYNC B2 ;  /* 0x0000000000027941 */ /* 0x000fea0003800000 */
.L_x_1118:
[----:B------:R-:W-:Y:S05]  /*3d10*/  BRA `(.L_x_1120) ;  /* 0xffffffd400bc7947 */ /* 0x000fea000383ffff */
.L_x_1109:
[----:B------:R-:W-:Y:S01]  /*3d20*/  BSSY B2, `(.L_x_1121) ;  /* 0x0000007000027945 */ /* 0x000fe20003800000 */
[----:B------:R-:W-:Y:S01]  /*3d30*/  MOV R14, R34 ;  /* 0x00000022000e7202 */ /* 0x000fe20000000f00 */
[----:B------:R-:W-:Y:S01]  /*3d40*/  IMAD.MOV.U32 R18, RZ, RZ, 0x1c1f ;  /* 0x00001c1fff127424 */ /* 0x000fe200078e00ff */
[----:B------:R-:W-:-:S07]  /*3d50*/  MOV R13, 0xffffffff ;  /* 0xffffffff000d7802 */ /* 0x000fce0000000f00 */
[----:B0-234-:R-:W-:Y:S05]  /*3d60*/  WARPSYNC.COLLECTIVE R13, `(.L_x_1122) ;  /* 0x000000000d087348 */ /* 0x01dfea0003c00000 */
[----:B------:R1:W0:Y:S02]  /*3d70*/  SHFL.IDX P3, R13, R15, R14, R18 ;  /* 0x0000000e0f0d7389 */ /* 0x0002240000060012 */
[----:B01234-:R-:W-:Y:S05]  /*3d80*/  ENDCOLLECTIVE ;  /* 0x000000000000791b */ /* 0x01ffea0003800000 */
.L_x_1122:
[----:B------:R-:W-:Y:S05]  /*3d90*/  BSYNC B2 ;  /* 0x0000000000027941 */ /* 0x000fea0003800000 */
.L_x_1121:
[----:B------:R-:W-:Y:S01]  /*3da0*/  IMAD.MOV.U32 R14, RZ, RZ, R13 ;  /* 0x000000ffff0e7224 */ /* 0x000fe200078e000d */
[----:B------:R-:W-:Y:S06]  /*3db0*/  BRA `(.L_x_1123) ;  /* 0xffffffd400ac7947 */ /* 0x000fec000383ffff */
.L_x_1111:
[----:B------:R-:W-:Y:S01]  /*3dc0*/  BSSY B2, `(.L_x_1124) ;  /* 0x0000007000027945 */ /* 0x000fe20003800000 */
[----:B------:R-:W-:Y:S01]  /*3dd0*/  MOV R14, R40 ;  /* 0x00000028000e7202 */ /* 0x000fe20000000f00 */
[----:B------:R-:W-:Y:S01]  /*3de0*/  IMAD.MOV.U32 R18, RZ, RZ, 0x1c1f ;  /* 0x00001c1fff127424 */ /* 0x000fe200078e00ff */
[----:B------:R-:W-:-:S07]  /*3df0*/  MOV R13, 0xffffffff ;  /* 0xffffffff000d7802 */ /* 0x000fce0000000f00 */
[----:B01234-:R-:W-:Y:S05]  /*3e00*/  WARPSYNC.COLLECTIVE R13, `(.L_x_1125) ;  /* 0x000000000d087348 */ /* 0x01ffea0003c00000 */
[----:B------:R0:W0:Y:S02]  /*3e10*/  SHFL.IDX P3, R13, R15, R14, R18 ;  /* 0x0000000e0f0d7389 */ /* 0x0000240000060012 */
[----:B01234-:R-:W-:Y:S05]  /*3e20*/  ENDCOLLECTIVE ;  /* 0x000000000000791b */ /* 0x01ffea0003800000 */
.L_x_1125:
[----:B------:R-:W-:Y:S05]  /*3e30*/  BSYNC B2 ;  /* 0x0000000000027941 */ /* 0x000fea0003800000 */
.L_x_1124:
[----:B------:R-:W-:Y:S05]  /*3e40*/  BRA `(.L_x_1126) ;  /* 0xffffffd400a07947 */ /* 0x000fea000383ffff */
        .weak           $__internal_31_$__cuda_sm20_div_s16
        .type           $__internal_31_$__cuda_sm20_div_s16,@function
        .size           $__internal_31_$__cuda_sm20_div_s16,($__internal_32_$__cuda_sm20_div_u16 - $__internal_31_$__cuda_sm20_div_s16)
$__internal_31_$__cuda_sm20_div_s16:
        /* <DEDUP_REMOVED lines=24> */
[----:B------:R-:W-:Y:S05]  /*3fd0*/  RET.REL.NODEC R4 `(_Z9cuda_gemmIiLi128ELi4ELi1ELi4096ELi4ELi4ELi64ELi1ELi0EEviiiPT_S1_S1_iii) ;  /* 0xffffffc004087950 */ /* 0x000fea0003c3ffff */
        .weak           $__internal_32_$__cuda_sm20_div_u16
        .type           $__internal_32_$__cuda_sm20_div_u16,@function
        .size           $__internal_32_$__cuda_sm20_div_u16,(.L_x_38535 - $__internal_32_$__cuda_sm20_div_u16)
$__internal_32_$__cuda_sm20_div_u16:
        /* <DEDUP_REMOVED lines=18> */
[----:B------:R-:W-:Y:S06]  /*4100*/  RET.REL.NODEC R4 `(_Z9cuda_gemmIiLi128ELi4ELi1ELi4096ELi4ELi4ELi64ELi1ELi0EEviiiPT_S1_S1_iii) ;  /* 0xffffffbc04bc7950 */ /* 0x000fec0003c3ffff */
.L_x_1127:
        /* <DEDUP_REMOVED lines=15> */
.L_x_38535:


//--------------------- .text._Z9cuda_gemmIiLi128ELi4ELi1ELi4096ELi4ELi4ELi64ELi0ELi1EEviiiPT_S1_S1_iii --------------------------
	.section	.text._Z9cuda_gemmIiLi128ELi4ELi1ELi4096ELi4ELi4ELi64ELi0ELi1EEviiiPT_S1_S1_iii,"ax",@progbits
	.align	128
        .global         _Z9cuda_gemmIiLi128ELi4ELi1ELi4096ELi4ELi4ELi64ELi0ELi1EEviiiPT_S1_S1_iii
        .type           _Z9cuda_gemmIiLi128ELi4ELi1ELi4096ELi4ELi4ELi64ELi0ELi1EEviiiPT_S1_S1_iii,@function
        .size           _Z9cuda_gemmIiLi128ELi4ELi1ELi4096ELi4ELi4ELi64ELi0ELi1EEviiiPT_S1_S1_iii,(.L_x_38536 - _Z9cuda_gemmIiLi128ELi4ELi1ELi4096ELi4ELi4ELi64ELi0ELi1EEviiiPT_S1_S1_iii)
        .other          _Z9cuda_gemmIiLi128ELi4ELi1ELi4096ELi4ELi4ELi64ELi0ELi1EEviiiPT_S1_S1_iii,@"STO_CUDA_ENTRY STV_DEFAULT"
_Z9cuda_gemmIiLi128ELi4ELi1ELi4096ELi4ELi4ELi64ELi0ELi1EEviiiPT_S1_S1_iii:
.text._Z9cuda_gemmIiLi128ELi4ELi1ELi4096ELi4ELi4ELi64ELi0ELi1EEviiiPT_S1_S1_iii:
        /* <DEDUP_REMOVED lines=12> */
.L_x_1130:
        /* <DEDUP_REMOVED lines=10> */
.L_x_1129:
[----:B------:R-:W-:Y:S05]  /*0160*/  BSYNC.RECONVERGENT B0 ;  /* 0x0000000000007941 */ /* 0x000fea0003800200 */
.L_x_1128:
[----:B------:R-:W1:Y:S01]  /*0170*/  S2UR UR5, SR_CTAID.Y ;  /* 0x00000000000579c3 */ /* 0x000e620000002600 */
[----:B------:R-:W2:Y:S02]  /*0180*/  LDCU UR12, c[0x0][0x374] ;  /* 0x00006e80ff0c77ac */ /* 0x000ea40008000800 */
[----:B--2---:R-:W-:-:S04]  /*0190*/  USHF.L.U32 UR4, UR12, 0x2, URZ ;  /* 0x000000020c047899 */ /* 0x004fc800080006ff */
[----:B-1----:R-:W-:-:S06]  /*01a0*/  UISETP.GE.U32.AND UP0, UPT, UR5, UR4, UPT ;  /* 0x000000040500728c */ /* 0x002fcc000bf06070 */
[----:B------:R-:W-:-:S13]  /*01b0*/  PLOP3.LUT P0, PT, PT, PT, UP0, 0x80, 0x8 ;  /* 0x000000000008781c */ /* 0x000fda0003f0f008 */
[----:B------:R-:W-:Y:S05]  /*01c0*/  @P0 EXIT ;  /* 0x000000000000094d */ /* 0x000fea0003800000 */
[----:B------:R-:W1:Y:S01]  /*01d0*/  S2UR UR4, SR_CTAID.X ;  /* 0x00000000000479c3 */ /* 0x000e620000002500 */
[----:B------:R-:W2:Y:S01]  /*01e0*/  LDCU UR13, c[0x0][0x360] ;  /* 0x00006c00ff0d77ac */ /* 0x000ea20008000800 */
[----:B------:R-:W-:Y:S02]  /*01f0*/  SHF.L.U32 R0, R8, 0x2, RZ ;  /* 0x0000000208007819 */ /* 0x000fe400000006ff */
[----:B------:R-:W-:Y:S02]  /*0200*/  MOV R6, 0x2b0 ;  /* 0x000002b000067802 */ /* 0x000fe40000000f00 */
[----:B------:R-:W-:Y:S01]  /*0210*/  LOP3.LUT R0, R0, 0xfff, RZ, 0x3c, !PT ;  /* 0x00000fff00007812 */ /* 0x000fe200078e3cff */
[----:B--2---:R-:W-:-:S04]  /*0220*/  USHF.L.U32 UR6, UR13, 0x2, URZ ;  /* 0x000000020d067899 */ /* 0x004fc800080006ff */
[----:B------:R-:W-:Y:S02]  /*0230*/  ULOP3.LUT UR7, UR6, 0xffff, URZ, 0xc0, !UPT ;  /* 0x0000ffff06077892 */ /* 0x000fe4000f8ec0ff */
[----:B-1----:R-:W-:Y:S01]  /*0240*/  USHF.L.U32 UR9, UR4, 0xc, URZ ;  /* 0x0000000c04097899 */ /* 0x002fe200080006ff */
[----:B0-----:R-:W-:Y:S01]  /*0250*/  IADD3 R2, PT, PT, R0, -UR6, RZ ;  /* 0x8000000600027c10 */ /* 0x001fe2000fffe0ff */
[----:B------:R-:W-:-:S03]  /*0260*/  USHF.L.U32 UR4, UR4, 0xa, URZ ;  /* 0x0000000a04047899 */ /* 0x000fc600080006ff */
[----:B------:R-:W-:-:S03]  /*0270*/  LOP3.LUT R2, R2, 0xffff, RZ, 0xc0, !PT ;  /* 0x0000ffff02027812 */ /* 0x000fc600078ec0ff */
[----:B------:R-:W-:Y:S01]  /*0280*/  LOP3.LUT R0, R8, UR4, RZ, 0xfc, !PT ;  /* 0x0000000408007c12 */ /* 0x000fe2000f8efcff */
[----:B------:R-:W-:-:S06]  /*0290*/  UMOV UR4, UR5 ;  /* 0x0000000500047c82 */ /* 0x000fcc0008000000 */
[----:B------:R-:W-:Y:S05]  /*02a0*/  CALL.REL.NOINC `($__internal_33_$__cuda_sm20_div_u16) ;  /* 0x00000014006c7944 */ /* 0x000fea0003c00000 */
[----:B------:R-:W0:Y:S01]  /*02b0*/  LDCU UR6, c[0x0][0x388] ;  /* 0x00007100ff0677ac */ /* 0x000e220008000800 */
[----:B------:R-:W-:Y:S01]  /*02c0*/  LOP3.LUT R10, R10, 0x3, RZ, 0xc0, !PT ;  /* 0x000000030a0a7812 */ /* 0x000fe200078ec0ff */
[----:B0-----:R-:W-:-:S04]  /*02d0*/  USHF.R.S32.HI UR5, URZ, 0x1f, UR6 ;  /* 0x0000001fff057899 */ /* 0x001fc80008011406 */
[----:B------:R-:W-:-:S04]  /*02e0*/  ULEA.HI UR5, UR5, UR6, URZ, 0xc ;  /* 0x0000000605057291 */ /* 0x000fc8000f8f60ff */
[----:B------:R-:W-:-:S12]  /*02f0*/  USHF.R.S32.HI UR5, URZ, 0xc, UR5 ;  /* 0x0000000cff057899 */ /* 0x000fd80008011405 */
.L_x_1135:
[----:B0-----:R-:W0:Y:S01]  /*0300*/  S2R R4, SR_TID.X ;  /* 0x0000000000047919 */ /* 0x001e220000002100 */
[----:B------:R-:W1:Y:S01]  /*0310*/  S2UR UR7, SR_CgaCtaId ;  /* 0x00000000000779c3 */ /* 0x000e620000008800 */
[----:B------:R-:W-:Y:S01]  /*0320*/  UMOV UR6, 0x400 ;  /* 0x0000040000067882 */ /* 0x000fe20000000000 */
[----:B------:R-:W-:Y:S01]  /*0330*/  ISETP.NE.AND P0, PT, R10, 0x2, PT ;  /* 0x000000020a00780c */ /* 0x000fe20003f05270 */
[----:B------:R-:W-:Y:S01]  /*0340*/  UIADD3 UR6, UPT, UPT, UR6, 0x80, URZ ;  /* 0x0000008006067890 */ /* 0x000fe2000fffe0ff */
[----:B------:R-:W-:Y:S01]  /*0350*/  BSSY.RECONVERGENT B0, `(.L_x_1131) ;  /* 0x0000026000007945 */ /* 0x000fe20003800200 */
[----:B------:R-:W2:Y:S03]  /*0360*/  LDCU UR14, c[0x0][0x388] ;  /* 0x00007100ff0e77ac */ /* 0x000ea60008000800 */
[----:B------:R-:W3:Y:S01]  /*0370*/  LDC.64 R2, c[0x0][0x390] ;  /* 0x0000e400ff027b82 */ /* 0x000ee20000000a00 */
[----:B------:R-:W-:-:S07]  /*0380*/  USHF.L.U32 UR15, UR13, 0x2, URZ ;  /* 0x000000020d0f7899 */ /* 0x000fce00080006ff */
[----:B------:R-:W4:Y:S01]  /*0390*/  S2UR UR8, SR_CgaCtaId ;  /* 0x00000000000879c3 */ /* 0x000f220000008800 */
[----:B-1----:R-:W-:-:S03]  /*03a0*/  ULEA UR7, UR7, UR6, 0x18 ;  /* 0x0000000607077291 */ /* 0x002fc6000f8ec0ff */
[----:B------:R-:W-:Y:S01]  /*03b0*/  UMOV UR6, 0x400 ;  /* 0x0000040000067882 */ /* 0x000fe20000000000 */
[C---:B0-----:R-:W-:Y:S02]  /*03c0*/  SHF.L.U32 R5, R4.reuse, 0x2, RZ ;  /* 0x0000000204057819 */ /* 0x041fe400000006ff */
[----:B------:R-:W-:Y:S02]  /*03d0*/  LEA R30, R4, UR7, 0x4 ;  /* 0x00000007041e7c11 */ /* 0x000fe4000f8e20ff */
[----:B------:R-:W-:Y:S01]  /*03e0*/  MOV R11, R5 ;  /* 0x00000005000b7202 */ /* 0x000fe20000000f00 */
[----:B--2---:R-:W-:Y:S06]  /*03f0*/  @!P0 BRA `(.L_x_1132) ;  /* 0x00000000006c8947 */ /* 0x004fec0003800000 */
[----:B------:R-:W0:Y:S01]  /*0400*/  LDC.64 R8, c[0x0][0x390] ;  /* 0x0000e400ff087b82 */ /* 0x000e220000000a00 */
[----:B------:R-:W-:Y:S02]  /*0410*/  MOV R16, UR14 ;  /* 0x0000000e00107c02 */ /* 0x000fe40008000f00 */
[----:B------:R-:W-:-:S05]  /*0420*/  MOV R7, UR4 ;  /* 0x0000000400077c02 */ /* 0x000fca0008000f00 */
[----:B------:R-:W-:-:S05]  /*0430*/  IMAD R16, R16, R7, UR9 ;  /* 0x0000000910107e24 */ /* 0x000fca000f8e0207 */
[----:B------:R-:W-:-:S05]  /*0440*/  IADD3 R7, PT, PT, R5, R16, RZ ;  /* 0x0000001005077210 */ /* 0x000fca0007ffe0ff */
[----:B0-----:R-:W-:-:S05]  /*0450*/  IMAD.WIDE R6, R7, 0x4, R8 ;  /* 0x0000000407067825 */ /* 0x001fca00078e0208 */
[----:B------:R-:W2:Y:S01]  /*0460*/  LDG.E.128 R12, desc[UR10][R6.64] ;  /* 0x0000000a060c7981 */ /* 0x000ea2000c1e1d00 */
[----:B------:R-:W-:Y:S02]  /*0470*/  ISETP.NE.AND P0, PT, R10, 0x3, PT ;  /* 0x000000030a00780c */ /* 0x000fe40003f05270 */
[----:B------:R-:W-:Y:S01]  /*0480*/  IADD3 R11, PT, PT, R5, UR15, RZ ;  /* 0x0000000f050b7c10 */ /* 0x000fe2000fffe0ff */
[----:B--2---:R0:W-:Y:S10]  /*0490*/  STS.128 [R30], R12 ;  /* 0x0000000c1e007388 */ /* 0x0041f40000000c00 */
[----:B------:R-:W-:Y:S05]  /*04a0*/  @!P0 BRA `(.L_x_1132) ;  /* 0x0000000000408947 */ /* 0x000fea0003800000 */
[----:B------:R-:W-:Y:S02]  /*04b0*/  ISETP.NE.AND P0, PT, R10, RZ, PT ;  /* 0x000000ff0a00720c */ /* 0x000fe40003f05270 */
[C---:B------:R-:W-:Y:S02]  /*04c0*/  IADD3 R23, PT, PT, R11.reuse, UR15, RZ ;  /* 0x0000000f0b177c10 */ /* 0x040fe4000fffe0ff */
[----:B------:R-:W-:-:S05]  /*04d0*/  IADD3 R7, PT, PT, R11, R16, RZ ;  /* 0x000000100b077210 */ /* 0x000fca0007ffe0ff */
[----:B------:R-:W-:-:S04]  /*04e0*/  IMAD.WIDE R6, R7, 0x4, R8 ;  /* 0x0000000407067825 */ /* 0x000fc800078e0208 */
[----:B------:R-:W-:Y:S01]  /*04f0*/  @P0 IADD3 R11, PT, PT, R23, R16, RZ ;  /* 0x00000010170b0210 */ /* 0x000fe20007ffe0ff */
[----:B0-----:R-:W2:Y:S04]  /*0500*/  LDG.E.128 R12, desc[UR10][R6.64] ;  /* 0x0000000a060c7981 */ /* 0x001ea8000c1e1d00 */
[----:B------:R-:W-:-:S05]  /*0510*/  @P0 IMAD.WIDE R8, R11, 0x4, R8 ;  /* 0x000000040b080825 */ /* 0x000fca00078e0208 */
[----:B------:R-:W5:Y:S01]  /*0520*/  @P0 LDG.E.128 R16, desc[UR10][R8.64] ;  /* 0x0000000a08100981 */ /* 0x000f62000c1e1d00 */
[----:B------:R-:W-:Y:S02]  /*0530*/  MOV R21, UR13 ;  /* 0x0000000d00157c02 */ /* 0x000fe40008000f00 */
[----:B------:R-:W-:Y:S02]  /*0540*/  MOV R20, UR13 ;  /* 0x0000000d00147c02 */ /* 0x000fe40008000f00 */
[----:B------:R-:W-:-:S04]  /*0550*/  LEA R21, R21, R30, 0x4 ;  /* 0x0000001e15157211 */ /* 0x000fc800078e20ff */
[----:B------:R-:W-:Y:S02]  /*0560*/  @P0 LEA R20, R20, R21, 0x4 ;  /* 0x0000001514140211 */ /* 0x000fe400078e20ff */
[----:B------:R-:W-:Y:S02]  /*0570*/  MOV R11, R23 ;  /* 0x00000017000b7202 */ /* 0x000fe40000000f00 */
[----:B------:R-:W-:Y:S01]  /*0580*/  @P0 IADD3 R11, PT, PT, R23, UR15, RZ ;  /* 0x0000000f170b0c10 */ /* 0x000fe2000fffe0ff */
[----:B--2---:R1:W-:Y:S04]  /*0590*/  STS.128 [R21], R12 ;  /* 0x0000000c15007388 */ /* 0x0043e80000000c00 */
[----:B-----5:R1:W-:Y:S02]  /*05a0*/  @P0 STS.128 [R20], R16 ;  /* 0x0000001014000388 */ /* 0x0203e40000000c00 */
.L_x_1132:
[----:B----4-:R-:W-:Y:S05]  /*05b0*/  BSYNC.RECONVERGENT B0 ;  /* 0x0000000000007941 */ /* 0x010fea0003800200 */
.L_x_1131:
[----:B------:R-:W-:Y:S01]  /*05c0*/  UIMAD UR16, UR13, 0xc, UR9 ;  /* 0x0000000c0d1078a4 */ /* 0x000fe2000f8e0209 */
[----:B01----:R-:W-:Y:S01]  /*05d0*/  MOV R13, UR14 ;  /* 0x0000000e000d7c02 */ /* 0x003fe20008000f00 */
[----:B------:R-:W-:Y:S02]  /*05e0*/  ULEA UR17, UR13, UR9, 0x3 ;  /* 0x000000090d117291 */ /* 0x000fe4000f8e18ff */
[C---:B------:R-:W-:Y:S01]  /*05f0*/  IADD3 R8, PT, PT, R11.reuse, UR9, RZ ;  /* 0x000000090b087c10 */ /* 0x040fe2000fffe0ff */
[----:B------:R-:W-:Y:S01]  /*0600*/  UIADD3 UR7, UPT, UPT, UR6, 0x80, URZ ;  /* 0x0000008006077890 */ /* 0x000fe2000fffe0ff */
[----:B------:R-:W-:Y:S01]  /*0610*/  BSSY.RECONVERGENT B0, `(.L_x_1133) ;  /* 0x0000029000007945 */ /* 0x000fe20003800200 */
[C---:B------:R-:W-:Y:S02]  /*0620*/  IADD3 R6, PT, PT, R11.reuse, UR16, RZ ;  /* 0x000000100b067c10 */ /* 0x040fe4000fffe0ff */
[----:B------:R-:W-:Y:S01]  /*0630*/  ULEA UR7, UR8, UR7, 0x18 ;  /* 0x0000000708077291 */ /* 0x000fe2000f8ec0ff */
[----:B------:R-:W-:Y:S01]  /*0640*/  IADD3 R7, PT, PT, R11, UR17, RZ ;  /* 0x000000110b077c10 */ /* 0x000fe2000fffe0ff */
[----:B------:R-:W-:-:S02]  /*0650*/  IMAD R29, R13, UR4, R8 ;  /* 0x000000040d1d7c24 */ /* 0x000fc4000f8e0208 */
[C---:B------:R-:W-:Y:S02]  /*0660*/  IMAD R9, R13.reuse, UR4, R6 ;  /* 0x000000040d097c24 */ /* 0x040fe4000f8e0206 */
[----:B------:R-:W-:Y:S01]  /*0670*/  IMAD R7, R13, UR4, R7 ;  /* 0x000000040d077c24 */ /* 0x000fe2000f8e0207 */
[----:B------:R-:W-:Y:S02]  /*0680*/  IADD3 R31, PT, PT, R29, UR15, RZ ;  /* 0x0000000f1d1f7c10 */ /* 0x000fe4000fffe0ff */
[----:B------:R-:W-:-:S07]  /*0690*/  LEA R6, R11, UR7, 0x2 ;  /* 0x000000070b067c11 */ /* 0x000fce000f8e10ff */
.L_x_1134:
[----:B---3--:R-:W-:-:S04]  /*06a0*/  IMAD.WIDE R12, R29, 0x4, R2 ;  /* 0x000000041d0c7825 */ /* 0x008fc800078e0202 */
[--C-:B-1----:R-:W-:Y:S02]  /*06b0*/  IMAD.WIDE R16, R31, 0x4, R2.reuse ;  /* 0x000000041f107825 */ /* 0x102fe400078e0202 */
        /* <DEDUP_REMOVED lines=10> */
[----:B------:R-:W-:Y:S01]  /*0760*/  MOV R34, UR15 ;  /* 0x0000000f00227c02 */ /* 0x000fe20008000f00 */
[----:B------:R-:W-:Y:S01]  /*0770*/  IMAD R32, R37, 0x30, R6 ;  /* 0x0000003025207824 */ /* 0x000fe200078e0206 */
[----:B------:R-:W-:Y:S02]  /*0780*/  LEA R28, R35, R6, 0x5 ;  /* 0x00000006231c7211 */ /* 0x000fe400078e28ff */
[----:B------:R-:W-:-:S04]  /*0790*/  IADD3 R11, PT, PT, R11, UR15, R34 ;  /* 0x0000000f0b0b7c10 */ /* 0x000fc8000fffe022 */
[----:B------:R-:W-:-:S04]  /*07a0*/  IADD3 R11, PT, PT, R11, UR15, R34 ;  /* 0x0000000f0b0b7c10 */ /* 0x000fc8000fffe022 */
[----:B------:R-:W-:Y:S02]  /*07b0*/  ISETP.GE.U32.AND P0, PT, R11, 0x1000, PT ;  /* 0x000010000b00780c */ /* 0x000fe40003f06070 */
[----:B------:R-:W-:Y:S02]  /*07c0*/  MOV R36, UR13 ;  /* 0x0000000d00247c02 */ /* 0x000fe40008000f00 */
[----:B------:R-:W-:Y:S02]  /*07d0*/  MOV R34, UR13 ;  /* 0x0000000d00227c02 */ /* 0x000fe40008000f00 */
[----:B------:R-:W-:Y:S02]  /*07e0*/  LEA R9, R36, R9, 0x4 ;  /* 0x0000000924097211 */ /* 0x000fe400078e20ff */
[----:B------:R-:W-:Y:S02]  /*07f0*/  LEA R7, R34, R7, 0x4 ;  /* 0x0000000722077211 */ /* 0x000fe400078e20ff */
[----:B------:R-:W-:Y:S01]  /*0800*/  LEA R31, R36, R31, 0x4 ;  /* 0x0000001f241f7211 */ /* 0x000fe200078e20ff */
[----:B--2---:R0:W-:Y:S04]  /*0810*/  STS.128 [R6], R12 ;  /* 0x0000000c06007388 */ /* 0x0041e80000000c00 */
[----:B---3--:R1:W-:Y:S04]  /*0820*/  STS.128 [R8], R16 ;  /* 0x0000001008007388 */ /* 0x0083e80000000c00 */
[----:B----4-:R1:W-:Y:S04]  /*0830*/  STS.128 [R28], R20 ;  /* 0x000000141c007388 */ /* 0x0103e80000000c00 */
[----:B-----5:R1:W-:Y:S01]  /*0840*/  STS.128 [R32], R24 ;  /* 0x0000001820007388 */ /* 0x0203e20000000c00 */
[----:B0-----:R-:W-:-:S02]  /*0850*/  MOV R12, UR13 ;  /* 0x0000000d000c7c02 */ /* 0x001fc40008000f00 */
[----:B------:R-:W-:Y:S02]  /*0860*/  MOV R13, UR13 ;  /* 0x0000000d000d7c02 */ /* 0x000fe40008000f00 */
[----:B------:R-:W-:Y:S02]  /*0870*/  LEA R29, R12, R29, 0x4 ;  /* 0x0000001d0c1d7211 */ /* 0x000fe400078e20ff */
[----:B------:R-:W-:Y:S01]  /*0880*/  LEA R6, R13, R6, 0x6 ;  /* 0x000000060d067211 */ /* 0x000fe200078e30ff */
[----:B------:R-:W-:Y:S06]  /*0890*/  @!P0 BRA `(.L_x_1134) ;  /* 0xfffffffc00808947 */ /* 0x000fec000383ffff */
[----:B------:R-:W-:Y:S05]  /*08a0*/  BSYNC.RECONVERGENT B0 ;  /* 0x0000000000007941 */ /* 0x000fea0003800200 */
.L_x_1133:
[----:B------:R-:W-:Y:S01]  /*08b0*/  BAR.SYNC.DEFER_BLOCKING 0x0 ;  /* 0x0000000000007b1d */ /* 0x000fe20000010000 */
[----:B------:R-:W-:Y:S01]  /*08c0*/  ULEA UR6, UR8, UR6, 0x18 ;  /* 0x0000000608067291 */ /* 0x000fe2000f8ec0ff */
[C---:B-1----:R-:W-:Y:S02]  /*08d0*/  LOP3.LUT R26, R4.reuse, 0x3, RZ, 0xc0, !PT ;  /* 0x00000003041a7812 */ /* 0x042fe400078ec0ff */
[C---:B------:R-:W-:Y:S02]  /*08e0*/  IADD3 R6, PT, PT, R4.reuse, 0x1, RZ ;  /* 0x0000000104067810 */ /* 0x040fe40007ffe0ff */
[----:B------:R-:W-:Y:S02]  /*08f0*/  IADD3 R4, PT, PT, R4, -0x1, RZ ;  /* 0xffffffff04047810 */ /* 0x000fe40007ffe0ff */
[----:B------:R-:W-:Y:S02]  /*0900*/  LEA R2, R26, UR6, 0x2 ;  /* 0x000000061a027c11 */ /* 0x000fe4000f8e10ff */
[----:B------:R-:W-:-:S02]  /*0910*/  LOP3.LUT R5, R5, 0xc, RZ, 0xc0, !PT ;  /* 0x0000000c05057812 */ /* 0x000fc400078ec0ff */
[----:B------:R-:W0:Y:S01]  /*0920*/  LDCU UR6, c[0x0][0x384] ;  /* 0x00007080ff0677ac */ /* 0x000e220008000800 */
[----:B------:R-:W-:Y:S02]  /*0930*/  SHF.L.U32 R7, R6, 0x2, RZ ;  /* 0x0000000206077819 */ /* 0x000fe400000006ff */
[----:B------:R-:W-:Y:S02]  /*0940*/  SHF.L.U32 R8, R4, 0x2, RZ ;  /* 0x0000000204087819 */ /* 0x000fe400000006ff */
[----:B------:R-:W-:Y:S02]  /*0950*/  LOP3.LUT R3, R5, 0x8, RZ, 0x3c, !PT ;  /* 0x0000000805037812 */ /* 0x000fe400078e3cff */
[----:B------:R-:W-:Y:S02]  /*0960*/  LOP3.LUT R7, R7, 0xc, RZ, 0xc0, !PT ;  /* 0x0000000c07077812 */ /* 0x000fe400078ec0ff */
[----:B------:R-:W-:Y:S02]  /*0970*/  LOP3.LUT R9, R8, 0xc, RZ, 0xc0, !PT ;  /* 0x0000000c08097812 */ /* 0x000fe400078ec0ff */
[C---:B------:R-:W-:Y:S01]  /*0980*/  IADD3 R50, PT, PT, R30.reuse, R5, RZ ;  /* 0x000000051e327210 */ /* 0x040fe20007ffe0ff */
[----:B------:R-:W1:Y:S01]  /*0990*/  LDS R31, [R2] ;  /* 0x00000000021f7984 */ /* 0x000e620000000800 */
[----:B------:R-:W-:-:S02]  /*09a0*/  IADD3 R36, PT, PT, R30, R3, RZ ;  /* 0x000000031e247210 */ /* 0x000fc40007ffe0ff */
[C---:B------:R-:W-:Y:S01]  /*09b0*/  IADD3 R48, PT, PT, R30.reuse, R7, RZ ;  /* 0x000000071e307210 */ /* 0x040fe20007ffe0ff */
[----:B------:R-:W2:Y:S01]  /*09c0*/  LDS R29, [R2+0x14] ;  /* 0x00001400021d7984 */ /* 0x000ea20000000800 */
[----:B------:R-:W-:Y:S02]  /*09d0*/  IADD3 R30, PT, PT, R30, R9, RZ ;  /* 0x000000091e1e7210 */ /* 0x000fe40007ffe0ff */
[----:B0-----:R-:W-:Y:S01]  /*09e0*/  MOV R9, UR6 ;  /* 0x0000000600097c02 */ /* 0x001fe20008000f00 */
[----:B------:R-:W0:Y:S01]  /*09f0*/  LDS R27, [R2+0x28] ;  /* 0x00002800021b7984 */ /* 0x000e220000000800 */
[----:B------:R-:W-:Y:S01]  /*0a00*/  MOV R14, UR5 ;  /* 0x00000005000e7c02 */ /* 0x000fe20008000f00 */
[----:B------:R-:W-:Y:S01]  /*0a10*/  USHF.L.U32 UR6, UR12, 0x2, URZ ;  /* 0x000000020c067899 */ /* 0x000fe200080006ff */
[----:B------:R-:W-:Y:S01]  /*0a20*/  MOV R18, UR5 ;  /* 0x0000000500127c02 */ /* 0x000fe20008000f00 */
[----:B------:R3:W4:Y:S01]  /*0a30*/  LDS R24, [R2+0x3c] ;  /* 0x00003c0002187984 */ /* 0x0007220000000800 */
[----:B------:R-:W-:Y:S01]  /*0a40*/  IMAD R9, R9, UR4, R0 ;  /* 0x0000000409097c24 */ /* 0x000fe2000f8e0200 */
[----:B------:R-:W-:Y:S01]  /*0a50*/  MOV R8, UR5 ;  /* 0x0000000500087c02 */ /* 0x000fe20008000f00 */
[----:B------:R-:W-:Y:S01]  /*0a60*/  UIADD3 UR4, UPT, UPT, UR12, UR4, URZ ;  /* 0x000000040c047290 */ /* 0x000fe2000fffe0ff */
[----:B------:R-:W-:Y:S01]  /*0a70*/  LDS R42, [R50] ;  /* 0x00000000322a7984 */ /* 0x000fe20000000800 */
[----:B------:R-:W-:-:S02]  /*0a80*/  LOP3.LUT R28, R6, 0x3, RZ, 0xc0, !PT ;  /* 0x00000003061c7812 */ /* 0x000fc400078ec0ff */
[-C--:B------:R-:W-:Y:S01]  /*0a90*/  LEA R5, R14, R9.reuse, 0xb ;  /* 0x000000090e057211 */ /* 0x080fe200078e58ff */
[----:B---3--:R-:W3:Y:S01]  /*0aa0*/  LDC.64 R2, c[0x0][0x3a0] ;  /* 0x0000e800ff027b82 */ /* 0x008ee20000000a00 */
[----:B------:R-:W-:Y:S01]  /*0ab0*/  LDS R33, [R48] ;  /* 0x0000000030217984 */ /* 0x000fe20000000800 */
[----:B------:R-:W-:Y:S01]  /*0ac0*/  LEA R7, R8, R9, 0xa ;  /* 0x0000000908077211 */ /* 0x000fe200078e50ff */
[----:B------:R-:W-:Y:S01]  /*0ad0*/  UISETP.GE.U32.AND UP0, UPT, UR4, UR6, UPT ;  /* 0x000000060400728c */ /* 0x000fe2000bf06070 */
[----:B------:R-:W-:Y:S01]  /*0ae0*/  LEA R11, R18, R5, 0xa ;  /* 0x00000005120b7211 */ /* 0x000fe200078e50ff */
[----:B------:R-:W-:Y:S01]  /*0af0*/  LDS R12, [R50+0x800] ;  /* 0x00080000320c7984 */ /* 0x000fe20000000800 */
[----:B------:R-:W-:Y:S02]  /*0b00*/  LOP3.LUT R44, R4, 0x3, RZ, 0xc0, !PT ;  /* 0x00000003042c7812 */ /* 0x000fe400078ec0ff */
[----:B------:R-:W-:Y:S01]  /*0b10*/  LOP3.LUT R46, R26, 0x2, RZ, 0x3c, !PT ;  /* 0x000000021a2e7812 */ /* 0x000fe200078e3cff */
[----:B------:R-:W-:Y:S04]  /*0b20*/  LDS R22, [R50+0x1000] ;  /* 0x0010000032167984 */ /* 0x000fe80000000800 */
[----:B------:R-:W-:Y:S04]  /*0b30*/  LDS R25, [R48+0x800] ;  /* 0x0008000030197984 */ /* 0x000fe80000000800 */
[----:B------:R-:W-:Y:S04]  /*0b40*/  LDS R21, [R48+0x1000] ;  /* 0x0010000030157984 */ /* 0x000fe80000000800 */
[----:B------:R-:W-:Y:S01]  /*0b50*/  LDS R18, [R50+0x1800] ;  /* 0x0018000032127984 */ /* 0x000fe20000000800 */
[----:B---3--:R-:W-:-:S03]  /*0b60*/  IMAD.WIDE R8, R9, 0x4, R2 ;  /* 0x0000000409087825 */ /* 0x008fc600078e0202 */
[----:B------:R-:W-:Y:S01]  /*0b70*/  LDS R23, [R48+0x1800] ;  /* 0x0018000030177984 */ /* 0x000fe20000000800 */
[----:B------:R-:W-:-:S03]  /*0b80*/  IMAD.WIDE R4, R5, 0x4, R2 ;  /* 0x0000000405047825 */ /* 0x000fc600078e0202 */
[----:B-1----:R-:W1:Y:S01]  /*0b90*/  SHFL.IDX PT, R19, R31, R26, 0x1c1f ;  /* 0x001c1f1a1f137589 */ /* 0x002e6200000e0000 */
[----:B------:R-:W-:-:S03]  /*0ba0*/  IMAD.WIDE R6, R7, 0x4, R2 ;  /* 0x0000000407067825 */ /* 0x000fc600078e0202 */
[----:B--2---:R-:W2:Y:S01]  /*0bb0*/  SHFL.IDX PT, R17, R29, R26, 0x1c1f ;  /* 0x001c1f1a1d117589 */ /* 0x004ea200000e0000 */
[----:B------:R-:W-:-:S03]  /*0bc0*/  IMAD.WIDE R2, R11, 0x4, R2 ;  /* 0x000000040b027825 */ /* 0x000fc600078e0202 */
[----:B0-----:R-:W0:Y:S04]  /*0bd0*/  SHFL.IDX PT, R15, R27, R26, 0x1c1f ;  /* 0x001c1f1a1b0f7589 */ /* 0x001e2800000e0000 */
[----:B----4-:R-:W3:Y:S04]  /*0be0*/  SHFL.IDX PT, R13, R24, R26, 0x1c1f ;  /* 0x001c1f1a180d7589 */ /* 0x010ee800000e0000 */
[----:B------:R-:W-:Y:S04]  /*0bf0*/  LDS R20, [R50+0x2000] ;  /* 0x0020000032147984 */ /* 0x000fe80000000800 */
[----:B------:R-:W4:Y:S04]  /*0c00*/  SHFL.IDX PT, R16, R31, R28, 0x1c1f ;  /* 0x001c1f1c1f107589 */ /* 0x000f2800000e0000 */
[----:B------:R-:W5:Y:S01]  /*0c10*/  SHFL.IDX PT, R14, R29, R28, 0x1c1f ;  /* 0x001c1f1c1d0e7589 */ /* 0x000f6200000e0000 */
[----:B-1----:R-:W-:-:S02]  /*0c20*/  IMAD R39, R42, R19, RZ ;  /* 0x000000132a277224 */ /* 0x002fc400078e02ff */
[-C--:B------:R-:W-:Y:S01]  /*0c30*/  IMAD R58, R19, R12.reuse, RZ ;  /* 0x0000000c133a7224 */ /* 0x080fe200078e02ff */
[----:B------:R-:W1:Y:S01]  /*0c40*/  SHFL.IDX PT, R38, R27, R28, 0x1c1f ;  /* 0x001c1f1c1b267589 */ /* 0x000e6200000e0000 */
[C---:B--2---:R-:W-:Y:S02]  /*0c50*/  IMAD R45, R42.reuse, R17, RZ ;  /* 0x000000112a2d7224 */ /* 0x044fe400078e02ff */
[-C--:B------:R-:W-:Y:S01]  /*0c60*/  IMAD R35, R17, R12.reuse, RZ ;  /* 0x0000000c11237224 */ /* 0x080fe200078e02ff */
[----:B------:R-:W2:Y:S01]  /*0c70*/  SHFL.IDX PT, R40, R24, R28, 0x1c1f ;  /* 0x001c1f1c18287589 */ /* 0x000ea200000e0000 */
[C---:B0-----:R-:W-:Y:S02]  /*0c80*/  IMAD R60, R42.reuse, R15, RZ ;  /* 0x0000000f2a3c7224 */ /* 0x041fe400078e02ff */
[----:B------:R-:W-:Y:S01]  /*0c90*/  IMAD R56, R15, R12, RZ ;  /* 0x0000000c0f387224 */ /* 0x000fe200078e02ff */
[----:B------:R-:W0:Y:S01]  /*0ca0*/  LDS R11, [R48+0x2000] ;  /* 0x00200000300b7984 */ /* 0x000e220000000800 */
[----:B---3--:R-:W-:-:S02]  /*0cb0*/  IMAD R42, R42, R13, RZ ;  /* 0x0000000d2a2a7224 */ /* 0x008fc400078e02ff */
[----:B------:R-:W-:Y:S01]  /*0cc0*/  IMAD R12, R13, R12, RZ ;  /* 0x0000000c0d0c7224 */ /* 0x000fe200078e02ff */
[----:B------:R-:W-:Y:S01]  /*0cd0*/  SHFL.IDX PT, R32, R27, R46, 0x1c1f ;  /* 0x001c1f2e1b207589 */ /* 0x000fe200000e0000 */
[----:B------:R-:W-:-:S03]  /*0ce0*/  IMAD R54, R15, R22, RZ ;  /* 0x000000160f367224 */ /* 0x000fc600078e02ff */
[----:B------:R-:W-:Y:S01]  /*0cf0*/  SHFL.IDX PT, R41, R27, R44, 0x1c1f ;  /* 0x001c1f2c1b297589 */ /* 0x000fe200000e0000 */
[C---:B----4-:R-:W-:Y:S02]  /*0d00*/  IMAD R39, R33.reuse, R16, R39 ;  /* 0x0000001021277224 */ /* 0x050fe400078e0227 */
[-C--:B------:R-:W-:Y:S01]  /*0d10*/  IMAD R58, R16, R25.reuse, R58 ;  /* 0x00000019103a7224 */ /* 0x080fe200078e023a */
[----:B------:R-:W-:Y:S01]  /*0d20*/  LDS R27, [R36+0x800] ;  /* 0x00080000241b7984 */ /* 0x000fe20000000800 */
[C---:B-----5:R-:W-:Y:S02]  /*0d30*/  IMAD R45, R33.reuse, R14, R45 ;  /* 0x0000000e212d7224 */ /* 0x060fe400078e022d */
[-C--:B------:R-:W-:Y:S01]  /*0d40*/  IMAD R35, R14, R25.reuse, R35 ;  /* 0x000000190e237224 */ /* 0x080fe200078e0223 */
[----:B------:R-:W-:Y:S01]  /*0d50*/  LDS R55, [R36+0x1000] ;  /* 0x0010000024377984 */ /* 0x000fe20000000800 */
[C---:B-1----:R-:W-:Y:S02]  /*0d60*/  IMAD R60, R33.reuse, R38, R60 ;  /* 0x00000026213c7224 */ /* 0x042fe400078e023c */
[----:B------:R-:W-:Y:S01]  /*0d70*/  IMAD R56, R38, R25, R56 ;  /* 0x0000001926387224 */ /* 0x000fe200078e0238 */
[----:B------:R-:W-:Y:S01]  /*0d80*/  SHFL.IDX PT, R43, R31, R44, 0x1c1f ;  /* 0x001c1f2c1f2b7589 */ /* 0x000fe200000e0000 */
[----:B--2---:R-:W-:-:S02]  /*0d90*/  IMAD R33, R33, R40, R42 ;  /* 0x0000002821217224 */ /* 0x004fc400078e022a */
[----:B------:R-:W-:Y:S01]  /*0da0*/  IMAD R42, R13, R22, RZ ;  /* 0x000000160d2a7224 */ /* 0x000fe200078e02ff */
[----:B------:R-:W-:Y:S01]  /*0db0*/  SHFL.IDX PT, R51, R29, R46, 0x1c1f ;  /* 0x001c1f2e1d337589 */ /* 0x000fe200000e0000 */
[----:B------:R-:W-:Y:S02]  /*0dc0*/  IMAD R12, R40, R25, R12 ;  /* 0x00000019280c7224 */ /* 0x000fe400078e020c */
[-C--:B------:R-:W-:Y:S01]  /*0dd0*/  IMAD R54, R38, R21.reuse, R54 ;  /* 0x0000001526367224 */ /* 0x080fe200078e0236 */
[----:B------:R1:W-:Y:S01]  /*0de0*/  SHFL.IDX PT, R28, R29, R44, 0x1c1f ;  /* 0x001c1f2c1d1c7589 */ /* 0x0003e200000e0000 */
[----:B------:R-:W-:Y:S02]  /*0df0*/  IMAD R42, R40, R21, R42 ;  /* 0x00000015282a7224 */ /* 0x000fe400078e022a */
[----:B------:R-:W-:Y:S01]  /*0e00*/  IMAD R25, R17, R18, RZ ;  /* 0x0000001211197224 */ /* 0x000fe200078e02ff */
[----:B------:R2:W-:Y:S03]  /*0e10*/  SHFL.IDX PT, R26, R24, R44, 0x1c1f ;  /* 0x001c1f2c181a7589 */ /* 0x0005e600000e0000 */
[----:B------:R-:W-:Y:S01]  /*0e20*/  IMAD R25, R14, R23, R25 ;  /* 0x000000170e197224 */ /* 0x000fe200078e0219 */
[----:B------:R3:W-:Y:S01]  /*0e30*/  SHFL.IDX PT, R47, R24, R46, 0x1c1f ;  /* 0x001c1f2e182f7589 */ /* 0x0007e200000e0000 */
[----:B-1----:R-:W-:-:S03]  /*0e40*/  IMAD R29, R19, R22, RZ ;  /* 0x00000016131d7224 */ /* 0x002fc600078e02ff */
[----:B------:R1:W4:Y:S01]  /*0e50*/  SHFL.IDX PT, R34, R31, R46, 0x1c1f ;  /* 0x001c1f2e1f227589 */ /* 0x00032200000e0000 */
[----:B--2---:R-:W-:Y:S02]  /*0e60*/  IMAD R44, R17, R22, RZ ;  /* 0x00000016112c7224 */ /* 0x004fe400078e02ff */
[-C--:B------:R-:W-:Y:S01]  /*0e70*/  IMAD R29, R16, R21.reuse, R29 ;  /* 0x00000015101d7224 */ /* 0x080fe200078e021d */
[----:B------:R-:W2:Y:S01]  /*0e80*/  LDS R49, [R36] ;  /* 0x0000000024317984 */ /* 0x000ea20000000800 */
[----:B------:R-:W-:Y:S02]  /*0e90*/  IMAD R44, R14, R21, R44 ;  /* 0x000000150e2c7224 */ /* 0x000fe400078e022c */
[-C--:B------:R-:W-:Y:S01]  /*0ea0*/  IMAD R21, R19, R18.reuse, RZ ;  /* 0x0000001213157224 */ /* 0x080fe200078e02ff */
[----:B------:R-:W5:Y:S01]  /*0eb0*/  LDS R37, [R36+0x1800] ;  /* 0x0018000024257984 */ /* 0x000f620000000800 */
[-C--:B---3--:R-:W-:Y:S02]  /*0ec0*/  IMAD R24, R15, R18.reuse, RZ ;  /* 0x000000120f187224 */ /* 0x088fe400078e02ff */
[----:B------:R-:W-:Y:S01]  /*0ed0*/  IMAD R22, R13, R18, RZ ;  /* 0x000000120d167224 */ /* 0x000fe200078e02ff */
[----:B------:R-:W3:Y:S01]  /*0ee0*/  LDS R31, [R30+0x800] ;  /* 0x000800001e1f7984 */ /* 0x000ee20000000800 */
[----:B------:R-:W-:-:S02]  /*0ef0*/  IMAD R18, R16, R23, R21 ;  /* 0x0000001710127224 */ /* 0x000fc400078e0215 */
[-C--:B------:R-:W-:Y:S01]  /*0f00*/  IMAD R24, R38, R23.reuse, R24 ;  /* 0x0000001726187224 */ /* 0x080fe200078e0218 */
[----:B------:R-:W3:Y:S01]  /*0f10*/  LDS R52, [R30+0x1000] ;  /* 0x001000001e347984 */ /* 0x000ee20000000800 */
[----:B------:R-:W-:Y:S02]  /*0f20*/  IMAD R23, R40, R23, R22 ;  /* 0x0000001728177224 */ /* 0x000fe400078e0216 */
[-C--:B-1----:R-:W-:Y:S01]  /*0f30*/  IMAD R46, R19, R20.reuse, RZ ;  /* 0x00000014132e7224 */ /* 0x082fe200078e02ff */
[----:B------:R-:W-:Y:S01]  /*0f40*/  LDS R53, [R36+0x2000] ;  /* 0x0020000024357984 */ /* 0x000fe20000000800 */
[-C--:B------:R-:W-:Y:S02]  /*0f50*/  IMAD R22, R17, R20.reuse, RZ ;  /* 0x0000001411167224 */ /* 0x080fe400078e02ff */
[-C--:B------:R-:W-:Y:S01]  /*0f60*/  IMAD R21, R15, R20.reuse, RZ ;  /* 0x000000140f157224 */ /* 0x080fe200078e02ff */
[----:B------:R-:W-:Y:S01]  /*0f70*/  LDS R61, [R48+0x3000] ;  /* 0x00300000303d7984 */ /* 0x000fe20000000800 */
[----:B------:R-:W-:-:S02]  /*0f80*/  IMAD R20, R13, R20, RZ ;  /* 0x000000140d147224 */ /* 0x000fc400078e02ff */
[-C--:B0-----:R-:W-:Y:S02]  /*0f90*/  IMAD R46, R16, R11.reuse, R46 ;  /* 0x0000000b102e7224 */ /* 0x081fe400078e022e */
[-C--:B------:R-:W-:Y:S02]  /*0fa0*/  IMAD R22, R14, R11.reuse, R22 ;  /* 0x0000000b0e167224 */ /* 0x080fe400078e0216 */
[-C--:B------:R-:W-:Y:S02]  /*0fb0*/  IMAD R21, R38, R11.reuse, R21 ;  /* 0x0000000b26157224 */ /* 0x080fe400078e0215 */
[----:B------:R-:W-:Y:S02]  /*0fc0*/  IMAD R20, R40, R11, R20 ;  /* 0x0000000b28147224 */ /* 0x000fe400078e0214 */
[----:B------:R-:W0:Y:S01]  /*0fd0*/  LDS R11, [R30] ;  /* 0x000000001e0b7984 */ /* 0x000e220000000800 */
[-C--:B----4-:R-:W-:Y:S02]  /*0fe0*/  IMAD R58, R34, R27.reuse, R58 ;  /* 0x0000001b223a7224 */ /* 0x090fe400078e023a */
[----:B------:R-:W-:-:S02]  /*0ff0*/  IMAD R35, R51, R27, R35 ;  /* 0x0000001b33237224 */ /* 0x000fc400078e0223 */
[-C--:B------:R-:W-:Y:S02]  /*1000*/  IMAD R56, R32, R27.reuse, R56 ;  /* 0x0000001b20387224 */ /* 0x080fe400078e0238 */
[----:B------:R-:W-:Y:S02]  /*1010*/  IMAD R12, R47, R27, R12 ;  /* 0x0000001b2f0c7224 */ /* 0x000fe400078e020c */
[-C--:B------:R-:W-:Y:S02]  /*1020*/  IMAD R29, R34, R55.reuse, R29 ;  /* 0x00000037221d7224 */ /* 0x080fe400078e021d */
[-C--:B------:R-:W-:Y:S02]  /*1030*/  IMAD R27, R51, R55.reuse, R44 ;  /* 0x00000037331b7224 */ /* 0x080fe400078e022c */
[-C--:B------:R-:W-:Y:S01]  /*1040*/  IMAD R54, R32, R55.reuse, R54 ;  /* 0x0000003720367224 */ /* 0x080fe200078e0236 */
[----:B------:R-:W1:Y:S01]  /*1050*/  LDS R44, [R30+0x1800] ;  /* 0x001800001e2c7984 */ /* 0x000e620000000800 */
[----:B------:R-:W-:-:S02]  /*1060*/  IMAD R55, R47, R55, R42 ;  /* 0x000000372f377224 */ /* 0x000fc400078e022a */
[C---:B--2---:R-:W-:Y:S01]  /*1070*/  IMAD R39, R49.reuse, R34, R39 ;  /* 0x0000002231277224 */ /* 0x044fe200078e0227 */
[----:B------:R-:W2:Y:S01]  /*1080*/  LDS R42, [R30+0x2000] ;  /* 0x002000001e2a7984 */ /* 0x000ea20000000800 */
[C---:B------:R-:W-:Y:S02]  /*1090*/  IMAD R45, R49.reuse, R51, R45 ;  /* 0x00000033312d7224 */ /* 0x040fe400078e022d */
[C---:B------:R-:W-:Y:S02]  /*10a0*/  IMAD R60, R49.reuse, R32, R60 ;  /* 0x00000020313c7224 */ /* 0x040fe400078e023c */
[----:B------:R-:W-:Y:S02]  /*10b0*/  IMAD R33, R49, R47, R33 ;  /* 0x0000002f31217224 */ /* 0x000fe400078e0221 */
[-C--:B-----5:R-:W-:Y:S02]  /*10c0*/  IMAD R18, R34, R37.reuse, R18 ;  /* 0x0000002522127224 */ /* 0x0a0fe400078e0212 */
[----:B------:R-:W-:-:S02]  /*10d0*/  IMAD R25, R51, R37, R25 ;  /* 0x0000002533197224 */ /* 0x000fc400078e0219 */
[-C--:B------:R-:W-:Y:S02]  /*10e0*/  IMAD R24, R32, R37.reuse, R24 ;  /* 0x0000002520187224 */ /* 0x080fe400078e0218 */
[----:B------:R-:W-:Y:S02]  /*10f0*/  IMAD R23, R47, R37, R23 ;  /* 0x000000252f177224 */ /* 0x000fe400078e0217 */
[CC--:B---3--:R-:W-:Y:S02]  /*1100*/  IMAD R37, R43.reuse, R31.reuse, R58 ;  /* 0x0000001f2b257224 */ /* 0x0c8fe400078e023a */
[----:B------:R-:W-:Y:S01]  /*1110*/  IMAD R35, R28, R31, R35 ;  /* 0x0000001f1c237224 */ /* 0x000fe200078e0223 */
[----:B------:R-:W-:Y:S01]  /*1120*/  LDS R58, [R30+0x3800] ;  /* 0x003800001e3a7984 */ /* 0x000fe20000000800 */
[-C--:B------:R-:W-:Y:S02]  /*1130*/  IMAD R59, R26, R52.reuse, R55 ;  /* 0x000000341a3b7224 */ /* 0x080fe400078e0237 */
[----:B------:R-:W-:Y:S01]  /*1140*/  IMAD R29, R43, R52, R29 ;  /* 0x000000342b1d7224 */ /* 0x000fe200078e021d */
[----:B------:R-:W-:Y:S01]  /*1150*/  LDS R55, [R48+0x2800] ;  /* 0x0028000030377984 */ /* 0x000fe20000000800 */
[----:B0-----:R-:W-:-:S02]  /*1160*/  IMAD R39, R11, R43, R39 ;  /* 0x0000002b0b277224 */ /* 0x001fc400078e0227 */
[C---:B------:R-:W-:Y:S02]  /*1170*/  IMAD R45, R11.reuse, R28, R45 ;  /* 0x0000001c0b2d7224 */ /* 0x040fe400078e022d */
[C---:B------:R-:W-:Y:S02]  /*1180*/  IMAD R49, R11.reuse, R41, R60 ;  /* 0x000000290b317224 */ /* 0x040fe400078e023c */
[----:B------:R-:W-:Y:S02]  /*1190*/  IMAD R11, R11, R26, R33 ;  /* 0x0000001a0b0b7224 */ /* 0x000fe400078e0221 */
[-C--:B------:R-:W-:Y:S02]  /*11a0*/  IMAD R33, R41, R31.reuse, R56 ;  /* 0x0000001f29217224 */ /* 0x080fe400078e0238 */
[----:B------:R-:W-:Y:S01]  /*11b0*/  IMAD R31, R26, R31, R12 ;  /* 0x0000001f1a1f7224 */ /* 0x000fe200078e020c */
[----:B------:R-:W-:Y:S01]  /*11c0*/  LDS R56, [R48+0x3800] ;  /* 0x0038000030387984 */ /* 0x000fe20000000800 */
[----:B------:R-:W-:-:S02]  /*11d0*/  IMAD R27, R28, R52, R27 ;  /* 0x000000341c1b7224 */ /* 0x000fc400078e021b */
[----:B------:R-:W-:Y:S01]  /*11e0*/  IMAD R57, R41, R52, R54 ;  /* 0x0000003429397224 */ /* 0x000fe200078e0236 */
[----:B------:R-:W0:Y:S01]  /*11f0*/  LDS R12, [R50+0x2800] ;  /* 0x00280000320c7984 */ /* 0x000e220000000800 */
[-C--:B------:R-:W-:Y:S02]  /*1200*/  IMAD R46, R34, R53.reuse, R46 ;  /* 0x00000035222e7224 */ /* 0x080fe400078e022e */
[-C--:B------:R-:W-:Y:S01]  /*1210*/  IMAD R22, R51, R53.reuse, R22 ;  /* 0x0000003533167224 */ /* 0x080fe200078e0216 */
[----:B------:R-:W-:Y:S01]  /*1220*/  LDS R52, [R50+0x3000] ;  /* 0x0030000032347984 */ /* 0x000fe20000000800 */
[-C--:B------:R-:W-:Y:S02]  /*1230*/  IMAD R21, R32, R53.reuse, R21 ;  /* 0x0000003520157224 */ /* 0x080fe400078e0215 */
[----:B------:R-:W-:Y:S01]  /*1240*/  IMAD R53, R47, R53, R20 ;  /* 0x000000352f357224 */ /* 0x000fe200078e0214 */
[----:B------:R-:W-:Y:S01]  /*1250*/  LDS R54, [R50+0x3800] ;  /* 0x0038000032367984 */ /* 0x000fe20000000800 */
[----:B-1----:R-:W-:-:S02]  /*1260*/  IMAD R18, R43, R44, R18 ;  /* 0x0000002c2b127224 */ /* 0x002fc400078e0212 */
[-C--:B------:R-:W-:Y:S01]  /*1270*/  IMAD R25, R28, R44.reuse, R25 ;  /* 0x0000002c1c197224 */ /* 0x080fe200078e0219 */
[----:B------:R-:W-:Y:S01]  /*1280*/  LDS R20, [R36+0x3000] ;  /* 0x0030000024147984 */ /* 0x000fe20000000800 */
[-C--:B------:R-:W-:Y:S02]  /*1290*/  IMAD R24, R41, R44.reuse, R24 ;  /* 0x0000002c29187224 */ /* 0x080fe400078e0218 */
[----:B------:R-:W-:Y:S01]  /*12a0*/  IMAD R23, R26, R44, R23 ;  /* 0x0000002c1a177224 */ /* 0x000fe200078e0217 */
[----:B------:R-:W-:Y:S01]  /*12b0*/  LDS R50, [R36+0x3800] ;  /* 0x0038000024327984 */ /* 0x000fe20000000800 */
[-C--:B--2---:R-:W-:Y:S02]  /*12c0*/  IMAD R46, R43, R42.reuse, R46 ;  /* 0x0000002a2b2e7224 */ /* 0x084fe400078e022e */
[-C--:B------:R-:W-:Y:S01]  /*12d0*/  IMAD R22, R28, R42.reuse, R22 ;  /* 0x0000002a1c167224 */ /* 0x080fe200078e0216 */
[----:B------:R-:W-:Y:S01]  /*12e0*/  LDS R48, [R30+0x2800] ;  /* 0x002800001e307984 */ /* 0x000fe20000000800 */
[----:B------:R-:W-:-:S02]  /*12f0*/  IMAD R21, R41, R42, R21 ;  /* 0x0000002a29157224 */ /* 0x000fc400078e0215 */
[----:B------:R-:W-:Y:S01]  /*1300*/  IMAD R53, R26, R42, R53 ;  /* 0x0000002a1a357224 */ /* 0x000fe200078e0235 */
[----:B------:R-:W-:Y:S04]  /*1310*/  LDS R44, [R30+0x3000] ;  /* 0x003000001e2c7984 */ /* 0x000fe80000000800 */
[----:B------:R1:W2:Y:S01]  /*1320*/  LDS R42, [R36+0x2800] ;  /* 0x00280000242a7984 */ /* 0x0002a20000000800 */
[----:B------:R-:W-:Y:S01]  /*1330*/  BAR.SYNC.DEFER_BLOCKING 0x0 ;  /* 0x0000000000007b1d */ /* 0x000fe20000010000 */
[----:B0-----:R-:W-:-:S04]  /*1340*/  IMAD R60, R19, R12, RZ ;  /* 0x0000000c133c7224 */ /* 0x001fc800078e02ff */
[----:B-1----:R-:W-:Y:S01]  /*1350*/  IMAD R36, R16, R55, R60 ;  /* 0x0000003710247224 */ /* 0x002fe200078e023c */
[----:B------:R0:W-:Y:S04]  /*1360*/  STG.E desc[UR10][R8.64], R39 ;  /* 0x0000002708007986 */ /* 0x0001e8000c10190a */
[----:B------:R1:W-:Y:S04]  /*1370*/  STG.E desc[UR10][R6.64], R45 ;  /* 0x0000002d06007986 */ /* 0x0003e8000c10190a */
[----:B------:R3:W-:Y:S01]  /*1380*/  STG.E desc[UR10][R4.64], R49 ;  /* 0x0000003104007986 */ /* 0x0007e2000c10190a */
[----:B0-----:R-:W-:-:S03]  /*1390*/  IMAD R39, R17, R12, RZ ;  /* 0x0000000c11277224 */ /* 0x001fc600078e02ff */
[----:B------:R0:W-:Y:S01]  /*13a0*/  STG.E desc[UR10][R2.64], R11 ;  /* 0x0000000b02007986 */ /* 0x0001e2000c10190a */
[----:B--2---:R-:W-:Y:S02]  /*13b0*/  IMAD R36, R34, R42, R36 ;  /* 0x0000002a22247224 */ /* 0x004fe400078e0224 */
[-C--:B-1----:R-:W-:Y:S01]  /*13c0*/  IMAD R45, R15, R12.reuse, RZ ;  /* 0x0000000c0f2d7224 */ /* 0x082fe200078e02ff */
[----:B------:R0:W-:Y:S01]  /*13d0*/  STG.E desc[UR10][R8.64+0x200], R37 ;  /* 0x0002002508007986 */ /* 0x0001e2000c10190a */
[----:B---3--:R-:W-:-:S03]  /*13e0*/  IMAD R49, R13, R12, RZ ;  /* 0x0000000c0d317224 */ /* 0x008fc600078e02ff */
[----:B------:R0:W-:Y:S01]  /*13f0*/  STG.E desc[UR10][R6.64+0x200], R35 ;  /* 0x0002002306007986 */ /* 0x0001e2000c10190a */
[-C--:B------:R-:W-:Y:S02]  /*1400*/  IMAD R12, R14, R55.reuse, R39 ;  /* 0x000000370e0c7224 */ /* 0x080fe400078e0227 */
[----:B------:R-:W-:Y:S01]  /*1410*/  IMAD R30, R38, R55, R45 ;  /* 0x00000037261e7224 */ /* 0x000fe200078e022d */
[----:B------:R0:W-:Y:S01]  /*1420*/  STG.E desc[UR10][R4.64+0x200], R33 ;  /* 0x0002002104007986 */ /* 0x0001e2000c10190a */
[C---:B------:R-:W-:Y:S02]  /*1430*/  IMAD R39, R19.reuse, R52, RZ ;  /* 0x0000003413277224 */ /* 0x040fe400078e02ff */
[----:B------:R-:W-:Y:S01]  /*1440*/  IMAD R45, R19, R54, RZ ;  /* 0x00000036132d7224 */ /* 0x000fe200078e02ff */
[----:B------:R0:W-:Y:S01]  /*1450*/  STG.E desc[UR10][R2.64+0x200], R31 ;  /* 0x0002001f02007986 */ /* 0x0001e2000c10190a */
[C---:B------:R-:W-:Y:S02]  /*1460*/  IMAD R19, R16.reuse, R61, R39 ;  /* 0x0000003d10137224 */ /* 0x040fe400078e0227 */
[----:B------:R-:W-:Y:S01]  /*1470*/  IMAD R39, R16, R56, R45 ;  /* 0x0000003810277224 */ /* 0x000fe200078e022d */
[----:B------:R0:W-:Y:S01]  /*1480*/  STG.E desc[UR10][R8.64+0x400], R29 ;  /* 0x0004001d08007986 */ /* 0x0001e2000c10190a */
[----:B------:R-:W-:-:S02]  /*1490*/  IMAD R16, R17, R52, RZ ;  /* 0x0000003411107224 */ /* 0x000fc400078e02ff */
[----:B------:R-:W-:Y:S01]  /*14a0*/  IMAD R17, R17, R54, RZ ;  /* 0x0000003611117224 */ /* 0x000fe200078e02ff */
[----:B------:R0:W-:Y:S01]  /*14b0*/  STG.E desc[UR10][R6.64+0x400], R27 ;  /* 0x0004001b06007986 */ /* 0x0001e2000c10190a */
[C---:B------:R-:W-:Y:S02]  /*14c0*/  IMAD R16, R14.reuse, R61, R16 ;  /* 0x0000003d0e107224 */ /* 0x040fe400078e0210 */
[----:B------:R-:W-:Y:S01]  /*14d0*/  IMAD R14, R14, R56, R17 ;  /* 0x000000380e0e7224 */ /* 0x000fe200078e0211 */
[----:B------:R0:W-:Y:S01]  /*14e0*/  STG.E desc[UR10][R4.64+0x400], R57 ;  /* 0x0004003904007986 */ /* 0x0001e2000c10190a */
[C---:B------:R-:W-:Y:S02]  /*14f0*/  IMAD R17, R15.reuse, R52, RZ ;  /* 0x000000340f117224 */ /* 0x040fe400078e02ff */
[----:B------:R-:W-:Y:S01]  /*1500*/  IMAD R15, R15, R54, RZ ;  /* 0x000000360f0f7224 */ /* 0x000fe200078e02ff */
[----:B------:R0:W-:Y:S01]  /*1510*/  STG.E desc[UR10][R2.64+0x400], R59 ;  /* 0x0004003b02007986 */ /* 0x0001e2000c10190a */
[----:B------:R-:W-:-:S02]  /*1520*/  IMAD R52, R13, R52, RZ ;  /* 0x000000340d347224 */ /* 0x000fc400078e02ff */
[----:B------:R-:W-:Y:S01]  /*1530*/  IMAD R45, R13, R54, RZ ;  /* 0x000000360d2d7224 */ /* 0x000fe200078e02ff */
[----:B------:R0:W-:Y:S01]  /*1540*/  STG.E desc[UR10][R8.64+0x600], R18 ;  /* 0x0006001208007986 */ /* 0x0001e2000c10190a */
[----:B------:R-:W-:Y:S02]  /*1550*/  IMAD R13, R38, R61, R17 ;  /* 0x0000003d260d7224 */ /* 0x000fe400078e0211 */
[----:B------:R-:W-:Y:S01]  /*1560*/  IMAD R55, R40, R55, R49 ;  /* 0x0000003728377224 */ /* 0x000fe200078e0231 */
[----:B------:R0:W-:Y:S01]  /*1570*/  STG.E desc[UR10][R6.64+0x600], R25 ;  /* 0x0006001906007986 */ /* 0x0001e2000c10190a */
[----:B------:R-:W-:Y:S02]  /*1580*/  IMAD R15, R38, R56, R15 ;  /* 0x00000038260f7224 */ /* 0x000fe400078e020f */
[-C--:B------:R-:W-:Y:S01]  /*1590*/  IMAD R17, R51, R42.reuse, R12 ;  /* 0x0000002a33117224 */ /* 0x080fe200078e020c */
[----:B------:R0:W-:Y:S01]  /*15a0*/  STG.E desc[UR10][R4.64+0x600], R24 ;  /* 0x0006001804007986 */ /* 0x0001e2000c10190a */
[----:B------:R-:W-:-:S02]  /*15b0*/  IMAD R30, R32, R42, R30 ;  /* 0x0000002a201e7224 */ /* 0x000fc400078e021e */
[----:B------:R-:W-:Y:S01]  /*15c0*/  IMAD R13, R32, R20, R13 ;  /* 0x00000014200d7224 */ /* 0x000fe200078e020d */
[----:B------:R0:W-:Y:S01]  /*15d0*/  STG.E desc[UR10][R2.64+0x600], R23 ;  /* 0x0006001702007986 */ /* 0x0001e2000c10190a */
[----:B------:R-:W-:Y:S02]  /*15e0*/  IMAD R61, R40, R61, R52 ;  /* 0x0000003d283d7224 */ /* 0x000fe400078e0234 */
[----:B------:R-:W-:Y:S01]  /*15f0*/  IMAD R55, R47, R42, R55 ;  /* 0x0000002a2f377224 */ /* 0x000fe200078e0237 */
[----:B------:R0:W-:Y:S01]  /*1600*/  STG.E desc[UR10][R8.64+0x800], R46 ;  /* 0x0008002e08007986 */ /* 0x0001e2000c10190a */
[----:B------:R-:W-:Y:S02]  /*1610*/  IMAD R32, R32, R50, R15 ;  /* 0x0000003220207224 */ /* 0x000fe400078e020f */
[----:B------:R-:W-:Y:S01]  /*1620*/  IMAD R12, R34, R20, R19 ;  /* 0x00000014220c7224 */ /* 0x000fe200078e0213 */
[----:B------:R0:W-:Y:S01]  /*1630*/  STG.E desc[UR10][R6.64+0x800], R22 ;  /* 0x0008001606007986 */ /* 0x0001e2000c10190a */
[----:B------:R-:W-:-:S02]  /*1640*/  IMAD R15, R43, R48, R36 ;  /* 0x000000302b0f7224 */ /* 0x000fc400078e0224 */
[----:B------:R-:W-:Y:S01]  /*1650*/  IMAD R19, R51, R20, R16 ;  /* 0x0000001433137224 */ /* 0x000fe200078e0210 */
[----:B------:R0:W-:Y:S01]  /*1660*/  STG.E desc[UR10][R4.64+0x800], R21 ;  /* 0x0008001504007986 */ /* 0x0001e2000c10190a */
[----:B------:R-:W-:Y:S02]  /*1670*/  IMAD R34, R34, R50, R39 ;  /* 0x0000003222227224 */ /* 0x000fe400078e0227 */
[-C--:B------:R-:W-:Y:S01]  /*1680*/  IMAD R17, R28, R48.reuse, R17 ;  /* 0x000000301c117224 */ /* 0x080fe200078e0211 */
        /* <DEDUP_REMOVED lines=8> */
[----:B------:R-:W-:Y:S01]  /*1710*/  IMAD R51, R51, R50, R14 ;  /* 0x0000003233337224 */ /* 0x000fe200078e020e */
[----:B------:R0:W-:Y:S01]  /*1720*/  STG.E desc[UR10][R4.64+0xa00], R39 ;  /* 0x000a002704007986 */ /* 0x0001e2000c10190a */
[-C--:B------:R-:W-:Y:S02]  /*1730*/  IMAD R19, R28, R44.reuse, R19 ;  /* 0x0000002c1c137224 */ /* 0x080fe400078e0213 */
[----:B------:R-:W-:Y:S01]  /*1740*/  IMAD R13, R41, R44, R13 ;  /* 0x0000002c290d7224 */ /* 0x000fe200078e020d */
[----:B------:R0:W-:Y:S01]  /*1750*/  STG.E desc[UR10][R2.64+0xa00], R55 ;  /* 0x000a003702007986 */ /* 0x0001e2000c10190a */
[----:B------:R-:W-:-:S02]  /*1760*/  IMAD R47, R47, R50, R40 ;  /* 0x000000322f2f7224 */ /* 0x000fc400078e0228 */
[----:B------:R-:W-:Y:S01]  /*1770*/  IMAD R61, R26, R44, R61 ;  /* 0x0000002c1a3d7224 */ /* 0x000fe200078e023d */
[----:B------:R0:W-:Y:S01]  /*1780*/  STG.E desc[UR10][R8.64+0xc00], R45 ;  /* 0x000c002d08007986 */ /* 0x0001e2000c10190a */
[-C--:B------:R-:W-:Y:S02]  /*1790*/  IMAD R43, R43, R58.reuse, R34 ;  /* 0x0000003a2b2b7224 */ /* 0x080fe400078e0222 */
[-C--:B------:R-:W-:Y:S01]  /*17a0*/  IMAD R51, R28, R58.reuse, R51 ;  /* 0x0000003a1c337224 */ /* 0x080fe200078e0233 */
[----:B------:R0:W-:Y:S01]  /*17b0*/  STG.E desc[UR10][R6.64+0xc00], R19 ;  /* 0x000c001306007986 */ /* 0x0001e2000c10190a */
[-C--:B------:R-:W-:Y:S02]  /*17c0*/  IMAD R41, R41, R58.reuse, R32 ;  /* 0x0000003a29297224 */ /* 0x080fe400078e0220 */
[----:B------:R-:W-:Y:S01]  /*17d0*/  IMAD R47, R26, R58, R47 ;  /* 0x0000003a1a2f7224 */ /* 0x000fe200078e022f */
        /* <DEDUP_REMOVED lines=8> */
        .weak           $__internal_33_$__cuda_sm20_div_u16
        .type           $__internal_33_$__cuda_sm20_div_u16,@function
        .size           $__internal_33_$__cuda_sm20_div_u16,(.L_x_38536 - $__internal_33_$__cuda_sm20_div_u16)
$__internal_33_$__cuda_sm20_div_u16:
        /* <DEDUP_REMOVED lines=18> */
[----:B------:R-:W-:Y:S06]  /*1980*/  RET.REL.NODEC R2 `(_Z9cuda_gemmIiLi128ELi4ELi1ELi4096ELi4ELi4ELi64ELi0ELi1EEviiiPT_S1_S1_iii) ;  /* 0xffffffe4029c7950 */ /* 0x000fec0003c3ffff */
.L_x_1136:
        /* <DEDUP_REMOVED lines=15> */
.L_x_38536:


//--------------------- .text._Z9cuda_gemmIiLi128ELi4ELi1ELi4096ELi4ELi4ELi64ELi0ELi0EEviiiPT_S1_S1_iii --------------------------
	.section	.text._Z9cuda_gemmIiLi128ELi4ELi1ELi4096ELi4ELi4ELi64ELi0ELi0EEviiiPT_S1_S1_iii,"ax",@progbits
	.align	128
        .global         _Z9cuda_gemmIiLi128ELi4ELi1ELi4096ELi4ELi4ELi64ELi0ELi0EEviiiPT_S1_S1_iii
        .type           _Z9cuda_gemmIiLi128ELi4ELi1ELi4096ELi4ELi4ELi64ELi0ELi0EEviiiPT_S1_S1_iii,@function
        .size           _Z9cuda_gemmIiLi128ELi4ELi1ELi4096ELi4ELi4ELi64ELi0ELi0EEviiiPT_S1_S1_iii,(.L_x_38538 - _Z9cuda_gemmIiLi128ELi4ELi1ELi4096ELi4ELi4ELi64ELi0ELi0EEviiiPT_S1_S1_iii)
        .other          _Z9cuda_gemmIiLi128ELi4ELi1ELi4096ELi4ELi4ELi64ELi0ELi0EEviiiPT_S1_S1_iii,@"STO_CUDA_ENTRY STV_DEFAULT"
_Z9cuda_gemmIiLi128ELi4ELi1ELi4096ELi4ELi4ELi64ELi0ELi0EEviiiPT_S1_S1_iii:
.text._Z9cuda_gemmIiLi128ELi4ELi1ELi4096ELi4ELi4ELi64ELi0ELi0EEviiiPT_S1_S1_iii:
        /* <DEDUP_REMOVED lines=62> */
.L_x_1139:
        /* <DEDUP_REMOVED lines=25> */
.L_x_1138:
[----:B------:R-:W-:Y:S05]  /*0570*/  BSYNC.RECONVERGENT B0 ;  /* 0x0000000000007941 */ /* 0x000fea0003800200 */
.L_x_1137:
[----:B------:R-:W-:Y:S01]  /*0580*/  MOV R7, 0x80 ;  /* 0x0000008000077802 */ /* 0x000fe20000000f00 */
[----:B0-----:R-:W-:Y:S01]  /*0590*/  IMAD.MOV.U32 R8, RZ, RZ, R17 ;  /* 0x000000ffff087224 */ /* 0x001fe200078e0011 */
[----:B------:R-:W-:-:S07]  /*05a0*/  MOV R9, 0x5c0 ;  /* 0x000005c000097802 */ /* 0x000fce0000000f00 */
[----:B------:R-:W-:Y:S05]  /*05b0*/  CALL.REL.NOINC `($__internal_34_$__cuda_sm20_div_s16) ;  /* 0x0000003c00107944 */ /* 0x000fea0003c00000 */
[----:B------:R-:W-:Y:S01]  /*05c0*/  UPRMT UR4, UR8, 0x9910, URZ ;  /* 0x0000991008047896 */ /* 0x000fe200080000ff */
[----:B------:R-:W-:Y:S01]  /*05d0*/  IMAD.MOV.U32 R7, RZ, RZ, 0x4 ;  /* 0x00000004ff077424 */ /* 0x000fe200078e00ff */
[----:B------:R-:W-:-:S04]  /*05e0*/  MOV R9, 0x620 ;  /* 0x0000062000097802 */ /* 0x000fc80000000f00 */
[----:B------:R-:W-:Y:S01]  /*05f0*/  MOV R8, UR4 ;  /* 0x0000000400087c02 */ /* 0x000fe20008000f00 */
[----:B------:R-:W-:-:S06]  /*0600*/  UMOV UR4, UR8 ;  /* 0x0000000800047c82 */ /* 0x000fcc0008000000 */
[----:B------:R-:W-:Y:S05]  /*0610*/  CALL.REL.NOINC `($__internal_34_$__cuda_sm20_div_s16) ;  /* 0x0000003800f87944 */ /* 0x000fea0003c00000 */
        /* <DEDUP_REMOVED lines=41> */
[----:B------:R-:W-:Y:S05]  /*08b0*/  CALL.REL.NOINC `($__internal_35_$__cuda_sm20_div_u16) ;  /* 0x0000003800bc7944 */ /* 0x000fea0003c00000 */
[----:B------:R-:W0:Y:S01]  /*08c0*/  LDCU.64 UR10, c[0x0][0x3a8] ;  /* 0x00007500ff0a77ac */ /* 0x000e220008000a00 */
[C---:B------:R-:W-:Y:S01]  /*08d0*/  VIADD R32, R9.reuse, 0x1 ;  /* 0x0000000109207836 */ /* 0x040fe20000000000 */
[C---:B------:R-:W-:Y:S01]  /*08e0*/  IADD3 R33, PT, PT, R9.reuse, 0x2, RZ ;  /* 0x0000000209217810 */ /* 0x040fe20007ffe0ff */
[C---:B------:R-:W-:Y:S01]  /*08f0*/  VIADD R35, R9.reuse, 0x3 ;  /* 0x0000000309237836 */ /* 0x040fe20000000000 */
[----:B------:R-:W1:Y:S01]  /*0900*/  LDCU UR7, c[0x0][0x388] ;  /* 0x00007100ff0777ac */ /* 0x000e620008000800 */
[----:B------:R-:W-:Y:S01]  /*0910*/  LOP3.LUT R40, R40, 0x3, RZ, 0xc0, !PT ;  /* 0x0000000328287812 */ /* 0x000fe200078ec0ff */
[----:B------:R-:W-:Y:S01]  /*0920*/  UPRMT UR8, UR4, 0x9910, URZ ;  /* 0x0000991004087896 */ /* 0x000fe200080000ff */
[----:B0-----:R-:W-:Y:S01]  /*0930*/  IMAD.U32 R6, RZ, RZ, UR11 ;  /* 0x0000000bff067e24 */ /* 0x001fe2000f8e00ff */
[----:B------:R-:W-:Y:S01]  /*0940*/  ISETP.GE.AND P0, PT, R9, UR11, PT ;  /* 0x0000000b09007c0c */ /* 0x000fe2000bf06270 */
[----:B------:R-:W-:Y:S01]  /*0950*/  UISETP.LT.AND UP0, UPT, UR10, 0x4, UPT ;  /* 0x000000040a00788c */ /* 0x000fe2000bf01270 */
        /* <DEDUP_REMOVED lines=9> */
[C---:B------:R-:W-:Y:S02]  /*09f0*/  SEL R34, R6.reuse, RZ, P0 ;  /* 0x000000ff06227207 */ /* 0x040fe40000000000 */
[----:B------:R-:W-:Y:S01]  /*0a00*/  SEL R6, R6, RZ, P3 ;  /* 0x000000ff06067207 */ /* 0x000fe20001800000 */
[----:B------:R-:W-:Y:S01]  /*0a10*/  IMAD.IADD R33, R33, 0x1, -R4 ;  /* 0x0000000121217824 */ /* 0x000fe200078e0a04 */
[----:B------:R-:W-:Y:S01]  /*0a20*/  IADD3 R32, PT, PT, R32, -R5, RZ ;  /* 0x8000000520207210 */ /* 0x000fe20007ffe0ff */
[----:B------:R-:W-:Y:S01]  /*0a30*/  IMAD.IADD R34, R9, 0x1, -R34 ;  /* 0x0000000109227824 */ /* 0x000fe200078e0a22 */
[----:B------:R-:W-:-:S07]  /*0a40*/  IADD3 R35, PT, PT, R35, -R6, RZ ;  /* 0x8000000623237210 */ /* 0x000fce0007ffe0ff */
.L_x_1158:
[----:B0-----:R-:W0:Y:S01]  /*0a50*/  S2R R11, SR_TID.X ;  /* 0x00000000000b7919 */ /* 0x001e220000002100 */
[----:B------:R-:W1:Y:S01]  /*0a60*/  LDC R13, c[0x0][0x388] ;  /* 0x0000e200ff0d7b82 */ /* 0x000e620000000800 */
[----:B------:R-:W-:Y:S01]  /*0a70*/  ISETP.NE.AND P0, PT, R40, 0x2, PT ;  /* 0x000000022800780c */ /* 0x000fe20003f05270 */
[----:B------:R-:W-:Y:S01]  /*0a80*/  USHF.L.U32 UR11, UR16, 0x2, URZ ;  /* 0x00000002100b7899 */ /* 0x000fe200080006ff */
[----:B------:R-:W-:Y:S01]  /*0a90*/  BSSY.RECONVERGENT B0, `(.L_x_1140) ;  /* 0x0000021000007945 */ /* 0x000fe20003800200 */
[----:B0-----:R-:W-:-:S10]  /*0aa0*/  IMAD.SHL.U32 R25, R11, 0x4, RZ ;  /* 0x000000040b197824 */ /* 0x001fd400078e00ff */
[----:B---3--:R-:W-:Y:S05]  /*0ab0*/  @!P0 BRA `(.L_x_1141) ;  /* 0x0000000000788947 */ /* 0x008fea0003800000 */
[----:B------:R-:W0:Y:S01]  /*0ac0*/  LDC.64 R8, c[0x0][0x390] ;  /* 0x0000e400ff087b82 */ /* 0x000e220000000a00 */
[----:B------:R-:W-:-:S04]  /*0ad0*/  IMAD.U32 R10, RZ, RZ, UR14 ;  /* 0x0000000eff0a7e24 */ /* 0x000fc8000f8e00ff */
[----:B-1----:R-:W-:-:S05]  /*0ae0*/  IMAD R10, R13, UR5, R10 ;  /* 0x000000050d0a7c24 */ /* 0x002fca000f8e020a */
        /* <DEDUP_REMOVED lines=27> */
.L_x_1141:
[----:B------:R-:W-:Y:S05]  /*0ca0*/  BSYNC.RECONVERGENT B0 ;  /* 0x0000000000007941 */ /* 0x000fea0003800200 */
.L_x_1140:
[----:B------:R-:W3:Y:S01]  /*0cb0*/  S2UR UR10, SR_CgaCtaId ;  /* 0x00000000000a79c3 */ /* 0x000ee20000008800 */
[----:B------:R4:W-:Y:S01]  /*0cc0*/  STL.128 [R1], RZ ;  /* 0x000000ff01007387 */ /* 0x0009e20000100c00 */
[----:B------:R-:W-:Y:S01]  /*0cd0*/  UMOV UR4, 0x400 ;  /* 0x0000040000047882 */ /* 0x000fe20000000000 */
[----:B0-2---:R-:W-:Y:S01]  /*0ce0*/  VIADD R4, R25, UR14 ;  /* 0x0000000e19047c36 */ /* 0x005fe20008000000 */
[----:B------:R-:W-:Y:S01]  /*0cf0*/  UIADD3 UR4, UPT, UPT, UR4, 0x80, URZ ;  /* 0x0000008004047890 */ /* 0x000fe2000fffe0ff */
[----:B------:R4:W-:Y:S01]  /*0d00*/  STL.128 [R1+0x10], RZ ;  /* 0x000010ff01007387 */ /* 0x0009e20000100c00 */
[----:B------:R-:W-:Y:S01]  /*0d10*/  BSSY.RECONVERGENT B0, `(.L_x_1142) ;  /* 0x000002f000007945 */ /* 0x000fe20003800200 */
[----:B-1----:R-:W-:Y:S01]  /*0d20*/  IMAD R20, R13, UR5, R4 ;  /* 0x000000050d147c24 */ /* 0x002fe2000f8e0204 */
        /* <DEDUP_REMOVED lines=12> */
.L_x_1143:
        /* <DEDUP_REMOVED lines=28> */
[----:B0-----:R-:W-:-:S02]  /*0fb0*/  IMAD.U32 R5, RZ, RZ, UR16 ;  /* 0x00000010ff057e24 */ /* 0x001fc4000f8e00ff */
[----:B------:R-:W-:-:S03]  /*0fc0*/  IMAD.U32 R7, RZ, RZ, UR16 ;  /* 0x00000010ff077e24 */ /* 0x000fc6000f8e00ff */
[----:B------:R-:W-:Y:S01]  /*0fd0*/  LEA R24, R5, R24, 0x6 ;  /* 0x0000001805187211 */ /* 0x000fe200078e30ff */
[----:B------:R-:W-:Y:S01]  /*0fe0*/  IMAD R20, R7, 0x10, R20 ;  /* 0x0000001007147824 */ /* 0x000fe200078e0214 */
[----:B------:R-:W-:Y:S06]  /*0ff0*/  @!P0 BRA `(.L_x_1143) ;  /* 0xfffffffc007c8947 */ /* 0x000fec000383ffff */
[----:B------:R-:W-:Y:S05]  /*1000*/  BSYNC.RECONVERGENT B0 ;  /* 0x0000000000007941 */ /* 0x000fea0003800200 */
.L_x_1142:
        /* <DEDUP_REMOVED lines=22> */
.L_x_1157:
[----:B0-----:R-:W0:Y:S01]  /*1170*/  LDC R14, c[0x0][0x3ac] ;  /* 0x0000eb00ff0e7b82 */ /* 0x001e220000000800 */
[C---:B------:R-:W-:Y:S01]  /*1180*/  VIADD R8, R2.reuse, 0xffffffff ;  /* 0xffffffff02087836 */ /* 0x040fe20000000000 */
[C---:B------:R-:W-:Y:S01]  /*1190*/  LOP3.LUT R4, R2.reuse, 0x3, RZ, 0xc0, !PT ;  /* 0x0000000302047812 */ /* 0x040fe200078ec0ff */
[C---:B----4-:R-:W-:Y:S01]  /*11a0*/  IMAD.IADD R13, R2.reuse, 0x1, R5 ;  /* 0x00000001020d7824 */ /* 0x050fe200078e0205 */
[----:B------:R-:W-:Y:S01]  /*11b0*/  IADD3 R7, PT, PT, R2, 0x1, RZ ;  /* 0x0000000102077810 */ /* 0x000fe20007ffe0ff */
[----:B------:R-:W-:Y:S01]  /*11c0*/  BSSY B0, `(.L_x_1146) ;  /* 0x0000056000007945 */ /* 0x000fe20003800000 */
[----:B------:R-:W-:Y:S02]  /*11d0*/  LOP3.LUT R6, R4, 0x2, RZ, 0x3c, !PT ;  /* 0x0000000204067812 */ /* 0x000fe400078e3cff */
[----:B------:R-:W-:Y:S02]  /*11e0*/  LOP3.LUT R8, R8, 0x3, RZ, 0xc0, !PT ;  /* 0x0000000308087812 */ /* 0x000fe400078ec0ff */
[----:B------:R-:W-:-:S02]  /*11f0*/  LOP3.LUT R7, R7, 0x3, RZ, 0xc0, !PT ;  /* 0x0000000307077812 */ /* 0x000fc400078ec0ff */
[----:B------:R-:W-:Y:S02]  /*1200*/  IADD3 R5, PT, PT, R5, UR17, RZ ;  /* 0x0000001105057c10 */ /* 0x000fe4000fffe0ff */
[C---:B0-----:R-:W-:Y:S02]  /*1210*/  ISETP.GE.AND P2, PT, R14.reuse, 0x3, PT ;  /* 0x000000030e00780c */ /* 0x041fe40003f46270 */
[C---:B------:R-:W-:Y:S02]  /*1220*/  ISETP.GE.AND P3, PT, R14.reuse, 0x4, PT ;  /* 0x000000040e00780c */ /* 0x040fe40003f66270 */
[C---:B------:R-:W-:Y:S02]  /*1230*/  ISETP.GE.AND P1, PT, R14.reuse, 0x2, PT ;  /* 0x000000020e00780c */ /* 0x040fe40003f26270 */
[----:B------:R-:W-:-:S07]  /*1240*/  ISETP.GT.AND P0, PT, R14, RZ, PT ;  /* 0x000000ff0e00720c */ /* 0x000fce0003f04270 */
        /* <DEDUP_REMOVED lines=8> */
[----:B------:R-:W-:-:S03]  /*12d0*/  @P0 LEA R9, R9, UR4, 0x2 ;  /* 0x0000000409090c11 */ /* 0x000fc6000f8e10ff */
[----:B--2---:R0:W2:Y:S04]  /*12e0*/  @P3 LDS R44, [R12] ;  /* 0x000000000c2c3984 */ /* 0x0040a80000000800 */
[----:B---3--:R0:W3:Y:S01]  /*12f0*/  @P1 LDS R42, [R10] ;  /* 0x000000000a2a1984 */ /* 0x0080e20000000800 */
[----:B------:R-:W-:-:S03]  /*1300*/  ISETP.GE.AND P1, PT, R46, UR6, PT ;  /* 0x000000062e007c0c */ /* 0x000fc6000bf26270 */
[----:B------:R0:W4:Y:S01]  /*1310*/  @P0 LDS R41, [R9] ;  /* 0x0000000009290984 */ /* 0x0001220000000800 */
[----:B------:R-:W-:-:S09]  /*1320*/  ISETP.GE.AND P0, PT, R5, R0, PT ;  /* 0x000000000500720c */ /* 0x000fd20003f06270 */
[----:B0-----:R-:W-:Y:S05]  /*1330*/  @P1 BRA `(.L_x_1147) ;  /* 0x0000000000f81947 */ /* 0x001fea0003800000 */
[----:B------:R-:W0:Y:S01]  /*1340*/  S2R R10, SR_CgaCtaId ;  /* 0x00000000000a7919 */ /* 0x000e220000008800 */
[----:B------:R-:W-:Y:S01]  /*1350*/  MOV R9, 0x400 ;  /* 0x0000040000097802 */ /* 0x000fe20000000f00 */
[----:B------:R-:W-:Y:S01]  /*1360*/  IMAD R16, R18, UR9, RZ ;  /* 0x0000000912107c24 */ /* 0x000fe2000f8e02ff */
[----:B------:R-:W-:Y:S02]  /*1370*/  ISETP.GT.U32.AND P1, PT, R14, 0x40, PT ;  /* 0x000000400e00780c */ /* 0x000fe40003f24070 */
[----:B0-----:R-:W-:Y:S01]  /*1380*/  LEA R17, R10, R9, 0x18 ;  /* 0x000000090a117211 */ /* 0x001fe200078ec0ff */
[----:B------:R-:W-:Y:S02]  /*1390*/  IMAD.MOV.U32 R9, RZ, RZ, RZ ;  /* 0x000000ffff097224 */ /* 0x000fe400078e00ff */
[----:B------:R-:W-:-:S08]  /*13a0*/  IMAD.MOV.U32 R10, RZ, RZ, R46 ;  /* 0x000000ffff0a7224 */ /* 0x000fd000078e002e */
.L_x_1156:
[----:B------:R-:W-:-:S05]  /*13b0*/  IMAD R15, R10, 0x14, R17 ;  /* 0x000000140a0f7824 */ /* 0x000fca00078e0211 */
[----:B0-----:R-:W-:Y:S01]  /*13c0*/  LEA R11, R45, R15, 0x2 ;  /* 0x0000000f2d0b7211 */ /* 0x001fe200078e10ff */
[----:B----4-:R-:W-:Y:S06]  /*13d0*/  @P1 BRA `(.L_x_1148) ;  /* 0x0000000000641947 */ /* 0x010fec0003800000 */
[----:B------:R0:W0:Y:S01]  /*13e0*/  LDS R13, [R11] ;  /* 0x000000000b0d7984 */ /* 0x0000220000000800 */
[----:B------:R-:W5:Y:S01]  /*13f0*/  LDC R14, c[0x0][0x3ac] ;  /* 0x0000eb00ff0e7b82 */ /* 0x000f620000000800 */
[----:B------:R-:W-:Y:S01]  /*1400*/  UMOV UR10, 0xffffffff ;  /* 0xffffffff000a7882 */ /* 0x000fe20000000000 */
[----:B-----5:R-:W-:Y:S02]  /*1410*/  ISETP.GE.AND P2, PT, R14, 0x2, PT ;  /* 0x000000020e00780c */ /* 0x020fe40003f46270 */
[----:B0-----:R-:W-:Y:S11]  /*1420*/  BRA.DIV UR10, `(.L_x_1149) ;  /* 0x0000002a0ae47947 */ /* 0x001ff6000b800000 */
[----:B------:R0:W0:Y:S02]  /*1430*/  SHFL.IDX PT, R12, R13, R34, 0x1c1f ;  /* 0x001c1f220d0c7589 */ /* 0x00002400000e0000 */
.L_x_1161:
[----:B0---4-:R-:W-:Y:S01]  /*1440*/  IMAD R11, R41, R12, RZ ;  /* 0x0000000c290b7224 */ /* 0x011fe200078e02ff */
[----:B------:R-:W-:Y:S06]  /*1450*/  @!P2 BRA `(.L_x_1150) ;  /* 0x000000000010a947 */ /* 0x000fec0003800000 */
[----:B------:R-:W-:-:S03]  /*1460*/  UMOV UR10, 0xffffffff ;  /* 0xffffffff000a7882 */ /* 0x000fc60000000000 */
[----:B------:R-:W-:Y:S05]  /*1470*/  BRA.DIV UR10, `(.L_x_1151) ;  /* 0x0000002a0af47947 */ /* 0x000fea000b800000 */
[----:B------:R0:W4:Y:S02]  /*1480*/  SHFL.IDX PT, R12, R13, R32, 0x1c1f ;  /* 0x001c1f200d0c7589 */ /* 0x00012400000e0000 */
.L_x_1164:
[----:B---34-:R-:W-:-:S07]  /*1490*/  IMAD R11, R42, R12, R11 ;  /* 0x0000000c2a0b7224 */ /* 0x018fce00078e020b */
.L_x_1150:
[----:B------:R-:W-:-:S13]  /*14a0*/  ISETP.GE.AND P2, PT, R14, 0x3, PT ;  /* 0x000000030e00780c */ /* 0x000fda0003f46270 */
[----:B------:R-:W-:Y:S05]  /*14b0*/  @!P2 BRA `(.L_x_1152) ;  /* 0x000000000010a947 */ /* 0x000fea0003800000 */
[----:B------:R-:W-:-:S03]  /*14c0*/  UMOV UR10, 0xffffffff ;  /* 0xffffffff000a7882 */ /* 0x000fc60000000000 */
[----:B------:R-:W-:Y:S05]  /*14d0*/  BRA.DIV UR10, `(.L_x_1153) ;  /* 0x0000002e0a007947 */ /* 0x000fea000b800000 */
[----:B------:R4:W0:Y:S02]  /*14e0*/  SHFL.IDX PT, R12, R13, R33, 0x1c1f ;  /* 0x001c1f210d0c7589 */ /* 0x00082400000e0000 */
.L_x_1167:
[----:B01----:R-:W-:-:S07]  /*14f0*/  IMAD R11, R43, R12, R11 ;  /* 0x0000000c2b0b7224 */ /* 0x003fce00078e020b */
.L_x_1152:
[----:B------:R-:W-:-:S13]  /*1500*/  ISETP.GE.AND P2, PT, R14, 0x4, PT ;  /* 0x000000040e00780c */ /* 0x000fda0003f46270 */
[----:B------:R-:W-:Y:S05]  /*1510*/  @!P2 BRA `(.L_x_1154) ;  /* 0x00000000005ca947 */ /* 0x000fea0003800000 */
[----:B------:R-:W-:-:S03]  /*1520*/  UMOV UR10, 0xffffffff ;  /* 0xffffffff000a7882 */ /* 0x000fc60000000000 */
[----:B------:R-:W-:Y:S05]  /*1530*/  BRA.DIV UR10, `(.L_x_1155) ;  /* 0x0000002e0a0c7947 */ /* 0x000fea000b800000 */
[----:B------:R0:W0:Y:S02]  /*1540*/  SHFL.IDX PT, R12, R13, R35, 0x1c1f ;  /* 0x001c1f230d0c7589 */ /* 0x00002400000e0000 */
.L_x_1170:
[----:B0-2---:R-:W-:Y:S01]  /*1550*/  IMAD R11, R44, R12, R11 ;  /* 0x0000000c2c0b7224 */ /* 0x005fe200078e020b */
[----:B------:R-:W-:Y:S06]  /*1560*/  BRA `(.L_x_1154) ;  /* 0x0000000000487947 */ /* 0x000fec0003800000 */
.L_x_1148:
[----:B------:R-:W0:Y:S02]  /*1570*/  LDC R11, c[0x0][0x3ac] ;  /* 0x0000eb00ff0b7b82 */ /* 0x000e240000000800 */
[C---:B0-----:R-:W-:Y:S02]  /*1580*/  ISETP.GE.AND P2, PT, R11.reuse, 0x1, PT ;  /* 0x000000010b00780c */ /* 0x041fe40003f46270 */
[C---:B------:R-:W-:Y:S02]  /*1590*/  ISETP.GE.AND P3, PT, R11.reuse, 0x2, PT ;  /* 0x000000020b00780c */ /* 0x040fe40003f66270 */
[C---:B------:R-:W-:Y:S02]  /*15a0*/  ISETP.GE.AND P4, PT, R11.reuse, 0x3, PT ;  /* 0x000000030b00780c */ /* 0x040fe40003f86270 */
[----:B------:R-:W-:Y:S01]  /*15b0*/  ISETP.GE.AND P5, PT, R11, 0x4, PT ;  /* 0x000000040b00780c */ /* 0x000fe20003fa6270 */
[----:B------:R-:W-:-:S06]  /*15c0*/  IMAD.MOV.U32 R11, RZ, RZ, RZ ;  /* 0x000000ffff0b7224 */ /* 0x000fcc00078e00ff */
[--C-:B------:R-:W-:Y:S02]  /*15d0*/  @P2 IMAD R12, R4, 0x4, R15.reuse ;  /* 0x00000004040c2824 */ /* 0x100fe400078e020f */
[--C-:B------:R-:W-:Y:S02]  /*15e0*/  @P3 IMAD R13, R7, 0x4, R15.reuse ;  /* 0x00000004070d3824 */ /* 0x100fe400078e020f */
[----:B------:R-:W-:Y:S02]  /*15f0*/  @P4 LEA R14, R6, R15, 0x2 ;  /* 0x0000000f060e4211 */ /* 0x000fe400078e10ff */
[----:B------:R-:W4:Y:S01]  /*1600*/  @P2 LDS R12, [R12] ;  /* 0x000000000c0c2984 */ /* 0x000f220000000800 */
[----:B------:R-:W-:-:S03]  /*1610*/  @P5 IMAD R15, R8, 0x4, R15 ;  /* 0x00000004080f5824 */ /* 0x000fc600078e020f */
[----:B------:R-:W3:Y:S04]  /*1620*/  @P3 LDS R13, [R13] ;  /* 0x000000000d0d3984 */ /* 0x000ee80000000800 */
[----:B------:R-:W1:Y:S04]  /*1630*/  @P4 LDS R14, [R14] ;  /* 0x000000000e0e4984 */ /* 0x000e680000000800 */
[----:B------:R-:W2:Y:S01]  /*1640*/  @P5 LDS R15, [R15] ;  /* 0x000000000f0f5984 */ /* 0x000ea20000000800 */
[----:B----4-:R-:W-:-:S04]  /*1650*/  @P2 IMAD R11, R41, R12, RZ ;  /* 0x0000000c290b2224 */ /* 0x010fc800078e02ff */
[----:B---3--:R-:W-:-:S04]  /*1660*/  @P3 IMAD R11, R42, R13, R11 ;  /* 0x0000000d2a0b3224 */ /* 0x008fc800078e020b */
[----:B-1----:R-:W-:-:S04]  /*1670*/  @P4 IMAD R11, R43, R14, R11 ;  /* 0x0000000e2b0b4224 */ /* 0x002fc800078e020b */
[----:B--2---:R-:W-:-:S07]  /*1680*/  @P5 IMAD R11, R44, R15, R11 ;  /* 0x0000000f2c0b5224 */ /* 0x004fce00078e020b */
.L_x_1154:
        /* <DEDUP_REMOVED lines=9> */
.L_x_1147:
[----:B------:R-:W-:Y:S05]  /*1720*/  BSYNC B0 ;  /* 0x0000000000007941 */ /* 0x000fea0003800000 */
.L_x_1146:
[----:B------:R-:W-:Y:S01]  /*1730*/  VIADD R18, R18, 0x1 ;  /* 0x0000000112127836 */ /* 0x000fe20000000000 */
[----:B------:R-:W-:Y:S06]  /*1740*/  @!P0 BRA `(.L_x_1157) ;  /* 0xfffffff800888947 */ /* 0x000fec000383ffff */
[----:B------:R-:W-:Y:S05]  /*1750*/  BSYNC B1 ;  /* 0x0000000000017941 */ /* 0x000fea0003800000 */
.L_x_1145:
[----:B------:R0:W5:Y:S04]  /*1760*/  LDL.128 R36, [R1] ;  /* 0x0000000001247983 */ /* 0x0001680000100c00 */
[----:B------:R0:W5:Y:S04]  /*1770*/  LDL.128 R28, [R1+0x10] ;  /* 0x00001000011c7983 */ /* 0x0001680000100c00 */
[----:B------:R0:W5:Y:S04]  /*1780*/  LDL.128 R24, [R1+0x20] ;  /* 0x0000200001187983 */ /* 0x0001680000100c00 */
[----:B------:R0:W5:Y:S04]  /*1790*/  LDL.128 R20, [R1+0x30] ;  /* 0x0000300001147983 */ /* 0x0001680000100c00 */
[----:B------:R1:W5:Y:S04]  /*17a0*/  LDL.128 R16, [R1+0x40] ;  /* 0x0000400001107983 */ /* 0x0003680000100c00 */
[----:B0---4-:R0:W5:Y:S04]  /*17b0*/  LDL.128 R12, [R1+0x50] ;  /* 0x00005000010c7983 */ /* 0x0111680000100c00 */
[----:B------:R0:W5:Y:S04]  /*17c0*/  LDL.128 R8, [R1+0x60] ;  /* 0x0000600001087983 */ /* 0x0001680000100c00 */
[----:B-1----:R0:W5:Y:S02]  /*17d0*/  LDL.128 R4, [R1+0x70] ;  /* 0x0000700001047983 */ /* 0x0021640000100c00 */
.L_x_1144:
[----:B------:R-:W-:Y:S05]  /*17e0*/  WARPSYNC.ALL ;  /* 0x0000000000007948 */ /* 0x000fea0003800000 */
[----:B------:R-:W-:Y:S01]  /*17f0*/  IABS R47, UR17 ;  /* 0x00000011002f7c13 */ /* 0x000fe20008000000 */
[----:B------:R-:W1:Y:S01]  /*1800*/  LDCU UR4, c[0x0][0x384] ;  /* 0x00007080ff0477ac */ /* 0x000e620008000800 */
[----:B------:R-:W-:Y:S02]  /*1810*/  IABS R52, UR9 ;  /* 0x0000000900347c13 */ /* 0x000fe40008000000 */
[----:B------:R-:W4:Y:S01]  /*1820*/  I2F.RP R51, R47 ;  /* 0x0000002f00337306 */ /* 0x000f220000209400 */
[----:B------:R-:W-:Y:S01]  /*1830*/  MOV R55, UR9 ;  /* 0x0000000900377c02 */ /* 0x000fe20008000f00 */
[----:B------:R-:W-:Y:S01]  /*1840*/  UISETP.NE.AND UP0, UPT, UR17, URZ, UPT ;  /* 0x000000ff1100728c */ /* 0x000fe2000bf05270 */
[----:B------:R-:W-:-:S02]  /*1850*/  IADD3 R59, PT, PT, -R52, 0x1, RZ ;  /* 0x00000001343b7810 */ /* 0x000fc40007ffe1ff */
[----:B------:R-:W-:-:S03]  /*1860*/  IABS R56, UR9 ;  /* 0x0000000900387c13 */ /* 0x000fc60008000000 */
[----:B------:R-:W2:Y:S08]  /*1870*/  I2F.RP R54, R52 ;  /* 0x0000003400367306 */ /* 0x000eb00000209400 */
[----:B----4-:R-:W4:Y:S08]  /*1880*/  MUFU.RCP R51, R51 ;  /* 0x0000003300337308 */ /* 0x010f300000001000 */
[----:B--2---:R-:W-:Y:S01]  /*1890*/  MUFU.RCP R54, R54 ;  /* 0x0000003600367308 */ /* 0x004fe20000001000 */
[----:B----4-:R-:W-:Y:S01]  /*18a0*/  VIADD R48, R51, 0xffffffe ;  /* 0x0ffffffe33307836 */ /* 0x010fe20000000000 */
[----:B------:R-:W-:-:S06]  /*18b0*/  IABS R51, UR17 ;  /* 0x0000001100337c13 */ /* 0x000fcc0008000000 */
[----:B------:R2:W4:Y:S01]  /*18c0*/  F2I.FTZ.U32.TRUNC.NTZ R49, R48 ;  /* 0x0000003000317305 */ /* 0x000522000021f000 */
[----:B------:R-:W-:Y:S01]  /*18d0*/  IADD3 R51, PT, PT, RZ, -R51, RZ ;  /* 0x80000033ff337210 */ /* 0x000fe20007ffe0ff */
[----:B--2---:R-:W-:Y:S01]  /*18e0*/  IMAD.MOV.U32 R48, RZ, RZ, RZ ;  /* 0x000000ffff307224 */ /* 0x004fe200078e00ff */
[----:B----4-:R-:W-:-:S05]  /*18f0*/  IADD3 R50, PT, PT, RZ, -R49, RZ ;  /* 0x80000031ff327210 */ /* 0x010fca0007ffe0ff */
[----:B------:R-:W-:Y:S02]  /*1900*/  IMAD R53, R50, R47, RZ ;  /* 0x0000002f32357224 */ /* 0x000fe400078e02ff */
[----:B------:R-:W-:Y:S02]  /*1910*/  IMAD.SHL.U32 R50, R0, 0x80, RZ ;  /* 0x0000008000327824 */ /* 0x000fe400078e00ff */
[----:B------:R-:W-:-:S03]  /*1920*/  IMAD.HI.U32 R49, R49, R53, R48 ;  /* 0x0000003531317227 */ /* 0x000fc600078e0030 */
[----:B------:R-:W-:Y:S02]  /*1930*/  IABS R48, R50 ;  /* 0x0000003200307213 */ /* 0x000fe40000000000 */
[----:B------:R-:W-:-:S03]  /*1940*/  LOP3.LUT R50, R50, UR17, RZ, 0x3c, !PT ;  /* 0x0000001132327c12 */ /* 0x000fc6000f8e3cff */
[----:B------:R-:W-:-:S04]  /*1950*/  IMAD.HI.U32 R53, R49, R48, RZ ;  /* 0x0000003031357227 */ /* 0x000fc800078e00ff */
[----:B------:R-:W-:Y:S02]  /*1960*/  IMAD R48, R53, R51, R48 ;  /* 0x0000003335307224 */ /* 0x000fe400078e0230 */
[----:B------:R-:W-:Y:S01]  /*1970*/  VIADD R51, R54, 0xffffffe ;  /* 0x0ffffffe36337836 */ /* 0x000fe20000000000 */
[----:B-1----:R-:W-:Y:S01]  /*1980*/  MOV R54, UR4 ;  /* 0x0000000400367c02 */ /* 0x002fe20008000f00 */
[----:B------:R-:W-:Y:S01]  /*1990*/  BAR.SYNC.DEFER_BLOCKING 0x0 ;  /* 0x0000000000007b1d */ /* 0x000fe20000010000 */
[----:B------:R-:W-:-:S05]  /*19a0*/  ISETP.GT.U32.AND P1, PT, R47, R48, PT ;  /* 0x000000302f00720c */ /* 0x000fca0003f24070 */
[----:B------:R-:W1:Y:S08]  /*19b0*/  F2I.FTZ.U32.TRUNC.NTZ R51, R51 ;  /* 0x0000003300337305 */ /* 0x000e70000021f000 */
[----:B------:R-:W-:Y:S01]  /*19c0*/  @!P1 IMAD.IADD R48, R48, 0x1, -R47 ;  /* 0x0000000130309824 */ /* 0x000fe200078e0a2f */
[----:B------:R-:W-:Y:S02]  /*19d0*/  @!P1 IADD3 R53, PT, PT, R53, 0x1, RZ ;  /* 0x0000000135359810 */ /* 0x000fe40007ffe0ff */
[----:B------:R-:W-:-:S02]  /*19e0*/  ISETP.GT.U32.AND P1, PT, R52, 0x1, PT ;  /* 0x000000013400780c */ /* 0x000fc40003f24070 */
[----:B------:R-:W-:Y:S02]  /*19f0*/  ISETP.GE.U32.AND P0, PT, R48, R47, PT ;  /* 0x0000002f3000720c */ /* 0x000fe40003f06070 */
[----:B------:R-:W2:Y:S01]  /*1a00*/  LDC.64 R48, c[0x0][0x3a0] ;  /* 0x0000e800ff307b82 */ /* 0x000ea20000000a00 */
[----:B-1----:R-:W-:Y:S01]  /*1a10*/  IMAD.MOV R47, RZ, RZ, -R51 ;  /* 0x000000ffff2f7224 */ /* 0x002fe200078e0a33 */
[----:B------:R-:W-:-:S04]  /*1a20*/  SEL R59, R59, 0x1, !P1 ;  /* 0x000000013b3b7807 */ /* 0x000fc80004800000 */
[----:B------:R-:W-:-:S05]  /*1a30*/  ISETP.GT.U32.AND P1, PT, R52, R59, PT ;  /* 0x0000003b3400720c */ /* 0x000fca0003f24070 */
[----:B------:R-:W-:Y:S01]  /*1a40*/  @P0 VIADD R53, R53, 0x1 ;  /* 0x0000000135350836 */ /* 0x000fe20000000000 */
[----:B------:R-:W-:Y:S01]  /*1a50*/  ISETP.GE.AND P0, PT, R50, RZ, PT ;  /* 0x000000ff3200720c */ /* 0x000fe20003f06270 */
[----:B------:R-:W-:-:S03]  /*1a60*/  IMAD.MOV.U32 R50, RZ, RZ, RZ ;  /* 0x000000ffff327224 */ /* 0x000fc600078e00ff */
[----:B------:R-:W-:Y:S01]  /*1a70*/  R2UR UR4, R53 ;  /* 0x00000000350472ca */ /* 0x000fe200000e0000 */
[----:B------:R-:W-:Y:S02]  /*1a80*/  IMAD R53, R47, R52, RZ ;  /* 0x000000342f357224 */ /* 0x000fe400078e02ff */
[----:B------:R-:W-:Y:S01]  /*1a90*/  IMAD R47, R54, UR5, R3 ;  /* 0x00000005362f7c24 */ /* 0x000fe2000f8e0203 */
[----:B------:R-:W-:Y:S01]  /*1aa0*/  UIADD3 UR5, UPT, UPT, UR15, UR5, URZ ;  /* 0x000000050f057290 */ /* 0x000fe2000fffe0ff */
[----:B------:R-:W-:-:S04]  /*1ab0*/  IMAD.HI.U32 R53, R51, R53, R50 ;  /* 0x0000003533357227 */ /* 0x000fc800078e0032 */
[----:B--2---:R-:W-:-:S04]  /*1ac0*/  IMAD.WIDE R50, R47, 0x4, R48 ;  /* 0x000000042f327825 */ /* 0x004fc800078e0230 */
[----:B------:R-:W-:Y:S01]  /*1ad0*/  @!P0 IMAD R54, RZ, RZ, -UR4 ;  /* 0x80000004ff368e24 */ /* 0x000fe2000f8e02ff */
[----:B-----5:R1:W-:Y:S01]  /*1ae0*/  STG.E desc[UR12][R50.64], R36 ;  /* 0x0000002432007986 */ /* 0x0203e2000c10190c */
[----:B------:R-:W-:-:S03]  /*1af0*/  IMAD.HI.U32 R57, R53, 0x2, RZ ;  /* 0x0000000235397827 */ /* 0x000fc600078e00ff */
[----:B------:R-:W-:Y:S01]  /*1b00*/  @!P0 R2UR UR4, R54 ;  /* 0x00000000360482ca */ /* 0x000fe200000e0000 */
[----:B------:R-:W-:Y:S01]  /*1b10*/  VIADD R54, R55, 0x1 ;  /* 0x0000000137367836 */ /* 0x000fe20000000000 */
[----:B------:R-:W-:Y:S01]  /*1b20*/  ISETP.NE.AND P0, PT, RZ, UR9, PT ;  /* 0x00000009ff007c0c */ /* 0x000fe2000bf05270 */
[----:B------:R-:W-:Y:S02]  /*1b30*/  @!P1 IMAD.IADD R59, R59, 0x1, -R52 ;  /* 0x000000013b3b9824 */ /* 0x000fe400078e0a34 */
[----:B------:R-:W-:Y:S01]  /*1b40*/  IMAD.HI.U32 R58, R53, 0xb, RZ ;  /* 0x0000000b353a7827 */ /* 0x000fe200078e00ff */
[----:B------:R-:W-:Y:S02]  /*1b50*/  ISETP.GE.U32.AND P2, PT, R54, 0x3, PT ;  /* 0x000000033600780c */ /* 0x000fe40003f46070 */
[----:B-1----:R-:W-:Y:S01]  /*1b60*/  SHF.L.U32 R36, R55, 0x7, RZ ;  /* 0x0000000737247819 */ /* 0x002fe200000006ff */
[----:B------:R-:W-:Y:S01]  /*1b70*/  IMAD.MOV R54, RZ, RZ, -R56 ;  /* 0x000000ffff367224 */ /* 0x000fe200078e0a38 */
[----:B------:R-:W-:Y:S01]  /*1b80*/  @!UP0 ULOP3.LUT UR4, URZ, UR17, URZ, 0x33, !UPT ;  /* 0x00000011ff048292 */ /* 0x000fe2000f8e33ff */
[----:B------:R-:W-:-:S02]  /*1b90*/  LOP3.LUT R55, RZ, UR9, RZ, 0x33, !PT ;  /* 0x00000009ff377c12 */ /* 0x000fc4000f8e33ff */
[----:B------:R-:W-:Y:S01]  /*1ba0*/  SEL R36, R36, RZ, !P2 ;  /* 0x000000ff24247207 */ /* 0x000fe20005000000 */
[----:B------:R-:W-:Y:S01]  /*1bb0*/  IMAD R61, R57, R54, 0x2 ;  /* 0x00000002393d7424 */ /* 0x000fe200078e0236 */
[----:B------:R-:W-:Y:S01]  /*1bc0*/  UIMAD UR4, UR4, UR7, URZ ;  /* 0x00000007040472a4 */ /* 0x000fe2000f8e02ff */
[----:B------:R-:W-:Y:S02]  /*1bd0*/  SEL R59, R55, R59, !P0 ;  /* 0x0000003b373b7207 */ /* 0x000fe40004000000 */
[----:B------:R-:W-:Y:S01]  /*1be0*/  IMAD.IADD R36, R47, 0x1, R36 ;  /* 0x000000012f247824 */ /* 0x000fe200078e0224 */
[----:B------:R-:W-:-:S03]  /*1bf0*/  ISETP.GT.U32.AND P2, PT, R52, R61, PT ;  /* 0x0000003d3400720c */ /* 0x000fc60003f44070 */
[----:B------:R-:W-:Y:S02]  /*1c00*/  IMAD R51, R59, UR4, R36 ;  /* 0x000000043b337c24 */ /* 0x000fe4000f8e0224 */
[----:B------:R-:W-:-:S04]  /*1c10*/  IMAD.HI.U32 R59, R53, 0x3, RZ ;  /* 0x00000003353b7827 */ /* 0x000fc800078e00ff */
[----:B------:R-:W-:Y:S02]  /*1c20*/  IMAD R56, R59, R54, 0x3 ;  /* 0x000000033b387424 */ /* 0x000fe400078e0236 */
[----:B------:R-:W-:Y:S02]  /*1c30*/  IMAD.U32 R36, RZ, RZ, UR9 ;  /* 0x00000009ff247e24 */ /* 0x000fe4000f8e00ff */
[----:B------:R-:W-:Y:S01]  /*1c40*/  @!P2 IADD3 R61, PT, PT, R61, -R52, RZ ;  /* 0x800000343d3da210 */ /* 0x000fe20007ffe0ff */
[----:B------:R-:W-:Y:S01]  /*1c50*/  IMAD.WIDE R50, R51, 0x4, R48 ;  /* 0x0000000433327825 */ /* 0x000fe200078e0230 */
[----:B------:R-:W-:Y:S02]  /*1c60*/  ISETP.GT.U32.AND P4, PT, R52, R56, PT ;  /* 0x000000383400720c */ /* 0x000fe40003f84070 */
[----:B------:R-:W-:Y:S01]  /*1c70*/  ISETP.GE.U32.AND P1, PT, R61, R52, PT ;  /* 0x000000343d00720c */ /* 0x000fe20003f26070 */
[----:B------:R-:W-:Y:S01]  /*1c80*/  @!P2 VIADD R57, R57, 0x1 ;  /* 0x000000013939a836 */ /* 0x000fe20000000000 */
[----:B------:R-:W-:Y:S01]  /*1c90*/  LOP3.LUT R36, R36, 0x2, RZ, 0x3c, !PT ;  /* 0x0000000224247812 */ /* 0x000fe200078e3cff */
[----:B------:R1:W-:Y:S03]  /*1ca0*/  STG.E desc[UR12][R50.64], R37 ;  /* 0x0000002532007986 */ /* 0x0003e6000c10190c */
[----:B------:R-:W-:-:S05]  /*1cb0*/  ISETP.GE.AND P3, PT, R36, RZ, PT ;  /* 0x000000ff2400720c */ /* 0x000fca0003f66270 */
[----:B------:R-:W-:Y:S01]  /*1cc0*/  @!P4 IMAD.IADD R56, R56, 0x1, -R52 ;  /* 0x000000013838c824 */ /* 0x000fe200078e0a34 */
[----:B------:R-:W-:Y:S02]  /*1cd0*/  @!P4 IADD3 R59, PT, PT, R59, 0x1, RZ ;  /* 0x000000013b3bc810 */ /* 0x000fe40007ffe0ff */
[----:B------:R-:W-:Y:S01]  /*1ce0*/  @P1 IADD3 R57, PT, PT, R57, 0x1, RZ ;  /* 0x0000000139391810 */ /* 0x000fe20007ffe0ff */
[----:B-1----:R-:W-:Y:S01]  /*1cf0*/  IMAD.U32 R37, RZ, RZ, UR9 ;  /* 0x00000009ff257e24 */ /* 0x002fe2000f8e00ff */
[----:B------:R-:W-:Y:S01]  /*1d00*/  ISETP.GE.U32.AND P1, PT, R56, R52, PT ;  /* 0x000000343800720c */ /* 0x000fe20003f26070 */
[----:B------:R-:W-:Y:S02]  /*1d10*/  IMAD.U32 R51, RZ, RZ, UR9 ;  /* 0x00000009ff337e24 */ /* 0x000fe4000f8e00ff */
[----:B------:R-:W-:Y:S02]  /*1d20*/  @!P3 IADD3 R57, PT, PT, -R57, RZ, RZ ;  /* 0x000000ff3939b210 */ /* 0x000fe40007ffe1ff */
[----:B------:R-:W-:-:S02]  /*1d30*/  LOP3.LUT R37, R37, 0x3, RZ, 0x3c, !PT ;  /* 0x0000000325257812 */ /* 0x000fc400078e3cff */
[----:B------:R-:W-:Y:S01]  /*1d40*/  SEL R36, R55, R57, !P0 ;  /* 0x0000003937247207 */ /* 0x000fe20004000000 */
[----:B------:R-:W-:Y:S01]  /*1d50*/  IMAD.HI.U32 R57, R53, 0x4, RZ ;  /* 0x0000000435397827 */ /* 0x000fe200078e00ff */
[----:B------:R-:W-:-:S03]  /*1d60*/  ISETP.GE.AND P2, PT, R37, RZ, PT ;  /* 0x000000ff2500720c */ /* 0x000fc60003f46270 */
[----:B------:R-:W-:Y:S02]  /*1d70*/  IMAD R61, R57, R54, 0x4 ;  /* 0x00000004393d7424 */ /* 0x000fe400078e0236 */
[----:B------:R-:W-:Y:S02]  /*1d80*/  IMAD.MOV R50, RZ, RZ, -R36 ;  /* 0x000000ffff327224 */ /* 0x000fe400078e0a24 */
[----:B------:R-:W-:Y:S01]  /*1d90*/  @P1 VIADD R59, R59, 0x1 ;  /* 0x000000013b3b1836 */ /* 0x000fe20000000000 */
[----:B------:R-:W-:Y:S01]  /*1da0*/  ISETP.GT.U32.AND P3, PT, R52, R61, PT ;  /* 0x0000003d3400720c */ /* 0x000fe20003f64070 */
[----:B------:R-:W-:Y:S02]  /*1db0*/  IMAD R37, R36, 0x80, R47 ;  /* 0x0000008024257824 */ /* 0x000fe400078e022f */
[----:B------:R-:W-:Y:S02]  /*1dc0*/  IMAD R36, R50, R51, 0x2 ;  /* 0x0000000232247424 */ /* 0x000fe400078e0233 */
[----:B------:R-:W-:-:S02]  /*1dd0*/  @!P2 IADD3 R59, PT, PT, -R59, RZ, RZ ;  /* 0x000000ff3b3ba210 */ /* 0x000fc40007ffe1ff */
[----:B------:R-:W-:Y:S02]  /*1de0*/  IMAD R37, R36, UR4, R37 ;  /* 0x0000000424257c24 */ /* 0x000fe4000f8e0225 */
[----:B------:R-:W-:Y:S01]  /*1df0*/  SEL R36, R55, R59, !P0 ;  /* 0x0000003b37247207 */ /* 0x000fe20004000000 */
[----:B------:R-:W-:Y:S02]  /*1e00*/  IMAD.U32 R59, RZ, RZ, UR9 ;  /* 0x00000009ff3b7e24 */ /* 0x000fe4000f8e00ff */
[----:B------:R-:W-:Y:S01]  /*1e10*/  IMAD.WIDE R50, R37, 0x4, R48 ;  /* 0x0000000425327825 */ /* 0x000fe200078e0230 */
[----:B------:R-:W-:Y:S02]  /*1e20*/  LEA R37, R36, R47, 0x7 ;  /* 0x0000002f24257211 */ /* 0x000fe400078e38ff */
[----:B------:R-:W-:Y:S01]  /*1e30*/  @!P3 IADD3 R57, PT, PT, R57, 0x1, RZ ;  /* 0x000000013939b810 */ /* 0x000fe20007ffe0ff */
[----:B------:R-:W-:Y:S01]  /*1e40*/  IMAD.MOV R56, RZ, RZ, -R36 ;  /* 0x000000ffff387224 */ /* 0x000fe200078e0a24 */
[----:B------:R1:W-:Y:S01]  /*1e50*/  STG.E desc[UR12][R50.64], R38 ;  /* 0x0000002632007986 */ /* 0x0003e2000c10190c */
[----:B------:R-:W-:-:S02]  /*1e60*/  @!P3 IMAD.IADD R61, R61, 0x1, -R52 ;  /* 0x000000013d3db824 */ /* 0x000fc400078e0a34 */
[----:B------:R-:W-:Y:S02]  /*1e70*/  IMAD R36, R56, R59, 0x3 ;  /* 0x0000000338247424 */ /* 0x000fe400078e023b */
[----:B------:R-:W-:Y:S01]  /*1e80*/  IMAD.HI.U32 R59, R53, 0x5, RZ ;  /* 0x00000005353b7827 */ /* 0x000fe200078e00ff */
[----:B------:R-:W-:-:S03]  /*1e90*/  ISETP.GE.U32.AND P2, PT, R61, R52, PT ;  /* 0x000000343d00720c */ /* 0x000fc60003f46070 */
[----:B------:R-:W-:Y:S02]  /*1ea0*/  IMAD R61, R59, R54, 0x5 ;  /* 0x000000053b3d7424 */ /* 0x000fe400078e0236 */
[----:B------:R-:W-:Y:S02]  /*1eb0*/  IMAD R37, R36, UR4, R37 ;  /* 0x0000000424257c24 */ /* 0x000fe4000f8e0225 */
[----:B-1----:R-:W-:Y:S01]  /*1ec0*/  IMAD.U32 R38, RZ, RZ, UR9 ;  /* 0x00000009ff267e24 */ /* 0x002fe2000f8e00ff */
[----:B------:R-:W-:Y:S01]  /*1ed0*/  ISETP.GT.U32.AND P1, PT, R52, R61, PT ;  /* 0x0000003d3400720c */ /* 0x000fe20003f24070 */
[----:B------:R-:W-:-:S03]  /*1ee0*/  IMAD.WIDE R36, R37, 0x4, R48 ;  /* 0x0000000425247825 */ /* 0x000fc600078e0230 */
[----:B------:R-:W-:Y:S01]  /*1ef0*/  LOP3.LUT R38, R38, 0x4, RZ, 0x3c, !PT ;  /* 0x0000000426267812 */ /* 0x000fe200078e3cff */
[----:B------:R-:W-:Y:S01]  /*1f00*/  @P2 VIADD R57, R57, 0x1 ;  /* 0x0000000139392836 */ /* 0x000fe20000000000 */
[----:B------:R1:W-:Y:S01]  /*1f10*/  STG.E desc[UR12][R36.64], R39 ;  /* 0x0000002724007986 */ /* 0x0003e2000c10190c */
[----:B------:R-:W-:Y:S01]  /*1f20*/  IMAD.HI.U32 R51, R53, 0x6, RZ ;  /* 0x0000000635337827 */ /* 0x000fe200078e00ff */
[----:B------:R-:W-:-:S03]  /*1f30*/  ISETP.GE.AND P4, PT, R38, RZ, PT ;  /* 0x000000ff2600720c */ /* 0x000fc60003f86270 */
[----:B------:R-:W-:Y:S02]  /*1f40*/  IMAD.U32 R38, RZ, RZ, UR9 ;  /* 0x00000009ff267e24 */ /* 0x000fe4000f8e00ff */
[----:B------:R-:W-:Y:S02]  /*1f50*/  @!P1 IMAD.IADD R61, R61, 0x1, -R52 ;  /* 0x000000013d3d9824 */ /* 0x000fe400078e0a34 */
[----:B------:R-:W-:Y:S01]  /*1f60*/  @!P1 VIADD R59, R59, 0x1 ;  /* 0x000000013b3b9836 */ /* 0x000fe20000000000 */
[----:B-1----:R-:W-:Y:S01]  /*1f70*/  LOP3.LUT R36, R38, 0x5, RZ, 0x3c, !PT ;  /* 0x0000000526247812 */ /* 0x002fe200078e3cff */
[----:B------:R-:W-:Y:S01]  /*1f80*/  IMAD R39, R51, R54, 0x6 ;  /* 0x0000000633277424 */ /* 0x000fe200078e0236 */
[----:B------:R-:W-:-:S03]  /*1f90*/  MOV R37, UR9 ;  /* 0x0000000900257c02 */ /* 0x000fc60008000f00 */
[----:B------:R-:W-:Y:S01]  /*1fa0*/  @!P4 IMAD.MOV R57, RZ, RZ, -R57 ;  /* 0x000000ffff39c224 */ /* 0x000fe200078e0a39 */
[----:B------:R-:W-:Y:S02]  /*1fb0*/  ISETP.GE.AND P3, PT, R36, RZ, PT ;  /* 0x000000ff2400720c */ /* 0x000fe40003f66270 */
[----:B------:R-:W-:Y:S02]  /*1fc0*/  LOP3.LUT R36, R37, 0x6, RZ, 0x3c, !PT ;  /* 0x0000000625247812 */ /* 0x000fe400078e3cff */
[----:B------:R-:W-:Y:S02]  /*1fd0*/  ISETP.GE.U32.AND P4, PT, R61, R52, PT ;  /* 0x000000343d00720c */ /* 0x000fe40003f86070 */
[----:B------:R-:W-:Y:S02]  /*1fe0*/  ISETP.GE.AND P5, PT, R36, RZ, PT ;  /* 0x000000ff2400720c */ /* 0x000fe40003fa6270 */
[----:B------:R-:W-:Y:S02]  /*1ff0*/  SEL R36, R55, R57, !P0 ;  /* 0x0000003937247207 */ /* 0x000fe40004000000 */
[----:B------:R-:W-:-:S02]  /*2000*/  ISETP.GT.U32.AND P2, PT, R52, R39, PT ;  /* 0x000000273400720c */ /* 0x000fc40003f44070 */
[C---:B------:R-:W-:Y:S01]  /*2010*/  IADD3 R37, PT, PT, -R36.reuse, RZ, RZ ;  /* 0x000000ff24257210 */ /* 0x040fe20007ffe1ff */
[----:B------:R-:W-:Y:S01]  /*2020*/  IMAD R36, R36, 0x80, R47 ;  /* 0x0000008024247824 */ /* 0x000fe200078e022f */
[----:B------:R-:W-:-:S03]  /*2030*/  MOV R61, UR9 ;  /* 0x00000009003d7c02 */ /* 0x000fc60008000f00 */
[----:B------:R-:W-:Y:S01]  /*2040*/  IMAD R37, R37, R38, 0x4 ;  /* 0x0000000425257424 */ /* 0x000fe200078e0226 */
[----:B------:R-:W-:Y:S02]  /*2050*/  LOP3.LUT R38, R38, 0x7, RZ, 0x3c, !PT ;  /* 0x0000000726267812 */ /* 0x000fe400078e3cff */
[----:B------:R-:W-:Y:S01]  /*2060*/  @P4 IADD3 R59, PT, PT, R59, 0x1, RZ ;  /* 0x000000013b3b4810 */ /* 0x000fe20007ffe0ff */
[----:B------:R-:W-:Y:S01]  /*2070*/  IMAD R37, R37, UR4, R36 ;  /* 0x0000000425257c24 */ /* 0x000fe2000f8e0224 */
[----:B------:R-:W-:Y:S01]  /*2080*/  ISETP.GE.AND P1, PT, R38, RZ, PT ;  /* 0x000000ff2600720c */ /* 0x000fe20003f26270 */
[----:B------:R-:W-:-:S04]  /*2090*/  IMAD.HI.U32 R38, R53, 0x7, RZ ;  /* 0x0000000735267827 */ /* 0x000fc800078e00ff */
[----:B------:R-:W-:Y:S02]  /*20a0*/  @!P2 IMAD.IADD R39, R39, 0x1, -R52 ;  /* 0x000000012727a824 */ /* 0x000fe400078e0a34 */
[----:B------:R-:W-:Y:S02]  /*20b0*/  @!P3 IMAD.MOV R59, RZ, RZ, -R59 ;  /* 0x000000ffff3bb224 */ /* 0x000fe400078e0a3b */
[----:B------:R-:W-:Y:S01]  /*20c0*/  IMAD R57, R38, R54, 0x7 ;  /* 0x0000000726397424 */ /* 0x000fe200078e0236 */
[----:B------:R-:W-:Y:S01]  /*20d0*/  ISETP.GE.U32.AND P4, PT, R39, R52, PT ;  /* 0x000000342700720c */ /* 0x000fe20003f86070 */
[----:B------:R-:W-:Y:S01]  /*20e0*/  IMAD.U32 R39, RZ, RZ, UR9 ;  /* 0x00000009ff277e24 */ /* 0x000fe2000f8e00ff */
[----:B------:R-:W-:Y:S01]  /*20f0*/  SEL R50, R55, R59, !P0 ;  /* 0x0000003b37327207 */ /* 0x000fe20004000000 */
[----:B------:R-:W-:Y:S01]  /*2100*/  IMAD.WIDE R36, R37, 0x4, R48 ;  /* 0x0000000425247825 */ /* 0x000fe200078e0230 */
[----:B------:R-:W-:Y:S02]  /*2110*/  ISETP.GT.U32.AND P3, PT, R52, R57, PT ;  /* 0x000000393400720c */ /* 0x000fe40003f64070 */
[----:B------:R-:W-:Y:S01]  /*2120*/  LOP3.LUT R39, R39, 0x8, RZ, 0x3c, !PT ;  /* 0x0000000827277812 */ /* 0x000fe200078e3cff */
[----:B------:R-:W-:Y:S01]  /*2130*/  IMAD.MOV R56, RZ, RZ, -R50 ;  /* 0x000000ffff387224 */ /* 0x000fe200078e0a32 */
[----:B------:R-:W-:Y:S01]  /*2140*/  LEA R59, R50, R47, 0x7 ;  /* 0x0000002f323b7211 */ /* 0x000fe200078e38ff */
[----:B------:R-:W-:Y:S01]  /*2150*/  @!P2 VIADD R51, R51, 0x1 ;  /* 0x000000013333a836 */ /* 0x000fe20000000000 */
[----:B------:R-:W-:Y:S01]  /*2160*/  ISETP.GE.AND P6, PT, R39, RZ, PT ;  /* 0x000000ff2700720c */ /* 0x000fe20003fc6270 */
[----:B------:R-:W-:Y:S01]  /*2170*/  IMAD R50, R56, R61, 0x5 ;  /* 0x0000000538327424 */ /* 0x000fe200078e023d */
[----:B------:R1:W-:Y:S01]  /*2180*/  STG.E desc[UR12][R36.64], R28 ;  /* 0x0000001c24007986 */ /* 0x0003e2000c10190c */
[----:B------:R-:W-:Y:S01]  /*2190*/  IMAD.HI.U32 R39, R53, 0x8, RZ ;  /* 0x0000000835277827 */ /* 0x000fe200078e00ff */
[----:B------:R-:W-:-:S03]  /*21a0*/  @P4 IADD3 R51, PT, PT, R51, 0x1, RZ ;  /* 0x0000000133334810 */ /* 0x000fc60007ffe0ff */
[----:B------:R-:W-:Y:S02]  /*21b0*/  @!P3 IMAD.IADD R57, R57, 0x1, -R52 ;  /* 0x000000013939b824 */ /* 0x000fe400078e0a34 */
[----:B------:R-:W-:Y:S02]  /*21c0*/  @!P5 IMAD.MOV R51, RZ, RZ, -R51 ;  /* 0x000000ffff33d224 */ /* 0x000fe400078e0a33 */
[----:B------:R-:W-:Y:S01]  /*21d0*/  @!P3 VIADD R38, R38, 0x1 ;  /* 0x000000012626b836 */ /* 0x000fe20000000000 */
[----:B------:R-:W-:Y:S01]  /*21e0*/  ISETP.GE.U32.AND P5, PT, R57, R52, PT ;  /* 0x000000343900720c */ /* 0x000fe20003fa6070 */
[----:B------:R-:W-:-:S04]  /*21f0*/  IMAD.HI.U32 R56, R53, 0xa, RZ ;  /* 0x0000000a35387827 */ /* 0x000fc800078e00ff */
[----:B-1----:R-:W-:Y:S02]  /*2200*/  IMAD.U32 R28, RZ, RZ, UR9 ;  /* 0x00000009ff1c7e24 */ /* 0x002fe4000f8e00ff */
[----:B------:R-:W-:Y:S02]  /*2210*/  IMAD R37, R50, UR4, R59 ;  /* 0x0000000432257c24 */ /* 0x000fe4000f8e023b */
[----:B------:R-:W-:Y:S01]  /*2220*/  IMAD R59, R39, R54, 0x8 ;  /* 0x00000008273b7424 */ /* 0x000fe200078e0236 */
[----:B------:R-:W-:Y:S01]  /*2230*/  LOP3.LUT R28, R28, 0x9, RZ, 0x3c, !PT ;  /* 0x000000091c1c7812 */ /* 0x000fe200078e3cff */
[----:B------:R-:W-:-:S03]  /*2240*/  IMAD.WIDE R36, R37, 0x4, R48 ;  /* 0x0000000425247825 */ /* 0x000fc600078e0230 */
[----:B------:R-:W-:Y:S01]  /*2250*/  ISETP.GT.U32.AND P4, PT, R52, R59, PT ;  /* 0x0000003b3400720c */ /* 0x000fe20003f84070 */
[----:B------:R-:W-:Y:S01]  /*2260*/  @P5 VIADD R38, R38, 0x1 ;  /* 0x0000000126265836 */ /* 0x000fe20000000000 */
[----:B------:R-:W-:Y:S01]  /*2270*/  ISETP.GE.AND P2, PT, R28, RZ, PT ;  /* 0x000000ff1c00720c */ /* 0x000fe20003f46270 */
[----:B------:R1:W-:Y:S01]  /*2280*/  STG.E desc[UR12][R36.64], R29 ;  /* 0x0000001d24007986 */ /* 0x0003e2000c10190c */
[----:B------:R-:W-:Y:S01]  /*2290*/  SEL R28, R55, R51, !P0 ;  /* 0x00000033371c7207 */ /* 0x000fe20004000000 */
[----:B------:R-:W-:Y:S01]  /*22a0*/  IMAD.HI.U32 R51, R53, 0x9, RZ ;  /* 0x0000000935337827 */ /* 0x000fe200078e00ff */
[----:B------:R-:W-:-:S03]  /*22b0*/  @!P1 IADD3 R38, PT, PT, -R38, RZ, RZ ;  /* 0x000000ff26269210 */ /* 0x000fc60007ffe1ff */
[----:B------:R-:W-:Y:S01]  /*22c0*/  IMAD R57, R51, R54, 0x9 ;  /* 0x0000000933397424 */ /* 0x000fe200078e0236 */
[----:B------:R-:W-:Y:S01]  /*22d0*/  SEL R38, R55, R38, !P0 ;  /* 0x0000002637267207 */ /* 0x000fe20004000000 */
[----:B------:R-:W-:Y:S02]  /*22e0*/  IMAD.MOV R50, RZ, RZ, -R28 ;  /* 0x000000ffff327224 */ /* 0x000fe400078e0a1c */
[----:B------:R-:W-:Y:S01]  /*22f0*/  @!P4 IADD3 R59, PT, PT, R59, -R52, RZ ;  /* 0x800000343b3bc210 */ /* 0x000fe20007ffe0ff */
[----:B------:R-:W-:Y:S01]  /*2300*/  @!P4 VIADD R39, R39, 0x1 ;  /* 0x000000012727c836 */ /* 0x000fe20000000000 */
[----:B------:R-:W-:Y:S01]  /*2310*/  ISETP.GT.U32.AND P5, PT, R52, R57, PT ;  /* 0x000000393400720c */ /* 0x000fe20003fa4070 */
[----:B-1----:R-:W-:Y:S01]  /*2320*/  IMAD R37, R56, R54, 0xa ;  /* 0x0000000a38257424 */ /* 0x002fe200078e0236 */
[----:B------:R-:W-:Y:S01]  /*2330*/  ISETP.GE.U32.AND P3, PT, R59, R52, PT ;  /* 0x000000343b00720c */ /* 0x000fe20003f66070 */
[----:B------:R-:W-:Y:S01]  /*2340*/  IMAD.U32 R36, RZ, RZ, UR9 ;  /* 0x00000009ff247e24 */ /* 0x000fe2000f8e00ff */
[----:B------:R-:W-:Y:S01]  /*2350*/  LEA R59, R28, R47, 0x7 ;  /* 0x0000002f1c3b7211 */ /* 0x000fe200078e38ff */
[----:B------:R-:W-:Y:S01]  /*2360*/  IMAD R28, R50, R61, 0x6 ;  /* 0x00000006321c7424 */ /* 0x000fe200078e023d */
[----:B------:R-:W-:Y:S01]  /*2370*/  ISETP.GT.U32.AND P1, PT, R52, R37, PT ;  /* 0x000000253400720c */ /* 0x000fe20003f24070 */
[----:B------:R-:W-:Y:S01]  /*2380*/  IMAD.HI.U32 R50, R53, 0xe, RZ ;  /* 0x0000000e35327827 */ /* 0x000fe200078e00ff */
[----:B------:R-:W-:-:S03]  /*2390*/  LOP3.LUT R36, R36, 0xb, RZ, 0x3c, !PT ;  /* 0x0000000b24247812 */ /* 0x000fc600078e3cff */
[----:B------:R-:W-:Y:S01]  /*23a0*/  IMAD R29, R28, UR4, R59 ;  /* 0x000000041c1d7c24 */ /* 0x000fe2000f8e023b */
[----:B------:R-:W-:Y:S01]  /*23b0*/  MOV R59, UR9 ;  /* 0x00000009003b7c02 */ /* 0x000fe20008000f00 */
[--C-:B------:R-:W-:Y:S02]  /*23c0*/  @!P5 IMAD.IADD R57, R57, 0x1, -R52.reuse ;  /* 0x000000013939d824 */ /* 0x100fe400078e0a34 */
[----:B------:R-:W-:Y:S01]  /*23d0*/  @P3 IADD3 R39, PT, PT, R39, 0x1, RZ ;  /* 0x0000000127273810 */ /* 0x000fe20007ffe0ff */
[----:B------:R-:W-:Y:S01]  /*23e0*/  IMAD.U32 R28, RZ, RZ, UR9 ;  /* 0x00000009ff1c7e24 */ /* 0x000fe2000f8e00ff */
[----:B------:R-:W-:Y:S01]  /*23f0*/  LOP3.LUT R59, R59, 0xf, RZ, 0x3c, !PT ;  /* 0x0000000f3b3b7812 */ /* 0x000fe200078e3cff */
[----:B------:R-:W-:Y:S01]  /*2400*/  @!P5 VIADD R51, R51, 0x1 ;  /* 0x000000013333d836 */ /* 0x000fe20000000000 */
[----:B------:R-:W-:Y:S01]  /*2410*/  ISETP.GE.U32.AND P3, PT, R57, R52, PT ;  /* 0x000000343900720c */ /* 0x000fe20003f66070 */
[----:B------:R-:W-:Y:S01]  /*2420*/  @!P1 IMAD.IADD R37, R37, 0x1, -R52 ;  /* 0x0000000125259824 */ /* 0x000fe200078e0a34 */
[----:B------:R-:W-:Y:S01]  /*2430*/  @!P6 IADD3 R39, PT, PT, -R39, RZ, RZ ;  /* 0x000000ff2727e210 */ /* 0x000fe20007ffe1ff */
[----:B------:R-:W-:Y:S01]  /*2440*/  IMAD R57, R58, R54, 0xb ;  /* 0x0000000b3a397424 */ /* 0x000fe200078e0236 */
[----:B------:R-:W-:Y:S01]  /*2450*/  LOP3.LUT R28, R28, 0xa, RZ, 0x3c, !PT ;  /* 0x0000000a1c1c7812 */ /* 0x000fe200078e3cff */
[----:B------:R-:W-:Y:S01]  /*2460*/  @!P1 VIADD R56, R56, 0x1 ;  /* 0x0000000138389836 */ /* 0x000fe20000000000 */
[----:B------:R-:W-:Y:S01]  /*2470*/  ISETP.GE.U32.AND P6, PT, R37, R52, PT ;  /* 0x000000342500720c */ /* 0x000fe20003fc6070 */
[----:B------:R-:W-:Y:S01]  /*2480*/  IMAD.U32 R37, RZ, RZ, UR9 ;  /* 0x00000009ff257e24 */ /* 0x000fe2000f8e00ff */
[----:B------:R-:W-:Y:S01]  /*2490*/  ISETP.GE.AND P4, PT, R28, RZ, PT ;  /* 0x000000ff1c00720c */ /* 0x000fe20003f86270 */
[----:B------:R-:W-:Y:S01]  /*24a0*/  IMAD.WIDE R28, R29, 0x4, R48 ;  /* 0x000000041d1c7825 */ /* 0x000fe200078e0230 */
[----:B------:R-:W-:-:S02]  /*24b0*/  ISETP.GT.U32.AND P5, PT, R52, R57, PT ;  /* 0x000000393400720c */ /* 0x000fc40003fa4070 */
[----:B------:R-:W-:Y:S01]  /*24c0*/  SEL R60, R55, R39, !P0 ;  /* 0x00000027373c7207 */ /* 0x000fe20004000000 */
[----:B------:R-:W-:Y:S01]  /*24d0*/  IMAD.HI.U32 R61, R53, 0x1d, RZ ;  /* 0x0000001d353d7827 */ /* 0x000fe200078e00ff */
[----:B------:R-:W-:Y:S01]  /*24e0*/  @P3 IADD3 R51, PT, PT, R51, 0x1, RZ ;  /* 0x0000000133333810 */ /* 0x000fe20007ffe0ff */
[----:B------:R1:W-:Y:S01]  /*24f0*/  STG.E desc[UR12][R28.64], R30 ;  /* 0x0000001e1c007986 */ /* 0x0003e2000c10190c */
[----:B------:R-:W-:Y:S01]  /*2500*/  ISETP.GE.AND P3, PT, R36, RZ, PT ;  /* 0x000000ff2400720c */ /* 0x000fe20003f66270 */
[----:B------:R-:W-:Y:S02]  /*2510*/  IMAD.HI.U32 R36, R53, 0xc, RZ ;  /* 0x0000000c35247827 */ /* 0x000fe400078e00ff */
[----:B------:R-:W-:-:S04]  /*2520*/  @P6 IADD3 R56, PT, PT, R56, 0x1, RZ ;  /* 0x0000000138386810 */ /* 0x000fc80007ffe0ff */
[----:B------:R-:W-:Y:S01]  /*2530*/  @!P5 IMAD.IADD R57, R57, 0x1, -R52 ;  /* 0x000000013939d824 */ /* 0x000fe200078e0a34 */
[----:B------:R-:W-:Y:S01]  /*2540*/  @!P5 IADD3 R58, PT, PT, R58, 0x1, RZ ;  /* 0x000000013a3ad810 */ /* 0x000fe20007ffe0ff */
[----:B------:R-:W-:Y:S01]  /*2550*/  @!P4 IMAD.MOV R56, RZ, RZ, -R56 ;  /* 0x000000ffff38c224 */ /* 0x000fe200078e0a38 */
[----:B-1----:R-:W-:Y:S01]  /*2560*/  LOP3.LUT R28, R37, 0xc, RZ, 0x3c, !PT ;  /* 0x0000000c251c7812 */ /* 0x002fe200078e3cff */
[----:B------:R-:W-:Y:S02]  /*2570*/  IMAD R37, R36, R54, 0xc ;  /* 0x0000000c24257424 */ /* 0x000fe400078e0236 */
[----:B------:R-:W-:Y:S01]  /*2580*/  IMAD.U32 R29, RZ, RZ, UR9 ;  /* 0x00000009ff1d7e24 */ /* 0x000fe2000f8e00ff */
[----:B------:R-:W-:Y:S01]  /*2590*/  ISETP.GE.AND P1, PT, R28, RZ, PT ;  /* 0x000000ff1c00720c */ /* 0x000fe20003f26270 */
[----:B------:R-:W-:Y:S01]  /*25a0*/  IMAD.MOV.U32 R30, RZ, RZ, R51 ;  /* 0x000000ffff1e7224 */ /* 0x000fe200078e0033 */
[----:B------:R-:W-:Y:S01]  /*25b0*/  ISETP.GT.U32.AND P4, PT, R52, R37, PT ;  /* 0x000000253400720c */ /* 0x000fe20003f84070 */
[----:B------:R-:W-:Y:S01]  /*25c0*/  IMAD.U32 R51, RZ, RZ, UR9 ;  /* 0x00000009ff337e24 */ /* 0x000fe2000f8e00ff */
[----:B------:R-:W-:-:S02]  /*25d0*/  LOP3.LUT R29, R29, 0xd, RZ, 0x3c, !PT ;  /* 0x0000000d1d1d7812 */ /* 0x000fc400078e3cff */
[----:B------:R-:W-:Y:S02]  /*25e0*/  IADD3 R28, PT, PT, -R38, RZ, RZ ;  /* 0x000000ff261c7210 */ /* 0x000fe40007ffe1ff */
[----:B------:R-:W-:Y:S02]  /*25f0*/  @!P2 IADD3 R30, PT, PT, -R30, RZ, RZ ;  /* 0x000000ff1e1ea210 */ /* 0x000fe40007ffe1ff */
[----:B------:R-:W-:Y:S01]  /*2600*/  ISETP.GE.U32.AND P2, PT, R57, R52, PT ;  /* 0x000000343900720c */ /* 0x000fe20003f46070 */
[----:B------:R-:W-:Y:S01]  /*2610*/  IMAD R28, R28, R51, 0x7 ;  /* 0x000000071c1c7424 */ /* 0x000fe200078e0233 */
[----:B------:R-:W-:Y:S01]  /*2620*/  ISETP.GE.AND P6, PT, R29, RZ, PT ;  /* 0x000000ff1d00720c */ /* 0x000fe20003fc6270 */
[----:B------:R-:W-:Y:S01]  /*2630*/  IMAD R29, R38, 0x80, R47 ;  /* 0x00000080261d7824 */ /* 0x000fe200078e022f */
[C---:B------:R-:W-:Y:S01]  /*2640*/  SEL R30, R55.reuse, R30, !P0 ;  /* 0x0000001e371e7207 */ /* 0x040fe20004000000 */
[----:B------:R-:W-:Y:S01]  /*2650*/  IMAD.U32 R38, RZ, RZ, UR9 ;  /* 0x00000009ff267e24 */ /* 0x000fe2000f8e00ff */
[----:B------:R-:W-:Y:S01]  /*2660*/  @!P4 IADD3 R36, PT, PT, R36, 0x1, RZ ;  /* 0x000000012424c810 */ /* 0x000fe20007ffe0ff */
[----:B------:R-:W-:Y:S01]  /*2670*/  IMAD R29, R28, UR4, R29 ;  /* 0x000000041c1d7c24 */ /* 0x000fe2000f8e021d */
[----:B------:R-:W-:Y:S01]  /*2680*/  SEL R56, R55, R56, !P0 ;  /* 0x0000003837387207 */ /* 0x000fe20004000000 */
[----:B------:R-:W-:Y:S01]  /*2690*/  @!P4 IMAD.IADD R37, R37, 0x1, -R52 ;  /* 0x000000012525c824 */ /* 0x000fe200078e0a34 */
[----:B------:R-:W-:Y:S01]  /*26a0*/  LOP3.LUT R28, R38, 0xe, RZ, 0x3c, !PT ;  /* 0x0000000e261c7812 */ /* 0x000fe200078e3cff */
[----:B------:R-:W-:-:S03]  /*26b0*/  IMAD.HI.U32 R38, R53, 0xd, RZ ;  /* 0x0000000d35267827 */ /* 0x000fc600078e00ff */
[----:B------:R-:W-:Y:S01]  /*26c0*/  ISETP.GE.AND P5, PT, R28, RZ, PT ;  /* 0x000000ff1c00720c */ /* 0x000fe20003fa6270 */
[----:B------:R-:W-:Y:S01]  /*26d0*/  @P2 VIADD R58, R58, 0x1 ;  /* 0x000000013a3a2836 */ /* 0x000fe20000000000 */
[----:B------:R-:W-:Y:S01]  /*26e0*/  ISETP.GE.U32.AND P2, PT, R37, R52, PT ;  /* 0x000000342500720c */ /* 0x000fe20003f46070 */
[-C--:B------:R-:W-:Y:S01]  /*26f0*/  IMAD R39, R38, R54.reuse, 0xd ;  /* 0x0000000d26277424 */ /* 0x080fe200078e0236 */
[----:B------:R-:W-:Y:S01]  /*2700*/  MOV R37, UR9 ;  /* 0x0000000900257c02 */ /* 0x000fe20008000f00 */
[----:B------:R-:W-:Y:S02]  /*2710*/  IMAD.MOV R51, RZ, RZ, -R60 ;  /* 0x000000ffff337224 */ /* 0x000fe400078e0a3c */
[----:B------:R-:W-:Y:S01]  /*2720*/  @!P3 IMAD.MOV R58, RZ, RZ, -R58 ;  /* 0x000000ffff3ab224 */ /* 0x000fe200078e0a3a */
[----:B------:R-:W-:Y:S01]  /*2730*/  ISETP.GT.U32.AND P3, PT, R52, R39, PT ;  /* 0x000000273400720c */ /* 0x000fe20003f64070 */
[----:B------:R-:W-:Y:S02]  /*2740*/  IMAD R51, R51, R37, 0x8 ;  /* 0x0000000833337424 */ /* 0x000fe400078e0225 */
[----:B------:R-:W-:Y:S01]  /*2750*/  IMAD R37, R50, R54, 0xe ;  /* 0x0000000e32257424 */ /* 0x000fe200078e0236 */
[----:B------:R-:W-:Y:S01]  /*2760*/  SEL R58, R55, R58, !P0 ;  /* 0x0000003a373a7207 */ /* 0x000fe20004000000 */
[----:B------:R-:W-:-:S02]  /*2770*/  IMAD.WIDE R28, R29, 0x4, R48 ;  /* 0x000000041d1c7825 */ /* 0x000fc400078e0230 */
[----:B------:R-:W-:Y:S02]  /*2780*/  @P2 IADD3 R36, PT, PT, R36, 0x1, RZ ;  /* 0x0000000124242810 */ /* 0x000fe40007ffe0ff */
[----:B------:R-:W-:Y:S01]  /*2790*/  ISETP.GT.U32.AND P4, PT, R52, R37, PT ;  /* 0x000000253400720c */ /* 0x000fe20003f84070 */
[----:B------:R1:W-:Y:S01]  /*27a0*/  STG.E desc[UR12][R28.64], R31 ;  /* 0x0000001f1c007986 */ /* 0x0003e2000c10190c */
[----:B------:R-:W-:Y:S02]  /*27b0*/  IMAD R60, R60, 0x80, R47 ;  /* 0x000000803c3c7824 */ /* 0x000fe400078e022f */
[-C--:B------:R-:W-:Y:S01]  /*27c0*/  @!P3 IADD3 R39, PT, PT, R39, -R52.reuse, RZ ;  /* 0x800000342727b210 */ /* 0x080fe20007ffe0ff */
[----:B------:R-:W-:Y:S02]  /*27d0*/  @!P1 IMAD.MOV R36, RZ, RZ, -R36 ;  /* 0x000000ffff249224 */ /* 0x000fe400078e0a24 */
[----:B------:R-:W-:Y:S01]  /*27e0*/  @!P3 VIADD R38, R38, 0x1 ;  /* 0x000000012626b836 */ /* 0x000fe20000000000 */
[----:B------:R-:W-:Y:S01]  /*27f0*/  ISETP.GE.U32.AND P2, PT, R39, R52, PT ;  /* 0x000000342700720c */ /* 0x000fe20003f46070 */
[----:B------:R-:W-:Y:S01]  /*2800*/  IMAD.HI.U32 R39, R53, 0xf, RZ ;  /* 0x0000000f35277827 */ /* 0x000fe200078e00ff */
[----:B------:R-:W-:-:S03]  /*2810*/  SEL R36, R55, R36, !P0 ;  /* 0x0000002437247207 */ /* 0x000fc60004000000 */
[----:B------:R-:W-:Y:S02]  /*2820*/  @!P4 IMAD.IADD R37, R37, 0x1, -R52 ;  /* 0x000000012525c824 */ /* 0x000fe400078e0a34 */
[----:B------:R-:W-:Y:S02]  /*2830*/  IMAD R57, R39, R54, 0xf ;  /* 0x0000000f27397424 */ /* 0x000fe400078e0236 */
[----:B-1----:R-:W-:Y:S01]  /*2840*/  IMAD.U32 R29, RZ, RZ, UR9 ;  /* 0x00000009ff1d7e24 */ /* 0x002fe2000f8e00ff */
[----:B------:R-:W-:Y:S01]  /*2850*/  ISETP.GE.U32.AND P1, PT, R37, R52, PT ;  /* 0x000000342500720c */ /* 0x000fe20003f26070 */
[----:B------:R-:W-:Y:S01]  /*2860*/  IMAD.MOV R28, RZ, RZ, -R30 ;  /* 0x000000ffff1c7224 */ /* 0x000fe200078e0a1e */
[----:B------:R-:W-:Y:S01]  /*2870*/  ISETP.GT.U32.AND P3, PT, R52, R57, PT ;  /* 0x000000393400720c */ /* 0x000fe20003f64070 */
[----:B------:R-:W-:Y:S01]  /*2880*/  IMAD.HI.U32 R37, R53, 0x10, RZ ;  /* 0x0000001035257827 */ /* 0x000fe200078e00ff */
[----:B------:R-:W-:Y:S02]  /*2890*/  @P2 IADD3 R38, PT, PT, R38, 0x1, RZ ;  /* 0x0000000126262810 */ /* 0x000fe40007ffe0ff */
[----:B------:R-:W-:Y:S01]  /*28a0*/  ISETP.GE.AND P2, PT, R59, RZ, PT ;  /* 0x000000ff3b00720c */ /* 0x000fe20003f46270 */
[----:B------:R-:W-:-:S02]  /*28b0*/  @!P4 VIADD R50, R50, 0x1 ;  /* 0x000000013232c836 */ /* 0x000fc40000000000 */
[----:B------:R-:W-:Y:S02]  /*28c0*/  IMAD R31, R51, UR4, R60 ;  /* 0x00000004331f7c24 */ /* 0x000fe4000f8e023c */
[----:B------:R-:W-:Y:S02]  /*28d0*/  IMAD R28, R28, R29, 0x9 ;  /* 0x000000091c1c7424 */ /* 0x000fe400078e021d */
[----:B------:R-:W-:Y:S02]  /*28e0*/  IMAD R51, R37, R54, 0x10 ;  /* 0x0000001025337424 */ /* 0x000fe400078e0236 */
[----:B------:R-:W-:Y:S01]  /*28f0*/  IMAD R29, R30, 0x80, R47 ;  /* 0x000000801e1d7824 */ /* 0x000fe200078e022f */
[----:B------:R-:W-:Y:S01]  /*2900*/  @!P3 IADD3 R57, PT, PT, R57, -R52, RZ ;  /* 0x800000343939b210 */ /* 0x000fe20007ffe0ff */
[----:B------:R-:W-:Y:S01]  /*2910*/  @P1 VIADD R50, R50, 0x1 ;  /* 0x0000000132321836 */ /* 0x000fe20000000000 */
[----:B------:R-:W-:Y:S01]  /*2920*/  ISETP.GT.U32.AND P4, PT, R52, R51, PT ;  /* 0x000000333400720c */ /* 0x000fe20003f84070 */
[----:B------:R-:W-:Y:S01]  /*2930*/  IMAD R29, R28, UR4, R29 ;  /* 0x000000041c1d7c24 */ /* 0x000fe2000f8e021d */
[----:B------:R-:W-:Y:S01]  /*2940*/  @!P3 IADD3 R39, PT, PT, R39, 0x1, RZ ;  /* 0x000000012727b810 */ /* 0x000fe20007ffe0ff */
[----:B------:R-:W-:-:S04]  /*2950*/  IMAD.WIDE R30, R31, 0x4, R48 ;  /* 0x000000041f1e7825 */ /* 0x000fc800078e0230 */
[----:B------:R-:W-:Y:S01]  /*2960*/  @!P5 IMAD.MOV R50, RZ, RZ, -R50 ;  /* 0x000000ffff32d224 */ /* 0x000fe200078e0a32 */
[----:B------:R-:W-:Y:S01]  /*2970*/  ISETP.GE.U32.AND P5, PT, R57, R52, PT ;  /* 0x000000343900720c */ /* 0x000fe20003fa6070 */
[----:B------:R-:W-:Y:S01]  /*2980*/  IMAD.WIDE R28, R29, 0x4, R48 ;  /* 0x000000041d1c7825 */ /* 0x000fe200078e0230 */
[----:B------:R1:W-:Y:S01]  /*2990*/  STG.E desc[UR12][R30.64], R24 ;  /* 0x000000181e007986 */ /* 0x0003e2000c10190c */
[----:B------:R-:W-:Y:S02]  /*29a0*/  MOV R57, UR9 ;  /* 0x0000000900397c02 */ /* 0x000fe40008000f00 */
[----:B------:R-:W-:Y:S01]  /*29b0*/  IMAD.U32 R60, RZ, RZ, UR9 ;  /* 0x00000009ff3c7e24 */ /* 0x000fe2000f8e00ff */
[----:B------:R2:W-:Y:S01]  /*29c0*/  STG.E desc[UR12][R28.64], R25 ;  /* 0x000000191c007986 */ /* 0x0005e2000c10190c */
[----:B------:R-:W-:Y:S01]  /*29d0*/  @!P4 IMAD.IADD R51, R51, 0x1, -R52 ;  /* 0x000000013333c824 */ /* 0x000fe200078e0a34 */
[----:B------:R-:W-:Y:S01]  /*29e0*/  @!P4 IADD3 R37, PT, PT, R37, 0x1, RZ ;  /* 0x000000012525c810 */ /* 0x000fe20007ffe0ff */
[----:B------:R-:W-:Y:S01]  /*29f0*/  @!P6 IMAD.MOV R38, RZ, RZ, -R38 ;  /* 0x000000ffff26e224 */ /* 0x000fe200078e0a26 */
[----:B------:R-:W-:-:S02]  /*2a00*/  LOP3.LUT R57, R57, 0x12, RZ, 0x3c, !PT ;  /* 0x0000001239397812 */ /* 0x000fc400078e3cff */
[----:B------:R-:W-:Y:S01]  /*2a10*/  ISETP.GE.U32.AND P3, PT, R51, R52, PT ;  /* 0x000000343300720c */ /* 0x000fe20003f66070 */
[----:B-1----:R-:W-:Y:S01]  /*2a20*/  IMAD.HI.U32 R31, R53, 0x11, RZ ;  /* 0x00000011351f7827 */ /* 0x002fe200078e00ff */
[----:B------:R-:W-:Y:S02]  /*2a30*/  LOP3.LUT R24, R60, 0x10, RZ, 0x3c, !PT ;  /* 0x000000103c187812 */ /* 0x000fe400078e3cff */
[----:B------:R-:W-:Y:S01]  /*2a40*/  @P5 IADD3 R39, PT, PT, R39, 0x1, RZ ;  /* 0x0000000127275810 */ /* 0x000fe20007ffe0ff */
[----:B--2---:R-:W-:Y:S01]  /*2a50*/  IMAD R25, R31, R54, 0x11 ;  /* 0x000000111f197424 */ /* 0x004fe200078e0236 */
[----:B------:R-:W-:Y:S01]  /*2a60*/  ISETP.GE.AND P1, PT, R24, RZ, PT ;  /* 0x000000ff1800720c */ /* 0x000fe20003f26270 */
[----:B------:R-:W-:Y:S01]  /*2a70*/  IMAD.MOV R24, RZ, RZ, -R56 ;  /* 0x000000ffff187224 */ /* 0x000fe200078e0a38 */
[----:B------:R-:W-:Y:S01]  /*2a80*/  MOV R29, UR9 ;  /* 0x00000009001d7c02 */ /* 0x000fe20008000f00 */
[----:B------:R-:W-:Y:S01]  /*2a90*/  IMAD.MOV R28, RZ, RZ, -R58 ;  /* 0x000000ffff1c7224 */ /* 0x000fe200078e0a3a */
[----:B------:R-:W-:Y:S01]  /*2aa0*/  ISETP.GT.U32.AND P6, PT, R52, R25, PT ;  /* 0x000000193400720c */ /* 0x000fe20003fc4070 */
[----:B------:R-:W-:Y:S01]  /*2ab0*/  IMAD.HI.U32 R60, R53, 0x15, RZ ;  /* 0x00000015353c7827 */ /* 0x000fe200078e00ff */
[----:B------:R-:W-:-:S02]  /*2ac0*/  MOV R30, R39 ;  /* 0x00000027001e7202 */ /* 0x000fc40000000f00 */
[----:B------:R-:W-:Y:S01]  /*2ad0*/  MOV R51, UR9 ;  /* 0x0000000900337c02 */ /* 0x000fe20008000f00 */
[----:B------:R-:W-:Y:S01]  /*2ae0*/  IMAD.U32 R39, RZ, RZ, UR9 ;  /* 0x00000009ff277e24 */ /* 0x000fe2000f8e00ff */
[C---:B------:R-:W-:Y:S01]  /*2af0*/  SEL R38, R55.reuse, R38, !P0 ;  /* 0x0000002637267207 */ /* 0x040fe20004000000 */
[----:B------:R-:W-:Y:S01]  /*2b00*/  IMAD R24, R24, R29, 0xa ;  /* 0x0000000a18187424 */ /* 0x000fe200078e021d */
[----:B------:R-:W-:Y:S01]  /*2b10*/  SEL R50, R55, R50, !P0 ;  /* 0x0000003237327207 */ /* 0x000fe20004000000 */
[----:B------:R-:W-:Y:S01]  /*2b20*/  IMAD R29, R56, 0x80, R47 ;  /* 0x00000080381d7824 */ /* 0x000fe200078e022f */
[----:B------:R-:W-:Y:S01]  /*2b30*/  LOP3.LUT R39, R39, 0x11, RZ, 0x3c, !PT ;  /* 0x0000001127277812 */ /* 0x000fe200078e3cff */
[----:B------:R-:W-:-:S03]  /*2b40*/  IMAD.HI.U32 R56, R53, 0x12, RZ ;  /* 0x0000001235387827 */ /* 0x000fc600078e00ff */
[----:B------:R-:W-:Y:S01]  /*2b50*/  ISETP.GE.AND P4, PT, R39, RZ, PT ;  /* 0x000000ff2700720c */ /* 0x000fe20003f86270 */
[----:B------:R-:W-:Y:S02]  /*2b60*/  IMAD R29, R24, UR4, R29 ;  /* 0x00000004181d7c24 */ /* 0x000fe4000f8e021d */
[----:B------:R-:W-:Y:S02]  /*2b70*/  IMAD R24, R28, R51, 0xb ;  /* 0x0000000b1c187424 */ /* 0x000fe400078e0233 */
[----:B------:R-:W-:Y:S02]  /*2b80*/  @!P6 IMAD.IADD R25, R25, 0x1, -R52 ;  /* 0x000000011919e824 */ /* 0x000fe400078e0a34 */
[----:B------:R-:W-:Y:S02]  /*2b90*/  IMAD R51, R56, R54, 0x12 ;  /* 0x0000001238337424 */ /* 0x000fe400078e0236 */
[----:B------:R-:W-:Y:S01]  /*2ba0*/  IMAD.HI.U32 R39, R53, 0x13, RZ ;  /* 0x0000001335277827 */ /* 0x000fe200078e00ff */
[----:B------:R-:W-:-:S03]  /*2bb0*/  ISETP.GE.U32.AND P5, PT, R25, R52, PT ;  /* 0x000000341900720c */ /* 0x000fc60003fa6070 */
[----:B------:R-:W-:Y:S01]  /*2bc0*/  @P3 VIADD R37, R37, 0x1 ;  /* 0x0000000125253836 */ /* 0x000fe20000000000 */
[----:B------:R-:W-:Y:S01]  /*2bd0*/  ISETP.GE.AND P3, PT, R57, RZ, PT ;  /* 0x000000ff3900720c */ /* 0x000fe20003f66270 */
[----:B------:R-:W-:Y:S01]  /*2be0*/  @!P2 IMAD.MOV R30, RZ, RZ, -R30 ;  /* 0x000000ffff1ea224 */ /* 0x000fe200078e0a1e */
[----:B------:R-:W-:Y:S01]  /*2bf0*/  ISETP.GT.U32.AND P2, PT, R52, R51, PT ;  /* 0x000000333400720c */ /* 0x000fe20003f44070 */
[----:B------:R-:W-:Y:S02]  /*2c00*/  IMAD R57, R39, R54, 0x13 ;  /* 0x0000001327397424 */ /* 0x000fe400078e0236 */
[----:B------:R-:W-:Y:S01]  /*2c10*/  IMAD R25, R58, 0x80, R47 ;  /* 0x000000803a197824 */ /* 0x000fe200078e022f */
[----:B------:R-:W-:Y:S01]  /*2c20*/  SEL R30, R55, R30, !P0 ;  /* 0x0000001e371e7207 */ /* 0x000fe20004000000 */
[----:B------:R-:W-:Y:S01]  /*2c30*/  @!P6 VIADD R31, R31, 0x1 ;  /* 0x000000011f1fe836 */ /* 0x000fe20000000000 */
[----:B------:R-:W-:Y:S01]  /*2c40*/  ISETP.GT.U32.AND P6, PT, R52, R57, PT ;  /* 0x000000393400720c */ /* 0x000fe20003fc4070 */
[----:B------:R-:W-:-:S04]  /*2c50*/  IMAD.WIDE R28, R29, 0x4, R48 ;  /* 0x000000041d1c7825 */ /* 0x000fc800078e0230 */
[----:B------:R-:W-:Y:S01]  /*2c60*/  IMAD R25, R24, UR4, R25 ;  /* 0x0000000418197c24 */ /* 0x000fe2000f8e0219 */
[----:B------:R1:W-:Y:S01]  /*2c70*/  STG.E desc[UR12][R28.64], R26 ;  /* 0x0000001a1c007986 */ /* 0x0003e2000c10190c */
[-C--:B------:R-:W-:Y:S01]  /*2c80*/  @!P2 IADD3 R51, PT, PT, R51, -R52.reuse, RZ ;  /* 0x800000343333a210 */ /* 0x080fe20007ffe0ff */
[----:B------:R-:W-:Y:S02]  /*2c90*/  @P5 VIADD R31, R31, 0x1 ;  /* 0x000000011f1f5836 */ /* 0x000fe40000000000 */
[----:B------:R-:W-:Y:S01]  /*2ca0*/  IMAD.WIDE R24, R25, 0x4, R48 ;  /* 0x0000000419187825 */ /* 0x000fe200078e0230 */
[-C--:B------:R-:W-:Y:S02]  /*2cb0*/  ISETP.GE.U32.AND P5, PT, R51, R52.reuse, PT ;  /* 0x000000343300720c */ /* 0x080fe40003fa6070 */
[-C--:B------:R-:W-:Y:S01]  /*2cc0*/  @!P6 IADD3 R57, PT, PT, R57, -R52.reuse, RZ ;  /* 0x800000343939e210 */ /* 0x080fe20007ffe0ff */
[----:B------:R-:W-:Y:S01]  /*2cd0*/  IMAD.U32 R58, RZ, RZ, UR9 ;  /* 0x00000009ff3a7e24 */ /* 0x000fe2000f8e00ff */
[----:B------:R2:W-:Y:S01]  /*2ce0*/  STG.E desc[UR12][R24.64], R27 ;  /* 0x0000001b18007986 */ /* 0x0005e2000c10190c */
[----:B------:R-:W-:Y:S01]  /*2cf0*/  @!P2 VIADD R56, R56, 0x1 ;  /* 0x000000013838a836 */ /* 0x000fe20000000000 */
[----:B------:R-:W-:Y:S01]  /*2d00*/  ISETP.GE.U32.AND P2, PT, R57, R52, PT ;  /* 0x000000343900720c */ /* 0x000fe20003f46070 */
[----:B-1----:R-:W-:Y:S01]  /*2d10*/  IMAD.HI.U32 R29, R53, 0x14, RZ ;  /* 0x00000014351d7827 */ /* 0x002fe200078e00ff */
[----:B------:R-:W-:-:S02]  /*2d20*/  MOV R26, UR9 ;  /* 0x00000009001a7c02 */ /* 0x000fc40008000f00 */
[----:B------:R-:W-:Y:S01]  /*2d30*/  MOV R28, R37 ;  /* 0x00000025001c7202 */ /* 0x000fe20000000f00 */
[----:B------:R-:W-:Y:S01]  /*2d40*/  IMAD R51, R29, R54, 0x14 ;  /* 0x000000141d337424 */ /* 0x000fe200078e0236 */
[----:B------:R-:W-:Y:S01]  /*2d50*/  @!P6 IADD3 R39, PT, PT, R39, 0x1, RZ ;  /* 0x000000012727e810 */ /* 0x000fe20007ffe0ff */
[----:B------:R-:W-:Y:S01]  /*2d60*/  @P5 VIADD R56, R56, 0x1 ;  /* 0x0000000138385836 */ /* 0x000fe20000000000 */
[----:B------:R-:W-:Y:S02]  /*2d70*/  @!P1 IADD3 R28, PT, PT, -R28, RZ, RZ ;  /* 0x000000ff1c1c9210 */ /* 0x000fe40007ffe1ff */
[----:B--2---:R-:W-:Y:S01]  /*2d80*/  LOP3.LUT R24, R26, 0x13, RZ, 0x3c, !PT ;  /* 0x000000131a187812 */ /* 0x004fe200078e3cff */
[----:B------:R-:W-:Y:S01]  /*2d90*/  IMAD.MOV.U32 R26, RZ, RZ, R31 ;  /* 0x000000ffff1a7224 */ /* 0x000fe200078e001f */
[----:B------:R-:W-:Y:S01]  /*2da0*/  IADD3 R27, PT, PT, -R36, RZ, RZ ;  /* 0x000000ff241b7210 */ /* 0x000fe20007ffe1ff */
[----:B------:R-:W-:Y:S01]  /*2db0*/  @P2 VIADD R39, R39, 0x1 ;  /* 0x0000000127272836 */ /* 0x000fe20000000000 */
[----:B------:R-:W-:Y:S01]  /*2dc0*/  ISETP.GT.U32.AND P1, PT, R52, R51, PT ;  /* 0x000000333400720c */ /* 0x000fe20003f24070 */
[----:B------:R-:W-:Y:S01]  /*2dd0*/  @!P4 IMAD.MOV R26, RZ, RZ, -R26 ;  /* 0x000000ffff1ac224 */ /* 0x000fe200078e0a1a */
[----:B------:R-:W-:Y:S01]  /*2de0*/  ISETP.GE.AND P4, PT, R24, RZ, PT ;  /* 0x000000ff1800720c */ /* 0x000fe20003f86270 */
[----:B------:R-:W-:Y:S01]  /*2df0*/  IMAD R24, R27, R58, 0xc ;  /* 0x0000000c1b187424 */ /* 0x000fe200078e023a */
[----:B------:R-:W-:Y:S01]  /*2e00*/  MOV R27, UR9 ;  /* 0x00000009001b7c02 */ /* 0x000fe20008000f00 */
[----:B------:R-:W-:Y:S01]  /*2e10*/  IMAD.HI.U32 R31, R53, 0x16, RZ ;  /* 0x00000016351f7827 */ /* 0x000fe200078e00ff */
[----:B------:R-:W-:-:S02]  /*2e20*/  MOV R57, UR9 ;  /* 0x0000000900397c02 */ /* 0x000fc40008000f00 */
[----:B------:R-:W-:Y:S01]  /*2e30*/  LOP3.LUT R27, R27, 0x14, RZ, 0x3c, !PT ;  /* 0x000000141b1b7812 */ /* 0x000fe200078e3cff */
[----:B------:R-:W-:Y:S01]  /*2e40*/  IMAD R25, R36, 0x80, R47 ;  /* 0x0000008024197824 */ /* 0x000fe200078e022f */
[----:B------:R-:W-:Y:S01]  /*2e50*/  MOV R36, R39 ;  /* 0x0000002700247202 */ /* 0x000fe20000000f00 */
[-C--:B------:R-:W-:Y:S01]  /*2e60*/  IMAD R37, R31, R54.reuse, 0x16 ;  /* 0x000000161f257424 */ /* 0x080fe200078e0236 */
[----:B------:R-:W-:Y:S01]  /*2e70*/  ISETP.GE.AND P5, PT, R27, RZ, PT ;  /* 0x000000ff1b00720c */ /* 0x000fe20003fa6270 */
[----:B------:R-:W-:Y:S01]  /*2e80*/  IMAD R27, R60, R54, 0x15 ;  /* 0x000000153c1b7424 */ /* 0x000fe200078e0236 */
[-C--:B------:R-:W-:Y:S01]  /*2e90*/  @!P1 IADD3 R51, PT, PT, R51, -R52.reuse, RZ ;  /* 0x8000003433339210 */ /* 0x080fe20007ffe0ff */
[----:B------:R-:W-:Y:S01]  /*2ea0*/  IMAD R25, R24, UR4, R25 ;  /* 0x0000000418197c24 */ /* 0x000fe2000f8e0219 */
[----:B------:R-:W-:Y:S01]  /*2eb0*/  @!P4 IADD3 R36, PT, PT, -R36, RZ, RZ ;  /* 0x000000ff2424c210 */ /* 0x000fe20007ffe1ff */
[----:B------:R-:W-:Y:S01]  /*2ec0*/  @!P1 VIADD R29, R29, 0x1 ;  /* 0x000000011d1d9836 */ /* 0x000fe20000000000 */
[----:B------:R-:W-:Y:S01]  /*2ed0*/  ISETP.GT.U32.AND P2, PT, R52, R27, PT ;  /* 0x0000001b3400720c */ /* 0x000fe20003f44070 */
[----:B------:R-:W-:Y:S01]  /*2ee0*/  IMAD.WIDE R24, R25, 0x4, R48 ;  /* 0x0000000419187825 */ /* 0x000fe200078e0230 */
[----:B------:R-:W-:-:S02]  /*2ef0*/  ISETP.GE.U32.AND P6, PT, R51, R52, PT ;  /* 0x000000343300720c */ /* 0x000fc40003fc6070 */
[----:B------:R-:W-:Y:S01]  /*2f00*/  ISETP.GT.U32.AND P4, PT, R52, R37, PT ;  /* 0x000000253400720c */ /* 0x000fe20003f84070 */
[----:B------:R-:W-:Y:S01]  /*2f10*/  IMAD.U32 R51, RZ, RZ, UR9 ;  /* 0x00000009ff337e24 */ /* 0x000fe2000f8e00ff */
[----:B------:R1:W-:Y:S01]  /*2f20*/  STG.E desc[UR12][R24.64], R20 ;  /* 0x0000001418007986 */ /* 0x0003e2000c10190c */
[----:B------:R-:W-:Y:S01]  /*2f30*/  MOV R39, UR9 ;  /* 0x0000000900277c02 */ /* 0x000fe20008000f00 */
[----:B------:R-:W-:Y:S01]  /*2f40*/  @!P3 IMAD.MOV R56, RZ, RZ, -R56 ;  /* 0x000000ffff38b224 */ /* 0x000fe200078e0a38 */
[----:B------:R-:W-:Y:S02]  /*2f50*/  SEL R26, R55, R26, !P0 ;  /* 0x0000001a371a7207 */ /* 0x000fe40004000000 */
[----:B------:R-:W-:Y:S02]  /*2f60*/  LOP3.LUT R51, R51, 0x15, RZ, 0x3c, !PT ;  /* 0x0000001533337812 */ /* 0x000fe400078e3cff */
[----:B------:R-:W-:Y:S01]  /*2f70*/  @!P2 IMAD.IADD R27, R27, 0x1, -R52 ;  /* 0x000000011b1ba824 */ /* 0x000fe200078e0a34 */
[----:B------:R-:W-:Y:S01]  /*2f80*/  @!P2 IADD3 R60, PT, PT, R60, 0x1, RZ ;  /* 0x000000013c3ca810 */ /* 0x000fe20007ffe0ff */
[----:B------:R-:W-:Y:S01]  /*2f90*/  @P6 VIADD R29, R29, 0x1 ;  /* 0x000000011d1d6836 */ /* 0x000fe20000000000 */
[----:B------:R-:W-:Y:S01]  /*2fa0*/  ISETP.GE.AND P3, PT, R51, RZ, PT ;  /* 0x000000ff3300720c */ /* 0x000fe20003f66270 */
[----:B------:R-:W-:Y:S01]  /*2fb0*/  IMAD.MOV R51, RZ, RZ, -R50 ;  /* 0x000000ffff337224 */ /* 0x000fe200078e0a32 */
[----:B-1----:R-:W-:Y:S01]  /*2fc0*/  LOP3.LUT R20, R57, 0x16, RZ, 0x3c, !PT ;  /* 0x0000001639147812 */ /* 0x002fe200078e3cff */
[----:B------:R-:W-:Y:S01]  /*2fd0*/  IMAD.HI.U32 R57, R53, 0x1c, RZ ;  /* 0x0000001c35397827 */ /* 0x000fe200078e00ff */
[----:B------:R-:W-:-:S02]  /*2fe0*/  ISETP.GE.U32.AND P6, PT, R27, R52, PT ;  /* 0x000000341b00720c */ /* 0x000fc40003fc6070 */
[----:B------:R-:W-:Y:S01]  /*2ff0*/  ISETP.GE.AND P1, PT, R20, RZ, PT ;  /* 0x000000ff1400720c */ /* 0x000fe20003f26270 */
[----:B------:R-:W-:Y:S01]  /*3000*/  IMAD.HI.U32 R27, R53, 0x17, RZ ;  /* 0x00000017351b7827 */ /* 0x000fe200078e00ff */
[C---:B------:R-:W-:Y:S02]  /*3010*/  IADD3 R20, PT, PT, -R38.reuse, RZ, RZ ;  /* 0x000000ff26147210 */ /* 0x040fe40007ffe1ff */
[----:B------:R-:W-:Y:S01]  /*3020*/  LEA R25, R38, R47, 0x7 ;  /* 0x0000002f26197211 */ /* 0x000fe200078e38ff */
[----:B------:R-:W-:Y:S01]  /*3030*/  IMAD.MOV.U32 R38, RZ, RZ, R29 ;  /* 0x000000ffff267224 */ /* 0x000fe200078e001d */
[-C--:B------:R-:W-:Y:S01]  /*3040*/  @!P4 IADD3 R37, PT, PT, R37, -R52.reuse, RZ ;  /* 0x800000342525c210 */ /* 0x080fe20007ffe0ff */
[----:B------:R-:W-:Y:S01]  /*3050*/  IMAD R20, R20, R39, 0xd ;  /* 0x0000000d14147424 */ /* 0x000fe200078e0227 */
[----:B------:R-:W-:Y:S01]  /*3060*/  @!P4 IADD3 R31, PT, PT, R31, 0x1, RZ ;  /* 0x000000011f1fc810 */ /* 0x000fe20007ffe0ff */
[----:B------:R-:W-:Y:S01]  /*3070*/  @!P5 IMAD.MOV R38, RZ, RZ, -R38 ;  /* 0x000000ffff26d224 */ /* 0x000fe200078e0a26 */
[----:B------:R-:W-:Y:S01]  /*3080*/  ISETP.GE.U32.AND P5, PT, R37, R52, PT ;  /* 0x000000342500720c */ /* 0x000fe20003fa6070 */
[----:B------:R-:W-:Y:S01]  /*3090*/  IMAD.HI.U32 R29, R53, 0x18, RZ ;  /* 0x00000018351d7827 */ /* 0x000fe200078e00ff */
[----:B------:R-:W-:-:S02]  /*30a0*/  @P6 IADD3 R60, PT, PT, R60, 0x1, RZ ;  /* 0x000000013c3c6810 */ /* 0x000fc40007ffe0ff */
[----:B------:R-:W-:Y:S01]  /*30b0*/  SEL R56, R55, R56, !P0 ;  /* 0x0000003837387207 */ /* 0x000fe20004000000 */
[----:B------:R-:W-:Y:S01]  /*30c0*/  IMAD R39, R27, R54, 0x17 ;  /* 0x000000171b277424 */ /* 0x000fe200078e0236 */
[----:B------:R-:W-:Y:S01]  /*30d0*/  @!P3 IADD3 R60, PT, PT, -R60, RZ, RZ ;  /* 0x000000ff3c3cb210 */ /* 0x000fe20007ffe1ff */
[----:B------:R-:W-:Y:S01]  /*30e0*/  IMAD R25, R20, UR4, R25 ;  /* 0x0000000414197c24 */ /* 0x000fe2000f8e0219 */
[----:B------:R-:W-:Y:S01]  /*30f0*/  SEL R36, R55, R36, !P0 ;  /* 0x0000002437247207 */ /* 0x000fe20004000000 */
[----:B------:R-:W-:Y:S01]  /*3100*/  IMAD R37, R29, R54, 0x18 ;  /* 0x000000181d257424 */ /* 0x000fe200078e0236 */
[C---:B------:R-:W-:Y:S01]  /*3110*/  ISETP.GT.U32.AND P2, PT, R52.reuse, R39, PT ;  /* 0x000000273400720c */ /* 0x040fe20003f44070 */
[----:B------:R-:W-:Y:S01]  /*3120*/  IMAD.WIDE R24, R25, 0x4, R48 ;  /* 0x0000000419187825 */ /* 0x000fe200078e0230 */
[----:B------:R-:W-:Y:S02]  /*3130*/  SEL R38, R55, R38, !P0 ;  /* 0x0000002637267207 */ /* 0x000fe40004000000 */
[----:B------:R-:W-:Y:S01]  /*3140*/  ISETP.GT.U32.AND P6, PT, R52, R37, PT ;  /* 0x000000253400720c */ /* 0x000fe20003fc4070 */
[----:B------:R-:W-:Y:S01]  /*3150*/  IMAD.U32 R20, RZ, RZ, UR9 ;  /* 0x00000009ff147e24 */ /* 0x000fe2000f8e00ff */
[----:B------:R1:W-:Y:S01]  /*3160*/  STG.E desc[UR12][R24.64], R21 ;  /* 0x0000001518007986 */ /* 0x0003e2000c10190c */
[----:B------:R-:W-:Y:S01]  /*3170*/  @P5 VIADD R31, R31, 0x1 ;  /* 0x000000011f1f5836 */ /* 0x000fe20000000000 */
[C---:B------:R-:W-:Y:S01]  /*3180*/  SEL R60, R55.reuse, R60, !P0 ;  /* 0x0000003c373c7207 */ /* 0x040fe20004000000 */
[----:B------:R-:W-:Y:S01]  /*3190*/  IMAD.MOV R59, RZ, RZ, -R38 ;  /* 0x000000ffff3b7224 */ /* 0x000fe200078e0a26 */
[----:B------:R-:W-:Y:S01]  /*31a0*/  LOP3.LUT R20, R20, 0x17, RZ, 0x3c, !PT ;  /* 0x0000001714147812 */ /* 0x000fe200078e3cff */
[----:B------:R-:W-:Y:S01]  /*31b0*/  IMAD R38, R38, 0x80, R47 ;  /* 0x0000008026267824 */ /* 0x000fe200078e022f */
[----:B------:R-:W-:Y:S01]  /*31c0*/  SEL R28, R55, R28, !P0 ;  /* 0x0000001c371c7207 */ /* 0x000fe20004000000 */
[----:B------:R-:W-:Y:S01]  /*31d0*/  @!P2 IMAD.IADD R39, R39, 0x1, -R52 ;  /* 0x000000012727a824 */ /* 0x000fe200078e0a34 */
[----:B------:R-:W-:Y:S01]  /*31e0*/  ISETP.GE.AND P4, PT, R20, RZ, PT ;  /* 0x000000ff1400720c */ /* 0x000fe20003f86270 */
[----:B------:R-:W-:Y:S01]  /*31f0*/  IMAD R20, R51, R58, 0xe ;  /* 0x0000000e33147424 */ /* 0x000fe200078e023a */
[----:B------:R-:W-:Y:S01]  /*3200*/  @!P2 IADD3 R27, PT, PT, R27, 0x1, RZ ;  /* 0x000000011b1ba810 */ /* 0x000fe20007ffe0ff */
[----:B------:R-:W-:Y:S01]  /*3210*/  IMAD.HI.U32 R58, R53, 0x1a, RZ ;  /* 0x0000001a353a7827 */ /* 0x000fe200078e00ff */
[----:B-1----:R-:W-:-:S02]  /*3220*/  LEA R21, R50, R47, 0x7 ;  /* 0x0000002f32157211 */ /* 0x002fc400078e38ff */
[-C--:B------:R-:W-:Y:S01]  /*3230*/  @!P6 IADD3 R37, PT, PT, R37, -R52.reuse, RZ ;  /* 0x800000342525e210 */ /* 0x080fe20007ffe0ff */
[----:B------:R-:W-:Y:S01]  /*3240*/  IMAD.HI.U32 R50, R53, 0x19, RZ ;  /* 0x0000001935327827 */ /* 0x000fe200078e00ff */
[-C--:B------:R-:W-:Y:S02]  /*3250*/  ISETP.GE.U32.AND P5, PT, R39, R52.reuse, PT ;  /* 0x000000342700720c */ /* 0x080fe40003fa6070 */
[----:B------:R-:W-:Y:S01]  /*3260*/  ISETP.GE.U32.AND P3, PT, R37, R52, PT ;  /* 0x000000342500720c */ /* 0x000fe20003f66070 */
[----:B------:R-:W-:Y:S01]  /*3270*/  IMAD.MOV.U32 R24, RZ, RZ, R31 ;  /* 0x000000ffff187224 */ /* 0x000fe200078e001f */
[----:B------:R-:W-:Y:S01]  /*3280*/  @!P6 IADD3 R29, PT, PT, R29, 0x1, RZ ;  /* 0x000000011d1de810 */ /* 0x000fe20007ffe0ff */
[-C--:B------:R-:W-:Y:S02]  /*3290*/  IMAD R25, R50, R54.reuse, 0x19 ;  /* 0x0000001932197424 */ /* 0x080fe400078e0236 */
[----:B------:R-:W-:Y:S01]  /*32a0*/  IMAD.U32 R31, RZ, RZ, UR9 ;  /* 0x00000009ff1f7e24 */ /* 0x000fe2000f8e00ff */
[----:B------:R-:W-:Y:S01]  /*32b0*/  @!P1 IADD3 R24, PT, PT, -R24, RZ, RZ ;  /* 0x000000ff18189210 */ /* 0x000fe20007ffe1ff */
[----:B------:R-:W-:Y:S01]  /*32c0*/  IMAD R21, R20, UR4, R21 ;  /* 0x0000000414157c24 */ /* 0x000fe2000f8e0215 */
[----:B------:R-:W-:Y:S01]  /*32d0*/  ISETP.GT.U32.AND P1, PT, R52, R25, PT ;  /* 0x000000193400720c */ /* 0x000fe20003f24070 */
[----:B------:R-:W-:Y:S01]  /*32e0*/  IMAD R39, R58, R54, 0x1a ;  /* 0x0000001a3a277424 */ /* 0x000fe200078e0236 */
[----:B------:R-:W-:Y:S01]  /*32f0*/  LOP3.LUT R31, R31, 0x18, RZ, 0x3c, !PT ;  /* 0x000000181f1f7812 */ /* 0x000fe200078e3cff */
[----:B------:R-:W-:-:S03]  /*3300*/  IMAD.WIDE R20, R21, 0x4, R48 ;  /* 0x0000000415147825 */ /* 0x000fc600078e0230 */
[----:B------:R-:W-:Y:S01]  /*3310*/  ISETP.GE.AND P2, PT, R31, RZ, PT ;  /* 0x000000ff1f00720c */ /* 0x000fe20003f46270 */
[----:B------:R-:W-:Y:S01]  /*3320*/  @P5 VIADD R27, R27, 0x1 ;  /* 0x000000011b1b5836 */ /* 0x000fe20000000000 */
[----:B------:R-:W-:Y:S01]  /*3330*/  ISETP.GT.U32.AND P6, PT, R52, R39, PT ;  /* 0x000000273400720c */ /* 0x000fe20003fc4070 */
[----:B------:R1:W-:Y:S01]  /*3340*/  STG.E desc[UR12][R20.64], R22 ;  /* 0x0000001614007986 */ /* 0x0003e2000c10190c */
[----:B------:R-:W-:Y:S02]  /*3350*/  @P3 VIADD R29, R29, 0x1 ;  /* 0x000000011d1d3836 */ /* 0x000fe40000000000 */
[----:B------:R-:W-:Y:S01]  /*3360*/  IMAD.U32 R37, RZ, RZ, UR9 ;  /* 0x00000009ff257e24 */ /* 0x000fe2000f8e00ff */
[----:B------:R-:W-:Y:S01]  /*3370*/  @!P1 IADD3 R50, PT, PT, R50, 0x1, RZ ;  /* 0x0000000132329810 */ /* 0x000fe20007ffe0ff */
[----:B------:R-:W-:Y:S02]  /*3380*/  @!P1 IMAD.IADD R25, R25, 0x1, -R52 ;  /* 0x0000000119199824 */ /* 0x000fe400078e0a34 */
[----:B------:R-:W-:Y:S01]  /*3390*/  IMAD R31, R61, R54, 0x1d ;  /* 0x0000001d3d1f7424 */ /* 0x000fe200078e0236 */
[----:B------:R-:W-:-:S02]  /*33a0*/  LOP3.LUT R37, R37, 0x19, RZ, 0x3c, !PT ;  /* 0x0000001925257812 */ /* 0x000fc400078e3cff */
[----:B------:R-:W-:Y:S01]  /*33b0*/  ISETP.GE.U32.AND P3, PT, R25, R52, PT ;  /* 0x000000341900720c */ /* 0x000fe20003f66070 */
[----:B------:R-:W-:Y:S01]  /*33c0*/  IMAD.MOV.U32 R25, RZ, RZ, R29 ;  /* 0x000000ffff197224 */ /* 0x000fe200078e001d */
[----:B-1----:R-:W-:Y:S01]  /*33d0*/  MOV R20, UR9 ;  /* 0x0000000900147c02 */ /* 0x002fe20008000f00 */
[----:B------:R-:W-:Y:S01]  /*33e0*/  IMAD.HI.U32 R21, R53, 0x1b, RZ ;  /* 0x0000001b35157827 */ /* 0x000fe200078e00ff */
[----:B------:R-:W-:Y:S02]  /*33f0*/  MOV R22, R27 ;  /* 0x0000001b00167202 */ /* 0x000fe40000000f00 */
[----:B------:R-:W-:Y:S01]  /*3400*/  LOP3.LUT R20, R20, 0x1a, RZ, 0x3c, !PT ;  /* 0x0000001a14147812 */ /* 0x000fe200078e3cff */
[----:B------:R-:W-:Y:S01]  /*3410*/  IMAD R27, R21, R54, 0x1b ;  /* 0x0000001b151b7424 */ /* 0x000fe200078e0236 */
[----:B------:R-:W-:Y:S01]  /*3420*/  @!P4 IADD3 R22, PT, PT, -R22, RZ, RZ ;  /* 0x000000ff1616c210 */ /* 0x000fe20007ffe1ff */
[----:B------:R-:W-:Y:S01]  /*3430*/  @!P2 IMAD.MOV R25, RZ, RZ, -R25 ;  /* 0x000000ffff19a224 */ /* 0x000fe200078e0a19 */
[-C--:B------:R-:W-:Y:S01]  /*3440*/  @!P6 IADD3 R39, PT, PT, R39, -R52.reuse, RZ ;  /* 0x800000342727e210 */ /* 0x080fe20007ffe0ff */
[----:B------:R-:W-:Y:S01]  /*3450*/  IMAD.U32 R29, RZ, RZ, UR9 ;  /* 0x00000009ff1d7e24 */ /* 0x000fe2000f8e00ff */
[----:B------:R-:W-:Y:S01]  /*3460*/  ISETP.GE.AND P4, PT, R20, RZ, PT ;  /* 0x000000ff1400720c */ /* 0x000fe20003f86270 */
[----:B------:R-:W-:Y:S01]  /*3470*/  IMAD.U32 R20, RZ, RZ, UR9 ;  /* 0x00000009ff147e24 */ /* 0x000fe2000f8e00ff */
[----:B------:R-:W-:Y:S01]  /*3480*/  ISETP.GT.U32.AND P2, PT, R52, R27, PT ;  /* 0x0000001b3400720c */ /* 0x000fe20003f44070 */
[----:B------:R-:W-:Y:S01]  /*3490*/  @!P6 VIADD R58, R58, 0x1 ;  /* 0x000000013a3ae836 */ /* 0x000fe20000000000 */
[----:B------:R-:W-:Y:S01]  /*34a0*/  ISETP.GE.AND P5, PT, R37, RZ, PT ;  /* 0x000000ff2500720c */ /* 0x000fe20003fa6270 */
[----:B------:R-:W-:Y:S01]  /*34b0*/  IMAD.MOV R37, RZ, RZ, -R56 ;  /* 0x000000ffff257224 */ /* 0x000fe200078e0a38 */
[----:B------:R-:W-:Y:S01]  /*34c0*/  ISETP.GE.U32.AND P1, PT, R39, R52, PT ;  /* 0x000000342700720c */ /* 0x000fe20003f26070 */
[----:B------:R-:W-:Y:S01]  /*34d0*/  IMAD R56, R56, 0x80, R47 ;  /* 0x0000008038387824 */ /* 0x000fe200078e022f */
[----:B------:R-:W-:-:S02]  /*34e0*/  LOP3.LUT R20, R20, 0x1b, RZ, 0x3c, !PT ;  /* 0x0000001b14147812 */ /* 0x000fc400078e3cff */
[----:B------:R-:W-:Y:S02]  /*34f0*/  @P3 IADD3 R50, PT, PT, R50, 0x1, RZ ;  /* 0x0000000132323810 */ /* 0x000fe40007ffe0ff */
[----:B------:R-:W-:Y:S02]  /*3500*/  ISETP.GE.AND P3, PT, R20, RZ, PT ;  /* 0x000000ff1400720c */ /* 0x000fe40003f66270 */
[----:B------:R-:W-:Y:S01]  /*3510*/  LOP3.LUT R20, R29, 0x1c, RZ, 0x3c, !PT ;  /* 0x0000001c1d147812 */ /* 0x000fe200078e3cff */
[----:B------:R-:W-:Y:S01]  /*3520*/  IMAD R29, R57, R54, 0x1c ;  /* 0x0000001c391d7424 */ /* 0x000fe200078e0236 */
[----:B------:R-:W-:Y:S01]  /*3530*/  @!P2 IADD3 R27, PT, PT, R27, -R52, RZ ;  /* 0x800000341b1ba210 */ /* 0x000fe20007ffe0ff */
[----:B------:R-:W-:Y:S01]  /*3540*/  @!P2 VIADD R21, R21, 0x1 ;  /* 0x000000011515a836 */ /* 0x000fe20000000000 */
[----:B------:R-:W-:Y:S01]  /*3550*/  ISETP.GT.U32.AND P2, PT, R52, R31, PT ;  /* 0x0000001f3400720c */ /* 0x000fe20003f44070 */
[----:B------:R-:W-:Y:S01]  /*3560*/  @!P5 IMAD.MOV R50, RZ, RZ, -R50 ;  /* 0x000000ffff32d224 */ /* 0x000fe200078e0a32 */
[----:B------:R-:W-:Y:S01]  /*3570*/  ISETP.GE.AND P5, PT, R20, RZ, PT ;  /* 0x000000ff1400720c */ /* 0x000fe20003fa6270 */
[----:B------:R-:W-:Y:S01]  /*3580*/  IMAD.U32 R20, RZ, RZ, UR9 ;  /* 0x00000009ff147e24 */ /* 0x000fe2000f8e00ff */
[----:B------:R-:W-:-:S02]  /*3590*/  @P1 IADD3 R58, PT, PT, R58, 0x1, RZ ;  /* 0x000000013a3a1810 */ /* 0x000fc40007ffe0ff */
[----:B------:R-:W-:Y:S02]  /*35a0*/  ISETP.GT.U32.AND P1, PT, R52, R29, PT ;  /* 0x0000001d3400720c */ /* 0x000fe40003f24070 */
[----:B------:R-:W-:Y:S02]  /*35b0*/  LOP3.LUT R20, R20, 0x1d, RZ, 0x3c, !PT ;  /* 0x0000001d14147812 */ /* 0x000fe400078e3cff */
[----:B------:R-:W-:Y:S02]  /*35c0*/  ISETP.GE.U32.AND P6, PT, R27, R52, PT ;  /* 0x000000341b00720c */ /* 0x000fe40003fc6070 */
[----:B------:R-:W-:Y:S01]  /*35d0*/  @!P4 IADD3 R58, PT, PT, -R58, RZ, RZ ;  /* 0x000000ff3a3ac210 */ /* 0x000fe20007ffe1ff */
[----:B------:R-:W-:Y:S01]  /*35e0*/  @!P2 VIADD R61, R61, 0x1 ;  /* 0x000000013d3da836 */ /* 0x000fe20000000000 */
[----:B------:R-:W-:Y:S01]  /*35f0*/  ISETP.GE.AND P4, PT, R20, RZ, PT ;  /* 0x000000ff1400720c */ /* 0x000fe20003f86270 */
[----:B------:R-:W-:Y:S01]  /*3600*/  IMAD.MOV R20, RZ, RZ, -R30 ;  /* 0x000000ffff147224 */ /* 0x000fe200078e0a1e */
[----:B------:R-:W-:-:S02]  /*3610*/  MOV R27, UR9 ;  /* 0x00000009001b7c02 */ /* 0x000fc40008000f00 */
[-C--:B------:R-:W-:Y:S02]  /*3620*/  @!P2 IADD3 R31, PT, PT, R31, -R52.reuse, RZ ;  /* 0x800000341f1fa210 */ /* 0x080fe40007ffe0ff */
[-C--:B------:R-:W-:Y:S01]  /*3630*/  @!P1 IADD3 R29, PT, PT, R29, -R52.reuse, RZ ;  /* 0x800000341d1d9210 */ /* 0x080fe20007ffe0ff */
[----:B------:R-:W-:Y:S01]  /*3640*/  IMAD R20, R20, R27, 0xf ;  /* 0x0000000f14147424 */ /* 0x000fe200078e021b */
[----:B------:R-:W-:Y:S01]  /*3650*/  @!P1 IADD3 R57, PT, PT, R57, 0x1, RZ ;  /* 0x0000000139399810 */ /* 0x000fe20007ffe0ff */
[--C-:B------:R-:W-:Y:S01]  /*3660*/  IMAD R27, R30, 0x80, R47.reuse ;  /* 0x000000801e1b7824 */ /* 0x100fe200078e022f */
[----:B------:R-:W-:Y:S01]  /*3670*/  ISETP.GE.U32.AND P1, PT, R31, R52, PT ;  /* 0x000000341f00720c */ /* 0x000fe20003f26070 */
[----:B------:R-:W-:Y:S01]  /*3680*/  IMAD.U32 R30, RZ, RZ, UR9 ;  /* 0x00000009ff1e7e24 */ /* 0x000fe2000f8e00ff */
[C---:B------:R-:W-:Y:S01]  /*3690*/  IADD3 R39, PT, PT, -R36.reuse, RZ, RZ ;  /* 0x000000ff24277210 */ /* 0x040fe20007ffe1ff */
[----:B------:R-:W-:Y:S01]  /*36a0*/  IMAD.MOV R31, RZ, RZ, -R26 ;  /* 0x000000ffff1f7224 */ /* 0x000fe200078e0a1a */
[----:B------:R-:W-:Y:S01]  /*36b0*/  LEA R36, R36, R47, 0x7 ;  /* 0x0000002f24247211 */ /* 0x000fe200078e38ff */
[----:B------:R-:W-:Y:S01]  /*36c0*/  IMAD R26, R26, 0x80, R47 ;  /* 0x000000801a1a7824 */ /* 0x000fe200078e022f */
[----:B------:R-:W-:Y:S01]  /*36d0*/  SEL R58, R55, R58, !P0 ;  /* 0x0000003a373a7207 */ /* 0x000fe20004000000 */
[----:B------:R-:W-:Y:S01]  /*36e0*/  IMAD R31, R31, R30, 0x11 ;  /* 0x000000111f1f7424 */ /* 0x000fe200078e021e */
[----:B------:R-:W-:Y:S01]  /*36f0*/  SEL R50, R55, R50, !P0 ;  /* 0x0000003237327207 */ /* 0x000fe20004000000 */
[----:B------:R-:W-:Y:S01]  /*3700*/  IMAD R20, R20, UR4, R27 ;  /* 0x0000000414147c24 */ /* 0x000fe2000f8e021b */
[----:B------:R-:W-:Y:S01]  /*3710*/  IADD3 R27, PT, PT, -R60, RZ, RZ ;  /* 0x000000ff3c1b7210 */ /* 0x000fe20007ffe1ff */
[----:B------:R-:W-:Y:S01]  /*3720*/  IMAD R31, R31, UR4, R26 ;  /* 0x000000041f1f7c24 */ /* 0x000fe2000f8e021a */
[----:B------:R-:W-:Y:S01]  /*3730*/  MOV R26, UR9 ;  /* 0x00000009001a7c02 */ /* 0x000fe20008000f00 */
[----:B------:R-:W-:Y:S01]  /*3740*/  @P6 VIADD R21, R21, 0x1 ;  /* 0x0000000115156836 */ /* 0x000fe20000000000 */
[----:B------:R-:W-:-:S02]  /*3750*/  ISETP.GE.U32.AND P6, PT, R29, R52, PT ;  /* 0x000000341d00720c */ /* 0x000fc40003fc6070 */
[----:B------:R-:W-:Y:S01]  /*3760*/  IADD3 R29, PT, PT, -R28, RZ, RZ ;  /* 0x000000ff1c1d7210 */ /* 0x000fe20007ffe1ff */
[-C--:B------:R-:W-:Y:S01]  /*3770*/  IMAD R37, R37, R26.reuse, 0x12 ;  /* 0x0000001225257424 */ /* 0x080fe200078e021a */
[-C--:B------:R-:W-:Y:S01]  /*3780*/  LEA R60, R60, R47.reuse, 0x7 ;  /* 0x0000002f3c3c7211 */ /* 0x080fe200078e38ff */
[-C--:B------:R-:W-:Y:S01]  /*3790*/  IMAD R39, R39, R26.reuse, 0x13 ;  /* 0x0000001327277424 */ /* 0x080fe200078e021a */
[----:B------:R-:W-:Y:S01]  /*37a0*/  LEA R28, R28, R47, 0x7 ;  /* 0x0000002f1c1c7211 */ /* 0x000fe200078e38ff */
[-C--:B------:R-:W-:Y:S01]  /*37b0*/  IMAD R59, R59, R26.reuse, 0x14 ;  /* 0x000000143b3b7424 */ /* 0x080fe200078e021a */
[----:B------:R-:W-:Y:S01]  /*37c0*/  @P1 IADD3 R61, PT, PT, R61, 0x1, RZ ;  /* 0x000000013d3d1810 */ /* 0x000fe20007ffe0ff */
[----:B------:R-:W-:Y:S01]  /*37d0*/  IMAD R27, R27, R26, 0x15 ;  /* 0x000000151b1b7424 */ /* 0x000fe200078e021a */
[----:B------:R-:W-:Y:S01]  /*37e0*/  SEL R26, R55, R24, !P0 ;  /* 0x00000018371a7207 */ /* 0x000fe20004000000 */
[----:B------:R-:W-:Y:S02]  /*37f0*/  IMAD R29, R29, R30, 0x10 ;  /* 0x000000101d1d7424 */ /* 0x000fe400078e021e */
[----:B------:R-:W-:-:S02]  /*3800*/  IMAD R24, R27, UR4, R60 ;  /* 0x000000041b187c24 */ /* 0x000fc4000f8e023c */
[----:B------:R-:W-:Y:S02]  /*3810*/  IMAD.MOV R27, RZ, RZ, -R26 ;  /* 0x000000ffff1b7224 */ /* 0x000fe400078e0a1a */
[----:B------:R-:W-:Y:S01]  /*3820*/  IMAD R29, R29, UR4, R28 ;  /* 0x000000041d1d7c24 */ /* 0x000fe2000f8e021c */
[----:B------:R-:W-:Y:S01]  /*3830*/  SEL R28, R55, R22, !P0 ;  /* 0x00000016371c7207 */ /* 0x000fe20004000000 */
[----:B------:R-:W-:Y:S01]  /*3840*/  IMAD R22, R27, R30, 0x16 ;  /* 0x000000161b167424 */ /* 0x000fe200078e021e */
[----:B------:R-:W-:Y:S01]  /*3850*/  SEL R30, R55, R25, !P0 ;  /* 0x00000019371e7207 */ /* 0x000fe20004000000 */
[----:B------:R-:W-:Y:S01]  /*3860*/  IMAD R39, R39, UR4, R36 ;  /* 0x0000000427277c24 */ /* 0x000fe2000f8e0224 */
[----:B------:R-:W-:Y:S01]  /*3870*/  MOV R36, UR9 ;  /* 0x0000000900247c02 */ /* 0x000fe20008000f00 */
[--C-:B------:R-:W-:Y:S01]  /*3880*/  IMAD R25, R26, 0x80, R47.reuse ;  /* 0x000000801a197824 */ /* 0x100fe200078e022f */
[C---:B------:R-:W-:Y:S01]  /*3890*/  IADD3 R27, PT, PT, -R30.reuse, RZ, RZ ;  /* 0x000000ff1e1b7210 */ /* 0x040fe20007ffe1ff */
[----:B------:R-:W-:-:S02]  /*38a0*/  IMAD R30, R30, 0x80, R47 ;  /* 0x000000801e1e7824 */ /* 0x000fc400078e022f */
[----:B------:R-:W-:Y:S02]  /*38b0*/  IMAD.MOV R26, RZ, RZ, -R58 ;  /* 0x000000ffff1a7224 */ /* 0x000fe400078e0a3a */
[----:B------:R-:W-:Y:S02]  /*38c0*/  IMAD R27, R27, R36, 0x18 ;  /* 0x000000181b1b7424 */ /* 0x000fe400078e0224 */
[----:B------:R-:W-:Y:S01]  /*38d0*/  IMAD.MOV R51, RZ, RZ, -R28 ;  /* 0x000000ffff337224 */ /* 0x000fe200078e0a1c */
[----:B------:R-:W-:Y:S01]  /*38e0*/  LEA R28, R28, R47, 0x7 ;  /* 0x0000002f1c1c7211 */ /* 0x000fe200078e38ff */
[----:B------:R-:W-:Y:S02]  /*38f0*/  IMAD R27, R27, UR4, R30 ;  /* 0x000000041b1b7c24 */ /* 0x000fe4000f8e021e */
[----:B------:R-:W-:Y:S02]  /*3900*/  IMAD.U32 R30, RZ, RZ, UR9 ;  /* 0x00000009ff1e7e24 */ /* 0x000fe4000f8e00ff */
[----:B------:R-:W-:-:S02]  /*3910*/  @P6 VIADD R57, R57, 0x1 ;  /* 0x0000000139396836 */ /* 0x000fc40000000000 */
[----:B------:R-:W-:Y:S02]  /*3920*/  IMAD R26, R26, R30, 0x1a ;  /* 0x0000001a1a1a7424 */ /* 0x000fe400078e021e */
[----:B------:R-:W-:Y:S01]  /*3930*/  IMAD.MOV.U32 R30, RZ, RZ, R21 ;  /* 0x000000ffff1e7224 */ /* 0x000fe200078e0015 */
[----:B------:R-:W-:Y:S01]  /*3940*/  LEA R21, R58, R47, 0x7 ;  /* 0x0000002f3a157211 */ /* 0x000fe200078e38ff */
[----:B------:R-:W-:Y:S02]  /*3950*/  IMAD R51, R51, R36, 0x17 ;  /* 0x0000001733337424 */ /* 0x000fe400078e0224 */
[----:B------:R-:W-:Y:S01]  /*3960*/  @!P5 IMAD.MOV R57, RZ, RZ, -R57 ;  /* 0x000000ffff39d224 */ /* 0x000fe200078e0a39 */
[----:B------:R-:W-:Y:S01]  /*3970*/  @!P3 IADD3 R30, PT, PT, -R30, RZ, RZ ;  /* 0x000000ff1e1eb210 */ /* 0x000fe20007ffe1ff */
[----:B------:R-:W-:Y:S02]  /*3980*/  IMAD R59, R59, UR4, R38 ;  /* 0x000000043b3b7c24 */ /* 0x000fe4000f8e0226 */
[----:B------:R-:W-:Y:S01]  /*3990*/  IMAD R51, R51, UR4, R28 ;  /* 0x0000000433337c24 */ /* 0x000fe2000f8e021c */
[C---:B------:R-:W-:Y:S01]  /*39a0*/  SEL R30, R55.reuse, R30, !P0 ;  /* 0x0000001e371e7207 */ /* 0x040fe20004000000 */
[----:B------:R-:W-:Y:S01]  /*39b0*/  IMAD R21, R26, UR4, R21 ;  /* 0x000000041a157c24 */ /* 0x000fe2000f8e0215 */
[----:B------:R-:W-:Y:S01]  /*39c0*/  MOV R28, UR9 ;  /* 0x00000009001c7c02 */ /* 0x000fe20008000f00 */
[----:B------:R-:W-:Y:S01]  /*39d0*/  IMAD R22, R22, UR4, R25 ;  /* 0x0000000416167c24 */ /* 0x000fe2000f8e0219 */
[----:B------:R-:W-:Y:S01]  /*39e0*/  IADD3 R26, PT, PT, -R30, RZ, RZ ;  /* 0x000000ff1e1a7210 */ /* 0x000fe20007ffe1ff */
[----:B------:R-:W-:Y:S01]  /*39f0*/  @!P4 IMAD.MOV R61, RZ, RZ, -R61 ;  /* 0x000000ffff3dc224 */ /* 0x000fe200078e0a3d */
[----:B------:R-:W-:Y:S01]  /*3a00*/  SEL R38, R55, R57, !P0 ;  /* 0x0000003937267207 */ /* 0x000fe20004000000 */
[----:B------:R-:W-:Y:S01]  /*3a10*/  IMAD R37, R37, UR4, R56 ;  /* 0x0000000425257c24 */ /* 0x000fe2000f8e0238 */
[----:B------:R-:W-:Y:S01]  /*3a20*/  IADD3 R25, PT, PT, -R50, RZ, RZ ;  /* 0x000000ff32197210 */ /* 0x000fe20007ffe1ff */
[----:B------:R-:W-:Y:S01]  /*3a30*/  IMAD R57, R26, R28, 0x1b ;  /* 0x0000001b1a397424 */ /* 0x000fe200078e021c */
[----:B------:R-:W-:Y:S01]  /*3a40*/  IADD3 R36, PT, PT, -R38, RZ, RZ ;  /* 0x000000ff26247210 */ /* 0x000fe20007ffe1ff */
[----:B------:R-:W-:Y:S01]  /*3a50*/  IMAD.WIDE R58, R59, 0x4, R48 ;  /* 0x000000043b3a7825 */ /* 0x000fe200078e0230 */
[----:B------:R-:W-:-:S02]  /*3a60*/  LEA R50, R50, R47, 0x7 ;  /* 0x0000002f32327211 */ /* 0x000fc400078e38ff */
[----:B------:R-:W-:Y:S01]  /*3a70*/  SEL R26, R55, R61, !P0 ;  /* 0x0000003d371a7207 */ /* 0x000fe20004000000 */
[-C--:B------:R-:W-:Y:S01]  /*3a80*/  IMAD R25, R25, R28.reuse, 0x19 ;  /* 0x0000001919197424 */ /* 0x080fe200078e021c */
[----:B------:R-:W-:Y:S01]  /*3a90*/  LEA R30, R30, R47, 0x7 ;  /* 0x0000002f1e1e7211 */ /* 0x000fe200078e38ff */
[----:B------:R-:W-:Y:S01]  /*3aa0*/  IMAD R36, R36, R28, 0x1c ;  /* 0x0000001c24247424 */ /* 0x000fe200078e021c */
[----:B------:R-:W-:Y:S01]  /*3ab0*/  IADD3 R28, PT, PT, -R26, RZ, RZ ;  /* 0x000000ff1a1c7210 */ /* 0x000fe20007ffe1ff */
[----:B------:R-:W-:Y:S02]  /*3ac0*/  IMAD R25, R25, UR4, R50 ;  /* 0x0000000419197c24 */ /* 0x000fe4000f8e0232 */
[----:B------:R-:W-:Y:S02]  /*3ad0*/  IMAD.U32 R50, RZ, RZ, UR9 ;  /* 0x00000009ff327e24 */ /* 0x000fe4000f8e00ff */
[----:B------:R-:W-:-:S04]  /*3ae0*/  IMAD.HI.U32 R61, R53, 0x1e, RZ ;  /* 0x0000001e353d7827 */ /* 0x000fc800078e00ff */
[----:B------:R-:W-:Y:S02]  /*3af0*/  IMAD R28, R28, R50, 0x1d ;  /* 0x0000001d1c1c7424 */ /* 0x000fe400078e0232 */
[----:B------:R-:W-:Y:S02]  /*3b00*/  IMAD R50, R61, R54, 0x1e ;  /* 0x0000001e3d327424 */ /* 0x000fe400078e0236 */
[----:B------:R-:W-:-:S03]  /*3b10*/  IMAD.HI.U32 R53, R53, 0x1f, RZ ;  /* 0x0000001f35357827 */ /* 0x000fc600078e00ff */
[----:B------:R-:W-:Y:S01]  /*3b20*/  ISETP.GT.U32.AND P3, PT, R52, R50, PT ;  /* 0x000000323400720c */ /* 0x000fe20003f64070 */
[----:B------:R-:W-:Y:S02]  /*3b30*/  IMAD R54, R53, R54, 0x1f ;  /* 0x0000001f35367424 */ /* 0x000fe400078e0236 */
[----:B------:R-:W-:Y:S02]  /*3b40*/  IMAD R57, R57, UR4, R30 ;  /* 0x0000000439397c24 */ /* 0x000fe4000f8e021e */
[----:B------:R-:W-:Y:S01]  /*3b50*/  IMAD R30, R26, 0x80, R47 ;  /* 0x000000801a1e7824 */ /* 0x000fe200078e022f */
[----:B------:R-:W-:Y:S01]  /*3b60*/  ISETP.GT.U32.AND P5, PT, R52, R54, PT ;  /* 0x000000363400720c */ /* 0x000fe20003fa4070 */
[----:B------:R-:W-:-:S06]  /*3b70*/  IMAD.WIDE R56, R57, 0x4, R48 ;  /* 0x0000000439387825 */ /* 0x000fcc00078e0230 */
[----:B------:R-:W-:Y:S02]  /*3b80*/  @!P3 IMAD.IADD R50, R50, 0x1, -R52 ;  /* 0x000000013232b824 */ /* 0x000fe400078e0a34 */
[----:B------:R-:W-:-:S03]  /*3b90*/  @!P3 VIADD R61, R61, 0x1 ;  /* 0x000000013d3db836 */ /* 0x000fc60000000000 */
[-C--:B------:R-:W-:Y:S01]  /*3ba0*/  ISETP.GE.U32.AND P1, PT, R50, R52.reuse, PT ;  /* 0x000000343200720c */ /* 0x080fe20003f26070 */
[----:B------:R-:W-:Y:S01]  /*3bb0*/  IMAD.U32 R50, RZ, RZ, UR9 ;  /* 0x00000009ff327e24 */ /* 0x000fe2000f8e00ff */
[-C--:B------:R-:W-:Y:S02]  /*3bc0*/  @!P5 IADD3 R54, PT, PT, R54, -R52.reuse, RZ ;  /* 0x800000343636d210 */ /* 0x080fe40007ffe0ff */
[----:B------:R-:W-:Y:S02]  /*3bd0*/  @!P5 IADD3 R53, PT, PT, R53, 0x1, RZ ;  /* 0x000000013535d810 */ /* 0x000fe40007ffe0ff */
[----:B------:R-:W-:Y:S02]  /*3be0*/  LOP3.LUT R50, R50, 0x1e, RZ, 0x3c, !PT ;  /* 0x0000001e32327812 */ /* 0x000fe400078e3cff */
[----:B------:R-:W-:Y:S02]  /*3bf0*/  ISETP.GE.U32.AND P2, PT, R54, R52, PT ;  /* 0x000000343600720c */ /* 0x000fe40003f46070 */
[----:B------:R-:W-:-:S02]  /*3c00*/  ISETP.GE.AND P4, PT, R50, RZ, PT ;  /* 0x000000ff3200720c */ /* 0x000fc40003f86270 */
[----:B------:R-:W-:Y:S01]  /*3c10*/  MOV R50, UR9 ;  /* 0x0000000900327c02 */ /* 0x000fe20008000f00 */
[----:B------:R-:W-:-:S03]  /*3c20*/  @P1 VIADD R61, R61, 0x1 ;  /* 0x000000013d3d1836 */ /* 0x000fc60000000000 */
[----:B------:R-:W-:-:S04]  /*3c30*/  LOP3.LUT R50, R50, 0x1f, RZ, 0x3c, !PT ;  /* 0x0000001f32327812 */ /* 0x000fc800078e3cff */
[----:B------:R-:W-:Y:S02]  /*3c40*/  ISETP.GE.AND P6, PT, R50, RZ, PT ;  /* 0x000000ff3200720c */ /* 0x000fe40003fc6270 */
[----:B------:R-:W-:Y:S02]  /*3c50*/  @P2 IADD3 R53, PT, PT, R53, 0x1, RZ ;  /* 0x0000000135352810 */ /* 0x000fe40007ffe0ff */
[----:B------:R-:W-:-:S03]  /*3c60*/  @!P4 IADD3 R61, PT, PT, -R61, RZ, RZ ;  /* 0x000000ff3d3dc210 */ /* 0x000fc60007ffe1ff */
[----:B------:R-:W-:Y:S02]  /*3c70*/  IMAD.MOV.U32 R50, RZ, RZ, R53 ;  /* 0x000000ffff327224 */ /* 0x000fe400078e0035 */
[----:B------:R-:W-:Y:S01]  /*3c80*/  IMAD R53, R38, 0x80, R47 ;  /* 0x0000008026357824 */ /* 0x000fe200078e022f */
[----:B------:R-:W-:-:S03]  /*3c90*/  SEL R38, R55, R61, !P0 ;  /* 0x0000003d37267207 */ /* 0x000fc60004000000 */
[----:B------:R-:W-:Y:S02]  /*3ca0*/  @!P6 IMAD.MOV R50, RZ, RZ, -R50 ;  /* 0x000000ffff32e224 */ /* 0x000fe400078e0a32 */
[----:B------:R-:W-:Y:S01]  /*3cb0*/  IMAD R53, R36, UR4, R53 ;  /* 0x0000000424357c24 */ /* 0x000fe2000f8e0235 */
[C---:B------:R-:W-:Y:S01]  /*3cc0*/  IADD3 R36, PT, PT, -R38.reuse, RZ, RZ ;  /* 0x000000ff26247210 */ /* 0x040fe20007ffe1ff */
[----:B------:R-:W-:Y:S01]  /*3cd0*/  IMAD R61, R38, 0x80, R47 ;  /* 0x00000080263d7824 */ /* 0x000fe200078e022f */
[----:B------:R-:W-:Y:S01]  /*3ce0*/  SEL R50, R55, R50, !P0 ;  /* 0x0000003237327207 */ /* 0x000fe20004000000 */
[----:B------:R-:W-:Y:S01]  /*3cf0*/  IMAD.WIDE R38, R39, 0x4, R48 ;  /* 0x0000000427267825 */ /* 0x000fe200078e0230 */
[----:B------:R-:W-:Y:S02]  /*3d00*/  MOV R55, UR9 ;  /* 0x0000000900377c02 */ /* 0x000fe40008000f00 */
[----:B------:R-:W-:Y:S01]  /*3d10*/  LEA R26, R50, R47, 0x7 ;  /* 0x0000002f321a7211 */ /* 0x000fe200078e38ff */
[----:B------:R-:W-:Y:S01]  /*3d20*/  IMAD.MOV R50, RZ, RZ, -R50 ;  /* 0x000000ffff327224 */ /* 0x000fe200078e0a32 */
[----:B------:R-:W-:Y:S01]  /*3d30*/  MOV R47, UR9 ;  /* 0x00000009002f7c02 */ /* 0x000fe20008000f00 */
[----:B------:R-:W-:-:S02]  /*3d40*/  IMAD R36, R36, R55, 0x1e ;  /* 0x0000001e24247424 */ /* 0x000fc400078e0237 */
[----:B------:R-:W-:-:S04]  /*3d50*/  IMAD.WIDE R54, R20, 0x4, R48 ;  /* 0x0000000414367825 */ /* 0x000fc800078e0230 */
[----:B------:R-:W-:Y:S01]  /*3d60*/  IMAD R20, R50, R47, 0x1f ;  /* 0x0000001f32147424 */ /* 0x000fe200078e022f */
[----:B------:R1:W-:Y:S01]  /*3d70*/  STG.E desc[UR12][R54.64], R23 ;  /* 0x0000001736007986 */ /* 0x0003e2000c10190c */
[----:B------:R-:W-:Y:S02]  /*3d80*/  IMAD R47, R28, UR4, R30 ;  /* 0x000000041c2f7c24 */ /* 0x000fe4000f8e021e */
[----:B------:R-:W-:-:S04]  /*3d90*/  IMAD.WIDE R28, R29, 0x4, R48 ;  /* 0x000000041d1c7825 */ /* 0x000fc800078e0230 */
[----:B------:R-:W-:Y:S01]  /*3da0*/  IMAD R61, R36, UR4, R61 ;  /* 0x00000004243d7c24 */ /* 0x000fe2000f8e023d */
[----:B------:R2:W-:Y:S01]  /*3db0*/  STG.E desc[UR12][R28.64], R16 ;  /* 0x000000101c007986 */ /* 0x0005e2000c10190c */
[----:B------:R-:W-:-:S04]  /*3dc0*/  IMAD.WIDE R30, R31, 0x4, R48 ;  /* 0x000000041f1e7825 */ /* 0x000fc800078e0230 */
[--C-:B------:R-:W-:Y:S01]  /*3dd0*/  IMAD.WIDE R36, R37, 0x4, R48.reuse ;  /* 0x0000000425247825 */ /* 0x100fe200078e0230 */
[----:B------:R4:W-:Y:S03]  /*3de0*/  STG.E desc[UR12][R30.64], R17 ;  /* 0x000000111e007986 */ /* 0x0009e6000c10190c */
[--C-:B-1----:R-:W-:Y:S01]  /*3df0*/  IMAD.WIDE R54, R24, 0x4, R48.reuse ;  /* 0x0000000418367825 */ /* 0x102fe200078e0230 */
[----:B------:R-:W-:Y:S03]  /*3e00*/  STG.E desc[UR12][R36.64], R18 ;  /* 0x0000001224007986 */ /* 0x000fe6000c10190c */
[----:B------:R-:W-:Y:S01]  /*3e10*/  IMAD.WIDE R22, R22, 0x4, R48 ;  /* 0x0000000416167825 */ /* 0x000fe200078e0230 */
[----:B------:R1:W-:Y:S03]  /*3e20*/  STG.E desc[UR12][R38.64], R19 ;  /* 0x0000001326007986 */ /* 0x0003e6000c10190c */
[----:B------:R-:W-:Y:S01]  /*3e30*/  IMAD R20, R20, UR4, R26 ;  /* 0x0000000414147c24 */ /* 0x000fe2000f8e021a */
[----:B------:R0:W-:Y:S01]  /*3e40*/  STG.E desc[UR12][R58.64], R12 ;  /* 0x0000000c3a007986 */ /* 0x0001e2000c10190c */
[----:B------:R-:W-:Y:S01]  /*3e50*/  IMAD.WIDE R50, R51, 0x4, R48 ;  /* 0x0000000433327825 */ /* 0x000fe200078e0230 */
[----:B------:R-:W-:-:S02]  /*3e60*/  USHF.L.U32 UR4, UR15, 0x2, URZ ;  /* 0x000000020f047899 */ /* 0x000fc400080006ff */
[----:B------:R0:W-:Y:S01]  /*3e70*/  STG.E desc[UR12][R54.64], R13 ;  /* 0x0000000d36007986 */ /* 0x0001e2000c10190c */
[--C-:B------:R-:W-:Y:S01]  /*3e80*/  IMAD.WIDE R26, R27, 0x4, R48.reuse ;  /* 0x000000041b1a7825 */ /* 0x100fe200078e0230 */
[----:B------:R-:W-:Y:S02]  /*3e90*/  UISETP.GE.U32.AND UP0, UPT, UR5, UR4, UPT ;  /* 0x000000040500728c */ /* 0x000fe4000bf06070 */
[----:B------:R0:W-:Y:S01]  /*3ea0*/  STG.E desc[UR12][R22.64], R14 ;  /* 0x0000000e16007986 */ /* 0x0001e2000c10190c */
[----:B------:R-:W-:-:S03]  /*3eb0*/  IMAD.WIDE R24, R25, 0x4, R48 ;  /* 0x0000000419187825 */ /* 0x000fc600078e0230 */
[----:B------:R0:W-:Y:S01]  /*3ec0*/  STG.E desc[UR12][R50.64], R15 ;  /* 0x0000000f32007986 */ /* 0x0001e2000c10190c */
[----:B--2---:R-:W-:-:S03]  /*3ed0*/  IMAD.WIDE R28, R21, 0x4, R48 ;  /* 0x00000004151c7825 */ /* 0x004fc600078e0230 */
[----:B------:R0:W-:Y:S01]  /*3ee0*/  STG.E desc[UR12][R26.64], R8 ;  /* 0x000000081a007986 */ /* 0x0001e2000c10190c */
[----:B----4-:R-:W-:-:S03]  /*3ef0*/  IMAD.WIDE R16, R53, 0x4, R48 ;  /* 0x0000000435107825 */ /* 0x010fc600078e0230 */
[----:B------:R0:W-:Y:S01]  /*3f00*/  STG.E desc[UR12][R24.64], R9 ;  /* 0x0000000918007986 */ /* 0x0001e2000c10190c */
[----:B------:R-:W-:-:S03]  /*3f10*/  IMAD.WIDE R30, R47, 0x4, R48 ;  /* 0x000000042f1e7825 */ /* 0x000fc600078e0230 */
[----:B------:R0:W-:Y:S01]  /*3f20*/  STG.E desc[UR12][R28.64], R10 ;  /* 0x0000000a1c007986 */ /* 0x0001e2000c10190c */
[----:B-1----:R-:W-:-:S03]  /*3f30*/  IMAD.WIDE R18, R61, 0x4, R48 ;  /* 0x000000043d127825 */ /* 0x002fc600078e0230 */
[----:B------:R0:W-:Y:S01]  /*3f40*/  STG.E desc[UR12][R56.64], R11 ;  /* 0x0000000b38007986 */ /* 0x0001e2000c10190c */
[----:B------:R-:W-:-:S03]  /*3f50*/  IMAD.WIDE R20, R20, 0x4, R48 ;  /* 0x0000000414147825 */ /* 0x000fc600078e0230 */
[----:B------:R0:W-:Y:S04]  /*3f60*/  STG.E desc[UR12][R16.64], R4 ;  /* 0x0000000410007986 */ /* 0x0001e8000c10190c */
[----:B------:R0:W-:Y:S04]  /*3f70*/  STG.E desc[UR12][R30.64], R5 ;  /* 0x000000051e007986 */ /* 0x0001e8000c10190c */
[----:B------:R0:W-:Y:S04]  /*3f80*/  STG.E desc[UR12][R18.64], R6 ;  /* 0x0000000612007986 */ /* 0x0001e8000c10190c */
[----:B------:R0:W-:Y:S01]  /*3f90*/  STG.E desc[UR12][R20.64], R7 ;  /* 0x0000000714007986 */ /* 0x0001e2000c10190c */
[----:B------:R-:W-:Y:S05]  /*3fa0*/  BRA.U !UP0, `(.L_x_1158) ;  /* 0xffffffc908a87547 */ /* 0x000fea000b83ffff */
[----:B------:R-:W-:Y:S05]  /*3fb0*/  EXIT ;  /* 0x000000000000794d */ /* 0x000fea0003800000 */
.L_x_1149:
[----:B------:R-:W-:Y:S01]  /*3fc0*/  HFMA2 R20, -RZ, RZ, 0, 0.004024505615234375 ;  /* 0x00001c1fff147431 */ /* 0x000fe200000001ff */
[----:B------:R-:W-:Y:S01]  /*3fd0*/  BSSY B2, `(.L_x_1159) ;  /* 0x0000006000027945 */ /* 0x000fe20003800000 */
[----:B------:R-:W-:Y:S02]  /*3fe0*/  IMAD.MOV.U32 R15, RZ, RZ, R34 ;  /* 0x000000ffff0f7224 */ /* 0x000fe400078e0022 */
[----:B------:R-:W-:-:S07]  /*3ff0*/  IMAD.MOV.U32 R12, RZ, RZ, -0x1 ;  /* 0xffffffffff0c7424 */ /* 0x000fce00078e00ff */
[----:B-1234-:R-:W-:Y:S05]  /*4000*/  WARPSYNC.COLLECTIVE R12, `(.L_x_1160) ;  /* 0x000000000c087348 */ /* 0x01efea0003c00000 */
[----:B------:R0:W0:Y:S02]  /*4010*/  SHFL.IDX P3, R12, R13, R15, R20 ;  /* 0x0000000f0d0c7389 */ /* 0x0000240000060014 */
[----:B01234-:R-:W-:Y:S05]  /*4020*/  ENDCOLLECTIVE ;  /* 0x000000000000791b */ /* 0x01ffea0003800000 */
.L_x_1160:
[----:B------:R-:W-:Y:S05]  /*4030*/  BSYNC B2 ;  /* 0x0000000000027941 */ /* 0x000fea0003800000 */
.L_x_1159:
[----:B------:R-:W-:Y:S05]  /*4040*/  BRA `(.L_x_1161) ;  /* 0xffffffd000fc7947 */ /* 0x000fea000383ffff */
.L_x_1151:
[----:B------:R-:W-:Y:S01]  /*4050*/  BSSY B2, `(.L_x_1162) ;  /* 0x0000007000027945 */ /* 0x000fe20003800000 */
[----:B------:R-:W-:Y:S01]  /*4060*/  MOV R15, R32 ;  /* 0x00000020000f7202 */ /* 0x000fe20000000f00 */
[----:B------:R-:W-:Y:S01]  /*4070*/  IMAD.MOV.U32 R20, RZ, RZ, 0x1c1f ;  /* 0x00001c1fff147424 */ /* 0x000fe200078e00ff */
[----:B------:R-:W-:-:S07]  /*4080*/  MOV R12, 0xffffffff ;  /* 0xffffffff000c7802 */ /* 0x000fce0000000f00 */
[----:B-123--:R-:W-:Y:S05]  /*4090*/  WARPSYNC.COLLECTIVE R12, `(.L_x_1163) ;  /* 0x000000000c087348 */ /* 0x00efea0003c00000 */
[----:B------:R0:W4:Y:S02]  /*40a0*/  SHFL.IDX P3, R12, R13, R15, R20 ;  /* 0x0000000f0d0c7389 */ /* 0x0001240000060014 */
[----:B01234-:R-:W-:Y:S05]  /*40b0*/  ENDCOLLECTIVE ;  /* 0x000000000000791b */ /* 0x01ffea0003800000 */
.L_x_1163:
[----:B------:R-:W-:Y:S05]  /*40c0*/  BSYNC B2 ;  /* 0x0000000000027941 */ /* 0x000fea0003800000 */
.L_x_1162:
[----:B------:R-:W-:Y:S05]  /*40d0*/  BRA `(.L_x_1164) ;  /* 0xffffffd000ec7947 */ /* 0x000fea000383ffff */
.L_x_1153:
[----:B------:R-:W-:Y:S01]  /*40e0*/  HFMA2 R20, -RZ, RZ, 0, 0.004024505615234375 ;  /* 0x00001c1fff147431 */ /* 0x000fe200000001ff */
[----:B------:R-:W-:Y:S01]  /*40f0*/  BSSY B2, `(.L_x_1165) ;  /* 0x0000006000027945 */ /* 0x000fe20003800000 */
[----:B------:R-:W-:Y:S02]  /*4100*/  IMAD.MOV.U32 R15, RZ, RZ, R33 ;  /* 0x000000ffff0f7224 */ /* 0x000fe400078e0021 */
[----:B------:R-:W-:-:S07]  /*4110*/  IMAD.MOV.U32 R12, RZ, RZ, -0x1 ;  /* 0xffffffffff0c7424 */ /* 0x000fce00078e00ff */
[----:B0123--:R-:W-:Y:S05]  /*4120*/  WARPSYNC.COLLECTIVE R12, `(.L_x_1166) ;  /* 0x000000000c087348 */ /* 0x00ffea0003c00000 */
[----:B------:R4:W0:Y:S02]  /*4130*/  SHFL.IDX P3, R12, R13, R15, R20 ;  /* 0x0000000f0d0c7389 */ /* 0x0008240000060014 */
[----:B01234-:R-:W-:Y:S05]  /*4140*/  ENDCOLLECTIVE ;  /* 0x000000000000791b */ /* 0x01ffea0003800000 */
.L_x_1166:
[----:B------:R-:W-:Y:S05]  /*4150*/  BSYNC B2 ;  /* 0x0000000000027941 */ /* 0x000fea0003800000 */
.L_x_1165:
[----:B------:R-:W-:Y:S05]  /*4160*/  BRA `(.L_x_1167) ;  /* 0xffffffd000e07947 */ /* 0x000fea000383ffff */
.L_x_1155:
[----:B------:R-:W-:Y:S01]  /*4170*/  BSSY B2, `(.L_x_1168) ;  /* 0x0000007000027945 */ /* 0x000fe20003800000 */
[----:B------:R-:W-:Y:S01]  /*4180*/  MOV R15, R35 ;  /* 0x00000023000f7202 */ /* 0x000fe20000000f00 */
[----:B------:R-:W-:Y:S01]  /*4190*/  IMAD.MOV.U32 R20, RZ, RZ, 0x1c1f ;  /* 0x00001c1fff147424 */ /* 0x000fe200078e00ff */
[----:B------:R-:W-:-:S07]  /*41a0*/  MOV R12, 0xffffffff ;  /* 0xffffffff000c7802 */ /* 0x000fce0000000f00 */
[----:B01234-:R-:W-:Y:S05]  /*41b0*/  WARPSYNC.COLLECTIVE R12, `(.L_x_1169) ;  /* 0x000000000c087348 */ /* 0x01ffea0003c00000 */
[----:B------:R0:W0:Y:S02]  /*41c0*/  SHFL.IDX P3, R12, R13, R15, R20 ;  /* 0x0000000f0d0c7389 */ /* 0x0000240000060014 */
[----:B01234-:R-:W-:Y:S05]  /*41d0*/  ENDCOLLECTIVE ;  /* 0x000000000000791b */ /* 0x01ffea0003800000 */
.L_x_1169:
[----:B------:R-:W-:Y:S05]  /*41e0*/  BSYNC B2 ;  /* 0x0000000000027941 */ /* 0x000fea0003800000 */
.L_x_1168:
[----:B------:R-:W-:Y:S05]  /*41f0*/  BRA `(.L_x_1170) ;  /* 0xffffffd000d47947 */ /* 0x000fea000383ffff */
        .weak           $__internal_34_$__cuda_sm20_div_s16
        .type           $__internal_34_$__cuda_sm20_div_s16,@function
        .size           $__internal_34_$__cuda_sm20_div_s16,($__internal_35_$__cuda_sm20_div_u16 - $__internal_34_$__cuda_sm20_div_s16)
$__internal_34_$__cuda_sm20_div_s16:
        /* <DEDUP_REMOVED lines=26> */
[----:B------:R-:W-:Y:S09]  /*43a0*/  RET.REL.NODEC R2 `(_Z9cuda_gemmIiLi128ELi4ELi1ELi4096ELi4ELi4ELi64ELi0ELi0EEviiiPT_S1_S1_iii) ;  /* 0xffffffbc02147950 */ /* 0x000ff20003c3ffff */
        .weak           $__internal_35_$__cuda_sm20_div_u16
        .type           $__internal_35_$__cuda_sm20_div_u16,@function
        .size           $__internal_35_$__cuda_sm20_div_u16,(.L_x_38538 - $__internal_35_$__cuda_sm20_div_u16)
$__internal_35_$__cuda_sm20_div_u16:
        /* <DEDUP_REMOVED lines=18> */
[----:B------:R-:W-:Y:S06]  /*44d0*/  RET.REL.NODEC R4 `(_Z9cuda_gemmIiLi128ELi4ELi1ELi4096ELi4ELi4ELi64ELi0ELi0EEviiiPT_S1_S1_iii) ;  /* 0xffffffb804c87950 */ /* 0x000fec0003c3ffff */
.L_x_1171:
        /* <DEDUP_REMOVED lines=10> */
.L_x_38538:


//--------------------- .text._Z9cuda_gemmIiLi128ELi4ELi1ELi4096ELi2ELi2ELi64ELi1ELi1EEviiiPT_S1_S1_iii --------------------------
	.section	.text._Z9cuda_gemmIiLi128ELi4ELi1ELi4096ELi2ELi2ELi64ELi1ELi1EEviiiPT_S1_S1_iii,"ax",@progbits
	.align	128
        .global         _Z9cuda_gemmIiLi128ELi4ELi1ELi4096ELi2ELi2ELi64ELi1ELi1EEviiiPT_S1_S1_iii
        .type           _Z9cuda_gemmIiLi128ELi4ELi1ELi4096ELi2ELi2ELi64ELi1ELi1EEviiiPT_S1_S1_iii,@function
        .size           _Z9cuda_gemmIiLi128ELi4ELi1ELi4096ELi2ELi2ELi64ELi1ELi1EEviiiPT_S1_S1_iii,(.L_x_38539 - _Z9cuda_gemmIiLi128ELi4ELi1ELi4096ELi2ELi2ELi64ELi1ELi1EEviiiPT_S1_S1_iii)
        .other          _Z9cuda_gemmIiLi128ELi4ELi1ELi4096ELi2ELi2ELi64ELi1ELi1EEviiiPT_S1_S1_iii,@"STO_CUDA_ENTRY STV_DEFAULT"
_Z9cuda_gemmIiLi128ELi4ELi1ELi4096ELi2ELi2ELi64ELi1ELi1EEviiiPT_S1_S1_iii:
.text._Z9cuda_gemmIiLi128ELi4ELi1ELi4096ELi2ELi2ELi64ELi1ELi1EEviiiPT_S1_S1_iii:
        /* <DEDUP_REMOVED lines=12> */
.L_x_1174:
[----:B0-2---:R-:W-:-:S06]  /*00c0*/  IMAD.WIDE.U32 R2, R7, 0x4, R4 ;  /* 0x0000000407027825 */ /* 0x005fcc00078e0004 */
[----:B------:R-:W2:Y:S01]  /*00d0*/  LDG.E R2, desc[UR8][R2.64] ;  /* 0x0000000802027981 */ /* 0x000ea2000c1e1900 */
[C---:B------:R-:W-:Y:S02]  /*00e0*/  LOP3.LUT R9, R7.reuse, 0x1, RZ, 0xc0, !PT ;  /* 0x0000000107097812 */ /* 0x040fe400078ec0ff */
[----:B------:R-:W-:Y:S02]  /*00f0*/  SHF.L.U32 R6, R7, 0x1, RZ ;  /* 0x0000000107067819 */ /* 0x000fe400000006ff */
[----:B-1----:R-:W-:Y:S01]  /*0100*/  IADD3 R7, PT, PT, R10, R7, RZ ;  /* 0x000000070a077210 */ /* 0x002fe20007ffe0ff */
[----:B------:R-:W-:Y:S01]  /*0110*/  IMAD R9, R9, 0xc, R0 ;  /* 0x0000000c09097824 */ /* 0x000fe200078e0200 */
[----:B------:R-:W-:Y:S02]  /*0120*/  LOP3.LUT R6, R6, 0xfffffffc, RZ, 0xc0, !PT ;  /* 0xfffffffc06067812 */ /* 0x000fe400078ec0ff */
[----:B------:R-:W-:Y:S02]  /*0130*/  ISETP.GE.U32.AND P0, PT, R7, 0x4, PT ;  /* 0x000000040700780c */ /* 0x000fe40003f06070 */
[----:B------:R-:W-:-:S05]  /*0140*/  IADD3 R9, PT, PT, R9, R6, RZ ;  /* 0x0000000609097210 */ /* 0x000fca0007ffe0ff */
[----:B--2---:R0:W-:Y:S06]  /*0150*/  STS [R9], R2 ;  /* 0x0000000209007388 */ /* 0x0041ec0000000800 */
[----:B------:R-:W-:Y:S05]  /*0160*/  @!P0 BRA `(.L_x_1174) ;  /* 0xfffffffc00d48947 */ /* 0x000fea000383ffff */
.L_x_1173:
[----:B------:R-:W-:Y:S05]  /*0170*/  BSYNC.RECONVERGENT B0 ;  /* 0x0000000000007941 */ /* 0x000fea0003800200 */
.L_x_1172:
        /* <DEDUP_REMOVED lines=14> */
[----:B------:R-:W-:Y:S05]  /*0260*/  CALL.REL.NOINC `($__internal_36_$__cuda_sm20_div_u16) ;  /* 0x0000000c00847944 */ /* 0x000fea0003c00000 */
[----:B------:R-:W-:-:S07]  /*0270*/  LOP3.LUT R6, R7, 0x3, RZ, 0xc0, !PT ;  /* 0x0000000307067812 */ /* 0x000fce00078ec0ff */
.L_x_1179:
[----:B-1----:R-:W0:Y:S01]  /*0280*/  S2R R10, SR_TID.X ;  /* 0x00000000000a7919 */ /* 0x002e220000002100 */
[----:B------:R-:W1:Y:S01]  /*0290*/  LDC R8, c[0x0][0x360] ;  /* 0x0000d800ff087b82 */ /* 0x000e620000000800 */
[----:B------:R-:W-:Y:S01]  /*02a0*/  ISETP.NE.AND P0, PT, R6, 0x2, PT ;  /* 0x000000020600780c */ /* 0x000fe20003f05270 */
[----:B------:R-:W-:Y:S01]  /*02b0*/  UMOV UR4, 0x400 ;  /* 0x0000040000047882 */ /* 0x000fe20000000000 */
[----:B------:R-:W-:Y:S01]  /*02c0*/  BSSY.RECONVERGENT B0, `(.L_x_1175) ;  /* 0x0000020000007945 */ /* 0x000fe20003800200 */
[----:B------:R-:W-:-:S04]  /*02d0*/  SHF.L.U32 R2, R4, 0x2, RZ ;  /* 0x0000000204027819 */ /* 0x000fc800000006ff */
[----:B------:R-:W2:Y:S01]  /*02e0*/  S2UR UR6, SR_CgaCtaId ;  /* 0x00000000000679c3 */ /* 0x000ea20000008800 */
[----:B0-----:R-:W-:-:S05]  /*02f0*/  SHF.L.U32 R3, R10, 0x2, RZ ;  /* 0x000000020a037819 */ /* 0x001fca00000006ff */
[----:B--2---:R-:W-:Y:S05]  /*0300*/  @!P0 BRA `(.L_x_1176) ;  /* 0x00000000006c8947 */ /* 0x004fea0003800000 */
[----:B------:R-:W0:Y:S01]  /*0310*/  LDC.64 R16, c[0x0][0x390] ;  /* 0x0000e400ff107b82 */ /* 0x000e220000000a00 */
[----:B------:R-:W-:-:S05]  /*0320*/  LEA R13, R5, R3, 0xc ;  /* 0x00000003050d7211 */ /* 0x000fca00078e60ff */
[----:B0-----:R-:W-:-:S06]  /*0330*/  IMAD.WIDE R12, R13, 0x4, R16 ;  /* 0x000000040d0c7825 */ /* 0x001fcc00078e0210 */
        /* <DEDUP_REMOVED lines=11> */
[-C--:B------:R-:W-:Y:S02]  /*03f0*/  IADD3 R9, PT, PT, R2, R3.reuse, RZ ;  /* 0x0000000302097210 */ /* 0x080fe40007ffe0ff */
[----:B0-----:R-:W-:-:S05]  /*0400*/  LEA R13, R5, R3, 0xc ;  /* 0x00000003050d7211 */ /* 0x001fca00078e60ff */
[----:B------:R-:W-:-:S04]  /*0410*/  IMAD.WIDE R12, R13, 0x4, R16 ;  /* 0x000000040d0c7825 */ /* 0x000fc800078e0210 */
[----:B------:R-:W-:Y:S02]  /*0420*/  @P0 LEA R3, R5, R9, 0xc ;  /* 0x0000000905030211 */ /* 0x000fe400078e60ff */
[----:B------:R-:W2:Y:S03]  /*0430*/  LDG.E.128 R12, desc[UR8][R12.64] ;  /* 0x000000080c0c7981 */ /* 0x000ea6000c1e1d00 */
        /* <DEDUP_REMOVED lines=8> */
.L_x_1176:
[----:B------:R-:W-:Y:S05]  /*04c0*/  BSYNC.RECONVERGENT B0 ;  /* 0x0000000000007941 */ /* 0x000fea0003800200 */
.L_x_1175:
[----:B------:R-:W-:Y:S01]  /*04d0*/  UIADD3 UR5, UPT, UPT, UR4, 0x80, URZ ;  /* 0x0000008004057890 */ /* 0x000fe2000fffe0ff */
[----:B0-2---:R-:W-:Y:S01]  /*04e0*/  LEA R7, R5, R3, 0xc ;  /* 0x0000000305077211 */ /* 0x005fe200078e60ff */
[----:B------:R-:W-:Y:S02]  /*04f0*/  BSSY.RECONVERGENT B0, `(.L_x_1177) ;  /* 0x000001f000007945 */ /* 0x000fe40003800200 */
[----:B------:R-:W-:Y:S01]  /*0500*/  ULEA UR5, UR6, UR5, 0x18 ;  /* 0x0000000506057291 */ /* 0x000fe2000f8ec0ff */
[CC--:B-1----:R-:W-:Y:S01]  /*0510*/  LEA R11, R8.reuse, R7.reuse, 0x3 ;  /* 0x00000007080b7211 */ /* 0x0c2fe200078e18ff */
[----:B------:R-:W-:Y:S01]  /*0520*/  IMAD R9, R8, 0xc, R7 ;  /* 0x0000000c08097824 */ /* 0x000fe200078e0207 */
[----:B------:R-:W-:-:S03]  /*0530*/  IADD3 R29, PT, PT, R2, R7, RZ ;  /* 0x00000007021d7210 */ /* 0x000fc60007ffe0ff */
[----:B------:R-:W-:-:S07]  /*0540*/  LEA R31, R3, UR5, 0x2 ;  /* 0x00000005031f7c11 */ /* 0x000fce000f8e10ff */
.L_x_1178:
        /* <DEDUP_REMOVED lines=26> */
.L_x_1177:
[----:B------:R-:W-:Y:S01]  /*06f0*/  BAR.SYNC.DEFER_BLOCKING 0x0 ;  /* 0x0000000000007b1d */ /* 0x000fe20000010000 */
[----:B------:R-:W-:Y:S01]  /*0700*/  ULEA UR4, UR6, UR4, 0x18 ;  /* 0x0000000406047291 */ /* 0x000fe2000f8ec0ff */
[C---:B-1----:R-:W-:Y:S02]  /*0710*/  LOP3.LUT R22, R10.reuse, 0x1, RZ, 0xc0, !PT ;  /* 0x000000010a167812 */ /* 0x042fe400078ec0ff */
[----:B------:R-:W-:Y:S02]  /*0720*/  SHF.L.U32 R3, R10, 0x1, RZ ;  /* 0x000000010a037819 */ /* 0x000fe400000006ff */
[--C-:B------:R-:W-:Y:S02]  /*0730*/  LOP3.LUT R17, RZ, 0x1, R10.reuse, 0x44, !PT ;  /* 0x00000001ff117812 */ /* 0x100fe400078e440a */
[----:B------:R-:W-:Y:S02]  /*0740*/  LEA R8, R22, UR4, 0x2 ;  /* 0x0000000416087c11 */ /* 0x000fe4000f8e10ff */
[----:B------:R-:W-:-:S02]  /*0750*/  LOP3.LUT R42, R3, 0x1, R10, 0xf8, !PT ;  /* 0x00000001032a7812 */ /* 0x000fc400078ef80a */
[----:B------:R-:W-:Y:S02]  /*0760*/  LOP3.LUT R40, R3, 0x1, R10, 0xf4, !PT ;  /* 0x0000000103287812 */ /* 0x000fe400078ef40a */
[----:B------:R-:W-:Y:S02]  /*0770*/  LEA R42, R42, UR5, 0x2 ;  /* 0x000000052a2a7c11 */ /* 0x000fe4000f8e10ff */
[----:B------:R-:W-:Y:S02]  /*0780*/  LEA R40, R40, UR5, 0x2 ;  /* 0x0000000528287c11 */ /* 0x000fe4000f8e10ff */
[----:B------:R-:W-:Y:S02]  /*0790*/  LEA R45, R5, R10, 0xc ;  /* 0x0000000a052d7211 */ /* 0x000fe400078e60ff */
[----:B------:R-:W-:Y:S01]  /*07a0*/  IADD3 R5, PT, PT, R0, R5, RZ ;  /* 0x0000000500057210 */ /* 0x000fe20007ffe0ff */
[----:B------:R-:W0:Y:S04]  /*07b0*/  LDS R14, [R8] ;  /* 0x00000000080e7984 */ /* 0x000e280000000800 */
[----:B------:R-:W1:Y:S04]  /*07c0*/  LDS R15, [R8+0xc] ;  /* 0x00000c00080f7984 */ /* 0x000e680000000800 */
[----:B------:R-:W-:Y:S04]  /*07d0*/  LDS R2, [R42] ;  /* 0x000000002a027984 */ /* 0x000fe80000000800 */
        /* <DEDUP_REMOVED lines=8> */
[----:B-1----:R-:W1:Y:S04]  /*0860*/  SHFL.IDX PT, R9, R15, R22, 0x1e1f ;  /* 0x001e1f160f097589 */ /* 0x002e6800000e0000 */
[----:B------:R-:W2:Y:S04]  /*0870*/  SHFL.IDX PT, R20, R14, R17, 0x1e1f ;  /* 0x001e1f110e147589 */ /* 0x000ea800000e0000 */
[----:B------:R-:W-:Y:S04]  /*0880*/  LDS R31, [R40+0xc00] ;  /* 0x000c0000281f7984 */ /* 0x000fe80000000800 */
[----:B------:R-:W3:Y:S04]  /*0890*/  SHFL.IDX PT, R18, R15, R17, 0x1e1f ;  /* 0x001e1f110f127589 */ /* 0x000ee800000e0000 */
[----:B------:R-:W4:Y:S04]  /*08a0*/  LDS R27, [R40+0x1000] ;  /* 0x00100000281b7984 */ /* 0x000f280000000800 */
[----:B------:R-:W5:Y:S01]  /*08b0*/  LDS R11, [R42+0x1400] ;  /* 0x001400002a0b7984 */ /* 0x000f620000000800 */
[----:B0-----:R-:W-:-:S02]  /*08c0*/  IMAD R36, R2, R8, RZ ;  /* 0x0000000802247224 */ /* 0x001fc400078e02ff */
[----:B------:R-:W-:Y:S01]  /*08d0*/  IMAD R41, R8, R3, RZ ;  /* 0x0000000308297224 */ /* 0x000fe200078e02ff */
[----:B------:R-:W0:Y:S01]  /*08e0*/  LDS R21, [R42+0x1800] ;  /* 0x001800002a157984 */ /* 0x000e220000000800 */
[----:B-1----:R-:W-:Y:S02]  /*08f0*/  IMAD R2, R2, R9, RZ ;  /* 0x0000000902027224 */ /* 0x002fe400078e02ff */
[----:B------:R-:W-:Y:S01]  /*0900*/  IMAD R3, R9, R3, RZ ;  /* 0x0000000309037224 */ /* 0x000fe200078e02ff */
[----:B------:R-:W1:Y:S01]  /*0910*/  LDS R23, [R40+0x1400] ;  /* 0x0014000028177984 */ /* 0x000e620000000800 */
[----:B--2---:R-:W-:Y:S02]  /*0920*/  IMAD R36, R7, R20, R36 ;  /* 0x0000001407247224 */ /* 0x004fe400078e0224 */
[----:B------:R-:W-:Y:S01]  /*0930*/  IMAD R41, R20, R39, R41 ;  /* 0x0000002714297224 */ /* 0x000fe200078e0229 */
[----:B------:R-:W2:Y:S01]  /*0940*/  LDS R19, [R40+0x1800] ;  /* 0x0018000028137984 */ /* 0x000ea20000000800 */
[----:B------:R-:W-:-:S02]  /*0950*/  IMAD R37, R8, R16, RZ ;  /* 0x0000001008257224 */ /* 0x000fc400078e02ff */
[----:B------:R-:W-:Y:S01]  /*0960*/  IMAD R16, R9, R16, RZ ;  /* 0x0000001009107224 */ /* 0x000fe200078e02ff */
[----:B------:R-:W2:Y:S01]  /*0970*/  LDS R38, [R42+0x1c00] ;  /* 0x001c00002a267984 */ /* 0x000ea20000000800 */
[----:B---3--:R-:W-:Y:S02]  /*0980*/  IMAD R7, R7, R18, R2 ;  /* 0x0000001207077224 */ /* 0x008fe400078e0202 */
[----:B------:R-:W-:Y:S01]  /*0990*/  IMAD R39, R18, R39, R3 ;  /* 0x0000002712277224 */ /* 0x000fe200078e0203 */
[----:B------:R-:W-:Y:S01]  /*09a0*/  LDS R43, [R40+0x1c00] ;  /* 0x001c0000282b7984 */ /* 0x000fe20000000800 */
[----:B------:R-:W3:Y:S01]  /*09b0*/  LDC.64 R2, c[0x0][0x3a0] ;  /* 0x0000e800ff027b82 */ /* 0x000ee20000000a00 */
[-C--:B------:R-:W-:Y:S02]  /*09c0*/  IMAD R33, R8, R12.reuse, RZ ;  /* 0x0000000c08217224 */ /* 0x080fe400078e02ff */
[----:B------:R-:W-:Y:S01]  /*09d0*/  IMAD R37, R20, R35, R37 ;  /* 0x0000002314257224 */ /* 0x000fe200078e0225 */
[----:B------:R-:W-:Y:S01]  /*09e0*/  LDS R14, [R42+0x2400] ;  /* 0x002400002a0e7984 */ /* 0x000fe20000000800 */
[----:B------:R-:W-:-:S02]  /*09f0*/  IMAD R12, R9, R12, RZ ;  /* 0x0000000c090c7224 */ /* 0x000fc400078e02ff */
[----:B------:R-:W-:Y:S01]  /*0a00*/  IMAD R35, R18, R35, R16 ;  /* 0x0000002312237224 */ /* 0x000fe200078e0210 */
[----:B------:R-:W-:Y:S01]  /*0a10*/  LDS R17, [R40+0x2000] ;  /* 0x0020000028117984 */ /* 0x000fe20000000800 */
[-C--:B------:R-:W-:Y:S02]  /*0a20*/  IMAD R29, R8, R13.reuse, RZ ;  /* 0x0000000d081d7224 */ /* 0x080fe400078e02ff */
[----:B------:R-:W-:Y:S01]  /*0a30*/  IMAD R13, R9, R13, RZ ;  /* 0x0000000d090d7224 */ /* 0x000fe200078e02ff */
[----:B------:R-:W3:Y:S01]  /*0a40*/  LDS R16, [R42+0x2000] ;  /* 0x002000002a107984 */ /* 0x000ee20000000800 */
[-C--:B------:R-:W-:Y:S02]  /*0a50*/  IMAD R33, R20, R31.reuse, R33 ;  /* 0x0000001f14217224 */ /* 0x080fe400078e0221 */
[----:B------:R-:W-:Y:S01]  /*0a60*/  IMAD R31, R18, R31, R12 ;  /* 0x0000001f121f7224 */ /* 0x000fe200078e020c */
[----:B------:R-:W-:Y:S01]  /*0a70*/  LDS R15, [R40+0x2400] ;  /* 0x00240000280f7984 */ /* 0x000fe20000000800 */
[----:B----4-:R-:W-:-:S02]  /*0a80*/  IMAD R29, R20, R27, R29 ;  /* 0x0000001b141d7224 */ /* 0x010fc400078e021d */
[----:B-----5:R-:W-:Y:S01]  /*0a90*/  IMAD R25, R8, R11, RZ ;  /* 0x0000000b08197224 */ /* 0x020fe200078e02ff */
[----:B------:R-:W4:Y:S01]  /*0aa0*/  LDS R12, [R42+0x2800] ;  /* 0x002800002a0c7984 */ /* 0x000f220000000800 */
[----:B------:R-:W-:Y:S02]  /*0ab0*/  IMAD R27, R18, R27, R13 ;  /* 0x0000001b121b7224 */ /* 0x000fe400078e020d */
[C---:B------:R-:W-:Y:S01]  /*0ac0*/  IMAD R11, R9.reuse, R11, RZ ;  /* 0x0000000b090b7224 */ /* 0x040fe200078e02ff */
[----:B------:R-:W5:Y:S01]  /*0ad0*/  LDS R13, [R40+0x2800] ;  /* 0x00280000280d7984 */ /* 0x000f620000000800 */
[-C--:B0-----:R-:W-:Y:S02]  /*0ae0*/  IMAD R22, R8, R21.reuse, RZ ;  /* 0x0000001508167224 */ /* 0x081fe400078e02ff */
[----:B------:R-:W-:Y:S01]  /*0af0*/  IMAD R24, R9, R21, RZ ;  /* 0x0000001509187224 */ /* 0x000fe200078e02ff */
[----:B------:R-:W0:Y:S01]  /*0b00*/  LDS R10, [R42+0x2c00] ;  /* 0x002c00002a0a7984 */ /* 0x000e220000000800 */
[----:B-1----:R-:W-:-:S02]  /*0b10*/  IMAD R25, R20, R23, R25 ;  /* 0x0000001714197224 */ /* 0x002fc400078e0219 */
[----:B--2---:R-:W-:Y:S01]  /*0b20*/  IMAD R21, R20, R19, R22 ;  /* 0x0000001314157224 */ /* 0x004fe200078e0216 */
[----:B------:R-:W-:Y:S01]  /*0b30*/  LDS R28, [R42+0x3000] ;  /* 0x003000002a1c7984 */ /* 0x000fe20000000800 */
[C---:B------:R-:W-:Y:S02]  /*0b40*/  IMAD R23, R18.reuse, R23, R11 ;  /* 0x0000001712177224 */ /* 0x040fe400078e020b */
[----:B------:R-:W-:Y:S01]  /*0b50*/  IMAD R19, R18, R19, R24 ;  /* 0x0000001312137224 */ /* 0x000fe200078e0218 */
[----:B------:R-:W1:Y:S01]  /*0b60*/  LDS R11, [R40+0x2c00] ;  /* 0x002c0000280b7984 */ /* 0x000e620000000800 */
[----:B---3--:R-:W-:-:S03]  /*0b70*/  IMAD.WIDE R2, R45, 0x4, R2 ;  /* 0x000000042d027825 */ /* 0x008fc600078e0202 */
[----:B------:R-:W-:Y:S01]  /*0b80*/  LDS R26, [R42+0x3400] ;  /* 0x003400002a1a7984 */ /* 0x000fe20000000800 */
[----:B------:R-:W-:-:S03]  /*0b90*/  IMAD R44, R8, R38, RZ ;  /* 0x00000026082c7224 */ /* 0x000fc600078e02ff */
[----:B------:R-:W-:Y:S04]  /*0ba0*/  LDS R22, [R42+0x3800] ;  /* 0x003800002a167984 */ /* 0x000fe80000000800 */
[----:B------:R2:W-:Y:S04]  /*0bb0*/  LDS R24, [R42+0x3c00] ;  /* 0x003c00002a187984 */ /* 0x0005e80000000800 */
[----:B------:R-:W3:Y:S04]  /*0bc0*/  LDS R30, [R40+0x3000] ;  /* 0x00300000281e7984 */ /* 0x000ee80000000800 */
[----:B------:R-:W3:Y:S01]  /*0bd0*/  LDS R45, [R40+0x3400] ;  /* 0x00340000282d7984 */ /* 0x000ee20000000800 */
[----:B--2---:R-:W-:-:S03]  /*0be0*/  IMAD R42, R8, R16, RZ ;  /* 0x00000010082a7224 */ /* 0x004fc600078e02ff */
[----:B------:R-:W2:Y:S04]  /*0bf0*/  LDS R32, [R40+0x3800] ;  /* 0x0038000028207984 */ /* 0x000ea80000000800 */
[----:B------:R4:W2:Y:S01]  /*0c00*/  LDS R34, [R40+0x3c00] ;  /* 0x003c000028227984 */ /* 0x0008a20000000800 */
[----:B------:R-:W-:Y:S01]  /*0c10*/  BAR.SYNC.DEFER_BLOCKING 0x0 ;  /* 0x0000000000007b1d */ /* 0x000fe20000010000 */
[----:B----4-:R-:W-:-:S05]  /*0c20*/  IMAD R40, R8, R14, RZ ;  /* 0x0000000e08287224 */ /* 0x010fca00078e02ff */
[----:B------:R4:W-:Y:S04]  /*0c30*/  STG.E desc[UR8][R2.64], R36 ;  /* 0x0000002402007986 */ /* 0x0009e8000c101908 */
[----:B------:R-:W-:Y:S04]  /*0c40*/  STG.E desc[UR8][R2.64+0x2000], R7 ;  /* 0x0020000702007986 */ /* 0x000fe8000c101908 */
[----:B------:R-:W-:Y:S01]  /*0c50*/  STG.E desc[UR8][R2.64+0x200], R41 ;  /* 0x0002002902007986 */ /* 0x000fe2000c101908 */
[----:B----4-:R-:W-:-:S03]  /*0c60*/  IMAD R36, R9, R38, RZ ;  /* 0x0000002609247224 */ /* 0x010fc600078e02ff */
[----:B------:R-:W-:Y:S01]  /*0c70*/  STG.E desc[UR8][R2.64+0x2200], R39 ;  /* 0x0022002702007986 */ /* 0x000fe2000c101908 */
[-C--:B------:R-:W-:Y:S02]  /*0c80*/  IMAD R38, R20, R43.reuse, R44 ;  /* 0x0000002b14267224 */ /* 0x080fe400078e022c */
[----:B------:R-:W-:Y:S01]  /*0c90*/  IMAD R43, R18, R43, R36 ;  /* 0x0000002b122b7224 */ /* 0x000fe200078e0224 */
[----:B------:R-:W-:Y:S01]  /*0ca0*/  STG.E desc[UR8][R2.64+0x400], R37 ;  /* 0x0004002502007986 */ /* 0x000fe2000c101908 */
[C---:B------:R-:W-:Y:S02]  /*0cb0*/  IMAD R44, R9.reuse, R16, RZ ;  /* 0x00000010092c7224 */ /* 0x040fe400078e02ff */
[----:B------:R-:W-:Y:S01]  /*0cc0*/  IMAD R16, R20, R17, R42 ;  /* 0x0000001114107224 */ /* 0x000fe200078e022a */
[----:B------:R-:W-:Y:S01]  /*0cd0*/  STG.E desc[UR8][R2.64+0x2400], R35 ;  /* 0x0024002302007986 */ /* 0x000fe2000c101908 */
[----:B------:R-:W-:Y:S02]  /*0ce0*/  IMAD R36, R8, R12, RZ ;  /* 0x0000000c08247224 */ /* 0x000fe400078e02ff */
[----:B------:R-:W-:Y:S01]  /*0cf0*/  IMAD R42, R9, R14, RZ ;  /* 0x0000000e092a7224 */ /* 0x000fe200078e02ff */
[----:B------:R-:W-:Y:S01]  /*0d00*/  STG.E desc[UR8][R2.64+0x600], R33 ;  /* 0x0006002102007986 */ /* 0x000fe2000c101908 */
[----:B------:R-:W-:-:S02]  /*0d10*/  IMAD R14, R20, R15, R40 ;  /* 0x0000000f140e7224 */ /* 0x000fc400078e0228 */
[C---:B------:R-:W-:Y:S01]  /*0d20*/  IMAD R40, R9.reuse, R12, RZ ;  /* 0x0000000c09287224 */ /* 0x040fe200078e02ff */
[----:B------:R-:W-:Y:S01]  /*0d30*/  STG.E desc[UR8][R2.64+0x2600], R31 ;  /* 0x0026001f02007986 */ /* 0x000fe2000c101908 */
[-C--:B-----5:R-:W-:Y:S02]  /*0d40*/  IMAD R12, R20, R13.reuse, R36 ;  /* 0x0000000d140c7224 */ /* 0x0a0fe400078e0224 */
[-C--:B0-----:R-:W-:Y:S01]  /*0d50*/  IMAD R36, R8, R10.reuse, RZ ;  /* 0x0000000a08247224 */ /* 0x081fe200078e02ff */
[----:B------:R-:W-:Y:S01]  /*0d60*/  STG.E desc[UR8][R2.64+0x800], R29 ;  /* 0x0008001d02007986 */ /* 0x000fe2000c101908 */
[----:B------:R-:W-:Y:S02]  /*0d70*/  IMAD R13, R18, R13, R40 ;  /* 0x0000000d120d7224 */ /* 0x000fe400078e0228 */
[----:B------:R-:W-:Y:S01]  /*0d80*/  IMAD R40, R9, R10, RZ ;  /* 0x0000000a09287224 */ /* 0x000fe200078e02ff */
[----:B------:R-:W-:Y:S01]  /*0d90*/  STG.E desc[UR8][R2.64+0x2800], R27 ;  /* 0x0028001b02007986 */ /* 0x000fe2000c101908 */
[----:B-1----:R-:W-:-:S02]  /*0da0*/  IMAD R10, R20, R11, R36 ;  /* 0x0000000b140a7224 */ /* 0x002fc400078e0224 */
[-C--:B------:R-:W-:Y:S01]  /*0db0*/  IMAD R36, R8, R28.reuse, RZ ;  /* 0x0000001c08247224 */ /* 0x080fe200078e02ff */
[----:B------:R-:W-:Y:S01]  /*0dc0*/  STG.E desc[UR8][R2.64+0xa00], R25 ;  /* 0x000a001902007986 */ /* 0x000fe2000c101908 */
[----:B------:R-:W-:Y:S02]  /*0dd0*/  IMAD R11, R18, R11, R40 ;  /* 0x0000000b120b7224 */ /* 0x000fe400078e0228 */
[----:B------:R-:W-:Y:S01]  /*0de0*/  IMAD R40, R9, R28, RZ ;  /* 0x0000001c09287224 */ /* 0x000fe200078e02ff */
[----:B------:R-:W-:Y:S01]  /*0df0*/  STG.E desc[UR8][R2.64+0x2a00], R23 ;  /* 0x002a001702007986 */ /* 0x000fe2000c101908 */
[----:B---3--:R-:W-:Y:S02]  /*0e00*/  IMAD R28, R20, R30, R36 ;  /* 0x0000001e141c7224 */ /* 0x008fe400078e0224 */
[----:B------:R-:W-:Y:S01]  /*0e10*/  IMAD R36, R8, R26, RZ ;  /* 0x0000001a08247224 */ /* 0x000fe200078e02ff */
[----:B------:R-:W-:Y:S01]  /*0e20*/  STG.E desc[UR8][R2.64+0xc00], R21 ;  /* 0x000c001502007986 */ /* 0x000fe2000c101908 */
[----:B------:R-:W-:-:S02]  /*0e30*/  IMAD R30, R18, R30, R40 ;  /* 0x0000001e121e7224 */ /* 0x000fc400078e0228 */
[C---:B------:R-:W-:Y:S01]  /*0e40*/  IMAD R40, R9.reuse, R26, RZ ;  /* 0x0000001a09287224 */ /* 0x040fe200078e02ff */
[----:B------:R-:W-:Y:S01]  /*0e50*/  STG.E desc[UR8][R2.64+0x2c00], R19 ;  /* 0x002c001302007986 */ /* 0x000fe2000c101908 */
[----:B------:R-:W-:Y:S02]  /*0e60*/  IMAD R26, R20, R45, R36 ;  /* 0x0000002d141a7224 */ /* 0x000fe400078e0224 */
[C---:B------:R-:W-:Y:S01]  /*0e70*/  IMAD R36, R8.reuse, R22, RZ ;  /* 0x0000001608247224 */ /* 0x040fe200078e02ff */
[----:B------:R-:W-:Y:S01]  /*0e80*/  STG.E desc[UR8][R2.64+0xe00], R38 ;  /* 0x000e002602007986 */ /* 0x000fe2000c101908 */
[----:B------:R-:W-:Y:S02]  /*0e90*/  IMAD R8, R8, R24, RZ ;  /* 0x0000001808087224 */ /* 0x000fe400078e02ff */
[C---:B------:R-:W-:Y:S01]  /*0ea0*/  IMAD R22, R9.reuse, R22, RZ ;  /* 0x0000001609167224 */ /* 0x040fe200078e02ff */
[----:B------:R-:W-:Y:S01]  /*0eb0*/  STG.E desc[UR8][R2.64+0x2e00], R43 ;  /* 0x002e002b02007986 */ /* 0x000fe2000c101908 */
[----:B------:R-:W-:-:S02]  /*0ec0*/  IMAD R24, R9, R24, RZ ;  /* 0x0000001809187224 */ /* 0x000fc400078e02ff */
[C---:B------:R-:W-:Y:S01]  /*0ed0*/  IMAD R17, R18.reuse, R17, R44 ;  /* 0x0000001112117224 */ /* 0x040fe200078e022c */
[----:B------:R-:W-:Y:S01]  /*0ee0*/  STG.E desc[UR8][R2.64+0x1000], R16 ;  /* 0x0010001002007986 */ /* 0x000fe2000c101908 */
[C---:B------:R-:W-:Y:S02]  /*0ef0*/  IMAD R15, R18.reuse, R15, R42 ;  /* 0x0000000f120f7224 */ /* 0x040fe400078e022a */
[----:B------:R-:W-:Y:S01]  /*0f00*/  IMAD R45, R18, R45, R40 ;  /* 0x0000002d122d7224 */ /* 0x000fe200078e0228 */
[----:B------:R-:W-:Y:S01]  /*0f10*/  STG.E desc[UR8][R2.64+0x3000], R17 ;  /* 0x0030001102007986 */ /* 0x000fe2000c101908 */
[-C--:B--2---:R-:W-:Y:S02]  /*0f20*/  IMAD R9, R20, R32.reuse, R36 ;  /* 0x0000002014097224 */ /* 0x084fe400078e0224 */
[----:B------:R-:W-:Y:S01]  /*0f30*/  IMAD R22, R18, R32, R22 ;  /* 0x0000002012167224 */ /* 0x000fe200078e0216 */
[----:B------:R-:W-:Y:S01]  /*0f40*/  STG.E desc[UR8][R2.64+0x1200], R14 ;  /* 0x0012000e02007986 */ /* 0x000fe2000c101908 */
[----:B------:R-:W-:-:S02]  /*0f50*/  IMAD R8, R20, R34, R8 ;  /* 0x0000002214087224 */ /* 0x000fc400078e0208 */
[----:B------:R-:W-:Y:S01]  /*0f60*/  IMAD R24, R18, R34, R24 ;  /* 0x0000002212187224 */ /* 0x000fe200078e0218 */
[----:B------:R-:W-:Y:S04]  /*0f70*/  STG.E desc[UR8][R2.64+0x3200], R15 ;  /* 0x0032000f02007986 */ /* 0x000fe8000c101908 */
[----:B------:R0:W-:Y:S04]  /*0f80*/  STG.E desc[UR8][R2.64+0x1400], R12 ;  /* 0x0014000c02007986 */ /* 0x0001e8000c101908 */
        /* <DEDUP_REMOVED lines=15> */
        .weak           $__internal_36_$__cuda_sm20_div_u16
        .type           $__internal_36_$__cuda_sm20_div_u16,@function
        .size           $__internal_36_$__cuda_sm20_div_u16,(.L_x_38539 - $__internal_36_$__cuda_sm20_div_u16)
$__internal_36_$__cuda_sm20_div_u16:
        /* <DEDUP_REMOVED lines=18> */
[----:B------:R-:W-:Y:S06]  /*11a0*/  RET.REL.NODEC R2 `(_Z9cuda_gemmIiLi128ELi4ELi1ELi4096ELi2ELi2ELi64ELi1ELi1EEviiiPT_S1_S1_iii) ;  /* 0xffffffec02947950 */ /* 0x000fec0003c3ffff */
.L_x_1180:
        /* <DEDUP_REMOVED lines=13> */
.L_x_38539:


//--------------------- .text._Z9cuda_gemmIiLi128ELi4ELi1ELi4096ELi2ELi2ELi64ELi1ELi0EEviiiPT_S1_S1_iii --------------------------
	.section	.text._Z9cuda_gemmIiLi128ELi4ELi1ELi4096ELi2ELi2ELi64ELi1ELi0EEviiiPT_S1_S1_iii,"ax",@progbits
	.align	128
        .global         _Z9cuda_gemmIiLi128ELi4ELi1ELi4096ELi2ELi2ELi64ELi1ELi0EEviiiPT_S1_S1_iii
        .type           _Z9cuda_gemmIiLi128ELi4ELi1ELi4096ELi2ELi2ELi64ELi1ELi0EEviiiPT_S1_S1_iii,@function
        .size           _Z9cuda_gemmIiLi128ELi4ELi1ELi4096ELi2ELi2ELi64ELi1ELi0EEviiiPT_S1_S1_iii,(.L_x_38541 - _Z9cuda_gemmIiLi128ELi4ELi1ELi4096ELi2ELi2ELi64ELi1ELi0EEviiiPT_S1_S1_iii)
        .other          _Z9cuda_gemmIiLi128ELi4ELi1ELi4096ELi2ELi2ELi64ELi1ELi0EEviiiPT_S1_S1_iii,@"STO_CUDA_ENTRY STV_DEFAULT"
_Z9cuda_gemmIiLi128ELi4ELi1ELi4096ELi2ELi2ELi64ELi1ELi0EEviiiPT_S1_S1_iii:
.text._Z9cuda_gemmIiLi128ELi4ELi1ELi4096ELi2ELi2ELi64ELi1ELi0EEviiiPT_S1_S1_iii:
        /* <DEDUP_REMOVED lines=62> */
.L_x_1183:
        /* <DEDUP_REMOVED lines=25> */
.L_x_1182:
[----:B------:R-:W-:Y:S05]  /*0570*/  BSYNC.RECONVERGENT B0 ;  /* 0x0000000000007941 */ /* 0x000fea0003800200 */
.L_x_1181:
[----:B0-----:R-:W-:Y:S01]  /*0580*/  MOV R8, 0x80 ;  /* 0x0000008000087802 */ /* 0x001fe20000000f00 */
[----:B------:R-:W-:Y:S01]  /*0590*/  IMAD.MOV.U32 R3, RZ, RZ, R20 ;  /* 0x000000ffff037224 */ /* 0x000fe200078e0014 */
[----:B------:R-:W-:-:S07]  /*05a0*/  MOV R9, 0x5c0 ;  /* 0x000005c000097802 */ /* 0x000fce0000000f00 */
[----:B------:R-:W-:Y:S05]  /*05b0*/  CALL.REL.NOINC `($__internal_37_$__cuda_sm20_div_s16) ;  /* 0x0000003400287944 */ /* 0x000fea0003c00000 */
[----:B------:R-:W-:Y:S01]  /*05c0*/  PRMT R3, R8, 0x9910, RZ ;  /* 0x0000991008037816 */ /* 0x000fe200000000ff */
[----:B------:R-:W-:Y:S01]  /*05d0*/  IMAD.MOV.U32 R8, RZ, RZ, 0x2 ;  /* 0x00000002ff087424 */ /* 0x000fe200078e00ff */
[----:B------:R-:W-:-:S07]  /*05e0*/  MOV R9, 0x600 ;  /* 0x0000060000097802 */ /* 0x000fce0000000f00 */
[----:B------:R-:W-:Y:S05]  /*05f0*/  CALL.REL.NOINC `($__internal_37_$__cuda_sm20_div_s16) ;  /* 0x0000003400187944 */ /* 0x000fea0003c00000 */
        /* <DEDUP_REMOVED lines=38> */
[----:B------:R-:W-:Y:S05]  /*0860*/  CALL.REL.NOINC `($__internal_38_$__cuda_sm20_div_u16) ;  /* 0x0000003000e07944 */ /* 0x000fea0003c00000 */
[----:B------:R-:W0:Y:S01]  /*0870*/  LDCU.64 UR6, c[0x0][0x3a8] ;  /* 0x00007500ff0677ac */ /* 0x000e220008000a00 */
[C---:B------:R-:W-:Y:S01]  /*0880*/  VIADD R34, R10.reuse, 0x1 ;  /* 0x000000010a227836 */ /* 0x040fe20000000000 */
[----:B------:R-:W-:Y:S01]  /*0890*/  LOP3.LUT R35, R35, 0x3, RZ, 0xc0, !PT ;  /* 0x0000000323237812 */ /* 0x000fe200078ec0ff */
[----:B0-----:R-:W-:Y:S01]  /*08a0*/  IMAD.U32 R5, RZ, RZ, UR7 ;  /* 0x00000007ff057e24 */ /* 0x001fe2000f8e00ff */
[----:B------:R-:W-:Y:S01]  /*08b0*/  ISETP.GE.AND P0, PT, R10, UR7, PT ;  /* 0x000000070a007c0c */ /* 0x000fe2000bf06270 */
[----:B------:R-:W-:Y:S01]  /*08c0*/  UISETP.LT.AND UP0, UPT, UR6, 0x2, UPT ;  /* 0x000000020600788c */ /* 0x000fe2000bf01270 */
[----:B------:R-:W-:Y:S02]  /*08d0*/  ISETP.GE.AND P1, PT, R34, UR7, PT ;  /* 0x0000000722007c0c */ /* 0x000fe4000bf26270 */
[C---:B------:R-:W-:Y:S01]  /*08e0*/  SEL R33, R5.reuse, RZ, P0 ;  /* 0x000000ff05217207 */ /* 0x040fe20000000000 */
[----:B------:R-:W-:Y:S01]  /*08f0*/  USEL UR5, UR6, 0x2, UP0 ;  /* 0x0000000206057887 */ /* 0x000fe20008000000 */
[----:B------:R-:W-:-:S02]  /*0900*/  SEL R5, R5, RZ, P1 ;  /* 0x000000ff05057207 */ /* 0x000fc40000800000 */
[----:B------:R-:W-:-:S03]  /*0910*/  IADD3 R33, PT, PT, R10, -R33, RZ ;  /* 0x800000210a217210 */ /* 0x000fc60007ffe0ff */
[----:B------:R-:W-:-:S07]  /*0920*/  IMAD.IADD R34, R34, 0x1, -R5 ;  /* 0x0000000122227824 */ /* 0x000fce00078e0a05 */
.L_x_1198:
[----:B------:R-:W-:Y:S01]  /*0930*/  ISETP.NE.AND P0, PT, R35, 0x2, PT ;  /* 0x000000022300780c */ /* 0x000fe20003f05270 */
[----:B------:R-:W-:Y:S01]  /*0940*/  USHF.L.U32 UR13, UR11, 0x2, URZ ;  /* 0x000000020b0d7899 */ /* 0x000fe200080006ff */
[----:B------:R-:W-:Y:S01]  /*0950*/  BSSY.RECONVERGENT B0, `(.L_x_1184) ;  /* 0x0000022000007945 */ /* 0x000fe20003800200 */
[----:B0-----:R-:W-:-:S10]  /*0960*/  IMAD.SHL.U32 R26, R0, 0x4, RZ ;  /* 0x00000004001a7824 */ /* 0x001fd400078e00ff */
[----:B--23--:R-:W-:Y:S05]  /*0970*/  @!P0 BRA `(.L_x_1185) ;  /* 0x00000000007c8947 */ /* 0x00cfea0003800000 */
        /* <DEDUP_REMOVED lines=18> */
[----:B------:R-:W-:-:S07]  /*0aa0*/  LEA R5, R5, R26, 0xc ;  /* 0x0000001a05057211 */ /* 0x000fce00078e60ff */
[----:B------:R-:W-:Y:S02]  /*0ab0*/  @P0 IMAD R7, R4, 0x1000, R13 ;  /* 0x0000100004070824 */ /* 0x000fe400078e020d */
[----:B------:R-:W-:-:S04]  /*0ac0*/  IMAD.WIDE R4, R5, 0x4, R8 ;  /* 0x0000000405047825 */ /* 0x000fc800078e0208 */
        /* <DEDUP_REMOVED lines=10> */
.L_x_1185:
[----:B------:R-:W-:Y:S05]  /*0b70*/  BSYNC.RECONVERGENT B0 ;  /* 0x0000000000007941 */ /* 0x000fea0003800200 */
.L_x_1184:
        /* <DEDUP_REMOVED lines=20> */
.L_x_1187:
        /* <DEDUP_REMOVED lines=11> */
[----:B------:R-:W-:-:S02]  /*0d70*/  IMAD.U32 R36, RZ, RZ, UR11 ;  /* 0x0000000bff247e24 */ /* 0x000fc4000f8e00ff */
[----:B------:R-:W-:Y:S01]  /*0d80*/  IMAD.U32 R29, RZ, RZ, UR13 ;  /* 0x0000000dff1d7e24 */ /* 0x000fe2000f8e00ff */
[----:B------:R-:W-:Y:S01]  /*0d90*/  LEA R27, R30, R23, 0x5 ;  /* 0x000000171e1b7211 */ /* 0x000fe200078e28ff */
[--C-:B------:R-:W-:Y:S02]  /*0da0*/  IMAD R25, R28, 0x10, R23.reuse ;  /* 0x000000101c197824 */ /* 0x100fe400078e0217 */
[----:B------:R-:W-:Y:S01]  /*0db0*/  IMAD R28, R36, 0x30, R23 ;  /* 0x00000030241c7824 */ /* 0x000fe200078e0217 */
[----:B------:R-:W-:-:S04]  /*0dc0*/  IADD3 R26, PT, PT, R26, UR13, R29 ;  /* 0x0000000d1a1a7c10 */ /* 0x000fc8000fffe01d */
[----:B------:R-:W-:-:S04]  /*0dd0*/  IADD3 R26, PT, PT, R26, UR13, R29 ;  /* 0x0000000d1a1a7c10 */ /* 0x000fc8000fffe01d */
[----:B------:R-:W-:Y:S01]  /*0de0*/  ISETP.GE.U32.AND P0, PT, R26, 0x1000, PT ;  /* 0x000010001a00780c */ /* 0x000fe20003f06070 */
[----:B------:R-:W-:Y:S02]  /*0df0*/  IMAD.U32 R31, RZ, RZ, UR11 ;  /* 0x0000000bff1f7e24 */ /* 0x000fe4000f8e00ff */
[----:B------:R-:W-:Y:S02]  /*0e00*/  IMAD.U32 R29, RZ, RZ, UR11 ;  /* 0x0000000bff1d7e24 */ /* 0x000fe4000f8e00ff */
[C---:B------:R-:W-:Y:S01]  /*0e10*/  IMAD R24, R31.reuse, 0x10, R24 ;  /* 0x000000101f187824 */ /* 0x040fe200078e0218 */
[----:B------:R-:W-:Y:S01]  /*0e20*/  LEA R20, R31, R20, 0x4 ;  /* 0x000000141f147211 */ /* 0x000fe200078e20ff */
[----:B------:R-:W-:Y:S01]  /*0e30*/  IMAD R22, R29, 0x10, R22 ;  /* 0x000000101d167824 */ /* 0x000fe200078e0216 */
[----:B--2---:R0:W-:Y:S04]  /*0e40*/  STS.128 [R23], R4 ;  /* 0x0000000417007388 */ /* 0x0041e80000000c00 */
[----:B---3--:R2:W-:Y:S04]  /*0e50*/  STS.128 [R25], R8 ;  /* 0x0000000819007388 */ /* 0x0085e80000000c00 */
[----:B----4-:R2:W-:Y:S04]  /*0e60*/  STS.128 [R27], R12 ;  /* 0x0000000c1b007388 */ /* 0x0105e80000000c00 */
[----:B-----5:R2:W-:Y:S01]  /*0e70*/  STS.128 [R28], R16 ;  /* 0x000000101c007388 */ /* 0x0205e20000000c00 */
[----:B0-----:R-:W-:Y:S01]  /*0e80*/  IMAD.U32 R6, RZ, RZ, UR11 ;  /* 0x0000000bff067e24 */ /* 0x001fe2000f8e00ff */
[----:B------:R-:W-:-:S04]  /*0e90*/  MOV R4, UR11 ;  /* 0x0000000b00047c02 */ /* 0x000fc80008000f00 */
[----:B------:R-:W-:Y:S01]  /*0ea0*/  LEA R21, R6, R21, 0x4 ;  /* 0x0000001506157211 */ /* 0x000fe200078e20ff */
[----:B------:R-:W-:Y:S01]  /*0eb0*/  IMAD R23, R4, 0x40, R23 ;  /* 0x0000004004177824 */ /* 0x000fe200078e0217 */
[----:B------:R-:W-:Y:S06]  /*0ec0*/  @!P0 BRA `(.L_x_1187) ;  /* 0xfffffffc007c8947 */ /* 0x000fec000383ffff */
[----:B------:R-:W-:Y:S05]  /*0ed0*/  BSYNC.RECONVERGENT B0 ;  /* 0x0000000000007941 */ /* 0x000fea0003800200 */
.L_x_1186:
        /* <DEDUP_REMOVED lines=22> */
.L_x_1197:
[----:B0-----:R-:W0:Y:S01]  /*1040*/  LDC R9, c[0x0][0x3ac] ;  /* 0x0000eb00ff097b82 */ /* 0x001e220000000800 */
[----:B------:R-:W-:Y:S01]  /*1050*/  IMAD.MOV R11, RZ, RZ, -R43 ;  /* 0x000000ffff0b7224 */ /* 0x000fe200078e0a2b */
[----:B------:R-:W-:Y:S03]  /*1060*/  BSSY B0, `(.L_x_1190) ;  /* 0x000003b000007945 */ /* 0x000fe60003800000 */
[----:B------:R-:W-:-:S05]  /*1070*/  IMAD R6, R11, UR12, R0 ;  /* 0x0000000c0b067c24 */ /* 0x000fca000f8e0200 */
[C---:B------:R-:W-:Y:S01]  /*1080*/  LOP3.LUT R12, R6.reuse, 0x1, RZ, 0xc0, !PT ;  /* 0x00000001060c7812 */ /* 0x040fe200078ec0ff */
[----:B------:R-:W-:Y:S01]  /*1090*/  IMAD.IADD R6, R6, 0x1, R7 ;  /* 0x0000000106067824 */ /* 0x000fe200078e0207 */
[----:B------:R-:W-:Y:S02]  /*10a0*/  IADD3 R7, PT, PT, R7, UR12, RZ ;  /* 0x0000000c07077c10 */ /* 0x000fe4000fffe0ff */
[----:B------:R-:W-:Y:S02]  /*10b0*/  LOP3.LUT R14, R12, 0x1, RZ, 0x3c, !PT ;  /* 0x000000010c0e7812 */ /* 0x000fe400078e3cff */
[C---:B0-----:R-:W-:Y:S02]  /*10c0*/  ISETP.GT.AND P0, PT, R9.reuse, RZ, PT ;  /* 0x000000ff0900720c */ /* 0x041fe40003f04270 */
[----:B------:R-:W-:-:S11]  /*10d0*/  ISETP.GE.AND P1, PT, R9, 0x2, PT ;  /* 0x000000020900780c */ /* 0x000fd60003f26270 */
[CC--:B------:R-:W-:Y:S02]  /*10e0*/  @P0 IMAD R4, R6.reuse, R9.reuse, R12 ;  /* 0x0000000906040224 */ /* 0x0c0fe400078e020c */
[----:B------:R-:W-:-:S03]  /*10f0*/  @P1 IMAD R6, R6, R9, R14 ;  /* 0x0000000906061224 */ /* 0x000fc600078e020e */
[----:B------:R-:W-:Y:S02]  /*1100*/  @P0 LEA R4, R4, UR6, 0x2 ;  /* 0x0000000604040c11 */ /* 0x000fe4000f8e10ff */
[----:B------:R-:W-:-:S03]  /*1110*/  @P1 LEA R6, R6, UR6, 0x2 ;  /* 0x0000000606061c11 */ /* 0x000fc6000f8e10ff */
[----:B-1----:R0:W1:Y:S01]  /*1120*/  @P0 LDS R41, [R4] ;  /* 0x0000000004290984 */ /* 0x0020620000000800 */
[----:B------:R-:W-:-:S03]  /*1130*/  ISETP.GE.AND P0, PT, R7, R2, PT ;  /* 0x000000020700720c */ /* 0x000fc60003f06270 */
[----:B--2---:R0:W2:Y:S01]  /*1140*/  @P1 LDS R40, [R6] ;  /* 0x0000000006281984 */ /* 0x0040a20000000800 */
[----:B------:R-:W-:-:S13]  /*1150*/  ISETP.GE.AND P1, PT, R43, UR5, PT ;  /* 0x000000052b007c0c */ /* 0x000fda000bf26270 */
[----:B0-----:R-:W-:Y:S05]  /*1160*/  @P1 BRA `(.L_x_1191) ;  /* 0x0000000000a81947 */ /* 0x001fea0003800000 */
[----:B------:R-:W0:Y:S01]  /*1170*/  S2R R13, SR_CgaCtaId ;  /* 0x00000000000d7919 */ /* 0x000e220000008800 */
[----:B------:R-:W-:Y:S01]  /*1180*/  MOV R4, 0x400 ;  /* 0x0000040000047802 */ /* 0x000fe20000000f00 */
[----:B------:R-:W-:Y:S01]  /*1190*/  IMAD R11, R32, R5, RZ ;  /* 0x00000005200b7224 */ /* 0x000fe200078e02ff */
[----:B------:R-:W-:Y:S01]  /*11a0*/  ISETP.GT.U32.AND P1, PT, R9, 0x40, PT ;  /* 0x000000400900780c */ /* 0x000fe20003f24070 */
[----:B------:R-:W-:Y:S01]  /*11b0*/  IMAD.MOV.U32 R6, RZ, RZ, R43 ;  /* 0x000000ffff067224 */ /* 0x000fe200078e002b */
[----:B0-----:R-:W-:Y:S01]  /*11c0*/  LEA R13, R13, R4, 0x18 ;  /* 0x000000040d0d7211 */ /* 0x001fe200078ec0ff */
[----:B------:R-:W-:-:S10]  /*11d0*/  IMAD.MOV.U32 R4, RZ, RZ, RZ ;  /* 0x000000ffff047224 */ /* 0x000fd400078e00ff */
.L_x_1196:
[----:B0-----:R-:W-:-:S05]  /*11e0*/  IMAD R9, R6, 0xc, R13 ;  /* 0x0000000c06097824 */ /* 0x001fca00078e020d */
[----:B------:R-:W-:Y:S01]  /*11f0*/  LEA R8, R42, R9, 0x2 ;  /* 0x000000092a087211 */ /* 0x000fe200078e10ff */
[----:B------:R-:W-:Y:S06]  /*1200*/  @P1 BRA `(.L_x_1192) ;  /* 0x0000000000341947 */ /* 0x000fec0003800000 */
[----:B------:R0:W3:Y:S01]  /*1210*/  LDS R10, [R8] ;  /* 0x00000000080a7984 */ /* 0x0000e20000000800 */
[----:B------:R-:W4:Y:S01]  /*1220*/  LDC R9, c[0x0][0x3ac] ;  /* 0x0000eb00ff097b82 */ /* 0x000f220000000800 */
[----:B------:R-:W-:Y:S01]  /*1230*/  UMOV UR7, 0xffffffff ;  /* 0xffffffff00077882 */ /* 0x000fe20000000000 */
[----:B----4-:R-:W-:Y:S02]  /*1240*/  ISETP.GE.AND P2, PT, R9, 0x2, PT ;  /* 0x000000020900780c */ /* 0x010fe40003f46270 */
[----:B0--3--:R-:W-:Y:S11]  /*1250*/  BRA.DIV UR7, `(.L_x_1193) ;  /* 0x0000002607b87947 */ /* 0x009ff6000b800000 */
[----:B------:R0:W3:Y:S02]  /*1260*/  SHFL.IDX PT, R8, R10, R33, 0x1e1f ;  /* 0x001e1f210a087589 */ /* 0x0000e400000e0000 */
.L_x_1201:
[----:B-1-3--:R-:W-:Y:S01]  /*1270*/  IMAD R9, R41, R8, RZ ;  /* 0x0000000829097224 */ /* 0x00afe200078e02ff */
[----:B------:R-:W-:Y:S06]  /*1280*/  @!P2 BRA `(.L_x_1194) ;  /* 0x00000000003ca947 */ /* 0x000fec0003800000 */
[----:B------:R-:W-:-:S03]  /*1290*/  UMOV UR7, 0xffffffff ;  /* 0xffffffff00077882 */ /* 0x000fc60000000000 */
[----:B------:R-:W-:Y:S05]  /*12a0*/  BRA.DIV UR7, `(.L_x_1195) ;  /* 0x0000002607c87947 */ /* 0x000fea000b800000 */
[----:B------:R1:W3:Y:S02]  /*12b0*/  SHFL.IDX PT, R8, R10, R34, 0x1e1f ;  /* 0x001e1f220a087589 */ /* 0x0002e400000e0000 */
.L_x_1204:
[----:B--23--:R-:W-:Y:S01]  /*12c0*/  IMAD R9, R40, R8, R9 ;  /* 0x0000000828097224 */ /* 0x00cfe200078e0209 */
[----:B------:R-:W-:Y:S06]  /*12d0*/  BRA `(.L_x_1194) ;  /* 0x0000000000287947 */ /* 0x000fec0003800000 */
.L_x_1192:
[----:B------:R-:W0:Y:S02]  /*12e0*/  LDC R8, c[0x0][0x3ac] ;  /* 0x0000eb00ff087b82 */ /* 0x000e240000000800 */
[C---:B0-----:R-:W-:Y:S02]  /*12f0*/  ISETP.GE.AND P2, PT, R8.reuse, 0x1, PT ;  /* 0x000000010800780c */ /* 0x041fe40003f46270 */
[----:B------:R-:W-:-:S11]  /*1300*/  ISETP.GE.AND P3, PT, R8, 0x2, PT ;  /* 0x000000020800780c */ /* 0x000fd60003f66270 */
[--C-:B------:R-:W-:Y:S02]  /*1310*/  @P2 IMAD R8, R12, 0x4, R9.reuse ;  /* 0x000000040c082824 */ /* 0x100fe400078e0209 */
[----:B------:R-:W-:Y:S02]  /*1320*/  @P3 IMAD R10, R14, 0x4, R9 ;  /* 0x000000040e0a3824 */ /* 0x000fe400078e0209 */
[----:B------:R-:W-:Y:S02]  /*1330*/  HFMA2 R9, -RZ, RZ, 0, 0 ;  /* 0x00000000ff097431 */ /* 0x000fe400000001ff */
[----:B------:R-:W1:Y:S04]  /*1340*/  @P2 LDS R8, [R8] ;  /* 0x0000000008082984 */ /* 0x000e680000000800 */
[----:B------:R-:W2:Y:S01]  /*1350*/  @P3 LDS R10, [R10] ;  /* 0x000000000a0a3984 */ /* 0x000ea20000000800 */
[----:B-1----:R-:W-:-:S04]  /*1360*/  @P2 IMAD R9, R41, R8, RZ ;  /* 0x0000000829092224 */ /* 0x002fc800078e02ff */
[----:B--2---:R-:W-:-:S07]  /*1370*/  @P3 IMAD R9, R40, R10, R9 ;  /* 0x0000000a28093224 */ /* 0x004fce00078e0209 */
.L_x_1194:
[----:B------:R-:W-:-:S05]  /*1380*/  IMAD.IADD R8, R11, 0x1, R4 ;  /* 0x000000010b087824 */ /* 0x000fca00078e0204 */
[----:B------:R-:W-:-:S05]  /*1390*/  LEA R8, R8, UR14, 0x2 ;  /* 0x0000000e08087c11 */ /* 0x000fca000f8e10ff */
[----:B01----:R-:W3:Y:S01]  /*13a0*/  LDL R10, [R8] ;  /* 0x00000000080a7983 */ /* 0x003ee20000100800 */
[----:B------:R-:W-:Y:S01]  /*13b0*/  IADD3 R6, PT, PT, R3, R6, RZ ;  /* 0x0000000603067210 */ /* 0x000fe20007ffe0ff */
[----:B------:R-:W-:-:S03]  /*13c0*/  VIADD R4, R4, 0x1 ;  /* 0x0000000104047836 */ /* 0x000fc60000000000 */
[----:B------:R-:W-:Y:S01]  /*13d0*/  ISETP.GE.AND P2, PT, R6, UR5, PT ;  /* 0x0000000506007c0c */ /* 0x000fe2000bf46270 */
[----:B---3--:R-:W-:-:S05]  /*13e0*/  IMAD.IADD R9, R10, 0x1, R9 ;  /* 0x000000010a097824 */ /* 0x008fca00078e0209 */
[----:B------:R0:W-:Y:S07]  /*13f0*/  STL [R8], R9 ;  /* 0x0000000908007387 */ /* 0x0001ee0000100800 */
[----:B------:R-:W-:Y:S05]  /*1400*/  @!P2 BRA `(.L_x_1196) ;  /* 0xfffffffc0074a947 */ /* 0x000fea000383ffff */
.L_x_1191:
[----:B------:R-:W-:Y:S05]  /*1410*/  BSYNC B0 ;  /* 0x0000000000007941 */ /* 0x000fea0003800000 */
.L_x_1190:
[----:B------:R-:W-:Y:S01]  /*1420*/  VIADD R5, R5, 0x1 ;  /* 0x0000000105057836 */ /* 0x000fe20000000000 */
[----:B------:R-:W-:Y:S06]  /*1430*/  @!P0 BRA `(.L_x_1197) ;  /* 0xfffffffc00008947 */ /* 0x000fec000383ffff */
[----:B------:R-:W-:Y:S05]  /*1440*/  BSYNC B1 ;  /* 0x0000000000017941 */ /* 0x000fea0003800000 */
.L_x_1189:
[----:B------:R3:W5:Y:S04]  /*1450*/  LDL.128 R36, [R1] ;  /* 0x0000000001247983 */ /* 0x0007680000100c00 */
[----:B------:R3:W5:Y:S04]  /*1460*/  LDL.128 R28, [R1+0x10] ;  /* 0x00001000011c7983 */ /* 0x0007680000100c00 */
[----:B------:R3:W5:Y:S04]  /*1470*/  LDL.128 R24, [R1+0x20] ;  /* 0x0000200001187983 */ /* 0x0007680000100c00 */
[----:B------:R3:W5:Y:S04]  /*1480*/  LDL.128 R20, [R1+0x30] ;  /* 0x0000300001147983 */ /* 0x0007680000100c00 */
[----:B------:R3:W5:Y:S04]  /*1490*/  LDL.128 R16, [R1+0x40] ;  /* 0x0000400001107983 */ /* 0x0007680000100c00 */
[----:B------:R3:W5:Y:S04]  /*14a0*/  LDL.128 R12, [R1+0x50] ;  /* 0x00005000010c7983 */ /* 0x0007680000100c00 */
[----:B0-----:R3:W5:Y:S04]  /*14b0*/  LDL.128 R8, [R1+0x60] ;  /* 0x0000600001087983 */ /* 0x0017680000100c00 */
[----:B------:R3:W5:Y:S02]  /*14c0*/  LDL.128 R4, [R1+0x70] ;  /* 0x0000700001047983 */ /* 0x0007640000100c00 */
.L_x_1188:
[----:B------:R-:W-:Y:S05]  /*14d0*/  WARPSYNC.ALL ;  /* 0x0000000000007948 */ /* 0x000fea0003800000 */
[----:B------:R-:W-:Y:S01]  /*14e0*/  IABS R48, UR12 ;  /* 0x0000000c00307c13 */ /* 0x000fe20008000000 */
[----:B------:R-:W-:Y:S01]  /*14f0*/  IMAD R50, R2, UR12, RZ ;  /* 0x0000000c02327c24 */ /* 0x000fe2000f8e02ff */
[----:B------:R-:W-:Y:S01]  /*1500*/  BAR.SYNC.DEFER_BLOCKING 0x0 ;  /* 0x0000000000007b1d */ /* 0x000fe20000010000 */
[----:B------:R-:W-:Y:S01]  /*1510*/  IMAD.U32 R51, RZ, RZ, UR4 ;  /* 0x00000004ff337e24 */ /* 0x000fe2000f8e00ff */
[----:B------:R-:W-:Y:S01]  /*1520*/  UISETP.NE.AND UP0, UPT, UR12, URZ, UPT ;  /* 0x000000ff0c00728c */ /* 0x000fe2000bf05270 */
[----:B------:R-:W-:Y:S01]  /*1530*/  IMAD R50, R3, R50, RZ ;  /* 0x0000003203327224 */ /* 0x000fe200078e02ff */
[----:B------:R-:W-:-:S02]  /*1540*/  UIADD3 UR4, UPT, UPT, UR10, UR4, URZ ;  /* 0x000000040a047290 */ /* 0x000fc4000fffe0ff */
[----:B------:R-:W0:Y:S01]  /*1550*/  I2F.RP R46, R48 ;  /* 0x00000030002e7306 */ /* 0x000e220000209400 */
[----:B------:R-:W-:-:S07]  /*1560*/  LEA R51, R51, R0, 0xc ;  /* 0x0000000033337211 */ /* 0x000fce00078e60ff */
[----:B0-----:R-:W0:Y:S02]  /*1570*/  MUFU.RCP R46, R46 ;  /* 0x0000002e002e7308 */ /* 0x001e240000001000 */
[----:B0-----:R-:W-:-:S06]  /*1580*/  IADD3 R44, PT, PT, R46, 0xffffffe, RZ ;  /* 0x0ffffffe2e2c7810 */ /* 0x001fcc0007ffe0ff */
[----:B------:R0:W4:Y:S02]  /*1590*/  F2I.FTZ.U32.TRUNC.NTZ R45, R44 ;  /* 0x0000002c002d7305 */ /* 0x000124000021f000 */
[----:B0-----:R-:W-:Y:S02]  /*15a0*/  IMAD.MOV.U32 R44, RZ, RZ, RZ ;  /* 0x000000ffff2c7224 */ /* 0x001fe400078e00ff */
[----:B----4-:R-:W-:-:S04]  /*15b0*/  IMAD.MOV R47, RZ, RZ, -R45 ;  /* 0x000000ffff2f7224 */ /* 0x010fc800078e0a2d */
[----:B------:R-:W-:-:S04]  /*15c0*/  IMAD R47, R47, R48, RZ ;  /* 0x000000302f2f7224 */ /* 0x000fc800078e02ff */
[----:B------:R-:W-:Y:S01]  /*15d0*/  IMAD.HI.U32 R45, R45, R47, R44 ;  /* 0x0000002f2d2d7227 */ /* 0x000fe200078e002c */
[----:B------:R-:W-:Y:S02]  /*15e0*/  IABS R47, UR12 ;  /* 0x0000000c002f7c13 */ /* 0x000fe40008000000 */
[----:B------:R-:W-:Y:S02]  /*15f0*/  IABS R44, R50 ;  /* 0x00000032002c7213 */ /* 0x000fe40000000000 */
[----:B------:R-:W-:Y:S02]  /*1600*/  IADD3 R46, PT, PT, RZ, -R47, RZ ;  /* 0x8000002fff2e7210 */ /* 0x000fe40007ffe0ff */
[----:B------:R-:W-:Y:S01]  /*1610*/  LOP3.LUT R50, R50, UR12, RZ, 0x3c, !PT ;  /* 0x0000000c32327c12 */ /* 0x000fe2000f8e3cff */
[----:B------:R-:W-:-:S03]  /*1620*/  IMAD.HI.U32 R49, R45, R44, RZ ;  /* 0x0000002c2d317227 */ /* 0x000fc600078e00ff */
[----:B------:R-:W-:Y:S01]  /*1630*/  ISETP.GE.AND P2, PT, R50, RZ, PT ;  /* 0x000000ff3200720c */ /* 0x000fe20003f46270 */
[----:B------:R-:W-:Y:S01]  /*1640*/  IMAD R45, R49, R46, R44 ;  /* 0x0000002e312d7224 */ /* 0x000fe200078e022c */
[----:B------:R-:W-:Y:S01]  /*1650*/  IABS R50, R32 ;  /* 0x0000002000327213 */ /* 0x000fe20000000000 */
[----:B------:R-:W0:Y:S03]  /*1660*/  LDC.64 R46, c[0x0][0x3a0] ;  /* 0x0000e800ff2e7b82 */ /* 0x000e260000000a00 */
[----:B------:R-:W-:Y:S01]  /*1670*/  ISETP.GT.U32.AND P1, PT, R48, R45, PT ;  /* 0x0000002d3000720c */ /* 0x000fe20003f24070 */
[----:B------:R-:W4:-:S12]  /*1680*/  I2F.RP R52, R50 ;  /* 0x0000003200347306 */ /* 0x000f180000209400 */
[----:B------:R-:W-:Y:S02]  /*1690*/  @!P1 IMAD.IADD R45, R45, 0x1, -R48 ;  /* 0x000000012d2d9824 */ /* 0x000fe400078e0a30 */
[----:B------:R-:W-:Y:S01]  /*16a0*/  @!P1 VIADD R49, R49, 0x1 ;  /* 0x0000000131319836 */ /* 0x000fe20000000000 */
[----:B----4-:R-:W4:Y:S02]  /*16b0*/  MUFU.RCP R52, R52 ;  /* 0x0000003400347308 */ /* 0x010f240000001000 */
[----:B------:R-:W-:Y:S02]  /*16c0*/  ISETP.GE.U32.AND P0, PT, R45, R48, PT ;  /* 0x000000302d00720c */ /* 0x000fe40003f06070 */
[----:B------:R-:W-:Y:S01]  /*16d0*/  IADD3 R48, PT, PT, R32, 0x1, RZ ;  /* 0x0000000120307810 */ /* 0x000fe20007ffe0ff */
[----:B0-----:R-:W-:-:S03]  /*16e0*/  IMAD.WIDE R44, R51, 0x4, R46 ;  /* 0x00000004332c7825 */ /* 0x001fc600078e022e */
[----:B------:R-:W-:Y:S02]  /*16f0*/  ISETP.GE.U32.AND P3, PT, R48, 0x3, PT ;  /* 0x000000033000780c */ /* 0x000fe40003f66070 */
[----:B-----5:R4:W-:Y:S05]  /*1700*/  STG.E desc[UR8][R44.64], R36 ;  /* 0x000000242c007986 */ /* 0x0209ea000c101908 */
[----:B------:R-:W-:Y:S01]  /*1710*/  @P0 VIADD R49, R49, 0x1 ;  /* 0x0000000131310836 */ /* 0x000fe20000000000 */
[----:B------:R-:W-:-:S04]  /*1720*/  ISETP.GT.U32.AND P0, PT, R50, 0x1, PT ;  /* 0x000000013200780c */ /* 0x000fc80003f04070 */
[----:B------:R-:W-:Y:S02]  /*1730*/  R2UR UR6, R49 ;  /* 0x00000000310672ca */ /* 0x000fe400000e0000 */
[----:B------:R-:W-:Y:S01]  /*1740*/  IADD3 R49, PT, PT, -R50, 0x1, RZ ;  /* 0x0000000132317810 */ /* 0x000fe20007ffe1ff */
[----:B----4-:R-:W-:Y:S01]  /*1750*/  VIADD R44, R52, 0xffffffe ;  /* 0x0ffffffe342c7836 */ /* 0x010fe20000000000 */
[----:B------:R-:W-:Y:S02]  /*1760*/  LOP3.LUT R52, RZ, R32, RZ, 0x33, !PT ;  /* 0x00000020ff347212 */ /* 0x000fe400078e33ff */
[----:B------:R-:W-:Y:S01]  /*1770*/  SEL R49, R49, 0x1, !P0 ;  /* 0x0000000131317807 */ /* 0x000fe20004000000 */
[----:B------:R0:W4:Y:S01]  /*1780*/  F2I.FTZ.U32.TRUNC.NTZ R45, R44 ;  /* 0x0000002c002d7305 */ /* 0x000122000021f000 */
[----:B------:R-:W-:Y:S02]  /*1790*/  ISETP.NE.AND P0, PT, R32, RZ, PT ;  /* 0x000000ff2000720c */ /* 0x000fe40003f05270 */
[----:B------:R-:W-:-:S03]  /*17a0*/  ISETP.GT.U32.AND P1, PT, R50, R49, PT ;  /* 0x000000313200720c */ /* 0x000fc60003f24070 */
[----:B------:R-:W-:Y:S02]  /*17b0*/  @!P2 IMAD R36, RZ, RZ, -UR6 ;  /* 0x80000006ff24ae24 */ /* 0x000fe4000f8e02ff */
[----:B0-----:R-:W-:-:S03]  /*17c0*/  IMAD.MOV.U32 R44, RZ, RZ, RZ ;  /* 0x000000ffff2c7224 */ /* 0x001fc600078e00ff */
[----:B------:R-:W-:Y:S01]  /*17d0*/  @!P2 R2UR UR6, R36 ;  /* 0x000000002406a2ca */ /* 0x000fe200000e0000 */
[----:B------:R-:W-:Y:S01]  /*17e0*/  IMAD.SHL.U32 R36, R32, 0x80, RZ ;  /* 0x0000008020247824 */ /* 0x000fe200078e00ff */
[----:B----4-:R-:W-:-:S03]  /*17f0*/  IADD3 R53, PT, PT, RZ, -R45, RZ ;  /* 0x8000002dff357210 */ /* 0x010fc60007ffe0ff */
[----:B------:R-:W-:Y:S01]  /*1800*/  @!P1 IMAD.IADD R49, R49, 0x1, -R50 ;  /* 0x0000000131319824 */ /* 0x000fe200078e0a32 */
[----:B------:R-:W-:-:S03]  /*1810*/  SEL R36, R36, RZ, !P3 ;  /* 0x000000ff24247207 */ /* 0x000fc60005800000 */
[----:B------:R-:W-:Y:S01]  /*1820*/  @!UP0 ULOP3.LUT UR6, URZ, UR12, URZ, 0x33, !UPT ;  /* 0x0000000cff068292 */ /* 0x000fe2000f8e33ff */
[----:B------:R-:W-:Y:S01]  /*1830*/  IADD3 R36, PT, PT, R51, R36, RZ ;  /* 0x0000002433247210 */ /* 0x000fe20007ffe0ff */
[----:B------:R-:W-:Y:S01]  /*1840*/  IMAD R53, R53, R50, RZ ;  /* 0x0000003235357224 */ /* 0x000fe200078e02ff */
[----:B------:R-:W-:-:S03]  /*1850*/  SEL R49, R52, R49, !P0 ;  /* 0x0000003134317207 */ /* 0x000fc60004000000 */
[----:B------:R-:W-:-:S04]  /*1860*/  IMAD.HI.U32 R45, R45, R53, R44 ;  /* 0x000000352d2d7227 */ /* 0x000fc800078e002c */
[----:B------:R-:W-:Y:S01]  /*1870*/  IMAD R49, R49, UR6, R36 ;  /* 0x0000000631317c24 */ /* 0x000fe2000f8e0224 */
[----:B------:R-:W-:Y:S01]  /*1880*/  IABS R36, R32 ;  /* 0x0000002000247213 */ /* 0x000fe20000000000 */
[----:B------:R-:W-:-:S04]  /*1890*/  IMAD.HI.U32 R53, R45, 0x2, RZ ;  /* 0x000000022d357827 */ /* 0x000fc800078e00ff */
[----:B------:R-:W-:Y:S02]  /*18a0*/  IMAD.MOV R44, RZ, RZ, -R36 ;  /* 0x000000ffff2c7224 */ /* 0x000fe400078e0a24 */
[----:B------:R-:W-:-:S04]  /*18b0*/  IMAD.WIDE R48, R49, 0x4, R46 ;  /* 0x0000000431307825 */ /* 0x000fc800078e022e */
[----:B------:R-:W-:Y:S01]  /*18c0*/  IMAD R36, R53, R44, 0x2 ;  /* 0x0000000235247424 */ /* 0x000fe200078e022c */
[----:B------:R0:W-:Y:S04]  /*18d0*/  STG.E desc[UR8][R48.64], R37 ;  /* 0x0000002530007986 */ /* 0x0001e8000c101908 */
[----:B------:R-:W-:Y:S02]  /*18e0*/  ISETP.GT.U32.AND P2, PT, R50, R36, PT ;  /* 0x000000243200720c */ /* 0x000fe40003f44070 */
[----:B0-----:R-:W-:-:S11]  /*18f0*/  LOP3.LUT R48, R32, 0x3, RZ, 0x3c, !PT ;  /* 0x0000000320307812 */ /* 0x001fd600078e3cff */
[----:B------:R-:W-:Y:S01]  /*1900*/  @!P2 IADD3 R36, PT, PT, R36, -R50, RZ ;  /* 0x800000322424a210 */ /* 0x000fe20007ffe0ff */
[----:B------:R-:W-:-:S03]  /*1910*/  @!P2 VIADD R53, R53, 0x1 ;  /* 0x000000013535a836 */ /* 0x000fc60000000000 */
[----:B------:R-:W-:Y:S02]  /*1920*/  ISETP.GE.U32.AND P1, PT, R36, R50, PT ;  /* 0x000000322400720c */ /* 0x000fe40003f26070 */
[----:B------:R-:W-:-:S04]  /*1930*/  LOP3.LUT R36, R32, 0x2, RZ, 0x3c, !PT ;  /* 0x0000000220247812 */ /* 0x000fc800078e3cff */
[----:B------:R-:W-:-:S07]  /*1940*/  ISETP.GE.AND P3, PT, R36, RZ, PT ;  /* 0x000000ff2400720c */ /* 0x000fce0003f66270 */
[----:B------:R-:W-:-:S06]  /*1950*/  @P1 VIADD R53, R53, 0x1 ;  /* 0x0000000135351836 */ /* 0x000fcc0000000000 */
[----:B------:R-:W-:Y:S02]  /*1960*/  @!P3 IADD3 R53, PT, PT, -R53, RZ, RZ ;  /* 0x000000ff3535b210 */ /* 0x000fe40007ffe1ff */
[----:B------:R-:W-:Y:S01]  /*1970*/  ISETP.GE.AND P3, PT, R48, RZ, PT ;  /* 0x000000ff3000720c */ /* 0x000fe20003f66270 */
[----:B------:R-:W-:Y:S01]  /*1980*/  IMAD.HI.U32 R48, R45, 0x13, RZ ;  /* 0x000000132d307827 */ /* 0x000fe200078e00ff */
[----:B------:R-:W-:-:S05]  /*1990*/  SEL R36, R52, R53, !P0 ;  /* 0x0000003534247207 */ /* 0x000fca0004000000 */
[----:B------:R-:W-:Y:S02]  /*19a0*/  IMAD.MOV R49, RZ, RZ, -R36 ;  /* 0x000000ffff317224 */ /* 0x000fe400078e0a24 */
[----:B------:R-:W-:Y:S02]  /*19b0*/  IMAD R37, R36, 0x80, R51 ;  /* 0x0000008024257824 */ /* 0x000fe400078e0233 */
[----:B------:R-:W-:Y:S02]  /*19c0*/  IMAD R36, R32, R49, 0x2 ;  /* 0x0000000220247424 */ /* 0x000fe400078e0231 */
[----:B------:R-:W-:-:S04]  /*19d0*/  IMAD.HI.U32 R49, R45, 0x3, RZ ;  /* 0x000000032d317827 */ /* 0x000fc800078e00ff */
[----:B------:R-:W-:Y:S02]  /*19e0*/  IMAD R53, R49, R44, 0x3 ;  /* 0x0000000331357424 */ /* 0x000fe400078e022c */
[----:B------:R-:W-:-:S03]  /*19f0*/  IMAD R37, R36, UR6, R37 ;  /* 0x0000000624257c24 */ /* 0x000fc6000f8e0225 */
[----:B------:R-:W-:Y:S01]  /*1a00*/  ISETP.GT.U32.AND P2, PT, R50, R53, PT ;  /* 0x000000353200720c */ /* 0x000fe20003f44070 */
[----:B------:R-:W-:-:S05]  /*1a10*/  IMAD.WIDE R36, R37, 0x4, R46 ;  /* 0x0000000425247825 */ /* 0x000fca00078e022e */
[----:B------:R0:W-:Y:S07]  /*1a20*/  STG.E desc[UR8][R36.64], R38 ;  /* 0x0000002624007986 */ /* 0x0001ee000c101908 */
[----:B------:R-:W-:Y:S01]  /*1a30*/  @!P2 IADD3 R53, PT, PT, R53, -R50, RZ ;  /* 0x800000323535a210 */ /* 0x000fe20007ffe0ff */
[----:B------:R-:W-:-:S03]  /*1a40*/  @!P2 VIADD R49, R49, 0x1 ;  /* 0x000000013131a836 */ /* 0x000fc60000000000 */
[----:B------:R-:W-:Y:S02]  /*1a50*/  ISETP.GE.U32.AND P1, PT, R53, R50, PT ;  /* 0x000000323500720c */ /* 0x000fe40003f26070 */
[----:B0-----:R-:W-:-:S11]  /*1a60*/  LOP3.LUT R38, R32, 0x4, RZ, 0x3c, !PT ;  /* 0x0000000420267812 */ /* 0x001fd600078e3cff */
[----:B------:R-:W-:-:S05]  /*1a70*/  @P1 VIADD R49, R49, 0x1 ;  /* 0x0000000131311836 */ /* 0x000fca0000000000 */
[----:B------:R-:W-:Y:S02]  /*1a80*/  @!P3 IADD3 R49, PT, PT, -R49, RZ, RZ ;  /* 0x000000ff3131b210 */ /* 0x000fe40007ffe1ff */
[----:B------:R-:W-:Y:S02]  /*1a90*/  ISETP.GE.AND P3, PT, R38, RZ, PT ;  /* 0x000000ff2600720c */ /* 0x000fe40003f66270 */
[----:B------:R-:W-:Y:S02]  /*1aa0*/  SEL R36, R52, R49, !P0 ;  /* 0x0000003134247207 */ /* 0x000fe40004000000 */
[----:B------:R-:W-:-:S03]  /*1ab0*/  LOP3.LUT R38, R32, 0x5, RZ, 0x3c, !PT ;  /* 0x0000000520267812 */ /* 0x000fc600078e3cff */
        /* <DEDUP_REMOVED lines=11> */
[----:B------:R-:W-:Y:S01]  /*1b70*/  ISETP.GE.U32.AND P1, PT, R53, R50, PT ;  /* 0x000000323500720c */ /* 0x000fe20003f26070 */
[----:B0-----:R-:W-:-:S12]  /*1b80*/  IMAD.HI.U32 R39, R45, 0x5, RZ ;  /* 0x000000052d277827 */ /* 0x001fd800078e00ff */
[----:B------:R-:W-:-:S05]  /*1b90*/  @P1 VIADD R49, R49, 0x1 ;  /* 0x0000000131311836 */ /* 0x000fca0000000000 */
[----:B------:R-:W-:Y:S02]  /*1ba0*/  @!P3 IADD3 R49, PT, PT, -R49, RZ, RZ ;  /* 0x000000ff3131b210 */ /* 0x000fe40007ffe1ff */
[----:B------:R-:W-:Y:S02]  /*1bb0*/  ISETP.GE.AND P3, PT, R38, RZ, PT ;  /* 0x000000ff2600720c */ /* 0x000fe40003f66270 */
[----:B------:R-:W-:Y:S01]  /*1bc0*/  SEL R36, R52, R49, !P0 ;  /* 0x0000003134247207 */ /* 0x000fe20004000000 */
[----:B------:R-:W-:-:S04]  /*1bd0*/  IMAD R49, R39, R44, 0x5 ;  /* 0x0000000527317424 */ /* 0x000fc800078e022c */
[----:B------:R-:W-:Y:S01]  /*1be0*/  IMAD.MOV R53, RZ, RZ, -R36 ;  /* 0x000000ffff357224 */ /* 0x000fe200078e0a24 */
[----:B------:R-:W-:Y:S01]  /*1bf0*/  ISETP.GT.U32.AND P2, PT, R50, R49, PT ;  /* 0x000000313200720c */ /* 0x000fe20003f44070 */
[----:B------:R-:W-:Y:S02]  /*1c00*/  IMAD R37, R36, 0x80, R51 ;  /* 0x0000008024257824 */ /* 0x000fe400078e0233 */
[----:B------:R-:W-:-:S04]  /*1c10*/  IMAD R36, R32, R53, 0x4 ;  /* 0x0000000420247424 */ /* 0x000fc800078e0235 */
[----:B------:R-:W-:-:S04]  /*1c20*/  IMAD R37, R36, UR6, R37 ;  /* 0x0000000624257c24 */ /* 0x000fc8000f8e0225 */
[----:B------:R-:W-:Y:S02]  /*1c30*/  IMAD.WIDE R36, R37, 0x4, R46 ;  /* 0x0000000425247825 */ /* 0x000fe400078e022e */
[-C--:B------:R-:W-:Y:S02]  /*1c40*/  @!P2 IADD3 R49, PT, PT, R49, -R50.reuse, RZ ;  /* 0x800000323131a210 */ /* 0x080fe40007ffe0ff */
[----:B------:R-:W-:Y:S01]  /*1c50*/  @!P2 VIADD R39, R39, 0x1 ;  /* 0x000000012727a836 */ /* 0x000fe20000000000 */
[----:B------:R0:W-:Y:S01]  /*1c60*/  STG.E desc[UR8][R36.64], R28 ;  /* 0x0000001c24007986 */ /* 0x0001e2000c101908 */
[----:B------:R-:W-:-:S13]  /*1c70*/  ISETP.GE.U32.AND P1, PT, R49, R50, PT ;  /* 0x000000323100720c */ /* 0x000fda0003f26070 */
[----:B------:R-:W-:-:S05]  /*1c80*/  @P1 VIADD R39, R39, 0x1 ;  /* 0x0000000127271836 */ /* 0x000fca0000000000 */
[----:B------:R-:W-:-:S04]  /*1c90*/  @!P3 IADD3 R39, PT, PT, -R39, RZ, RZ ;  /* 0x000000ff2727b210 */ /* 0x000fc80007ffe1ff */
[----:B------:R-:W-:Y:S01]  /*1ca0*/  SEL R38, R52, R39, !P0 ;  /* 0x0000002734267207 */ /* 0x000fe20004000000 */
[----:B------:R-:W-:-:S04]  /*1cb0*/  IMAD.HI.U32 R39, R45, 0x6, RZ ;  /* 0x000000062d277827 */ /* 0x000fc800078e00ff */
[----:B------:R-:W-:Y:S02]  /*1cc0*/  IMAD R49, R39, R44, 0x6 ;  /* 0x0000000627317424 */ /* 0x000fe400078e022c */
[----:B------:R-:W-:Y:S02]  /*1cd0*/  IMAD.MOV R53, RZ, RZ, -R38 ;  /* 0x000000ffff357224 */ /* 0x000fe400078e0a26 */
[----:B0-----:R-:W-:Y:S01]  /*1ce0*/  IMAD R37, R38, 0x80, R51 ;  /* 0x0000008026257824 */ /* 0x001fe200078e0233 */
[----:B------:R-:W-:Y:S01]  /*1cf0*/  ISETP.GT.U32.AND P2, PT, R50, R49, PT ;  /* 0x000000313200720c */ /* 0x000fe20003f44070 */
[----:B------:R-:W-:-:S04]  /*1d00*/  IMAD R28, R32, R53, 0x5 ;  /* 0x00000005201c7424 */ /* 0x000fc800078e0235 */
[----:B------:R-:W-:Y:S01]  /*1d10*/  IMAD R37, R28, UR6, R37 ;  /* 0x000000061c257c24 */ /* 0x000fe2000f8e0225 */
[----:B------:R-:W-:-:S03]  /*1d20*/  LOP3.LUT R28, R32, 0x6, RZ, 0x3c, !PT ;  /* 0x00000006201c7812 */ /* 0x000fc600078e3cff */
[----:B------:R-:W-:Y:S01]  /*1d30*/  IMAD.WIDE R36, R37, 0x4, R46 ;  /* 0x0000000425247825 */ /* 0x000fe200078e022e */
[----:B------:R-:W-:-:S03]  /*1d40*/  ISETP.GE.AND P3, PT, R28, RZ, PT ;  /* 0x000000ff1c00720c */ /* 0x000fc60003f66270 */
[-C--:B------:R-:W-:Y:S01]  /*1d50*/  @!P2 IADD3 R49, PT, PT, R49, -R50.reuse, RZ ;  /* 0x800000323131a210 */ /* 0x080fe20007ffe0ff */
[----:B------:R-:W-:Y:S01]  /*1d60*/  @!P2 VIADD R39, R39, 0x1 ;  /* 0x000000012727a836 */ /* 0x000fe20000000000 */
[----:B------:R0:W-:Y:S02]  /*1d70*/  STG.E desc[UR8][R36.64], R29 ;  /* 0x0000001d24007986 */ /* 0x0001e4000c101908 */
[----:B------:R-:W-:Y:S01]  /*1d80*/  ISETP.GE.U32.AND P1, PT, R49, R50, PT ;  /* 0x000000323100720c */ /* 0x000fe20003f26070 */
[----:B0-----:R-:W-:Y:S01]  /*1d90*/  IMAD.HI.U32 R37, R45, 0x7, RZ ;  /* 0x000000072d257827 */ /* 0x001fe200078e00ff */
[----:B------:R-:W-:-:S11]  /*1da0*/  LOP3.LUT R36, R32, 0x7, RZ, 0x3c, !PT ;  /* 0x0000000720247812 */ /* 0x000fd600078e3cff */
[----:B------:R-:W-:Y:S02]  /*1db0*/  @P1 VIADD R39, R39, 0x1 ;  /* 0x0000000127271836 */ /* 0x000fe40000000000 */
[----:B------:R-:W-:-:S03]  /*1dc0*/  IMAD R49, R37, R44, 0x7 ;  /* 0x0000000725317424 */ /* 0x000fc600078e022c */
[----:B------:R-:W-:Y:S02]  /*1dd0*/  @!P3 IADD3 R39, PT, PT, -R39, RZ, RZ ;  /* 0x000000ff2727b210 */ /* 0x000fe40007ffe1ff */
[----:B------:R-:W-:Y:S02]  /*1de0*/  ISETP.GT.U32.AND P2, PT, R50, R49, PT ;  /* 0x000000313200720c */ /* 0x000fe40003f44070 */
[----:B------:R-:W-:Y:S02]  /*1df0*/  SEL R28, R52, R39, !P0 ;  /* 0x00000027341c7207 */ /* 0x000fe40004000000 */
[----:B------:R-:W-:-:S03]  /*1e00*/  ISETP.GE.AND P3, PT, R36, RZ, PT ;  /* 0x000000ff2400720c */ /* 0x000fc60003f66270 */
[----:B------:R-:W-:Y:S02]  /*1e10*/  IMAD.MOV R39, RZ, RZ, -R28 ;  /* 0x000000ffff277224 */ /* 0x000fe400078e0a1c */
[----:B------:R-:W-:Y:S02]  /*1e20*/  IMAD R29, R28, 0x80, R51 ;  /* 0x000000801c1d7824 */ /* 0x000fe400078e0233 */
[----:B------:R-:W-:Y:S02]  /*1e30*/  IMAD R28, R32, R39, 0x6 ;  /* 0x00000006201c7424 */ /* 0x000fe400078e0227 */
[----:B------:R-:W-:Y:S01]  /*1e40*/  IMAD.HI.U32 R39, R45, 0x8, RZ ;  /* 0x000000082d277827 */ /* 0x000fe200078e00ff */
[----:B------:R-:W-:-:S03]  /*1e50*/  @!P2 IADD3 R49, PT, PT, R49, -R50, RZ ;  /* 0x800000323131a210 */ /* 0x000fc60007ffe0ff */
[----:B------:R-:W-:Y:S01]  /*1e60*/  IMAD R53, R39, R44, 0x8 ;  /* 0x0000000827357424 */ /* 0x000fe200078e022c */
[----:B------:R-:W-:Y:S01]  /*1e70*/  ISETP.GE.U32.AND P1, PT, R49, R50, PT ;  /* 0x000000323100720c */ /* 0x000fe20003f26070 */
[----:B------:R-:W-:Y:S02]  /*1e80*/  IMAD R29, R28, UR6, R29 ;  /* 0x000000061c1d7c24 */ /* 0x000fe4000f8e021d */
[----:B------:R-:W-:Y:S01]  /*1e90*/  @!P2 VIADD R37, R37, 0x1 ;  /* 0x000000012525a836 */ /* 0x000fe20000000000 */
[----:B------:R-:W-:Y:S01]  /*1ea0*/  ISETP.GT.U32.AND P4, PT, R50, R53, PT ;  /* 0x000000353200720c */ /* 0x000fe20003f84070 */
[----:B------:R-:W-:-:S05]  /*1eb0*/  IMAD.WIDE R28, R29, 0x4, R46 ;  /* 0x000000041d1c7825 */ /* 0x000fca00078e022e */
[----:B------:R0:W-:Y:S03]  /*1ec0*/  STG.E desc[UR8][R28.64], R30 ;  /* 0x0000001e1c007986 */ /* 0x0001e6000c101908 */
[----:B------:R-:W-:-:S04]  /*1ed0*/  @P1 VIADD R37, R37, 0x1 ;  /* 0x0000000125251836 */ /* 0x000fc80000000000 */
[-C--:B------:R-:W-:Y:S01]  /*1ee0*/  @!P4 IADD3 R53, PT, PT, R53, -R50.reuse, RZ ;  /* 0x800000323535c210 */ /* 0x080fe20007ffe0ff */
[----:B------:R-:W-:Y:S02]  /*1ef0*/  @!P3 IMAD.MOV R37, RZ, RZ, -R37 ;  /* 0x000000ffff25b224 */ /* 0x000fe400078e0a25 */
[----:B------:R-:W-:Y:S01]  /*1f00*/  @!P4 VIADD R39, R39, 0x1 ;  /* 0x000000012727c836 */ /* 0x000fe20000000000 */
[----:B------:R-:W-:Y:S02]  /*1f10*/  ISETP.GE.U32.AND P1, PT, R53, R50, PT ;  /* 0x000000323500720c */ /* 0x000fe40003f26070 */
[----:B0-----:R-:W-:Y:S02]  /*1f20*/  LOP3.LUT R29, R32, 0x8, RZ, 0x3c, !PT ;  /* 0x00000008201d7812 */ /* 0x001fe400078e3cff */
[----:B------:R-:W-:Y:S02]  /*1f30*/  SEL R28, R52, R37, !P0 ;  /* 0x00000025341c7207 */ /* 0x000fe40004000000 */
[----:B------:R-:W-:-:S02]  /*1f40*/  ISETP.GE.AND P2, PT, R29, RZ, PT ;  /* 0x000000ff1d00720c */ /* 0x000fc40003f46270 */
[C---:B------:R-:W-:Y:S01]  /*1f50*/  IADD3 R37, PT, PT, -R28.reuse, RZ, RZ ;  /* 0x000000ff1c257210 */ /* 0x040fe20007ffe1ff */
[----:B------:R-:W-:-:S04]  /*1f60*/  IMAD R29, R28, 0x80, R51 ;  /* 0x000000801c1d7824 */ /* 0x000fc800078e0233 */
[----:B------:R-:W-:Y:S02]  /*1f70*/  @P1 VIADD R39, R39, 0x1 ;  /* 0x0000000127271836 */ /* 0x000fe40000000000 */
[----:B------:R-:W-:-:S04]  /*1f80*/  IMAD R28, R32, R37, 0x7 ;  /* 0x00000007201c7424 */ /* 0x000fc800078e0225 */
[----:B------:R-:W-:Y:S01]  /*1f90*/  @!P2 IADD3 R39, PT, PT, -R39, RZ, RZ ;  /* 0x000000ff2727a210 */ /* 0x000fe20007ffe1ff */
[----:B------:R-:W-:-:S03]  /*1fa0*/  IMAD R29, R28, UR6, R29 ;  /* 0x000000061c1d7c24 */ /* 0x000fc6000f8e021d */
[----:B------:R-:W-:Y:S01]  /*1fb0*/  SEL R30, R52, R39, !P0 ;  /* 0x00000027341e7207 */ /* 0x000fe20004000000 */
[----:B------:R-:W-:-:S04]  /*1fc0*/  IMAD.HI.U32 R39, R45, 0x9, RZ ;  /* 0x000000092d277827 */ /* 0x000fc800078e00ff */
[----:B------:R-:W-:Y:S02]  /*1fd0*/  IMAD R53, R39, R44, 0x9 ;  /* 0x0000000927357424 */ /* 0x000fe400078e022c */
[----:B------:R-:W-:-:S03]  /*1fe0*/  IMAD.WIDE R28, R29, 0x4, R46 ;  /* 0x000000041d1c7825 */ /* 0x000fc600078e022e */
[----:B------:R-:W-:Y:S01]  /*1ff0*/  ISETP.GT.U32.AND P5, PT, R50, R53, PT ;  /* 0x000000353200720c */ /* 0x000fe20003fa4070 */
[----:B------:R-:W-:Y:S01]  /*2000*/  IMAD.MOV R49, RZ, RZ, -R30 ;  /* 0x000000ffff317224 */ /* 0x000fe200078e0a1e */
[----:B------:R0:W-:Y:S01]  /*2010*/  STG.E desc[UR8][R28.64], R31 ;  /* 0x0000001f1c007986 */ /* 0x0001e2000c101908 */
[----:B------:R-:W-:Y:S02]  /*2020*/  IMAD R37, R30, 0x80, R51 ;  /* 0x000000801e257824 */ /* 0x000fe400078e0233 */
[----:B------:R-:W-:Y:S02]  /*2030*/  IMAD R30, R32, R49, 0x8 ;  /* 0x00000008201e7424 */ /* 0x000fe400078e0231 */
[----:B------:R-:W-:-:S04]  /*2040*/  IMAD.HI.U32 R49, R45, 0xa, RZ ;  /* 0x0000000a2d317827 */ /* 0x000fc800078e00ff */
[----:B------:R-:W-:Y:S02]  /*2050*/  IMAD R37, R30, UR6, R37 ;  /* 0x000000061e257c24 */ /* 0x000fe4000f8e0225 */
[-C--:B------:R-:W-:Y:S01]  /*2060*/  @!P5 IADD3 R53, PT, PT, R53, -R50.reuse, RZ ;  /* 0x800000323535d210 */ /* 0x080fe20007ffe0ff */
[----:B0-----:R-:W-:Y:S01]  /*2070*/  IMAD.HI.U32 R29, R45, 0xb, RZ ;  /* 0x0000000b2d1d7827 */ /* 0x001fe200078e00ff */
[----:B------:R-:W-:Y:S02]  /*2080*/  LOP3.LUT R28, R32, 0x9, RZ, 0x3c, !PT ;  /* 0x00000009201c7812 */ /* 0x000fe400078e3cff */
        /* <DEDUP_REMOVED lines=8> */
[----:B------:R-:W-:-:S02]  /*2110*/  ISETP.GT.U32.AND P1, PT, R50, R31, PT ;  /* 0x0000001f3200720c */ /* 0x000fc40003f24070 */
[----:B------:R-:W-:Y:S02]  /*2120*/  ISETP.GE.AND P6, PT, R28, RZ, PT ;  /* 0x000000ff1c00720c */ /* 0x000fe40003fc6270 */
[----:B------:R0:W-:Y:S01]  /*2130*/  STG.E desc[UR8][R36.64], R24 ;  /* 0x0000001824007986 */ /* 0x0001e2000c101908 */
[----:B------:R-:W-:-:S04]  /*2140*/  @P4 VIADD R39, R39, 0x1 ;  /* 0x0000000127274836 */ /* 0x000fc80000000000 */
[----:B------:R-:W-:Y:S02]  /*2150*/  @!P3 IMAD.MOV R39, RZ, RZ, -R39 ;  /* 0x000000ffff27b224 */ /* 0x000fe400078e0a27 */
[----:B------:R-:W-:Y:S02]  /*2160*/  @!P2 IMAD.IADD R30, R30, 0x1, -R50 ;  /* 0x000000011e1ea824 */ /* 0x000fe400078e0a32 */
[-C--:B------:R-:W-:Y:S01]  /*2170*/  @!P1 IADD3 R31, PT, PT, R31, -R50.reuse, RZ ;  /* 0x800000321f1f9210 */ /* 0x080fe20007ffe0ff */
[----:B------:R-:W-:Y:S01]  /*2180*/  @!P2 VIADD R29, R29, 0x1 ;  /* 0x000000011d1da836 */ /* 0x000fe20000000000 */
[----:B------:R-:W-:Y:S02]  /*2190*/  @!P1 IADD3 R49, PT, PT, R49, 0x1, RZ ;  /* 0x0000000131319810 */ /* 0x000fe40007ffe0ff */
[----:B------:R-:W-:Y:S02]  /*21a0*/  ISETP.GE.U32.AND P4, PT, R30, R50, PT ;  /* 0x000000321e00720c */ /* 0x000fe40003f86070 */
[----:B0-----:R-:W-:-:S02]  /*21b0*/  LOP3.LUT R24, R32, 0xa, RZ, 0x3c, !PT ;  /* 0x0000000a20187812 */ /* 0x001fc400078e3cff */
[----:B------:R-:W-:Y:S02]  /*21c0*/  ISETP.GE.U32.AND P5, PT, R31, R50, PT ;  /* 0x000000321f00720c */ /* 0x000fe40003fa6070 */
[----:B------:R-:W-:Y:S02]  /*21d0*/  ISETP.GE.AND P3, PT, R24, RZ, PT ;  /* 0x000000ff1800720c */ /* 0x000fe40003f66270 */
[----:B------:R-:W-:-:S05]  /*21e0*/  SEL R24, R52, R39, !P0 ;  /* 0x0000002734187207 */ /* 0x000fca0004000000 */
[----:B------:R-:W-:Y:S02]  /*21f0*/  IMAD.MOV R37, RZ, RZ, -R24 ;  /* 0x000000ffff257224 */ /* 0x000fe400078e0a18 */
[----:B------:R-:W-:Y:S02]  /*2200*/  @P4 VIADD R29, R29, 0x1 ;  /* 0x000000011d1d4836 */ /* 0x000fe40000000000 */
[----:B------:R-:W-:Y:S01]  /*2210*/  IMAD R31, R24, 0x80, R51 ;  /* 0x00000080181f7824 */ /* 0x000fe200078e0233 */
[----:B------:R-:W-:Y:S01]  /*2220*/  @P5 IADD3 R49, PT, PT, R49, 0x1, RZ ;  /* 0x0000000131315810 */ /* 0x000fe20007ffe0ff */
[----:B------:R-:W-:Y:S01]  /*2230*/  IMAD R24, R32, R37, 0x9 ;  /* 0x0000000920187424 */ /* 0x000fe200078e0225 */
[----:B------:R-:W-:-:S03]  /*2240*/  MOV R37, R29 ;  /* 0x0000001d00257202 */ /* 0x000fc60000000f00 */
[----:B------:R-:W-:Y:S02]  /*2250*/  @!P3 IMAD.MOV R49, RZ, RZ, -R49 ;  /* 0x000000ffff31b224 */ /* 0x000fe400078e0a31 */
[----:B------:R-:W-:Y:S02]  /*2260*/  @!P6 IMAD.MOV R37, RZ, RZ, -R37 ;  /* 0x000000ffff25e224 */ /* 0x000fe400078e0a25 */
[----:B------:R-:W-:Y:S01]  /*2270*/  IMAD R29, R24, UR6, R31 ;  /* 0x00000006181d7c24 */ /* 0x000fe2000f8e021f */
[C---:B------:R-:W-:Y:S01]  /*2280*/  SEL R24, R52.reuse, R49, !P0 ;  /* 0x0000003134187207 */ /* 0x040fe20004000000 */
[----:B------:R-:W-:Y:S01]  /*2290*/  IMAD.HI.U32 R31, R45, 0xc, RZ ;  /* 0x0000000c2d1f7827 */ /* 0x000fe200078e00ff */
[----:B------:R-:W-:Y:S02]  /*22a0*/  SEL R30, R52, R37, !P0 ;  /* 0x00000025341e7207 */ /* 0x000fe40004000000 */
[C---:B------:R-:W-:Y:S01]  /*22b0*/  IADD3 R49, PT, PT, -R24.reuse, RZ, RZ ;  /* 0x000000ff18317210 */ /* 0x040fe20007ffe1ff */
[----:B------:R-:W-:Y:S01]  /*22c0*/  IMAD R39, R24, 0x80, R51 ;  /* 0x0000008018277824 */ /* 0x000fe200078e0233 */
[----:B------:R-:W-:Y:S01]  /*22d0*/  LEA R53, R30, R51, 0x7 ;  /* 0x000000331e357211 */ /* 0x000fe200078e38ff */
[----:B------:R-:W-:-:S02]  /*22e0*/  IMAD.MOV R36, RZ, RZ, -R30 ;  /* 0x000000ffff247224 */ /* 0x000fc400078e0a1e */
[C---:B------:R-:W-:Y:S02]  /*22f0*/  IMAD R24, R32.reuse, R49, 0xa ;  /* 0x0000000a20187424 */ /* 0x040fe400078e0231 */
[C---:B------:R-:W-:Y:S01]  /*2300*/  IMAD R30, R32.reuse, R36, 0xb ;  /* 0x0000000b201e7424 */ /* 0x040fe200078e0224 */
[----:B------:R-:W-:Y:S01]  /*2310*/  LOP3.LUT R36, R32, 0xc, RZ, 0x3c, !PT ;  /* 0x0000000c20247812 */ /* 0x000fe200078e3cff */
[----:B------:R-:W-:Y:S02]  /*2320*/  IMAD R37, R31, R44, 0xc ;  /* 0x0000000c1f257424 */ /* 0x000fe400078e022c */
[----:B------:R-:W-:Y:S01]  /*2330*/  IMAD.HI.U32 R49, R45, 0xd, RZ ;  /* 0x0000000d2d317827 */ /* 0x000fe200078e00ff */
[----:B------:R-:W-:Y:S02]  /*2340*/  ISETP.GE.AND P5, PT, R36, RZ, PT ;  /* 0x000000ff2400720c */ /* 0x000fe40003fa6270 */
[----:B------:R-:W-:Y:S01]  /*2350*/  ISETP.GT.U32.AND P3, PT, R50, R37, PT ;  /* 0x000000253200720c */ /* 0x000fe20003f64070 */
[----:B------:R-:W-:-:S02]  /*2360*/  IMAD R39, R24, UR6, R39 ;  /* 0x0000000618277c24 */ /* 0x000fc4000f8e0227 */
[----:B------:R-:W-:Y:S02]  /*2370*/  IMAD R24, R30, UR6, R53 ;  /* 0x000000061e187c24 */ /* 0x000fe4000f8e0235 */
[----:B------:R-:W-:Y:S02]  /*2380*/  IMAD R53, R49, R44, 0xd ;  /* 0x0000000d31357424 */ /* 0x000fe400078e022c */
[----:B------:R-:W-:-:S03]  /*2390*/  IMAD.WIDE R28, R29, 0x4, R46 ;  /* 0x000000041d1c7825 */ /* 0x000fc600078e022e */
[----:B------:R-:W-:Y:S01]  /*23a0*/  ISETP.GT.U32.AND P1, PT, R50, R53, PT ;  /* 0x000000353200720c */ /* 0x000fe20003f24070 */
[----:B------:R-:W-:Y:S01]  /*23b0*/  IMAD.HI.U32 R30, R45, 0xe, RZ ;  /* 0x0000000e2d1e7827 */ /* 0x000fe200078e00ff */
[----:B------:R0:W-:Y:S01]  /*23c0*/  STG.E desc[UR8][R28.64], R25 ;  /* 0x000000191c007986 */ /* 0x0001e2000c101908 */
[----:B------:R-:W-:Y:S02]  /*23d0*/  @!P3 IADD3 R31, PT, PT, R31, 0x1, RZ ;  /* 0x000000011f1fb810 */ /* 0x000fe40007ffe0ff */
[----:B------:R-:W-:Y:S02]  /*23e0*/  @!P3 IMAD.IADD R37, R37, 0x1, -R50 ;  /* 0x000000012525b824 */ /* 0x000fe400078e0a32 */
[----:B------:R-:W-:Y:S02]  /*23f0*/  IMAD R38, R30, R44, 0xe ;  /* 0x0000000e1e267424 */ /* 0x000fe400078e022c */
[----:B------:R-:W-:Y:S01]  /*2400*/  IMAD.HI.U32 R36, R45, 0x1a, RZ ;  /* 0x0000001a2d247827 */ /* 0x000fe200078e00ff */
[----:B------:R-:W-:-:S02]  /*2410*/  ISETP.GE.U32.AND P2, PT, R37, R50, PT ;  /* 0x000000322500720c */ /* 0x000fc40003f46070 */
[----:B------:R-:W-:Y:S01]  /*2420*/  ISETP.GT.U32.AND P4, PT, R50, R38, PT ;  /* 0x000000263200720c */ /* 0x000fe20003f84070 */
[----:B------:R-:W-:Y:S02]  /*2430*/  @!P1 IMAD.IADD R53, R53, 0x1, -R50 ;  /* 0x0000000135359824 */ /* 0x000fe400078e0a32 */
[----:B0-----:R-:W-:-:S03]  /*2440*/  IMAD.WIDE R28, R39, 0x4, R46 ;  /* 0x00000004271c7825 */ /* 0x001fc600078e022e */
[-C--:B------:R-:W-:Y:S01]  /*2450*/  ISETP.GE.U32.AND P6, PT, R53, R50.reuse, PT ;  /* 0x000000323500720c */ /* 0x080fe20003fc6070 */
[----:B------:R-:W-:Y:S01]  /*2460*/  IMAD.WIDE R24, R24, 0x4, R46 ;  /* 0x0000000418187825 */ /* 0x000fe200078e022e */
[----:B------:R0:W-:Y:S03]  /*2470*/  STG.E desc[UR8][R28.64], R26 ;  /* 0x0000001a1c007986 */ /* 0x0001e6000c101908 */
[----:B------:R-:W-:Y:S01]  /*2480*/  @!P1 VIADD R49, R49, 0x1 ;  /* 0x0000000131319836 */ /* 0x000fe20000000000 */
[----:B------:R4:W-:Y:S01]  /*2490*/  STG.E desc[UR8][R24.64], R27 ;  /* 0x0000001b18007986 */ /* 0x0009e2000c101908 */
[----:B------:R-:W-:Y:S01]  /*24a0*/  IMAD.HI.U32 R37, R45, 0x10, RZ ;  /* 0x000000102d257827 */ /* 0x000fe200078e00ff */
[----:B------:R-:W-:-:S03]  /*24b0*/  @!P4 IADD3 R38, PT, PT, R38, -R50, RZ ;  /* 0x800000322626c210 */ /* 0x000fc60007ffe0ff */
[----:B------:R-:W-:Y:S02]  /*24c0*/  @P2 VIADD R31, R31, 0x1 ;  /* 0x000000011f1f2836 */ /* 0x000fe40000000000 */
[----:B------:R-:W-:Y:S01]  /*24d0*/  IMAD.HI.U32 R39, R45, 0xf, RZ ;  /* 0x0000000f2d277827 */ /* 0x000fe200078e00ff */
[----:B0-----:R-:W-:-:S03]  /*24e0*/  LOP3.LUT R28, R32, 0x11, RZ, 0x3c, !PT ;  /* 0x00000011201c7812 */ /* 0x001fc600078e3cff */
[----:B------:R-:W-:Y:S01]  /*24f0*/  @P6 VIADD R49, R49, 0x1 ;  /* 0x0000000131316836 */ /* 0x000fe20000000000 */
[----:B----4-:R-:W-:Y:S01]  /*2500*/  LOP3.LUT R24, R32, 0xd, RZ, 0x3c, !PT ;  /* 0x0000000d20187812 */ /* 0x010fe200078e3cff */
[-C--:B------:R-:W-:Y:S02]  /*2510*/  IMAD R25, R37, R44.reuse, 0x10 ;  /* 0x0000001025197424 */ /* 0x080fe400078e022c */
[----:B------:R-:W-:Y:S01]  /*2520*/  @!P5 IMAD.MOV R31, RZ, RZ, -R31 ;  /* 0x000000ffff1fd224 */ /* 0x000fe200078e0a1f */
[----:B------:R-:W-:Y:S01]  /*2530*/  ISETP.GE.AND P1, PT, R24, RZ, PT ;  /* 0x000000ff1800720c */ /* 0x000fe20003f26270 */
[----:B------:R-:W-:Y:S01]  /*2540*/  IMAD R29, R39, R44, 0xf ;  /* 0x0000000f271d7424 */ /* 0x000fe200078e022c */
[----:B------:R-:W-:Y:S01]  /*2550*/  LOP3.LUT R24, R32, 0xe, RZ, 0x3c, !PT ;  /* 0x0000000e20187812 */ /* 0x000fe200078e3cff */
[----:B------:R-:W-:Y:S01]  /*2560*/  @!P4 VIADD R30, R30, 0x1 ;  /* 0x000000011e1ec836 */ /* 0x000fe20000000000 */
[----:B------:R-:W-:Y:S02]  /*2570*/  ISETP.GE.U32.AND P5, PT, R38, R50, PT ;  /* 0x000000322600720c */ /* 0x000fe40003fa6070 */
[----:B------:R-:W-:-:S02]  /*2580*/  ISETP.GT.U32.AND P2, PT, R50, R25, PT ;  /* 0x000000193200720c */ /* 0x000fc40003f44070 */
[----:B------:R-:W-:Y:S02]  /*2590*/  ISETP.GE.AND P6, PT, R24, RZ, PT ;  /* 0x000000ff1800720c */ /* 0x000fe40003fc6270 */
[----:B------:R-:W-:Y:S01]  /*25a0*/  SEL R24, R52, R31, !P0 ;  /* 0x0000001f34187207 */ /* 0x000fe20004000000 */
[----:B------:R-:W-:Y:S01]  /*25b0*/  IMAD.HI.U32 R31, R45, 0x11, RZ ;  /* 0x000000112d1f7827 */ /* 0x000fe200078e00ff */
[----:B------:R-:W-:Y:S02]  /*25c0*/  ISETP.GT.U32.AND P3, PT, R50, R29, PT ;  /* 0x0000001d3200720c */ /* 0x000fe40003f64070 */
[----:B------:R-:W-:Y:S01]  /*25d0*/  IADD3 R27, PT, PT, -R24, RZ, RZ ;  /* 0x000000ff181b7210 */ /* 0x000fe20007ffe1ff */
[----:B------:R-:W-:Y:S02]  /*25e0*/  @!P1 IMAD.MOV R49, RZ, RZ, -R49 ;  /* 0x000000ffff319224 */ /* 0x000fe400078e0a31 */
[----:B------:R-:W-:Y:S02]  /*25f0*/  @P5 IADD3 R30, PT, PT, R30, 0x1, RZ ;  /* 0x000000011e1e5810 */ /* 0x000fe40007ffe0ff */
[----:B------:R-:W-:Y:S01]  /*2600*/  @!P2 IMAD.IADD R25, R25, 0x1, -R50 ;  /* 0x000000011919a824 */ /* 0x000fe200078e0a32 */
[----:B------:R-:W-:Y:S01]  /*2610*/  SEL R26, R52, R49, !P0 ;  /* 0x00000031341a7207 */ /* 0x000fe20004000000 */
[----:B------:R-:W-:Y:S01]  /*2620*/  IMAD R49, R31, R44, 0x11 ;  /* 0x000000111f317424 */ /* 0x000fe200078e022c */
[----:B------:R-:W-:Y:S01]  /*2630*/  @!P6 IADD3 R30, PT, PT, -R30, RZ, RZ ;  /* 0x000000ff1e1ee210 */ /* 0x000fe20007ffe1ff */
[----:B------:R-:W-:Y:S01]  /*2640*/  @!P2 VIADD R37, R37, 0x1 ;  /* 0x000000012525a836 */ /* 0x000fe20000000000 */
[-C--:B------:R-:W-:Y:S01]  /*2650*/  ISETP.GE.U32.AND P4, PT, R25, R50.reuse, PT ;  /* 0x000000321900720c */ /* 0x080fe20003f86070 */
[--C-:B------:R-:W-:Y:S01]  /*2660*/  IMAD R25, R24, 0x80, R51.reuse ;  /* 0x0000008018197824 */ /* 0x100fe200078e0233 */
[----:B------:R-:W-:Y:S01]  /*2670*/  ISETP.GT.U32.AND P5, PT, R50, R49, PT ;  /* 0x000000313200720c */ /* 0x000fe20003fa4070 */
[----:B------:R-:W-:Y:S01]  /*2680*/  IMAD R24, R32, R27, 0xc ;  /* 0x0000000c20187424 */ /* 0x000fe200078e021b */
[----:B------:R-:W-:Y:S01]  /*2690*/  @!P3 IADD3 R29, PT, PT, R29, -R50, RZ ;  /* 0x800000321d1db210 */ /* 0x000fe20007ffe0ff */
[----:B------:R-:W-:Y:S01]  /*26a0*/  IMAD R27, R26, 0x80, R51 ;  /* 0x000000801a1b7824 */ /* 0x000fe200078e0233 */
[----:B------:R-:W-:Y:S01]  /*26b0*/  SEL R30, R52, R30, !P0 ;  /* 0x0000001e341e7207 */ /* 0x000fe20004000000 */
[----:B------:R-:W-:Y:S01]  /*26c0*/  IMAD R25, R24, UR6, R25 ;  /* 0x0000000618197c24 */ /* 0x000fe2000f8e0219 */
[----:B------:R-:W-:Y:S01]  /*26d0*/  ISETP.GE.U32.AND P1, PT, R29, R50, PT ;  /* 0x000000321d00720c */ /* 0x000fe20003f26070 */
[----:B------:R-:W-:Y:S01]  /*26e0*/  IMAD.MOV R29, RZ, RZ, -R26 ;  /* 0x000000ffff1d7224 */ /* 0x000fe200078e0a1a */
[----:B------:R-:W-:Y:S01]  /*26f0*/  LOP3.LUT R26, R32, 0xf, RZ, 0x3c, !PT ;  /* 0x0000000f201a7812 */ /* 0x000fe200078e3cff */
[----:B------:R-:W-:-:S02]  /*2700*/  @!P3 VIADD R39, R39, 0x1 ;  /* 0x000000012727b836 */ /* 0x000fc40000000000 */
[----:B------:R-:W-:Y:S01]  /*2710*/  IMAD R24, R32, R29, 0xd ;  /* 0x0000000d20187424 */ /* 0x000fe200078e021d */
[----:B------:R-:W-:Y:S01]  /*2720*/  ISETP.GE.AND P6, PT, R26, RZ, PT ;  /* 0x000000ff1a00720c */ /* 0x000fe20003fc6270 */
[----:B------:R-:W-:Y:S01]  /*2730*/  @!P5 IMAD.IADD R49, R49, 0x1, -R50 ;  /* 0x000000013131d824 */ /* 0x000fe200078e0a32 */
[----:B------:R-:W-:Y:S01]  /*2740*/  @P4 IADD3 R37, PT, PT, R37, 0x1, RZ ;  /* 0x0000000125254810 */ /* 0x000fe20007ffe0ff */
[----:B------:R-:W-:Y:S01]  /*2750*/  IMAD.HI.U32 R29, R45, 0x12, RZ ;  /* 0x000000122d1d7827 */ /* 0x000fe200078e00ff */
[----:B------:R-:W-:Y:S02]  /*2760*/  @!P5 IADD3 R31, PT, PT, R31, 0x1, RZ ;  /* 0x000000011f1fd810 */ /* 0x000fe40007ffe0ff */
[----:B------:R-:W-:Y:S01]  /*2770*/  ISETP.GE.U32.AND P2, PT, R49, R50, PT ;  /* 0x000000323100720c */ /* 0x000fe20003f46070 */
[----:B------:R-:W-:Y:S01]  /*2780*/  IMAD R49, R29, R44, 0x12 ;  /* 0x000000121d317424 */ /* 0x000fe200078e022c */
[----:B------:R-:W-:Y:S01]  /*2790*/  @P1 IADD3 R39, PT, PT, R39, 0x1, RZ ;  /* 0x0000000127271810 */ /* 0x000fe20007ffe0ff */
[----:B------:R-:W-:Y:S01]  /*27a0*/  IMAD R53, R24, UR6, R27 ;  /* 0x0000000618357c24 */ /* 0x000fe2000f8e021b */
[----:B------:R-:W-:Y:S01]  /*27b0*/  LOP3.LUT R24, R32, 0x10, RZ, 0x3c, !PT ;  /* 0x0000001020187812 */ /* 0x000fe200078e3cff */
[----:B------:R-:W-:Y:S01]  /*27c0*/  IMAD.WIDE R26, R25, 0x4, R46 ;  /* 0x00000004191a7825 */ /* 0x000fe200078e022e */
[----:B------:R-:W-:-:S02]  /*27d0*/  ISETP.GT.U32.AND P4, PT, R50, R49, PT ;  /* 0x000000313200720c */ /* 0x000fc40003f84070 */
[----:B------:R-:W-:Y:S01]  /*27e0*/  ISETP.GE.AND P3, PT, R24, RZ, PT ;  /* 0x000000ff1800720c */ /* 0x000fe20003f66270 */
[----:B------:R-:W-:Y:S01]  /*27f0*/  IMAD.WIDE R24, R53, 0x4, R46 ;  /* 0x0000000435187825 */ /* 0x000fe200078e022e */
[----:B------:R0:W-:Y:S01]  /*2800*/  STG.E desc[UR8][R26.64], R20 ;  /* 0x000000141a007986 */ /* 0x0001e2000c101908 */
[----:B------:R-:W-:Y:S02]  /*2810*/  LEA R53, R30, R51, 0x7 ;  /* 0x000000331e357211 */ /* 0x000fe400078e38ff */
[----:B------:R-:W-:Y:S01]  /*2820*/  @!P6 IMAD.MOV R39, RZ, RZ, -R39 ;  /* 0x000000ffff27e224 */ /* 0x000fe200078e0a27 */
[----:B------:R4:W-:Y:S01]  /*2830*/  STG.E desc[UR8][R24.64], R21 ;  /* 0x0000001518007986 */ /* 0x0009e2000c101908 */
[----:B------:R-:W-:Y:S01]  /*2840*/  @P2 VIADD R31, R31, 0x1 ;  /* 0x000000011f1f2836 */ /* 0x000fe20000000000 */
[----:B------:R-:W-:-:S03]  /*2850*/  ISETP.GE.AND P1, PT, R28, RZ, PT ;  /* 0x000000ff1c00720c */ /* 0x000fc60003f26270 */
[----:B------:R-:W-:Y:S02]  /*2860*/  @!P4 IMAD.IADD R49, R49, 0x1, -R50 ;  /* 0x000000013131c824 */ /* 0x000fe400078e0a32 */
[----:B------:R-:W-:Y:S01]  /*2870*/  @!P3 IADD3 R37, PT, PT, -R37, RZ, RZ ;  /* 0x000000ff2525b210 */ /* 0x000fe20007ffe1ff */
[----:B0-----:R-:W-:Y:S01]  /*2880*/  IMAD.MOV R20, RZ, RZ, -R30 ;  /* 0x000000ffff147224 */ /* 0x001fe200078e0a1e */
[----:B------:R-:W-:Y:S01]  /*2890*/  LOP3.LUT R26, R32, 0x12, RZ, 0x3c, !PT ;  /* 0x00000012201a7812 */ /* 0x000fe200078e3cff */
[----:B------:R-:W-:Y:S01]  /*28a0*/  IMAD R27, R48, R44, 0x13 ;  /* 0x00000013301b7424 */ /* 0x000fe200078e022c */
[----:B------:R-:W-:Y:S01]  /*28b0*/  ISETP.GE.U32.AND P5, PT, R49, R50, PT ;  /* 0x000000323100720c */ /* 0x000fe20003fa6070 */
[----:B------:R-:W-:Y:S01]  /*28c0*/  IMAD R20, R32, R20, 0xe ;  /* 0x0000000e20147424 */ /* 0x000fe200078e0214 */
[----:B----4-:R-:W-:Y:S01]  /*28d0*/  SEL R24, R52, R39, !P0 ;  /* 0x0000002734187207 */ /* 0x010fe20004000000 */
[----:B------:R-:W-:Y:S01]  /*28e0*/  IMAD.HI.U32 R39, R45, 0x15, RZ ;  /* 0x000000152d277827 */ /* 0x000fe200078e00ff */
[----:B------:R-:W-:-:S02]  /*28f0*/  ISETP.GT.U32.AND P3, PT, R50, R27, PT ;  /* 0x0000001b3200720c */ /* 0x000fc40003f64070 */
[----:B------:R-:W-:Y:S01]  /*2900*/  IADD3 R28, PT, PT, -R24, RZ, RZ ;  /* 0x000000ff181c7210 */ /* 0x000fe20007ffe1ff */
[----:B------:R-:W-:Y:S01]  /*2910*/  IMAD R21, R20, UR6, R53 ;  /* 0x0000000614157c24 */ /* 0x000fe2000f8e0235 */
[----:B------:R-:W-:Y:S01]  /*2920*/  ISETP.GE.AND P6, PT, R26, RZ, PT ;  /* 0x000000ff1a00720c */ /* 0x000fe20003fc6270 */
[----:B------:R-:W-:-:S04]  /*2930*/  IMAD.HI.U32 R53, R45, 0x14, RZ ;  /* 0x000000142d357827 */ /* 0x000fc800078e00ff */
[-C--:B------:R-:W-:Y:S02]  /*2940*/  IMAD R49, R53, R44.reuse, 0x14 ;  /* 0x0000001435317424 */ /* 0x080fe400078e022c */
[----:B------:R-:W-:Y:S02]  /*2950*/  IMAD.MOV.U32 R25, RZ, RZ, R31 ;  /* 0x000000ffff197224 */ /* 0x000fe400078e001f */
[----:B------:R-:W-:Y:S01]  /*2960*/  IMAD R31, R39, R44, 0x15 ;  /* 0x00000015271f7424 */ /* 0x000fe200078e022c */
[C---:B------:R-:W-:Y:S01]  /*2970*/  ISETP.GT.U32.AND P2, PT, R50.reuse, R49, PT ;  /* 0x000000313200720c */ /* 0x040fe20003f44070 */
[----:B------:R-:W-:Y:S01]  /*2980*/  @!P4 VIADD R29, R29, 0x1 ;  /* 0x000000011d1dc836 */ /* 0x000fe20000000000 */
[-C--:B------:R-:W-:Y:S01]  /*2990*/  @!P3 IADD3 R27, PT, PT, R27, -R50.reuse, RZ ;  /* 0x800000321b1bb210 */ /* 0x080fe20007ffe0ff */
[----:B------:R-:W-:Y:S01]  /*29a0*/  IMAD.WIDE R20, R21, 0x4, R46 ;  /* 0x0000000415147825 */ /* 0x000fe200078e022e */
[----:B------:R-:W-:Y:S02]  /*29b0*/  ISETP.GT.U32.AND P4, PT, R50, R31, PT ;  /* 0x0000001f3200720c */ /* 0x000fe40003f84070 */
[----:B------:R-:W-:Y:S01]  /*29c0*/  @!P1 IADD3 R25, PT, PT, -R25, RZ, RZ ;  /* 0x000000ff19199210 */ /* 0x000fe20007ffe1ff */
[----:B------:R-:W-:Y:S01]  /*29d0*/  IMAD R26, R24, 0x80, R51 ;  /* 0x00000080181a7824 */ /* 0x000fe200078e0233 */
[----:B------:R-:W-:Y:S01]  /*29e0*/  ISETP.GE.U32.AND P1, PT, R27, R50, PT ;  /* 0x000000321b00720c */ /* 0x000fe20003f26070 */
[----:B------:R-:W-:Y:S01]  /*29f0*/  IMAD R24, R32, R28, 0xf ;  /* 0x0000000f20187424 */ /* 0x000fe200078e021c */
[----:B------:R0:W-:Y:S01]  /*2a00*/  STG.E desc[UR8][R20.64], R22 ;  /* 0x0000001614007986 */ /* 0x0001e2000c101908 */
[----:B------:R-:W-:Y:S01]  /*2a10*/  @P5 VIADD R29, R29, 0x1 ;  /* 0x000000011d1d5836 */ /* 0x000fe20000000000 */
[----:B------:R-:W-:Y:S01]  /*2a20*/  @!P3 IADD3 R48, PT, PT, R48, 0x1, RZ ;  /* 0x000000013030b810 */ /* 0x000fe20007ffe0ff */
[----:B------:R-:W-:Y:S01]  /*2a30*/  IMAD.HI.U32 R27, R45, 0x17, RZ ;  /* 0x000000172d1b7827 */ /* 0x000fe200078e00ff */
[----:B------:R-:W-:-:S02]  /*2a40*/  @!P2 IADD3 R49, PT, PT, R49, -R50, RZ ;  /* 0x800000323131a210 */ /* 0x000fc40007ffe0ff */
[----:B------:R-:W-:Y:S01]  /*2a50*/  @!P2 IADD3 R53, PT, PT, R53, 0x1, RZ ;  /* 0x000000013535a810 */ /* 0x000fe20007ffe0ff */
[----:B------:R-:W-:Y:S01]  /*2a60*/  @!P4 IMAD.IADD R31, R31, 0x1, -R50 ;  /* 0x000000011f1fc824 */ /* 0x000fe200078e0a32 */
[----:B------:R-:W-:Y:S01]  /*2a70*/  ISETP.GE.U32.AND P3, PT, R49, R50, PT ;  /* 0x000000323100720c */ /* 0x000fe20003f66070 */
[C---:B------:R-:W-:Y:S01]  /*2a80*/  IMAD.HI.U32 R49, R45.reuse, 0x18, RZ ;  /* 0x000000182d317827 */ /* 0x040fe200078e00ff */
[C---:B------:R-:W-:Y:S02]  /*2a90*/  LOP3.LUT R28, R32.reuse, 0x14, RZ, 0x3c, !PT ;  /* 0x00000014201c7812 */ /* 0x040fe400078e3cff */
[----:B0-----:R-:W-:Y:S01]  /*2aa0*/  LOP3.LUT R22, R32, 0x13, RZ, 0x3c, !PT ;  /* 0x0000001320167812 */ /* 0x001fe200078e3cff */
[----:B------:R-:W-:Y:S01]  /*2ab0*/  IMAD R21, R24, UR6, R26 ;  /* 0x0000000618157c24 */ /* 0x000fe2000f8e021a */
[----:B------:R-:W-:Y:S01]  /*2ac0*/  ISETP.GE.AND P2, PT, R28, RZ, PT ;  /* 0x000000ff1c00720c */ /* 0x000fe20003f46270 */
[----:B------:R-:W-:Y:S01]  /*2ad0*/  IMAD.HI.U32 R24, R45, 0x16, RZ ;  /* 0x000000162d187827 */ /* 0x000fe200078e00ff */
[----:B------:R-:W-:-:S02]  /*2ae0*/  ISETP.GE.AND P5, PT, R22, RZ, PT ;  /* 0x000000ff1600720c */ /* 0x000fc40003fa6270 */
[----:B------:R-:W-:Y:S01]  /*2af0*/  MOV R22, R29 ;  /* 0x0000001d00167202 */ /* 0x000fe20000000f00 */
[----:B------:R-:W-:Y:S02]  /*2b00*/  IMAD R26, R24, R44, 0x16 ;  /* 0x00000016181a7424 */ /* 0x000fe400078e022c */
[----:B------:R-:W-:Y:S01]  /*2b10*/  @P1 VIADD R48, R48, 0x1 ;  /* 0x0000000130301836 */ /* 0x000fe20000000000 */
[----:B------:R-:W-:Y:S01]  /*2b20*/  @P3 IADD3 R53, PT, PT, R53, 0x1, RZ ;  /* 0x0000000135353810 */ /* 0x000fe20007ffe0ff */
[----:B------:R-:W-:Y:S01]  /*2b30*/  @!P6 IMAD.MOV R22, RZ, RZ, -R22 ;  /* 0x000000ffff16e224 */ /* 0x000fe200078e0a16 */
[----:B------:R-:W-:Y:S01]  /*2b40*/  ISETP.GE.U32.AND P6, PT, R31, R50, PT ;  /* 0x000000321f00720c */ /* 0x000fe20003fc6070 */
[----:B------:R-:W-:Y:S01]  /*2b50*/  IMAD.WIDE R20, R21, 0x4, R46 ;  /* 0x0000000415147825 */ /* 0x000fe200078e022e */
[----:B------:R-:W-:-:S03]  /*2b60*/  ISETP.GT.U32.AND P1, PT, R50, R26, PT ;  /* 0x0000001a3200720c */ /* 0x000fc60003f24070 */
[----:B------:R-:W-:Y:S01]  /*2b70*/  IMAD R29, R27, R44, 0x17 ;  /* 0x000000171b1d7424 */ /* 0x000fe200078e022c */
[----:B------:R0:W-:Y:S01]  /*2b80*/  STG.E desc[UR8][R20.64], R23 ;  /* 0x0000001714007986 */ /* 0x0001e2000c101908 */
[----:B------:R-:W-:Y:S02]  /*2b90*/  @!P4 VIADD R39, R39, 0x1 ;  /* 0x000000012727c836 */ /* 0x000fe40000000000 */
[----:B------:R-:W-:Y:S01]  /*2ba0*/  @!P5 IMAD.MOV R48, RZ, RZ, -R48 ;  /* 0x000000ffff30d224 */ /* 0x000fe200078e0a30 */
[----:B------:R-:W-:Y:S01]  /*2bb0*/  ISETP.GT.U32.AND P3, PT, R50, R29, PT ;  /* 0x0000001d3200720c */ /* 0x000fe20003f64070 */
[----:B------:R-:W-:Y:S02]  /*2bc0*/  @!P2 IMAD.MOV R53, RZ, RZ, -R53 ;  /* 0x000000ffff35a224 */ /* 0x000fe400078e0a35 */
[----:B------:R-:W-:Y:S02]  /*2bd0*/  @P6 IADD3 R39, PT, PT, R39, 0x1, RZ ;  /* 0x0000000127276810 */ /* 0x000fe40007ffe0ff */
[----:B------:R-:W-:Y:S01]  /*2be0*/  @!P1 IADD3 R26, PT, PT, R26, -R50, RZ ;  /* 0x800000321a1a9210 */ /* 0x000fe20007ffe0ff */
[----:B------:R-:W-:Y:S01]  /*2bf0*/  @!P1 VIADD R24, R24, 0x1 ;  /* 0x0000000118189836 */ /* 0x000fe20000000000 */
[----:B------:R-:W-:Y:S01]  /*2c00*/  SEL R48, R52, R48, !P0 ;  /* 0x0000003034307207 */ /* 0x000fe20004000000 */
[----:B0-----:R-:W-:Y:S01]  /*2c10*/  IMAD R23, R49, R44, 0x18 ;  /* 0x0000001831177424 */ /* 0x001fe200078e022c */
[----:B------:R-:W-:-:S02]  /*2c20*/  LOP3.LUT R20, R32, 0x15, RZ, 0x3c, !PT ;  /* 0x0000001520147812 */ /* 0x000fc400078e3cff */
[----:B------:R-:W-:Y:S02]  /*2c30*/  ISETP.GE.U32.AND P5, PT, R26, R50, PT ;  /* 0x000000321a00720c */ /* 0x000fe40003fa6070 */
[----:B------:R-:W-:Y:S01]  /*2c40*/  ISETP.GE.AND P4, PT, R20, RZ, PT ;  /* 0x000000ff1400720c */ /* 0x000fe20003f86270 */
[----:B------:R-:W-:Y:S01]  /*2c50*/  @!P3 IMAD.IADD R29, R29, 0x1, -R50 ;  /* 0x000000011d1db824 */ /* 0x000fe200078e0a32 */
[----:B------:R-:W-:Y:S01]  /*2c60*/  SEL R20, R52, R37, !P0 ;  /* 0x0000002534147207 */ /* 0x000fe20004000000 */
[----:B------:R-:W-:Y:S01]  /*2c70*/  IMAD R37, R36, R44, 0x1a ;  /* 0x0000001a24257424 */ /* 0x000fe200078e022c */
[----:B------:R-:W-:Y:S01]  /*2c80*/  ISETP.GT.U32.AND P6, PT, R50, R23, PT ;  /* 0x000000173200720c */ /* 0x000fe20003fc4070 */
[----:B------:R-:W-:Y:S01]  /*2c90*/  @!P3 VIADD R27, R27, 0x1 ;  /* 0x000000011b1bb836 */ /* 0x000fe20000000000 */
[----:B------:R-:W-:Y:S02]  /*2ca0*/  IADD3 R31, PT, PT, -R20, RZ, RZ ;  /* 0x000000ff141f7210 */ /* 0x000fe40007ffe1ff */
[----:B------:R-:W-:-:S02]  /*2cb0*/  LOP3.LUT R26, R32, 0x16, RZ, 0x3c, !PT ;  /* 0x00000016201a7812 */ /* 0x000fc400078e3cff */
[----:B------:R-:W-:Y:S01]  /*2cc0*/  LEA R21, R20, R51, 0x7 ;  /* 0x0000003314157211 */ /* 0x000fe200078e38ff */
[----:B------:R-:W-:Y:S01]  /*2cd0*/  IMAD R20, R32, R31, 0x10 ;  /* 0x0000001020147424 */ /* 0x000fe200078e021f */
[----:B------:R-:W-:Y:S01]  /*2ce0*/  ISETP.GE.AND P2, PT, R26, RZ, PT ;  /* 0x000000ff1a00720c */ /* 0x000fe20003f46270 */
[----:B------:R-:W-:Y:S01]  /*2cf0*/  IMAD.HI.U32 R31, R45, 0x19, RZ ;  /* 0x000000192d1f7827 */ /* 0x000fe200078e00ff */
[----:B------:R-:W-:-:S03]  /*2d00*/  @P5 IADD3 R24, PT, PT, R24, 0x1, RZ ;  /* 0x0000000118185810 */ /* 0x000fc60007ffe0ff */
[----:B------:R-:W-:Y:S01]  /*2d10*/  @!P4 IMAD.MOV R39, RZ, RZ, -R39 ;  /* 0x000000ffff27c224 */ /* 0x000fe200078e0a27 */
[----:B------:R-:W-:Y:S01]  /*2d20*/  ISETP.GE.U32.AND P4, PT, R29, R50, PT ;  /* 0x000000321d00720c */ /* 0x000fe20003f86070 */
[----:B------:R-:W-:Y:S01]  /*2d30*/  IMAD R29, R31, R44, 0x19 ;  /* 0x000000191f1d7424 */ /* 0x000fe200078e022c */
[-C--:B------:R-:W-:Y:S01]  /*2d40*/  @!P6 IADD3 R23, PT, PT, R23, -R50.reuse, RZ ;  /* 0x800000321717e210 */ /* 0x080fe20007ffe0ff */
[----:B------:R-:W-:Y:S01]  /*2d50*/  IMAD R21, R20, UR6, R21 ;  /* 0x0000000614157c24 */ /* 0x000fe2000f8e0215 */
[----:B------:R-:W-:Y:S02]  /*2d60*/  @!P6 IADD3 R49, PT, PT, R49, 0x1, RZ ;  /* 0x000000013131e810 */ /* 0x000fe40007ffe0ff */
[----:B------:R-:W-:Y:S01]  /*2d70*/  ISETP.GE.U32.AND P1, PT, R23, R50, PT ;  /* 0x000000321700720c */ /* 0x000fe20003f26070 */
[----:B------:R-:W-:Y:S01]  /*2d80*/  IMAD.WIDE R20, R21, 0x4, R46 ;  /* 0x0000000415147825 */ /* 0x000fe200078e022e */
[----:B------:R-:W-:Y:S02]  /*2d90*/  ISETP.GT.U32.AND P5, PT, R50, R29, PT ;  /* 0x0000001d3200720c */ /* 0x000fe40003fa4070 */
[----:B------:R-:W-:-:S02]  /*2da0*/  LOP3.LUT R23, R32, 0x17, RZ, 0x3c, !PT ;  /* 0x0000001720177812 */ /* 0x000fc400078e3cff */
[----:B------:R-:W-:Y:S01]  /*2db0*/  @!P2 IADD3 R24, PT, PT, -R24, RZ, RZ ;  /* 0x000000ff1818a210 */ /* 0x000fe20007ffe1ff */
[----:B------:R0:W-:Y:S01]  /*2dc0*/  STG.E desc[UR8][R20.64], R16 ;  /* 0x0000001014007986 */ /* 0x0001e2000c101908 */
[----:B------:R-:W-:Y:S01]  /*2dd0*/  ISETP.GE.AND P3, PT, R23, RZ, PT ;  /* 0x000000ff1700720c */ /* 0x000fe20003f66270 */
[----:B------:R-:W-:Y:S01]  /*2de0*/  @P4 VIADD R27, R27, 0x1 ;  /* 0x000000011b1b4836 */ /* 0x000fe20000000000 */
[----:B------:R-:W-:Y:S02]  /*2df0*/  LOP3.LUT R23, R32, 0x18, RZ, 0x3c, !PT ;  /* 0x0000001820177812 */ /* 0x000fe400078e3cff */
[----:B------:R-:W-:Y:S02]  /*2e00*/  ISETP.GT.U32.AND P2, PT, R50, R37, PT ;  /* 0x000000253200720c */ /* 0x000fe40003f44070 */
[----:B------:R-:W-:Y:S01]  /*2e10*/  ISETP.GE.AND P4, PT, R23, RZ, PT ;  /* 0x000000ff1700720c */ /* 0x000fe20003f86270 */
[----:B------:R-:W-:Y:S01]  /*2e20*/  @!P5 IMAD.IADD R29, R29, 0x1, -R50 ;  /* 0x000000011d1dd824 */ /* 0x000fe200078e0a32 */
[----:B------:R-:W-:-:S02]  /*2e30*/  @P1 IADD3 R49, PT, PT, R49, 0x1, RZ ;  /* 0x0000000131311810 */ /* 0x000fc40007ffe0ff */
[----:B------:R-:W-:Y:S01]  /*2e40*/  @!P5 IADD3 R31, PT, PT, R31, 0x1, RZ ;  /* 0x000000011f1fd810 */ /* 0x000fe20007ffe0ff */
[----:B0-----:R-:W-:Y:S01]  /*2e50*/  IMAD.HI.U32 R21, R45, 0x1b, RZ ;  /* 0x0000001b2d157827 */ /* 0x001fe200078e00ff */
[----:B------:R-:W-:Y:S02]  /*2e60*/  ISETP.GE.U32.AND P6, PT, R29, R50, PT ;  /* 0x000000321d00720c */ /* 0x000fe40003fc6070 */
[----:B------:R-:W-:Y:S01]  /*2e70*/  LOP3.LUT R20, R32, 0x19, RZ, 0x3c, !PT ;  /* 0x0000001920147812 */ /* 0x000fe200078e3cff */
[----:B------:R-:W-:Y:S01]  /*2e80*/  IMAD R23, R21, R44, 0x1b ;  /* 0x0000001b15177424 */ /* 0x000fe200078e022c */
[----:B------:R-:W-:Y:S01]  /*2e90*/  SEL R38, R52, R39, !P0 ;  /* 0x0000002734267207 */ /* 0x000fe20004000000 */
[----:B------:R-:W-:Y:S01]  /*2ea0*/  IMAD.MOV.U32 R16, RZ, RZ, R27 ;  /* 0x000000ffff107224 */ /* 0x000fe200078e001b */
[----:B------:R-:W-:Y:S01]  /*2eb0*/  @!P2 IADD3 R37, PT, PT, R37, -R50, RZ ;  /* 0x800000322525a210 */ /* 0x000fe20007ffe0ff */
[----:B------:R-:W-:Y:S01]  /*2ec0*/  IMAD.HI.U32 R29, R45, 0x1d, RZ ;  /* 0x0000001d2d1d7827 */ /* 0x000fe200078e00ff */
[----:B------:R-:W-:-:S02]  /*2ed0*/  ISETP.GT.U32.AND P1, PT, R50, R23, PT ;  /* 0x000000173200720c */ /* 0x000fc40003f24070 */
[----:B------:R-:W-:Y:S01]  /*2ee0*/  @!P4 IADD3 R49, PT, PT, -R49, RZ, RZ ;  /* 0x000000ff3131c210 */ /* 0x000fe20007ffe1ff */
[----:B------:R-:W-:Y:S01]  /*2ef0*/  @!P3 IMAD.MOV R16, RZ, RZ, -R16 ;  /* 0x000000ffff10b224 */ /* 0x000fe200078e0a10 */
[----:B------:R-:W-:Y:S01]  /*2f00*/  ISETP.GE.AND P4, PT, R20, RZ, PT ;  /* 0x000000ff1400720c */ /* 0x000fe20003f86270 */
[----:B------:R-:W-:Y:S01]  /*2f10*/  @P6 VIADD R31, R31, 0x1 ;  /* 0x000000011f1f6836 */ /* 0x000fe20000000000 */
[----:B------:R-:W-:Y:S01]  /*2f20*/  ISETP.GE.U32.AND P3, PT, R37, R50, PT ;  /* 0x000000322500720c */ /* 0x000fe20003f66070 */
[----:B------:R-:W-:Y:S01]  /*2f30*/  IMAD.HI.U32 R37, R45, 0x1c, RZ ;  /* 0x0000001c2d257827 */ /* 0x000fe200078e00ff */
[----:B------:R-:W-:-:S03]  /*2f40*/  SEL R16, R52, R16, !P0 ;  /* 0x0000001034107207 */ /* 0x000fc60004000000 */
[-C--:B------:R-:W-:Y:S02]  /*2f50*/  IMAD R20, R37, R44.reuse, 0x1c ;  /* 0x0000001c25147424 */ /* 0x080fe400078e022c */
[----:B------:R-:W-:Y:S01]  /*2f60*/  @!P1 IMAD.IADD R23, R23, 0x1, -R50 ;  /* 0x0000000117179824 */ /* 0x000fe200078e0a32 */
[----:B------:R-:W-:Y:S01]  /*2f70*/  @!P1 IADD3 R21, PT, PT, R21, 0x1, RZ ;  /* 0x0000000115159810 */ /* 0x000fe20007ffe0ff */
[----:B------:R-:W-:Y:S01]  /*2f80*/  IMAD R26, R29, R44, 0x1d ;  /* 0x0000001d1d1a7424 */ /* 0x000fe200078e022c */
[C---:B------:R-:W-:Y:S01]  /*2f90*/  ISETP.GT.U32.AND P6, PT, R50.reuse, R20, PT ;  /* 0x000000143200720c */ /* 0x040fe20003fc4070 */
[----:B------:R-:W-:Y:S01]  /*2fa0*/  IMAD.HI.U32 R27, R45, 0x1e, RZ ;  /* 0x0000001e2d1b7827 */ /* 0x000fe200078e00ff */
[----:B------:R-:W-:Y:S02]  /*2fb0*/  ISETP.GE.U32.AND P5, PT, R23, R50, PT ;  /* 0x000000321700720c */ /* 0x000fe40003fa6070 */
[----:B------:R-:W-:Y:S01]  /*2fc0*/  @!P4 IADD3 R31, PT, PT, -R31, RZ, RZ ;  /* 0x000000ff1f1fc210 */ /* 0x000fe20007ffe1ff */
[----:B------:R-:W-:Y:S01]  /*2fd0*/  IMAD.HI.U32 R23, R45, 0x1f, RZ ;  /* 0x0000001f2d177827 */ /* 0x000fe200078e00ff */
[----:B------:R-:W-:-:S03]  /*2fe0*/  ISETP.GT.U32.AND P4, PT, R50, R26, PT ;  /* 0x0000001a3200720c */ /* 0x000fc60003f84070 */
[-C--:B------:R-:W-:Y:S02]  /*2ff0*/  IMAD R45, R27, R44.reuse, 0x1e ;  /* 0x0000001e1b2d7424 */ /* 0x080fe400078e022c */
[----:B------:R-:W-:Y:S02]  /*3000*/  @!P2 VIADD R36, R36, 0x1 ;  /* 0x000000012424a836 */ /* 0x000fe40000000000 */
[----:B------:R-:W-:Y:S01]  /*3010*/  IMAD R44, R23, R44, 0x1f ;  /* 0x0000001f172c7424 */ /* 0x000fe200078e022c */
[----:B------:R-:W-:Y:S01]  /*3020*/  ISETP.GT.U32.AND P2, PT, R50, R45, PT ;  /* 0x0000002d3200720c */ /* 0x000fe20003f44070 */
[----:B------:R-:W-:Y:S01]  /*3030*/  @P3 VIADD R36, R36, 0x1 ;  /* 0x0000000124243836 */ /* 0x000fe20000000000 */
[----:B------:R-:W-:Y:S01]  /*3040*/  @!P6 IADD3 R20, PT, PT, R20, -R50, RZ ;  /* 0x800000321414e210 */ /* 0x000fe20007ffe0ff */
[----:B------:R-:W-:Y:S01]  /*3050*/  IMAD.MOV R39, RZ, RZ, -R38 ;  /* 0x000000ffff277224 */ /* 0x000fe200078e0a26 */
[----:B------:R-:W-:Y:S01]  /*3060*/  ISETP.GT.U32.AND P1, PT, R50, R44, PT ;  /* 0x0000002c3200720c */ /* 0x000fe20003f24070 */
[--C-:B------:R-:W-:Y:S01]  /*3070*/  @!P4 IMAD.IADD R26, R26, 0x1, -R50.reuse ;  /* 0x000000011a1ac824 */ /* 0x100fe200078e0a32 */
[-C--:B------:R-:W-:Y:S01]  /*3080*/  ISETP.GE.U32.AND P3, PT, R20, R50.reuse, PT ;  /* 0x000000321400720c */ /* 0x080fe20003f66070 */
[----:B------:R-:W-:Y:S01]  /*3090*/  @!P4 VIADD R29, R29, 0x1 ;  /* 0x000000011d1dc836 */ /* 0x000fe20000000000 */
[----:B------:R-:W-:Y:S01]  /*30a0*/  @P5 IADD3 R21, PT, PT, R21, 0x1, RZ ;  /* 0x0000000115155810 */ /* 0x000fe20007ffe0ff */
[----:B------:R-:W-:Y:S01]  /*30b0*/  IMAD R38, R38, 0x80, R51 ;  /* 0x0000008026267824 */ /* 0x000fe200078e0233 */
[-C--:B------:R-:W-:Y:S01]  /*30c0*/  ISETP.GE.U32.AND P5, PT, R26, R50.reuse, PT ;  /* 0x000000321a00720c */ /* 0x080fe20003fa6070 */
[C---:B------:R-:W-:Y:S01]  /*30d0*/  IMAD R39, R32.reuse, R39, 0x15 ;  /* 0x0000001520277424 */ /* 0x040fe200078e0227 */
[----:B------:R-:W-:Y:S01]  /*30e0*/  @!P6 IADD3 R37, PT, PT, R37, 0x1, RZ ;  /* 0x000000012525e810 */ /* 0x000fe20007ffe0ff */
[--C-:B------:R-:W-:Y:S01]  /*30f0*/  @!P2 IMAD.IADD R45, R45, 0x1, -R50.reuse ;  /* 0x000000012d2da824 */ /* 0x100fe200078e0a32 */
[C---:B------:R-:W-:Y:S01]  /*3100*/  LOP3.LUT R20, R32.reuse, 0x1a, RZ, 0x3c, !PT ;  /* 0x0000001a20147812 */ /* 0x040fe200078e3cff */
[----:B------:R-:W-:Y:S01]  /*3110*/  @!P2 VIADD R27, R27, 0x1 ;  /* 0x000000011b1ba836 */ /* 0x000fe20000000000 */
[----:B------:R-:W-:Y:S01]  /*3120*/  LOP3.LUT R26, R32, 0x1b, RZ, 0x3c, !PT ;  /* 0x0000001b201a7812 */ /* 0x000fe200078e3cff */
[----:B------:R-:W-:Y:S01]  /*3130*/  @!P1 IMAD.IADD R44, R44, 0x1, -R50 ;  /* 0x000000012c2c9824 */ /* 0x000fe200078e0a32 */
[-C--:B------:R-:W-:Y:S01]  /*3140*/  ISETP.GE.U32.AND P6, PT, R45, R50.reuse, PT ;  /* 0x000000322d00720c */ /* 0x080fe20003fc6070 */
[----:B------:R-:W-:Y:S01]  /*3150*/  @!P1 VIADD R23, R23, 0x1 ;  /* 0x0000000117179836 */ /* 0x000fe20000000000 */
[----:B------:R-:W-:Y:S01]  /*3160*/  @P3 IADD3 R37, PT, PT, R37, 0x1, RZ ;  /* 0x0000000125253810 */ /* 0x000fe20007ffe0ff */
[----:B------:R-:W-:Y:S01]  /*3170*/  IMAD.MOV.U32 R45, RZ, RZ, R21 ;  /* 0x000000ffff2d7224 */ /* 0x000fe200078e0015 */
[----:B------:R-:W-:Y:S01]  /*3180*/  ISETP.GE.U32.AND P3, PT, R44, R50, PT ;  /* 0x000000322c00720c */ /* 0x000fe20003f66070 */
[----:B------:R-:W-:Y:S01]  /*3190*/  IMAD R39, R39, UR6, R38 ;  /* 0x0000000627277c24 */ /* 0x000fe2000f8e0226 */
[----:B------:R-:W-:-:S02]  /*31a0*/  ISETP.GE.AND P4, PT, R20, RZ, PT ;  /* 0x000000ff1400720c */ /* 0x000fc40003f86270 */
[----:B------:R-:W-:Y:S01]  /*31b0*/  LOP3.LUT R20, R32, 0x1c, RZ, 0x3c, !PT ;  /* 0x0000001c20147812 */ /* 0x000fe200078e3cff */
[----:B------:R-:W-:Y:S01]  /*31c0*/  IMAD.WIDE R38, R39, 0x4, R46 ;  /* 0x0000000427267825 */ /* 0x000fe200078e022e */
[----:B------:R-:W-:Y:S02]  /*31d0*/  @P5 IADD3 R29, PT, PT, R29, 0x1, RZ ;  /* 0x000000011d1d5810 */ /* 0x000fe40007ffe0ff */
[----:B------:R-:W-:Y:S02]  /*31e0*/  ISETP.GE.AND P5, PT, R26, RZ, PT ;  /* 0x000000ff1a00720c */ /* 0x000fe40003fa6270 */
[----:B------:R-:W-:Y:S02]  /*31f0*/  LOP3.LUT R26, R32, 0x1d, RZ, 0x3c, !PT ;  /* 0x0000001d201a7812 */ /* 0x000fe400078e3cff */
[----:B------:R-:W-:Y:S02]  /*3200*/  ISETP.GE.AND P2, PT, R20, RZ, PT ;  /* 0x000000ff1400720c */ /* 0x000fe40003f46270 */
[----:B------:R-:W-:Y:S01]  /*3210*/  LOP3.LUT R20, R32, 0x1e, RZ, 0x3c, !PT ;  /* 0x0000001e20147812 */ /* 0x000fe200078e3cff */
[----:B------:R-:W-:Y:S01]  /*3220*/  @!P4 IMAD.MOV R36, RZ, RZ, -R36 ;  /* 0x000000ffff24c224 */ /* 0x000fe200078e0a24 */
[----:B------:R-:W-:-:S02]  /*3230*/  @P6 IADD3 R27, PT, PT, R27, 0x1, RZ ;  /* 0x000000011b1b6810 */ /* 0x000fc40007ffe0ff */
[----:B------:R-:W-:Y:S02]  /*3240*/  ISETP.GE.AND P6, PT, R26, RZ, PT ;  /* 0x000000ff1a00720c */ /* 0x000fe40003fc6270 */
[----:B------:R-:W-:Y:S02]  /*3250*/  LOP3.LUT R26, R32, 0x1f, RZ, 0x3c, !PT ;  /* 0x0000001f201a7812 */ /* 0x000fe400078e3cff */
[----:B------:R-:W-:Y:S02]  /*3260*/  ISETP.GE.AND P1, PT, R20, RZ, PT ;  /* 0x000000ff1400720c */ /* 0x000fe40003f26270 */
[----:B------:R-:W-:Y:S01]  /*3270*/  @P3 IADD3 R23, PT, PT, R23, 0x1, RZ ;  /* 0x0000000117173810 */ /* 0x000fe20007ffe0ff */
[----:B------:R-:W-:Y:S01]  /*3280*/  @!P2 IMAD.MOV R37, RZ, RZ, -R37 ;  /* 0x000000ffff25a224 */ /* 0x000fe200078e0a25 */
[----:B------:R-:W-:Y:S02]  /*3290*/  ISETP.GE.AND P3, PT, R26, RZ, PT ;  /* 0x000000ff1a00720c */ /* 0x000fe40003f66270 */
[----:B------:R-:W-:-:S02]  /*32a0*/  MOV R21, R23 ;  /* 0x0000001700157202 */ /* 0x000fc40000000f00 */
[----:B------:R-:W-:Y:S02]  /*32b0*/  @!P5 IADD3 R45, PT, PT, -R45, RZ, RZ ;  /* 0x000000ff2d2dd210 */ /* 0x000fe40007ffe1ff */
[C---:B------:R-:W-:Y:S02]  /*32c0*/  SEL R23, R52.reuse, R25, !P0 ;  /* 0x0000001934177207 */ /* 0x040fe40004000000 */
[C---:B------:R-:W-:Y:S01]  /*32d0*/  SEL R25, R52.reuse, R22, !P0 ;  /* 0x0000001634197207 */ /* 0x040fe20004000000 */
[----:B------:R-:W-:Y:S01]  /*32e0*/  @!P1 IMAD.MOV R27, RZ, RZ, -R27 ;  /* 0x000000ffff1b9224 */ /* 0x000fe200078e0a1b */
[----:B------:R-:W-:Y:S02]  /*32f0*/  @!P6 IADD3 R29, PT, PT, -R29, RZ, RZ ;  /* 0x000000ff1d1de210 */ /* 0x000fe40007ffe1ff */
[----:B------:R-:W-:Y:S02]  /*3300*/  SEL R28, R52, R45, !P0 ;  /* 0x0000002d341c7207 */ /* 0x000fe40004000000 */
[----:B------:R-:W-:-:S02]  /*3310*/  @!P3 IADD3 R21, PT, PT, -R21, RZ, RZ ;  /* 0x000000ff1515b210 */ /* 0x000fc40007ffe1ff */
[----:B------:R-:W-:Y:S02]  /*3320*/  IADD3 R45, PT, PT, -R25, RZ, RZ ;  /* 0x000000ff192d7210 */ /* 0x000fe40007ffe1ff */
[C---:B------:R-:W-:Y:S01]  /*3330*/  SEL R22, R52.reuse, R27, !P0 ;  /* 0x0000001b34167207 */ /* 0x040fe20004000000 */
[----:B------:R-:W-:Y:S01]  /*3340*/  IMAD.MOV R27, RZ, RZ, -R23 ;  /* 0x000000ffff1b7224 */ /* 0x000fe200078e0a17 */
[----:B------:R-:W-:Y:S01]  /*3350*/  SEL R44, R52, R24, !P0 ;  /* 0x00000018342c7207 */ /* 0x000fe20004000000 */
[----:B------:R-:W-:Y:S01]  /*3360*/  IMAD R45, R32, R45, 0x12 ;  /* 0x00000012202d7424 */ /* 0x000fe200078e022d */
[C---:B------:R-:W-:Y:S01]  /*3370*/  SEL R50, R52.reuse, R53, !P0 ;  /* 0x0000003534327207 */ /* 0x040fe20004000000 */
[----:B------:R-:W-:Y:S01]  /*3380*/  IMAD.MOV R53, RZ, RZ, -R48 ;  /* 0x000000ffff357224 */ /* 0x000fe200078e0a30 */
[----:B------:R-:W-:Y:S01]  /*3390*/  SEL R26, R52, R49, !P0 ;  /* 0x00000031341a7207 */ /* 0x000fe20004000000 */
[----:B------:R-:W-:Y:S01]  /*33a0*/  IMAD R48, R48, 0x80, R51 ;  /* 0x0000008030307824 */ /* 0x000fe200078e0233 */
[----:B------:R-:W-:Y:S01]  /*33b0*/  SEL R24, R52, R31, !P0 ;  /* 0x0000001f34187207 */ /* 0x000fe20004000000 */
[----:B------:R-:W-:Y:S01]  /*33c0*/  IMAD R53, R32, R53, 0x13 ;  /* 0x0000001320357424 */ /* 0x000fe200078e0235 */
[----:B------:R-:W-:-:S02]  /*33d0*/  SEL R36, R52, R36, !P0 ;  /* 0x0000002434247207 */ /* 0x000fc40004000000 */
[C---:B------:R-:W-:Y:S01]  /*33e0*/  SEL R30, R52.reuse, R37, !P0 ;  /* 0x00000025341e7207 */ /* 0x040fe20004000000 */
[----:B------:R-:W-:Y:S01]  /*33f0*/  IMAD R53, R53, UR6, R48 ;  /* 0x0000000635357c24 */ /* 0x000fe2000f8e0230 */
[C---:B------:R-:W-:Y:S02]  /*3400*/  SEL R20, R52.reuse, R29, !P0 ;  /* 0x0000001d34147207 */ /* 0x040fe40004000000 */
[----:B------:R-:W-:Y:S01]  /*3410*/  SEL R52, R52, R21, !P0 ;  /* 0x0000001534347207 */ /* 0x000fe20004000000 */
[----:B------:R-:W-:Y:S01]  /*3420*/  IMAD R21, R23, 0x80, R51 ;  /* 0x0000008017157824 */ /* 0x000fe200078e0233 */
[----:B------:R-:W-:Y:S01]  /*3430*/  LEA R25, R25, R51, 0x7 ;  /* 0x0000003319197211 */ /* 0x000fe200078e38ff */
[----:B------:R-:W-:Y:S01]  /*3440*/  IMAD R23, R32, R27, 0x11 ;  /* 0x0000001120177424 */ /* 0x000fe200078e021b */
[----:B------:R-:W-:Y:S01]  /*3450*/  IADD3 R29, PT, PT, -R26, RZ, RZ ;  /* 0x000000ff1a1d7210 */ /* 0x000fe20007ffe1ff */
[----:B------:R-:W-:Y:S01]  /*3460*/  IMAD.MOV R27, RZ, RZ, -R16 ;  /* 0x000000ffff1b7224 */ /* 0x000fe200078e0a10 */
[----:B------:R-:W-:Y:S01]  /*3470*/  IADD3 R31, PT, PT, -R30, RZ, RZ ;  /* 0x000000ff1e1f7210 */ /* 0x000fe20007ffe1ff */
[----:B------:R-:W-:Y:S01]  /*3480*/  IMAD R45, R45, UR6, R25 ;  /* 0x000000062d2d7c24 */ /* 0x000fe2000f8e0219 */
[----:B------:R-:W-:Y:S01]  /*3490*/  IADD3 R37, PT, PT, -R44, RZ, RZ ;  /* 0x000000ff2c257210 */ /* 0x000fe20007ffe1ff */
[----:B------:R-:W-:Y:S01]  /*34a0*/  IMAD R25, R16, 0x80, R51 ;  /* 0x0000008010197824 */ /* 0x000fe200078e0233 */
[----:B------:R-:W-:Y:S01]  /*34b0*/  LEA R30, R30, R51, 0x7 ;  /* 0x000000331e1e7211 */ /* 0x000fe200078e38ff */
[----:B------:R-:W-:Y:S01]  /*34c0*/  IMAD R16, R32, R27, 0x17 ;  /* 0x0000001720107424 */ /* 0x000fe200078e021b */
[----:B------:R-:W-:Y:S01]  /*34d0*/  LEA R27, R26, R51, 0x7 ;  /* 0x000000331a1b7211 */ /* 0x000fe200078e38ff */
[----:B------:R-:W-:Y:S01]  /*34e0*/  IMAD R26, R32, R29, 0x18 ;  /* 0x00000018201a7424 */ /* 0x000fe200078e021d */
[-C--:B------:R-:W-:Y:S01]  /*34f0*/  LEA R44, R44, R51.reuse, 0x7 ;  /* 0x000000332c2c7211 */ /* 0x080fe200078e38ff */
[----:B------:R-:W-:Y:S01]  /*3500*/  IMAD.MOV R29, RZ, RZ, -R24 ;  /* 0x000000ffff1d7224 */ /* 0x000fe200078e0a18 */
[-C--:B------:R-:W-:Y:S01]  /*3510*/  LEA R49, R22, R51.reuse, 0x7 ;  /* 0x0000003316317211 */ /* 0x080fe200078e38ff */
[----:B------:R-:W-:Y:S01]  /*3520*/  IMAD R26, R26, UR6, R27 ;  /* 0x000000061a1a7c24 */ /* 0x000fe2000f8e021b */
[----:B------:R-:W-:Y:S01]  /*3530*/  IADD3 R27, PT, PT, -R36, RZ, RZ ;  /* 0x000000ff241b7210 */ /* 0x000fe20007ffe1ff */
[----:B------:R-:W-:Y:S01]  /*3540*/  IMAD R16, R16, UR6, R25 ;  /* 0x0000000610107c24 */ /* 0x000fe2000f8e0219 */
[----:B------:R-:W-:Y:S01]  /*3550*/  LEA R36, R36, R51, 0x7 ;  /* 0x0000003324247211 */ /* 0x000fe200078e38ff */
[----:B------:R-:W-:-:S02]  /*3560*/  IMAD R25, R24, 0x80, R51 ;  /* 0x0000008018197824 */ /* 0x000fc400078e0233 */
[C---:B------:R-:W-:Y:S02]  /*3570*/  IMAD R24, R32.reuse, R29, 0x19 ;  /* 0x0000001920187424 */ /* 0x040fe400078e021d */
[----:B------:R-:W-:Y:S02]  /*3580*/  IMAD R27, R32, R27, 0x1a ;  /* 0x0000001a201b7424 */ /* 0x000fe400078e021b */
[----:B------:R-:W-:Y:S02]  /*3590*/  IMAD.MOV R29, RZ, RZ, -R28 ;  /* 0x000000ffff1d7224 */ /* 0x000fe400078e0a1c */
[----:B------:R-:W-:Y:S02]  /*35a0*/  IMAD R24, R24, UR6, R25 ;  /* 0x0000000618187c24 */ /* 0x000fe4000f8e0219 */
[----:B------:R-:W-:Y:S02]  /*35b0*/  IMAD R25, R27, UR6, R36 ;  /* 0x000000061b197c24 */ /* 0x000fe4000f8e0224 */
[----:B------:R-:W-:Y:S01]  /*35c0*/  IMAD R23, R23, UR6, R21 ;  /* 0x0000000617177c24 */ /* 0x000fe2000f8e0215 */
[----:B------:R-:W-:Y:S01]  /*35d0*/  IADD3 R21, PT, PT, -R50, RZ, RZ ;  /* 0x000000ff32157210 */ /* 0x000fe20007ffe1ff */
[----:B------:R-:W-:Y:S01]  /*35e0*/  IMAD R28, R28, 0x80, R51 ;  /* 0x000000801c1c7824 */ /* 0x000fe200078e0233 */
[----:B------:R-:W-:Y:S01]  /*35f0*/  LEA R50, R50, R51, 0x7 ;  /* 0x0000003332327211 */ /* 0x000fe200078e38ff */
[----:B------:R-:W-:-:S02]  /*3600*/  IMAD R27, R32, R29, 0x1b ;  /* 0x0000001b201b7424 */ /* 0x000fc400078e021d */
[----:B------:R-:W-:Y:S02]  /*3610*/  IMAD R29, R32, R31, 0x1c ;  /* 0x0000001c201d7424 */ /* 0x000fe400078e021f */
[----:B------:R-:W-:Y:S02]  /*3620*/  IMAD R27, R27, UR6, R28 ;  /* 0x000000061b1b7c24 */ /* 0x000fe4000f8e021c */
[----:B------:R-:W-:Y:S01]  /*3630*/  IMAD.MOV R31, RZ, RZ, -R20 ;  /* 0x000000ffff1f7224 */ /* 0x000fe200078e0a14 */
[----:B------:R-:W-:Y:S01]  /*3640*/  LEA R20, R20, R51, 0x7 ;  /* 0x0000003314147211 */ /* 0x000fe200078e38ff */
[C---:B------:R-:W-:Y:S01]  /*3650*/  IMAD R28, R52.reuse, 0x80, R51 ;  /* 0x00000080341c7824 */ /* 0x040fe200078e0233 */
[----:B------:R-:W-:Y:S01]  /*3660*/  IADD3 R51, PT, PT, -R52, RZ, RZ ;  /* 0x000000ff34337210 */ /* 0x000fe20007ffe1ff */
[----:B------:R-:W-:Y:S02]  /*3670*/  IMAD R21, R32, R21, 0x14 ;  /* 0x0000001420157424 */ /* 0x000fe400078e0215 */
[----:B------:R-:W-:-:S02]  /*3680*/  IMAD R29, R29, UR6, R30 ;  /* 0x000000061d1d7c24 */ /* 0x000fc4000f8e021e */
[C---:B------:R-:W-:Y:S02]  /*3690*/  IMAD R31, R32.reuse, R31, 0x1d ;  /* 0x0000001d201f7424 */ /* 0x040fe400078e021f */
[----:B------:R-:W-:Y:S02]  /*36a0*/  IMAD R21, R21, UR6, R50 ;  /* 0x0000000615157c24 */ /* 0x000fe4000f8e0232 */
[----:B------:R-:W-:Y:S02]  /*36b0*/  IMAD R37, R32, R37, 0x16 ;  /* 0x0000001620257424 */ /* 0x000fe400078e0225 */
[----:B------:R-:W-:Y:S02]  /*36c0*/  IMAD.MOV R30, RZ, RZ, -R22 ;  /* 0x000000ffff1e7224 */ /* 0x000fe400078e0a16 */
[----:B------:R-:W-:-:S04]  /*36d0*/  IMAD.WIDE R22, R23, 0x4, R46 ;  /* 0x0000000417167825 */ /* 0x000fc800078e022e */
[----:B------:R-:W-:Y:S01]  /*36e0*/  IMAD R36, R32, R51, 0x1f ;  /* 0x0000001f20247424 */ /* 0x000fe200078e0233 */
[----:B------:R0:W-:Y:S01]  /*36f0*/  STG.E desc[UR8][R22.64], R17 ;  /* 0x0000001116007986 */ /* 0x0001e2000c101908 */
[----:B------:R-:W-:-:S04]  /*3700*/  IMAD.WIDE R50, R45, 0x4, R46 ;  /* 0x000000042d327825 */ /* 0x000fc800078e022e */
[----:B------:R-:W-:Y:S01]  /*3710*/  IMAD R31, R31, UR6, R20 ;  /* 0x000000061f1f7c24 */ /* 0x000fe2000f8e0214 */
[----:B------:R-:W-:Y:S01]  /*3720*/  STG.E desc[UR8][R50.64], R18 ;  /* 0x0000001232007986 */ /* 0x000fe2000c101908 */
[----:B------:R-:W-:-:S04]  /*3730*/  IMAD.WIDE R52, R53, 0x4, R46 ;  /* 0x0000000435347825 */ /* 0x000fc800078e022e */
[----:B------:R-:W-:Y:S01]  /*3740*/  IMAD R37, R37, UR6, R44 ;  /* 0x0000000625257c24 */ /* 0x000fe2000f8e022c */
[----:B------:R-:W-:Y:S01]  /*3750*/  STG.E desc[UR8][R52.64], R19 ;  /* 0x0000001334007986 */ /* 0x000fe2000c101908 */
[----:B------:R-:W-:-:S04]  /*3760*/  IMAD.WIDE R20, R21, 0x4, R46 ;  /* 0x0000000415147825 */ /* 0x000fc800078e022e */
[----:B------:R-:W-:Y:S01]  /*3770*/  IMAD R45, R36, UR6, R28 ;  /* 0x00000006242d7c24 */ /* 0x000fe2000f8e021c */
[----:B------:R4:W-:Y:S01]  /*3780*/  STG.E desc[UR8][R20.64], R12 ;  /* 0x0000000c14007986 */ /* 0x0009e2000c101908 */
[----:B------:R-:W-:Y:S02]  /*3790*/  IMAD R30, R32, R30, 0x1e ;  /* 0x0000001e201e7424 */ /* 0x000fe400078e021e */
[--C-:B------:R-:W-:Y:S01]  /*37a0*/  IMAD.WIDE R36, R37, 0x4, R46.reuse ;  /* 0x0000000425247825 */ /* 0x100fe200078e022e */
[----:B------:R1:W-:Y:S03]  /*37b0*/  STG.E desc[UR8][R38.64], R13 ;  /* 0x0000000d26007986 */ /* 0x0003e6000c101908 */
[--C-:B0-----:R-:W-:Y:S01]  /*37c0*/  IMAD.WIDE R16, R16, 0x4, R46.reuse ;  /* 0x0000000410107825 */ /* 0x101fe200078e022e */
[----:B------:R0:W-:Y:S03]  /*37d0*/  STG.E desc[UR8][R36.64], R14 ;  /* 0x0000000e24007986 */ /* 0x0001e6000c101908 */
[--C-:B------:R-:W-:Y:S01]  /*37e0*/  IMAD.WIDE R22, R24, 0x4, R46.reuse ;  /* 0x0000000418167825 */ /* 0x100fe200078e022e */
[----:B------:R0:W-:Y:S03]  /*37f0*/  STG.E desc[UR8][R16.64], R15 ;  /* 0x0000000f10007986 */ /* 0x0001e6000c101908 */
[----:B----4-:R-:W-:-:S04]  /*3800*/  IMAD.WIDE R20, R26, 0x4, R46 ;  /* 0x000000041a147825 */ /* 0x010fc800078e022e */
[----:B------:R-:W-:Y:S01]  /*3810*/  IMAD R49, R30, UR6, R49 ;  /* 0x000000061e317c24 */ /* 0x000fe2000f8e0231 */
[----:B------:R0:W-:Y:S01]  /*3820*/  STG.E desc[UR8][R20.64], R8 ;  /* 0x0000000814007986 */ /* 0x0001e2000c101908 */
[--C-:B------:R-:W-:Y:S01]  /*3830*/  IMAD.WIDE R24, R25, 0x4, R46.reuse ;  /* 0x0000000419187825 */ /* 0x100fe200078e022e */
[----:B------:R-:W-:Y:S02]  /*3840*/  USHF.L.U32 UR6, UR10, 0x2, URZ ;  /* 0x000000020a067899 */ /* 0x000fe400080006ff */
[----:B------:R0:W-:Y:S01]  /*3850*/  STG.E desc[UR8][R22.64], R9 ;  /* 0x0000000916007986 */ /* 0x0001e2000c101908 */
[--C-:B------:R-:W-:Y:S01]  /*3860*/  IMAD.WIDE R26, R27, 0x4, R46.reuse ;  /* 0x000000041b1a7825 */ /* 0x100fe200078e022e */
[----:B------:R-:W-:Y:S02]  /*3870*/  UISETP.GE.U32.AND UP0, UPT, UR4, UR6, UPT ;  /* 0x000000060400728c */ /* 0x000fe4000bf06070 */
[----:B------:R0:W-:Y:S01]  /*3880*/  STG.E desc[UR8][R24.64], R10 ;  /* 0x0000000a18007986 */ /* 0x0001e2000c101908 */
[----:B------:R-:W-:-:S03]  /*3890*/  IMAD.WIDE R28, R29, 0x4, R46 ;  /* 0x000000041d1c7825 */ /* 0x000fc600078e022e */
[----:B------:R0:W-:Y:S01]  /*38a0*/  STG.E desc[UR8][R26.64], R11 ;  /* 0x0000000b1a007986 */ /* 0x0001e2000c101908 */
[----:B------:R-:W-:-:S03]  /*38b0*/  IMAD.WIDE R30, R31, 0x4, R46 ;  /* 0x000000041f1e7825 */ /* 0x000fc600078e022e */
[----:B------:R0:W-:Y:S01]  /*38c0*/  STG.E desc[UR8][R28.64], R4 ;  /* 0x000000041c007986 */ /* 0x0001e2000c101908 */
[----:B------:R-:W-:-:S03]  /*38d0*/  IMAD.WIDE R18, R49, 0x4, R46 ;  /* 0x0000000431127825 */ /* 0x000fc600078e022e */
[----:B------:R0:W-:Y:S01]  /*38e0*/  STG.E desc[UR8][R30.64], R5 ;  /* 0x000000051e007986 */ /* 0x0001e2000c101908 */
[----:B------:R-:W-:-:S03]  /*38f0*/  IMAD.WIDE R46, R45, 0x4, R46 ;  /* 0x000000042d2e7825 */ /* 0x000fc600078e022e */
[----:B------:R0:W-:Y:S04]  /*3900*/  STG.E desc[UR8][R18.64], R6 ;  /* 0x0000000612007986 */ /* 0x0001e8000c101908 */
[----:B------:R0:W-:Y:S01]  /*3910*/  STG.E desc[UR8][R46.64], R7 ;  /* 0x000000072e007986 */ /* 0x0001e2000c101908 */
[----:B-1----:R-:W-:Y:S05]  /*3920*/  BRA.U !UP0, `(.L_x_1198) ;  /* 0xffffffd108007547 */ /* 0x002fea000b83ffff */
[----:B------:R-:W-:Y:S05]  /*3930*/  EXIT ;  /* 0x000000000000794d */ /* 0x000fea0003800000 */
.L_x_1193:
[----:B------:R-:W-:Y:S01]  /*3940*/  HFMA2 R17, -RZ, RZ, 0, 0.005977630615234375 ;  /* 0x00001e1fff117431 */ /* 0x000fe200000001ff */
[----:B------:R-:W-:Y:S01]  /*3950*/  BSSY B2, `(.L_x_1199) ;  /* 0x0000006000027945 */ /* 0x000fe20003800000 */
[----:B------:R-:W-:Y:S02]  /*3960*/  IMAD.MOV.U32 R15, RZ, RZ, R33 ;  /* 0x000000ffff0f7224 */ /* 0x000fe400078e0021 */
[----:B------:R-:W-:-:S07]  /*3970*/  IMAD.MOV.U32 R8, RZ, RZ, -0x1 ;  /* 0xffffffffff087424 */ /* 0x000fce00078e00ff */
[----:B-12---:R-:W-:Y:S05]  /*3980*/  WARPSYNC.COLLECTIVE R8, `(.L_x_1200) ;  /* 0x0000000008087348 */ /* 0x006fea0003c00000 */
[----:B------:R0:W3:Y:S02]  /*3990*/  SHFL.IDX P3, R8, R10, R15, R17 ;  /* 0x0000000f0a087389 */ /* 0x0000e40000060011 */
[----:B0123--:R-:W-:Y:S05]  /*39a0*/  ENDCOLLECTIVE ;  /* 0x000000000000791b */ /* 0x00ffea0003800000 */
.L_x_1200:
[----:B------:R-:W-:Y:S05]  /*39b0*/  BSYNC B2 ;  /* 0x0000000000027941 */ /* 0x000fea0003800000 */
.L_x_1199:
[----:B------:R-:W-:Y:S05]  /*39c0*/  BRA `(.L_x_1201) ;  /* 0xffffffd800287947 */ /* 0x000fea000383ffff */
.L_x_1195:
[----:B------:R-:W-:Y:S01]  /*39d0*/  BSSY B2, `(.L_x_1202) ;  /* 0x0000007000027945 */ /* 0x000fe20003800000 */
[----:B------:R-:W-:Y:S01]  /*39e0*/  MOV R15, R34 ;  /* 0x00000022000f7202 */ /* 0x000fe20000000f00 */
[----:B------:R-:W-:Y:S01]  /*39f0*/  IMAD.MOV.U32 R17, RZ, RZ, 0x1e1f ;  /* 0x00001e1fff117424 */ /* 0x000fe200078e00ff */
[----:B------:R-:W-:-:S07]  /*3a00*/  MOV R8, 0xffffffff ;  /* 0xffffffff00087802 */ /* 0x000fce0000000f00 */
[----:B0-2---:R-:W-:Y:S05]  /*3a10*/  WARPSYNC.COLLECTIVE R8, `(.L_x_1203) ;  /* 0x0000000008087348 */ /* 0x005fea0003c00000 */
[----:B------:R1:W3:Y:S02]  /*3a20*/  SHFL.IDX P3, R8, R10, R15, R17 ;  /* 0x0000000f0a087389 */ /* 0x0002e40000060011 */
[----:B0123--:R-:W-:Y:S05]  /*3a30*/  ENDCOLLECTIVE ;  /* 0x000000000000791b */ /* 0x00ffea0003800000 */
.L_x_1203:
[----:B------:R-:W-:Y:S05]  /*3a40*/  BSYNC B2 ;  /* 0x0000000000027941 */ /* 0x000fea0003800000 */
.L_x_1202:
[----:B------:R-:W-:Y:S05]  /*3a50*/  BRA `(.L_x_1204) ;  /* 0xffffffd800187947 */ /* 0x000fea000383ffff */
        .weak           $__internal_37_$__cuda_sm20_div_s16
        .type           $__internal_37_$__cuda_sm20_div_s16,@function
        .size           $__internal_37_$__cuda_sm20_div_s16,($__internal_38_$__cuda_sm20_div_u16 - $__internal_37_$__cuda_sm20_div_s16)
$__internal_37_$__cuda_sm20_div_s16:
        /* <DEDUP_REMOVED lines=24> */
[----:B------:R-:W-:Y:S05]  /*3be0*/  RET.REL.NODEC R4 `(_Z9cuda_gemmIiLi128ELi4ELi1ELi4096ELi2ELi2ELi64ELi1ELi0EEviiiPT_S1_S1_iii) ;  /* 0xffffffc404047950 */ /* 0x000fea0003c3ffff */
        .weak           $__internal_38_$__cuda_sm20_div_u16
        .type           $__internal_38_$__cuda_sm20_div_u16,@function
        .size           $__internal_38_$__cuda_sm20_div_u16,(.L_x_38541 - $__internal_38_$__cuda_sm20_div_u16)
$__internal_38_$__cuda_sm20_div_u16:
        /* <DEDUP_REMOVED lines=18> */
[----:B------:R-:W-:Y:S06]  /*3d10*/  RET.REL.NODEC R4 `(_Z9cuda_gemmIiLi128ELi4ELi1ELi4096ELi2ELi2ELi64ELi1ELi0EEviiiPT_S1_S1_iii) ;  /* 0xffffffc004b87950 */ /* 0x000fec0003c3ffff */
.L_x_1205:
        /* <DEDUP_REMOVED lines=14> */
.L_x_38541:


//--------------------- .text._Z9cuda_gemmIiLi128ELi4ELi1ELi4096ELi2ELi2ELi64ELi0ELi1EEviiiPT_S1_S1_iii --------------------------
	.section	.text._Z9cuda_gemmIiLi128ELi4ELi1ELi4096ELi2ELi2ELi64ELi0ELi1EEviiiPT_S1_S1_iii,"ax",@progbits
	.align	128
        .global         _Z9cuda_gemmIiLi128ELi4ELi1ELi4096ELi2ELi2ELi64ELi0ELi1EEviiiPT_S1_S1_iii
        .type           _Z9cuda_gemmIiLi128ELi4ELi1ELi4096ELi2ELi2ELi64ELi0ELi1EEviiiPT_S1_S1_iii,@function
        .size           _Z9cuda_gemmIiLi128ELi4ELi1ELi4096ELi2ELi2ELi64ELi0ELi1EEviiiPT_S1_S1_iii,(.L_x_38542 - _Z9cuda_gemmIiLi128ELi4ELi1ELi4096ELi2ELi2ELi64ELi0ELi1EEviiiPT_S1_S1_iii)
        .other          _Z9cuda_gemmIiLi128ELi4ELi1ELi4096ELi2ELi2ELi64ELi0ELi1EEviiiPT_S1_S1_iii,@"STO_CUDA_ENTRY STV_DEFAULT"
_Z9cuda_gemmIiLi128ELi4ELi1ELi4096ELi2ELi2ELi64ELi0ELi1EEviiiPT_S1_S1_iii:
.text._Z9cuda_gemmIiLi128ELi4ELi1ELi4096ELi2ELi2ELi64ELi0ELi1EEviiiPT_S1_S1_iii:
        /* <DEDUP_REMOVED lines=12> */
.L_x_1208:
        /* <DEDUP_REMOVED lines=11> */
.L_x_1207:
[----:B------:R-:W-:Y:S05]  /*0170*/  BSYNC.RECONVERGENT B0 ;  /* 0x0000000000007941 */ /* 0x000fea0003800200 */
.L_x_1206:
        /* <DEDUP_REMOVED lines=9> */
[----:B------:R-:W-:Y:S01]  /*0210*/  MOV R7, 0x300 ;  /* 0x0000030000077802 */ /* 0x000fe20000000f00 */
[----:B------:R-:W3:Y:S01]  /*0220*/  LDCU UR7, c[0x0][0x388] ;  /* 0x00007100ff0777ac */ /* 0x000ee20008000800 */
[----:B------:R-:W-:Y:S01]  /*0230*/  LOP3.LUT R0, R0, 0xfff, RZ, 0x3c, !PT ;  /* 0x00000fff00007812 */ /* 0x000fe200078e3cff */
[----:B--2---:R-:W-:Y:S02]  /*0240*/  USHF.L.U32 UR8, UR14, 0x2, URZ ;  /* 0x000000020e087899 */ /* 0x004fe400080006ff */
[----:B---3--:R-:W-:Y:S02]  /*0250*/  USHF.R.S32.HI UR5, URZ, 0x1f, UR7 ;  /* 0x0000001fff057899 */ /* 0x008fe40008011407 */
[----:B-1----:R-:W-:-:S02]  /*0260*/  USHF.L.U32 UR10, UR4, 0xc, URZ ;  /* 0x0000000c040a7899 */ /* 0x002fc400080006ff */
[----:B0-----:R-:W-:Y:S01]  /*0270*/  IADD3 R2, PT, PT, R0, -UR8, RZ ;  /* 0x8000000800027c10 */ /* 0x001fe2000fffe0ff */
[----:B------:R-:W-:Y:S02]  /*0280*/  USHF.L.U32 UR4, UR4, 0xb, URZ ;  /* 0x0000000b04047899 */ /* 0x000fe400080006ff */
[----:B------:R-:W-:Y:S01]  /*0290*/  ULEA.HI UR5, UR5, UR7, URZ, 0xc ;  /* 0x0000000705057291 */ /* 0x000fe2000f8f60ff */
[----:B------:R-:W-:Y:S01]  /*02a0*/  LOP3.LUT R2, R2, 0xffff, RZ, 0xc0, !PT ;  /* 0x0000ffff02027812 */ /* 0x000fe200078ec0ff */
[----:B------:R-:W-:Y:S02]  /*02b0*/  ULOP3.LUT UR7, UR8, 0xffff, URZ, 0xc0, !UPT ;  /* 0x0000ffff08077892 */ /* 0x000fe4000f8ec0ff */
[----:B------:R-:W-:Y:S01]  /*02c0*/  LOP3.LUT R0, R11, UR4, RZ, 0xfc, !PT ;  /* 0x000000040b007c12 */ /* 0x000fe2000f8efcff */
[----:B------:R-:W-:Y:S01]  /*02d0*/  USHF.R.S32.HI UR5, URZ, 0xc, UR5 ;  /* 0x0000000cff057899 */ /* 0x000fe20008011405 */
[----:B------:R-:W-:-:S11]  /*02e0*/  UMOV UR4, UR6 ;  /* 0x0000000600047c82 */ /* 0x000fd60008000000 */
[----:B------:R-:W-:Y:S05]  /*02f0*/  CALL.REL.NOINC `($__internal_39_$__cuda_sm20_div_u16) ;  /* 0x0000000c00f47944 */ /* 0x000fea0003c00000 */
[----:B------:R-:W0:Y:S01]  /*0300*/  S2UR UR7, SR_CgaCtaId ;  /* 0x00000000000779c3 */ /* 0x000e220000008800 */
[----:B------:R-:W-:Y:S01]  /*0310*/  UMOV UR6, 0x400 ;  /* 0x0000040000067882 */ /* 0x000fe20000000000 */
[----:B------:R-:W-:Y:S01]  /*0320*/  SHF.L.U32 R2, R11, 0x1, RZ ;  /* 0x000000010b027819 */ /* 0x000fe200000006ff */
[----:B------:R-:W-:Y:S01]  /*0330*/  UIADD3 UR6, UPT, UPT, UR6, 0x80, URZ ;  /* 0x0000008006067890 */ /* 0x000fe2000fffe0ff */
[----:B------:R-:W-:Y:S02]  /*0340*/  LOP3.LUT R6, R6, 0x3, RZ, 0xc0, !PT ;  /* 0x0000000306067812 */ /* 0x000fe400078ec0ff */
[C-C-:B------:R-:W-:Y:S02]  /*0350*/  LOP3.LUT R7, R2.reuse, 0x1, R11.reuse, 0xf8, !PT ;  /* 0x0000000102077812 */ /* 0x140fe400078ef80b */
[----:B------:R-:W-:Y:S01]  /*0360*/  LOP3.LUT R8, R2, 0x1, R11, 0xf4, !PT ;  /* 0x0000000102087812 */ /* 0x000fe200078ef40b */
[----:B0-----:R-:W-:-:S06]  /*0370*/  ULEA UR6, UR7, UR6, 0x18 ;  /* 0x0000000607067291 */ /* 0x001fcc000f8ec0ff */
[----:B------:R-:W-:Y:S02]  /*0380*/  LEA R7, R7, UR6, 0x2 ;  /* 0x0000000607077c11 */ /* 0x000fe4000f8e10ff */
[----:B------:R-:W-:-:S07]  /*0390*/  LEA R8, R8, UR6, 0x2 ;  /* 0x0000000608087c11 */ /* 0x000fce000f8e10ff */
.L_x_1213:
[----:B-1----:R-:W0:Y:S01]  /*03a0*/  S2R R4, SR_TID.X ;  /* 0x0000000000047919 */ /* 0x002e220000002100 */
[----:B------:R-:W1:Y:S01]  /*03b0*/  LDC.64 R2, c[0x0][0x390] ;  /* 0x0000e400ff027b82 */ /* 0x000e620000000a00 */
[----:B------:R-:W-:Y:S01]  /*03c0*/  ISETP.NE.AND P0, PT, R6, 0x2, PT ;  /* 0x000000020600780c */ /* 0x000fe20003f05270 */
[----:B------:R-:W2:Y:S01]  /*03d0*/  LDCU UR15, c[0x0][0x388] ;  /* 0x00007100ff0f77ac */ /* 0x000ea20008000800 */
[----:B------:R-:W-:Y:S01]  /*03e0*/  BSSY.RECONVERGENT B0, `(.L_x_1209) ;  /* 0x0000026000007945 */ /* 0x000fe20003800200 */
[----:B------:R-:W-:-:S04]  /*03f0*/  USHF.L.U32 UR16, UR14, 0x2, URZ ;  /* 0x000000020e107899 */ /* 0x000fc800080006ff */
[----:B------:R-:W3:Y:S01]  /*0400*/  S2UR UR8, SR_CgaCtaId ;  /* 0x00000000000879c3 */ /* 0x000ee20000008800 */
[----:B------:R-:W-:Y:S01]  /*0410*/  UMOV UR6, 0x400 ;  /* 0x0000040000067882 */ /* 0x000fe20000000000 */
[----:B0-----:R-:W-:-:S04]  /*0420*/  SHF.L.U32 R5, R4, 0x2, RZ ;  /* 0x0000000204057819 */ /* 0x001fc800000006ff */
[----:B--23--:R-:W-:Y:S05]  /*0430*/  @!P0 BRA `(.L_x_1210) ;  /* 0x0000000000808947 */ /* 0x00cfea0003800000 */
[----:B------:R-:W0:Y:S01]  /*0440*/  LDC.64 R16, c[0x0][0x390] ;  /* 0x0000e400ff107b82 */ /* 0x000e220000000a00 */
[----:B------:R-:W-:Y:S02]  /*0450*/  MOV R9, UR15 ;  /* 0x0000000f00097c02 */ /* 0x000fe40008000f00 */
[----:B------:R-:W-:-:S05]  /*0460*/  MOV R10, UR4 ;  /* 0x00000004000a7c02 */ /* 0x000fca0008000f00 */
        /* <DEDUP_REMOVED lines=15> */
[----:B0-----:R-:W-:-:S05]  /*0560*/  IADD3 R13, PT, PT, R5, R9, RZ ;  /* 0x00000009050d7210 */ /* 0x001fca0007ffe0ff */
[----:B------:R-:W-:-:S04]  /*0570*/  IMAD.WIDE R12, R13, 0x4, R16 ;  /* 0x000000040d0c7825 */ /* 0x000fc800078e0210 */
[----:B------:R-:W-:Y:S02]  /*0580*/  @P0 IADD3 R5, PT, PT, R20, R9, RZ ;  /* 0x0000000914050210 */ /* 0x000fe40007ffe0ff */
[----:B------:R-:W2:Y:S03]  /*0590*/  LDG.E.128 R12, desc[UR12][R12.64] ;  /* 0x0000000c0c0c7981 */ /* 0x000ea6000c1e1d00 */
[----:B------:R-:W-:-:S06]  /*05a0*/  @P0 IMAD.WIDE R16, R5, 0x4, R16 ;  /* 0x0000000405100825 */ /* 0x000fcc00078e0210 */
[----:B------:R-:W3:Y:S01]  /*05b0*/  @P0 LDG.E.128 R16, desc[UR12][R16.64] ;  /* 0x0000000c10100981 */ /* 0x000ee2000c1e1d00 */
[----:B------:R-:W-:Y:S02]  /*05c0*/  MOV R5, UR14 ;  /* 0x0000000e00057c02 */ /* 0x000fe40008000f00 */
[----:B------:R-:W-:Y:S02]  /*05d0*/  MOV R9, UR14 ;  /* 0x0000000e00097c02 */ /* 0x000fe40008000f00 */
[----:B------:R-:W-:-:S04]  /*05e0*/  LEA R10, R5, R10, 0x4 ;  /* 0x0000000a050a7211 */ /* 0x000fc800078e20ff */
[----:B------:R-:W-:Y:S02]  /*05f0*/  @P0 LEA R9, R9, R10, 0x4 ;  /* 0x0000000a09090211 */ /* 0x000fe400078e20ff */
[----:B------:R-:W-:Y:S02]  /*0600*/  MOV R5, R20 ;  /* 0x0000001400057202 */ /* 0x000fe40000000f00 */
[----:B------:R-:W-:Y:S01]  /*0610*/  @P0 IADD3 R5, PT, PT, R20, UR16, RZ ;  /* 0x0000001014050c10 */ /* 0x000fe2000fffe0ff */
[----:B--2---:R2:W-:Y:S04]  /*0620*/  STS.128 [R10], R12 ;  /* 0x0000000c0a007388 */ /* 0x0045e80000000c00 */
[----:B---3--:R2:W-:Y:S02]  /*0630*/  @P0 STS.128 [R9], R16 ;  /* 0x0000001009000388 */ /* 0x0085e40000000c00 */
.L_x_1210:
[----:B------:R-:W-:Y:S05]  /*0640*/  BSYNC.RECONVERGENT B0 ;  /* 0x0000000000007941 */ /* 0x000fea0003800200 */
.L_x_1209:
[----:B------:R-:W-:Y:S01]  /*0650*/  ULEA UR9, UR14, UR10, 0x3 ;  /* 0x0000000a0e097291 */ /* 0x000fe2000f8e18ff */
[----:B0-2---:R-:W-:Y:S01]  /*0660*/  MOV R10, UR15 ;  /* 0x0000000f000a7c02 */ /* 0x005fe20008000f00 */
[----:B------:R-:W-:Y:S02]  /*0670*/  UIMAD UR17, UR14, 0xc, UR10 ;  /* 0x0000000c0e1178a4 */ /* 0x000fe4000f8e020a */
        /* <DEDUP_REMOVED lines=11> */
.L_x_1212:
[----:B-1----:R-:W-:-:S04]  /*0730*/  IMAD.WIDE R12, R9, 0x4, R2 ;  /* 0x00000004090c7825 */ /* 0x002fc800078e0202 */
[--C-:B--2---:R-:W-:Y:S02]  /*0740*/  IMAD.WIDE R16, R31, 0x4, R2.reuse ;  /* 0x000000041f107825 */ /* 0x104fe400078e0202 */
        /* <DEDUP_REMOVED lines=31> */
.L_x_1211:
[----:B------:R-:W-:Y:S01]  /*0940*/  BAR.SYNC.DEFER_BLOCKING 0x0 ;  /* 0x0000000000007b1d */ /* 0x000fe20000010000 */
[----:B------:R-:W-:Y:S01]  /*0950*/  ULEA UR6, UR8, UR6, 0x18 ;  /* 0x0000000608067291 */ /* 0x000fe2000f8ec0ff */
[----:B------:R-:W-:Y:S02]  /*0960*/  LOP3.LUT R14, R4, 0x1, RZ, 0xc0, !PT ;  /* 0x00000001040e7812 */ /* 0x000fe400078ec0ff */
[----:B--2---:R-:W-:-:S04]  /*0970*/  LOP3.LUT R16, RZ, 0x1, R4, 0x44, !PT ;  /* 0x00000001ff107812 */ /* 0x004fc800078e4404 */
[----:B------:R-:W0:Y:S01]  /*0980*/  LDC.64 R4, c[0x0][0x3a0] ;  /* 0x0000e800ff047b82 */ /* 0x000e220000000a00 */
[----:B------:R-:W-:-:S03]  /*0990*/  LEA R3, R14, UR6, 0x2 ;  /* 0x000000060e037c11 */ /* 0x000fc6000f8e10ff */
[----:B------:R-:W1:Y:S02]  /*09a0*/  LDCU UR6, c[0x0][0x384] ;  /* 0x00007080ff0677ac */ /* 0x000e640008000800 */
[----:B------:R-:W2:Y:S04]  /*09b0*/  LDS R9, [R3] ;  /* 0x0000000003097984 */ /* 0x000ea80000000800 */
[----:B------:R-:W3:Y:S01]  /*09c0*/  LDS R13, [R3+0xc] ;  /* 0x00000c00030d7984 */ /* 0x000ee20000000800 */
[----:B-1----:R-:W-:Y:S01]  /*09d0*/  MOV R45, UR6 ;  /* 0x00000006002d7c02 */ /* 0x002fe20008000f00 */
[----:B------:R-:W-:Y:S02]  /*09e0*/  USHF.L.U32 UR6, UR11, 0x2, URZ ;  /* 0x000000020b067899 */ /* 0x000fe400080006ff */
[----:B------:R-:W-:Y:S02]  /*09f0*/  LDS R2, [R7] ;  /* 0x0000000007027984 */ /* 0x000fe40000000800 */
[----:B------:R-:W-:-:S02]  /*0a00*/  IMAD R45, R45, UR4, R0 ;  /* 0x000000042d2d7c24 */ /* 0x000fc4000f8e0200 */
[----:B------:R-:W-:Y:S01]  /*0a10*/  LDS R10, [R8] ;  /* 0x00000000080a7984 */ /* 0x000fe20000000800 */
[----:B------:R-:W-:-:S03]  /*0a20*/  UIADD3 UR4, UPT, UPT, UR11, UR4, URZ ;  /* 0x000000040b047290 */ /* 0x000fc6000fffe0ff */
[----:B------:R-:W-:Y:S01]  /*0a30*/  LDS R35, [R7+0x400] ;  /* 0x0004000007237984 */ /* 0x000fe20000000800 */
[----:B------:R-:W-:-:S03]  /*0a40*/  UISETP.GE.U32.AND UP0, UPT, UR4, UR6, UPT ;  /* 0x000000060400728c */ /* 0x000fc6000bf06070 */
[----:B------:R-:W-:Y:S04]  /*0a50*/  LDS R44, [R8+0x400] ;  /* 0x00040000082c7984 */ /* 0x000fe80000000800 */
[----:B------:R-:W-:Y:S04]  /*0a60*/  LDS R39, [R7+0x800] ;  /* 0x0008000007277984 */ /* 0x000fe80000000800 */
[----:B------:R-:W-:Y:S04]  /*0a70*/  LDS R42, [R8+0x800] ;  /* 0x00080000082a7984 */ /* 0x000fe80000000800 */
[----:B------:R-:W-:Y:S04]  /*0a80*/  LDS R37, [R7+0xc00] ;  /* 0x000c000007257984 */ /* 0x000fe80000000800 */
[----:B------:R-:W-:Y:S04]  /*0a90*/  LDS R40, [R8+0xc00] ;  /* 0x000c000008287984 */ /* 0x000fe80000000800 */
[----:B--2---:R-:W1:Y:S04]  /*0aa0*/  SHFL.IDX PT, R11, R9, R14, 0x1e1f ;  /* 0x001e1f0e090b7589 */ /* 0x004e6800000e0000 */
[----:B---3--:R-:W2:Y:S04]  /*0ab0*/  SHFL.IDX PT, R12, R13, R14, 0x1e1f ;  /* 0x001e1f0e0d0c7589 */ /* 0x008ea800000e0000 */
[----:B------:R-:W3:Y:S04]  /*0ac0*/  SHFL.IDX PT, R33, R9, R16, 0x1e1f ;  /* 0x001e1f1009217589 */ /* 0x000ee800000e0000 */
[----:B------:R-:W4:Y:S04]  /*0ad0*/  SHFL.IDX PT, R31, R13, R16, 0x1e1f ;  /* 0x001e1f100d1f7589 */ /* 0x000f2800000e0000 */
[----:B------:R-:W5:Y:S04]  /*0ae0*/  LDS R38, [R7+0x1000] ;  /* 0x0010000007267984 */ /* 0x000f680000000800 */
[----:B------:R-:W5:Y:S01]  /*0af0*/  LDS R36, [R8+0x1000] ;  /* 0x0010000008247984 */ /* 0x000f620000000800 */
[----:B-1----:R-:W-:-:S03]  /*0b00*/  IMAD R41, R2, R11, RZ ;  /* 0x0000000b02297224 */ /* 0x002fc600078e02ff */
[----:B------:R-:W1:Y:S01]  /*0b10*/  LDS R29, [R7+0x1400] ;  /* 0x00140000071d7984 */ /* 0x000e620000000800 */
[----:B--2---:R-:W-:-:S03]  /*0b20*/  IMAD R43, R2, R12, RZ ;  /* 0x0000000c022b7224 */ /* 0x004fc600078e02ff */
[----:B------:R-:W2:Y:S01]  /*0b30*/  LDS R34, [R8+0x1400] ;  /* 0x0014000008227984 */ /* 0x000ea20000000800 */
[----:B0-----:R-:W-:-:S03]  /*0b40*/  IMAD.WIDE R2, R45, 0x4, R4 ;  /* 0x000000042d027825 */ /* 0x001fc600078e0204 */
[----:B------:R-:W0:Y:S01]  /*0b50*/  LDS R27, [R7+0x1800] ;  /* 0x00180000071b7984 */ /* 0x000e220000000800 */
[C---:B---3--:R-:W-:Y:S02]  /*0b60*/  IMAD R41, R10.reuse, R33, R41 ;  /* 0x000000210a297224 */ /* 0x048fe400078e0229 */
[----:B----4-:R-:W-:Y:S01]  /*0b70*/  IMAD R43, R10, R31, R43 ;  /* 0x0000001f0a2b7224 */ /* 0x010fe200078e022b */
[----:B------:R-:W3:Y:S04]  /*0b80*/  LDS R28, [R8+0x1800] ;  /* 0x00180000081c7984 */ /* 0x000ee80000000800 */
[----:B------:R-:W4:Y:S04]  /*0b90*/  LDS R25, [R7+0x1c00] ;  /* 0x001c000007197984 */ /* 0x000f280000000800 */
        /* <DEDUP_REMOVED lines=14> */
[----:B------:R-:W-:Y:S04]  /*0c80*/  LDS R32, [R8+0x3800] ;  /* 0x0038000008207984 */ /* 0x000fe80000000800 */
[----:B------:R-:W4:Y:S04]  /*0c90*/  LDS R10, [R7+0x3c00] ;  /* 0x003c0000070a7984 */ /* 0x000f280000000800 */
[----:B------:R-:W4:Y:S01]  /*0ca0*/  LDS R30, [R8+0x3c00] ;  /* 0x003c0000081e7984 */ /* 0x000f220000000800 */
[----:B------:R-:W-:Y:S06]  /*0cb0*/  BAR.SYNC.DEFER_BLOCKING 0x0 ;  /* 0x0000000000007b1d */ /* 0x000fec0000010000 */
[----:B------:R5:W-:Y:S02]  /*0cc0*/  STG.E desc[UR12][R2.64], R41 ;  /* 0x0000002902007986 */ /* 0x000be4000c10190c */
[----:B-----5:R-:W-:-:S04]  /*0cd0*/  MOV R41, UR5 ;  /* 0x0000000500297c02 */ /* 0x020fc80008000f00 */
[----:B------:R-:W-:-:S05]  /*0ce0*/  LEA R45, R41, R45, 0xb ;  /* 0x0000002d292d7211 */ /* 0x000fca00078e58ff */
[----:B------:R-:W-:-:S04]  /*0cf0*/  IMAD.WIDE R4, R45, 0x4, R4 ;  /* 0x000000042d047825 */ /* 0x000fc800078e0204 */
[-C--:B------:R-:W-:Y:S01]  /*0d00*/  IMAD R45, R11, R35.reuse, RZ ;  /* 0x000000230b2d7224 */ /* 0x080fe200078e02ff */
[----:B------:R5:W-:Y:S01]  /*0d10*/  STG.E desc[UR12][R4.64], R43 ;  /* 0x0000002b04007986 */ /* 0x000be2000c10190c */
[C---:B------:R-:W-:Y:S02]  /*0d20*/  IMAD R35, R12.reuse, R35, RZ ;  /* 0x000000230c237224 */ /* 0x040fe400078e02ff */
[-C--:B------:R-:W-:Y:S02]  /*0d30*/  IMAD R45, R33, R44.reuse, R45 ;  /* 0x0000002c212d7224 */ /* 0x080fe400078e022d */
[----:B------:R-:W-:Y:S02]  /*0d40*/  IMAD R35, R31, R44, R35 ;  /* 0x0000002c1f237224 */ /* 0x000fe400078e0223 */
[-C--:B------:R-:W-:Y:S01]  /*0d50*/  IMAD R44, R11, R39.reuse, RZ ;  /* 0x000000270b2c7224 */ /* 0x080fe200078e02ff */
[----:B------:R1:W-:Y:S01]  /*0d60*/  STG.E desc[UR12][R2.64+0x200], R45 ;  /* 0x0002002d02007986 */ /* 0x0003e2000c10190c */
[----:B------:R-:W-:-:S02]  /*0d70*/  IMAD R39, R12, R39, RZ ;  /* 0x000000270c277224 */ /* 0x000fc400078e02ff */
[-C--:B------:R-:W-:Y:S01]  /*0d80*/  IMAD R41, R33, R42.reuse, R44 ;  /* 0x0000002a21297224 */ /* 0x080fe200078e022c */
[----:B------:R0:W-:Y:S01]  /*0d90*/  STG.E desc[UR12][R4.64+0x200], R35 ;  /* 0x0002002304007986 */ /* 0x0001e2000c10190c */
[----:B------:R-:W-:Y:S02]  /*0da0*/  IMAD R39, R31, R42, R39 ;  /* 0x0000002a1f277224 */ /* 0x000fe400078e0227 */
[-C--:B------:R-:W-:Y:S01]  /*0db0*/  IMAD R42, R11, R37.reuse, RZ ;  /* 0x000000250b2a7224 */ /* 0x080fe200078e02ff */
[----:B------:R0:W-:Y:S01]  /*0dc0*/  STG.E desc[UR12][R2.64+0x400], R41 ;  /* 0x0004002902007986 */ /* 0x0001e2000c10190c */
[----:B-----5:R-:W-:Y:S02]  /*0dd0*/  IMAD R43, R12, R37, RZ ;  /* 0x000000250c2b7224 */ /* 0x020fe400078e02ff */
[-C--:B------:R-:W-:Y:S01]  /*0de0*/  IMAD R37, R33, R40.reuse, R42 ;  /* 0x0000002821257224 */ /* 0x080fe200078e022a */
[----:B------:R0:W-:Y:S01]  /*0df0*/  STG.E desc[UR12][R4.64+0x400], R39 ;  /* 0x0004002704007986 */ /* 0x0001e2000c10190c */
[----:B------:R-:W-:-:S02]  /*0e00*/  IMAD R43, R31, R40, R43 ;  /* 0x000000281f2b7224 */ /* 0x000fc400078e022b */
[-C--:B------:R-:W-:Y:S01]  /*0e10*/  IMAD R40, R11, R38.reuse, RZ ;  /* 0x000000260b287224 */ /* 0x080fe200078e02ff */
[----:B------:R0:W-:Y:S01]  /*0e20*/  STG.E desc[UR12][R2.64+0x600], R37 ;  /* 0x0006002502007986 */ /* 0x0001e2000c10190c */
[C---:B------:R-:W-:Y:S02]  /*0e30*/  IMAD R38, R12.reuse, R38, RZ ;  /* 0x000000260c267224 */ /* 0x040fe400078e02ff */
[-C--:B-1----:R-:W-:Y:S01]  /*0e40*/  IMAD R45, R33, R36.reuse, R40 ;  /* 0x00000024212d7224 */ /* 0x082fe200078e0228 */
[----:B------:R1:W-:Y:S01]  /*0e50*/  STG.E desc[UR12][R4.64+0x600], R43 ;  /* 0x0006002b04007986 */ /* 0x0003e2000c10190c */
[----:B------:R-:W-:Y:S02]  /*0e60*/  IMAD R36, R31, R36, R38 ;  /* 0x000000241f247224 */ /* 0x000fe400078e0226 */
[-C--:B------:R-:W-:Y:S01]  /*0e70*/  IMAD R38, R11, R29.reuse, RZ ;  /* 0x0000001d0b267224 */ /* 0x080fe200078e02ff */
[----:B------:R1:W-:Y:S01]  /*0e80*/  STG.E desc[UR12][R2.64+0x800], R45 ;  /* 0x0008002d02007986 */ /* 0x0003e2000c10190c */
[----:B------:R-:W-:-:S02]  /*0e90*/  IMAD R40, R12, R29, RZ ;  /* 0x0000001d0c287224 */ /* 0x000fc400078e02ff */
[-C--:B--2---:R-:W-:Y:S01]  /*0ea0*/  IMAD R29, R33, R34.reuse, R38 ;  /* 0x00000022211d7224 */ /* 0x084fe200078e0226 */
[----:B------:R1:W-:Y:S01]  /*0eb0*/  STG.E desc[UR12][R4.64+0x800], R36 ;  /* 0x0008002404007986 */ /* 0x0003e2000c10190c */
[----:B------:R-:W-:Y:S02]  /*0ec0*/  IMAD R34, R31, R34, R40 ;  /* 0x000000221f227224 */ /* 0x000fe400078e0228 */
[-C--:B0-----:R-:W-:Y:S01]  /*0ed0*/  IMAD R38, R11, R27.reuse, RZ ;  /* 0x0000001b0b267224 */ /* 0x081fe200078e02ff */
[----:B------:R1:W-:Y:S01]  /*0ee0*/  STG.E desc[UR12][R2.64+0xa00], R29 ;  /* 0x000a001d02007986 */ /* 0x0003e2000c10190c */
[----:B------:R-:W-:Y:S02]  /*0ef0*/  IMAD R40, R12, R27, RZ ;  /* 0x0000001b0c287224 */ /* 0x000fe400078e02ff */
[-C--:B---3--:R-:W-:Y:S01]  /*0f00*/  IMAD R27, R33, R28.reuse, R38 ;  /* 0x0000001c211b7224 */ /* 0x088fe200078e0226 */
[----:B------:R1:W-:Y:S01]  /*0f10*/  STG.E desc[UR12][R4.64+0xa00], R34 ;  /* 0x000a002204007986 */ /* 0x0003e2000c10190c */
[----:B------:R-:W-:-:S02]  /*0f20*/  IMAD R28, R31, R28, R40 ;  /* 0x0000001c1f1c7224 */ /* 0x000fc400078e0228 */
[-C--:B----4-:R-:W-:Y:S01]  /*0f30*/  IMAD R38, R11, R25.reuse, RZ ;  /* 0x000000190b267224 */ /* 0x090fe200078e02ff */
[----:B------:R1:W-:Y:S01]  /*0f40*/  STG.E desc[UR12][R2.64+0xc00], R27 ;  /* 0x000c001b02007986 */ /* 0x0003e2000c10190c */
[C---:B------:R-:W-:Y:S02]  /*0f50*/  IMAD R40, R12.reuse, R25, RZ ;  /* 0x000000190c287224 */ /* 0x040fe400078e02ff */
[-C--:B------:R-:W-:Y:S01]  /*0f60*/  IMAD R25, R33, R26.reuse, R38 ;  /* 0x0000001a21197224 */ /* 0x080fe200078e0226 */
[----:B------:R1:W-:Y:S01]  /*0f70*/  STG.E desc[UR12][R4.64+0xc00], R28 ;  /* 0x000c001c04007986 */ /* 0x0003e2000c10190c */
        /* <DEDUP_REMOVED lines=9> */
[----:B------:R-:W-:Y:S02]  /*1010*/  IMAD R40, R12, R21, RZ ;  /* 0x000000150c287224 */ /* 0x000fe400078e02ff */
[-C--:B------:R-:W-:Y:S01]  /*1020*/  IMAD R21, R33, R22.reuse, R38 ;  /* 0x0000001621157224 */ /* 0x080fe200078e0226 */
[----:B------:R1:W-:Y:S01]  /*1030*/  STG.E desc[UR12][R4.64+0x1000], R24 ;  /* 0x0010001804007986 */ /* 0x0003e2000c10190c */
[----:B------:R-:W-:-:S02]  /*1040*/  IMAD R22, R31, R22, R40 ;  /* 0x000000161f167224 */ /* 0x000fc400078e0228 */
[-C--:B------:R-:W-:Y:S01]  /*1050*/  IMAD R38, R11, R19.reuse, RZ ;  /* 0x000000130b267224 */ /* 0x080fe200078e02ff */
        /* <DEDUP_REMOVED lines=26> */
[-C--:B------:R-:W-:Y:S01]  /*1200*/  IMAD R42, R11, R10.reuse, RZ ;  /* 0x0000000a0b2a7224 */ /* 0x080fe200078e02ff */
[----:B------:R1:W-:Y:S01]  /*1210*/  STG.E desc[UR12][R4.64+0x1a00], R14 ;  /* 0x001a000e04007986 */ /* 0x0003e2000c10190c */
[----:B------:R-:W-:Y:S02]  /*1220*/  IMAD R10, R12, R10, RZ ;  /* 0x0000000a0c0a7224 */ /* 0x000fe400078e02ff */
[-C--:B------:R-:W-:Y:S02]  /*1230*/  IMAD R9, R33, R32.reuse, R38 ;  /* 0x0000002021097224 */ /* 0x080fe400078e0226 */
[----:B------:R-:W-:Y:S02]  /*1240*/  IMAD R11, R31, R32, R40 ;  /* 0x000000201f0b7224 */ /* 0x000fe400078e0228 */
[-C--:B------:R-:W-:Y:S01]  /*1250*/  IMAD R33, R33, R30.reuse, R42 ;  /* 0x0000001e21217224 */ /* 0x080fe200078e022a */
[----:B------:R1:W-:Y:S01]  /*1260*/  STG.E desc[UR12][R2.64+0x1c00], R9 ;  /* 0x001c000902007986 */ /* 0x0003e2000c10190c */
[----:B------:R-:W-:-:S03]  /*1270*/  IMAD R31, R31, R30, R10 ;  /* 0x0000001e1f1f7224 */ /* 0x000fc600078e020a */
[----:B------:R1:W-:Y:S04]  /*1280*/  STG.E desc[UR12][R4.64+0x1c00], R11 ;  /* 0x001c000b04007986 */ /* 0x0003e8000c10190c */
[----:B------:R1:W-:Y:S04]  /*1290*/  STG.E desc[UR12][R2.64+0x1e00], R33 ;  /* 0x001e002102007986 */ /* 0x0003e8000c10190c */
[----:B------:R1:W-:Y:S01]  /*12a0*/  STG.E desc[UR12][R4.64+0x1e00], R31 ;  /* 0x001e001f04007986 */ /* 0x0003e2000c10190c */
[----:B------:R-:W-:Y:S05]  /*12b0*/  BRA.U !UP0, `(.L_x_1213) ;  /* 0xfffffff108387547 */ /* 0x000fea000b83ffff */
[----:B------:R-:W-:Y:S05]  /*12c0*/  EXIT ;  /* 0x000000000000794d */ /* 0x000fea0003800000 */
        .weak           $__internal_39_$__cuda_sm20_div_u16
        .type           $__internal_39_$__cuda_sm20_div_u16,@function
        .size           $__internal_39_$__cuda_sm20_div_u16,(.L_x_38542 - $__internal_39_$__cuda_sm20_div_u16)
$__internal_39_$__cuda_sm20_div_u16:
        /* <DEDUP_REMOVED lines=18> */
[----:B------:R-:W-:Y:S06]  /*13f0*/  RET.REL.NODEC R2 `(_Z9cuda_gemmIiLi128ELi4ELi1ELi4096ELi2ELi2ELi64ELi0ELi1EEviiiPT_S1_S1_iii) ;  /* 0xffffffec02007950 */ /* 0x000fec0003c3ffff */
.L_x_1214:
        /* <DEDUP_REMOVED lines=16> */
.L_x_38542:


//--------------------- .text._Z9cuda_gemmIiLi128ELi4ELi1ELi4096ELi2ELi2ELi64ELi0ELi0EEviiiPT_S1_S1_iii --------------------------
	.section	.text._Z9cuda_gemmIiLi128ELi4ELi1ELi4096ELi2ELi2ELi64ELi0ELi0EEviiiPT_S1_S1_iii,"ax",@progbits
	.align	128
        .global         _Z9cuda_gemmIiLi128ELi4ELi1ELi4096ELi2ELi2ELi64ELi0ELi0EEviiiPT_S1_S1_iii
        .type           _Z9cuda_gemmIiLi128ELi4ELi1ELi4096ELi2ELi2ELi64ELi0ELi0EEviiiPT_S1_S1_iii,@function
        .size           _Z9cuda_gemmIiLi128ELi4ELi1ELi4096ELi2ELi2ELi64ELi0ELi0EEviiiPT_S1_S1_iii,(.L_x_38544 - _Z9cuda_gemmIiLi128ELi4ELi1ELi4096ELi2ELi2ELi64ELi0ELi0EEviiiPT_S1_S1_iii)
        .other          _Z9cuda_gemmIiLi128ELi4ELi1ELi4096ELi2ELi2ELi64ELi0ELi0EEviiiPT_S1_S1_iii,@"STO_CUDA_ENTRY STV_DEFAULT"
_Z9cuda_gemmIiLi128ELi4ELi1ELi4096ELi2ELi2ELi64ELi0ELi0EEviiiPT_S1_S1_iii:
.text._Z9cuda_gemmIiLi128ELi4ELi1ELi4096ELi2ELi2ELi64ELi0ELi0EEviiiPT_S1_S1_iii:
        /* <DEDUP_REMOVED lines=62> */
.L_x_1217:
        /* <DEDUP_REMOVED lines=25> */
.L_x_1216:
[----:B------:R-:W-:Y:S05]  /*0570*/  BSYNC.RECONVERGENT B0 ;  /* 0x0000000000007941 */ /* 0x000fea0003800200 */
.L_x_1215:
[----:B------:R-:W-:Y:S01]  /*0580*/  MOV R7, 0x80 ;  /* 0x0000008000077802 */ /* 0x000fe20000000f00 */
[----:B0-----:R-:W-:Y:S01]  /*0590*/  IMAD.MOV.U32 R8, RZ, RZ, R17 ;  /* 0x000000ffff087224 */ /* 0x001fe200078e0011 */
[----:B------:R-:W-:-:S07]  /*05a0*/  MOV R9, 0x5c0 ;  /* 0x000005c000097802 */ /* 0x000fce0000000f00 */
[----:B------:R-:W-:Y:S05]  /*05b0*/  CALL.REL.NOINC `($__internal_40_$__cuda_sm20_div_s16) ;  /* 0x0000003800407944 */ /* 0x000fea0003c00000 */
[----:B------:R-:W-:Y:S01]  /*05c0*/  UPRMT UR4, UR8, 0x9910, URZ ;  /* 0x0000991008047896 */ /* 0x000fe200080000ff */
[----:B------:R-:W-:Y:S01]  /*05d0*/  IMAD.MOV.U32 R7, RZ, RZ, 0x2 ;  /* 0x00000002ff077424 */ /* 0x000fe200078e00ff */
[----:B------:R-:W-:-:S04]  /*05e0*/  MOV R9, 0x620 ;  /* 0x0000062000097802 */ /* 0x000fc80000000f00 */
[----:B------:R-:W-:Y:S01]  /*05f0*/  MOV R8, UR4 ;  /* 0x0000000400087c02 */ /* 0x000fe20008000f00 */
[----:B------:R-:W-:-:S06]  /*0600*/  UMOV UR4, UR8 ;  /* 0x0000000800047c82 */ /* 0x000fcc0008000000 */
[----:B------:R-:W-:Y:S05]  /*0610*/  CALL.REL.NOINC `($__internal_40_$__cuda_sm20_div_s16) ;  /* 0x0000003800287944 */ /* 0x000fea0003c00000 */
        /* <DEDUP_REMOVED lines=41> */
[----:B------:R-:W-:Y:S05]  /*08b0*/  CALL.REL.NOINC `($__internal_41_$__cuda_sm20_div_u16) ;  /* 0x0000003400ec7944 */ /* 0x000fea0003c00000 */
[----:B------:R-:W0:Y:S01]  /*08c0*/  LDCU.64 UR10, c[0x0][0x3a8] ;  /* 0x00007500ff0a77ac */ /* 0x000e220008000a00 */
[C---:B------:R-:W-:Y:S01]  /*08d0*/  VIADD R33, R9.reuse, 0x1 ;  /* 0x0000000109217836 */ /* 0x040fe20000000000 */
[----:B------:R-:W-:Y:S01]  /*08e0*/  LOP3.LUT R34, R34, 0x3, RZ, 0xc0, !PT ;  /* 0x0000000322227812 */ /* 0x000fe200078ec0ff */
[----:B------:R-:W1:Y:S01]  /*08f0*/  LDCU UR8, c[0x0][0x388] ;  /* 0x00007100ff0877ac */ /* 0x000e620008000800 */
[----:B0-----:R-:W-:Y:S01]  /*0900*/  ISETP.GE.AND P0, PT, R9, UR11, PT ;  /* 0x0000000b09007c0c */ /* 0x001fe2000bf06270 */
[----:B------:R-:W-:Y:S01]  /*0910*/  UISETP.LT.AND UP0, UPT, UR10, 0x2, UPT ;  /* 0x000000020a00788c */ /* 0x000fe2000bf01270 */
[----:B------:R-:W-:Y:S02]  /*0920*/  MOV R4, UR11 ;  /* 0x0000000b00047c02 */ /* 0x000fe40008000f00 */
[----:B------:R-:W-:Y:S01]  /*0930*/  ISETP.GE.AND P1, PT, R33, UR11, PT ;  /* 0x0000000b21007c0c */ /* 0x000fe2000bf26270 */
[----:B-1----:R-:W-:Y:S01]  /*0940*/  USHF.R.S32.HI UR7, URZ, 0x1f, UR8 ;  /* 0x0000001fff077899 */ /* 0x002fe20008011408 */
[C---:B------:R-:W-:Y:S01]  /*0950*/  SEL R32, R4.reuse, RZ, P0 ;  /* 0x000000ff04207207 */ /* 0x040fe20000000000 */
[----:B------:R-:W-:Y:S01]  /*0960*/  USEL UR6, UR10, 0x2, UP0 ;  /* 0x000000020a067887 */ /* 0x000fe20008000000 */
[----:B------:R-:W-:Y:S01]  /*0970*/  SEL R4, R4, RZ, P1 ;  /* 0x000000ff04047207 */ /* 0x000fe20000800000 */
[----:B------:R-:W-:-:S02]  /*0980*/  ULEA.HI UR7, UR7, UR8, URZ, 0xc ;  /* 0x0000000807077291 */ /* 0x000fc4000f8f60ff */
[----:B------:R-:W-:Y:S01]  /*0990*/  IMAD.IADD R32, R9, 0x1, -R32 ;  /* 0x0000000109207824 */ /* 0x000fe200078e0a20 */
[----:B------:R-:W-:Y:S01]  /*09a0*/  UPRMT UR8, UR4, 0x9910, URZ ;  /* 0x0000991004087896 */ /* 0x000fe200080000ff */
[----:B------:R-:W-:Y:S01]  /*09b0*/  IMAD.IADD R33, R33, 0x1, -R4 ;  /* 0x0000000121217824 */ /* 0x000fe200078e0a04 */
[----:B------:R-:W-:-:S12]  /*09c0*/  USHF.R.S32.HI UR7, URZ, 0xc, UR7 ;  /* 0x0000000cff077899 */ /* 0x000fd80008011407 */
.L_x_1232:
[----:B0-----:R-:W0:Y:S01]  /*09d0*/  S2R R11, SR_TID.X ;  /* 0x00000000000b7919 */ /* 0x001e220000002100 */
[----:B------:R-:W-:Y:S01]  /*09e0*/  ISETP.NE.AND P0, PT, R34, 0x2, PT ;  /* 0x000000022200780c */ /* 0x000fe20003f05270 */
[----:B------:R-:W-:Y:S01]  /*09f0*/  USHF.L.U32 UR18, UR16, 0x2, URZ ;  /* 0x0000000210127899 */ /* 0x000fe200080006ff */
[----:B------:R-:W-:Y:S01]  /*0a00*/  BSSY.RECONVERGENT B0, `(.L_x_1218) ;  /* 0x0000024000007945 */ /* 0x000fe20003800200 */
[----:B------:R-:W1:Y:S01]  /*0a10*/  LDCU UR11, c[0x0][0x388] ;  /* 0x00007100ff0b77ac */ /* 0x000e620008000800 */
[----:B0-----:R-:W-:-:S09]  /*0a20*/  SHF.L.U32 R21, R11, 0x2, RZ ;  /* 0x000000020b157819 */ /* 0x001fd200000006ff */
[----:B-123--:R-:W-:Y:S05]  /*0a30*/  @!P0 BRA `(.L_x_1219) ;  /* 0x0000000000808947 */ /* 0x00efea0003800000 */
        /* <DEDUP_REMOVED lines=24> */
[----:B------:R-:W-:Y:S01]  /*0bc0*/  IMAD.U32 R13, RZ, RZ, UR16 ;  /* 0x00000010ff0d7e24 */ /* 0x000fe2000f8e00ff */
[----:B------:R-:W-:Y:S01]  /*0bd0*/  MOV R21, R15 ;  /* 0x0000000f00157202 */ /* 0x000fe20000000f00 */
[----:B------:R-:W-:-:S03]  /*0be0*/  @P0 VIADD R21, R15, UR18 ;  /* 0x000000120f150c36 */ /* 0x000fc60008000000 */
[----:B------:R-:W-:Y:S01]  /*0bf0*/  LEA R13, R13, R12, 0x4 ;  /* 0x0000000c0d0d7211 */ /* 0x000fe200078e20ff */
[----:B------:R-:W-:-:S04]  /*0c00*/  IMAD.U32 R12, RZ, RZ, UR16 ;  /* 0x00000010ff0c7e24 */ /* 0x000fc8000f8e00ff */
[----:B------:R-:W-:Y:S01]  /*0c10*/  @P0 IMAD R12, R12, 0x10, R13 ;  /* 0x000000100c0c0824 */ /* 0x000fe200078e020d */
[----:B--2---:R1:W-:Y:S04]  /*0c20*/  STS.128 [R13], R4 ;  /* 0x000000040d007388 */ /* 0x0043e80000000c00 */
[----:B---3--:R1:W-:Y:S02]  /*0c30*/  @P0 STS.128 [R12], R8 ;  /* 0x000000080c000388 */ /* 0x0083e40000000c00 */
.L_x_1219:
[----:B------:R-:W-:Y:S05]  /*0c40*/  BSYNC.RECONVERGENT B0 ;  /* 0x0000000000007941 */ /* 0x000fea0003800200 */
.L_x_1218:
[----:B------:R-:W2:Y:S01]  /*0c50*/  S2UR UR10, SR_CgaCtaId ;  /* 0x00000000000a79c3 */ /* 0x000ea20000008800 */
[----:B------:R3:W-:Y:S01]  /*0c60*/  STL.128 [R1], RZ ;  /* 0x000000ff01007387 */ /* 0x0007e20000100c00 */
[----:B------:R-:W-:Y:S01]  /*0c70*/  UMOV UR4, 0x400 ;  /* 0x0000040000047882 */ /* 0x000fe20000000000 */
[----:B01----:R-:W-:Y:S01]  /*0c80*/  IMAD.U32 R7, RZ, RZ, UR11 ;  /* 0x0000000bff077e24 */ /* 0x003fe2000f8e00ff */
[----:B------:R-:W-:Y:S01]  /*0c90*/  UIMAD UR11, UR16, 0xc, UR14 ;  /* 0x0000000c100b78a4 */ /* 0x000fe2000f8e020e */
[----:B------:R3:W-:Y:S01]  /*0ca0*/  STL.128 [R1+0x10], RZ ;  /* 0x000010ff01007387 */ /* 0x0007e20000100c00 */
[----:B------:R-:W-:Y:S01]  /*0cb0*/  IADD3 R20, PT, PT, R21, UR14, RZ ;  /* 0x0000000e15147c10 */ /* 0x000fe2000fffe0ff */
[----:B------:R-:W-:Y:S01]  /*0cc0*/  ULEA UR19, UR16, UR14, 0x3 ;  /* 0x0000000e10137291 */ /* 0x000fe2000f8e18ff */
[----:B------:R-:W-:Y:S01]  /*0cd0*/  BSSY.RECONVERGENT B0, `(.L_x_1220) ;  /* 0x0000031000007945 */ /* 0x000fe20003800200 */
[----:B------:R3:W-:Y:S01]  /*0ce0*/  STL.128 [R1+0x20], RZ ;  /* 0x000020ff01007387 */ /* 0x0007e20000100c00 */
[----:B------:R-:W-:Y:S01]  /*0cf0*/  UIADD3 UR4, UPT, UPT, UR4, 0x80, URZ ;  /* 0x0000008004047890 */ /* 0x000fe2000fffe0ff */
[----:B------:R-:W-:-:S02]  /*0d00*/  IMAD R20, R7, UR5, R20 ;  /* 0x0000000507147c24 */ /* 0x000fc4000f8e0214 */
[----:B------:R3:W-:Y:S01]  /*0d10*/  STL.128 [R1+0x30], RZ ;  /* 0x000030ff01007387 */ /* 0x0007e20000100c00 */
[C---:B------:R-:W-:Y:S02]  /*0d20*/  VIADD R4, R21.reuse, UR11 ;  /* 0x0000000b15047c36 */ /* 0x040fe40008000000 */
[----:B------:R-:W-:Y:S01]  /*0d30*/  VIADD R5, R21, UR19 ;  /* 0x0000001315057c36 */ /* 0x000fe20008000000 */
[----:B------:R3:W-:Y:S01]  /*0d40*/  STL.128 [R1+0x40], RZ ;  /* 0x000040ff01007387 */ /* 0x0007e20000100c00 */
[C---:B------:R-:W-:Y:S01]  /*0d50*/  IMAD R22, R7.reuse, UR5, R4 ;  /* 0x0000000507167c24 */ /* 0x040fe2000f8e0204 */
[----:B------:R-:W-:Y:S01]  /*0d60*/  IADD3 R23, PT, PT, R20, UR18, RZ ;  /* 0x0000001214177c10 */ /* 0x000fe2000fffe0ff */
[----:B------:R-:W-:Y:S01]  /*0d70*/  IMAD R24, R7, UR5, R5 ;  /* 0x0000000507187c24 */ /* 0x000fe2000f8e0205 */
[----:B------:R3:W-:Y:S01]  /*0d80*/  STL.128 [R1+0x50], RZ ;  /* 0x000050ff01007387 */ /* 0x0007e20000100c00 */
[----:B--2---:R-:W-:-:S03]  /*0d90*/  ULEA UR4, UR10, UR4, 0x18 ;  /* 0x000000040a047291 */ /* 0x004fc6000f8ec0ff */
[----:B------:R3:W-:Y:S04]  /*0da0*/  STL.128 [R1+0x60], RZ ;  /* 0x000060ff01007387 */ /* 0x0007e80000100c00 */
[----:B------:R3:W-:Y:S01]  /*0db0*/  STL.128 [R1+0x70], RZ ;  /* 0x000070ff01007387 */ /* 0x0007e20000100c00 */
[----:B------:R-:W-:-:S07]  /*0dc0*/  LEA R25, R21, UR4, 0x2 ;  /* 0x0000000415197c11 */ /* 0x000fce000f8e10ff */
.L_x_1221:
        /* <DEDUP_REMOVED lines=12> */
[--C-:B------:R-:W-:Y:S02]  /*0e90*/  IMAD R27, R28, 0x20, R25.reuse ;  /* 0x000000201c1b7824 */ /* 0x100fe400078e0219 */
[--C-:B------:R-:W-:Y:S01]  /*0ea0*/  IMAD R28, R30, 0x30, R25.reuse ;  /* 0x000000301e1c7824 */ /* 0x100fe200078e0219 */
[----:B------:R-:W-:Y:S01]  /*0eb0*/  MOV R30, UR18 ;  /* 0x00000012001e7c02 */ /* 0x000fe20008000f00 */
[----:B------:R-:W-:-:S03]  /*0ec0*/  IMAD R26, R26, 0x10, R25 ;  /* 0x000000101a1a7824 */ /* 0x000fc600078e0219 */
[----:B------:R-:W-:-:S04]  /*0ed0*/  IADD3 R21, PT, PT, R21, UR18, R30 ;  /* 0x0000001215157c10 */ /* 0x000fc8000fffe01e */
[----:B------:R-:W-:-:S04]  /*0ee0*/  IADD3 R21, PT, PT, R21, UR18, R30 ;  /* 0x0000001215157c10 */ /* 0x000fc8000fffe01e */
[----:B------:R-:W-:Y:S01]  /*0ef0*/  ISETP.GE.U32.AND P0, PT, R21, 0x1000, PT ;  /* 0x000010001500780c */ /* 0x000fe20003f06070 */
[----:B------:R-:W-:Y:S01]  /*0f00*/  IMAD.U32 R29, RZ, RZ, UR16 ;  /* 0x00000010ff1d7e24 */ /* 0x000fe2000f8e00ff */
[----:B------:R-:W-:-:S03]  /*0f10*/  MOV R30, UR16 ;  /* 0x00000010001e7c02 */ /* 0x000fc60008000f00 */
[C---:B------:R-:W-:Y:S01]  /*0f20*/  IMAD R22, R29.reuse, 0x10, R22 ;  /* 0x000000101d167824 */ /* 0x040fe200078e0216 */
[----:B------:R-:W-:Y:S01]  /*0f30*/  LEA R24, R29, R24, 0x4 ;  /* 0x000000181d187211 */ /* 0x000fe200078e20ff */
        /* <DEDUP_REMOVED lines=11> */
.L_x_1220:
        /* <DEDUP_REMOVED lines=22> */
.L_x_1231:
[----:B0-----:R-:W0:Y:S01]  /*1150*/  LDC R7, c[0x0][0x3ac] ;  /* 0x0000eb00ff077b82 */ /* 0x001e220000000800 */
[C---:B------:R-:W-:Y:S01]  /*1160*/  LOP3.LUT R15, R2.reuse, 0x1, RZ, 0xc0, !PT ;  /* 0x00000001020f7812 */ /* 0x040fe200078ec0ff */
[----:B------:R-:W-:Y:S01]  /*1170*/  BSSY B0, `(.L_x_1224) ;  /* 0x0000038000007945 */ /* 0x000fe20003800000 */
[----:B------:R-:W-:Y:S01]  /*1180*/  IADD3 R6, PT, PT, R2, R5, RZ ;  /* 0x0000000502067210 */ /* 0x000fe20007ffe0ff */
[----:B------:R-:W-:Y:S01]  /*1190*/  VIADD R5, R5, UR17 ;  /* 0x0000001105057c36 */ /* 0x000fe20008000000 */
        /* <DEDUP_REMOVED lines=14> */
[----:B------:R-:W-:Y:S01]  /*1280*/  IMAD R11, R14, UR9, RZ ;  /* 0x000000090e0b7c24 */ /* 0x000fe2000f8e02ff */
[----:B------:R-:W-:Y:S02]  /*1290*/  ISETP.GT.U32.AND P1, PT, R7, 0x40, PT ;  /* 0x000000400700780c */ /* 0x000fe40003f24070 */
[----:B------:R-:W-:Y:S02]  /*12a0*/  MOV R6, R42 ;  /* 0x0000002a00067202 */ /* 0x000fe40000000f00 */
[----:B0-----:R-:W-:Y:S01]  /*12b0*/  LEA R13, R9, R4, 0x18 ;  /* 0x00000004090d7211 */ /* 0x001fe200078ec0ff */
[----:B------:R-:W-:-:S08]  /*12c0*/  IMAD.MOV.U32 R4, RZ, RZ, RZ ;  /* 0x000000ffff047224 */ /* 0x000fd000078e00ff */
.L_x_1230:
[----:B0-----:R-:W0:Y:S01]  /*12d0*/  LDC R10, c[0x0][0x3ac] ;  /* 0x0000eb00ff0a7b82 */ /* 0x001e220000000800 */
[----:B------:R-:W-:-:S04]  /*12e0*/  IMAD R8, R6, 0xc, R13 ;  /* 0x0000000c06087824 */ /* 0x000fc800078e020d */
[----:B------:R-:W-:Y:S01]  /*12f0*/  IMAD R7, R41, 0x4, R8 ;  /* 0x0000000429077824 */ /* 0x000fe200078e0208 */
[----:B------:R-:W-:Y:S06]  /*1300*/  @P1 BRA `(.L_x_1226) ;  /* 0x0000000000301947 */ /* 0x000fec0003800000 */
[----:B------:R3:W4:Y:S01]  /*1310*/  LDS R9, [R7] ;  /* 0x0000000007097984 */ /* 0x0007220000000800 */
[----:B------:R-:W-:Y:S01]  /*1320*/  UMOV UR10, 0xffffffff ;  /* 0xffffffff000a7882 */ /* 0x000fe20000000000 */
[----:B0-----:R-:W-:Y:S02]  /*1330*/  ISETP.GE.AND P2, PT, R10, 0x2, PT ;  /* 0x000000020a00780c */ /* 0x001fe40003f46270 */
[----:B------:R-:W-:Y:S11]  /*1340*/  BRA.DIV UR10, `(.L_x_1227) ;  /* 0x0000002a0a947947 */ /* 0x000ff6000b800000 */
[----:B---34-:R0:W3:Y:S02]  /*1350*/  SHFL.IDX PT, R7, R9, R32, 0x1e1f ;  /* 0x001e1f2009077589 */ /* 0x0180e400000e0000 */
.L_x_1235:
[----:B-1-3--:R-:W-:Y:S01]  /*1360*/  IMAD R8, R40, R7, RZ ;  /* 0x0000000728087224 */ /* 0x00afe200078e02ff */
[----:B------:R-:W-:Y:S06]  /*1370*/  @!P2 BRA `(.L_x_1228) ;  /* 0x000000000038a947 */ /* 0x000fec0003800000 */
[----:B------:R-:W-:-:S03]  /*1380*/  UMOV UR10, 0xffffffff ;  /* 0xffffffff000a7882 */ /* 0x000fc60000000000 */
[----:B------:R-:W-:Y:S05]  /*1390*/  BRA.DIV UR10, `(.L_x_1229) ;  /* 0x0000002a0aa47947 */ /* 0x000fea000b800000 */
[----:B------:R1:W3:Y:S02]  /*13a0*/  SHFL.IDX PT, R7, R9, R33, 0x1e1f ;  /* 0x001e1f2109077589 */ /* 0x0002e400000e0000 */
.L_x_1238:
[----:B--23--:R-:W-:Y:S01]  /*13b0*/  IMAD R8, R35, R7, R8 ;  /* 0x0000000723087224 */ /* 0x00cfe200078e0208 */
[----:B------:R-:W-:Y:S06]  /*13c0*/  BRA `(.L_x_1228) ;  /* 0x0000000000247947 */ /* 0x000fec0003800000 */
.L_x_1226:
[C---:B0-----:R-:W-:Y:S02]  /*13d0*/  ISETP.GE.AND P2, PT, R10.reuse, 0x1, PT ;  /* 0x000000010a00780c */ /* 0x041fe40003f46270 */
[----:B------:R-:W-:-:S11]  /*13e0*/  ISETP.GE.AND P3, PT, R10, 0x2, PT ;  /* 0x000000020a00780c */ /* 0x000fd60003f66270 */
[----:B------:R-:W-:Y:S02]  /*13f0*/  @P2 IMAD R7, R15, 0x4, R8 ;  /* 0x000000040f072824 */ /* 0x000fe400078e0208 */
[----:B------:R-:W-:Y:S01]  /*1400*/  @P3 LEA R9, R17, R8, 0x2 ;  /* 0x0000000811093211 */ /* 0x000fe200078e10ff */
[----:B------:R-:W-:-:S03]  /*1410*/  IMAD.MOV.U32 R8, RZ, RZ, RZ ;  /* 0x000000ffff087224 */ /* 0x000fc600078e00ff */
[----:B------:R-:W1:Y:S04]  /*1420*/  @P2 LDS R7, [R7] ;  /* 0x0000000007072984 */ /* 0x000e680000000800 */
[----:B------:R-:W2:Y:S01]  /*1430*/  @P3 LDS R9, [R9] ;  /* 0x0000000009093984 */ /* 0x000ea20000000800 */
[----:B-1----:R-:W-:-:S04]  /*1440*/  @P2 IMAD R8, R40, R7, RZ ;  /* 0x0000000728082224 */ /* 0x002fc800078e02ff */
[----:B--2---:R-:W-:-:S07]  /*1450*/  @P3 IMAD R8, R35, R9, R8 ;  /* 0x0000000923083224 */ /* 0x004fce00078e0208 */
.L_x_1228:
[----:B------:R-:W-:-:S05]  /*1460*/  IMAD.IADD R7, R11, 0x1, R4 ;  /* 0x000000010b077824 */ /* 0x000fca00078e0204 */
[----:B------:R-:W-:-:S05]  /*1470*/  LEA R7, R7, UR20, 0x2 ;  /* 0x0000001407077c11 */ /* 0x000fca000f8e10ff */
[----:B01----:R-:W3:Y:S01]  /*1480*/  LDL R9, [R7] ;  /* 0x0000000007097983 */ /* 0x003ee20000100800 */
[----:B------:R-:W-:Y:S02]  /*1490*/  VIADD R6, R6, UR8 ;  /* 0x0000000806067c36 */ /* 0x000fe40008000000 */
[----:B------:R-:W-:-:S03]  /*14a0*/  VIADD R4, R4, 0x1 ;  /* 0x0000000104047836 */ /* 0x000fc60000000000 */
[----:B------:R-:W-:Y:S02]  /*14b0*/  ISETP.GE.AND P2, PT, R6, UR6, PT ;  /* 0x0000000606007c0c */ /* 0x000fe4000bf46270 */
[----:B---3--:R-:W-:-:S05]  /*14c0*/  IADD3 R8, PT, PT, R9, R8, RZ ;  /* 0x0000000809087210 */ /* 0x008fca0007ffe0ff */
[----:B------:R0:W-:Y:S06]  /*14d0*/  STL [R7], R8 ;  /* 0x0000000807007387 */ /* 0x0001ec0000100800 */
[----:B------:R-:W-:Y:S05]  /*14e0*/  @!P2 BRA `(.L_x_1230) ;  /* 0xfffffffc0078a947 */ /* 0x000fea000383ffff */
.L_x_1225:
[----:B------:R-:W-:Y:S05]  /*14f0*/  BSYNC B0 ;  /* 0x0000000000007941 */ /* 0x000fea0003800000 */
.L_x_1224:
[----:B------:R-:W-:Y:S01]  /*1500*/  IADD3 R14, PT, PT, R14, 0x1, RZ ;  /* 0x000000010e0e7810 */ /* 0x000fe20007ffe0ff */
[----:B------:R-:W-:Y:S06]  /*1510*/  @!P0 BRA `(.L_x_1231) ;  /* 0xfffffffc000c8947 */ /* 0x000fec000383ffff */
[----:B------:R-:W-:Y:S05]  /*1520*/  BSYNC B1 ;  /* 0x0000000000017941 */ /* 0x000fea0003800000 */
.L_x_1223:
        /* <DEDUP_REMOVED lines=8> */
.L_x_1222:
[----:B------:R-:W-:Y:S05]  /*15b0*/  WARPSYNC.ALL ;  /* 0x0000000000007948 */ /* 0x000fea0003800000 */
[----:B------:R-:W-:Y:S01]  /*15c0*/  IABS R43, UR17 ;  /* 0x00000011002b7c13 */ /* 0x000fe20008000000 */
[----:B------:R-:W-:Y:S01]  /*15d0*/  IMAD.SHL.U32 R49, R0, 0x80, RZ ;  /* 0x0000008000317824 */ /* 0x000fe200078e00ff */
[----:B------:R-:W-:Y:S01]  /*15e0*/  IABS R50, UR9 ;  /* 0x0000000900327c13 */ /* 0x000fe20008000000 */
[----:B------:R-:W0:Y:S01]  /*15f0*/  LDCU UR4, c[0x0][0x384] ;  /* 0x00007080ff0477ac */ /* 0x000e220008000800 */
[----:B------:R-:W4:Y:S01]  /*1600*/  I2F.RP R46, R43 ;  /* 0x0000002b002e7306 */ /* 0x000f220000209400 */
[----:B------:R-:W-:Y:S01]  /*1610*/  IMAD.U32 R52, RZ, RZ, UR9 ;  /* 0x00000009ff347e24 */ /* 0x000fe2000f8e00ff */
[----:B------:R-:W-:-:S06]  /*1620*/  UISETP.NE.AND UP0, UPT, UR17, URZ, UPT ;  /* 0x000000ff1100728c */ /* 0x000fcc000bf05270 */
[----:B------:R-:W1:Y:S08]  /*1630*/  I2F.RP R51, R50 ;  /* 0x0000003200337306 */ /* 0x000e700000209400 */
[----:B----4-:R-:W4:Y:S08]  /*1640*/  MUFU.RCP R46, R46 ;  /* 0x0000002e002e7308 */ /* 0x010f300000001000 */
[----:B-1----:R-:W-:Y:S01]  /*1650*/  MUFU.RCP R51, R51 ;  /* 0x0000003300337308 */ /* 0x002fe20000001000 */
[----:B----4-:R-:W-:Y:S01]  /*1660*/  VIADD R44, R46, 0xffffffe ;  /* 0x0ffffffe2e2c7836 */ /* 0x010fe20000000000 */
[----:B------:R-:W-:-:S02]  /*1670*/  IABS R46, R49 ;  /* 0x00000031002e7213 */ /* 0x000fc40000000000 */
[----:B------:R-:W-:-:S04]  /*1680*/  LOP3.LUT R49, R49, UR17, RZ, 0x3c, !PT ;  /* 0x0000001131317c12 */ /* 0x000fc8000f8e3cff */
[----:B------:R1:W4:Y:S02]  /*1690*/  F2I.FTZ.U32.TRUNC.NTZ R45, R44 ;  /* 0x0000002c002d7305 */ /* 0x000324000021f000 */
[----:B-1----:R-:W-:Y:S02]  /*16a0*/  HFMA2 R44, -RZ, RZ, 0, 0 ;  /* 0x00000000ff2c7431 */ /* 0x002fe400000001ff */
[----:B----4-:R-:W-:-:S04]  /*16b0*/  IMAD.MOV R48, RZ, RZ, -R45 ;  /* 0x000000ffff307224 */ /* 0x010fc800078e0a2d */
[----:B------:R-:W-:-:S04]  /*16c0*/  IMAD R47, R48, R43, RZ ;  /* 0x0000002b302f7224 */ /* 0x000fc800078e02ff */
[----:B------:R-:W-:Y:S01]  /*16d0*/  IMAD.HI.U32 R45, R45, R47, R44 ;  /* 0x0000002f2d2d7227 */ /* 0x000fe200078e002c */
[----:B------:R-:W-:-:S05]  /*16e0*/  IABS R47, UR17 ;  /* 0x00000011002f7c13 */ /* 0x000fca0008000000 */
[----:B------:R-:W-:Y:S02]  /*16f0*/  IMAD.MOV R47, RZ, RZ, -R47 ;  /* 0x000000ffff2f7224 */ /* 0x000fe400078e0a2f */
[----:B------:R-:W-:-:S04]  /*1700*/  IMAD.HI.U32 R48, R45, R46, RZ ;  /* 0x0000002e2d307227 */ /* 0x000fc800078e00ff */
[----:B------:R-:W-:Y:S02]  /*1710*/  IMAD R44, R48, R47, R46 ;  /* 0x0000002f302c7224 */ /* 0x000fe400078e022e */
[----:B------:R-:W1:Y:S08]  /*1720*/  LDC.64 R46, c[0x0][0x3a0] ;  /* 0x0000e800ff2e7b82 */ /* 0x000e700000000a00 */
[----:B------:R-:W-:Y:S01]  /*1730*/  BAR.SYNC.DEFER_BLOCKING 0x0 ;  /* 0x0000000000007b1d */ /* 0x000fe20000010000 */
[----:B------:R-:W-:-:S13]  /*1740*/  ISETP.GT.U32.AND P1, PT, R43, R44, PT ;  /* 0x0000002c2b00720c */ /* 0x000fda0003f24070 */
[-C--:B------:R-:W-:Y:S01]  /*1750*/  @!P1 IADD3 R44, PT, PT, R44, -R43.reuse, RZ ;  /* 0x8000002b2c2c9210 */ /* 0x080fe20007ffe0ff */
[----:B------:R-:W-:Y:S01]  /*1760*/  @!P1 VIADD R48, R48, 0x1 ;  /* 0x0000000130309836 */ /* 0x000fe20000000000 */
[----:B------:R-:W-:Y:S02]  /*1770*/  ISETP.GT.U32.AND P1, PT, R50, 0x1, PT ;  /* 0x000000013200780c */ /* 0x000fe40003f24070 */
[----:B------:R-:W-:Y:S01]  /*1780*/  ISETP.GE.U32.AND P0, PT, R44, R43, PT ;  /* 0x0000002b2c00720c */ /* 0x000fe20003f06070 */
[----:B0-----:R-:W-:-:S04]  /*1790*/  IMAD.U32 R44, RZ, RZ, UR4 ;  /* 0x00000004ff2c7e24 */ /* 0x001fc8000f8e00ff */
[----:B------:R-:W-:Y:S01]  /*17a0*/  IMAD R43, R44, UR5, R3 ;  /* 0x000000052c2b7c24 */ /* 0x000fe2000f8e0203 */
[----:B------:R-:W-:-:S03]  /*17b0*/  UIADD3 UR5, UPT, UPT, UR15, UR5, URZ ;  /* 0x000000050f057290 */ /* 0x000fc6000fffe0ff */
[----:B-1----:R-:W-:-:S04]  /*17c0*/  IMAD.WIDE R44, R43, 0x4, R46 ;  /* 0x000000042b2c7825 */ /* 0x002fc800078e022e */
[----:B------:R-:W-:Y:S01]  /*17d0*/  @P0 IADD3 R48, PT, PT, R48, 0x1, RZ ;  /* 0x0000000130300810 */ /* 0x000fe20007ffe0ff */
[----:B-----5:R0:W-:Y:S01]  /*17e0*/  STG.E desc[UR12][R44.64], R36 ;  /* 0x000000242c007986 */ /* 0x0201e2000c10190c */
[----:B------:R-:W-:Y:S02]  /*17f0*/  ISETP.GE.AND P0, PT, R49, RZ, PT ;  /* 0x000000ff3100720c */ /* 0x000fe40003f06270 */
[----:B------:R-:W-:Y:S01]  /*1800*/  R2UR UR4, R48 ;  /* 0x00000000300472ca */ /* 0x000fe200000e0000 */
[----:B------:R-:W-:Y:S01]  /*1810*/  IMAD.U32 R48, RZ, RZ, UR9 ;  /* 0x00000009ff307e24 */ /* 0x000fe2000f8e00ff */
[----:B------:R-:W-:-:S03]  /*1820*/  IADD3 R49, PT, PT, -R50, 0x1, RZ ;  /* 0x0000000132317810 */ /* 0x000fc60007ffe1ff */
[----:B------:R-:W-:Y:S01]  /*1830*/  VIADD R48, R48, 0x1 ;  /* 0x0000000130307836 */ /* 0x000fe20000000000 */
[----:B------:R-:W-:Y:S01]  /*1840*/  SEL R49, R49, 0x1, !P1 ;  /* 0x0000000131317807 */ /* 0x000fe20004800000 */
[----:B0-----:R-:W-:-:S03]  /*1850*/  VIADD R45, R51, 0xffffffe ;  /* 0x0ffffffe332d7836 */ /* 0x001fc60000000000 */
[----:B------:R-:W-:Y:S01]  /*1860*/  ISETP.GT.U32.AND P1, PT, R50, R49, PT ;  /* 0x000000313200720c */ /* 0x000fe20003f24070 */
[----:B------:R-:W-:Y:S01]  /*1870*/  IMAD.MOV.U32 R44, RZ, RZ, RZ ;  /* 0x000000ffff2c7224 */ /* 0x000fe200078e00ff */
[----:B------:R-:W-:Y:S02]  /*1880*/  ISETP.GE.U32.AND P2, PT, R48, 0x3, PT ;  /* 0x000000033000780c */ /* 0x000fe40003f46070 */
[----:B------:R-:W-:Y:S01]  /*1890*/  @!P0 IADD3 R36, PT, PT, RZ, -UR4, RZ ;  /* 0x80000004ff248c10 */ /* 0x000fe2000fffe0ff */
[----:B------:R-:W0:Y:S01]  /*18a0*/  F2I.FTZ.U32.TRUNC.NTZ R45, R45 ;  /* 0x0000002d002d7305 */ /* 0x000e22000021f000 */
[----:B------:R-:W-:Y:S02]  /*18b0*/  LOP3.LUT R51, RZ, UR9, RZ, 0x33, !PT ;  /* 0x00000009ff337c12 */ /* 0x000fe4000f8e33ff */
[----:B------:R-:W-:Y:S01]  /*18c0*/  @!P0 R2UR UR4, R36 ;  /* 0x00000000240482ca */ /* 0x000fe200000e0000 */
[----:B------:R-:W-:Y:S01]  /*18d0*/  IMAD.U32 R36, RZ, RZ, UR9 ;  /* 0x00000009ff247e24 */ /* 0x000fe2000f8e00ff */
[----:B------:R-:W-:-:S03]  /*18e0*/  ISETP.NE.AND P0, PT, RZ, UR9, PT ;  /* 0x00000009ff007c0c */ /* 0x000fc6000bf05270 */
[----:B------:R-:W-:Y:S02]  /*18f0*/  IMAD.SHL.U32 R36, R36, 0x80, RZ ;  /* 0x0000008024247824 */ /* 0x000fe400078e00ff */
[----:B------:R-:W-:Y:S02]  /*1900*/  @!P1 IMAD.IADD R49, R49, 0x1, -R50 ;  /* 0x0000000131319824 */ /* 0x000fe400078e0a32 */
[----:B------:R-:W-:Y:S01]  /*1910*/  @!UP0 ULOP3.LUT UR4, URZ, UR17, URZ, 0x33, !UPT ;  /* 0x00000011ff048292 */ /* 0x000fe2000f8e33ff */
[----:B------:R-:W-:Y:S02]  /*1920*/  SEL R36, R36, RZ, !P2 ;  /* 0x000000ff24247207 */ /* 0x000fe40005000000 */
[----:B0-----:R-:W-:Y:S01]  /*1930*/  IADD3 R53, PT, PT, RZ, -R45, RZ ;  /* 0x8000002dff357210 */ /* 0x001fe20007ffe0ff */
[----:B------:R-:W-:Y:S01]  /*1940*/  UIMAD UR4, UR4, UR7, URZ ;  /* 0x00000007040472a4 */ /* 0x000fe2000f8e02ff */
[----:B------:R-:W-:Y:S02]  /*1950*/  IADD3 R36, PT, PT, R43, R36, RZ ;  /* 0x000000242b247210 */ /* 0x000fe40007ffe0ff */
[----:B------:R-:W-:Y:S01]  /*1960*/  SEL R49, R51, R49, !P0 ;  /* 0x0000003133317207 */ /* 0x000fe20004000000 */
[----:B------:R-:W-:-:S04]  /*1970*/  IMAD R53, R53, R50, RZ ;  /* 0x0000003235357224 */ /* 0x000fc800078e02ff */
[----:B------:R-:W-:Y:S01]  /*1980*/  IMAD R49, R49, UR4, R36 ;  /* 0x0000000431317c24 */ /* 0x000fe2000f8e0224 */
[----:B------:R-:W-:Y:S01]  /*1990*/  IABS R36, UR9 ;  /* 0x0000000900247c13 */ /* 0x000fe20008000000 */
[----:B------:R-:W-:-:S04]  /*19a0*/  IMAD.HI.U32 R44, R45, R53, R44 ;  /* 0x000000352d2c7227 */ /* 0x000fc800078e002c */
[----:B------:R-:W-:Y:S02]  /*19b0*/  IMAD.MOV R45, RZ, RZ, -R36 ;  /* 0x000000ffff2d7224 */ /* 0x000fe400078e0a24 */
[----:B------:R-:W-:-:S04]  /*19c0*/  IMAD.HI.U32 R36, R44, 0x2, RZ ;  /* 0x000000022c247827 */ /* 0x000fc800078e00ff */
[----:B------:R-:W-:Y:S02]  /*19d0*/  IMAD R53, R36, R45, 0x2 ;  /* 0x0000000224357424 */ /* 0x000fe400078e022d */
[----:B------:R-:W-:-:S03]  /*19e0*/  IMAD.WIDE R48, R49, 0x4, R46 ;  /* 0x0000000431307825 */ /* 0x000fc600078e022e */
[----:B------:R-:W-:Y:S02]  /*19f0*/  ISETP.GT.U32.AND P2, PT, R50, R53, PT ;  /* 0x000000353200720c */ /* 0x000fe40003f44070 */
[----:B------:R0:W-:Y:S11]  /*1a00*/  STG.E desc[UR12][R48.64], R37 ;  /* 0x0000002530007986 */ /* 0x0001f6000c10190c */
[----:B------:R-:W-:Y:S01]  /*1a10*/  @!P2 IADD3 R53, PT, PT, R53, -R50, RZ ;  /* 0x800000323535a210 */ /* 0x000fe20007ffe0ff */
[----:B0-----:R-:W-:-:S02]  /*1a20*/  IMAD.U32 R37, RZ, RZ, UR9 ;  /* 0x00000009ff257e24 */ /* 0x001fc4000f8e00ff */
[----:B------:R-:W-:Y:S01]  /*1a30*/  @!P2 VIADD R36, R36, 0x1 ;  /* 0x000000012424a836 */ /* 0x000fe20000000000 */
[----:B------:R-:W-:Y:S01]  /*1a40*/  ISETP.GE.U32.AND P1, PT, R53, R50, PT ;  /* 0x000000323500720c */ /* 0x000fe20003f26070 */
[----:B------:R-:W-:Y:S01]  /*1a50*/  IMAD.U32 R48, RZ, RZ, UR9 ;  /* 0x00000009ff307e24 */ /* 0x000fe2000f8e00ff */
[----:B------:R-:W-:-:S04]  /*1a60*/  LOP3.LUT R37, R37, 0x2, RZ, 0x3c, !PT ;  /* 0x0000000225257812 */ /* 0x000fc800078e3cff */
[----:B------:R-:W-:-:S07]  /*1a70*/  ISETP.GE.AND P3, PT, R37, RZ, PT ;  /* 0x000000ff2500720c */ /* 0x000fce0003f66270 */
[----:B------:R-:W-:-:S06]  /*1a80*/  @P1 IADD3 R36, PT, PT, R36, 0x1, RZ ;  /* 0x0000000124241810 */ /* 0x000fcc0007ffe0ff */
[----:B------:R-:W-:-:S05]  /*1a90*/  @!P3 IMAD.MOV R36, RZ, RZ, -R36 ;  /* 0x000000ffff24b224 */ /* 0x000fca00078e0a24 */
        /* <DEDUP_REMOVED lines=13> */
[----:B0-----:R-:W-:Y:S01]  /*1b70*/  IMAD.HI.U32 R38, R44, 0x4, RZ ;  /* 0x000000042c267827 */ /* 0x001fe200078e00ff */
[----:B------:R-:W-:-:S03]  /*1b80*/  MOV R49, UR9 ;  /* 0x0000000900317c02 */ /* 0x000fc60008000f00 */
[----:B------:R-:W-:Y:S01]  /*1b90*/  IMAD.U32 R37, RZ, RZ, UR9 ;  /* 0x00000009ff257e24 */ /* 0x000fe2000f8e00ff */
[----:B------:R-:W-:-:S04]  /*1ba0*/  LOP3.LUT R49, R49, 0x3, RZ, 0x3c, !PT ;  /* 0x0000000331317812 */ /* 0x000fc800078e3cff */
[----:B------:R-:W-:Y:S01]  /*1bb0*/  ISETP.GE.AND P3, PT, R49, RZ, PT ;  /* 0x000000ff3100720c */ /* 0x000fe20003f66270 */
[----:B------:R-:W-:Y:S02]  /*1bc0*/  IMAD R49, R38, R45, 0x4 ;  /* 0x0000000426317424 */ /* 0x000fe400078e022d */
[----:B------:R-:W-:-:S03]  /*1bd0*/  @P1 VIADD R48, R48, 0x1 ;  /* 0x0000000130301836 */ /* 0x000fc60000000000 */
[----:B------:R-:W-:-:S07]  /*1be0*/  ISETP.GT.U32.AND P2, PT, R50, R49, PT ;  /* 0x000000313200720c */ /* 0x000fce0003f44070 */
[----:B------:R-:W-:-:S04]  /*1bf0*/  @!P3 IADD3 R48, PT, PT, -R48, RZ, RZ ;  /* 0x000000ff3030b210 */ /* 0x000fc80007ffe1ff */
[----:B------:R-:W-:Y:S02]  /*1c00*/  SEL R48, R51, R48, !P0 ;  /* 0x0000003033307207 */ /* 0x000fe40004000000 */
[----:B------:R-:W-:Y:S01]  /*1c10*/  @!P2 IMAD.IADD R49, R49, 0x1, -R50 ;  /* 0x000000013131a824 */ /* 0x000fe200078e0a32 */
[----:B------:R-:W-:Y:S02]  /*1c20*/  @!P2 IADD3 R38, PT, PT, R38, 0x1, RZ ;  /* 0x000000012626a810 */ /* 0x000fe40007ffe0ff */
[----:B------:R-:W-:Y:S02]  /*1c30*/  IMAD.MOV R36, RZ, RZ, -R48 ;  /* 0x000000ffff247224 */ /* 0x000fe400078e0a30 */
[----:B------:R-:W-:Y:S02]  /*1c40*/  ISETP.GE.U32.AND P1, PT, R49, R50, PT ;  /* 0x000000323100720c */ /* 0x000fe40003f26070 */
[----:B------:R-:W-:Y:S01]  /*1c50*/  IMAD R36, R36, R37, 0x3 ;  /* 0x0000000324247424 */ /* 0x000fe200078e0225 */
[----:B------:R-:W-:Y:S01]  /*1c60*/  LEA R37, R48, R43, 0x7 ;  /* 0x0000002b30257211 */ /* 0x000fe200078e38ff */
[----:B------:R-:W-:-:S04]  /*1c70*/  IMAD.U32 R48, RZ, RZ, UR9 ;  /* 0x00000009ff307e24 */ /* 0x000fc8000f8e00ff */
[----:B------:R-:W-:Y:S01]  /*1c80*/  IMAD R37, R36, UR4, R37 ;  /* 0x0000000424257c24 */ /* 0x000fe2000f8e0225 */
[----:B------:R-:W-:-:S03]  /*1c90*/  LOP3.LUT R48, R48, 0x4, RZ, 0x3c, !PT ;  /* 0x0000000430307812 */ /* 0x000fc600078e3cff */
[----:B------:R-:W-:Y:S01]  /*1ca0*/  IMAD.WIDE R36, R37, 0x4, R46 ;  /* 0x0000000425247825 */ /* 0x000fe200078e022e */
[----:B------:R-:W-:-:S03]  /*1cb0*/  ISETP.GE.AND P3, PT, R48, RZ, PT ;  /* 0x000000ff3000720c */ /* 0x000fc60003f66270 */
[----:B------:R-:W-:Y:S01]  /*1cc0*/  @P1 VIADD R38, R38, 0x1 ;  /* 0x0000000126261836 */ /* 0x000fe20000000000 */
[----:B------:R0:W-:Y:S09]  /*1cd0*/  STG.E desc[UR12][R36.64], R39 ;  /* 0x0000002724007986 */ /* 0x0001f2000c10190c */
[----:B------:R-:W-:Y:S01]  /*1ce0*/  @!P3 IMAD.MOV R38, RZ, RZ, -R38 ;  /* 0x000000ffff26b224 */ /* 0x000fe200078e0a26 */
[----:B0-----:R-:W-:-:S04]  /*1cf0*/  MOV R37, UR9 ;  /* 0x0000000900257c02 */ /* 0x001fc80008000f00 */
[----:B------:R-:W-:Y:S01]  /*1d00*/  SEL R48, R51, R38, !P0 ;  /* 0x0000002633307207 */ /* 0x000fe20004000000 */
[----:B------:R-:W-:-:S04]  /*1d10*/  IMAD.HI.U32 R38, R44, 0x5, RZ ;  /* 0x000000052c267827 */ /* 0x000fc800078e00ff */
[----:B------:R-:W-:Y:S02]  /*1d20*/  IMAD R39, R38, R45, 0x5 ;  /* 0x0000000526277424 */ /* 0x000fe400078e022d */
[----:B------:R-:W-:-:S03]  /*1d30*/  IMAD.MOV R36, RZ, RZ, -R48 ;  /* 0x000000ffff247224 */ /* 0x000fc600078e0a30 */
[----:B------:R-:W-:Y:S01]  /*1d40*/  ISETP.GT.U32.AND P2, PT, R50, R39, PT ;  /* 0x000000273200720c */ /* 0x000fe20003f44070 */
[----:B------:R-:W-:Y:S02]  /*1d50*/  IMAD R36, R36, R37, 0x4 ;  /* 0x0000000424247424 */ /* 0x000fe400078e0225 */
[----:B------:R-:W-:Y:S02]  /*1d60*/  IMAD R37, R48, 0x80, R43 ;  /* 0x0000008030257824 */ /* 0x000fe400078e022b */
[----:B------:R-:W-:-:S04]  /*1d70*/  IMAD.HI.U32 R48, R44, 0x7, RZ ;  /* 0x000000072c307827 */ /* 0x000fc800078e00ff */
[----:B------:R-:W-:Y:S02]  /*1d80*/  IMAD R37, R36, UR4, R37 ;  /* 0x0000000424257c24 */ /* 0x000fe4000f8e0225 */
[----:B------:R-:W-:Y:S02]  /*1d90*/  IMAD R49, R48, R45, 0x7 ;  /* 0x0000000730317424 */ /* 0x000fe400078e022d */
[-C--:B------:R-:W-:Y:S01]  /*1da0*/  @!P2 IADD3 R39, PT, PT, R39, -R50.reuse, RZ ;  /* 0x800000322727a210 */ /* 0x080fe20007ffe0ff */
[----:B------:R-:W-:Y:S02]  /*1db0*/  @!P2 VIADD R38, R38, 0x1 ;  /* 0x000000012626a836 */ /* 0x000fe40000000000 */
[----:B------:R-:W-:Y:S01]  /*1dc0*/  IMAD.WIDE R36, R37, 0x4, R46 ;  /* 0x0000000425247825 */ /* 0x000fe200078e022e */
[----:B------:R-:W-:Y:S02]  /*1dd0*/  ISETP.GE.U32.AND P1, PT, R39, R50, PT ;  /* 0x000000322700720c */ /* 0x000fe40003f26070 */
[----:B------:R-:W-:Y:S01]  /*1de0*/  ISETP.GT.U32.AND P2, PT, R50, R49, PT ;  /* 0x000000313200720c */ /* 0x000fe20003f44070 */
[----:B------:R-:W-:Y:S01]  /*1df0*/  IMAD.U32 R39, RZ, RZ, UR9 ;  /* 0x00000009ff277e24 */ /* 0x000fe2000f8e00ff */
[----:B------:R0:W-:Y:S04]  /*1e00*/  STG.E desc[UR12][R36.64], R28 ;  /* 0x0000001c24007986 */ /* 0x0001e8000c10190c */
[----:B------:R-:W-:-:S04]  /*1e10*/  LOP3.LUT R39, R39, 0x5, RZ, 0x3c, !PT ;  /* 0x0000000527277812 */ /* 0x000fc800078e3cff */
[----:B------:R-:W-:Y:S01]  /*1e20*/  ISETP.GE.AND P3, PT, R39, RZ, PT ;  /* 0x000000ff2700720c */ /* 0x000fe20003f66270 */
[----:B------:R-:W-:Y:S01]  /*1e30*/  IMAD.U32 R39, RZ, RZ, UR9 ;  /* 0x00000009ff277e24 */ /* 0x000fe2000f8e00ff */
[----:B------:R-:W-:Y:S01]  /*1e40*/  @P1 IADD3 R38, PT, PT, R38, 0x1, RZ ;  /* 0x0000000126261810 */ /* 0x000fe20007ffe0ff */
[----:B------:R-:W-:Y:S02]  /*1e50*/  @!P2 IMAD.IADD R49, R49, 0x1, -R50 ;  /* 0x000000013131a824 */ /* 0x000fe400078e0a32 */
[----:B------:R-:W-:-:S03]  /*1e60*/  @!P2 VIADD R48, R48, 0x1 ;  /* 0x000000013030a836 */ /* 0x000fc60000000000 */
[----:B------:R-:W-:-:S05]  /*1e70*/  ISETP.GE.U32.AND P4, PT, R49, R50, PT ;  /* 0x000000323100720c */ /* 0x000fca0003f86070 */
[----:B------:R-:W-:-:S05]  /*1e80*/  @!P3 IMAD.MOV R38, RZ, RZ, -R38 ;  /* 0x000000ffff26b224 */ /* 0x000fca00078e0a26 */
[----:B------:R-:W-:-:S03]  /*1e90*/  SEL R38, R51, R38, !P0 ;  /* 0x0000002633267207 */ /* 0x000fc60004000000 */
[----:B------:R-:W-:Y:S02]  /*1ea0*/  @P4 IADD3 R48, PT, PT, R48, 0x1, RZ ;  /* 0x0000000130304810 */ /* 0x000fe40007ffe0ff */
[C---:B0-----:R-:W-:Y:S01]  /*1eb0*/  IADD3 R28, PT, PT, -R38.reuse, RZ, RZ ;  /* 0x000000ff261c7210 */ /* 0x041fe20007ffe1ff */
[----:B------:R-:W-:Y:S02]  /*1ec0*/  IMAD R37, R38, 0x80, R43 ;  /* 0x0000008026257824 */ /* 0x000fe400078e022b */
[----:B------:R-:W-:-:S04]  /*1ed0*/  IMAD.HI.U32 R38, R44, 0x6, RZ ;  /* 0x000000062c267827 */ /* 0x000fc800078e00ff */
[----:B------:R-:W-:Y:S02]  /*1ee0*/  IMAD R28, R28, R39, 0x5 ;  /* 0x000000051c1c7424 */ /* 0x000fe400078e0227 */
[----:B------:R-:W-:Y:S02]  /*1ef0*/  IMAD R39, R38, R45, 0x6 ;  /* 0x0000000626277424 */ /* 0x000fe400078e022d */
[----:B------:R-:W-:Y:S02]  /*1f00*/  IMAD R37, R28, UR4, R37 ;  /* 0x000000041c257c24 */ /* 0x000fe4000f8e0225 */
[----:B------:R-:W-:Y:S01]  /*1f10*/  IMAD.U32 R28, RZ, RZ, UR9 ;  /* 0x00000009ff1c7e24 */ /* 0x000fe2000f8e00ff */
[----:B------:R-:W-:Y:S01]  /*1f20*/  ISETP.GT.U32.AND P5, PT, R50, R39, PT ;  /* 0x000000273200720c */ /* 0x000fe20003fa4070 */
[----:B------:R-:W-:-:S03]  /*1f30*/  IMAD.WIDE R36, R37, 0x4, R46 ;  /* 0x0000000425247825 */ /* 0x000fc600078e022e */
[----:B------:R-:W-:Y:S02]  /*1f40*/  LOP3.LUT R28, R28, 0x6, RZ, 0x3c, !PT ;  /* 0x000000061c1c7812 */ /* 0x000fe400078e3cff */
[----:B------:R0:W-:Y:S02]  /*1f50*/  STG.E desc[UR12][R36.64], R29 ;  /* 0x0000001d24007986 */ /* 0x0001e4000c10190c */
[----:B------:R-:W-:Y:S02]  /*1f60*/  ISETP.GE.AND P1, PT, R28, RZ, PT ;  /* 0x000000ff1c00720c */ /* 0x000fe40003f26270 */
[----:B------:R-:W-:-:S03]  /*1f70*/  MOV R28, UR9 ;  /* 0x00000009001c7c02 */ /* 0x000fc60008000f00 */
[----:B------:R-:W-:Y:S01]  /*1f80*/  @!P5 IMAD.IADD R39, R39, 0x1, -R50 ;  /* 0x000000012727d824 */ /* 0x000fe200078e0a32 */
[----:B------:R-:W-:Y:S02]  /*1f90*/  LOP3.LUT R28, R28, 0x7, RZ, 0x3c, !PT ;  /* 0x000000071c1c7812 */ /* 0x000fe400078e3cff */
[----:B------:R-:W-:Y:S02]  /*1fa0*/  @!P5 IADD3 R38, PT, PT, R38, 0x1, RZ ;  /* 0x000000012626d810 */ /* 0x000fe40007ffe0ff */
[----:B------:R-:W-:Y:S01]  /*1fb0*/  ISETP.GE.AND P3, PT, R28, RZ, PT ;  /* 0x000000ff1c00720c */ /* 0x000fe20003f66270 */
[----:B------:R-:W-:Y:S01]  /*1fc0*/  IMAD.HI.U32 R28, R44, 0x8, RZ ;  /* 0x000000082c1c7827 */ /* 0x000fe200078e00ff */
[----:B------:R-:W-:-:S03]  /*1fd0*/  ISETP.GE.U32.AND P6, PT, R39, R50, PT ;  /* 0x000000322700720c */ /* 0x000fc60003fc6070 */
[----:B0-----:R-:W-:Y:S02]  /*1fe0*/  IMAD R29, R28, R45, 0x8 ;  /* 0x000000081c1d7424 */ /* 0x001fe400078e022d */
[----:B------:R-:W-:Y:S02]  /*1ff0*/  IMAD.U32 R36, RZ, RZ, UR9 ;  /* 0x00000009ff247e24 */ /* 0x000fe4000f8e00ff */
[----:B------:R-:W-:Y:S01]  /*2000*/  IMAD.U32 R37, RZ, RZ, UR9 ;  /* 0x00000009ff257e24 */ /* 0x000fe2000f8e00ff */
[----:B------:R-:W-:Y:S02]  /*2010*/  ISETP.GT.U32.AND P5, PT, R50, R29, PT ;  /* 0x0000001d3200720c */ /* 0x000fe40003fa4070 */
[----:B------:R-:W-:Y:S02]  /*2020*/  LOP3.LUT R36, R36, 0x8, RZ, 0x3c, !PT ;  /* 0x0000000824247812 */ /* 0x000fe400078e3cff */
[----:B------:R-:W-:Y:S01]  /*2030*/  @!P3 IADD3 R48, PT, PT, -R48, RZ, RZ ;  /* 0x000000ff3030b210 */ /* 0x000fe20007ffe1ff */
[----:B------:R-:W-:Y:S01]  /*2040*/  @P6 VIADD R38, R38, 0x1 ;  /* 0x0000000126266836 */ /* 0x000fe20000000000 */
[----:B------:R-:W-:Y:S01]  /*2050*/  ISETP.GE.AND P6, PT, R36, RZ, PT ;  /* 0x000000ff2400720c */ /* 0x000fe20003fc6270 */
[----:B------:R-:W-:Y:S01]  /*2060*/  IMAD.U32 R36, RZ, RZ, UR9 ;  /* 0x00000009ff247e24 */ /* 0x000fe2000f8e00ff */
[----:B------:R-:W-:Y:S01]  /*2070*/  SEL R48, R51, R48, !P0 ;  /* 0x0000003033307207 */ /* 0x000fe20004000000 */
[----:B------:R-:W-:-:S04]  /*2080*/  @!P1 IMAD.MOV R38, RZ, RZ, -R38 ;  /* 0x000000ffff269224 */ /* 0x000fc800078e0a26 */
[----:B------:R-:W-:Y:S01]  /*2090*/  @!P5 IADD3 R29, PT, PT, R29, -R50, RZ ;  /* 0x800000321d1dd210 */ /* 0x000fe20007ffe0ff */
[----:B------:R-:W-:Y:S01]  /*20a0*/  @!P5 VIADD R28, R28, 0x1 ;  /* 0x000000011c1cd836 */ /* 0x000fe20000000000 */
[----:B------:R-:W-:Y:S02]  /*20b0*/  SEL R38, R51, R38, !P0 ;  /* 0x0000002633267207 */ /* 0x000fe40004000000 */
[----:B------:R-:W-:-:S03]  /*20c0*/  ISETP.GE.U32.AND P1, PT, R29, R50, PT ;  /* 0x000000321d00720c */ /* 0x000fc60003f26070 */
[----:B------:R-:W-:Y:S02]  /*20d0*/  IMAD.MOV R29, RZ, RZ, -R38 ;  /* 0x000000ffff1d7224 */ /* 0x000fe400078e0a26 */
[----:B------:R-:W-:Y:S02]  /*20e0*/  IMAD R38, R38, 0x80, R43 ;  /* 0x0000008026267824 */ /* 0x000fe400078e022b */
[----:B------:R-:W-:Y:S01]  /*20f0*/  IMAD R29, R29, R36, 0x6 ;  /* 0x000000061d1d7424 */ /* 0x000fe200078e0224 */
[----:B------:R-:W-:-:S03]  /*2100*/  IADD3 R36, PT, PT, -R48, RZ, RZ ;  /* 0x000000ff30247210 */ /* 0x000fc60007ffe1ff */
[----:B------:R-:W-:Y:S02]  /*2110*/  IMAD R29, R29, UR4, R38 ;  /* 0x000000041d1d7c24 */ /* 0x000fe4000f8e0226 */
[----:B------:R-:W-:Y:S01]  /*2120*/  @P1 IADD3 R28, PT, PT, R28, 0x1, RZ ;  /* 0x000000011c1c1810 */ /* 0x000fe20007ffe0ff */
[----:B------:R-:W-:Y:S02]  /*2130*/  IMAD R36, R36, R37, 0x7 ;  /* 0x0000000724247424 */ /* 0x000fe400078e0225 */
[----:B------:R-:W-:Y:S02]  /*2140*/  IMAD R37, R48, 0x80, R43 ;  /* 0x0000008030257824 */ /* 0x000fe400078e022b */
[----:B------:R-:W-:Y:S02]  /*2150*/  @!P6 IMAD.MOV R28, RZ, RZ, -R28 ;  /* 0x000000ffff1ce224 */ /* 0x000fe400078e0a1c */
[----:B------:R-:W-:Y:S02]  /*2160*/  IMAD R39, R36, UR4, R37 ;  /* 0x0000000424277c24 */ /* 0x000fe4000f8e0225 */
[----:B------:R-:W-:Y:S01]  /*2170*/  IMAD.WIDE R36, R29, 0x4, R46 ;  /* 0x000000041d247825 */ /* 0x000fe200078e022e */
[----:B------:R-:W-:-:S03]  /*2180*/  SEL R48, R51, R28, !P0 ;  /* 0x0000001c33307207 */ /* 0x000fc60004000000 */
[----:B------:R-:W-:Y:S01]  /*2190*/  IMAD.WIDE R28, R39, 0x4, R46 ;  /* 0x00000004271c7825 */ /* 0x000fe200078e022e */
[----:B------:R-:W-:Y:S01]  /*21a0*/  IADD3 R39, PT, PT, -R48, RZ, RZ ;  /* 0x000000ff30277210 */ /* 0x000fe20007ffe1ff */
[----:B------:R0:W-:Y:S02]  /*21b0*/  STG.E desc[UR12][R36.64], R30 ;  /* 0x0000001e24007986 */ /* 0x0001e4000c10190c */
[----:B------:R-:W-:Y:S02]  /*21c0*/  IMAD.HI.U32 R38, R44, 0x9, RZ ;  /* 0x000000092c267827 */ /* 0x000fe400078e00ff */
[----:B------:R1:W-:Y:S02]  /*21d0*/  STG.E desc[UR12][R28.64], R31 ;  /* 0x0000001f1c007986 */ /* 0x0003e4000c10190c */
[----:B------:R-:W-:Y:S02]  /*21e0*/  IMAD R49, R48, 0x80, R43 ;  /* 0x0000008030317824 */ /* 0x000fe400078e022b */
[----:B------:R-:W-:-:S02]  /*21f0*/  IMAD R48, R39, R52, 0x8 ;  /* 0x0000000827307424 */ /* 0x000fc400078e0234 */
[----:B------:R-:W-:Y:S02]  /*2200*/  IMAD R39, R38, R45, 0x9 ;  /* 0x0000000926277424 */ /* 0x000fe400078e022d */
[----:B------:R-:W-:Y:S02]  /*2210*/  IMAD R49, R48, UR4, R49 ;  /* 0x0000000430317c24 */ /* 0x000fe4000f8e0231 */
[----:B0-----:R-:W-:Y:S01]  /*2220*/  IMAD.HI.U32 R30, R44, 0xa, RZ ;  /* 0x0000000a2c1e7827 */ /* 0x001fe200078e00ff */
[----:B------:R-:W-:Y:S02]  /*2230*/  ISETP.GT.U32.AND P6, PT, R50, R39, PT ;  /* 0x000000273200720c */ /* 0x000fe40003fc4070 */
[----:B-1----:R-:W-:Y:S01]  /*2240*/  MOV R29, UR9 ;  /* 0x00000009001d7c02 */ /* 0x002fe20008000f00 */
[----:B------:R-:W-:-:S03]  /*2250*/  IMAD.WIDE R36, R49, 0x4, R46 ;  /* 0x0000000431247825 */ /* 0x000fc600078e022e */
[----:B------:R-:W-:Y:S01]  /*2260*/  LOP3.LUT R29, R29, 0xa, RZ, 0x3c, !PT ;  /* 0x0000000a1d1d7812 */ /* 0x000fe200078e3cff */
[----:B------:R-:W-:Y:S01]  /*2270*/  IMAD R49, R30, R45, 0xa ;  /* 0x0000000a1e317424 */ /* 0x000fe200078e022d */
[----:B------:R0:W-:Y:S01]  /*2280*/  STG.E desc[UR12][R36.64], R24 ;  /* 0x0000001824007986 */ /* 0x0001e2000c10190c */
[----:B------:R-:W-:Y:S01]  /*2290*/  IMAD.U32 R28, RZ, RZ, UR9 ;  /* 0x00000009ff1c7e24 */ /* 0x000fe2000f8e00ff */
[----:B------:R-:W-:Y:S01]  /*22a0*/  ISETP.GE.AND P4, PT, R29, RZ, PT ;  /* 0x000000ff1d00720c */ /* 0x000fe20003f86270 */
[----:B------:R-:W-:Y:S01]  /*22b0*/  IMAD.HI.U32 R48, R44, 0xb, RZ ;  /* 0x0000000b2c307827 */ /* 0x000fe200078e00ff */
[----:B------:R-:W-:Y:S02]  /*22c0*/  ISETP.GT.U32.AND P3, PT, R50, R49, PT ;  /* 0x000000313200720c */ /* 0x000fe40003f64070 */
[----:B------:R-:W-:Y:S01]  /*22d0*/  LOP3.LUT R28, R28, 0x9, RZ, 0x3c, !PT ;  /* 0x000000091c1c7812 */ /* 0x000fe200078e3cff */
[--C-:B------:R-:W-:Y:S02]  /*22e0*/  @!P6 IMAD.IADD R39, R39, 0x1, -R50.reuse ;  /* 0x000000012727e824 */ /* 0x100fe400078e0a32 */
[----:B------:R-:W-:Y:S01]  /*22f0*/  IMAD R29, R48, R45, 0xb ;  /* 0x0000000b301d7424 */ /* 0x000fe200078e022d */
[----:B------:R-:W-:Y:S01]  /*2300*/  ISETP.GE.AND P1, PT, R28, RZ, PT ;  /* 0x000000ff1c00720c */ /* 0x000fe20003f26270 */
[----:B------:R-:W-:Y:S01]  /*2310*/  @!P6 VIADD R38, R38, 0x1 ;  /* 0x000000012626e836 */ /* 0x000fe20000000000 */
[-C--:B------:R-:W-:Y:S01]  /*2320*/  ISETP.GE.U32.AND P2, PT, R39, R50.reuse, PT ;  /* 0x000000322700720c */ /* 0x080fe20003f46070 */
[----:B------:R-:W-:Y:S01]  /*2330*/  IMAD.U32 R28, RZ, RZ, UR9 ;  /* 0x00000009ff1c7e24 */ /* 0x000fe2000f8e00ff */
[----:B------:R-:W-:Y:S01]  /*2340*/  ISETP.GT.U32.AND P6, PT, R50, R29, PT ;  /* 0x0000001d3200720c */ /* 0x000fe20003fc4070 */
[----:B0-----:R-:W-:Y:S01]  /*2350*/  IMAD.U32 R37, RZ, RZ, UR9 ;  /* 0x00000009ff257e24 */ /* 0x001fe2000f8e00ff */
[----:B------:R-:W-:Y:S01]  /*2360*/  MOV R24, UR9 ;  /* 0x0000000900187c02 */ /* 0x000fe20008000f00 */
[----:B------:R-:W-:Y:S01]  /*2370*/  @!P3 IMAD.IADD R49, R49, 0x1, -R50 ;  /* 0x000000013131b824 */ /* 0x000fe200078e0a32 */
[----:B------:R-:W-:Y:S01]  /*2380*/  MOV R36, UR9 ;  /* 0x0000000900247c02 */ /* 0x000fe20008000f00 */
[----:B------:R-:W-:Y:S01]  /*2390*/  @!P3 VIADD R30, R30, 0x1 ;  /* 0x000000011e1eb836 */ /* 0x000fe20000000000 */
[----:B------:R-:W-:Y:S01]  /*23a0*/  LOP3.LUT R24, R24, 0xb, RZ, 0x3c, !PT ;  /* 0x0000000b18187812 */ /* 0x000fe200078e3cff */
[----:B------:R-:W-:Y:S01]  /*23b0*/  IMAD.HI.U32 R52, R44, 0xe, RZ ;  /* 0x0000000e2c347827 */ /* 0x000fe200078e00ff */
[----:B------:R-:W-:-:S02]  /*23c0*/  ISETP.GE.U32.AND P5, PT, R49, R50, PT ;  /* 0x000000323100720c */ /* 0x000fc40003fa6070 */
[----:B------:R-:W-:Y:S02]  /*23d0*/  MOV R39, UR9 ;  /* 0x0000000900277c02 */ /* 0x000fe40008000f00 */
[----:B------:R-:W-:Y:S01]  /*23e0*/  @P2 IADD3 R38, PT, PT, R38, 0x1, RZ ;  /* 0x0000000126262810 */ /* 0x000fe20007ffe0ff */
[----:B------:R-:W-:Y:S01]  /*23f0*/  @!P6 IMAD.IADD R29, R29, 0x1, -R50 ;  /* 0x000000011d1de824 */ /* 0x000fe200078e0a32 */
[----:B------:R-:W-:Y:S01]  /*2400*/  ISETP.GE.AND P2, PT, R24, RZ, PT ;  /* 0x000000ff1800720c */ /* 0x000fe20003f46270 */
[----:B------:R-:W-:Y:S01]  /*2410*/  @!P6 VIADD R48, R48, 0x1 ;  /* 0x000000013030e836 */ /* 0x000fe20000000000 */
[C---:B------:R-:W-:Y:S01]  /*2420*/  LOP3.LUT R24, R28.reuse, 0xc, RZ, 0x3c, !PT ;  /* 0x0000000c1c187812 */ /* 0x040fe200078e3cff */
[----:B------:R-:W-:Y:S01]  /*2430*/  @!P1 IMAD.MOV R38, RZ, RZ, -R38 ;  /* 0x000000ffff269224 */ /* 0x000fe200078e0a26 */
[----:B------:R-:W-:Y:S02]  /*2440*/  LOP3.LUT R28, R28, 0xd, RZ, 0x3c, !PT ;  /* 0x0000000d1c1c7812 */ /* 0x000fe400078e3cff */
[----:B------:R-:W-:Y:S01]  /*2450*/  ISETP.GE.AND P3, PT, R24, RZ, PT ;  /* 0x000000ff1800720c */ /* 0x000fe20003f66270 */
[----:B------:R-:W-:Y:S01]  /*2460*/  IMAD.HI.U32 R24, R44, 0xc, RZ ;  /* 0x0000000c2c187827 */ /* 0x000fe200078e00ff */
[----:B------:R-:W-:-:S02]  /*2470*/  SEL R38, R51, R38, !P0 ;  /* 0x0000002633267207 */ /* 0x000fc40004000000 */
[----:B------:R-:W-:Y:S01]  /*2480*/  @P5 IADD3 R30, PT, PT, R30, 0x1, RZ ;  /* 0x000000011e1e5810 */ /* 0x000fe20007ffe0ff */
[----:B------:R-:W-:Y:S01]  /*2490*/  IMAD R31, R24, R45, 0xc ;  /* 0x0000000c181f7424 */ /* 0x000fe200078e022d */
[----:B------:R-:W-:Y:S01]  /*24a0*/  ISETP.GE.AND P1, PT, R28, RZ, PT ;  /* 0x000000ff1c00720c */ /* 0x000fe20003f26270 */
[----:B------:R-:W-:Y:S01]  /*24b0*/  IMAD.MOV R28, RZ, RZ, -R38 ;  /* 0x000000ffff1c7224 */ /* 0x000fe200078e0a26 */
[----:B------:R-:W-:Y:S01]  /*24c0*/  ISETP.GE.U32.AND P5, PT, R29, R50, PT ;  /* 0x000000321d00720c */ /* 0x000fe20003fa6070 */
[----:B------:R-:W-:Y:S01]  /*24d0*/  IMAD R29, R38, 0x80, R43 ;  /* 0x00000080261d7824 */ /* 0x000fe200078e022b */
[----:B------:R-:W-:Y:S01]  /*24e0*/  @!P4 IADD3 R30, PT, PT, -R30, RZ, RZ ;  /* 0x000000ff1e1ec210 */ /* 0x000fe20007ffe1ff */
[----:B------:R-:W-:Y:S01]  /*24f0*/  IMAD R28, R28, R37, 0x9 ;  /* 0x000000091c1c7424 */ /* 0x000fe200078e0225 */
[----:B------:R-:W-:-:S03]  /*2500*/  ISETP.GT.U32.AND P4, PT, R50, R31, PT ;  /* 0x0000001f3200720c */ /* 0x000fc60003f84070 */
[----:B------:R-:W-:Y:S01]  /*2510*/  IMAD R29, R28, UR4, R29 ;  /* 0x000000041c1d7c24 */ /* 0x000fe2000f8e021d */
[----:B------:R-:W-:Y:S02]  /*2520*/  LOP3.LUT R28, R36, 0xe, RZ, 0x3c, !PT ;  /* 0x0000000e241c7812 */ /* 0x000fe400078e3cff */
[----:B------:R-:W-:Y:S01]  /*2530*/  SEL R36, R51, R30, !P0 ;  /* 0x0000001e33247207 */ /* 0x000fe20004000000 */
[----:B------:R-:W-:Y:S01]  /*2540*/  IMAD.HI.U32 R30, R44, 0xd, RZ ;  /* 0x0000000d2c1e7827 */ /* 0x000fe200078e00ff */
[----:B------:R-:W-:-:S03]  /*2550*/  ISETP.GE.AND P6, PT, R28, RZ, PT ;  /* 0x000000ff1c00720c */ /* 0x000fc60003fc6270 */
[----:B------:R-:W-:Y:S02]  /*2560*/  @P5 VIADD R48, R48, 0x1 ;  /* 0x0000000130305836 */ /* 0x000fe40000000000 */
[----:B------:R-:W-:Y:S01]  /*2570*/  IMAD R37, R30, R45, 0xd ;  /* 0x0000000d1e257424 */ /* 0x000fe200078e022d */
[----:B------:R-:W-:Y:S01]  /*2580*/  @!P4 IADD3 R31, PT, PT, R31, -R50, RZ ;  /* 0x800000321f1fc210 */ /* 0x000fe20007ffe0ff */
[----:B------:R-:W-:Y:S01]  /*2590*/  IMAD.WIDE R28, R29, 0x4, R46 ;  /* 0x000000041d1c7825 */ /* 0x000fe200078e022e */
[----:B------:R-:W-:Y:S02]  /*25a0*/  @!P2 IADD3 R48, PT, PT, -R48, RZ, RZ ;  /* 0x000000ff3030a210 */ /* 0x000fe40007ffe1ff */
[----:B------:R-:W-:Y:S01]  /*25b0*/  ISETP.GT.U32.AND P2, PT, R50, R37, PT ;  /* 0x000000253200720c */ /* 0x000fe20003f44070 */
[----:B------:R-:W-:Y:S01]  /*25c0*/  IMAD.MOV R38, RZ, RZ, -R36 ;  /* 0x000000ffff267224 */ /* 0x000fe200078e0a24 */
[----:B------:R-:W-:Y:S01]  /*25d0*/  SEL R48, R51, R48, !P0 ;  /* 0x0000003033307207 */ /* 0x000fe20004000000 */
[----:B------:R0:W-:Y:S01]  /*25e0*/  STG.E desc[UR12][R28.64], R25 ;  /* 0x000000191c007986 */ /* 0x0001e2000c10190c */
[----:B------:R-:W-:Y:S01]  /*25f0*/  ISETP.GE.U32.AND P5, PT, R31, R50, PT ;  /* 0x000000321f00720c */ /* 0x000fe20003fa6070 */
[----:B------:R-:W-:Y:S01]  /*2600*/  @!P4 VIADD R24, R24, 0x1 ;  /* 0x000000011818c836 */ /* 0x000fe20000000000 */
[----:B------:R-:W-:-:S05]  /*2610*/  MOV R31, UR9 ;  /* 0x00000009001f7c02 */ /* 0x000fca0008000f00 */
[----:B------:R-:W-:Y:S02]  /*2620*/  IMAD R38, R38, R31, 0xa ;  /* 0x0000000a26267424 */ /* 0x000fe400078e021f */
[----:B------:R-:W-:Y:S01]  /*2630*/  IMAD R31, R52, R45, 0xe ;  /* 0x0000000e341f7424 */ /* 0x000fe200078e022d */
[-C--:B------:R-:W-:Y:S01]  /*2640*/  @!P2 IADD3 R37, PT, PT, R37, -R50.reuse, RZ ;  /* 0x800000322525a210 */ /* 0x080fe20007ffe0ff */
[----:B0-----:R-:W-:Y:S01]  /*2650*/  IMAD.MOV R28, RZ, RZ, -R48 ;  /* 0x000000ffff1c7224 */ /* 0x001fe200078e0a30 */
[----:B------:R-:W-:Y:S01]  /*2660*/  MOV R25, UR9 ;  /* 0x0000000900197c02 */ /* 0x000fe20008000f00 */
[----:B------:R-:W-:Y:S01]  /*2670*/  @P5 VIADD R24, R24, 0x1 ;  /* 0x0000000118185836 */ /* 0x000fe20000000000 */
[----:B------:R-:W-:Y:S01]  /*2680*/  LEA R29, R48, R43, 0x7 ;  /* 0x0000002b301d7211 */ /* 0x000fe200078e38ff */
[----:B------:R-:W-:Y:S01]  /*2690*/  @!P2 VIADD R30, R30, 0x1 ;  /* 0x000000011e1ea836 */ /* 0x000fe20000000000 */
[----:B------:R-:W-:Y:S01]  /*26a0*/  ISETP.GT.U32.AND P4, PT, R50, R31, PT ;  /* 0x0000001f3200720c */ /* 0x000fe20003f84070 */
[----:B------:R-:W-:Y:S01]  /*26b0*/  IMAD R28, R28, R25, 0xb ;  /* 0x0000000b1c1c7424 */ /* 0x000fe200078e0219 */
[----:B------:R-:W-:Y:S01]  /*26c0*/  ISETP.GE.U32.AND P5, PT, R37, R50, PT ;  /* 0x000000322500720c */ /* 0x000fe20003fa6070 */
[----:B------:R-:W-:-:S02]  /*26d0*/  IMAD R25, R36, 0x80, R43 ;  /* 0x0000008024197824 */ /* 0x000fc400078e022b */
[----:B------:R-:W-:Y:S02]  /*26e0*/  IMAD R37, R28, UR4, R29 ;  /* 0x000000041c257c24 */ /* 0x000fe4000f8e021d */
[----:B------:R-:W-:Y:S02]  /*26f0*/  IMAD R25, R38, UR4, R25 ;  /* 0x0000000426197c24 */ /* 0x000fe4000f8e0219 */
[----:B------:R-:W-:Y:S02]  /*2700*/  IMAD.MOV.U32 R48, RZ, RZ, R24 ;  /* 0x000000ffff307224 */ /* 0x000fe400078e0018 */
[--C-:B------:R-:W-:Y:S02]  /*2710*/  IMAD.WIDE R28, R25, 0x4, R46.reuse ;  /* 0x00000004191c7825 */ /* 0x100fe400078e022e */
[----:B------:R-:W-:Y:S02]  /*2720*/  @!P4 IADD3 R31, PT, PT, R31, -R50, RZ ;  /* 0x800000321f1fc210 */ /* 0x000fe40007ffe0ff */
[----:B------:R-:W-:Y:S01]  /*2730*/  IMAD.WIDE R24, R37, 0x4, R46 ;  /* 0x0000000425187825 */ /* 0x000fe200078e022e */
[----:B------:R0:W-:Y:S01]  /*2740*/  STG.E desc[UR12][R28.64], R26 ;  /* 0x0000001a1c007986 */ /* 0x0001e2000c10190c */
[----:B------:R-:W-:-:S02]  /*2750*/  @!P3 IADD3 R48, PT, PT, -R48, RZ, RZ ;  /* 0x000000ff3030b210 */ /* 0x000fc40007ffe1ff */
[----:B------:R-:W-:Y:S01]  /*2760*/  IMAD.U32 R38, RZ, RZ, UR9 ;  /* 0x00000009ff267e24 */ /* 0x000fe2000f8e00ff */
[----:B------:R-:W-:Y:S01]  /*2770*/  ISETP.GE.U32.AND P3, PT, R31, R50, PT ;  /* 0x000000321f00720c */ /* 0x000fe20003f66070 */
[----:B------:R-:W-:Y:S01]  /*2780*/  @!P4 VIADD R52, R52, 0x1 ;  /* 0x000000013434c836 */ /* 0x000fe20000000000 */
[----:B------:R-:W-:Y:S01]  /*2790*/  @P5 IADD3 R30, PT, PT, R30, 0x1, RZ ;  /* 0x000000011e1e5810 */ /* 0x000fe20007ffe0ff */
[----:B------:R-:W-:Y:S01]  /*27a0*/  IMAD.HI.U32 R36, R44, 0x10, RZ ;  /* 0x000000102c247827 */ /* 0x000fe200078e00ff */
[----:B------:R-:W-:Y:S01]  /*27b0*/  LOP3.LUT R38, R38, 0xf, RZ, 0x3c, !PT ;  /* 0x0000000f26267812 */ /* 0x000fe200078e3cff */
[----:B------:R1:W-:Y:S01]  /*27c0*/  STG.E desc[UR12][R24.64], R27 ;  /* 0x0000001b18007986 */ /* 0x0003e2000c10190c */
[----:B------:R-:W-:Y:S01]  /*27d0*/  @!P1 IADD3 R30, PT, PT, -R30, RZ, RZ ;  /* 0x000000ff1e1e9210 */ /* 0x000fe20007ffe1ff */
[----:B------:R-:W-:Y:S01]  /*27e0*/  IMAD R31, R36, R45, 0x10 ;  /* 0x00000010241f7424 */ /* 0x000fe200078e022d */
[----:B------:R-:W-:Y:S01]  /*27f0*/  ISETP.GE.AND P5, PT, R38, RZ, PT ;  /* 0x000000ff2600720c */ /* 0x000fe20003fa6270 */
[----:B0-----:R-:W-:Y:S01]  /*2800*/  IMAD.HI.U32 R28, R44, 0xf, RZ ;  /* 0x0000000f2c1c7827 */ /* 0x001fe200078e00ff */
[----:B------:R-:W-:-:S02]  /*2810*/  SEL R48, R51, R48, !P0 ;  /* 0x0000003033307207 */ /* 0x000fc40004000000 */
[----:B------:R-:W-:Y:S01]  /*2820*/  ISETP.GT.U32.AND P4, PT, R50, R31, PT ;  /* 0x0000001f3200720c */ /* 0x000fe20003f84070 */
[----:B------:R-:W-:Y:S01]  /*2830*/  IMAD R37, R28, R45, 0xf ;  /* 0x0000000f1c257424 */ /* 0x000fe200078e022d */
[----:B------:R-:W-:Y:S01]  /*2840*/  @P3 IADD3 R52, PT, PT, R52, 0x1, RZ ;  /* 0x0000000134343810 */ /* 0x000fe20007ffe0ff */
[----:B------:R-:W-:Y:S01]  /*2850*/  IMAD.HI.U32 R38, R44, 0x11, RZ ;  /* 0x000000112c267827 */ /* 0x000fe200078e00ff */
[----:B------:R-:W-:Y:S02]  /*2860*/  SEL R30, R51, R30, !P0 ;  /* 0x0000001e331e7207 */ /* 0x000fe40004000000 */
[----:B------:R-:W-:Y:S01]  /*2870*/  ISETP.GT.U32.AND P2, PT, R50, R37, PT ;  /* 0x000000253200720c */ /* 0x000fe20003f44070 */
[----:B-1----:R-:W-:Y:S01]  /*2880*/  IMAD R25, R38, R45, 0x11 ;  /* 0x0000001126197424 */ /* 0x002fe200078e022d */
[----:B------:R-:W-:Y:S01]  /*2890*/  LOP3.LUT R24, R39, 0x10, RZ, 0x3c, !PT ;  /* 0x0000001027187812 */ /* 0x000fe200078e3cff */
[----:B------:R-:W-:Y:S01]  /*28a0*/  @!P6 IMAD.MOV R52, RZ, RZ, -R52 ;  /* 0x000000ffff34e224 */ /* 0x000fe200078e0a34 */
[----:B------:R-:W-:Y:S01]  /*28b0*/  MOV R27, UR9 ;  /* 0x00000009001b7c02 */ /* 0x000fe20008000f00 */
[----:B------:R-:W-:Y:S01]  /*28c0*/  IMAD.MOV R26, RZ, RZ, -R30 ;  /* 0x000000ffff1a7224 */ /* 0x000fe200078e0a1e */
[----:B------:R-:W-:Y:S01]  /*28d0*/  ISETP.GT.U32.AND P1, PT, R50, R25, PT ;  /* 0x000000193200720c */ /* 0x000fe20003f24070 */
[----:B------:R-:W-:Y:S01]  /*28e0*/  @!P4 IMAD.IADD R31, R31, 0x1, -R50 ;  /* 0x000000011f1fc824 */ /* 0x000fe200078e0a32 */
[----:B------:R-:W-:Y:S01]  /*28f0*/  ISETP.GE.AND P3, PT, R24, RZ, PT ;  /* 0x000000ff1800720c */ /* 0x000fe20003f66270 */
[----:B------:R-:W-:Y:S01]  /*2900*/  @!P4 VIADD R36, R36, 0x1 ;  /* 0x000000012424c836 */ /* 0x000fe20000000000 */
[----:B------:R-:W-:-:S02]  /*2910*/  IADD3 R24, PT, PT, -R48, RZ, RZ ;  /* 0x000000ff30187210 */ /* 0x000fc40007ffe1ff */
[----:B------:R-:W-:Y:S01]  /*2920*/  MOV R29, UR9 ;  /* 0x00000009001d7c02 */ /* 0x000fe20008000f00 */
[----:B------:R-:W-:Y:S01]  /*2930*/  @!P2 IMAD.IADD R37, R37, 0x1, -R50 ;  /* 0x000000012525a824 */ /* 0x000fe200078e0a32 */
[----:B------:R-:W-:Y:S01]  /*2940*/  SEL R52, R51, R52, !P0 ;  /* 0x0000003433347207 */ /* 0x000fe20004000000 */
[----:B------:R-:W-:Y:S01]  /*2950*/  @!P2 VIADD R28, R28, 0x1 ;  /* 0x000000011c1ca836 */ /* 0x000fe20000000000 */
[-C--:B------:R-:W-:Y:S01]  /*2960*/  ISETP.GE.U32.AND P2, PT, R31, R50.reuse, PT ;  /* 0x000000321f00720c */ /* 0x080fe20003f46070 */
[----:B------:R-:W-:Y:S01]  /*2970*/  IMAD R24, R24, R27, 0xc ;  /* 0x0000000c18187424 */ /* 0x000fe200078e021b */
[-C--:B------:R-:W-:Y:S01]  /*2980*/  ISETP.GE.U32.AND P6, PT, R37, R50.reuse, PT ;  /* 0x000000322500720c */ /* 0x080fe20003fc6070 */
[----:B------:R-:W-:Y:S01]  /*2990*/  IMAD R27, R48, 0x80, R43 ;  /* 0x00000080301b7824 */ /* 0x000fe200078e022b */
[----:B------:R-:W-:Y:S01]  /*29a0*/  @!P1 IADD3 R25, PT, PT, R25, -R50, RZ ;  /* 0x8000003219199210 */ /* 0x000fe20007ffe0ff */
[----:B------:R-:W-:Y:S01]  /*29b0*/  IMAD.HI.U32 R48, R44, 0x13, RZ ;  /* 0x000000132c307827 */ /* 0x000fe200078e00ff */
[----:B------:R-:W-:-:S02]  /*29c0*/  MOV R31, UR9 ;  /* 0x00000009001f7c02 */ /* 0x000fc40008000f00 */
[----:B------:R-:W-:Y:S01]  /*29d0*/  @!P1 IADD3 R38, PT, PT, R38, 0x1, RZ ;  /* 0x0000000126269810 */ /* 0x000fe20007ffe0ff */
[----:B------:R-:W-:Y:S01]  /*29e0*/  IMAD R27, R24, UR4, R27 ;  /* 0x00000004181b7c24 */ /* 0x000fe2000f8e021b */
[----:B------:R-:W-:Y:S01]  /*29f0*/  LOP3.LUT R31, R31, 0x11, RZ, 0x3c, !PT ;  /* 0x000000111f1f7812 */ /* 0x000fe200078e3cff */
[----:B------:R-:W-:Y:S02]  /*2a00*/  IMAD R24, R26, R29, 0xd ;  /* 0x0000000d1a187424 */ /* 0x000fe400078e021d */
[----:B------:R-:W-:Y:S01]  /*2a10*/  IMAD.WIDE R26, R27, 0x4, R46 ;  /* 0x000000041b1a7825 */ /* 0x000fe200078e022e */
[----:B------:R-:W-:Y:S02]  /*2a20*/  ISETP.GE.AND P4, PT, R31, RZ, PT ;  /* 0x000000ff1f00720c */ /* 0x000fe40003f86270 */
[----:B------:R-:W-:Y:S01]  /*2a30*/  @P6 IADD3 R28, PT, PT, R28, 0x1, RZ ;  /* 0x000000011c1c6810 */ /* 0x000fe20007ffe0ff */
[----:B------:R-:W-:Y:S01]  /*2a40*/  IMAD R31, R48, R45, 0x13 ;  /* 0x00000013301f7424 */ /* 0x000fe200078e022d */
[----:B------:R-:W-:Y:S01]  /*2a50*/  ISETP.GE.U32.AND P6, PT, R25, R50, PT ;  /* 0x000000321900720c */ /* 0x000fe20003fc6070 */
[----:B------:R-:W-:Y:S01]  /*2a60*/  IMAD R25, R30, 0x80, R43 ;  /* 0x000000801e197824 */ /* 0x000fe200078e022b */
[----:B------:R-:W-:Y:S01]  /*2a70*/  @!P5 IADD3 R28, PT, PT, -R28, RZ, RZ ;  /* 0x000000ff1c1cd210 */ /* 0x000fe20007ffe1ff */
[----:B------:R-:W-:Y:S01]  /*2a80*/  IMAD.HI.U32 R30, R44, 0x12, RZ ;  /* 0x000000122c1e7827 */ /* 0x000fe200078e00ff */
[----:B------:R-:W-:Y:S01]  /*2a90*/  ISETP.GT.U32.AND P1, PT, R50, R31, PT ;  /* 0x0000001f3200720c */ /* 0x000fe20003f24070 */
[----:B------:R0:W-:Y:S01]  /*2aa0*/  STG.E desc[UR12][R26.64], R20 ;  /* 0x000000141a007986 */ /* 0x0001e2000c10190c */
[----:B------:R-:W-:Y:S01]  /*2ab0*/  @P2 IADD3 R36, PT, PT, R36, 0x1, RZ ;  /* 0x0000000124242810 */ /* 0x000fe20007ffe0ff */
[----:B------:R-:W-:Y:S01]  /*2ac0*/  IMAD R29, R30, R45, 0x12 ;  /* 0x000000121e1d7424 */ /* 0x000fe200078e022d */
[----:B------:R-:W-:Y:S01]  /*2ad0*/  SEL R28, R51, R28, !P0 ;  /* 0x0000001c331c7207 */ /* 0x000fe20004000000 */
[----:B------:R-:W-:Y:S01]  /*2ae0*/  IMAD R25, R24, UR4, R25 ;  /* 0x0000000418197c24 */ /* 0x000fe2000f8e0219 */
[----:B------:R-:W-:Y:S01]  /*2af0*/  @!P3 IADD3 R36, PT, PT, -R36, RZ, RZ ;  /* 0x000000ff2424b210 */ /* 0x000fe20007ffe1ff */
[----:B------:R-:W-:Y:S01]  /*2b00*/  IMAD.U32 R37, RZ, RZ, UR9 ;  /* 0x00000009ff257e24 */ /* 0x000fe2000f8e00ff */
[----:B------:R-:W-:Y:S01]  /*2b10*/  ISETP.GT.U32.AND P5, PT, R50, R29, PT ;  /* 0x0000001d3200720c */ /* 0x000fe20003fa4070 */
[----:B------:R-:W-:Y:S01]  /*2b20*/  IMAD.WIDE R24, R25, 0x4, R46 ;  /* 0x0000000419187825 */ /* 0x000fe200078e022e */
[----:B------:R-:W-:-:S02]  /*2b30*/  @P6 IADD3 R38, PT, PT, R38, 0x1, RZ ;  /* 0x0000000126266810 */ /* 0x000fc40007ffe0ff */
[----:B------:R-:W-:Y:S01]  /*2b40*/  LOP3.LUT R37, R37, 0x12, RZ, 0x3c, !PT ;  /* 0x0000001225257812 */ /* 0x000fe200078e3cff */
[----:B0-----:R-:W-:Y:S01]  /*2b50*/  IMAD.HI.U32 R27, R44, 0x14, RZ ;  /* 0x000000142c1b7827 */ /* 0x001fe200078e00ff */
[----:B------:R-:W-:Y:S01]  /*2b60*/  @!P1 IADD3 R31, PT, PT, R31, -R50, RZ ;  /* 0x800000321f1f9210 */ /* 0x000fe20007ffe0ff */
[----:B------:R0:W-:Y:S01]  /*2b70*/  STG.E desc[UR12][R24.64], R21 ;  /* 0x0000001518007986 */ /* 0x0001e2000c10190c */
[----:B------:R-:W-:Y:S01]  /*2b80*/  @!P1 IADD3 R48, PT, PT, R48, 0x1, RZ ;  /* 0x0000000130309810 */ /* 0x000fe20007ffe0ff */
[----:B------:R-:W-:Y:S01]  /*2b90*/  IMAD.U32 R20, RZ, RZ, UR9 ;  /* 0x00000009ff147e24 */ /* 0x000fe2000f8e00ff */
[----:B------:R-:W-:Y:S01]  /*2ba0*/  ISETP.GE.AND P2, PT, R37, RZ, PT ;  /* 0x000000ff2500720c */ /* 0x000fe20003f46270 */
[----:B------:R-:W-:Y:S01]  /*2bb0*/  IMAD.U32 R26, RZ, RZ, UR9 ;  /* 0x00000009ff1a7e24 */ /* 0x000fe2000f8e00ff */
[----:B------:R-:W-:Y:S01]  /*2bc0*/  SEL R36, R51, R36, !P0 ;  /* 0x0000002433247207 */ /* 0x000fe20004000000 */
[----:B------:R-:W-:Y:S01]  /*2bd0*/  @!P5 IMAD.IADD R29, R29, 0x1, -R50 ;  /* 0x000000011d1dd824 */ /* 0x000fe200078e0a32 */
[----:B------:R-:W-:Y:S01]  /*2be0*/  LOP3.LUT R20, R20, 0x13, RZ, 0x3c, !PT ;  /* 0x0000001314147812 */ /* 0x000fe200078e3cff */
[----:B------:R-:W-:Y:S01]  /*2bf0*/  @!P5 VIADD R30, R30, 0x1 ;  /* 0x000000011e1ed836 */ /* 0x000fe20000000000 */
[-C--:B------:R-:W-:Y:S01]  /*2c00*/  ISETP.GE.U32.AND P5, PT, R31, R50.reuse, PT ;  /* 0x000000321f00720c */ /* 0x080fe20003fa6070 */
[----:B------:R-:W-:Y:S01]  /*2c10*/  IMAD.U32 R37, RZ, RZ, UR9 ;  /* 0x00000009ff257e24 */ /* 0x000fe2000f8e00ff */
[----:B------:R-:W-:Y:S01]  /*2c20*/  ISETP.GE.U32.AND P6, PT, R29, R50, PT ;  /* 0x000000321d00720c */ /* 0x000fe20003fc6070 */
[----:B------:R-:W-:Y:S01]  /*2c30*/  IMAD R29, R27, R45, 0x14 ;  /* 0x000000141b1d7424 */ /* 0x000fe200078e022d */
[----:B0-----:R-:W-:Y:S01]  /*2c40*/  IADD3 R25, PT, PT, -R52, RZ, RZ ;  /* 0x000000ff34197210 */ /* 0x001fe20007ffe1ff */
[----:B------:R-:W-:Y:S01]  /*2c50*/  IMAD.MOV.U32 R24, RZ, RZ, R38 ;  /* 0x000000ffff187224 */ /* 0x000fe200078e0026 */
[----:B------:R-:W-:Y:S01]  /*2c60*/  LOP3.LUT R37, R37, 0x15, RZ, 0x3c, !PT ;  /* 0x0000001525257812 */ /* 0x000fe200078e3cff */
[----:B------:R-:W-:Y:S01]  /*2c70*/  IMAD.HI.U32 R38, R44, 0x15, RZ ;  /* 0x000000152c267827 */ /* 0x000fe200078e00ff */
[----:B------:R-:W-:-:S03]  /*2c80*/  ISETP.GT.U32.AND P3, PT, R50, R29, PT ;  /* 0x0000001d3200720c */ /* 0x000fc60003f64070 */
[----:B------:R-:W-:Y:S01]  /*2c90*/  @!P4 IMAD.MOV R24, RZ, RZ, -R24 ;  /* 0x000000ffff18c224 */ /* 0x000fe200078e0a18 */
[----:B------:R-:W-:Y:S01]  /*2ca0*/  ISETP.GE.AND P4, PT, R20, RZ, PT ;  /* 0x000000ff1400720c */ /* 0x000fe20003f86270 */
[----:B------:R-:W-:Y:S01]  /*2cb0*/  IMAD R20, R25, R26, 0xe ;  /* 0x0000000e19147424 */ /* 0x000fe200078e021a */
[----:B------:R-:W-:Y:S01]  /*2cc0*/  MOV R25, UR9 ;  /* 0x0000000900197c02 */ /* 0x000fe20008000f00 */
[----:B------:R-:W-:Y:S01]  /*2cd0*/  @P6 VIADD R30, R30, 0x1 ;  /* 0x000000011e1e6836 */ /* 0x000fe20000000000 */
[----:B------:R-:W-:Y:S01]  /*2ce0*/  @P5 IADD3 R48, PT, PT, R48, 0x1, RZ ;  /* 0x0000000130305810 */ /* 0x000fe20007ffe0ff */
[----:B------:R-:W-:Y:S01]  /*2cf0*/  IMAD R31, R38, R45, 0x15 ;  /* 0x00000015261f7424 */ /* 0x000fe200078e022d */
[----:B------:R-:W-:Y:S01]  /*2d00*/  LOP3.LUT R25, R25, 0x14, RZ, 0x3c, !PT ;  /* 0x0000001419197812 */ /* 0x000fe200078e3cff */
[----:B------:R-:W-:Y:S01]  /*2d10*/  IMAD R21, R52, 0x80, R43 ;  /* 0x0000008034157824 */ /* 0x000fe200078e022b */
[----:B------:R-:W-:Y:S01]  /*2d20*/  @!P2 IADD3 R30, PT, PT, -R30, RZ, RZ ;  /* 0x000000ff1e1ea210 */ /* 0x000fe20007ffe1ff */
[----:B------:R-:W-:Y:S01]  /*2d30*/  IMAD.MOV.U32 R26, RZ, RZ, R48 ;  /* 0x000000ffff1a7224 */ /* 0x000fe200078e0030 */
[-C--:B------:R-:W-:Y:S01]  /*2d40*/  @!P3 IADD3 R29, PT, PT, R29, -R50.reuse, RZ ;  /* 0x800000321d1db210 */ /* 0x080fe20007ffe0ff */
[----:B------:R-:W-:Y:S01]  /*2d50*/  IMAD R21, R20, UR4, R21 ;  /* 0x0000000414157c24 */ /* 0x000fe2000f8e0215 */
[----:B------:R-:W-:Y:S01]  /*2d60*/  ISETP.GE.AND P6, PT, R25, RZ, PT ;  /* 0x000000ff1900720c */ /* 0x000fe20003fc6270 */
[----:B------:R-:W-:Y:S01]  /*2d70*/  IMAD.HI.U32 R25, R44, 0x16, RZ ;  /* 0x000000162c197827 */ /* 0x000fe200078e00ff */
[----:B------:R-:W-:-:S02]  /*2d80*/  ISETP.GE.U32.AND P1, PT, R29, R50, PT ;  /* 0x000000321d00720c */ /* 0x000fc40003f26070 */
[C---:B------:R-:W-:Y:S01]  /*2d90*/  ISETP.GT.U32.AND P5, PT, R50.reuse, R31, PT ;  /* 0x0000001f3200720c */ /* 0x040fe20003fa4070 */
[----:B------:R-:W-:Y:S01]  /*2da0*/  IMAD R29, R25, R45, 0x16 ;  /* 0x00000016191d7424 */ /* 0x000fe200078e022d */
[----:B------:R-:W-:Y:S01]  /*2db0*/  @!P3 IADD3 R27, PT, PT, R27, 0x1, RZ ;  /* 0x000000011b1bb810 */ /* 0x000fe20007ffe0ff */
[----:B------:R-:W-:Y:S01]  /*2dc0*/  @!P4 IMAD.MOV R26, RZ, RZ, -R26 ;  /* 0x000000ffff1ac224 */ /* 0x000fe200078e0a1a */
[----:B------:R-:W-:Y:S01]  /*2dd0*/  ISETP.GE.AND P2, PT, R37, RZ, PT ;  /* 0x000000ff2500720c */ /* 0x000fe20003f46270 */
[----:B------:R-:W-:Y:S01]  /*2de0*/  IMAD.WIDE R20, R21, 0x4, R46 ;  /* 0x0000000415147825 */ /* 0x000fe200078e022e */
[----:B------:R-:W-:Y:S02]  /*2df0*/  ISETP.GT.U32.AND P4, PT, R50, R29, PT ;  /* 0x0000001d3200720c */ /* 0x000fe40003f84070 */
[----:B------:R-:W-:Y:S01]  /*2e00*/  SEL R24, R51, R24, !P0 ;  /* 0x0000001833187207 */ /* 0x000fe20004000000 */
[----:B------:R-:W-:Y:S01]  /*2e10*/  IMAD.U32 R37, RZ, RZ, UR9 ;  /* 0x00000009ff257e24 */ /* 0x000fe2000f8e00ff */
[----:B------:R0:W-:Y:S01]  /*2e20*/  STG.E desc[UR12][R20.64], R22 ;  /* 0x0000001614007986 */ /* 0x0001e2000c10190c */
[----:B------:R-:W-:Y:S01]  /*2e30*/  @P1 IADD3 R27, PT, PT, R27, 0x1, RZ ;  /* 0x000000011b1b1810 */ /* 0x000fe20007ffe0ff */
[----:B------:R-:W-:Y:S01]  /*2e40*/  IMAD.HI.U32 R52, R44, 0x17, RZ ;  /* 0x000000172c347827 */ /* 0x000fe200078e00ff */
[----:B------:R-:W-:-:S02]  /*2e50*/  @!P5 IADD3 R31, PT, PT, R31, -R50, RZ ;  /* 0x800000321f1fd210 */ /* 0x000fc40007ffe0ff */
[----:B------:R-:W-:Y:S01]  /*2e60*/  SEL R30, R51, R30, !P0 ;  /* 0x0000001e331e7207 */ /* 0x000fe20004000000 */
[----:B------:R-:W-:Y:S01]  /*2e70*/  @!P5 VIADD R38, R38, 0x1 ;  /* 0x000000012626d836 */ /* 0x000fe20000000000 */
[----:B------:R-:W-:Y:S01]  /*2e80*/  ISETP.GE.U32.AND P1, PT, R31, R50, PT ;  /* 0x000000321f00720c */ /* 0x000fe20003f26070 */
[----:B------:R-:W-:Y:S01]  /*2e90*/  IMAD R31, R52, R45, 0x17 ;  /* 0x00000017341f7424 */ /* 0x000fe200078e022d */
[----:B------:R-:W-:Y:S01]  /*2ea0*/  @!P4 IADD3 R25, PT, PT, R25, 0x1, RZ ;  /* 0x000000011919c810 */ /* 0x000fe20007ffe0ff */
[----:B------:R-:W-:Y:S01]  /*2eb0*/  @!P4 IMAD.IADD R29, R29, 0x1, -R50 ;  /* 0x000000011d1dc824 */ /* 0x000fe200078e0a32 */
[----:B------:R-:W-:Y:S01]  /*2ec0*/  IADD3 R49, PT, PT, -R30, RZ, RZ ;  /* 0x000000ff1e317210 */ /* 0x000fe20007ffe1ff */
[----:B0-----:R-:W-:Y:S01]  /*2ed0*/  IMAD R21, R28, 0x80, R43 ;  /* 0x000000801c157824 */ /* 0x001fe200078e022b */
[----:B------:R-:W-:Y:S01]  /*2ee0*/  LOP3.LUT R20, R39, 0x16, RZ, 0x3c, !PT ;  /* 0x0000001627147812 */ /* 0x000fe200078e3cff */
[----:B------:R-:W-:Y:S01]  /*2ef0*/  IMAD.U32 R48, RZ, RZ, UR9 ;  /* 0x00000009ff307e24 */ /* 0x000fe2000f8e00ff */
[----:B------:R-:W-:Y:S01]  /*2f00*/  MOV R22, R27 ;  /* 0x0000001b00167202 */ /* 0x000fe20000000f00 */
[----:B------:R-:W-:Y:S01]  /*2f10*/  IMAD.HI.U32 R27, R44, 0x18, RZ ;  /* 0x000000182c1b7827 */ /* 0x000fe200078e00ff */
[----:B------:R-:W-:-:S02]  /*2f20*/  ISETP.GE.AND P3, PT, R20, RZ, PT ;  /* 0x000000ff1400720c */ /* 0x000fc40003f66270 */
[----:B------:R-:W-:Y:S01]  /*2f30*/  @!P6 IADD3 R22, PT, PT, -R22, RZ, RZ ;  /* 0x000000ff1616e210 */ /* 0x000fe20007ffe1ff */
[----:B------:R-:W-:Y:S01]  /*2f40*/  IMAD.MOV R20, RZ, RZ, -R28 ;  /* 0x000000ffff147224 */ /* 0x000fe200078e0a1c */
[----:B------:R-:W-:Y:S01]  /*2f50*/  ISETP.GE.U32.AND P6, PT, R29, R50, PT ;  /* 0x000000321d00720c */ /* 0x000fe20003fc6070 */
[----:B------:R-:W-:Y:S01]  /*2f60*/  IMAD R29, R27, R45, 0x18 ;  /* 0x000000181b1d7424 */ /* 0x000fe200078e022d */
[----:B------:R-:W-:Y:S01]  /*2f70*/  ISETP.GT.U32.AND P5, PT, R50, R31, PT ;  /* 0x0000001f3200720c */ /* 0x000fe20003fa4070 */
[----:B------:R-:W-:Y:S01]  /*2f80*/  IMAD R20, R20, R37, 0xf ;  /* 0x0000000f14147424 */ /* 0x000fe200078e0225 */
[----:B------:R-:W-:Y:S01]  /*2f90*/  @P1 IADD3 R38, PT, PT, R38, 0x1, RZ ;  /* 0x0000000126261810 */ /* 0x000fe20007ffe0ff */
[----:B------:R-:W-:Y:S01]  /*2fa0*/  IMAD.MOV R37, RZ, RZ, -R36 ;  /* 0x000000ffff257224 */ /* 0x000fe200078e0a24 */
[----:B------:R-:W-:Y:S01]  /*2fb0*/  ISETP.GT.U32.AND P1, PT, R50, R29, PT ;  /* 0x0000001d3200720c */ /* 0x000fe20003f24070 */
[----:B------:R-:W-:Y:S01]  /*2fc0*/  IMAD R21, R20, UR4, R21 ;  /* 0x0000000414157c24 */ /* 0x000fe2000f8e0215 */
[----:B------:R-:W-:-:S02]  /*2fd0*/  MOV R28, UR9 ;  /* 0x00000009001c7c02 */ /* 0x000fc40008000f00 */
[----:B------:R-:W-:Y:S01]  /*2fe0*/  @!P2 IADD3 R38, PT, PT, -R38, RZ, RZ ;  /* 0x000000ff2626a210 */ /* 0x000fe20007ffe1ff */
[----:B------:R-:W-:Y:S01]  /*2ff0*/  IMAD.WIDE R20, R21, 0x4, R46 ;  /* 0x0000000415147825 */ /* 0x000fe200078e022e */
[----:B------:R-:W-:Y:S02]  /*3000*/  LOP3.LUT R28, R28, 0x17, RZ, 0x3c, !PT ;  /* 0x000000171c1c7812 */ /* 0x000fe400078e3cff */
[----:B------:R-:W-:Y:S01]  /*3010*/  SEL R26, R51, R26, !P0 ;  /* 0x0000001a331a7207 */ /* 0x000fe20004000000 */
[----:B------:R-:W-:Y:S01]  /*3020*/  @P6 VIADD R25, R25, 0x1 ;  /* 0x0000000119196836 */ /* 0x000fe20000000000 */
[----:B------:R0:W-:Y:S01]  /*3030*/  STG.E desc[UR12][R20.64], R23 ;  /* 0x0000001714007986 */ /* 0x0001e2000c10190c */
[----:B------:R-:W-:Y:S01]  /*3040*/  @!P5 IMAD.IADD R31, R31, 0x1, -R50 ;  /* 0x000000011f1fd824 */ /* 0x000fe200078e0a32 */
[----:B------:R-:W-:Y:S01]  /*3050*/  ISETP.GE.AND P4, PT, R28, RZ, PT ;  /* 0x000000ff1c00720c */ /* 0x000fe20003f86270 */
[----:B------:R-:W-:Y:S01]  /*3060*/  IMAD.U32 R28, RZ, RZ, UR9 ;  /* 0x00000009ff1c7e24 */ /* 0x000fe2000f8e00ff */
[----:B------:R-:W-:-:S02]  /*3070*/  @!P1 IADD3 R29, PT, PT, R29, -R50, RZ ;  /* 0x800000321d1d9210 */ /* 0x000fc40007ffe0ff */
[-C--:B------:R-:W-:Y:S02]  /*3080*/  ISETP.GE.U32.AND P6, PT, R31, R50.reuse, PT ;  /* 0x000000321f00720c */ /* 0x080fe40003fc6070 */
[----:B------:R-:W-:Y:S01]  /*3090*/  ISETP.GE.U32.AND P2, PT, R29, R50, PT ;  /* 0x000000321d00720c */ /* 0x000fe20003f46070 */
[----:B------:R-:W-:Y:S01]  /*30a0*/  IMAD.U32 R29, RZ, RZ, UR9 ;  /* 0x00000009ff1d7e24 */ /* 0x000fe2000f8e00ff */
[----:B------:R-:W-:Y:S02]  /*30b0*/  @!P5 IADD3 R52, PT, PT, R52, 0x1, RZ ;  /* 0x000000013434d810 */ /* 0x000fe40007ffe0ff */
[----:B0-----:R-:W-:Y:S01]  /*30c0*/  LEA R21, R36, R43, 0x7 ;  /* 0x0000002b24157211 */ /* 0x001fe200078e38ff */
[----:B------:R-:W-:Y:S01]  /*30d0*/  IMAD.HI.U32 R36, R44, 0x19, RZ ;  /* 0x000000192c247827 */ /* 0x000fe200078e00ff */
[----:B------:R-:W-:Y:S02]  /*30e0*/  @!P1 IADD3 R27, PT, PT, R27, 0x1, RZ ;  /* 0x000000011b1b9810 */ /* 0x000fe40007ffe0ff */
[----:B------:R-:W-:Y:S01]  /*30f0*/  LOP3.LUT R28, R28, 0x18, RZ, 0x3c, !PT ;  /* 0x000000181c1c7812 */ /* 0x000fe200078e3cff */
[----:B------:R-:W-:Y:S01]  /*3100*/  IMAD R20, R37, R48, 0x10 ;  /* 0x0000001025147424 */ /* 0x000fe200078e0230 */
[----:B------:R-:W-:Y:S01]  /*3110*/  LOP3.LUT R29, R29, 0x19, RZ, 0x3c, !PT ;  /* 0x000000191d1d7812 */ /* 0x000fe200078e3cff */
[----:B------:R-:W-:Y:S01]  /*3120*/  IMAD.MOV.U32 R48, RZ, RZ, R25 ;  /* 0x000000ffff307224 */ /* 0x000fe200078e0019 */
[----:B------:R-:W-:Y:S01]  /*3130*/  ISETP.GE.AND P5, PT, R28, RZ, PT ;  /* 0x000000ff1c00720c */ /* 0x000fe20003fa6270 */
[----:B------:R-:W-:Y:S01]  /*3140*/  IMAD R23, R36, R45, 0x19 ;  /* 0x0000001924177424 */ /* 0x000fe200078e022d */
[----:B------:R-:W-:Y:S01]  /*3150*/  SEL R22, R51, R22, !P0 ;  /* 0x0000001633167207 */ /* 0x000fe20004000000 */
[----:B------:R-:W-:Y:S01]  /*3160*/  IMAD.HI.U32 R25, R44, 0x1a, RZ ;  /* 0x0000001a2c197827 */ /* 0x000fe200078e00ff */
[----:B------:R-:W-:-:S02]  /*3170*/  @!P3 IADD3 R48, PT, PT, -R48, RZ, RZ ;  /* 0x000000ff3030b210 */ /* 0x000fc40007ffe1ff */
[----:B------:R-:W-:Y:S01]  /*3180*/  ISETP.GT.U32.AND P3, PT, R50, R23, PT ;  /* 0x000000173200720c */ /* 0x000fe20003f64070 */
[----:B------:R-:W-:Y:S01]  /*3190*/  IMAD R21, R20, UR4, R21 ;  /* 0x0000000414157c24 */ /* 0x000fe2000f8e0215 */
[----:B------:R-:W-:Y:S01]  /*31a0*/  SEL R38, R51, R38, !P0 ;  /* 0x0000002633267207 */ /* 0x000fe20004000000 */
[----:B------:R-:W-:Y:S01]  /*31b0*/  IMAD R31, R25, R45, 0x1a ;  /* 0x0000001a191f7424 */ /* 0x000fe200078e022d */
[----:B------:R-:W-:Y:S01]  /*31c0*/  SEL R48, R51, R48, !P0 ;  /* 0x0000003033307207 */ /* 0x000fe20004000000 */
[----:B------:R-:W-:Y:S01]  /*31d0*/  IMAD.WIDE R20, R21, 0x4, R46 ;  /* 0x0000000415147825 */ /* 0x000fe200078e022e */
[----:B------:R-:W-:Y:S02]  /*31e0*/  IADD3 R39, PT, PT, -R38, RZ, RZ ;  /* 0x000000ff26277210 */ /* 0x000fe40007ffe1ff */
[----:B------:R-:W-:Y:S01]  /*31f0*/  ISETP.GT.U32.AND P1, PT, R50, R31, PT ;  /* 0x0000001f3200720c */ /* 0x000fe20003f24070 */
[----:B------:R-:W-:Y:S01]  /*3200*/  @P6 VIADD R52, R52, 0x1 ;  /* 0x0000000134346836 */ /* 0x000fe20000000000 */
[----:B------:R0:W-:Y:S01]  /*3210*/  STG.E desc[UR12][R20.64], R16 ;  /* 0x0000001014007986 */ /* 0x0001e2000c10190c */
[----:B------:R-:W-:Y:S01]  /*3220*/  @P2 VIADD R27, R27, 0x1 ;  /* 0x000000011b1b2836 */ /* 0x000fe20000000000 */
[----:B------:R-:W-:Y:S01]  /*3230*/  ISETP.GE.AND P6, PT, R29, RZ, PT ;  /* 0x000000ff1d00720c */ /* 0x000fe20003fc6270 */
[----:B------:R-:W-:Y:S01]  /*3240*/  @!P3 IMAD.IADD R23, R23, 0x1, -R50 ;  /* 0x000000011717b824 */ /* 0x000fe200078e0a32 */
[----:B------:R-:W-:Y:S01]  /*3250*/  LEA R30, R30, R43, 0x7 ;  /* 0x0000002b1e1e7211 */ /* 0x000fe200078e38ff */
[----:B------:R-:W-:Y:S01]  /*3260*/  IMAD.HI.U32 R28, R44, 0x1b, RZ ;  /* 0x0000001b2c1c7827 */ /* 0x000fe200078e00ff */
[----:B------:R-:W-:-:S02]  /*3270*/  @!P5 IADD3 R27, PT, PT, -R27, RZ, RZ ;  /* 0x000000ff1b1bd210 */ /* 0x000fc40007ffe1ff */
[----:B------:R-:W-:Y:S01]  /*3280*/  ISETP.GE.U32.AND P2, PT, R23, R50, PT ;  /* 0x000000321700720c */ /* 0x000fe20003f46070 */
[----:B------:R-:W-:Y:S01]  /*3290*/  @!P3 VIADD R36, R36, 0x1 ;  /* 0x000000012424b836 */ /* 0x000fe20000000000 */
[----:B------:R-:W-:Y:S01]  /*32a0*/  MOV R23, UR9 ;  /* 0x0000000900177c02 */ /* 0x000fe20008000f00 */
[----:B------:R-:W-:Y:S01]  /*32b0*/  @!P1 IMAD.IADD R31, R31, 0x1, -R50 ;  /* 0x000000011f1f9824 */ /* 0x000fe200078e0a32 */
[----:B0-----:R-:W-:Y:S01]  /*32c0*/  MOV R20, UR9 ;  /* 0x0000000900147c02 */ /* 0x001fe20008000f00 */
[----:B------:R-:W-:Y:S01]  /*32d0*/  IMAD R21, R28, R45, 0x1b ;  /* 0x0000001b1c157424 */ /* 0x000fe200078e022d */
[----:B------:R-:W-:Y:S01]  /*32e0*/  MOV R16, R52 ;  /* 0x0000003400107202 */ /* 0x000fe20000000f00 */
[----:B------:R-:W-:Y:S01]  /*32f0*/  @!P1 VIADD R25, R25, 0x1 ;  /* 0x0000000119199836 */ /* 0x000fe20000000000 */
[----:B------:R-:W-:Y:S01]  /*3300*/  LOP3.LUT R20, R20, 0x1a, RZ, 0x3c, !PT ;  /* 0x0000001a14147812 */ /* 0x000fe200078e3cff */
[----:B------:R-:W-:Y:S01]  /*3310*/  IMAD.MOV R53, RZ, RZ, -R22 ;  /* 0x000000ffff357224 */ /* 0x000fe200078e0a16 */
[----:B------:R-:W-:Y:S01]  /*3320*/  ISETP.GT.U32.AND P5, PT, R50, R21, PT ;  /* 0x000000153200720c */ /* 0x000fe20003fa4070 */
[----:B------:R-:W-:Y:S01]  /*3330*/  @!P4 IMAD.MOV R16, RZ, RZ, -R16 ;  /* 0x000000ffff10c224 */ /* 0x000fe200078e0a10 */
[----:B------:R-:W-:Y:S01]  /*3340*/  ISETP.GE.AND P4, PT, R20, RZ, PT ;  /* 0x000000ff1400720c */ /* 0x000fe20003f86270 */
[----:B------:R-:W-:Y:S01]  /*3350*/  @P2 VIADD R36, R36, 0x1 ;  /* 0x0000000124242836 */ /* 0x000fe20000000000 */
[----:B------:R-:W-:Y:S01]  /*3360*/  MOV R20, UR9 ;  /* 0x0000000900147c02 */ /* 0x000fe20008000f00 */
[----:B------:R-:W-:Y:S01]  /*3370*/  IMAD R22, R22, 0x80, R43 ;  /* 0x0000008016167824 */ /* 0x000fe200078e022b */
[----:B------:R-:W-:-:S02]  /*3380*/  ISETP.GE.U32.AND P3, PT, R31, R50, PT ;  /* 0x000000321f00720c */ /* 0x000fc40003f66070 */
[----:B------:R-:W-:Y:S02]  /*3390*/  LOP3.LUT R20, R20, 0x1b, RZ, 0x3c, !PT ;  /* 0x0000001b14147812 */ /* 0x000fe400078e3cff */
[----:B------:R-:W-:Y:S02]  /*33a0*/  LOP3.LUT R23, R23, 0x1c, RZ, 0x3c, !PT ;  /* 0x0000001c17177812 */ /* 0x000fe400078e3cff */
[----:B------:R-:W-:Y:S01]  /*33b0*/  ISETP.GE.AND P2, PT, R20, RZ, PT ;  /* 0x000000ff1400720c */ /* 0x000fe20003f46270 */
[----:B------:R-:W-:Y:S01]  /*33c0*/  IMAD.HI.U32 R20, R44, 0x1c, RZ ;  /* 0x0000001c2c147827 */ /* 0x000fe200078e00ff */
[----:B------:R-:W-:Y:S02]  /*33d0*/  ISETP.GE.AND P1, PT, R23, RZ, PT ;  /* 0x000000ff1700720c */ /* 0x000fe40003f26270 */
[----:B------:R-:W-:Y:S01]  /*33e0*/  MOV R52, R36 ;  /* 0x0000002400347202 */ /* 0x000fe20000000f00 */
[----:B------:R-:W-:Y:S01]  /*33f0*/  IMAD R23, R20, R45, 0x1c ;  /* 0x0000001c14177424 */ /* 0x000fe200078e022d */
[-C--:B------:R-:W-:Y:S01]  /*3400*/  @!P5 IADD3 R21, PT, PT, R21, -R50.reuse, RZ ;  /* 0x800000321515d210 */ /* 0x080fe20007ffe0ff */
[----:B------:R-:W-:Y:S01]  /*3410*/  @!P5 VIADD R28, R28, 0x1 ;  /* 0x000000011c1cd836 */ /* 0x000fe20000000000 */
[----:B------:R-:W-:Y:S01]  /*3420*/  @P3 IADD3 R25, PT, PT, R25, 0x1, RZ ;  /* 0x0000000119193810 */ /* 0x000fe20007ffe0ff */
[----:B------:R-:W-:Y:S01]  /*3430*/  @!P6 IMAD.MOV R52, RZ, RZ, -R52 ;  /* 0x000000ffff34e224 */ /* 0x000fe200078e0a34 */
[----:B------:R-:W-:Y:S01]  /*3440*/  ISETP.GT.U32.AND P3, PT, R50, R23, PT ;  /* 0x000000173200720c */ /* 0x000fe20003f64070 */
[----:B------:R-:W-:Y:S01]  /*3450*/  IMAD.HI.U32 R36, R44, 0x1d, RZ ;  /* 0x0000001d2c247827 */ /* 0x000fe200078e00ff */
[----:B------:R-:W-:-:S02]  /*3460*/  ISETP.GE.U32.AND P6, PT, R21, R50, PT ;  /* 0x000000321500720c */ /* 0x000fc40003fc6070 */
[----:B------:R-:W-:Y:S01]  /*3470*/  @!P4 IADD3 R25, PT, PT, -R25, RZ, RZ ;  /* 0x000000ff1919c210 */ /* 0x000fe20007ffe1ff */
[----:B------:R-:W-:Y:S01]  /*3480*/  IMAD.U32 R21, RZ, RZ, UR9 ;  /* 0x00000009ff157e24 */ /* 0x000fe2000f8e00ff */
[----:B------:R-:W-:Y:S01]  /*3490*/  SEL R16, R51, R16, !P0 ;  /* 0x0000001033107207 */ /* 0x000fe20004000000 */
[----:B------:R-:W-:Y:S01]  /*34a0*/  IMAD R29, R36, R45, 0x1d ;  /* 0x0000001d241d7424 */ /* 0x000fe200078e022d */
[----:B------:R-:W-:Y:S02]  /*34b0*/  LEA R38, R38, R43, 0x7 ;  /* 0x0000002b26267211 */ /* 0x000fe400078e38ff */
[----:B------:R-:W-:Y:S02]  /*34c0*/  LOP3.LUT R21, R21, 0x1d, RZ, 0x3c, !PT ;  /* 0x0000001d15157812 */ /* 0x000fe400078e3cff */
[----:B------:R-:W-:Y:S02]  /*34d0*/  ISETP.GT.U32.AND P5, PT, R50, R29, PT ;  /* 0x0000001d3200720c */ /* 0x000fe40003fa4070 */
[-C--:B------:R-:W-:Y:S01]  /*34e0*/  @!P3 IADD3 R23, PT, PT, R23, -R50.reuse, RZ ;  /* 0x800000321717b210 */ /* 0x080fe20007ffe0ff */
[----:B------:R-:W-:Y:S01]  /*34f0*/  @P6 VIADD R28, R28, 0x1 ;  /* 0x000000011c1c6836 */ /* 0x000fe20000000000 */
[----:B------:R-:W-:Y:S01]  /*3500*/  ISETP.GE.AND P4, PT, R21, RZ, PT ;  /* 0x000000ff1500720c */ /* 0x000fe20003f86270 */
[----:B------:R-:W-:Y:S01]  /*3510*/  IMAD.MOV R21, RZ, RZ, -R24 ;  /* 0x000000ffff157224 */ /* 0x000fe200078e0a18 */
[----:B------:R-:W-:Y:S01]  /*3520*/  ISETP.GE.U32.AND P6, PT, R23, R50, PT ;  /* 0x000000321700720c */ /* 0x000fe20003fc6070 */
[----:B------:R-:W-:Y:S01]  /*3530*/  IMAD R24, R24, 0x80, R43 ;  /* 0x0000008018187824 */ /* 0x000fe200078e022b */
[----:B------:R-:W-:Y:S01]  /*3540*/  MOV R23, UR9 ;  /* 0x0000000900177c02 */ /* 0x000fe20008000f00 */
[----:B------:R-:W-:Y:S01]  /*3550*/  @!P2 IMAD.MOV R28, RZ, RZ, -R28 ;  /* 0x000000ffff1ca224 */ /* 0x000fe200078e0a1c */
[----:B------:R-:W-:-:S02]  /*3560*/  @!P3 IADD3 R20, PT, PT, R20, 0x1, RZ ;  /* 0x000000011414b810 */ /* 0x000fc40007ffe0ff */
[----:B------:R-:W-:Y:S01]  /*3570*/  SEL R52, R51, R52, !P0 ;  /* 0x0000003433347207 */ /* 0x000fe20004000000 */
[----:B------:R-:W-:Y:S01]  /*3580*/  IMAD R21, R21, R23, 0x11 ;  /* 0x0000001115157424 */ /* 0x000fe200078e0217 */
[-C--:B------:R-:W-:Y:S02]  /*3590*/  @!P5 IADD3 R29, PT, PT, R29, -R50.reuse, RZ ;  /* 0x800000321d1dd210 */ /* 0x080fe40007ffe0ff */
[----:B------:R-:W-:Y:S01]  /*35a0*/  @!P5 IADD3 R36, PT, PT, R36, 0x1, RZ ;  /* 0x000000012424d810 */ /* 0x000fe20007ffe0ff */
[----:B------:R-:W-:Y:S01]  /*35b0*/  IMAD R21, R21, UR4, R24 ;  /* 0x0000000415157c24 */ /* 0x000fe2000f8e0218 */
[----:B------:R-:W-:Y:S01]  /*35c0*/  ISETP.GE.U32.AND P3, PT, R29, R50, PT ;  /* 0x000000321d00720c */ /* 0x000fe20003f66070 */
[----:B------:R-:W-:Y:S01]  /*35d0*/  IMAD.U32 R24, RZ, RZ, UR9 ;  /* 0x00000009ff187e24 */ /* 0x000fe2000f8e00ff */
[----:B------:R-:W-:-:S03]  /*35e0*/  @P6 IADD3 R20, PT, PT, R20, 0x1, RZ ;  /* 0x0000000114146810 */ /* 0x000fc60007ffe0ff */
[----:B------:R-:W-:Y:S01]  /*35f0*/  IMAD R49, R49, R24, 0x12 ;  /* 0x0000001231317424 */ /* 0x000fe200078e0218 */
[----:B------:R-:W-:Y:S01]  /*3600*/  @!P1 IADD3 R20, PT, PT, -R20, RZ, RZ ;  /* 0x000000ff14149210 */ /* 0x000fe20007ffe1ff */
[----:B------:R-:W-:Y:S02]  /*3610*/  IMAD.MOV R24, RZ, RZ, -R26 ;  /* 0x000000ffff187224 */ /* 0x000fe400078e0a1a */
[----:B------:R-:W-:Y:S02]  /*3620*/  IMAD R49, R49, UR4, R30 ;  /* 0x0000000431317c24 */ /* 0x000fe4000f8e021e */
[----:B------:R-:W-:Y:S02]  /*3630*/  IMAD R24, R24, R23, 0x13 ;  /* 0x0000001318187424 */ /* 0x000fe400078e0217 */
[----:B------:R-:W-:Y:S01]  /*3640*/  IMAD R23, R26, 0x80, R43 ;  /* 0x000000801a177824 */ /* 0x000fe200078e022b */
[----:B------:R-:W-:Y:S01]  /*3650*/  MOV R26, UR9 ;  /* 0x00000009001a7c02 */ /* 0x000fe20008000f00 */
[----:B------:R-:W-:-:S02]  /*3660*/  IMAD.U32 R30, RZ, RZ, UR9 ;  /* 0x00000009ff1e7e24 */ /* 0x000fc4000f8e00ff */
[----:B------:R-:W-:Y:S02]  /*3670*/  IMAD R24, R24, UR4, R23 ;  /* 0x0000000418187c24 */ /* 0x000fe4000f8e0217 */
[-C--:B------:R-:W-:Y:S02]  /*3680*/  IMAD R53, R53, R26.reuse, 0x14 ;  /* 0x0000001435357424 */ /* 0x080fe400078e021a */
[----:B------:R-:W-:Y:S02]  /*3690*/  IMAD.U32 R23, RZ, RZ, UR9 ;  /* 0x00000009ff177e24 */ /* 0x000fe4000f8e00ff */
[----:B------:R-:W-:Y:S01]  /*36a0*/  IMAD R53, R53, UR4, R22 ;  /* 0x0000000435357c24 */ /* 0x000fe2000f8e0216 */
[----:B------:R-:W-:Y:S01]  /*36b0*/  IADD3 R22, PT, PT, -R48, RZ, RZ ;  /* 0x000000ff30167210 */ /* 0x000fe20007ffe1ff */
[----:B------:R-:W-:Y:S01]  /*36c0*/  IMAD R39, R39, R26, 0x15 ;  /* 0x0000001527277424 */ /* 0x000fe200078e021a */
[----:B------:R-:W-:Y:S01]  /*36d0*/  SEL R26, R51, R27, !P0 ;  /* 0x0000001b331a7207 */ /* 0x000fe20004000000 */
[----:B------:R-:W-:Y:S01]  /*36e0*/  @P3 VIADD R36, R36, 0x1 ;  /* 0x0000000124243836 */ /* 0x000fe20000000000 */
[----:B------:R-:W-:Y:S01]  /*36f0*/  LEA R27, R48, R43, 0x7 ;  /* 0x0000002b301b7211 */ /* 0x000fe200078e38ff */
[----:B------:R-:W-:Y:S01]  /*3700*/  IMAD R22, R22, R23, 0x16 ;  /* 0x0000001616167424 */ /* 0x000fe200078e0217 */
[----:B------:R-:W-:Y:S01]  /*3710*/  IADD3 R23, PT, PT, -R16, RZ, RZ ;  /* 0x000000ff10177210 */ /* 0x000fe20007ffe1ff */
[----:B------:R-:W-:Y:S01]  /*3720*/  IMAD.MOV R29, RZ, RZ, -R26 ;  /* 0x000000ffff1d7224 */ /* 0x000fe200078e0a1a */
[----:B------:R-:W-:Y:S01]  /*3730*/  LEA R26, R26, R43, 0x7 ;  /* 0x0000002b1a1a7211 */ /* 0x000fe200078e38ff */
[----:B------:R-:W-:Y:S01]  /*3740*/  IMAD R16, R16, 0x80, R43 ;  /* 0x0000008010107824 */ /* 0x000fe200078e022b */
[----:B------:R-:W-:Y:S01]  /*3750*/  @!P4 IADD3 R36, PT, PT, -R36, RZ, RZ ;  /* 0x000000ff2424c210 */ /* 0x000fe20007ffe1ff */
[----:B------:R-:W-:-:S02]  /*3760*/  IMAD R23, R23, R30, 0x17 ;  /* 0x0000001717177424 */ /* 0x000fc400078e021e */
[----:B------:R-:W-:Y:S02]  /*3770*/  IMAD R29, R29, R30, 0x18 ;  /* 0x000000181d1d7424 */ /* 0x000fe400078e021e */
[----:B------:R-:W-:Y:S02]  /*3780*/  IMAD R16, R23, UR4, R16 ;  /* 0x0000000417107c24 */ /* 0x000fe4000f8e0210 */
[----:B------:R-:W-:Y:S01]  /*3790*/  IMAD R23, R29, UR4, R26 ;  /* 0x000000041d177c24 */ /* 0x000fe2000f8e021a */
[----:B------:R-:W-:Y:S01]  /*37a0*/  SEL R26, R51, R25, !P0 ;  /* 0x00000019331a7207 */ /* 0x000fe20004000000 */
[----:B------:R-:W-:Y:S01]  /*37b0*/  IMAD R39, R39, UR4, R38 ;  /* 0x0000000427277c24 */ /* 0x000fe2000f8e0226 */
[----:B------:R-:W-:Y:S01]  /*37c0*/  IADD3 R25, PT, PT, -R52, RZ, RZ ;  /* 0x000000ff34197210 */ /* 0x000fe20007ffe1ff */
[----:B------:R-:W-:Y:S01]  /*37d0*/  IMAD R22, R22, UR4, R27 ;  /* 0x0000000416167c24 */ /* 0x000fe2000f8e021b */
[----:B------:R-:W-:Y:S01]  /*37e0*/  LEA R52, R52, R43, 0x7 ;  /* 0x0000002b34347211 */ /* 0x000fe200078e38ff */
[----:B------:R-:W-:-:S02]  /*37f0*/  IMAD.U32 R38, RZ, RZ, UR9 ;  /* 0x00000009ff267e24 */ /* 0x000fc4000f8e00ff */
[----:B------:R-:W-:Y:S02]  /*3800*/  IMAD.MOV R27, RZ, RZ, -R26 ;  /* 0x000000ffff1b7224 */ /* 0x000fe400078e0a1a */
[----:B------:R-:W-:Y:S02]  /*3810*/  IMAD R26, R26, 0x80, R43 ;  /* 0x000000801a1a7824 */ /* 0x000fe400078e022b */
[----:B------:R-:W-:Y:S02]  /*3820*/  IMAD R27, R27, R38, 0x1a ;  /* 0x0000001a1b1b7424 */ /* 0x000fe400078e0226 */
[----:B------:R-:W-:Y:S02]  /*3830*/  IMAD R25, R25, R30, 0x19 ;  /* 0x0000001919197424 */ /* 0x000fe400078e021e */
[----:B------:R-:W-:Y:S01]  /*3840*/  IMAD R27, R27, UR4, R26 ;  /* 0x000000041b1b7c24 */ /* 0x000fe2000f8e021a */
[----:B------:R-:W-:Y:S01]  /*3850*/  SEL R26, R51, R28, !P0 ;  /* 0x0000001c331a7207 */ /* 0x000fe20004000000 */
[----:B------:R-:W-:Y:S01]  /*3860*/  IMAD.WIDE R48, R49, 0x4, R46 ;  /* 0x0000000431307825 */ /* 0x000fe200078e022e */
[----:B------:R-:W-:-:S02]  /*3870*/  SEL R28, R51, R20, !P0 ;  /* 0x00000014331c7207 */ /* 0x000fc40004000000 */
[----:B------:R-:W-:Y:S01]  /*3880*/  SEL R20, R51, R36, !P0 ;  /* 0x0000002433147207 */ /* 0x000fe20004000000 */
[----:B------:R-:W-:Y:S01]  /*3890*/  IMAD.MOV R29, RZ, RZ, -R26 ;  /* 0x000000ffff1d7224 */ /* 0x000fe200078e0a1a */
[----:B------:R-:W-:Y:S01]  /*38a0*/  MOV R36, UR9 ;  /* 0x0000000900247c02 */ /* 0x000fe20008000f00 */
[----:B------:R-:W-:Y:S01]  /*38b0*/  IMAD.MOV R31, RZ, RZ, -R28 ;  /* 0x000000ffff1f7224 */ /* 0x000fe200078e0a1c */
[----:B------:R-:W-:Y:S01]  /*38c0*/  LEA R26, R26, R43, 0x7 ;  /* 0x0000002b1a1a7211 */ /* 0x000fe200078e38ff */
[-C--:B------:R-:W-:Y:S02]  /*38d0*/  IMAD R29, R29, R30.reuse, 0x1b ;  /* 0x0000001b1d1d7424 */ /* 0x080fe400078e021e */
[----:B------:R-:W-:Y:S02]  /*38e0*/  IMAD R31, R31, R30, 0x1c ;  /* 0x0000001c1f1f7424 */ /* 0x000fe400078e021e */
[----:B------:R-:W-:Y:S02]  /*38f0*/  IMAD.MOV R37, RZ, RZ, -R20 ;  /* 0x000000ffff257224 */ /* 0x000fe400078e0a14 */
        /* <DEDUP_REMOVED lines=9> */
[----:B------:R-:W-:Y:S02]  /*3990*/  IMAD R25, R25, UR4, R52 ;  /* 0x0000000419197c24 */ /* 0x000fe4000f8e0234 */
[----:B------:R-:W-:Y:S02]  /*39a0*/  IMAD R31, R31, UR4, R28 ;  /* 0x000000041f1f7c24 */ /* 0x000fe4000f8e021c */
[----:B------:R-:W-:-:S02]  /*39b0*/  IMAD.WIDE R52, R53, 0x4, R46 ;  /* 0x0000000435347825 */ /* 0x000fc400078e022e */
[-C--:B------:R-:W-:Y:S02]  /*39c0*/  @!P3 IADD3 R36, PT, PT, R36, -R50.reuse, RZ ;  /* 0x800000322424b210 */ /* 0x080fe40007ffe0ff */
[----:B------:R-:W-:Y:S01]  /*39d0*/  @!P3 IADD3 R30, PT, PT, R30, 0x1, RZ ;  /* 0x000000011e1eb810 */ /* 0x000fe20007ffe0ff */
[----:B------:R-:W-:Y:S01]  /*39e0*/  IMAD.WIDE R38, R39, 0x4, R46 ;  /* 0x0000000427267825 */ /* 0x000fe200078e022e */
[----:B------:R-:W-:Y:S02]  /*39f0*/  ISETP.GE.U32.AND P1, PT, R36, R50, PT ;  /* 0x000000322400720c */ /* 0x000fe40003f26070 */
[----:B------:R-:W-:Y:S01]  /*3a00*/  MOV R36, UR9 ;  /* 0x0000000900247c02 */ /* 0x000fe20008000f00 */
[----:B------:R-:W-:Y:S02]  /*3a10*/  @!P5 IMAD.IADD R45, R45, 0x1, -R50 ;  /* 0x000000012d2dd824 */ /* 0x000fe400078e0a32 */
[----:B------:R-:W-:Y:S01]  /*3a20*/  @!P5 VIADD R44, R44, 0x1 ;  /* 0x000000012c2cd836 */ /* 0x000fe20000000000 */
[----:B------:R-:W-:-:S02]  /*3a30*/  LOP3.LUT R36, R36, 0x1e, RZ, 0x3c, !PT ;  /* 0x0000001e24247812 */ /* 0x000fc400078e3cff */
[----:B------:R-:W-:Y:S02]  /*3a40*/  ISETP.GE.U32.AND P2, PT, R45, R50, PT ;  /* 0x000000322d00720c */ /* 0x000fe40003f46070 */
[----:B------:R-:W-:Y:S01]  /*3a50*/  ISETP.GE.AND P4, PT, R36, RZ, PT ;  /* 0x000000ff2400720c */ /* 0x000fe20003f86270 */
[----:B------:R-:W-:Y:S02]  /*3a60*/  IMAD.U32 R36, RZ, RZ, UR9 ;  /* 0x00000009ff247e24 */ /* 0x000fe4000f8e00ff */
[----:B------:R-:W-:-:S03]  /*3a70*/  @P1 IADD3 R30, PT, PT, R30, 0x1, RZ ;  /* 0x000000011e1e1810 */ /* 0x000fc60007ffe0ff */
[----:B------:R-:W-:-:S04]  /*3a80*/  LOP3.LUT R36, R36, 0x1f, RZ, 0x3c, !PT ;  /* 0x0000001f24247812 */ /* 0x000fc800078e3cff */
[----:B------:R-:W-:Y:S01]  /*3a90*/  ISETP.GE.AND P6, PT, R36, RZ, PT ;  /* 0x000000ff2400720c */ /* 0x000fe20003fc6270 */
[----:B------:R-:W-:Y:S02]  /*3aa0*/  @P2 VIADD R44, R44, 0x1 ;  /* 0x000000012c2c2836 */ /* 0x000fe40000000000 */
[----:B------:R-:W-:-:S04]  /*3ab0*/  @!P4 IADD3 R30, PT, PT, -R30, RZ, RZ ;  /* 0x000000ff1e1ec210 */ /* 0x000fc80007ffe1ff */
[----:B------:R-:W-:Y:S01]  /*3ac0*/  SEL R36, R51, R30, !P0 ;  /* 0x0000001e33247207 */ /* 0x000fe20004000000 */
[----:B------:R-:W-:Y:S02]  /*3ad0*/  IMAD R30, R20, 0x80, R43 ;  /* 0x00000080141e7824 */ /* 0x000fe400078e022b */
[----:B------:R-:W-:Y:S01]  /*3ae0*/  IMAD.WIDE R20, R21, 0x4, R46 ;  /* 0x0000000415147825 */ /* 0x000fe200078e022e */
[----:B------:R-:W-:-:S03]  /*3af0*/  IADD3 R26, PT, PT, -R36, RZ, RZ ;  /* 0x000000ff241a7210 */ /* 0x000fc60007ffe1ff */
[----:B------:R-:W-:Y:S01]  /*3b00*/  @!P6 IMAD.MOV R44, RZ, RZ, -R44 ;  /* 0x000000ffff2ce224 */ /* 0x000fe200078e0a2c */
[----:B------:R0:W-:Y:S01]  /*3b10*/  STG.E desc[UR12][R20.64], R17 ;  /* 0x0000001114007986 */ /* 0x0001e2000c10190c */
[----:B------:R-:W-:Y:S01]  /*3b20*/  IMAD R45, R36, 0x80, R43 ;  /* 0x00000080242d7824 */ /* 0x000fe200078e022b */
[----:B------:R-:W-:Y:S01]  /*3b30*/  MOV R36, UR9 ;  /* 0x0000000900247c02 */ /* 0x000fe20008000f00 */
[----:B------:R-:W-:Y:S01]  /*3b40*/  IMAD R37, R37, UR4, R30 ;  /* 0x0000000425257c24 */ /* 0x000fe2000f8e021e */
[----:B------:R-:W-:Y:S01]  /*3b50*/  SEL R44, R51, R44, !P0 ;  /* 0x0000002c332c7207 */ /* 0x000fe20004000000 */
[----:B------:R-:W-:Y:S01]  /*3b60*/  STG.E desc[UR12][R48.64], R18 ;  /* 0x0000001230007986 */ /* 0x000fe2000c10190c */
[----:B------:R-:W-:Y:S01]  /*3b70*/  MOV R51, UR9 ;  /* 0x0000000900337c02 */ /* 0x000fe20008000f00 */
[----:B------:R-:W-:Y:S01]  /*3b80*/  IMAD.WIDE R30, R31, 0x4, R46 ;  /* 0x000000041f1e7825 */ /* 0x000fe200078e022e */
[----:B------:R-:W-:-:S03]  /*3b90*/  LEA R43, R44, R43, 0x7 ;  /* 0x0000002b2c2b7211 */ /* 0x000fc600078e38ff */
[----:B------:R-:W-:Y:S02]  /*3ba0*/  IMAD.MOV R28, RZ, RZ, -R44 ;  /* 0x000000ffff1c7224 */ /* 0x000fe400078e0a2c */
[----:B------:R-:W-:Y:S02]  /*3bb0*/  IMAD R26, R26, R51, 0x1e ;  /* 0x0000001e1a1a7424 */ /* 0x000fe400078e0233 */
[----:B------:R-:W-:-:S04]  /*3bc0*/  IMAD.WIDE R50, R24, 0x4, R46 ;  /* 0x0000000418327825 */ /* 0x000fc800078e022e */
[----:B------:R-:W-:Y:S01]  /*3bd0*/  IMAD R28, R28, R36, 0x1f ;  /* 0x0000001f1c1c7424 */ /* 0x000fe200078e0224 */
[----:B------:R1:W-:Y:S01]  /*3be0*/  STG.E desc[UR12][R50.64], R19 ;  /* 0x0000001332007986 */ /* 0x0003e2000c10190c */
[----:B0-----:R-:W-:-:S03]  /*3bf0*/  IMAD.WIDE R20, R22, 0x4, R46 ;  /* 0x0000000416147825 */ /* 0x001fc600078e022e */
[----:B------:R0:W-:Y:S01]  /*3c00*/  STG.E desc[UR12][R52.64], R12 ;  /* 0x0000000c34007986 */ /* 0x0001e2000c10190c */
[----:B------:R-:W-:-:S03]  /*3c10*/  IMAD.WIDE R16, R16, 0x4, R46 ;  /* 0x0000000410107825 */ /* 0x000fc600078e022e */
[----:B------:R0:W-:Y:S01]  /*3c20*/  STG.E desc[UR12][R38.64], R13 ;  /* 0x0000000d26007986 */ /* 0x0001e2000c10190c */
[----:B------:R-:W-:-:S03]  /*3c30*/  IMAD.WIDE R22, R23, 0x4, R46 ;  /* 0x0000000417167825 */ /* 0x000fc600078e022e */
[----:B------:R0:W-:Y:S01]  /*3c40*/  STG.E desc[UR12][R20.64], R14 ;  /* 0x0000000e14007986 */ /* 0x0001e2000c10190c */
[----:B------:R-:W-:Y:S02]  /*3c50*/  IMAD R45, R26, UR4, R45 ;  /* 0x000000041a2d7c24 */ /* 0x000fe4000f8e022d */
        /* <DEDUP_REMOVED lines=17> */
[----:B------:R0:W-:Y:S01]  /*3d70*/  STG.E desc[UR12][R46.64], R7 ;  /* 0x000000072e007986 */ /* 0x0001e2000c10190c */
[----:B------:R-:W-:Y:S05]  /*3d80*/  BRA.U !UP0, `(.L_x_1232) ;  /* 0xffffffcd08107547 */ /* 0x000fea000b83ffff */
[----:B------:R-:W-:Y:S05]  /*3d90*/  EXIT ;  /* 0x000000000000794d */ /* 0x000fea0003800000 */
.L_x_1227:
[----:B------:R-:W-:Y:S01]  /*3da0*/  HFMA2 R12, -RZ, RZ, 0, 0.005977630615234375 ;  /* 0x00001e1fff0c7431 */ /* 0x000fe200000001ff */
[----:B------:R-:W-:Y:S01]  /*3db0*/  BSSY B2, `(.L_x_1233) ;  /* 0x0000006000027945 */ /* 0x000fe20003800000 */
[----:B------:R-:W-:Y:S02]  /*3dc0*/  IMAD.MOV.U32 R10, RZ, RZ, R32 ;  /* 0x000000ffff0a7224 */ /* 0x000fe400078e0020 */
[----:B---3--:R-:W-:-:S07]  /*3dd0*/  IMAD.MOV.U32 R7, RZ, RZ, -0x1 ;  /* 0xffffffffff077424 */ /* 0x008fce00078e00ff */
[----:B-12-4-:R-:W-:Y:S05]  /*3de0*/  WARPSYNC.COLLECTIVE R7, `(.L_x_1234) ;  /* 0x0000000007087348 */ /* 0x016fea0003c00000 */
[----:B----4-:R0:W3:Y:S02]  /*3df0*/  SHFL.IDX P3, R7, R9, R10, R12 ;  /* 0x0000000a09077389 */ /* 0x0100e4000006000c */
[----:B0123--:R-:W-:Y:S05]  /*3e00*/  ENDCOLLECTIVE ;  /* 0x000000000000791b */ /* 0x00ffea0003800000 */
.L_x_1234:
[----:B------:R-:W-:Y:S05]  /*3e10*/  BSYNC B2 ;  /* 0x0000000000027941 */ /* 0x000fea0003800000 */
.L_x_1233:
[----:B------:R-:W-:Y:S05]  /*3e20*/  BRA `(.L_x_1235) ;  /* 0xffffffd4004c7947 */ /* 0x000fea000383ffff */
.L_x_1229:
[----:B------:R-:W-:Y:S01]  /*3e30*/  BSSY B2, `(.L_x_1236) ;  /* 0x0000007000027945 */ /* 0x000fe20003800000 */
[----:B------:R-:W-:Y:S01]  /*3e40*/  MOV R10, R33 ;  /* 0x00000021000a7202 */ /* 0x000fe20000000f00 */
[----:B------:R-:W-:Y:S01]  /*3e50*/  IMAD.MOV.U32 R12, RZ, RZ, 0x1e1f ;  /* 0x00001e1fff0c7424 */ /* 0x000fe200078e00ff */
[----:B------:R-:W-:-:S07]  /*3e60*/  MOV R7, 0xffffffff ;  /* 0xffffffff00077802 */ /* 0x000fce0000000f00 */
[----:B0-2---:R-:W-:Y:S05]  /*3e70*/  WARPSYNC.COLLECTIVE R7, `(.L_x_1237) ;  /* 0x0000000007087348 */ /* 0x005fea0003c00000 */
[----:B------:R1:W3:Y:S02]  /*3e80*/  SHFL.IDX P3, R7, R9, R10, R12 ;  /* 0x0000000a09077389 */ /* 0x0002e4000006000c */
[----:B0123--:R-:W-:Y:S05]  /*3e90*/  ENDCOLLECTIVE ;  /* 0x000000000000791b */ /* 0x00ffea0003800000 */
.L_x_1237:
[----:B------:R-:W-:Y:S05]  /*3ea0*/  BSYNC B2 ;  /* 0x0000000000027941 */ /* 0x000fea0003800000 */
.L_x_1236:
[----:B------:R-:W-:Y:S05]  /*3eb0*/  BRA `(.L_x_1238) ;  /* 0xffffffd4003c7947 */ /* 0x000fea000383ffff */
        .weak           $__internal_40_$__cuda_sm20_div_s16
        .type           $__internal_40_$__cuda_sm20_div_s16,@function
        .size           $__internal_40_$__cuda_sm20_div_s16,($__internal_41_$__cuda_sm20_div_u16 - $__internal_40_$__cuda_sm20_div_s16)
$__internal_40_$__cuda_sm20_div_s16:
        /* <DEDUP_REMOVED lines=26> */
[----:B------:R-:W-:Y:S09]  /*4060*/  RET.REL.NODEC R2 `(_Z9cuda_gemmIiLi128ELi4ELi1ELi4096ELi2ELi2ELi64ELi0ELi0EEviiiPT_S1_S1_iii) ;  /* 0xffffffbc02e47950 */ /* 0x000ff20003c3ffff */
        .weak           $__internal_41_$__cuda_sm20_div_u16
        .type           $__internal_41_$__cuda_sm20_div_u16,@function
        .size           $__internal_41_$__cuda_sm20_div_u16,(.L_x_38544 - $__internal_41_$__cuda_sm20_div_u16)
$__internal_41_$__cuda_sm20_div_u16:
        /* <DEDUP_REMOVED lines=18> */
[----:B------:R-:W-:Y:S06]  /*4190*/  RET.REL.NODEC R4 `(_Z9cuda_gemmIiLi128ELi4ELi1ELi4096ELi2ELi2ELi64ELi0ELi0EEviiiPT_S1_S1_iii) ;  /* 0xffffffbc04987950 */ /* 0x000fec0003c3ffff */
.L_x_1239:
        /* <DEDUP_REMOVED lines=14> */
.L_x_38544:


//--------------------- .text._Z9cuda_gemmIiLi128ELi4ELi1ELi2048ELi128ELi128ELi64ELi1ELi1EEviiiPT_S1_S1_iii --------------------------
	.section	.text._Z9cuda_gemmIiLi128ELi4ELi1ELi2048ELi128ELi128ELi64ELi1ELi1EEviiiPT_S1_S1_iii,"ax",@progbits
	.align	128
        .global         _Z9cuda_gemmIiLi128ELi4ELi1ELi2048ELi128ELi128ELi64ELi1ELi1EEviiiPT_S1_S1_iii
        .type           _Z9cuda_gemmIiLi128ELi4ELi1ELi2048ELi128ELi128ELi64ELi1ELi1EEviiiPT_S1_S1_iii,@function
        .size           _Z9cuda_gemmIiLi128ELi4ELi1ELi2048ELi128ELi128ELi64ELi1ELi1EEviiiPT_S1_S1_iii,(.L_x_38545 - _Z9cuda_gemmIiLi128ELi4ELi1ELi2048ELi128ELi128ELi64ELi1ELi1EEviiiPT_S1_S1_iii)
        .other          _Z9cuda_gemmIiLi128ELi4ELi1ELi2048ELi128ELi128ELi64ELi1ELi1EEviiiPT_S1_S1_iii,@"STO_CUDA_ENTRY STV_DEFAULT"
_Z9cuda_gemmIiLi128ELi4ELi1ELi2048ELi128ELi128ELi64ELi1ELi1EEviiiPT_S1_S1_iii:
.text._Z9cuda_gemmIiLi128ELi4ELi1ELi2048ELi128ELi128ELi64ELi1ELi1EEviiiPT_S1_S1_iii:
        /* <DEDUP_REMOVED lines=11> */
[----:B------:R-:W3:Y:S01]  /*00b0*/  S2R R2, SR_CTAID.X ;  /* 0x0000000000027919 */ /* 0x000ee20000002500 */
[----:B------:R-:W-:Y:S01]  /*00c0*/  MOV R9, 0x1f0 ;  /* 0x000001f000097802 */ /* 0x000fe20000000f00 */
[----:B------:R-:W4:Y:S01]  /*00d0*/  S2R R45, SR_TID.X ;  /* 0x00000000002d7919 */ /* 0x000f220000002100 */
[----:B-1----:R-:W-:Y:S02]  /*00e0*/  ULOP3.LUT UR6, UR11, 0xffff, URZ, 0xc0, !UPT ;  /* 0x0000ffff0b067892 */ /* 0x002fe4000f8ec0ff */
[----:B--2---:R-:W-:Y:S01]  /*00f0*/  USHF.L.U32 UR5, UR5, 0x6, URZ ;  /* 0x0000000605057899 */ /* 0x004fe200080006ff */
[----:B0-----:R-:W-:Y:S01]  /*0100*/  LEA R6, R3, R4, 0x18 ;  /* 0x0000000403067211 */ /* 0x001fe200078ec0ff */
[----:B---3--:R-:W-:-:S02]  /*0110*/  IMAD.SHL.U32 R2, R2, 0x40, RZ ;  /* 0x0000004002027824 */ /* 0x008fc400078e00ff */
[C---:B----4-:R-:W-:Y:S01]  /*0120*/  VIADD R5, R45.reuse, UR11 ;  /* 0x0000000b2d057c36 */ /* 0x050fe20008000000 */
[----:B------:R-:W-:Y:S01]  /*0130*/  SHF.R.U32.HI R0, RZ, 0x1, R45 ;  /* 0x00000001ff007819 */ /* 0x000fe2000001162d */
[C---:B------:R-:W-:Y:S01]  /*0140*/  IMAD.SHL.U32 R3, R45.reuse, 0x10, RZ ;  /* 0x000000102d037824 */ /* 0x040fe200078e00ff */
[----:B------:R-:W-:Y:S02]  /*0150*/  LOP3.LUT R2, R2, 0x40, RZ, 0xc0, !PT ;  /* 0x0000004002027812 */ /* 0x000fe400078ec0ff */
[----:B------:R-:W-:Y:S02]  /*0160*/  LOP3.LUT R43, R45, 0xf, RZ, 0xc0, !PT ;  /* 0x0000000f2d2b7812 */ /* 0x000fe400078ec0ff */
[----:B------:R-:W-:Y:S02]  /*0170*/  LOP3.LUT R5, R5, 0x3ff, RZ, 0x3c, !PT ;  /* 0x000003ff05057812 */ /* 0x000fe400078e3cff */
[----:B------:R-:W-:Y:S01]  /*0180*/  LOP3.LUT R3, R3, 0x10, RZ, 0xc0, !PT ;  /* 0x0000001003037812 */ /* 0x000fe200078ec0ff */
[----:B------:R-:W-:Y:S01]  /*0190*/  IMAD R43, R43, 0x84, R6 ;  /* 0x000000842b2b7824 */ /* 0x000fe200078e0206 */
[----:B------:R-:W-:-:S02]  /*01a0*/  LOP3.LUT R44, R0, 0xf, RZ, 0xc0, !PT ;  /* 0x0000000f002c7812 */ /* 0x000fc400078ec0ff */
[----:B------:R-:W-:Y:S02]  /*01b0*/  LOP3.LUT R42, R2, 0xf, R45, 0xf8, !PT ;  /* 0x0000000f022a7812 */ /* 0x000fe400078ef82d */
[----:B------:R-:W-:Y:S01]  /*01c0*/  LOP3.LUT R2, R5, 0xffff, RZ, 0xc0, !PT ;  /* 0x0000ffff05027812 */ /* 0x000fe200078ec0ff */
[----:B------:R-:W-:-:S07]  /*01d0*/  IMAD R5, R44, 0x20, R3 ;  /* 0x000000202c057824 */ /* 0x000fce00078e0203 */
[----:B------:R-:W-:Y:S05]  /*01e0*/  CALL.REL.NOINC `($__internal_42_$__cuda_sm20_div_u16) ;  /* 0x0000001400247944 */ /* 0x000fea0003c00000 */
[----:B------:R-:W0:Y:S01]  /*01f0*/  S2R R7, SR_CgaCtaId ;  /* 0x0000000000077919 */ /* 0x000e220000008800 */
[----:B------:R-:W-:Y:S01]  /*0200*/  VIADD R4, R4, 0x880 ;  /* 0x0000088004047836 */ /* 0x000fe20000000000 */
[C---:B------:R-:W-:Y:S01]  /*0210*/  IADD3 R6, PT, PT, R0.reuse, 0x2, RZ ;  /* 0x0000000200067810 */ /* 0x040fe20007ffe0ff */
[C---:B------:R-:W-:Y:S01]  /*0220*/  VIADD R19, R0.reuse, 0xd ;  /* 0x0000000d00137836 */ /* 0x040fe20000000000 */
[C---:B------:R-:W-:Y:S01]  /*0230*/  IADD3 R15, PT, PT, R0.reuse, 0xa, RZ ;  /* 0x0000000a000f7810 */ /* 0x040fe20007ffe0ff */
[C---:B------:R-:W-:Y:S01]  /*0240*/  VIADD R11, R0.reuse, 0x6 ;  /* 0x00000006000b7836 */ /* 0x040fe20000000000 */
[----:B------:R-:W-:Y:S01]  /*0250*/  LOP3.LUT R13, R5, 0x8, R44, 0xf6, !PT ;  /* 0x00000008050d7812 */ /* 0x000fe200078ef62c */
[C---:B------:R-:W-:Y:S01]  /*0260*/  VIADD R14, R0.reuse, 0x9 ;  /* 0x00000009000e7836 */ /* 0x040fe20000000000 */
[----:B------:R-:W-:Y:S01]  /*0270*/  LOP3.LUT R52, R19, 0xf, RZ, 0xc0, !PT ;  /* 0x0000000f13347812 */ /* 0x000fe200078ec0ff */
[C---:B------:R-:W-:Y:S01]  /*0280*/  VIADD R16, R0.reuse, 0xb ;  /* 0x0000000b00107836 */ /* 0x040fe20000000000 */
[----:B------:R-:W-:Y:S01]  /*0290*/  LOP3.LUT R41, R5, 0xf, R0, 0xf8, !PT ;  /* 0x0000000f05297812 */ /* 0x000fe200078ef800 */
[C---:B------:R-:W-:Y:S01]  /*02a0*/  VIADD R21, R0.reuse, 0xffffffff ;  /* 0xffffffff00157836 */ /* 0x040fe20000000000 */
[----:B------:R-:W-:Y:S01]  /*02b0*/  LOP3.LUT R18, R11, 0xf, RZ, 0xc0, !PT ;  /* 0x0000000f0b127812 */ /* 0x000fe200078ec0ff */
[----:B------:R-:W-:Y:S01]  /*02c0*/  VIADD R2, R0, 0x1 ;  /* 0x0000000100027836 */ /* 0x000fe20000000000 */
        /* <DEDUP_REMOVED lines=9> */
[----:B------:R-:W-:Y:S01]  /*0360*/  VIADD R12, R0, 0x7 ;  /* 0x00000007000c7836 */ /* 0x000fe20000000000 */
[----:B------:R-:W-:Y:S01]  /*0370*/  LOP3.LUT R8, R8, 0xf, RZ, 0xc0, !PT ;  /* 0x0000000f08087812 */ /* 0x000fe200078ec0ff */
[----:B------:R-:W-:Y:S01]  /*0380*/  IMAD R24, R44, -0x1f, R5 ;  /* 0xffffffe12c187824 */ /* 0x000fe200078e0205 */
[----:B------:R-:W-:Y:S01]  /*0390*/  LOP3.LUT R10, R9, 0xf, RZ, 0xc0, !PT ;  /* 0x0000000f090a7812 */ /* 0x000fe200078ec0ff */
[----:B------:R-:W1:Y:S01]  /*03a0*/  LDCU.64 UR12, c[0x0][0x358] ;  /* 0x00006b00ff0c77ac */ /* 0x000e620008000a00 */
[----:B------:R-:W-:-:S02]  /*03b0*/  LOP3.LUT R46, R15, 0xf, RZ, 0xc0, !PT ;  /* 0x0000000f0f2e7812 */ /* 0x000fc400078ec0ff */
[----:B------:R-:W-:Y:S02]  /*03c0*/  LOP3.LUT R50, R17, 0xf, RZ, 0xc0, !PT ;  /* 0x0000000f11327812 */ /* 0x000fe400078ec0ff */
[----:B0-----:R-:W-:Y:S01]  /*03d0*/  LEA R4, R7, R4, 0x18 ;  /* 0x0000000407047211 */ /* 0x001fe200078ec0ff */
[----:B------:R-:W-:Y:S01]  /*03e0*/  VIADD R7, R0, 0x3 ;  /* 0x0000000300077836 */ /* 0x000fe20000000000 */
[----:B------:R-:W-:Y:S02]  /*03f0*/  LOP3.LUT R54, R20, 0xf, RZ, 0xc0, !PT ;  /* 0x0000000f14367812 */ /* 0x000fe400078ec0ff */
[----:B------:R-:W-:Y:S01]  /*0400*/  LOP3.LUT R12, R12, 0xf, RZ, 0xc0, !PT ;  /* 0x0000000f0c0c7812 */ /* 0x000fe200078ec0ff */
[----:B------:R-:W-:Y:S01]  /*0410*/  IMAD R41, R41, 0x4, R4 ;  /* 0x0000000429297824 */ /* 0x000fe200078e0204 */
[----:B------:R-:W-:Y:S02]  /*0420*/  LOP3.LUT R0, R7, 0xf, RZ, 0xc0, !PT ;  /* 0x0000000f07007812 */ /* 0x000fe400078ec0ff */
[----:B------:R-:W-:-:S02]  /*0430*/  LEA R40, R13, R4, 0x2 ;  /* 0x000000040d287211 */ /* 0x000fc400078e10ff */
[C---:B------:R-:W-:Y:S02]  /*0440*/  LOP3.LUT R17, R5.reuse, R52, RZ, 0xfc, !PT ;  /* 0x0000003405117212 */ /* 0x040fe400078efcff */
[C---:B------:R-:W-:Y:S02]  /*0450*/  LOP3.LUT R11, R5.reuse, R18, RZ, 0xfc, !PT ;  /* 0x00000012050b7212 */ /* 0x040fe400078efcff */
        /* <DEDUP_REMOVED lines=23> */
[----:B------:R-:W-:Y:S01]  /*05d0*/  LEA R26, R19, R4, 0x2 ;  /* 0x00000004131a7211 */ /* 0x000fe200078e10ff */
[----:B------:R-:W-:Y:S01]  /*05e0*/  IMAD R27, R27, 0x4, R4 ;  /* 0x000000041b1b7824 */ /* 0x000fe200078e0204 */
[----:B------:R-:W-:-:S02]  /*05f0*/  LOP3.LUT R21, R3, R0, RZ, 0xfc, !PT ;  /* 0x0000000003157212 */ /* 0x000fc400078efcff */
[C---:B------:R-:W-:Y:S02]  /*0600*/  LOP3.LUT R19, R3.reuse, R10, RZ, 0xfc, !PT ;  /* 0x0000000a03137212 */ /* 0x040fe400078efcff */
[C---:B------:R-:W-:Y:S02]  /*0610*/  LOP3.LUT R17, R3.reuse, R12, RZ, 0xfc, !PT ;  /* 0x0000000c03117212 */ /* 0x040fe400078efcff */
[----:B------:R-:W-:Y:S02]  /*0620*/  LOP3.LUT R16, R3, R14, RZ, 0xfc, !PT ;  /* 0x0000000e03107212 */ /* 0x000fe400078efcff */
[----:B------:R-:W-:Y:S02]  /*0630*/  LEA R33, R33, R4, 0x2 ;  /* 0x0000000421217211 */ /* 0x000fe400078e10ff */
        /* <DEDUP_REMOVED lines=11> */
[----:B-1----:R-:W-:-:S07]  /*06f0*/  LOP3.LUT R0, R3, 0x8, R44, 0xf6, !PT ;  /* 0x0000000803007812 */ /* 0x002fce00078ef62c */
.L_x_1254:
        /* <DEDUP_REMOVED lines=20> */
[----:B-12---:R-:W-:-:S07]  /*0840*/  @P0 IMAD.IADD R2, R2, 0x1, R3 ;  /* 0x0000000102020824 */ /* 0x006fce00078e0203 */
.L_x_1241:
[----:B------:R-:W-:Y:S05]  /*0850*/  BSYNC.RECONVERGENT B0 ;  /* 0x0000000000007941 */ /* 0x000fea0003800200 */
.L_x_1240:
[----:B------:R-:W1:Y:S01]  /*0860*/  S2UR UR7, SR_CgaCtaId ;  /* 0x00000000000779c3 */ /* 0x000e620000008800 */
[----:B------:R-:W-:Y:S01]  /*0870*/  UMOV UR6, 0x400 ;  /* 0x0000040000067882 */ /* 0x000fe20000000000 */
[----:B------:R-:W-:Y:S01]  /*0880*/  BSSY.RECONVERGENT B0, `(.L_x_1242) ;  /* 0x000000f000007945 */ /* 0x000fe20003800200 */
[----:B------:R-:W-:-:S04]  /*0890*/  UIADD3 UR6, UPT, UPT, UR6, 0x1080, URZ ;  /* 0x0000108006067890 */ /* 0x000fc8000fffe0ff */
[----:B-1----:R-:W-:-:S06]  /*08a0*/  ULEA UR6, UR7, UR6, 0x18 ;  /* 0x0000000607067291 */ /* 0x002fcc000f8ec0ff */
[----:B------:R-:W-:-:S07]  /*08b0*/  LEA R3, R2, UR6, 0x2 ;  /* 0x0000000602037c11 */ /* 0x000fce000f8e10ff */
.L_x_1243:
[----:B------:R-:W0:Y:S01]  /*08c0*/  LDC R6, c[0x0][0x360] ;  /* 0x0000d800ff067b82 */ /* 0x000e220000000800 */
[----:B------:R-:W-:Y:S01]  /*08d0*/  STS [R3], RZ ;  /* 0x000000ff03007388 */ /* 0x000fe20000000800 */
[----:B------:R-:W-:-:S03]  /*08e0*/  IADD3 R2, PT, PT, R2, UR9, RZ ;  /* 0x0000000902027c10 */ /* 0x000fc6000fffe0ff */
[----:B-1----:R1:W-:Y:S01]  /*08f0*/  STS [R3+UR9], RZ ;  /* 0x000000ff03007988 */ /* 0x0023e20008000809 */
        /* <DEDUP_REMOVED lines=8> */
.L_x_1242:
[----:B------:R-:W-:Y:S01]  /*0980*/  PLOP3.LUT P0, PT, PT, PT, PT, 0x80, 0x8 ;  /* 0x000000000008781c */ /* 0x000fe20003f0f070 */
[----:B------:R-:W-:-:S12]  /*0990*/  IMAD.MOV.U32 R8, RZ, RZ, RZ ;  /* 0x000000ffff087224 */ /* 0x000fd800078e00ff */
.L_x_1249:
[----:B------:R-:W0:Y:S01]  /*09a0*/  S2R R3, SR_CgaCtaId ;  /* 0x0000000000037919 */ /* 0x000e220000008800 */
[----:B------:R-:W-:Y:S01]  /*09b0*/  MOV R2, 0x400 ;  /* 0x0000040000027802 */ /* 0x000fe20000000f00 */
[----:B------:R-:W-:Y:S01]  /*09c0*/  ULEA UR6, UR4, UR5, 0xb ;  /* 0x0000000504067291 */ /* 0x000fe2000f8e58ff */
[----:B------:R-:W-:Y:S01]  /*09d0*/  BSSY.RECONVERGENT B0, `(.L_x_1244) ;  /* 0x0000012000007945 */ /* 0x000fe20003800200 */
[----:B------:R-:W-:Y:S01]  /*09e0*/  PLOP3.LUT P1, PT, P0, PT, PT, 0x80, 0x8 ;  /* 0x000000000008781c */ /* 0x000fe2000072f070 */
[----:B------:R-:W-:Y:S02]  /*09f0*/  IMAD.SHL.U32 R9, R45, 0x4, RZ ;  /* 0x000000042d097824 */ /* 0x000fe400078e00ff */
[----:B------:R-:W-:Y:S02]  /*0a00*/  VIADD R2, R2, 0x880 ;  /* 0x0000088002027836 */ /* 0x000fe40000000000 */
[----:B------:R-:W-:-:S03]  /*0a10*/  VIADD R47, R8, UR6 ;  /* 0x00000006082f7c36 */ /* 0x000fc60008000000 */
[----:B0-----:R-:W-:-:S07]  /*0a20*/  LEA R49, R3, R2, 0x18 ;  /* 0x0000000203317211 */ /* 0x001fce00078ec0ff */
.L_x_1245:
[----:B0-----:R-:W0:Y:S01]  /*0a30*/  LDC.64 R2, c[0x0][0x390] ;  /* 0x0000e400ff027b82 */ /* 0x001e220000000a00 */
[C---:B------:R-:W-:Y:S01]  /*0a40*/  IMAD.SHL.U32 R46, R9.reuse, 0x4, RZ ;  /* 0x00000004092e7824 */ /* 0x040fe200078e00ff */
[----:B-1----:R-:W-:-:S04]  /*0a50*/  LOP3.LUT R5, R9, 0x1c, RZ, 0xc0, !PT ;  /* 0x0000001c09057812 */ /* 0x002fc800078ec0ff */
[----:B------:R-:W-:-:S04]  /*0a60*/  LOP3.LUT R4, R46, 0x780, RZ, 0xc0, !PT ;  /* 0x000007802e047812 */ /* 0x000fc800078ec0ff */
[----:B------:R-:W-:-:S05]  /*0a70*/  IADD3 R5, PT, PT, R4, R47, R5 ;  /* 0x0000002f04057210 */ /* 0x000fca0007ffe005 */
[----:B0-----:R-:W-:-:S05]  /*0a80*/  IMAD.WIDE R2, R5, 0x4, R2 ;  /* 0x0000000405027825 */ /* 0x001fca00078e0202 */
[----:B------:R-:W2:Y:S01]  /*0a90*/  LDG.E.128 R4, desc[UR12][R2.64] ;  /* 0x0000000c02047981 */ /* 0x000ea2000c1e1d00 */
[----:B------:R-:W-:Y:S01]  /*0aa0*/  IADD3 R46, PT, PT, R49, R46, RZ ;  /* 0x0000002e312e7210 */ /* 0x000fe20007ffe0ff */
[----:B------:R-:W-:-:S05]  /*0ab0*/  VIADD R9, R9, UR9 ;  /* 0x0000000909097c36 */ /* 0x000fca0008000000 */
[----:B------:R-:W-:Y:S01]  /*0ac0*/  ISETP.GE.U32.AND P0, PT, R9, 0x200, PT ;  /* 0x000002000900780c */ /* 0x000fe20003f06070 */
[----:B--2---:R0:W-:-:S12]  /*0ad0*/  STS.128 [R46], R4 ;  /* 0x000000042e007388 */ /* 0x0041d80000000c00 */
[----:B------:R-:W-:Y:S05]  /*0ae0*/  @!P0 BRA `(.L_x_1245) ;  /* 0xfffffffc00d08947 */ /* 0x000fea000383ffff */
[----:B------:R-:W-:Y:S05]  /*0af0*/  BSYNC.RECONVERGENT B0 ;  /* 0x0000000000007941 */ /* 0x000fea0003800200 */
.L_x_1244:
[----:B0-----:R-:W-:Y:S02]  /*0b00*/  VIADD R4, R8, UR5 ;  /* 0x0000000508047c36 */ /* 0x001fe40008000000 */
[----:B------:R-:W-:-:S07]  /*0b10*/  IMAD.MOV.U32 R5, RZ, RZ, RZ ;  /* 0x000000ffff057224 */ /* 0x000fce00078e00ff */
.L_x_1248:
[----:B------:R-:W-:Y:S01]  /*0b20*/  SHF.R.U32.HI R7, RZ, 0x4, R45 ;  /* 0x00000004ff077819 */ /* 0x000fe2000001162d */
[----:B------:R-:W-:-:S07]  /*0b30*/  IMAD.IADD R47, R42, 0x1, R5 ;  /* 0x000000012a2f7824 */ /* 0x000fce00078e0205 */
.L_x_1246:
[----:B0-----:R-:W0:Y:S01]  /*0b40*/  LDC.64 R2, c[0x0][0x398] ;  /* 0x0000e600ff027b82 */ /* 0x001e220000000a00 */
[----:B------:R-:W-:-:S05]  /*0b50*/  IMAD.IADD R6, R4, 0x1, R7 ;  /* 0x0000000104067824 */ /* 0x000fca00078e0207 */
[----:B------:R-:W-:-:S05]  /*0b60*/  LEA R9, R6, R47, 0x7 ;  /* 0x0000002f06097211 */ /* 0x000fca00078e38ff */
        /* <DEDUP_REMOVED lines=30> */
.L_x_1247:
        /* <DEDUP_REMOVED lines=28> */
[----:B-1----:R-:W-:Y:S01]  /*0f10*/  IMAD R59, R8, R65, R59 ;  /* 0x00000041083b7224 */ /* 0x002fe200078e023b */
[----:B------:R-:W-:Y:S01]  /*0f20*/  LEA R65, R16, R57, 0x2 ;  /* 0x0000003910417211 */ /* 0x000fe200078e10ff */
[----:B------:R-:W-:Y:S01]  /*0f30*/  IMAD R66, R11, 0x4, R57 ;  /* 0x000000040b427824 */ /* 0x000fe200078e0239 */
[----:B------:R-:W1:Y:S01]  /*0f40*/  LDS R62, [R62] ;  /* 0x000000003e3e7984 */ /* 0x000e620000000800 */
[----:B0-----:R-:W-:-:S02]  /*0f50*/  IMAD R59, R9, R64, R59 ;  /* 0x00000040093b7224 */ /* 0x001fc400078e023b */
[----:B------:R-:W-:Y:S02]  /*0f60*/  IMAD R64, R15, 0x4, R57 ;  /* 0x000000040f407824 */ /* 0x000fe400078e0239 */
[----:B------:R-:W-:Y:S01]  /*0f70*/  IMAD R59, R46, R63, R59 ;  /* 0x0000003f2e3b7224 */ /* 0x000fe200078e023b */
[----:B------:R-:W-:Y:S01]  /*0f80*/  LDS R66, [R66] ;  /* 0x0000000042427984 */ /* 0x000fe20000000800 */
[----:B------:R-:W-:-:S03]  /*0f90*/  IMAD R63, R14, 0x4, R57 ;  /* 0x000000040e3f7824 */ /* 0x000fc600078e0239 */
[----:B------:R-:W-:Y:S04]  /*0fa0*/  LDS R64, [R64] ;  /* 0x0000000040407984 */ /* 0x000fe80000000800 */
[----:B------:R-:W-:Y:S01]  /*0fb0*/  LDS R63, [R63] ;  /* 0x000000003f3f7984 */ /* 0x000fe20000000800 */
[----:B-1----:R-:W-:-:S03]  /*0fc0*/  IMAD R59, R47, R62, R59 ;  /* 0x0000003e2f3b7224 */ /* 0x002fc600078e023b */
[----:B------:R-:W0:Y:S01]  /*0fd0*/  LDS R62, [R65] ;  /* 0x00000000413e7984 */ /* 0x000e220000000800 */
[----:B------:R-:W-:Y:S02]  /*0fe0*/  IMAD R59, R48, R61, R59 ;  /* 0x0000003d303b7224 */ /* 0x000fe400078e023b */
[----:B------:R-:W-:Y:S02]  /*0ff0*/  IMAD R61, R12, 0x4, R57 ;  /* 0x000000040c3d7824 */ /* 0x000fe400078e0239 */
[----:B------:R-:W-:Y:S02]  /*1000*/  IMAD R59, R49, R60, R59 ;  /* 0x0000003c313b7224 */ /* 0x000fe400078e023b */
[----:B------:R-:W-:Y:S01]  /*1010*/  IMAD R60, R13, 0x4, R57 ;  /* 0x000000040d3c7824 */ /* 0x000fe200078e0239 */
[----:B------:R-:W-:Y:S01]  /*1020*/  LEA R57, R10, R57, 0x2 ;  /* 0x000000390a397211 */ /* 0x000fe200078e10ff */
[----:B------:R-:W-:Y:S04]  /*1030*/  LDS R61, [R61] ;  /* 0x000000003d3d7984 */ /* 0x000fe80000000800 */
[----:B------:R-:W1:Y:S04]  /*1040*/  LDS R60, [R60] ;  /* 0x000000003c3c7984 */ /* 0x000e680000000800 */
[----:B------:R-:W2:Y:S01]  /*1050*/  LDS R57, [R57] ;  /* 0x0000000039397984 */ /* 0x000ea20000000800 */
[----:B0-----:R-:W-:-:S04]  /*1060*/  IMAD R59, R50, R62, R59 ;  /* 0x0000003e323b7224 */ /* 0x001fc800078e023b */
[----:B------:R-:W-:-:S04]  /*1070*/  IMAD R59, R51, R64, R59 ;  /* 0x00000040333b7224 */ /* 0x000fc800078e023b */
[----:B------:R-:W-:Y:S02]  /*1080*/  IMAD R59, R52, R63, R59 ;  /* 0x0000003f343b7224 */ /* 0x000fe400078e023b */
[----:B------:R-:W-:-:S04]  /*1090*/  IMAD.IADD R63, R58, 0x1, R5 ;  /* 0x000000013a3f7824 */ /* 0x000fc800078e0205 */
[----:B------:R-:W-:Y:S02]  /*10a0*/  IMAD R63, R63, 0x10, R44 ;  /* 0x000000103f3f7824 */ /* 0x000fe400078e022c */
[----:B-1----:R-:W-:-:S03]  /*10b0*/  IMAD R59, R53, R60, R59 ;  /* 0x0000003c353b7224 */ /* 0x002fc600078e023b */
[----:B------:R-:W-:Y:S01]  /*10c0*/  @!P0 LEA R60, R63, UR6, 0x2 ;  /* 0x000000063f3c8c11 */ /* 0x000fe2000f8e10ff */
[----:B------:R-:W-:-:S04]  /*10d0*/  IMAD R59, R54, R61, R59 ;  /* 0x0000003d363b7224 */ /* 0x000fc800078e023b */
[----:B------:R-:W-:Y:S01]  /*10e0*/  @!P0 LDS R62, [R60] ;  /* 0x000000003c3e8984 */ /* 0x000fe20000000800 */
[----:B------:R-:W-:-:S04]  /*10f0*/  IMAD R59, R55, R66, R59 ;  /* 0x00000042373b7224 */ /* 0x000fc800078e023b */
        /* <DEDUP_REMOVED lines=14> */
[----:B------:R-:W-:Y:S02]  /*11e0*/  ISETP.NE.AND P0, PT, R25, 0x2, PT ;  /* 0x000000021900780c */ /* 0x000fe40003f05270 */
[----:B------:R-:W-:Y:S01]  /*11f0*/  SHF.L.U32 R47, R6, 0x2, RZ ;  /* 0x00000002062f7819 */ /* 0x000fe200000006ff */
        /* <DEDUP_REMOVED lines=17> */
[----:B------:R-:W0:Y:S02]  /*1310*/  LDS R7, [R4] ;  /* 0x0000000004077984 */ /* 0x000e240000000800 */
[----:B------:R-:W-:Y:S02]  /*1320*/  VIADD R46, R45, UR11 ;  /* 0x0000000b2d2e7c36 */ /* 0x000fe40008000000 */
[----:B0-----:R0:W-:Y:S06]  /*1330*/  REDG.E.ADD.STRONG.GPU desc[UR12][R2.64], R7 ;  /* 0x000000070200798e */ /* 0x0011ec000c12e10c */
[----:B------:R-:W-:Y:S05]  /*1340*/  @!P0 BRA `(.L_x_1251) ;  /* 0x00000000003c8947 */ /* 0x000fea0003800000 */
[C---:B------:R-:W-:Y:S01]  /*1350*/  IMAD.IADD R4, R47.reuse, 0x1, R4 ;  /* 0x000000012f047824 */ /* 0x040fe200078e0204 */
[----:B0-----:R-:W-:-:S04]  /*1360*/  IADD3 R2, P0, PT, R47, R2, RZ ;  /* 0x000000022f027210 */ /* 0x001fc80007f1e0ff */
[----:B------:R-:W0:Y:S01]  /*1370*/  LDS R5, [R4] ;  /* 0x0000000004057984 */ /* 0x000e220000000800 */
[----:B------:R-:W-:Y:S01]  /*1380*/  IMAD.X R3, RZ, RZ, R3, P0 ;  /* 0x000000ffff037224 */ /* 0x000fe200000e0603 */
[----:B------:R-:W-:Y:S02]  /*1390*/  ISETP.NE.AND P0, PT, R25, RZ, PT ;  /* 0x000000ff1900720c */ /* 0x000fe40003f05270 */
[----:B------:R-:W-:Y:S02]  /*13a0*/  IADD3 R46, PT, PT, R46, UR11, RZ ;  /* 0x0000000b2e2e7c10 */ /* 0x000fe4000fffe0ff */
        /* <DEDUP_REMOVED lines=9> */
.L_x_1251:
[----:B------:R-:W-:Y:S05]  /*1440*/  BSYNC.RECONVERGENT B0 ;  /* 0x0000000000007941 */ /* 0x000fea0003800200 */
.L_x_1250:
[----:B------:R-:W2:Y:S01]  /*1450*/  S2UR UR9, SR_CgaCtaId ;  /* 0x00000000000979c3 */ /* 0x000ea20000008800 */
[----:B------:R-:W-:Y:S01]  /*1460*/  UMOV UR7, 0x400 ;  /* 0x0000040000077882 */ /* 0x000fe20000000000 */
[----:B------:R-:W-:Y:S01]  /*1470*/  BSSY.RECONVERGENT B0, `(.L_x_1252) ;  /* 0x000001b000007945 */ /* 0x000fe20003800200 */
[----:B------:R-:W-:-:S04]  /*1480*/  UIADD3 UR7, UPT, UPT, UR7, 0x1080, URZ ;  /* 0x0000108007077890 */ /* 0x000fc8000fffe0ff */
[----:B--2---:R-:W-:-:S12]  /*1490*/  ULEA UR7, UR9, UR7, 0x18 ;  /* 0x0000000709077291 */ /* 0x004fd8000f8ec0ff */
.L_x_1253:
[C---:B--2---:R-:W-:Y:S01]  /*14a0*/  LEA R8, R46.reuse, UR7, 0x2 ;  /* 0x000000072e087c11 */ /* 0x044fe2000f8e10ff */
[----:B01----:R-:W0:Y:S01]  /*14b0*/  LDC.64 R2, c[0x0][0x3a0] ;  /* 0x0000e800ff027b82 */ /* 0x003e220000000a00 */
[----:B------:R-:W-:-:S03]  /*14c0*/  VIADD R5, R46, UR6 ;  /* 0x000000062e057c36 */ /* 0x000fc60008000000 */
[C---:B------:R-:W-:Y:S01]  /*14d0*/  IMAD.IADD R48, R47.reuse, 0x1, R8 ;  /* 0x000000012f307824 */ /* 0x040fe200078e0208 */
[----:B------:R1:W2:Y:S03]  /*14e0*/  LDS R49, [R8] ;  /* 0x0000000008317984 */ /* 0x0002a60000000800 */
[C---:B------:R-:W-:Y:S01]  /*14f0*/  IMAD.IADD R50, R47.reuse, 0x1, R48 ;  /* 0x000000012f327824 */ /* 0x040fe200078e0230 */
[----:B------:R-:W3:Y:S04]  /*1500*/  LDS R51, [R48] ;  /* 0x0000000030337984 */ /* 0x000ee80000000800 */
[----:B------:R-:W-:Y:S01]  /*1510*/  IADD3 R52, PT, PT, R47, R50, RZ ;  /* 0x000000322f347210 */ /* 0x000fe20007ffe0ff */
[----:B------:R-:W4:Y:S04]  /*1520*/  LDS R53, [R50] ;  /* 0x0000000032357984 */ /* 0x000f280000000800 */
[----:B------:R-:W5:Y:S01]  /*1530*/  LDS R55, [R52] ;  /* 0x0000000034377984 */ /* 0x000f620000000800 */
[----:B0-----:R-:W-:-:S03]  /*1540*/  IMAD.WIDE R2, R5, 0x4, R2 ;  /* 0x0000000405027825 */ /* 0x001fc600078e0202 */
[----:B------:R-:W-:-:S05]  /*1550*/  IADD3 R4, P0, PT, R47, R2, RZ ;  /* 0x000000022f047210 */ /* 0x000fca0007f1e0ff */
[----:B------:R-:W-:Y:S01]  /*1560*/  IMAD.X R5, RZ, RZ, R3, P0 ;  /* 0x000000ffff057224 */ /* 0x000fe200000e0603 */
[C---:B------:R-:W-:Y:S01]  /*1570*/  IADD3 R6, P0, PT, R47.reuse, R4, RZ ;  /* 0x000000042f067210 */ /* 0x040fe20007f1e0ff */
[----:B------:R-:W-:-:S04]  /*1580*/  IMAD.IADD R46, R47, 0x1, R46 ;  /* 0x000000012f2e7824 */ /* 0x000fc800078e022e */
[----:B------:R-:W-:Y:S01]  /*1590*/  IMAD.X R7, RZ, RZ, R5, P0 ;  /* 0x000000ffff077224 */ /* 0x000fe200000e0605 */
[----:B-1----:R-:W-:Y:S01]  /*15a0*/  IADD3 R8, P0, PT, R47, R6, RZ ;  /* 0x000000062f087210 */ /* 0x002fe20007f1e0ff */
[----:B--2---:R2:W-:Y:S04]  /*15b0*/  REDG.E.ADD.STRONG.GPU desc[UR12][R2.64], R49 ;  /* 0x000000310200798e */ /* 0x0045e8000c12e10c */
[----:B------:R-:W-:Y:S01]  /*15c0*/  IMAD.X R9, RZ, RZ, R7, P0 ;  /* 0x000000ffff097224 */ /* 0x000fe200000e0607 */
[----:B------:R-:W-:Y:S01]  /*15d0*/  ISETP.GE.U32.AND P0, PT, R46, 0x400, PT ;  /* 0x000004002e00780c */ /* 0x000fe20003f06070 */
[----:B---3--:R2:W-:Y:S04]  /*15e0*/  REDG.E.ADD.STRONG.GPU desc[UR12][R4.64], R51 ;  /* 0x000000330400798e */ /* 0x0085e8000c12e10c */
[----:B----4-:R2:W-:Y:S04]  /*15f0*/  REDG.E.ADD.STRONG.GPU desc[UR12][R6.64], R53 ;  /* 0x000000350600798e */ /* 0x0105e8000c12e10c */
[----:B-----5:R2:W-:Y:S04]  /*1600*/  REDG.E.ADD.STRONG.GPU desc[UR12][R8.64], R55 ;  /* 0x000000370800798e */ /* 0x0205e8000c12e10c */
[----:B------:R-:W-:Y:S05]  /*1610*/  @!P0 BRA `(.L_x_1253) ;  /* 0xfffffffc00a08947 */ /* 0x000fea000383ffff */
[----:B------:R-:W-:Y:S05]  /*1620*/  BSYNC.RECONVERGENT B0 ;  /* 0x0000000000007941 */ /* 0x000fea0003800200 */
.L_x_1252:
[----:B------:R-:W-:Y:S02]  /*1630*/  USHF.L.U32 UR6, UR10, 0x2, URZ ;  /* 0x000000020a067899 */ /* 0x000fe400080006ff */
[----:B------:R-:W-:-:S04]  /*1640*/  UIADD3 UR4, UPT, UPT, UR10, UR4, URZ ;  /* 0x000000040a047290 */ /* 0x000fc8000fffe0ff */
[----:B------:R-:W-:-:S09]  /*1650*/  UISETP.GE.U32.AND UP0, UPT, UR4, UR6, UPT ;  /* 0x000000060400728c */ /* 0x000fd2000bf06070 */
[----:B------:R-:W-:Y:S05]  /*1660*/  BRA.U !UP0, `(.L_x_1254) ;  /* 0xfffffff108247547 */ /* 0x000fea000b83ffff */
[----:B------:R-:W-:Y:S05]  /*1670*/  EXIT ;  /* 0x000000000000794d */ /* 0x000fea0003800000 */
        .weak           $__internal_42_$__cuda_sm20_div_u16
        .type           $__internal_42_$__cuda_sm20_div_u16,@function
        .size           $__internal_42_$__cuda_sm20_div_u16,(.L_x_38545 - $__internal_42_$__cuda_sm20_div_u16)
$__internal_42_$__cuda_sm20_div_u16:
[----:B------:R-:W0:Y:S01]  /*1680*/  I2F.U16 R6, UR6 ;  /* 0x0000000600067d06 */ /* 0x000e220008101000 */
[----:B------:R-:W-:Y:S01]  /*1690*/  HFMA2 R7, -RZ, RZ, 15, 0 ;  /* 0x4b800000ff077431 */ /* 0x000fe200000001ff */
[----:B------:R-:W-:Y:S01]  /*16a0*/  I2FP.F32.U32.RZ R2, R2 ;  /* 0x0000000200027245 */ /* 0x000fe2000020d000 */
[----:B------:R-:W-:Y:S01]  /*16b0*/  UISETP.NE.U32.AND UP0, UPT, UR6, URZ, UPT ;  /* 0x000000ff0600728c */ /* 0x000fe2000bf05070 */
[C---:B0-----:R-:W-:Y:S02]  /*16c0*/  FSETP.GEU.AND P1, PT, |R6|.reuse, 1.175494350822287508e-38, PT ;  /* 0x008000000600780b */ /* 0x041fe40003f2e200 */
[----:B------:R-:W-:Y:S02]  /*16d0*/  FSETP.GT.AND P0, PT, |R6|, 8.50705917302346158658e+37, PT ;  /* 0x7e8000000600780b */ /* 0x000fe40003f04200 */
[----:B------:R-:W-:-:S04]  /*16e0*/  FSEL R7, R7, 1, !P1 ;  /* 0x3f80000007077808 */ /* 0x000fc80004800000 */
[----:B------:R-:W-:Y:S02]  /*16f0*/  FSEL R7, R7, 0.25, !P0 ;  /* 0x3e80000007077808 */ /* 0x000fe40004000000 */
[----:B------:R-:W-:-:S03]  /*1700*/  PLOP3.LUT P0, PT, PT, PT, UP0, 0x80, 0x8 ;  /* 0x000000000008781c */ /* 0x000fc60003f0f008 */
[----:B------:R-:W-:Y:S01]  /*1710*/  FMUL R8, R6, R7 ;  /* 0x0000000706087220 */ /* 0x000fe20000400000 */
[----:B------:R-:W-:-:S05]  /*1720*/  IMAD.MOV.U32 R6, RZ, RZ, R9 ;  /* 0x000000ffff067224 */ /* 0x000fca00078e0009 */
[----:B------:R-:W0:Y:S02]  /*1730*/  MUFU.RCP R8, R8 ;  /* 0x0000000800087308 */ /* 0x000e240000001000 */
[----:B0-----:R-:W-:-:S04]  /*1740*/  FMUL R7, R7, R8 ;  /* 0x0000000807077220 */ /* 0x001fc80000400000 */
[----:B------:R-:W-:-:S04]  /*1750*/  VIADD R7, R7, 0x2 ;  /* 0x0000000207077836 */ /* 0x000fc80000000000 */
[----:B------:R-:W-:Y:S01]  /*1760*/  FMUL.RZ R2, R2, R7 ;  /* 0x0000000702027220 */ /* 0x000fe2000040c000 */
[----:B------:R-:W-:-:S05]  /*1770*/  IMAD.MOV.U32 R7, RZ, RZ, 0x0 ;  /* 0x00000000ff077424 */ /* 0x000fca00078e00ff */
[----:B------:R-:W0:Y:S02]  /*1780*/  F2I.U32.TRUNC.NTZ R2, R2 ;  /* 0x0000000200027305 */ /* 0x000e24000020f000 */
[----:B0-----:R-:W-:Y:S01]  /*1790*/  LOP3.LUT R25, R2, 0xffff, RZ, 0xc0, !PT ;  /* 0x0000ffff02197812 */ /* 0x001fe200078ec0ff */
[----:B------:R-:W-:Y:S01]  /*17a0*/  @!P0 IMAD.MOV.U32 R25, RZ, RZ, -0x1 ;  /* 0xffffffffff198424 */ /* 0x000fe200078e00ff */
[----:B------:R-:W-:Y:S06]  /*17b0*/  RET.REL.NODEC R6 `(_Z9cuda_gemmIiLi128ELi4ELi1ELi2048ELi128ELi128ELi64ELi1ELi1EEviiiPT_S1_S1_iii) ;  /* 0xffffffe806107950 */ /* 0x000fec0003c3ffff */
.L_x_1255:
        /* <DEDUP_REMOVED lines=12> */
.L_x_38545:


//--------------------- .text._Z9cuda_gemmIiLi128ELi4ELi1ELi2048ELi128ELi128ELi64ELi1ELi0EEviiiPT_S1_S1_iii --------------------------
	.section	.text._Z9cuda_gemmIiLi128ELi4ELi1ELi2048ELi128ELi128ELi64ELi1ELi0EEviiiPT_S1_S1_iii,"ax",@progbits
	.align	128
        .global         _Z9cuda_gemmIiLi128ELi4ELi1ELi2048ELi128ELi128ELi64ELi1ELi0EEviiiPT_S1_S1_iii
        .type           _Z9cuda_gemmIiLi128ELi4ELi1ELi2048ELi128ELi128ELi64ELi1ELi0EEviiiPT_S1_S1_iii,@function
        .size           _Z9cuda_gemmIiLi128ELi4ELi1ELi2048ELi128ELi128ELi64ELi1ELi0EEviiiPT_S1_S1_iii,(.L_x_38547 - _Z9cuda_gemmIiLi128ELi4ELi1ELi2048ELi128ELi128ELi64ELi1ELi0EEviiiPT_S1_S1_iii)
        .other          _Z9cuda_gemmIiLi128ELi4ELi1ELi2048ELi128ELi128ELi64ELi1ELi0EEviiiPT_S1_S1_iii,@"STO_CUDA_ENTRY STV_DEFAULT"
_Z9cuda_gemmIiLi128ELi4ELi1ELi2048ELi128ELi128ELi64ELi1ELi0EEviiiPT_S1_S1_iii:
.text._Z9cuda_gemmIiLi128ELi4ELi1ELi2048ELi128ELi128ELi64ELi1ELi0EEviiiPT_S1_S1_iii:
        /* <DEDUP_REMOVED lines=72> */
[----:B------:R-:W-:Y:S05]  /*0480*/  CALL.REL.NOINC `($__internal_44_$__cuda_sm20_div_u16) ;  /* 0x0000002c00647944 */ /* 0x000fea0003c00000 */
        /* <DEDUP_REMOVED lines=112> */
[----:B------:R-:W-:Y:S05]  /*0b90*/  CALL.REL.NOINC `($__internal_43_$__cuda_sm20_div_s16) ;  /* 0x0000002400407944 */ /* 0x000fea0003c00000 */
        /* <DEDUP_REMOVED lines=8> */
.L_x_1306:
        /* <DEDUP_REMOVED lines=21> */
.L_x_1257:
[----:B------:R-:W-:Y:S05]  /*0d70*/  BSYNC.RECONVERGENT B0 ;  /* 0x0000000000007941 */ /* 0x000fea0003800200 */
.L_x_1256:
[----:B------:R-:W2:Y:S01]  /*0d80*/  S2UR UR8, SR_CgaCtaId ;  /* 0x00000000000879c3 */ /* 0x000ea20000008800 */
[----:B------:R-:W-:Y:S01]  /*0d90*/  UMOV UR5, 0x400 ;  /* 0x0000040000057882 */ /* 0x000fe20000000000 */
[----:B------:R-:W-:Y:S01]  /*0da0*/  BSSY.RECONVERGENT B0, `(.L_x_1258) ;  /* 0x000000f000007945 */ /* 0x000fe20003800200 */
[----:B------:R-:W-:-:S04]  /*0db0*/  UIADD3 UR5, UPT, UPT, UR5, 0x1080, URZ ;  /* 0x0000108005057890 */ /* 0x000fc8000fffe0ff */
[----:B--2---:R-:W-:-:S06]  /*0dc0*/  ULEA UR5, UR8, UR5, 0x18 ;  /* 0x0000000508057291 */ /* 0x004fcc000f8ec0ff */
[----:B01----:R-:W-:-:S07]  /*0dd0*/  LEA R21, R20, UR5, 0x2 ;  /* 0x0000000514157c11 */ /* 0x003fce000f8e10ff */
.L_x_1259:
        /* <DEDUP_REMOVED lines=12> */
.L_x_1258:
[----:B------:R-:W-:Y:S01]  /*0ea0*/  HFMA2 R40, -RZ, RZ, 0, 0 ;  /* 0x00000000ff287431 */ /* 0x000fe200000001ff */
[----:B------:R-:W-:Y:S01]  /*0eb0*/  PLOP3.LUT P0, PT, PT, PT, PT, 0x80, 0x8 ;  /* 0x000000000008781c */ /* 0x000fe20003f0f070 */
[----:B------:R-:W1:Y:S01]  /*0ec0*/  LDCU UR8, c[0x0][0x3ac] ;  /* 0x00007580ff0877ac */ /* 0x000e620008000800 */
[----:B------:R-:W2:Y:S11]  /*0ed0*/  LDCU UR9, c[0x0][0x3a8] ;  /* 0x00007500ff0977ac */ /* 0x000eb60008000800 */
.L_x_1301:
        /* <DEDUP_REMOVED lines=9> */
.L_x_1261:
        /* <DEDUP_REMOVED lines=13> */
.L_x_1260:
[----:B---3--:R-:W-:Y:S02]  /*1040*/  VIADD R23, R40, UR6 ;  /* 0x0000000628177c36 */ /* 0x008fe40008000000 */
[----:B------:R-:W-:-:S07]  /*1050*/  IMAD.MOV.U32 R22, RZ, RZ, RZ ;  /* 0x000000ffff167224 */ /* 0x000fce00078e00ff */
.L_x_1300:
[----:B0-----:R-:W-:Y:S01]  /*1060*/  SHF.R.U32.HI R40, RZ, 0x4, R2 ;  /* 0x00000004ff287819 */ /* 0x001fe20000011602 */
[----:B-1----:R-:W-:-:S07]  /*1070*/  IMAD.IADD R42, R7, 0x1, R22 ;  /* 0x00000001072a7824 */ /* 0x002fce00078e0216 */
.L_x_1262:
        /* <DEDUP_REMOVED lines=16> */
.L_x_1299:
        /* <DEDUP_REMOVED lines=86> */
.L_x_1298:
        /* <DEDUP_REMOVED lines=11> */
.L_x_1308:
[----:B0--3--:R-:W-:-:S07]  /*1790*/  IMAD R71, R65, R72, RZ ;  /* 0x0000004841477224 */ /* 0x009fce00078e02ff */
.L_x_1266:
[----:B------:R-:W-:-:S13]  /*17a0*/  ISETP.GE.AND P3, PT, R66, 0x2, PT ;  /* 0x000000024200780c */ /* 0x000fda0003f66270 */
[----:B------:R-:W-:Y:S05]  /*17b0*/  @!P3 BRA `(.L_x_1268) ;  /* 0x000000000010b947 */ /* 0x000fea0003800000 */
[----:B------:R-:W-:-:S03]  /*17c0*/  UMOV UR5, 0xffffffff ;  /* 0xffffffff00057882 */ /* 0x000fc60000000000 */
[----:B------:R-:W-:Y:S05]  /*17d0*/  BRA.DIV UR5, `(.L_x_1269) ;  /* 0x0000001205107947 */ /* 0x000fea000b800000 */
[----:B------:R3:W4:Y:S02]  /*17e0*/  SHFL.IDX PT, R72, R73, R8, 0x1f ;  /* 0x00001f0849487589 */ /* 0x00072400000e0000 */
.L_x_1311:
[----:B----4-:R-:W-:-:S07]  /*17f0*/  IMAD R71, R64, R72, R71 ;  /* 0x0000004840477224 */ /* 0x010fce00078e0247 */
.L_x_1268:
[----:B------:R-:W-:-:S13]  /*1800*/  ISETP.GE.AND P3, PT, R66, 0x3, PT ;  /* 0x000000034200780c */ /* 0x000fda0003f66270 */
[----:B------:R-:W-:Y:S05]  /*1810*/  @!P3 BRA `(.L_x_1270) ;  /* 0x000000000010b947 */ /* 0x000fea0003800000 */
[----:B------:R-:W-:-:S03]  /*1820*/  UMOV UR5, 0xffffffff ;  /* 0xffffffff00057882 */ /* 0x000fc60000000000 */
[----:B------:R-:W-:Y:S05]  /*1830*/  BRA.DIV UR5, `(.L_x_1271) ;  /* 0x00000012051c7947 */ /* 0x000fea000b800000 */
[----:B------:R4:W0:Y:S02]  /*1840*/  SHFL.IDX PT, R72, R73, R9, 0x1f ;  /* 0x00001f0949487589 */ /* 0x00082400000e0000 */
.L_x_1314:
[----:B0-----:R-:W-:-:S07]  /*1850*/  IMAD R71, R62, R72, R71 ;  /* 0x000000483e477224 */ /* 0x001fce00078e0247 */
.L_x_1270:
[----:B------:R-:W-:-:S13]  /*1860*/  ISETP.GE.AND P3, PT, R66, 0x4, PT ;  /* 0x000000044200780c */ /* 0x000fda0003f66270 */
[----:B------:R-:W-:Y:S05]  /*1870*/  @!P3 BRA `(.L_x_1272) ;  /* 0x000000000010b947 */ /* 0x000fea0003800000 */
[----:B------:R-:W-:-:S03]  /*1880*/  UMOV UR5, 0xffffffff ;  /* 0xffffffff00057882 */ /* 0x000fc60000000000 */
[----:B------:R-:W-:Y:S05]  /*1890*/  BRA.DIV UR5, `(.L_x_1273) ;  /* 0x0000001205287947 */ /* 0x000fea000b800000 */
[----:B------:R0:W0:Y:S02]  /*18a0*/  SHFL.IDX PT, R72, R73, R10, 0x1f ;  /* 0x00001f0a49487589 */ /* 0x00002400000e0000 */
.L_x_1317:
[----:B0-----:R-:W-:-:S07]  /*18b0*/  IMAD R71, R60, R72, R71 ;  /* 0x000000483c477224 */ /* 0x001fce00078e0247 */
.L_x_1272:
[----:B------:R-:W-:-:S13]  /*18c0*/  ISETP.GE.AND P3, PT, R66, 0x5, PT ;  /* 0x000000054200780c */ /* 0x000fda0003f66270 */
[----:B------:R-:W-:Y:S05]  /*18d0*/  @!P3 BRA `(.L_x_1274) ;  /* 0x000000000010b947 */ /* 0x000fea0003800000 */
[----:B------:R-:W-:-:S03]  /*18e0*/  UMOV UR5, 0xffffffff ;  /* 0xffffffff00057882 */ /* 0x000fc60000000000 */
[----:B------:R-:W-:Y:S05]  /*18f0*/  BRA.DIV UR5, `(.L_x_1275) ;  /* 0x0000001205347947 */ /* 0x000fea000b800000 */
[----:B------:R0:W0:Y:S02]  /*1900*/  SHFL.IDX PT, R72, R73, R11, 0x1f ;  /* 0x00001f0b49487589 */ /* 0x00002400000e0000 */
.L_x_1320:
[----:B0-----:R-:W-:-:S07]  /*1910*/  IMAD R71, R56, R72, R71 ;  /* 0x0000004838477224 */ /* 0x001fce00078e0247 */
.L_x_1274:
[----:B------:R-:W-:-:S13]  /*1920*/  ISETP.GE.AND P3, PT, R66, 0x6, PT ;  /* 0x000000064200780c */ /* 0x000fda0003f66270 */
[----:B------:R-:W-:Y:S05]  /*1930*/  @!P3 BRA `(.L_x_1276) ;  /* 0x000000000010b947 */ /* 0x000fea0003800000 */
[----:B------:R-:W-:-:S03]  /*1940*/  UMOV UR5, 0xffffffff ;  /* 0xffffffff00057882 */ /* 0x000fc60000000000 */
[----:B------:R-:W-:Y:S05]  /*1950*/  BRA.DIV UR5, `(.L_x_1277) ;  /* 0x0000001205407947 */ /* 0x000fea000b800000 */
[----:B------:R0:W0:Y:S02]  /*1960*/  SHFL.IDX PT, R72, R73, R12, 0x1f ;  /* 0x00001f0c49487589 */ /* 0x00002400000e0000 */
.L_x_1323:
[----:B0-----:R-:W-:-:S07]  /*1970*/  IMAD R71, R43, R72, R71 ;  /* 0x000000482b477224 */ /* 0x001fce00078e0247 */
.L_x_1276:
[----:B------:R-:W-:-:S13]  /*1980*/  ISETP.GE.AND P3, PT, R66, 0x7, PT ;  /* 0x000000074200780c */ /* 0x000fda0003f66270 */
[----:B------:R-:W-:Y:S05]  /*1990*/  @!P3 BRA `(.L_x_1278) ;  /* 0x000000000010b947 */ /* 0x000fea0003800000 */
[----:B------:R-:W-:-:S03]  /*19a0*/  UMOV UR5, 0xffffffff ;  /* 0xffffffff00057882 */ /* 0x000fc60000000000 */
[----:B------:R-:W-:Y:S05]  /*19b0*/  BRA.DIV UR5, `(.L_x_1279) ;  /* 0x00000012054c7947 */ /* 0x000fea000b800000 */
[----:B------:R0:W0:Y:S02]  /*19c0*/  SHFL.IDX PT, R72, R73, R13, 0x1f ;  /* 0x00001f0d49487589 */ /* 0x00002400000e0000 */
.L_x_1326:
[----:B0-----:R-:W-:-:S07]  /*19d0*/  IMAD R71, R42, R72, R71 ;  /* 0x000000482a477224 */ /* 0x001fce00078e0247 */
.L_x_1278:
[----:B------:R-:W-:-:S13]  /*19e0*/  ISETP.GE.AND P3, PT, R66, 0x8, PT ;  /* 0x000000084200780c */ /* 0x000fda0003f66270 */
[----:B------:R-:W-:Y:S05]  /*19f0*/  @!P3 BRA `(.L_x_1280) ;  /* 0x000000000010b947 */ /* 0x000fea0003800000 */
[----:B------:R-:W-:-:S03]  /*1a00*/  UMOV UR5, 0xffffffff ;  /* 0xffffffff00057882 */ /* 0x000fc60000000000 */
[----:B------:R-:W-:Y:S05]  /*1a10*/  BRA.DIV UR5, `(.L_x_1281) ;  /* 0x0000001205587947 */ /* 0x000fea000b800000 */
[----:B------:R0:W0:Y:S02]  /*1a20*/  SHFL.IDX PT, R72, R73, R14, 0x1f ;  /* 0x00001f0e49487589 */ /* 0x00002400000e0000 */
.L_x_1329:
[----:B01----:R-:W-:-:S07]  /*1a30*/  IMAD R71, R41, R72, R71 ;  /* 0x0000004829477224 */ /* 0x003fce00078e0247 */
.L_x_1280:
[----:B------:R-:W-:-:S13]  /*1a40*/  ISETP.GE.AND P3, PT, R66, 0x9, PT ;  /* 0x000000094200780c */ /* 0x000fda0003f66270 */
[----:B------:R-:W-:Y:S05]  /*1a50*/  @!P3 BRA `(.L_x_1282) ;  /* 0x000000000010b947 */ /* 0x000fea0003800000 */
[----:B------:R-:W-:-:S03]  /*1a60*/  UMOV UR5, 0xffffffff ;  /* 0xffffffff00057882 */ /* 0x000fc60000000000 */
[----:B------:R-:W-:Y:S05]  /*1a70*/  BRA.DIV UR5, `(.L_x_1283) ;  /* 0x0000001205647947 */ /* 0x000fea000b800000 */
[----:B------:R0:W0:Y:S02]  /*1a80*/  SHFL.IDX PT, R72, R73, R15, 0x1f ;  /* 0x00001f0f49487589 */ /* 0x00002400000e0000 */
.L_x_1332:
[----:B0-----:R-:W-:-:S07]  /*1a90*/  IMAD R71, R57, R72, R71 ;  /* 0x0000004839477224 */ /* 0x001fce00078e0247 */
.L_x_1282:
[----:B------:R-:W-:-:S13]  /*1aa0*/  ISETP.GE.AND P3, PT, R66, 0xa, PT ;  /* 0x0000000a4200780c */ /* 0x000fda0003f66270 */
[----:B------:R-:W-:Y:S05]  /*1ab0*/  @!P3 BRA `(.L_x_1284) ;  /* 0x000000000010b947 */ /* 0x000fea0003800000 */
[----:B------:R-:W-:-:S03]  /*1ac0*/  UMOV UR5, 0xffffffff ;  /* 0xffffffff00057882 */ /* 0x000fc60000000000 */
[----:B------:R-:W-:Y:S05]  /*1ad0*/  BRA.DIV UR5, `(.L_x_1285) ;  /* 0x0000001205707947 */ /* 0x000fea000b800000 */
[----:B------:R0:W0:Y:S02]  /*1ae0*/  SHFL.IDX PT, R72, R73, R16, 0x1f ;  /* 0x00001f1049487589 */ /* 0x00002400000e0000 */
.L_x_1335:
[----:B0-----:R-:W-:-:S07]  /*1af0*/  IMAD R71, R40, R72, R71 ;  /* 0x0000004828477224 */ /* 0x001fce00078e0247 */
.L_x_1284:
[----:B------:R-:W-:-:S13]  /*1b00*/  ISETP.GE.AND P3, PT, R66, 0xb, PT ;  /* 0x0000000b4200780c */ /* 0x000fda0003f66270 */
[----:B------:R-:W-:Y:S05]  /*1b10*/  @!P3 BRA `(.L_x_1286) ;  /* 0x000000000010b947 */ /* 0x000fea0003800000 */
[----:B------:R-:W-:-:S03]  /*1b20*/  UMOV UR5, 0xffffffff ;  /* 0xffffffff00057882 */ /* 0x000fc60000000000 */
[----:B------:R-:W-:Y:S05]  /*1b30*/  BRA.DIV UR5, `(.L_x_1287) ;  /* 0x00000012057c7947 */ /* 0x000fea000b800000 */
[----:B------:R0:W0:Y:S02]  /*1b40*/  SHFL.IDX PT, R72, R73, R17, 0x1f ;  /* 0x00001f1149487589 */ /* 0x00002400000e0000 */
.L_x_1338:
[----:B0-----:R-:W-:-:S07]  /*1b50*/  IMAD R71, R21, R72, R71 ;  /* 0x0000004815477224 */ /* 0x001fce00078e0247 */
.L_x_1286:
[----:B------:R-:W-:-:S13]  /*1b60*/  ISETP.GE.AND P3, PT, R66, 0xc, PT ;  /* 0x0000000c4200780c */ /* 0x000fda0003f66270 */
[----:B------:R-:W-:Y:S05]  /*1b70*/  @!P3 BRA `(.L_x_1288) ;  /* 0x000000000010b947 */ /* 0x000fea0003800000 */
[----:B------:R-:W-:-:S03]  /*1b80*/  UMOV UR5, 0xffffffff ;  /* 0xffffffff00057882 */ /* 0x000fc60000000000 */
[----:B------:R-:W-:Y:S05]  /*1b90*/  BRA.DIV UR5, `(.L_x_1289) ;  /* 0x0000001205887947 */ /* 0x000fea000b800000 */
[----:B------:R0:W0:Y:S02]  /*1ba0*/  SHFL.IDX PT, R72, R73, R18, 0x1f ;  /* 0x00001f1249487589 */ /* 0x00002400000e0000 */
.L_x_1341:
[----:B0-----:R-:W-:-:S07]  /*1bb0*/  IMAD R71, R20, R72, R71 ;  /* 0x0000004814477224 */ /* 0x001fce00078e0247 */
.L_x_1288:
[----:B------:R-:W-:-:S13]  /*1bc0*/  ISETP.GE.AND P3, PT, R66, 0xd, PT ;  /* 0x0000000d4200780c */ /* 0x000fda0003f66270 */
[----:B------:R-:W-:Y:S05]  /*1bd0*/  @!P3 BRA `(.L_x_1290) ;  /* 0x000000000010b947 */ /* 0x000fea0003800000 */
[----:B------:R-:W-:-:S03]  /*1be0*/  UMOV UR5, 0xffffffff ;  /* 0xffffffff00057882 */ /* 0x000fc60000000000 */
[----:B------:R-:W-:Y:S05]  /*1bf0*/  BRA.DIV UR5, `(.L_x_1291) ;  /* 0x0000001205947947 */ /* 0x000fea000b800000 */
[----:B------:R0:W0:Y:S02]  /*1c00*/  SHFL.IDX PT, R72, R73, R19, 0x1f ;  /* 0x00001f1349487589 */ /* 0x00002400000e0000 */
.L_x_1344:
[----:B0-----:R-:W-:-:S07]  /*1c10*/  IMAD R71, R68, R72, R71 ;  /* 0x0000004844477224 */ /* 0x001fce00078e0247 */
.L_x_1290:
[----:B------:R-:W-:-:S13]  /*1c20*/  ISETP.GE.AND P3, PT, R66, 0xe, PT ;  /* 0x0000000e4200780c */ /* 0x000fda0003f66270 */
[----:B------:R-:W-:Y:S05]  /*1c30*/  @!P3 BRA `(.L_x_1292) ;  /* 0x000000000010b947 */ /* 0x000fea0003800000 */
[----:B------:R-:W-:-:S03]  /*1c40*/  UMOV UR5, 0xffffffff ;  /* 0xffffffff00057882 */ /* 0x000fc60000000000 */
[----:B------:R-:W-:Y:S05]  /*1c50*/  BRA.DIV UR5, `(.L_x_1293) ;  /* 0x0000001205a07947 */ /* 0x000fea000b800000 */
[----:B------:R0:W0:Y:S02]  /*1c60*/  SHFL.IDX PT, R72, R73, R24, 0x1f ;  /* 0x00001f1849487589 */ /* 0x00002400000e0000 */
.L_x_1347:
[----:B0-----:R-:W-:-:S07]  /*1c70*/  IMAD R71, R69, R72, R71 ;  /* 0x0000004845477224 */ /* 0x001fce00078e0247 */
.L_x_1292:
[----:B------:R-:W-:-:S13]  /*1c80*/  ISETP.GE.AND P3, PT, R66, 0xf, PT ;  /* 0x0000000f4200780c */ /* 0x000fda0003f66270 */
[----:B------:R-:W-:Y:S05]  /*1c90*/  @!P3 BRA `(.L_x_1294) ;  /* 0x000000000010b947 */ /* 0x000fea0003800000 */
[----:B------:R-:W-:-:S03]  /*1ca0*/  UMOV UR5, 0xffffffff ;  /* 0xffffffff00057882 */ /* 0x000fc60000000000 */
[----:B------:R-:W-:Y:S05]  /*1cb0*/  BRA.DIV UR5, `(.L_x_1295) ;  /* 0x0000001205ac7947 */ /* 0x000fea000b800000 */
[----:B------:R0:W0:Y:S02]  /*1cc0*/  SHFL.IDX PT, R72, R73, R25, 0x1f ;  /* 0x00001f1949487589 */ /* 0x00002400000e0000 */
.L_x_1350:
[----:B0-----:R-:W-:-:S07]  /*1cd0*/  IMAD R71, R70, R72, R71 ;  /* 0x0000004846477224 */ /* 0x001fce00078e0247 */
.L_x_1294:
[----:B------:R-:W-:-:S13]  /*1ce0*/  ISETP.GE.AND P3, PT, R66, 0x10, PT ;  /* 0x000000104200780c */ /* 0x000fda0003f66270 */
[----:B------:R-:W-:Y:S05]  /*1cf0*/  @!P3 BRA `(.L_x_1296) ;  /* 0x00000004001cb947 */ /* 0x000fea0003800000 */
[----:B------:R-:W-:-:S03]  /*1d00*/  UMOV UR5, 0xffffffff ;  /* 0xffffffff00057882 */ /* 0x000fc60000000000 */
[----:B------:R-:W-:Y:S05]  /*1d10*/  BRA.DIV UR5, `(.L_x_1297) ;  /* 0x0000001205b87947 */ /* 0x000fea000b800000 */
[----:B------:R0:W0:Y:S02]  /*1d20*/  SHFL.IDX PT, R66, R73, R26, 0x1f ;  /* 0x00001f1a49427589 */ /* 0x00002400000e0000 */
.L_x_1353:
[----:B0-----:R-:W-:Y:S01]  /*1d30*/  IMAD R71, R67, R66, R71 ;  /* 0x0000004243477224 */ /* 0x001fe200078e0247 */
[----:B------:R-:W-:Y:S06]  /*1d40*/  BRA `(.L_x_1296) ;  /* 0x0000000400087947 */ /* 0x000fec0003800000 */
.L_x_1265:
        /* <DEDUP_REMOVED lines=66> */
.L_x_1296:
        /* <DEDUP_REMOVED lines=16> */
.L_x_1264:
[----:B------:R-:W-:Y:S05]  /*2270*/  @!P0 BRA `(.L_x_1299) ;  /* 0xffffffec00c08947 */ /* 0x000fea000383ffff */
[----:B------:R-:W-:Y:S05]  /*2280*/  BSYNC.RECONVERGENT B0 ;  /* 0x0000000000007941 */ /* 0x000fea0003800200 */
.L_x_1263:
        /* <DEDUP_REMOVED lines=45> */
.L_x_1303:
[----:B------:R-:W-:Y:S05]  /*2560*/  BSYNC.RECONVERGENT B0 ;  /* 0x0000000000007941 */ /* 0x000fea0003800200 */
.L_x_1302:
[----:B------:R-:W4:Y:S01]  /*2570*/  S2UR UR9, SR_CgaCtaId ;  /* 0x00000000000979c3 */ /* 0x000f220000008800 */
[----:B------:R-:W-:Y:S01]  /*2580*/  UMOV UR8, 0x400 ;  /* 0x0000040000087882 */ /* 0x000fe20000000000 */
[----:B------:R-:W-:Y:S01]  /*2590*/  BSSY.RECONVERGENT B0, `(.L_x_1304) ;  /* 0x000001b000007945 */ /* 0x000fe20003800200 */
[----:B------:R-:W-:-:S04]  /*25a0*/  UIADD3 UR8, UPT, UPT, UR8, 0x1080, URZ ;  /* 0x0000108008087890 */ /* 0x000fc8000fffe0ff */
[----:B----4-:R-:W-:-:S12]  /*25b0*/  ULEA UR8, UR9, UR8, 0x18 ;  /* 0x0000000809087291 */ /* 0x010fd8000f8ec0ff */
.L_x_1305:
        /* <DEDUP_REMOVED lines=25> */
.L_x_1304:
[----:B------:R-:W1:Y:S02]  /*2750*/  LDCU UR5, c[0x0][0x374] ;  /* 0x00006e80ff0577ac */ /* 0x000e640008000800 */
[----:B-1----:R-:W-:Y:S02]  /*2760*/  UIADD3 UR4, UPT, UPT, UR5, UR4, URZ ;  /* 0x0000000405047290 */ /* 0x002fe4000fffe0ff */
[----:B------:R-:W-:-:S04]  /*2770*/  USHF.L.U32 UR5, UR5, 0x2, URZ ;  /* 0x0000000205057899 */ /* 0x000fc800080006ff */
[----:B------:R-:W-:-:S09]  /*2780*/  UISETP.GE.U32.AND UP0, UPT, UR4, UR5, UPT ;  /* 0x000000050400728c */ /* 0x000fd2000bf06070 */
[----:B------:R-:W-:Y:S05]  /*2790*/  BRA.U !UP0, `(.L_x_1306) ;  /* 0xffffffe508207547 */ /* 0x000fea000b83ffff */
[----:B------:R-:W-:Y:S05]  /*27a0*/  EXIT ;  /* 0x000000000000794d */ /* 0x000fea0003800000 */
.L_x_1267:
[----:B------:R-:W-:Y:S01]  /*27b0*/  IMAD.MOV.U32 R75, RZ, RZ, R28 ;  /* 0x000000ffff4b7224 */ /* 0x000fe200078e001c */
[----:B------:R-:W-:Y:S01]  /*27c0*/  MOV R74, 0xffffffff ;  /* 0xffffffff004a7802 */ /* 0x000fe20000000f00 */
[----:B------:R-:W-:-:S07]  /*27d0*/  IMAD.MOV.U32 R76, RZ, RZ, 0x1f ;  /* 0x0000001fff4c7424 */ /* 0x000fce00078e00ff */
[----:B01----:R-:W-:Y:S05]  /*27e0*/  WARPSYNC.COLLECTIVE R74, `(.L_x_1307) ;  /* 0x000000004a087348 */ /* 0x003fea0003c00000 */
[----:B------:R2:W3:Y:S02]  /*27f0*/  SHFL.IDX P3, R72, R73, R75, R76 ;  /* 0x0000004b49487389 */ /* 0x0004e4000006004c */
[----:B0123--:R-:W-:Y:S05]  /*2800*/  ENDCOLLECTIVE ;  /* 0x000000000000791b */ /* 0x00ffea0003800000 */
.L_x_1307:
[----:B------:R-:W-:Y:S05]  /*2810*/  BRA `(.L_x_1308) ;  /* 0xffffffec00dc7947 */ /* 0x000fea000383ffff */
.L_x_1269:
[----:B------:R-:W-:Y:S01]  /*2820*/  BSSY B1, `(.L_x_1309) ;  /* 0x0000007000017945 */ /* 0x000fe20003800000 */
[----:B------:R-:W-:Y:S02]  /*2830*/  IMAD.MOV.U32 R75, RZ, RZ, R8 ;  /* 0x000000ffff4b7224 */ /* 0x000fe400078e0008 */
[----:B------:R-:W-:Y:S02]  /*2840*/  IMAD.MOV.U32 R76, RZ, RZ, 0x1f ;  /* 0x0000001fff4c7424 */ /* 0x000fe400078e00ff */
[----:B------:R-:W-:-:S07]  /*2850*/  IMAD.MOV.U32 R74, RZ, RZ, -0x1 ;  /* 0xffffffffff4a7424 */ /* 0x000fce00078e00ff */
[----:B012---:R-:W-:Y:S05]  /*2860*/  WARPSYNC.COLLECTIVE R74, `(.L_x_1310) ;  /* 0x000000004a087348 */ /* 0x007fea0003c00000 */
[----:B------:R3:W4:Y:S02]  /*2870*/  SHFL.IDX P3, R72, R73, R75, R76 ;  /* 0x0000004b49487389 */ /* 0x000724000006004c */
[----:B01234-:R-:W-:Y:S05]  /*2880*/  ENDCOLLECTIVE ;  /* 0x000000000000791b */ /* 0x01ffea0003800000 */
.L_x_1310:
[----:B------:R-:W-:Y:S05]  /*2890*/  BSYNC B1 ;  /* 0x0000000000017941 */ /* 0x000fea0003800000 */
.L_x_1309:
[----:B------:R-:W-:Y:S05]  /*28a0*/  BRA `(.L_x_1311) ;  /* 0xffffffec00d07947 */ /* 0x000fea000383ffff */
.L_x_1271:
[----:B------:R-:W-:Y:S01]  /*28b0*/  BSSY B1, `(.L_x_1312) ;  /* 0x0000007000017945 */ /* 0x000fe20003800000 */
[----:B------:R-:W-:Y:S01]  /*28c0*/  MOV R75, R9 ;  /* 0x00000009004b7202 */ /* 0x000fe20000000f00 */
[----:B------:R-:W-:Y:S02]  /*28d0*/  IMAD.MOV.U32 R76, RZ, RZ, 0x1f ;  /* 0x0000001fff4c7424 */ /* 0x000fe400078e00ff */
[----:B------:R-:W-:-:S07]  /*28e0*/  IMAD.MOV.U32 R74, RZ, RZ, -0x1 ;  /* 0xffffffffff4a7424 */ /* 0x000fce00078e00ff */
[----:B0123--:R-:W-:Y:S05]  /*28f0*/  WARPSYNC.COLLECTIVE R74, `(.L_x_1313) ;  /* 0x000000004a087348 */ /* 0x00ffea0003c00000 */
[----:B------:R4:W0:Y:S02]  /*2900*/  SHFL.IDX P3, R72, R73, R75, R76 ;  /* 0x0000004b49487389 */ /* 0x000824000006004c */
[----:B01234-:R-:W-:Y:S05]  /*2910*/  ENDCOLLECTIVE ;  /* 0x000000000000791b */ /* 0x01ffea0003800000 */
.L_x_1313:
[----:B------:R-:W-:Y:S05]  /*2920*/  BSYNC B1 ;  /* 0x0000000000017941 */ /* 0x000fea0003800000 */
.L_x_1312:
[----:B------:R-:W-:Y:S05]  /*2930*/  BRA `(.L_x_1314) ;  /* 0xffffffec00c47947 */ /* 0x000fea000383ffff */
.L_x_1273:
[----:B------:R-:W-:Y:S01]  /*2940*/  HFMA2 R76, -RZ, RZ, 0, 1.847743988037109375e-06 ;  /* 0x0000001fff4c7431 */ /* 0x000fe200000001ff */
[----:B------:R-:W-:Y:S01]  /*2950*/  BSSY B1, `(.L_x_1315) ;  /* 0x0000006000017945 */ /* 0x000fe20003800000 */
[----:B------:R-:W-:Y:S02]  /*2960*/  IMAD.MOV.U32 R75, RZ, RZ, R10 ;  /* 0x000000ffff4b7224 */ /* 0x000fe400078e000a */
[----:B------:R-:W-:-:S07]  /*2970*/  IMAD.MOV.U32 R74, RZ, RZ, -0x1 ;  /* 0xffffffffff4a7424 */ /* 0x000fce00078e00ff */
[----:B01234-:R-:W-:Y:S05]  /*2980*/  WARPSYNC.COLLECTIVE R74, `(.L_x_1316) ;  /* 0x000000004a087348 */ /* 0x01ffea0003c00000 */
[----:B------:R0:W0:Y:S02]  /*2990*/  SHFL.IDX P3, R72, R73, R75, R76 ;  /* 0x0000004b49487389 */ /* 0x000024000006004c */
[----:B01234-:R-:W-:Y:S05]  /*29a0*/  ENDCOLLECTIVE ;  /* 0x000000000000791b */ /* 0x01ffea0003800000 */
.L_x_1316:
[----:B------:R-:W-:Y:S05]  /*29b0*/  BSYNC B1 ;  /* 0x0000000000017941 */ /* 0x000fea0003800000 */
.L_x_1315:
[----:B------:R-:W-:Y:S05]  /*29c0*/  BRA `(.L_x_1317) ;  /* 0xffffffec00b87947 */ /* 0x000fea000383ffff */
.L_x_1275:
[----:B------:R-:W-:Y:S01]  /*29d0*/  BSSY B1, `(.L_x_1318) ;  /* 0x0000007000017945 */ /* 0x000fe20003800000 */
[----:B------:R-:W-:Y:S01]  /*29e0*/  IMAD.MOV.U32 R75, RZ, RZ, R11 ;  /* 0x000000ffff4b7224 */ /* 0x000fe200078e000b */
[----:B------:R-:W-:Y:S01]  /*29f0*/  MOV R74, 0xffffffff ;  /* 0xffffffff004a7802 */ /* 0x000fe20000000f00 */
[----:B------:R-:W-:-:S07]  /*2a00*/  IMAD.MOV.U32 R76, RZ, RZ, 0x1f ;  /* 0x0000001fff4c7424 */ /* 0x000fce00078e00ff */
[----:B01234-:R-:W-:Y:S05]  /*2a10*/  WARPSYNC.COLLECTIVE R74, `(.L_x_1319) ;  /* 0x000000004a087348 */ /* 0x01ffea0003c00000 */
[----:B------:R0:W0:Y:S02]  /*2a20*/  SHFL.IDX P3, R72, R73, R75, R76 ;  /* 0x0000004b49487389 */ /* 0x000024000006004c */
[----:B01234-:R-:W-:Y:S05]  /*2a30*/  ENDCOLLECTIVE ;  /* 0x000000000000791b */ /* 0x01ffea0003800000 */
.L_x_1319:
[----:B------:R-:W-:Y:S05]  /*2a40*/  BSYNC B1 ;  /* 0x0000000000017941 */ /* 0x000fea0003800000 */
.L_x_1318:
[----:B------:R-:W-:Y:S05]  /*2a50*/  BRA `(.L_x_1320) ;  /* 0xffffffec00ac7947 */ /* 0x000fea000383ffff */
.L_x_1277:
[----:B------:R-:W-:Y:S01]  /*2a60*/  BSSY B1, `(.L_x_1321) ;  /* 0x0000007000017945 */ /* 0x000fe20003800000 */
[----:B------:R-:W-:Y:S02]  /*2a70*/  IMAD.MOV.U32 R75, RZ, RZ, R12 ;  /* 0x000000ffff4b7224 */ /* 0x000fe400078e000c */
[----:B------:R-:W-:Y:S02]  /*2a80*/  IMAD.MOV.U32 R76, RZ, RZ, 0x1f ;  /* 0x0000001fff4c7424 */ /* 0x000fe400078e00ff */
[----:B------:R-:W-:-:S07]  /*2a90*/  IMAD.MOV.U32 R74, RZ, RZ, -0x1 ;  /* 0xffffffffff4a7424 */ /* 0x000fce00078e00ff */
[----:B01234-:R-:W-:Y:S05]  /*2aa0*/  WARPSYNC.COLLECTIVE R74, `(.L_x_1322) ;  /* 0x000000004a087348 */ /* 0x01ffea0003c00000 */
[----:B------:R0:W0:Y:S02]  /*2ab0*/  SHFL.IDX P3, R72, R73, R75, R76 ;  /* 0x0000004b49487389 */ /* 0x000024000006004c */
[----:B01234-:R-:W-:Y:S05]  /*2ac0*/  ENDCOLLECTIVE ;  /* 0x000000000000791b */ /* 0x01ffea0003800000 */
.L_x_1322:
[----:B------:R-:W-:Y:S05]  /*2ad0*/  BSYNC B1 ;  /* 0x0000000000017941 */ /* 0x000fea0003800000 */
.L_x_1321:
[----:B------:R-:W-:Y:S05]  /*2ae0*/  BRA `(.L_x_1323) ;  /* 0xffffffec00a07947 */ /* 0x000fea000383ffff */
.L_x_1279:
[----:B------:R-:W-:Y:S01]  /*2af0*/  BSSY B1, `(.L_x_1324) ;  /* 0x0000007000017945 */ /* 0x000fe20003800000 */
[----:B------:R-:W-:Y:S01]  /*2b00*/  MOV R75, R13 ;  /* 0x0000000d004b7202 */ /* 0x000fe20000000f00 */
[----:B------:R-:W-:Y:S02]  /*2b10*/  IMAD.MOV.U32 R76, RZ, RZ, 0x1f ;  /* 0x0000001fff4c7424 */ /* 0x000fe400078e00ff */
[----:B------:R-:W-:-:S07]  /*2b20*/  IMAD.MOV.U32 R74, RZ, RZ, -0x1 ;  /* 0xffffffffff4a7424 */ /* 0x000fce00078e00ff */
[----:B01234-:R-:W-:Y:S05]  /*2b30*/  WARPSYNC.COLLECTIVE R74, `(.L_x_1325) ;  /* 0x000000004a087348 */ /* 0x01ffea0003c00000 */
[----:B------:R0:W0:Y:S02]  /*2b40*/  SHFL.IDX P3, R72, R73, R75, R76 ;  /* 0x0000004b49487389 */ /* 0x000024000006004c */
[----:B01234-:R-:W-:Y:S05]  /*2b50*/  ENDCOLLECTIVE ;  /* 0x000000000000791b */ /* 0x01ffea0003800000 */
.L_x_1325:
[----:B------:R-:W-:Y:S05]  /*2b60*/  BSYNC B1 ;  /* 0x0000000000017941 */ /* 0x000fea0003800000 */
.L_x_1324:
[----:B------:R-:W-:Y:S05]  /*2b70*/  BRA `(.L_x_1326) ;  /* 0xffffffec00947947 */ /* 0x000fea000383ffff */
.L_x_1281:
[----:B------:R-:W-:Y:S01]  /*2b80*/  HFMA2 R76, -RZ, RZ, 0, 1.847743988037109375e-06 ;  /* 0x0000001fff4c7431 */ /* 0x000fe200000001ff */
[----:B------:R-:W-:Y:S01]  /*2b90*/  BSSY B1, `(.L_x_1327) ;  /* 0x0000006000017945 */ /* 0x000fe20003800000 */
[----:B------:R-:W-:Y:S02]  /*2ba0*/  IMAD.MOV.U32 R75, RZ, RZ, R14 ;  /* 0x000000ffff4b7224 */ /* 0x000fe400078e000e */
[----:B------:R-:W-:-:S07]  /*2bb0*/  IMAD.MOV.U32 R74, RZ, RZ, -0x1 ;  /* 0xffffffffff4a7424 */ /* 0x000fce00078e00ff */
[----:B01234-:R-:W-:Y:S05]  /*2bc0*/  WARPSYNC.COLLECTIVE R74, `(.L_x_1328) ;  /* 0x000000004a087348 */ /* 0x01ffea0003c00000 */
[----:B------:R0:W0:Y:S02]  /*2bd0*/  SHFL.IDX P3, R72, R73, R75, R76 ;  /* 0x0000004b49487389 */ /* 0x000024000006004c */
[----:B01234-:R-:W-:Y:S05]  /*2be0*/  ENDCOLLECTIVE ;  /* 0x000000000000791b */ /* 0x01ffea0003800000 */
.L_x_1328:
[----:B------:R-:W-:Y:S05]  /*2bf0*/  BSYNC B1 ;  /* 0x0000000000017941 */ /* 0x000fea0003800000 */
.L_x_1327:
[----:B------:R-:W-:Y:S05]  /*2c00*/  BRA `(.L_x_1329) ;  /* 0xffffffec00887947 */ /* 0x000fea000383ffff */
.L_x_1283:
[----:B------:R-:W-:Y:S01]  /*2c10*/  BSSY B1, `(.L_x_1330) ;  /* 0x0000007000017945 */ /* 0x000fe20003800000 */
[----:B------:R-:W-:Y:S01]  /*2c20*/  IMAD.MOV.U32 R75, RZ, RZ, R15 ;  /* 0x000000ffff4b7224 */ /* 0x000fe200078e000f */
[----:B------:R-:W-:Y:S01]  /*2c30*/  MOV R74, 0xffffffff ;  /* 0xffffffff004a7802 */ /* 0x000fe20000000f00 */
[----:B------:R-:W-:-:S07]  /*2c40*/  IMAD.MOV.U32 R76, RZ, RZ, 0x1f ;  /* 0x0000001fff4c7424 */ /* 0x000fce00078e00ff */
[----:B01234-:R-:W-:Y:S05]  /*2c50*/  WARPSYNC.COLLECTIVE R74, `(.L_x_1331) ;  /* 0x000000004a087348 */ /* 0x01ffea0003c00000 */
[----:B------:R0:W0:Y:S02]  /*2c60*/  SHFL.IDX P3, R72, R73, R75, R76 ;  /* 0x0000004b49487389 */ /* 0x000024000006004c */
[----:B01234-:R-:W-:Y:S05]  /*2c70*/  ENDCOLLECTIVE ;  /* 0x000000000000791b */ /* 0x01ffea0003800000 */
.L_x_1331:
[----:B------:R-:W-:Y:S05]  /*2c80*/  BSYNC B1 ;  /* 0x0000000000017941 */ /* 0x000fea0003800000 */
.L_x_1330:
[----:B------:R-:W-:Y:S05]  /*2c90*/  BRA `(.L_x_1332) ;  /* 0xffffffec007c7947 */ /* 0x000fea000383ffff */
.L_x_1285:
[----:B------:R-:W-:Y:S01]  /*2ca0*/  BSSY B1, `(.L_x_1333) ;  /* 0x0000007000017945 */ /* 0x000fe20003800000 */
[----:B------:R-:W-:Y:S02]  /*2cb0*/  IMAD.MOV.U32 R75, RZ, RZ, R16 ;  /* 0x000000ffff4b7224 */ /* 0x000fe400078e0010 */
[----:B------:R-:W-:Y:S02]  /*2cc0*/  IMAD.MOV.U32 R76, RZ, RZ, 0x1f ;  /* 0x0000001fff4c7424 */ /* 0x000fe400078e00ff */
[----:B------:R-:W-:-:S07]  /*2cd0*/  IMAD.MOV.U32 R74, RZ, RZ, -0x1 ;  /* 0xffffffffff4a7424 */ /* 0x000fce00078e00ff */
[----:B01234-:R-:W-:Y:S05]  /*2ce0*/  WARPSYNC.COLLECTIVE R74, `(.L_x_1334) ;  /* 0x000000004a087348 */ /* 0x01ffea0003c00000 */
[----:B------:R0:W0:Y:S02]  /*2cf0*/  SHFL.IDX P3, R72, R73, R75, R76 ;  /* 0x0000004b49487389 */ /* 0x000024000006004c */
[----:B01234-:R-:W-:Y:S05]  /*2d00*/  ENDCOLLECTIVE ;  /* 0x000000000000791b */ /* 0x01ffea0003800000 */
.L_x_1334:
[----:B------:R-:W-:Y:S05]  /*2d10*/  BSYNC B1 ;  /* 0x0000000000017941 */ /* 0x000fea0003800000 */
.L_x_1333:
[----:B------:R-:W-:Y:S05]  /*2d20*/  BRA `(.L_x_1335) ;  /* 0xffffffec00707947 */ /* 0x000fea000383ffff */
.L_x_1287:
[----:B------:R-:W-:Y:S01]  /*2d30*/  BSSY B1, `(.L_x_1336) ;  /* 0x0000007000017945 */ /* 0x000fe20003800000 */
[----:B------:R-:W-:Y:S01]  /*2d40*/  MOV R75, R17 ;  /* 0x00000011004b7202 */ /* 0x000fe20000000f00 */
[----:B------:R-:W-:Y:S02]  /*2d50*/  IMAD.MOV.U32 R76, RZ, RZ, 0x1f ;  /* 0x0000001fff4c7424 */ /* 0x000fe400078e00ff */
[----:B------:R-:W-:-:S07]  /*2d60*/  IMAD.MOV.U32 R74, RZ, RZ, -0x1 ;  /* 0xffffffffff4a7424 */ /* 0x000fce00078e00ff */
[----:B01234-:R-:W-:Y:S05]  /*2d70*/  WARPSYNC.COLLECTIVE R74, `(.L_x_1337) ;  /* 0x000000004a087348 */ /* 0x01ffea0003c00000 */
[----:B------:R0:W0:Y:S02]  /*2d80*/  SHFL.IDX P3, R72, R73, R75, R76 ;  /* 0x0000004b49487389 */ /* 0x000024000006004c */
[----:B01234-:R-:W-:Y:S05]  /*2d90*/  ENDCOLLECTIVE ;  /* 0x000000000000791b */ /* 0x01ffea0003800000 */
.L_x_1337:
[----:B------:R-:W-:Y:S05]  /*2da0*/  BSYNC B1 ;  /* 0x0000000000017941 */ /* 0x000fea0003800000 */
.L_x_1336:
[----:B------:R-:W-:Y:S05]  /*2db0*/  BRA `(.L_x_1338) ;  /* 0xffffffec00647947 */ /* 0x000fea000383ffff */
.L_x_1289:
[----:B------:R-:W-:Y:S01]  /*2dc0*/  HFMA2 R76, -RZ, RZ, 0, 1.847743988037109375e-06 ;  /* 0x0000001fff4c7431 */ /* 0x000fe200000001ff */
[----:B------:R-:W-:Y:S01]  /*2dd0*/  BSSY B1, `(.L_x_1339) ;  /* 0x0000006000017945 */ /* 0x000fe20003800000 */
[----:B------:R-:W-:Y:S02]  /*2de0*/  IMAD.MOV.U32 R75, RZ, RZ, R18 ;  /* 0x000000ffff4b7224 */ /* 0x000fe400078e0012 */
[----:B------:R-:W-:-:S07]  /*2df0*/  IMAD.MOV.U32 R74, RZ, RZ, -0x1 ;  /* 0xffffffffff4a7424 */ /* 0x000fce00078e00ff */
[----:B01234-:R-:W-:Y:S05]  /*2e00*/  WARPSYNC.COLLECTIVE R74, `(.L_x_1340) ;  /* 0x000000004a087348 */ /* 0x01ffea0003c00000 */
[----:B------:R0:W0:Y:S02]  /*2e10*/  SHFL.IDX P3, R72, R73, R75, R76 ;  /* 0x0000004b49487389 */ /* 0x000024000006004c */
[----:B01234-:R-:W-:Y:S05]  /*2e20*/  ENDCOLLECTIVE ;  /* 0x000000000000791b */ /* 0x01ffea0003800000 */
.L_x_1340:
[----:B------:R-:W-:Y:S05]  /*2e30*/  BSYNC B1 ;  /* 0x0000000000017941 */ /* 0x000fea0003800000 */
.L_x_1339:
[----:B------:R-:W-:Y:S05]  /*2e40*/  BRA `(.L_x_1341) ;  /* 0xffffffec00587947 */ /* 0x000fea000383ffff */
.L_x_1291:
[----:B------:R-:W-:Y:S01]  /*2e50*/  BSSY B1, `(.L_x_1342) ;  /* 0x0000007000017945 */ /* 0x000fe20003800000 */
[----:B------:R-:W-:Y:S01]  /*2e60*/  IMAD.MOV.U32 R75, RZ, RZ, R19 ;  /* 0x000000ffff4b7224 */ /* 0x000fe200078e0013 */
[----:B------:R-:W-:Y:S01]  /*2e70*/  MOV R74, 0xffffffff ;  /* 0xffffffff004a7802 */ /* 0x000fe20000000f00 */
[----:B------:R-:W-:-:S07]  /*2e80*/  IMAD.MOV.U32 R76, RZ, RZ, 0x1f ;  /* 0x0000001fff4c7424 */ /* 0x000fce00078e00ff */
[----:B01234-:R-:W-:Y:S05]  /*2e90*/  WARPSYNC.COLLECTIVE R74, `(.L_x_1343) ;  /* 0x000000004a087348 */ /* 0x01ffea0003c00000 */
[----:B------:R0:W0:Y:S02]  /*2ea0*/  SHFL.IDX P3, R72, R73, R75, R76 ;  /* 0x0000004b49487389 */ /* 0x000024000006004c */
[----:B01234-:R-:W-:Y:S05]  /*2eb0*/  ENDCOLLECTIVE ;  /* 0x000000000000791b */ /* 0x01ffea0003800000 */
.L_x_1343:
[----:B------:R-:W-:Y:S05]  /*2ec0*/  BSYNC B1 ;  /* 0x0000000000017941 */ /* 0x000fea0003800000 */
.L_x_1342:
[----:B------:R-:W-:Y:S05]  /*2ed0*/  BRA `(.L_x_1344) ;  /* 0xffffffec004c7947 */ /* 0x000fea000383ffff */
.L_x_1293:
[----:B------:R-:W-:Y:S01]  /*2ee0*/  BSSY B1, `(.L_x_1345) ;  /* 0x0000007000017945 */ /* 0x000fe20003800000 */
[----:B------:R-:W-:Y:S02]  /*2ef0*/  IMAD.MOV.U32 R75, RZ, RZ, R24 ;  /* 0x000000ffff4b7224 */ /* 0x000fe400078e0018 */
[----:B------:R-:W-:Y:S02]  /*2f00*/  IMAD.MOV.U32 R76, RZ, RZ, 0x1f ;  /* 0x0000001fff4c7424 */ /* 0x000fe400078e00ff */
[----:B------:R-:W-:-:S07]  /*2f10*/  IMAD.MOV.U32 R74, RZ, RZ, -0x1 ;  /* 0xffffffffff4a7424 */ /* 0x000fce00078e00ff */
[----:B01234-:R-:W-:Y:S05]  /*2f20*/  WARPSYNC.COLLECTIVE R74, `(.L_x_1346) ;  /* 0x000000004a087348 */ /* 0x01ffea0003c00000 */
[----:B------:R0:W0:Y:S02]  /*2f30*/  SHFL.IDX P3, R72, R73, R75, R76 ;  /* 0x0000004b49487389 */ /* 0x000024000006004c */
[----:B01234-:R-:W-:Y:S05]  /*2f40*/  ENDCOLLECTIVE ;  /* 0x000000000000791b */ /* 0x01ffea0003800000 */
.L_x_1346:
[----:B------:R-:W-:Y:S05]  /*2f50*/  BSYNC B1 ;  /* 0x0000000000017941 */ /* 0x000fea0003800000 */
.L_x_1345:
[----:B------:R-:W-:Y:S05]  /*2f60*/  BRA `(.L_x_1347) ;  /* 0xffffffec00407947 */ /* 0x000fea000383ffff */
.L_x_1295:
[----:B------:R-:W-:Y:S01]  /*2f70*/  BSSY B1, `(.L_x_1348) ;  /* 0x0000007000017945 */ /* 0x000fe20003800000 */
[----:B------:R-:W-:Y:S01]  /*2f80*/  MOV R75, R25 ;  /* 0x00000019004b7202 */ /* 0x000fe20000000f00 */
[----:B------:R-:W-:Y:S02]  /*2f90*/  IMAD.MOV.U32 R76, RZ, RZ, 0x1f ;  /* 0x0000001fff4c7424 */ /* 0x000fe400078e00ff */
[----:B------:R-:W-:-:S07]  /*2fa0*/  IMAD.MOV.U32 R74, RZ, RZ, -0x1 ;  /* 0xffffffffff4a7424 */ /* 0x000fce00078e00ff */
[----:B01234-:R-:W-:Y:S05]  /*2fb0*/  WARPSYNC.COLLECTIVE R74, `(.L_x_1349) ;  /* 0x000000004a087348 */ /* 0x01ffea0003c00000 */
[----:B------:R0:W0:Y:S02]  /*2fc0*/  SHFL.IDX P3, R72, R73, R75, R76 ;  /* 0x0000004b49487389 */ /* 0x000024000006004c */
[----:B01234-:R-:W-:Y:S05]  /*2fd0*/  ENDCOLLECTIVE ;  /* 0x000000000000791b */ /* 0x01ffea0003800000 */
.L_x_1349:
[----:B------:R-:W-:Y:S05]  /*2fe0*/  BSYNC B1 ;  /* 0x0000000000017941 */ /* 0x000fea0003800000 */
.L_x_1348:
[----:B------:R-:W-:Y:S05]  /*2ff0*/  BRA `(.L_x_1350) ;  /* 0xffffffec00347947 */ /* 0x000fea000383ffff */
.L_x_1297:
[----:B------:R-:W-:Y:S01]  /*3000*/  HFMA2 R76, -RZ, RZ, 0, 1.847743988037109375e-06 ;  /* 0x0000001fff4c7431 */ /* 0x000fe200000001ff */
[----:B------:R-:W-:Y:S01]  /*3010*/  BSSY B1, `(.L_x_1351) ;  /* 0x0000006000017945 */ /* 0x000fe20003800000 */
[----:B------:R-:W-:Y:S02]  /*3020*/  IMAD.MOV.U32 R75, RZ, RZ, R26 ;  /* 0x000000ffff4b7224 */ /* 0x000fe400078e001a */
[----:B------:R-:W-:-:S07]  /*3030*/  IMAD.MOV.U32 R74, RZ, RZ, -0x1 ;  /* 0xffffffffff4a7424 */ /* 0x000fce00078e00ff */
[----:B01234-:R-:W-:Y:S05]  /*3040*/  WARPSYNC.COLLECTIVE R74, `(.L_x_1352) ;  /* 0x000000004a087348 */ /* 0x01ffea0003c00000 */
[----:B------:R0:W0:Y:S02]  /*3050*/  SHFL.IDX P3, R72, R73, R75, R76 ;  /* 0x0000004b49487389 */ /* 0x000024000006004c */
[----:B01234-:R-:W-:Y:S05]  /*3060*/  ENDCOLLECTIVE ;  /* 0x000000000000791b */ /* 0x01ffea0003800000 */
.L_x_1352:
[----:B------:R-:W-:Y:S05]  /*3070*/  BSYNC B1 ;  /* 0x0000000000017941 */ /* 0x000fea0003800000 */
.L_x_1351:
[----:B------:R-:W-:Y:S01]  /*3080*/  IMAD.MOV.U32 R66, RZ, RZ, R72 ;  /* 0x000000ffff427224 */ /* 0x000fe200078e0048 */
[----:B------:R-:W-:Y:S06]  /*3090*/  BRA `(.L_x_1353) ;  /* 0xffffffec00247947 */ /* 0x000fec000383ffff */
        .weak           $__internal_43_$__cuda_sm20_div_s16
        .type           $__internal_43_$__cuda_sm20_div_s16,@function
        .size           $__internal_43_$__cuda_sm20_div_s16,($__internal_44_$__cuda_sm20_div_u16 - $__internal_43_$__cuda_sm20_div_s16)
$__internal_43_$__cuda_sm20_div_s16:
        /* <DEDUP_REMOVED lines=23> */
[----:B------:R-:W-:Y:S05]  /*3210*/  RET.REL.NODEC R20 `(_Z9cuda_gemmIiLi128ELi4ELi1ELi2048ELi128ELi128ELi64ELi1ELi0EEviiiPT_S1_S1_iii) ;  /* 0xffffffcc14787950 */ /* 0x000fea0003c3ffff */
        .weak           $__internal_44_$__cuda_sm20_div_u16
        .type           $__internal_44_$__cuda_sm20_div_u16,@function
        .size           $__internal_44_$__cuda_sm20_div_u16,(.L_x_38547 - $__internal_44_$__cuda_sm20_div_u16)
$__internal_44_$__cuda_sm20_div_u16:
        /* <DEDUP_REMOVED lines=18> */
[----:B------:R-:W-:Y:S06]  /*3340*/  RET.REL.NODEC R8 `(_Z9cuda_gemmIiLi128ELi4ELi1ELi2048ELi128ELi128ELi64ELi1ELi0EEviiiPT_S1_S1_iii) ;  /* 0xffffffcc082c7950 */ /* 0x000fec0003c3ffff */
.L_x_1354:
        /* <DEDUP_REMOVED lines=11> */
.L_x_38547:


//--------------------- .text._Z9cuda_gemmIiLi128ELi4ELi1ELi2048ELi128ELi128ELi64ELi0ELi1EEviiiPT_S1_S1_iii --------------------------
	.section	.text._Z9cuda_gemmIiLi128ELi4ELi1ELi2048ELi128ELi128ELi64ELi0ELi1EEviiiPT_S1_S1_iii,"ax",@progbits
	.align	128
        .global         _Z9cuda_gemmIiLi128ELi4ELi1ELi2048ELi128ELi128ELi64ELi0ELi1EEviiiPT_S1_S1_iii
        .type           _Z9cuda_gemmIiLi128ELi4ELi1ELi2048ELi128ELi128ELi64ELi0ELi1EEviiiPT_S1_S1_iii,@function
        .size           _Z9cuda_gemmIiLi128ELi4ELi1ELi2048ELi128ELi128ELi64ELi0ELi1EEviiiPT_S1_S1_iii,(.L_x_38548 - _Z9cuda_gemmIiLi128ELi4ELi1ELi2048ELi128ELi128ELi64ELi0ELi1EEviiiPT_S1_S1_iii)
        .other          _Z9cuda_gemmIiLi128ELi4ELi1ELi2048ELi128ELi128ELi64ELi0ELi1EEviiiPT_S1_S1_iii,@"STO_CUDA_ENTRY STV_DEFAULT"
_Z9cuda_gemmIiLi128ELi4ELi1ELi2048ELi128ELi128ELi64ELi0ELi1EEviiiPT_S1_S1_iii:
.text._Z9cuda_gemmIiLi128ELi4ELi1ELi2048ELi128ELi128ELi64ELi0ELi1EEviiiPT_S1_S1_iii:
        /* <DEDUP_REMOVED lines=22> */
[----:B------:R-:W-:Y:S01]  /*0160*/  IMAD.SHL.U32 R45, R0, 0x10, RZ ;  /* 0x00000010002d7824 */ /* 0x000fe200078e00ff */
        /* <DEDUP_REMOVED lines=15> */
[----:B------:R-:W-:Y:S05]  /*0260*/  CALL.REL.NOINC `($__internal_45_$__cuda_sm20_div_u16) ;  /* 0x0000001400c47944 */ /* 0x000fea0003c00000 */
[----:B------:R-:W0:Y:S01]  /*0270*/  S2R R7, SR_CgaCtaId ;  /* 0x0000000000077919 */ /* 0x000e220000008800 */
[C---:B------:R-:W-:Y:S01]  /*0280*/  VIADD R30, R8.reuse, 0x2 ;  /* 0x00000002081e7836 */ /* 0x040fe20000000000 */
[----:B------:R-:W-:Y:S01]  /*0290*/  IADD3 R24, PT, PT, R5, 0x880, RZ ;  /* 0x0000088005187810 */ /* 0x000fe20007ffe0ff */
[C---:B------:R-:W-:Y:S01]  /*02a0*/  VIADD R32, R8.reuse, 0x3 ;  /* 0x0000000308207836 */ /* 0x040fe20000000000 */
[C---:B------:R-:W-:Y:S01]  /*02b0*/  IADD3 R36, PT, PT, R8.reuse, 0x5, RZ ;  /* 0x0000000508247810 */ /* 0x040fe20007ffe0ff */
        /* <DEDUP_REMOVED lines=25> */
[----:B0-----:R-:W-:Y:S02]  /*0450*/  LEA R24, R7, R24, 0x18 ;  /* 0x0000001807187211 */ /* 0x001fe400078ec0ff */
[C---:B------:R-:W-:Y:S02]  /*0460*/  LOP3.LUT R7, R17.reuse, 0x8, R2, 0xf6, !PT ;  /* 0x0000000811077812 */ /* 0x040fe400078ef602 */
[----:B------:R-:W-:Y:S02]  /*0470*/  LOP3.LUT R48, R48, 0xf, RZ, 0xc0, !PT ;  /* 0x0000000f30307812 */ /* 0x000fe400078ec0ff */
[----:B------:R-:W-:Y:S01]  /*0480*/  LOP3.LUT R9, R17, R30, RZ, 0xfc, !PT ;  /* 0x0000001e11097212 */ /* 0x000fe200078efcff */
        /* <DEDUP_REMOVED lines=23> */
[-C--:B------:R-:W-:Y:S01]  /*0600*/  LEA R10, R13, R24.reuse, 0x2 ;  /* 0x000000180d0a7211 */ /* 0x080fe200078e10ff */
[--C-:B------:R-:W-:Y:S01]  /*0610*/  IMAD R13, R21, 0x4, R24.reuse ;  /* 0x00000004150d7824 */ /* 0x100fe200078e0218 */
[-C--:B------:R-:W-:Y:S01]  /*0620*/  LEA R5, R5, R24.reuse, 0x2 ;  /* 0x0000001805057211 */ /* 0x080fe200078e10ff */
[--C-:B------:R-:W-:Y:S01]  /*0630*/  IMAD R21, R31, 0x4, R24.reuse ;  /* 0x000000041f157824 */ /* 0x100fe200078e0218 */
[----:B------:R-:W-:Y:S01]  /*0640*/  LEA R15, R27, R24, 0x2 ;  /* 0x000000181b0f7211 */ /* 0x000fe200078e10ff */
[--C-:B------:R-:W-:Y:S01]  /*0650*/  IMAD R22, R33, 0x4, R24.reuse ;  /* 0x0000000421167824 */ /* 0x100fe200078e0218 */
[----:B------:R-:W-:Y:S01]  /*0660*/  LOP3.LUT R27, R45, R28, RZ, 0xfc, !PT ;  /* 0x0000001c2d1b7212 */ /* 0x000fe200078efcff */
[----:B------:R-:W-:Y:S01]  /*0670*/  IMAD R23, R35, 0x4, R24 ;  /* 0x0000000423177824 */ /* 0x000fe200078e0218 */
[----:B------:R-:W-:-:S02]  /*0680*/  LEA R24, R37, R24, 0x2 ;  /* 0x0000001825187211 */ /* 0x000fc400078e10ff */
        /* <DEDUP_REMOVED lines=13> */
[----:B------:R-:W-:Y:S02]  /*0760*/  LOP3.LUT R25, R25, 0x3, RZ, 0xc0, !PT ;  /* 0x0000000319197812 */ /* 0x000fe400078ec0ff */
[----:B-1----:R-:W-:-:S07]  /*0770*/  LOP3.LUT R45, R45, 0x8, R2, 0xf6, !PT ;  /* 0x000000082d2d7812 */ /* 0x002fce00078ef602 */
.L_x_1369:
        /* <DEDUP_REMOVED lines=22> */
.L_x_1356:
[----:B------:R-:W-:Y:S05]  /*08e0*/  BSYNC.RECONVERGENT B0 ;  /* 0x0000000000007941 */ /* 0x000fea0003800200 */
.L_x_1355:
[----:B------:R-:W2:Y:S01]  /*08f0*/  S2UR UR7, SR_CgaCtaId ;  /* 0x00000000000779c3 */ /* 0x000ea20000008800 */
[----:B------:R-:W-:Y:S01]  /*0900*/  UMOV UR5, 0x400 ;  /* 0x0000040000057882 */ /* 0x000fe20000000000 */
[----:B------:R-:W-:Y:S01]  /*0910*/  BSSY.RECONVERGENT B0, `(.L_x_1357) ;  /* 0x0000013000007945 */ /* 0x000fe20003800200 */
[----:B------:R-:W-:-:S04]  /*0920*/  UIADD3 UR5, UPT, UPT, UR5, 0x1080, URZ ;  /* 0x0000108005057890 */ /* 0x000fc8000fffe0ff */
[----:B--2---:R-:W-:-:S06]  /*0930*/  ULEA UR5, UR7, UR5, 0x18 ;  /* 0x0000000507057291 */ /* 0x004fcc000f8ec0ff */
[----:B01----:R-:W-:-:S07]  /*0940*/  LEA R17, R16, UR5, 0x2 ;  /* 0x0000000510117c11 */ /* 0x003fce000f8e10ff */
.L_x_1358:
        /* <DEDUP_REMOVED lines=16> */
.L_x_1357:
[----:B------:R-:W-:Y:S01]  /*0a50*/  PLOP3.LUT P0, PT, PT, PT, PT, 0x80, 0x8 ;  /* 0x000000000008781c */ /* 0x000fe20003f0f070 */
[----:B------:R-:W-:-:S12]  /*0a60*/  IMAD.MOV.U32 R32, RZ, RZ, RZ ;  /* 0x000000ffff207224 */ /* 0x000fd800078e00ff */
.L_x_1364:
        /* <DEDUP_REMOVED lines=14> */
.L_x_1360:
        /* <DEDUP_REMOVED lines=14> */
.L_x_1359:
[----:B0-----:R-:W-:Y:S01]  /*0c30*/  MOV R17, UR11 ;  /* 0x0000000b00117c02 */ /* 0x001fe20008000f00 */
[----:B------:R-:W-:-:S04]  /*0c40*/  IMAD.MOV.U32 R19, RZ, RZ, RZ ;  /* 0x000000ffff137224 */ /* 0x000fc800078e00ff */
[----:B------:R-:W-:-:S07]  /*0c50*/  IMAD R18, R17, 0x40, R32 ;  /* 0x0000004011127824 */ /* 0x000fce00078e0220 */
.L_x_1363:
[----:B------:R-:W-:Y:S01]  /*0c60*/  SHF.R.U32.HI R32, RZ, 0x4, R0 ;  /* 0x00000004ff207819 */ /* 0x000fe20000011600 */
[----:B------:R-:W-:-:S07]  /*0c70*/  IMAD.IADD R34, R4, 0x1, R19 ;  /* 0x0000000104227824 */ /* 0x000fce00078e0213 */
.L_x_1361:
        /* <DEDUP_REMOVED lines=33> */
.L_x_1362:
        /* <DEDUP_REMOVED lines=86> */
[----:B------:R-:W-:Y:S01]  /*13f0*/  SHF.R.U32.HI R18, RZ, 0x4, R0 ;  /* 0x00000004ff127819 */ /* 0x000fe20000011600 */
[----:B------:R-:W-:Y:S01]  /*1400*/  UIADD3 UR7, UPT, UPT, UR7, 0x1080, URZ ;  /* 0x0000108007077890 */ /* 0x000fe2000fffe0ff */
[----:B------:R-:W-:-:S04]  /*1410*/  LOP3.LUT R19, R0, 0xf, RZ, 0xc0, !PT ;  /* 0x0000000f00137812 */ /* 0x000fc800078ec0ff */
        /* <DEDUP_REMOVED lines=33> */
.L_x_1366:
[----:B------:R-:W-:Y:S05]  /*1630*/  BSYNC.RECONVERGENT B0 ;  /* 0x0000000000007941 */ /* 0x000fea0003800200 */
.L_x_1365:
[----:B------:R-:W3:Y:S01]  /*1640*/  S2UR UR9, SR_CgaCtaId ;  /* 0x00000000000979c3 */ /* 0x000ee20000008800 */
[----:B------:R-:W-:Y:S01]  /*1650*/  UMOV UR7, 0x400 ;  /* 0x0000040000077882 */ /* 0x000fe20000000000 */
[----:B------:R-:W-:Y:S01]  /*1660*/  BSSY.RECONVERGENT B0, `(.L_x_1367) ;  /* 0x000002c000007945 */ /* 0x000fe20003800200 */
[----:B------:R-:W-:-:S04]  /*1670*/  UIADD3 UR7, UPT, UPT, UR7, 0x1080, URZ ;  /* 0x0000108007077890 */ /* 0x000fc8000fffe0ff */
[----:B---3--:R-:W-:-:S12]  /*1680*/  ULEA UR7, UR9, UR7, 0x18 ;  /* 0x0000000709077291 */ /* 0x008fd8000f8ec0ff */
.L_x_1368:
[----:B0-----:R-:W-:Y:S01]  /*1690*/  LEA R53, R48, UR7, 0x2 ;  /* 0x0000000730357c11 */ /* 0x001fe2000f8e10ff */
[----:B--2---:R-:W-:Y:S01]  /*16a0*/  IMAD.U32 R16, RZ, RZ, UR12 ;  /* 0x0000000cff107e24 */ /* 0x004fe2000f8e00ff */
[----:B------:R-:W2:Y:S01]  /*16b0*/  LDC.64 R34, c[0x0][0x3a0] ;  /* 0x0000e800ff227b82 */ /* 0x000ea20000000a00 */
[----:B01----:R-:W-:Y:S01]  /*16c0*/  IMAD.U32 R18, RZ, RZ, UR12 ;  /* 0x0000000cff127e24 */ /* 0x003fe2000f8e00ff */
[----:B------:R-:W-:Y:S01]  /*16d0*/  SHF.R.U32.HI R17, RZ, 0x4, R48 ;  /* 0x00000004ff117819 */ /* 0x000fe20000011630 */
[----:B------:R-:W-:Y:S02]  /*16e0*/  IMAD R51, R16, 0x4, R53 ;  /* 0x0000000410337824 */ /* 0x000fe400078e0235 */
[----:B------:R-:W0:Y:S03]  /*16f0*/  LDS R53, [R53] ;  /* 0x0000000035357984 */ /* 0x000e260000000800 */
[----:B------:R-:W-:Y:S01]  /*1700*/  LEA R49, R18, R51, 0x2 ;  /* 0x0000003312317211 */ /* 0x000fe200078e10ff */
[----:B------:R-:W-:Y:S01]  /*1710*/  VIADD R18, R48, UR12 ;  /* 0x0000000c30127c36 */ /* 0x000fe20008000000 */
[----:B------:R-:W1:Y:S03]  /*1720*/  LDS R51, [R51] ;  /* 0x0000000033337984 */ /* 0x000e660000000800 */
[----:B------:R-:W-:Y:S01]  /*1730*/  IMAD R47, R16, 0x4, R49 ;  /* 0x00000004102f7824 */ /* 0x000fe200078e0231 */
[----:B------:R-:W-:Y:S01]  /*1740*/  LOP3.LUT R16, R48, 0xf, RZ, 0xc0, !PT ;  /* 0x0000000f30107812 */ /* 0x000fe200078ec0ff */
[----:B------:R-:W3:Y:S01]  /*1750*/  LDS R49, [R49] ;  /* 0x0000000031317984 */ /* 0x000ee20000000800 */
[C---:B------:R-:W-:Y:S01]  /*1760*/  VIADD R33, R18.reuse, UR12 ;  /* 0x0000000c12217c36 */ /* 0x040fe20008000000 */
[----:B------:R-:W-:-:S02]  /*1770*/  LOP3.LUT R32, R18, 0xf, RZ, 0xc0, !PT ;  /* 0x0000000f12207812 */ /* 0x000fc400078ec0ff */
[----:B------:R-:W4:Y:S01]  /*1780*/  LDS R47, [R47] ;  /* 0x000000002f2f7984 */ /* 0x000f220000000800 */
[C---:B------:R-:W-:Y:S01]  /*1790*/  VIADD R48, R33.reuse, UR12 ;  /* 0x0000000c21307c36 */ /* 0x040fe20008000000 */
[----:B------:R-:W-:Y:S01]  /*17a0*/  SHF.R.U32.HI R19, RZ, 0x4, R18 ;  /* 0x00000004ff137819 */ /* 0x000fe20000011612 */
[----:B------:R-:W-:Y:S01]  /*17b0*/  VIADD R32, R32, UR5 ;  /* 0x0000000520207c36 */ /* 0x000fe20008000000 */
[----:B------:R-:W-:Y:S02]  /*17c0*/  LOP3.LUT R18, R33, 0xf, RZ, 0xc0, !PT ;  /* 0x0000000f21127812 */ /* 0x000fe400078ec0ff */
[C---:B------:R-:W-:Y:S01]  /*17d0*/  LOP3.LUT R50, R48.reuse, 0xf, RZ, 0xc0, !PT ;  /* 0x0000000f30327812 */ /* 0x040fe200078ec0ff */
[----:B------:R-:W-:Y:S01]  /*17e0*/  IMAD R19, R19, R46, R32 ;  /* 0x0000002e13137224 */ /* 0x000fe200078e0220 */
[----:B------:R-:W-:Y:S01]  /*17f0*/  SHF.R.U32.HI R57, RZ, 0x4, R48 ;  /* 0x00000004ff397819 */ /* 0x000fe20000011630 */
[----:B------:R-:W-:Y:S01]  /*1800*/  VIADD R48, R48, UR12 ;  /* 0x0000000c30307c36 */ /* 0x000fe20008000000 */
[----:B------:R-:W-:Y:S01]  /*1810*/  IADD3 R16, PT, PT, R16, UR5, RZ ;  /* 0x0000000510107c10 */ /* 0x000fe2000fffe0ff */
[----:B------:R-:W-:Y:S01]  /*1820*/  VIADD R18, R18, UR5 ;  /* 0x0000000512127c36 */ /* 0x000fe20008000000 */
[----:B------:R-:W-:-:S02]  /*1830*/  SHF.R.U32.HI R33, RZ, 0x4, R33 ;  /* 0x00000004ff217819 */ /* 0x000fc40000011621 */
[----:B------:R-:W-:Y:S01]  /*1840*/  IADD3 R50, PT, PT, R50, UR5, RZ ;  /* 0x0000000532327c10 */ /* 0x000fe2000fffe0ff */
[-C--:B------:R-:W-:Y:S01]  /*1850*/  IMAD R17, R17, R46.reuse, R16 ;  /* 0x0000002e11117224 */ /* 0x080fe200078e0210 */
[----:B------:R-:W-:Y:S01]  /*1860*/  ISETP.GE.U32.AND P0, PT, R48, 0x400, PT ;  /* 0x000004003000780c */ /* 0x000fe20003f06070 */
        /* <DEDUP_REMOVED lines=12> */
.L_x_1367:
[----:B------:R-:W-:Y:S02]  /*1930*/  UIADD3 UR4, UPT, UPT, UR10, UR4, URZ ;  /* 0x000000040a047290 */ /* 0x000fe4000fffe0ff */
[----:B------:R-:W-:-:S04]  /*1940*/  USHF.L.U32 UR5, UR10, 0x2, URZ ;  /* 0x000000020a057899 */ /* 0x000fc800080006ff */
[----:B------:R-:W-:-:S09]  /*1950*/  UISETP.GE.U32.AND UP0, UPT, UR4, UR5, UPT ;  /* 0x000000050400728c */ /* 0x000fd2000bf06070 */
[----:B------:R-:W-:Y:S05]  /*1960*/  BRA.U !UP0, `(.L_x_1369) ;  /* 0xffffffed08847547 */ /* 0x000fea000b83ffff */
[----:B------:R-:W-:Y:S05]  /*1970*/  EXIT ;  /* 0x000000000000794d */ /* 0x000fea0003800000 */
        .weak           $__internal_45_$__cuda_sm20_div_u16
        .type           $__internal_45_$__cuda_sm20_div_u16,@function
        .size           $__internal_45_$__cuda_sm20_div_u16,(.L_x_38548 - $__internal_45_$__cuda_sm20_div_u16)
$__internal_45_$__cuda_sm20_div_u16:
        /* <DEDUP_REMOVED lines=18> */
[----:B------:R-:W-:Y:S06]  /*1aa0*/  RET.REL.NODEC R6 `(_Z9cuda_gemmIiLi128ELi4ELi1ELi2048ELi128ELi128ELi64ELi0ELi1EEviiiPT_S1_S1_iii) ;  /* 0xffffffe406547950 */ /* 0x000fec0003c3ffff */
.L_x_1370:
        /* <DEDUP_REMOVED lines=13> */
.L_x_38548:


//--------------------- .text._Z9cuda_gemmIiLi128ELi4ELi1ELi2048ELi128ELi128ELi64ELi0ELi0EEviiiPT_S1_S1_iii --------------------------
	.section	.text._Z9cuda_gemmIiLi128ELi4ELi1ELi2048ELi128ELi128ELi64ELi0ELi0EEviiiPT_S1_S1_iii,"ax",@progbits
	.align	128
        .global         _Z9cuda_gemmIiLi128ELi4ELi1ELi2048ELi128ELi128ELi64ELi0ELi0EEviiiPT_S1_S1_iii
        .type           _Z9cuda_gemmIiLi128ELi4ELi1ELi2048ELi128ELi128ELi64ELi0ELi0EEviiiPT_S1_S1_iii,@function
        .size           _Z9cuda_gemmIiLi128ELi4ELi1ELi2048ELi128ELi128ELi64ELi0ELi0EEviiiPT_S1_S1_iii,(.L_x_38550 - _Z9cuda_gemmIiLi128ELi4ELi1ELi2048ELi128ELi128ELi64ELi0ELi0EEviiiPT_S1_S1_iii)
        .other          _Z9cuda_gemmIiLi128ELi4ELi1ELi2048ELi128ELi128ELi64ELi0ELi0EEviiiPT_S1_S1_iii,@"STO_CUDA_ENTRY STV_DEFAULT"
_Z9cuda_gemmIiLi128ELi4ELi1ELi2048ELi128ELi128ELi64ELi0ELi0EEviiiPT_S1_S1_iii:
.text._Z9cuda_gemmIiLi128ELi4ELi1ELi2048ELi128ELi128ELi64ELi0ELi0EEviiiPT_S1_S1_iii:
        /* <DEDUP_REMOVED lines=79> */
[----:B------:R-:W-:Y:S05]  /*04f0*/  CALL.REL.NOINC `($__internal_47_$__cuda_sm20_div_u16) ;  /* 0x0000003800387944 */ /* 0x000fea0003c00000 */
        /* <DEDUP_REMOVED lines=113> */
[----:B------:R-:W-:Y:S05]  /*0c10*/  CALL.REL.NOINC `($__internal_46_$__cuda_sm20_div_s16) ;  /* 0x0000003000107944 */ /* 0x000fea0003c00000 */
[----:B------:R-:W0:Y:S01]  /*0c20*/  LDCU UR6, c[0x0][0x3a8] ;  /* 0x00007500ff0677ac */ /* 0x000e220008000800 */
[----:B------:R-:W-:Y:S02]  /*0c30*/  PRMT R55, R23, 0x9910, RZ ;  /* 0x0000991017377816 */ /* 0x000fe400000000ff */
[----:B------:R-:W-:Y:S01]  /*0c40*/  LOP3.LUT R54, R54, 0x1f, RZ, 0xc0, !PT ;  /* 0x0000001f36367812 */ /* 0x000fe200078ec0ff */
[----:B------:R-:W1:Y:S01]  /*0c50*/  LDCU.64 UR8, c[0x0][0x358] ;  /* 0x00006b00ff0877ac */ /* 0x000e620008000a00 */
[----:B0-----:R-:W-:-:S04]  /*0c60*/  UISETP.LT.AND UP0, UPT, UR6, 0x10, UPT ;  /* 0x000000100600788c */ /* 0x001fc8000bf01270 */
[----:B-1----:R-:W-:-:S12]  /*0c70*/  USEL UR6, UR6, 0x10, UP0 ;  /* 0x0000001006067887 */ /* 0x002fd80008000000 */
.L_x_1421:
        /* <DEDUP_REMOVED lines=22> */
.L_x_1372:
[----:B------:R-:W-:Y:S05]  /*0de0*/  BSYNC.RECONVERGENT B0 ;  /* 0x0000000000007941 */ /* 0x000fea0003800200 */
.L_x_1371:
[----:B------:R-:W3:Y:S01]  /*0df0*/  S2UR UR7, SR_CgaCtaId ;  /* 0x00000000000779c3 */ /* 0x000ee20000008800 */
[----:B------:R-:W-:Y:S01]  /*0e00*/  UMOV UR5, 0x400 ;  /* 0x0000040000057882 */ /* 0x000fe20000000000 */
[----:B------:R-:W-:Y:S01]  /*0e10*/  BSSY.RECONVERGENT B0, `(.L_x_1373) ;  /* 0x000000f000007945 */ /* 0x000fe20003800200 */
[----:B------:R-:W-:-:S04]  /*0e20*/  UIADD3 UR5, UPT, UPT, UR5, 0x1080, URZ ;  /* 0x0000108005057890 */ /* 0x000fc8000fffe0ff */
[----:B---3--:R-:W-:-:S06]  /*0e30*/  ULEA UR5, UR7, UR5, 0x18 ;  /* 0x0000000507057291 */ /* 0x008fcc000f8ec0ff */
[----:B0-2---:R-:W-:-:S07]  /*0e40*/  LEA R22, R20, UR5, 0x2 ;  /* 0x0000000514167c11 */ /* 0x005fce000f8e10ff */
.L_x_1374:
        /* <DEDUP_REMOVED lines=12> */
.L_x_1373:
[----:B------:R-:W-:Y:S01]  /*0f10*/  PLOP3.LUT P0, PT, PT, PT, PT, 0x80, 0x8 ;  /* 0x000000000008781c */ /* 0x000fe20003f0f070 */
[----:B------:R-:W-:Y:S01]  /*0f20*/  IMAD.MOV.U32 R40, RZ, RZ, RZ ;  /* 0x000000ffff287224 */ /* 0x000fe200078e00ff */
[----:B------:R-:W0:Y:S01]  /*0f30*/  LDCU UR7, c[0x0][0x3ac] ;  /* 0x00007580ff0777ac */ /* 0x000e220008000800 */
[----:B------:R-:W1:Y:S10]  /*0f40*/  LDCU UR10, c[0x0][0x3a8] ;  /* 0x00007500ff0a77ac */ /* 0x000e740008000800 */
.L_x_1416:
        /* <DEDUP_REMOVED lines=16> */
.L_x_1376:
        /* <DEDUP_REMOVED lines=13> */
.L_x_1375:
[----:B0-----:R-:W-:Y:S01]  /*1120*/  LEA R22, R57, R40, 0x6 ;  /* 0x0000002839167211 */ /* 0x001fe200078e30ff */
[----:B------:R-:W-:-:S07]  /*1130*/  IMAD.MOV.U32 R23, RZ, RZ, RZ ;  /* 0x000000ffff177224 */ /* 0x000fce00078e00ff */
.L_x_1415:
[----:B01----:R-:W0:Y:S01]  /*1140*/  S2R R41, SR_TID.X ;  /* 0x0000000000297919 */ /* 0x003e220000002100 */
[----:B------:R-:W-:Y:S01]  /*1150*/  IMAD.IADD R57, R8, 0x1, R23 ;  /* 0x0000000108397824 */ /* 0x000fe200078e0217 */
[----:B0-----:R-:W-:-:S07]  /*1160*/  SHF.R.U32.HI R41, RZ, 0x4, R41 ;  /* 0x00000004ff297819 */ /* 0x001fce0000011629 */
.L_x_1377:
        /* <DEDUP_REMOVED lines=16> */
.L_x_1414:
        /* <DEDUP_REMOVED lines=86> */
.L_x_1413:
        /* <DEDUP_REMOVED lines=11> */
.L_x_1423:
[----:B0--3--:R-:W-:-:S07]  /*1880*/  IMAD R73, R69, R74, RZ ;  /* 0x0000004a45497224 */ /* 0x009fce00078e02ff */
.L_x_1381:
[----:B------:R-:W-:-:S13]  /*1890*/  ISETP.GE.AND P4, PT, R70, 0x2, PT ;  /* 0x000000024600780c */ /* 0x000fda0003f86270 */
[----:B------:R-:W-:Y:S05]  /*18a0*/  @!P4 BRA `(.L_x_1383) ;  /* 0x000000000010c947 */ /* 0x000fea0003800000 */
[----:B------:R-:W-:-:S03]  /*18b0*/  UMOV UR5, 0xffffffff ;  /* 0xffffffff00057882 */ /* 0x000fc60000000000 */
[----:B------:R-:W-:Y:S05]  /*18c0*/  BRA.DIV UR5, `(.L_x_1384) ;  /* 0x0000001a05c47947 */ /* 0x000fea000b800000 */
[----:B------:R3:W4:Y:S02]  /*18d0*/  SHFL.IDX PT, R74, R72, R9, 0x1f ;  /* 0x00001f09484a7589 */ /* 0x00072400000e0000 */
.L_x_1426:
[----:B----4-:R-:W-:-:S07]  /*18e0*/  IMAD R73, R68, R74, R73 ;  /* 0x0000004a44497224 */ /* 0x010fce00078e0249 */
.L_x_1383:
[----:B------:R-:W-:-:S13]  /*18f0*/  ISETP.GE.AND P4, PT, R70, 0x3, PT ;  /* 0x000000034600780c */ /* 0x000fda0003f86270 */
[----:B------:R-:W-:Y:S05]  /*1900*/  @!P4 BRA `(.L_x_1385) ;  /* 0x000000000010c947 */ /* 0x000fea0003800000 */
[----:B------:R-:W-:-:S03]  /*1910*/  UMOV UR5, 0xffffffff ;  /* 0xffffffff00057882 */ /* 0x000fc60000000000 */
[----:B------:R-:W-:Y:S05]  /*1920*/  BRA.DIV UR5, `(.L_x_1386) ;  /* 0x0000001a05d07947 */ /* 0x000fea000b800000 */
[----:B------:R4:W0:Y:S02]  /*1930*/  SHFL.IDX PT, R74, R72, R10, 0x1f ;  /* 0x00001f0a484a7589 */ /* 0x00082400000e0000 */
.L_x_1429:
[----:B0-----:R-:W-:-:S07]  /*1940*/  IMAD R73, R67, R74, R73 ;  /* 0x0000004a43497224 */ /* 0x001fce00078e0249 */
.L_x_1385:
[----:B------:R-:W-:-:S13]  /*1950*/  ISETP.GE.AND P4, PT, R70, 0x4, PT ;  /* 0x000000044600780c */ /* 0x000fda0003f86270 */
[----:B------:R-:W-:Y:S05]  /*1960*/  @!P4 BRA `(.L_x_1387) ;  /* 0x000000000010c947 */ /* 0x000fea0003800000 */
[----:B------:R-:W-:-:S03]  /*1970*/  UMOV UR5, 0xffffffff ;  /* 0xffffffff00057882 */ /* 0x000fc60000000000 */
[----:B------:R-:W-:Y:S05]  /*1980*/  BRA.DIV UR5, `(.L_x_1388) ;  /* 0x0000001a05dc7947 */ /* 0x000fea000b800000 */
[----:B------:R0:W0:Y:S02]  /*1990*/  SHFL.IDX PT, R74, R72, R11, 0x1f ;  /* 0x00001f0b484a7589 */ /* 0x00002400000e0000 */
.L_x_1432:
[----:B0-----:R-:W-:-:S07]  /*19a0*/  IMAD R73, R57, R74, R73 ;  /* 0x0000004a39497224 */ /* 0x001fce00078e0249 */
.L_x_1387:
[----:B------:R-:W-:-:S13]  /*19b0*/  ISETP.GE.AND P4, PT, R70, 0x5, PT ;  /* 0x000000054600780c */ /* 0x000fda0003f86270 */
[----:B------:R-:W-:Y:S05]  /*19c0*/  @!P4 BRA `(.L_x_1389) ;  /* 0x000000000010c947 */ /* 0x000fea0003800000 */
[----:B------:R-:W-:-:S03]  /*19d0*/  UMOV UR5, 0xffffffff ;  /* 0xffffffff00057882 */ /* 0x000fc60000000000 */
[----:B------:R-:W-:Y:S05]  /*19e0*/  BRA.DIV UR5, `(.L_x_1390) ;  /* 0x0000001a05e87947 */ /* 0x000fea000b800000 */
[----:B------:R0:W0:Y:S02]  /*19f0*/  SHFL.IDX PT, R74, R72, R12, 0x1f ;  /* 0x00001f0c484a7589 */ /* 0x00002400000e0000 */
.L_x_1435:
[----:B0-----:R-:W-:-:S07]  /*1a00*/  IMAD R73, R56, R74, R73 ;  /* 0x0000004a38497224 */ /* 0x001fce00078e0249 */
.L_x_1389:
[----:B------:R-:W-:-:S13]  /*1a10*/  ISETP.GE.AND P4, PT, R70, 0x6, PT ;  /* 0x000000064600780c */ /* 0x000fda0003f86270 */
[----:B------:R-:W-:Y:S05]  /*1a20*/  @!P4 BRA `(.L_x_1391) ;  /* 0x000000000010c947 */ /* 0x000fea0003800000 */
[----:B------:R-:W-:-:S03]  /*1a30*/  UMOV UR5, 0xffffffff ;  /* 0xffffffff00057882 */ /* 0x000fc60000000000 */
[----:B------:R-:W-:Y:S05]  /*1a40*/  BRA.DIV UR5, `(.L_x_1392) ;  /* 0x0000001a05f47947 */ /* 0x000fea000b800000 */
[----:B------:R0:W0:Y:S02]  /*1a50*/  SHFL.IDX PT, R74, R72, R13, 0x1f ;  /* 0x00001f0d484a7589 */ /* 0x00002400000e0000 */
.L_x_1438:
[----:B0-----:R-:W-:-:S07]  /*1a60*/  IMAD R73, R43, R74, R73 ;  /* 0x0000004a2b497224 */ /* 0x001fce00078e0249 */
.L_x_1391:
[----:B------:R-:W-:-:S13]  /*1a70*/  ISETP.GE.AND P4, PT, R70, 0x7, PT ;  /* 0x000000074600780c */ /* 0x000fda0003f86270 */
[----:B------:R-:W-:Y:S05]  /*1a80*/  @!P4 BRA `(.L_x_1393) ;  /* 0x000000000010c947 */ /* 0x000fea0003800000 */
[----:B------:R-:W-:-:S03]  /*1a90*/  UMOV UR5, 0xffffffff ;  /* 0xffffffff00057882 */ /* 0x000fc60000000000 */
[----:B------:R-:W-:Y:S05]  /*1aa0*/  BRA.DIV UR5, `(.L_x_1394) ;  /* 0x0000001e05007947 */ /* 0x000fea000b800000 */
[----:B------:R0:W0:Y:S02]  /*1ab0*/  SHFL.IDX PT, R74, R72, R14, 0x1f ;  /* 0x00001f0e484a7589 */ /* 0x00002400000e0000 */
.L_x_1441:
[----:B0-----:R-:W-:-:S07]  /*1ac0*/  IMAD R73, R42, R74, R73 ;  /* 0x0000004a2a497224 */ /* 0x001fce00078e0249 */
.L_x_1393:
[----:B------:R-:W-:-:S13]  /*1ad0*/  ISETP.GE.AND P4, PT, R70, 0x8, PT ;  /* 0x000000084600780c */ /* 0x000fda0003f86270 */
[----:B------:R-:W-:Y:S05]  /*1ae0*/  @!P4 BRA `(.L_x_1395) ;  /* 0x000000000010c947 */ /* 0x000fea0003800000 */
[----:B------:R-:W-:-:S03]  /*1af0*/  UMOV UR5, 0xffffffff ;  /* 0xffffffff00057882 */ /* 0x000fc60000000000 */
[----:B------:R-:W-:Y:S05]  /*1b00*/  BRA.DIV UR5, `(.L_x_1396) ;  /* 0x0000001e050c7947 */ /* 0x000fea000b800000 */
[----:B------:R0:W0:Y:S02]  /*1b10*/  SHFL.IDX PT, R74, R72, R15, 0x1f ;  /* 0x00001f0f484a7589 */ /* 0x00002400000e0000 */
.L_x_1444:
[----:B01----:R-:W-:-:S07]  /*1b20*/  IMAD R73, R41, R74, R73 ;  /* 0x0000004a29497224 */ /* 0x003fce00078e0249 */
.L_x_1395:
[----:B------:R-:W-:-:S13]  /*1b30*/  ISETP.GE.AND P4, PT, R70, 0x9, PT ;  /* 0x000000094600780c */ /* 0x000fda0003f86270 */
[----:B------:R-:W-:Y:S05]  /*1b40*/  @!P4 BRA `(.L_x_1397) ;  /* 0x000000000010c947 */ /* 0x000fea0003800000 */
[----:B------:R-:W-:-:S03]  /*1b50*/  UMOV UR5, 0xffffffff ;  /* 0xffffffff00057882 */ /* 0x000fc60000000000 */
[----:B------:R-:W-:Y:S05]  /*1b60*/  BRA.DIV UR5, `(.L_x_1398) ;  /* 0x0000001e05187947 */ /* 0x000fea000b800000 */
[----:B------:R0:W0:Y:S02]  /*1b70*/  SHFL.IDX PT, R74, R72, R16, 0x1f ;  /* 0x00001f10484a7589 */ /* 0x00002400000e0000 */
.L_x_1447:
[----:B0-----:R-:W-:-:S07]  /*1b80*/  IMAD R73, R58, R74, R73 ;  /* 0x0000004a3a497224 */ /* 0x001fce00078e0249 */
.L_x_1397:
[----:B------:R-:W-:-:S13]  /*1b90*/  ISETP.GE.AND P4, PT, R70, 0xa, PT ;  /* 0x0000000a4600780c */ /* 0x000fda0003f86270 */
[----:B------:R-:W-:Y:S05]  /*1ba0*/  @!P4 BRA `(.L_x_1399) ;  /* 0x000000000010c947 */ /* 0x000fea0003800000 */
[----:B------:R-:W-:-:S03]  /*1bb0*/  UMOV UR5, 0xffffffff ;  /* 0xffffffff00057882 */ /* 0x000fc60000000000 */
[----:B------:R-:W-:Y:S05]  /*1bc0*/  BRA.DIV UR5, `(.L_x_1400) ;  /* 0x0000001e05247947 */ /* 0x000fea000b800000 */
[----:B------:R0:W0:Y:S02]  /*1bd0*/  SHFL.IDX PT, R74, R72, R17, 0x1f ;  /* 0x00001f11484a7589 */ /* 0x00002400000e0000 */
.L_x_1450:
[----:B0-----:R-:W-:-:S07]  /*1be0*/  IMAD R73, R40, R74, R73 ;  /* 0x0000004a28497224 */ /* 0x001fce00078e0249 */
.L_x_1399:
[----:B------:R-:W-:-:S13]  /*1bf0*/  ISETP.GE.AND P4, PT, R70, 0xb, PT ;  /* 0x0000000b4600780c */ /* 0x000fda0003f86270 */
[----:B------:R-:W-:Y:S05]  /*1c00*/  @!P4 BRA `(.L_x_1401) ;  /* 0x000000000010c947 */ /* 0x000fea0003800000 */
[----:B------:R-:W-:-:S03]  /*1c10*/  UMOV UR5, 0xffffffff ;  /* 0xffffffff00057882 */ /* 0x000fc60000000000 */
[----:B------:R-:W-:Y:S05]  /*1c20*/  BRA.DIV UR5, `(.L_x_1402) ;  /* 0x0000001e05307947 */ /* 0x000fea000b800000 */
[----:B------:R0:W0:Y:S02]  /*1c30*/  SHFL.IDX PT, R74, R72, R18, 0x1f ;  /* 0x00001f12484a7589 */ /* 0x00002400000e0000 */
.L_x_1453:
[----:B0-----:R-:W-:-:S07]  /*1c40*/  IMAD R73, R21, R74, R73 ;  /* 0x0000004a15497224 */ /* 0x001fce00078e0249 */
.L_x_1401:
[----:B------:R-:W-:-:S13]  /*1c50*/  ISETP.GE.AND P4, PT, R70, 0xc, PT ;  /* 0x0000000c4600780c */ /* 0x000fda0003f86270 */
[----:B------:R-:W-:Y:S05]  /*1c60*/  @!P4 BRA `(.L_x_1403) ;  /* 0x000000000010c947 */ /* 0x000fea0003800000 */
[----:B------:R-:W-:-:S03]  /*1c70*/  UMOV UR5, 0xffffffff ;  /* 0xffffffff00057882 */ /* 0x000fc60000000000 */
[----:B------:R-:W-:Y:S05]  /*1c80*/  BRA.DIV UR5, `(.L_x_1404) ;  /* 0x0000001e053c7947 */ /* 0x000fea000b800000 */
[----:B------:R0:W0:Y:S02]  /*1c90*/  SHFL.IDX PT, R74, R72, R19, 0x1f ;  /* 0x00001f13484a7589 */ /* 0x00002400000e0000 */
.L_x_1456:
[----:B0-----:R-:W-:-:S07]  /*1ca0*/  IMAD R73, R20, R74, R73 ;  /* 0x0000004a14497224 */ /* 0x001fce00078e0249 */
.L_x_1403:
[----:B------:R-:W-:-:S13]  /*1cb0*/  ISETP.GE.AND P4, PT, R70, 0xd, PT ;  /* 0x0000000d4600780c */ /* 0x000fda0003f86270 */
[----:B------:R-:W-:Y:S05]  /*1cc0*/  @!P4 BRA `(.L_x_1405) ;  /* 0x000000000010c947 */ /* 0x000fea0003800000 */
[----:B------:R-:W-:-:S03]  /*1cd0*/  UMOV UR5, 0xffffffff ;  /* 0xffffffff00057882 */ /* 0x000fc60000000000 */
[----:B------:R-:W-:Y:S05]  /*1ce0*/  BRA.DIV UR5, `(.L_x_1406) ;  /* 0x0000001e05487947 */ /* 0x000fea000b800000 */
[----:B------:R0:W0:Y:S02]  /*1cf0*/  SHFL.IDX PT, R74, R72, R24, 0x1f ;  /* 0x00001f18484a7589 */ /* 0x00002400000e0000 */
.L_x_1459:
[----:B0-----:R-:W-:-:S07]  /*1d00*/  IMAD R73, R63, R74, R73 ;  /* 0x0000004a3f497224 */ /* 0x001fce00078e0249 */
.L_x_1405:
[----:B------:R-:W-:-:S13]  /*1d10*/  ISETP.GE.AND P4, PT, R70, 0xe, PT ;  /* 0x0000000e4600780c */ /* 0x000fda0003f86270 */
[----:B------:R-:W-:Y:S05]  /*1d20*/  @!P4 BRA `(.L_x_1407) ;  /* 0x000000000010c947 */ /* 0x000fea0003800000 */
[----:B------:R-:W-:-:S03]  /*1d30*/  UMOV UR5, 0xffffffff ;  /* 0xffffffff00057882 */ /* 0x000fc60000000000 */
[----:B------:R-:W-:Y:S05]  /*1d40*/  BRA.DIV UR5, `(.L_x_1408) ;  /* 0x0000001e05547947 */ /* 0x000fea000b800000 */
[----:B------:R0:W0:Y:S02]  /*1d50*/  SHFL.IDX PT, R74, R72, R25, 0x1f ;  /* 0x00001f19484a7589 */ /* 0x00002400000e0000 */
.L_x_1462:
[----:B0-----:R-:W-:-:S07]  /*1d60*/  IMAD R73, R64, R74, R73 ;  /* 0x0000004a40497224 */ /* 0x001fce00078e0249 */
.L_x_1407:
[----:B------:R-:W-:-:S13]  /*1d70*/  ISETP.GE.AND P4, PT, R70, 0xf, PT ;  /* 0x0000000f4600780c */ /* 0x000fda0003f86270 */
[----:B------:R-:W-:Y:S05]  /*1d80*/  @!P4 BRA `(.L_x_1409) ;  /* 0x000000000010c947 */ /* 0x000fea0003800000 */
[----:B------:R-:W-:-:S03]  /*1d90*/  UMOV UR5, 0xffffffff ;  /* 0xffffffff00057882 */ /* 0x000fc60000000000 */
[----:B------:R-:W-:Y:S05]  /*1da0*/  BRA.DIV UR5, `(.L_x_1410) ;  /* 0x0000001e05607947 */ /* 0x000fea000b800000 */
[----:B------:R0:W0:Y:S02]  /*1db0*/  SHFL.IDX PT, R74, R72, R26, 0x1f ;  /* 0x00001f1a484a7589 */ /* 0x00002400000e0000 */
.L_x_1465:
[----:B0-----:R-:W-:-:S07]  /*1dc0*/  IMAD R73, R66, R74, R73 ;  /* 0x0000004a42497224 */ /* 0x001fce00078e0249 */
.L_x_1409:
[----:B------:R-:W-:-:S13]  /*1dd0*/  ISETP.GE.AND P4, PT, R70, 0x10, PT ;  /* 0x000000104600780c */ /* 0x000fda0003f86270 */
[----:B------:R-:W-:Y:S05]  /*1de0*/  @!P4 BRA `(.L_x_1411) ;  /* 0x00000004001cc947 */ /* 0x000fea0003800000 */
[----:B------:R-:W-:-:S03]  /*1df0*/  UMOV UR5, 0xffffffff ;  /* 0xffffffff00057882 */ /* 0x000fc60000000000 */
[----:B------:R-:W-:Y:S05]  /*1e00*/  BRA.DIV UR5, `(.L_x_1412) ;  /* 0x0000001e056c7947 */ /* 0x000fea000b800000 */
[----:B--234-:R2:W3:Y:S02]  /*1e10*/  SHFL.IDX PT, R72, R72, R27, 0x1f ;  /* 0x00001f1b48487589 */ /* 0x01c4e400000e0000 */
.L_x_1468:
[----:B0--3--:R-:W-:Y:S01]  /*1e20*/  IMAD R73, R71, R72, R73 ;  /* 0x0000004847497224 */ /* 0x009fe200078e0249 */
[----:B------:R-:W-:Y:S06]  /*1e30*/  BRA `(.L_x_1411) ;  /* 0x0000000400087947 */ /* 0x000fec0003800000 */
.L_x_1380:
        /* <DEDUP_REMOVED lines=66> */
.L_x_1411:
        /* <DEDUP_REMOVED lines=16> */
.L_x_1379:
[----:B------:R-:W-:Y:S05]  /*2360*/  @!P0 BRA `(.L_x_1414) ;  /* 0xffffffec00c08947 */ /* 0x000fea000383ffff */
[----:B------:R-:W-:Y:S05]  /*2370*/  BSYNC.RECONVERGENT B0 ;  /* 0x0000000000007941 */ /* 0x000fea0003800200 */
.L_x_1378:
        /* <DEDUP_REMOVED lines=129> */
.L_x_1418:
[----:B------:R-:W-:Y:S05]  /*2b90*/  BSYNC.RECONVERGENT B0 ;  /* 0x0000000000007941 */ /* 0x000fea0003800200 */
.L_x_1417:
[----:B------:R-:W-:Y:S01]  /*2ba0*/  BSSY.RECONVERGENT B0, `(.L_x_1419) ;  /* 0x0000076000007945 */ /* 0x000fe20003800200 */
[----:B------:R-:W-:-:S13]  /*2bb0*/  ISETP.NE.AND P0, PT, R0, RZ, PT ;  /* 0x000000ff0000720c */ /* 0x000fda0003f05270 */
.L_x_1420:
        /* <DEDUP_REMOVED lines=117> */
.L_x_1419:
[----:B------:R-:W0:Y:S02]  /*3310*/  LDCU UR5, c[0x0][0x374] ;  /* 0x00006e80ff0577ac */ /* 0x000e240008000800 */
[----:B0-----:R-:W-:Y:S02]  /*3320*/  UIADD3 UR4, UPT, UPT, UR5, UR4, URZ ;  /* 0x0000000405047290 */ /* 0x001fe4000fffe0ff */
[----:B------:R-:W-:-:S04]  /*3330*/  USHF.L.U32 UR5, UR5, 0x2, URZ ;  /* 0x0000000205057899 */ /* 0x000fc800080006ff */
[----:B------:R-:W-:-:S09]  /*3340*/  UISETP.GE.U32.AND UP0, UPT, UR4, UR5, UPT ;  /* 0x000000050400728c */ /* 0x000fd2000bf06070 */
[----:B------:R-:W-:Y:S05]  /*3350*/  BRA.U !UP0, `(.L_x_1421) ;  /* 0xffffffd908487547 */ /* 0x000fea000b83ffff */
[----:B------:R-:W-:Y:S05]  /*3360*/  EXIT ;  /* 0x000000000000794d */ /* 0x000fea0003800000 */
.L_x_1382:
[----:B------:R-:W-:Y:S02]  /*3370*/  HFMA2 R77, -RZ, RZ, 0, 1.847743988037109375e-06 ;  /* 0x0000001fff4d7431 */ /* 0x000fe400000001ff */
[----:B------:R-:W-:Y:S02]  /*3380*/  IMAD.MOV.U32 R76, RZ, RZ, R29 ;  /* 0x000000ffff4c7224 */ /* 0x000fe400078e001d */
[----:B------:R-:W-:-:S07]  /*3390*/  IMAD.MOV.U32 R75, RZ, RZ, -0x1 ;  /* 0xffffffffff4b7424 */ /* 0x000fce00078e00ff */
[----:B01----:R-:W-:Y:S05]  /*33a0*/  WARPSYNC.COLLECTIVE R75, `(.L_x_1422) ;  /* 0x000000004b087348 */ /* 0x003fea0003c00000 */
[----:B------:R2:W3:Y:S02]  /*33b0*/  SHFL.IDX P4, R74, R72, R76, R77 ;  /* 0x0000004c484a7389 */ /* 0x0004e4000008004d */
[----:B0123--:R-:W-:Y:S05]  /*33c0*/  ENDCOLLECTIVE ;  /* 0x000000000000791b */ /* 0x00ffea0003800000 */
.L_x_1422:
[----:B------:R-:W-:Y:S05]  /*33d0*/  BRA `(.L_x_1423) ;  /* 0xffffffe400287947 */ /* 0x000fea000383ffff */
.L_x_1384:
[----:B------:R-:W-:Y:S01]  /*33e0*/  BSSY B1, `(.L_x_1424) ;  /* 0x0000007000017945 */ /* 0x000fe20003800000 */
[----:B------:R-:W-:Y:S01]  /*33f0*/  IMAD.MOV.U32 R76, RZ, RZ, R9 ;  /* 0x000000ffff4c7224 */ /* 0x000fe200078e0009 */
[----:B------:R-:W-:Y:S01]  /*3400*/  MOV R75, 0xffffffff ;  /* 0xffffffff004b7802 */ /* 0x000fe20000000f00 */
[----:B------:R-:W-:-:S07]  /*3410*/  IMAD.MOV.U32 R77, RZ, RZ, 0x1f ;  /* 0x0000001fff4d7424 */ /* 0x000fce00078e00ff */
[----:B012---:R-:W-:Y:S05]  /*3420*/  WARPSYNC.COLLECTIVE R75, `(.L_x_1425) ;  /* 0x000000004b087348 */ /* 0x007fea0003c00000 */
[----:B------:R3:W4:Y:S02]  /*3430*/  SHFL.IDX P4, R74, R72, R76, R77 ;  /* 0x0000004c484a7389 */ /* 0x000724000008004d */
[----:B01234-:R-:W-:Y:S05]  /*3440*/  ENDCOLLECTIVE ;  /* 0x000000000000791b */ /* 0x01ffea0003800000 */
.L_x_1425:
[----:B------:R-:W-:Y:S05]  /*3450*/  BSYNC B1 ;  /* 0x0000000000017941 */ /* 0x000fea0003800000 */
.L_x_1424:
[----:B------:R-:W-:Y:S05]  /*3460*/  BRA `(.L_x_1426) ;  /* 0xffffffe4001c7947 */ /* 0x000fea000383ffff */
.L_x_1386:
[----:B------:R-:W-:Y:S01]  /*3470*/  BSSY B1, `(.L_x_1427) ;  /* 0x0000007000017945 */ /* 0x000fe20003800000 */
[----:B------:R-:W-:Y:S02]  /*3480*/  IMAD.MOV.U32 R76, RZ, RZ, R10 ;  /* 0x000000ffff4c7224 */ /* 0x000fe400078e000a */
[----:B------:R-:W-:Y:S02]  /*3490*/  IMAD.MOV.U32 R77, RZ, RZ, 0x1f ;  /* 0x0000001fff4d7424 */ /* 0x000fe400078e00ff */
[----:B------:R-:W-:-:S07]  /*34a0*/  IMAD.MOV.U32 R75, RZ, RZ, -0x1 ;  /* 0xffffffffff4b7424 */ /* 0x000fce00078e00ff */
[----:B0123--:R-:W-:Y:S05]  /*34b0*/  WARPSYNC.COLLECTIVE R75, `(.L_x_1428) ;  /* 0x000000004b087348 */ /* 0x00ffea0003c00000 */
[----:B------:R4:W0:Y:S02]  /*34c0*/  SHFL.IDX P4, R74, R72, R76, R77 ;  /* 0x0000004c484a7389 */ /* 0x000824000008004d */
[----:B01234-:R-:W-:Y:S05]  /*34d0*/  ENDCOLLECTIVE ;  /* 0x000000000000791b */ /* 0x01ffea0003800000 */
.L_x_1428:
[----:B------:R-:W-:Y:S05]  /*34e0*/  BSYNC B1 ;  /* 0x0000000000017941 */ /* 0x000fea0003800000 */
.L_x_1427:
[----:B------:R-:W-:Y:S05]  /*34f0*/  BRA `(.L_x_1429) ;  /* 0xffffffe400107947 */ /* 0x000fea000383ffff */
.L_x_1388:
[----:B------:R-:W-:Y:S01]  /*3500*/  BSSY B1, `(.L_x_1430) ;  /* 0x0000007000017945 */ /* 0x000fe20003800000 */
[----:B------:R-:W-:Y:S01]  /*3510*/  MOV R76, R11 ;  /* 0x0000000b004c7202 */ /* 0x000fe20000000f00 */
[----:B------:R-:W-:Y:S02]  /*3520*/  IMAD.MOV.U32 R77, RZ, RZ, 0x1f ;  /* 0x0000001fff4d7424 */ /* 0x000fe400078e00ff */
[----:B------:R-:W-:-:S07]  /*3530*/  IMAD.MOV.U32 R75, RZ, RZ, -0x1 ;  /* 0xffffffffff4b7424 */ /* 0x000fce00078e00ff */
[----:B01234-:R-:W-:Y:S05]  /*3540*/  WARPSYNC.COLLECTIVE R75, `(.L_x_1431) ;  /* 0x000000004b087348 */ /* 0x01ffea0003c00000 */
[----:B------:R0:W0:Y:S02]  /*3550*/  SHFL.IDX P4, R74, R72, R76, R77 ;  /* 0x0000004c484a7389 */ /* 0x000024000008004d */
[----:B01234-:R-:W-:Y:S05]  /*3560*/  ENDCOLLECTIVE ;  /* 0x000000000000791b */ /* 0x01ffea0003800000 */
.L_x_1431:
[----:B------:R-:W-:Y:S05]  /*3570*/  BSYNC B1 ;  /* 0x0000000000017941 */ /* 0x000fea0003800000 */
.L_x_1430:
[----:B------:R-:W-:Y:S05]  /*3580*/  BRA `(.L_x_1432) ;  /* 0xffffffe400047947 */ /* 0x000fea000383ffff */
.L_x_1390:
[----:B------:R-:W-:Y:S01]  /*3590*/  HFMA2 R77, -RZ, RZ, 0, 1.847743988037109375e-06 ;  /* 0x0000001fff4d7431 */ /* 0x000fe200000001ff */
[----:B------:R-:W-:Y:S01]  /*35a0*/  BSSY B1, `(.L_x_1433) ;  /* 0x0000006000017945 */ /* 0x000fe20003800000 */
[----:B------:R-:W-:Y:S02]  /*35b0*/  IMAD.MOV.U32 R76, RZ, RZ, R12 ;  /* 0x000000ffff4c7224 */ /* 0x000fe400078e000c */
[----:B------:R-:W-:-:S07]  /*35c0*/  IMAD.MOV.U32 R75, RZ, RZ, -0x1 ;  /* 0xffffffffff4b7424 */ /* 0x000fce00078e00ff */
[----:B01234-:R-:W-:Y:S05]  /*35d0*/  WARPSYNC.COLLECTIVE R75, `(.L_x_1434) ;  /* 0x000000004b087348 */ /* 0x01ffea0003c00000 */
[----:B------:R0:W0:Y:S02]  /*35e0*/  SHFL.IDX P4, R74, R72, R76, R77 ;  /* 0x0000004c484a7389 */ /* 0x000024000008004d */
[----:B01234-:R-:W-:Y:S05]  /*35f0*/  ENDCOLLECTIVE ;  /* 0x000000000000791b */ /* 0x01ffea0003800000 */
.L_x_1434:
[----:B------:R-:W-:Y:S05]  /*3600*/  BSYNC B1 ;  /* 0x0000000000017941 */ /* 0x000fea0003800000 */
.L_x_1433:
[----:B------:R-:W-:Y:S05]  /*3610*/  BRA `(.L_x_1435) ;  /* 0xffffffe000f87947 */ /* 0x000fea000383ffff */
.L_x_1392:
[----:B------:R-:W-:Y:S01]  /*3620*/  BSSY B1, `(.L_x_1436) ;  /* 0x0000007000017945 */ /* 0x000fe20003800000 */
[----:B------:R-:W-:Y:S01]  /*3630*/  IMAD.MOV.U32 R76, RZ, RZ, R13 ;  /* 0x000000ffff4c7224 */ /* 0x000fe200078e000d */
[----:B------:R-:W-:Y:S01]  /*3640*/  MOV R75, 0xffffffff ;  /* 0xffffffff004b7802 */ /* 0x000fe20000000f00 */
[----:B------:R-:W-:-:S07]  /*3650*/  IMAD.MOV.U32 R77, RZ, RZ, 0x1f ;  /* 0x0000001fff4d7424 */ /* 0x000fce00078e00ff */
[----:B01234-:R-:W-:Y:S05]  /*3660*/  WARPSYNC.COLLECTIVE R75, `(.L_x_1437) ;  /* 0x000000004b087348 */ /* 0x01ffea0003c00000 */
[----:B------:R0:W0:Y:S02]  /*3670*/  SHFL.IDX P4, R74, R72, R76, R77 ;  /* 0x0000004c484a7389 */ /* 0x000024000008004d */
[----:B01234-:R-:W-:Y:S05]  /*3680*/  ENDCOLLECTIVE ;  /* 0x000000000000791b */ /* 0x01ffea0003800000 */
.L_x_1437:
[----:B------:R-:W-:Y:S05]  /*3690*/  BSYNC B1 ;  /* 0x0000000000017941 */ /* 0x000fea0003800000 */
.L_x_1436:
[----:B------:R-:W-:Y:S05]  /*36a0*/  BRA `(.L_x_1438) ;  /* 0xffffffe000ec7947 */ /* 0x000fea000383ffff */
.L_x_1394:
[----:B------:R-:W-:Y:S01]  /*36b0*/  BSSY B1, `(.L_x_1439) ;  /* 0x0000007000017945 */ /* 0x000fe20003800000 */
[----:B------:R-:W-:Y:S02]  /*36c0*/  IMAD.MOV.U32 R76, RZ, RZ, R14 ;  /* 0x000000ffff4c7224 */ /* 0x000fe400078e000e */
[----:B------:R-:W-:Y:S02]  /*36d0*/  IMAD.MOV.U32 R77, RZ, RZ, 0x1f ;  /* 0x0000001fff4d7424 */ /* 0x000fe400078e00ff */
[----:B------:R-:W-:-:S07]  /*36e0*/  IMAD.MOV.U32 R75, RZ, RZ, -0x1 ;  /* 0xffffffffff4b7424 */ /* 0x000fce00078e00ff */
[----:B01234-:R-:W-:Y:S05]  /*36f0*/  WARPSYNC.COLLECTIVE R75, `(.L_x_1440) ;  /* 0x000000004b087348 */ /* 0x01ffea0003c00000 */
[----:B------:R0:W0:Y:S02]  /*3700*/  SHFL.IDX P4, R74, R72, R76, R77 ;  /* 0x0000004c484a7389 */ /* 0x000024000008004d */
[----:B01234-:R-:W-:Y:S05]  /*3710*/  ENDCOLLECTIVE ;  /* 0x000000000000791b */ /* 0x01ffea0003800000 */
.L_x_1440:
[----:B------:R-:W-:Y:S05]  /*3720*/  BSYNC B1 ;  /* 0x0000000000017941 */ /* 0x000fea0003800000 */
.L_x_1439:
[----:B------:R-:W-:Y:S05]  /*3730*/  BRA `(.L_x_1441) ;  /* 0xffffffe000e07947 */ /* 0x000fea000383ffff */
.L_x_1396:
[----:B------:R-:W-:Y:S01]  /*3740*/  BSSY B1, `(.L_x_1442) ;  /* 0x0000007000017945 */ /* 0x000fe20003800000 */
[----:B------:R-:W-:Y:S01]  /*3750*/  MOV R76, R15 ;  /* 0x0000000f004c7202 */ /* 0x000fe20000000f00 */
[----:B------:R-:W-:Y:S02]  /*3760*/  IMAD.MOV.U32 R77, RZ, RZ, 0x1f ;  /* 0x0000001fff4d7424 */ /* 0x000fe400078e00ff */
[----:B------:R-:W-:-:S07]  /*3770*/  IMAD.MOV.U32 R75, RZ, RZ, -0x1 ;  /* 0xffffffffff4b7424 */ /* 0x000fce00078e00ff */
[----:B01234-:R-:W-:Y:S05]  /*3780*/  WARPSYNC.COLLECTIVE R75, `(.L_x_1443) ;  /* 0x000000004b087348 */ /* 0x01ffea0003c00000 */
[----:B------:R0:W0:Y:S02]  /*3790*/  SHFL.IDX P4, R74, R72, R76, R77 ;  /* 0x0000004c484a7389 */ /* 0x000024000008004d */
[----:B01234-:R-:W-:Y:S05]  /*37a0*/  ENDCOLLECTIVE ;  /* 0x000000000000791b */ /* 0x01ffea0003800000 */
.L_x_1443:
[----:B------:R-:W-:Y:S05]  /*37b0*/  BSYNC B1 ;  /* 0x0000000000017941 */ /* 0x000fea0003800000 */
.L_x_1442:
[----:B------:R-:W-:Y:S05]  /*37c0*/  BRA `(.L_x_1444) ;  /* 0xffffffe000d47947 */ /* 0x000fea000383ffff */
.L_x_1398:
[----:B------:R-:W-:Y:S01]  /*37d0*/  HFMA2 R77, -RZ, RZ, 0, 1.847743988037109375e-06 ;  /* 0x0000001fff4d7431 */ /* 0x000fe200000001ff */
[----:B------:R-:W-:Y:S01]  /*37e0*/  BSSY B1, `(.L_x_1445) ;  /* 0x0000006000017945 */ /* 0x000fe20003800000 */
[----:B------:R-:W-:Y:S02]  /*37f0*/  IMAD.MOV.U32 R76, RZ, RZ, R16 ;  /* 0x000000ffff4c7224 */ /* 0x000fe400078e0010 */
[----:B------:R-:W-:-:S07]  /*3800*/  IMAD.MOV.U32 R75, RZ, RZ, -0x1 ;  /* 0xffffffffff4b7424 */ /* 0x000fce00078e00ff */
[----:B01234-:R-:W-:Y:S05]  /*3810*/  WARPSYNC.COLLECTIVE R75, `(.L_x_1446) ;  /* 0x000000004b087348 */ /* 0x01ffea0003c00000 */
[----:B------:R0:W0:Y:S02]  /*3820*/  SHFL.IDX P4, R74, R72, R76, R77 ;  /* 0x0000004c484a7389 */ /* 0x000024000008004d */
[----:B01234-:R-:W-:Y:S05]  /*3830*/  ENDCOLLECTIVE ;  /* 0x000000000000791b */ /* 0x01ffea0003800000 */
.L_x_1446:
[----:B------:R-:W-:Y:S05]  /*3840*/  BSYNC B1 ;  /* 0x0000000000017941 */ /* 0x000fea0003800000 */
.L_x_1445:
[----:B------:R-:W-:Y:S05]  /*3850*/  BRA `(.L_x_1447) ;  /* 0xffffffe000c87947 */ /* 0x000fea000383ffff */
.L_x_1400:
[----:B------:R-:W-:Y:S01]  /*3860*/  BSSY B1, `(.L_x_1448) ;  /* 0x0000007000017945 */ /* 0x000fe20003800000 */
[----:B------:R-:W-:Y:S01]  /*3870*/  IMAD.MOV.U32 R76, RZ, RZ, R17 ;  /* 0x000000ffff4c7224 */ /* 0x000fe200078e0011 */
[----:B------:R-:W-:Y:S01]  /*3880*/  MOV R75, 0xffffffff ;  /* 0xffffffff004b7802 */ /* 0x000fe20000000f00 */
[----:B------:R-:W-:-:S07]  /*3890*/  IMAD.MOV.U32 R77, RZ, RZ, 0x1f ;  /* 0x0000001fff4d7424 */ /* 0x000fce00078e00ff */
[----:B01234-:R-:W-:Y:S05]  /*38a0*/  WARPSYNC.COLLECTIVE R75, `(.L_x_1449) ;  /* 0x000000004b087348 */ /* 0x01ffea0003c00000 */
[----:B------:R0:W0:Y:S02]  /*38b0*/  SHFL.IDX P4, R74, R72, R76, R77 ;  /* 0x0000004c484a7389 */ /* 0x000024000008004d */
[----:B01234-:R-:W-:Y:S05]  /*38c0*/  ENDCOLLECTIVE ;  /* 0x000000000000791b */ /* 0x01ffea0003800000 */
.L_x_1449:
[----:B------:R-:W-:Y:S05]  /*38d0*/  BSYNC B1 ;  /* 0x0000000000017941 */ /* 0x000fea0003800000 */
.L_x_1448:
[----:B------:R-:W-:Y:S05]  /*38e0*/  BRA `(.L_x_1450) ;  /* 0xffffffe000bc7947 */ /* 0x000fea000383ffff */
.L_x_1402:
[----:B------:R-:W-:Y:S01]  /*38f0*/  BSSY B1, `(.L_x_1451) ;  /* 0x0000007000017945 */ /* 0x000fe20003800000 */
[----:B------:R-:W-:Y:S02]  /*3900*/  IMAD.MOV.U32 R76, RZ, RZ, R18 ;  /* 0x000000ffff4c7224 */ /* 0x000fe400078e0012 */
[----:B------:R-:W-:Y:S02]  /*3910*/  IMAD.MOV.U32 R77, RZ, RZ, 0x1f ;  /* 0x0000001fff4d7424 */ /* 0x000fe400078e00ff */
[----:B------:R-:W-:-:S07]  /*3920*/  IMAD.MOV.U32 R75, RZ, RZ, -0x1 ;  /* 0xffffffffff4b7424 */ /* 0x000fce00078e00ff */
[----:B01234-:R-:W-:Y:S05]  /*3930*/  WARPSYNC.COLLECTIVE R75, `(.L_x_1452) ;  /* 0x000000004b087348 */ /* 0x01ffea0003c00000 */
[----:B------:R0:W0:Y:S02]  /*3940*/  SHFL.IDX P4, R74, R72, R76, R77 ;  /* 0x0000004c484a7389 */ /* 0x000024000008004d */
[----:B01234-:R-:W-:Y:S05]  /*3950*/  ENDCOLLECTIVE ;  /* 0x000000000000791b */ /* 0x01ffea0003800000 */
.L_x_1452:
[----:B------:R-:W-:Y:S05]  /*3960*/  BSYNC B1 ;  /* 0x0000000000017941 */ /* 0x000fea0003800000 */
.L_x_1451:
[----:B------:R-:W-:Y:S05]  /*3970*/  BRA `(.L_x_1453) ;  /* 0xffffffe000b07947 */ /* 0x000fea000383ffff */
.L_x_1404:
[----:B------:R-:W-:Y:S01]  /*3980*/  BSSY B1, `(.L_x_1454) ;  /* 0x0000007000017945 */ /* 0x000fe20003800000 */
[----:B------:R-:W-:Y:S01]  /*3990*/  MOV R76, R19 ;  /* 0x00000013004c7202 */ /* 0x000fe20000000f00 */
[----:B------:R-:W-:Y:S02]  /*39a0*/  IMAD.MOV.U32 R77, RZ, RZ, 0x1f ;  /* 0x0000001fff4d7424 */ /* 0x000fe400078e00ff */
[----:B------:R-:W-:-:S07]  /*39b0*/  IMAD.MOV.U32 R75, RZ, RZ, -0x1 ;  /* 0xffffffffff4b7424 */ /* 0x000fce00078e00ff */
[----:B01234-:R-:W-:Y:S05]  /*39c0*/  WARPSYNC.COLLECTIVE R75, `(.L_x_1455) ;  /* 0x000000004b087348 */ /* 0x01ffea0003c00000 */
[----:B------:R0:W0:Y:S02]  /*39d0*/  SHFL.IDX P4, R74, R72, R76, R77 ;  /* 0x0000004c484a7389 */ /* 0x000024000008004d */
[----:B01234-:R-:W-:Y:S05]  /*39e0*/  ENDCOLLECTIVE ;  /* 0x000000000000791b */ /* 0x01ffea0003800000 */
.L_x_1455:
[----:B------:R-:W-:Y:S05]  /*39f0*/  BSYNC B1 ;  /* 0x0000000000017941 */ /* 0x000fea0003800000 */
.L_x_1454:
[----:B------:R-:W-:Y:S05]  /*3a00*/  BRA `(.L_x_1456) ;  /* 0xffffffe000a47947 */ /* 0x000fea000383ffff */
.L_x_1406:
[----:B------:R-:W-:Y:S01]  /*3a10*/  HFMA2 R77, -RZ, RZ, 0, 1.847743988037109375e-06 ;  /* 0x0000001fff4d7431 */ /* 0x000fe200000001ff */
[----:B------:R-:W-:Y:S01]  /*3a20*/  BSSY B1, `(.L_x_1457) ;  /* 0x0000006000017945 */ /* 0x000fe20003800000 */
[----:B------:R-:W-:Y:S02]  /*3a30*/  IMAD.MOV.U32 R76, RZ, RZ, R24 ;  /* 0x000000ffff4c7224 */ /* 0x000fe400078e0018 */
[----:B------:R-:W-:-:S07]  /*3a40*/  IMAD.MOV.U32 R75, RZ, RZ, -0x1 ;  /* 0xffffffffff4b7424 */ /* 0x000fce00078e00ff */
[----:B01234-:R-:W-:Y:S05]  /*3a50*/  WARPSYNC.COLLECTIVE R75, `(.L_x_1458) ;  /* 0x000000004b087348 */ /* 0x01ffea0003c00000 */
[----:B------:R0:W0:Y:S02]  /*3a60*/  SHFL.IDX P4, R74, R72, R76, R77 ;  /* 0x0000004c484a7389 */ /* 0x000024000008004d */
[----:B01234-:R-:W-:Y:S05]  /*3a70*/  ENDCOLLECTIVE ;  /* 0x000000000000791b */ /* 0x01ffea0003800000 */
.L_x_1458:
[----:B------:R-:W-:Y:S05]  /*3a80*/  BSYNC B1 ;  /* 0x0000000000017941 */ /* 0x000fea0003800000 */
.L_x_1457:
[----:B------:R-:W-:Y:S05]  /*3a90*/  BRA `(.L_x_1459) ;  /* 0xffffffe000987947 */ /* 0x000fea000383ffff */
.L_x_1408:
[----:B------:R-:W-:Y:S01]  /*3aa0*/  BSSY B1, `(.L_x_1460) ;  /* 0x0000007000017945 */ /* 0x000fe20003800000 */
[----:B------:R-:W-:Y:S01]  /*3ab0*/  IMAD.MOV.U32 R76, RZ, RZ, R25 ;  /* 0x000000ffff4c7224 */ /* 0x000fe200078e0019 */
[----:B------:R-:W-:Y:S01]  /*3ac0*/  MOV R75, 0xffffffff ;  /* 0xffffffff004b7802 */ /* 0x000fe20000000f00 */
[----:B------:R-:W-:-:S07]  /*3ad0*/  IMAD.MOV.U32 R77, RZ, RZ, 0x1f ;  /* 0x0000001fff4d7424 */ /* 0x000fce00078e00ff */
[----:B01234-:R-:W-:Y:S05]  /*3ae0*/  WARPSYNC.COLLECTIVE R75, `(.L_x_1461) ;  /* 0x000000004b087348 */ /* 0x01ffea0003c00000 */
[----:B------:R0:W0:Y:S02]  /*3af0*/  SHFL.IDX P4, R74, R72, R76, R77 ;  /* 0x0000004c484a7389 */ /* 0x000024000008004d */
[----:B01234-:R-:W-:Y:S05]  /*3b00*/  ENDCOLLECTIVE ;  /* 0x000000000000791b */ /* 0x01ffea0003800000 */
.L_x_1461:
[----:B------:R-:W-:Y:S05]  /*3b10*/  BSYNC B1 ;  /* 0x0000000000017941 */ /* 0x000fea0003800000 */
.L_x_1460:
[----:B------:R-:W-:Y:S05]  /*3b20*/  BRA `(.L_x_1462) ;  /* 0xffffffe0008c7947 */ /* 0x000fea000383ffff */
.L_x_1410:
[----:B------:R-:W-:Y:S01]  /*3b30*/  BSSY B1, `(.L_x_1463) ;  /* 0x0000007000017945 */ /* 0x000fe20003800000 */
[----:B------:R-:W-:Y:S01]  /*3b40*/  IMAD.MOV.U32 R76, RZ, RZ, R26 ;  /* 0x000000ffff4c7224 */ /* 0x000fe200078e001a */
[----:B------:R-:W-:Y:S01]  /*3b50*/  MOV R75, 0xffffffff ;  /* 0xffffffff004b7802 */ /* 0x000fe20000000f00 */
[----:B------:R-:W-:-:S07]  /*3b60*/  IMAD.MOV.U32 R77, RZ, RZ, 0x1f ;  /* 0x0000001fff4d7424 */ /* 0x000fce00078e00ff */
[----:B01234-:R-:W-:Y:S05]  /*3b70*/  WARPSYNC.COLLECTIVE R75, `(.L_x_1464) ;  /* 0x000000004b087348 */ /* 0x01ffea0003c00000 */
[----:B------:R0:W0:Y:S02]  /*3b80*/  SHFL.IDX P4, R74, R72, R76, R77 ;  /* 0x0000004c484a7389 */ /* 0x000024000008004d */
[----:B01234-:R-:W-:Y:S05]  /*3b90*/  ENDCOLLECTIVE ;  /* 0x000000000000791b */ /* 0x01ffea0003800000 */
.L_x_1464:
[----:B------:R-:W-:Y:S05]  /*3ba0*/  BSYNC B1 ;  /* 0x0000000000017941 */ /* 0x000fea0003800000 */
.L_x_1463:
[----:B------:R-:W-:Y:S05]  /*3bb0*/  BRA `(.L_x_1465) ;  /* 0xffffffe000807947 */ /* 0x000fea000383ffff */
.L_x_1412:
[----:B------:R-:W-:Y:S01]  /*3bc0*/  BSSY B1, `(.L_x_1466) ;  /* 0x0000007000017945 */ /* 0x000fe20003800000 */
[----:B------:R-:W-:Y:S01]  /*3bd0*/  IMAD.MOV.U32 R76, RZ, RZ, R27 ;  /* 0x000000ffff4c7224 */ /* 0x000fe200078e001b */
[----:B------:R-:W-:Y:S01]  /*3be0*/  MOV R75, 0xffffffff ;  /* 0xffffffff004b7802 */ /* 0x000fe20000000f00 */
[----:B------:R-:W-:-:S07]  /*3bf0*/  IMAD.MOV.U32 R77, RZ, RZ, 0x1f ;  /* 0x0000001fff4d7424 */ /* 0x000fce00078e00ff */
[----:B01234-:R-:W-:Y:S05]  /*3c00*/  WARPSYNC.COLLECTIVE R75, `(.L_x_1467) ;  /* 0x000000004b087348 */ /* 0x01ffea0003c00000 */
[----:B------:R0:W0:Y:S02]  /*3c10*/  SHFL.IDX P4, R74, R72, R76, R77 ;  /* 0x0000004c484a7389 */ /* 0x000024000008004d */
[----:B01234-:R-:W-:Y:S05]  /*3c20*/  ENDCOLLECTIVE ;  /* 0x000000000000791b */ /* 0x01ffea0003800000 */
.L_x_1467:
[----:B------:R-:W-:Y:S05]  /*3c30*/  BSYNC B1 ;  /* 0x0000000000017941 */ /* 0x000fea0003800000 */
.L_x_1466:
[----:B------:R-:W-:Y:S01]  /*3c40*/  IMAD.MOV.U32 R72, RZ, RZ, R74 ;  /* 0x000000ffff487224 */ /* 0x000fe200078e004a */
[----:B------:R-:W-:Y:S06]  /*3c50*/  BRA `(.L_x_1468) ;  /* 0xffffffe000707947 */ /* 0x000fec000383ffff */
        .weak           $__internal_46_$__cuda_sm20_div_s16
        .type           $__internal_46_$__cuda_sm20_div_s16,@function
        .size           $__internal_46_$__cuda_sm20_div_s16,($__internal_47_$__cuda_sm20_div_u16 - $__internal_46_$__cuda_sm20_div_s16)
$__internal_46_$__cuda_sm20_div_s16:
        /* <DEDUP_REMOVED lines=23> */
[----:B------:R-:W-:Y:S05]  /*3dd0*/  RET.REL.NODEC R20 `(_Z9cuda_gemmIiLi128ELi4ELi1ELi2048ELi128ELi128ELi64ELi0ELi0EEviiiPT_S1_S1_iii) ;  /* 0xffffffc014887950 */ /* 0x000fea0003c3ffff */
        .weak           $__internal_47_$__cuda_sm20_div_u16
        .type           $__internal_47_$__cuda_sm20_div_u16,@function
        .size           $__internal_47_$__cuda_sm20_div_u16,(.L_x_38550 - $__internal_47_$__cuda_sm20_div_u16)
$__internal_47_$__cuda_sm20_div_u16:
        /* <DEDUP_REMOVED lines=18> */
[----:B------:R-:W-:Y:S06]  /*3f00*/  RET.REL.NODEC R10 `(_Z9cuda_gemmIiLi128ELi4ELi1ELi2048ELi128ELi128ELi64ELi0ELi0EEviiiPT_S1_S1_iii) ;  /* 0xffffffc00a3c7950 */ /* 0x000fec0003c3ffff */
.L_x_1469:
        /* <DEDUP_REMOVED lines=15> */
.L_x_38550:


//--------------------- .text._Z9cuda_gemmIiLi128ELi4ELi1ELi2048ELi64ELi64ELi64ELi1ELi1EEviiiPT_S1_S1_iii --------------------------
	.section	.text._Z9cuda_gemmIiLi128ELi4ELi1ELi2048ELi64ELi64ELi64ELi1ELi1EEviiiPT_S1_S1_iii,"ax",@progbits
	.align	128
        .global         _Z9cuda_gemmIiLi128ELi4ELi1ELi2048ELi64ELi64ELi64ELi1ELi1EEviiiPT_S1_S1_iii
        .type           _Z9cuda_gemmIiLi128ELi4ELi1ELi2048ELi64ELi64ELi64ELi1ELi1EEviiiPT_S1_S1_iii,@function
        .size           _Z9cuda_gemmIiLi128ELi4ELi1ELi2048ELi64ELi64ELi64ELi1ELi1EEviiiPT_S1_S1_iii,(.L_x_38551 - _Z9cuda_gemmIiLi128ELi4ELi1ELi2048ELi64ELi64ELi64ELi1ELi1EEviiiPT_S1_S1_iii)
        .other          _Z9cuda_gemmIiLi128ELi4ELi1ELi2048ELi64ELi64ELi64ELi1ELi1EEviiiPT_S1_S1_iii,@"STO_CUDA_ENTRY STV_DEFAULT"
_Z9cuda_gemmIiLi128ELi4ELi1ELi2048ELi64ELi64ELi64ELi1ELi1EEviiiPT_S1_S1_iii:
.text._Z9cuda_gemmIiLi128ELi4ELi1ELi2048ELi64ELi64ELi64ELi1ELi1EEviiiPT_S1_S1_iii:
        /* <DEDUP_REMOVED lines=12> */
[----:B------:R-:W-:Y:S01]  /*00c0*/  MOV R12, 0x1f0 ;  /* 0x000001f0000c7802 */ /* 0x000fe20000000f00 */
[----:B------:R-:W4:Y:S01]  /*00d0*/  S2R R34, SR_CTAID.Z ;  /* 0x0000000000227919 */ /* 0x000f220000002700 */
[C---:B--2---:R-:W-:Y:S01]  /*00e0*/  IMAD.SHL.U32 R6, R35.reuse, 0x4, RZ ;  /* 0x0000000423067824 */ /* 0x044fe200078e00ff */
[----:B------:R-:W-:Y:S01]  /*00f0*/  LOP3.LUT R11, R35, 0xffff, RZ, 0xc0, !PT ;  /* 0x0000ffff230b7812 */ /* 0x000fe200078ec0ff */
[C---:B0-----:R-:W-:Y:S01]  /*0100*/  IMAD.SHL.U32 R3, R36.reuse, 0x4, RZ ;  /* 0x0000000424037824 */ /* 0x041fe200078e00ff */
[C---:B------:R-:W-:Y:S01]  /*0110*/  LOP3.LUT R56, R36.reuse, 0xf, RZ, 0xc0, !PT ;  /* 0x0000000f24387812 */ /* 0x040fe200078ec0ff */
[----:B------:R-:W-:Y:S01]  /*0120*/  IMAD.SHL.U32 R2, R36, 0x10, RZ ;  /* 0x0000001024027824 */ /* 0x000fe200078e00ff */
[----:B------:R-:W-:-:S02]  /*0130*/  SHF.R.U32.HI R33, RZ, 0x1, R36 ;  /* 0x00000001ff217819 */ /* 0x000fc40000011624 */
[----:B---3--:R-:W-:Y:S02]  /*0140*/  LEA R55, R0, R7, 0x18 ;  /* 0x0000000700377211 */ /* 0x008fe400078ec0ff */
[----:B------:R-:W-:Y:S02]  /*0150*/  LOP3.LUT R0, R3, 0x7c, RZ, 0xc0, !PT ;  /* 0x0000007c03007812 */ /* 0x000fe400078ec0ff */
[----:B------:R-:W-:Y:S01]  /*0160*/  LOP3.LUT R2, R2, 0x10, RZ, 0xc0, !PT ;  /* 0x0000001002027812 */ /* 0x000fe200078ec0ff */
[----:B------:R-:W-:Y:S01]  /*0170*/  IMAD R56, R56, 0x84, R55 ;  /* 0x0000008438387824 */ /* 0x000fe200078e0237 */
[----:B------:R-:W-:Y:S01]  /*0180*/  LOP3.LUT R57, R33, 0x1f, RZ, 0xc0, !PT ;  /* 0x0000001f21397812 */ /* 0x000fe200078ec0ff */
[----:B------:R-:W-:Y:S01]  /*0190*/  IMAD.IADD R55, R55, 0x1, R0 ;  /* 0x0000000137377824 */ /* 0x000fe200078e0200 */
[----:B-1----:R-:W-:-:S04]  /*01a0*/  IADD3 R0, PT, PT, R36, UR6, RZ ;  /* 0x0000000624007c10 */ /* 0x002fc8000fffe0ff */
[----:B------:R-:W-:-:S04]  /*01b0*/  LOP3.LUT R0, R0, 0x7ff, RZ, 0x3c, !PT ;  /* 0x000007ff00007812 */ /* 0x000fc800078e3cff */
[----:B------:R-:W-:Y:S02]  /*01c0*/  LOP3.LUT R10, R0, 0xffff, RZ, 0xc0, !PT ;  /* 0x0000ffff000a7812 */ /* 0x000fe400078ec0ff */
[----:B----4-:R-:W-:-:S07]  /*01d0*/  LEA R0, R57, R2, 0x5 ;  /* 0x0000000239007211 */ /* 0x010fce00078e28ff */
[----:B------:R-:W-:Y:S05]  /*01e0*/  CALL.REL.NOINC `($__internal_48_$__cuda_sm20_div_u16) ;  /* 0x0000001800547944 */ /* 0x000fea0003c00000 */
[----:B------:R-:W-:Y:S01]  /*01f0*/  LOP3.LUT R3, R3, 0x7ff, RZ, 0x3c, !PT ;  /* 0x000007ff03037812 */ /* 0x000fe200078e3cff */
[----:B------:R-:W-:Y:S01]  /*0200*/  IMAD.MOV.U32 R16, RZ, RZ, R53 ;  /* 0x000000ffff107224 */ /* 0x000fe200078e0035 */
[----:B------:R-:W-:Y:S02]  /*0210*/  LOP3.LUT R11, R6, 0xffff, RZ, 0xc0, !PT ;  /* 0x0000ffff060b7812 */ /* 0x000fe400078ec0ff */
[----:B------:R-:W-:Y:S01]  /*0220*/  MOV R12, 0x260 ;  /* 0x00000260000c7802 */ /* 0x000fe20000000f00 */
[----:B------:R-:W-:-:S05]  /*0230*/  IMAD.IADD R3, R3, 0x1, -R6 ;  /* 0x0000000103037824 */ /* 0x000fca00078e0a06 */
[----:B------:R-:W-:-:S07]  /*0240*/  LOP3.LUT R10, R3, 0xffff, RZ, 0xc0, !PT ;  /* 0x0000ffff030a7812 */ /* 0x000fce00078ec0ff */
[----:B------:R-:W-:Y:S05]  /*0250*/  CALL.REL.NOINC `($__internal_48_$__cuda_sm20_div_u16) ;  /* 0x0000001800387944 */ /* 0x000fea0003c00000 */
        /* <DEDUP_REMOVED lines=12> */
[--C-:B------:R-:W-:Y:S01]  /*0320*/  LOP3.LUT R24, R0, 0x8, R3.reuse, 0xf6, !PT ;  /* 0x0000000800187812 */ /* 0x100fe200078ef603 */
        /* <DEDUP_REMOVED lines=13> */
[----:B------:R-:W-:Y:S02]  /*0400*/  LOP3.LUT R25, R22, 0xf, RZ, 0xc0, !PT ;  /* 0x0000000f16197812 */ /* 0x000fe400078ec0ff */
[----:B0-----:R-:W-:Y:S01]  /*0410*/  LEA R51, R6, R51, 0x18 ;  /* 0x0000003306337211 */ /* 0x001fe200078ec0ff */
[----:B------:R-:W-:Y:S01]  /*0420*/  VIADD R6, R33, 0x3 ;  /* 0x0000000321067836 */ /* 0x000fe20000000000 */
[----:B------:R-:W-:-:S02]  /*0430*/  LOP3.LUT R15, R4, 0xf, RZ, 0xc0, !PT ;  /* 0x0000000f040f7812 */ /* 0x000fc400078ec0ff */
[----:B------:R-:W-:Y:S02]  /*0440*/  LOP3.LUT R11, R8, 0xf, RZ, 0xc0, !PT ;  /* 0x0000000f080b7812 */ /* 0x000fe400078ec0ff */
[----:B------:R-:W-:Y:S02]  /*0450*/  LOP3.LUT R13, R6, 0xf, RZ, 0xc0, !PT ;  /* 0x0000000f060d7812 */ /* 0x000fe400078ec0ff */
[----:B------:R-:W-:Y:S02]  /*0460*/  LOP3.LUT R19, R14, 0xf, RZ, 0xc0, !PT ;  /* 0x0000000f0e137812 */ /* 0x000fe400078ec0ff */
[----:B------:R-:W-:Y:S02]  /*0470*/  LOP3.LUT R27, R26, 0xf, RZ, 0xc0, !PT ;  /* 0x0000000f1a1b7812 */ /* 0x000fe400078ec0ff */
[----:B------:R-:W-:Y:S02]  /*0480*/  LOP3.LUT R29, R28, 0xf, RZ, 0xc0, !PT ;  /* 0x0000000f1c1d7812 */ /* 0x000fe400078ec0ff */
[----:B------:R-:W-:-:S02]  /*0490*/  LOP3.LUT R54, R0, 0xf, R33, 0xf8, !PT ;  /* 0x0000000f00367812 */ /* 0x000fc400078ef821 */
        /* <DEDUP_REMOVED lines=22> */
[C---:B------:R-:W-:Y:S02]  /*0600*/  LOP3.LUT R50, R0.reuse, R27, RZ, 0xfc, !PT ;  /* 0x0000001b00327212 */ /* 0x040fe400078efcff */
[----:B------:R-:W-:Y:S01]  /*0610*/  LOP3.LUT R52, R0, R29, RZ, 0xfc, !PT ;  /* 0x0000001d00347212 */ /* 0x000fe200078efcff */
[----:B------:R-:W-:Y:S01]  /*0620*/  IMAD R0, R24, 0x4, R51 ;  /* 0x0000000418007824 */ /* 0x000fe200078e0233 */
[C---:B------:R-:W-:Y:S02]  /*0630*/  LOP3.LUT R14, R2.reuse, R5, RZ, 0xfc, !PT ;  /* 0x00000005020e7212 */ /* 0x040fe400078efcff */
[C---:B------:R-:W-:Y:S02]  /*0640*/  LOP3.LUT R12, R2.reuse, R7, RZ, 0xfc, !PT ;  /* 0x00000007020c7212 */ /* 0x040fe400078efcff */
[C---:B------:R-:W-:Y:S02]  /*0650*/  LOP3.LUT R10, R2.reuse, R9, RZ, 0xfc, !PT ;  /* 0x00000009020a7212 */ /* 0x040fe400078efcff */
[----:B------:R-:W-:-:S02]  /*0660*/  LOP3.LUT R8, R2, R3, RZ, 0xfc, !PT ;  /* 0x0000000302087212 */ /* 0x000fc400078efcff */
[-C--:B------:R-:W-:Y:S02]  /*0670*/  LEA R38, R38, R51.reuse, 0x2 ;  /* 0x0000003326267211 */ /* 0x080fe400078e10ff */
[-C--:B------:R-:W-:Y:S02]  /*0680*/  LEA R42, R42, R51.reuse, 0x2 ;  /* 0x000000332a2a7211 */ /* 0x080fe400078e10ff */
[-C--:B------:R-:W-:Y:S02]  /*0690*/  LEA R46, R46, R51.reuse, 0x2 ;  /* 0x000000332e2e7211 */ /* 0x080fe400078e10ff */
[----:B------:R-:W-:Y:S01]  /*06a0*/  LEA R50, R50, R51, 0x2 ;  /* 0x0000003332327211 */ /* 0x000fe200078e10ff */
[----:B------:R-:W-:Y:S01]  /*06b0*/  IMAD R51, R52, 0x4, R51 ;  /* 0x0000000434337824 */ /* 0x000fe200078e0233 */
[C---:B------:R-:W-:Y:S02]  /*06c0*/  LOP3.LUT R33, R2.reuse, 0xf, R33, 0xf8, !PT ;  /* 0x0000000f02217812 */ /* 0x040fe400078ef821 */
        /* <DEDUP_REMOVED lines=10> */
[----:B------:R-:W-:Y:S02]  /*0770*/  LOP3.LUT R52, R16, 0x3, RZ, 0xc0, !PT ;  /* 0x0000000310347812 */ /* 0x000fe400078ec0ff */
[----:B-1----:R-:W-:-:S07]  /*0780*/  LOP3.LUT R53, R53, 0x3, RZ, 0xc0, !PT ;  /* 0x0000000335357812 */ /* 0x002fce00078ec0ff */
.L_x_1485:
[----:B------:R-:W-:Y:S01]  /*0790*/  ISETP.NE.AND P0, PT, R52, 0x2, PT ;  /* 0x000000023400780c */ /* 0x000fe20003f05270 */
[----:B------:R-:W-:Y:S01]  /*07a0*/  USHF.L.U32 UR7, UR6, 0x2, URZ ;  /* 0x0000000206077899 */ /* 0x000fe200080006ff */
[----:B------:R-:W-:Y:S01]  /*07b0*/  BSSY.RECONVERGENT B0, `(.L_x_1470) ;  /* 0x0000013000007945 */ /* 0x000fe20003800200 */
[----:B------:R-:W-:-:S10]  /*07c0*/  IMAD.MOV.U32 R16, RZ, RZ, R36 ;  /* 0x000000ffff107224 */ /* 0x000fd400078e0024 */
[----:B-1----:R-:W-:Y:S05]  /*07d0*/  @!P0 BRA `(.L_x_1471) ;  /* 0x0000000000408947 */ /* 0x002fea0003800000 */
        /* <DEDUP_REMOVED lines=10> */
[----:B------:R1:W-:Y:S01]  /*0880*/  STS [R17+UR7], RZ ;  /* 0x000000ff11007988 */ /* 0x0003e20008000807 */
[----:B------:R-:W-:Y:S01]  /*0890*/  IADD3 R18, PT, PT, R17, UR7, RZ ;  /* 0x0000000711127c10 */ /* 0x000fe2000fffe0ff */
[----:B------:R-:W-:-:S10]  /*08a0*/  VIADD R16, R16, UR6 ;  /* 0x0000000610107c36 */ /* 0x000fd40008000000 */
[----:B------:R-:W2:Y:S01]  /*08b0*/  @P0 LDC R19, c[0x0][0x360] ;  /* 0x0000d800ff130b82 */ /* 0x000ea20000000800 */
[----:B------:R1:W-:Y:S02]  /*08c0*/  @P0 STS [R18+UR7], RZ ;  /* 0x000000ff12000988 */ /* 0x0003e40008000807 */
[----:B-12---:R-:W-:-:S07]  /*08d0*/  @P0 IMAD.IADD R16, R16, 0x1, R19 ;  /* 0x0000000110100824 */ /* 0x006fce00078e0213 */
.L_x_1471:
[----:B------:R-:W-:Y:S05]  /*08e0*/  BSYNC.RECONVERGENT B0 ;  /* 0x0000000000007941 */ /* 0x000fea0003800200 */
.L_x_1470:
[----:B------:R-:W1:Y:S01]  /*08f0*/  S2UR UR5, SR_CgaCtaId ;  /* 0x00000000000579c3 */ /* 0x000e620000008800 */
[----:B------:R-:W-:Y:S01]  /*0900*/  UMOV UR4, 0x400 ;  /* 0x0000040000047882 */ /* 0x000fe20000000000 */
[----:B------:R-:W-:Y:S01]  /*0910*/  BSSY.RECONVERGENT B0, `(.L_x_1472) ;  /* 0x000000f000007945 */ /* 0x000fe20003800200 */
[----:B------:R-:W-:-:S04]  /*0920*/  UIADD3 UR4, UPT, UPT, UR4, 0x1880, URZ ;  /* 0x0000188004047890 */ /* 0x000fc8000fffe0ff */
[----:B-1----:R-:W-:-:S06]  /*0930*/  ULEA UR4, UR5, UR4, 0x18 ;  /* 0x0000000405047291 */ /* 0x002fcc000f8ec0ff */
[----:B0-----:R-:W-:-:S07]  /*0940*/  LEA R17, R16, UR4, 0x2 ;  /* 0x0000000410117c11 */ /* 0x001fce000f8e10ff */
.L_x_1473:
[----:B0-----:R-:W0:Y:S01]  /*0950*/  LDC R20, c[0x0][0x360] ;  /* 0x0000d800ff147b82 */ /* 0x001e220000000800 */
[----:B------:R-:W-:Y:S01]  /*0960*/  STS [R17], RZ ;  /* 0x000000ff11007388 */ /* 0x000fe20000000800 */
[----:B------:R-:W-:-:S03]  /*0970*/  IADD3 R16, PT, PT, R16, UR7, RZ ;  /* 0x0000000710107c10 */ /* 0x000fc6000fffe0ff */
[----:B------:R1:W-:Y:S01]  /*0980*/  STS [R17+UR7], RZ ;  /* 0x000000ff11007988 */ /* 0x0003e20008000807 */
        /* <DEDUP_REMOVED lines=8> */
.L_x_1472:
[----:B------:R-:W-:Y:S01]  /*0a10*/  PLOP3.LUT P0, PT, PT, PT, PT, 0x80, 0x8 ;  /* 0x000000000008781c */ /* 0x000fe20003f0f070 */
[----:B------:R-:W-:-:S12]  /*0a20*/  IMAD.MOV.U32 R21, RZ, RZ, RZ ;  /* 0x000000ffff157224 */ /* 0x000fd800078e00ff */
.L_x_1480:
[----:B-12---:R-:W1:Y:S01]  /*0a30*/  S2R R17, SR_CgaCtaId ;  /* 0x0000000000117919 */ /* 0x006e620000008800 */
[----:B------:R-:W-:Y:S01]  /*0a40*/  MOV R16, 0x400 ;  /* 0x0000040000107802 */ /* 0x000fe20000000f00 */
[----:B------:R-:W-:Y:S01]  /*0a50*/  BSSY.RECONVERGENT B0, `(.L_x_1474) ;  /* 0x0000012000007945 */ /* 0x000fe20003800200 */
[----:B------:R-:W-:Y:S01]  /*0a60*/  PLOP3.LUT P1, PT, P0, PT, PT, 0x80, 0x8 ;  /* 0x000000000008781c */ /* 0x000fe2000072f070 */
[----:B------:R-:W-:Y:S01]  /*0a70*/  IMAD R22, R58, 0x800, R21 ;  /* 0x000008003a167824 */ /* 0x000fe200078e0215 */
[----:B------:R-:W-:Y:S01]  /*0a80*/  SHF.L.U32 R23, R36, 0x2, RZ ;  /* 0x0000000224177819 */ /* 0x000fe200000006ff */
[----:B------:R-:W-:-:S05]  /*0a90*/  VIADD R16, R16, 0x880 ;  /* 0x0000088010107836 */ /* 0x000fca0000000000 */
[----:B-1----:R-:W-:-:S07]  /*0aa0*/  LEA R24, R17, R16, 0x18 ;  /* 0x0000001011187211 */ /* 0x002fce00078ec0ff */
.L_x_1475:
[----:B-1----:R-:W1:Y:S01]  /*0ab0*/  LDC.64 R16, c[0x0][0x390] ;  /* 0x0000e400ff107b82 */ /* 0x002e620000000a00 */
[C---:B0-----:R-:W-:Y:S02]  /*0ac0*/  LOP3.LUT R19, R23.reuse, 0x1c, RZ, 0xc0, !PT ;  /* 0x0000001c17137812 */ /* 0x041fe400078ec0ff */
[----:B------:R-:W-:-:S03]  /*0ad0*/  LEA.HI R18, R23, R34, RZ, 0x1b ;  /* 0x0000002217127211 */ /* 0x000fc600078fd8ff */
[----:B------:R-:W-:-:S04]  /*0ae0*/  IMAD.IADD R19, R22, 0x1, R19 ;  /* 0x0000000116137824 */ /* 0x000fc800078e0213 */
[----:B------:R-:W-:-:S04]  /*0af0*/  IMAD R19, R18, 0x40, R19 ;  /* 0x0000004012137824 */ /* 0x000fc800078e0213 */
[----:B-1----:R-:W-:-:S06]  /*0b00*/  IMAD.WIDE R16, R19, 0x4, R16 ;  /* 0x0000000413107825 */ /* 0x002fcc00078e0210 */
[----:B------:R-:W2:Y:S01]  /*0b10*/  LDG.E.128 R16, desc[UR8][R16.64] ;  /* 0x0000000810107981 */ /* 0x000ea2000c1e1d00 */
[C---:B------:R-:W-:Y:S01]  /*0b20*/  LEA R20, R23.reuse, R24, 0x2 ;  /* 0x0000001817147211 */ /* 0x040fe200078e10ff */
[----:B------:R-:W-:-:S05]  /*0b30*/  VIADD R23, R23, UR7 ;  /* 0x0000000717177c36 */ /* 0x000fca0008000000 */
[----:B------:R-:W-:Y:S01]  /*0b40*/  ISETP.GE.U32.AND P0, PT, R23, 0x400, PT ;  /* 0x000004001700780c */ /* 0x000fe20003f06070 */
[----:B--2---:R1:W-:-:S12]  /*0b50*/  STS.128 [R20], R16 ;  /* 0x0000001014007388 */ /* 0x0043d80000000c00 */
[----:B------:R-:W-:Y:S05]  /*0b60*/  @!P0 BRA `(.L_x_1475) ;  /* 0xfffffffc00d08947 */ /* 0x000fea000383ffff */
[----:B------:R-:W-:Y:S05]  /*0b70*/  BSYNC.RECONVERGENT B0 ;  /* 0x0000000000007941 */ /* 0x000fea0003800200 */
.L_x_1474:
[----:B------:R-:W-:Y:S02]  /*0b80*/  IMAD R64, R34, 0x40, R21 ;  /* 0x0000004022407824 */ /* 0x000fe400078e0215 */
[----:B------:R-:W-:-:S07]  /*0b90*/  IMAD.MOV.U32 R63, RZ, RZ, RZ ;  /* 0x000000ffff3f7224 */ /* 0x000fce00078e00ff */
.L_x_1479:
[----:B-12---:R-:W-:Y:S02]  /*0ba0*/  LOP3.LUT R16, R36, 0xf, RZ, 0xc0, !PT ;  /* 0x0000000f24107812 */ /* 0x006fe400078ec0ff */
[----:B------:R-:W-:Y:S02]  /*0bb0*/  SHF.R.U32.HI R19, RZ, 0x4, R36 ;  /* 0x00000004ff137819 */ /* 0x000fe40000011624 */
[----:B------:R-:W-:-:S07]  /*0bc0*/  IADD3 R23, PT, PT, R16, R63, RZ ;  /* 0x0000003f10177210 */ /* 0x000fce0007ffe0ff */
.L_x_1476:
[----:B0-----:R-:W0:Y:S01]  /*0bd0*/  LDC.64 R16, c[0x0][0x398] ;  /* 0x0000e600ff107b82 */ /* 0x001e220000000a00 */
[----:B------:R-:W-:-:S04]  /*0be0*/  IMAD.IADD R18, R64, 0x1, R19 ;  /* 0x0000000140127824 */ /* 0x000fc800078e0213 */
        /* <DEDUP_REMOVED lines=8> */
[----:B------:R-:W-:Y:S05]  /*0c70*/  WARPSYNC.ALL ;  /* 0x0000000000007948 */ /* 0x000fea0003800000 */
[----:B------:R-:W-:Y:S01]  /*0c80*/  SHF.R.U32.HI R66, RZ, 0x6, R36 ;  /* 0x00000006ff427819 */ /* 0x000fe20000011624 */
[----:B------:R-:W-:Y:S01]  /*0c90*/  BAR.SYNC.DEFER_BLOCKING 0x0 ;  /* 0x0000000000007b1d */ /* 0x000fe20000010000 */
[----:B------:R-:W-:-:S13]  /*0ca0*/  LOP3.LUT P0, RZ, R36, 0x1, RZ, 0xc0, !PT ;  /* 0x0000000124ff7812 */ /* 0x000fda000780c0ff */
[----:B------:R-:W1:Y:S01]  /*0cb0*/  @!P0 S2R R19, SR_CgaCtaId ;  /* 0x0000000000138919 */ /* 0x000e620000008800 */
[----:B0-----:R-:W-:-:S04]  /*0cc0*/  @!P0 MOV R16, 0x400 ;  /* 0x0000040000108802 */ /* 0x001fc80000000f00 */
[----:B------:R-:W-:Y:S01]  /*0cd0*/  @!P0 IADD3 R16, PT, PT, R16, 0x1880, RZ ;  /* 0x0000188010108810 */ /* 0x000fe20007ffe0ff */
[----:B------:R0:W2:Y:S04]  /*0ce0*/  LDS R62, [R54] ;  /* 0x00000000363e7984 */ /* 0x0000a80000000800 */
[----:B------:R0:W3:Y:S04]  /*0cf0*/  LDS R61, [R38] ;  /* 0x00000000263d7984 */ /* 0x0000e80000000800 */
[----:B------:R0:W4:Y:S04]  /*0d00*/  LDS R60, [R39] ;  /* 0x00000000273c7984 */ /* 0x0001280000000800 */
[----:B------:R0:W0:Y:S04]  /*0d10*/  LDS R59, [R40] ;  /* 0x00000000283b7984 */ /* 0x0000280000000800 */
[----:B------:R0:W0:Y:S04]  /*0d20*/  LDS R31, [R41] ;  /* 0x00000000291f7984 */ /* 0x0000280000000800 */
[----:B------:R0:W0:Y:S01]  /*0d30*/  LDS R30, [R42] ;  /* 0x000000002a1e7984 */ /* 0x0000220000000800 */
[----:B-1----:R-:W-:-:S03]  /*0d40*/  @!P0 LEA R19, R19, R16, 0x18 ;  /* 0x0000001013138211 */ /* 0x002fc600078ec0ff */
        /* <DEDUP_REMOVED lines=9> */
[----:B--234-:R1:W0:Y:S02]  /*0de0*/  LDS R20, [R51] ;  /* 0x0000000033147984 */ /* 0x01c2240000000800 */
.L_x_1478:
[----:B------:R-:W-:Y:S01]  /*0df0*/  IMAD R65, R66, 0x84, R55 ;  /* 0x0000008442417824 */ /* 0x000fe200078e0237 */
[----:B------:R-:W-:-:S05]  /*0e00*/  UMOV UR4, 0xffffffff ;  /* 0xffffffff00047882 */ /* 0x000fca0000000000 */
[----:B--2---:R-:W2:Y:S01]  /*0e10*/  LDS R65, [R65] ;  /* 0x0000000041417984 */ /* 0x004ea20000000800 */
[----:B------:R-:W-:Y:S05]  /*0e20*/  BRA.DIV UR4, `(.L_x_1477) ;  /* 0x0000000604f87947 */ /* 0x000fea000b800000 */
[----:B--2---:R-:W2:Y:S04]  /*0e30*/  SHFL.IDX PT, R67, R65, R33, 0x1f ;  /* 0x00001f2141437589 */ /* 0x004ea800000e0000 */
[----:B------:R-:W3:Y:S01]  /*0e40*/  SHFL.IDX PT, R69, R65, R15, 0x1f ;  /* 0x00001f0f41457589 */ /* 0x000ee200000e0000 */
[----:B--2---:R-:W-:-:S04]  /*0e50*/  IMAD R68, R62, R67, RZ ;  /* 0x000000433e447224 */ /* 0x004fc800078e02ff */
[----:B---3--:R-:W-:Y:S02]  /*0e60*/  IMAD R67, R61, R69, R68 ;  /* 0x000000453d437224 */ /* 0x008fe400078e0244 */
[----:B------:R-:W2:Y:S02]  /*0e70*/  SHFL.IDX PT, R69, R65, R14, 0x1f ;  /* 0x00001f0e41457589 */ /* 0x000ea400000e0000 */
[----:B--2---:R-:W-:Y:S02]  /*0e80*/  IMAD R68, R60, R69, R67 ;  /* 0x000000453c447224 */ /* 0x004fe400078e0243 */
        /* <DEDUP_REMOVED lines=24> */
[----:B------:R0:W2:Y:S05]  /*1010*/  SHFL.IDX PT, R69, R65, R2, 0x1f ;  /* 0x00001f0241457589 */ /* 0x0000aa00000e0000 */
.L_x_1502:
[----:B------:R-:W-:Y:S01]  /*1020*/  IMAD.IADD R16, R66, 0x1, R63 ;  /* 0x0000000142107824 */ /* 0x000fe200078e023f */
[----:B------:R-:W-:Y:S05]  /*1030*/  WARPSYNC.ALL ;  /* 0x0000000000007948 */ /* 0x000fea0003800000 */
[----:B------:R-:W-:Y:S01]  /*1040*/  IMAD R16, R16, 0x20, R57 ;  /* 0x0000002010107824 */ /* 0x000fe200078e0239 */
[----:B------:R-:W-:Y:S01]  /*1050*/  ISETP.GE.U32.AND P2, PT, R66, 0xe, PT ;  /* 0x0000000e4200780c */ /* 0x000fe20003f46070 */
[----:B--2---:R-:W-:Y:S01]  /*1060*/  IMAD R67, R20, R69, R67 ;  /* 0x0000004514437224 */ /* 0x004fe200078e0243 */
[----:B------:R-:W-:Y:S01]  /*1070*/  IADD3 R66, PT, PT, R66, 0x2, RZ ;  /* 0x0000000242427810 */ /* 0x000fe20007ffe0ff */
[----:B------:R-:W-:-:S03]  /*1080*/  @!P0 IMAD R17, R16, 0x4, R19 ;  /* 0x0000000410118824 */ /* 0x000fc600078e0213 */
[----:B------:R-:W-:Y:S04]  /*1090*/  SHFL.DOWN PT, R16, R67, 0x1, 0x1e1f ;  /* 0x083e1f0043107f89 */ /* 0x000fe800000e0000 */
[----:B0-----:R-:W0:Y:S02]  /*10a0*/  @!P0 LDS R65, [R17] ;  /* 0x0000000011418984 */ /* 0x001e240000000800 */
[----:B0-----:R-:W-:-:S05]  /*10b0*/  @!P0 IADD3 R16, PT, PT, R65, R16, R67 ;  /* 0x0000001041108210 */ /* 0x001fca0007ffe043 */
[----:B------:R2:W-:Y:S01]  /*10c0*/  @!P0 STS [R17], R16 ;  /* 0x0000001011008388 */ /* 0x0005e20000000800 */
[----:B------:R-:W-:Y:S05]  /*10d0*/  @!P2 BRA `(.L_x_1478) ;  /* 0xfffffffc0044a947 */ /* 0x000fea000383ffff */
[----:B------:R-:W-:-:S05]  /*10e0*/  VIADD R63, R63, 0x10 ;  /* 0x000000103f3f7836 */ /* 0x000fca0000000000 */
[----:B------:R-:W-:-:S13]  /*10f0*/  ISETP.GE.U32.AND P0, PT, R63, 0x40, PT ;  /* 0x000000403f00780c */ /* 0x000fda0003f06070 */
[----:B------:R-:W-:Y:S05]  /*1100*/  @!P0 BRA `(.L_x_1479) ;  /* 0xfffffff800a48947 */ /* 0x000fea000383ffff */
[----:B------:R-:W-:Y:S01]  /*1110*/  PLOP3.LUT P0, PT, PT, PT, PT, 0x8, 0x80 ;  /* 0x000000000080781c */ /* 0x000fe20003f0e170 */
[----:B------:R-:W-:Y:S01]  /*1120*/  IMAD.MOV.U32 R21, RZ, RZ, 0x20 ;  /* 0x00000020ff157424 */ /* 0x000fe200078e00ff */
[----:B------:R-:W-:Y:S11]  /*1130*/  @P1 BRA `(.L_x_1480) ;  /* 0xfffffff8003c1947 */ /* 0x000ff6000383ffff */
[----:B------:R-:W-:Y:S01]  /*1140*/  ISETP.NE.AND P0, PT, R53, 0x2, PT ;  /* 0x000000023500780c */ /* 0x000fe20003f05270 */
[----:B------:R-:W-:Y:S05]  /*1150*/  WARPSYNC.ALL ;  /* 0x0000000000007948 */ /* 0x000fea0003800000 */
[----:B------:R-:W-:Y:S01]  /*1160*/  BAR.SYNC.DEFER_BLOCKING 0x0 ;  /* 0x0000000000007b1d */ /* 0x000fe20000010000 */
[----:B------:R-:W-:Y:S01]  /*1170*/  IMAD.SHL.U32 R68, R36, 0x4, RZ ;  /* 0x0000000424447824 */ /* 0x000fe200078e00ff */
[----:B------:R-:W-:-:S04]  /*1180*/  SHF.L.U32 R59, R35, 0x2, RZ ;  /* 0x00000002233b7819 */ /* 0x000fc800000006ff */
[----:B------:R-:W-:Y:S04]  /*1190*/  BSSY.RECONVERGENT B0, `(.L_x_1481) ;  /* 0x0000020000007945 */ /* 0x000fe80003800200 */
[----:B------:R-:W-:Y:S05]  /*11a0*/  @!P0 BRA `(.L_x_1482) ;  /* 0x0000000000788947 */ /* 0x000fea0003800000 */
[----:B------:R-:W0:Y:S01]  /*11b0*/  S2UR UR5, SR_CgaCtaId ;  /* 0x00000000000579c3 */ /* 0x000e220000008800 */
[----:B------:R-:W-:Y:S01]  /*11c0*/  UMOV UR4, 0x400 ;  /* 0x0000040000047882 */ /* 0x000fe20000000000 */
[----:B------:R-:W-:Y:S01]  /*11d0*/  IMAD.SHL.U32 R26, R58, 0x800, RZ ;  /* 0x000008003a1a7824 */ /* 0x000fe200078e00ff */
[----:B------:R-:W-:Y:S01]  /*11e0*/  UIADD3 UR4, UPT, UPT, UR4, 0x1880, URZ ;  /* 0x0000188004047890 */ /* 0x000fe2000fffe0ff */
[----:B------:R-:W-:-:S03]  /*11f0*/  ISETP.NE.AND P0, PT, R53, 0x3, PT ;  /* 0x000000033500780c */ /* 0x000fc60003f05270 */
[----:B------:R-:W-:Y:S01]  /*1200*/  LOP3.LUT R21, R26, R68, RZ, 0xfc, !PT ;  /* 0x000000441a157212 */ /* 0x000fe200078efcff */
[----:B------:R-:W3:Y:S01]  /*1210*/  LDC.64 R24, c[0x0][0x3a0] ;  /* 0x0000e800ff187b82 */ /* 0x000ee20000000a00 */
[----:B------:R-:W-:Y:S01]  /*1220*/  IMAD.IADD R68, R68, 0x1, R59 ;  /* 0x0000000144447824 */ /* 0x000fe200078e023b */
[----:B0-----:R-:W-:-:S06]  /*1230*/  ULEA UR4, UR5, UR4, 0x18 ;  /* 0x0000000405047291 */ /* 0x001fcc000f8ec0ff */
[----:B--2---:R-:W-:Y:S01]  /*1240*/  LEA R17, R36, UR4, 0x2 ;  /* 0x0000000424117c11 */ /* 0x004fe2000f8e10ff */
[----:B---3--:R-:W-:-:S04]  /*1250*/  IMAD.WIDE R20, R21, 0x4, R24 ;  /* 0x0000000415147825 */ /* 0x008fc800078e0218 */
[----:B------:R-:W-:-:S05]  /*1260*/  IMAD R22, R36, 0xc, R17 ;  /* 0x0000000c24167824 */ /* 0x000fca00078e0211 */
[----:B------:R-:W0:Y:S04]  /*1270*/  LDS.128 R16, [R22] ;  /* 0x0000000016107984 */ /* 0x000e280000000c00 */
[----:B0-----:R0:W-:Y:S01]  /*1280*/  STG.E.128 desc[UR8][R20.64], R16 ;  /* 0x0000001014007986 */ /* 0x0011e2000c101d08 */
[----:B------:R-:W-:Y:S05]  /*1290*/  @!P0 BRA `(.L_x_1482) ;  /* 0x00000000003c8947 */ /* 0x000fea0003800000 */
[----:B0-----:R-:W0:Y:S01]  /*12a0*/  LDC R17, c[0x0][0x360] ;  /* 0x0000d800ff117b82 */ /* 0x001e220000000800 */
[----:B------:R-:W-:Y:S01]  /*12b0*/  ISETP.NE.AND P0, PT, R53, RZ, PT ;  /* 0x000000ff3500720c */ /* 0x000fe20003f05270 */
[----:B------:R-:W-:Y:S02]  /*12c0*/  IMAD.IADD R28, R59, 0x1, R68 ;  /* 0x000000013b1c7824 */ /* 0x000fe400078e0244 */
[----:B------:R-:W-:-:S03]  /*12d0*/  IMAD.IADD R27, R68, 0x1, R26 ;  /* 0x00000001441b7824 */ /* 0x000fc600078e021a */
[----:B------:R-:W-:-:S07]  /*12e0*/  MOV R68, R28 ;  /* 0x0000001c00447202 */ /* 0x000fce0000000f00 */
[----:B------:R-:W-:Y:S02]  /*12f0*/  @P0 IMAD.IADD R29, R28, 0x1, R26 ;  /* 0x000000011c1d0824 */ /* 0x000fe400078e021a */
[----:B------:R-:W-:-:S04]  /*1300*/  IMAD.WIDE R26, R27, 0x4, R24 ;  /* 0x000000041b1a7825 */ /* 0x000fc800078e0218 */
[----:B------:R-:W-:-:S04]  /*1310*/  @P0 IMAD.WIDE R24, R29, 0x4, R24 ;  /* 0x000000041d180825 */ /* 0x000fc800078e0218 */
[----:B0-----:R-:W-:Y:S02]  /*1320*/  IMAD R16, R17, 0x10, R22 ;  /* 0x0000001011107824 */ /* 0x001fe400078e0216 */
[----:B------:R-:W-:-:S03]  /*1330*/  @P0 IMAD.IADD R68, R59, 0x1, R28 ;  /* 0x000000013b440824 */ /* 0x000fc600078e021c */
[----:B------:R-:W-:Y:S02]  /*1340*/  @P0 LEA R20, R17, R16, 0x4 ;  /* 0x0000001011140211 */ /* 0x000fe400078e20ff */
[----:B------:R-:W0:Y:S04]  /*1350*/  LDS.128 R16, [R16] ;  /* 0x0000000010107984 */ /* 0x000e280000000c00 */
[----:B------:R-:W2:Y:S04]  /*1360*/  @P0 LDS.128 R20, [R20] ;  /* 0x0000000014140984 */ /* 0x000ea80000000c00 */
[----:B0-----:R3:W-:Y:S04]  /*1370*/  STG.E.128 desc[UR8][R26.64], R16 ;  /* 0x000000101a007986 */ /* 0x0017e8000c101d08 */
[----:B--2---:R3:W-:Y:S02]  /*1380*/  @P0 STG.E.128 desc[UR8][R24.64], R20 ;  /* 0x0000001418000986 */ /* 0x0047e4000c101d08 */
.L_x_1482:
[----:B------:R-:W-:Y:S05]  /*1390*/  BSYNC.RECONVERGENT B0 ;  /* 0x0000000000007941 */ /* 0x000fea0003800200 */
.L_x_1481:
[----:B------:R-:W4:Y:S01]  /*13a0*/  S2UR UR5, SR_CgaCtaId ;  /* 0x00000000000579c3 */ /* 0x000f220000008800 */
[----:B------:R-:W-:Y:S01]  /*13b0*/  UMOV UR4, 0x400 ;  /* 0x0000040000047882 */ /* 0x000fe20000000000 */
[----:B------:R-:W-:Y:S01]  /*13c0*/  BSSY.RECONVERGENT B0, `(.L_x_1483) ;  /* 0x000001f000007945 */ /* 0x000fe20003800200 */
[----:B------:R-:W-:-:S04]  /*13d0*/  UIADD3 UR4, UPT, UPT, UR4, 0x1880, URZ ;  /* 0x0000188004047890 */ /* 0x000fc8000fffe0ff */
[----:B----4-:R-:W-:-:S12]  /*13e0*/  ULEA UR4, UR5, UR4, 0x18 ;  /* 0x0000000405047291 */ /* 0x010fd8000f8ec0ff */
.L_x_1484:
[----:B--23--:R-:W3:Y:S01]  /*13f0*/  LDC R25, c[0x0][0x360] ;  /* 0x0000d800ff197b82 */ /* 0x00cee20000000800 */
[----:B------:R-:W-:Y:S01]  /*1400*/  LEA R64, R68, UR4, 0x2 ;  /* 0x0000000444407c11 */ /* 0x000fe2000f8e10ff */
[C-C-:B------:R-:W-:Y:S02]  /*1410*/  IMAD R63, R58.reuse, 0x800, R68.reuse ;  /* 0x000008003a3f7824 */ /* 0x140fe400078e0244 */
[C---:B------:R-:W-:Y:S02]  /*1420*/  IMAD.IADD R68, R59.reuse, 0x1, R68 ;  /* 0x000000013b447824 */ /* 0x040fe400078e0244 */
[----:B0-2---:R0:W2:Y:S02]  /*1430*/  LDS.128 R16, [R64] ;  /* 0x0000000040107984 */ /* 0x0050a40000000c00 */
[----:B------:R-:W4:Y:S01]  /*1440*/  LDC.64 R60, c[0x0][0x3a0] ;  /* 0x0000e800ff3c7b82 */ /* 0x000f220000000a00 */
[----:B------:R-:W-:Y:S01]  /*1450*/  IMAD R65, R58, 0x800, R68 ;  /* 0x000008003a417824 */ /* 0x000fe200078e0244 */
[----:B------:R-:W-:-:S05]  /*1460*/  IADD3 R68, PT, PT, R59, R68, RZ ;  /* 0x000000443b447210 */ /* 0x000fca0007ffe0ff */
[--C-:B------:R-:W-:Y:S02]  /*1470*/  IMAD.IADD R69, R59, 0x1, R68.reuse ;  /* 0x000000013b457824 */ /* 0x100fe400078e0244 */
[C---:B------:R-:W-:Y:S02]  /*1480*/  IMAD R67, R58.reuse, 0x800, R68 ;  /* 0x000008003a437824 */ /* 0x040fe400078e0244 */
[----:B------:R-:W-:Y:S02]  /*1490*/  IMAD R68, R58, 0x800, R69 ;  /* 0x000008003a447824 */ /* 0x000fe400078e0245 */
[----:B---3--:R-:W-:-:S04]  /*14a0*/  IMAD R66, R25, 0x10, R64 ;  /* 0x0000001019427824 */ /* 0x008fc800078e0240 */
[----:B------:R-:W-:Y:S01]  /*14b0*/  IMAD R24, R25, 0x10, R66 ;  /* 0x0000001019187824 */ /* 0x000fe200078e0242 */
[----:B------:R3:W5:Y:S01]  /*14c0*/  LDS.128 R20, [R66] ;  /* 0x0000000042147984 */ /* 0x0007620000000c00 */
[----:B----4-:R-:W-:-:S03]  /*14d0*/  IMAD.WIDE R62, R63, 0x4, R60 ;  /* 0x000000043f3e7825 */ /* 0x010fc600078e023c */
[----:B------:R-:W-:Y:S02]  /*14e0*/  LEA R28, R25, R24, 0x4 ;  /* 0x00000018191c7211 */ /* 0x000fe400078e20ff */
[----:B------:R-:W4:Y:S01]  /*14f0*/  LDS.128 R24, [R24] ;  /* 0x0000000018187984 */ /* 0x000f220000000c00 */
[----:B0-----:R-:W-:-:S03]  /*1500*/  IMAD.WIDE R64, R65, 0x4, R60 ;  /* 0x0000000441407825 */ /* 0x001fc600078e023c */
[----:B------:R-:W0:Y:S01]  /*1510*/  LDS.128 R28, [R28] ;  /* 0x000000001c1c7984 */ /* 0x000e220000000c00 */
[----:B---3--:R-:W-:-:S04]  /*1520*/  IMAD.WIDE R66, R67, 0x4, R60 ;  /* 0x0000000443427825 */ /* 0x008fc800078e023c */
[----:B------:R-:W-:Y:S01]  /*1530*/  IMAD.WIDE R60, R68, 0x4, R60 ;  /* 0x00000004443c7825 */ /* 0x000fe200078e023c */
[----:B------:R-:W-:Y:S01]  /*1540*/  IADD3 R68, PT, PT, R59, R69, RZ ;  /* 0x000000453b447210 */ /* 0x000fe20007ffe0ff */
[----:B--2---:R2:W-:Y:S03]  /*1550*/  STG.E.128 desc[UR8][R62.64], R16 ;  /* 0x000000103e007986 */ /* 0x0045e6000c101d08 */
[----:B------:R-:W-:Y:S01]  /*1560*/  ISETP.GE.U32.AND P0, PT, R68, 0x800, PT ;  /* 0x000008004400780c */ /* 0x000fe20003f06070 */
[----:B-----5:R2:W-:Y:S04]  /*1570*/  STG.E.128 desc[UR8][R64.64], R20 ;  /* 0x0000001440007986 */ /* 0x0205e8000c101d08 */
[----:B----4-:R2:W-:Y:S04]  /*1580*/  STG.E.128 desc[UR8][R66.64], R24 ;  /* 0x0000001842007986 */ /* 0x0105e8000c101d08 */
[----:B0-----:R2:W-:Y:S04]  /*1590*/  STG.E.128 desc[UR8][R60.64], R28 ;  /* 0x0000001c3c007986 */ /* 0x0015e8000c101d08 */
[----:B------:R-:W-:Y:S05]  /*15a0*/  @!P0 BRA `(.L_x_1484) ;  /* 0xfffffffc00908947 */ /* 0x000fea000383ffff */
[----:B------:R-:W-:Y:S05]  /*15b0*/  BSYNC.RECONVERGENT B0 ;  /* 0x0000000000007941 */ /* 0x000fea0003800200 */
.L_x_1483:
[C---:B------:R-:W-:Y:S02]  /*15c0*/  IMAD.IADD R58, R37.reuse, 0x1, R58 ;  /* 0x00000001253a7824 */ /* 0x040fe400078e023a */
[----:B--2---:R-:W-:-:S05]  /*15d0*/  IMAD.SHL.U32 R17, R37, 0x4, RZ ;  /* 0x0000000425117824 */ /* 0x004fca00078e00ff */
[----:B------:R-:W-:-:S13]  /*15e0*/  ISETP.GE.U32.AND P0, PT, R58, R17, PT ;  /* 0x000000113a00720c */ /* 0x000fda0003f06070 */
[----:B------:R-:W-:Y:S05]  /*15f0*/  @!P0 BRA `(.L_x_1485) ;  /* 0xfffffff000648947 */ /* 0x000fea000383ffff */
[----:B------:R-:W-:Y:S05]  /*1600*/  EXIT ;  /* 0x000000000000794d */ /* 0x000fea0003800000 */
.L_x_1477:
[----:B------:R-:W-:Y:S02]  /*1610*/  HFMA2 R17, -RZ, RZ, 0, 1.847743988037109375e-06 ;  /* 0x0000001fff117431 */ /* 0x000fe400000001ff */
[----:B------:R-:W-:Y:S02]  /*1620*/  IMAD.MOV.U32 R18, RZ, RZ, R33 ;  /* 0x000000ffff127224 */ /* 0x000fe400078e0021 */
[----:B------:R-:W-:-:S07]  /*1630*/  IMAD.MOV.U32 R16, RZ, RZ, -0x1 ;  /* 0xffffffffff107424 */ /* 0x000fce00078e00ff */
[----:B012---:R-:W-:Y:S05]  /*1640*/  WARPSYNC.COLLECTIVE R16, `(.L_x_1486) ;  /* 0x0000000010087348 */ /* 0x007fea0003c00000 */
[----:B--2---:R2:W3:Y:S02]  /*1650*/  SHFL.IDX P2, R69, R65, R18, R17 ;  /* 0x0000001241457389 */ /* 0x0044e40000040011 */
[----:B0123--:R-:W-:Y:S05]  /*1660*/  ENDCOLLECTIVE ;  /* 0x000000000000791b */ /* 0x00ffea0003800000 */
.L_x_1486:
[----:B------:R-:W-:Y:S01]  /*1670*/  MOV R18, R15 ;  /* 0x0000000f00127202 */ /* 0x000fe20000000f00 */
[----:B------:R-:W-:-:S07]  /*1680*/  IMAD.MOV.U32 R67, RZ, RZ, R69 ;  /* 0x000000ffff437224 */ /* 0x000fce00078e0045 */
[----:B------:R-:W-:Y:S05]  /*1690*/  WARPSYNC.COLLECTIVE R16, `(.L_x_1487) ;  /* 0x0000000010087348 */ /* 0x000fea0003c00000 */
[----:B------:R0:W1:Y:S02]  /*16a0*/  SHFL.IDX P2, R69, R65, R18, R17 ;  /* 0x0000001241457389 */ /* 0x0000640000040011 */
[----:B01----:R-:W-:Y:S05]  /*16b0*/  ENDCOLLECTIVE ;  /* 0x000000000000791b */ /* 0x003fea0003800000 */
.L_x_1487:
[----:B------:R-:W-:Y:S02]  /*16c0*/  IMAD R68, R62, R67, RZ ;  /* 0x000000433e447224 */ /* 0x000fe400078e02ff */
[----:B------:R-:W-:Y:S02]  /*16d0*/  IMAD.MOV.U32 R18, RZ, RZ, R14 ;  /* 0x000000ffff127224 */ /* 0x000fe400078e000e */
[----:B------:R-:W-:-:S07]  /*16e0*/  IMAD R67, R61, R69, R68 ;  /* 0x000000453d437224 */ /* 0x000fce00078e0244 */
[----:B------:R-:W-:Y:S05]  /*16f0*/  WARPSYNC.COLLECTIVE R16, `(.L_x_1488) ;  /* 0x0000000010087348 */ /* 0x000fea0003c00000 */
[----:B------:R0:W1:Y:S02]  /*1700*/  SHFL.IDX P2, R69, R65, R18, R17 ;  /* 0x0000001241457389 */ /* 0x0000640000040011 */
[----:B01----:R-:W-:Y:S05]  /*1710*/  ENDCOLLECTIVE ;  /* 0x000000000000791b */ /* 0x003fea0003800000 */
.L_x_1488:
[----:B------:R-:W-:Y:S02]  /*1720*/  IMAD.MOV.U32 R18, RZ, RZ, R13 ;  /* 0x000000ffff127224 */ /* 0x000fe400078e000d */
[----:B------:R-:W-:-:S07]  /*1730*/  IMAD R68, R60, R69, R67 ;  /* 0x000000453c447224 */ /* 0x000fce00078e0243 */
[----:B------:R-:W-:Y:S05]  /*1740*/  WARPSYNC.COLLECTIVE R16, `(.L_x_1489) ;  /* 0x0000000010087348 */ /* 0x000fea0003c00000 */
[----:B------:R0:W1:Y:S02]  /*1750*/  SHFL.IDX P2, R69, R65, R18, R17 ;  /* 0x0000001241457389 */ /* 0x0000640000040011 */
[----:B01----:R-:W-:Y:S05]  /*1760*/  ENDCOLLECTIVE ;  /* 0x000000000000791b */ /* 0x003fea0003800000 */
.L_x_1489:
[----:B------:R-:W-:Y:S01]  /*1770*/  MOV R18, R12 ;  /* 0x0000000c00127202 */ /* 0x000fe20000000f00 */
[----:B------:R-:W-:-:S07]  /*1780*/  IMAD R68, R59, R69, R68 ;  /* 0x000000453b447224 */ /* 0x000fce00078e0244 */
[----:B------:R-:W-:Y:S05]  /*1790*/  WARPSYNC.COLLECTIVE R16, `(.L_x_1490) ;  /* 0x0000000010087348 */ /* 0x000fea0003c00000 */
[----:B------:R0:W1:Y:S02]  /*17a0*/  SHFL.IDX P2, R69, R65, R18, R17 ;  /* 0x0000001241457389 */ /* 0x0000640000040011 */
[----:B01----:R-:W-:Y:S05]  /*17b0*/  ENDCOLLECTIVE ;  /* 0x000000000000791b */ /* 0x003fea0003800000 */
.L_x_1490:
[----:B------:R-:W-:Y:S02]  /*17c0*/  IMAD.MOV.U32 R18, RZ, RZ, R11 ;  /* 0x000000ffff127224 */ /* 0x000fe400078e000b */
[----:B------:R-:W-:-:S07]  /*17d0*/  IMAD R67, R31, R69, R68 ;  /* 0x000000451f437224 */ /* 0x000fce00078e0244 */
[----:B------:R-:W-:Y:S05]  /*17e0*/  WARPSYNC.COLLECTIVE R16, `(.L_x_1491) ;  /* 0x0000000010087348 */ /* 0x000fea0003c00000 */
[----:B------:R0:W1:Y:S02]  /*17f0*/  SHFL.IDX P2, R69, R65, R18, R17 ;  /* 0x0000001241457389 */ /* 0x0000640000040011 */
[----:B01----:R-:W-:Y:S05]  /*1800*/  ENDCOLLECTIVE ;  /* 0x000000000000791b */ /* 0x003fea0003800000 */
.L_x_1491:
[----:B------:R-:W-:Y:S02]  /*1810*/  IMAD.MOV.U32 R18, RZ, RZ, R10 ;  /* 0x000000ffff127224 */ /* 0x000fe400078e000a */
[----:B------:R-:W-:-:S07]  /*1820*/  IMAD R68, R30, R69, R67 ;  /* 0x000000451e447224 */ /* 0x000fce00078e0243 */
[----:B------:R-:W-:Y:S05]  /*1830*/  WARPSYNC.COLLECTIVE R16, `(.L_x_1492) ;  /* 0x0000000010087348 */ /* 0x000fea0003c00000 */
[----:B------:R0:W1:Y:S02]  /*1840*/  SHFL.IDX P2, R69, R65, R18, R17 ;  /* 0x0000001241457389 */ /* 0x0000640000040011 */
[----:B01----:R-:W-:Y:S05]  /*1850*/  ENDCOLLECTIVE ;  /* 0x000000000000791b */ /* 0x003fea0003800000 */
.L_x_1492:
[----:B------:R-:W-:Y:S01]  /*1860*/  MOV R18, R9 ;  /* 0x0000000900127202 */ /* 0x000fe20000000f00 */
[----:B------:R-:W-:-:S07]  /*1870*/  IMAD R67, R29, R69, R68 ;  /* 0x000000451d437224 */ /* 0x000fce00078e0244 */
[----:B------:R-:W-:Y:S05]  /*1880*/  WARPSYNC.COLLECTIVE R16, `(.L_x_1493) ;  /* 0x0000000010087348 */ /* 0x000fea0003c00000 */
[----:B------:R0:W1:Y:S02]  /*1890*/  SHFL.IDX P2, R69, R65, R18, R17 ;  /* 0x0000001241457389 */ /* 0x0000640000040011 */
[----:B01----:R-:W-:Y:S05]  /*18a0*/  ENDCOLLECTIVE ;  /* 0x000000000000791b */ /* 0x003fea0003800000 */
.L_x_1493:
[----:B------:R-:W-:Y:S02]  /*18b0*/  IMAD.MOV.U32 R18, RZ, RZ, R32 ;  /* 0x000000ffff127224 */ /* 0x000fe400078e0020 */
[----:B------:R-:W-:-:S07]  /*18c0*/  IMAD R68, R28, R69, R67 ;  /* 0x000000451c447224 */ /* 0x000fce00078e0243 */
[----:B------:R-:W-:Y:S05]  /*18d0*/  WARPSYNC.COLLECTIVE R16, `(.L_x_1494) ;  /* 0x0000000010087348 */ /* 0x000fea0003c00000 */
[----:B------:R0:W1:Y:S02]  /*18e0*/  SHFL.IDX P2, R69, R65, R18, R17 ;  /* 0x0000001241457389 */ /* 0x0000640000040011 */
[----:B01----:R-:W-:Y:S05]  /*18f0*/  ENDCOLLECTIVE ;  /* 0x000000000000791b */ /* 0x003fea0003800000 */
.L_x_1494:
[----:B------:R-:W-:Y:S02]  /*1900*/  IMAD.MOV.U32 R18, RZ, RZ, R8 ;  /* 0x000000ffff127224 */ /* 0x000fe400078e0008 */
[----:B------:R-:W-:-:S07]  /*1910*/  IMAD R67, R27, R69, R68 ;  /* 0x000000451b437224 */ /* 0x000fce00078e0244 */
[----:B------:R-:W-:Y:S05]  /*1920*/  WARPSYNC.COLLECTIVE R16, `(.L_x_1495) ;  /* 0x0000000010087348 */ /* 0x000fea0003c00000 */
[----:B------:R0:W1:Y:S02]  /*1930*/  SHFL.IDX P2, R69, R65, R18, R17 ;  /* 0x0000001241457389 */ /* 0x0000640000040011 */
[----:B01----:R-:W-:Y:S05]  /*1940*/  ENDCOLLECTIVE ;  /* 0x000000000000791b */ /* 0x003fea0003800000 */
.L_x_1495:
[----:B------:R-:W-:Y:S01]  /*1950*/  MOV R18, R7 ;  /* 0x0000000700127202 */ /* 0x000fe20000000f00 */
[----:B------:R-:W-:-:S07]  /*1960*/  IMAD R68, R26, R69, R67 ;  /* 0x000000451a447224 */ /* 0x000fce00078e0243 */
[----:B------:R-:W-:Y:S05]  /*1970*/  WARPSYNC.COLLECTIVE R16, `(.L_x_1496) ;  /* 0x0000000010087348 */ /* 0x000fea0003c00000 */
[----:B------:R0:W1:Y:S02]  /*1980*/  SHFL.IDX P2, R69, R65, R18, R17 ;  /* 0x0000001241457389 */ /* 0x0000640000040011 */
[----:B01----:R-:W-:Y:S05]  /*1990*/  ENDCOLLECTIVE ;  /* 0x000000000000791b */ /* 0x003fea0003800000 */
.L_x_1496:
[----:B------:R-:W-:Y:S02]  /*19a0*/  IMAD.MOV.U32 R18, RZ, RZ, R6 ;  /* 0x000000ffff127224 */ /* 0x000fe400078e0006 */
[----:B------:R-:W-:-:S07]  /*19b0*/  IMAD R67, R25, R69, R68 ;  /* 0x0000004519437224 */ /* 0x000fce00078e0244 */
[----:B------:R-:W-:Y:S05]  /*19c0*/  WARPSYNC.COLLECTIVE R16, `(.L_x_1497) ;  /* 0x0000000010087348 */ /* 0x000fea0003c00000 */
[----:B------:R0:W1:Y:S02]  /*19d0*/  SHFL.IDX P2, R69, R65, R18, R17 ;  /* 0x0000001241457389 */ /* 0x0000640000040011 */
[----:B01----:R-:W-:Y:S05]  /*19e0*/  ENDCOLLECTIVE ;  /* 0x000000000000791b */ /* 0x003fea0003800000 */
.L_x_1497:
[----:B------:R-:W-:Y:S02]  /*19f0*/  IMAD.MOV.U32 R18, RZ, RZ, R5 ;  /* 0x000000ffff127224 */ /* 0x000fe400078e0005 */
[----:B------:R-:W-:-:S07]  /*1a00*/  IMAD R68, R24, R69, R67 ;  /* 0x0000004518447224 */ /* 0x000fce00078e0243 */
[----:B------:R-:W-:Y:S05]  /*1a10*/  WARPSYNC.COLLECTIVE R16, `(.L_x_1498) ;  /* 0x0000000010087348 */ /* 0x000fea0003c00000 */
[----:B------:R0:W1:Y:S02]  /*1a20*/  SHFL.IDX P2, R69, R65, R18, R17 ;  /* 0x0000001241457389 */ /* 0x0000640000040011 */
[----:B01----:R-:W-:Y:S05]  /*1a30*/  ENDCOLLECTIVE ;  /* 0x000000000000791b */ /* 0x003fea0003800000 */
.L_x_1498:
[----:B------:R-:W-:Y:S01]  /*1a40*/  MOV R18, R4 ;  /* 0x0000000400127202 */ /* 0x000fe20000000f00 */
[----:B------:R-:W-:-:S07]  /*1a50*/  IMAD R67, R23, R69, R68 ;  /* 0x0000004517437224 */ /* 0x000fce00078e0244 */
[----:B------:R-:W-:Y:S05]  /*1a60*/  WARPSYNC.COLLECTIVE R16, `(.L_x_1499) ;  /* 0x0000000010087348 */ /* 0x000fea0003c00000 */
[----:B------:R0:W1:Y:S02]  /*1a70*/  SHFL.IDX P2, R69, R65, R18, R17 ;  /* 0x0000001241457389 */ /* 0x0000640000040011 */
[----:B01----:R-:W-:Y:S05]  /*1a80*/  ENDCOLLECTIVE ;  /* 0x000000000000791b */ /* 0x003fea0003800000 */
.L_x_1499:
[----:B------:R-:W-:Y:S02]  /*1a90*/  IMAD.MOV.U32 R18, RZ, RZ, R3 ;  /* 0x000000ffff127224 */ /* 0x000fe400078e0003 */
[----:B------:R-:W-:-:S07]  /*1aa0*/  IMAD R68, R22, R69, R67 ;  /* 0x0000004516447224 */ /* 0x000fce00078e0243 */
[----:B------:R-:W-:Y:S05]  /*1ab0*/  WARPSYNC.COLLECTIVE R16, `(.L_x_1500) ;  /* 0x0000000010087348 */ /* 0x000fea0003c00000 */
[----:B------:R0:W1:Y:S02]  /*1ac0*/  SHFL.IDX P2, R69, R65, R18, R17 ;  /* 0x0000001241457389 */ /* 0x0000640000040011 */
[----:B01----:R-:W-:Y:S05]  /*1ad0*/  ENDCOLLECTIVE ;  /* 0x000000000000791b */ /* 0x003fea0003800000 */
.L_x_1500:
[----:B------:R-:W-:Y:S02]  /*1ae0*/  IMAD.MOV.U32 R18, RZ, RZ, R2 ;  /* 0x000000ffff127224 */ /* 0x000fe400078e0002 */
[----:B------:R-:W-:-:S07]  /*1af0*/  IMAD R67, R21, R69, R68 ;  /* 0x0000004515437224 */ /* 0x000fce00078e0244 */
[----:B------:R-:W-:Y:S05]  /*1b00*/  WARPSYNC.COLLECTIVE R16, `(.L_x_1501) ;  /* 0x0000000010087348 */ /* 0x000fea0003c00000 */
[----:B------:R0:W1:Y:S02]  /*1b10*/  SHFL.IDX P2, R69, R65, R18, R17 ;  /* 0x0000001241457389 */ /* 0x0000640000040011 */
[----:B01----:R-:W-:Y:S05]  /*1b20*/  ENDCOLLECTIVE ;  /* 0x000000000000791b */ /* 0x003fea0003800000 */
.L_x_1501:
[----:B------:R-:W-:Y:S05]  /*1b30*/  BRA `(.L_x_1502) ;  /* 0xfffffff400387947 */ /* 0x000fea000383ffff */
        .weak           $__internal_48_$__cuda_sm20_div_u16
        .type           $__internal_48_$__cuda_sm20_div_u16,@function
        .size           $__internal_48_$__cuda_sm20_div_u16,(.L_x_38551 - $__internal_48_$__cuda_sm20_div_u16)
$__internal_48_$__cuda_sm20_div_u16:
        /* <DEDUP_REMOVED lines=18> */
[----:B------:R-:W-:Y:S06]  /*1c60*/  RET.REL.NODEC R4 `(_Z9cuda_gemmIiLi128ELi4ELi1ELi2048ELi64ELi64ELi64ELi1ELi1EEviiiPT_S1_S1_iii) ;  /* 0xffffffe004e47950 */ /* 0x000fec0003c3ffff */
.L_x_1503:
        /* <DEDUP_REMOVED lines=9> */
.L_x_38551:


//--------------------- .text._Z9cuda_gemmIiLi128ELi4ELi1ELi2048ELi64ELi64ELi64ELi1ELi0EEviiiPT_S1_S1_iii --------------------------
	.section	.text._Z9cuda_gemmIiLi128ELi4ELi1ELi2048ELi64ELi64ELi64ELi1ELi0EEviiiPT_S1_S1_iii,"ax",@progbits
	.align	128
        .global         _Z9cuda_gemmIiLi128ELi4ELi1ELi2048ELi64ELi64ELi64ELi1ELi0EEviiiPT_S1_S1_iii
        .type           _Z9cuda_gemmIiLi128ELi4ELi1ELi2048ELi64ELi64ELi64ELi1ELi0EEviiiPT_S1_S1_iii,@function
        .size           _Z9cuda_gemmIiLi128ELi4ELi1ELi2048ELi64ELi64ELi64ELi1ELi0EEviiiPT_S1_S1_iii,(.L_x_38553 - _Z9cuda_gemmIiLi128ELi4ELi1ELi2048ELi64ELi64ELi64ELi1ELi0EEviiiPT_S1_S1_iii)
        .other          _Z9cuda_gemmIiLi128ELi4ELi1ELi2048ELi64ELi64ELi64ELi1ELi0EEviiiPT_S1_S1_iii,@"STO_CUDA_ENTRY STV_DEFAULT"
_Z9cuda_gemmIiLi128ELi4ELi1ELi2048ELi64ELi64ELi64ELi1ELi0EEviiiPT_S1_S1_iii:
.text._Z9cuda_gemmIiLi128ELi4ELi1ELi2048ELi64ELi64ELi64ELi1ELi0EEviiiPT_S1_S1_iii:
        /* <DEDUP_REMOVED lines=77> */
[----:B------:R-:W-:Y:S05]  /*04d0*/  CALL.REL.NOINC `($__internal_50_$__cuda_sm20_div_u16) ;  /* 0x0000002c00fc7944 */ /* 0x000fea0003c00000 */
[----:B------:R-:W-:Y:S01]  /*04e0*/  LOP3.LUT R0, R0, 0x7ff, RZ, 0x3c, !PT ;  /* 0x000007ff00007812 */ /* 0x000fe200078e3cff */
[----:B------:R-:W-:Y:S01]  /*04f0*/  IMAD.MOV.U32 R19, RZ, RZ, R18 ;  /* 0x000000ffff137224 */ /* 0x000fe200078e0012 */
[----:B------:R-:W-:Y:S01]  /*0500*/  MOV R7, 0x550 ;  /* 0x0000055000077802 */ /* 0x000fe20000000f00 */
[----:B------:R-:W-:Y:S02]  /*0510*/  ULOP3.LUT UR7, UR6, 0xffff, URZ, 0xc0, !UPT ;  /* 0x0000ffff06077892 */ /* 0x000fe4000f8ec0ff */
[----:B------:R-:W-:-:S05]  /*0520*/  VIADD R0, R0, -UR6 ;  /* 0x8000000600007c36 */ /* 0x000fca0008000000 */
[----:B------:R-:W-:-:S07]  /*0530*/  LOP3.LUT R6, R0, 0xffff, RZ, 0xc0, !PT ;  /* 0x0000ffff00067812 */ /* 0x000fce00078ec0ff */
[----:B------:R-:W-:Y:S05]  /*0540*/  CALL.REL.NOINC `($__internal_50_$__cuda_sm20_div_u16) ;  /* 0x0000002c00e07944 */ /* 0x000fea0003c00000 */
        /* <DEDUP_REMOVED lines=113> */
[----:B------:R-:W-:Y:S05]  /*0c60*/  CALL.REL.NOINC `($__internal_49_$__cuda_sm20_div_s16) ;  /* 0x0000002400b07944 */ /* 0x000fea0003c00000 */
        /* <DEDUP_REMOVED lines=12> */
.L_x_1554:
        /* <DEDUP_REMOVED lines=24> */
.L_x_1505:
[----:B------:R-:W-:Y:S05]  /*0eb0*/  BSYNC.RECONVERGENT B0 ;  /* 0x0000000000007941 */ /* 0x000fea0003800200 */
.L_x_1504:
[----:B------:R-:W2:Y:S01]  /*0ec0*/  S2UR UR10, SR_CgaCtaId ;  /* 0x00000000000a79c3 */ /* 0x000ea20000008800 */
[----:B------:R-:W-:Y:S01]  /*0ed0*/  UMOV UR5, 0x400 ;  /* 0x0000040000057882 */ /* 0x000fe20000000000 */
[----:B------:R-:W-:Y:S01]  /*0ee0*/  BSSY.RECONVERGENT B0, `(.L_x_1506) ;  /* 0x000000f000007945 */ /* 0x000fe20003800200 */
[----:B------:R-:W-:-:S04]  /*0ef0*/  UIADD3 UR5, UPT, UPT, UR5, 0x1880, URZ ;  /* 0x0000188005057890 */ /* 0x000fc8000fffe0ff */
[----:B--2---:R-:W-:-:S06]  /*0f00*/  ULEA UR5, UR10, UR5, 0x18 ;  /* 0x000000050a057291 */ /* 0x004fcc000f8ec0ff */
[----:B01----:R-:W-:-:S07]  /*0f10*/  LEA R17, R16, UR5, 0x2 ;  /* 0x0000000510117c11 */ /* 0x003fce000f8e10ff */
.L_x_1507:
        /* <DEDUP_REMOVED lines=12> */
.L_x_1506:
[----:B------:R-:W-:Y:S01]  /*0fe0*/  PLOP3.LUT P0, PT, PT, PT, PT, 0x80, 0x8 ;  /* 0x000000000008781c */ /* 0x000fe20003f0f070 */
[----:B------:R-:W-:Y:S01]  /*0ff0*/  IMAD.MOV.U32 R45, RZ, RZ, RZ ;  /* 0x000000ffff2d7224 */ /* 0x000fe200078e00ff */
[----:B------:R-:W1:Y:S01]  /*1000*/  LDCU UR14, c[0x0][0x3ac] ;  /* 0x00007580ff0e77ac */ /* 0x000e620008000800 */
[----:B------:R-:W2:Y:S10]  /*1010*/  LDCU UR15, c[0x0][0x3a8] ;  /* 0x00007500ff0f77ac */ /* 0x000eb40008000800 */
.L_x_1549:
        /* <DEDUP_REMOVED lines=10> */
.L_x_1509:
        /* <DEDUP_REMOVED lines=13> */
.L_x_1508:
[----:B---3--:R-:W-:Y:S01]  /*1190*/  IADD3 R19, PT, PT, R45, UR6, RZ ;  /* 0x000000062d137c10 */ /* 0x008fe2000fffe0ff */
[----:B------:R-:W-:-:S07]  /*11a0*/  IMAD.MOV.U32 R18, RZ, RZ, RZ ;  /* 0x000000ffff127224 */ /* 0x000fce00078e00ff */
.L_x_1548:
[----:B------:R-:W0:Y:S02]  /*11b0*/  S2R R46, SR_TID.X ;  /* 0x00000000002e7919 */ /* 0x000e240000002100 */
[----:B0-----:R-:W-:Y:S02]  /*11c0*/  LOP3.LUT R17, R46, 0xf, RZ, 0xc0, !PT ;  /* 0x0000000f2e117812 */ /* 0x001fe400078ec0ff */
[----:B------:R-:W-:-:S03]  /*11d0*/  SHF.R.U32.HI R46, RZ, 0x4, R46 ;  /* 0x00000004ff2e7819 */ /* 0x000fc6000001162e */
[----:B-1234-:R-:W-:-:S07]  /*11e0*/  IMAD.IADD R48, R17, 0x1, R18 ;  /* 0x0000000111307824 */ /* 0x01efce00078e0212 */
.L_x_1510:
        /* <DEDUP_REMOVED lines=18> */
.L_x_1547:
        /* <DEDUP_REMOVED lines=90> */
.L_x_1546:
        /* <DEDUP_REMOVED lines=11> */
.L_x_1556:
[----:B0--3--:R-:W-:-:S07]  /*1960*/  IMAD R16, R62, R16, RZ ;  /* 0x000000103e107224 */ /* 0x009fce00078e02ff */
.L_x_1514:
[----:B------:R-:W-:-:S13]  /*1970*/  ISETP.GE.AND P3, PT, R17, 0x2, PT ;  /* 0x000000021100780c */ /* 0x000fda0003f66270 */
[----:B------:R-:W-:Y:S05]  /*1980*/  @!P3 BRA `(.L_x_1516) ;  /* 0x000000000010b947 */ /* 0x000fea0003800000 */
[----:B------:R-:W-:-:S03]  /*1990*/  UMOV UR5, 0xffffffff ;  /* 0xffffffff00057882 */ /* 0x000fc60000000000 */
[----:B------:R-:W-:Y:S05]  /*19a0*/  BRA.DIV UR5, `(.L_x_1517) ;  /* 0x0000001205447947 */ /* 0x000fea000b800000 */
[----:B------:R3:W4:Y:S02]  /*19b0*/  SHFL.IDX PT, R67, R69, R40, 0x1f ;  /* 0x00001f2845437589 */ /* 0x00072400000e0000 */
.L_x_1559:
[----:B----4-:R-:W-:-:S07]  /*19c0*/  IMAD R16, R61, R67, R16 ;  /* 0x000000433d107224 */ /* 0x010fce00078e0210 */
.L_x_1516:
[----:B------:R-:W-:-:S13]  /*19d0*/  ISETP.GE.AND P3, PT, R17, 0x3, PT ;  /* 0x000000031100780c */ /* 0x000fda0003f66270 */
[----:B------:R-:W-:Y:S05]  /*19e0*/  @!P3 BRA `(.L_x_1518) ;  /* 0x000000000010b947 */ /* 0x000fea0003800000 */
[----:B------:R-:W-:-:S03]  /*19f0*/  UMOV UR5, 0xffffffff ;  /* 0xffffffff00057882 */ /* 0x000fc60000000000 */
[----:B------:R-:W-:Y:S05]  /*1a00*/  BRA.DIV UR5, `(.L_x_1519) ;  /* 0x0000001205507947 */ /* 0x000fea000b800000 */
[----:B------:R4:W0:Y:S02]  /*1a10*/  SHFL.IDX PT, R67, R69, R39, 0x1f ;  /* 0x00001f2745437589 */ /* 0x00082400000e0000 */
.L_x_1562:
[----:B0-----:R-:W-:-:S07]  /*1a20*/  IMAD R16, R60, R67, R16 ;  /* 0x000000433c107224 */ /* 0x001fce00078e0210 */
.L_x_1518:
[----:B------:R-:W-:-:S13]  /*1a30*/  ISETP.GE.AND P3, PT, R17, 0x4, PT ;  /* 0x000000041100780c */ /* 0x000fda0003f66270 */
[----:B------:R-:W-:Y:S05]  /*1a40*/  @!P3 BRA `(.L_x_1520) ;  /* 0x000000000010b947 */ /* 0x000fea0003800000 */
[----:B------:R-:W-:-:S03]  /*1a50*/  UMOV UR5, 0xffffffff ;  /* 0xffffffff00057882 */ /* 0x000fc60000000000 */
[----:B------:R-:W-:Y:S05]  /*1a60*/  BRA.DIV UR5, `(.L_x_1521) ;  /* 0x00000012055c7947 */ /* 0x000fea000b800000 */
[----:B------:R0:W0:Y:S02]  /*1a70*/  SHFL.IDX PT, R67, R69, R38, 0x1f ;  /* 0x00001f2645437589 */ /* 0x00002400000e0000 */
.L_x_1565:
[----:B0-----:R-:W-:-:S07]  /*1a80*/  IMAD R16, R59, R67, R16 ;  /* 0x000000433b107224 */ /* 0x001fce00078e0210 */
.L_x_1520:
[----:B------:R-:W-:-:S13]  /*1a90*/  ISETP.GE.AND P3, PT, R17, 0x5, PT ;  /* 0x000000051100780c */ /* 0x000fda0003f66270 */
[----:B------:R-:W-:Y:S05]  /*1aa0*/  @!P3 BRA `(.L_x_1522) ;  /* 0x000000000010b947 */ /* 0x000fea0003800000 */
[----:B------:R-:W-:-:S03]  /*1ab0*/  UMOV UR5, 0xffffffff ;  /* 0xffffffff00057882 */ /* 0x000fc60000000000 */
[----:B------:R-:W-:Y:S05]  /*1ac0*/  BRA.DIV UR5, `(.L_x_1523) ;  /* 0x0000001205687947 */ /* 0x000fea000b800000 */
[----:B------:R0:W0:Y:S02]  /*1ad0*/  SHFL.IDX PT, R67, R69, R37, 0x1f ;  /* 0x00001f2545437589 */ /* 0x00002400000e0000 */
.L_x_1568:
[----:B0-----:R-:W-:-:S07]  /*1ae0*/  IMAD R16, R58, R67, R16 ;  /* 0x000000433a107224 */ /* 0x001fce00078e0210 */
.L_x_1522:
[----:B------:R-:W-:-:S13]  /*1af0*/  ISETP.GE.AND P3, PT, R17, 0x6, PT ;  /* 0x000000061100780c */ /* 0x000fda0003f66270 */
[----:B------:R-:W-:Y:S05]  /*1b00*/  @!P3 BRA `(.L_x_1524) ;  /* 0x000000000010b947 */ /* 0x000fea0003800000 */
[----:B------:R-:W-:-:S03]  /*1b10*/  UMOV UR5, 0xffffffff ;  /* 0xffffffff00057882 */ /* 0x000fc60000000000 */
[----:B------:R-:W-:Y:S05]  /*1b20*/  BRA.DIV UR5, `(.L_x_1525) ;  /* 0x0000001205747947 */ /* 0x000fea000b800000 */
[----:B------:R0:W0:Y:S02]  /*1b30*/  SHFL.IDX PT, R67, R69, R36, 0x1f ;  /* 0x00001f2445437589 */ /* 0x00002400000e0000 */
.L_x_1571:
[----:B0-----:R-:W-:-:S07]  /*1b40*/  IMAD R16, R57, R67, R16 ;  /* 0x0000004339107224 */ /* 0x001fce00078e0210 */
.L_x_1524:
[----:B------:R-:W-:-:S13]  /*1b50*/  ISETP.GE.AND P3, PT, R17, 0x7, PT ;  /* 0x000000071100780c */ /* 0x000fda0003f66270 */
[----:B------:R-:W-:Y:S05]  /*1b60*/  @!P3 BRA `(.L_x_1526) ;  /* 0x000000000010b947 */ /* 0x000fea0003800000 */
[----:B------:R-:W-:-:S03]  /*1b70*/  UMOV UR5, 0xffffffff ;  /* 0xffffffff00057882 */ /* 0x000fc60000000000 */
[----:B------:R-:W-:Y:S05]  /*1b80*/  BRA.DIV UR5, `(.L_x_1527) ;  /* 0x0000001205807947 */ /* 0x000fea000b800000 */
[----:B------:R0:W0:Y:S02]  /*1b90*/  SHFL.IDX PT, R67, R69, R35, 0x1f ;  /* 0x00001f2345437589 */ /* 0x00002400000e0000 */
.L_x_1574:
[----:B0-----:R-:W-:-:S07]  /*1ba0*/  IMAD R16, R56, R67, R16 ;  /* 0x0000004338107224 */ /* 0x001fce00078e0210 */
.L_x_1526:
[----:B------:R-:W-:-:S13]  /*1bb0*/  ISETP.GE.AND P3, PT, R17, 0x8, PT ;  /* 0x000000081100780c */ /* 0x000fda0003f66270 */
[----:B------:R-:W-:Y:S05]  /*1bc0*/  @!P3 BRA `(.L_x_1528) ;  /* 0x000000000010b947 */ /* 0x000fea0003800000 */
[----:B------:R-:W-:-:S03]  /*1bd0*/  UMOV UR5, 0xffffffff ;  /* 0xffffffff00057882 */ /* 0x000fc60000000000 */
[----:B------:R-:W-:Y:S05]  /*1be0*/  BRA.DIV UR5, `(.L_x_1529) ;  /* 0x00000012058c7947 */ /* 0x000fea000b800000 */
[----:B------:R0:W0:Y:S02]  /*1bf0*/  SHFL.IDX PT, R67, R69, R34, 0x1f ;  /* 0x00001f2245437589 */ /* 0x00002400000e0000 */
.L_x_1577:
[----:B01----:R-:W-:-:S07]  /*1c00*/  IMAD R16, R55, R67, R16 ;  /* 0x0000004337107224 */ /* 0x003fce00078e0210 */
.L_x_1528:
[----:B------:R-:W-:-:S13]  /*1c10*/  ISETP.GE.AND P3, PT, R17, 0x9, PT ;  /* 0x000000091100780c */ /* 0x000fda0003f66270 */
[----:B------:R-:W-:Y:S05]  /*1c20*/  @!P3 BRA `(.L_x_1530) ;  /* 0x000000000010b947 */ /* 0x000fea0003800000 */
[----:B------:R-:W-:-:S03]  /*1c30*/  UMOV UR5, 0xffffffff ;  /* 0xffffffff00057882 */ /* 0x000fc60000000000 */
[----:B------:R-:W-:Y:S05]  /*1c40*/  BRA.DIV UR5, `(.L_x_1531) ;  /* 0x0000001205987947 */ /* 0x000fea000b800000 */
[----:B------:R0:W0:Y:S02]  /*1c50*/  SHFL.IDX PT, R67, R69, R33, 0x1f ;  /* 0x00001f2145437589 */ /* 0x00002400000e0000 */
.L_x_1580:
[----:B0-----:R-:W-:-:S07]  /*1c60*/  IMAD R16, R54, R67, R16 ;  /* 0x0000004336107224 */ /* 0x001fce00078e0210 */
.L_x_1530:
[----:B------:R-:W-:-:S13]  /*1c70*/  ISETP.GE.AND P3, PT, R17, 0xa, PT ;  /* 0x0000000a1100780c */ /* 0x000fda0003f66270 */
[----:B------:R-:W-:Y:S05]  /*1c80*/  @!P3 BRA `(.L_x_1532) ;  /* 0x000000000010b947 */ /* 0x000fea0003800000 */
[----:B------:R-:W-:-:S03]  /*1c90*/  UMOV UR5, 0xffffffff ;  /* 0xffffffff00057882 */ /* 0x000fc60000000000 */
[----:B------:R-:W-:Y:S05]  /*1ca0*/  BRA.DIV UR5, `(.L_x_1533) ;  /* 0x0000001205a47947 */ /* 0x000fea000b800000 */
[----:B------:R0:W0:Y:S02]  /*1cb0*/  SHFL.IDX PT, R67, R69, R32, 0x1f ;  /* 0x00001f2045437589 */ /* 0x00002400000e0000 */
.L_x_1583:
[----:B0-----:R-:W-:-:S07]  /*1cc0*/  IMAD R16, R53, R67, R16 ;  /* 0x0000004335107224 */ /* 0x001fce00078e0210 */
.L_x_1532:
[----:B------:R-:W-:-:S13]  /*1cd0*/  ISETP.GE.AND P3, PT, R17, 0xb, PT ;  /* 0x0000000b1100780c */ /* 0x000fda0003f66270 */
[----:B------:R-:W-:Y:S05]  /*1ce0*/  @!P3 BRA `(.L_x_1534) ;  /* 0x000000000010b947 */ /* 0x000fea0003800000 */
[----:B------:R-:W-:-:S03]  /*1cf0*/  UMOV UR5, 0xffffffff ;  /* 0xffffffff00057882 */ /* 0x000fc60000000000 */
[----:B------:R-:W-:Y:S05]  /*1d00*/  BRA.DIV UR5, `(.L_x_1535) ;  /* 0x0000001205b07947 */ /* 0x000fea000b800000 */
[----:B------:R0:W0:Y:S02]  /*1d10*/  SHFL.IDX PT, R67, R69, R31, 0x1f ;  /* 0x00001f1f45437589 */ /* 0x00002400000e0000 */
.L_x_1586:
[----:B0-----:R-:W-:-:S07]  /*1d20*/  IMAD R16, R52, R67, R16 ;  /* 0x0000004334107224 */ /* 0x001fce00078e0210 */
.L_x_1534:
[----:B------:R-:W-:-:S13]  /*1d30*/  ISETP.GE.AND P3, PT, R17, 0xc, PT ;  /* 0x0000000c1100780c */ /* 0x000fda0003f66270 */
[----:B------:R-:W-:Y:S05]  /*1d40*/  @!P3 BRA `(.L_x_1536) ;  /* 0x000000000010b947 */ /* 0x000fea0003800000 */
[----:B------:R-:W-:-:S03]  /*1d50*/  UMOV UR5, 0xffffffff ;  /* 0xffffffff00057882 */ /* 0x000fc60000000000 */
[----:B------:R-:W-:Y:S05]  /*1d60*/  BRA.DIV UR5, `(.L_x_1537) ;  /* 0x0000001205bc7947 */ /* 0x000fea000b800000 */
[----:B------:R0:W0:Y:S02]  /*1d70*/  SHFL.IDX PT, R67, R69, R30, 0x1f ;  /* 0x00001f1e45437589 */ /* 0x00002400000e0000 */
.L_x_1589:
[----:B0-----:R-:W-:-:S07]  /*1d80*/  IMAD R16, R51, R67, R16 ;  /* 0x0000004333107224 */ /* 0x001fce00078e0210 */
.L_x_1536:
[----:B------:R-:W-:-:S13]  /*1d90*/  ISETP.GE.AND P3, PT, R17, 0xd, PT ;  /* 0x0000000d1100780c */ /* 0x000fda0003f66270 */
[----:B------:R-:W-:Y:S05]  /*1da0*/  @!P3 BRA `(.L_x_1538) ;  /* 0x000000000010b947 */ /* 0x000fea0003800000 */
[----:B------:R-:W-:-:S03]  /*1db0*/  UMOV UR5, 0xffffffff ;  /* 0xffffffff00057882 */ /* 0x000fc60000000000 */
[----:B------:R-:W-:Y:S05]  /*1dc0*/  BRA.DIV UR5, `(.L_x_1539) ;  /* 0x0000001205c87947 */ /* 0x000fea000b800000 */
[----:B------:R0:W0:Y:S02]  /*1dd0*/  SHFL.IDX PT, R67, R69, R29, 0x1f ;  /* 0x00001f1d45437589 */ /* 0x00002400000e0000 */
.L_x_1592:
[----:B0-----:R-:W-:-:S07]  /*1de0*/  IMAD R16, R50, R67, R16 ;  /* 0x0000004332107224 */ /* 0x001fce00078e0210 */
.L_x_1538:
[----:B------:R-:W-:-:S13]  /*1df0*/  ISETP.GE.AND P3, PT, R17, 0xe, PT ;  /* 0x0000000e1100780c */ /* 0x000fda0003f66270 */
[----:B------:R-:W-:Y:S05]  /*1e00*/  @!P3 BRA `(.L_x_1540) ;  /* 0x000000000010b947 */ /* 0x000fea0003800000 */
[----:B------:R-:W-:-:S03]  /*1e10*/  UMOV UR5, 0xffffffff ;  /* 0xffffffff00057882 */ /* 0x000fc60000000000 */
[----:B------:R-:W-:Y:S05]  /*1e20*/  BRA.DIV UR5, `(.L_x_1541) ;  /* 0x0000001205d47947 */ /* 0x000fea000b800000 */
[----:B------:R0:W0:Y:S02]  /*1e30*/  SHFL.IDX PT, R67, R69, R28, 0x1f ;  /* 0x00001f1c45437589 */ /* 0x00002400000e0000 */
.L_x_1595:
[----:B0-----:R-:W-:-:S07]  /*1e40*/  IMAD R16, R49, R67, R16 ;  /* 0x0000004331107224 */ /* 0x001fce00078e0210 */
.L_x_1540:
[----:B------:R-:W-:-:S13]  /*1e50*/  ISETP.GE.AND P3, PT, R17, 0xf, PT ;  /* 0x0000000f1100780c */ /* 0x000fda0003f66270 */
[----:B------:R-:W-:Y:S05]  /*1e60*/  @!P3 BRA `(.L_x_1542) ;  /* 0x000000000010b947 */ /* 0x000fea0003800000 */
[----:B------:R-:W-:-:S03]  /*1e70*/  UMOV UR5, 0xffffffff ;  /* 0xffffffff00057882 */ /* 0x000fc60000000000 */
[----:B------:R-:W-:Y:S05]  /*1e80*/  BRA.DIV UR5, `(.L_x_1543) ;  /* 0x0000001205e07947 */ /* 0x000fea000b800000 */
[----:B------:R0:W0:Y:S02]  /*1e90*/  SHFL.IDX PT, R67, R69, R27, 0x1f ;  /* 0x00001f1b45437589 */ /* 0x00002400000e0000 */
.L_x_1598:
[----:B0-----:R-:W-:-:S07]  /*1ea0*/  IMAD R16, R48, R67, R16 ;  /* 0x0000004330107224 */ /* 0x001fce00078e0210 */
.L_x_1542:
[----:B------:R-:W-:-:S13]  /*1eb0*/  ISETP.GE.AND P3, PT, R17, 0x10, PT ;  /* 0x000000101100780c */ /* 0x000fda0003f66270 */
[----:B------:R-:W-:Y:S05]  /*1ec0*/  @!P3 BRA `(.L_x_1544) ;  /* 0x00000004001cb947 */ /* 0x000fea0003800000 */
[----:B------:R-:W-:-:S03]  /*1ed0*/  UMOV UR5, 0xffffffff ;  /* 0xffffffff00057882 */ /* 0x000fc60000000000 */
[----:B------:R-:W-:Y:S05]  /*1ee0*/  BRA.DIV UR5, `(.L_x_1545) ;  /* 0x0000001205ec7947 */ /* 0x000fea000b800000 */
[----:B------:R0:W0:Y:S02]  /*1ef0*/  SHFL.IDX PT, R67, R69, R26, 0x1f ;  /* 0x00001f1a45437589 */ /* 0x00002400000e0000 */
.L_x_1601:
[----:B0-----:R-:W-:Y:S01]  /*1f00*/  IMAD R16, R47, R67, R16 ;  /* 0x000000432f107224 */ /* 0x001fe200078e0210 */
[----:B------:R-:W-:Y:S06]  /*1f10*/  BRA `(.L_x_1544) ;  /* 0x0000000400087947 */ /* 0x000fec0003800000 */
.L_x_1513:
        /* <DEDUP_REMOVED lines=66> */
.L_x_1544:
        /* <DEDUP_REMOVED lines=17> */
.L_x_1512:
[----:B------:R-:W-:Y:S05]  /*2450*/  @!P0 BRA `(.L_x_1547) ;  /* 0xffffffec00ac8947 */ /* 0x000fea000383ffff */
[----:B------:R-:W-:Y:S05]  /*2460*/  BSYNC.RECONVERGENT B0 ;  /* 0x0000000000007941 */ /* 0x000fea0003800200 */
.L_x_1511:
        /* <DEDUP_REMOVED lines=48> */
.L_x_1551:
[----:B------:R-:W-:Y:S05]  /*2770*/  BSYNC.RECONVERGENT B0 ;  /* 0x0000000000007941 */ /* 0x000fea0003800200 */
.L_x_1550:
[----:B------:R-:W5:Y:S01]  /*2780*/  S2UR UR10, SR_CgaCtaId ;  /* 0x00000000000a79c3 */ /* 0x000f620000008800 */
[----:B------:R-:W-:Y:S01]  /*2790*/  UMOV UR5, 0x400 ;  /* 0x0000040000057882 */ /* 0x000fe20000000000 */
[----:B------:R-:W-:Y:S01]  /*27a0*/  BSSY.RECONVERGENT B0, `(.L_x_1552) ;  /* 0x0000023000007945 */ /* 0x000fe20003800200 */
[----:B------:R-:W-:-:S04]  /*27b0*/  UIADD3 UR5, UPT, UPT, UR5, 0x1880, URZ ;  /* 0x0000188005057890 */ /* 0x000fc8000fffe0ff */
[----:B-----5:R-:W-:-:S12]  /*27c0*/  ULEA UR5, UR10, UR5, 0x18 ;  /* 0x000000050a057291 */ /* 0x020fd8000f8ec0ff */
.L_x_1553:
        /* <DEDUP_REMOVED lines=33> */
.L_x_1552:
[----:B------:R-:W1:Y:S02]  /*29e0*/  LDCU UR5, c[0x0][0x374] ;  /* 0x00006e80ff0577ac */ /* 0x000e640008000800 */
[----:B-1----:R-:W-:Y:S02]  /*29f0*/  UIADD3 UR4, UPT, UPT, UR5, UR4, URZ ;  /* 0x0000000405047290 */ /* 0x002fe4000fffe0ff */
[----:B------:R-:W-:-:S04]  /*2a00*/  USHF.L.U32 UR5, UR5, 0x2, URZ ;  /* 0x0000000205057899 */ /* 0x000fc800080006ff */
[----:B------:R-:W-:-:S09]  /*2a10*/  UISETP.GE.U32.AND UP0, UPT, UR4, UR5, UPT ;  /* 0x000000050400728c */ /* 0x000fd2000bf06070 */
[----:B------:R-:W-:Y:S05]  /*2a20*/  BRA.U !UP0, `(.L_x_1554) ;  /* 0xffffffe108c07547 */ /* 0x000fea000b83ffff */
[----:B------:R-:W-:Y:S05]  /*2a30*/  EXIT ;  /* 0x000000000000794d */ /* 0x000fea0003800000 */
.L_x_1515:
[----:B------:R-:W-:Y:S02]  /*2a40*/  IMAD.MOV.U32 R67, RZ, RZ, 0x1f ;  /* 0x0000001fff437424 */ /* 0x000fe400078e00ff */
[----:B------:R-:W-:Y:S02]  /*2a50*/  IMAD.MOV.U32 R66, RZ, RZ, R25 ;  /* 0x000000ffff427224 */ /* 0x000fe400078e0019 */
[----:B------:R-:W-:-:S07]  /*2a60*/  IMAD.MOV.U32 R68, RZ, RZ, -0x1 ;  /* 0xffffffffff447424 */ /* 0x000fce00078e00ff */
[----:B01----:R-:W-:Y:S05]  /*2a70*/  WARPSYNC.COLLECTIVE R68, `(.L_x_1555) ;  /* 0x0000000044087348 */ /* 0x003fea0003c00000 */
[----:B------:R2:W3:Y:S02]  /*2a80*/  SHFL.IDX P3, R67, R69, R66, R67 ;  /* 0x0000004245437389 */ /* 0x0004e40000060043 */
[----:B0123--:R-:W-:Y:S05]  /*2a90*/  ENDCOLLECTIVE ;  /* 0x000000000000791b */ /* 0x00ffea0003800000 */
.L_x_1555:
[----:B------:R-:W-:Y:S01]  /*2aa0*/  MOV R16, R67 ;  /* 0x0000004300107202 */ /* 0x000fe20000000f00 */
[----:B------:R-:W-:Y:S06]  /*2ab0*/  BRA `(.L_x_1556) ;  /* 0xffffffec00a87947 */ /* 0x000fec000383ffff */
.L_x_1517:
[----:B------:R-:W-:Y:S01]  /*2ac0*/  BSSY B1, `(.L_x_1557) ;  /* 0x0000007000017945 */ /* 0x000fe20003800000 */
[----:B------:R-:W-:Y:S02]  /*2ad0*/  IMAD.MOV.U32 R66, RZ, RZ, R40 ;  /* 0x000000ffff427224 */ /* 0x000fe400078e0028 */
[----:B------:R-:W-:Y:S02]  /*2ae0*/  IMAD.MOV.U32 R67, RZ, RZ, 0x1f ;  /* 0x0000001fff437424 */ /* 0x000fe400078e00ff */
[----:B------:R-:W-:-:S07]  /*2af0*/  IMAD.MOV.U32 R68, RZ, RZ, -0x1 ;  /* 0xffffffffff447424 */ /* 0x000fce00078e00ff */
[----:B012---:R-:W-:Y:S05]  /*2b00*/  WARPSYNC.COLLECTIVE R68, `(.L_x_1558) ;  /* 0x0000000044087348 */ /* 0x007fea0003c00000 */
[----:B------:R3:W4:Y:S02]  /*2b10*/  SHFL.IDX P3, R67, R69, R66, R67 ;  /* 0x0000004245437389 */ /* 0x0007240000060043 */
[----:B01234-:R-:W-:Y:S05]  /*2b20*/  ENDCOLLECTIVE ;  /* 0x000000000000791b */ /* 0x01ffea0003800000 */
.L_x_1558:
[----:B------:R-:W-:Y:S05]  /*2b30*/  BSYNC B1 ;  /* 0x0000000000017941 */ /* 0x000fea0003800000 */
.L_x_1557:
[----:B------:R-:W-:Y:S05]  /*2b40*/  BRA `(.L_x_1559) ;  /* 0xffffffec009c7947 */ /* 0x000fea000383ffff */
.L_x_1519:
[----:B------:R-:W-:Y:S01]  /*2b50*/  BSSY B1, `(.L_x_1560) ;  /* 0x0000007000017945 */ /* 0x000fe20003800000 */
[----:B------:R-:W-:Y:S01]  /*2b60*/  MOV R66, R39 ;  /* 0x0000002700427202 */ /* 0x000fe20000000f00 */
[----:B------:R-:W-:Y:S02]  /*2b70*/  IMAD.MOV.U32 R67, RZ, RZ, 0x1f ;  /* 0x0000001fff437424 */ /* 0x000fe400078e00ff */
[----:B------:R-:W-:-:S07]  /*2b80*/  IMAD.MOV.U32 R68, RZ, RZ, -0x1 ;  /* 0xffffffffff447424 */ /* 0x000fce00078e00ff */
[----:B0123--:R-:W-:Y:S05]  /*2b90*/  WARPSYNC.COLLECTIVE R68, `(.L_x_1561) ;  /* 0x0000000044087348 */ /* 0x00ffea0003c00000 */
[----:B------:R4:W0:Y:S02]  /*2ba0*/  SHFL.IDX P3, R67, R69, R66, R67 ;  /* 0x0000004245437389 */ /* 0x0008240000060043 */
[----:B01234-:R-:W-:Y:S05]  /*2bb0*/  ENDCOLLECTIVE ;  /* 0x000000000000791b */ /* 0x01ffea0003800000 */
.L_x_1561:
[----:B------:R-:W-:Y:S05]  /*2bc0*/  BSYNC B1 ;  /* 0x0000000000017941 */ /* 0x000fea0003800000 */
.L_x_1560:
[----:B------:R-:W-:Y:S05]  /*2bd0*/  BRA `(.L_x_1562) ;  /* 0xffffffec00907947 */ /* 0x000fea000383ffff */
.L_x_1521:
[----:B------:R-:W-:Y:S01]  /*2be0*/  HFMA2 R67, -RZ, RZ, 0, 1.847743988037109375e-06 ;  /* 0x0000001fff437431 */ /* 0x000fe200000001ff */
[----:B------:R-:W-:Y:S01]  /*2bf0*/  BSSY B1, `(.L_x_1563) ;  /* 0x0000006000017945 */ /* 0x000fe20003800000 */
[----:B------:R-:W-:Y:S02]  /*2c00*/  IMAD.MOV.U32 R66, RZ, RZ, R38 ;  /* 0x000000ffff427224 */ /* 0x000fe400078e0026 */
[----:B------:R-:W-:-:S07]  /*2c10*/  IMAD.MOV.U32 R68, RZ, RZ, -0x1 ;  /* 0xffffffffff447424 */ /* 0x000fce00078e00ff */
[----:B01234-:R-:W-:Y:S05]  /*2c20*/  WARPSYNC.COLLECTIVE R68, `(.L_x_1564) ;  /* 0x0000000044087348 */ /* 0x01ffea0003c00000 */
[----:B------:R0:W0:Y:S02]  /*2c30*/  SHFL.IDX P3, R67, R69, R66, R67 ;  /* 0x0000004245437389 */ /* 0x0000240000060043 */
[----:B01234-:R-:W-:Y:S05]  /*2c40*/  ENDCOLLECTIVE ;  /* 0x000000000000791b */ /* 0x01ffea0003800000 */
.L_x_1564:
[----:B------:R-:W-:Y:S05]  /*2c50*/  BSYNC B1 ;  /* 0x0000000000017941 */ /* 0x000fea0003800000 */
.L_x_1563:
[----:B------:R-:W-:Y:S05]  /*2c60*/  BRA `(.L_x_1565) ;  /* 0xffffffec00847947 */ /* 0x000fea000383ffff */
.L_x_1523:
[----:B------:R-:W-:Y:S01]  /*2c70*/  BSSY B1, `(.L_x_1566) ;  /* 0x0000007000017945 */ /* 0x000fe20003800000 */
[----:B------:R-:W-:Y:S01]  /*2c80*/  IMAD.MOV.U32 R66, RZ, RZ, R37 ;  /* 0x000000ffff427224 */ /* 0x000fe200078e0025 */
[----:B------:R-:W-:Y:S01]  /*2c90*/  MOV R68, 0xffffffff ;  /* 0xffffffff00447802 */ /* 0x000fe20000000f00 */
[----:B------:R-:W-:-:S07]  /*2ca0*/  IMAD.MOV.U32 R67, RZ, RZ, 0x1f ;  /* 0x0000001fff437424 */ /* 0x000fce00078e00ff */
[----:B01234-:R-:W-:Y:S05]  /*2cb0*/  WARPSYNC.COLLECTIVE R68, `(.L_x_1567) ;  /* 0x0000000044087348 */ /* 0x01ffea0003c00000 */
[----:B------:R0:W0:Y:S02]  /*2cc0*/  SHFL.IDX P3, R67, R69, R66, R67 ;  /* 0x0000004245437389 */ /* 0x0000240000060043 */
[----:B01234-:R-:W-:Y:S05]  /*2cd0*/  ENDCOLLECTIVE ;  /* 0x000000000000791b */ /* 0x01ffea0003800000 */
.L_x_1567:
[----:B------:R-:W-:Y:S05]  /*2ce0*/  BSYNC B1 ;  /* 0x0000000000017941 */ /* 0x000fea0003800000 */
.L_x_1566:
[----:B------:R-:W-:Y:S05]  /*2cf0*/  BRA `(.L_x_1568) ;  /* 0xffffffec00787947 */ /* 0x000fea000383ffff */
.L_x_1525:
[----:B------:R-:W-:Y:S01]  /*2d00*/  BSSY B1, `(.L_x_1569) ;  /* 0x0000007000017945 */ /* 0x000fe20003800000 */
[----:B------:R-:W-:Y:S02]  /*2d10*/  IMAD.MOV.U32 R66, RZ, RZ, R36 ;  /* 0x000000ffff427224 */ /* 0x000fe400078e0024 */
[----:B------:R-:W-:Y:S02]  /*2d20*/  IMAD.MOV.U32 R67, RZ, RZ, 0x1f ;  /* 0x0000001fff437424 */ /* 0x000fe400078e00ff */
[----:B------:R-:W-:-:S07]  /*2d30*/  IMAD.MOV.U32 R68, RZ, RZ, -0x1 ;  /* 0xffffffffff447424 */ /* 0x000fce00078e00ff */
[----:B01234-:R-:W-:Y:S05]  /*2d40*/  WARPSYNC.COLLECTIVE R68, `(.L_x_1570) ;  /* 0x0000000044087348 */ /* 0x01ffea0003c00000 */
[----:B------:R0:W0:Y:S02]  /*2d50*/  SHFL.IDX P3, R67, R69, R66, R67 ;  /* 0x0000004245437389 */ /* 0x0000240000060043 */
[----:B01234-:R-:W-:Y:S05]  /*2d60*/  ENDCOLLECTIVE ;  /* 0x000000000000791b */ /* 0x01ffea0003800000 */
.L_x_1570:
[----:B------:R-:W-:Y:S05]  /*2d70*/  BSYNC B1 ;  /* 0x0000000000017941 */ /* 0x000fea0003800000 */
.L_x_1569:
[----:B------:R-:W-:Y:S05]  /*2d80*/  BRA `(.L_x_1571) ;  /* 0xffffffec006c7947 */ /* 0x000fea000383ffff */
.L_x_1527:
[----:B------:R-:W-:Y:S01]  /*2d90*/  BSSY B1, `(.L_x_1572) ;  /* 0x0000007000017945 */ /* 0x000fe20003800000 */
[----:B------:R-:W-:Y:S01]  /*2da0*/  MOV R66, R35 ;  /* 0x0000002300427202 */ /* 0x000fe20000000f00 */
[----:B------:R-:W-:Y:S02]  /*2db0*/  IMAD.MOV.U32 R67, RZ, RZ, 0x1f ;  /* 0x0000001fff437424 */ /* 0x000fe400078e00ff */
[----:B------:R-:W-:-:S07]  /*2dc0*/  IMAD.MOV.U32 R68, RZ, RZ, -0x1 ;  /* 0xffffffffff447424 */ /* 0x000fce00078e00ff */
[----:B01234-:R-:W-:Y:S05]  /*2dd0*/  WARPSYNC.COLLECTIVE R68, `(.L_x_1573) ;  /* 0x0000000044087348 */ /* 0x01ffea0003c00000 */
[----:B------:R0:W0:Y:S02]  /*2de0*/  SHFL.IDX P3, R67, R69, R66, R67 ;  /* 0x0000004245437389 */ /* 0x0000240000060043 */
[----:B01234-:R-:W-:Y:S05]  /*2df0*/  ENDCOLLECTIVE ;  /* 0x000000000000791b */ /* 0x01ffea0003800000 */
.L_x_1573:
[----:B------:R-:W-:Y:S05]  /*2e00*/  BSYNC B1 ;  /* 0x0000000000017941 */ /* 0x000fea0003800000 */
.L_x_1572:
[----:B------:R-:W-:Y:S05]  /*2e10*/  BRA `(.L_x_1574) ;  /* 0xffffffec00607947 */ /* 0x000fea000383ffff */
.L_x_1529:
[----:B------:R-:W-:Y:S01]  /*2e20*/  HFMA2 R67, -RZ, RZ, 0, 1.847743988037109375e-06 ;  /* 0x0000001fff437431 */ /* 0x000fe200000001ff */
[----:B------:R-:W-:Y:S01]  /*2e30*/  BSSY B1, `(.L_x_1575) ;  /* 0x0000006000017945 */ /* 0x000fe20003800000 */
[----:B------:R-:W-:Y:S02]  /*2e40*/  IMAD.MOV.U32 R66, RZ, RZ, R34 ;  /* 0x000000ffff427224 */ /* 0x000fe400078e0022 */
[----:B------:R-:W-:-:S07]  /*2e50*/  IMAD.MOV.U32 R68, RZ, RZ, -0x1 ;  /* 0xffffffffff447424 */ /* 0x000fce00078e00ff */
[----:B01234-:R-:W-:Y:S05]  /*2e60*/  WARPSYNC.COLLECTIVE R68, `(.L_x_1576) ;  /* 0x0000000044087348 */ /* 0x01ffea0003c00000 */
[----:B------:R0:W0:Y:S02]  /*2e70*/  SHFL.IDX P3, R67, R69, R66, R67 ;  /* 0x0000004245437389 */ /* 0x0000240000060043 */
[----:B01234-:R-:W-:Y:S05]  /*2e80*/  ENDCOLLECTIVE ;  /* 0x000000000000791b */ /* 0x01ffea0003800000 */
.L_x_1576:
[----:B------:R-:W-:Y:S05]  /*2e90*/  BSYNC B1 ;  /* 0x0000000000017941 */ /* 0x000fea0003800000 */
.L_x_1575:
[----:B------:R-:W-:Y:S05]  /*2ea0*/  BRA `(.L_x_1577) ;  /* 0xffffffec00547947 */ /* 0x000fea000383ffff */
.L_x_1531:
[----:B------:R-:W-:Y:S01]  /*2eb0*/  BSSY B1, `(.L_x_1578) ;  /* 0x0000007000017945 */ /* 0x000fe20003800000 */
[----:B------:R-:W-:Y:S01]  /*2ec0*/  IMAD.MOV.U32 R66, RZ, RZ, R33 ;  /* 0x000000ffff427224 */ /* 0x000fe200078e0021 */
[----:B------:R-:W-:Y:S01]  /*2ed0*/  MOV R68, 0xffffffff ;  /* 0xffffffff00447802 */ /* 0x000fe20000000f00 */
[----:B------:R-:W-:-:S07]  /*2ee0*/  IMAD.MOV.U32 R67, RZ, RZ, 0x1f ;  /* 0x0000001fff437424 */ /* 0x000fce00078e00ff */
[----:B01234-:R-:W-:Y:S05]  /*2ef0*/  WARPSYNC.COLLECTIVE R68, `(.L_x_1579) ;  /* 0x0000000044087348 */ /* 0x01ffea0003c00000 */
[----:B------:R0:W0:Y:S02]  /*2f00*/  SHFL.IDX P3, R67, R69, R66, R67 ;  /* 0x0000004245437389 */ /* 0x0000240000060043 */
[----:B01234-:R-:W-:Y:S05]  /*2f10*/  ENDCOLLECTIVE ;  /* 0x000000000000791b */ /* 0x01ffea0003800000 */
.L_x_1579:
[----:B------:R-:W-:Y:S05]  /*2f20*/  BSYNC B1 ;  /* 0x0000000000017941 */ /* 0x000fea0003800000 */
.L_x_1578:
[----:B------:R-:W-:Y:S05]  /*2f30*/  BRA `(.L_x_1580) ;  /* 0xffffffec00487947 */ /* 0x000fea000383ffff */
.L_x_1533:
[----:B------:R-:W-:Y:S01]  /*2f40*/  BSSY B1, `(.L_x_1581) ;  /* 0x0000007000017945 */ /* 0x000fe20003800000 */
[----:B------:R-:W-:Y:S02]  /*2f50*/  IMAD.MOV.U32 R66, RZ, RZ, R32 ;  /* 0x000000ffff427224 */ /* 0x000fe400078e0020 */
[----:B------:R-:W-:Y:S02]  /*2f60*/  IMAD.MOV.U32 R67, RZ, RZ, 0x1f ;  /* 0x0000001fff437424 */ /* 0x000fe400078e00ff */
[----:B------:R-:W-:-:S07]  /*2f70*/  IMAD.MOV.U32 R68, RZ, RZ, -0x1 ;  /* 0xffffffffff447424 */ /* 0x000fce00078e00ff */
[----:B01234-:R-:W-:Y:S05]  /*2f80*/  WARPSYNC.COLLECTIVE R68, `(.L_x_1582) ;  /* 0x0000000044087348 */ /* 0x01ffea0003c00000 */
[----:B------:R0:W0:Y:S02]  /*2f90*/  SHFL.IDX P3, R67, R69, R66, R67 ;  /* 0x0000004245437389 */ /* 0x0000240000060043 */
[----:B01234-:R-:W-:Y:S05]  /*2fa0*/  ENDCOLLECTIVE ;  /* 0x000000000000791b */ /* 0x01ffea0003800000 */
.L_x_1582:
[----:B------:R-:W-:Y:S05]  /*2fb0*/  BSYNC B1 ;  /* 0x0000000000017941 */ /* 0x000fea0003800000 */
.L_x_1581:
[----:B------:R-:W-:Y:S05]  /*2fc0*/  BRA `(.L_x_1583) ;  /* 0xffffffec003c7947 */ /* 0x000fea000383ffff */
.L_x_1535:
[----:B------:R-:W-:Y:S01]  /*2fd0*/  BSSY B1, `(.L_x_1584) ;  /* 0x0000007000017945 */ /* 0x000fe20003800000 */
[----:B------:R-:W-:Y:S01]  /*2fe0*/  MOV R66, R31 ;  /* 0x0000001f00427202 */ /* 0x000fe20000000f00 */
[----:B------:R-:W-:Y:S02]  /*2ff0*/  IMAD.MOV.U32 R67, RZ, RZ, 0x1f ;  /* 0x0000001fff437424 */ /* 0x000fe400078e00ff */
[----:B------:R-:W-:-:S07]  /*3000*/  IMAD.MOV.U32 R68, RZ, RZ, -0x1 ;  /* 0xffffffffff447424 */ /* 0x000fce00078e00ff */
[----:B01234-:R-:W-:Y:S05]  /*3010*/  WARPSYNC.COLLECTIVE R68, `(.L_x_1585) ;  /* 0x0000000044087348 */ /* 0x01ffea0003c00000 */
[----:B------:R0:W0:Y:S02]  /*3020*/  SHFL.IDX P3, R67, R69, R66, R67 ;  /* 0x0000004245437389 */ /* 0x0000240000060043 */
[----:B01234-:R-:W-:Y:S05]  /*3030*/  ENDCOLLECTIVE ;  /* 0x000000000000791b */ /* 0x01ffea0003800000 */
.L_x_1585:
[----:B------:R-:W-:Y:S05]  /*3040*/  BSYNC B1 ;  /* 0x0000000000017941 */ /* 0x000fea0003800000 */
.L_x_1584:
[----:B------:R-:W-:Y:S05]  /*3050*/  BRA `(.L_x_1586) ;  /* 0xffffffec00307947 */ /* 0x000fea000383ffff */
.L_x_1537:
[----:B------:R-:W-:Y:S01]  /*3060*/  HFMA2 R67, -RZ, RZ, 0, 1.847743988037109375e-06 ;  /* 0x0000001fff437431 */ /* 0x000fe200000001ff */
[----:B------:R-:W-:Y:S01]  /*3070*/  BSSY B1, `(.L_x_1587) ;  /* 0x0000006000017945 */ /* 0x000fe20003800000 */
[----:B------:R-:W-:Y:S02]  /*3080*/  IMAD.MOV.U32 R66, RZ, RZ, R30 ;  /* 0x000000ffff427224 */ /* 0x000fe400078e001e */
[----:B------:R-:W-:-:S07]  /*3090*/  IMAD.MOV.U32 R68, RZ, RZ, -0x1 ;  /* 0xffffffffff447424 */ /* 0x000fce00078e00ff */
[----:B01234-:R-:W-:Y:S05]  /*30a0*/  WARPSYNC.COLLECTIVE R68, `(.L_x_1588) ;  /* 0x0000000044087348 */ /* 0x01ffea0003c00000 */
[----:B------:R0:W0:Y:S02]  /*30b0*/  SHFL.IDX P3, R67, R69, R66, R67 ;  /* 0x0000004245437389 */ /* 0x0000240000060043 */
[----:B01234-:R-:W-:Y:S05]  /*30c0*/  ENDCOLLECTIVE ;  /* 0x000000000000791b */ /* 0x01ffea0003800000 */
.L_x_1588:
[----:B------:R-:W-:Y:S05]  /*30d0*/  BSYNC B1 ;  /* 0x0000000000017941 */ /* 0x000fea0003800000 */
.L_x_1587:
[----:B------:R-:W-:Y:S05]  /*30e0*/  BRA `(.L_x_1589) ;  /* 0xffffffec00247947 */ /* 0x000fea000383ffff */
.L_x_1539:
[----:B------:R-:W-:Y:S01]  /*30f0*/  BSSY B1, `(.L_x_1590) ;  /* 0x0000007000017945 */ /* 0x000fe20003800000 */
[----:B------:R-:W-:Y:S01]  /*3100*/  IMAD.MOV.U32 R66, RZ, RZ, R29 ;  /* 0x000000ffff427224 */ /* 0x000fe200078e001d */
[----:B------:R-:W-:Y:S01]  /*3110*/  MOV R68, 0xffffffff ;  /* 0xffffffff00447802 */ /* 0x000fe20000000f00 */
[----:B------:R-:W-:-:S07]  /*3120*/  IMAD.MOV.U32 R67, RZ, RZ, 0x1f ;  /* 0x0000001fff437424 */ /* 0x000fce00078e00ff */
[----:B01234-:R-:W-:Y:S05]  /*3130*/  WARPSYNC.COLLECTIVE R68, `(.L_x_1591) ;  /* 0x0000000044087348 */ /* 0x01ffea0003c00000 */
[----:B------:R0:W0:Y:S02]  /*3140*/  SHFL.IDX P3, R67, R69, R66, R67 ;  /* 0x0000004245437389 */ /* 0x0000240000060043 */
[----:B01234-:R-:W-:Y:S05]  /*3150*/  ENDCOLLECTIVE ;  /* 0x000000000000791b */ /* 0x01ffea0003800000 */
.L_x_1591:
[----:B------:R-:W-:Y:S05]  /*3160*/  BSYNC B1 ;  /* 0x0000000000017941 */ /* 0x000fea0003800000 */
.L_x_1590:
[----:B------:R-:W-:Y:S05]  /*3170*/  BRA `(.L_x_1592) ;  /* 0xffffffec00187947 */ /* 0x000fea000383ffff */
.L_x_1541:
[----:B------:R-:W-:Y:S01]  /*3180*/  BSSY B1, `(.L_x_1593) ;  /* 0x0000007000017945 */ /* 0x000fe20003800000 */
[----:B------:R-:W-:Y:S02]  /*3190*/  IMAD.MOV.U32 R66, RZ, RZ, R28 ;  /* 0x000000ffff427224 */ /* 0x000fe400078e001c */
[----:B------:R-:W-:Y:S02]  /*31a0*/  IMAD.MOV.U32 R67, RZ, RZ, 0x1f ;  /* 0x0000001fff437424 */ /* 0x000fe400078e00ff */
[----:B------:R-:W-:-:S07]  /*31b0*/  IMAD.MOV.U32 R68, RZ, RZ, -0x1 ;  /* 0xffffffffff447424 */ /* 0x000fce00078e00ff */
[----:B01234-:R-:W-:Y:S05]  /*31c0*/  WARPSYNC.COLLECTIVE R68, `(.L_x_1594) ;  /* 0x0000000044087348 */ /* 0x01ffea0003c00000 */
[----:B------:R0:W0:Y:S02]  /*31d0*/  SHFL.IDX P3, R67, R69, R66, R67 ;  /* 0x0000004245437389 */ /* 0x0000240000060043 */
[----:B01234-:R-:W-:Y:S05]  /*31e0*/  ENDCOLLECTIVE ;  /* 0x000000000000791b */ /* 0x01ffea0003800000 */
.L_x_1594:
[----:B------:R-:W-:Y:S05]  /*31f0*/  BSYNC B1 ;  /* 0x0000000000017941 */ /* 0x000fea0003800000 */
.L_x_1593:
[----:B------:R-:W-:Y:S05]  /*3200*/  BRA `(.L_x_1595) ;  /* 0xffffffec000c7947 */ /* 0x000fea000383ffff */
.L_x_1543:
[----:B------:R-:W-:Y:S01]  /*3210*/  BSSY B1, `(.L_x_1596) ;  /* 0x0000007000017945 */ /* 0x000fe20003800000 */
[----:B------:R-:W-:Y:S01]  /*3220*/  MOV R66, R27 ;  /* 0x0000001b00427202 */ /* 0x000fe20000000f00 */
[----:B------:R-:W-:Y:S02]  /*3230*/  IMAD.MOV.U32 R67, RZ, RZ, 0x1f ;  /* 0x0000001fff437424 */ /* 0x000fe400078e00ff */
[----:B------:R-:W-:-:S07]  /*3240*/  IMAD.MOV.U32 R68, RZ, RZ, -0x1 ;  /* 0xffffffffff447424 */ /* 0x000fce00078e00ff */
[----:B01234-:R-:W-:Y:S05]  /*3250*/  WARPSYNC.COLLECTIVE R68, `(.L_x_1597) ;  /* 0x0000000044087348 */ /* 0x01ffea0003c00000 */
[----:B------:R0:W0:Y:S02]  /*3260*/  SHFL.IDX P3, R67, R69, R66, R67 ;  /* 0x0000004245437389 */ /* 0x0000240000060043 */
[----:B01234-:R-:W-:Y:S05]  /*3270*/  ENDCOLLECTIVE ;  /* 0x000000000000791b */ /* 0x01ffea0003800000 */
.L_x_1597:
[----:B------:R-:W-:Y:S05]  /*3280*/  BSYNC B1 ;  /* 0x0000000000017941 */ /* 0x000fea0003800000 */
.L_x_1596:
[----:B------:R-:W-:Y:S05]  /*3290*/  BRA `(.L_x_1598) ;  /* 0xffffffec00007947 */ /* 0x000fea000383ffff */
.L_x_1545:
[----:B------:R-:W-:Y:S01]  /*32a0*/  HFMA2 R67, -RZ, RZ, 0, 1.847743988037109375e-06 ;  /* 0x0000001fff437431 */ /* 0x000fe200000001ff */
[----:B------:R-:W-:Y:S01]  /*32b0*/  BSSY B1, `(.L_x_1599) ;  /* 0x0000006000017945 */ /* 0x000fe20003800000 */
[----:B------:R-:W-:Y:S02]  /*32c0*/  IMAD.MOV.U32 R66, RZ, RZ, R26 ;  /* 0x000000ffff427224 */ /* 0x000fe400078e001a */
[----:B------:R-:W-:-:S07]  /*32d0*/  IMAD.MOV.U32 R68, RZ, RZ, -0x1 ;  /* 0xffffffffff447424 */ /* 0x000fce00078e00ff */
[----:B01234-:R-:W-:Y:S05]  /*32e0*/  WARPSYNC.COLLECTIVE R68, `(.L_x_1600) ;  /* 0x0000000044087348 */ /* 0x01ffea0003c00000 */
[----:B------:R0:W0:Y:S02]  /*32f0*/  SHFL.IDX P3, R67, R69, R66, R67 ;  /* 0x0000004245437389 */ /* 0x0000240000060043 */
[----:B01234-:R-:W-:Y:S05]  /*3300*/  ENDCOLLECTIVE ;  /* 0x000000000000791b */ /* 0x01ffea0003800000 */
.L_x_1600:
[----:B------:R-:W-:Y:S05]  /*3310*/  BSYNC B1 ;  /* 0x0000000000017941 */ /* 0x000fea0003800000 */
.L_x_1599:
[----:B------:R-:W-:Y:S05]  /*3320*/  BRA `(.L_x_1601) ;  /* 0xffffffe800f47947 */ /* 0x000fea000383ffff */
        .weak           $__internal_49_$__cuda_sm20_div_s16
        .type           $__internal_49_$__cuda_sm20_div_s16,@function
        .size           $__internal_49_$__cuda_sm20_div_s16,($__internal_50_$__cuda_sm20_div_u16 - $__internal_49_$__cuda_sm20_div_s16)
$__internal_49_$__cuda_sm20_div_s16:
        /* <DEDUP_REMOVED lines=25> */
[----:B------:R-:W-:Y:S05]  /*34c0*/  RET.REL.NODEC R16 `(_Z9cuda_gemmIiLi128ELi4ELi1ELi2048ELi64ELi64ELi64ELi1ELi0EEviiiPT_S1_S1_iii) ;  /* 0xffffffc810cc7950 */ /* 0x000fea0003c3ffff */
        .weak           $__internal_50_$__cuda_sm20_div_u16
        .type           $__internal_50_$__cuda_sm20_div_u16,@function
        .size           $__internal_50_$__cuda_sm20_div_u16,(.L_x_38553 - $__internal_50_$__cuda_sm20_div_u16)
$__internal_50_$__cuda_sm20_div_u16:
        /* <DEDUP_REMOVED lines=19> */
[----:B------:R-:W-:Y:S06]  /*3600*/  RET.REL.NODEC R2 `(_Z9cuda_gemmIiLi128ELi4ELi1ELi2048ELi64ELi64ELi64ELi1ELi0EEviiiPT_S1_S1_iii) ;  /* 0xffffffc8027c7950 */ /* 0x000fec0003c3ffff */
.L_x_1602:
        /* <DEDUP_REMOVED lines=15> */
.L_x_38553:


//--------------------- .text._Z9cuda_gemmIiLi128ELi4ELi1ELi2048ELi64ELi64ELi64ELi0ELi1EEviiiPT_S1_S1_iii --------------------------
	.section	.text._Z9cuda_gemmIiLi128ELi4ELi1ELi2048ELi64ELi64ELi64ELi0ELi1EEviiiPT_S1_S1_iii,"ax",@progbits
	.align	128
        .global         _Z9cuda_gemmIiLi128ELi4ELi1ELi2048ELi64ELi64ELi64ELi0ELi1EEviiiPT_S1_S1_iii
        .type           _Z9cuda_gemmIiLi128ELi4ELi1ELi2048ELi64ELi64ELi64ELi0ELi1EEviiiPT_S1_S1_iii,@function
        .size           _Z9cuda_gemmIiLi128ELi4ELi1ELi2048ELi64ELi64ELi64ELi0ELi1EEviiiPT_S1_S1_iii,(.L_x_38554 - _Z9cuda_gemmIiLi128ELi4ELi1ELi2048ELi64ELi64ELi64ELi0ELi1EEviiiPT_S1_S1_iii)
        .other          _Z9cuda_gemmIiLi128ELi4ELi1ELi2048ELi64ELi64ELi64ELi0ELi1EEviiiPT_S1_S1_iii,@"STO_CUDA_ENTRY STV_DEFAULT"
_Z9cuda_gemmIiLi128ELi4ELi1ELi2048ELi64ELi64ELi64ELi0ELi1EEviiiPT_S1_S1_iii:
.text._Z9cuda_gemmIiLi128ELi4ELi1ELi2048ELi64ELi64ELi64ELi0ELi1EEviiiPT_S1_S1_iii:
        /* <DEDUP_REMOVED lines=11> */
[----:B------:R-:W-:Y:S02]  /*00b0*/  MOV R58, UR5 ;  /* 0x00000005003a7c02 */ /* 0x000fe40008000f00 */
[----:B------:R-:W-:Y:S01]  /*00c0*/  MOV R12, 0x220 ;  /* 0x00000220000c7802 */ /* 0x000fe20000000f00 */
[----:B------:R-:W4:Y:S02]  /*00d0*/  S2R R34, SR_CTAID.Z ;  /* 0x0000000000227919 */ /* 0x000f240000002700 */
[----:B------:R-:W5:Y:S01]  /*00e0*/  S2UR UR4, SR_CTAID.X ;  /* 0x00000000000479c3 */ /* 0x000f620000002500 */
[C---:B--2---:R-:W-:Y:S01]  /*00f0*/  IMAD.SHL.U32 R6, R35.reuse, 0x4, RZ ;  /* 0x0000000423067824 */ /* 0x044fe200078e00ff */
[----:B------:R-:W-:Y:S01]  /*0100*/  LOP3.LUT R11, R35, 0xffff, RZ, 0xc0, !PT ;  /* 0x0000ffff230b7812 */ /* 0x000fe200078ec0ff */
[C---:B0-----:R-:W-:Y:S01]  /*0110*/  IMAD.SHL.U32 R3, R36.reuse, 0x4, RZ ;  /* 0x0000000424037824 */ /* 0x041fe200078e00ff */
[----:B------:R-:W-:Y:S01]  /*0120*/  SHF.R.U32.HI R33, RZ, 0x1, R36 ;  /* 0x00000001ff217819 */ /* 0x000fe20000011624 */
[C---:B-1----:R-:W-:Y:S01]  /*0130*/  VIADD R0, R36.reuse, UR8 ;  /* 0x0000000824007c36 */ /* 0x042fe20008000000 */
[C---:B------:R-:W-:Y:S01]  /*0140*/  LOP3.LUT R57, R36.reuse, 0xf, RZ, 0xc0, !PT ;  /* 0x0000000f24397812 */ /* 0x040fe200078ec0ff */
[----:B------:R-:W-:Y:S01]  /*0150*/  IMAD.SHL.U32 R2, R36, 0x10, RZ ;  /* 0x0000001024027824 */ /* 0x000fe200078e00ff */
[----:B---3--:R-:W-:Y:S01]  /*0160*/  LEA R56, R56, R7, 0x18 ;  /* 0x0000000738387211 */ /* 0x008fe200078ec0ff */
[----:B-----5:R-:W-:Y:S01]  /*0170*/  USHF.L.U32 UR7, UR4, 0xb, URZ ;  /* 0x0000000b04077899 */ /* 0x020fe200080006ff */
[----:B------:R-:W-:Y:S01]  /*0180*/  LOP3.LUT R5, R3, 0x7c, RZ, 0xc0, !PT ;  /* 0x0000007c03057812 */ /* 0x000fe200078ec0ff */
[----:B------:R-:W-:Y:S01]  /*0190*/  USHF.L.U32 UR4, UR4, 0x5, URZ ;  /* 0x0000000504047899 */ /* 0x000fe200080006ff */
[----:B------:R-:W-:Y:S01]  /*01a0*/  LOP3.LUT R0, R0, 0x7ff, RZ, 0x3c, !PT ;  /* 0x000007ff00007812 */ /* 0x000fe200078e3cff */
[----:B------:R-:W-:Y:S01]  /*01b0*/  IMAD R57, R57, 0x84, R56 ;  /* 0x0000008439397824 */ /* 0x000fe200078e0238 */
[----:B------:R-:W-:Y:S01]  /*01c0*/  LOP3.LUT R2, R2, 0x10, RZ, 0xc0, !PT ;  /* 0x0000001002027812 */ /* 0x000fe200078ec0ff */
[----:B------:R-:W-:Y:S01]  /*01d0*/  IMAD.IADD R56, R56, 0x1, R5 ;  /* 0x0000000138387824 */ /* 0x000fe200078e0205 */
[----:B------:R-:W-:-:S02]  /*01e0*/  LOP3.LUT R59, R33, 0x1f, RZ, 0xc0, !PT ;  /* 0x0000001f213b7812 */ /* 0x000fc400078ec0ff */
[----:B------:R-:W-:Y:S02]  /*01f0*/  LOP3.LUT R10, R0, 0xffff, RZ, 0xc0, !PT ;  /* 0x0000ffff000a7812 */ /* 0x000fe400078ec0ff */
[----:B----4-:R-:W-:-:S07]  /*0200*/  LEA R0, R59, R2, 0x5 ;  /* 0x000000023b007211 */ /* 0x010fce00078e28ff */
[----:B------:R-:W-:Y:S05]  /*0210*/  CALL.REL.NOINC `($__internal_51_$__cuda_sm20_div_u16) ;  /* 0x0000001c00447944 */ /* 0x000fea0003c00000 */
[----:B------:R-:W-:Y:S01]  /*0220*/  LOP3.LUT R3, R3, 0x7ff, RZ, 0x3c, !PT ;  /* 0x000007ff03037812 */ /* 0x000fe200078e3cff */
[----:B------:R-:W-:Y:S01]  /*0230*/  IMAD.MOV.U32 R16, RZ, RZ, R52 ;  /* 0x000000ffff107224 */ /* 0x000fe200078e0034 */
[----:B------:R-:W-:Y:S02]  /*0240*/  LOP3.LUT R11, R6, 0xffff, RZ, 0xc0, !PT ;  /* 0x0000ffff060b7812 */ /* 0x000fe400078ec0ff */
[----:B------:R-:W-:Y:S01]  /*0250*/  MOV R12, 0x290 ;  /* 0x00000290000c7802 */ /* 0x000fe20000000f00 */
[----:B------:R-:W-:-:S05]  /*0260*/  IMAD.IADD R3, R3, 0x1, -R6 ;  /* 0x0000000103037824 */ /* 0x000fca00078e0a06 */
[----:B------:R-:W-:-:S07]  /*0270*/  LOP3.LUT R10, R3, 0xffff, RZ, 0xc0, !PT ;  /* 0x0000ffff030a7812 */ /* 0x000fce00078ec0ff */
[----:B------:R-:W-:Y:S05]  /*0280*/  CALL.REL.NOINC `($__internal_51_$__cuda_sm20_div_u16) ;  /* 0x0000001c00287944 */ /* 0x000fea0003c00000 */
        /* <DEDUP_REMOVED lines=28> */
[----:B0-----:R-:W-:Y:S02]  /*0450*/  LEA R50, R3, R50, 0x18 ;  /* 0x0000003203327211 */ /* 0x001fe400078ec0ff */
[----:B------:R-:W-:Y:S02]  /*0460*/  LOP3.LUT R3, R33, 0xf, RZ, 0xc0, !PT ;  /* 0x0000000f21037812 */ /* 0x000fe400078ec0ff */
[----:B------:R-:W-:-:S02]  /*0470*/  LOP3.LUT R11, R8, 0xf, RZ, 0xc0, !PT ;  /* 0x0000000f080b7812 */ /* 0x000fc400078ec0ff */
[--C-:B------:R-:W-:Y:S02]  /*0480*/  LOP3.LUT R27, R0, 0x8, R3.reuse, 0xf6, !PT ;  /* 0x00000008001b7812 */ /* 0x100fe400078ef603 */
[----:B------:R-:W-:Y:S02]  /*0490*/  LOP3.LUT R32, R2, 0x8, R3, 0xf6, !PT ;  /* 0x0000000802207812 */ /* 0x000fe400078ef603 */
[----:B------:R-:W-:Y:S02]  /*04a0*/  LOP3.LUT R3, R12, 0xf, RZ, 0xc0, !PT ;  /* 0x0000000f0c037812 */ /* 0x000fe400078ec0ff */
[----:B------:R-:W-:Y:S02]  /*04b0*/  LOP3.LUT R53, R20, 0xf, RZ, 0xc0, !PT ;  /* 0x0000000f14357812 */ /* 0x000fe400078ec0ff */
[-C--:B------:R-:W-:Y:S02]  /*04c0*/  LOP3.LUT R21, R0, R7.reuse, RZ, 0xfc, !PT ;  /* 0x0000000700157212 */ /* 0x080fe400078efcff */
[----:B------:R-:W-:-:S02]  /*04d0*/  LOP3.LUT R12, R2, R7, RZ, 0xfc, !PT ;  /* 0x00000007020c7212 */ /* 0x000fc400078efcff */
[-C--:B------:R-:W-:Y:S01]  /*04e0*/  LOP3.LUT R23, R0, R9.reuse, RZ, 0xfc, !PT ;  /* 0x0000000900177212 */ /* 0x080fe200078efcff */
[--C-:B------:R-:W-:Y:S01]  /*04f0*/  IMAD R40, R21, 0x4, R50.reuse ;  /* 0x0000000415287824 */ /* 0x100fe200078e0232 */
[----:B------:R-:W-:Y:S02]  /*0500*/  LOP3.LUT R10, R2, R9, RZ, 0xfc, !PT ;  /* 0x00000009020a7212 */ /* 0x000fe400078efcff */
[-C--:B------:R-:W-:Y:S01]  /*0510*/  LOP3.LUT R45, R0, R29.reuse, RZ, 0xfc, !PT ;  /* 0x0000001d002d7212 */ /* 0x080fe200078efcff */
[----:B------:R-:W-:Y:S01]  /*0520*/  IMAD R42, R23, 0x4, R50 ;  /* 0x00000004172a7824 */ /* 0x000fe200078e0232 */
[----:B------:R-:W-:Y:S02]  /*0530*/  LOP3.LUT R7, R2, R29, RZ, 0xfc, !PT ;  /* 0x0000001d02077212 */ /* 0x000fe400078efcff */
[-C--:B------:R-:W-:Y:S02]  /*0540*/  LOP3.LUT R43, R0, R25.reuse, RZ, 0xfc, !PT ;  /* 0x00000019002b7212 */ /* 0x080fe400078efcff */
[----:B------:R-:W-:-:S02]  /*0550*/  LOP3.LUT R9, R2, R25, RZ, 0xfc, !PT ;  /* 0x0000001902097212 */ /* 0x000fc400078efcff */
[-C--:B------:R-:W-:Y:S01]  /*0560*/  LOP3.LUT R29, R0, R31.reuse, RZ, 0xfc, !PT ;  /* 0x0000001f001d7212 */ /* 0x080fe200078efcff */
[--C-:B------:R-:W-:Y:S01]  /*0570*/  IMAD R43, R43, 0x4, R50.reuse ;  /* 0x000000042b2b7824 */ /* 0x100fe200078e0232 */
[----:B------:R-:W-:Y:S02]  /*0580*/  LOP3.LUT R6, R2, R31, RZ, 0xfc, !PT ;  /* 0x0000001f02067212 */ /* 0x000fe400078efcff */
[C---:B------:R-:W-:Y:S01]  /*0590*/  LOP3.LUT R55, R0.reuse, 0xf, R33, 0xf8, !PT ;  /* 0x0000000f00377812 */ /* 0x040fe200078ef821 */
[--C-:B------:R-:W-:Y:S01]  /*05a0*/  IMAD R46, R29, 0x4, R50.reuse ;  /* 0x000000041d2e7824 */ /* 0x100fe200078e0232 */
[C---:B------:R-:W-:Y:S02]  /*05b0*/  LOP3.LUT R19, R0.reuse, R5, RZ, 0xfc, !PT ;  /* 0x0000000500137212 */ /* 0x040fe400078efcff */
[C---:B------:R-:W-:Y:S01]  /*05c0*/  LOP3.LUT R39, R0.reuse, R13, RZ, 0xfc, !PT ;  /* 0x0000000d00277212 */ /* 0x040fe200078efcff */
[--C-:B------:R-:W-:Y:S01]  /*05d0*/  IMAD R55, R55, 0x4, R50.reuse ;  /* 0x0000000437377824 */ /* 0x100fe200078e0232 */
[C---:B------:R-:W-:Y:S01]  /*05e0*/  LOP3.LUT R25, R0.reuse, R3, RZ, 0xfc, !PT ;  /* 0x0000000300197212 */ /* 0x040fe200078efcff */
[--C-:B------:R-:W-:Y:S01]  /*05f0*/  IMAD R38, R19, 0x4, R50.reuse ;  /* 0x0000000413267824 */ /* 0x100fe200078e0232 */
[C---:B------:R-:W-:Y:S01]  /*0600*/  LOP3.LUT R31, R0.reuse, R47, RZ, 0xfc, !PT ;  /* 0x0000002f001f7212 */ /* 0x040fe200078efcff */
[--C-:B------:R-:W-:Y:S01]  /*0610*/  IMAD R39, R39, 0x4, R50.reuse ;  /* 0x0000000427277824 */ /* 0x100fe200078e0232 */
[-C--:B------:R-:W-:Y:S01]  /*0620*/  LOP3.LUT R51, R0, R49.reuse, RZ, 0xfc, !PT ;  /* 0x0000003100337212 */ /* 0x080fe200078efcff */
[----:B------:R-:W-:Y:S01]  /*0630*/  IMAD R44, R25, 0x4, R50 ;  /* 0x00000004192c7824 */ /* 0x000fe200078e0232 */
[----:B------:R-:W-:-:S02]  /*0640*/  LOP3.LUT R4, R2, R49, RZ, 0xfc, !PT ;  /* 0x0000003102047212 */ /* 0x000fc400078efcff */
[C---:B------:R-:W-:Y:S01]  /*0650*/  LOP3.LUT R17, R0.reuse, R15, RZ, 0xfc, !PT ;  /* 0x0000000f00117212 */ /* 0x040fe200078efcff */
[--C-:B------:R-:W-:Y:S01]  /*0660*/  IMAD R48, R51, 0x4, R50.reuse ;  /* 0x0000000433307824 */ /* 0x100fe200078e0232 */
[C---:B------:R-:W-:Y:S02]  /*0670*/  LOP3.LUT R41, R0.reuse, R11, RZ, 0xfc, !PT ;  /* 0x0000000b00297212 */ /* 0x040fe400078efcff */
[C---:B------:R-:W-:Y:S02]  /*0680*/  LOP3.LUT R49, R0.reuse, R53, RZ, 0xfc, !PT ;  /* 0x0000003500317212 */ /* 0x040fe400078efcff */
[----:B------:R-:W-:Y:S01]  /*0690*/  LOP3.LUT R63, R0, R61, RZ, 0xfc, !PT ;  /* 0x0000003d003f7212 */ /* 0x000fe200078efcff */
[----:B------:R-:W-:Y:S01]  /*06a0*/  IMAD R0, R27, 0x4, R50 ;  /* 0x000000041b007824 */ /* 0x000fe200078e0232 */
[C---:B------:R-:W-:Y:S02]  /*06b0*/  LOP3.LUT R14, R2.reuse, R5, RZ, 0xfc, !PT ;  /* 0x00000005020e7212 */ /* 0x040fe400078efcff */
[----:B------:R-:W-:-:S02]  /*06c0*/  LOP3.LUT R8, R2, R3, RZ, 0xfc, !PT ;  /* 0x0000000302087212 */ /* 0x000fc400078efcff */
[C---:B------:R-:W-:Y:S01]  /*06d0*/  LOP3.LUT R5, R2.reuse, R47, RZ, 0xfc, !PT ;  /* 0x0000002f02057212 */ /* 0x040fe200078efcff */
[----:B------:R-:W-:Y:S01]  /*06e0*/  IMAD R47, R31, 0x4, R50 ;  /* 0x000000041f2f7824 */ /* 0x000fe200078e0232 */
[C---:B------:R-:W-:Y:S02]  /*06f0*/  LOP3.LUT R33, R2.reuse, 0xf, R33, 0xf8, !PT ;  /* 0x0000000f02217812 */ /* 0x040fe400078ef821 */
        /* <DEDUP_REMOVED lines=9> */
[----:B------:R-:W-:Y:S02]  /*0790*/  LOP3.LUT R2, R2, R61, RZ, 0xfc, !PT ;  /* 0x0000003d02027212 */ /* 0x000fe400078efcff */
[----:B------:R-:W-:-:S02]  /*07a0*/  LOP3.LUT R51, R16, 0x3, RZ, 0xc0, !PT ;  /* 0x0000000310337812 */ /* 0x000fc400078ec0ff */
[----:B-1----:R-:W-:-:S07]  /*07b0*/  LOP3.LUT R52, R52, 0x3, RZ, 0xc0, !PT ;  /* 0x0000000334347812 */ /* 0x002fce00078ec0ff */
.L_x_1618:
        /* <DEDUP_REMOVED lines=9> */
[C---:B------:R-:W-:Y:S01]  /*0850*/  IMAD.SHL.U32 R17, R36.reuse, 0x4, RZ ;  /* 0x0000000424117824 */ /* 0x040fe200078e00ff */
[----:B------:R-:W-:Y:S02]  /*0860*/  IADD3 R16, PT, PT, R36, UR8, RZ ;  /* 0x0000000824107c10 */ /* 0x000fe4000fffe0ff */
[----:B0-----:R-:W-:-:S06]  /*0870*/  ULEA UR5, UR6, UR5, 0x18 ;  /* 0x0000000506057291 */ /* 0x001fcc000f8ec0ff */
[----:B------:R-:W-:-:S03]  /*0880*/  VIADD R18, R17, UR5 ;  /* 0x0000000511127c36 */ /* 0x000fc60008000000 */
[----:B------:R0:W-:Y:S01]  /*0890*/  STS [R17+UR5], RZ ;  /* 0x000000ff11007988 */ /* 0x0001e20008000805 */
[----:B------:R-:W-:Y:S05]  /*08a0*/  @!P0 BRA `(.L_x_1604) ;  /* 0x00000000001c8947 */ /* 0x000fea0003800000 */
[----:B------:R-:W-:Y:S01]  /*08b0*/  ISETP.NE.AND P0, PT, R51, RZ, PT ;  /* 0x000000ff3300720c */ /* 0x000fe20003f05270 */
[----:B0-----:R-:W-:Y:S01]  /*08c0*/  VIADD R17, R18, UR9 ;  /* 0x0000000912117c36 */ /* 0x001fe20008000000 */
[----:B------:R1:W-:Y:S01]  /*08d0*/  STS [R18+UR9], RZ ;  /* 0x000000ff12007988 */ /* 0x0003e20008000809 */
[----:B------:R-:W-:-:S05]  /*08e0*/  VIADD R16, R16, UR8 ;  /* 0x0000000810107c36 */ /* 0x000fca0008000000 */
[----:B------:R-:W-:-:S05]  /*08f0*/  IADD3 R19, PT, PT, R16, UR8, RZ ;  /* 0x0000000810137c10 */ /* 0x000fca000fffe0ff */
[----:B------:R1:W-:Y:S01]  /*0900*/  @P0 STS [R17+UR9], RZ ;  /* 0x000000ff11000988 */ /* 0x0003e20008000809 */
[----:B------:R-:W-:-:S07]  /*0910*/  @P0 IMAD.MOV.U32 R16, RZ, RZ, R19 ;  /* 0x000000ffff100224 */ /* 0x000fce00078e0013 */
.L_x_1604:
[----:B------:R-:W-:Y:S05]  /*0920*/  BSYNC.RECONVERGENT B0 ;  /* 0x0000000000007941 */ /* 0x000fea0003800200 */
.L_x_1603:
[----:B------:R-:W2:Y:S01]  /*0930*/  S2UR UR6, SR_CgaCtaId ;  /* 0x00000000000679c3 */ /* 0x000ea20000008800 */
[----:B------:R-:W-:Y:S01]  /*0940*/  UMOV UR5, 0x400 ;  /* 0x0000040000057882 */ /* 0x000fe20000000000 */
[----:B------:R-:W-:Y:S01]  /*0950*/  BSSY.RECONVERGENT B0, `(.L_x_1605) ;  /* 0x000000f000007945 */ /* 0x000fe20003800200 */
[----:B------:R-:W-:-:S04]  /*0960*/  UIADD3 UR5, UPT, UPT, UR5, 0x1880, URZ ;  /* 0x0000188005057890 */ /* 0x000fc8000fffe0ff */
[----:B--2---:R-:W-:-:S06]  /*0970*/  ULEA UR5, UR6, UR5, 0x18 ;  /* 0x0000000506057291 */ /* 0x004fcc000f8ec0ff */
[----:B-1----:R-:W-:-:S07]  /*0980*/  LEA R18, R16, UR5, 0x2 ;  /* 0x0000000510127c11 */ /* 0x002fce000f8e10ff */
.L_x_1606:
[----:B------:R-:W0:Y:S01]  /*0990*/  LDC R53, c[0x0][0x360] ;  /* 0x0000d800ff357b82 */ /* 0x000e220000000800 */
[----:B------:R-:W-:Y:S01]  /*09a0*/  STS [R18], RZ ;  /* 0x000000ff12007388 */ /* 0x000fe20000000800 */
[----:B------:R-:W-:-:S03]  /*09b0*/  VIADD R16, R16, UR9 ;  /* 0x0000000910107c36 */ /* 0x000fc60008000000 */
[----:B-1----:R1:W-:Y:S02]  /*09c0*/  STS [R18+UR9], RZ ;  /* 0x000000ff12007988 */ /* 0x0023e40008000809 */
        /* <DEDUP_REMOVED lines=8> */
.L_x_1605:
[----:B------:R-:W-:Y:S01]  /*0a50*/  PLOP3.LUT P0, PT, PT, PT, PT, 0x80, 0x8 ;  /* 0x000000000008781c */ /* 0x000fe20003f0f070 */
[----:B------:R-:W-:-:S12]  /*0a60*/  IMAD.MOV.U32 R21, RZ, RZ, RZ ;  /* 0x000000ffff157224 */ /* 0x000fd800078e00ff */
.L_x_1613:
[----:B01----:R-:W0:Y:S01]  /*0a70*/  S2R R17, SR_CgaCtaId ;  /* 0x0000000000117919 */ /* 0x003e220000008800 */
[----:B------:R-:W1:Y:S01]  /*0a80*/  LDC R19, c[0x0][0x388] ;  /* 0x0000e200ff137b82 */ /* 0x000e620000000800 */
[----:B------:R-:W-:Y:S01]  /*0a90*/  MOV R16, 0x400 ;  /* 0x0000040000107802 */ /* 0x000fe20000000f00 */
[----:B------:R-:W-:Y:S01]  /*0aa0*/  BSSY.RECONVERGENT B0, `(.L_x_1607) ;  /* 0x0000013000007945 */ /* 0x000fe20003800200 */
[----:B------:R-:W-:Y:S01]  /*0ab0*/  PLOP3.LUT P1, PT, P0, PT, PT, 0x80, 0x8 ;  /* 0x000000000008781c */ /* 0x000fe2000072f070 */
[----:B------:R-:W-:Y:S02]  /*0ac0*/  IMAD.SHL.U32 R23, R36, 0x4, RZ ;  /* 0x0000000424177824 */ /* 0x000fe400078e00ff */
[----:B------:R-:W-:Y:S02]  /*0ad0*/  VIADD R16, R16, 0x880 ;  /* 0x0000088010107836 */ /* 0x000fe40000000000 */
[----:B-1----:R-:W-:-:S05]  /*0ae0*/  IMAD R22, R58, R19, UR7 ;  /* 0x000000073a167e24 */ /* 0x002fca000f8e0213 */
[----:B------:R-:W-:Y:S02]  /*0af0*/  IADD3 R22, PT, PT, R22, R21, RZ ;  /* 0x0000001516167210 */ /* 0x000fe40007ffe0ff */
[----:B0-----:R-:W-:-:S07]  /*0b00*/  LEA R24, R17, R16, 0x18 ;  /* 0x0000001011187211 */ /* 0x001fce00078ec0ff */
.L_x_1608:
[----:B0-----:R-:W0:Y:S01]  /*0b10*/  LDC.64 R16, c[0x0][0x390] ;  /* 0x0000e400ff107b82 */ /* 0x001e220000000a00 */
[C---:B------:R-:W-:Y:S02]  /*0b20*/  LOP3.LUT R19, R23.reuse, 0x1c, RZ, 0xc0, !PT ;  /* 0x0000001c17137812 */ /* 0x040fe400078ec0ff */
[----:B------:R-:W-:-:S03]  /*0b30*/  LEA.HI R18, R23, R34, RZ, 0x1b ;  /* 0x0000002217127211 */ /* 0x000fc600078fd8ff */
[----:B------:R-:W-:-:S04]  /*0b40*/  IMAD.IADD R19, R22, 0x1, R19 ;  /* 0x0000000116137824 */ /* 0x000fc800078e0213 */
[----:B------:R-:W-:-:S04]  /*0b50*/  IMAD R19, R18, 0x40, R19 ;  /* 0x0000004012137824 */ /* 0x000fc800078e0213 */
[----:B0-----:R-:W-:-:S06]  /*0b60*/  IMAD.WIDE R16, R19, 0x4, R16 ;  /* 0x0000000413107825 */ /* 0x001fcc00078e0210 */
[----:B------:R-:W2:Y:S01]  /*0b70*/  LDG.E.128 R16, desc[UR10][R16.64] ;  /* 0x0000000a10107981 */ /* 0x000ea2000c1e1d00 */
[C---:B------:R-:W-:Y:S01]  /*0b80*/  LEA R20, R23.reuse, R24, 0x2 ;  /* 0x0000001817147211 */ /* 0x040fe200078e10ff */
[----:B------:R-:W-:-:S05]  /*0b90*/  VIADD R23, R23, UR9 ;  /* 0x0000000917177c36 */ /* 0x000fca0008000000 */
[----:B------:R-:W-:Y:S01]  /*0ba0*/  ISETP.GE.U32.AND P0, PT, R23, 0x400, PT ;  /* 0x000004001700780c */ /* 0x000fe20003f06070 */
[----:B--2---:R0:W-:-:S12]  /*0bb0*/  STS.128 [R20], R16 ;  /* 0x0000001014007388 */ /* 0x0041d80000000c00 */
[----:B------:R-:W-:Y:S05]  /*0bc0*/  @!P0 BRA `(.L_x_1608) ;  /* 0xfffffffc00d08947 */ /* 0x000fea000383ffff */
[----:B------:R-:W-:Y:S05]  /*0bd0*/  BSYNC.RECONVERGENT B0 ;  /* 0x0000000000007941 */ /* 0x000fea0003800200 */
.L_x_1607:
[----:B------:R-:W-:Y:S02]  /*0be0*/  HFMA2 R65, -RZ, RZ, 0, 0 ;  /* 0x00000000ff417431 */ /* 0x000fe400000001ff */
[----:B------:R-:W-:-:S07]  /*0bf0*/  IMAD R66, R34, 0x40, R21 ;  /* 0x0000004022427824 */ /* 0x000fce00078e0215 */
.L_x_1612:
[----:B0-----:R-:W-:Y:S02]  /*0c00*/  LOP3.LUT R20, R36, 0xf, RZ, 0xc0, !PT ;  /* 0x0000000f24147812 */ /* 0x001fe400078ec0ff */
[----:B------:R-:W-:-:S03]  /*0c10*/  SHF.R.U32.HI R18, RZ, 0x4, R36 ;  /* 0x00000004ff127819 */ /* 0x000fc60000011624 */
[----:B-1----:R-:W-:-:S07]  /*0c20*/  IMAD.IADD R20, R20, 0x1, R65 ;  /* 0x0000000114147824 */ /* 0x002fce00078e0241 */
.L_x_1609:
[----:B0-----:R-:W0:Y:S01]  /*0c30*/  LDC.64 R16, c[0x0][0x398] ;  /* 0x0000e600ff107b82 */ /* 0x001e220000000a00 */
[----:B------:R-:W-:-:S05]  /*0c40*/  IMAD.IADD R19, R66, 0x1, R18 ;  /* 0x0000000142137824 */ /* 0x000fca00078e0212 */
[----:B------:R-:W-:-:S05]  /*0c50*/  LEA R19, R19, R20, 0x6 ;  /* 0x0000001413137211 */ /* 0x000fca00078e30ff */
        /* <DEDUP_REMOVED lines=8> */
[----:B0-----:R-:W-:Y:S01]  /*0ce0*/  SHF.R.U32.HI R19, RZ, 0x6, R36 ;  /* 0x00000006ff137819 */ /* 0x001fe20000011624 */
[----:B------:R-:W-:Y:S01]  /*0cf0*/  BAR.SYNC.DEFER_BLOCKING 0x0 ;  /* 0x0000000000007b1d */ /* 0x000fe20000010000 */
[----:B------:R-:W-:-:S13]  /*0d00*/  LOP3.LUT P0, RZ, R36, 0x1, RZ, 0xc0, !PT ;  /* 0x0000000124ff7812 */ /* 0x000fda000780c0ff */
[----:B------:R-:W0:Y:S01]  /*0d10*/  @!P0 S2R R17, SR_CgaCtaId ;  /* 0x0000000000118919 */ /* 0x000e220000008800 */
[----:B------:R-:W-:-:S05]  /*0d20*/  @!P0 MOV R16, 0x400 ;  /* 0x0000040000108802 */ /* 0x000fca0000000f00 */
[----:B------:R-:W-:Y:S01]  /*0d30*/  @!P0 VIADD R16, R16, 0x1880 ;  /* 0x0000188010108836 */ /* 0x000fe20000000000 */
[----:B------:R1:W2:Y:S04]  /*0d40*/  LDS R64, [R55] ;  /* 0x0000000037407984 */ /* 0x0002a80000000800 */
[----:B------:R1:W3:Y:S04]  /*0d50*/  LDS R63, [R54] ;  /* 0x00000000363f7984 */ /* 0x0002e80000000800 */
[----:B------:R1:W4:Y:S04]  /*0d60*/  LDS R62, [R38] ;  /* 0x00000000263e7984 */ /* 0x0003280000000800 */
[----:B------:R1:W1:Y:S04]  /*0d70*/  LDS R61, [R39] ;  /* 0x00000000273d7984 */ /* 0x0002680000000800 */
[----:B------:R0:W1:Y:S04]  /*0d80*/  LDS R60, [R40] ;  /* 0x00000000283c7984 */ /* 0x0000680000000800 */
[----:B------:R1:W1:Y:S01]  /*0d90*/  LDS R31, [R41] ;  /* 0x00000000291f7984 */ /* 0x0002620000000800 */
[----:B0-----:R-:W-:-:S03]  /*0da0*/  @!P0 LEA R20, R17, R16, 0x18 ;  /* 0x0000001011148211 */ /* 0x001fc600078ec0ff */
        /* <DEDUP_REMOVED lines=10> */
.L_x_1611:
[----:B0-----:R-:W-:Y:S01]  /*0e50*/  IMAD R67, R19, 0x84, R56 ;  /* 0x0000008413437824 */ /* 0x001fe200078e0238 */
[----:B------:R-:W-:-:S05]  /*0e60*/  UMOV UR5, 0xffffffff ;  /* 0xffffffff00057882 */ /* 0x000fca0000000000 */
[----:B-1----:R-:W1:Y:S01]  /*0e70*/  LDS R67, [R67] ;  /* 0x0000000043437984 */ /* 0x002e620000000800 */
[----:B------:R-:W-:Y:S05]  /*0e80*/  BRA.DIV UR5, `(.L_x_1610) ;  /* 0x0000000a05687947 */ /* 0x000fea000b800000 */
[----:B-1----:R-:W1:Y:S04]  /*0e90*/  SHFL.IDX PT, R69, R67, R33, 0x1f ;  /* 0x00001f2143457589 */ /* 0x002e6800000e0000 */
[----:B------:R-:W2:Y:S01]  /*0ea0*/  SHFL.IDX PT, R16, R67, R15, 0x1f ;  /* 0x00001f0f43107589 */ /* 0x000ea200000e0000 */
[----:B-1----:R-:W-:-:S04]  /*0eb0*/  IMAD R68, R64, R69, RZ ;  /* 0x0000004540447224 */ /* 0x002fc800078e02ff */
[----:B--2---:R-:W-:Y:S02]  /*0ec0*/  IMAD R69, R63, R16, R68 ;  /* 0x000000103f457224 */ /* 0x004fe400078e0244 */
        /* <DEDUP_REMOVED lines=26> */
[----:B------:R0:W1:Y:S05]  /*1070*/  SHFL.IDX PT, R69, R67, R2, 0x1f ;  /* 0x00001f0243457589 */ /* 0x00006a00000e0000 */
.L_x_1635:
[----:B------:R-:W-:Y:S01]  /*1080*/  IADD3 R16, PT, PT, R19, R65, RZ ;  /* 0x0000004113107210 */ /* 0x000fe20007ffe0ff */
[----:B-1----:R-:W-:Y:S01]  /*1090*/  IMAD R68, R21, R69, R68 ;  /* 0x0000004515447224 */ /* 0x002fe200078e0244 */
[----:B------:R-:W-:Y:S05]  /*10a0*/  WARPSYNC.ALL ;  /* 0x0000000000007948 */ /* 0x000fea0003800000 */
[----:B------:R-:W-:Y:S01]  /*10b0*/  IMAD R17, R16, 0x20, R59 ;  /* 0x0000002010117824 */ /* 0x000fe200078e023b */
[C---:B------:R-:W-:Y:S02]  /*10c0*/  ISETP.GE.U32.AND P2, PT, R19.reuse, 0xe, PT ;  /* 0x0000000e1300780c */ /* 0x040fe40003f46070 */
[----:B------:R-:W-:Y:S01]  /*10d0*/  IADD3 R19, PT, PT, R19, 0x2, RZ ;  /* 0x0000000213137810 */ /* 0x000fe20007ffe0ff */
[----:B------:R-:W-:-:S02]  /*10e0*/  @!P0 IMAD R16, R17, 0x4, R20 ;  /* 0x0000000411108824 */ /* 0x000fc400078e0214 */
[----:B------:R-:W-:Y:S04]  /*10f0*/  SHFL.DOWN PT, R17, R68, 0x1, 0x1e1f ;  /* 0x083e1f0044117f89 */ /* 0x000fe800000e0000 */
[----:B------:R-:W1:Y:S02]  /*1100*/  @!P0 LDS R18, [R16] ;  /* 0x0000000010128984 */ /* 0x000e640000000800 */
[----:B-1----:R-:W-:-:S05]  /*1110*/  @!P0 IADD3 R17, PT, PT, R18, R17, R68 ;  /* 0x0000001112118210 */ /* 0x002fca0007ffe044 */
        /* <DEDUP_REMOVED lines=11> */
[----:B------:R-:W-:Y:S01]  /*11d0*/  SHF.L.U32 R69, R36, 0x2, RZ ;  /* 0x0000000224457819 */ /* 0x000fe200000006ff */
[----:B------:R-:W2:Y:S01]  /*11e0*/  LDC R61, c[0x0][0x384] ;  /* 0x0000e100ff3d7b82 */ /* 0x000ea20000000800 */
[----:B------:R-:W-:Y:S01]  /*11f0*/  BSSY.RECONVERGENT B0, `(.L_x_1614) ;  /* 0x000002d000007945 */ /* 0x000fe20003800200 */
[----:B--2---:R-:W-:-:S06]  /*1200*/  IMAD R61, R58, R61, UR4 ;  /* 0x000000043a3d7e24 */ /* 0x004fcc000f8e023d */
[----:B------:R-:W-:Y:S06]  /*1210*/  BAR.SYNC.DEFER_BLOCKING 0x0 ;  /* 0x0000000000007b1d */ /* 0x000fec0000010000 */
[----:B------:R-:W-:Y:S05]  /*1220*/  @!P0 BRA `(.L_x_1615) ;  /* 0x0000000000a48947 */ /* 0x000fea0003800000 */
[----:B------:R-:W2:Y:S01]  /*1230*/  S2UR UR6, SR_CgaCtaId ;  /* 0x00000000000679c3 */ /* 0x000ea20000008800 */
[----:B------:R-:W-:Y:S01]  /*1240*/  UMOV UR5, 0x400 ;  /* 0x0000040000057882 */ /* 0x000fe20000000000 */
[----:B------:R-:W-:Y:S01]  /*1250*/  ISETP.NE.AND P0, PT, R52, 0x3, PT ;  /* 0x000000033400780c */ /* 0x000fe20003f05270 */
[----:B------:R-:W-:-:S05]  /*1260*/  UIADD3 UR5, UPT, UPT, UR5, 0x1880, URZ ;  /* 0x0000188005057890 */ /* 0x000fca000fffe0ff */
[----:B------:R-:W3:Y:S08]  /*1270*/  LDC R22, c[0x0][0x388] ;  /* 0x0000e200ff167b82 */ /* 0x000ef00000000800 */
[----:B------:R-:W4:Y:S01]  /*1280*/  LDC.64 R20, c[0x0][0x3a0] ;  /* 0x0000e800ff147b82 */ /* 0x000f220000000a00 */
[----:B--2---:R-:W-:-:S06]  /*1290*/  ULEA UR5, UR6, UR5, 0x18 ;  /* 0x0000000506057291 */ /* 0x004fcc000f8ec0ff */
[----:B-1----:R-:W-:Y:S01]  /*12a0*/  VIADD R17, R69, UR5 ;  /* 0x0000000545117c36 */ /* 0x002fe20008000000 */
[----:B---3--:R-:W-:-:S03]  /*12b0*/  SHF.R.S32.HI R23, RZ, 0x1f, R22 ;  /* 0x0000001fff177819 */ /* 0x008fc60000011416 */
[----:B------:R-:W-:Y:S01]  /*12c0*/  IMAD R26, R36, 0xc, R17 ;  /* 0x0000000c241a7824 */ /* 0x000fe200078e0211 */
[----:B------:R-:W-:Y:S02]  /*12d0*/  LEA.HI R24, R23, R22, RZ, 0x6 ;  /* 0x0000001617187211 */ /* 0x000fe400078f30ff */
[C---:B------:R-:W-:Y:S02]  /*12e0*/  LOP3.LUT R23, R69.reuse, 0x1c, RZ, 0xc0, !PT ;  /* 0x0000001c45177812 */ /* 0x040fe400078ec0ff */
[----:B------:R-:W1:Y:S01]  /*12f0*/  LDS.128 R16, [R26] ;  /* 0x000000001a107984 */ /* 0x000e620000000c00 */
[----:B------:R-:W-:Y:S01]  /*1300*/  SHF.R.U32.HI R22, RZ, 0x3, R36 ;  /* 0x00000003ff167819 */ /* 0x000fe20000011624 */
[----:B------:R-:W-:Y:S01]  /*1310*/  IMAD.IADD R69, R69, 0x1, R60 ;  /* 0x0000000145457824 */ /* 0x000fe200078e023c */
[----:B------:R-:W-:-:S05]  /*1320*/  SHF.R.S32.HI R24, RZ, 0x6, R24 ;  /* 0x00000006ff187819 */ /* 0x000fca0000011418 */
[----:B------:R-:W-:-:S05]  /*1330*/  IMAD R22, R22, R24, R23 ;  /* 0x0000001816167224 */ /* 0x000fca00078e0217 */
[----:B------:R-:W-:-:S05]  /*1340*/  IADD3 R23, PT, PT, R61, R22, RZ ;  /* 0x000000163d177210 */ /* 0x000fca0007ffe0ff */
[----:B----4-:R-:W-:-:S05]  /*1350*/  IMAD.WIDE R22, R23, 0x4, R20 ;  /* 0x0000000417167825 */ /* 0x010fca00078e0214 */
[----:B-1----:R2:W-:Y:S01]  /*1360*/  STG.E.128 desc[UR10][R22.64], R16 ;  /* 0x0000001016007986 */ /* 0x0025e2000c101d0a */
[----:B------:R-:W-:Y:S05]  /*1370*/  @!P0 BRA `(.L_x_1615) ;  /* 0x0000000000508947 */ /* 0x000fea0003800000 */
[----:B------:R-:W-:Y:S01]  /*1380*/  IMAD R26, R53, 0x10, R26 ;  /* 0x00000010351a7824 */ /* 0x000fe200078e021a */
[----:B--2---:R-:W-:Y:S02]  /*1390*/  LOP3.LUT R23, R69, 0x1c, RZ, 0xc0, !PT ;  /* 0x0000001c45177812 */ /* 0x004fe400078ec0ff */
[--C-:B------:R-:W-:Y:S01]  /*13a0*/  SHF.R.U32.HI R22, RZ, 0x5, R69.reuse ;  /* 0x00000005ff167819 */ /* 0x100fe20000011645 */
[----:B------:R-:W-:Y:S01]  /*13b0*/  IMAD.IADD R69, R60, 0x1, R69 ;  /* 0x000000013c457824 */ /* 0x000fe200078e0245 */
[----:B------:R-:W1:Y:S01]  /*13c0*/  LDS.128 R16, [R26] ;  /* 0x000000001a107984 */ /* 0x000e620000000c00 */
[----:B------:R-:W-:Y:S02]  /*13d0*/  ISETP.NE.AND P0, PT, R52, RZ, PT ;  /* 0x000000ff3400720c */ /* 0x000fe40003f05270 */
[----:B------:R-:W-:-:S05]  /*13e0*/  IMAD R22, R22, R24, R23 ;  /* 0x0000001816167224 */ /* 0x000fca00078e0217 */
[----:B------:R-:W-:-:S05]  /*13f0*/  IADD3 R23, PT, PT, R61, R22, RZ ;  /* 0x000000163d177210 */ /* 0x000fca0007ffe0ff */
[----:B------:R-:W-:-:S05]  /*1400*/  IMAD.WIDE R22, R23, 0x4, R20 ;  /* 0x0000000417167825 */ /* 0x000fca00078e0214 */
[----:B-1----:R3:W-:Y:S01]  /*1410*/  STG.E.128 desc[UR10][R22.64], R16 ;  /* 0x0000001016007986 */ /* 0x0027e2000c101d0a */
[----:B------:R-:W-:Y:S05]  /*1420*/  @!P0 BRA `(.L_x_1615) ;  /* 0x0000000000248947 */ /* 0x000fea0003800000 */
[----:B---3--:R-:W-:Y:S01]  /*1430*/  IMAD R16, R53, 0x10, R26 ;  /* 0x0000001035107824 */ /* 0x008fe200078e021a */
[----:B------:R-:W-:Y:S02]  /*1440*/  LOP3.LUT R23, R69, 0x1c, RZ, 0xc0, !PT ;  /* 0x0000001c45177812 */ /* 0x000fe400078ec0ff */
[--C-:B------:R-:W-:Y:S01]  /*1450*/  SHF.R.U32.HI R22, RZ, 0x5, R69.reuse ;  /* 0x00000005ff167819 */ /* 0x100fe20000011645 */
[----:B------:R-:W-:Y:S02]  /*1460*/  IMAD.IADD R69, R60, 0x1, R69 ;  /* 0x000000013c457824 */ /* 0x000fe400078e0245 */
[----:B------:R-:W1:Y:S02]  /*1470*/  LDS.128 R16, [R16] ;  /* 0x0000000010107984 */ /* 0x000e640000000c00 */
[----:B------:R-:W-:-:S05]  /*1480*/  IMAD R22, R22, R24, R23 ;  /* 0x0000001816167224 */ /* 0x000fca00078e0217 */
[----:B------:R-:W-:-:S05]  /*1490*/  IADD3 R23, PT, PT, R61, R22, RZ ;  /* 0x000000163d177210 */ /* 0x000fca0007ffe0ff */
[----:B------:R-:W-:-:S05]  /*14a0*/  IMAD.WIDE R20, R23, 0x4, R20 ;  /* 0x0000000417147825 */ /* 0x000fca00078e0214 */
[----:B-1----:R4:W-:Y:S02]  /*14b0*/  STG.E.128 desc[UR10][R20.64], R16 ;  /* 0x0000001014007986 */ /* 0x0029e4000c101d0a */
.L_x_1615:
[----:B------:R-:W-:Y:S05]  /*14c0*/  BSYNC.RECONVERGENT B0 ;  /* 0x0000000000007941 */ /* 0x000fea0003800200 */
.L_x_1614:
[----:B------:R-:W5:Y:S01]  /*14d0*/  S2UR UR6, SR_CgaCtaId ;  /* 0x00000000000679c3 */ /* 0x000f620000008800 */
[----:B------:R-:W-:Y:S01]  /*14e0*/  UMOV UR5, 0x400 ;  /* 0x0000040000057882 */ /* 0x000fe20000000000 */
[----:B------:R-:W-:Y:S01]  /*14f0*/  BSSY.RECONVERGENT B0, `(.L_x_1616) ;  /* 0x000002e000007945 */ /* 0x000fe20003800200 */
[----:B------:R-:W-:Y:S01]  /*1500*/  UIADD3 UR5, UPT, UPT, UR5, 0x1880, URZ ;  /* 0x0000188005057890 */ /* 0x000fe2000fffe0ff */
[----:B------:R-:W0:Y:S03]  /*1510*/  LDCU UR9, c[0x0][0x388] ;  /* 0x00007100ff0977ac */ /* 0x000e260008000800 */
[----:B0----5:R-:W-:-:S12]  /*1520*/  ULEA UR5, UR6, UR5, 0x18 ;  /* 0x0000000506057291 */ /* 0x021fd8000f8ec0ff */
.L_x_1617:
[C---:B0-----:R-:W-:Y:S01]  /*1530*/  LEA R24, R69.reuse, UR5, 0x2 ;  /* 0x0000000545187c11 */ /* 0x041fe2000f8e10ff */
[----:B------:R-:W0:Y:S01]  /*1540*/  LDC.64 R62, c[0x0][0x3a0] ;  /* 0x0000e800ff3e7b82 */ /* 0x000e220000000a00 */
[----:B------:R-:W-:Y:S01]  /*1550*/  USHF.R.S32.HI UR6, URZ, 0x1f, UR9 ;  /* 0x0000001fff067899 */ /* 0x000fe20008011409 */
[----:B--23--:R-:W-:Y:S02]  /*1560*/  LOP3.LUT R22, R69, 0x1c, RZ, 0xc0, !PT ;  /* 0x0000001c45167812 */ /* 0x00cfe400078ec0ff */
[----:B------:R2:W3:Y:S01]  /*1570*/  LDS.128 R28, [R24] ;  /* 0x00000000181c7984 */ /* 0x0004e20000000c00 */
[----:B------:R-:W-:Y:S01]  /*1580*/  ULEA.HI UR6, UR6, UR9, URZ, 0x6 ;  /* 0x0000000906067291 */ /* 0x000fe2000f8f30ff */
[----:B------:R-:W-:Y:S01]  /*1590*/  IMAD R26, R53, 0x10, R24 ;  /* 0x00000010351a7824 */ /* 0x000fe200078e0218 */
[--C-:B----4-:R-:W-:Y:S01]  /*15a0*/  SHF.R.U32.HI R20, RZ, 0x5, R69.reuse ;  /* 0x00000005ff147819 */ /* 0x110fe20000011645 */
[----:B------:R-:W-:Y:S01]  /*15b0*/  IMAD.IADD R69, R60, 0x1, R69 ;  /* 0x000000013c457824 */ /* 0x000fe200078e0245 */
[----:B------:R-:W-:Y:S01]  /*15c0*/  USHF.R.S32.HI UR6, URZ, 0x6, UR6 ;  /* 0x00000006ff067899 */ /* 0x000fe20008011406 */
[----:B------:R-:W-:Y:S01]  /*15d0*/  IADD3 R21, PT, PT, R61, R22, RZ ;  /* 0x000000163d157210 */ /* 0x000fe20007ffe0ff */
[----:B------:R-:W-:Y:S01]  /*15e0*/  IMAD R22, R53, 0x10, R26 ;  /* 0x0000001035167824 */ /* 0x000fe200078e021a */
[----:B-1----:R-:W1:Y:S01]  /*15f0*/  LDS.128 R16, [R26] ;  /* 0x000000001a107984 */ /* 0x002e620000000c00 */
[----:B------:R-:W-:-:S02]  /*1600*/  SHF.R.U32.HI R64, RZ, 0x5, R69 ;  /* 0x00000005ff407819 */ /* 0x000fc40000011645 */
[----:B------:R-:W-:Y:S01]  /*1610*/  IMAD R21, R20, UR6, R21 ;  /* 0x0000000614157c24 */ /* 0x000fe2000f8e0215 */
[----:B------:R-:W-:Y:S01]  /*1620*/  LOP3.LUT R20, R69, 0x1c, RZ, 0xc0, !PT ;  /* 0x0000001c45147812 */ /* 0x000fe200078ec0ff */
[----:B------:R-:W-:Y:S01]  /*1630*/  IMAD.IADD R69, R60, 0x1, R69 ;  /* 0x000000013c457824 */ /* 0x000fe200078e0245 */
[----:B--2---:R-:W-:-:S03]  /*1640*/  LEA R24, R53, R22, 0x4 ;  /* 0x0000001635187211 */ /* 0x004fc600078e20ff */
[----:B------:R-:W-:Y:S02]  /*1650*/  IMAD.IADD R65, R61, 0x1, R20 ;  /* 0x000000013d417824 */ /* 0x000fe400078e0214 */
[----:B0-----:R-:W-:Y:S01]  /*1660*/  IMAD.WIDE R66, R21, 0x4, R62 ;  /* 0x0000000415427825 */ /* 0x001fe200078e023e */
[----:B------:R-:W-:Y:S03]  /*1670*/  LDS.128 R24, [R24] ;  /* 0x0000000018187984 */ /* 0x000fe60000000c00 */
[----:B------:R-:W-:Y:S01]  /*1680*/  IMAD R65, R64, UR6, R65 ;  /* 0x0000000640417c24 */ /* 0x000fe2000f8e0241 */
[----:B------:R-:W0:Y:S03]  /*1690*/  LDS.128 R20, [R22] ;  /* 0x0000000016147984 */ /* 0x000e260000000c00 */
[----:B------:R-:W-:Y:S01]  /*16a0*/  IMAD.WIDE R64, R65, 0x4, R62 ;  /* 0x0000000441407825 */ /* 0x000fe200078e023e */
[----:B---3--:R2:W-:Y:S04]  /*16b0*/  STG.E.128 desc[UR10][R66.64], R28 ;  /* 0x0000001c42007986 */ /* 0x0085e8000c101d0a */
[----:B-1----:R1:W-:Y:S01]  /*16c0*/  STG.E.128 desc[UR10][R64.64], R16 ;  /* 0x0000001040007986 */ /* 0x0023e2000c101d0a */
[----:B--2---:R-:W-:-:S02]  /*16d0*/  IADD3 R29, PT, PT, R60, R69, RZ ;  /* 0x000000453c1d7210 */ /* 0x004fc40007ffe0ff */
[----:B------:R-:W-:Y:S02]  /*16e0*/  LOP3.LUT R28, R69, 0x1c, RZ, 0xc0, !PT ;  /* 0x0000001c451c7812 */ /* 0x000fe400078ec0ff */
[----:B------:R-:W-:Y:S02]  /*16f0*/  LOP3.LUT R66, R29, 0x1c, RZ, 0xc0, !PT ;  /* 0x0000001c1d427812 */ /* 0x000fe400078ec0ff */
[----:B------:R-:W-:Y:S01]  /*1700*/  SHF.R.U32.HI R69, RZ, 0x5, R69 ;  /* 0x00000005ff457819 */ /* 0x000fe20000011645 */
[C---:B------:R-:W-:Y:S01]  /*1710*/  IMAD.IADD R28, R61.reuse, 0x1, R28 ;  /* 0x000000013d1c7824 */ /* 0x040fe200078e021c */
[----:B------:R-:W-:Y:S01]  /*1720*/  SHF.R.U32.HI R30, RZ, 0x5, R29 ;  /* 0x00000005ff1e7819 */ /* 0x000fe2000001161d */
[----:B------:R-:W-:Y:S02]  /*1730*/  IMAD.IADD R31, R61, 0x1, R66 ;  /* 0x000000013d1f7824 */ /* 0x000fe400078e0242 */
[----:B------:R-:W-:Y:S02]  /*1740*/  IMAD R69, R69, UR6, R28 ;  /* 0x0000000645457c24 */ /* 0x000fe4000f8e021c */
[----:B------:R-:W-:-:S02]  /*1750*/  IMAD R31, R30, UR6, R31 ;  /* 0x000000061e1f7c24 */ /* 0x000fc4000f8e021f */
[----:B-1----:R-:W-:Y:S01]  /*1760*/  IMAD.WIDE R16, R69, 0x4, R62 ;  /* 0x0000000445107825 */ /* 0x002fe200078e023e */
[----:B------:R-:W-:-:S03]  /*1770*/  IADD3 R69, PT, PT, R60, R29, RZ ;  /* 0x0000001d3c457210 */ /* 0x000fc60007ffe0ff */
[----:B------:R-:W-:Y:S01]  /*1780*/  IMAD.WIDE R62, R31, 0x4, R62 ;  /* 0x000000041f3e7825 */ /* 0x000fe200078e023e */
[----:B0-----:R0:W-:Y:S01]  /*1790*/  STG.E.128 desc[UR10][R16.64], R20 ;  /* 0x0000001410007986 */ /* 0x0011e2000c101d0a */
[----:B------:R-:W-:-:S03]  /*17a0*/  ISETP.GE.U32.AND P0, PT, R69, 0x800, PT ;  /* 0x000008004500780c */ /* 0x000fc60003f06070 */
[----:B------:R0:W-:Y:S10]  /*17b0*/  STG.E.128 desc[UR10][R62.64], R24 ;  /* 0x000000183e007986 */ /* 0x0001f4000c101d0a */
[----:B------:R-:W-:Y:S05]  /*17c0*/  @!P0 BRA `(.L_x_1617) ;  /* 0xfffffffc00588947 */ /* 0x000fea000383ffff */
[----:B------:R-:W-:Y:S05]  /*17d0*/  BSYNC.RECONVERGENT B0 ;  /* 0x0000000000007941 */ /* 0x000fea0003800200 */
.L_x_1616:
[C---:B------:R-:W-:Y:S02]  /*17e0*/  IMAD.IADD R58, R37.reuse, 0x1, R58 ;  /* 0x00000001253a7824 */ /* 0x040fe400078e023a */
[----:B0-----:R-:W-:-:S05]  /*17f0*/  IMAD.SHL.U32 R17, R37, 0x4, RZ ;  /* 0x0000000425117824 */ /* 0x001fca00078e00ff */
[----:B------:R-:W-:-:S13]  /*1800*/  ISETP.GE.U32.AND P0, PT, R58, R17, PT ;  /* 0x000000113a00720c */ /* 0x000fda0003f06070 */
[----:B------:R-:W-:Y:S05]  /*1810*/  @!P0 BRA `(.L_x_1618) ;  /* 0xffffffec00e88947 */ /* 0x000fea000383ffff */
[----:B------:R-:W-:Y:S05]  /*1820*/  EXIT ;  /* 0x000000000000794d */ /* 0x000fea0003800000 */
.L_x_1610:
[----:B------:R-:W-:Y:S01]  /*1830*/  IMAD.MOV.U32 R16, RZ, RZ, -0x1 ;  /* 0xffffffffff107424 */ /* 0x000fe200078e00ff */
[----:B------:R-:W-:Y:S01]  /*1840*/  MOV R18, R33 ;  /* 0x0000002100127202 */ /* 0x000fe20000000f00 */
[----:B------:R-:W-:-:S07]  /*1850*/  IMAD.MOV.U32 R17, RZ, RZ, 0x1f ;  /* 0x0000001fff117424 */ /* 0x000fce00078e00ff */
[----:B01----:R-:W-:Y:S05]  /*1860*/  WARPSYNC.COLLECTIVE R16, `(.L_x_1619) ;  /* 0x0000000010087348 */ /* 0x003fea0003c00000 */
[----:B-1----:R1:W2:Y:S02]  /*1870*/  SHFL.IDX P2, R16, R67, R18, R17 ;  /* 0x0000001243107389 */ /* 0x0022a40000040011 */
[----:B012---:R-:W-:Y:S05]  /*1880*/  ENDCOLLECTIVE ;  /* 0x000000000000791b */ /* 0x007fea0003800000 */
.L_x_1619:
[----:B------:R-:W-:Y:S01]  /*1890*/  IMAD.MOV.U32 R18, RZ, RZ, R15 ;  /* 0x000000ffff127224 */ /* 0x000fe200078e000f */
[----:B------:R-:W-:Y:S01]  /*18a0*/  MOV R69, R16 ;  /* 0x0000001000457202 */ /* 0x000fe20000000f00 */
[----:B------:R-:W-:-:S04]  /*18b0*/  IMAD.MOV.U32 R16, RZ, RZ, -0x1 ;  /* 0xffffffffff107424 */ /* 0x000fc800078e00ff */
[----:B------:R-:W-:-:S07]  /*18c0*/  IMAD R68, R64, R69, RZ ;  /* 0x0000004540447224 */ /* 0x000fce00078e02ff */
[----:B------:R-:W-:Y:S05]  /*18d0*/  WARPSYNC.COLLECTIVE R16, `(.L_x_1620) ;  /* 0x0000000010087348 */ /* 0x000fea0003c00000 */
[----:B------:R0:W1:Y:S02]  /*18e0*/  SHFL.IDX P2, R16, R67, R18, R17 ;  /* 0x0000001243107389 */ /* 0x0000640000040011 */
[----:B01----:R-:W-:Y:S05]  /*18f0*/  ENDCOLLECTIVE ;  /* 0x000000000000791b */ /* 0x003fea0003800000 */
.L_x_1620:
[----:B------:R-:W-:Y:S01]  /*1900*/  MOV R18, R14 ;  /* 0x0000000e00127202 */ /* 0x000fe20000000f00 */
[----:B------:R-:W-:Y:S02]  /*1910*/  IMAD R69, R63, R16, R68 ;  /* 0x000000103f457224 */ /* 0x000fe400078e0244 */
[----:B------:R-:W-:-:S07]  /*1920*/  IMAD.MOV.U32 R16, RZ, RZ, -0x1 ;  /* 0xffffffffff107424 */ /* 0x000fce00078e00ff */
[----:B------:R-:W-:Y:S05]  /*1930*/  WARPSYNC.COLLECTIVE R16, `(.L_x_1621) ;  /* 0x0000000010087348 */ /* 0x000fea0003c00000 */
[----:B------:R0:W1:Y:S02]  /*1940*/  SHFL.IDX P2, R16, R67, R18, R17 ;  /* 0x0000001243107389 */ /* 0x0000640000040011 */
[----:B01----:R-:W-:Y:S05]  /*1950*/  ENDCOLLECTIVE ;  /* 0x000000000000791b */ /* 0x003fea0003800000 */
.L_x_1621:
[----:B------:R-:W-:Y:S01]  /*1960*/  MOV R18, R13 ;  /* 0x0000000d00127202 */ /* 0x000fe20000000f00 */
[----:B------:R-:W-:Y:S02]  /*1970*/  IMAD.MOV.U32 R68, RZ, RZ, R16 ;  /* 0x000000ffff447224 */ /* 0x000fe400078e0010 */
[----:B------:R-:W-:Y:S02]  /*1980*/  IMAD.MOV.U32 R16, RZ, RZ, -0x1 ;  /* 0xffffffffff107424 */ /* 0x000fe400078e00ff */
[----:B------:R-:W-:-:S07]  /*1990*/  IMAD R68, R62, R68, R69 ;  /* 0x000000443e447224 */ /* 0x000fce00078e0245 */
[----:B------:R-:W-:Y:S05]  /*19a0*/  WARPSYNC.COLLECTIVE R16, `(.L_x_1622) ;  /* 0x0000000010087348 */ /* 0x000fea0003c00000 */
[----:B------:R0:W1:Y:S02]  /*19b0*/  SHFL.IDX P2, R16, R67, R18, R17 ;  /* 0x0000001243107389 */ /* 0x0000640000040011 */
[----:B01----:R-:W-:Y:S05]  /*19c0*/  ENDCOLLECTIVE ;  /* 0x000000000000791b */ /* 0x003fea0003800000 */
.L_x_1622:
[----:B------:R-:W-:Y:S01]  /*19d0*/  MOV R18, R12 ;  /* 0x0000000c00127202 */ /* 0x000fe20000000f00 */
[----:B------:R-:W-:Y:S02]  /*19e0*/  IMAD.MOV.U32 R69, RZ, RZ, R16 ;  /* 0x000000ffff457224 */ /* 0x000fe400078e0010 */
[----:B------:R-:W-:Y:S02]  /*19f0*/  IMAD.MOV.U32 R16, RZ, RZ, -0x1 ;  /* 0xffffffffff107424 */ /* 0x000fe400078e00ff */
[----:B------:R-:W-:-:S07]  /*1a00*/  IMAD R69, R61, R69, R68 ;  /* 0x000000453d457224 */ /* 0x000fce00078e0244 */
[----:B------:R-:W-:Y:S05]  /*1a10*/  WARPSYNC.COLLECTIVE R16, `(.L_x_1623) ;  /* 0x0000000010087348 */ /* 0x000fea0003c00000 */
[----:B------:R0:W1:Y:S02]  /*1a20*/  SHFL.IDX P2, R16, R67, R18, R17 ;  /* 0x0000001243107389 */ /* 0x0000640000040011 */
[----:B01----:R-:W-:Y:S05]  /*1a30*/  ENDCOLLECTIVE ;  /* 0x000000000000791b */ /* 0x003fea0003800000 */
.L_x_1623:
[----:B------:R-:W-:Y:S01]  /*1a40*/  MOV R18, R11 ;  /* 0x0000000b00127202 */ /* 0x000fe20000000f00 */
[----:B------:R-:W-:Y:S02]  /*1a50*/  IMAD.MOV.U32 R68, RZ, RZ, R16 ;  /* 0x000000ffff447224 */ /* 0x000fe400078e0010 */
[----:B------:R-:W-:Y:S02]  /*1a60*/  IMAD.MOV.U32 R16, RZ, RZ, -0x1 ;  /* 0xffffffffff107424 */ /* 0x000fe400078e00ff */
[----:B------:R-:W-:-:S07]  /*1a70*/  IMAD R68, R60, R68, R69 ;  /* 0x000000443c447224 */ /* 0x000fce00078e0245 */
[----:B------:R-:W-:Y:S05]  /*1a80*/  WARPSYNC.COLLECTIVE R16, `(.L_x_1624) ;  /* 0x0000000010087348 */ /* 0x000fea0003c00000 */
[----:B------:R0:W1:Y:S02]  /*1a90*/  SHFL.IDX P2, R16, R67, R18, R17 ;  /* 0x0000001243107389 */ /* 0x0000640000040011 */
[----:B01----:R-:W-:Y:S05]  /*1aa0*/  ENDCOLLECTIVE ;  /* 0x000000000000791b */ /* 0x003fea0003800000 */
.L_x_1624:
[----:B------:R-:W-:Y:S01]  /*1ab0*/  MOV R18, R10 ;  /* 0x0000000a00127202 */ /* 0x000fe20000000f00 */
[----:B------:R-:W-:Y:S02]  /*1ac0*/  IMAD.MOV.U32 R69, RZ, RZ, R16 ;  /* 0x000000ffff457224 */ /* 0x000fe400078e0010 */
[----:B------:R-:W-:Y:S02]  /*1ad0*/  IMAD.MOV.U32 R16, RZ, RZ, -0x1 ;  /* 0xffffffffff107424 */ /* 0x000fe400078e00ff */
[----:B------:R-:W-:-:S07]  /*1ae0*/  IMAD R69, R31, R69, R68 ;  /* 0x000000451f457224 */ /* 0x000fce00078e0244 */
[----:B------:R-:W-:Y:S05]  /*1af0*/  WARPSYNC.COLLECTIVE R16, `(.L_x_1625) ;  /* 0x0000000010087348 */ /* 0x000fea0003c00000 */
[----:B------:R0:W1:Y:S02]  /*1b00*/  SHFL.IDX P2, R16, R67, R18, R17 ;  /* 0x0000001243107389 */ /* 0x0000640000040011 */
[----:B01----:R-:W-:Y:S05]  /*1b10*/  ENDCOLLECTIVE ;  /* 0x000000000000791b */ /* 0x003fea0003800000 */
.L_x_1625:
[----:B------:R-:W-:Y:S01]  /*1b20*/  MOV R18, R9 ;  /* 0x0000000900127202 */ /* 0x000fe20000000f00 */
[----:B------:R-:W-:Y:S02]  /*1b30*/  IMAD.MOV.U32 R68, RZ, RZ, R16 ;  /* 0x000000ffff447224 */ /* 0x000fe400078e0010 */
[----:B------:R-:W-:Y:S02]  /*1b40*/  IMAD.MOV.U32 R16, RZ, RZ, -0x1 ;  /* 0xffffffffff107424 */ /* 0x000fe400078e00ff */
[----:B------:R-:W-:-:S07]  /*1b50*/  IMAD R68, R30, R68, R69 ;  /* 0x000000441e447224 */ /* 0x000fce00078e0245 */
[----:B------:R-:W-:Y:S05]  /*1b60*/  WARPSYNC.COLLECTIVE R16, `(.L_x_1626) ;  /* 0x0000000010087348 */ /* 0x000fea0003c00000 */
[----:B------:R0:W1:Y:S02]  /*1b70*/  SHFL.IDX P2, R16, R67, R18, R17 ;  /* 0x0000001243107389 */ /* 0x0000640000040011 */
[----:B01----:R-:W-:Y:S05]  /*1b80*/  ENDCOLLECTIVE ;  /* 0x000000000000791b */ /* 0x003fea0003800000 */
.L_x_1626:
[----:B------:R-:W-:Y:S01]  /*1b90*/  MOV R18, R32 ;  /* 0x0000002000127202 */ /* 0x000fe20000000f00 */
[----:B------:R-:W-:Y:S02]  /*1ba0*/  IMAD.MOV.U32 R69, RZ, RZ, R16 ;  /* 0x000000ffff457224 */ /* 0x000fe400078e0010 */
[----:B------:R-:W-:Y:S02]  /*1bb0*/  IMAD.MOV.U32 R16, RZ, RZ, -0x1 ;  /* 0xffffffffff107424 */ /* 0x000fe400078e00ff */
[----:B------:R-:W-:-:S07]  /*1bc0*/  IMAD R69, R29, R69, R68 ;  /* 0x000000451d457224 */ /* 0x000fce00078e0244 */
[----:B------:R-:W-:Y:S05]  /*1bd0*/  WARPSYNC.COLLECTIVE R16, `(.L_x_1627) ;  /* 0x0000000010087348 */ /* 0x000fea0003c00000 */
[----:B------:R0:W1:Y:S02]  /*1be0*/  SHFL.IDX P2, R16, R67, R18, R17 ;  /* 0x0000001243107389 */ /* 0x0000640000040011 */
[----:B01----:R-:W-:Y:S05]  /*1bf0*/  ENDCOLLECTIVE ;  /* 0x000000000000791b */ /* 0x003fea0003800000 */
.L_x_1627:
[----:B------:R-:W-:Y:S01]  /*1c00*/  MOV R18, R8 ;  /* 0x0000000800127202 */ /* 0x000fe20000000f00 */
[----:B------:R-:W-:Y:S02]  /*1c10*/  IMAD.MOV.U32 R68, RZ, RZ, R16 ;  /* 0x000000ffff447224 */ /* 0x000fe400078e0010 */
[----:B------:R-:W-:Y:S02]  /*1c20*/  IMAD.MOV.U32 R16, RZ, RZ, -0x1 ;  /* 0xffffffffff107424 */ /* 0x000fe400078e00ff */
[----:B------:R-:W-:-:S07]  /*1c30*/  IMAD R68, R28, R68, R69 ;  /* 0x000000441c447224 */ /* 0x000fce00078e0245 */
[----:B------:R-:W-:Y:S05]  /*1c40*/  WARPSYNC.COLLECTIVE R16, `(.L_x_1628) ;  /* 0x0000000010087348 */ /* 0x000fea0003c00000 */
[----:B------:R0:W1:Y:S02]  /*1c50*/  SHFL.IDX P2, R16, R67, R18, R17 ;  /* 0x0000001243107389 */ /* 0x0000640000040011 */
[----:B01----:R-:W-:Y:S05]  /*1c60*/  ENDCOLLECTIVE ;  /* 0x000000000000791b */ /* 0x003fea0003800000 */
.L_x_1628:
[----:B------:R-:W-:Y:S01]  /*1c70*/  MOV R18, R7 ;  /* 0x0000000700127202 */ /* 0x000fe20000000f00 */
[----:B------:R-:W-:Y:S02]  /*1c80*/  IMAD.MOV.U32 R69, RZ, RZ, R16 ;  /* 0x000000ffff457224 */ /* 0x000fe400078e0010 */
[----:B------:R-:W-:Y:S02]  /*1c90*/  IMAD.MOV.U32 R16, RZ, RZ, -0x1 ;  /* 0xffffffffff107424 */ /* 0x000fe400078e00ff */
[----:B------:R-:W-:-:S07]  /*1ca0*/  IMAD R69, R27, R69, R68 ;  /* 0x000000451b457224 */ /* 0x000fce00078e0244 */
[----:B------:R-:W-:Y:S05]  /*1cb0*/  WARPSYNC.COLLECTIVE R16, `(.L_x_1629) ;  /* 0x0000000010087348 */ /* 0x000fea0003c00000 */
[----:B------:R0:W1:Y:S02]  /*1cc0*/  SHFL.IDX P2, R16, R67, R18, R17 ;  /* 0x0000001243107389 */ /* 0x0000640000040011 */
[----:B01----:R-:W-:Y:S05]  /*1cd0*/  ENDCOLLECTIVE ;  /* 0x000000000000791b */ /* 0x003fea0003800000 */
.L_x_1629:
[----:B------:R-:W-:Y:S01]  /*1ce0*/  MOV R18, R6 ;  /* 0x0000000600127202 */ /* 0x000fe20000000f00 */
[----:B------:R-:W-:Y:S02]  /*1cf0*/  IMAD.MOV.U32 R68, RZ, RZ, R16 ;  /* 0x000000ffff447224 */ /* 0x000fe400078e0010 */
[----:B------:R-:W-:Y:S02]  /*1d00*/  IMAD.MOV.U32 R16, RZ, RZ, -0x1 ;  /* 0xffffffffff107424 */ /* 0x000fe400078e00ff */
[----:B------:R-:W-:-:S07]  /*1d10*/  IMAD R68, R26, R68, R69 ;  /* 0x000000441a447224 */ /* 0x000fce00078e0245 */
[----:B------:R-:W-:Y:S05]  /*1d20*/  WARPSYNC.COLLECTIVE R16, `(.L_x_1630) ;  /* 0x0000000010087348 */ /* 0x000fea0003c00000 */
[----:B------:R0:W1:Y:S02]  /*1d30*/  SHFL.IDX P2, R16, R67, R18, R17 ;  /* 0x0000001243107389 */ /* 0x0000640000040011 */
[----:B01----:R-:W-:Y:S05]  /*1d40*/  ENDCOLLECTIVE ;  /* 0x000000000000791b */ /* 0x003fea0003800000 */
.L_x_1630:
[----:B------:R-:W-:Y:S01]  /*1d50*/  MOV R18, R5 ;  /* 0x0000000500127202 */ /* 0x000fe20000000f00 */
[----:B------:R-:W-:Y:S02]  /*1d60*/  IMAD.MOV.U32 R69, RZ, RZ, R16 ;  /* 0x000000ffff457224 */ /* 0x000fe400078e0010 */
[----:B------:R-:W-:Y:S02]  /*1d70*/  IMAD.MOV.U32 R16, RZ, RZ, -0x1 ;  /* 0xffffffffff107424 */ /* 0x000fe400078e00ff */
[----:B------:R-:W-:-:S07]  /*1d80*/  IMAD R69, R25, R69, R68 ;  /* 0x0000004519457224 */ /* 0x000fce00078e0244 */
[----:B------:R-:W-:Y:S05]  /*1d90*/  WARPSYNC.COLLECTIVE R16, `(.L_x_1631) ;  /* 0x0000000010087348 */ /* 0x000fea0003c00000 */
[----:B------:R0:W1:Y:S02]  /*1da0*/  SHFL.IDX P2, R16, R67, R18, R17 ;  /* 0x0000001243107389 */ /* 0x0000640000040011 */
[----:B01----:R-:W-:Y:S05]  /*1db0*/  ENDCOLLECTIVE ;  /* 0x000000000000791b */ /* 0x003fea0003800000 */
.L_x_1631:
[----:B------:R-:W-:Y:S01]  /*1dc0*/  MOV R18, R4 ;  /* 0x0000000400127202 */ /* 0x000fe20000000f00 */
[----:B------:R-:W-:Y:S02]  /*1dd0*/  IMAD.MOV.U32 R68, RZ, RZ, R16 ;  /* 0x000000ffff447224 */ /* 0x000fe400078e0010 */
[----:B------:R-:W-:Y:S02]  /*1de0*/  IMAD.MOV.U32 R16, RZ, RZ, -0x1 ;  /* 0xffffffffff107424 */ /* 0x000fe400078e00ff */
[----:B------:R-:W-:-:S07]  /*1df0*/  IMAD R68, R24, R68, R69 ;  /* 0x0000004418447224 */ /* 0x000fce00078e0245 */
[----:B------:R-:W-:Y:S05]  /*1e00*/  WARPSYNC.COLLECTIVE R16, `(.L_x_1632) ;  /* 0x0000000010087348 */ /* 0x000fea0003c00000 */
[----:B------:R0:W1:Y:S02]  /*1e10*/  SHFL.IDX P2, R16, R67, R18, R17 ;  /* 0x0000001243107389 */ /* 0x0000640000040011 */
[----:B01----:R-:W-:Y:S05]  /*1e20*/  ENDCOLLECTIVE ;  /* 0x000000000000791b */ /* 0x003fea0003800000 */
.L_x_1632:
[----:B------:R-:W-:Y:S01]  /*1e30*/  MOV R18, R3 ;  /* 0x0000000300127202 */ /* 0x000fe20000000f00 */
[----:B------:R-:W-:Y:S02]  /*1e40*/  IMAD.MOV.U32 R69, RZ, RZ, R16 ;  /* 0x000000ffff457224 */ /* 0x000fe400078e0010 */
[----:B------:R-:W-:Y:S02]  /*1e50*/  IMAD.MOV.U32 R16, RZ, RZ, -0x1 ;  /* 0xffffffffff107424 */ /* 0x000fe400078e00ff */
[----:B------:R-:W-:-:S07]  /*1e60*/  IMAD R69, R23, R69, R68 ;  /* 0x0000004517457224 */ /* 0x000fce00078e0244 */
[----:B------:R-:W-:Y:S05]  /*1e70*/  WARPSYNC.COLLECTIVE R16, `(.L_x_1633) ;  /* 0x0000000010087348 */ /* 0x000fea0003c00000 */
[----:B------:R0:W1:Y:S02]  /*1e80*/  SHFL.IDX P2, R16, R67, R18, R17 ;  /* 0x0000001243107389 */ /* 0x0000640000040011 */
[----:B01----:R-:W-:Y:S05]  /*1e90*/  ENDCOLLECTIVE ;  /* 0x000000000000791b */ /* 0x003fea0003800000 */
.L_x_1633:
[----:B------:R-:W-:Y:S01]  /*1ea0*/  MOV R18, R2 ;  /* 0x0000000200127202 */ /* 0x000fe20000000f00 */
[----:B------:R-:W-:Y:S02]  /*1eb0*/  IMAD.MOV.U32 R68, RZ, RZ, R16 ;  /* 0x000000ffff447224 */ /* 0x000fe400078e0010 */
[----:B------:R-:W-:Y:S02]  /*1ec0*/  IMAD.MOV.U32 R16, RZ, RZ, -0x1 ;  /* 0xffffffffff107424 */ /* 0x000fe400078e00ff */
[----:B------:R-:W-:-:S07]  /*1ed0*/  IMAD R68, R22, R68, R69 ;  /* 0x0000004416447224 */ /* 0x000fce00078e0245 */
[----:B------:R-:W-:Y:S05]  /*1ee0*/  WARPSYNC.COLLECTIVE R16, `(.L_x_1634) ;  /* 0x0000000010087348 */ /* 0x000fea0003c00000 */
[----:B------:R0:W1:Y:S02]  /*1ef0*/  SHFL.IDX P2, R16, R67, R18, R17 ;  /* 0x0000001243107389 */ /* 0x0000640000040011 */
[----:B01----:R-:W-:Y:S05]  /*1f00*/  ENDCOLLECTIVE ;  /* 0x000000000000791b */ /* 0x003fea0003800000 */
.L_x_1634:
[----:B------:R-:W-:Y:S01]  /*1f10*/  IMAD.MOV.U32 R69, RZ, RZ, R16 ;  /* 0x000000ffff457224 */ /* 0x000fe200078e0010 */
[----:B------:R-:W-:Y:S06]  /*1f20*/  BRA `(.L_x_1635) ;  /* 0xfffffff000547947 */ /* 0x000fec000383ffff */
        .weak           $__internal_51_$__cuda_sm20_div_u16
        .type           $__internal_51_$__cuda_sm20_div_u16,@function
        .size           $__internal_51_$__cuda_sm20_div_u16,(.L_x_38554 - $__internal_51_$__cuda_sm20_div_u16)
$__internal_51_$__cuda_sm20_div_u16:
        /* <DEDUP_REMOVED lines=18> */
[----:B------:R-:W-:Y:S06]  /*2050*/  RET.REL.NODEC R4 `(_Z9cuda_gemmIiLi128ELi4ELi1ELi2048ELi64ELi64ELi64ELi0ELi1EEviiiPT_S1_S1_iii) ;  /* 0xffffffdc04e87950 */ /* 0x000fec0003c3ffff */
.L_x_1636:
        /* <DEDUP_REMOVED lines=10> */
.L_x_38554:


//--------------------- .text._Z9cuda_gemmIiLi128ELi4ELi1ELi2048ELi64ELi64ELi64ELi0ELi0EEviiiPT_S1_S1_iii --------------------------
	.section	.text._Z9cuda_gemmIiLi128ELi4ELi1ELi2048ELi64ELi64ELi64ELi0ELi0EEviiiPT_S1_S1_iii,"ax",@progbits
	.align	128
        .global         _Z9cuda_gemmIiLi128ELi4ELi1ELi2048ELi64ELi64ELi64ELi0ELi0EEviiiPT_S1_S1_iii
        .type           _Z9cuda_gemmIiLi128ELi4ELi1ELi2048ELi64ELi64ELi64ELi0ELi0EEviiiPT_S1_S1_iii,@function
        .size           _Z9cuda_gemmIiLi128ELi4ELi1ELi2048ELi64ELi64ELi64ELi0ELi0EEviiiPT_S1_S1_iii,(.L_x_38556 - _Z9cuda_gemmIiLi128ELi4ELi1ELi2048ELi64ELi64ELi64ELi0ELi0EEviiiPT_S1_S1_iii)
        .other          _Z9cuda_gemmIiLi128ELi4ELi1ELi2048ELi64ELi64ELi64ELi0ELi0EEviiiPT_S1_S1_iii,@"STO_CUDA_ENTRY STV_DEFAULT"
_Z9cuda_gemmIiLi128ELi4ELi1ELi2048ELi64ELi64ELi64ELi0ELi0EEviiiPT_S1_S1_iii:
.text._Z9cuda_gemmIiLi128ELi4ELi1ELi2048ELi64ELi64ELi64ELi0ELi0EEviiiPT_S1_S1_iii:
        /* <DEDUP_REMOVED lines=70> */
[----:B------:R-:W-:Y:S05]  /*0460*/  CALL.REL.NOINC `($__internal_53_$__cuda_sm20_div_u16) ;  /* 0x0000003800a07944 */ /* 0x000fea0003c00000 */
[----:B------:R-:W-:Y:S01]  /*0470*/  LOP3.LUT R8, R8, 0x7ff, RZ, 0x3c, !PT ;  /* 0x000007ff08087812 */ /* 0x000fe200078e3cff */
[----:B------:R-:W-:Y:S01]  /*0480*/  IMAD.MOV.U32 R18, RZ, RZ, R60 ;  /* 0x000000ffff127224 */ /* 0x000fe200078e003c */
[----:B------:R-:W-:Y:S02]  /*0490*/  LOP3.LUT R13, R9, 0xffff, RZ, 0xc0, !PT ;  /* 0x0000ffff090d7812 */ /* 0x000fe400078ec0ff */
[----:B------:R-:W-:Y:S01]  /*04a0*/  MOV R14, 0x4e0 ;  /* 0x000004e0000e7802 */ /* 0x000fe20000000f00 */
[----:B------:R-:W-:-:S05]  /*04b0*/  IMAD.IADD R8, R8, 0x1, -R9 ;  /* 0x0000000108087824 */ /* 0x000fca00078e0a09 */
[----:B------:R-:W-:-:S07]  /*04c0*/  LOP3.LUT R12, R8, 0xffff, RZ, 0xc0, !PT ;  /* 0x0000ffff080c7812 */ /* 0x000fce00078ec0ff */
[----:B------:R-:W-:Y:S05]  /*04d0*/  CALL.REL.NOINC `($__internal_53_$__cuda_sm20_div_u16) ;  /* 0x0000003800847944 */ /* 0x000fea0003c00000 */
        /* <DEDUP_REMOVED lines=112> */
[----:B------:R-:W-:Y:S05]  /*0be0*/  CALL.REL.NOINC `($__internal_52_$__cuda_sm20_div_s16) ;  /* 0x0000003000607944 */ /* 0x000fea0003c00000 */
        /* <DEDUP_REMOVED lines=10> */
.L_x_1687:
        /* <DEDUP_REMOVED lines=23> */
.L_x_1638:
[----:B------:R-:W-:Y:S05]  /*0e00*/  BSYNC.RECONVERGENT B0 ;  /* 0x0000000000007941 */ /* 0x000fea0003800200 */
.L_x_1637:
[----:B------:R-:W2:Y:S01]  /*0e10*/  S2UR UR8, SR_CgaCtaId ;  /* 0x00000000000879c3 */ /* 0x000ea20000008800 */
[----:B------:R-:W-:Y:S01]  /*0e20*/  UMOV UR5, 0x400 ;  /* 0x0000040000057882 */ /* 0x000fe20000000000 */
[----:B------:R-:W-:Y:S01]  /*0e30*/  BSSY.RECONVERGENT B0, `(.L_x_1639) ;  /* 0x000000f000007945 */ /* 0x000fe20003800200 */
[----:B------:R-:W-:-:S04]  /*0e40*/  UIADD3 UR5, UPT, UPT, UR5, 0x1880, URZ ;  /* 0x0000188005057890 */ /* 0x000fc8000fffe0ff */
[----:B--2---:R-:W-:-:S06]  /*0e50*/  ULEA UR5, UR8, UR5, 0x18 ;  /* 0x0000000508057291 */ /* 0x004fcc000f8ec0ff */
[----:B01----:R-:W-:-:S07]  /*0e60*/  LEA R17, R16, UR5, 0x2 ;  /* 0x0000000510117c11 */ /* 0x003fce000f8e10ff */
.L_x_1640:
        /* <DEDUP_REMOVED lines=12> */
.L_x_1639:
[----:B------:R-:W-:Y:S01]  /*0f30*/  PLOP3.LUT P0, PT, PT, PT, PT, 0x80, 0x8 ;  /* 0x000000000008781c */ /* 0x000fe20003f0f070 */
[----:B------:R-:W-:Y:S01]  /*0f40*/  IMAD.MOV.U32 R20, RZ, RZ, RZ ;  /* 0x000000ffff147224 */ /* 0x000fe200078e00ff */
[----:B------:R-:W1:Y:S01]  /*0f50*/  LDCU UR12, c[0x0][0x3ac] ;  /* 0x00007580ff0c77ac */ /* 0x000e620008000800 */
[----:B------:R-:W2:Y:S10]  /*0f60*/  LDCU UR13, c[0x0][0x3a8] ;  /* 0x00007500ff0d77ac */ /* 0x000eb40008000800 */
.L_x_1682:
        /* <DEDUP_REMOVED lines=13> */
.L_x_1642:
        /* <DEDUP_REMOVED lines=13> */
.L_x_1641:
[----:B0-----:R-:W-:Y:S01]  /*1110*/  IADD3 R19, PT, PT, R20, UR6, RZ ;  /* 0x0000000614137c10 */ /* 0x001fe2000fffe0ff */
[----:B------:R-:W-:-:S07]  /*1120*/  IMAD.MOV.U32 R18, RZ, RZ, RZ ;  /* 0x000000ffff127224 */ /* 0x000fce00078e00ff */
.L_x_1681:
[----:B0-----:R-:W0:Y:S02]  /*1130*/  S2R R20, SR_TID.X ;  /* 0x0000000000147919 */ /* 0x001e240000002100 */
[----:B0-----:R-:W-:Y:S02]  /*1140*/  LOP3.LUT R17, R20, 0xf, RZ, 0xc0, !PT ;  /* 0x0000000f14117812 */ /* 0x001fe400078ec0ff */
[----:B------:R-:W-:-:S03]  /*1150*/  SHF.R.U32.HI R20, RZ, 0x4, R20 ;  /* 0x00000004ff147819 */ /* 0x000fc60000011614 */
[----:B-1----:R-:W-:-:S07]  /*1160*/  IMAD.IADD R22, R17, 0x1, R18 ;  /* 0x0000000111167824 */ /* 0x002fce00078e0212 */
.L_x_1643:
        /* <DEDUP_REMOVED lines=16> */
.L_x_1680:
        /* <DEDUP_REMOVED lines=86> */
.L_x_1679:
        /* <DEDUP_REMOVED lines=11> */
.L_x_1689:
[----:B0--3--:R-:W-:-:S07]  /*1880*/  IMAD R66, R64, R73, RZ ;  /* 0x0000004940427224 */ /* 0x009fce00078e02ff */
.L_x_1647:
[----:B------:R-:W-:-:S13]  /*1890*/  ISETP.GE.AND P3, PT, R71, 0x2, PT ;  /* 0x000000024700780c */ /* 0x000fda0003f66270 */
[----:B------:R-:W-:Y:S05]  /*18a0*/  @!P3 BRA `(.L_x_1649) ;  /* 0x000000000010b947 */ /* 0x000fea0003800000 */
[----:B------:R-:W-:-:S03]  /*18b0*/  UMOV UR5, 0xffffffff ;  /* 0xffffffff00057882 */ /* 0x000fc60000000000 */
[----:B------:R-:W-:Y:S05]  /*18c0*/  BRA.DIV UR5, `(.L_x_1650) ;  /* 0x0000001e05087947 */ /* 0x000fea000b800000 */
[----:B------:R3:W4:Y:S02]  /*18d0*/  SHFL.IDX PT, R73, R72, R6, 0x1f ;  /* 0x00001f0648497589 */ /* 0x00072400000e0000 */
.L_x_1692:
[----:B----4-:R-:W-:-:S07]  /*18e0*/  IMAD R66, R63, R73, R66 ;  /* 0x000000493f427224 */ /* 0x010fce00078e0242 */
.L_x_1649:
[----:B------:R-:W-:-:S13]  /*18f0*/  ISETP.GE.AND P3, PT, R71, 0x3, PT ;  /* 0x000000034700780c */ /* 0x000fda0003f66270 */
[----:B------:R-:W-:Y:S05]  /*1900*/  @!P3 BRA `(.L_x_1651) ;  /* 0x000000000010b947 */ /* 0x000fea0003800000 */
[----:B------:R-:W-:-:S03]  /*1910*/  UMOV UR5, 0xffffffff ;  /* 0xffffffff00057882 */ /* 0x000fc60000000000 */
[----:B------:R-:W-:Y:S05]  /*1920*/  BRA.DIV UR5, `(.L_x_1652) ;  /* 0x0000001e05147947 */ /* 0x000fea000b800000 */
[----:B------:R4:W0:Y:S02]  /*1930*/  SHFL.IDX PT, R73, R72, R7, 0x1f ;  /* 0x00001f0748497589 */ /* 0x00082400000e0000 */
.L_x_1695:
[----:B0-----:R-:W-:-:S07]  /*1940*/  IMAD R66, R35, R73, R66 ;  /* 0x0000004923427224 */ /* 0x001fce00078e0242 */
.L_x_1651:
[----:B------:R-:W-:-:S13]  /*1950*/  ISETP.GE.AND P3, PT, R71, 0x4, PT ;  /* 0x000000044700780c */ /* 0x000fda0003f66270 */
[----:B------:R-:W-:Y:S05]  /*1960*/  @!P3 BRA `(.L_x_1653) ;  /* 0x000000000010b947 */ /* 0x000fea0003800000 */
[----:B------:R-:W-:-:S03]  /*1970*/  UMOV UR5, 0xffffffff ;  /* 0xffffffff00057882 */ /* 0x000fc60000000000 */
[----:B------:R-:W-:Y:S05]  /*1980*/  BRA.DIV UR5, `(.L_x_1654) ;  /* 0x0000001e05207947 */ /* 0x000fea000b800000 */
[----:B------:R0:W0:Y:S02]  /*1990*/  SHFL.IDX PT, R73, R72, R8, 0x1f ;  /* 0x00001f0848497589 */ /* 0x00002400000e0000 */
.L_x_1698:
[----:B0-----:R-:W-:-:S07]  /*19a0*/  IMAD R66, R34, R73, R66 ;  /* 0x0000004922427224 */ /* 0x001fce00078e0242 */
.L_x_1653:
[----:B------:R-:W-:-:S13]  /*19b0*/  ISETP.GE.AND P3, PT, R71, 0x5, PT ;  /* 0x000000054700780c */ /* 0x000fda0003f66270 */
[----:B------:R-:W-:Y:S05]  /*19c0*/  @!P3 BRA `(.L_x_1655) ;  /* 0x000000000010b947 */ /* 0x000fea0003800000 */
[----:B------:R-:W-:-:S03]  /*19d0*/  UMOV UR5, 0xffffffff ;  /* 0xffffffff00057882 */ /* 0x000fc60000000000 */
[----:B------:R-:W-:Y:S05]  /*19e0*/  BRA.DIV UR5, `(.L_x_1656) ;  /* 0x0000001e052c7947 */ /* 0x000fea000b800000 */
[----:B------:R0:W0:Y:S02]  /*19f0*/  SHFL.IDX PT, R73, R72, R9, 0x1f ;  /* 0x00001f0948497589 */ /* 0x00002400000e0000 */
.L_x_1701:
[----:B0-----:R-:W-:-:S07]  /*1a00*/  IMAD R66, R24, R73, R66 ;  /* 0x0000004918427224 */ /* 0x001fce00078e0242 */
.L_x_1655:
[----:B------:R-:W-:-:S13]  /*1a10*/  ISETP.GE.AND P3, PT, R71, 0x6, PT ;  /* 0x000000064700780c */ /* 0x000fda0003f66270 */
[----:B------:R-:W-:Y:S05]  /*1a20*/  @!P3 BRA `(.L_x_1657) ;  /* 0x000000000010b947 */ /* 0x000fea0003800000 */
[----:B------:R-:W-:-:S03]  /*1a30*/  UMOV UR5, 0xffffffff ;  /* 0xffffffff00057882 */ /* 0x000fc60000000000 */
[----:B------:R-:W-:Y:S05]  /*1a40*/  BRA.DIV UR5, `(.L_x_1658) ;  /* 0x0000001e05387947 */ /* 0x000fea000b800000 */
[----:B------:R0:W0:Y:S02]  /*1a50*/  SHFL.IDX PT, R73, R72, R10, 0x1f ;  /* 0x00001f0a48497589 */ /* 0x00002400000e0000 */
.L_x_1704:
[----:B0-----:R-:W-:-:S07]  /*1a60*/  IMAD R66, R23, R73, R66 ;  /* 0x0000004917427224 */ /* 0x001fce00078e0242 */
.L_x_1657:
[----:B------:R-:W-:-:S13]  /*1a70*/  ISETP.GE.AND P3, PT, R71, 0x7, PT ;  /* 0x000000074700780c */ /* 0x000fda0003f66270 */
[----:B------:R-:W-:Y:S05]  /*1a80*/  @!P3 BRA `(.L_x_1659) ;  /* 0x000000000010b947 */ /* 0x000fea0003800000 */
[----:B------:R-:W-:-:S03]  /*1a90*/  UMOV UR5, 0xffffffff ;  /* 0xffffffff00057882 */ /* 0x000fc60000000000 */
[----:B------:R-:W-:Y:S05]  /*1aa0*/  BRA.DIV UR5, `(.L_x_1660) ;  /* 0x0000001e05447947 */ /* 0x000fea000b800000 */
[----:B------:R0:W0:Y:S02]  /*1ab0*/  SHFL.IDX PT, R73, R72, R11, 0x1f ;  /* 0x00001f0b48497589 */ /* 0x00002400000e0000 */
.L_x_1707:
[----:B0-----:R-:W-:-:S07]  /*1ac0*/  IMAD R66, R22, R73, R66 ;  /* 0x0000004916427224 */ /* 0x001fce00078e0242 */
.L_x_1659:
[----:B------:R-:W-:-:S13]  /*1ad0*/  ISETP.GE.AND P3, PT, R71, 0x8, PT ;  /* 0x000000084700780c */ /* 0x000fda0003f66270 */
[----:B------:R-:W-:Y:S05]  /*1ae0*/  @!P3 BRA `(.L_x_1661) ;  /* 0x000000000010b947 */ /* 0x000fea0003800000 */
[----:B------:R-:W-:-:S03]  /*1af0*/  UMOV UR5, 0xffffffff ;  /* 0xffffffff00057882 */ /* 0x000fc60000000000 */
[----:B------:R-:W-:Y:S05]  /*1b00*/  BRA.DIV UR5, `(.L_x_1662) ;  /* 0x0000001e05507947 */ /* 0x000fea000b800000 */
[----:B------:R0:W0:Y:S02]  /*1b10*/  SHFL.IDX PT, R73, R72, R12, 0x1f ;  /* 0x00001f0c48497589 */ /* 0x00002400000e0000 */
.L_x_1710:
[----:B01----:R-:W-:-:S07]  /*1b20*/  IMAD R66, R21, R73, R66 ;  /* 0x0000004915427224 */ /* 0x003fce00078e0242 */
.L_x_1661:
[----:B------:R-:W-:-:S13]  /*1b30*/  ISETP.GE.AND P3, PT, R71, 0x9, PT ;  /* 0x000000094700780c */ /* 0x000fda0003f66270 */
[----:B------:R-:W-:Y:S05]  /*1b40*/  @!P3 BRA `(.L_x_1663) ;  /* 0x000000000010b947 */ /* 0x000fea0003800000 */
[----:B------:R-:W-:-:S03]  /*1b50*/  UMOV UR5, 0xffffffff ;  /* 0xffffffff00057882 */ /* 0x000fc60000000000 */
[----:B------:R-:W-:Y:S05]  /*1b60*/  BRA.DIV UR5, `(.L_x_1664) ;  /* 0x0000001e055c7947 */ /* 0x000fea000b800000 */
[----:B------:R0:W0:Y:S02]  /*1b70*/  SHFL.IDX PT, R73, R72, R13, 0x1f ;  /* 0x00001f0d48497589 */ /* 0x00002400000e0000 */
.L_x_1713:
[----:B0-----:R-:W-:-:S07]  /*1b80*/  IMAD R66, R25, R73, R66 ;  /* 0x0000004919427224 */ /* 0x001fce00078e0242 */
.L_x_1663:
[----:B------:R-:W-:-:S13]  /*1b90*/  ISETP.GE.AND P3, PT, R71, 0xa, PT ;  /* 0x0000000a4700780c */ /* 0x000fda0003f66270 */
[----:B------:R-:W-:Y:S05]  /*1ba0*/  @!P3 BRA `(.L_x_1665) ;  /* 0x000000000010b947 */ /* 0x000fea0003800000 */
[----:B------:R-:W-:-:S03]  /*1bb0*/  UMOV UR5, 0xffffffff ;  /* 0xffffffff00057882 */ /* 0x000fc60000000000 */
[----:B------:R-:W-:Y:S05]  /*1bc0*/  BRA.DIV UR5, `(.L_x_1666) ;  /* 0x0000001e05687947 */ /* 0x000fea000b800000 */
[----:B------:R0:W0:Y:S02]  /*1bd0*/  SHFL.IDX PT, R73, R72, R14, 0x1f ;  /* 0x00001f0e48497589 */ /* 0x00002400000e0000 */
.L_x_1716:
[----:B0-----:R-:W-:-:S07]  /*1be0*/  IMAD R66, R20, R73, R66 ;  /* 0x0000004914427224 */ /* 0x001fce00078e0242 */
.L_x_1665:
[----:B------:R-:W-:-:S13]  /*1bf0*/  ISETP.GE.AND P3, PT, R71, 0xb, PT ;  /* 0x0000000b4700780c */ /* 0x000fda0003f66270 */
[----:B------:R-:W-:Y:S05]  /*1c00*/  @!P3 BRA `(.L_x_1667) ;  /* 0x000000000010b947 */ /* 0x000fea0003800000 */
[----:B------:R-:W-:-:S03]  /*1c10*/  UMOV UR5, 0xffffffff ;  /* 0xffffffff00057882 */ /* 0x000fc60000000000 */
[----:B------:R-:W-:Y:S05]  /*1c20*/  BRA.DIV UR5, `(.L_x_1668) ;  /* 0x0000001e05747947 */ /* 0x000fea000b800000 */
[----:B------:R0:W0:Y:S02]  /*1c30*/  SHFL.IDX PT, R73, R72, R15, 0x1f ;  /* 0x00001f0f48497589 */ /* 0x00002400000e0000 */
.L_x_1719:
[----:B0-----:R-:W-:-:S07]  /*1c40*/  IMAD R66, R17, R73, R66 ;  /* 0x0000004911427224 */ /* 0x001fce00078e0242 */
.L_x_1667:
[----:B------:R-:W-:-:S13]  /*1c50*/  ISETP.GE.AND P3, PT, R71, 0xc, PT ;  /* 0x0000000c4700780c */ /* 0x000fda0003f66270 */
[----:B------:R-:W-:Y:S05]  /*1c60*/  @!P3 BRA `(.L_x_1669) ;  /* 0x000000000010b947 */ /* 0x000fea0003800000 */
[----:B------:R-:W-:-:S03]  /*1c70*/  UMOV UR5, 0xffffffff ;  /* 0xffffffff00057882 */ /* 0x000fc60000000000 */
[----:B------:R-:W-:Y:S05]  /*1c80*/  BRA.DIV UR5, `(.L_x_1670) ;  /* 0x0000001e05807947 */ /* 0x000fea000b800000 */
[----:B------:R0:W0:Y:S02]  /*1c90*/  SHFL.IDX PT, R73, R72, R28, 0x1f ;  /* 0x00001f1c48497589 */ /* 0x00002400000e0000 */
.L_x_1722:
[----:B0-----:R-:W-:-:S07]  /*1ca0*/  IMAD R66, R16, R73, R66 ;  /* 0x0000004910427224 */ /* 0x001fce00078e0242 */
.L_x_1669:
[----:B------:R-:W-:-:S13]  /*1cb0*/  ISETP.GE.AND P3, PT, R71, 0xd, PT ;  /* 0x0000000d4700780c */ /* 0x000fda0003f66270 */
[----:B------:R-:W-:Y:S05]  /*1cc0*/  @!P3 BRA `(.L_x_1671) ;  /* 0x000000000010b947 */ /* 0x000fea0003800000 */
[----:B------:R-:W-:-:S03]  /*1cd0*/  UMOV UR5, 0xffffffff ;  /* 0xffffffff00057882 */ /* 0x000fc60000000000 */
[----:B------:R-:W-:Y:S05]  /*1ce0*/  BRA.DIV UR5, `(.L_x_1672) ;  /* 0x0000001e058c7947 */ /* 0x000fea000b800000 */
[----:B------:R0:W0:Y:S02]  /*1cf0*/  SHFL.IDX PT, R73, R72, R29, 0x1f ;  /* 0x00001f1d48497589 */ /* 0x00002400000e0000 */
.L_x_1725:
[----:B0-----:R-:W-:-:S07]  /*1d00*/  IMAD R66, R68, R73, R66 ;  /* 0x0000004944427224 */ /* 0x001fce00078e0242 */
.L_x_1671:
[----:B------:R-:W-:-:S13]  /*1d10*/  ISETP.GE.AND P3, PT, R71, 0xe, PT ;  /* 0x0000000e4700780c */ /* 0x000fda0003f66270 */
[----:B------:R-:W-:Y:S05]  /*1d20*/  @!P3 BRA `(.L_x_1673) ;  /* 0x000000000010b947 */ /* 0x000fea0003800000 */
[----:B------:R-:W-:-:S03]  /*1d30*/  UMOV UR5, 0xffffffff ;  /* 0xffffffff00057882 */ /* 0x000fc60000000000 */
[----:B------:R-:W-:Y:S05]  /*1d40*/  BRA.DIV UR5, `(.L_x_1674) ;  /* 0x0000001e05987947 */ /* 0x000fea000b800000 */
[----:B------:R0:W0:Y:S02]  /*1d50*/  SHFL.IDX PT, R73, R72, R30, 0x1f ;  /* 0x00001f1e48497589 */ /* 0x00002400000e0000 */
.L_x_1728:
[----:B0-----:R-:W-:-:S07]  /*1d60*/  IMAD R66, R69, R73, R66 ;  /* 0x0000004945427224 */ /* 0x001fce00078e0242 */
.L_x_1673:
[----:B------:R-:W-:-:S13]  /*1d70*/  ISETP.GE.AND P3, PT, R71, 0xf, PT ;  /* 0x0000000f4700780c */ /* 0x000fda0003f66270 */
[----:B------:R-:W-:Y:S05]  /*1d80*/  @!P3 BRA `(.L_x_1675) ;  /* 0x000000000010b947 */ /* 0x000fea0003800000 */
[----:B------:R-:W-:-:S03]  /*1d90*/  UMOV UR5, 0xffffffff ;  /* 0xffffffff00057882 */ /* 0x000fc60000000000 */
[----:B------:R-:W-:Y:S05]  /*1da0*/  BRA.DIV UR5, `(.L_x_1676) ;  /* 0x0000001e05a47947 */ /* 0x000fea000b800000 */
[----:B------:R0:W0:Y:S02]  /*1db0*/  SHFL.IDX PT, R73, R72, R31, 0x1f ;  /* 0x00001f1f48497589 */ /* 0x00002400000e0000 */
.L_x_1731:
[----:B0-----:R-:W-:-:S07]  /*1dc0*/  IMAD R66, R70, R73, R66 ;  /* 0x0000004946427224 */ /* 0x001fce00078e0242 */
.L_x_1675:
[----:B------:R-:W-:-:S13]  /*1dd0*/  ISETP.GE.AND P3, PT, R71, 0x10, PT ;  /* 0x000000104700780c */ /* 0x000fda0003f66270 */
[----:B------:R-:W-:Y:S05]  /*1de0*/  @!P3 BRA `(.L_x_1677) ;  /* 0x00000004001cb947 */ /* 0x000fea0003800000 */
[----:B------:R-:W-:-:S03]  /*1df0*/  UMOV UR5, 0xffffffff ;  /* 0xffffffff00057882 */ /* 0x000fc60000000000 */
[----:B------:R-:W-:Y:S05]  /*1e00*/  BRA.DIV UR5, `(.L_x_1678) ;  /* 0x0000001e05b07947 */ /* 0x000fea000b800000 */
[----:B--234-:R2:W3:Y:S02]  /*1e10*/  SHFL.IDX PT, R72, R72, R36, 0x1f ;  /* 0x00001f2448487589 */ /* 0x01c4e400000e0000 */
.L_x_1734:
[----:B0--3--:R-:W-:Y:S01]  /*1e20*/  IMAD R66, R67, R72, R66 ;  /* 0x0000004843427224 */ /* 0x009fe200078e0242 */
[----:B------:R-:W-:Y:S06]  /*1e30*/  BRA `(.L_x_1677) ;  /* 0x0000000400087947 */ /* 0x000fec0003800000 */
.L_x_1646:
        /* <DEDUP_REMOVED lines=66> */
.L_x_1677:
        /* <DEDUP_REMOVED lines=16> */
.L_x_1645:
[----:B------:R-:W-:Y:S05]  /*2360*/  @!P0 BRA `(.L_x_1680) ;  /* 0xffffffec00c08947 */ /* 0x000fea000383ffff */
[----:B------:R-:W-:Y:S05]  /*2370*/  BSYNC.RECONVERGENT B0 ;  /* 0x0000000000007941 */ /* 0x000fea0003800200 */
.L_x_1644:
        /* <DEDUP_REMOVED lines=139> */
.L_x_1684:
[----:B------:R-:W-:Y:S05]  /*2c30*/  BSYNC.RECONVERGENT B0 ;  /* 0x0000000000007941 */ /* 0x000fea0003800200 */
.L_x_1683:
[----:B------:R-:W-:Y:S01]  /*2c40*/  BSSY.RECONVERGENT B0, `(.L_x_1685) ;  /* 0x000007d000007945 */ /* 0x000fe20003800200 */
[----:B------:R-:W-:-:S13]  /*2c50*/  ISETP.NE.AND P0, PT, R0, RZ, PT ;  /* 0x000000ff0000720c */ /* 0x000fda0003f05270 */
.L_x_1686:
        /* <DEDUP_REMOVED lines=124> */
.L_x_1685:
[----:B------:R-:W0:Y:S02]  /*3420*/  LDCU UR5, c[0x0][0x374] ;  /* 0x00006e80ff0577ac */ /* 0x000e240008000800 */
[----:B0-----:R-:W-:Y:S02]  /*3430*/  UIADD3 UR4, UPT, UPT, UR5, UR4, URZ ;  /* 0x0000000405047290 */ /* 0x001fe4000fffe0ff */
[----:B------:R-:W-:-:S04]  /*3440*/  USHF.L.U32 UR5, UR5, 0x2, URZ ;  /* 0x0000000205057899 */ /* 0x000fc800080006ff */
[----:B------:R-:W-:-:S09]  /*3450*/  UISETP.GE.U32.AND UP0, UPT, UR4, UR5, UPT ;  /* 0x000000050400728c */ /* 0x000fd2000bf06070 */
[----:B------:R-:W-:Y:S05]  /*3460*/  BRA.U !UP0, `(.L_x_1687) ;  /* 0xffffffd908087547 */ /* 0x000fea000b83ffff */
[----:B------:R-:W-:Y:S05]  /*3470*/  EXIT ;  /* 0x000000000000794d */ /* 0x000fea0003800000 */
.L_x_1648:
[----:B------:R-:W-:Y:S01]  /*3480*/  IMAD.MOV.U32 R75, RZ, RZ, R37 ;  /* 0x000000ffff4b7224 */ /* 0x000fe200078e0025 */
[----:B------:R-:W-:Y:S01]  /*3490*/  MOV R74, 0xffffffff ;  /* 0xffffffff004a7802 */ /* 0x000fe20000000f00 */
[----:B------:R-:W-:-:S07]  /*34a0*/  IMAD.MOV.U32 R77, RZ, RZ, 0x1f ;  /* 0x0000001fff4d7424 */ /* 0x000fce00078e00ff */
[----:B01----:R-:W-:Y:S05]  /*34b0*/  WARPSYNC.COLLECTIVE R74, `(.L_x_1688) ;  /* 0x000000004a087348 */ /* 0x003fea0003c00000 */
[----:B------:R2:W3:Y:S02]  /*34c0*/  SHFL.IDX P3, R73, R72, R75, R77 ;  /* 0x0000004b48497389 */ /* 0x0004e4000006004d */
[----:B0123--:R-:W-:Y:S05]  /*34d0*/  ENDCOLLECTIVE ;  /* 0x000000000000791b */ /* 0x00ffea0003800000 */
.L_x_1688:
[----:B------:R-:W-:Y:S05]  /*34e0*/  BRA `(.L_x_1689) ;  /* 0xffffffe000e47947 */ /* 0x000fea000383ffff */
.L_x_1650:
[----:B------:R-:W-:Y:S01]  /*34f0*/  BSSY B1, `(.L_x_1690) ;  /* 0x0000007000017945 */ /* 0x000fe20003800000 */
[----:B------:R-:W-:Y:S02]  /*3500*/  IMAD.MOV.U32 R75, RZ, RZ, R6 ;  /* 0x000000ffff4b7224 */ /* 0x000fe400078e0006 */
[----:B------:R-:W-:Y:S02]  /*3510*/  IMAD.MOV.U32 R77, RZ, RZ, 0x1f ;  /* 0x0000001fff4d7424 */ /* 0x000fe400078e00ff */
[----:B------:R-:W-:-:S07]  /*3520*/  IMAD.MOV.U32 R74, RZ, RZ, -0x1 ;  /* 0xffffffffff4a7424 */ /* 0x000fce00078e00ff */
[----:B012---:R-:W-:Y:S05]  /*3530*/  WARPSYNC.COLLECTIVE R74, `(.L_x_1691) ;  /* 0x000000004a087348 */ /* 0x007fea0003c00000 */
[----:B------:R3:W4:Y:S02]  /*3540*/  SHFL.IDX P3, R73, R72, R75, R77 ;  /* 0x0000004b48497389 */ /* 0x000724000006004d */
[----:B01234-:R-:W-:Y:S05]  /*3550*/  ENDCOLLECTIVE ;  /* 0x000000000000791b */ /* 0x01ffea0003800000 */
.L_x_1691:
[----:B------:R-:W-:Y:S05]  /*3560*/  BSYNC B1 ;  /* 0x0000000000017941 */ /* 0x000fea0003800000 */
.L_x_1690:
[----:B------:R-:W-:Y:S05]  /*3570*/  BRA `(.L_x_1692) ;  /* 0xffffffe000d87947 */ /* 0x000fea000383ffff */
.L_x_1652:
[----:B------:R-:W-:Y:S01]  /*3580*/  BSSY B1, `(.L_x_1693) ;  /* 0x0000007000017945 */ /* 0x000fe20003800000 */
[----:B------:R-:W-:Y:S01]  /*3590*/  MOV R75, R7 ;  /* 0x00000007004b7202 */ /* 0x000fe20000000f00 */
[----:B------:R-:W-:Y:S02]  /*35a0*/  IMAD.MOV.U32 R77, RZ, RZ, 0x1f ;  /* 0x0000001fff4d7424 */ /* 0x000fe400078e00ff */
[----:B------:R-:W-:-:S07]  /*35b0*/  IMAD.MOV.U32 R74, RZ, RZ, -0x1 ;  /* 0xffffffffff4a7424 */ /* 0x000fce00078e00ff */
[----:B0123--:R-:W-:Y:S05]  /*35c0*/  WARPSYNC.COLLECTIVE R74, `(.L_x_1694) ;  /* 0x000000004a087348 */ /* 0x00ffea0003c00000 */
[----:B------:R4:W0:Y:S02]  /*35d0*/  SHFL.IDX P3, R73, R72, R75, R77 ;  /* 0x0000004b48497389 */ /* 0x000824000006004d */
[----:B01234-:R-:W-:Y:S05]  /*35e0*/  ENDCOLLECTIVE ;  /* 0x000000000000791b */ /* 0x01ffea0003800000 */
.L_x_1694:
[----:B------:R-:W-:Y:S05]  /*35f0*/  BSYNC B1 ;  /* 0x0000000000017941 */ /* 0x000fea0003800000 */
.L_x_1693:
[----:B------:R-:W-:Y:S05]  /*3600*/  BRA `(.L_x_1695) ;  /* 0xffffffe000cc7947 */ /* 0x000fea000383ffff */
.L_x_1654:
[----:B------:R-:W-:Y:S01]  /*3610*/  HFMA2 R77, -RZ, RZ, 0, 1.847743988037109375e-06 ;  /* 0x0000001fff4d7431 */ /* 0x000fe200000001ff */
[----:B------:R-:W-:Y:S01]  /*3620*/  BSSY B1, `(.L_x_1696) ;  /* 0x0000006000017945 */ /* 0x000fe20003800000 */
[----:B------:R-:W-:Y:S02]  /*3630*/  IMAD.MOV.U32 R75, RZ, RZ, R8 ;  /* 0x000000ffff4b7224 */ /* 0x000fe400078e0008 */
[----:B------:R-:W-:-:S07]  /*3640*/  IMAD.MOV.U32 R74, RZ, RZ, -0x1 ;  /* 0xffffffffff4a7424 */ /* 0x000fce00078e00ff */
[----:B01234-:R-:W-:Y:S05]  /*3650*/  WARPSYNC.COLLECTIVE R74, `(.L_x_1697) ;  /* 0x000000004a087348 */ /* 0x01ffea0003c00000 */
[----:B------:R0:W0:Y:S02]  /*3660*/  SHFL.IDX P3, R73, R72, R75, R77 ;  /* 0x0000004b48497389 */ /* 0x000024000006004d */
[----:B01234-:R-:W-:Y:S05]  /*3670*/  ENDCOLLECTIVE ;  /* 0x000000000000791b */ /* 0x01ffea0003800000 */
.L_x_1697:
[----:B------:R-:W-:Y:S05]  /*3680*/  BSYNC B1 ;  /* 0x0000000000017941 */ /* 0x000fea0003800000 */
.L_x_1696:
[----:B------:R-:W-:Y:S05]  /*3690*/  BRA `(.L_x_1698) ;  /* 0xffffffe000c07947 */ /* 0x000fea000383ffff */
.L_x_1656:
[----:B------:R-:W-:Y:S01]  /*36a0*/  BSSY B1, `(.L_x_1699) ;  /* 0x0000007000017945 */ /* 0x000fe20003800000 */
[----:B------:R-:W-:Y:S01]  /*36b0*/  IMAD.MOV.U32 R75, RZ, RZ, R9 ;  /* 0x000000ffff4b7224 */ /* 0x000fe200078e0009 */
[----:B------:R-:W-:Y:S01]  /*36c0*/  MOV R74, 0xffffffff ;  /* 0xffffffff004a7802 */ /* 0x000fe20000000f00 */
[----:B------:R-:W-:-:S07]  /*36d0*/  IMAD.MOV.U32 R77, RZ, RZ, 0x1f ;  /* 0x0000001fff4d7424 */ /* 0x000fce00078e00ff */
[----:B01234-:R-:W-:Y:S05]  /*36e0*/  WARPSYNC.COLLECTIVE R74, `(.L_x_1700) ;  /* 0x000000004a087348 */ /* 0x01ffea0003c00000 */
[----:B------:R0:W0:Y:S02]  /*36f0*/  SHFL.IDX P3, R73, R72, R75, R77 ;  /* 0x0000004b48497389 */ /* 0x000024000006004d */
[----:B01234-:R-:W-:Y:S05]  /*3700*/  ENDCOLLECTIVE ;  /* 0x000000000000791b */ /* 0x01ffea0003800000 */
.L_x_1700:
[----:B------:R-:W-:Y:S05]  /*3710*/  BSYNC B1 ;  /* 0x0000000000017941 */ /* 0x000fea0003800000 */
.L_x_1699:
[----:B------:R-:W-:Y:S05]  /*3720*/  BRA `(.L_x_1701) ;  /* 0xffffffe000b47947 */ /* 0x000fea000383ffff */
.L_x_1658:
[----:B------:R-:W-:Y:S01]  /*3730*/  BSSY B1, `(.L_x_1702) ;  /* 0x0000007000017945 */ /* 0x000fe20003800000 */
[----:B------:R-:W-:Y:S02]  /*3740*/  IMAD.MOV.U32 R75, RZ, RZ, R10 ;  /* 0x000000ffff4b7224 */ /* 0x000fe400078e000a */
[----:B------:R-:W-:Y:S02]  /*3750*/  IMAD.MOV.U32 R77, RZ, RZ, 0x1f ;  /* 0x0000001fff4d7424 */ /* 0x000fe400078e00ff */
[----:B------:R-:W-:-:S07]  /*3760*/  IMAD.MOV.U32 R74, RZ, RZ, -0x1 ;  /* 0xffffffffff4a7424 */ /* 0x000fce00078e00ff */
[----:B01234-:R-:W-:Y:S05]  /*3770*/  WARPSYNC.COLLECTIVE R74, `(.L_x_1703) ;  /* 0x000000004a087348 */ /* 0x01ffea0003c00000 */
[----:B------:R0:W0:Y:S02]  /*3780*/  SHFL.IDX P3, R73, R72, R75, R77 ;  /* 0x0000004b48497389 */ /* 0x000024000006004d */
[----:B01234-:R-:W-:Y:S05]  /*3790*/  ENDCOLLECTIVE ;  /* 0x000000000000791b */ /* 0x01ffea0003800000 */
.L_x_1703:
[----:B------:R-:W-:Y:S05]  /*37a0*/  BSYNC B1 ;  /* 0x0000000000017941 */ /* 0x000fea0003800000 */
.L_x_1702:
[----:B------:R-:W-:Y:S05]  /*37b0*/  BRA `(.L_x_1704) ;  /* 0xffffffe000a87947 */ /* 0x000fea000383ffff */
.L_x_1660:
[----:B------:R-:W-:Y:S01]  /*37c0*/  BSSY B1, `(.L_x_1705) ;  /* 0x0000007000017945 */ /* 0x000fe20003800000 */
[----:B------:R-:W-:Y:S01]  /*37d0*/  MOV R75, R11 ;  /* 0x0000000b004b7202 */ /* 0x000fe20000000f00 */
[----:B------:R-:W-:Y:S02]  /*37e0*/  IMAD.MOV.U32 R77, RZ, RZ, 0x1f ;  /* 0x0000001fff4d7424 */ /* 0x000fe400078e00ff */
[----:B------:R-:W-:-:S07]  /*37f0*/  IMAD.MOV.U32 R74, RZ, RZ, -0x1 ;  /* 0xffffffffff4a7424 */ /* 0x000fce00078e00ff */
[----:B01234-:R-:W-:Y:S05]  /*3800*/  WARPSYNC.COLLECTIVE R74, `(.L_x_1706) ;  /* 0x000000004a087348 */ /* 0x01ffea0003c00000 */
[----:B------:R0:W0:Y:S02]  /*3810*/  SHFL.IDX P3, R73, R72, R75, R77 ;  /* 0x0000004b48497389 */ /* 0x000024000006004d */
[----:B01234-:R-:W-:Y:S05]  /*3820*/  ENDCOLLECTIVE ;  /* 0x000000000000791b */ /* 0x01ffea0003800000 */
.L_x_1706:
[----:B------:R-:W-:Y:S05]  /*3830*/  BSYNC B1 ;  /* 0x0000000000017941 */ /* 0x000fea0003800000 */
.L_x_1705:
[----:B------:R-:W-:Y:S05]  /*3840*/  BRA `(.L_x_1707) ;  /* 0xffffffe0009c7947 */ /* 0x000fea000383ffff */
.L_x_1662:
[----:B------:R-:W-:Y:S01]  /*3850*/  HFMA2 R77, -RZ, RZ, 0, 1.847743988037109375e-06 ;  /* 0x0000001fff4d7431 */ /* 0x000fe200000001ff */
[----:B------:R-:W-:Y:S01]  /*3860*/  BSSY B1, `(.L_x_1708) ;  /* 0x0000006000017945 */ /* 0x000fe20003800000 */
[----:B------:R-:W-:Y:S02]  /*3870*/  IMAD.MOV.U32 R75, RZ, RZ, R12 ;  /* 0x000000ffff4b7224 */ /* 0x000fe400078e000c */
[----:B------:R-:W-:-:S07]  /*3880*/  IMAD.MOV.U32 R74, RZ, RZ, -0x1 ;  /* 0xffffffffff4a7424 */ /* 0x000fce00078e00ff */
[----:B01234-:R-:W-:Y:S05]  /*3890*/  WARPSYNC.COLLECTIVE R74, `(.L_x_1709) ;  /* 0x000000004a087348 */ /* 0x01ffea0003c00000 */
[----:B------:R0:W0:Y:S02]  /*38a0*/  SHFL.IDX P3, R73, R72, R75, R77 ;  /* 0x0000004b48497389 */ /* 0x000024000006004d */
[----:B01234-:R-:W-:Y:S05]  /*38b0*/  ENDCOLLECTIVE ;  /* 0x000000000000791b */ /* 0x01ffea0003800000 */
.L_x_1709:
[----:B------:R-:W-:Y:S05]  /*38c0*/  BSYNC B1 ;  /* 0x0000000000017941 */ /* 0x000fea0003800000 */
.L_x_1708:
[----:B------:R-:W-:Y:S05]  /*38d0*/  BRA `(.L_x_1710) ;  /* 0xffffffe000907947 */ /* 0x000fea000383ffff */
.L_x_1664:
[----:B------:R-:W-:Y:S01]  /*38e0*/  BSSY B1, `(.L_x_1711) ;  /* 0x0000007000017945 */ /* 0x000fe20003800000 */
[----:B------:R-:W-:Y:S01]  /*38f0*/  IMAD.MOV.U32 R75, RZ, RZ, R13 ;  /* 0x000000ffff4b7224 */ /* 0x000fe200078e000d */
[----:B------:R-:W-:Y:S01]  /*3900*/  MOV R74, 0xffffffff ;  /* 0xffffffff004a7802 */ /* 0x000fe20000000f00 */
[----:B------:R-:W-:-:S07]  /*3910*/  IMAD.MOV.U32 R77, RZ, RZ, 0x1f ;  /* 0x0000001fff4d7424 */ /* 0x000fce00078e00ff */
[----:B01234-:R-:W-:Y:S05]  /*3920*/  WARPSYNC.COLLECTIVE R74, `(.L_x_1712) ;  /* 0x000000004a087348 */ /* 0x01ffea0003c00000 */
[----:B------:R0:W0:Y:S02]  /*3930*/  SHFL.IDX P3, R73, R72, R75, R77 ;  /* 0x0000004b48497389 */ /* 0x000024000006004d */
[----:B01234-:R-:W-:Y:S05]  /*3940*/  ENDCOLLECTIVE ;  /* 0x000000000000791b */ /* 0x01ffea0003800000 */
.L_x_1712:
[----:B------:R-:W-:Y:S05]  /*3950*/  BSYNC B1 ;  /* 0x0000000000017941 */ /* 0x000fea0003800000 */
.L_x_1711:
[----:B------:R-:W-:Y:S05]  /*3960*/  BRA `(.L_x_1713) ;  /* 0xffffffe000847947 */ /* 0x000fea000383ffff */
.L_x_1666:
[----:B------:R-:W-:Y:S01]  /*3970*/  BSSY B1, `(.L_x_1714) ;  /* 0x0000007000017945 */ /* 0x000fe20003800000 */
[----:B------:R-:W-:Y:S02]  /*3980*/  IMAD.MOV.U32 R75, RZ, RZ, R14 ;  /* 0x000000ffff4b7224 */ /* 0x000fe400078e000e */
[----:B------:R-:W-:Y:S02]  /*3990*/  IMAD.MOV.U32 R77, RZ, RZ, 0x1f ;  /* 0x0000001fff4d7424 */ /* 0x000fe400078e00ff */
[----:B------:R-:W-:-:S07]  /*39a0*/  IMAD.MOV.U32 R74, RZ, RZ, -0x1 ;  /* 0xffffffffff4a7424 */ /* 0x000fce00078e00ff */
[----:B01234-:R-:W-:Y:S05]  /*39b0*/  WARPSYNC.COLLECTIVE R74, `(.L_x_1715) ;  /* 0x000000004a087348 */ /* 0x01ffea0003c00000 */
[----:B------:R0:W0:Y:S02]  /*39c0*/  SHFL.IDX P3, R73, R72, R75, R77 ;  /* 0x0000004b48497389 */ /* 0x000024000006004d */
[----:B01234-:R-:W-:Y:S05]  /*39d0*/  ENDCOLLECTIVE ;  /* 0x000000000000791b */ /* 0x01ffea0003800000 */
.L_x_1715:
[----:B------:R-:W-:Y:S05]  /*39e0*/  BSYNC B1 ;  /* 0x0000000000017941 */ /* 0x000fea0003800000 */
.L_x_1714:
[----:B------:R-:W-:Y:S05]  /*39f0*/  BRA `(.L_x_1716) ;  /* 0xffffffe000787947 */ /* 0x000fea000383ffff */
.L_x_1668:
[----:B------:R-:W-:Y:S01]  /*3a00*/  BSSY B1, `(.L_x_1717) ;  /* 0x0000007000017945 */ /* 0x000fe20003800000 */
[----:B------:R-:W-:Y:S01]  /*3a10*/  MOV R75, R15 ;  /* 0x0000000f004b7202 */ /* 0x000fe20000000f00 */
[----:B------:R-:W-:Y:S02]  /*3a20*/  IMAD.MOV.U32 R77, RZ, RZ, 0x1f ;  /* 0x0000001fff4d7424 */ /* 0x000fe400078e00ff */
[----:B------:R-:W-:-:S07]  /*3a30*/  IMAD.MOV.U32 R74, RZ, RZ, -0x1 ;  /* 0xffffffffff4a7424 */ /* 0x000fce00078e00ff */
[----:B01234-:R-:W-:Y:S05]  /*3a40*/  WARPSYNC.COLLECTIVE R74, `(.L_x_1718) ;  /* 0x000000004a087348 */ /* 0x01ffea0003c00000 */
[----:B------:R0:W0:Y:S02]  /*3a50*/  SHFL.IDX P3, R73, R72, R75, R77 ;  /* 0x0000004b48497389 */ /* 0x000024000006004d */
[----:B01234-:R-:W-:Y:S05]  /*3a60*/  ENDCOLLECTIVE ;  /* 0x000000000000791b */ /* 0x01ffea0003800000 */
.L_x_1718:
[----:B------:R-:W-:Y:S05]  /*3a70*/  BSYNC B1 ;  /* 0x0000000000017941 */ /* 0x000fea0003800000 */
.L_x_1717:
[----:B------:R-:W-:Y:S05]  /*3a80*/  BRA `(.L_x_1719) ;  /* 0xffffffe0006c7947 */ /* 0x000fea000383ffff */
.L_x_1670:
[----:B------:R-:W-:Y:S01]  /*3a90*/  HFMA2 R77, -RZ, RZ, 0, 1.847743988037109375e-06 ;  /* 0x0000001fff4d7431 */ /* 0x000fe200000001ff */
[----:B------:R-:W-:Y:S01]  /*3aa0*/  BSSY B1, `(.L_x_1720) ;  /* 0x0000006000017945 */ /* 0x000fe20003800000 */
[----:B------:R-:W-:Y:S02]  /*3ab0*/  IMAD.MOV.U32 R75, RZ, RZ, R28 ;  /* 0x000000ffff4b7224 */ /* 0x000fe400078e001c */
[----:B------:R-:W-:-:S07]  /*3ac0*/  IMAD.MOV.U32 R74, RZ, RZ, -0x1 ;  /* 0xffffffffff4a7424 */ /* 0x000fce00078e00ff */
[----:B01234-:R-:W-:Y:S05]  /*3ad0*/  WARPSYNC.COLLECTIVE R74, `(.L_x_1721) ;  /* 0x000000004a087348 */ /* 0x01ffea0003c00000 */
[----:B------:R0:W0:Y:S02]  /*3ae0*/  SHFL.IDX P3, R73, R72, R75, R77 ;  /* 0x0000004b48497389 */ /* 0x000024000006004d */
[----:B01234-:R-:W-:Y:S05]  /*3af0*/  ENDCOLLECTIVE ;  /* 0x000000000000791b */ /* 0x01ffea0003800000 */
.L_x_1721:
[----:B------:R-:W-:Y:S05]  /*3b00*/  BSYNC B1 ;  /* 0x0000000000017941 */ /* 0x000fea0003800000 */
.L_x_1720:
[----:B------:R-:W-:Y:S05]  /*3b10*/  BRA `(.L_x_1722) ;  /* 0xffffffe000607947 */ /* 0x000fea000383ffff */
.L_x_1672:
[----:B------:R-:W-:Y:S01]  /*3b20*/  BSSY B1, `(.L_x_1723) ;  /* 0x0000007000017945 */ /* 0x000fe20003800000 */
[----:B------:R-:W-:Y:S01]  /*3b30*/  IMAD.MOV.U32 R75, RZ, RZ, R29 ;  /* 0x000000ffff4b7224 */ /* 0x000fe200078e001d */
[----:B------:R-:W-:Y:S01]  /*3b40*/  MOV R74, 0xffffffff ;  /* 0xffffffff004a7802 */ /* 0x000fe20000000f00 */
[----:B------:R-:W-:-:S07]  /*3b50*/  IMAD.MOV.U32 R77, RZ, RZ, 0x1f ;  /* 0x0000001fff4d7424 */ /* 0x000fce00078e00ff */
[----:B01234-:R-:W-:Y:S05]  /*3b60*/  WARPSYNC.COLLECTIVE R74, `(.L_x_1724) ;  /* 0x000000004a087348 */ /* 0x01ffea0003c00000 */
[----:B------:R0:W0:Y:S02]  /*3b70*/  SHFL.IDX P3, R73, R72, R75, R77 ;  /* 0x0000004b48497389 */ /* 0x000024000006004d */
[----:B01234-:R-:W-:Y:S05]  /*3b80*/  ENDCOLLECTIVE ;  /* 0x000000000000791b */ /* 0x01ffea0003800000 */
.L_x_1724:
[----:B------:R-:W-:Y:S05]  /*3b90*/  BSYNC B1 ;  /* 0x0000000000017941 */ /* 0x000fea0003800000 */
.L_x_1723:
[----:B------:R-:W-:Y:S05]  /*3ba0*/  BRA `(.L_x_1725) ;  /* 0xffffffe000547947 */ /* 0x000fea000383ffff */
.L_x_1674:
[----:B------:R-:W-:Y:S01]  /*3bb0*/  BSSY B1, `(.L_x_1726) ;  /* 0x0000007000017945 */ /* 0x000fe20003800000 */
[----:B------:R-:W-:Y:S02]  /*3bc0*/  IMAD.MOV.U32 R75, RZ, RZ, R30 ;  /* 0x000000ffff4b7224 */ /* 0x000fe400078e001e */
[----:B------:R-:W-:Y:S02]  /*3bd0*/  IMAD.MOV.U32 R77, RZ, RZ, 0x1f ;  /* 0x0000001fff4d7424 */ /* 0x000fe400078e00ff */
[----:B------:R-:W-:-:S07]  /*3be0*/  IMAD.MOV.U32 R74, RZ, RZ, -0x1 ;  /* 0xffffffffff4a7424 */ /* 0x000fce00078e00ff */
[----:B01234-:R-:W-:Y:S05]  /*3bf0*/  WARPSYNC.COLLECTIVE R74, `(.L_x_1727) ;  /* 0x000000004a087348 */ /* 0x01ffea0003c00000 */
[----:B------:R0:W0:Y:S02]  /*3c00*/  SHFL.IDX P3, R73, R72, R75, R77 ;  /* 0x0000004b48497389 */ /* 0x000024000006004d */
[----:B01234-:R-:W-:Y:S05]  /*3c10*/  ENDCOLLECTIVE ;  /* 0x000000000000791b */ /* 0x01ffea0003800000 */
.L_x_1727:
[----:B------:R-:W-:Y:S05]  /*3c20*/  BSYNC B1 ;  /* 0x0000000000017941 */ /* 0x000fea0003800000 */
.L_x_1726:
[----:B------:R-:W-:Y:S05]  /*3c30*/  BRA `(.L_x_1728) ;  /* 0xffffffe000487947 */ /* 0x000fea000383ffff */
.L_x_1676:
[----:B------:R-:W-:Y:S01]  /*3c40*/  BSSY B1, `(.L_x_1729) ;  /* 0x0000007000017945 */ /* 0x000fe20003800000 */
[----:B------:R-:W-:Y:S01]  /*3c50*/  MOV R75, R31 ;  /* 0x0000001f004b7202 */ /* 0x000fe20000000f00 */
[----:B------:R-:W-:Y:S02]  /*3c60*/  IMAD.MOV.U32 R77, RZ, RZ, 0x1f ;  /* 0x0000001fff4d7424 */ /* 0x000fe400078e00ff */
[----:B------:R-:W-:-:S07]  /*3c70*/  IMAD.MOV.U32 R74, RZ, RZ, -0x1 ;  /* 0xffffffffff4a7424 */ /* 0x000fce00078e00ff */
[----:B01234-:R-:W-:Y:S05]  /*3c80*/  WARPSYNC.COLLECTIVE R74, `(.L_x_1730) ;  /* 0x000000004a087348 */ /* 0x01ffea0003c00000 */
[----:B------:R0:W0:Y:S02]  /*3c90*/  SHFL.IDX P3, R73, R72, R75, R77 ;  /* 0x0000004b48497389 */ /* 0x000024000006004d */
[----:B01234-:R-:W-:Y:S05]  /*3ca0*/  ENDCOLLECTIVE ;  /* 0x000000000000791b */ /* 0x01ffea0003800000 */
.L_x_1730:
[----:B------:R-:W-:Y:S05]  /*3cb0*/  BSYNC B1 ;  /* 0x0000000000017941 */ /* 0x000fea0003800000 */
.L_x_1729:
[----:B------:R-:W-:Y:S05]  /*3cc0*/  BRA `(.L_x_1731) ;  /* 0xffffffe0003c7947 */ /* 0x000fea000383ffff */
.L_x_1678:
[----:B------:R-:W-:Y:S01]  /*3cd0*/  HFMA2 R77, -RZ, RZ, 0, 1.847743988037109375e-06 ;  /* 0x0000001fff4d7431 */ /* 0x000fe200000001ff */
[----:B------:R-:W-:Y:S01]  /*3ce0*/  BSSY B1, `(.L_x_1732) ;  /* 0x0000006000017945 */ /* 0x000fe20003800000 */
[----:B------:R-:W-:Y:S02]  /*3cf0*/  IMAD.MOV.U32 R75, RZ, RZ, R36 ;  /* 0x000000ffff4b7224 */ /* 0x000fe400078e0024 */
[----:B------:R-:W-:-:S07]  /*3d00*/  IMAD.MOV.U32 R74, RZ, RZ, -0x1 ;  /* 0xffffffffff4a7424 */ /* 0x000fce00078e00ff */
[----:B01234-:R-:W-:Y:S05]  /*3d10*/  WARPSYNC.COLLECTIVE R74, `(.L_x_1733) ;  /* 0x000000004a087348 */ /* 0x01ffea0003c00000 */
[----:B------:R0:W0:Y:S02]  /*3d20*/  SHFL.IDX P3, R73, R72, R75, R77 ;  /* 0x0000004b48497389 */ /* 0x000024000006004d */
[----:B01234-:R-:W-:Y:S05]  /*3d30*/  ENDCOLLECTIVE ;  /* 0x000000000000791b */ /* 0x01ffea0003800000 */
.L_x_1733:
[----:B------:R-:W-:Y:S05]  /*3d40*/  BSYNC B1 ;  /* 0x0000000000017941 */ /* 0x000fea0003800000 */
.L_x_1732:
[----:B------:R-:W-:Y:S01]  /*3d50*/  IMAD.MOV.U32 R72, RZ, RZ, R73 ;  /* 0x000000ffff487224 */ /* 0x000fe200078e0049 */
[----:B------:R-:W-:Y:S06]  /*3d60*/  BRA `(.L_x_1734) ;  /* 0xffffffe0002c7947 */ /* 0x000fec000383ffff */
        .weak           $__internal_52_$__cuda_sm20_div_s16
        .type           $__internal_52_$__cuda_sm20_div_s16,@function
        .size           $__internal_52_$__cuda_sm20_div_s16,($__internal_53_$__cuda_sm20_div_u16 - $__internal_52_$__cuda_sm20_div_s16)
$__internal_52_$__cuda_sm20_div_s16:
        /* <DEDUP_REMOVED lines=23> */
[----:B------:R-:W-:Y:S05]  /*3ee0*/  RET.REL.NODEC R16 `(_Z9cuda_gemmIiLi128ELi4ELi1ELi2048ELi64ELi64ELi64ELi0ELi0EEviiiPT_S1_S1_iii) ;  /* 0xffffffc010447950 */ /* 0x000fea0003c3ffff */
        .weak           $__internal_53_$__cuda_sm20_div_u16
        .type           $__internal_53_$__cuda_sm20_div_u16,@function
        .size           $__internal_53_$__cuda_sm20_div_u16,(.L_x_38556 - $__internal_53_$__cuda_sm20_div_u16)
$__internal_53_$__cuda_sm20_div_u16:
        /* <DEDUP_REMOVED lines=18> */
[----:B------:R-:W-:Y:S06]  /*4010*/  RET.REL.NODEC R6 `(_Z9cuda_gemmIiLi128ELi4ELi1ELi2048ELi64ELi64ELi64ELi0ELi0EEviiiPT_S1_S1_iii) ;  /* 0xffffffbc06f87950 */ /* 0x000fec0003c3ffff */
.L_x_1735:
        /* <DEDUP_REMOVED lines=14> */
.L_x_38556:


//--------------------- .text._Z9cuda_gemmIiLi128ELi4ELi1ELi2048ELi32ELi32ELi64ELi1ELi1EEviiiPT_S1_S1_iii --------------------------
	.section	.text._Z9cuda_gemmIiLi128ELi4ELi1ELi2048ELi32ELi32ELi64ELi1ELi1EEviiiPT_S1_S1_iii,"ax",@progbits
	.align	128
        .global         _Z9cuda_gemmIiLi128ELi4ELi1ELi2048ELi32ELi32ELi64ELi1ELi1EEviiiPT_S1_S1_iii
        .type           _Z9cuda_gemmIiLi128ELi4ELi1ELi2048ELi32ELi32ELi64ELi1ELi1EEviiiPT_S1_S1_iii,@function
        .size           _Z9cuda_gemmIiLi128ELi4ELi1ELi2048ELi32ELi32ELi64ELi1ELi1EEviiiPT_S1_S1_iii,(.L_x_38557 - _Z9cuda_gemmIiLi128ELi4ELi1ELi2048ELi32ELi32ELi64ELi1ELi1EEviiiPT_S1_S1_iii)
        .other          _Z9cuda_gemmIiLi128ELi4ELi1ELi2048ELi32ELi32ELi64ELi1ELi1EEviiiPT_S1_S1_iii,@"STO_CUDA_ENTRY STV_DEFAULT"
_Z9cuda_gemmIiLi128ELi4ELi1ELi2048ELi32ELi32ELi64ELi1ELi1EEviiiPT_S1_S1_iii:
.text._Z9cuda_gemmIiLi128ELi4ELi1ELi2048ELi32ELi32ELi64ELi1ELi1EEviiiPT_S1_S1_iii:
        /* <DEDUP_REMOVED lines=21> */
[----:B------:R-:W-:Y:S01]  /*0150*/  LOP3.LUT R4, R6, 0x7c, RZ, 0xc0, !PT ;  /* 0x0000007c06047812 */ /* 0x000fe200078ec0ff */
[----:B----4-:R-:W-:Y:S01]  /*0160*/  IMAD R53, R53, 0x400, R52 ;  /* 0x0000040035357824 */ /* 0x010fe200078e0234 */
[----:B------:R-:W-:Y:S01]  /*0170*/  LOP3.LUT R37, R12, 0x10, RZ, 0xc0, !PT ;  /* 0x000000100c257812 */ /* 0x000fe200078ec0ff */
[----:B------:R-:W-:Y:S02]  /*0180*/  IMAD R52, R52, 0x84, R51 ;  /* 0x0000008434347824 */ /* 0x000fe400078e0233 */
[----:B------:R-:W-:Y:S01]  /*0190*/  IMAD.IADD R51, R51, 0x1, R4 ;  /* 0x0000000133337824 */ /* 0x000fe200078e0204 */
[----:B-1----:R-:W-:Y:S02]  /*01a0*/  IADD3 R4, PT, PT, R2, UR8, RZ ;  /* 0x0000000802047c10 */ /* 0x002fe4000fffe0ff */
[----:B------:R-:W-:-:S02]  /*01b0*/  LEA R11, R54, R37, 0x5 ;  /* 0x00000025360b7211 */ /* 0x000fc400078e28ff */
[----:B------:R-:W-:-:S04]  /*01c0*/  LOP3.LUT R4, R4, 0x7ff, RZ, 0x3c, !PT ;  /* 0x000007ff04047812 */ /* 0x000fc800078e3cff */
[----:B------:R-:W-:-:S07]  /*01d0*/  LOP3.LUT R15, R4, 0xffff, RZ, 0xc0, !PT ;  /* 0x0000ffff040f7812 */ /* 0x000fce00078ec0ff */
[----:B------:R-:W-:Y:S05]  /*01e0*/  CALL.REL.NOINC `($__internal_54_$__cuda_sm20_div_u16) ;  /* 0x0000001400ac7944 */ /* 0x000fea0003c00000 */
[----:B------:R-:W-:Y:S01]  /*01f0*/  LOP3.LUT R6, R6, 0x7ff, RZ, 0x3c, !PT ;  /* 0x000007ff06067812 */ /* 0x000fe200078e3cff */
[----:B------:R-:W-:Y:S01]  /*0200*/  IMAD.MOV.U32 R13, RZ, RZ, R14 ;  /* 0x000000ffff0d7224 */ /* 0x000fe200078e000e */
[----:B------:R-:W-:Y:S02]  /*0210*/  LOP3.LUT R14, R7, 0xffff, RZ, 0xc0, !PT ;  /* 0x0000ffff070e7812 */ /* 0x000fe400078ec0ff */
[----:B------:R-:W-:Y:S01]  /*0220*/  MOV R16, 0x260 ;  /* 0x0000026000107802 */ /* 0x000fe20000000f00 */
[----:B------:R-:W-:-:S05]  /*0230*/  IMAD.IADD R6, R6, 0x1, -R7 ;  /* 0x0000000106067824 */ /* 0x000fca00078e0a07 */
[----:B------:R-:W-:-:S07]  /*0240*/  LOP3.LUT R15, R6, 0xffff, RZ, 0xc0, !PT ;  /* 0x0000ffff060f7812 */ /* 0x000fce00078ec0ff */
[----:B------:R-:W-:Y:S05]  /*0250*/  CALL.REL.NOINC `($__internal_54_$__cuda_sm20_div_u16) ;  /* 0x0000001400907944 */ /* 0x000fea0003c00000 */
        /* <DEDUP_REMOVED lines=25> */
[C---:B------:R-:W-:Y:S02]  /*03f0*/  LOP3.LUT R16, R54.reuse, 0xf, RZ, 0xc0, !PT ;  /* 0x0000000f36107812 */ /* 0x040fe400078ec0ff */
[----:B------:R-:W-:Y:S02]  /*0400*/  LOP3.LUT R49, R11, R5, RZ, 0xfc, !PT ;  /* 0x000000050b317212 */ /* 0x000fe400078efcff */
[----:B0-----:R-:W-:Y:S01]  /*0410*/  LEA R38, R7, R38, 0x18 ;  /* 0x0000002607267211 */ /* 0x001fe200078ec0ff */
[----:B------:R-:W-:Y:S01]  /*0420*/  VIADD R7, R54, 0x6 ;  /* 0x0000000636077836 */ /* 0x000fe20000000000 */
[----:B------:R-:W-:-:S02]  /*0430*/  LOP3.LUT R33, R5, 0x10, R12, 0xf8, !PT ;  /* 0x0000001005217812 */ /* 0x000fc400078ef80c */
[----:B------:R-:W-:Y:S01]  /*0440*/  LOP3.LUT R26, R23, 0xf, RZ, 0xc0, !PT ;  /* 0x0000000f171a7812 */ /* 0x000fe200078ec0ff */
[----:B------:R-:W-:Y:S01]  /*0450*/  IMAD R49, R49, 0x4, R38 ;  /* 0x0000000431317824 */ /* 0x000fe200078e0226 */
[----:B------:R-:W-:Y:S02]  /*0460*/  LOP3.LUT R7, R7, 0xf, RZ, 0xc0, !PT ;  /* 0x0000000f07077812 */ /* 0x000fe400078ec0ff */
[C---:B------:R-:W-:Y:S02]  /*0470*/  LOP3.LUT R19, R11.reuse, R8, RZ, 0xfc, !PT ;  /* 0x000000080b137212 */ /* 0x040fe400078efcff */
[----:B------:R-:W-:Y:S02]  /*0480*/  LOP3.LUT R5, R8, 0x10, R12, 0xf8, !PT ;  /* 0x0000001008057812 */ /* 0x000fe400078ef80c */
[----:B------:R-:W-:Y:S01]  /*0490*/  LOP3.LUT R15, R11, R4, RZ, 0xfc, !PT ;  /* 0x000000040b0f7212 */ /* 0x000fe200078efcff */
[----:B------:R-:W-:Y:S01]  /*04a0*/  IMAD R46, R19, 0x4, R38 ;  /* 0x00000004132e7824 */ /* 0x000fe200078e0226 */
[----:B------:R-:W-:-:S02]  /*04b0*/  LOP3.LUT R23, R11, R18, RZ, 0xfc, !PT ;  /* 0x000000120b177212 */ /* 0x000fc400078efcff */
[----:B------:R-:W-:Y:S01]  /*04c0*/  LOP3.LUT R8, R18, 0x10, R12, 0xf8, !PT ;  /* 0x0000001012087812 */ /* 0x000fe200078ef80c */
[----:B------:R-:W-:Y:S01]  /*04d0*/  VIADD R18, R54, 0x2 ;  /* 0x0000000236127836 */ /* 0x000fe20000000000 */
[----:B------:R-:W-:Y:S01]  /*04e0*/  LOP3.LUT R17, R11, R6, RZ, 0xfc, !PT ;  /* 0x000000060b117212 */ /* 0x000fe200078efcff */
[--C-:B------:R-:W-:Y:S01]  /*04f0*/  IMAD R50, R15, 0x4, R38.reuse ;  /* 0x000000040f327824 */ /* 0x100fe200078e0226 */
        /* <DEDUP_REMOVED lines=9> */
[----:B------:R-:W-:Y:S01]  /*0590*/  LOP3.LUT R45, R11, 0x8, R16, 0xf6, !PT ;  /* 0x000000080b2d7812 */ /* 0x000fe200078ef610 */
[--C-:B------:R-:W-:Y:S01]  /*05a0*/  IMAD R40, R25, 0x4, R38.reuse ;  /* 0x0000000419287824 */ /* 0x100fe200078e0226 */
[----:B------:R-:W-:Y:S01]  /*05b0*/  LOP3.LUT R47, R11, R7, RZ, 0xfc, !PT ;  /* 0x000000070b2f7212 */ /* 0x000fe200078efcff */
[----:B------:R-:W-:Y:S01]  /*05c0*/  IMAD R39, R39, 0x4, R38 ;  /* 0x0000000427277824 */ /* 0x000fe200078e0226 */
[----:B------:R-:W-:-:S02]  /*05d0*/  LOP3.LUT R34, R4, 0x10, R12, 0xf8, !PT ;  /* 0x0000001004227812 */ /* 0x000fc400078ef80c */
[----:B------:R-:W-:Y:S02]  /*05e0*/  LOP3.LUT R27, R11, R26, RZ, 0xfc, !PT ;  /* 0x0000001a0b1b7212 */ /* 0x000fe400078efcff */
[--C-:B------:R-:W-:Y:S02]  /*05f0*/  LOP3.LUT R32, R6, 0x10, R12.reuse, 0xf8, !PT ;  /* 0x0000001006207812 */ /* 0x100fe400078ef80c */
[--C-:B------:R-:W-:Y:S02]  /*0600*/  LOP3.LUT R4, R7, 0x10, R12.reuse, 0xf8, !PT ;  /* 0x0000001007047812 */ /* 0x100fe400078ef80c */
[--C-:B------:R-:W-:Y:S02]  /*0610*/  LOP3.LUT R6, R9, 0x10, R12.reuse, 0xf8, !PT ;  /* 0x0000001009067812 */ /* 0x100fe400078ef80c */
[--C-:B------:R-:W-:Y:S02]  /*0620*/  LOP3.LUT R7, R10, 0x10, R12.reuse, 0xf8, !PT ;  /* 0x000000100a077812 */ /* 0x100fe400078ef80c */
[----:B------:R-:W-:-:S02]  /*0630*/  LOP3.LUT R9, R20, 0x10, R12, 0xf8, !PT ;  /* 0x0000001014097812 */ /* 0x000fc400078ef80c */
[--C-:B------:R-:W-:Y:S02]  /*0640*/  LOP3.LUT R10, R22, 0x10, R12.reuse, 0xf8, !PT ;  /* 0x00000010160a7812 */ /* 0x100fe400078ef80c */
[----:B------:R-:W-:Y:S02]  /*0650*/  LOP3.LUT R11, R24, 0x10, R12, 0xf8, !PT ;  /* 0x00000010180b7812 */ /* 0x000fe400078ef80c */
[-C--:B------:R-:W-:Y:S02]  /*0660*/  LEA R45, R45, R38.reuse, 0x2 ;  /* 0x000000262d2d7211 */ /* 0x080fe400078e10ff */
[-C--:B------:R-:W-:Y:S02]  /*0670*/  LEA R47, R47, R38.reuse, 0x2 ;  /* 0x000000262f2f7211 */ /* 0x080fe400078e10ff */
[----:B------:R-:W-:Y:S02]  /*0680*/  LEA R42, R23, R38, 0x2 ;  /* 0x00000026172a7211 */ /* 0x000fe400078e10ff */
[----:B------:R-:W-:-:S02]  /*0690*/  LOP3.LUT R36, R37, 0xf, R36, 0xf8, !PT ;  /* 0x0000000f25247812 */ /* 0x000fc400078ef824 */
[C---:B------:R-:W-:Y:S02]  /*06a0*/  LOP3.LUT R35, R37.reuse, 0xf, R18, 0xf8, !PT ;  /* 0x0000000f25237812 */ /* 0x040fe400078ef812 */
[----:B------:R-:W-:Y:S02]  /*06b0*/  LOP3.LUT R15, R37, 0x8, R16, 0xf6, !PT ;  /* 0x00000008250f7812 */ /* 0x000fe400078ef610 */
[----:B------:R-:W-:Y:S02]  /*06c0*/  LOP3.LUT R12, R26, 0x10, R12, 0xf8, !PT ;  /* 0x000000101a0c7812 */ /* 0x000fe400078ef80c */
[----:B------:R-:W-:Y:S02]  /*06d0*/  LEA R38, R27, R38, 0x2 ;  /* 0x000000261b267211 */ /* 0x000fe400078e10ff */
[----:B------:R-:W-:Y:S02]  /*06e0*/  LOP3.LUT R13, R13, 0x3, RZ, 0xc0, !PT ;  /* 0x000000030d0d7812 */ /* 0x000fe400078ec0ff */
[----:B------:R-:W-:-:S02]  /*06f0*/  LOP3.LUT R14, R14, 0x3, RZ, 0xc0, !PT ;  /* 0x000000030e0e7812 */ /* 0x000fc400078ec0ff */
[----:B-1----:R-:W-:-:S07]  /*0700*/  LOP3.LUT R37, R37, 0xf, R54, 0xf8, !PT ;  /* 0x0000000f25257812 */ /* 0x002fce00078ef836 */
.L_x_1752:
[----:B------:R-:W-:Y:S01]  /*0710*/  ISETP.NE.AND P0, PT, R13, 0x2, PT ;  /* 0x000000020d00780c */ /* 0x000fe20003f05270 */
[----:B------:R-:W0:Y:S01]  /*0720*/  S2UR UR6, SR_CgaCtaId ;  /* 0x00000000000679c3 */ /* 0x000e220000008800 */
[----:B------:R-:W-:Y:S01]  /*0730*/  USHF.L.U32 UR9, UR8, 0x2, URZ ;  /* 0x0000000208097899 */ /* 0x000fe200080006ff */
[----:B------:R-:W-:Y:S01]  /*0740*/  BSSY.RECONVERGENT B0, `(.L_x_1736) ;  /* 0x0000015000007945 */ /* 0x000fe20003800200 */
[----:B------:R-:W-:Y:S01]  /*0750*/  UMOV UR4, 0x400 ;  /* 0x0000040000047882 */ /* 0x000fe20000000000 */
[----:B------:R-:W-:Y:S01]  /*0760*/  IMAD.SHL.U32 R58, R2, 0x4, RZ ;  /* 0x00000004023a7824 */ /* 0x000fe200078e00ff */
[----:B------:R-:W-:-:S07]  /*0770*/  MOV R16, R2 ;  /* 0x0000000200107202 */ /* 0x000fce0000000f00 */
[----:B------:R-:W-:Y:S05]  /*0780*/  @!P0 BRA `(.L_x_1737) ;  /* 0x0000000000408947 */ /* 0x000fea0003800000 */
        /* <DEDUP_REMOVED lines=10> */
[----:B------:R-:W-:Y:S01]  /*0830*/  VIADD R19, R18, UR9 ;  /* 0x0000000912137c36 */ /* 0x000fe20008000000 */
[----:B------:R2:W-:Y:S01]  /*0840*/  STS [R18+UR9], RZ ;  /* 0x000000ff12007988 */ /* 0x0005e20008000809 */
[----:B------:R-:W-:-:S10]  /*0850*/  IADD3 R16, PT, PT, R16, UR8, RZ ;  /* 0x0000000810107c10 */ /* 0x000fd4000fffe0ff */
[----:B------:R-:W3:Y:S01]  /*0860*/  @P0 LDC R17, c[0x0][0x360] ;  /* 0x0000d800ff110b82 */ /* 0x000ee20000000800 */
[----:B------:R2:W-:Y:S02]  /*0870*/  @P0 STS [R19+UR9], RZ ;  /* 0x000000ff13000988 */ /* 0x0005e40008000809 */
[----:B--23--:R-:W-:-:S07]  /*0880*/  @P0 IMAD.IADD R16, R16, 0x1, R17 ;  /* 0x0000000110100824 */ /* 0x00cfce00078e0211 */
.L_x_1737:
[----:B0-----:R-:W-:Y:S05]  /*0890*/  BSYNC.RECONVERGENT B0 ;  /* 0x0000000000007941 */ /* 0x001fea0003800200 */
.L_x_1736:
[----:B------:R-:W-:Y:S01]  /*08a0*/  UIADD3 UR5, UPT, UPT, UR4, 0x2880, URZ ;  /* 0x0000288004057890 */ /* 0x000fe2000fffe0ff */
[----:B------:R-:W-:Y:S03]  /*08b0*/  BSSY.RECONVERGENT B0, `(.L_x_1738) ;  /* 0x000000e000007945 */ /* 0x000fe60003800200 */
[----:B------:R-:W-:-:S06]  /*08c0*/  ULEA UR5, UR6, UR5, 0x18 ;  /* 0x0000000506057291 */ /* 0x000fcc000f8ec0ff */
[----:B------:R-:W-:-:S07]  /*08d0*/  LEA R17, R16, UR5, 0x2 ;  /* 0x0000000510117c11 */ /* 0x000fce000f8e10ff */
.L_x_1739:
[----:B0-----:R-:W0:Y:S01]  /*08e0*/  LDC R20, c[0x0][0x360] ;  /* 0x0000d800ff147b82 */ /* 0x001e220000000800 */
[----:B------:R-:W-:Y:S01]  /*08f0*/  STS [R17], RZ ;  /* 0x000000ff11007388 */ /* 0x000fe20000000800 */
[----:B------:R-:W-:-:S03]  /*0900*/  VIADD R16, R16, UR9 ;  /* 0x0000000910107c36 */ /* 0x000fc60008000000 */
[----:B------:R2:W-:Y:S02]  /*0910*/  STS [R17+UR9], RZ ;  /* 0x000000ff11007988 */ /* 0x0005e40008000809 */
[----:B------:R-:W-:Y:S01]  /*0920*/  ISETP.GE.U32.AND P0, PT, R16, 0x800, PT ;  /* 0x000008001000780c */ /* 0x000fe20003f06070 */
[C-C-:B0-----:R-:W-:Y:S02]  /*0930*/  IMAD R18, R20.reuse, 0x8, R17.reuse ;  /* 0x0000000814127824 */ /* 0x141fe400078e0211 */
[C---:B------:R-:W-:Y:S01]  /*0940*/  IMAD R19, R20.reuse, 0xc, R17 ;  /* 0x0000000c14137824 */ /* 0x040fe200078e0211 */
[----:B--2---:R-:W-:Y:S02]  /*0950*/  LEA R17, R20, R17, 0x4 ;  /* 0x0000001114117211 */ /* 0x004fe400078e20ff */
[----:B------:R0:W-:Y:S04]  /*0960*/  STS [R18], RZ ;  /* 0x000000ff12007388 */ /* 0x0001e80000000800 */
[----:B------:R0:W-:Y:S03]  /*0970*/  STS [R19], RZ ;  /* 0x000000ff13007388 */ /* 0x0001e60000000800 */
[----:B------:R-:W-:Y:S05]  /*0980*/  @!P0 BRA `(.L_x_1739) ;  /* 0xfffffffc00d48947 */ /* 0x000fea000383ffff */
[----:B------:R-:W-:Y:S05]  /*0990*/  BSYNC.RECONVERGENT B0 ;  /* 0x0000000000007941 */ /* 0x000fea0003800200 */
.L_x_1738:
[----:B------:R-:W-:Y:S01]  /*09a0*/  ISETP.NE.AND P0, PT, R14, 0x2, PT ;  /* 0x000000020e00780c */ /* 0x000fe20003f05270 */
[----:B------:R-:W-:-:S12]  /*09b0*/  BSSY.RECONVERGENT B0, `(.L_x_1740) ;  /* 0x000001f000007945 */ /* 0x000fd80003800200 */
[----:B------:R-:W-:Y:S05]  /*09c0*/  @!P0 BRA `(.L_x_1741) ;  /* 0x0000000000748947 */ /* 0x000fea0003800000 */
[----:B------:R-:W2:Y:S01]  /*09d0*/  LDC.64 R20, c[0x0][0x390] ;  /* 0x0000e400ff147b82 */ /* 0x000ea20000000a00 */
[----:B------:R-:W-:-:S04]  /*09e0*/  IMAD R17, R55, 0x800, R58 ;  /* 0x0000080037117824 */ /* 0x000fc800078e023a */
[----:B--2---:R-:W-:-:S06]  /*09f0*/  IMAD.WIDE R16, R17, 0x4, R20 ;  /* 0x0000000411107825 */ /* 0x004fcc00078e0214 */
[----:B0-----:R-:W2:Y:S01]  /*0a00*/  LDG.E.128 R16, desc[UR10][R16.64] ;  /* 0x0000000a10107981 */ /* 0x001ea2000c1e1d00 */
[----:B------:R-:W0:Y:S01]  /*0a10*/  S2UR UR7, SR_CgaCtaId ;  /* 0x00000000000779c3 */ /* 0x000e220000008800 */
[----:B------:R-:W-:Y:S01]  /*0a20*/  UMOV UR5, 0x400 ;  /* 0x0000040000057882 */ /* 0x000fe20000000000 */
[----:B------:R-:W-:Y:S01]  /*0a30*/  ISETP.NE.AND P0, PT, R14, 0x3, PT ;  /* 0x000000030e00780c */ /* 0x000fe20003f05270 */
[----:B------:R-:W-:Y:S01]  /*0a40*/  UIADD3 UR5, UPT, UPT, UR5, 0x880, URZ ;  /* 0x0000088005057890 */ /* 0x000fe2000fffe0ff */
[----:B------:R-:W-:Y:S02]  /*0a50*/  IMAD.SHL.U32 R22, R2, 0x10, RZ ;  /* 0x0000001002167824 */ /* 0x000fe400078e00ff */
[----:B-1----:R-:W-:Y:S01]  /*0a60*/  VIADD R58, R58, UR9 ;  /* 0x000000093a3a7c36 */ /* 0x002fe20008000000 */
[----:B0-----:R-:W-:-:S06]  /*0a70*/  ULEA UR5, UR7, UR5, 0x18 ;  /* 0x0000000507057291 */ /* 0x001fcc000f8ec0ff */
[----:B------:R-:W-:-:S03]  /*0a80*/  IADD3 R24, PT, PT, R22, UR5, RZ ;  /* 0x0000000516187c10 */ /* 0x000fc6000fffe0ff */
[----:B--2---:R2:W-:Y:S01]  /*0a90*/  STS.128 [R22+UR5], R16 ;  /* 0x0000001016007988 */ /* 0x0045e20008000c05 */
[----:B------:R-:W-:Y:S05]  /*0aa0*/  @!P0 BRA `(.L_x_1741) ;  /* 0x00000000003c8947 */ /* 0x000fea0003800000 */
[----:B------:R-:W-:Y:S01]  /*0ab0*/  ISETP.NE.AND P0, PT, R14, RZ, PT ;  /* 0x000000ff0e00720c */ /* 0x000fe20003f05270 */
[----:B------:R-:W-:Y:S02]  /*0ac0*/  VIADD R26, R58, UR9 ;  /* 0x000000093a1a7c36 */ /* 0x000fe40008000000 */
[----:B--2---:R-:W-:-:S04]  /*0ad0*/  IMAD R17, R55, 0x800, R58 ;  /* 0x0000080037117824 */ /* 0x004fc800078e023a */
[----:B------:R-:W-:-:S06]  /*0ae0*/  IMAD.WIDE R16, R17, 0x4, R20 ;  /* 0x0000000411107825 */ /* 0x000fcc00078e0214 */
[----:B------:R-:W-:-:S04]  /*0af0*/  @P0 IMAD R19, R55, 0x800, R26 ;  /* 0x0000080037130824 */ /* 0x000fc800078e021a */
[----:B------:R-:W-:Y:S02]  /*0b00*/  @P0 IMAD.WIDE R20, R19, 0x4, R20 ;  /* 0x0000000413140825 */ /* 0x000fe400078e0214 */
[----:B------:R-:W2:Y:S04]  /*0b10*/  LDG.E.128 R16, desc[UR10][R16.64] ;  /* 0x0000000a10107981 */ /* 0x000ea8000c1e1d00 */
[----:B------:R-:W3:Y:S01]  /*0b20*/  @P0 LDG.E.128 R20, desc[UR10][R20.64] ;  /* 0x0000000a14140981 */ /* 0x000ee2000c1e1d00 */
[----:B------:R-:W0:Y:S01]  /*0b30*/  LDC R27, c[0x0][0x360] ;  /* 0x0000d800ff1b7b82 */ /* 0x000e220000000800 */
[----:B------:R-:W-:Y:S02]  /*0b40*/  IMAD.MOV.U32 R58, RZ, RZ, R26 ;  /* 0x000000ffff3a7224 */ /* 0x000fe400078e001a */
[----:B------:R-:W-:Y:S01]  /*0b50*/  @P0 VIADD R58, R26, UR9 ;  /* 0x000000091a3a0c36 */ /* 0x000fe20008000000 */
[----:B0-----:R-:W-:-:S05]  /*0b60*/  LEA R25, R27, R24, 0x4 ;  /* 0x000000181b197211 */ /* 0x001fca00078e20ff */
[----:B------:R-:W-:Y:S01]  /*0b70*/  @P0 IMAD R24, R27, 0x10, R25 ;  /* 0x000000101b180824 */ /* 0x000fe200078e0219 */
[----:B--2---:R4:W-:Y:S04]  /*0b80*/  STS.128 [R25], R16 ;  /* 0x0000001019007388 */ /* 0x0049e80000000c00 */
[----:B---3--:R4:W-:Y:S02]  /*0b90*/  @P0 STS.128 [R24], R20 ;  /* 0x0000001418000388 */ /* 0x0089e40000000c00 */
.L_x_1741:
[----:B------:R-:W-:Y:S05]  /*0ba0*/  BSYNC.RECONVERGENT B0 ;  /* 0x0000000000007941 */ /* 0x000fea0003800200 */
.L_x_1740:
[----:B------:R-:W-:Y:S01]  /*0bb0*/  BSSY.RECONVERGENT B0, `(.L_x_1742) ;  /* 0x000001f000007945 */ /* 0x000fe20003800200 */
[----:B------:R-:W-:-:S04]  /*0bc0*/  UIADD3 UR4, UPT, UPT, UR4, 0x880, URZ ;  /* 0x0000088004047890 */ /* 0x000fc8000fffe0ff */
[----:B------:R-:W-:-:S12]  /*0bd0*/  ULEA UR4, UR6, UR4, 0x18 ;  /* 0x0000000406047291 */ /* 0x000fd8000f8ec0ff */
.L_x_1743:
[----:B---3--:R-:W3:Y:S01]  /*0be0*/  LDC.64 R28, c[0x0][0x390] ;  /* 0x0000e400ff1c7b82 */ /* 0x008ee20000000a00 */
[----:B--2-4-:R-:W-:Y:S01]  /*0bf0*/  IADD3 R16, PT, PT, R58, UR9, RZ ;  /* 0x000000093a107c10 */ /* 0x014fe2000fffe0ff */
[----:B------:R-:W-:-:S03]  /*0c00*/  IMAD R17, R55, 0x800, R58 ;  /* 0x0000080037117824 */ /* 0x000fc600078e023a */
[----:B------:R-:W-:Y:S01]  /*0c10*/  LEA R21, R55, R16, 0xb ;  /* 0x0000001037157211 */ /* 0x000fe200078e58ff */
[----:B0-----:R-:W-:-:S04]  /*0c20*/  VIADD R18, R16, UR9 ;  /* 0x0000000910127c36 */ /* 0x001fc80008000000 */
[----:B------:R-:W-:Y:S02]  /*0c30*/  VIADD R60, R18, UR9 ;  /* 0x00000009123c7c36 */ /* 0x000fe40008000000 */
[C---:B------:R-:W-:Y:S02]  /*0c40*/  IMAD R25, R55.reuse, 0x800, R18 ;  /* 0x0000080037197824 */ /* 0x040fe400078e0212 */
[----:B------:R-:W-:Y:S02]  /*0c50*/  IMAD R19, R55, 0x800, R60 ;  /* 0x0000080037137824 */ /* 0x000fe400078e023c */
[----:B---3--:R-:W-:-:S04]  /*0c60*/  IMAD.WIDE R16, R17, 0x4, R28 ;  /* 0x0000000411107825 */ /* 0x008fc800078e021c */
[----:B------:R-:W-:-:S04]  /*0c70*/  IMAD.WIDE R20, R21, 0x4, R28 ;  /* 0x0000000415147825 */ /* 0x000fc800078e021c */
[--C-:B------:R-:W-:Y:S02]  /*0c80*/  IMAD.WIDE R24, R25, 0x4, R28.reuse ;  /* 0x0000000419187825 */ /* 0x100fe400078e021c */
[----:B------:R-:W2:Y:S02]  /*0c90*/  LDG.E.128 R20, desc[UR10][R20.64] ;  /* 0x0000000a14147981 */ /* 0x000ea4000c1e1d00 */
[----:B------:R-:W-:Y:S02]  /*0ca0*/  IMAD.WIDE R28, R19, 0x4, R28 ;  /* 0x00000004131c7825 */ /* 0x000fe400078e021c */
[----:B------:R-:W3:Y:S04]  /*0cb0*/  LDG.E.128 R16, desc[UR10][R16.64] ;  /* 0x0000000a10107981 */ /* 0x000ee8000c1e1d00 */
[----:B------:R-:W4:Y:S04]  /*0cc0*/  LDG.E.128 R24, desc[UR10][R24.64] ;  /* 0x0000000a18187981 */ /* 0x000f28000c1e1d00 */
[----:B------:R-:W5:Y:S01]  /*0cd0*/  LDG.E.128 R28, desc[UR10][R28.64] ;  /* 0x0000000a1c1c7981 */ /* 0x000f62000c1e1d00 */
[----:B------:R-:W0:Y:S01]  /*0ce0*/  LDC R56, c[0x0][0x360] ;  /* 0x0000d800ff387b82 */ /* 0x000e220000000800 */
[----:B------:R-:W-:Y:S01]  /*0cf0*/  LEA R57, R58, UR4, 0x2 ;  /* 0x000000043a397c11 */ /* 0x000fe2000f8e10ff */
[----:B-1----:R-:W-:-:S04]  /*0d00*/  VIADD R58, R60, UR9 ;  /* 0x000000093c3a7c36 */ /* 0x002fc80008000000 */
[----:B0-----:R-:W-:-:S05]  /*0d10*/  IMAD R59, R56, 0x10, R57 ;  /* 0x00000010383b7824 */ /* 0x001fca00078e0239 */
[----:B------:R-:W-:-:S05]  /*0d20*/  LEA R61, R56, R59, 0x4 ;  /* 0x0000003b383d7211 */ /* 0x000fca00078e20ff */
[----:B------:R-:W-:Y:S01]  /*0d30*/  IMAD R62, R56, 0x10, R61 ;  /* 0x00000010383e7824 */ /* 0x000fe200078e023d */
[----:B------:R-:W-:Y:S01]  /*0d40*/  ISETP.GE.U32.AND P0, PT, R58, 0x800, PT ;  /* 0x000008003a00780c */ /* 0x000fe20003f06070 */
[----:B---3--:R3:W-:Y:S04]  /*0d50*/  STS.128 [R57], R16 ;  /* 0x0000001039007388 */ /* 0x0087e80000000c00 */
[----:B--2---:R3:W-:Y:S04]  /*0d60*/  STS.128 [R59], R20 ;  /* 0x000000143b007388 */ /* 0x0047e80000000c00 */
[----:B----4-:R3:W-:Y:S04]  /*0d70*/  STS.128 [R61], R24 ;  /* 0x000000183d007388 */ /* 0x0107e80000000c00 */
[----:B-----5:R3:W-:Y:S01]  /*0d80*/  STS.128 [R62], R28 ;  /* 0x0000001c3e007388 */ /* 0x0207e20000000c00 */
[----:B------:R-:W-:Y:S05]  /*0d90*/  @!P0 BRA `(.L_x_1743) ;  /* 0xfffffffc00908947 */ /* 0x000fea000383ffff */
[----:B------:R-:W-:Y:S05]  /*0da0*/  BSYNC.RECONVERGENT B0 ;  /* 0x0000000000007941 */ /* 0x000fea0003800200 */
.L_x_1742:
[----:B------:R-:W-:Y:S01]  /*0db0*/  UPLOP3.LUT UP0, UPT, UPT, UPT, UPT, 0x80, 0x8 ;  /* 0x000000000008789c */ /* 0x000fe20003f0f070 */
[----:B------:R-:W-:-:S10]  /*0dc0*/  UMOV UR4, URZ ;  /* 0x000000ff00047c82 */ /* 0x000fd40008000000 */
.L_x_1747:
[----:B------:R-:W-:Y:S01]  /*0dd0*/  BSSY.RECONVERGENT B0, `(.L_x_1744) ;  /* 0x000000d000007945 */ /* 0x000fe20003800200 */
[----:B---3--:R-:W-:Y:S01]  /*0de0*/  SHF.R.U32.HI R18, RZ, 0x4, R2 ;  /* 0x00000004ff127819 */ /* 0x008fe20000011602 */
[----:B------:R-:W-:Y:S01]  /*0df0*/  VIADD R21, R53, UR4 ;  /* 0x0000000435157c36 */ /* 0x000fe20008000000 */
[----:B-1----:R-:W-:-:S11]  /*0e00*/  UPLOP3.LUT UP1, UPT, UPT, UPT, UP0, 0x80, 0x8 ;  /* 0x000000000008789c */ /* 0x002fd60003f2f000 */
.L_x_1745:
[----:B0-----:R-:W0:Y:S01]  /*0e10*/  LDC.64 R16, c[0x0][0x398] ;  /* 0x0000e600ff107b82 */ /* 0x001e220000000a00 */
        /* <DEDUP_REMOVED lines=9> */
.L_x_1744:
[----:B------:R-:W1:Y:S01]  /*0eb0*/  S2UR UR6, SR_CgaCtaId ;  /* 0x00000000000679c3 */ /* 0x000e620000008800 */
[----:B------:R-:W-:-:S07]  /*0ec0*/  LOP3.LUT R25, R2, 0x1, RZ, 0xc0, !PT ;  /* 0x0000000102197812 */ /* 0x000fce00078ec0ff */
[----:B------:R-:W-:Y:S01]  /*0ed0*/  BAR.SYNC.DEFER_BLOCKING 0x0 ;  /* 0x0000000000007b1d */ /* 0x000fe20000010000 */
[C---:B------:R-:W-:Y:S01]  /*0ee0*/  VIADD R30, R54.reuse, 0x1 ;  /* 0x00000001361e7836 */ /* 0x040fe20000000000 */
[----:B------:R-:W-:Y:S01]  /*0ef0*/  ISETP.NE.AND P1, PT, R25, RZ, PT ;  /* 0x000000ff1900720c */ /* 0x000fe20003f25270 */
[C---:B------:R-:W-:Y:S01]  /*0f00*/  VIADD R26, R54.reuse, 0x2 ;  /* 0x00000002361a7836 */ /* 0x040fe20000000000 */
[----:B------:R-:W-:Y:S02]  /*0f10*/  LEA R25, R54, R25, 0x1 ;  /* 0x0000001936197211 */ /* 0x000fe400078e08ff */
[----:B------:R-:W-:Y:S02]  /*0f20*/  UMOV UR5, 0x400 ;  /* 0x0000040000057882 */ /* 0x000fe40000000000 */
[----:B------:R-:W-:Y:S01]  /*0f30*/  UIADD3 UR5, UPT, UPT, UR5, 0x880, URZ ;  /* 0x0000088005057890 */ /* 0x000fe2000fffe0ff */
[----:B------:R-:W-:-:S05]  /*0f40*/  IMAD.SHL.U32 R25, R25, 0x10, RZ ;  /* 0x0000001019197824 */ /* 0x000fca00078e00ff */
[C---:B------:R-:W-:Y:S01]  /*0f50*/  LOP3.LUT R30, R25.reuse, 0xf, R30, 0xf8, !PT ;  /* 0x0000000f191e7812 */ /* 0x040fe200078ef81e */
[----:B------:R-:W2:Y:S01]  /*0f60*/  @!P1 S2R R58, SR_CgaCtaId ;  /* 0x00000000003a9919 */ /* 0x000ea20000008800 */
[C---:B------:R-:W-:Y:S02]  /*0f70*/  LOP3.LUT R31, R25.reuse, 0xf, R26, 0xf8, !PT ;  /* 0x0000000f191f7812 */ /* 0x040fe400078ef81a */
[----:B------:R-:W-:Y:S02]  /*0f80*/  LOP3.LUT R28, R25, 0xf, R54, 0xf8, !PT ;  /* 0x0000000f191c7812 */ /* 0x000fe400078ef836 */
[----:B------:R-:W-:Y:S01]  /*0f90*/  @!P1 MOV R57, 0x400 ;  /* 0x0000040000399802 */ /* 0x000fe20000000f00 */
[----:B-1----:R-:W-:Y:S01]  /*0fa0*/  ULEA UR5, UR6, UR5, 0x18 ;  /* 0x0000000506057291 */ /* 0x002fe2000f8ec0ff */
[----:B0-----:R0:W1:Y:S03]  /*0fb0*/  LDS R16, [R50] ;  /* 0x0000000032107984 */ /* 0x0010660000000800 */
[----:B------:R-:W-:-:S02]  /*0fc0*/  @!P1 VIADD R57, R57, 0x2880 ;  /* 0x0000288039399836 */ /* 0x000fc40000000000 */
[----:B------:R-:W-:Y:S01]  /*0fd0*/  LEA R29, R28, UR5, 0x2 ;  /* 0x000000051c1d7c11 */ /* 0x000fe2000f8e10ff */
[----:B------:R0:W3:Y:S01]  /*0fe0*/  LDS R17, [R49] ;  /* 0x0000000031117984 */ /* 0x0000e20000000800 */
[----:B------:R-:W-:Y:S02]  /*0ff0*/  LEA R30, R30, UR5, 0x2 ;  /* 0x000000051e1e7c11 */ /* 0x000fe4000f8e10ff */
[----:B------:R-:W-:Y:S01]  /*1000*/  LEA R31, R31, UR5, 0x2 ;  /* 0x000000051f1f7c11 */ /* 0x000fe2000f8e10ff */
[----:B------:R0:W4:Y:S04]  /*1010*/  LDS R18, [R48] ;  /* 0x0000000030127984 */ /* 0x0001280000000800 */
[----:B------:R0:W0:Y:S04]  /*1020*/  LDS R19, [R47] ;  /* 0x000000002f137984 */ /* 0x0000280000000800 */
[----:B------:R0:W0:Y:S04]  /*1030*/  LDS R20, [R46] ;  /* 0x000000002e147984 */ /* 0x0000280000000800 */
[----:B------:R0:W0:Y:S01]  /*1040*/  LDS R21, [R45] ;  /* 0x000000002d157984 */ /* 0x0000220000000800 */
[----:B--2---:R-:W-:-:S03]  /*1050*/  @!P1 LEA R57, R58, R57, 0x18 ;  /* 0x000000393a399211 */ /* 0x004fc600078ec0ff */
[----:B------:R2:W0:Y:S01]  /*1060*/  LDS R22, [R44] ;  /* 0x000000002c167984 */ /* 0x0004220000000800 */
[----:B------:R-:W-:-:S03]  /*1070*/  IMAD.MOV.U32 R58, RZ, RZ, RZ ;  /* 0x000000ffff3a7224 */ /* 0x000fc600078e00ff */
        /* <DEDUP_REMOVED lines=9> */
.L_x_1746:
[----:B------:R-:W-:-:S06]  /*1110*/  IMAD R59, R58, 0x84, R51 ;  /* 0x000000843a3b7824 */ /* 0x000fcc00078e0233 */
[----:B-1----:R-:W1:Y:S04]  /*1120*/  LDS R59, [R59] ;  /* 0x000000003b3b7984 */ /* 0x002e680000000800 */
[----:B-1----:R-:W0:Y:S04]  /*1130*/  SHFL.IDX PT, R60, R59, R37, 0x1f ;  /* 0x00001f253b3c7589 */ /* 0x002e2800000e0000 */
[----:B------:R-:W1:Y:S04]  /*1140*/  SHFL.IDX PT, R62, R59, R36, 0x1f ;  /* 0x00001f243b3e7589 */ /* 0x000e6800000e0000 */
[----:B------:R-:W2:Y:S04]  /*1150*/  SHFL.IDX PT, R63, R59, R35, 0x1f ;  /* 0x00001f233b3f7589 */ /* 0x000ea800000e0000 */
[----:B------:R-:W3:Y:S04]  /*1160*/  SHFL.IDX PT, R64, R59, R34, 0x1f ;  /* 0x00001f223b407589 */ /* 0x000ee800000e0000 */
[----:B------:R-:W4:Y:S01]  /*1170*/  SHFL.IDX PT, R65, R59, R33, 0x1f ;  /* 0x00001f213b417589 */ /* 0x000f2200000e0000 */
[----:B0-----:R-:W-:-:S03]  /*1180*/  IMAD R61, R29, R60, RZ ;  /* 0x0000003c1d3d7224 */ /* 0x001fc600078e02ff */
[----:B------:R-:W-:Y:S01]  /*1190*/  SHFL.IDX PT, R60, R59, R4, 0x1f ;  /* 0x00001f043b3c7589 */ /* 0x000fe200000e0000 */
[----:B-1----:R-:W-:-:S03]  /*11a0*/  IMAD R62, R30, R62, R61 ;  /* 0x0000003e1e3e7224 */ /* 0x002fc600078e023d */
[----:B------:R-:W0:Y:S01]  /*11b0*/  SHFL.IDX PT, R61, R59, R32, 0x1f ;  /* 0x00001f203b3d7589 */ /* 0x000e2200000e0000 */
[----:B--2---:R-:W-:-:S03]  /*11c0*/  IMAD R63, R31, R63, R62 ;  /* 0x0000003f1f3f7224 */ /* 0x004fc600078e023e */
[----:B------:R-:W-:Y:S01]  /*11d0*/  SHFL.IDX PT, R62, R59, R15, 0x1f ;  /* 0x00001f0f3b3e7589 */ /* 0x000fe200000e0000 */
[----:B---3--:R-:W-:-:S03]  /*11e0*/  IMAD R64, R16, R64, R63 ;  /* 0x0000004010407224 */ /* 0x008fc600078e023f */
[----:B------:R-:W1:Y:S01]  /*11f0*/  SHFL.IDX PT, R63, R59, R5, 0x1f ;  /* 0x00001f053b3f7589 */ /* 0x000e6200000e0000 */
[----:B----4-:R-:W-:Y:S01]  /*1200*/  IMAD R64, R17, R65, R64 ;  /* 0x0000004111407224 */ /* 0x010fe200078e0240 */
[C---:B------:R-:W-:Y:S01]  /*1210*/  IADD3 R65, PT, PT, R58.reuse, UR4, RZ ;  /* 0x000000043a417c10 */ /* 0x040fe2000fffe0ff */
[----:B------:R-:W-:-:S04]  /*1220*/  VIADD R58, R58, 0x1 ;  /* 0x000000013a3a7836 */ /* 0x000fc80000000000 */
[----:B------:R-:W-:Y:S01]  /*1230*/  IMAD.SHL.U32 R67, R65, 0x40, RZ ;  /* 0x0000004041437824 */ /* 0x000fe200078e00ff */
[----:B------:R-:W-:Y:S01]  /*1240*/  ISETP.NE.AND P0, PT, R58, 0x10, PT ;  /* 0x000000103a00780c */ /* 0x000fe20003f05270 */
[----:B------:R-:W-:Y:S01]  /*1250*/  SHFL.IDX PT, R65, R59, R12, 0x1f ;  /* 0x00001f0c3b417589 */ /* 0x000fe200000e0000 */
[----:B0-----:R-:W-:-:S03]  /*1260*/  IMAD R64, R18, R61, R64 ;  /* 0x0000003d12407224 */ /* 0x001fc600078e0240 */
[----:B------:R-:W0:Y:S01]  /*1270*/  SHFL.IDX PT, R61, R59, R6, 0x1f ;  /* 0x00001f063b3d7589 */ /* 0x000e2200000e0000 */
[----:B------:R-:W-:-:S03]  /*1280*/  IMAD R64, R19, R60, R64 ;  /* 0x0000003c13407224 */ /* 0x000fc600078e0240 */
[----:B------:R-:W2:Y:S01]  /*1290*/  SHFL.IDX PT, R60, R59, R7, 0x1f ;  /* 0x00001f073b3c7589 */ /* 0x000ea200000e0000 */
[----:B-1----:R-:W-:-:S04]  /*12a0*/  IMAD R63, R20, R63, R64 ;  /* 0x0000003f143f7224 */ /* 0x002fc800078e0240 */
[----:B------:R-:W-:Y:S02]  /*12b0*/  IMAD R64, R21, R62, R63 ;  /* 0x0000003e15407224 */ /* 0x000fe400078e023f */
[----:B------:R-:W1:Y:S04]  /*12c0*/  SHFL.IDX PT, R63, R59, R8, 0x1f ;  /* 0x00001f083b3f7589 */ /* 0x000e6800000e0000 */
[----:B------:R-:W3:Y:S01]  /*12d0*/  SHFL.IDX PT, R62, R59, R9, 0x1f ;  /* 0x00001f093b3e7589 */ /* 0x000ee200000e0000 */
[----:B0-----:R-:W-:-:S03]  /*12e0*/  IMAD R64, R22, R61, R64 ;  /* 0x0000003d16407224 */ /* 0x001fc600078e0240 */
[----:B------:R-:W0:Y:S01]  /*12f0*/  SHFL.IDX PT, R61, R59, R10, 0x1f ;  /* 0x00001f0a3b3d7589 */ /* 0x000e2200000e0000 */
[----:B--2---:R-:W-:-:S03]  /*1300*/  IMAD R64, R23, R60, R64 ;  /* 0x0000003c17407224 */ /* 0x004fc600078e0240 */
[----:B------:R-:W2:Y:S01]  /*1310*/  SHFL.IDX PT, R60, R59, R11, 0x1f ;  /* 0x00001f0b3b3c7589 */ /* 0x000ea200000e0000 */
[----:B-1----:R-:W-:Y:S01]  /*1320*/  IMAD R63, R24, R63, R64 ;  /* 0x0000003f183f7224 */ /* 0x002fe200078e0240 */
[----:B------:R-:W-:-:S03]  /*1330*/  LOP3.LUT R64, R67, R54, RZ, 0xfc, !PT ;  /* 0x0000003643407212 */ /* 0x000fc600078efcff */
[----:B---3--:R-:W-:Y:S02]  /*1340*/  IMAD R62, R25, R62, R63 ;  /* 0x0000003e193e7224 */ /* 0x008fe400078e023f */
[----:B------:R-:W-:Y:S02]  /*1350*/  @!P1 IMAD R63, R64, 0x4, R57 ;  /* 0x00000004403f9824 */ /* 0x000fe400078e0239 */
[----:B0-----:R-:W-:-:S03]  /*1360*/  IMAD R61, R26, R61, R62 ;  /* 0x0000003d1a3d7224 */ /* 0x001fc600078e023e */
[----:B------:R-:W-:Y:S01]  /*1370*/  @!P1 LDS R62, [R63] ;  /* 0x000000003f3e9984 */ /* 0x000fe20000000800 */
[----:B--2---:R-:W-:-:S04]  /*1380*/  IMAD R60, R27, R60, R61 ;  /* 0x0000003c1b3c7224 */ /* 0x004fc800078e023d */
[----:B------:R-:W-:-:S05]  /*1390*/  IMAD R65, R28, R65, R60 ;  /* 0x000000411c417224 */ /* 0x000fca00078e023c */
        /* <DEDUP_REMOVED lines=17> */
[----:B------:R-:W-:-:S04]  /*14b0*/  ISETP.NE.AND P0, PT, R14, 0x3, PT ;  /* 0x000000030e00780c */ /* 0x000fc80003f05270 */
[----:B------:R-:W2:Y:S01]  /*14c0*/  LDC.64 R24, c[0x0][0x3a0] ;  /* 0x0000e800ff187b82 */ /* 0x000ea20000000a00 */
[----:B0-----:R-:W-:-:S06]  /*14d0*/  ULEA UR4, UR5, UR4, 0x18 ;  /* 0x0000000405047291 */ /* 0x001fcc000f8ec0ff */
[C---:B------:R-:W-:Y:S01]  /*14e0*/  VIADD R17, R66.reuse, UR4 ;  /* 0x0000000442117c36 */ /* 0x040fe20008000000 */
[----:B------:R-:W-:Y:S01]  /*14f0*/  IADD3 R66, PT, PT, R66, R57, RZ ;  /* 0x0000003942427210 */ /* 0x000fe20007ffe0ff */
[----:B--2---:R-:W-:-:S04]  /*1500*/  IMAD.WIDE R20, R21, 0x4, R24 ;  /* 0x0000000415147825 */ /* 0x004fc800078e0218 */
[----:B------:R-:W-:-:S05]  /*1510*/  IMAD R23, R2, 0xc, R17 ;  /* 0x0000000c02177824 */ /* 0x000fca00078e0211 */
[----:B------:R-:W0:Y:S04]  /*1520*/  LDS.128 R16, [R23] ;  /* 0x0000000017107984 */ /* 0x000e280000000c00 */
[----:B0-----:R0:W-:Y:S01]  /*1530*/  STG.E.128 desc[UR10][R20.64], R16 ;  /* 0x0000001014007986 */ /* 0x0011e2000c101d0a */
[----:B------:R-:W-:Y:S05]  /*1540*/  @!P0 BRA `(.L_x_1749) ;  /* 0x0000000000388947 */ /* 0x000fea0003800000 */
[----:B------:R-:W-:Y:S01]  /*1550*/  ISETP.NE.AND P0, PT, R14, RZ, PT ;  /* 0x000000ff0e00720c */ /* 0x000fe20003f05270 */
[----:B0-----:R-:W-:Y:S01]  /*1560*/  IMAD R17, R56, 0x10, R23 ;  /* 0x0000001038117824 */ /* 0x001fe200078e0217 */
[----:B------:R-:W-:Y:S01]  /*1570*/  LEA R27, R55, R66, 0xb ;  /* 0x00000042371b7211 */ /* 0x000fe200078e58ff */
[----:B------:R-:W-:-:S04]  /*1580*/  IMAD.IADD R28, R57, 0x1, R66 ;  /* 0x00000001391c7824 */ /* 0x000fc800078e0242 */
[----:B------:R-:W-:-:S04]  /*1590*/  IMAD.WIDE R26, R27, 0x4, R24 ;  /* 0x000000041b1a7825 */ /* 0x000fc800078e0218 */
[--C-:B------:R-:W-:Y:S02]  /*15a0*/  IMAD.MOV.U32 R66, RZ, RZ, R28.reuse ;  /* 0x000000ffff427224 */ /* 0x100fe400078e001c */
[----:B------:R-:W-:Y:S02]  /*15b0*/  @P0 IMAD R20, R56, 0x10, R17 ;  /* 0x0000001038140824 */ /* 0x000fe400078e0211 */
[----:B------:R-:W0:Y:S01]  /*15c0*/  LDS.128 R16, [R17] ;  /* 0x0000000011107984 */ /* 0x000e220000000c00 */
[--C-:B------:R-:W-:Y:S02]  /*15d0*/  @P0 IMAD R29, R55, 0x800, R28.reuse ;  /* 0x00000800371d0824 */ /* 0x100fe400078e021c */
[----:B------:R-:W-:Y:S01]  /*15e0*/  @P0 IMAD.IADD R66, R57, 0x1, R28 ;  /* 0x0000000139420824 */ /* 0x000fe200078e021c */
[----:B------:R-:W2:Y:S01]  /*15f0*/  @P0 LDS.128 R20, [R20] ;  /* 0x0000000014140984 */ /* 0x000ea20000000c00 */
[----:B------:R-:W-:-:S03]  /*1600*/  @P0 IMAD.WIDE R24, R29, 0x4, R24 ;  /* 0x000000041d180825 */ /* 0x000fc600078e0218 */
[----:B0-----:R3:W-:Y:S04]  /*1610*/  STG.E.128 desc[UR10][R26.64], R16 ;  /* 0x000000101a007986 */ /* 0x0017e8000c101d0a */
[----:B--2---:R3:W-:Y:S02]  /*1620*/  @P0 STG.E.128 desc[UR10][R24.64], R20 ;  /* 0x0000001418000986 */ /* 0x0047e4000c101d0a */
.L_x_1749:
[----:B------:R-:W-:Y:S05]  /*1630*/  BSYNC.RECONVERGENT B0 ;  /* 0x0000000000007941 */ /* 0x000fea0003800200 */
.L_x_1748:
[----:B------:R-:W2:Y:S01]  /*1640*/  S2UR UR5, SR_CgaCtaId ;  /* 0x00000000000579c3 */ /* 0x000ea20000008800 */
[----:B------:R-:W-:Y:S01]  /*1650*/  UMOV UR4, 0x400 ;  /* 0x0000040000047882 */ /* 0x000fe20000000000 */
[----:B------:R-:W-:Y:S01]  /*1660*/  BSSY.RECONVERGENT B0, `(.L_x_1750) ;  /* 0x000001e000007945 */ /* 0x000fe20003800200 */
[----:B------:R-:W-:-:S04]  /*1670*/  UIADD3 UR4, UPT, UPT, UR4, 0x2880, URZ ;  /* 0x0000288004047890 */ /* 0x000fc8000fffe0ff */
[----:B--2---:R-:W-:-:S12]  /*1680*/  ULEA UR4, UR5, UR4, 0x18 ;  /* 0x0000000405047291 */ /* 0x004fd8000f8ec0ff */
.L_x_1751:
[----:B-12---:R-:W-:Y:S01]  /*1690*/  LEA R63, R66, UR4, 0x2 ;  /* 0x00000004423f7c11 */ /* 0x006fe2000f8e10ff */
[----:B------:R-:W1:Y:S01]  /*16a0*/  LDC.64 R58, c[0x0][0x3a0] ;  /* 0x0000e800ff3a7b82 */ /* 0x000e620000000a00 */
[----:B------:R-:W-:Y:S01]  /*16b0*/  IMAD R61, R55, 0x800, R66 ;  /* 0x00000800373d7824 */ /* 0x000fe200078e0242 */
[C---:B------:R-:W-:Y:S02]  /*16c0*/  IADD3 R66, PT, PT, R57.reuse, R66, RZ ;  /* 0x0000004239427210 */ /* 0x040fe40007ffe0ff */
[C---:B0--3--:R-:W-:Y:S01]  /*16d0*/  LEA R21, R56.reuse, R63, 0x4 ;  /* 0x0000003f38157211 */ /* 0x049fe200078e20ff */
[----:B------:R0:W2:Y:S02]  /*16e0*/  LDS.128 R16, [R63] ;  /* 0x000000003f107984 */ /* 0x0000a40000000c00 */
[----:B------:R-:W-:Y:S02]  /*16f0*/  IMAD.IADD R62, R57, 0x1, R66 ;  /* 0x00000001393e7824 */ /* 0x000fe400078e0242 */
[----:B------:R-:W-:-:S02]  /*1700*/  IMAD R25, R56, 0x10, R21 ;  /* 0x0000001038197824 */ /* 0x000fc400078e0215 */
[----:B------:R-:W3:Y:S01]  /*1710*/  LDS.128 R20, [R21] ;  /* 0x0000000015147984 */ /* 0x000ee20000000c00 */
[----:B------:R-:W-:Y:S01]  /*1720*/  IMAD.IADD R68, R57, 0x1, R62 ;  /* 0x0000000139447824 */ /* 0x000fe200078e023e */
[C---:B0-----:R-:W-:Y:S01]  /*1730*/  LEA R63, R55.reuse, R62, 0xb ;  /* 0x0000003e373f7211 */ /* 0x041fe200078e58ff */
[----:B------:R-:W-:Y:S02]  /*1740*/  IMAD R28, R56, 0x10, R25 ;  /* 0x00000010381c7824 */ /* 0x000fe400078e0219 */
[----:B------:R-:W0:Y:S01]  /*1750*/  LDS.128 R24, [R25] ;  /* 0x0000000019187984 */ /* 0x000e220000000c00 */
[C---:B------:R-:W-:Y:S02]  /*1760*/  IMAD R65, R55.reuse, 0x800, R66 ;  /* 0x0000080037417824 */ /* 0x040fe400078e0242 */
[--C-:B------:R-:W-:Y:S01]  /*1770*/  IMAD R67, R55, 0x800, R68.reuse ;  /* 0x0000080037437824 */ /* 0x100fe200078e0244 */
[----:B------:R-:W4:Y:S01]  /*1780*/  LDS.128 R28, [R28] ;  /* 0x000000001c1c7984 */ /* 0x000f220000000c00 */
[----:B------:R-:W-:-:S02]  /*1790*/  IMAD.IADD R66, R57, 0x1, R68 ;  /* 0x0000000139427824 */ /* 0x000fc400078e0244 */
[----:B-1----:R-:W-:-:S03]  /*17a0*/  IMAD.WIDE R60, R61, 0x4, R58 ;  /* 0x000000043d3c7825 */ /* 0x002fc600078e023a */
[----:B------:R-:W-:Y:S01]  /*17b0*/  ISETP.GE.U32.AND P0, PT, R66, 0x800, PT ;  /* 0x000008004200780c */ /* 0x000fe20003f06070 */
[----:B------:R-:W-:-:S04]  /*17c0*/  IMAD.WIDE R64, R65, 0x4, R58 ;  /* 0x0000000441407825 */ /* 0x000fc800078e023a */
[----:B------:R-:W-:-:S04]  /*17d0*/  IMAD.WIDE R62, R63, 0x4, R58 ;  /* 0x000000043f3e7825 */ /* 0x000fc800078e023a */
[----:B------:R-:W-:Y:S01]  /*17e0*/  IMAD.WIDE R58, R67, 0x4, R58 ;  /* 0x00000004433a7825 */ /* 0x000fe200078e023a */
[----:B--2---:R2:W-:Y:S04]  /*17f0*/  STG.E.128 desc[UR10][R60.64], R16 ;  /* 0x000000103c007986 */ /* 0x0045e8000c101d0a */
[----:B---3--:R2:W-:Y:S04]  /*1800*/  STG.E.128 desc[UR10][R64.64], R20 ;  /* 0x0000001440007986 */ /* 0x0085e8000c101d0a */
[----:B0-----:R2:W-:Y:S04]  /*1810*/  STG.E.128 desc[UR10][R62.64], R24 ;  /* 0x000000183e007986 */ /* 0x0015e8000c101d0a */
[----:B----4-:R2:W-:Y:S01]  /*1820*/  STG.E.128 desc[UR10][R58.64], R28 ;  /* 0x0000001c3a007986 */ /* 0x0105e2000c101d0a */
[----:B------:R-:W-:Y:S05]  /*1830*/  @!P0 BRA `(.L_x_1751) ;  /* 0xfffffffc00948947 */ /* 0x000fea000383ffff */
[----:B------:R-:W-:Y:S05]  /*1840*/  BSYNC.RECONVERGENT B0 ;  /* 0x0000000000007941 */ /* 0x000fea0003800200 */
.L_x_1750:
[C---:B------:R-:W-:Y:S01]  /*1850*/  IMAD.IADD R55, R0.reuse, 0x1, R55 ;  /* 0x0000000100377824 */ /* 0x040fe200078e0237 */
[----:B--2---:R-:W-:-:S04]  /*1860*/  SHF.L.U32 R16, R0, 0x2, RZ ;  /* 0x0000000200107819 */ /* 0x004fc800000006ff */
[----:B------:R-:W-:-:S13]  /*1870*/  ISETP.GE.U32.AND P0, PT, R55, R16, PT ;  /* 0x000000103700720c */ /* 0x000fda0003f06070 */
[----:B------:R-:W-:Y:S05]  /*1880*/  @!P0 BRA `(.L_x_1752) ;  /* 0xffffffec00a08947 */ /* 0x000fea000383ffff */
[----:B------:R-:W-:Y:S05]  /*1890*/  EXIT ;  /* 0x000000000000794d */ /* 0x000fea0003800000 */
        .weak           $__internal_54_$__cuda_sm20_div_u16
        .type           $__internal_54_$__cuda_sm20_div_u16,@function
        .size           $__internal_54_$__cuda_sm20_div_u16,(.L_x_38557 - $__internal_54_$__cuda_sm20_div_u16)
$__internal_54_$__cuda_sm20_div_u16:
        /* <DEDUP_REMOVED lines=18> */
[----:B------:R-:W-:Y:S06]  /*19c0*/  RET.REL.NODEC R4 `(_Z9cuda_gemmIiLi128ELi4ELi1ELi2048ELi32ELi32ELi64ELi1ELi1EEviiiPT_S1_S1_iii) ;  /* 0xffffffe4048c7950 */ /* 0x000fec0003c3ffff */
.L_x_1753:
        /* <DEDUP_REMOVED lines=11> */
.L_x_38557:


//--------------------- .text._Z9cuda_gemmIiLi128ELi4ELi1ELi2048ELi32ELi32ELi64ELi1ELi0EEviiiPT_S1_S1_iii --------------------------
	.section	.text._Z9cuda_gemmIiLi128ELi4ELi1ELi2048ELi32ELi32ELi64ELi1ELi0EEviiiPT_S1_S1_iii,"ax",@progbits
	.align	128
        .global         _Z9cuda_gemmIiLi128ELi4ELi1ELi2048ELi32ELi32ELi64ELi1ELi0EEviiiPT_S1_S1_iii
        .type           _Z9cuda_gemmIiLi128ELi4ELi1ELi2048ELi32ELi32ELi64ELi1ELi0EEviiiPT_S1_S1_iii,@function
        .size           _Z9cuda_gemmIiLi128ELi4ELi1ELi2048ELi32ELi32ELi64ELi1ELi0EEviiiPT_S1_S1_iii,(.L_x_38559 - _Z9cuda_gemmIiLi128ELi4ELi1ELi2048ELi32ELi32ELi64ELi1ELi0EEviiiPT_S1_S1_iii)
        .other          _Z9cuda_gemmIiLi128ELi4ELi1ELi2048ELi32ELi32ELi64ELi1ELi0EEviiiPT_S1_S1_iii,@"STO_CUDA_ENTRY STV_DEFAULT"
_Z9cuda_gemmIiLi128ELi4ELi1ELi2048ELi32ELi32ELi64ELi1ELi0EEviiiPT_S1_S1_iii:
.text._Z9cuda_gemmIiLi128ELi4ELi1ELi2048ELi32ELi32ELi64ELi1ELi0EEviiiPT_S1_S1_iii:
        /* <DEDUP_REMOVED lines=79> */
[----:B------:R-:W-:Y:S05]  /*04f0*/  CALL.REL.NOINC `($__internal_56_$__cuda_sm20_div_u16) ;  /* 0x0000003400687944 */ /* 0x000fea0003c00000 */
[----:B------:R-:W-:Y:S01]  /*0500*/  IMAD.SHL.U32 R5, R0, 0x4, RZ ;  /* 0x0000000400057824 */ /* 0x000fe200078e00ff */
[----:B------:R-:W-:Y:S01]  /*0510*/  MOV R10, 0x580 ;  /* 0x00000580000a7802 */ /* 0x000fe20000000f00 */
[----:B------:R-:W-:Y:S01]  /*0520*/  IMAD.MOV.U32 R75, RZ, RZ, R25 ;  /* 0x000000ffff4b7224 */ /* 0x000fe200078e0019 */
[----:B------:R-:W-:Y:S02]  /*0530*/  ULOP3.LUT UR9, UR16, 0xffff, URZ, 0xc0, !UPT ;  /* 0x0000ffff10097892 */ /* 0x000fe4000f8ec0ff */
[----:B------:R-:W-:-:S04]  /*0540*/  LOP3.LUT R5, R5, 0x7ff, RZ, 0x3c, !PT ;  /* 0x000007ff05057812 */ /* 0x000fc800078e3cff */
[----:B------:R-:W-:-:S04]  /*0550*/  IADD3 R5, PT, PT, R5, -UR16, RZ ;  /* 0x8000001005057c10 */ /* 0x000fc8000fffe0ff */
[----:B------:R-:W-:-:S07]  /*0560*/  LOP3.LUT R9, R5, 0xffff, RZ, 0xc0, !PT ;  /* 0x0000ffff05097812 */ /* 0x000fce00078ec0ff */
[----:B------:R-:W-:Y:S05]  /*0570*/  CALL.REL.NOINC `($__internal_56_$__cuda_sm20_div_u16) ;  /* 0x0000003400487944 */ /* 0x000fea0003c00000 */
        /* <DEDUP_REMOVED lines=115> */
[----:B0-----:R-:W-:Y:S05]  /*0cb0*/  CALL.REL.NOINC `($__internal_55_$__cuda_sm20_div_s16) ;  /* 0x0000002c00147944 */ /* 0x001fea0003c00000 */
        /* <DEDUP_REMOVED lines=8> */
.L_x_1821:
        /* <DEDUP_REMOVED lines=21> */
.L_x_1755:
[----:B0-----:R-:W-:Y:S05]  /*0e90*/  BSYNC.RECONVERGENT B0 ;  /* 0x0000000000007941 */ /* 0x001fea0003800200 */
.L_x_1754:
[----:B------:R-:W-:Y:S01]  /*0ea0*/  UIADD3 UR11, UPT, UPT, UR10, 0x2880, URZ ;  /* 0x000028800a0b7890 */ /* 0x000fe2000fffe0ff */
[----:B------:R-:W-:Y:S03]  /*0eb0*/  BSSY.RECONVERGENT B0, `(.L_x_1756) ;  /* 0x000000d000007945 */ /* 0x000fe60003800200 */
[----:B------:R-:W-:-:S06]  /*0ec0*/  ULEA UR11, UR12, UR11, 0x18 ;  /* 0x0000000b0c0b7291 */ /* 0x000fcc000f8ec0ff */
[----:B-----5:R-:W-:-:S07]  /*0ed0*/  LEA R21, R20, UR11, 0x2 ;  /* 0x0000000b14157c11 */ /* 0x020fce000f8e10ff */
.L_x_1757:
        /* <DEDUP_REMOVED lines=11> */
.L_x_1756:
        /* <DEDUP_REMOVED lines=35> */
.L_x_1759:
[----:B------:R-:W-:Y:S05]  /*11c0*/  BSYNC.RECONVERGENT B0 ;  /* 0x0000000000007941 */ /* 0x000fea0003800200 */
.L_x_1758:
[----:B------:R-:W-:Y:S01]  /*11d0*/  BSSY.RECONVERGENT B0, `(.L_x_1760) ;  /* 0x0000022000007945 */ /* 0x000fe20003800200 */
[----:B------:R-:W-:-:S04]  /*11e0*/  UIADD3 UR10, UPT, UPT, UR10, 0x880, URZ ;  /* 0x000008800a0a7890 */ /* 0x000fc8000fffe0ff */
[----:B------:R-:W-:-:S12]  /*11f0*/  ULEA UR10, UR12, UR10, 0x18 ;  /* 0x0000000a0c0a7291 */ /* 0x000fd8000f8ec0ff */
.L_x_1761:
        /* <DEDUP_REMOVED lines=32> */
.L_x_1760:
[----:B------:R-:W-:Y:S01]  /*1400*/  PLOP3.LUT P0, PT, PT, PT, PT, 0x80, 0x8 ;  /* 0x000000000008781c */ /* 0x000fe20003f0f070 */
[----:B------:R-:W-:Y:S01]  /*1410*/  IMAD.MOV.U32 R22, RZ, RZ, RZ ;  /* 0x000000ffff167224 */ /* 0x000fe200078e00ff */
[----:B------:R-:W0:Y:S11]  /*1420*/  LDCU UR12, c[0x0][0x3a8] ;  /* 0x00007500ff0c77ac */ /* 0x000e360008000800 */
.L_x_1816:
[----:B------:R-:W-:Y:S02]  /*1430*/  LOP3.LUT R20, R0, 0xf, RZ, 0xc0, !PT ;  /* 0x0000000f00147812 */ /* 0x000fe400078ec0ff */
[----:B------:R-:W-:Y:S02]  /*1440*/  PLOP3.LUT P5, PT, P0, PT, PT, 0x80, 0x8 ;  /* 0x000000000008781c */ /* 0x000fe400007af070 */
[----:B------:R-:W-:Y:S02]  /*1450*/  SHF.R.U32.HI R24, RZ, 0x4, R0 ;  /* 0x00000004ff187819 */ /* 0x000fe40000011600 */
[----:B01234-:R-:W-:-:S09]  /*1460*/  IADD3 R23, PT, PT, R20, R22, RZ ;  /* 0x0000001614177210 */ /* 0x01ffd20007ffe0ff */
.L_x_1762:
        /* <DEDUP_REMOVED lines=18> */
.L_x_1815:
        /* <DEDUP_REMOVED lines=16> */
.L_x_1764:
        /* <DEDUP_REMOVED lines=8> */
.L_x_1765:
        /* <DEDUP_REMOVED lines=8> */
.L_x_1766:
        /* <DEDUP_REMOVED lines=9> */
.L_x_1767:
        /* <DEDUP_REMOVED lines=9> */
.L_x_1768:
        /* <DEDUP_REMOVED lines=9> */
.L_x_1769:
        /* <DEDUP_REMOVED lines=9> */
.L_x_1770:
        /* <DEDUP_REMOVED lines=9> */
.L_x_1771:
        /* <DEDUP_REMOVED lines=9> */
.L_x_1772:
        /* <DEDUP_REMOVED lines=9> */
.L_x_1773:
        /* <DEDUP_REMOVED lines=9> */
.L_x_1774:
        /* <DEDUP_REMOVED lines=9> */
.L_x_1775:
        /* <DEDUP_REMOVED lines=9> */
.L_x_1776:
        /* <DEDUP_REMOVED lines=9> */
.L_x_1777:
        /* <DEDUP_REMOVED lines=9> */
.L_x_1778:
        /* <DEDUP_REMOVED lines=9> */
.L_x_1779:
[----:B------:R-:W-:Y:S05]  /*1ee0*/  @P4 BRA `(.L_x_1780) ;  /* 0x0000000800ec4947 */ /* 0x000fea0003800000 */
[----:B------:R-:W5:Y:S01]  /*1ef0*/  S2R R25, SR_CgaCtaId ;  /* 0x0000000000197919 */ /* 0x000f620000008800 */
[----:B------:R-:W-:Y:S01]  /*1f00*/  ISETP.GT.U32.AND P4, PT, R24, 0x40, PT ;  /* 0x000000401800780c */ /* 0x000fe20003f84070 */
[----:B0-2-4-:R-:W-:Y:S01]  /*1f10*/  IMAD.MOV.U32 R23, RZ, RZ, R2 ;  /* 0x000000ffff177224 */ /* 0x015fe200078e0002 */
[----:B------:R-:W-:-:S04]  /*1f20*/  MOV R24, 0x400 ;  /* 0x0000040000187802 */ /* 0x000fc80000000f00 */
[----:B-----5:R-:W-:-:S07]  /*1f30*/  LEA R24, R25, R24, 0x18 ;  /* 0x0000001819187211 */ /* 0x020fce00078ec0ff */
.L_x_1814:
        /* <DEDUP_REMOVED lines=11> */
.L_x_1823:
[----:B-12---:R-:W-:-:S07]  /*1ff0*/  IMAD R26, R47, R26, RZ ;  /* 0x0000001a2f1a7224 */ /* 0x006fce00078e02ff */
.L_x_1782:
[----:B------:R-:W-:-:S13]  /*2000*/  ISETP.GE.AND P2, PT, R25, 0x2, PT ;  /* 0x000000021900780c */ /* 0x000fda0003f46270 */
[----:B------:R-:W-:Y:S05]  /*2010*/  @!P2 BRA `(.L_x_1784) ;  /* 0x000000000010a947 */ /* 0x000fea0003800000 */
[----:B------:R-:W-:-:S03]  /*2020*/  UMOV UR10, 0xffffffff ;  /* 0xffffffff000a7882 */ /* 0x000fc60000000000 */
[----:B------:R-:W-:Y:S05]  /*2030*/  BRA.DIV UR10, `(.L_x_1785) ;  /* 0x000000120a187947 */ /* 0x000fea000b800000 */
[----:B------:R2:W4:Y:S02]  /*2040*/  SHFL.IDX PT, R63, R65, R5, 0x1f ;  /* 0x00001f05413f7589 */ /* 0x00052400000e0000 */
.L_x_1826:
[----:B---34-:R-:W-:-:S07]  /*2050*/  IMAD R26, R48, R63, R26 ;  /* 0x0000003f301a7224 */ /* 0x018fce00078e021a */
.L_x_1784:
[----:B------:R-:W-:-:S13]  /*2060*/  ISETP.GE.AND P1, PT, R25, 0x3, PT ;  /* 0x000000031900780c */ /* 0x000fda0003f26270 */
[----:B------:R-:W-:Y:S05]  /*2070*/  @!P1 BRA `(.L_x_1786) ;  /* 0x0000000000109947 */ /* 0x000fea0003800000 */
[----:B------:R-:W-:-:S03]  /*2080*/  UMOV UR10, 0xffffffff ;  /* 0xffffffff000a7882 */ /* 0x000fc60000000000 */
[----:B------:R-:W-:Y:S05]  /*2090*/  BRA.DIV UR10, `(.L_x_1787) ;  /* 0x000000120a247947 */ /* 0x000fea000b800000 */
[----:B------:R4:W0:Y:S02]  /*20a0*/  SHFL.IDX PT, R63, R65, R6, 0x1f ;  /* 0x00001f06413f7589 */ /* 0x00082400000e0000 */
.L_x_1829:
[----:B0-----:R-:W-:-:S07]  /*20b0*/  IMAD R26, R49, R63, R26 ;  /* 0x0000003f311a7224 */ /* 0x001fce00078e021a */
.L_x_1786:
[----:B------:R-:W-:-:S13]  /*20c0*/  ISETP.GE.AND P6, PT, R25, 0x4, PT ;  /* 0x000000041900780c */ /* 0x000fda0003fc6270 */
[----:B------:R-:W-:Y:S05]  /*20d0*/  @!P6 BRA `(.L_x_1788) ;  /* 0x000000000010e947 */ /* 0x000fea0003800000 */
[----:B------:R-:W-:-:S03]  /*20e0*/  UMOV UR10, 0xffffffff ;  /* 0xffffffff000a7882 */ /* 0x000fc60000000000 */
[----:B------:R-:W-:Y:S05]  /*20f0*/  BRA.DIV UR10, `(.L_x_1789) ;  /* 0x000000120a307947 */ /* 0x000fea000b800000 */
[----:B------:R0:W0:Y:S02]  /*2100*/  SHFL.IDX PT, R63, R65, R7, 0x1f ;  /* 0x00001f07413f7589 */ /* 0x00002400000e0000 */
.L_x_1832:
[----:B0-----:R-:W-:-:S07]  /*2110*/  IMAD R26, R50, R63, R26 ;  /* 0x0000003f321a7224 */ /* 0x001fce00078e021a */
.L_x_1788:
[----:B------:R-:W-:-:S13]  /*2120*/  ISETP.GE.AND P6, PT, R25, 0x5, PT ;  /* 0x000000051900780c */ /* 0x000fda0003fc6270 */
[----:B------:R-:W-:Y:S05]  /*2130*/  @!P6 BRA `(.L_x_1790) ;  /* 0x000000000010e947 */ /* 0x000fea0003800000 */
[----:B------:R-:W-:-:S03]  /*2140*/  UMOV UR10, 0xffffffff ;  /* 0xffffffff000a7882 */ /* 0x000fc60000000000 */
[----:B------:R-:W-:Y:S05]  /*2150*/  BRA.DIV UR10, `(.L_x_1791) ;  /* 0x000000120a3c7947 */ /* 0x000fea000b800000 */
[----:B------:R0:W0:Y:S02]  /*2160*/  SHFL.IDX PT, R63, R65, R8, 0x1f ;  /* 0x00001f08413f7589 */ /* 0x00002400000e0000 */
.L_x_1835:
[----:B0-----:R-:W-:-:S07]  /*2170*/  IMAD R26, R51, R63, R26 ;  /* 0x0000003f331a7224 */ /* 0x001fce00078e021a */
.L_x_1790:
[----:B------:R-:W-:-:S13]  /*2180*/  ISETP.GE.AND P6, PT, R25, 0x6, PT ;  /* 0x000000061900780c */ /* 0x000fda0003fc6270 */
[----:B------:R-:W-:Y:S05]  /*2190*/  @!P6 BRA `(.L_x_1792) ;  /* 0x000000000010e947 */ /* 0x000fea0003800000 */
[----:B------:R-:W-:-:S03]  /*21a0*/  UMOV UR10, 0xffffffff ;  /* 0xffffffff000a7882 */ /* 0x000fc60000000000 */
[----:B------:R-:W-:Y:S05]  /*21b0*/  BRA.DIV UR10, `(.L_x_1793) ;  /* 0x000000120a487947 */ /* 0x000fea000b800000 */
[----:B------:R0:W0:Y:S02]  /*21c0*/  SHFL.IDX PT, R63, R65, R9, 0x1f ;  /* 0x00001f09413f7589 */ /* 0x00002400000e0000 */
.L_x_1838:
[----:B0-----:R-:W-:-:S07]  /*21d0*/  IMAD R26, R52, R63, R26 ;  /* 0x0000003f341a7224 */ /* 0x001fce00078e021a */
.L_x_1792:
[----:B------:R-:W-:-:S13]  /*21e0*/  ISETP.GE.AND P6, PT, R25, 0x7, PT ;  /* 0x000000071900780c */ /* 0x000fda0003fc6270 */
[----:B------:R-:W-:Y:S05]  /*21f0*/  @!P6 BRA `(.L_x_1794) ;  /* 0x000000000010e947 */ /* 0x000fea0003800000 */
[----:B------:R-:W-:-:S03]  /*2200*/  UMOV UR10, 0xffffffff ;  /* 0xffffffff000a7882 */ /* 0x000fc60000000000 */
[----:B------:R-:W-:Y:S05]  /*2210*/  BRA.DIV UR10, `(.L_x_1795) ;  /* 0x000000120a547947 */ /* 0x000fea000b800000 */
[----:B------:R0:W0:Y:S02]  /*2220*/  SHFL.IDX PT, R63, R65, R10, 0x1f ;  /* 0x00001f0a413f7589 */ /* 0x00002400000e0000 */
.L_x_1841:
[----:B0-----:R-:W-:-:S07]  /*2230*/  IMAD R26, R53, R63, R26 ;  /* 0x0000003f351a7224 */ /* 0x001fce00078e021a */
.L_x_1794:
[----:B------:R-:W-:-:S13]  /*2240*/  ISETP.GE.AND P6, PT, R25, 0x8, PT ;  /* 0x000000081900780c */ /* 0x000fda0003fc6270 */
[----:B------:R-:W-:Y:S05]  /*2250*/  @!P6 BRA `(.L_x_1796) ;  /* 0x000000000010e947 */ /* 0x000fea0003800000 */
[----:B------:R-:W-:-:S03]  /*2260*/  UMOV UR10, 0xffffffff ;  /* 0xffffffff000a7882 */ /* 0x000fc60000000000 */
[----:B------:R-:W-:Y:S05]  /*2270*/  BRA.DIV UR10, `(.L_x_1797) ;  /* 0x000000120a607947 */ /* 0x000fea000b800000 */
[----:B------:R0:W0:Y:S02]  /*2280*/  SHFL.IDX PT, R63, R65, R11, 0x1f ;  /* 0x00001f0b413f7589 */ /* 0x00002400000e0000 */
.L_x_1844:
[----:B0-----:R-:W-:-:S07]  /*2290*/  IMAD R26, R54, R63, R26 ;  /* 0x0000003f361a7224 */ /* 0x001fce00078e021a */
.L_x_1796:
[----:B------:R-:W-:-:S13]  /*22a0*/  ISETP.GE.AND P6, PT, R25, 0x9, PT ;  /* 0x000000091900780c */ /* 0x000fda0003fc6270 */
[----:B------:R-:W-:Y:S05]  /*22b0*/  @!P6 BRA `(.L_x_1798) ;  /* 0x000000000010e947 */ /* 0x000fea0003800000 */
[----:B------:R-:W-:-:S03]  /*22c0*/  UMOV UR10, 0xffffffff ;  /* 0xffffffff000a7882 */ /* 0x000fc60000000000 */
[----:B------:R-:W-:Y:S05]  /*22d0*/  BRA.DIV UR10, `(.L_x_1799) ;  /* 0x000000120a6c7947 */ /* 0x000fea000b800000 */
[----:B------:R0:W0:Y:S02]  /*22e0*/  SHFL.IDX PT, R63, R65, R12, 0x1f ;  /* 0x00001f0c413f7589 */ /* 0x00002400000e0000 */
.L_x_1847:
[----:B0-----:R-:W-:-:S07]  /*22f0*/  IMAD R26, R55, R63, R26 ;  /* 0x0000003f371a7224 */ /* 0x001fce00078e021a */
.L_x_1798:
[----:B------:R-:W-:-:S13]  /*2300*/  ISETP.GE.AND P6, PT, R25, 0xa, PT ;  /* 0x0000000a1900780c */ /* 0x000fda0003fc6270 */
[----:B------:R-:W-:Y:S05]  /*2310*/  @!P6 BRA `(.L_x_1800) ;  /* 0x000000000010e947 */ /* 0x000fea0003800000 */
[----:B------:R-:W-:-:S03]  /*2320*/  UMOV UR10, 0xffffffff ;  /* 0xffffffff000a7882 */ /* 0x000fc60000000000 */
[----:B------:R-:W-:Y:S05]  /*2330*/  BRA.DIV UR10, `(.L_x_1801) ;  /* 0x000000120a787947 */ /* 0x000fea000b800000 */
[----:B------:R0:W0:Y:S02]  /*2340*/  SHFL.IDX PT, R63, R65, R13, 0x1f ;  /* 0x00001f0d413f7589 */ /* 0x00002400000e0000 */
.L_x_1850:
[----:B0-----:R-:W-:-:S07]  /*2350*/  IMAD R26, R56, R63, R26 ;  /* 0x0000003f381a7224 */ /* 0x001fce00078e021a */
.L_x_1800:
[----:B------:R-:W-:-:S13]  /*2360*/  ISETP.GE.AND P6, PT, R25, 0xb, PT ;  /* 0x0000000b1900780c */ /* 0x000fda0003fc6270 */
[----:B------:R-:W-:Y:S05]  /*2370*/  @!P6 BRA `(.L_x_1802) ;  /* 0x000000000010e947 */ /* 0x000fea0003800000 */
[----:B------:R-:W-:-:S03]  /*2380*/  UMOV UR10, 0xffffffff ;  /* 0xffffffff000a7882 */ /* 0x000fc60000000000 */
[----:B------:R-:W-:Y:S05]  /*2390*/  BRA.DIV UR10, `(.L_x_1803) ;  /* 0x000000120a847947 */ /* 0x000fea000b800000 */
[----:B------:R0:W0:Y:S02]  /*23a0*/  SHFL.IDX PT, R63, R65, R14, 0x1f ;  /* 0x00001f0e413f7589 */ /* 0x00002400000e0000 */
.L_x_1853:
[----:B0-----:R-:W-:-:S07]  /*23b0*/  IMAD R26, R57, R63, R26 ;  /* 0x0000003f391a7224 */ /* 0x001fce00078e021a */
.L_x_1802:
[----:B------:R-:W-:-:S13]  /*23c0*/  ISETP.GE.AND P6, PT, R25, 0xc, PT ;  /* 0x0000000c1900780c */ /* 0x000fda0003fc6270 */
[----:B------:R-:W-:Y:S05]  /*23d0*/  @!P6 BRA `(.L_x_1804) ;  /* 0x000000000010e947 */ /* 0x000fea0003800000 */
[----:B------:R-:W-:-:S03]  /*23e0*/  UMOV UR10, 0xffffffff ;  /* 0xffffffff000a7882 */ /* 0x000fc60000000000 */
[----:B------:R-:W-:Y:S05]  /*23f0*/  BRA.DIV UR10, `(.L_x_1805) ;  /* 0x000000120a907947 */ /* 0x000fea000b800000 */
[----:B------:R0:W0:Y:S02]  /*2400*/  SHFL.IDX PT, R63, R65, R15, 0x1f ;  /* 0x00001f0f413f7589 */ /* 0x00002400000e0000 */
.L_x_1856:
[----:B0-----:R-:W-:-:S07]  /*2410*/  IMAD R26, R58, R63, R26 ;  /* 0x0000003f3a1a7224 */ /* 0x001fce00078e021a */
.L_x_1804:
[----:B------:R-:W-:-:S13]  /*2420*/  ISETP.GE.AND P6, PT, R25, 0xd, PT ;  /* 0x0000000d1900780c */ /* 0x000fda0003fc6270 */
[----:B------:R-:W-:Y:S05]  /*2430*/  @!P6 BRA `(.L_x_1806) ;  /* 0x000000000010e947 */ /* 0x000fea0003800000 */
[----:B------:R-:W-:-:S03]  /*2440*/  UMOV UR10, 0xffffffff ;  /* 0xffffffff000a7882 */ /* 0x000fc60000000000 */
[----:B------:R-:W-:Y:S05]  /*2450*/  BRA.DIV UR10, `(.L_x_1807) ;  /* 0x000000120a9c7947 */ /* 0x000fea000b800000 */
[----:B------:R0:W0:Y:S02]  /*2460*/  SHFL.IDX PT, R63, R65, R16, 0x1f ;  /* 0x00001f10413f7589 */ /* 0x00002400000e0000 */
.L_x_1859:
[----:B0-----:R-:W-:-:S07]  /*2470*/  IMAD R26, R59, R63, R26 ;  /* 0x0000003f3b1a7224 */ /* 0x001fce00078e021a */
.L_x_1806:
[----:B------:R-:W-:-:S13]  /*2480*/  ISETP.GE.AND P6, PT, R25, 0xe, PT ;  /* 0x0000000e1900780c */ /* 0x000fda0003fc6270 */
[----:B------:R-:W-:Y:S05]  /*2490*/  @!P6 BRA `(.L_x_1808) ;  /* 0x000000000010e947 */ /* 0x000fea0003800000 */
[----:B------:R-:W-:-:S03]  /*24a0*/  UMOV UR10, 0xffffffff ;  /* 0xffffffff000a7882 */ /* 0x000fc60000000000 */
[----:B------:R-:W-:Y:S05]  /*24b0*/  BRA.DIV UR10, `(.L_x_1809) ;  /* 0x000000120aa87947 */ /* 0x000fea000b800000 */
[----:B------:R0:W0:Y:S02]  /*24c0*/  SHFL.IDX PT, R63, R65, R17, 0x1f ;  /* 0x00001f11413f7589 */ /* 0x00002400000e0000 */
.L_x_1862:
[----:B0-----:R-:W-:-:S07]  /*24d0*/  IMAD R26, R60, R63, R26 ;  /* 0x0000003f3c1a7224 */ /* 0x001fce00078e021a */
.L_x_1808:
[----:B------:R-:W-:-:S13]  /*24e0*/  ISETP.GE.AND P6, PT, R25, 0xf, PT ;  /* 0x0000000f1900780c */ /* 0x000fda0003fc6270 */
[----:B------:R-:W-:Y:S05]  /*24f0*/  @!P6 BRA `(.L_x_1810) ;  /* 0x000000000010e947 */ /* 0x000fea0003800000 */
[----:B------:R-:W-:-:S03]  /*2500*/  UMOV UR10, 0xffffffff ;  /* 0xffffffff000a7882 */ /* 0x000fc60000000000 */
[----:B------:R-:W-:Y:S05]  /*2510*/  BRA.DIV UR10, `(.L_x_1811) ;  /* 0x000000120ab47947 */ /* 0x000fea000b800000 */
[----:B------:R0:W0:Y:S02]  /*2520*/  SHFL.IDX PT, R63, R65, R18, 0x1f ;  /* 0x00001f12413f7589 */ /* 0x00002400000e0000 */
.L_x_1865:
[----:B0-----:R-:W-:-:S07]  /*2530*/  IMAD R26, R61, R63, R26 ;  /* 0x0000003f3d1a7224 */ /* 0x001fce00078e021a */
.L_x_1810:
[----:B------:R-:W-:-:S13]  /*2540*/  ISETP.GE.AND P6, PT, R25, 0x10, PT ;  /* 0x000000101900780c */ /* 0x000fda0003fc6270 */
[----:B------:R-:W-:Y:S05]  /*2550*/  @!P6 BRA `(.L_x_1812) ;  /* 0x000000040010e947 */ /* 0x000fea0003800000 */
[----:B------:R-:W-:-:S03]  /*2560*/  UMOV UR10, 0xffffffff ;  /* 0xffffffff000a7882 */ /* 0x000fc60000000000 */
[----:B------:R-:W-:Y:S05]  /*2570*/  BRA.DIV UR10, `(.L_x_1813) ;  /* 0x000000120ac07947 */ /* 0x000fea000b800000 */
[----:B------:R0:W0:Y:S02]  /*2580*/  SHFL.IDX PT, R63, R65, R19, 0x1f ;  /* 0x00001f13413f7589 */ /* 0x00002400000e0000 */
.L_x_1868:
[----:B0-----:R-:W-:Y:S01]  /*2590*/  IMAD R26, R62, R63, R26 ;  /* 0x0000003f3e1a7224 */ /* 0x001fe200078e021a */
[----:B------:R-:W-:Y:S06]  /*25a0*/  BRA `(.L_x_1812) ;  /* 0x0000000000fc7947 */ /* 0x000fec0003800000 */
.L_x_1781:
        /* <DEDUP_REMOVED lines=63> */
.L_x_1812:
        /* <DEDUP_REMOVED lines=16> */
.L_x_1780:
[----:B------:R-:W-:Y:S05]  /*2aa0*/  @!P0 BRA `(.L_x_1815) ;  /* 0xffffffe800b88947 */ /* 0x000fea000383ffff */
[----:B------:R-:W-:Y:S05]  /*2ab0*/  BSYNC.RECONVERGENT B0 ;  /* 0x0000000000007941 */ /* 0x000fea0003800200 */
.L_x_1763:
        /* <DEDUP_REMOVED lines=43> */
.L_x_1818:
[----:B------:R-:W-:Y:S05]  /*2d70*/  BSYNC.RECONVERGENT B0 ;  /* 0x0000000000007941 */ /* 0x000fea0003800200 */
.L_x_1817:
[----:B------:R-:W5:Y:S01]  /*2d80*/  S2UR UR11, SR_CgaCtaId ;  /* 0x00000000000b79c3 */ /* 0x000f620000008800 */
[----:B------:R-:W-:Y:S01]  /*2d90*/  UMOV UR10, 0x400 ;  /* 0x00000400000a7882 */ /* 0x000fe20000000000 */
[----:B------:R-:W-:Y:S01]  /*2da0*/  BSSY.RECONVERGENT B0, `(.L_x_1819) ;  /* 0x0000022000007945 */ /* 0x000fe20003800200 */
[----:B------:R-:W-:-:S04]  /*2db0*/  UIADD3 UR10, UPT, UPT, UR10, 0x2880, URZ ;  /* 0x000028800a0a7890 */ /* 0x000fc8000fffe0ff */
[----:B-----5:R-:W-:-:S12]  /*2dc0*/  ULEA UR10, UR11, UR10, 0x18 ;  /* 0x0000000a0b0a7291 */ /* 0x020fd8000f8ec0ff */
.L_x_1820:
        /* <DEDUP_REMOVED lines=32> */
.L_x_1819:
[----:B------:R-:W-:Y:S02]  /*2fd0*/  UIADD3 UR6, UPT, UPT, UR13, UR6, URZ ;  /* 0x000000060d067290 */ /* 0x000fe4000fffe0ff */
[----:B------:R-:W-:-:S04]  /*2fe0*/  USHF.L.U32 UR10, UR13, 0x2, URZ ;  /* 0x000000020d0a7899 */ /* 0x000fc800080006ff */
[----:B------:R-:W-:-:S09]  /*2ff0*/  UISETP.GE.U32.AND UP0, UPT, UR6, UR10, UPT ;  /* 0x0000000a0600728c */ /* 0x000fd2000bf06070 */
[----:B------:R-:W-:Y:S05]  /*3000*/  BRA.U !UP0, `(.L_x_1821) ;  /* 0xffffffdd084c7547 */ /* 0x000fea000b83ffff */
[----:B------:R-:W-:Y:S05]  /*3010*/  EXIT ;  /* 0x000000000000794d */ /* 0x000fea0003800000 */
.L_x_1783:
[----:B------:R-:W-:Y:S01]  /*3020*/  IMAD.MOV.U32 R63, RZ, RZ, 0x1f ;  /* 0x0000001fff3f7424 */ /* 0x000fe200078e00ff */
[----:B------:R-:W-:Y:S01]  /*3030*/  MOV R64, 0xffffffff ;  /* 0xffffffff00407802 */ /* 0x000fe20000000f00 */
[----:B------:R-:W-:-:S07]  /*3040*/  IMAD.MOV.U32 R27, RZ, RZ, R44 ;  /* 0x000000ffff1b7224 */ /* 0x000fce00078e002c */
[----:B-1-3--:R-:W-:Y:S05]  /*3050*/  WARPSYNC.COLLECTIVE R64, `(.L_x_1822) ;  /* 0x0000000040087348 */ /* 0x00afea0003c00000 */
[----:B------:R0:W2:Y:S02]  /*3060*/  SHFL.IDX P6, R63, R65, R27, R63 ;  /* 0x0000001b413f7389 */ /* 0x0000a400000c003f */
[----:B0123--:R-:W-:Y:S05]  /*3070*/  ENDCOLLECTIVE ;  /* 0x000000000000791b */ /* 0x00ffea0003800000 */
.L_x_1822:
[----:B------:R-:W-:Y:S01]  /*3080*/  IMAD.MOV.U32 R26, RZ, RZ, R63 ;  /* 0x000000ffff1a7224 */ /* 0x000fe200078e003f */
[----:B------:R-:W-:Y:S06]  /*3090*/  BRA `(.L_x_1823) ;  /* 0xffffffec00d47947 */ /* 0x000fec000383ffff */
.L_x_1785:
[----:B------:R-:W-:Y:S01]  /*30a0*/  HFMA2 R63, -RZ, RZ, 0, 1.847743988037109375e-06 ;  /* 0x0000001fff3f7431 */ /* 0x000fe200000001ff */
[----:B------:R-:W-:Y:S01]  /*30b0*/  BSSY B1, `(.L_x_1824) ;  /* 0x0000006000017945 */ /* 0x000fe20003800000 */
[----:B------:R-:W-:Y:S02]  /*30c0*/  IMAD.MOV.U32 R27, RZ, RZ, R5 ;  /* 0x000000ffff1b7224 */ /* 0x000fe400078e0005 */
[----:B------:R-:W-:-:S07]  /*30d0*/  IMAD.MOV.U32 R64, RZ, RZ, -0x1 ;  /* 0xffffffffff407424 */ /* 0x000fce00078e00ff */
[----:B01-3--:R-:W-:Y:S05]  /*30e0*/  WARPSYNC.COLLECTIVE R64, `(.L_x_1825) ;  /* 0x0000000040087348 */ /* 0x00bfea0003c00000 */
[----:B------:R2:W4:Y:S02]  /*30f0*/  SHFL.IDX P6, R63, R65, R27, R63 ;  /* 0x0000001b413f7389 */ /* 0x00052400000c003f */
[----:B01234-:R-:W-:Y:S05]  /*3100*/  ENDCOLLECTIVE ;  /* 0x000000000000791b */ /* 0x01ffea0003800000 */
.L_x_1825:
[----:B------:R-:W-:Y:S05]  /*3110*/  BSYNC B1 ;  /* 0x0000000000017941 */ /* 0x000fea0003800000 */
.L_x_1824:
[----:B------:R-:W-:Y:S05]  /*3120*/  BRA `(.L_x_1826) ;  /* 0xffffffec00c87947 */ /* 0x000fea000383ffff */
.L_x_1787:
[----:B------:R-:W-:Y:S01]  /*3130*/  BSSY B1, `(.L_x_1827) ;  /* 0x0000007000017945 */ /* 0x000fe20003800000 */
[----:B------:R-:W-:Y:S01]  /*3140*/  IMAD.MOV.U32 R27, RZ, RZ, R6 ;  /* 0x000000ffff1b7224 */ /* 0x000fe200078e0006 */
[----:B------:R-:W-:Y:S01]  /*3150*/  MOV R63, 0x1f ;  /* 0x0000001f003f7802 */ /* 0x000fe20000000f00 */
[----:B------:R-:W-:-:S07]  /*3160*/  IMAD.MOV.U32 R64, RZ, RZ, -0x1 ;  /* 0xffffffffff407424 */ /* 0x000fce00078e00ff */
[----:B0123--:R-:W-:Y:S05]  /*3170*/  WARPSYNC.COLLECTIVE R64, `(.L_x_1828) ;  /* 0x0000000040087348 */ /* 0x00ffea0003c00000 */
[----:B------:R4:W0:Y:S02]  /*3180*/  SHFL.IDX P6, R63, R65, R27, R63 ;  /* 0x0000001b413f7389 */ /* 0x00082400000c003f */
[----:B01234-:R-:W-:Y:S05]  /*3190*/  ENDCOLLECTIVE ;  /* 0x000000000000791b */ /* 0x01ffea0003800000 */
.L_x_1828:
[----:B------:R-:W-:Y:S05]  /*31a0*/  BSYNC B1 ;  /* 0x0000000000017941 */ /* 0x000fea0003800000 */
.L_x_1827:
[----:B------:R-:W-:Y:S05]  /*31b0*/  BRA `(.L_x_1829) ;  /* 0xffffffec00bc7947 */ /* 0x000fea000383ffff */
.L_x_1789:
[----:B------:R-:W-:Y:S01]  /*31c0*/  HFMA2 R63, -RZ, RZ, 0, 1.847743988037109375e-06 ;  /* 0x0000001fff3f7431 */ /* 0x000fe200000001ff */
[----:B------:R-:W-:Y:S01]  /*31d0*/  BSSY B1, `(.L_x_1830) ;  /* 0x0000006000017945 */ /* 0x000fe20003800000 */
[----:B------:R-:W-:Y:S02]  /*31e0*/  IMAD.MOV.U32 R27, RZ, RZ, R7 ;  /* 0x000000ffff1b7224 */ /* 0x000fe400078e0007 */
[----:B------:R-:W-:-:S07]  /*31f0*/  IMAD.MOV.U32 R64, RZ, RZ, -0x1 ;  /* 0xffffffffff407424 */ /* 0x000fce00078e00ff */
[----:B01234-:R-:W-:Y:S05]  /*3200*/  WARPSYNC.COLLECTIVE R64, `(.L_x_1831) ;  /* 0x0000000040087348 */ /* 0x01ffea0003c00000 */
[----:B------:R0:W0:Y:S02]  /*3210*/  SHFL.IDX P6, R63, R65, R27, R63 ;  /* 0x0000001b413f7389 */ /* 0x00002400000c003f */
[----:B01234-:R-:W-:Y:S05]  /*3220*/  ENDCOLLECTIVE ;  /* 0x000000000000791b */ /* 0x01ffea0003800000 */
.L_x_1831:
[----:B------:R-:W-:Y:S05]  /*3230*/  BSYNC B1 ;  /* 0x0000000000017941 */ /* 0x000fea0003800000 */
.L_x_1830:
[----:B------:R-:W-:Y:S05]  /*3240*/  BRA `(.L_x_1832) ;  /* 0xffffffec00b07947 */ /* 0x000fea000383ffff */
.L_x_1791:
[----:B------:R-:W-:Y:S01]  /*3250*/  BSSY B1, `(.L_x_1833) ;  /* 0x0000007000017945 */ /* 0x000fe20003800000 */
[----:B------:R-:W-:Y:S01]  /*3260*/  IMAD.MOV.U32 R27, RZ, RZ, R8 ;  /* 0x000000ffff1b7224 */ /* 0x000fe200078e0008 */
[----:B------:R-:W-:Y:S01]  /*3270*/  MOV R63, 0x1f ;  /* 0x0000001f003f7802 */ /* 0x000fe20000000f00 */
[----:B------:R-:W-:-:S07]  /*3280*/  IMAD.MOV.U32 R64, RZ, RZ, -0x1 ;  /* 0xffffffffff407424 */ /* 0x000fce00078e00ff */
[----:B01234-:R-:W-:Y:S05]  /*3290*/  WARPSYNC.COLLECTIVE R64, `(.L_x_1834) ;  /* 0x0000000040087348 */ /* 0x01ffea0003c00000 */
[----:B------:R0:W0:Y:S02]  /*32a0*/  SHFL.IDX P6, R63, R65, R27, R63 ;  /* 0x0000001b413f7389 */ /* 0x00002400000c003f */
[----:B01234-:R-:W-:Y:S05]  /*32b0*/  ENDCOLLECTIVE ;  /* 0x000000000000791b */ /* 0x01ffea0003800000 */
.L_x_1834:
[----:B------:R-:W-:Y:S05]  /*32c0*/  BSYNC B1 ;  /* 0x0000000000017941 */ /* 0x000fea0003800000 */
.L_x_1833:
[----:B------:R-:W-:Y:S05]  /*32d0*/  BRA `(.L_x_1835) ;  /* 0xffffffec00a47947 */ /* 0x000fea000383ffff */
.L_x_1793:
[----:B------:R-:W-:Y:S01]  /*32e0*/  HFMA2 R63, -RZ, RZ, 0, 1.847743988037109375e-06 ;  /* 0x0000001fff3f7431 */ /* 0x000fe200000001ff */
[----:B------:R-:W-:Y:S01]  /*32f0*/  BSSY B1, `(.L_x_1836) ;  /* 0x0000006000017945 */ /* 0x000fe20003800000 */
[----:B------:R-:W-:Y:S02]  /*3300*/  IMAD.MOV.U32 R27, RZ, RZ, R9 ;  /* 0x000000ffff1b7224 */ /* 0x000fe400078e0009 */
[----:B------:R-:W-:-:S07]  /*3310*/  IMAD.MOV.U32 R64, RZ, RZ, -0x1 ;  /* 0xffffffffff407424 */ /* 0x000fce00078e00ff */
[----:B01234-:R-:W-:Y:S05]  /*3320*/  WARPSYNC.COLLECTIVE R64, `(.L_x_1837) ;  /* 0x0000000040087348 */ /* 0x01ffea0003c00000 */
[----:B------:R0:W0:Y:S02]  /*3330*/  SHFL.IDX P6, R63, R65, R27, R63 ;  /* 0x0000001b413f7389 */ /* 0x00002400000c003f */
[----:B01234-:R-:W-:Y:S05]  /*3340*/  ENDCOLLECTIVE ;  /* 0x000000000000791b */ /* 0x01ffea0003800000 */
.L_x_1837:
[----:B------:R-:W-:Y:S05]  /*3350*/  BSYNC B1 ;  /* 0x0000000000017941 */ /* 0x000fea0003800000 */
.L_x_1836:
[----:B------:R-:W-:Y:S05]  /*3360*/  BRA `(.L_x_1838) ;  /* 0xffffffec00987947 */ /* 0x000fea000383ffff */
.L_x_1795:
[----:B------:R-:W-:Y:S01]  /*3370*/  BSSY B1, `(.L_x_1839) ;  /* 0x0000007000017945 */ /* 0x000fe20003800000 */
[----:B------:R-:W-:Y:S01]  /*3380*/  IMAD.MOV.U32 R27, RZ, RZ, R10 ;  /* 0x000000ffff1b7224 */ /* 0x000fe200078e000a */
[----:B------:R-:W-:Y:S01]  /*3390*/  MOV R63, 0x1f ;  /* 0x0000001f003f7802 */ /* 0x000fe20000000f00 */
[----:B------:R-:W-:-:S07]  /*33a0*/  IMAD.MOV.U32 R64, RZ, RZ, -0x1 ;  /* 0xffffffffff407424 */ /* 0x000fce00078e00ff */
[----:B01234-:R-:W-:Y:S05]  /*33b0*/  WARPSYNC.COLLECTIVE R64, `(.L_x_1840) ;  /* 0x0000000040087348 */ /* 0x01ffea0003c00000 */
[----:B------:R0:W0:Y:S02]  /*33c0*/  SHFL.IDX P6, R63, R65, R27, R63 ;  /* 0x0000001b413f7389 */ /* 0x00002400000c003f */
[----:B01234-:R-:W-:Y:S05]  /*33d0*/  ENDCOLLECTIVE ;  /* 0x000000000000791b */ /* 0x01ffea0003800000 */
.L_x_1840:
[----:B------:R-:W-:Y:S05]  /*33e0*/  BSYNC B1 ;  /* 0x0000000000017941 */ /* 0x000fea0003800000 */
.L_x_1839:
[----:B------:R-:W-:Y:S05]  /*33f0*/  BRA `(.L_x_1841) ;  /* 0xffffffec008c7947 */ /* 0x000fea000383ffff */
.L_x_1797:
[----:B------:R-:W-:Y:S01]  /*3400*/  HFMA2 R63, -RZ, RZ, 0, 1.847743988037109375e-06 ;  /* 0x0000001fff3f7431 */ /* 0x000fe200000001ff */
[----:B------:R-:W-:Y:S01]  /*3410*/  BSSY B1, `(.L_x_1842) ;  /* 0x0000006000017945 */ /* 0x000fe20003800000 */
[----:B------:R-:W-:Y:S02]  /*3420*/  IMAD.MOV.U32 R27, RZ, RZ, R11 ;  /* 0x000000ffff1b7224 */ /* 0x000fe400078e000b */
[----:B------:R-:W-:-:S07]  /*3430*/  IMAD.MOV.U32 R64, RZ, RZ, -0x1 ;  /* 0xffffffffff407424 */ /* 0x000fce00078e00ff */
[----:B01234-:R-:W-:Y:S05]  /*3440*/  WARPSYNC.COLLECTIVE R64, `(.L_x_1843) ;  /* 0x0000000040087348 */ /* 0x01ffea0003c00000 */
[----:B------:R0:W0:Y:S02]  /*3450*/  SHFL.IDX P6, R63, R65, R27, R63 ;  /* 0x0000001b413f7389 */ /* 0x00002400000c003f */
[----:B01234-:R-:W-:Y:S05]  /*3460*/  ENDCOLLECTIVE ;  /* 0x000000000000791b */ /* 0x01ffea0003800000 */
.L_x_1843:
[----:B------:R-:W-:Y:S05]  /*3470*/  BSYNC B1 ;  /* 0x0000000000017941 */ /* 0x000fea0003800000 */
.L_x_1842:
[----:B------:R-:W-:Y:S05]  /*3480*/  BRA `(.L_x_1844) ;  /* 0xffffffec00807947 */ /* 0x000fea000383ffff */
.L_x_1799:
[----:B------:R-:W-:Y:S01]  /*3490*/  BSSY B1, `(.L_x_1845) ;  /* 0x0000007000017945 */ /* 0x000fe20003800000 */
[----:B------:R-:W-:Y:S01]  /*34a0*/  IMAD.MOV.U32 R27, RZ, RZ, R12 ;  /* 0x000000ffff1b7224 */ /* 0x000fe200078e000c */
[----:B------:R-:W-:Y:S01]  /*34b0*/  MOV R63, 0x1f ;  /* 0x0000001f003f7802 */ /* 0x000fe20000000f00 */
[----:B------:R-:W-:-:S07]  /*34c0*/  IMAD.MOV.U32 R64, RZ, RZ, -0x1 ;  /* 0xffffffffff407424 */ /* 0x000fce00078e00ff */
[----:B01234-:R-:W-:Y:S05]  /*34d0*/  WARPSYNC.COLLECTIVE R64, `(.L_x_1846) ;  /* 0x0000000040087348 */ /* 0x01ffea0003c00000 */
[----:B------:R0:W0:Y:S02]  /*34e0*/  SHFL.IDX P6, R63, R65, R27, R63 ;  /* 0x0000001b413f7389 */ /* 0x00002400000c003f */
[----:B01234-:R-:W-:Y:S05]  /*34f0*/  ENDCOLLECTIVE ;  /* 0x000000000000791b */ /* 0x01ffea0003800000 */
.L_x_1846:
[----:B------:R-:W-:Y:S05]  /*3500*/  BSYNC B1 ;  /* 0x0000000000017941 */ /* 0x000fea0003800000 */
.L_x_1845:
[----:B------:R-:W-:Y:S05]  /*3510*/  BRA `(.L_x_1847) ;  /* 0xffffffec00747947 */ /* 0x000fea000383ffff */
.L_x_1801:
[----:B------:R-:W-:Y:S01]  /*3520*/  HFMA2 R63, -RZ, RZ, 0, 1.847743988037109375e-06 ;  /* 0x0000001fff3f7431 */ /* 0x000fe200000001ff */
[----:B------:R-:W-:Y:S01]  /*3530*/  BSSY B1, `(.L_x_1848) ;  /* 0x0000006000017945 */ /* 0x000fe20003800000 */
[----:B------:R-:W-:Y:S02]  /*3540*/  IMAD.MOV.U32 R27, RZ, RZ, R13 ;  /* 0x000000ffff1b7224 */ /* 0x000fe400078e000d */
[----:B------:R-:W-:-:S07]  /*3550*/  IMAD.MOV.U32 R64, RZ, RZ, -0x1 ;  /* 0xffffffffff407424 */ /* 0x000fce00078e00ff */
[----:B01234-:R-:W-:Y:S05]  /*3560*/  WARPSYNC.COLLECTIVE R64, `(.L_x_1849) ;  /* 0x0000000040087348 */ /* 0x01ffea0003c00000 */
[----:B------:R0:W0:Y:S02]  /*3570*/  SHFL.IDX P6, R63, R65, R27, R63 ;  /* 0x0000001b413f7389 */ /* 0x00002400000c003f */
[----:B01234-:R-:W-:Y:S05]  /*3580*/  ENDCOLLECTIVE ;  /* 0x000000000000791b */ /* 0x01ffea0003800000 */
.L_x_1849:
[----:B------:R-:W-:Y:S05]  /*3590*/  BSYNC B1 ;  /* 0x0000000000017941 */ /* 0x000fea0003800000 */
.L_x_1848:
[----:B------:R-:W-:Y:S05]  /*35a0*/  BRA `(.L_x_1850) ;  /* 0xffffffec00687947 */ /* 0x000fea000383ffff */
.L_x_1803:
[----:B------:R-:W-:Y:S01]  /*35b0*/  BSSY B1, `(.L_x_1851) ;  /* 0x0000007000017945 */ /* 0x000fe20003800000 */
[----:B------:R-:W-:Y:S01]  /*35c0*/  IMAD.MOV.U32 R27, RZ, RZ, R14 ;  /* 0x000000ffff1b7224 */ /* 0x000fe200078e000e */
[----:B------:R-:W-:Y:S01]  /*35d0*/  MOV R63, 0x1f ;  /* 0x0000001f003f7802 */ /* 0x000fe20000000f00 */
[----:B------:R-:W-:-:S07]  /*35e0*/  IMAD.MOV.U32 R64, RZ, RZ, -0x1 ;  /* 0xffffffffff407424 */ /* 0x000fce00078e00ff */
[----:B01234-:R-:W-:Y:S05]  /*35f0*/  WARPSYNC.COLLECTIVE R64, `(.L_x_1852) ;  /* 0x0000000040087348 */ /* 0x01ffea0003c00000 */
[----:B------:R0:W0:Y:S02]  /*3600*/  SHFL.IDX P6, R63, R65, R27, R63 ;  /* 0x0000001b413f7389 */ /* 0x00002400000c003f */
[----:B01234-:R-:W-:Y:S05]  /*3610*/  ENDCOLLECTIVE ;  /* 0x000000000000791b */ /* 0x01ffea0003800000 */
.L_x_1852:
[----:B------:R-:W-:Y:S05]  /*3620*/  BSYNC B1 ;  /* 0x0000000000017941 */ /* 0x000fea0003800000 */
.L_x_1851:
[----:B------:R-:W-:Y:S05]  /*3630*/  BRA `(.L_x_1853) ;  /* 0xffffffec005c7947 */ /* 0x000fea000383ffff */
.L_x_1805:
[----:B------:R-:W-:Y:S01]  /*3640*/  HFMA2 R63, -RZ, RZ, 0, 1.847743988037109375e-06 ;  /* 0x0000001fff3f7431 */ /* 0x000fe200000001ff */
[----:B------:R-:W-:Y:S01]  /*3650*/  BSSY B1, `(.L_x_1854) ;  /* 0x0000006000017945 */ /* 0x000fe20003800000 */
[----:B------:R-:W-:Y:S02]  /*3660*/  IMAD.MOV.U32 R27, RZ, RZ, R15 ;  /* 0x000000ffff1b7224 */ /* 0x000fe400078e000f */
[----:B------:R-:W-:-:S07]  /*3670*/  IMAD.MOV.U32 R64, RZ, RZ, -0x1 ;  /* 0xffffffffff407424 */ /* 0x000fce00078e00ff */
[----:B01234-:R-:W-:Y:S05]  /*3680*/  WARPSYNC.COLLECTIVE R64, `(.L_x_1855) ;  /* 0x0000000040087348 */ /* 0x01ffea0003c00000 */
[----:B------:R0:W0:Y:S02]  /*3690*/  SHFL.IDX P6, R63, R65, R27, R63 ;  /* 0x0000001b413f7389 */ /* 0x00002400000c003f */
[----:B01234-:R-:W-:Y:S05]  /*36a0*/  ENDCOLLECTIVE ;  /* 0x000000000000791b */ /* 0x01ffea0003800000 */
.L_x_1855:
[----:B------:R-:W-:Y:S05]  /*36b0*/  BSYNC B1 ;  /* 0x0000000000017941 */ /* 0x000fea0003800000 */
.L_x_1854:
[----:B------:R-:W-:Y:S05]  /*36c0*/  BRA `(.L_x_1856) ;  /* 0xffffffec00507947 */ /* 0x000fea000383ffff */
.L_x_1807:
[----:B------:R-:W-:Y:S01]  /*36d0*/  BSSY B1, `(.L_x_1857) ;  /* 0x0000007000017945 */ /* 0x000fe20003800000 */
[----:B------:R-:W-:Y:S01]  /*36e0*/  IMAD.MOV.U32 R27, RZ, RZ, R16 ;  /* 0x000000ffff1b7224 */ /* 0x000fe200078e0010 */
[----:B------:R-:W-:Y:S01]  /*36f0*/  MOV R63, 0x1f ;  /* 0x0000001f003f7802 */ /* 0x000fe20000000f00 */
[----:B------:R-:W-:-:S07]  /*3700*/  IMAD.MOV.U32 R64, RZ, RZ, -0x1 ;  /* 0xffffffffff407424 */ /* 0x000fce00078e00ff */
[----:B01234-:R-:W-:Y:S05]  /*3710*/  WARPSYNC.COLLECTIVE R64, `(.L_x_1858) ;  /* 0x0000000040087348 */ /* 0x01ffea0003c00000 */
[----:B------:R0:W0:Y:S02]  /*3720*/  SHFL.IDX P6, R63, R65, R27, R63 ;  /* 0x0000001b413f7389 */ /* 0x00002400000c003f */
[----:B01234-:R-:W-:Y:S05]  /*3730*/  ENDCOLLECTIVE ;  /* 0x000000000000791b */ /* 0x01ffea0003800000 */
.L_x_1858:
[----:B------:R-:W-:Y:S05]  /*3740*/  BSYNC B1 ;  /* 0x0000000000017941 */ /* 0x000fea0003800000 */
.L_x_1857:
[----:B------:R-:W-:Y:S05]  /*3750*/  BRA `(.L_x_1859) ;  /* 0xffffffec00447947 */ /* 0x000fea000383ffff */
.L_x_1809:
[----:B------:R-:W-:Y:S01]  /*3760*/  HFMA2 R63, -RZ, RZ, 0, 1.847743988037109375e-06 ;  /* 0x0000001fff3f7431 */ /* 0x000fe200000001ff */
[----:B------:R-:W-:Y:S01]  /*3770*/  BSSY B1, `(.L_x_1860) ;  /* 0x0000006000017945 */ /* 0x000fe20003800000 */
[----:B------:R-:W-:Y:S02]  /*3780*/  IMAD.MOV.U32 R27, RZ, RZ, R17 ;  /* 0x000000ffff1b7224 */ /* 0x000fe400078e0011 */
[----:B------:R-:W-:-:S07]  /*3790*/  IMAD.MOV.U32 R64, RZ, RZ, -0x1 ;  /* 0xffffffffff407424 */ /* 0x000fce00078e00ff */
[----:B01234-:R-:W-:Y:S05]  /*37a0*/  WARPSYNC.COLLECTIVE R64, `(.L_x_1861) ;  /* 0x0000000040087348 */ /* 0x01ffea0003c00000 */
[----:B------:R0:W0:Y:S02]  /*37b0*/  SHFL.IDX P6, R63, R65, R27, R63 ;  /* 0x0000001b413f7389 */ /* 0x00002400000c003f */
[----:B01234-:R-:W-:Y:S05]  /*37c0*/  ENDCOLLECTIVE ;  /* 0x000000000000791b */ /* 0x01ffea0003800000 */
.L_x_1861:
[----:B------:R-:W-:Y:S05]  /*37d0*/  BSYNC B1 ;  /* 0x0000000000017941 */ /* 0x000fea0003800000 */
.L_x_1860:
[----:B------:R-:W-:Y:S05]  /*37e0*/  BRA `(.L_x_1862) ;  /* 0xffffffec00387947 */ /* 0x000fea000383ffff */
.L_x_1811:
[----:B------:R-:W-:Y:S01]  /*37f0*/  BSSY B1, `(.L_x_1863) ;  /* 0x0000007000017945 */ /* 0x000fe20003800000 */
[----:B------:R-:W-:Y:S01]  /*3800*/  IMAD.MOV.U32 R27, RZ, RZ, R18 ;  /* 0x000000ffff1b7224 */ /* 0x000fe200078e0012 */
[----:B------:R-:W-:Y:S01]  /*3810*/  MOV R63, 0x1f ;  /* 0x0000001f003f7802 */ /* 0x000fe20000000f00 */
[----:B------:R-:W-:-:S07]  /*3820*/  IMAD.MOV.U32 R64, RZ, RZ, -0x1 ;  /* 0xffffffffff407424 */ /* 0x000fce00078e00ff */
[----:B01234-:R-:W-:Y:S05]  /*3830*/  WARPSYNC.COLLECTIVE R64, `(.L_x_1864) ;  /* 0x0000000040087348 */ /* 0x01ffea0003c00000 */
[----:B------:R0:W0:Y:S02]  /*3840*/  SHFL.IDX P6, R63, R65, R27, R63 ;  /* 0x0000001b413f7389 */ /* 0x00002400000c003f */
[----:B01234-:R-:W-:Y:S05]  /*3850*/  ENDCOLLECTIVE ;  /* 0x000000000000791b */ /* 0x01ffea0003800000 */
.L_x_1864:
[----:B------:R-:W-:Y:S05]  /*3860*/  BSYNC B1 ;  /* 0x0000000000017941 */ /* 0x000fea0003800000 */
.L_x_1863:
[----:B------:R-:W-:Y:S05]  /*3870*/  BRA `(.L_x_1865) ;  /* 0xffffffec002c7947 */ /* 0x000fea000383ffff */
.L_x_1813:
[----:B------:R-:W-:Y:S01]  /*3880*/  HFMA2 R63, -RZ, RZ, 0, 1.847743988037109375e-06 ;  /* 0x0000001fff3f7431 */ /* 0x000fe200000001ff */
[----:B------:R-:W-:Y:S01]  /*3890*/  BSSY B1, `(.L_x_1866) ;  /* 0x0000006000017945 */ /* 0x000fe20003800000 */
[----:B------:R-:W-:Y:S02]  /*38a0*/  IMAD.MOV.U32 R27, RZ, RZ, R19 ;  /* 0x000000ffff1b7224 */ /* 0x000fe400078e0013 */
[----:B------:R-:W-:-:S07]  /*38b0*/  IMAD.MOV.U32 R64, RZ, RZ, -0x1 ;  /* 0xffffffffff407424 */ /* 0x000fce00078e00ff */
[----:B01234-:R-:W-:Y:S05]  /*38c0*/  WARPSYNC.COLLECTIVE R64, `(.L_x_1867) ;  /* 0x0000000040087348 */ /* 0x01ffea0003c00000 */
[----:B------:R0:W0:Y:S02]  /*38d0*/  SHFL.IDX P6, R63, R65, R27, R63 ;  /* 0x0000001b413f7389 */ /* 0x00002400000c003f */
[----:B01234-:R-:W-:Y:S05]  /*38e0*/  ENDCOLLECTIVE ;  /* 0x000000000000791b */ /* 0x01ffea0003800000 */
.L_x_1867:
[----:B------:R-:W-:Y:S05]  /*38f0*/  BSYNC B1 ;  /* 0x0000000000017941 */ /* 0x000fea0003800000 */
.L_x_1866:
[----:B------:R-:W-:Y:S05]  /*3900*/  BRA `(.L_x_1868) ;  /* 0xffffffec00207947 */ /* 0x000fea000383ffff */
        .weak           $__internal_55_$__cuda_sm20_div_s16
        .type           $__internal_55_$__cuda_sm20_div_s16,@function
        .size           $__internal_55_$__cuda_sm20_div_s16,($__internal_56_$__cuda_sm20_div_u16 - $__internal_55_$__cuda_sm20_div_s16)
$__internal_55_$__cuda_sm20_div_s16:
        /* <DEDUP_REMOVED lines=24> */
[----:B------:R-:W-:Y:S05]  /*3a90*/  RET.REL.NODEC R20 `(_Z9cuda_gemmIiLi128ELi4ELi1ELi2048ELi32ELi32ELi64ELi1ELi0EEviiiPT_S1_S1_iii) ;  /* 0xffffffc414587950 */ /* 0x000fea0003c3ffff */
        .weak           $__internal_56_$__cuda_sm20_div_u16
        .type           $__internal_56_$__cuda_sm20_div_u16,@function
        .size           $__internal_56_$__cuda_sm20_div_u16,(.L_x_38559 - $__internal_56_$__cuda_sm20_div_u16)
$__internal_56_$__cuda_sm20_div_u16:
        /* <DEDUP_REMOVED lines=19> */
[----:B------:R-:W-:Y:S06]  /*3bd0*/  RET.REL.NODEC R6 `(_Z9cuda_gemmIiLi128ELi4ELi1ELi2048ELi32ELi32ELi64ELi1ELi0EEviiiPT_S1_S1_iii) ;  /* 0xffffffc406087950 */ /* 0x000fec0003c3ffff */
.L_x_1869:
        /* <DEDUP_REMOVED lines=10> */
.L_x_38559:


//--------------------- .text._Z9cuda_gemmIiLi128ELi4ELi1ELi2048ELi32ELi32ELi64ELi0ELi1EEviiiPT_S1_S1_iii --------------------------
	.section	.text._Z9cuda_gemmIiLi128ELi4ELi1ELi2048ELi32ELi32ELi64ELi0ELi1EEviiiPT_S1_S1_iii,"ax",@progbits
	.align	128
        .global         _Z9cuda_gemmIiLi128ELi4ELi1ELi2048ELi32ELi32ELi64ELi0ELi1EEviiiPT_S1_S1_iii
        .type           _Z9cuda_gemmIiLi128ELi4ELi1ELi2048ELi32ELi32ELi64ELi0ELi1EEviiiPT_S1_S1_iii,@function
        .size           _Z9cuda_gemmIiLi128ELi4ELi1ELi2048ELi32ELi32ELi64ELi0ELi1EEviiiPT_S1_S1_iii,(.L_x_38560 - _Z9cuda_gemmIiLi128ELi4ELi1ELi2048ELi32ELi32ELi64ELi0ELi1EEviiiPT_S1_S1_iii)
        .other          _Z9cuda_gemmIiLi128ELi4ELi1ELi2048ELi32ELi32ELi64ELi0ELi1EEviiiPT_S1_S1_iii,@"STO_CUDA_ENTRY STV_DEFAULT"
_Z9cuda_gemmIiLi128ELi4ELi1ELi2048ELi32ELi32ELi64ELi0ELi1EEviiiPT_S1_S1_iii:
.text._Z9cuda_gemmIiLi128ELi4ELi1ELi2048ELi32ELi32ELi64ELi0ELi1EEviiiPT_S1_S1_iii:
        /* <DEDUP_REMOVED lines=18> */
[C---:B------:R-:W-:Y:S01]  /*0120*/  LOP3.LUT R56, R2.reuse, 0xf, RZ, 0xc0, !PT ;  /* 0x0000000f02387812 */ /* 0x040fe200078ec0ff */
[----:B------:R-:W-:Y:S01]  /*0130*/  IMAD.SHL.U32 R11, R2, 0x10, RZ ;  /* 0x00000010020b7824 */ /* 0x000fe200078e00ff */
[----:B------:R-:W-:Y:S01]  /*0140*/  SHF.R.U32.HI R58, RZ, 0x1, R2 ;  /* 0x00000001ff3a7819 */ /* 0x000fe20000011602 */
[----:B-----5:R-:W-:Y:S01]  /*0150*/  USHF.L.U32 UR10, UR5, 0xb, URZ ;  /* 0x0000000b050a7899 */ /* 0x020fe200080006ff */
[----:B---3--:R-:W-:Y:S01]  /*0160*/  LEA R55, R55, R8, 0x18 ;  /* 0x0000000837377211 */ /* 0x008fe200078ec0ff */
[----:B------:R-:W-:Y:S01]  /*0170*/  USHF.L.U32 UR5, UR5, 0x6, URZ ;  /* 0x0000000605057899 */ /* 0x000fe200080006ff */
[----:B------:R-:W-:Y:S01]  /*0180*/  LOP3.LUT R4, R6, 0x7c, RZ, 0xc0, !PT ;  /* 0x0000007c06047812 */ /* 0x000fe200078ec0ff */
[----:B----4-:R-:W-:Y:S01]  /*0190*/  IMAD R57, R57, 0x400, R56 ;  /* 0x0000040039397824 */ /* 0x010fe200078e0238 */
[----:B------:R-:W-:Y:S01]  /*01a0*/  LOP3.LUT R15, R11, 0x10, RZ, 0xc0, !PT ;  /* 0x000000100b0f7812 */ /* 0x000fe200078ec0ff */
[----:B------:R-:W-:-:S02]  /*01b0*/  IMAD R56, R56, 0x84, R55 ;  /* 0x0000008438387824 */ /* 0x000fc400078e0237 */
[----:B------:R-:W-:Y:S02]  /*01c0*/  IMAD.IADD R55, R55, 0x1, R4 ;  /* 0x0000000137377824 */ /* 0x000fe400078e0204 */
[----:B-1----:R-:W-:Y:S02]  /*01d0*/  VIADD R4, R2, UR11 ;  /* 0x0000000b02047c36 */ /* 0x002fe40008000000 */
[----:B------:R-:W-:-:S03]  /*01e0*/  IMAD R17, R58, 0x20, R15 ;  /* 0x000000203a117824 */ /* 0x000fc600078e020f */
[----:B------:R-:W-:-:S04]  /*01f0*/  LOP3.LUT R4, R4, 0x7ff, RZ, 0x3c, !PT ;  /* 0x000007ff04047812 */ /* 0x000fc800078e3cff */
[----:B------:R-:W-:-:S07]  /*0200*/  LOP3.LUT R14, R4, 0xffff, RZ, 0xc0, !PT ;  /* 0x0000ffff040e7812 */ /* 0x000fce00078ec0ff */
[----:B------:R-:W-:Y:S05]  /*0210*/  CALL.REL.NOINC `($__internal_57_$__cuda_sm20_div_u16) ;  /* 0x0000001400fc7944 */ /* 0x000fea0003c00000 */
[----:B------:R-:W0:Y:S01]  /*0220*/  LDCU UR6, c[0x0][0x388] ;  /* 0x00007100ff0677ac */ /* 0x000e220008000800 */
[----:B------:R-:W-:Y:S01]  /*0230*/  LOP3.LUT R6, R6, 0x7ff, RZ, 0x3c, !PT ;  /* 0x000007ff06067812 */ /* 0x000fe200078e3cff */
[----:B------:R-:W-:Y:S01]  /*0240*/  IMAD.MOV.U32 R12, RZ, RZ, R13 ;  /* 0x000000ffff0c7224 */ /* 0x000fe200078e000d */
[C---:B------:R-:W-:Y:S02]  /*0250*/  LOP3.LUT R13, R7.reuse, 0xffff, RZ, 0xc0, !PT ;  /* 0x0000ffff070d7812 */ /* 0x040fe400078ec0ff */
[----:B------:R-:W-:Y:S02]  /*0260*/  IADD3 R6, PT, PT, -R7, R6, RZ ;  /* 0x0000000607067210 */ /* 0x000fe40007ffe1ff */
[----:B------:R-:W-:Y:S02]  /*0270*/  MOV R16, 0x2d0 ;  /* 0x000002d000107802 */ /* 0x000fe40000000f00 */
[----:B------:R-:W-:Y:S01]  /*0280*/  LOP3.LUT R14, R6, 0xffff, RZ, 0xc0, !PT ;  /* 0x0000ffff060e7812 */ /* 0x000fe200078ec0ff */
[----:B0-----:R-:W-:-:S04]  /*0290*/  USHF.R.S32.HI UR4, URZ, 0x1f, UR6 ;  /* 0x0000001fff047899 */ /* 0x001fc80008011406 */
[----:B------:R-:W-:-:S04]  /*02a0*/  ULEA.HI UR4, UR4, UR6, URZ, 0x5 ;  /* 0x0000000604047291 */ /* 0x000fc8000f8f28ff */
[----:B------:R-:W-:-:S12]  /*02b0*/  USHF.R.S32.HI UR6, URZ, 0x5, UR4 ;  /* 0x00000005ff067899 */ /* 0x000fd80008011404 */
[----:B------:R-:W-:Y:S05]  /*02c0*/  CALL.REL.NOINC `($__internal_57_$__cuda_sm20_div_u16) ;  /* 0x0000001400d07944 */ /* 0x000fea0003c00000 */
[----:B------:R-:W0:Y:S01]  /*02d0*/  S2R R6, SR_CgaCtaId ;  /* 0x0000000000067919 */ /* 0x000e220000008800 */
[----:B------:R-:W-:Y:S01]  /*02e0*/  VIADD R39, R8, 0x880 ;  /* 0x0000088008277836 */ /* 0x000fe20000000000 */
        /* <DEDUP_REMOVED lines=27> */
[----:B0-----:R-:W-:Y:S02]  /*04a0*/  LEA R39, R6, R39, 0x18 ;  /* 0x0000002706277211 */ /* 0x001fe400078ec0ff */
[----:B------:R-:W-:Y:S02]  /*04b0*/  IADD3 R6, PT, PT, R58, 0x3, RZ ;  /* 0x000000033a067810 */ /* 0x000fe40007ffe0ff */
[----:B------:R-:W-:Y:S02]  /*04c0*/  LOP3.LUT R62, R23, 0xf, RZ, 0xc0, !PT ;  /* 0x0000000f173e7812 */ /* 0x000fe400078ec0ff */
[----:B------:R-:W-:-:S02]  /*04d0*/  LOP3.LUT R6, R6, 0xf, RZ, 0xc0, !PT ;  /* 0x0000000f06067812 */ /* 0x000fc400078ec0ff */
[C---:B------:R-:W-:Y:S02]  /*04e0*/  LOP3.LUT R44, R17.reuse, R28, RZ, 0xfc, !PT ;  /* 0x0000001c112c7212 */ /* 0x040fe400078efcff */
[C---:B------:R-:W-:Y:S02]  /*04f0*/  LOP3.LUT R18, R17.reuse, R6, RZ, 0xfc, !PT ;  /* 0x0000000611127212 */ /* 0x040fe400078efcff */
[----:B------:R-:W-:Y:S01]  /*0500*/  LOP3.LUT R35, R6, 0x10, R11, 0xf8, !PT ;  /* 0x0000001006237812 */ /* 0x000fe200078ef80b */
[----:B------:R-:W-:Y:S01]  /*0510*/  IMAD R44, R44, 0x4, R39 ;  /* 0x000000042c2c7824 */ /* 0x000fe200078e0227 */
[----:B------:R-:W-:Y:S01]  /*0520*/  LOP3.LUT R6, R28, 0x10, R11, 0xf8, !PT ;  /* 0x000000101c067812 */ /* 0x000fe200078ef80b */
[----:B------:R-:W-:Y:S01]  /*0530*/  IMAD R51, R18, 0x4, R39 ;  /* 0x0000000412337824 */ /* 0x000fe200078e0227 */
[----:B------:R-:W-:Y:S02]  /*0540*/  LOP3.LUT R26, R17, R24, RZ, 0xfc, !PT ;  /* 0x00000018111a7212 */ /* 0x000fe400078efcff */
[----:B------:R-:W-:-:S02]  /*0550*/  LOP3.LUT R5, R24, 0x10, R11, 0xf8, !PT ;  /* 0x0000001018057812 */ /* 0x000fc400078ef80b */
[C---:B------:R-:W-:Y:S02]  /*0560*/  LOP3.LUT R28, R17.reuse, R40, RZ, 0xfc, !PT ;  /* 0x00000028111c7212 */ /* 0x040fe400078efcff */
[----:B------:R-:W-:Y:S02]  /*0570*/  LOP3.LUT R9, R40, 0x10, R11, 0xf8, !PT ;  /* 0x0000001028097812 */ /* 0x000fe400078ef80b */
[C---:B------:R-:W-:Y:S02]  /*0580*/  LOP3.LUT R54, R17.reuse, 0xf, R58, 0xf8, !PT ;  /* 0x0000000f11367812 */ /* 0x040fe400078ef83a */
[C---:B------:R-:W-:Y:S02]  /*0590*/  LOP3.LUT R16, R17.reuse, R4, RZ, 0xfc, !PT ;  /* 0x0000000411107212 */ /* 0x040fe400078efcff */
        /* <DEDUP_REMOVED lines=10> */
[----:B------:R-:W-:Y:S01]  /*0640*/  LOP3.LUT R7, R30, 0x10, R11, 0xf8, !PT ;  /* 0x000000101e077812 */ /* 0x000fe200078ef80b */
[--C-:B------:R-:W-:Y:S01]  /*0650*/  IMAD R47, R22, 0x4, R39.reuse ;  /* 0x00000004162f7824 */ /* 0x100fe200078e0227 */
[C---:B------:R-:W-:Y:S01]  /*0660*/  LOP3.LUT R42, R17.reuse, R38, RZ, 0xfc, !PT ;  /* 0x00000026112a7212 */ /* 0x040fe200078efcff */
[----:B------:R-:W-:Y:S01]  /*0670*/  IMAD R43, R24, 0x4, R39 ;  /* 0x00000004182b7824 */ /* 0x000fe200078e0227 */
[----:B------:R-:W-:-:S02]  /*0680*/  LOP3.LUT R40, R17, R60, RZ, 0xfc, !PT ;  /* 0x0000003c11287212 */ /* 0x000fc400078efcff */
[C---:B------:R-:W-:Y:S01]  /*0690*/  LOP3.LUT R46, R17.reuse, 0x8, R14, 0xf6, !PT ;  /* 0x00000008112e7812 */ /* 0x040fe200078ef60e */
[--C-:B------:R-:W-:Y:S01]  /*06a0*/  IMAD R42, R42, 0x4, R39.reuse ;  /* 0x000000042a2a7824 */ /* 0x100fe200078e0227 */
[C---:B------:R-:W-:Y:S01]  /*06b0*/  LOP3.LUT R50, R17.reuse, R34, RZ, 0xfc, !PT ;  /* 0x0000002211327212 */ /* 0x040fe200078efcff */
[----:B------:R-:W-:Y:S01]  /*06c0*/  IMAD R40, R40, 0x4, R39 ;  /* 0x0000000428287824 */ /* 0x000fe200078e0227 */
[----:B------:R-:W-:Y:S02]  /*06d0*/  LOP3.LUT R30, R17, R62, RZ, 0xfc, !PT ;  /* 0x0000003e111e7212 */ /* 0x000fe400078efcff */
[--C-:B------:R-:W-:Y:S02]  /*06e0*/  LOP3.LUT R37, R4, 0x10, R11.reuse, 0xf8, !PT ;  /* 0x0000001004257812 */ /* 0x100fe400078ef80b */
[--C-:B------:R-:W-:Y:S02]  /*06f0*/  LOP3.LUT R33, R8, 0x10, R11.reuse, 0xf8, !PT ;  /* 0x0000001008217812 */ /* 0x100fe400078ef80b */
[----:B------:R-:W-:-:S02]  /*0700*/  LOP3.LUT R4, R10, 0x10, R11, 0xf8, !PT ;  /* 0x000000100a047812 */ /* 0x000fc400078ef80b */
[--C-:B------:R-:W-:Y:S02]  /*0710*/  LOP3.LUT R36, R36, 0x10, R11.reuse, 0xf8, !PT ;  /* 0x0000001024247812 */ /* 0x100fe400078ef80b */
[--C-:B------:R-:W-:Y:S02]  /*0720*/  LOP3.LUT R34, R34, 0x10, R11.reuse, 0xf8, !PT ;  /* 0x0000001022227812 */ /* 0x100fe400078ef80b */
[--C-:B------:R-:W-:Y:S02]  /*0730*/  LOP3.LUT R32, R32, 0x10, R11.reuse, 0xf8, !PT ;  /* 0x0000001020207812 */ /* 0x100fe400078ef80b */
[--C-:B------:R-:W-:Y:S02]  /*0740*/  LOP3.LUT R8, R38, 0x10, R11.reuse, 0xf8, !PT ;  /* 0x0000001026087812 */ /* 0x100fe400078ef80b */
[----:B------:R-:W-:Y:S02]  /*0750*/  LOP3.LUT R10, R60, 0x10, R11, 0xf8, !PT ;  /* 0x000000103c0a7812 */ /* 0x000fe400078ef80b */
[----:B------:R-:W-:-:S02]  /*0760*/  LEA R46, R46, R39, 0x2 ;  /* 0x000000272e2e7211 */ /* 0x000fc400078e10ff */
[-C--:B------:R-:W-:Y:S02]  /*0770*/  LEA R50, R50, R39.reuse, 0x2 ;  /* 0x0000002732327211 */ /* 0x080fe400078e10ff */
[-C--:B------:R-:W-:Y:S02]  /*0780*/  LEA R45, R26, R39.reuse, 0x2 ;  /* 0x000000271a2d7211 */ /* 0x080fe400078e10ff */
[----:B------:R-:W-:Y:S01]  /*0790*/  LEA R41, R28, R39, 0x2 ;  /* 0x000000271c297211 */ /* 0x000fe200078e10ff */
[----:B------:R-:W-:Y:S01]  /*07a0*/  IMAD R39, R30, 0x4, R39 ;  /* 0x000000041e277824 */ /* 0x000fe200078e0227 */
[----:B------:R-:W-:Y:S02]  /*07b0*/  LOP3.LUT R11, R62, 0x10, R11, 0xf8, !PT ;  /* 0x000000103e0b7812 */ /* 0x000fe400078ef80b */
[----:B------:R-:W-:Y:S02]  /*07c0*/  LOP3.LUT R12, R12, 0x3, RZ, 0xc0, !PT ;  /* 0x000000030c0c7812 */ /* 0x000fe400078ec0ff */
[----:B------:R-:W-:-:S02]  /*07d0*/  LOP3.LUT R13, R13, 0x3, RZ, 0xc0, !PT ;  /* 0x000000030d0d7812 */ /* 0x000fc400078ec0ff */
[C---:B------:R-:W-:Y:S02]  /*07e0*/  LOP3.LUT R14, R15.reuse, 0x8, R14, 0xf6, !PT ;  /* 0x000000080f0e7812 */ /* 0x040fe400078ef60e */
[----:B-1----:R-:W-:-:S07]  /*07f0*/  LOP3.LUT R38, R15, 0xf, R58, 0xf8, !PT ;  /* 0x0000000f0f267812 */ /* 0x002fce00078ef83a */
.L_x_1886:
[----:B------:R-:W-:Y:S01]  /*0800*/  ISETP.NE.AND P0, PT, R12, 0x2, PT ;  /* 0x000000020c00780c */ /* 0x000fe20003f05270 */
[----:B------:R-:W0:Y:S01]  /*0810*/  S2UR UR8, SR_CgaCtaId ;  /* 0x00000000000879c3 */ /* 0x000e220000008800 */
[----:B------:R-:W-:Y:S01]  /*0820*/  USHF.L.U32 UR14, UR11, 0x2, URZ ;  /* 0x000000020b0e7899 */ /* 0x000fe200080006ff */
[----:B------:R-:W-:Y:S01]  /*0830*/  BSSY.RECONVERGENT B0, `(.L_x_1870) ;  /* 0x0000015000007945 */ /* 0x000fe20003800200 */
[----:B------:R-:W-:Y:S01]  /*0840*/  UMOV UR4, 0x400 ;  /* 0x0000040000047882 */ /* 0x000fe20000000000 */
[----:B------:R-:W-:Y:S01]  /*0850*/  IMAD.SHL.U32 R61, R2, 0x4, RZ ;  /* 0x00000004023d7824 */ /* 0x000fe200078e00ff */
[----:B------:R-:W-:-:S07]  /*0860*/  MOV R16, R2 ;  /* 0x0000000200107202 */ /* 0x000fce0000000f00 */
[----:B-1----:R-:W-:Y:S05]  /*0870*/  @!P0 BRA `(.L_x_1871) ;  /* 0x0000000000408947 */ /* 0x002fea0003800000 */
        /* <DEDUP_REMOVED lines=12> */
[----:B------:R-:W-:-:S05]  /*0940*/  IADD3 R16, PT, PT, R16, UR11, RZ ;  /* 0x0000000b10107c10 */ /* 0x000fca000fffe0ff */
[----:B------:R-:W-:-:S05]  /*0950*/  VIADD R17, R16, UR11 ;  /* 0x0000000b10117c36 */ /* 0x000fca0008000000 */
[----:B------:R2:W-:Y:S01]  /*0960*/  @P0 STS [R18+UR14], RZ ;  /* 0x000000ff12000988 */ /* 0x0005e2000800080e */
[----:B------:R-:W-:-:S07]  /*0970*/  @P0 IMAD.MOV.U32 R16, RZ, RZ, R17 ;  /* 0x000000ffff100224 */ /* 0x000fce00078e0011 */
.L_x_1871:
[----:B0-----:R-:W-:Y:S05]  /*0980*/  BSYNC.RECONVERGENT B0 ;  /* 0x0000000000007941 */ /* 0x001fea0003800200 */
.L_x_1870:
[----:B------:R-:W-:Y:S01]  /*0990*/  UIADD3 UR7, UPT, UPT, UR4, 0x2880, URZ ;  /* 0x0000288004077890 */ /* 0x000fe2000fffe0ff */
[----:B------:R-:W-:Y:S03]  /*09a0*/  BSSY.RECONVERGENT B0, `(.L_x_1872) ;  /* 0x000000e000007945 */ /* 0x000fe60003800200 */
[----:B------:R-:W-:-:S06]  /*09b0*/  ULEA UR7, UR8, UR7, 0x18 ;  /* 0x0000000708077291 */ /* 0x000fcc000f8ec0ff */
[----:B--2---:R-:W-:-:S07]  /*09c0*/  LEA R18, R16, UR7, 0x2 ;  /* 0x0000000710127c11 */ /* 0x004fce000f8e10ff */
.L_x_1873:
        /* <DEDUP_REMOVED lines=12> */
.L_x_1872:
[----:B------:R-:W2:Y:S01]  /*0a90*/  LDC R60, c[0x0][0x388] ;  /* 0x0000e200ff3c7b82 */ /* 0x000ea20000000800 */
[----:B------:R-:W-:Y:S01]  /*0aa0*/  ISETP.NE.AND P0, PT, R13, 0x2, PT ;  /* 0x000000020d00780c */ /* 0x000fe20003f05270 */
[----:B------:R-:W-:Y:S01]  /*0ab0*/  BSSY.RECONVERGENT B0, `(.L_x_1874) ;  /* 0x000001f000007945 */ /* 0x000fe20003800200 */
[----:B--2---:R-:W-:-:S11]  /*0ac0*/  IMAD R60, R59, R60, UR10 ;  /* 0x0000000a3b3c7e24 */ /* 0x004fd6000f8e023c */
[----:B------:R-:W-:Y:S05]  /*0ad0*/  @!P0 BRA `(.L_x_1875) ;  /* 0x0000000000708947 */ /* 0x000fea0003800000 */
[----:B------:R-:W2:Y:S01]  /*0ae0*/  LDC.64 R20, c[0x0][0x390] ;  /* 0x0000e400ff147b82 */ /* 0x000ea20000000a00 */
[----:B0-----:R-:W-:-:S04]  /*0af0*/  IMAD.IADD R17, R61, 0x1, R60 ;  /* 0x000000013d117824 */ /* 0x001fc800078e023c */
[----:B--2---:R-:W-:-:S06]  /*0b00*/  IMAD.WIDE R16, R17, 0x4, R20 ;  /* 0x0000000411107825 */ /* 0x004fcc00078e0214 */
[----:B------:R-:W2:Y:S01]  /*0b10*/  LDG.E.128 R16, desc[UR12][R16.64] ;  /* 0x0000000c10107981 */ /* 0x000ea2000c1e1d00 */
[----:B------:R-:W0:Y:S01]  /*0b20*/  S2UR UR9, SR_CgaCtaId ;  /* 0x00000000000979c3 */ /* 0x000e220000008800 */
[----:B------:R-:W-:Y:S01]  /*0b30*/  UMOV UR7, 0x400 ;  /* 0x0000040000077882 */ /* 0x000fe20000000000 */
[----:B------:R-:W-:Y:S01]  /*0b40*/  ISETP.NE.AND P0, PT, R13, 0x3, PT ;  /* 0x000000030d00780c */ /* 0x000fe20003f05270 */
[----:B------:R-:W-:Y:S01]  /*0b50*/  UIADD3 UR7, UPT, UPT, UR7, 0x880, URZ ;  /* 0x0000088007077890 */ /* 0x000fe2000fffe0ff */
[----:B------:R-:W-:Y:S01]  /*0b60*/  IMAD.SHL.U32 R22, R2, 0x10, RZ ;  /* 0x0000001002167824 */ /* 0x000fe200078e00ff */
[----:B-1----:R-:W-:Y:S02]  /*0b70*/  IADD3 R61, PT, PT, R61, UR14, RZ ;  /* 0x0000000e3d3d7c10 */ /* 0x002fe4000fffe0ff */
[----:B0-----:R-:W-:-:S06]  /*0b80*/  ULEA UR7, UR9, UR7, 0x18 ;  /* 0x0000000709077291 */ /* 0x001fcc000f8ec0ff */
[----:B------:R-:W-:-:S03]  /*0b90*/  VIADD R24, R22, UR7 ;  /* 0x0000000716187c36 */ /* 0x000fc60008000000 */
[----:B--2---:R2:W-:Y:S01]  /*0ba0*/  STS.128 [R22+UR7], R16 ;  /* 0x0000001016007988 */ /* 0x0045e20008000c07 */
[----:B------:R-:W-:Y:S05]  /*0bb0*/  @!P0 BRA `(.L_x_1875) ;  /* 0x0000000000388947 */ /* 0x000fea0003800000 */
[----:B------:R-:W-:Y:S01]  /*0bc0*/  ISETP.NE.AND P0, PT, R13, RZ, PT ;  /* 0x000000ff0d00720c */ /* 0x000fe20003f05270 */
[C---:B------:R-:W-:Y:S02]  /*0bd0*/  VIADD R25, R61.reuse, UR14 ;  /* 0x0000000e3d197c36 */ /* 0x040fe40008000000 */
[----:B--2---:R-:W-:-:S04]  /*0be0*/  IMAD.IADD R17, R61, 0x1, R60 ;  /* 0x000000013d117824 */ /* 0x004fc800078e023c */
[----:B------:R-:W-:-:S06]  /*0bf0*/  IMAD.WIDE R16, R17, 0x4, R20 ;  /* 0x0000000411107825 */ /* 0x000fcc00078e0214 */
[----:B------:R-:W-:-:S05]  /*0c00*/  @P0 IADD3 R19, PT, PT, R25, R60, RZ ;  /* 0x0000003c19130210 */ /* 0x000fca0007ffe0ff */
[----:B------:R-:W-:Y:S02]  /*0c10*/  @P0 IMAD.WIDE R20, R19, 0x4, R20 ;  /* 0x0000000413140825 */ /* 0x000fe400078e0214 */
[----:B------:R-:W2:Y:S04]  /*0c20*/  LDG.E.128 R16, desc[UR12][R16.64] ;  /* 0x0000000c10107981 */ /* 0x000ea8000c1e1d00 */
[----:B------:R-:W3:Y:S01]  /*0c30*/  @P0 LDG.E.128 R20, desc[UR12][R20.64] ;  /* 0x0000000c14140981 */ /* 0x000ee2000c1e1d00 */
[----:B------:R-:W-:Y:S02]  /*0c40*/  IMAD R26, R15, 0x10, R24 ;  /* 0x000000100f1a7824 */ /* 0x000fe400078e0218 */
[----:B------:R-:W-:Y:S01]  /*0c50*/  IMAD.MOV.U32 R61, RZ, RZ, R25 ;  /* 0x000000ffff3d7224 */ /* 0x000fe200078e0019 */
[----:B------:R-:W-:Y:S01]  /*0c60*/  @P0 IADD3 R61, PT, PT, R25, UR14, RZ ;  /* 0x0000000e193d0c10 */ /* 0x000fe2000fffe0ff */
[----:B------:R-:W-:Y:S01]  /*0c70*/  @P0 IMAD R24, R15, 0x10, R26 ;  /* 0x000000100f180824 */ /* 0x000fe200078e021a */
[----:B--2---:R4:W-:Y:S04]  /*0c80*/  STS.128 [R26], R16 ;  /* 0x000000101a007388 */ /* 0x0049e80000000c00 */
[----:B---3--:R4:W-:Y:S02]  /*0c90*/  @P0 STS.128 [R24], R20 ;  /* 0x0000001418000388 */ /* 0x0089e40000000c00 */
.L_x_1875:
[----:B------:R-:W-:Y:S05]  /*0ca0*/  BSYNC.RECONVERGENT B0 ;  /* 0x0000000000007941 */ /* 0x000fea0003800200 */
.L_x_1874:
[----:B------:R-:W-:Y:S01]  /*0cb0*/  BSSY.RECONVERGENT B0, `(.L_x_1876) ;  /* 0x000001e000007945 */ /* 0x000fe20003800200 */
[----:B------:R-:W-:-:S04]  /*0cc0*/  UIADD3 UR4, UPT, UPT, UR4, 0x880, URZ ;  /* 0x0000088004047890 */ /* 0x000fc8000fffe0ff */
[----:B------:R-:W-:-:S12]  /*0cd0*/  ULEA UR4, UR8, UR4, 0x18 ;  /* 0x0000000408047291 */ /* 0x000fd8000f8ec0ff */
.L_x_1877:
[----:B0-----:R-:W3:Y:S01]  /*0ce0*/  LDC.64 R28, c[0x0][0x390] ;  /* 0x0000e400ff1c7b82 */ /* 0x001ee20000000a00 */
[----:B----4-:R-:W-:Y:S02]  /*0cf0*/  VIADD R21, R61, UR14 ;  /* 0x0000000e3d157c36 */ /* 0x010fe40008000000 */
[C---:B0-2---:R-:W-:Y:S02]  /*0d00*/  IMAD.IADD R17, R60.reuse, 0x1, R61 ;  /* 0x000000013c117824 */ /* 0x045fe400078e023d */
[----:B------:R-:W-:Y:S02]  /*0d10*/  VIADD R23, R21, UR14 ;  /* 0x0000000e15177c36 */ /* 0x000fe40008000000 */
[----:B------:R-:W-:-:S03]  /*0d20*/  IMAD.IADD R21, R60, 0x1, R21 ;  /* 0x000000013c157824 */ /* 0x000fc600078e0215 */
[----:B------:R-:W-:Y:S01]  /*0d30*/  IADD3 R63, PT, PT, R23, UR14, RZ ;  /* 0x0000000e173f7c10 */ /* 0x000fe2000fffe0ff */
[----:B------:R-:W-:-:S04]  /*0d40*/  IMAD.IADD R25, R60, 0x1, R23 ;  /* 0x000000013c197824 */ /* 0x000fc800078e0217 */
[----:B------:R-:W-:Y:S02]  /*0d50*/  IMAD.IADD R23, R60, 0x1, R63 ;  /* 0x000000013c177824 */ /* 0x000fe400078e023f */
[----:B---3--:R-:W-:-:S04]  /*0d60*/  IMAD.WIDE R16, R17, 0x4, R28 ;  /* 0x0000000411107825 */ /* 0x008fc800078e021c */
[--C-:B------:R-:W-:Y:S02]  /*0d70*/  IMAD.WIDE R20, R21, 0x4, R28.reuse ;  /* 0x0000000415147825 */ /* 0x100fe400078e021c */
[----:B------:R-:W2:Y:S02]  /*0d80*/  LDG.E.128 R16, desc[UR12][R16.64] ;  /* 0x0000000c10107981 */ /* 0x000ea4000c1e1d00 */
[----:B------:R-:W-:-:S04]  /*0d90*/  IMAD.WIDE R24, R25, 0x4, R28 ;  /* 0x0000000419187825 */ /* 0x000fc800078e021c */
[----:B------:R-:W-:Y:S02]  /*0da0*/  IMAD.WIDE R28, R23, 0x4, R28 ;  /* 0x00000004171c7825 */ /* 0x000fe400078e021c */
[----:B------:R-:W3:Y:S04]  /*0db0*/  LDG.E.128 R20, desc[UR12][R20.64] ;  /* 0x0000000c14147981 */ /* 0x000ee8000c1e1d00 */
[----:B------:R-:W4:Y:S04]  /*0dc0*/  LDG.E.128 R24, desc[UR12][R24.64] ;  /* 0x0000000c18187981 */ /* 0x000f28000c1e1d00 */
[----:B------:R-:W5:Y:S01]  /*0dd0*/  LDG.E.128 R28, desc[UR12][R28.64] ;  /* 0x0000000c1c1c7981 */ /* 0x000f62000c1e1d00 */
[----:B------:R-:W-:Y:S01]  /*0de0*/  LEA R62, R61, UR4, 0x2 ;  /* 0x000000043d3e7c11 */ /* 0x000fe2000f8e10ff */
[----:B-1----:R-:W-:-:S03]  /*0df0*/  VIADD R61, R63, UR14 ;  /* 0x0000000e3f3d7c36 */ /* 0x002fc60008000000 */
[----:B------:R-:W-:Y:S02]  /*0e00*/  LEA R64, R15, R62, 0x4 ;  /* 0x0000003e0f407211 */ /* 0x000fe400078e20ff */
[----:B------:R-:W-:-:S03]  /*0e10*/  ISETP.GE.U32.AND P0, PT, R61, 0x800, PT ;  /* 0x000008003d00780c */ /* 0x000fc60003f06070 */
[----:B------:R-:W-:-:S04]  /*0e20*/  IMAD R66, R15, 0x10, R64 ;  /* 0x000000100f427824 */ /* 0x000fc800078e0240 */
[----:B------:R-:W-:Y:S01]  /*0e30*/  IMAD R65, R15, 0x10, R66 ;  /* 0x000000100f417824 */ /* 0x000fe200078e0242 */
[----:B--2---:R0:W-:Y:S04]  /*0e40*/  STS.128 [R62], R16 ;  /* 0x000000103e007388 */ /* 0x0041e80000000c00 */
[----:B---3--:R0:W-:Y:S04]  /*0e50*/  STS.128 [R64], R20 ;  /* 0x0000001440007388 */ /* 0x0081e80000000c00 */
[----:B----4-:R0:W-:Y:S04]  /*0e60*/  STS.128 [R66], R24 ;  /* 0x0000001842007388 */ /* 0x0101e80000000c00 */
[----:B-----5:R0:W-:Y:S01]  /*0e70*/  STS.128 [R65], R28 ;  /* 0x0000001c41007388 */ /* 0x0201e20000000c00 */
[----:B------:R-:W-:Y:S05]  /*0e80*/  @!P0 BRA `(.L_x_1877) ;  /* 0xfffffffc00948947 */ /* 0x000fea000383ffff */
[----:B------:R-:W-:Y:S05]  /*0e90*/  BSYNC.RECONVERGENT B0 ;  /* 0x0000000000007941 */ /* 0x000fea0003800200 */
.L_x_1876:
[----:B------:R-:W-:Y:S01]  /*0ea0*/  UPLOP3.LUT UP0, UPT, UPT, UPT, UPT, 0x80, 0x8 ;  /* 0x000000000008789c */ /* 0x000fe20003f0f070 */
[----:B------:R-:W-:-:S10]  /*0eb0*/  UMOV UR4, URZ ;  /* 0x000000ff00047c82 */ /* 0x000fd40008000000 */
.L_x_1881:
[----:B------:R-:W-:Y:S01]  /*0ec0*/  BSSY.RECONVERGENT B0, `(.L_x_1878) ;  /* 0x000000d000007945 */ /* 0x000fe20003800200 */
[----:B0-----:R-:W-:Y:S01]  /*0ed0*/  SHF.R.U32.HI R18, RZ, 0x4, R2 ;  /* 0x00000004ff127819 */ /* 0x001fe20000011602 */
[----:B------:R-:W-:Y:S01]  /*0ee0*/  UPLOP3.LUT UP1, UPT, UPT, UPT, UP0, 0x80, 0x8 ;  /* 0x000000000008789c */ /* 0x000fe20003f2f000 */
[----:B-12---:R-:W-:-:S10]  /*0ef0*/  IADD3 R21, PT, PT, R57, UR4, RZ ;  /* 0x0000000439157c10 */ /* 0x006fd4000fffe0ff */
.L_x_1879:
[----:B0-----:R-:W0:Y:S01]  /*0f00*/  LDC.64 R16, c[0x0][0x398] ;  /* 0x0000e600ff107b82 */ /* 0x001e220000000a00 */
        /* <DEDUP_REMOVED lines=9> */
.L_x_1878:
[----:B------:R-:W-:Y:S01]  /*0fa0*/  BAR.SYNC.DEFER_BLOCKING 0x0 ;  /* 0x0000000000007b1d */ /* 0x000fe20000010000 */
[----:B------:R-:W-:Y:S01]  /*0fb0*/  LOP3.LUT P1, RZ, R2, 0x1, RZ, 0xc0, !PT ;  /* 0x0000000102ff7812 */ /* 0x000fe2000782c0ff */
[----:B------:R-:W-:-:S12]  /*0fc0*/  HFMA2 R62, -RZ, RZ, 0, 0 ;  /* 0x00000000ff3e7431 */ /* 0x000fd800000001ff */
[----:B------:R-:W1:Y:S01]  /*0fd0*/  @!P1 S2R R61, SR_CgaCtaId ;  /* 0x00000000003d9919 */ /* 0x000e620000008800 */
[----:B------:R-:W-:-:S05]  /*0fe0*/  @!P1 MOV R60, 0x400 ;  /* 0x00000400003c9802 */ /* 0x000fca0000000f00 */
[----:B------:R-:W-:Y:S01]  /*0ff0*/  @!P1 VIADD R60, R60, 0x2880 ;  /* 0x000028803c3c9836 */ /* 0x000fe20000000000 */
[----:B0-----:R0:W2:Y:S04]  /*1000*/  LDS R16, [R54] ;  /* 0x0000000036107984 */ /* 0x0010a80000000800 */
        /* <DEDUP_REMOVED lines=16> */
.L_x_1880:
[----:B------:R-:W-:-:S06]  /*1110*/  IMAD R61, R62, 0x84, R55 ;  /* 0x000000843e3d7824 */ /* 0x000fcc00078e0237 */
[----:B--2---:R-:W2:Y:S04]  /*1120*/  LDS R61, [R61] ;  /* 0x000000003d3d7984 */ /* 0x004ea80000000800 */
[----:B--2---:R-:W2:Y:S04]  /*1130*/  SHFL.IDX PT, R63, R61, R38, 0x1f ;  /* 0x00001f263d3f7589 */ /* 0x004ea800000e0000 */
[----:B------:R-:W3:Y:S04]  /*1140*/  SHFL.IDX PT, R65, R61, R37, 0x1f ;  /* 0x00001f253d417589 */ /* 0x000ee800000e0000 */
[----:B------:R-:W4:Y:S01]  /*1150*/  SHFL.IDX PT, R66, R61, R36, 0x1f ;  /* 0x00001f243d427589 */ /* 0x000f2200000e0000 */
[----:B--2---:R-:W-:-:S03]  /*1160*/  IMAD R64, R16, R63, RZ ;  /* 0x0000003f10407224 */ /* 0x004fc600078e02ff */
[----:B------:R-:W0:Y:S01]  /*1170*/  SHFL.IDX PT, R63, R61, R35, 0x1f ;  /* 0x00001f233d3f7589 */ /* 0x000e2200000e0000 */
[----:B---3--:R-:W-:-:S03]  /*1180*/  IMAD R65, R17, R65, R64 ;  /* 0x0000004111417224 */ /* 0x008fc600078e0240 */
[----:B------:R-:W2:Y:S01]  /*1190*/  SHFL.IDX PT, R64, R61, R34, 0x1f ;  /* 0x00001f223d407589 */ /* 0x000ea200000e0000 */
[----:B----4-:R-:W-:-:S03]  /*11a0*/  IMAD R66, R18, R66, R65 ;  /* 0x0000004212427224 */ /* 0x010fc600078e0241 */
[----:B------:R-:W3:Y:S01]  /*11b0*/  SHFL.IDX PT, R65, R61, R33, 0x1f ;  /* 0x00001f213d417589 */ /* 0x000ee200000e0000 */
[----:B0-----:R-:W-:-:S03]  /*11c0*/  IMAD R63, R19, R63, R66 ;  /* 0x0000003f133f7224 */ /* 0x001fc600078e0242 */
[----:B------:R-:W-:Y:S01]  /*11d0*/  SHFL.IDX PT, R66, R61, R4, 0x1f ;  /* 0x00001f043d427589 */ /* 0x000fe200000e0000 */
[----:B--2---:R-:W-:-:S03]  /*11e0*/  IMAD R64, R20, R64, R63 ;  /* 0x0000004014407224 */ /* 0x004fc600078e023f */
[----:B------:R-:W0:Y:S01]  /*11f0*/  SHFL.IDX PT, R63, R61, R32, 0x1f ;  /* 0x00001f203d3f7589 */ /* 0x000e2200000e0000 */
[----:B---3--:R-:W-:-:S04]  /*1200*/  IMAD R65, R21, R65, R64 ;  /* 0x0000004115417224 */ /* 0x008fc800078e0240 */
[----:B0-----:R-:W-:Y:S02]  /*1210*/  IMAD R64, R22, R63, R65 ;  /* 0x0000003f16407224 */ /* 0x001fe400078e0241 */
[----:B------:R-:W0:Y:S02]  /*1220*/  SHFL.IDX PT, R65, R61, R14, 0x1f ;  /* 0x00001f0e3d417589 */ /* 0x000e2400000e0000 */
[----:B------:R-:W-:Y:S02]  /*1230*/  IMAD R63, R23, R66, R64 ;  /* 0x00000042173f7224 */ /* 0x000fe400078e0240 */
[----:B------:R-:W2:Y:S02]  /*1240*/  SHFL.IDX PT, R66, R61, R5, 0x1f ;  /* 0x00001f053d427589 */ /* 0x000ea400000e0000 */
[----:B0-----:R-:W-:Y:S02]  /*1250*/  IMAD R64, R24, R65, R63 ;  /* 0x0000004118407224 */ /* 0x001fe400078e023f */
[----:B------:R-:W0:Y:S02]  /*1260*/  SHFL.IDX PT, R65, R61, R6, 0x1f ;  /* 0x00001f063d417589 */ /* 0x000e2400000e0000 */
[----:B--2---:R-:W-:-:S02]  /*1270*/  IMAD R63, R25, R66, R64 ;  /* 0x00000042193f7224 */ /* 0x004fc400078e0240 */
[----:B------:R-:W2:Y:S02]  /*1280*/  SHFL.IDX PT, R66, R61, R7, 0x1f ;  /* 0x00001f073d427589 */ /* 0x000ea400000e0000 */
[----:B0-----:R-:W-:Y:S02]  /*1290*/  IMAD R64, R26, R65, R63 ;  /* 0x000000411a407224 */ /* 0x001fe400078e023f */
[----:B------:R-:W0:Y:S02]  /*12a0*/  SHFL.IDX PT, R65, R61, R8, 0x1f ;  /* 0x00001f083d417589 */ /* 0x000e2400000e0000 */
[----:B--2---:R-:W-:Y:S02]  /*12b0*/  IMAD R63, R27, R66, R64 ;  /* 0x000000421b3f7224 */ /* 0x004fe400078e0240 */
[----:B------:R-:W2:Y:S02]  /*12c0*/  SHFL.IDX PT, R66, R61, R9, 0x1f ;  /* 0x00001f093d427589 */ /* 0x000ea400000e0000 */
[----:B0-----:R-:W-:-:S02]  /*12d0*/  IMAD R64, R28, R65, R63 ;  /* 0x000000411c407224 */ /* 0x001fc400078e023f */
[----:B------:R-:W0:Y:S02]  /*12e0*/  SHFL.IDX PT, R63, R61, R10, 0x1f ;  /* 0x00001f0a3d3f7589 */ /* 0x000e2400000e0000 */
[----:B--2---:R-:W-:Y:S02]  /*12f0*/  IMAD R66, R29, R66, R64 ;  /* 0x000000421d427224 */ /* 0x004fe400078e0240 */
[C---:B------:R-:W-:Y:S01]  /*1300*/  VIADD R64, R62.reuse, UR4 ;  /* 0x000000043e407c36 */ /* 0x040fe20008000000 */
[----:B------:R-:W2:Y:S01]  /*1310*/  SHFL.IDX PT, R65, R61, R11, 0x1f ;  /* 0x00001f0b3d417589 */ /* 0x000ea200000e0000 */
[----:B------:R-:W-:Y:S02]  /*1320*/  IADD3 R62, PT, PT, R62, 0x1, RZ ;  /* 0x000000013e3e7810 */ /* 0x000fe40007ffe0ff */
[----:B------:R-:W-:Y:S02]  /*1330*/  IMAD.SHL.U32 R67, R64, 0x40, RZ ;  /* 0x0000004040437824 */ /* 0x000fe400078e00ff */
[----:B------:R-:W-:-:S03]  /*1340*/  ISETP.NE.AND P0, PT, R62, 0x10, PT ;  /* 0x000000103e00780c */ /* 0x000fc60003f05270 */
[----:B------:R-:W-:-:S05]  /*1350*/  LOP3.LUT R67, R67, R58, RZ, 0xfc, !PT ;  /* 0x0000003a43437212 */ /* 0x000fca00078efcff */
[----:B------:R-:W-:Y:S02]  /*1360*/  @!P1 IMAD R64, R67, 0x4, R60 ;  /* 0x0000000443409824 */ /* 0x000fe400078e023c */
[----:B0-----:R-:W-:-:S03]  /*1370*/  IMAD R66, R30, R63, R66 ;  /* 0x0000003f1e427224 */ /* 0x001fc600078e0242 */
[----:B------:R-:W-:Y:S01]  /*1380*/  @!P1 LDS R63, [R64] ;  /* 0x00000000403f9984 */ /* 0x000fe20000000800 */
        /* <DEDUP_REMOVED lines=18> */
[----:B------:R-:W-:Y:S01]  /*14b0*/  LOP3.LUT R20, R69, 0x3c, RZ, 0xc0, !PT ;  /* 0x0000003c45147812 */ /* 0x000fe200078ec0ff */
[----:B------:R-:W-:Y:S01]  /*14c0*/  UIADD3 UR4, UPT, UPT, UR4, 0x2880, URZ ;  /* 0x0000288004047890 */ /* 0x000fe2000fffe0ff */
[----:B------:R-:W-:Y:S02]  /*14d0*/  SHF.R.U32.HI R21, RZ, 0x4, R2 ;  /* 0x00000004ff157819 */ /* 0x000fe40000011602 */
[----:B------:R-:W-:Y:S02]  /*14e0*/  ISETP.NE.AND P0, PT, R13, 0x3, PT ;  /* 0x000000030d00780c */ /* 0x000fe40003f05270 */
[----:B------:R-:W3:Y:S01]  /*14f0*/  LDC.64 R24, c[0x0][0x3a0] ;  /* 0x0000e800ff187b82 */ /* 0x000ee20000000a00 */
[----:B------:R-:W-:-:S05]  /*1500*/  IMAD R20, R21, UR6, R20 ;  /* 0x0000000615147c24 */ /* 0x000fca000f8e0214 */
[----:B------:R-:W-:Y:S01]  /*1510*/  IADD3 R21, PT, PT, R61, R20, RZ ;  /* 0x000000143d157210 */ /* 0x000fe20007ffe0ff */
[----:B0-----:R-:W-:-:S06]  /*1520*/  ULEA UR4, UR7, UR4, 0x18 ;  /* 0x0000000407047291 */ /* 0x001fcc000f8ec0ff */
[----:B------:R-:W-:Y:S02]  /*1530*/  VIADD R17, R69, UR4 ;  /* 0x0000000445117c36 */ /* 0x000fe40008000000 */
[----:B---3--:R-:W-:-:S04]  /*1540*/  IMAD.WIDE R20, R21, 0x4, R24 ;  /* 0x0000000415147825 */ /* 0x008fc800078e0218 */
[----:B------:R-:W-:Y:S02]  /*1550*/  IMAD R22, R2, 0xc, R17 ;  /* 0x0000000c02167824 */ /* 0x000fe400078e0211 */
[----:B------:R-:W-:-:S03]  /*1560*/  IMAD.IADD R69, R69, 0x1, R60 ;  /* 0x0000000145457824 */ /* 0x000fc600078e023c */
[----:B------:R-:W0:Y:S04]  /*1570*/  LDS.128 R16, [R22] ;  /* 0x0000000016107984 */ /* 0x000e280000000c00 */
[----:B0-----:R0:W-:Y:S01]  /*1580*/  STG.E.128 desc[UR12][R20.64], R16 ;  /* 0x0000001014007986 */ /* 0x0011e2000c101d0c */
[----:B------:R-:W-:Y:S05]  /*1590*/  @!P0 BRA `(.L_x_1883) ;  /* 0x0000000000508947 */ /* 0x000fea0003800000 */
[----:B------:R-:W-:Y:S01]  /*15a0*/  ISETP.NE.AND P0, PT, R13, RZ, PT ;  /* 0x000000ff0d00720c */ /* 0x000fe20003f05270 */
[----:B0-----:R-:W-:Y:S01]  /*15b0*/  IMAD R16, R15, 0x10, R22 ;  /* 0x000000100f107824 */ /* 0x001fe200078e0216 */
[----:B------:R-:W-:Y:S02]  /*15c0*/  IADD3 R31, PT, PT, R60, R69, RZ ;  /* 0x000000453c1f7210 */ /* 0x000fe40007ffe0ff */
[----:B------:R-:W-:Y:S02]  /*15d0*/  SHF.R.U32.HI R26, RZ, 0x6, R69 ;  /* 0x00000006ff1a7819 */ /* 0x000fe40000011645 */
[----:B------:R-:W-:Y:S02]  /*15e0*/  LOP3.LUT R69, R69, 0x3c, RZ, 0xc0, !PT ;  /* 0x0000003c45457812 */ /* 0x000fe400078ec0ff */
[----:B------:R-:W-:Y:S02]  /*15f0*/  SHF.R.U32.HI R27, RZ, 0x6, R31 ;  /* 0x00000006ff1b7819 */ /* 0x000fe4000001161f */
[----:B------:R-:W-:Y:S01]  /*1600*/  LOP3.LUT R28, R31, 0x3c, RZ, 0xc0, !PT ;  /* 0x0000003c1f1c7812 */ /* 0x000fe200078ec0ff */
[----:B------:R-:W-:-:S02]  /*1610*/  IMAD R26, R26, UR6, R69 ;  /* 0x000000061a1a7c24 */ /* 0x000fc4000f8e0245 */
[----:B------:R-:W-:Y:S02]  /*1620*/  @P0 IMAD R20, R15, 0x10, R16 ;  /* 0x000000100f140824 */ /* 0x000fe400078e0210 */
[----:B------:R-:W0:Y:S01]  /*1630*/  LDS.128 R16, [R16] ;  /* 0x0000000010107984 */ /* 0x000e220000000c00 */
[----:B------:R-:W-:Y:S02]  /*1640*/  IMAD R28, R27, UR6, R28 ;  /* 0x000000061b1c7c24 */ /* 0x000fe4000f8e021c */
[--C-:B------:R-:W-:Y:S01]  /*1650*/  IMAD.IADD R27, R26, 0x1, R61.reuse ;  /* 0x000000011a1b7824 */ /* 0x100fe200078e023d */
[----:B------:R-:W3:Y:S01]  /*1660*/  @P0 LDS.128 R20, [R20] ;  /* 0x0000000014140984 */ /* 0x000ee20000000c00 */
[----:B------:R-:W-:Y:S02]  /*1670*/  @P0 IMAD.IADD R29, R28, 0x1, R61 ;  /* 0x000000011c1d0824 */ /* 0x000fe400078e023d */
[----:B------:R-:W-:-:S04]  /*1680*/  IMAD.WIDE R26, R27, 0x4, R24 ;  /* 0x000000041b1a7825 */ /* 0x000fc800078e0218 */
[----:B------:R-:W-:-:S04]  /*1690*/  @P0 IMAD.WIDE R24, R29, 0x4, R24 ;  /* 0x000000041d180825 */ /* 0x000fc800078e0218 */
[----:B------:R-:W-:Y:S01]  /*16a0*/  IMAD.MOV.U32 R69, RZ, RZ, R31 ;  /* 0x000000ffff457224 */ /* 0x000fe200078e001f */
[----:B------:R-:W-:Y:S01]  /*16b0*/  @P0 IADD3 R69, PT, PT, R60, R31, RZ ;  /* 0x0000001f3c450210 */ /* 0x000fe20007ffe0ff */
[----:B0-----:R4:W-:Y:S04]  /*16c0*/  STG.E.128 desc[UR12][R26.64], R16 ;  /* 0x000000101a007986 */ /* 0x0019e8000c101d0c */
[----:B---3--:R4:W-:Y:S02]  /*16d0*/  @P0 STG.E.128 desc[UR12][R24.64], R20 ;  /* 0x0000001418000986 */ /* 0x0089e4000c101d0c */
.L_x_1883:
[----:B------:R-:W-:Y:S05]  /*16e0*/  BSYNC.RECONVERGENT B0 ;  /* 0x0000000000007941 */ /* 0x000fea0003800200 */
.L_x_1882:
[----:B------:R-:W3:Y:S01]  /*16f0*/  S2UR UR7, SR_CgaCtaId ;  /* 0x00000000000779c3 */ /* 0x000ee20000008800 */
[----:B------:R-:W-:Y:S01]  /*1700*/  UMOV UR4, 0x400 ;  /* 0x0000040000047882 */ /* 0x000fe20000000000 */
[----:B------:R-:W-:Y:S01]  /*1710*/  BSSY.RECONVERGENT B0, `(.L_x_1884) ;  /* 0x000002a000007945 */ /* 0x000fe20003800200 */
[----:B------:R-:W-:-:S04]  /*1720*/  UIADD3 UR4, UPT, UPT, UR4, 0x2880, URZ ;  /* 0x0000288004047890 */ /* 0x000fc8000fffe0ff */
[----:B---3--:R-:W-:-:S12]  /*1730*/  ULEA UR4, UR7, UR4, 0x18 ;  /* 0x0000000407047291 */ /* 0x008fd8000f8ec0ff */
.L_x_1885:
[C---:B---34-:R-:W-:Y:S01]  /*1740*/  LEA R24, R69.reuse, UR4, 0x2 ;  /* 0x0000000445187c11 */ /* 0x058fe2000f8e10ff */
[----:B--2---:R-:W2:Y:S01]  /*1750*/  LDC.64 R62, c[0x0][0x3a0] ;  /* 0x0000e800ff3e7b82 */ /* 0x004ea20000000a00 */
[----:B------:R-:W-:Y:S02]  /*1760*/  LOP3.LUT R22, R69, 0x3c, RZ, 0xc0, !PT ;  /* 0x0000003c45167812 */ /* 0x000fe400078ec0ff */
[--C-:B0-----:R-:W-:Y:S01]  /*1770*/  SHF.R.U32.HI R20, RZ, 0x6, R69.reuse ;  /* 0x00000006ff147819 */ /* 0x101fe20000011645 */
[----:B------:R0:W3:Y:S01]  /*1780*/  LDS.128 R28, [R24] ;  /* 0x00000000181c7984 */ /* 0x0000e20000000c00 */
[----:B------:R-:W-:Y:S02]  /*1790*/  IMAD R26, R15, 0x10, R24 ;  /* 0x000000100f1a7824 */ /* 0x000fe400078e0218 */
[----:B------:R-:W-:Y:S02]  /*17a0*/  IMAD.IADD R21, R61, 0x1, R22 ;  /* 0x000000013d157824 */ /* 0x000fe400078e0216 */
[----:B------:R-:W-:Y:S01]  /*17b0*/  IMAD.IADD R69, R60, 0x1, R69 ;  /* 0x000000013c457824 */ /* 0x000fe200078e0245 */
[----:B------:R-:W-:Y:S01]  /*17c0*/  LEA R22, R15, R26, 0x4 ;  /* 0x0000001a0f167211 */ /* 0x000fe200078e20ff */
[----:B------:R-:W-:Y:S01]  /*17d0*/  IMAD R21, R20, UR6, R21 ;  /* 0x0000000614157c24 */ /* 0x000fe2000f8e0215 */
[----:B------:R-:W4:Y:S02]  /*17e0*/  LDS.128 R16, [R26] ;  /* 0x000000001a107984 */ /* 0x000f240000000c00 */
[----:B------:R-:W-:Y:S01]  /*17f0*/  LOP3.LUT R20, R69, 0x3c, RZ, 0xc0, !PT ;  /* 0x0000003c45147812 */ /* 0x000fe200078ec0ff */
[----:B0-----:R-:W-:Y:S01]  /*1800*/  IMAD R24, R15, 0x10, R22 ;  /* 0x000000100f187824 */ /* 0x001fe200078e0216 */
[--C-:B------:R-:W-:Y:S01]  /*1810*/  SHF.R.U32.HI R64, RZ, 0x6, R69.reuse ;  /* 0x00000006ff407819 */ /* 0x100fe20000011645 */
[----:B------:R-:W-:-:S02]  /*1820*/  IMAD.IADD R69, R60, 0x1, R69 ;  /* 0x000000013c457824 */ /* 0x000fc400078e0245 */
[----:B------:R-:W-:Y:S02]  /*1830*/  IMAD.IADD R65, R61, 0x1, R20 ;  /* 0x000000013d417824 */ /* 0x000fe400078e0214 */
[----:B------:R-:W-:Y:S02]  /*1840*/  LDS.128 R24, [R24] ;  /* 0x0000000018187984 */ /* 0x000fe40000000c00 */
[----:B------:R-:W-:Y:S02]  /*1850*/  IMAD R65, R64, UR6, R65 ;  /* 0x0000000640417c24 */ /* 0x000fe4000f8e0241 */
[--C-:B--2---:R-:W-:Y:S02]  /*1860*/  IMAD.WIDE R66, R21, 0x4, R62.reuse ;  /* 0x0000000415427825 */ /* 0x104fe400078e023e */
[----:B------:R-:W0:Y:S02]  /*1870*/  LDS.128 R20, [R22] ;  /* 0x0000000016147984 */ /* 0x000e240000000c00 */
[----:B------:R-:W-:-:S02]  /*1880*/  IMAD.WIDE R64, R65, 0x4, R62 ;  /* 0x0000000441407825 */ /* 0x000fc400078e023e */
[----:B---3--:R2:W-:Y:S04]  /*1890*/  STG.E.128 desc[UR12][R66.64], R28 ;  /* 0x0000001c42007986 */ /* 0x0085e8000c101d0c */
[----:B----4-:R3:W-:Y:S01]  /*18a0*/  STG.E.128 desc[UR12][R64.64], R16 ;  /* 0x0000001040007986 */ /* 0x0107e2000c101d0c */
[----:B--2---:R-:W-:Y:S02]  /*18b0*/  IADD3 R29, PT, PT, R60, R69, RZ ;  /* 0x000000453c1d7210 */ /* 0x004fe40007ffe0ff */
[----:B------:R-:W-:Y:S02]  /*18c0*/  LOP3.LUT R28, R69, 0x3c, RZ, 0xc0, !PT ;  /* 0x0000003c451c7812 */ /* 0x000fe400078ec0ff */
[----:B------:R-:W-:Y:S02]  /*18d0*/  LOP3.LUT R66, R29, 0x3c, RZ, 0xc0, !PT ;  /* 0x0000003c1d427812 */ /* 0x000fe400078ec0ff */
[----:B------:R-:W-:Y:S01]  /*18e0*/  SHF.R.U32.HI R69, RZ, 0x6, R69 ;  /* 0x00000006ff457819 */ /* 0x000fe20000011645 */
[C---:B------:R-:W-:Y:S01]  /*18f0*/  IMAD.IADD R28, R61.reuse, 0x1, R28 ;  /* 0x000000013d1c7824 */ /* 0x040fe200078e021c */
[----:B------:R-:W-:Y:S01]  /*1900*/  SHF.R.U32.HI R30, RZ, 0x6, R29 ;  /* 0x00000006ff1e7819 */ /* 0x000fe2000001161d */
[----:B------:R-:W-:-:S02]  /*1910*/  IMAD.IADD R31, R61, 0x1, R66 ;  /* 0x000000013d1f7824 */ /* 0x000fc400078e0242 */
[----:B------:R-:W-:Y:S02]  /*1920*/  IMAD R69, R69, UR6, R28 ;  /* 0x0000000645457c24 */ /* 0x000fe4000f8e021c */
[----:B------:R-:W-:Y:S02]  /*1930*/  IMAD R31, R30, UR6, R31 ;  /* 0x000000061e1f7c24 */ /* 0x000fe4000f8e021f */
[----:B---3--:R-:W-:-:S04]  /*1940*/  IMAD.WIDE R16, R69, 0x4, R62 ;  /* 0x0000000445107825 */ /* 0x008fc800078e023e */
[----:B------:R-:W-:Y:S01]  /*1950*/  IMAD.WIDE R62, R31, 0x4, R62 ;  /* 0x000000041f3e7825 */ /* 0x000fe200078e023e */
[----:B0-----:R3:W-:Y:S03]  /*1960*/  STG.E.128 desc[UR12][R16.64], R20 ;  /* 0x0000001410007986 */ /* 0x0017e6000c101d0c */
[----:B------:R-:W-:Y:S01]  /*1970*/  IMAD.IADD R69, R60, 0x1, R29 ;  /* 0x000000013c457824 */ /* 0x000fe200078e021d */
[----:B------:R3:W-:Y:S04]  /*1980*/  STG.E.128 desc[UR12][R62.64], R24 ;  /* 0x000000183e007986 */ /* 0x0007e8000c101d0c */
[----:B------:R-:W-:-:S13]  /*1990*/  ISETP.GE.U32.AND P0, PT, R69, 0x800, PT ;  /* 0x000008004500780c */ /* 0x000fda0003f06070 */
[----:B------:R-:W-:Y:S05]  /*19a0*/  @!P0 BRA `(.L_x_1885) ;  /* 0xfffffffc00648947 */ /* 0x000fea000383ffff */
[----:B------:R-:W-:Y:S05]  /*19b0*/  BSYNC.RECONVERGENT B0 ;  /* 0x0000000000007941 */ /* 0x000fea0003800200 */
.L_x_1884:
[C---:B---3--:R-:W-:Y:S01]  /*19c0*/  IMAD.SHL.U32 R16, R0.reuse, 0x4, RZ ;  /* 0x0000000400107824 */ /* 0x048fe200078e00ff */
[----:B------:R-:W-:-:S04]  /*19d0*/  IADD3 R59, PT, PT, R0, R59, RZ ;  /* 0x0000003b003b7210 */ /* 0x000fc80007ffe0ff */
[----:B------:R-:W-:-:S13]  /*19e0*/  ISETP.GE.U32.AND P0, PT, R59, R16, PT ;  /* 0x000000103b00720c */ /* 0x000fda0003f06070 */
[----:B------:R-:W-:Y:S05]  /*19f0*/  @!P0 BRA `(.L_x_1886) ;  /* 0xffffffec00808947 */ /* 0x000fea000383ffff */
[----:B------:R-:W-:Y:S05]  /*1a00*/  EXIT ;  /* 0x000000000000794d */ /* 0x000fea0003800000 */
        .weak           $__internal_57_$__cuda_sm20_div_u16
        .type           $__internal_57_$__cuda_sm20_div_u16,@function
        .size           $__internal_57_$__cuda_sm20_div_u16,(.L_x_38560 - $__internal_57_$__cuda_sm20_div_u16)
$__internal_57_$__cuda_sm20_div_u16:
        /* <DEDUP_REMOVED lines=18> */
[----:B------:R-:W-:Y:S06]  /*1b30*/  RET.REL.NODEC R4 `(_Z9cuda_gemmIiLi128ELi4ELi1ELi2048ELi32ELi32ELi64ELi0ELi1EEviiiPT_S1_S1_iii) ;  /* 0xffffffe404307950 */ /* 0x000fec0003c3ffff */
.L_x_1887:
        /* <DEDUP_REMOVED lines=12> */
.L_x_38560:


//--------------------- .text._Z9cuda_gemmIiLi128ELi4ELi1ELi2048ELi32ELi32ELi64ELi0ELi0EEviiiPT_S1_S1_iii --------------------------
	.section	.text._Z9cuda_gemmIiLi128ELi4ELi1ELi2048ELi32ELi32ELi64ELi0ELi0EEviiiPT_S1_S1_iii,"ax",@progbits
	.align	128
        .global         _Z9cuda_gemmIiLi128ELi4ELi1ELi2048ELi32ELi32ELi64ELi0ELi0EEviiiPT_S1_S1_iii
        .type           _Z9cuda_gemmIiLi128ELi4ELi1ELi2048ELi32ELi32ELi64ELi0ELi0EEviiiPT_S1_S1_iii,@function
        .size           _Z9cuda_gemmIiLi128ELi4ELi1ELi2048ELi32ELi32ELi64ELi0ELi0EEviiiPT_S1_S1_iii,(.L_x_38562 - _Z9cuda_gemmIiLi128ELi4ELi1ELi2048ELi32ELi32ELi64ELi0ELi0EEviiiPT_S1_S1_iii)
        .other          _Z9cuda_gemmIiLi128ELi4ELi1ELi2048ELi32ELi32ELi64ELi0ELi0EEviiiPT_S1_S1_iii,@"STO_CUDA_ENTRY STV_DEFAULT"
_Z9cuda_gemmIiLi128ELi4ELi1ELi2048ELi32ELi32ELi64ELi0ELi0EEviiiPT_S1_S1_iii:
.text._Z9cuda_gemmIiLi128ELi4ELi1ELi2048ELi32ELi32ELi64ELi0ELi0EEviiiPT_S1_S1_iii:
        /* <DEDUP_REMOVED lines=74> */
[----:B------:R-:W-:Y:S05]  /*04a0*/  CALL.REL.NOINC `($__internal_59_$__cuda_sm20_div_u16) ;  /* 0x0000003c00d07944 */ /* 0x000fea0003c00000 */
[----:B------:R-:W-:Y:S01]  /*04b0*/  LOP3.LUT R0, R73, 0x7ff, RZ, 0x3c, !PT ;  /* 0x000007ff49007812 */ /* 0x000fe200078e3cff */
[----:B------:R-:W-:Y:S01]  /*04c0*/  IMAD.MOV.U32 R6, RZ, RZ, R4 ;  /* 0x000000ffff067224 */ /* 0x000fe200078e0004 */
[----:B------:R-:W-:Y:S01]  /*04d0*/  MOV R8, 0x520 ;  /* 0x0000052000087802 */ /* 0x000fe20000000f00 */
[----:B------:R-:W-:Y:S02]  /*04e0*/  ULOP3.LUT UR6, UR17, 0xffff, URZ, 0xc0, !UPT ;  /* 0x0000ffff11067892 */ /* 0x000fe4000f8ec0ff */
[----:B------:R-:W-:-:S05]  /*04f0*/  VIADD R0, R0, -UR17 ;  /* 0x8000001100007c36 */ /* 0x000fca0008000000 */
[----:B------:R-:W-:-:S07]  /*0500*/  LOP3.LUT R10, R0, 0xffff, RZ, 0xc0, !PT ;  /* 0x0000ffff000a7812 */ /* 0x000fce00078ec0ff */
[----:B------:R-:W-:Y:S05]  /*0510*/  CALL.REL.NOINC `($__internal_59_$__cuda_sm20_div_u16) ;  /* 0x0000003c00b47944 */ /* 0x000fea0003c00000 */
        /* <DEDUP_REMOVED lines=97> */
[----:B------:R-:W-:Y:S05]  /*0b30*/  CALL.REL.NOINC `($__internal_58_$__cuda_sm20_div_s16) ;  /* 0x0000003400c47944 */ /* 0x000fea0003c00000 */
        /* <DEDUP_REMOVED lines=8> */
.L_x_1955:
        /* <DEDUP_REMOVED lines=22> */
.L_x_1889:
[----:B0-----:R-:W-:Y:S05]  /*0d20*/  BSYNC.RECONVERGENT B0 ;  /* 0x0000000000007941 */ /* 0x001fea0003800200 */
.L_x_1888:
[----:B------:R-:W-:Y:S01]  /*0d30*/  UIADD3 UR8, UPT, UPT, UR10, 0x2880, URZ ;  /* 0x000028800a087890 */ /* 0x000fe2000fffe0ff */
[----:B------:R-:W-:Y:S03]  /*0d40*/  BSSY.RECONVERGENT B0, `(.L_x_1890) ;  /* 0x000000e000007945 */ /* 0x000fe60003800200 */
[----:B------:R-:W-:-:S06]  /*0d50*/  ULEA UR8, UR11, UR8, 0x18 ;  /* 0x000000080b087291 */ /* 0x000fcc000f8ec0ff */
[----:B------:R-:W-:-:S07]  /*0d60*/  LEA R18, R16, UR8, 0x2 ;  /* 0x0000000810127c11 */ /* 0x000fce000f8e10ff */
.L_x_1891:
        /* <DEDUP_REMOVED lines=12> */
.L_x_1890:
        /* <DEDUP_REMOVED lines=37> */
.L_x_1893:
[----:B------:R-:W-:Y:S05]  /*1080*/  BSYNC.RECONVERGENT B0 ;  /* 0x0000000000007941 */ /* 0x000fea0003800200 */
.L_x_1892:
[----:B------:R-:W-:Y:S01]  /*1090*/  BSSY.RECONVERGENT B0, `(.L_x_1894) ;  /* 0x000001e000007945 */ /* 0x000fe20003800200 */
[----:B------:R-:W-:-:S04]  /*10a0*/  UIADD3 UR10, UPT, UPT, UR10, 0x880, URZ ;  /* 0x000008800a0a7890 */ /* 0x000fc8000fffe0ff */
[----:B------:R-:W-:-:S12]  /*10b0*/  ULEA UR10, UR11, UR10, 0x18 ;  /* 0x0000000a0b0a7291 */ /* 0x000fd8000f8ec0ff */
.L_x_1895:
        /* <DEDUP_REMOVED lines=28> */
.L_x_1894:
[----:B------:R-:W-:Y:S01]  /*1280*/  PLOP3.LUT P0, PT, PT, PT, PT, 0x80, 0x8 ;  /* 0x000000000008781c */ /* 0x000fe20003f0f070 */
[----:B---3--:R-:W-:Y:S01]  /*1290*/  IMAD.MOV.U32 R18, RZ, RZ, RZ ;  /* 0x000000ffff127224 */ /* 0x008fe200078e00ff */
[----:B------:R-:W0:Y:S11]  /*12a0*/  LDCU UR10, c[0x0][0x3a8] ;  /* 0x00007500ff0a77ac */ /* 0x000e360008000800 */
.L_x_1950:
[----:B------:R-:W-:Y:S02]  /*12b0*/  LOP3.LUT R23, R70, 0xf, RZ, 0xc0, !PT ;  /* 0x0000000f46177812 */ /* 0x000fe400078ec0ff */
[----:B------:R-:W-:Y:S02]  /*12c0*/  PLOP3.LUT P5, PT, P0, PT, PT, 0x80, 0x8 ;  /* 0x000000000008781c */ /* 0x000fe400007af070 */
[----:B------:R-:W-:Y:S01]  /*12d0*/  SHF.R.U32.HI R19, RZ, 0x4, R70 ;  /* 0x00000004ff137819 */ /* 0x000fe20000011646 */
[----:B0-234-:R-:W-:-:S10]  /*12e0*/  IMAD.IADD R23, R23, 0x1, R18 ;  /* 0x0000000117177824 */ /* 0x01dfd400078e0212 */
.L_x_1896:
        /* <DEDUP_REMOVED lines=18> */
.L_x_1949:
        /* <DEDUP_REMOVED lines=16> */
.L_x_1898:
        /* <DEDUP_REMOVED lines=8> */
.L_x_1899:
        /* <DEDUP_REMOVED lines=8> */
.L_x_1900:
        /* <DEDUP_REMOVED lines=9> */
.L_x_1901:
        /* <DEDUP_REMOVED lines=9> */
.L_x_1902:
        /* <DEDUP_REMOVED lines=9> */
.L_x_1903:
        /* <DEDUP_REMOVED lines=9> */
.L_x_1904:
        /* <DEDUP_REMOVED lines=9> */
.L_x_1905:
        /* <DEDUP_REMOVED lines=9> */
.L_x_1906:
        /* <DEDUP_REMOVED lines=9> */
.L_x_1907:
        /* <DEDUP_REMOVED lines=9> */
.L_x_1908:
        /* <DEDUP_REMOVED lines=9> */
.L_x_1909:
        /* <DEDUP_REMOVED lines=9> */
.L_x_1910:
        /* <DEDUP_REMOVED lines=9> */
.L_x_1911:
        /* <DEDUP_REMOVED lines=9> */
.L_x_1912:
        /* <DEDUP_REMOVED lines=9> */
.L_x_1913:
[----:B------:R-:W-:Y:S05]  /*1d60*/  @P4 BRA `(.L_x_1914) ;  /* 0x0000000800ec4947 */ /* 0x000fea0003800000 */
[----:B------:R-:W5:Y:S01]  /*1d70*/  S2R R22, SR_CgaCtaId ;  /* 0x0000000000167919 */ /* 0x000f620000008800 */
[----:B------:R-:W-:Y:S01]  /*1d80*/  ISETP.GT.U32.AND P4, PT, R19, 0x40, PT ;  /* 0x000000401300780c */ /* 0x000fe20003f84070 */
[----:B0-----:R-:W-:Y:S01]  /*1d90*/  IMAD.MOV.U32 R20, RZ, RZ, R74 ;  /* 0x000000ffff147224 */ /* 0x001fe200078e004a */
[----:B------:R-:W-:-:S04]  /*1da0*/  MOV R19, 0x400 ;  /* 0x0000040000137802 */ /* 0x000fc80000000f00 */
[----:B-----5:R-:W-:-:S07]  /*1db0*/  LEA R19, R22, R19, 0x18 ;  /* 0x0000001316137211 */ /* 0x020fce00078ec0ff */
.L_x_1948:
        /* <DEDUP_REMOVED lines=11> */
.L_x_1957:
[----:B0-----:R-:W-:-:S07]  /*1e70*/  IMAD R22, R6, R25, RZ ;  /* 0x0000001906167224 */ /* 0x001fce00078e02ff */
.L_x_1916:
[----:B------:R-:W-:-:S13]  /*1e80*/  ISETP.GE.AND P2, PT, R21, 0x2, PT ;  /* 0x000000021500780c */ /* 0x000fda0003f46270 */
[----:B------:R-:W-:Y:S05]  /*1e90*/  @!P2 BRA `(.L_x_1918) ;  /* 0x000000000010a947 */ /* 0x000fea0003800000 */
[----:B------:R-:W-:-:S03]  /*1ea0*/  UMOV UR8, 0xffffffff ;  /* 0xffffffff00087882 */ /* 0x000fc60000000000 */
[----:B------:R-:W-:Y:S05]  /*1eb0*/  BRA.DIV UR8, `(.L_x_1919) ;  /* 0x0000001a08a87947 */ /* 0x000fea000b800000 */
[----:B------:R0:W0:Y:S02]  /*1ec0*/  SHFL.IDX PT, R24, R23, R49, 0x1f ;  /* 0x00001f3117187589 */ /* 0x00002400000e0000 */
.L_x_1960:
[----:B0-2---:R-:W-:-:S07]  /*1ed0*/  IMAD R22, R7, R24, R22 ;  /* 0x0000001807167224 */ /* 0x005fce00078e0216 */
.L_x_1918:
[----:B------:R-:W-:-:S13]  /*1ee0*/  ISETP.GE.AND P1, PT, R21, 0x3, PT ;  /* 0x000000031500780c */ /* 0x000fda0003f26270 */
[----:B------:R-:W-:Y:S05]  /*1ef0*/  @!P1 BRA `(.L_x_1920) ;  /* 0x0000000000109947 */ /* 0x000fea0003800000 */
[----:B------:R-:W-:-:S03]  /*1f00*/  UMOV UR8, 0xffffffff ;  /* 0xffffffff00087882 */ /* 0x000fc60000000000 */
[----:B------:R-:W-:Y:S05]  /*1f10*/  BRA.DIV UR8, `(.L_x_1921) ;  /* 0x0000001a08b87947 */ /* 0x000fea000b800000 */
[----:B------:R0:W0:Y:S02]  /*1f20*/  SHFL.IDX PT, R25, R23, R48, 0x1f ;  /* 0x00001f3017197589 */ /* 0x00002400000e0000 */
.L_x_1963:
[----:B0--3--:R-:W-:-:S07]  /*1f30*/  IMAD R22, R8, R25, R22 ;  /* 0x0000001908167224 */ /* 0x009fce00078e0216 */
.L_x_1920:
[----:B------:R-:W-:-:S13]  /*1f40*/  ISETP.GE.AND P6, PT, R21, 0x4, PT ;  /* 0x000000041500780c */ /* 0x000fda0003fc6270 */
[----:B------:R-:W-:Y:S05]  /*1f50*/  @!P6 BRA `(.L_x_1922) ;  /* 0x000000000010e947 */ /* 0x000fea0003800000 */
[----:B------:R-:W-:-:S03]  /*1f60*/  UMOV UR8, 0xffffffff ;  /* 0xffffffff00087882 */ /* 0x000fc60000000000 */
[----:B------:R-:W-:Y:S05]  /*1f70*/  BRA.DIV UR8, `(.L_x_1923) ;  /* 0x0000001a08c47947 */ /* 0x000fea000b800000 */
[----:B------:R0:W0:Y:S02]  /*1f80*/  SHFL.IDX PT, R24, R23, R47, 0x1f ;  /* 0x00001f2f17187589 */ /* 0x00002400000e0000 */
.L_x_1966:
[----:B0---4-:R-:W-:-:S07]  /*1f90*/  IMAD R22, R9, R24, R22 ;  /* 0x0000001809167224 */ /* 0x011fce00078e0216 */
.L_x_1922:
[----:B------:R-:W-:-:S13]  /*1fa0*/  ISETP.GE.AND P6, PT, R21, 0x5, PT ;  /* 0x000000051500780c */ /* 0x000fda0003fc6270 */
[----:B------:R-:W-:Y:S05]  /*1fb0*/  @!P6 BRA `(.L_x_1924) ;  /* 0x000000000010e947 */ /* 0x000fea0003800000 */
[----:B------:R-:W-:-:S03]  /*1fc0*/  UMOV UR8, 0xffffffff ;  /* 0xffffffff00087882 */ /* 0x000fc60000000000 */
[----:B------:R-:W-:Y:S05]  /*1fd0*/  BRA.DIV UR8, `(.L_x_1925) ;  /* 0x0000001a08d47947 */ /* 0x000fea000b800000 */
[----:B------:R0:W0:Y:S02]  /*1fe0*/  SHFL.IDX PT, R25, R23, R46, 0x1f ;  /* 0x00001f2e17197589 */ /* 0x00002400000e0000 */
.L_x_1969:
[----:B0-----:R-:W-:-:S07]  /*1ff0*/  IMAD R22, R10, R25, R22 ;  /* 0x000000190a167224 */ /* 0x001fce00078e0216 */
.L_x_1924:
[----:B------:R-:W-:-:S13]  /*2000*/  ISETP.GE.AND P6, PT, R21, 0x6, PT ;  /* 0x000000061500780c */ /* 0x000fda0003fc6270 */
[----:B------:R-:W-:Y:S05]  /*2010*/  @!P6 BRA `(.L_x_1926) ;  /* 0x000000000010e947 */ /* 0x000fea0003800000 */
[----:B------:R-:W-:-:S03]  /*2020*/  UMOV UR8, 0xffffffff ;  /* 0xffffffff00087882 */ /* 0x000fc60000000000 */
[----:B------:R-:W-:Y:S05]  /*2030*/  BRA.DIV UR8, `(.L_x_1927) ;  /* 0x0000001a08e07947 */ /* 0x000fea000b800000 */
[----:B------:R0:W0:Y:S02]  /*2040*/  SHFL.IDX PT, R24, R23, R45, 0x1f ;  /* 0x00001f2d17187589 */ /* 0x00002400000e0000 */
.L_x_1972:
[----:B0-----:R-:W-:-:S07]  /*2050*/  IMAD R22, R11, R24, R22 ;  /* 0x000000180b167224 */ /* 0x001fce00078e0216 */
.L_x_1926:
[----:B------:R-:W-:-:S13]  /*2060*/  ISETP.GE.AND P6, PT, R21, 0x7, PT ;  /* 0x000000071500780c */ /* 0x000fda0003fc6270 */
[----:B------:R-:W-:Y:S05]  /*2070*/  @!P6 BRA `(.L_x_1928) ;  /* 0x000000000010e947 */ /* 0x000fea0003800000 */
[----:B------:R-:W-:-:S03]  /*2080*/  UMOV UR8, 0xffffffff ;  /* 0xffffffff00087882 */ /* 0x000fc60000000000 */
[----:B------:R-:W-:Y:S05]  /*2090*/  BRA.DIV UR8, `(.L_x_1929) ;  /* 0x0000001a08f07947 */ /* 0x000fea000b800000 */
[----:B------:R0:W0:Y:S02]  /*20a0*/  SHFL.IDX PT, R25, R23, R44, 0x1f ;  /* 0x00001f2c17197589 */ /* 0x00002400000e0000 */
.L_x_1975:
[----:B0-----:R-:W-:-:S07]  /*20b0*/  IMAD R22, R12, R25, R22 ;  /* 0x000000190c167224 */ /* 0x001fce00078e0216 */
.L_x_1928:
[----:B------:R-:W-:-:S13]  /*20c0*/  ISETP.GE.AND P6, PT, R21, 0x8, PT ;  /* 0x000000081500780c */ /* 0x000fda0003fc6270 */
[----:B------:R-:W-:Y:S05]  /*20d0*/  @!P6 BRA `(.L_x_1930) ;  /* 0x000000000010e947 */ /* 0x000fea0003800000 */
[----:B------:R-:W-:-:S03]  /*20e0*/  UMOV UR8, 0xffffffff ;  /* 0xffffffff00087882 */ /* 0x000fc60000000000 */
[----:B------:R-:W-:Y:S05]  /*20f0*/  BRA.DIV UR8, `(.L_x_1931) ;  /* 0x0000001a08fc7947 */ /* 0x000fea000b800000 */
[----:B------:R0:W0:Y:S02]  /*2100*/  SHFL.IDX PT, R24, R23, R43, 0x1f ;  /* 0x00001f2b17187589 */ /* 0x00002400000e0000 */
.L_x_1978:
[----:B0-----:R-:W-:-:S07]  /*2110*/  IMAD R22, R13, R24, R22 ;  /* 0x000000180d167224 */ /* 0x001fce00078e0216 */
.L_x_1930:
[----:B------:R-:W-:-:S13]  /*2120*/  ISETP.GE.AND P6, PT, R21, 0x9, PT ;  /* 0x000000091500780c */ /* 0x000fda0003fc6270 */
[----:B------:R-:W-:Y:S05]  /*2130*/  @!P6 BRA `(.L_x_1932) ;  /* 0x000000000010e947 */ /* 0x000fea0003800000 */
[----:B------:R-:W-:-:S03]  /*2140*/  UMOV UR8, 0xffffffff ;  /* 0xffffffff00087882 */ /* 0x000fc60000000000 */
[----:B------:R-:W-:Y:S05]  /*2150*/  BRA.DIV UR8, `(.L_x_1933) ;  /* 0x0000001e080c7947 */ /* 0x000fea000b800000 */
[----:B------:R0:W0:Y:S02]  /*2160*/  SHFL.IDX PT, R25, R23, R42, 0x1f ;  /* 0x00001f2a17197589 */ /* 0x00002400000e0000 */
.L_x_1981:
[----:B0-----:R-:W-:-:S07]  /*2170*/  IMAD R22, R14, R25, R22 ;  /* 0x000000190e167224 */ /* 0x001fce00078e0216 */
.L_x_1932:
[----:B------:R-:W-:-:S13]  /*2180*/  ISETP.GE.AND P6, PT, R21, 0xa, PT ;  /* 0x0000000a1500780c */ /* 0x000fda0003fc6270 */
[----:B------:R-:W-:Y:S05]  /*2190*/  @!P6 BRA `(.L_x_1934) ;  /* 0x000000000010e947 */ /* 0x000fea0003800000 */
[----:B------:R-:W-:-:S03]  /*21a0*/  UMOV UR8, 0xffffffff ;  /* 0xffffffff00087882 */ /* 0x000fc60000000000 */
[----:B------:R-:W-:Y:S05]  /*21b0*/  BRA.DIV UR8, `(.L_x_1935) ;  /* 0x0000001e08187947 */ /* 0x000fea000b800000 */
[----:B------:R0:W0:Y:S02]  /*21c0*/  SHFL.IDX PT, R24, R23, R41, 0x1f ;  /* 0x00001f2917187589 */ /* 0x00002400000e0000 */
.L_x_1984:
[----:B0-----:R-:W-:-:S07]  /*21d0*/  IMAD R22, R15, R24, R22 ;  /* 0x000000180f167224 */ /* 0x001fce00078e0216 */
.L_x_1934:
[----:B------:R-:W-:-:S13]  /*21e0*/  ISETP.GE.AND P6, PT, R21, 0xb, PT ;  /* 0x0000000b1500780c */ /* 0x000fda0003fc6270 */
[----:B------:R-:W-:Y:S05]  /*21f0*/  @!P6 BRA `(.L_x_1936) ;  /* 0x000000000010e947 */ /* 0x000fea0003800000 */
[----:B------:R-:W-:-:S03]  /*2200*/  UMOV UR8, 0xffffffff ;  /* 0xffffffff00087882 */ /* 0x000fc60000000000 */
[----:B------:R-:W-:Y:S05]  /*2210*/  BRA.DIV UR8, `(.L_x_1937) ;  /* 0x0000001e08287947 */ /* 0x000fea000b800000 */
[----:B------:R0:W0:Y:S02]  /*2220*/  SHFL.IDX PT, R25, R23, R40, 0x1f ;  /* 0x00001f2817197589 */ /* 0x00002400000e0000 */
.L_x_1987:
[----:B0-----:R-:W-:-:S07]  /*2230*/  IMAD R22, R32, R25, R22 ;  /* 0x0000001920167224 */ /* 0x001fce00078e0216 */
.L_x_1936:
[----:B------:R-:W-:-:S13]  /*2240*/  ISETP.GE.AND P6, PT, R21, 0xc, PT ;  /* 0x0000000c1500780c */ /* 0x000fda0003fc6270 */
[----:B------:R-:W-:Y:S05]  /*2250*/  @!P6 BRA `(.L_x_1938) ;  /* 0x000000000010e947 */ /* 0x000fea0003800000 */
[----:B------:R-:W-:-:S03]  /*2260*/  UMOV UR8, 0xffffffff ;  /* 0xffffffff00087882 */ /* 0x000fc60000000000 */
[----:B------:R-:W-:Y:S05]  /*2270*/  BRA.DIV UR8, `(.L_x_1939) ;  /* 0x0000001e08347947 */ /* 0x000fea000b800000 */
[----:B------:R0:W0:Y:S02]  /*2280*/  SHFL.IDX PT, R24, R23, R39, 0x1f ;  /* 0x00001f2717187589 */ /* 0x00002400000e0000 */
.L_x_1990:
[----:B0-----:R-:W-:-:S07]  /*2290*/  IMAD R22, R33, R24, R22 ;  /* 0x0000001821167224 */ /* 0x001fce00078e0216 */
.L_x_1938:
[----:B------:R-:W-:-:S13]  /*22a0*/  ISETP.GE.AND P6, PT, R21, 0xd, PT ;  /* 0x0000000d1500780c */ /* 0x000fda0003fc6270 */
[----:B------:R-:W-:Y:S05]  /*22b0*/  @!P6 BRA `(.L_x_1940) ;  /* 0x000000000010e947 */ /* 0x000fea0003800000 */
[----:B------:R-:W-:-:S03]  /*22c0*/  UMOV UR8, 0xffffffff ;  /* 0xffffffff00087882 */ /* 0x000fc60000000000 */
[----:B------:R-:W-:Y:S05]  /*22d0*/  BRA.DIV UR8, `(.L_x_1941) ;  /* 0x0000001e08447947 */ /* 0x000fea000b800000 */
[----:B------:R0:W0:Y:S02]  /*22e0*/  SHFL.IDX PT, R25, R23, R38, 0x1f ;  /* 0x00001f2617197589 */ /* 0x00002400000e0000 */
.L_x_1993:
[----:B0-----:R-:W-:-:S07]  /*22f0*/  IMAD R22, R34, R25, R22 ;  /* 0x0000001922167224 */ /* 0x001fce00078e0216 */
.L_x_1940:
[----:B------:R-:W-:-:S13]  /*2300*/  ISETP.GE.AND P6, PT, R21, 0xe, PT ;  /* 0x0000000e1500780c */ /* 0x000fda0003fc6270 */
[----:B------:R-:W-:Y:S05]  /*2310*/  @!P6 BRA `(.L_x_1942) ;  /* 0x000000000010e947 */ /* 0x000fea0003800000 */
[----:B------:R-:W-:-:S03]  /*2320*/  UMOV UR8, 0xffffffff ;  /* 0xffffffff00087882 */ /* 0x000fc60000000000 */
[----:B------:R-:W-:Y:S05]  /*2330*/  BRA.DIV UR8, `(.L_x_1943) ;  /* 0x0000001e08507947 */ /* 0x000fea000b800000 */
[----:B------:R0:W0:Y:S02]  /*2340*/  SHFL.IDX PT, R24, R23, R0, 0x1f ;  /* 0x00001f0017187589 */ /* 0x00002400000e0000 */
.L_x_1996:
[----:B0-----:R-:W-:-:S07]  /*2350*/  IMAD R22, R35, R24, R22 ;  /* 0x0000001823167224 */ /* 0x001fce00078e0216 */
.L_x_1942:
[----:B------:R-:W-:-:S13]  /*2360*/  ISETP.GE.AND P6, PT, R21, 0xf, PT ;  /* 0x0000000f1500780c */ /* 0x000fda0003fc6270 */
[----:B------:R-:W-:Y:S05]  /*2370*/  @!P6 BRA `(.L_x_1944) ;  /* 0x000000000010e947 */ /* 0x000fea0003800000 */
[----:B------:R-:W-:-:S03]  /*2380*/  UMOV UR8, 0xffffffff ;  /* 0xffffffff00087882 */ /* 0x000fc60000000000 */
[----:B------:R-:W-:Y:S05]  /*2390*/  BRA.DIV UR8, `(.L_x_1945) ;  /* 0x0000001e08607947 */ /* 0x000fea000b800000 */
[----:B------:R0:W0:Y:S02]  /*23a0*/  SHFL.IDX PT, R25, R23, R2, 0x1f ;  /* 0x00001f0217197589 */ /* 0x00002400000e0000 */
.L_x_1999:
[----:B0-----:R-:W-:-:S07]  /*23b0*/  IMAD R22, R36, R25, R22 ;  /* 0x0000001924167224 */ /* 0x001fce00078e0216 */
.L_x_1944:
[----:B------:R-:W-:-:S13]  /*23c0*/  ISETP.GE.AND P6, PT, R21, 0x10, PT ;  /* 0x000000101500780c */ /* 0x000fda0003fc6270 */
[----:B------:R-:W-:Y:S05]  /*23d0*/  @!P6 BRA `(.L_x_1946) ;  /* 0x000000040010e947 */ /* 0x000fea0003800000 */
[----:B------:R-:W-:-:S03]  /*23e0*/  UMOV UR8, 0xffffffff ;  /* 0xffffffff00087882 */ /* 0x000fc60000000000 */
[----:B------:R-:W-:Y:S05]  /*23f0*/  BRA.DIV UR8, `(.L_x_1947) ;  /* 0x0000001e086c7947 */ /* 0x000fea000b800000 */
[----:B------:R0:W0:Y:S02]  /*2400*/  SHFL.IDX PT, R23, R23, R3, 0x1f ;  /* 0x00001f0317177589 */ /* 0x00002400000e0000 */
.L_x_2002:
[----:B0-----:R-:W-:Y:S01]  /*2410*/  IMAD R22, R37, R23, R22 ;  /* 0x0000001725167224 */ /* 0x001fe200078e0216 */
[----:B------:R-:W-:Y:S06]  /*2420*/  BRA `(.L_x_1946) ;  /* 0x0000000000fc7947 */ /* 0x000fec0003800000 */
.L_x_1915:
        /* <DEDUP_REMOVED lines=63> */
.L_x_1946:
        /* <DEDUP_REMOVED lines=16> */
.L_x_1914:
[----:B------:R-:W-:Y:S05]  /*2920*/  @!P0 BRA `(.L_x_1949) ;  /* 0xffffffe800b88947 */ /* 0x000fea000383ffff */
[----:B------:R-:W-:Y:S05]  /*2930*/  BSYNC.RECONVERGENT B0 ;  /* 0x0000000000007941 */ /* 0x000fea0003800200 */
.L_x_1897:
        /* <DEDUP_REMOVED lines=126> */
.L_x_1952:
[----:B------:R-:W-:Y:S05]  /*3120*/  BSYNC.RECONVERGENT B0 ;  /* 0x0000000000007941 */ /* 0x000fea0003800200 */
.L_x_1951:
        /* <DEDUP_REMOVED lines=12> */
.L_x_1954:
        /* <DEDUP_REMOVED lines=106> */
.L_x_1953:
[----:B------:R-:W-:Y:S01]  /*3890*/  IMAD.U32 R5, RZ, RZ, UR15 ;  /* 0x0000000fff057e24 */ /* 0x000fe2000f8e00ff */
[----:B------:R-:W-:-:S03]  /*38a0*/  UIADD3 UR5, UPT, UPT, UR15, UR5, URZ ;  /* 0x000000050f057290 */ /* 0x000fc6000fffe0ff */
[----:B------:R-:W-:-:S05]  /*38b0*/  IMAD.SHL.U32 R5, R5, 0x4, RZ ;  /* 0x0000000405057824 */ /* 0x000fca00078e00ff */
[----:B------:R-:W-:-:S13]  /*38c0*/  ISETP.LE.U32.AND P0, PT, R5, UR5, PT ;  /* 0x0000000505007c0c */ /* 0x000fda000bf03070 */
[----:B------:R-:W-:Y:S05]  /*38d0*/  @!P0 BRA `(.L_x_1955) ;  /* 0xffffffd000b88947 */ /* 0x000fea000383ffff */
[----:B------:R-:W-:Y:S05]  /*38e0*/  EXIT ;  /* 0x000000000000794d */ /* 0x000fea0003800000 */
.L_x_1917:
[----:B------:R-:W-:Y:S01]  /*38f0*/  MOV R26, R50 ;  /* 0x00000032001a7202 */ /* 0x000fe20000000f00 */
[----:B------:R-:W-:Y:S02]  /*3900*/  IMAD.MOV.U32 R27, RZ, RZ, 0x1f ;  /* 0x0000001fff1b7424 */ /* 0x000fe400078e00ff */
[----:B------:R-:W-:-:S07]  /*3910*/  IMAD.MOV.U32 R24, RZ, RZ, -0x1 ;  /* 0xffffffffff187424 */ /* 0x000fce00078e00ff */
[----:B-1234-:R-:W-:Y:S05]  /*3920*/  WARPSYNC.COLLECTIVE R24, `(.L_x_1956) ;  /* 0x0000000018087348 */ /* 0x01efea0003c00000 */
[----:B------:R0:W0:Y:S02]  /*3930*/  SHFL.IDX P6, R25, R23, R26, R27 ;  /* 0x0000001a17197389 */ /* 0x00002400000c001b */
[----:B01234-:R-:W-:Y:S05]  /*3940*/  ENDCOLLECTIVE ;  /* 0x000000000000791b */ /* 0x01ffea0003800000 */
.L_x_1956:
[----:B------:R-:W-:Y:S05]  /*3950*/  BRA `(.L_x_1957) ;  /* 0xffffffe400447947 */ /* 0x000fea000383ffff */
.L_x_1919:
[----:B------:R-:W-:Y:S01]  /*3960*/  BSSY B1, `(.L_x_1958) ;  /* 0x0000007000017945 */ /* 0x000fe20003800000 */
[----:B------:R-:W-:Y:S01]  /*3970*/  MOV R26, R49 ;  /* 0x00000031001a7202 */ /* 0x000fe20000000f00 */
[----:B------:R-:W-:Y:S02]  /*3980*/  IMAD.MOV.U32 R27, RZ, RZ, 0x1f ;  /* 0x0000001fff1b7424 */ /* 0x000fe400078e00ff */
[----:B------:R-:W-:-:S07]  /*3990*/  IMAD.MOV.U32 R24, RZ, RZ, -0x1 ;  /* 0xffffffffff187424 */ /* 0x000fce00078e00ff */
[----:B-1234-:R-:W-:Y:S05]  /*39a0*/  WARPSYNC.COLLECTIVE R24, `(.L_x_1959) ;  /* 0x0000000018087348 */ /* 0x01efea0003c00000 */
[----:B------:R0:W0:Y:S02]  /*39b0*/  SHFL.IDX P6, R25, R23, R26, R27 ;  /* 0x0000001a17197389 */ /* 0x00002400000c001b */
[----:B01234-:R-:W-:Y:S05]  /*39c0*/  ENDCOLLECTIVE ;  /* 0x000000000000791b */ /* 0x01ffea0003800000 */
.L_x_1959:
[----:B------:R-:W-:Y:S05]  /*39d0*/  BSYNC B1 ;  /* 0x0000000000017941 */ /* 0x000fea0003800000 */
.L_x_1958:
[----:B------:R-:W-:Y:S01]  /*39e0*/  MOV R24, R25 ;  /* 0x0000001900187202 */ /* 0x000fe20000000f00 */
[----:B------:R-:W-:Y:S06]  /*39f0*/  BRA `(.L_x_1960) ;  /* 0xffffffe400347947 */ /* 0x000fec000383ffff */
.L_x_1921:
[----:B------:R-:W-:Y:S01]  /*3a00*/  BSSY B1, `(.L_x_1961) ;  /* 0x0000007000017945 */ /* 0x000fe20003800000 */
[----:B------:R-:W-:Y:S01]  /*3a10*/  IMAD.MOV.U32 R26, RZ, RZ, R48 ;  /* 0x000000ffff1a7224 */ /* 0x000fe200078e0030 */
[----:B------:R-:W-:Y:S01]  /*3a20*/  MOV R24, 0xffffffff ;  /* 0xffffffff00187802 */ /* 0x000fe20000000f00 */
[----:B------:R-:W-:-:S07]  /*3a30*/  IMAD.MOV.U32 R27, RZ, RZ, 0x1f ;  /* 0x0000001fff1b7424 */ /* 0x000fce00078e00ff */
[----:B-1234-:R-:W-:Y:S05]  /*3a40*/  WARPSYNC.COLLECTIVE R24, `(.L_x_1962) ;  /* 0x0000000018087348 */ /* 0x01efea0003c00000 */
[----:B------:R0:W0:Y:S02]  /*3a50*/  SHFL.IDX P6, R25, R23, R26, R27 ;  /* 0x0000001a17197389 */ /* 0x00002400000c001b */
[----:B01234-:R-:W-:Y:S05]  /*3a60*/  ENDCOLLECTIVE ;  /* 0x000000000000791b */ /* 0x01ffea0003800000 */
.L_x_1962:
[----:B------:R-:W-:Y:S05]  /*3a70*/  BSYNC B1 ;  /* 0x0000000000017941 */ /* 0x000fea0003800000 */
.L_x_1961:
[----:B------:R-:W-:Y:S05]  /*3a80*/  BRA `(.L_x_1963) ;  /* 0xffffffe400287947 */ /* 0x000fea000383ffff */
.L_x_1923:
[----:B------:R-:W-:Y:S01]  /*3a90*/  BSSY B1, `(.L_x_1964) ;  /* 0x0000007000017945 */ /* 0x000fe20003800000 */
[----:B------:R-:W-:Y:S01]  /*3aa0*/  IMAD.MOV.U32 R26, RZ, RZ, R47 ;  /* 0x000000ffff1a7224 */ /* 0x000fe200078e002f */
[----:B------:R-:W-:Y:S01]  /*3ab0*/  MOV R24, 0xffffffff ;  /* 0xffffffff00187802 */ /* 0x000fe20000000f00 */
[----:B------:R-:W-:-:S07]  /*3ac0*/  IMAD.MOV.U32 R27, RZ, RZ, 0x1f ;  /* 0x0000001fff1b7424 */ /* 0x000fce00078e00ff */
[----:B-1234-:R-:W-:Y:S05]  /*3ad0*/  WARPSYNC.COLLECTIVE R24, `(.L_x_1965) ;  /* 0x0000000018087348 */ /* 0x01efea0003c00000 */
[----:B------:R0:W0:Y:S02]  /*3ae0*/  SHFL.IDX P6, R25, R23, R26, R27 ;  /* 0x0000001a17197389 */ /* 0x00002400000c001b */
[----:B01234-:R-:W-:Y:S05]  /*3af0*/  ENDCOLLECTIVE ;  /* 0x000000000000791b */ /* 0x01ffea0003800000 */
.L_x_1965:
[----:B------:R-:W-:Y:S05]  /*3b00*/  BSYNC B1 ;  /* 0x0000000000017941 */ /* 0x000fea0003800000 */
.L_x_1964:
[----:B------:R-:W-:Y:S01]  /*3b10*/  IMAD.MOV.U32 R24, RZ, RZ, R25 ;  /* 0x000000ffff187224 */ /* 0x000fe200078e0019 */
[----:B------:R-:W-:Y:S06]  /*3b20*/  BRA `(.L_x_1966) ;  /* 0xffffffe400187947 */ /* 0x000fec000383ffff */
.L_x_1925:
[----:B------:R-:W-:Y:S01]  /*3b30*/  HFMA2 R27, -RZ, RZ, 0, 1.847743988037109375e-06 ;  /* 0x0000001fff1b7431 */ /* 0x000fe200000001ff */
[----:B------:R-:W-:Y:S01]  /*3b40*/  BSSY B1, `(.L_x_1967) ;  /* 0x0000006000017945 */ /* 0x000fe20003800000 */
[----:B------:R-:W-:Y:S02]  /*3b50*/  IMAD.MOV.U32 R26, RZ, RZ, R46 ;  /* 0x000000ffff1a7224 */ /* 0x000fe400078e002e */
[----:B------:R-:W-:-:S07]  /*3b60*/  IMAD.MOV.U32 R24, RZ, RZ, -0x1 ;  /* 0xffffffffff187424 */ /* 0x000fce00078e00ff */
[----:B-1234-:R-:W-:Y:S05]  /*3b70*/  WARPSYNC.COLLECTIVE R24, `(.L_x_1968) ;  /* 0x0000000018087348 */ /* 0x01efea0003c00000 */
[----:B------:R0:W0:Y:S02]  /*3b80*/  SHFL.IDX P6, R25, R23, R26, R27 ;  /* 0x0000001a17197389 */ /* 0x00002400000c001b */
[----:B01234-:R-:W-:Y:S05]  /*3b90*/  ENDCOLLECTIVE ;  /* 0x000000000000791b */ /* 0x01ffea0003800000 */
.L_x_1968:
[----:B------:R-:W-:Y:S05]  /*3ba0*/  BSYNC B1 ;  /* 0x0000000000017941 */ /* 0x000fea0003800000 */
.L_x_1967:
[----:B------:R-:W-:Y:S05]  /*3bb0*/  BRA `(.L_x_1969) ;  /* 0xffffffe4000c7947 */ /* 0x000fea000383ffff */
.L_x_1927:
[----:B------:R-:W-:Y:S01]  /*3bc0*/  BSSY B1, `(.L_x_1970) ;  /* 0x0000007000017945 */ /* 0x000fe20003800000 */
[----:B------:R-:W-:Y:S01]  /*3bd0*/  IMAD.MOV.U32 R26, RZ, RZ, R45 ;  /* 0x000000ffff1a7224 */ /* 0x000fe200078e002d */
[----:B------:R-:W-:Y:S01]  /*3be0*/  MOV R27, 0x1f ;  /* 0x0000001f001b7802 */ /* 0x000fe20000000f00 */
[----:B------:R-:W-:-:S07]  /*3bf0*/  IMAD.MOV.U32 R24, RZ, RZ, -0x1 ;  /* 0xffffffffff187424 */ /* 0x000fce00078e00ff */
[----:B-1234-:R-:W-:Y:S05]  /*3c00*/  WARPSYNC.COLLECTIVE R24, `(.L_x_1971) ;  /* 0x0000000018087348 */ /* 0x01efea0003c00000 */
[----:B------:R0:W0:Y:S02]  /*3c10*/  SHFL.IDX P6, R25, R23, R26, R27 ;  /* 0x0000001a17197389 */ /* 0x00002400000c001b */
[----:B01234-:R-:W-:Y:S05]  /*3c20*/  ENDCOLLECTIVE ;  /* 0x000000000000791b */ /* 0x01ffea0003800000 */
.L_x_1971:
[----:B------:R-:W-:Y:S05]  /*3c30*/  BSYNC B1 ;  /* 0x0000000000017941 */ /* 0x000fea0003800000 */
.L_x_1970:
[----:B------:R-:W-:Y:S01]  /*3c40*/  IMAD.MOV.U32 R24, RZ, RZ, R25 ;  /* 0x000000ffff187224 */ /* 0x000fe200078e0019 */
[----:B------:R-:W-:Y:S06]  /*3c50*/  BRA `(.L_x_1972) ;  /* 0xffffffe000fc7947 */ /* 0x000fec000383ffff */
.L_x_1929:
[----:B------:R-:W-:Y:S01]  /*3c60*/  BSSY B1, `(.L_x_1973) ;  /* 0x0000007000017945 */ /* 0x000fe20003800000 */
[----:B------:R-:W-:Y:S01]  /*3c70*/  MOV R26, R44 ;  /* 0x0000002c001a7202 */ /* 0x000fe20000000f00 */
[----:B------:R-:W-:Y:S02]  /*3c80*/  IMAD.MOV.U32 R27, RZ, RZ, 0x1f ;  /* 0x0000001fff1b7424 */ /* 0x000fe400078e00ff */
[----:B------:R-:W-:-:S07]  /*3c90*/  IMAD.MOV.U32 R24, RZ, RZ, -0x1 ;  /* 0xffffffffff187424 */ /* 0x000fce00078e00ff */
[----:B-1234-:R-:W-:Y:S05]  /*3ca0*/  WARPSYNC.COLLECTIVE R24, `(.L_x_1974) ;  /* 0x0000000018087348 */ /* 0x01efea0003c00000 */
[----:B------:R0:W0:Y:S02]  /*3cb0*/  SHFL.IDX P6, R25, R23, R26, R27 ;  /* 0x0000001a17197389 */ /* 0x00002400000c001b */
[----:B01234-:R-:W-:Y:S05]  /*3cc0*/  ENDCOLLECTIVE ;  /* 0x000000000000791b */ /* 0x01ffea0003800000 */
.L_x_1974:
[----:B------:R-:W-:Y:S05]  /*3cd0*/  BSYNC B1 ;  /* 0x0000000000017941 */ /* 0x000fea0003800000 */
.L_x_1973:
[----:B------:R-:W-:Y:S05]  /*3ce0*/  BRA `(.L_x_1975) ;  /* 0xffffffe000f07947 */ /* 0x000fea000383ffff */
.L_x_1931:
[----:B------:R-:W-:Y:S01]  /*3cf0*/  BSSY B1, `(.L_x_1976) ;  /* 0x0000007000017945 */ /* 0x000fe20003800000 */
[----:B------:R-:W-:Y:S01]  /*3d00*/  MOV R26, R43 ;  /* 0x0000002b001a7202 */ /* 0x000fe20000000f00 */
[----:B------:R-:W-:Y:S02]  /*3d10*/  IMAD.MOV.U32 R27, RZ, RZ, 0x1f ;  /* 0x0000001fff1b7424 */ /* 0x000fe400078e00ff */
[----:B------:R-:W-:-:S07]  /*3d20*/  IMAD.MOV.U32 R24, RZ, RZ, -0x1 ;  /* 0xffffffffff187424 */ /* 0x000fce00078e00ff */
[----:B-1234-:R-:W-:Y:S05]  /*3d30*/  WARPSYNC.COLLECTIVE R24, `(.L_x_1977) ;  /* 0x0000000018087348 */ /* 0x01efea0003c00000 */
[----:B------:R0:W0:Y:S02]  /*3d40*/  SHFL.IDX P6, R25, R23, R26, R27 ;  /* 0x0000001a17197389 */ /* 0x00002400000c001b */
[----:B01234-:R-:W-:Y:S05]  /*3d50*/  ENDCOLLECTIVE ;  /* 0x000000000000791b */ /* 0x01ffea0003800000 */
.L_x_1977:
[----:B------:R-:W-:Y:S05]  /*3d60*/  BSYNC B1 ;  /* 0x0000000000017941 */ /* 0x000fea0003800000 */
.L_x_1976:
[----:B------:R-:W-:Y:S01]  /*3d70*/  MOV R24, R25 ;  /* 0x0000001900187202 */ /* 0x000fe20000000f00 */
[----:B------:R-:W-:Y:S06]  /*3d80*/  BRA `(.L_x_1978) ;  /* 0xffffffe000e07947 */ /* 0x000fec000383ffff */
.L_x_1933:
[----:B------:R-:W-:Y:S01]  /*3d90*/  BSSY B1, `(.L_x_1979) ;  /* 0x0000007000017945 */ /* 0x000fe20003800000 */
[----:B------:R-:W-:Y:S01]  /*3da0*/  IMAD.MOV.U32 R26, RZ, RZ, R42 ;  /* 0x000000ffff1a7224 */ /* 0x000fe200078e002a */
[----:B------:R-:W-:Y:S01]  /*3db0*/  MOV R24, 0xffffffff ;  /* 0xffffffff00187802 */ /* 0x000fe20000000f00 */
[----:B------:R-:W-:-:S07]  /*3dc0*/  IMAD.MOV.U32 R27, RZ, RZ, 0x1f ;  /* 0x0000001fff1b7424 */ /* 0x000fce00078e00ff */
[----:B-1234-:R-:W-:Y:S05]  /*3dd0*/  WARPSYNC.COLLECTIVE R24, `(.L_x_1980) ;  /* 0x0000000018087348 */ /* 0x01efea0003c00000 */
[----:B------:R0:W0:Y:S02]  /*3de0*/  SHFL.IDX P6, R25, R23, R26, R27 ;  /* 0x0000001a17197389 */ /* 0x00002400000c001b */
[----:B01234-:R-:W-:Y:S05]  /*3df0*/  ENDCOLLECTIVE ;  /* 0x000000000000791b */ /* 0x01ffea0003800000 */
.L_x_1980:
[----:B------:R-:W-:Y:S05]  /*3e00*/  BSYNC B1 ;  /* 0x0000000000017941 */ /* 0x000fea0003800000 */
.L_x_1979:
[----:B------:R-:W-:Y:S05]  /*3e10*/  BRA `(.L_x_1981) ;  /* 0xffffffe000d47947 */ /* 0x000fea000383ffff */
.L_x_1935:
[----:B------:R-:W-:Y:S01]  /*3e20*/  BSSY B1, `(.L_x_1982) ;  /* 0x0000007000017945 */ /* 0x000fe20003800000 */
[----:B------:R-:W-:Y:S01]  /*3e30*/  IMAD.MOV.U32 R26, RZ, RZ, R41 ;  /* 0x000000ffff1a7224 */ /* 0x000fe200078e0029 */
[----:B------:R-:W-:Y:S01]  /*3e40*/  MOV R24, 0xffffffff ;  /* 0xffffffff00187802 */ /* 0x000fe20000000f00 */
[----:B------:R-:W-:-:S07]  /*3e50*/  IMAD.MOV.U32 R27, RZ, RZ, 0x1f ;  /* 0x0000001fff1b7424 */ /* 0x000fce00078e00ff */
[----:B-1234-:R-:W-:Y:S05]  /*3e60*/  WARPSYNC.COLLECTIVE R24, `(.L_x_1983) ;  /* 0x0000000018087348 */ /* 0x01efea0003c00000 */
[----:B------:R0:W0:Y:S02]  /*3e70*/  SHFL.IDX P6, R25, R23, R26, R27 ;  /* 0x0000001a17197389 */ /* 0x00002400000c001b */
[----:B01234-:R-:W-:Y:S05]  /*3e80*/  ENDCOLLECTIVE ;  /* 0x000000000000791b */ /* 0x01ffea0003800000 */
.L_x_1983:
[----:B------:R-:W-:Y:S05]  /*3e90*/  BSYNC B1 ;  /* 0x0000000000017941 */ /* 0x000fea0003800000 */
.L_x_1982:
[----:B------:R-:W-:Y:S01]  /*3ea0*/  IMAD.MOV.U32 R24, RZ, RZ, R25 ;  /* 0x000000ffff187224 */ /* 0x000fe200078e0019 */
[----:B------:R-:W-:Y:S06]  /*3eb0*/  BRA `(.L_x_1984) ;  /* 0xffffffe000c47947 */ /* 0x000fec000383ffff */
.L_x_1937:
[----:B------:R-:W-:Y:S01]  /*3ec0*/  HFMA2 R27, -RZ, RZ, 0, 1.847743988037109375e-06 ;  /* 0x0000001fff1b7431 */ /* 0x000fe200000001ff */
[----:B------:R-:W-:Y:S01]  /*3ed0*/  BSSY B1, `(.L_x_1985) ;  /* 0x0000006000017945 */ /* 0x000fe20003800000 */
[----:B------:R-:W-:Y:S02]  /*3ee0*/  IMAD.MOV.U32 R26, RZ, RZ, R40 ;  /* 0x000000ffff1a7224 */ /* 0x000fe400078e0028 */
[----:B------:R-:W-:-:S07]  /*3ef0*/  IMAD.MOV.U32 R24, RZ, RZ, -0x1 ;  /* 0xffffffffff187424 */ /* 0x000fce00078e00ff */
[----:B-1234-:R-:W-:Y:S05]  /*3f00*/  WARPSYNC.COLLECTIVE R24, `(.L_x_1986) ;  /* 0x0000000018087348 */ /* 0x01efea0003c00000 */
[----:B------:R0:W0:Y:S02]  /*3f10*/  SHFL.IDX P6, R25, R23, R26, R27 ;  /* 0x0000001a17197389 */ /* 0x00002400000c001b */
[----:B01234-:R-:W-:Y:S05]  /*3f20*/  ENDCOLLECTIVE ;  /* 0x000000000000791b */ /* 0x01ffea0003800000 */
.L_x_1986:
[----:B------:R-:W-:Y:S05]  /*3f30*/  BSYNC B1 ;  /* 0x0000000000017941 */ /* 0x000fea0003800000 */
.L_x_1985:
[----:B------:R-:W-:Y:S05]  /*3f40*/  BRA `(.L_x_1987) ;  /* 0xffffffe000b87947 */ /* 0x000fea000383ffff */
.L_x_1939:
[----:B------:R-:W-:Y:S01]  /*3f50*/  BSSY B1, `(.L_x_1988) ;  /* 0x0000007000017945 */ /* 0x000fe20003800000 */
[----:B------:R-:W-:Y:S01]  /*3f60*/  IMAD.MOV.U32 R26, RZ, RZ, R39 ;  /* 0x000000ffff1a7224 */ /* 0x000fe200078e0027 */
[----:B------:R-:W-:Y:S01]  /*3f70*/  MOV R27, 0x1f ;  /* 0x0000001f001b7802 */ /* 0x000fe20000000f00 */
[----:B------:R-:W-:-:S07]  /*3f80*/  IMAD.MOV.U32 R24, RZ, RZ, -0x1 ;  /* 0xffffffffff187424 */ /* 0x000fce00078e00ff */
[----:B-1234-:R-:W-:Y:S05]  /*3f90*/  WARPSYNC.COLLECTIVE R24, `(.L_x_1989) ;  /* 0x0000000018087348 */ /* 0x01efea0003c00000 */
[----:B------:R0:W0:Y:S02]  /*3fa0*/  SHFL.IDX P6, R25, R23, R26, R27 ;  /* 0x0000001a17197389 */ /* 0x00002400000c001b */
[----:B01234-:R-:W-:Y:S05]  /*3fb0*/  ENDCOLLECTIVE ;  /* 0x000000000000791b */ /* 0x01ffea0003800000 */
.L_x_1989:
[----:B------:R-:W-:Y:S05]  /*3fc0*/  BSYNC B1 ;  /* 0x0000000000017941 */ /* 0x000fea0003800000 */
.L_x_1988:
[----:B------:R-:W-:Y:S01]  /*3fd0*/  IMAD.MOV.U32 R24, RZ, RZ, R25 ;  /* 0x000000ffff187224 */ /* 0x000fe200078e0019 */
[----:B------:R-:W-:Y:S06]  /*3fe0*/  BRA `(.L_x_1990) ;  /* 0xffffffe000a87947 */ /* 0x000fec000383ffff */
.L_x_1941:
[----:B------:R-:W-:Y:S01]  /*3ff0*/  BSSY B1, `(.L_x_1991) ;  /* 0x0000007000017945 */ /* 0x000fe20003800000 */
[----:B------:R-:W-:Y:S01]  /*4000*/  MOV R26, R38 ;  /* 0x00000026001a7202 */ /* 0x000fe20000000f00 */
[----:B------:R-:W-:Y:S02]  /*4010*/  IMAD.MOV.U32 R27, RZ, RZ, 0x1f ;  /* 0x0000001fff1b7424 */ /* 0x000fe400078e00ff */
[----:B------:R-:W-:-:S07]  /*4020*/  IMAD.MOV.U32 R24, RZ, RZ, -0x1 ;  /* 0xffffffffff187424 */ /* 0x000fce00078e00ff */
[----:B-1234-:R-:W-:Y:S05]  /*4030*/  WARPSYNC.COLLECTIVE R24, `(.L_x_1992) ;  /* 0x0000000018087348 */ /* 0x01efea0003c00000 */
[----:B------:R0:W0:Y:S02]  /*4040*/  SHFL.IDX P6, R25, R23, R26, R27 ;  /* 0x0000001a17197389 */ /* 0x00002400000c001b */
[----:B01234-:R-:W-:Y:S05]  /*4050*/  ENDCOLLECTIVE ;  /* 0x000000000000791b */ /* 0x01ffea0003800000 */
.L_x_1992:
[----:B------:R-:W-:Y:S05]  /*4060*/  BSYNC B1 ;  /* 0x0000000000017941 */ /* 0x000fea0003800000 */
.L_x_1991:
[----:B------:R-:W-:Y:S05]  /*4070*/  BRA `(.L_x_1993) ;  /* 0xffffffe0009c7947 */ /* 0x000fea000383ffff */
.L_x_1943:
[----:B------:R-:W-:Y:S01]  /*4080*/  BSSY B1, `(.L_x_1994) ;  /* 0x0000007000017945 */ /* 0x000fe20003800000 */
[----:B------:R-:W-:Y:S01]  /*4090*/  MOV R26, R0 ;  /* 0x00000000001a7202 */ /* 0x000fe20000000f00 */
[----:B------:R-:W-:Y:S02]  /*40a0*/  IMAD.MOV.U32 R27, RZ, RZ, 0x1f ;  /* 0x0000001fff1b7424 */ /* 0x000fe400078e00ff */
[----:B------:R-:W-:-:S07]  /*40b0*/  IMAD.MOV.U32 R24, RZ, RZ, -0x1 ;  /* 0xffffffffff187424 */ /* 0x000fce00078e00ff */
[----:B-1234-:R-:W-:Y:S05]  /*40c0*/  WARPSYNC.COLLECTIVE R24, `(.L_x_1995) ;  /* 0x0000000018087348 */ /* 0x01efea0003c00000 */
[----:B------:R0:W0:Y:S02]  /*40d0*/  SHFL.IDX P6, R25, R23, R26, R27 ;  /* 0x0000001a17197389 */ /* 0x00002400000c001b */
[----:B01234-:R-:W-:Y:S05]  /*40e0*/  ENDCOLLECTIVE ;  /* 0x000000000000791b */ /* 0x01ffea0003800000 */
.L_x_1995:
[----:B------:R-:W-:Y:S05]  /*40f0*/  BSYNC B1 ;  /* 0x0000000000017941 */ /* 0x000fea0003800000 */
.L_x_1994:
[----:B------:R-:W-:Y:S01]  /*4100*/  MOV R24, R25 ;  /* 0x0000001900187202 */ /* 0x000fe20000000f00 */
[----:B------:R-:W-:Y:S06]  /*4110*/  BRA `(.L_x_1996) ;  /* 0xffffffe0008c7947 */ /* 0x000fec000383ffff */
.L_x_1945:
[----:B------:R-:W-:Y:S01]  /*4120*/  BSSY B1, `(.L_x_1997) ;  /* 0x0000007000017945 */ /* 0x000fe20003800000 */
[----:B------:R-:W-:Y:S01]  /*4130*/  IMAD.MOV.U32 R26, RZ, RZ, R2 ;  /* 0x000000ffff1a7224 */ /* 0x000fe200078e0002 */
[----:B------:R-:W-:Y:S01]  /*4140*/  MOV R24, 0xffffffff ;  /* 0xffffffff00187802 */ /* 0x000fe20000000f00 */
[----:B------:R-:W-:-:S07]  /*4150*/  IMAD.MOV.U32 R27, RZ, RZ, 0x1f ;  /* 0x0000001fff1b7424 */ /* 0x000fce00078e00ff */
[----:B-1234-:R-:W-:Y:S05]  /*4160*/  WARPSYNC.COLLECTIVE R24, `(.L_x_1998) ;  /* 0x0000000018087348 */ /* 0x01efea0003c00000 */
[----:B------:R0:W0:Y:S02]  /*4170*/  SHFL.IDX P6, R25, R23, R26, R27 ;  /* 0x0000001a17197389 */ /* 0x00002400000c001b */
[----:B01234-:R-:W-:Y:S05]  /*4180*/  ENDCOLLECTIVE ;  /* 0x000000000000791b */ /* 0x01ffea0003800000 */
.L_x_1998:
[----:B------:R-:W-:Y:S05]  /*4190*/  BSYNC B1 ;  /* 0x0000000000017941 */ /* 0x000fea0003800000 */
.L_x_1997:
[----:B------:R-:W-:Y:S05]  /*41a0*/  BRA `(.L_x_1999) ;  /* 0xffffffe000807947 */ /* 0x000fea000383ffff */
.L_x_1947:
[----:B------:R-:W-:Y:S01]  /*41b0*/  BSSY B1, `(.L_x_2000) ;  /* 0x0000007000017945 */ /* 0x000fe20003800000 */
[----:B------:R-:W-:Y:S01]  /*41c0*/  IMAD.MOV.U32 R26, RZ, RZ, R3 ;  /* 0x000000ffff1a7224 */ /* 0x000fe200078e0003 */
[----:B------:R-:W-:Y:S01]  /*41d0*/  MOV R24, 0xffffffff ;  /* 0xffffffff00187802 */ /* 0x000fe20000000f00 */
[----:B------:R-:W-:-:S07]  /*41e0*/  IMAD.MOV.U32 R27, RZ, RZ, 0x1f ;  /* 0x0000001fff1b7424 */ /* 0x000fce00078e00ff */
[----:B-1234-:R-:W-:Y:S05]  /*41f0*/  WARPSYNC.COLLECTIVE R24, `(.L_x_2001) ;  /* 0x0000000018087348 */ /* 0x01efea0003c00000 */
[----:B------:R0:W0:Y:S02]  /*4200*/  SHFL.IDX P6, R25, R23, R26, R27 ;  /* 0x0000001a17197389 */ /* 0x00002400000c001b */
[----:B01234-:R-:W-:Y:S05]  /*4210*/  ENDCOLLECTIVE ;  /* 0x000000000000791b */ /* 0x01ffea0003800000 */
.L_x_2001:
[----:B------:R-:W-:Y:S05]  /*4220*/  BSYNC B1 ;  /* 0x0000000000017941 */ /* 0x000fea0003800000 */
.L_x_2000:
[----:B------:R-:W-:Y:S01]  /*4230*/  IMAD.MOV.U32 R23, RZ, RZ, R25 ;  /* 0x000000ffff177224 */ /* 0x000fe200078e0019 */
[----:B------:R-:W-:Y:S06]  /*4240*/  BRA `(.L_x_2002) ;  /* 0xffffffe000707947 */ /* 0x000fec000383ffff */
        .weak           $__internal_58_$__cuda_sm20_div_s16
        .type           $__internal_58_$__cuda_sm20_div_s16,@function
        .size           $__internal_58_$__cuda_sm20_div_s16,($__internal_59_$__cuda_sm20_div_u16 - $__internal_58_$__cuda_sm20_div_s16)
$__internal_58_$__cuda_sm20_div_s16:
        /* <DEDUP_REMOVED lines=25> */
[----:B------:R-:W-:Y:S05]  /*43e0*/  RET.REL.NODEC R4 `(_Z9cuda_gemmIiLi128ELi4ELi1ELi2048ELi32ELi32ELi64ELi0ELi0EEviiiPT_S1_S1_iii) ;  /* 0xffffffbc04047950 */ /* 0x000fea0003c3ffff */
        .weak           $__internal_59_$__cuda_sm20_div_u16
        .type           $__internal_59_$__cuda_sm20_div_u16,@function
        .size           $__internal_59_$__cuda_sm20_div_u16,(.L_x_38562 - $__internal_59_$__cuda_sm20_div_u16)
$__internal_59_$__cuda_sm20_div_u16:
        /* <DEDUP_REMOVED lines=18> */
[----:B------:R-:W-:Y:S06]  /*4510*/  RET.REL.NODEC R8 `(_Z9cuda_gemmIiLi128ELi4ELi1ELi2048ELi32ELi32ELi64ELi0ELi0EEviiiPT_S1_S1_iii) ;  /* 0xffffffb808b87950 */ /* 0x000fec0003c3ffff */
.L_x_2003:
        /* <DEDUP_REMOVED lines=14> */
.L_x_38562:


//--------------------- .text._Z9cuda_gemmIiLi128ELi4ELi1ELi2048ELi16ELi16ELi64ELi1ELi1EEviiiPT_S1_S1_iii --------------------------
	.section	.text._Z9cuda_gemmIiLi128ELi4ELi1ELi2048ELi16ELi16ELi64ELi1ELi1EEviiiPT_S1_S1_iii,"ax",@progbits
	.align	128
        .global         _Z9cuda_gemmIiLi128ELi4ELi1ELi2048ELi16ELi16ELi64ELi1ELi1EEviiiPT_S1_S1_iii
        .type           _Z9cuda_gemmIiLi128ELi4ELi1ELi2048ELi16ELi16ELi64ELi1ELi1EEviiiPT_S1_S1_iii,@function
        .size           _Z9cuda_gemmIiLi128ELi4ELi1ELi2048ELi16ELi16ELi64ELi1ELi1EEviiiPT_S1_S1_iii,(.L_x_38563 - _Z9cuda_gemmIiLi128ELi4ELi1ELi2048ELi16ELi16ELi64ELi1ELi1EEviiiPT_S1_S1_iii)
        .other          _Z9cuda_gemmIiLi128ELi4ELi1ELi2048ELi16ELi16ELi64ELi1ELi1EEviiiPT_S1_S1_iii,@"STO_CUDA_ENTRY STV_DEFAULT"
_Z9cuda_gemmIiLi128ELi4ELi1ELi2048ELi16ELi16ELi64ELi1ELi1EEviiiPT_S1_S1_iii:
.text._Z9cuda_gemmIiLi128ELi4ELi1ELi2048ELi16ELi16ELi64ELi1ELi1EEviiiPT_S1_S1_iii:
[----:B------:R-:W-:Y:S01]  /*0000*/  LDC R1, c[0x0][0x37c] ;  /* 0x0000df00ff017b82 */ /* 0x000fe20000000800 */
[----:B------:R-:W0:Y:S01]  /*0010*/  S2R R0, SR_TID.X ;  /* 0x0000000000007919 */ /* 0x000e220000002100 */
[----:B------:R-:W1:Y:S01]  /*0020*/  LDCU UR10, c[0x0][0x360] ;  /* 0x00006c00ff0a77ac */ /* 0x000e620008000800 */
[----:B------:R-:W-:Y:S01]  /*0030*/  MOV R9, 0x90 ;  /* 0x0000009000097802 */ /* 0x000fe20000000f00 */
[----:B-1----:R-:W-:-:S06]  /*0040*/  ULOP3.LUT UR4, UR10, 0xff, URZ, 0xc0, !UPT ;  /* 0x000000ff0a047892 */ /* 0x002fcc000f8ec0ff */
[----:B------:R-:W-:Y:S02]  /*0050*/  MOV R8, UR4 ;  /* 0x0000000400087c02 */ /* 0x000fe40008000f00 */
[----:B0-----:R-:W-:-:S04]  /*0060*/  IADD3 R2, PT, PT, R0, UR10, RZ ;  /* 0x0000000a00027c10 */ /* 0x001fc8000fffe0ff */
[----:B------:R-:W-:-:S07]  /*0070*/  LOP3.LUT R7, R2, 0xff, RZ, 0xc, !PT ;  /* 0x000000ff02077812 */ /* 0x000fce00078e0cff */
[----:B------:R-:W-:Y:S05]  /*0080*/  CALL.REL.NOINC `($__internal_60_$__cuda_sm20_div_u16) ;  /* 0x0000003000e07944 */ /* 0x000fea0003c00000 */
        /* <DEDUP_REMOVED lines=14> */
.L_x_2006:
        /* <DEDUP_REMOVED lines=13> */
.L_x_2005:
[----:B0-----:R-:W-:Y:S05]  /*0240*/  BSYNC.RECONVERGENT B0 ;  /* 0x0000000000007941 */ /* 0x001fea0003800200 */
.L_x_2004:
[----:B------:R-:W-:Y:S04]  /*0250*/  BSSY.RECONVERGENT B0, `(.L_x_2007) ;  /* 0x000002c000007945 */ /* 0x000fe80003800200 */
[----:B------:R-:W-:Y:S05]  /*0260*/  @!P0 BRA `(.L_x_2008) ;  /* 0x0000000000a88947 */ /* 0x000fea0003800000 */
[----:B------:R-:W0:Y:S01]  /*0270*/  S2R R5, SR_CgaCtaId ;  /* 0x0000000000057919 */ /* 0x000e220000008800 */
[----:B-1----:R-:W1:Y:S01]  /*0280*/  LDC.64 R2, c[0x0][0x398] ;  /* 0x0000e600ff027b82 */ /* 0x002e620000000a00 */
[----:B------:R-:W-:-:S04]  /*0290*/  MOV R4, 0x400 ;  /* 0x0000040000047802 */ /* 0x000fc80000000f00 */
[----:B0-----:R-:W-:-:S07]  /*02a0*/  LEA R16, R5, R4, 0x18 ;  /* 0x0000000405107211 */ /* 0x001fce00078ec0ff */
.L_x_2009:
        /* <DEDUP_REMOVED lines=38> */
.L_x_2008:
[----:B------:R-:W-:Y:S05]  /*0510*/  BSYNC.RECONVERGENT B0 ;  /* 0x0000000000007941 */ /* 0x000fea0003800200 */
.L_x_2007:
[----:B------:R-:W2:Y:S01]  /*0520*/  S2UR UR4, SR_CTAID.Y ;  /* 0x00000000000479c3 */ /* 0x000ea20000002600 */
[----:B------:R-:W3:Y:S02]  /*0530*/  LDCU UR11, c[0x0][0x374] ;  /* 0x00006e80ff0b77ac */ /* 0x000ee40008000800 */
[----:B---3--:R-:W-:-:S04]  /*0540*/  USHF.L.U32 UR5, UR11, 0x2, URZ ;  /* 0x000000020b057899 */ /* 0x008fc800080006ff */
[----:B--2---:R-:W-:-:S06]  /*0550*/  UISETP.GE.U32.AND UP0, UPT, UR4, UR5, UPT ;  /* 0x000000050400728c */ /* 0x004fcc000bf06070 */
[----:B------:R-:W-:-:S13]  /*0560*/  PLOP3.LUT P0, PT, PT, PT, UP0, 0x80, 0x8 ;  /* 0x000000000008781c */ /* 0x000fda0003f0f008 */
[----:B------:R-:W-:Y:S05]  /*0570*/  @P0 EXIT ;  /* 0x000000000000094d */ /* 0x000fea0003800000 */
[C---:B-1----:R-:W-:Y:S01]  /*0580*/  SHF.L.U32 R2, R0.reuse, 0x2, RZ ;  /* 0x0000000200027819 */ /* 0x042fe200000006ff */
[----:B------:R-:W-:Y:S01]  /*0590*/  USHF.L.U32 UR9, UR10, 0x2, URZ ;  /* 0x000000020a097899 */ /* 0x000fe200080006ff */
[----:B0-----:R-:W-:Y:S02]  /*05a0*/  SHF.L.U32 R4, R0, 0x4, RZ ;  /* 0x0000000400047819 */ /* 0x001fe400000006ff */
[----:B------:R-:W-:Y:S01]  /*05b0*/  LOP3.LUT R2, R2, 0x7ff, RZ, 0x3c, !PT ;  /* 0x000007ff02027812 */ /* 0x000fe200078e3cff */
[----:B------:R-:W-:Y:S01]  /*05c0*/  ULOP3.LUT UR5, UR9, 0xffff, URZ, 0xc0, !UPT ;  /* 0x0000ffff09057892 */ /* 0x000fe2000f8ec0ff */
[----:B------:R-:W-:Y:S02]  /*05d0*/  MOV R9, 0x620 ;  /* 0x0000062000097802 */ /* 0x000fe40000000f00 */
[----:B------:R-:W-:-:S03]  /*05e0*/  IADD3 R2, PT, PT, R2, -UR9, RZ ;  /* 0x8000000902027c10 */ /* 0x000fc6000fffe0ff */
[----:B------:R-:W-:Y:S02]  /*05f0*/  MOV R8, UR5 ;  /* 0x0000000500087c02 */ /* 0x000fe40008000f00 */
[----:B------:R-:W-:-:S07]  /*0600*/  LOP3.LUT R7, R2, 0xffff, RZ, 0xc0, !PT ;  /* 0x0000ffff02077812 */ /* 0x000fce00078ec0ff */
[----:B------:R-:W-:Y:S05]  /*0610*/  CALL.REL.NOINC `($__internal_60_$__cuda_sm20_div_u16) ;  /* 0x0000002c007c7944 */ /* 0x000fea0003c00000 */
[----:B------:R-:W0:Y:S01]  /*0620*/  S2UR UR6, SR_CgaCtaId ;  /* 0x00000000000679c3 */ /* 0x000e220000008800 */
[----:B------:R-:W-:Y:S01]  /*0630*/  UMOV UR5, 0x400 ;  /* 0x0000040000057882 */ /* 0x000fe20000000000 */
[C---:B------:R-:W-:Y:S01]  /*0640*/  IADD3 R3, PT, PT, R0.reuse, 0x2, RZ ;  /* 0x0000000200037810 */ /* 0x040fe20007ffe0ff */
[----:B------:R-:W-:Y:S01]  /*0650*/  UIADD3 UR5, UPT, UPT, UR5, 0x480, URZ ;  /* 0x0000048005057890 */ /* 0x000fe2000fffe0ff */
[C---:B------:R-:W-:Y:S02]  /*0660*/  IADD3 R20, PT, PT, R0.reuse, 0x3, RZ ;  /* 0x0000000300147810 */ /* 0x040fe40007ffe0ff */
[C---:B------:R-:W-:Y:S02]  /*0670*/  IADD3 R21, PT, PT, R0.reuse, 0x4, RZ ;  /* 0x0000000400157810 */ /* 0x040fe40007ffe0ff */
[C---:B------:R-:W-:Y:S02]  /*0680*/  IADD3 R22, PT, PT, R0.reuse, 0xd, RZ ;  /* 0x0000000d00167810 */ /* 0x040fe40007ffe0ff */
[----:B------:R-:W-:-:S02]  /*0690*/  IADD3 R23, PT, PT, R0, 0xe, RZ ;  /* 0x0000000e00177810 */ /* 0x000fc40007ffe0ff */
[----:B------:R-:W-:Y:S02]  /*06a0*/  IADD3 R24, PT, PT, R0, -0x1, RZ ;  /* 0xffffffff00187810 */ /* 0x000fe40007ffe0ff */
[----:B------:R-:W-:Y:S02]  /*06b0*/  LOP3.LUT R3, R3, 0xf, RZ, 0xc0, !PT ;  /* 0x0000000f03037812 */ /* 0x000fe400078ec0ff */
[----:B------:R-:W-:Y:S02]  /*06c0*/  LOP3.LUT R20, R20, 0xf, RZ, 0xc0, !PT ;  /* 0x0000000f14147812 */ /* 0x000fe400078ec0ff */
[----:B------:R-:W-:Y:S02]  /*06d0*/  LOP3.LUT R21, R21, 0xf, RZ, 0xc0, !PT ;  /* 0x0000000f15157812 */ /* 0x000fe400078ec0ff */
[----:B------:R-:W-:Y:S02]  /*06e0*/  LOP3.LUT R22, R22, 0xf, RZ, 0xc0, !PT ;  /* 0x0000000f16167812 */ /* 0x000fe400078ec0ff */
[----:B------:R-:W-:-:S02]  /*06f0*/  LOP3.LUT R23, R23, 0xf, RZ, 0xc0, !PT ;  /* 0x0000000f17177812 */ /* 0x000fc400078ec0ff */
[----:B------:R-:W-:Y:S01]  /*0700*/  LOP3.LUT R24, R24, 0xf, RZ, 0xc0, !PT ;  /* 0x0000000f18187812 */ /* 0x000fe200078ec0ff */
[----:B0-----:R-:W-:Y:S01]  /*0710*/  ULEA UR5, UR6, UR5, 0x18 ;  /* 0x0000000506057291 */ /* 0x001fe2000f8ec0ff */
[----:B------:R-:W-:Y:S02]  /*0720*/  IADD3 R25, PT, PT, R0, 0x1, RZ ;  /* 0x0000000100197810 */ /* 0x000fe40007ffe0ff */
[C---:B------:R-:W-:Y:S02]  /*0730*/  LOP3.LUT R26, R4.reuse, R3, RZ, 0xfc, !PT ;  /* 0x00000003041a7212 */ /* 0x040fe400078efcff */
[C---:B------:R-:W-:Y:S02]  /*0740*/  LOP3.LUT R27, R4.reuse, R20, RZ, 0xfc, !PT ;  /* 0x00000014041b7212 */ /* 0x040fe400078efcff */
[C---:B------:R-:W-:Y:S02]  /*0750*/  LOP3.LUT R28, R4.reuse, R21, RZ, 0xfc, !PT ;  /* 0x00000015041c7212 */ /* 0x040fe400078efcff */
[----:B------:R-:W-:-:S02]  /*0760*/  LOP3.LUT R29, R4, R22, RZ, 0xfc, !PT ;  /* 0x00000016041d7212 */ /* 0x000fc400078efcff */
[C---:B------:R-:W-:Y:S02]  /*0770*/  LOP3.LUT R30, R4.reuse, R23, RZ, 0xfc, !PT ;  /* 0x00000017041e7212 */ /* 0x040fe400078efcff */
[----:B------:R-:W-:Y:S02]  /*0780*/  LOP3.LUT R31, R4, R24, RZ, 0xfc, !PT ;  /* 0x00000018041f7212 */ /* 0x000fe400078efcff */
[----:B------:R-:W-:Y:S02]  /*0790*/  LOP3.LUT R2, R8, 0x3, RZ, 0xc0, !PT ;  /* 0x0000000308027812 */ /* 0x000fe400078ec0ff */
[----:B------:R-:W-:Y:S02]  /*07a0*/  LOP3.LUT R25, R25, 0xf, RZ, 0xc0, !PT ;  /* 0x0000000f19197812 */ /* 0x000fe400078ec0ff */
[----:B------:R-:W-:Y:S02]  /*07b0*/  LEA R26, R26, UR5, 0x2 ;  /* 0x000000051a1a7c11 */ /* 0x000fe4000f8e10ff */
[----:B------:R-:W-:-:S02]  /*07c0*/  LEA R27, R27, UR5, 0x2 ;  /* 0x000000051b1b7c11 */ /* 0x000fc4000f8e10ff */
[----:B------:R-:W-:Y:S02]  /*07d0*/  LEA R28, R28, UR5, 0x2 ;  /* 0x000000051c1c7c11 */ /* 0x000fe4000f8e10ff */
[----:B------:R-:W-:Y:S02]  /*07e0*/  LEA R29, R29, UR5, 0x2 ;  /* 0x000000051d1d7c11 */ /* 0x000fe4000f8e10ff */
[----:B------:R-:W-:Y:S02]  /*07f0*/  LEA R30, R30, UR5, 0x2 ;  /* 0x000000051e1e7c11 */ /* 0x000fe4000f8e10ff */
[----:B------:R-:W-:-:S07]  /*0800*/  LEA R31, R31, UR5, 0x2 ;  /* 0x000000051f1f7c11 */ /* 0x000fce000f8e10ff */
.L_x_2014:
[----:B------:R-:W-:Y:S01]  /*0810*/  ISETP.NE.AND P0, PT, R2, 0x2, PT ;  /* 0x000000020200780c */ /* 0x000fe20003f05270 */
[----:B------:R-:W-:Y:S01]  /*0820*/  BSSY.RECONVERGENT B0, `(.L_x_2010) ;  /* 0x0000024000007945 */ /* 0x000fe20003800200 */
[----:B------:R-:W-:-:S11]  /*0830*/  SHF.L.U32 R32, R0, 0x2, RZ ;  /* 0x0000000200207819 */ /* 0x000fd600000006ff */
[----:B0-----:R-:W-:Y:S05]  /*0840*/  @!P0 BRA `(.L_x_2011) ;  /* 0x0000000000848947 */ /* 0x001fea0003800000 */
        /* <DEDUP_REMOVED lines=9> */
[----:B------:R-:W-:Y:S02]  /*08e0*/  SHF.L.U32 R10, R0, 0x4, RZ ;  /* 0x00000004000a7819 */ /* 0x000fe400000006ff */
[----:B------:R-:W-:Y:S01]  /*08f0*/  IADD3 R32, PT, PT, R32, UR9, RZ ;  /* 0x0000000920207c10 */ /* 0x000fe2000fffe0ff */
[----:B0-----:R-:W-:-:S06]  /*0900*/  ULEA UR5, UR6, UR5, 0x18 ;  /* 0x0000000506057291 */ /* 0x001fcc000f8ec0ff */
[----:B------:R-:W-:-:S03]  /*0910*/  IADD3 R12, PT, PT, R10, UR5, RZ ;  /* 0x000000050a0c7c10 */ /* 0x000fc6000fffe0ff */
[----:B--2---:R0:W-:Y:S01]  /*0920*/  STS.128 [R10+UR5], R4 ;  /* 0x000000040a007988 */ /* 0x0041e20008000c05 */
        /* <DEDUP_REMOVED lines=19> */
.L_x_2011:
[----:B------:R-:W-:Y:S05]  /*0a60*/  BSYNC.RECONVERGENT B0 ;  /* 0x0000000000007941 */ /* 0x000fea0003800200 */
.L_x_2010:
[----:B------:R-:W2:Y:S01]  /*0a70*/  S2UR UR6, SR_CgaCtaId ;  /* 0x00000000000679c3 */ /* 0x000ea20000008800 */
[----:B------:R-:W-:Y:S01]  /*0a80*/  UMOV UR5, 0x400 ;  /* 0x0000040000057882 */ /* 0x000fe20000000000 */
[----:B------:R-:W-:Y:S01]  /*0a90*/  MOV R33, UR4 ;  /* 0x0000000400217c02 */ /* 0x000fe20008000f00 */
[----:B------:R-:W-:Y:S01]  /*0aa0*/  UIADD3 UR5, UPT, UPT, UR5, 0x480, URZ ;  /* 0x0000048005057890 */ /* 0x000fe2000fffe0ff */
[----:B01----:R-:W-:Y:S01]  /*0ab0*/  MOV R4, UR10 ;  /* 0x0000000a00047c02 */ /* 0x003fe20008000f00 */
[----:B------:R-:W-:Y:S01]  /*0ac0*/  BSSY.RECONVERGENT B0, `(.L_x_2012) ;  /* 0x000002a000007945 */ /* 0x000fe20003800200 */
[----:B------:R-:W-:Y:S02]  /*0ad0*/  LEA R33, R33, R32, 0xb ;  /* 0x0000002021217211 */ /* 0x000fe400078e58ff */
[----:B------:R-:W-:Y:S02]  /*0ae0*/  MOV R6, UR10 ;  /* 0x0000000a00067c02 */ /* 0x000fe40008000f00 */
[----:B------:R-:W-:Y:S01]  /*0af0*/  IADD3 R39, PT, PT, R33, UR9, RZ ;  /* 0x0000000921277c10 */ /* 0x000fe2000fffe0ff */
[----:B------:R-:W-:Y:S01]  /*0b00*/  IMAD R35, R4, 0xc, R33 ;  /* 0x0000000c04237824 */ /* 0x000fe200078e0221 */
[----:B------:R-:W-:Y:S01]  /*0b10*/  LEA R37, R6, R33, 0x3 ;  /* 0x0000002106257211 */ /* 0x000fe200078e18ff */
[----:B--2---:R-:W-:-:S06]  /*0b20*/  ULEA UR5, UR6, UR5, 0x18 ;  /* 0x0000000506057291 */ /* 0x004fcc000f8ec0ff */
[----:B------:R-:W-:-:S07]  /*0b30*/  LEA R34, R32, UR5, 0x2 ;  /* 0x0000000520227c11 */ /* 0x000fce000f8e10ff */
.L_x_2013:
        /* <DEDUP_REMOVED lines=35> */
.L_x_2012:
[----:B------:R-:W0:Y:S08]  /*0d70*/  S2UR UR7, SR_CgaCtaId ;  /* 0x00000000000779c3 */ /* 0x000e300000008800 */
[----:B------:R-:W-:Y:S01]  /*0d80*/  BAR.SYNC.DEFER_BLOCKING 0x0 ;  /* 0x0000000000007b1d */ /* 0x000fe20000010000 */
[C---:B------:R-:W-:Y:S02]  /*0d90*/  LOP3.LUT R61, R0.reuse, 0xf, RZ, 0xc0, !PT ;  /* 0x0000000f003d7812 */ /* 0x040fe400078ec0ff */
[----:B------:R-:W-:-:S02]  /*0da0*/  SHF.L.U32 R4, R0, 0x4, RZ ;  /* 0x0000000400047819 */ /* 0x000fc400000006ff */
[----:B-1----:R-:W-:Y:S01]  /*0db0*/  IADD3 R13, PT, PT, R0, 0x5, RZ ;  /* 0x00000005000d7810 */ /* 0x002fe20007ffe0ff */
[----:B------:R-:W-:Y:S02]  /*0dc0*/  UMOV UR6, 0x400 ;  /* 0x0000040000067882 */ /* 0x000fe40000000000 */
[----:B------:R-:W1:Y:S01]  /*0dd0*/  S2UR UR8, SR_CgaCtaId ;  /* 0x00000000000879c3 */ /* 0x000e620000008800 */
[C---:B------:R-:W-:Y:S02]  /*0de0*/  LOP3.LUT R5, R4.reuse, 0xf, R0, 0xf8, !PT ;  /* 0x0000000f04057812 */ /* 0x040fe400078ef800 */
[----:B------:R-:W-:Y:S02]  /*0df0*/  LOP3.LUT R4, R4, R25, RZ, 0xfc, !PT ;  /* 0x0000001904047212 */ /* 0x000fe400078efcff */
[C---:B------:R-:W-:Y:S02]  /*0e00*/  SHF.L.U32 R38, R0.reuse, 0x4, RZ ;  /* 0x0000000400267819 */ /* 0x040fe400000006ff */
[----:B------:R-:W-:-:S02]  /*0e10*/  IADD3 R53, PT, PT, R0, 0x6, RZ ;  /* 0x0000000600357810 */ /* 0x000fc40007ffe0ff */
[----:B------:R-:W-:Y:S02]  /*0e20*/  LOP3.LUT R13, R13, 0xf, RZ, 0xc0, !PT ;  /* 0x0000000f0d0d7812 */ /* 0x000fe400078ec0ff */
[C---:B------:R-:W-:Y:S02]  /*0e30*/  IADD3 R51, PT, PT, R0.reuse, 0x7, RZ ;  /* 0x0000000700337810 */ /* 0x040fe40007ffe0ff */
[----:B------:R-:W-:Y:S02]  /*0e40*/  LOP3.LUT R53, R53, 0xf, RZ, 0xc0, !PT ;  /* 0x0000000f35357812 */ /* 0x000fe400078ec0ff */
[----:B------:R-:W-:Y:S01]  /*0e50*/  LOP3.LUT R51, R51, 0xf, RZ, 0xc0, !PT ;  /* 0x0000000f33337812 */ /* 0x000fe200078ec0ff */
[----:B0-----:R-:W-:Y:S01]  /*0e60*/  ULEA UR6, UR7, UR6, 0x18 ;  /* 0x0000000607067291 */ /* 0x001fe2000f8ec0ff */
[----:B------:R-:W-:Y:S01]  /*0e70*/  LDS R55, [R26] ;  /* 0x000000001a377984 */ /* 0x000fe20000000800 */
[----:B------:R-:W-:Y:S02]  /*0e80*/  IADD3 R35, PT, PT, R0, 0xa, RZ ;  /* 0x0000000a00237810 */ /* 0x000fe40007ffe0ff */
[----:B------:R-:W-:Y:S01]  /*0e90*/  LOP3.LUT R11, R38, 0x8, R61, 0xf6, !PT ;  /* 0x00000008260b7812 */ /* 0x000fe200078ef63d */
[----:B------:R-:W-:Y:S01]  /*0ea0*/  LDS R47, [R27] ;  /* 0x000000001b2f7984 */ /* 0x000fe20000000800 */
[----:B------:R-:W-:Y:S01]  /*0eb0*/  LEA R10, R61, UR6, 0x2 ;  /* 0x000000063d0a7c11 */ /* 0x000fe2000f8e10ff */
[----:B------:R-:W-:Y:S01]  /*0ec0*/  UMOV UR6, 0x400 ;  /* 0x0000040000067882 */ /* 0x000fe20000000000 */
[----:B------:R-:W-:Y:S01]  /*0ed0*/  LOP3.LUT R35, R35, 0xf, RZ, 0xc0, !PT ;  /* 0x0000000f23237812 */ /* 0x000fe200078ec0ff */
[----:B------:R-:W-:Y:S01]  /*0ee0*/  UIADD3 UR6, UPT, UPT, UR6, 0x480, URZ ;  /* 0x0000048006067890 */ /* 0x000fe2000fffe0ff */
[----:B------:R-:W-:Y:S01]  /*0ef0*/  LDS R54, [R28] ;  /* 0x000000001c367984 */ /* 0x000fe20000000800 */
[----:B------:R-:W-:-:S02]  /*0f00*/  LEA R11, R11, UR5, 0x2 ;  /* 0x000000050b0b7c11 */ /* 0x000fc4000f8e10ff */
[----:B-1----:R-:W-:Y:S01]  /*0f10*/  ULEA UR6, UR8, UR6, 0x18 ;  /* 0x0000000608067291 */ /* 0x002fe2000f8ec0ff */
[----:B------:R-:W0:Y:S01]  /*0f20*/  LDS R18, [R10] ;  /* 0x000000000a127984 */ /* 0x000e220000000800 */
[C---:B------:R-:W-:Y:S02]  /*0f30*/  IADD3 R41, PT, PT, R0.reuse, 0xb, RZ ;  /* 0x0000000b00297810 */ /* 0x040fe40007ffe0ff */
[----:B------:R-:W-:Y:S01]  /*0f40*/  IADD3 R43, PT, PT, R0, 0xc, RZ ;  /* 0x0000000c002b7810 */ /* 0x000fe20007ffe0ff */
[----:B------:R-:W-:Y:S01]  /*0f50*/  LDS R16, [R10+0x44] ;  /* 0x000044000a107984 */ /* 0x000fe20000000800 */
[----:B------:R-:W-:Y:S02]  /*0f60*/  LEA R9, R5, UR6, 0x2 ;  /* 0x0000000605097c11 */ /* 0x000fe4000f8e10ff */
[----:B------:R-:W-:Y:S01]  /*0f70*/  LEA R8, R4, UR6, 0x2 ;  /* 0x0000000604087c11 */ /* 0x000fe2000f8e10ff */
[----:B------:R-:W-:Y:S01]  /*0f80*/  LDS R14, [R10+0x88] ;  /* 0x000088000a0e7984 */ /* 0x000fe20000000800 */
[----:B------:R-:W-:-:S02]  /*0f90*/  LOP3.LUT R41, R41, 0xf, RZ, 0xc0, !PT ;  /* 0x0000000f29297812 */ /* 0x000fc400078ec0ff */
[----:B------:R-:W-:Y:S01]  /*0fa0*/  LOP3.LUT R43, R43, 0xf, RZ, 0xc0, !PT ;  /* 0x0000000f2b2b7812 */ /* 0x000fe200078ec0ff */
[----:B------:R-:W-:Y:S01]  /*0fb0*/  LDS R9, [R9] ;  /* 0x0000000009097984 */ /* 0x000fe20000000800 */
[----:B------:R-:W-:Y:S02]  /*0fc0*/  LOP3.LUT R37, R0, 0xf, RZ, 0xc0, !PT ;  /* 0x0000000f00257812 */ /* 0x000fe400078ec0ff */
[----:B------:R-:W-:Y:S01]  /*0fd0*/  LOP3.LUT R15, R38, R41, RZ, 0xfc, !PT ;  /* 0x00000029260f7212 */ /* 0x000fe200078efcff */
[----:B------:R-:W-:Y:S03]  /*0fe0*/  LDS R8, [R8] ;  /* 0x0000000008087984 */ /* 0x000fe60000000800 */
[----:B------:R-:W-:Y:S01]  /*0ff0*/  LEA R15, R15, UR5, 0x2 ;  /* 0x000000050f0f7c11 */ /* 0x000fe2000f8e10ff */
[----:B------:R1:W-:Y:S02]  /*1000*/  LDS R33, [R11] ;  /* 0x000000000b217984 */ /* 0x0003e40000000800 */
[----:B-1----:R-:W-:-:S02]  /*1010*/  LOP3.LUT R11, R37, 0x8, RZ, 0x3c, !PT ;  /* 0x00000008250b7812 */ /* 0x002fc400078e3cff */
[----:B------:R-:W-:Y:S04]  /*1020*/  LDS R37, [R15] ;  /* 0x000000000f257984 */ /* 0x000fe80000000800 */
[----:B0-----:R-:W0:Y:S04]  /*1030*/  SHFL.IDX PT, R4, R18, R61, 0x101f ;  /* 0x00101f3d12047589 */ /* 0x001e2800000e0000 */
[----:B------:R-:W1:Y:S04]  /*1040*/  SHFL.IDX PT, R6, R18, R25, 0x101f ;  /* 0x00101f1912067589 */ /* 0x000e6800000e0000 */
[----:B------:R-:W2:Y:S04]  /*1050*/  SHFL.IDX PT, R7, R18, R3, 0x101f ;  /* 0x00101f0312077589 */ /* 0x000ea800000e0000 */
[----:B------:R-:W3:Y:S04]  /*1060*/  SHFL.IDX PT, R17, R18, R20, 0x101f ;  /* 0x00101f1412117589 */ /* 0x000ee800000e0000 */
[----:B------:R-:W4:Y:S04]  /*1070*/  SHFL.IDX PT, R19, R18, R21, 0x101f ;  /* 0x00101f1512137589 */ /* 0x000f2800000e0000 */
[----:B------:R-:W-:Y:S01]  /*1080*/  SHFL.IDX PT, R34, R18, R13, 0x101f ;  /* 0x00101f0d12227589 */ /* 0x000fe200000e0000 */
[----:B0-----:R-:W-:Y:S01]  /*1090*/  IMAD R5, R9, R4, RZ ;  /* 0x0000000409057224 */ /* 0x001fe200078e02ff */
[----:B------:R-:W-:-:S02]  /*10a0*/  LOP3.LUT R4, R38, R13, RZ, 0xfc, !PT ;  /* 0x0000000d26047212 */ /* 0x000fc400078efcff */
[----:B------:R-:W-:Y:S01]  /*10b0*/  SHFL.IDX PT, R36, R18, R53, 0x101f ;  /* 0x00101f3512247589 */ /* 0x000fe200000e0000 */
[----:B-1----:R-:W-:Y:S01]  /*10c0*/  IMAD R6, R8, R6, R5 ;  /* 0x0000000608067224 */ /* 0x002fe200078e0205 */
[----:B------:R-:W-:Y:S02]  /*10d0*/  LEA R4, R4, UR5, 0x2 ;  /* 0x0000000504047c11 */ /* 0x000fe4000f8e10ff */
[----:B------:R-:W-:Y:S01]  /*10e0*/  SHFL.IDX PT, R39, R18, R51, 0x101f ;  /* 0x00101f3312277589 */ /* 0x000fe200000e0000 */
[----:B------:R-:W-:Y:S01]  /*10f0*/  LOP3.LUT R5, R38, R53, RZ, 0xfc, !PT ;  /* 0x0000003526057212 */ /* 0x000fe200078efcff */
[----:B--2---:R-:W-:Y:S01]  /*1100*/  IMAD R32, R55, R7, R6 ;  /* 0x0000000737207224 */ /* 0x004fe200078e0206 */
[----:B------:R-:W-:Y:S01]  /*1110*/  IADD3 R7, PT, PT, R0, 0x9, RZ ;  /* 0x0000000900077810 */ /* 0x000fe20007ffe0ff */
[----:B------:R0:W1:Y:S01]  /*1120*/  LDS R46, [R4] ;  /* 0x00000000042e7984 */ /* 0x0000620000000800 */
[----:B------:R-:W-:Y:S01]  /*1130*/  LOP3.LUT R6, R38, R51, RZ, 0xfc, !PT ;  /* 0x0000003326067212 */ /* 0x000fe200078efcff */
[----:B---3--:R-:W-:Y:S01]  /*1140*/  IMAD R17, R47, R17, R32 ;  /* 0x000000112f117224 */ /* 0x008fe200078e0220 */
[----:B------:R-:W-:Y:S01]  /*1150*/  LEA R5, R5, UR5, 0x2 ;  /* 0x0000000505057c11 */ /* 0x000fe2000f8e10ff */
[----:B------:R-:W-:Y:S01]  /*1160*/  SHFL.IDX PT, R32, R18, R11, 0x101f ;  /* 0x00101f0b12207589 */ /* 0x000fe200000e0000 */
[----:B------:R-:W-:Y:S01]  /*1170*/  LOP3.LUT R7, R7, 0xf, RZ, 0xc0, !PT ;  /* 0x0000000f07077812 */ /* 0x000fe200078ec0ff */
[----:B----4-:R-:W-:Y:S01]  /*1180*/  IMAD R17, R54, R19, R17 ;  /* 0x0000001336117224 */ /* 0x010fe200078e0211 */
[----:B------:R-:W-:Y:S01]  /*1190*/  LEA R6, R6, UR5, 0x2 ;  /* 0x0000000506067c11 */ /* 0x000fe2000f8e10ff */
[----:B------:R-:W2:Y:S01]  /*11a0*/  LDS R49, [R5] ;  /* 0x0000000005317984 */ /* 0x000ea20000000800 */
[----:B------:R-:W-:-:S02]  /*11b0*/  LOP3.LUT R12, R38, R7, RZ, 0xfc, !PT ;  /* 0x00000007260c7212 */ /* 0x000fc400078efcff */
[----:B0-----:R-:W-:Y:S01]  /*11c0*/  LOP3.LUT R4, R38, R35, RZ, 0xfc, !PT ;  /* 0x0000002326047212 */ /* 0x001fe200078efcff */
[----:B------:R0:W3:Y:S01]  /*11d0*/  LDS R45, [R6] ;  /* 0x00000000062d7984 */ /* 0x0000e20000000800 */
[----:B------:R-:W-:Y:S02]  /*11e0*/  LEA R12, R12, UR5, 0x2 ;  /* 0x000000050c0c7c11 */ /* 0x000fe4000f8e10ff */
[----:B------:R-:W-:Y:S01]  /*11f0*/  LEA R4, R4, UR5, 0x2 ;  /* 0x0000000504047c11 */ /* 0x000fe2000f8e10ff */
[----:B------:R-:W-:Y:S04]  /*1200*/  SHFL.IDX PT, R19, R18, R7, 0x101f ;  /* 0x00101f0712137589 */ /* 0x000fe800000e0000 */
[----:B------:R-:W4:Y:S01]  /*1210*/  LDS R5, [R12] ;  /* 0x000000000c057984 */ /* 0x000f220000000800 */
[----:B0-----:R-:W-:-:S03]  /*1220*/  LOP3.LUT R6, R38, R43, RZ, 0xfc, !PT ;  /* 0x0000002b26067212 */ /* 0x001fc600078efcff */
[----:B------:R-:W-:Y:S01]  /*1230*/  LDS R38, [R4] ;  /* 0x0000000004267984 */ /* 0x000fe20000000800 */
[----:B------:R-:W-:Y:S01]  /*1240*/  LEA R6, R6, UR5, 0x2 ;  /* 0x0000000506067c11 */ /* 0x000fe2000f8e10ff */
[----:B------:R-:W-:Y:S02]  /*1250*/  USHF.L.U32 UR5, UR11, 0x2, URZ ;  /* 0x000000020b057899 */ /* 0x000fe400080006ff */
[----:B------:R-:W-:Y:S04]  /*1260*/  SHFL.IDX PT, R4, R18, R35, 0x101f ;  /* 0x00101f2312047589 */ /* 0x000fe800000e0000 */
[----:B------:R-:W-:Y:S04]  /*1270*/  LDS R12, [R10+0xcc] ;  /* 0x0000cc000a0c7984 */ /* 0x000fe80000000800 */
[----:B------:R-:W0:Y:S01]  /*1280*/  SHFL.IDX PT, R40, R16, R61, 0x101f ;  /* 0x00101f3d10287589 */ /* 0x000e2200000e0000 */
[----:B-1----:R-:W-:-:S03]  /*1290*/  IMAD R34, R46, R34, R17 ;  /* 0x000000222e227224 */ /* 0x002fc600078e0211 */
[----:B------:R1:W-:Y:S04]  /*12a0*/  LDS R42, [R6] ;  /* 0x00000000062a7984 */ /* 0x0003e80000000800 */
[----:B------:R-:W5:Y:S01]  /*12b0*/  SHFL.IDX PT, R44, R16, R25, 0x101f ;  /* 0x00101f19102c7589 */ /* 0x000f6200000e0000 */
[----:B--2---:R-:W-:-:S03]  /*12c0*/  IMAD R34, R49, R36, R34 ;  /* 0x0000002431227224 */ /* 0x004fc600078e0222 */
[----:B------:R-:W2:Y:S01]  /*12d0*/  SHFL.IDX PT, R48, R16, R3, 0x101f ;  /* 0x00101f0310307589 */ /* 0x000ea200000e0000 */
[----:B---3--:R-:W-:-:S03]  /*12e0*/  IMAD R34, R45, R39, R34 ;  /* 0x000000272d227224 */ /* 0x008fc600078e0222 */
[----:B------:R-:W3:Y:S01]  /*12f0*/  SHFL.IDX PT, R36, R18, R41, 0x101f ;  /* 0x00101f2912247589 */ /* 0x000ee200000e0000 */
[----:B------:R-:W-:-:S03]  /*1300*/  IMAD R32, R33, R32, R34 ;  /* 0x0000002021207224 */ /* 0x000fc600078e0222 */
[----:B------:R-:W3:Y:S01]  /*1310*/  SHFL.IDX PT, R52, R16, R20, 0x101f ;  /* 0x00101f1410347589 */ /* 0x000ee200000e0000 */
[----:B----4-:R-:W-:-:S03]  /*1320*/  IMAD R19, R5, R19, R32 ;  /* 0x0000001305137224 */ /* 0x010fc600078e0220 */
[----:B------:R-:W4:Y:S01]  /*1330*/  SHFL.IDX PT, R56, R14, R61, 0x101f ;  /* 0x00101f3d0e387589 */ /* 0x000f2200000e0000 */
[----:B0-----:R-:W-:Y:S02]  /*1340*/  IMAD R15, R9, R40, RZ ;  /* 0x00000028090f7224 */ /* 0x001fe400078e02ff */
[----:B-1----:R-:W-:Y:S01]  /*1350*/  IMAD R6, R38, R4, R19 ;  /* 0x0000000426067224 */ /* 0x002fe200078e0213 */
[----:B------:R-:W0:Y:S04]  /*1360*/  SHFL.IDX PT, R17, R14, R25, 0x101f ;  /* 0x00101f190e117589 */ /* 0x000e2800000e0000 */
[----:B------:R-:W1:Y:S01]  /*1370*/  SHFL.IDX PT, R50, R18, R43, 0x101f ;  /* 0x00101f2b12327589 */ /* 0x000e6200000e0000 */
[----:B-----5:R-:W-:-:S03]  /*1380*/  IMAD R44, R8, R44, R15 ;  /* 0x0000002c082c7224 */ /* 0x020fc600078e020f */
[----:B------:R-:W5:Y:S01]  /*1390*/  SHFL.IDX PT, R4, R14, R3, 0x101f ;  /* 0x00101f030e047589 */ /* 0x000f6200000e0000 */
[----:B--2---:R-:W-:-:S03]  /*13a0*/  IMAD R44, R55, R48, R44 ;  /* 0x00000030372c7224 */ /* 0x004fc600078e022c */
[----:B------:R-:W2:Y:S01]  /*13b0*/  SHFL.IDX PT, R15, R16, R21, 0x101f ;  /* 0x00101f15100f7589 */ /* 0x000ea200000e0000 */
[----:B---3--:R-:W-:-:S03]  /*13c0*/  IMAD R57, R37, R36, R6 ;  /* 0x0000002425397224 */ /* 0x008fc600078e0206 */
[----:B------:R-:W3:Y:S01]  /*13d0*/  SHFL.IDX PT, R32, R14, R20, 0x101f ;  /* 0x00101f140e207589 */ /* 0x000ee200000e0000 */
[----:B------:R-:W-:-:S03]  /*13e0*/  IMAD R34, R47, R52, R44 ;  /* 0x000000342f227224 */ /* 0x000fc600078e022c */
[----:B------:R-:W-:Y:S01]  /*13f0*/  LDS R6, [R10+0x110] ;  /* 0x000110000a067984 */ /* 0x000fe20000000800 */
[----:B----4-:R-:W-:-:S03]  /*1400*/  IMAD R56, R9, R56, RZ ;  /* 0x0000003809387224 */ /* 0x010fc600078e02ff */
[----:B------:R-:W-:Y:S01]  /*1410*/  LDS R39, [R29] ;  /* 0x000000001d277984 */ /* 0x000fe20000000800 */
[----:B0-----:R-:W-:-:S03]  /*1420*/  IMAD R36, R8, R17, R56 ;  /* 0x0000001108247224 */ /* 0x001fc600078e0238 */
[----:B------:R-:W0:Y:S01]  /*1430*/  SHFL.IDX PT, R63, R16, R13, 0x101f ;  /* 0x00101f0d103f7589 */ /* 0x000e2200000e0000 */
[----:B-1----:R-:W-:-:S03]  /*1440*/  IMAD R50, R42, R50, R57 ;  /* 0x000000322a327224 */ /* 0x002fc600078e0239 */
[----:B------:R-:W1:Y:S01]  /*1450*/  SHFL.IDX PT, R52, R12, R61, 0x101f ;  /* 0x00101f3d0c347589 */ /* 0x000e6200000e0000 */
[----:B-----5:R-:W-:-:S03]  /*1460*/  IMAD R4, R55, R4, R36 ;  /* 0x0000000437047224 */ /* 0x020fc600078e0224 */
[----:B------:R-:W-:Y:S01]  /*1470*/  LDS R19, [R30] ;  /* 0x000000001e137984 */ /* 0x000fe20000000800 */
[----:B--2---:R-:W-:-:S03]  /*1480*/  IMAD R15, R54, R15, R34 ;  /* 0x0000000f360f7224 */ /* 0x004fc600078e0222 */
[----:B------:R-:W2:Y:S01]  /*1490*/  SHFL.IDX PT, R17, R12, R25, 0x101f ;  /* 0x00101f190c117589 */ /* 0x000ea200000e0000 */
[----:B---3--:R-:W-:-:S03]  /*14a0*/  IMAD R62, R47, R32, R4 ;  /* 0x000000202f3e7224 */ /* 0x008fc600078e0204 */
[----:B------:R-:W3:Y:S04]  /*14b0*/  SHFL.IDX PT, R57, R14, R21, 0x101f ;  /* 0x00101f150e397589 */ /* 0x000ee800000e0000 */
[----:B------:R-:W4:Y:S04]  /*14c0*/  SHFL.IDX PT, R59, R14, R13, 0x101f ;  /* 0x00101f0d0e3b7589 */ /* 0x000f2800000e0000 */
[----:B------:R-:W5:Y:S01]  /*14d0*/  SHFL.IDX PT, R36, R12, R3, 0x101f ;  /* 0x00101f030c247589 */ /* 0x000f6200000e0000 */
[----:B0-----:R-:W-:-:S03]  /*14e0*/  IMAD R63, R46, R63, R15 ;  /* 0x0000003f2e3f7224 */ /* 0x001fc600078e020f */
[----:B------:R-:W0:Y:S01]  /*14f0*/  SHFL.IDX PT, R60, R16, R53, 0x101f ;  /* 0x00101f35103c7589 */ /* 0x000e2200000e0000 */
[----:B-1----:R-:W-:-:S03]  /*1500*/  IMAD R52, R9, R52, RZ ;  /* 0x0000003409347224 */ /* 0x002fc600078e02ff */
[----:B------:R-:W1:Y:S04]  /*1510*/  SHFL.IDX PT, R44, R14, R53, 0x101f ;  /* 0x00101f350e2c7589 */ /* 0x000e6800000e0000 */
[----:B------:R-:W1:Y:S01]  /*1520*/  SHFL.IDX PT, R58, R18, R22, 0x101f ;  /* 0x00101f16123a7589 */ /* 0x000e6200000e0000 */
[----:B--2---:R-:W-:-:S03]  /*1530*/  IMAD R52, R8, R17, R52 ;  /* 0x0000001108347224 */ /* 0x004fc600078e0234 */
[----:B------:R-:W2:Y:S01]  /*1540*/  SHFL.IDX PT, R48, R16, R51, 0x101f ;  /* 0x00101f3310307589 */ /* 0x000ea200000e0000 */
[----:B---3--:R-:W-:-:S03]  /*1550*/  IMAD R57, R54, R57, R62 ;  /* 0x0000003936397224 */ /* 0x008fc600078e023e */
[----:B------:R-:W3:Y:S01]  /*1560*/  SHFL.IDX PT, R56, R18, R23, 0x101f ;  /* 0x00101f1712387589 */ /* 0x000ee200000e0000 */
[----:B----4-:R-:W-:-:S03]  /*1570*/  IMAD R57, R46, R59, R57 ;  /* 0x0000003b2e397224 */ /* 0x010fc600078e0239 */
[----:B------:R-:W4:Y:S01]  /*1580*/  SHFL.IDX PT, R40, R16, R11, 0x101f ;  /* 0x00101f0b10287589 */ /* 0x000f2200000e0000 */
[----:B-----5:R-:W-:-:S03]  /*1590*/  IMAD R52, R55, R36, R52 ;  /* 0x0000002437347224 */ /* 0x020fc600078e0234 */
[----:B------:R-:W5:Y:S01]  /*15a0*/  SHFL.IDX PT, R32, R12, R20, 0x101f ;  /* 0x00101f140c207589 */ /* 0x000f6200000e0000 */
[----:B0-----:R-:W-:-:S03]  /*15b0*/  IMAD R60, R49, R60, R63 ;  /* 0x0000003c313c7224 */ /* 0x001fc600078e023f */
[----:B------:R-:W0:Y:S01]  /*15c0*/  SHFL.IDX PT, R34, R14, R51, 0x101f ;  /* 0x00101f330e227589 */ /* 0x000e2200000e0000 */
[----:B-1----:R-:W-:-:S03]  /*15d0*/  IMAD R57, R49, R44, R57 ;  /* 0x0000002c31397224 */ /* 0x002fc600078e0239 */
[----:B------:R-:W1:Y:S01]  /*15e0*/  SHFL.IDX PT, R15, R12, R21, 0x101f ;  /* 0x00101f150c0f7589 */ /* 0x000e6200000e0000 */
[----:B------:R-:W-:-:S03]  /*15f0*/  IMAD R4, R39, R58, R50 ;  /* 0x0000003a27047224 */ /* 0x000fc600078e0232 */
        /* <DEDUP_REMOVED lines=17> */
[----:B---3--:R-:W-:-:S03]  /*1710*/  IMAD R44, R9, R44, RZ ;  /* 0x0000002c092c7224 */ /* 0x008fc600078e02ff */
        /* <DEDUP_REMOVED lines=38> */
[----:B------:R-:W-:Y:S01]  /*1980*/  LDS R44, [R10+0x154] ;  /* 0x000154000a2c7984 */ /* 0x000fe20000000800 */
[----:B--2---:R-:W-:-:S03]  /*1990*/  IMAD R34, R39, R40, R34 ;  /* 0x0000002827227224 */ /* 0x004fc600078e0222 */
[----:B------:R-:W-:Y:S01]  /*19a0*/  LDS R40, [R10+0x198] ;  /* 0x000198000a287984 */ /* 0x000fe20000000800 */
[----:B---3--:R-:W-:-:S03]  /*19b0*/  IMAD R57, R42, R57, R17 ;  /* 0x000000392a397224 */ /* 0x008fc600078e0211 */
[----:B------:R-:W2:Y:S01]  /*19c0*/  SHFL.IDX PT, R32, R16, R22, 0x101f ;  /* 0x00101f1610207589 */ /* 0x000ea200000e0000 */
[----:B----4-:R-:W-:-:S03]  /*19d0*/  IMAD R36, R37, R64, R36 ;  /* 0x0000004025247224 */ /* 0x010fc600078e0224 */
[----:B------:R-:W3:Y:S01]  /*19e0*/  SHFL.IDX PT, R58, R12, R22, 0x101f ;  /* 0x00101f160c3a7589 */ /* 0x000ee200000e0000 */
[----:B-----5:R-:W-:-:S03]  /*19f0*/  IMAD R63, R42, R63, R36 ;  /* 0x0000003f2a3f7224 */ /* 0x020fc600078e0224 */
[----:B------:R-:W-:Y:S01]  /*1a00*/  LDS R17, [R31] ;  /* 0x000000001f117984 */ /* 0x000fe20000000800 */
[----:B0-----:R-:W-:-:S03]  /*1a10*/  IMAD R52, R33, R52, R56 ;  /* 0x0000003421347224 */ /* 0x001fc600078e0238 */
[----:B------:R-:W0:Y:S01]  /*1a20*/  SHFL.IDX PT, R15, R6, R35, 0x101f ;  /* 0x00101f23060f7589 */ /* 0x000e2200000e0000 */
[----:B-1----:R-:W-:-:S03]  /*1a30*/  IMAD R48, R5, R48, R52 ;  /* 0x0000003005307224 */ /* 0x002fc600078e0234 */
[----:B------:R-:W1:Y:S04]  /*1a40*/  SHFL.IDX PT, R36, R6, R41, 0x101f ;  /* 0x00101f2906247589 */ /* 0x000e6800000e0000 */
[----:B------:R-:W-:Y:S04]  /*1a50*/  LDS R56, [R10+0x1dc] ;  /* 0x0001dc000a387984 */ /* 0x000fe80000000800 */
[----:B------:R-:W-:Y:S01]  /*1a60*/  LDS R52, [R10+0x2a8] ;  /* 0x0002a8000a347984 */ /* 0x000fe20000000800 */
[----:B--2---:R-:W-:-:S03]  /*1a70*/  IMAD R32, R39, R32, R63 ;  /* 0x0000002027207224 */ /* 0x004fc600078e023f */
[----:B------:R-:W2:Y:S01]  /*1a80*/  SHFL.IDX PT, R18, R18, R24, 0x101f ;  /* 0x00101f1812127589 */ /* 0x000ea200000e0000 */
[----:B---3--:R-:W-:-:S03]  /*1a90*/  IMAD R58, R39, R58, R57 ;  /* 0x0000003a273a7224 */ /* 0x008fc600078e0239 */
[----:B------:R-:W-:Y:S01]  /*1aa0*/  SHFL.IDX PT, R65, R16, R23, 0x101f ;  /* 0x00101f1710417589 */ /* 0x000fe200000e0000 */
[----:B0-----:R-:W-:-:S03]  /*1ab0*/  IMAD R57, R38, R15, R48 ;  /* 0x0000000f26397224 */ /* 0x001fc600078e0230 */
[----:B------:R-:W-:Y:S01]  /*1ac0*/  SHFL.IDX PT, R69, R12, R23, 0x101f ;  /* 0x00101f170c457589 */ /* 0x000fe200000e0000 */
[----:B-1----:R-:W-:-:S03]  /*1ad0*/  IMAD R36, R37, R36, R57 ;  /* 0x0000002425247224 */ /* 0x002fc600078e0239 */
[----:B------:R-:W0:Y:S04]  /*1ae0*/  SHFL.IDX PT, R63, R6, R43, 0x101f ;  /* 0x00101f2b063f7589 */ /* 0x000e2800000e0000 */
[----:B------:R-:W-:Y:S04]  /*1af0*/  SHFL.IDX PT, R62, R44, R61, 0x101f ;  /* 0x00101f3d2c3e7589 */ /* 0x000fe800000e0000 */
[----:B------:R-:W-:Y:S01]  /*1b00*/  SHFL.IDX PT, R57, R44, R25, 0x101f ;  /* 0x00101f192c397589 */ /* 0x000fe200000e0000 */
[----:B--2---:R-:W-:-:S03]  /*1b10*/  IMAD R4, R17, R18, R4 ;  /* 0x0000001211047224 */ /* 0x004fc600078e0204 */
[----:B------:R-:W1:Y:S04]  /*1b20*/  SHFL.IDX PT, R64, R6, R22, 0x101f ;  /* 0x00101f1606407589 */ /* 0x000e6800000e0000 */
[----:B------:R-:W-:Y:S04]  /*1b30*/  SHFL.IDX PT, R60, R6, R23, 0x101f ;  /* 0x00101f17063c7589 */ /* 0x000fe800000e0000 */
[----:B------:R-:W-:Y:S04]  /*1b40*/  SHFL.IDX PT, R66, R6, R24, 0x101f ;  /* 0x00101f1806427589 */ /* 0x000fe800000e0000 */
[----:B------:R-:W-:Y:S01]  /*1b50*/  LDS R48, [R10+0x220] ;  /* 0x000220000a307984 */ /* 0x000fe20000000800 */
[----:B0-----:R-:W-:-:S03]  /*1b60*/  IMAD R36, R42, R63, R36 ;  /* 0x0000003f2a247224 */ /* 0x001fc600078e0224 */
[----:B------:R-:W0:Y:S04]  /*1b70*/  SHFL.IDX PT, R6, R40, R61, 0x101f ;  /* 0x00101f3d28067589 */ /* 0x000e2800000e0000 */
[----:B------:R2:W3:Y:S04]  /*1b80*/  SHFL.IDX PT, R59, R16, R24, 0x101f ;  /* 0x00101f18103b7589 */ /* 0x0004e800000e0000 */
[----:B------:R-:W-:Y:S01]  /*1b90*/  LDS R18, [R10+0x2ec] ;  /* 0x0002ec000a127984 */ /* 0x000fe20000000800 */
[----:B-1----:R-:W-:-:S03]  /*1ba0*/  IMAD R64, R39, R64, R36 ;  /* 0x0000004027407224 */ /* 0x002fc600078e0224 */
[----:B------:R-:W1:Y:S01]  /*1bb0*/  SHFL.IDX PT, R67, R14, R23, 0x101f ;  /* 0x00101f170e437589 */ /* 0x000e6200000e0000 */
[----:B--2---:R-:W-:-:S03]  /*1bc0*/  IMAD R16, R19, R65, R32 ;  /* 0x0000004113107224 */ /* 0x004fc600078e0220 */
[----:B------:R-:W2:Y:S04]  /*1bd0*/  SHFL.IDX PT, R65, R40, R25, 0x101f ;  /* 0x00101f1928417589 */ /* 0x000ea800000e0000 */
[----:B------:R-:W4:Y:S04]  /*1be0*/  SHFL.IDX PT, R32, R56, R61, 0x101f ;  /* 0x00101f3d38207589 */ /* 0x000f2800000e0000 */
[----:B------:R5:W4:Y:S01]  /*1bf0*/  SHFL.IDX PT, R15, R14, R24, 0x101f ;  /* 0x00101f180e0f7589 */ /* 0x000b2200000e0000 */
[----:B0-----:R-:W-:-:S03]  /*1c00*/  IMAD R6, R9, R6, RZ ;  /* 0x0000000609067224 */ /* 0x001fc600078e02ff */
[----:B------:R-:W0:Y:S01]  /*1c10*/  SHFL.IDX PT, R63, R56, R25, 0x101f ;  /* 0x00101f19383f7589 */ /* 0x000e2200000e0000 */
[----:B---3--:R-:W-:-:S03]  /*1c20*/  IMAD R16, R17, R59, R16 ;  /* 0x0000003b11107224 */ /* 0x008fc600078e0210 */
[----:B------:R-:W-:Y:S01]  /*1c30*/  LDS R36, [R10+0x330] ;  /* 0x000330000a247984 */ /* 0x000fe20000000800 */
[----:B-----5:R-:W-:Y:S02]  /*1c40*/  IMAD R14, R19, R69, R58 ;  /* 0x00000045130e7224 */ /* 0x020fe400078e023a */
[----:B------:R-:W-:Y:S01]  /*1c50*/  IMAD R58, R9, R62, RZ ;  /* 0x0000003e093a7224 */ /* 0x000fe200078e02ff */
[----:B------:R3:W5:Y:S01]  /*1c60*/  SHFL.IDX PT, R68, R12, R24, 0x101f ;  /* 0x00101f180c447589 */ /* 0x00076200000e0000 */
[----:B-1----:R-:W-:Y:S02]  /*1c70*/  IMAD R34, R19, R67, R34 ;  /* 0x0000004313227224 */ /* 0x002fe400078e0222 */
[C---:B------:R-:W-:Y:S01]  /*1c80*/  IMAD R58, R8.reuse, R57, R58 ;  /* 0x00000039083a7224 */ /* 0x040fe200078e023a */
[----:B------:R-:W1:Y:S01]  /*1c90*/  SHFL.IDX PT, R62, R52, R61, 0x101f ;  /* 0x00101f3d343e7589 */ /* 0x000e6200000e0000 */
[----:B--2---:R-:W-:Y:S02]  /*1ca0*/  IMAD R65, R8, R65, R6 ;  /* 0x0000004108417224 */ /* 0x004fe400078e0206 */
[----:B----4-:R-:W-:Y:S01]  /*1cb0*/  IMAD R32, R9, R32, RZ ;  /* 0x0000002009207224 */ /* 0x010fe200078e02ff */
[----:B------:R-:W2:Y:S01]  /*1cc0*/  SHFL.IDX PT, R57, R52, R25, 0x101f ;  /* 0x00101f1934397589 */ /* 0x000ea200000e0000 */
[----:B---3--:R-:W-:-:S03]  /*1cd0*/  IMAD R12, R19, R60, R64 ;  /* 0x0000003c130c7224 */ /* 0x008fc600078e0240 */
[----:B------:R-:W-:Y:S01]  /*1ce0*/  LDS R6, [R10+0x374] ;  /* 0x000374000a067984 */ /* 0x000fe20000000800 */
[C---:B------:R-:W-:Y:S02]  /*1cf0*/  IMAD R15, R17.reuse, R15, R34 ;  /* 0x0000000f110f7224 */ /* 0x040fe400078e0222 */
[----:B0-----:R-:W-:Y:S01]  /*1d00*/  IMAD R63, R8, R63, R32 ;  /* 0x0000003f083f7224 */ /* 0x001fe200078e0220 */
[----:B------:R-:W0:Y:S01]  /*1d10*/  SHFL.IDX PT, R34, R48, R61, 0x101f ;  /* 0x00101f3d30227589 */ /* 0x000e2200000e0000 */
[----:B------:R-:W-:-:S03]  /*1d20*/  IMAD R12, R17, R66, R12 ;  /* 0x00000042110c7224 */ /* 0x000fc600078e020c */
[----:B------:R-:W3:Y:S04]  /*1d30*/  SHFL.IDX PT, R67, R48, R25, 0x101f ;  /* 0x00101f1930437589 */ /* 0x000ee800000e0000 */
[----:B------:R-:W-:Y:S01]  /*1d40*/  LDS R50, [R10+0x264] ;  /* 0x000264000a327984 */ /* 0x000fe20000000800 */
[----:B-----5:R-:W-:Y:S02]  /*1d50*/  IMAD R14, R17, R68, R14 ;  /* 0x00000044110e7224 */ /* 0x020fe400078e020e */
[----:B-1----:R-:W-:Y:S01]  /*1d60*/  IMAD R32, R9, R62, RZ ;  /* 0x0000003e09207224 */ /* 0x002fe200078e02ff */
[----:B------:R-:W-:Y:S03]  /*1d70*/  SHFL.IDX PT, R68, R18, R25, 0x101f ;  /* 0x00101f1912447589 */ /* 0x000fe600000e0000 */
[----:B--2---:R-:W-:-:S02]  /*1d80*/  IMAD R57, R8, R57, R32 ;  /* 0x0000003908397224 */ /* 0x004fc400078e0220 */
[----:B------:R-:W1:Y:S04]  /*1d90*/  SHFL.IDX PT, R32, R18, R61, 0x101f ;  /* 0x00101f3d12207589 */ /* 0x000e6800000e0000 */
[----:B------:R-:W-:Y:S01]  /*1da0*/  SHFL.IDX PT, R66, R36, R25, 0x101f ;  /* 0x00101f1924427589 */ /* 0x000fe200000e0000 */
[----:B0-----:R-:W-:-:S04]  /*1db0*/  IMAD R34, R9, R34, RZ ;  /* 0x0000002209227224 */ /* 0x001fc800078e02ff */
[----:B---3--:R-:W-:Y:S02]  /*1dc0*/  IMAD R62, R8, R67, R34 ;  /* 0x00000043083e7224 */ /* 0x008fe400078e0222 */
[----:B------:R-:W0:Y:S04]  /*1dd0*/  SHFL.IDX PT, R34, R36, R61, 0x101f ;  /* 0x00101f3d24227589 */ /* 0x000e2800000e0000 */
[----:B------:R-:W-:Y:S01]  /*1de0*/  SHFL.IDX PT, R64, R6, R25, 0x101f ;  /* 0x00101f1906407589 */ /* 0x000fe200000e0000 */
[----:B-1----:R-:W-:-:S03]  /*1df0*/  IMAD R67, R9, R32, RZ ;  /* 0x0000002009437224 */ /* 0x002fc600078e02ff */
[----:B------:R-:W1:Y:S01]  /*1e00*/  SHFL.IDX PT, R32, R6, R61, 0x101f ;  /* 0x00101f3d06207589 */ /* 0x000e6200000e0000 */
[----:B------:R-:W-:-:S03]  /*1e10*/  IMAD R68, R8, R68, R67 ;  /* 0x0000004408447224 */ /* 0x000fc600078e0243 */
[----:B------:R-:W2:Y:S04]  /*1e20*/  SHFL.IDX PT, R60, R50, R61, 0x101f ;  /* 0x00101f3d323c7589 */ /* 0x000ea800000e0000 */
[----:B------:R-:W3:Y:S01]  /*1e30*/  SHFL.IDX PT, R59, R50, R25, 0x101f ;  /* 0x00101f19323b7589 */ /* 0x000ee200000e0000 */
[----:B0-----:R-:W-:-:S03]  /*1e40*/  IMAD R69, R9, R34, RZ ;  /* 0x0000002209457224 */ /* 0x001fc600078e02ff */
[----:B------:R-:W0:Y:S01]  /*1e50*/  LDS R34, [R10+0x3b8] ;  /* 0x0003b8000a227984 */ /* 0x000e220000000800 */
[C---:B------:R-:W-:Y:S02]  /*1e60*/  IMAD R66, R8.reuse, R66, R69 ;  /* 0x0000004208427224 */ /* 0x040fe400078e0245 */
[C---:B-1----:R-:W-:Y:S02]  /*1e70*/  IMAD R67, R9.reuse, R32, RZ ;  /* 0x0000002009437224 */ /* 0x042fe400078e02ff */
[----:B------:R-:W1:Y:S01]  /*1e80*/  LDS R32, [R10+0x3fc] ;  /* 0x0003fc000a207984 */ /* 0x000e620000000800 */
[----:B--2---:R-:W-:Y:S02]  /*1e90*/  IMAD R60, R9, R60, RZ ;  /* 0x0000003c093c7224 */ /* 0x004fe400078e02ff */
[C---:B------:R-:W-:Y:S01]  /*1ea0*/  IMAD R64, R8.reuse, R64, R67 ;  /* 0x0000004008407224 */ /* 0x040fe200078e0243 */
[----:B------:R-:W-:Y:S01]  /*1eb0*/  SHFL.IDX PT, R10, R40, R3, 0x101f ;  /* 0x00101f03280a7589 */ /* 0x000fe200000e0000 */
[----:B---3--:R-:W-:-:S03]  /*1ec0*/  IMAD R59, R8, R59, R60 ;  /* 0x0000003b083b7224 */ /* 0x008fc600078e023c */
[----:B0-----:R-:W0:Y:S04]  /*1ed0*/  SHFL.IDX PT, R60, R34, R61, 0x101f ;  /* 0x00101f3d223c7589 */ /* 0x001e2800000e0000 */
[----:B-1----:R-:W1:Y:S04]  /*1ee0*/  SHFL.IDX PT, R69, R32, R61, 0x101f ;  /* 0x00101f3d20457589 */ /* 0x002e6800000e0000 */
[----:B------:R-:W2:Y:S01]  /*1ef0*/  SHFL.IDX PT, R61, R48, R3, 0x101f ;  /* 0x00101f03303d7589 */ /* 0x000ea200000e0000 */
[----:B0-----:R-:W-:-:S03]  /*1f00*/  IMAD R67, R9, R60, RZ ;  /* 0x0000003c09437224 */ /* 0x001fc600078e02ff */
[----:B------:R-:W0:Y:S01]  /*1f10*/  SHFL.IDX PT, R60, R34, R25, 0x101f ;  /* 0x00101f19223c7589 */ /* 0x000e2200000e0000 */
[----:B-1----:R-:W-:-:S03]  /*1f20*/  IMAD R69, R9, R69, RZ ;  /* 0x0000004509457224 */ /* 0x002fc600078e02ff */
[----:B------:R-:W1:Y:S01]  /*1f30*/  SHFL.IDX PT, R9, R32, R25, 0x101f ;  /* 0x00101f1920097589 */ /* 0x000e6200000e0000 */
[----:B--2---:R-:W-:-:S03]  /*1f40*/  IMAD R62, R55, R61, R62 ;  /* 0x0000003d373e7224 */ /* 0x004fc600078e023e */
[----:B------:R-:W2:Y:S01]  /*1f50*/  SHFL.IDX PT, R61, R50, R3, 0x101f ;  /* 0x00101f03323d7589 */ /* 0x000ea200000e0000 */
[----:B0-----:R-:W-:-:S03]  /*1f60*/  IMAD R60, R8, R60, R67 ;  /* 0x0000003c083c7224 */ /* 0x001fc600078e0243 */
[----:B------:R-:W-:Y:S01]  /*1f70*/  SHFL.IDX PT, R67, R18, R20, 0x101f ;  /* 0x00101f1412437589 */ /* 0x000fe200000e0000 */
[----:B-1----:R-:W-:-:S03]  /*1f80*/  IMAD R8, R8, R9, R69 ;  /* 0x0000000908087224 */ /* 0x002fc600078e0245 */
[----:B------:R-:W0:Y:S01]  /*1f90*/  SHFL.IDX PT, R9, R44, R3, 0x101f ;  /* 0x00101f032c097589 */ /* 0x000e2200000e0000 */
[----:B--2---:R-:W-:-:S03]  /*1fa0*/  IMAD R59, R55, R61, R59 ;  /* 0x0000003d373b7224 */ /* 0x004fc600078e023b */
[----:B------:R-:W1:Y:S01]  /*1fb0*/  SHFL.IDX PT, R61, R52, R3, 0x101f ;  /* 0x00101f03343d7589 */ /* 0x000e6200000e0000 */
[C---:B0-----:R-:W-:Y:S02]  /*1fc0*/  IMAD R58, R55.reuse, R9, R58 ;  /* 0x00000009373a7224 */ /* 0x041fe400078e023a */
[C---:B------:R-:W-:Y:S02]  /*1fd0*/  IMAD R9, R55.reuse, R10, R65 ;  /* 0x0000000a37097224 */ /* 0x040fe400078e0241 */
[C---:B-1----:R-:W-:Y:S01]  /*1fe0*/  IMAD R57, R55.reuse, R61, R57 ;  /* 0x0000003d37397224 */ /* 0x042fe200078e0239 */
[----:B------:R-:W0:Y:S04]  /*1ff0*/  SHFL.IDX PT, R10, R56, R3, 0x101f ;  /* 0x00101f03380a7589 */ /* 0x000e2800000e0000 */
[----:B------:R-:W1:Y:S04]  /*2000*/  SHFL.IDX PT, R61, R18, R3, 0x101f ;  /* 0x00101f03123d7589 */ /* 0x000e6800000e0000 */
[----:B------:R-:W-:Y:S01]  /*2010*/  SHFL.IDX PT, R65, R36, R20, 0x101f ;  /* 0x00101f1424417589 */ /* 0x000fe200000e0000 */
[----:B0-----:R-:W-:-:S03]  /*2020*/  IMAD R10, R55, R10, R63 ;  /* 0x0000000a370a7224 */ /* 0x001fc600078e023f */
[----:B------:R-:W0:Y:S01]  /*2030*/  SHFL.IDX PT, R63, R48, R20, 0x101f ;  /* 0x00101f14303f7589 */ /* 0x000e2200000e0000 */
[----:B-1----:R-:W-:-:S03]  /*2040*/  IMAD R68, R55, R61, R68 ;  /* 0x0000003d37447224 */ /* 0x002fc600078e0244 */
[----:B------:R-:W1:Y:S01]  /*2050*/  SHFL.IDX PT, R61, R36, R3, 0x101f ;  /* 0x00101f03243d7589 */ /* 0x000e6200000e0000 */
[C---:B------:R-:W-:Y:S02]  /*2060*/  IMAD R67, R47.reuse, R67, R68 ;  /* 0x000000432f437224 */ /* 0x040fe400078e0244 */
[----:B0-----:R-:W-:Y:S02]  /*2070*/  IMAD R63, R47, R63, R62 ;  /* 0x0000003f2f3f7224 */ /* 0x001fe400078e023e */
[----:B------:R-:W-:Y:S01]  /*2080*/  SHFL.IDX PT, R62, R56, R13, 0x101f ;  /* 0x00101f0d383e7589 */ /* 0x000fe200000e0000 */
[----:B-1----:R-:W-:-:S03]  /*2090*/  IMAD R66, R55, R61, R66 ;  /* 0x0000003d37427224 */ /* 0x002fc600078e0242 */
[----:B------:R-:W0:Y:S01]  /*20a0*/  SHFL.IDX PT, R61, R6, R3, 0x101f ;  /* 0x00101f03063d7589 */ /* 0x000e2200000e0000 */
[----:B------:R-:W-:Y:S02]  /*20b0*/  IMAD R65, R47, R65, R66 ;  /* 0x000000412f417224 */ /* 0x000fe400078e0242 */
[C---:B0-----:R-:W-:Y:S02]  /*20c0*/  IMAD R64, R55.reuse, R61, R64 ;  /* 0x0000003d37407224 */ /* 0x041fe400078e0240 */
[----:B------:R-:W0:Y:S02]  /*20d0*/  SHFL.IDX PT, R61, R34, R3, 0x101f ;  /* 0x00101f03223d7589 */ /* 0x000e2400000e0000 */
[C---:B0-----:R-:W-:Y:S02]  /*20e0*/  IMAD R60, R55.reuse, R61, R60 ;  /* 0x0000003d373c7224 */ /* 0x041fe400078e023c */
[----:B------:R-:W0:Y:S02]  /*20f0*/  SHFL.IDX PT, R61, R32, R3, 0x101f ;  /* 0x00101f03203d7589 */ /* 0x000e2400000e0000 */
[----:B0-----:R-:W-:-:S02]  /*2100*/  IMAD R8, R55, R61, R8 ;  /* 0x0000003d37087224 */ /* 0x001fc400078e0208 */
[----:B------:R-:W0:Y:S04]  /*2110*/  SHFL.IDX PT, R61, R40, R20, 0x101f ;  /* 0x00101f14283d7589 */ /* 0x000e2800000e0000 */
[----:B------:R-:W1:Y:S01]  /*2120*/  SHFL.IDX PT, R55, R44, R20, 0x101f ;  /* 0x00101f142c377589 */ /* 0x000e6200000e0000 */
[----:B0-----:R-:W-:-:S03]  /*2130*/  IMAD R9, R47, R61, R9 ;  /* 0x0000003d2f097224 */ /* 0x001fc600078e0209 */
[----:B------:R-:W0:Y:S01]  /*2140*/  SHFL.IDX PT, R61, R56, R20, 0x101f ;  /* 0x00101f14383d7589 */ /* 0x000e2200000e0000 */
[----:B-1----:R-:W-:-:S03]  /*2150*/  IMAD R55, R47, R55, R58 ;  /* 0x000000372f377224 */ /* 0x002fc600078e023a */
[----:B------:R-:W-:Y:S01]  /*2160*/  SHFL.IDX PT, R58, R52, R20, 0x101f ;  /* 0x00101f14343a7589 */ /* 0x000fe200000e0000 */
[----:B0-----:R-:W-:-:S03]  /*2170*/  IMAD R61, R47, R61, R10 ;  /* 0x0000003d2f3d7224 */ /* 0x001fc600078e020a */
[----:B------:R-:W0:Y:S02]  /*2180*/  SHFL.IDX PT, R10, R50, R20, 0x101f ;  /* 0x00101f14320a7589 */ /* 0x000e2400000e0000 */
[C---:B0-----:R-:W-:Y:S02]  /*2190*/  IMAD R69, R47.reuse, R10, R59 ;  /* 0x0000000a2f457224 */ /* 0x041fe400078e023b */
[C---:B------:R-:W-:Y:S01]  /*21a0*/  IMAD R10, R47.reuse, R58, R57 ;  /* 0x0000003a2f0a7224 */ /* 0x040fe200078e0239 */
[----:B------:R-:W0:Y:S04]  /*21b0*/  SHFL.IDX PT, R59, R6, R20, 0x101f ;  /* 0x00101f14063b7589 */ /* 0x000e2800000e0000 */
[----:B------:R-:W1:Y:S04]  /*21c0*/  SHFL.IDX PT, R57, R34, R20, 0x101f ;  /* 0x00101f1422397589 */ /* 0x000e6800000e0000 */
[----:B------:R-:W2:Y:S01]  /*21d0*/  SHFL.IDX PT, R58, R44, R21, 0x101f ;  /* 0x00101f152c3a7589 */ /* 0x000ea200000e0000 */
[----:B0-----:R-:W-:-:S03]  /*21e0*/  IMAD R59, R47, R59, R64 ;  /* 0x0000003b2f3b7224 */ /* 0x001fc600078e0240 */
[----:B------:R-:W-:Y:S01]  /*21f0*/  SHFL.IDX PT, R64, R56, R35, 0x101f ;  /* 0x00101f2338407589 */ /* 0x000fe200000e0000 */
[----:B-1----:R-:W-:-:S03]  /*2200*/  IMAD R57, R47, R57, R60 ;  /* 0x000000392f397224 */ /* 0x002fc600078e023c */
[----:B------:R-:W0:Y:S01]  /*2210*/  SHFL.IDX PT, R60, R32, R20, 0x101f ;  /* 0x00101f14203c7589 */ /* 0x000e2200000e0000 */
[----:B--2---:R-:W-:-:S03]  /*2220*/  IMAD R55, R54, R58, R55 ;  /* 0x0000003a36377224 */ /* 0x004fc600078e0237 */
[----:B------:R-:W1:Y:S01]  /*2230*/  SHFL.IDX PT, R58, R40, R21, 0x101f ;  /* 0x00101f15283a7589 */ /* 0x000e6200000e0000 */
[----:B0-----:R-:W-:-:S03]  /*2240*/  IMAD R47, R47, R60, R8 ;  /* 0x0000003c2f2f7224 */ /* 0x001fc600078e0208 */
[----:B------:R-:W0:Y:S01]  /*2250*/  SHFL.IDX PT, R60, R40, R13, 0x101f ;  /* 0x00101f0d283c7589 */ /* 0x000e2200000e0000 */
[----:B-1----:R-:W-:-:S03]  /*2260*/  IMAD R9, R54, R58, R9 ;  /* 0x0000003a36097224 */ /* 0x002fc600078e0209 */
[----:B------:R-:W1:Y:S04]  /*2270*/  SHFL.IDX PT, R8, R44, R13, 0x101f ;  /* 0x00101f0d2c087589 */ /* 0x000e6800000e0000 */
[----:B------:R-:W2:Y:S01]  /*2280*/  SHFL.IDX PT, R58, R56, R21, 0x101f ;  /* 0x00101f15383a7589 */ /* 0x000ea200000e0000 */
[----:B0-----:R-:W-:-:S03]  /*2290*/  IMAD R60, R46, R60, R9 ;  /* 0x0000003c2e3c7224 */ /* 0x001fc600078e0209 */
[----:B------:R-:W0:Y:S01]  /*22a0*/  SHFL.IDX PT, R9, R44, R53, 0x101f ;  /* 0x00101f352c097589 */ /* 0x000e2200000e0000 */
[----:B-1----:R-:W-:-:S03]  /*22b0*/  IMAD R8, R46, R8, R55 ;  /* 0x000000082e087224 */ /* 0x002fc600078e0237 */
[----:B------:R-:W1:Y:S01]  /*22c0*/  SHFL.IDX PT, R55, R40, R53, 0x101f ;  /* 0x00101f3528377589 */ /* 0x000e6200000e0000 */
[----:B--2---:R-:W-:-:S04]  /*22d0*/  IMAD R61, R54, R58, R61 ;  /* 0x0000003a363d7224 */ /* 0x004fc800078e023d */
[----:B------:R-:W-:Y:S02]  /*22e0*/  IMAD R62, R46, R62, R61 ;  /* 0x0000003e2e3e7224 */ /* 0x000fe400078e023d */
[----:B------:R-:W-:Y:S01]  /*22f0*/  SHFL.IDX PT, R61, R48, R53, 0x101f ;  /* 0x00101f35303d7589 */ /* 0x000fe200000e0000 */
[----:B0-----:R-:W-:-:S03]  /*2300*/  IMAD R8, R49, R9, R8 ;  /* 0x0000000931087224 */ /* 0x001fc600078e0208 */
[----:B------:R-:W0:Y:S01]  /*2310*/  SHFL.IDX PT, R9, R44, R51, 0x101f ;  /* 0x00101f332c097589 */ /* 0x000e2200000e0000 */
[----:B-1----:R-:W-:-:S03]  /*2320*/  IMAD R60, R49, R55, R60 ;  /* 0x00000037313c7224 */ /* 0x002fc600078e023c */
        /* <DEDUP_REMOVED lines=10> */
[----:B--2---:R-:W-:-:S03]  /*23d0*/  IMAD R63, R54, R60, R63 ;  /* 0x0000003c363f7224 */ /* 0x004fc600078e023f */
[----:B------:R-:W2:Y:S01]  /*23e0*/  SHFL.IDX PT, R60, R48, R13, 0x101f ;  /* 0x00101f0d303c7589 */ /* 0x000ea200000e0000 */
[----:B0-----:R-:W-:-:S03]  /*23f0*/  IMAD R8, R33, R9, R8 ;  /* 0x0000000921087224 */ /* 0x001fc600078e0208 */
[----:B------:R-:W0:Y:S01]  /*2400*/  SHFL.IDX PT, R9, R44, R7, 0x101f ;  /* 0x00101f072c097589 */ /* 0x000e2200000e0000 */
[----:B-1----:R-:W-:-:S03]  /*2410*/  IMAD R62, R45, R55, R62 ;  /* 0x000000372d3e7224 */ /* 0x002fc600078e023e */
[----:B------:R-:W1:Y:S01]  /*2420*/  SHFL.IDX PT, R55, R56, R11, 0x101f ;  /* 0x00101f0b38377589 */ /* 0x000e6200000e0000 */
[----:B--2---:R-:W-:-:S03]  /*2430*/  IMAD R60, R46, R60, R63 ;  /* 0x0000003c2e3c7224 */ /* 0x004fc600078e023f */
[----:B------:R-:W-:Y:S01]  /*2440*/  SHFL.IDX PT, R63, R48, R7, 0x101f ;  /* 0x00101f07303f7589 */ /* 0x000fe200000e0000 */
[----:B------:R-:W-:-:S03]  /*2450*/  IMAD R60, R49, R61, R60 ;  /* 0x0000003d313c7224 */ /* 0x000fc600078e023c */
[----:B------:R-:W2:Y:S01]  /*2460*/  SHFL.IDX PT, R61, R48, R51, 0x101f ;  /* 0x00101f33303d7589 */ /* 0x000ea200000e0000 */
[----:B0-----:R-:W-:Y:S02]  /*2470*/  IMAD R9, R5, R9, R58 ;  /* 0x0000000905097224 */ /* 0x001fe400078e023a */
[----:B-1----:R-:W-:Y:S02]  /*2480*/  IMAD R58, R33, R55, R62 ;  /* 0x00000037213a7224 */ /* 0x002fe400078e023e */
[----:B------:R-:W0:Y:S04]  /*2490*/  SHFL.IDX PT, R62, R50, R21, 0x101f ;  /* 0x00101f15323e7589 */ /* 0x000e2800000e0000 */
        /* <DEDUP_REMOVED lines=8> */
[----:B------:R-:W2:Y:S01]  /*2520*/  SHFL.IDX PT, R58, R50, R53, 0x101f ;  /* 0x00101f35323a7589 */ /* 0x000ea200000e0000 */
[----:B------:R-:W-:-:S03]  /*2530*/  IMAD R64, R38, R64, R61 ;  /* 0x0000004026407224 */ /* 0x000fc600078e023d */
[----:B------:R-:W3:Y:S01]  /*2540*/  SHFL.IDX PT, R61, R18, R21, 0x101f ;  /* 0x00101f15123d7589 */ /* 0x000ee200000e0000 */
[----:B0-----:R-:W-:-:S03]  /*2550*/  IMAD R62, R46, R62, R69 ;  /* 0x0000003e2e3e7224 */ /* 0x001fc600078e0245 */
[----:B------:R-:W0:Y:S01]  /*2560*/  SHFL.IDX PT, R69, R52, R21, 0x101f ;  /* 0x00101f1534457589 */ /* 0x000e2200000e0000 */
[----:B-1----:R-:W-:-:S03]  /*2570*/  IMAD R8, R33, R8, R60 ;  /* 0x0000000821087224 */ /* 0x002fc600078e023c */
[----:B------:R-:W1:Y:S01]  /*2580*/  SHFL.IDX PT, R60, R52, R13, 0x101f ;  /* 0x00101f0d343c7589 */ /* 0x000e6200000e0000 */
[----:B------:R-:W-:-:S03]  /*2590*/  IMAD R63, R5, R63, R8 ;  /* 0x0000003f053f7224 */ /* 0x000fc600078e0208 */
[----:B------:R-:W4:Y:S01]  /*25a0*/  SHFL.IDX PT, R8, R44, R35, 0x101f ;  /* 0x00101f232c087589 */ /* 0x000f2200000e0000 */
[----:B--2---:R-:W-:Y:S02]  /*25b0*/  IMAD R58, R49, R58, R62 ;  /* 0x0000003a313a7224 */ /* 0x004fe400078e023e */
[C---:B---3--:R-:W-:Y:S01]  /*25c0*/  IMAD R61, R54.reuse, R61, R67 ;  /* 0x0000003d363d7224 */ /* 0x048fe200078e0243 */
[----:B------:R-:W2:Y:S04]  /*25d0*/  SHFL.IDX PT, R62, R52, R53, 0x101f ;  /* 0x00101f35343e7589 */ /* 0x000ea800000e0000 */
[----:B------:R-:W-:Y:S01]  /*25e0*/  SHFL.IDX PT, R67, R36, R35, 0x101f ;  /* 0x00101f2324437589 */ /* 0x000fe200000e0000 */
[----:B0-----:R-:W-:-:S03]  /*25f0*/  IMAD R69, R54, R69, R10 ;  /* 0x0000004536457224 */ /* 0x001fc600078e020a */
[----:B------:R-:W0:Y:S01]  /*2600*/  SHFL.IDX PT, R10, R50, R51, 0x101f ;  /* 0x00101f33320a7589 */ /* 0x000e2200000e0000 */
[----:B-1----:R-:W-:Y:S02]  /*2610*/  IMAD R60, R46, R60, R69 ;  /* 0x0000003c2e3c7224 */ /* 0x002fe400078e0245 */
[----:B----4-:R-:W-:Y:S02]  /*2620*/  IMAD R8, R38, R8, R9 ;  /* 0x0000000826087224 */ /* 0x010fe400078e0209 */
        /* <DEDUP_REMOVED lines=11> */
[----:B-1----:R-:W-:Y:S02]  /*26e0*/  IMAD R9, R5, R9, R58 ;  /* 0x0000000905097224 */ /* 0x002fe400078e023a */
[----:B--2---:R-:W-:Y:S02]  /*26f0*/  IMAD R66, R46, R63, R61 ;  /* 0x0000003f2e427224 */ /* 0x004fe400078e023d */
[----:B------:R-:W1:Y:S04]  /*2700*/  SHFL.IDX PT, R61, R36, R21, 0x101f ;  /* 0x00101f15243d7589 */ /* 0x000e6800000e0000 */
[----:B------:R-:W2:Y:S01]  /*2710*/  SHFL.IDX PT, R63, R36, R13, 0x101f ;  /* 0x00101f0d243f7589 */ /* 0x000ea200000e0000 */
[----:B0-----:R-:W-:-:S03]  /*2720*/  IMAD R58, R45, R55, R60 ;  /* 0x000000372d3a7224 */ /* 0x001fc600078e023c */
[----:B------:R-:W0:Y:S04]  /*2730*/  SHFL.IDX PT, R60, R50, R35, 0x101f ;  /* 0x00101f23323c7589 */ /* 0x000e2800000e0000 */
[----:B------:R-:W3:Y:S01]  /*2740*/  SHFL.IDX PT, R55, R52, R11, 0x101f ;  /* 0x00101f0b34377589 */ /* 0x000ee200000e0000 */
[----:B-1----:R-:W-:-:S03]  /*2750*/  IMAD R65, R54, R61, R65 ;  /* 0x0000003d36417224 */ /* 0x002fc600078e0241 */
[----:B------:R-:W-:Y:S01]  /*2760*/  SHFL.IDX PT, R61, R18, R51, 0x101f ;  /* 0x00101f33123d7589 */ /* 0x000fe200000e0000 */
[----:B--2---:R-:W-:-:S03]  /*2770*/  IMAD R68, R46, R63, R65 ;  /* 0x0000003f2e447224 */ /* 0x004fc600078e0241 */
[----:B------:R-:W1:Y:S04]  /*2780*/  SHFL.IDX PT, R63, R36, R53, 0x101f ;  /* 0x00101f35243f7589 */ /* 0x000e6800000e0000 */
[----:B------:R-:W-:Y:S01]  /*2790*/  SHFL.IDX PT, R65, R48, R41, 0x101f ;  /* 0x00101f2930417589 */ /* 0x000fe200000e0000 */
[----:B0-----:R-:W-:-:S03]  /*27a0*/  IMAD R60, R38, R60, R9 ;  /* 0x0000003c263c7224 */ /* 0x001fc600078e0209 */
[----:B------:R-:W0:Y:S01]  /*27b0*/  SHFL.IDX PT, R9, R44, R41, 0x101f ;  /* 0x00101f292c097589 */ /* 0x000e2200000e0000 */
[----:B---3--:R-:W-:-:S03]  /*27c0*/  IMAD R58, R33, R55, R58 ;  /* 0x00000037213a7224 */ /* 0x008fc600078e023a */
[----:B------:R-:W2:Y:S01]  /*27d0*/  SHFL.IDX PT, R55, R52, R7, 0x101f ;  /* 0x00101f0734377589 */ /* 0x000ea200000e0000 */
[----:B-1----:R-:W-:-:S03]  /*27e0*/  IMAD R68, R49, R63, R68 ;  /* 0x0000003f31447224 */ /* 0x002fc600078e0244 */
[----:B------:R-:W1:Y:S01]  /*27f0*/  SHFL.IDX PT, R63, R36, R51, 0x101f ;  /* 0x00101f33243f7589 */ /* 0x000e6200000e0000 */
[----:B0-----:R-:W-:-:S03]  /*2800*/  IMAD R9, R37, R9, R8 ;  /* 0x0000000925097224 */ /* 0x001fc600078e0208 */
[----:B------:R-:W0:Y:S01]  /*2810*/  SHFL.IDX PT, R8, R44, R43, 0x101f ;  /* 0x00101f2b2c087589 */ /* 0x000e2200000e0000 */
[----:B--2---:R-:W-:-:S03]  /*2820*/  IMAD R55, R5, R55, R58 ;  /* 0x0000003705377224 */ /* 0x004fc600078e023a */
        /* <DEDUP_REMOVED lines=13> */
[----:B------:R-:W-:-:S03]  /*2900*/  IMAD R66, R45, R61, R66 ;  /* 0x0000003d2d427224 */ /* 0x000fc600078e0242 */
[----:B------:R-:W3:Y:S04]  /*2910*/  SHFL.IDX PT, R61, R18, R11, 0x101f ;  /* 0x00101f0b123d7589 */ /* 0x000ee800000e0000 */
[----:B------:R-:W-:Y:S01]  /*2920*/  SHFL.IDX PT, R44, R56, R43, 0x101f ;  /* 0x00101f2b382c7589 */ /* 0x000fe200000e0000 */
[----:B-1----:R-:W-:-:S03]  /*2930*/  IMAD R59, R54, R63, R59 ;  /* 0x0000003f363b7224 */ /* 0x002fc600078e023b */
[----:B------:R-:W-:Y:S01]  /*2940*/  SHFL.IDX PT, R63, R56, R24, 0x101f ;  /* 0x00101f18383f7589 */ /* 0x000fe200000e0000 */
[----:B0-----:R-:W-:-:S03]  /*2950*/  IMAD R8, R19, R9, R8 ;  /* 0x0000000913087224 */ /* 0x001fc600078e0208 */
[----:B------:R-:W0:Y:S01]  /*2960*/  SHFL.IDX PT, R9, R40, R41, 0x101f ;  /* 0x00101f2928097589 */ /* 0x000e2200000e0000 */
[----:B--2---:R-:W-:-:S03]  /*2970*/  IMAD R8, R17, R55, R8 ;  /* 0x0000003711087224 */ /* 0x004fc600078e0208 */
[----:B------:R-:W1:Y:S01]  /*2980*/  SHFL.IDX PT, R55, R56, R41, 0x101f ;  /* 0x00101f2938377589 */ /* 0x000e6200000e0000 */
[----:B---3--:R-:W-:-:S03]  /*2990*/  IMAD R66, R33, R61, R66 ;  /* 0x0000003d21427224 */ /* 0x008fc600078e0242 */
[----:B------:R-:W2:Y:S01]  /*29a0*/  SHFL.IDX PT, R61, R18, R7, 0x101f ;  /* 0x00101f07123d7589 */ /* 0x000ea200000e0000 */
[----:B0-----:R-:W-:-:S03]  /*29b0*/  IMAD R9, R37, R9, R10 ;  /* 0x0000000925097224 */ /* 0x001fc600078e020a */
[----:B------:R-:W0:Y:S01]  /*29c0*/  SHFL.IDX PT, R10, R40, R43, 0x101f ;  /* 0x00101f2b280a7589 */ /* 0x000e2200000e0000 */
[----:B-1----:R-:W-:-:S03]  /*29d0*/  IMAD R55, R37, R55, R64 ;  /* 0x0000003725377224 */ /* 0x002fc600078e0240 */
[----:B------:R-:W1:Y:S01]  /*29e0*/  SHFL.IDX PT, R64, R18, R35, 0x101f ;  /* 0x00101f2312407589 */ /* 0x000e6200000e0000 */
[----:B------:R-:W-:-:S03]  /*29f0*/  IMAD R44, R42, R44, R55 ;  /* 0x0000002c2a2c7224 */ /* 0x000fc600078e0237 */
[----:B------:R-:W3:Y:S01]  /*2a00*/  SHFL.IDX PT, R55, R56, R22, 0x101f ;  /* 0x00101f1638377589 */ /* 0x000ee200000e0000 */
[----:B--2---:R-:W-:-:S03]  /*2a10*/  IMAD R61, R5, R61, R66 ;  /* 0x0000003d053d7224 */ /* 0x004fc600078e0242 */
[----:B------:R-:W-:Y:S01]  /*2a20*/  SHFL.IDX PT, R66, R50, R41, 0x101f ;  /* 0x00101f2932427589 */ /* 0x000fe200000e0000 */
[----:B0-----:R-:W-:-:S03]  /*2a30*/  IMAD R10, R42, R10, R9 ;  /* 0x0000000a2a0a7224 */ /* 0x001fc600078e0209 */
[----:B------:R-:W0:Y:S01]  /*2a40*/  SHFL.IDX PT, R9, R40, R22, 0x101f ;  /* 0x00101f1628097589 */ /* 0x000e2200000e0000 */
[----:B-1----:R-:W-:-:S03]  /*2a50*/  IMAD R64, R38, R64, R61 ;  /* 0x0000004026407224 */ /* 0x002fc600078e023d */
[----:B------:R-:W-:Y:S01]  /*2a60*/  SHFL.IDX PT, R61, R36, R7, 0x101f ;  /* 0x00101f07243d7589 */ /* 0x000fe200000e0000 */
[----:B---3--:R-:W-:-:S03]  /*2a70*/  IMAD R44, R39, R55, R44 ;  /* 0x00000037272c7224 */ /* 0x008fc600078e022c */
[----:B------:R-:W1:Y:S04]  /*2a80*/  SHFL.IDX PT, R55, R56, R23, 0x101f ;  /* 0x00101f1738377589 */ /* 0x000e6800000e0000 */
[----:B------:R-:W2:Y:S01]  /*2a90*/  SHFL.IDX PT, R56, R34, R21, 0x101f ;  /* 0x00101f1522387589 */ /* 0x000ea200000e0000 */
[----:B0-----:R-:W-:-:S03]  /*2aa0*/  IMAD R10, R39, R9, R10 ;  /* 0x00000009270a7224 */ /* 0x001fc600078e020a */
[----:B------:R-:W0:Y:S01]  /*2ab0*/  SHFL.IDX PT, R9, R40, R23, 0x101f ;  /* 0x00101f1728097589 */ /* 0x000e2200000e0000 */
[----:B-1----:R-:W-:Y:S02]  /*2ac0*/  IMAD R44, R19, R55, R44 ;  /* 0x00000037132c7224 */ /* 0x002fe400078e022c */
[----:B------:R-:W-:Y:S02]  /*2ad0*/  IMAD R55, R5, R61, R68 ;  /* 0x0000003d05377224 */ /* 0x000fe400078e0244 */
[----:B------:R-:W1:Y:S01]  /*2ae0*/  SHFL.IDX PT, R61, R6, R13, 0x101f ;  /* 0x00101f0d063d7589 */ /* 0x000e6200000e0000 */
[----:B--2---:R-:W-:-:S03]  /*2af0*/  IMAD R57, R54, R56, R57 ;  /* 0x0000003836397224 */ /* 0x004fc600078e0239 */
[----:B------:R-:W2:Y:S04]  /*2b00*/  SHFL.IDX PT, R56, R34, R13, 0x101f ;  /* 0x00101f0d22387589 */ /* 0x000ea800000e0000 */
[----:B------:R-:W-:Y:S04]  /*2b10*/  SHFL.IDX PT, R13, R32, R13, 0x101f ;  /* 0x00101f0d200d7589 */ /* 0x000fe800000e0000 */
[----:B------:R-:W-:Y:S01]  /*2b20*/  SHFL.IDX PT, R68, R18, R24, 0x101f ;  /* 0x00101f1812447589 */ /* 0x000fe200000e0000 */
[----:B0-----:R-:W-:-:S03]  /*2b30*/  IMAD R10, R19, R9, R10 ;  /* 0x00000009130a7224 */ /* 0x001fc600078e020a */
[----:B------:R1:W0:Y:S02]  /*2b40*/  SHFL.IDX PT, R9, R40, R24, 0x101f ;  /* 0x00101f1828097589 */ /* 0x00022400000e0000 */
[C---:B-1----:R-:W-:Y:S02]  /*2b50*/  IMAD R40, R46.reuse, R61, R59 ;  /* 0x0000003d2e287224 */ /* 0x042fe400078e023b */
[----:B------:R-:W1:Y:S01]  /*2b60*/  SHFL.IDX PT, R59, R18, R41, 0x101f ;  /* 0x00101f29123b7589 */ /* 0x000e6200000e0000 */
[----:B--2---:R-:W-:-:S03]  /*2b70*/  IMAD R56, R46, R56, R57 ;  /* 0x000000382e387224 */ /* 0x004fc600078e0239 */
[----:B------:R-:W2:Y:S04]  /*2b80*/  SHFL.IDX PT, R61, R6, R53, 0x101f ;  /* 0x00101f35063d7589 */ /* 0x000ea800000e0000 */
[----:B------:R-:W3:Y:S01]  /*2b90*/  SHFL.IDX PT, R57, R34, R53, 0x101f ;  /* 0x00101f3522397589 */ /* 0x000ee200000e0000 */
[----:B0-----:R-:W-:-:S03]  /*2ba0*/  IMAD R10, R17, R9, R10 ;  /* 0x00000009110a7224 */ /* 0x001fc600078e020a */
[----:B------:R-:W-:Y:S01]  /*2bb0*/  SHFL.IDX PT, R53, R32, R53, 0x101f ;  /* 0x00101f3520357589 */ /* 0x000fe200000e0000 */
[----:B------:R-:W-:Y:S02]  /*2bc0*/  IMAD R9, R17, R63, R44 ;  /* 0x0000003f11097224 */ /* 0x000fe400078e022c */
[----:B------:R-:W-:Y:S02]  /*2bd0*/  IMAD R44, R38, R67, R55 ;  /* 0x00000043262c7224 */ /* 0x000fe400078e0237 */
[C---:B------:R-:W-:Y:S01]  /*2be0*/  IMAD R63, R37.reuse, R65, R62 ;  /* 0x00000041253f7224 */ /* 0x040fe200078e023e */
[----:B------:R-:W0:Y:S01]  /*2bf0*/  SHFL.IDX PT, R55, R52, R41, 0x101f ;  /* 0x00101f2934377589 */ /* 0x000e2200000e0000 */
[----:B------:R-:W-:-:S03]  /*2c00*/  IMAD R65, R37, R66, R60 ;  /* 0x0000004225417224 */ /* 0x000fc600078e023c */
[----:B------:R-:W4:Y:S01]  /*2c10*/  SHFL.IDX PT, R62, R48, R43, 0x101f ;  /* 0x00101f2b303e7589 */ /* 0x000f2200000e0000 */
[----:B-1----:R-:W-:-:S03]  /*2c20*/  IMAD R59, R37, R59, R64 ;  /* 0x0000003b253b7224 */ /* 0x002fc600078e0240 */
[----:B------:R-:W1:Y:S01]  /*2c30*/  SHFL.IDX PT, R60, R50, R43, 0x101f ;  /* 0x00101f2b323c7589 */ /* 0x000e6200000e0000 */
[----:B--2---:R-:W-:-:S03]  /*2c40*/  IMAD R40, R49, R61, R40 ;  /* 0x0000003d31287224 */ /* 0x004fc600078e0228 */
[----:B------:R-:W2:Y:S01]  /*2c50*/  SHFL.IDX PT, R64, R52, R43, 0x101f ;  /* 0x00101f2b34407589 */ /* 0x000ea200000e0000 */
[----:B---3--:R-:W-:-:S03]  /*2c60*/  IMAD R56, R49, R57, R56 ;  /* 0x0000003931387224 */ /* 0x008fc600078e0238 */
[----:B------:R-:W3:Y:S04]  /*2c70*/  SHFL.IDX PT, R61, R50, R22, 0x101f ;  /* 0x00101f16323d7589 */ /* 0x000ee800000e0000 */
[----:B------:R-:W-:Y:S01]  /*2c80*/  SHFL.IDX PT, R57, R32, R51, 0x101f ;  /* 0x00101f3320397589 */ /* 0x000fe200000e0000 */
[----:B0-----:R-:W-:-:S03]  /*2c90*/  IMAD R55, R37, R55, R58 ;  /* 0x0000003725377224 */ /* 0x001fc600078e023a */
[----:B------:R-:W-:Y:S01]  /*2ca0*/  SHFL.IDX PT, R66, R52, R24, 0x101f ;  /* 0x00101f1834427589 */ /* 0x000fe200000e0000 */
[----:B----4-:R-:W-:-:S03]  /*2cb0*/  IMAD R62, R42, R62, R63 ;  /* 0x0000003e2a3e7224 */ /* 0x010fc600078e023f */
[----:B------:R-:W0:Y:S01]  /*2cc0*/  SHFL.IDX PT, R58, R48, R22, 0x101f ;  /* 0x00101f16303a7589 */ /* 0x000e2200000e0000 */
[----:B-1----:R-:W-:-:S03]  /*2cd0*/  IMAD R60, R42, R60, R65 ;  /* 0x0000003c2a3c7224 */ /* 0x002fc600078e0241 */
[----:B------:R-:W1:Y:S01]  /*2ce0*/  SHFL.IDX PT, R63, R18, R43, 0x101f ;  /* 0x00101f2b123f7589 */ /* 0x000e6200000e0000 */
[----:B--2---:R-:W-:-:S03]  /*2cf0*/  IMAD R64, R42, R64, R55 ;  /* 0x000000402a407224 */ /* 0x004fc600078e0237 */
[----:B------:R-:W2:Y:S01]  /*2d00*/  SHFL.IDX PT, R65, R6, R51, 0x101f ;  /* 0x00101f3306417589 */ /* 0x000ea200000e0000 */
[----:B---3--:R-:W-:-:S03]  /*2d10*/  IMAD R60, R39, R61, R60 ;  /* 0x0000003d273c7224 */ /* 0x008fc600078e023c */
[----:B------:R-:W3:Y:S04]  /*2d20*/  SHFL.IDX PT, R55, R32, R21, 0x101f ;  /* 0x00101f1520377589 */ /* 0x000ee800000e0000 */
[----:B------:R-:W4:Y:S04]  /*2d30*/  SHFL.IDX PT, R61, R50, R23, 0x101f ;  /* 0x00101f17323d7589 */ /* 0x000f2800000e0000 */
[----:B------:R-:W5:Y:S01]  /*2d40*/  SHFL.IDX PT, R50, R50, R24, 0x101f ;  /* 0x00101f1832327589 */ /* 0x000f6200000e0000 */
[----:B0-----:R-:W-:Y:S02]  /*2d50*/  IMAD R62, R39, R58, R62 ;  /* 0x0000003a273e7224 */ /* 0x001fe400078e023e */
[----:B-1----:R-:W-:-:S02]  /*2d60*/  IMAD R58, R42, R63, R59 ;  /* 0x0000003f2a3a7224 */ /* 0x002fc400078e023b */
[----:B------:R-:W0:Y:S01]  /*2d70*/  SHFL.IDX PT, R63, R52, R22, 0x101f ;  /* 0x00101f16343f7589 */ /* 0x000e2200000e0000 */
[----:B--2---:R-:W-:-:S03]  /*2d80*/  IMAD R40, R45, R65, R40 ;  /* 0x000000412d287224 */ /* 0x004fc600078e0228 */
[----:B------:R-:W1:Y:S01]  /*2d90*/  SHFL.IDX PT, R65, R18, R22, 0x101f ;  /* 0x00101f1612417589 */ /* 0x000e6200000e0000 */
[----:B---3--:R-:W-:-:S03]  /*2da0*/  IMAD R55, R54, R55, R47 ;  /* 0x0000003736377224 */ /* 0x008fc600078e022f */
[----:B------:R-:W2:Y:S01]  /*2db0*/  SHFL.IDX PT, R54, R18, R23, 0x101f ;  /* 0x00101f1712367589 */ /* 0x000ea200000e0000 */
[----:B------:R-:W-:-:S03]  /*2dc0*/  IMAD R46, R46, R13, R55 ;  /* 0x0000000d2e2e7224 */ /* 0x000fc600078e0237 */
[----:B------:R-:W3:Y:S01]  /*2dd0*/  SHFL.IDX PT, R59, R48, R23, 0x101f ;  /* 0x00101f17303b7589 */ /* 0x000ee200000e0000 */
[----:B----4-:R-:W-:Y:S02]  /*2de0*/  IMAD R60, R19, R61, R60 ;  /* 0x0000003d133c7224 */ /* 0x010fe400078e023c */
[----:B------:R-:W-:Y:S01]  /*2df0*/  IMAD R46, R49, R53, R46 ;  /* 0x00000035312e7224 */ /* 0x000fe200078e022e */
[----:B------:R-:W4:Y:S01]  /*2e00*/  SHFL.IDX PT, R55, R34, R51, 0x101f ;  /* 0x00101f3322377589 */ /* 0x000f2200000e0000 */
[----:B-----5:R-:W-:Y:S02]  /*2e10*/  IMAD R50, R17, R50, R60 ;  /* 0x0000003211327224 */ /* 0x020fe400078e023c */
[----:B------:R-:W-:Y:S01]  /*2e20*/  IMAD R57, R45, R57, R46 ;  /* 0x000000392d397224 */ /* 0x000fe200078e022e */
[----:B------:R-:W5:Y:S01]  /*2e30*/  SHFL.IDX PT, R13, R36, R41, 0x101f ;  /* 0x00101f29240d7589 */ /* 0x000f6200000e0000 */
[----:B0-----:R-:W-:-:S03]  /*2e40*/  IMAD R64, R39, R63, R64 ;  /* 0x0000003f27407224 */ /* 0x001fc600078e0240 */
[----:B------:R-:W0:Y:S01]  /*2e50*/  SHFL.IDX PT, R47, R52, R23, 0x101f ;  /* 0x00101f17342f7589 */ /* 0x000e2200000e0000 */
[----:B-1----:R-:W-:-:S03]  /*2e60*/  IMAD R58, R39, R65, R58 ;  /* 0x00000041273a7224 */ /* 0x002fc600078e023a */
[----:B------:R-:W1:Y:S01]  /*2e70*/  SHFL.IDX PT, R63, R34, R11, 0x101f ;  /* 0x00101f0b223f7589 */ /* 0x000e6200000e0000 */
[----:B--2---:R-:W-:-:S03]  /*2e80*/  IMAD R54, R19, R54, R58 ;  /* 0x0000003613367224 */ /* 0x004fc600078e023a */
[----:B------:R-:W2:Y:S01]  /*2e90*/  SHFL.IDX PT, R52, R34, R7, 0x101f ;  /* 0x00101f0722347589 */ /* 0x000ea200000e0000 */
[----:B---3--:R-:W-:-:S03]  /*2ea0*/  IMAD R62, R19, R59, R62 ;  /* 0x0000003b133e7224 */ /* 0x008fc600078e023e */
[----:B------:R-:W3:Y:S01]  /*2eb0*/  SHFL.IDX PT, R48, R48, R24, 0x101f ;  /* 0x00101f1830307589 */ /* 0x000ee200000e0000 */
[----:B------:R-:W-:Y:S02]  /*2ec0*/  IMAD R68, R17, R68, R54 ;  /* 0x0000004411447224 */ /* 0x000fe400078e0236 */
[----:B----4-:R-:W-:Y:S01]  /*2ed0*/  IMAD R56, R45, R55, R56 ;  /* 0x000000372d387224 */ /* 0x010fe200078e0238 */
[----:B------:R-:W4:Y:S01]  /*2ee0*/  SHFL.IDX PT, R65, R6, R11, 0x101f ;  /* 0x00101f0b06417589 */ /* 0x000f2200000e0000 */
[----:B-----5:R-:W-:-:S03]  /*2ef0*/  IMAD R44, R37, R13, R44 ;  /* 0x0000000d252c7224 */ /* 0x020fc600078e022c */
[----:B------:R-:W5:Y:S04]  /*2f00*/  SHFL.IDX PT, R18, R32, R11, 0x101f ;  /* 0x00101f0b20127589 */ /* 0x000f6800000e0000 */
[----:B------:R-:W5:Y:S01]  /*2f10*/  SHFL.IDX PT, R61, R36, R43, 0x101f ;  /* 0x00101f2b243d7589 */ /* 0x000f6200000e0000 */
[----:B0-----:R-:W-:-:S03]  /*2f20*/  IMAD R47, R19, R47, R64 ;  /* 0x0000002f132f7224 */ /* 0x001fc600078e0240 */
[----:B------:R-:W0:Y:S01]  /*2f30*/  SHFL.IDX PT, R59, R6, R7, 0x101f ;  /* 0x00101f07063b7589 */ /* 0x000e2200000e0000 */
[----:B-1----:R-:W-:Y:S02]  /*2f40*/  IMAD R13, R33, R63, R56 ;  /* 0x0000003f210d7224 */ /* 0x002fe400078e0238 */
[----:B------:R-:W-:Y:S01]  /*2f50*/  IMAD R66, R17, R66, R47 ;  /* 0x0000004211427224 */ /* 0x000fe200078e022f */
        /* <DEDUP_REMOVED lines=12> */
[----:B------:R0:W5:Y:S01]  /*3020*/  SHFL.IDX PT, R58, R32, R41, 0x101f ;  /* 0x00101f29203a7589 */ /* 0x00016200000e0000 */
[----:B-1----:R-:W-:-:S03]  /*3030*/  IMAD R61, R5, R54, R57 ;  /* 0x00000036053d7224 */ /* 0x002fc600078e0239 */
[----:B------:R-:W1:Y:S01]  /*3040*/  SHFL.IDX PT, R47, R6, R43, 0x101f ;  /* 0x00101f2b062f7589 */ /* 0x000e6200000e0000 */
[----:B--2---:R-:W-:-:S03]  /*3050*/  IMAD R11, R38, R11, R59 ;  /* 0x0000000b260b7224 */ /* 0x004fc600078e023b */
[----:B------:R-:W2:Y:S01]  /*3060*/  SHFL.IDX PT, R7, R34, R43, 0x101f ;  /* 0x00101f2b22077589 */ /* 0x000ea200000e0000 */
[C---:B---3--:R-:W-:Y:S01]  /*3070*/  IMAD R13, R38.reuse, R45, R13 ;  /* 0x0000002d260d7224 */ /* 0x048fe200078e020d */
[----:B0-----:R-:W0:Y:S02]  /*3080*/  LDC.64 R40, c[0x0][0x3a0] ;  /* 0x0000e800ff287b82 */ /* 0x001e240000000a00 */
[----:B------:R-:W3:Y:S01]  /*3090*/  SHFL.IDX PT, R49, R32, R43, 0x101f ;  /* 0x00101f2b20317589 */ /* 0x000ee200000e0000 */
[----:B----4-:R-:W-:-:S03]  /*30a0*/  IMAD R53, R38, R53, R61 ;  /* 0x0000003526357224 */ /* 0x010fc600078e023d */
[----:B------:R-:W4:Y:S01]  /*30b0*/  SHFL.IDX PT, R51, R36, R22, 0x101f ;  /* 0x00101f1624337589 */ /* 0x000f2200000e0000 */
[----:B-----5:R-:W-:-:S03]  /*30c0*/  IMAD R11, R37, R52, R11 ;  /* 0x00000034250b7224 */ /* 0x020fc600078e020b */
[----:B------:R-:W5:Y:S01]  /*30d0*/  SHFL.IDX PT, R18, R6, R22, 0x101f ;  /* 0x00101f1606127589 */ /* 0x000f6200000e0000 */
[----:B------:R-:W-:-:S03]  /*30e0*/  IMAD R13, R37, R46, R13 ;  /* 0x0000002e250d7224 */ /* 0x000fc600078e020d */
[----:B------:R-:W5:Y:S01]  /*30f0*/  SHFL.IDX PT, R62, R34, R22, 0x101f ;  /* 0x00101f16223e7589 */ /* 0x000f6200000e0000 */
[----:B------:R-:W-:-:S03]  /*3100*/  IMAD R53, R37, R58, R53 ;  /* 0x0000003a25357224 */ /* 0x000fc600078e0235 */
[----:B------:R-:W0:Y:S01]  /*3110*/  SHFL.IDX PT, R60, R32, R22, 0x101f ;  /* 0x00101f16203c7589 */ /* 0x000e2200000e0000 */
[----:B-1----:R-:W-:-:S03]  /*3120*/  IMAD R11, R42, R47, R11 ;  /* 0x0000002f2a0b7224 */ /* 0x002fc600078e020b */
[----:B------:R-:W1:Y:S01]  /*3130*/  SHFL.IDX PT, R56, R36, R23, 0x101f ;  /* 0x00101f1724387589 */ /* 0x000e6200000e0000 */
[C---:B--2---:R-:W-:Y:S01]  /*3140*/  IMAD R7, R42.reuse, R7, R13 ;  /* 0x000000072a077224 */ /* 0x044fe200078e020d */
[----:B------:R-:W-:Y:S01]  /*3150*/  MOV R13, UR4 ;  /* 0x00000004000d7c02 */ /* 0x000fe20008000f00 */
[----:B------:R-:W-:Y:S01]  /*3160*/  UIADD3 UR4, UPT, UPT, UR11, UR4, URZ ;  /* 0x000000040b047290 */ /* 0x000fe2000fffe0ff */
[----:B------:R-:W2:Y:S01]  /*3170*/  SHFL.IDX PT, R55, R6, R23, 0x101f ;  /* 0x00101f1706377589 */ /* 0x000ea200000e0000 */
[----:B---3--:R-:W-:Y:S02]  /*3180*/  IMAD R49, R42, R49, R53 ;  /* 0x000000312a317224 */ /* 0x008fe400078e0235 */
[----:B------:R-:W-:Y:S01]  /*3190*/  UISETP.GE.U32.AND UP0, UPT, UR4, UR5, UPT ;  /* 0x000000050400728c */ /* 0x000fe2000bf06070 */
[----:B------:R-:W3:Y:S01]  /*31a0*/  SHFL.IDX PT, R33, R34, R23, 0x101f ;  /* 0x00101f1722217589 */ /* 0x000ee200000e0000 */
[----:B----4-:R-:W-:-:S03]  /*31b0*/  IMAD R44, R39, R51, R44 ;  /* 0x00000033272c7224 */ /* 0x010fc600078e022c */
[----:B------:R-:W4:Y:S01]  /*31c0*/  SHFL.IDX PT, R5, R32, R23, 0x101f ;  /* 0x00101f1720057589 */ /* 0x000f2200000e0000 */
[----:B-----5:R-:W-:-:S03]  /*31d0*/  IMAD R18, R39, R18, R11 ;  /* 0x0000001227127224 */ /* 0x020fc600078e020b */
[----:B------:R-:W5:Y:S01]  /*31e0*/  SHFL.IDX PT, R57, R36, R24, 0x101f ;  /* 0x00101f1824397589 */ /* 0x000f6200000e0000 */
[----:B------:R-:W-:Y:S01]  /*31f0*/  IMAD R62, R39, R62, R7 ;  /* 0x0000003e273e7224 */ /* 0x000fe200078e0207 */
[----:B------:R-:W-:Y:S02]  /*3200*/  LEA R7, R13, R0, 0xb ;  /* 0x000000000d077211 */ /* 0x000fe400078e58ff */
[----:B------:R-:W5:Y:S01]  /*3210*/  SHFL.IDX PT, R54, R6, R24, 0x101f ;  /* 0x00101f1806367589 */ /* 0x000f6200000e0000 */
[----:B0-----:R-:W-:Y:S02]  /*3220*/  IMAD R60, R39, R60, R49 ;  /* 0x0000003c273c7224 */ /* 0x001fe400078e0231 */
[----:B------:R-:W-:Y:S01]  /*3230*/  IMAD.WIDE R40, R7, 0x4, R40 ;  /* 0x0000000407287825 */ /* 0x000fe200078e0228 */
[----:B------:R-:W0:Y:S03]  /*3240*/  SHFL.IDX PT, R64, R34, R24, 0x101f ;  /* 0x00101f1822407589 */ /* 0x000e2600000e0000 */
[C---:B-1----:R-:W-:Y:S01]  /*3250*/  IMAD R44, R19.reuse, R56, R44 ;  /* 0x00000038132c7224 */ /* 0x042fe200078e022c */
[----:B------:R-:W1:Y:S01]  /*3260*/  SHFL.IDX PT, R35, R32, R24, 0x101f ;  /* 0x00101f1820237589 */ /* 0x000e6200000e0000 */
[C---:B--2---:R-:W-:Y:S01]  /*3270*/  IMAD R18, R19.reuse, R55, R18 ;  /* 0x0000003713127224 */ /* 0x044fe200078e0212 */
[----:B------:R-:W-:Y:S01]  /*3280*/  BAR.SYNC.DEFER_BLOCKING 0x0 ;  /* 0x0000000000007b1d */ /* 0x000fe20000010000 */
[----:B---3--:R-:W-:-:S02]  /*3290*/  IMAD R33, R19, R33, R62 ;  /* 0x0000002113217224 */ /* 0x008fc400078e023e */
[----:B----4-:R-:W-:Y:S02]  /*32a0*/  IMAD R60, R19, R5, R60 ;  /* 0x00000005133c7224 */ /* 0x010fe400078e023c */
[C---:B-----5:R-:W-:Y:S02]  /*32b0*/  IMAD R57, R17.reuse, R57, R44 ;  /* 0x0000003911397224 */ /* 0x060fe400078e022c */
[C---:B------:R-:W-:Y:S02]  /*32c0*/  IMAD R5, R17.reuse, R54, R18 ;  /* 0x0000003611057224 */ /* 0x040fe400078e0212 */
[C---:B0-----:R-:W-:Y:S02]  /*32d0*/  IMAD R33, R17.reuse, R64, R33 ;  /* 0x0000004011217224 */ /* 0x041fe400078e0221 */
[----:B-1----:R-:W-:Y:S01]  /*32e0*/  IMAD R35, R17, R35, R60 ;  /* 0x0000002311237224 */ /* 0x002fe200078e023c */
        /* <DEDUP_REMOVED lines=18> */
        .weak           $__internal_60_$__cuda_sm20_div_u16
        .type           $__internal_60_$__cuda_sm20_div_u16,@function
        .size           $__internal_60_$__cuda_sm20_div_u16,(.L_x_38563 - $__internal_60_$__cuda_sm20_div_u16)
$__internal_60_$__cuda_sm20_div_u16:
        /* <DEDUP_REMOVED lines=18> */
[----:B------:R-:W-:Y:S06]  /*3530*/  RET.REL.NODEC R2 `(_Z9cuda_gemmIiLi128ELi4ELi1ELi2048ELi16ELi16ELi64ELi1ELi1EEviiiPT_S1_S1_iii) ;  /* 0xffffffc802b07950 */ /* 0x000fec0003c3ffff */
.L_x_2015:
        /* <DEDUP_REMOVED lines=12> */
.L_x_38563:


//--------------------- .text._Z9cuda_gemmIiLi128ELi4ELi1ELi2048ELi16ELi16ELi64ELi1ELi0EEviiiPT_S1_S1_iii --------------------------
	.section	.text._Z9cuda_gemmIiLi128ELi4ELi1ELi2048ELi16ELi16ELi64ELi1ELi0EEviiiPT_S1_S1_iii,"ax",@progbits
	.align	128
        .global         _Z9cuda_gemmIiLi128ELi4ELi1ELi2048ELi16ELi16ELi64ELi1ELi0EEviiiPT_S1_S1_iii
        .type           _Z9cuda_gemmIiLi128ELi4ELi1ELi2048ELi16ELi16ELi64ELi1ELi0EEviiiPT_S1_S1_iii,@function
        .size           _Z9cuda_gemmIiLi128ELi4ELi1ELi2048ELi16ELi16ELi64ELi1ELi0EEviiiPT_S1_S1_iii,(.L_x_38565 - _Z9cuda_gemmIiLi128ELi4ELi1ELi2048ELi16ELi16ELi64ELi1ELi0EEviiiPT_S1_S1_iii)
        .other          _Z9cuda_gemmIiLi128ELi4ELi1ELi2048ELi16ELi16ELi64ELi1ELi0EEviiiPT_S1_S1_iii,@"STO_CUDA_ENTRY STV_DEFAULT"
_Z9cuda_gemmIiLi128ELi4ELi1ELi2048ELi16ELi16ELi64ELi1ELi0EEviiiPT_S1_S1_iii:
.text._Z9cuda_gemmIiLi128ELi4ELi1ELi2048ELi16ELi16ELi64ELi1ELi0EEviiiPT_S1_S1_iii:
        /* <DEDUP_REMOVED lines=14> */
[----:B------:R-:W-:Y:S02]  /*00e0*/  IMAD R0, R3, R2, RZ ;  /* 0x0000000203007224 */ /* 0x000fe400078e02ff */
[----:B-1----:R-:W-:Y:S02]  /*00f0*/  HFMA2 R4, -RZ, RZ, 0, 0 ;  /* 0x00000000ff047431 */ /* 0x002fe400000001ff */
[----:B---3--:R-:W-:-:S04]  /*0100*/  IMAD.MOV R7, RZ, RZ, -R5 ;  /* 0x000000ffff077224 */ /* 0x008fc800078e0a05 */
[----:B------:R-:W-:-:S04]  /*0110*/  IMAD R7, R7, R6, RZ ;  /* 0x0000000607077224 */ /* 0x000fc800078e02ff */
[----:B------:R-:W-:-:S06]  /*0120*/  IMAD.HI.U32 R5, R5, R7, R4 ;  /* 0x0000000705057227 */ /* 0x000fcc00078e0004 */
[----:B------:R-:W-:-:S04]  /*0130*/  IMAD.HI.U32 R61, R5, 0x800, RZ ;  /* 0x00000800053d7827 */ /* 0x000fc800078e00ff */
[----:B------:R-:W-:-:S04]  /*0140*/  IMAD.MOV R5, RZ, RZ, -R61 ;  /* 0x000000ffff057224 */ /* 0x000fc800078e0a3d */
[----:B------:R-:W-:-:S05]  /*0150*/  IMAD R5, R6, R5, 0x800 ;  /* 0x0000080006057424 */ /* 0x000fca00078e0205 */
[----:B------:R-:W-:-:S13]  /*0160*/  ISETP.GT.U32.AND P1, PT, R6, R5, PT ;  /* 0x000000050600720c */ /* 0x000fda0003f24070 */
[----:B------:R-:W-:Y:S02]  /*0170*/  @!P1 IMAD.IADD R5, R5, 0x1, -R6 ;  /* 0x0000000105059824 */ /* 0x000fe400078e0a06 */
[----:B------:R-:W-:Y:S01]  /*0180*/  @!P1 VIADD R61, R61, 0x1 ;  /* 0x000000013d3d9836 */ /* 0x000fe20000000000 */
[----:B------:R-:W-:Y:S02]  /*0190*/  ISETP.NE.AND P1, PT, R3, RZ, PT ;  /* 0x000000ff0300720c */ /* 0x000fe40003f25270 */
[----:B------:R-:W-:-:S13]  /*01a0*/  ISETP.GE.U32.AND P0, PT, R5, R6, PT ;  /* 0x000000060500720c */ /* 0x000fda0003f06070 */
[----:B------:R-:W-:Y:S02]  /*01b0*/  @P0 IADD3 R61, PT, PT, R61, 0x1, RZ ;  /* 0x000000013d3d0810 */ /* 0x000fe40007ffe0ff */
[----:B--2---:R-:W-:-:S03]  /*01c0*/  ISETP.GE.U32.AND P0, PT, R63, R0, PT ;  /* 0x000000003f00720c */ /* 0x004fc60003f06070 */
[----:B------:R-:W-:Y:S01]  /*01d0*/  @!P2 IMAD.MOV R61, RZ, RZ, -R61 ;  /* 0x000000ffff3da224 */ /* 0x000fe200078e0a3d */
[----:B------:R-:W-:-:S04]  /*01e0*/  @!P1 LOP3.LUT R61, RZ, R3, RZ, 0x33, !PT ;  /* 0x00000003ff3d9212 */ /* 0x000fc800078e33ff */
[----:B------:R-:W-:-:S04]  /*01f0*/  VIMNMX R60, PT, PT, R61, 0x80, PT ;  /* 0x000000803d3c7848 */ /* 0x000fc80003fe0100 */
        /* <DEDUP_REMOVED lines=15> */
[----:B------:R-:W-:-:S05]  /*02f0*/  IMAD.MOV.U32 R4, RZ, RZ, RZ ;  /* 0x000000ffff047224 */ /* 0x000fca00078e00ff */
[----:B------:R-:W0:Y:S01]  /*0300*/  F2I.FTZ.U32.TRUNC.NTZ R5, R5 ;  /* 0x0000000500057305 */ /* 0x000e22000021f000 */
[----:B---3--:R-:W-:-:S07]  /*0310*/  VIADD R8, R11, 0xffffffe ;  /* 0x0ffffffe0b087836 */ /* 0x008fce0000000000 */
[----:B------:R1:W3:Y:S01]  /*0320*/  F2I.FTZ.U32.TRUNC.NTZ R9, R8 ;  /* 0x0000000800097305 */ /* 0x0002e2000021f000 */
[----:B0-----:R-:W-:Y:S01]  /*0330*/  IADD3 R11, PT, PT, RZ, -R5, RZ ;  /* 0x80000005ff0b7210 */ /* 0x001fe20007ffe0ff */
[----:B-1----:R-:W-:-:S04]  /*0340*/  IMAD.MOV.U32 R8, RZ, RZ, RZ ;  /* 0x000000ffff087224 */ /* 0x002fc800078e00ff */
[----:B------:R-:W-:Y:S02]  /*0350*/  IMAD R11, R11, R2, RZ ;  /* 0x000000020b0b7224 */ /* 0x000fe400078e02ff */
[----:B---3--:R-:W-:-:S04]  /*0360*/  IMAD.MOV R12, RZ, RZ, -R9 ;  /* 0x000000ffff0c7224 */ /* 0x008fc800078e0a09 */
[----:B------:R-:W-:Y:S02]  /*0370*/  IMAD R13, R12, R3, RZ ;  /* 0x000000030c0d7224 */ /* 0x000fe400078e02ff */
[----:B------:R-:W-:-:S04]  /*0380*/  IMAD.HI.U32 R12, R5, R11, R4 ;  /* 0x0000000b050c7227 */ /* 0x000fc800078e0004 */
[----:B------:R-:W-:Y:S01]  /*0390*/  IMAD.HI.U32 R16, R9, R13, R8 ;  /* 0x0000000d09107227 */ /* 0x000fe200078e0008 */
[----:B------:R-:W-:Y:S02]  /*03a0*/  MOV R9, R63 ;  /* 0x0000003f00097202 */ /* 0x000fe40000000f00 */
[----:B--2-4-:R-:W-:-:S07]  /*03b0*/  LOP3.LUT R13, RZ, R3, RZ, 0x33, !PT ;  /* 0x00000003ff0d7212 */ /* 0x014fce00078e33ff */
.L_x_2018:
[----:B0-----:R-:W-:-:S06]  /*03c0*/  IMAD.WIDE.U32 R4, R9, 0x4, R6 ;  /* 0x0000000409047825 */ /* 0x001fcc00078e0006 */
[----:B------:R-:W2:Y:S01]  /*03d0*/  LDG.E R4, desc[UR10][R4.64] ;  /* 0x0000000a04047981 */ /* 0x000ea2000c1e1900 */
[----:B------:R-:W-:-:S04]  /*03e0*/  IMAD.HI.U32 R8, R12, R9, RZ ;  /* 0x000000090c087227 */ /* 0x000fc800078e00ff */
[----:B------:R-:W-:Y:S02]  /*03f0*/  IMAD.MOV R11, RZ, RZ, -R8 ;  /* 0x000000ffff0b7224 */ /* 0x000fe400078e0a08 */
        /* <DEDUP_REMOVED lines=14> */
[----:B------:R-:W-:Y:S01]  /*04e0*/  SEL R11, R14, R11, !P1 ;  /* 0x0000000b0e0b7207 */ /* 0x000fe20004800000 */
[----:B------:R-:W-:-:S04]  /*04f0*/  @P3 VIADD R8, R8, 0x1 ;  /* 0x0000000108083836 */ /* 0x000fc80000000000 */
[----:B------:R-:W-:Y:S01]  /*0500*/  IMAD R11, R11, 0x44, R10 ;  /* 0x000000440b0b7824 */ /* 0x000fe200078e020a */
[----:B------:R-:W-:-:S04]  /*0510*/  SEL R8, R13, R8, !P4 ;  /* 0x000000080d087207 */ /* 0x000fc80006000000 */
[----:B------:R-:W-:-:S05]  /*0520*/  LEA R11, R8, R11, 0x2 ;  /* 0x0000000b080b7211 */ /* 0x000fca00078e10ff */
[----:B--2---:R0:W-:Y:S01]  /*0530*/  STS [R11], R4 ;  /* 0x000000040b007388 */ /* 0x0041e20000000800 */
[----:B------:R-:W-:Y:S05]  /*0540*/  @!P0 BRA `(.L_x_2018) ;  /* 0xfffffffc009c8947 */ /* 0x000fea000383ffff */
.L_x_2017:
[----:B------:R-:W-:Y:S05]  /*0550*/  BSYNC.RECONVERGENT B0 ;  /* 0x0000000000007941 */ /* 0x000fea0003800200 */
.L_x_2016:
[----:B0-----:R-:W-:Y:S01]  /*0560*/  IMAD.MOV.U32 R4, RZ, RZ, 0x80 ;  /* 0x00000080ff047424 */ /* 0x001fe200078e00ff */
[----:B------:R-:W-:-:S07]  /*0570*/  MOV R6, 0x590 ;  /* 0x0000059000067802 */ /* 0x000fce0000000f00 */
[----:B------:R-:W-:Y:S05]  /*0580*/  CALL.REL.NOINC `($__internal_61_$__cuda_sm20_div_s16) ;  /* 0x0000003800f87944 */ /* 0x000fea0003c00000 */
[----:B------:R-:W-:Y:S01]  /*0590*/  PRMT R59, R5, 0x9910, RZ ;  /* 0x00009910053b7816 */ /* 0x000fe200000000ff */
[----:B------:R-:W-:Y:S01]  /*05a0*/  IMAD.MOV.U32 R4, RZ, RZ, 0x10 ;  /* 0x00000010ff047424 */ /* 0x000fe200078e00ff */
[----:B------:R-:W-:-:S07]  /*05b0*/  MOV R6, 0x5d0 ;  /* 0x000005d000067802 */ /* 0x000fce0000000f00 */
[----:B------:R-:W-:Y:S05]  /*05c0*/  CALL.REL.NOINC `($__internal_61_$__cuda_sm20_div_s16) ;  /* 0x0000003800e87944 */ /* 0x000fea0003c00000 */
[----:B------:R-:W0:Y:S01]  /*05d0*/  I2F.U32.RP R0, R60 ;  /* 0x0000003c00007306 */ /* 0x000e220000209000 */
[----:B------:R-:W1:Y:S01]  /*05e0*/  S2UR UR4, SR_CTAID.Y ;  /* 0x00000000000479c3 */ /* 0x000e620000002600 */
[----:B------:R-:W2:Y:S01]  /*05f0*/  LDCU UR12, c[0x0][0x374] ;  /* 0x00006e80ff0c77ac */ /* 0x000ea20008000800 */
[----:B------:R-:W-:-:S05]  /*0600*/  IMAD.MOV R7, RZ, RZ, -R60 ;  /* 0x000000ffff077224 */ /* 0x000fca00078e0a3c */
        /* <DEDUP_REMOVED lines=9> */
[----:B------:R-:W-:-:S04]  /*06a0*/  IMAD.HI.U32 R77, R4, R63, RZ ;  /* 0x0000003f044d7227 */ /* 0x000fc800078e00ff */
[----:B------:R-:W-:-:S04]  /*06b0*/  IMAD.MOV R3, RZ, RZ, -R77 ;  /* 0x000000ffff037224 */ /* 0x000fc800078e0a4d */
[----:B------:R-:W-:-:S05]  /*06c0*/  IMAD R3, R60, R3, R63 ;  /* 0x000000033c037224 */ /* 0x000fca00078e023f */
[----:B------:R-:W-:-:S13]  /*06d0*/  ISETP.GE.U32.AND P0, PT, R3, R60, PT ;  /* 0x0000003c0300720c */ /* 0x000fda0003f06070 */
[----:B------:R-:W-:Y:S01]  /*06e0*/  @P0 IADD3 R3, PT, PT, -R60, R3, RZ ;  /* 0x000000033c030210 */ /* 0x000fe20007ffe1ff */
[----:B------:R-:W-:Y:S06]  /*06f0*/  @P1 EXIT ;  /* 0x000000000000194d */ /* 0x000fec0003800000 */
[----:B------:R-:W0:Y:S01]  /*0700*/  LDCU UR13, c[0x0][0x360] ;  /* 0x00006c00ff0d77ac */ /* 0x000e220008000800 */
[----:B------:R-:W-:Y:S01]  /*0710*/  ISETP.GE.U32.AND P1, PT, R3, R60, PT ;  /* 0x0000003c0300720c */ /* 0x000fe20003f26070 */
[----:B------:R-:W-:Y:S01]  /*0720*/  @P0 VIADD R77, R77, 0x1 ;  /* 0x000000014d4d0836 */ /* 0x000fe20000000000 */
[----:B------:R-:W-:Y:S01]  /*0730*/  ISETP.NE.U32.AND P2, PT, R60, RZ, PT ;  /* 0x000000ff3c00720c */ /* 0x000fe20003f45070 */
[----:B------:R-:W-:Y:S01]  /*0740*/  IMAD.SHL.U32 R76, R63, 0x4, RZ ;  /* 0x000000043f4c7824 */ /* 0x000fe200078e00ff */
[----:B------:R-:W-:Y:S02]  /*0750*/  PRMT R57, R5, 0x9910, RZ ;  /* 0x0000991005397816 */ /* 0x000fe400000000ff */
[----:B------:R-:W-:Y:S02]  /*0760*/  LOP3.LUT R75, R63, 0xf, RZ, 0xc0, !PT ;  /* 0x0000000f3f4b7812 */ /* 0x000fe400078ec0ff */
[----:B------:R-:W-:Y:S02]  /*0770*/  LOP3.LUT R0, R76, 0x7ff, RZ, 0x3c, !PT ;  /* 0x000007ff4c007812 */ /* 0x000fe400078e3cff */
[----:B------:R-:W-:-:S03]  /*0780*/  MOV R5, 0x830 ;  /* 0x0000083000057802 */ /* 0x000fc60000000f00 */
[----:B------:R-:W-:Y:S02]  /*0790*/  @P1 VIADD R77, R77, 0x1 ;  /* 0x000000014d4d1836 */ /* 0x000fe40000000000 */
[----:B------:R-:W-:Y:S01]  /*07a0*/  @!P2 LOP3.LUT R77, RZ, R60, RZ, 0x33, !PT ;  /* 0x0000003cff4da212 */ /* 0x000fe200078e33ff */
[----:B0-----:R-:W-:-:S03]  /*07b0*/  USHF.L.U32 UR9, UR13, 0x2, URZ ;  /* 0x000000020d097899 */ /* 0x001fc600080006ff */
[----:B------:R-:W-:Y:S01]  /*07c0*/  IADD3 R58, PT, PT, -R77, RZ, RZ ;  /* 0x000000ff4d3a7210 */ /* 0x000fe20007ffe1ff */
[----:B------:R-:W-:Y:S02]  /*07d0*/  ULOP3.LUT UR5, UR9, 0xffff, URZ, 0xc0, !UPT ;  /* 0x0000ffff09057892 */ /* 0x000fe4000f8ec0ff */
[----:B------:R-:W-:Y:S02]  /*07e0*/  VIADD R0, R0, -UR9 ;  /* 0x8000000900007c36 */ /* 0x000fe40008000000 */
[----:B------:R-:W-:-:S03]  /*07f0*/  IMAD R58, R60, R58, R63 ;  /* 0x0000003a3c3a7224 */ /* 0x000fc600078e023f */
[----:B------:R-:W-:Y:S02]  /*0800*/  LOP3.LUT R0, R0, 0xffff, RZ, 0xc0, !PT ;  /* 0x0000ffff00007812 */ /* 0x000fe400078ec0ff */
[----:B------:R-:W-:-:S07]  /*0810*/  LOP3.LUT R56, R58, 0xf, RZ, 0xc0, !PT ;  /* 0x0000000f3a387812 */ /* 0x000fce00078ec0ff */
[----:B------:R-:W-:Y:S05]  /*0820*/  CALL.REL.NOINC `($__internal_62_$__cuda_sm20_div_u16) ;  /* 0x0000003800b47944 */ /* 0x000fea0003c00000 */
        /* <DEDUP_REMOVED lines=12> */
[----:B------:R-:W-:Y:S01]  /*08f0*/  UMOV UR5, 0x400 ;  /* 0x0000040000057882 */ /* 0x000fe20000000000 */
[C---:B------:R-:W-:Y:S01]  /*0900*/  VIADD R49, R56.reuse, 0x7 ;  /* 0x0000000738317836 */ /* 0x040fe20000000000 */
[----:B------:R-:W-:Y:S01]  /*0910*/  UIADD3 UR5, UPT, UPT, UR5, 0x480, URZ ;  /* 0x0000048005057890 */ /* 0x000fe2000fffe0ff */
[----:B------:R-:W-:Y:S01]  /*0920*/  VIADD R47, R56, 0x9 ;  /* 0x00000009382f7836 */ /* 0x000fe20000000000 */
[----:B------:R-:W-:Y:S01]  /*0930*/  IADD3 R38, PT, PT, R58, 0x2, RZ ;  /* 0x000000023a267810 */ /* 0x000fe20007ffe0ff */
[----:B------:R-:W-:Y:S01]  /*0940*/  VIADD R42, R56, 0xe ;  /* 0x0000000e382a7836 */ /* 0x000fe20000000000 */
[----:B0-----:R-:W-:Y:S01]  /*0950*/  ISETP.GE.AND P0, PT, R55, UR7, PT ;  /* 0x0000000737007c0c */ /* 0x001fe2000bf06270 */
[----:B------:R-:W-:Y:S01]  /*0960*/  IMAD.U32 R21, RZ, RZ, UR7 ;  /* 0x00000007ff157e24 */ /* 0x000fe2000f8e00ff */
[----:B------:R-:W-:Y:S01]  /*0970*/  ISETP.GE.AND P1, PT, R54, UR7, PT ;  /* 0x0000000736007c0c */ /* 0x000fe2000bf26270 */
[----:B------:R-:W-:Y:S01]  /*0980*/  VIADD R41, R56, 0xf ;  /* 0x0000000f38297836 */ /* 0x000fe20000000000 */
[----:B------:R-:W-:Y:S01]  /*0990*/  ISETP.GE.AND P2, PT, R53, UR7, PT ;  /* 0x0000000735007c0c */ /* 0x000fe2000bf46270 */
[C---:B------:R-:W-:Y:S01]  /*09a0*/  VIADD R39, R58.reuse, 0x1 ;  /* 0x000000013a277836 */ /* 0x040fe20000000000 */
[C---:B------:R-:W-:Y:S01]  /*09b0*/  SEL R0, R21.reuse, RZ, P0 ;  /* 0x000000ff15007207 */ /* 0x040fe20000000000 */
[C---:B------:R-:W-:Y:S01]  /*09c0*/  VIADD R37, R58.reuse, 0x3 ;  /* 0x000000033a257836 */ /* 0x040fe20000000000 */
[----:B------:R-:W-:Y:S01]  /*09d0*/  SEL R3, R21, RZ, P1 ;  /* 0x000000ff15037207 */ /* 0x000fe20000800000 */
[----:B------:R-:W-:Y:S01]  /*09e0*/  VIADD R36, R58, 0x4 ;  /* 0x000000043a247836 */ /* 0x000fe20000000000 */
[----:B------:R-:W-:Y:S01]  /*09f0*/  ISETP.GE.AND P0, PT, R52, UR7, PT ;  /* 0x0000000734007c0c */ /* 0x000fe2000bf06270 */
[----:B------:R-:W-:Y:S01]  /*0a00*/  IMAD.IADD R55, R55, 0x1, -R0 ;  /* 0x0000000137377824 */ /* 0x000fe200078e0a00 */
[----:B------:R-:W-:Y:S01]  /*0a10*/  IADD3 R54, PT, PT, R54, -R3, RZ ;  /* 0x8000000336367210 */ /* 0x000fe20007ffe0ff */
[C---:B------:R-:W-:Y:S01]  /*0a20*/  VIADD R30, R58.reuse, 0x6 ;  /* 0x000000063a1e7836 */ /* 0x040fe20000000000 */
[C---:B------:R-:W-:Y:S01]  /*0a30*/  SEL R3, R21.reuse, RZ, P0 ;  /* 0x000000ff15037207 */ /* 0x040fe20000000000 */
[----:B------:R-:W-:Y:S01]  /*0a40*/  VIADD R29, R58, 0x7 ;  /* 0x000000073a1d7836 */ /* 0x000fe20000000000 */
[----:B------:R-:W-:Y:S01]  /*0a50*/  ISETP.GE.AND P0, PT, R50, UR7, PT ;  /* 0x0000000732007c0c */ /* 0x000fe2000bf06270 */
[----:B------:R-:W-:Y:S01]  /*0a60*/  VIADD R27, R58, 0xa ;  /* 0x0000000a3a1b7836 */ /* 0x000fe20000000000 */
[C---:B------:R-:W-:Y:S01]  /*0a70*/  SEL R2, R21.reuse, RZ, P2 ;  /* 0x000000ff15027207 */ /* 0x040fe20001000000 */
[----:B------:R-:W-:Y:S01]  /*0a80*/  IMAD.IADD R52, R52, 0x1, -R3 ;  /* 0x0000000134347824 */ /* 0x000fe200078e0a03 */
[----:B------:R-:W-:Y:S01]  /*0a90*/  SEL R3, R21, RZ, P0 ;  /* 0x000000ff15037207 */ /* 0x000fe20000000000 */
[----:B------:R-:W-:Y:S01]  /*0aa0*/  VIADD R26, R58, 0xb ;  /* 0x0000000b3a1a7836 */ /* 0x000fe20000000000 */
[----:B------:R-:W-:Y:S01]  /*0ab0*/  ISETP.GE.AND P0, PT, R48, UR7, PT ;  /* 0x0000000730007c0c */ /* 0x000fe2000bf06270 */
[----:B------:R-:W-:Y:S01]  /*0ac0*/  IMAD.IADD R53, R53, 0x1, -R2 ;  /* 0x0000000135357824 */ /* 0x000fe200078e0a02 */
[----:B------:R-:W-:Y:S01]  /*0ad0*/  ISETP.GE.AND P1, PT, R51, UR7, PT ;  /* 0x0000000733007c0c */ /* 0x000fe2000bf26270 */
[----:B------:R-:W-:Y:S01]  /*0ae0*/  IMAD.IADD R50, R50, 0x1, -R3 ;  /* 0x0000000132327824 */ /* 0x000fe200078e0a03 */
[----:B------:R-:W-:Y:S01]  /*0af0*/  SEL R3, R21, RZ, P0 ;  /* 0x000000ff15037207 */ /* 0x000fe20000000000 */
[----:B------:R-:W-:Y:S01]  /*0b00*/  VIADD R24, R58, 0xd ;  /* 0x0000000d3a187836 */ /* 0x000fe20000000000 */
[----:B------:R-:W-:Y:S01]  /*0b10*/  ISETP.GE.AND P0, PT, R46, UR7, PT ;  /* 0x000000072e007c0c */ /* 0x000fe2000bf06270 */
[----:B------:R-:W-:Y:S01]  /*0b20*/  VIADD R23, R58, 0xe ;  /* 0x0000000e3a177836 */ /* 0x000fe20000000000 */
[----:B------:R-:W-:Y:S01]  /*0b30*/  ISETP.GE.AND P2, PT, R49, UR7, PT ;  /* 0x0000000731007c0c */ /* 0x000fe2000bf46270 */
[----:B------:R-:W-:Y:S01]  /*0b40*/  IMAD.IADD R48, R48, 0x1, -R3 ;  /* 0x0000000130307824 */ /* 0x000fe200078e0a03 */
[C---:B------:R-:W-:Y:S01]  /*0b50*/  SEL R3, R21.reuse, RZ, P0 ;  /* 0x000000ff15037207 */ /* 0x040fe20000000000 */
[----:B------:R-:W-:Y:S01]  /*0b60*/  VIADD R73, R76, UR9 ;  /* 0x000000094c497c36 */ /* 0x000fe20008000000 */
[----:B------:R-:W-:Y:S01]  /*0b70*/  ISETP.GE.AND P0, PT, R44, UR7, PT ;  /* 0x000000072c007c0c */ /* 0x000fe2000bf06270 */
[----:B------:R-:W-:Y:S01]  /*0b80*/  UISETP.LT.AND UP0, UPT, UR6, 0x10, UPT ;  /* 0x000000100600788c */ /* 0x000fe2000bf01270 */
[C---:B------:R-:W-:Y:S01]  /*0b90*/  SEL R0, R21.reuse, RZ, P1 ;  /* 0x000000ff15007207 */ /* 0x040fe20000800000 */
[----:B------:R-:W-:Y:S01]  /*0ba0*/  IMAD.IADD R46, R46, 0x1, -R3 ;  /* 0x000000012e2e7824 */ /* 0x000fe200078e0a03 */
[----:B------:R-:W-:Y:S01]  /*0bb0*/  SEL R2, R21, RZ, P2 ;  /* 0x000000ff15027207 */ /* 0x000fe20001000000 */
[----:B------:R-:W-:Y:S01]  /*0bc0*/  VIADD R71, R73, UR9 ;  /* 0x0000000949477c36 */ /* 0x000fe20008000000 */
[----:B------:R-:W-:Y:S01]  /*0bd0*/  SEL R3, R21, RZ, P0 ;  /* 0x000000ff15037207 */ /* 0x000fe20000000000 */
[----:B------:R-:W-:Y:S01]  /*0be0*/  USEL UR6, UR6, 0x10, UP0 ;  /* 0x0000001006067887 */ /* 0x000fe20008000000 */
[----:B------:R-:W-:-:S02]  /*0bf0*/  ISETP.GE.AND P1, PT, R47, UR7, PT ;  /* 0x000000072f007c0c */ /* 0x000fc4000bf26270 */
[----:B------:R-:W-:Y:S02]  /*0c00*/  ISETP.GE.AND P2, PT, R45, UR7, PT ;  /* 0x000000072d007c0c */ /* 0x000fe4000bf46270 */
[----:B------:R-:W-:Y:S02]  /*0c10*/  ISETP.GE.AND P0, PT, R42, UR7, PT ;  /* 0x000000072a007c0c */ /* 0x000fe4000bf06270 */
[----:B------:R-:W-:Y:S02]  /*0c20*/  IADD3 R51, PT, PT, R51, -R0, RZ ;  /* 0x8000000033337210 */ /* 0x000fe40007ffe0ff */
[----:B------:R-:W-:Y:S02]  /*0c30*/  IADD3 R49, PT, PT, R49, -R2, RZ ;  /* 0x8000000231317210 */ /* 0x000fe40007ffe0ff */
[----:B------:R-:W-:Y:S02]  /*0c40*/  IADD3 R44, PT, PT, R44, -R3, RZ ;  /* 0x800000032c2c7210 */ /* 0x000fe40007ffe0ff */
[----:B------:R-:W-:-:S02]  /*0c50*/  SEL R0, R21, RZ, P1 ;  /* 0x000000ff15007207 */ /* 0x000fc40000800000 */
[C---:B------:R-:W-:Y:S02]  /*0c60*/  SEL R2, R21.reuse, RZ, P2 ;  /* 0x000000ff15027207 */ /* 0x040fe40001000000 */
[----:B------:R-:W-:Y:S01]  /*0c70*/  SEL R3, R21, RZ, P0 ;  /* 0x000000ff15037207 */ /* 0x000fe20000000000 */
[----:B------:R-:W-:Y:S01]  /*0c80*/  IMAD.IADD R47, R47, 0x1, -R0 ;  /* 0x000000012f2f7824 */ /* 0x000fe200078e0a00 */
[----:B------:R-:W-:Y:S01]  /*0c90*/  ISETP.GE.AND P1, PT, R43, UR7, PT ;  /* 0x000000072b007c0c */ /* 0x000fe2000bf26270 */
[----:B------:R-:W-:Y:S01]  /*0ca0*/  IMAD.IADD R45, R45, 0x1, -R2 ;  /* 0x000000012d2d7824 */ /* 0x000fe200078e0a02 */
[----:B------:R-:W-:Y:S01]  /*0cb0*/  ISETP.GE.AND P2, PT, R41, UR7, PT ;  /* 0x0000000729007c0c */ /* 0x000fe2000bf46270 */
[----:B------:R-:W-:Y:S01]  /*0cc0*/  IMAD.IADD R42, R42, 0x1, -R3 ;  /* 0x000000012a2a7824 */ /* 0x000fe200078e0a03 */
[----:B------:R-:W-:Y:S01]  /*0cd0*/  ISETP.GE.AND P0, PT, R56, UR7, PT ;  /* 0x0000000738007c0c */ /* 0x000fe2000bf06270 */
[----:B------:R-:W0:Y:S01]  /*0ce0*/  S2UR UR7, SR_CgaCtaId ;  /* 0x00000000000779c3 */ /* 0x000e220000008800 */
[C---:B------:R-:W-:Y:S01]  /*0cf0*/  SEL R0, R21.reuse, RZ, P1 ;  /* 0x000000ff15007207 */ /* 0x040fe20000800000 */
[----:B------:R-:W-:Y:S01]  /*0d00*/  IMAD.U32 R3, RZ, RZ, UR13 ;  /* 0x0000000dff037e24 */ /* 0x000fe2000f8e00ff */
[----:B------:R-:W-:-:S02]  /*0d10*/  SEL R2, R21, RZ, P2 ;  /* 0x000000ff15027207 */ /* 0x000fc40001000000 */
[C---:B------:R-:W-:Y:S01]  /*0d20*/  IADD3 R31, PT, PT, R58.reuse, 0x5, RZ ;  /* 0x000000053a1f7810 */ /* 0x040fe20007ffe0ff */
[----:B------:R-:W-:Y:S01]  /*0d30*/  IMAD.IADD R43, R43, 0x1, -R0 ;  /* 0x000000012b2b7824 */ /* 0x000fe200078e0a00 */
[C---:B------:R-:W-:Y:S02]  /*0d40*/  IADD3 R28, PT, PT, R58.reuse, 0x9, RZ ;  /* 0x000000093a1c7810 */ /* 0x040fe40007ffe0ff */
[C---:B------:R-:W-:Y:S02]  /*0d50*/  IADD3 R25, PT, PT, R58.reuse, 0xc, RZ ;  /* 0x0000000c3a197810 */ /* 0x040fe40007ffe0ff */
[----:B------:R-:W-:Y:S02]  /*0d60*/  IADD3 R22, PT, PT, R58, -0x1, RZ ;  /* 0xffffffff3a167810 */ /* 0x000fe40007ffe0ff */
[----:B------:R-:W-:Y:S02]  /*0d70*/  SEL R21, R21, RZ, P0 ;  /* 0x000000ff15157207 */ /* 0x000fe40000000000 */
[----:B------:R-:W-:-:S02]  /*0d80*/  IADD3 R41, PT, PT, R41, -R2, RZ ;  /* 0x8000000229297210 */ /* 0x000fc40007ffe0ff */
[----:B------:R-:W-:Y:S02]  /*0d90*/  LOP3.LUT R40, R40, 0x3, RZ, 0xc0, !PT ;  /* 0x0000000328287812 */ /* 0x000fe400078ec0ff */
[----:B------:R-:W-:Y:S02]  /*0da0*/  LOP3.LUT R39, R39, 0xf, RZ, 0xc0, !PT ;  /* 0x0000000f27277812 */ /* 0x000fe400078ec0ff */
[----:B------:R-:W-:Y:S02]  /*0db0*/  LOP3.LUT R38, R38, 0xf, RZ, 0xc0, !PT ;  /* 0x0000000f26267812 */ /* 0x000fe400078ec0ff */
[----:B------:R-:W-:Y:S01]  /*0dc0*/  LOP3.LUT R37, R37, 0xf, RZ, 0xc0, !PT ;  /* 0x0000000f25257812 */ /* 0x000fe200078ec0ff */
[----:B0-----:R-:W-:Y:S01]  /*0dd0*/  ULEA UR5, UR7, UR5, 0x18 ;  /* 0x0000000507057291 */ /* 0x001fe2000f8ec0ff */
[----:B------:R-:W-:Y:S02]  /*0de0*/  LOP3.LUT R36, R36, 0xf, RZ, 0xc0, !PT ;  /* 0x0000000f24247812 */ /* 0x000fe400078ec0ff */
[----:B------:R-:W-:-:S02]  /*0df0*/  LOP3.LUT R31, R31, 0xf, RZ, 0xc0, !PT ;  /* 0x0000000f1f1f7812 */ /* 0x000fc400078ec0ff */
[----:B------:R-:W-:Y:S02]  /*0e00*/  LOP3.LUT R30, R30, 0xf, RZ, 0xc0, !PT ;  /* 0x0000000f1e1e7812 */ /* 0x000fe400078ec0ff */
[----:B------:R-:W-:Y:S02]  /*0e10*/  LEA R74, R63, UR5, 0x4 ;  /* 0x000000053f4a7c11 */ /* 0x000fe4000f8e20ff */
[----:B------:R-:W-:Y:S02]  /*0e20*/  LOP3.LUT R29, R29, 0xf, RZ, 0xc0, !PT ;  /* 0x0000000f1d1d7812 */ /* 0x000fe400078ec0ff */
[----:B------:R-:W-:Y:S01]  /*0e30*/  LOP3.LUT R28, R28, 0xf, RZ, 0xc0, !PT ;  /* 0x0000000f1c1c7812 */ /* 0x000fe200078ec0ff */
[----:B------:R-:W-:Y:S01]  /*0e40*/  IMAD R72, R3, 0x10, R74 ;  /* 0x0000001003487824 */ /* 0x000fe200078e024a */
[----:B------:R-:W-:Y:S02]  /*0e50*/  LOP3.LUT R27, R27, 0xf, RZ, 0xc0, !PT ;  /* 0x0000000f1b1b7812 */ /* 0x000fe400078ec0ff */
[----:B------:R-:W-:-:S02]  /*0e60*/  LOP3.LUT R26, R26, 0xf, RZ, 0xc0, !PT ;  /* 0x0000000f1a1a7812 */ /* 0x000fc400078ec0ff */
[----:B------:R-:W-:Y:S02]  /*0e70*/  LOP3.LUT R25, R25, 0xf, RZ, 0xc0, !PT ;  /* 0x0000000f19197812 */ /* 0x000fe400078ec0ff */
[----:B------:R-:W-:Y:S02]  /*0e80*/  LOP3.LUT R24, R24, 0xf, RZ, 0xc0, !PT ;  /* 0x0000000f18187812 */ /* 0x000fe400078ec0ff */
[----:B------:R-:W-:Y:S02]  /*0e90*/  LOP3.LUT R23, R23, 0xf, RZ, 0xc0, !PT ;  /* 0x0000000f17177812 */ /* 0x000fe400078ec0ff */
[----:B------:R-:W-:Y:S02]  /*0ea0*/  LOP3.LUT R22, R22, 0xf, RZ, 0xc0, !PT ;  /* 0x0000000f16167812 */ /* 0x000fe400078ec0ff */
[----:B------:R-:W-:-:S07]  /*0eb0*/  IADD3 R21, PT, PT, R56, -R21, RZ ;  /* 0x8000001538157210 */ /* 0x000fce0007ffe0ff */
.L_x_2062:
[----:B------:R-:W-:Y:S01]  /*0ec0*/  ISETP.NE.AND P0, PT, R40, 0x2, PT ;  /* 0x000000022800780c */ /* 0x000fe20003f05270 */
[----:B------:R-:W-:Y:S01]  /*0ed0*/  BSSY.RECONVERGENT B0, `(.L_x_2019) ;  /* 0x000001b000007945 */ /* 0x000fe20003800200 */
[----:B-1----:R-:W-:-:S11]  /*0ee0*/  IMAD.MOV.U32 R80, RZ, RZ, R76 ;  /* 0x000000ffff507224 */ /* 0x002fd600078e004c */
[----:B0-23--:R-:W-:Y:S05]  /*0ef0*/  @!P0 BRA `(.L_x_2020) ;  /* 0x0000000000608947 */ /* 0x00dfea0003800000 */
[----:B------:R-:W0:Y:S01]  /*0f00*/  LDC.64 R8, c[0x0][0x390] ;  /* 0x0000e400ff087b82 */ /* 0x000e220000000a00 */
[----:B------:R-:W-:-:S05]  /*0f10*/  MOV R5, UR4 ;  /* 0x0000000400057c02 */ /* 0x000fca0008000f00 */
[----:B------:R-:W-:-:S04]  /*0f20*/  IMAD R5, R5, 0x800, R76 ;  /* 0x0000080005057824 */ /* 0x000fc800078e024c */
[----:B0-----:R-:W-:-:S06]  /*0f30*/  IMAD.WIDE R4, R5, 0x4, R8 ;  /* 0x0000000405047825 */ /* 0x001fcc00078e0208 */
[----:B------:R-:W2:Y:S01]  /*0f40*/  LDG.E.128 R4, desc[UR10][R4.64] ;  /* 0x0000000a04047981 */ /* 0x000ea2000c1e1d00 */
[----:B------:R-:W-:Y:S01]  /*0f50*/  ISETP.NE.AND P0, PT, R40, 0x3, PT ;  /* 0x000000032800780c */ /* 0x000fe20003f05270 */
[----:B------:R-:W-:Y:S02]  /*0f60*/  IMAD.MOV.U32 R80, RZ, RZ, R73 ;  /* 0x000000ffff507224 */ /* 0x000fe400078e0049 */
[----:B--2---:R0:W-:Y:S10]  /*0f70*/  STS.128 [R74], R4 ;  /* 0x000000044a007388 */ /* 0x0041f40000000c00 */
[----:B------:R-:W-:Y:S05]  /*0f80*/  @!P0 BRA `(.L_x_2020) ;  /* 0x00000000003c8947 */ /* 0x000fea0003800000 */
[----:B------:R-:W-:Y:S01]  /*0f90*/  ISETP.NE.AND P0, PT, R40, RZ, PT ;  /* 0x000000ff2800720c */ /* 0x000fe20003f05270 */
[----:B0-----:R-:W-:Y:S01]  /*0fa0*/  IMAD.U32 R6, RZ, RZ, UR4 ;  /* 0x00000004ff067e24 */ /* 0x001fe2000f8e00ff */
[----:B------:R-:W-:-:S05]  /*0fb0*/  MOV R4, UR4 ;  /* 0x0000000400047c02 */ /* 0x000fca0008000f00 */
[----:B------:R-:W-:-:S04]  /*0fc0*/  IMAD R5, R4, 0x800, R73 ;  /* 0x0000080004057824 */ /* 0x000fc800078e0249 */
[----:B------:R-:W-:Y:S02]  /*0fd0*/  IMAD.WIDE R4, R5, 0x4, R8 ;  /* 0x0000000405047825 */ /* 0x000fe400078e0208 */
[----:B------:R-:W-:-:S05]  /*0fe0*/  @P0 LEA R7, R6, R71, 0xb ;  /* 0x0000004706070211 */ /* 0x000fca00078e58ff */
[----:B------:R-:W-:Y:S02]  /*0ff0*/  @P0 IMAD.WIDE R8, R7, 0x4, R8 ;  /* 0x0000000407080825 */ /* 0x000fe400078e0208 */
[----:B------:R-:W2:Y:S04]  /*1000*/  LDG.E.128 R4, desc[UR10][R4.64] ;  /* 0x0000000a04047981 */ /* 0x000ea8000c1e1d00 */
[----:B------:R-:W3:Y:S01]  /*1010*/  @P0 LDG.E.128 R8, desc[UR10][R8.64] ;  /* 0x0000000a08080981 */ /* 0x000ee2000c1e1d00 */
[----:B------:R-:W-:Y:S01]  /*1020*/  IMAD.U32 R13, RZ, RZ, UR13 ;  /* 0x0000000dff0d7e24 */ /* 0x000fe2000f8e00ff */
[----:B------:R-:W-:Y:S01]  /*1030*/  MOV R80, R71 ;  /* 0x0000004700507202 */ /* 0x000fe20000000f00 */
[----:B------:R-:W-:Y:S02]  /*1040*/  @P0 VIADD R80, R71, UR9 ;  /* 0x0000000947500c36 */ /* 0x000fe40008000000 */
[----:B------:R-:W-:Y:S01]  /*1050*/  @P0 IMAD R12, R13, 0x10, R72 ;  /* 0x000000100d0c0824 */ /* 0x000fe200078e0248 */
[----:B--2---:R1:W-:Y:S04]  /*1060*/  STS.128 [R72], R4 ;  /* 0x0000000448007388 */ /* 0x0043e80000000c00 */
[----:B---3--:R1:W-:Y:S02]  /*1070*/  @P0 STS.128 [R12], R8 ;  /* 0x000000080c000388 */ /* 0x0083e40000000c00 */
.L_x_2020:
[----:B------:R-:W-:Y:S05]  /*1080*/  BSYNC.RECONVERGENT B0 ;  /* 0x0000000000007941 */ /* 0x000fea0003800200 */
.L_x_2019:
[----:B------:R-:W2:Y:S01]  /*1090*/  S2UR UR7, SR_CgaCtaId ;  /* 0x00000000000779c3 */ /* 0x000ea20000008800 */
[----:B------:R3:W-:Y:S01]  /*10a0*/  STL.128 [R1], RZ ;  /* 0x000000ff01007387 */ /* 0x0007e20000100c00 */
[----:B------:R-:W-:Y:S01]  /*10b0*/  UMOV UR5, 0x400 ;  /* 0x0000040000057882 */ /* 0x000fe20000000000 */
[----:B------:R-:W-:Y:S01]  /*10c0*/  IMAD.U32 R85, RZ, RZ, UR4 ;  /* 0x00000004ff557e24 */ /* 0x000fe2000f8e00ff */
[----:B------:R-:W-:Y:S01]  /*10d0*/  UIADD3 UR5, UPT, UPT, UR5, 0x480, URZ ;  /* 0x0000048005057890 */ /* 0x000fe2000fffe0ff */
[----:B------:R3:W-:Y:S01]  /*10e0*/  STL.128 [R1+0x10], RZ ;  /* 0x000010ff01007387 */ /* 0x0007e20000100c00 */
[----:B------:R-:W-:Y:S02]  /*10f0*/  BSSY.RECONVERGENT B0, `(.L_x_2021) ;  /* 0x000002c000007945 */ /* 0x000fe40003800200 */
[----:B01----:R-:W0:Y:S01]  /*1100*/  LDC R4, c[0x0][0x360] ;  /* 0x0000d800ff047b82 */ /* 0x003e220000000800 */
[----:B------:R3:W-:Y:S01]  /*1110*/  STL.128 [R1+0x20], RZ ;  /* 0x000020ff01007387 */ /* 0x0007e20000100c00 */
[----:B------:R-:W-:-:S03]  /*1120*/  LEA R85, R85, R80, 0xb ;  /* 0x0000005055557211 */ /* 0x000fc600078e58ff */
[----:B------:R3:W-:Y:S02]  /*1130*/  STL.128 [R1+0x30], RZ ;  /* 0x000030ff01007387 */ /* 0x0007e40000100c00 */
[----:B------:R-:W-:Y:S01]  /*1140*/  VIADD R83, R85, UR9 ;  /* 0x0000000955537c36 */ /* 0x000fe20008000000 */
[----:B--2---:R-:W-:-:S06]  /*1150*/  ULEA UR5, UR7, UR5, 0x18 ;  /* 0x0000000507057291 */ /* 0x004fcc000f8ec0ff */
[----:B------:R-:W-:Y:S01]  /*1160*/  LEA R78, R80, UR5, 0x2 ;  /* 0x00000005504e7c11 */ /* 0x000fe2000f8e10ff */
[C-C-:B0-----:R-:W-:Y:S02]  /*1170*/  IMAD R79, R4.reuse, 0xc, R85.reuse ;  /* 0x0000000c044f7824 */ /* 0x141fe400078e0255 */
[----:B---3--:R-:W-:-:S07]  /*1180*/  IMAD R81, R4, 0x8, R85 ;  /* 0x0000000804517824 */ /* 0x008fce00078e0255 */
.L_x_2022:
[----:B------:R-:W0:Y:S02]  /*1190*/  LDC.64 R32, c[0x0][0x390] ;  /* 0x0000e400ff207b82 */ /* 0x000e240000000a00 */
        /* <DEDUP_REMOVED lines=8> */
[----:B------:R-:W-:Y:S01]  /*1220*/  MOV R87, UR13 ;  /* 0x0000000d00577c02 */ /* 0x000fe20008000f00 */
[----:B------:R-:W-:-:S02]  /*1230*/  IMAD.U32 R89, RZ, RZ, UR13 ;  /* 0x0000000dff597e24 */ /* 0x000fc4000f8e00ff */
[----:B------:R-:W-:Y:S01]  /*1240*/  IMAD.U32 R91, RZ, RZ, UR13 ;  /* 0x0000000dff5b7e24 */ /* 0x000fe2000f8e00ff */
[----:B------:R-:W-:Y:S01]  /*1250*/  LEA R82, R87, R78, 0x4 ;  /* 0x0000004e57527211 */ /* 0x000fe200078e20ff */
[----:B------:R-:W-:Y:S02]  /*1260*/  IMAD.U32 R87, RZ, RZ, UR9 ;  /* 0x00000009ff577e24 */ /* 0x000fe4000f8e00ff */
[--C-:B------:R-:W-:Y:S02]  /*1270*/  IMAD R84, R89, 0x20, R78.reuse ;  /* 0x0000002059547824 */ /* 0x100fe400078e024e */
[----:B------:R-:W-:Y:S01]  /*1280*/  IMAD R86, R91, 0x30, R78 ;  /* 0x000000305b567824 */ /* 0x000fe200078e024e */
[----:B------:R-:W-:Y:S01]  /*1290*/  IADD3 R80, PT, PT, R87, UR9, R80 ;  /* 0x0000000957507c10 */ /* 0x000fe2000fffe050 */
[----:B--2---:R0:W-:Y:S04]  /*12a0*/  STS.128 [R78], R4 ;  /* 0x000000044e007388 */ /* 0x0041e80000000c00 */
[----:B---3--:R1:W-:Y:S04]  /*12b0*/  STS.128 [R82], R8 ;  /* 0x0000000852007388 */ /* 0x0083e80000000c00 */
[----:B----4-:R2:W-:Y:S04]  /*12c0*/  STS.128 [R84], R12 ;  /* 0x0000000c54007388 */ /* 0x0105e80000000c00 */
[----:B-----5:R2:W-:Y:S01]  /*12d0*/  STS.128 [R86], R32 ;  /* 0x0000002056007388 */ /* 0x0205e20000000c00 */
[----:B0-----:R-:W-:-:S04]  /*12e0*/  MOV R5, UR9 ;  /* 0x0000000900057c02 */ /* 0x001fc80008000f00 */
[----:B------:R-:W-:-:S04]  /*12f0*/  IADD3 R80, PT, PT, R5, UR9, R80 ;  /* 0x0000000905507c10 */ /* 0x000fc8000fffe050 */
[----:B------:R-:W-:Y:S01]  /*1300*/  ISETP.GE.U32.AND P0, PT, R80, 0x800, PT ;  /* 0x000008005000780c */ /* 0x000fe20003f06070 */
[----:B------:R-:W-:Y:S01]  /*1310*/  IMAD.U32 R4, RZ, RZ, UR13 ;  /* 0x0000000dff047e24 */ /* 0x000fe2000f8e00ff */
[----:B------:R-:W-:Y:S01]  /*1320*/  MOV R6, UR13 ;  /* 0x0000000d00067c02 */ /* 0x000fe20008000f00 */
[----:B------:R-:W-:Y:S02]  /*1330*/  IMAD.U32 R5, RZ, RZ, UR13 ;  /* 0x0000000dff057e24 */ /* 0x000fe4000f8e00ff */
[----:B-1----:R-:W-:Y:S01]  /*1340*/  IMAD.U32 R8, RZ, RZ, UR13 ;  /* 0x0000000dff087e24 */ /* 0x002fe2000f8e00ff */
[C---:B------:R-:W-:Y:S01]  /*1350*/  LEA R81, R4.reuse, R81, 0x4 ;  /* 0x0000005104517211 */ /* 0x040fe200078e20ff */
[----:B------:R-:W-:Y:S01]  /*1360*/  IMAD R79, R4, 0x10, R79 ;  /* 0x00000010044f7824 */ /* 0x000fe200078e024f */
[----:B------:R-:W-:Y:S01]  /*1370*/  LEA R78, R5, R78, 0x6 ;  /* 0x0000004e054e7211 */ /* 0x000fe200078e30ff */
[----:B------:R-:W-:Y:S02]  /*1380*/  IMAD R83, R6, 0x10, R83 ;  /* 0x0000001006537824 */ /* 0x000fe400078e0253 */
[----:B------:R-:W-:-:S02]  /*1390*/  IMAD R85, R8, 0x10, R85 ;  /* 0x0000001008557824 */ /* 0x000fc400078e0255 */
[----:B--2---:R-:W-:Y:S05]  /*13a0*/  @!P0 BRA `(.L_x_2022) ;  /* 0xfffffffc00788947 */ /* 0x004fea000383ffff */
[----:B------:R-:W-:Y:S05]  /*13b0*/  BSYNC.RECONVERGENT B0 ;  /* 0x0000000000007941 */ /* 0x000fea0003800200 */
.L_x_2021:
[----:B------:R-:W-:Y:S01]  /*13c0*/  ISETP.GE.AND P0, PT, R61, 0x1, PT ;  /* 0x000000013d00780c */ /* 0x000fe20003f06270 */
[----:B------:R-:W-:Y:S01]  /*13d0*/  BAR.SYNC.DEFER_BLOCKING 0x0 ;  /* 0x0000000000007b1d */ /* 0x000fe20000010000 */
[----:B------:R-:W-:Y:S02]  /*13e0*/  CS2R R6, SRZ ;  /* 0x0000000000067805 */ /* 0x000fe4000001ff00 */
[----:B------:R-:W-:Y:S02]  /*13f0*/  CS2R R4, SRZ ;  /* 0x0000000000047805 */ /* 0x000fe4000001ff00 */
[----:B------:R-:W-:Y:S02]  /*1400*/  CS2R R10, SRZ ;  /* 0x00000000000a7805 */ /* 0x000fe4000001ff00 */
[----:B------:R-:W-:Y:S02]  /*1410*/  CS2R R8, SRZ ;  /* 0x0000000000087805 */ /* 0x000fe4000001ff00 */
[----:B------:R-:W-:-:S02]  /*1420*/  CS2R R14, SRZ ;  /* 0x00000000000e7805 */ /* 0x000fc4000001ff00 */
[----:B------:R-:W-:Y:S02]  /*1430*/  CS2R R12, SRZ ;  /* 0x00000000000c7805 */ /* 0x000fe4000001ff00 */
[----:B------:R-:W-:Y:S02]  /*1440*/  CS2R R34, SRZ ;  /* 0x0000000000227805 */ /* 0x000fe4000001ff00 */
[----:B------:R-:W-:Y:S01]  /*1450*/  CS2R R32, SRZ ;  /* 0x0000000000207805 */ /* 0x000fe2000001ff00 */
[----:B------:R-:W-:Y:S06]  /*1460*/  @!P0 BRA `(.L_x_2023) ;  /* 0x0000001000308947 */ /* 0x000fec0003800000 */
[----:B------:R-:W-:Y:S01]  /*1470*/  BSSY B1, `(.L_x_2024) ;  /* 0x0000107000017945 */ /* 0x000fe20003800000 */
[----:B------:R-:W-:Y:S02]  /*1480*/  IMAD.MOV.U32 R4, RZ, RZ, RZ ;  /* 0x000000ffff047224 */ /* 0x000fe400078e00ff */
[----:B------:R-:W-:-:S07]  /*1490*/  IMAD.MOV.U32 R7, RZ, RZ, RZ ;  /* 0x000000ffff077224 */ /* 0x000fce00078e00ff */
.L_x_2061:
[----:B0-----:R-:W0:Y:S01]  /*14a0*/  LDC R5, c[0x0][0x3ac] ;  /* 0x0000eb00ff057b82 */ /* 0x001e220000000800 */
[----:B------:R-:W-:Y:S01]  /*14b0*/  IADD3 R34, PT, PT, R58, R7, RZ ;  /* 0x000000073a227210 */ /* 0x000fe20007ffe0ff */
[----:B------:R-:W-:Y:S01]  /*14c0*/  IMAD.IADD R7, R60, 0x1, R7 ;  /* 0x000000013c077824 */ /* 0x000fe200078e0207 */
[----:B------:R-:W-:Y:S01]  /*14d0*/  BSSY B0, `(.L_x_2025) ;  /* 0x00000fd000007945 */ /* 0x000fe20003800000 */
[C---:B0-----:R-:W-:Y:S02]  /*14e0*/  ISETP.GT.AND P2, PT, R5.reuse, RZ, PT ;  /* 0x000000ff0500720c */ /* 0x041fe40003f44270 */
[C---:B------:R-:W-:Y:S02]  /*14f0*/  ISETP.GE.AND P3, PT, R5.reuse, 0x8, PT ;  /* 0x000000080500780c */ /* 0x040fe40003f66270 */
[C---:B------:R-:W-:Y:S02]  /*1500*/  ISETP.GE.AND P1, PT, R5.reuse, 0xa, PT ;  /* 0x0000000a0500780c */ /* 0x040fe40003f26270 */
[----:B------:R-:W-:-:S02]  /*1510*/  ISETP.GE.AND P4, PT, R5, 0xd, PT ;  /* 0x0000000d0500780c */ /* 0x000fc40003f86270 */
[C---:B------:R-:W-:Y:S02]  /*1520*/  ISETP.GE.AND P5, PT, R5.reuse, 0xe, PT ;  /* 0x0000000e0500780c */ /* 0x040fe40003fa6270 */
[C---:B------:R-:W-:Y:S02]  /*1530*/  ISETP.GE.AND P0, PT, R5.reuse, 0x9, PT ;  /* 0x000000090500780c */ /* 0x040fe40003f06270 */
[----:B------:R-:W-:Y:S01]  /*1540*/  ISETP.GE.AND P6, PT, R5, 0xf, PT ;  /* 0x0000000f0500780c */ /* 0x000fe20003fc6270 */
[CC--:B------:R-:W-:Y:S02]  /*1550*/  @P2 IMAD R6, R34.reuse, R5.reuse, R56 ;  /* 0x0000000522062224 */ /* 0x0c0fe400078e0238 */
[CC--:B------:R-:W-:Y:S02]  /*1560*/  @P3 IMAD R9, R34.reuse, R5.reuse, R29 ;  /* 0x0000000522093224 */ /* 0x0c0fe400078e021d */
[-C--:B------:R-:W-:Y:S01]  /*1570*/  @P1 IMAD R11, R34, R5.reuse, R28 ;  /* 0x00000005220b1224 */ /* 0x080fe200078e021c */
[----:B------:R-:W-:Y:S01]  /*1580*/  @P2 LEA R8, R6, UR5, 0x2 ;  /* 0x0000000506082c11 */ /* 0x000fe2000f8e10ff */
[CC--:B------:R-:W-:Y:S01]  /*1590*/  @P4 IMAD R14, R34.reuse, R5.reuse, R25 ;  /* 0x00000005220e4224 */ /* 0x0c0fe200078e0219 */
[----:B------:R-:W-:Y:S01]  /*15a0*/  @P3 LEA R9, R9, UR5, 0x2 ;  /* 0x0000000509093c11 */ /* 0x000fe2000f8e10ff */
[CC--:B------:R-:W-:Y:S01]  /*15b0*/  @P5 IMAD R15, R34.reuse, R5.reuse, R24 ;  /* 0x00000005220f5224 */ /* 0x0c0fe200078e0218 */
[----:B------:R-:W-:Y:S01]  /*15c0*/  @P1 LEA R11, R11, UR5, 0x2 ;  /* 0x000000050b0b1c11 */ /* 0x000fe2000f8e10ff */
[----:B-1----:R0:W1:Y:S01]  /*15d0*/  @P2 LDS R70, [R8] ;  /* 0x0000000008462984 */ /* 0x0020620000000800 */
[C---:B------:R-:W-:Y:S01]  /*15e0*/  ISETP.GE.AND P2, PT, R5.reuse, 0xb, PT ;  /* 0x0000000b0500780c */ /* 0x040fe20003f46270 */
[----:B------:R-:W-:Y:S01]  /*15f0*/  @P6 IMAD R32, R34, R5, R23 ;  /* 0x0000000522206224 */ /* 0x000fe200078e0217 */
[----:B------:R-:W-:Y:S01]  /*1600*/  @P4 LEA R14, R14, UR5, 0x2 ;  /* 0x000000050e0e4c11 */ /* 0x000fe2000f8e10ff */
[----:B---3--:R2:W3:Y:S01]  /*1610*/  @P3 LDS R20, [R9] ;  /* 0x0000000009143984 */ /* 0x0084e20000000800 */
[----:B------:R-:W-:-:S02]  /*1620*/  ISETP.GE.AND P3, PT, R5, 0xc, PT ;  /* 0x0000000c0500780c */ /* 0x000fc40003f66270 */
[----:B------:R-:W-:Y:S01]  /*1630*/  @P5 LEA R15, R15, UR5, 0x2 ;  /* 0x000000050f0f5c11 */ /* 0x000fe2000f8e10ff */
[----:B------:R-:W4:Y:S01]  /*1640*/  @P1 LDS R18, [R11] ;  /* 0x000000000b121984 */ /* 0x000f220000000800 */
[----:B------:R-:W-:Y:S02]  /*1650*/  LOP3.LUT R6, R56, 0x8, RZ, 0x3c, !PT ;  /* 0x0000000838067812 */ /* 0x000fe400078e3cff */
[C---:B------:R-:W-:Y:S01]  /*1660*/  ISETP.GE.AND P1, PT, R5.reuse, 0x3, PT ;  /* 0x000000030500780c */ /* 0x040fe20003f26270 */
[----:B------:R-:W1:Y:S01]  /*1670*/  @P4 LDS R3, [R14] ;  /* 0x000000000e034984 */ /* 0x000e620000000800 */
[C---:B------:R-:W-:Y:S01]  /*1680*/  ISETP.GE.AND P4, PT, R5.reuse, 0x6, PT ;  /* 0x000000060500780c */ /* 0x040fe20003f86270 */
[-C--:B0-----:R-:W-:Y:S01]  /*1690*/  @P2 IMAD R8, R34, R5.reuse, R27 ;  /* 0x0000000522082224 */ /* 0x081fe200078e021b */
[----:B------:R-:W-:Y:S01]  /*16a0*/  @P6 LEA R32, R32, UR5, 0x2 ;  /* 0x0000000520206c11 */ /* 0x000fe2000f8e10ff */
[----:B------:R-:W0:Y:S01]  /*16b0*/  @P5 LDS R2, [R15] ;  /* 0x000000000f025984 */ /* 0x000e220000000800 */
[C---:B------:R-:W-:Y:S01]  /*16c0*/  ISETP.GE.AND P5, PT, R5.reuse, 0x7, PT ;  /* 0x000000070500780c */ /* 0x040fe20003fa6270 */
[-C--:B--2---:R-:W-:Y:S01]  /*16d0*/  @P3 IMAD R9, R34, R5.reuse, R26 ;  /* 0x0000000522093224 */ /* 0x084fe200078e021a */
[----:B------:R-:W-:Y:S01]  /*16e0*/  @P2 LEA R12, R8, UR5, 0x2 ;  /* 0x00000005080c2c11 */ /* 0x000fe2000f8e10ff */
[----:B------:R-:W-:Y:S01]  /*16f0*/  @P0 IMAD R10, R34, R5, R6 ;  /* 0x00000005220a0224 */ /* 0x000fe200078e0206 */
[----:B------:R-:W2:Y:S01]  /*1700*/  @P6 LDS R0, [R32] ;  /* 0x0000000020006984 */ /* 0x000ea20000000800 */
[----:B------:R-:W-:-:S02]  /*1710*/  ISETP.GE.AND P6, PT, R5, 0x10, PT ;  /* 0x000000100500780c */ /* 0x000fc40003fc6270 */
[----:B------:R-:W-:Y:S01]  /*1720*/  @P3 LEA R13, R9, UR5, 0x2 ;  /* 0x00000005090d3c11 */ /* 0x000fe2000f8e10ff */
[----:B------:R5:W0:Y:S01]  /*1730*/  @P2 LDS R17, [R12] ;  /* 0x000000000c112984 */ /* 0x000a220000000800 */
[C---:B------:R-:W-:Y:S01]  /*1740*/  ISETP.GE.AND P2, PT, R5.reuse, 0x4, PT ;  /* 0x000000040500780c */ /* 0x040fe20003f46270 */
[-C--:B------:R-:W-:Y:S01]  /*1750*/  @P1 IMAD R9, R34, R5.reuse, R38 ;  /* 0x0000000522091224 */ /* 0x080fe200078e0226 */
[----:B------:R-:W-:Y:S01]  /*1760*/  @P0 LEA R10, R10, UR5, 0x2 ;  /* 0x000000050a0a0c11 */ /* 0x000fe2000f8e10ff */
[----:B------:R5:W0:Y:S01]  /*1770*/  @P3 LDS R16, [R13] ;  /* 0x000000000d103984 */ /* 0x000a220000000800 */
[----:B------:R-:W-:Y:S02]  /*1780*/  ISETP.GE.AND P3, PT, R5, 0x5, PT ;  /* 0x000000050500780c */ /* 0x000fe40003f66270 */
[----:B------:R-:W-:Y:S01]  /*1790*/  @P1 LEA R9, R9, UR5, 0x2 ;  /* 0x0000000509091c11 */ /* 0x000fe2000f8e10ff */
[----:B------:R3:W0:Y:S01]  /*17a0*/  @P0 LDS R19, [R10] ;  /* 0x000000000a130984 */ /* 0x0006220000000800 */
[CC--:B-----5:R-:W-:Y:S01]  /*17b0*/  @P4 IMAD R12, R34.reuse, R5.reuse, R31 ;  /* 0x00000005220c4224 */ /* 0x0e0fe200078e021f */
[----:B------:R-:W-:Y:S01]  /*17c0*/  ISETP.GE.AND P0, PT, R5, 0x2, PT ;  /* 0x000000020500780c */ /* 0x000fe20003f06270 */
[CC--:B------:R-:W-:Y:S01]  /*17d0*/  @P6 IMAD R14, R34.reuse, R5.reuse, R22 ;  /* 0x00000005220e6224 */ /* 0x0c0fe200078e0216 */
[----:B------:R-:W0:Y:S01]  /*17e0*/  @P1 LDS R68, [R9] ;  /* 0x0000000009441984 */ /* 0x000e220000000800 */
[-C--:B------:R-:W-:Y:S01]  /*17f0*/  @P5 IMAD R13, R34, R5.reuse, R30 ;  /* 0x00000005220d5224 */ /* 0x080fe200078e021e */
[----:B------:R-:W-:Y:S01]  /*1800*/  @P4 LEA R12, R12, UR5, 0x2 ;  /* 0x000000050c0c4c11 */ /* 0x000fe2000f8e10ff */
[----:B---3--:R-:W-:Y:S01]  /*1810*/  @P2 IMAD R10, R34, R5, R37 ;  /* 0x00000005220a2224 */ /* 0x008fe200078e0225 */
[----:B------:R-:W-:-:S02]  /*1820*/  @P6 LEA R14, R14, UR5, 0x2 ;  /* 0x000000050e0e6c11 */ /* 0x000fc4000f8e10ff */
[-C--:B------:R-:W-:Y:S01]  /*1830*/  @P3 IMAD R11, R34, R5.reuse, R36 ;  /* 0x00000005220b3224 */ /* 0x080fe200078e0224 */
[----:B------:R-:W-:Y:S01]  /*1840*/  @P5 LEA R13, R13, UR5, 0x2 ;  /* 0x000000050d0d5c11 */ /* 0x000fe2000f8e10ff */
[----:B------:R-:W3:Y:S01]  /*1850*/  @P4 LDS R62, [R12] ;  /* 0x000000000c3e4984 */ /* 0x000ee20000000800 */
[----:B------:R-:W-:Y:S02]  /*1860*/  @P2 LEA R10, R10, UR5, 0x2 ;  /* 0x000000050a0a2c11 */ /* 0x000fe4000f8e10ff */
[----:B------:R-:W-:Y:S01]  /*1870*/  @P3 LEA R11, R11, UR5, 0x2 ;  /* 0x000000050b0b3c11 */ /* 0x000fe2000f8e10ff */
[----:B------:R-:W0:Y:S01]  /*1880*/  @P5 LDS R64, [R13] ;  /* 0x000000000d405984 */ /* 0x000e220000000800 */
[----:B------:R-:W-:-:S03]  /*1890*/  @P0 IMAD R8, R34, R5, R39 ;  /* 0x0000000522080224 */ /* 0x000fc600078e0227 */
[----:B------:R-:W0:Y:S02]  /*18a0*/  @P2 LDS R67, [R10] ;  /* 0x000000000a432984 */ /* 0x000e240000000800 */
[----:B------:R-:W-:Y:S02]  /*18b0*/  @P0 LEA R8, R8, UR5, 0x2 ;  /* 0x0000000508080c11 */ /* 0x000fe4000f8e10ff */
[----:B------:R-:W0:Y:S04]  /*18c0*/  @P3 LDS R66, [R11] ;  /* 0x000000000b423984 */ /* 0x000e280000000800 */
[----:B------:R-:W0:Y:S01]  /*18d0*/  @P6 LDS R65, [R14] ;  /* 0x000000000e416984 */ /* 0x000e220000000800 */
[----:B------:R-:W-:-:S03]  /*18e0*/  ISETP.GE.AND P6, PT, R77, UR6, PT ;  /* 0x000000064d007c0c */ /* 0x000fc6000bfc6270 */
[----:B------:R5:W0:Y:S02]  /*18f0*/  @P0 LDS R69, [R8] ;  /* 0x0000000008450984 */ /* 0x000a240000000800 */
[----:B-----5:R-:W-:Y:S02]  /*1900*/  P2R R8, PR, RZ, 0x1 ;  /* 0x00000001ff087803 */ /* 0x020fe40000000000 */
[----:B------:R-:W-:-:S04]  /*1910*/  ISETP.GE.AND P0, PT, R7, R61, PT ;  /* 0x0000003d0700720c */ /* 0x000fc80003f06270 */
[----:B------:R-:W-:Y:S02]  /*1920*/  P2R R32, PR, RZ, 0x1 ;  /* 0x00000001ff207803 */ /* 0x000fe40000000000 */
[----:B------:R-:W-:Y:S01]  /*1930*/  ISETP.NE.AND P0, PT, R8, RZ, PT ;  /* 0x000000ff0800720c */ /* 0x000fe20003f05270 */
[----:B-12-4-:R-:W-:-:S12]  /*1940*/  @P6 BRA `(.L_x_2026) ;  /* 0x0000000800d46947 */ /* 0x016fd80003800000 */
[----:B------:R-:W1:Y:S01]  /*1950*/  S2R R11, SR_CgaCtaId ;  /* 0x00000000000b7919 */ /* 0x000e620000008800 */
[----:B------:R-:W-:Y:S01]  /*1960*/  MOV R10, 0x400 ;  /* 0x00000400000a7802 */ /* 0x000fe20000000f00 */
[----:B------:R-:W-:Y:S01]  /*1970*/  IMAD R8, R57, R4, RZ ;  /* 0x0000000439087224 */ /* 0x000fe200078e02ff */
[----:B------:R-:W-:Y:S01]  /*1980*/  ISETP.GT.U32.AND P6, PT, R5, 0x40, PT ;  /* 0x000000400500780c */ /* 0x000fe20003fc4070 */
[----:B------:R-:W-:-:S03]  /*1990*/  IMAD.MOV.U32 R9, RZ, RZ, RZ ;  /* 0x000000ffff097224 */ /* 0x000fc600078e00ff */
[----:B------:R-:W-:Y:S02]  /*19a0*/  P2R R12, PR, RZ, 0x40 ;  /* 0x00000040ff0c7803 */ /* 0x000fe40000000000 */
[----:B-1----:R-:W-:Y:S02]  /*19b0*/  LEA R10, R11, R10, 0x18 ;  /* 0x0000000a0b0a7211 */ /* 0x002fe400078ec0ff */
[----:B------:R-:W-:-:S07]  /*19c0*/  MOV R11, R77 ;  /* 0x0000004d000b7202 */ /* 0x000fce0000000f00 */
.L_x_2060:
[----:B------:R-:W-:Y:S01]  /*19d0*/  ISETP.GT.U32.AND P6, PT, R5, 0x40, PT ;  /* 0x000000400500780c */ /* 0x000fe20003fc4070 */
[----:B------:R-:W-:-:S04]  /*19e0*/  IMAD R15, R11, 0x44, R10 ;  /* 0x000000440b0f7824 */ /* 0x000fc800078e020a */
[----:B-1----:R-:W-:-:S08]  /*19f0*/  IMAD R12, R75, 0x4, R15 ;  /* 0x000000044b0c7824 */ /* 0x002fd000078e020f */
[----:B------:R-:W-:Y:S05]  /*1a00*/  @P6 BRA `(.L_x_2027) ;  /* 0x0000000400906947 */ /* 0x000fea0003800000 */
[----:B------:R-:W1:Y:S01]  /*1a10*/  LDC R15, c[0x0][0x3ac] ;  /* 0x0000eb00ff0f7b82 */ /* 0x000e620000000800 */
[----:B------:R2:W4:Y:S01]  /*1a20*/  LDS R14, [R12] ;  /* 0x000000000c0e7984 */ /* 0x0005220000000800 */
[----:B------:R-:W-:Y:S01]  /*1a30*/  IMAD.MOV.U32 R13, RZ, RZ, RZ ;  /* 0x000000ffff0d7224 */ /* 0x000fe200078e00ff */
[----:B-1----:R-:W-:-:S13]  /*1a40*/  ISETP.NE.AND P0, PT, R15, RZ, PT ;  /* 0x000000ff0f00720c */ /* 0x002fda0003f05270 */
[----:B--2-4-:R-:W-:Y:S05]  /*1a50*/  @!P0 BRA `(.L_x_2028) ;  /* 0x0000000000108947 */ /* 0x014fea0003800000 */
[----:B------:R-:W-:-:S03]  /*1a60*/  UMOV UR7, 0xffffffff ;  /* 0xffffffff00077882 */ /* 0x000fc60000000000 */
[----:B------:R-:W-:Y:S05]  /*1a70*/  BRA.DIV UR7, `(.L_x_2029) ;  /* 0x0000001e07787947 */ /* 0x000fea000b800000 */
[----:B------:R1:W2:Y:S02]  /*1a80*/  SHFL.IDX PT, R13, R14, R21, 0x101f ;  /* 0x00101f150e0d7589 */ /* 0x0002a400000e0000 */
.L_x_2065:
[----:B--2---:R-:W-:-:S07]  /*1a90*/  IMAD R13, R70, R13, RZ ;  /* 0x0000000d460d7224 */ /* 0x004fce00078e02ff */
.L_x_2028:
[----:B------:R-:W-:-:S13]  /*1aa0*/  ISETP.GE.AND P0, PT, R15, 0x2, PT ;  /* 0x000000020f00780c */ /* 0x000fda0003f06270 */
[----:B------:R-:W-:Y:S05]  /*1ab0*/  @!P0 BRA `(.L_x_2030) ;  /* 0x0000000000108947 */ /* 0x000fea0003800000 */
[----:B------:R-:W-:-:S03]  /*1ac0*/  UMOV UR7, 0xffffffff ;  /* 0xffffffff00077882 */ /* 0x000fc60000000000 */
[----:B------:R-:W-:Y:S05]  /*1ad0*/  BRA.DIV UR7, `(.L_x_2031) ;  /* 0x0000001e07887947 */ /* 0x000fea000b800000 */
[----:B------:R2:W4:Y:S02]  /*1ae0*/  SHFL.IDX PT, R12, R14, R55, 0x101f ;  /* 0x00101f370e0c7589 */ /* 0x00052400000e0000 */
.L_x_2068:
[----:B0---4-:R-:W-:-:S07]  /*1af0*/  IMAD R13, R69, R12, R13 ;  /* 0x0000000c450d7224 */ /* 0x011fce00078e020d */
.L_x_2030:
[----:B------:R-:W-:-:S13]  /*1b00*/  ISETP.GE.AND P1, PT, R15, 0x3, PT ;  /* 0x000000030f00780c */ /* 0x000fda0003f26270 */
[----:B------:R-:W-:Y:S05]  /*1b10*/  @!P1 BRA `(.L_x_2032) ;  /* 0x0000000000109947 */ /* 0x000fea0003800000 */
[----:B------:R-:W-:-:S03]  /*1b20*/  UMOV UR7, 0xffffffff ;  /* 0xffffffff00077882 */ /* 0x000fc60000000000 */
[----:B------:R-:W-:Y:S05]  /*1b30*/  BRA.DIV UR7, `(.L_x_2033) ;  /* 0x0000001e07947947 */ /* 0x000fea000b800000 */
[----:B------:R4:W0:Y:S02]  /*1b40*/  SHFL.IDX PT, R12, R14, R54, 0x101f ;  /* 0x00101f360e0c7589 */ /* 0x00082400000e0000 */
.L_x_2071:
[----:B0-----:R-:W-:-:S07]  /*1b50*/  IMAD R13, R68, R12, R13 ;  /* 0x0000000c440d7224 */ /* 0x001fce00078e020d */
.L_x_2032:
[----:B------:R-:W-:-:S13]  /*1b60*/  ISETP.GE.AND P2, PT, R15, 0x4, PT ;  /* 0x000000040f00780c */ /* 0x000fda0003f46270 */
[----:B------:R-:W-:Y:S05]  /*1b70*/  @!P2 BRA `(.L_x_2034) ;  /* 0x000000000010a947 */ /* 0x000fea0003800000 */
[----:B------:R-:W-:-:S03]  /*1b80*/  UMOV UR7, 0xffffffff ;  /* 0xffffffff00077882 */ /* 0x000fc60000000000 */
[----:B------:R-:W-:Y:S05]  /*1b90*/  BRA.DIV UR7, `(.L_x_2035) ;  /* 0x0000001e07a07947 */ /* 0x000fea000b800000 */
[----:B------:R0:W0:Y:S02]  /*1ba0*/  SHFL.IDX PT, R12, R14, R53, 0x101f ;  /* 0x00101f350e0c7589 */ /* 0x00002400000e0000 */
.L_x_2074:
[----:B0-----:R-:W-:-:S07]  /*1bb0*/  IMAD R13, R67, R12, R13 ;  /* 0x0000000c430d7224 */ /* 0x001fce00078e020d */
.L_x_2034:
[----:B------:R-:W-:-:S13]  /*1bc0*/  ISETP.GE.AND P3, PT, R15, 0x5, PT ;  /* 0x000000050f00780c */ /* 0x000fda0003f66270 */
[----:B------:R-:W-:Y:S05]  /*1bd0*/  @!P3 BRA `(.L_x_2036) ;  /* 0x000000000010b947 */ /* 0x000fea0003800000 */
[----:B------:R-:W-:-:S03]  /*1be0*/  UMOV UR7, 0xffffffff ;  /* 0xffffffff00077882 */ /* 0x000fc60000000000 */
[----:B------:R-:W-:Y:S05]  /*1bf0*/  BRA.DIV UR7, `(.L_x_2037) ;  /* 0x0000001e07ac7947 */ /* 0x000fea000b800000 */
[----:B------:R0:W0:Y:S02]  /*1c00*/  SHFL.IDX PT, R12, R14, R52, 0x101f ;  /* 0x00101f340e0c7589 */ /* 0x00002400000e0000 */
.L_x_2077:
[----:B0-----:R-:W-:-:S07]  /*1c10*/  IMAD R13, R66, R12, R13 ;  /* 0x0000000c420d7224 */ /* 0x001fce00078e020d */
.L_x_2036:
[----:B------:R-:W-:-:S13]  /*1c20*/  ISETP.GE.AND P4, PT, R15, 0x6, PT ;  /* 0x000000060f00780c */ /* 0x000fda0003f86270 */
[----:B------:R-:W-:Y:S05]  /*1c30*/  @!P4 BRA `(.L_x_2038) ;  /* 0x000000000010c947 */ /* 0x000fea0003800000 */
[----:B------:R-:W-:-:S03]  /*1c40*/  UMOV UR7, 0xffffffff ;  /* 0xffffffff00077882 */ /* 0x000fc60000000000 */
[----:B------:R-:W-:Y:S05]  /*1c50*/  BRA.DIV UR7, `(.L_x_2039) ;  /* 0x0000001e07b87947 */ /* 0x000fea000b800000 */
[----:B------:R0:W0:Y:S02]  /*1c60*/  SHFL.IDX PT, R12, R14, R51, 0x101f ;  /* 0x00101f330e0c7589 */ /* 0x00002400000e0000 */
.L_x_2080:
[----:B0--3--:R-:W-:-:S07]  /*1c70*/  IMAD R13, R62, R12, R13 ;  /* 0x0000000c3e0d7224 */ /* 0x009fce00078e020d */
.L_x_2038:
[----:B------:R-:W-:-:S13]  /*1c80*/  ISETP.GE.AND P5, PT, R15, 0x7, PT ;  /* 0x000000070f00780c */ /* 0x000fda0003fa6270 */
[----:B------:R-:W-:Y:S05]  /*1c90*/  @!P5 BRA `(.L_x_2040) ;  /* 0x000000000010d947 */ /* 0x000fea0003800000 */
[----:B------:R-:W-:-:S03]  /*1ca0*/  UMOV UR7, 0xffffffff ;  /* 0xffffffff00077882 */ /* 0x000fc60000000000 */
[----:B------:R-:W-:Y:S05]  /*1cb0*/  BRA.DIV UR7, `(.L_x_2041) ;  /* 0x0000001e07c47947 */ /* 0x000fea000b800000 */
[----:B------:R0:W0:Y:S02]  /*1cc0*/  SHFL.IDX PT, R12, R14, R50, 0x101f ;  /* 0x00101f320e0c7589 */ /* 0x00002400000e0000 */
.L_x_2083:
[----:B0-----:R-:W-:-:S07]  /*1cd0*/  IMAD R13, R64, R12, R13 ;  /* 0x0000000c400d7224 */ /* 0x001fce00078e020d */
.L_x_2040:
[----:B------:R-:W-:-:S13]  /*1ce0*/  ISETP.GE.AND P6, PT, R15, 0x8, PT ;  /* 0x000000080f00780c */ /* 0x000fda0003fc6270 */
[----:B------:R-:W-:Y:S05]  /*1cf0*/  @!P6 BRA `(.L_x_2042) ;  /* 0x000000000010e947 */ /* 0x000fea0003800000 */
[----:B------:R-:W-:-:S03]  /*1d00*/  UMOV UR7, 0xffffffff ;  /* 0xffffffff00077882 */ /* 0x000fc60000000000 */
[----:B------:R-:W-:Y:S05]  /*1d10*/  BRA.DIV UR7, `(.L_x_2043) ;  /* 0x0000001e07d07947 */ /* 0x000fea000b800000 */
[----:B------:R0:W0:Y:S02]  /*1d20*/  SHFL.IDX PT, R12, R14, R49, 0x101f ;  /* 0x00101f310e0c7589 */ /* 0x00002400000e0000 */
.L_x_2086:
[----:B0-----:R-:W-:-:S07]  /*1d30*/  IMAD R13, R20, R12, R13 ;  /* 0x0000000c140d7224 */ /* 0x001fce00078e020d */
.L_x_2042:
[----:B------:R-:W-:-:S13]  /*1d40*/  ISETP.GE.AND P6, PT, R15, 0x9, PT ;  /* 0x000000090f00780c */ /* 0x000fda0003fc6270 */
[----:B------:R-:W-:Y:S05]  /*1d50*/  @!P6 BRA `(.L_x_2044) ;  /* 0x000000000010e947 */ /* 0x000fea0003800000 */
[----:B------:R-:W-:-:S03]  /*1d60*/  UMOV UR7, 0xffffffff ;  /* 0xffffffff00077882 */ /* 0x000fc60000000000 */
[----:B------:R-:W-:Y:S05]  /*1d70*/  BRA.DIV UR7, `(.L_x_2045) ;  /* 0x0000001e07dc7947 */ /* 0x000fea000b800000 */
[----:B------:R0:W0:Y:S02]  /*1d80*/  SHFL.IDX PT, R12, R14, R48, 0x101f ;  /* 0x00101f300e0c7589 */ /* 0x00002400000e0000 */
.L_x_2089:
[----:B0-----:R-:W-:-:S07]  /*1d90*/  IMAD R13, R19, R12, R13 ;  /* 0x0000000c130d7224 */ /* 0x001fce00078e020d */
.L_x_2044:
[----:B------:R-:W-:-:S13]  /*1da0*/  ISETP.GE.AND P6, PT, R15, 0xa, PT ;  /* 0x0000000a0f00780c */ /* 0x000fda0003fc6270 */
[----:B------:R-:W-:Y:S05]  /*1db0*/  @!P6 BRA `(.L_x_2046) ;  /* 0x000000000010e947 */ /* 0x000fea0003800000 */
[----:B------:R-:W-:-:S03]  /*1dc0*/  UMOV UR7, 0xffffffff ;  /* 0xffffffff00077882 */ /* 0x000fc60000000000 */
[----:B------:R-:W-:Y:S05]  /*1dd0*/  BRA.DIV UR7, `(.L_x_2047) ;  /* 0x0000001e07e87947 */ /* 0x000fea000b800000 */
[----:B------:R0:W0:Y:S02]  /*1de0*/  SHFL.IDX PT, R12, R14, R47, 0x101f ;  /* 0x00101f2f0e0c7589 */ /* 0x00002400000e0000 */
.L_x_2092:
[----:B0-----:R-:W-:-:S07]  /*1df0*/  IMAD R13, R18, R12, R13 ;  /* 0x0000000c120d7224 */ /* 0x001fce00078e020d */
.L_x_2046:
[----:B------:R-:W-:-:S13]  /*1e00*/  ISETP.GE.AND P6, PT, R15, 0xb, PT ;  /* 0x0000000b0f00780c */ /* 0x000fda0003fc6270 */
[----:B------:R-:W-:Y:S05]  /*1e10*/  @!P6 BRA `(.L_x_2048) ;  /* 0x000000000010e947 */ /* 0x000fea0003800000 */
[----:B------:R-:W-:-:S03]  /*1e20*/  UMOV UR7, 0xffffffff ;  /* 0xffffffff00077882 */ /* 0x000fc60000000000 */
[----:B------:R-:W-:Y:S05]  /*1e30*/  BRA.DIV UR7, `(.L_x_2049) ;  /* 0x0000001e07f47947 */ /* 0x000fea000b800000 */
[----:B------:R0:W0:Y:S02]  /*1e40*/  SHFL.IDX PT, R12, R14, R46, 0x101f ;  /* 0x00101f2e0e0c7589 */ /* 0x00002400000e0000 */
.L_x_2095:
[----:B0-----:R-:W-:-:S07]  /*1e50*/  IMAD R13, R17, R12, R13 ;  /* 0x0000000c110d7224 */ /* 0x001fce00078e020d */
.L_x_2048:
[----:B------:R-:W-:-:S13]  /*1e60*/  ISETP.GE.AND P6, PT, R15, 0xc, PT ;  /* 0x0000000c0f00780c */ /* 0x000fda0003fc6270 */
[----:B------:R-:W-:Y:S05]  /*1e70*/  @!P6 BRA `(.L_x_2050) ;  /* 0x000000000010e947 */ /* 0x000fea0003800000 */
[----:B------:R-:W-:-:S03]  /*1e80*/  UMOV UR7, 0xffffffff ;  /* 0xffffffff00077882 */ /* 0x000fc60000000000 */
[----:B------:R-:W-:Y:S05]  /*1e90*/  BRA.DIV UR7, `(.L_x_2051) ;  /* 0x0000002207007947 */ /* 0x000fea000b800000 */
[----:B------:R0:W0:Y:S02]  /*1ea0*/  SHFL.IDX PT, R12, R14, R45, 0x101f ;  /* 0x00101f2d0e0c7589 */ /* 0x00002400000e0000 */
.L_x_2098:
[----:B0-----:R-:W-:-:S07]  /*1eb0*/  IMAD R13, R16, R12, R13 ;  /* 0x0000000c100d7224 */ /* 0x001fce00078e020d */
.L_x_2050:
[----:B------:R-:W-:-:S13]  /*1ec0*/  ISETP.GE.AND P6, PT, R15, 0xd, PT ;  /* 0x0000000d0f00780c */ /* 0x000fda0003fc6270 */
[----:B------:R-:W-:Y:S05]  /*1ed0*/  @!P6 BRA `(.L_x_2052) ;  /* 0x000000000010e947 */ /* 0x000fea0003800000 */
[----:B------:R-:W-:-:S03]  /*1ee0*/  UMOV UR7, 0xffffffff ;  /* 0xffffffff00077882 */ /* 0x000fc60000000000 */
[----:B------:R-:W-:Y:S05]  /*1ef0*/  BRA.DIV UR7, `(.L_x_2053) ;  /* 0x00000022070c7947 */ /* 0x000fea000b800000 */
[----:B------:R0:W0:Y:S02]  /*1f00*/  SHFL.IDX PT, R12, R14, R44, 0x101f ;  /* 0x00101f2c0e0c7589 */ /* 0x00002400000e0000 */
.L_x_2101:
[----:B0-----:R-:W-:-:S07]  /*1f10*/  IMAD R13, R3, R12, R13 ;  /* 0x0000000c030d7224 */ /* 0x001fce00078e020d */
.L_x_2052:
[----:B------:R-:W-:-:S13]  /*1f20*/  ISETP.GE.AND P6, PT, R15, 0xe, PT ;  /* 0x0000000e0f00780c */ /* 0x000fda0003fc6270 */
[----:B------:R-:W-:Y:S05]  /*1f30*/  @!P6 BRA `(.L_x_2054) ;  /* 0x000000000010e947 */ /* 0x000fea0003800000 */
[----:B------:R-:W-:-:S03]  /*1f40*/  UMOV UR7, 0xffffffff ;  /* 0xffffffff00077882 */ /* 0x000fc60000000000 */
[----:B------:R-:W-:Y:S05]  /*1f50*/  BRA.DIV UR7, `(.L_x_2055) ;  /* 0x0000002207187947 */ /* 0x000fea000b800000 */
[----:B------:R0:W0:Y:S02]  /*1f60*/  SHFL.IDX PT, R12, R14, R43, 0x101f ;  /* 0x00101f2b0e0c7589 */ /* 0x00002400000e0000 */
.L_x_2104:
[----:B0-----:R-:W-:-:S07]  /*1f70*/  IMAD R13, R2, R12, R13 ;  /* 0x0000000c020d7224 */ /* 0x001fce00078e020d */
.L_x_2054:
[----:B------:R-:W-:-:S13]  /*1f80*/  ISETP.GE.AND P6, PT, R15, 0xf, PT ;  /* 0x0000000f0f00780c */ /* 0x000fda0003fc6270 */
[----:B------:R-:W-:Y:S05]  /*1f90*/  @!P6 BRA `(.L_x_2056) ;  /* 0x000000000010e947 */ /* 0x000fea0003800000 */
[----:B------:R-:W-:-:S03]  /*1fa0*/  UMOV UR7, 0xffffffff ;  /* 0xffffffff00077882 */ /* 0x000fc60000000000 */
[----:B------:R-:W-:Y:S05]  /*1fb0*/  BRA.DIV UR7, `(.L_x_2057) ;  /* 0x0000002207247947 */ /* 0x000fea000b800000 */
[----:B------:R0:W0:Y:S02]  /*1fc0*/  SHFL.IDX PT, R12, R14, R42, 0x101f ;  /* 0x00101f2a0e0c7589 */ /* 0x00002400000e0000 */
.L_x_2107:
[----:B0-----:R-:W-:-:S07]  /*1fd0*/  IMAD R13, R0, R12, R13 ;  /* 0x0000000c000d7224 */ /* 0x001fce00078e020d */
.L_x_2056:
[----:B------:R-:W-:-:S13]  /*1fe0*/  ISETP.GE.AND P6, PT, R15, 0x10, PT ;  /* 0x000000100f00780c */ /* 0x000fda0003fc6270 */
[----:B------:R-:W-:Y:S05]  /*1ff0*/  @!P6 BRA `(.L_x_2058) ;  /* 0x000000040004e947 */ /* 0x000fea0003800000 */
[----:B------:R-:W-:-:S03]  /*2000*/  UMOV UR7, 0xffffffff ;  /* 0xffffffff00077882 */ /* 0x000fc60000000000 */
[----:B------:R-:W-:Y:S05]  /*2010*/  BRA.DIV UR7, `(.L_x_2059) ;  /* 0x0000002207307947 */ /* 0x000fea000b800000 */
[----:B------:R0:W0:Y:S02]  /*2020*/  SHFL.IDX PT, R12, R14, R41, 0x101f ;  /* 0x00101f290e0c7589 */ /* 0x00002400000e0000 */
.L_x_2110:
[----:B0-----:R-:W-:Y:S01]  /*2030*/  IMAD R13, R65, R12, R13 ;  /* 0x0000000c410d7224 */ /* 0x001fe200078e020d */
[----:B------:R-:W-:Y:S06]  /*2040*/  BRA `(.L_x_2058) ;  /* 0x0000000000f07947 */ /* 0x000fec0003800000 */
.L_x_2027:
[----:B------:R-:W1:Y:S01]  /*2050*/  LDC R80, c[0x0][0x3ac] ;  /* 0x0000eb00ff507b82 */ /* 0x000e620000000800 */
[--C-:B------:R-:W-:Y:S01]  /*2060*/  @P0 IMAD R14, R39, 0x4, R15.reuse ;  /* 0x00000004270e0824 */ /* 0x100fe200078e020f */
[----:B------:R-:W-:Y:S01]  /*2070*/  @P4 LEA R78, R31, R15, 0x2 ;  /* 0x0000000f1f4e4211 */ /* 0x000fe200078e10ff */
[----:B------:R-:W-:Y:S02]  /*2080*/  IMAD.MOV.U32 R13, RZ, RZ, RZ ;  /* 0x000000ffff0d7224 */ /* 0x000fe400078e00ff */
[--C-:B------:R-:W-:Y:S02]  /*2090*/  @P2 IMAD R34, R37, 0x4, R15.reuse ;  /* 0x0000000425222824 */ /* 0x100fe400078e020f */
[----:B------:R-:W-:Y:S01]  /*20a0*/  @P0 LDS R14, [R14] ;  /* 0x000000000e0e0984 */ /* 0x000fe20000000800 */
[--C-:B------:R-:W-:Y:S02]  /*20b0*/  @P3 IMAD R35, R36, 0x4, R15.reuse ;  /* 0x0000000424233824 */ /* 0x100fe400078e020f */
[----:B------:R-:W-:Y:S01]  /*20c0*/  @P5 IMAD R79, R30, 0x4, R15 ;  /* 0x000000041e4f5824 */ /* 0x000fe200078e020f */
[----:B------:R-:W-:Y:S04]  /*20d0*/  @P2 LDS R34, [R34] ;  /* 0x0000000022222984 */ /* 0x000fe80000000800 */
[----:B------:R-:W-:Y:S04]  /*20e0*/  @P3 LDS R35, [R35] ;  /* 0x0000000023233984 */ /* 0x000fe80000000800 */
[----:B------:R-:W-:Y:S04]  /*20f0*/  @P4 LDS R78, [R78] ;  /* 0x000000004e4e4984 */ /* 0x000fe80000000800 */
[----:B------:R-:W-:Y:S01]  /*2100*/  @P5 LDS R79, [R79] ;  /* 0x000000004f4f5984 */ /* 0x000fe20000000800 */
[----:B-1----:R-:W-:-:S13]  /*2110*/  ISETP.GE.AND P6, PT, R80, 0x1, PT ;  /* 0x000000015000780c */ /* 0x002fda0003fc6270 */
[----:B------:R-:W-:-:S05]  /*2120*/  @P6 LEA R12, R56, R15, 0x2 ;  /* 0x0000000f380c6211 */ /* 0x000fca00078e10ff */
[----:B------:R-:W1:Y:S02]  /*2130*/  @P6 LDS R33, [R12] ;  /* 0x000000000c216984 */ /* 0x000e640000000800 */
[----:B-1----:R-:W-:Y:S01]  /*2140*/  @P6 IMAD R13, R70, R33, RZ ;  /* 0x00000021460d6224 */ /* 0x002fe200078e02ff */
[----:B------:R-:W-:Y:S02]  /*2150*/  @P1 LEA R33, R38, R15, 0x2 ;  /* 0x0000000f26211211 */ /* 0x000fe400078e10ff */
[----:B------:R-:W-:Y:S01]  /*2160*/  ISETP.GE.AND P6, PT, R80, 0x8, PT ;  /* 0x000000085000780c */ /* 0x000fe20003fc6270 */
[----:B0-----:R-:W-:-:S03]  /*2170*/  @P0 IMAD R13, R69, R14, R13 ;  /* 0x0000000e450d0224 */ /* 0x001fc600078e020d */
[----:B------:R-:W0:Y:S09]  /*2180*/  @P1 LDS R33, [R33] ;  /* 0x0000000021211984 */ /* 0x000e320000000800 */
[----:B------:R-:W-:-:S06]  /*2190*/  @P6 IMAD R12, R29, 0x4, R15 ;  /* 0x000000041d0c6824 */ /* 0x000fcc00078e020f */
[----:B------:R-:W1:Y:S01]  /*21a0*/  @P6 LDS R12, [R12] ;  /* 0x000000000c0c6984 */ /* 0x000e620000000800 */
[----:B0-----:R-:W-:-:S04]  /*21b0*/  @P1 IMAD R13, R68, R33, R13 ;  /* 0x00000021440d1224 */ /* 0x001fc800078e020d */
[----:B------:R-:W-:-:S04]  /*21c0*/  @P2 IMAD R13, R67, R34, R13 ;  /* 0x00000022430d2224 */ /* 0x000fc800078e020d */
[----:B------:R-:W-:-:S04]  /*21d0*/  @P3 IMAD R13, R66, R35, R13 ;  /* 0x00000023420d3224 */ /* 0x000fc800078e020d */
[----:B---3--:R-:W-:-:S04]  /*21e0*/  @P4 IMAD R13, R62, R78, R13 ;  /* 0x0000004e3e0d4224 */ /* 0x008fc800078e020d */
[----:B------:R-:W-:-:S04]  /*21f0*/  @P5 IMAD R13, R64, R79, R13 ;  /* 0x0000004f400d5224 */ /* 0x000fc800078e020d */
[----:B-1----:R-:W-:Y:S01]  /*2200*/  @P6 IMAD R13, R20, R12, R13 ;  /* 0x0000000c140d6224 */ /* 0x002fe200078e020d */
        /* <DEDUP_REMOVED lines=9> */
[----:B------:R-:W-:-:S05]  /*22a0*/  @P6 IMAD R33, R27, 0x4, R15 ;  /* 0x000000041b216824 */ /* 0x000fca00078e020f */
        /* <DEDUP_REMOVED lines=19> */
[----:B------:R-:W-:-:S05]  /*23e0*/  @P6 IMAD R15, R22, 0x4, R15 ;  /* 0x00000004160f6824 */ /* 0x000fca00078e020f */
[----:B------:R-:W0:Y:S02]  /*23f0*/  @P6 LDS R12, [R15] ;  /* 0x000000000f0c6984 */ /* 0x000e240000000800 */
[----:B0-----:R-:W-:-:S07]  /*2400*/  @P6 IMAD R13, R65, R12, R13 ;  /* 0x0000000c410d6224 */ /* 0x001fce00078e020d */
.L_x_2058:
[----:B------:R-:W-:-:S05]  /*2410*/  IMAD.IADD R12, R8, 0x1, R9 ;  /* 0x00000001080c7824 */ /* 0x000fca00078e0209 */
[----:B------:R-:W-:-:S05]  /*2420*/  LEA R12, R12, UR14, 0x2 ;  /* 0x0000000e0c0c7c11 */ /* 0x000fca000f8e10ff */
[----:B-12-4-:R-:W2:Y:S01]  /*2430*/  LDL R14, [R12] ;  /* 0x000000000c0e7983 */ /* 0x016ea20000100800 */
[----:B------:R-:W-:Y:S02]  /*2440*/  IMAD.IADD R11, R59, 0x1, R11 ;  /* 0x000000013b0b7824 */ /* 0x000fe400078e020b */
[----:B------:R-:W-:-:S03]  /*2450*/  VIADD R9, R9, 0x1 ;  /* 0x0000000109097836 */ /* 0x000fc60000000000 */
[----:B------:R-:W-:Y:S02]  /*2460*/  ISETP.GE.AND P6, PT, R11, UR6, PT ;  /* 0x000000060b007c0c */ /* 0x000fe4000bfc6270 */
[----:B--2---:R-:W-:-:S05]  /*2470*/  IADD3 R13, PT, PT, R14, R13, RZ ;  /* 0x0000000d0e0d7210 */ /* 0x004fca0007ffe0ff */
[----:B------:R1:W-:Y:S06]  /*2480*/  STL [R12], R13 ;  /* 0x0000000d0c007387 */ /* 0x0003ec0000100800 */
[----:B------:R-:W-:Y:S05]  /*2490*/  @!P6 BRA `(.L_x_2060) ;  /* 0xfffffff4004ce947 */ /* 0x000fea000383ffff */
.L_x_2026:
[----:B------:R-:W-:Y:S05]  /*24a0*/  BSYNC B0 ;  /* 0x0000000000007941 */ /* 0x000fea0003800000 */
.L_x_2025:
[----:B------:R-:W-:Y:S02]  /*24b0*/  ISETP.NE.AND P6, PT, R32, RZ, PT ;  /* 0x000000ff2000720c */ /* 0x000fe40003fc5270 */
[----:B------:R-:W-:-:S11]  /*24c0*/  IADD3 R4, PT, PT, R4, 0x1, RZ ;  /* 0x0000000104047810 */ /* 0x000fd60007ffe0ff */
[----:B------:R-:W-:Y:S05]  /*24d0*/  @!P6 BRA `(.L_x_2061) ;  /* 0xffffffec00f0e947 */ /* 0x000fea000383ffff */
[----:B------:R-:W-:Y:S05]  /*24e0*/  BSYNC B1 ;  /* 0x0000000000017941 */ /* 0x000fea0003800000 */
.L_x_2024:
[----:B------:R2:W5:Y:S04]  /*24f0*/  LDL.128 R32, [R1] ;  /* 0x0000000001207983 */ /* 0x0005680000100c00 */
[----:B-1----:R2:W5:Y:S04]  /*2500*/  LDL.128 R12, [R1+0x10] ;  /* 0x00001000010c7983 */ /* 0x0025680000100c00 */
[----:B------:R2:W5:Y:S04]  /*2510*/  LDL.128 R8, [R1+0x20] ;  /* 0x0000200001087983 */ /* 0x0005680000100c00 */
[----:B------:R2:W5:Y:S02]  /*2520*/  LDL.128 R4, [R1+0x30] ;  /* 0x0000300001047983 */ /* 0x0005640000100c00 */
.L_x_2023:
[----:B------:R-:W-:Y:S05]  /*2530*/  WARPSYNC.ALL ;  /* 0x0000000000007948 */ /* 0x000fea0003800000 */
[----:B------:R-:W-:Y:S01]  /*2540*/  IABS R86, R60 ;  /* 0x0000003c00567213 */ /* 0x000fe20000000000 */
[----:B------:R-:W-:Y:S01]  /*2550*/  HFMA2 R78, -RZ, RZ, 0, 0 ;  /* 0x00000000ff4e7431 */ /* 0x000fe200000001ff */
[----:B------:R-:W-:Y:S01]  /*2560*/  IABS R82, R57 ;  /* 0x0000003900527213 */ /* 0x000fe20000000000 */
[----:B------:R-:W-:Y:S01]  /*2570*/  BAR.SYNC.DEFER_BLOCKING 0x0 ;  /* 0x0000000000007b1d */ /* 0x000fe20000010000 */
[----:B------:R-:W-:Y:S01]  /*2580*/  USHF.L.U32 UR5, UR4, 0xb, URZ ;  /* 0x0000000b04057899 */ /* 0x000fe200080006ff */
[----:B------:R-:W-:Y:S01]  /*2590*/  IMAD.MOV.U32 R84, RZ, RZ, RZ ;  /* 0x000000ffff547224 */ /* 0x000fe200078e00ff */
[----:B------:R-:W-:Y:S01]  /*25a0*/  ISETP.GT.U32.AND P2, PT, R82, 0x1, PT ;  /* 0x000000015200780c */ /* 0x000fe20003f44070 */
[----:B------:R-:W-:-:S02]  /*25b0*/  UIADD3 UR4, UPT, UPT, UR12, UR4, URZ ;  /* 0x000000040c047290 */ /* 0x000fc4000fffe0ff */
[----:B------:R-:W1:Y:S01]  /*25c0*/  I2F.RP R80, R86 ;  /* 0x0000005600507306 */ /* 0x000e620000209400 */
[----:B------:R-:W-:Y:S01]  /*25d0*/  LOP3.LUT R83, R63, UR5, RZ, 0xfc, !PT ;  /* 0x000000053f537c12 */ /* 0x000fe2000f8efcff */
[----:B------:R-:W-:-:S06]  /*25e0*/  UISETP.GE.U32.AND UP0, UPT, UR4, UR8, UPT ;  /* 0x000000080400728c */ /* 0x000fcc000bf06070 */
[----:B------:R-:W4:Y:S08]  /*25f0*/  I2F.RP R81, R82 ;  /* 0x0000005200517306 */ /* 0x000f300000209400 */
[----:B-1----:R-:W1:Y:S08]  /*2600*/  MUFU.RCP R80, R80 ;  /* 0x0000005000507308 */ /* 0x002e700000001000 */
[----:B----4-:R-:W4:Y:S01]  /*2610*/  MUFU.RCP R81, R81 ;  /* 0x0000005100517308 */ /* 0x010f220000001000 */
[----:B-1----:R-:W-:-:S07]  /*2620*/  VIADD R79, R80, 0xffffffe ;  /* 0x0ffffffe504f7836 */ /* 0x002fce0000000000 */
[----:B------:R-:W1:Y:S01]  /*2630*/  F2I.FTZ.U32.TRUNC.NTZ R79, R79 ;  /* 0x0000004f004f7305 */ /* 0x000e62000021f000 */
[----:B----4-:R-:W-:-:S07]  /*2640*/  VIADD R85, R81, 0xffffffe ;  /* 0x0ffffffe51557836 */ /* 0x010fce0000000000 */
[----:B------:R-:W4:Y:S01]  /*2650*/  F2I.FTZ.U32.TRUNC.NTZ R85, R85 ;  /* 0x0000005500557305 */ /* 0x000f22000021f000 */
[----:B-1----:R-:W-:-:S04]  /*2660*/  IMAD.MOV R87, RZ, RZ, -R79 ;  /* 0x000000ffff577224 */ /* 0x002fc800078e0a4f */
[----:B------:R-:W-:-:S04]  /*2670*/  IMAD R87, R87, R86, RZ ;  /* 0x0000005657577224 */ /* 0x000fc800078e02ff */
[----:B------:R-:W-:Y:S01]  /*2680*/  IMAD.HI.U32 R87, R79, R87, R78 ;  /* 0x000000574f577227 */ /* 0x000fe200078e004e */
[----:B----4-:R-:W-:-:S03]  /*2690*/  IADD3 R93, PT, PT, RZ, -R85, RZ ;  /* 0x80000055ff5d7210 */ /* 0x010fc60007ffe0ff */
[----:B------:R-:W-:Y:S02]  /*26a0*/  IMAD R78, R61, R60, RZ ;  /* 0x0000003c3d4e7224 */ /* 0x000fe400078e02ff */
[----:B------:R-:W-:Y:S02]  /*26b0*/  IMAD R93, R93, R82, RZ ;  /* 0x000000525d5d7224 */ /* 0x000fe400078e02ff */
[----:B------:R-:W-:Y:S01]  /*26c0*/  IMAD R89, R59, R78, RZ ;  /* 0x0000004e3b597224 */ /* 0x000fe200078e02ff */
[----:B------:R-:W-:Y:S01]  /*26d0*/  IABS R78, R60 ;  /* 0x0000003c004e7213 */ /* 0x000fe20000000000 */
[----:B------:R-:W-:-:S03]  /*26e0*/  IMAD.HI.U32 R84, R85, R93, R84 ;  /* 0x0000005d55547227 */ /* 0x000fc600078e0054 */
[----:B------:R-:W-:Y:S01]  /*26f0*/  IABS R80, R89 ;  /* 0x0000005900507213 */ /* 0x000fe20000000000 */
[----:B------:R-:W-:Y:S01]  /*2700*/  IMAD.MOV R91, RZ, RZ, -R78 ;  /* 0x000000ffff5b7224 */ /* 0x000fe200078e0a4e */
[----:B------:R-:W-:Y:S01]  /*2710*/  LOP3.LUT R89, R89, R60, RZ, 0x3c, !PT ;  /* 0x0000003c59597212 */ /* 0x000fe200078e3cff */
[----:B------:R-:W1:Y:S01]  /*2720*/  LDC.64 R78, c[0x0][0x3a0] ;  /* 0x0000e800ff4e7b82 */ /* 0x000e620000000a00 */
[----:B------:R-:W-:Y:S02]  /*2730*/  IMAD.HI.U32 R88, R84, 0x2, RZ ;  /* 0x0000000254587827 */ /* 0x000fe400078e00ff */
[----:B------:R-:W-:Y:S02]  /*2740*/  ISETP.GE.AND P1, PT, R89, RZ, PT ;  /* 0x000000ff5900720c */ /* 0x000fe40003f26270 */
[----:B------:R-:W-:-:S04]  /*2750*/  IMAD.HI.U32 R87, R87, R80, RZ ;  /* 0x0000005057577227 */ /* 0x000fc800078e00ff */
[----:B------:R-:W-:Y:S02]  /*2760*/  IMAD R91, R87, R91, R80 ;  /* 0x0000005b575b7224 */ /* 0x000fe400078e0250 */
[----:B------:R-:W-:-:S03]  /*2770*/  IMAD.HI.U32 R90, R84, 0x3, RZ ;  /* 0x00000003545a7827 */ /* 0x000fc600078e00ff */
[----:B------:R-:W-:Y:S01]  /*2780*/  ISETP.GT.U32.AND P3, PT, R86, R91, PT ;  /* 0x0000005b5600720c */ /* 0x000fe20003f64070 */
[----:B------:R-:W-:-:S04]  /*2790*/  IMAD.HI.U32 R92, R84, 0xc, RZ ;  /* 0x0000000c545c7827 */ /* 0x000fc800078e00ff */
[----:B-1----:R-:W-:-:S08]  /*27a0*/  IMAD.WIDE R80, R83, 0x4, R78 ;  /* 0x0000000453507825 */ /* 0x002fd000078e024e */
[----:B------:R-:W-:Y:S01]  /*27b0*/  @!P3 IMAD.IADD R91, R91, 0x1, -R86 ;  /* 0x000000015b5bb824 */ /* 0x000fe200078e0a56 */
[----:B-----5:R1:W-:Y:S01]  /*27c0*/  STG.E desc[UR10][R80.64], R32 ;  /* 0x0000002050007986 */ /* 0x0203e2000c10190a */
[----:B------:R-:W-:-:S03]  /*27d0*/  @!P3 VIADD R87, R87, 0x1 ;  /* 0x000000015757b836 */ /* 0x000fc60000000000 */
[----:B------:R-:W-:Y:S02]  /*27e0*/  ISETP.GE.U32.AND P0, PT, R91, R86, PT ;  /* 0x000000565b00720c */ /* 0x000fe40003f06070 */
[----:B-1----:R-:W-:Y:S02]  /*27f0*/  IADD3 R81, PT, PT, -R82, 0x1, RZ ;  /* 0x0000000152517810 */ /* 0x002fe40007ffe1ff */
[----:B------:R-:W-:Y:S02]  /*2800*/  IADD3 R32, PT, PT, R57, 0x1, RZ ;  /* 0x0000000139207810 */ /* 0x000fe40007ffe0ff */
[----:B------:R-:W-:Y:S02]  /*2810*/  SEL R81, R81, 0x1, !P2 ;  /* 0x0000000151517807 */ /* 0x000fe40005000000 */
[----:B------:R-:W-:Y:S02]  /*2820*/  ISETP.NE.AND P2, PT, R60, RZ, PT ;  /* 0x000000ff3c00720c */ /* 0x000fe40003f45270 */
[----:B------:R-:W-:-:S02]  /*2830*/  ISETP.GT.U32.AND P4, PT, R82, R81, PT ;  /* 0x000000515200720c */ /* 0x000fc40003f84070 */
[-C--:B------:R-:W-:Y:S02]  /*2840*/  IABS R80, R57.reuse ;  /* 0x0000003900507213 */ /* 0x080fe40000000000 */
[----:B------:R-:W-:Y:S01]  /*2850*/  ISETP.GE.U32.AND P5, PT, R32, 0x3, PT ;  /* 0x000000032000780c */ /* 0x000fe20003fa6070 */
[----:B------:R-:W-:Y:S01]  /*2860*/  IMAD.SHL.U32 R32, R57, 0x80, RZ ;  /* 0x0000008039207824 */ /* 0x000fe200078e00ff */
[----:B------:R-:W-:Y:S01]  /*2870*/  @P0 IADD3 R87, PT, PT, R87, 0x1, RZ ;  /* 0x0000000157570810 */ /* 0x000fe20007ffe0ff */
[----:B------:R-:W-:Y:S01]  /*2880*/  IMAD.MOV R85, RZ, RZ, -R80 ;  /* 0x000000ffff557224 */ /* 0x000fe200078e0a50 */
[----:B------:R-:W-:Y:S02]  /*2890*/  ISETP.NE.AND P0, PT, R57, RZ, PT ;  /* 0x000000ff3900720c */ /* 0x000fe40003f05270 */
[----:B------:R-:W-:Y:S01]  /*28a0*/  SEL R32, R32, RZ, !P5 ;  /* 0x000000ff20207207 */ /* 0x000fe20006800000 */
[----:B------:R-:W-:Y:S01]  /*28b0*/  IMAD.MOV.U32 R86, RZ, RZ, R87 ;  /* 0x000000ffff567224 */ /* 0x000fe200078e0057 */
[----:B------:R-:W-:Y:S01]  /*28c0*/  LOP3.LUT R87, RZ, R57, RZ, 0x33, !PT ;  /* 0x00000039ff577212 */ /* 0x000fe200078e33ff */
[----:B------:R-:W-:Y:S01]  /*28d0*/  @!P4 IMAD.IADD R81, R81, 0x1, -R82 ;  /* 0x000000015151c824 */ /* 0x000fe200078e0a52 */
[----:B------:R-:W-:Y:S01]  /*28e0*/  IADD3 R32, PT, PT, R83, R32, RZ ;  /* 0x0000002053207210 */ /* 0x000fe20007ffe0ff */
[----:B------:R-:W-:-:S02]  /*28f0*/  IMAD R89, R88, R85, 0x2 ;  /* 0x0000000258597424 */ /* 0x000fc400078e0255 */
[----:B------:R-:W-:Y:S01]  /*2900*/  @!P1 IMAD.MOV R86, RZ, RZ, -R86 ;  /* 0x000000ffff569224 */ /* 0x000fe200078e0a56 */
[----:B------:R-:W-:Y:S02]  /*2910*/  SEL R81, R87, R81, !P0 ;  /* 0x0000005157517207 */ /* 0x000fe40004000000 */
[----:B------:R-:W-:Y:S02]  /*2920*/  @!P2 LOP3.LUT R86, RZ, R60, RZ, 0x33, !PT ;  /* 0x0000003cff56a212 */ /* 0x000fe400078e33ff */
[----:B------:R-:W-:-:S03]  /*2930*/  ISETP.GT.U32.AND P2, PT, R82, R89, PT ;  /* 0x000000595200720c */ /* 0x000fc60003f44070 */
[----:B------:R-:W-:Y:S01]  /*2940*/  IMAD R81, R86, R81, R32 ;  /* 0x0000005156517224 */ /* 0x000fe200078e0220 */
[----:B------:R-:W-:-:S03]  /*2950*/  LOP3.LUT R32, R57, 0x2, RZ, 0x3c, !PT ;  /* 0x0000000239207812 */ /* 0x000fc600078e3cff */
[----:B------:R-:W-:Y:S01]  /*2960*/  IMAD.WIDE R80, R81, 0x4, R78 ;  /* 0x0000000451507825 */ /* 0x000fe200078e024e */
[----:B------:R-:W-:-:S04]  /*2970*/  ISETP.GE.AND P3, PT, R32, RZ, PT ;  /* 0x000000ff2000720c */ /* 0x000fc80003f66270 */
[----:B------:R1:W-:Y:S01]  /*2980*/  STG.E desc[UR10][R80.64], R33 ;  /* 0x0000002150007986 */ /* 0x0003e2000c10190a */
[----:B------:R-:W-:Y:S01]  /*2990*/  @!P2 IADD3 R89, PT, PT, R89, -R82, RZ ;  /* 0x800000525959a210 */ /* 0x000fe20007ffe0ff */
[----:B------:R-:W-:-:S03]  /*29a0*/  @!P2 VIADD R88, R88, 0x1 ;  /* 0x000000015858a836 */ /* 0x000fc60000000000 */
[----:B------:R-:W-:Y:S01]  /*29b0*/  ISETP.GE.U32.AND P1, PT, R89, R82, PT ;  /* 0x000000525900720c */ /* 0x000fe20003f26070 */
[----:B-1----:R-:W-:Y:S01]  /*29c0*/  IMAD R81, R90, R85, 0x3 ;  /* 0x000000035a517424 */ /* 0x002fe200078e0255 */
[----:B------:R-:W-:-:S04]  /*29d0*/  LOP3.LUT R80, R57, 0x3, RZ, 0x3c, !PT ;  /* 0x0000000339507812 */ /* 0x000fc800078e3cff */
[----:B------:R-:W-:-:S07]  /*29e0*/  ISETP.GT.U32.AND P2, PT, R82, R81, PT ;  /* 0x000000515200720c */ /* 0x000fce0003f44070 */
[----:B------:R-:W-:-:S05]  /*29f0*/  @P1 VIADD R88, R88, 0x1 ;  /* 0x0000000158581836 */ /* 0x000fca0000000000 */
[----:B------:R-:W-:Y:S02]  /*2a00*/  @!P3 IADD3 R88, PT, PT, -R88, RZ, RZ ;  /* 0x000000ff5858b210 */ /* 0x000fe40007ffe1ff */
[----:B------:R-:W-:Y:S01]  /*2a10*/  ISETP.GE.AND P3, PT, R80, RZ, PT ;  /* 0x000000ff5000720c */ /* 0x000fe20003f66270 */
[----:B------:R-:W-:Y:S01]  /*2a20*/  IMAD.HI.U32 R80, R84, 0x4, RZ ;  /* 0x0000000454507827 */ /* 0x000fe200078e00ff */
[----:B------:R-:W-:Y:S02]  /*2a30*/  SEL R88, R87, R88, !P0 ;  /* 0x0000005857587207 */ /* 0x000fe40004000000 */
[-C--:B------:R-:W-:Y:S01]  /*2a40*/  @!P2 IADD3 R81, PT, PT, R81, -R82.reuse, RZ ;  /* 0x800000525151a210 */ /* 0x080fe20007ffe0ff */
[----:B------:R-:W-:Y:S02]  /*2a50*/  @!P2 VIADD R90, R90, 0x1 ;  /* 0x000000015a5aa836 */ /* 0x000fe40000000000 */
[----:B------:R-:W-:Y:S01]  /*2a60*/  IMAD.MOV R32, RZ, RZ, -R88 ;  /* 0x000000ffff207224 */ /* 0x000fe200078e0a58 */
[----:B------:R-:W-:Y:S01]  /*2a70*/  ISETP.GE.U32.AND P1, PT, R81, R82, PT ;  /* 0x000000525100720c */ /* 0x000fe20003f26070 */
[----:B------:R-:W-:-:S02]  /*2a80*/  IMAD R81, R80, R85, 0x4 ;  /* 0x0000000450517424 */ /* 0x000fc400078e0255 */
[----:B------:R-:W-:Y:S02]  /*2a90*/  IMAD R88, R88, 0x80, R83 ;  /* 0x0000008058587824 */ /* 0x000fe400078e0253 */
[----:B------:R-:W-:Y:S01]  /*2aa0*/  IMAD R33, R57, R32, 0x2 ;  /* 0x0000000239217424 */ /* 0x000fe200078e0220 */
[----:B------:R-:W-:-:S03]  /*2ab0*/  ISETP.GT.U32.AND P2, PT, R82, R81, PT ;  /* 0x000000515200720c */ /* 0x000fc60003f44070 */
[----:B------:R-:W-:-:S04]  /*2ac0*/  IMAD R33, R86, R33, R88 ;  /* 0x0000002156217224 */ /* 0x000fc800078e0258 */
[----:B------:R-:W-:Y:S02]  /*2ad0*/  @P1 VIADD R90, R90, 0x1 ;  /* 0x000000015a5a1836 */ /* 0x000fe40000000000 */
[----:B------:R-:W-:-:S03]  /*2ae0*/  IMAD.WIDE R32, R33, 0x4, R78 ;  /* 0x0000000421207825 */ /* 0x000fc600078e024e */
[----:B------:R-:W-:Y:S01]  /*2af0*/  @!P3 IADD3 R90, PT, PT, -R90, RZ, RZ ;  /* 0x000000ff5a5ab210 */ /* 0x000fe20007ffe1ff */
[----:B------:R-:W-:Y:S01]  /*2b00*/  @!P2 VIADD R80, R80, 0x1 ;  /* 0x000000015050a836 */ /* 0x000fe20000000000 */
[----:B------:R1:W-:Y:S01]  /*2b10*/  STG.E desc[UR10][R32.64], R34 ;  /* 0x0000002220007986 */ /* 0x0003e2000c10190a */
[----:B------:R-:W-:Y:S02]  /*2b20*/  @!P2 IADD3 R81, PT, PT, R81, -R82, RZ ;  /* 0x800000525151a210 */ /* 0x000fe40007ffe0ff */
[----:B------:R-:W-:Y:S02]  /*2b30*/  SEL R90, R87, R90, !P0 ;  /* 0x0000005a575a7207 */ /* 0x000fe40004000000 */
[----:B------:R-:W-:-:S03]  /*2b40*/  ISETP.GE.U32.AND P1, PT, R81, R82, PT ;  /* 0x000000525100720c */ /* 0x000fc60003f26070 */
[----:B-1----:R-:W-:Y:S01]  /*2b50*/  IMAD.MOV R32, RZ, RZ, -R90 ;  /* 0x000000ffff207224 */ /* 0x002fe200078e0a5a */
[C---:B------:R-:W-:Y:S01]  /*2b60*/  LOP3.LUT R34, R57.reuse, 0x4, RZ, 0x3c, !PT ;  /* 0x0000000439227812 */ /* 0x040fe200078e3cff */
[----:B------:R-:W-:Y:S02]  /*2b70*/  IMAD R90, R90, 0x80, R83 ;  /* 0x000000805a5a7824 */ /* 0x000fe400078e0253 */
[----:B------:R-:W-:Y:S01]  /*2b80*/  IMAD R33, R57, R32, 0x3 ;  /* 0x0000000339217424 */ /* 0x000fe200078e0220 */
[----:B------:R-:W-:Y:S01]  /*2b90*/  ISETP.GE.AND P3, PT, R34, RZ, PT ;  /* 0x000000ff2200720c */ /* 0x000fe20003f66270 */
[----:B------:R-:W-:-:S04]  /*2ba0*/  IMAD.HI.U32 R34, R84, 0x5, RZ ;  /* 0x0000000554227827 */ /* 0x000fc800078e00ff */
[----:B------:R-:W-:Y:S02]  /*2bb0*/  IMAD R33, R86, R33, R90 ;  /* 0x0000002156217224 */ /* 0x000fe400078e025a */
[----:B------:R-:W-:Y:S02]  /*2bc0*/  @P1 VIADD R80, R80, 0x1 ;  /* 0x0000000150501836 */ /* 0x000fe40000000000 */
[----:B------:R-:W-:-:S04]  /*2bd0*/  IMAD.WIDE R32, R33, 0x4, R78 ;  /* 0x0000000421207825 */ /* 0x000fc800078e024e */
[----:B------:R-:W-:Y:S01]  /*2be0*/  @!P3 IADD3 R80, PT, PT, -R80, RZ, RZ ;  /* 0x000000ff5050b210 */ /* 0x000fe20007ffe1ff */
[----:B------:R1:W-:Y:S01]  /*2bf0*/  STG.E desc[UR10][R32.64], R35 ;  /* 0x0000002320007986 */ /* 0x0003e2000c10190a */
[----:B------:R-:W-:Y:S02]  /*2c00*/  IMAD.HI.U32 R90, R84, 0xd, RZ ;  /* 0x0000000d545a7827 */ /* 0x000fe400078e00ff */
[----:B------:R-:W-:-:S05]  /*2c10*/  SEL R80, R87, R80, !P0 ;  /* 0x0000005057507207 */ /* 0x000fca0004000000 */
[----:B------:R-:W-:Y:S02]  /*2c20*/  IMAD.MOV R88, RZ, RZ, -R80 ;  /* 0x000000ffff587224 */ /* 0x000fe400078e0a50 */
[----:B------:R-:W-:Y:S02]  /*2c30*/  IMAD R80, R80, 0x80, R83 ;  /* 0x0000008050507824 */ /* 0x000fe400078e0253 */
[----:B-1----:R-:W-:Y:S02]  /*2c40*/  IMAD R35, R34, R85, 0x5 ;  /* 0x0000000522237424 */ /* 0x002fe400078e0255 */
[----:B------:R-:W-:-:S03]  /*2c50*/  IMAD R33, R57, R88, 0x4 ;  /* 0x0000000439217424 */ /* 0x000fc600078e0258 */
[----:B------:R-:W-:Y:S01]  /*2c60*/  ISETP.GT.U32.AND P2, PT, R82, R35, PT ;  /* 0x000000235200720c */ /* 0x000fe20003f44070 */
[----:B------:R-:W-:Y:S02]  /*2c70*/  IMAD R33, R86, R33, R80 ;  /* 0x0000002156217224 */ /* 0x000fe400078e0250 */
[----:B------:R-:W-:-:S04]  /*2c80*/  IMAD.HI.U32 R80, R84, 0x6, RZ ;  /* 0x0000000654507827 */ /* 0x000fc800078e00ff */
[----:B------:R-:W-:Y:S02]  /*2c90*/  IMAD R81, R80, R85, 0x6 ;  /* 0x0000000650517424 */ /* 0x000fe400078e0255 */
[----:B------:R-:W-:-:S03]  /*2ca0*/  IMAD.WIDE R32, R33, 0x4, R78 ;  /* 0x0000000421207825 */ /* 0x000fc600078e024e */
[----:B------:R-:W-:Y:S01]  /*2cb0*/  ISETP.GT.U32.AND P4, PT, R82, R81, PT ;  /* 0x000000515200720c */ /* 0x000fe20003f84070 */
[----:B------:R-:W-:Y:S01]  /*2cc0*/  @!P2 VIADD R34, R34, 0x1 ;  /* 0x000000012222a836 */ /* 0x000fe20000000000 */
[-C--:B------:R-:W-:Y:S01]  /*2cd0*/  @!P2 IADD3 R35, PT, PT, R35, -R82.reuse, RZ ;  /* 0x800000522323a210 */ /* 0x080fe20007ffe0ff */
[----:B------:R1:W-:Y:S03]  /*2ce0*/  STG.E desc[UR10][R32.64], R12 ;  /* 0x0000000c20007986 */ /* 0x0003e6000c10190a */
[----:B------:R-:W-:Y:S02]  /*2cf0*/  ISETP.GE.U32.AND P1, PT, R35, R82, PT ;  /* 0x000000522300720c */ /* 0x000fe40003f26070 */
[----:B------:R-:W-:-:S04]  /*2d00*/  LOP3.LUT R35, R57, 0x5, RZ, 0x3c, !PT ;  /* 0x0000000539237812 */ /* 0x000fc800078e3cff */
[----:B------:R-:W-:Y:S01]  /*2d10*/  ISETP.GE.AND P3, PT, R35, RZ, PT ;  /* 0x000000ff2300720c */ /* 0x000fe20003f66270 */
[----:B------:R-:W-:Y:S01]  /*2d20*/  @!P4 VIADD R80, R80, 0x1 ;  /* 0x000000015050c836 */ /* 0x000fe20000000000 */
[----:B------:R-:W-:Y:S02]  /*2d30*/  @!P4 IADD3 R81, PT, PT, R81, -R82, RZ ;  /* 0x800000525151c210 */ /* 0x000fe40007ffe0ff */
[----:B-1----:R-:W-:-:S03]  /*2d40*/  LOP3.LUT R12, R57, 0x6, RZ, 0x3c, !PT ;  /* 0x00000006390c7812 */ /* 0x002fc600078e3cff */
[----:B------:R-:W-:Y:S01]  /*2d50*/  @P1 VIADD R34, R34, 0x1 ;  /* 0x0000000122221836 */ /* 0x000fe20000000000 */
[----:B------:R-:W-:Y:S02]  /*2d60*/  ISETP.GE.U32.AND P1, PT, R81, R82, PT ;  /* 0x000000525100720c */ /* 0x000fe40003f26070 */
[----:B------:R-:W-:-:S03]  /*2d70*/  ISETP.GE.AND P2, PT, R12, RZ, PT ;  /* 0x000000ff0c00720c */ /* 0x000fc60003f46270 */
[----:B------:R-:W-:-:S05]  /*2d80*/  @!P3 IMAD.MOV R34, RZ, RZ, -R34 ;  /* 0x000000ffff22b224 */ /* 0x000fca00078e0a22 */
[----:B------:R-:W-:-:S03]  /*2d90*/  SEL R34, R87, R34, !P0 ;  /* 0x0000002257227207 */ /* 0x000fc60004000000 */
[----:B------:R-:W-:Y:S01]  /*2da0*/  @P1 VIADD R80, R80, 0x1 ;  /* 0x0000000150501836 */ /* 0x000fe20000000000 */
[C---:B------:R-:W-:Y:S01]  /*2db0*/  IADD3 R12, PT, PT, -R34.reuse, RZ, RZ ;  /* 0x000000ff220c7210 */ /* 0x040fe20007ffe1ff */
[----:B------:R-:W-:-:S03]  /*2dc0*/  IMAD R34, R34, 0x80, R83 ;  /* 0x0000008022227824 */ /* 0x000fc600078e0253 */
[----:B------:R-:W-:Y:S01]  /*2dd0*/  @!P2 IADD3 R80, PT, PT, -R80, RZ, RZ ;  /* 0x000000ff5050a210 */ /* 0x000fe20007ffe1ff */
[----:B------:R-:W-:-:S03]  /*2de0*/  IMAD R33, R57, R12, 0x5 ;  /* 0x0000000539217424 */ /* 0x000fc600078e020c */
[----:B------:R-:W-:Y:S01]  /*2df0*/  SEL R80, R87, R80, !P0 ;  /* 0x0000005057507207 */ /* 0x000fe20004000000 */
[----:B------:R-:W-:Y:S02]  /*2e00*/  IMAD R33, R86, R33, R34 ;  /* 0x0000002156217224 */ /* 0x000fe400078e0222 */
[----:B------:R-:W-:-:S04]  /*2e10*/  IMAD.HI.U32 R34, R84, 0x7, RZ ;  /* 0x0000000754227827 */ /* 0x000fc800078e00ff */
[----:B------:R-:W-:Y:S02]  /*2e20*/  IMAD R81, R34, R85, 0x7 ;  /* 0x0000000722517424 */ /* 0x000fe400078e0255 */
[----:B------:R-:W-:Y:S02]  /*2e30*/  IMAD.MOV R88, RZ, RZ, -R80 ;  /* 0x000000ffff587224 */ /* 0x000fe400078e0a50 */
[----:B------:R-:W-:Y:S01]  /*2e40*/  IMAD R12, R80, 0x80, R83 ;  /* 0x00000080500c7824 */ /* 0x000fe200078e0253 */
[----:B------:R-:W-:Y:S01]  /*2e50*/  ISETP.GT.U32.AND P2, PT, R82, R81, PT ;  /* 0x000000515200720c */ /* 0x000fe20003f44070 */
[----:B------:R-:W-:-:S04]  /*2e60*/  IMAD.HI.U32 R80, R84, 0x8, RZ ;  /* 0x0000000854507827 */ /* 0x000fc800078e00ff */
[----:B------:R-:W-:-:S04]  /*2e70*/  IMAD.WIDE R32, R33, 0x4, R78 ;  /* 0x0000000421207825 */ /* 0x000fc800078e024e */
[----:B------:R-:W-:Y:S01]  /*2e80*/  IMAD R35, R57, R88, 0x6 ;  /* 0x0000000639237424 */ /* 0x000fe200078e0258 */
[----:B------:R1:W-:Y:S01]  /*2e90*/  STG.E desc[UR10][R32.64], R13 ;  /* 0x0000000d20007986 */ /* 0x0003e2000c10190a */
[----:B------:R-:W-:Y:S02]  /*2ea0*/  IMAD R89, R80, R85, 0x8 ;  /* 0x0000000850597424 */ /* 0x000fe400078e0255 */
[-C--:B------:R-:W-:Y:S01]  /*2eb0*/  @!P2 IADD3 R81, PT, PT, R81, -R82.reuse, RZ ;  /* 0x800000525151a210 */ /* 0x080fe20007ffe0ff */
[----:B------:R-:W-:Y:S02]  /*2ec0*/  IMAD R35, R86, R35, R12 ;  /* 0x0000002356237224 */ /* 0x000fe400078e020c */
[----:B------:R-:W-:Y:S01]  /*2ed0*/  ISETP.GT.U32.AND P1, PT, R82, R89, PT ;  /* 0x000000595200720c */ /* 0x000fe20003f24070 */
[----:B------:R-:W-:Y:S01]  /*2ee0*/  IMAD.HI.U32 R88, R84, 0x9, RZ ;  /* 0x0000000954587827 */ /* 0x000fe200078e00ff */
[----:B------:R-:W-:-:S03]  /*2ef0*/  ISETP.GE.U32.AND P4, PT, R81, R82, PT ;  /* 0x000000525100720c */ /* 0x000fc60003f86070 */
[----:B------:R-:W-:Y:S01]  /*2f00*/  @!P2 VIADD R34, R34, 0x1 ;  /* 0x000000012222a836 */ /* 0x000fe20000000000 */
[----:B-1----:R-:W-:Y:S01]  /*2f10*/  LOP3.LUT R32, R57, 0x7, RZ, 0x3c, !PT ;  /* 0x0000000739207812 */ /* 0x002fe200078e3cff */
[----:B------:R-:W-:Y:S01]  /*2f20*/  IMAD.WIDE R12, R35, 0x4, R78 ;  /* 0x00000004230c7825 */ /* 0x000fe200078e024e */
[----:B------:R-:W-:Y:S02]  /*2f30*/  LOP3.LUT R33, R57, 0x8, RZ, 0x3c, !PT ;  /* 0x0000000839217812 */ /* 0x000fe400078e3cff */
[----:B------:R-:W-:Y:S01]  /*2f40*/  ISETP.GE.AND P5, PT, R32, RZ, PT ;  /* 0x000000ff2000720c */ /* 0x000fe20003fa6270 */
[----:B------:R-:W-:Y:S01]  /*2f50*/  IMAD.HI.U32 R32, R84, 0xa, RZ ;  /* 0x0000000a54207827 */ /* 0x000fe200078e00ff */
[----:B------:R1:W-:Y:S01]  /*2f60*/  STG.E desc[UR10][R12.64], R14 ;  /* 0x0000000e0c007986 */ /* 0x0003e2000c10190a */
[----:B------:R-:W-:Y:S02]  /*2f70*/  ISETP.GE.AND P3, PT, R33, RZ, PT ;  /* 0x000000ff2100720c */ /* 0x000fe40003f66270 */
[----:B------:R-:W-:Y:S01]  /*2f80*/  IMAD R35, R88, R85, 0x9 ;  /* 0x0000000958237424 */ /* 0x000fe200078e0255 */
[----:B------:R-:W-:Y:S01]  /*2f90*/  @P4 IADD3 R34, PT, PT, R34, 0x1, RZ ;  /* 0x0000000122224810 */ /* 0x000fe20007ffe0ff */
[----:B------:R-:W-:Y:S01]  /*2fa0*/  @!P1 IMAD.IADD R89, R89, 0x1, -R82 ;  /* 0x0000000159599824 */ /* 0x000fe200078e0a52 */
[----:B------:R-:W-:-:S02]  /*2fb0*/  @!P1 IADD3 R80, PT, PT, R80, 0x1, RZ ;  /* 0x0000000150509810 */ /* 0x000fc40007ffe0ff */
[----:B------:R-:W-:Y:S02]  /*2fc0*/  ISETP.GT.U32.AND P2, PT, R82, R35, PT ;  /* 0x000000235200720c */ /* 0x000fe40003f44070 */
[----:B------:R-:W-:Y:S01]  /*2fd0*/  ISETP.GE.U32.AND P6, PT, R89, R82, PT ;  /* 0x000000525900720c */ /* 0x000fe20003fc6070 */
[----:B------:R-:W-:Y:S02]  /*2fe0*/  @!P5 IMAD.MOV R34, RZ, RZ, -R34 ;  /* 0x000000ffff22d224 */ /* 0x000fe400078e0a22 */
[----:B-1----:R-:W-:Y:S02]  /*2ff0*/  IMAD R13, R32, R85, 0xa ;  /* 0x0000000a200d7424 */ /* 0x002fe400078e0255 */
[----:B------:R-:W-:-:S03]  /*3000*/  IMAD.HI.U32 R12, R84, 0xb, RZ ;  /* 0x0000000b540c7827 */ /* 0x000fc600078e00ff */
[----:B------:R-:W-:Y:S01]  /*3010*/  ISETP.GT.U32.AND P4, PT, R82, R13, PT ;  /* 0x0000000d5200720c */ /* 0x000fe20003f84070 */
[----:B------:R-:W-:Y:S02]  /*3020*/  IMAD R33, R12, R85, 0xb ;  /* 0x0000000b0c217424 */ /* 0x000fe400078e0255 */
[----:B------:R-:W-:Y:S02]  /*3030*/  @!P2 IMAD.IADD R35, R35, 0x1, -R82 ;  /* 0x000000012323a824 */ /* 0x000fe400078e0a52 */
[----:B------:R-:W-:Y:S01]  /*3040*/  @P6 VIADD R80, R80, 0x1 ;  /* 0x0000000150506836 */ /* 0x000fe20000000000 */
[----:B------:R-:W-:Y:S01]  /*3050*/  ISETP.GT.U32.AND P5, PT, R82, R33, PT ;  /* 0x000000215200720c */ /* 0x000fe20003fa4070 */
[----:B------:R-:W-:Y:S01]  /*3060*/  @!P2 VIADD R88, R88, 0x1 ;  /* 0x000000015858a836 */ /* 0x000fe20000000000 */
[----:B------:R-:W-:Y:S01]  /*3070*/  ISETP.GE.U32.AND P1, PT, R35, R82, PT ;  /* 0x000000522300720c */ /* 0x000fe20003f26070 */
[----:B------:R-:W-:-:S04]  /*3080*/  @!P3 IMAD.MOV R80, RZ, RZ, -R80 ;  /* 0x000000ffff50b224 */ /* 0x000fc800078e0a50 */
[----:B------:R-:W-:Y:S01]  /*3090*/  @!P4 IMAD.IADD R13, R13, 0x1, -R82 ;  /* 0x000000010d0dc824 */ /* 0x000fe200078e0a52 */
[----:B------:R-:W-:-:S04]  /*30a0*/  @!P4 IADD3 R32, PT, PT, R32, 0x1, RZ ;  /* 0x000000012020c810 */ /* 0x000fc80007ffe0ff */
[-C--:B------:R-:W-:Y:S02]  /*30b0*/  ISETP.GE.U32.AND P6, PT, R13, R82.reuse, PT ;  /* 0x000000520d00720c */ /* 0x080fe40003fc6070 */
[----:B------:R-:W-:Y:S02]  /*30c0*/  LOP3.LUT R13, R57, 0x9, RZ, 0x3c, !PT ;  /* 0x00000009390d7812 */ /* 0x000fe400078e3cff */
[-C--:B------:R-:W-:Y:S02]  /*30d0*/  @!P5 IADD3 R33, PT, PT, R33, -R82.reuse, RZ ;  /* 0x800000522121d210 */ /* 0x080fe40007ffe0ff */
[----:B------:R-:W-:Y:S01]  /*30e0*/  ISETP.GE.AND P2, PT, R13, RZ, PT ;  /* 0x000000ff0d00720c */ /* 0x000fe20003f46270 */
[-C--:B------:R-:W-:Y:S01]  /*30f0*/  IMAD R13, R92, R85.reuse, 0xc ;  /* 0x0000000c5c0d7424 */ /* 0x080fe200078e0255 */
[----:B------:R-:W-:Y:S02]  /*3100*/  @P1 IADD3 R88, PT, PT, R88, 0x1, RZ ;  /* 0x0000000158581810 */ /* 0x000fe40007ffe0ff */
[----:B------:R-:W-:Y:S01]  /*3110*/  ISETP.GE.U32.AND P3, PT, R33, R82, PT ;  /* 0x000000522100720c */ /* 0x000fe20003f66070 */
[----:B------:R-:W-:Y:S01]  /*3120*/  IMAD R33, R90, R85, 0xd ;  /* 0x0000000d5a217424 */ /* 0x000fe200078e0255 */
[----:B------:R-:W-:Y:S01]  /*3130*/  ISETP.GT.U32.AND P1, PT, R82, R13, PT ;  /* 0x0000000d5200720c */ /* 0x000fe20003f24070 */
[----:B------:R-:W-:Y:S01]  /*3140*/  IMAD.MOV.U32 R14, RZ, RZ, R88 ;  /* 0x000000ffff0e7224 */ /* 0x000fe200078e0058 */
[----:B------:R-:W-:Y:S01]  /*3150*/  @!P5 IADD3 R12, PT, PT, R12, 0x1, RZ ;  /* 0x000000010c0cd810 */ /* 0x000fe20007ffe0ff */
[----:B------:R-:W-:-:S04]  /*3160*/  IMAD.HI.U32 R88, R84, 0xe, RZ ;  /* 0x0000000e54587827 */ /* 0x000fc800078e00ff */
[----:B------:R-:W-:Y:S01]  /*3170*/  @!P2 IMAD.MOV R14, RZ, RZ, -R14 ;  /* 0x000000ffff0ea224 */ /* 0x000fe200078e0a0e */
[----:B------:R-:W-:Y:S01]  /*3180*/  ISETP.GT.U32.AND P2, PT, R82, R33, PT ;  /* 0x000000215200720c */ /* 0x000fe20003f44070 */
[----:B------:R-:W-:Y:S02]  /*3190*/  IMAD R35, R88, R85, 0xe ;  /* 0x0000000e58237424 */ /* 0x000fe400078e0255 */
[----:B------:R-:W-:-:S03]  /*31a0*/  IMAD.HI.U32 R84, R84, 0xf, RZ ;  /* 0x0000000f54547827 */ /* 0x000fc600078e00ff */
[----:B------:R-:W-:Y:S01]  /*31b0*/  ISETP.GT.U32.AND P4, PT, R82, R35, PT ;  /* 0x000000235200720c */ /* 0x000fe20003f84070 */
[----:B------:R-:W-:Y:S02]  /*31c0*/  IMAD R85, R84, R85, 0xf ;  /* 0x0000000f54557424 */ /* 0x000fe400078e0255 */
[--C-:B------:R-:W-:Y:S02]  /*31d0*/  @!P1 IMAD.IADD R13, R13, 0x1, -R82.reuse ;  /* 0x000000010d0d9824 */ /* 0x100fe400078e0a52 */
[----:B------:R-:W-:Y:S01]  /*31e0*/  @P3 VIADD R12, R12, 0x1 ;  /* 0x000000010c0c3836 */ /* 0x000fe20000000000 */
[----:B------:R-:W-:Y:S01]  /*31f0*/  ISETP.GT.U32.AND P5, PT, R82, R85, PT ;  /* 0x000000555200720c */ /* 0x000fe20003fa4070 */
[----:B------:R-:W-:Y:S02]  /*3200*/  @!P2 IMAD.IADD R33, R33, 0x1, -R82 ;  /* 0x000000012121a824 */ /* 0x000fe400078e0a52 */
[----:B------:R-:W-:Y:S01]  /*3210*/  @P6 VIADD R32, R32, 0x1 ;  /* 0x0000000120206836 */ /* 0x000fe20000000000 */
[-C--:B------:R-:W-:Y:S01]  /*3220*/  ISETP.GE.U32.AND P6, PT, R13, R82.reuse, PT ;  /* 0x000000520d00720c */ /* 0x080fe20003fc6070 */
[----:B------:R-:W-:Y:S01]  /*3230*/  @!P2 VIADD R90, R90, 0x1 ;  /* 0x000000015a5aa836 */ /* 0x000fe20000000000 */
[----:B------:R-:W-:Y:S01]  /*3240*/  ISETP.GE.U32.AND P3, PT, R33, R82, PT ;  /* 0x000000522100720c */ /* 0x000fe20003f66070 */
[----:B------:R-:W-:Y:S01]  /*3250*/  @!P1 VIADD R92, R92, 0x1 ;  /* 0x000000015c5c9836 */ /* 0x000fe20000000000 */
[----:B------:R-:W-:-:S02]  /*3260*/  LOP3.LUT R13, R57, 0xa, RZ, 0x3c, !PT ;  /* 0x0000000a390d7812 */ /* 0x000fc400078e3cff */
[-C--:B------:R-:W-:Y:S02]  /*3270*/  @!P4 IADD3 R35, PT, PT, R35, -R82.reuse, RZ ;  /* 0x800000522323c210 */ /* 0x080fe40007ffe0ff */
[----:B------:R-:W-:Y:S01]  /*3280*/  ISETP.GE.AND P2, PT, R13, RZ, PT ;  /* 0x000000ff0d00720c */ /* 0x000fe20003f46270 */
[----:B------:R-:W-:Y:S01]  /*3290*/  @!P5 IMAD.IADD R85, R85, 0x1, -R82 ;  /* 0x000000015555d824 */ /* 0x000fe200078e0a52 */
[----:B------:R-:W-:Y:S01]  /*32a0*/  ISETP.GE.U32.AND P1, PT, R35, R82, PT ;  /* 0x000000522300720c */ /* 0x000fe20003f26070 */
[----:B------:R-:W-:Y:S01]  /*32b0*/  @!P5 VIADD R84, R84, 0x1 ;  /* 0x000000015454d836 */ /* 0x000fe20000000000 */
[----:B------:R-:W-:Y:S02]  /*32c0*/  LOP3.LUT R13, R57, 0xb, RZ, 0x3c, !PT ;  /* 0x0000000b390d7812 */ /* 0x000fe400078e3cff */
[----:B------:R-:W-:Y:S01]  /*32d0*/  @!P4 IADD3 R88, PT, PT, R88, 0x1, RZ ;  /* 0x000000015858c810 */ /* 0x000fe20007ffe0ff */
[----:B------:R-:W-:Y:S01]  /*32e0*/  @P3 VIADD R90, R90, 0x1 ;  /* 0x000000015a5a3836 */ /* 0x000fe20000000000 */
[----:B------:R-:W-:-:S02]  /*32f0*/  ISETP.GE.AND P3, PT, R13, RZ, PT ;  /* 0x000000ff0d00720c */ /* 0x000fc40003f66270 */
[----:B------:R-:W-:Y:S02]  /*3300*/  LOP3.LUT R13, R57, 0xc, RZ, 0x3c, !PT ;  /* 0x0000000c390d7812 */ /* 0x000fe400078e3cff */
[----:B------:R-:W-:Y:S01]  /*3310*/  @P6 IADD3 R92, PT, PT, R92, 0x1, RZ ;  /* 0x000000015c5c6810 */ /* 0x000fe20007ffe0ff */
[----:B------:R-:W-:Y:S01]  /*3320*/  @!P2 IMAD.MOV R32, RZ, RZ, -R32 ;  /* 0x000000ffff20a224 */ /* 0x000fe200078e0a20 */
[----:B------:R-:W-:Y:S01]  /*3330*/  ISETP.GE.AND P4, PT, R13, RZ, PT ;  /* 0x000000ff0d00720c */ /* 0x000fe20003f86270 */
[----:B------:R-:W-:Y:S01]  /*3340*/  @P1 VIADD R88, R88, 0x1 ;  /* 0x0000000158581836 */ /* 0x000fe20000000000 */
[----:B------:R-:W-:Y:S02]  /*3350*/  ISETP.GE.U32.AND P6, PT, R85, R82, PT ;  /* 0x000000525500720c */ /* 0x000fe40003fc6070 */
[----:B------:R-:W-:Y:S01]  /*3360*/  LOP3.LUT R13, R57, 0xd, RZ, 0x3c, !PT ;  /* 0x0000000d390d7812 */ /* 0x000fe200078e3cff */
[----:B------:R-:W-:Y:S01]  /*3370*/  IMAD.MOV.U32 R33, RZ, RZ, R88 ;  /* 0x000000ffff217224 */ /* 0x000fe200078e0058 */
[----:B------:R-:W-:Y:S01]  /*3380*/  SEL R88, R87, R80, !P0 ;  /* 0x0000005057587207 */ /* 0x000fe20004000000 */
[----:B------:R-:W-:Y:S01]  /*3390*/  @!P3 IMAD.MOV R12, RZ, RZ, -R12 ;  /* 0x000000ffff0cb224 */ /* 0x000fe200078e0a0c */
[----:B------:R-:W-:-:S02]  /*33a0*/  ISETP.GE.AND P1, PT, R13, RZ, PT ;  /* 0x000000ff0d00720c */ /* 0x000fc40003f26270 */
[----:B------:R-:W-:Y:S02]  /*33b0*/  LOP3.LUT R13, R57, 0xe, RZ, 0x3c, !PT ;  /* 0x0000000e390d7812 */ /* 0x000fe400078e3cff */
[----:B------:R-:W-:Y:S02]  /*33c0*/  SEL R82, R87, R14, !P0 ;  /* 0x0000000e57527207 */ /* 0x000fe40004000000 */
[----:B------:R-:W-:Y:S02]  /*33d0*/  ISETP.GE.AND P5, PT, R13, RZ, PT ;  /* 0x000000ff0d00720c */ /* 0x000fe40003fa6270 */
[----:B------:R-:W-:Y:S02]  /*33e0*/  LOP3.LUT R13, R57, 0xf, RZ, 0x3c, !PT ;  /* 0x0000000f390d7812 */ /* 0x000fe400078e3cff */
[----:B------:R-:W-:Y:S02]  /*33f0*/  @P6 IADD3 R84, PT, PT, R84, 0x1, RZ ;  /* 0x0000000154546810 */ /* 0x000fe40007ffe0ff */
[----:B------:R-:W-:Y:S01]  /*3400*/  ISETP.GE.AND P6, PT, R13, RZ, PT ;  /* 0x000000ff0d00720c */ /* 0x000fe20003fc6270 */
[----:B------:R-:W-:Y:S01]  /*3410*/  IMAD.MOV.U32 R13, RZ, RZ, R90 ;  /* 0x000000ffff0d7224 */ /* 0x000fe200078e005a */
[----:B------:R-:W-:-:S02]  /*3420*/  MOV R35, R84 ;  /* 0x0000005400237202 */ /* 0x000fc40000000f00 */
[----:B------:R-:W-:Y:S01]  /*3430*/  @!P4 IADD3 R92, PT, PT, -R92, RZ, RZ ;  /* 0x000000ff5c5cc210 */ /* 0x000fe20007ffe1ff */
[----:B------:R-:W-:Y:S01]  /*3440*/  @!P1 IMAD.MOV R13, RZ, RZ, -R13 ;  /* 0x000000ffff0d9224 */ /* 0x000fe200078e0a0d */
[C---:B------:R-:W-:Y:S01]  /*3450*/  SEL R90, R87.reuse, R34, !P0 ;  /* 0x00000022575a7207 */ /* 0x040fe20004000000 */
[----:B------:R-:W-:Y:S01]  /*3460*/  @!P5 IMAD.MOV R33, RZ, RZ, -R33 ;  /* 0x000000ffff21d224 */ /* 0x000fe200078e0a21 */
[C---:B------:R-:W-:Y:S02]  /*3470*/  SEL R84, R87.reuse, R32, !P0 ;  /* 0x0000002057547207 */ /* 0x040fe40004000000 */
[C---:B------:R-:W-:Y:S02]  /*3480*/  SEL R80, R87.reuse, R12, !P0 ;  /* 0x0000000c57507207 */ /* 0x040fe40004000000 */
[----:B------:R-:W-:Y:S01]  /*3490*/  SEL R34, R87, R92, !P0 ;  /* 0x0000005c57227207 */ /* 0x000fe20004000000 */
[----:B------:R-:W-:Y:S01]  /*34a0*/  IMAD.MOV R92, RZ, RZ, -R90 ;  /* 0x000000ffff5c7224 */ /* 0x000fe200078e0a5a */
[----:B------:R-:W-:-:S02]  /*34b0*/  @!P6 IADD3 R35, PT, PT, -R35, RZ, RZ ;  /* 0x000000ff2323e210 */ /* 0x000fc40007ffe1ff */
[----:B------:R-:W-:Y:S01]  /*34c0*/  SEL R12, R87, R13, !P0 ;  /* 0x0000000d570c7207 */ /* 0x000fe20004000000 */
[----:B------:R-:W-:Y:S01]  /*34d0*/  IMAD R89, R57, R92, 0x7 ;  /* 0x0000000739597424 */ /* 0x000fe200078e025c */
[C---:B------:R-:W-:Y:S02]  /*34e0*/  SEL R14, R87.reuse, R33, !P0 ;  /* 0x00000021570e7207 */ /* 0x040fe40004000000 */
[----:B------:R-:W-:Y:S01]  /*34f0*/  SEL R32, R87, R35, !P0 ;  /* 0x0000002357207207 */ /* 0x000fe20004000000 */
[----:B------:R-:W-:Y:S01]  /*3500*/  IMAD.MOV R87, RZ, RZ, -R88 ;  /* 0x000000ffff577224 */ /* 0x000fe200078e0a58 */
[----:B------:R-:W-:Y:S01]  /*3510*/  LEA R90, R90, R83, 0x7 ;  /* 0x000000535a5a7211 */ /* 0x000fe200078e38ff */
[----:B------:R-:W-:Y:S02]  /*3520*/  IMAD R88, R88, 0x80, R83 ;  /* 0x0000008058587824 */ /* 0x000fe400078e0253 */
[----:B------:R-:W-:Y:S02]  /*3530*/  IMAD R87, R57, R87, 0x8 ;  /* 0x0000000839577424 */ /* 0x000fe400078e0257 */
[----:B------:R-:W-:Y:S01]  /*3540*/  IMAD R89, R86, R89, R90 ;  /* 0x0000005956597224 */ /* 0x000fe200078e025a */
[----:B------:R-:W-:Y:S01]  /*3550*/  IADD3 R90, PT, PT, -R84, RZ, RZ ;  /* 0x000000ff545a7210 */ /* 0x000fe20007ffe1ff */
[----:B------:R-:W-:-:S02]  /*3560*/  IMAD R87, R86, R87, R88 ;  /* 0x0000005756577224 */ /* 0x000fc400078e0258 */
[----:B------:R-:W-:Y:S02]  /*3570*/  IMAD.MOV R88, RZ, RZ, -R82 ;  /* 0x000000ffff587224 */ /* 0x000fe400078e0a52 */
[--C-:B------:R-:W-:Y:S02]  /*3580*/  IMAD R82, R82, 0x80, R83.reuse ;  /* 0x0000008052527824 */ /* 0x100fe400078e0253 */
[C---:B------:R-:W-:Y:S02]  /*3590*/  IMAD R85, R57.reuse, R88, 0x9 ;  /* 0x0000000939557424 */ /* 0x040fe400078e0258 */
[----:B------:R-:W-:Y:S02]  /*35a0*/  IMAD R84, R84, 0x80, R83 ;  /* 0x0000008054547824 */ /* 0x000fe400078e0253 */
[----:B------:R-:W-:Y:S02]  /*35b0*/  IMAD R33, R57, R90, 0xa ;  /* 0x0000000a39217424 */ /* 0x000fe400078e025a */
[----:B------:R-:W-:Y:S01]  /*35c0*/  IMAD R85, R86, R85, R82 ;  /* 0x0000005556557224 */ /* 0x000fe200078e0252 */
[----:B------:R-:W-:Y:S01]  /*35d0*/  IADD3 R82, PT, PT, -R80, RZ, RZ ;  /* 0x000000ff50527210 */ /* 0x000fe20007ffe1ff */
[----:B------:R-:W-:-:S02]  /*35e0*/  IMAD R33, R86, R33, R84 ;  /* 0x0000002156217224 */ /* 0x000fc400078e0254 */
[----:B------:R-:W-:Y:S01]  /*35f0*/  IMAD.MOV R84, RZ, RZ, -R34 ;  /* 0x000000ffff547224 */ /* 0x000fe200078e0a22 */
[----:B------:R-:W-:Y:S01]  /*3600*/  LEA R34, R34, R83, 0x7 ;  /* 0x0000005322227211 */ /* 0x000fe200078e38ff */
[----:B------:R-:W-:Y:S02]  /*3610*/  IMAD R80, R80, 0x80, R83 ;  /* 0x0000008050507824 */ /* 0x000fe400078e0253 */
[C---:B------:R-:W-:Y:S02]  /*3620*/  IMAD R81, R57.reuse, R82, 0xb ;  /* 0x0000000b39517424 */ /* 0x040fe400078e0252 */
[----:B------:R-:W-:Y:S02]  /*3630*/  IMAD R35, R57, R84, 0xc ;  /* 0x0000000c39237424 */ /* 0x000fe400078e0254 */
[----:B------:R-:W-:Y:S01]  /*3640*/  IMAD R81, R86, R81, R80 ;  /* 0x0000005156517224 */ /* 0x000fe200078e0250 */
[----:B------:R-:W-:Y:S01]  /*3650*/  IADD3 R80, PT, PT, -R14, RZ, RZ ;  /* 0x000000ff0e507210 */ /* 0x000fe20007ffe1ff */
[----:B------:R-:W-:-:S02]  /*3660*/  IMAD R35, R86, R35, R34 ;  /* 0x0000002356237224 */ /* 0x000fc400078e0222 */
[----:B------:R-:W-:Y:S02]  /*3670*/  IMAD.MOV R34, RZ, RZ, -R12 ;  /* 0x000000ffff227224 */ /* 0x000fe400078e0a0c */
[--C-:B------:R-:W-:Y:S02]  /*3680*/  IMAD R12, R12, 0x80, R83.reuse ;  /* 0x000000800c0c7824 */ /* 0x100fe400078e0253 */
[--C-:B------:R-:W-:Y:S02]  /*3690*/  IMAD R14, R14, 0x80, R83.reuse ;  /* 0x000000800e0e7824 */ /* 0x100fe400078e0253 */
[C---:B------:R-:W-:Y:S01]  /*36a0*/  IMAD R83, R32.reuse, 0x80, R83 ;  /* 0x0000008020537824 */ /* 0x040fe200078e0253 */
[----:B------:R-:W-:Y:S01]  /*36b0*/  IADD3 R32, PT, PT, -R32, RZ, RZ ;  /* 0x000000ff20207210 */ /* 0x000fe20007ffe1ff */
[C---:B------:R-:W-:Y:S02]  /*36c0*/  IMAD R93, R57.reuse, R34, 0xd ;  /* 0x0000000d395d7424 */ /* 0x040fe400078e0222 */
[----:B------:R-:W-:-:S02]  /*36d0*/  IMAD R13, R57, R80, 0xe ;  /* 0x0000000e390d7424 */ /* 0x000fc400078e0250 */
[----:B------:R-:W-:Y:S02]  /*36e0*/  IMAD R91, R57, R32, 0xf ;  /* 0x0000000f395b7424 */ /* 0x000fe400078e0220 */
[C---:B------:R-:W-:Y:S02]  /*36f0*/  IMAD R93, R86.reuse, R93, R12 ;  /* 0x0000005d565d7224 */ /* 0x040fe400078e020c */
[C---:B------:R-:W-:Y:S02]  /*3700*/  IMAD R13, R86.reuse, R13, R14 ;  /* 0x0000000d560d7224 */ /* 0x040fe400078e020e */
[----:B------:R-:W-:Y:S02]  /*3710*/  IMAD R91, R86, R91, R83 ;  /* 0x0000005b565b7224 */ /* 0x000fe400078e0253 */
        /* <DEDUP_REMOVED lines=20> */
.L_x_2029:
[----:B------:R-:W-:Y:S01]  /*3860*/  BSSY B2, `(.L_x_2063) ;  /* 0x0000007000027945 */ /* 0x000fe20003800000 */
[----:B------:R-:W-:Y:S01]  /*3870*/  IMAD.MOV.U32 R33, RZ, RZ, R21 ;  /* 0x000000ffff217224 */ /* 0x000fe200078e0015 */
[----:B------:R-:W-:Y:S01]  /*3880*/  MOV R12, 0xffffffff ;  /* 0xffffffff000c7802 */ /* 0x000fe20000000f00 */
[----:B------:R-:W-:-:S07]  /*3890*/  IMAD.MOV.U32 R35, RZ, RZ, 0x101f ;  /* 0x0000101fff237424 */ /* 0x000fce00078e00ff */
[----:B0--3--:R-:W-:Y:S05]  /*38a0*/  WARPSYNC.COLLECTIVE R12, `(.L_x_2064) ;  /* 0x000000000c087348 */ /* 0x009fea0003c00000 */
[----:B------:R1:W2:Y:S02]  /*38b0*/  SHFL.IDX P6, R12, R14, R33, R35 ;  /* 0x000000210e0c7389 */ /* 0x0002a400000c0023 */
[----:B0123--:R-:W-:Y:S05]  /*38c0*/  ENDCOLLECTIVE ;  /* 0x000000000000791b */ /* 0x00ffea0003800000 */
.L_x_2064:
[----:B------:R-:W-:Y:S05]  /*38d0*/  BSYNC B2 ;  /* 0x0000000000027941 */ /* 0x000fea0003800000 */
.L_x_2063:
[----:B------:R-:W-:Y:S01]  /*38e0*/  IMAD.MOV.U32 R13, RZ, RZ, R12 ;  /* 0x000000ffff0d7224 */ /* 0x000fe200078e000c */
[----:B------:R-:W-:Y:S06]  /*38f0*/  BRA `(.L_x_2065) ;  /* 0xffffffe000647947 */ /* 0x000fec000383ffff */
.L_x_2031:
[----:B------:R-:W-:Y:S01]  /*3900*/  HFMA2 R35, -RZ, RZ, 0, 0.000503063201904296875 ;  /* 0x0000101fff237431 */ /* 0x000fe200000001ff */
[----:B------:R-:W-:Y:S01]  /*3910*/  BSSY B2, `(.L_x_2066) ;  /* 0x0000006000027945 */ /* 0x000fe20003800000 */
[----:B------:R-:W-:Y:S02]  /*3920*/  IMAD.MOV.U32 R33, RZ, RZ, R55 ;  /* 0x000000ffff217224 */ /* 0x000fe400078e0037 */
[----:B------:R-:W-:-:S07]  /*3930*/  IMAD.MOV.U32 R12, RZ, RZ, -0x1 ;  /* 0xffffffffff0c7424 */ /* 0x000fce00078e00ff */
[----:B01-3--:R-:W-:Y:S05]  /*3940*/  WARPSYNC.COLLECTIVE R12, `(.L_x_2067) ;  /* 0x000000000c087348 */ /* 0x00bfea0003c00000 */
[----:B------:R2:W4:Y:S02]  /*3950*/  SHFL.IDX P6, R12, R14, R33, R35 ;  /* 0x000000210e0c7389 */ /* 0x00052400000c0023 */
[----:B01234-:R-:W-:Y:S05]  /*3960*/  ENDCOLLECTIVE ;  /* 0x000000000000791b */ /* 0x01ffea0003800000 */
.L_x_2067:
[----:B------:R-:W-:Y:S05]  /*3970*/  BSYNC B2 ;  /* 0x0000000000027941 */ /* 0x000fea0003800000 */
.L_x_2066:
[----:B------:R-:W-:Y:S05]  /*3980*/  BRA `(.L_x_2068) ;  /* 0xffffffe000587947 */ /* 0x000fea000383ffff */
.L_x_2033:
[----:B------:R-:W-:Y:S01]  /*3990*/  BSSY B2, `(.L_x_2069) ;  /* 0x0000007000027945 */ /* 0x000fe20003800000 */
[----:B------:R-:W-:Y:S01]  /*39a0*/  IMAD.MOV.U32 R33, RZ, RZ, R54 ;  /* 0x000000ffff217224 */ /* 0x000fe200078e0036 */
[----:B------:R-:W-:Y:S01]  /*39b0*/  MOV R35, 0x101f ;  /* 0x0000101f00237802 */ /* 0x000fe20000000f00 */
[----:B------:R-:W-:-:S07]  /*39c0*/  IMAD.MOV.U32 R12, RZ, RZ, -0x1 ;  /* 0xffffffffff0c7424 */ /* 0x000fce00078e00ff */
[----:B0123--:R-:W-:Y:S05]  /*39d0*/  WARPSYNC.COLLECTIVE R12, `(.L_x_2070) ;  /* 0x000000000c087348 */ /* 0x00ffea0003c00000 */
[----:B------:R4:W0:Y:S02]  /*39e0*/  SHFL.IDX P6, R12, R14, R33, R35 ;  /* 0x000000210e0c7389 */ /* 0x00082400000c0023 */
[----:B01234-:R-:W-:Y:S05]  /*39f0*/  ENDCOLLECTIVE ;  /* 0x000000000000791b */ /* 0x01ffea0003800000 */
.L_x_2070:
[----:B------:R-:W-:Y:S05]  /*3a00*/  BSYNC B2 ;  /* 0x0000000000027941 */ /* 0x000fea0003800000 */
.L_x_2069:
[----:B------:R-:W-:Y:S05]  /*3a10*/  BRA `(.L_x_2071) ;  /* 0xffffffe0004c7947 */ /* 0x000fea000383ffff */
.L_x_2035:
[----:B------:R-:W-:Y:S01]  /*3a20*/  HFMA2 R35, -RZ, RZ, 0, 0.000503063201904296875 ;  /* 0x0000101fff237431 */ /* 0x000fe200000001ff */
[----:B------:R-:W-:Y:S01]  /*3a30*/  BSSY B2, `(.L_x_2072) ;  /* 0x0000006000027945 */ /* 0x000fe20003800000 */
[----:B------:R-:W-:Y:S02]  /*3a40*/  IMAD.MOV.U32 R33, RZ, RZ, R53 ;  /* 0x000000ffff217224 */ /* 0x000fe400078e0035 */
[----:B------:R-:W-:-:S07]  /*3a50*/  IMAD.MOV.U32 R12, RZ, RZ, -0x1 ;  /* 0xffffffffff0c7424 */ /* 0x000fce00078e00ff */
[----:B01234-:R-:W-:Y:S05]  /*3a60*/  WARPSYNC.COLLECTIVE R12, `(.L_x_2073) ;  /* 0x000000000c087348 */ /* 0x01ffea0003c00000 */
[----:B------:R0:W0:Y:S02]  /*3a70*/  SHFL.IDX P6, R12, R14, R33, R35 ;  /* 0x000000210e0c7389 */ /* 0x00002400000c0023 */
[----:B01234-:R-:W-:Y:S05]  /*3a80*/  ENDCOLLECTIVE ;  /* 0x000000000000791b */ /* 0x01ffea0003800000 */
.L_x_2073:
[----:B------:R-:W-:Y:S05]  /*3a90*/  BSYNC B2 ;  /* 0x0000000000027941 */ /* 0x000fea0003800000 */
.L_x_2072:
[----:B------:R-:W-:Y:S05]  /*3aa0*/  BRA `(.L_x_2074) ;  /* 0xffffffe000407947 */ /* 0x000fea000383ffff */
.L_x_2037:
[----:B------:R-:W-:Y:S01]  /*3ab0*/  BSSY B2, `(.L_x_2075) ;  /* 0x0000007000027945 */ /* 0x000fe20003800000 */
[----:B------:R-:W-:Y:S01]  /*3ac0*/  IMAD.MOV.U32 R33, RZ, RZ, R52 ;  /* 0x000000ffff217224 */ /* 0x000fe200078e0034 */
[----:B------:R-:W-:Y:S01]  /*3ad0*/  MOV R35, 0x101f ;  /* 0x0000101f00237802 */ /* 0x000fe20000000f00 */
[----:B------:R-:W-:-:S07]  /*3ae0*/  IMAD.MOV.U32 R12, RZ, RZ, -0x1 ;  /* 0xffffffffff0c7424 */ /* 0x000fce00078e00ff */
[----:B01234-:R-:W-:Y:S05]  /*3af0*/  WARPSYNC.COLLECTIVE R12, `(.L_x_2076) ;  /* 0x000000000c087348 */ /* 0x01ffea0003c00000 */
[----:B------:R0:W0:Y:S02]  /*3b00*/  SHFL.IDX P6, R12, R14, R33, R35 ;  /* 0x000000210e0c7389 */ /* 0x00002400000c0023 */
[----:B01234-:R-:W-:Y:S05]  /*3b10*/  ENDCOLLECTIVE ;  /* 0x000000000000791b */ /* 0x01ffea0003800000 */
.L_x_2076:
[----:B------:R-:W-:Y:S05]  /*3b20*/  BSYNC B2 ;  /* 0x0000000000027941 */ /* 0x000fea0003800000 */
.L_x_2075:
[----:B------:R-:W-:Y:S05]  /*3b30*/  BRA `(.L_x_2077) ;  /* 0xffffffe000347947 */ /* 0x000fea000383ffff */
.L_x_2039:
[----:B------:R-:W-:Y:S01]  /*3b40*/  HFMA2 R35, -RZ, RZ, 0, 0.000503063201904296875 ;  /* 0x0000101fff237431 */ /* 0x000fe200000001ff */
[----:B------:R-:W-:Y:S01]  /*3b50*/  BSSY B2, `(.L_x_2078) ;  /* 0x0000006000027945 */ /* 0x000fe20003800000 */
[----:B------:R-:W-:Y:S02]  /*3b60*/  IMAD.MOV.U32 R33, RZ, RZ, R51 ;  /* 0x000000ffff217224 */ /* 0x000fe400078e0033 */
[----:B------:R-:W-:-:S07]  /*3b70*/  IMAD.MOV.U32 R12, RZ, RZ, -0x1 ;  /* 0xffffffffff0c7424 */ /* 0x000fce00078e00ff */
[----:B01234-:R-:W-:Y:S05]  /*3b80*/  WARPSYNC.COLLECTIVE R12, `(.L_x_2079) ;  /* 0x000000000c087348 */ /* 0x01ffea0003c00000 */
[----:B------:R0:W0:Y:S02]  /*3b90*/  SHFL.IDX P6, R12, R14, R33, R35 ;  /* 0x000000210e0c7389 */ /* 0x00002400000c0023 */
[----:B01234-:R-:W-:Y:S05]  /*3ba0*/  ENDCOLLECTIVE ;  /* 0x000000000000791b */ /* 0x01ffea0003800000 */
.L_x_2079:
[----:B------:R-:W-:Y:S05]  /*3bb0*/  BSYNC B2 ;  /* 0x0000000000027941 */ /* 0x000fea0003800000 */
.L_x_2078:
[----:B------:R-:W-:Y:S05]  /*3bc0*/  BRA `(.L_x_2080) ;  /* 0xffffffe000287947 */ /* 0x000fea000383ffff */
.L_x_2041:
[----:B------:R-:W-:Y:S01]  /*3bd0*/  BSSY B2, `(.L_x_2081) ;  /* 0x0000007000027945 */ /* 0x000fe20003800000 */
[----:B------:R-:W-:Y:S01]  /*3be0*/  IMAD.MOV.U32 R33, RZ, RZ, R50 ;  /* 0x000000ffff217224 */ /* 0x000fe200078e0032 */
[----:B------:R-:W-:Y:S01]  /*3bf0*/  MOV R35, 0x101f ;  /* 0x0000101f00237802 */ /* 0x000fe20000000f00 */
[----:B------:R-:W-:-:S07]  /*3c00*/  IMAD.MOV.U32 R12, RZ, RZ, -0x1 ;  /* 0xffffffffff0c7424 */ /* 0x000fce00078e00ff */
[----:B01234-:R-:W-:Y:S05]  /*3c10*/  WARPSYNC.COLLECTIVE R12, `(.L_x_2082) ;  /* 0x000000000c087348 */ /* 0x01ffea0003c00000 */
[----:B------:R0:W0:Y:S02]  /*3c20*/  SHFL.IDX P6, R12, R14, R33, R35 ;  /* 0x000000210e0c7389 */ /* 0x00002400000c0023 */
[----:B01234-:R-:W-:Y:S05]  /*3c30*/  ENDCOLLECTIVE ;  /* 0x000000000000791b */ /* 0x01ffea0003800000 */
.L_x_2082:
[----:B------:R-:W-:Y:S05]  /*3c40*/  BSYNC B2 ;  /* 0x0000000000027941 */ /* 0x000fea0003800000 */
.L_x_2081:
[----:B------:R-:W-:Y:S05]  /*3c50*/  BRA `(.L_x_2083) ;  /* 0xffffffe0001c7947 */ /* 0x000fea000383ffff */
.L_x_2043:
[----:B------:R-:W-:Y:S01]  /*3c60*/  HFMA2 R35, -RZ, RZ, 0, 0.000503063201904296875 ;  /* 0x0000101fff237431 */ /* 0x000fe200000001ff */
[----:B------:R-:W-:Y:S01]  /*3c70*/  BSSY B2, `(.L_x_2084) ;  /* 0x0000006000027945 */ /* 0x000fe20003800000 */
[----:B------:R-:W-:Y:S02]  /*3c80*/  IMAD.MOV.U32 R33, RZ, RZ, R49 ;  /* 0x000000ffff217224 */ /* 0x000fe400078e0031 */
[----:B------:R-:W-:-:S07]  /*3c90*/  IMAD.MOV.U32 R12, RZ, RZ, -0x1 ;  /* 0xffffffffff0c7424 */ /* 0x000fce00078e00ff */
[----:B01234-:R-:W-:Y:S05]  /*3ca0*/  WARPSYNC.COLLECTIVE R12, `(.L_x_2085) ;  /* 0x000000000c087348 */ /* 0x01ffea0003c00000 */
[----:B------:R0:W0:Y:S02]  /*3cb0*/  SHFL.IDX P6, R12, R14, R33, R35 ;  /* 0x000000210e0c7389 */ /* 0x00002400000c0023 */
[----:B01234-:R-:W-:Y:S05]  /*3cc0*/  ENDCOLLECTIVE ;  /* 0x000000000000791b */ /* 0x01ffea0003800000 */
.L_x_2085:
[----:B------:R-:W-:Y:S05]  /*3cd0*/  BSYNC B2 ;  /* 0x0000000000027941 */ /* 0x000fea0003800000 */
.L_x_2084:
[----:B------:R-:W-:Y:S05]  /*3ce0*/  BRA `(.L_x_2086) ;  /* 0xffffffe000107947 */ /* 0x000fea000383ffff */
.L_x_2045:
[----:B------:R-:W-:Y:S01]  /*3cf0*/  BSSY B2, `(.L_x_2087) ;  /* 0x0000007000027945 */ /* 0x000fe20003800000 */
[----:B------:R-:W-:Y:S01]  /*3d00*/  IMAD.MOV.U32 R33, RZ, RZ, R48 ;  /* 0x000000ffff217224 */ /* 0x000fe200078e0030 */
[----:B------:R-:W-:Y:S01]  /*3d10*/  MOV R35, 0x101f ;  /* 0x0000101f00237802 */ /* 0x000fe20000000f00 */
[----:B------:R-:W-:-:S07]  /*3d20*/  IMAD.MOV.U32 R12, RZ, RZ, -0x1 ;  /* 0xffffffffff0c7424 */ /* 0x000fce00078e00ff */
[----:B01234-:R-:W-:Y:S05]  /*3d30*/  WARPSYNC.COLLECTIVE R12, `(.L_x_2088) ;  /* 0x000000000c087348 */ /* 0x01ffea0003c00000 */
[----:B------:R0:W0:Y:S02]  /*3d40*/  SHFL.IDX P6, R12, R14, R33, R35 ;  /* 0x000000210e0c7389 */ /* 0x00002400000c0023 */
[----:B01234-:R-:W-:Y:S05]  /*3d50*/  ENDCOLLECTIVE ;  /* 0x000000000000791b */ /* 0x01ffea0003800000 */
.L_x_2088:
[----:B------:R-:W-:Y:S05]  /*3d60*/  BSYNC B2 ;  /* 0x0000000000027941 */ /* 0x000fea0003800000 */
.L_x_2087:
[----:B------:R-:W-:Y:S05]  /*3d70*/  BRA `(.L_x_2089) ;  /* 0xffffffe000047947 */ /* 0x000fea000383ffff */
.L_x_2047:
[----:B------:R-:W-:Y:S01]  /*3d80*/  HFMA2 R35, -RZ, RZ, 0, 0.000503063201904296875 ;  /* 0x0000101fff237431 */ /* 0x000fe200000001ff */
[----:B------:R-:W-:Y:S01]  /*3d90*/  BSSY B2, `(.L_x_2090) ;  /* 0x0000006000027945 */ /* 0x000fe20003800000 */
[----:B------:R-:W-:Y:S02]  /*3da0*/  IMAD.MOV.U32 R33, RZ, RZ, R47 ;  /* 0x000000ffff217224 */ /* 0x000fe400078e002f */
[----:B------:R-:W-:-:S07]  /*3db0*/  IMAD.MOV.U32 R12, RZ, RZ, -0x1 ;  /* 0xffffffffff0c7424 */ /* 0x000fce00078e00ff */
[----:B01234-:R-:W-:Y:S05]  /*3dc0*/  WARPSYNC.COLLECTIVE R12, `(.L_x_2091) ;  /* 0x000000000c087348 */ /* 0x01ffea0003c00000 */
[----:B------:R0:W0:Y:S02]  /*3dd0*/  SHFL.IDX P6, R12, R14, R33, R35 ;  /* 0x000000210e0c7389 */ /* 0x00002400000c0023 */
[----:B01234-:R-:W-:Y:S05]  /*3de0*/  ENDCOLLECTIVE ;  /* 0x000000000000791b */ /* 0x01ffea0003800000 */
.L_x_2091:
[----:B------:R-:W-:Y:S05]  /*3df0*/  BSYNC B2 ;  /* 0x0000000000027941 */ /* 0x000fea0003800000 */
.L_x_2090:
[----:B------:R-:W-:Y:S05]  /*3e00*/  BRA `(.L_x_2092) ;  /* 0xffffffdc00f87947 */ /* 0x000fea000383ffff */
.L_x_2049:
[----:B------:R-:W-:Y:S01]  /*3e10*/  BSSY B2, `(.L_x_2093) ;  /* 0x0000007000027945 */ /* 0x000fe20003800000 */
[----:B------:R-:W-:Y:S01]  /*3e20*/  IMAD.MOV.U32 R33, RZ, RZ, R46 ;  /* 0x000000ffff217224 */ /* 0x000fe200078e002e */
[----:B------:R-:W-:Y:S01]  /*3e30*/  MOV R35, 0x101f ;  /* 0x0000101f00237802 */ /* 0x000fe20000000f00 */
[----:B------:R-:W-:-:S07]  /*3e40*/  IMAD.MOV.U32 R12, RZ, RZ, -0x1 ;  /* 0xffffffffff0c7424 */ /* 0x000fce00078e00ff */
[----:B01234-:R-:W-:Y:S05]  /*3e50*/  WARPSYNC.COLLECTIVE R12, `(.L_x_2094) ;  /* 0x000000000c087348 */ /* 0x01ffea0003c00000 */
[----:B------:R0:W0:Y:S02]  /*3e60*/  SHFL.IDX P6, R12, R14, R33, R35 ;  /* 0x000000210e0c7389 */ /* 0x00002400000c0023 */
[----:B01234-:R-:W-:Y:S05]  /*3e70*/  ENDCOLLECTIVE ;  /* 0x000000000000791b */ /* 0x01ffea0003800000 */
.L_x_2094:
[----:B------:R-:W-:Y:S05]  /*3e80*/  BSYNC B2 ;  /* 0x0000000000027941 */ /* 0x000fea0003800000 */
.L_x_2093:
[----:B------:R-:W-:Y:S05]  /*3e90*/  BRA `(.L_x_2095) ;  /* 0xffffffdc00ec7947 */ /* 0x000fea000383ffff */
.L_x_2051:
[----:B------:R-:W-:Y:S01]  /*3ea0*/  HFMA2 R35, -RZ, RZ, 0, 0.000503063201904296875 ;  /* 0x0000101fff237431 */ /* 0x000fe200000001ff */
[----:B------:R-:W-:Y:S01]  /*3eb0*/  BSSY B2, `(.L_x_2096) ;  /* 0x0000006000027945 */ /* 0x000fe20003800000 */
[----:B------:R-:W-:Y:S02]  /*3ec0*/  IMAD.MOV.U32 R33, RZ, RZ, R45 ;  /* 0x000000ffff217224 */ /* 0x000fe400078e002d */
[----:B------:R-:W-:-:S07]  /*3ed0*/  IMAD.MOV.U32 R12, RZ, RZ, -0x1 ;  /* 0xffffffffff0c7424 */ /* 0x000fce00078e00ff */
[----:B01234-:R-:W-:Y:S05]  /*3ee0*/  WARPSYNC.COLLECTIVE R12, `(.L_x_2097) ;  /* 0x000000000c087348 */ /* 0x01ffea0003c00000 */
[----:B------:R0:W0:Y:S02]  /*3ef0*/  SHFL.IDX P6, R12, R14, R33, R35 ;  /* 0x000000210e0c7389 */ /* 0x00002400000c0023 */
[----:B01234-:R-:W-:Y:S05]  /*3f00*/  ENDCOLLECTIVE ;  /* 0x000000000000791b */ /* 0x01ffea0003800000 */
.L_x_2097:
[----:B------:R-:W-:Y:S05]  /*3f10*/  BSYNC B2 ;  /* 0x0000000000027941 */ /* 0x000fea0003800000 */
.L_x_2096:
[----:B------:R-:W-:Y:S05]  /*3f20*/  BRA `(.L_x_2098) ;  /* 0xffffffdc00e07947 */ /* 0x000fea000383ffff */
.L_x_2053:
[----:B------:R-:W-:Y:S01]  /*3f30*/  BSSY B2, `(.L_x_2099) ;  /* 0x0000007000027945 */ /* 0x000fe20003800000 */
[----:B------:R-:W-:Y:S01]  /*3f40*/  IMAD.MOV.U32 R33, RZ, RZ, R44 ;  /* 0x000000ffff217224 */ /* 0x000fe200078e002c */
[----:B------:R-:W-:Y:S01]  /*3f50*/  MOV R35, 0x101f ;  /* 0x0000101f00237802 */ /* 0x000fe20000000f00 */
[----:B------:R-:W-:-:S07]  /*3f60*/  IMAD.MOV.U32 R12, RZ, RZ, -0x1 ;  /* 0xffffffffff0c7424 */ /* 0x000fce00078e00ff */
[----:B01234-:R-:W-:Y:S05]  /*3f70*/  WARPSYNC.COLLECTIVE R12, `(.L_x_2100) ;  /* 0x000000000c087348 */ /* 0x01ffea0003c00000 */
[----:B------:R0:W0:Y:S02]  /*3f80*/  SHFL.IDX P6, R12, R14, R33, R35 ;  /* 0x000000210e0c7389 */ /* 0x00002400000c0023 */
[----:B01234-:R-:W-:Y:S05]  /*3f90*/  ENDCOLLECTIVE ;  /* 0x000000000000791b */ /* 0x01ffea0003800000 */
.L_x_2100:
[----:B------:R-:W-:Y:S05]  /*3fa0*/  BSYNC B2 ;  /* 0x0000000000027941 */ /* 0x000fea0003800000 */
.L_x_2099:
[----:B------:R-:W-:Y:S05]  /*3fb0*/  BRA `(.L_x_2101) ;  /* 0xffffffdc00d47947 */ /* 0x000fea000383ffff */
.L_x_2055:
[----:B------:R-:W-:Y:S01]  /*3fc0*/  HFMA2 R35, -RZ, RZ, 0, 0.000503063201904296875 ;  /* 0x0000101fff237431 */ /* 0x000fe200000001ff */
[----:B------:R-:W-:Y:S01]  /*3fd0*/  BSSY B2, `(.L_x_2102) ;  /* 0x0000006000027945 */ /* 0x000fe20003800000 */
[----:B------:R-:W-:Y:S02]  /*3fe0*/  IMAD.MOV.U32 R33, RZ, RZ, R43 ;  /* 0x000000ffff217224 */ /* 0x000fe400078e002b */
[----:B------:R-:W-:-:S07]  /*3ff0*/  IMAD.MOV.U32 R12, RZ, RZ, -0x1 ;  /* 0xffffffffff0c7424 */ /* 0x000fce00078e00ff */
[----:B01234-:R-:W-:Y:S05]  /*4000*/  WARPSYNC.COLLECTIVE R12, `(.L_x_2103) ;  /* 0x000000000c087348 */ /* 0x01ffea0003c00000 */
[----:B------:R0:W0:Y:S02]  /*4010*/  SHFL.IDX P6, R12, R14, R33, R35 ;  /* 0x000000210e0c7389 */ /* 0x00002400000c0023 */
[----:B01234-:R-:W-:Y:S05]  /*4020*/  ENDCOLLECTIVE ;  /* 0x000000000000791b */ /* 0x01ffea0003800000 */
.L_x_2103:
[----:B------:R-:W-:Y:S05]  /*4030*/  BSYNC B2 ;  /* 0x0000000000027941 */ /* 0x000fea0003800000 */
.L_x_2102:
[----:B------:R-:W-:Y:S05]  /*4040*/  BRA `(.L_x_2104) ;  /* 0xffffffdc00c87947 */ /* 0x000fea000383ffff */
.L_x_2057:
[----:B------:R-:W-:Y:S01]  /*4050*/  BSSY B2, `(.L_x_2105) ;  /* 0x0000007000027945 */ /* 0x000fe20003800000 */
[----:B------:R-:W-:Y:S01]  /*4060*/  IMAD.MOV.U32 R33, RZ, RZ, R42 ;  /* 0x000000ffff217224 */ /* 0x000fe200078e002a */
[----:B------:R-:W-:Y:S01]  /*4070*/  MOV R35, 0x101f ;  /* 0x0000101f00237802 */ /* 0x000fe20000000f00 */
[----:B------:R-:W-:-:S07]  /*4080*/  IMAD.MOV.U32 R12, RZ, RZ, -0x1 ;  /* 0xffffffffff0c7424 */ /* 0x000fce00078e00ff */
[----:B01234-:R-:W-:Y:S05]  /*4090*/  WARPSYNC.COLLECTIVE R12, `(.L_x_2106) ;  /* 0x000000000c087348 */ /* 0x01ffea0003c00000 */
[----:B------:R0:W0:Y:S02]  /*40a0*/  SHFL.IDX P6, R12, R14, R33, R35 ;  /* 0x000000210e0c7389 */ /* 0x00002400000c0023 */
[----:B01234-:R-:W-:Y:S05]  /*40b0*/  ENDCOLLECTIVE ;  /* 0x000000000000791b */ /* 0x01ffea0003800000 */
.L_x_2106:
[----:B------:R-:W-:Y:S05]  /*40c0*/  BSYNC B2 ;  /* 0x0000000000027941 */ /* 0x000fea0003800000 */
.L_x_2105:
[----:B------:R-:W-:Y:S05]  /*40d0*/  BRA `(.L_x_2107) ;  /* 0xffffffdc00bc7947 */ /* 0x000fea000383ffff */
.L_x_2059:
[----:B------:R-:W-:Y:S01]  /*40e0*/  HFMA2 R35, -RZ, RZ, 0, 0.000503063201904296875 ;  /* 0x0000101fff237431 */ /* 0x000fe200000001ff */
[----:B------:R-:W-:Y:S01]  /*40f0*/  BSSY B2, `(.L_x_2108) ;  /* 0x0000006000027945 */ /* 0x000fe20003800000 */
[----:B------:R-:W-:Y:S02]  /*4100*/  IMAD.MOV.U32 R33, RZ, RZ, R41 ;  /* 0x000000ffff217224 */ /* 0x000fe400078e0029 */
[----:B------:R-:W-:-:S07]  /*4110*/  IMAD.MOV.U32 R12, RZ, RZ, -0x1 ;  /* 0xffffffffff0c7424 */ /* 0x000fce00078e00ff */
[----:B01234-:R-:W-:Y:S05]  /*4120*/  WARPSYNC.COLLECTIVE R12, `(.L_x_2109) ;  /* 0x000000000c087348 */ /* 0x01ffea0003c00000 */
[----:B------:R0:W0:Y:S02]  /*4130*/  SHFL.IDX P6, R12, R14, R33, R35 ;  /* 0x000000210e0c7389 */ /* 0x00002400000c0023 */
[----:B01234-:R-:W-:Y:S05]  /*4140*/  ENDCOLLECTIVE ;  /* 0x000000000000791b */ /* 0x01ffea0003800000 */
.L_x_2109:
[----:B------:R-:W-:Y:S05]  /*4150*/  BSYNC B2 ;  /* 0x0000000000027941 */ /* 0x000fea0003800000 */
.L_x_2108:
[----:B------:R-:W-:Y:S05]  /*4160*/  BRA `(.L_x_2110) ;  /* 0xffffffdc00b07947 */ /* 0x000fea000383ffff */
        .weak           $__internal_61_$__cuda_sm20_div_s16
        .type           $__internal_61_$__cuda_sm20_div_s16,@function
        .size           $__internal_61_$__cuda_sm20_div_s16,($__internal_62_$__cuda_sm20_div_u16 - $__internal_61_$__cuda_sm20_div_s16)
$__internal_61_$__cuda_sm20_div_s16:
        /* <DEDUP_REMOVED lines=24> */
[----:B------:R-:W-:Y:S05]  /*42f0*/  RET.REL.NODEC R2 `(_Z9cuda_gemmIiLi128ELi4ELi1ELi2048ELi16ELi16ELi64ELi1ELi0EEviiiPT_S1_S1_iii) ;  /* 0xffffffbc02407950 */ /* 0x000fea0003c3ffff */
        .weak           $__internal_62_$__cuda_sm20_div_u16
        .type           $__internal_62_$__cuda_sm20_div_u16,@function
        .size           $__internal_62_$__cuda_sm20_div_u16,(.L_x_38565 - $__internal_62_$__cuda_sm20_div_u16)
$__internal_62_$__cuda_sm20_div_u16:
        /* <DEDUP_REMOVED lines=9> */
[----:B------:R-:W-:-:S05]  /*4390*/  MOV R2, R5 ;  /* 0x0000000500027202 */ /* 0x000fca0000000f00 */
        /* <DEDUP_REMOVED lines=8> */
[----:B------:R-:W-:Y:S06]  /*4420*/  RET.REL.NODEC R2 `(_Z9cuda_gemmIiLi128ELi4ELi1ELi2048ELi16ELi16ELi64ELi1ELi0EEviiiPT_S1_S1_iii) ;  /* 0xffffffb802f47950 */ /* 0x000fec0003c3ffff */
.L_x_2111:
        /* <DEDUP_REMOVED lines=13> */
.L_x_38565:


//--------------------- .text._Z9cuda_gemmIiLi128ELi4ELi1ELi2048ELi16ELi16ELi64ELi0ELi1EEviiiPT_S1_S1_iii --------------------------
	.section	.text._Z9cuda_gemmIiLi128ELi4ELi1ELi2048ELi16ELi16ELi64ELi0ELi1EEviiiPT_S1_S1_iii,"ax",@progbits
	.align	128
        .global         _Z9cuda_gemmIiLi128ELi4ELi1ELi2048ELi16ELi16ELi64ELi0ELi1EEviiiPT_S1_S1_iii
        .type           _Z9cuda_gemmIiLi128ELi4ELi1ELi2048ELi16ELi16ELi64ELi0ELi1EEviiiPT_S1_S1_iii,@function
        .size           _Z9cuda_gemmIiLi128ELi4ELi1ELi2048ELi16ELi16ELi64ELi0ELi1EEviiiPT_S1_S1_iii,(.L_x_38566 - _Z9cuda_gemmIiLi128ELi4ELi1ELi2048ELi16ELi16ELi64ELi0ELi1EEviiiPT_S1_S1_iii)
        .other          _Z9cuda_gemmIiLi128ELi4ELi1ELi2048ELi16ELi16ELi64ELi0ELi1EEviiiPT_S1_S1_iii,@"STO_CUDA_ENTRY STV_DEFAULT"
_Z9cuda_gemmIiLi128ELi4ELi1ELi2048ELi16ELi16ELi64ELi0ELi1EEviiiPT_S1_S1_iii:
.text._Z9cuda_gemmIiLi128ELi4ELi1ELi2048ELi16ELi16ELi64ELi0ELi1EEviiiPT_S1_S1_iii:
        /* <DEDUP_REMOVED lines=8> */
[----:B------:R-:W-:Y:S05]  /*0080*/  CALL.REL.NOINC `($__internal_63_$__cuda_sm20_div_u16) ;  /* 0x0000003400b47944 */ /* 0x000fea0003c00000 */
        /* <DEDUP_REMOVED lines=14> */
.L_x_2114:
        /* <DEDUP_REMOVED lines=13> */
.L_x_2113:
[----:B0-----:R-:W-:Y:S05]  /*0240*/  BSYNC.RECONVERGENT B0 ;  /* 0x0000000000007941 */ /* 0x001fea0003800200 */
.L_x_2112:
[----:B------:R-:W-:Y:S04]  /*0250*/  BSSY.RECONVERGENT B0, `(.L_x_2115) ;  /* 0x000002c000007945 */ /* 0x000fe80003800200 */
[----:B------:R-:W-:Y:S05]  /*0260*/  @!P0 BRA `(.L_x_2116) ;  /* 0x0000000000a88947 */ /* 0x000fea0003800000 */
[----:B------:R-:W0:Y:S01]  /*0270*/  S2R R7, SR_CgaCtaId ;  /* 0x0000000000077919 */ /* 0x000e220000008800 */
[----:B-1----:R-:W1:Y:S01]  /*0280*/  LDC.64 R4, c[0x0][0x398] ;  /* 0x0000e600ff047b82 */ /* 0x002e620000000a00 */
[----:B------:R-:W-:-:S04]  /*0290*/  MOV R0, 0x400 ;  /* 0x0000040000007802 */ /* 0x000fc80000000f00 */
[----:B0-----:R-:W-:-:S07]  /*02a0*/  LEA R16, R7, R0, 0x18 ;  /* 0x0000000007107211 */ /* 0x001fce00078ec0ff */
.L_x_2117:
[C---:B------:R-:W-:Y:S01]  /*02b0*/  IADD3 R23, PT, PT, R15.reuse, UR11, RZ ;  /* 0x0000000b0f177c10 */ /* 0x040fe2000fffe0ff */
[----:B01----:R-:W-:-:S03]  /*02c0*/  IMAD.WIDE.U32 R12, R15, 0x4, R4 ;  /* 0x000000040f0c7825 */ /* 0x003fc600078e0004 */
[C---:B------:R-:W-:Y:S01]  /*02d0*/  IADD3 R17, PT, PT, R23.reuse, UR11, RZ ;  /* 0x0000000b17117c10 */ /* 0x040fe2000fffe0ff */
[--C-:B------:R-:W-:Y:S02]  /*02e0*/  IMAD.WIDE.U32 R6, R23, 0x4, R4.reuse ;  /* 0x0000000417067825 */ /* 0x100fe400078e0004 */
[----:B------:R0:W2:Y:S01]  /*02f0*/  LDG.E R12, desc[UR12][R12.64] ;  /* 0x0000000c0c0c7981 */ /* 0x0000a2000c1e1900 */
[C---:B------:R-:W-:Y:S01]  /*0300*/  IADD3 R19, PT, PT, R17.reuse, UR11, RZ ;  /* 0x0000000b11137c10 */ /* 0x040fe2000fffe0ff */
[--C-:B------:R-:W-:Y:S02]  /*0310*/  IMAD.WIDE.U32 R8, R17, 0x4, R4.reuse ;  /* 0x0000000411087825 */ /* 0x100fe400078e0004 */
[----:B------:R-:W3:Y:S02]  /*0320*/  LDG.E R6, desc[UR12][R6.64] ;  /* 0x0000000c06067981 */ /* 0x000ee4000c1e1900 */
[----:B------:R-:W-:Y:S02]  /*0330*/  IMAD.WIDE.U32 R10, R19, 0x4, R4 ;  /* 0x00000004130a7825 */ /* 0x000fe400078e0004 */
[----:B------:R1:W4:Y:S04]  /*0340*/  LDG.E R8, desc[UR12][R8.64] ;  /* 0x0000000c08087981 */ /* 0x000328000c1e1900 */
[----:B------:R5:W4:Y:S01]  /*0350*/  LDG.E R10, desc[UR12][R10.64] ;  /* 0x0000000c0a0a7981 */ /* 0x000b22000c1e1900 */
[----:B------:R-:W-:-:S02]  /*0360*/  SHF.R.U32.HI R2, RZ, 0x2, R15 ;  /* 0x00000002ff027819 */ /* 0x000fc4000001160f */
[----:B------:R-:W-:Y:S02]  /*0370*/  LOP3.LUT R21, R15, 0xf, RZ, 0xc0, !PT ;  /* 0x0000000f0f157812 */ /* 0x000fe400078ec0ff */
        /* <DEDUP_REMOVED lines=8> */
[----:B-----5:R-:W-:Y:S01]  /*0400*/  SHF.R.U32.HI R11, RZ, 0x2, R19 ;  /* 0x00000002ff0b7819 */ /* 0x020fe20000011613 */
[--C-:B------:R-:W-:Y:S01]  /*0410*/  IMAD R13, R13, 0x44, R16.reuse ;  /* 0x000000440d0d7824 */ /* 0x100fe200078e0210 */
[----:B------:R-:W-:Y:S01]  /*0420*/  LOP3.LUT R7, R2, 0x3ffffffc, RZ, 0xc0, !PT ;  /* 0x3ffffffc02077812 */ /* 0x000fe200078ec0ff */
[----:B------:R-:W-:Y:S01]  /*0430*/  IMAD R9, R9, 0x44, R16 ;  /* 0x0000004409097824 */ /* 0x000fe200078e0210 */
        /* <DEDUP_REMOVED lines=10> */
[----:B----4-:R0:W-:Y:S04]  /*04e0*/  STS [R13], R8 ;  /* 0x000000080d007388 */ /* 0x0101e80000000800 */
[----:B------:R0:W-:Y:S01]  /*04f0*/  STS [R9], R10 ;  /* 0x0000000a09007388 */ /* 0x0001e20000000800 */
[----:B------:R-:W-:Y:S05]  /*0500*/  @!P0 BRA `(.L_x_2117) ;  /* 0xfffffffc00688947 */ /* 0x000fea000383ffff */
.L_x_2116:
[----:B------:R-:W-:Y:S05]  /*0510*/  BSYNC.RECONVERGENT B0 ;  /* 0x0000000000007941 */ /* 0x000fea0003800200 */
.L_x_2115:
[----:B------:R-:W2:Y:S01]  /*0520*/  S2UR UR4, SR_CTAID.Y ;  /* 0x00000000000479c3 */ /* 0x000ea20000002600 */
[----:B------:R-:W3:Y:S02]  /*0530*/  LDCU UR14, c[0x0][0x374] ;  /* 0x00006e80ff0e77ac */ /* 0x000ee40008000800 */
[----:B---3--:R-:W-:-:S04]  /*0540*/  USHF.L.U32 UR5, UR14, 0x2, URZ ;  /* 0x000000020e057899 */ /* 0x008fc800080006ff */
[----:B--2---:R-:W-:-:S06]  /*0550*/  UISETP.GE.U32.AND UP0, UPT, UR4, UR5, UPT ;  /* 0x000000050400728c */ /* 0x004fcc000bf06070 */
[----:B------:R-:W-:-:S13]  /*0560*/  PLOP3.LUT P0, PT, PT, PT, UP0, 0x80, 0x8 ;  /* 0x000000000008781c */ /* 0x000fda0003f0f008 */
[----:B------:R-:W-:Y:S05]  /*0570*/  @P0 EXIT ;  /* 0x000000000000094d */ /* 0x000fea0003800000 */
[----:B------:R-:W2:Y:S01]  /*0580*/  S2UR UR5, SR_CTAID.X ;  /* 0x00000000000579c3 */ /* 0x000ea20000002500 */
[C---:B------:R-:W-:Y:S01]  /*0590*/  SHF.L.U32 R0, R3.reuse, 0x2, RZ ;  /* 0x0000000203007819 */ /* 0x040fe200000006ff */
[----:B------:R-:W-:Y:S01]  /*05a0*/  USHF.L.U32 UR6, UR11, 0x2, URZ ;  /* 0x000000020b067899 */ /* 0x000fe200080006ff */
[----:B0-----:R-:W-:Y:S02]  /*05b0*/  SHF.L.U32 R6, R3, 0x4, RZ ;  /* 0x0000000403067819 */ /* 0x001fe400000006ff */
[----:B------:R-:W-:Y:S01]  /*05c0*/  LOP3.LUT R0, R0, 0x7ff, RZ, 0x3c, !PT ;  /* 0x000007ff00007812 */ /* 0x000fe200078e3cff */
[----:B------:R-:W-:Y:S01]  /*05d0*/  ULOP3.LUT UR8, UR6, 0xffff, URZ, 0xc0, !UPT ;  /* 0x0000ffff06087892 */ /* 0x000fe2000f8ec0ff */
[----:B------:R-:W-:Y:S02]  /*05e0*/  MOV R10, 0x660 ;  /* 0x00000660000a7802 */ /* 0x000fe40000000f00 */
[----:B------:R-:W-:-:S03]  /*05f0*/  IADD3 R2, PT, PT, R0, -UR6, RZ ;  /* 0x8000000600027c10 */ /* 0x000fc6000fffe0ff */
[----:B-1----:R-:W-:Y:S02]  /*0600*/  MOV R9, UR8 ;  /* 0x0000000800097c02 */ /* 0x002fe40008000f00 */
[----:B------:R-:W-:Y:S01]  /*0610*/  LOP3.LUT R8, R2, 0xffff, RZ, 0xc0, !PT ;  /* 0x0000ffff02087812 */ /* 0x000fe200078ec0ff */
[----:B--2---:R-:W-:Y:S02]  /*0620*/  USHF.L.U32 UR7, UR5, 0x7, URZ ;  /* 0x0000000705077899 */ /* 0x004fe400080006ff */
[----:B------:R-:W-:-:S04]  /*0630*/  USHF.L.U32 UR5, UR5, 0xb, URZ ;  /* 0x0000000b05057899 */ /* 0x000fc800080006ff */
[----:B------:R-:W-:-:S08]  /*0640*/  LOP3.LUT R0, R3, UR7, RZ, 0xfc, !PT ;  /* 0x0000000703007c12 */ /* 0x000fd0000f8efcff */
[----:B------:R-:W-:Y:S05]  /*0650*/  CALL.REL.NOINC `($__internal_63_$__cuda_sm20_div_u16) ;  /* 0x0000003000407944 */ /* 0x000fea0003c00000 */
[----:B------:R-:W0:Y:S01]  /*0660*/  S2UR UR9, SR_CgaCtaId ;  /* 0x00000000000979c3 */ /* 0x000e220000008800 */
[----:B------:R-:W1:Y:S01]  /*0670*/  LDCU UR8, c[0x0][0x388] ;  /* 0x00007100ff0877ac */ /* 0x000e620008000800 */
[C---:B------:R-:W-:Y:S02]  /*0680*/  IADD3 R4, PT, PT, R3.reuse, 0x3, RZ ;  /* 0x0000000303047810 */ /* 0x040fe40007ffe0ff */
[C---:B------:R-:W-:Y:S01]  /*0690*/  IADD3 R20, PT, PT, R3.reuse, 0x4, RZ ;  /* 0x0000000403147810 */ /* 0x040fe20007ffe0ff */
[----:B------:R-:W-:Y:S01]  /*06a0*/  UMOV UR6, 0x400 ;  /* 0x0000040000067882 */ /* 0x000fe20000000000 */
[C---:B------:R-:W-:Y:S01]  /*06b0*/  IADD3 R21, PT, PT, R3.reuse, 0xb, RZ ;  /* 0x0000000b03157810 */ /* 0x040fe20007ffe0ff */
[----:B------:R-:W-:Y:S01]  /*06c0*/  UIADD3 UR6, UPT, UPT, UR6, 0x480, URZ ;  /* 0x0000048006067890 */ /* 0x000fe2000fffe0ff */
[C---:B------:R-:W-:Y:S02]  /*06d0*/  IADD3 R22, PT, PT, R3.reuse, 0xc, RZ ;  /* 0x0000000c03167810 */ /* 0x040fe40007ffe0ff */
[----:B------:R-:W-:-:S02]  /*06e0*/  IADD3 R23, PT, PT, R3, 0xd, RZ ;  /* 0x0000000d03177810 */ /* 0x000fc40007ffe0ff */
[C---:B------:R-:W-:Y:S02]  /*06f0*/  IADD3 R24, PT, PT, R3.reuse, 0xe, RZ ;  /* 0x0000000e03187810 */ /* 0x040fe40007ffe0ff */
[----:B------:R-:W-:Y:S02]  /*0700*/  IADD3 R25, PT, PT, R3, -0x1, RZ ;  /* 0xffffffff03197810 */ /* 0x000fe40007ffe0ff */
[----:B------:R-:W-:Y:S02]  /*0710*/  LOP3.LUT R3, R4, 0xf, RZ, 0xc0, !PT ;  /* 0x0000000f04037812 */ /* 0x000fe400078ec0ff */
[----:B------:R-:W-:Y:S01]  /*0720*/  LOP3.LUT R20, R20, 0xf, RZ, 0xc0, !PT ;  /* 0x0000000f14147812 */ /* 0x000fe200078ec0ff */
[----:B-1----:R-:W-:Y:S01]  /*0730*/  USHF.R.S32.HI UR7, URZ, 0x1f, UR8 ;  /* 0x0000001fff077899 */ /* 0x002fe20008011408 */
[----:B------:R-:W-:Y:S02]  /*0740*/  LOP3.LUT R21, R21, 0xf, RZ, 0xc0, !PT ;  /* 0x0000000f15157812 */ /* 0x000fe400078ec0ff */
[----:B------:R-:W-:Y:S01]  /*0750*/  LOP3.LUT R22, R22, 0xf, RZ, 0xc0, !PT ;  /* 0x0000000f16167812 */ /* 0x000fe200078ec0ff */
[----:B------:R-:W-:Y:S01]  /*0760*/  ULEA.HI UR7, UR7, UR8, URZ, 0xb ;  /* 0x0000000807077291 */ /* 0x000fe2000f8f58ff */
[----:B------:R-:W-:Y:S01]  /*0770*/  LOP3.LUT R23, R23, 0xf, RZ, 0xc0, !PT ;  /* 0x0000000f17177812 */ /* 0x000fe200078ec0ff */
[----:B0-----:R-:W-:Y:S01]  /*0780*/  ULEA UR6, UR9, UR6, 0x18 ;  /* 0x0000000609067291 */ /* 0x001fe2000f8ec0ff */
[----:B------:R-:W-:Y:S01]  /*0790*/  LOP3.LUT R24, R24, 0xf, RZ, 0xc0, !PT ;  /* 0x0000000f18187812 */ /* 0x000fe200078ec0ff */
[----:B------:R-:W-:Y:S01]  /*07a0*/  USHF.R.S32.HI UR7, URZ, 0xb, UR7 ;  /* 0x0000000bff077899 */ /* 0x000fe20008011407 */
[----:B------:R-:W-:-:S02]  /*07b0*/  LOP3.LUT R25, R25, 0xf, RZ, 0xc0, !PT ;  /* 0x0000000f19197812 */ /* 0x000fc400078ec0ff */
        /* <DEDUP_REMOVED lines=8> */
[----:B------:R-:W-:Y:S02]  /*0840*/  LEA R26, R26, UR6, 0x2 ;  /* 0x000000061a1a7c11 */ /* 0x000fe4000f8e10ff */
[----:B------:R-:W-:Y:S02]  /*0850*/  LEA R27, R27, UR6, 0x2 ;  /* 0x000000061b1b7c11 */ /* 0x000fe4000f8e10ff */
[----:B------:R-:W-:Y:S02]  /*0860*/  LEA R28, R28, UR6, 0x2 ;  /* 0x000000061c1c7c11 */ /* 0x000fe4000f8e10ff */
[----:B------:R-:W-:-:S02]  /*0870*/  LEA R29, R29, UR6, 0x2 ;  /* 0x000000061d1d7c11 */ /* 0x000fc4000f8e10ff */
[----:B------:R-:W-:Y:S02]  /*0880*/  LEA R30, R30, UR6, 0x2 ;  /* 0x000000061e1e7c11 */ /* 0x000fe4000f8e10ff */
[----:B------:R-:W-:Y:S02]  /*0890*/  LEA R31, R31, UR6, 0x2 ;  /* 0x000000061f1f7c11 */ /* 0x000fe4000f8e10ff */
[----:B------:R-:W-:-:S07]  /*08a0*/  LEA R32, R32, UR6, 0x2 ;  /* 0x0000000620207c11 */ /* 0x000fce000f8e10ff */
.L_x_2122:
[----:B0-----:R-:W0:Y:S01]  /*08b0*/  S2R R33, SR_TID.X ;  /* 0x0000000000217919 */ /* 0x001e220000002100 */
[----:B------:R-:W1:Y:S01]  /*08c0*/  LDC R14, c[0x0][0x360] ;  /* 0x0000d800ff0e7b82 */ /* 0x000e620000000800 */
[----:B------:R-:W-:Y:S01]  /*08d0*/  ISETP.NE.AND P0, PT, R2, 0x2, PT ;  /* 0x000000020200780c */ /* 0x000fe20003f05270 */
[----:B------:R-:W-:Y:S01]  /*08e0*/  USHF.L.U32 UR10, UR11, 0x2, URZ ;  /* 0x000000020b0a7899 */ /* 0x000fe200080006ff */
[----:B------:R-:W-:Y:S05]  /*08f0*/  BSSY.RECONVERGENT B0, `(.L_x_2118) ;  /* 0x0000025000007945 */ /* 0x000fea0003800200 */
[----:B------:R-:W2:Y:S08]  /*0900*/  LDC R35, c[0x0][0x388] ;  /* 0x0000e200ff237b82 */ /* 0x000eb00000000800 */
[----:B------:R-:W3:Y:S01]  /*0910*/  S2UR UR9, SR_CgaCtaId ;  /* 0x00000000000979c3 */ /* 0x000ee20000008800 */
[----:B0-----:R-:W-:Y:S01]  /*0920*/  SHF.L.U32 R34, R33, 0x2, RZ ;  /* 0x0000000221227819 */ /* 0x001fe200000006ff */
[----:B------:R-:W-:Y:S06]  /*0930*/  @!P0 BRA `(.L_x_2119) ;  /* 0x0000000000808947 */ /* 0x000fec0003800000 */
[----:B------:R-:W0:Y:S01]  /*0940*/  LDC.64 R8, c[0x0][0x390] ;  /* 0x0000e400ff087b82 */ /* 0x000e220000000a00 */
[----:B------:R-:W-:-:S05]  /*0950*/  MOV R10, UR5 ;  /* 0x00000005000a7c02 */ /* 0x000fca0008000f00 */
[----:B--2---:R-:W-:-:S05]  /*0960*/  IMAD R10, R35, UR4, R10 ;  /* 0x00000004230a7c24 */ /* 0x004fca000f8e020a */
[----:B------:R-:W-:-:S05]  /*0970*/  IADD3 R5, PT, PT, R34, R10, RZ ;  /* 0x0000000a22057210 */ /* 0x000fca0007ffe0ff */
        /* <DEDUP_REMOVED lines=13> */
[C---:B------:R-:W-:Y:S02]  /*0a50*/  IADD3 R13, PT, PT, R34.reuse, UR10, RZ ;  /* 0x0000000a220d7c10 */ /* 0x040fe4000fffe0ff */
[----:B0-----:R-:W-:-:S05]  /*0a60*/  IADD3 R5, PT, PT, R34, R10, RZ ;  /* 0x0000000a22057210 */ /* 0x001fca0007ffe0ff */
[----:B------:R-:W-:-:S04]  /*0a70*/  IMAD.WIDE R4, R5, 0x4, R8 ;  /* 0x0000000405047825 */ /* 0x000fc800078e0208 */
[----:B------:R-:W-:-:S05]  /*0a80*/  @P0 IADD3 R7, PT, PT, R13, R10, RZ ;  /* 0x0000000a0d070210 */ /* 0x000fca0007ffe0ff */
[----:B------:R-:W-:Y:S02]  /*0a90*/  @P0 IMAD.WIDE R8, R7, 0x4, R8 ;  /* 0x0000000407080825 */ /* 0x000fe400078e0208 */
[----:B------:R-:W2:Y:S04]  /*0aa0*/  LDG.E.128 R4, desc[UR12][R4.64] ;  /* 0x0000000c04047981 */ /* 0x000ea8000c1e1d00 */
[----:B------:R-:W4:Y:S01]  /*0ab0*/  @P0 LDG.E.128 R8, desc[UR12][R8.64] ;  /* 0x0000000c08080981 */ /* 0x000f22000c1e1d00 */
[----:B------:R-:W-:Y:S02]  /*0ac0*/  MOV R15, UR11 ;  /* 0x0000000b000f7c02 */ /* 0x000fe40008000f00 */
[----:B------:R-:W-:Y:S02]  /*0ad0*/  MOV R34, R13 ;  /* 0x0000000d00227202 */ /* 0x000fe40000000f00 */
[----:B------:R-:W-:-:S02]  /*0ae0*/  LEA R15, R15, R12, 0x4 ;  /* 0x0000000c0f0f7211 */ /* 0x000fc400078e20ff */
[----:B------:R-:W-:Y:S02]  /*0af0*/  MOV R12, UR11 ;  /* 0x0000000b000c7c02 */ /* 0x000fe40008000f00 */
[----:B------:R-:W-:Y:S02]  /*0b00*/  @P0 IADD3 R34, PT, PT, R13, UR10, RZ ;  /* 0x0000000a0d220c10 */ /* 0x000fe4000fffe0ff */
[----:B------:R-:W-:Y:S01]  /*0b10*/  @P0 LEA R12, R12, R15, 0x4 ;  /* 0x0000000f0c0c0211 */ /* 0x000fe200078e20ff */
[----:B--2---:R0:W-:Y:S04]  /*0b20*/  STS.128 [R15], R4 ;  /* 0x000000040f007388 */ /* 0x0041e80000000c00 */
[----:B----4-:R0:W-:Y:S02]  /*0b30*/  @P0 STS.128 [R12], R8 ;  /* 0x000000080c000388 */ /* 0x0101e40000000c00 */
.L_x_2119:
[----:B---3--:R-:W-:Y:S05]  /*0b40*/  BSYNC.RECONVERGENT B0 ;  /* 0x0000000000007941 */ /* 0x008fea0003800200 */
.L_x_2118:
[----:B------:R-:W-:Y:S01]  /*0b50*/  UMOV UR6, 0x400 ;  /* 0x0000040000067882 */ /* 0x000fe20000000000 */
[----:B0-----:R-:W-:Y:S01]  /*0b60*/  IADD3 R4, PT, PT, R34, UR5, RZ ;  /* 0x0000000522047c10 */ /* 0x001fe2000fffe0ff */
[----:B------:R-:W-:Y:S01]  /*0b70*/  UIADD3 UR8, UPT, UPT, UR6, 0x480, URZ ;  /* 0x0000048006087890 */ /* 0x000fe2000fffe0ff */
[----:B------:R-:W-:Y:S03]  /*0b80*/  BSSY.RECONVERGENT B0, `(.L_x_2120) ;  /* 0x0000028000007945 */ /* 0x000fe60003800200 */
[----:B------:R-:W-:Y:S01]  /*0b90*/  ULEA UR8, UR9, UR8, 0x18 ;  /* 0x0000000809087291 */ /* 0x000fe2000f8ec0ff */
[----:B--2---:R-:W-:-:S04]  /*0ba0*/  IMAD R35, R35, UR4, R4 ;  /* 0x0000000423237c24 */ /* 0x004fc8000f8e0204 */
[C---:B-1----:R-:W-:Y:S01]  /*0bb0*/  IMAD R37, R14.reuse, 0xc, R35 ;  /* 0x0000000c0e257824 */ /* 0x042fe200078e0223 */
[----:B------:R-:W-:Y:S02]  /*0bc0*/  LEA R39, R14, R35, 0x3 ;  /* 0x000000230e277211 */ /* 0x000fe400078e18ff */
[----:B------:R-:W-:Y:S02]  /*0bd0*/  IADD3 R41, PT, PT, R35, UR10, RZ ;  /* 0x0000000a23297c10 */ /* 0x000fe4000fffe0ff */
[----:B------:R-:W-:-:S07]  /*0be0*/  LEA R36, R34, UR8, 0x2 ;  /* 0x0000000822247c11 */ /* 0x000fce000f8e10ff */
.L_x_2121:
        /* <DEDUP_REMOVED lines=34> */
.L_x_2120:
[----:B------:R-:W-:Y:S01]  /*0e10*/  BAR.SYNC.DEFER_BLOCKING 0x0 ;  /* 0x0000000000007b1d */ /* 0x000fe20000010000 */
[C---:B------:R-:W-:Y:S01]  /*0e20*/  LOP3.LUT R65, R33.reuse, 0xf, RZ, 0xc0, !PT ;  /* 0x0000000f21417812 */ /* 0x040fe200078ec0ff */
[----:B------:R-:W-:Y:S01]  /*0e30*/  UIADD3 UR6, UPT, UPT, UR6, 0x480, URZ ;  /* 0x0000048006067890 */ /* 0x000fe2000fffe0ff */
[C---:B------:R-:W-:Y:S02]  /*0e40*/  SHF.L.U32 R6, R33.reuse, 0x4, RZ ;  /* 0x0000000421067819 */ /* 0x040fe400000006ff */
[----:B------:R-:W-:-:S03]  /*0e50*/  IADD3 R63, PT, PT, R33, 0x1, RZ ;  /* 0x00000001213f7810 */ /* 0x000fc60007ffe0ff */
[----:B------:R-:W0:Y:S01]  /*0e60*/  S2UR UR10, SR_CgaCtaId ;  /* 0x00000000000a79c3 */ /* 0x000e220000008800 */
[----:B------:R-:W-:Y:S01]  /*0e70*/  UMOV UR8, 0x400 ;  /* 0x0000040000087882 */ /* 0x000fe20000000000 */
[C---:B------:R-:W-:Y:S01]  /*0e80*/  LOP3.LUT R4, R6.reuse, 0xf, R33, 0xf8, !PT ;  /* 0x0000000f06047812 */ /* 0x040fe200078ef821 */
[----:B------:R-:W-:Y:S01]  /*0e90*/  ULEA UR8, UR9, UR8, 0x18 ;  /* 0x0000000809087291 */ /* 0x000fe2000f8ec0ff */
[----:B------:R-:W-:Y:S01]  /*0ea0*/  LOP3.LUT R63, R63, 0xf, RZ, 0xc0, !PT ;  /* 0x0000000f3f3f7812 */ /* 0x000fe200078ec0ff */
[----:B------:R-:W-:Y:S01]  /*0eb0*/  ULEA UR6, UR9, UR6, 0x18 ;  /* 0x0000000609067291 */ /* 0x000fe2000f8ec0ff */
[----:B------:R-:W-:Y:S02]  /*0ec0*/  IADD3 R51, PT, PT, R33, 0x2, RZ ;  /* 0x0000000221337810 */ /* 0x000fe40007ffe0ff */
[----:B------:R-:W-:Y:S02]  /*0ed0*/  LOP3.LUT R5, R6, R63, RZ, 0xfc, !PT ;  /* 0x0000003f06057212 */ /* 0x000fe400078efcff */
[----:B------:R-:W-:Y:S01]  /*0ee0*/  LEA R67, R65, UR8, 0x2 ;  /* 0x0000000841437c11 */ /* 0x000fe2000f8e10ff */
[----:B------:R-:W-:Y:S01]  /*0ef0*/  UMOV UR8, 0x400 ;  /* 0x0000040000087882 */ /* 0x000fe20000000000 */
[----:B------:R-:W-:Y:S01]  /*0f00*/  LOP3.LUT R51, R51, 0xf, RZ, 0xc0, !PT ;  /* 0x0000000f33337812 */ /* 0x000fe200078ec0ff */
[----:B------:R-:W-:Y:S01]  /*0f10*/  UIADD3 UR8, UPT, UPT, UR8, 0x480, URZ ;  /* 0x0000048008087890 */ /* 0x000fe2000fffe0ff */
[----:B------:R-:W-:-:S02]  /*0f20*/  IADD3 R41, PT, PT, R33, 0x5, RZ ;  /* 0x0000000521297810 */ /* 0x000fc40007ffe0ff */
[----:B------:R-:W-:Y:S01]  /*0f30*/  LOP3.LUT R6, R6, R51, RZ, 0xfc, !PT ;  /* 0x0000003306067212 */ /* 0x000fe200078efcff */
[----:B-1----:R-:W1:Y:S01]  /*0f40*/  LDS R16, [R67] ;  /* 0x0000000043107984 */ /* 0x002e620000000800 */
[----:B------:R-:W-:Y:S02]  /*0f50*/  LOP3.LUT R41, R41, 0xf, RZ, 0xc0, !PT ;  /* 0x0000000f29297812 */ /* 0x000fe400078ec0ff */
[C---:B------:R-:W-:Y:S01]  /*0f60*/  IADD3 R61, PT, PT, R33.reuse, 0x6, RZ ;  /* 0x00000006213d7810 */ /* 0x040fe20007ffe0ff */
[----:B------:R-:W2:Y:S01]  /*0f70*/  LDS R8, [R67+0x44] ;  /* 0x0000440043087984 */ /* 0x000ea20000000800 */
[----:B------:R-:W-:Y:S01]  /*0f80*/  IADD3 R43, PT, PT, R33, 0x7, RZ ;  /* 0x00000007212b7810 */ /* 0x000fe20007ffe0ff */
[----:B0-----:R-:W-:Y:S01]  /*0f90*/  ULEA UR8, UR10, UR8, 0x18 ;  /* 0x000000080a087291 */ /* 0x001fe2000f8ec0ff */
[----:B------:R-:W-:Y:S01]  /*0fa0*/  LOP3.LUT R61, R61, 0xf, RZ, 0xc0, !PT ;  /* 0x0000000f3d3d7812 */ /* 0x000fe200078ec0ff */
[----:B------:R-:W-:Y:S01]  /*0fb0*/  LDS R56, [R26] ;  /* 0x000000001a387984 */ /* 0x000fe20000000800 */
[----:B------:R-:W-:-:S02]  /*0fc0*/  LOP3.LUT R43, R43, 0xf, RZ, 0xc0, !PT ;  /* 0x0000000f2b2b7812 */ /* 0x000fc400078ec0ff */
[----:B------:R-:W-:Y:S01]  /*0fd0*/  IADD3 R35, PT, PT, R33, 0x9, RZ ;  /* 0x0000000921237810 */ /* 0x000fe20007ffe0ff */
[----:B------:R-:W-:Y:S01]  /*0fe0*/  LDS R44, [R27] ;  /* 0x000000001b2c7984 */ /* 0x000fe20000000800 */
[----:B------:R-:W-:Y:S02]  /*0ff0*/  LEA R60, R4, UR8, 0x2 ;  /* 0x00000008043c7c11 */ /* 0x000fe4000f8e10ff */
[----:B------:R-:W-:Y:S01]  /*1000*/  LEA R58, R5, UR8, 0x2 ;  /* 0x00000008053a7c11 */ /* 0x000fe2000f8e10ff */
[----:B------:R-:W0:Y:S01]  /*1010*/  S2R R4, SR_TID.X ;  /* 0x0000000000047919 */ /* 0x000e220000002100 */
[----:B------:R-:W-:Y:S02]  /*1020*/  LEA R57, R6, UR8, 0x2 ;  /* 0x0000000806397c11 */ /* 0x000fe4000f8e10ff */
[----:B------:R-:W-:Y:S01]  /*1030*/  IADD3 R19, PT, PT, R33, 0xa, RZ ;  /* 0x0000000a21137810 */ /* 0x000fe20007ffe0ff */
[----:B------:R-:W-:Y:S01]  /*1040*/  LDS R60, [R60] ;  /* 0x000000003c3c7984 */ /* 0x000fe20000000800 */
[----:B------:R-:W-:-:S02]  /*1050*/  LOP3.LUT R35, R35, 0xf, RZ, 0xc0, !PT ;  /* 0x0000000f23237812 */ /* 0x000fc400078ec0ff */
[----:B------:R-:W-:Y:S01]  /*1060*/  LOP3.LUT R19, R19, 0xf, RZ, 0xc0, !PT ;  /* 0x0000000f13137812 */ /* 0x000fe200078ec0ff */
[----:B------:R-:W-:Y:S04]  /*1070*/  LDS R58, [R58] ;  /* 0x000000003a3a7984 */ /* 0x000fe80000000800 */
[----:B------:R-:W-:Y:S04]  /*1080*/  LDS R57, [R57] ;  /* 0x0000000039397984 */ /* 0x000fe80000000800 */
[----:B------:R-:W-:Y:S04]  /*1090*/  LDS R14, [R67+0x88] ;  /* 0x00008800430e7984 */ /* 0x000fe80000000800 */
[----:B------:R-:W-:Y:S04]  /*10a0*/  LDS R54, [R67+0x110] ;  /* 0x0001100043367984 */ /* 0x000fe80000000800 */
[----:B-1----:R-:W1:Y:S04]  /*10b0*/  SHFL.IDX PT, R5, R16, R65, 0x101f ;  /* 0x00101f4110057589 */ /* 0x002e6800000e0000 */
[----:B------:R-:W3:Y:S01]  /*10c0*/  SHFL.IDX PT, R6, R16, R63, 0x101f ;  /* 0x00101f3f10067589 */ /* 0x000ee200000e0000 */
[----:B0-----:R-:W-:-:S03]  /*10d0*/  SHF.L.U32 R36, R4, 0x4, RZ ;  /* 0x0000000404247819 */ /* 0x001fc600000006ff */
[----:B------:R-:W0:Y:S01]  /*10e0*/  SHFL.IDX PT, R9, R16, R51, 0x101f ;  /* 0x00101f3310097589 */ /* 0x000e2200000e0000 */
[----:B------:R-:W-:-:S03]  /*10f0*/  LOP3.LUT R4, R36, R41, RZ, 0xfc, !PT ;  /* 0x0000002924047212 */ /* 0x000fc600078efcff */
[----:B------:R-:W-:Y:S01]  /*1100*/  SHFL.IDX PT, R10, R16, R20, 0x101f ;  /* 0x00101f14100a7589 */ /* 0x000fe200000e0000 */
[----:B------:R-:W-:-:S03]  /*1110*/  LEA R4, R4, UR6, 0x2 ;  /* 0x0000000604047c11 */ /* 0x000fc6000f8e10ff */
[----:B--2---:R-:W2:Y:S04]  /*1120*/  SHFL.IDX PT, R39, R8, R65, 0x101f ;  /* 0x00101f4108277589 */ /* 0x004ea800000e0000 */
[----:B------:R4:W-:Y:S01]  /*1130*/  LDS R37, [R4] ;  /* 0x0000000004257984 */ /* 0x0009e20000000800 */
[----:B-1----:R-:W-:Y:S01]  /*1140*/  IMAD R7, R60, R5, RZ ;  /* 0x000000053c077224 */ /* 0x002fe200078e02ff */
[----:B------:R-:W-:Y:S02]  /*1150*/  LOP3.LUT R5, R36, R61, RZ, 0xfc, !PT ;  /* 0x0000003d24057212 */ /* 0x000fe400078efcff */
[----:B------:R-:W-:Y:S01]  /*1160*/  SHFL.IDX PT, R11, R16, R41, 0x101f ;  /* 0x00101f29100b7589 */ /* 0x000fe200000e0000 */
[----:B---3--:R-:W-:Y:S01]  /*1170*/  IMAD R6, R58, R6, R7 ;  /* 0x000000063a067224 */ /* 0x008fe200078e0207 */
[----:B------:R-:W-:-:S02]  /*1180*/  LEA R5, R5, UR6, 0x2 ;  /* 0x0000000605057c11 */ /* 0x000fc4000f8e10ff */
[----:B------:R-:W1:Y:S01]  /*1190*/  SHFL.IDX PT, R7, R16, R3, 0x101f ;  /* 0x00101f0310077589 */ /* 0x000e6200000e0000 */
[C---:B----4-:R-:W-:Y:S01]  /*11a0*/  LOP3.LUT R4, R36.reuse, 0x8, R65, 0xf6, !PT ;  /* 0x0000000824047812 */ /* 0x050fe200078ef641 */
[----:B0-----:R-:W-:Y:S02]  /*11b0*/  IMAD R9, R57, R9, R6 ;  /* 0x0000000939097224 */ /* 0x001fe400078e0206 */
[----:B------:R0:W-:Y:S01]  /*11c0*/  LDS R17, [R5] ;  /* 0x0000000005117984 */ /* 0x0001e20000000800 */
[----:B------:R-:W-:Y:S02]  /*11d0*/  LOP3.LUT R6, R36, R43, RZ, 0xfc, !PT ;  /* 0x0000002b24067212 */ /* 0x000fe400078efcff */
[----:B------:R-:W-:Y:S01]  /*11e0*/  LEA R15, R4, UR6, 0x2 ;  /* 0x00000006040f7c11 */ /* 0x000fe2000f8e10ff */
[----:B------:R-:W3:Y:S01]  /*11f0*/  SHFL.IDX PT, R34, R8, R63, 0x101f ;  /* 0x00101f3f08227589 */ /* 0x000ee200000e0000 */
[----:B------:R-:W-:Y:S02]  /*1200*/  LEA R18, R6, UR6, 0x2 ;  /* 0x0000000606127c11 */ /* 0x000fe4000f8e10ff */
[C---:B------:R-:W-:Y:S01]  /*1210*/  LOP3.LUT R4, R36.reuse, R19, RZ, 0xfc, !PT ;  /* 0x0000001324047212 */ /* 0x040fe200078efcff */
[----:B------:R-:W4:Y:S01]  /*1220*/  SHFL.IDX PT, R38, R8, R51, 0x101f ;  /* 0x00101f3308267589 */ /* 0x000f2200000e0000 */
[----:B0-----:R-:W-:Y:S01]  /*1230*/  LOP3.LUT R5, R36, R35, RZ, 0xfc, !PT ;  /* 0x0000002324057212 */ /* 0x001fe200078efcff */
[----:B--2---:R-:W-:Y:S01]  /*1240*/  IMAD R39, R60, R39, RZ ;  /* 0x000000273c277224 */ /* 0x004fe200078e02ff */
[----:B------:R-:W-:Y:S01]  /*1250*/  LEA R36, R4, UR6, 0x2 ;  /* 0x0000000604247c11 */ /* 0x000fe2000f8e10ff */
[----:B------:R-:W-:Y:S01]  /*1260*/  LDS R6, [R67+0xcc] ;  /* 0x0000cc0043067984 */ /* 0x000fe20000000800 */
[----:B------:R-:W-:Y:S01]  /*1270*/  LEA R13, R5, UR6, 0x2 ;  /* 0x00000006050d7c11 */ /* 0x000fe2000f8e10ff */
[----:B------:R-:W0:Y:S02]  /*1280*/  LDCU UR6, c[0x0][0x384] ;  /* 0x00007080ff0677ac */ /* 0x000e240008000800 */
[----:B------:R-:W2:Y:S01]  /*1290*/  SHFL.IDX PT, R42, R8, R3, 0x101f ;  /* 0x00101f03082a7589 */ /* 0x000ea200000e0000 */
[----:B-1----:R-:W-:-:S03]  /*12a0*/  IMAD R7, R56, R7, R9 ;  /* 0x0000000738077224 */ /* 0x002fc600078e0209 */
[----:B------:R-:W-:Y:S01]  /*12b0*/  LDS R18, [R18] ;  /* 0x0000000012127984 */ /* 0x000fe20000000800 */
[----:B------:R-:W-:-:S03]  /*12c0*/  IMAD R10, R44, R10, R7 ;  /* 0x0000000a2c0a7224 */ /* 0x000fc600078e0207 */
[----:B------:R-:W1:Y:S01]  /*12d0*/  SHFL.IDX PT, R12, R16, R61, 0x101f ;  /* 0x00101f3d100c7589 */ /* 0x000e6200000e0000 */
[----:B------:R-:W-:-:S03]  /*12e0*/  IMAD R10, R37, R11, R10 ;  /* 0x0000000b250a7224 */ /* 0x000fc600078e020a */
[----:B------:R-:W5:Y:S01]  /*12f0*/  SHFL.IDX PT, R5, R8, R20, 0x101f ;  /* 0x00101f1408057589 */ /* 0x000f6200000e0000 */
[----:B---3--:R-:W-:Y:S01]  /*1300*/  IMAD R34, R58, R34, R39 ;  /* 0x000000223a227224 */ /* 0x008fe200078e0227 */
[----:B------:R-:W-:Y:S02]  /*1310*/  LOP3.LUT R39, R65, 0x8, RZ, 0x3c, !PT ;  /* 0x0000000841277812 */ /* 0x000fe400078e3cff */
[----:B------:R-:W-:Y:S01]  /*1320*/  LDS R15, [R15] ;  /* 0x000000000f0f7984 */ /* 0x000fe20000000800 */
[----:B----4-:R-:W-:-:S03]  /*1330*/  IMAD R7, R57, R38, R34 ;  /* 0x0000002639077224 */ /* 0x010fc600078e0222 */
[----:B------:R-:W3:Y:S01]  /*1340*/  SHFL.IDX PT, R4, R8, R41, 0x101f ;  /* 0x00101f2908047589 */ /* 0x000ee200000e0000 */
[----:B--2---:R-:W-:-:S03]  /*1350*/  IMAD R7, R56, R42, R7 ;  /* 0x0000002a38077224 */ /* 0x004fc600078e0207 */
[----:B------:R-:W-:Y:S04]  /*1360*/  LDS R13, [R13] ;  /* 0x000000000d0d7984 */ /* 0x000fe80000000800 */
[----:B------:R-:W2:Y:S04]  /*1370*/  SHFL.IDX PT, R11, R14, R65, 0x101f ;  /* 0x00101f410e0b7589 */ /* 0x000ea800000e0000 */
[----:B------:R-:W4:Y:S01]  /*1380*/  SHFL.IDX PT, R9, R14, R63, 0x101f ;  /* 0x00101f3f0e097589 */ /* 0x000f2200000e0000 */
[----:B-1----:R-:W-:-:S03]  /*1390*/  IMAD R10, R17, R12, R10 ;  /* 0x0000000c110a7224 */ /* 0x002fc600078e020a */
[----:B------:R-:W-:Y:S01]  /*13a0*/  LDS R36, [R36] ;  /* 0x0000000024247984 */ /* 0x000fe20000000800 */
[----:B-----5:R-:W-:-:S03]  /*13b0*/  IMAD R5, R44, R5, R7 ;  /* 0x000000052c057224 */ /* 0x020fc600078e0207 */
[----:B------:R-:W1:Y:S04]  /*13c0*/  SHFL.IDX PT, R33, R16, R43, 0x101f ;  /* 0x00101f2b10217589 */ /* 0x000e6800000e0000 */
[----:B------:R-:W5:Y:S01]  /*13d0*/  SHFL.IDX PT, R46, R14, R51, 0x101f ;  /* 0x00101f330e2e7589 */ /* 0x000f6200000e0000 */
[----:B---3--:R-:W-:-:S03]  /*13e0*/  IMAD R52, R37, R4, R5 ;  /* 0x0000000425347224 */ /* 0x008fc600078e0205 */
[----:B------:R-:W3:Y:S04]  /*13f0*/  SHFL.IDX PT, R38, R8, R61, 0x101f ;  /* 0x00101f3d08267589 */ /* 0x000ee800000e0000 */
[----:B------:R-:W0:Y:S01]  /*1400*/  SHFL.IDX PT, R40, R16, R39, 0x101f ;  /* 0x00101f2710287589 */ /* 0x000e2200000e0000 */
[----:B--2---:R-:W-:-:S03]  /*1410*/  IMAD R11, R60, R11, RZ ;  /* 0x0000000b3c0b7224 */ /* 0x004fc600078e02ff */
[----:B------:R-:W2:Y:S01]  /*1420*/  SHFL.IDX PT, R49, R14, R3, 0x101f ;  /* 0x00101f030e317589 */ /* 0x000ea200000e0000 */
[----:B----4-:R-:W-:-:S03]  /*1430*/  IMAD R11, R58, R9, R11 ;  /* 0x000000093a0b7224 */ /* 0x010fc600078e020b */
[----:B------:R-:W4:Y:S04]  /*1440*/  SHFL.IDX PT, R47, R8, R43, 0x101f ;  /* 0x00101f2b082f7589 */ /* 0x000f2800000e0000 */
[----:B------:R-:W4:Y:S01]  /*1450*/  SHFL.IDX PT, R42, R16, R35, 0x101f ;  /* 0x00101f23102a7589 */ /* 0x000f2200000e0000 */
[----:B-1----:R-:W-:-:S03]  /*1460*/  IMAD R50, R18, R33, R10 ;  /* 0x0000002112327224 */ /* 0x002fc600078e020a */
[----:B------:R-:W-:Y:S01]  /*1470*/  LDS R12, [R28] ;  /* 0x000000001c0c7984 */ /* 0x000fe20000000800 */
[----:B-----5:R-:W-:-:S03]  /*1480*/  IMAD R11, R57, R46, R11 ;  /* 0x0000002e390b7224 */ /* 0x020fc600078e020b */
[----:B------:R-:W1:Y:S01]  /*1490*/  SHFL.IDX PT, R7, R14, R20, 0x101f ;  /* 0x00101f140e077589 */ /* 0x000e6200000e0000 */
[----:B---3--:R-:W-:-:S03]  /*14a0*/  IMAD R52, R17, R38, R52 ;  /* 0x0000002611347224 */ /* 0x008fc600078e0234 */
[----:B------:R-:W3:Y:S01]  /*14b0*/  SHFL.IDX PT, R48, R8, R39, 0x101f ;  /* 0x00101f2708307589 */ /* 0x000ee200000e0000 */
[----:B0-----:R-:W-:-:S03]  /*14c0*/  IMAD R40, R15, R40, R50 ;  /* 0x000000280f287224 */ /* 0x001fc600078e0232 */
[----:B------:R-:W0:Y:S01]  /*14d0*/  SHFL.IDX PT, R4, R14, R41, 0x101f ;  /* 0x00101f290e047589 */ /* 0x000e2200000e0000 */
[----:B--2---:R-:W-:-:S03]  /*14e0*/  IMAD R11, R56, R49, R11 ;  /* 0x00000031380b7224 */ /* 0x004fc600078e020b */
[----:B------:R-:W2:Y:S01]  /*14f0*/  SHFL.IDX PT, R53, R16, R19, 0x101f ;  /* 0x00101f1310357589 */ /* 0x000ea200000e0000 */
[----:B----4-:R-:W-:-:S03]  /*1500*/  IMAD R47, R18, R47, R52 ;  /* 0x0000002f122f7224 */ /* 0x010fc600078e0234 */
[----:B------:R-:W4:Y:S01]  /*1510*/  SHFL.IDX PT, R5, R6, R65, 0x101f ;  /* 0x00101f4106057589 */ /* 0x000f2200000e0000 */
[----:B------:R-:W-:-:S03]  /*1520*/  IMAD R40, R13, R42, R40 ;  /* 0x0000002a0d287224 */ /* 0x000fc600078e0228 */
[----:B------:R-:W5:Y:S04]  /*1530*/  SHFL.IDX PT, R34, R14, R61, 0x101f ;  /* 0x00101f3d0e227589 */ /* 0x000f6800000e0000 */
[----:B------:R-:W5:Y:S01]  /*1540*/  SHFL.IDX PT, R33, R16, R21, 0x101f ;  /* 0x00101f1510217589 */ /* 0x000f6200000e0000 */
[----:B-1----:R-:W-:-:S03]  /*1550*/  IMAD R42, R44, R7, R11 ;  /* 0x000000072c2a7224 */ /* 0x002fc600078e020b */
[----:B------:R-:W1:Y:S01]  /*1560*/  SHFL.IDX PT, R9, R14, R43, 0x101f ;  /* 0x00101f2b0e097589 */ /* 0x000e6200000e0000 */
[----:B---3--:R-:W-:-:S03]  /*1570*/  IMAD R48, R15, R48, R47 ;  /* 0x000000300f307224 */ /* 0x008fc600078e022f */
[----:B------:R-:W3:Y:S01]  /*1580*/  SHFL.IDX PT, R45, R6, R63, 0x101f ;  /* 0x00101f3f062d7589 */ /* 0x000ee200000e0000 */
[----:B0-----:R-:W-:-:S03]  /*1590*/  IMAD R42, R37, R4, R42 ;  /* 0x00000004252a7224 */ /* 0x001fc600078e022a */
[----:B------:R-:W0:Y:S01]  /*15a0*/  SHFL.IDX PT, R10, R8, R35, 0x101f ;  /* 0x00101f23080a7589 */ /* 0x000e2200000e0000 */
[----:B--2---:R-:W-:-:S03]  /*15b0*/  IMAD R53, R36, R53, R40 ;  /* 0x0000003524357224 */ /* 0x004fc600078e0228 */
[----:B------:R-:W2:Y:S01]  /*15c0*/  SHFL.IDX PT, R38, R6, R51, 0x101f ;  /* 0x00101f3306267589 */ /* 0x000ea200000e0000 */
[----:B----4-:R-:W-:-:S03]  /*15d0*/  IMAD R46, R60, R5, RZ ;  /* 0x000000053c2e7224 */ /* 0x010fc600078e02ff */
[----:B------:R-:W-:Y:S01]  /*15e0*/  LDS R11, [R29] ;  /* 0x000000001d0b7984 */ /* 0x000fe20000000800 */
[----:B-----5:R-:W-:-:S03]  /*15f0*/  IMAD R5, R17, R34, R42 ;  /* 0x0000002211057224 */ /* 0x020fc600078e022a */
[----:B------:R-:W4:Y:S01]  /*1600*/  SHFL.IDX PT, R47, R6, R3, 0x101f ;  /* 0x00101f03062f7589 */ /* 0x000f2200000e0000 */
[----:B------:R-:W-:-:S03]  /*1610*/  IMAD R4, R12, R33, R53 ;  /* 0x000000210c047224 */ /* 0x000fc600078e0235 */
        /* <DEDUP_REMOVED lines=8> */
[----:B------:R-:W2:Y:S04]  /*16a0*/  SHFL.IDX PT, R34, R6, R41, 0x101f ;  /* 0x00101f2906227589 */ /* 0x000ea800000e0000 */
[----:B------:R-:W2:Y:S01]  /*16b0*/  SHFL.IDX PT, R59, R14, R19, 0x101f ;  /* 0x00101f130e3b7589 */ /* 0x000ea200000e0000 */
[----:B----4-:R-:W-:-:S03]  /*16c0*/  IMAD R38, R56, R47, R38 ;  /* 0x0000002f38267224 */ /* 0x010fc600078e0226 */
[----:B------:R-:W4:Y:S01]  /*16d0*/  SHFL.IDX PT, R52, R6, R61, 0x101f ;  /* 0x00101f3d06347589 */ /* 0x000f2200000e0000 */
[----:B-----5:R-:W-:-:S03]  /*16e0*/  IMAD R40, R15, R40, R33 ;  /* 0x000000280f287224 */ /* 0x020fc600078e0221 */
[----:B------:R-:W5:Y:S01]  /*16f0*/  SHFL.IDX PT, R49, R16, R22, 0x101f ;  /* 0x00101f1610317589 */ /* 0x000f6200000e0000 */
[----:B-1----:R-:W-:-:S03]  /*1700*/  IMAD R47, R44, R7, R38 ;  /* 0x000000072c2f7224 */ /* 0x002fc600078e0226 */
[----:B------:R-:W1:Y:S01]  /*1710*/  SHFL.IDX PT, R9, R14, R21, 0x101f ;  /* 0x00101f150e097589 */ /* 0x000e6200000e0000 */
[----:B---3--:R-:W-:-:S03]  /*1720*/  IMAD R40, R13, R42, R40 ;  /* 0x0000002a0d287224 */ /* 0x008fc600078e0228 */
[----:B------:R-:W-:Y:S01]  /*1730*/  LDS R10, [R30] ;  /* 0x000000001e0a7984 */ /* 0x000fe20000000800 */
[----:B0-----:R-:W-:-:S03]  /*1740*/  IMAD R55, R36, R55, R48 ;  /* 0x0000003724377224 */ /* 0x001fc600078e0230 */
[----:B------:R-:W0:Y:S01]  /*1750*/  SHFL.IDX PT, R46, R14, R22, 0x101f ;  /* 0x00101f160e2e7589 */ /* 0x000e2200000e0000 */
[----:B--2---:R-:W-:-:S03]  /*1760*/  IMAD R34, R37, R34, R47 ;  /* 0x0000002225227224 */ /* 0x004fc600078e022f */
[----:B------:R-:W2:Y:S01]  /*1770*/  SHFL.IDX PT, R53, R8, R21, 0x101f ;  /* 0x00101f1508357589 */ /* 0x000ea200000e0000 */
[----:B------:R-:W-:-:S03]  /*1780*/  IMAD R40, R36, R59, R40 ;  /* 0x0000003b24287224 */ /* 0x000fc600078e0228 */
[----:B------:R-:W3:Y:S01]  /*1790*/  SHFL.IDX PT, R5, R6, R43, 0x101f ;  /* 0x00101f2b06057589 */ /* 0x000ee200000e0000 */
[----:B----4-:R-:W-:-:S03]  /*17a0*/  IMAD R52, R17, R52, R34 ;  /* 0x0000003411347224 */ /* 0x010fc600078e0222 */
[----:B------:R-:W4:Y:S01]  /*17b0*/  SHFL.IDX PT, R50, R8, R22, 0x101f ;  /* 0x00101f1608327589 */ /* 0x000f2200000e0000 */
[----:B-----5:R-:W-:-:S03]  /*17c0*/  IMAD R34, R11, R49, R4 ;  /* 0x000000310b227224 */ /* 0x020fc600078e0204 */
[----:B------:R-:W5:Y:S01]  /*17d0*/  SHFL.IDX PT, R48, R6, R39, 0x101f ;  /* 0x00101f2706307589 */ /* 0x000f6200000e0000 */
[----:B-1----:R-:W-:-:S03]  /*17e0*/  IMAD R4, R12, R9, R40 ;  /* 0x000000090c047224 */ /* 0x002fc600078e0228 */
[----:B------:R-:W1:Y:S04]  /*17f0*/  SHFL.IDX PT, R7, R14, R23, 0x101f ;  /* 0x00101f170e077589 */ /* 0x000e6800000e0000 */
[----:B------:R-:W-:Y:S01]  /*1800*/  LDS R9, [R31] ;  /* 0x000000001f097984 */ /* 0x000fe20000000800 */
[----:B0-----:R-:W-:-:S03]  /*1810*/  IMAD R42, R11, R46, R4 ;  /* 0x0000002e0b2a7224 */ /* 0x001fc600078e0204 */
[----:B------:R-:W-:Y:S01]  /*1820*/  LDS R4, [R32] ;  /* 0x0000000020047984 */ /* 0x000fe20000000800 */
[----:B--2---:R-:W-:Y:S02]  /*1830*/  IMAD R53, R12, R53, R55 ;  /* 0x000000350c357224 */ /* 0x004fe400078e0237 */
[----:B---3--:R-:W-:Y:S01]  /*1840*/  IMAD R5, R18, R5, R52 ;  /* 0x0000000512057224 */ /* 0x008fe200078e0234 */
[----:B------:R-:W0:Y:S01]  /*1850*/  SHFL.IDX PT, R33, R8, R23, 0x101f ;  /* 0x00101f1708217589 */ /* 0x000e2200000e0000 */
[----:B----4-:R-:W-:-:S03]  /*1860*/  IMAD R40, R11, R50, R53 ;  /* 0x000000320b287224 */ /* 0x010fc600078e0235 */
[----:B------:R-:W2:Y:S01]  /*1870*/  SHFL.IDX PT, R38, R6, R35, 0x101f ;  /* 0x00101f2306267589 */ /* 0x000ea200000e0000 */
[----:B-----5:R-:W-:-:S03]  /*1880*/  IMAD R48, R15, R48, R5 ;  /* 0x000000300f307224 */ /* 0x020fc600078e0205 */
[----:B------:R-:W-:Y:S01]  /*1890*/  LDS R52, [R67+0x154] ;  /* 0x0001540043347984 */ /* 0x000fe20000000800 */
[----:B-1----:R-:W-:-:S03]  /*18a0*/  IMAD R42, R10, R7, R42 ;  /* 0x000000070a2a7224 */ /* 0x002fc600078e022a */
[----:B------:R-:W1:Y:S04]  /*18b0*/  SHFL.IDX PT, R64, R14, R24, 0x101f ;  /* 0x00101f180e407589 */ /* 0x000e6800000e0000 */
[----:B------:R-:W-:Y:S04]  /*18c0*/  LDS R50, [R67+0x198] ;  /* 0x0001980043327984 */ /* 0x000fe80000000800 */
[----:B------:R-:W3:Y:S04]  /*18d0*/  SHFL.IDX PT, R5, R6, R19, 0x101f ;  /* 0x00101f1306057589 */ /* 0x000ee800000e0000 */
[----:B------:R-:W4:Y:S01]  /*18e0*/  SHFL.IDX PT, R7, R14, R25, 0x101f ;  /* 0x00101f190e077589 */ /* 0x000f2200000e0000 */
[----:B0-----:R-:W-:-:S03]  /*18f0*/  IMAD R40, R10, R33, R40 ;  /* 0x000000210a287224 */ /* 0x001fc600078e0228 */
[----:B------:R-:W0:Y:S01]  /*1900*/  SHFL.IDX PT, R69, R6, R21, 0x101f ;  /* 0x00101f1506457589 */ /* 0x000e2200000e0000 */
[----:B--2---:R-:W-:-:S03]  /*1910*/  IMAD R33, R13, R38, R48 ;  /* 0x000000260d217224 */ /* 0x004fc600078e0230 */
[----:B------:R-:W2:Y:S04]  /*1920*/  SHFL.IDX PT, R45, R16, R23, 0x101f ;  /* 0x00101f17102d7589 */ /* 0x000ea800000e0000 */
[----:B------:R-:W5:Y:S01]  /*1930*/  SHFL.IDX PT, R66, R6, R22, 0x101f ;  /* 0x00101f1606427589 */ /* 0x000f6200000e0000 */
[----:B-1----:R-:W-:-:S03]  /*1940*/  IMAD R42, R9, R64, R42 ;  /* 0x00000040092a7224 */ /* 0x002fc600078e022a */
[----:B------:R-:W1:Y:S04]  /*1950*/  SHFL.IDX PT, R62, R8, R24, 0x101f ;  /* 0x00101f18083e7589 */ /* 0x000e6800000e0000 */
[----:B------:R-:W1:Y:S01]  /*1960*/  SHFL.IDX PT, R59, R16, R24, 0x101f ;  /* 0x00101f18103b7589 */ /* 0x000e6200000e0000 */
[----:B---3--:R-:W-:-:S03]  /*1970*/  IMAD R5, R36, R5, R33 ;  /* 0x0000000524057224 */ /* 0x008fc600078e0221 */
[----:B------:R-:W3:Y:S01]  /*1980*/  SHFL.IDX PT, R49, R6, R23, 0x101f ;  /* 0x00101f1706317589 */ /* 0x000ee200000e0000 */
[----:B----4-:R-:W-:-:S03]  /*1990*/  IMAD R7, R4, R7, R42 ;  /* 0x0000000704077224 */ /* 0x010fc600078e022a */
[----:B------:R1:W4:Y:S01]  /*19a0*/  SHFL.IDX PT, R53, R8, R25, 0x101f ;  /* 0x00101f1908357589 */ /* 0x00032200000e0000 */
[----:B0-----:R-:W-:-:S03]  /*19b0*/  IMAD R69, R12, R69, R5 ;  /* 0x000000450c457224 */ /* 0x001fc600078e0205 */
[----:B------:R-:W0:Y:S01]  /*19c0*/  SHFL.IDX PT, R55, R16, R25, 0x101f ;  /* 0x00101f1910377589 */ /* 0x000e2200000e0000 */
[----:B--2---:R-:W-:-:S03]  /*19d0*/  IMAD R34, R10, R45, R34 ;  /* 0x0000002d0a227224 */ /* 0x004fc600078e0222 */
[----:B------:R-:W-:Y:S01]  /*19e0*/  LDS R46, [R67+0x220] ;  /* 0x00022000432e7984 */ /* 0x000fe20000000800 */
[----:B-----5:R-:W-:-:S03]  /*19f0*/  IMAD R66, R11, R66, R69 ;  /* 0x000000420b427224 */ /* 0x020fc600078e0245 */
[----:B------:R-:W-:Y:S01]  /*1a00*/  LDS R42, [R67+0x2a8] ;  /* 0x0002a800432a7984 */ /* 0x000fe20000000800 */
[----:B-1----:R-:W-:-:S03]  /*1a10*/  IMAD R8, R9, R62, R40 ;  /* 0x0000003e09087224 */ /* 0x002fc600078e0228 */
[----:B------:R-:W1:Y:S01]  /*1a20*/  SHFL.IDX PT, R16, R6, R24, 0x101f ;  /* 0x00101f1806107589 */ /* 0x000e6200000e0000 */
[----:B------:R-:W-:-:S03]  /*1a30*/  IMAD R5, R9, R59, R34 ;  /* 0x0000003b09057224 */ /* 0x000fc600078e0222 */
[----:B------:R-:W-:Y:S01]  /*1a40*/  LDS R38, [R67+0x264] ;  /* 0x0002640043267984 */ /* 0x000fe20000000800 */
[----:B---3--:R-:W-:-:S03]  /*1a50*/  IMAD R66, R10, R49, R66 ;  /* 0x000000310a427224 */ /* 0x008fc600078e0242 */
[----:B------:R-:W2:Y:S01]  /*1a60*/  SHFL.IDX PT, R33, R54, R65, 0x101f ;  /* 0x00101f4136217589 */ /* 0x000ea200000e0000 */
[----:B----4-:R-:W-:-:S03]  /*1a70*/  IMAD R8, R4, R53, R8 ;  /* 0x0000003504087224 */ /* 0x010fc600078e0208 */
[----:B------:R2:W3:Y:S01]  /*1a80*/  SHFL.IDX PT, R45, R6, R25, 0x101f ;  /* 0x00101f19062d7589 */ /* 0x0004e200000e0000 */
[----:B0-----:R-:W-:-:S03]  /*1a90*/  IMAD R5, R4, R55, R5 ;  /* 0x0000003704057224 */ /* 0x001fc600078e0205 */
[----:B------:R-:W0:Y:S04]  /*1aa0*/  SHFL.IDX PT, R49, R52, R65, 0x101f ;  /* 0x00101f4134317589 */ /* 0x000e2800000e0000 */
[----:B------:R-:W4:Y:S04]  /*1ab0*/  SHFL.IDX PT, R47, R54, R63, 0x101f ;  /* 0x00101f3f362f7589 */ /* 0x000f2800000e0000 */
[----:B------:R-:W5:Y:S01]  /*1ac0*/  SHFL.IDX PT, R53, R50, R65, 0x101f ;  /* 0x00101f4132357589 */ /* 0x000f6200000e0000 */
[----:B-1----:R-:W-:-:S03]  /*1ad0*/  IMAD R16, R9, R16, R66 ;  /* 0x0000001009107224 */ /* 0x002fc600078e0242 */
[----:B------:R-:W1:Y:S04]  /*1ae0*/  SHFL.IDX PT, R55, R52, R63, 0x101f ;  /* 0x00101f3f34377589 */ /* 0x000e6800000e0000 */
[----:B------:R-:W1:Y:S01]  /*1af0*/  SHFL.IDX PT, R69, R50, R63, 0x101f ;  /* 0x00101f3f32457589 */ /* 0x000e6200000e0000 */
[----:B--2---:R-:W-:-:S03]  /*1b00*/  IMAD R6, R60, R33, RZ ;  /* 0x000000213c067224 */ /* 0x004fc600078e02ff */
[----:B------:R-:W-:Y:S01]  /*1b10*/  LDS R48, [R67+0x1dc] ;  /* 0x0001dc0043307984 */ /* 0x000fe20000000800 */
[----:B---3--:R-:W-:-:S03]  /*1b20*/  IMAD R33, R4, R45, R16 ;  /* 0x0000002d04217224 */ /* 0x008fc600078e0210 */
[----:B------:R-:W-:Y:S01]  /*1b30*/  LDS R40, [R67+0x2ec] ;  /* 0x0002ec0043287984 */ /* 0x000fe20000000800 */
[----:B0-----:R-:W-:-:S03]  /*1b40*/  IMAD R45, R60, R49, RZ ;  /* 0x000000313c2d7224 */ /* 0x001fc600078e02ff */
[----:B------:R-:W-:Y:S01]  /*1b50*/  LDS R34, [R67+0x330] ;  /* 0x0003300043227984 */ /* 0x000fe20000000800 */
[----:B----4-:R-:W-:-:S03]  /*1b60*/  IMAD R47, R58, R47, R6 ;  /* 0x0000002f3a2f7224 */ /* 0x010fc600078e0206 */
[----:B------:R-:W0:Y:S01]  /*1b70*/  SHFL.IDX PT, R16, R46, R65, 0x101f ;  /* 0x00101f412e107589 */ /* 0x000e2200000e0000 */
[----:B-----5:R-:W-:-:S03]  /*1b80*/  IMAD R53, R60, R53, RZ ;  /* 0x000000353c357224 */ /* 0x020fc600078e02ff */
[----:B------:R-:W2:Y:S01]  /*1b90*/  SHFL.IDX PT, R6, R46, R63, 0x101f ;  /* 0x00101f3f2e067589 */ /* 0x000ea200000e0000 */
[C---:B-1----:R-:W-:Y:S02]  /*1ba0*/  IMAD R45, R58.reuse, R55, R45 ;  /* 0x000000373a2d7224 */ /* 0x042fe400078e022d */
[----:B------:R-:W-:Y:S01]  /*1bb0*/  IMAD R55, R58, R69, R53 ;  /* 0x000000453a377224 */ /* 0x000fe200078e0235 */
[----:B------:R-:W1:Y:S04]  /*1bc0*/  SHFL.IDX PT, R64, R38, R65, 0x101f ;  /* 0x00101f4126407589 */ /* 0x000e6800000e0000 */
[----:B------:R-:W3:Y:S04]  /*1bd0*/  SHFL.IDX PT, R69, R42, R65, 0x101f ;  /* 0x00101f412a457589 */ /* 0x000ee800000e0000 */
[----:B------:R-:W4:Y:S04]  /*1be0*/  SHFL.IDX PT, R68, R42, R63, 0x101f ;  /* 0x00101f3f2a447589 */ /* 0x000f2800000e0000 */
[----:B------:R-:W5:Y:S01]  /*1bf0*/  SHFL.IDX PT, R59, R38, R63, 0x101f ;  /* 0x00101f3f263b7589 */ /* 0x000f6200000e0000 */
[----:B0-----:R-:W-:-:S03]  /*1c00*/  IMAD R49, R60, R16, RZ ;  /* 0x000000103c317224 */ /* 0x001fc600078e02ff */
[----:B------:R-:W-:Y:S01]  /*1c10*/  LDS R16, [R67+0x374] ;  /* 0x0003740043107984 */ /* 0x000fe20000000800 */
[----:B--2---:R-:W-:-:S03]  /*1c20*/  IMAD R49, R58, R6, R49 ;  /* 0x000000063a317224 */ /* 0x004fc600078e0231 */
[----:B------:R-:W0:Y:S01]  /*1c30*/  SHFL.IDX PT, R62, R48, R65, 0x101f ;  /* 0x00101f41303e7589 */ /* 0x000e2200000e0000 */
[----:B-1----:R-:W-:-:S03]  /*1c40*/  IMAD R64, R60, R64, RZ ;  /* 0x000000403c407224 */ /* 0x002fc600078e02ff */
[----:B------:R-:W1:Y:S01]  /*1c50*/  SHFL.IDX PT, R6, R40, R65, 0x101f ;  /* 0x00101f4128067589 */ /* 0x000e6200000e0000 */
[----:B---3--:R-:W-:-:S03]  /*1c60*/  IMAD R69, R60, R69, RZ ;  /* 0x000000453c457224 */ /* 0x008fc600078e02ff */
[----:B------:R-:W2:Y:S01]  /*1c70*/  SHFL.IDX PT, R14, R48, R63, 0x101f ;  /* 0x00101f3f300e7589 */ /* 0x000ea200000e0000 */
[----:B----4-:R-:W-:-:S03]  /*1c80*/  IMAD R68, R58, R68, R69 ;  /* 0x000000443a447224 */ /* 0x010fc600078e0245 */
[----:B------:R-:W3:Y:S01]  /*1c90*/  SHFL.IDX PT, R66, R40, R63, 0x101f ;  /* 0x00101f3f28427589 */ /* 0x000ee200000e0000 */
[----:B-----5:R-:W-:-:S03]  /*1ca0*/  IMAD R59, R58, R59, R64 ;  /* 0x0000003b3a3b7224 */ /* 0x020fc600078e0240 */
[----:B------:R-:W4:Y:S04]  /*1cb0*/  SHFL.IDX PT, R69, R34, R65, 0x101f ;  /* 0x00101f4122457589 */ /* 0x000f2800000e0000 */
[----:B------:R-:W5:Y:S01]  /*1cc0*/  SHFL.IDX PT, R64, R34, R63, 0x101f ;  /* 0x00101f3f22407589 */ /* 0x000f6200000e0000 */
[C---:B0-----:R-:W-:Y:S02]  /*1cd0*/  IMAD R53, R60.reuse, R62, RZ ;  /* 0x0000003e3c357224 */ /* 0x041fe400078e02ff */
[----:B-1----:R-:W-:Y:S02]  /*1ce0*/  IMAD R6, R60, R6, RZ ;  /* 0x000000063c067224 */ /* 0x002fe400078e02ff */
[C---:B--2---:R-:W-:Y:S02]  /*1cf0*/  IMAD R53, R58.reuse, R14, R53 ;  /* 0x0000000e3a357224 */ /* 0x044fe400078e0235 */
[----:B------:R-:W-:Y:S01]  /*1d00*/  LDS R14, [R67+0x3b8] ;  /* 0x0003b800430e7984 */ /* 0x000fe20000000800 */
[----:B---3--:R-:W-:-:S03]  /*1d10*/  IMAD R66, R58, R66, R6 ;  /* 0x000000423a427224 */ /* 0x008fc600078e0206 */
[----:B------:R-:W-:Y:S01]  /*1d20*/  LDS R6, [R67+0x3fc] ;  /* 0x0003fc0043067984 */ /* 0x000fe20000000800 */
[----:B----4-:R-:W-:-:S03]  /*1d30*/  IMAD R69, R60, R69, RZ ;  /* 0x000000453c457224 */ /* 0x010fc600078e02ff */
[----:B------:R-:W-:Y:S01]  /*1d40*/  SHFL.IDX PT, R62, R16, R63, 0x101f ;  /* 0x00101f3f103e7589 */ /* 0x000fe200000e0000 */
[----:B-----5:R-:W-:-:S03]  /*1d50*/  IMAD R64, R58, R64, R69 ;  /* 0x000000403a407224 */ /* 0x020fc600078e0245 */
[----:B------:R-:W0:Y:S02]  /*1d60*/  SHFL.IDX PT, R69, R16, R65, 0x101f ;  /* 0x00101f4110457589 */ /* 0x000e2400000e0000 */
[----:B0-----:R-:W-:-:S04]  /*1d70*/  IMAD R69, R60, R69, RZ ;  /* 0x000000453c457224 */ /* 0x001fc800078e02ff */
[----:B------:R-:W-:Y:S02]  /*1d80*/  IMAD R62, R58, R62, R69 ;  /* 0x0000003e3a3e7224 */ /* 0x000fe400078e0245 */
[----:B------:R-:W0:Y:S04]  /*1d90*/  SHFL.IDX PT, R69, R14, R65, 0x101f ;  /* 0x00101f410e457589 */ /* 0x000e2800000e0000 */
[----:B------:R-:W1:Y:S01]  /*1da0*/  SHFL.IDX PT, R65, R6, R65, 0x101f ;  /* 0x00101f4106417589 */ /* 0x000e6200000e0000 */
[C---:B0-----:R-:W-:Y:S02]  /*1db0*/  IMAD R69, R60.reuse, R69, RZ ;  /* 0x000000453c457224 */ /* 0x041fe400078e02ff */
[----:B-1----:R-:W-:Y:S02]  /*1dc0*/  IMAD R67, R60, R65, RZ ;  /* 0x000000413c437224 */ /* 0x002fe400078e02ff */
[----:B------:R-:W0:Y:S04]  /*1dd0*/  SHFL.IDX PT, R60, R14, R63, 0x101f ;  /* 0x00101f3f0e3c7589 */ /* 0x000e2800000e0000 */
        /* <DEDUP_REMOVED lines=23> */
[C---:B-1----:R-:W-:Y:S02]  /*1f50*/  IMAD R67, R57.reuse, R67, R64 ;  /* 0x0000004339437224 */ /* 0x042fe400078e0240 */
[C---:B--2---:R-:W-:Y:S02]  /*1f60*/  IMAD R65, R57.reuse, R65, R66 ;  /* 0x0000004139417224 */ /* 0x044fe400078e0242 */
[----:B------:R-:W-:Y:S01]  /*1f70*/  SHFL.IDX PT, R66, R40, R41, 0x101f ;  /* 0x00101f2928427589 */ /* 0x000fe200000e0000 */
[----:B0-----:R-:W-:-:S03]  /*1f80*/  IMAD R60, R57, R62, R60 ;  /* 0x0000003e393c7224 */ /* 0x001fc600078e023c */
        /* <DEDUP_REMOVED lines=17> */
[C---:B--2---:R-:W-:Y:S02]  /*20a0*/  IMAD R69, R56.reuse, R59, R69 ;  /* 0x0000003b38457224 */ /* 0x044fe400078e0245 */
[C---:B0-----:R-:W-:Y:S02]  /*20b0*/  IMAD R49, R56.reuse, R58, R49 ;  /* 0x0000003a38317224 */ /* 0x041fe400078e0231 */
[----:B------:R-:W0:Y:S01]  /*20c0*/  SHFL.IDX PT, R58, R42, R3, 0x101f ;  /* 0x00101f032a3a7589 */ /* 0x000e2200000e0000 */
[----:B-1----:R-:W-:-:S03]  /*20d0*/  IMAD R57, R56, R62, R57 ;  /* 0x0000003e38397224 */ /* 0x002fc600078e0239 */
[----:B------:R-:W1:Y:S01]  /*20e0*/  SHFL.IDX PT, R62, R52, R20, 0x101f ;  /* 0x00101f14343e7589 */ /* 0x000e6200000e0000 */
[----:B0-----:R-:W-:-:S03]  /*20f0*/  IMAD R63, R56, R58, R63 ;  /* 0x0000003a383f7224 */ /* 0x001fc600078e023f */
[----:B------:R-:W0:Y:S01]  /*2100*/  SHFL.IDX PT, R58, R34, R3, 0x101f ;  /* 0x00101f03223a7589 */ /* 0x000e2200000e0000 */
[----:B-1----:R-:W-:-:S03]  /*2110*/  IMAD R62, R44, R62, R45 ;  /* 0x0000003e2c3e7224 */ /* 0x002fc600078e022d */
[----:B------:R-:W-:Y:S01]  /*2120*/  SHFL.IDX PT, R45, R52, R61, 0x101f ;  /* 0x00101f3d342d7589 */ /* 0x000fe200000e0000 */
[----:B0-----:R-:W-:-:S03]  /*2130*/  IMAD R67, R56, R58, R67 ;  /* 0x0000003a38437224 */ /* 0x001fc600078e0243 */
[----:B------:R-:W0:Y:S02]  /*2140*/  SHFL.IDX PT, R58, R14, R3, 0x101f ;  /* 0x00101f030e3a7589 */ /* 0x000e2400000e0000 */
[----:B0-----:R-:W-:Y:S02]  /*2150*/  IMAD R59, R56, R58, R60 ;  /* 0x0000003a383b7224 */ /* 0x001fe400078e023c */
[----:B------:R-:W0:Y:S04]  /*2160*/  SHFL.IDX PT, R58, R54, R20, 0x101f ;  /* 0x00101f14363a7589 */ /* 0x000e2800000e0000 */
[----:B------:R-:W1:Y:S04]  /*2170*/  SHFL.IDX PT, R56, R54, R41, 0x101f ;  /* 0x00101f2936387589 */ /* 0x000e6800000e0000 */
[----:B------:R-:W2:Y:S01]  /*2180*/  SHFL.IDX PT, R60, R54, R61, 0x101f ;  /* 0x00101f3d363c7589 */ /* 0x000ea200000e0000 */
[----:B0-----:R-:W-:-:S04]  /*2190*/  IMAD R58, R44, R58, R47 ;  /* 0x0000003a2c3a7224 */ /* 0x001fc800078e022f */
[----:B-1----:R-:W-:Y:S02]  /*21a0*/  IMAD R56, R37, R56, R58 ;  /* 0x0000003825387224 */ /* 0x002fe400078e023a */
[----:B------:R-:W0:Y:S02]  /*21b0*/  SHFL.IDX PT, R58, R52, R41, 0x101f ;  /* 0x00101f29343a7589 */ /* 0x000e2400000e0000 */
[----:B--2---:R-:W-:Y:S02]  /*21c0*/  IMAD R47, R17, R60, R56 ;  /* 0x0000003c112f7224 */ /* 0x004fe400078e0238 */
[----:B------:R-:W1:Y:S04]  /*21d0*/  SHFL.IDX PT, R56, R54, R43, 0x101f ;  /* 0x00101f2b36387589 */ /* 0x000e6800000e0000 */
[----:B------:R-:W2:Y:S01]  /*21e0*/  SHFL.IDX PT, R60, R50, R20, 0x101f ;  /* 0x00101f14323c7589 */ /* 0x000ea200000e0000 */
[----:B0-----:R-:W-:-:S03]  /*21f0*/  IMAD R58, R37, R58, R62 ;  /* 0x0000003a253a7224 */ /* 0x001fc600078e023e */
[----:B------:R-:W0:Y:S01]  /*2200*/  SHFL.IDX PT, R62, R50, R41, 0x101f ;  /* 0x00101f29323e7589 */ /* 0x000e2200000e0000 */
[----:B-1----:R-:W-:-:S03]  /*2210*/  IMAD R56, R18, R56, R47 ;  /* 0x0000003812387224 */ /* 0x002fc600078e022f */
[----:B------:R-:W1:Y:S01]  /*2220*/  SHFL.IDX PT, R47, R52, R43, 0x101f ;  /* 0x00101f2b342f7589 */ /* 0x000e6200000e0000 */
[----:B------:R-:W-:Y:S02]  /*2230*/  IMAD R45, R17, R45, R58 ;  /* 0x0000002d112d7224 */ /* 0x000fe400078e023a */
[----:B--2---:R-:W-:Y:S02]  /*2240*/  IMAD R60, R44, R60, R55 ;  /* 0x0000003c2c3c7224 */ /* 0x004fe400078e0237 */
[----:B------:R-:W-:Y:S02]  /*2250*/  SHFL.IDX PT, R55, R50, R43, 0x101f ;  /* 0x00101f2b32377589 */ /* 0x000fe400000e0000 */
[----:B0-----:R-:W-:Y:S02]  /*2260*/  IMAD R60, R37, R62, R60 ;  /* 0x0000003e253c7224 */ /* 0x001fe400078e023c */
[----:B-1----:R-:W-:Y:S02]  /*2270*/  IMAD R58, R18, R47, R45 ;  /* 0x0000002f123a7224 */ /* 0x002fe400078e022d */
[----:B------:R-:W0:Y:S04]  /*2280*/  SHFL.IDX PT, R47, R50, R61, 0x101f ;  /* 0x00101f3d322f7589 */ /* 0x000e2800000e0000 */
[----:B------:R-:W1:Y:S01]  /*2290*/  SHFL.IDX PT, R45, R54, R39, 0x101f ;  /* 0x00101f27362d7589 */ /* 0x000e6200000e0000 */
[----:B0-----:R-:W-:-:S03]  /*22a0*/  IMAD R47, R17, R47, R60 ;  /* 0x0000002f112f7224 */ /* 0x001fc600078e023c */
[----:B------:R-:W0:Y:S01]  /*22b0*/  SHFL.IDX PT, R60, R52, R39, 0x101f ;  /* 0x00101f27343c7589 */ /* 0x000e2200000e0000 */
[----:B-1----:R-:W-:-:S03]  /*22c0*/  IMAD R56, R15, R45, R56 ;  /* 0x0000002d0f387224 */ /* 0x002fc600078e0238 */
[----:B------:R-:W1:Y:S01]  /*22d0*/  SHFL.IDX PT, R45, R50, R39, 0x101f ;  /* 0x00101f27322d7589 */ /* 0x000e6200000e0000 */
[----:B------:R-:W-:-:S03]  /*22e0*/  IMAD R62, R18, R55, R47 ;  /* 0x00000037123e7224 */ /* 0x000fc600078e022f */
[----:B------:R-:W2:Y:S04]  /*22f0*/  SHFL.IDX PT, R47, R48, R20, 0x101f ;  /* 0x00101f14302f7589 */ /* 0x000ea800000e0000 */
[----:B------:R-:W3:Y:S01]  /*2300*/  SHFL.IDX PT, R55, R48, R41, 0x101f ;  /* 0x00101f2930377589 */ /* 0x000ee200000e0000 */
[C---:B0-----:R-:W-:Y:S02]  /*2310*/  IMAD R60, R15.reuse, R60, R58 ;  /* 0x0000003c0f3c7224 */ /* 0x041fe400078e023a */
[----:B-1----:R-:W-:Y:S02]  /*2320*/  IMAD R58, R15, R45, R62 ;  /* 0x0000002d0f3a7224 */ /* 0x002fe400078e023e */
[----:B------:R-:W0:Y:S01]  /*2330*/  SHFL.IDX PT, R45, R54, R35, 0x101f ;  /* 0x00101f23362d7589 */ /* 0x000e2200000e0000 */
[----:B--2---:R-:W-:-:S03]  /*2340*/  IMAD R62, R44, R47, R53 ;  /* 0x0000002f2c3e7224 */ /* 0x004fc600078e0235 */
[----:B------:R-:W1:Y:S01]  /*2350*/  SHFL.IDX PT, R53, R48, R61, 0x101f ;  /* 0x00101f3d30357589 */ /* 0x000e6200000e0000 */
[----:B---3--:R-:W-:-:S03]  /*2360*/  IMAD R62, R37, R55, R62 ;  /* 0x00000037253e7224 */ /* 0x008fc600078e023e */
[----:B------:R-:W2:Y:S04]  /*2370*/  SHFL.IDX PT, R55, R48, R43, 0x101f ;  /* 0x00101f2b30377589 */ /* 0x000ea800000e0000 */
[----:B------:R-:W3:Y:S01]  /*2380*/  SHFL.IDX PT, R47, R52, R35, 0x101f ;  /* 0x00101f23342f7589 */ /* 0x000ee200000e0000 */
[----:B0-----:R-:W-:Y:S02]  /*2390*/  IMAD R45, R13, R45, R56 ;  /* 0x0000002d0d2d7224 */ /* 0x001fe400078e0238 */
[----:B-1----:R-:W-:Y:S02]  /*23a0*/  IMAD R53, R17, R53, R62 ;  /* 0x0000003511357224 */ /* 0x002fe400078e023e */
[----:B------:R-:W0:Y:S02]  /*23b0*/  SHFL.IDX PT, R62, R48, R39, 0x101f ;  /* 0x00101f27303e7589 */ /* 0x000e2400000e0000 */
[----:B--2---:R-:W-:-:S02]  /*23c0*/  IMAD R56, R18, R55, R53 ;  /* 0x0000003712387224 */ /* 0x004fc400078e0235 */
[----:B------:R-:W1:Y:S01]  /*23d0*/  SHFL.IDX PT, R55, R48, R35, 0x101f ;  /* 0x00101f2330377589 */ /* 0x000e6200000e0000 */
[----:B---3--:R-:W-:-:S03]  /*23e0*/  IMAD R47, R13, R47, R60 ;  /* 0x0000002f0d2f7224 */ /* 0x008fc600078e023c */
        /* <DEDUP_REMOVED lines=10> */
[----:B0-----:R-:W-:-:S03]  /*2490*/  IMAD R62, R44, R62, R63 ;  /* 0x0000003e2c3e7224 */ /* 0x001fc600078e023f */
[----:B------:R-:W-:Y:S01]  /*24a0*/  SHFL.IDX PT, R63, R42, R43, 0x101f ;  /* 0x00101f2b2a3f7589 */ /* 0x000fe200000e0000 */
[----:B-1----:R-:W-:-:S03]  /*24b0*/  IMAD R56, R37, R56, R60 ;  /* 0x0000003825387224 */ /* 0x002fc600078e023c */
        /* <DEDUP_REMOVED lines=28> */
[----:B0-----:R-:W-:Y:S02]  /*2680*/  IMAD R51, R13, R53, R58 ;  /* 0x000000350d337224 */ /* 0x001fe400078e023a */
[----:B------:R-:W0:Y:S02]  /*2690*/  SHFL.IDX PT, R58, R42, R41, 0x101f ;  /* 0x00101f292a3a7589 */ /* 0x000e2400000e0000 */
[----:B-1----:R-:W-:Y:S02]  /*26a0*/  IMAD R51, R36, R60, R51 ;  /* 0x0000003c24337224 */ /* 0x002fe400078e0233 */
[----:B------:R-:W1:Y:S04]  /*26b0*/  SHFL.IDX PT, R53, R54, R21, 0x101f ;  /* 0x00101f1536357589 */ /* 0x000e6800000e0000 */
[----:B------:R-:W2:Y:S01]  /*26c0*/  SHFL.IDX PT, R60, R42, R61, 0x101f ;  /* 0x00101f3d2a3c7589 */ /* 0x000ea200000e0000 */
[----:B0-----:R-:W-:-:S02]  /*26d0*/  IMAD R62, R37, R58, R62 ;  /* 0x0000003a253e7224 */ /* 0x001fc400078e023e */
[----:B-1----:R-:W-:Y:S02]  /*26e0*/  IMAD R58, R12, R53, R45 ;  /* 0x000000350c3a7224 */ /* 0x002fe400078e022d */
[----:B------:R-:W0:Y:S01]  /*26f0*/  SHFL.IDX PT, R45, R54, R22, 0x101f ;  /* 0x00101f16362d7589 */ /* 0x000e2200000e0000 */
[----:B--2---:R-:W-:-:S03]  /*2700*/  IMAD R53, R17, R60, R62 ;  /* 0x0000003c11357224 */ /* 0x004fc600078e023e */
[----:B------:R-:W1:Y:S01]  /*2710*/  SHFL.IDX PT, R62, R42, R39, 0x101f ;  /* 0x00101f272a3e7589 */ /* 0x000e6200000e0000 */
[----:B------:R-:W-:-:S03]  /*2720*/  IMAD R60, R18, R63, R53 ;  /* 0x0000003f123c7224 */ /* 0x000fc600078e0235 */
[----:B------:R-:W2:Y:S01]  /*2730*/  SHFL.IDX PT, R63, R42, R35, 0x101f ;  /* 0x00101f232a3f7589 */ /* 0x000ea200000e0000 */
[----:B0-----:R-:W-:-:S03]  /*2740*/  IMAD R53, R11, R45, R58 ;  /* 0x0000002d0b357224 */ /* 0x001fc600078e023a */
[----:B------:R-:W0:Y:S01]  /*2750*/  SHFL.IDX PT, R58, R54, R23, 0x101f ;  /* 0x00101f17363a7589 */ /* 0x000e2200000e0000 */
[----:B-1----:R-:W-:-:S03]  /*2760*/  IMAD R60, R15, R62, R60 ;  /* 0x0000003e0f3c7224 */ /* 0x002fc600078e023c */
[----:B------:R-:W1:Y:S01]  /*2770*/  SHFL.IDX PT, R62, R42, R19, 0x101f ;  /* 0x00101f132a3e7589 */ /* 0x000e6200000e0000 */
[----:B--2---:R-:W-:-:S03]  /*2780*/  IMAD R63, R13, R63, R60 ;  /* 0x0000003f0d3f7224 */ /* 0x004fc600078e023c */
[----:B------:R-:W2:Y:S04]  /*2790*/  SHFL.IDX PT, R45, R40, R20, 0x101f ;  /* 0x00101f14282d7589 */ /* 0x000ea800000e0000 */
[----:B------:R-:W-:Y:S01]  /*27a0*/  SHFL.IDX PT, R60, R40, R61, 0x101f ;  /* 0x00101f3d283c7589 */ /* 0x000fe200000e0000 */
[----:B0-----:R-:W-:Y:S02]  /*27b0*/  IMAD R58, R10, R58, R53 ;  /* 0x0000003a0a3a7224 */ /* 0x001fe400078e0235 */
[----:B-1----:R-:W-:Y:S02]  /*27c0*/  IMAD R53, R36, R62, R63 ;  /* 0x0000003e24357224 */ /* 0x002fe400078e023f */
[----:B------:R-:W0:Y:S01]  /*27d0*/  SHFL.IDX PT, R62, R54, R24, 0x101f ;  /* 0x00101f18363e7589 */ /* 0x000e2200000e0000 */
[----:B--2---:R-:W-:-:S03]  /*27e0*/  IMAD R64, R44, R45, R65 ;  /* 0x0000002d2c407224 */ /* 0x004fc600078e0241 */
[----:B------:R-:W1:Y:S01]  /*27f0*/  SHFL.IDX PT, R63, R54, R25, 0x101f ;  /* 0x00101f19363f7589 */ /* 0x000e6200000e0000 */
[----:B------:R-:W-:-:S03]  /*2800*/  IMAD R64, R37, R66, R64 ;  /* 0x0000004225407224 */ /* 0x000fc600078e0240 */
[----:B------:R-:W-:Y:S04]  /*2810*/  SHFL.IDX PT, R54, R40, R39, 0x101f ;  /* 0x00101f2728367589 */ /* 0x000fe800000e0000 */
[----:B------:R-:W-:Y:S01]  /*2820*/  SHFL.IDX PT, R66, R34, R43, 0x101f ;  /* 0x00101f2b22427589 */ /* 0x000fe200000e0000 */
[----:B0-----:R-:W-:-:S03]  /*2830*/  IMAD R45, R9, R62, R58 ;  /* 0x0000003e092d7224 */ /* 0x001fc600078e023a */
[----:B------:R-:W0:Y:S01]  /*2840*/  SHFL.IDX PT, R58, R52, R21, 0x101f ;  /* 0x00101f15343a7589 */ /* 0x000e2200000e0000 */
[----:B-1----:R-:W-:-:S03]  /*2850*/  IMAD R45, R4, R63, R45 ;  /* 0x0000003f042d7224 */ /* 0x002fc600078e022d */
[----:B------:R-:W1:Y:S01]  /*2860*/  SHFL.IDX PT, R62, R40, R43, 0x101f ;  /* 0x00101f2b283e7589 */ /* 0x000e6200000e0000 */
[----:B------:R-:W-:-:S03]  /*2870*/  IMAD R63, R17, R60, R64 ;  /* 0x0000003c113f7224 */ /* 0x000fc600078e0240 */
[----:B------:R-:W2:Y:S01]  /*2880*/  SHFL.IDX PT, R60, R52, R22, 0x101f ;  /* 0x00101f16343c7589 */ /* 0x000ea200000e0000 */
[----:B0-----:R-:W-:-:S03]  /*2890*/  IMAD R58, R12, R58, R47 ;  /* 0x0000003a0c3a7224 */ /* 0x001fc600078e022f */
[----:B------:R-:W0:Y:S01]  /*28a0*/  SHFL.IDX PT, R47, R40, R35, 0x101f ;  /* 0x00101f23282f7589 */ /* 0x000e2200000e0000 */
[----:B-1----:R-:W-:Y:S02]  /*28b0*/  IMAD R62, R18, R62, R63 ;  /* 0x0000003e123e7224 */ /* 0x002fe400078e023f */
[----:B--2---:R-:W-:Y:S02]  /*28c0*/  IMAD R63, R11, R60, R58 ;  /* 0x0000003c0b3f7224 */ /* 0x004fe400078e023a */
[----:B------:R-:W1:Y:S01]  /*28d0*/  SHFL.IDX PT, R58, R50, R21, 0x101f ;  /* 0x00101f15323a7589 */ /* 0x000e6200000e0000 */
[----:B------:R-:W-:-:S03]  /*28e0*/  IMAD R62, R15, R54, R62 ;  /* 0x000000360f3e7224 */ /* 0x000fc600078e023e */
[----:B------:R-:W2:Y:S04]  /*28f0*/  SHFL.IDX PT, R54, R52, R23, 0x101f ;  /* 0x00101f1734367589 */ /* 0x000ea800000e0000 */
[----:B------:R-:W3:Y:S01]  /*2900*/  SHFL.IDX PT, R60, R40, R19, 0x101f ;  /* 0x00101f13283c7589 */ /* 0x000ee200000e0000 */
[----:B0-----:R-:W-:-:S03]  /*2910*/  IMAD R65, R13, R47, R62 ;  /* 0x0000002f0d417224 */ /* 0x001fc600078e023e */
[----:B------:R-:W0:Y:S04]  /*2920*/  SHFL.IDX PT, R47, R34, R20, 0x101f ;  /* 0x00101f14222f7589 */ /* 0x000e2800000e0000 */
[----:B------:R-:W-:Y:S01]  /*2930*/  SHFL.IDX PT, R62, R50, R22, 0x101f ;  /* 0x00101f16323e7589 */ /* 0x000fe200000e0000 */
        /* <DEDUP_REMOVED lines=17> */
[----:B------:R-:W-:Y:S01]  /*2a50*/  SHFL.IDX PT, R52, R46, R23, 0x101f ;  /* 0x00101f172e347589 */ /* 0x000fe200000e0000 */
[----:B------:R-:W-:Y:S02]  /*2a60*/  IMAD R66, R18, R66, R65 ;  /* 0x0000004212427224 */ /* 0x000fe400078e0241 */
[----:B0-----:R-:W-:Y:S01]  /*2a70*/  IMAD R56, R12, R67, R56 ;  /* 0x000000430c387224 */ /* 0x001fe200078e0238 */
[----:B------:R-:W0:Y:S04]  /*2a80*/  SHFL.IDX PT, R65, R48, R22, 0x101f ;  /* 0x00101f1630417589 */ /* 0x000e2800000e0000 */
[----:B------:R-:W-:Y:S01]  /*2a90*/  SHFL.IDX PT, R67, R16, R43, 0x101f ;  /* 0x00101f2b10437589 */ /* 0x000fe200000e0000 */
[----:B-1----:R-:W-:-:S03]  /*2aa0*/  IMAD R54, R15, R54, R66 ;  /* 0x000000360f367224 */ /* 0x002fc600078e0242 */
[----:B------:R-:W-:Y:S01]  /*2ab0*/  SHFL.IDX PT, R64, R46, R24, 0x101f ;  /* 0x00101f182e407589 */ /* 0x000fe200000e0000 */
[----:B--2---:R-:W-:-:S03]  /*2ac0*/  IMAD R58, R10, R58, R49 ;  /* 0x0000003a0a3a7224 */ /* 0x004fc600078e0231 */
[----:B------:R-:W-:Y:S01]  /*2ad0*/  SHFL.IDX PT, R66, R38, R25, 0x101f ;  /* 0x00101f1926427589 */ /* 0x000fe200000e0000 */
[----:B---3--:R-:W-:-:S03]  /*2ae0*/  IMAD R60, R12, R62, R55 ;  /* 0x0000003e0c3c7224 */ /* 0x008fc600078e0237 */
[----:B------:R-:W1:Y:S04]  /*2af0*/  SHFL.IDX PT, R49, R50, R24, 0x101f ;  /* 0x00101f1832317589 */ /* 0x000e6800000e0000 */
[----:B------:R-:W2:Y:S01]  /*2b00*/  SHFL.IDX PT, R62, R34, R35, 0x101f ;  /* 0x00101f23223e7589 */ /* 0x000ea200000e0000 */
[----:B0-----:R-:W-:-:S03]  /*2b10*/  IMAD R65, R11, R65, R60 ;  /* 0x000000410b417224 */ /* 0x001fc600078e023c */
[----:B------:R-:W0:Y:S04]  /*2b20*/  SHFL.IDX PT, R55, R34, R19, 0x101f ;  /* 0x00101f1322377589 */ /* 0x000e2800000e0000 */
[----:B------:R-:W3:Y:S04]  /*2b30*/  SHFL.IDX PT, R60, R50, R25, 0x101f ;  /* 0x00101f19323c7589 */ /* 0x000ee800000e0000 */
[----:B------:R-:W-:Y:S01]  /*2b40*/  SHFL.IDX PT, R50, R46, R22, 0x101f ;  /* 0x00101f162e327589 */ /* 0x000fe200000e0000 */
[----:B-1----:R-:W-:Y:S02]  /*2b50*/  IMAD R49, R9, R49, R58 ;  /* 0x0000003109317224 */ /* 0x002fe400078e023a */
[----:B--2---:R-:W-:-:S02]  /*2b60*/  IMAD R58, R13, R62, R54 ;  /* 0x0000003e0d3a7224 */ /* 0x004fc400078e0236 */
[----:B------:R-:W1:Y:S02]  /*2b70*/  SHFL.IDX PT, R62, R48, R23, 0x101f ;  /* 0x00101f17303e7589 */ /* 0x000e6400000e0000 */
[----:B0-----:R-:W-:Y:S02]  /*2b80*/  IMAD R55, R36, R55, R58 ;  /* 0x0000003724377224 */ /* 0x001fe400078e023a */
[----:B------:R-:W0:Y:S01]  /*2b90*/  SHFL.IDX PT, R54, R16, R20, 0x101f ;  /* 0x00101f1410367589 */ /* 0x000e2200000e0000 */
[----:B---3--:R-:W-:-:S03]  /*2ba0*/  IMAD R49, R4, R60, R49 ;  /* 0x0000003c04317224 */ /* 0x008fc600078e0231 */
[----:B------:R-:W2:Y:S01]  /*2bb0*/  SHFL.IDX PT, R58, R16, R41, 0x101f ;  /* 0x00101f29103a7589 */ /* 0x000ea200000e0000 */
[----:B-1----:R-:W-:-:S03]  /*2bc0*/  IMAD R60, R10, R62, R65 ;  /* 0x0000003e0a3c7224 */ /* 0x002fc600078e0241 */
[----:B------:R-:W1:Y:S01]  /*2bd0*/  SHFL.IDX PT, R62, R16, R61, 0x101f ;  /* 0x00101f3d103e7589 */ /* 0x000e6200000e0000 */
[----:B0-----:R-:W-:-:S03]  /*2be0*/  IMAD R54, R44, R54, R69 ;  /* 0x000000362c367224 */ /* 0x001fc600078e0245 */
[----:B------:R-:W0:Y:S01]  /*2bf0*/  SHFL.IDX PT, R65, R48, R24, 0x101f ;  /* 0x00101f1830417589 */ /* 0x000e2200000e0000 */
[----:B------:R-:W-:Y:S02]  /*2c00*/  IMAD R69, R11, R50, R56 ;  /* 0x000000320b457224 */ /* 0x000fe400078e0238 */
[----:B--2---:R-:W-:Y:S01]  /*2c10*/  IMAD R54, R37, R58, R54 ;  /* 0x0000003a25367224 */ /* 0x004fe200078e0236 */
[----:B------:R-:W2:Y:S01]  /*2c20*/  SHFL.IDX PT, R50, R16, R39, 0x101f ;  /* 0x00101f2710327589 */ /* 0x000ea200000e0000 */
[----:B------:R-:W-:-:S03]  /*2c30*/  IMAD R52, R10, R52, R69 ;  /* 0x000000340a347224 */ /* 0x000fc600078e0245 */
[----:B------:R-:W3:Y:S04]  /*2c40*/  SHFL.IDX PT, R58, R38, R21, 0x101f ;  /* 0x00101f15263a7589 */ /* 0x000ee800000e0000 */
[----:B------:R-:W-:Y:S04]  /*2c50*/  SHFL.IDX PT, R56, R14, R20, 0x101f ;  /* 0x00101f140e387589 */ /* 0x000fe800000e0000 */
[----:B------:R-:W-:Y:S01]  /*2c60*/  SHFL.IDX PT, R69, R42, R23, 0x101f ;  /* 0x00101f172a457589 */ /* 0x000fe200000e0000 */
[----:B-1----:R-:W-:-:S03]  /*2c70*/  IMAD R54, R17, R62, R54 ;  /* 0x0000003e11367224 */ /* 0x002fc600078e0236 */
[----:B------:R-:W1:Y:S01]  /*2c80*/  SHFL.IDX PT, R62, R42, R21, 0x101f ;  /* 0x00101f152a3e7589 */ /* 0x000e6200000e0000 */
[----:B------:R-:W-:Y:S02]  /*2c90*/  IMAD R54, R18, R67, R54 ;  /* 0x0000004312367224 */ /* 0x000fe400078e0236 */
[----:B0-----:R-:W-:Y:S01]  /*2ca0*/  IMAD R65, R9, R65, R60 ;  /* 0x0000004109417224 */ /* 0x001fe200078e023c */
[----:B------:R-:W0:Y:S01]  /*2cb0*/  SHFL.IDX PT, R67, R38, R22, 0x101f ;  /* 0x00101f1626437589 */ /* 0x000e2200000e0000 */
[----:B--2---:R-:W-:-:S03]  /*2cc0*/  IMAD R50, R15, R50, R54 ;  /* 0x000000320f327224 */ /* 0x004fc600078e0236 */
[----:B------:R-:W2:Y:S01]  /*2cd0*/  SHFL.IDX PT, R60, R40, R21, 0x101f ;  /* 0x00101f15283c7589 */ /* 0x000ea200000e0000 */
[----:B---3--:R-:W-:-:S03]  /*2ce0*/  IMAD R58, R12, R58, R51 ;  /* 0x0000003a0c3a7224 */ /* 0x008fc600078e0233 */
[----:B------:R1:W3:Y:S04]  /*2cf0*/  SHFL.IDX PT, R51, R48, R25, 0x101f ;  /* 0x00101f1930337589 */ /* 0x0002e800000e0000 */
[----:B------:R-:W4:Y:S04]  /*2d00*/  SHFL.IDX PT, R54, R14, R41, 0x101f ;  /* 0x00101f290e367589 */ /* 0x000f2800000e0000 */
[----:B------:R-:W-:Y:S01]  /*2d10*/  SHFL.IDX PT, R41, R6, R41, 0x101f ;  /* 0x00101f2906297589 */ /* 0x000fe200000e0000 */
[----:B-1----:R-:W-:-:S03]  /*2d20*/  IMAD R48, R12, R62, R53 ;  /* 0x0000003e0c307224 */ /* 0x002fc600078e0235 */
[----:B------:R-:W1:Y:S01]  /*2d30*/  SHFL.IDX PT, R62, R40, R22, 0x101f ;  /* 0x00101f16283e7589 */ /* 0x000e6200000e0000 */
[----:B0-----:R-:W-:-:S03]  /*2d40*/  IMAD R67, R11, R67, R58 ;  /* 0x000000430b437224 */ /* 0x001fc600078e023a */
[----:B------:R-:W0:Y:S01]  /*2d50*/  SHFL.IDX PT, R53, R46, R25, 0x101f ;  /* 0x00101f192e357589 */ /* 0x000e2200000e0000 */
[----:B--2---:R-:W-:-:S03]  /*2d60*/  IMAD R60, R12, R60, R63 ;  /* 0x0000003c0c3c7224 */ /* 0x004fc600078e023f */
[----:B------:R-:W2:Y:S01]  /*2d70*/  SHFL.IDX PT, R58, R42, R22, 0x101f ;  /* 0x00101f162a3a7589 */ /* 0x000ea200000e0000 */
[----:B------:R-:W-:Y:S02]  /*2d80*/  IMAD R63, R44, R56, R59 ;  /* 0x000000382c3f7224 */ /* 0x000fe400078e023b */
[----:B---3--:R-:W-:Y:S01]  /*2d90*/  IMAD R51, R4, R51, R65 ;  /* 0x0000003304337224 */ /* 0x008fe200078e0241 */
[----:B------:R-:W3:Y:S01]  /*2da0*/  SHFL.IDX PT, R56, R6, R20, 0x101f ;  /* 0x00101f1406387589 */ /* 0x000ee200000e0000 */
[----:B------:R-:W-:Y:S02]  /*2db0*/  IMAD R65, R9, R64, R52 ;  /* 0x0000004009417224 */ /* 0x000fe400078e0234 */
[----:B----4-:R-:W-:Y:S01]  /*2dc0*/  IMAD R54, R37, R54, R63 ;  /* 0x0000003625367224 */ /* 0x010fe200078e023f */
[----:B------:R-:W4:Y:S04]  /*2dd0*/  SHFL.IDX PT, R52, R38, R23, 0x101f ;  /* 0x00101f1726347589 */ /* 0x000f2800000e0000 */
[----:B------:R-:W5:Y:S04]  /*2de0*/  SHFL.IDX PT, R59, R40, R23, 0x101f ;  /* 0x00101f17283b7589 */ /* 0x000f6800000e0000 */
[----:B------:R-:W5:Y:S01]  /*2df0*/  SHFL.IDX PT, R63, R14, R61, 0x101f ;  /* 0x00101f3d0e3f7589 */ /* 0x000f6200000e0000 */
[----:B-1----:R-:W-:-:S02]  /*2e00*/  IMAD R60, R11, R62, R60 ;  /* 0x0000003e0b3c7224 */ /* 0x002fc400078e023c */
[----:B0-----:R-:W-:Y:S01]  /*2e10*/  IMAD R53, R4, R53, R65 ;  /* 0x0000003504357224 */ /* 0x001fe200078e0241 */
[----:B------:R-:W0:Y:S01]  /*2e20*/  SHFL.IDX PT, R64, R14, R43, 0x101f ;  /* 0x00101f2b0e407589 */ /* 0x000e2200000e0000 */
[----:B--2---:R-:W-:-:S03]  /*2e30*/  IMAD R58, R11, R58, R48 ;  /* 0x0000003a0b3a7224 */ /* 0x004fc600078e0230 */
[----:B------:R-:W-:Y:S01]  /*2e40*/  SHFL.IDX PT, R65, R34, R23, 0x101f ;  /* 0x00101f1722417589 */ /* 0x000fe200000e0000 */
[----:B---3--:R-:W-:-:S03]  /*2e50*/  IMAD R44, R44, R56, R57 ;  /* 0x000000382c2c7224 */ /* 0x008fc600078e0239 */
[----:B------:R-:W1:Y:S01]  /*2e60*/  SHFL.IDX PT, R62, R14, R39, 0x101f ;  /* 0x00101f270e3e7589 */ /* 0x000e6200000e0000 */
[----:B----4-:R-:W-:-:S03]  /*2e70*/  IMAD R48, R10, R52, R67 ;  /* 0x000000340a307224 */ /* 0x010fc600078e0243 */
[----:B------:R-:W2:Y:S01]  /*2e80*/  SHFL.IDX PT, R56, R34, R21, 0x101f ;  /* 0x00101f1522387589 */ /* 0x000ea200000e0000 */
[C---:B------:R-:W-:Y:S02]  /*2e90*/  IMAD R52, R10.reuse, R69, R58 ;  /* 0x000000450a347224 */ /* 0x040fe400078e023a */
[----:B-----5:R-:W-:Y:S01]  /*2ea0*/  IMAD R46, R10, R59, R60 ;  /* 0x0000003b0a2e7224 */ /* 0x020fe200078e023c */
[----:B------:R-:W3:Y:S01]  /*2eb0*/  SHFL.IDX PT, R57, R40, R24, 0x101f ;  /* 0x00101f1828397589 */ /* 0x000ee200000e0000 */
[----:B------:R-:W-:Y:S02]  /*2ec0*/  IMAD R44, R37, R41, R44 ;  /* 0x00000029252c7224 */ /* 0x000fe400078e022c */
[C---:B------:R-:W-:Y:S01]  /*2ed0*/  IMAD R63, R17.reuse, R63, R54 ;  /* 0x0000003f113f7224 */ /* 0x040fe200078e0236 */
[----:B------:R-:W4:Y:S01]  /*2ee0*/  SHFL.IDX PT, R59, R38, R24, 0x101f ;  /* 0x00101f18263b7589 */ /* 0x000f2200000e0000 */
[----:B------:R-:W-:-:S03]  /*2ef0*/  IMAD R17, R17, R68, R44 ;  /* 0x0000004411117224 */ /* 0x000fc600078e022c */
[----:B------:R-:W5:Y:S01]  /*2f00*/  SHFL.IDX PT, R58, R42, R24, 0x101f ;  /* 0x00101f182a3a7589 */ /* 0x000f6200000e0000 */
[----:B0-----:R-:W-:-:S03]  /*2f10*/  IMAD R63, R18, R64, R63 ;  /* 0x00000040123f7224 */ /* 0x001fc600078e023f */
[----:B------:R-:W0:Y:S04]  /*2f20*/  SHFL.IDX PT, R54, R34, R22, 0x101f ;  /* 0x00101f1622367589 */ /* 0x000e2800000e0000 */
[----:B------:R-:W0:Y:S01]  /*2f30*/  SHFL.IDX PT, R67, R40, R25, 0x101f ;  /* 0x00101f1928437589 */ /* 0x000e2200000e0000 */
[----:B-1----:R-:W-:-:S03]  /*2f40*/  IMAD R62, R15, R62, R63 ;  /* 0x0000003e0f3e7224 */ /* 0x002fc600078e023f */
[----:B------:R0:W1:Y:S01]  /*2f50*/  SHFL.IDX PT, R69, R42, R25, 0x101f ;  /* 0x00101f192a457589 */ /* 0x00006200000e0000 */
[----:B--2---:R-:W-:-:S03]  /*2f60*/  IMAD R55, R12, R56, R55 ;  /* 0x000000380c377224 */ /* 0x004fc600078e0237 */
[----:B------:R-:W2:Y:S01]  /*2f70*/  SHFL.IDX PT, R60, R16, R35, 0x101f ;  /* 0x00101f23103c7589 */ /* 0x000ea200000e0000 */
[----:B---3--:R-:W-:-:S03]  /*2f80*/  IMAD R46, R9, R57, R46 ;  /* 0x00000039092e7224 */ /* 0x008fc600078e022e */
[----:B------:R-:W3:Y:S01]  /*2f90*/  SHFL.IDX PT, R40, R6, R43, 0x101f ;  /* 0x00101f2b06287589 */ /* 0x000ee200000e0000 */
[----:B----4-:R-:W-:-:S03]  /*2fa0*/  IMAD R59, R9, R59, R48 ;  /* 0x0000003b093b7224 */ /* 0x010fc600078e0230 */
[----:B------:R-:W4:Y:S01]  /*2fb0*/  SHFL.IDX PT, R38, R6, R39, 0x101f ;  /* 0x00101f2706267589 */ /* 0x000f2200000e0000 */
[----:B-----5:R-:W-:Y:S02]  /*2fc0*/  IMAD R52, R9, R58, R52 ;  /* 0x0000003a09347224 */ /* 0x020fe400078e0234 */
[----:B0-----:R-:W-:Y:S01]  /*2fd0*/  IMAD R42, R11, R54, R55 ;  /* 0x000000360b2a7224 */ /* 0x001fe200078e0237 */
[----:B------:R-:W0:Y:S01]  /*2fe0*/  SHFL.IDX PT, R41, R16, R19, 0x101f ;  /* 0x00101f1310297589 */ /* 0x000e2200000e0000 */
[C---:B------:R-:W-:Y:S02]  /*2ff0*/  IMAD R55, R4.reuse, R66, R59 ;  /* 0x0000004204377224 */ /* 0x040fe400078e023b */
[----:B------:R-:W-:Y:S01]  /*3000*/  IMAD R59, R4, R67, R46 ;  /* 0x00000043043b7224 */ /* 0x000fe200078e022e */
[----:B------:R-:W-:Y:S01]  /*3010*/  SHFL.IDX PT, R43, R6, R19, 0x101f ;  /* 0x00101f13062b7589 */ /* 0x000fe200000e0000 */
[----:B------:R-:W-:Y:S02]  /*3020*/  IMAD R42, R10, R65, R42 ;  /* 0x000000410a2a7224 */ /* 0x000fe400078e022a */
[----:B-1----:R-:W-:Y:S01]  /*3030*/  IMAD R57, R4, R69, R52 ;  /* 0x0000004504397224 */ /* 0x002fe200078e0234 */
[----:B------:R-:W1:Y:S01]  /*3040*/  SHFL.IDX PT, R46, R14, R35, 0x101f ;  /* 0x00101f230e2e7589 */ /* 0x000e6200000e0000 */
[----:B--2---:R-:W-:-:S03]  /*3050*/  IMAD R61, R13, R60, R50 ;  /* 0x0000003c0d3d7224 */ /* 0x004fc600078e0232 */
[----:B------:R-:W2:Y:S01]  /*3060*/  SHFL.IDX PT, R52, R6, R35, 0x101f ;  /* 0x00101f2306347589 */ /* 0x000ea200000e0000 */
[----:B---3--:R-:W-:-:S03]  /*3070*/  IMAD R40, R18, R40, R17 ;  /* 0x0000002812287224 */ /* 0x008fc600078e0211 */
[----:B------:R-:W3:Y:S01]  /*3080*/  SHFL.IDX PT, R50, R34, R24, 0x101f ;  /* 0x00101f1822327589 */ /* 0x000ee200000e0000 */
[----:B----4-:R-:W-:-:S03]  /*3090*/  IMAD R54, R15, R38, R40 ;  /* 0x000000260f367224 */ /* 0x010fc600078e0228 */
[----:B------:R-:W4:Y:S04]  /*30a0*/  SHFL.IDX PT, R37, R14, R19, 0x101f ;  /* 0x00101f130e257589 */ /* 0x000f2800000e0000 */
[----:B------:R-:W5:Y:S01]  /*30b0*/  SHFL.IDX PT, R67, R16, R21, 0x101f ;  /* 0x00101f1510437589 */ /* 0x000f6200000e0000 */
[----:B0-----:R-:W-:-:S03]  /*30c0*/  IMAD R41, R36, R41, R61 ;  /* 0x0000002924297224 */ /* 0x001fc600078e023d */
[----:B------:R-:W0:Y:S04]  /*30d0*/  SHFL.IDX PT, R65, R14, R21, 0x101f ;  /* 0x00101f150e417589 */ /* 0x000e2800000e0000 */
[----:B------:R-:W0:Y:S01]  /*30e0*/  SHFL.IDX PT, R17, R6, R21, 0x101f ;  /* 0x00101f1506117589 */ /* 0x000e2200000e0000 */
[----:B-1----:R-:W-:-:S03]  /*30f0*/  IMAD R62, R13, R46, R62 ;  /* 0x0000002e0d3e7224 */ /* 0x002fc600078e023e */
[----:B------:R-:W1:Y:S01]  /*3100*/  SHFL.IDX PT, R48, R16, R22, 0x101f ;  /* 0x00101f1610307589 */ /* 0x000e6200000e0000 */
[----:B--2---:R-:W-:-:S03]  /*3110*/  IMAD R52, R13, R52, R54 ;  /* 0x000000340d347224 */ /* 0x004fc600078e0236 */
[----:B------:R-:W2:Y:S01]  /*3120*/  SHFL.IDX PT, R44, R14, R22, 0x101f ;  /* 0x00101f160e2c7589 */ /* 0x000ea200000e0000 */
[----:B---3--:R-:W-:Y:S02]  /*3130*/  IMAD R50, R9, R50, R42 ;  /* 0x0000003209327224 */ /* 0x008fe400078e022a */
[C---:B------:R-:W-:Y:S01]  /*3140*/  IMAD R52, R36.reuse, R43, R52 ;  /* 0x0000002b24347224 */ /* 0x040fe200078e0234 */
[----:B------:R-:W3:Y:S01]  /*3150*/  SHFL.IDX PT, R40, R6, R22, 0x101f ;  /* 0x00101f1606287589 */ /* 0x000ee200000e0000 */
[----:B------:R-:W3:Y:S01]  /*3160*/  LDC.64 R42, c[0x0][0x3a0] ;  /* 0x0000e800ff2a7b82 */ /* 0x000ee20000000a00 */
[----:B----4-:R-:W-:Y:S01]  /*3170*/  IMAD R37, R36, R37, R62 ;  /* 0x0000002524257224 */ /* 0x010fe200078e023e */
[----:B------:R-:W-:Y:S01]  /*3180*/  MOV R36, UR7 ;  /* 0x0000000700247c02 */ /* 0x000fe20008000f00 */
[----:B------:R-:W4:Y:S01]  /*3190*/  SHFL.IDX PT, R63, R16, R23, 0x101f ;  /* 0x00101f17103f7589 */ /* 0x000f2200000e0000 */
[----:B-----5:R-:W-:-:S03]  /*31a0*/  IMAD R41, R12, R67, R41 ;  /* 0x000000430c297224 */ /* 0x020fc600078e0229 */
[----:B------:R-:W5:Y:S01]  /*31b0*/  SHFL.IDX PT, R39, R14, R23, 0x101f ;  /* 0x00101f170e277589 */ /* 0x000f6200000e0000 */
[----:B0-----:R-:W-:-:S03]  /*31c0*/  IMAD R37, R12, R65, R37 ;  /* 0x000000410c257224 */ /* 0x001fc600078e0225 */
[----:B------:R-:W0:Y:S01]  /*31d0*/  SHFL.IDX PT, R15, R6, R23, 0x101f ;  /* 0x00101f17060f7589 */ /* 0x000e2200000e0000 */
[----:B------:R-:W-:Y:S01]  /*31e0*/  IMAD R17, R12, R17, R52 ;  /* 0x000000110c117224 */ /* 0x000fe200078e0234 */
[----:B------:R-:W-:Y:S02]  /*31f0*/  MOV R12, UR7 ;  /* 0x00000007000c7c02 */ /* 0x000fe40008000f00 */
[----:B------:R-:W0:Y:S01]  /*3200*/  SHFL.IDX PT, R38, R16, R24, 0x101f ;  /* 0x00101f1810267589 */ /* 0x000e2200000e0000 */
[----:B-1----:R-:W-:-:S03]  /*3210*/  IMAD R41, R11, R48, R41 ;  /* 0x000000300b297224 */ /* 0x002fc600078e0229 */
[----:B------:R-:W1:Y:S01]  /*3220*/  SHFL.IDX PT, R46, R6, R24, 0x101f ;  /* 0x00101f18062e7589 */ /* 0x000e6200000e0000 */
[C---:B--2---:R-:W-:Y:S01]  /*3230*/  IMAD R37, R11.reuse, R44, R37 ;  /* 0x0000002c0b257224 */ /* 0x044fe200078e0225 */
[----:B------:R-:W-:Y:S02]  /*3240*/  MOV R44, UR7 ;  /* 0x00000007002c7c02 */ /* 0x000fe40008000f00 */
[----:B------:R2:W1:Y:S01]  /*3250*/  SHFL.IDX PT, R19, R16, R25, 0x101f ;  /* 0x00101f1910137589 */ /* 0x00046200000e0000 */
[----:B---3--:R-:W-:Y:S01]  /*3260*/  IMAD R17, R11, R40, R17 ;  /* 0x000000280b117224 */ /* 0x008fe200078e0211 */
[----:B------:R-:W-:Y:S01]  /*3270*/  MOV R11, UR6 ;  /* 0x00000006000b7c02 */ /* 0x000fe20008000f00 */
[----:B------:R-:W-:Y:S01]  /*3280*/  USHF.L.U32 UR6, UR14, 0x2, URZ ;  /* 0x000000020e067899 */ /* 0x000fe200080006ff */
[----:B------:R-:W3:Y:S01]  /*3290*/  SHFL.IDX PT, R18, R14, R24, 0x101f ;  /* 0x00101f180e127589 */ /* 0x000ee200000e0000 */
[C---:B----4-:R-:W-:Y:S01]  /*32a0*/  IMAD R41, R10.reuse, R63, R41 ;  /* 0x0000003f0a297224 */ /* 0x050fe200078e0229 */
[----:B------:R-:W-:Y:S01]  /*32b0*/  MOV R40, UR7 ;  /* 0x0000000700287c02 */ /* 0x000fe20008000f00 */
[----:B------:R-:W-:Y:S01]  /*32c0*/  IMAD R11, R11, UR4, R0 ;  /* 0x000000040b0b7c24 */ /* 0x000fe2000f8e0200 */
[----:B------:R4:W3:Y:S01]  /*32d0*/  SHFL.IDX PT, R35, R34, R25, 0x101f ;  /* 0x00101f1922237589 */ /* 0x0008e200000e0000 */
[C---:B-----5:R-:W-:Y:S01]  /*32e0*/  IMAD R37, R10.reuse, R39, R37 ;  /* 0x000000270a257224 */ /* 0x060fe200078e0225 */
[----:B--2---:R-:W-:Y:S01]  /*32f0*/  MOV R16, UR7 ;  /* 0x0000000700107c02 */ /* 0x004fe20008000f00 */
[----:B------:R-:W-:Y:S01]  /*3300*/  UIADD3 UR4, UPT, UPT, UR14, UR4, URZ ;  /* 0x000000040e047290 */ /* 0x000fe2000fffe0ff */
[----:B------:R2:W5:Y:S01]  /*3310*/  SHFL.IDX PT, R69, R14, R25, 0x101f ;  /* 0x00101f190e457589 */ /* 0x00056200000e0000 */
[----:B0-----:R-:W-:Y:S01]  /*3320*/  IMAD R15, R10, R15, R17 ;  /* 0x0000000f0a0f7224 */ /* 0x001fe200078e0211 */
[----:B------:R-:W-:Y:S01]  /*3330*/  MOV R10, UR7 ;  /* 0x00000007000a7c02 */ /* 0x000fe20008000f00 */
[----:B------:R-:W-:Y:S01]  /*3340*/  UISETP.GE.U32.AND UP0, UPT, UR4, UR6, UPT ;  /* 0x000000060400728c */ /* 0x000fe2000bf06070 */
[----:B------:R0:W5:Y:S01]  /*3350*/  SHFL.IDX PT, R67, R6, R25, 0x101f ;  /* 0x00101f1906437589 */ /* 0x00016200000e0000 */
[C---:B------:R-:W-:Y:S01]  /*3360*/  IMAD R38, R9.reuse, R38, R41 ;  /* 0x0000002609267224 */ /* 0x040fe200078e0229 */
[----:B------:R-:W-:Y:S01]  /*3370*/  LEA R13, R10, R11, 0x7 ;  /* 0x0000000b0a0d7211 */ /* 0x000fe200078e38ff */
[----:B-1----:R-:W-:Y:S01]  /*3380*/  IMAD R46, R9, R46, R15 ;  /* 0x0000002e092e7224 */ /* 0x002fe200078e020f */
[----:B----4-:R-:W-:-:S02]  /*3390*/  MOV R34, UR7 ;  /* 0x0000000700227c02 */ /* 0x010fc40008000f00 */
[----:B--2---:R-:W-:Y:S01]  /*33a0*/  MOV R14, UR7 ;  /* 0x00000007000e7c02 */ /* 0x004fe20008000f00 */
[----:B------:R-:W-:Y:S01]  /*33b0*/  IMAD R63, R4, R19, R38 ;  /* 0x00000013043f7224 */ /* 0x000fe200078e0226 */
[-C--:B------:R-:W-:Y:S02]  /*33c0*/  LEA R19, R16, R11.reuse, 0xa ;  /* 0x0000000b10137211 */ /* 0x080fe400078e50ff */
[----:B0-----:R-:W-:Y:S01]  /*33d0*/  MOV R6, UR7 ;  /* 0x0000000700067c02 */ /* 0x001fe20008000f00 */
[----:B---3--:R-:W-:Y:S01]  /*33e0*/  IMAD R18, R9, R18, R37 ;  /* 0x0000001209127224 */ /* 0x008fe200078e0225 */
[-C--:B------:R-:W-:Y:S02]  /*33f0*/  LEA R17, R14, R11.reuse, 0x9 ;  /* 0x0000000b0e117211 */ /* 0x080fe400078e48ff */
[----:B------:R-:W-:Y:S01]  /*3400*/  LEA R15, R6, R11, 0x8 ;  /* 0x0000000b060f7211 */ /* 0x000fe200078e40ff */
[----:B------:R-:W-:Y:S01]  /*3410*/  IMAD.WIDE R10, R11, 0x4, R42 ;  /* 0x000000040b0a7825 */ /* 0x000fe200078e022a */
[----:B------:R-:W-:Y:S01]  /*3420*/  BAR.SYNC.DEFER_BLOCKING 0x0 ;  /* 0x0000000000007b1d */ /* 0x000fe20000010000 */
[----:B------:R-:W-:-:S02]  /*3430*/  MOV R38, UR7 ;  /* 0x0000000700267c02 */ /* 0x000fc40008000f00 */
[----:B------:R-:W-:Y:S01]  /*3440*/  LEA R9, R12, R15, 0x7 ;  /* 0x0000000f0c097211 */ /* 0x000fe200078e38ff */
[----:B------:R-:W-:Y:S01]  /*3450*/  IMAD.WIDE R12, R13, 0x4, R42 ;  /* 0x000000040d0c7825 */ /* 0x000fe200078e022a */
[-C--:B------:R-:W-:Y:S02]  /*3460*/  LEA R41, R38, R19.reuse, 0x9 ;  /* 0x0000001326297211 */ /* 0x080fe400078e48ff */
[----:B------:R-:W-:Y:S01]  /*3470*/  LEA R37, R34, R19, 0x8 ;  /* 0x0000001322257211 */ /* 0x000fe200078e40ff */
[C---:B------:R-:W-:Y:S02]  /*3480*/  IMAD R61, R4.reuse, R35, R50 ;  /* 0x00000023043d7224 */ /* 0x040fe400078e0232 */
[C---:B-----5:R-:W-:Y:S01]  /*3490*/  IMAD R65, R4.reuse, R69, R18 ;  /* 0x0000004504417224 */ /* 0x060fe200078e0212 */
[----:B------:R-:W-:Y:S01]  /*34a0*/  MOV R18, UR7 ;  /* 0x0000000700127c02 */ /* 0x000fe20008000f00 */
[----:B------:R-:W-:Y:S01]  /*34b0*/  IMAD R67, R4, R67, R46 ;  /* 0x0000004304437224 */ /* 0x000fe200078e022e */
[----:B------:R-:W-:Y:S01]  /*34c0*/  MOV R4, UR7 ;  /* 0x0000000700047c02 */ /* 0x000fe20008000f00 */
[----:B------:R-:W-:Y:S01]  /*34d0*/  IMAD.WIDE R14, R15, 0x4, R42 ;  /* 0x000000040f0e7825 */ /* 0x000fe200078e022a */
[----:B------:R-:W-:-:S02]  /*34e0*/  LEA R69, R40, R41, 0x7 ;  /* 0x0000002928457211 */ /* 0x000fc400078e38ff */
[----:B------:R-:W-:Y:S01]  /*34f0*/  LEA R39, R36, R37, 0x7 ;  /* 0x0000002524277211 */ /* 0x000fe200078e38ff */
[----:B------:R0:W-:Y:S04]  /*3500*/  STG.E desc[UR12][R10.64], R5 ;  /* 0x000000050a007986 */ /* 0x0001e8000c10190c */
[----:B------:R1:W-:Y:S04]  /*3510*/  STG.E desc[UR12][R12.64], R8 ;  /* 0x000000080c007986 */ /* 0x0003e8000c10190c */
[----:B------:R2:W-:Y:S01]  /*3520*/  STG.E desc[UR12][R14.64], R7 ;  /* 0x000000070e007986 */ /* 0x0005e2000c10190c */
[----:B0-----:R-:W-:-:S02]  /*3530*/  MOV R10, UR7 ;  /* 0x00000007000a7c02 */ /* 0x001fc40008000f00 */
[-C--:B------:R-:W-:Y:S01]  /*3540*/  LEA R11, R4, R17.reuse, 0x7 ;  /* 0x00000011040b7211 */ /* 0x080fe200078e38ff */
[--C-:B------:R-:W-:Y:S01]  /*3550*/  IMAD.WIDE R4, R17, 0x4, R42.reuse ;  /* 0x0000000411047825 */ /* 0x100fe200078e022a */
[----:B-1----:R-:W-:Y:S02]  /*3560*/  LEA R13, R6, R17, 0x8 ;  /* 0x00000011060d7211 */ /* 0x002fe400078e40ff */
[----:B------:R-:W-:Y:S01]  /*3570*/  LEA R40, R10, R41, 0x8 ;  /* 0x000000290a287211 */ /* 0x000fe200078e40ff */
[--C-:B------:R-:W-:Y:S01]  /*3580*/  IMAD.WIDE R8, R9, 0x4, R42.reuse ;  /* 0x0000000409087825 */ /* 0x100fe200078e022a */
[----:B------:R-:W-:Y:S02]  /*3590*/  LEA R35, R16, R13, 0x7 ;  /* 0x0000000d10237211 */ /* 0x000fe400078e38ff */
[----:B--2---:R-:W-:Y:S01]  /*35a0*/  LEA R15, R18, R19, 0x7 ;  /* 0x00000013120f7211 */ /* 0x004fe200078e38ff */
[----:B------:R-:W-:Y:S01]  /*35b0*/  IMAD.WIDE R10, R11, 0x4, R42 ;  /* 0x000000040b0a7825 */ /* 0x000fe200078e022a */
[----:B------:R0:W-:Y:S01]  /*35c0*/  STG.E desc[UR12][R8.64], R33 ;  /* 0x0000002108007986 */ /* 0x0001e2000c10190c */
[----:B------:R-:W-:-:S02]  /*35d0*/  LEA R44, R44, R40, 0x7 ;  /* 0x000000282c2c7211 */ /* 0x000fc400078e38ff */
        /* <DEDUP_REMOVED lines=20> */
[----:B------:R0:W-:Y:S04]  /*3720*/  STG.E desc[UR12][R40.64], R65 ;  /* 0x0000004128007986 */ /* 0x0001e8000c10190c */
[----:B------:R0:W-:Y:S01]  /*3730*/  STG.E desc[UR12][R42.64], R67 ;  /* 0x000000432a007986 */ /* 0x0001e2000c10190c */
[----:B------:R-:W-:Y:S05]  /*3740*/  BRA.U !UP0, `(.L_x_2122) ;  /* 0xffffffd108587547 */ /* 0x000fea000b83ffff */
[----:B------:R-:W-:Y:S05]  /*3750*/  EXIT ;  /* 0x000000000000794d */ /* 0x000fea0003800000 */
        .weak           $__internal_63_$__cuda_sm20_div_u16
        .type           $__internal_63_$__cuda_sm20_div_u16,@function
        .size           $__internal_63_$__cuda_sm20_div_u16,(.L_x_38566 - $__internal_63_$__cuda_sm20_div_u16)
$__internal_63_$__cuda_sm20_div_u16:
        /* <DEDUP_REMOVED lines=11> */
[----:B------:R-:W-:Y:S02]  /*3810*/  IADD3 R5, PT, PT, R4, 0x2, RZ ;  /* 0x0000000204057810 */ /* 0x000fe40007ffe0ff */
[----:B------:R-:W-:-:S03]  /*3820*/  MOV R4, R10 ;  /* 0x0000000a00047202 */ /* 0x000fc60000000f00 */
[----:B------:R-:W-:Y:S01]  /*3830*/  FMUL.RZ R2, R2, R5 ;  /* 0x0000000502027220 */ /* 0x000fe2000040c000 */
[----:B------:R-:W-:-:S05]  /*3840*/  HFMA2 R5, -RZ, RZ, 0, 0 ;  /* 0x00000000ff057431 */ /* 0x000fca00000001ff */
[----:B------:R-:W0:Y:S02]  /*3850*/  F2I.U32.TRUNC.NTZ R2, R2 ;  /* 0x0000000200027305 */ /* 0x000e24000020f000 */
[----:B0-----:R-:W-:Y:S02]  /*3860*/  LOP3.LUT R9, R2, 0xffff, RZ, 0xc0, !PT ;  /* 0x0000ffff02097812 */ /* 0x001fe400078ec0ff */
[----:B------:R-:W-:Y:S01]  /*3870*/  @!P0 MOV R9, 0xffffffff ;  /* 0xffffffff00098802 */ /* 0x000fe20000000f00 */
[----:B------:R-:W-:Y:S06]  /*3880*/  RET.REL.NODEC R4 `(_Z9cuda_gemmIiLi128ELi4ELi1ELi2048ELi16ELi16ELi64ELi0ELi1EEviiiPT_S1_S1_iii) ;  /* 0xffffffc404dc7950 */ /* 0x000fec0003c3ffff */
.L_x_2123:
        /* <DEDUP_REMOVED lines=15> */
.L_x_38566:


//--------------------- .text._Z9cuda_gemmIiLi128ELi4ELi1ELi2048ELi16ELi16ELi64ELi0ELi0EEviiiPT_S1_S1_iii --------------------------
	.section	.text._Z9cuda_gemmIiLi128ELi4ELi1ELi2048ELi16ELi16ELi64ELi0ELi0EEviiiPT_S1_S1_iii,"ax",@progbits
	.align	128
        .global         _Z9cuda_gemmIiLi128ELi4ELi1ELi2048ELi16ELi16ELi64ELi0ELi0EEviiiPT_S1_S1_iii
        .type           _Z9cuda_gemmIiLi128ELi4ELi1ELi2048ELi16ELi16ELi64ELi0ELi0EEviiiPT_S1_S1_iii,@function
        .size           _Z9cuda_gemmIiLi128ELi4ELi1ELi2048ELi16ELi16ELi64ELi0ELi0EEviiiPT_S1_S1_iii,(.L_x_38568 - _Z9cuda_gemmIiLi128ELi4ELi1ELi2048ELi16ELi16ELi64ELi0ELi0EEviiiPT_S1_S1_iii)
        .other          _Z9cuda_gemmIiLi128ELi4ELi1ELi2048ELi16ELi16ELi64ELi0ELi0EEviiiPT_S1_S1_iii,@"STO_CUDA_ENTRY STV_DEFAULT"
_Z9cuda_gemmIiLi128ELi4ELi1ELi2048ELi16ELi16ELi64ELi0ELi0EEviiiPT_S1_S1_iii:
.text._Z9cuda_gemmIiLi128ELi4ELi1ELi2048ELi16ELi16ELi64ELi0ELi0EEviiiPT_S1_S1_iii:
[----:B------:R-:W0:Y:S08]  /*0000*/  LDC R1, c[0x0][0x37c] ;  /* 0x0000df00ff017b82 */ /* 0x000e300000000800 */
[----:B------:R-:W1:Y:S01]  /*0010*/  LDC.64 R2, c[0x0][0x3a8] ;  /* 0x0000ea00ff027b82 */ /* 0x000e620000000a00 */
[----:B------:R-:W2:Y:S01]  /*0020*/  S2R R82, SR_TID.X ;  /* 0x0000000000527919 */ /* 0x000ea20000002100 */
[----:B0-----:R-:W-:Y:S01]  /*0030*/  VIADD R1, R1, 0xffffffc0 ;  /* 0xffffffc001017836 */ /* 0x001fe20000000000 */
[----:B------:R-:W0:Y:S01]  /*0040*/  LDCU.64 UR12, c[0x0][0x358] ;  /* 0x00006b00ff0c77ac */ /* 0x000e220008000a00 */
[----:B------:R-:W-:Y:S03]  /*0050*/  BSSY.RECONVERGENT B0, `(.L_x_2124) ;  /* 0x0000050000007945 */ /* 0x000fe60003800200 */
[----:B------:R-:W-:-:S02]  /*0060*/  R2UR UR17, R1 ;  /* 0x00000000011172ca */ /* 0x000fc400000e0000 */
[----:B-1----:R-:W-:Y:S01]  /*0070*/  IABS R6, R3 ;  /* 0x0000000300067213 */ /* 0x002fe20000000000 */
[----:B------:R-:W-:-:S03]  /*0080*/  IMAD R11, R3, R2, RZ ;  /* 0x00000002030b7224 */ /* 0x000fc600078e02ff */
        /* <DEDUP_REMOVED lines=18> */
[----:B------:R-:W-:Y:S01]  /*01b0*/  @P0 VIADD R52, R52, 0x1 ;  /* 0x0000000134340836 */ /* 0x000fe20000000000 */
[----:B--2---:R-:W-:-:S04]  /*01c0*/  ISETP.GE.U32.AND P0, PT, R82, R11, PT ;  /* 0x0000000b5200720c */ /* 0x004fc80003f06070 */
[----:B------:R-:W-:Y:S02]  /*01d0*/  @!P2 IADD3 R52, PT, PT, -R52, RZ, RZ ;  /* 0x000000ff3434a210 */ /* 0x000fe40007ffe1ff */
[----:B------:R-:W-:-:S04]  /*01e0*/  @!P1 LOP3.LUT R52, RZ, R3, RZ, 0x33, !PT ;  /* 0x00000003ff349212 */ /* 0x000fc800078e33ff */
[----:B------:R-:W-:-:S04]  /*01f0*/  VIMNMX R51, PT, PT, R52, 0x80, PT ;  /* 0x0000008034337848 */ /* 0x000fc80003fe0100 */
[----:B------:R-:W-:Y:S01]  /*0200*/  PRMT R16, R51, 0x9910, RZ ;  /* 0x0000991033107816 */ /* 0x000fe200000000ff */
[----:B0-----:R-:W-:Y:S06]  /*0210*/  @P0 BRA `(.L_x_2125) ;  /* 0x0000000000cc0947 */ /* 0x001fec0003800000 */
[----:B------:R-:W0:Y:S01]  /*0220*/  I2F.U32.RP R0, R2 ;  /* 0x0000000200007306 */ /* 0x000e220000209000 */
[----:B------:R-:W1:Y:S01]  /*0230*/  S2R R13, SR_CgaCtaId ;  /* 0x00000000000d7919 */ /* 0x000e620000008800 */
[----:B------:R-:W2:Y:S01]  /*0240*/  LDC R19, c[0x0][0x360] ;  /* 0x0000d800ff137b82 */ /* 0x000ea20000000800 */
[----:B------:R-:W-:Y:S02]  /*0250*/  ISETP.NE.U32.AND P1, PT, R2, RZ, PT ;  /* 0x000000ff0200720c */ /* 0x000fe40003f25070 */
[----:B------:R-:W-:Y:S02]  /*0260*/  ISETP.NE.U32.AND P4, PT, R3, RZ, PT ;  /* 0x000000ff0300720c */ /* 0x000fe40003f85070 */
[----:B------:R-:W-:Y:S01]  /*0270*/  LOP3.LUT R17, RZ, R3, RZ, 0x33, !PT ;  /* 0x00000003ff117212 */ /* 0x000fe200078e33ff */
[----:B------:R-:W3:Y:S02]  /*0280*/  I2F.U32.RP R10, R3 ;  /* 0x00000003000a7306 */ /* 0x000ee40000209000 */
[----:B------:R-:W4:Y:S06]  /*0290*/  LDC.64 R6, c[0x0][0x398] ;  /* 0x0000e600ff067b82 */ /* 0x000f2c0000000a00 */
[----:B0-----:R-:W0:Y:S08]  /*02a0*/  MUFU.RCP R0, R0 ;  /* 0x0000000000007308 */ /* 0x001e300000001000 */
[----:B---3--:R-:W3:Y:S01]  /*02b0*/  MUFU.RCP R10, R10 ;  /* 0x0000000a000a7308 */ /* 0x008ee20000001000 */
[----:B0-----:R-:W-:Y:S01]  /*02c0*/  VIADD R4, R0, 0xffffffe ;  /* 0x0ffffffe00047836 */ /* 0x001fe20000000000 */
[----:B------:R-:W-:-:S06]  /*02d0*/  MOV R0, 0x400 ;  /* 0x0000040000007802 */ /* 0x000fcc0000000f00 */
[----:B------:R0:W5:Y:S01]  /*02e0*/  F2I.FTZ.U32.TRUNC.NTZ R5, R4 ;  /* 0x0000000400057305 */ /* 0x000162000021f000 */
[----:B-1----:R-:W-:Y:S01]  /*02f0*/  LEA R0, R13, R0, 0x18 ;  /* 0x000000000d007211 */ /* 0x002fe200078ec0ff */
[----:B---3--:R-:W-:-:S06]  /*0300*/  VIADD R8, R10, 0xffffffe ;  /* 0x0ffffffe0a087836 */ /* 0x008fcc0000000000 */
[----:B------:R1:W3:Y:S01]  /*0310*/  F2I.FTZ.U32.TRUNC.NTZ R9, R8 ;  /* 0x0000000800097305 */ /* 0x0002e2000021f000 */
[----:B0-----:R-:W-:Y:S01]  /*0320*/  IMAD.MOV.U32 R4, RZ, RZ, RZ ;  /* 0x000000ffff047224 */ /* 0x001fe200078e00ff */
[----:B-----5:R-:W-:Y:S01]  /*0330*/  IADD3 R15, PT, PT, RZ, -R5, RZ ;  /* 0x80000005ff0f7210 */ /* 0x020fe20007ffe0ff */
[----:B-1----:R-:W-:-:S04]  /*0340*/  HFMA2 R8, -RZ, RZ, 0, 0 ;  /* 0x00000000ff087431 */ /* 0x002fc800000001ff */
[----:B------:R-:W-:Y:S02]  /*0350*/  IMAD R13, R15, R2, RZ ;  /* 0x000000020f0d7224 */ /* 0x000fe400078e02ff */
[----:B---3--:R-:W-:Y:S02]  /*0360*/  IMAD.MOV R10, RZ, RZ, -R9 ;  /* 0x000000ffff0a7224 */ /* 0x008fe400078e0a09 */
[----:B------:R-:W-:-:S04]  /*0370*/  IMAD.HI.U32 R13, R5, R13, R4 ;  /* 0x0000000d050d7227 */ /* 0x000fc800078e0004 */
[----:B------:R-:W-:Y:S01]  /*0380*/  IMAD R15, R10, R3, RZ ;  /* 0x000000030a0f7224 */ /* 0x000fe200078e02ff */
[----:B------:R-:W-:-:S03]  /*0390*/  LOP3.LUT R10, RZ, R2, RZ, 0x33, !PT ;  /* 0x00000002ff0a7212 */ /* 0x000fc600078e33ff */
[----:B------:R-:W-:-:S04]  /*03a0*/  IMAD.HI.U32 R15, R9, R15, R8 ;  /* 0x0000000f090f7227 */ /* 0x000fc800078e0008 */
[----:B--2-4-:R-:W-:-:S07]  /*03b0*/  IMAD.MOV.U32 R8, RZ, RZ, R82 ;  /* 0x000000ffff087224 */ /* 0x014fce00078e0052 */
.L_x_2126:
[----:B0-----:R-:W-:-:S06]  /*03c0*/  IMAD.WIDE.U32 R4, R8, 0x4, R6 ;  /* 0x0000000408047825 */ /* 0x001fcc00078e0006 */
[----:B------:R-:W2:Y:S01]  /*03d0*/  LDG.E R4, desc[UR12][R4.64] ;  /* 0x0000000c04047981 */ /* 0x000ea2000c1e1900 */
[----:B------:R-:W-:-:S04]  /*03e0*/  IMAD.HI.U32 R9, R13, R8, RZ ;  /* 0x000000080d097227 */ /* 0x000fc800078e00ff */
[----:B------:R-:W-:-:S04]  /*03f0*/  IMAD.HI.U32 R12, R15, R8, RZ ;  /* 0x000000080f0c7227 */ /* 0x000fc800078e00ff */
[----:B------:R-:W-:Y:S01]  /*0400*/  IMAD.MOV R9, RZ, RZ, -R9 ;  /* 0x000000ffff097224 */ /* 0x000fe200078e0a09 */
[----:B------:R-:W-:-:S03]  /*0410*/  IADD3 R14, PT, PT, -R12, RZ, RZ ;  /* 0x000000ff0c0e7210 */ /* 0x000fc60007ffe1ff */
[--C-:B------:R-:W-:Y:S02]  /*0420*/  IMAD R9, R2, R9, R8.reuse ;  /* 0x0000000902097224 */ /* 0x100fe400078e0208 */
[--C-:B------:R-:W-:Y:S02]  /*0430*/  IMAD R14, R3, R14, R8.reuse ;  /* 0x0000000e030e7224 */ /* 0x100fe400078e0208 */
[----:B------:R-:W-:Y:S01]  /*0440*/  IMAD.IADD R8, R19, 0x1, R8 ;  /* 0x0000000113087824 */ /* 0x000fe200078e0208 */
[----:B------:R-:W-:Y:S02]  /*0450*/  ISETP.GE.U32.AND P0, PT, R9, R2, PT ;  /* 0x000000020900720c */ /* 0x000fe40003f06070 */
[----:B------:R-:W-:-:S11]  /*0460*/  ISETP.GE.U32.AND P2, PT, R14, R3, PT ;  /* 0x000000030e00720c */ /* 0x000fd60003f46070 */
[----:B------:R-:W-:Y:S02]  /*0470*/  @P0 IMAD.IADD R9, R9, 0x1, -R2 ;  /* 0x0000000109090824 */ /* 0x000fe400078e0a02 */
[----:B------:R-:W-:Y:S02]  /*0480*/  @P2 IMAD.IADD R14, R14, 0x1, -R3 ;  /* 0x000000010e0e2824 */ /* 0x000fe400078e0a03 */
[----:B------:R-:W-:Y:S01]  /*0490*/  @P2 VIADD R12, R12, 0x1 ;  /* 0x000000010c0c2836 */ /* 0x000fe20000000000 */
[----:B------:R-:W-:Y:S02]  /*04a0*/  ISETP.GE.U32.AND P0, PT, R9, R2, PT ;  /* 0x000000020900720c */ /* 0x000fe40003f06070 */
[----:B------:R-:W-:-:S11]  /*04b0*/  ISETP.GE.U32.AND P3, PT, R14, R3, PT ;  /* 0x000000030e00720c */ /* 0x000fd60003f66070 */
[----:B------:R-:W-:Y:S02]  /*04c0*/  @P0 IADD3 R9, PT, PT, R9, -R2, RZ ;  /* 0x8000000209090210 */ /* 0x000fe40007ffe0ff */
[----:B------:R-:W-:Y:S01]  /*04d0*/  @P3 VIADD R12, R12, 0x1 ;  /* 0x000000010c0c3836 */ /* 0x000fe20000000000 */
[----:B------:R-:W-:Y:S02]  /*04e0*/  ISETP.GE.U32.AND P0, PT, R8, R11, PT ;  /* 0x0000000b0800720c */ /* 0x000fe40003f06070 */
[----:B------:R-:W-:Y:S02]  /*04f0*/  SEL R9, R10, R9, !P1 ;  /* 0x000000090a097207 */ /* 0x000fe40004800000 */
[----:B------:R-:W-:-:S03]  /*0500*/  SEL R12, R17, R12, !P4 ;  /* 0x0000000c110c7207 */ /* 0x000fc60006000000 */
[----:B------:R-:W-:-:S05]  /*0510*/  IMAD R9, R9, 0x44, R0 ;  /* 0x0000004409097824 */ /* 0x000fca00078e0200 */
[----:B------:R-:W-:-:S05]  /*0520*/  LEA R9, R12, R9, 0x2 ;  /* 0x000000090c097211 */ /* 0x000fca00078e10ff */
[----:B--2---:R0:W-:Y:S01]  /*0530*/  STS [R9], R4 ;  /* 0x0000000409007388 */ /* 0x0041e20000000800 */
[----:B------:R-:W-:Y:S05]  /*0540*/  @!P0 BRA `(.L_x_2126) ;  /* 0xfffffffc009c8947 */ /* 0x000fea000383ffff */
.L_x_2125:
[----:B------:R-:W-:Y:S05]  /*0550*/  BSYNC.RECONVERGENT B0 ;  /* 0x0000000000007941 */ /* 0x000fea0003800200 */
.L_x_2124:
[----:B0-----:R-:W-:Y:S01]  /*0560*/  IMAD.MOV.U32 R4, RZ, RZ, 0x80 ;  /* 0x00000080ff047424 */ /* 0x001fe200078e00ff */
[----:B------:R-:W-:Y:S02]  /*0570*/  MOV R5, R16 ;  /* 0x0000001000057202 */ /* 0x000fe40000000f00 */
[----:B------:R-:W-:-:S07]  /*0580*/  MOV R6, 0x5a0 ;  /* 0x000005a000067802 */ /* 0x000fce0000000f00 */
[----:B------:R-:W-:Y:S05]  /*0590*/  CALL.REL.NOINC `($__internal_64_$__cuda_sm20_div_s16) ;  /* 0x0000003c00ac7944 */ /* 0x000fea0003c00000 */
[----:B------:R-:W-:Y:S01]  /*05a0*/  UPRMT UR4, UR7, 0x9910, URZ ;  /* 0x0000991007047896 */ /* 0x000fe200080000ff */
[----:B------:R-:W-:Y:S01]  /*05b0*/  IMAD.MOV.U32 R4, RZ, RZ, 0x10 ;  /* 0x00000010ff047424 */ /* 0x000fe200078e00ff */
[----:B------:R-:W-:-:S04]  /*05c0*/  MOV R6, 0x600 ;  /* 0x0000060000067802 */ /* 0x000fc80000000f00 */
[----:B------:R-:W-:Y:S01]  /*05d0*/  IMAD.U32 R5, RZ, RZ, UR4 ;  /* 0x00000004ff057e24 */ /* 0x000fe2000f8e00ff */
[----:B------:R-:W-:-:S06]  /*05e0*/  UMOV UR4, UR7 ;  /* 0x0000000700047c82 */ /* 0x000fcc0008000000 */
[----:B------:R-:W-:Y:S05]  /*05f0*/  CALL.REL.NOINC `($__internal_64_$__cuda_sm20_div_s16) ;  /* 0x0000003c00947944 */ /* 0x000fea0003c00000 */
        /* <DEDUP_REMOVED lines=15> */
[----:B------:R-:W-:-:S05]  /*06f0*/  IMAD R0, R51, R0, R82 ;  /* 0x0000000033007224 */ /* 0x000fca00078e0252 */
[----:B------:R-:W-:-:S13]  /*0700*/  ISETP.GE.U32.AND P0, PT, R0, R51, PT ;  /* 0x000000330000720c */ /* 0x000fda0003f06070 */
[----:B------:R-:W-:Y:S01]  /*0710*/  @P0 IMAD.IADD R0, R0, 0x1, -R51 ;  /* 0x0000000100000824 */ /* 0x000fe200078e0a33 */
[----:B------:R-:W-:Y:S06]  /*0720*/  @P1 EXIT ;  /* 0x000000000000194d */ /* 0x000fec0003800000 */
[----:B------:R-:W-:Y:S01]  /*0730*/  ISETP.GE.U32.AND P1, PT, R0, R51, PT ;  /* 0x000000330000720c */ /* 0x000fe20003f26070 */
[----:B------:R-:W0:Y:S01]  /*0740*/  LDCU UR16, c[0x0][0x360] ;  /* 0x00006c00ff1077ac */ /* 0x000e220008000800 */
[----:B------:R-:W-:Y:S01]  /*0750*/  ISETP.NE.U32.AND P2, PT, R51, RZ, PT ;  /* 0x000000ff3300720c */ /* 0x000fe20003f45070 */
[----:B------:R-:W1:Y:S01]  /*0760*/  S2UR UR6, SR_CTAID.X ;  /* 0x00000000000679c3 */ /* 0x000e620000002500 */
[----:B------:R-:W-:Y:S01]  /*0770*/  @P0 VIADD R73, R73, 0x1 ;  /* 0x0000000149490836 */ /* 0x000fe20000000000 */
[C---:B------:R-:W-:Y:S01]  /*0780*/  LOP3.LUT R71, R82.reuse, 0xf, RZ, 0xc0, !PT ;  /* 0x0000000f52477812 */ /* 0x040fe200078ec0ff */
[----:B------:R-:W-:Y:S01]  /*0790*/  IMAD.SHL.U32 R72, R82, 0x4, RZ ;  /* 0x0000000452487824 */ /* 0x000fe200078e00ff */
[----:B------:R-:W-:Y:S01]  /*07a0*/  MOV R5, 0x880 ;  /* 0x0000088000057802 */ /* 0x000fe20000000f00 */
[----:B------:R-:W-:-:S03]  /*07b0*/  UPRMT UR10, UR7, 0x9910, URZ ;  /* 0x00009910070a7896 */ /* 0x000fc600080000ff */
[----:B------:R-:W-:Y:S02]  /*07c0*/  LOP3.LUT R0, R72, 0x7ff, RZ, 0x3c, !PT ;  /* 0x000007ff48007812 */ /* 0x000fe400078e3cff */
[----:B------:R-:W-:Y:S02]  /*07d0*/  @P1 IADD3 R73, PT, PT, R73, 0x1, RZ ;  /* 0x0000000149491810 */ /* 0x000fe40007ffe0ff */
[----:B------:R-:W-:Y:S01]  /*07e0*/  @!P2 LOP3.LUT R73, RZ, R51, RZ, 0x33, !PT ;  /* 0x00000033ff49a212 */ /* 0x000fe200078e33ff */
[----:B0-----:R-:W-:-:S04]  /*07f0*/  USHF.L.U32 UR14, UR16, 0x2, URZ ;  /* 0x00000002100e7899 */ /* 0x001fc800080006ff */
[----:B------:R-:W-:Y:S01]  /*0800*/  IMAD.MOV R50, RZ, RZ, -R73 ;  /* 0x000000ffff327224 */ /* 0x000fe200078e0a49 */
[----:B------:R-:W-:-:S03]  /*0810*/  ULOP3.LUT UR8, UR14, 0xffff, URZ, 0xc0, !UPT ;  /* 0x0000ffff0e087892 */ /* 0x000fc6000f8ec0ff */
[----:B------:R-:W-:Y:S01]  /*0820*/  IMAD R50, R51, R50, R82 ;  /* 0x0000003233327224 */ /* 0x000fe200078e0252 */
[----:B------:R-:W-:Y:S01]  /*0830*/  IADD3 R0, PT, PT, R0, -UR14, RZ ;  /* 0x8000000e00007c10 */ /* 0x000fe2000fffe0ff */
[----:B-1----:R-:W-:-:S03]  /*0840*/  USHF.L.U32 UR6, UR6, 0xb, URZ ;  /* 0x0000000b06067899 */ /* 0x002fc600080006ff */
[----:B------:R-:W-:Y:S02]  /*0850*/  LOP3.LUT R0, R0, 0xffff, RZ, 0xc0, !PT ;  /* 0x0000ffff00007812 */ /* 0x000fe400078ec0ff */
[----:B------:R-:W-:-:S07]  /*0860*/  LOP3.LUT R49, R50, 0xf, RZ, 0xc0, !PT ;  /* 0x0000000f32317812 */ /* 0x000fce00078ec0ff */
[----:B------:R-:W-:Y:S05]  /*0870*/  CALL.REL.NOINC `($__internal_65_$__cuda_sm20_div_u16) ;  /* 0x0000003c00607944 */ /* 0x000fea0003c00000 */
        /* <DEDUP_REMOVED lines=17> */
[----:B------:R-:W-:Y:S01]  /*0990*/  VIADD R38, R49, 0xb ;  /* 0x0000000b31267836 */ /* 0x000fe20000000000 */
[----:B0-----:R-:W-:Y:S01]  /*09a0*/  ISETP.GE.AND P1, PT, R47, UR9, PT ;  /* 0x000000092f007c0c */ /* 0x001fe2000bf26270 */
[----:B------:R-:W-:Y:S01]  /*09b0*/  IMAD.U32 R4, RZ, RZ, UR9 ;  /* 0x00000009ff047e24 */ /* 0x000fe2000f8e00ff */
[----:B------:R-:W-:Y:S01]  /*09c0*/  ISETP.GE.AND P0, PT, R48, UR9, PT ;  /* 0x0000000930007c0c */ /* 0x000fe2000bf06270 */
[----:B------:R-:W-:Y:S01]  /*09d0*/  UISETP.LT.AND UP0, UPT, UR8, 0x10, UPT ;  /* 0x000000100800788c */ /* 0x000fe2000bf01270 */
[----:B------:R-:W-:Y:S01]  /*09e0*/  ISETP.GE.AND P2, PT, R46, UR9, PT ;  /* 0x000000092e007c0c */ /* 0x000fe2000bf46270 */
[----:B------:R-:W-:Y:S01]  /*09f0*/  VIADD R31, R49, 0xe ;  /* 0x0000000e311f7836 */ /* 0x000fe20000000000 */
[C---:B------:R-:W-:Y:S01]  /*0a00*/  SEL R0, R4.reuse, RZ, P1 ;  /* 0x000000ff04007207 */ /* 0x040fe20000800000 */
[----:B------:R-:W-:Y:S01]  /*0a10*/  USEL UR7, UR8, 0x10, UP0 ;  /* 0x0000001008077887 */ /* 0x000fe20008000000 */
[----:B------:R-:W-:Y:S01]  /*0a20*/  SEL R3, R4, RZ, P0 ;  /* 0x000000ff04037207 */ /* 0x000fe20000000000 */
[----:B------:R-:W0:Y:S01]  /*0a30*/  LDCU UR8, c[0x0][0x388] ;  /* 0x00007100ff0877ac */ /* 0x000e220008000800 */
[----:B------:R-:W-:Y:S01]  /*0a40*/  ISETP.GE.AND P0, PT, R45, UR9, PT ;  /* 0x000000092d007c0c */ /* 0x000fe2000bf06270 */
[----:B------:R-:W-:Y:S01]  /*0a50*/  IMAD.IADD R47, R47, 0x1, -R0 ;  /* 0x000000012f2f7824 */ /* 0x000fe200078e0a00 */
[----:B------:R-:W-:Y:S01]  /*0a60*/  ISETP.GE.AND P1, PT, R43, UR9, PT ;  /* 0x000000092b007c0c */ /* 0x000fe2000bf26270 */
[----:B------:R-:W-:Y:S01]  /*0a70*/  VIADD R27, R50, 0x1 ;  /* 0x00000001321b7836 */ /* 0x000fe20000000000 */
[----:B------:R-:W-:Y:S01]  /*0a80*/  SEL R0, R4, RZ, P0 ;  /* 0x000000ff04007207 */ /* 0x000fe20000000000 */
[----:B------:R-:W-:Y:S01]  /*0a90*/  VIADD R25, R50, 0x3 ;  /* 0x0000000332197836 */ /* 0x000fe20000000000 */
[----:B------:R-:W-:Y:S01]  /*0aa0*/  ISETP.GE.AND P0, PT, R44, UR9, PT ;  /* 0x000000092c007c0c */ /* 0x000fe2000bf06270 */
[----:B------:R-:W-:Y:S01]  /*0ab0*/  VIADD R24, R50, 0x4 ;  /* 0x0000000432187836 */ /* 0x000fe20000000000 */
[----:B------:R-:W-:Y:S01]  /*0ac0*/  IADD3 R48, PT, PT, R48, -R3, RZ ;  /* 0x8000000330307210 */ /* 0x000fe20007ffe0ff */
[C---:B------:R-:W-:Y:S01]  /*0ad0*/  VIADD R22, R50.reuse, 0x6 ;  /* 0x0000000632167836 */ /* 0x040fe20000000000 */
[----:B------:R-:W-:Y:S01]  /*0ae0*/  IADD3 R45, PT, PT, R45, -R0, RZ ;  /* 0x800000002d2d7210 */ /* 0x000fe20007ffe0ff */
[----:B------:R-:W-:Y:S01]  /*0af0*/  VIADD R21, R50, 0x7 ;  /* 0x0000000732157836 */ /* 0x000fe20000000000 */
[----:B------:R-:W-:Y:S01]  /*0b00*/  SEL R3, R4, RZ, P0 ;  /* 0x000000ff04037207 */ /* 0x000fe20000000000 */
[----:B------:R-:W-:Y:S01]  /*0b10*/  VIADD R19, R50, 0xa ;  /* 0x0000000a32137836 */ /* 0x000fe20000000000 */
[----:B------:R-:W-:Y:S01]  /*0b20*/  SEL R0, R4, RZ, P1 ;  /* 0x000000ff04007207 */ /* 0x000fe20000800000 */
[----:B------:R-:W-:Y:S01]  /*0b30*/  VIADD R18, R50, 0xb ;  /* 0x0000000b32127836 */ /* 0x000fe20000000000 */
[----:B------:R-:W-:Y:S01]  /*0b40*/  ISETP.GE.AND P0, PT, R41, UR9, PT ;  /* 0x0000000929007c0c */ /* 0x000fe2000bf06270 */
[----:B------:R-:W-:Y:S01]  /*0b50*/  IMAD.IADD R44, R44, 0x1, -R3 ;  /* 0x000000012c2c7824 */ /* 0x000fe200078e0a03 */
[----:B------:R-:W-:Y:S01]  /*0b60*/  IADD3 R43, PT, PT, R43, -R0, RZ ;  /* 0x800000002b2b7210 */ /* 0x000fe20007ffe0ff */
[----:B------:R-:W-:Y:S01]  /*0b70*/  VIADD R16, R50, 0xd ;  /* 0x0000000d32107836 */ /* 0x000fe20000000000 */
[----:B------:R-:W-:Y:S01]  /*0b80*/  SEL R0, R4, RZ, P0 ;  /* 0x000000ff04007207 */ /* 0x000fe20000000000 */
[----:B------:R-:W-:Y:S01]  /*0b90*/  VIADD R70, R72, UR14 ;  /* 0x0000000e48467c36 */ /* 0x000fe20008000000 */
[----:B------:R-:W-:-:S02]  /*0ba0*/  ISETP.GE.AND P1, PT, R39, UR9, PT ;  /* 0x0000000927007c0c */ /* 0x000fc4000bf26270 */
[----:B------:R-:W-:Y:S01]  /*0bb0*/  ISETP.GE.AND P0, PT, R40, UR9, PT ;  /* 0x0000000928007c0c */ /* 0x000fe2000bf06270 */
[----:B------:R-:W-:Y:S01]  /*0bc0*/  IMAD.IADD R41, R41, 0x1, -R0 ;  /* 0x0000000129297824 */ /* 0x000fe200078e0a00 */
[----:B------:R-:W-:Y:S01]  /*0bd0*/  SEL R5, R4, RZ, P2 ;  /* 0x000000ff04057207 */ /* 0x000fe20001000000 */
[----:B------:R-:W-:Y:S01]  /*0be0*/  VIADD R69, R70, UR14 ;  /* 0x0000000e46457c36 */ /* 0x000fe20008000000 */
[C---:B------:R-:W-:Y:S02]  /*0bf0*/  SEL R0, R4.reuse, RZ, P1 ;  /* 0x000000ff04007207 */ /* 0x040fe40000800000 */
[----:B------:R-:W-:Y:S01]  /*0c00*/  SEL R3, R4, RZ, P0 ;  /* 0x000000ff04037207 */ /* 0x000fe20000000000 */
[----:B------:R-:W-:Y:S01]  /*0c10*/  IMAD.IADD R46, R46, 0x1, -R5 ;  /* 0x000000012e2e7824 */ /* 0x000fe200078e0a05 */
        /* <DEDUP_REMOVED lines=10> */
[----:B------:R-:W-:Y:S02]  /*0cc0*/  ISETP.GE.AND P1, PT, R31, UR9, PT ;  /* 0x000000091f007c0c */ /* 0x000fe4000bf26270 */
[C---:B------:R-:W-:Y:S02]  /*0cd0*/  SEL R3, R4.reuse, RZ, P0 ;  /* 0x000000ff04037207 */ /* 0x040fe40000000000 */
[----:B------:R-:W-:-:S02]  /*0ce0*/  SEL R5, R4, RZ, P2 ;  /* 0x000000ff04057207 */ /* 0x000fc40001000000 */
[----:B------:R-:W-:Y:S01]  /*0cf0*/  ISETP.GE.AND P2, PT, R30, UR9, PT ;  /* 0x000000091e007c0c */ /* 0x000fe2000bf46270 */
[----:B------:R-:W-:Y:S01]  /*0d00*/  IMAD.IADD R36, R36, 0x1, -R3 ;  /* 0x0000000124247824 */ /* 0x000fe200078e0a03 */
[----:B------:R-:W-:Y:S01]  /*0d10*/  SEL R0, R4, RZ, P1 ;  /* 0x000000ff04007207 */ /* 0x000fe20000800000 */
[----:B------:R-:W-:Y:S01]  /*0d20*/  VIADD R3, R50, 0xe ;  /* 0x0000000e32037836 */ /* 0x000fe20000000000 */
[----:B------:R-:W-:Y:S01]  /*0d30*/  ISETP.GE.AND P0, PT, R49, UR9, PT ;  /* 0x0000000931007c0c */ /* 0x000fe2000bf06270 */
[----:B------:R-:W-:Y:S01]  /*0d40*/  UPRMT UR9, UR4, 0x9910, URZ ;  /* 0x0000991004097896 */ /* 0x000fe200080000ff */
[----:B------:R-:W-:Y:S01]  /*0d50*/  IADD3 R38, PT, PT, R38, -R5, RZ ;  /* 0x8000000526267210 */ /* 0x000fe20007ffe0ff */
[----:B0-----:R-:W-:Y:S01]  /*0d60*/  USHF.R.S32.HI UR4, URZ, 0x1f, UR8 ;  /* 0x0000001fff047899 */ /* 0x001fe20008011408 */
[----:B------:R-:W-:Y:S02]  /*0d70*/  SEL R5, R4, RZ, P2 ;  /* 0x000000ff04057207 */ /* 0x000fe40001000000 */
[----:B------:R-:W-:Y:S01]  /*0d80*/  IADD3 R31, PT, PT, R31, -R0, RZ ;  /* 0x800000001f1f7210 */ /* 0x000fe20007ffe0ff */
[----:B------:R-:W-:Y:S01]  /*0d90*/  ULEA.HI UR4, UR4, UR8, URZ, 0xb ;  /* 0x0000000804047291 */ /* 0x000fe2000f8f58ff */
[----:B------:R-:W-:Y:S01]  /*0da0*/  IADD3 R17, PT, PT, R50, 0xc, RZ ;  /* 0x0000000c32117810 */ /* 0x000fe20007ffe0ff */
[----:B------:R-:W-:Y:S01]  /*0db0*/  IMAD.IADD R30, R30, 0x1, -R5 ;  /* 0x000000011e1e7824 */ /* 0x000fe200078e0a05 */
[----:B------:R-:W-:Y:S01]  /*0dc0*/  IADD3 R2, PT, PT, R50, -0x1, RZ ;  /* 0xffffffff32027810 */ /* 0x000fe20007ffe0ff */
[----:B------:R-:W-:Y:S01]  /*0dd0*/  USHF.R.S32.HI UR8, URZ, 0xb, UR4 ;  /* 0x0000000bff087899 */ /* 0x000fe20008011404 */
[----:B------:R-:W-:-:S02]  /*0de0*/  SEL R0, R4, RZ, P0 ;  /* 0x000000ff04007207 */ /* 0x000fc40000000000 */
        /* <DEDUP_REMOVED lines=16> */
[----:B------:R-:W-:-:S07]  /*0ef0*/  IADD3 R0, PT, PT, R49, -R0, RZ ;  /* 0x8000000031007210 */ /* 0x000fce0007ffe0ff */
.L_x_2170:
[----:B0-----:R-:W0:Y:S01]  /*0f00*/  LDC R14, c[0x0][0x388] ;  /* 0x0000e200ff0e7b82 */ /* 0x001e220000000800 */
[----:B------:R-:W-:Y:S01]  /*0f10*/  ISETP.NE.AND P0, PT, R29, 0x2, PT ;  /* 0x000000021d00780c */ /* 0x000fe20003f05270 */
[----:B------:R-:W-:Y:S01]  /*0f20*/  BSSY.RECONVERGENT B0, `(.L_x_2127) ;  /* 0x0000020000007945 */ /* 0x000fe20003800200 */
[----:B------:R-:W-:-:S11]  /*0f30*/  IMAD.MOV.U32 R76, RZ, RZ, R72 ;  /* 0x000000ffff4c7224 */ /* 0x000fd600078e0048 */
[----:B------:R-:W-:Y:S05]  /*0f40*/  @!P0 BRA `(.L_x_2128) ;  /* 0x0000000000748947 */ /* 0x000fea0003800000 */
[----:B------:R-:W1:Y:S01]  /*0f50*/  LDC.64 R8, c[0x0][0x390] ;  /* 0x0000e400ff087b82 */ /* 0x000e620000000a00 */
[----:B------:R-:W-:-:S04]  /*0f60*/  IMAD.U32 R11, RZ, RZ, UR6 ;  /* 0x00000006ff0b7e24 */ /* 0x000fc8000f8e00ff */
[----:B0-----:R-:W-:-:S05]  /*0f70*/  IMAD R11, R14, UR5, R11 ;  /* 0x000000050e0b7c24 */ /* 0x001fca000f8e020b */
[----:B------:R-:W-:-:S05]  /*0f80*/  IADD3 R5, PT, PT, R72, R11, RZ ;  /* 0x0000000b48057210 */ /* 0x000fca0007ffe0ff */
[----:B-1----:R-:W-:-:S06]  /*0f90*/  IMAD.WIDE R4, R5, 0x4, R8 ;  /* 0x0000000405047825 */ /* 0x002fcc00078e0208 */
[----:B------:R-:W2:Y:S01]  /*0fa0*/  LDG.E.128 R4, desc[UR12][R4.64] ;  /* 0x0000000c04047981 */ /* 0x000ea2000c1e1d00 */
[----:B------:R-:W0:Y:S01]  /*0fb0*/  S2UR UR11, SR_CgaCtaId ;  /* 0x00000000000b79c3 */ /* 0x000e220000008800 */
[----:B------:R-:W-:Y:S01]  /*0fc0*/  UMOV UR4, 0x400 ;  /* 0x0000040000047882 */ /* 0x000fe20000000000 */
[----:B------:R-:W-:Y:S01]  /*0fd0*/  ISETP.NE.AND P0, PT, R29, 0x3, PT ;  /* 0x000000031d00780c */ /* 0x000fe20003f05270 */
[----:B------:R-:W-:Y:S01]  /*0fe0*/  UIADD3 UR4, UPT, UPT, UR4, 0x480, URZ ;  /* 0x0000048004047890 */ /* 0x000fe2000fffe0ff */
[----:B------:R-:W-:-:S03]  /*0ff0*/  IMAD.MOV.U32 R76, RZ, RZ, R70 ;  /* 0x000000ffff4c7224 */ /* 0x000fc600078e0046 */
[----:B0-----:R-:W-:-:S06]  /*1000*/  ULEA UR4, UR11, UR4, 0x18 ;  /* 0x000000040b047291 */ /* 0x001fcc000f8ec0ff */
[----:B------:R-:W-:-:S05]  /*1010*/  LEA R82, R82, UR4, 0x4 ;  /* 0x0000000452527c11 */ /* 0x000fca000f8e20ff */
[----:B--2---:R1:W-:Y:S01]  /*1020*/  STS.128 [R82], R4 ;  /* 0x0000000452007388 */ /* 0x0043e20000000c00 */
[----:B------:R-:W-:Y:S05]  /*1030*/  @!P0 BRA `(.L_x_2128) ;  /* 0x0000000000388947 */ /* 0x000fea0003800000 */
[----:B------:R-:W-:Y:S01]  /*1040*/  ISETP.NE.AND P0, PT, R29, RZ, PT ;  /* 0x000000ff1d00720c */ /* 0x000fe20003f05270 */
[----:B-1----:R-:W-:-:S04]  /*1050*/  IMAD.IADD R5, R70, 0x1, R11 ;  /* 0x0000000146057824 */ /* 0x002fc800078e020b */
[----:B------:R-:W-:-:S08]  /*1060*/  IMAD.WIDE R4, R5, 0x4, R8 ;  /* 0x0000000405047825 */ /* 0x000fd000078e0208 */
[----:B------:R-:W-:-:S05]  /*1070*/  @P0 IADD3 R7, PT, PT, R69, R11, RZ ;  /* 0x0000000b45070210 */ /* 0x000fca0007ffe0ff */
[----:B------:R-:W-:Y:S02]  /*1080*/  @P0 IMAD.WIDE R8, R7, 0x4, R8 ;  /* 0x0000000407080825 */ /* 0x000fe400078e0208 */
[----:B------:R-:W2:Y:S04]  /*1090*/  LDG.E.128 R4, desc[UR12][R4.64] ;  /* 0x0000000c04047981 */ /* 0x000ea8000c1e1d00 */
[----:B------:R-:W3:Y:S01]  /*10a0*/  @P0 LDG.E.128 R8, desc[UR12][R8.64] ;  /* 0x0000000c08080981 */ /* 0x000ee2000c1e1d00 */
[----:B------:R-:W-:Y:S02]  /*10b0*/  IMAD.U32 R13, RZ, RZ, UR16 ;  /* 0x00000010ff0d7e24 */ /* 0x000fe4000f8e00ff */
[----:B------:R-:W-:Y:S02]  /*10c0*/  IMAD.MOV.U32 R76, RZ, RZ, R69 ;  /* 0x000000ffff4c7224 */ /* 0x000fe400078e0045 */
[----:B------:R-:W-:-:S02]  /*10d0*/  IMAD R82, R13, 0x10, R82 ;  /* 0x000000100d527824 */ /* 0x000fc400078e0252 */
[----:B------:R-:W-:-:S03]  /*10e0*/  @P0 VIADD R76, R69, UR14 ;  /* 0x0000000e454c0c36 */ /* 0x000fc60008000000 */
[----:B------:R-:W-:Y:S01]  /*10f0*/  @P0 LEA R12, R13, R82, 0x4 ;  /* 0x000000520d0c0211 */ /* 0x000fe200078e20ff */
[----:B--2---:R2:W-:Y:S04]  /*1100*/  STS.128 [R82], R4 ;  /* 0x0000000452007388 */ /* 0x0045e80000000c00 */
[----:B---3--:R2:W-:Y:S02]  /*1110*/  @P0 STS.128 [R12], R8 ;  /* 0x000000080c000388 */ /* 0x0085e40000000c00 */
.L_x_2128:
[----:B------:R-:W-:Y:S05]  /*1120*/  BSYNC.RECONVERGENT B0 ;  /* 0x0000000000007941 */ /* 0x000fea0003800200 */
.L_x_2127:
[----:B------:R-:W3:Y:S01]  /*1130*/  S2UR UR11, SR_CgaCtaId ;  /* 0x00000000000b79c3 */ /* 0x000ee20000008800 */
[----:B------:R4:W-:Y:S01]  /*1140*/  STL.128 [R1], RZ ;  /* 0x000000ff01007387 */ /* 0x0009e20000100c00 */
[----:B------:R-:W-:Y:S01]  /*1150*/  UMOV UR4, 0x400 ;  /* 0x0000040000047882 */ /* 0x000fe20000000000 */
[----:B------:R-:W-:Y:S01]  /*1160*/  IADD3 R77, PT, PT, R76, UR6, RZ ;  /* 0x000000064c4d7c10 */ /* 0x000fe2000fffe0ff */
[----:B------:R-:W-:Y:S01]  /*1170*/  UIADD3 UR4, UPT, UPT, UR4, 0x480, URZ ;  /* 0x0000048004047890 */ /* 0x000fe2000fffe0ff */
[----:B------:R4:W-:Y:S01]  /*1180*/  STL.128 [R1+0x10], RZ ;  /* 0x000010ff01007387 */ /* 0x0009e20000100c00 */
[----:B------:R-:W-:Y:S02]  /*1190*/  BSSY.RECONVERGENT B0, `(.L_x_2129) ;  /* 0x000002c000007945 */ /* 0x000fe40003800200 */
[----:B-12---:R-:W1:Y:S01]  /*11a0*/  LDC R4, c[0x0][0x360] ;  /* 0x0000d800ff047b82 */ /* 0x006e620000000800 */
[----:B------:R4:W-:Y:S01]  /*11b0*/  STL.128 [R1+0x20], RZ ;  /* 0x000020ff01007387 */ /* 0x0009e20000100c00 */
[----:B0-----:R-:W-:-:S03]  /*11c0*/  IMAD R77, R14, UR5, R77 ;  /* 0x000000050e4d7c24 */ /* 0x001fc6000f8e024d */
[----:B------:R4:W-:Y:S01]  /*11d0*/  STL.128 [R1+0x30], RZ ;  /* 0x000030ff01007387 */ /* 0x0009e20000100c00 */
[----:B------:R-:W-:Y:S01]  /*11e0*/  VIADD R81, R77, UR14 ;  /* 0x0000000e4d517c36 */ /* 0x000fe20008000000 */
[----:B---3--:R-:W-:-:S06]  /*11f0*/  ULEA UR4, UR11, UR4, 0x18 ;  /* 0x000000040b047291 */ /* 0x008fcc000f8ec0ff */
[----:B------:R-:W-:Y:S01]  /*1200*/  LEA R74, R76, UR4, 0x2 ;  /* 0x000000044c4a7c11 */ /* 0x000fe2000f8e10ff */
[C-C-:B-1----:R-:W-:Y:S02]  /*1210*/  IMAD R75, R4.reuse, 0xc, R77.reuse ;  /* 0x0000000c044b7824 */ /* 0x142fe400078e024d */
[----:B----4-:R-:W-:-:S07]  /*1220*/  IMAD R79, R4, 0x8, R77 ;  /* 0x00000008044f7824 */ /* 0x010fce00078e024d */
.L_x_2130:
        /* <DEDUP_REMOVED lines=16> */
[----:B------:R-:W-:Y:S02]  /*1330*/  MOV R85, UR14 ;  /* 0x0000000e00557c02 */ /* 0x000fe40008000f00 */
        /* <DEDUP_REMOVED lines=10> */
[----:B0-----:R-:W-:Y:S01]  /*13e0*/  MOV R4, UR16 ;  /* 0x0000001000047c02 */ /* 0x001fe20008000f00 */
[----:B------:R-:W-:-:S02]  /*13f0*/  IMAD.U32 R5, RZ, RZ, UR16 ;  /* 0x00000010ff057e24 */ /* 0x000fc4000f8e00ff */
[----:B------:R-:W-:Y:S02]  /*1400*/  IMAD.U32 R6, RZ, RZ, UR16 ;  /* 0x00000010ff067e24 */ /* 0x000fe4000f8e00ff */
[----:B------:R-:W-:Y:S01]  /*1410*/  IMAD R81, R4, 0x10, R81 ;  /* 0x0000001004517824 */ /* 0x000fe200078e0251 */
[----:B------:R-:W-:Y:S01]  /*1420*/  LEA R74, R5, R74, 0x6 ;  /* 0x0000004a054a7211 */ /* 0x000fe200078e30ff */
[----:B------:R-:W-:Y:S01]  /*1430*/  IMAD R77, R6, 0x10, R77 ;  /* 0x00000010064d7824 */ /* 0x000fe200078e024d */
[----:B------:R-:W-:Y:S06]  /*1440*/  @!P0 BRA `(.L_x_2130) ;  /* 0xfffffffc00788947 */ /* 0x000fec000383ffff */
[----:B------:R-:W-:Y:S05]  /*1450*/  BSYNC.RECONVERGENT B0 ;  /* 0x0000000000007941 */ /* 0x000fea0003800200 */
.L_x_2129:
        /* <DEDUP_REMOVED lines=14> */
.L_x_2169:
[----:B0-----:R-:W0:Y:S01]  /*1540*/  LDC R4, c[0x0][0x3ac] ;  /* 0x0000eb00ff047b82 */ /* 0x001e220000000800 */
[----:B-1234-:R-:W-:Y:S01]  /*1550*/  IADD3 R15, PT, PT, R50, R5, RZ ;  /* 0x00000005320f7210 */ /* 0x01efe20007ffe0ff */
[----:B------:R-:W-:Y:S01]  /*1560*/  IMAD.IADD R5, R51, 0x1, R5 ;  /* 0x0000000133057824 */ /* 0x000fe200078e0205 */
[----:B------:R-:W-:Y:S01]  /*1570*/  BSSY B0, `(.L_x_2133) ;  /* 0x00000fd000007945 */ /* 0x000fe20003800000 */
[C---:B0-----:R-:W-:Y:S02]  /*1580*/  ISETP.GE.AND P1, PT, R4.reuse, 0x2, PT ;  /* 0x000000020400780c */ /* 0x041fe40003f26270 */
[C---:B------:R-:W-:Y:S02]  /*1590*/  ISETP.GE.AND P5, PT, R4.reuse, 0x3, PT ;  /* 0x000000030400780c */ /* 0x040fe40003fa6270 */
[C---:B------:R-:W-:Y:S02]  /*15a0*/  ISETP.GE.AND P6, PT, R4.reuse, 0x4, PT ;  /* 0x000000040400780c */ /* 0x040fe40003fc6270 */
[----:B------:R-:W-:-:S02]  /*15b0*/  ISETP.GE.AND P4, PT, R4, 0x6, PT ;  /* 0x000000060400780c */ /* 0x000fc40003f86270 */
[C---:B------:R-:W-:Y:S02]  /*15c0*/  ISETP.GE.AND P3, PT, R4.reuse, 0x7, PT ;  /* 0x000000070400780c */ /* 0x040fe40003f66270 */
[C---:B------:R-:W-:Y:S02]  /*15d0*/  ISETP.GE.AND P2, PT, R4.reuse, 0x8, PT ;  /* 0x000000080400780c */ /* 0x040fe40003f46270 */
[----:B------:R-:W-:Y:S01]  /*15e0*/  ISETP.GT.AND P0, PT, R4, RZ, PT ;  /* 0x000000ff0400720c */ /* 0x000fe20003f04270 */
[CC--:B------:R-:W-:Y:S02]  /*15f0*/  @P1 IMAD R7, R15.reuse, R4.reuse, R27 ;  /* 0x000000040f071224 */ /* 0x0c0fe400078e021b */
[CC--:B------:R-:W-:Y:S02]  /*1600*/  @P5 IMAD R8, R15.reuse, R4.reuse, R26 ;  /* 0x000000040f085224 */ /* 0x0c0fe400078e021a */
[----:B------:R-:W-:Y:S01]  /*1610*/  @P6 IMAD R9, R15, R4, R25 ;  /* 0x000000040f096224 */ /* 0x000fe200078e0219 */
[----:B------:R-:W-:-:S02]  /*1620*/  @P1 LEA R7, R7, UR4, 0x2 ;  /* 0x0000000407071c11 */ /* 0x000fc4000f8e10ff */
[----:B------:R-:W-:Y:S01]  /*1630*/  @P5 LEA R8, R8, UR4, 0x2 ;  /* 0x0000000408085c11 */ /* 0x000fe2000f8e10ff */
[-C--:B------:R-:W-:Y:S01]  /*1640*/  @P3 IMAD R10, R15, R4.reuse, R22 ;  /* 0x000000040f0a3224 */ /* 0x080fe200078e0216 */
[----:B------:R-:W-:Y:S01]  /*1650*/  @P6 LEA R9, R9, UR4, 0x2 ;  /* 0x0000000409096c11 */ /* 0x000fe2000f8e10ff */
[----:B------:R0:W1:Y:S01]  /*1660*/  @P1 LDS R67, [R7] ;  /* 0x0000000007431984 */ /* 0x0000620000000800 */
[----:B------:R-:W-:Y:S01]  /*1670*/  ISETP.GE.AND P1, PT, R4, 0x9, PT ;  /* 0x000000090400780c */ /* 0x000fe20003f26270 */
[CC--:B------:R-:W-:Y:S01]  /*1680*/  @P2 IMAD R11, R15.reuse, R4.reuse, R21 ;  /* 0x000000040f0b2224 */ /* 0x0c0fe200078e0215 */
[----:B------:R-:W-:Y:S01]  /*1690*/  @P3 LEA R10, R10, UR4, 0x2 ;  /* 0x000000040a0a3c11 */ /* 0x000fe2000f8e10ff */
[----:B------:R2:W3:Y:S01]  /*16a0*/  @P5 LDS R66, [R8] ;  /* 0x0000000008425984 */ /* 0x0004e20000000800 */
[CC--:B------:R-:W-:Y:S01]  /*16b0*/  @P0 IMAD R6, R15.reuse, R4.reuse, R49 ;  /* 0x000000040f060224 */ /* 0x0c0fe200078e0231 */
[C---:B------:R-:W-:Y:S01]  /*16c0*/  ISETP.GE.AND P5, PT, R4.reuse, 0xa, PT ;  /* 0x0000000a0400780c */ /* 0x040fe20003fa6270 */
[----:B0-----:R-:W-:Y:S01]  /*16d0*/  @P4 IMAD R7, R15, R4, R23 ;  /* 0x000000040f074224 */ /* 0x001fe200078e0217 */
[----:B------:R-:W-:Y:S01]  /*16e0*/  @P2 LEA R11, R11, UR4, 0x2 ;  /* 0x000000040b0b2c11 */ /* 0x000fe2000f8e10ff */
[----:B------:R0:W4:Y:S01]  /*16f0*/  @P6 LDS R53, [R9] ;  /* 0x0000000009356984 */ /* 0x0001220000000800 */
[----:B------:R-:W-:-:S02]  /*1700*/  ISETP.GE.AND P6, PT, R4, 0xb, PT ;  /* 0x0000000b0400780c */ /* 0x000fc40003fc6270 */
[----:B------:R-:W-:Y:S01]  /*1710*/  @P4 LEA R7, R7, UR4, 0x2 ;  /* 0x0000000407074c11 */ /* 0x000fe2000f8e10ff */
[----:B------:R-:W1:Y:S01]  /*1720*/  @P3 LDS R56, [R10] ;  /* 0x000000000a383984 */ /* 0x000e620000000800 */
[----:B------:R-:W-:Y:S01]  /*1730*/  ISETP.GE.AND P3, PT, R4, 0xf, PT ;  /* 0x0000000f0400780c */ /* 0x000fe20003f66270 */
[CC--:B------:R-:W-:Y:S01]  /*1740*/  @P1 IMAD R12, R15.reuse, R4.reuse, R28 ;  /* 0x000000040f0c1224 */ /* 0x0c0fe200078e021c */
[----:B------:R-:W-:Y:S01]  /*1750*/  @P0 LEA R6, R6, UR4, 0x2 ;  /* 0x0000000406060c11 */ /* 0x000fe2000f8e10ff */
[----:B------:R-:W1:Y:S01]  /*1760*/  @P4 LDS R55, [R7] ;  /* 0x0000000007374984 */ /* 0x000e620000000800 */
[----:B------:R-:W-:Y:S01]  /*1770*/  ISETP.GE.AND P4, PT, R4, 0x10, PT ;  /* 0x000000100400780c */ /* 0x000fe20003f86270 */
[CC--:B--2---:R-:W-:Y:S01]  /*1780*/  @P5 IMAD R8, R15.reuse, R4.reuse, R20 ;  /* 0x000000040f085224 */ /* 0x0c4fe200078e0214 */
[----:B------:R-:W-:Y:S01]  /*1790*/  @P1 LEA R12, R12, UR4, 0x2 ;  /* 0x000000040c0c1c11 */ /* 0x000fe2000f8e10ff */
[----:B------:R2:W1:Y:S01]  /*17a0*/  @P2 LDS R57, [R11] ;  /* 0x000000000b392984 */ /* 0x0004620000000800 */
[----:B------:R-:W-:Y:S01]  /*17b0*/  ISETP.GE.AND P2, PT, R4, 0xe, PT ;  /* 0x0000000e0400780c */ /* 0x000fe20003f46270 */
[----:B0-----:R-:W-:Y:S01]  /*17c0*/  @P6 IMAD R9, R15, R4, R19 ;  /* 0x000000040f096224 */ /* 0x001fe200078e0213 */
[----:B------:R-:W-:Y:S01]  /*17d0*/  @P5 LEA R8, R8, UR4, 0x2 ;  /* 0x0000000408085c11 */ /* 0x000fe2000f8e10ff */
[----:B------:R-:W0:Y:S01]  /*17e0*/  @P0 LDS R68, [R6] ;  /* 0x0000000006440984 */ /* 0x000e220000000800 */
[----:B------:R-:W-:-:S02]  /*17f0*/  ISETP.GE.AND P0, PT, R4, 0x5, PT ;  /* 0x000000050400780c */ /* 0x000fc40003f06270 */
[----:B------:R-:W-:Y:S01]  /*1800*/  @P6 LEA R9, R9, UR4, 0x2 ;  /* 0x0000000409096c11 */ /* 0x000fe2000f8e10ff */
[----:B------:R5:W0:Y:S01]  /*1810*/  @P1 LDS R58, [R12] ;  /* 0x000000000c3a1984 */ /* 0x000a220000000800 */
[CC--:B--2---:R-:W-:Y:S01]  /*1820*/  @P3 IMAD R11, R15.reuse, R4.reuse, R3 ;  /* 0x000000040f0b3224 */ /* 0x0c4fe200078e0203 */
[----:B------:R-:W-:Y:S02]  /*1830*/  ISETP.GE.AND P1, PT, R4, 0xd, PT ;  /* 0x0000000d0400780c */ /* 0x000fe40003f26270 */
[----:B------:R-:W2:Y:S02]  /*1840*/  @P5 LDS R59, [R8] ;  /* 0x00000000083b5984 */ /* 0x000ea40000000800 */
[-C--:B------:R-:W-:Y:S01]  /*1850*/  @P2 IMAD R10, R15, R4.reuse, R16 ;  /* 0x000000040f0a2224 */ /* 0x080fe200078e0210 */
[----:B------:R-:W-:Y:S01]  /*1860*/  @P3 LEA R11, R11, UR4, 0x2 ;  /* 0x000000040b0b3c11 */ /* 0x000fe2000f8e10ff */
[CC--:B-----5:R-:W-:Y:S01]  /*1870*/  @P4 IMAD R12, R15.reuse, R4.reuse, R2 ;  /* 0x000000040f0c4224 */ /* 0x0e0fe200078e0202 */
[----:B------:R-:W0:Y:S01]  /*1880*/  @P6 LDS R60, [R9] ;  /* 0x00000000093c6984 */ /* 0x000e220000000800 */
[----:B------:R-:W-:Y:S01]  /*1890*/  @P0 IMAD R6, R15, R4, R24 ;  /* 0x000000040f060224 */ /* 0x000fe200078e0218 */
[----:B------:R-:W-:-:S02]  /*18a0*/  @P2 LEA R10, R10, UR4, 0x2 ;  /* 0x000000040a0a2c11 */ /* 0x000fc4000f8e10ff */
[----:B------:R-:W-:Y:S01]  /*18b0*/  @P4 LEA R12, R12, UR4, 0x2 ;  /* 0x000000040c0c4c11 */ /* 0x000fe2000f8e10ff */
[----:B------:R-:W0:Y:S01]  /*18c0*/  @P3 LDS R64, [R11] ;  /* 0x000000000b403984 */ /* 0x000e220000000800 */
[----:B------:R-:W-:Y:S01]  /*18d0*/  @P0 LEA R6, R6, UR4, 0x2 ;  /* 0x0000000406060c11 */ /* 0x000fe2000f8e10ff */
[----:B------:R-:W-:Y:S02]  /*18e0*/  @P1 IMAD R7, R15, R4, R17 ;  /* 0x000000040f071224 */ /* 0x000fe400078e0211 */
[----:B------:R-:W0:Y:S03]  /*18f0*/  @P2 LDS R63, [R10] ;  /* 0x000000000a3f2984 */ /* 0x000e260000000800 */
[----:B------:R-:W-:Y:S01]  /*1900*/  @P1 LEA R7, R7, UR4, 0x2 ;  /* 0x0000000407071c11 */ /* 0x000fe2000f8e10ff */
[----:B------:R-:W0:Y:S04]  /*1910*/  @P4 LDS R65, [R12] ;  /* 0x000000000c414984 */ /* 0x000e280000000800 */
[----:B------:R5:W0:Y:S01]  /*1920*/  @P0 LDS R54, [R6] ;  /* 0x0000000006360984 */ /* 0x000a220000000800 */
[----:B------:R-:W-:-:S03]  /*1930*/  ISETP.GE.AND P0, PT, R4, 0xc, PT ;  /* 0x0000000c0400780c */ /* 0x000fc60003f06270 */
[----:B------:R0:W0:Y:S01]  /*1940*/  @P1 LDS R62, [R7] ;  /* 0x00000000073e1984 */ /* 0x0000220000000800 */
[----:B------:R-:W-:-:S09]  /*1950*/  ISETP.GE.AND P1, PT, R73, UR7, PT ;  /* 0x0000000749007c0c */ /* 0x000fd2000bf26270 */
[----:B-----5:R-:W-:-:S05]  /*1960*/  @P0 IMAD R6, R15, R4, R18 ;  /* 0x000000040f060224 */ /* 0x020fca00078e0212 */
[----:B------:R-:W-:-:S05]  /*1970*/  @P0 LEA R6, R6, UR4, 0x2 ;  /* 0x0000000406060c11 */ /* 0x000fca000f8e10ff */
[----:B------:R0:W0:Y:S01]  /*1980*/  @P0 LDS R61, [R6] ;  /* 0x00000000063d0984 */ /* 0x0000220000000800 */
[----:B------:R-:W-:Y:S01]  /*1990*/  ISETP.GE.AND P0, PT, R5, R52, PT ;  /* 0x000000340500720c */ /* 0x000fe20003f06270 */
[----:B-1234-:R-:W-:-:S12]  /*19a0*/  @P1 BRA `(.L_x_2134) ;  /* 0x0000000800e41947 */ /* 0x01efd80003800000 */
[----:B0-----:R-:W0:Y:S01]  /*19b0*/  S2R R7, SR_CgaCtaId ;  /* 0x0000000000077919 */ /* 0x001e220000008800 */
[----:B------:R-:W-:Y:S02]  /*19c0*/  MOV R6, 0x400 ;  /* 0x0000040000067802 */ /* 0x000fe40000000f00 */
[----:B------:R-:W-:Y:S01]  /*19d0*/  ISETP.GT.U32.AND P1, PT, R4, 0x40, PT ;  /* 0x000000400400780c */ /* 0x000fe20003f24070 */
[----:B------:R-:W-:Y:S01]  /*19e0*/  IMAD R4, R13, UR10, RZ ;  /* 0x0000000a0d047c24 */ /* 0x000fe2000f8e02ff */
[----:B------:R-:W-:Y:S02]  /*19f0*/  MOV R9, R73 ;  /* 0x0000004900097202 */ /* 0x000fe40000000f00 */
[----:B0-----:R-:W-:Y:S01]  /*1a00*/  LEA R6, R7, R6, 0x18 ;  /* 0x0000000607067211 */ /* 0x001fe200078ec0ff */
[----:B------:R-:W-:-:S08]  /*1a10*/  IMAD.MOV.U32 R7, RZ, RZ, RZ ;  /* 0x000000ffff077224 */ /* 0x000fd000078e00ff */
.L_x_2168:
[----:B0-----:R-:W-:-:S04]  /*1a20*/  IMAD R10, R9, 0x44, R6 ;  /* 0x00000044090a7824 */ /* 0x001fc800078e0206 */
[----:B------:R-:W-:Y:S01]  /*1a30*/  IMAD R11, R71, 0x4, R10 ;  /* 0x00000004470b7824 */ /* 0x000fe200078e020a */
[----:B-1234-:R-:W-:Y:S06]  /*1a40*/  @P1 BRA `(.L_x_2135) ;  /* 0x0000000400901947 */ /* 0x01efec0003800000 */
[----:B------:R-:W0:Y:S01]  /*1a50*/  LDC R12, c[0x0][0x3ac] ;  /* 0x0000eb00ff0c7b82 */ /* 0x000e220000000800 */
[----:B------:R1:W2:Y:S01]  /*1a60*/  LDS R15, [R11] ;  /* 0x000000000b0f7984 */ /* 0x0002a20000000800 */
[----:B------:R-:W-:Y:S01]  /*1a70*/  IMAD.MOV.U32 R8, RZ, RZ, RZ ;  /* 0x000000ffff087224 */ /* 0x000fe200078e00ff */
[----:B0-----:R-:W-:-:S13]  /*1a80*/  ISETP.NE.AND P2, PT, R12, RZ, PT ;  /* 0x000000ff0c00720c */ /* 0x001fda0003f45270 */
[----:B-12---:R-:W-:Y:S05]  /*1a90*/  @!P2 BRA `(.L_x_2136) ;  /* 0x000000000010a947 */ /* 0x006fea0003800000 */
[----:B------:R-:W-:-:S03]  /*1aa0*/  UMOV UR11, 0xffffffff ;  /* 0xffffffff000b7882 */ /* 0x000fc60000000000 */
[----:B------:R-:W-:Y:S05]  /*1ab0*/  BRA.DIV UR11, `(.L_x_2137) ;  /* 0x000000220b047947 */ /* 0x000fea000b800000 */
[----:B------:R0:W1:Y:S02]  /*1ac0*/  SHFL.IDX PT, R11, R15, R0, 0x101f ;  /* 0x00101f000f0b7589 */ /* 0x00006400000e0000 */
.L_x_2173:
[----:B-1----:R-:W-:-:S07]  /*1ad0*/  IMAD R8, R68, R11, RZ ;  /* 0x0000000b44087224 */ /* 0x002fce00078e02ff */
.L_x_2136:
[----:B------:R-:W-:-:S13]  /*1ae0*/  ISETP.GE.AND P2, PT, R12, 0x2, PT ;  /* 0x000000020c00780c */ /* 0x000fda0003f46270 */
[----:B------:R-:W-:Y:S05]  /*1af0*/  @!P2 BRA `(.L_x_2138) ;  /* 0x000000000010a947 */ /* 0x000fea0003800000 */
[----:B------:R-:W-:-:S03]  /*1b00*/  UMOV UR11, 0xffffffff ;  /* 0xffffffff000b7882 */ /* 0x000fc60000000000 */
[----:B------:R-:W-:Y:S05]  /*1b10*/  BRA.DIV UR11, `(.L_x_2139) ;  /* 0x000000220b147947 */ /* 0x000fea000b800000 */
[----:B------:R1:W2:Y:S02]  /*1b20*/  SHFL.IDX PT, R10, R15, R48, 0x101f ;  /* 0x00101f300f0a7589 */ /* 0x0002a400000e0000 */
.L_x_2176:
[----:B--2---:R-:W-:-:S07]  /*1b30*/  IMAD R8, R67, R10, R8 ;  /* 0x0000000a43087224 */ /* 0x004fce00078e0208 */
.L_x_2138:
[----:B------:R-:W-:-:S13]  /*1b40*/  ISETP.GE.AND P2, PT, R12, 0x3, PT ;  /* 0x000000030c00780c */ /* 0x000fda0003f46270 */
[----:B------:R-:W-:Y:S05]  /*1b50*/  @!P2 BRA `(.L_x_2140) ;  /* 0x000000000010a947 */ /* 0x000fea0003800000 */
[----:B------:R-:W-:-:S03]  /*1b60*/  UMOV UR11, 0xffffffff ;  /* 0xffffffff000b7882 */ /* 0x000fc60000000000 */
[----:B------:R-:W-:Y:S05]  /*1b70*/  BRA.DIV UR11, `(.L_x_2141) ;  /* 0x000000220b207947 */ /* 0x000fea000b800000 */
[----:B------:R2:W3:Y:S02]  /*1b80*/  SHFL.IDX PT, R11, R15, R47, 0x101f ;  /* 0x00101f2f0f0b7589 */ /* 0x0004e400000e0000 */
.L_x_2179:
[----:B---3--:R-:W-:-:S07]  /*1b90*/  IMAD R8, R66, R11, R8 ;  /* 0x0000000b42087224 */ /* 0x008fce00078e0208 */
.L_x_2140:
[----:B------:R-:W-:-:S13]  /*1ba0*/  ISETP.GE.AND P2, PT, R12, 0x4, PT ;  /* 0x000000040c00780c */ /* 0x000fda0003f46270 */
[----:B------:R-:W-:Y:S05]  /*1bb0*/  @!P2 BRA `(.L_x_2142) ;  /* 0x000000000010a947 */ /* 0x000fea0003800000 */
[----:B------:R-:W-:-:S03]  /*1bc0*/  UMOV UR11, 0xffffffff ;  /* 0xffffffff000b7882 */ /* 0x000fc60000000000 */
[----:B------:R-:W-:Y:S05]  /*1bd0*/  BRA.DIV UR11, `(.L_x_2143) ;  /* 0x000000220b307947 */ /* 0x000fea000b800000 */
[----:B------:R3:W4:Y:S02]  /*1be0*/  SHFL.IDX PT, R10, R15, R46, 0x101f ;  /* 0x00101f2e0f0a7589 */ /* 0x00072400000e0000 */
.L_x_2182:
[----:B----4-:R-:W-:-:S07]  /*1bf0*/  IMAD R8, R53, R10, R8 ;  /* 0x0000000a35087224 */ /* 0x010fce00078e0208 */
.L_x_2142:
[----:B------:R-:W-:-:S13]  /*1c00*/  ISETP.GE.AND P2, PT, R12, 0x5, PT ;  /* 0x000000050c00780c */ /* 0x000fda0003f46270 */
[----:B------:R-:W-:Y:S05]  /*1c10*/  @!P2 BRA `(.L_x_2144) ;  /* 0x000000000010a947 */ /* 0x000fea0003800000 */
[----:B------:R-:W-:-:S03]  /*1c20*/  UMOV UR11, 0xffffffff ;  /* 0xffffffff000b7882 */ /* 0x000fc60000000000 */
[----:B------:R-:W-:Y:S05]  /*1c30*/  BRA.DIV UR11, `(.L_x_2145) ;  /* 0x000000220b3c7947 */ /* 0x000fea000b800000 */
[----:B------:R4:W0:Y:S02]  /*1c40*/  SHFL.IDX PT, R11, R15, R45, 0x101f ;  /* 0x00101f2d0f0b7589 */ /* 0x00082400000e0000 */
.L_x_2185:
[----:B0-----:R-:W-:-:S07]  /*1c50*/  IMAD R8, R54, R11, R8 ;  /* 0x0000000b36087224 */ /* 0x001fce00078e0208 */
.L_x_2144:
[----:B------:R-:W-:-:S13]  /*1c60*/  ISETP.GE.AND P2, PT, R12, 0x6, PT ;  /* 0x000000060c00780c */ /* 0x000fda0003f46270 */
[----:B------:R-:W-:Y:S05]  /*1c70*/  @!P2 BRA `(.L_x_2146) ;  /* 0x000000000010a947 */ /* 0x000fea0003800000 */
[----:B------:R-:W-:-:S03]  /*1c80*/  UMOV UR11, 0xffffffff ;  /* 0xffffffff000b7882 */ /* 0x000fc60000000000 */
[----:B------:R-:W-:Y:S05]  /*1c90*/  BRA.DIV UR11, `(.L_x_2147) ;  /* 0x000000220b4c7947 */ /* 0x000fea000b800000 */
[----:B------:R0:W0:Y:S02]  /*1ca0*/  SHFL.IDX PT, R10, R15, R44, 0x101f ;  /* 0x00101f2c0f0a7589 */ /* 0x00002400000e0000 */
.L_x_2188:
[----:B0-----:R-:W-:-:S07]  /*1cb0*/  IMAD R8, R55, R10, R8 ;  /* 0x0000000a37087224 */ /* 0x001fce00078e0208 */
.L_x_2146:
[----:B------:R-:W-:-:S13]  /*1cc0*/  ISETP.GE.AND P2, PT, R12, 0x7, PT ;  /* 0x000000070c00780c */ /* 0x000fda0003f46270 */
[----:B------:R-:W-:Y:S05]  /*1cd0*/  @!P2 BRA `(.L_x_2148) ;  /* 0x000000000010a947 */ /* 0x000fea0003800000 */
[----:B------:R-:W-:-:S03]  /*1ce0*/  UMOV UR11, 0xffffffff ;  /* 0xffffffff000b7882 */ /* 0x000fc60000000000 */
[----:B------:R-:W-:Y:S05]  /*1cf0*/  BRA.DIV UR11, `(.L_x_2149) ;  /* 0x000000220b587947 */ /* 0x000fea000b800000 */
[----:B------:R0:W0:Y:S02]  /*1d00*/  SHFL.IDX PT, R11, R15, R43, 0x101f ;  /* 0x00101f2b0f0b7589 */ /* 0x00002400000e0000 */
.L_x_2191:
[----:B0-----:R-:W-:-:S07]  /*1d10*/  IMAD R8, R56, R11, R8 ;  /* 0x0000000b38087224 */ /* 0x001fce00078e0208 */
.L_x_2148:
[----:B------:R-:W-:-:S13]  /*1d20*/  ISETP.GE.AND P2, PT, R12, 0x8, PT ;  /* 0x000000080c00780c */ /* 0x000fda0003f46270 */
[----:B------:R-:W-:Y:S05]  /*1d30*/  @!P2 BRA `(.L_x_2150) ;  /* 0x000000000010a947 */ /* 0x000fea0003800000 */
[----:B------:R-:W-:-:S03]  /*1d40*/  UMOV UR11, 0xffffffff ;  /* 0xffffffff000b7882 */ /* 0x000fc60000000000 */
[----:B------:R-:W-:Y:S05]  /*1d50*/  BRA.DIV UR11, `(.L_x_2151) ;  /* 0x000000220b687947 */ /* 0x000fea000b800000 */
[----:B------:R0:W0:Y:S02]  /*1d60*/  SHFL.IDX PT, R10, R15, R42, 0x101f ;  /* 0x00101f2a0f0a7589 */ /* 0x00002400000e0000 */
.L_x_2194:
[----:B0-----:R-:W-:-:S07]  /*1d70*/  IMAD R8, R57, R10, R8 ;  /* 0x0000000a39087224 */ /* 0x001fce00078e0208 */
.L_x_2150:
[----:B------:R-:W-:-:S13]  /*1d80*/  ISETP.GE.AND P2, PT, R12, 0x9, PT ;  /* 0x000000090c00780c */ /* 0x000fda0003f46270 */
[----:B------:R-:W-:Y:S05]  /*1d90*/  @!P2 BRA `(.L_x_2152) ;  /* 0x000000000010a947 */ /* 0x000fea0003800000 */
[----:B------:R-:W-:-:S03]  /*1da0*/  UMOV UR11, 0xffffffff ;  /* 0xffffffff000b7882 */ /* 0x000fc60000000000 */
[----:B------:R-:W-:Y:S05]  /*1db0*/  BRA.DIV UR11, `(.L_x_2153) ;  /* 0x000000220b747947 */ /* 0x000fea000b800000 */
[----:B------:R0:W0:Y:S02]  /*1dc0*/  SHFL.IDX PT, R11, R15, R41, 0x101f ;  /* 0x00101f290f0b7589 */ /* 0x00002400000e0000 */
.L_x_2197:
[----:B0-----:R-:W-:-:S07]  /*1dd0*/  IMAD R8, R58, R11, R8 ;  /* 0x0000000b3a087224 */ /* 0x001fce00078e0208 */
.L_x_2152:
[----:B------:R-:W-:-:S13]  /*1de0*/  ISETP.GE.AND P2, PT, R12, 0xa, PT ;  /* 0x0000000a0c00780c */ /* 0x000fda0003f46270 */
[----:B------:R-:W-:Y:S05]  /*1df0*/  @!P2 BRA `(.L_x_2154) ;  /* 0x000000000010a947 */ /* 0x000fea0003800000 */
[----:B------:R-:W-:-:S03]  /*1e00*/  UMOV UR11, 0xffffffff ;  /* 0xffffffff000b7882 */ /* 0x000fc60000000000 */
[----:B------:R-:W-:Y:S05]  /*1e10*/  BRA.DIV UR11, `(.L_x_2155) ;  /* 0x000000220b847947 */ /* 0x000fea000b800000 */
[----:B------:R0:W0:Y:S02]  /*1e20*/  SHFL.IDX PT, R10, R15, R40, 0x101f ;  /* 0x00101f280f0a7589 */ /* 0x00002400000e0000 */
.L_x_2200:
[----:B0-----:R-:W-:-:S07]  /*1e30*/  IMAD R8, R59, R10, R8 ;  /* 0x0000000a3b087224 */ /* 0x001fce00078e0208 */
.L_x_2154:
[----:B------:R-:W-:-:S13]  /*1e40*/  ISETP.GE.AND P2, PT, R12, 0xb, PT ;  /* 0x0000000b0c00780c */ /* 0x000fda0003f46270 */
[----:B------:R-:W-:Y:S05]  /*1e50*/  @!P2 BRA `(.L_x_2156) ;  /* 0x000000000010a947 */ /* 0x000fea0003800000 */
[----:B------:R-:W-:-:S03]  /*1e60*/  UMOV UR11, 0xffffffff ;  /* 0xffffffff000b7882 */ /* 0x000fc60000000000 */
[----:B------:R-:W-:Y:S05]  /*1e70*/  BRA.DIV UR11, `(.L_x_2157) ;  /* 0x000000220b907947 */ /* 0x000fea000b800000 */
[----:B------:R0:W0:Y:S02]  /*1e80*/  SHFL.IDX PT, R11, R15, R39, 0x101f ;  /* 0x00101f270f0b7589 */ /* 0x00002400000e0000 */
.L_x_2203:
[----:B0-----:R-:W-:-:S07]  /*1e90*/  IMAD R8, R60, R11, R8 ;  /* 0x0000000b3c087224 */ /* 0x001fce00078e0208 */
.L_x_2156:
[----:B------:R-:W-:-:S13]  /*1ea0*/  ISETP.GE.AND P2, PT, R12, 0xc, PT ;  /* 0x0000000c0c00780c */ /* 0x000fda0003f46270 */
[----:B------:R-:W-:Y:S05]  /*1eb0*/  @!P2 BRA `(.L_x_2158) ;  /* 0x000000000010a947 */ /* 0x000fea0003800000 */
[----:B------:R-:W-:-:S03]  /*1ec0*/  UMOV UR11, 0xffffffff ;  /* 0xffffffff000b7882 */ /* 0x000fc60000000000 */
[----:B------:R-:W-:Y:S05]  /*1ed0*/  BRA.DIV UR11, `(.L_x_2159) ;  /* 0x000000220ba07947 */ /* 0x000fea000b800000 */
[----:B------:R0:W0:Y:S02]  /*1ee0*/  SHFL.IDX PT, R10, R15, R38, 0x101f ;  /* 0x00101f260f0a7589 */ /* 0x00002400000e0000 */
.L_x_2206:
[----:B0-----:R-:W-:-:S07]  /*1ef0*/  IMAD R8, R61, R10, R8 ;  /* 0x0000000a3d087224 */ /* 0x001fce00078e0208 */
.L_x_2158:
[----:B------:R-:W-:-:S13]  /*1f00*/  ISETP.GE.AND P2, PT, R12, 0xd, PT ;  /* 0x0000000d0c00780c */ /* 0x000fda0003f46270 */
[----:B------:R-:W-:Y:S05]  /*1f10*/  @!P2 BRA `(.L_x_2160) ;  /* 0x000000000010a947 */ /* 0x000fea0003800000 */
[----:B------:R-:W-:-:S03]  /*1f20*/  UMOV UR11, 0xffffffff ;  /* 0xffffffff000b7882 */ /* 0x000fc60000000000 */
[----:B------:R-:W-:Y:S05]  /*1f30*/  BRA.DIV UR11, `(.L_x_2161) ;  /* 0x000000220bac7947 */ /* 0x000fea000b800000 */
[----:B------:R0:W0:Y:S02]  /*1f40*/  SHFL.IDX PT, R11, R15, R37, 0x101f ;  /* 0x00101f250f0b7589 */ /* 0x00002400000e0000 */
.L_x_2209:
[----:B0-----:R-:W-:-:S07]  /*1f50*/  IMAD R8, R62, R11, R8 ;  /* 0x0000000b3e087224 */ /* 0x001fce00078e0208 */
.L_x_2160:
[----:B------:R-:W-:-:S13]  /*1f60*/  ISETP.GE.AND P2, PT, R12, 0xe, PT ;  /* 0x0000000e0c00780c */ /* 0x000fda0003f46270 */
[----:B------:R-:W-:Y:S05]  /*1f70*/  @!P2 BRA `(.L_x_2162) ;  /* 0x000000000010a947 */ /* 0x000fea0003800000 */
[----:B------:R-:W-:-:S03]  /*1f80*/  UMOV UR11, 0xffffffff ;  /* 0xffffffff000b7882 */ /* 0x000fc60000000000 */
[----:B------:R-:W-:Y:S05]  /*1f90*/  BRA.DIV UR11, `(.L_x_2163) ;  /* 0x000000220bbc7947 */ /* 0x000fea000b800000 */
[----:B------:R0:W0:Y:S02]  /*1fa0*/  SHFL.IDX PT, R10, R15, R36, 0x101f ;  /* 0x00101f240f0a7589 */ /* 0x00002400000e0000 */
.L_x_2212:
[----:B0-----:R-:W-:-:S07]  /*1fb0*/  IMAD R8, R63, R10, R8 ;  /* 0x0000000a3f087224 */ /* 0x001fce00078e0208 */
.L_x_2162:
[----:B------:R-:W-:-:S13]  /*1fc0*/  ISETP.GE.AND P2, PT, R12, 0xf, PT ;  /* 0x0000000f0c00780c */ /* 0x000fda0003f46270 */
[----:B------:R-:W-:Y:S05]  /*1fd0*/  @!P2 BRA `(.L_x_2164) ;  /* 0x000000000010a947 */ /* 0x000fea0003800000 */
[----:B------:R-:W-:-:S03]  /*1fe0*/  UMOV UR11, 0xffffffff ;  /* 0xffffffff000b7882 */ /* 0x000fc60000000000 */
[----:B------:R-:W-:Y:S05]  /*1ff0*/  BRA.DIV UR11, `(.L_x_2165) ;  /* 0x000000220bc87947 */ /* 0x000fea000b800000 */
[----:B------:R0:W0:Y:S02]  /*2000*/  SHFL.IDX PT, R11, R15, R31, 0x101f ;  /* 0x00101f1f0f0b7589 */ /* 0x00002400000e0000 */
.L_x_2215:
[----:B0-----:R-:W-:-:S07]  /*2010*/  IMAD R8, R64, R11, R8 ;  /* 0x0000000b40087224 */ /* 0x001fce00078e0208 */
.L_x_2164:
[----:B------:R-:W-:-:S13]  /*2020*/  ISETP.GE.AND P2, PT, R12, 0x10, PT ;  /* 0x000000100c00780c */ /* 0x000fda0003f46270 */
[----:B------:R-:W-:Y:S05]  /*2030*/  @!P2 BRA `(.L_x_2166) ;  /* 0x00000004001ca947 */ /* 0x000fea0003800000 */
[----:B------:R-:W-:-:S03]  /*2040*/  UMOV UR11, 0xffffffff ;  /* 0xffffffff000b7882 */ /* 0x000fc60000000000 */
[----:B------:R-:W-:Y:S05]  /*2050*/  BRA.DIV UR11, `(.L_x_2167) ;  /* 0x000000220bd87947 */ /* 0x000fea000b800000 */
[----:B------:R0:W0:Y:S02]  /*2060*/  SHFL.IDX PT, R10, R15, R30, 0x101f ;  /* 0x00101f1e0f0a7589 */ /* 0x00002400000e0000 */
.L_x_2218:
[----:B0-----:R-:W-:Y:S01]  /*2070*/  IMAD R8, R65, R10, R8 ;  /* 0x0000000a41087224 */ /* 0x001fe200078e0208 */
[----:B------:R-:W-:Y:S06]  /*2080*/  BRA `(.L_x_2166) ;  /* 0x0000000400087947 */ /* 0x000fec0003800000 */
.L_x_2135:
        /* <DEDUP_REMOVED lines=10> */
[----:B------:R-:W0:Y:S01]  /*2130*/  @P6 LDS R11, [R11] ;  /* 0x000000000b0b6984 */ /* 0x000e220000000800 */
[--C-:B------:R-:W-:Y:S02]  /*2140*/  @P4 IMAD R15, R25, 0x4, R10.reuse ;  /* 0x00000004190f4824 */ /* 0x100fe400078e020a */
[----:B------:R-:W-:Y:S01]  /*2150*/  @P3 IMAD R32, R24, 0x4, R10 ;  /* 0x0000000418203824 */ /* 0x000fe200078e020a */
[----:B------:R-:W1:Y:S04]  /*2160*/  @P5 LDS R12, [R12] ;  /* 0x000000000c0c5984 */ /* 0x000e680000000800 */
[----:B------:R-:W-:Y:S04]  /*2170*/  @P4 LDS R15, [R15] ;  /* 0x000000000f0f4984 */ /* 0x000fe80000000800 */
[----:B------:R-:W-:Y:S01]  /*2180*/  @P3 LDS R33, [R32] ;  /* 0x0000000020213984 */ /* 0x000fe20000000800 */
[----:B0-----:R-:W-:Y:S01]  /*2190*/  @P6 IMAD R8, R68, R11, RZ ;  /* 0x0000000b44086224 */ /* 0x001fe200078e02ff */
[----:B------:R-:W-:-:S02]  /*21a0*/  ISETP.GE.AND P6, PT, R35, 0x6, PT ;  /* 0x000000062300780c */ /* 0x000fc40003fc6270 */
[----:B------:R-:W0:Y:S01]  /*21b0*/  @P2 LDS R11, [R14] ;  /* 0x000000000e0b2984 */ /* 0x000e220000000800 */
[----:B-1----:R-:W-:Y:S01]  /*21c0*/  @P5 IMAD R8, R67, R12, R8 ;  /* 0x0000000c43085224 */ /* 0x002fe200078e0208 */
[----:B------:R-:W-:-:S09]  /*21d0*/  ISETP.GE.AND P5, PT, R35, 0x7, PT ;  /* 0x000000072300780c */ /* 0x000fd20003fa6270 */
[----:B------:R-:W-:-:S06]  /*21e0*/  @P6 LEA R34, R23, R10, 0x2 ;  /* 0x0000000a17226211 */ /* 0x000fcc00078e10ff */
[----:B------:R-:W1:Y:S01]  /*21f0*/  @P6 LDS R34, [R34] ;  /* 0x0000000022226984 */ /* 0x000e620000000800 */
[----:B0-----:R-:W-:Y:S01]  /*2200*/  @P2 IMAD R8, R66, R11, R8 ;  /* 0x0000000b42082224 */ /* 0x001fe200078e0208 */
[----:B------:R-:W-:Y:S01]  /*2210*/  ISETP.GE.AND P2, PT, R35, 0x8, PT ;  /* 0x000000082300780c */ /* 0x000fe20003f46270 */
[----:B------:R-:W-:Y:S02]  /*2220*/  @P5 IMAD R11, R22, 0x4, R10 ;  /* 0x00000004160b5824 */ /* 0x000fe400078e020a */
[----:B------:R-:W-:Y:S01]  /*2230*/  @P4 IMAD R8, R53, R15, R8 ;  /* 0x0000000f35084224 */ /* 0x000fe200078e0208 */
[----:B------:R-:W-:-:S03]  /*2240*/  ISETP.GE.AND P4, PT, R35, 0x9, PT ;  /* 0x000000092300780c */ /* 0x000fc60003f86270 */
[----:B------:R-:W-:Y:S01]  /*2250*/  @P3 IMAD R8, R54, R33, R8 ;  /* 0x0000002136083224 */ /* 0x000fe200078e0208 */
[----:B------:R-:W-:Y:S01]  /*2260*/  ISETP.GE.AND P3, PT, R35, 0xa, PT ;  /* 0x0000000a2300780c */ /* 0x000fe20003f66270 */
[----:B------:R-:W0:Y:S04]  /*2270*/  @P5 LDS R11, [R11] ;  /* 0x000000000b0b5984 */ /* 0x000e280000000800 */
[----:B------:R-:W-:Y:S02]  /*2280*/  @P2 IMAD R12, R21, 0x4, R10 ;  /* 0x00000004150c2824 */ /* 0x000fe400078e020a */
[----:B-1----:R-:W-:Y:S01]  /*2290*/  @P6 IMAD R8, R55, R34, R8 ;  /* 0x0000002237086224 */ /* 0x002fe200078e0208 */
[----:B------:R-:W-:-:S03]  /*22a0*/  ISETP.GE.AND P6, PT, R35, 0xb, PT ;  /* 0x0000000b2300780c */ /* 0x000fc60003fc6270 */
[----:B------:R-:W1:Y:S01]  /*22b0*/  @P2 LDS R12, [R12] ;  /* 0x000000000c0c2984 */ /* 0x000e620000000800 */
[----:B------:R-:W-:Y:S01]  /*22c0*/  @P4 LEA R14, R28, R10, 0x2 ;  /* 0x0000000a1c0e4211 */ /* 0x000fe200078e10ff */
[----:B------:R-:W-:-:S04]  /*22d0*/  @P3 IMAD R32, R20, 0x4, R10 ;  /* 0x0000000414203824 */ /* 0x000fc800078e020a */
[----:B------:R-:W2:Y:S04]  /*22e0*/  @P4 LDS R15, [R14] ;  /* 0x000000000e0f4984 */ /* 0x000ea80000000800 */
[----:B------:R-:W3:Y:S01]  /*22f0*/  @P3 LDS R32, [R32] ;  /* 0x0000000020203984 */ /* 0x000ee20000000800 */
[----:B------:R-:W-:-:S06]  /*2300*/  @P6 IMAD R33, R19, 0x4, R10 ;  /* 0x0000000413216824 */ /* 0x000fcc00078e020a */
[----:B------:R-:W4:Y:S01]  /*2310*/  @P6 LDS R33, [R33] ;  /* 0x0000000021216984 */ /* 0x000f220000000800 */
[----:B0-----:R-:W-:Y:S01]  /*2320*/  @P5 IMAD R8, R56, R11, R8 ;  /* 0x0000000b38085224 */ /* 0x001fe200078e0208 */
[----:B------:R-:W-:-:S03]  /*2330*/  ISETP.GE.AND P5, PT, R35, 0xc, PT ;  /* 0x0000000c2300780c */ /* 0x000fc60003fa6270 */
[----:B-1----:R-:W-:Y:S01]  /*2340*/  @P2 IMAD R8, R57, R12, R8 ;  /* 0x0000000c39082224 */ /* 0x002fe200078e0208 */
[----:B------:R-:W-:-:S09]  /*2350*/  ISETP.GE.AND P2, PT, R35, 0xd, PT ;  /* 0x0000000d2300780c */ /* 0x000fd20003f46270 */
[----:B------:R-:W-:Y:S01]  /*2360*/  @P5 LEA R11, R18, R10, 0x2 ;  /* 0x0000000a120b5211 */ /* 0x000fe200078e10ff */
[----:B--2---:R-:W-:Y:S01]  /*2370*/  @P4 IMAD R8, R58, R15, R8 ;  /* 0x0000000f3a084224 */ /* 0x004fe200078e0208 */
[----:B------:R-:W-:-:S03]  /*2380*/  ISETP.GE.AND P4, PT, R35, 0xe, PT ;  /* 0x0000000e2300780c */ /* 0x000fc60003f86270 */
[----:B---3--:R-:W-:Y:S01]  /*2390*/  @P3 IMAD R8, R59, R32, R8 ;  /* 0x000000203b083224 */ /* 0x008fe200078e0208 */
[----:B------:R-:W-:Y:S01]  /*23a0*/  ISETP.GE.AND P3, PT, R35, 0xf, PT ;  /* 0x0000000f2300780c */ /* 0x000fe20003f66270 */
[----:B------:R-:W0:Y:S01]  /*23b0*/  @P5 LDS R11, [R11] ;  /* 0x000000000b0b5984 */ /* 0x000e220000000800 */
[----:B------:R-:W-:Y:S02]  /*23c0*/  @P2 IMAD R12, R17, 0x4, R10 ;  /* 0x00000004110c2824 */ /* 0x000fe400078e020a */
[----:B----4-:R-:W-:Y:S01]  /*23d0*/  @P6 IMAD R8, R60, R33, R8 ;  /* 0x000000213c086224 */ /* 0x010fe200078e0208 */
[----:B------:R-:W-:-:S04]  /*23e0*/  ISETP.GE.AND P6, PT, R35, 0x10, PT ;  /* 0x000000102300780c */ /* 0x000fc80003fc6270 */
[--C-:B------:R-:W-:Y:S01]  /*23f0*/  @P4 IMAD R14, R16, 0x4, R10.reuse ;  /* 0x00000004100e4824 */ /* 0x100fe200078e020a */
[----:B------:R-:W1:Y:S03]  /*2400*/  @P2 LDS R15, [R12] ;  /* 0x000000000c0f2984 */ /* 0x000e660000000800 */
[----:B------:R-:W-:Y:S02]  /*2410*/  @P3 LEA R32, R3, R10, 0x2 ;  /* 0x0000000a03203211 */ /* 0x000fe400078e10ff */
[----:B------:R-:W2:Y:S04]  /*2420*/  @P4 LDS R14, [R14] ;  /* 0x000000000e0e4984 */ /* 0x000ea80000000800 */
[----:B------:R-:W3:Y:S01]  /*2430*/  @P3 LDS R33, [R32] ;  /* 0x0000000020213984 */ /* 0x000ee20000000800 */
[----:B------:R-:W-:-:S06]  /*2440*/  @P6 IMAD R10, R2, 0x4, R10 ;  /* 0x00000004020a6824 */ /* 0x000fcc00078e020a */
[----:B------:R-:W4:Y:S01]  /*2450*/  @P6 LDS R10, [R10] ;  /* 0x000000000a0a6984 */ /* 0x000f220000000800 */
[----:B0-----:R-:W-:-:S04]  /*2460*/  @P5 IMAD R8, R61, R11, R8 ;  /* 0x0000000b3d085224 */ /* 0x001fc800078e0208 */
[----:B-1----:R-:W-:-:S04]  /*2470*/  @P2 IMAD R8, R62, R15, R8 ;  /* 0x0000000f3e082224 */ /* 0x002fc800078e0208 */
[----:B--2---:R-:W-:-:S04]  /*2480*/  @P4 IMAD R8, R63, R14, R8 ;  /* 0x0000000e3f084224 */ /* 0x004fc800078e0208 */
[----:B---3--:R-:W-:-:S04]  /*2490*/  @P3 IMAD R8, R64, R33, R8 ;  /* 0x0000002140083224 */ /* 0x008fc800078e0208 */
[----:B----4-:R-:W-:-:S07]  /*24a0*/  @P6 IMAD R8, R65, R10, R8 ;  /* 0x0000000a41086224 */ /* 0x010fce00078e0208 */
.L_x_2166:
[----:B------:R-:W-:-:S05]  /*24b0*/  IMAD.IADD R10, R4, 0x1, R7 ;  /* 0x00000001040a7824 */ /* 0x000fca00078e0207 */
[----:B------:R-:W-:-:S05]  /*24c0*/  LEA R10, R10, UR17, 0x2 ;  /* 0x000000110a0a7c11 */ /* 0x000fca000f8e10ff */
[----:B------:R-:W5:Y:S01]  /*24d0*/  LDL R11, [R10] ;  /* 0x000000000a0b7983 */ /* 0x000f620000100800 */
[----:B------:R-:W-:Y:S02]  /*24e0*/  VIADD R9, R9, UR9 ;  /* 0x0000000909097c36 */ /* 0x000fe40008000000 */
[----:B------:R-:W-:-:S03]  /*24f0*/  VIADD R7, R7, 0x1 ;  /* 0x0000000107077836 */ /* 0x000fc60000000000 */
[----:B------:R-:W-:Y:S02]  /*2500*/  ISETP.GE.AND P2, PT, R9, UR7, PT ;  /* 0x0000000709007c0c */ /* 0x000fe4000bf46270 */
[----:B-----5:R-:W-:-:S05]  /*2510*/  IADD3 R11, PT, PT, R11, R8, RZ ;  /* 0x000000080b0b7210 */ /* 0x020fca0007ffe0ff */
[----:B------:R0:W-:Y:S06]  /*2520*/  STL [R10], R11 ;  /* 0x0000000b0a007387 */ /* 0x0001ec0000100800 */
[----:B------:R-:W-:Y:S05]  /*2530*/  @!P2 BRA `(.L_x_2168) ;  /* 0xfffffff40038a947 */ /* 0x000fea000383ffff */
.L_x_2134:
[----:B------:R-:W-:Y:S05]  /*2540*/  BSYNC B0 ;  /* 0x0000000000007941 */ /* 0x000fea0003800000 */
.L_x_2133:
[----:B------:R-:W-:Y:S01]  /*2550*/  IADD3 R13, PT, PT, R13, 0x1, RZ ;  /* 0x000000010d0d7810 */ /* 0x000fe20007ffe0ff */
[----:B------:R-:W-:Y:S06]  /*2560*/  @!P0 BRA `(.L_x_2169) ;  /* 0xffffffec00f48947 */ /* 0x000fec000383ffff */
[----:B------:R-:W-:Y:S05]  /*2570*/  BSYNC B1 ;  /* 0x0000000000017941 */ /* 0x000fea0003800000 */
.L_x_2132:
[----:B------:R0:W5:Y:S04]  /*2580*/  LDL.128 R32, [R1] ;  /* 0x0000000001207983 */ /* 0x0001680000100c00 */
[----:B01234-:R0:W5:Y:S04]  /*2590*/  LDL.128 R12, [R1+0x10] ;  /* 0x00001000010c7983 */ /* 0x01f1680000100c00 */
[----:B------:R0:W5:Y:S04]  /*25a0*/  LDL.128 R8, [R1+0x20] ;  /* 0x0000200001087983 */ /* 0x0001680000100c00 */
[----:B------:R0:W5:Y:S02]  /*25b0*/  LDL.128 R4, [R1+0x30] ;  /* 0x0000300001047983 */ /* 0x0001640000100c00 */
.L_x_2131:
[----:B------:R-:W-:Y:S05]  /*25c0*/  WARPSYNC.ALL ;  /* 0x0000000000007948 */ /* 0x000fea0003800000 */
[----:B------:R-:W-:Y:S01]  /*25d0*/  IABS R83, R51 ;  /* 0x0000003300537213 */ /* 0x000fe20000000000 */
[----:B------:R-:W1:Y:S01]  /*25e0*/  S2R R82, SR_TID.X ;  /* 0x0000000000527919 */ /* 0x000e620000002100 */
[----:B------:R-:W-:Y:S01]  /*25f0*/  IABS R80, UR10 ;  /* 0x0000000a00507c13 */ /* 0x000fe20008000000 */
[----:B------:R-:W1:Y:S01]  /*2600*/  S2UR UR11, SR_CTAID.X ;  /* 0x00000000000b79c3 */ /* 0x000e620000002500 */
[----:B------:R-:W2:Y:S01]  /*2610*/  I2F.RP R78, R83 ;  /* 0x00000053004e7306 */ /* 0x000ea20000209400 */
[----:B------:R-:W3:Y:S06]  /*2620*/  LDCU UR4, c[0x0][0x384] ;  /* 0x00007080ff0477ac */ /* 0x000eec0008000800 */
[----:B------:R-:W-:Y:S01]  /*2630*/  BAR.SYNC.DEFER_BLOCKING 0x0 ;  /* 0x0000000000007b1d */ /* 0x000fe20000010000 */
[----:B------:R-:W-:-:S02]  /*2640*/  ISETP.GT.U32.AND P5, PT, R80, 0x1, PT ;  /* 0x000000015000780c */ /* 0x000fc40003fa4070 */
[----:B------:R-:W-:-:S03]  /*2650*/  MOV R93, UR10 ;  /* 0x0000000a005d7c02 */ /* 0x000fc60008000f00 */
[----:B------:R-:W4:Y:S02]  /*2660*/  I2F.RP R84, R80 ;  /* 0x0000005000547306 */ /* 0x000f240000209400 */
[----:B------:R-:W0:Y:S06]  /*2670*/  LDC.64 R74, c[0x0][0x3a0] ;  /* 0x0000e800ff4a7b82 */ /* 0x000e2c0000000a00 */
[----:B--2---:R-:W2:Y:S01]  /*2680*/  MUFU.RCP R78, R78 ;  /* 0x0000004e004e7308 */ /* 0x004ea20000001000 */
[----:B---3--:R-:W-:Y:S01]  /*2690*/  IMAD.U32 R86, RZ, RZ, UR4 ;  /* 0x00000004ff567e24 */ /* 0x008fe2000f8e00ff */
[----:B------:R-:W-:-:S06]  /*26a0*/  USHF.L.U32 UR4, UR15, 0x2, URZ ;  /* 0x000000020f047899 */ /* 0x000fcc00080006ff */
[----:B----4-:R-:W3:Y:S01]  /*26b0*/  MUFU.RCP R84, R84 ;  /* 0x0000005400547308 */ /* 0x010ee20000001000 */
[----:B-1----:R-:W-:Y:S02]  /*26c0*/  IMAD R81, R52, UR11, R82 ;  /* 0x0000000b34517c24 */ /* 0x002fe4000f8e0252 */
[----:B--2---:R-:W-:Y:S02]  /*26d0*/  VIADD R76, R78, 0xffffffe ;  /* 0x0ffffffe4e4c7836 */ /* 0x004fe40000000000 */
[----:B------:R-:W-:Y:S01]  /*26e0*/  IMAD R81, R86, UR5, R81 ;  /* 0x0000000556517c24 */ /* 0x000fe2000f8e0251 */
[----:B------:R-:W-:Y:S02]  /*26f0*/  UIADD3 UR5, UPT, UPT, UR15, UR5, URZ ;  /* 0x000000050f057290 */ /* 0x000fe4000fffe0ff */
[----:B------:R1:W2:Y:S01]  /*2700*/  F2I.FTZ.U32.TRUNC.NTZ R77, R76 ;  /* 0x0000004c004d7305 */ /* 0x0002a2000021f000 */
[----:B0-----:R-:W-:Y:S01]  /*2710*/  IMAD.WIDE R78, R81, 0x4, R74 ;  /* 0x00000004514e7825 */ /* 0x001fe200078e024a */
[----:B------:R-:W-:-:S03]  /*2720*/  UISETP.GE.U32.AND UP0, UPT, UR5, UR4, UPT ;  /* 0x000000040500728c */ /* 0x000fc6000bf06070 */
[----:B---3--:R-:W-:Y:S01]  /*2730*/  VIADD R85, R84, 0xffffffe ;  /* 0x0ffffffe54557836 */ /* 0x008fe20000000000 */
[----:B------:R-:W-:Y:S01]  /*2740*/  IABS R84, R51 ;  /* 0x0000003300547213 */ /* 0x000fe20000000000 */
[----:B-----5:R0:W-:Y:S01]  /*2750*/  STG.E desc[UR12][R78.64], R32 ;  /* 0x000000204e007986 */ /* 0x0201e2000c10190c */
[----:B-1----:R-:W-:-:S03]  /*2760*/  IMAD.MOV.U32 R76, RZ, RZ, RZ ;  /* 0x000000ffff4c7224 */ /* 0x002fc600078e00ff */
[----:B------:R-:W-:Y:S01]  /*2770*/  IMAD.MOV R84, RZ, RZ, -R84 ;  /* 0x000000ffff547224 */ /* 0x000fe200078e0a54 */
[----:B--2---:R-:W-:-:S05]  /*2780*/  IADD3 R86, PT, PT, RZ, -R77, RZ ;  /* 0x8000004dff567210 */ /* 0x004fca0007ffe0ff */
[----:B------:R-:W-:Y:S01]  /*2790*/  IMAD R87, R86, R83, RZ ;  /* 0x0000005356577224 */ /* 0x000fe200078e02ff */
[----:B------:R-:W-:Y:S01]  /*27a0*/  SHF.L.U32 R86, R52, 0x7, RZ ;  /* 0x0000000734567819 */ /* 0x000fe200000006ff */
[----:B0-----:R-:W-:Y:S02]  /*27b0*/  IMAD.MOV.U32 R32, RZ, RZ, R84 ;  /* 0x000000ffff207224 */ /* 0x001fe400078e0054 */
[----:B------:R-:W-:Y:S01]  /*27c0*/  IMAD.HI.U32 R76, R77, R87, R76 ;  /* 0x000000574d4c7227 */ /* 0x000fe200078e004c */
[----:B------:R-:W-:Y:S01]  /*27d0*/  IABS R87, R86 ;  /* 0x0000005600577213 */ /* 0x000fe20000000000 */
[----:B------:R-:W0:Y:S01]  /*27e0*/  F2I.FTZ.U32.TRUNC.NTZ R77, R85 ;  /* 0x00000055004d7305 */ /* 0x000e22000021f000 */
[----:B------:R-:W-:-:S03]  /*27f0*/  LOP3.LUT R86, R86, R51, RZ, 0x3c, !PT ;  /* 0x0000003356567212 */ /* 0x000fc600078e3cff */
[----:B------:R-:W-:Y:S01]  /*2800*/  IMAD.HI.U32 R78, R76, R87, RZ ;  /* 0x000000574c4e7227 */ /* 0x000fe200078e00ff */
[----:B------:R-:W-:Y:S02]  /*2810*/  ISETP.GE.AND P0, PT, R86, RZ, PT ;  /* 0x000000ff5600720c */ /* 0x000fe40003f06270 */
[----:B------:R-:W-:Y:S01]  /*2820*/  LOP3.LUT R86, RZ, UR10, RZ, 0x33, !PT ;  /* 0x0000000aff567c12 */ /* 0x000fe2000f8e33ff */
[----:B------:R-:W-:Y:S02]  /*2830*/  IMAD R32, R78, R32, R87 ;  /* 0x000000204e207224 */ /* 0x000fe400078e0257 */
[----:B------:R-:W-:-:S03]  /*2840*/  IMAD.MOV.U32 R76, RZ, RZ, RZ ;  /* 0x000000ffff4c7224 */ /* 0x000fc600078e00ff */
[----:B------:R-:W-:Y:S02]  /*2850*/  ISETP.GT.U32.AND P4, PT, R83, R32, PT ;  /* 0x000000205300720c */ /* 0x000fe40003f84070 */
[----:B0-----:R-:W-:-:S05]  /*2860*/  IADD3 R79, PT, PT, RZ, -R77, RZ ;  /* 0x8000004dff4f7210 */ /* 0x001fca0007ffe0ff */
[----:B------:R-:W-:-:S04]  /*2870*/  IMAD R79, R79, R80, RZ ;  /* 0x000000504f4f7224 */ /* 0x000fc800078e02ff */
[----:B------:R-:W-:Y:S01]  /*2880*/  IMAD.HI.U32 R84, R77, R79, R76 ;  /* 0x0000004f4d547227 */ /* 0x000fe200078e004c */
[----:B------:R-:W-:Y:S02]  /*2890*/  IABS R76, UR10 ;  /* 0x0000000a004c7c13 */ /* 0x000fe40008000000 */
[----:B------:R-:W-:Y:S01]  /*28a0*/  MOV R77, UR10 ;  /* 0x0000000a004d7c02 */ /* 0x000fe20008000f00 */
[----:B------:R-:W-:Y:S01]  /*28b0*/  @!P4 IMAD.IADD R32, R32, 0x1, -R83 ;  /* 0x000000012020c824 */ /* 0x000fe200078e0a53 */
[----:B------:R-:W-:Y:S01]  /*28c0*/  IADD3 R85, PT, PT, RZ, -R76, RZ ;  /* 0x8000004cff557210 */ /* 0x000fe20007ffe0ff */
[----:B------:R-:W-:Y:S01]  /*28d0*/  IMAD.U32 R76, RZ, RZ, UR10 ;  /* 0x0000000aff4c7e24 */ /* 0x000fe2000f8e00ff */
[----:B------:R-:W-:Y:S01]  /*28e0*/  LOP3.LUT R77, R77, 0x2, RZ, 0x3c, !PT ;  /* 0x000000024d4d7812 */ /* 0x000fe200078e3cff */
[----:B------:R-:W-:Y:S01]  /*28f0*/  @!P4 VIADD R78, R78, 0x1 ;  /* 0x000000014e4ec836 */ /* 0x000fe20000000000 */
[----:B------:R-:W-:Y:S01]  /*2900*/  ISETP.GE.U32.AND P6, PT, R32, R83, PT ;  /* 0x000000532000720c */ /* 0x000fe20003fc6070 */
[----:B------:R-:W-:Y:S01]  /*2910*/  IMAD.HI.U32 R32, R84, 0x2, RZ ;  /* 0x0000000254207827 */ /* 0x000fe200078e00ff */
[----:B------:R-:W-:-:S03]  /*2920*/  ISETP.GE.AND P3, PT, R77, RZ, PT ;  /* 0x000000ff4d00720c */ /* 0x000fc60003f66270 */
[----:B------:R-:W-:Y:S02]  /*2930*/  IMAD R79, R32, R85, 0x2 ;  /* 0x00000002204f7424 */ /* 0x000fe400078e0255 */
[----:B------:R-:W-:Y:S02]  /*2940*/  VIADD R76, R76, 0x1 ;  /* 0x000000014c4c7836 */ /* 0x000fe40000000000 */
[----:B------:R-:W-:Y:S01]  /*2950*/  IMAD.HI.U32 R88, R84, 0x3, RZ ;  /* 0x0000000354587827 */ /* 0x000fe200078e00ff */
[----:B------:R-:W-:Y:S02]  /*2960*/  ISETP.GT.U32.AND P1, PT, R80, R79, PT ;  /* 0x0000004f5000720c */ /* 0x000fe40003f24070 */
[----:B------:R-:W-:Y:S01]  /*2970*/  ISETP.GE.U32.AND P2, PT, R76, 0x3, PT ;  /* 0x000000034c00780c */ /* 0x000fe20003f46070 */
[----:B------:R-:W-:Y:S01]  /*2980*/  IMAD R87, R88, R85, 0x3 ;  /* 0x0000000358577424 */ /* 0x000fe200078e0255 */
[----:B------:R-:W-:Y:S01]  /*2990*/  IADD3 R76, PT, PT, -R80, 0x1, RZ ;  /* 0x00000001504c7810 */ /* 0x000fe20007ffe1ff */
[----:B------:R-:W-:Y:S01]  /*29a0*/  IMAD.HI.U32 R90, R84, 0x9, RZ ;  /* 0x00000009545a7827 */ /* 0x000fe200078e00ff */
[----:B------:R-:W-:-:S02]  /*29b0*/  @P6 IADD3 R78, PT, PT, R78, 0x1, RZ ;  /* 0x000000014e4e6810 */ /* 0x000fc40007ffe0ff */
[----:B------:R-:W-:Y:S01]  /*29c0*/  SEL R77, R76, 0x1, !P5 ;  /* 0x000000014c4d7807 */ /* 0x000fe20006800000 */
[----:B------:R-:W-:Y:S01]  /*29d0*/  IMAD.U32 R76, RZ, RZ, UR10 ;  /* 0x0000000aff4c7e24 */ /* 0x000fe2000f8e00ff */
[----:B------:R-:W-:Y:S01]  /*29e0*/  ISETP.NE.AND P5, PT, R51, RZ, PT ;  /* 0x000000ff3300720c */ /* 0x000fe20003fa5270 */
[----:B------:R-:W-:Y:S01]  /*29f0*/  IMAD.HI.U32 R92, R84, 0xd, RZ ;  /* 0x0000000d545c7827 */ /* 0x000fe200078e00ff */
[----:B------:R-:W-:Y:S02]  /*2a00*/  ISETP.GT.U32.AND P4, PT, R80, R77, PT ;  /* 0x0000004d5000720c */ /* 0x000fe40003f84070 */
[----:B------:R-:W-:Y:S01]  /*2a10*/  @!P0 IADD3 R78, PT, PT, -R78, RZ, RZ ;  /* 0x000000ff4e4e8210 */ /* 0x000fe20007ffe1ff */
[----:B------:R-:W-:Y:S01]  /*2a20*/  @!P1 IMAD.IADD R79, R79, 0x1, -R80 ;  /* 0x000000014f4f9824 */ /* 0x000fe200078e0a50 */
[----:B------:R-:W-:Y:S01]  /*2a30*/  ISETP.NE.AND P0, PT, RZ, UR10, PT ;  /* 0x0000000aff007c0c */ /* 0x000fe2000bf05270 */
[----:B------:R-:W-:Y:S02]  /*2a40*/  @!P1 VIADD R32, R32, 0x1 ;  /* 0x0000000120209836 */ /* 0x000fe40000000000 */
[----:B------:R-:W-:Y:S01]  /*2a50*/  IMAD.SHL.U32 R76, R76, 0x80, RZ ;  /* 0x000000804c4c7824 */ /* 0x000fe200078e00ff */
[----:B------:R-:W-:-:S03]  /*2a60*/  ISETP.GE.U32.AND P6, PT, R79, R80, PT ;  /* 0x000000504f00720c */ /* 0x000fc60003fc6070 */
[----:B------:R-:W-:Y:S02]  /*2a70*/  @!P5 LOP3.LUT R78, RZ, R51, RZ, 0x33, !PT ;  /* 0x00000033ff4ed212 */ /* 0x000fe400078e33ff */
[----:B------:R-:W-:Y:S01]  /*2a80*/  SEL R76, R76, RZ, !P2 ;  /* 0x000000ff4c4c7207 */ /* 0x000fe20005000000 */
[----:B------:R-:W-:Y:S01]  /*2a90*/  @!P4 IMAD.IADD R77, R77, 0x1, -R80 ;  /* 0x000000014d4dc824 */ /* 0x000fe200078e0a50 */
[----:B------:R-:W-:Y:S01]  /*2aa0*/  ISETP.GT.U32.AND P2, PT, R80, R87, PT ;  /* 0x000000575000720c */ /* 0x000fe20003f44070 */
[----:B------:R-:W-:Y:S01]  /*2ab0*/  IMAD R83, R78, UR8, RZ ;  /* 0x000000084e537c24 */ /* 0x000fe2000f8e02ff */
[----:B------:R-:W-:Y:S02]  /*2ac0*/  IADD3 R79, PT, PT, R81, R76, RZ ;  /* 0x0000004c514f7210 */ /* 0x000fe40007ffe0ff */
[----:B------:R-:W-:Y:S02]  /*2ad0*/  SEL R76, R86, R77, !P0 ;  /* 0x0000004d564c7207 */ /* 0x000fe40004000000 */
[----:B------:R-:W-:-:S03]  /*2ae0*/  @P6 VIADD R32, R32, 0x1 ;  /* 0x0000000120206836 */ /* 0x000fc60000000000 */
[----:B------:R-:W-:Y:S01]  /*2af0*/  IMAD R77, R83, R76, R79 ;  /* 0x0000004c534d7224 */ /* 0x000fe200078e024f */
[----:B------:R-:W-:Y:S01]  /*2b00*/  MOV R79, UR10 ;  /* 0x0000000a004f7c02 */ /* 0x000fe20008000f00 */
[----:B------:R-:W-:Y:S02]  /*2b10*/  @!P3 IMAD.MOV R32, RZ, RZ, -R32 ;  /* 0x000000ffff20b224 */ /* 0x000fe400078e0a20 */
[----:B------:R-:W-:Y:S01]  /*2b20*/  IMAD.WIDE R76, R77, 0x4, R74 ;  /* 0x000000044d4c7825 */ /* 0x000fe200078e024a */
[----:B------:R-:W-:Y:S02]  /*2b30*/  @!P2 IADD3 R87, PT, PT, R87, -R80, RZ ;  /* 0x800000505757a210 */ /* 0x000fe40007ffe0ff */
[----:B------:R-:W-:Y:S01]  /*2b40*/  SEL R32, R86, R32, !P0 ;  /* 0x0000002056207207 */ /* 0x000fe20004000000 */
[----:B------:R-:W-:Y:S01]  /*2b50*/  @!P2 VIADD R88, R88, 0x1 ;  /* 0x000000015858a836 */ /* 0x000fe20000000000 */
[----:B------:R0:W-:Y:S01]  /*2b60*/  STG.E desc[UR12][R76.64], R33 ;  /* 0x000000214c007986 */ /* 0x0001e2000c10190c */
[----:B------:R-:W-:Y:S01]  /*2b70*/  ISETP.GE.U32.AND P1, PT, R87, R80, PT ;  /* 0x000000505700720c */ /* 0x000fe20003f26070 */
[----:B------:R-:W-:-:S02]  /*2b80*/  IMAD.U32 R87, RZ, RZ, UR10 ;  /* 0x0000000aff577e24 */ /* 0x000fc4000f8e00ff */
[----:B------:R-:W-:Y:S02]  /*2b90*/  IMAD.MOV R78, RZ, RZ, -R32 ;  /* 0x000000ffff4e7224 */ /* 0x000fe400078e0a20 */
[----:B------:R-:W-:Y:S02]  /*2ba0*/  IMAD R32, R32, 0x80, R81 ;  /* 0x0000008020207824 */ /* 0x000fe400078e0251 */
[----:B------:R-:W-:-:S04]  /*2bb0*/  IMAD R78, R78, R79, 0x2 ;  /* 0x000000024e4e7424 */ /* 0x000fc800078e024f */
[----:B------:R-:W-:Y:S02]  /*2bc0*/  IMAD R79, R83, R78, R32 ;  /* 0x0000004e534f7224 */ /* 0x000fe400078e0220 */
[----:B------:R-:W-:Y:S01]  /*2bd0*/  IMAD.HI.U32 R32, R84, 0x4, RZ ;  /* 0x0000000454207827 */ /* 0x000fe200078e00ff */
[----:B------:R-:W-:-:S03]  /*2be0*/  @P1 IADD3 R88, PT, PT, R88, 0x1, RZ ;  /* 0x0000000158581810 */ /* 0x000fc60007ffe0ff */
[----:B0-----:R-:W-:Y:S02]  /*2bf0*/  IMAD R77, R32, R85, 0x4 ;  /* 0x00000004204d7424 */ /* 0x001fe400078e0255 */
[----:B------:R-:W-:Y:S02]  /*2c00*/  IMAD.U32 R33, RZ, RZ, UR10 ;  /* 0x0000000aff217e24 */ /* 0x000fe4000f8e00ff */
[----:B------:R-:W-:Y:S01]  /*2c10*/  IMAD.WIDE R78, R79, 0x4, R74 ;  /* 0x000000044f4e7825 */ /* 0x000fe200078e024a */
[----:B------:R-:W-:Y:S02]  /*2c20*/  ISETP.GT.U32.AND P4, PT, R80, R77, PT ;  /* 0x0000004d5000720c */ /* 0x000fe40003f84070 */
[----:B------:R-:W-:Y:S02]  /*2c30*/  LOP3.LUT R33, R33, 0x3, RZ, 0x3c, !PT ;  /* 0x0000000321217812 */ /* 0x000fe400078e3cff */
[----:B------:R0:W-:Y:S02]  /*2c40*/  STG.E desc[UR12][R78.64], R34 ;  /* 0x000000224e007986 */ /* 0x0001e4000c10190c */
[----:B------:R-:W-:-:S02]  /*2c50*/  ISETP.GE.AND P3, PT, R33, RZ, PT ;  /* 0x000000ff2100720c */ /* 0x000fc40003f66270 */
[----:B------:R-:W-:-:S04]  /*2c60*/  MOV R33, UR10 ;  /* 0x0000000a00217c02 */ /* 0x000fc80008000f00 */
[----:B------:R-:W-:Y:S01]  /*2c70*/  LOP3.LUT R33, R33, 0x4, RZ, 0x3c, !PT ;  /* 0x0000000421217812 */ /* 0x000fe200078e3cff */
[----:B------:R-:W-:Y:S02]  /*2c80*/  @!P4 IMAD.IADD R77, R77, 0x1, -R80 ;  /* 0x000000014d4dc824 */ /* 0x000fe400078e0a50 */
[----:B------:R-:W-:Y:S01]  /*2c90*/  @!P4 VIADD R32, R32, 0x1 ;  /* 0x000000012020c836 */ /* 0x000fe20000000000 */
[----:B------:R-:W-:Y:S01]  /*2ca0*/  ISETP.GE.AND P2, PT, R33, RZ, PT ;  /* 0x000000ff2100720c */ /* 0x000fe20003f46270 */
[----:B0-----:R-:W-:Y:S01]  /*2cb0*/  IMAD.HI.U32 R34, R84, 0x5, RZ ;  /* 0x0000000554227827 */ /* 0x001fe200078e00ff */
[----:B------:R-:W-:-:S03]  /*2cc0*/  ISETP.GE.U32.AND P1, PT, R77, R80, PT ;  /* 0x000000504d00720c */ /* 0x000fc60003f26070 */
[----:B------:R-:W-:Y:S02]  /*2cd0*/  @!P3 IMAD.MOV R88, RZ, RZ, -R88 ;  /* 0x000000ffff58b224 */ /* 0x000fe400078e0a58 */
[----:B------:R-:W-:Y:S02]  /*2ce0*/  IMAD R79, R34, R85, 0x5 ;  /* 0x00000005224f7424 */ /* 0x000fe400078e0255 */
[----:B------:R-:W-:Y:S01]  /*2cf0*/  IMAD.U32 R77, RZ, RZ, UR10 ;  /* 0x0000000aff4d7e24 */ /* 0x000fe2000f8e00ff */
[----:B------:R-:W-:Y:S02]  /*2d00*/  SEL R88, R86, R88, !P0 ;  /* 0x0000005856587207 */ /* 0x000fe40004000000 */
[----:B------:R-:W-:-:S03]  /*2d10*/  ISETP.GT.U32.AND P3, PT, R80, R79, PT ;  /* 0x0000004f5000720c */ /* 0x000fc60003f64070 */
[----:B------:R-:W-:Y:S01]  /*2d20*/  IMAD.MOV R76, RZ, RZ, -R88 ;  /* 0x000000ffff4c7224 */ /* 0x000fe200078e0a58 */
[----:B------:R-:W-:Y:S01]  /*2d30*/  LEA R88, R88, R81, 0x7 ;  /* 0x0000005158587211 */ /* 0x000fe200078e38ff */
[----:B------:R-:W-:Y:S02]  /*2d40*/  @P1 VIADD R32, R32, 0x1 ;  /* 0x0000000120201836 */ /* 0x000fe40000000000 */
[----:B------:R-:W-:-:S03]  /*2d50*/  IMAD R76, R76, R77, 0x3 ;  /* 0x000000034c4c7424 */ /* 0x000fc600078e024d */
[----:B------:R-:W-:Y:S01]  /*2d60*/  MOV R77, R32 ;  /* 0x00000020004d7202 */ /* 0x000fe20000000f00 */
[----:B------:R-:W-:Y:S02]  /*2d70*/  IMAD R33, R83, R76, R88 ;  /* 0x0000004c53217224 */ /* 0x000fe400078e0258 */
[-C--:B------:R-:W-:Y:S01]  /*2d80*/  @!P3 IADD3 R79, PT, PT, R79, -R80.reuse, RZ ;  /* 0x800000504f4fb210 */ /* 0x080fe20007ffe0ff */
[----:B------:R-:W-:Y:S02]  /*2d90*/  @!P3 VIADD R34, R34, 0x1 ;  /* 0x000000012222b836 */ /* 0x000fe40000000000 */
[----:B------:R-:W-:Y:S01]  /*2da0*/  @!P2 IMAD.MOV R77, RZ, RZ, -R77 ;  /* 0x000000ffff4da224 */ /* 0x000fe200078e0a4d */
[----:B------:R-:W-:Y:S01]  /*2db0*/  ISETP.GE.U32.AND P1, PT, R79, R80, PT ;  /* 0x000000504f00720c */ /* 0x000fe20003f26070 */
[----:B------:R-:W-:Y:S01]  /*2dc0*/  IMAD.WIDE R32, R33, 0x4, R74 ;  /* 0x0000000421207825 */ /* 0x000fe200078e024a */
[----:B------:R-:W-:Y:S02]  /*2dd0*/  MOV R79, UR10 ;  /* 0x0000000a004f7c02 */ /* 0x000fe40008000f00 */
[----:B------:R-:W-:Y:S01]  /*2de0*/  SEL R76, R86, R77, !P0 ;  /* 0x0000004d564c7207 */ /* 0x000fe20004000000 */
[----:B------:R-:W-:Y:S01]  /*2df0*/  IMAD.HI.U32 R88, R84, 0xc, RZ ;  /* 0x0000000c54587827 */ /* 0x000fe200078e00ff */
[----:B------:R0:W-:Y:S03]  /*2e00*/  STG.E desc[UR12][R32.64], R35 ;  /* 0x0000002320007986 */ /* 0x0001e6000c10190c */
[----:B------:R-:W-:-:S02]  /*2e10*/  IMAD.MOV R78, RZ, RZ, -R76 ;  /* 0x000000ffff4e7224 */ /* 0x000fc400078e0a4c */
[----:B------:R-:W-:Y:S02]  /*2e20*/  IMAD R77, R76, 0x80, R81 ;  /* 0x000000804c4d7824 */ /* 0x000fe400078e0251 */
[----:B------:R-:W-:Y:S01]  /*2e30*/  IMAD R78, R78, R87, 0x4 ;  /* 0x000000044e4e7424 */ /* 0x000fe200078e0257 */
[----:B------:R-:W-:Y:S01]  /*2e40*/  @P1 IADD3 R34, PT, PT, R34, 0x1, RZ ;  /* 0x0000000122221810 */ /* 0x000fe20007ffe0ff */
[----:B------:R-:W-:Y:S01]  /*2e50*/  IMAD.HI.U32 R76, R84, 0x6, RZ ;  /* 0x00000006544c7827 */ /* 0x000fe200078e00ff */
[----:B0-----:R-:W-:-:S03]  /*2e60*/  LOP3.LUT R32, R79, 0x5, RZ, 0x3c, !PT ;  /* 0x000000054f207812 */ /* 0x001fc600078e3cff */
[----:B------:R-:W-:Y:S02]  /*2e70*/  IMAD R77, R83, R78, R77 ;  /* 0x0000004e534d7224 */ /* 0x000fe400078e024d */
[----:B------:R-:W-:Y:S01]  /*2e80*/  IMAD.U32 R35, RZ, RZ, UR10 ;  /* 0x0000000aff237e24 */ /* 0x000fe2000f8e00ff */
[----:B------:R-:W-:Y:S01]  /*2e90*/  ISETP.GE.AND P5, PT, R32, RZ, PT ;  /* 0x000000ff2000720c */ /* 0x000fe20003fa6270 */
[----:B------:R-:W-:Y:S02]  /*2ea0*/  IMAD R79, R76, R85, 0x6 ;  /* 0x000000064c4f7424 */ /* 0x000fe400078e0255 */
[----:B------:R-:W-:Y:S01]  /*2eb0*/  IMAD.WIDE R32, R77, 0x4, R74 ;  /* 0x000000044d207825 */ /* 0x000fe200078e024a */
[----:B------:R-:W-:Y:S02]  /*2ec0*/  LOP3.LUT R35, R35, 0x6, RZ, 0x3c, !PT ;  /* 0x0000000623237812 */ /* 0x000fe400078e3cff */
[----:B------:R-:W-:Y:S01]  /*2ed0*/  ISETP.GT.U32.AND P2, PT, R80, R79, PT ;  /* 0x0000004f5000720c */ /* 0x000fe20003f44070 */
[----:B------:R-:W-:Y:S01]  /*2ee0*/  IMAD.U32 R77, RZ, RZ, UR10 ;  /* 0x0000000aff4d7e24 */ /* 0x000fe2000f8e00ff */
[----:B------:R-:W-:Y:S01]  /*2ef0*/  ISETP.GE.AND P4, PT, R35, RZ, PT ;  /* 0x000000ff2300720c */ /* 0x000fe20003f86270 */
[----:B------:R-:W-:Y:S01]  /*2f00*/  IMAD.MOV.U32 R35, RZ, RZ, R34 ;  /* 0x000000ffff237224 */ /* 0x000fe200078e0022 */
[----:B------:R0:W-:Y:S01]  /*2f10*/  STG.E desc[UR12][R32.64], R12 ;  /* 0x0000000c20007986 */ /* 0x0001e2000c10190c */
[----:B------:R-:W-:Y:S01]  /*2f20*/  IMAD.HI.U32 R34, R84, 0x7, RZ ;  /* 0x0000000754227827 */ /* 0x000fe200078e00ff */
[----:B------:R-:W-:-:S03]  /*2f30*/  LOP3.LUT R77, R77, 0x7, RZ, 0x3c, !PT ;  /* 0x000000074d4d7812 */ /* 0x000fc600078e3cff */
[----:B------:R-:W-:Y:S01]  /*2f40*/  @!P5 IMAD.MOV R35, RZ, RZ, -R35 ;  /* 0x000000ffff23d224 */ /* 0x000fe200078e0a23 */
[----:B------:R-:W-:Y:S01]  /*2f50*/  ISETP.GE.AND P1, PT, R77, RZ, PT ;  /* 0x000000ff4d00720c */ /* 0x000fe20003f26270 */
[----:B------:R-:W-:Y:S02]  /*2f60*/  IMAD R77, R34, R85, 0x7 ;  /* 0x00000007224d7424 */ /* 0x000fe400078e0255 */
[----:B------:R-:W-:Y:S01]  /*2f70*/  @!P2 IADD3 R79, PT, PT, R79, -R80, RZ ;  /* 0x800000504f4fa210 */ /* 0x000fe20007ffe0ff */
[----:B------:R-:W-:Y:S01]  /*2f80*/  IMAD.HI.U32 R78, R84, 0xa, RZ ;  /* 0x0000000a544e7827 */ /* 0x000fe200078e00ff */
[----:B------:R-:W-:Y:S02]  /*2f90*/  @!P2 IADD3 R76, PT, PT, R76, 0x1, RZ ;  /* 0x000000014c4ca810 */ /* 0x000fe40007ffe0ff */
[----:B0-----:R-:W-:Y:S02]  /*2fa0*/  SEL R12, R86, R35, !P0 ;  /* 0x00000023560c7207 */ /* 0x001fe40004000000 */
[----:B------:R-:W-:-:S02]  /*2fb0*/  ISETP.GT.U32.AND P6, PT, R80, R77, PT ;  /* 0x0000004d5000720c */ /* 0x000fc40003fc4070 */
[----:B------:R-:W-:Y:S01]  /*2fc0*/  MOV R35, UR10 ;  /* 0x0000000a00237c02 */ /* 0x000fe20008000f00 */
[----:B------:R-:W-:Y:S01]  /*2fd0*/  IMAD.MOV R32, RZ, RZ, -R12 ;  /* 0x000000ffff207224 */ /* 0x000fe200078e0a0c */
[----:B------:R-:W-:Y:S01]  /*2fe0*/  ISETP.GE.U32.AND P5, PT, R79, R80, PT ;  /* 0x000000504f00720c */ /* 0x000fe20003fa6070 */
[----:B------:R-:W-:Y:S01]  /*2ff0*/  IMAD.U32 R79, RZ, RZ, UR10 ;  /* 0x0000000aff4f7e24 */ /* 0x000fe2000f8e00ff */
[----:B------:R-:W-:Y:S01]  /*3000*/  LOP3.LUT R35, R35, 0x8, RZ, 0x3c, !PT ;  /* 0x0000000823237812 */ /* 0x000fe200078e3cff */
[----:B------:R-:W-:Y:S02]  /*3010*/  IMAD R33, R12, 0x80, R81 ;  /* 0x000000800c217824 */ /* 0x000fe400078e0251 */
[----:B------:R-:W-:Y:S01]  /*3020*/  IMAD.HI.U32 R12, R84, 0x8, RZ ;  /* 0x00000008540c7827 */ /* 0x000fe200078e00ff */
[----:B------:R-:W-:-:S03]  /*3030*/  ISETP.GE.AND P3, PT, R35, RZ, PT ;  /* 0x000000ff2300720c */ /* 0x000fc60003f66270 */
[----:B------:R-:W-:Y:S02]  /*3040*/  IMAD R32, R32, R79, 0x5 ;  /* 0x0000000520207424 */ /* 0x000fe400078e024f */
[----:B------:R-:W-:Y:S02]  /*3050*/  IMAD R35, R12, R85, 0x8 ;  /* 0x000000080c237424 */ /* 0x000fe400078e0255 */
[----:B------:R-:W-:Y:S01]  /*3060*/  IMAD R33, R83, R32, R33 ;  /* 0x0000002053217224 */ /* 0x000fe200078e0221 */
[----:B------:R-:W-:Y:S01]  /*3070*/  @P5 IADD3 R76, PT, PT, R76, 0x1, RZ ;  /* 0x000000014c4c5810 */ /* 0x000fe20007ffe0ff */
[----:B------:R-:W-:Y:S01]  /*3080*/  @!P6 IMAD.IADD R77, R77, 0x1, -R80 ;  /* 0x000000014d4de824 */ /* 0x000fe200078e0a50 */
[----:B------:R-:W-:Y:S01]  /*3090*/  ISETP.GT.U32.AND P2, PT, R80, R35, PT ;  /* 0x000000235000720c */ /* 0x000fe20003f44070 */
[----:B------:R-:W-:Y:S02]  /*30a0*/  IMAD.U32 R32, RZ, RZ, UR10 ;  /* 0x0000000aff207e24 */ /* 0x000fe4000f8e00ff */
[----:B------:R-:W-:Y:S01]  /*30b0*/  @!P6 VIADD R34, R34, 0x1 ;  /* 0x000000012222e836 */ /* 0x000fe20000000000 */
[----:B------:R-:W-:Y:S01]  /*30c0*/  ISETP.GE.U32.AND P5, PT, R77, R80, PT ;  /* 0x000000504d00720c */ /* 0x000fe20003fa6070 */
[----:B------:R-:W-:Y:S01]  /*30d0*/  @!P4 IMAD.MOV R76, RZ, RZ, -R76 ;  /* 0x000000ffff4cc224 */ /* 0x000fe200078e0a4c */
[----:B------:R-:W-:Y:S01]  /*30e0*/  LOP3.LUT R77, R32, 0x9, RZ, 0x3c, !PT ;  /* 0x00000009204d7812 */ /* 0x000fe200078e3cff */
[----:B------:R-:W-:-:S03]  /*30f0*/  IMAD.WIDE R32, R33, 0x4, R74 ;  /* 0x0000000421207825 */ /* 0x000fc600078e024a */
[----:B------:R-:W-:Y:S01]  /*3100*/  ISETP.GE.AND P6, PT, R77, RZ, PT ;  /* 0x000000ff4d00720c */ /* 0x000fe20003fc6270 */
[----:B------:R-:W-:Y:S01]  /*3110*/  IMAD R77, R90, R85, 0x9 ;  /* 0x000000095a4d7424 */ /* 0x000fe200078e0255 */
[----:B------:R0:W-:Y:S01]  /*3120*/  STG.E desc[UR12][R32.64], R13 ;  /* 0x0000000d20007986 */ /* 0x0001e2000c10190c */
[----:B------:R-:W-:Y:S01]  /*3130*/  @!P2 IMAD.IADD R35, R35, 0x1, -R80 ;  /* 0x000000012323a824 */ /* 0x000fe200078e0a50 */
[----:B------:R-:W-:Y:S02]  /*3140*/  @!P2 IADD3 R12, PT, PT, R12, 0x1, RZ ;  /* 0x000000010c0ca810 */ /* 0x000fe40007ffe0ff */
[----:B------:R-:W-:Y:S02]  /*3150*/  ISETP.GT.U32.AND P4, PT, R80, R77, PT ;  /* 0x0000004d5000720c */ /* 0x000fe40003f84070 */
[----:B------:R-:W-:Y:S02]  /*3160*/  @P5 IADD3 R34, PT, PT, R34, 0x1, RZ ;  /* 0x0000000122225810 */ /* 0x000fe40007ffe0ff */
[----:B------:R-:W-:Y:S01]  /*3170*/  ISETP.GE.U32.AND P5, PT, R35, R80, PT ;  /* 0x000000502300720c */ /* 0x000fe20003fa6070 */
[----:B------:R-:W-:-:S02]  /*3180*/  IMAD R35, R78, R85, 0xa ;  /* 0x0000000a4e237424 */ /* 0x000fc400078e0255 */
[----:B------:R-:W-:Y:S02]  /*3190*/  @!P1 IMAD.MOV R34, RZ, RZ, -R34 ;  /* 0x000000ffff229224 */ /* 0x000fe400078e0a22 */
[----:B0-----:R-:W-:Y:S01]  /*31a0*/  IMAD.HI.U32 R32, R84, 0xb, RZ ;  /* 0x0000000b54207827 */ /* 0x001fe200078e00ff */
[----:B------:R-:W-:-:S03]  /*31b0*/  ISETP.GT.U32.AND P1, PT, R80, R35, PT ;  /* 0x000000235000720c */ /* 0x000fc60003f24070 */
[----:B------:R-:W-:Y:S01]  /*31c0*/  IMAD R13, R32, R85, 0xb ;  /* 0x0000000b200d7424 */ /* 0x000fe200078e0255 */
[----:B------:R-:W-:Y:S01]  /*31d0*/  @!P4 IADD3 R90, PT, PT, R90, 0x1, RZ ;  /* 0x000000015a5ac810 */ /* 0x000fe20007ffe0ff */
[----:B------:R-:W-:Y:S02]  /*31e0*/  @!P4 IMAD.IADD R77, R77, 0x1, -R80 ;  /* 0x000000014d4dc824 */ /* 0x000fe400078e0a50 */
[----:B------:R-:W-:Y:S01]  /*31f0*/  @P5 VIADD R12, R12, 0x1 ;  /* 0x000000010c0c5836 */ /* 0x000fe20000000000 */
[----:B------:R-:W-:Y:S01]  /*3200*/  ISETP.GT.U32.AND P2, PT, R80, R13, PT ;  /* 0x0000000d5000720c */ /* 0x000fe20003f44070 */
[----:B------:R-:W-:Y:S01]  /*3210*/  IMAD R33, R88, R85, 0xc ;  /* 0x0000000c58217424 */ /* 0x000fe200078e0255 */
[-C--:B------:R-:W-:Y:S01]  /*3220*/  ISETP.GE.U32.AND P5, PT, R77, R80.reuse, PT ;  /* 0x000000504d00720c */ /* 0x080fe20003fa6070 */
[----:B------:R-:W-:Y:S02]  /*3230*/  @!P3 IMAD.MOV R12, RZ, RZ, -R12 ;  /* 0x000000ffff0cb224 */ /* 0x000fe400078e0a0c */
[----:B------:R-:W-:Y:S01]  /*3240*/  @!P1 IADD3 R35, PT, PT, R35, -R80, RZ ;  /* 0x8000005023239210 */ /* 0x000fe20007ffe0ff */
[----:B------:R-:W-:-:S03]  /*3250*/  @!P1 VIADD R78, R78, 0x1 ;  /* 0x000000014e4e9836 */ /* 0x000fc60000000000 */
[----:B------:R-:W-:Y:S01]  /*3260*/  ISETP.GE.U32.AND P3, PT, R35, R80, PT ;  /* 0x000000502300720c */ /* 0x000fe20003f66070 */
[----:B------:R-:W-:-:S03]  /*3270*/  IMAD R35, R92, R85, 0xd ;  /* 0x0000000d5c237424 */ /* 0x000fc600078e0255 */
[----:B------:R-:W-:Y:S02]  /*3280*/  @!P2 IMAD.IADD R13, R13, 0x1, -R80 ;  /* 0x000000010d0da824 */ /* 0x000fe400078e0a50 */
[----:B------:R-:W-:Y:S01]  /*3290*/  @P5 VIADD R90, R90, 0x1 ;  /* 0x000000015a5a5836 */ /* 0x000fe20000000000 */
[----:B------:R-:W-:Y:S01]  /*32a0*/  ISETP.GT.U32.AND P5, PT, R80, R33, PT ;  /* 0x000000215000720c */ /* 0x000fe20003fa4070 */
[----:B------:R-:W-:Y:S01]  /*32b0*/  @!P2 VIADD R32, R32, 0x1 ;  /* 0x000000012020a836 */ /* 0x000fe20000000000 */
[----:B------:R-:W-:Y:S01]  /*32c0*/  ISETP.GE.U32.AND P4, PT, R13, R80, PT ;  /* 0x000000500d00720c */ /* 0x000fe20003f86070 */
[----:B------:R-:W-:Y:S02]  /*32d0*/  IMAD.MOV.U32 R13, RZ, RZ, R90 ;  /* 0x000000ffff0d7224 */ /* 0x000fe400078e005a */
[----:B------:R-:W-:Y:S01]  /*32e0*/  IMAD.HI.U32 R90, R84, 0xe, RZ ;  /* 0x0000000e545a7827 */ /* 0x000fe200078e00ff */
[----:B------:R-:W-:Y:S02]  /*32f0*/  @P3 IADD3 R78, PT, PT, R78, 0x1, RZ ;  /* 0x000000014e4e3810 */ /* 0x000fe40007ffe0ff */
[----:B------:R-:W-:Y:S01]  /*3300*/  @!P6 IADD3 R13, PT, PT, -R13, RZ, RZ ;  /* 0x000000ff0d0de210 */ /* 0x000fe20007ffe1ff */
[----:B------:R-:W-:Y:S01]  /*3310*/  IMAD R77, R90, R85, 0xe ;  /* 0x0000000e5a4d7424 */ /* 0x000fe200078e0255 */
[----:B------:R-:W-:Y:S01]  /*3320*/  ISETP.GT.U32.AND P6, PT, R80, R35, PT ;  /* 0x000000235000720c */ /* 0x000fe20003fc4070 */
[----:B------:R-:W-:-:S03]  /*3330*/  IMAD.HI.U32 R84, R84, 0xf, RZ ;  /* 0x0000000f54547827 */ /* 0x000fc600078e00ff */
[----:B------:R-:W-:Y:S01]  /*3340*/  ISETP.GT.U32.AND P1, PT, R80, R77, PT ;  /* 0x0000004d5000720c */ /* 0x000fe20003f24070 */
[--C-:B------:R-:W-:Y:S01]  /*3350*/  @!P5 IMAD.IADD R33, R33, 0x1, -R80.reuse ;  /* 0x000000012121d824 */ /* 0x100fe200078e0a50 */
[----:B------:R-:W-:Y:S01]  /*3360*/  @P4 IADD3 R32, PT, PT, R32, 0x1, RZ ;  /* 0x0000000120204810 */ /* 0x000fe20007ffe0ff */
[----:B------:R-:W-:Y:S02]  /*3370*/  IMAD R85, R84, R85, 0xf ;  /* 0x0000000f54557424 */ /* 0x000fe400078e0255 */
[----:B------:R-:W-:Y:S01]  /*3380*/  @!P5 VIADD R88, R88, 0x1 ;  /* 0x000000015858d836 */ /* 0x000fe20000000000 */
[----:B------:R-:W-:Y:S01]  /*3390*/  ISETP.GE.U32.AND P3, PT, R33, R80, PT ;  /* 0x000000502100720c */ /* 0x000fe20003f66070 */
[----:B------:R-:W-:Y:S01]  /*33a0*/  IMAD.U32 R33, RZ, RZ, UR10 ;  /* 0x0000000aff217e24 */ /* 0x000fe2000f8e00ff */
[----:B------:R-:W-:Y:S01]  /*33b0*/  ISETP.GT.U32.AND P2, PT, R80, R85, PT ;  /* 0x000000555000720c */ /* 0x000fe20003f44070 */
[----:B------:R-:W-:Y:S01]  /*33c0*/  @!P6 IMAD.IADD R35, R35, 0x1, -R80 ;  /* 0x000000012323e824 */ /* 0x000fe200078e0a50 */
[----:B------:R-:W-:-:S02]  /*33d0*/  @!P6 IADD3 R92, PT, PT, R92, 0x1, RZ ;  /* 0x000000015c5ce810 */ /* 0x000fc40007ffe0ff */
[----:B------:R-:W-:Y:S01]  /*33e0*/  LOP3.LUT R33, R33, 0xa, RZ, 0x3c, !PT ;  /* 0x0000000a21217812 */ /* 0x000fe200078e3cff */
[----:B------:R-:W-:Y:S01]  /*33f0*/  @!P1 IMAD.IADD R77, R77, 0x1, -R80 ;  /* 0x000000014d4d9824 */ /* 0x000fe200078e0a50 */
[-C--:B------:R-:W-:Y:S01]  /*3400*/  ISETP.GE.U32.AND P4, PT, R35, R80.reuse, PT ;  /* 0x000000502300720c */ /* 0x080fe20003f86070 */
[----:B------:R-:W-:Y:S01]  /*3410*/  @!P1 VIADD R90, R90, 0x1 ;  /* 0x000000015a5a9836 */ /* 0x000fe20000000000 */
[----:B------:R-:W-:Y:S01]  /*3420*/  ISETP.GE.AND P6, PT, R33, RZ, PT ;  /* 0x000000ff2100720c */ /* 0x000fe20003fc6270 */
[----:B------:R-:W-:Y:S01]  /*3430*/  IMAD.U32 R33, RZ, RZ, UR10 ;  /* 0x0000000aff217e24 */ /* 0x000fe2000f8e00ff */
[-C--:B------:R-:W-:Y:S01]  /*3440*/  ISETP.GE.U32.AND P5, PT, R77, R80.reuse, PT ;  /* 0x000000504d00720c */ /* 0x080fe20003fa6070 */
[----:B------:R-:W-:Y:S02]  /*3450*/  @P3 VIADD R88, R88, 0x1 ;  /* 0x0000000158583836 */ /* 0x000fe40000000000 */
[-C--:B------:R-:W-:Y:S01]  /*3460*/  @!P2 IADD3 R85, PT, PT, R85, -R80.reuse, RZ ;  /* 0x800000505555a210 */ /* 0x080fe20007ffe0ff */
[----:B------:R-:W-:Y:S01]  /*3470*/  @!P2 VIADD R84, R84, 0x1 ;  /* 0x000000015454a836 */ /* 0x000fe20000000000 */
[----:B------:R-:W-:Y:S01]  /*3480*/  LOP3.LUT R33, R33, 0xb, RZ, 0x3c, !PT ;  /* 0x0000000b21217812 */ /* 0x000fe200078e3cff */
[----:B------:R-:W-:Y:S01]  /*3490*/  IMAD.MOV.U32 R77, RZ, RZ, R88 ;  /* 0x000000ffff4d7224 */ /* 0x000fe200078e0058 */
[----:B------:R-:W-:-:S02]  /*34a0*/  ISETP.GE.U32.AND P3, PT, R85, R80, PT ;  /* 0x000000505500720c */ /* 0x000fc40003f66070 */
[----:B------:R-:W-:Y:S01]  /*34b0*/  @P4 VIADD R92, R92, 0x1 ;  /* 0x000000015c5c4836 */ /* 0x000fe20000000000 */
[----:B------:R-:W-:Y:S01]  /*34c0*/  ISETP.GE.AND P4, PT, R33, RZ, PT ;  /* 0x000000ff2100720c */ /* 0x000fe20003f86270 */
[----:B------:R-:W-:Y:S01]  /*34d0*/  @!P6 IMAD.MOV R78, RZ, RZ, -R78 ;  /* 0x000000ffff4ee224 */ /* 0x000fe200078e0a4e */
[----:B------:R-:W-:Y:S02]  /*34e0*/  MOV R33, UR10 ;  /* 0x0000000a00217c02 */ /* 0x000fe40008000f00 */
[----:B------:R-:W-:Y:S02]  /*34f0*/  @P5 IADD3 R90, PT, PT, R90, 0x1, RZ ;  /* 0x000000015a5a5810 */ /* 0x000fe40007ffe0ff */
[----:B------:R-:W-:Y:S02]  /*3500*/  LOP3.LUT R33, R33, 0xc, RZ, 0x3c, !PT ;  /* 0x0000000c21217812 */ /* 0x000fe400078e3cff */
[----:B------:R-:W-:Y:S02]  /*3510*/  MOV R35, R90 ;  /* 0x0000005a00237202 */ /* 0x000fe40000000f00 */
[----:B------:R-:W-:Y:S01]  /*3520*/  ISETP.GE.AND P1, PT, R33, RZ, PT ;  /* 0x000000ff2100720c */ /* 0x000fe20003f26270 */
[----:B------:R-:W-:Y:S01]  /*3530*/  IMAD.U32 R33, RZ, RZ, UR10 ;  /* 0x0000000aff217e24 */ /* 0x000fe2000f8e00ff */
[----:B------:R-:W-:Y:S01]  /*3540*/  SEL R90, R86, R76, !P0 ;  /* 0x0000004c565a7207 */ /* 0x000fe20004000000 */
[----:B------:R-:W-:Y:S01]  /*3550*/  @P3 VIADD R84, R84, 0x1 ;  /* 0x0000000154543836 */ /* 0x000fe20000000000 */
[----:B------:R-:W-:-:S02]  /*3560*/  @!P4 IADD3 R32, PT, PT, -R32, RZ, RZ ;  /* 0x000000ff2020c210 */ /* 0x000fc40007ffe1ff */
[----:B------:R-:W-:Y:S01]  /*3570*/  LOP3.LUT R33, R33, 0xd, RZ, 0x3c, !PT ;  /* 0x0000000d21217812 */ /* 0x000fe200078e3cff */
[----:B------:R-:W-:Y:S01]  /*3580*/  IMAD R89, R90, 0x80, R81 ;  /* 0x000000805a597824 */ /* 0x000fe200078e0251 */
[C---:B------:R-:W-:Y:S02]  /*3590*/  SEL R88, R86.reuse, R34, !P0 ;  /* 0x0000002256587207 */ /* 0x040fe40004000000 */
[----:B------:R-:W-:Y:S01]  /*35a0*/  ISETP.GE.AND P5, PT, R33, RZ, PT ;  /* 0x000000ff2100720c */ /* 0x000fe20003fa6270 */
[----:B------:R-:W-:Y:S01]  /*35b0*/  IMAD.U32 R33, RZ, RZ, UR10 ;  /* 0x0000000aff217e24 */ /* 0x000fe2000f8e00ff */
[C---:B------:R-:W-:Y:S01]  /*35c0*/  SEL R80, R86.reuse, R13, !P0 ;  /* 0x0000000d56507207 */ /* 0x040fe20004000000 */
[----:B------:R-:W-:Y:S01]  /*35d0*/  @!P1 IMAD.MOV R77, RZ, RZ, -R77 ;  /* 0x000000ffff4d9224 */ /* 0x000fe200078e0a4d */
[----:B------:R-:W-:Y:S01]  /*35e0*/  SEL R78, R86, R78, !P0 ;  /* 0x0000004e564e7207 */ /* 0x000fe20004000000 */
[--C-:B------:R-:W-:Y:S01]  /*35f0*/  IMAD R87, R88, 0x80, R81.reuse ;  /* 0x0000008058577824 */ /* 0x100fe200078e0251 */
[----:B------:R-:W-:Y:S01]  /*3600*/  LOP3.LUT R33, R33, 0xe, RZ, 0x3c, !PT ;  /* 0x0000000e21217812 */ /* 0x000fe200078e3cff */
[--C-:B------:R-:W-:Y:S01]  /*3610*/  IMAD R91, R80, 0x80, R81.reuse ;  /* 0x00000080505b7824 */ /* 0x100fe200078e0251 */
[----:B------:R-:W-:Y:S01]  /*3620*/  IADD3 R13, PT, PT, -R90, RZ, RZ ;  /* 0x000000ff5a0d7210 */ /* 0x000fe20007ffe1ff */
[----:B------:R-:W-:Y:S01]  /*3630*/  IMAD R79, R78, 0x80, R81 ;  /* 0x000000804e4f7824 */ /* 0x000fe200078e0251 */
[----:B------:R-:W-:-:S02]  /*3640*/  ISETP.GE.AND P2, PT, R33, RZ, PT ;  /* 0x000000ff2100720c */ /* 0x000fc40003f46270 */
[----:B------:R-:W-:Y:S01]  /*3650*/  MOV R33, UR10 ;  /* 0x0000000a00217c02 */ /* 0x000fe20008000f00 */
[----:B------:R-:W-:Y:S01]  /*3660*/  @!P5 IMAD.MOV R92, RZ, RZ, -R92 ;  /* 0x000000ffff5cd224 */ /* 0x000fe200078e0a5c */
[----:B------:R-:W-:Y:S02]  /*3670*/  SEL R76, R86, R32, !P0 ;  /* 0x00000020564c7207 */ /* 0x000fe40004000000 */
[----:B------:R-:W-:Y:S02]  /*3680*/  LOP3.LUT R33, R33, 0xf, RZ, 0x3c, !PT ;  /* 0x0000000f21217812 */ /* 0x000fe400078e3cff */
[----:B------:R-:W-:Y:S02]  /*3690*/  IADD3 R90, PT, PT, -R88, RZ, RZ ;  /* 0x000000ff585a7210 */ /* 0x000fe40007ffe1ff */
[----:B------:R-:W-:Y:S01]  /*36a0*/  ISETP.GE.AND P3, PT, R33, RZ, PT ;  /* 0x000000ff2100720c */ /* 0x000fe20003f66270 */
[----:B------:R-:W-:Y:S01]  /*36b0*/  IMAD.MOV.U32 R33, RZ, RZ, R84 ;  /* 0x000000ffff217224 */ /* 0x000fe200078e0054 */
[----:B------:R-:W-:-:S02]  /*36c0*/  SEL R84, R86, R12, !P0 ;  /* 0x0000000c56547207 */ /* 0x000fc40004000000 */
[----:B------:R-:W-:Y:S01]  /*36d0*/  SEL R12, R86, R77, !P0 ;  /* 0x0000004d560c7207 */ /* 0x000fe20004000000 */
[----:B------:R-:W-:Y:S01]  /*36e0*/  IMAD.U32 R77, RZ, RZ, UR10 ;  /* 0x0000000aff4d7e24 */ /* 0x000fe2000f8e00ff */
[----:B------:R-:W-:Y:S01]  /*36f0*/  LEA R85, R84, R81, 0x7 ;  /* 0x0000005154557211 */ /* 0x000fe200078e38ff */
[----:B------:R-:W-:Y:S01]  /*3700*/  IMAD.MOV R88, RZ, RZ, -R84 ;  /* 0x000000ffff587224 */ /* 0x000fe200078e0a54 */
[----:B------:R-:W-:Y:S01]  /*3710*/  SEL R32, R86, R92, !P0 ;  /* 0x0000005c56207207 */ /* 0x000fe20004000000 */
[----:B------:R-:W-:Y:S01]  /*3720*/  IMAD.MOV R84, RZ, RZ, -R80 ;  /* 0x000000ffff547224 */ /* 0x000fe200078e0a50 */
[----:B------:R-:W-:Y:S01]  /*3730*/  IADD3 R80, PT, PT, -R78, RZ, RZ ;  /* 0x000000ff4e507210 */ /* 0x000fe20007ffe1ff */
[----:B------:R-:W-:Y:S01]  /*3740*/  IMAD R92, R13, R77, 0x6 ;  /* 0x000000060d5c7424 */ /* 0x000fe200078e024d */
[----:B------:R-:W-:Y:S01]  /*3750*/  @!P2 IADD3 R35, PT, PT, -R35, RZ, RZ ;  /* 0x000000ff2323a210 */ /* 0x000fe20007ffe1ff */
[----:B------:R-:W-:Y:S01]  /*3760*/  IMAD.MOV R78, RZ, RZ, -R76 ;  /* 0x000000ffff4e7224 */ /* 0x000fe200078e0a4c */
[----:B------:R-:W-:Y:S01]  /*3770*/  LEA R77, R76, R81, 0x7 ;  /* 0x000000514c4d7211 */ /* 0x000fe200078e38ff */
[----:B------:R-:W-:Y:S01]  /*3780*/  IMAD.U32 R13, RZ, RZ, UR10 ;  /* 0x0000000aff0d7e24 */ /* 0x000fe2000f8e00ff */
[----:B------:R-:W-:Y:S01]  /*3790*/  SEL R34, R86, R35, !P0 ;  /* 0x0000002356227207 */ /* 0x000fe20004000000 */
[----:B------:R-:W-:-:S02]  /*37a0*/  IMAD.MOV R76, RZ, RZ, -R12 ;  /* 0x000000ffff4c7224 */ /* 0x000fc400078e0a0c */
[----:B------:R-:W-:Y:S01]  /*37b0*/  IMAD R35, R12, 0x80, R81 ;  /* 0x000000800c237824 */ /* 0x000fe200078e0251 */
[----:B------:R-:W-:Y:S01]  /*37c0*/  IADD3 R12, PT, PT, -R32, RZ, RZ ;  /* 0x000000ff200c7210 */ /* 0x000fe20007ffe1ff */
[----:B------:R-:W-:Y:S02]  /*37d0*/  IMAD R76, R76, R13, 0xc ;  /* 0x0000000c4c4c7424 */ /* 0x000fe400078e020d */
[----:B------:R-:W-:Y:S02]  /*37e0*/  @!P3 IMAD.MOV R33, RZ, RZ, -R33 ;  /* 0x000000ffff21b224 */ /* 0x000fe400078e0a21 */
[----:B------:R-:W-:Y:S02]  /*37f0*/  IMAD R35, R83, R76, R35 ;  /* 0x0000004c53237224 */ /* 0x000fe400078e0223 */
[----:B------:R-:W-:Y:S01]  /*3800*/  IMAD.MOV R76, RZ, RZ, -R34 ;  /* 0x000000ffff4c7224 */ /* 0x000fe200078e0a22 */
[----:B------:R-:W-:Y:S01]  /*3810*/  SEL R86, R86, R33, !P0 ;  /* 0x0000002156567207 */ /* 0x000fe20004000000 */
[----:B------:R-:W-:-:S02]  /*3820*/  IMAD R90, R90, R13, 0x7 ;  /* 0x000000075a5a7424 */ /* 0x000fc400078e020d */
[-C--:B------:R-:W-:Y:S02]  /*3830*/  IMAD R88, R88, R13.reuse, 0x8 ;  /* 0x0000000858587424 */ /* 0x080fe400078e020d */
[-C--:B------:R-:W-:Y:S02]  /*3840*/  IMAD R84, R84, R13.reuse, 0x9 ;  /* 0x0000000954547424 */ /* 0x080fe400078e020d */
[-C--:B------:R-:W-:Y:S02]  /*3850*/  IMAD R80, R80, R13.reuse, 0xa ;  /* 0x0000000a50507424 */ /* 0x080fe400078e020d */
[-C--:B------:R-:W-:Y:S02]  /*3860*/  IMAD R78, R78, R13.reuse, 0xb ;  /* 0x0000000b4e4e7424 */ /* 0x080fe400078e020d */
[-C--:B------:R-:W-:Y:S02]  /*3870*/  IMAD R12, R12, R13.reuse, 0xd ;  /* 0x0000000d0c0c7424 */ /* 0x080fe400078e020d */
[----:B------:R-:W-:Y:S01]  /*3880*/  IMAD R76, R76, R13, 0xe ;  /* 0x0000000e4c4c7424 */ /* 0x000fe200078e020d */
[----:B------:R-:W-:Y:S01]  /*3890*/  LEA R13, R34, R81, 0x7 ;  /* 0x00000051220d7211 */ /* 0x000fe200078e38ff */
[----:B------:R-:W-:-:S02]  /*38a0*/  IMAD R33, R32, 0x80, R81 ;  /* 0x0000008020217824 */ /* 0x000fc400078e0251 */
[----:B------:R-:W-:Y:S02]  /*38b0*/  IMAD R81, R86, 0x80, R81 ;  /* 0x0000008056517824 */ /* 0x000fe400078e0251 */
[----:B------:R-:W-:Y:S02]  /*38c0*/  IMAD.MOV R86, RZ, RZ, -R86 ;  /* 0x000000ffff567224 */ /* 0x000fe400078e0a56 */
[C---:B------:R-:W-:Y:S02]  /*38d0*/  IMAD R89, R83.reuse, R92, R89 ;  /* 0x0000005c53597224 */ /* 0x040fe400078e0259 */
[C---:B------:R-:W-:Y:S02]  /*38e0*/  IMAD R87, R83.reuse, R90, R87 ;  /* 0x0000005a53577224 */ /* 0x040fe400078e0257 */
[C---:B------:R-:W-:Y:S02]  /*38f0*/  IMAD R33, R83.reuse, R12, R33 ;  /* 0x0000000c53217224 */ /* 0x040fe400078e0221 */
[----:B------:R-:W-:-:S02]  /*3900*/  IMAD R85, R83, R88, R85 ;  /* 0x0000005853557224 */ /* 0x000fc400078e0255 */
[----:B------:R-:W-:Y:S02]  /*3910*/  IMAD R12, R86, R93, 0xf ;  /* 0x0000000f560c7424 */ /* 0x000fe400078e025d */
[C---:B------:R-:W-:Y:S02]  /*3920*/  IMAD R91, R83.reuse, R84, R91 ;  /* 0x00000054535b7224 */ /* 0x040fe400078e025b */
[----:B------:R-:W-:Y:S02]  /*3930*/  IMAD R79, R83, R80, R79 ;  /* 0x00000050534f7224 */ /* 0x000fe400078e024f */
[----:B------:R-:W-:-:S04]  /*3940*/  IMAD.WIDE R88, R89, 0x4, R74 ;  /* 0x0000000459587825 */ /* 0x000fc800078e024a */
[C---:B------:R-:W-:Y:S01]  /*3950*/  IMAD R77, R83.reuse, R78, R77 ;  /* 0x0000004e534d7224 */ /* 0x040fe200078e024d */
[----:B------:R0:W-:Y:S01]  /*3960*/  STG.E desc[UR12][R88.64], R14 ;  /* 0x0000000e58007986 */ /* 0x0001e2000c10190c */
[----:B------:R-:W-:Y:S02]  /*3970*/  IMAD R13, R83, R76, R13 ;  /* 0x0000004c530d7224 */ /* 0x000fe400078e020d */
[----:B------:R-:W-:-:S04]  /*3980*/  IMAD.WIDE R86, R87, 0x4, R74 ;  /* 0x0000000457567825 */ /* 0x000fc800078e024a */
[----:B------:R-:W-:Y:S01]  /*3990*/  IMAD R83, R83, R12, R81 ;  /* 0x0000000c53537224 */ /* 0x000fe200078e0251 */
        /* <DEDUP_REMOVED lines=19> */
.L_x_2137:
[----:B------:R-:W-:Y:S01]  /*3ad0*/  BSSY B2, `(.L_x_2171) ;  /* 0x0000007000027945 */ /* 0x000fe20003800000 */
[----:B------:R-:W-:Y:S01]  /*3ae0*/  IMAD.MOV.U32 R11, RZ, RZ, R0 ;  /* 0x000000ffff0b7224 */ /* 0x000fe200078e0000 */
[----:B------:R-:W-:Y:S01]  /*3af0*/  MOV R10, 0xffffffff ;  /* 0xffffffff000a7802 */ /* 0x000fe20000000f00 */
[----:B------:R-:W-:-:S07]  /*3b00*/  IMAD.MOV.U32 R14, RZ, RZ, 0x101f ;  /* 0x0000101fff0e7424 */ /* 0x000fce00078e00ff */
[----:B------:R-:W-:Y:S05]  /*3b10*/  WARPSYNC.COLLECTIVE R10, `(.L_x_2172) ;  /* 0x000000000a087348 */ /* 0x000fea0003c00000 */
[----:B------:R0:W1:Y:S02]  /*3b20*/  SHFL.IDX P2, R10, R15, R11, R14 ;  /* 0x0000000b0f0a7389 */ /* 0x000064000004000e */
[----:B01----:R-:W-:Y:S05]  /*3b30*/  ENDCOLLECTIVE ;  /* 0x000000000000791b */ /* 0x003fea0003800000 */
.L_x_2172:
[----:B------:R-:W-:Y:S05]  /*3b40*/  BSYNC B2 ;  /* 0x0000000000027941 */ /* 0x000fea0003800000 */
.L_x_2171:
[----:B------:R-:W-:Y:S01]  /*3b50*/  IMAD.MOV.U32 R11, RZ, RZ, R10 ;  /* 0x000000ffff0b7224 */ /* 0x000fe200078e000a */
[----:B------:R-:W-:Y:S06]  /*3b60*/  BRA `(.L_x_2173) ;  /* 0xffffffdc00d87947 */ /* 0x000fec000383ffff */
.L_x_2139:
[----:B------:R-:W-:Y:S01]  /*3b70*/  HFMA2 R14, -RZ, RZ, 0, 0.000503063201904296875 ;  /* 0x0000101fff0e7431 */ /* 0x000fe200000001ff */
[----:B------:R-:W-:Y:S01]  /*3b80*/  BSSY B2, `(.L_x_2174) ;  /* 0x0000006000027945 */ /* 0x000fe20003800000 */
[----:B------:R-:W-:Y:S02]  /*3b90*/  IMAD.MOV.U32 R11, RZ, RZ, R48 ;  /* 0x000000ffff0b7224 */ /* 0x000fe400078e0030 */
[----:B------:R-:W-:-:S07]  /*3ba0*/  IMAD.MOV.U32 R10, RZ, RZ, -0x1 ;  /* 0xffffffffff0a7424 */ /* 0x000fce00078e00ff */
[----:B0-----:R-:W-:Y:S05]  /*3bb0*/  WARPSYNC.COLLECTIVE R10, `(.L_x_2175) ;  /* 0x000000000a087348 */ /* 0x001fea0003c00000 */
[----:B------:R1:W2:Y:S02]  /*3bc0*/  SHFL.IDX P2, R10, R15, R11, R14 ;  /* 0x0000000b0f0a7389 */ /* 0x0002a4000004000e */
[----:B012---:R-:W-:Y:S05]  /*3bd0*/  ENDCOLLECTIVE ;  /* 0x000000000000791b */ /* 0x007fea0003800000 */
.L_x_2175:
[----:B------:R-:W-:Y:S05]  /*3be0*/  BSYNC B2 ;  /* 0x0000000000027941 */ /* 0x000fea0003800000 */
.L_x_2174:
[----:B------:R-:W-:Y:S05]  /*3bf0*/  BRA `(.L_x_2176) ;  /* 0xffffffdc00cc7947 */ /* 0x000fea000383ffff */
.L_x_2141:
[----:B------:R-:W-:Y:S01]  /*3c00*/  BSSY B2, `(.L_x_2177) ;  /* 0x0000007000027945 */ /* 0x000fe20003800000 */
[----:B------:R-:W-:Y:S01]  /*3c10*/  IMAD.MOV.U32 R11, RZ, RZ, R47 ;  /* 0x000000ffff0b7224 */ /* 0x000fe200078e002f */
[----:B------:R-:W-:Y:S01]  /*3c20*/  MOV R14, 0x101f ;  /* 0x0000101f000e7802 */ /* 0x000fe20000000f00 */
[----:B------:R-:W-:-:S07]  /*3c30*/  IMAD.MOV.U32 R10, RZ, RZ, -0x1 ;  /* 0xffffffffff0a7424 */ /* 0x000fce00078e00ff */
[----:B01----:R-:W-:Y:S05]  /*3c40*/  WARPSYNC.COLLECTIVE R10, `(.L_x_2178) ;  /* 0x000000000a087348 */ /* 0x003fea0003c00000 */
[----:B------:R2:W3:Y:S02]  /*3c50*/  SHFL.IDX P2, R10, R15, R11, R14 ;  /* 0x0000000b0f0a7389 */ /* 0x0004e4000004000e */
[----:B0123--:R-:W-:Y:S05]  /*3c60*/  ENDCOLLECTIVE ;  /* 0x000000000000791b */ /* 0x00ffea0003800000 */
.L_x_2178:
[----:B------:R-:W-:Y:S05]  /*3c70*/  BSYNC B2 ;  /* 0x0000000000027941 */ /* 0x000fea0003800000 */
.L_x_2177:
[----:B------:R-:W-:Y:S01]  /*3c80*/  IMAD.MOV.U32 R11, RZ, RZ, R10 ;  /* 0x000000ffff0b7224 */ /* 0x000fe200078e000a */
[----:B------:R-:W-:Y:S06]  /*3c90*/  BRA `(.L_x_2179) ;  /* 0xffffffdc00bc7947 */ /* 0x000fec000383ffff */
.L_x_2143:
[----:B------:R-:W-:Y:S01]  /*3ca0*/  BSSY B2, `(.L_x_2180) ;  /* 0x0000007000027945 */ /* 0x000fe20003800000 */
[----:B------:R-:W-:Y:S01]  /*3cb0*/  MOV R11, R46 ;  /* 0x0000002e000b7202 */ /* 0x000fe20000000f00 */
[----:B------:R-:W-:Y:S02]  /*3cc0*/  IMAD.MOV.U32 R14, RZ, RZ, 0x101f ;  /* 0x0000101fff0e7424 */ /* 0x000fe400078e00ff */
[----:B------:R-:W-:-:S07]  /*3cd0*/  IMAD.MOV.U32 R10, RZ, RZ, -0x1 ;  /* 0xffffffffff0a7424 */ /* 0x000fce00078e00ff */
[----:B012---:R-:W-:Y:S05]  /*3ce0*/  WARPSYNC.COLLECTIVE R10, `(.L_x_2181) ;  /* 0x000000000a087348 */ /* 0x007fea0003c00000 */
[----:B------:R3:W4:Y:S02]  /*3cf0*/  SHFL.IDX P2, R10, R15, R11, R14 ;  /* 0x0000000b0f0a7389 */ /* 0x000724000004000e */
[----:B01234-:R-:W-:Y:S05]  /*3d00*/  ENDCOLLECTIVE ;  /* 0x000000000000791b */ /* 0x01ffea0003800000 */
.L_x_2181:
[----:B------:R-:W-:Y:S05]  /*3d10*/  BSYNC B2 ;  /* 0x0000000000027941 */ /* 0x000fea0003800000 */
.L_x_2180:
[----:B------:R-:W-:Y:S05]  /*3d20*/  BRA `(.L_x_2182) ;  /* 0xffffffdc00b07947 */ /* 0x000fea000383ffff */
.L_x_2145:
[----:B------:R-:W-:Y:S01]  /*3d30*/  BSSY B2, `(.L_x_2183) ;  /* 0x0000007000027945 */ /* 0x000fe20003800000 */
[----:B------:R-:W-:Y:S01]  /*3d40*/  MOV R11, R45 ;  /* 0x0000002d000b7202 */ /* 0x000fe20000000f00 */
[----:B------:R-:W-:Y:S02]  /*3d50*/  IMAD.MOV.U32 R14, RZ, RZ, 0x101f ;  /* 0x0000101fff0e7424 */ /* 0x000fe400078e00ff */
[----:B------:R-:W-:-:S07]  /*3d60*/  IMAD.MOV.U32 R10, RZ, RZ, -0x1 ;  /* 0xffffffffff0a7424 */ /* 0x000fce00078e00ff */
[----:B0123--:R-:W-:Y:S05]  /*3d70*/  WARPSYNC.COLLECTIVE R10, `(.L_x_2184) ;  /* 0x000000000a087348 */ /* 0x00ffea0003c00000 */
[----:B------:R4:W0:Y:S02]  /*3d80*/  SHFL.IDX P2, R10, R15, R11, R14 ;  /* 0x0000000b0f0a7389 */ /* 0x000824000004000e */
[----:B01234-:R-:W-:Y:S05]  /*3d90*/  ENDCOLLECTIVE ;  /* 0x000000000000791b */ /* 0x01ffea0003800000 */
.L_x_2184:
[----:B------:R-:W-:Y:S05]  /*3da0*/  BSYNC B2 ;  /* 0x0000000000027941 */ /* 0x000fea0003800000 */
.L_x_2183:
[----:B------:R-:W-:Y:S01]  /*3db0*/  MOV R11, R10 ;  /* 0x0000000a000b7202 */ /* 0x000fe20000000f00 */
[----:B------:R-:W-:Y:S06]  /*3dc0*/  BRA `(.L_x_2185) ;  /* 0xffffffdc00a07947 */ /* 0x000fec000383ffff */
.L_x_2147:
[----:B------:R-:W-:Y:S01]  /*3dd0*/  BSSY B2, `(.L_x_2186) ;  /* 0x0000007000027945 */ /* 0x000fe20003800000 */
[----:B------:R-:W-:Y:S01]  /*3de0*/  IMAD.MOV.U32 R11, RZ, RZ, R44 ;  /* 0x000000ffff0b7224 */ /* 0x000fe200078e002c */
[----:B------:R-:W-:Y:S01]  /*3df0*/  MOV R10, 0xffffffff ;  /* 0xffffffff000a7802 */ /* 0x000fe20000000f00 */
[----:B------:R-:W-:-:S07]  /*3e00*/  IMAD.MOV.U32 R14, RZ, RZ, 0x101f ;  /* 0x0000101fff0e7424 */ /* 0x000fce00078e00ff */
[----:B01234-:R-:W-:Y:S05]  /*3e10*/  WARPSYNC.COLLECTIVE R10, `(.L_x_2187) ;  /* 0x000000000a087348 */ /* 0x01ffea0003c00000 */
[----:B------:R0:W0:Y:S02]  /*3e20*/  SHFL.IDX P2, R10, R15, R11, R14 ;  /* 0x0000000b0f0a7389 */ /* 0x000024000004000e */
[----:B01234-:R-:W-:Y:S05]  /*3e30*/  ENDCOLLECTIVE ;  /* 0x000000000000791b */ /* 0x01ffea0003800000 */
.L_x_2187:
[----:B------:R-:W-:Y:S05]  /*3e40*/  BSYNC B2 ;  /* 0x0000000000027941 */ /* 0x000fea0003800000 */
.L_x_2186:
[----:B------:R-:W-:Y:S05]  /*3e50*/  BRA `(.L_x_2188) ;  /* 0xffffffdc00947947 */ /* 0x000fea000383ffff */
.L_x_2149:
[----:B------:R-:W-:Y:S01]  /*3e60*/  BSSY B2, `(.L_x_2189) ;  /* 0x0000007000027945 */ /* 0x000fe20003800000 */
[----:B------:R-:W-:Y:S01]  /*3e70*/  IMAD.MOV.U32 R11, RZ, RZ, R43 ;  /* 0x000000ffff0b7224 */ /* 0x000fe200078e002b */
[----:B------:R-:W-:Y:S01]  /*3e80*/  MOV R10, 0xffffffff ;  /* 0xffffffff000a7802 */ /* 0x000fe20000000f00 */
[----:B------:R-:W-:-:S07]  /*3e90*/  IMAD.MOV.U32 R14, RZ, RZ, 0x101f ;  /* 0x0000101fff0e7424 */ /* 0x000fce00078e00ff */
[----:B01234-:R-:W-:Y:S05]  /*3ea0*/  WARPSYNC.COLLECTIVE R10, `(.L_x_2190) ;  /* 0x000000000a087348 */ /* 0x01ffea0003c00000 */
[----:B------:R0:W0:Y:S02]  /*3eb0*/  SHFL.IDX P2, R10, R15, R11, R14 ;  /* 0x0000000b0f0a7389 */ /* 0x000024000004000e */
[----:B01234-:R-:W-:Y:S05]  /*3ec0*/  ENDCOLLECTIVE ;  /* 0x000000000000791b */ /* 0x01ffea0003800000 */
.L_x_2190:
[----:B------:R-:W-:Y:S05]  /*3ed0*/  BSYNC B2 ;  /* 0x0000000000027941 */ /* 0x000fea0003800000 */
.L_x_2189:
[----:B------:R-:W-:Y:S01]  /*3ee0*/  IMAD.MOV.U32 R11, RZ, RZ, R10 ;  /* 0x000000ffff0b7224 */ /* 0x000fe200078e000a */
[----:B------:R-:W-:Y:S06]  /*3ef0*/  BRA `(.L_x_2191) ;  /* 0xffffffdc00847947 */ /* 0x000fec000383ffff */
.L_x_2151:
[----:B------:R-:W-:Y:S01]  /*3f00*/  HFMA2 R14, -RZ, RZ, 0, 0.000503063201904296875 ;  /* 0x0000101fff0e7431 */ /* 0x000fe200000001ff */
[----:B------:R-:W-:Y:S01]  /*3f10*/  BSSY B2, `(.L_x_2192) ;  /* 0x0000006000027945 */ /* 0x000fe20003800000 */
[----:B------:R-:W-:Y:S02]  /*3f20*/  IMAD.MOV.U32 R11, RZ, RZ, R42 ;  /* 0x000000ffff0b7224 */ /* 0x000fe400078e002a */
[----:B------:R-:W-:-:S07]  /*3f30*/  IMAD.MOV.U32 R10, RZ, RZ, -0x1 ;  /* 0xffffffffff0a7424 */ /* 0x000fce00078e00ff */
[----:B01234-:R-:W-:Y:S05]  /*3f40*/  WARPSYNC.COLLECTIVE R10, `(.L_x_2193) ;  /* 0x000000000a087348 */ /* 0x01ffea0003c00000 */
[----:B------:R0:W0:Y:S02]  /*3f50*/  SHFL.IDX P2, R10, R15, R11, R14 ;  /* 0x0000000b0f0a7389 */ /* 0x000024000004000e */
[----:B01234-:R-:W-:Y:S05]  /*3f60*/  ENDCOLLECTIVE ;  /* 0x000000000000791b */ /* 0x01ffea0003800000 */
.L_x_2193:
[----:B------:R-:W-:Y:S05]  /*3f70*/  BSYNC B2 ;  /* 0x0000000000027941 */ /* 0x000fea0003800000 */
.L_x_2192:
[----:B------:R-:W-:Y:S05]  /*3f80*/  BRA `(.L_x_2194) ;  /* 0xffffffdc00787947 */ /* 0x000fea000383ffff */
.L_x_2153:
[----:B------:R-:W-:Y:S01]  /*3f90*/  BSSY B2, `(.L_x_2195) ;  /* 0x0000007000027945 */ /* 0x000fe20003800000 */
[----:B------:R-:W-:Y:S01]  /*3fa0*/  IMAD.MOV.U32 R11, RZ, RZ, R41 ;  /* 0x000000ffff0b7224 */ /* 0x000fe200078e0029 */
[----:B------:R-:W-:Y:S01]  /*3fb0*/  MOV R14, 0x101f ;  /* 0x0000101f000e7802 */ /* 0x000fe20000000f00 */
[----:B------:R-:W-:-:S07]  /*3fc0*/  IMAD.MOV.U32 R10, RZ, RZ, -0x1 ;  /* 0xffffffffff0a7424 */ /* 0x000fce00078e00ff */
[----:B01234-:R-:W-:Y:S05]  /*3fd0*/  WARPSYNC.COLLECTIVE R10, `(.L_x_2196) ;  /* 0x000000000a087348 */ /* 0x01ffea0003c00000 */
[----:B------:R0:W0:Y:S02]  /*3fe0*/  SHFL.IDX P2, R10, R15, R11, R14 ;  /* 0x0000000b0f0a7389 */ /* 0x000024000004000e */
[----:B01234-:R-:W-:Y:S05]  /*3ff0*/  ENDCOLLECTIVE ;  /* 0x000000000000791b */ /* 0x01ffea0003800000 */
.L_x_2196:
[----:B------:R-:W-:Y:S05]  /*4000*/  BSYNC B2 ;  /* 0x0000000000027941 */ /* 0x000fea0003800000 */
.L_x_2195:
[----:B------:R-:W-:Y:S01]  /*4010*/  IMAD.MOV.U32 R11, RZ, RZ, R10 ;  /* 0x000000ffff0b7224 */ /* 0x000fe200078e000a */
[----:B------:R-:W-:Y:S06]  /*4020*/  BRA `(.L_x_2197) ;  /* 0xffffffdc00687947 */ /* 0x000fec000383ffff */
.L_x_2155:
[----:B------:R-:W-:Y:S01]  /*4030*/  BSSY B2, `(.L_x_2198) ;  /* 0x0000007000027945 */ /* 0x000fe20003800000 */
[----:B------:R-:W-:Y:S01]  /*4040*/  MOV R11, R40 ;  /* 0x00000028000b7202 */ /* 0x000fe20000000f00 */
[----:B------:R-:W-:Y:S02]  /*4050*/  IMAD.MOV.U32 R14, RZ, RZ, 0x101f ;  /* 0x0000101fff0e7424 */ /* 0x000fe400078e00ff */
[----:B------:R-:W-:-:S07]  /*4060*/  IMAD.MOV.U32 R10, RZ, RZ, -0x1 ;  /* 0xffffffffff0a7424 */ /* 0x000fce00078e00ff */
[----:B01234-:R-:W-:Y:S05]  /*4070*/  WARPSYNC.COLLECTIVE R10, `(.L_x_2199) ;  /* 0x000000000a087348 */ /* 0x01ffea0003c00000 */
[----:B------:R0:W0:Y:S02]  /*4080*/  SHFL.IDX P2, R10, R15, R11, R14 ;  /* 0x0000000b0f0a7389 */ /* 0x000024000004000e */
[----:B01234-:R-:W-:Y:S05]  /*4090*/  ENDCOLLECTIVE ;  /* 0x000000000000791b */ /* 0x01ffea0003800000 */
.L_x_2199:
[----:B------:R-:W-:Y:S05]  /*40a0*/  BSYNC B2 ;  /* 0x0000000000027941 */ /* 0x000fea0003800000 */
.L_x_2198:
[----:B------:R-:W-:Y:S05]  /*40b0*/  BRA `(.L_x_2200) ;  /* 0xffffffdc005c7947 */ /* 0x000fea000383ffff */
.L_x_2157:
[----:B------:R-:W-:Y:S01]  /*40c0*/  BSSY B2, `(.L_x_2201) ;  /* 0x0000007000027945 */ /* 0x000fe20003800000 */
[----:B------:R-:W-:Y:S01]  /*40d0*/  MOV R11, R39 ;  /* 0x00000027000b7202 */ /* 0x000fe20000000f00 */
[----:B------:R-:W-:Y:S02]  /*40e0*/  IMAD.MOV.U32 R14, RZ, RZ, 0x101f ;  /* 0x0000101fff0e7424 */ /* 0x000fe400078e00ff */
[----:B------:R-:W-:-:S07]  /*40f0*/  IMAD.MOV.U32 R10, RZ, RZ, -0x1 ;  /* 0xffffffffff0a7424 */ /* 0x000fce00078e00ff */
[----:B01234-:R-:W-:Y:S05]  /*4100*/  WARPSYNC.COLLECTIVE R10, `(.L_x_2202) ;  /* 0x000000000a087348 */ /* 0x01ffea0003c00000 */
[----:B------:R0:W0:Y:S02]  /*4110*/  SHFL.IDX P2, R10, R15, R11, R14 ;  /* 0x0000000b0f0a7389 */ /* 0x000024000004000e */
[----:B01234-:R-:W-:Y:S05]  /*4120*/  ENDCOLLECTIVE ;  /* 0x000000000000791b */ /* 0x01ffea0003800000 */
.L_x_2202:
[----:B------:R-:W-:Y:S05]  /*4130*/  BSYNC B2 ;  /* 0x0000000000027941 */ /* 0x000fea0003800000 */
.L_x_2201:
[----:B------:R-:W-:Y:S01]  /*4140*/  MOV R11, R10 ;  /* 0x0000000a000b7202 */ /* 0x000fe20000000f00 */
[----:B------:R-:W-:Y:S06]  /*4150*/  BRA `(.L_x_2203) ;  /* 0xffffffdc004c7947 */ /* 0x000fec000383ffff */
.L_x_2159:
[----:B------:R-:W-:Y:S01]  /*4160*/  BSSY B2, `(.L_x_2204) ;  /* 0x0000007000027945 */ /* 0x000fe20003800000 */
[----:B------:R-:W-:Y:S01]  /*4170*/  IMAD.MOV.U32 R11, RZ, RZ, R38 ;  /* 0x000000ffff0b7224 */ /* 0x000fe200078e0026 */
[----:B------:R-:W-:Y:S01]  /*4180*/  MOV R10, 0xffffffff ;  /* 0xffffffff000a7802 */ /* 0x000fe20000000f00 */
[----:B------:R-:W-:-:S07]  /*4190*/  IMAD.MOV.U32 R14, RZ, RZ, 0x101f ;  /* 0x0000101fff0e7424 */ /* 0x000fce00078e00ff */
[----:B01234-:R-:W-:Y:S05]  /*41a0*/  WARPSYNC.COLLECTIVE R10, `(.L_x_2205) ;  /* 0x000000000a087348 */ /* 0x01ffea0003c00000 */
[----:B------:R0:W0:Y:S02]  /*41b0*/  SHFL.IDX P2, R10, R15, R11, R14 ;  /* 0x0000000b0f0a7389 */ /* 0x000024000004000e */
[----:B01234-:R-:W-:Y:S05]  /*41c0*/  ENDCOLLECTIVE ;  /* 0x000000000000791b */ /* 0x01ffea0003800000 */
.L_x_2205:
[----:B------:R-:W-:Y:S05]  /*41d0*/  BSYNC B2 ;  /* 0x0000000000027941 */ /* 0x000fea0003800000 */
.L_x_2204:
[----:B------:R-:W-:Y:S05]  /*41e0*/  BRA `(.L_x_2206) ;  /* 0xffffffdc00407947 */ /* 0x000fea000383ffff */
.L_x_2161:
[----:B------:R-:W-:Y:S01]  /*41f0*/  BSSY B2, `(.L_x_2207) ;  /* 0x0000007000027945 */ /* 0x000fe20003800000 */
[----:B------:R-:W-:Y:S01]  /*4200*/  IMAD.MOV.U32 R11, RZ, RZ, R37 ;  /* 0x000000ffff0b7224 */ /* 0x000fe200078e0025 */
[----:B------:R-:W-:Y:S01]  /*4210*/  MOV R10, 0xffffffff ;  /* 0xffffffff000a7802 */ /* 0x000fe20000000f00 */
[----:B------:R-:W-:-:S07]  /*4220*/  IMAD.MOV.U32 R14, RZ, RZ, 0x101f ;  /* 0x0000101fff0e7424 */ /* 0x000fce00078e00ff */
[----:B01234-:R-:W-:Y:S05]  /*4230*/  WARPSYNC.COLLECTIVE R10, `(.L_x_2208) ;  /* 0x000000000a087348 */ /* 0x01ffea0003c00000 */
[----:B------:R0:W0:Y:S02]  /*4240*/  SHFL.IDX P2, R10, R15, R11, R14 ;  /* 0x0000000b0f0a7389 */ /* 0x000024000004000e */
[----:B01234-:R-:W-:Y:S05]  /*4250*/  ENDCOLLECTIVE ;  /* 0x000000000000791b */ /* 0x01ffea0003800000 */
.L_x_2208:
[----:B------:R-:W-:Y:S05]  /*4260*/  BSYNC B2 ;  /* 0x0000000000027941 */ /* 0x000fea0003800000 */
.L_x_2207:
[----:B------:R-:W-:Y:S01]  /*4270*/  IMAD.MOV.U32 R11, RZ, RZ, R10 ;  /* 0x000000ffff0b7224 */ /* 0x000fe200078e000a */
[----:B------:R-:W-:Y:S06]  /*4280*/  BRA `(.L_x_2209) ;  /* 0xffffffdc00307947 */ /* 0x000fec000383ffff */
.L_x_2163:
[----:B------:R-:W-:Y:S01]  /*4290*/  HFMA2 R14, -RZ, RZ, 0, 0.000503063201904296875 ;  /* 0x0000101fff0e7431 */ /* 0x000fe200000001ff */
[----:B------:R-:W-:Y:S01]  /*42a0*/  BSSY B2, `(.L_x_2210) ;  /* 0x0000006000027945 */ /* 0x000fe20003800000 */
[----:B------:R-:W-:Y:S02]  /*42b0*/  IMAD.MOV.U32 R11, RZ, RZ, R36 ;  /* 0x000000ffff0b7224 */ /* 0x000fe400078e0024 */
[----:B------:R-:W-:-:S07]  /*42c0*/  IMAD.MOV.U32 R10, RZ, RZ, -0x1 ;  /* 0xffffffffff0a7424 */ /* 0x000fce00078e00ff */
[----:B01234-:R-:W-:Y:S05]  /*42d0*/  WARPSYNC.COLLECTIVE R10, `(.L_x_2211) ;  /* 0x000000000a087348 */ /* 0x01ffea0003c00000 */
[----:B------:R0:W0:Y:S02]  /*42e0*/  SHFL.IDX P2, R10, R15, R11, R14 ;  /* 0x0000000b0f0a7389 */ /* 0x000024000004000e */
[----:B01234-:R-:W-:Y:S05]  /*42f0*/  ENDCOLLECTIVE ;  /* 0x000000000000791b */ /* 0x01ffea0003800000 */
.L_x_2211:
[----:B------:R-:W-:Y:S05]  /*4300*/  BSYNC B2 ;  /* 0x0000000000027941 */ /* 0x000fea0003800000 */
.L_x_2210:
[----:B------:R-:W-:Y:S05]  /*4310*/  BRA `(.L_x_2212) ;  /* 0xffffffdc00247947 */ /* 0x000fea000383ffff */
.L_x_2165:
[----:B------:R-:W-:Y:S01]  /*4320*/  BSSY B2, `(.L_x_2213) ;  /* 0x0000007000027945 */ /* 0x000fe20003800000 */
[----:B------:R-:W-:Y:S01]  /*4330*/  MOV R11, R31 ;  /* 0x0000001f000b7202 */ /* 0x000fe20000000f00 */
[----:B------:R-:W-:Y:S01]  /*4340*/  IMAD.MOV.U32 R14, RZ, RZ, 0x101f ;  /* 0x0000101fff0e7424 */ /* 0x000fe200078e00ff */
[----:B------:R-:W-:-:S07]  /*4350*/  MOV R10, 0xffffffff ;  /* 0xffffffff000a7802 */ /* 0x000fce0000000f00 */
[----:B01234-:R-:W-:Y:S05]  /*4360*/  WARPSYNC.COLLECTIVE R10, `(.L_x_2214) ;  /* 0x000000000a087348 */ /* 0x01ffea0003c00000 */
[----:B------:R0:W0:Y:S02]  /*4370*/  SHFL.IDX P2, R10, R15, R11, R14 ;  /* 0x0000000b0f0a7389 */ /* 0x000024000004000e */
[----:B01234-:R-:W-:Y:S05]  /*4380*/  ENDCOLLECTIVE ;  /* 0x000000000000791b */ /* 0x01ffea0003800000 */
.L_x_2214:
[----:B------:R-:W-:Y:S05]  /*4390*/  BSYNC B2 ;  /* 0x0000000000027941 */ /* 0x000fea0003800000 */
.L_x_2213:
[----:B------:R-:W-:Y:S01]  /*43a0*/  IMAD.MOV.U32 R11, RZ, RZ, R10 ;  /* 0x000000ffff0b7224 */ /* 0x000fe200078e000a */
[----:B------:R-:W-:Y:S06]  /*43b0*/  BRA `(.L_x_2215) ;  /* 0xffffffdc00147947 */ /* 0x000fec000383ffff */
.L_x_2167:
[----:B------:R-:W-:Y:S01]  /*43c0*/  BSSY B2, `(.L_x_2216) ;  /* 0x0000007000027945 */ /* 0x000fe20003800000 */
[----:B------:R-:W-:Y:S01]  /*43d0*/  MOV R11, R30 ;  /* 0x0000001e000b7202 */ /* 0x000fe20000000f00 */
[----:B------:R-:W-:Y:S01]  /*43e0*/  IMAD.MOV.U32 R14, RZ, RZ, 0x101f ;  /* 0x0000101fff0e7424 */ /* 0x000fe200078e00ff */
[----:B------:R-:W-:-:S07]  /*43f0*/  MOV R10, 0xffffffff ;  /* 0xffffffff000a7802 */ /* 0x000fce0000000f00 */
[----:B01234-:R-:W-:Y:S05]  /*4400*/  WARPSYNC.COLLECTIVE R10, `(.L_x_2217) ;  /* 0x000000000a087348 */ /* 0x01ffea0003c00000 */
[----:B------:R0:W0:Y:S02]  /*4410*/  SHFL.IDX P2, R10, R15, R11, R14 ;  /* 0x0000000b0f0a7389 */ /* 0x000024000004000e */
[----:B01234-:R-:W-:Y:S05]  /*4420*/  ENDCOLLECTIVE ;  /* 0x000000000000791b */ /* 0x01ffea0003800000 */
.L_x_2217:
[----:B------:R-:W-:Y:S05]  /*4430*/  BSYNC B2 ;  /* 0x0000000000027941 */ /* 0x000fea0003800000 */
.L_x_2216:
[----:B------:R-:W-:Y:S05]  /*4440*/  BRA `(.L_x_2218) ;  /* 0xffffffdc00087947 */ /* 0x000fea000383ffff */
        .weak           $__internal_64_$__cuda_sm20_div_s16
        .type           $__internal_64_$__cuda_sm20_div_s16,@function
        .size           $__internal_64_$__cuda_sm20_div_s16,($__internal_65_$__cuda_sm20_div_u16 - $__internal_64_$__cuda_sm20_div_s16)
$__internal_64_$__cuda_sm20_div_s16:
        /* <DEDUP_REMOVED lines=26> */
[----:B------:R-:W-:Y:S09]  /*45f0*/  RET.REL.NODEC R2 `(_Z9cuda_gemmIiLi128ELi4ELi1ELi2048ELi16ELi16ELi64ELi0ELi0EEviiiPT_S1_S1_iii) ;  /* 0xffffffb802807950 */ /* 0x000ff20003c3ffff */
        .weak           $__internal_65_$__cuda_sm20_div_u16
        .type           $__internal_65_$__cuda_sm20_div_u16,@function
        .size           $__internal_65_$__cuda_sm20_div_u16,(.L_x_38568 - $__internal_65_$__cuda_sm20_div_u16)
$__internal_65_$__cuda_sm20_div_u16:
        /* <DEDUP_REMOVED lines=18> */
[----:B------:R-:W-:Y:S06]  /*4720*/  RET.REL.NODEC R2 `(_Z9cuda_gemmIiLi128ELi4ELi1ELi2048ELi16ELi16ELi64ELi0ELi0EEviiiPT_S1_S1_iii) ;  /* 0xffffffb802347950 */ /* 0x000fec0003c3ffff */
.L_x_2219:
        /* <DEDUP_REMOVED lines=13> */
.L_x_38568:


//--------------------- .text._Z9cuda_gemmIiLi128ELi4ELi1ELi2048ELi8ELi8ELi64ELi1ELi1EEviiiPT_S1_S1_iii --------------------------
	.section	.text._Z9cuda_gemmIiLi128ELi4ELi1ELi2048ELi8ELi8ELi64ELi1ELi1EEviiiPT_S1_S1_iii,"ax",@progbits
	.align	128
        .global         _Z9cuda_gemmIiLi128ELi4ELi1ELi2048ELi8ELi8ELi64ELi1ELi1EEviiiPT_S1_S1_iii
        .type           _Z9cuda_gemmIiLi128ELi4ELi1ELi2048ELi8ELi8ELi64ELi1ELi1EEviiiPT_S1_S1_iii,@function
        .size           _Z9cuda_gemmIiLi128ELi4ELi1ELi2048ELi8ELi8ELi64ELi1ELi1EEviiiPT_S1_S1_iii,(.L_x_38569 - _Z9cuda_gemmIiLi128ELi4ELi1ELi2048ELi8ELi8ELi64ELi1ELi1EEviiiPT_S1_S1_iii)
        .other          _Z9cuda_gemmIiLi128ELi4ELi1ELi2048ELi8ELi8ELi64ELi1ELi1EEviiiPT_S1_S1_iii,@"STO_CUDA_ENTRY STV_DEFAULT"
_Z9cuda_gemmIiLi128ELi4ELi1ELi2048ELi8ELi8ELi64ELi1ELi1EEviiiPT_S1_S1_iii:
.text._Z9cuda_gemmIiLi128ELi4ELi1ELi2048ELi8ELi8ELi64ELi1ELi1EEviiiPT_S1_S1_iii:
        /* <DEDUP_REMOVED lines=45> */
.L_x_2224:
        /* <DEDUP_REMOVED lines=12> */
.L_x_2223:
[----:B------:R-:W-:Y:S05]  /*0390*/  BSYNC.RECONVERGENT B1 ;  /* 0x0000000000017941 */ /* 0x000fea0003800200 */
.L_x_2222:
[----:B------:R-:W-:Y:S05]  /*03a0*/  @!P1 BRA `(.L_x_2221) ;  /* 0x0000000000a89947 */ /* 0x000fea0003800000 */
[----:B------:R-:W1:Y:S01]  /*03b0*/  S2R R7, SR_CgaCtaId ;  /* 0x0000000000077919 */ /* 0x000e620000008800 */
[----:B0-----:R-:W0:Y:S01]  /*03c0*/  LDC.64 R4, c[0x0][0x398] ;  /* 0x0000e600ff047b82 */ /* 0x001e220000000a00 */
[----:B------:R-:W-:-:S04]  /*03d0*/  MOV R2, 0x400 ;  /* 0x0000040000027802 */ /* 0x000fc80000000f00 */
[----:B-1----:R-:W-:-:S07]  /*03e0*/  LEA R16, R7, R2, 0x18 ;  /* 0x0000000207107211 */ /* 0x002fce00078ec0ff */
.L_x_2225:
[----:B------:R-:W-:Y:S01]  /*03f0*/  IADD3 R23, PT, PT, R0, R15, RZ ;  /* 0x0000000f00177210 */ /* 0x000fe20007ffe0ff */
[----:B01----:R-:W-:-:S03]  /*0400*/  IMAD.WIDE.U32 R12, R15, 0x4, R4 ;  /* 0x000000040f0c7825 */ /* 0x003fc600078e0004 */
[CC--:B------:R-:W-:Y:S01]  /*0410*/  IADD3 R17, PT, PT, R23.reuse, R0.reuse, RZ ;  /* 0x0000000017117210 */ /* 0x0c0fe20007ffe0ff */
[--C-:B------:R-:W-:Y:S02]  /*0420*/  IMAD.WIDE.U32 R6, R23, 0x4, R4.reuse ;  /* 0x0000000417067825 */ /* 0x100fe400078e0004 */
[----:B------:R0:W2:Y:S01]  /*0430*/  LDG.E R12, desc[UR8][R12.64] ;  /* 0x000000080c0c7981 */ /* 0x0000a2000c1e1900 */
[C---:B------:R-:W-:Y:S01]  /*0440*/  IADD3 R19, PT, PT, R17.reuse, R0, RZ ;  /* 0x0000000011137210 */ /* 0x040fe20007ffe0ff */
        /* <DEDUP_REMOVED lines=8> */
[----:B------:R-:W-:Y:S02]  /*04d0*/  SHF.R.U32.HI R14, RZ, 0x1, R23 ;  /* 0x00000001ff0e7819 */ /* 0x000fe40000011617 */
[----:B------:R-:W-:Y:S02]  /*04e0*/  LOP3.LUT R2, R23, 0x7, RZ, 0xc0, !PT ;  /* 0x0000000717027812 */ /* 0x000fe400078ec0ff */
[----:B0-----:R-:W-:Y:S02]  /*04f0*/  LOP3.LUT R13, R17, 0x7, RZ, 0xc0, !PT ;  /* 0x00000007110d7812 */ /* 0x001fe400078ec0ff */
[----:B-1----:R-:W-:Y:S01]  /*0500*/  LOP3.LUT R9, R19, 0x7, RZ, 0xc0, !PT ;  /* 0x0000000713097812 */ /* 0x002fe200078ec0ff */
[----:B------:R-:W-:Y:S01]  /*0510*/  IMAD R21, R21, 0x24, R16 ;  /* 0x0000002415157824 */ /* 0x000fe200078e0210 */
[----:B------:R-:W-:-:S02]  /*0520*/  SHF.R.U32.HI R17, RZ, 0x1, R17 ;  /* 0x00000001ff117819 */ /* 0x000fc40000011611 */
[----:B------:R-:W-:Y:S01]  /*0530*/  LOP3.LUT R7, R14, 0x7ffffffc, RZ, 0xc0, !PT ;  /* 0x7ffffffc0e077812 */ /* 0x000fe200078ec0ff */
[--C-:B------:R-:W-:Y:S01]  /*0540*/  IMAD R2, R2, 0x24, R16.reuse ;  /* 0x0000002402027824 */ /* 0x100fe200078e0210 */
[----:B------:R-:W-:Y:S01]  /*0550*/  SHF.R.U32.HI R14, RZ, 0x1, R19 ;  /* 0x00000001ff0e7819 */ /* 0x000fe20000011613 */
[--C-:B------:R-:W-:Y:S01]  /*0560*/  IMAD R13, R13, 0x24, R16.reuse ;  /* 0x000000240d0d7824 */ /* 0x100fe200078e0210 */
[----:B-----5:R-:W-:Y:S01]  /*0570*/  LOP3.LUT R10, R17, 0x7ffffffc, RZ, 0xc0, !PT ;  /* 0x7ffffffc110a7812 */ /* 0x020fe200078ec0ff */
[----:B------:R-:W-:Y:S01]  /*0580*/  IMAD R9, R9, 0x24, R16 ;  /* 0x0000002409097824 */ /* 0x000fe200078e0210 */
[----:B------:R-:W-:Y:S02]  /*0590*/  LOP3.LUT R14, R14, 0x7ffffffc, RZ, 0xc0, !PT ;  /* 0x7ffffffc0e0e7812 */ /* 0x000fe400078ec0ff */
[----:B------:R-:W-:Y:S02]  /*05a0*/  IADD3 R21, PT, PT, R21, R18, RZ ;  /* 0x0000001215157210 */ /* 0x000fe40007ffe0ff */
[----:B------:R-:W-:-:S02]  /*05b0*/  IADD3 R7, PT, PT, R2, R7, RZ ;  /* 0x0000000702077210 */ /* 0x000fc40007ffe0ff */
[----:B------:R-:W-:Y:S02]  /*05c0*/  IADD3 R13, PT, PT, R13, R10, RZ ;  /* 0x0000000a0d0d7210 */ /* 0x000fe40007ffe0ff */
[----:B------:R-:W-:Y:S02]  /*05d0*/  IADD3 R14, PT, PT, R9, R14, RZ ;  /* 0x0000000e090e7210 */ /* 0x000fe40007ffe0ff */
[----:B------:R-:W-:-:S04]  /*05e0*/  IADD3 R15, PT, PT, R19, R0, RZ ;  /* 0x00000000130f7210 */ /* 0x000fc80007ffe0ff */
[----:B------:R-:W-:Y:S01]  /*05f0*/  ISETP.GE.U32.AND P0, PT, R15, 0x40, PT ;  /* 0x000000400f00780c */ /* 0x000fe20003f06070 */
[----:B--2---:R1:W-:Y:S04]  /*0600*/  STS [R21], R12 ;  /* 0x0000000c15007388 */ /* 0x0043e80000000800 */
[----:B---3--:R1:W-:Y:S04]  /*0610*/  STS [R7], R6 ;  /* 0x0000000607007388 */ /* 0x0083e80000000800 */
[----:B----4-:R1:W-:Y:S04]  /*0620*/  STS [R13], R8 ;  /* 0x000000080d007388 */ /* 0x0103e80000000800 */
[----:B------:R1:W-:Y:S01]  /*0630*/  STS [R14], R11 ;  /* 0x0000000b0e007388 */ /* 0x0003e20000000800 */
[----:B------:R-:W-:Y:S05]  /*0640*/  @!P0 BRA `(.L_x_2225) ;  /* 0xfffffffc00688947 */ /* 0x000fea000383ffff */
.L_x_2221:
[----:B------:R-:W-:Y:S05]  /*0650*/  BSYNC.RECONVERGENT B0 ;  /* 0x0000000000007941 */ /* 0x000fea0003800200 */
.L_x_2220:
[----:B------:R-:W2:Y:S08]  /*0660*/  LDC R0, c[0x0][0x374] ;  /* 0x0000dd00ff007b82 */ /* 0x000eb00000000800 */
[----:B------:R-:W3:Y:S01]  /*0670*/  S2UR UR4, SR_CTAID.Y ;  /* 0x00000000000479c3 */ /* 0x000ee20000002600 */
[----:B--2---:R-:W-:-:S04]  /*0680*/  SHF.L.U32 R2, R0, 0x2, RZ ;  /* 0x0000000200027819 */ /* 0x004fc800000006ff */
[----:B---3--:R-:W-:-:S13]  /*0690*/  ISETP.LE.U32.AND P0, PT, R2, UR4, PT ;  /* 0x0000000402007c0c */ /* 0x008fda000bf03070 */
[----:B------:R-:W-:Y:S05]  /*06a0*/  @P0 EXIT ;  /* 0x000000000000094d */ /* 0x000fea0003800000 */
[----:B------:R-:W0:Y:S01]  /*06b0*/  LDC R2, c[0x0][0x360] ;  /* 0x0000d800ff027b82 */ /* 0x000e220000000800 */
[----:B------:R-:W-:Y:S02]  /*06c0*/  SHF.L.U32 R3, R3, 0x2, RZ ;  /* 0x0000000203037819 */ /* 0x000fe400000006ff */
[----:B------:R-:W-:Y:S02]  /*06d0*/  MOV R9, 0x750 ;  /* 0x0000075000097802 */ /* 0x000fe40000000f00 */
[----:B------:R-:W-:Y:S02]  /*06e0*/  LOP3.LUT R3, R3, 0x7ff, RZ, 0x3c, !PT ;  /* 0x000007ff03037812 */ /* 0x000fe400078e3cff */
[----:B0-----:R-:W-:-:S04]  /*06f0*/  SHF.L.U32 R4, R2, 0x2, RZ ;  /* 0x0000000202047819 */ /* 0x001fc800000006ff */
[C---:B------:R-:W-:Y:S02]  /*0700*/  IADD3 R5, PT, PT, -R4.reuse, R3, RZ ;  /* 0x0000000304057210 */ /* 0x040fe40007ffe1ff */
[----:B------:R-:W-:Y:S02]  /*0710*/  MOV R3, UR4 ;  /* 0x0000000400037c02 */ /* 0x000fe40008000f00 */
[----:B------:R-:W-:Y:S02]  /*0720*/  LOP3.LUT R4, R4, 0xffff, RZ, 0xc0, !PT ;  /* 0x0000ffff04047812 */ /* 0x000fe400078ec0ff */
[----:B------:R-:W-:-:S07]  /*0730*/  LOP3.LUT R5, R5, 0xffff, RZ, 0xc0, !PT ;  /* 0x0000ffff05057812 */ /* 0x000fce00078ec0ff */
[----:B-1----:R-:W-:Y:S05]  /*0740*/  CALL.REL.NOINC `($__internal_66_$__cuda_sm20_div_u16) ;  /* 0x00000014007c7944 */ /* 0x002fea0003c00000 */
[----:B------:R-:W-:-:S07]  /*0750*/  LOP3.LUT R4, R7, 0x3, RZ, 0xc0, !PT ;  /* 0x0000000307047812 */ /* 0x000fce00078ec0ff */
.L_x_2230:
[----:B0-----:R-:W0:Y:S01]  /*0760*/  S2R R23, SR_TID.X ;  /* 0x0000000000177919 */ /* 0x001e220000002100 */
[----:B------:R-:W-:Y:S01]  /*0770*/  ISETP.NE.AND P0, PT, R4, 0x2, PT ;  /* 0x000000020400780c */ /* 0x000fe20003f05270 */
[----:B------:R-:W1:Y:S01]  /*0780*/  S2UR UR6, SR_CgaCtaId ;  /* 0x00000000000679c3 */ /* 0x000e620000008800 */
[----:B------:R-:W-:Y:S01]  /*0790*/  UMOV UR4, 0x400 ;  /* 0x0000040000047882 */ /* 0x000fe20000000000 */
[----:B------:R-:W-:Y:S01]  /*07a0*/  BSSY.RECONVERGENT B0, `(.L_x_2226) ;  /* 0x000001f000007945 */ /* 0x000fe20003800200 */
[----:B------:R-:W-:Y:S02]  /*07b0*/  SHF.L.U32 R5, R2, 0x2, RZ ;  /* 0x0000000202057819 */ /* 0x000fe400000006ff */
[----:B0-----:R-:W-:-:S07]  /*07c0*/  SHF.L.U32 R20, R23, 0x2, RZ ;  /* 0x0000000217147819 */ /* 0x001fce00000006ff */
[----:B-1----:R-:W-:Y:S05]  /*07d0*/  @!P0 BRA `(.L_x_2227) ;  /* 0x00000000006c8947 */ /* 0x002fea0003800000 */
[----:B------:R-:W0:Y:S01]  /*07e0*/  LDC.64 R12, c[0x0][0x390] ;  /* 0x0000e400ff0c7b82 */ /* 0x000e220000000a00 */
[----:B------:R-:W-:-:S05]  /*07f0*/  LEA R7, R3, R20, 0xb ;  /* 0x0000001403077211 */ /* 0x000fca00078e58ff */
        /* <DEDUP_REMOVED lines=25> */
.L_x_2227:
[----:B------:R-:W-:Y:S05]  /*0990*/  BSYNC.RECONVERGENT B0 ;  /* 0x0000000000007941 */ /* 0x000fea0003800200 */
.L_x_2226:
[----:B------:R-:W-:Y:S01]  /*09a0*/  UIADD3 UR5, UPT, UPT, UR4, 0x180, URZ ;  /* 0x0000018004057890 */ /* 0x000fe2000fffe0ff */
[----:B------:R-:W-:Y:S01]  /*09b0*/  LEA R7, R3, R20, 0xb ;  /* 0x0000001403077211 */ /* 0x000fe200078e58ff */
[----:B------:R-:W-:Y:S02]  /*09c0*/  BSSY.RECONVERGENT B0, `(.L_x_2228) ;  /* 0x000001f000007945 */ /* 0x000fe40003800200 */
[----:B------:R-:W-:Y:S01]  /*09d0*/  ULEA UR5, UR6, UR5, 0x18 ;  /* 0x0000000506057291 */ /* 0x000fe2000f8ec0ff */
[CC--:B------:R-:W-:Y:S01]  /*09e0*/  LEA R29, R2.reuse, R7.reuse, 0x3 ;  /* 0x00000007021d7211 */ /* 0x0c0fe200078e18ff */
[----:B------:R-:W-:Y:S01]  /*09f0*/  IMAD R21, R2, 0xc, R7 ;  /* 0x0000000c02157824 */ /* 0x000fe200078e0207 */
[----:B------:R-:W-:-:S03]  /*0a00*/  IADD3 R31, PT, PT, R5, R7, RZ ;  /* 0x00000007051f7210 */ /* 0x000fc60007ffe0ff */
[----:B------:R-:W-:-:S07]  /*0a10*/  LEA R33, R20, UR5, 0x2 ;  /* 0x0000000514217c11 */ /* 0x000fce000f8e10ff */
.L_x_2229:
        /* <DEDUP_REMOVED lines=26> */
.L_x_2228:
[----:B------:R-:W-:Y:S01]  /*0bc0*/  BAR.SYNC.DEFER_BLOCKING 0x0 ;  /* 0x0000000000007b1d */ /* 0x000fe20000010000 */
[----:B------:R-:W-:Y:S01]  /*0bd0*/  ULEA UR4, UR6, UR4, 0x18 ;  /* 0x0000000406047291 */ /* 0x000fe2000f8ec0ff */
[C---:B------:R-:W-:Y:S02]  /*0be0*/  LOP3.LUT R43, R23.reuse, 0x7, RZ, 0xc0, !PT ;  /* 0x00000007172b7812 */ /* 0x040fe400078ec0ff */
[----:B------:R-:W-:-:S04]  /*0bf0*/  SHF.L.U32 R10, R23, 0x3, RZ ;  /* 0x00000003170a7819 */ /* 0x000fc800000006ff */
[----:B------:R-:W0:Y:S01]  /*0c00*/  S2UR UR7, SR_CgaCtaId ;  /* 0x00000000000779c3 */ /* 0x000e220000008800 */
[----:B--2---:R-:W-:Y:S01]  /*0c10*/  LEA R6, R43, UR4, 0x2 ;  /* 0x000000042b067c11 */ /* 0x004fe2000f8e10ff */
[----:B------:R-:W-:Y:S01]  /*0c20*/  UMOV UR4, 0x400 ;  /* 0x0000040000047882 */ /* 0x000fe20000000000 */
[----:B------:R-:W-:Y:S01]  /*0c30*/  IADD3 R39, PT, PT, R23, 0x1, RZ ;  /* 0x0000000117277810 */ /* 0x000fe20007ffe0ff */
[----:B------:R-:W-:Y:S01]  /*0c40*/  UIADD3 UR4, UPT, UPT, UR4, 0x180, URZ ;  /* 0x0000018004047890 */ /* 0x000fe2000fffe0ff */
[C---:B------:R-:W-:Y:S02]  /*0c50*/  LOP3.LUT R5, R10.reuse, 0x7, R23, 0xf8, !PT ;  /* 0x000000070a057812 */ /* 0x040fe400078ef817 */
[----:B------:R-:W-:Y:S02]  /*0c60*/  LOP3.LUT R39, R39, 0x7, RZ, 0xc0, !PT ;  /* 0x0000000727277812 */ /* 0x000fe400078ec0ff */
[----:B------:R-:W-:Y:S02]  /*0c70*/  IADD3 R42, PT, PT, R23, 0x2, RZ ;  /* 0x00000002172a7810 */ /* 0x000fe40007ffe0ff */
[----:B------:R-:W-:-:S02]  /*0c80*/  LOP3.LUT R7, R10, R39, RZ, 0xfc, !PT ;  /* 0x000000270a077212 */ /* 0x000fc400078efcff */
[----:B------:R-:W-:Y:S01]  /*0c90*/  LOP3.LUT R42, R42, 0x7, RZ, 0xc0, !PT ;  /* 0x000000072a2a7812 */ /* 0x000fe200078ec0ff */
[----:B------:R-:W1:Y:S04]  /*0ca0*/  LDS R14, [R6] ;  /* 0x00000000060e7984 */ /* 0x000e680000000800 */
[----:B------:R-:W2:Y:S01]  /*0cb0*/  LDS R26, [R6+0x24] ;  /* 0x00002400061a7984 */ /* 0x000ea20000000800 */
[----:B0-----:R-:W-:-:S03]  /*0cc0*/  ULEA UR4, UR7, UR4, 0x18 ;  /* 0x0000000407047291 */ /* 0x001fc6000f8ec0ff */
[----:B------:R-:W0:Y:S03]  /*0cd0*/  LDS R24, [R6+0x6c] ;  /* 0x00006c0006187984 */ /* 0x000e260000000800 */
[----:B------:R-:W-:Y:S01]  /*0ce0*/  LEA R5, R5, UR4, 0x2 ;  /* 0x0000000405057c11 */ /* 0x000fe2000f8e10ff */
[----:B------:R-:W3:Y:S01]  /*0cf0*/  LDS R25, [R6+0x48] ;  /* 0x0000480006197984 */ /* 0x000ee20000000800 */
[----:B------:R-:W-:-:S03]  /*0d00*/  LEA R7, R7, UR4, 0x2 ;  /* 0x0000000407077c11 */ /* 0x000fc6000f8e10ff */
[----:B------:R-:W-:Y:S04]  /*0d10*/  LDS R12, [R5] ;  /* 0x00000000050c7984 */ /* 0x000fe80000000800 */
[----:B------:R-:W-:Y:S04]  /*0d20*/  LDS R15, [R5+0x1000] ;  /* 0x00100000050f7984 */ /* 0x000fe80000000800 */
[----:B------:R-:W-:Y:S04]  /*0d30*/  LDS R22, [R6+0x90] ;  /* 0x0000900006167984 */ /* 0x000fe80000000800 */
[----:B------:R-:W-:Y:S04]  /*0d40*/  LDS R20, [R6+0xb4] ;  /* 0x0000b40006147984 */ /* 0x000fe80000000800 */
[----:B------:R-:W-:Y:S04]  /*0d50*/  LDS R32, [R7] ;  /* 0x0000000007207984 */ /* 0x000fe80000000800 */
[----:B------:R-:W-:Y:S04]  /*0d60*/  LDS R8, [R7+0x1000] ;  /* 0x0010000007087984 */ /* 0x000fe80000000800 */
[----:B------:R-:W-:Y:S04]  /*0d70*/  LDS R16, [R6+0xd8] ;  /* 0x0000d80006107984 */ /* 0x000fe80000000800 */
[----:B------:R4:W-:Y:S04]  /*0d80*/  LDS R18, [R6+0xfc] ;  /* 0x0000fc0006127984 */ /* 0x0009e80000000800 */
[----:B-1----:R-:W1:Y:S04]  /*0d90*/  SHFL.IDX PT, R9, R14, R43, 0x181f ;  /* 0x00181f2b0e097589 */ /* 0x002e6800000e0000 */
[----:B------:R-:W5:Y:S01]  /*0da0*/  SHFL.IDX PT, R11, R14, R39, 0x181f ;  /* 0x00181f270e0b7589 */ /* 0x000f6200000e0000 */
[----:B----4-:R-:W-:-:S03]  /*0db0*/  LOP3.LUT R6, R10, R42, RZ, 0xfc, !PT ;  /* 0x0000002a0a067212 */ /* 0x010fc600078efcff */
[----:B--2---:R-:W2:Y:S01]  /*0dc0*/  SHFL.IDX PT, R13, R26, R43, 0x181f ;  /* 0x00181f2b1a0d7589 */ /* 0x004ea200000e0000 */
[----:B------:R-:W-:-:S03]  /*0dd0*/  LEA R44, R6, UR4, 0x2 ;  /* 0x00000004062c7c11 */ /* 0x000fc6000f8e10ff */
[----:B------:R-:W4:Y:S04]  /*0de0*/  SHFL.IDX PT, R17, R26, R39, 0x181f ;  /* 0x00181f271a117589 */ /* 0x000f2800000e0000 */
[----:B0-----:R-:W0:Y:S04]  /*0df0*/  SHFL.IDX PT, R5, R24, R43, 0x181f ;  /* 0x00181f2b18057589 */ /* 0x001e2800000e0000 */
[----:B---3--:R-:W3:Y:S01]  /*0e00*/  SHFL.IDX PT, R7, R25, R43, 0x181f ;  /* 0x00181f2b19077589 */ /* 0x008ee200000e0000 */
[----:B-1----:R-:W-:-:S03]  /*0e10*/  IMAD R27, R12, R9, RZ ;  /* 0x000000090c1b7224 */ /* 0x002fc600078e02ff */
[----:B------:R-:W1:Y:S01]  /*0e20*/  SHFL.IDX PT, R19, R24, R39, 0x181f ;  /* 0x00181f2718137589 */ /* 0x000e6200000e0000 */
[----:B------:R-:W-:Y:S02]  /*0e30*/  IMAD R40, R9, R15, RZ ;  /* 0x0000000f09287224 */ /* 0x000fe400078e02ff */
[----:B-----5:R-:W-:Y:S01]  /*0e40*/  IMAD R27, R32, R11, R27 ;  /* 0x0000000b201b7224 */ /* 0x020fe200078e021b */
[----:B------:R-:W5:Y:S01]  /*0e50*/  SHFL.IDX PT, R37, R25, R39, 0x181f ;  /* 0x00181f2719257589 */ /* 0x000f6200000e0000 */
[-C--:B------:R-:W-:Y:S02]  /*0e60*/  IMAD R40, R11, R8.reuse, R40 ;  /* 0x000000080b287224 */ /* 0x080fe400078e0228 */
[----:B--2---:R-:W-:Y:S01]  /*0e70*/  IMAD R11, R12, R13, RZ ;  /* 0x0000000d0c0b7224 */ /* 0x004fe200078e02ff */
[----:B------:R-:W2:Y:S01]  /*0e80*/  SHFL.IDX PT, R21, R22, R43, 0x181f ;  /* 0x00181f2b16157589 */ /* 0x000ea200000e0000 */
[----:B------:R-:W-:Y:S02]  /*0e90*/  IMAD R38, R13, R15, RZ ;  /* 0x0000000f0d267224 */ /* 0x000fe400078e02ff */
[----:B----4-:R-:W-:Y:S01]  /*0ea0*/  IMAD R11, R32, R17, R11 ;  /* 0x00000011200b7224 */ /* 0x010fe200078e020b */
[----:B------:R-:W4:Y:S01]  /*0eb0*/  SHFL.IDX PT, R28, R20, R43, 0x181f ;  /* 0x00181f2b141c7589 */ /* 0x000f2200000e0000 */
[----:B------:R-:W-:-:S02]  /*0ec0*/  IMAD R38, R17, R8, R38 ;  /* 0x0000000811267224 */ /* 0x000fc400078e0226 */
[C---:B0-----:R-:W-:Y:S01]  /*0ed0*/  IMAD R34, R12.reuse, R5, RZ ;  /* 0x000000050c227224 */ /* 0x041fe200078e02ff */
[----:B------:R-:W0:Y:S01]  /*0ee0*/  SHFL.IDX PT, R35, R22, R39, 0x181f ;  /* 0x00181f2716237589 */ /* 0x000e2200000e0000 */
[----:B------:R-:W-:Y:S02]  /*0ef0*/  IMAD R41, R5, R15, RZ ;  /* 0x0000000f05297224 */ /* 0x000fe400078e02ff */
[----:B---3--:R-:W-:Y:S01]  /*0f00*/  IMAD R30, R12, R7, RZ ;  /* 0x000000070c1e7224 */ /* 0x008fe200078e02ff */
[----:B------:R-:W3:Y:S01]  /*0f10*/  SHFL.IDX PT, R33, R20, R39, 0x181f ;  /* 0x00181f2714217589 */ /* 0x000ee200000e0000 */
[----:B------:R-:W-:-:S03]  /*0f20*/  IMAD R36, R7, R15, RZ ;  /* 0x0000000f07247224 */ /* 0x000fc600078e02ff */
[----:B------:R-:W3:Y:S01]  /*0f30*/  SHFL.IDX PT, R31, R16, R43, 0x181f ;  /* 0x00181f2b101f7589 */ /* 0x000ee200000e0000 */
[C---:B-1----:R-:W-:Y:S02]  /*0f40*/  IMAD R5, R32.reuse, R19, R34 ;  /* 0x0000001320057224 */ /* 0x042fe400078e0222 */
[-C--:B------:R-:W-:Y:S01]  /*0f50*/  IMAD R34, R19, R8.reuse, R41 ;  /* 0x0000000813227224 */ /* 0x080fe200078e0229 */
[----:B------:R-:W1:Y:S01]  /*0f60*/  SHFL.IDX PT, R17, R18, R43, 0x181f ;  /* 0x00181f2b12117589 */ /* 0x000e6200000e0000 */
[----:B-----5:R-:W-:Y:S02]  /*0f70*/  IMAD R7, R32, R37, R30 ;  /* 0x0000002520077224 */ /* 0x020fe400078e021e */
[----:B------:R-:W-:Y:S01]  /*0f80*/  IMAD R36, R37, R8, R36 ;  /* 0x0000000825247224 */ /* 0x000fe200078e0224 */
[----:B------:R-:W5:Y:S01]  /*0f90*/  SHFL.IDX PT, R13, R16, R39, 0x181f ;  /* 0x00181f27100d7589 */ /* 0x000f6200000e0000 */
[C---:B--2---:R-:W-:Y:S02]  /*0fa0*/  IMAD R19, R12.reuse, R21, RZ ;  /* 0x000000150c137224 */ /* 0x044fe400078e02ff */
[----:B------:R-:W-:Y:S01]  /*0fb0*/  IMAD R30, R21, R15, RZ ;  /* 0x0000000f151e7224 */ /* 0x000fe200078e02ff */
[----:B------:R-:W2:Y:S01]  /*0fc0*/  SHFL.IDX PT, R9, R18, R39, 0x181f ;  /* 0x00181f2712097589 */ /* 0x000ea200000e0000 */
[----:B----4-:R-:W-:-:S02]  /*0fd0*/  IMAD R37, R12, R28, RZ ;  /* 0x0000001c0c257224 */ /* 0x010fc400078e02ff */
[----:B------:R-:W-:Y:S01]  /*0fe0*/  IMAD R28, R28, R15, RZ ;  /* 0x0000000f1c1c7224 */ /* 0x000fe200078e02ff */
[----:B------:R-:W-:Y:S01]  /*0ff0*/  LDS R6, [R44] ;  /* 0x000000002c067984 */ /* 0x000fe20000000800 */
[C---:B0-----:R-:W-:Y:S02]  /*1000*/  IMAD R21, R32.reuse, R35, R19 ;  /* 0x0000002320157224 */ /* 0x041fe400078e0213 */
[-C--:B------:R-:W-:Y:S01]  /*1010*/  IMAD R30, R35, R8.reuse, R30 ;  /* 0x00000008231e7224 */ /* 0x080fe200078e021e */
[----:B------:R-:W-:Y:S01]  /*1020*/  LDS R29, [R44+0x1000] ;  /* 0x001000002c1d7984 */ /* 0x000fe20000000800 */
[----:B---3--:R-:W-:Y:S02]  /*1030*/  IMAD R19, R32, R33, R37 ;  /* 0x0000002120137224 */ /* 0x008fe400078e0225 */
[----:B------:R-:W-:Y:S01]  /*1040*/  IMAD R28, R33, R8, R28 ;  /* 0x00000008211c7224 */ /* 0x000fe200078e021c */
[----:B------:R-:W0:Y:S01]  /*1050*/  SHFL.IDX PT, R45, R14, R42, 0x181f ;  /* 0x00181f2a0e2d7589 */ /* 0x000e2200000e0000 */
[----:B------:R-:W-:-:S02]  /*1060*/  IMAD R33, R12, R31, RZ ;  /* 0x0000001f0c217224 */ /* 0x000fc400078e02ff */
[----:B------:R-:W-:Y:S01]  /*1070*/  IMAD R35, R31, R15, RZ ;  /* 0x0000000f1f237224 */ /* 0x000fe200078e02ff */
[----:B------:R-:W3:Y:S01]  /*1080*/  SHFL.IDX PT, R41, R26, R42, 0x181f ;  /* 0x00181f2a1a297589 */ /* 0x000ee200000e0000 */
[----:B-1----:R-:W-:Y:S02]  /*1090*/  IMAD R31, R12, R17, RZ ;  /* 0x000000110c1f7224 */ /* 0x002fe400078e02ff */
[----:B------:R-:W-:Y:S01]  /*10a0*/  IMAD R37, R17, R15, RZ ;  /* 0x0000000f11257224 */ /* 0x000fe200078e02ff */
[----:B------:R-:W1:Y:S01]  /*10b0*/  SHFL.IDX PT, R39, R25, R42, 0x181f ;  /* 0x00181f2a19277589 */ /* 0x000e6200000e0000 */
[-C--:B-----5:R-:W-:Y:S02]  /*10c0*/  IMAD R12, R13, R8.reuse, R35 ;  /* 0x000000080d0c7224 */ /* 0x0a0fe400078e0223 */
[C---:B------:R-:W-:Y:S01]  /*10d0*/  IMAD R17, R32.reuse, R13, R33 ;  /* 0x0000000d20117224 */ /* 0x040fe200078e0221 */
[----:B------:R-:W4:Y:S01]  /*10e0*/  SHFL.IDX PT, R35, R20, R42, 0x181f ;  /* 0x00181f2a14237589 */ /* 0x000f2200000e0000 */
[----:B--2---:R-:W-:Y:S01]  /*10f0*/  IMAD R15, R32, R9, R31 ;  /* 0x00000009200f7224 */ /* 0x004fe200078e021f */
[----:B------:R-:W-:Y:S01]  /*1100*/  IADD3 R32, PT, PT, R23, 0x3, RZ ;  /* 0x0000000317207810 */ /* 0x000fe20007ffe0ff */
[----:B------:R-:W-:Y:S01]  /*1110*/  IMAD R8, R9, R8, R37 ;  /* 0x0000000809087224 */ /* 0x000fe200078e0225 */
[----:B------:R-:W2:Y:S02]  /*1120*/  SHFL.IDX PT, R33, R22, R42, 0x181f ;  /* 0x00181f2a16217589 */ /* 0x000ea400000e0000 */
[----:B------:R-:W-:-:S02]  /*1130*/  LOP3.LUT R32, R32, 0x7, RZ, 0xc0, !PT ;  /* 0x0000000720207812 */ /* 0x000fc400078ec0ff */
[----:B------:R-:W5:Y:S02]  /*1140*/  SHFL.IDX PT, R37, R24, R42, 0x181f ;  /* 0x00181f2a18257589 */ /* 0x000f6400000e0000 */
[----:B------:R-:W-:Y:S02]  /*1150*/  LOP3.LUT R13, R10, R32, RZ, 0xfc, !PT ;  /* 0x000000200a0d7212 */ /* 0x000fe400078efcff */
[----:B------:R-:W5:Y:S02]  /*1160*/  SHFL.IDX PT, R31, R16, R42, 0x181f ;  /* 0x00181f2a101f7589 */ /* 0x000f6400000e0000 */
[----:B------:R-:W-:Y:S02]  /*1170*/  LEA R13, R13, UR4, 0x2 ;  /* 0x000000040d0d7c11 */ /* 0x000fe4000f8e10ff */
[----:B------:R-:W5:Y:S01]  /*1180*/  SHFL.IDX PT, R9, R18, R42, 0x181f ;  /* 0x00181f2a12097589 */ /* 0x000f6200000e0000 */
[----:B0-----:R-:W-:-:S03]  /*1190*/  IMAD R27, R6, R45, R27 ;  /* 0x0000002d061b7224 */ /* 0x001fc600078e021b */
[----:B------:R-:W-:Y:S01]  /*11a0*/  SHFL.IDX PT, R42, R14, R32, 0x181f ;  /* 0x00181f200e2a7589 */ /* 0x000fe200000e0000 */
[C---:B---3--:R-:W-:Y:S02]  /*11b0*/  IMAD R11, R6.reuse, R41, R11 ;  /* 0x00000029060b7224 */ /* 0x048fe400078e020b */
[C---:B-1----:R-:W-:Y:S02]  /*11c0*/  IMAD R7, R6.reuse, R39, R7 ;  /* 0x0000002706077224 */ /* 0x042fe400078e0207 */
[C---:B----4-:R-:W-:Y:S02]  /*11d0*/  IMAD R19, R6.reuse, R35, R19 ;  /* 0x0000002306137224 */ /* 0x050fe400078e0213 */
[C---:B--2---:R-:W-:Y:S02]  /*11e0*/  IMAD R21, R6.reuse, R33, R21 ;  /* 0x0000002106157224 */ /* 0x044fe400078e0215 */
[----:B------:R-:W-:Y:S02]  /*11f0*/  IMAD R45, R45, R29, R40 ;  /* 0x0000001d2d2d7224 */ /* 0x000fe400078e0228 */
[----:B-----5:R-:W-:Y:S01]  /*1200*/  IMAD R5, R6, R37, R5 ;  /* 0x0000002506057224 */ /* 0x020fe200078e0205 */
[----:B------:R-:W-:Y:S01]  /*1210*/  SHFL.IDX PT, R40, R26, R32, 0x181f ;  /* 0x00181f201a287589 */ /* 0x000fe200000e0000 */
[----:B------:R-:W-:-:S02]  /*1220*/  IMAD R41, R41, R29, R38 ;  /* 0x0000001d29297224 */ /* 0x000fc400078e0226 */
[C---:B------:R-:W-:Y:S01]  /*1230*/  IMAD R17, R6.reuse, R31, R17 ;  /* 0x0000001f06117224 */ /* 0x040fe200078e0211 */
[----:B------:R-:W-:Y:S01]  /*1240*/  SHFL.IDX PT, R38, R25, R32, 0x181f ;  /* 0x00181f2019267589 */ /* 0x000fe200000e0000 */
[----:B------:R-:W-:Y:S02]  /*1250*/  IMAD R39, R39, R29, R36 ;  /* 0x0000001d27277224 */ /* 0x000fe400078e0224 */
[----:B------:R-:W-:Y:S01]  /*1260*/  IMAD R6, R6, R9, R15 ;  /* 0x0000000906067224 */ /* 0x000fe200078e020f */
[----:B------:R-:W-:Y:S01]  /*1270*/  SHFL.IDX PT, R36, R24, R32, 0x181f ;  /* 0x00181f2018247589 */ /* 0x000fe200000e0000 */
[-C--:B------:R-:W-:Y:S01]  /*1280*/  IMAD R37, R37, R29.reuse, R34 ;  /* 0x0000001d25257224 */ /* 0x080fe200078e0222 */
[----:B------:R-:W-:Y:S01]  /*1290*/  LOP3.LUT R34, R10, 0x4, R43, 0xf6, !PT ;  /* 0x000000040a227812 */ /* 0x000fe200078ef62b */
[-C--:B------:R-:W-:Y:S01]  /*12a0*/  IMAD R33, R33, R29.reuse, R30 ;  /* 0x0000001d21217224 */ /* 0x080fe200078e021e */
[----:B------:R-:W0:Y:S01]  /*12b0*/  LDS R15, [R13] ;  /* 0x000000000d0f7984 */ /* 0x000e220000000800 */
[-C--:B------:R-:W-:Y:S01]  /*12c0*/  IMAD R35, R35, R29.reuse, R28 ;  /* 0x0000001d23237224 */ /* 0x080fe200078e021c */
[----:B------:R-:W-:Y:S01]  /*12d0*/  LOP3.LUT R43, R43, 0x4, RZ, 0x3c, !PT ;  /* 0x000000042b2b7812 */ /* 0x000fe200078e3cff */
[-C--:B------:R-:W-:Y:S01]  /*12e0*/  IMAD R31, R31, R29.reuse, R12 ;  /* 0x0000001d1f1f7224 */ /* 0x080fe200078e020c */
[----:B------:R-:W1:Y:S01]  /*12f0*/  SHFL.IDX PT, R30, R22, R32, 0x181f ;  /* 0x00181f20161e7589 */ /* 0x000e6200000e0000 */
[----:B------:R-:W-:-:S03]  /*1300*/  IMAD R29, R9, R29, R8 ;  /* 0x0000001d091d7224 */ /* 0x000fc600078e0208 */
[----:B------:R-:W2:Y:S04]  /*1310*/  SHFL.IDX PT, R28, R20, R32, 0x181f ;  /* 0x00181f20141c7589 */ /* 0x000ea800000e0000 */
[----:B------:R-:W3:Y:S04]  /*1320*/  SHFL.IDX PT, R8, R16, R32, 0x181f ;  /* 0x00181f2010087589 */ /* 0x000ee800000e0000 */
[----:B------:R4:W-:Y:S04]  /*1330*/  LDS R12, [R13+0x1000] ;  /* 0x001000000d0c7984 */ /* 0x0009e80000000800 */
[----:B------:R-:W5:Y:S01]  /*1340*/  SHFL.IDX PT, R9, R18, R32, 0x181f ;  /* 0x00181f2012097589 */ /* 0x000f6200000e0000 */
[----:B----4-:R-:W-:-:S03]  /*1350*/  LEA R13, R34, UR4, 0x2 ;  /* 0x00000004220d7c11 */ /* 0x010fc6000f8e10ff */
[----:B------:R-:W-:Y:S04]  /*1360*/  SHFL.IDX PT, R32, R20, R43, 0x181f ;  /* 0x00181f2b14207589 */ /* 0x000fe800000e0000 */
[----:B------:R-:W-:Y:S01]  /*1370*/  SHFL.IDX PT, R34, R22, R43, 0x181f ;  /* 0x00181f2b16227589 */ /* 0x000fe200000e0000 */
[C---:B0-----:R-:W-:Y:S02]  /*1380*/  IMAD R27, R15.reuse, R42, R27 ;  /* 0x0000002a0f1b7224 */ /* 0x041fe400078e021b */
[C---:B------:R-:W-:Y:S02]  /*1390*/  IMAD R11, R15.reuse, R40, R11 ;  /* 0x000000280f0b7224 */ /* 0x040fe400078e020b */
[C---:B------:R-:W-:Y:S02]  /*13a0*/  IMAD R7, R15.reuse, R38, R7 ;  /* 0x000000260f077224 */ /* 0x040fe400078e0207 */
[----:B------:R-:W-:-:S02]  /*13b0*/  IMAD R5, R15, R36, R5 ;  /* 0x000000240f057224 */ /* 0x000fc400078e0205 */
[C---:B-1----:R-:W-:Y:S02]  /*13c0*/  IMAD R21, R15.reuse, R30, R21 ;  /* 0x0000001e0f157224 */ /* 0x042fe400078e0215 */
[C---:B--2---:R-:W-:Y:S02]  /*13d0*/  IMAD R19, R15.reuse, R28, R19 ;  /* 0x0000001c0f137224 */ /* 0x044fe400078e0213 */
[C---:B---3--:R-:W-:Y:S02]  /*13e0*/  IMAD R17, R15.reuse, R8, R17 ;  /* 0x000000080f117224 */ /* 0x048fe400078e0211 */
[----:B-----5:R-:W-:Y:S02]  /*13f0*/  IMAD R15, R15, R9, R6 ;  /* 0x000000090f0f7224 */ /* 0x020fe400078e0206 */
[----:B------:R-:W-:Y:S01]  /*1400*/  LDS R6, [R13] ;  /* 0x000000000d067984 */ /* 0x000fe20000000800 */
[-C--:B------:R-:W-:Y:S02]  /*1410*/  IMAD R42, R42, R12.reuse, R45 ;  /* 0x0000000c2a2a7224 */ /* 0x080fe400078e022d */
[-C--:B------:R-:W-:Y:S01]  /*1420*/  IMAD R40, R40, R12.reuse, R41 ;  /* 0x0000000c28287224 */ /* 0x080fe200078e0229 */
[----:B------:R-:W-:Y:S01]  /*1430*/  LDS R13, [R13+0x1000] ;  /* 0x001000000d0d7984 */ /* 0x000fe20000000800 */
[----:B------:R-:W-:-:S02]  /*1440*/  IMAD R38, R38, R12, R39 ;  /* 0x0000000c26267224 */ /* 0x000fc400078e0227 */
[-C--:B------:R-:W-:Y:S01]  /*1450*/  IMAD R36, R36, R12.reuse, R37 ;  /* 0x0000000c24247224 */ /* 0x080fe200078e0225 */
[----:B------:R-:W-:Y:S01]  /*1460*/  SHFL.IDX PT, R41, R26, R43, 0x181f ;  /* 0x00181f2b1a297589 */ /* 0x000fe200000e0000 */
[-C--:B------:R-:W-:Y:S02]  /*1470*/  IMAD R33, R30, R12.reuse, R33 ;  /* 0x0000000c1e217224 */ /* 0x080fe400078e0221 */
[-C--:B------:R-:W-:Y:S01]  /*1480*/  IMAD R28, R28, R12.reuse, R35 ;  /* 0x0000000c1c1c7224 */ /* 0x080fe200078e0223 */
[----:B------:R-:W-:Y:S01]  /*1490*/  SHFL.IDX PT, R39, R25, R43, 0x181f ;  /* 0x00181f2b19277589 */ /* 0x000fe200000e0000 */
[-C--:B------:R-:W-:Y:S01]  /*14a0*/  IMAD R8, R8, R12.reuse, R31 ;  /* 0x0000000c08087224 */ /* 0x080fe200078e021f */
[----:B------:R-:W-:Y:S01]  /*14b0*/  IADD3 R31, PT, PT, R23, 0x5, RZ ;  /* 0x00000005171f7810 */ /* 0x000fe20007ffe0ff */
[----:B------:R-:W-:Y:S01]  /*14c0*/  IMAD R29, R9, R12, R29 ;  /* 0x0000000c091d7224 */ /* 0x000fe200078e021d */
[----:B------:R-:W0:Y:S02]  /*14d0*/  SHFL.IDX PT, R35, R14, R43, 0x181f ;  /* 0x00181f2b0e237589 */ /* 0x000e2400000e0000 */
[----:B------:R-:W-:-:S02]  /*14e0*/  LOP3.LUT R31, R31, 0x7, RZ, 0xc0, !PT ;  /* 0x000000071f1f7812 */ /* 0x000fc400078ec0ff */
[----:B------:R-:W1:Y:S02]  /*14f0*/  SHFL.IDX PT, R37, R24, R43, 0x181f ;  /* 0x00181f2b18257589 */ /* 0x000e6400000e0000 */
[----:B------:R-:W-:Y:S02]  /*1500*/  LEA R9, R23, R31, 0x3 ;  /* 0x0000001f17097211 */ /* 0x000fe400078e18ff */
[----:B------:R-:W2:Y:S02]  /*1510*/  SHFL.IDX PT, R30, R16, R43, 0x181f ;  /* 0x00181f2b101e7589 */ /* 0x000ea400000e0000 */
[----:B------:R-:W-:Y:S02]  /*1520*/  LEA R9, R9, UR5, 0x2 ;  /* 0x0000000509097c11 */ /* 0x000fe4000f8e10ff */
[----:B------:R-:W3:Y:S04]  /*1530*/  SHFL.IDX PT, R12, R18, R43, 0x181f ;  /* 0x00181f2b120c7589 */ /* 0x000ee800000e0000 */
[----:B------:R-:W-:Y:S04]  /*1540*/  SHFL.IDX PT, R43, R26, R31, 0x181f ;  /* 0x00181f1f1a2b7589 */ /* 0x000fe800000e0000 */
[----:B------:R-:W-:Y:S01]  /*1550*/  SHFL.IDX PT, R44, R18, R31, 0x181f ;  /* 0x00181f1f122c7589 */ /* 0x000fe200000e0000 */
[----:B0-----:R-:W-:-:S02]  /*1560*/  IMAD R27, R6, R35, R27 ;  /* 0x00000023061b7224 */ /* 0x001fc400078e021b */
[C---:B------:R-:W-:Y:S02]  /*1570*/  IMAD R11, R6.reuse, R41, R11 ;  /* 0x00000029060b7224 */ /* 0x040fe400078e020b */
[C---:B------:R-:W-:Y:S02]  /*1580*/  IMAD R7, R6.reuse, R39, R7 ;  /* 0x0000002706077224 */ /* 0x040fe400078e0207 */
[C---:B-1----:R-:W-:Y:S02]  /*1590*/  IMAD R5, R6.reuse, R37, R5 ;  /* 0x0000002506057224 */ /* 0x042fe400078e0205 */
[C---:B------:R-:W-:Y:S02]  /*15a0*/  IMAD R21, R6.reuse, R34, R21 ;  /* 0x0000002206157224 */ /* 0x040fe400078e0215 */
[C---:B------:R-:W-:Y:S02]  /*15b0*/  IMAD R19, R6.reuse, R32, R19 ;  /* 0x0000002006137224 */ /* 0x040fe400078e0213 */
[----:B--2---:R-:W-:-:S02]  /*15c0*/  IMAD R17, R6, R30, R17 ;  /* 0x0000001e06117224 */ /* 0x004fc400078e0211 */
[----:B---3--:R-:W-:Y:S02]  /*15d0*/  IMAD R15, R6, R12, R15 ;  /* 0x0000000c060f7224 */ /* 0x008fe400078e020f */
[----:B------:R-:W-:Y:S01]  /*15e0*/  LDS R6, [R9] ;  /* 0x0000000009067984 */ /* 0x000fe20000000800 */
[-C--:B------:R-:W-:Y:S02]  /*15f0*/  IMAD R35, R35, R13.reuse, R42 ;  /* 0x0000000d23237224 */ /* 0x080fe400078e022a */
[-C--:B------:R-:W-:Y:S01]  /*1600*/  IMAD R40, R41, R13.reuse, R40 ;  /* 0x0000000d29287224 */ /* 0x080fe200078e0228 */
[----:B------:R-:W-:Y:S01]  /*1610*/  SHFL.IDX PT, R42, R22, R31, 0x181f ;  /* 0x00181f1f162a7589 */ /* 0x000fe200000e0000 */
[-C--:B------:R-:W-:Y:S02]  /*1620*/  IMAD R36, R37, R13.reuse, R36 ;  /* 0x0000000d25247224 */ /* 0x080fe400078e0224 */
[-C--:B------:R-:W-:Y:S01]  /*1630*/  IMAD R33, R34, R13.reuse, R33 ;  /* 0x0000000d22217224 */ /* 0x080fe200078e0221 */
[----:B------:R-:W-:Y:S01]  /*1640*/  SHFL.IDX PT, R37, R25, R31, 0x181f ;  /* 0x00181f1f19257589 */ /* 0x000fe200000e0000 */
[----:B------:R-:W-:-:S02]  /*1650*/  IMAD R28, R32, R13, R28 ;  /* 0x0000000d201c7224 */ /* 0x000fc400078e021c */
[-C--:B------:R-:W-:Y:S01]  /*1660*/  IMAD R8, R30, R13.reuse, R8 ;  /* 0x0000000d1e087224 */ /* 0x080fe200078e0208 */
[----:B------:R-:W-:Y:S01]  /*1670*/  SHFL.IDX PT, R41, R24, R31, 0x181f ;  /* 0x00181f1f18297589 */ /* 0x000fe200000e0000 */
[-C--:B------:R-:W-:Y:S02]  /*1680*/  IMAD R38, R39, R13.reuse, R38 ;  /* 0x0000000d27267224 */ /* 0x080fe400078e0226 */
[----:B------:R-:W-:Y:S01]  /*1690*/  IMAD R29, R12, R13, R29 ;  /* 0x0000000d0c1d7224 */ /* 0x000fe200078e021d */
[----:B------:R-:W0:Y:S01]  /*16a0*/  SHFL.IDX PT, R30, R14, R31, 0x181f ;  /* 0x00181f1f0e1e7589 */ /* 0x000e2200000e0000 */
[C---:B------:R-:W-:Y:S02]  /*16b0*/  IADD3 R12, PT, PT, R23.reuse, 0x6, RZ ;  /* 0x00000006170c7810 */ /* 0x040fe40007ffe0ff */
[----:B------:R-:W-:Y:S01]  /*16c0*/  IADD3 R13, PT, PT, R23, -0x1, RZ ;  /* 0xffffffff170d7810 */ /* 0x000fe20007ffe0ff */
[----:B------:R-:W1:Y:S03]  /*16d0*/  SHFL.IDX PT, R34, R20, R31, 0x181f ;  /* 0x00181f1f14227589 */ /* 0x000e6600000e0000 */
[----:B------:R-:W-:Y:S01]  /*16e0*/  LOP3.LUT R13, R13, 0x7, RZ, 0xc0, !PT ;  /* 0x000000070d0d7812 */ /* 0x000fe200078ec0ff */
[----:B------:R-:W2:Y:S04]  /*16f0*/  SHFL.IDX PT, R32, R16, R31, 0x181f ;  /* 0x00181f1f10207589 */ /* 0x000ea800000e0000 */
[----:B------:R3:W4:Y:S04]  /*1700*/  LDS R39, [R9+0x1000] ;  /* 0x0010000009277984 */ /* 0x0007280000000800 */
[----:B------:R-:W-:Y:S01]  /*1710*/  SHFL.IDX PT, R45, R25, R13, 0x181f ;  /* 0x00181f0d192d7589 */ /* 0x000fe200000e0000 */
[----:B---3--:R-:W-:Y:S01]  /*1720*/  LOP3.LUT R9, R12, 0x7, RZ, 0xc0, !PT ;  /* 0x000000070c097812 */ /* 0x008fe200078ec0ff */
[----:B0-----:R-:W-:-:S04]  /*1730*/  IMAD R27, R6, R30, R27 ;  /* 0x0000001e061b7224 */ /* 0x001fc800078e021b */
[----:B------:R-:W-:Y:S01]  /*1740*/  SHFL.IDX PT, R31, R22, R9, 0x181f ;  /* 0x00181f09161f7589 */ /* 0x000fe200000e0000 */
[C---:B------:R-:W-:Y:S02]  /*1750*/  IMAD R11, R6.reuse, R43, R11 ;  /* 0x0000002b060b7224 */ /* 0x040fe400078e020b */
[C---:B------:R-:W-:Y:S01]  /*1760*/  IMAD R7, R6.reuse, R37, R7 ;  /* 0x0000002506077224 */ /* 0x040fe200078e0207 */
[----:B------:R-:W-:Y:S01]  /*1770*/  SHFL.IDX PT, R22, R22, R13, 0x181f ;  /* 0x00181f0d16167589 */ /* 0x000fe200000e0000 */
[C---:B------:R-:W-:Y:S02]  /*1780*/  IMAD R5, R6.reuse, R41, R5 ;  /* 0x0000002906057224 */ /* 0x040fe400078e0205 */
[C---:B------:R-:W-:Y:S02]  /*1790*/  IMAD R21, R6.reuse, R42, R21 ;  /* 0x0000002a06157224 */ /* 0x040fe400078e0215 */
[C---:B-1----:R-:W-:Y:S02]  /*17a0*/  IMAD R19, R6.reuse, R34, R19 ;  /* 0x0000002206137224 */ /* 0x042fe400078e0213 */
[----:B--2---:R-:W-:-:S02]  /*17b0*/  IMAD R17, R6, R32, R17 ;  /* 0x0000002006117224 */ /* 0x004fc400078e0211 */
[----:B------:R-:W-:Y:S01]  /*17c0*/  IMAD R15, R6, R44, R15 ;  /* 0x0000002c060f7224 */ /* 0x000fe200078e020f */
[C---:B------:R-:W-:Y:S02]  /*17d0*/  LOP3.LUT R6, R10.reuse, R9, RZ, 0xfc, !PT ;  /* 0x000000090a067212 */ /* 0x040fe400078efcff */
[----:B------:R-:W-:Y:S02]  /*17e0*/  LOP3.LUT R10, R10, R13, RZ, 0xfc, !PT ;  /* 0x0000000d0a0a7212 */ /* 0x000fe400078efcff */
[----:B------:R-:W-:-:S05]  /*17f0*/  LEA R6, R6, UR4, 0x2 ;  /* 0x0000000406067c11 */ /* 0x000fca000f8e10ff */
[----:B------:R-:W-:Y:S01]  /*1800*/  LDS R12, [R6] ;  /* 0x00000000060c7984 */ /* 0x000fe20000000800 */
[-C--:B----4-:R-:W-:Y:S01]  /*1810*/  IMAD R42, R42, R39.reuse, R33 ;  /* 0x000000272a2a7224 */ /* 0x090fe200078e0221 */
[----:B------:R-:W-:Y:S01]  /*1820*/  LEA R33, R10, UR4, 0x2 ;  /* 0x000000040a217c11 */ /* 0x000fe2000f8e10ff */
[-C--:B------:R-:W-:Y:S01]  /*1830*/  IMAD R35, R30, R39.reuse, R35 ;  /* 0x000000271e237224 */ /* 0x080fe200078e0223 */
[----:B------:R-:W-:Y:S01]  /*1840*/  SHFL.IDX PT, R10, R25, R9, 0x181f ;  /* 0x00181f09190a7589 */ /* 0x000fe200000e0000 */
[-C--:B------:R-:W-:Y:S02]  /*1850*/  IMAD R40, R43, R39.reuse, R40 ;  /* 0x000000272b287224 */ /* 0x080fe400078e0228 */
[-C--:B------:R-:W-:Y:S01]  /*1860*/  IMAD R38, R37, R39.reuse, R38 ;  /* 0x0000002725267224 */ /* 0x080fe200078e0226 */
[----:B------:R-:W-:Y:S01]  /*1870*/  SHFL.IDX PT, R30, R20, R9, 0x181f ;  /* 0x00181f09141e7589 */ /* 0x000fe200000e0000 */
[-C--:B------:R-:W-:Y:S02]  /*1880*/  IMAD R36, R41, R39.reuse, R36 ;  /* 0x0000002729247224 */ /* 0x080fe400078e0224 */
[-C--:B------:R-:W-:Y:S01]  /*1890*/  IMAD R28, R34, R39.reuse, R28 ;  /* 0x00000027221c7224 */ /* 0x080fe200078e021c */
[----:B------:R-:W0:Y:S01]  /*18a0*/  SHFL.IDX PT, R41, R14, R9, 0x181f ;  /* 0x00181f090e297589 */ /* 0x000e2200000e0000 */
[----:B------:R-:W-:-:S02]  /*18b0*/  IMAD R8, R32, R39, R8 ;  /* 0x0000002720087224 */ /* 0x000fc400078e0208 */
[----:B------:R-:W-:Y:S01]  /*18c0*/  IMAD R44, R44, R39, R29 ;  /* 0x000000272c2c7224 */ /* 0x000fe200078e021d */
[----:B------:R-:W1:Y:S04]  /*18d0*/  SHFL.IDX PT, R32, R24, R9, 0x181f ;  /* 0x00181f0918207589 */ /* 0x000e6800000e0000 */
[----:B------:R-:W2:Y:S04]  /*18e0*/  SHFL.IDX PT, R39, R26, R9, 0x181f ;  /* 0x00181f091a277589 */ /* 0x000ea800000e0000 */
[----:B------:R-:W3:Y:S04]  /*18f0*/  SHFL.IDX PT, R29, R16, R9, 0x181f ;  /* 0x00181f09101d7589 */ /* 0x000ee800000e0000 */
[----:B------:R-:W4:Y:S04]  /*1900*/  SHFL.IDX PT, R34, R18, R9, 0x181f ;  /* 0x00181f0912227589 */ /* 0x000f2800000e0000 */
[----:B------:R-:W5:Y:S04]  /*1910*/  LDS R23, [R6+0x1000] ;  /* 0x0010000006177984 */ /* 0x000f680000000800 */
[----:B------:R-:W-:Y:S01]  /*1920*/  LDS R6, [R33] ;  /* 0x0000000021067984 */ /* 0x000fe20000000800 */
[----:B0-----:R-:W-:-:S02]  /*1930*/  IMAD R27, R12, R41, R27 ;  /* 0x000000290c1b7224 */ /* 0x001fc400078e021b */
[C---:B------:R-:W-:Y:S01]  /*1940*/  IMAD R7, R12.reuse, R10, R7 ;  /* 0x0000000a0c077224 */ /* 0x040fe200078e0207 */
[----:B------:R-:W-:Y:S01]  /*1950*/  LDS R33, [R33+0x1000] ;  /* 0x0010000021217984 */ /* 0x000fe20000000800 */
[C---:B-1----:R-:W-:Y:S02]  /*1960*/  IMAD R5, R12.reuse, R32, R5 ;  /* 0x000000200c057224 */ /* 0x042fe400078e0205 */
[C---:B------:R-:W-:Y:S01]  /*1970*/  IMAD R21, R12.reuse, R31, R21 ;  /* 0x0000001f0c157224 */ /* 0x040fe200078e0215 */
[----:B------:R0:W1:Y:S01]  /*1980*/  SHFL.IDX PT, R37, R14, R13, 0x181f ;  /* 0x00181f0d0e257589 */ /* 0x00006200000e0000 */
[C---:B--2---:R-:W-:Y:S02]  /*1990*/  IMAD R11, R12.reuse, R39, R11 ;  /* 0x000000270c0b7224 */ /* 0x044fe400078e020b */
[C---:B------:R-:W-:Y:S01]  /*19a0*/  IMAD R19, R12.reuse, R30, R19 ;  /* 0x0000001e0c137224 */ /* 0x040fe200078e0213 */
[----:B------:R5:W2:Y:S01]  /*19b0*/  SHFL.IDX PT, R43, R26, R13, 0x181f ;  /* 0x00181f0d1a2b7589 */ /* 0x000aa200000e0000 */
[----:B---3--:R-:W-:-:S03]  /*19c0*/  IMAD R17, R12, R29, R17 ;  /* 0x0000001d0c117224 */ /* 0x008fc600078e0211 */
[----:B------:R-:W3:Y:S01]  /*19d0*/  SHFL.IDX PT, R24, R24, R13, 0x181f ;  /* 0x00181f0d18187589 */ /* 0x000ee200000e0000 */
[----:B----4-:R-:W-:Y:S01]  /*19e0*/  IMAD R15, R12, R34, R15 ;  /* 0x000000220c0f7224 */ /* 0x010fe200078e020f */
[----:B0-----:R-:W0:Y:S02]  /*19f0*/  S2R R14, SR_TID.X ;  /* 0x00000000000e7919 */ /* 0x001e240000002100 */
[----:B------:R-:W4:Y:S04]  /*1a00*/  SHFL.IDX PT, R20, R20, R13, 0x181f ;  /* 0x00181f0d14147589 */ /* 0x000f2800000e0000 */
[----:B------:R-:W4:Y:S04]  /*1a10*/  SHFL.IDX PT, R16, R16, R13, 0x181f ;  /* 0x00181f0d10107589 */ /* 0x000f2800000e0000 */
[----:B------:R1:W4:Y:S01]  /*1a20*/  SHFL.IDX PT, R18, R18, R13, 0x181f ;  /* 0x00181f0d12127589 */ /* 0x00032200000e0000 */
[----:B-----5:R-:W-:-:S02]  /*1a30*/  IMAD R26, R41, R23, R35 ;  /* 0x00000017291a7224 */ /* 0x020fc400078e0223 */
[-C--:B------:R-:W-:Y:S02]  /*1a40*/  IMAD R40, R39, R23.reuse, R40 ;  /* 0x0000001727287224 */ /* 0x080fe400078e0228 */
[-C--:B------:R-:W-:Y:S01]  /*1a50*/  IMAD R38, R10, R23.reuse, R38 ;  /* 0x000000170a267224 */ /* 0x080fe200078e0226 */
[----:B-1----:R-:W1:Y:S01]  /*1a60*/  LDC.64 R12, c[0x0][0x3a0] ;  /* 0x0000e800ff0c7b82 */ /* 0x002e620000000a00 */
[-C--:B------:R-:W-:Y:S02]  /*1a70*/  IMAD R36, R32, R23.reuse, R36 ;  /* 0x0000001720247224 */ /* 0x080fe400078e0224 */
[-C--:B------:R-:W-:Y:S02]  /*1a80*/  IMAD R42, R31, R23.reuse, R42 ;  /* 0x000000171f2a7224 */ /* 0x080fe400078e022a */
[-C--:B------:R-:W-:Y:S02]  /*1a90*/  IMAD R28, R30, R23.reuse, R28 ;  /* 0x000000171e1c7224 */ /* 0x080fe400078e021c */
[----:B------:R-:W-:-:S02]  /*1aa0*/  IMAD R8, R29, R23, R8 ;  /* 0x000000171d087224 */ /* 0x000fc400078e0208 */
[----:B------:R-:W-:Y:S01]  /*1ab0*/  IMAD R44, R34, R23, R44 ;  /* 0x00000017222c7224 */ /* 0x000fe200078e022c */
[----:B0-----:R-:W-:Y:S01]  /*1ac0*/  LEA R25, R3, R14, 0xb ;  /* 0x0000000e03197211 */ /* 0x001fe200078e58ff */
[----:B------:R-:W-:Y:S01]  /*1ad0*/  IMAD R27, R6, R37, R27 ;  /* 0x00000025061b7224 */ /* 0x000fe200078e021b */
[----:B------:R-:W-:Y:S01]  /*1ae0*/  IADD3 R3, PT, PT, R0, R3, RZ ;  /* 0x0000000300037210 */ /* 0x000fe20007ffe0ff */
[C---:B--2---:R-:W-:Y:S02]  /*1af0*/  IMAD R11, R6.reuse, R43, R11 ;  /* 0x0000002b060b7224 */ /* 0x044fe400078e020b */
[----:B------:R-:W-:Y:S02]  /*1b00*/  IMAD R7, R6, R45, R7 ;  /* 0x0000002d06077224 */ /* 0x000fe400078e0207 */
[-C--:B------:R-:W-:Y:S02]  /*1b10*/  IMAD R37, R37, R33.reuse, R26 ;  /* 0x0000002125257224 */ /* 0x080fe400078e021a */
[----:B------:R-:W-:-:S02]  /*1b20*/  IMAD R43, R43, R33, R40 ;  /* 0x000000212b2b7224 */ /* 0x000fc400078e0228 */
[-C--:B------:R-:W-:Y:S02]  /*1b30*/  IMAD R45, R45, R33.reuse, R38 ;  /* 0x000000212d2d7224 */ /* 0x080fe400078e0226 */
[-C--:B---3--:R-:W-:Y:S02]  /*1b40*/  IMAD R9, R24, R33.reuse, R36 ;  /* 0x0000002118097224 */ /* 0x088fe400078e0224 */
[----:B-1----:R-:W-:Y:S01]  /*1b50*/  IMAD.WIDE R12, R25, 0x4, R12 ;  /* 0x00000004190c7825 */ /* 0x002fe200078e020c */
[----:B------:R-:W-:Y:S03]  /*1b60*/  BAR.SYNC.DEFER_BLOCKING 0x0 ;  /* 0x0000000000007b1d */ /* 0x000fe60000010000 */
[-C--:B------:R-:W-:Y:S02]  /*1b70*/  IMAD R23, R22, R33.reuse, R42 ;  /* 0x0000002116177224 */ /* 0x080fe400078e022a */
[----:B----4-:R-:W-:-:S02]  /*1b80*/  IMAD R25, R20, R33, R28 ;  /* 0x0000002114197224 */ /* 0x010fc400078e021c */
[-C--:B------:R-:W-:Y:S02]  /*1b90*/  IMAD R29, R16, R33.reuse, R8 ;  /* 0x00000021101d7224 */ /* 0x080fe400078e0208 */
[C---:B------:R-:W-:Y:S02]  /*1ba0*/  IMAD R5, R6.reuse, R24, R5 ;  /* 0x0000001806057224 */ /* 0x040fe400078e0205 */
[C---:B------:R-:W-:Y:S02]  /*1bb0*/  IMAD R21, R6.reuse, R22, R21 ;  /* 0x0000001606157224 */ /* 0x040fe400078e0215 */
[C---:B------:R-:W-:Y:S02]  /*1bc0*/  IMAD R19, R6.reuse, R20, R19 ;  /* 0x0000001406137224 */ /* 0x040fe400078e0213 */
[C---:B------:R-:W-:Y:S02]  /*1bd0*/  IMAD R17, R6.reuse, R16, R17 ;  /* 0x0000001006117224 */ /* 0x040fe400078e0211 */
[----:B------:R-:W-:Y:S01]  /*1be0*/  IMAD R15, R6, R18, R15 ;  /* 0x00000012060f7224 */ /* 0x000fe200078e020f */
[----:B------:R-:W-:Y:S01]  /*1bf0*/  SHF.L.U32 R6, R0, 0x2, RZ ;  /* 0x0000000200067819 */ /* 0x000fe200000006ff */
[----:B------:R-:W-:-:S03]  /*1c00*/  IMAD R33, R18, R33, R44 ;  /* 0x0000002112217224 */ /* 0x000fc600078e022c */
[----:B------:R-:W-:Y:S01]  /*1c10*/  ISETP.GE.U32.AND P0, PT, R3, R6, PT ;  /* 0x000000060300720c */ /* 0x000fe20003f06070 */
        /* <DEDUP_REMOVED lines=18> */
        .weak           $__internal_66_$__cuda_sm20_div_u16
        .type           $__internal_66_$__cuda_sm20_div_u16,@function
        .size           $__internal_66_$__cuda_sm20_div_u16,(.L_x_38569 - $__internal_66_$__cuda_sm20_div_u16)
$__internal_66_$__cuda_sm20_div_u16:
        /* <DEDUP_REMOVED lines=18> */
[----:B------:R-:W-:Y:S06]  /*1e60*/  RET.REL.NODEC R4 `(_Z9cuda_gemmIiLi128ELi4ELi1ELi2048ELi8ELi8ELi64ELi1ELi1EEviiiPT_S1_S1_iii) ;  /* 0xffffffe004647950 */ /* 0x000fec0003c3ffff */
.L_x_2231:
        /* <DEDUP_REMOVED lines=9> */
.L_x_38569:


//--------------------- .text._Z9cuda_gemmIiLi128ELi4ELi1ELi2048ELi8ELi8ELi64ELi1ELi0EEviiiPT_S1_S1_iii --------------------------
	.section	.text._Z9cuda_gemmIiLi128ELi4ELi1ELi2048ELi8ELi8ELi64ELi1ELi0EEviiiPT_S1_S1_iii,"ax",@progbits
	.align	128
        .global         _Z9cuda_gemmIiLi128ELi4ELi1ELi2048ELi8ELi8ELi64ELi1ELi0EEviiiPT_S1_S1_iii
        .type           _Z9cuda_gemmIiLi128ELi4ELi1ELi2048ELi8ELi8ELi64ELi1ELi0EEviiiPT_S1_S1_iii,@function
        .size           _Z9cuda_gemmIiLi128ELi4ELi1ELi2048ELi8ELi8ELi64ELi1ELi0EEviiiPT_S1_S1_iii,(.L_x_38571 - _Z9cuda_gemmIiLi128ELi4ELi1ELi2048ELi8ELi8ELi64ELi1ELi0EEviiiPT_S1_S1_iii)
        .other          _Z9cuda_gemmIiLi128ELi4ELi1ELi2048ELi8ELi8ELi64ELi1ELi0EEviiiPT_S1_S1_iii,@"STO_CUDA_ENTRY STV_DEFAULT"
_Z9cuda_gemmIiLi128ELi4ELi1ELi2048ELi8ELi8ELi64ELi1ELi0EEviiiPT_S1_S1_iii:
.text._Z9cuda_gemmIiLi128ELi4ELi1ELi2048ELi8ELi8ELi64ELi1ELi0EEviiiPT_S1_S1_iii:
        /* <DEDUP_REMOVED lines=23> */
[----:B------:R-:W-:Y:S01]  /*0170*/  @!P1 IMAD.IADD R5, R5, 0x1, -R6 ;  /* 0x0000000105059824 */ /* 0x000fe200078e0a06 */
[----:B------:R-:W-:Y:S02]  /*0180*/  @!P1 IADD3 R45, PT, PT, R45, 0x1, RZ ;  /* 0x000000012d2d9810 */ /* 0x000fe40007ffe0ff */
[----:B------:R-:W-:Y:S02]  /*0190*/  ISETP.NE.AND P1, PT, R3, RZ, PT ;  /* 0x000000ff0300720c */ /* 0x000fe40003f25270 */
[----:B------:R-:W-:-:S13]  /*01a0*/  ISETP.GE.U32.AND P0, PT, R5, R6, PT ;  /* 0x000000060500720c */ /* 0x000fda0003f06070 */
[----:B------:R-:W-:Y:S01]  /*01b0*/  @P0 VIADD R45, R45, 0x1 ;  /* 0x000000012d2d0836 */ /* 0x000fe20000000000 */
[----:B--2---:R-:W-:-:S03]  /*01c0*/  ISETP.GE.U32.AND P0, PT, R46, R11, PT ;  /* 0x0000000b2e00720c */ /* 0x004fc60003f06070 */
[----:B------:R-:W-:Y:S01]  /*01d0*/  @!P2 IMAD.MOV R45, RZ, RZ, -R45 ;  /* 0x000000ffff2da224 */ /* 0x000fe200078e0a2d */
[----:B------:R-:W-:-:S04]  /*01e0*/  @!P1 LOP3.LUT R45, RZ, R3, RZ, 0x33, !PT ;  /* 0x00000003ff2d9212 */ /* 0x000fc800078e33ff */
[----:B------:R-:W-:-:S04]  /*01f0*/  VIMNMX R0, PT, PT, R45, 0x80, PT ;  /* 0x000000802d007848 */ /* 0x000fc80003fe0100 */
[----:B------:R-:W-:-:S13]  /*0200*/  R2UR UR7, R0 ;  /* 0x00000000000772ca */ /* 0x000fda00000e0000 */
[----:B------:R-:W-:-:S04]  /*0210*/  MOV R0, UR7 ;  /* 0x0000000700007c02 */ /* 0x000fc80008000f00 */
        /* <DEDUP_REMOVED lines=19> */
[----:B-----5:R-:W-:Y:S02]  /*0350*/  IADD3 R15, PT, PT, RZ, -R7, RZ ;  /* 0x80000007ff0f7210 */ /* 0x020fe40007ffe0ff */
[----:B-1----:R-:W-:-:S03]  /*0360*/  MOV R8, RZ ;  /* 0x000000ff00087202 */ /* 0x002fc60000000f00 */
[----:B------:R-:W-:Y:S02]  /*0370*/  IMAD R13, R15, R2, RZ ;  /* 0x000000020f0d7224 */ /* 0x000fe400078e02ff */
[----:B---3--:R-:W-:Y:S02]  /*0380*/  IMAD.MOV R10, RZ, RZ, -R9 ;  /* 0x000000ffff0a7224 */ /* 0x008fe400078e0a09 */
[----:B------:R-:W-:-:S04]  /*0390*/  IMAD.HI.U32 R13, R7, R13, R6 ;  /* 0x0000000d070d7227 */ /* 0x000fc800078e0006 */
[----:B------:R-:W-:Y:S01]  /*03a0*/  IMAD R15, R10, R3, RZ ;  /* 0x000000030a0f7224 */ /* 0x000fe200078e02ff */
[----:B------:R-:W-:-:S03]  /*03b0*/  LOP3.LUT R10, RZ, R2, RZ, 0x33, !PT ;  /* 0x00000002ff0a7212 */ /* 0x000fc600078e33ff */
[----:B------:R-:W-:-:S04]  /*03c0*/  IMAD.HI.U32 R15, R9, R15, R8 ;  /* 0x0000000f090f7227 */ /* 0x000fc800078e0008 */
[----:B--2-4-:R-:W-:-:S07]  /*03d0*/  IMAD.MOV.U32 R8, RZ, RZ, R46 ;  /* 0x000000ffff087224 */ /* 0x014fce00078e002e */
.L_x_2234:
        /* <DEDUP_REMOVED lines=25> */
.L_x_2233:
[----:B------:R-:W-:Y:S05]  /*0570*/  BSYNC.RECONVERGENT B0 ;  /* 0x0000000000007941 */ /* 0x000fea0003800200 */
.L_x_2232:
[----:B------:R-:W-:Y:S01]  /*0580*/  IMAD.MOV.U32 R4, RZ, RZ, 0x80 ;  /* 0x00000080ff047424 */ /* 0x000fe200078e00ff */
[----:B------:R-:W-:-:S07]  /*0590*/  MOV R5, 0x5b0 ;  /* 0x000005b000057802 */ /* 0x000fce0000000f00 */
[----:B0-----:R-:W-:Y:S05]  /*05a0*/  CALL.REL.NOINC `($__internal_67_$__cuda_sm20_div_s16) ;  /* 0x0000003000447944 */ /* 0x001fea0003c00000 */
[----:B------:R-:W-:Y:S02]  /*05b0*/  PRMT R44, R4, 0x9910, RZ ;  /* 0x00009910042c7816 */ /* 0x000fe400000000ff */
[----:B------:R-:W-:Y:S02]  /*05c0*/  MOV R4, 0x8 ;  /* 0x0000000800047802 */ /* 0x000fe40000000f00 */
[----:B------:R-:W-:-:S07]  /*05d0*/  MOV R5, 0x5f0 ;  /* 0x000005f000057802 */ /* 0x000fce0000000f00 */
[----:B------:R-:W-:Y:S05]  /*05e0*/  CALL.REL.NOINC `($__internal_67_$__cuda_sm20_div_s16) ;  /* 0x0000003000347944 */ /* 0x000fea0003c00000 */
        /* <DEDUP_REMOVED lines=21> */
[----:B------:R-:W-:Y:S01]  /*0740*/  IMAD.SHL.U32 R0, R46, 0x4, RZ ;  /* 0x000000042e007824 */ /* 0x000fe200078e00ff */
[----:B------:R-:W-:Y:S01]  /*0750*/  ISETP.NE.U32.AND P2, PT, RZ, UR7, PT ;  /* 0x00000007ff007c0c */ /* 0x000fe2000bf45070 */
[----:B------:R-:W-:Y:S01]  /*0760*/  IMAD R3, R45, UR7, RZ ;  /* 0x000000072d037c24 */ /* 0x000fe2000f8e02ff */
[----:B------:R-:W-:Y:S02]  /*0770*/  @P0 IADD3 R48, PT, PT, R48, 0x1, RZ ;  /* 0x0000000130300810 */ /* 0x000fe40007ffe0ff */
[----:B------:R-:W-:Y:S01]  /*0780*/  LOP3.LUT R0, R0, 0x7ff, RZ, 0x3c, !PT ;  /* 0x000007ff00007812 */ /* 0x000fe200078e3cff */
[----:B------:R-:W-:Y:S01]  /*0790*/  IMAD R8, R44, R3, RZ ;  /* 0x000000032c087224 */ /* 0x000fe200078e02ff */
[----:B------:R-:W-:Y:S02]  /*07a0*/  PRMT R21, R4, 0x9910, RZ ;  /* 0x0000991004157816 */ /* 0x000fe400000000ff */
[----:B------:R-:W-:-:S02]  /*07b0*/  LOP3.LUT R47, R46, 0x7, RZ, 0xc0, !PT ;  /* 0x000000072e2f7812 */ /* 0x000fc400078ec0ff */
[----:B------:R-:W-:Y:S01]  /*07c0*/  MOV R6, 0x880 ;  /* 0x0000088000067802 */ /* 0x000fe20000000f00 */
[----:B------:R-:W-:Y:S02]  /*07d0*/  @P1 VIADD R48, R48, 0x1 ;  /* 0x0000000130301836 */ /* 0x000fe40000000000 */
[----:B------:R-:W-:Y:S01]  /*07e0*/  @!P2 LOP3.LUT R48, RZ, UR7, RZ, 0x33, !PT ;  /* 0x00000007ff30ac12 */ /* 0x000fe2000f8e33ff */
[----:B0-----:R-:W-:-:S03]  /*07f0*/  USHF.L.U32 UR4, UR11, 0x2, URZ ;  /* 0x000000020b047899 */ /* 0x001fc600080006ff */
[----:B------:R-:W-:Y:S01]  /*0800*/  IADD3 R5, PT, PT, -R48, RZ, RZ ;  /* 0x000000ff30057210 */ /* 0x000fe20007ffe1ff */
[----:B------:R-:W-:Y:S02]  /*0810*/  ULOP3.LUT UR5, UR4, 0xffff, URZ, 0xc0, !UPT ;  /* 0x0000ffff04057892 */ /* 0x000fe4000f8ec0ff */
[----:B------:R-:W-:Y:S01]  /*0820*/  VIADD R2, R0, -UR4 ;  /* 0x8000000400027c36 */ /* 0x000fe20008000000 */
[----:B------:R-:W-:Y:S01]  /*0830*/  UMOV UR4, UR6 ;  /* 0x0000000600047c82 */ /* 0x000fe20008000000 */
[----:B------:R-:W-:-:S03]  /*0840*/  IMAD R0, R5, UR7, R46 ;  /* 0x0000000705007c24 */ /* 0x000fc6000f8e022e */
[----:B------:R-:W-:Y:S02]  /*0850*/  LOP3.LUT R2, R2, 0xffff, RZ, 0xc0, !PT ;  /* 0x0000ffff02027812 */ /* 0x000fe400078ec0ff */
[----:B------:R-:W-:-:S07]  /*0860*/  LOP3.LUT R43, R0, 0x7, RZ, 0xc0, !PT ;  /* 0x00000007002b7812 */ /* 0x000fce00078ec0ff */
[----:B------:R-:W-:Y:S05]  /*0870*/  CALL.REL.NOINC `($__internal_68_$__cuda_sm20_div_u16) ;  /* 0x0000002c00f47944 */ /* 0x000fea0003c00000 */
[----:B------:R-:W-:Y:S01]  /*0880*/  IMAD.U32 R6, RZ, RZ, UR7 ;  /* 0x00000007ff067e24 */ /* 0x000fe2000f8e00ff */
[----:B------:R-:W-:Y:S01]  /*0890*/  IABS R9, R8 ;  /* 0x0000000800097213 */ /* 0x000fe20000000000 */
[C---:B------:R-:W-:Y:S01]  /*08a0*/  VIADD R19, R43.reuse, 0x2 ;  /* 0x000000022b137836 */ /* 0x040fe20000000000 */
[C---:B------:R-:W-:Y:S01]  /*08b0*/  IADD3 R20, PT, PT, R43.reuse, 0x1, RZ ;  /* 0x000000012b147810 */ /* 0x040fe20007ffe0ff */
[C---:B------:R-:W-:Y:S01]  /*08c0*/  VIADD R18, R43.reuse, 0x3 ;  /* 0x000000032b127836 */ /* 0x040fe20000000000 */
[----:B------:R-:W-:Y:S01]  /*08d0*/  IABS R5, R6 ;  /* 0x0000000600057213 */ /* 0x000fe20000000000 */
[----:B------:R-:W0:Y:S01]  /*08e0*/  LDCU UR5, c[0x0][0x3a8] ;  /* 0x00007500ff0577ac */ /* 0x000e220008000800 */
[C---:B------:R-:W-:Y:S01]  /*08f0*/  VIADD R17, R43.reuse, 0x4 ;  /* 0x000000042b117836 */ /* 0x040fe20000000000 */
[C---:B------:R-:W-:Y:S01]  /*0900*/  IADD3 R41, PT, PT, R0.reuse, 0x1, RZ ;  /* 0x0000000100297810 */ /* 0x040fe20007ffe0ff */
[----:B------:R-:W1:Y:S01]  /*0910*/  I2F.RP R4, R5 ;  /* 0x0000000500047306 */ /* 0x000e620000209400 */
[C---:B------:R-:W-:Y:S01]  /*0920*/  VIADD R16, R43.reuse, 0x5 ;  /* 0x000000052b107836 */ /* 0x040fe20000000000 */
[----:B------:R-:W-:Y:S01]  /*0930*/  UISETP.NE.AND UP0, UPT, UR7, URZ, UPT ;  /* 0x000000ff0700728c */ /* 0x000fe2000bf05270 */
[C---:B------:R-:W-:Y:S01]  /*0940*/  VIADD R40, R0.reuse, 0x2 ;  /* 0x0000000200287836 */ /* 0x040fe20000000000 */
[C---:B------:R-:W-:Y:S01]  /*0950*/  IADD3 R37, PT, PT, R0.reuse, 0x5, RZ ;  /* 0x0000000500257810 */ /* 0x040fe20007ffe0ff */
[----:B------:R-:W-:Y:S01]  /*0960*/  VIADD R39, R0, 0x3 ;  /* 0x0000000300277836 */ /* 0x000fe20000000000 */
[----:B------:R-:W-:Y:S01]  /*0970*/  LOP3.LUT R42, R42, 0x3, RZ, 0xc0, !PT ;  /* 0x000000032a2a7812 */ /* 0x000fe200078ec0ff */
[C---:B------:R-:W-:Y:S01]  /*0980*/  VIADD R36, R0.reuse, 0x6 ;  /* 0x0000000600247836 */ /* 0x040fe20000000000 */
[----:B------:R-:W-:Y:S01]  /*0990*/  LOP3.LUT R38, R43, 0x4, RZ, 0x3c, !PT ;  /* 0x000000042b267812 */ /* 0x000fe200078e3cff */
[----:B------:R-:W-:Y:S01]  /*09a0*/  VIADD R35, R0, 0xffffffff ;  /* 0xffffffff00237836 */ /* 0x000fe20000000000 */
[----:B------:R-:W-:-:S02]  /*09b0*/  SHF.L.U32 R0, R21, 0x7, RZ ;  /* 0x0000000715007819 */ /* 0x000fc400000006ff */
[----:B------:R-:W-:Y:S02]  /*09c0*/  LOP3.LUT R41, R41, 0x7, RZ, 0xc0, !PT ;  /* 0x0000000729297812 */ /* 0x000fe400078ec0ff */
[----:B------:R-:W-:Y:S01]  /*09d0*/  LOP3.LUT R40, R40, 0x7, RZ, 0xc0, !PT ;  /* 0x0000000728287812 */ /* 0x000fe200078ec0ff */
[----:B-1----:R-:W1:Y:S01]  /*09e0*/  MUFU.RCP R4, R4 ;  /* 0x0000000400047308 */ /* 0x002e620000001000 */
[----:B0-----:R-:W-:Y:S01]  /*09f0*/  UISETP.LT.AND UP1, UPT, UR5, 0x8, UPT ;  /* 0x000000080500788c */ /* 0x001fe2000bf21270 */
[----:B------:R-:W-:Y:S02]  /*0a00*/  LOP3.LUT R39, R39, 0x7, RZ, 0xc0, !PT ;  /* 0x0000000727277812 */ /* 0x000fe400078ec0ff */
[----:B------:R-:W-:Y:S01]  /*0a10*/  LOP3.LUT R37, R37, 0x7, RZ, 0xc0, !PT ;  /* 0x0000000725257812 */ /* 0x000fe200078ec0ff */
[----:B------:R-:W-:Y:S01]  /*0a20*/  USEL UR5, UR5, 0x8, UP1 ;  /* 0x0000000805057887 */ /* 0x000fe20008800000 */
[----:B------:R-:W-:Y:S02]  /*0a30*/  LOP3.LUT R36, R36, 0x7, RZ, 0xc0, !PT ;  /* 0x0000000724247812 */ /* 0x000fe400078ec0ff */
[----:B------:R-:W-:-:S02]  /*0a40*/  LOP3.LUT R35, R35, 0x7, RZ, 0xc0, !PT ;  /* 0x0000000723237812 */ /* 0x000fc400078ec0ff */
[----:B-1----:R-:W-:-:S04]  /*0a50*/  IADD3 R2, PT, PT, R4, 0xffffffe, RZ ;  /* 0x0ffffffe04027810 */ /* 0x002fc80007ffe0ff */
[----:B------:R0:W1:Y:S02]  /*0a60*/  F2I.FTZ.U32.TRUNC.NTZ R3, R2 ;  /* 0x0000000200037305 */ /* 0x000064000021f000 */
[----:B0-----:R-:W-:Y:S01]  /*0a70*/  MOV R2, RZ ;  /* 0x000000ff00027202 */ /* 0x001fe20000000f00 */
[----:B-1----:R-:W-:-:S04]  /*0a80*/  IMAD.MOV R10, RZ, RZ, -R3 ;  /* 0x000000ffff0a7224 */ /* 0x002fc800078e0a03 */
[----:B------:R-:W-:Y:S01]  /*0a90*/  IMAD R7, R10, R5, RZ ;  /* 0x000000050a077224 */ /* 0x000fe200078e02ff */
[----:B------:R-:W-:Y:S01]  /*0aa0*/  IABS R10, R6 ;  /* 0x00000006000a7213 */ /* 0x000fe20000000000 */
[----:B------:R-:W-:Y:S02]  /*0ab0*/  IMAD.MOV.U32 R6, RZ, RZ, R9 ;  /* 0x000000ffff067224 */ /* 0x000fe400078e0009 */
[----:B------:R-:W-:Y:S01]  /*0ac0*/  IMAD.HI.U32 R3, R3, R7, R2 ;  /* 0x0000000703037227 */ /* 0x000fe200078e0002 */
[----:B------:R-:W0:Y:S03]  /*0ad0*/  LDC R9, c[0x0][0x3ac] ;  /* 0x0000eb00ff097b82 */ /* 0x000e260000000800 */
[----:B------:R-:W-:Y:S02]  /*0ae0*/  IMAD.MOV R4, RZ, RZ, -R10 ;  /* 0x000000ffff047224 */ /* 0x000fe400078e0a0a */
[----:B------:R-:W-:-:S04]  /*0af0*/  IMAD.HI.U32 R3, R3, R6, RZ ;  /* 0x0000000603037227 */ /* 0x000fc800078e00ff */
[----:B------:R-:W-:Y:S02]  /*0b00*/  IMAD R2, R3, R4, R6 ;  /* 0x0000000403027224 */ /* 0x000fe400078e0206 */
[----:B------:R-:W-:-:S03]  /*0b10*/  VIADD R6, R43, 0x7 ;  /* 0x000000072b067836 */ /* 0x000fc60000000000 */
[----:B------:R-:W-:Y:S02]  /*0b20*/  ISETP.GT.U32.AND P1, PT, R5, R2, PT ;  /* 0x000000020500720c */ /* 0x000fe40003f24070 */
[-C--:B0-----:R-:W-:Y:S02]  /*0b30*/  ISETP.GE.AND P2, PT, R19, R9.reuse, PT ;  /* 0x000000091300720c */ /* 0x081fe40003f46270 */
[----:B------:R-:W-:-:S09]  /*0b40*/  ISETP.GE.AND P3, PT, R18, R9, PT ;  /* 0x000000091200720c */ /* 0x000fd20003f66270 */
[----:B------:R-:W-:Y:S01]  /*0b50*/  @!P1 IMAD.IADD R2, R2, 0x1, -R5 ;  /* 0x0000000102029824 */ /* 0x000fe200078e0a05 */
[----:B------:R-:W-:Y:S02]  /*0b60*/  @!P1 IADD3 R3, PT, PT, R3, 0x1, RZ ;  /* 0x0000000103039810 */ /* 0x000fe40007ffe0ff */
[----:B------:R-:W-:Y:S02]  /*0b70*/  ISETP.GE.AND P1, PT, R20, R9, PT ;  /* 0x000000091400720c */ /* 0x000fe40003f26270 */
[----:B------:R-:W-:Y:S02]  /*0b80*/  ISETP.GE.U32.AND P0, PT, R2, R5, PT ;  /* 0x000000050200720c */ /* 0x000fe40003f06070 */
[----:B------:R-:W-:Y:S02]  /*0b90*/  LOP3.LUT R2, R8, UR7, RZ, 0x3c, !PT ;  /* 0x0000000708027c12 */ /* 0x000fe4000f8e3cff */
[----:B------:R-:W-:Y:S02]  /*0ba0*/  SEL R5, R9, RZ, P3 ;  /* 0x000000ff09057207 */ /* 0x000fe40001800000 */
[----:B------:R-:W-:Y:S01]  /*0bb0*/  ISETP.GE.AND P4, PT, R2, RZ, PT ;  /* 0x000000ff0200720c */ /* 0x000fe20003f86270 */
[----:B------:R-:W-:Y:S01]  /*0bc0*/  VIADD R2, R21, 0x1 ;  /* 0x0000000115027836 */ /* 0x000fe20000000000 */
[----:B------:R-:W-:-:S05]  /*0bd0*/  IADD3 R18, PT, PT, R18, -R5, RZ ;  /* 0x8000000512127210 */ /* 0x000fca0007ffe0ff */
[----:B------:R-:W-:Y:S01]  /*0be0*/  @P0 VIADD R3, R3, 0x1 ;  /* 0x0000000103030836 */ /* 0x000fe20000000000 */
[----:B------:R-:W-:Y:S02]  /*0bf0*/  ISETP.GE.U32.AND P0, PT, R2, 0x3, PT ;  /* 0x000000030200780c */ /* 0x000fe40003f06070 */
[----:B------:R-:W-:Y:S02]  /*0c00*/  SEL R2, R9, RZ, P2 ;  /* 0x000000ff09027207 */ /* 0x000fe40001000000 */
[----:B------:R-:W-:Y:S02]  /*0c10*/  R2UR UR12, R3 ;  /* 0x00000000030c72ca */ /* 0x000fe400000e0000 */
[----:B------:R-:W-:Y:S01]  /*0c20*/  SEL R3, R9, RZ, P1 ;  /* 0x000000ff09037207 */ /* 0x000fe20000800000 */
[----:B------:R-:W-:Y:S01]  /*0c30*/  IMAD.IADD R19, R19, 0x1, -R2 ;  /* 0x0000000113137824 */ /* 0x000fe200078e0a02 */
[-C--:B------:R-:W-:Y:S02]  /*0c40*/  ISETP.GE.AND P1, PT, R17, R9.reuse, PT ;  /* 0x000000091100720c */ /* 0x080fe40003f26270 */
[----:B------:R-:W-:Y:S01]  /*0c50*/  ISETP.GE.AND P2, PT, R16, R9, PT ;  /* 0x000000091000720c */ /* 0x000fe20003f46270 */
[----:B------:R-:W-:Y:S01]  /*0c60*/  IMAD.IADD R20, R20, 0x1, -R3 ;  /* 0x0000000114147824 */ /* 0x000fe200078e0a03 */
[----:B------:R-:W-:-:S02]  /*0c70*/  SEL R2, R9, RZ, P1 ;  /* 0x000000ff09027207 */ /* 0x000fc40000800000 */
[-C--:B------:R-:W-:Y:S02]  /*0c80*/  ISETP.GE.AND P1, PT, R43, R9.reuse, PT ;  /* 0x000000092b00720c */ /* 0x080fe40003f26270 */
[----:B------:R-:W-:Y:S01]  /*0c90*/  SEL R3, R9, RZ, P2 ;  /* 0x000000ff09037207 */ /* 0x000fe20001000000 */
[----:B------:R-:W-:Y:S01]  /*0ca0*/  IMAD.IADD R17, R17, 0x1, -R2 ;  /* 0x0000000111117824 */ /* 0x000fe200078e0a02 */
[----:B------:R-:W-:Y:S02]  /*0cb0*/  @!P4 IADD3 R4, PT, PT, RZ, -UR12, RZ ;  /* 0x8000000cff04cc10 */ /* 0x000fe4000fffe0ff */
[----:B------:R-:W-:Y:S02]  /*0cc0*/  SEL R34, R9, RZ, P1 ;  /* 0x000000ff09227207 */ /* 0x000fe40000800000 */
[----:B------:R-:W-:Y:S02]  /*0cd0*/  @!P4 R2UR UR12, R4 ;  /* 0x00000000040cc2ca */ /* 0x000fe400000e0000 */
[C---:B------:R-:W-:Y:S01]  /*0ce0*/  IADD3 R4, PT, PT, R43.reuse, 0x6, RZ ;  /* 0x000000062b047810 */ /* 0x040fe20007ffe0ff */
[----:B------:R-:W-:Y:S01]  /*0cf0*/  IMAD.IADD R34, R43, 0x1, -R34 ;  /* 0x000000012b227824 */ /* 0x000fe200078e0a22 */
[----:B------:R-:W-:-:S02]  /*0d00*/  ISETP.GE.AND P4, PT, R6, R9, PT ;  /* 0x000000090600720c */ /* 0x000fc40003f86270 */
[----:B------:R-:W-:Y:S02]  /*0d10*/  ISETP.GE.AND P3, PT, R4, R9, PT ;  /* 0x000000090400720c */ /* 0x000fe40003f66270 */
[C---:B------:R-:W-:Y:S01]  /*0d20*/  SEL R7, R9.reuse, RZ, P4 ;  /* 0x000000ff09077207 */ /* 0x040fe20002000000 */
[----:B------:R-:W-:Y:S01]  /*0d30*/  @!UP0 ULOP3.LUT UR12, URZ, UR7, URZ, 0x33, !UPT ;  /* 0x00000007ff0c8292 */ /* 0x000fe2000f8e33ff */
[----:B------:R-:W-:Y:S02]  /*0d40*/  SEL R5, R9, RZ, P3 ;  /* 0x000000ff09057207 */ /* 0x000fe40001800000 */
[----:B------:R-:W-:Y:S01]  /*0d50*/  IADD3 R16, PT, PT, R16, -R3, RZ ;  /* 0x8000000310107210 */ /* 0x000fe20007ffe0ff */
[----:B------:R-:W-:Y:S01]  /*0d60*/  IMAD.IADD R2, R6, 0x1, -R7 ;  /* 0x0000000106027824 */ /* 0x000fe200078e0a07 */
[----:B------:R-:W-:Y:S01]  /*0d70*/  SEL R0, R0, RZ, !P0 ;  /* 0x000000ff00007207 */ /* 0x000fe20004000000 */
[----:B------:R-:W-:-:S07]  /*0d80*/  IMAD.IADD R3, R4, 0x1, -R5 ;  /* 0x0000000104037824 */ /* 0x000fce00078e0a05 */
.L_x_2270:
[----:B------:R-:W-:Y:S01]  /*0d90*/  ISETP.NE.AND P0, PT, R42, 0x2, PT ;  /* 0x000000022a00780c */ /* 0x000fe20003f05270 */
[----:B------:R-:W-:Y:S01]  /*0da0*/  BSSY.RECONVERGENT B0, `(.L_x_2235) ;  /* 0x0000025000007945 */ /* 0x000fe20003800200 */
[----:B0-----:R-:W-:-:S11]  /*0db0*/  IMAD.SHL.U32 R54, R46, 0x4, RZ ;  /* 0x000000042e367824 */ /* 0x001fd600078e00ff */
[----:B---34-:R-:W-:Y:S05]  /*0dc0*/  @!P0 BRA `(.L_x_2236) ;  /* 0x0000000000888947 */ /* 0x018fea0003800000 */
        /* <DEDUP_REMOVED lines=9> */
[----:B------:R-:W-:-:S05]  /*0e60*/  IMAD.U32 R13, RZ, RZ, UR11 ;  /* 0x0000000bff0d7e24 */ /* 0x000fca000f8e00ff */
[----:B------:R-:W-:-:S05]  /*0e70*/  SHF.L.U32 R13, R13, 0x2, RZ ;  /* 0x000000020d0d7819 */ /* 0x000fca00000006ff */
[----:B------:R-:W-:Y:S01]  /*0e80*/  IMAD.IADD R54, R54, 0x1, R13 ;  /* 0x0000000136367824 */ /* 0x000fe200078e020d */
[----:B0-----:R-:W-:-:S06]  /*0e90*/  ULEA UR6, UR7, UR6, 0x18 ;  /* 0x0000000607067291 */ /* 0x001fcc000f8ec0ff */
[----:B------:R-:W-:-:S05]  /*0ea0*/  LEA R12, R46, UR6, 0x4 ;  /* 0x000000062e0c7c11 */ /* 0x000fca000f8e20ff */
[----:B--2---:R0:W-:Y:S01]  /*0eb0*/  STS.128 [R12], R4 ;  /* 0x000000040c007388 */ /* 0x0041e20000000c00 */
[----:B------:R-:W-:Y:S05]  /*0ec0*/  @!P0 BRA `(.L_x_2236) ;  /* 0x0000000000488947 */ /* 0x000fea0003800000 */
[----:B------:R-:W-:Y:S01]  /*0ed0*/  ISETP.NE.AND P0, PT, R42, RZ, PT ;  /* 0x000000ff2a00720c */ /* 0x000fe20003f05270 */
[----:B------:R-:W-:Y:S01]  /*0ee0*/  IMAD.IADD R14, R13, 0x1, R54 ;  /* 0x000000010d0e7824 */ /* 0x000fe200078e0236 */
        /* <DEDUP_REMOVED lines=10> */
[----:B------:R-:W-:Y:S01]  /*0f90*/  @P0 IADD3 R54, PT, PT, R13, R14, RZ ;  /* 0x0000000e0d360210 */ /* 0x000fe20007ffe0ff */
[----:B------:R-:W-:Y:S01]  /*0fa0*/  IMAD R15, R15, 0x10, R12 ;  /* 0x000000100f0f7824 */ /* 0x000fe200078e020c */
[----:B------:R-:W-:-:S05]  /*0fb0*/  MOV R12, UR11 ;  /* 0x0000000b000c7c02 */ /* 0x000fca0008000f00 */
[----:B------:R-:W-:Y:S01]  /*0fc0*/  @P0 IMAD R12, R12, 0x10, R15 ;  /* 0x000000100c0c0824 */ /* 0x000fe200078e020f */
[----:B--2---:R1:W-:Y:S04]  /*0fd0*/  STS.128 [R15], R4 ;  /* 0x000000040f007388 */ /* 0x0043e80000000c00 */
[----:B---3--:R1:W-:Y:S02]  /*0fe0*/  @P0 STS.128 [R12], R8 ;  /* 0x000000080c000388 */ /* 0x0083e40000000c00 */
.L_x_2236:
[----:B------:R-:W-:Y:S05]  /*0ff0*/  BSYNC.RECONVERGENT B0 ;  /* 0x0000000000007941 */ /* 0x000fea0003800200 */
.L_x_2235:
[----:B------:R-:W2:Y:S01]  /*1000*/  S2UR UR7, SR_CgaCtaId ;  /* 0x00000000000779c3 */ /* 0x000ea20000008800 */
[----:B------:R3:W-:Y:S01]  /*1010*/  STL.128 [R1], RZ ;  /* 0x000000ff01007387 */ /* 0x0007e20000100c00 */
[----:B------:R-:W-:Y:S01]  /*1020*/  UMOV UR6, 0x400 ;  /* 0x0000040000067882 */ /* 0x000fe20000000000 */
[----:B------:R-:W-:Y:S01]  /*1030*/  IMAD.U32 R51, RZ, RZ, UR4 ;  /* 0x00000004ff337e24 */ /* 0x000fe2000f8e00ff */
[----:B------:R-:W-:Y:S01]  /*1040*/  UIADD3 UR6, UPT, UPT, UR6, 0x180, URZ ;  /* 0x0000018006067890 */ /* 0x000fe2000fffe0ff */
[----:B------:R3:W-:Y:S01]  /*1050*/  STL.128 [R1+0x10], RZ ;  /* 0x000010ff01007387 */ /* 0x0007e20000100c00 */
[----:B------:R-:W-:Y:S02]  /*1060*/  USHF.L.U32 UR13, UR11, 0x2, URZ ;  /* 0x000000020b0d7899 */ /* 0x000fe400080006ff */
[----:B01----:R-:W-:Y:S01]  /*1070*/  IMAD.U32 R4, RZ, RZ, UR11 ;  /* 0x0000000bff047e24 */ /* 0x003fe2000f8e00ff */
[----:B------:R-:W-:Y:S01]  /*1080*/  LEA R51, R51, R54, 0xb ;  /* 0x0000003633337211 */ /* 0x000fe200078e58ff */
[----:B------:R3:W-:Y:S01]  /*1090*/  STL.128 [R1+0x20], RZ ;  /* 0x000020ff01007387 */ /* 0x0007e20000100c00 */
[----:B------:R-:W-:Y:S01]  /*10a0*/  IMAD.U32 R50, RZ, RZ, UR11 ;  /* 0x0000000bff327e24 */ /* 0x000fe2000f8e00ff */
[----:B------:R-:W-:Y:S01]  /*10b0*/  BSSY.RECONVERGENT B0, `(.L_x_2237) ;  /* 0x0000029000007945 */ /* 0x000fe20003800200 */
[----:B------:R-:W-:Y:S01]  /*10c0*/  IADD3 R53, PT, PT, R51, UR13, RZ ;  /* 0x0000000d33357c10 */ /* 0x000fe2000fffe0ff */
[----:B------:R3:W-:Y:S01]  /*10d0*/  STL.128 [R1+0x30], RZ ;  /* 0x000030ff01007387 */ /* 0x0007e20000100c00 */
[----:B------:R-:W-:-:S02]  /*10e0*/  IMAD R49, R4, 0xc, R51 ;  /* 0x0000000c04317824 */ /* 0x000fc400078e0233 */
[----:B------:R-:W-:Y:S01]  /*10f0*/  IMAD R50, R50, 0x8, R51 ;  /* 0x0000000832327824 */ /* 0x000fe200078e0233 */
[----:B--2---:R-:W-:-:S06]  /*1100*/  ULEA UR6, UR7, UR6, 0x18 ;  /* 0x0000000607067291 */ /* 0x004fcc000f8ec0ff */
[----:B---3--:R-:W-:-:S07]  /*1110*/  LEA R52, R54, UR6, 0x2 ;  /* 0x0000000636347c11 */ /* 0x008fce000f8e10ff */
.L_x_2238:
        /* <DEDUP_REMOVED lines=12> */
[--C-:B------:R-:W-:Y:S02]  /*11e0*/  IMAD R56, R57, 0x20, R52.reuse ;  /* 0x0000002039387824 */ /* 0x100fe400078e0234 */
[--C-:B------:R-:W-:Y:S01]  /*11f0*/  IMAD R57, R59, 0x30, R52.reuse ;  /* 0x000000303b397824 */ /* 0x100fe200078e0234 */
[----:B------:R-:W-:Y:S01]  /*1200*/  MOV R59, UR13 ;  /* 0x0000000d003b7c02 */ /* 0x000fe20008000f00 */
[----:B------:R-:W-:-:S03]  /*1210*/  IMAD R55, R55, 0x10, R52 ;  /* 0x0000001037377824 */ /* 0x000fc600078e0234 */
[----:B------:R-:W-:Y:S01]  /*1220*/  IADD3 R54, PT, PT, R59, UR13, R54 ;  /* 0x0000000d3b367c10 */ /* 0x000fe2000fffe036 */
[----:B--2---:R0:W-:Y:S04]  /*1230*/  STS.128 [R52], R4 ;  /* 0x0000000434007388 */ /* 0x0041e80000000c00 */
[----:B---3--:R1:W-:Y:S04]  /*1240*/  STS.128 [R55], R8 ;  /* 0x0000000837007388 */ /* 0x0083e80000000c00 */
[----:B----4-:R1:W-:Y:S04]  /*1250*/  STS.128 [R56], R12 ;  /* 0x0000000c38007388 */ /* 0x0103e80000000c00 */
[----:B-----5:R1:W-:Y:S01]  /*1260*/  STS.128 [R57], R24 ;  /* 0x0000001839007388 */ /* 0x0203e20000000c00 */
[----:B0-----:R-:W-:-:S05]  /*1270*/  IMAD.U32 R5, RZ, RZ, UR13 ;  /* 0x0000000dff057e24 */ /* 0x001fca000f8e00ff */
[----:B------:R-:W-:-:S04]  /*1280*/  IADD3 R54, PT, PT, R5, UR13, R54 ;  /* 0x0000000d05367c10 */ /* 0x000fc8000fffe036 */
[----:B------:R-:W-:Y:S01]  /*1290*/  ISETP.GE.U32.AND P0, PT, R54, 0x800, PT ;  /* 0x000008003600780c */ /* 0x000fe20003f06070 */
[----:B------:R-:W-:Y:S01]  /*12a0*/  IMAD.U32 R4, RZ, RZ, UR11 ;  /* 0x0000000bff047e24 */ /* 0x000fe2000f8e00ff */
[----:B------:R-:W-:Y:S01]  /*12b0*/  MOV R7, UR11 ;  /* 0x0000000b00077c02 */ /* 0x000fe20008000f00 */
[----:B------:R-:W-:Y:S02]  /*12c0*/  IMAD.U32 R6, RZ, RZ, UR11 ;  /* 0x0000000bff067e24 */ /* 0x000fe4000f8e00ff */
[----:B------:R-:W-:Y:S01]  /*12d0*/  IMAD.U32 R5, RZ, RZ, UR11 ;  /* 0x0000000bff057e24 */ /* 0x000fe2000f8e00ff */
[C---:B------:R-:W-:Y:S01]  /*12e0*/  LEA R49, R4.reuse, R49, 0x4 ;  /* 0x0000003104317211 */ /* 0x040fe200078e20ff */
[----:B------:R-:W-:Y:S01]  /*12f0*/  IMAD R53, R4, 0x10, R53 ;  /* 0x0000001004357824 */ /* 0x000fe200078e0235 */
[----:B------:R-:W-:Y:S01]  /*1300*/  LEA R51, R6, R51, 0x4 ;  /* 0x0000003306337211 */ /* 0x000fe200078e20ff */
[----:B------:R-:W-:Y:S02]  /*1310*/  IMAD R50, R5, 0x10, R50 ;  /* 0x0000001005327824 */ /* 0x000fe400078e0232 */
[----:B------:R-:W-:-:S02]  /*1320*/  IMAD R52, R7, 0x40, R52 ;  /* 0x0000004007347824 */ /* 0x000fc400078e0234 */
[----:B-1----:R-:W-:Y:S05]  /*1330*/  @!P0 BRA `(.L_x_2238) ;  /* 0xfffffffc00788947 */ /* 0x002fea000383ffff */
[----:B------:R-:W-:Y:S05]  /*1340*/  BSYNC.RECONVERGENT B0 ;  /* 0x0000000000007941 */ /* 0x000fea0003800200 */
.L_x_2237:
        /* <DEDUP_REMOVED lines=11> */
[----:B------:R-:W-:Y:S01]  /*1400*/  HFMA2 R6, -RZ, RZ, 0, 0 ;  /* 0x00000000ff067431 */ /* 0x000fe200000001ff */
[----:B------:R-:W-:Y:S01]  /*1410*/  BSSY B1, `(.L_x_2240) ;  /* 0x00000c8000017945 */ /* 0x000fe20003800000 */
[----:B------:R-:W-:-:S07]  /*1420*/  IMAD.MOV.U32 R8, RZ, RZ, RZ ;  /* 0x000000ffff087224 */ /* 0x000fce00078e00ff */
.L_x_2269:
[----:B0-----:R-:W0:Y:S01]  /*1430*/  LDC R4, c[0x0][0x3ac] ;  /* 0x0000eb00ff047b82 */ /* 0x001e220000000800 */
[----:B------:R-:W-:Y:S01]  /*1440*/  VIMNMX R5, PT, PT, R45, 0x80, PT ;  /* 0x000000802d057848 */ /* 0x000fe20003fe0100 */
[----:B------:R-:W-:-:S04]  /*1450*/  IMAD.MOV R7, RZ, RZ, -R48 ;  /* 0x000000ffff077224 */ /* 0x000fc800078e0a30 */
[----:B------:R-:W-:-:S04]  /*1460*/  IMAD R7, R5, R7, R46 ;  /* 0x0000000705077224 */ /* 0x000fc800078e022e */
[----:B------:R-:W-:Y:S01]  /*1470*/  IMAD.IADD R7, R7, 0x1, R6 ;  /* 0x0000000107077824 */ /* 0x000fe200078e0206 */
[----:B------:R-:W-:Y:S02]  /*1480*/  IADD3 R6, PT, PT, R5, R6, RZ ;  /* 0x0000000605067210 */ /* 0x000fe40007ffe0ff */
[C---:B0-----:R-:W-:Y:S02]  /*1490*/  ISETP.GT.AND P6, PT, R4.reuse, RZ, PT ;  /* 0x000000ff0400720c */ /* 0x041fe40003fc4270 */
[C---:B------:R-:W-:Y:S02]  /*14a0*/  ISETP.GE.AND P0, PT, R4.reuse, 0x2, PT ;  /* 0x000000020400780c */ /* 0x040fe40003f06270 */
[----:B------:R-:W-:Y:S02]  /*14b0*/  P2R R9, PR, RZ, 0x40 ;  /* 0x00000040ff097803 */ /* 0x000fe40000000000 */
[C---:B------:R-:W-:Y:S02]  /*14c0*/  ISETP.GE.AND P6, PT, R4.reuse, 0x8, PT ;  /* 0x000000080400780c */ /* 0x040fe40003fc6270 */
[----:B------:R-:W-:-:S02]  /*14d0*/  ISETP.GE.AND P1, PT, R4, 0x3, PT ;  /* 0x000000030400780c */ /* 0x000fc40003f26270 */
[----:B------:R-:W-:Y:S02]  /*14e0*/  P2R R5, PR, RZ, 0x40 ;  /* 0x00000040ff057803 */ /* 0x000fe40000000000 */
[----:B------:R-:W-:Y:S02]  /*14f0*/  ISETP.NE.AND P6, PT, R9, RZ, PT ;  /* 0x000000ff0900720c */ /* 0x000fe40003fc5270 */
[C---:B------:R-:W-:Y:S02]  /*1500*/  ISETP.GE.AND P2, PT, R4.reuse, 0x4, PT ;  /* 0x000000040400780c */ /* 0x040fe40003f46270 */
[C---:B------:R-:W-:Y:S02]  /*1510*/  ISETP.GE.AND P3, PT, R4.reuse, 0x5, PT ;  /* 0x000000050400780c */ /* 0x040fe40003f66270 */
[C---:B------:R-:W-:Y:S02]  /*1520*/  ISETP.GE.AND P4, PT, R4.reuse, 0x6, PT ;  /* 0x000000060400780c */ /* 0x040fe40003f86270 */
[----:B------:R-:W-:-:S05]  /*1530*/  ISETP.GE.AND P5, PT, R4, 0x7, PT ;  /* 0x000000070400780c */ /* 0x000fca0003fa6270 */
[----:B-123--:R-:W-:Y:S08]  /*1540*/  @!P6 BRA `(.L_x_2241) ;  /* 0x00000000001ce947 */ /* 0x00eff00003800000 */
[----:B------:R-:W0:Y:S01]  /*1550*/  S2UR UR7, SR_CgaCtaId ;  /* 0x00000000000779c3 */ /* 0x000e220000008800 */
[----:B------:R-:W-:Y:S01]  /*1560*/  UMOV UR6, 0x400 ;  /* 0x0000040000067882 */ /* 0x000fe20000000000 */
[----:B------:R-:W-:Y:S01]  /*1570*/  IMAD R5, R7, R4, R43 ;  /* 0x0000000407057224 */ /* 0x000fe200078e022b */
[----:B------:R-:W-:-:S04]  /*1580*/  UIADD3 UR6, UPT, UPT, UR6, 0x180, URZ ;  /* 0x0000018006067890 */ /* 0x000fc8000fffe0ff */
[----:B0-----:R-:W-:-:S06]  /*1590*/  ULEA UR6, UR7, UR6, 0x18 ;  /* 0x0000000607067291 */ /* 0x001fcc000f8ec0ff */
[----:B------:R-:W-:-:S05]  /*15a0*/  LEA R5, R5, UR6, 0x2 ;  /* 0x0000000605057c11 */ /* 0x000fca000f8e10ff */
[----:B------:R0:W1:Y:S02]  /*15b0*/  LDS R22, [R5] ;  /* 0x0000000005167984 */ /* 0x0000640000000800 */
.L_x_2241:
        /* <DEDUP_REMOVED lines=8> */
.L_x_2242:
        /* <DEDUP_REMOVED lines=8> */
.L_x_2243:
[----:B------:R-:W-:Y:S05]  /*16c0*/  @!P2 BRA `(.L_x_2244) ;  /* 0x00000000001ca947 */ /* 0x000fea0003800000 */
[----:B------:R-:W5:Y:S01]  /*16d0*/  S2UR UR7, SR_CgaCtaId ;  /* 0x00000000000779c3 */ /* 0x000f620000008800 */
[----:B------:R-:W-:Y:S01]  /*16e0*/  UMOV UR6, 0x400 ;  /* 0x0000040000067882 */ /* 0x000fe20000000000 */
[----:B0-2-4-:R-:W-:Y:S01]  /*16f0*/  IMAD R5, R7, R4, R39 ;  /* 0x0000000407057224 */ /* 0x015fe200078e0227 */
[----:B------:R-:W-:-:S04]  /*1700*/  UIADD3 UR6, UPT, UPT, UR6, 0x180, URZ ;  /* 0x0000018006067890 */ /* 0x000fc8000fffe0ff */
[----:B-----5:R-:W-:-:S06]  /*1710*/  ULEA UR6, UR7, UR6, 0x18 ;  /* 0x0000000607067291 */ /* 0x020fcc000f8ec0ff */
[----:B------:R-:W-:-:S05]  /*1720*/  LEA R5, R5, UR6, 0x2 ;  /* 0x0000000605057c11 */ /* 0x000fca000f8e10ff */
[----:B------:R0:W2:Y:S02]  /*1730*/  LDS R29, [R5] ;  /* 0x00000000051d7984 */ /* 0x0000a40000000800 */
.L_x_2244:
        /* <DEDUP_REMOVED lines=8> */
.L_x_2245:
        /* <DEDUP_REMOVED lines=8> */
.L_x_2246:
        /* <DEDUP_REMOVED lines=8> */
.L_x_2247:
[----:B------:R-:W-:Y:S02]  /*18c0*/  ISETP.GE.AND P6, PT, R4, 0x8, PT ;  /* 0x000000080400780c */ /* 0x000fe40003fc6270 */
[----:B0-2-4-:R-:W-:Y:S02]  /*18d0*/  P2R R5, PR, RZ, 0x1 ;  /* 0x00000001ff057803 */ /* 0x015fe40000000000 */
[----:B------:R-:W-:-:S04]  /*18e0*/  ISETP.GE.AND P0, PT, R48, UR5, PT ;  /* 0x0000000530007c0c */ /* 0x000fc8000bf06270 */
[----:B------:R-:W-:Y:S02]  /*18f0*/  P2R R9, PR, RZ, 0x1 ;  /* 0x00000001ff097803 */ /* 0x000fe40000000000 */
[----:B------:R-:W-:-:S03]  /*1900*/  ISETP.NE.AND P0, PT, R5, RZ, PT ;  /* 0x000000ff0500720c */ /* 0x000fc60003f05270 */
[----:B------:R-:W-:Y:S10]  /*1910*/  @!P6 BRA `(.L_x_2248) ;  /* 0x00000000001ce947 */ /* 0x000ff40003800000 */
[----:B------:R-:W0:Y:S01]  /*1920*/  S2UR UR7, SR_CgaCtaId ;  /* 0x00000000000779c3 */ /* 0x000e220000008800 */
[----:B------:R-:W-:Y:S01]  /*1930*/  UMOV UR6, 0x400 ;  /* 0x0000040000067882 */ /* 0x000fe20000000000 */
[----:B------:R-:W-:Y:S01]  /*1940*/  IMAD R5, R7, R4, R35 ;  /* 0x0000000407057224 */ /* 0x000fe200078e0223 */
[----:B------:R-:W-:-:S04]  /*1950*/  UIADD3 UR6, UPT, UPT, UR6, 0x180, URZ ;  /* 0x0000018006067890 */ /* 0x000fc8000fffe0ff */
[----:B0-----:R-:W-:-:S06]  /*1960*/  ULEA UR6, UR7, UR6, 0x18 ;  /* 0x0000000607067291 */ /* 0x001fcc000f8ec0ff */
[----:B------:R-:W-:-:S05]  /*1970*/  LEA R5, R5, UR6, 0x2 ;  /* 0x0000000605057c11 */ /* 0x000fca000f8e10ff */
[----:B------:R0:W2:Y:S02]  /*1980*/  LDS R33, [R5] ;  /* 0x0000000005217984 */ /* 0x0000a40000000800 */
.L_x_2248:
[----:B------:R-:W-:Y:S01]  /*1990*/  ISETP.NE.AND P6, PT, R9, RZ, PT ;  /* 0x000000ff0900720c */ /* 0x000fe20003fc5270 */
[----:B------:R-:W-:Y:S01]  /*19a0*/  BSSY B0, `(.L_x_2249) ;  /* 0x000006b000007945 */ /* 0x000fe20003800000 */
[----:B0-----:R-:W-:Y:S02]  /*19b0*/  P2R R5, PR, RZ, 0x1 ;  /* 0x00000001ff057803 */ /* 0x001fe40000000000 */
[----:B------:R-:W-:-:S04]  /*19c0*/  ISETP.GE.AND P0, PT, R6, R45, PT ;  /* 0x0000002d0600720c */ /* 0x000fc80003f06270 */
[----:B------:R-:W-:Y:S02]  /*19d0*/  P2R R27, PR, RZ, 0x1 ;  /* 0x00000001ff1b7803 */ /* 0x000fe40000000000 */
[----:B------:R-:W-:-:S03]  /*19e0*/  ISETP.NE.AND P0, PT, R5, RZ, PT ;  /* 0x000000ff0500720c */ /* 0x000fc60003f05270 */
[----:B------:R-:W-:Y:S10]  /*19f0*/  @P6 BRA `(.L_x_2250) ;  /* 0x0000000400946947 */ /* 0x000ff40003800000 */
[----:B------:R-:W0:Y:S01]  /*1a00*/  S2R R12, SR_CgaCtaId ;  /* 0x00000000000c7919 */ /* 0x000e220000008800 */
[----:B------:R-:W-:Y:S01]  /*1a10*/  MOV R7, 0x400 ;  /* 0x0000040000077802 */ /* 0x000fe20000000f00 */
[----:B------:R-:W-:Y:S01]  /*1a20*/  IMAD R5, R21, R8, RZ ;  /* 0x0000000815057224 */ /* 0x000fe200078e02ff */
[----:B------:R-:W-:Y:S01]  /*1a30*/  ISETP.GT.U32.AND P6, PT, R4, 0x40, PT ;  /* 0x000000400400780c */ /* 0x000fe20003fc4070 */
[----:B------:R-:W-:Y:S02]  /*1a40*/  IMAD.MOV.U32 R10, RZ, RZ, RZ ;  /* 0x000000ffff0a7224 */ /* 0x000fe400078e00ff */
[----:B------:R-:W-:Y:S01]  /*1a50*/  IMAD.MOV.U32 R9, RZ, RZ, R48 ;  /* 0x000000ffff097224 */ /* 0x000fe200078e0030 */
[----:B------:R-:W-:Y:S02]  /*1a60*/  P2R R11, PR, RZ, 0x40 ;  /* 0x00000040ff0b7803 */ /* 0x000fe40000000000 */
[----:B0-----:R-:W-:-:S07]  /*1a70*/  LEA R7, R12, R7, 0x18 ;  /* 0x000000070c077211 */ /* 0x001fce00078ec0ff */
.L_x_2268:
[----:B------:R-:W-:Y:S01]  /*1a80*/  ISETP.GT.U32.AND P6, PT, R4, 0x40, PT ;  /* 0x000000400400780c */ /* 0x000fe20003fc4070 */
[----:B------:R-:W-:-:S05]  /*1a90*/  IMAD R50, R9, 0x24, R7 ;  /* 0x0000002409327824 */ /* 0x000fca00078e0207 */
[----:B0-----:R-:W-:-:S07]  /*1aa0*/  LEA R11, R47, R50, 0x2 ;  /* 0x000000322f0b7211 */ /* 0x001fce00078e10ff */
[----:B------:R-:W-:Y:S05]  /*1ab0*/  @P6 BRA `(.L_x_2251) ;  /* 0x0000000000d06947 */ /* 0x000fea0003800000 */
[----:B------:R-:W0:Y:S01]  /*1ac0*/  LDC R14, c[0x0][0x3ac] ;  /* 0x0000eb00ff0e7b82 */ /* 0x000e220000000800 */
[----:B------:R4:W0:Y:S01]  /*1ad0*/  LDS R13, [R11] ;  /* 0x000000000b0d7984 */ /* 0x0008220000000800 */
[----:B------:R-:W-:Y:S01]  /*1ae0*/  IMAD.MOV.U32 R12, RZ, RZ, RZ ;  /* 0x000000ffff0c7224 */ /* 0x000fe200078e00ff */
[----:B0-----:R-:W-:-:S13]  /*1af0*/  ISETP.NE.AND P0, PT, R14, RZ, PT ;  /* 0x000000ff0e00720c */ /* 0x001fda0003f05270 */
[----:B----4-:R-:W-:Y:S05]  /*1b00*/  @!P0 BRA `(.L_x_2252) ;  /* 0x0000000000108947 */ /* 0x010fea0003800000 */
[----:B------:R-:W-:-:S03]  /*1b10*/  UMOV UR6, 0xffffffff ;  /* 0xffffffff00067882 */ /* 0x000fc60000000000 */
[----:B------:R-:W-:Y:S05]  /*1b20*/  BRA.DIV UR6, `(.L_x_2253) ;  /* 0x0000001606c47947 */ /* 0x000fea000b800000 */
[----:B------:R0:W4:Y:S02]  /*1b30*/  SHFL.IDX PT, R11, R13, R34, 0x181f ;  /* 0x00181f220d0b7589 */ /* 0x00012400000e0000 */
.L_x_2273:
[----:B-1--4-:R-:W-:-:S07]  /*1b40*/  IMAD R12, R22, R11, RZ ;  /* 0x0000000b160c7224 */ /* 0x012fce00078e02ff */
.L_x_2252:
[----:B------:R-:W-:-:S13]  /*1b50*/  ISETP.GE.AND P0, PT, R14, 0x2, PT ;  /* 0x000000020e00780c */ /* 0x000fda0003f06270 */
[----:B------:R-:W-:Y:S05]  /*1b60*/  @!P0 BRA `(.L_x_2254) ;  /* 0x0000000000108947 */ /* 0x000fea0003800000 */
[----:B------:R-:W-:-:S03]  /*1b70*/  UMOV UR6, 0xffffffff ;  /* 0xffffffff00067882 */ /* 0x000fc60000000000 */
[----:B------:R-:W-:Y:S05]  /*1b80*/  BRA.DIV UR6, `(.L_x_2255) ;  /* 0x0000001606d07947 */ /* 0x000fea000b800000 */
[----:B------:R4:W0:Y:S02]  /*1b90*/  SHFL.IDX PT, R11, R13, R20, 0x181f ;  /* 0x00181f140d0b7589 */ /* 0x00082400000e0000 */
.L_x_2276:
[----:B0--3--:R-:W-:-:S07]  /*1ba0*/  IMAD R12, R23, R11, R12 ;  /* 0x0000000b170c7224 */ /* 0x009fce00078e020c */
.L_x_2254:
[----:B------:R-:W-:-:S13]  /*1bb0*/  ISETP.GE.AND P1, PT, R14, 0x3, PT ;  /* 0x000000030e00780c */ /* 0x000fda0003f26270 */
[----:B------:R-:W-:Y:S05]  /*1bc0*/  @!P1 BRA `(.L_x_2256) ;  /* 0x0000000000109947 */ /* 0x000fea0003800000 */
[----:B------:R-:W-:-:S03]  /*1bd0*/  UMOV UR6, 0xffffffff ;  /* 0xffffffff00067882 */ /* 0x000fc60000000000 */
[----:B------:R-:W-:Y:S05]  /*1be0*/  BRA.DIV UR6, `(.L_x_2257) ;  /* 0x0000001606dc7947 */ /* 0x000fea000b800000 */
[----:B------:R0:W0:Y:S02]  /*1bf0*/  SHFL.IDX PT, R11, R13, R19, 0x181f ;  /* 0x00181f130d0b7589 */ /* 0x00002400000e0000 */
.L_x_2279:
[----:B0-----:R-:W-:-:S07]  /*1c00*/  IMAD R12, R28, R11, R12 ;  /* 0x0000000b1c0c7224 */ /* 0x001fce00078e020c */
.L_x_2256:
[----:B------:R-:W-:-:S13]  /*1c10*/  ISETP.GE.AND P2, PT, R14, 0x4, PT ;  /* 0x000000040e00780c */ /* 0x000fda0003f46270 */
[----:B------:R-:W-:Y:S05]  /*1c20*/  @!P2 BRA `(.L_x_2258) ;  /* 0x000000000010a947 */ /* 0x000fea0003800000 */
[----:B------:R-:W-:-:S03]  /*1c30*/  UMOV UR6, 0xffffffff ;  /* 0xffffffff00067882 */ /* 0x000fc60000000000 */
[----:B------:R-:W-:Y:S05]  /*1c40*/  BRA.DIV UR6, `(.L_x_2259) ;  /* 0x0000001606e87947 */ /* 0x000fea000b800000 */
[----:B------:R0:W0:Y:S02]  /*1c50*/  SHFL.IDX PT, R11, R13, R18, 0x181f ;  /* 0x00181f120d0b7589 */ /* 0x00002400000e0000 */
.L_x_2282:
[----:B0-----:R-:W-:-:S07]  /*1c60*/  IMAD R12, R29, R11, R12 ;  /* 0x0000000b1d0c7224 */ /* 0x001fce00078e020c */
.L_x_2258:
[----:B------:R-:W-:-:S13]  /*1c70*/  ISETP.GE.AND P3, PT, R14, 0x5, PT ;  /* 0x000000050e00780c */ /* 0x000fda0003f66270 */
[----:B------:R-:W-:Y:S05]  /*1c80*/  @!P3 BRA `(.L_x_2260) ;  /* 0x000000000010b947 */ /* 0x000fea0003800000 */
[----:B------:R-:W-:-:S03]  /*1c90*/  UMOV UR6, 0xffffffff ;  /* 0xffffffff00067882 */ /* 0x000fc60000000000 */
[----:B------:R-:W-:Y:S05]  /*1ca0*/  BRA.DIV UR6, `(.L_x_2261) ;  /* 0x0000001606f47947 */ /* 0x000fea000b800000 */
[----:B------:R0:W0:Y:S02]  /*1cb0*/  SHFL.IDX PT, R11, R13, R17, 0x181f ;  /* 0x00181f110d0b7589 */ /* 0x00002400000e0000 */
.L_x_2285:
[----:B0-----:R-:W-:-:S07]  /*1cc0*/  IMAD R12, R30, R11, R12 ;  /* 0x0000000b1e0c7224 */ /* 0x001fce00078e020c */
.L_x_2260:
[----:B------:R-:W-:-:S13]  /*1cd0*/  ISETP.GE.AND P4, PT, R14, 0x6, PT ;  /* 0x000000060e00780c */ /* 0x000fda0003f86270 */
[----:B------:R-:W-:Y:S05]  /*1ce0*/  @!P4 BRA `(.L_x_2262) ;  /* 0x000000000010c947 */ /* 0x000fea0003800000 */
[----:B------:R-:W-:-:S03]  /*1cf0*/  UMOV UR6, 0xffffffff ;  /* 0xffffffff00067882 */ /* 0x000fc60000000000 */
[----:B------:R-:W-:Y:S05]  /*1d00*/  BRA.DIV UR6, `(.L_x_2263) ;  /* 0x0000001a06007947 */ /* 0x000fea000b800000 */
[----:B------:R0:W0:Y:S02]  /*1d10*/  SHFL.IDX PT, R11, R13, R16, 0x181f ;  /* 0x00181f100d0b7589 */ /* 0x00002400000e0000 */
.L_x_2288:
[----:B0-----:R-:W-:-:S07]  /*1d20*/  IMAD R12, R31, R11, R12 ;  /* 0x0000000b1f0c7224 */ /* 0x001fce00078e020c */
.L_x_2262:
[----:B------:R-:W-:-:S13]  /*1d30*/  ISETP.GE.AND P5, PT, R14, 0x7, PT ;  /* 0x000000070e00780c */ /* 0x000fda0003fa6270 */
[----:B------:R-:W-:Y:S05]  /*1d40*/  @!P5 BRA `(.L_x_2264) ;  /* 0x000000000010d947 */ /* 0x000fea0003800000 */
[----:B------:R-:W-:-:S03]  /*1d50*/  UMOV UR6, 0xffffffff ;  /* 0xffffffff00067882 */ /* 0x000fc60000000000 */
[----:B------:R-:W-:Y:S05]  /*1d60*/  BRA.DIV UR6, `(.L_x_2265) ;  /* 0x0000001a060c7947 */ /* 0x000fea000b800000 */
[----:B------:R0:W0:Y:S02]  /*1d70*/  SHFL.IDX PT, R11, R13, R3, 0x181f ;  /* 0x00181f030d0b7589 */ /* 0x00002400000e0000 */
.L_x_2291:
[----:B0-----:R-:W-:-:S07]  /*1d80*/  IMAD R12, R32, R11, R12 ;  /* 0x0000000b200c7224 */ /* 0x001fce00078e020c */
.L_x_2264:
[----:B------:R-:W-:-:S13]  /*1d90*/  ISETP.GE.AND P6, PT, R14, 0x8, PT ;  /* 0x000000080e00780c */ /* 0x000fda0003fc6270 */
[----:B------:R-:W-:Y:S05]  /*1da0*/  @!P6 BRA `(.L_x_2266) ;  /* 0x000000000084e947 */ /* 0x000fea0003800000 */
[----:B------:R-:W-:-:S03]  /*1db0*/  UMOV UR6, 0xffffffff ;  /* 0xffffffff00067882 */ /* 0x000fc60000000000 */
[----:B------:R-:W-:Y:S05]  /*1dc0*/  BRA.DIV UR6, `(.L_x_2267) ;  /* 0x0000001a06187947 */ /* 0x000fea000b800000 */
[----:B------:R0:W0:Y:S02]  /*1dd0*/  SHFL.IDX PT, R11, R13, R2, 0x181f ;  /* 0x00181f020d0b7589 */ /* 0x00002400000e0000 */
.L_x_2294:
[----:B0-2---:R-:W-:Y:S01]  /*1de0*/  IMAD R12, R33, R11, R12 ;  /* 0x0000000b210c7224 */ /* 0x005fe200078e020c */
[----:B------:R-:W-:Y:S06]  /*1df0*/  BRA `(.L_x_2266) ;  /* 0x0000000000707947 */ /* 0x000fec0003800000 */
.L_x_2251:
[----:B------:R-:W0:Y:S01]  /*1e00*/  LDC R51, c[0x0][0x3ac] ;  /* 0x0000eb00ff337b82 */ /* 0x000e220000000800 */
[--C-:B------:R-:W-:Y:S02]  /*1e10*/  @P0 IMAD R13, R41, 0x4, R50.reuse ;  /* 0x00000004290d0824 */ /* 0x100fe400078e0232 */
[----:B------:R-:W-:Y:S02]  /*1e20*/  HFMA2 R12, -RZ, RZ, 0, 0 ;  /* 0x00000000ff0c7431 */ /* 0x000fe400000001ff */
[--C-:B------:R-:W-:Y:S01]  /*1e30*/  @P1 IMAD R14, R40, 0x4, R50.reuse ;  /* 0x00000004280e1824 */ /* 0x100fe200078e0232 */
[-C--:B------:R-:W-:Y:S01]  /*1e40*/  @P2 LEA R24, R39, R50.reuse, 0x2 ;  /* 0x0000003227182211 */ /* 0x080fe200078e10ff */
[--C-:B------:R-:W-:Y:S01]  /*1e50*/  @P3 IMAD R25, R38, 0x4, R50.reuse ;  /* 0x0000000426193824 */ /* 0x100fe200078e0232 */
[----:B------:R-:W-:Y:S01]  /*1e60*/  @P5 LEA R49, R36, R50, 0x2 ;  /* 0x0000003224315211 */ /* 0x000fe200078e10ff */
[----:B------:R-:W-:Y:S01]  /*1e70*/  @P0 LDS R13, [R13] ;  /* 0x000000000d0d0984 */ /* 0x000fe20000000800 */
[----:B------:R-:W-:-:S03]  /*1e80*/  @P4 IMAD R26, R37, 0x4, R50 ;  /* 0x00000004251a4824 */ /* 0x000fc600078e0232 */
[----:B------:R-:W-:Y:S04]  /*1e90*/  @P1 LDS R15, [R14] ;  /* 0x000000000e0f1984 */ /* 0x000fe80000000800 */
[----:B------:R-:W-:Y:S04]  /*1ea0*/  @P2 LDS R24, [R24] ;  /* 0x0000000018182984 */ /* 0x000fe80000000800 */
[----:B------:R-:W-:Y:S04]  /*1eb0*/  @P3 LDS R25, [R25] ;  /* 0x0000000019193984 */ /* 0x000fe80000000800 */
[----:B------:R-:W-:Y:S01]  /*1ec0*/  @P4 LDS R26, [R26] ;  /* 0x000000001a1a4984 */ /* 0x000fe20000000800 */
[----:B0-----:R-:W-:-:S03]  /*1ed0*/  ISETP.GE.AND P6, PT, R51, 0x1, PT ;  /* 0x000000013300780c */ /* 0x001fc60003fc6270 */
[----:B------:R-:W-:Y:S10]  /*1ee0*/  @P5 LDS R49, [R49] ;  /* 0x0000000031315984 */ /* 0x000ff40000000800 */
[----:B------:R-:W-:-:S06]  /*1ef0*/  @P6 IMAD R11, R43, 0x4, R50 ;  /* 0x000000042b0b6824 */ /* 0x000fcc00078e0232 */
[----:B------:R-:W1:Y:S02]  /*1f00*/  @P6 LDS R11, [R11] ;  /* 0x000000000b0b6984 */ /* 0x000e640000000800 */
[----:B-1----:R-:W-:Y:S01]  /*1f10*/  @P6 IMAD R12, R22, R11, RZ ;  /* 0x0000000b160c6224 */ /* 0x002fe200078e02ff */
[----:B------:R-:W-:-:S03]  /*1f20*/  ISETP.GE.AND P6, PT, R51, 0x8, PT ;  /* 0x000000083300780c */ /* 0x000fc60003fc6270 */
[----:B---3--:R-:W-:-:S04]  /*1f30*/  @P0 IMAD R12, R23, R13, R12 ;  /* 0x0000000d170c0224 */ /* 0x008fc800078e020c */
[----:B------:R-:W-:-:S04]  /*1f40*/  @P1 IMAD R12, R28, R15, R12 ;  /* 0x0000000f1c0c1224 */ /* 0x000fc800078e020c */
[----:B------:R-:W-:Y:S02]  /*1f50*/  @P2 IMAD R12, R29, R24, R12 ;  /* 0x000000181d0c2224 */ /* 0x000fe400078e020c */
[----:B------:R-:W-:Y:S02]  /*1f60*/  @P6 IMAD R11, R35, 0x4, R50 ;  /* 0x00000004230b6824 */ /* 0x000fe400078e0232 */
[----:B------:R-:W-:-:S04]  /*1f70*/  @P3 IMAD R12, R30, R25, R12 ;  /* 0x000000191e0c3224 */ /* 0x000fc800078e020c */
[----:B------:R-:W2:Y:S01]  /*1f80*/  @P6 LDS R11, [R11] ;  /* 0x000000000b0b6984 */ /* 0x000ea20000000800 */
[----:B------:R-:W-:-:S04]  /*1f90*/  @P4 IMAD R12, R31, R26, R12 ;  /* 0x0000001a1f0c4224 */ /* 0x000fc800078e020c */
[----:B------:R-:W-:-:S04]  /*1fa0*/  @P5 IMAD R12, R32, R49, R12 ;  /* 0x00000031200c5224 */ /* 0x000fc800078e020c */
[----:B--2---:R-:W-:-:S07]  /*1fb0*/  @P6 IMAD R12, R33, R11, R12 ;  /* 0x0000000b210c6224 */ /* 0x004fce00078e020c */
.L_x_2266:
[----:B------:R-:W-:-:S05]  /*1fc0*/  IMAD.IADD R11, R5, 0x1, R10 ;  /* 0x00000001050b7824 */ /* 0x000fca00078e020a */
[----:B------:R-:W-:-:S05]  /*1fd0*/  LEA R11, R11, UR14, 0x2 ;  /* 0x0000000e0b0b7c11 */ /* 0x000fca000f8e10ff */
[----:B0---4-:R-:W4:Y:S01]  /*1fe0*/  LDL R13, [R11] ;  /* 0x000000000b0d7983 */ /* 0x011f220000100800 */
[----:B------:R-:W-:Y:S02]  /*1ff0*/  IMAD.IADD R9, R44, 0x1, R9 ;  /* 0x000000012c097824 */ /* 0x000fe400078e0209 */
[----:B------:R-:W-:-:S03]  /*2000*/  VIADD R10, R10, 0x1 ;  /* 0x000000010a0a7836 */ /* 0x000fc60000000000 */
[----:B------:R-:W-:Y:S02]  /*2010*/  ISETP.GE.AND P6, PT, R9, UR5, PT ;  /* 0x0000000509007c0c */ /* 0x000fe4000bfc6270 */
[----:B----4-:R-:W-:-:S05]  /*2020*/  IADD3 R12, PT, PT, R13, R12, RZ ;  /* 0x0000000c0d0c7210 */ /* 0x010fca0007ffe0ff */
[----:B------:R0:W-:Y:S06]  /*2030*/  STL [R11], R12 ;  /* 0x0000000c0b007387 */ /* 0x0001ec0000100800 */
[----:B------:R-:W-:Y:S05]  /*2040*/  @!P6 BRA `(.L_x_2268) ;  /* 0xfffffff8008ce947 */ /* 0x000fea000383ffff */
.L_x_2250:
[----:B------:R-:W-:Y:S05]  /*2050*/  BSYNC B0 ;  /* 0x0000000000007941 */ /* 0x000fea0003800000 */
.L_x_2249:
[----:B------:R-:W-:Y:S02]  /*2060*/  ISETP.NE.AND P6, PT, R27, RZ, PT ;  /* 0x000000ff1b00720c */ /* 0x000fe40003fc5270 */
[----:B------:R-:W-:-:S11]  /*2070*/  IADD3 R8, PT, PT, R8, 0x1, RZ ;  /* 0x0000000108087810 */ /* 0x000fd60007ffe0ff */
[----:B------:R-:W-:Y:S05]  /*2080*/  @!P6 BRA `(.L_x_2269) ;  /* 0xfffffff000e8e947 */ /* 0x000fea000383ffff */
[----:B------:R-:W-:Y:S05]  /*2090*/  BSYNC B1 ;  /* 0x0000000000017941 */ /* 0x000fea0003800000 */
.L_x_2240:
[----:B------:R4:W5:Y:S04]  /*20a0*/  LDL.128 R24, [R1] ;  /* 0x0000000001187983 */ /* 0x0009680000100c00 */
[----:B------:R4:W5:Y:S04]  /*20b0*/  LDL.128 R4, [R1+0x10] ;  /* 0x0000100001047983 */ /* 0x0009680000100c00 */
[----:B0-----:R4:W5:Y:S04]  /*20c0*/  LDL.128 R8, [R1+0x20] ;  /* 0x0000200001087983 */ /* 0x0019680000100c00 */
[----:B------:R4:W5:Y:S02]  /*20d0*/  LDL.128 R12, [R1+0x30] ;  /* 0x00003000010c7983 */ /* 0x0009640000100c00 */
.L_x_2239:
[----:B------:R-:W-:Y:S05]  /*20e0*/  WARPSYNC.ALL ;  /* 0x0000000000007948 */ /* 0x000fea0003800000 */
[----:B------:R-:W-:Y:S01]  /*20f0*/  IABS R49, R21 ;  /* 0x0000001500317213 */ /* 0x000fe20000000000 */
[----:B------:R-:W0:Y:S01]  /*2100*/  LDC.64 R50, c[0x0][0x3a0] ;  /* 0x0000e800ff327b82 */ /* 0x000e220000000a00 */
[----:B------:R-:W-:Y:S01]  /*2110*/  IMAD.U32 R55, RZ, RZ, UR4 ;  /* 0x00000004ff377e24 */ /* 0x000fe2000f8e00ff */
[----:B------:R-:W-:Y:S01]  /*2120*/  USHF.L.U32 UR6, UR10, 0x2, URZ ;  /* 0x000000020a067899 */ /* 0x000fe200080006ff */
[----:B------:R-:W1:Y:S05]  /*2130*/  I2F.RP R54, R49 ;  /* 0x0000003100367306 */ /* 0x000e6a0000209400 */
[----:B------:R-:W-:Y:S01]  /*2140*/  BAR.SYNC.DEFER_BLOCKING 0x0 ;  /* 0x0000000000007b1d */ /* 0x000fe20000010000 */
[----:B------:R-:W-:Y:S01]  /*2150*/  ISETP.GT.U32.AND P0, PT, R49, 0x1, PT ;  /* 0x000000013100780c */ /* 0x000fe20003f04070 */
[----:B------:R-:W-:Y:S01]  /*2160*/  UIADD3 UR4, UPT, UPT, UR10, UR4, URZ ;  /* 0x000000040a047290 */ /* 0x000fe2000fffe0ff */
[----:B------:R-:W-:-:S03]  /*2170*/  LEA R55, R55, R46, 0xb ;  /* 0x0000002e37377211 */ /* 0x000fc600078e58ff */
[----:B------:R-:W-:Y:S01]  /*2180*/  UISETP.GE.U32.AND UP0, UPT, UR4, UR6, UPT ;  /* 0x000000060400728c */ /* 0x000fe2000bf06070 */
[----:B-1----:R-:W1:Y:S01]  /*2190*/  MUFU.RCP R54, R54 ;  /* 0x0000003600367308 */ /* 0x002e620000001000 */
[----:B0-----:R-:W-:-:S05]  /*21a0*/  IMAD.WIDE R56, R55, 0x4, R50 ;  /* 0x0000000437387825 */ /* 0x001fca00078e0232 */
[----:B-----5:R0:W-:Y:S01]  /*21b0*/  STG.E desc[UR8][R56.64], R24 ;  /* 0x0000001838007986 */ /* 0x0201e2000c101908 */
[----:B-1----:R-:W-:-:S04]  /*21c0*/  VIADD R52, R54, 0xffffffe ;  /* 0x0ffffffe36347836 */ /* 0x002fc80000000000 */
[----:B------:R1:W2:Y:S01]  /*21d0*/  F2I.FTZ.U32.TRUNC.NTZ R53, R52 ;  /* 0x0000003400357305 */ /* 0x0002a2000021f000 */
[----:B0-----:R-:W-:Y:S01]  /*21e0*/  LOP3.LUT R57, RZ, R21, RZ, 0x33, !PT ;  /* 0x00000015ff397212 */ /* 0x001fe200078e33ff */
[----:B-1----:R-:W-:Y:S02]  /*21f0*/  IMAD.MOV.U32 R52, RZ, RZ, RZ ;  /* 0x000000ffff347224 */ /* 0x002fe400078e00ff */
[----:B--2---:R-:W-:-:S04]  /*2200*/  IMAD.MOV R58, RZ, RZ, -R53 ;  /* 0x000000ffff3a7224 */ /* 0x004fc800078e0a35 */
[----:B------:R-:W-:-:S04]  /*2210*/  IMAD R59, R58, R49, RZ ;  /* 0x000000313a3b7224 */ /* 0x000fc800078e02ff */
[----:B------:R-:W-:Y:S01]  /*2220*/  IMAD.HI.U32 R54, R53, R59, R52 ;  /* 0x0000003b35367227 */ /* 0x000fe200078e0034 */
[----:B------:R-:W-:Y:S02]  /*2230*/  IABS R53, R21 ;  /* 0x0000001500357213 */ /* 0x000fe40000000000 */
[----:B------:R-:W-:Y:S02]  /*2240*/  IADD3 R52, PT, PT, -R49, 0x1, RZ ;  /* 0x0000000131347810 */ /* 0x000fe40007ffe1ff */
[----:B------:R-:W-:Y:S01]  /*2250*/  IADD3 R53, PT, PT, RZ, -R53, RZ ;  /* 0x80000035ff357210 */ /* 0x000fe20007ffe0ff */
[----:B------:R-:W-:Y:S01]  /*2260*/  IMAD.HI.U32 R59, R54, 0x2, RZ ;  /* 0x00000002363b7827 */ /* 0x000fe200078e00ff */
[----:B------:R-:W-:Y:S02]  /*2270*/  SEL R52, R52, 0x1, !P0 ;  /* 0x0000000134347807 */ /* 0x000fe40004000000 */
[----:B------:R-:W-:Y:S01]  /*2280*/  ISETP.NE.AND P0, PT, R21, RZ, PT ;  /* 0x000000ff1500720c */ /* 0x000fe20003f05270 */
[----:B------:R-:W-:Y:S01]  /*2290*/  IMAD.MOV.U32 R56, RZ, RZ, R53 ;  /* 0x000000ffff387224 */ /* 0x000fe200078e0035 */
[----:B------:R-:W-:Y:S01]  /*22a0*/  ISETP.GT.U32.AND P1, PT, R49, R52, PT ;  /* 0x000000343100720c */ /* 0x000fe20003f24070 */
[----:B------:R-:W-:Y:S01]  /*22b0*/  IMAD.HI.U32 R61, R54, 0xf, RZ ;  /* 0x0000000f363d7827 */ /* 0x000fe200078e00ff */
[----:B------:R-:W-:-:S03]  /*22c0*/  IADD3 R53, PT, PT, R0, R55, RZ ;  /* 0x0000003700357210 */ /* 0x000fc60007ffe0ff */
[----:B------:R-:W-:-:S05]  /*22d0*/  IMAD R24, R59, R56, 0x2 ;  /* 0x000000023b187424 */ /* 0x000fca00078e0238 */
[----:B------:R-:W-:-:S03]  /*22e0*/  ISETP.GT.U32.AND P2, PT, R49, R24, PT ;  /* 0x000000183100720c */ /* 0x000fc60003f44070 */
[----:B------:R-:W-:-:S05]  /*22f0*/  @!P1 IMAD.IADD R52, R52, 0x1, -R49 ;  /* 0x0000000134349824 */ /* 0x000fca00078e0a31 */
[----:B------:R-:W-:-:S05]  /*2300*/  SEL R52, R57, R52, !P0 ;  /* 0x0000003439347207 */ /* 0x000fca0004000000 */
[----:B------:R-:W-:Y:S02]  /*2310*/  @!P2 IMAD.IADD R24, R24, 0x1, -R49 ;  /* 0x000000011818a824 */ /* 0x000fe400078e0a31 */
[----:B------:R-:W-:Y:S02]  /*2320*/  @!P2 VIADD R59, R59, 0x1 ;  /* 0x000000013b3ba836 */ /* 0x000fe40000000000 */
[----:B------:R-:W-:Y:S01]  /*2330*/  IMAD R53, R52, UR12, R53 ;  /* 0x0000000c34357c24 */ /* 0x000fe2000f8e0235 */
[----:B------:R-:W-:Y:S02]  /*2340*/  ISETP.GE.U32.AND P1, PT, R24, R49, PT ;  /* 0x000000311800720c */ /* 0x000fe40003f26070 */
[----:B------:R-:W-:Y:S01]  /*2350*/  LOP3.LUT R24, R21, 0x2, RZ, 0x3c, !PT ;  /* 0x0000000215187812 */ /* 0x000fe200078e3cff */
[----:B------:R-:W-:-:S03]  /*2360*/  IMAD.WIDE R52, R53, 0x4, R50 ;  /* 0x0000000435347825 */ /* 0x000fc600078e0232 */
[----:B------:R-:W-:Y:S02]  /*2370*/  ISETP.GE.AND P3, PT, R24, RZ, PT ;  /* 0x000000ff1800720c */ /* 0x000fe40003f66270 */
[----:B------:R0:W-:Y:S05]  /*2380*/  STG.E desc[UR8][R52.64], R25 ;  /* 0x0000001934007986 */ /* 0x0001ea000c101908 */
[----:B------:R-:W-:-:S06]  /*2390*/  @P1 IADD3 R59, PT, PT, R59, 0x1, RZ ;  /* 0x000000013b3b1810 */ /* 0x000fcc0007ffe0ff */
[----:B------:R-:W-:Y:S02]  /*23a0*/  @!P3 IMAD.MOV R59, RZ, RZ, -R59 ;  /* 0x000000ffff3bb224 */ /* 0x000fe400078e0a3b */
[----:B0-----:R-:W-:-:S03]  /*23b0*/  IMAD.HI.U32 R53, R54, 0x4, RZ ;  /* 0x0000000436357827 */ /* 0x001fc600078e00ff */
[----:B------:R-:W-:Y:S01]  /*23c0*/  SEL R24, R57, R59, !P0 ;  /* 0x0000003b39187207 */ /* 0x000fe20004000000 */
[----:B------:R-:W-:-:S03]  /*23d0*/  IMAD.HI.U32 R59, R54, 0x3, RZ ;  /* 0x00000003363b7827 */ /* 0x000fc600078e00ff */
[----:B------:R-:W-:Y:S01]  /*23e0*/  LEA R25, R24, R55, 0x7 ;  /* 0x0000003718197211 */ /* 0x000fe200078e38ff */
[----:B------:R-:W-:Y:S02]  /*23f0*/  IMAD R52, R59, R56, 0x3 ;  /* 0x000000033b347424 */ /* 0x000fe400078e0238 */
[----:B------:R-:W-:-:S03]  /*2400*/  IMAD.MOV R58, RZ, RZ, -R24 ;  /* 0x000000ffff3a7224 */ /* 0x000fc600078e0a18 */
[----:B------:R-:W-:Y:S01]  /*2410*/  ISETP.GT.U32.AND P2, PT, R49, R52, PT ;  /* 0x000000343100720c */ /* 0x000fe20003f44070 */
[----:B------:R-:W-:-:S04]  /*2420*/  IMAD R24, R21, R58, 0x2 ;  /* 0x0000000215187424 */ /* 0x000fc800078e023a */
[----:B------:R-:W-:-:S04]  /*2430*/  IMAD R25, R24, UR12, R25 ;  /* 0x0000000c18197c24 */ /* 0x000fc8000f8e0219 */
[----:B------:R-:W-:-:S04]  /*2440*/  IMAD.WIDE R24, R25, 0x4, R50 ;  /* 0x0000000419187825 */ /* 0x000fc800078e0232 */
[----:B------:R-:W-:Y:S01]  /*2450*/  @!P2 IMAD.IADD R52, R52, 0x1, -R49 ;  /* 0x000000013434a824 */ /* 0x000fe200078e0a31 */
[----:B------:R0:W-:Y:S01]  /*2460*/  STG.E desc[UR8][R24.64], R26 ;  /* 0x0000001a18007986 */ /* 0x0001e2000c101908 */
[----:B------:R-:W-:-:S03]  /*2470*/  @!P2 VIADD R59, R59, 0x1 ;  /* 0x000000013b3ba836 */ /* 0x000fc60000000000 */
[----:B------:R-:W-:Y:S02]  /*2480*/  ISETP.GE.U32.AND P1, PT, R52, R49, PT ;  /* 0x000000313400720c */ /* 0x000fe40003f26070 */
[----:B------:R-:W-:-:S04]  /*2490*/  LOP3.LUT R52, R21, 0x3, RZ, 0x3c, !PT ;  /* 0x0000000315347812 */ /* 0x000fc800078e3cff */
[----:B------:R-:W-:Y:S01]  /*24a0*/  ISETP.GE.AND P3, PT, R52, RZ, PT ;  /* 0x000000ff3400720c */ /* 0x000fe20003f66270 */
[----:B0-----:R-:W-:-:S06]  /*24b0*/  IMAD R26, R53, R56, 0x4 ;  /* 0x00000004351a7424 */ /* 0x001fcc00078e0238 */
[----:B------:R-:W-:Y:S02]  /*24c0*/  @P1 IADD3 R59, PT, PT, R59, 0x1, RZ ;  /* 0x000000013b3b1810 */ /* 0x000fe40007ffe0ff */
[----:B------:R-:W-:-:S04]  /*24d0*/  ISETP.GT.U32.AND P2, PT, R49, R26, PT ;  /* 0x0000001a3100720c */ /* 0x000fc80003f44070 */
[----:B------:R-:W-:-:S05]  /*24e0*/  @!P3 IMAD.MOV R59, RZ, RZ, -R59 ;  /* 0x000000ffff3bb224 */ /* 0x000fca00078e0a3b */
[----:B------:R-:W-:Y:S01]  /*24f0*/  SEL R52, R57, R59, !P0 ;  /* 0x0000003b39347207 */ /* 0x000fe20004000000 */
[----:B------:R-:W-:-:S03]  /*2500*/  IMAD.HI.U32 R59, R54, 0x5, RZ ;  /* 0x00000005363b7827 */ /* 0x000fc600078e00ff */
[----:B------:R-:W-:Y:S01]  /*2510*/  LEA R25, R52, R55, 0x7 ;  /* 0x0000003734197211 */ /* 0x000fe200078e38ff */
[----:B------:R-:W-:Y:S02]  /*2520*/  IMAD.MOV R24, RZ, RZ, -R52 ;  /* 0x000000ffff187224 */ /* 0x000fe400078e0a34 */
[----:B------:R-:W-:Y:S02]  /*2530*/  IMAD R52, R59, R56, 0x5 ;  /* 0x000000053b347424 */ /* 0x000fe400078e0238 */
[----:B------:R-:W-:Y:S02]  /*2540*/  @!P2 IMAD.IADD R26, R26, 0x1, -R49 ;  /* 0x000000011a1aa824 */ /* 0x000fe400078e0a31 */
[----:B------:R-:W-:Y:S01]  /*2550*/  @!P2 VIADD R53, R53, 0x1 ;  /* 0x000000013535a836 */ /* 0x000fe20000000000 */
[----:B------:R-:W-:Y:S01]  /*2560*/  ISETP.GT.U32.AND P2, PT, R49, R52, PT ;  /* 0x000000343100720c */ /* 0x000fe20003f44070 */
[----:B------:R-:W-:Y:S01]  /*2570*/  IMAD R24, R21, R24, 0x3 ;  /* 0x0000000315187424 */ /* 0x000fe200078e0218 */
[----:B------:R-:W-:-:S02]  /*2580*/  ISETP.GE.U32.AND P1, PT, R26, R49, PT ;  /* 0x000000311a00720c */ /* 0x000fc40003f26070 */
[----:B------:R-:W-:Y:S01]  /*2590*/  LOP3.LUT R26, R21, 0x4, RZ, 0x3c, !PT ;  /* 0x00000004151a7812 */ /* 0x000fe200078e3cff */
[----:B------:R-:W-:-:S03]  /*25a0*/  IMAD R25, R24, UR12, R25 ;  /* 0x0000000c18197c24 */ /* 0x000fc6000f8e0219 */
[----:B------:R-:W-:Y:S01]  /*25b0*/  ISETP.GE.AND P3, PT, R26, RZ, PT ;  /* 0x000000ff1a00720c */ /* 0x000fe20003f66270 */
[----:B------:R-:W-:-:S04]  /*25c0*/  IMAD.WIDE R24, R25, 0x4, R50 ;  /* 0x0000000419187825 */ /* 0x000fc800078e0232 */
[----:B------:R-:W-:Y:S01]  /*25d0*/  @!P2 IMAD.IADD R52, R52, 0x1, -R49 ;  /* 0x000000013434a824 */ /* 0x000fe200078e0a31 */
[----:B------:R0:W-:Y:S01]  /*25e0*/  STG.E desc[UR8][R24.64], R27 ;  /* 0x0000001b18007986 */ /* 0x0001e2000c101908 */
[----:B------:R-:W-:Y:S01]  /*25f0*/  @P1 IADD3 R53, PT, PT, R53, 0x1, RZ ;  /* 0x0000000135351810 */ /* 0x000fe20007ffe0ff */
[----:B------:R-:W-:Y:S02]  /*2600*/  @!P2 VIADD R59, R59, 0x1 ;  /* 0x000000013b3ba836 */ /* 0x000fe40000000000 */
[----:B------:R-:W-:-:S03]  /*2610*/  ISETP.GE.U32.AND P1, PT, R52, R49, PT ;  /* 0x000000313400720c */ /* 0x000fc60003f26070 */
[----:B------:R-:W-:Y:S01]  /*2620*/  @!P3 IMAD.MOV R53, RZ, RZ, -R53 ;  /* 0x000000ffff35b224 */ /* 0x000fe200078e0a35 */
[----:B0-----:R-:W-:-:S04]  /*2630*/  LOP3.LUT R27, R21, 0x5, RZ, 0x3c, !PT ;  /* 0x00000005151b7812 */ /* 0x001fc800078e3cff */
[----:B------:R-:W-:Y:S01]  /*2640*/  SEL R24, R57, R53, !P0 ;  /* 0x0000003539187207 */ /* 0x000fe20004000000 */
[----:B------:R-:W-:Y:S01]  /*2650*/  IMAD.HI.U32 R53, R54, 0x7, RZ ;  /* 0x0000000736357827 */ /* 0x000fe200078e00ff */
[----:B------:R-:W-:-:S03]  /*2660*/  ISETP.GE.AND P3, PT, R27, RZ, PT ;  /* 0x000000ff1b00720c */ /* 0x000fc60003f66270 */
[----:B------:R-:W-:Y:S01]  /*2670*/  @P1 IADD3 R59, PT, PT, R59, 0x1, RZ ;  /* 0x000000013b3b1810 */ /* 0x000fe20007ffe0ff */
[----:B------:R-:W-:Y:S01]  /*2680*/  IMAD.HI.U32 R27, R54, 0x6, RZ ;  /* 0x00000006361b7827 */ /* 0x000fe200078e00ff */
[----:B------:R-:W-:-:S03]  /*2690*/  IADD3 R26, PT, PT, -R24, RZ, RZ ;  /* 0x000000ff181a7210 */ /* 0x000fc60007ffe1ff */
[----:B------:R-:W-:Y:S02]  /*26a0*/  IMAD R52, R27, R56, 0x6 ;  /* 0x000000061b347424 */ /* 0x000fe400078e0238 */
[----:B------:R-:W-:Y:S02]  /*26b0*/  IMAD R25, R24, 0x80, R55 ;  /* 0x0000008018197824 */ /* 0x000fe400078e0237 */
[----:B------:R-:W-:Y:S02]  /*26c0*/  IMAD R24, R21, R26, 0x4 ;  /* 0x0000000415187424 */ /* 0x000fe400078e021a */
[----:B------:R-:W-:Y:S01]  /*26d0*/  @!P3 IMAD.MOV R59, RZ, RZ, -R59 ;  /* 0x000000ffff3bb224 */ /* 0x000fe200078e0a3b */
[----:B------:R-:W-:Y:S01]  /*26e0*/  ISETP.GT.U32.AND P3, PT, R49, R52, PT ;  /* 0x000000343100720c */ /* 0x000fe20003f64070 */
[----:B------:R-:W-:-:S03]  /*26f0*/  IMAD R25, R24, UR12, R25 ;  /* 0x0000000c18197c24 */ /* 0x000fc6000f8e0219 */
[----:B------:R-:W-:Y:S01]  /*2700*/  SEL R26, R57, R59, !P0 ;  /* 0x0000003b391a7207 */ /* 0x000fe20004000000 */
[----:B------:R-:W-:-:S03]  /*2710*/  IMAD.WIDE R24, R25, 0x4, R50 ;  /* 0x0000000419187825 */ /* 0x000fc600078e0232 */
[----:B------:R-:W-:Y:S01]  /*2720*/  LEA R59, R26, R55, 0x7 ;  /* 0x000000371a3b7211 */ /* 0x000fe200078e38ff */
[----:B------:R-:W-:Y:S01]  /*2730*/  IMAD.MOV R58, RZ, RZ, -R26 ;  /* 0x000000ffff3a7224 */ /* 0x000fe200078e0a1a */
[----:B------:R0:W-:Y:S03]  /*2740*/  STG.E desc[UR8][R24.64], R4 ;  /* 0x0000000418007986 */ /* 0x0001e6000c101908 */
[----:B------:R-:W-:Y:S02]  /*2750*/  @!P3 IMAD.IADD R52, R52, 0x1, -R49 ;  /* 0x000000013434b824 */ /* 0x000fe400078e0a31 */
[----:B------:R-:W-:Y:S02]  /*2760*/  IMAD R26, R21, R58, 0x5 ;  /* 0x00000005151a7424 */ /* 0x000fe400078e023a */
[----:B------:R-:W-:Y:S01]  /*2770*/  @!P3 VIADD R27, R27, 0x1 ;  /* 0x000000011b1bb836 */ /* 0x000fe20000000000 */
[----:B------:R-:W-:Y:S01]  /*2780*/  ISETP.GE.U32.AND P1, PT, R52, R49, PT ;  /* 0x000000313400720c */ /* 0x000fe20003f26070 */
[----:B------:R-:W-:-:S02]  /*2790*/  IMAD R59, R26, UR12, R59 ;  /* 0x0000000c1a3b7c24 */ /* 0x000fc4000f8e023b */
[----:B------:R-:W-:Y:S01]  /*27a0*/  IMAD R26, R53, R56, 0x7 ;  /* 0x00000007351a7424 */ /* 0x000fe200078e0238 */
[----:B0-----:R-:W-:Y:S01]  /*27b0*/  LOP3.LUT R4, R21, 0x6, RZ, 0x3c, !PT ;  /* 0x0000000615047812 */ /* 0x001fe200078e3cff */
[----:B------:R-:W-:-:S03]  /*27c0*/  IMAD.WIDE R24, R59, 0x4, R50 ;  /* 0x000000043b187825 */ /* 0x000fc600078e0232 */
[----:B------:R-:W-:Y:S01]  /*27d0*/  ISETP.GE.AND P4, PT, R4, RZ, PT ;  /* 0x000000ff0400720c */ /* 0x000fe20003f86270 */
[C---:B------:R-:W-:Y:S01]  /*27e0*/  IMAD.HI.U32 R59, R54.reuse, 0x8, RZ ;  /* 0x00000008363b7827 */ /* 0x040fe200078e00ff */
[----:B------:R-:W-:Y:S01]  /*27f0*/  ISETP.GT.U32.AND P2, PT, R49, R26, PT ;  /* 0x0000001a3100720c */ /* 0x000fe20003f44070 */
[----:B------:R0:W-:Y:S02]  /*2800*/  STG.E desc[UR8][R24.64], R5 ;  /* 0x0000000518007986 */ /* 0x0001e4000c101908 */
[----:B------:R-:W-:Y:S02]  /*2810*/  @P1 VIADD R27, R27, 0x1 ;  /* 0x000000011b1b1836 */ /* 0x000fe40000000000 */
[----:B------:R-:W-:Y:S02]  /*2820*/  IMAD R52, R59, R56, 0x8 ;  /* 0x000000083b347424 */ /* 0x000fe400078e0238 */
[----:B------:R-:W-:Y:S02]  /*2830*/  IMAD.MOV.U32 R4, RZ, RZ, R27 ;  /* 0x000000ffff047224 */ /* 0x000fe400078e001b */
[----:B------:R-:W-:Y:S01]  /*2840*/  IMAD.HI.U32 R27, R54, 0x9, RZ ;  /* 0x00000009361b7827 */ /* 0x000fe200078e00ff */
[----:B------:R-:W-:-:S02]  /*2850*/  ISETP.GT.U32.AND P1, PT, R49, R52, PT ;  /* 0x000000343100720c */ /* 0x000fc40003f24070 */
[----:B------:R-:W-:Y:S01]  /*2860*/  @!P4 IADD3 R4, PT, PT, -R4, RZ, RZ ;  /* 0x000000ff0404c210 */ /* 0x000fe20007ffe1ff */
[----:B0-----:R-:W-:Y:S01]  /*2870*/  IMAD R24, R27, R56, 0x9 ;  /* 0x000000091b187424 */ /* 0x001fe200078e0238 */
[-C--:B------:R-:W-:Y:S01]  /*2880*/  @!P2 IADD3 R26, PT, PT, R26, -R49.reuse, RZ ;  /* 0x800000311a1aa210 */ /* 0x080fe20007ffe0ff */
[----:B------:R-:W-:Y:S01]  /*2890*/  @!P2 VIADD R53, R53, 0x1 ;  /* 0x000000013535a836 */ /* 0x000fe20000000000 */
[----:B------:R-:W-:Y:S01]  /*28a0*/  SEL R4, R57, R4, !P0 ;  /* 0x0000000439047207 */ /* 0x000fe20004000000 */
[----:B------:R-:W-:Y:S01]  /*28b0*/  IMAD.HI.U32 R25, R54, 0xa, RZ ;  /* 0x0000000a36197827 */ /* 0x000fe200078e00ff */
[----:B------:R-:W-:Y:S02]  /*28c0*/  ISETP.GT.U32.AND P6, PT, R49, R24, PT ;  /* 0x000000183100720c */ /* 0x000fe40003fc4070 */
[----:B------:R-:W-:Y:S01]  /*28d0*/  ISETP.GE.U32.AND P3, PT, R26, R49, PT ;  /* 0x000000311a00720c */ /* 0x000fe20003f66070 */
[----:B------:R-:W-:Y:S01]  /*28e0*/  IMAD.MOV R26, RZ, RZ, -R4 ;  /* 0x000000ffff1a7224 */ /* 0x000fe200078e0a04 */
[----:B------:R-:W-:Y:S01]  /*28f0*/  LEA R5, R4, R55, 0x7 ;  /* 0x0000003704057211 */ /* 0x000fe200078e38ff */
[----:B------:R-:W-:-:S02]  /*2900*/  @!P1 IMAD.IADD R52, R52, 0x1, -R49 ;  /* 0x0000000134349824 */ /* 0x000fc400078e0a31 */
[C---:B------:R-:W-:Y:S01]  /*2910*/  IMAD R4, R21.reuse, R26, 0x6 ;  /* 0x0000000615047424 */ /* 0x040fe200078e021a */
[----:B------:R-:W-:Y:S01]  /*2920*/  LOP3.LUT R26, R21, 0x9, RZ, 0x3c, !PT ;  /* 0x00000009151a7812 */ /* 0x000fe200078e3cff */
[----:B------:R-:W-:Y:S01]  /*2930*/  @!P1 VIADD R59, R59, 0x1 ;  /* 0x000000013b3b9836 */ /* 0x000fe20000000000 */
[-C--:B------:R-:W-:Y:S01]  /*2940*/  ISETP.GE.U32.AND P4, PT, R52, R49.reuse, PT ;  /* 0x000000313400720c */ /* 0x080fe20003f86070 */
[----:B------:R-:W-:Y:S01]  /*2950*/  IMAD R5, R4, UR12, R5 ;  /* 0x0000000c04057c24 */ /* 0x000fe2000f8e0205 */
[----:B------:R-:W-:Y:S01]  /*2960*/  LOP3.LUT R4, R21, 0x7, RZ, 0x3c, !PT ;  /* 0x0000000715047812 */ /* 0x000fe200078e3cff */
[----:B------:R-:W-:Y:S01]  /*2970*/  @!P6 IMAD.IADD R24, R24, 0x1, -R49 ;  /* 0x000000011818e824 */ /* 0x000fe200078e0a31 */
[----:B------:R-:W-:Y:S01]  /*2980*/  ISETP.GE.AND P1, PT, R26, RZ, PT ;  /* 0x000000ff1a00720c */ /* 0x000fe20003f26270 */
[----:B------:R-:W-:Y:S01]  /*2990*/  IMAD R52, R25, R56, 0xa ;  /* 0x0000000a19347424 */ /* 0x000fe200078e0238 */
[----:B------:R-:W-:Y:S01]  /*29a0*/  ISETP.GE.AND P5, PT, R4, RZ, PT ;  /* 0x000000ff0400720c */ /* 0x000fe20003fa6270 */
[----:B------:R-:W-:Y:S01]  /*29b0*/  IMAD.WIDE R4, R5, 0x4, R50 ;  /* 0x0000000405047825 */ /* 0x000fe200078e0232 */
[----:B------:R-:W-:-:S02]  /*29c0*/  ISETP.GE.U32.AND P2, PT, R24, R49, PT ;  /* 0x000000311800720c */ /* 0x000fc40003f46070 */
[----:B------:R-:W-:Y:S01]  /*29d0*/  LOP3.LUT R24, R21, 0x8, RZ, 0x3c, !PT ;  /* 0x0000000815187812 */ /* 0x000fe200078e3cff */
[----:B------:R-:W-:Y:S01]  /*29e0*/  @!P6 VIADD R27, R27, 0x1 ;  /* 0x000000011b1be836 */ /* 0x000fe20000000000 */
[----:B------:R-:W-:Y:S01]  /*29f0*/  @P3 IADD3 R53, PT, PT, R53, 0x1, RZ ;  /* 0x0000000135353810 */ /* 0x000fe20007ffe0ff */
[----:B------:R0:W-:Y:S01]  /*2a00*/  STG.E desc[UR8][R4.64], R6 ;  /* 0x0000000604007986 */ /* 0x0001e2000c101908 */
[----:B------:R-:W-:Y:S01]  /*2a10*/  ISETP.GE.AND P3, PT, R24, RZ, PT ;  /* 0x000000ff1800720c */ /* 0x000fe20003f66270 */
[----:B------:R-:W-:Y:S01]  /*2a20*/  IMAD.HI.U32 R24, R54, 0xb, RZ ;  /* 0x0000000b36187827 */ /* 0x000fe200078e00ff */
[----:B------:R-:W-:-:S03]  /*2a30*/  @P4 IADD3 R59, PT, PT, R59, 0x1, RZ ;  /* 0x000000013b3b4810 */ /* 0x000fc60007ffe0ff */
[----:B------:R-:W-:Y:S01]  /*2a40*/  @!P5 IMAD.MOV R53, RZ, RZ, -R53 ;  /* 0x000000ffff35d224 */ /* 0x000fe200078e0a35 */
[----:B------:R-:W-:Y:S01]  /*2a50*/  ISETP.GT.U32.AND P5, PT, R49, R52, PT ;  /* 0x000000343100720c */ /* 0x000fe20003fa4070 */
[----:B------:R-:W-:Y:S01]  /*2a60*/  IMAD R26, R24, R56, 0xb ;  /* 0x0000000b181a7424 */ /* 0x000fe200078e0238 */
[----:B------:R-:W-:Y:S01]  /*2a70*/  @P2 IADD3 R27, PT, PT, R27, 0x1, RZ ;  /* 0x000000011b1b2810 */ /* 0x000fe20007ffe0ff */
[----:B0-----:R-:W-:-:S03]  /*2a80*/  IMAD.HI.U32 R5, R54, 0xc, RZ ;  /* 0x0000000c36057827 */ /* 0x001fc600078e00ff */
[----:B------:R-:W-:Y:S01]  /*2a90*/  ISETP.GT.U32.AND P4, PT, R49, R26, PT ;  /* 0x0000001a3100720c */ /* 0x000fe20003f84070 */
[----:B------:R-:W-:Y:S02]  /*2aa0*/  IMAD.MOV.U32 R6, RZ, RZ, R59 ;  /* 0x000000ffff067224 */ /* 0x000fe400078e003b */
[----:B------:R-:W-:Y:S02]  /*2ab0*/  IMAD R4, R5, R56, 0xc ;  /* 0x0000000c05047424 */ /* 0x000fe400078e0238 */
[----:B------:R-:W-:Y:S02]  /*2ac0*/  @!P3 IMAD.MOV R6, RZ, RZ, -R6 ;  /* 0x000000ffff06b224 */ /* 0x000fe400078e0a06 */
[-C--:B------:R-:W-:Y:S01]  /*2ad0*/  @!P5 IADD3 R52, PT, PT, R52, -R49.reuse, RZ ;  /* 0x800000313434d210 */ /* 0x080fe20007ffe0ff */
[----:B------:R-:W-:Y:S01]  /*2ae0*/  @!P1 IMAD.MOV R27, RZ, RZ, -R27 ;  /* 0x000000ffff1b9224 */ /* 0x000fe200078e0a1b */
[----:B------:R-:W-:Y:S01]  /*2af0*/  ISETP.GT.U32.AND P3, PT, R49, R4, PT ;  /* 0x000000043100720c */ /* 0x000fe20003f64070 */
[----:B------:R-:W-:Y:S01]  /*2b00*/  IMAD.HI.U32 R59, R54, 0xd, RZ ;  /* 0x0000000d363b7827 */ /* 0x000fe200078e00ff */
[----:B------:R-:W-:-:S02]  /*2b10*/  ISETP.GE.U32.AND P6, PT, R52, R49, PT ;  /* 0x000000313400720c */ /* 0x000fc40003fc6070 */
[----:B------:R-:W-:Y:S01]  /*2b20*/  @!P5 IADD3 R25, PT, PT, R25, 0x1, RZ ;  /* 0x000000011919d810 */ /* 0x000fe20007ffe0ff */
[----:B------:R-:W-:Y:S02]  /*2b30*/  @!P4 IMAD.IADD R26, R26, 0x1, -R49 ;  /* 0x000000011a1ac824 */ /* 0x000fe400078e0a31 */
[----:B------:R-:W-:-:S03]  /*2b40*/  @!P4 VIADD R24, R24, 0x1 ;  /* 0x000000011818c836 */ /* 0x000fc60000000000 */
[----:B------:R-:W-:Y:S01]  /*2b50*/  ISETP.GE.U32.AND P2, PT, R26, R49, PT ;  /* 0x000000311a00720c */ /* 0x000fe20003f46070 */
[----:B------:R-:W-:Y:S02]  /*2b60*/  IMAD R26, R59, R56, 0xd ;  /* 0x0000000d3b1a7424 */ /* 0x000fe400078e0238 */
[----:B------:R-:W-:Y:S01]  /*2b70*/  @!P3 IMAD.IADD R4, R4, 0x1, -R49 ;  /* 0x000000010404b824 */ /* 0x000fe200078e0a31 */
[----:B------:R-:W-:Y:S01]  /*2b80*/  @!P3 IADD3 R5, PT, PT, R5, 0x1, RZ ;  /* 0x000000010505b810 */ /* 0x000fe20007ffe0ff */
[----:B------:R-:W-:-:S03]  /*2b90*/  @P6 VIADD R25, R25, 0x1 ;  /* 0x0000000119196836 */ /* 0x000fc60000000000 */
[----:B------:R-:W-:Y:S02]  /*2ba0*/  ISETP.GE.U32.AND P1, PT, R4, R49, PT ;  /* 0x000000310400720c */ /* 0x000fe40003f26070 */
[----:B------:R-:W-:-:S03]  /*2bb0*/  LOP3.LUT R4, R21, 0xa, RZ, 0x3c, !PT ;  /* 0x0000000a15047812 */ /* 0x000fc600078e3cff */
[----:B------:R-:W-:Y:S01]  /*2bc0*/  @P2 VIADD R24, R24, 0x1 ;  /* 0x0000000118182836 */ /* 0x000fe20000000000 */
[----:B------:R-:W-:Y:S02]  /*2bd0*/  ISETP.GE.AND P5, PT, R4, RZ, PT ;  /* 0x000000ff0400720c */ /* 0x000fe40003fa6270 */
[----:B------:R-:W-:-:S04]  /*2be0*/  LOP3.LUT R4, R21, 0xb, RZ, 0x3c, !PT ;  /* 0x0000000b15047812 */ /* 0x000fc800078e3cff */
[----:B------:R-:W-:Y:S01]  /*2bf0*/  ISETP.GE.AND P6, PT, R4, RZ, PT ;  /* 0x000000ff0400720c */ /* 0x000fe20003fc6270 */
[----:B------:R-:W-:Y:S02]  /*2c00*/  IMAD.MOV.U32 R4, RZ, RZ, R25 ;  /* 0x000000ffff047224 */ /* 0x000fe400078e0019 */
[----:B------:R-:W-:-:S04]  /*2c10*/  IMAD.HI.U32 R25, R54, 0xe, RZ ;  /* 0x0000000e36197827 */ /* 0x000fc800078e00ff */
[-C--:B------:R-:W-:Y:S01]  /*2c20*/  IMAD R52, R25, R56.reuse, 0xe ;  /* 0x0000000e19347424 */ /* 0x080fe200078e0238 */
[----:B------:R-:W-:Y:S01]  /*2c30*/  @!P5 IADD3 R4, PT, PT, -R4, RZ, RZ ;  /* 0x000000ff0404d210 */ /* 0x000fe20007ffe1ff */
[----:B------:R-:W-:Y:S01]  /*2c40*/  IMAD R56, R61, R56, 0xf ;  /* 0x0000000f3d387424 */ /* 0x000fe200078e0238 */
[----:B------:R-:W-:Y:S01]  /*2c50*/  ISETP.GT.U32.AND P5, PT, R49, R26, PT ;  /* 0x0000001a3100720c */ /* 0x000fe20003fa4070 */
[----:B------:R-:W-:Y:S01]  /*2c60*/  @P1 VIADD R5, R5, 0x1 ;  /* 0x0000000105051836 */ /* 0x000fe20000000000 */
[C---:B------:R-:W-:Y:S01]  /*2c70*/  ISETP.GT.U32.AND P4, PT, R49.reuse, R52, PT ;  /* 0x000000343100720c */ /* 0x040fe20003f84070 */
[----:B------:R-:W-:Y:S01]  /*2c80*/  @!P6 IMAD.MOV R24, RZ, RZ, -R24 ;  /* 0x000000ffff18e224 */ /* 0x000fe200078e0a18 */
[----:B------:R-:W-:Y:S02]  /*2c90*/  ISETP.GT.U32.AND P2, PT, R49, R56, PT ;  /* 0x000000383100720c */ /* 0x000fe40003f44070 */
[C---:B------:R-:W-:Y:S02]  /*2ca0*/  SEL R4, R57.reuse, R4, !P0 ;  /* 0x0000000439047207 */ /* 0x040fe40004000000 */
[----:B------:R-:W-:-:S05]  /*2cb0*/  SEL R24, R57, R24, !P0 ;  /* 0x0000001839187207 */ /* 0x000fca0004000000 */
[-C--:B------:R-:W-:Y:S01]  /*2cc0*/  @!P5 IADD3 R26, PT, PT, R26, -R49.reuse, RZ ;  /* 0x800000311a1ad210 */ /* 0x080fe20007ffe0ff */
[----:B------:R-:W-:Y:S02]  /*2cd0*/  @!P5 VIADD R59, R59, 0x1 ;  /* 0x000000013b3bd836 */ /* 0x000fe40000000000 */
[--C-:B------:R-:W-:Y:S01]  /*2ce0*/  @!P4 IMAD.IADD R52, R52, 0x1, -R49.reuse ;  /* 0x000000013434c824 */ /* 0x100fe200078e0a31 */
[----:B------:R-:W-:Y:S01]  /*2cf0*/  ISETP.GE.U32.AND P6, PT, R26, R49, PT ;  /* 0x000000311a00720c */ /* 0x000fe20003fc6070 */
[----:B------:R-:W-:Y:S01]  /*2d00*/  @!P2 IMAD.IADD R56, R56, 0x1, -R49 ;  /* 0x000000013838a824 */ /* 0x000fe200078e0a31 */
[----:B------:R-:W-:Y:S01]  /*2d10*/  SEL R26, R57, R53, !P0 ;  /* 0x00000035391a7207 */ /* 0x000fe20004000000 */
[----:B------:R-:W-:Y:S01]  /*2d20*/  @!P4 VIADD R25, R25, 0x1 ;  /* 0x000000011919c836 */ /* 0x000fe20000000000 */
[----:B------:R-:W-:Y:S01]  /*2d30*/  ISETP.GE.U32.AND P3, PT, R52, R49, PT ;  /* 0x000000313400720c */ /* 0x000fe20003f66070 */
[----:B------:R-:W-:Y:S01]  /*2d40*/  @!P2 VIADD R61, R61, 0x1 ;  /* 0x000000013d3da836 */ /* 0x000fe20000000000 */
[----:B------:R-:W-:-:S02]  /*2d50*/  IADD3 R52, PT, PT, -R26, RZ, RZ ;  /* 0x000000ff1a347210 */ /* 0x000fc40007ffe1ff */
[----:B------:R-:W-:Y:S01]  /*2d60*/  ISETP.GE.U32.AND P1, PT, R56, R49, PT ;  /* 0x000000313800720c */ /* 0x000fe20003f26070 */
[----:B------:R-:W-:Y:S02]  /*2d70*/  IMAD R49, R26, 0x80, R55 ;  /* 0x000000801a317824 */ /* 0x000fe400078e0237 */
[----:B------:R-:W-:Y:S01]  /*2d80*/  IMAD R26, R21, R52, 0x7 ;  /* 0x00000007151a7424 */ /* 0x000fe200078e0234 */
[----:B------:R-:W-:Y:S02]  /*2d90*/  SEL R52, R57, R6, !P0 ;  /* 0x0000000639347207 */ /* 0x000fe40004000000 */
[----:B------:R-:W-:Y:S01]  /*2da0*/  @P6 IADD3 R59, PT, PT, R59, 0x1, RZ ;  /* 0x000000013b3b6810 */ /* 0x000fe20007ffe0ff */
[----:B------:R-:W-:Y:S01]  /*2db0*/  IMAD R6, R26, UR12, R49 ;  /* 0x0000000c1a067c24 */ /* 0x000fe2000f8e0231 */
[----:B------:R-:W-:Y:S01]  /*2dc0*/  SEL R26, R57, R27, !P0 ;  /* 0x0000001b391a7207 */ /* 0x000fe20004000000 */
[----:B------:R-:W-:Y:S01]  /*2dd0*/  IMAD.MOV R56, RZ, RZ, -R52 ;  /* 0x000000ffff387224 */ /* 0x000fe200078e0a34 */
[----:B------:R-:W-:-:S02]  /*2de0*/  LEA R49, R52, R55, 0x7 ;  /* 0x0000003734317211 */ /* 0x000fc400078e38ff */
[----:B------:R-:W-:Y:S01]  /*2df0*/  @P3 IADD3 R25, PT, PT, R25, 0x1, RZ ;  /* 0x0000000119193810 */ /* 0x000fe20007ffe0ff */
[----:B------:R-:W-:Y:S01]  /*2e00*/  IMAD R56, R21, R56, 0x8 ;  /* 0x0000000815387424 */ /* 0x000fe200078e0238 */
[----:B------:R-:W-:Y:S01]  /*2e10*/  @P1 IADD3 R61, PT, PT, R61, 0x1, RZ ;  /* 0x000000013d3d1810 */ /* 0x000fe20007ffe0ff */
[----:B------:R-:W-:Y:S02]  /*2e20*/  IMAD.MOV R52, RZ, RZ, -R26 ;  /* 0x000000ffff347224 */ /* 0x000fe400078e0a1a */
[----:B------:R-:W-:Y:S02]  /*2e30*/  IMAD R56, R56, UR12, R49 ;  /* 0x0000000c38387c24 */ /* 0x000fe4000f8e0231 */
[----:B------:R-:W-:Y:S02]  /*2e40*/  IMAD R26, R26, 0x80, R55 ;  /* 0x000000801a1a7824 */ /* 0x000fe400078e0237 */
[----:B------:R-:W-:-:S04]  /*2e50*/  IMAD R49, R21, R52, 0x9 ;  /* 0x0000000915317424 */ /* 0x000fc800078e0234 */
[----:B------:R-:W-:Y:S01]  /*2e60*/  IMAD R49, R49, UR12, R26 ;  /* 0x0000000c31317c24 */ /* 0x000fe2000f8e021a */
[C---:B------:R-:W-:Y:S01]  /*2e70*/  IADD3 R26, PT, PT, -R4.reuse, RZ, RZ ;  /* 0x000000ff041a7210 */ /* 0x040fe20007ffe1ff */
[----:B------:R-:W-:-:S04]  /*2e80*/  IMAD R4, R4, 0x80, R55 ;  /* 0x0000008004047824 */ /* 0x000fc800078e0237 */
[C---:B------:R-:W-:Y:S01]  /*2e90*/  IMAD R53, R21.reuse, R26, 0xa ;  /* 0x0000000a15357424 */ /* 0x040fe200078e021a */
[----:B------:R-:W-:-:S03]  /*2ea0*/  LOP3.LUT R26, R21, 0xf, RZ, 0x3c, !PT ;  /* 0x0000000f151a7812 */ /* 0x000fc600078e3cff */
[----:B------:R-:W-:Y:S01]  /*2eb0*/  IMAD R53, R53, UR12, R4 ;  /* 0x0000000c35357c24 */ /* 0x000fe2000f8e0204 */
[C---:B------:R-:W-:Y:S02]  /*2ec0*/  LOP3.LUT R4, R21.reuse, 0xc, RZ, 0x3c, !PT ;  /* 0x0000000c15047812 */ /* 0x040fe400078e3cff */
[----:B------:R-:W-:Y:S02]  /*2ed0*/  ISETP.GE.AND P3, PT, R26, RZ, PT ;  /* 0x000000ff1a00720c */ /* 0x000fe40003f66270 */
[----:B------:R-:W-:Y:S02]  /*2ee0*/  ISETP.GE.AND P5, PT, R4, RZ, PT ;  /* 0x000000ff0400720c */ /* 0x000fe40003fa6270 */
[----:B------:R-:W-:-:S04]  /*2ef0*/  LOP3.LUT R4, R21, 0xd, RZ, 0x3c, !PT ;  /* 0x0000000d15047812 */ /* 0x000fc800078e3cff */
[----:B------:R-:W-:Y:S02]  /*2f00*/  ISETP.GE.AND P6, PT, R4, RZ, PT ;  /* 0x000000ff0400720c */ /* 0x000fe40003fc6270 */
[----:B------:R-:W-:-:S03]  /*2f10*/  LOP3.LUT R4, R21, 0xe, RZ, 0x3c, !PT ;  /* 0x0000000e15047812 */ /* 0x000fc600078e3cff */
[----:B------:R-:W-:Y:S01]  /*2f20*/  @!P3 IMAD.MOV R61, RZ, RZ, -R61 ;  /* 0x000000ffff3db224 */ /* 0x000fe200078e0a3d */
[----:B------:R-:W-:Y:S01]  /*2f30*/  ISETP.GE.AND P4, PT, R4, RZ, PT ;  /* 0x000000ff0400720c */ /* 0x000fe20003f86270 */
[----:B------:R-:W-:Y:S02]  /*2f40*/  IMAD.MOV R4, RZ, RZ, -R24 ;  /* 0x000000ffff047224 */ /* 0x000fe400078e0a18 */
[----:B------:R-:W-:Y:S01]  /*2f50*/  IMAD R24, R24, 0x80, R55 ;  /* 0x0000008018187824 */ /* 0x000fe200078e0237 */
[----:B------:R-:W-:Y:S01]  /*2f60*/  SEL R26, R57, R61, !P0 ;  /* 0x0000003d391a7207 */ /* 0x000fe20004000000 */
[----:B------:R-:W-:Y:S02]  /*2f70*/  IMAD R27, R21, R4, 0xb ;  /* 0x0000000b151b7424 */ /* 0x000fe400078e0204 */
[----:B------:R-:W-:Y:S02]  /*2f80*/  @!P6 IADD3 R59, PT, PT, -R59, RZ, RZ ;  /* 0x000000ff3b3be210 */ /* 0x000fe40007ffe1ff */
[----:B------:R-:W-:-:S02]  /*2f90*/  IMAD R27, R27, UR12, R24 ;  /* 0x0000000c1b1b7c24 */ /* 0x000fc4000f8e0218 */
[----:B------:R-:W-:Y:S02]  /*2fa0*/  IMAD.MOV.U32 R24, RZ, RZ, R5 ;  /* 0x000000ffff187224 */ /* 0x000fe400078e0005 */
[----:B------:R-:W-:Y:S02]  /*2fb0*/  @!P4 IMAD.MOV R25, RZ, RZ, -R25 ;  /* 0x000000ffff19c224 */ /* 0x000fe400078e0a19 */
[----:B------:R-:W-:Y:S02]  /*2fc0*/  @!P5 IMAD.MOV R24, RZ, RZ, -R24 ;  /* 0x000000ffff18d224 */ /* 0x000fe400078e0a18 */
[----:B------:R-:W-:Y:S01]  /*2fd0*/  IMAD.WIDE R4, R6, 0x4, R50 ;  /* 0x0000000406047825 */ /* 0x000fe200078e0232 */
[C---:B------:R-:W-:Y:S02]  /*2fe0*/  SEL R6, R57.reuse, R59, !P0 ;  /* 0x0000003b39067207 */ /* 0x040fe40004000000 */
[C---:B------:R-:W-:Y:S02]  /*2ff0*/  SEL R24, R57.reuse, R24, !P0 ;  /* 0x0000001839187207 */ /* 0x040fe40004000000 */
[----:B------:R-:W-:Y:S01]  /*3000*/  SEL R54, R57, R25, !P0 ;  /* 0x0000001939367207 */ /* 0x000fe20004000000 */
[----:B------:R-:W-:Y:S01]  /*3010*/  IMAD.MOV R60, RZ, RZ, -R6 ;  /* 0x000000ffff3c7224 */ /* 0x000fe200078e0a06 */
[----:B------:R-:W-:Y:S01]  /*3020*/  IADD3 R58, PT, PT, -R24, RZ, RZ ;  /* 0x000000ff183a7210 */ /* 0x000fe20007ffe1ff */
[----:B------:R0:W-:Y:S01]  /*3030*/  STG.E desc[UR8][R4.64], R7 ;  /* 0x0000000704007986 */ /* 0x0001e2000c101908 */
[-C--:B------:R-:W-:Y:S01]  /*3040*/  LEA R59, R26, R55.reuse, 0x7 ;  /* 0x000000371a3b7211 */ /* 0x080fe200078e38ff */
[----:B------:R-:W-:Y:S01]  /*3050*/  IMAD.MOV R57, RZ, RZ, -R54 ;  /* 0x000000ffff397224 */ /* 0x000fe200078e0a36 */
[----:B------:R-:W-:Y:S01]  /*3060*/  LEA R6, R6, R55, 0x7 ;  /* 0x0000003706067211 */ /* 0x000fe200078e38ff */
[----:B------:R-:W-:-:S02]  /*3070*/  IMAD.MOV R26, RZ, RZ, -R26 ;  /* 0x000000ffff1a7224 */ /* 0x000fc400078e0a1a */
[--C-:B------:R-:W-:Y:S02]  /*3080*/  IMAD R52, R24, 0x80, R55.reuse ;  /* 0x0000008018347824 */ /* 0x100fe400078e0237 */
[C---:B------:R-:W-:Y:S02]  /*3090*/  IMAD R25, R21.reuse, R58, 0xc ;  /* 0x0000000c15197424 */ /* 0x040fe400078e023a */
[----:B------:R-:W-:Y:S02]  /*30a0*/  IMAD R24, R54, 0x80, R55 ;  /* 0x0000008036187824 */ /* 0x000fe400078e0237 */
[C---:B0-----:R-:W-:Y:S02]  /*30b0*/  IMAD R7, R21.reuse, R60, 0xd ;  /* 0x0000000d15077424 */ /* 0x041fe400078e023c */
[C---:B------:R-:W-:Y:S02]  /*30c0*/  IMAD R5, R21.reuse, R57, 0xe ;  /* 0x0000000e15057424 */ /* 0x040fe400078e0239 */
[----:B------:R-:W-:-:S02]  /*30d0*/  IMAD R4, R21, R26, 0xf ;  /* 0x0000000f15047424 */ /* 0x000fc400078e021a */
[----:B------:R-:W-:Y:S02]  /*30e0*/  IMAD R25, R25, UR12, R52 ;  /* 0x0000000c19197c24 */ /* 0x000fe4000f8e0234 */
        /* <DEDUP_REMOVED lines=21> */
.L_x_2253:
[----:B------:R-:W-:Y:S01]  /*3240*/  BSSY B2, `(.L_x_2271) ;  /* 0x0000007000027945 */ /* 0x000fe20003800000 */
[----:B------:R-:W-:Y:S01]  /*3250*/  IMAD.MOV.U32 R24, RZ, RZ, R34 ;  /* 0x000000ffff187224 */ /* 0x000fe200078e0022 */
[----:B------:R-:W-:Y:S01]  /*3260*/  MOV R26, 0x181f ;  /* 0x0000181f001a7802 */ /* 0x000fe20000000f00 */
[----:B------:R-:W-:-:S07]  /*3270*/  IMAD.MOV.U32 R11, RZ, RZ, -0x1 ;  /* 0xffffffffff0b7424 */ /* 0x000fce00078e00ff */
[----:B-123--:R-:W-:Y:S05]  /*3280*/  WARPSYNC.COLLECTIVE R11, `(.L_x_2272) ;  /* 0x000000000b087348 */ /* 0x00efea0003c00000 */
[----:B------:R0:W4:Y:S02]  /*3290*/  SHFL.IDX P6, R11, R13, R24, R26 ;  /* 0x000000180d0b7389 */ /* 0x00012400000c001a */
[----:B01234-:R-:W-:Y:S05]  /*32a0*/  ENDCOLLECTIVE ;  /* 0x000000000000791b */ /* 0x01ffea0003800000 */
.L_x_2272:
[----:B------:R-:W-:Y:S05]  /*32b0*/  BSYNC B2 ;  /* 0x0000000000027941 */ /* 0x000fea0003800000 */
.L_x_2271:
[----:B------:R-:W-:Y:S05]  /*32c0*/  BRA `(.L_x_2273) ;  /* 0xffffffe8001c7947 */ /* 0x000fea000383ffff */
.L_x_2255:
[----:B------:R-:W-:Y:S01]  /*32d0*/  HFMA2 R26, -RZ, RZ, 0, 0.0020122528076171875 ;  /* 0x0000181fff1a7431 */ /* 0x000fe200000001ff */
[----:B------:R-:W-:Y:S01]  /*32e0*/  BSSY B2, `(.L_x_2274) ;  /* 0x0000006000027945 */ /* 0x000fe20003800000 */
[----:B------:R-:W-:Y:S02]  /*32f0*/  IMAD.MOV.U32 R24, RZ, RZ, R20 ;  /* 0x000000ffff187224 */ /* 0x000fe400078e0014 */
[----:B------:R-:W-:-:S07]  /*3300*/  IMAD.MOV.U32 R11, RZ, RZ, -0x1 ;  /* 0xffffffffff0b7424 */ /* 0x000fce00078e00ff */
[----:B0123--:R-:W-:Y:S05]  /*3310*/  WARPSYNC.COLLECTIVE R11, `(.L_x_2275) ;  /* 0x000000000b087348 */ /* 0x00ffea0003c00000 */
[----:B------:R4:W0:Y:S02]  /*3320*/  SHFL.IDX P6, R11, R13, R24, R26 ;  /* 0x000000180d0b7389 */ /* 0x00082400000c001a */
[----:B01234-:R-:W-:Y:S05]  /*3330*/  ENDCOLLECTIVE ;  /* 0x000000000000791b */ /* 0x01ffea0003800000 */
.L_x_2275:
[----:B------:R-:W-:Y:S05]  /*3340*/  BSYNC B2 ;  /* 0x0000000000027941 */ /* 0x000fea0003800000 */
.L_x_2274:
[----:B------:R-:W-:Y:S05]  /*3350*/  BRA `(.L_x_2276) ;  /* 0xffffffe800107947 */ /* 0x000fea000383ffff */
.L_x_2257:
[----:B------:R-:W-:Y:S01]  /*3360*/  BSSY B2, `(.L_x_2277) ;  /* 0x0000007000027945 */ /* 0x000fe20003800000 */
[----:B------:R-:W-:Y:S01]  /*3370*/  IMAD.MOV.U32 R24, RZ, RZ, R19 ;  /* 0x000000ffff187224 */ /* 0x000fe200078e0013 */
[----:B------:R-:W-:Y:S01]  /*3380*/  MOV R26, 0x181f ;  /* 0x0000181f001a7802 */ /* 0x000fe20000000f00 */
[----:B------:R-:W-:-:S07]  /*3390*/  IMAD.MOV.U32 R11, RZ, RZ, -0x1 ;  /* 0xffffffffff0b7424 */ /* 0x000fce00078e00ff */
[----:B01234-:R-:W-:Y:S05]  /*33a0*/  WARPSYNC.COLLECTIVE R11, `(.L_x_2278) ;  /* 0x000000000b087348 */ /* 0x01ffea0003c00000 */
[----:B------:R0:W0:Y:S02]  /*33b0*/  SHFL.IDX P6, R11, R13, R24, R26 ;  /* 0x000000180d0b7389 */ /* 0x00002400000c001a */
[----:B01234-:R-:W-:Y:S05]  /*33c0*/  ENDCOLLECTIVE ;  /* 0x000000000000791b */ /* 0x01ffea0003800000 */
.L_x_2278:
[----:B------:R-:W-:Y:S05]  /*33d0*/  BSYNC B2 ;  /* 0x0000000000027941 */ /* 0x000fea0003800000 */
.L_x_2277:
[----:B------:R-:W-:Y:S05]  /*33e0*/  BRA `(.L_x_2279) ;  /* 0xffffffe800047947 */ /* 0x000fea000383ffff */
.L_x_2259:
[----:B------:R-:W-:Y:S01]  /*33f0*/  HFMA2 R26, -RZ, RZ, 0, 0.0020122528076171875 ;  /* 0x0000181fff1a7431 */ /* 0x000fe200000001ff */
[----:B------:R-:W-:Y:S01]  /*3400*/  BSSY B2, `(.L_x_2280) ;  /* 0x0000006000027945 */ /* 0x000fe20003800000 */
[----:B------:R-:W-:Y:S02]  /*3410*/  IMAD.MOV.U32 R24, RZ, RZ, R18 ;  /* 0x000000ffff187224 */ /* 0x000fe400078e0012 */
[----:B------:R-:W-:-:S07]  /*3420*/  IMAD.MOV.U32 R11, RZ, RZ, -0x1 ;  /* 0xffffffffff0b7424 */ /* 0x000fce00078e00ff */
[----:B01234-:R-:W-:Y:S05]  /*3430*/  WARPSYNC.COLLECTIVE R11, `(.L_x_2281) ;  /* 0x000000000b087348 */ /* 0x01ffea0003c00000 */
[----:B------:R0:W0:Y:S02]  /*3440*/  SHFL.IDX P6, R11, R13, R24, R26 ;  /* 0x000000180d0b7389 */ /* 0x00002400000c001a */
[----:B01234-:R-:W-:Y:S05]  /*3450*/  ENDCOLLECTIVE ;  /* 0x000000000000791b */ /* 0x01ffea0003800000 */
.L_x_2281:
[----:B------:R-:W-:Y:S05]  /*3460*/  BSYNC B2 ;  /* 0x0000000000027941 */ /* 0x000fea0003800000 */
.L_x_2280:
[----:B------:R-:W-:Y:S05]  /*3470*/  BRA `(.L_x_2282) ;  /* 0xffffffe400f87947 */ /* 0x000fea000383ffff */
.L_x_2261:
[----:B------:R-:W-:Y:S01]  /*3480*/  BSSY B2, `(.L_x_2283) ;  /* 0x0000007000027945 */ /* 0x000fe20003800000 */
[----:B------:R-:W-:Y:S01]  /*3490*/  IMAD.MOV.U32 R24, RZ, RZ, R17 ;  /* 0x000000ffff187224 */ /* 0x000fe200078e0011 */
[----:B------:R-:W-:Y:S01]  /*34a0*/  MOV R26, 0x181f ;  /* 0x0000181f001a7802 */ /* 0x000fe20000000f00 */
[----:B------:R-:W-:-:S07]  /*34b0*/  IMAD.MOV.U32 R11, RZ, RZ, -0x1 ;  /* 0xffffffffff0b7424 */ /* 0x000fce00078e00ff */
[----:B01234-:R-:W-:Y:S05]  /*34c0*/  WARPSYNC.COLLECTIVE R11, `(.L_x_2284) ;  /* 0x000000000b087348 */ /* 0x01ffea0003c00000 */
[----:B------:R0:W0:Y:S02]  /*34d0*/  SHFL.IDX P6, R11, R13, R24, R26 ;  /* 0x000000180d0b7389 */ /* 0x00002400000c001a */
[----:B01234-:R-:W-:Y:S05]  /*34e0*/  ENDCOLLECTIVE ;  /* 0x000000000000791b */ /* 0x01ffea0003800000 */
.L_x_2284:
[----:B------:R-:W-:Y:S05]  /*34f0*/  BSYNC B2 ;  /* 0x0000000000027941 */ /* 0x000fea0003800000 */
.L_x_2283:
[----:B------:R-:W-:Y:S05]  /*3500*/  BRA `(.L_x_2285) ;  /* 0xffffffe400ec7947 */ /* 0x000fea000383ffff */
.L_x_2263:
[----:B------:R-:W-:Y:S01]  /*3510*/  HFMA2 R26, -RZ, RZ, 0, 0.0020122528076171875 ;  /* 0x0000181fff1a7431 */ /* 0x000fe200000001ff */
[----:B------:R-:W-:Y:S01]  /*3520*/  BSSY B2, `(.L_x_2286) ;  /* 0x0000006000027945 */ /* 0x000fe20003800000 */
[----:B------:R-:W-:Y:S02]  /*3530*/  IMAD.MOV.U32 R24, RZ, RZ, R16 ;  /* 0x000000ffff187224 */ /* 0x000fe400078e0010 */
[----:B------:R-:W-:-:S07]  /*3540*/  IMAD.MOV.U32 R11, RZ, RZ, -0x1 ;  /* 0xffffffffff0b7424 */ /* 0x000fce00078e00ff */
[----:B01234-:R-:W-:Y:S05]  /*3550*/  WARPSYNC.COLLECTIVE R11, `(.L_x_2287) ;  /* 0x000000000b087348 */ /* 0x01ffea0003c00000 */
[----:B------:R0:W0:Y:S02]  /*3560*/  SHFL.IDX P6, R11, R13, R24, R26 ;  /* 0x000000180d0b7389 */ /* 0x00002400000c001a */
[----:B01234-:R-:W-:Y:S05]  /*3570*/  ENDCOLLECTIVE ;  /* 0x000000000000791b */ /* 0x01ffea0003800000 */
.L_x_2287:
[----:B------:R-:W-:Y:S05]  /*3580*/  BSYNC B2 ;  /* 0x0000000000027941 */ /* 0x000fea0003800000 */
.L_x_2286:
[----:B------:R-:W-:Y:S05]  /*3590*/  BRA `(.L_x_2288) ;  /* 0xffffffe400e07947 */ /* 0x000fea000383ffff */
.L_x_2265:
[----:B------:R-:W-:Y:S01]  /*35a0*/  BSSY B2, `(.L_x_2289) ;  /* 0x0000007000027945 */ /* 0x000fe20003800000 */
[----:B------:R-:W-:Y:S01]  /*35b0*/  IMAD.MOV.U32 R24, RZ, RZ, R3 ;  /* 0x000000ffff187224 */ /* 0x000fe200078e0003 */
[----:B------:R-:W-:Y:S01]  /*35c0*/  MOV R26, 0x181f ;  /* 0x0000181f001a7802 */ /* 0x000fe20000000f00 */
[----:B------:R-:W-:-:S07]  /*35d0*/  IMAD.MOV.U32 R11, RZ, RZ, -0x1 ;  /* 0xffffffffff0b7424 */ /* 0x000fce00078e00ff */
[----:B01234-:R-:W-:Y:S05]  /*35e0*/  WARPSYNC.COLLECTIVE R11, `(.L_x_2290) ;  /* 0x000000000b087348 */ /* 0x01ffea0003c00000 */
[----:B------:R0:W0:Y:S02]  /*35f0*/  SHFL.IDX P6, R11, R13, R24, R26 ;  /* 0x000000180d0b7389 */ /* 0x00002400000c001a */
[----:B01234-:R-:W-:Y:S05]  /*3600*/  ENDCOLLECTIVE ;  /* 0x000000000000791b */ /* 0x01ffea0003800000 */
.L_x_2290:
[----:B------:R-:W-:Y:S05]  /*3610*/  BSYNC B2 ;  /* 0x0000000000027941 */ /* 0x000fea0003800000 */
.L_x_2289:
[----:B------:R-:W-:Y:S05]  /*3620*/  BRA `(.L_x_2291) ;  /* 0xffffffe400d47947 */ /* 0x000fea000383ffff */
.L_x_2267:
[----:B------:R-:W-:Y:S01]  /*3630*/  HFMA2 R26, -RZ, RZ, 0, 0.0020122528076171875 ;  /* 0x0000181fff1a7431 */ /* 0x000fe200000001ff */
[----:B------:R-:W-:Y:S01]  /*3640*/  BSSY B2, `(.L_x_2292) ;  /* 0x0000006000027945 */ /* 0x000fe20003800000 */
[----:B------:R-:W-:Y:S02]  /*3650*/  IMAD.MOV.U32 R24, RZ, RZ, R2 ;  /* 0x000000ffff187224 */ /* 0x000fe400078e0002 */
[----:B------:R-:W-:-:S07]  /*3660*/  IMAD.MOV.U32 R11, RZ, RZ, -0x1 ;  /* 0xffffffffff0b7424 */ /* 0x000fce00078e00ff */
[----:B01234-:R-:W-:Y:S05]  /*3670*/  WARPSYNC.COLLECTIVE R11, `(.L_x_2293) ;  /* 0x000000000b087348 */ /* 0x01ffea0003c00000 */
[----:B------:R0:W0:Y:S02]  /*3680*/  SHFL.IDX P6, R11, R13, R24, R26 ;  /* 0x000000180d0b7389 */ /* 0x00002400000c001a */
[----:B01234-:R-:W-:Y:S05]  /*3690*/  ENDCOLLECTIVE ;  /* 0x000000000000791b */ /* 0x01ffea0003800000 */
.L_x_2293:
[----:B------:R-:W-:Y:S05]  /*36a0*/  BSYNC B2 ;  /* 0x0000000000027941 */ /* 0x000fea0003800000 */
.L_x_2292:
[----:B------:R-:W-:Y:S05]  /*36b0*/  BRA `(.L_x_2294) ;  /* 0xffffffe400c87947 */ /* 0x000fea000383ffff */
        .weak           $__internal_67_$__cuda_sm20_div_s16
        .type           $__internal_67_$__cuda_sm20_div_s16,@function
        .size           $__internal_67_$__cuda_sm20_div_s16,($__internal_68_$__cuda_sm20_div_u16 - $__internal_67_$__cuda_sm20_div_s16)
$__internal_67_$__cuda_sm20_div_s16:
        /* <DEDUP_REMOVED lines=24> */
[----:B------:R-:W-:Y:S05]  /*3840*/  RET.REL.NODEC R2 `(_Z9cuda_gemmIiLi128ELi4ELi1ELi2048ELi8ELi8ELi64ELi1ELi0EEviiiPT_S1_S1_iii) ;  /* 0xffffffc402ec7950 */ /* 0x000fea0003c3ffff */
        .weak           $__internal_68_$__cuda_sm20_div_u16
        .type           $__internal_68_$__cuda_sm20_div_u16,@function
        .size           $__internal_68_$__cuda_sm20_div_u16,(.L_x_38571 - $__internal_68_$__cuda_sm20_div_u16)
$__internal_68_$__cuda_sm20_div_u16:
        /* <DEDUP_REMOVED lines=18> */
[----:B------:R-:W-:Y:S06]  /*3970*/  RET.REL.NODEC R2 `(_Z9cuda_gemmIiLi128ELi4ELi1ELi2048ELi8ELi8ELi64ELi1ELi0EEviiiPT_S1_S1_iii) ;  /* 0xffffffc402a07950 */ /* 0x000fec0003c3ffff */
.L_x_2295:
        /* <DEDUP_REMOVED lines=16> */
.L_x_38571:


//--------------------- .text._Z9cuda_gemmIiLi128ELi4ELi1ELi2048ELi8ELi8ELi64ELi0ELi1EEviiiPT_S1_S1_iii --------------------------
	.section	.text._Z9cuda_gemmIiLi128ELi4ELi1ELi2048ELi8ELi8ELi64ELi0ELi1EEviiiPT_S1_S1_iii,"ax",@progbits
	.align	128
        .global         _Z9cuda_gemmIiLi128ELi4ELi1ELi2048ELi8ELi8ELi64ELi0ELi1EEviiiPT_S1_S1_iii
        .type           _Z9cuda_gemmIiLi128ELi4ELi1ELi2048ELi8ELi8ELi64ELi0ELi1EEviiiPT_S1_S1_iii,@function
        .size           _Z9cuda_gemmIiLi128ELi4ELi1ELi2048ELi8ELi8ELi64ELi0ELi1EEviiiPT_S1_S1_iii,(.L_x_38572 - _Z9cuda_gemmIiLi128ELi4ELi1ELi2048ELi8ELi8ELi64ELi0ELi1EEviiiPT_S1_S1_iii)
        .other          _Z9cuda_gemmIiLi128ELi4ELi1ELi2048ELi8ELi8ELi64ELi0ELi1EEviiiPT_S1_S1_iii,@"STO_CUDA_ENTRY STV_DEFAULT"
_Z9cuda_gemmIiLi128ELi4ELi1ELi2048ELi8ELi8ELi64ELi0ELi1EEviiiPT_S1_S1_iii:
.text._Z9cuda_gemmIiLi128ELi4ELi1ELi2048ELi8ELi8ELi64ELi0ELi1EEviiiPT_S1_S1_iii:
        /* <DEDUP_REMOVED lines=12> */
[----:B------:R-:W-:Y:S01]  /*00c0*/  VIMNMX.U32 R7, PT, PT, R0, 0x40, !PT ;  /* 0x0000004000077848 */ /* 0x000fe20007fe0000 */
[----:B0-----:R-:W0:Y:S02]  /*00d0*/  MUFU.RCP R8, R8 ;  /* 0x0000000800087308 */ /* 0x001e240000001000 */
[----:B0-----:R-:W-:-:S06]  /*00e0*/  IADD3 R4, PT, PT, R8, 0xffffffe, RZ ;  /* 0x0ffffffe08047810 */ /* 0x001fcc0007ffe0ff */
[----:B------:R0:W1:Y:S02]  /*00f0*/  F2I.FTZ.U32.TRUNC.NTZ R5, R4 ;  /* 0x0000000400057305 */ /* 0x000064000021f000 */
[----:B0-----:R-:W-:Y:S01]  /*0100*/  HFMA2 R4, -RZ, RZ, 0, 0 ;  /* 0x00000000ff047431 */ /* 0x001fe200000001ff */
[----:B-1----:R-:W-:-:S05]  /*0110*/  IADD3 R6, PT, PT, RZ, -R5, RZ ;  /* 0x80000005ff067210 */ /* 0x002fca0007ffe0ff */
[----:B------:R-:W-:Y:S01]  /*0120*/  IMAD R9, R6, R3, RZ ;  /* 0x0000000306097224 */ /* 0x000fe200078e02ff */
[----:B------:R-:W-:-:S03]  /*0130*/  SEL R6, RZ, 0x1, P0 ;  /* 0x00000001ff067807 */ /* 0x000fc60000000000 */
[----:B------:R-:W-:Y:S01]  /*0140*/  IMAD.HI.U32 R5, R5, R9, R4 ;  /* 0x0000000905057227 */ /* 0x000fe200078e0004 */
[----:B------:R-:W-:-:S05]  /*0150*/  IADD3 R0, PT, PT, R7, -R0, -R6 ;  /* 0x8000000007007210 */ /* 0x000fca0007ffe806 */
        /* <DEDUP_REMOVED lines=12> */
[----:B------:R-:W-:Y:S02]  /*0220*/  ISETP.NE.AND P0, PT, R0, 0x3, PT ;  /* 0x000000030000780c */ /* 0x000fe40003f05270 */
[----:B------:R-:W-:-:S11]  /*0230*/  MOV R0, R2 ;  /* 0x0000000200007202 */ /* 0x000fd60000000f00 */
[----:B------:R-:W-:Y:S05]  /*0240*/  @!P0 BRA `(.L_x_2299) ;  /* 0x0000000000508947 */ /* 0x000fea0003800000 */
[----:B------:R-:W0:Y:S01]  /*0250*/  S2R R11, SR_CgaCtaId ;  /* 0x00000000000b7919 */ /* 0x000e220000008800 */
[----:B------:R-:W1:Y:S01]  /*0260*/  LDC.64 R6, c[0x0][0x398] ;  /* 0x0000e600ff067b82 */ /* 0x000e620000000a00 */
[----:B------:R-:W-:Y:S02]  /*0270*/  MOV R0, 0x400 ;  /* 0x0000040000007802 */ /* 0x000fe40000000f00 */
[----:B------:R-:W-:Y:S02]  /*0280*/  IADD3 R5, PT, PT, R5, 0x1, RZ ;  /* 0x0000000105057810 */ /* 0x000fe40007ffe0ff */
[----:B------:R-:W-:Y:S02]  /*0290*/  MOV R9, RZ ;  /* 0x000000ff00097202 */ /* 0x000fe40000000f00 */
[----:B------:R-:W-:Y:S02]  /*02a0*/  LOP3.LUT R8, R5, 0x3, RZ, 0xc0, !PT ;  /* 0x0000000305087812 */ /* 0x000fe400078ec0ff */
[----:B0-----:R-:W-:-:S02]  /*02b0*/  LEA R11, R11, R0, 0x18 ;  /* 0x000000000b0b7211 */ /* 0x001fc400078ec0ff */
[----:B------:R-:W-:-:S07]  /*02c0*/  MOV R0, R2 ;  /* 0x0000000200007202 */ /* 0x000fce0000000f00 */
.L_x_2300:
        /* <DEDUP_REMOVED lines=12> */
.L_x_2299:
[----:B------:R-:W-:Y:S05]  /*0390*/  BSYNC.RECONVERGENT B1 ;  /* 0x0000000000017941 */ /* 0x000fea0003800200 */
.L_x_2298:
[----:B------:R-:W-:Y:S05]  /*03a0*/  @!P1 BRA `(.L_x_2297) ;  /* 0x0000000000a89947 */ /* 0x000fea0003800000 */
[----:B------:R-:W1:Y:S01]  /*03b0*/  S2R R7, SR_CgaCtaId ;  /* 0x0000000000077919 */ /* 0x000e620000008800 */
[----:B0-----:R-:W0:Y:S01]  /*03c0*/  LDC.64 R4, c[0x0][0x398] ;  /* 0x0000e600ff047b82 */ /* 0x001e220000000a00 */
[----:B------:R-:W-:-:S04]  /*03d0*/  MOV R6, 0x400 ;  /* 0x0000040000067802 */ /* 0x000fc80000000f00 */
[----:B-1----:R-:W-:-:S07]  /*03e0*/  LEA R18, R7, R6, 0x18 ;  /* 0x0000000607127211 */ /* 0x002fce00078ec0ff */
.L_x_2301:
        /* <DEDUP_REMOVED lines=21> */
[----:B------:R-:W-:Y:S01]  /*0540*/  IMAD R0, R0, 0x24, R18 ;  /* 0x0000002400007824 */ /* 0x000fe200078e0212 */
        /* <DEDUP_REMOVED lines=16> */
.L_x_2297:
[----:B------:R-:W-:Y:S05]  /*0650*/  BSYNC.RECONVERGENT B0 ;  /* 0x0000000000007941 */ /* 0x000fea0003800200 */
.L_x_2296:
[----:B------:R-:W2:Y:S01]  /*0660*/  S2UR UR5, SR_CTAID.Y ;  /* 0x00000000000579c3 */ /* 0x000ea20000002600 */
[----:B------:R-:W3:Y:S02]  /*0670*/  LDCU UR11, c[0x0][0x374] ;  /* 0x00006e80ff0b77ac */ /* 0x000ee40008000800 */
[----:B---3--:R-:W-:-:S04]  /*0680*/  USHF.L.U32 UR4, UR11, 0x2, URZ ;  /* 0x000000020b047899 */ /* 0x008fc800080006ff */
[----:B--2---:R-:W-:-:S06]  /*0690*/  UISETP.GE.U32.AND UP0, UPT, UR5, UR4, UPT ;  /* 0x000000040500728c */ /* 0x004fcc000bf06070 */
[----:B------:R-:W-:-:S13]  /*06a0*/  PLOP3.LUT P0, PT, PT, PT, UP0, 0x80, 0x8 ;  /* 0x000000000008781c */ /* 0x000fda0003f0f008 */
[----:B------:R-:W-:Y:S05]  /*06b0*/  @P0 EXIT ;  /* 0x000000000000094d */ /* 0x000fea0003800000 */
[----:B------:R-:W2:Y:S01]  /*06c0*/  S2UR UR4, SR_CTAID.X ;  /* 0x00000000000479c3 */ /* 0x000ea20000002500 */
[----:B------:R-:W3:Y:S01]  /*06d0*/  LDCU UR14, c[0x0][0x360] ;  /* 0x00006c00ff0e77ac */ /* 0x000ee20008000800 */
[----:B------:R-:W-:Y:S02]  /*06e0*/  SHF.L.U32 R0, R2, 0x2, RZ ;  /* 0x0000000202007819 */ /* 0x000fe400000006ff */
[----:B-1----:R-:W-:Y:S02]  /*06f0*/  MOV R7, 0x7a0 ;  /* 0x000007a000077802 */ /* 0x002fe40000000f00 */
[----:B------:R-:W-:Y:S01]  /*0700*/  LOP3.LUT R0, R0, 0x7ff, RZ, 0x3c, !PT ;  /* 0x000007ff00007812 */ /* 0x000fe200078e3cff */
[----:B---3--:R-:W-:-:S04]  /*0710*/  USHF.L.U32 UR6, UR14, 0x2, URZ ;  /* 0x000000020e067899 */ /* 0x008fc800080006ff */
[----:B------:R-:W-:Y:S02]  /*0720*/  ULOP3.LUT UR7, UR6, 0xffff, URZ, 0xc0, !UPT ;  /* 0x0000ffff06077892 */ /* 0x000fe4000f8ec0ff */
[----:B--2---:R-:W-:Y:S01]  /*0730*/  USHF.L.U32 UR10, UR4, 0xb, URZ ;  /* 0x0000000b040a7899 */ /* 0x004fe200080006ff */
[----:B------:R-:W-:Y:S01]  /*0740*/  IADD3 R3, PT, PT, R0, -UR6, RZ ;  /* 0x8000000600037c10 */ /* 0x000fe2000fffe0ff */
[----:B------:R-:W-:-:S03]  /*0750*/  USHF.L.U32 UR4, UR4, 0x8, URZ ;  /* 0x0000000804047899 */ /* 0x000fc600080006ff */
[----:B------:R-:W-:-:S03]  /*0760*/  LOP3.LUT R3, R3, 0xffff, RZ, 0xc0, !PT ;  /* 0x0000ffff03037812 */ /* 0x000fc600078ec0ff */
[----:B------:R-:W-:Y:S01]  /*0770*/  LOP3.LUT R0, R2, UR4, RZ, 0xfc, !PT ;  /* 0x0000000402007c12 */ /* 0x000fe2000f8efcff */
[----:B------:R-:W-:-:S06]  /*0780*/  UMOV UR4, UR5 ;  /* 0x0000000500047c82 */ /* 0x000fcc0008000000 */
[----:B0-----:R-:W-:Y:S05]  /*0790*/  CALL.REL.NOINC `($__internal_69_$__cuda_sm20_div_u16) ;  /* 0x0000001800547944 */ /* 0x001fea0003c00000 */
[----:B------:R-:W0:Y:S01]  /*07a0*/  S2UR UR8, SR_CgaCtaId ;  /* 0x00000000000879c3 */ /* 0x000e220000008800 */
[----:B------:R-:W1:Y:S01]  /*07b0*/  LDCU UR7, c[0x0][0x388] ;  /* 0x00007100ff0777ac */ /* 0x000e620008000800 */
[C---:B------:R-:W-:Y:S01]  /*07c0*/  VIADD R18, R2.reuse, 0xffffffff ;  /* 0xffffffff02127836 */ /* 0x040fe20000000000 */
[C---:B------:R-:W-:Y:S01]  /*07d0*/  IADD3 R4, PT, PT, R2.reuse, 0x5, RZ ;  /* 0x0000000502047810 */ /* 0x040fe20007ffe0ff */
[----:B------:R-:W-:Y:S01]  /*07e0*/  UMOV UR5, 0x400 ;  /* 0x0000040000057882 */ /* 0x000fe20000000000 */
[C---:B------:R-:W-:Y:S01]  /*07f0*/  IADD3 R5, PT, PT, R2.reuse, 0x6, RZ ;  /* 0x0000000602057810 */ /* 0x040fe20007ffe0ff */
[----:B------:R-:W-:Y:S01]  /*0800*/  UIADD3 UR5, UPT, UPT, UR5, 0x180, URZ ;  /* 0x0000018005057890 */ /* 0x000fe2000fffe0ff */
[----:B------:R-:W-:Y:S02]  /*0810*/  SHF.L.U32 R3, R2, 0x3, RZ ;  /* 0x0000000302037819 */ /* 0x000fe400000006ff */
[----:B------:R-:W-:Y:S02]  /*0820*/  LOP3.LUT R4, R4, 0x7, RZ, 0xc0, !PT ;  /* 0x0000000704047812 */ /* 0x000fe400078ec0ff */
[----:B------:R-:W-:-:S02]  /*0830*/  LOP3.LUT R2, R5, 0x7, RZ, 0xc0, !PT ;  /* 0x0000000705027812 */ /* 0x000fc400078ec0ff */
[----:B------:R-:W-:Y:S02]  /*0840*/  LOP3.LUT R18, R18, 0x7, RZ, 0xc0, !PT ;  /* 0x0000000712127812 */ /* 0x000fe400078ec0ff */
[C---:B------:R-:W-:Y:S02]  /*0850*/  LOP3.LUT R4, R3.reuse, R4, RZ, 0xfc, !PT ;  /* 0x0000000403047212 */ /* 0x040fe400078efcff */
[C---:B------:R-:W-:Y:S01]  /*0860*/  LOP3.LUT R2, R3.reuse, R2, RZ, 0xfc, !PT ;  /* 0x0000000203027212 */ /* 0x040fe200078efcff */
[----:B-1----:R-:W-:Y:S01]  /*0870*/  USHF.R.S32.HI UR6, URZ, 0x1f, UR7 ;  /* 0x0000001fff067899 */ /* 0x002fe20008011407 */
[----:B------:R-:W-:Y:S02]  /*0880*/  LOP3.LUT R22, R3, R18, RZ, 0xfc, !PT ;  /* 0x0000001203167212 */ /* 0x000fe400078efcff */
[----:B------:R-:W-:Y:S01]  /*0890*/  LOP3.LUT R19, R19, 0x3, RZ, 0xc0, !PT ;  /* 0x0000000313137812 */ /* 0x000fe200078ec0ff */
[----:B------:R-:W-:Y:S02]  /*08a0*/  ULEA.HI UR6, UR6, UR7, URZ, 0xb ;  /* 0x0000000706067291 */ /* 0x000fe4000f8f58ff */
[----:B0-----:R-:W-:-:S02]  /*08b0*/  ULEA UR5, UR8, UR5, 0x18 ;  /* 0x0000000508057291 */ /* 0x001fc4000f8ec0ff */
[----:B------:R-:W-:-:S04]  /*08c0*/  USHF.R.S32.HI UR6, URZ, 0xb, UR6 ;  /* 0x0000000bff067899 */ /* 0x000fc80008011406 */
[----:B------:R-:W-:Y:S02]  /*08d0*/  LEA R20, R4, UR5, 0x2 ;  /* 0x0000000504147c11 */ /* 0x000fe4000f8e10ff */
[----:B------:R-:W-:Y:S02]  /*08e0*/  LEA R21, R2, UR5, 0x2 ;  /* 0x0000000502157c11 */ /* 0x000fe4000f8e10ff */
[----:B------:R-:W-:-:S07]  /*08f0*/  LEA R22, R22, UR5, 0x2 ;  /* 0x0000000516167c11 */ /* 0x000fce000f8e10ff */
.L_x_2306:
[----:B0-----:R-:W0:Y:S01]  /*0900*/  S2R R2, SR_TID.X ;  /* 0x0000000000027919 */ /* 0x001e220000002100 */
[----:B------:R-:W1:Y:S01]  /*0910*/  LDC R13, c[0x0][0x360] ;  /* 0x0000d800ff0d7b82 */ /* 0x000e620000000800 */
        /* <DEDUP_REMOVED lines=32> */
[----:B------:R-:W-:-:S04]  /*0b20*/  MOV R3, UR14 ;  /* 0x0000000e00037c02 */ /* 0x000fc80008000f00 */
[----:B------:R-:W-:-:S04]  /*0b30*/  LEA R14, R3, R12, 0x4 ;  /* 0x0000000c030e7211 */ /* 0x000fc800078e20ff */
[----:B------:R-:W-:Y:S02]  /*0b40*/  @P0 LEA R12, R3, R14, 0x4 ;  /* 0x0000000e030c0211 */ /* 0x000fe400078e20ff */
[----:B------:R-:W-:Y:S02]  /*0b50*/  MOV R3, R15 ;  /* 0x0000000f00037202 */ /* 0x000fe40000000f00 */
[----:B------:R-:W-:Y:S01]  /*0b60*/  @P0 IADD3 R3, PT, PT, R15, UR16, RZ ;  /* 0x000000100f030c10 */ /* 0x000fe2000fffe0ff */
[----:B--2---:R2:W-:Y:S04]  /*0b70*/  STS.128 [R14], R4 ;  /* 0x000000040e007388 */ /* 0x0045e80000000c00 */
[----:B---3--:R2:W-:Y:S02]  /*0b80*/  @P0 STS.128 [R12], R8 ;  /* 0x000000080c000388 */ /* 0x0085e40000000c00 */
.L_x_2303:
[----:B------:R-:W-:Y:S05]  /*0b90*/  BSYNC.RECONVERGENT B0 ;  /* 0x0000000000007941 */ /* 0x000fea0003800200 */
.L_x_2302:
[----:B------:R-:W-:Y:S01]  /*0ba0*/  UIMAD UR9, UR14, 0xc, UR10 ;  /* 0x0000000c0e0978a4 */ /* 0x000fe2000f8e020a */
[----:B0-2---:R-:W-:Y:S01]  /*0bb0*/  MOV R4, UR15 ;  /* 0x0000000f00047c02 */ /* 0x005fe20008000f00 */
[----:B------:R-:W-:Y:S01]  /*0bc0*/  UIADD3 UR7, UPT, UPT, UR5, 0x180, URZ ;  /* 0x0000018005077890 */ /* 0x000fe2000fffe0ff */
[C---:B------:R-:W-:Y:S01]  /*0bd0*/  IADD3 R16, PT, PT, R3.reuse, UR10, RZ ;  /* 0x0000000a03107c10 */ /* 0x040fe2000fffe0ff */
[----:B------:R-:W-:Y:S02]  /*0be0*/  BSSY.RECONVERGENT B0, `(.L_x_2304) ;  /* 0x000002a000007945 */ /* 0x000fe40003800200 */
[----:B------:R-:W-:Y:S01]  /*0bf0*/  ULEA UR7, UR8, UR7, 0x18 ;  /* 0x0000000708077291 */ /* 0x000fe2000f8ec0ff */
[----:B------:R-:W-:Y:S01]  /*0c00*/  IADD3 R17, PT, PT, R3, UR9, RZ ;  /* 0x0000000903117c10 */ /* 0x000fe2000fffe0ff */
[----:B------:R-:W-:-:S04]  /*0c10*/  IMAD R16, R4, UR4, R16 ;  /* 0x0000000404107c24 */ /* 0x000fc8000f8e0210 */
[----:B------:R-:W-:Y:S01]  /*0c20*/  IMAD R17, R4, UR4, R17 ;  /* 0x0000000404117c24 */ /* 0x000fe2000f8e0211 */
[----:B-1----:R-:W-:Y:S02]  /*0c30*/  LEA R28, R13, R16, 0x3 ;  /* 0x000000100d1c7211 */ /* 0x002fe400078e18ff */
[----:B------:R-:W-:Y:S02]  /*0c40*/  IADD3 R29, PT, PT, R16, UR16, RZ ;  /* 0x00000010101d7c10 */ /* 0x000fe4000fffe0ff */
[----:B------:R-:W-:-:S07]  /*0c50*/  LEA R23, R3, UR7, 0x2 ;  /* 0x0000000703177c11 */ /* 0x000fce000f8e10ff */
.L_x_2305:
        /* <DEDUP_REMOVED lines=21> */
[----:B------:R-:W-:Y:S02]  /*0db0*/  MOV R34, UR14 ;  /* 0x0000000e00227c02 */ /* 0x000fe40008000f00 */
[----:B------:R-:W-:Y:S02]  /*0dc0*/  LEA R17, R36, R17, 0x4 ;  /* 0x0000001124117211 */ /* 0x000fe400078e20ff */
[----:B------:R-:W-:-:S02]  /*0dd0*/  LEA R28, R33, R28, 0x4 ;  /* 0x0000001c211c7211 */ /* 0x000fc400078e20ff */
        /* <DEDUP_REMOVED lines=11> */
.L_x_2304:
[----:B------:R-:W-:Y:S01]  /*0e90*/  BAR.SYNC.DEFER_BLOCKING 0x0 ;  /* 0x0000000000007b1d */ /* 0x000fe20000010000 */
[----:B------:R-:W-:Y:S01]  /*0ea0*/  ULEA UR5, UR8, UR5, 0x18 ;  /* 0x0000000508057291 */ /* 0x000fe2000f8ec0ff */
[C---:B-1----:R-:W-:Y:S02]  /*0eb0*/  LOP3.LUT R24, R2.reuse, 0x7, RZ, 0xc0, !PT ;  /* 0x0000000702187812 */ /* 0x042fe400078ec0ff */
[----:B------:R-:W-:-:S04]  /*0ec0*/  IADD3 R38, PT, PT, R2, 0x1, RZ ;  /* 0x0000000102267810 */ /* 0x000fc80007ffe0ff */
[----:B------:R-:W0:Y:S01]  /*0ed0*/  S2UR UR7, SR_CgaCtaId ;  /* 0x00000000000779c3 */ /* 0x000e220000008800 */
[----:B------:R-:W-:Y:S01]  /*0ee0*/  LEA R6, R24, UR5, 0x2 ;  /* 0x0000000518067c11 */ /* 0x000fe2000f8e10ff */
[----:B------:R-:W-:Y:S01]  /*0ef0*/  UMOV UR5, 0x400 ;  /* 0x0000040000057882 */ /* 0x000fe20000000000 */
[----:B------:R-:W-:Y:S01]  /*0f00*/  SHF.L.U32 R37, R2, 0x3, RZ ;  /* 0x0000000302257819 */ /* 0x000fe200000006ff */
[----:B------:R-:W-:Y:S01]  /*0f10*/  UIADD3 UR5, UPT, UPT, UR5, 0x180, URZ ;  /* 0x0000018005057890 */ /* 0x000fe2000fffe0ff */
[----:B------:R-:W-:Y:S02]  /*0f20*/  LOP3.LUT R38, R38, 0x7, RZ, 0xc0, !PT ;  /* 0x0000000726267812 */ /* 0x000fe400078ec0ff */
[C---:B------:R-:W-:Y:S02]  /*0f30*/  LOP3.LUT R4, R37.reuse, 0x7, R2, 0xf8, !PT ;  /* 0x0000000725047812 */ /* 0x040fe400078ef802 */
[----:B------:R-:W-:Y:S02]  /*0f40*/  LOP3.LUT R8, R37, R38, RZ, 0xfc, !PT ;  /* 0x0000002625087212 */ /* 0x000fe400078efcff */
[----:B------:R-:W-:-:S04]  /*0f50*/  IADD3 R30, PT, PT, R2, 0x2, RZ ;  /* 0x00000002021e7810 */ /* 0x000fc80007ffe0ff */
[----:B------:R-:W-:Y:S01]  /*0f60*/  LOP3.LUT R30, R30, 0x7, RZ, 0xc0, !PT ;  /* 0x000000071e1e7812 */ /* 0x000fe200078ec0ff */
[----:B------:R-:W1:Y:S03]  /*0f70*/  LDS R41, [R6+0x24] ;  /* 0x0000240006297984 */ /* 0x000e660000000800 */
[----:B------:R-:W-:Y:S01]  /*0f80*/  LOP3.LUT R28, R37, R30, RZ, 0xfc, !PT ;  /* 0x0000001e251c7212 */ /* 0x000fe200078efcff */
[----:B------:R-:W2:Y:S01]  /*0f90*/  LDS R3, [R6+0x48] ;  /* 0x0000480006037984 */ /* 0x000ea20000000800 */
[----:B0-----:R-:W-:-:S03]  /*0fa0*/  ULEA UR5, UR7, UR5, 0x18 ;  /* 0x0000000507057291 */ /* 0x001fc6000f8ec0ff */
[----:B------:R-:W0:Y:S04]  /*0fb0*/  LDS R39, [R6] ;  /* 0x0000000006277984 */ /* 0x000e280000000800 */
[----:B------:R-:W-:Y:S01]  /*0fc0*/  LDS R5, [R6+0x6c] ;  /* 0x00006c0006057984 */ /* 0x000fe20000000800 */
[----:B------:R-:W-:Y:S02]  /*0fd0*/  LEA R4, R4, UR5, 0x2 ;  /* 0x0000000504047c11 */ /* 0x000fe4000f8e10ff */
[----:B------:R-:W-:Y:S01]  /*0fe0*/  LEA R13, R8, UR5, 0x2 ;  /* 0x00000005080d7c11 */ /* 0x000fe2000f8e10ff */
[----:B------:R-:W-:Y:S01]  /*0ff0*/  LDS R7, [R6+0x90] ;  /* 0x0000900006077984 */ /* 0x000fe20000000800 */
[----:B------:R-:W-:-:S03]  /*1000*/  LEA R28, R28, UR5, 0x2 ;  /* 0x000000051c1c7c11 */ /* 0x000fc6000f8e10ff */
[----:B------:R-:W-:Y:S04]  /*1010*/  LDS R8, [R4] ;  /* 0x0000000004087984 */ /* 0x000fe80000000800 */
[----:B------:R-:W-:Y:S04]  /*1020*/  LDS R9, [R6+0xb4] ;  /* 0x0000b40006097984 */ /* 0x000fe80000000800 */
[----:B------:R-:W-:Y:S04]  /*1030*/  LDS R10, [R4+0x1000] ;  /* 0x00100000040a7984 */ /* 0x000fe80000000800 */
[----:B------:R-:W-:Y:S04]  /*1040*/  LDS R32, [R13] ;  /* 0x000000000d207984 */ /* 0x000fe80000000800 */
[----:B------:R-:W-:Y:S04]  /*1050*/  LDS R15, [R13+0x1000] ;  /* 0x001000000d0f7984 */ /* 0x000fe80000000800 */
[----:B-1----:R-:W1:Y:S04]  /*1060*/  SHFL.IDX PT, R25, R41, R24, 0x181f ;  /* 0x00181f1829197589 */ /* 0x002e6800000e0000 */
[----:B------:R-:W-:Y:S04]  /*1070*/  LDS R44, [R6+0xd8] ;  /* 0x0000d800062c7984 */ /* 0x000fe80000000800 */
[----:B------:R-:W3:Y:S04]  /*1080*/  SHFL.IDX PT, R14, R41, R38, 0x181f ;  /* 0x00181f26290e7589 */ /* 0x000ee800000e0000 */
[----:B--2---:R-:W2:Y:S04]  /*1090*/  SHFL.IDX PT, R11, R3, R24, 0x181f ;  /* 0x00181f18030b7589 */ /* 0x004ea800000e0000 */
[----:B------:R4:W-:Y:S04]  /*10a0*/  LDS R45, [R6+0xfc] ;  /* 0x0000fc00062d7984 */ /* 0x0009e80000000800 */
[----:B0-----:R-:W0:Y:S04]  /*10b0*/  SHFL.IDX PT, R17, R39, R24, 0x181f ;  /* 0x00181f1827117589 */ /* 0x001e2800000e0000 */
[----:B------:R-:W5:Y:S01]  /*10c0*/  SHFL.IDX PT, R4, R3, R38, 0x181f ;  /* 0x00181f2603047589 */ /* 0x000f6200000e0000 */
[----:B-1----:R-:W-:-:S03]  /*10d0*/  IMAD R27, R8, R25, RZ ;  /* 0x00000019081b7224 */ /* 0x002fc600078e02ff */
[----:B------:R-:W1:Y:S01]  /*10e0*/  SHFL.IDX PT, R29, R5, R24, 0x181f ;  /* 0x00181f18051d7589 */ /* 0x000e6200000e0000 */
[----:B----4-:R-:W-:-:S03]  /*10f0*/  IMAD R6, R25, R10, RZ ;  /* 0x0000000a19067224 */ /* 0x010fc600078e02ff */
[----:B------:R-:W4:Y:S01]  /*1100*/  SHFL.IDX PT, R12, R39, R38, 0x181f ;  /* 0x00181f26270c7589 */ /* 0x000f2200000e0000 */
[----:B---3--:R-:W-:-:S03]  /*1110*/  IMAD R25, R32, R14, R27 ;  /* 0x0000000e20197224 */ /* 0x008fc600078e021b */
[----:B------:R-:W3:Y:S01]  /*1120*/  SHFL.IDX PT, R13, R5, R38, 0x181f ;  /* 0x00181f26050d7589 */ /* 0x000ee200000e0000 */
[----:B--2---:R-:W-:Y:S02]  /*1130*/  IMAD R31, R8, R11, RZ ;  /* 0x0000000b081f7224 */ /* 0x004fe400078e02ff */
[----:B------:R-:W-:Y:S01]  /*1140*/  IMAD R11, R11, R10, RZ ;  /* 0x0000000a0b0b7224 */ /* 0x000fe200078e02ff */
[----:B------:R-:W2:Y:S01]  /*1150*/  SHFL.IDX PT, R23, R7, R24, 0x181f ;  /* 0x00181f1807177589 */ /* 0x000ea200000e0000 */
[----:B------:R-:W-:-:S03]  /*1160*/  IMAD R14, R14, R15, R6 ;  /* 0x0000000f0e0e7224 */ /* 0x000fc600078e0206 */
[----:B------:R-:W2:Y:S01]  /*1170*/  SHFL.IDX PT, R33, R9, R24, 0x181f ;  /* 0x00181f1809217589 */ /* 0x000ea200000e0000 */
[----:B0-----:R-:W-:Y:S02]  /*1180*/  IMAD R35, R8, R17, RZ ;  /* 0x0000001108237224 */ /* 0x001fe400078e02ff */
[----:B------:R-:W-:Y:S01]  /*1190*/  IMAD R17, R17, R10, RZ ;  /* 0x0000000a11117224 */ /* 0x000fe200078e02ff */
[----:B------:R-:W0:Y:S01]  /*11a0*/  SHFL.IDX PT, R27, R9, R38, 0x181f ;  /* 0x00181f26091b7589 */ /* 0x000e2200000e0000 */
[----:B-----5:R-:W-:Y:S02]  /*11b0*/  IMAD R31, R32, R4, R31 ;  /* 0x00000004201f7224 */ /* 0x020fe400078e021f */
[----:B------:R-:W-:Y:S01]  /*11c0*/  IMAD R4, R4, R15, R11 ;  /* 0x0000000f04047224 */ /* 0x000fe200078e020b */
[----:B------:R-:W5:Y:S01]  /*11d0*/  SHFL.IDX PT, R43, R7, R38, 0x181f ;  /* 0x00181f26072b7589 */ /* 0x000f6200000e0000 */
[----:B-1----:R-:W-:-:S03]  /*11e0*/  IMAD R6, R8, R29, RZ ;  /* 0x0000001d08067224 */ /* 0x002fc600078e02ff */
[----:B------:R-:W-:Y:S01]  /*11f0*/  LDS R11, [R28] ;  /* 0x000000001c0b7984 */ /* 0x000fe20000000800 */
[----:B----4-:R-:W-:Y:S02]  /*1200*/  IMAD R35, R32, R12, R35 ;  /* 0x0000000c20237224 */ /* 0x010fe400078e0223 */
[----:B------:R-:W-:Y:S01]  /*1210*/  IMAD R17, R12, R15, R17 ;  /* 0x0000000f0c117224 */ /* 0x000fe200078e0211 */
[----:B------:R-:W-:Y:S01]  /*1220*/  LDS R16, [R28+0x1000] ;  /* 0x001000001c107984 */ /* 0x000fe20000000800 */
[-C--:B------:R-:W-:Y:S02]  /*1230*/  IMAD R12, R29, R10.reuse, RZ ;  /* 0x0000000a1d0c7224 */ /* 0x080fe400078e02ff */
[----:B---3--:R-:W-:Y:S01]  /*1240*/  IMAD R29, R32, R13, R6 ;  /* 0x0000000d201d7224 */ /* 0x008fe200078e0206 */
[----:B------:R-:W1:Y:S01]  /*1250*/  SHFL.IDX PT, R26, R44, R24, 0x181f ;  /* 0x00181f182c1a7589 */ /* 0x000e6200000e0000 */
[C---:B--2---:R-:W-:Y:S02]  /*1260*/  IMAD R36, R8.reuse, R23, RZ ;  /* 0x0000001708247224 */ /* 0x044fe400078e02ff */
[----:B------:R-:W-:Y:S01]  /*1270*/  IMAD R6, R23, R10, RZ ;  /* 0x0000000a17067224 */ /* 0x000fe200078e02ff */
[----:B------:R-:W-:Y:S01]  /*1280*/  SHFL.IDX PT, R28, R41, R30, 0x181f ;  /* 0x00181f1e291c7589 */ /* 0x000fe200000e0000 */
[----:B------:R-:W-:-:S02]  /*1290*/  IMAD R34, R8, R33, RZ ;  /* 0x0000002108227224 */ /* 0x000fc400078e02ff */
[----:B------:R-:W-:Y:S01]  /*12a0*/  IMAD R40, R33, R10, RZ ;  /* 0x0000000a21287224 */ /* 0x000fe200078e02ff */
[----:B------:R-:W2:Y:S01]  /*12b0*/  SHFL.IDX PT, R23, R44, R38, 0x181f ;  /* 0x00181f262c177589 */ /* 0x000ea200000e0000 */
[----:B------:R-:W-:Y:S02]  /*12c0*/  IMAD R13, R13, R15, R12 ;  /* 0x0000000f0d0d7224 */ /* 0x000fe400078e020c */
[C---:B0-----:R-:W-:Y:S01]  /*12d0*/  IMAD R33, R32.reuse, R27, R34 ;  /* 0x0000001b20217224 */ /* 0x041fe200078e0222 */
[----:B------:R-:W0:Y:S01]  /*12e0*/  SHFL.IDX PT, R12, R45, R24, 0x181f ;  /* 0x00181f182d0c7589 */ /* 0x000e2200000e0000 */
[----:B-----5:R-:W-:Y:S02]  /*12f0*/  IMAD R36, R32, R43, R36 ;  /* 0x0000002b20247224 */ /* 0x020fe400078e0224 */
[-C--:B------:R-:W-:Y:S02]  /*1300*/  IMAD R27, R27, R15.reuse, R40 ;  /* 0x0000000f1b1b7224 */ /* 0x080fe400078e0228 */
[----:B------:R-:W-:Y:S01]  /*1310*/  IMAD R43, R43, R15, R6 ;  /* 0x0000000f2b2b7224 */ /* 0x000fe200078e0206 */
[----:B------:R-:W3:Y:S04]  /*1320*/  SHFL.IDX PT, R40, R39, R30, 0x181f ;  /* 0x00181f1e27287589 */ /* 0x000ee800000e0000 */
[----:B------:R4:W5:Y:S01]  /*1330*/  SHFL.IDX PT, R6, R45, R38, 0x181f ;  /* 0x00181f262d067589 */ /* 0x00096200000e0000 */
[----:B-1----:R-:W-:-:S02]  /*1340*/  IMAD R34, R8, R26, RZ ;  /* 0x0000001a08227224 */ /* 0x002fc400078e02ff */
[----:B------:R-:W-:Y:S02]  /*1350*/  IMAD R26, R26, R10, RZ ;  /* 0x0000000a1a1a7224 */ /* 0x000fe400078e02ff */
[----:B--2---:R-:W-:Y:S01]  /*1360*/  IMAD R34, R32, R23, R34 ;  /* 0x0000001720227224 */ /* 0x004fe200078e0222 */
[----:B----4-:R-:W-:Y:S01]  /*1370*/  IADD3 R38, PT, PT, R2, 0x3, RZ ;  /* 0x0000000302267810 */ /* 0x010fe20007ffe0ff */
[----:B------:R-:W-:Y:S02]  /*1380*/  IMAD R23, R23, R15, R26 ;  /* 0x0000000f17177224 */ /* 0x000fe400078e021a */
[----:B------:R-:W1:Y:S01]  /*1390*/  SHFL.IDX PT, R26, R3, R30, 0x181f ;  /* 0x00181f1e031a7589 */ /* 0x000e6200000e0000 */
[----:B0-----:R-:W-:Y:S01]  /*13a0*/  IMAD R8, R8, R12, RZ ;  /* 0x0000000c08087224 */ /* 0x001fe200078e02ff */
[----:B------:R-:W-:Y:S01]  /*13b0*/  LOP3.LUT R38, R38, 0x7, RZ, 0xc0, !PT ;  /* 0x0000000726267812 */ /* 0x000fe200078ec0ff */
[----:B------:R-:W-:Y:S02]  /*13c0*/  IMAD R10, R12, R10, RZ ;  /* 0x0000000a0c0a7224 */ /* 0x000fe400078e02ff */
[----:B------:R-:W0:Y:S01]  /*13d0*/  SHFL.IDX PT, R12, R44, R30, 0x181f ;  /* 0x00181f1e2c0c7589 */ /* 0x000e2200000e0000 */
[----:B---3--:R-:W-:-:S02]  /*13e0*/  IMAD R35, R11, R40, R35 ;  /* 0x000000280b237224 */ /* 0x008fc400078e0223 */
[----:B------:R-:W-:Y:S02]  /*13f0*/  IMAD R40, R40, R16, R17 ;  /* 0x0000001028287224 */ /* 0x000fe400078e0211 */
[----:B-----5:R-:W-:Y:S01]  /*1400*/  IMAD R32, R32, R6, R8 ;  /* 0x0000000620207224 */ /* 0x020fe200078e0208 */
[----:B------:R-:W2:Y:S01]  /*1410*/  SHFL.IDX PT, R17, R45, R30, 0x181f ;  /* 0x00181f1e2d117589 */ /* 0x000ea200000e0000 */
[----:B------:R-:W-:Y:S02]  /*1420*/  IMAD R15, R6, R15, R10 ;  /* 0x0000000f060f7224 */ /* 0x000fe400078e020a */
[----:B------:R-:W-:Y:S01]  /*1430*/  IMAD R25, R11, R28, R25 ;  /* 0x0000001c0b197224 */ /* 0x000fe200078e0219 */
[----:B------:R-:W3:Y:S01]  /*1440*/  SHFL.IDX PT, R6, R5, R30, 0x181f ;  /* 0x00181f1e05067589 */ /* 0x000ee200000e0000 */
[----:B------:R-:W-:-:S03]  /*1450*/  IMAD R14, R28, R16, R14 ;  /* 0x000000101c0e7224 */ /* 0x000fc600078e020e */
[----:B------:R-:W4:Y:S04]  /*1460*/  SHFL.IDX PT, R8, R7, R30, 0x181f ;  /* 0x00181f1e07087589 */ /* 0x000f2800000e0000 */
[----:B------:R-:W5:Y:S01]  /*1470*/  SHFL.IDX PT, R10, R9, R30, 0x181f ;  /* 0x00181f1e090a7589 */ /* 0x000f6200000e0000 */
[----:B-1----:R-:W-:Y:S02]  /*1480*/  IMAD R31, R11, R26, R31 ;  /* 0x0000001a0b1f7224 */ /* 0x002fe400078e021f */
[----:B------:R-:W-:Y:S01]  /*1490*/  IMAD R4, R26, R16, R4 ;  /* 0x000000101a047224 */ /* 0x000fe200078e0204 */
[----:B------:R-:W-:Y:S01]  /*14a0*/  LOP3.LUT R26, R37, R38, RZ, 0xfc, !PT ;  /* 0x00000026251a7212 */ /* 0x000fe200078efcff */
[----:B------:R-:W-:Y:S01]  /*14b0*/  SHFL.IDX PT, R28, R41, R38, 0x181f ;  /* 0x00181f26291c7589 */ /* 0x000fe200000e0000 */
[----:B0-----:R-:W-:Y:S01]  /*14c0*/  IMAD R34, R11, R12, R34 ;  /* 0x0000000c0b227224 */ /* 0x001fe200078e0222 */
[----:B------:R-:W-:Y:S01]  /*14d0*/  LOP3.LUT R37, R37, 0x4, R24, 0xf6, !PT ;  /* 0x0000000425257812 */ /* 0x000fe200078ef618 */
[----:B------:R-:W-:Y:S01]  /*14e0*/  IMAD R12, R12, R16, R23 ;  /* 0x000000100c0c7224 */ /* 0x000fe200078e0217 */
[----:B------:R-:W-:Y:S01]  /*14f0*/  LEA R26, R26, UR5, 0x2 ;  /* 0x000000051a1a7c11 */ /* 0x000fe2000f8e10ff */
[----:B------:R-:W-:Y:S01]  /*1500*/  SHFL.IDX PT, R23, R9, R38, 0x181f ;  /* 0x00181f2609177589 */ /* 0x000fe200000e0000 */
[----:B------:R-:W-:Y:S01]  /*1510*/  LEA R37, R37, UR5, 0x2 ;  /* 0x0000000525257c11 */ /* 0x000fe2000f8e10ff */
[C---:B--2---:R-:W-:Y:S01]  /*1520*/  IMAD R32, R11.reuse, R17, R32 ;  /* 0x000000110b207224 */ /* 0x044fe200078e0220 */
[----:B------:R-:W0:Y:S01]  /*1530*/  LDCU UR5, c[0x0][0x384] ;  /* 0x00007080ff0577ac */ /* 0x000e220008000800 */
[----:B------:R-:W-:Y:S01]  /*1540*/  LDS R30, [R26] ;  /* 0x000000001a1e7984 */ /* 0x000fe20000000800 */
[----:B---3--:R-:W-:-:S02]  /*1550*/  IMAD R29, R11, R6, R29 ;  /* 0x000000060b1d7224 */ /* 0x008fc400078e021d */
[----:B------:R-:W-:Y:S02]  /*1560*/  IMAD R6, R6, R16, R13 ;  /* 0x0000001006067224 */ /* 0x000fe400078e020d */
[C---:B----4-:R-:W-:Y:S01]  /*1570*/  IMAD R36, R11.reuse, R8, R36 ;  /* 0x000000080b247224 */ /* 0x050fe200078e0224 */
[----:B------:R-:W1:Y:S01]  /*1580*/  SHFL.IDX PT, R13, R39, R38, 0x181f ;  /* 0x00181f26270d7589 */ /* 0x000e6200000e0000 */
[----:B------:R-:W-:Y:S01]  /*1590*/  IMAD R8, R8, R16, R43 ;  /* 0x0000001008087224 */ /* 0x000fe200078e022b */
[----:B------:R-:W-:Y:S01]  /*15a0*/  LOP3.LUT R43, R24, 0x4, RZ, 0x3c, !PT ;  /* 0x00000004182b7812 */ /* 0x000fe200078e3cff */
[----:B-----5:R-:W-:Y:S02]  /*15b0*/  IMAD R33, R11, R10, R33 ;  /* 0x0000000a0b217224 */ /* 0x020fe400078e0221 */
[----:B------:R-:W-:Y:S01]  /*15c0*/  LDS R11, [R26+0x1000] ;  /* 0x001000001a0b7984 */ /* 0x000fe20000000800 */
[-C--:B------:R-:W-:Y:S02]  /*15d0*/  IMAD R10, R10, R16.reuse, R27 ;  /* 0x000000100a0a7224 */ /* 0x080fe400078e021b */
[----:B------:R-:W-:Y:S01]  /*15e0*/  IMAD R16, R17, R16, R15 ;  /* 0x0000001011107224 */ /* 0x000fe200078e020f */
[----:B------:R-:W2:Y:S04]  /*15f0*/  SHFL.IDX PT, R27, R3, R38, 0x181f ;  /* 0x00181f26031b7589 */ /* 0x000ea800000e0000 */
[----:B------:R-:W3:Y:S04]  /*1600*/  SHFL.IDX PT, R26, R5, R38, 0x181f ;  /* 0x00181f26051a7589 */ /* 0x000ee800000e0000 */
[----:B------:R-:W4:Y:S04]  /*1610*/  SHFL.IDX PT, R17, R44, R38, 0x181f ;  /* 0x00181f262c117589 */ /* 0x000f2800000e0000 */
[----:B------:R-:W5:Y:S04]  /*1620*/  SHFL.IDX PT, R15, R45, R38, 0x181f ;  /* 0x00181f262d0f7589 */ /* 0x000f6800000e0000 */
[----:B------:R-:W-:Y:S01]  /*1630*/  SHFL.IDX PT, R24, R5, R43, 0x181f ;  /* 0x00181f2b05187589 */ /* 0x000fe200000e0000 */
[----:B-1----:R-:W-:-:S02]  /*1640*/  IMAD R35, R30, R13, R35 ;  /* 0x0000000d1e237224 */ /* 0x002fc400078e0223 */
[C---:B------:R-:W-:Y:S02]  /*1650*/  IMAD R25, R30.reuse, R28, R25 ;  /* 0x0000001c1e197224 */ /* 0x040fe400078e0219 */
[C---:B--2---:R-:W-:Y:S02]  /*1660*/  IMAD R31, R30.reuse, R27, R31 ;  /* 0x0000001b1e1f7224 */ /* 0x044fe400078e021f */
[C---:B---3--:R-:W-:Y:S02]  /*1670*/  IMAD R29, R30.reuse, R26, R29 ;  /* 0x0000001a1e1d7224 */ /* 0x048fe400078e021d */
[C---:B------:R-:W-:Y:S02]  /*1680*/  IMAD R33, R30.reuse, R23, R33 ;  /* 0x000000171e217224 */ /* 0x040fe400078e0221 */
[----:B----4-:R-:W-:Y:S02]  /*1690*/  IMAD R34, R30, R17, R34 ;  /* 0x000000111e227224 */ /* 0x010fe400078e0222 */
[----:B------:R-:W-:-:S02]  /*16a0*/  IMAD R40, R13, R11, R40 ;  /* 0x0000000b0d287224 */ /* 0x000fc400078e0228 */
[----:B------:R-:W1:Y:S01]  /*16b0*/  SHFL.IDX PT, R13, R7, R38, 0x181f ;  /* 0x00181f26070d7589 */ /* 0x000e6200000e0000 */
[----:B-----5:R-:W-:Y:S02]  /*16c0*/  IMAD R32, R30, R15, R32 ;  /* 0x0000000f1e207224 */ /* 0x020fe400078e0220 */
[-C--:B------:R-:W-:Y:S02]  /*16d0*/  IMAD R14, R28, R11.reuse, R14 ;  /* 0x0000000b1c0e7224 */ /* 0x080fe400078e020e */
[-C--:B------:R-:W-:Y:S01]  /*16e0*/  IMAD R4, R27, R11.reuse, R4 ;  /* 0x0000000b1b047224 */ /* 0x080fe200078e0204 */
[----:B------:R-:W-:Y:S01]  /*16f0*/  SHFL.IDX PT, R28, R39, R43, 0x181f ;  /* 0x00181f2b271c7589 */ /* 0x000fe200000e0000 */
[-C--:B------:R-:W-:Y:S02]  /*1700*/  IMAD R6, R26, R11.reuse, R6 ;  /* 0x0000000b1a067224 */ /* 0x080fe400078e0206 */
[-C--:B------:R-:W-:Y:S01]  /*1710*/  IMAD R10, R23, R11.reuse, R10 ;  /* 0x0000000b170a7224 */ /* 0x080fe200078e020a */
[----:B------:R-:W-:Y:S01]  /*1720*/  SHFL.IDX PT, R27, R41, R43, 0x181f ;  /* 0x00181f2b291b7589 */ /* 0x000fe200000e0000 */
[----:B------:R-:W-:-:S02]  /*1730*/  IMAD R12, R17, R11, R12 ;  /* 0x0000000b110c7224 */ /* 0x000fc400078e020c */
[----:B------:R-:W-:Y:S01]  /*1740*/  IMAD R16, R15, R11, R16 ;  /* 0x0000000b0f107224 */ /* 0x000fe200078e0210 */
[----:B------:R-:W-:Y:S04]  /*1750*/  SHFL.IDX PT, R17, R44, R43, 0x181f ;  /* 0x00181f2b2c117589 */ /* 0x000fe800000e0000 */
[----:B------:R-:W-:Y:S04]  /*1760*/  SHFL.IDX PT, R23, R9, R43, 0x181f ;  /* 0x00181f2b09177589 */ /* 0x000fe800000e0000 */
[----:B------:R-:W-:Y:S01]  /*1770*/  SHFL.IDX PT, R26, R3, R43, 0x181f ;  /* 0x00181f2b031a7589 */ /* 0x000fe200000e0000 */
[----:B-1----:R-:W-:-:S02]  /*1780*/  IMAD R36, R30, R13, R36 ;  /* 0x0000000d1e247224 */ /* 0x002fc400078e0224 */
[----:B------:R-:W-:Y:S01]  /*1790*/  IMAD R8, R13, R11, R8 ;  /* 0x0000000b0d087224 */ /* 0x000fe200078e0208 */
[----:B------:R-:W-:Y:S04]  /*17a0*/  LDS R30, [R37] ;  /* 0x00000000251e7984 */ /* 0x000fe80000000800 */
[----:B------:R-:W-:Y:S04]  /*17b0*/  LDS R13, [R37+0x1000] ;  /* 0x00100000250d7984 */ /* 0x000fe80000000800 */
[----:B------:R-:W1:Y:S04]  /*17c0*/  SHFL.IDX PT, R11, R7, R43, 0x181f ;  /* 0x00181f2b070b7589 */ /* 0x000e6800000e0000 */
[----:B------:R-:W-:Y:S04]  /*17d0*/  LDS R37, [R20] ;  /* 0x0000000014257984 */ /* 0x000fe80000000800 */
[----:B------:R2:W3:Y:S02]  /*17e0*/  SHFL.IDX PT, R15, R45, R43, 0x181f ;  /* 0x00181f2b2d0f7589 */ /* 0x0004e400000e0000 */
[C---:B--2---:R-:W-:Y:S01]  /*17f0*/  IADD3 R43, PT, PT, R2.reuse, 0x5, RZ ;  /* 0x00000005022b7810 */ /* 0x044fe20007ffe0ff */
[----:B------:R-:W-:-:S03]  /*1800*/  VIADD R2, R2, 0x6 ;  /* 0x0000000602027836 */ /* 0x000fc60000000000 */
[----:B------:R-:W-:Y:S01]  /*1810*/  LOP3.LUT R43, R43, 0x7, RZ, 0xc0, !PT ;  /* 0x000000072b2b7812 */ /* 0x000fe200078ec0ff */
[C---:B-1----:R-:W-:Y:S02]  /*1820*/  IMAD R36, R30.reuse, R11, R36 ;  /* 0x0000000b1e247224 */ /* 0x042fe400078e0224 */
[C---:B------:R-:W-:Y:S02]  /*1830*/  IMAD R34, R30.reuse, R17, R34 ;  /* 0x000000111e227224 */ /* 0x040fe400078e0222 */
[-C--:B------:R-:W-:Y:S02]  /*1840*/  IMAD R8, R11, R13.reuse, R8 ;  /* 0x0000000d0b087224 */ /* 0x080fe400078e0208 */
[----:B------:R-:W-:Y:S01]  /*1850*/  LDS R11, [R20+0x1000] ;  /* 0x00100000140b7984 */ /* 0x000fe20000000800 */
[----:B------:R-:W-:Y:S02]  /*1860*/  IMAD R12, R17, R13, R12 ;  /* 0x0000000d110c7224 */ /* 0x000fe400078e020c */
[----:B------:R-:W-:Y:S01]  /*1870*/  IMAD R33, R30, R23, R33 ;  /* 0x000000171e217224 */ /* 0x000fe200078e0221 */
[----:B------:R-:W1:Y:S01]  /*1880*/  SHFL.IDX PT, R17, R3, R43, 0x181f ;  /* 0x00181f2b03117589 */ /* 0x000e6200000e0000 */
[----:B------:R-:W-:-:S02]  /*1890*/  IMAD R10, R23, R13, R10 ;  /* 0x0000000d170a7224 */ /* 0x000fc400078e020a */
[----:B------:R-:W-:Y:S01]  /*18a0*/  IMAD R29, R30, R24, R29 ;  /* 0x000000181e1d7224 */ /* 0x000fe200078e021d */
[----:B------:R-:W2:Y:S01]  /*18b0*/  SHFL.IDX PT, R23, R7, R43, 0x181f ;  /* 0x00181f2b07177589 */ /* 0x000ea200000e0000 */
[----:B------:R-:W-:Y:S02]  /*18c0*/  IMAD R6, R24, R13, R6 ;  /* 0x0000000d18067224 */ /* 0x000fe400078e0206 */
[C---:B------:R-:W-:Y:S01]  /*18d0*/  IMAD R42, R30.reuse, R28, R35 ;  /* 0x0000001c1e2a7224 */ /* 0x040fe200078e0223 */
[----:B------:R-:W4:Y:S01]  /*18e0*/  SHFL.IDX PT, R24, R9, R43, 0x181f ;  /* 0x00181f2b09187589 */ /* 0x000f2200000e0000 */
[C---:B------:R-:W-:Y:S02]  /*18f0*/  IMAD R25, R30.reuse, R27, R25 ;  /* 0x0000001b1e197224 */ /* 0x040fe400078e0219 */
[C---:B------:R-:W-:Y:S02]  /*1900*/  IMAD R38, R30.reuse, R26, R31 ;  /* 0x0000001a1e267224 */ /* 0x040fe400078e021f */
[----:B---3--:R-:W-:-:S02]  /*1910*/  IMAD R32, R30, R15, R32 ;  /* 0x0000000f1e207224 */ /* 0x008fc400078e0220 */
[-C--:B------:R-:W-:Y:S01]  /*1920*/  IMAD R40, R28, R13.reuse, R40 ;  /* 0x0000000d1c287224 */ /* 0x080fe200078e0228 */
[----:B------:R-:W3:Y:S01]  /*1930*/  SHFL.IDX PT, R30, R39, R43, 0x181f ;  /* 0x00181f2b271e7589 */ /* 0x000ee200000e0000 */
[-C--:B------:R-:W-:Y:S02]  /*1940*/  IMAD R4, R26, R13.reuse, R4 ;  /* 0x0000000d1a047224 */ /* 0x080fe400078e0204 */
[-C--:B------:R-:W-:Y:S01]  /*1950*/  IMAD R16, R15, R13.reuse, R16 ;  /* 0x0000000d0f107224 */ /* 0x080fe200078e0210 */
[----:B------:R-:W5:Y:S01]  /*1960*/  SHFL.IDX PT, R28, R41, R43, 0x181f ;  /* 0x00181f2b291c7589 */ /* 0x000f6200000e0000 */
[----:B------:R-:W-:-:S03]  /*1970*/  IMAD R14, R27, R13, R14 ;  /* 0x0000000d1b0e7224 */ /* 0x000fc600078e020e */
[----:B------:R-:W0:Y:S01]  /*1980*/  SHFL.IDX PT, R26, R5, R43, 0x181f ;  /* 0x00181f2b051a7589 */ /* 0x000e2200000e0000 */
[----:B-1----:R-:W-:-:S03]  /*1990*/  IMAD R27, R37, R17, R38 ;  /* 0x00000011251b7224 */ /* 0x002fc600078e0226 */
[----:B------:R-:W1:Y:S01]  /*19a0*/  SHFL.IDX PT, R15, R44, R43, 0x181f ;  /* 0x00181f2b2c0f7589 */ /* 0x000e6200000e0000 */
[----:B--2---:R-:W-:-:S03]  /*19b0*/  IMAD R31, R37, R23, R36 ;  /* 0x00000017251f7224 */ /* 0x004fc600078e0224 */
[----:B------:R-:W2:Y:S01]  /*19c0*/  SHFL.IDX PT, R13, R45, R43, 0x181f ;  /* 0x00181f2b2d0d7589 */ /* 0x000ea200000e0000 */
[----:B----4-:R-:W-:-:S03]  /*19d0*/  IMAD R33, R37, R24, R33 ;  /* 0x0000001825217224 */ /* 0x010fc600078e0221 */
[----:B------:R-:W-:Y:S01]  /*19e0*/  LDS R43, [R21] ;  /* 0x00000000152b7984 */ /* 0x000fe20000000800 */
[-C--:B------:R-:W-:Y:S02]  /*19f0*/  IMAD R4, R17, R11.reuse, R4 ;  /* 0x0000000b11047224 */ /* 0x080fe400078e0204 */
[-C--:B------:R-:W-:Y:S01]  /*1a00*/  IMAD R8, R23, R11.reuse, R8 ;  /* 0x0000000b17087224 */ /* 0x080fe200078e0208 */
[----:B------:R-:W-:Y:S01]  /*1a10*/  LDS R17, [R21+0x1000] ;  /* 0x0010000015117984 */ /* 0x000fe20000000800 */
[----:B------:R-:W-:Y:S01]  /*1a20*/  LOP3.LUT R23, R2, 0x7, RZ, 0xc0, !PT ;  /* 0x0000000702177812 */ /* 0x000fe200078ec0ff */
[----:B------:R-:W-:Y:S02]  /*1a30*/  IMAD R10, R24, R11, R10 ;  /* 0x0000000b180a7224 */ /* 0x000fe400078e020a */
[----:B------:R-:W-:Y:S01]  /*1a40*/  LDS R24, [R22] ;  /* 0x0000000016187984 */ /* 0x000fe20000000800 */
[C---:B---3--:R-:W-:Y:S02]  /*1a50*/  IMAD R42, R37.reuse, R30, R42 ;  /* 0x0000001e252a7224 */ /* 0x048fe400078e022a */
[C---:B-----5:R-:W-:Y:S01]  /*1a60*/  IMAD R25, R37.reuse, R28, R25 ;  /* 0x0000001c25197224 */ /* 0x060fe200078e0219 */
[----:B------:R-:W-:Y:S01]  /*1a70*/  LDS R2, [R22+0x1000] ;  /* 0x0010000016027984 */ /* 0x000fe20000000800 */
[----:B0-----:R-:W-:-:S02]  /*1a80*/  IMAD R29, R37, R26, R29 ;  /* 0x0000001a251d7224 */ /* 0x001fc400078e021d */
[----:B------:R-:W-:Y:S01]  /*1a90*/  IMAD R6, R26, R11, R6 ;  /* 0x0000000b1a067224 */ /* 0x000fe200078e0206 */
[----:B------:R-:W0:Y:S01]  /*1aa0*/  SHFL.IDX PT, R38, R41, R23, 0x181f ;  /* 0x00181f1729267589 */ /* 0x000e2200000e0000 */
[----:B-1----:R-:W-:Y:S02]  /*1ab0*/  IMAD R35, R37, R15, R34 ;  /* 0x0000000f25237224 */ /* 0x002fe400078e0222 */
[----:B------:R-:W-:Y:S01]  /*1ac0*/  IMAD R12, R15, R11, R12 ;  /* 0x0000000b0f0c7224 */ /* 0x000fe200078e020c */
[----:B------:R-:W1:Y:S01]  /*1ad0*/  SHFL.IDX PT, R26, R45, R23, 0x181f ;  /* 0x00181f172d1a7589 */ /* 0x000e6200000e0000 */
[----:B--2---:R-:W-:Y:S02]  /*1ae0*/  IMAD R37, R37, R13, R32 ;  /* 0x0000000d25257224 */ /* 0x004fe400078e0220 */
[-C--:B------:R-:W-:Y:S01]  /*1af0*/  IMAD R40, R30, R11.reuse, R40 ;  /* 0x0000000b1e287224 */ /* 0x080fe200078e0228 */
[----:B------:R-:W-:Y:S01]  /*1b00*/  SHFL.IDX PT, R15, R39, R23, 0x181f ;  /* 0x00181f17270f7589 */ /* 0x000fe200000e0000 */
[----:B------:R-:W-:-:S02]  /*1b10*/  IMAD R14, R28, R11, R14 ;  /* 0x0000000b1c0e7224 */ /* 0x000fc400078e020e */
[----:B------:R-:W-:Y:S01]  /*1b20*/  IMAD R16, R13, R11, R16 ;  /* 0x0000000b0d107224 */ /* 0x000fe200078e0210 */
[----:B------:R-:W2:Y:S04]  /*1b30*/  SHFL.IDX PT, R36, R3, R23, 0x181f ;  /* 0x00181f1703247589 */ /* 0x000ea800000e0000 */
[----:B------:R-:W3:Y:S04]  /*1b40*/  SHFL.IDX PT, R34, R5, R23, 0x181f ;  /* 0x00181f1705227589 */ /* 0x000ee800000e0000 */
[----:B------:R-:W4:Y:S04]  /*1b50*/  SHFL.IDX PT, R32, R7, R23, 0x181f ;  /* 0x00181f1707207589 */ /* 0x000f2800000e0000 */
[----:B------:R-:W5:Y:S01]  /*1b60*/  SHFL.IDX PT, R30, R9, R23, 0x181f ;  /* 0x00181f17091e7589 */ /* 0x000f6200000e0000 */
[----:B0-----:R-:W-:-:S03]  /*1b70*/  IMAD R25, R43, R38, R25 ;  /* 0x000000262b197224 */ /* 0x001fc600078e0219 */
[----:B------:R0:W5:Y:S01]  /*1b80*/  SHFL.IDX PT, R28, R44, R23, 0x181f ;  /* 0x00181f172c1c7589 */ /* 0x00016200000e0000 */
[----:B-1----:R-:W-:Y:S02]  /*1b90*/  IMAD R37, R43, R26, R37 ;  /* 0x0000001a2b257224 */ /* 0x002fe400078e0225 */
[-C--:B------:R-:W-:Y:S01]  /*1ba0*/  IMAD R14, R38, R17.reuse, R14 ;  /* 0x00000011260e7224 */ /* 0x080fe200078e020e */
[----:B------:R-:W1:Y:S01]  /*1bb0*/  SHFL.IDX PT, R3, R3, R18, 0x181f ;  /* 0x00181f1203037589 */ /* 0x000e6200000e0000 */
[----:B------:R-:W-:-:S03]  /*1bc0*/  IMAD R26, R26, R17, R16 ;  /* 0x000000111a1a7224 */ /* 0x000fc600078e0210 */
[----:B------:R-:W1:Y:S01]  /*1bd0*/  SHFL.IDX PT, R39, R39, R18, 0x181f ;  /* 0x00181f1227277589 */ /* 0x000e6200000e0000 */
[----:B--2---:R-:W-:Y:S02]  /*1be0*/  IMAD R4, R36, R17, R4 ;  /* 0x0000001124047224 */ /* 0x004fe400078e0204 */
[----:B0-----:R-:W-:Y:S01]  /*1bf0*/  IMAD R23, R43, R15, R42 ;  /* 0x0000000f2b177224 */ /* 0x001fe200078e022a */
[----:B------:R-:W0:Y:S01]  /*1c00*/  SHFL.IDX PT, R41, R41, R18, 0x181f ;  /* 0x00181f1229297589 */ /* 0x000e2200000e0000 */
[-C--:B------:R-:W-:Y:S02]  /*1c10*/  IMAD R15, R15, R17.reuse, R40 ;  /* 0x000000110f0f7224 */ /* 0x080fe400078e0228 */
[-C--:B---3--:R-:W-:Y:S01]  /*1c20*/  IMAD R6, R34, R17.reuse, R6 ;  /* 0x0000001122067224 */ /* 0x088fe200078e0206 */
[----:B------:R-:W2:Y:S01]  /*1c30*/  SHFL.IDX PT, R5, R5, R18, 0x181f ;  /* 0x00181f1205057589 */ /* 0x000ea200000e0000 */
[-C--:B----4-:R-:W-:Y:S02]  /*1c40*/  IMAD R8, R32, R17.reuse, R8 ;  /* 0x0000001120087224 */ /* 0x090fe400078e0208 */
[----:B------:R-:W-:Y:S01]  /*1c50*/  IMAD R27, R43, R36, R27 ;  /* 0x000000242b1b7224 */ /* 0x000fe200078e021b */
[----:B------:R-:W3:Y:S01]  /*1c60*/  SHFL.IDX PT, R7, R7, R18, 0x181f ;  /* 0x00181f1207077589 */ /* 0x000ee200000e0000 */
[----:B-----5:R-:W-:-:S02]  /*1c70*/  IMAD R10, R30, R17, R10 ;  /* 0x000000111e0a7224 */ /* 0x020fc400078e020a */
[C---:B------:R-:W-:Y:S01]  /*1c80*/  IMAD R29, R43.reuse, R34, R29 ;  /* 0x000000222b1d7224 */ /* 0x040fe200078e021d */
[----:B------:R-:W4:Y:S01]  /*1c90*/  SHFL.IDX PT, R9, R9, R18, 0x181f ;  /* 0x00181f1209097589 */ /* 0x000f2200000e0000 */
[----:B------:R-:W-:Y:S02]  /*1ca0*/  IMAD R12, R28, R17, R12 ;  /* 0x000000111c0c7224 */ /* 0x000fe400078e020c */
[----:B------:R-:W5:Y:S01]  /*1cb0*/  LDC.64 R16, c[0x0][0x3a0] ;  /* 0x0000e800ff107b82 */ /* 0x000f620000000a00 */
[----:B------:R-:W4:Y:S01]  /*1cc0*/  SHFL.IDX PT, R11, R44, R18, 0x181f ;  /* 0x00181f122c0b7589 */ /* 0x000f2200000e0000 */
[C---:B------:R-:W-:Y:S01]  /*1cd0*/  IMAD R31, R43.reuse, R32, R31 ;  /* 0x000000202b1f7224 */ /* 0x040fe200078e021f */
[----:B------:R-:W-:Y:S01]  /*1ce0*/  MOV R32, UR6 ;  /* 0x0000000600207c02 */ /* 0x000fe20008000f00 */
[C---:B------:R-:W-:Y:S01]  /*1cf0*/  IMAD R33, R43.reuse, R30, R33 ;  /* 0x0000001e2b217224 */ /* 0x040fe200078e0221 */
[----:B------:R-:W4:Y:S01]  /*1d00*/  SHFL.IDX PT, R13, R45, R18, 0x181f ;  /* 0x00181f122d0d7589 */ /* 0x000f2200000e0000 */
[----:B------:R-:W-:-:S02]  /*1d10*/  IMAD R35, R43, R28, R35 ;  /* 0x0000001c2b237224 */ /* 0x000fc400078e0223 */
[C---:B-1----:R-:W-:Y:S02]  /*1d20*/  IMAD R27, R24.reuse, R3, R27 ;  /* 0x00000003181b7224 */ /* 0x042fe400078e021b */
[----:B------:R-:W-:Y:S01]  /*1d30*/  IMAD R43, R3, R2, R4 ;  /* 0x00000002032b7224 */ /* 0x000fe200078e0204 */
[----:B------:R-:W-:Y:S01]  /*1d40*/  MOV R3, UR5 ;  /* 0x0000000500037c02 */ /* 0x000fe20008000f00 */
[C---:B------:R-:W-:Y:S01]  /*1d50*/  IMAD R23, R24.reuse, R39, R23 ;  /* 0x0000002718177224 */ /* 0x040fe200078e0217 */
[----:B------:R-:W-:Y:S01]  /*1d60*/  MOV R4, UR6 ;  /* 0x0000000600047c02 */ /* 0x000fe20008000f00 */
[C---:B0-----:R-:W-:Y:S01]  /*1d70*/  IMAD R25, R24.reuse, R41, R25 ;  /* 0x0000002918197224 */ /* 0x041fe200078e0219 */
[----:B------:R-:W-:Y:S01]  /*1d80*/  USHF.L.U32 UR5, UR11, 0x2, URZ ;  /* 0x000000020b057899 */ /* 0x000fe200080006ff */
[C---:B--2---:R-:W-:Y:S02]  /*1d90*/  IMAD R29, R24.reuse, R5, R29 ;  /* 0x00000005181d7224 */ /* 0x044fe400078e021d */
[----:B---3--:R-:W-:-:S02]  /*1da0*/  IMAD R31, R24, R7, R31 ;  /* 0x00000007181f7224 */ /* 0x008fc400078e021f */
[----:B------:R-:W-:Y:S01]  /*1db0*/  IMAD R3, R3, UR4, R0 ;  /* 0x0000000403037c24 */ /* 0x000fe2000f8e0200 */
[----:B------:R-:W-:Y:S01]  /*1dc0*/  UIADD3 UR4, UPT, UPT, UR11, UR4, URZ ;  /* 0x000000040b047290 */ /* 0x000fe2000fffe0ff */
[C---:B----4-:R-:W-:Y:S02]  /*1dd0*/  IMAD R33, R24.reuse, R9, R33 ;  /* 0x0000000918217224 */ /* 0x050fe400078e0221 */
[-C--:B------:R-:W-:Y:S01]  /*1de0*/  IMAD R39, R39, R2.reuse, R15 ;  /* 0x0000000227277224 */ /* 0x080fe200078e020f */
[----:B------:R-:W-:Y:S01]  /*1df0*/  UISETP.GE.U32.AND UP0, UPT, UR4, UR5, UPT ;  /* 0x000000050400728c */ /* 0x000fe2000bf06070 */
[C---:B------:R-:W-:Y:S02]  /*1e00*/  IMAD R35, R24.reuse, R11, R35 ;  /* 0x0000000b18237224 */ /* 0x040fe400078e0223 */
[----:B------:R-:W-:Y:S02]  /*1e10*/  IMAD R41, R41, R2, R14 ;  /* 0x0000000229297224 */ /* 0x000fe400078e020e */
[----:B------:R-:W-:-:S02]  /*1e20*/  IMAD R37, R24, R13, R37 ;  /* 0x0000000d18257224 */ /* 0x000fc400078e0225 */
[-C--:B------:R-:W-:Y:S01]  /*1e30*/  IMAD R24, R7, R2.reuse, R8 ;  /* 0x0000000207187224 */ /* 0x080fe200078e0208 */
[----:B------:R-:W-:Y:S01]  /*1e40*/  MOV R8, UR6 ;  /* 0x0000000600087c02 */ /* 0x000fe20008000f00 */
[-C--:B------:R-:W-:Y:S01]  /*1e50*/  IMAD R45, R5, R2.reuse, R6 ;  /* 0x00000002052d7224 */ /* 0x080fe200078e0206 */
[----:B------:R-:W-:Y:S01]  /*1e60*/  MOV R6, UR6 ;  /* 0x0000000600067c02 */ /* 0x000fe20008000f00 */
[-C--:B------:R-:W-:Y:S01]  /*1e70*/  IMAD R28, R9, R2.reuse, R10 ;  /* 0x00000002091c7224 */ /* 0x080fe200078e020a */
[-C--:B------:R-:W-:Y:S01]  /*1e80*/  LEA R7, R4, R3.reuse, 0x9 ;  /* 0x0000000304077211 */ /* 0x080fe200078e48ff */
[-C--:B------:R-:W-:Y:S01]  /*1e90*/  IMAD R30, R11, R2.reuse, R12 ;  /* 0x000000020b1e7224 */ /* 0x080fe200078e020c */
[----:B------:R-:W-:Y:S01]  /*1ea0*/  MOV R12, UR6 ;  /* 0x00000006000c7c02 */ /* 0x000fe20008000f00 */
[----:B------:R-:W-:Y:S01]  /*1eb0*/  IMAD R26, R13, R2, R26 ;  /* 0x000000020d1a7224 */ /* 0x000fe200078e021a */
[----:B------:R-:W-:Y:S02]  /*1ec0*/  MOV R2, UR6 ;  /* 0x0000000600027c02 */ /* 0x000fe40008000f00 */
[----:B------:R-:W-:-:S02]  /*1ed0*/  LEA R9, R8, R3, 0xa ;  /* 0x0000000308097211 */ /* 0x000fc400078e50ff */
[----:B------:R-:W-:Y:S02]  /*1ee0*/  MOV R10, UR6 ;  /* 0x00000006000a7c02 */ /* 0x000fe40008000f00 */
[----:B------:R-:W-:Y:S01]  /*1ef0*/  LEA R5, R2, R3, 0x8 ;  /* 0x0000000302057211 */ /* 0x000fe200078e40ff */
[--C-:B-----5:R-:W-:Y:S01]  /*1f00*/  IMAD.WIDE R2, R3, 0x4, R16.reuse ;  /* 0x0000000403027825 */ /* 0x120fe200078e0210 */
[----:B------:R-:W-:Y:S01]  /*1f10*/  BAR.SYNC.DEFER_BLOCKING 0x0 ;  /* 0x0000000000007b1d */ /* 0x000fe20000010000 */
[----:B------:R-:W-:Y:S02]  /*1f20*/  LEA R11, R6, R7, 0x8 ;  /* 0x00000007060b7211 */ /* 0x000fe400078e40ff */
[-C--:B------:R-:W-:Y:S01]  /*1f30*/  LEA R15, R12, R9.reuse, 0x9 ;  /* 0x000000090c0f7211 */ /* 0x080fe200078e48ff */
[--C-:B------:R-:W-:Y:S01]  /*1f40*/  IMAD.WIDE R4, R5, 0x4, R16.reuse ;  /* 0x0000000405047825 */ /* 0x100fe200078e0210 */
[----:B------:R-:W-:Y:S02]  /*1f50*/  LEA R13, R10, R9, 0x8 ;  /* 0x000000090a0d7211 */ /* 0x000fe400078e40ff */
[----:B------:R-:W-:Y:S01]  /*1f60*/  LEA R32, R32, R15, 0x8 ;  /* 0x0000000f20207211 */ /* 0x000fe200078e40ff */
[----:B------:R-:W-:-:S04]  /*1f70*/  IMAD.WIDE R6, R7, 0x4, R16 ;  /* 0x0000000407067825 */ /* 0x000fc800078e0210 */
[----:B------:R-:W-:-:S04]  /*1f80*/  IMAD.WIDE R10, R11, 0x4, R16 ;  /* 0x000000040b0a7825 */ /* 0x000fc800078e0210 */
[----:B------:R-:W-:-:S04]  /*1f90*/  IMAD.WIDE R8, R9, 0x4, R16 ;  /* 0x0000000409087825 */ /* 0x000fc800078e0210 */
[--C-:B------:R-:W-:Y:S01]  /*1fa0*/  IMAD.WIDE R12, R13, 0x4, R16.reuse ;  /* 0x000000040d0c7825 */ /* 0x100fe200078e0210 */
[----:B------:R0:W-:Y:S03]  /*1fb0*/  STG.E desc[UR12][R2.64], R23 ;  /* 0x0000001702007986 */ /* 0x0001e6000c10190c */
[--C-:B------:R-:W-:Y:S01]  /*1fc0*/  IMAD.WIDE R14, R15, 0x4, R16.reuse ;  /* 0x000000040f0e7825 */ /* 0x100fe200078e0210 */
[----:B------:R0:W-:Y:S03]  /*1fd0*/  STG.E desc[UR12][R4.64], R25 ;  /* 0x0000001904007986 */ /* 0x0001e6000c10190c */
[----:B------:R-:W-:Y:S01]  /*1fe0*/  IMAD.WIDE R16, R32, 0x4, R16 ;  /* 0x0000000420107825 */ /* 0x000fe200078e0210 */
        /* <DEDUP_REMOVED lines=16> */
        .weak           $__internal_69_$__cuda_sm20_div_u16
        .type           $__internal_69_$__cuda_sm20_div_u16,@function
        .size           $__internal_69_$__cuda_sm20_div_u16,(.L_x_38572 - $__internal_69_$__cuda_sm20_div_u16)
$__internal_69_$__cuda_sm20_div_u16:
        /* <DEDUP_REMOVED lines=11> */
[----:B------:R-:W-:Y:S01]  /*21a0*/  IADD3 R4, PT, PT, R5, 0x2, RZ ;  /* 0x0000000205047810 */ /* 0x000fe20007ffe0ff */
[----:B------:R-:W-:-:S04]  /*21b0*/  HFMA2 R5, -RZ, RZ, 0, 0 ;  /* 0x00000000ff057431 */ /* 0x000fc800000001ff */
[----:B------:R-:W-:Y:S01]  /*21c0*/  FMUL.RZ R3, R3, R4 ;  /* 0x0000000403037220 */ /* 0x000fe2000040c000 */
[----:B------:R-:W-:-:S05]  /*21d0*/  MOV R4, R7 ;  /* 0x0000000700047202 */ /* 0x000fca0000000f00 */
[----:B------:R-:W0:Y:S02]  /*21e0*/  F2I.U32.TRUNC.NTZ R3, R3 ;  /* 0x0000000300037305 */ /* 0x000e24000020f000 */
[----:B0-----:R-:W-:Y:S02]  /*21f0*/  LOP3.LUT R19, R3, 0xffff, RZ, 0xc0, !PT ;  /* 0x0000ffff03137812 */ /* 0x001fe400078ec0ff */
[----:B------:R-:W-:Y:S01]  /*2200*/  @!P0 MOV R19, 0xffffffff ;  /* 0xffffffff00138802 */ /* 0x000fe20000000f00 */
[----:B------:R-:W-:Y:S06]  /*2210*/  RET.REL.NODEC R4 `(_Z9cuda_gemmIiLi128ELi4ELi1ELi2048ELi8ELi8ELi64ELi0ELi1EEviiiPT_S1_S1_iii) ;  /* 0xffffffdc04787950 */ /* 0x000fec0003c3ffff */
.L_x_2307:
        /* <DEDUP_REMOVED lines=14> */
.L_x_38572:


//--------------------- .text._Z9cuda_gemmIiLi128ELi4ELi1ELi2048ELi8ELi8ELi64ELi0ELi0EEviiiPT_S1_S1_iii --------------------------
	.section	.text._Z9cuda_gemmIiLi128ELi4ELi1ELi2048ELi8ELi8ELi64ELi0ELi0EEviiiPT_S1_S1_iii,"ax",@progbits
	.align	128
        .global         _Z9cuda_gemmIiLi128ELi4ELi1ELi2048ELi8ELi8ELi64ELi0ELi0EEviiiPT_S1_S1_iii
        .type           _Z9cuda_gemmIiLi128ELi4ELi1ELi2048ELi8ELi8ELi64ELi0ELi0EEviiiPT_S1_S1_iii,@function
        .size           _Z9cuda_gemmIiLi128ELi4ELi1ELi2048ELi8ELi8ELi64ELi0ELi0EEviiiPT_S1_S1_iii,(.L_x_38574 - _Z9cuda_gemmIiLi128ELi4ELi1ELi2048ELi8ELi8ELi64ELi0ELi0EEviiiPT_S1_S1_iii)
        .other          _Z9cuda_gemmIiLi128ELi4ELi1ELi2048ELi8ELi8ELi64ELi0ELi0EEviiiPT_S1_S1_iii,@"STO_CUDA_ENTRY STV_DEFAULT"
_Z9cuda_gemmIiLi128ELi4ELi1ELi2048ELi8ELi8ELi64ELi0ELi0EEviiiPT_S1_S1_iii:
.text._Z9cuda_gemmIiLi128ELi4ELi1ELi2048ELi8ELi8ELi64ELi0ELi0EEviiiPT_S1_S1_iii:
        /* <DEDUP_REMOVED lines=49> */
[----:B---3--:R-:W-:-:S07]  /*0310*/  VIADD R6, R10, 0xffffffe ;  /* 0x0ffffffe0a067836 */ /* 0x008fce0000000000 */
[----:B------:R1:W3:Y:S01]  /*0320*/  F2I.FTZ.U32.TRUNC.NTZ R7, R6 ;  /* 0x0000000600077305 */ /* 0x0002e2000021f000 */
[----:B0-----:R-:W-:Y:S02]  /*0330*/  IMAD.MOV R10, RZ, RZ, -R9 ;  /* 0x000000ffff0a7224 */ /* 0x001fe400078e0a09 */
[----:B-1----:R-:W-:Y:S02]  /*0340*/  IMAD.MOV.U32 R6, RZ, RZ, RZ ;  /* 0x000000ffff067224 */ /* 0x002fe400078e00ff */
[----:B------:R-:W-:Y:S01]  /*0350*/  IMAD R13, R10, R3, RZ ;  /* 0x000000030a0d7224 */ /* 0x000fe200078e02ff */
[----:B---3--:R-:W-:-:S03]  /*0360*/  IADD3 R11, PT, PT, RZ, -R7, RZ ;  /* 0x80000007ff0b7210 */ /* 0x008fc60007ffe0ff */
[----:B------:R-:W-:Y:S01]  /*0370*/  IMAD.HI.U32 R16, R9, R13, R8 ;  /* 0x0000000d09107227 */ /* 0x000fe200078e0008 */
[----:B------:R-:W-:-:S03]  /*0380*/  LOP3.LUT R13, RZ, R3, RZ, 0x33, !PT ;  /* 0x00000003ff0d7212 */ /* 0x000fc600078e33ff */
[----:B------:R-:W-:Y:S02]  /*0390*/  IMAD R11, R11, R2, RZ ;  /* 0x000000020b0b7224 */ /* 0x000fe400078e02ff */
[----:B------:R-:W-:Y:S02]  /*03a0*/  IMAD.MOV.U32 R9, RZ, RZ, R41 ;  /* 0x000000ffff097224 */ /* 0x000fe400078e0029 */
[----:B--2-4-:R-:W-:-:S07]  /*03b0*/  IMAD.HI.U32 R10, R7, R11, R6 ;  /* 0x0000000b070a7227 */ /* 0x014fce00078e0006 */
.L_x_2310:
[----:B0-----:R-:W-:-:S06]  /*03c0*/  IMAD.WIDE.U32 R6, R9, 0x4, R4 ;  /* 0x0000000409067825 */ /* 0x001fcc00078e0004 */
[----:B------:R-:W2:Y:S01]  /*03d0*/  LDG.E R6, desc[UR12][R6.64] ;  /* 0x0000000c06067981 */ /* 0x000ea2000c1e1900 */
[----:B------:R-:W-:-:S04]  /*03e0*/  IMAD.HI.U32 R8, R10, R9, RZ ;  /* 0x000000090a087227 */ /* 0x000fc800078e00ff */
[----:B------:R-:W-:Y:S02]  /*03f0*/  IMAD.MOV R11, RZ, RZ, -R8 ;  /* 0x000000ffff0b7224 */ /* 0x000fe400078e0a08 */
[----:B------:R-:W-:-:S04]  /*0400*/  IMAD.HI.U32 R8, R16, R9, RZ ;  /* 0x0000000910087227 */ /* 0x000fc800078e00ff */
[----:B------:R-:W-:Y:S01]  /*0410*/  IMAD R11, R2, R11, R9 ;  /* 0x0000000b020b7224 */ /* 0x000fe200078e0209 */
[----:B------:R-:W-:-:S04]  /*0420*/  IADD3 R18, PT, PT, -R8, RZ, RZ ;  /* 0x000000ff08127210 */ /* 0x000fc80007ffe1ff */
[----:B------:R-:W-:Y:S01]  /*0430*/  ISETP.GE.U32.AND P0, PT, R11, R2, PT ;  /* 0x000000020b00720c */ /* 0x000fe20003f06070 */
[--C-:B------:R-:W-:Y:S02]  /*0440*/  IMAD R18, R3, R18, R9.reuse ;  /* 0x0000001203127224 */ /* 0x100fe400078e0209 */
[----:B------:R-:W-:-:S03]  /*0450*/  IMAD.IADD R9, R20, 0x1, R9 ;  /* 0x0000000114097824 */ /* 0x000fc600078e0209 */
[----:B------:R-:W-:-:S07]  /*0460*/  ISETP.GE.U32.AND P2, PT, R18, R3, PT ;  /* 0x000000031200720c */ /* 0x000fce0003f46070 */
[----:B------:R-:W-:-:S05]  /*0470*/  @P0 IMAD.IADD R11, R11, 0x1, -R2 ;  /* 0x000000010b0b0824 */ /* 0x000fca00078e0a02 */
[----:B------:R-:W-:Y:S01]  /*0480*/  ISETP.GE.U32.AND P0, PT, R11, R2, PT ;  /* 0x000000020b00720c */ /* 0x000fe20003f06070 */
[----:B------:R-:W-:Y:S02]  /*0490*/  @P2 IMAD.IADD R18, R18, 0x1, -R3 ;  /* 0x0000000112122824 */ /* 0x000fe400078e0a03 */
[----:B------:R-:W-:-:S03]  /*04a0*/  @P2 VIADD R8, R8, 0x1 ;  /* 0x0000000108082836 */ /* 0x000fc60000000000 */
[----:B------:R-:W-:-:S07]  /*04b0*/  ISETP.GE.U32.AND P3, PT, R18, R3, PT ;  /* 0x000000031200720c */ /* 0x000fce0003f66070 */
[----:B------:R-:W-:Y:S02]  /*04c0*/  @P0 IADD3 R11, PT, PT, R11, -R2, RZ ;  /* 0x800000020b0b0210 */ /* 0x000fe40007ffe0ff */
[----:B------:R-:W-:Y:S02]  /*04d0*/  ISETP.GE.U32.AND P0, PT, R9, R0, PT ;  /* 0x000000000900720c */ /* 0x000fe40003f06070 */
[----:B------:R-:W-:Y:S02]  /*04e0*/  SEL R11, R12, R11, !P1 ;  /* 0x0000000b0c0b7207 */ /* 0x000fe40004800000 */
[----:B------:R-:W-:-:S03]  /*04f0*/  @P3 VIADD R8, R8, 0x1 ;  /* 0x0000000108083836 */ /* 0x000fc60000000000 */
[----:B------:R-:W-:Y:S02]  /*0500*/  IMAD R11, R11, 0x24, R14 ;  /* 0x000000240b0b7824 */ /* 0x000fe400078e020e */
[----:B------:R-:W-:-:S04]  /*0510*/  SEL R8, R13, R8, !P4 ;  /* 0x000000080d087207 */ /* 0x000fc80006000000 */
[----:B------:R-:W-:-:S05]  /*0520*/  LEA R11, R8, R11, 0x2 ;  /* 0x0000000b080b7211 */ /* 0x000fca00078e10ff */
[----:B--2---:R0:W-:Y:S01]  /*0530*/  STS [R11], R6 ;  /* 0x000000060b007388 */ /* 0x0041e20000000800 */
[----:B------:R-:W-:Y:S05]  /*0540*/  @!P0 BRA `(.L_x_2310) ;  /* 0xfffffffc009c8947 */ /* 0x000fea000383ffff */
.L_x_2309:
[----:B------:R-:W-:Y:S05]  /*0550*/  BSYNC.RECONVERGENT B0 ;  /* 0x0000000000007941 */ /* 0x000fea0003800200 */
.L_x_2308:
[----:B------:R-:W-:Y:S01]  /*0560*/  IMAD.MOV.U32 R4, RZ, RZ, 0x80 ;  /* 0x00000080ff047424 */ /* 0x000fe200078e00ff */
[----:B------:R-:W-:Y:S02]  /*0570*/  MOV R5, R15 ;  /* 0x0000000f00057202 */ /* 0x000fe40000000f00 */
[----:B0-----:R-:W-:-:S07]  /*0580*/  MOV R6, 0x5a0 ;  /* 0x000005a000067802 */ /* 0x001fce0000000f00 */
[----:B------:R-:W-:Y:S05]  /*0590*/  CALL.REL.NOINC `($__internal_70_$__cuda_sm20_div_s16) ;  /* 0x0000003000cc7944 */ /* 0x000fea0003c00000 */
[----:B------:R-:W-:Y:S01]  /*05a0*/  UPRMT UR4, UR8, 0x9910, URZ ;  /* 0x0000991008047896 */ /* 0x000fe200080000ff */
[----:B------:R-:W-:Y:S01]  /*05b0*/  IMAD.MOV.U32 R4, RZ, RZ, 0x8 ;  /* 0x00000008ff047424 */ /* 0x000fe200078e00ff */
[----:B------:R-:W-:Y:S01]  /*05c0*/  MOV R6, 0x600 ;  /* 0x0000060000067802 */ /* 0x000fe20000000f00 */
[----:B------:R-:W-:-:S03]  /*05d0*/  UMOV UR6, UR8 ;  /* 0x0000000800067c82 */ /* 0x000fc60008000000 */
[----:B------:R-:W-:-:S07]  /*05e0*/  IMAD.U32 R5, RZ, RZ, UR4 ;  /* 0x00000004ff057e24 */ /* 0x000fce000f8e00ff */
[----:B------:R-:W-:Y:S05]  /*05f0*/  CALL.REL.NOINC `($__internal_70_$__cuda_sm20_div_s16) ;  /* 0x0000003000b47944 */ /* 0x000fea0003c00000 */
        /* <DEDUP_REMOVED lines=19> */
[----:B------:R-:W0:Y:S01]  /*0730*/  LDCU UR16, c[0x0][0x360] ;  /* 0x00006c00ff1077ac */ /* 0x000e220008000800 */
[----:B------:R-:W-:Y:S01]  /*0740*/  ISETP.GE.U32.AND P1, PT, R3, R44, PT ;  /* 0x0000002c0300720c */ /* 0x000fe20003f26070 */
[----:B------:R-:W1:Y:S01]  /*0750*/  S2UR UR10, SR_CTAID.X ;  /* 0x00000000000a79c3 */ /* 0x000e620000002500 */
[----:B------:R-:W-:Y:S01]  /*0760*/  ISETP.NE.U32.AND P2, PT, R44, RZ, PT ;  /* 0x000000ff2c00720c */ /* 0x000fe20003f45070 */
[----:B------:R-:W-:Y:S01]  /*0770*/  @P0 VIADD R47, R47, 0x1 ;  /* 0x000000012f2f0836 */ /* 0x000fe20000000000 */
[----:B------:R-:W-:Y:S01]  /*0780*/  UPRMT UR9, UR8, 0x9910, URZ ;  /* 0x0000991008097896 */ /* 0x000fe200080000ff */
[C---:B------:R-:W-:Y:S01]  /*0790*/  IMAD.SHL.U32 R0, R41.reuse, 0x4, RZ ;  /* 0x0000000429007824 */ /* 0x040fe200078e00ff */
[----:B------:R-:W-:Y:S02]  /*07a0*/  LOP3.LUT R46, R41, 0x7, RZ, 0xc0, !PT ;  /* 0x00000007292e7812 */ /* 0x000fe400078ec0ff */
[----:B------:R-:W-:Y:S02]  /*07b0*/  MOV R5, 0x8b0 ;  /* 0x000008b000057802 */ /* 0x000fe40000000f00 */
[----:B------:R-:W-:-:S03]  /*07c0*/  LOP3.LUT R0, R0, 0x7ff, RZ, 0x3c, !PT ;  /* 0x000007ff00007812 */ /* 0x000fc600078e3cff */
[----:B------:R-:W-:Y:S02]  /*07d0*/  @P1 IADD3 R47, PT, PT, R47, 0x1, RZ ;  /* 0x000000012f2f1810 */ /* 0x000fe40007ffe0ff */
[----:B------:R-:W-:Y:S01]  /*07e0*/  @!P2 LOP3.LUT R47, RZ, R44, RZ, 0x33, !PT ;  /* 0x0000002cff2fa212 */ /* 0x000fe200078e33ff */
[----:B0-----:R-:W-:-:S04]  /*07f0*/  USHF.L.U32 UR4, UR16, 0x2, URZ ;  /* 0x0000000210047899 */ /* 0x001fc800080006ff */
[----:B------:R-:W-:Y:S01]  /*0800*/  IMAD.MOV R43, RZ, RZ, -R47 ;  /* 0x000000ffff2b7224 */ /* 0x000fe200078e0a2f */
[----:B------:R-:W-:Y:S02]  /*0810*/  ULOP3.LUT UR7, UR4, 0xffff, URZ, 0xc0, !UPT ;  /* 0x0000ffff04077892 */ /* 0x000fe4000f8ec0ff */
[----:B------:R-:W-:Y:S01]  /*0820*/  IADD3 R0, PT, PT, R0, -UR4, RZ ;  /* 0x8000000400007c10 */ /* 0x000fe2000fffe0ff */
[--C-:B------:R-:W-:Y:S01]  /*0830*/  IMAD R43, R44, R43, R41.reuse ;  /* 0x0000002b2c2b7224 */ /* 0x100fe200078e0229 */
[----:B------:R-:W-:Y:S01]  /*0840*/  UMOV UR4, UR5 ;  /* 0x0000000500047c82 */ /* 0x000fe20008000000 */
[----:B-1----:R-:W-:Y:S01]  /*0850*/  IMAD R41, R45, UR10, R41 ;  /* 0x0000000a2d297c24 */ /* 0x002fe2000f8e0229 */
[----:B------:R-:W-:Y:S01]  /*0860*/  LOP3.LUT R0, R0, 0xffff, RZ, 0xc0, !PT ;  /* 0x0000ffff00007812 */ /* 0x000fe200078ec0ff */
[----:B------:R-:W-:Y:S01]  /*0870*/  USHF.L.U32 UR17, UR10, 0xb, URZ ;  /* 0x0000000b0a117899 */ /* 0x000fe200080006ff */
[----:B------:R-:W-:Y:S01]  /*0880*/  LOP3.LUT R42, R43, 0x7, RZ, 0xc0, !PT ;  /* 0x000000072b2a7812 */ /* 0x000fe200078ec0ff */
[----:B------:R-:W-:-:S10]  /*0890*/  UMOV UR5, UR9 ;  /* 0x0000000900057c82 */ /* 0x000fd40008000000 */
[----:B------:R-:W-:Y:S05]  /*08a0*/  CALL.REL.NOINC `($__internal_71_$__cuda_sm20_div_u16) ;  /* 0x0000003000747944 */ /* 0x000fea0003c00000 */
[----:B------:R-:W0:Y:S01]  /*08b0*/  LDCU.64 UR10, c[0x0][0x3a8] ;  /* 0x00007500ff0a77ac */ /* 0x000e220008000a00 */
[C---:B------:R-:W-:Y:S01]  /*08c0*/  IADD3 R17, PT, PT, R42.reuse, 0x3, RZ ;  /* 0x000000032a117810 */ /* 0x040fe20007ffe0ff */
[C---:B------:R-:W-:Y:S01]  /*08d0*/  VIADD R19, R42.reuse, 0x1 ;  /* 0x000000012a137836 */ /* 0x040fe20000000000 */
[C---:B------:R-:W-:Y:S01]  /*08e0*/  IADD3 R37, PT, PT, R43.reuse, 0x3, RZ ;  /* 0x000000032b257810 */ /* 0x040fe20007ffe0ff */
[C---:B------:R-:W-:Y:S01]  /*08f0*/  VIADD R18, R42.reuse, 0x2 ;  /* 0x000000022a127836 */ /* 0x040fe20000000000 */
[----:B------:R-:W1:Y:S01]  /*0900*/  LDCU UR8, c[0x0][0x388] ;  /* 0x00007100ff0877ac */ /* 0x000e620008000800 */
[C---:B------:R-:W-:Y:S01]  /*0910*/  VIADD R16, R42.reuse, 0x4 ;  /* 0x000000042a107836 */ /* 0x040fe20000000000 */
[C---:B------:R-:W-:Y:S01]  /*0920*/  IADD3 R20, PT, PT, R43.reuse, -0x1, RZ ;  /* 0xffffffff2b147810 */ /* 0x040fe20007ffe0ff */
[----:B------:R-:W-:Y:S01]  /*0930*/  VIADD R4, R42, 0x7 ;  /* 0x000000072a047836 */ /* 0x000fe20000000000 */
[----:B------:R-:W-:Y:S01]  /*0940*/  UPRMT UR9, UR6, 0x9910, URZ ;  /* 0x0000991006097896 */ /* 0x000fe200080000ff */
        /* <DEDUP_REMOVED lines=8> */
[----:B0-----:R-:W-:Y:S01]  /*09d0*/  IMAD.U32 R21, RZ, RZ, UR11 ;  /* 0x0000000bff157e24 */ /* 0x001fe2000f8e00ff */
[----:B------:R-:W-:Y:S01]  /*09e0*/  ISETP.GE.AND P2, PT, R17, UR11, PT ;  /* 0x0000000b11007c0c */ /* 0x000fe2000bf46270 */
[----:B------:R-:W-:Y:S01]  /*09f0*/  UISETP.LT.AND UP0, UPT, UR10, 0x8, UPT ;  /* 0x000000080a00788c */ /* 0x000fe2000bf01270 */
[----:B------:R-:W-:-:S02]  /*0a00*/  ISETP.GE.AND P0, PT, R19, UR11, PT ;  /* 0x0000000b13007c0c */ /* 0x000fc4000bf06270 */
[C---:B------:R-:W-:Y:S01]  /*0a10*/  SEL R2, R21.reuse, RZ, P2 ;  /* 0x000000ff15027207 */ /* 0x040fe20001000000 */
[----:B-1----:R-:W-:Y:S01]  /*0a20*/  USHF.R.S32.HI UR6, URZ, 0x1f, UR8 ;  /* 0x0000001fff067899 */ /* 0x002fe20008011408 */
[----:B------:R-:W-:Y:S01]  /*0a30*/  ISETP.GE.AND P1, PT, R18, UR11, PT ;  /* 0x0000000b12007c0c */ /* 0x000fe2000bf26270 */
[----:B------:R-:W-:Y:S01]  /*0a40*/  USEL UR7, UR10, 0x8, UP0 ;  /* 0x000000080a077887 */ /* 0x000fe20008000000 */
[----:B------:R-:W-:Y:S01]  /*0a50*/  SEL R0, R21, RZ, P0 ;  /* 0x000000ff15007207 */ /* 0x000fe20000000000 */
[----:B------:R-:W-:Y:S01]  /*0a60*/  IMAD.IADD R17, R17, 0x1, -R2 ;  /* 0x0000000111117824 */ /* 0x000fe200078e0a02 */
[----:B------:R-:W-:Y:S01]  /*0a70*/  SEL R3, R21, RZ, P1 ;  /* 0x000000ff15037207 */ /* 0x000fe20000800000 */
[----:B------:R-:W-:Y:S01]  /*0a80*/  VIADD R2, R42, 0x6 ;  /* 0x000000062a027836 */ /* 0x000fe20000000000 */
[----:B------:R-:W-:Y:S01]  /*0a90*/  ISETP.GE.AND P0, PT, R16, UR11, PT ;  /* 0x0000000b10007c0c */ /* 0x000fe2000bf06270 */
[----:B------:R-:W-:Y:S01]  /*0aa0*/  IMAD.IADD R19, R19, 0x1, -R0 ;  /* 0x0000000113137824 */ /* 0x000fe200078e0a00 */
[----:B------:R-:W-:Y:S01]  /*0ab0*/  IADD3 R18, PT, PT, R18, -R3, RZ ;  /* 0x8000000312127210 */ /* 0x000fe20007ffe0ff */
[----:B------:R-:W-:Y:S01]  /*0ac0*/  ULEA.HI UR6, UR6, UR8, URZ, 0xb ;  /* 0x0000000806067291 */ /* 0x000fe2000f8f58ff */
[----:B------:R-:W-:-:S02]  /*0ad0*/  SEL R3, R21, RZ, P0 ;  /* 0x000000ff15037207 */ /* 0x000fc40000000000 */
[----:B------:R-:W-:Y:S01]  /*0ae0*/  IADD3 R0, PT, PT, R42, 0x5, RZ ;  /* 0x000000052a007810 */ /* 0x000fe20007ffe0ff */
[----:B------:R-:W-:Y:S01]  /*0af0*/  USHF.R.S32.HI UR8, URZ, 0xb, UR6 ;  /* 0x0000000bff087899 */ /* 0x000fe20008011406 */
[----:B------:R-:W-:Y:S02]  /*0b00*/  ISETP.GE.AND P0, PT, R2, UR11, PT ;  /* 0x0000000b02007c0c */ /* 0x000fe4000bf06270 */
[----:B------:R-:W-:Y:S02]  /*0b10*/  ISETP.GE.AND P1, PT, R0, UR11, PT ;  /* 0x0000000b00007c0c */ /* 0x000fe4000bf26270 */
[----:B------:R-:W-:Y:S02]  /*0b20*/  ISETP.GE.AND P2, PT, R4, UR11, PT ;  /* 0x0000000b04007c0c */ /* 0x000fe4000bf46270 */
[----:B------:R-:W-:Y:S02]  /*0b30*/  SEL R7, R21, RZ, P0 ;  /* 0x000000ff15077207 */ /* 0x000fe40000000000 */
[----:B------:R-:W-:-:S02]  /*0b40*/  ISETP.GE.AND P0, PT, R42, UR11, PT ;  /* 0x0000000b2a007c0c */ /* 0x000fc4000bf06270 */
[C---:B------:R-:W-:Y:S01]  /*0b50*/  SEL R5, R21.reuse, RZ, P1 ;  /* 0x000000ff15057207 */ /* 0x040fe20000800000 */
[----:B------:R-:W-:Y:S01]  /*0b60*/  IMAD.IADD R2, R2, 0x1, -R7 ;  /* 0x0000000102027824 */ /* 0x000fe200078e0a07 */
[C---:B------:R-:W-:Y:S02]  /*0b70*/  SEL R9, R21.reuse, RZ, P2 ;  /* 0x000000ff15097207 */ /* 0x040fe40001000000 */
[----:B------:R-:W-:Y:S02]  /*0b80*/  SEL R21, R21, RZ, P0 ;  /* 0x000000ff15157207 */ /* 0x000fe40000000000 */
[----:B------:R-:W-:Y:S01]  /*0b90*/  IADD3 R16, PT, PT, R16, -R3, RZ ;  /* 0x8000000310107210 */ /* 0x000fe20007ffe0ff */
[----:B------:R-:W-:Y:S01]  /*0ba0*/  IMAD.IADD R3, R0, 0x1, -R5 ;  /* 0x0000000100037824 */ /* 0x000fe200078e0a05 */
[----:B------:R-:W-:Y:S01]  /*0bb0*/  IADD3 R0, PT, PT, R4, -R9, RZ ;  /* 0x8000000904007210 */ /* 0x000fe20007ffe0ff */
[----:B------:R-:W-:Y:S01]  /*0bc0*/  IMAD.IADD R21, R42, 0x1, -R21 ;  /* 0x000000012a157824 */ /* 0x000fe200078e0a15 */
[----:B------:R-:W-:-:S02]  /*0bd0*/  LOP3.LUT R37, R37, 0x7, RZ, 0xc0, !PT ;  /* 0x0000000725257812 */ /* 0x000fc400078ec0ff */
[----:B------:R-:W-:Y:S02]  /*0be0*/  LOP3.LUT R35, R35, 0x7, RZ, 0xc0, !PT ;  /* 0x0000000723237812 */ /* 0x000fe400078ec0ff */
[----:B------:R-:W-:Y:S02]  /*0bf0*/  LOP3.LUT R34, R34, 0x7, RZ, 0xc0, !PT ;  /* 0x0000000722227812 */ /* 0x000fe400078ec0ff */
[----:B------:R-:W-:-:S07]  /*0c00*/  LOP3.LUT R20, R20, 0x7, RZ, 0xc0, !PT ;  /* 0x0000000714147812 */ /* 0x000fce00078ec0ff */
.L_x_2346:
[----:B0-----:R-:W0:Y:S01]  /*0c10*/  S2R R11, SR_TID.X ;  /* 0x00000000000b7919 */ /* 0x001e220000002100 */
[----:B------:R-:W-:Y:S01]  /*0c20*/  ISETP.NE.AND P0, PT, R40, 0x2, PT ;  /* 0x000000022800780c */ /* 0x000fe20003f05270 */
[----:B------:R-:W-:Y:S01]  /*0c30*/  USHF.L.U32 UR18, UR16, 0x2, URZ ;  /* 0x0000000210127899 */ /* 0x000fe200080006ff */
[----:B------:R-:W-:Y:S01]  /*0c40*/  BSSY.RECONVERGENT B0, `(.L_x_2311) ;  /* 0x0000024000007945 */ /* 0x000fe20003800200 */
[----:B------:R-:W1:Y:S01]  /*0c50*/  LDCU UR11, c[0x0][0x388] ;  /* 0x00007100ff0b77ac */ /* 0x000e620008000800 */
[----:B0-----:R-:W-:-:S09]  /*0c60*/  IMAD.SHL.U32 R50, R11, 0x4, RZ ;  /* 0x000000040b327824 */ /* 0x001fd200078e00ff */
[----:B-1--4-:R-:W-:Y:S05]  /*0c70*/  @!P0 BRA `(.L_x_2312) ;  /* 0x0000000000808947 */ /* 0x012fea0003800000 */
[----:B------:R-:W0:Y:S01]  /*0c80*/  LDC.64 R8, c[0x0][0x390] ;  /* 0x0000e400ff087b82 */ /* 0x000e220000000a00 */
[----:B------:R-:W-:Y:S01]  /*0c90*/  MOV R10, UR11 ;  /* 0x0000000b000a7c02 */ /* 0x000fe20008000f00 */
[----:B------:R-:W-:-:S04]  /*0ca0*/  IMAD.U32 R5, RZ, RZ, UR4 ;  /* 0x00000004ff057e24 */ /* 0x000fc8000f8e00ff */
[----:B------:R-:W-:-:S04]  /*0cb0*/  IMAD R10, R10, R5, UR17 ;  /* 0x000000110a0a7e24 */ /* 0x000fc8000f8e0205 */
[----:B------:R-:W-:-:S04]  /*0cc0*/  IMAD.IADD R5, R50, 0x1, R10 ;  /* 0x0000000132057824 */ /* 0x000fc800078e020a */
        /* <DEDUP_REMOVED lines=12> */
[C---:B------:R-:W-:Y:S02]  /*0d90*/  VIADD R15, R50.reuse, UR18 ;  /* 0x00000012320f7c36 */ /* 0x040fe40008000000 */
[----:B0-----:R-:W-:-:S04]  /*0da0*/  IMAD.IADD R5, R50, 0x1, R10 ;  /* 0x0000000132057824 */ /* 0x001fc800078e020a */
[----:B------:R-:W-:-:S06]  /*0db0*/  IMAD.WIDE R4, R5, 0x4, R8 ;  /* 0x0000000405047825 */ /* 0x000fcc00078e0208 */
[----:B------:R-:W-:-:S05]  /*0dc0*/  @P0 IADD3 R7, PT, PT, R15, R10, RZ ;  /* 0x0000000a0f070210 */ /* 0x000fca0007ffe0ff */
        /* <DEDUP_REMOVED lines=11> */
.L_x_2312:
[----:B------:R-:W-:Y:S05]  /*0e80*/  BSYNC.RECONVERGENT B0 ;  /* 0x0000000000007941 */ /* 0x000fea0003800200 */
.L_x_2311:
[----:B------:R-:W2:Y:S01]  /*0e90*/  S2UR UR10, SR_CgaCtaId ;  /* 0x00000000000a79c3 */ /* 0x000ea20000008800 */
[----:B------:R3:W-:Y:S01]  /*0ea0*/  STL.128 [R1], RZ ;  /* 0x000000ff01007387 */ /* 0x0007e20000100c00 */
[----:B01----:R-:W-:Y:S01]  /*0eb0*/  IMAD.U32 R4, RZ, RZ, UR11 ;  /* 0x0000000bff047e24 */ /* 0x003fe2000f8e00ff */
[----:B------:R-:W-:Y:S01]  /*0ec0*/  UMOV UR6, 0x400 ;  /* 0x0000040000067882 */ /* 0x000fe20000000000 */
        /* <DEDUP_REMOVED lines=11> */
[C---:B------:R-:W-:Y:S02]  /*0f80*/  IMAD R51, R4.reuse, UR4, R51 ;  /* 0x0000000404337c24 */ /* 0x040fe4000f8e0233 */
[----:B------:R-:W-:Y:S02]  /*0f90*/  IMAD R53, R4, UR4, R53 ;  /* 0x0000000404357c24 */ /* 0x000fe4000f8e0235 */
[----:B------:R-:W-:Y:S01]  /*0fa0*/  VIADD R55, R49, UR18 ;  /* 0x0000001231377c36 */ /* 0x000fe20008000000 */
[----:B--2---:R-:W-:-:S06]  /*0fb0*/  ULEA UR6, UR10, UR6, 0x18 ;  /* 0x000000060a067291 */ /* 0x004fcc000f8ec0ff */
[----:B---3--:R-:W-:-:S07]  /*0fc0*/  LEA R48, R50, UR6, 0x2 ;  /* 0x0000000632307c11 */ /* 0x008fce000f8e10ff */
.L_x_2314:
        /* <DEDUP_REMOVED lines=35> */
.L_x_2313:
        /* <DEDUP_REMOVED lines=14> */
.L_x_2345:
[----:B0-----:R-:W0:Y:S01]  /*12e0*/  LDC R5, c[0x0][0x3ac] ;  /* 0x0000eb00ff057b82 */ /* 0x001e220000000800 */
[----:B------:R-:W-:Y:S01]  /*12f0*/  IADD3 R8, PT, PT, R43, R4, RZ ;  /* 0x000000042b087210 */ /* 0x000fe20007ffe0ff */
[----:B------:R-:W-:Y:S01]  /*1300*/  IMAD.IADD R4, R44, 0x1, R4 ;  /* 0x000000012c047824 */ /* 0x000fe200078e0204 */
        /* <DEDUP_REMOVED lines=19> */
.L_x_2317:
        /* <DEDUP_REMOVED lines=8> */
.L_x_2318:
        /* <DEDUP_REMOVED lines=8> */
.L_x_2319:
        /* <DEDUP_REMOVED lines=8> */
.L_x_2320:
        /* <DEDUP_REMOVED lines=8> */
.L_x_2321:
        /* <DEDUP_REMOVED lines=8> */
.L_x_2322:
        /* <DEDUP_REMOVED lines=8> */
.L_x_2323:
        /* <DEDUP_REMOVED lines=13> */
.L_x_2324:
        /* <DEDUP_REMOVED lines=9> */
[----:B------:R-:W-:Y:S01]  /*18a0*/  IMAD R6, R12, UR5, RZ ;  /* 0x000000050c067c24 */ /* 0x000fe2000f8e02ff */
[----:B------:R-:W-:Y:S01]  /*18b0*/  ISETP.GT.U32.AND P6, PT, R5, 0x40, PT ;  /* 0x000000400500780c */ /* 0x000fe20003fc4070 */
[----:B------:R-:W-:-:S03]  /*18c0*/  IMAD.MOV.U32 R7, RZ, RZ, RZ ;  /* 0x000000ffff077224 */ /* 0x000fc600078e00ff */
[----:B------:R-:W-:Y:S02]  /*18d0*/  P2R R10, PR, RZ, 0x40 ;  /* 0x00000040ff0a7803 */ /* 0x000fe40000000000 */
[----:B0-----:R-:W-:Y:S02]  /*18e0*/  LEA R8, R9, R8, 0x18 ;  /* 0x0000000809087211 */ /* 0x001fe400078ec0ff */
[----:B------:R-:W-:-:S07]  /*18f0*/  MOV R9, R47 ;  /* 0x0000002f00097202 */ /* 0x000fce0000000f00 */
.L_x_2344:
[----:B------:R-:W-:Y:S01]  /*1900*/  ISETP.GT.U32.AND P6, PT, R5, 0x40, PT ;  /* 0x000000400500780c */ /* 0x000fe20003fc4070 */
[----:B------:R-:W-:-:S04]  /*1910*/  IMAD R49, R9, 0x24, R8 ;  /* 0x0000002409317824 */ /* 0x000fc800078e0208 */
[----:B0-----:R-:W-:-:S08]  /*1920*/  IMAD R11, R46, 0x4, R49 ;  /* 0x000000042e0b7824 */ /* 0x001fd000078e0231 */
        /* <DEDUP_REMOVED lines=9> */
.L_x_2349:
[----:B-1--4-:R-:W-:-:S07]  /*19c0*/  IMAD R10, R22, R11, RZ ;  /* 0x0000000b160a7224 */ /* 0x012fce00078e02ff */
.L_x_2328:
[----:B------:R-:W-:-:S13]  /*19d0*/  ISETP.GE.AND P0, PT, R14, 0x2, PT ;  /* 0x000000020e00780c */ /* 0x000fda0003f06270 */
[----:B------:R-:W-:Y:S05]  /*19e0*/  @!P0 BRA `(.L_x_2330) ;  /* 0x0000000000108947 */ /* 0x000fea0003800000 */
[----:B------:R-:W-:-:S03]  /*19f0*/  UMOV UR6, 0xffffffff ;  /* 0xffffffff00067882 */ /* 0x000fc60000000000 */
[----:B------:R-:W-:Y:S05]  /*1a00*/  BRA.DIV UR6, `(.L_x_2331) ;  /* 0x0000001a06b47947 */ /* 0x000fea000b800000 */
[----:B------:R4:W0:Y:S02]  /*1a10*/  SHFL.IDX PT, R11, R13, R19, 0x181f ;  /* 0x00181f130d0b7589 */ /* 0x00082400000e0000 */
.L_x_2352:
[----:B0--3--:R-:W-:-:S07]  /*1a20*/  IMAD R10, R23, R11, R10 ;  /* 0x0000000b170a7224 */ /* 0x009fce00078e020a */
.L_x_2330:
[----:B------:R-:W-:-:S13]  /*1a30*/  ISETP.GE.AND P1, PT, R14, 0x3, PT ;  /* 0x000000030e00780c */ /* 0x000fda0003f26270 */
[----:B------:R-:W-:Y:S05]  /*1a40*/  @!P1 BRA `(.L_x_2332) ;  /* 0x0000000000109947 */ /* 0x000fea0003800000 */
[----:B------:R-:W-:-:S03]  /*1a50*/  UMOV UR6, 0xffffffff ;  /* 0xffffffff00067882 */ /* 0x000fc60000000000 */
[----:B------:R-:W-:Y:S05]  /*1a60*/  BRA.DIV UR6, `(.L_x_2333) ;  /* 0x0000001a06c07947 */ /* 0x000fea000b800000 */
[----:B------:R0:W0:Y:S02]  /*1a70*/  SHFL.IDX PT, R11, R13, R18, 0x181f ;  /* 0x00181f120d0b7589 */ /* 0x00002400000e0000 */
.L_x_2355:
[----:B0-----:R-:W-:-:S07]  /*1a80*/  IMAD R10, R28, R11, R10 ;  /* 0x0000000b1c0a7224 */ /* 0x001fce00078e020a */
.L_x_2332:
[----:B------:R-:W-:-:S13]  /*1a90*/  ISETP.GE.AND P2, PT, R14, 0x4, PT ;  /* 0x000000040e00780c */ /* 0x000fda0003f46270 */
[----:B------:R-:W-:Y:S05]  /*1aa0*/  @!P2 BRA `(.L_x_2334) ;  /* 0x000000000010a947 */ /* 0x000fea0003800000 */
[----:B------:R-:W-:-:S03]  /*1ab0*/  UMOV UR6, 0xffffffff ;  /* 0xffffffff00067882 */ /* 0x000fc60000000000 */
[----:B------:R-:W-:Y:S05]  /*1ac0*/  BRA.DIV UR6, `(.L_x_2335) ;  /* 0x0000001a06cc7947 */ /* 0x000fea000b800000 */
[----:B------:R0:W0:Y:S02]  /*1ad0*/  SHFL.IDX PT, R11, R13, R17, 0x181f ;  /* 0x00181f110d0b7589 */ /* 0x00002400000e0000 */
.L_x_2358:
[----:B0-----:R-:W-:-:S07]  /*1ae0*/  IMAD R10, R29, R11, R10 ;  /* 0x0000000b1d0a7224 */ /* 0x001fce00078e020a */
.L_x_2334:
[----:B------:R-:W-:-:S13]  /*1af0*/  ISETP.GE.AND P3, PT, R14, 0x5, PT ;  /* 0x000000050e00780c */ /* 0x000fda0003f66270 */
[----:B------:R-:W-:Y:S05]  /*1b00*/  @!P3 BRA `(.L_x_2336) ;  /* 0x000000000010b947 */ /* 0x000fea0003800000 */
[----:B------:R-:W-:-:S03]  /*1b10*/  UMOV UR6, 0xffffffff ;  /* 0xffffffff00067882 */ /* 0x000fc60000000000 */
[----:B------:R-:W-:Y:S05]  /*1b20*/  BRA.DIV UR6, `(.L_x_2337) ;  /* 0x0000001a06d87947 */ /* 0x000fea000b800000 */
[----:B------:R0:W0:Y:S02]  /*1b30*/  SHFL.IDX PT, R11, R13, R16, 0x181f ;  /* 0x00181f100d0b7589 */ /* 0x00002400000e0000 */
.L_x_2361:
[----:B0-----:R-:W-:-:S07]  /*1b40*/  IMAD R10, R30, R11, R10 ;  /* 0x0000000b1e0a7224 */ /* 0x001fce00078e020a */
.L_x_2336:
[----:B------:R-:W-:-:S13]  /*1b50*/  ISETP.GE.AND P4, PT, R14, 0x6, PT ;  /* 0x000000060e00780c */ /* 0x000fda0003f86270 */
[----:B------:R-:W-:Y:S05]  /*1b60*/  @!P4 BRA `(.L_x_2338) ;  /* 0x000000000010c947 */ /* 0x000fea0003800000 */
[----:B------:R-:W-:-:S03]  /*1b70*/  UMOV UR6, 0xffffffff ;  /* 0xffffffff00067882 */ /* 0x000fc60000000000 */
[----:B------:R-:W-:Y:S05]  /*1b80*/  BRA.DIV UR6, `(.L_x_2339) ;  /* 0x0000001a06e47947 */ /* 0x000fea000b800000 */
[----:B------:R0:W0:Y:S02]  /*1b90*/  SHFL.IDX PT, R11, R13, R3, 0x181f ;  /* 0x00181f030d0b7589 */ /* 0x00002400000e0000 */
.L_x_2364:
[----:B0-----:R-:W-:-:S07]  /*1ba0*/  IMAD R10, R31, R11, R10 ;  /* 0x0000000b1f0a7224 */ /* 0x001fce00078e020a */
.L_x_2338:
[----:B------:R-:W-:-:S13]  /*1bb0*/  ISETP.GE.AND P5, PT, R14, 0x7, PT ;  /* 0x000000070e00780c */ /* 0x000fda0003fa6270 */
[----:B------:R-:W-:Y:S05]  /*1bc0*/  @!P5 BRA `(.L_x_2340) ;  /* 0x000000000010d947 */ /* 0x000fea0003800000 */
[----:B------:R-:W-:-:S03]  /*1bd0*/  UMOV UR6, 0xffffffff ;  /* 0xffffffff00067882 */ /* 0x000fc60000000000 */
[----:B------:R-:W-:Y:S05]  /*1be0*/  BRA.DIV UR6, `(.L_x_2341) ;  /* 0x0000001a06f07947 */ /* 0x000fea000b800000 */
[----:B------:R0:W0:Y:S02]  /*1bf0*/  SHFL.IDX PT, R11, R13, R2, 0x181f ;  /* 0x00181f020d0b7589 */ /* 0x00002400000e0000 */
.L_x_2367:
[----:B0-----:R-:W-:-:S07]  /*1c00*/  IMAD R10, R32, R11, R10 ;  /* 0x0000000b200a7224 */ /* 0x001fce00078e020a */
.L_x_2340:
[----:B------:R-:W-:-:S13]  /*1c10*/  ISETP.GE.AND P6, PT, R14, 0x8, PT ;  /* 0x000000080e00780c */ /* 0x000fda0003fc6270 */
[----:B------:R-:W-:Y:S05]  /*1c20*/  @!P6 BRA `(.L_x_2342) ;  /* 0x000000000084e947 */ /* 0x000fea0003800000 */
[----:B------:R-:W-:-:S03]  /*1c30*/  UMOV UR6, 0xffffffff ;  /* 0xffffffff00067882 */ /* 0x000fc60000000000 */
[----:B------:R-:W-:Y:S05]  /*1c40*/  BRA.DIV UR6, `(.L_x_2343) ;  /* 0x0000001a06fc7947 */ /* 0x000fea000b800000 */
[----:B------:R0:W0:Y:S02]  /*1c50*/  SHFL.IDX PT, R11, R13, R0, 0x181f ;  /* 0x00181f000d0b7589 */ /* 0x00002400000e0000 */
.L_x_2370:
[----:B0-2---:R-:W-:Y:S01]  /*1c60*/  IMAD R10, R33, R11, R10 ;  /* 0x0000000b210a7224 */ /* 0x005fe200078e020a */
[----:B------:R-:W-:Y:S06]  /*1c70*/  BRA `(.L_x_2342) ;  /* 0x0000000000707947 */ /* 0x000fec0003800000 */
.L_x_2327:
[----:B------:R-:W0:Y:S01]  /*1c80*/  LDC R50, c[0x0][0x3ac] ;  /* 0x0000eb00ff327b82 */ /* 0x000e220000000800 */
[--C-:B------:R-:W-:Y:S01]  /*1c90*/  @P0 IMAD R13, R39, 0x4, R49.reuse ;  /* 0x00000004270d0824 */ /* 0x100fe200078e0231 */
[-C--:B------:R-:W-:Y:S01]  /*1ca0*/  @P1 LEA R14, R38, R49.reuse, 0x2 ;  /* 0x00000031260e1211 */ /* 0x080fe200078e10ff */
[--C-:B------:R-:W-:Y:S01]  /*1cb0*/  @P2 IMAD R24, R37, 0x4, R49.reuse ;  /* 0x0000000425182824 */ /* 0x100fe200078e0231 */
[----:B------:R-:W-:Y:S01]  /*1cc0*/  @P4 LEA R26, R35, R49, 0x2 ;  /* 0x00000031231a4211 */ /* 0x000fe200078e10ff */
[----:B------:R-:W-:Y:S02]  /*1cd0*/  IMAD.MOV.U32 R10, RZ, RZ, RZ ;  /* 0x000000ffff0a7224 */ /* 0x000fe400078e00ff */
[----:B------:R-:W-:Y:S01]  /*1ce0*/  @P0 LDS R13, [R13] ;  /* 0x000000000d0d0984 */ /* 0x000fe20000000800 */
[--C-:B------:R-:W-:Y:S02]  /*1cf0*/  @P3 IMAD R25, R36, 0x4, R49.reuse ;  /* 0x0000000424193824 */ /* 0x100fe400078e0231 */
[----:B------:R-:W-:Y:S01]  /*1d00*/  @P5 IMAD R48, R34, 0x4, R49 ;  /* 0x0000000422305824 */ /* 0x000fe200078e0231 */
[----:B------:R-:W-:Y:S04]  /*1d10*/  @P1 LDS R15, [R14] ;  /* 0x000000000e0f1984 */ /* 0x000fe80000000800 */
[----:B------:R-:W-:Y:S04]  /*1d20*/  @P2 LDS R24, [R24] ;  /* 0x0000000018182984 */ /* 0x000fe80000000800 */
[----:B------:R-:W-:Y:S04]  /*1d30*/  @P3 LDS R25, [R25] ;  /* 0x0000000019193984 */ /* 0x000fe80000000800 */
[----:B------:R-:W-:Y:S01]  /*1d40*/  @P4 LDS R26, [R26] ;  /* 0x000000001a1a4984 */ /* 0x000fe20000000800 */
[----:B0-----:R-:W-:-:S13]  /*1d50*/  ISETP.GE.AND P6, PT, R50, 0x1, PT ;  /* 0x000000013200780c */ /* 0x001fda0003fc6270 */
[----:B------:R-:W-:-:S06]  /*1d60*/  @P6 LEA R11, R42, R49, 0x2 ;  /* 0x000000312a0b6211 */ /* 0x000fcc00078e10ff */
[----:B------:R-:W1:Y:S02]  /*1d70*/  @P6 LDS R11, [R11] ;  /* 0x000000000b0b6984 */ /* 0x000e640000000800 */
[----:B-1----:R-:W-:Y:S01]  /*1d80*/  @P6 IMAD R10, R22, R11, RZ ;  /* 0x0000000b160a6224 */ /* 0x002fe200078e02ff */
[----:B------:R-:W-:Y:S01]  /*1d90*/  ISETP.GE.AND P6, PT, R50, 0x8, PT ;  /* 0x000000083200780c */ /* 0x000fe20003fc6270 */
[----:B------:R-:W0:Y:S02]  /*1da0*/  @P5 LDS R11, [R48] ;  /* 0x00000000300b5984 */ /* 0x000e240000000800 */
[----:B---3--:R-:W-:-:S04]  /*1db0*/  @P0 IMAD R10, R23, R13, R10 ;  /* 0x0000000d170a0224 */ /* 0x008fc800078e020a */
[----:B------:R-:W-:-:S04]  /*1dc0*/  @P1 IMAD R10, R28, R15, R10 ;  /* 0x0000000f1c0a1224 */ /* 0x000fc800078e020a */
[----:B------:R-:W-:Y:S02]  /*1dd0*/  @P2 IMAD R10, R29, R24, R10 ;  /* 0x000000181d0a2224 */ /* 0x000fe400078e020a */
[----:B------:R-:W-:Y:S02]  /*1de0*/  @P6 IMAD R49, R20, 0x4, R49 ;  /* 0x0000000414316824 */ /* 0x000fe400078e0231 */
[----:B------:R-:W-:-:S04]  /*1df0*/  @P3 IMAD R10, R30, R25, R10 ;  /* 0x000000191e0a3224 */ /* 0x000fc800078e020a */
[----:B------:R-:W2:Y:S01]  /*1e00*/  @P6 LDS R49, [R49] ;  /* 0x0000000031316984 */ /* 0x000ea20000000800 */
[----:B------:R-:W-:-:S04]  /*1e10*/  @P4 IMAD R10, R31, R26, R10 ;  /* 0x0000001a1f0a4224 */ /* 0x000fc800078e020a */
[----:B0-----:R-:W-:-:S04]  /*1e20*/  @P5 IMAD R10, R32, R11, R10 ;  /* 0x0000000b200a5224 */ /* 0x001fc800078e020a */
[----:B--2---:R-:W-:-:S07]  /*1e30*/  @P6 IMAD R10, R33, R49, R10 ;  /* 0x00000031210a6224 */ /* 0x004fce00078e020a */
.L_x_2342:
[----:B------:R-:W-:-:S04]  /*1e40*/  IADD3 R11, PT, PT, R6, R7, RZ ;  /* 0x00000007060b7210 */ /* 0x000fc80007ffe0ff */
[----:B------:R-:W-:-:S05]  /*1e50*/  LEA R11, R11, UR14, 0x2 ;  /* 0x0000000e0b0b7c11 */ /* 0x000fca000f8e10ff */
[----:B0---4-:R-:W4:Y:S01]  /*1e60*/  LDL R13, [R11] ;  /* 0x000000000b0d7983 */ /* 0x011f220000100800 */
[----:B------:R-:W-:Y:S01]  /*1e70*/  VIADD R9, R9, UR9 ;  /* 0x0000000909097c36 */ /* 0x000fe20008000000 */
[----:B------:R-:W-:-:S04]  /*1e80*/  IADD3 R7, PT, PT, R7, 0x1, RZ ;  /* 0x0000000107077810 */ /* 0x000fc80007ffe0ff */
[----:B------:R-:W-:Y:S01]  /*1e90*/  ISETP.GE.AND P6, PT, R9, UR7, PT ;  /* 0x0000000709007c0c */ /* 0x000fe2000bfc6270 */
[----:B----4-:R-:W-:-:S05]  /*1ea0*/  IMAD.IADD R10, R13, 0x1, R10 ;  /* 0x000000010d0a7824 */ /* 0x010fca00078e020a */
[----:B------:R0:W-:Y:S07]  /*1eb0*/  STL [R11], R10 ;  /* 0x0000000a0b007387 */ /* 0x0001ee0000100800 */
[----:B------:R-:W-:Y:S05]  /*1ec0*/  @!P6 BRA `(.L_x_2344) ;  /* 0xfffffff8008ce947 */ /* 0x000fea000383ffff */
.L_x_2326:
[----:B------:R-:W-:Y:S05]  /*1ed0*/  BSYNC B0 ;  /* 0x0000000000007941 */ /* 0x000fea0003800000 */
.L_x_2325:
[----:B------:R-:W-:Y:S01]  /*1ee0*/  ISETP.NE.AND P6, PT, R27, RZ, PT ;  /* 0x000000ff1b00720c */ /* 0x000fe20003fc5270 */
[----:B------:R-:W-:-:S12]  /*1ef0*/  VIADD R12, R12, 0x1 ;  /* 0x000000010c0c7836 */ /* 0x000fd80000000000 */
[----:B------:R-:W-:Y:S05]  /*1f00*/  @!P6 BRA `(.L_x_2345) ;  /* 0xfffffff000f4e947 */ /* 0x000fea000383ffff */
[----:B------:R-:W-:Y:S05]  /*1f10*/  BSYNC B1 ;  /* 0x0000000000017941 */ /* 0x000fea0003800000 */
.L_x_2316:
[----:B------:R4:W5:Y:S04]  /*1f20*/  LDL.128 R24, [R1] ;  /* 0x0000000001187983 */ /* 0x0009680000100c00 */
[----:B------:R4:W5:Y:S04]  /*1f30*/  LDL.128 R4, [R1+0x10] ;  /* 0x0000100001047983 */ /* 0x0009680000100c00 */
[----:B0-----:R4:W5:Y:S04]  /*1f40*/  LDL.128 R8, [R1+0x20] ;  /* 0x0000200001087983 */ /* 0x0019680000100c00 */
[----:B------:R4:W5:Y:S02]  /*1f50*/  LDL.128 R12, [R1+0x30] ;  /* 0x00003000010c7983 */ /* 0x0009640000100c00 */
.L_x_2315:
[----:B------:R-:W-:Y:S05]  /*1f60*/  WARPSYNC.ALL ;  /* 0x0000000000007948 */ /* 0x000fea0003800000 */
[-C--:B------:R-:W-:Y:S01]  /*1f70*/  IABS R50, R44.reuse ;  /* 0x0000002c00327213 */ /* 0x080fe20000000000 */
[----:B------:R-:W0:Y:S01]  /*1f80*/  LDCU UR6, c[0x0][0x384] ;  /* 0x00007080ff0677ac */ /* 0x000e220008000800 */
[----:B------:R-:W-:Y:S01]  /*1f90*/  IABS R52, UR5 ;  /* 0x0000000500347c13 */ /* 0x000fe20008000000 */
[----:B------:R-:W-:Y:S01]  /*1fa0*/  IMAD.U32 R60, RZ, RZ, UR5 ;  /* 0x00000005ff3c7e24 */ /* 0x000fe2000f8e00ff */
[----:B------:R-:W1:Y:S01]  /*1fb0*/  I2F.RP R51, R50 ;  /* 0x0000003200337306 */ /* 0x000e620000209400 */
[----:B------:R-:W-:-:S02]  /*1fc0*/  IABS R56, R44 ;  /* 0x0000002c00387213 */ /* 0x000fc40000000000 */
[----:B------:R-:W-:-:S05]  /*1fd0*/  MOV R58, UR5 ;  /* 0x00000005003a7c02 */ /* 0x000fca0008000f00 */
[----:B------:R-:W2:Y:S08]  /*1fe0*/  I2F.RP R53, R52 ;  /* 0x0000003400357306 */ /* 0x000eb00000209400 */
[----:B-1----:R-:W1:Y:S08]  /*1ff0*/  MUFU.RCP R51, R51 ;  /* 0x0000003300337308 */ /* 0x002e700000001000 */
[----:B--2---:R-:W2:Y:S01]  /*2000*/  MUFU.RCP R53, R53 ;  /* 0x0000003500357308 */ /* 0x004ea20000001000 */
[----:B-1----:R-:W-:-:S02]  /*2010*/  VIADD R48, R51, 0xffffffe ;  /* 0x0ffffffe33307836 */ /* 0x002fc40000000000 */
[----:B------:R-:W-:-:S05]  /*2020*/  IMAD.SHL.U32 R51, R45, 0x80, RZ ;  /* 0x000000802d337824 */ /* 0x000fca00078e00ff */
[----:B------:R1:W3:Y:S01]  /*2030*/  F2I.FTZ.U32.TRUNC.NTZ R49, R48 ;  /* 0x0000003000317305 */ /* 0x0002e2000021f000 */
[----:B--2---:R-:W-:Y:S02]  /*2040*/  IADD3 R54, PT, PT, R53, 0xffffffe, RZ ;  /* 0x0ffffffe35367810 */ /* 0x004fe40007ffe0ff */
[----:B------:R-:W-:Y:S02]  /*2050*/  IABS R53, R51 ;  /* 0x0000003300357213 */ /* 0x000fe40000000000 */
[----:B------:R-:W-:Y:S01]  /*2060*/  LOP3.LUT R51, R51, R44, RZ, 0x3c, !PT ;  /* 0x0000002c33337212 */ /* 0x000fe200078e3cff */
[----:B-1----:R-:W-:Y:S01]  /*2070*/  IMAD.MOV.U32 R48, RZ, RZ, RZ ;  /* 0x000000ffff307224 */ /* 0x002fe200078e00ff */
[----:B------:R-:W-:Y:S02]  /*2080*/  BAR.SYNC.DEFER_BLOCKING 0x0 ;  /* 0x0000000000007b1d */ /* 0x000fe40000010000 */
[----:B------:R-:W-:Y:S02]  /*2090*/  ISETP.GE.AND P2, PT, R51, RZ, PT ;  /* 0x000000ff3300720c */ /* 0x000fe40003f46270 */
[----:B---3--:R-:W-:-:S05]  /*20a0*/  IADD3 R55, PT, PT, RZ, -R49, RZ ;  /* 0x80000031ff377210 */ /* 0x008fca0007ffe0ff */
[----:B------:R-:W-:-:S04]  /*20b0*/  IMAD R55, R55, R50, RZ ;  /* 0x0000003237377224 */ /* 0x000fc800078e02ff */
[----:B------:R-:W-:Y:S02]  /*20c0*/  IMAD.HI.U32 R49, R49, R55, R48 ;  /* 0x0000003731317227 */ /* 0x000fe400078e0030 */
[----:B------:R1:W2:Y:S02]  /*20d0*/  F2I.FTZ.U32.TRUNC.NTZ R55, R54 ;  /* 0x0000003600377305 */ /* 0x0002a4000021f000 */
[----:B------:R-:W-:Y:S02]  /*20e0*/  IMAD.MOV R48, RZ, RZ, -R56 ;  /* 0x000000ffff307224 */ /* 0x000fe400078e0a38 */
[----:B------:R-:W-:-:S04]  /*20f0*/  IMAD.HI.U32 R56, R49, R53, RZ ;  /* 0x0000003531387227 */ /* 0x000fc800078e00ff */
[----:B------:R-:W-:Y:S02]  /*2100*/  IMAD R53, R56, R48, R53 ;  /* 0x0000003038357224 */ /* 0x000fe400078e0235 */
[----:B-1----:R-:W-:Y:S01]  /*2110*/  HFMA2 R54, -RZ, RZ, 0, 0 ;  /* 0x00000000ff367431 */ /* 0x002fe200000001ff */
[----:B------:R-:W1:Y:S02]  /*2120*/  LDC.64 R48, c[0x0][0x3a0] ;  /* 0x0000e800ff307b82 */ /* 0x000e640000000a00 */
[----:B------:R-:W-:Y:S01]  /*2130*/  ISETP.GT.U32.AND P1, PT, R50, R53, PT ;  /* 0x000000353200720c */ /* 0x000fe20003f24070 */
[----:B--2---:R-:W-:-:S04]  /*2140*/  IMAD.MOV R57, RZ, RZ, -R55 ;  /* 0x000000ffff397224 */ /* 0x004fc800078e0a37 */
[----:B------:R-:W-:-:S04]  /*2150*/  IMAD R57, R57, R52, RZ ;  /* 0x0000003439397224 */ /* 0x000fc800078e02ff */
[----:B------:R-:W-:Y:S01]  /*2160*/  IMAD.HI.U32 R54, R55, R57, R54 ;  /* 0x0000003937367227 */ /* 0x000fe200078e0036 */
[----:B------:R-:W-:-:S03]  /*2170*/  IADD3 R57, PT, PT, -R52, 0x1, RZ ;  /* 0x0000000134397810 */ /* 0x000fc60007ffe1ff */
[----:B------:R-:W-:Y:S01]  /*2180*/  @!P1 IADD3 R56, PT, PT, R56, 0x1, RZ ;  /* 0x0000000138389810 */ /* 0x000fe20007ffe0ff */
[----:B------:R-:W-:Y:S01]  /*2190*/  @!P1 IMAD.IADD R53, R53, 0x1, -R50 ;  /* 0x0000000135359824 */ /* 0x000fe200078e0a32 */
[----:B------:R-:W-:Y:S01]  /*21a0*/  ISETP.NE.AND P1, PT, R44, RZ, PT ;  /* 0x000000ff2c00720c */ /* 0x000fe20003f25270 */
[----:B------:R-:W-:-:S03]  /*21b0*/  IMAD.U32 R55, RZ, RZ, UR5 ;  /* 0x00000005ff377e24 */ /* 0x000fc6000f8e00ff */
[----:B------:R-:W-:Y:S01]  /*21c0*/  ISETP.GE.U32.AND P0, PT, R53, R50, PT ;  /* 0x000000323500720c */ /* 0x000fe20003f06070 */
[----:B0-----:R-:W-:Y:S01]  /*21d0*/  IMAD.U32 R50, RZ, RZ, UR6 ;  /* 0x00000006ff327e24 */ /* 0x001fe2000f8e00ff */
[----:B------:R-:W-:-:S03]  /*21e0*/  IADD3 R55, PT, PT, R55, 0x1, RZ ;  /* 0x0000000137377810 */ /* 0x000fc60007ffe0ff */
[----:B------:R-:W-:Y:S01]  /*21f0*/  IMAD R53, R50, UR4, R41 ;  /* 0x0000000432357c24 */ /* 0x000fe2000f8e0229 */
[----:B------:R-:W-:Y:S01]  /*2200*/  ISETP.GE.U32.AND P3, PT, R55, 0x3, PT ;  /* 0x000000033700780c */ /* 0x000fe20003f66070 */
[----:B------:R-:W-:Y:S02]  /*2210*/  UIADD3 UR4, UPT, UPT, UR15, UR4, URZ ;  /* 0x000000040f047290 */ /* 0x000fe4000fffe0ff */
[----:B-1----:R-:W-:-:S04]  /*2220*/  IMAD.WIDE R50, R53, 0x4, R48 ;  /* 0x0000000435327825 */ /* 0x002fc800078e0230 */
[----:B------:R-:W-:Y:S01]  /*2230*/  @P0 VIADD R56, R56, 0x1 ;  /* 0x0000000138380836 */ /* 0x000fe20000000000 */
[C---:B------:R-:W-:Y:S01]  /*2240*/  ISETP.GT.U32.AND P0, PT, R52.reuse, 0x1, PT ;  /* 0x000000013400780c */ /* 0x040fe20003f04070 */
[----:B-----5:R0:W-:Y:S02]  /*2250*/  STG.E desc[UR12][R50.64], R24 ;  /* 0x0000001832007986 */ /* 0x0201e4000c10190c */
[----:B------:R-:W-:Y:S01]  /*2260*/  @!P2 IMAD.MOV R56, RZ, RZ, -R56 ;  /* 0x000000ffff38a224 */ /* 0x000fe200078e0a38 */
[----:B------:R-:W-:Y:S02]  /*2270*/  SEL R57, R57, 0x1, !P0 ;  /* 0x0000000139397807 */ /* 0x000fe40004000000 */
[----:B------:R-:W-:Y:S02]  /*2280*/  ISETP.NE.AND P0, PT, RZ, UR5, PT ;  /* 0x00000005ff007c0c */ /* 0x000fe4000bf05270 */
[----:B------:R-:W-:Y:S02]  /*2290*/  ISETP.GT.U32.AND P2, PT, R52, R57, PT ;  /* 0x000000393400720c */ /* 0x000fe40003f44070 */
[----:B------:R-:W-:-:S02]  /*22a0*/  R2UR UR6, R56 ;  /* 0x00000000380672ca */ /* 0x000fc400000e0000 */
[----:B------:R-:W-:Y:S01]  /*22b0*/  LOP3.LUT R56, RZ, UR5, RZ, 0x33, !PT ;  /* 0x00000005ff387c12 */ /* 0x000fe2000f8e33ff */
[----:B0-----:R-:W-:Y:S01]  /*22c0*/  IMAD.U32 R24, RZ, RZ, UR5 ;  /* 0x00000005ff187e24 */ /* 0x001fe2000f8e00ff */
[----:B------:R-:W-:Y:S02]  /*22d0*/  @!P1 LOP3.LUT R51, RZ, R44, RZ, 0x33, !PT ;  /* 0x0000002cff339212 */ /* 0x000fe400078e33ff */
[----:B------:R-:W-:Y:S02]  /*22e0*/  IABS R50, UR5 ;  /* 0x0000000500327c13 */ /* 0x000fe40008000000 */
[----:B------:R-:W-:Y:S02]  /*22f0*/  @!P1 R2UR UR6, R51 ;  /* 0x00000000330692ca */ /* 0x000fe400000e0000 */
[----:B------:R-:W-:Y:S01]  /*2300*/  SHF.L.U32 R24, R24, 0x7, RZ ;  /* 0x0000000718187819 */ /* 0x000fe200000006ff */
[----:B------:R-:W-:Y:S01]  /*2310*/  IMAD.MOV R55, RZ, RZ, -R50 ;  /* 0x000000ffff377224 */ /* 0x000fe200078e0a32 */
[----:B------:R-:W-:-:S02]  /*2320*/  @!P2 IADD3 R57, PT, PT, R57, -R52, RZ ;  /* 0x800000343939a210 */ /* 0x000fc40007ffe0ff */
[----:B------:R-:W-:Y:S01]  /*2330*/  SEL R50, R24, RZ, !P3 ;  /* 0x000000ff18327207 */ /* 0x000fe20005800000 */
[----:B------:R-:W-:Y:S01]  /*2340*/  IMAD.HI.U32 R24, R54, 0x2, RZ ;  /* 0x0000000236187827 */ /* 0x000fe200078e00ff */
[----:B------:R-:W-:-:S03]  /*2350*/  SEL R57, R56, R57, !P0 ;  /* 0x0000003938397207 */ /* 0x000fc60004000000 */
[----:B------:R-:W-:Y:S02]  /*2360*/  IMAD R59, R24, R55, 0x2 ;  /* 0x00000002183b7424 */ /* 0x000fe400078e0237 */
[----:B------:R-:W-:Y:S01]  /*2370*/  UIMAD UR6, UR6, UR8, URZ ;  /* 0x00000008060672a4 */ /* 0x000fe2000f8e02ff */
[----:B------:R-:W-:Y:S02]  /*2380*/  IMAD.IADD R50, R53, 0x1, R50 ;  /* 0x0000000135327824 */ /* 0x000fe400078e0232 */
[----:B------:R-:W-:-:S03]  /*2390*/  ISETP.GT.U32.AND P2, PT, R52, R59, PT ;  /* 0x0000003b3400720c */ /* 0x000fc60003f44070 */
[----:B------:R-:W-:Y:S02]  /*23a0*/  IMAD R51, R57, UR6, R50 ;  /* 0x0000000639337c24 */ /* 0x000fe4000f8e0232 */
[----:B------:R-:W-:Y:S02]  /*23b0*/  IMAD.U32 R57, RZ, RZ, UR5 ;  /* 0x00000005ff397e24 */ /* 0x000fe4000f8e00ff */
[----:B------:R-:W-:-:S03]  /*23c0*/  IMAD.WIDE R50, R51, 0x4, R48 ;  /* 0x0000000433327825 */ /* 0x000fc600078e0230 */
[----:B------:R-:W-:Y:S02]  /*23d0*/  LOP3.LUT R57, R57, 0x2, RZ, 0x3c, !PT ;  /* 0x0000000239397812 */ /* 0x000fe400078e3cff */
[----:B------:R0:W-:Y:S01]  /*23e0*/  STG.E desc[UR12][R50.64], R25 ;  /* 0x0000001932007986 */ /* 0x0001e2000c10190c */
[----:B------:R-:W-:Y:S01]  /*23f0*/  @!P2 IMAD.IADD R59, R59, 0x1, -R52 ;  /* 0x000000013b3ba824 */ /* 0x000fe200078e0a34 */
[----:B------:R-:W-:Y:S01]  /*2400*/  ISETP.GE.AND P3, PT, R57, RZ, PT ;  /* 0x000000ff3900720c */ /* 0x000fe20003f66270 */
[----:B------:R-:W-:Y:S01]  /*2410*/  IMAD.U32 R57, RZ, RZ, UR5 ;  /* 0x00000005ff397e24 */ /* 0x000fe2000f8e00ff */
[----:B------:R-:W-:Y:S02]  /*2420*/  @!P2 IADD3 R24, PT, PT, R24, 0x1, RZ ;  /* 0x000000011818a810 */ /* 0x000fe40007ffe0ff */
[----:B------:R-:W-:Y:S01]  /*2430*/  ISETP.GE.U32.AND P1, PT, R59, R52, PT ;  /* 0x000000343b00720c */ /* 0x000fe20003f26070 */
[----:B------:R-:W-:Y:S02]  /*2440*/  IMAD.U32 R59, RZ, RZ, UR5 ;  /* 0x00000005ff3b7e24 */ /* 0x000fe4000f8e00ff */
[----:B0-----:R-:W-:-:S04]  /*2450*/  IMAD.HI.U32 R50, R54, 0x3, RZ ;  /* 0x0000000336327827 */ /* 0x001fc800078e00ff */
[----:B------:R-:W-:-:S06]  /*2460*/  IMAD R51, R50, R55, 0x3 ;  /* 0x0000000332337424 */ /* 0x000fcc00078e0237 */
[----:B------:R-:W-:Y:S01]  /*2470*/  @P1 VIADD R24, R24, 0x1 ;  /* 0x0000000118181836 */ /* 0x000fe20000000000 */
[----:B------:R-:W-:-:S03]  /*2480*/  ISETP.GT.U32.AND P2, PT, R52, R51, PT ;  /* 0x000000333400720c */ /* 0x000fc60003f44070 */
[----:B------:R-:W-:-:S05]  /*2490*/  @!P3 IMAD.MOV R24, RZ, RZ, -R24 ;  /* 0x000000ffff18b224 */ /* 0x000fca00078e0a18 */
[----:B------:R-:W-:-:S05]  /*24a0*/  SEL R24, R56, R24, !P0 ;  /* 0x0000001838187207 */ /* 0x000fca0004000000 */
[----:B------:R-:W-:Y:S01]  /*24b0*/  IMAD.MOV R25, RZ, RZ, -R24 ;  /* 0x000000ffff197224 */ /* 0x000fe200078e0a18 */
[----:B------:R-:W-:Y:S01]  /*24c0*/  @!P2 IADD3 R51, PT, PT, R51, -R52, RZ ;  /* 0x800000343333a210 */ /* 0x000fe20007ffe0ff */
[----:B------:R-:W-:Y:S02]  /*24d0*/  @!P2 VIADD R50, R50, 0x1 ;  /* 0x000000013232a836 */ /* 0x000fe40000000000 */
[----:B------:R-:W-:Y:S01]  /*24e0*/  IMAD R25, R25, R58, 0x2 ;  /* 0x0000000219197424 */ /* 0x000fe200078e023a */
[----:B------:R-:W-:Y:S01]  /*24f0*/  ISETP.GE.U32.AND P1, PT, R51, R52, PT ;  /* 0x000000343300720c */ /* 0x000fe20003f26070 */
[----:B------:R-:W-:Y:S01]  /*2500*/  IMAD.HI.U32 R58, R54, 0x4, RZ ;  /* 0x00000004363a7827 */ /* 0x000fe200078e00ff */
[----:B------:R-:W-:-:S03]  /*2510*/  LOP3.LUT R51, R57, 0x3, RZ, 0x3c, !PT ;  /* 0x0000000339337812 */ /* 0x000fc600078e3cff */
[----:B------:R-:W-:Y:S01]  /*2520*/  IMAD R57, R58, R55, 0x4 ;  /* 0x000000043a397424 */ /* 0x000fe200078e0237 */
[----:B------:R-:W-:Y:S01]  /*2530*/  ISETP.GE.AND P3, PT, R51, RZ, PT ;  /* 0x000000ff3300720c */ /* 0x000fe20003f66270 */
[----:B------:R-:W-:Y:S01]  /*2540*/  IMAD R24, R24, 0x80, R53 ;  /* 0x0000008018187824 */ /* 0x000fe200078e0235 */
[----:B------:R-:W-:Y:S02]  /*2550*/  MOV R51, UR5 ;  /* 0x0000000500337c02 */ /* 0x000fe40008000f00 */
[----:B------:R-:W-:Y:S01]  /*2560*/  ISETP.GT.U32.AND P2, PT, R52, R57, PT ;  /* 0x000000393400720c */ /* 0x000fe20003f44070 */
[----:B------:R-:W-:Y:S02]  /*2570*/  IMAD R25, R25, UR6, R24 ;  /* 0x0000000619197c24 */ /* 0x000fe4000f8e0218 */
[----:B------:R-:W-:Y:S02]  /*2580*/  @P1 IADD3 R50, PT, PT, R50, 0x1, RZ ;  /* 0x0000000132321810 */ /* 0x000fe40007ffe0ff */
[----:B------:R-:W-:-:S04]  /*2590*/  IMAD.WIDE R24, R25, 0x4, R48 ;  /* 0x0000000419187825 */ /* 0x000fc800078e0230 */
[----:B------:R-:W-:Y:S01]  /*25a0*/  @!P3 IMAD.MOV R50, RZ, RZ, -R50 ;  /* 0x000000ffff32b224 */ /* 0x000fe200078e0a32 */
[----:B------:R0:W-:Y:S03]  /*25b0*/  STG.E desc[UR12][R24.64], R26 ;  /* 0x0000001a18007986 */ /* 0x0001e6000c10190c */
[----:B------:R-:W-:Y:S01]  /*25c0*/  @!P2 IMAD.IADD R57, R57, 0x1, -R52 ;  /* 0x000000013939a824 */ /* 0x000fe200078e0a34 */
[----:B------:R-:W-:Y:S01]  /*25d0*/  SEL R50, R56, R50, !P0 ;  /* 0x0000003238327207 */ /* 0x000fe20004000000 */
[----:B------:R-:W-:-:S03]  /*25e0*/  @!P2 VIADD R58, R58, 0x1 ;  /* 0x000000013a3aa836 */ /* 0x000fc60000000000 */
[----:B------:R-:W-:Y:S01]  /*25f0*/  ISETP.GE.U32.AND P1, PT, R57, R52, PT ;  /* 0x000000343900720c */ /* 0x000fe20003f26070 */
[----:B0-----:R-:W-:Y:S01]  /*2600*/  IMAD.MOV R24, RZ, RZ, -R50 ;  /* 0x000000ffff187224 */ /* 0x001fe200078e0a32 */
[----:B------:R-:W-:Y:S01]  /*2610*/  MOV R26, UR5 ;  /* 0x00000005001a7c02 */ /* 0x000fe20008000f00 */
[----:B------:R-:W-:Y:S02]  /*2620*/  IMAD R25, R50, 0x80, R53 ;  /* 0x0000008032197824 */ /* 0x000fe400078e0235 */
[----:B------:R-:W-:-:S04]  /*2630*/  IMAD R24, R24, R51, 0x3 ;  /* 0x0000000318187424 */ /* 0x000fc800078e0233 */
[----:B------:R-:W-:Y:S01]  /*2640*/  IMAD R25, R24, UR6, R25 ;  /* 0x0000000618197c24 */ /* 0x000fe2000f8e0219 */
[----:B------:R-:W-:-:S03]  /*2650*/  LOP3.LUT R24, R26, 0x4, RZ, 0x3c, !PT ;  /* 0x000000041a187812 */ /* 0x000fc600078e3cff */
[----:B------:R-:W-:Y:S02]  /*2660*/  @P1 VIADD R58, R58, 0x1 ;  /* 0x000000013a3a1836 */ /* 0x000fe40000000000 */
[----:B------:R-:W-:Y:S01]  /*2670*/  IMAD.HI.U32 R26, R54, 0x5, RZ ;  /* 0x00000005361a7827 */ /* 0x000fe200078e00ff */
[----:B------:R-:W-:-:S03]  /*2680*/  ISETP.GE.AND P3, PT, R24, RZ, PT ;  /* 0x000000ff1800720c */ /* 0x000fc60003f66270 */
[----:B------:R-:W-:Y:S02]  /*2690*/  IMAD R57, R26, R55, 0x5 ;  /* 0x000000051a397424 */ /* 0x000fe400078e0237 */
[----:B------:R-:W-:-:S03]  /*26a0*/  IMAD.WIDE R24, R25, 0x4, R48 ;  /* 0x0000000419187825 */ /* 0x000fc600078e0230 */
[----:B------:R-:W-:Y:S02]  /*26b0*/  ISETP.GT.U32.AND P4, PT, R52, R57, PT ;  /* 0x000000393400720c */ /* 0x000fe40003f84070 */
[----:B------:R0:W-:Y:S03]  /*26c0*/  STG.E desc[UR12][R24.64], R27 ;  /* 0x0000001b18007986 */ /* 0x0001e6000c10190c */
[----:B------:R-:W-:-:S04]  /*26d0*/  @!P3 IADD3 R58, PT, PT, -R58, RZ, RZ ;  /* 0x000000ff3a3ab210 */ /* 0x000fc80007ffe1ff */
[----:B------:R-:W-:-:S04]  /*26e0*/  SEL R58, R56, R58, !P0 ;  /* 0x0000003a383a7207 */ /* 0x000fc80004000000 */
[-C--:B------:R-:W-:Y:S01]  /*26f0*/  @!P4 IADD3 R57, PT, PT, R57, -R52.reuse, RZ ;  /* 0x800000343939c210 */ /* 0x080fe20007ffe0ff */
[----:B------:R-:W-:Y:S01]  /*2700*/  IMAD.MOV R50, RZ, RZ, -R58 ;  /* 0x000000ffff327224 */ /* 0x000fe200078e0a3a */
[----:B------:R-:W-:Y:S01]  /*2710*/  @!P4 IADD3 R26, PT, PT, R26, 0x1, RZ ;  /* 0x000000011a1ac810 */ /* 0x000fe20007ffe0ff */
[----:B------:R-:W-:Y:S01]  /*2720*/  IMAD R51, R58, 0x80, R53 ;  /* 0x000000803a337824 */ /* 0x000fe200078e0235 */
[----:B------:R-:W-:Y:S01]  /*2730*/  ISETP.GE.U32.AND P2, PT, R57, R52, PT ;  /* 0x000000343900720c */ /* 0x000fe20003f46070 */
[----:B0-----:R-:W-:Y:S02]  /*2740*/  IMAD R24, R50, R59, 0x4 ;  /* 0x0000000432187424 */ /* 0x001fe400078e023b */
[----:B------:R-:W-:-:S04]  /*2750*/  IMAD.HI.U32 R50, R54, 0x6, RZ ;  /* 0x0000000636327827 */ /* 0x000fc800078e00ff */
[----:B------:R-:W-:Y:S02]  /*2760*/  IMAD R27, R50, R55, 0x6 ;  /* 0x00000006321b7424 */ /* 0x000fe400078e0237 */
[----:B------:R-:W-:Y:S01]  /*2770*/  IMAD R25, R24, UR6, R51 ;  /* 0x0000000618197c24 */ /* 0x000fe2000f8e0233 */
[----:B------:R-:W-:Y:S01]  /*2780*/  MOV R51, UR5 ;  /* 0x0000000500337c02 */ /* 0x000fe20008000f00 */
[----:B------:R-:W-:Y:S01]  /*2790*/  IMAD.U32 R24, RZ, RZ, UR5 ;  /* 0x00000005ff187e24 */ /* 0x000fe2000f8e00ff */
[----:B------:R-:W-:Y:S01]  /*27a0*/  ISETP.GT.U32.AND P1, PT, R52, R27, PT ;  /* 0x0000001b3400720c */ /* 0x000fe20003f24070 */
[----:B------:R-:W-:Y:S01]  /*27b0*/  @P2 VIADD R26, R26, 0x1 ;  /* 0x000000011a1a2836 */ /* 0x000fe20000000000 */
[----:B------:R-:W-:Y:S01]  /*27c0*/  LOP3.LUT R51, R51, 0x6, RZ, 0x3c, !PT ;  /* 0x0000000633337812 */ /* 0x000fe200078e3cff */
[----:B------:R-:W-:Y:S01]  /*27d0*/  IMAD.HI.U32 R58, R54, 0x7, RZ ;  /* 0x00000007363a7827 */ /* 0x000fe200078e00ff */
[----:B------:R-:W-:-:S03]  /*27e0*/  LOP3.LUT R24, R24, 0x5, RZ, 0x3c, !PT ;  /* 0x0000000518187812 */ /* 0x000fc600078e3cff */
[----:B------:R-:W-:Y:S01]  /*27f0*/  IMAD.U32 R57, RZ, RZ, UR5 ;  /* 0x00000005ff397e24 */ /* 0x000fe2000f8e00ff */
[----:B------:R-:W-:Y:S01]  /*2800*/  ISETP.GE.AND P3, PT, R24, RZ, PT ;  /* 0x000000ff1800720c */ /* 0x000fe20003f66270 */
[----:B------:R-:W-:-:S04]  /*2810*/  IMAD.WIDE R24, R25, 0x4, R48 ;  /* 0x0000000419187825 */ /* 0x000fc800078e0230 */
[----:B------:R-:W-:Y:S01]  /*2820*/  @!P1 IMAD.IADD R27, R27, 0x1, -R52 ;  /* 0x000000011b1b9824 */ /* 0x000fe200078e0a34 */
[----:B------:R0:W-:Y:S01]  /*2830*/  STG.E desc[UR12][R24.64], R4 ;  /* 0x0000000418007986 */ /* 0x0001e2000c10190c */
[----:B------:R-:W-:-:S03]  /*2840*/  @!P1 VIADD R50, R50, 0x1 ;  /* 0x0000000132329836 */ /* 0x000fc60000000000 */
[----:B------:R-:W-:Y:S01]  /*2850*/  ISETP.GE.U32.AND P2, PT, R27, R52, PT ;  /* 0x000000341b00720c */ /* 0x000fe20003f46070 */
[----:B------:R-:W-:Y:S02]  /*2860*/  IMAD R27, R58, R55, 0x7 ;  /* 0x000000073a1b7424 */ /* 0x000fe400078e0237 */
[----:B------:R-:W-:Y:S01]  /*2870*/  @!P3 IMAD.MOV R26, RZ, RZ, -R26 ;  /* 0x000000ffff1ab224 */ /* 0x000fe200078e0a1a */
[----:B------:R-:W-:Y:S01]  /*2880*/  ISETP.GE.AND P3, PT, R51, RZ, PT ;  /* 0x000000ff3300720c */ /* 0x000fe20003f66270 */
[----:B------:R-:W-:Y:S01]  /*2890*/  IMAD.U32 R51, RZ, RZ, UR5 ;  /* 0x00000005ff337e24 */ /* 0x000fe2000f8e00ff */
[----:B------:R-:W-:Y:S02]  /*28a0*/  ISETP.GT.U32.AND P4, PT, R52, R27, PT ;  /* 0x0000001b3400720c */ /* 0x000fe40003f84070 */
[----:B------:R-:W-:-:S04]  /*28b0*/  SEL R26, R56, R26, !P0 ;  /* 0x0000001a381a7207 */ /* 0x000fc80004000000 */
[C---:B0-----:R-:W-:Y:S01]  /*28c0*/  IADD3 R4, PT, PT, -R26.reuse, RZ, RZ ;  /* 0x000000ff1a047210 */ /* 0x041fe20007ffe1ff */
[----:B------:R-:W-:Y:S01]  /*28d0*/  IMAD R25, R26, 0x80, R53 ;  /* 0x000000801a197824 */ /* 0x000fe200078e0235 */
[----:B------:R-:W-:Y:S01]  /*28e0*/  @P2 IADD3 R50, PT, PT, R50, 0x1, RZ ;  /* 0x0000000132322810 */ /* 0x000fe20007ffe0ff */
[----:B------:R-:W-:-:S03]  /*28f0*/  IMAD.HI.U32 R26, R54, 0x8, RZ ;  /* 0x00000008361a7827 */ /* 0x000fc600078e00ff */
[----:B------:R-:W-:Y:S01]  /*2900*/  @!P3 IADD3 R50, PT, PT, -R50, RZ, RZ ;  /* 0x000000ff3232b210 */ /* 0x000fe20007ffe1ff */
[----:B------:R-:W-:Y:S01]  /*2910*/  IMAD R4, R4, R51, 0x5 ;  /* 0x0000000504047424 */ /* 0x000fe200078e0233 */
[----:B------:R-:W-:Y:S01]  /*2920*/  @!P4 IADD3 R58, PT, PT, R58, 0x1, RZ ;  /* 0x000000013a3ac810 */ /* 0x000fe20007ffe0ff */
[----:B------:R-:W-:Y:S01]  /*2930*/  @!P4 IMAD.IADD R27, R27, 0x1, -R52 ;  /* 0x000000011b1bc824 */ /* 0x000fe200078e0a34 */
[----:B------:R-:W-:Y:S01]  /*2940*/  SEL R50, R56, R50, !P0 ;  /* 0x0000003238327207 */ /* 0x000fe20004000000 */
[----:B------:R-:W-:Y:S02]  /*2950*/  IMAD R25, R4, UR6, R25 ;  /* 0x0000000604197c24 */ /* 0x000fe4000f8e0219 */
[----:B------:R-:W-:Y:S01]  /*2960*/  IMAD.U32 R4, RZ, RZ, UR5 ;  /* 0x00000005ff047e24 */ /* 0x000fe2000f8e00ff */
[----:B------:R-:W-:Y:S01]  /*2970*/  ISETP.GE.U32.AND P1, PT, R27, R52, PT ;  /* 0x000000341b00720c */ /* 0x000fe20003f26070 */
[----:B------:R-:W-:Y:S02]  /*2980*/  IMAD R27, R26, R55, 0x8 ;  /* 0x000000081a1b7424 */ /* 0x000fe400078e0237 */
[----:B------:R-:W-:Y:S01]  /*2990*/  IMAD.WIDE R24, R25, 0x4, R48 ;  /* 0x0000000419187825 */ /* 0x000fe200078e0230 */
[----:B------:R-:W-:-:S02]  /*29a0*/  LOP3.LUT R4, R4, 0x7, RZ, 0x3c, !PT ;  /* 0x0000000704047812 */ /* 0x000fc400078e3cff */
[----:B------:R-:W-:Y:S01]  /*29b0*/  ISETP.GT.U32.AND P6, PT, R52, R27, PT ;  /* 0x0000001b3400720c */ /* 0x000fe20003fc4070 */
[----:B------:R-:W-:Y:S01]  /*29c0*/  IMAD R51, R50, 0x80, R53 ;  /* 0x0000008032337824 */ /* 0x000fe200078e0235 */
[----:B------:R-:W-:Y:S01]  /*29d0*/  ISETP.GE.AND P2, PT, R4, RZ, PT ;  /* 0x000000ff0400720c */ /* 0x000fe20003f46270 */
[----:B------:R-:W-:Y:S01]  /*29e0*/  IMAD.MOV R4, RZ, RZ, -R50 ;  /* 0x000000ffff047224 */ /* 0x000fe200078e0a32 */
[----:B------:R0:W-:Y:S01]  /*29f0*/  STG.E desc[UR12][R24.64], R5 ;  /* 0x0000000518007986 */ /* 0x0001e2000c10190c */
[----:B------:R-:W-:-:S04]  /*2a00*/  IMAD.HI.U32 R50, R54, 0xa, RZ ;  /* 0x0000000a36327827 */ /* 0x000fc800078e00ff */
[----:B------:R-:W-:Y:S02]  /*2a10*/  @P1 VIADD R58, R58, 0x1 ;  /* 0x000000013a3a1836 */ /* 0x000fe40000000000 */
[----:B------:R-:W-:Y:S02]  /*2a20*/  IMAD R4, R4, R57, 0x6 ;  /* 0x0000000604047424 */ /* 0x000fe400078e0239 */
[----:B------:R-:W-:Y:S02]  /*2a30*/  @!P6 IMAD.IADD R27, R27, 0x1, -R52 ;  /* 0x000000011b1be824 */ /* 0x000fe400078e0a34 */
[----:B------:R-:W-:Y:S01]  /*2a40*/  @!P2 IADD3 R58, PT, PT, -R58, RZ, RZ ;  /* 0x000000ff3a3aa210 */ /* 0x000fe20007ffe1ff */
[----:B------:R-:W-:Y:S02]  /*2a50*/  IMAD R51, R4, UR6, R51 ;  /* 0x0000000604337c24 */ /* 0x000fe4000f8e0233 */
[----:B0-----:R-:W-:Y:S01]  /*2a60*/  IMAD.HI.U32 R24, R54, 0x9, RZ ;  /* 0x0000000936187827 */ /* 0x001fe200078e00ff */
[----:B------:R-:W-:-:S02]  /*2a70*/  SEL R58, R56, R58, !P0 ;  /* 0x0000003a383a7207 */ /* 0x000fc40004000000 */
[----:B------:R-:W-:Y:S01]  /*2a80*/  ISETP.GE.U32.AND P2, PT, R27, R52, PT ;  /* 0x000000341b00720c */ /* 0x000fe20003f46070 */
[----:B------:R-:W-:Y:S01]  /*2a90*/  IMAD.WIDE R4, R51, 0x4, R48 ;  /* 0x0000000433047825 */ /* 0x000fe200078e0230 */
[----:B------:R-:W-:-:S03]  /*2aa0*/  IADD3 R25, PT, PT, -R58, RZ, RZ ;  /* 0x000000ff3a197210 */ /* 0x000fc60007ffe1ff */
[-C--:B------:R-:W-:Y:S01]  /*2ab0*/  IMAD R51, R24, R55.reuse, 0x9 ;  /* 0x0000000918337424 */ /* 0x080fe200078e0237 */
[----:B------:R0:W-:Y:S01]  /*2ac0*/  STG.E desc[UR12][R4.64], R6 ;  /* 0x0000000604007986 */ /* 0x0001e2000c10190c */
[----:B------:R-:W-:Y:S02]  /*2ad0*/  IMAD R27, R25, R60, 0x7 ;  /* 0x00000007191b7424 */ /* 0x000fe400078e023c */
[----:B------:R-:W-:Y:S01]  /*2ae0*/  IMAD R25, R50, R55, 0xa ;  /* 0x0000000a32197424 */ /* 0x000fe200078e0237 */
[----:B------:R-:W-:Y:S01]  /*2af0*/  ISETP.GT.U32.AND P4, PT, R52, R51, PT ;  /* 0x000000333400720c */ /* 0x000fe20003f84070 */
[----:B------:R-:W-:Y:S02]  /*2b00*/  IMAD R58, R58, 0x80, R53 ;  /* 0x000000803a3a7824 */ /* 0x000fe400078e0235 */
[----:B------:R-:W-:Y:S01]  /*2b10*/  @!P6 VIADD R26, R26, 0x1 ;  /* 0x000000011a1ae836 */ /* 0x000fe20000000000 */
[----:B------:R-:W-:Y:S01]  /*2b20*/  ISETP.GT.U32.AND P3, PT, R52, R25, PT ;  /* 0x000000193400720c */ /* 0x000fe20003f64070 */
[----:B------:R-:W-:Y:S01]  /*2b30*/  IMAD.HI.U32 R60, R54, 0xb, RZ ;  /* 0x0000000b363c7827 */ /* 0x000fe200078e00ff */
[----:B0-----:R-:W-:-:S03]  /*2b40*/  MOV R6, UR5 ;  /* 0x0000000500067c02 */ /* 0x001fc60008000f00 */
[----:B------:R-:W-:Y:S01]  /*2b50*/  IMAD.U32 R4, RZ, RZ, UR5 ;  /* 0x00000005ff047e24 */ /* 0x000fe2000f8e00ff */
[----:B------:R-:W-:Y:S01]  /*2b60*/  @P2 IADD3 R26, PT, PT, R26, 0x1, RZ ;  /* 0x000000011a1a2810 */ /* 0x000fe20007ffe0ff */
[----:B------:R-:W-:Y:S01]  /*2b70*/  IMAD R5, R27, UR6, R58 ;  /* 0x000000061b057c24 */ /* 0x000fe2000f8e023a */
[----:B------:R-:W-:Y:S01]  /*2b80*/  LOP3.LUT R6, R6, 0x9, RZ, 0x3c, !PT ;  /* 0x0000000906067812 */ /* 0x000fe200078e3cff */
[--C-:B------:R-:W-:Y:S01]  /*2b90*/  @!P4 IMAD.IADD R51, R51, 0x1, -R52.reuse ;  /* 0x000000013333c824 */ /* 0x100fe200078e0a34 */
[----:B------:R-:W-:Y:S01]  /*2ba0*/  LOP3.LUT R4, R4, 0x8, RZ, 0x3c, !PT ;  /* 0x0000000804047812 */ /* 0x000fe200078e3cff */
[----:B------:R-:W-:Y:S01]  /*2bb0*/  IMAD.HI.U32 R58, R54, 0xc, RZ ;  /* 0x0000000c363a7827 */ /* 0x000fe200078e00ff */
[----:B------:R-:W-:Y:S02]  /*2bc0*/  ISETP.GE.AND P1, PT, R6, RZ, PT ;  /* 0x000000ff0600720c */ /* 0x000fe40003f26270 */
[----:B------:R-:W-:Y:S01]  /*2bd0*/  ISETP.GE.AND P5, PT, R4, RZ, PT ;  /* 0x000000ff0400720c */ /* 0x000fe20003fa6270 */
[----:B------:R-:W-:Y:S01]  /*2be0*/  @!P3 IMAD.IADD R25, R25, 0x1, -R52 ;  /* 0x000000011919b824 */ /* 0x000fe200078e0a34 */
[----:B------:R-:W-:Y:S01]  /*2bf0*/  ISETP.GE.U32.AND P6, PT, R51, R52, PT ;  /* 0x000000343300720c */ /* 0x000fe20003fc6070 */
[----:B------:R-:W-:-:S03]  /*2c00*/  IMAD.WIDE R4, R5, 0x4, R48 ;  /* 0x0000000405047825 */ /* 0x000fc600078e0230 */
[----:B------:R-:W-:Y:S01]  /*2c10*/  ISETP.GE.U32.AND P2, PT, R25, R52, PT ;  /* 0x000000341900720c */ /* 0x000fe20003f46070 */
[-C--:B------:R-:W-:Y:S01]  /*2c20*/  IMAD R27, R60, R55.reuse, 0xb ;  /* 0x0000000b3c1b7424 */ /* 0x080fe200078e0237 */
[----:B------:R0:W-:Y:S01]  /*2c30*/  STG.E desc[UR12][R4.64], R7 ;  /* 0x0000000704007986 */ /* 0x0001e2000c10190c */
[----:B------:R-:W-:Y:S02]  /*2c40*/  IMAD R25, R58, R55, 0xc ;  /* 0x0000000c3a197424 */ /* 0x000fe400078e0237 */
[----:B------:R-:W-:Y:S02]  /*2c50*/  IMAD.U32 R6, RZ, RZ, UR5 ;  /* 0x00000005ff067e24 */ /* 0x000fe4000f8e00ff */
[----:B------:R-:W-:Y:S01]  /*2c60*/  @!P5 IADD3 R26, PT, PT, -R26, RZ, RZ ;  /* 0x000000ff1a1ad210 */ /* 0x000fe20007ffe1ff */
[----:B------:R-:W-:Y:S01]  /*2c70*/  @!P4 VIADD R24, R24, 0x1 ;  /* 0x000000011818c836 */ /* 0x000fe20000000000 */
[----:B------:R-:W-:Y:S01]  /*2c80*/  ISETP.GT.U32.AND P5, PT, R52, R27, PT ;  /* 0x0000001b3400720c */ /* 0x000fe20003fa4070 */
[----:B------:R-:W-:Y:S01]  /*2c90*/  @!P3 VIADD R50, R50, 0x1 ;  /* 0x000000013232b836 */ /* 0x000fe20000000000 */
[----:B------:R-:W-:-:S02]  /*2ca0*/  ISETP.GT.U32.AND P4, PT, R52, R25, PT ;  /* 0x000000193400720c */ /* 0x000fc40003f84070 */
[----:B------:R-:W-:Y:S01]  /*2cb0*/  @P6 IADD3 R24, PT, PT, R24, 0x1, RZ ;  /* 0x0000000118186810 */ /* 0x000fe20007ffe0ff */
[----:B0-----:R-:W-:Y:S01]  /*2cc0*/  IMAD.U32 R5, RZ, RZ, UR5 ;  /* 0x00000005ff057e24 */ /* 0x001fe2000f8e00ff */
[----:B------:R-:W-:Y:S01]  /*2cd0*/  LOP3.LUT R4, R6, 0xa, RZ, 0x3c, !PT ;  /* 0x0000000a06047812 */ /* 0x000fe200078e3cff */
[----:B------:R-:W-:Y:S01]  /*2ce0*/  @P2 VIADD R50, R50, 0x1 ;  /* 0x0000000132322836 */ /* 0x000fe20000000000 */
[----:B------:R-:W-:Y:S01]  /*2cf0*/  SEL R26, R56, R26, !P0 ;  /* 0x0000001a381a7207 */ /* 0x000fe20004000000 */
[----:B------:R-:W-:Y:S01]  /*2d00*/  IMAD.HI.U32 R6, R54, 0xe, RZ ;  /* 0x0000000e36067827 */ /* 0x000fe200078e00ff */
[----:B------:R-:W-:Y:S02]  /*2d10*/  ISETP.GE.AND P6, PT, R4, RZ, PT ;  /* 0x000000ff0400720c */ /* 0x000fe40003fc6270 */
[----:B------:R-:W-:Y:S01]  /*2d20*/  LOP3.LUT R5, R5, 0xb, RZ, 0x3c, !PT ;  /* 0x0000000b05057812 */ /* 0x000fe200078e3cff */
[----:B------:R-:W-:Y:S02]  /*2d30*/  IMAD.HI.U32 R4, R54, 0xd, RZ ;  /* 0x0000000d36047827 */ /* 0x000fe400078e00ff */
[----:B------:R-:W-:-:S02]  /*2d40*/  @!P4 IADD3 R25, PT, PT, R25, -R52, RZ ;  /* 0x800000341919c210 */ /* 0x000fc40007ffe0ff */
[----:B------:R-:W-:Y:S01]  /*2d50*/  @!P5 IMAD.IADD R27, R27, 0x1, -R52 ;  /* 0x000000011b1bd824 */ /* 0x000fe200078e0a34 */
[----:B------:R-:W-:Y:S01]  /*2d60*/  ISETP.GE.AND P3, PT, R5, RZ, PT ;  /* 0x000000ff0500720c */ /* 0x000fe20003f66270 */
[-C--:B------:R-:W-:Y:S02]  /*2d70*/  IMAD R7, R4, R55.reuse, 0xd ;  /* 0x0000000d04077424 */ /* 0x080fe400078e0237 */
[----:B------:R-:W-:Y:S01]  /*2d80*/  @!P1 IMAD.MOV R24, RZ, RZ, -R24 ;  /* 0x000000ffff189224 */ /* 0x000fe200078e0a18 */
[-C--:B------:R-:W-:Y:S01]  /*2d90*/  ISETP.GE.U32.AND P2, PT, R27, R52.reuse, PT ;  /* 0x000000341b00720c */ /* 0x080fe20003f46070 */
[----:B------:R-:W-:Y:S01]  /*2da0*/  IMAD.HI.U32 R54, R54, 0xf, RZ ;  /* 0x0000000f36367827 */ /* 0x000fe200078e00ff */
[----:B------:R-:W-:Y:S02]  /*2db0*/  ISETP.GE.U32.AND P1, PT, R25, R52, PT ;  /* 0x000000341900720c */ /* 0x000fe40003f26070 */
[----:B------:R-:W-:Y:S01]  /*2dc0*/  @!P6 IADD3 R50, PT, PT, -R50, RZ, RZ ;  /* 0x000000ff3232e210 */ /* 0x000fe20007ffe1ff */
[----:B------:R-:W-:Y:S01]  /*2dd0*/  IMAD R25, R6, R55, 0xe ;  /* 0x0000000e06197424 */ /* 0x000fe200078e0237 */
[----:B------:R-:W-:Y:S01]  /*2de0*/  ISETP.GT.U32.AND P6, PT, R52, R7, PT ;  /* 0x000000073400720c */ /* 0x000fe20003fc4070 */
[----:B------:R-:W-:Y:S01]  /*2df0*/  IMAD.U32 R5, RZ, RZ, UR5 ;  /* 0x00000005ff057e24 */ /* 0x000fe2000f8e00ff */
[----:B------:R-:W-:Y:S01]  /*2e00*/  SEL R24, R56, R24, !P0 ;  /* 0x0000001838187207 */ /* 0x000fe20004000000 */
[----:B------:R-:W-:Y:S01]  /*2e10*/  @!P5 VIADD R60, R60, 0x1 ;  /* 0x000000013c3cd836 */ /* 0x000fe20000000000 */
[----:B------:R-:W-:Y:S01]  /*2e20*/  ISETP.GT.U32.AND P5, PT, R52, R25, PT ;  /* 0x000000193400720c */ /* 0x000fe20003fa4070 */
[----:B------:R-:W-:Y:S01]  /*2e30*/  IMAD R55, R54, R55, 0xf ;  /* 0x0000000f36377424 */ /* 0x000fe200078e0237 */
[----:B------:R-:W-:Y:S01]  /*2e40*/  LOP3.LUT R5, R5, 0xc, RZ, 0x3c, !PT ;  /* 0x0000000c05057812 */ /* 0x000fe200078e3cff */
[----:B------:R-:W-:Y:S01]  /*2e50*/  @!P4 VIADD R58, R58, 0x1 ;  /* 0x000000013a3ac836 */ /* 0x000fe20000000000 */
[----:B------:R-:W-:Y:S01]  /*2e60*/  @P2 IADD3 R60, PT, PT, R60, 0x1, RZ ;  /* 0x000000013c3c2810 */ /* 0x000fe20007ffe0ff */
[----:B------:R-:W-:Y:S01]  /*2e70*/  IMAD.U32 R27, RZ, RZ, UR5 ;  /* 0x00000005ff1b7e24 */ /* 0x000fe2000f8e00ff */
[----:B------:R-:W-:-:S02]  /*2e80*/  ISETP.GT.U32.AND P4, PT, R52, R55, PT ;  /* 0x000000373400720c */ /* 0x000fc40003f84070 */
[----:B------:R-:W-:Y:S01]  /*2e90*/  ISETP.GE.AND P2, PT, R5, RZ, PT ;  /* 0x000000ff0500720c */ /* 0x000fe20003f46270 */
[--C-:B------:R-:W-:Y:S01]  /*2ea0*/  @!P6 IMAD.IADD R7, R7, 0x1, -R52.reuse ;  /* 0x000000010707e824 */ /* 0x100fe200078e0a34 */
[----:B------:R-:W-:Y:S01]  /*2eb0*/  @P1 IADD3 R58, PT, PT, R58, 0x1, RZ ;  /* 0x000000013a3a1810 */ /* 0x000fe20007ffe0ff */
[----:B------:R-:W-:Y:S01]  /*2ec0*/  IMAD.U32 R5, RZ, RZ, UR5 ;  /* 0x00000005ff057e24 */ /* 0x000fe2000f8e00ff */
[----:B------:R-:W-:Y:S01]  /*2ed0*/  @!P3 IADD3 R60, PT, PT, -R60, RZ, RZ ;  /* 0x000000ff3c3cb210 */ /* 0x000fe20007ffe1ff */
[----:B------:R-:W-:Y:S01]  /*2ee0*/  @!P5 IMAD.IADD R25, R25, 0x1, -R52 ;  /* 0x000000011919d824 */ /* 0x000fe200078e0a34 */
[-C--:B------:R-:W-:Y:S01]  /*2ef0*/  ISETP.GE.U32.AND P1, PT, R7, R52.reuse, PT ;  /* 0x000000340700720c */ /* 0x080fe20003f26070 */
[----:B------:R-:W-:Y:S01]  /*2f00*/  IMAD.MOV.U32 R7, RZ, RZ, R58 ;  /* 0x000000ffff077224 */ /* 0x000fe200078e003a */
[----:B------:R-:W-:Y:S01]  /*2f10*/  LOP3.LUT R5, R5, 0xd, RZ, 0x3c, !PT ;  /* 0x0000000d05057812 */ /* 0x000fe200078e3cff */
[----:B------:R-:W-:Y:S01]  /*2f20*/  IMAD.U32 R58, RZ, RZ, UR5 ;  /* 0x00000005ff3a7e24 */ /* 0x000fe2000f8e00ff */
[----:B------:R-:W-:Y:S01]  /*2f30*/  ISETP.GE.U32.AND P3, PT, R25, R52, PT ;  /* 0x000000341900720c */ /* 0x000fe20003f66070 */
[----:B------:R-:W-:Y:S01]  /*2f40*/  @!P4 IMAD.IADD R55, R55, 0x1, -R52 ;  /* 0x000000013737c824 */ /* 0x000fe200078e0a34 */
[----:B------:R-:W-:Y:S01]  /*2f50*/  MOV R25, UR5 ;  /* 0x0000000500197c02 */ /* 0x000fe20008000f00 */
[----:B------:R-:W-:Y:S01]  /*2f60*/  @!P5 VIADD R6, R6, 0x1 ;  /* 0x000000010606d836 */ /* 0x000fe20000000000 */
[----:B------:R-:W-:-:S02]  /*2f70*/  @!P2 IADD3 R7, PT, PT, -R7, RZ, RZ ;  /* 0x000000ff0707a210 */ /* 0x000fc40007ffe1ff */
[----:B------:R-:W-:Y:S02]  /*2f80*/  @!P6 IADD3 R4, PT, PT, R4, 0x1, RZ ;  /* 0x000000010404e810 */ /* 0x000fe40007ffe0ff */
[----:B------:R-:W-:Y:S01]  /*2f90*/  ISETP.GE.U32.AND P2, PT, R55, R52, PT ;  /* 0x000000343700720c */ /* 0x000fe20003f46070 */
[----:B------:R-:W-:Y:S01]  /*2fa0*/  IMAD.U32 R52, RZ, RZ, UR5 ;  /* 0x00000005ff347e24 */ /* 0x000fe2000f8e00ff */
[----:B------:R-:W-:Y:S01]  /*2fb0*/  ISETP.GE.AND P6, PT, R5, RZ, PT ;  /* 0x000000ff0500720c */ /* 0x000fe20003fc6270 */
[----:B------:R-:W-:Y:S01]  /*2fc0*/  IMAD.MOV R55, RZ, RZ, -R26 ;  /* 0x000000ffff377224 */ /* 0x000fe200078e0a1a */
[----:B------:R-:W-:Y:S01]  /*2fd0*/  LOP3.LUT R25, R25, 0xe, RZ, 0x3c, !PT ;  /* 0x0000000e19197812 */ /* 0x000fe200078e3cff */
[----:B------:R-:W-:Y:S01]  /*2fe0*/  @P1 VIADD R4, R4, 0x1 ;  /* 0x0000000104041836 */ /* 0x000fe20000000000 */
[----:B------:R-:W-:Y:S01]  /*2ff0*/  IADD3 R5, PT, PT, -R24, RZ, RZ ;  /* 0x000000ff18057210 */ /* 0x000fe20007ffe1ff */
[----:B------:R-:W-:Y:S01]  /*3000*/  IMAD R55, R55, R52, 0x8 ;  /* 0x0000000837377424 */ /* 0x000fe200078e0234 */
[----:B------:R-:W-:Y:S01]  /*3010*/  ISETP.GE.AND P1, PT, R25, RZ, PT ;  /* 0x000000ff1900720c */ /* 0x000fe20003f26270 */
[--C-:B------:R-:W-:Y:S01]  /*3020*/  IMAD R26, R26, 0x80, R53.reuse ;  /* 0x000000801a1a7824 */ /* 0x100fe200078e0235 */
[----:B------:R-:W-:Y:S01]  /*3030*/  SEL R52, R56, R50, !P0 ;  /* 0x0000003238347207 */ /* 0x000fe20004000000 */
[----:B------:R-:W-:Y:S01]  /*3040*/  IMAD R5, R5, R58, 0x9 ;  /* 0x0000000905057424 */ /* 0x000fe200078e023a */
[----:B------:R-:W-:Y:S01]  /*3050*/  MOV R25, R4 ;  /* 0x0000000400197202 */ /* 0x000fe20000000f00 */
[----:B------:R-:W-:Y:S01]  /*3060*/  IMAD R50, R24, 0x80, R53 ;  /* 0x0000008018327824 */ /* 0x000fe200078e0235 */
[----:B------:R-:W-:Y:S01]  /*3070*/  @!P4 IADD3 R54, PT, PT, R54, 0x1, RZ ;  /* 0x000000013636c810 */ /* 0x000fe20007ffe0ff */
[----:B------:R-:W-:Y:S01]  /*3080*/  IMAD R55, R55, UR6, R26 ;  /* 0x0000000637377c24 */ /* 0x000fe2000f8e021a */
[----:B------:R-:W-:Y:S01]  /*3090*/  @!P6 IADD3 R25, PT, PT, -R25, RZ, RZ ;  /* 0x000000ff1919e210 */ /* 0x000fe20007ffe1ff */
[----:B------:R-:W-:Y:S01]  /*30a0*/  IMAD R5, R5, UR6, R50 ;  /* 0x0000000605057c24 */ /* 0x000fe2000f8e0232 */
[----:B------:R-:W-:Y:S01]  /*30b0*/  SEL R50, R56, R7, !P0 ;  /* 0x0000000738327207 */ /* 0x000fe20004000000 */
[----:B------:R-:W-:-:S02]  /*30c0*/  IMAD.U32 R26, RZ, RZ, UR5 ;  /* 0x00000005ff1a7e24 */ /* 0x000fc4000f8e00ff */
[----:B------:R-:W-:Y:S02]  /*30d0*/  IMAD.MOV R51, RZ, RZ, -R52 ;  /* 0x000000ffff337224 */ /* 0x000fe400078e0a34 */
[----:B------:R-:W-:Y:S02]  /*30e0*/  @P3 VIADD R6, R6, 0x1 ;  /* 0x0000000106063836 */ /* 0x000fe40000000000 */
[----:B------:R-:W-:Y:S01]  /*30f0*/  IMAD R4, R52, 0x80, R53 ;  /* 0x0000008034047824 */ /* 0x000fe200078e0235 */
[----:B------:R-:W-:Y:S01]  /*3100*/  SEL R52, R56, R25, !P0 ;  /* 0x0000001938347207 */ /* 0x000fe20004000000 */
[----:B------:R-:W-:Y:S01]  /*3110*/  IMAD R51, R51, R26, 0xa ;  /* 0x0000000a33337424 */ /* 0x000fe200078e021a */
[----:B------:R-:W-:Y:S01]  /*3120*/  @!P1 IADD3 R6, PT, PT, -R6, RZ, RZ ;  /* 0x000000ff06069210 */ /* 0x000fe20007ffe1ff */
[----:B------:R-:W-:Y:S01]  /*3130*/  IMAD.MOV R7, RZ, RZ, -R50 ;  /* 0x000000ffff077224 */ /* 0x000fe200078e0a32 */
[----:B------:R-:W-:Y:S01]  /*3140*/  SEL R26, R56, R60, !P0 ;  /* 0x0000003c381a7207 */ /* 0x000fe20004000000 */
[----:B------:R-:W-:-:S02]  /*3150*/  IMAD R51, R51, UR6, R4 ;  /* 0x0000000633337c24 */ /* 0x000fc4000f8e0204 */
[----:B------:R-:W-:Y:S01]  /*3160*/  IMAD R7, R7, R58, 0xc ;  /* 0x0000000c07077424 */ /* 0x000fe200078e023a */
[----:B------:R-:W-:Y:S01]  /*3170*/  SEL R58, R56, R6, !P0 ;  /* 0x00000006383a7207 */ /* 0x000fe20004000000 */
[----:B------:R-:W-:Y:S01]  /*3180*/  IMAD.U32 R25, RZ, RZ, UR5 ;  /* 0x00000005ff197e24 */ /* 0x000fe2000f8e00ff */
[----:B------:R-:W-:Y:S01]  /*3190*/  IADD3 R24, PT, PT, -R26, RZ, RZ ;  /* 0x000000ff1a187210 */ /* 0x000fe20007ffe1ff */
[----:B------:R-:W-:Y:S02]  /*31a0*/  IMAD.MOV R4, RZ, RZ, -R52 ;  /* 0x000000ffff047224 */ /* 0x000fe400078e0a34 */
[----:B------:R-:W-:Y:S02]  /*31b0*/  @P2 VIADD R54, R54, 0x1 ;  /* 0x0000000136362836 */ /* 0x000fe40000000000 */
[----:B------:R-:W-:Y:S02]  /*31c0*/  IMAD R6, R4, R25, 0xd ;  /* 0x0000000d04067424 */ /* 0x000fe400078e0219 */
[----:B------:R-:W-:-:S02]  /*31d0*/  IMAD.MOV R4, RZ, RZ, -R58 ;  /* 0x000000ffff047224 */ /* 0x000fc400078e0a3a */
[----:B------:R-:W-:Y:S01]  /*31e0*/  IMAD R24, R24, R27, 0xb ;  /* 0x0000000b18187424 */ /* 0x000fe200078e021b */
[----:B------:R-:W-:Y:S01]  /*31f0*/  LEA R27, R26, R53, 0x7 ;  /* 0x000000351a1b7211 */ /* 0x000fe200078e38ff */
[----:B------:R-:W-:Y:S01]  /*3200*/  IMAD R4, R4, R25, 0xe ;  /* 0x0000000e04047424 */ /* 0x000fe200078e0219 */
[----:B------:R-:W-:Y:S01]  /*3210*/  LOP3.LUT R25, R25, 0xf, RZ, 0x3c, !PT ;  /* 0x0000000f19197812 */ /* 0x000fe200078e3cff */
[--C-:B------:R-:W-:Y:S02]  /*3220*/  IMAD R50, R50, 0x80, R53.reuse ;  /* 0x0000008032327824 */ /* 0x100fe400078e0235 */
[--C-:B------:R-:W-:Y:S01]  /*3230*/  IMAD R59, R52, 0x80, R53.reuse ;  /* 0x00000080343b7824 */ /* 0x100fe200078e0235 */
[----:B------:R-:W-:Y:S01]  /*3240*/  ISETP.GE.AND P1, PT, R25, RZ, PT ;  /* 0x000000ff1900720c */ /* 0x000fe20003f26270 */
[----:B------:R-:W-:Y:S02]  /*3250*/  IMAD.U32 R25, RZ, RZ, UR5 ;  /* 0x00000005ff197e24 */ /* 0x000fe4000f8e00ff */
[----:B------:R-:W-:-:S02]  /*3260*/  IMAD R61, R58, 0x80, R53 ;  /* 0x000000803a3d7824 */ /* 0x000fc400078e0235 */
[----:B------:R-:W-:Y:S02]  /*3270*/  IMAD R27, R24, UR6, R27 ;  /* 0x00000006181b7c24 */ /* 0x000fe4000f8e021b */
[----:B------:R-:W-:Y:S02]  /*3280*/  IMAD R7, R7, UR6, R50 ;  /* 0x0000000607077c24 */ /* 0x000fe4000f8e0232 */
[----:B------:R-:W-:Y:S02]  /*3290*/  IMAD R59, R6, UR6, R59 ;  /* 0x00000006063b7c24 */ /* 0x000fe4000f8e023b */
[----:B------:R-:W-:Y:S02]  /*32a0*/  IMAD R61, R4, UR6, R61 ;  /* 0x00000006043d7c24 */ /* 0x000fe4000f8e023d */
[----:B------:R-:W-:Y:S02]  /*32b0*/  @!P1 IMAD.MOV R54, RZ, RZ, -R54 ;  /* 0x000000ffff369224 */ /* 0x000fe400078e0a36 */
[----:B------:R-:W-:-:S03]  /*32c0*/  IMAD.WIDE R50, R51, 0x4, R48 ;  /* 0x0000000433327825 */ /* 0x000fc600078e0230 */
[----:B------:R-:W-:-:S04]  /*32d0*/  SEL R54, R56, R54, !P0 ;  /* 0x0000003638367207 */ /* 0x000fc80004000000 */
[C---:B------:R-:W-:Y:S02]  /*32e0*/  IADD3 R26, PT, PT, -R54.reuse, RZ, RZ ;  /* 0x000000ff361a7210 */ /* 0x040fe40007ffe1ff */
[----:B------:R-:W-:Y:S01]  /*32f0*/  LEA R57, R54, R53, 0x7 ;  /* 0x0000003536397211 */ /* 0x000fe200078e38ff */
[----:B------:R-:W-:-:S04]  /*3300*/  IMAD.WIDE R54, R55, 0x4, R48 ;  /* 0x0000000437367825 */ /* 0x000fc800078e0230 */
[----:B------:R-:W-:Y:S01]  /*3310*/  IMAD R26, R26, R25, 0xf ;  /* 0x0000000f1a1a7424 */ /* 0x000fe200078e0219 */
[----:B------:R0:W-:Y:S01]  /*3320*/  STG.E desc[UR12][R54.64], R8 ;  /* 0x0000000836007986 */ /* 0x0001e2000c10190c */
[----:B------:R-:W-:-:S04]  /*3330*/  IMAD.WIDE R52, R5, 0x4, R48 ;  /* 0x0000000405347825 */ /* 0x000fc800078e0230 */
        /* <DEDUP_REMOVED lines=15> */
[----:B------:R-:W-:Y:S05]  /*3430*/  BRA.U !UP0, `(.L_x_2346) ;  /* 0xffffffd508f47547 */ /* 0x000fea000b83ffff */
[----:B------:R-:W-:Y:S05]  /*3440*/  EXIT ;  /* 0x000000000000794d */ /* 0x000fea0003800000 */
.L_x_2329:
[----:B------:R-:W-:Y:S01]  /*3450*/  BSSY B2, `(.L_x_2347) ;  /* 0x0000007000027945 */ /* 0x000fe20003800000 */
[----:B------:R-:W-:Y:S01]  /*3460*/  IMAD.MOV.U32 R24, RZ, RZ, R21 ;  /* 0x000000ffff187224 */ /* 0x000fe200078e0015 */
[----:B------:R-:W-:Y:S01]  /*3470*/  MOV R11, 0xffffffff ;  /* 0xffffffff000b7802 */ /* 0x000fe20000000f00 */
[----:B------:R-:W-:-:S07]  /*3480*/  IMAD.MOV.U32 R26, RZ, RZ, 0x181f ;  /* 0x0000181fff1a7424 */ /* 0x000fce00078e00ff */
[----:B-123--:R-:W-:Y:S05]  /*3490*/  WARPSYNC.COLLECTIVE R11, `(.L_x_2348) ;  /* 0x000000000b087348 */ /* 0x00efea0003c00000 */
[----:B------:R0:W4:Y:S02]  /*34a0*/  SHFL.IDX P6, R11, R13, R24, R26 ;  /* 0x000000180d0b7389 */ /* 0x00012400000c001a */
[----:B01234-:R-:W-:Y:S05]  /*34b0*/  ENDCOLLECTIVE ;  /* 0x000000000000791b */ /* 0x01ffea0003800000 */
.L_x_2348:
[----:B------:R-:W-:Y:S05]  /*34c0*/  BSYNC B2 ;  /* 0x0000000000027941 */ /* 0x000fea0003800000 */
.L_x_2347:
[----:B------:R-:W-:Y:S05]  /*34d0*/  BRA `(.L_x_2349) ;  /* 0xffffffe400387947 */ /* 0x000fea000383ffff */
.L_x_2331:
[----:B------:R-:W-:Y:S01]  /*34e0*/  BSSY B2, `(.L_x_2350) ;  /* 0x0000007000027945 */ /* 0x000fe20003800000 */
[----:B------:R-:W-:Y:S01]  /*34f0*/  IMAD.MOV.U32 R24, RZ, RZ, R19 ;  /* 0x000000ffff187224 */ /* 0x000fe200078e0013 */
[----:B------:R-:W-:Y:S01]  /*3500*/  MOV R11, 0xffffffff ;  /* 0xffffffff000b7802 */ /* 0x000fe20000000f00 */
[----:B------:R-:W-:-:S07]  /*3510*/  IMAD.MOV.U32 R26, RZ, RZ, 0x181f ;  /* 0x0000181fff1a7424 */ /* 0x000fce00078e00ff */
[----:B0123--:R-:W-:Y:S05]  /*3520*/  WARPSYNC.COLLECTIVE R11, `(.L_x_2351) ;  /* 0x000000000b087348 */ /* 0x00ffea0003c00000 */
[----:B------:R4:W0:Y:S02]  /*3530*/  SHFL.IDX P6, R11, R13, R24, R26 ;  /* 0x000000180d0b7389 */ /* 0x00082400000c001a */
[----:B01234-:R-:W-:Y:S05]  /*3540*/  ENDCOLLECTIVE ;  /* 0x000000000000791b */ /* 0x01ffea0003800000 */
.L_x_2351:
[----:B------:R-:W-:Y:S05]  /*3550*/  BSYNC B2 ;  /* 0x0000000000027941 */ /* 0x000fea0003800000 */
.L_x_2350:
[----:B------:R-:W-:Y:S05]  /*3560*/  BRA `(.L_x_2352) ;  /* 0xffffffe4002c7947 */ /* 0x000fea000383ffff */
.L_x_2333:
[----:B------:R-:W-:Y:S01]  /*3570*/  BSSY B2, `(.L_x_2353) ;  /* 0x0000007000027945 */ /* 0x000fe20003800000 */
[----:B------:R-:W-:Y:S01]  /*3580*/  IMAD.MOV.U32 R24, RZ, RZ, R18 ;  /* 0x000000ffff187224 */ /* 0x000fe200078e0012 */
[----:B------:R-:W-:Y:S01]  /*3590*/  MOV R11, 0xffffffff ;  /* 0xffffffff000b7802 */ /* 0x000fe20000000f00 */
[----:B------:R-:W-:-:S07]  /*35a0*/  IMAD.MOV.U32 R26, RZ, RZ, 0x181f ;  /* 0x0000181fff1a7424 */ /* 0x000fce00078e00ff */
[----:B01234-:R-:W-:Y:S05]  /*35b0*/  WARPSYNC.COLLECTIVE R11, `(.L_x_2354) ;  /* 0x000000000b087348 */ /* 0x01ffea0003c00000 */
[----:B------:R0:W0:Y:S02]  /*35c0*/  SHFL.IDX P6, R11, R13, R24, R26 ;  /* 0x000000180d0b7389 */ /* 0x00002400000c001a */
[----:B01234-:R-:W-:Y:S05]  /*35d0*/  ENDCOLLECTIVE ;  /* 0x000000000000791b */ /* 0x01ffea0003800000 */
.L_x_2354:
[----:B------:R-:W-:Y:S05]  /*35e0*/  BSYNC B2 ;  /* 0x0000000000027941 */ /* 0x000fea0003800000 */
.L_x_2353:
[----:B------:R-:W-:Y:S05]  /*35f0*/  BRA `(.L_x_2355) ;  /* 0xffffffe400207947 */ /* 0x000fea000383ffff */
.L_x_2335:
[----:B------:R-:W-:Y:S01]  /*3600*/  BSSY B2, `(.L_x_2356) ;  /* 0x0000007000027945 */ /* 0x000fe20003800000 */
[----:B------:R-:W-:Y:S01]  /*3610*/  IMAD.MOV.U32 R24, RZ, RZ, R17 ;  /* 0x000000ffff187224 */ /* 0x000fe200078e0011 */
[----:B------:R-:W-:Y:S01]  /*3620*/  MOV R11, 0xffffffff ;  /* 0xffffffff000b7802 */ /* 0x000fe20000000f00 */
[----:B------:R-:W-:-:S07]  /*3630*/  IMAD.MOV.U32 R26, RZ, RZ, 0x181f ;  /* 0x0000181fff1a7424 */ /* 0x000fce00078e00ff */
[----:B01234-:R-:W-:Y:S05]  /*3640*/  WARPSYNC.COLLECTIVE R11, `(.L_x_2357) ;  /* 0x000000000b087348 */ /* 0x01ffea0003c00000 */
[----:B------:R0:W0:Y:S02]  /*3650*/  SHFL.IDX P6, R11, R13, R24, R26 ;  /* 0x000000180d0b7389 */ /* 0x00002400000c001a */
[----:B01234-:R-:W-:Y:S05]  /*3660*/  ENDCOLLECTIVE ;  /* 0x000000000000791b */ /* 0x01ffea0003800000 */
.L_x_2357:
[----:B------:R-:W-:Y:S05]  /*3670*/  BSYNC B2 ;  /* 0x0000000000027941 */ /* 0x000fea0003800000 */
.L_x_2356:
[----:B------:R-:W-:Y:S05]  /*3680*/  BRA `(.L_x_2358) ;  /* 0xffffffe400147947 */ /* 0x000fea000383ffff */
.L_x_2337:
[----:B------:R-:W-:Y:S01]  /*3690*/  HFMA2 R26, -RZ, RZ, 0, 0.0020122528076171875 ;  /* 0x0000181fff1a7431 */ /* 0x000fe200000001ff */
[----:B------:R-:W-:Y:S01]  /*36a0*/  BSSY B2, `(.L_x_2359) ;  /* 0x0000006000027945 */ /* 0x000fe20003800000 */
[----:B------:R-:W-:Y:S02]  /*36b0*/  IMAD.MOV.U32 R24, RZ, RZ, R16 ;  /* 0x000000ffff187224 */ /* 0x000fe400078e0010 */
[----:B------:R-:W-:-:S07]  /*36c0*/  IMAD.MOV.U32 R11, RZ, RZ, -0x1 ;  /* 0xffffffffff0b7424 */ /* 0x000fce00078e00ff */
[----:B01234-:R-:W-:Y:S05]  /*36d0*/  WARPSYNC.COLLECTIVE R11, `(.L_x_2360) ;  /* 0x000000000b087348 */ /* 0x01ffea0003c00000 */
[----:B------:R0:W0:Y:S02]  /*36e0*/  SHFL.IDX P6, R11, R13, R24, R26 ;  /* 0x000000180d0b7389 */ /* 0x00002400000c001a */
[----:B01234-:R-:W-:Y:S05]  /*36f0*/  ENDCOLLECTIVE ;  /* 0x000000000000791b */ /* 0x01ffea0003800000 */
.L_x_2360:
[----:B------:R-:W-:Y:S05]  /*3700*/  BSYNC B2 ;  /* 0x0000000000027941 */ /* 0x000fea0003800000 */
.L_x_2359:
[----:B------:R-:W-:Y:S05]  /*3710*/  BRA `(.L_x_2361) ;  /* 0xffffffe400087947 */ /* 0x000fea000383ffff */
.L_x_2339:
[----:B------:R-:W-:Y:S01]  /*3720*/  BSSY B2, `(.L_x_2362) ;  /* 0x0000007000027945 */ /* 0x000fe20003800000 */
[----:B------:R-:W-:Y:S01]  /*3730*/  MOV R24, R3 ;  /* 0x0000000300187202 */ /* 0x000fe20000000f00 */
[----:B------:R-:W-:Y:S01]  /*3740*/  IMAD.MOV.U32 R26, RZ, RZ, 0x181f ;  /* 0x0000181fff1a7424 */ /* 0x000fe200078e00ff */
[----:B------:R-:W-:-:S07]  /*3750*/  MOV R11, 0xffffffff ;  /* 0xffffffff000b7802 */ /* 0x000fce0000000f00 */
[----:B01234-:R-:W-:Y:S05]  /*3760*/  WARPSYNC.COLLECTIVE R11, `(.L_x_2363) ;  /* 0x000000000b087348 */ /* 0x01ffea0003c00000 */
[----:B------:R0:W0:Y:S02]  /*3770*/  SHFL.IDX P6, R11, R13, R24, R26 ;  /* 0x000000180d0b7389 */ /* 0x00002400000c001a */
[----:B01234-:R-:W-:Y:S05]  /*3780*/  ENDCOLLECTIVE ;  /* 0x000000000000791b */ /* 0x01ffea0003800000 */
.L_x_2363:
[----:B------:R-:W-:Y:S05]  /*3790*/  BSYNC B2 ;  /* 0x0000000000027941 */ /* 0x000fea0003800000 */
.L_x_2362:
[----:B------:R-:W-:Y:S05]  /*37a0*/  BRA `(.L_x_2364) ;  /* 0xffffffe000fc7947 */ /* 0x000fea000383ffff */
.L_x_2341:
[----:B------:R-:W-:Y:S01]  /*37b0*/  HFMA2 R26, -RZ, RZ, 0, 0.0020122528076171875 ;  /* 0x0000181fff1a7431 */ /* 0x000fe200000001ff */
[----:B------:R-:W-:Y:S01]  /*37c0*/  BSSY B2, `(.L_x_2365) ;  /* 0x0000006000027945 */ /* 0x000fe20003800000 */
[----:B------:R-:W-:Y:S02]  /*37d0*/  IMAD.MOV.U32 R24, RZ, RZ, R2 ;  /* 0x000000ffff187224 */ /* 0x000fe400078e0002 */
[----:B------:R-:W-:-:S07]  /*37e0*/  IMAD.MOV.U32 R11, RZ, RZ, -0x1 ;  /* 0xffffffffff0b7424 */ /* 0x000fce00078e00ff */
[----:B01234-:R-:W-:Y:S05]  /*37f0*/  WARPSYNC.COLLECTIVE R11, `(.L_x_2366) ;  /* 0x000000000b087348 */ /* 0x01ffea0003c00000 */
[----:B------:R0:W0:Y:S02]  /*3800*/  SHFL.IDX P6, R11, R13, R24, R26 ;  /* 0x000000180d0b7389 */ /* 0x00002400000c001a */
[----:B01234-:R-:W-:Y:S05]  /*3810*/  ENDCOLLECTIVE ;  /* 0x000000000000791b */ /* 0x01ffea0003800000 */
.L_x_2366:
[----:B------:R-:W-:Y:S05]  /*3820*/  BSYNC B2 ;  /* 0x0000000000027941 */ /* 0x000fea0003800000 */
.L_x_2365:
[----:B------:R-:W-:Y:S05]  /*3830*/  BRA `(.L_x_2367) ;  /* 0xffffffe000f07947 */ /* 0x000fea000383ffff */
.L_x_2343:
[----:B------:R-:W-:Y:S01]  /*3840*/  BSSY B2, `(.L_x_2368) ;  /* 0x0000007000027945 */ /* 0x000fe20003800000 */
[----:B------:R-:W-:Y:S01]  /*3850*/  MOV R24, R0 ;  /* 0x0000000000187202 */ /* 0x000fe20000000f00 */
[----:B------:R-:W-:Y:S01]  /*3860*/  IMAD.MOV.U32 R26, RZ, RZ, 0x181f ;  /* 0x0000181fff1a7424 */ /* 0x000fe200078e00ff */
[----:B------:R-:W-:-:S07]  /*3870*/  MOV R11, 0xffffffff ;  /* 0xffffffff000b7802 */ /* 0x000fce0000000f00 */
[----:B01234-:R-:W-:Y:S05]  /*3880*/  WARPSYNC.COLLECTIVE R11, `(.L_x_2369) ;  /* 0x000000000b087348 */ /* 0x01ffea0003c00000 */
[----:B------:R0:W0:Y:S02]  /*3890*/  SHFL.IDX P6, R11, R13, R24, R26 ;  /* 0x000000180d0b7389 */ /* 0x00002400000c001a */
[----:B01234-:R-:W-:Y:S05]  /*38a0*/  ENDCOLLECTIVE ;  /* 0x000000000000791b */ /* 0x01ffea0003800000 */
.L_x_2369:
[----:B------:R-:W-:Y:S05]  /*38b0*/  BSYNC B2 ;  /* 0x0000000000027941 */ /* 0x000fea0003800000 */
.L_x_2368:
[----:B------:R-:W-:Y:S05]  /*38c0*/  BRA `(.L_x_2370) ;  /* 0xffffffe000e47947 */ /* 0x000fea000383ffff */
        .weak           $__internal_70_$__cuda_sm20_div_s16
        .type           $__internal_70_$__cuda_sm20_div_s16,@function
        .size           $__internal_70_$__cuda_sm20_div_s16,($__internal_71_$__cuda_sm20_div_u16 - $__internal_70_$__cuda_sm20_div_s16)
$__internal_70_$__cuda_sm20_div_s16:
        /* <DEDUP_REMOVED lines=26> */
[----:B------:R-:W-:Y:S09]  /*3a70*/  RET.REL.NODEC R2 `(_Z9cuda_gemmIiLi128ELi4ELi1ELi2048ELi8ELi8ELi64ELi0ELi0EEviiiPT_S1_S1_iii) ;  /* 0xffffffc402607950 */ /* 0x000ff20003c3ffff */
        .weak           $__internal_71_$__cuda_sm20_div_u16
        .type           $__internal_71_$__cuda_sm20_div_u16,@function
        .size           $__internal_71_$__cuda_sm20_div_u16,(.L_x_38574 - $__internal_71_$__cuda_sm20_div_u16)
$__internal_71_$__cuda_sm20_div_u16:
        /* <DEDUP_REMOVED lines=18> */
[----:B------:R-:W-:Y:S06]  /*3ba0*/  RET.REL.NODEC R2 `(_Z9cuda_gemmIiLi128ELi4ELi1ELi2048ELi8ELi8ELi64ELi0ELi0EEviiiPT_S1_S1_iii) ;  /* 0xffffffc402147950 */ /* 0x000fec0003c3ffff */
.L_x_2371:
        /* <DEDUP_REMOVED lines=13> */
.L_x_38574:


//--------------------- .text._Z9cuda_gemmIiLi128ELi4ELi1ELi2048ELi4ELi4ELi64ELi1ELi1EEviiiPT_S1_S1_iii --------------------------
	.section	.text._Z9cuda_gemmIiLi128ELi4ELi1ELi2048ELi4ELi4ELi64ELi1ELi1EEviiiPT_S1_S1_iii,"ax",@progbits
	.align	128
        .global         _Z9cuda_gemmIiLi128ELi4ELi1ELi2048ELi4ELi4ELi64ELi1ELi1EEviiiPT_S1_S1_iii
        .type           _Z9cuda_gemmIiLi128ELi4ELi1ELi2048ELi4ELi4ELi64ELi1ELi1EEviiiPT_S1_S1_iii,@function
        .size           _Z9cuda_gemmIiLi128ELi4ELi1ELi2048ELi4ELi4ELi64ELi1ELi1EEviiiPT_S1_S1_iii,(.L_x_38575 - _Z9cuda_gemmIiLi128ELi4ELi1ELi2048ELi4ELi4ELi64ELi1ELi1EEviiiPT_S1_S1_iii)
        .other          _Z9cuda_gemmIiLi128ELi4ELi1ELi2048ELi4ELi4ELi64ELi1ELi1EEviiiPT_S1_S1_iii,@"STO_CUDA_ENTRY STV_DEFAULT"
_Z9cuda_gemmIiLi128ELi4ELi1ELi2048ELi4ELi4ELi64ELi1ELi1EEviiiPT_S1_S1_iii:
.text._Z9cuda_gemmIiLi128ELi4ELi1ELi2048ELi4ELi4ELi64ELi1ELi1EEviiiPT_S1_S1_iii:
        /* <DEDUP_REMOVED lines=12> */
.L_x_2374:
        /* <DEDUP_REMOVED lines=10> */
.L_x_2373:
[----:B------:R-:W-:Y:S05]  /*0160*/  BSYNC.RECONVERGENT B0 ;  /* 0x0000000000007941 */ /* 0x000fea0003800200 */
.L_x_2372:
        /* <DEDUP_REMOVED lines=14> */
[----:B------:R-:W-:Y:S05]  /*0250*/  CALL.REL.NOINC `($__internal_72_$__cuda_sm20_div_u16) ;  /* 0x0000000c00507944 */ /* 0x000fea0003c00000 */
[----:B------:R-:W0:Y:S01]  /*0260*/  S2UR UR5, SR_CgaCtaId ;  /* 0x00000000000579c3 */ /* 0x000e220000008800 */
[----:B------:R-:W-:Y:S01]  /*0270*/  UMOV UR4, 0x400 ;  /* 0x0000040000047882 */ /* 0x000fe20000000000 */
[----:B------:R-:W-:Y:S01]  /*0280*/  LOP3.LUT R6, R9, 0x3, RZ, 0xc0, !PT ;  /* 0x0000000309067812 */ /* 0x000fe200078ec0ff */
[----:B------:R-:W-:-:S04]  /*0290*/  UIADD3 UR4, UPT, UPT, UR4, 0x80, URZ ;  /* 0x0000008004047890 */ /* 0x000fc8000fffe0ff */
[----:B0-----:R-:W-:-:S06]  /*02a0*/  ULEA UR4, UR5, UR4, 0x18 ;  /* 0x0000000405047291 */ /* 0x001fcc000f8ec0ff */
[----:B------:R-:W-:-:S07]  /*02b0*/  LEA R8, R0, UR4, 0x4 ;  /* 0x0000000400087c11 */ /* 0x000fce000f8e20ff */
.L_x_2379:
[----:B------:R-:W-:Y:S01]  /*02c0*/  ISETP.NE.AND P0, PT, R6, 0x2, PT ;  /* 0x000000020600780c */ /* 0x000fe20003f05270 */
[----:B0-----:R-:W0:Y:S01]  /*02d0*/  S2UR UR6, SR_CgaCtaId ;  /* 0x00000000000679c3 */ /* 0x001e220000008800 */
[----:B------:R-:W-:Y:S01]  /*02e0*/  UMOV UR4, 0x400 ;  /* 0x0000040000047882 */ /* 0x000fe20000000000 */
[----:B------:R-:W-:Y:S01]  /*02f0*/  BSSY.RECONVERGENT B0, `(.L_x_2375) ;  /* 0x000001a000007945 */ /* 0x000fe20003800200 */
[----:B------:R-:W-:Y:S02]  /*0300*/  SHF.L.U32 R3, R0, 0x2, RZ ;  /* 0x0000000200037819 */ /* 0x000fe400000006ff */
        /* <DEDUP_REMOVED lines=12> */
[----:B-1----:R-:W-:-:S05]  /*03d0*/  LEA R13, R7, R3, 0xb ;  /* 0x00000003070d7211 */ /* 0x002fca00078e58ff */
        /* <DEDUP_REMOVED lines=11> */
.L_x_2376:
[----:B0-----:R-:W-:Y:S05]  /*0490*/  BSYNC.RECONVERGENT B0 ;  /* 0x0000000000007941 */ /* 0x001fea0003800200 */
.L_x_2375:
        /* <DEDUP_REMOVED lines=8> */
.L_x_2378:
[----:B--2---:R-:W1:Y:S02]  /*0520*/  LDC.64 R24, c[0x0][0x390] ;  /* 0x0000e400ff187b82 */ /* 0x004e640000000a00 */
        /* <DEDUP_REMOVED lines=25> */
.L_x_2377:
[----:B------:R-:W-:Y:S01]  /*06c0*/  BAR.SYNC.DEFER_BLOCKING 0x0 ;  /* 0x0000000000007b1d */ /* 0x000fe20000010000 */
[----:B------:R-:W-:Y:S01]  /*06d0*/  ULEA UR4, UR6, UR4, 0x18 ;  /* 0x0000000406047291 */ /* 0x000fe2000f8ec0ff */
[C---:B--2---:R-:W-:Y:S02]  /*06e0*/  LOP3.LUT R19, R0.reuse, 0x3, RZ, 0xc0, !PT ;  /* 0x0000000300137812 */ /* 0x044fe400078ec0ff */
[----:B------:R-:W-:Y:S02]  /*06f0*/  IADD3 R3, PT, PT, R0, 0x1, RZ ;  /* 0x0000000100037810 */ /* 0x000fe40007ffe0ff */
[C---:B------:R-:W-:Y:S02]  /*0700*/  LEA R34, R19.reuse, R8, 0x2 ;  /* 0x0000000813227211 */ /* 0x040fe400078e10ff */
[----:B------:R-:W-:Y:S02]  /*0710*/  LEA R2, R19, UR4, 0x2 ;  /* 0x0000000413027c11 */ /* 0x000fe4000f8e10ff */
[----:B------:R-:W-:-:S02]  /*0720*/  LOP3.LUT R31, R3, 0x3, RZ, 0xc0, !PT ;  /* 0x00000003031f7812 */ /* 0x000fc400078ec0ff */
[----:B------:R-:W-:Y:S02]  /*0730*/  LOP3.LUT R23, R19, 0x2, RZ, 0x3c, !PT ;  /* 0x0000000213177812 */ /* 0x000fe400078e3cff */
[-C--:B------:R-:W-:Y:S02]  /*0740*/  LEA R32, R31, R8.reuse, 0x2 ;  /* 0x000000081f207211 */ /* 0x080fe400078e10ff */
[----:B------:R-:W-:Y:S02]  /*0750*/  IADD3 R25, PT, PT, R0, -0x1, RZ ;  /* 0xffffffff00197810 */ /* 0x000fe40007ffe0ff */
[-C--:B------:R-:W-:Y:S02]  /*0760*/  LEA R27, R23, R8.reuse, 0x2 ;  /* 0x00000008171b7211 */ /* 0x080fe400078e10ff */
[----:B------:R-:W-:Y:S02]  /*0770*/  LOP3.LUT R25, R25, 0x3, RZ, 0xc0, !PT ;  /* 0x0000000319197812 */ /* 0x000fe400078ec0ff */
[-C--:B------:R-:W-:Y:S01]  /*0780*/  LEA R43, R19, R8.reuse, 0x2 ;  /* 0x00000008132b7211 */ /* 0x080fe200078e10ff */
[----:B------:R-:W0:Y:S01]  /*0790*/  LDS R44, [R2+0x28] ;  /* 0x00002800022c7984 */ /* 0x000e220000000800 */
[----:B------:R-:W-:-:S02]  /*07a0*/  LEA R29, R25, R8, 0x2 ;  /* 0x00000008191d7211 */ /* 0x000fc400078e10ff */
[----:B------:R-:W-:Y:S01]  /*07b0*/  LEA R45, R31, R8, 0x2 ;  /* 0x000000081f2d7211 */ /* 0x000fe200078e10ff */
[----:B------:R-:W1:Y:S04]  /*07c0*/  LDS R38, [R2] ;  /* 0x0000000002267984 */ /* 0x000e680000000800 */
[----:B------:R-:W2:Y:S04]  /*07d0*/  LDS R40, [R2+0x14] ;  /* 0x0000140002287984 */ /* 0x000ea80000000800 */
[----:B------:R3:W4:Y:S04]  /*07e0*/  LDS R39, [R2+0x3c] ;  /* 0x00003c0002277984 */ /* 0x0007280000000800 */
[----:B------:R-:W-:Y:S04]  /*07f0*/  LDS R34, [R34] ;  /* 0x0000000022227984 */ /* 0x000fe80000000800 */
[----:B------:R-:W-:Y:S01]  /*0800*/  LDS R32, [R32] ;  /* 0x0000000020207984 */ /* 0x000fe20000000800 */
[----:B---3--:R-:W3:Y:S03]  /*0810*/  LDC.64 R2, c[0x0][0x3a0] ;  /* 0x0000e800ff027b82 */ /* 0x008ee60000000a00 */
[----:B------:R-:W-:Y:S04]  /*0820*/  LDS R27, [R27] ;  /* 0x000000001b1b7984 */ /* 0x000fe80000000800 */
[----:B------:R-:W-:Y:S04]  /*0830*/  LDS R29, [R29] ;  /* 0x000000001d1d7984 */ /* 0x000fe80000000800 */
[----:B------:R-:W-:Y:S04]  /*0840*/  LDS R36, [R43+0x800] ;  /* 0x000800002b247984 */ /* 0x000fe80000000800 */
[----:B------:R-:W-:Y:S04]  /*0850*/  LDS R42, [R45+0x800] ;  /* 0x000800002d2a7984 */ /* 0x000fe80000000800 */
[----:B0-----:R-:W0:Y:S04]  /*0860*/  SHFL.IDX PT, R11, R44, R19, 0x1c1f ;  /* 0x001c1f132c0b7589 */ /* 0x001e2800000e0000 */
[----:B-1----:R-:W-:Y:S04]  /*0870*/  SHFL.IDX PT, R41, R38, R19, 0x1c1f ;  /* 0x001c1f1326297589 */ /* 0x002fe800000e0000 */
[----:B--2---:R-:W1:Y:S04]  /*0880*/  SHFL.IDX PT, R12, R40, R19, 0x1c1f ;  /* 0x001c1f13280c7589 */ /* 0x004e6800000e0000 */
[----:B----4-:R-:W-:Y:S04]  /*0890*/  SHFL.IDX PT, R9, R39, R19, 0x1c1f ;  /* 0x001c1f1327097589 */ /* 0x010fe800000e0000 */
[----:B------:R-:W-:Y:S04]  /*08a0*/  SHFL.IDX PT, R15, R44, R31, 0x1c1f ;  /* 0x001c1f1f2c0f7589 */ /* 0x000fe800000e0000 */
[----:B------:R-:W2:Y:S04]  /*08b0*/  SHFL.IDX PT, R33, R38, R31, 0x1c1f ;  /* 0x001c1f1f26217589 */ /* 0x000ea800000e0000 */
[----:B------:R-:W4:Y:S01]  /*08c0*/  SHFL.IDX PT, R10, R40, R31, 0x1c1f ;  /* 0x001c1f1f280a7589 */ /* 0x000f2200000e0000 */
[----:B0-----:R-:W-:-:S03]  /*08d0*/  IMAD R37, R34, R11, RZ ;  /* 0x0000000b22257224 */ /* 0x001fc600078e02ff */
[----:B------:R0:W5:Y:S04]  /*08e0*/  SHFL.IDX PT, R13, R39, R31, 0x1c1f ;  /* 0x001c1f1f270d7589 */ /* 0x00016800000e0000 */
[----:B------:R-:W3:Y:S01]  /*08f0*/  SHFL.IDX PT, R14, R38, R23, 0x1c1f ;  /* 0x001c1f17260e7589 */ /* 0x000ee200000e0000 */
[----:B-1----:R-:W-:-:S03]  /*0900*/  IMAD R35, R34, R12, RZ ;  /* 0x0000000c22237224 */ /* 0x002fc600078e02ff */
[----:B------:R-:W1:Y:S01]  /*0910*/  SHFL.IDX PT, R18, R40, R23, 0x1c1f ;  /* 0x001c1f1728127589 */ /* 0x000e6200000e0000 */
[----:B0-----:R-:W-:-:S03]  /*0920*/  IMAD R31, R34, R41, RZ ;  /* 0x00000029221f7224 */ /* 0x001fc600078e02ff */
[----:B------:R-:W0:Y:S04]  /*0930*/  SHFL.IDX PT, R17, R44, R23, 0x1c1f ;  /* 0x001c1f172c117589 */ /* 0x000e2800000e0000 */
[----:B------:R-:W0:Y:S01]  /*0940*/  SHFL.IDX PT, R16, R39, R23, 0x1c1f ;  /* 0x001c1f1727107589 */ /* 0x000e2200000e0000 */
[----:B--2---:R-:W-:-:S03]  /*0950*/  IMAD R31, R32, R33, R31 ;  /* 0x00000021201f7224 */ /* 0x004fc600078e021f */
[----:B------:R2:W0:Y:S01]  /*0960*/  SHFL.IDX PT, R19, R38, R25, 0x1c1f ;  /* 0x001c1f1926137589 */ /* 0x00042200000e0000 */
[----:B----4-:R-:W-:-:S03]  /*0970*/  IMAD R35, R32, R10, R35 ;  /* 0x0000000a20237224 */ /* 0x010fc600078e0223 */
[----:B------:R-:W-:Y:S04]  /*0980*/  SHFL.IDX PT, R20, R40, R25, 0x1c1f ;  /* 0x001c1f1928147589 */ /* 0x000fe800000e0000 */
[----:B------:R-:W4:Y:S01]  /*0990*/  SHFL.IDX PT, R21, R44, R25, 0x1c1f ;  /* 0x001c1f192c157589 */ /* 0x000f2200000e0000 */
[----:B--2---:R-:W-:-:S03]  /*09a0*/  IMAD R38, R34, R9, RZ ;  /* 0x0000000922267224 */ /* 0x004fc600078e02ff */
[----:B------:R-:W-:Y:S01]  /*09b0*/  LDS R24, [R43+0x1000] ;  /* 0x001000002b187984 */ /* 0x000fe20000000800 */
[C---:B------:R-:W-:Y:S01]  /*09c0*/  IMAD R34, R32.reuse, R15, R37 ;  /* 0x0000000f20227224 */ /* 0x040fe200078e0225 */
[----:B------:R-:W-:Y:S01]  /*09d0*/  LEA R37, R7, R0, 0xb ;  /* 0x0000000007257211 */ /* 0x000fe200078e58ff */
[----:B-----5:R-:W-:Y:S01]  /*09e0*/  IMAD R38, R32, R13, R38 ;  /* 0x0000000d20267224 */ /* 0x020fe200078e0226 */
[----:B------:R2:W-:Y:S01]  /*09f0*/  LDS R26, [R43+0x1800] ;  /* 0x001800002b1a7984 */ /* 0x0005e20000000800 */
[C---:B---3--:R-:W-:Y:S01]  /*0a00*/  IMAD R32, R27.reuse, R14, R31 ;  /* 0x0000000e1b207224 */ /* 0x048fe200078e021f */
[----:B------:R-:W-:Y:S01]  /*0a10*/  IADD3 R7, PT, PT, R4, R7, RZ ;  /* 0x0000000704077210 */ /* 0x000fe20007ffe0ff */
[C---:B-1----:R-:W-:Y:S01]  /*0a20*/  IMAD R35, R27.reuse, R18, R35 ;  /* 0x000000121b237224 */ /* 0x042fe200078e0223 */
[----:B------:R-:W-:Y:S01]  /*0a30*/  LDS R28, [R45+0x1000] ;  /* 0x001000002d1c7984 */ /* 0x000fe20000000800 */
[----:B0-----:R-:W-:Y:S02]  /*0a40*/  IMAD R34, R27, R17, R34 ;  /* 0x000000111b227224 */ /* 0x001fe400078e0222 */
[----:B------:R-:W-:Y:S01]  /*0a50*/  IMAD.WIDE R2, R37, 0x4, R2 ;  /* 0x0000000425027825 */ /* 0x000fe200078e0202 */
[----:B------:R0:W-:Y:S01]  /*0a60*/  LDS R30, [R45+0x1800] ;  /* 0x001800002d1e7984 */ /* 0x0001e20000000800 */
[----:B--2---:R-:W-:-:S02]  /*0a70*/  LEA R43, R25, R8, 0x2 ;  /* 0x00000008192b7211 */ /* 0x004fc400078e10ff */
[----:B------:R-:W-:Y:S01]  /*0a80*/  IMAD R38, R27, R16, R38 ;  /* 0x000000101b267224 */ /* 0x000fe200078e0226 */
[----:B------:R1:W2:Y:S01]  /*0a90*/  SHFL.IDX PT, R22, R39, R25, 0x1c1f ;  /* 0x001c1f1927167589 */ /* 0x0002a200000e0000 */
[-C--:B------:R-:W-:Y:S02]  /*0aa0*/  IMAD R40, R12, R36.reuse, RZ ;  /* 0x000000240c287224 */ /* 0x080fe400078e02ff */
[----:B------:R-:W-:Y:S02]  /*0ab0*/  IMAD R44, R11, R36, RZ ;  /* 0x000000240b2c7224 */ /* 0x000fe400078e02ff */
[C---:B0-----:R-:W-:Y:S02]  /*0ac0*/  IMAD R45, R29.reuse, R19, R32 ;  /* 0x000000131d2d7224 */ /* 0x041fe400078e0220 */
[----:B----4-:R-:W-:Y:S01]  /*0ad0*/  IMAD R27, R29, R21, R34 ;  /* 0x000000151d1b7224 */ /* 0x010fe200078e0222 */
[----:B------:R-:W-:Y:S01]  /*0ae0*/  LDS R32, [R43+0x1800] ;  /* 0x001800002b207984 */ /* 0x000fe20000000800 */
[----:B-1----:R-:W-:Y:S01]  /*0af0*/  LEA R39, R23, R8, 0x2 ;  /* 0x0000000817277211 */ /* 0x002fe200078e10ff */
[----:B------:R-:W-:-:S02]  /*0b00*/  IMAD R25, R29, R20, R35 ;  /* 0x000000141d197224 */ /* 0x000fc400078e0223 */
[----:B------:R-:W-:Y:S04]  /*0b10*/  LDS R34, [R43+0x1000] ;  /* 0x001000002b227984 */ /* 0x000fe80000000800 */
[----:B------:R-:W0:Y:S04]  /*0b20*/  LDS R23, [R39+0x800] ;  /* 0x0008000027177984 */ /* 0x000e280000000800 */
[----:B------:R-:W1:Y:S04]  /*0b30*/  LDS R31, [R39+0x1000] ;  /* 0x00100000271f7984 */ /* 0x000e680000000800 */
[----:B------:R3:W4:Y:S01]  /*0b40*/  LDS R37, [R39+0x1800] ;  /* 0x0018000027257984 */ /* 0x0007220000000800 */
[----:B--2---:R-:W-:-:S02]  /*0b50*/  IMAD R29, R29, R22, R38 ;  /* 0x000000161d1d7224 */ /* 0x004fc400078e0226 */
[----:B------:R-:W-:Y:S01]  /*0b60*/  IMAD R38, R41, R36, RZ ;  /* 0x0000002429267224 */ /* 0x000fe200078e02ff */
[----:B------:R2:W5:Y:S03]  /*0b70*/  LDS R35, [R43+0x800] ;  /* 0x000800002b237984 */ /* 0x0005660000000800 */
[----:B------:R-:W-:Y:S01]  /*0b80*/  IMAD R38, R33, R42, R38 ;  /* 0x0000002a21267224 */ /* 0x000fe200078e0226 */
[----:B------:R-:W-:Y:S01]  /*0b90*/  BAR.SYNC.DEFER_BLOCKING 0x0 ;  /* 0x0000000000007b1d */ /* 0x000fe20000010000 */
[----:B---3--:R-:W-:Y:S02]  /*0ba0*/  IMAD R39, R9, R36, RZ ;  /* 0x0000002409277224 */ /* 0x008fe400078e02ff */
[-C--:B------:R-:W-:Y:S02]  /*0bb0*/  IMAD R36, R10, R42.reuse, R40 ;  /* 0x0000002a0a247224 */ /* 0x080fe400078e0228 */
[----:B------:R-:W-:-:S02]  /*0bc0*/  IMAD R40, R15, R42, R44 ;  /* 0x0000002a0f287224 */ /* 0x000fc400078e022c */
[----:B------:R-:W-:Y:S02]  /*0bd0*/  IMAD R39, R13, R42, R39 ;  /* 0x0000002a0d277224 */ /* 0x000fe400078e0227 */
[C---:B------:R-:W-:Y:S02]  /*0be0*/  IMAD R42, R41.reuse, R24, RZ ;  /* 0x00000018292a7224 */ /* 0x040fe400078e02ff */
[----:B--2---:R-:W-:Y:S02]  /*0bf0*/  IMAD R43, R41, R26, RZ ;  /* 0x0000001a292b7224 */ /* 0x004fe400078e02ff */
[C---:B------:R-:W-:Y:S02]  /*0c00*/  IMAD R41, R33.reuse, R28, R42 ;  /* 0x0000001c21297224 */ /* 0x040fe400078e022a */
[----:B------:R-:W-:Y:S02]  /*0c10*/  IMAD R33, R33, R30, R43 ;  /* 0x0000001e21217224 */ /* 0x000fe400078e022b */
[----:B------:R-:W-:-:S02]  /*0c20*/  IMAD R43, R12, R24, RZ ;  /* 0x000000180c2b7224 */ /* 0x000fc400078e02ff */
[C---:B------:R-:W-:Y:S02]  /*0c30*/  IMAD R42, R11.reuse, R24, RZ ;  /* 0x000000180b2a7224 */ /* 0x040fe400078e02ff */
[----:B------:R-:W-:Y:S01]  /*0c40*/  IMAD R11, R11, R26, RZ ;  /* 0x0000001a0b0b7224 */ /* 0x000fe200078e02ff */
[----:B------:R2:W-:Y:S01]  /*0c50*/  STG.E desc[UR8][R2.64], R45 ;  /* 0x0000002d02007986 */ /* 0x0005e2000c101908 */
[-C--:B0-----:R-:W-:Y:S02]  /*0c60*/  IMAD R38, R14, R23.reuse, R38 ;  /* 0x000000170e267224 */ /* 0x081fe400078e0226 */
[-C--:B------:R-:W-:Y:S01]  /*0c70*/  IMAD R36, R18, R23.reuse, R36 ;  /* 0x0000001712247224 */ /* 0x080fe200078e0224 */
[----:B------:R0:W-:Y:S01]  /*0c80*/  STG.E desc[UR8][R2.64+0x800], R25 ;  /* 0x0008001902007986 */ /* 0x0001e2000c101908 */
[-C--:B------:R-:W-:Y:S02]  /*0c90*/  IMAD R40, R17, R23.reuse, R40 ;  /* 0x0000001711287224 */ /* 0x080fe400078e0228 */
[----:B------:R-:W-:Y:S01]  /*0ca0*/  IMAD R39, R16, R23, R39 ;  /* 0x0000001710277224 */ /* 0x000fe200078e0227 */
[----:B------:R0:W-:Y:S01]  /*0cb0*/  STG.E desc[UR8][R2.64+0x1000], R27 ;  /* 0x0010001b02007986 */ /* 0x0001e2000c101908 */
[----:B-1----:R-:W-:-:S02]  /*0cc0*/  IMAD R41, R14, R31, R41 ;  /* 0x0000001f0e297224 */ /* 0x002fc400078e0229 */
[----:B----4-:R-:W-:Y:S01]  /*0cd0*/  IMAD R33, R14, R37, R33 ;  /* 0x000000250e217224 */ /* 0x010fe200078e0221 */
[----:B------:R0:W-:Y:S01]  /*0ce0*/  STG.E desc[UR8][R2.64+0x1800], R29 ;  /* 0x0018001d02007986 */ /* 0x0001e2000c101908 */
[----:B--2---:R-:W-:Y:S02]  /*0cf0*/  IMAD R45, R12, R26, RZ ;  /* 0x0000001a0c2d7224 */ /* 0x004fe400078e02ff */
[----:B------:R-:W-:Y:S02]  /*0d00*/  IMAD R12, R10, R28, R43 ;  /* 0x0000001c0a0c7224 */ /* 0x000fe400078e022b */
[C---:B------:R-:W-:Y:S02]  /*0d10*/  IMAD R43, R9.reuse, R24, RZ ;  /* 0x00000018092b7224 */ /* 0x040fe400078e02ff */
[----:B------:R-:W-:Y:S02]  /*0d20*/  IMAD R9, R9, R26, RZ ;  /* 0x0000001a09097224 */ /* 0x000fe400078e02ff */
[----:B------:R-:W-:-:S02]  /*0d30*/  IMAD R24, R15, R28, R42 ;  /* 0x0000001c0f187224 */ /* 0x000fc400078e022a */
[----:B------:R-:W-:Y:S02]  /*0d40*/  IMAD R10, R10, R30, R45 ;  /* 0x0000001e0a0a7224 */ /* 0x000fe400078e022d */
[----:B------:R-:W-:Y:S02]  /*0d50*/  IMAD R28, R13, R28, R43 ;  /* 0x0000001c0d1c7224 */ /* 0x000fe400078e022b */
[-C--:B------:R-:W-:Y:S02]  /*0d60*/  IMAD R26, R15, R30.reuse, R11 ;  /* 0x0000001e0f1a7224 */ /* 0x080fe400078e020b */
[----:B------:R-:W-:Y:S02]  /*0d70*/  IMAD R13, R13, R30, R9 ;  /* 0x0000001e0d0d7224 */ /* 0x000fe400078e0209 */
[-C--:B------:R-:W-:Y:S02]  /*0d80*/  IMAD R9, R18, R31.reuse, R12 ;  /* 0x0000001f12097224 */ /* 0x080fe400078e020c */
[----:B------:R-:W-:-:S02]  /*0d90*/  IMAD R24, R17, R31, R24 ;  /* 0x0000001f11187224 */ /* 0x000fc400078e0218 */
[-C--:B------:R-:W-:Y:S01]  /*0da0*/  IMAD R23, R18, R37.reuse, R10 ;  /* 0x0000002512177224 */ /* 0x080fe200078e020a */
[----:B------:R-:W-:Y:S01]  /*0db0*/  SHF.L.U32 R10, R4, 0x2, RZ ;  /* 0x00000002040a7819 */ /* 0x000fe200000006ff */
[----:B------:R-:W-:Y:S02]  /*0dc0*/  IMAD R26, R17, R37, R26 ;  /* 0x00000025111a7224 */ /* 0x000fe400078e021a */
[C---:B------:R-:W-:Y:S01]  /*0dd0*/  IMAD R31, R16.reuse, R31, R28 ;  /* 0x0000001f101f7224 */ /* 0x040fe200078e021c */
[----:B------:R-:W-:Y:S01]  /*0de0*/  ISETP.GE.U32.AND P0, PT, R7, R10, PT ;  /* 0x0000000a0700720c */ /* 0x000fe20003f06070 */
[----:B------:R-:W-:Y:S02]  /*0df0*/  IMAD R37, R16, R37, R13 ;  /* 0x0000002510257224 */ /* 0x000fe400078e020d */
[C---:B-----5:R-:W-:Y:S02]  /*0e00*/  IMAD R15, R21.reuse, R35, R40 ;  /* 0x00000023150f7224 */ /* 0x060fe400078e0228 */
[----:B------:R-:W-:-:S02]  /*0e10*/  IMAD R17, R21, R34, R24 ;  /* 0x0000002215117224 */ /* 0x000fc400078e0218 */
[CC--:B------:R-:W-:Y:S01]  /*0e20*/  IMAD R11, R19.reuse, R35.reuse, R38 ;  /* 0x00000023130b7224 */ /* 0x0c0fe200078e0226 */
[----:B------:R0:W-:Y:S01]  /*0e30*/  STG.E desc[UR8][R2.64+0x1200], R15 ;  /* 0x0012000f02007986 */ /* 0x0001e2000c101908 */
[-C--:B------:R-:W-:Y:S02]  /*0e40*/  IMAD R13, R20, R35.reuse, R36 ;  /* 0x00000023140d7224 */ /* 0x080fe400078e0224 */
[----:B------:R-:W-:Y:S01]  /*0e50*/  IMAD R39, R22, R35, R39 ;  /* 0x0000002316277224 */ /* 0x000fe200078e0227 */
[----:B------:R0:W-:Y:S01]  /*0e60*/  STG.E desc[UR8][R2.64+0x200], R11 ;  /* 0x0002000b02007986 */ /* 0x0001e2000c101908 */
[-C--:B------:R-:W-:Y:S02]  /*0e70*/  IMAD R41, R19, R34.reuse, R41 ;  /* 0x0000002213297224 */ /* 0x080fe400078e0229 */
[-C--:B------:R-:W-:Y:S01]  /*0e80*/  IMAD R9, R20, R34.reuse, R9 ;  /* 0x0000002214097224 */ /* 0x080fe200078e0209 */
[----:B------:R0:W-:Y:S01]  /*0e90*/  STG.E desc[UR8][R2.64+0xa00], R13 ;  /* 0x000a000d02007986 */ /* 0x0001e2000c101908 */
[----:B------:R-:W-:-:S02]  /*0ea0*/  IMAD R31, R22, R34, R31 ;  /* 0x00000022161f7224 */ /* 0x000fc400078e021f */
[-C--:B------:R-:W-:Y:S01]  /*0eb0*/  IMAD R33, R19, R32.reuse, R33 ;  /* 0x0000002013217224 */ /* 0x080fe200078e0221 */
[----:B------:R0:W-:Y:S01]  /*0ec0*/  STG.E desc[UR8][R2.64+0x1a00], R39 ;  /* 0x001a002702007986 */ /* 0x0001e2000c101908 */
[-C--:B------:R-:W-:Y:S02]  /*0ed0*/  IMAD R23, R20, R32.reuse, R23 ;  /* 0x0000002014177224 */ /* 0x080fe400078e0217 */
[-C--:B------:R-:W-:Y:S01]  /*0ee0*/  IMAD R21, R21, R32.reuse, R26 ;  /* 0x0000002015157224 */ /* 0x080fe200078e021a */
        /* <DEDUP_REMOVED lines=11> */
        .weak           $__internal_72_$__cuda_sm20_div_u16
        .type           $__internal_72_$__cuda_sm20_div_u16,@function
        .size           $__internal_72_$__cuda_sm20_div_u16,(.L_x_38575 - $__internal_72_$__cuda_sm20_div_u16)
$__internal_72_$__cuda_sm20_div_u16:
        /* <DEDUP_REMOVED lines=18> */
[----:B------:R-:W-:Y:S06]  /*10c0*/  RET.REL.NODEC R2 `(_Z9cuda_gemmIiLi128ELi4ELi1ELi2048ELi4ELi4ELi64ELi1ELi1EEviiiPT_S1_S1_iii) ;  /* 0xffffffec02cc7950 */ /* 0x000fec0003c3ffff */
.L_x_2380:
        /* <DEDUP_REMOVED lines=11> */
.L_x_38575:


//--------------------- .text._Z9cuda_gemmIiLi128ELi4ELi1ELi2048ELi4ELi4ELi64ELi1ELi0EEviiiPT_S1_S1_iii --------------------------
	.section	.text._Z9cuda_gemmIiLi128ELi4ELi1ELi2048ELi4ELi4ELi64ELi1ELi0EEviiiPT_S1_S1_iii,"ax",@progbits
	.align	128
        .global         _Z9cuda_gemmIiLi128ELi4ELi1ELi2048ELi4ELi4ELi64ELi1ELi0EEviiiPT_S1_S1_iii
        .type           _Z9cuda_gemmIiLi128ELi4ELi1ELi2048ELi4ELi4ELi64ELi1ELi0EEviiiPT_S1_S1_iii,@function
        .size           _Z9cuda_gemmIiLi128ELi4ELi1ELi2048ELi4ELi4ELi64ELi1ELi0EEviiiPT_S1_S1_iii,(.L_x_38577 - _Z9cuda_gemmIiLi128ELi4ELi1ELi2048ELi4ELi4ELi64ELi1ELi0EEviiiPT_S1_S1_iii)
        .other          _Z9cuda_gemmIiLi128ELi4ELi1ELi2048ELi4ELi4ELi64ELi1ELi0EEviiiPT_S1_S1_iii,@"STO_CUDA_ENTRY STV_DEFAULT"
_Z9cuda_gemmIiLi128ELi4ELi1ELi2048ELi4ELi4ELi64ELi1ELi0EEviiiPT_S1_S1_iii:
.text._Z9cuda_gemmIiLi128ELi4ELi1ELi2048ELi4ELi4ELi64ELi1ELi0EEviiiPT_S1_S1_iii:
        /* <DEDUP_REMOVED lines=17> */
[----:B------:R-:W-:-:S04]  /*0110*/  IMAD.HI.U32 R5, R5, R7, R4 ;  /* 0x0000000705057227 */ /* 0x000fc800078e0004 */
[----:B------:R-:W-:Y:S02]  /*0120*/  IMAD R7, R3, R2, RZ ;  /* 0x0000000203077224 */ /* 0x000fe400078e02ff */
        /* <DEDUP_REMOVED lines=41> */
.L_x_2383:
        /* <DEDUP_REMOVED lines=25> */
.L_x_2382:
[----:B------:R-:W-:Y:S05]  /*0550*/  BSYNC.RECONVERGENT B0 ;  /* 0x0000000000007941 */ /* 0x000fea0003800200 */
.L_x_2381:
[----:B------:R-:W-:Y:S01]  /*0560*/  IMAD.MOV.U32 R4, RZ, RZ, 0x80 ;  /* 0x00000080ff047424 */ /* 0x000fe200078e00ff */
[----:B------:R-:W-:Y:S02]  /*0570*/  MOV R26, R0 ;  /* 0x00000000001a7202 */ /* 0x000fe40000000f00 */
[----:B------:R-:W-:-:S07]  /*0580*/  MOV R5, 0x5a0 ;  /* 0x000005a000057802 */ /* 0x000fce0000000f00 */
[----:B0-----:R-:W-:Y:S05]  /*0590*/  CALL.REL.NOINC `($__internal_73_$__cuda_sm20_div_s16) ;  /* 0x00000024007c7944 */ /* 0x001fea0003c00000 */
[----:B------:R-:W-:Y:S01]  /*05a0*/  PRMT R26, R4, 0x9910, RZ ;  /* 0x00009910041a7816 */ /* 0x000fe200000000ff */
[----:B------:R-:W-:Y:S01]  /*05b0*/  IMAD.MOV.U32 R4, RZ, RZ, 0x4 ;  /* 0x00000004ff047424 */ /* 0x000fe200078e00ff */
[----:B------:R-:W-:-:S07]  /*05c0*/  MOV R5, 0x5e0 ;  /* 0x000005e000057802 */ /* 0x000fce0000000f00 */
[----:B------:R-:W-:Y:S05]  /*05d0*/  CALL.REL.NOINC `($__internal_73_$__cuda_sm20_div_s16) ;  /* 0x00000024006c7944 */ /* 0x000fea0003c00000 */
[----:B------:R-:W0:Y:S01]  /*05e0*/  I2F.U32.RP R0, R27 ;  /* 0x0000001b00007306 */ /* 0x000e220000209000 */
[----:B------:R-:W1:Y:S01]  /*05f0*/  S2UR UR6, SR_CTAID.Y ;  /* 0x00000000000679c3 */ /* 0x000e620000002600 */
[----:B------:R-:W2:Y:S01]  /*0600*/  LDCU UR10, c[0x0][0x374] ;  /* 0x00006e80ff0a77ac */ /* 0x000ea20008000800 */
[----:B------:R-:W-:-:S05]  /*0610*/  IADD3 R5, PT, PT, RZ, -R27, RZ ;  /* 0x8000001bff057210 */ /* 0x000fca0007ffe0ff */
        /* <DEDUP_REMOVED lines=18> */
[----:B------:R-:W-:Y:S02]  /*0740*/  ISETP.NE.U32.AND P2, PT, R27, RZ, PT ;  /* 0x000000ff1b00720c */ /* 0x000fe40003f45070 */
[----:B------:R-:W-:Y:S02]  /*0750*/  SHF.L.U32 R0, R30, 0x2, RZ ;  /* 0x000000021e007819 */ /* 0x000fe400000006ff */
[----:B------:R-:W-:Y:S02]  /*0760*/  PRMT R4, R4, 0x9910, RZ ;  /* 0x0000991004047816 */ /* 0x000fe400000000ff */
[----:B------:R-:W-:Y:S02]  /*0770*/  LOP3.LUT R0, R0, 0x7ff, RZ, 0x3c, !PT ;  /* 0x000007ff00007812 */ /* 0x000fe400078e3cff */
[----:B------:R-:W-:-:S02]  /*0780*/  LOP3.LUT R34, R30, 0x3, RZ, 0xc0, !PT ;  /* 0x000000031e227812 */ /* 0x000fc400078ec0ff */
[----:B------:R-:W-:Y:S01]  /*0790*/  MOV R6, 0x860 ;  /* 0x0000086000067802 */ /* 0x000fe20000000f00 */
[----:B------:R-:W-:Y:S02]  /*07a0*/  @P1 VIADD R35, R35, 0x1 ;  /* 0x0000000123231836 */ /* 0x000fe40000000000 */
[----:B------:R-:W-:Y:S01]  /*07b0*/  @!P2 LOP3.LUT R35, RZ, R27, RZ, 0x33, !PT ;  /* 0x0000001bff23a212 */ /* 0x000fe200078e33ff */
[----:B0-----:R-:W-:-:S04]  /*07c0*/  USHF.L.U32 UR4, UR11, 0x2, URZ ;  /* 0x000000020b047899 */ /* 0x001fc800080006ff */
[----:B------:R-:W-:Y:S01]  /*07d0*/  IMAD.MOV R25, RZ, RZ, -R35 ;  /* 0x000000ffff197224 */ /* 0x000fe200078e0a23 */
[----:B------:R-:W-:Y:S02]  /*07e0*/  ULOP3.LUT UR5, UR4, 0xffff, URZ, 0xc0, !UPT ;  /* 0x0000ffff04057892 */ /* 0x000fe4000f8ec0ff */
[----:B------:R-:W-:Y:S01]  /*07f0*/  VIADD R2, R0, -UR4 ;  /* 0x8000000400027c36 */ /* 0x000fe20008000000 */
[----:B------:R-:W-:Y:S01]  /*0800*/  MOV R0, R4 ;  /* 0x0000000400007202 */ /* 0x000fe20000000f00 */
[----:B------:R-:W-:Y:S01]  /*0810*/  IMAD R25, R27, R25, R30 ;  /* 0x000000191b197224 */ /* 0x000fe200078e021e */
[----:B------:R-:W-:Y:S02]  /*0820*/  UMOV UR4, UR6 ;  /* 0x0000000600047c82 */ /* 0x000fe40008000000 */
[----:B------:R-:W-:Y:S02]  /*0830*/  LOP3.LUT R2, R2, 0xffff, RZ, 0xc0, !PT ;  /* 0x0000ffff02027812 */ /* 0x000fe400078ec0ff */
[----:B------:R-:W-:-:S07]  /*0840*/  LOP3.LUT R7, R25, 0x3, RZ, 0xc0, !PT ;  /* 0x0000000319077812 */ /* 0x000fce00078ec0ff */
[----:B------:R-:W-:Y:S05]  /*0850*/  CALL.REL.NOINC `($__internal_74_$__cuda_sm20_div_u16) ;  /* 0x0000002400307944 */ /* 0x000fea0003c00000 */
[----:B------:R-:W0:Y:S01]  /*0860*/  LDCU.64 UR6, c[0x0][0x3a8] ;  /* 0x00007500ff0677ac */ /* 0x000e220008000a00 */
[C---:B------:R-:W-:Y:S01]  /*0870*/  VIADD R2, R7.reuse, 0x1 ;  /* 0x0000000107027836 */ /* 0x040fe20000000000 */
[C---:B------:R-:W-:Y:S01]  /*0880*/  IADD3 R4, PT, PT, R7.reuse, 0x2, RZ ;  /* 0x0000000207047810 */ /* 0x040fe20007ffe0ff */
[----:B------:R-:W-:Y:S01]  /*0890*/  VIADD R17, R7, 0x3 ;  /* 0x0000000307117836 */ /* 0x000fe20000000000 */
[C---:B------:R-:W-:Y:S01]  /*08a0*/  IADD3 R24, PT, PT, R25.reuse, -0x1, RZ ;  /* 0xffffffff19187810 */ /* 0x040fe20007ffe0ff */
[----:B------:R-:W-:Y:S01]  /*08b0*/  VIADD R19, R25, 0x1 ;  /* 0x0000000119137836 */ /* 0x000fe20000000000 */
[----:B------:R-:W-:Y:S02]  /*08c0*/  LOP3.LUT R18, R18, 0x3, RZ, 0xc0, !PT ;  /* 0x0000000312127812 */ /* 0x000fe400078ec0ff */
[----:B------:R-:W-:Y:S02]  /*08d0*/  LOP3.LUT R24, R24, 0x3, RZ, 0xc0, !PT ;  /* 0x0000000318187812 */ /* 0x000fe400078ec0ff */
[----:B------:R-:W-:Y:S01]  /*08e0*/  LOP3.LUT R19, R19, 0x3, RZ, 0xc0, !PT ;  /* 0x0000000313137812 */ /* 0x000fe200078ec0ff */
[----:B0-----:R-:W-:Y:S01]  /*08f0*/  IMAD.U32 R5, RZ, RZ, UR7 ;  /* 0x00000007ff057e24 */ /* 0x001fe2000f8e00ff */
[----:B------:R-:W-:Y:S01]  /*0900*/  ISETP.GE.AND P0, PT, R2, UR7, PT ;  /* 0x0000000702007c0c */ /* 0x000fe2000bf06270 */
[----:B------:R-:W-:Y:S01]  /*0910*/  UISETP.LT.AND UP0, UPT, UR6, 0x4, UPT ;  /* 0x000000040600788c */ /* 0x000fe2000bf01270 */
[----:B------:R-:W-:-:S02]  /*0920*/  ISETP.GE.AND P1, PT, R4, UR7, PT ;  /* 0x0000000704007c0c */ /* 0x000fc4000bf26270 */
[----:B------:R-:W-:Y:S01]  /*0930*/  SEL R3, R5, RZ, P0 ;  /* 0x000000ff05037207 */ /* 0x000fe20000000000 */
[----:B------:R-:W-:Y:S01]  /*0940*/  USEL UR5, UR6, 0x4, UP0 ;  /* 0x0000000406057887 */ /* 0x000fe20008000000 */
[----:B------:R-:W-:-:S03]  /*0950*/  ISETP.GE.AND P0, PT, R7, UR7, PT ;  /* 0x0000000707007c0c */ /* 0x000fc6000bf06270 */
[----:B------:R-:W-:Y:S01]  /*0960*/  IMAD.IADD R2, R2, 0x1, -R3 ;  /* 0x0000000102027824 */ /* 0x000fe200078e0a03 */
[C---:B------:R-:W-:Y:S02]  /*0970*/  SEL R3, R5.reuse, RZ, P1 ;  /* 0x000000ff05037207 */ /* 0x040fe40000800000 */
[----:B------:R-:W-:Y:S02]  /*0980*/  SEL R16, R5, RZ, P0 ;  /* 0x000000ff05107207 */ /* 0x000fe40000000000 */
[----:B------:R-:W-:Y:S02]  /*0990*/  ISETP.GE.AND P0, PT, R17, UR7, PT ;  /* 0x0000000711007c0c */ /* 0x000fe4000bf06270 */
[----:B------:R-:W-:Y:S01]  /*09a0*/  IADD3 R3, PT, PT, R4, -R3, RZ ;  /* 0x8000000304037210 */ /* 0x000fe20007ffe0ff */
[----:B------:R-:W-:Y:S01]  /*09b0*/  IMAD.IADD R16, R7, 0x1, -R16 ;  /* 0x0000000107107824 */ /* 0x000fe200078e0a10 */
[----:B------:R-:W-:-:S05]  /*09c0*/  SEL R4, R5, RZ, P0 ;  /* 0x000000ff05047207 */ /* 0x000fca0000000000 */
[----:B------:R-:W-:-:S07]  /*09d0*/  IMAD.IADD R17, R17, 0x1, -R4 ;  /* 0x0000000111117824 */ /* 0x000fce00078e0a04 */
.L_x_2402:
[----:B------:R-:W-:Y:S01]  /*09e0*/  ISETP.NE.AND P0, PT, R18, 0x2, PT ;  /* 0x000000021200780c */ /* 0x000fe20003f05270 */
[----:B------:R-:W-:Y:S01]  /*09f0*/  USHF.L.U32 UR12, UR11, 0x2, URZ ;  /* 0x000000020b0c7899 */ /* 0x000fe200080006ff */
[----:B------:R-:W-:Y:S01]  /*0a00*/  BSSY.RECONVERGENT B0, `(.L_x_2384) ;  /* 0x0000022000007945 */ /* 0x000fe20003800200 */
[----:B------:R-:W-:-:S10]  /*0a10*/  IMAD.SHL.U32 R41, R30, 0x4, RZ ;  /* 0x000000041e297824 */ /* 0x000fd400078e00ff */
[----:B01--4-:R-:W-:Y:S05]  /*0a20*/  @!P0 BRA `(.L_x_2385) ;  /* 0x00000000007c8947 */ /* 0x013fea0003800000 */
        /* <DEDUP_REMOVED lines=31> */
.L_x_2385:
[----:B------:R-:W-:Y:S05]  /*0c20*/  BSYNC.RECONVERGENT B0 ;  /* 0x0000000000007941 */ /* 0x000fea0003800200 */
.L_x_2384:
[----:B------:R-:W2:Y:S01]  /*0c30*/  S2UR UR7, SR_CgaCtaId ;  /* 0x00000000000779c3 */ /* 0x000ea20000008800 */
[----:B------:R3:W-:Y:S01]  /*0c40*/  STL.128 [R1], RZ ;  /* 0x000000ff01007387 */ /* 0x0007e20000100c00 */
[----:B------:R-:W-:Y:S01]  /*0c50*/  UMOV UR6, 0x400 ;  /* 0x0000040000067882 */ /* 0x000fe20000000000 */
[----:B01----:R-:W-:Y:S01]  /*0c60*/  IMAD.U32 R4, RZ, RZ, UR4 ;  /* 0x00000004ff047e24 */ /* 0x003fe2000f8e00ff */
[----:B------:R-:W-:Y:S01]  /*0c70*/  UIADD3 UR6, UPT, UPT, UR6, 0x80, URZ ;  /* 0x0000008006067890 */ /* 0x000fe2000fffe0ff */
[----:B------:R3:W-:Y:S01]  /*0c80*/  STL.128 [R1+0x10], RZ ;  /* 0x000010ff01007387 */ /* 0x0007e20000100c00 */
[----:B------:R-:W-:Y:S01]  /*0c90*/  IMAD.U32 R36, RZ, RZ, UR11 ;  /* 0x0000000bff247e24 */ /* 0x000fe2000f8e00ff */
[----:B------:R-:W-:Y:S01]  /*0ca0*/  BSSY.RECONVERGENT B0, `(.L_x_2386) ;  /* 0x000002c000007945 */ /* 0x000fe20003800200 */
[----:B------:R-:W-:Y:S01]  /*0cb0*/  LEA R39, R4, R41, 0xb ;  /* 0x0000002904277211 */ /* 0x000fe200078e58ff */
[----:B------:R3:W-:Y:S01]  /*0cc0*/  STL.128 [R1+0x20], RZ ;  /* 0x000020ff01007387 */ /* 0x0007e20000100c00 */
[----:B------:R-:W-:-:S02]  /*0cd0*/  IMAD.U32 R4, RZ, RZ, UR11 ;  /* 0x0000000bff047e24 */ /* 0x000fc4000f8e00ff */
[----:B------:R-:W-:Y:S01]  /*0ce0*/  IADD3 R38, PT, PT, R39, UR12, RZ ;  /* 0x0000000c27267c10 */ /* 0x000fe2000fffe0ff */
[----:B------:R3:W-:Y:S01]  /*0cf0*/  STL.128 [R1+0x30], RZ ;  /* 0x000030ff01007387 */ /* 0x0007e20000100c00 */
[--C-:B------:R-:W-:Y:S02]  /*0d00*/  IMAD R36, R36, 0xc, R39.reuse ;  /* 0x0000000c24247824 */ /* 0x100fe400078e0227 */
[----:B------:R-:W-:Y:S01]  /*0d10*/  IMAD R37, R4, 0x8, R39 ;  /* 0x0000000804257824 */ /* 0x000fe200078e0227 */
[----:B--2---:R-:W-:-:S06]  /*0d20*/  ULEA UR6, UR7, UR6, 0x18 ;  /* 0x0000000607067291 */ /* 0x004fcc000f8ec0ff */
[----:B---3--:R-:W-:-:S07]  /*0d30*/  LEA R40, R41, UR6, 0x2 ;  /* 0x0000000629287c11 */ /* 0x008fce000f8e10ff */
.L_x_2387:
        /* <DEDUP_REMOVED lines=35> */
.L_x_2386:
        /* <DEDUP_REMOVED lines=12> */
[----:B------:R-:W-:-:S07]  /*1030*/  CS2R R4, SRZ ;  /* 0x0000000000047805 */ /* 0x000fce000001ff00 */
.L_x_2401:
[----:B0-----:R-:W0:Y:S01]  /*1040*/  LDC R12, c[0x0][0x3ac] ;  /* 0x0000eb00ff0c7b82 */ /* 0x001e220000000800 */
[C---:B------:R-:W-:Y:S01]  /*1050*/  LOP3.LUT R6, R25.reuse, 0x3, RZ, 0xc0, !PT ;  /* 0x0000000319067812 */ /* 0x040fe200078ec0ff */
[----:B------:R-:W-:Y:S01]  /*1060*/  IMAD.IADD R11, R25, 0x1, R4 ;  /* 0x00000001190b7824 */ /* 0x000fe200078e0204 */
[----:B------:R-:W-:Y:S01]  /*1070*/  IADD3 R4, PT, PT, R27, R4, RZ ;  /* 0x000000041b047210 */ /* 0x000fe20007ffe0ff */
[----:B------:R-:W-:Y:S01]  /*1080*/  BSSY B0, `(.L_x_2390) ;  /* 0x0000053000007945 */ /* 0x000fe20003800000 */
[----:B------:R-:W-:Y:S02]  /*1090*/  LOP3.LUT R7, R6, 0x2, RZ, 0x3c, !PT ;  /* 0x0000000206077812 */ /* 0x000fe400078e3cff */
[C---:B0-----:R-:W-:Y:S02]  /*10a0*/  ISETP.GT.AND P0, PT, R12.reuse, RZ, PT ;  /* 0x000000ff0c00720c */ /* 0x041fe40003f04270 */
[C---:B------:R-:W-:Y:S02]  /*10b0*/  ISETP.GE.AND P1, PT, R12.reuse, 0x2, PT ;  /* 0x000000020c00780c */ /* 0x040fe40003f26270 */
[----:B------:R-:W-:-:S02]  /*10c0*/  ISETP.GE.AND P2, PT, R12, 0x3, PT ;  /* 0x000000030c00780c */ /* 0x000fc40003f46270 */
        /* <DEDUP_REMOVED lines=20> */
[----:B------:R-:W-:Y:S01]  /*1210*/  IMAD.MOV.U32 R8, RZ, RZ, RZ ;  /* 0x000000ffff087224 */ /* 0x000fe200078e00ff */
[----:B0-----:R-:W-:Y:S01]  /*1220*/  LEA R10, R9, R10, 0x18 ;  /* 0x0000000a090a7211 */ /* 0x001fe200078ec0ff */
[----:B------:R-:W-:-:S10]  /*1230*/  IMAD.MOV.U32 R9, RZ, RZ, R35 ;  /* 0x000000ffff097224 */ /* 0x000fd400078e0023 */
.L_x_2400:
[----:B------:R-:W-:-:S05]  /*1240*/  IMAD R21, R9, 0x14, R10 ;  /* 0x0000001409157824 */ /* 0x000fca00078e020a */
[----:B0-----:R-:W-:Y:S01]  /*1250*/  LEA R12, R34, R21, 0x2 ;  /* 0x00000015220c7211 */ /* 0x001fe200078e10ff */
[----:B-1----:R-:W-:Y:S06]  /*1260*/  @P1 BRA `(.L_x_2392) ;  /* 0x0000000000641947 */ /* 0x002fec0003800000 */
[----:B------:R0:W0:Y:S01]  /*1270*/  LDS R14, [R12] ;  /* 0x000000000c0e7984 */ /* 0x0000220000000800 */
[----:B------:R-:W5:Y:S01]  /*1280*/  LDC R15, c[0x0][0x3ac] ;  /* 0x0000eb00ff0f7b82 */ /* 0x000f620000000800 */
[----:B------:R-:W-:Y:S01]  /*1290*/  UMOV UR7, 0xffffffff ;  /* 0xffffffff00077882 */ /* 0x000fe20000000000 */
[----:B-----5:R-:W-:Y:S02]  /*12a0*/  ISETP.GE.AND P2, PT, R15, 0x2, PT ;  /* 0x000000020f00780c */ /* 0x020fe40003f46270 */
[----:B0-----:R-:W-:Y:S11]  /*12b0*/  BRA.DIV UR7, `(.L_x_2393) ;  /* 0x0000001607a07947 */ /* 0x001ff6000b800000 */
[----:B------:R0:W0:Y:S02]  /*12c0*/  SHFL.IDX PT, R12, R14, R16, 0x1c1f ;  /* 0x001c1f100e0c7589 */ /* 0x00002400000e0000 */
.L_x_2405:
[----:B01----:R-:W-:Y:S01]  /*12d0*/  IMAD R12, R33, R12, RZ ;  /* 0x0000000c210c7224 */ /* 0x003fe200078e02ff */
[----:B------:R-:W-:Y:S06]  /*12e0*/  @!P2 BRA `(.L_x_2394) ;  /* 0x000000000010a947 */ /* 0x000fec0003800000 */
[----:B------:R-:W-:-:S03]  /*12f0*/  UMOV UR7, 0xffffffff ;  /* 0xffffffff00077882 */ /* 0x000fc60000000000 */
[----:B------:R-:W-:Y:S05]  /*1300*/  BRA.DIV UR7, `(.L_x_2395) ;  /* 0x0000001607b47947 */ /* 0x000fea000b800000 */
[----:B------:R0:W1:Y:S02]  /*1310*/  SHFL.IDX PT, R13, R14, R2, 0x1c1f ;  /* 0x001c1f020e0d7589 */ /* 0x00006400000e0000 */
.L_x_2408:
[----:B-1--4-:R-:W-:-:S07]  /*1320*/  IMAD R12, R32, R13, R12 ;  /* 0x0000000d200c7224 */ /* 0x012fce00078e020c */
.L_x_2394:
[----:B------:R-:W-:-:S13]  /*1330*/  ISETP.GE.AND P2, PT, R15, 0x3, PT ;  /* 0x000000030f00780c */ /* 0x000fda0003f46270 */
[----:B------:R-:W-:Y:S05]  /*1340*/  @!P2 BRA `(.L_x_2396) ;  /* 0x000000000010a947 */ /* 0x000fea0003800000 */
[----:B------:R-:W-:-:S03]  /*1350*/  UMOV UR7, 0xffffffff ;  /* 0xffffffff00077882 */ /* 0x000fc60000000000 */
[----:B------:R-:W-:Y:S05]  /*1360*/  BRA.DIV UR7, `(.L_x_2397) ;  /* 0x0000001607c07947 */ /* 0x000fea000b800000 */
[----:B------:R1:W0:Y:S02]  /*1370*/  SHFL.IDX PT, R13, R14, R3, 0x1c1f ;  /* 0x001c1f030e0d7589 */ /* 0x00022400000e0000 */
.L_x_2411:
[----:B0-2---:R-:W-:-:S07]  /*1380*/  IMAD R12, R31, R13, R12 ;  /* 0x0000000d1f0c7224 */ /* 0x005fce00078e020c */
.L_x_2396:
[----:B------:R-:W-:-:S13]  /*1390*/  ISETP.GE.AND P2, PT, R15, 0x4, PT ;  /* 0x000000040f00780c */ /* 0x000fda0003f46270 */
[----:B------:R-:W-:Y:S05]  /*13a0*/  @!P2 BRA `(.L_x_2398) ;  /* 0x00000000005ca947 */ /* 0x000fea0003800000 */
[----:B------:R-:W-:-:S03]  /*13b0*/  UMOV UR7, 0xffffffff ;  /* 0xffffffff00077882 */ /* 0x000fc60000000000 */
[----:B------:R-:W-:Y:S05]  /*13c0*/  BRA.DIV UR7, `(.L_x_2399) ;  /* 0x0000001607cc7947 */ /* 0x000fea000b800000 */
[----:B------:R0:W0:Y:S02]  /*13d0*/  SHFL.IDX PT, R13, R14, R17, 0x1c1f ;  /* 0x001c1f110e0d7589 */ /* 0x00002400000e0000 */
.L_x_2414:
[----:B0--3--:R-:W-:Y:S01]  /*13e0*/  IMAD R12, R29, R13, R12 ;  /* 0x0000000d1d0c7224 */ /* 0x009fe200078e020c */
[----:B------:R-:W-:Y:S06]  /*13f0*/  BRA `(.L_x_2398) ;  /* 0x0000000000487947 */ /* 0x000fec0003800000 */
.L_x_2392:
        /* <DEDUP_REMOVED lines=8> */
[----:B------:R-:W-:Y:S01]  /*1480*/  @P4 LEA R20, R7, R21, 0x2 ;  /* 0x0000001507144211 */ /* 0x000fe200078e10ff */
[----:B------:R-:W1:Y:S01]  /*1490*/  @P2 LDS R14, [R13] ;  /* 0x000000000d0e2984 */ /* 0x000e620000000800 */
[----:B------:R-:W-:-:S03]  /*14a0*/  @P5 IMAD R21, R24, 0x4, R21 ;  /* 0x0000000418155824 */ /* 0x000fc600078e0215 */
[----:B------:R-:W4:Y:S04]  /*14b0*/  @P3 LDS R15, [R15] ;  /* 0x000000000f0f3984 */ /* 0x000f280000000800 */
[----:B------:R-:W2:Y:S04]  /*14c0*/  @P4 LDS R20, [R20] ;  /* 0x0000000014144984 */ /* 0x000ea80000000800 */
[----:B------:R-:W3:Y:S01]  /*14d0*/  @P5 LDS R21, [R21] ;  /* 0x0000000015155984 */ /* 0x000ee20000000800 */
[----:B-1----:R-:W-:-:S04]  /*14e0*/  @P2 IMAD R12, R33, R14, RZ ;  /* 0x0000000e210c2224 */ /* 0x002fc800078e02ff */
[----:B----4-:R-:W-:-:S04]  /*14f0*/  @P3 IMAD R12, R32, R15, R12 ;  /* 0x0000000f200c3224 */ /* 0x010fc800078e020c */
[----:B--2---:R-:W-:-:S04]  /*1500*/  @P4 IMAD R12, R31, R20, R12 ;  /* 0x000000141f0c4224 */ /* 0x004fc800078e020c */
[----:B---3--:R-:W-:-:S07]  /*1510*/  @P5 IMAD R12, R29, R21, R12 ;  /* 0x000000151d0c5224 */ /* 0x008fce00078e020c */
.L_x_2398:
[----:B------:R-:W-:-:S04]  /*1520*/  IADD3 R13, PT, PT, R11, R8, RZ ;  /* 0x000000080b0d7210 */ /* 0x000fc80007ffe0ff */
[----:B------:R-:W-:-:S05]  /*1530*/  LEA R13, R13, UR13, 0x2 ;  /* 0x0000000d0d0d7c11 */ /* 0x000fca000f8e10ff */
[----:B------:R-:W5:Y:S01]  /*1540*/  LDL R15, [R13] ;  /* 0x000000000d0f7983 */ /* 0x000f620000100800 */
[----:B------:R-:W-:Y:S01]  /*1550*/  IMAD.IADD R9, R26, 0x1, R9 ;  /* 0x000000011a097824 */ /* 0x000fe200078e0209 */
[----:B------:R-:W-:-:S04]  /*1560*/  IADD3 R8, PT, PT, R8, 0x1, RZ ;  /* 0x0000000108087810 */ /* 0x000fc80007ffe0ff */
[----:B------:R-:W-:Y:S01]  /*1570*/  ISETP.GE.AND P2, PT, R9, UR5, PT ;  /* 0x0000000509007c0c */ /* 0x000fe2000bf46270 */
[----:B-----5:R-:W-:-:S05]  /*1580*/  IMAD.IADD R12, R15, 0x1, R12 ;  /* 0x000000010f0c7824 */ /* 0x020fca00078e020c */
[----:B------:R0:W-:Y:S07]  /*1590*/  STL [R13], R12 ;  /* 0x0000000c0d007387 */ /* 0x0001ee0000100800 */
[----:B------:R-:W-:Y:S05]  /*15a0*/  @!P2 BRA `(.L_x_2400) ;  /* 0xfffffffc0024a947 */ /* 0x000fea000383ffff */
.L_x_2391:
[----:B------:R-:W-:Y:S05]  /*15b0*/  BSYNC B0 ;  /* 0x0000000000007941 */ /* 0x000fea0003800000 */
.L_x_2390:
[----:B------:R-:W-:Y:S01]  /*15c0*/  VIADD R5, R5, 0x1 ;  /* 0x0000000105057836 */ /* 0x000fe20000000000 */
[----:B------:R-:W-:Y:S06]  /*15d0*/  @!P0 BRA `(.L_x_2401) ;  /* 0xfffffff800988947 */ /* 0x000fec000383ffff */
[----:B------:R-:W-:Y:S05]  /*15e0*/  BSYNC B1 ;  /* 0x0000000000017941 */ /* 0x000fea0003800000 */
.L_x_2389:
[----:B------:R2:W5:Y:S04]  /*15f0*/  LDL.128 R20, [R1] ;  /* 0x0000000001147983 */ /* 0x0005680000100c00 */
[----:B01----:R0:W5:Y:S04]  /*1600*/  LDL.128 R12, [R1+0x10] ;  /* 0x00001000010c7983 */ /* 0x0031680000100c00 */
[----:B------:R0:W5:Y:S04]  /*1610*/  LDL.128 R8, [R1+0x20] ;  /* 0x0000200001087983 */ /* 0x0001680000100c00 */
[----:B--2---:R0:W5:Y:S02]  /*1620*/  LDL.128 R4, [R1+0x30] ;  /* 0x0000300001047983 */ /* 0x0041640000100c00 */
.L_x_2388:
[----:B------:R-:W-:Y:S05]  /*1630*/  WARPSYNC.ALL ;  /* 0x0000000000007948 */ /* 0x000fea0003800000 */
[----:B------:R-:W-:Y:S01]  /*1640*/  IABS R38, R27 ;  /* 0x0000001b00267213 */ /* 0x000fe20000000000 */
[----:B------:R-:W-:Y:S01]  /*1650*/  BAR.SYNC.DEFER_BLOCKING 0x0 ;  /* 0x0000000000007b1d */ /* 0x000fe20000010000 */
[----:B------:R-:W-:-:S05]  /*1660*/  USHF.L.U32 UR6, UR10, 0x2, URZ ;  /* 0x000000020a067899 */ /* 0x000fca00080006ff */
[----:B------:R-:W1:Y:S08]  /*1670*/  I2F.RP R39, R38 ;  /* 0x0000002600277306 */ /* 0x000e700000209400 */
[----:B-1----:R-:W1:Y:S02]  /*1680*/  MUFU.RCP R39, R39 ;  /* 0x0000002700277308 */ /* 0x002e640000001000 */
[----:B-1----:R-:W-:-:S06]  /*1690*/  VIADD R36, R39, 0xffffffe ;  /* 0x0ffffffe27247836 */ /* 0x002fcc0000000000 */
[----:B------:R1:W2:Y:S02]  /*16a0*/  F2I.FTZ.U32.TRUNC.NTZ R37, R36 ;  /* 0x0000002400257305 */ /* 0x0002a4000021f000 */
[----:B-1----:R-:W-:Y:S01]  /*16b0*/  IMAD.MOV.U32 R36, RZ, RZ, RZ ;  /* 0x000000ffff247224 */ /* 0x002fe200078e00ff */
[----:B--2---:R-:W-:-:S05]  /*16c0*/  IADD3 R41, PT, PT, RZ, -R37, RZ ;  /* 0x80000025ff297210 */ /* 0x004fca0007ffe0ff */
[----:B------:R-:W-:-:S04]  /*16d0*/  IMAD R41, R41, R38, RZ ;  /* 0x0000002629297224 */ /* 0x000fc800078e02ff */
[----:B------:R-:W-:-:S04]  /*16e0*/  IMAD.HI.U32 R42, R37, R41, R36 ;  /* 0x00000029252a7227 */ /* 0x000fc800078e0024 */
[----:B------:R-:W-:-:S04]  /*16f0*/  IMAD R37, R28, R27, RZ ;  /* 0x0000001b1c257224 */ /* 0x000fc800078e02ff */
[----:B------:R-:W-:Y:S01]  /*1700*/  IMAD R44, R26, R37, RZ ;  /* 0x000000251a2c7224 */ /* 0x000fe200078e02ff */
[----:B------:R-:W-:-:S04]  /*1710*/  IABS R37, R27 ;  /* 0x0000001b00257213 */ /* 0x000fc80000000000 */
[----:B------:R-:W-:Y:S01]  /*1720*/  IABS R39, R44 ;  /* 0x0000002c00277213 */ /* 0x000fe20000000000 */
[----:B------:R-:W-:Y:S01]  /*1730*/  IMAD.MOV R36, RZ, RZ, -R37 ;  /* 0x000000ffff247224 */ /* 0x000fe200078e0a25 */
[----:B------:R-:W-:-:S03]  /*1740*/  LOP3.LUT R44, R44, R27, RZ, 0x3c, !PT ;  /* 0x0000001b2c2c7212 */ /* 0x000fc600078e3cff */
[----:B------:R-:W-:-:S04]  /*1750*/  IMAD.HI.U32 R42, R42, R39, RZ ;  /* 0x000000272a2a7227 */ /* 0x000fc800078e00ff */
[----:B------:R-:W-:Y:S02]  /*1760*/  IMAD R39, R42, R36, R39 ;  /* 0x000000242a277224 */ /* 0x000fe400078e0227 */
[----:B------:R-:W1:Y:S03]  /*1770*/  LDC.64 R36, c[0x0][0x3a0] ;  /* 0x0000e800ff247b82 */ /* 0x000e660000000a00 */
[----:B------:R-:W-:-:S13]  /*1780*/  ISETP.GT.U32.AND P1, PT, R38, R39, PT ;  /* 0x000000272600720c */ /* 0x000fda0003f24070 */
[-C--:B------:R-:W-:Y:S02]  /*1790*/  @!P1 IADD3 R39, PT, PT, R39, -R38.reuse, RZ ;  /* 0x8000002627279210 */ /* 0x080fe40007ffe0ff */
[----:B------:R-:W-:Y:S02]  /*17a0*/  @!P1 IADD3 R42, PT, PT, R42, 0x1, RZ ;  /* 0x000000012a2a9810 */ /* 0x000fe40007ffe0ff */
[----:B------:R-:W-:Y:S01]  /*17b0*/  ISETP.GE.U32.AND P0, PT, R39, R38, PT ;  /* 0x000000262700720c */ /* 0x000fe20003f06070 */
[----:B------:R-:W-:Y:S01]  /*17c0*/  IMAD.U32 R39, RZ, RZ, UR4 ;  /* 0x00000004ff277e24 */ /* 0x000fe2000f8e00ff */
[----:B------:R-:W-:Y:S01]  /*17d0*/  IABS R38, R0 ;  /* 0x0000000000267213 */ /* 0x000fe20000000000 */
[----:B------:R-:W-:Y:S01]  /*17e0*/  UIADD3 UR4, UPT, UPT, UR10, UR4, URZ ;  /* 0x000000040a047290 */ /* 0x000fe2000fffe0ff */
[----:B------:R-:W-:Y:S01]  /*17f0*/  ISETP.NE.AND P1, PT, R27, RZ, PT ;  /* 0x000000ff1b00720c */ /* 0x000fe20003f25270 */
[----:B------:R-:W-:Y:S01]  /*1800*/  IMAD R39, R39, 0x800, R30 ;  /* 0x0000080027277824 */ /* 0x000fe200078e021e */
[C---:B------:R-:W-:Y:S01]  /*1810*/  ISETP.GT.U32.AND P2, PT, R38.reuse, 0x1, PT ;  /* 0x000000012600780c */ /* 0x040fe20003f44070 */
[----:B------:R-:W-:Y:S01]  /*1820*/  UISETP.GE.U32.AND UP0, UPT, UR4, UR6, UPT ;  /* 0x000000060400728c */ /* 0x000fe2000bf06070 */
[----:B------:R-:W-:Y:S01]  /*1830*/  IADD3 R43, PT, PT, -R38, 0x1, RZ ;  /* 0x00000001262b7810 */ /* 0x000fe20007ffe1ff */
[----:B-1----:R-:W-:-:S03]  /*1840*/  IMAD.WIDE R40, R39, 0x4, R36 ;  /* 0x0000000427287825 */ /* 0x002fc600078e0224 */
[----:B------:R-:W-:Y:S01]  /*1850*/  SEL R43, R43, 0x1, !P2 ;  /* 0x000000012b2b7807 */ /* 0x000fe20005000000 */
[----:B------:R-:W-:Y:S01]  /*1860*/  @P0 VIADD R42, R42, 0x1 ;  /* 0x000000012a2a0836 */ /* 0x000fe20000000000 */
[----:B------:R-:W-:Y:S01]  /*1870*/  ISETP.GE.AND P2, PT, R44, RZ, PT ;  /* 0x000000ff2c00720c */ /* 0x000fe20003f46270 */
[----:B------:R-:W-:Y:S01]  /*1880*/  VIADD R44, R0, 0x1 ;  /* 0x00000001002c7836 */ /* 0x000fe20000000000 */
[----:B------:R-:W-:Y:S01]  /*1890*/  ISETP.GT.U32.AND P3, PT, R38, R43, PT ;  /* 0x0000002b2600720c */ /* 0x000fe20003f64070 */
[----:B-----5:R1:W-:Y:S01]  /*18a0*/  STG.E desc[UR8][R40.64], R20 ;  /* 0x0000001428007986 */ /* 0x0203e2000c101908 */
[----:B------:R-:W-:Y:S02]  /*18b0*/  ISETP.NE.AND P0, PT, R0, RZ, PT ;  /* 0x000000ff0000720c */ /* 0x000fe40003f05270 */
[----:B------:R-:W-:Y:S02]  /*18c0*/  ISETP.GE.U32.AND P4, PT, R44, 0x3, PT ;  /* 0x000000032c00780c */ /* 0x000fe40003f86070 */
[----:B-1----:R-:W-:Y:S01]  /*18d0*/  SHF.L.U32 R20, R0, 0x7, RZ ;  /* 0x0000000700147819 */ /* 0x002fe200000006ff */
[----:B------:R-:W-:Y:S01]  /*18e0*/  IMAD.MOV.U32 R40, RZ, RZ, R42 ;  /* 0x000000ffff287224 */ /* 0x000fe200078e002a */
[----:B------:R-:W-:-:S05]  /*18f0*/  LOP3.LUT R41, RZ, R0, RZ, 0x33, !PT ;  /* 0x00000000ff297212 */ /* 0x000fca00078e33ff */
[----:B------:R-:W-:Y:S01]  /*1900*/  @!P3 IMAD.IADD R43, R43, 0x1, -R38 ;  /* 0x000000012b2bb824 */ /* 0x000fe200078e0a26 */
[----:B------:R-:W-:Y:S02]  /*1910*/  SEL R20, R20, RZ, !P4 ;  /* 0x000000ff14147207 */ /* 0x000fe40006000000 */
[----:B------:R-:W-:Y:S02]  /*1920*/  @!P2 IADD3 R40, PT, PT, -R40, RZ, RZ ;  /* 0x000000ff2828a210 */ /* 0x000fe40007ffe1ff */
[----:B------:R-:W-:Y:S01]  /*1930*/  SEL R43, R41, R43, !P0 ;  /* 0x0000002b292b7207 */ /* 0x000fe20004000000 */
[----:B------:R-:W-:Y:S01]  /*1940*/  IMAD.IADD R20, R39, 0x1, R20 ;  /* 0x0000000127147824 */ /* 0x000fe200078e0214 */
[----:B------:R-:W-:-:S05]  /*1950*/  @!P1 LOP3.LUT R40, RZ, R27, RZ, 0x33, !PT ;  /* 0x0000001bff289212 */ /* 0x000fca00078e33ff */
[----:B------:R-:W-:Y:S02]  /*1960*/  IMAD R43, R40, R43, R20 ;  /* 0x0000002b282b7224 */ /* 0x000fe400078e0214 */
[----:B------:R-:W1:Y:S02]  /*1970*/  I2F.RP R20, R38 ;  /* 0x0000002600147306 */ /* 0x000e640000209400 */
[----:B------:R-:W-:-:S05]  /*1980*/  IMAD.WIDE R44, R43, 0x4, R36 ;  /* 0x000000042b2c7825 */ /* 0x000fca00078e0224 */
[----:B------:R2:W-:Y:S01]  /*1990*/  STG.E desc[UR8][R44.64], R21 ;  /* 0x000000152c007986 */ /* 0x0005e2000c101908 */
[----:B-1----:R-:W1:Y:S02]  /*19a0*/  MUFU.RCP R20, R20 ;  /* 0x0000001400147308 */ /* 0x002e640000001000 */
[----:B-1----:R-:W-:-:S06]  /*19b0*/  VIADD R20, R20, 0xffffffe ;  /* 0x0ffffffe14147836 */ /* 0x002fcc0000000000 */
[----:B------:R1:W3:Y:S02]  /*19c0*/  F2I.FTZ.U32.TRUNC.NTZ R43, R20 ;  /* 0x00000014002b7305 */ /* 0x0002e4000021f000 */
[----:B-1----:R-:W-:-:S04]  /*19d0*/  LOP3.LUT R20, R0, 0x2, RZ, 0x3c, !PT ;  /* 0x0000000200147812 */ /* 0x002fc800078e3cff */
[----:B------:R-:W-:Y:S02]  /*19e0*/  ISETP.GE.AND P3, PT, R20, RZ, PT ;  /* 0x000000ff1400720c */ /* 0x000fe40003f66270 */
[----:B---3--:R-:W-:-:S05]  /*19f0*/  IADD3 R42, PT, PT, RZ, -R43, RZ ;  /* 0x8000002bff2a7210 */ /* 0x008fca0007ffe0ff */
[----:B--2---:R-:W-:Y:S02]  /*1a00*/  IMAD R21, R42, R38, RZ ;  /* 0x000000262a157224 */ /* 0x004fe400078e02ff */
[----:B------:R-:W-:-:S04]  /*1a10*/  IMAD.MOV.U32 R42, RZ, RZ, RZ ;  /* 0x000000ffff2a7224 */ /* 0x000fc800078e00ff */
[----:B------:R-:W-:Y:S01]  /*1a20*/  IMAD.HI.U32 R42, R43, R21, R42 ;  /* 0x000000152b2a7227 */ /* 0x000fe200078e002a */
[----:B------:R-:W-:-:S05]  /*1a30*/  IABS R43, R0 ;  /* 0x00000000002b7213 */ /* 0x000fca0000000000 */
[----:B------:R-:W-:Y:S02]  /*1a40*/  IMAD.MOV R43, RZ, RZ, -R43 ;  /* 0x000000ffff2b7224 */ /* 0x000fe400078e0a2b */
[----:B------:R-:W-:-:S04]  /*1a50*/  IMAD.HI.U32 R44, R42, 0x2, RZ ;  /* 0x000000022a2c7827 */ /* 0x000fc800078e00ff */
[----:B------:R-:W-:-:S05]  /*1a60*/  IMAD R21, R44, R43, 0x2 ;  /* 0x000000022c157424 */ /* 0x000fca00078e022b */
[----:B------:R-:W-:-:S13]  /*1a70*/  ISETP.GT.U32.AND P2, PT, R38, R21, PT ;  /* 0x000000152600720c */ /* 0x000fda0003f44070 */
[----:B------:R-:W-:Y:S01]  /*1a80*/  @!P2 IADD3 R21, PT, PT, R21, -R38, RZ ;  /* 0x800000261515a210 */ /* 0x000fe20007ffe0ff */
[----:B------:R-:W-:-:S03]  /*1a90*/  @!P2 VIADD R44, R44, 0x1 ;  /* 0x000000012c2ca836 */ /* 0x000fc60000000000 */
[----:B------:R-:W-:-:S13]  /*1aa0*/  ISETP.GE.U32.AND P1, PT, R21, R38, PT ;  /* 0x000000261500720c */ /* 0x000fda0003f26070 */
[----:B------:R-:W-:-:S05]  /*1ab0*/  @P1 VIADD R44, R44, 0x1 ;  /* 0x000000012c2c1836 */ /* 0x000fca0000000000 */
[----:B------:R-:W-:-:S04]  /*1ac0*/  @!P3 IADD3 R44, PT, PT, -R44, RZ, RZ ;  /* 0x000000ff2c2cb210 */ /* 0x000fc80007ffe1ff */
[----:B------:R-:W-:-:S05]  /*1ad0*/  SEL R44, R41, R44, !P0 ;  /* 0x0000002c292c7207 */ /* 0x000fca0004000000 */
[----:B------:R-:W-:Y:S02]  /*1ae0*/  IMAD.MOV R21, RZ, RZ, -R44 ;  /* 0x000000ffff157224 */ /* 0x000fe400078e0a2c */
[----:B------:R-:W-:Y:S02]  /*1af0*/  IMAD R44, R44, 0x80, R39 ;  /* 0x000000802c2c7824 */ /* 0x000fe400078e0227 */
[----:B------:R-:W-:-:S04]  /*1b00*/  IMAD R21, R0, R21, 0x2 ;  /* 0x0000000200157424 */ /* 0x000fc800078e0215 */
[----:B------:R-:W-:Y:S02]  /*1b10*/  IMAD R21, R40, R21, R44 ;  /* 0x0000001528157224 */ /* 0x000fe400078e022c */
[----:B------:R-:W-:-:S04]  /*1b20*/  IMAD.HI.U32 R44, R42, 0x3, RZ ;  /* 0x000000032a2c7827 */ /* 0x000fc800078e00ff */
[----:B------:R-:W-:Y:S02]  /*1b30*/  IMAD R45, R44, R43, 0x3 ;  /* 0x000000032c2d7424 */ /* 0x000fe400078e022b */
[----:B------:R-:W-:-:S03]  /*1b40*/  IMAD.WIDE R20, R21, 0x4, R36 ;  /* 0x0000000415147825 */ /* 0x000fc600078e0224 */
[----:B------:R-:W-:Y:S02]  /*1b50*/  ISETP.GT.U32.AND P2, PT, R38, R45, PT ;  /* 0x0000002d2600720c */ /* 0x000fe40003f44070 */
[----:B------:R1:W-:Y:S11]  /*1b60*/  STG.E desc[UR8][R20.64], R22 ;  /* 0x0000001614007986 */ /* 0x0003f6000c101908 */
[----:B------:R-:W-:Y:S01]  /*1b70*/  @!P2 IADD3 R45, PT, PT, R45, -R38, RZ ;  /* 0x800000262d2da210 */ /* 0x000fe20007ffe0ff */
[----:B------:R-:W-:-:S02]  /*1b80*/  @!P2 VIADD R44, R44, 0x1 ;  /* 0x000000012c2ca836 */ /* 0x000fc40000000000 */
[----:B-1----:R-:W-:Y:S01]  /*1b90*/  IMAD.HI.U32 R22, R42, 0x4, RZ ;  /* 0x000000042a167827 */ /* 0x002fe200078e00ff */
[----:B------:R-:W-:Y:S02]  /*1ba0*/  ISETP.GE.U32.AND P1, PT, R45, R38, PT ;  /* 0x000000262d00720c */ /* 0x000fe40003f26070 */
[----:B------:R-:W-:-:S04]  /*1bb0*/  LOP3.LUT R45, R0, 0x3, RZ, 0x3c, !PT ;  /* 0x00000003002d7812 */ /* 0x000fc800078e3cff */
[----:B------:R-:W-:Y:S01]  /*1bc0*/  ISETP.GE.AND P3, PT, R45, RZ, PT ;  /* 0x000000ff2d00720c */ /* 0x000fe20003f66270 */
[----:B------:R-:W-:-:S05]  /*1bd0*/  IMAD R45, R22, R43, 0x4 ;  /* 0x00000004162d7424 */ /* 0x000fca00078e022b */
[----:B------:R-:W-:Y:S01]  /*1be0*/  ISETP.GT.U32.AND P2, PT, R38, R45, PT ;  /* 0x0000002d2600720c */ /* 0x000fe20003f44070 */
[----:B------:R-:W-:-:S06]  /*1bf0*/  @P1 VIADD R44, R44, 0x1 ;  /* 0x000000012c2c1836 */ /* 0x000fcc0000000000 */
[----:B------:R-:W-:-:S04]  /*1c00*/  @!P3 IADD3 R44, PT, PT, -R44, RZ, RZ ;  /* 0x000000ff2c2cb210 */ /* 0x000fc80007ffe1ff */
[----:B------:R-:W-:Y:S02]  /*1c10*/  SEL R44, R41, R44, !P0 ;  /* 0x0000002c292c7207 */ /* 0x000fe40004000000 */
[-C--:B------:R-:W-:Y:S01]  /*1c20*/  @!P2 IADD3 R45, PT, PT, R45, -R38.reuse, RZ ;  /* 0x800000262d2da210 */ /* 0x080fe20007ffe0ff */
[----:B------:R-:W-:Y:S02]  /*1c30*/  @!P2 VIADD R22, R22, 0x1 ;  /* 0x000000011616a836 */ /* 0x000fe40000000000 */
[----:B------:R-:W-:Y:S01]  /*1c40*/  IMAD.MOV R21, RZ, RZ, -R44 ;  /* 0x000000ffff157224 */ /* 0x000fe200078e0a2c */
[----:B------:R-:W-:Y:S01]  /*1c50*/  ISETP.GE.U32.AND P1, PT, R45, R38, PT ;  /* 0x000000262d00720c */ /* 0x000fe20003f26070 */
[----:B------:R-:W-:Y:S02]  /*1c60*/  IMAD R44, R44, 0x80, R39 ;  /* 0x000000802c2c7824 */ /* 0x000fe400078e0227 */
[----:B------:R-:W-:-:S04]  /*1c70*/  IMAD R21, R0, R21, 0x3 ;  /* 0x0000000300157424 */ /* 0x000fc800078e0215 */
[----:B------:R-:W-:Y:S01]  /*1c80*/  IMAD R21, R40, R21, R44 ;  /* 0x0000001528157224 */ /* 0x000fe200078e022c */
[----:B------:R-:W-:-:S03]  /*1c90*/  LOP3.LUT R44, R0, 0x4, RZ, 0x3c, !PT ;  /* 0x00000004002c7812 */ /* 0x000fc600078e3cff */
[----:B------:R-:W-:Y:S01]  /*1ca0*/  IMAD.WIDE R20, R21, 0x4, R36 ;  /* 0x0000000415147825 */ /* 0x000fe200078e0224 */
[----:B------:R-:W-:-:S03]  /*1cb0*/  ISETP.GE.AND P3, PT, R44, RZ, PT ;  /* 0x000000ff2c00720c */ /* 0x000fc60003f66270 */
[----:B------:R-:W-:Y:S01]  /*1cc0*/  @P1 VIADD R22, R22, 0x1 ;  /* 0x0000000116161836 */ /* 0x000fe20000000000 */
[----:B------:R1:W-:Y:S01]  /*1cd0*/  STG.E desc[UR8][R20.64], R23 ;  /* 0x0000001714007986 */ /* 0x0003e2000c101908 */
[----:B------:R-:W-:-:S08]  /*1ce0*/  IMAD.HI.U32 R44, R42, 0xc, RZ ;  /* 0x0000000c2a2c7827 */ /* 0x000fd000078e00ff */
[----:B------:R-:W-:-:S04]  /*1cf0*/  @!P3 IADD3 R22, PT, PT, -R22, RZ, RZ ;  /* 0x000000ff1616b210 */ /* 0x000fc80007ffe1ff */
[----:B------:R-:W-:-:S05]  /*1d00*/  SEL R22, R41, R22, !P0 ;  /* 0x0000001629167207 */ /* 0x000fca0004000000 */
[----:B-1----:R-:W-:Y:S02]  /*1d10*/  IMAD.MOV R21, RZ, RZ, -R22 ;  /* 0x000000ffff157224 */ /* 0x002fe400078e0a16 */
        /* <DEDUP_REMOVED lines=32> */
[----:B------:R-:W-:Y:S01]  /*1f20*/  @!P3 IADD3 R12, PT, PT, -R12, RZ, RZ ;  /* 0x000000ff0c0cb210 */ /* 0x000fe20007ffe1ff */
[----:B-1----:R-:W-:-:S03]  /*1f30*/  IMAD.HI.U32 R20, R42, 0x7, RZ ;  /* 0x000000072a147827 */ /* 0x002fc600078e00ff */
[----:B------:R-:W-:Y:S01]  /*1f40*/  SEL R12, R41, R12, !P0 ;  /* 0x0000000c290c7207 */ /* 0x000fe20004000000 */
[----:B------:R-:W-:-:S04]  /*1f50*/  IMAD R21, R20, R43, 0x7 ;  /* 0x0000000714157424 */ /* 0x000fc800078e022b */
[----:B------:R-:W-:Y:S02]  /*1f60*/  IMAD.MOV R23, RZ, RZ, -R12 ;  /* 0x000000ffff177224 */ /* 0x000fe400078e0a0c */
[----:B------:R-:W-:Y:S01]  /*1f70*/  IMAD R12, R12, 0x80, R39 ;  /* 0x000000800c0c7824 */ /* 0x000fe200078e0227 */
[----:B------:R-:W-:Y:S01]  /*1f80*/  ISETP.GT.U32.AND P2, PT, R38, R21, PT ;  /* 0x000000152600720c */ /* 0x000fe20003f44070 */
[----:B------:R-:W-:Y:S02]  /*1f90*/  IMAD R13, R0, R23, 0x6 ;  /* 0x00000006000d7424 */ /* 0x000fe400078e0217 */
[----:B------:R-:W-:Y:S02]  /*1fa0*/  IMAD R23, R22, R43, 0x8 ;  /* 0x0000000816177424 */ /* 0x000fe400078e022b */
[----:B------:R-:W-:-:S03]  /*1fb0*/  IMAD R13, R40, R13, R12 ;  /* 0x0000000d280d7224 */ /* 0x000fc600078e020c */
[----:B------:R-:W-:Y:S01]  /*1fc0*/  ISETP.GT.U32.AND P4, PT, R38, R23, PT ;  /* 0x000000172600720c */ /* 0x000fe20003f84070 */
[----:B------:R-:W-:-:S04]  /*1fd0*/  IMAD.WIDE R12, R13, 0x4, R36 ;  /* 0x000000040d0c7825 */ /* 0x000fc800078e0224 */
[-C--:B------:R-:W-:Y:S01]  /*1fe0*/  @!P2 IADD3 R21, PT, PT, R21, -R38.reuse, RZ ;  /* 0x800000261515a210 */ /* 0x080fe20007ffe0ff */
[----:B------:R-:W-:Y:S01]  /*1ff0*/  @!P2 VIADD R20, R20, 0x1 ;  /* 0x000000011414a836 */ /* 0x000fe20000000000 */
[----:B------:R1:W-:Y:S02]  /*2000*/  STG.E desc[UR8][R12.64], R14 ;  /* 0x0000000e0c007986 */ /* 0x0003e4000c101908 */
[----:B------:R-:W-:Y:S02]  /*2010*/  ISETP.GE.U32.AND P1, PT, R21, R38, PT ;  /* 0x000000261500720c */ /* 0x000fe40003f26070 */
[----:B------:R-:W-:Y:S02]  /*2020*/  LOP3.LUT R21, R0, 0x7, RZ, 0x3c, !PT ;  /* 0x0000000700157812 */ /* 0x000fe400078e3cff */
[----:B------:R-:W-:Y:S02]  /*2030*/  @!P4 IMAD.IADD R23, R23, 0x1, -R38 ;  /* 0x000000011717c824 */ /* 0x000fe400078e0a26 */
[----:B------:R-:W-:Y:S01]  /*2040*/  ISETP.GE.AND P3, PT, R21, RZ, PT ;  /* 0x000000ff1500720c */ /* 0x000fe20003f66270 */
[----:B------:R-:W-:Y:S01]  /*2050*/  @!P4 VIADD R22, R22, 0x1 ;  /* 0x000000011616c836 */ /* 0x000fe20000000000 */
[----:B-1----:R-:W-:-:S05]  /*2060*/  LOP3.LUT R12, R0, 0x8, RZ, 0x3c, !PT ;  /* 0x00000008000c7812 */ /* 0x002fca00078e3cff */
[----:B------:R-:W-:Y:S02]  /*2070*/  @P1 IADD3 R20, PT, PT, R20, 0x1, RZ ;  /* 0x0000000114141810 */ /* 0x000fe40007ffe0ff */
[----:B------:R-:W-:Y:S02]  /*2080*/  ISETP.GE.U32.AND P1, PT, R23, R38, PT ;  /* 0x000000261700720c */ /* 0x000fe40003f26070 */
[----:B------:R-:W-:Y:S02]  /*2090*/  ISETP.GE.AND P2, PT, R12, RZ, PT ;  /* 0x000000ff0c00720c */ /* 0x000fe40003f46270 */
[----:B------:R-:W-:-:S05]  /*20a0*/  @!P3 IMAD.MOV R20, RZ, RZ, -R20 ;  /* 0x000000ffff14b224 */ /* 0x000fca00078e0a14 */
[----:B------:R-:W-:-:S04]  /*20b0*/  SEL R20, R41, R20, !P0 ;  /* 0x0000001429147207 */ /* 0x000fc80004000000 */
[----:B------:R-:W-:Y:S01]  /*20c0*/  @P1 IADD3 R22, PT, PT, R22, 0x1, RZ ;  /* 0x0000000116161810 */ /* 0x000fe20007ffe0ff */
[----:B------:R-:W-:Y:S02]  /*20d0*/  IMAD.MOV R13, RZ, RZ, -R20 ;  /* 0x000000ffff0d7224 */ /* 0x000fe400078e0a14 */
[----:B------:R-:W-:Y:S01]  /*20e0*/  IMAD R20, R20, 0x80, R39 ;  /* 0x0000008014147824 */ /* 0x000fe200078e0227 */
[----:B------:R-:W-:Y:S01]  /*20f0*/  @!P2 IADD3 R22, PT, PT, -R22, RZ, RZ ;  /* 0x000000ff1616a210 */ /* 0x000fe20007ffe1ff */
[----:B------:R-:W-:-:S03]  /*2100*/  IMAD R13, R0, R13, 0x7 ;  /* 0x00000007000d7424 */ /* 0x000fc600078e020d */
[----:B------:R-:W-:Y:S01]  /*2110*/  SEL R14, R41, R22, !P0 ;  /* 0x00000016290e7207 */ /* 0x000fe20004000000 */
[----:B------:R-:W-:-:S04]  /*2120*/  IMAD.HI.U32 R22, R42, 0x9, RZ ;  /* 0x000000092a167827 */ /* 0x000fc800078e00ff */
[----:B------:R-:W-:Y:S02]  /*2130*/  IMAD.MOV R21, RZ, RZ, -R14 ;  /* 0x000000ffff157224 */ /* 0x000fe400078e0a0e */
[----:B------:R-:W-:Y:S02]  /*2140*/  IMAD R23, R22, R43, 0x9 ;  /* 0x0000000916177424 */ /* 0x000fe400078e022b */
[----:B------:R-:W-:Y:S02]  /*2150*/  IMAD R14, R14, 0x80, R39 ;  /* 0x000000800e0e7824 */ /* 0x000fe400078e0227 */
[----:B------:R-:W-:Y:S01]  /*2160*/  IMAD R21, R0, R21, 0x8 ;  /* 0x0000000800157424 */ /* 0x000fe200078e0215 */
[----:B------:R-:W-:Y:S01]  /*2170*/  ISETP.GT.U32.AND P5, PT, R38, R23, PT ;  /* 0x000000172600720c */ /* 0x000fe20003fa4070 */
[C---:B------:R-:W-:Y:S02]  /*2180*/  IMAD R13, R40.reuse, R13, R20 ;  /* 0x0000000d280d7224 */ /* 0x040fe400078e0214 */
[----:B------:R-:W-:-:S02]  /*2190*/  IMAD R21, R40, R21, R14 ;  /* 0x0000001528157224 */ /* 0x000fc400078e020e */
[----:B------:R-:W-:-:S04]  /*21a0*/  IMAD.HI.U32 R14, R42, 0xa, RZ ;  /* 0x0000000a2a0e7827 */ /* 0x000fc800078e00ff */
[----:B------:R-:W-:Y:S02]  /*21b0*/  IMAD R45, R14, R43, 0xa ;  /* 0x0000000a0e2d7424 */ /* 0x000fe400078e022b */
[--C-:B------:R-:W-:Y:S02]  /*21c0*/  IMAD.WIDE R12, R13, 0x4, R36.reuse ;  /* 0x000000040d0c7825 */ /* 0x100fe400078e0224 */
[-C--:B------:R-:W-:Y:S02]  /*21d0*/  @!P5 IADD3 R23, PT, PT, R23, -R38.reuse, RZ ;  /* 0x800000261717d210 */ /* 0x080fe40007ffe0ff */
[----:B------:R-:W-:Y:S01]  /*21e0*/  ISETP.GT.U32.AND P3, PT, R38, R45, PT ;  /* 0x0000002d2600720c */ /* 0x000fe20003f64070 */
[----:B------:R1:W-:Y:S01]  /*21f0*/  STG.E desc[UR8][R12.64], R15 ;  /* 0x0000000f0c007986 */ /* 0x0003e2000c101908 */
[----:B------:R-:W-:Y:S01]  /*2200*/  ISETP.GE.U32.AND P6, PT, R23, R38, PT ;  /* 0x000000261700720c */ /* 0x000fe20003fc6070 */
[----:B------:R-:W-:-:S04]  /*2210*/  IMAD.WIDE R20, R21, 0x4, R36 ;  /* 0x0000000415147825 */ /* 0x000fc800078e0224 */
[----:B------:R-:W-:Y:S01]  /*2220*/  @!P5 VIADD R22, R22, 0x1 ;  /* 0x000000011616d836 */ /* 0x000fe20000000000 */
[----:B------:R2:W-:Y:S01]  /*2230*/  STG.E desc[UR8][R20.64], R8 ;  /* 0x0000000814007986 */ /* 0x0005e2000c101908 */
[----:B-1----:R-:W-:Y:S01]  /*2240*/  IMAD.HI.U32 R12, R42, 0xb, RZ ;  /* 0x0000000b2a0c7827 */ /* 0x002fe200078e00ff */
[----:B------:R-:W-:-:S03]  /*2250*/  LOP3.LUT R13, R0, 0x9, RZ, 0x3c, !PT ;  /* 0x00000009000d7812 */ /* 0x000fc600078e3cff */
[----:B------:R-:W-:Y:S01]  /*2260*/  IMAD R15, R12, R43, 0xb ;  /* 0x0000000b0c0f7424 */ /* 0x000fe200078e022b */
[----:B------:R-:W-:Y:S01]  /*2270*/  ISETP.GE.AND P4, PT, R13, RZ, PT ;  /* 0x000000ff0d00720c */ /* 0x000fe20003f86270 */
[----:B------:R-:W-:Y:S01]  /*2280*/  @!P3 IMAD.IADD R45, R45, 0x1, -R38 ;  /* 0x000000012d2db824 */ /* 0x000fe200078e0a26 */
[----:B--2---:R-:W-:Y:S01]  /*2290*/  LOP3.LUT R8, R0, 0xa, RZ, 0x3c, !PT ;  /* 0x0000000a00087812 */ /* 0x004fe200078e3cff */
[----:B------:R-:W-:Y:S01]  /*22a0*/  @P6 VIADD R22, R22, 0x1 ;  /* 0x0000000116166836 */ /* 0x000fe20000000000 */
[----:B------:R-:W-:Y:S01]  /*22b0*/  ISETP.GT.U32.AND P2, PT, R38, R15, PT ;  /* 0x0000000f2600720c */ /* 0x000fe20003f44070 */
[----:B------:R-:W-:Y:S01]  /*22c0*/  @!P3 VIADD R14, R14, 0x1 ;  /* 0x000000010e0eb836 */ /* 0x000fe20000000000 */
[----:B------:R-:W-:Y:S01]  /*22d0*/  ISETP.GE.U32.AND P1, PT, R45, R38, PT ;  /* 0x000000262d00720c */ /* 0x000fe20003f26070 */
[----:B------:R-:W-:-:S04]  /*22e0*/  IMAD.HI.U32 R20, R42, 0xe, RZ ;  /* 0x0000000e2a147827 */ /* 0x000fc800078e00ff */
[----:B------:R-:W-:Y:S02]  /*22f0*/  IMAD R21, R44, R43, 0xc ;  /* 0x0000000c2c157424 */ /* 0x000fe400078e022b */
[----:B------:R-:W-:Y:S01]  /*2300*/  @!P4 IMAD.MOV R22, RZ, RZ, -R22 ;  /* 0x000000ffff16c224 */ /* 0x000fe200078e0a16 */
[----:B------:R-:W-:Y:S01]  /*2310*/  ISETP.GE.AND P4, PT, R8, RZ, PT ;  /* 0x000000ff0800720c */ /* 0x000fe20003f86270 */
[----:B------:R-:W-:Y:S01]  /*2320*/  IMAD.HI.U32 R8, R42, 0xd, RZ ;  /* 0x0000000d2a087827 */ /* 0x000fe200078e00ff */
[----:B------:R-:W-:Y:S02]  /*2330*/  ISETP.GT.U32.AND P5, PT, R38, R21, PT ;  /* 0x000000152600720c */ /* 0x000fe40003fa4070 */
[----:B------:R-:W-:Y:S01]  /*2340*/  @!P2 IADD3 R15, PT, PT, R15, -R38, RZ ;  /* 0x800000260f0fa210 */ /* 0x000fe20007ffe0ff */
[-C--:B------:R-:W-:Y:S01]  /*2350*/  IMAD R13, R8, R43.reuse, 0xd ;  /* 0x0000000d080d7424 */ /* 0x080fe200078e022b */
[----:B------:R-:W-:Y:S01]  /*2360*/  SEL R22, R41, R22, !P0 ;  /* 0x0000001629167207 */ /* 0x000fe20004000000 */
[----:B------:R-:W-:Y:S01]  /*2370*/  @P1 VIADD R14, R14, 0x1 ;  /* 0x000000010e0e1836 */ /* 0x000fe20000000000 */
[----:B------:R-:W-:Y:S01]  /*2380*/  ISETP.GE.U32.AND P6, PT, R15, R38, PT ;  /* 0x000000260f00720c */ /* 0x000fe20003fc6070 */
[----:B------:R-:W-:Y:S01]  /*2390*/  IMAD R15, R20, R43, 0xe ;  /* 0x0000000e140f7424 */ /* 0x000fe200078e022b */
[----:B------:R-:W-:Y:S01]  /*23a0*/  ISETP.GT.U32.AND P1, PT, R38, R13, PT ;  /* 0x0000000d2600720c */ /* 0x000fe20003f24070 */
[----:B------:R-:W-:-:S02]  /*23b0*/  IMAD.HI.U32 R42, R42, 0xf, RZ ;  /* 0x0000000f2a2a7827 */ /* 0x000fc400078e00ff */
[----:B------:R-:W-:Y:S02]  /*23c0*/  @!P4 IADD3 R14, PT, PT, -R14, RZ, RZ ;  /* 0x000000ff0e0ec210 */ /* 0x000fe40007ffe1ff */
[----:B------:R-:W-:Y:S01]  /*23d0*/  ISETP.GT.U32.AND P4, PT, R38, R15, PT ;  /* 0x0000000f2600720c */ /* 0x000fe20003f84070 */
[----:B------:R-:W-:Y:S01]  /*23e0*/  IMAD R43, R42, R43, 0xf ;  /* 0x0000000f2a2b7424 */ /* 0x000fe200078e022b */
[----:B------:R-:W-:Y:S01]  /*23f0*/  @!P5 IADD3 R21, PT, PT, R21, -R38, RZ ;  /* 0x800000261515d210 */ /* 0x000fe20007ffe0ff */
[----:B------:R-:W-:Y:S01]  /*2400*/  @!P2 VIADD R12, R12, 0x1 ;  /* 0x000000010c0ca836 */ /* 0x000fe20000000000 */
[----:B------:R-:W-:Y:S01]  /*2410*/  SEL R14, R41, R14, !P0 ;  /* 0x0000000e290e7207 */ /* 0x000fe20004000000 */
[----:B------:R-:W-:Y:S01]  /*2420*/  @!P5 VIADD R44, R44, 0x1 ;  /* 0x000000012c2cd836 */ /* 0x000fe20000000000 */
[----:B------:R-:W-:Y:S02]  /*2430*/  ISETP.GT.U32.AND P2, PT, R38, R43, PT ;  /* 0x0000002b2600720c */ /* 0x000fe40003f44070 */
[----:B------:R-:W-:Y:S01]  /*2440*/  @!P1 IMAD.IADD R13, R13, 0x1, -R38 ;  /* 0x000000010d0d9824 */ /* 0x000fe200078e0a26 */
[-C--:B------:R-:W-:Y:S01]  /*2450*/  ISETP.GE.U32.AND P3, PT, R21, R38.reuse, PT ;  /* 0x000000261500720c */ /* 0x080fe20003f66070 */
[----:B------:R-:W-:Y:S01]  /*2460*/  @!P1 VIADD R8, R8, 0x1 ;  /* 0x0000000108089836 */ /* 0x000fe20000000000 */
[----:B------:R-:W-:Y:S01]  /*2470*/  @P6 IADD3 R12, PT, PT, R12, 0x1, RZ ;  /* 0x000000010c0c6810 */ /* 0x000fe20007ffe0ff */
[----:B------:R-:W-:Y:S01]  /*2480*/  IMAD.MOV R23, RZ, RZ, -R14 ;  /* 0x000000ffff177224 */ /* 0x000fe200078e0a0e */
[----:B------:R-:W-:Y:S01]  /*2490*/  ISETP.GE.U32.AND P6, PT, R13, R38, PT ;  /* 0x000000260d00720c */ /* 0x000fe20003fc6070 */
[----:B------:R-:W-:Y:S01]  /*24a0*/  @!P4 IMAD.IADD R15, R15, 0x1, -R38 ;  /* 0x000000010f0fc824 */ /* 0x000fe200078e0a26 */
[C---:B------:R-:W-:Y:S01]  /*24b0*/  LOP3.LUT R13, R0.reuse, 0xb, RZ, 0x3c, !PT ;  /* 0x0000000b000d7812 */ /* 0x040fe200078e3cff */
[----:B------:R-:W-:Y:S01]  /*24c0*/  IMAD R23, R0, R23, 0xa ;  /* 0x0000000a00177424 */ /* 0x000fe200078e0217 */
[----:B------:R-:W-:-:S02]  /*24d0*/  @!P4 IADD3 R20, PT, PT, R20, 0x1, RZ ;  /* 0x000000011414c810 */ /* 0x000fc40007ffe0ff */
[-C--:B------:R-:W-:Y:S01]  /*24e0*/  ISETP.GE.U32.AND P5, PT, R15, R38.reuse, PT ;  /* 0x000000260f00720c */ /* 0x080fe20003fa6070 */
[----:B------:R-:W-:Y:S01]  /*24f0*/  @!P2 VIADD R42, R42, 0x1 ;  /* 0x000000012a2aa836 */ /* 0x000fe20000000000 */
[----:B------:R-:W-:Y:S01]  /*2500*/  LOP3.LUT R15, R0, 0xd, RZ, 0x3c, !PT ;  /* 0x0000000d000f7812 */ /* 0x000fe200078e3cff */
[----:B------:R-:W-:Y:S01]  /*2510*/  @P3 VIADD R44, R44, 0x1 ;  /* 0x000000012c2c3836 */ /* 0x000fe20000000000 */
[----:B------:R-:W-:Y:S02]  /*2520*/  @!P2 IADD3 R43, PT, PT, R43, -R38, RZ ;  /* 0x800000262b2ba210 */ /* 0x000fe40007ffe0ff */
[----:B------:R-:W-:Y:S02]  /*2530*/  ISETP.GE.AND P1, PT, R13, RZ, PT ;  /* 0x000000ff0d00720c */ /* 0x000fe40003f26270 */
[----:B------:R-:W-:Y:S02]  /*2540*/  LOP3.LUT R13, R0, 0xc, RZ, 0x3c, !PT ;  /* 0x0000000c000d7812 */ /* 0x000fe400078e3cff */
[----:B------:R-:W-:-:S02]  /*2550*/  ISETP.GE.AND P4, PT, R15, RZ, PT ;  /* 0x000000ff0f00720c */ /* 0x000fc40003f86270 */
[----:B------:R-:W-:Y:S01]  /*2560*/  ISETP.GE.U32.AND P3, PT, R43, R38, PT ;  /* 0x000000262b00720c */ /* 0x000fe20003f66070 */
[----:B------:R-:W-:Y:S01]  /*2570*/  @P5 VIADD R20, R20, 0x1 ;  /* 0x0000000114145836 */ /* 0x000fe20000000000 */
[C---:B------:R-:W-:Y:S02]  /*2580*/  LOP3.LUT R21, R0.reuse, 0xe, RZ, 0x3c, !PT ;  /* 0x0000000e00157812 */ /* 0x040fe400078e3cff */
[----:B------:R-:W-:Y:S02]  /*2590*/  LOP3.LUT R15, R0, 0xf, RZ, 0x3c, !PT ;  /* 0x0000000f000f7812 */ /* 0x000fe400078e3cff */
[----:B------:R-:W-:Y:S01]  /*25a0*/  @P6 IADD3 R8, PT, PT, R8, 0x1, RZ ;  /* 0x0000000108086810 */ /* 0x000fe20007ffe0ff */
[----:B------:R-:W-:Y:S01]  /*25b0*/  @!P1 IMAD.MOV R12, RZ, RZ, -R12 ;  /* 0x000000ffff0c9224 */ /* 0x000fe200078e0a0c */
[----:B------:R-:W-:Y:S01]  /*25c0*/  ISETP.GE.AND P6, PT, R13, RZ, PT ;  /* 0x000000ff0d00720c */ /* 0x000fe20003fc6270 */
[----:B------:R-:W-:Y:S01]  /*25d0*/  IMAD.MOV R13, RZ, RZ, -R22 ;  /* 0x000000ffff0d7224 */ /* 0x000fe200078e0a16 */
[----:B------:R-:W-:Y:S01]  /*25e0*/  ISETP.GE.AND P5, PT, R21, RZ, PT ;  /* 0x000000ff1500720c */ /* 0x000fe20003fa6270 */
[----:B------:R-:W-:Y:S01]  /*25f0*/  IMAD R22, R22, 0x80, R39 ;  /* 0x0000008016167824 */ /* 0x000fe200078e0227 */
[----:B------:R-:W-:Y:S01]  /*2600*/  ISETP.GE.AND P2, PT, R15, RZ, PT ;  /* 0x000000ff0f00720c */ /* 0x000fe20003f46270 */
[----:B------:R-:W-:Y:S01]  /*2610*/  @P3 VIADD R42, R42, 0x1 ;  /* 0x000000012a2a3836 */ /* 0x000fe20000000000 */
[----:B------:R-:W-:Y:S01]  /*2620*/  LEA R14, R14, R39, 0x7 ;  /* 0x000000270e0e7211 */ /* 0x000fe200078e38ff */
[----:B------:R-:W-:Y:S01]  /*2630*/  IMAD R13, R0, R13, 0x9 ;  /* 0x00000009000d7424 */ /* 0x000fe200078e020d */
[----:B------:R-:W-:-:S03]  /*2640*/  @!P4 IADD3 R8, PT, PT, -R8, RZ, RZ ;  /* 0x000000ff0808c210 */ /* 0x000fc60007ffe1ff */
[C---:B------:R-:W-:Y:S01]  /*2650*/  IMAD R23, R40.reuse, R23, R14 ;  /* 0x0000001728177224 */ /* 0x040fe200078e020e */
[----:B------:R-:W-:Y:S01]  /*2660*/  MOV R14, R20 ;  /* 0x00000014000e7202 */ /* 0x000fe20000000f00 */
[----:B------:R-:W-:Y:S01]  /*2670*/  @!P6 IMAD.MOV R44, RZ, RZ, -R44 ;  /* 0x000000ffff2ce224 */ /* 0x000fe200078e0a2c */
[C---:B------:R-:W-:Y:S01]  /*2680*/  SEL R20, R41.reuse, R8, !P0 ;  /* 0x0000000829147207 */ /* 0x040fe20004000000 */
[----:B------:R-:W-:Y:S01]  /*2690*/  IMAD R13, R40, R13, R22 ;  /* 0x0000000d280d7224 */ /* 0x000fe200078e0216 */
[C---:B------:R-:W-:Y:S01]  /*26a0*/  SEL R22, R41.reuse, R12, !P0 ;  /* 0x0000000c29167207 */ /* 0x040fe20004000000 */
[----:B------:R-:W-:Y:S01]  /*26b0*/  @!P5 IMAD.MOV R14, RZ, RZ, -R14 ;  /* 0x000000ffff0ed224 */ /* 0x000fe200078e0a0e */
[----:B------:R-:W-:Y:S01]  /*26c0*/  SEL R44, R41, R44, !P0 ;  /* 0x0000002c292c7207 */ /* 0x000fe20004000000 */
[----:B------:R-:W-:Y:S02]  /*26d0*/  @!P2 IMAD.MOV R42, RZ, RZ, -R42 ;  /* 0x000000ffff2aa224 */ /* 0x000fe400078e0a2a */
[----:B------:R-:W-:Y:S01]  /*26e0*/  IMAD.WIDE R12, R13, 0x4, R36 ;  /* 0x000000040d0c7825 */ /* 0x000fe200078e0224 */
[----:B------:R-:W-:-:S02]  /*26f0*/  SEL R14, R41, R14, !P0 ;  /* 0x0000000e290e7207 */ /* 0x000fc40004000000 */
[----:B------:R-:W-:Y:S01]  /*2700*/  SEL R8, R41, R42, !P0 ;  /* 0x0000002a29087207 */ /* 0x000fe20004000000 */
[C-C-:B------:R-:W-:Y:S01]  /*2710*/  IMAD R38, R22.reuse, 0x80, R39.reuse ;  /* 0x0000008016267824 */ /* 0x140fe200078e0227 */
[----:B------:R-:W-:Y:S01]  /*2720*/  IADD3 R41, PT, PT, -R22, RZ, RZ ;  /* 0x000000ff16297210 */ /* 0x000fe20007ffe1ff */
[--C-:B------:R-:W-:Y:S01]  /*2730*/  IMAD R21, R20, 0x80, R39.reuse ;  /* 0x0000008014157824 */ /* 0x100fe200078e0227 */
[----:B------:R-:W-:Y:S01]  /*2740*/  IADD3 R43, PT, PT, -R44, RZ, RZ ;  /* 0x000000ff2c2b7210 */ /* 0x000fe20007ffe1ff */
[----:B------:R1:W-:Y:S01]  /*2750*/  STG.E desc[UR8][R12.64], R9 ;  /* 0x000000090c007986 */ /* 0x0003e2000c101908 */
[----:B------:R-:W-:Y:S01]  /*2760*/  IADD3 R22, PT, PT, -R20, RZ, RZ ;  /* 0x000000ff14167210 */ /* 0x000fe20007ffe1ff */
[----:B------:R-:W-:Y:S01]  /*2770*/  IMAD R20, R0, R41, 0xb ;  /* 0x0000000b00147424 */ /* 0x000fe200078e0229 */
[----:B------:R-:W-:Y:S01]  /*2780*/  IADD3 R45, PT, PT, -R14, RZ, RZ ;  /* 0x000000ff0e2d7210 */ /* 0x000fe20007ffe1ff */
[--C-:B------:R-:W-:Y:S02]  /*2790*/  IMAD R15, R44, 0x80, R39.reuse ;  /* 0x000000802c0f7824 */ /* 0x100fe400078e0227 */
[----:B------:R-:W-:Y:S01]  /*27a0*/  IMAD R41, R14, 0x80, R39 ;  /* 0x000000800e297824 */ /* 0x000fe200078e0227 */
[----:B------:R-:W-:Y:S01]  /*27b0*/  LEA R39, R8, R39, 0x7 ;  /* 0x0000002708277211 */ /* 0x000fe200078e38ff */
[----:B------:R-:W-:-:S02]  /*27c0*/  IMAD R43, R0, R43, 0xc ;  /* 0x0000000c002b7424 */ /* 0x000fc400078e022b */
[C---:B------:R-:W-:Y:S02]  /*27d0*/  IMAD R45, R0.reuse, R45, 0xe ;  /* 0x0000000e002d7424 */ /* 0x040fe400078e022d */
[----:B-1----:R-:W-:Y:S02]  /*27e0*/  IMAD.MOV R13, RZ, RZ, -R8 ;  /* 0x000000ffff0d7224 */ /* 0x002fe400078e0a08 */
[----:B------:R-:W-:Y:S02]  /*27f0*/  IMAD R8, R0, R22, 0xd ;  /* 0x0000000d00087424 */ /* 0x000fe400078e0216 */
[----:B------:R-:W-:Y:S02]  /*2800*/  IMAD R9, R40, R20, R38 ;  /* 0x0000001428097224 */ /* 0x000fe400078e0226 */
[----:B------:R-:W-:Y:S02]  /*2810*/  IMAD R12, R0, R13, 0xf ;  /* 0x0000000f000c7424 */ /* 0x000fe400078e020d */
[----:B------:R-:W-:-:S02]  /*2820*/  IMAD R15, R40, R43, R15 ;  /* 0x0000002b280f7224 */ /* 0x000fc400078e020f */
[----:B------:R-:W-:Y:S02]  /*2830*/  IMAD R13, R40, R8, R21 ;  /* 0x00000008280d7224 */ /* 0x000fe400078e0215 */
[----:B------:R-:W-:-:S04]  /*2840*/  IMAD.WIDE R22, R23, 0x4, R36 ;  /* 0x0000000417167825 */ /* 0x000fc800078e0224 */
[C---:B------:R-:W-:Y:S01]  /*2850*/  IMAD R41, R40.reuse, R45, R41 ;  /* 0x0000002d28297224 */ /* 0x040fe200078e0229 */
[----:B------:R1:W-:Y:S01]  /*2860*/  STG.E desc[UR8][R22.64], R10 ;  /* 0x0000000a16007986 */ /* 0x0003e2000c101908 */
        /* <DEDUP_REMOVED lines=13> */
.L_x_2393:
[----:B------:R-:W-:Y:S01]  /*2940*/  BSSY B2, `(.L_x_2403) ;  /* 0x0000007000027945 */ /* 0x000fe20003800000 */
[----:B------:R-:W-:Y:S01]  /*2950*/  MOV R20, R16 ;  /* 0x0000001000147202 */ /* 0x000fe20000000f00 */
[----:B------:R-:W-:Y:S01]  /*2960*/  IMAD.MOV.U32 R21, RZ, RZ, 0x1c1f ;  /* 0x00001c1fff157424 */ /* 0x000fe200078e00ff */
[----:B------:R-:W-:-:S07]  /*2970*/  MOV R13, 0xffffffff ;  /* 0xffffffff000d7802 */ /* 0x000fce0000000f00 */
[----:B-1234-:R-:W-:Y:S05]  /*2980*/  WARPSYNC.COLLECTIVE R13, `(.L_x_2404) ;  /* 0x000000000d087348 */ /* 0x01efea0003c00000 */
[----:B------:R0:W0:Y:S02]  /*2990*/  SHFL.IDX P3, R13, R14, R20, R21 ;  /* 0x000000140e0d7389 */ /* 0x0000240000060015 */
[----:B01234-:R-:W-:Y:S05]  /*29a0*/  ENDCOLLECTIVE ;  /* 0x000000000000791b */ /* 0x01ffea0003800000 */
.L_x_2404:
[----:B------:R-:W-:Y:S05]  /*29b0*/  BSYNC B2 ;  /* 0x0000000000027941 */ /* 0x000fea0003800000 */
.L_x_2403:
[----:B------:R-:W-:Y:S01]  /*29c0*/  IMAD.MOV.U32 R12, RZ, RZ, R13 ;  /* 0x000000ffff0c7224 */ /* 0x000fe200078e000d */
[----:B------:R-:W-:Y:S06]  /*29d0*/  BRA `(.L_x_2405) ;  /* 0xffffffe8003c7947 */ /* 0x000fec000383ffff */
.L_x_2395:
[----:B------:R-:W-:Y:S01]  /*29e0*/  BSSY B2, `(.L_x_2406) ;  /* 0x0000007000027945 */ /* 0x000fe20003800000 */
[----:B------:R-:W-:Y:S01]  /*29f0*/  MOV R20, R2 ;  /* 0x0000000200147202 */ /* 0x000fe20000000f00 */
[----:B------:R-:W-:Y:S01]  /*2a00*/  IMAD.MOV.U32 R21, RZ, RZ, 0x1c1f ;  /* 0x00001c1fff157424 */ /* 0x000fe200078e00ff */
[----:B------:R-:W-:-:S07]  /*2a10*/  MOV R13, 0xffffffff ;  /* 0xffffffff000d7802 */ /* 0x000fce0000000f00 */
[----:B--234-:R-:W-:Y:S05]  /*2a20*/  WARPSYNC.COLLECTIVE R13, `(.L_x_2407) ;  /* 0x000000000d087348 */ /* 0x01cfea0003c00000 */
[----:B------:R0:W1:Y:S02]  /*2a30*/  SHFL.IDX P3, R13, R14, R20, R21 ;  /* 0x000000140e0d7389 */ /* 0x0000640000060015 */
[----:B01234-:R-:W-:Y:S05]  /*2a40*/  ENDCOLLECTIVE ;  /* 0x000000000000791b */ /* 0x01ffea0003800000 */
.L_x_2407:
[----:B------:R-:W-:Y:S05]  /*2a50*/  BSYNC B2 ;  /* 0x0000000000027941 */ /* 0x000fea0003800000 */
.L_x_2406:
[----:B------:R-:W-:Y:S05]  /*2a60*/  BRA `(.L_x_2408) ;  /* 0xffffffe8002c7947 */ /* 0x000fea000383ffff */
.L_x_2397:
[----:B------:R-:W-:Y:S01]  /*2a70*/  HFMA2 R21, -RZ, RZ, 0, 0.004024505615234375 ;  /* 0x00001c1fff157431 */ /* 0x000fe200000001ff */
[----:B------:R-:W-:Y:S01]  /*2a80*/  BSSY B2, `(.L_x_2409) ;  /* 0x0000006000027945 */ /* 0x000fe20003800000 */
[----:B------:R-:W-:Y:S02]  /*2a90*/  IMAD.MOV.U32 R20, RZ, RZ, R3 ;  /* 0x000000ffff147224 */ /* 0x000fe400078e0003 */
[----:B------:R-:W-:-:S07]  /*2aa0*/  IMAD.MOV.U32 R13, RZ, RZ, -0x1 ;  /* 0xffffffffff0d7424 */ /* 0x000fce00078e00ff */
[----:B0-234-:R-:W-:Y:S05]  /*2ab0*/  WARPSYNC.COLLECTIVE R13, `(.L_x_2410) ;  /* 0x000000000d087348 */ /* 0x01dfea0003c00000 */
[----:B------:R1:W0:Y:S02]  /*2ac0*/  SHFL.IDX P3, R13, R14, R20, R21 ;  /* 0x000000140e0d7389 */ /* 0x0002240000060015 */
[----:B01234-:R-:W-:Y:S05]  /*2ad0*/  ENDCOLLECTIVE ;  /* 0x000000000000791b */ /* 0x01ffea0003800000 */
.L_x_2410:
[----:B------:R-:W-:Y:S05]  /*2ae0*/  BSYNC B2 ;  /* 0x0000000000027941 */ /* 0x000fea0003800000 */
.L_x_2409:
[----:B------:R-:W-:Y:S05]  /*2af0*/  BRA `(.L_x_2411) ;  /* 0xffffffe800207947 */ /* 0x000fea000383ffff */
.L_x_2399:
[----:B------:R-:W-:Y:S01]  /*2b00*/  BSSY B2, `(.L_x_2412) ;  /* 0x0000007000027945 */ /* 0x000fe20003800000 */
[----:B------:R-:W-:Y:S01]  /*2b10*/  MOV R20, R17 ;  /* 0x0000001100147202 */ /* 0x000fe20000000f00 */
[----:B------:R-:W-:Y:S01]  /*2b20*/  IMAD.MOV.U32 R21, RZ, RZ, 0x1c1f ;  /* 0x00001c1fff157424 */ /* 0x000fe200078e00ff */
[----:B------:R-:W-:-:S07]  /*2b30*/  MOV R13, 0xffffffff ;  /* 0xffffffff000d7802 */ /* 0x000fce0000000f00 */
[----:B01234-:R-:W-:Y:S05]  /*2b40*/  WARPSYNC.COLLECTIVE R13, `(.L_x_2413) ;  /* 0x000000000d087348 */ /* 0x01ffea0003c00000 */
[----:B------:R0:W0:Y:S02]  /*2b50*/  SHFL.IDX P3, R13, R14, R20, R21 ;  /* 0x000000140e0d7389 */ /* 0x0000240000060015 */
[----:B01234-:R-:W-:Y:S05]  /*2b60*/  ENDCOLLECTIVE ;  /* 0x000000000000791b */ /* 0x01ffea0003800000 */
.L_x_2413:
[----:B------:R-:W-:Y:S05]  /*2b70*/  BSYNC B2 ;  /* 0x0000000000027941 */ /* 0x000fea0003800000 */
.L_x_2412:
[----:B------:R-:W-:Y:S05]  /*2b80*/  BRA `(.L_x_2414) ;  /* 0xffffffe800147947 */ /* 0x000fea000383ffff */
        .weak           $__internal_73_$__cuda_sm20_div_s16
        .type           $__internal_73_$__cuda_sm20_div_s16,@function
        .size           $__internal_73_$__cuda_sm20_div_s16,($__internal_74_$__cuda_sm20_div_u16 - $__internal_73_$__cuda_sm20_div_s16)
$__internal_73_$__cuda_sm20_div_s16:
        /* <DEDUP_REMOVED lines=24> */
[----:B------:R-:W-:Y:S05]  /*2d10*/  RET.REL.NODEC R2 `(_Z9cuda_gemmIiLi128ELi4ELi1ELi2048ELi4ELi4ELi64ELi1ELi0EEviiiPT_S1_S1_iii) ;  /* 0xffffffd002b87950 */ /* 0x000fea0003c3ffff */
        .weak           $__internal_74_$__cuda_sm20_div_u16
        .type           $__internal_74_$__cuda_sm20_div_u16,@function
        .size           $__internal_74_$__cuda_sm20_div_u16,(.L_x_38577 - $__internal_74_$__cuda_sm20_div_u16)
$__internal_74_$__cuda_sm20_div_u16:
        /* <DEDUP_REMOVED lines=18> */
[----:B------:R-:W-:Y:S06]  /*2e40*/  RET.REL.NODEC R2 `(_Z9cuda_gemmIiLi128ELi4ELi1ELi2048ELi4ELi4ELi64ELi1ELi0EEviiiPT_S1_S1_iii) ;  /* 0xffffffd0026c7950 */ /* 0x000fec0003c3ffff */
.L_x_2415:
        /* <DEDUP_REMOVED lines=11> */
.L_x_38577:


//--------------------- .text._Z9cuda_gemmIiLi128ELi4ELi1ELi2048ELi4ELi4ELi64ELi0ELi1EEviiiPT_S1_S1_iii --------------------------
	.section	.text._Z9cuda_gemmIiLi128ELi4ELi1ELi2048ELi4ELi4ELi64ELi0ELi1EEviiiPT_S1_S1_iii,"ax",@progbits
	.align	128
        .global         _Z9cuda_gemmIiLi128ELi4ELi1ELi2048ELi4ELi4ELi64ELi0ELi1EEviiiPT_S1_S1_iii
        .type           _Z9cuda_gemmIiLi128ELi4ELi1ELi2048ELi4ELi4ELi64ELi0ELi1EEviiiPT_S1_S1_iii,@function
        .size           _Z9cuda_gemmIiLi128ELi4ELi1ELi2048ELi4ELi4ELi64ELi0ELi1EEviiiPT_S1_S1_iii,(.L_x_38578 - _Z9cuda_gemmIiLi128ELi4ELi1ELi2048ELi4ELi4ELi64ELi0ELi1EEviiiPT_S1_S1_iii)
        .other          _Z9cuda_gemmIiLi128ELi4ELi1ELi2048ELi4ELi4ELi64ELi0ELi1EEviiiPT_S1_S1_iii,@"STO_CUDA_ENTRY STV_DEFAULT"
_Z9cuda_gemmIiLi128ELi4ELi1ELi2048ELi4ELi4ELi64ELi0ELi1EEviiiPT_S1_S1_iii:
.text._Z9cuda_gemmIiLi128ELi4ELi1ELi2048ELi4ELi4ELi64ELi0ELi1EEviiiPT_S1_S1_iii:
        /* <DEDUP_REMOVED lines=12> */
.L_x_2418:
        /* <DEDUP_REMOVED lines=10> */
.L_x_2417:
[----:B------:R-:W-:Y:S05]  /*0160*/  BSYNC.RECONVERGENT B0 ;  /* 0x0000000000007941 */ /* 0x000fea0003800200 */
.L_x_2416:
        /* <DEDUP_REMOVED lines=10> */
[----:B0-----:R-:W-:Y:S01]  /*0210*/  LOP3.LUT R2, R0, 0x7ff, RZ, 0x3c, !PT ;  /* 0x000007ff00027812 */ /* 0x001fe200078e3cff */
[----:B--2---:R-:W-:-:S04]  /*0220*/  USHF.L.U32 UR6, UR13, 0x2, URZ ;  /* 0x000000020d067899 */ /* 0x004fc800080006ff */
[----:B------:R-:W-:Y:S02]  /*0230*/  ULOP3.LUT UR7, UR6, 0xffff, URZ, 0xc0, !UPT ;  /* 0x0000ffff06077892 */ /* 0x000fe4000f8ec0ff */
[----:B-1----:R-:W-:Y:S01]  /*0240*/  USHF.L.U32 UR9, UR4, 0xb, URZ ;  /* 0x0000000b04097899 */ /* 0x002fe200080006ff */
[----:B------:R-:W-:Y:S01]  /*0250*/  IADD3 R2, PT, PT, R2, -UR6, RZ ;  /* 0x8000000602027c10 */ /* 0x000fe2000fffe0ff */
[----:B------:R-:W-:-:S03]  /*0260*/  USHF.L.U32 UR4, UR4, 0x9, URZ ;  /* 0x0000000904047899 */ /* 0x000fc600080006ff */
[----:B------:R-:W-:-:S03]  /*0270*/  LOP3.LUT R2, R2, 0xffff, RZ, 0xc0, !PT ;  /* 0x0000ffff02027812 */ /* 0x000fc600078ec0ff */
[----:B------:R-:W-:Y:S01]  /*0280*/  LOP3.LUT R20, R22, UR4, RZ, 0xfc, !PT ;  /* 0x0000000416147c12 */ /* 0x000fe2000f8efcff */
[----:B------:R-:W-:-:S06]  /*0290*/  UMOV UR4, UR5 ;  /* 0x0000000500047c82 */ /* 0x000fcc0008000000 */
[----:B------:R-:W-:Y:S05]  /*02a0*/  CALL.REL.NOINC `($__internal_75_$__cuda_sm20_div_u16) ;  /* 0x0000000c00e87944 */ /* 0x000fea0003c00000 */
[----:B------:R-:W0:Y:S01]  /*02b0*/  S2UR UR8, SR_CgaCtaId ;  /* 0x00000000000879c3 */ /* 0x000e220000008800 */
[----:B------:R-:W1:Y:S01]  /*02c0*/  LDCU UR7, c[0x0][0x388] ;  /* 0x00007100ff0777ac */ /* 0x000e620008000800 */
[C---:B------:R-:W-:Y:S02]  /*02d0*/  IADD3 R23, PT, PT, R22.reuse, 0x1, RZ ;  /* 0x0000000116177810 */ /* 0x040fe40007ffe0ff */
[----:B------:R-:W-:Y:S01]  /*02e0*/  IADD3 R24, PT, PT, R22, -0x1, RZ ;  /* 0xffffffff16187810 */ /* 0x000fe20007ffe0ff */
[----:B------:R-:W-:Y:S01]  /*02f0*/  UMOV UR5, 0x400 ;  /* 0x0000040000057882 */ /* 0x000fe20000000000 */
[----:B------:R-:W-:Y:S01]  /*0300*/  SHF.L.U32 R2, R23, 0x2, RZ ;  /* 0x0000000217027819 */ /* 0x000fe200000006ff */
[----:B------:R-:W-:Y:S01]  /*0310*/  UIADD3 UR5, UPT, UPT, UR5, 0x80, URZ ;  /* 0x0000008005057890 */ /* 0x000fe2000fffe0ff */
[----:B------:R-:W-:Y:S02]  /*0320*/  SHF.L.U32 R3, R24, 0x2, RZ ;  /* 0x0000000218037819 */ /* 0x000fe400000006ff */
[----:B------:R-:W-:-:S02]  /*0330*/  LOP3.LUT R25, R2, 0xc, RZ, 0xc0, !PT ;  /* 0x0000000c02197812 */ /* 0x000fc400078ec0ff */
[----:B------:R-:W-:Y:S02]  /*0340*/  LOP3.LUT R3, R3, 0xc, RZ, 0xc0, !PT ;  /* 0x0000000c03037812 */ /* 0x000fe400078ec0ff */
[----:B------:R-:W-:Y:S02]  /*0350*/  LOP3.LUT R21, R21, 0x3, RZ, 0xc0, !PT ;  /* 0x0000000315157812 */ /* 0x000fe400078ec0ff */
[----:B------:R-:W-:Y:S02]  /*0360*/  LOP3.LUT R23, R23, 0x3, RZ, 0xc0, !PT ;  /* 0x0000000317177812 */ /* 0x000fe400078ec0ff */
[----:B------:R-:W-:Y:S01]  /*0370*/  LOP3.LUT R24, R24, 0x3, RZ, 0xc0, !PT ;  /* 0x0000000318187812 */ /* 0x000fe200078ec0ff */
[----:B-1----:R-:W-:-:S04]  /*0380*/  USHF.R.S32.HI UR6, URZ, 0x1f, UR7 ;  /* 0x0000001fff067899 */ /* 0x002fc80008011407 */
[----:B------:R-:W-:Y:S02]  /*0390*/  ULEA.HI UR6, UR6, UR7, URZ, 0xb ;  /* 0x0000000706067291 */ /* 0x000fe4000f8f58ff */
[----:B0-----:R-:W-:Y:S02]  /*03a0*/  ULEA UR5, UR8, UR5, 0x18 ;  /* 0x0000000508057291 */ /* 0x001fe4000f8ec0ff */
[----:B------:R-:W-:-:S04]  /*03b0*/  USHF.R.S32.HI UR6, URZ, 0xb, UR6 ;  /* 0x0000000bff067899 */ /* 0x000fc80008011406 */
[----:B------:R-:W-:-:S04]  /*03c0*/  LEA R22, R22, UR5, 0x4 ;  /* 0x0000000516167c11 */ /* 0x000fc8000f8e20ff */
[C---:B------:R-:W-:Y:S02]  /*03d0*/  IADD3 R25, PT, PT, R22.reuse, R25, RZ ;  /* 0x0000001916197210 */ /* 0x040fe40007ffe0ff */
[----:B------:R-:W-:-:S07]  /*03e0*/  IADD3 R26, PT, PT, R22, R3, RZ ;  /* 0x00000003161a7210 */ /* 0x000fce0007ffe0ff */
.L_x_2423:
[----:B------:R-:W-:Y:S01]  /*03f0*/  ISETP.NE.AND P0, PT, R21, 0x2, PT ;  /* 0x000000021500780c */ /* 0x000fe20003f05270 */
[----:B0-----:R-:W0:Y:S01]  /*0400*/  S2UR UR8, SR_CgaCtaId ;  /* 0x00000000000879c3 */ /* 0x001e220000008800 */
[----:B------:R-:W1:Y:S01]  /*0410*/  LDCU UR14, c[0x0][0x388] ;  /* 0x00007100ff0e77ac */ /* 0x000e620008000800 */
[----:B------:R-:W-:Y:S01]  /*0420*/  BSSY.RECONVERGENT B0, `(.L_x_2419) ;  /* 0x0000020000007945 */ /* 0x000fe20003800200 */
[----:B------:R-:W-:Y:S01]  /*0430*/  MOV R2, R0 ;  /* 0x0000000000027202 */ /* 0x000fe20000000f00 */
[----:B------:R-:W-:Y:S01]  /*0440*/  USHF.L.U32 UR15, UR13, 0x2, URZ ;  /* 0x000000020d0f7899 */ /* 0x000fe200080006ff */
[----:B------:R-:W-:-:S07]  /*0450*/  UMOV UR5, 0x400 ;  /* 0x0000040000057882 */ /* 0x000fce0000000000 */
[----:B------:R-:W-:Y:S05]  /*0460*/  @!P0 BRA `(.L_x_2420) ;  /* 0x00000000006c8947 */ /* 0x000fea0003800000 */
[----:B------:R-:W2:Y:S01]  /*0470*/  LDC.64 R8, c[0x0][0x390] ;  /* 0x0000e400ff087b82 */ /* 0x000ea20000000a00 */
[----:B-1----:R-:W-:Y:S01]  /*0480*/  MOV R3, UR14 ;  /* 0x0000000e00037c02 */ /* 0x002fe20008000f00 */
[----:B------:R-:W-:-:S04]  /*0490*/  IMAD.U32 R2, RZ, RZ, UR4 ;  /* 0x00000004ff027e24 */ /* 0x000fc8000f8e00ff */
[----:B------:R-:W-:-:S05]  /*04a0*/  IMAD R3, R3, R2, UR9 ;  /* 0x0000000903037e24 */ /* 0x000fca000f8e0202 */
[----:B------:R-:W-:-:S05]  /*04b0*/  IADD3 R5, PT, PT, R0, R3, RZ ;  /* 0x0000000300057210 */ /* 0x000fca0007ffe0ff */
[----:B--2---:R-:W-:-:S06]  /*04c0*/  IMAD.WIDE R4, R5, 0x4, R8 ;  /* 0x0000000405047825 */ /* 0x004fcc00078e0208 */
[----:B------:R-:W2:Y:S01]  /*04d0*/  LDG.E.128 R4, desc[UR10][R4.64] ;  /* 0x0000000a04047981 */ /* 0x000ea2000c1e1d00 */
[----:B------:R-:W-:Y:S02]  /*04e0*/  ISETP.NE.AND P0, PT, R21, 0x3, PT ;  /* 0x000000031500780c */ /* 0x000fe40003f05270 */
[----:B------:R-:W-:Y:S01]  /*04f0*/  IADD3 R2, PT, PT, R0, UR15, RZ ;  /* 0x0000000f00027c10 */ /* 0x000fe2000fffe0ff */
[----:B--2---:R2:W-:Y:S10]  /*0500*/  STS.128 [R22], R4 ;  /* 0x0000000416007388 */ /* 0x0045f40000000c00 */
[----:B------:R-:W-:Y:S05]  /*0510*/  @!P0 BRA `(.L_x_2420) ;  /* 0x0000000000408947 */ /* 0x000fea0003800000 */
[----:B------:R-:W-:Y:S02]  /*0520*/  ISETP.NE.AND P0, PT, R21, RZ, PT ;  /* 0x000000ff1500720c */ /* 0x000fe40003f05270 */
[C---:B------:R-:W-:Y:S02]  /*0530*/  IADD3 R12, PT, PT, R2.reuse, UR15, RZ ;  /* 0x0000000f020c7c10 */ /* 0x040fe4000fffe0ff */
[----:B--2---:R-:W-:-:S05]  /*0540*/  IADD3 R5, PT, PT, R2, R3, RZ ;  /* 0x0000000302057210 */ /* 0x004fca0007ffe0ff */
        /* <DEDUP_REMOVED lines=9> */
[----:B------:R-:W-:Y:S01]  /*05e0*/  MOV R2, R12 ;  /* 0x0000000c00027202 */ /* 0x000fe20000000f00 */
[----:B------:R-:W-:Y:S01]  /*05f0*/  @P0 VIADD R2, R12, UR15 ;  /* 0x0000000f0c020c36 */ /* 0x000fe20008000000 */
[----:B--2---:R4:W-:Y:S04]  /*0600*/  STS.128 [R13], R4 ;  /* 0x000000040d007388 */ /* 0x0049e80000000c00 */
[----:B---3--:R4:W-:Y:S02]  /*0610*/  @P0 STS.128 [R3], R8 ;  /* 0x0000000803000388 */ /* 0x0089e40000000c00 */
.L_x_2420:
[----:B01----:R-:W-:Y:S05]  /*0620*/  BSYNC.RECONVERGENT B0 ;  /* 0x0000000000007941 */ /* 0x003fea0003800200 */
.L_x_2419:
[----:B------:R-:W-:Y:S01]  /*0630*/  UIMAD UR16, UR13, 0xc, UR9 ;  /* 0x0000000c0d1078a4 */ /* 0x000fe2000f8e0209 */
[----:B--2-4-:R-:W-:Y:S01]  /*0640*/  MOV R4, UR14 ;  /* 0x0000000e00047c02 */ /* 0x014fe20008000f00 */
        /* <DEDUP_REMOVED lines=12> */
.L_x_2422:
        /* <DEDUP_REMOVED lines=12> */
[-C--:B------:R-:W-:Y:S01]  /*07d0*/  LEA R32, R33, R28.reuse, 0x5 ;  /* 0x0000001c21207211 */ /* 0x080fe200078e28ff */
[----:B------:R-:W-:Y:S01]  /*07e0*/  IMAD R33, R35, 0x30, R28 ;  /* 0x0000003023217824 */ /* 0x000fe200078e021c */
[----:B------:R-:W-:Y:S01]  /*07f0*/  LEA R31, R31, R28, 0x4 ;  /* 0x0000001c1f1f7211 */ /* 0x000fe200078e20ff */
[----:B------:R-:W-:-:S05]  /*0800*/  IMAD.U32 R35, RZ, RZ, UR15 ;  /* 0x0000000fff237e24 */ /* 0x000fca000f8e00ff */
        /* <DEDUP_REMOVED lines=18> */
.L_x_2421:
[----:B------:R-:W0:Y:S01]  /*0930*/  S2R R45, SR_TID.X ;  /* 0x00000000002d7919 */ /* 0x000e220000002100 */
[----:B------:R-:W-:Y:S01]  /*0940*/  ULEA UR5, UR8, UR5, 0x18 ;  /* 0x0000000508057291 */ /* 0x000fe2000f8ec0ff */
[----:B------:R-:W-:Y:S01]  /*0950*/  LOP3.LUT R3, R0, 0xc, RZ, 0xc0, !PT ;  /* 0x0000000c00037812 */ /* 0x000fe200078ec0ff */
[----:B------:R-:W-:Y:S03]  /*0960*/  BAR.SYNC.DEFER_BLOCKING 0x0 ;  /* 0x0000000000007b1d */ /* 0x000fe60000010000 */
[----:B------:R-:W-:Y:S02]  /*0970*/  IADD3 R5, PT, PT, R22, R3, RZ ;  /* 0x0000000316057210 */ /* 0x000fe40007ffe0ff */
[----:B------:R-:W-:-:S04]  /*0980*/  LOP3.LUT R7, R3, 0x8, RZ, 0x3c, !PT ;  /* 0x0000000803077812 */ /* 0x000fc800078e3cff */
[----:B-1----:R-:W-:Y:S01]  /*0990*/  IADD3 R9, PT, PT, R22, R7, RZ ;  /* 0x0000000716097210 */ /* 0x002fe20007ffe0ff */
[----:B------:R-:W-:Y:S01]  /*09a0*/  LDS R41, [R5] ;  /* 0x0000000005297984 */ /* 0x000fe20000000800 */
[----:B0-----:R-:W-:-:S03]  /*09b0*/  LOP3.LUT R45, R45, 0x3, RZ, 0xc0, !PT ;  /* 0x000000032d2d7812 */ /* 0x001fc600078ec0ff */
[----:B------:R-:W-:Y:S01]  /*09c0*/  LDS R33, [R5+0x800] ;  /* 0x0008000005217984 */ /* 0x000fe20000000800 */
[----:B------:R-:W-:-:S03]  /*09d0*/  LEA R4, R45, UR5, 0x2 ;  /* 0x000000052d047c11 */ /* 0x000fc6000f8e10ff */
[----:B------:R-:W-:Y:S01]  /*09e0*/  LDS R2, [R5+0x1000] ;  /* 0x0010000005027984 */ /* 0x000fe20000000800 */
[----:B------:R-:W-:Y:S01]  /*09f0*/  LOP3.LUT R39, R45, 0x2, RZ, 0x3c, !PT ;  /* 0x000000022d277812 */ /* 0x000fe200078e3cff */
[----:B------:R-:W0:Y:S02]  /*0a00*/  LDCU UR5, c[0x0][0x384] ;  /* 0x00007080ff0577ac */ /* 0x000e240008000800 */
[----:B------:R-:W1:Y:S04]  /*0a10*/  LDS R42, [R4] ;  /* 0x00000000042a7984 */ /* 0x000e680000000800 */
[----:B------:R-:W2:Y:S04]  /*0a20*/  LDS R30, [R4+0x14] ;  /* 0x00001400041e7984 */ /* 0x000ea80000000800 */
        /* <DEDUP_REMOVED lines=10> */
[----:B-1----:R-:W1:Y:S04]  /*0ad0*/  SHFL.IDX PT, R8, R42, R45, 0x1c1f ;  /* 0x001c1f2d2a087589 */ /* 0x002e6800000e0000 */
[----:B------:R-:W-:Y:S04]  /*0ae0*/  LDS R32, [R4+0x3c] ;  /* 0x00003c0004207984 */ /* 0x000fe80000000800 */
[----:B------:R-:W3:Y:S04]  /*0af0*/  SHFL.IDX PT, R7, R42, R23, 0x1c1f ;  /* 0x001c1f172a077589 */ /* 0x000ee800000e0000 */
[----:B------:R-:W4:Y:S04]  /*0b00*/  SHFL.IDX PT, R10, R42, R39, 0x1c1f ;  /* 0x001c1f272a0a7589 */ /* 0x000f2800000e0000 */
[----:B--2---:R-:W2:Y:S04]  /*0b10*/  SHFL.IDX PT, R6, R30, R45, 0x1c1f ;  /* 0x001c1f2d1e067589 */ /* 0x004ea800000e0000 */
[----:B------:R-:W5:Y:S04]  /*0b20*/  SHFL.IDX PT, R35, R30, R23, 0x1c1f ;  /* 0x001c1f171e237589 */ /* 0x000f6800000e0000 */
[----:B------:R-:W-:Y:S01]  /*0b30*/  LDS R28, [R26+0x1000] ;  /* 0x001000001a1c7984 */ /* 0x000fe20000000800 */
[----:B-1----:R-:W-:-:S02]  /*0b40*/  IMAD R5, R41, R8, RZ ;  /* 0x0000000829057224 */ /* 0x002fc400078e02ff */
[C---:B------:R-:W-:Y:S01]  /*0b50*/  IMAD R9, R8.reuse, R33, RZ ;  /* 0x0000002108097224 */ /* 0x040fe200078e02ff */
[----:B------:R-:W1:Y:S01]  /*0b60*/  SHFL.IDX PT, R11, R30, R39, 0x1c1f ;  /* 0x001c1f271e0b7589 */ /* 0x000e6200000e0000 */
[C---:B------:R-:W-:Y:S02]  /*0b70*/  IMAD R34, R8.reuse, R2, RZ ;  /* 0x0000000208227224 */ /* 0x040fe400078e02ff */
[----:B------:R-:W-:Y:S01]  /*0b80*/  IMAD R8, R8, R3, RZ ;  /* 0x0000000308087224 */ /* 0x000fe200078e02ff */
[----:B------:R-:W-:Y:S01]  /*0b90*/  LDS R19, [R26] ;  /* 0x000000001a137984 */ /* 0x000fe20000000800 */
[----:B---3--:R-:W-:Y:S02]  /*0ba0*/  IMAD R4, R36, R7, R5 ;  /* 0x0000000724047224 */ /* 0x008fe400078e0205 */
[C---:B------:R-:W-:Y:S01]  /*0bb0*/  IMAD R5, R7.reuse, R12, R9 ;  /* 0x0000000c07057224 */ /* 0x040fe200078e0209 */
[----:B------:R-:W-:Y:S01]  /*0bc0*/  LDS R27, [R26+0x800] ;  /* 0x000800001a1b7984 */ /* 0x000fe20000000800 */
[----:B------:R-:W-:-:S02]  /*0bd0*/  IMAD R34, R7, R13, R34 ;  /* 0x0000000d07227224 */ /* 0x000fc400078e0222 */
[----:B------:R-:W-:Y:S01]  /*0be0*/  IMAD R9, R7, R14, R8 ;  /* 0x0000000e07097224 */ /* 0x000fe200078e0208 */
[----:B------:R-:W-:Y:S01]  /*0bf0*/  LDS R29, [R26+0x1800] ;  /* 0x001800001a1d7984 */ /* 0x000fe20000000800 */
[----:B----4-:R-:W-:Y:S02]  /*0c00*/  IMAD R4, R15, R10, R4 ;  /* 0x0000000a0f047224 */ /* 0x010fe400078e0204 */
[C---:B------:R-:W-:Y:S01]  /*0c10*/  IMAD R5, R10.reuse, R16, R5 ;  /* 0x000000100a057224 */ /* 0x040fe200078e0205 */
[----:B------:R-:W3:Y:S01]  /*0c20*/  SHFL.IDX PT, R42, R42, R24, 0x1c1f ;  /* 0x001c1f182a2a7589 */ /* 0x000ee200000e0000 */
[C---:B------:R-:W-:Y:S02]  /*0c30*/  IMAD R7, R10.reuse, R17, R34 ;  /* 0x000000110a077224 */ /* 0x040fe400078e0222 */
[----:B------:R-:W-:Y:S01]  /*0c40*/  IMAD R10, R10, R18, R9 ;  /* 0x000000120a0a7224 */ /* 0x000fe200078e0209 */
[----:B------:R-:W4:Y:S01]  /*0c50*/  SHFL.IDX PT, R38, R40, R45, 0x1c1f ;  /* 0x001c1f2d28267589 */ /* 0x000f2200000e0000 */
[----:B--2---:R-:W-:-:S02]  /*0c60*/  IMAD R8, R41, R6, RZ ;  /* 0x0000000629087224 */ /* 0x004fc400078e02ff */
[C---:B------:R-:W-:Y:S01]  /*0c70*/  IMAD R9, R6.reuse, R33, RZ ;  /* 0x0000002106097224 */ /* 0x040fe200078e02ff */
[----:B------:R-:W2:Y:S01]  /*0c80*/  SHFL.IDX PT, R30, R30, R24, 0x1c1f ;  /* 0x001c1f181e1e7589 */ /* 0x000ea200000e0000 */
[C---:B------:R-:W-:Y:S02]  /*0c90*/  IMAD R34, R6.reuse, R2, RZ ;  /* 0x0000000206227224 */ /* 0x040fe400078e02ff */
[----:B------:R-:W-:Y:S01]  /*0ca0*/  IMAD R31, R6, R3, RZ ;  /* 0x00000003061f7224 */ /* 0x000fe200078e02ff */
[----:B------:R-:W-:Y:S01]  /*0cb0*/  SHFL.IDX PT, R37, R40, R23, 0x1c1f ;  /* 0x001c1f1728257589 */ /* 0x000fe200000e0000 */
[----:B-----5:R-:W-:Y:S02]  /*0cc0*/  IMAD R8, R36, R35, R8 ;  /* 0x0000002324087224 */ /* 0x020fe400078e0208 */
[C---:B------:R-:W-:Y:S02]  /*0cd0*/  IMAD R9, R35.reuse, R12, R9 ;  /* 0x0000000c23097224 */ /* 0x040fe400078e0209 */
[----:B------:R-:W-:-:S02]  /*0ce0*/  IMAD R6, R35, R13, R34 ;  /* 0x0000000d23067224 */ /* 0x000fc400078e0222 */
[----:B------:R-:W-:Y:S01]  /*0cf0*/  IMAD R35, R35, R14, R31 ;  /* 0x0000000e23237224 */ /* 0x000fe200078e021f */
[----:B------:R-:W5:Y:S01]  /*0d00*/  SHFL.IDX PT, R34, R32, R45, 0x1c1f ;  /* 0x001c1f2d20227589 */ /* 0x000f6200000e0000 */
[----:B-1----:R-:W-:Y:S02]  /*0d10*/  IMAD R8, R15, R11, R8 ;  /* 0x0000000b0f087224 */ /* 0x002fe400078e0208 */
[C---:B------:R-:W-:Y:S01]  /*0d20*/  IMAD R9, R11.reuse, R16, R9 ;  /* 0x000000100b097224 */ /* 0x040fe200078e0209 */
[----:B------:R-:W1:Y:S01]  /*0d30*/  SHFL.IDX PT, R31, R32, R23, 0x1c1f ;  /* 0x001c1f17201f7589 */ /* 0x000e6200000e0000 */
[C---:B------:R-:W-:Y:S02]  /*0d40*/  IMAD R43, R11.reuse, R17, R6 ;  /* 0x000000110b2b7224 */ /* 0x040fe400078e0206 */
[----:B------:R-:W-:Y:S02]  /*0d50*/  IMAD R11, R11, R18, R35 ;  /* 0x000000120b0b7224 */ /* 0x000fe400078e0223 */
[----:B------:R-:W0:Y:S01]  /*0d60*/  SHFL.IDX PT, R35, R40, R39, 0x1c1f ;  /* 0x001c1f2728237589 */ /* 0x000e2200000e0000 */
[----:B---3--:R-:W-:-:S02]  /*0d70*/  IMAD R6, R42, R28, R7 ;  /* 0x0000001c2a067224 */ /* 0x008fc400078e0207 */
[----:B------:R-:W-:Y:S01]  /*0d80*/  IMAD R4, R19, R42, R4 ;  /* 0x0000002a13047224 */ /* 0x000fe200078e0204 */
[----:B------:R-:W3:Y:S01]  /*0d90*/  SHFL.IDX PT, R39, R32, R39, 0x1c1f ;  /* 0x001c1f2720277589 */ /* 0x000ee200000e0000 */
[C---:B------:R-:W-:Y:S02]  /*0da0*/  IMAD R5, R42.reuse, R27, R5 ;  /* 0x0000001b2a057224 */ /* 0x040fe400078e0205 */
[----:B------:R-:W-:Y:S02]  /*0db0*/  IMAD R7, R42, R29, R10 ;  /* 0x0000001d2a077224 */ /* 0x000fe400078e020a */
[----:B----4-:R-:W-:Y:S02]  /*0dc0*/  IMAD R42, R41, R38, RZ ;  /* 0x00000026292a7224 */ /* 0x010fe400078e02ff */
[----:B------:R-:W-:Y:S02]  /*0dd0*/  IMAD R44, R38, R2, RZ ;  /* 0x00000002262c7224 */ /* 0x000fe400078e02ff */
[----:B--2---:R-:W-:-:S02]  /*0de0*/  IMAD R10, R30, R28, R43 ;  /* 0x0000001c1e0a7224 */ /* 0x004fc400078e022b */
[C---:B------:R-:W-:Y:S02]  /*0df0*/  IMAD R43, R38.reuse, R33, RZ ;  /* 0x00000021262b7224 */ /* 0x040fe400078e02ff */
[----:B-----5:R-:W-:Y:S02]  /*0e00*/  IMAD R41, R41, R34, RZ ;  /* 0x0000002229297224 */ /* 0x020fe400078e02ff */
[----:B------:R-:W-:Y:S02]  /*0e10*/  IMAD R38, R38, R3, RZ ;  /* 0x0000000326267224 */ /* 0x000fe400078e02ff */
[----:B------:R-:W-:Y:S02]  /*0e20*/  IMAD R42, R36, R37, R42 ;  /* 0x00000025242a7224 */ /* 0x000fe400078e022a */
[----:B------:R-:W-:Y:S02]  /*0e30*/  IMAD R44, R37, R13, R44 ;  /* 0x0000000d252c7224 */ /* 0x000fe400078e022c */
[----:B------:R-:W-:-:S02]  /*0e40*/  IMAD R8, R19, R30, R8 ;  /* 0x0000001e13087224 */ /* 0x000fc400078e0208 */
[C---:B------:R-:W-:Y:S02]  /*0e50*/  IMAD R9, R30.reuse, R27, R9 ;  /* 0x0000001b1e097224 */ /* 0x040fe400078e0209 */
[----:B------:R-:W-:Y:S02]  /*0e60*/  IMAD R11, R30, R29, R11 ;  /* 0x0000001d1e0b7224 */ /* 0x000fe400078e020b */
[----:B------:R2:W4:Y:S01]  /*0e70*/  SHFL.IDX PT, R30, R40, R24, 0x1c1f ;  /* 0x001c1f18281e7589 */ /* 0x00052200000e0000 */
[----:B-1----:R-:W-:Y:S02]  /*0e80*/  IMAD R36, R36, R31, R41 ;  /* 0x0000001f24247224 */ /* 0x002fe400078e0229 */
[----:B------:R-:W-:Y:S02]  /*0e90*/  IMAD R43, R37, R12, R43 ;  /* 0x0000000c252b7224 */ /* 0x000fe400078e022b */
[----:B0-----:R-:W-:Y:S02]  /*0ea0*/  IMAD R41, R35, R17, R44 ;  /* 0x0000001123297224 */ /* 0x001fe400078e022c */
[----:B------:R-:W-:-:S02]  /*0eb0*/  IMAD R44, R34, R2, RZ ;  /* 0x00000002222c7224 */ /* 0x000fc400078e02ff */
[----:B------:R-:W-:Y:S02]  /*0ec0*/  IMAD R43, R35, R16, R43 ;  /* 0x00000010232b7224 */ /* 0x000fe400078e022b */
[----:B--2---:R-:W-:Y:S02]  /*0ed0*/  IMAD R40, R37, R14, R38 ;  /* 0x0000000e25287224 */ /* 0x004fe400078e0226 */
[----:B------:R-:W-:Y:S01]  /*0ee0*/  IMAD R37, R15, R35, R42 ;  /* 0x000000230f257224 */ /* 0x000fe200078e022a */
[----:B------:R-:W0:Y:S01]  /*0ef0*/  SHFL.IDX PT, R38, R32, R24, 0x1c1f ;  /* 0x001c1f1820267589 */ /* 0x000e2200000e0000 */
[C---:B------:R-:W-:Y:S02]  /*0f00*/  IMAD R42, R34.reuse, R33, RZ ;  /* 0x00000021222a7224 */ /* 0x040fe400078e02ff */
[----:B------:R-:W-:Y:S02]  /*0f10*/  IMAD R34, R34, R3, RZ ;  /* 0x0000000322227224 */ /* 0x000fe400078e02ff */
[----:B------:R-:W1:Y:S01]  /*0f20*/  LDC.64 R2, c[0x0][0x3a0] ;  /* 0x0000e800ff027b82 */ /* 0x000e620000000a00 */
[----:B------:R-:W-:-:S02]  /*0f30*/  IMAD R44, R31, R13, R44 ;  /* 0x0000000d1f2c7224 */ /* 0x000fc400078e022c */
[----:B------:R-:W-:Y:S01]  /*0f40*/  IMAD.U32 R13, RZ, RZ, UR5 ;  /* 0x00000005ff0d7e24 */ /* 0x000fe2000f8e00ff */
[----:B------:R-:W-:Y:S01]  /*0f50*/  USHF.L.U32 UR5, UR12, 0x2, URZ ;  /* 0x000000020c057899 */ /* 0x000fe200080006ff */
[C---:B------:R-:W-:Y:S01]  /*0f60*/  IMAD R42, R31.reuse, R12, R42 ;  /* 0x0000000c1f2a7224 */ /* 0x040fe200078e022a */
[----:B------:R-:W-:Y:S01]  /*0f70*/  MOV R12, UR6 ;  /* 0x00000006000c7c02 */ /* 0x000fe20008000f00 */
[----:B------:R-:W-:Y:S01]  /*0f80*/  IMAD R34, R31, R14, R34 ;  /* 0x0000000e1f227224 */ /* 0x000fe200078e0222 */
[----:B------:R-:W-:Y:S01]  /*0f90*/  MOV R14, UR6 ;  /* 0x00000006000e7c02 */ /* 0x000fe20008000f00 */
[----:B------:R-:W-:Y:S01]  /*0fa0*/  IMAD R13, R13, UR4, R20 ;  /* 0x000000040d0d7c24 */ /* 0x000fe2000f8e0214 */
[----:B------:R-:W-:Y:S01]  /*0fb0*/  UIADD3 UR4, UPT, UPT, UR12, UR4, URZ ;  /* 0x000000040c047290 */ /* 0x000fe2000fffe0ff */
[----:B---3--:R-:W-:Y:S02]  /*0fc0*/  IMAD R36, R15, R39, R36 ;  /* 0x000000270f247224 */ /* 0x008fe400078e0224 */
[C---:B------:R-:W-:Y:S01]  /*0fd0*/  IMAD R42, R39.reuse, R16, R42 ;  /* 0x00000010272a7224 */ /* 0x040fe200078e022a */
[----:B------:R-:W-:Y:S01]  /*0fe0*/  MOV R16, UR6 ;  /* 0x0000000600107c02 */ /* 0x000fe20008000f00 */
[C---:B------:R-:W-:Y:S01]  /*0ff0*/  IMAD R17, R39.reuse, R17, R44 ;  /* 0x0000001127117224 */ /* 0x040fe200078e022c */
[-C--:B------:R-:W-:Y:S01]  /*1000*/  LEA R15, R12, R13.reuse, 0x9 ;  /* 0x0000000d0c0f7211 */ /* 0x080fe200078e48ff */
[-C--:B------:R-:W-:Y:S01]  /*1010*/  IMAD R34, R39, R18.reuse, R34 ;  /* 0x0000001227227224 */ /* 0x080fe200078e0222 */
[----:B------:R-:W-:Y:S01]  /*1020*/  LEA R39, R14, R13, 0xa ;  /* 0x0000000d0e277211 */ /* 0x000fe200078e50ff */
[----:B------:R-:W-:Y:S01]  /*1030*/  IMAD R40, R35, R18, R40 ;  /* 0x0000001223287224 */ /* 0x000fe200078e0228 */
[----:B------:R-:W-:Y:S01]  /*1040*/  UISETP.GE.U32.AND UP0, UPT, UR4, UR5, UPT ;  /* 0x000000050400728c */ /* 0x000fe2000bf06070 */
[----:B----4-:R-:W-:Y:S01]  /*1050*/  IMAD R35, R30, R27, R43 ;  /* 0x0000001b1e237224 */ /* 0x010fe200078e022b */
[----:B------:R-:W-:Y:S01]  /*1060*/  LEA R43, R16, R39, 0x9 ;  /* 0x00000027102b7211 */ /* 0x000fe200078e48ff */
[----:B0-----:R-:W-:-:S02]  /*1070*/  IMAD R31, R38, R28, R17 ;  /* 0x0000001c261f7224 */ /* 0x001fc400078e0211 */
[--C-:B-1----:R-:W-:Y:S01]  /*1080*/  IMAD.WIDE R12, R13, 0x4, R2.reuse ;  /* 0x000000040d0c7825 */ /* 0x102fe200078e0202 */
[----:B------:R-:W-:Y:S03]  /*1090*/  BAR.SYNC.DEFER_BLOCKING 0x0 ;  /* 0x0000000000007b1d */ /* 0x000fe60000010000 */
[----:B------:R-:W-:-:S04]  /*10a0*/  IMAD.WIDE R14, R15, 0x4, R2 ;  /* 0x000000040f0e7825 */ /* 0x000fc800078e0202 */
[----:B------:R-:W-:Y:S02]  /*10b0*/  IMAD R37, R19, R30, R37 ;  /* 0x0000001e13257224 */ /* 0x000fe400078e0225 */
[----:B------:R-:W-:-:S04]  /*10c0*/  IMAD.WIDE R16, R39, 0x4, R2 ;  /* 0x0000000427107825 */ /* 0x000fc800078e0202 */
[----:B------:R-:W-:Y:S02]  /*10d0*/  IMAD R19, R19, R38, R36 ;  /* 0x0000002613137224 */ /* 0x000fe400078e0224 */
[----:B------:R-:W-:-:S04]  /*10e0*/  IMAD.WIDE R2, R43, 0x4, R2 ;  /* 0x000000042b027825 */ /* 0x000fc800078e0202 */
[----:B------:R-:W-:Y:S02]  /*10f0*/  IMAD R27, R38, R27, R42 ;  /* 0x0000001b261b7224 */ /* 0x000fe400078e022a */
[C---:B------:R-:W-:Y:S02]  /*1100*/  IMAD R33, R30.reuse, R28, R41 ;  /* 0x0000001c1e217224 */ /* 0x040fe400078e0229 */
        /* <DEDUP_REMOVED lines=20> */
        .weak           $__internal_75_$__cuda_sm20_div_u16
        .type           $__internal_75_$__cuda_sm20_div_u16,@function
        .size           $__internal_75_$__cuda_sm20_div_u16,(.L_x_38578 - $__internal_75_$__cuda_sm20_div_u16)
$__internal_75_$__cuda_sm20_div_u16:
        /* <DEDUP_REMOVED lines=18> */
[----:B------:R-:W-:Y:S06]  /*1370*/  RET.REL.NODEC R2 `(_Z9cuda_gemmIiLi128ELi4ELi1ELi2048ELi4ELi4ELi64ELi0ELi1EEviiiPT_S1_S1_iii) ;  /* 0xffffffec02207950 */ /* 0x000fec0003c3ffff */
.L_x_2424:
        /* <DEDUP_REMOVED lines=16> */
.L_x_38578:


//--------------------- .text._Z9cuda_gemmIiLi128ELi4ELi1ELi2048ELi4ELi4ELi64ELi0ELi0EEviiiPT_S1_S1_iii --------------------------
	.section	.text._Z9cuda_gemmIiLi128ELi4ELi1ELi2048ELi4ELi4ELi64ELi0ELi0EEviiiPT_S1_S1_iii,"ax",@progbits
	.align	128
        .global         _Z9cuda_gemmIiLi128ELi4ELi1ELi2048ELi4ELi4ELi64ELi0ELi0EEviiiPT_S1_S1_iii
        .type           _Z9cuda_gemmIiLi128ELi4ELi1ELi2048ELi4ELi4ELi64ELi0ELi0EEviiiPT_S1_S1_iii,@function
        .size           _Z9cuda_gemmIiLi128ELi4ELi1ELi2048ELi4ELi4ELi64ELi0ELi0EEviiiPT_S1_S1_iii,(.L_x_38580 - _Z9cuda_gemmIiLi128ELi4ELi1ELi2048ELi4ELi4ELi64ELi0ELi0EEviiiPT_S1_S1_iii)
        .other          _Z9cuda_gemmIiLi128ELi4ELi1ELi2048ELi4ELi4ELi64ELi0ELi0EEviiiPT_S1_S1_iii,@"STO_CUDA_ENTRY STV_DEFAULT"
_Z9cuda_gemmIiLi128ELi4ELi1ELi2048ELi4ELi4ELi64ELi0ELi0EEviiiPT_S1_S1_iii:
.text._Z9cuda_gemmIiLi128ELi4ELi1ELi2048ELi4ELi4ELi64ELi0ELi0EEviiiPT_S1_S1_iii:
        /* <DEDUP_REMOVED lines=48> */
[----:B------:R-:W-:Y:S02]  /*0300*/  IMAD.MOV.U32 R6, RZ, RZ, R30 ;  /* 0x000000ffff067224 */ /* 0x000fe400078e001e */
[----:B---3--:R-:W-:-:S04]  /*0310*/  VIADD R10, R12, 0xffffffe ;  /* 0x0ffffffe0c0a7836 */ /* 0x008fc80000000000 */
        /* <DEDUP_REMOVED lines=9> */
[----:B--2-4-:R-:W-:-:S07]  /*03b0*/  IMAD.HI.U32 R15, R11, R15, R10 ;  /* 0x0000000f0b0f7227 */ /* 0x014fce00078e000a */
.L_x_2427:
        /* <DEDUP_REMOVED lines=25> */
.L_x_2426:
[----:B------:R-:W-:Y:S05]  /*0550*/  BSYNC.RECONVERGENT B0 ;  /* 0x0000000000007941 */ /* 0x000fea0003800200 */
.L_x_2425:
[----:B------:R-:W-:Y:S01]  /*0560*/  IMAD.MOV.U32 R4, RZ, RZ, 0x80 ;  /* 0x00000080ff047424 */ /* 0x000fe200078e00ff */
[----:B------:R-:W-:Y:S02]  /*0570*/  MOV R5, R0 ;  /* 0x0000000000057202 */ /* 0x000fe40000000f00 */
[----:B------:R-:W-:-:S07]  /*0580*/  MOV R6, 0x5a0 ;  /* 0x000005a000067802 */ /* 0x000fce0000000f00 */
[----:B0-----:R-:W-:Y:S05]  /*0590*/  CALL.REL.NOINC `($__internal_76_$__cuda_sm20_div_s16) ;  /* 0x0000002800587944 */ /* 0x001fea0003c00000 */
[----:B------:R-:W-:Y:S01]  /*05a0*/  UPRMT UR4, UR8, 0x9910, URZ ;  /* 0x0000991008047896 */ /* 0x000fe200080000ff */
[----:B------:R-:W-:Y:S01]  /*05b0*/  IMAD.MOV.U32 R4, RZ, RZ, 0x4 ;  /* 0x00000004ff047424 */ /* 0x000fe200078e00ff */
[----:B------:R-:W-:-:S04]  /*05c0*/  MOV R6, 0x600 ;  /* 0x0000060000067802 */ /* 0x000fc80000000f00 */
[----:B------:R-:W-:Y:S01]  /*05d0*/  IMAD.U32 R5, RZ, RZ, UR4 ;  /* 0x00000004ff057e24 */ /* 0x000fe2000f8e00ff */
[----:B------:R-:W-:-:S06]  /*05e0*/  UMOV UR4, UR8 ;  /* 0x0000000800047c82 */ /* 0x000fcc0008000000 */
[----:B------:R-:W-:Y:S05]  /*05f0*/  CALL.REL.NOINC `($__internal_76_$__cuda_sm20_div_s16) ;  /* 0x0000002800407944 */ /* 0x000fea0003c00000 */
        /* <DEDUP_REMOVED lines=24> */
[C---:B------:R-:W-:Y:S01]  /*0780*/  LOP3.LUT R35, R30.reuse, 0x3, RZ, 0xc0, !PT ;  /* 0x000000031e237812 */ /* 0x040fe200078ec0ff */
[----:B------:R-:W-:Y:S01]  /*0790*/  IMAD.SHL.U32 R0, R30, 0x4, RZ ;  /* 0x000000041e007824 */ /* 0x000fe200078e00ff */
[----:B------:R-:W-:Y:S01]  /*07a0*/  MOV R5, 0x8a0 ;  /* 0x000008a000057802 */ /* 0x000fe20000000f00 */
[----:B------:R-:W-:-:S03]  /*07b0*/  UPRMT UR9, UR8, 0x9910, URZ ;  /* 0x0000991008097896 */ /* 0x000fc600080000ff */
        /* <DEDUP_REMOVED lines=8> */
[----:B-1----:R-:W-:Y:S02]  /*0840*/  USHF.L.U32 UR11, UR10, 0xb, URZ ;  /* 0x0000000b0a0b7899 */ /* 0x002fe400080006ff */
[----:B------:R-:W-:Y:S01]  /*0850*/  IMAD R30, R34, UR10, R30 ;  /* 0x0000000a221e7c24 */ /* 0x000fe2000f8e021e */
[----:B------:R-:W-:Y:S01]  /*0860*/  LOP3.LUT R0, R0, 0xffff, RZ, 0xc0, !PT ;  /* 0x0000ffff00007812 */ /* 0x000fe200078ec0ff */
[----:B------:R-:W-:Y:S01]  /*0870*/  UMOV UR5, UR7 ;  /* 0x0000000700057c82 */ /* 0x000fe20008000000 */
[----:B------:R-:W-:-:S07]  /*0880*/  LOP3.LUT R31, R32, 0x3, RZ, 0xc0, !PT ;  /* 0x00000003201f7812 */ /* 0x000fce00078ec0ff */
[----:B------:R-:W-:Y:S05]  /*0890*/  CALL.REL.NOINC `($__internal_77_$__cuda_sm20_div_u16) ;  /* 0x0000002800047944 */ /* 0x000fea0003c00000 */
[----:B------:R-:W0:Y:S01]  /*08a0*/  LDCU.64 UR6, c[0x0][0x3a8] ;  /* 0x00007500ff0677ac */ /* 0x000e220008000a00 */
[----:B------:R-:W-:Y:S01]  /*08b0*/  IMAD.U32 R3, RZ, RZ, UR9 ;  /* 0x00000009ff037e24 */ /* 0x000fe2000f8e00ff */
[C---:B------:R-:W-:Y:S01]  /*08c0*/  IADD3 R2, PT, PT, R31.reuse, 0x2, RZ ;  /* 0x000000021f027810 */ /* 0x040fe20007ffe0ff */
[C---:B------:R-:W-:Y:S01]  /*08d0*/  VIADD R0, R31.reuse, 0x1 ;  /* 0x000000011f007836 */ /* 0x040fe20000000000 */
[----:B------:R-:W1:Y:S01]  /*08e0*/  LDCU UR8, c[0x0][0x388] ;  /* 0x00007100ff0877ac */ /* 0x000e620008000800 */
[----:B------:R-:W-:Y:S01]  /*08f0*/  VIADD R4, R31, 0x3 ;  /* 0x000000031f047836 */ /* 0x000fe20000000000 */
[C---:B------:R-:W-:Y:S01]  /*0900*/  IADD3 R26, PT, PT, R32.reuse, -0x1, RZ ;  /* 0xffffffff201a7810 */ /* 0x040fe20007ffe0ff */
[----:B------:R-:W-:Y:S01]  /*0910*/  VIADD R3, R3, 0x1 ;  /* 0x0000000103037836 */ /* 0x000fe20000000000 */
[----:B------:R-:W-:Y:S01]  /*0920*/  UPRMT UR4, UR4, 0x9910, URZ ;  /* 0x0000991004047896 */ /* 0x000fe200080000ff */
[----:B------:R-:W-:Y:S01]  /*0930*/  IMAD.U32 R16, RZ, RZ, UR9 ;  /* 0x00000009ff107e24 */ /* 0x000fe2000f8e00ff */
[----:B------:R-:W-:Y:S01]  /*0940*/  LOP3.LUT R29, R29, 0x3, RZ, 0xc0, !PT ;  /* 0x000000031d1d7812 */ /* 0x000fe200078ec0ff */
[----:B------:R-:W-:Y:S01]  /*0950*/  VIADD R28, R32, 0x1 ;  /* 0x00000001201c7836 */ /* 0x000fe20000000000 */
[----:B------:R-:W-:Y:S01]  /*0960*/  ISETP.GE.U32.AND P3, PT, R3, 0x3, PT ;  /* 0x000000030300780c */ /* 0x000fe20003f66070 */
[----:B------:R-:W-:Y:S01]  /*0970*/  IMAD.SHL.U32 R16, R16, 0x80, RZ ;  /* 0x0000008010107824 */ /* 0x000fe200078e00ff */
[----:B------:R-:W-:-:S02]  /*0980*/  LOP3.LUT R27, R31, 0x2, RZ, 0x3c, !PT ;  /* 0x000000021f1b7812 */ /* 0x000fc400078e3cff */
[----:B------:R-:W-:Y:S02]  /*0990*/  LOP3.LUT R28, R28, 0x3, RZ, 0xc0, !PT ;  /* 0x000000031c1c7812 */ /* 0x000fe400078ec0ff */
[----:B0-----:R-:W-:Y:S01]  /*09a0*/  ISETP.GE.AND P0, PT, R0, UR7, PT ;  /* 0x0000000700007c0c */ /* 0x001fe2000bf06270 */
[----:B------:R-:W-:Y:S01]  /*09b0*/  UISETP.LT.AND UP0, UPT, UR6, 0x4, UPT ;  /* 0x000000040600788c */ /* 0x000fe2000bf01270 */
[----:B------:R-:W-:Y:S02]  /*09c0*/  MOV R6, UR7 ;  /* 0x0000000700067c02 */ /* 0x000fe40008000f00 */
[----:B------:R-:W-:Y:S01]  /*09d0*/  ISETP.GE.AND P2, PT, R4, UR7, PT ;  /* 0x0000000704007c0c */ /* 0x000fe2000bf46270 */
[----:B------:R-:W-:Y:S01]  /*09e0*/  USEL UR6, UR6, 0x4, UP0 ;  /* 0x0000000406067887 */ /* 0x000fe20008000000 */
[C---:B------:R-:W-:Y:S02]  /*09f0*/  SEL R3, R6.reuse, RZ, P0 ;  /* 0x000000ff06037207 */ /* 0x040fe40000000000 */
[----:B------:R-:W-:-:S02]  /*0a00*/  SEL R7, R6, RZ, P2 ;  /* 0x000000ff06077207 */ /* 0x000fc40001000000 */
[----:B------:R-:W-:Y:S01]  /*0a10*/  ISETP.GE.AND P1, PT, R2, UR7, PT ;  /* 0x0000000702007c0c */ /* 0x000fe2000bf26270 */
[----:B------:R-:W-:Y:S01]  /*0a20*/  IMAD.IADD R0, R0, 0x1, -R3 ;  /* 0x0000000100007824 */ /* 0x000fe200078e0a03 */
[C---:B------:R-:W-:Y:S01]  /*0a30*/  ISETP.GE.AND P0, PT, R31.reuse, UR7, PT ;  /* 0x000000071f007c0c */ /* 0x040fe2000bf06270 */
[----:B-1----:R-:W-:Y:S01]  /*0a40*/  USHF.R.S32.HI UR7, URZ, 0x1f, UR8 ;  /* 0x0000001fff077899 */ /* 0x002fe20008011408 */
[----:B------:R-:W-:Y:S02]  /*0a50*/  IADD3 R3, PT, PT, R4, -R7, RZ ;  /* 0x8000000704037210 */ /* 0x000fe40007ffe0ff */
[C---:B------:R-:W-:Y:S01]  /*0a60*/  SEL R5, R6.reuse, RZ, P1 ;  /* 0x000000ff06057207 */ /* 0x040fe20000800000 */
[----:B------:R-:W-:Y:S01]  /*0a70*/  ULEA.HI UR7, UR7, UR8, URZ, 0xb ;  /* 0x0000000807077291 */ /* 0x000fe2000f8f58ff */
[----:B------:R-:W-:Y:S02]  /*0a80*/  SEL R4, R6, RZ, P0 ;  /* 0x000000ff06047207 */ /* 0x000fe40000000000 */
[----:B------:R-:W-:Y:S01]  /*0a90*/  LOP3.LUT R26, R26, 0x3, RZ, 0xc0, !PT ;  /* 0x000000031a1a7812 */ /* 0x000fe200078ec0ff */
[----:B------:R-:W-:Y:S01]  /*0aa0*/  IMAD.IADD R2, R2, 0x1, -R5 ;  /* 0x0000000102027824 */ /* 0x000fe200078e0a05 */
[----:B------:R-:W-:Y:S01]  /*0ab0*/  SEL R16, R16, RZ, !P3 ;  /* 0x000000ff10107207 */ /* 0x000fe20005800000 */
[----:B------:R-:W-:Y:S01]  /*0ac0*/  IMAD.IADD R25, R31, 0x1, -R4 ;  /* 0x000000011f197824 */ /* 0x000fe200078e0a04 */
[----:B------:R-:W-:Y:S01]  /*0ad0*/  USHF.R.S32.HI UR7, URZ, 0xb, UR7 ;  /* 0x0000000bff077899 */ /* 0x000fe20008011407 */
[----:B------:R-:W-:-:S11]  /*0ae0*/  UMOV UR8, UR4 ;  /* 0x0000000400087c82 */ /* 0x000fd60008000000 */
.L_x_2450:
[----:B01----:R-:W0:Y:S01]  /*0af0*/  S2R R12, SR_TID.X ;  /* 0x00000000000c7919 */ /* 0x003e220000002100 */
        /* <DEDUP_REMOVED lines=34> */
[----:B------:R-:W-:Y:S01]  /*0d20*/  IMAD R14, R15, 0x10, R12 ;  /* 0x000000100f0e7824 */ /* 0x000fe200078e020c */
[----:B--2---:R1:W-:Y:S04]  /*0d30*/  STS.128 [R12], R4 ;  /* 0x000000040c007388 */ /* 0x0043e80000000c00 */
[----:B---3--:R1:W-:Y:S02]  /*0d40*/  @P0 STS.128 [R14], R8 ;  /* 0x000000080e000388 */ /* 0x0083e40000000c00 */
.L_x_2429:
[----:B------:R-:W-:Y:S05]  /*0d50*/  BSYNC.RECONVERGENT B0 ;  /* 0x0000000000007941 */ /* 0x000fea0003800200 */
.L_x_2428:
        /* <DEDUP_REMOVED lines=10> */
[C---:B------:R-:W-:Y:S01]  /*0e00*/  IADD3 R38, PT, PT, R42.reuse, UR16, RZ ;  /* 0x000000102a267c10 */ /* 0x040fe2000fffe0ff */
        /* <DEDUP_REMOVED lines=9> */
.L_x_2431:
        /* <DEDUP_REMOVED lines=10> */
[----:B------:R-:W-:-:S04]  /*0f40*/  IMAD.U32 R45, RZ, RZ, UR15 ;  /* 0x0000000fff2d7e24 */ /* 0x000fc8000f8e00ff */
[C-C-:B------:R-:W-:Y:S01]  /*0f50*/  IMAD R43, R44.reuse, 0x10, R39.reuse ;  /* 0x000000102c2b7824 */ /* 0x140fe200078e0227 */
[----:B------:R-:W-:Y:S01]  /*0f60*/  LEA R44, R44, R39, 0x5 ;  /* 0x000000272c2c7211 */ /* 0x000fe200078e28ff */
[----:B------:R-:W-:Y:S01]  /*0f70*/  IMAD R45, R45, 0x30, R39 ;  /* 0x000000302d2d7824 */ /* 0x000fe200078e0227 */
[----:B--2---:R0:W-:Y:S04]  /*0f80*/  STS.128 [R39], R4 ;  /* 0x0000000427007388 */ /* 0x0041e80000000c00 */
[----:B---3--:R1:W-:Y:S04]  /*0f90*/  STS.128 [R43], R8 ;  /* 0x000000082b007388 */ /* 0x0083e80000000c00 */
[----:B----4-:R2:W-:Y:S04]  /*0fa0*/  STS.128 [R44], R12 ;  /* 0x0000000c2c007388 */ /* 0x0105e80000000c00 */
[----:B-----5:R2:W-:Y:S01]  /*0fb0*/  STS.128 [R45], R20 ;  /* 0x000000142d007388 */ /* 0x0205e20000000c00 */
[----:B0-----:R-:W-:-:S02]  /*0fc0*/  IMAD.U32 R5, RZ, RZ, UR17 ;  /* 0x00000011ff057e24 */ /* 0x001fc4000f8e00ff */
[----:B------:R-:W-:Y:S02]  /*0fd0*/  IMAD.U32 R7, RZ, RZ, UR17 ;  /* 0x00000011ff077e24 */ /* 0x000fe4000f8e00ff */
[----:B------:R-:W-:Y:S01]  /*0fe0*/  IMAD.U32 R4, RZ, RZ, UR15 ;  /* 0x0000000fff047e24 */ /* 0x000fe2000f8e00ff */
[----:B------:R-:W-:Y:S01]  /*0ff0*/  IADD3 R42, PT, PT, R5, UR17, R42 ;  /* 0x00000011052a7c10 */ /* 0x000fe2000fffe02a */
[----:B------:R-:W-:Y:S01]  /*1000*/  IMAD.U32 R6, RZ, RZ, UR15 ;  /* 0x0000000fff067e24 */ /* 0x000fe2000f8e00ff */
[----:B------:R-:W-:Y:S02]  /*1010*/  MOV R5, UR15 ;  /* 0x0000000f00057c02 */ /* 0x000fe40008000f00 */
[----:B------:R-:W-:Y:S01]  /*1020*/  IADD3 R42, PT, PT, R7, UR17, R42 ;  /* 0x00000011072a7c10 */ /* 0x000fe2000fffe02a */
[----:B------:R-:W-:Y:S01]  /*1030*/  IMAD R39, R6, 0x40, R39 ;  /* 0x0000004006277824 */ /* 0x000fe200078e0227 */
[----:B-1----:R-:W-:Y:S01]  /*1040*/  MOV R8, UR15 ;  /* 0x0000000f00087c02 */ /* 0x002fe20008000f00 */
[C---:B------:R-:W-:Y:S01]  /*1050*/  IMAD R38, R5.reuse, 0x10, R38 ;  /* 0x0000001005267824 */ /* 0x040fe200078e0226 */
[----:B------:R-:W-:Y:S01]  /*1060*/  ISETP.GE.U32.AND P0, PT, R42, 0x800, PT ;  /* 0x000008002a00780c */ /* 0x000fe20003f06070 */
[----:B------:R-:W-:Y:S01]  /*1070*/  IMAD R40, R5, 0x10, R40 ;  /* 0x0000001005287824 */ /* 0x000fe200078e0228 */
[----:B------:R-:W-:Y:S01]  /*1080*/  LEA R41, R4, R41, 0x4 ;  /* 0x0000002904297211 */ /* 0x000fe200078e20ff */
[----:B------:R-:W-:-:S10]  /*1090*/  IMAD R37, R8, 0x10, R37 ;  /* 0x0000001008257824 */ /* 0x000fd400078e0225 */
[----:B--2---:R-:W-:Y:S05]  /*10a0*/  @!P0 BRA `(.L_x_2431) ;  /* 0xfffffffc007c8947 */ /* 0x004fea000383ffff */
[----:B------:R-:W-:Y:S05]  /*10b0*/  BSYNC.RECONVERGENT B0 ;  /* 0x0000000000007941 */ /* 0x000fea0003800200 */
.L_x_2430:
        /* <DEDUP_REMOVED lines=14> */
.L_x_2449:
[----:B0-----:R-:W0:Y:S01]  /*11a0*/  LDC R7, c[0x0][0x3ac] ;  /* 0x0000eb00ff077b82 */ /* 0x001e220000000800 */
[----:B------:R-:W-:Y:S01]  /*11b0*/  IMAD.IADD R6, R32, 0x1, R5 ;  /* 0x0000000120067824 */ /* 0x000fe200078e0205 */
[----:B------:R-:W-:Y:S02]  /*11c0*/  IADD3 R5, PT, PT, R33, R5, RZ ;  /* 0x0000000521057210 */ /* 0x000fe40007ffe0ff */
[----:B------:R-:W-:Y:S02]  /*11d0*/  ISETP.GE.AND P5, PT, R36, UR6, PT ;  /* 0x0000000624007c0c */ /* 0x000fe4000bfa6270 */
[----:B------:R-:W-:Y:S02]  /*11e0*/  ISETP.GE.AND P3, PT, R5, R34, PT ;  /* 0x000000220500720c */ /* 0x000fe40003f66270 */
[C---:B0-----:R-:W-:Y:S02]  /*11f0*/  ISETP.GT.AND P4, PT, R7.reuse, RZ, PT ;  /* 0x000000ff0700720c */ /* 0x041fe40003f84270 */
[----:B------:R-:W-:-:S02]  /*1200*/  ISETP.GE.AND P0, PT, R7, 0x2, PT ;  /* 0x000000020700780c */ /* 0x000fc40003f06270 */
[C---:B------:R-:W-:Y:S02]  /*1210*/  ISETP.GE.AND P1, PT, R7.reuse, 0x3, PT ;  /* 0x000000030700780c */ /* 0x040fe40003f26270 */
        /* <DEDUP_REMOVED lines=9> */
.L_x_2434:
        /* <DEDUP_REMOVED lines=8> */
.L_x_2435:
        /* <DEDUP_REMOVED lines=8> */
.L_x_2436:
        /* <DEDUP_REMOVED lines=8> */
.L_x_2437:
[----:B------:R-:W-:Y:S04]  /*1430*/  BSSY B0, `(.L_x_2438) ;  /* 0x0000039000007945 */ /* 0x000fe80003800000 */
[----:B------:R-:W-:Y:S05]  /*1440*/  @P5 BRA `(.L_x_2439) ;  /* 0x0000000000dc5947 */ /* 0x000fea0003800000 */
[----:B0-2-4-:R-:W0:Y:S01]  /*1450*/  S2R R4, SR_CgaCtaId ;  /* 0x0000000000047919 */ /* 0x015e220000008800 */
[----:B------:R-:W-:Y:S01]  /*1460*/  ISETP.GT.U32.AND P4, PT, R7, 0x40, PT ;  /* 0x000000400700780c */ /* 0x000fe20003f84070 */
[----:B------:R-:W-:Y:S01]  /*1470*/  IMAD R9, R13, UR9, RZ ;  /* 0x000000090d097c24 */ /* 0x000fe2000f8e02ff */
[----:B------:R-:W-:Y:S01]  /*1480*/  MOV R7, 0x400 ;  /* 0x0000040000077802 */ /* 0x000fe20000000f00 */
[----:B------:R-:W-:-:S03]  /*1490*/  IMAD.MOV.U32 R6, RZ, RZ, RZ ;  /* 0x000000ffff067224 */ /* 0x000fc600078e00ff */
[----:B0-----:R-:W-:Y:S01]  /*14a0*/  LEA R7, R4, R7, 0x18 ;  /* 0x0000000704077211 */ /* 0x001fe200078ec0ff */
[----:B------:R-:W-:-:S07]  /*14b0*/  IMAD.MOV.U32 R4, RZ, RZ, R36 ;  /* 0x000000ffff047224 */ /* 0x000fce00078e0024 */
.L_x_2448:
[----:B------:R-:W-:-:S05]  /*14c0*/  IMAD R14, R4, 0x14, R7 ;  /* 0x00000014040e7824 */ /* 0x000fca00078e0207 */
[----:B0-----:R-:W-:Y:S01]  /*14d0*/  LEA R8, R35, R14, 0x2 ;  /* 0x0000000e23087211 */ /* 0x001fe200078e10ff */
[----:B------:R-:W-:Y:S06]  /*14e0*/  @P4 BRA `(.L_x_2440) ;  /* 0x0000000000544947 */ /* 0x000fec0003800000 */
[----:B------:R0:W2:Y:S01]  /*14f0*/  LDS R10, [R8] ;  /* 0x00000000080a7984 */ /* 0x0000a20000000800 */
[----:B------:R-:W-:-:S03]  /*1500*/  UMOV UR4, 0xffffffff ;  /* 0xffffffff00047882 */ /* 0x000fc60000000000 */
[----:B------:R-:W-:Y:S05]  /*1510*/  BRA.DIV UR4, `(.L_x_2441) ;  /* 0x0000001604e87947 */ /* 0x000fea000b800000 */
[----:B0-2---:R0:W2:Y:S02]  /*1520*/  SHFL.IDX PT, R8, R10, R25, 0x1c1f ;  /* 0x001c1f190a087589 */ /* 0x0050a400000e0000 */
.L_x_2453:
[----:B-12---:R-:W-:Y:S01]  /*1530*/  IMAD R11, R17, R8, RZ ;  /* 0x00000008110b7224 */ /* 0x006fe200078e02ff */
[----:B------:R-:W-:Y:S06]  /*1540*/  @!P0 BRA `(.L_x_2442) ;  /* 0x0000000000108947 */ /* 0x000fec0003800000 */
[----:B------:R-:W-:-:S03]  /*1550*/  UMOV UR4, 0xffffffff ;  /* 0xffffffff00047882 */ /* 0x000fc60000000000 */
[----:B------:R-:W-:Y:S05]  /*1560*/  BRA.DIV UR4, `(.L_x_2443) ;  /* 0x0000001604f87947 */ /* 0x000fea000b800000 */
[----:B------:R1:W2:Y:S02]  /*1570*/  SHFL.IDX PT, R8, R10, R0, 0x1c1f ;  /* 0x001c1f000a087589 */ /* 0x0002a400000e0000 */
.L_x_2456:
[----:B--23--:R-:W-:-:S07]  /*1580*/  IMAD R11, R18, R8, R11 ;  /* 0x00000008120b7224 */ /* 0x00cfce00078e020b */
.L_x_2442:
[----:B------:R-:W-:Y:S05]  /*1590*/  @!P1 BRA `(.L_x_2444) ;  /* 0x0000000000109947 */ /* 0x000fea0003800000 */
[----:B------:R-:W-:-:S03]  /*15a0*/  UMOV UR4, 0xffffffff ;  /* 0xffffffff00047882 */ /* 0x000fc60000000000 */
[----:B------:R-:W-:Y:S05]  /*15b0*/  BRA.DIV UR4, `(.L_x_2445) ;  /* 0x0000001a04087947 */ /* 0x000fea000b800000 */
[----:B------:R2:W4:Y:S02]  /*15c0*/  SHFL.IDX PT, R8, R10, R2, 0x1c1f ;  /* 0x001c1f020a087589 */ /* 0x00052400000e0000 */
.L_x_2459:
[----:B----4-:R-:W-:-:S07]  /*15d0*/  IMAD R11, R19, R8, R11 ;  /* 0x00000008130b7224 */ /* 0x010fce00078e020b */
.L_x_2444:
[----:B------:R-:W-:Y:S05]  /*15e0*/  @!P2 BRA `(.L_x_2446) ;  /* 0x000000000050a947 */ /* 0x000fea0003800000 */
[----:B------:R-:W-:-:S03]  /*15f0*/  UMOV UR4, 0xffffffff ;  /* 0xffffffff00047882 */ /* 0x000fc60000000000 */
[----:B------:R-:W-:Y:S05]  /*1600*/  BRA.DIV UR4, `(.L_x_2447) ;  /* 0x0000001a04187947 */ /* 0x000fea000b800000 */
[----:B------:R4:W0:Y:S02]  /*1610*/  SHFL.IDX PT, R8, R10, R3, 0x1c1f ;  /* 0x001c1f030a087589 */ /* 0x00082400000e0000 */
.L_x_2462:
[----:B0-----:R-:W-:Y:S01]  /*1620*/  IMAD R11, R24, R8, R11 ;  /* 0x00000008180b7224 */ /* 0x001fe200078e020b */
[----:B------:R-:W-:Y:S06]  /*1630*/  BRA `(.L_x_2446) ;  /* 0x00000000003c7947 */ /* 0x000fec0003800000 */
.L_x_2440:
[----:B------:R-:W0:Y:S01]  /*1640*/  LDC R8, c[0x0][0x3ac] ;  /* 0x0000eb00ff087b82 */ /* 0x000e220000000800 */
[----:B------:R-:W-:Y:S01]  /*1650*/  @P0 IMAD R10, R28, 0x4, R14 ;  /* 0x000000041c0a0824 */ /* 0x000fe200078e020e */
[----:B------:R-:W-:Y:S01]  /*1660*/  @P1 LEA R12, R27, R14, 0x2 ;  /* 0x0000000e1b0c1211 */ /* 0x000fe200078e10ff */
[----:B------:R-:W-:-:S04]  /*1670*/  IMAD.MOV.U32 R11, RZ, RZ, RZ ;  /* 0x000000ffff0b7224 */ /* 0x000fc800078e00ff */
[----:B------:R-:W-:Y:S04]  /*1680*/  @P0 LDS R10, [R10] ;  /* 0x000000000a0a0984 */ /* 0x000fe80000000800 */
[----:B------:R-:W-:Y:S01]  /*1690*/  @P1 LDS R12, [R12] ;  /* 0x000000000c0c1984 */ /* 0x000fe20000000800 */
[----:B0-----:R-:W-:-:S13]  /*16a0*/  ISETP.GE.AND P5, PT, R8, 0x1, PT ;  /* 0x000000010800780c */ /* 0x001fda0003fa6270 */
[--C-:B------:R-:W-:Y:S02]  /*16b0*/  @P5 IMAD R8, R31, 0x4, R14.reuse ;  /* 0x000000041f085824 */ /* 0x100fe400078e020e */
[----:B------:R-:W-:-:S04]  /*16c0*/  @P2 IMAD R14, R26, 0x4, R14 ;  /* 0x000000041a0e2824 */ /* 0x000fc800078e020e */
[----:B------:R-:W1:Y:S04]  /*16d0*/  @P5 LDS R8, [R8] ;  /* 0x0000000008085984 */ /* 0x000e680000000800 */
[----:B------:R-:W0:Y:S01]  /*16e0*/  @P2 LDS R14, [R14] ;  /* 0x000000000e0e2984 */ /* 0x000e220000000800 */
[----:B-1----:R-:W-:-:S04]  /*16f0*/  @P5 IMAD R11, R17, R8, RZ ;  /* 0x00000008110b5224 */ /* 0x002fc800078e02ff */
[----:B---3--:R-:W-:-:S04]  /*1700*/  @P0 IMAD R11, R18, R10, R11 ;  /* 0x0000000a120b0224 */ /* 0x008fc800078e020b */
[----:B------:R-:W-:-:S04]  /*1710*/  @P1 IMAD R11, R19, R12, R11 ;  /* 0x0000000c130b1224 */ /* 0x000fc800078e020b */
[----:B0-----:R-:W-:-:S07]  /*1720*/  @P2 IMAD R11, R24, R14, R11 ;  /* 0x0000000e180b2224 */ /* 0x001fce00078e020b */
.L_x_2446:
[----:B------:R-:W-:-:S04]  /*1730*/  IADD3 R8, PT, PT, R9, R6, RZ ;  /* 0x0000000609087210 */ /* 0x000fc80007ffe0ff */
[----:B------:R-:W-:-:S05]  /*1740*/  LEA R8, R8, UR19, 0x2 ;  /* 0x0000001308087c11 */ /* 0x000fca000f8e10ff */
[----:B012-4-:R-:W2:Y:S01]  /*1750*/  LDL R10, [R8] ;  /* 0x00000000080a7983 */ /* 0x017ea20000100800 */
[----:B------:R-:W-:Y:S01]  /*1760*/  VIADD R4, R4, UR8 ;  /* 0x0000000804047c36 */ /* 0x000fe20008000000 */
[----:B------:R-:W-:-:S04]  /*1770*/  IADD3 R6, PT, PT, R6, 0x1, RZ ;  /* 0x0000000106067810 */ /* 0x000fc80007ffe0ff */
[----:B------:R-:W-:Y:S01]  /*1780*/  ISETP.GE.AND P5, PT, R4, UR6, PT ;  /* 0x0000000604007c0c */ /* 0x000fe2000bfa6270 */
[----:B--2---:R-:W-:-:S05]  /*1790*/  IMAD.IADD R11, R10, 0x1, R11 ;  /* 0x000000010a0b7824 */ /* 0x004fca00078e020b */
[----:B------:R0:W-:Y:S07]  /*17a0*/  STL [R8], R11 ;  /* 0x0000000b08007387 */ /* 0x0001ee0000100800 */
[----:B------:R-:W-:Y:S05]  /*17b0*/  @!P5 BRA `(.L_x_2448) ;  /* 0xfffffffc0040d947 */ /* 0x000fea000383ffff */
.L_x_2439:
[----:B------:R-:W-:Y:S05]  /*17c0*/  BSYNC B0 ;  /* 0x0000000000007941 */ /* 0x000fea0003800000 */
.L_x_2438:
[----:B------:R-:W-:Y:S01]  /*17d0*/  VIADD R13, R13, 0x1 ;  /* 0x000000010d0d7836 */ /* 0x000fe20000000000 */
[----:B------:R-:W-:Y:S06]  /*17e0*/  @!P3 BRA `(.L_x_2449) ;  /* 0xfffffff8006cb947 */ /* 0x000fec000383ffff */
[----:B------:R-:W-:Y:S05]  /*17f0*/  BSYNC B1 ;  /* 0x0000000000017941 */ /* 0x000fea0003800000 */
.L_x_2433:
[----:B------:R1:W5:Y:S04]  /*1800*/  LDL.128 R20, [R1] ;  /* 0x0000000001147983 */ /* 0x0003680000100c00 */
[----:B0-2-4-:R0:W5:Y:S04]  /*1810*/  LDL.128 R4, [R1+0x10] ;  /* 0x0000100001047983 */ /* 0x0151680000100c00 */
[----:B------:R0:W5:Y:S04]  /*1820*/  LDL.128 R8, [R1+0x20] ;  /* 0x0000200001087983 */ /* 0x0001680000100c00 */
[----:B-1----:R0:W5:Y:S02]  /*1830*/  LDL.128 R12, [R1+0x30] ;  /* 0x00003000010c7983 */ /* 0x0021640000100c00 */
.L_x_2432:
[----:B------:R-:W-:Y:S05]  /*1840*/  WARPSYNC.ALL ;  /* 0x0000000000007948 */ /* 0x000fea0003800000 */
[----:B------:R-:W-:Y:S01]  /*1850*/  IABS R37, R33 ;  /* 0x0000002100257213 */ /* 0x000fe20000000000 */
[----:B------:R-:W1:Y:S03]  /*1860*/  LDCU UR4, c[0x0][0x384] ;  /* 0x00007080ff0477ac */ /* 0x000e660008000800 */
[----:B------:R-:W2:Y:S08]  /*1870*/  I2F.RP R40, R37 ;  /* 0x0000002500287306 */ /* 0x000eb00000209400 */
[----:B--2---:R-:W2:Y:S02]  /*1880*/  MUFU.RCP R40, R40 ;  /* 0x0000002800287308 */ /* 0x004ea40000001000 */
[----:B--2---:R-:W-:-:S06]  /*1890*/  VIADD R38, R40, 0xffffffe ;  /* 0x0ffffffe28267836 */ /* 0x004fcc0000000000 */
[----:B------:R2:W4:Y:S02]  /*18a0*/  F2I.FTZ.U32.TRUNC.NTZ R39, R38 ;  /* 0x0000002600277305 */ /* 0x000524000021f000 */
[----:B--2---:R-:W-:Y:S01]  /*18b0*/  IMAD.MOV.U32 R38, RZ, RZ, RZ ;  /* 0x000000ffff267224 */ /* 0x004fe200078e00ff */
[----:B----4-:R-:W-:-:S05]  /*18c0*/  IADD3 R42, PT, PT, RZ, -R39, RZ ;  /* 0x80000027ff2a7210 */ /* 0x010fca0007ffe0ff */
[----:B------:R-:W-:Y:S02]  /*18d0*/  IMAD R41, R42, R37, RZ ;  /* 0x000000252a297224 */ /* 0x000fe400078e02ff */
[----:B------:R-:W-:Y:S02]  /*18e0*/  IMAD.SHL.U32 R42, R34, 0x80, RZ ;  /* 0x00000080222a7824 */ /* 0x000fe400078e00ff */
[----:B------:R-:W-:Y:S01]  /*18f0*/  IMAD.HI.U32 R39, R39, R41, R38 ;  /* 0x0000002927277227 */ /* 0x000fe200078e0026 */
[----:B------:R-:W-:Y:S02]  /*1900*/  IABS R41, R33 ;  /* 0x0000002100297213 */ /* 0x000fe40000000000 */
[----:B------:R-:W-:Y:S02]  /*1910*/  IABS R44, R42 ;  /* 0x0000002a002c7213 */ /* 0x000fe40000000000 */
[----:B------:R-:W-:Y:S02]  /*1920*/  IADD3 R41, PT, PT, RZ, -R41, RZ ;  /* 0x80000029ff297210 */ /* 0x000fe40007ffe0ff */
[----:B------:R-:W-:Y:S01]  /*1930*/  LOP3.LUT R42, R42, R33, RZ, 0x3c, !PT ;  /* 0x000000212a2a7212 */ /* 0x000fe200078e3cff */
[----:B------:R-:W-:-:S02]  /*1940*/  IMAD.HI.U32 R40, R39, R44, RZ ;  /* 0x0000002c27287227 */ /* 0x000fc400078e00ff */
[----:B------:R-:W2:Y:S08]  /*1950*/  LDC.64 R38, c[0x0][0x3a0] ;  /* 0x0000e800ff267b82 */ /* 0x000eb00000000a00 */
[----:B------:R-:W-:Y:S01]  /*1960*/  BAR.SYNC.DEFER_BLOCKING 0x0 ;  /* 0x0000000000007b1d */ /* 0x000fe20000010000 */
[----:B------:R-:W-:Y:S01]  /*1970*/  IMAD R44, R40, R41, R44 ;  /* 0x00000029282c7224 */ /* 0x000fe200078e022c */
[----:B------:R-:W-:-:S02]  /*1980*/  ISETP.GE.AND P2, PT, R42, RZ, PT ;  /* 0x000000ff2a00720c */ /* 0x000fc40003f46270 */
[----:B------:R-:W-:Y:S02]  /*1990*/  IABS R41, UR9 ;  /* 0x0000000900297c13 */ /* 0x000fe40008000000 */
[----:B------:R-:W-:-:S13]  /*19a0*/  ISETP.GT.U32.AND P1, PT, R37, R44, PT ;  /* 0x0000002c2500720c */ /* 0x000fda0003f24070 */
[----:B------:R-:W-:Y:S01]  /*19b0*/  @!P1 IMAD.IADD R44, R44, 0x1, -R37 ;  /* 0x000000012c2c9824 */ /* 0x000fe200078e0a25 */
[----:B------:R-:W-:Y:S02]  /*19c0*/  @!P1 IADD3 R40, PT, PT, R40, 0x1, RZ ;  /* 0x0000000128289810 */ /* 0x000fe40007ffe0ff */
[C---:B------:R-:W-:Y:S02]  /*19d0*/  ISETP.GT.U32.AND P1, PT, R41.reuse, 0x1, PT ;  /* 0x000000012900780c */ /* 0x040fe40003f24070 */
[----:B------:R-:W-:Y:S01]  /*19e0*/  ISETP.GE.U32.AND P0, PT, R44, R37, PT ;  /* 0x000000252c00720c */ /* 0x000fe20003f06070 */
[----:B-1----:R-:W-:Y:S01]  /*19f0*/  IMAD.U32 R37, RZ, RZ, UR4 ;  /* 0x00000004ff257e24 */ /* 0x002fe2000f8e00ff */
[----:B------:R-:W-:-:S03]  /*1a00*/  IADD3 R44, PT, PT, -R41, 0x1, RZ ;  /* 0x00000001292c7810 */ /* 0x000fc60007ffe1ff */
[----:B------:R-:W-:Y:S01]  /*1a10*/  IMAD R37, R37, UR5, R30 ;  /* 0x0000000525257c24 */ /* 0x000fe2000f8e021e */
[----:B------:R-:W-:Y:S01]  /*1a20*/  SEL R44, R44, 0x1, !P1 ;  /* 0x000000012c2c7807 */ /* 0x000fe20004800000 */
[----:B------:R-:W-:Y:S02]  /*1a30*/  UIADD3 UR5, UPT, UPT, UR14, UR5, URZ ;  /* 0x000000050e057290 */ /* 0x000fe4000fffe0ff */
[----:B--2---:R-:W-:Y:S01]  /*1a40*/  IMAD.WIDE R42, R37, 0x4, R38 ;  /* 0x00000004252a7825 */ /* 0x004fe200078e0226 */
[----:B------:R-:W-:-:S03]  /*1a50*/  ISETP.GT.U32.AND P1, PT, R41, R44, PT ;  /* 0x0000002c2900720c */ /* 0x000fc60003f24070 */
[----:B------:R-:W-:Y:S01]  /*1a60*/  @P0 VIADD R40, R40, 0x1 ;  /* 0x0000000128280836 */ /* 0x000fe20000000000 */
[----:B------:R-:W-:Y:S01]  /*1a70*/  ISETP.NE.AND P0, PT, R33, RZ, PT ;  /* 0x000000ff2100720c */ /* 0x000fe20003f05270 */
[----:B-----5:R1:W-:Y:S02]  /*1a80*/  STG.E desc[UR12][R42.64], R20 ;  /* 0x000000142a007986 */ /* 0x0203e4000c10190c */
[----:B------:R-:W-:-:S05]  /*1a90*/  @!P2 IMAD.MOV R40, RZ, RZ, -R40 ;  /* 0x000000ffff28a224 */ /* 0x000fca00078e0a28 */
[----:B------:R-:W-:Y:S02]  /*1aa0*/  R2UR UR4, R40 ;  /* 0x00000000280472ca */ /* 0x000fe400000e0000 */
[----:B------:R-:W-:Y:S02]  /*1ab0*/  @!P1 IADD3 R44, PT, PT, R44, -R41, RZ ;  /* 0x800000292c2c9210 */ /* 0x000fe40007ffe0ff */
[----:B------:R-:W-:Y:S01]  /*1ac0*/  LOP3.LUT R40, RZ, UR9, RZ, 0x33, !PT ;  /* 0x00000009ff287c12 */ /* 0x000fe2000f8e33ff */
[----:B-1----:R-:W-:Y:S01]  /*1ad0*/  IMAD.IADD R43, R16, 0x1, R37 ;  /* 0x00000001102b7824 */ /* 0x002fe200078e0225 */
[----:B------:R-:W-:-:S04]  /*1ae0*/  @!P0 LOP3.LUT R20, RZ, R33, RZ, 0x33, !PT ;  /* 0x00000021ff148212 */ /* 0x000fc800078e33ff */
[----:B------:R-:W-:Y:S02]  /*1af0*/  @!P0 R2UR UR4, R20 ;  /* 0x00000000140482ca */ /* 0x000fe400000e0000 */
[----:B------:R-:W1:Y:S01]  /*1b00*/  I2F.RP R20, R41 ;  /* 0x0000002900147306 */ /* 0x000e620000209400 */
[----:B------:R-:W-:-:S04]  /*1b10*/  ISETP.NE.AND P0, PT, RZ, UR9, PT ;  /* 0x00000009ff007c0c */ /* 0x000fc8000bf05270 */
[----:B------:R-:W-:-:S06]  /*1b20*/  SEL R44, R40, R44, !P0 ;  /* 0x0000002c282c7207 */ /* 0x000fcc0004000000 */
[----:B------:R-:W-:Y:S01]  /*1b30*/  UIMAD UR4, UR4, UR7, URZ ;  /* 0x00000007040472a4 */ /* 0x000fe2000f8e02ff */
[----:B-1----:R-:W1:Y:S05]  /*1b40*/  MUFU.RCP R20, R20 ;  /* 0x0000001400147308 */ /* 0x002e6a0000001000 */
[----:B------:R-:W-:-:S04]  /*1b50*/  IMAD R43, R44, UR4, R43 ;  /* 0x000000042c2b7c24 */ /* 0x000fc8000f8e022b */
[----:B------:R-:W-:-:S05]  /*1b60*/  IMAD.WIDE R44, R43, 0x4, R38 ;  /* 0x000000042b2c7825 */ /* 0x000fca00078e0226 */
[----:B------:R2:W-:Y:S01]  /*1b70*/  STG.E desc[UR12][R44.64], R21 ;  /* 0x000000152c007986 */ /* 0x0005e2000c10190c */
[----:B-1----:R-:W-:-:S04]  /*1b80*/  VIADD R20, R20, 0xffffffe ;  /* 0x0ffffffe14147836 */ /* 0x002fc80000000000 */
[----:B------:R1:W4:Y:S02]  /*1b90*/  F2I.FTZ.U32.TRUNC.NTZ R43, R20 ;  /* 0x00000014002b7305 */ /* 0x000324000021f000 */
[----:B-1----:R-:W-:-:S05]  /*1ba0*/  IMAD.U32 R20, RZ, RZ, UR9 ;  /* 0x00000009ff147e24 */ /* 0x002fca000f8e00ff */
[----:B------:R-:W-:Y:S02]  /*1bb0*/  LOP3.LUT R20, R20, 0x2, RZ, 0x3c, !PT ;  /* 0x0000000214147812 */ /* 0x000fe400078e3cff */
[----:B----4-:R-:W-:Y:S02]  /*1bc0*/  IADD3 R42, PT, PT, RZ, -R43, RZ ;  /* 0x8000002bff2a7210 */ /* 0x010fe40007ffe0ff */
[----:B------:R-:W-:-:S03]  /*1bd0*/  ISETP.GE.AND P3, PT, R20, RZ, PT ;  /* 0x000000ff1400720c */ /* 0x000fc60003f66270 */
[----:B--2---:R-:W-:Y:S02]  /*1be0*/  IMAD R21, R42, R41, RZ ;  /* 0x000000292a157224 */ /* 0x004fe400078e02ff */
[----:B------:R-:W-:-:S04]  /*1bf0*/  IMAD.MOV.U32 R42, RZ, RZ, RZ ;  /* 0x000000ffff2a7224 */ /* 0x000fc800078e00ff */
[----:B------:R-:W-:Y:S01]  /*1c00*/  IMAD.HI.U32 R42, R43, R21, R42 ;  /* 0x000000152b2a7227 */ /* 0x000fe200078e002a */
[----:B------:R-:W-:-:S05]  /*1c10*/  IABS R43, UR9 ;  /* 0x00000009002b7c13 */ /* 0x000fca0008000000 */
[----:B------:R-:W-:Y:S02]  /*1c20*/  IMAD.MOV R43, RZ, RZ, -R43 ;  /* 0x000000ffff2b7224 */ /* 0x000fe400078e0a2b */
[----:B------:R-:W-:-:S04]  /*1c30*/  IMAD.HI.U32 R44, R42, 0x2, RZ ;  /* 0x000000022a2c7827 */ /* 0x000fc800078e00ff */
[----:B------:R-:W-:-:S05]  /*1c40*/  IMAD R21, R44, R43, 0x2 ;  /* 0x000000022c157424 */ /* 0x000fca00078e022b */
[----:B------:R-:W-:-:S13]  /*1c50*/  ISETP.GT.U32.AND P2, PT, R41, R21, PT ;  /* 0x000000152900720c */ /* 0x000fda0003f44070 */
[----:B------:R-:W-:Y:S01]  /*1c60*/  @!P2 IADD3 R21, PT, PT, R21, -R41, RZ ;  /* 0x800000291515a210 */ /* 0x000fe20007ffe0ff */
[----:B------:R-:W-:-:S03]  /*1c70*/  @!P2 VIADD R44, R44, 0x1 ;  /* 0x000000012c2ca836 */ /* 0x000fc60000000000 */
[----:B------:R-:W-:Y:S01]  /*1c80*/  ISETP.GE.U32.AND P1, PT, R21, R41, PT ;  /* 0x000000291500720c */ /* 0x000fe20003f26070 */
[----:B------:R-:W-:-:S12]  /*1c90*/  IMAD.U32 R21, RZ, RZ, UR9 ;  /* 0x00000009ff157e24 */ /* 0x000fd8000f8e00ff */
[----:B------:R-:W-:-:S05]  /*1ca0*/  @P1 IADD3 R44, PT, PT, R44, 0x1, RZ ;  /* 0x000000012c2c1810 */ /* 0x000fca0007ffe0ff */
[----:B------:R-:W-:-:S05]  /*1cb0*/  @!P3 IMAD.MOV R44, RZ, RZ, -R44 ;  /* 0x000000ffff2cb224 */ /* 0x000fca00078e0a2c */
[----:B------:R-:W-:-:S04]  /*1cc0*/  SEL R44, R40, R44, !P0 ;  /* 0x0000002c282c7207 */ /* 0x000fc80004000000 */
[----:B------:R-:W-:-:S05]  /*1cd0*/  IADD3 R20, PT, PT, -R44, RZ, RZ ;  /* 0x000000ff2c147210 */ /* 0x000fca0007ffe1ff */
[----:B------:R-:W-:Y:S02]  /*1ce0*/  IMAD R20, R20, R21, 0x2 ;  /* 0x0000000214147424 */ /* 0x000fe400078e0215 */
[----:B------:R-:W-:Y:S02]  /*1cf0*/  IMAD R21, R44, 0x80, R37 ;  /* 0x000000802c157824 */ /* 0x000fe400078e0225 */
        /* <DEDUP_REMOVED lines=9> */
[----:B-1----:R-:W-:Y:S01]  /*1d90*/  IMAD.U32 R21, RZ, RZ, UR9 ;  /* 0x00000009ff157e24 */ /* 0x002fe2000f8e00ff */
[----:B------:R-:W-:Y:S01]  /*1da0*/  MOV R45, UR9 ;  /* 0x00000009002d7c02 */ /* 0x000fe20008000f00 */
[----:B------:R-:W-:-:S03]  /*1db0*/  IMAD.HI.U32 R22, R42, 0x4, RZ ;  /* 0x000000042a167827 */ /* 0x000fc600078e00ff */
[----:B------:R-:W-:-:S04]  /*1dc0*/  LOP3.LUT R45, R45, 0x3, RZ, 0x3c, !PT ;  /* 0x000000032d2d7812 */ /* 0x000fc800078e3cff */
[----:B------:R-:W-:-:S03]  /*1dd0*/  ISETP.GE.AND P3, PT, R45, RZ, PT ;  /* 0x000000ff2d00720c */ /* 0x000fc60003f66270 */
[----:B------:R-:W-:-:S10]  /*1de0*/  @P1 VIADD R44, R44, 0x1 ;  /* 0x000000012c2c1836 */ /* 0x000fd40000000000 */
[----:B------:R-:W-:-:S04]  /*1df0*/  @!P3 IADD3 R44, PT, PT, -R44, RZ, RZ ;  /* 0x000000ff2c2cb210 */ /* 0x000fc80007ffe1ff */
[----:B------:R-:W-:-:S05]  /*1e00*/  SEL R44, R40, R44, !P0 ;  /* 0x0000002c282c7207 */ /* 0x000fca0004000000 */
[----:B------:R-:W-:-:S04]  /*1e10*/  IMAD.MOV R20, RZ, RZ, -R44 ;  /* 0x000000ffff147224 */ /* 0x000fc800078e0a2c */
[----:B------:R-:W-:Y:S01]  /*1e20*/  IMAD R20, R20, R21, 0x3 ;  /* 0x0000000314147424 */ /* 0x000fe200078e0215 */
[----:B------:R-:W-:Y:S01]  /*1e30*/  LEA R21, R44, R37, 0x7 ;  /* 0x000000252c157211 */ /* 0x000fe200078e38ff */
[----:B------:R-:W-:-:S04]  /*1e40*/  IMAD R44, R22, R43, 0x4 ;  /* 0x00000004162c7424 */ /* 0x000fc800078e022b */
[----:B------:R-:W-:Y:S01]  /*1e50*/  IMAD R21, R20, UR4, R21 ;  /* 0x0000000414157c24 */ /* 0x000fe2000f8e0215 */
[----:B------:R-:W-:-:S03]  /*1e60*/  ISETP.GT.U32.AND P2, PT, R41, R44, PT ;  /* 0x0000002c2900720c */ /* 0x000fc60003f44070 */
[----:B------:R-:W-:-:S05]  /*1e70*/  IMAD.WIDE R20, R21, 0x4, R38 ;  /* 0x0000000415147825 */ /* 0x000fca00078e0226 */
[----:B------:R1:W-:Y:S05]  /*1e80*/  STG.E desc[UR12][R20.64], R23 ;  /* 0x0000001714007986 */ /* 0x0003ea000c10190c */
[----:B------:R-:W-:Y:S01]  /*1e90*/  @!P2 IMAD.IADD R44, R44, 0x1, -R41 ;  /* 0x000000012c2ca824 */ /* 0x000fe200078e0a29 */
[----:B------:R-:W-:-:S04]  /*1ea0*/  @!P2 IADD3 R22, PT, PT, R22, 0x1, RZ ;  /* 0x000000011616a810 */ /* 0x000fc80007ffe0ff */
[----:B------:R-:W-:Y:S01]  /*1eb0*/  ISETP.GE.U32.AND P1, PT, R44, R41, PT ;  /* 0x000000292c00720c */ /* 0x000fe20003f26070 */
[----:B------:R-:W-:Y:S01]  /*1ec0*/  IMAD.U32 R44, RZ, RZ, UR9 ;  /* 0x00000009ff2c7e24 */ /* 0x000fe2000f8e00ff */
[----:B-1----:R-:W-:Y:S01]  /*1ed0*/  MOV R21, UR9 ;  /* 0x0000000900157c02 */ /* 0x002fe20008000f00 */
[----:B------:R-:W-:-:S03]  /*1ee0*/  IMAD.U32 R23, RZ, RZ, UR9 ;  /* 0x00000009ff177e24 */ /* 0x000fc6000f8e00ff */
[----:B------:R-:W-:Y:S02]  /*1ef0*/  LOP3.LUT R44, R44, 0x4, RZ, 0x3c, !PT ;  /* 0x000000042c2c7812 */ /* 0x000fe400078e3cff */
[----:B------:R-:W-:Y:S02]  /*1f00*/  LOP3.LUT R23, R23, 0x5, RZ, 0x3c, !PT ;  /* 0x0000000517177812 */ /* 0x000fe400078e3cff */
[----:B------:R-:W-:-:S03]  /*1f10*/  ISETP.GE.AND P3, PT, R44, RZ, PT ;  /* 0x000000ff2c00720c */ /* 0x000fc60003f66270 */
[----:B------:R-:W-:-:S10]  /*1f20*/  @P1 VIADD R22, R22, 0x1 ;  /* 0x0000000116161836 */ /* 0x000fd40000000000 */
[----:B------:R-:W-:Y:S01]  /*1f30*/  @!P3 IMAD.MOV R22, RZ, RZ, -R22 ;  /* 0x000000ffff16b224 */ /* 0x000fe200078e0a16 */
[----:B------:R-:W-:-:S04]  /*1f40*/  ISETP.GE.AND P3, PT, R23, RZ, PT ;  /* 0x000000ff1700720c */ /* 0x000fc80003f66270 */
[----:B------:R-:W-:-:S05]  /*1f50*/  SEL R22, R40, R22, !P0 ;  /* 0x0000001628167207 */ /* 0x000fca0004000000 */
[----:B------:R-:W-:-:S04]  /*1f60*/  IMAD.MOV R20, RZ, RZ, -R22 ;  /* 0x000000ffff147224 */ /* 0x000fc800078e0a16 */
        /* <DEDUP_REMOVED lines=11> */
[----:B-1----:R-:W-:-:S12]  /*2020*/  IMAD.U32 R4, RZ, RZ, UR9 ;  /* 0x00000009ff047e24 */ /* 0x002fd8000f8e00ff */
[----:B------:R-:W-:-:S05]  /*2030*/  @P1 IADD3 R22, PT, PT, R22, 0x1, RZ ;  /* 0x0000000116161810 */ /* 0x000fca0007ffe0ff */
        /* <DEDUP_REMOVED lines=15> */
[----:B------:R-:W-:-:S04]  /*2130*/  MOV R22, UR9 ;  /* 0x0000000900167c02 */ /* 0x000fc80008000f00 */
[----:B------:R-:W-:-:S04]  /*2140*/  LOP3.LUT R22, R22, 0x6, RZ, 0x3c, !PT ;  /* 0x0000000616167812 */ /* 0x000fc800078e3cff */
[----:B------:R-:W-:Y:S01]  /*2150*/  ISETP.GE.AND P3, PT, R22, RZ, PT ;  /* 0x000000ff1600720c */ /* 0x000fe20003f66270 */
[----:B------:R-:W-:-:S04]  /*2160*/  IMAD.HI.U32 R22, R42, 0x8, RZ ;  /* 0x000000082a167827 */ /* 0x000fc800078e00ff */
[----:B------:R-:W-:Y:S02]  /*2170*/  @P1 VIADD R4, R4, 0x1 ;  /* 0x0000000104041836 */ /* 0x000fe40000000000 */
[----:B------:R-:W-:-:S05]  /*2180*/  IMAD R23, R22, R43, 0x8 ;  /* 0x0000000816177424 */ /* 0x000fca00078e022b */
[----:B------:R-:W-:Y:S02]  /*2190*/  ISETP.GT.U32.AND P2, PT, R41, R23, PT ;  /* 0x000000172900720c */ /* 0x000fe40003f44070 */
[----:B------:R-:W-:-:S04]  /*21a0*/  @!P3 IADD3 R4, PT, PT, -R4, RZ, RZ ;  /* 0x000000ff0404b210 */ /* 0x000fc80007ffe1ff */
[----:B------:R-:W-:-:S04]  /*21b0*/  SEL R4, R40, R4, !P0 ;  /* 0x0000000428047207 */ /* 0x000fc80004000000 */
[----:B------:R-:W-:Y:S01]  /*21c0*/  LEA R5, R4, R37, 0x7 ;  /* 0x0000002504057211 */ /* 0x000fe200078e38ff */
[----:B------:R-:W-:Y:S02]  /*21d0*/  IMAD.MOV R20, RZ, RZ, -R4 ;  /* 0x000000ffff147224 */ /* 0x000fe400078e0a04 */
[----:B------:R-:W-:Y:S02]  /*21e0*/  @!P2 IADD3 R23, PT, PT, R23, -R41, RZ ;  /* 0x800000291717a210 */ /* 0x000fe40007ffe0ff */
[----:B------:R-:W-:Y:S01]  /*21f0*/  IMAD R4, R20, R21, 0x6 ;  /* 0x0000000614047424 */ /* 0x000fe200078e0215 */
[----:B------:R-:W-:Y:S01]  /*2200*/  LOP3.LUT R21, R21, 0x7, RZ, 0x3c, !PT ;  /* 0x0000000715157812 */ /* 0x000fe200078e3cff */
[----:B------:R-:W-:Y:S01]  /*2210*/  IMAD.HI.U32 R20, R42, 0x7, RZ ;  /* 0x000000072a147827 */ /* 0x000fe200078e00ff */
[----:B------:R-:W-:Y:S02]  /*2220*/  ISETP.GE.U32.AND P4, PT, R23, R41, PT ;  /* 0x000000291700720c */ /* 0x000fe40003f86070 */
[----:B------:R-:W-:Y:S01]  /*2230*/  ISETP.GE.AND P1, PT, R21, RZ, PT ;  /* 0x000000ff1500720c */ /* 0x000fe20003f26270 */
[----:B------:R-:W-:Y:S01]  /*2240*/  IMAD R44, R20, R43, 0x7 ;  /* 0x00000007142c7424 */ /* 0x000fe200078e022b */
[----:B------:R-:W-:Y:S01]  /*2250*/  @!P2 IADD3 R22, PT, PT, R22, 0x1, RZ ;  /* 0x000000011616a810 */ /* 0x000fe20007ffe0ff */
[----:B------:R-:W-:-:S02]  /*2260*/  IMAD R5, R4, UR4, R5 ;  /* 0x0000000404057c24 */ /* 0x000fc4000f8e0205 */
[----:B------:R-:W-:Y:S01]  /*2270*/  IMAD.U32 R21, RZ, RZ, UR9 ;  /* 0x00000009ff157e24 */ /* 0x000fe2000f8e00ff */
[----:B------:R-:W-:Y:S01]  /*2280*/  ISETP.GT.U32.AND P5, PT, R41, R44, PT ;  /* 0x0000002c2900720c */ /* 0x000fe20003fa4070 */
[----:B------:R-:W-:-:S03]  /*2290*/  IMAD.WIDE R4, R5, 0x4, R38 ;  /* 0x0000000405047825 */ /* 0x000fc600078e0226 */
[----:B------:R-:W-:Y:S01]  /*22a0*/  LOP3.LUT R21, R21, 0x8, RZ, 0x3c, !PT ;  /* 0x0000000815157812 */ /* 0x000fe200078e3cff */
[----:B------:R-:W-:Y:S01]  /*22b0*/  @P4 VIADD R22, R22, 0x1 ;  /* 0x0000000116164836 */ /* 0x000fe20000000000 */
[----:B------:R1:W-:Y:S02]  /*22c0*/  STG.E desc[UR12][R4.64], R6 ;  /* 0x0000000604007986 */ /* 0x0003e4000c10190c */
[----:B------:R-:W-:Y:S01]  /*22d0*/  ISETP.GE.AND P3, PT, R21, RZ, PT ;  /* 0x000000ff1500720c */ /* 0x000fe20003f66270 */
[----:B------:R-:W-:-:S04]  /*22e0*/  IMAD.U32 R21, RZ, RZ, UR9 ;  /* 0x00000009ff157e24 */ /* 0x000fc8000f8e00ff */
[----:B------:R-:W-:Y:S02]  /*22f0*/  @!P5 IMAD.IADD R44, R44, 0x1, -R41 ;  /* 0x000000012c2cd824 */ /* 0x000fe400078e0a29 */
[----:B------:R-:W-:Y:S02]  /*2300*/  @!P5 VIADD R20, R20, 0x1 ;  /* 0x000000011414d836 */ /* 0x000fe40000000000 */
[----:B-1----:R-:W-:Y:S01]  /*2310*/  IMAD.HI.U32 R4, R42, 0x9, RZ ;  /* 0x000000092a047827 */ /* 0x002fe200078e00ff */
[----:B------:R-:W-:Y:S02]  /*2320*/  ISETP.GE.U32.AND P6, PT, R44, R41, PT ;  /* 0x000000292c00720c */ /* 0x000fe40003fc6070 */
[----:B------:R-:W-:Y:S01]  /*2330*/  MOV R44, UR9 ;  /* 0x00000009002c7c02 */ /* 0x000fe20008000f00 */
[----:B------:R-:W-:Y:S02]  /*2340*/  IMAD R6, R4, R43, 0x9 ;  /* 0x0000000904067424 */ /* 0x000fe400078e022b */
[----:B------:R-:W-:-:S02]  /*2350*/  IMAD.U32 R5, RZ, RZ, UR9 ;  /* 0x00000009ff057e24 */ /* 0x000fc4000f8e00ff */
[----:B------:R-:W-:Y:S01]  /*2360*/  @!P3 IMAD.MOV R22, RZ, RZ, -R22 ;  /* 0x000000ffff16b224 */ /* 0x000fe200078e0a16 */
[----:B------:R-:W-:Y:S02]  /*2370*/  ISETP.GT.U32.AND P5, PT, R41, R6, PT ;  /* 0x000000062900720c */ /* 0x000fe40003fa4070 */
[----:B------:R-:W-:Y:S02]  /*2380*/  LOP3.LUT R5, R5, 0x9, RZ, 0x3c, !PT ;  /* 0x0000000905057812 */ /* 0x000fe400078e3cff */
[----:B------:R-:W-:Y:S02]  /*2390*/  SEL R22, R40, R22, !P0 ;  /* 0x0000001628167207 */ /* 0x000fe40004000000 */
[----:B------:R-:W-:Y:S02]  /*23a0*/  @P6 IADD3 R20, PT, PT, R20, 0x1, RZ ;  /* 0x0000000114146810 */ /* 0x000fe40007ffe0ff */
[----:B------:R-:W-:-:S03]  /*23b0*/  ISETP.GE.AND P6, PT, R5, RZ, PT ;  /* 0x000000ff0500720c */ /* 0x000fc60003fc6270 */
[----:B------:R-:W-:Y:S02]  /*23c0*/  @!P1 IMAD.MOV R20, RZ, RZ, -R20 ;  /* 0x000000ffff149224 */ /* 0x000fe400078e0a14 */
[----:B------:R-:W-:Y:S02]  /*23d0*/  @!P5 IMAD.IADD R6, R6, 0x1, -R41 ;  /* 0x000000010606d824 */ /* 0x000fe400078e0a29 */
[----:B------:R-:W-:Y:S01]  /*23e0*/  @!P5 VIADD R4, R4, 0x1 ;  /* 0x000000010404d836 */ /* 0x000fe20000000000 */
[----:B------:R-:W-:Y:S02]  /*23f0*/  SEL R20, R40, R20, !P0 ;  /* 0x0000001428147207 */ /* 0x000fe40004000000 */
[----:B------:R-:W-:Y:S01]  /*2400*/  ISETP.GE.U32.AND P1, PT, R6, R41, PT ;  /* 0x000000290600720c */ /* 0x000fe20003f26070 */
[----:B------:R-:W-:Y:S01]  /*2410*/  IMAD.U32 R6, RZ, RZ, UR9 ;  /* 0x00000009ff067e24 */ /* 0x000fe2000f8e00ff */
[C---:B------:R-:W-:Y:S02]  /*2420*/  IADD3 R5, PT, PT, -R20.reuse, RZ, RZ ;  /* 0x000000ff14057210 */ /* 0x040fe40007ffe1ff */
[----:B------:R-:W-:-:S03]  /*2430*/  LEA R20, R20, R37, 0x7 ;  /* 0x0000002514147211 */ /* 0x000fc600078e38ff */
[----:B------:R-:W-:Y:S01]  /*2440*/  IMAD R5, R5, R6, 0x7 ;  /* 0x0000000705057424 */ /* 0x000fe200078e0206 */
[----:B------:R-:W-:-:S03]  /*2450*/  IADD3 R6, PT, PT, -R22, RZ, RZ ;  /* 0x000000ff16067210 */ /* 0x000fc60007ffe1ff */
[----:B------:R-:W-:Y:S02]  /*2460*/  IMAD R5, R5, UR4, R20 ;  /* 0x0000000405057c24 */ /* 0x000fe4000f8e0214 */
[----:B------:R-:W-:Y:S02]  /*2470*/  @P1 VIADD R4, R4, 0x1 ;  /* 0x0000000104041836 */ /* 0x000fe40000000000 */
[----:B------:R-:W-:Y:S01]  /*2480*/  IMAD R6, R6, R21, 0x8 ;  /* 0x0000000806067424 */ /* 0x000fe200078e0215 */
[----:B------:R-:W-:Y:S02]  /*2490*/  LEA R21, R22, R37, 0x7 ;  /* 0x0000002516157211 */ /* 0x000fe400078e38ff */
[----:B------:R-:W-:Y:S01]  /*24a0*/  MOV R23, R4 ;  /* 0x0000000400177202 */ /* 0x000fe20000000f00 */
[----:B------:R-:W-:-:S04]  /*24b0*/  IMAD.WIDE R4, R5, 0x4, R38 ;  /* 0x0000000405047825 */ /* 0x000fc800078e0226 */
[----:B------:R-:W-:Y:S01]  /*24c0*/  @!P6 IMAD.MOV R23, RZ, RZ, -R23 ;  /* 0x000000ffff17e224 */ /* 0x000fe200078e0a17 */
[----:B------:R1:W-:Y:S01]  /*24d0*/  STG.E desc[UR12][R4.64], R7 ;  /* 0x0000000704007986 */ /* 0x0003e2000c10190c */
[----:B------:R-:W-:Y:S02]  /*24e0*/  IMAD R21, R6, UR4, R21 ;  /* 0x0000000406157c24 */ /* 0x000fe4000f8e0215 */
[----:B------:R-:W-:Y:S01]  /*24f0*/  IMAD.HI.U32 R6, R42, 0xa, RZ ;  /* 0x0000000a2a067827 */ /* 0x000fe200078e00ff */
[----:B------:R-:W-:-:S03]  /*2500*/  SEL R22, R40, R23, !P0 ;  /* 0x0000001728167207 */ /* 0x000fc60004000000 */
[----:B------:R-:W-:Y:S01]  /*2510*/  IMAD.WIDE R20, R21, 0x4, R38 ;  /* 0x0000000415147825 */ /* 0x000fe200078e0226 */
[----:B------:R-:W-:-:S03]  /*2520*/  LEA R45, R22, R37, 0x7 ;  /* 0x00000025162d7211 */ /* 0x000fc600078e38ff */
[----:B------:R-:W-:Y:S01]  /*2530*/  IMAD.MOV R23, RZ, RZ, -R22 ;  /* 0x000000ffff177224 */ /* 0x000fe200078e0a16 */
[----:B------:R2:W-:Y:S01]  /*2540*/  STG.E desc[UR12][R20.64], R8 ;  /* 0x0000000814007986 */ /* 0x0005e2000c10190c */
[----:B-1----:R-:W-:Y:S02]  /*2550*/  IMAD.U32 R7, RZ, RZ, UR9 ;  /* 0x00000009ff077e24 */ /* 0x002fe4000f8e00ff */
[----:B------:R-:W-:Y:S02]  /*2560*/  IMAD R22, R23, R44, 0x9 ;  /* 0x0000000917167424 */ /* 0x000fe400078e022c */
[----:B------:R-:W-:Y:S01]  /*2570*/  IMAD R23, R6, R43, 0xa ;  /* 0x0000000a06177424 */ /* 0x000fe200078e022b */
[----:B------:R-:W-:Y:S01]  /*2580*/  LOP3.LUT R7, R7, 0xa, RZ, 0x3c, !PT ;  /* 0x0000000a07077812 */ /* 0x000fe200078e3cff */
[----:B------:R-:W-:Y:S02]  /*2590*/  IMAD R45, R22, UR4, R45 ;  /* 0x00000004162d7c24 */ /* 0x000fe4000f8e022d */
[----:B------:R-:W-:Y:S01]  /*25a0*/  IMAD.HI.U32 R22, R42, 0xb, RZ ;  /* 0x0000000b2a167827 */ /* 0x000fe200078e00ff */
[----:B------:R-:W-:-:S02]  /*25b0*/  ISETP.GT.U32.AND P4, PT, R41, R23, PT ;  /* 0x000000172900720c */ /* 0x000fc40003f84070 */
[----:B------:R-:W-:Y:S01]  /*25c0*/  ISETP.GE.AND P6, PT, R7, RZ, PT ;  /* 0x000000ff0700720c */ /* 0x000fe20003fc6270 */
[----:B--2---:R-:W-:Y:S02]  /*25d0*/  IMAD.U32 R8, RZ, RZ, UR9 ;  /* 0x00000009ff087e24 */ /* 0x004fe4000f8e00ff */
[----:B------:R-:W-:-:S03]  /*25e0*/  IMAD.HI.U32 R20, R42, 0xc, RZ ;  /* 0x0000000c2a147827 */ /* 0x000fc600078e00ff */
[----:B------:R-:W-:Y:S01]  /*25f0*/  LOP3.LUT R7, R8, 0xb, RZ, 0x3c, !PT ;  /* 0x0000000b08077812 */ /* 0x000fe200078e3cff */
[-C--:B------:R-:W-:Y:S02]  /*2600*/  IMAD R44, R22, R43.reuse, 0xb ;  /* 0x0000000b162c7424 */ /* 0x080fe400078e022b */
[----:B------:R-:W-:Y:S01]  /*2610*/  IMAD R8, R20, R43, 0xc ;  /* 0x0000000c14087424 */ /* 0x000fe200078e022b */
[----:B------:R-:W-:Y:S01]  /*2620*/  ISETP.GE.AND P2, PT, R7, RZ, PT ;  /* 0x000000ff0700720c */ /* 0x000fe20003f46270 */
[----:B------:R-:W-:Y:S01]  /*2630*/  @!P4 VIADD R6, R6, 0x1 ;  /* 0x000000010606c836 */ /* 0x000fe20000000000 */
[----:B------:R-:W-:Y:S01]  /*2640*/  ISETP.GT.U32.AND P1, PT, R41, R44, PT ;  /* 0x0000002c2900720c */ /* 0x000fe20003f24070 */
[----:B------:R-:W-:Y:S01]  /*2650*/  IMAD.WIDE R4, R45, 0x4, R38 ;  /* 0x000000042d047825 */ /* 0x000fe200078e0226 */
[----:B------:R-:W-:Y:S02]  /*2660*/  @!P4 IADD3 R23, PT, PT, R23, -R41, RZ ;  /* 0x800000291717c210 */ /* 0x000fe40007ffe0ff */
[----:B------:R-:W-:-:S02]  /*2670*/  ISETP.GT.U32.AND P4, PT, R41, R8, PT ;  /* 0x000000082900720c */ /* 0x000fc40003f84070 */
[-C--:B------:R-:W-:Y:S01]  /*2680*/  ISETP.GE.U32.AND P5, PT, R23, R41.reuse, PT ;  /* 0x000000291700720c */ /* 0x080fe20003fa6070 */
[----:B------:R1:W-:Y:S06]  /*2690*/  STG.E desc[UR12][R4.64], R9 ;  /* 0x0000000904007986 */ /* 0x0003ec000c10190c */
[-C--:B------:R-:W-:Y:S02]  /*26a0*/  @!P1 IADD3 R44, PT, PT, R44, -R41.reuse, RZ ;  /* 0x800000292c2c9210 */ /* 0x080fe40007ffe0ff */
[----:B------:R-:W-:Y:S02]  /*26b0*/  @!P1 IADD3 R22, PT, PT, R22, 0x1, RZ ;  /* 0x0000000116169810 */ /* 0x000fe40007ffe0ff */
[----:B------:R-:W-:Y:S01]  /*26c0*/  @!P4 IMAD.IADD R8, R8, 0x1, -R41 ;  /* 0x000000010808c824 */ /* 0x000fe200078e0a29 */
[-C--:B------:R-:W-:Y:S01]  /*26d0*/  ISETP.GE.U32.AND P3, PT, R44, R41.reuse, PT ;  /* 0x000000292c00720c */ /* 0x080fe20003f66070 */
[----:B-1----:R-:W-:Y:S01]  /*26e0*/  IMAD.U32 R5, RZ, RZ, UR9 ;  /* 0x00000009ff057e24 */ /* 0x002fe2000f8e00ff */
[----:B------:R-:W-:Y:S01]  /*26f0*/  @P5 IADD3 R6, PT, PT, R6, 0x1, RZ ;  /* 0x0000000106065810 */ /* 0x000fe20007ffe0ff */
[----:B------:R-:W-:Y:S01]  /*2700*/  IMAD.HI.U32 R4, R42, 0xd, RZ ;  /* 0x0000000d2a047827 */ /* 0x000fe200078e00ff */
[----:B------:R-:W-:-:S02]  /*2710*/  ISETP.GE.U32.AND P1, PT, R8, R41, PT ;  /* 0x000000290800720c */ /* 0x000fc40003f26070 */
[----:B------:R-:W-:Y:S01]  /*2720*/  LOP3.LUT R5, R5, 0xc, RZ, 0x3c, !PT ;  /* 0x0000000c05057812 */ /* 0x000fe200078e3cff */
[----:B------:R-:W-:Y:S01]  /*2730*/  IMAD R44, R4, R43, 0xd ;  /* 0x0000000d042c7424 */ /* 0x000fe200078e022b */
[----:B------:R-:W-:Y:S01]  /*2740*/  @!P6 IADD3 R6, PT, PT, -R6, RZ, RZ ;  /* 0x000000ff0606e210 */ /* 0x000fe20007ffe1ff */
[----:B------:R-:W-:Y:S01]  /*2750*/  @!P4 VIADD R20, R20, 0x1 ;  /* 0x000000011414c836 */ /* 0x000fe20000000000 */
[----:B------:R-:W-:Y:S02]  /*2760*/  ISETP.GE.AND P6, PT, R5, RZ, PT ;  /* 0x000000ff0500720c */ /* 0x000fe40003fc6270 */
[----:B------:R-:W-:Y:S01]  /*2770*/  MOV R5, UR9 ;  /* 0x0000000900057c02 */ /* 0x000fe20008000f00 */
[----:B------:R-:W-:Y:S01]  /*2780*/  @P3 VIADD R22, R22, 0x1 ;  /* 0x0000000116163836 */ /* 0x000fe20000000000 */
[----:B------:R-:W-:Y:S02]  /*2790*/  ISETP.GT.U32.AND P5, PT, R41, R44, PT ;  /* 0x0000002c2900720c */ /* 0x000fe40003fa4070 */
[----:B------:R-:W-:Y:S01]  /*27a0*/  LOP3.LUT R5, R5, 0xd, RZ, 0x3c, !PT ;  /* 0x0000000d05057812 */ /* 0x000fe200078e3cff */
[----:B------:R-:W-:Y:S01]  /*27b0*/  @!P2 IMAD.MOV R22, RZ, RZ, -R22 ;  /* 0x000000ffff16a224 */ /* 0x000fe200078e0a16 */
[----:B------:R-:W-:-:S02]  /*27c0*/  @P1 IADD3 R20, PT, PT, R20, 0x1, RZ ;  /* 0x0000000114141810 */ /* 0x000fc40007ffe0ff */
[----:B------:R-:W-:Y:S02]  /*27d0*/  SEL R6, R40, R6, !P0 ;  /* 0x0000000628067207 */ /* 0x000fe40004000000 */
[----:B------:R-:W-:Y:S02]  /*27e0*/  ISETP.GE.AND P2, PT, R5, RZ, PT ;  /* 0x000000ff0500720c */ /* 0x000fe40003f46270 */
[----:B------:R-:W-:Y:S01]  /*27f0*/  MOV R5, R20 ;  /* 0x0000001400057202 */ /* 0x000fe20000000f00 */
[----:B------:R-:W-:Y:S01]  /*2800*/  IMAD R20, R6, 0x80, R37 ;  /* 0x0000008006147824 */ /* 0x000fe200078e0225 */
[----:B------:R-:W-:Y:S01]  /*2810*/  MOV R8, UR9 ;  /* 0x0000000900087c02 */ /* 0x000fe20008000f00 */
[----:B------:R-:W-:Y:S01]  /*2820*/  @!P5 IMAD.IADD R44, R44, 0x1, -R41 ;  /* 0x000000012c2cd824 */ /* 0x000fe200078e0a29 */
[----:B------:R-:W-:Y:S01]  /*2830*/  IADD3 R23, PT, PT, -R6, RZ, RZ ;  /* 0x000000ff06177210 */ /* 0x000fe20007ffe1ff */
[----:B------:R-:W-:Y:S01]  /*2840*/  @!P5 VIADD R4, R4, 0x1 ;  /* 0x000000010404d836 */ /* 0x000fe20000000000 */
[----:B------:R-:W-:-:S02]  /*2850*/  @!P6 IADD3 R5, PT, PT, -R5, RZ, RZ ;  /* 0x000000ff0505e210 */ /* 0x000fc40007ffe1ff */
[----:B------:R-:W-:Y:S01]  /*2860*/  ISETP.GE.U32.AND P3, PT, R44, R41, PT ;  /* 0x000000292c00720c */ /* 0x000fe20003f66070 */
[----:B------:R-:W-:Y:S01]  /*2870*/  IMAD R23, R23, R8, 0xa ;  /* 0x0000000a17177424 */ /* 0x000fe200078e0208 */
[C---:B------:R-:W-:Y:S01]  /*2880*/  SEL R8, R40.reuse, R22, !P0 ;  /* 0x0000001628087207 */ /* 0x040fe20004000000 */
[----:B------:R-:W-:Y:S01]  /*2890*/  IMAD.U32 R22, RZ, RZ, UR9 ;  /* 0x00000009ff167e24 */ /* 0x000fe2000f8e00ff */
[----:B------:R-:W-:Y:S01]  /*28a0*/  SEL R6, R40, R5, !P0 ;  /* 0x0000000528067207 */ /* 0x000fe20004000000 */
[----:B------:R-:W-:Y:S01]  /*28b0*/  IMAD R23, R23, UR4, R20 ;  /* 0x0000000417177c24 */ /* 0x000fe2000f8e0214 */
[C---:B------:R-:W-:Y:S01]  /*28c0*/  IADD3 R7, PT, PT, -R8.reuse, RZ, RZ ;  /* 0x000000ff08077210 */ /* 0x040fe20007ffe1ff */
[----:B------:R-:W-:Y:S01]  /*28d0*/  IMAD R8, R8, 0x80, R37 ;  /* 0x0000008008087824 */ /* 0x000fe200078e0225 */
[----:B------:R-:W-:Y:S01]  /*28e0*/  MOV R9, UR9 ;  /* 0x0000000900097c02 */ /* 0x000fe20008000f00 */
[----:B------:R-:W-:Y:S02]  /*28f0*/  IMAD.MOV R5, RZ, RZ, -R6 ;  /* 0x000000ffff057224 */ /* 0x000fe400078e0a06 */
[----:B------:R-:W-:-:S02]  /*2900*/  IMAD R7, R7, R22, 0xb ;  /* 0x0000000b07077424 */ /* 0x000fc400078e0216 */
[----:B------:R-:W-:Y:S02]  /*2910*/  IMAD R5, R5, R22, 0xc ;  /* 0x0000000c05057424 */ /* 0x000fe400078e0216 */
[----:B------:R-:W-:-:S04]  /*2920*/  IMAD.HI.U32 R22, R42, 0xe, RZ ;  /* 0x0000000e2a167827 */ /* 0x000fc800078e00ff */
[-C--:B------:R-:W-:Y:S02]  /*2930*/  IMAD R44, R22, R43.reuse, 0xe ;  /* 0x0000000e162c7424 */ /* 0x080fe400078e022b */
[----:B------:R-:W-:Y:S02]  /*2940*/  @P3 VIADD R4, R4, 0x1 ;  /* 0x0000000104043836 */ /* 0x000fe40000000000 */
[----:B------:R-:W-:Y:S01]  /*2950*/  IMAD.HI.U32 R42, R42, 0xf, RZ ;  /* 0x0000000f2a2a7827 */ /* 0x000fe200078e00ff */
[----:B------:R-:W-:Y:S02]  /*2960*/  ISETP.GT.U32.AND P3, PT, R41, R44, PT ;  /* 0x0000002c2900720c */ /* 0x000fe40003f64070 */
[----:B------:R-:W-:Y:S01]  /*2970*/  @!P2 IADD3 R4, PT, PT, -R4, RZ, RZ ;  /* 0x000000ff0404a210 */ /* 0x000fe20007ffe1ff */
[----:B------:R-:W-:Y:S02]  /*2980*/  IMAD R43, R42, R43, 0xf ;  /* 0x0000000f2a2b7424 */ /* 0x000fe400078e022b */
[----:B------:R-:W-:Y:S01]  /*2990*/  IMAD R7, R7, UR4, R8 ;  /* 0x0000000407077c24 */ /* 0x000fe2000f8e0208 */
[----:B------:R-:W-:Y:S01]  /*29a0*/  SEL R20, R40, R4, !P0 ;  /* 0x0000000428147207 */ /* 0x000fe20004000000 */
[----:B------:R-:W-:Y:S01]  /*29b0*/  IMAD R6, R6, 0x80, R37 ;  /* 0x0000008006067824 */ /* 0x000fe200078e0225 */
[----:B------:R-:W-:-:S03]  /*29c0*/  ISETP.GT.U32.AND P5, PT, R41, R43, PT ;  /* 0x0000002b2900720c */ /* 0x000fc60003fa4070 */
[----:B------:R-:W-:Y:S02]  /*29d0*/  IMAD.MOV R4, RZ, RZ, -R20 ;  /* 0x000000ffff047224 */ /* 0x000fe400078e0a14 */
[----:B------:R-:W-:Y:S01]  /*29e0*/  @!P3 IADD3 R44, PT, PT, R44, -R41, RZ ;  /* 0x800000292c2cb210 */ /* 0x000fe20007ffe0ff */
[----:B------:R-:W-:Y:S01]  /*29f0*/  IMAD R5, R5, UR4, R6 ;  /* 0x0000000405057c24 */ /* 0x000fe2000f8e0206 */
[----:B------:R-:W-:Y:S01]  /*2a00*/  @!P3 IADD3 R22, PT, PT, R22, 0x1, RZ ;  /* 0x000000011616b810 */ /* 0x000fe20007ffe0ff */
[----:B------:R-:W-:Y:S01]  /*2a10*/  IMAD R4, R4, R9, 0xd ;  /* 0x0000000d04047424 */ /* 0x000fe200078e0209 */
[----:B------:R-:W-:Y:S02]  /*2a20*/  ISETP.GE.U32.AND P1, PT, R44, R41, PT ;  /* 0x000000292c00720c */ /* 0x000fe40003f26070 */
[----:B------:R-:W-:Y:S02]  /*2a30*/  LOP3.LUT R9, R9, 0xe, RZ, 0x3c, !PT ;  /* 0x0000000e09097812 */ /* 0x000fe400078e3cff */
[----:B------:R-:W-:Y:S01]  /*2a40*/  @!P5 IMAD.IADD R43, R43, 0x1, -R41 ;  /* 0x000000012b2bd824 */ /* 0x000fe200078e0a29 */
[----:B------:R-:W-:-:S02]  /*2a50*/  @!P5 IADD3 R42, PT, PT, R42, 0x1, RZ ;  /* 0x000000012a2ad810 */ /* 0x000fc40007ffe0ff */
[----:B------:R-:W-:Y:S02]  /*2a60*/  ISETP.GE.AND P4, PT, R9, RZ, PT ;  /* 0x000000ff0900720c */ /* 0x000fe40003f86270 */
[----:B------:R-:W-:Y:S02]  /*2a70*/  MOV R9, UR9 ;  /* 0x0000000900097c02 */ /* 0x000fe40008000f00 */
[----:B------:R-:W-:Y:S02]  /*2a80*/  ISETP.GE.U32.AND P2, PT, R43, R41, PT ;  /* 0x000000292b00720c */ /* 0x000fe40003f46070 */
[----:B------:R-:W-:-:S07]  /*2a90*/  @P1 VIADD R22, R22, 0x1 ;  /* 0x0000000116161836 */ /* 0x000fce0000000000 */
[----:B------:R-:W-:-:S04]  /*2aa0*/  @!P4 IADD3 R22, PT, PT, -R22, RZ, RZ ;  /* 0x000000ff1616c210 */ /* 0x000fc80007ffe1ff */
[----:B------:R-:W-:Y:S01]  /*2ab0*/  SEL R22, R40, R22, !P0 ;  /* 0x0000001628167207 */ /* 0x000fe20004000000 */
[----:B------:R-:W-:-:S04]  /*2ac0*/  @P2 VIADD R42, R42, 0x1 ;  /* 0x000000012a2a2836 */ /* 0x000fc80000000000 */
[----:B------:R-:W-:Y:S02]  /*2ad0*/  IMAD.MOV R8, RZ, RZ, -R22 ;  /* 0x000000ffff087224 */ /* 0x000fe400078e0a16 */
[----:B------:R-:W-:Y:S02]  /*2ae0*/  IMAD R21, R22, 0x80, R37 ;  /* 0x0000008016157824 */ /* 0x000fe400078e0225 */
[----:B------:R-:W-:Y:S01]  /*2af0*/  IMAD R8, R8, R9, 0xe ;  /* 0x0000000e08087424 */ /* 0x000fe200078e0209 */
[----:B------:R-:W-:Y:S01]  /*2b00*/  LOP3.LUT R9, R9, 0xf, RZ, 0x3c, !PT ;  /* 0x0000000f09097812 */ /* 0x000fe200078e3cff */
[----:B------:R-:W-:-:S03]  /*2b10*/  IMAD.WIDE R22, R23, 0x4, R38 ;  /* 0x0000000417167825 */ /* 0x000fc600078e0226 */
[----:B------:R-:W-:Y:S02]  /*2b20*/  ISETP.GE.AND P1, PT, R9, RZ, PT ;  /* 0x000000ff0900720c */ /* 0x000fe40003f26270 */
[----:B------:R-:W-:Y:S01]  /*2b30*/  LEA R9, R20, R37, 0x7 ;  /* 0x0000002514097211 */ /* 0x000fe200078e38ff */
[----:B------:R1:W-:Y:S10]  /*2b40*/  STG.E desc[UR12][R22.64], R10 ;  /* 0x0000000a16007986 */ /* 0x0003f4000c10190c */
[----:B------:R-:W-:-:S04]  /*2b50*/  @!P1 IADD3 R42, PT, PT, -R42, RZ, RZ ;  /* 0x000000ff2a2a9210 */ /* 0x000fc80007ffe1ff */
[----:B------:R-:W-:Y:S01]  /*2b60*/  SEL R40, R40, R42, !P0 ;  /* 0x0000002a28287207 */ /* 0x000fe20004000000 */
[----:B------:R-:W-:-:S03]  /*2b70*/  IMAD.U32 R42, RZ, RZ, UR9 ;  /* 0x00000009ff2a7e24 */ /* 0x000fc6000f8e00ff */
[C---:B------:R-:W-:Y:S02]  /*2b80*/  IADD3 R41, PT, PT, -R40.reuse, RZ, RZ ;  /* 0x000000ff28297210 */ /* 0x040fe40007ffe1ff */
[----:B------:R-:W-:Y:S01]  /*2b90*/  LEA R43, R40, R37, 0x7 ;  /* 0x00000025282b7211 */ /* 0x000fe200078e38ff */
[----:B------:R-:W-:Y:S02]  /*2ba0*/  IMAD R37, R4, UR4, R9 ;  /* 0x0000000404257c24 */ /* 0x000fe4000f8e0209 */
[----:B------:R-:W-:Y:S02]  /*2bb0*/  IMAD R20, R41, R42, 0xf ;  /* 0x0000000f29147424 */ /* 0x000fe400078e022a */
[----:B------:R-:W-:Y:S02]  /*2bc0*/  IMAD R41, R8, UR4, R21 ;  /* 0x0000000408297c24 */ /* 0x000fe4000f8e0215 */
[----:B------:R-:W-:Y:S01]  /*2bd0*/  IMAD R43, R20, UR4, R43 ;  /* 0x00000004142b7c24 */ /* 0x000fe2000f8e022b */
[----:B------:R-:W-:Y:S01]  /*2be0*/  USHF.L.U32 UR4, UR14, 0x2, URZ ;  /* 0x000000020e047899 */ /* 0x000fe200080006ff */
[----:B------:R-:W-:-:S03]  /*2bf0*/  IMAD.WIDE R20, R7, 0x4, R38 ;  /* 0x0000000407147825 */ /* 0x000fc600078e0226 */
[----:B------:R-:W-:Y:S01]  /*2c00*/  UISETP.GE.U32.AND UP0, UPT, UR5, UR4, UPT ;  /* 0x000000040500728c */ /* 0x000fe2000bf06070 */
        /* <DEDUP_REMOVED lines=11> */
.L_x_2441:
[----:B------:R-:W-:Y:S01]  /*2cc0*/  HFMA2 R21, -RZ, RZ, 0, 0.004024505615234375 ;  /* 0x00001c1fff157431 */ /* 0x000fe200000001ff */
[----:B------:R-:W-:Y:S01]  /*2cd0*/  BSSY B2, `(.L_x_2451) ;  /* 0x0000006000027945 */ /* 0x000fe20003800000 */
[----:B------:R-:W-:Y:S02]  /*2ce0*/  IMAD.MOV.U32 R15, RZ, RZ, R25 ;  /* 0x000000ffff0f7224 */ /* 0x000fe400078e0019 */
[----:B0-----:R-:W-:-:S07]  /*2cf0*/  IMAD.MOV.U32 R8, RZ, RZ, -0x1 ;  /* 0xffffffffff087424 */ /* 0x001fce00078e00ff */
[----:B-123--:R-:W-:Y:S05]  /*2d00*/  WARPSYNC.COLLECTIVE R8, `(.L_x_2452) ;  /* 0x0000000008087348 */ /* 0x00efea0003c00000 */
[----:B--2---:R0:W2:Y:S02]  /*2d10*/  SHFL.IDX P5, R8, R10, R15, R21 ;  /* 0x0000000f0a087389 */ /* 0x0040a400000a0015 */
[----:B0123--:R-:W-:Y:S05]  /*2d20*/  ENDCOLLECTIVE ;  /* 0x000000000000791b */ /* 0x00ffea0003800000 */
.L_x_2452:
[----:B------:R-:W-:Y:S05]  /*2d30*/  BSYNC B2 ;  /* 0x0000000000027941 */ /* 0x000fea0003800000 */
.L_x_2451:
[----:B------:R-:W-:Y:S05]  /*2d40*/  BRA `(.L_x_2453) ;  /* 0xffffffe400f87947 */ /* 0x000fea000383ffff */
.L_x_2443:
[----:B------:R-:W-:Y:S01]  /*2d50*/  BSSY B2, `(.L_x_2454) ;  /* 0x0000007000027945 */ /* 0x000fe20003800000 */
[----:B------:R-:W-:Y:S01]  /*2d60*/  MOV R15, R0 ;  /* 0x00000000000f7202 */ /* 0x000fe20000000f00 */
[----:B------:R-:W-:Y:S01]  /*2d70*/  IMAD.MOV.U32 R21, RZ, RZ, 0x1c1f ;  /* 0x00001c1fff157424 */ /* 0x000fe200078e00ff */
[----:B------:R-:W-:-:S07]  /*2d80*/  MOV R8, 0xffffffff ;  /* 0xffffffff00087802 */ /* 0x000fce0000000f00 */
[----:B0--3--:R-:W-:Y:S05]  /*2d90*/  WARPSYNC.COLLECTIVE R8, `(.L_x_2455) ;  /* 0x0000000008087348 */ /* 0x009fea0003c00000 */
[----:B------:R1:W2:Y:S02]  /*2da0*/  SHFL.IDX P5, R8, R10, R15, R21 ;  /* 0x0000000f0a087389 */ /* 0x0002a400000a0015 */
[----:B0123--:R-:W-:Y:S05]  /*2db0*/  ENDCOLLECTIVE ;  /* 0x000000000000791b */ /* 0x00ffea0003800000 */
.L_x_2455:
[----:B------:R-:W-:Y:S05]  /*2dc0*/  BSYNC B2 ;  /* 0x0000000000027941 */ /* 0x000fea0003800000 */
.L_x_2454:
[----:B------:R-:W-:Y:S05]  /*2dd0*/  BRA `(.L_x_2456) ;  /* 0xffffffe400e87947 */ /* 0x000fea000383ffff */
.L_x_2445:
[----:B------:R-:W-:Y:S01]  /*2de0*/  HFMA2 R21, -RZ, RZ, 0, 0.004024505615234375 ;  /* 0x00001c1fff157431 */ /* 0x000fe200000001ff */
[----:B------:R-:W-:Y:S01]  /*2df0*/  BSSY B2, `(.L_x_2457) ;  /* 0x0000006000027945 */ /* 0x000fe20003800000 */
[----:B------:R-:W-:Y:S02]  /*2e00*/  IMAD.MOV.U32 R15, RZ, RZ, R2 ;  /* 0x000000ffff0f7224 */ /* 0x000fe400078e0002 */
[----:B------:R-:W-:-:S07]  /*2e10*/  IMAD.MOV.U32 R8, RZ, RZ, -0x1 ;  /* 0xffffffffff087424 */ /* 0x000fce00078e00ff */
[----:B01-3--:R-:W-:Y:S05]  /*2e20*/  WARPSYNC.COLLECTIVE R8, `(.L_x_2458) ;  /* 0x0000000008087348 */ /* 0x00bfea0003c00000 */
[----:B------:R2:W4:Y:S02]  /*2e30*/  SHFL.IDX P5, R8, R10, R15, R21 ;  /* 0x0000000f0a087389 */ /* 0x00052400000a0015 */
[----:B01234-:R-:W-:Y:S05]  /*2e40*/  ENDCOLLECTIVE ;  /* 0x000000000000791b */ /* 0x01ffea0003800000 */
.L_x_2458:
[----:B------:R-:W-:Y:S05]  /*2e50*/  BSYNC B2 ;  /* 0x0000000000027941 */ /* 0x000fea0003800000 */
.L_x_2457:
[----:B------:R-:W-:Y:S05]  /*2e60*/  BRA `(.L_x_2459) ;  /* 0xffffffe400d87947 */ /* 0x000fea000383ffff */
.L_x_2447:
[----:B------:R-:W-:Y:S01]  /*2e70*/  BSSY B2, `(.L_x_2460) ;  /* 0x0000007000027945 */ /* 0x000fe20003800000 */
[----:B------:R-:W-:Y:S01]  /*2e80*/  MOV R15, R3 ;  /* 0x00000003000f7202 */ /* 0x000fe20000000f00 */
[----:B------:R-:W-:Y:S01]  /*2e90*/  IMAD.MOV.U32 R21, RZ, RZ, 0x1c1f ;  /* 0x00001c1fff157424 */ /* 0x000fe200078e00ff */
[----:B------:R-:W-:-:S07]  /*2ea0*/  MOV R8, 0xffffffff ;  /* 0xffffffff00087802 */ /* 0x000fce0000000f00 */
[----:B0123--:R-:W-:Y:S05]  /*2eb0*/  WARPSYNC.COLLECTIVE R8, `(.L_x_2461) ;  /* 0x0000000008087348 */ /* 0x00ffea0003c00000 */
[----:B------:R4:W0:Y:S02]  /*2ec0*/  SHFL.IDX P5, R8, R10, R15, R21 ;  /* 0x0000000f0a087389 */ /* 0x00082400000a0015 */
[----:B01234-:R-:W-:Y:S05]  /*2ed0*/  ENDCOLLECTIVE ;  /* 0x000000000000791b */ /* 0x01ffea0003800000 */
.L_x_2461:
[----:B------:R-:W-:Y:S05]  /*2ee0*/  BSYNC B2 ;  /* 0x0000000000027941 */ /* 0x000fea0003800000 */
.L_x_2460:
[----:B------:R-:W-:Y:S05]  /*2ef0*/  BRA `(.L_x_2462) ;  /* 0xffffffe400c87947 */ /* 0x000fea000383ffff */
        .weak           $__internal_76_$__cuda_sm20_div_s16
        .type           $__internal_76_$__cuda_sm20_div_s16,@function
        .size           $__internal_76_$__cuda_sm20_div_s16,($__internal_77_$__cuda_sm20_div_u16 - $__internal_76_$__cuda_sm20_div_s16)
$__internal_76_$__cuda_sm20_div_s16:
        /* <DEDUP_REMOVED lines=26> */
[----:B------:R-:W-:Y:S09]  /*30a0*/  RET.REL.NODEC R2 `(_Z9cuda_gemmIiLi128ELi4ELi1ELi2048ELi4ELi4ELi64ELi0ELi0EEviiiPT_S1_S1_iii) ;  /* 0xffffffcc02d47950 */ /* 0x000ff20003c3ffff */
        .weak           $__internal_77_$__cuda_sm20_div_u16
        .type           $__internal_77_$__cuda_sm20_div_u16,@function
        .size           $__internal_77_$__cuda_sm20_div_u16,(.L_x_38580 - $__internal_77_$__cuda_sm20_div_u16)
$__internal_77_$__cuda_sm20_div_u16:
        /* <DEDUP_REMOVED lines=18> */
[----:B------:R-:W-:Y:S06]  /*31d0*/  RET.REL.NODEC R2 `(_Z9cuda_gemmIiLi128ELi4ELi1ELi2048ELi4ELi4ELi64ELi0ELi0EEviiiPT_S1_S1_iii) ;  /* 0xffffffcc02887950 */ /* 0x000fec0003c3ffff */
.L_x_2463:
        /* <DEDUP_REMOVED lines=10> */
.L_x_38580:


//--------------------- .text._Z9cuda_gemmIiLi128ELi4ELi1ELi2048ELi2ELi2ELi64ELi1ELi1EEviiiPT_S1_S1_iii --------------------------
	.section	.text._Z9cuda_gemmIiLi128ELi4ELi1ELi2048ELi2ELi2ELi64ELi1ELi1EEviiiPT_S1_S1_iii,"ax",@progbits
	.align	128
        .global         _Z9cuda_gemmIiLi128ELi4ELi1ELi2048ELi2ELi2ELi64ELi1ELi1EEviiiPT_S1_S1_iii
        .type           _Z9cuda_gemmIiLi128ELi4ELi1ELi2048ELi2ELi2ELi64ELi1ELi1EEviiiPT_S1_S1_iii,@function
        .size           _Z9cuda_gemmIiLi128ELi4ELi1ELi2048ELi2ELi2ELi64ELi1ELi1EEviiiPT_S1_S1_iii,(.L_x_38581 - _Z9cuda_gemmIiLi128ELi4ELi1ELi2048ELi2ELi2ELi64ELi1ELi1EEviiiPT_S1_S1_iii)
        .other          _Z9cuda_gemmIiLi128ELi4ELi1ELi2048ELi2ELi2ELi64ELi1ELi1EEviiiPT_S1_S1_iii,@"STO_CUDA_ENTRY STV_DEFAULT"
_Z9cuda_gemmIiLi128ELi4ELi1ELi2048ELi2ELi2ELi64ELi1ELi1EEviiiPT_S1_S1_iii:
.text._Z9cuda_gemmIiLi128ELi4ELi1ELi2048ELi2ELi2ELi64ELi1ELi1EEviiiPT_S1_S1_iii:
        /* <DEDUP_REMOVED lines=12> */
.L_x_2466:
[----:B0-2---:R-:W-:-:S06]  /*00c0*/  IMAD.WIDE.U32 R2, R7, 0x4, R4 ;  /* 0x0000000407027825 */ /* 0x005fcc00078e0004 */
[----:B------:R-:W2:Y:S01]  /*00d0*/  LDG.E R2, desc[UR8][R2.64] ;  /* 0x0000000802027981 */ /* 0x000ea2000c1e1900 */
[C---:B------:R-:W-:Y:S01]  /*00e0*/  LOP3.LUT R9, R7.reuse, 0x1, RZ, 0xc0, !PT ;  /* 0x0000000107097812 */ /* 0x040fe200078ec0ff */
[----:B------:R-:W-:Y:S02]  /*00f0*/  IMAD.SHL.U32 R6, R7, 0x2, RZ ;  /* 0x0000000207067824 */ /* 0x000fe400078e00ff */
[----:B-1----:R-:W-:Y:S02]  /*0100*/  IMAD.IADD R7, R8, 0x1, R7 ;  /* 0x0000000108077824 */ /* 0x002fe400078e0207 */
[----:B------:R-:W-:Y:S01]  /*0110*/  IMAD R9, R9, 0xc, R0 ;  /* 0x0000000c09097824 */ /* 0x000fe200078e0200 */
[----:B------:R-:W-:Y:S02]  /*0120*/  LOP3.LUT R6, R6, 0xfffffffc, RZ, 0xc0, !PT ;  /* 0xfffffffc06067812 */ /* 0x000fe400078ec0ff */
[----:B------:R-:W-:Y:S02]  /*0130*/  ISETP.GE.U32.AND P0, PT, R7, 0x4, PT ;  /* 0x000000040700780c */ /* 0x000fe40003f06070 */
[----:B------:R-:W-:-:S05]  /*0140*/  IADD3 R9, PT, PT, R9, R6, RZ ;  /* 0x0000000609097210 */ /* 0x000fca0007ffe0ff */
[----:B--2---:R0:W-:Y:S06]  /*0150*/  STS [R9], R2 ;  /* 0x0000000209007388 */ /* 0x0041ec0000000800 */
[----:B------:R-:W-:Y:S05]  /*0160*/  @!P0 BRA `(.L_x_2466) ;  /* 0xfffffffc00d48947 */ /* 0x000fea000383ffff */
.L_x_2465:
[----:B------:R-:W-:Y:S05]  /*0170*/  BSYNC.RECONVERGENT B0 ;  /* 0x0000000000007941 */ /* 0x000fea0003800200 */
.L_x_2464:
[----:B------:R-:W1:Y:S08]  /*0180*/  LDC R24, c[0x0][0x374] ;  /* 0x0000dd00ff187b82 */ /* 0x000e700000000800 */
[----:B------:R-:W2:Y:S01]  /*0190*/  S2UR UR4, SR_CTAID.Y ;  /* 0x00000000000479c3 */ /* 0x000ea20000002600 */
[----:B-1----:R-:W-:-:S04]  /*01a0*/  SHF.L.U32 R0, R24, 0x2, RZ ;  /* 0x0000000218007819 */ /* 0x002fc800000006ff */
[----:B--2---:R-:W-:-:S13]  /*01b0*/  ISETP.LE.U32.AND P0, PT, R0, UR4, PT ;  /* 0x0000000400007c0c */ /* 0x004fda000bf03070 */
[----:B------:R-:W-:Y:S05]  /*01c0*/  @P0 EXIT ;  /* 0x000000000000094d */ /* 0x000fea0003800000 */
[----:B------:R-:W1:Y:S01]  /*01d0*/  LDC R23, c[0x0][0x360] ;  /* 0x0000d800ff177b82 */ /* 0x000e620000000800 */
[----:B------:R-:W-:Y:S01]  /*01e0*/  IMAD.SHL.U32 R0, R26, 0x4, RZ ;  /* 0x000000041a007824 */ /* 0x000fe200078e00ff */
[----:B------:R-:W-:Y:S01]  /*01f0*/  MOV R6, 0x270 ;  /* 0x0000027000067802 */ /* 0x000fe20000000f00 */
[----:B------:R-:W-:-:S03]  /*0200*/  IMAD.U32 R21, RZ, RZ, UR4 ;  /* 0x00000004ff157e24 */ /* 0x000fc6000f8e00ff */
[----:B------:R-:W-:Y:S02]  /*0210*/  LOP3.LUT R3, R0, 0x7ff, RZ, 0x3c, !PT ;  /* 0x000007ff00037812 */ /* 0x000fe400078e3cff */
[----:B-1----:R-:W-:-:S04]  /*0220*/  SHF.L.U32 R22, R23, 0x2, RZ ;  /* 0x0000000217167819 */ /* 0x002fc800000006ff */
[C---:B------:R-:W-:Y:S02]  /*0230*/  IADD3 R3, PT, PT, -R22.reuse, R3, RZ ;  /* 0x0000000316037210 */ /* 0x040fe40007ffe1ff */
[----:B------:R-:W-:Y:S02]  /*0240*/  LOP3.LUT R0, R22, 0xffff, RZ, 0xc0, !PT ;  /* 0x0000ffff16007812 */ /* 0x000fe400078ec0ff */
[----:B------:R-:W-:-:S07]  /*0250*/  LOP3.LUT R3, R3, 0xffff, RZ, 0xc0, !PT ;  /* 0x0000ffff03037812 */ /* 0x000fce00078ec0ff */
[----:B0-----:R-:W-:Y:S05]  /*0260*/  CALL.REL.NOINC `($__internal_78_$__cuda_sm20_div_u16) ;  /* 0x00000008007c7944 */ /* 0x001fea0003c00000 */
[----:B------:R-:W0:Y:S01]  /*0270*/  S2UR UR5, SR_CgaCtaId ;  /* 0x00000000000579c3 */ /* 0x000e220000008800 */
[----:B------:R-:W-:Y:S01]  /*0280*/  UMOV UR4, 0x400 ;  /* 0x0000040000047882 */ /* 0x000fe20000000000 */
[----:B------:R-:W-:Y:S01]  /*0290*/  LOP3.LUT R20, R20, 0x3, RZ, 0xc0, !PT ;  /* 0x0000000314147812 */ /* 0x000fe200078ec0ff */
[----:B------:R-:W-:Y:S01]  /*02a0*/  UIADD3 UR4, UPT, UPT, UR4, 0x80, URZ ;  /* 0x0000008004047890 */ /* 0x000fe2000fffe0ff */
[----:B------:R-:W-:-:S03]  /*02b0*/  LOP3.LUT R3, RZ, 0x1, R26, 0x44, !PT ;  /* 0x00000001ff037812 */ /* 0x000fc600078e441a */
[----:B0-----:R-:W-:-:S06]  /*02c0*/  ULEA UR4, UR5, UR4, 0x18 ;  /* 0x0000000405047291 */ /* 0x001fcc000f8ec0ff */
[----:B------:R-:W-:-:S07]  /*02d0*/  LEA R2, R26, UR4, 0x4 ;  /* 0x000000041a027c11 */ /* 0x000fce000f8e20ff */
.L_x_2471:
[----:B0-----:R-:W0:Y:S01]  /*02e0*/  LDC R30, c[0x0][0x360] ;  /* 0x0000d800ff1e7b82 */ /* 0x001e220000000800 */
[----:B------:R-:W-:Y:S01]  /*02f0*/  ISETP.NE.AND P0, PT, R20, 0x2, PT ;  /* 0x000000021400780c */ /* 0x000fe20003f05270 */
[----:B------:R-:W-:Y:S01]  /*0300*/  UMOV UR4, 0x400 ;  /* 0x0000040000047882 */ /* 0x000fe20000000000 */
[----:B------:R-:W-:Y:S01]  /*0310*/  BSSY.RECONVERGENT B0, `(.L_x_2467) ;  /* 0x000001a000007945 */ /* 0x000fe20003800200 */
[----:B------:R-:W-:-:S04]  /*0320*/  SHF.L.U32 R27, R26, 0x2, RZ ;  /* 0x000000021a1b7819 */ /* 0x000fc800000006ff */
[----:B------:R-:W1:Y:S06]  /*0330*/  S2UR UR6, SR_CgaCtaId ;  /* 0x00000000000679c3 */ /* 0x000e6c0000008800 */
[----:B------:R-:W-:Y:S05]  /*0340*/  @!P0 BRA `(.L_x_2468) ;  /* 0x0000000000588947 */ /* 0x000fea0003800000 */
[----:B------:R-:W2:Y:S01]  /*0350*/  LDC.64 R8, c[0x0][0x390] ;  /* 0x0000e400ff087b82 */ /* 0x000ea20000000a00 */
[----:B------:R-:W-:-:S05]  /*0360*/  LEA R5, R21, R27, 0xb ;  /* 0x0000001b15057211 */ /* 0x000fca00078e58ff */
[----:B--2---:R-:W-:-:S06]  /*0370*/  IMAD.WIDE R4, R5, 0x4, R8 ;  /* 0x0000000405047825 */ /* 0x004fcc00078e0208 */
[----:B------:R-:W2:Y:S01]  /*0380*/  LDG.E.128 R4, desc[UR8][R4.64] ;  /* 0x0000000804047981 */ /* 0x000ea2000c1e1d00 */
[----:B------:R-:W-:Y:S01]  /*0390*/  ISETP.NE.AND P0, PT, R20, 0x3, PT ;  /* 0x000000031400780c */ /* 0x000fe20003f05270 */
[----:B------:R-:W-:Y:S02]  /*03a0*/  IMAD.IADD R27, R27, 0x1, R22 ;  /* 0x000000011b1b7824 */ /* 0x000fe400078e0216 */
[----:B--2---:R2:W-:Y:S10]  /*03b0*/  STS.128 [R2], R4 ;  /* 0x0000000402007388 */ /* 0x0045f40000000c00 */
[----:B------:R-:W-:Y:S05]  /*03c0*/  @!P0 BRA `(.L_x_2468) ;  /* 0x0000000000388947 */ /* 0x000fea0003800000 */
[----:B------:R-:W-:Y:S02]  /*03d0*/  ISETP.NE.AND P0, PT, R20, RZ, PT ;  /* 0x000000ff1400720c */ /* 0x000fe40003f05270 */
[-C--:B------:R-:W-:Y:S02]  /*03e0*/  IADD3 R13, PT, PT, R22, R27.reuse, RZ ;  /* 0x0000001b160d7210 */ /* 0x080fe40007ffe0ff */
[----:B--2---:R-:W-:-:S05]  /*03f0*/  LEA R5, R21, R27, 0xb ;  /* 0x0000001b15057211 */ /* 0x004fca00078e58ff */
[----:B------:R-:W-:-:S04]  /*0400*/  IMAD.WIDE R4, R5, 0x4, R8 ;  /* 0x0000000405047825 */ /* 0x000fc800078e0208 */
[----:B------:R-:W-:-:S04]  /*0410*/  @P0 IMAD R7, R21, 0x800, R13 ;  /* 0x0000080015070824 */ /* 0x000fc800078e020d */
[----:B------:R-:W-:Y:S02]  /*0420*/  @P0 IMAD.WIDE R8, R7, 0x4, R8 ;  /* 0x0000000407080825 */ /* 0x000fe400078e0208 */
[----:B------:R-:W2:Y:S04]  /*0430*/  LDG.E.128 R4, desc[UR8][R4.64] ;  /* 0x0000000804047981 */ /* 0x000ea8000c1e1d00 */
[----:B------:R-:W3:Y:S01]  /*0440*/  @P0 LDG.E.128 R8, desc[UR8][R8.64] ;  /* 0x0000000808080981 */ /* 0x000ee2000c1e1d00 */
[C---:B------:R-:W-:Y:S01]  /*0450*/  LEA R12, R23.reuse, R2, 0x4 ;  /* 0x00000002170c7211 */ /* 0x040fe200078e20ff */
[----:B------:R-:W-:Y:S01]  /*0460*/  IMAD.MOV.U32 R27, RZ, RZ, R13 ;  /* 0x000000ffff1b7224 */ /* 0x000fe200078e000d */
[----:B------:R-:W-:Y:S02]  /*0470*/  @P0 IADD3 R27, PT, PT, R22, R13, RZ ;  /* 0x0000000d161b0210 */ /* 0x000fe40007ffe0ff */
[----:B------:R-:W-:Y:S01]  /*0480*/  @P0 LEA R0, R23, R12, 0x4 ;  /* 0x0000000c17000211 */ /* 0x000fe200078e20ff */
[----:B--2---:R4:W-:Y:S04]  /*0490*/  STS.128 [R12], R4 ;  /* 0x000000040c007388 */ /* 0x0049e80000000c00 */
[----:B---3--:R4:W-:Y:S02]  /*04a0*/  @P0 STS.128 [R0], R8 ;  /* 0x0000000800000388 */ /* 0x0089e40000000c00 */
.L_x_2468:
[----:B-1----:R-:W-:Y:S05]  /*04b0*/  BSYNC.RECONVERGENT B0 ;  /* 0x0000000000007941 */ /* 0x002fea0003800200 */
.L_x_2467:
[----:B------:R-:W-:Y:S01]  /*04c0*/  UIADD3 UR5, UPT, UPT, UR4, 0x80, URZ ;  /* 0x0000008004057890 */ /* 0x000fe2000fffe0ff */
[----:B------:R-:W-:Y:S01]  /*04d0*/  LEA R25, R21, R27, 0xb ;  /* 0x0000001b15197211 */ /* 0x000fe200078e58ff */
[----:B------:R-:W-:Y:S02]  /*04e0*/  BSSY.RECONVERGENT B0, `(.L_x_2469) ;  /* 0x000001f000007945 */ /* 0x000fe40003800200 */
[----:B------:R-:W-:Y:S01]  /*04f0*/  ULEA UR5, UR6, UR5, 0x18 ;  /* 0x0000000506057291 */ /* 0x000fe2000f8ec0ff */
[----:B------:R-:W-:Y:S01]  /*0500*/  IADD3 R32, PT, PT, R22, R25, RZ ;  /* 0x0000001916207210 */ /* 0x000fe20007ffe0ff */
[C-C-:B0---4-:R-:W-:Y:S02]  /*0510*/  IMAD R0, R30.reuse, 0xc, R25.reuse ;  /* 0x0000000c1e007824 */ /* 0x151fe400078e0219 */
[----:B------:R-:W-:Y:S02]  /*0520*/  IMAD R30, R30, 0x8, R25 ;  /* 0x000000081e1e7824 */ /* 0x000fe400078e0219 */
[----:B------:R-:W-:-:S07]  /*0530*/  LEA R28, R27, UR5, 0x2 ;  /* 0x000000051b1c7c11 */ /* 0x000fce000f8e10ff */
.L_x_2470:
[----:B-1----:R-:W2:Y:S02]  /*0540*/  LDC.64 R16, c[0x0][0x390] ;  /* 0x0000e400ff107b82 */ /* 0x002ea40000000a00 */
[----:B--2---:R-:W-:-:S04]  /*0550*/  IMAD.WIDE R4, R25, 0x4, R16 ;  /* 0x0000000419047825 */ /* 0x004fc800078e0210 */
[--C-:B------:R-:W-:Y:S02]  /*0560*/  IMAD.WIDE R8, R32, 0x4, R16.reuse ;  /* 0x0000000420087825 */ /* 0x100fe400078e0210 */
[----:B------:R-:W2:Y:S02]  /*0570*/  LDG.E.128 R4, desc[UR8][R4.64] ;  /* 0x0000000804047981 */ /* 0x000ea4000c1e1d00 */
[--C-:B------:R-:W-:Y:S02]  /*0580*/  IMAD.WIDE R12, R30, 0x4, R16.reuse ;  /* 0x000000041e0c7825 */ /* 0x100fe400078e0210 */
[----:B------:R-:W3:Y:S02]  /*0590*/  LDG.E.128 R8, desc[UR8][R8.64] ;  /* 0x0000000808087981 */ /* 0x000ee4000c1e1d00 */
[----:B------:R-:W-:Y:S02]  /*05a0*/  IMAD.WIDE R16, R0, 0x4, R16 ;  /* 0x0000000400107825 */ /* 0x000fe400078e0210 */
[----:B------:R-:W4:Y:S04]  /*05b0*/  LDG.E.128 R12, desc[UR8][R12.64] ;  /* 0x000000080c0c7981 */ /* 0x000f28000c1e1d00 */
[----:B------:R-:W5:Y:S01]  /*05c0*/  LDG.E.128 R16, desc[UR8][R16.64] ;  /* 0x0000000810107981 */ /* 0x000f62000c1e1d00 */
[C---:B------:R-:W-:Y:S01]  /*05d0*/  LEA R29, R23.reuse, R28, 0x4 ;  /* 0x0000001c171d7211 */ /* 0x040fe200078e20ff */
[----:B------:R-:W-:-:S02]  /*05e0*/  IMAD R31, R23, 0x20, R28 ;  /* 0x00000020171f7824 */ /* 0x000fc400078e021c */
[----:B------:R-:W-:Y:S01]  /*05f0*/  IMAD R33, R23, 0x30, R28 ;  /* 0x0000003017217824 */ /* 0x000fe200078e021c */
[----:B------:R-:W-:-:S04]  /*0600*/  IADD3 R27, PT, PT, R22, R27, R22 ;  /* 0x0000001b161b7210 */ /* 0x000fc80007ffe016 */
[----:B------:R-:W-:-:S04]  /*0610*/  IADD3 R27, PT, PT, R22, R27, R22 ;  /* 0x0000001b161b7210 */ /* 0x000fc80007ffe016 */
[----:B------:R-:W-:Y:S01]  /*0620*/  ISETP.GE.U32.AND P0, PT, R27, 0x800, PT ;  /* 0x000008001b00780c */ /* 0x000fe20003f06070 */
[C---:B------:R-:W-:Y:S01]  /*0630*/  IMAD R32, R23.reuse, 0x10, R32 ;  /* 0x0000001017207824 */ /* 0x040fe200078e0220 */
        /* <DEDUP_REMOVED lines=10> */
.L_x_2469:
[----:B------:R-:W-:Y:S01]  /*06e0*/  BAR.SYNC.DEFER_BLOCKING 0x0 ;  /* 0x0000000000007b1d */ /* 0x000fe20000010000 */
[----:B------:R-:W-:Y:S01]  /*06f0*/  ULEA UR4, UR6, UR4, 0x18 ;  /* 0x0000000406047291 */ /* 0x000fe2000f8ec0ff */
[C---:B------:R-:W-:Y:S01]  /*0700*/  LOP3.LUT R32, R26.reuse, 0x1, RZ, 0xc0, !PT ;  /* 0x000000011a207812 */ /* 0x040fe200078ec0ff */
[----:B------:R-:W-:-:S04]  /*0710*/  IMAD.SHL.U32 R5, R26, 0x2, RZ ;  /* 0x000000021a057824 */ /* 0x000fc800078e00ff */
[----:B------:R-:W-:Y:S02]  /*0720*/  LEA R4, R32, UR4, 0x2 ;  /* 0x0000000420047c11 */ /* 0x000fe4000f8e10ff */
[C-C-:B------:R-:W-:Y:S02]  /*0730*/  LOP3.LUT R0, R5.reuse, 0x1, R26.reuse, 0xf8, !PT ;  /* 0x0000000105007812 */ /* 0x140fe400078ef81a */
[----:B------:R-:W-:Y:S02]  /*0740*/  LOP3.LUT R5, R5, 0x1, R26, 0xf4, !PT ;  /* 0x0000000105057812 */ /* 0x000fe400078ef41a */
[----:B------:R-:W-:Y:S02]  /*0750*/  LEA R0, R0, UR5, 0x2 ;  /* 0x0000000500007c11 */ /* 0x000fe4000f8e10ff */
[----:B-1----:R-:W-:Y:S01]  /*0760*/  LEA R16, R5, UR5, 0x2 ;  /* 0x0000000505107c11 */ /* 0x002fe2000f8e10ff */
[----:B------:R-:W0:Y:S04]  /*0770*/  LDS R18, [R4] ;  /* 0x0000000004127984 */ /* 0x000e280000000800 */
[----:B------:R-:W1:Y:S04]  /*0780*/  LDS R30, [R4+0xc] ;  /* 0x00000c00041e7984 */ /* 0x000e680000000800 */
[----:B------:R-:W-:Y:S04]  /*0790*/  LDS R5, [R0] ;  /* 0x0000000000057984 */ /* 0x000fe80000000800 */
[----:B------:R-:W-:Y:S04]  /*07a0*/  LDS R25, [R16] ;  /* 0x0000000010197984 */ /* 0x000fe80000000800 */
[----:B------:R-:W-:Y:S04]  /*07b0*/  LDS R11, [R0+0x800] ;  /* 0x00080000000b7984 */ /* 0x000fe80000000800 */
        /* <DEDUP_REMOVED lines=8> */
[----:B------:R3:W4:Y:S04]  /*0840*/  SHFL.IDX PT, R6, R30, R3, 0x1e1f ;  /* 0x001e1f031e067589 */ /* 0x00072800000e0000 */
[----:B------:R-:W5:Y:S04]  /*0850*/  LDS R19, [R0+0x400] ;  /* 0x0004000000137984 */ /* 0x000f680000000800 */
[----:B------:R-:W5:Y:S01]  /*0860*/  LDS R28, [R0+0x1000] ;  /* 0x00100000001c7984 */ /* 0x000f620000000800 */
[----:B---3--:R-:W-:Y:S01]  /*0870*/  LEA R30, R21, R26, 0xb ;  /* 0x0000001a151e7211 */ /* 0x008fe200078e58ff */
[----:B------:R-:W-:-:S02]  /*0880*/  IMAD.IADD R21, R24, 0x1, R21 ;  /* 0x0000000118157824 */ /* 0x000fc400078e0215 */
[----:B------:R3:W5:Y:S01]  /*0890*/  LDS R33, [R0+0x1c00] ;  /* 0x001c000000217984 */ /* 0x0007620000000800 */
[----:B0-----:R-:W-:-:S03]  /*08a0*/  IMAD R7, R5, R12, RZ ;  /* 0x0000000c05077224 */ /* 0x001fc600078e02ff */
[----:B------:R-:W0:Y:S01]  /*08b0*/  LDS R29, [R16+0x1800] ;  /* 0x00180000101d7984 */ /* 0x000e220000000800 */
[----:B-1----:R-:W-:Y:S02]  /*08c0*/  IMAD R5, R5, R10, RZ ;  /* 0x0000000a05057224 */ /* 0x002fe400078e02ff */
[----:B------:R-:W-:Y:S01]  /*08d0*/  IMAD R18, R10, R15, RZ ;  /* 0x0000000f0a127224 */ /* 0x000fe200078e02ff */
[----:B------:R-:W1:Y:S01]  /*08e0*/  LDS R17, [R16+0x400] ;  /* 0x0004000010117984 */ /* 0x000e620000000800 */
[C---:B--2---:R-:W-:Y:S02]  /*08f0*/  IMAD R7, R25.reuse, R8, R7 ;  /* 0x0000000819077224 */ /* 0x044fe400078e0207 */
[-C--:B---3--:R-:W-:Y:S01]  /*0900*/  IMAD R0, R12, R11.reuse, RZ ;  /* 0x0000000b0c007224 */ /* 0x088fe200078e02ff */
[----:B------:R-:W2:Y:S01]  /*0910*/  LDS R35, [R16+0x1000] ;  /* 0x0010000010237984 */ /* 0x000ea20000000800 */
[----:B----4-:R-:W-:Y:S02]  /*0920*/  IMAD R25, R25, R6, R5 ;  /* 0x0000000619197224 */ /* 0x010fe400078e0205 */
[----:B------:R-:W3:Y:S01]  /*0930*/  LDC.64 R4, c[0x0][0x3a0] ;  /* 0x0000e800ff047b82 */ /* 0x000ee20000000a00 */
[----:B------:R-:W4:Y:S01]  /*0940*/  LDS R31, [R16+0x1400] ;  /* 0x00140000101f7984 */ /* 0x000f220000000800 */
[----:B------:R-:W-:-:S03]  /*0950*/  IMAD R11, R10, R11, RZ ;  /* 0x0000000b0a0b7224 */ /* 0x000fc600078e02ff */
[----:B------:R5:W4:Y:S02]  /*0960*/  LDS R27, [R16+0x1c00] ;  /* 0x001c0000101b7984 */ /* 0x000b240000000800 */
[----:B-----5:R-:W-:Y:S02]  /*0970*/  IMAD R16, R12, R15, RZ ;  /* 0x0000000f0c107224 */ /* 0x020fe400078e02ff */
[-C--:B------:R-:W-:Y:S02]  /*0980*/  IMAD R15, R8, R13.reuse, R0 ;  /* 0x0000000d080f7224 */ /* 0x080fe400078e0200 */
[----:B------:R-:W-:Y:S02]  /*0990*/  IMAD R13, R6, R13, R11 ;  /* 0x0000000d060d7224 */ /* 0x000fe400078e020b */
[----:B------:R-:W-:Y:S02]  /*09a0*/  IMAD R11, R8, R9, R16 ;  /* 0x00000009080b7224 */ /* 0x000fe400078e0210 */
[----:B------:R-:W-:-:S02]  /*09b0*/  IMAD R0, R12, R14, RZ ;  /* 0x0000000e0c007224 */ /* 0x000fc400078e02ff */
[----:B------:R-:W-:Y:S02]  /*09c0*/  IMAD R16, R10, R14, RZ ;  /* 0x0000000e0a107224 */ /* 0x000fe400078e02ff */
[----:B------:R-:W-:Y:S02]  /*09d0*/  IMAD R9, R6, R9, R18 ;  /* 0x0000000906097224 */ /* 0x000fe400078e0212 */
[C---:B------:R-:W-:Y:S02]  /*09e0*/  IMAD R14, R12.reuse, R37, RZ ;  /* 0x000000250c0e7224 */ /* 0x040fe400078e02ff */
[C---:B------:R-:W-:Y:S02]  /*09f0*/  IMAD R32, R12.reuse, R19, RZ ;  /* 0x000000130c207224 */ /* 0x040fe400078e02ff */
[----:B------:R-:W-:Y:S02]  /*0a00*/  IMAD R18, R12, R28, RZ ;  /* 0x0000001c0c127224 */ /* 0x000fe400078e02ff */
[----:B------:R-:W-:-:S02]  /*0a10*/  IMAD R37, R10, R37, RZ ;  /* 0x000000250a257224 */ /* 0x000fc400078e02ff */
[C---:B------:R-:W-:Y:S02]  /*0a20*/  IMAD R34, R10.reuse, R19, RZ ;  /* 0x000000130a227224 */ /* 0x040fe400078e02ff */
[----:B------:R-:W-:Y:S02]  /*0a30*/  IMAD R28, R10, R28, RZ ;  /* 0x0000001c0a1c7224 */ /* 0x000fe400078e02ff */
[-C--:B------:R-:W-:Y:S02]  /*0a40*/  IMAD R12, R12, R33.reuse, RZ ;  /* 0x000000210c0c7224 */ /* 0x080fe400078e02ff */
[----:B------:R-:W-:Y:S02]  /*0a50*/  IMAD R10, R10, R33, RZ ;  /* 0x000000210a0a7224 */ /* 0x000fe400078e02ff */
[-C--:B0-----:R-:W-:Y:S02]  /*0a60*/  IMAD R14, R8, R29.reuse, R14 ;  /* 0x0000001d080e7224 */ /* 0x081fe400078e020e */
[----:B------:R-:W-:-:S02]  /*0a70*/  IMAD R37, R6, R29, R37 ;  /* 0x0000001d06257224 */ /* 0x000fc400078e0225 */
[C---:B-1----:R-:W-:Y:S02]  /*0a80*/  IMAD R19, R8.reuse, R17, R32 ;  /* 0x0000001108137224 */ /* 0x042fe400078e0220 */
[C---:B--2---:R-:W-:Y:S02]  /*0a90*/  IMAD R33, R8.reuse, R35, R18 ;  /* 0x0000002308217224 */ /* 0x044fe400078e0212 */
[C---:B----4-:R-:W-:Y:S02]  /*0aa0*/  IMAD R0, R8.reuse, R31, R0 ;  /* 0x0000001f08007224 */ /* 0x050fe400078e0200 */
[----:B------:R-:W-:Y:S02]  /*0ab0*/  IMAD R29, R8, R27, R12 ;  /* 0x0000001b081d7224 */ /* 0x000fe400078e020c */
[C---:B------:R-:W-:Y:S02]  /*0ac0*/  IMAD R17, R6.reuse, R17, R34 ;  /* 0x0000001106117224 */ /* 0x040fe400078e0222 */
[----:B------:R-:W-:-:S02]  /*0ad0*/  IMAD R35, R6, R35, R28 ;  /* 0x0000002306237224 */ /* 0x000fc400078e021c */
[----:B---3--:R-:W-:Y:S01]  /*0ae0*/  IMAD.WIDE R4, R30, 0x4, R4 ;  /* 0x000000041e047825 */ /* 0x008fe200078e0204 */
[----:B------:R-:W-:Y:S03]  /*0af0*/  BAR.SYNC.DEFER_BLOCKING 0x0 ;  /* 0x0000000000007b1d */ /* 0x000fe60000010000 */
[C---:B------:R-:W-:Y:S02]  /*0b00*/  IMAD R31, R6.reuse, R31, R16 ;  /* 0x0000001f061f7224 */ /* 0x040fe400078e0210 */
[----:B------:R-:W-:Y:S01]  /*0b10*/  IMAD R27, R6, R27, R10 ;  /* 0x0000001b061b7224 */ /* 0x000fe200078e020a */
[----:B------:R-:W-:-:S04]  /*0b20*/  SHF.L.U32 R6, R24, 0x2, RZ ;  /* 0x0000000218067819 */ /* 0x000fc800000006ff */
        /* <DEDUP_REMOVED lines=19> */
        .weak           $__internal_78_$__cuda_sm20_div_u16
        .type           $__internal_78_$__cuda_sm20_div_u16,@function
        .size           $__internal_78_$__cuda_sm20_div_u16,(.L_x_38581 - $__internal_78_$__cuda_sm20_div_u16)
$__internal_78_$__cuda_sm20_div_u16:
[----:B------:R-:W0:Y:S01]  /*0c60*/  I2F.U16 R2, R0 ;  /* 0x0000000000027306 */ /* 0x000e220000101000 */
[----:B------:R-:W-:Y:S01]  /*0c70*/  HFMA2 R4, -RZ, RZ, 15, 0 ;  /* 0x4b800000ff047431 */ /* 0x000fe200000001ff */
[----:B------:R-:W-:Y:S02]  /*0c80*/  I2FP.F32.U32.RZ R3, R3 ;  /* 0x0000000300037245 */ /* 0x000fe4000020d000 */
        /* <DEDUP_REMOVED lines=13> */
[----:B0-----:R-:W-:Y:S01]  /*0d60*/  LOP3.LUT R20, R5, 0xffff, RZ, 0xc0, !PT ;  /* 0x0000ffff05147812 */ /* 0x001fe200078ec0ff */
[----:B------:R-:W-:Y:S01]  /*0d70*/  @!P0 IMAD.MOV.U32 R20, RZ, RZ, -0x1 ;  /* 0xffffffffff148424 */ /* 0x000fe200078e00ff */
[----:B------:R-:W-:Y:S06]  /*0d80*/  RET.REL.NODEC R2 `(_Z9cuda_gemmIiLi128ELi4ELi1ELi2048ELi2ELi2ELi64ELi1ELi1EEviiiPT_S1_S1_iii) ;  /* 0xfffffff0029c7950 */ /* 0x000fec0003c3ffff */
.L_x_2472:
        /* <DEDUP_REMOVED lines=15> */
.L_x_38581:


//--------------------- .text._Z9cuda_gemmIiLi128ELi4ELi1ELi2048ELi2ELi2ELi64ELi1ELi0EEviiiPT_S1_S1_iii --------------------------
	.section	.text._Z9cuda_gemmIiLi128ELi4ELi1ELi2048ELi2ELi2ELi64ELi1ELi0EEviiiPT_S1_S1_iii,"ax",@progbits
	.align	128
        .global         _Z9cuda_gemmIiLi128ELi4ELi1ELi2048ELi2ELi2ELi64ELi1ELi0EEviiiPT_S1_S1_iii
        .type           _Z9cuda_gemmIiLi128ELi4ELi1ELi2048ELi2ELi2ELi64ELi1ELi0EEviiiPT_S1_S1_iii,@function
        .size           _Z9cuda_gemmIiLi128ELi4ELi1ELi2048ELi2ELi2ELi64ELi1ELi0EEviiiPT_S1_S1_iii,(.L_x_38583 - _Z9cuda_gemmIiLi128ELi4ELi1ELi2048ELi2ELi2ELi64ELi1ELi0EEviiiPT_S1_S1_iii)
        .other          _Z9cuda_gemmIiLi128ELi4ELi1ELi2048ELi2ELi2ELi64ELi1ELi0EEviiiPT_S1_S1_iii,@"STO_CUDA_ENTRY STV_DEFAULT"
_Z9cuda_gemmIiLi128ELi4ELi1ELi2048ELi2ELi2ELi64ELi1ELi0EEviiiPT_S1_S1_iii:
.text._Z9cuda_gemmIiLi128ELi4ELi1ELi2048ELi2ELi2ELi64ELi1ELi0EEviiiPT_S1_S1_iii:
        /* <DEDUP_REMOVED lines=52> */
[----:B-1----:R-:W-:-:S04]  /*0340*/  HFMA2 R10, -RZ, RZ, 0, 0 ;  /* 0x00000000ff0a7431 */ /* 0x002fc800000001ff */
[----:B------:R-:W-:Y:S02]  /*0350*/  IMAD R13, R13, R2, RZ ;  /* 0x000000020d0d7224 */ /* 0x000fe400078e02ff */
[----:B---3--:R-:W-:-:S04]  /*0360*/  IMAD.MOV R14, RZ, RZ, -R11 ;  /* 0x000000ffff0e7224 */ /* 0x008fc800078e0a0b */
[----:B------:R-:W-:Y:S02]  /*0370*/  IMAD R15, R14, R3, RZ ;  /* 0x000000030e0f7224 */ /* 0x000fe400078e02ff */
[----:B------:R-:W-:-:S04]  /*0380*/  IMAD.HI.U32 R14, R9, R13, R8 ;  /* 0x0000000d090e7227 */ /* 0x000fc800078e0008 */
[----:B------:R-:W-:Y:S01]  /*0390*/  IMAD.HI.U32 R20, R11, R15, R10 ;  /* 0x0000000f0b147227 */ /* 0x000fe200078e000a */
[----:B------:R-:W-:-:S03]  /*03a0*/  LOP3.LUT R15, RZ, R3, RZ, 0x33, !PT ;  /* 0x00000003ff0f7212 */ /* 0x000fc600078e33ff */
[----:B--2-4-:R-:W-:-:S07]  /*03b0*/  IMAD.MOV.U32 R11, RZ, RZ, R25 ;  /* 0x000000ffff0b7224 */ /* 0x014fce00078e0019 */
.L_x_2475:
        /* <DEDUP_REMOVED lines=25> */
.L_x_2474:
[----:B------:R-:W-:Y:S05]  /*0550*/  BSYNC.RECONVERGENT B0 ;  /* 0x0000000000007941 */ /* 0x000fea0003800200 */
.L_x_2473:
[----:B------:R-:W-:Y:S01]  /*0560*/  IMAD.MOV.U32 R7, RZ, RZ, 0x80 ;  /* 0x00000080ff077424 */ /* 0x000fe200078e00ff */
[----:B0-----:R-:W-:-:S07]  /*0570*/  MOV R8, 0x590 ;  /* 0x0000059000087802 */ /* 0x001fce0000000f00 */
[----:B------:R-:W-:Y:S05]  /*0580*/  CALL.REL.NOINC `($__internal_79_$__cuda_sm20_div_s16) ;  /* 0x00000020009c7944 */ /* 0x000fea0003c00000 */
[----:B------:R-:W-:Y:S02]  /*0590*/  PRMT R0, R6, 0x9910, RZ ;  /* 0x0000991006007816 */ /* 0x000fe400000000ff */
[----:B------:R-:W-:Y:S02]  /*05a0*/  MOV R7, 0x2 ;  /* 0x0000000200077802 */ /* 0x000fe40000000f00 */
[----:B------:R-:W-:Y:S01]  /*05b0*/  MOV R8, 0x5e0 ;  /* 0x000005e000087802 */ /* 0x000fe20000000f00 */
[----:B------:R-:W-:-:S07]  /*05c0*/  IMAD.MOV.U32 R6, RZ, RZ, R0 ;  /* 0x000000ffff067224 */ /* 0x000fce00078e0000 */
[----:B------:R-:W-:Y:S05]  /*05d0*/  CALL.REL.NOINC `($__internal_79_$__cuda_sm20_div_s16) ;  /* 0x0000002000887944 */ /* 0x000fea0003c00000 */
        /* <DEDUP_REMOVED lines=23> */
[C---:B------:R-:W-:Y:S02]  /*0750*/  SHF.L.U32 R2, R25.reuse, 0x2, RZ ;  /* 0x0000000219027819 */ /* 0x040fe400000006ff */
        /* <DEDUP_REMOVED lines=15> */
[----:B------:R-:W-:Y:S05]  /*0850*/  CALL.REL.NOINC `($__internal_80_$__cuda_sm20_div_u16) ;  /* 0x00000020004c7944 */ /* 0x000fea0003c00000 */
        /* <DEDUP_REMOVED lines=12> */
.L_x_2490:
[----:B------:R-:W-:Y:S01]  /*0920*/  ISETP.NE.AND P0, PT, R17, 0x2, PT ;  /* 0x000000021100780c */ /* 0x000fe20003f05270 */
[----:B------:R-:W-:Y:S01]  /*0930*/  USHF.L.U32 UR12, UR11, 0x2, URZ ;  /* 0x000000020b0c7899 */ /* 0x000fe200080006ff */
[----:B------:R-:W-:Y:S01]  /*0940*/  BSSY.RECONVERGENT B0, `(.L_x_2476) ;  /* 0x0000022000007945 */ /* 0x000fe20003800200 */
[----:B------:R-:W-:-:S10]  /*0950*/  IMAD.SHL.U32 R34, R25, 0x4, RZ ;  /* 0x0000000419227824 */ /* 0x000fd400078e00ff */
[----:B0123--:R-:W-:Y:S05]  /*0960*/  @!P0 BRA `(.L_x_2477) ;  /* 0x00000000007c8947 */ /* 0x00ffea0003800000 */
        /* <DEDUP_REMOVED lines=31> */
.L_x_2477:
[----:B------:R-:W-:Y:S05]  /*0b60*/  BSYNC.RECONVERGENT B0 ;  /* 0x0000000000007941 */ /* 0x000fea0003800200 */
.L_x_2476:
        /* <DEDUP_REMOVED lines=8> */
[----:B01----:R-:W0:Y:S01]  /*0bf0*/  LDC R4, c[0x0][0x360] ;  /* 0x0000d800ff047b82 */ /* 0x003e220000000800 */
[----:B------:R3:W-:Y:S02]  /*0c00*/  STL.128 [R1+0x20], RZ ;  /* 0x000020ff01007387 */ /* 0x0007e40000100c00 */
[----:B------:R-:W-:-:S02]  /*0c10*/  VIADD R32, R33, UR12 ;  /* 0x0000000c21207c36 */ /* 0x000fc40008000000 */
[----:B------:R3:W-:Y:S01]  /*0c20*/  STL.128 [R1+0x30], RZ ;  /* 0x000030ff01007387 */ /* 0x0007e20000100c00 */
[----:B--2---:R-:W-:-:S06]  /*0c30*/  ULEA UR6, UR7, UR6, 0x18 ;  /* 0x0000000607067291 */ /* 0x004fcc000f8ec0ff */
[----:B------:R-:W-:Y:S01]  /*0c40*/  LEA R30, R34, UR6, 0x2 ;  /* 0x00000006221e7c11 */ /* 0x000fe2000f8e10ff */
[C---:B0-----:R-:W-:Y:S01]  /*0c50*/  IMAD R29, R4.reuse, 0xc, R33 ;  /* 0x0000000c041d7824 */ /* 0x041fe200078e0221 */
[----:B---3--:R-:W-:-:S07]  /*0c60*/  LEA R31, R4, R33, 0x3 ;  /* 0x00000021041f7211 */ /* 0x008fce00078e18ff */
.L_x_2479:
[----:B------:R-:W0:Y:S02]  /*0c70*/  LDC.64 R20, c[0x0][0x390] ;  /* 0x0000e400ff147b82 */ /* 0x000e240000000a00 */
[----:B0-----:R-:W-:-:S06]  /*0c80*/  IMAD.WIDE R4, R33, 0x4, R20 ;  /* 0x0000000421047825 */ /* 0x001fcc00078e0214 */
[----:B------:R-:W2:Y:S01]  /*0c90*/  LDG.E.128 R4, desc[UR8][R4.64] ;  /* 0x0000000804047981 */ /* 0x000ea2000c1e1d00 */
[----:B------:R-:W-:-:S04]  /*0ca0*/  IMAD.WIDE R8, R32, 0x4, R20 ;  /* 0x0000000420087825 */ /* 0x000fc800078e0214 */
[--C-:B------:R-:W-:Y:S02]  /*0cb0*/  IMAD.WIDE R12, R31, 0x4, R20.reuse ;  /* 0x000000041f0c7825 */ /* 0x100fe400078e0214 */
[----:B------:R-:W3:Y:S02]  /*0cc0*/  LDG.E.128 R8, desc[UR8][R8.64] ;  /* 0x0000000808087981 */ /* 0x000ee4000c1e1d00 */
[----:B------:R-:W-:Y:S02]  /*0cd0*/  IMAD.WIDE R20, R29, 0x4, R20 ;  /* 0x000000041d147825 */ /* 0x000fe400078e0214 */
[----:B------:R-:W4:Y:S04]  /*0ce0*/  LDG.E.128 R12, desc[UR8][R12.64] ;  /* 0x000000080c0c7981 */ /* 0x000f28000c1e1d00 */
[----:B------:R-:W5:Y:S01]  /*0cf0*/  LDG.E.128 R20, desc[UR8][R20.64] ;  /* 0x0000000814147981 */ /* 0x000f62000c1e1d00 */
[----:B------:R-:W-:-:S02]  /*0d00*/  IMAD.U32 R37, RZ, RZ, UR11 ;  /* 0x0000000bff257e24 */ /* 0x000fc4000f8e00ff */
[----:B------:R-:W-:-:S03]  /*0d10*/  IMAD.U32 R35, RZ, RZ, UR11 ;  /* 0x0000000bff237e24 */ /* 0x000fc6000f8e00ff */
[-C--:B------:R-:W-:Y:S02]  /*0d20*/  LEA R36, R37, R30.reuse, 0x5 ;  /* 0x0000001e25247211 */ /* 0x080fe400078e28ff */
[----:B------:R-:W-:Y:S01]  /*0d30*/  LEA R35, R35, R30, 0x4 ;  /* 0x0000001e23237211 */ /* 0x000fe200078e20ff */
[----:B--2---:R0:W-:Y:S04]  /*0d40*/  STS.128 [R30], R4 ;  /* 0x000000041e007388 */ /* 0x0041e80000000c00 */
[----:B---3--:R1:W-:Y:S04]  /*0d50*/  STS.128 [R35], R8 ;  /* 0x0000000823007388 */ /* 0x0083e80000000c00 */
[----:B----4-:R1:W-:Y:S01]  /*0d60*/  STS.128 [R36], R12 ;  /* 0x0000000c24007388 */ /* 0x0103e20000000c00 */
[----:B0-----:R-:W-:Y:S01]  /*0d70*/  IMAD.U32 R5, RZ, RZ, UR11 ;  /* 0x0000000bff057e24 */ /* 0x001fe2000f8e00ff */
[----:B------:R-:W-:Y:S01]  /*0d80*/  MOV R4, UR11 ;  /* 0x0000000b00047c02 */ /* 0x000fe20008000f00 */
[----:B------:R-:W-:Y:S01]  /*0d90*/  IMAD.U32 R7, RZ, RZ, UR12 ;  /* 0x0000000cff077e24 */ /* 0x000fe2000f8e00ff */
[----:B------:R-:W-:Y:S01]  /*0da0*/  MOV R6, UR11 ;  /* 0x0000000b00067c02 */ /* 0x000fe20008000f00 */
[----:B------:R-:W-:-:S02]  /*0db0*/  IMAD R37, R5, 0x30, R30 ;  /* 0x0000003005257824 */ /* 0x000fc400078e021e */
[----:B------:R-:W-:Y:S02]  /*0dc0*/  IMAD.U32 R5, RZ, RZ, UR12 ;  /* 0x0000000cff057e24 */ /* 0x000fe4000f8e00ff */
[C---:B------:R-:W-:Y:S01]  /*0dd0*/  IMAD R29, R4.reuse, 0x10, R29 ;  /* 0x00000010041d7824 */ /* 0x040fe200078e021d */
[----:B-----5:R1:W-:Y:S01]  /*0de0*/  STS.128 [R37], R20 ;  /* 0x0000001425007388 */ /* 0x0203e20000000c00 */
[----:B------:R-:W-:Y:S01]  /*0df0*/  IMAD R31, R4, 0x10, R31 ;  /* 0x00000010041f7824 */ /* 0x000fe200078e021f */
[----:B------:R-:W-:Y:S01]  /*0e00*/  IADD3 R34, PT, PT, R5, UR12, R34 ;  /* 0x0000000c05227c10 */ /* 0x000fe2000fffe022 */
[----:B------:R-:W-:Y:S02]  /*0e10*/  IMAD.U32 R5, RZ, RZ, UR11 ;  /* 0x0000000bff057e24 */ /* 0x000fe4000f8e00ff */
[----:B------:R-:W-:Y:S01]  /*0e20*/  IMAD R33, R6, 0x10, R33 ;  /* 0x0000001006217824 */ /* 0x000fe200078e0221 */
[----:B------:R-:W-:Y:S01]  /*0e30*/  IADD3 R34, PT, PT, R7, UR12, R34 ;  /* 0x0000000c07227c10 */ /* 0x000fe2000fffe022 */
[----:B------:R-:W-:Y:S01]  /*0e40*/  IMAD.U32 R7, RZ, RZ, UR11 ;  /* 0x0000000bff077e24 */ /* 0x000fe2000f8e00ff */
[----:B------:R-:W-:-:S02]  /*0e50*/  LEA R32, R5, R32, 0x4 ;  /* 0x0000002005207211 */ /* 0x000fc400078e20ff */
[----:B------:R-:W-:Y:S01]  /*0e60*/  ISETP.GE.U32.AND P0, PT, R34, 0x800, PT ;  /* 0x000008002200780c */ /* 0x000fe20003f06070 */
[----:B------:R-:W-:-:S12]  /*0e70*/  IMAD R30, R7, 0x40, R30 ;  /* 0x00000040071e7824 */ /* 0x000fd800078e021e */
[----:B-1----:R-:W-:Y:S05]  /*0e80*/  @!P0 BRA `(.L_x_2479) ;  /* 0xfffffffc00788947 */ /* 0x002fea000383ffff */
[----:B------:R-:W-:Y:S05]  /*0e90*/  BSYNC.RECONVERGENT B0 ;  /* 0x0000000000007941 */ /* 0x000fea0003800200 */
.L_x_2478:
        /* <DEDUP_REMOVED lines=13> */
.L_x_2489:
[----:B0-----:R-:W0:Y:S01]  /*0f70*/  LDC R10, c[0x0][0x3ac] ;  /* 0x0000eb00ff0a7b82 */ /* 0x001e220000000800 */
[----:B------:R-:W-:Y:S01]  /*0f80*/  IADD3 R4, PT, PT, -R28, RZ, RZ ;  /* 0x000000ff1c047210 */ /* 0x000fe20007ffe1ff */
[----:B------:R-:W-:Y:S04]  /*0f90*/  BSSY B0, `(.L_x_2482) ;  /* 0x000003b000007945 */ /* 0x000fe80003800000 */
[----:B------:R-:W-:-:S05]  /*0fa0*/  IMAD R9, R18, R4, R25 ;  /* 0x0000000412097224 */ /* 0x000fca00078e0219 */
[C---:B------:R-:W-:Y:S01]  /*0fb0*/  LOP3.LUT R5, R9.reuse, 0x1, RZ, 0xc0, !PT ;  /* 0x0000000109057812 */ /* 0x040fe200078ec0ff */
[--C-:B------:R-:W-:Y:S02]  /*0fc0*/  IMAD.IADD R9, R9, 0x1, R6.reuse ;  /* 0x0000000109097824 */ /* 0x100fe400078e0206 */
[----:B------:R-:W-:Y:S01]  /*0fd0*/  IMAD.IADD R6, R18, 0x1, R6 ;  /* 0x0000000112067824 */ /* 0x000fe200078e0206 */
        /* <DEDUP_REMOVED lines=13> */
[----:B------:R-:W-:Y:S01]  /*10b0*/  ISETP.GT.U32.AND P1, PT, R10, 0x40, PT ;  /* 0x000000400a00780c */ /* 0x000fe20003f24070 */
[----:B------:R-:W-:Y:S01]  /*10c0*/  HFMA2 R11, -RZ, RZ, 0, 0 ;  /* 0x00000000ff0b7431 */ /* 0x000fe200000001ff */
[----:B------:R-:W-:Y:S01]  /*10d0*/  MOV R10, 0x400 ;  /* 0x00000400000a7802 */ /* 0x000fe20000000f00 */
[----:B------:R-:W-:-:S03]  /*10e0*/  IMAD R8, R2, R7, RZ ;  /* 0x0000000702087224 */ /* 0x000fc600078e02ff */
[----:B0-----:R-:W-:Y:S01]  /*10f0*/  LEA R10, R9, R10, 0x18 ;  /* 0x0000000a090a7211 */ /* 0x001fe200078ec0ff */
[----:B------:R-:W-:-:S07]  /*1100*/  IMAD.MOV.U32 R9, RZ, RZ, R28 ;  /* 0x000000ffff097224 */ /* 0x000fce00078e001c */
.L_x_2488:
[----:B------:R-:W-:-:S04]  /*1110*/  IMAD R14, R9, 0xc, R10 ;  /* 0x0000000c090e7824 */ /* 0x000fc800078e020a */
[----:B0-----:R-:W-:Y:S01]  /*1120*/  IMAD R12, R27, 0x4, R14 ;  /* 0x000000041b0c7824 */ /* 0x001fe200078e020e */
[----:B------:R-:W-:Y:S06]  /*1130*/  @P1 BRA `(.L_x_2484) ;  /* 0x0000000000341947 */ /* 0x000fec0003800000 */
[----:B------:R-:W0:Y:S01]  /*1140*/  LDS R12, [R12] ;  /* 0x000000000c0c7984 */ /* 0x000e220000000800 */
[----:B------:R-:W3:Y:S01]  /*1150*/  LDC R13, c[0x0][0x3ac] ;  /* 0x0000eb00ff0d7b82 */ /* 0x000ee20000000800 */
[----:B------:R-:W-:Y:S01]  /*1160*/  UMOV UR7, 0xffffffff ;  /* 0xffffffff00077882 */ /* 0x000fe20000000000 */
[----:B---3--:R-:W-:Y:S02]  /*1170*/  ISETP.GE.AND P2, PT, R13, 0x2, PT ;  /* 0x000000020d00780c */ /* 0x008fe40003f46270 */
[----:B0-----:R-:W-:Y:S11]  /*1180*/  BRA.DIV UR7, `(.L_x_2485) ;  /* 0x00000016074c7947 */ /* 0x001ff6000b800000 */
[----:B------:R0:W3:Y:S02]  /*1190*/  SHFL.IDX PT, R13, R12, R3, 0x1e1f ;  /* 0x001e1f030c0d7589 */ /* 0x0000e400000e0000 */
.L_x_2493:
[----:B-1-3--:R-:W-:Y:S01]  /*11a0*/  IMAD R13, R26, R13, RZ ;  /* 0x0000000d1a0d7224 */ /* 0x00afe200078e02ff */
[----:B------:R-:W-:Y:S06]  /*11b0*/  @!P2 BRA `(.L_x_2486) ;  /* 0x00000000003ca947 */ /* 0x000fec0003800000 */
[----:B------:R-:W-:-:S03]  /*11c0*/  UMOV UR7, 0xffffffff ;  /* 0xffffffff00077882 */ /* 0x000fc60000000000 */
[----:B------:R-:W-:Y:S05]  /*11d0*/  BRA.DIV UR7, `(.L_x_2487) ;  /* 0x0000001607607947 */ /* 0x000fea000b800000 */
[----:B0-----:R0:W1:Y:S02]  /*11e0*/  SHFL.IDX PT, R12, R12, R16, 0x1e1f ;  /* 0x001e1f100c0c7589 */ /* 0x00106400000e0000 */
.L_x_2496:
[----:B-12---:R-:W-:Y:S01]  /*11f0*/  IMAD R13, R24, R12, R13 ;  /* 0x0000000c180d7224 */ /* 0x006fe200078e020d */
[----:B------:R-:W-:Y:S06]  /*1200*/  BRA `(.L_x_2486) ;  /* 0x0000000000287947 */ /* 0x000fec0003800000 */
.L_x_2484:
[----:B------:R-:W0:Y:S01]  /*1210*/  LDC R12, c[0x0][0x3ac] ;  /* 0x0000eb00ff0c7b82 */ /* 0x000e220000000800 */
[----:B------:R-:W-:Y:S01]  /*1220*/  IMAD.MOV.U32 R13, RZ, RZ, RZ ;  /* 0x000000ffff0d7224 */ /* 0x000fe200078e00ff */
[C---:B0-----:R-:W-:Y:S02]  /*1230*/  ISETP.GE.AND P2, PT, R12.reuse, 0x1, PT ;  /* 0x000000010c00780c */ /* 0x041fe40003f46270 */
[----:B------:R-:W-:-:S11]  /*1240*/  ISETP.GE.AND P3, PT, R12, 0x2, PT ;  /* 0x000000020c00780c */ /* 0x000fd60003f66270 */
[----:B------:R-:W-:Y:S02]  /*1250*/  @P2 LEA R12, R5, R14, 0x2 ;  /* 0x0000000e050c2211 */ /* 0x000fe400078e10ff */
[----:B------:R-:W-:-:S03]  /*1260*/  @P3 IMAD R14, R4, 0x4, R14 ;  /* 0x00000004040e3824 */ /* 0x000fc600078e020e */
[----:B------:R-:W1:Y:S04]  /*1270*/  @P2 LDS R15, [R12] ;  /* 0x000000000c0f2984 */ /* 0x000e680000000800 */
[----:B------:R-:W2:Y:S01]  /*1280*/  @P3 LDS R14, [R14] ;  /* 0x000000000e0e3984 */ /* 0x000ea20000000800 */
[----:B-1----:R-:W-:-:S04]  /*1290*/  @P2 IMAD R13, R26, R15, RZ ;  /* 0x0000000f1a0d2224 */ /* 0x002fc800078e02ff */
[----:B--2---:R-:W-:-:S07]  /*12a0*/  @P3 IMAD R13, R24, R14, R13 ;  /* 0x0000000e180d3224 */ /* 0x004fce00078e020d */
.L_x_2486:
[----:B0-----:R-:W-:-:S04]  /*12b0*/  IADD3 R12, PT, PT, R8, R11, RZ ;  /* 0x0000000b080c7210 */ /* 0x001fc80007ffe0ff */
[----:B------:R-:W-:-:S05]  /*12c0*/  LEA R12, R12, UR13, 0x2 ;  /* 0x0000000d0c0c7c11 */ /* 0x000fca000f8e10ff */
[----:B------:R-:W3:Y:S01]  /*12d0*/  LDL R14, [R12] ;  /* 0x000000000c0e7983 */ /* 0x000ee20000100800 */
[----:B------:R-:W-:Y:S01]  /*12e0*/  IMAD.IADD R9, R0, 0x1, R9 ;  /* 0x0000000100097824 */ /* 0x000fe200078e0209 */
[----:B------:R-:W-:-:S04]  /*12f0*/  IADD3 R11, PT, PT, R11, 0x1, RZ ;  /* 0x000000010b0b7810 */ /* 0x000fc80007ffe0ff */
[----:B------:R-:W-:Y:S01]  /*1300*/  ISETP.GE.AND P2, PT, R9, UR5, PT ;  /* 0x0000000509007c0c */ /* 0x000fe2000bf46270 */
[----:B---3--:R-:W-:-:S05]  /*1310*/  IMAD.IADD R13, R14, 0x1, R13 ;  /* 0x000000010e0d7824 */ /* 0x008fca00078e020d */
[----:B------:R0:W-:Y:S07]  /*1320*/  STL [R12], R13 ;  /* 0x0000000d0c007387 */ /* 0x0001ee0000100800 */
[----:B------:R-:W-:Y:S05]  /*1330*/  @!P2 BRA `(.L_x_2488) ;  /* 0xfffffffc0074a947 */ /* 0x000fea000383ffff */
.L_x_2483:
[----:B------:R-:W-:Y:S05]  /*1340*/  BSYNC B0 ;  /* 0x0000000000007941 */ /* 0x000fea0003800000 */
.L_x_2482:
[----:B------:R-:W-:Y:S01]  /*1350*/  VIADD R7, R7, 0x1 ;  /* 0x0000000107077836 */ /* 0x000fe20000000000 */
[----:B------:R-:W-:Y:S06]  /*1360*/  @!P0 BRA `(.L_x_2489) ;  /* 0xfffffffc00008947 */ /* 0x000fec000383ffff */
[----:B------:R-:W-:Y:S05]  /*1370*/  BSYNC B1 ;  /* 0x0000000000017941 */ /* 0x000fea0003800000 */
.L_x_2481:
[----:B------:R3:W5:Y:S04]  /*1380*/  LDL.128 R20, [R1] ;  /* 0x0000000001147983 */ /* 0x0007680000100c00 */
[----:B0-----:R3:W5:Y:S04]  /*1390*/  LDL.128 R12, [R1+0x10] ;  /* 0x00001000010c7983 */ /* 0x0017680000100c00 */
[----:B------:R3:W5:Y:S04]  /*13a0*/  LDL.128 R8, [R1+0x20] ;  /* 0x0000200001087983 */ /* 0x0007680000100c00 */
[----:B------:R3:W5:Y:S02]  /*13b0*/  LDL.128 R4, [R1+0x30] ;  /* 0x0000300001047983 */ /* 0x0007640000100c00 */
.L_x_2480:
[----:B------:R-:W-:Y:S05]  /*13c0*/  WARPSYNC.ALL ;  /* 0x0000000000007948 */ /* 0x000fea0003800000 */
[-C--:B------:R-:W-:Y:S01]  /*13d0*/  IABS R29, R18.reuse ;  /* 0x00000012001d7213 */ /* 0x080fe20000000000 */
[----:B------:R-:W-:Y:S01]  /*13e0*/  IMAD R35, R19, R18, RZ ;  /* 0x0000001213237224 */ /* 0x000fe200078e02ff */
[----:B------:R-:W-:Y:S01]  /*13f0*/  BAR.SYNC.DEFER_BLOCKING 0x0 ;  /* 0x0000000000007b1d */ /* 0x000fe20000010000 */
[----:B------:R-:W-:Y:S01]  /*1400*/  VIADD R36, R2, 0x1 ;  /* 0x0000000102247836 */ /* 0x000fe20000000000 */
[----:B------:R-:W-:Y:S01]  /*1410*/  USHF.L.U32 UR6, UR10, 0x2, URZ ;  /* 0x000000020a067899 */ /* 0x000fe200080006ff */
[----:B------:R-:W-:-:S03]  /*1420*/  IMAD R35, R0, R35, RZ ;  /* 0x0000002300237224 */ /* 0x000fc600078e02ff */
[----:B------:R-:W0:Y:S01]  /*1430*/  I2F.RP R32, R29 ;  /* 0x0000001d00207306 */ /* 0x000e220000209400 */
[----:B------:R-:W-:-:S07]  /*1440*/  ISETP.GE.U32.AND P4, PT, R36, 0x3, PT ;  /* 0x000000032400780c */ /* 0x000fce0003f86070 */
[----:B0-----:R-:W0:Y:S02]  /*1450*/  MUFU.RCP R32, R32 ;  /* 0x0000002000207308 */ /* 0x001e240000001000 */
[----:B0-----:R-:W-:Y:S01]  /*1460*/  VIADD R30, R32, 0xffffffe ;  /* 0x0ffffffe201e7836 */ /* 0x001fe20000000000 */
[----:B------:R-:W-:Y:S02]  /*1470*/  IABS R32, R35 ;  /* 0x0000002300207213 */ /* 0x000fe40000000000 */
[----:B------:R-:W-:-:S03]  /*1480*/  LOP3.LUT R35, R35, R18, RZ, 0x3c, !PT ;  /* 0x0000001223237212 */ /* 0x000fc600078e3cff */
[----:B------:R0:W4:Y:S01]  /*1490*/  F2I.FTZ.U32.TRUNC.NTZ R31, R30 ;  /* 0x0000001e001f7305 */ /* 0x000122000021f000 */
[----:B------:R-:W-:Y:S01]  /*14a0*/  ISETP.GE.AND P1, PT, R35, RZ, PT ;  /* 0x000000ff2300720c */ /* 0x000fe20003f26270 */
[----:B0-----:R-:W-:Y:S01]  /*14b0*/  IMAD.MOV.U32 R30, RZ, RZ, RZ ;  /* 0x000000ffff1e7224 */ /* 0x001fe200078e00ff */
[----:B----4-:R-:W-:-:S05]  /*14c0*/  IADD3 R34, PT, PT, RZ, -R31, RZ ;  /* 0x8000001fff227210 */ /* 0x010fca0007ffe0ff */
[----:B------:R-:W-:-:S04]  /*14d0*/  IMAD R33, R34, R29, RZ ;  /* 0x0000001d22217224 */ /* 0x000fc800078e02ff */
[----:B------:R-:W-:Y:S01]  /*14e0*/  IMAD.HI.U32 R31, R31, R33, R30 ;  /* 0x000000211f1f7227 */ /* 0x000fe200078e001e */
[----:B------:R-:W-:-:S05]  /*14f0*/  IABS R33, R18 ;  /* 0x0000001200217213 */ /* 0x000fca0000000000 */
[----:B------:R-:W-:Y:S02]  /*1500*/  IMAD.MOV R30, RZ, RZ, -R33 ;  /* 0x000000ffff1e7224 */ /* 0x000fe400078e0a21 */
[----:B------:R-:W-:-:S04]  /*1510*/  IMAD.HI.U32 R33, R31, R32, RZ ;  /* 0x000000201f217227 */ /* 0x000fc800078e00ff */
[----:B------:R-:W-:Y:S02]  /*1520*/  IMAD R32, R33, R30, R32 ;  /* 0x0000001e21207224 */ /* 0x000fe400078e0220 */
[----:B------:R-:W0:Y:S03]  /*1530*/  LDC.64 R30, c[0x0][0x3a0] ;  /* 0x0000e800ff1e7b82 */ /* 0x000e260000000a00 */
[----:B------:R-:W-:-:S13]  /*1540*/  ISETP.GT.U32.AND P2, PT, R29, R32, PT ;  /* 0x000000201d00720c */ /* 0x000fda0003f44070 */
[-C--:B------:R-:W-:Y:S02]  /*1550*/  @!P2 IADD3 R32, PT, PT, R32, -R29.reuse, RZ ;  /* 0x8000001d2020a210 */ /* 0x080fe40007ffe0ff */
[----:B------:R-:W-:Y:S02]  /*1560*/  @!P2 IADD3 R33, PT, PT, R33, 0x1, RZ ;  /* 0x000000012121a810 */ /* 0x000fe40007ffe0ff */
[----:B------:R-:W-:Y:S01]  /*1570*/  ISETP.GE.U32.AND P0, PT, R32, R29, PT ;  /* 0x0000001d2000720c */ /* 0x000fe20003f06070 */
[----:B------:R-:W-:Y:S01]  /*1580*/  IMAD.U32 R32, RZ, RZ, UR4 ;  /* 0x00000004ff207e24 */ /* 0x000fe2000f8e00ff */
[----:B------:R-:W-:Y:S01]  /*1590*/  ISETP.NE.AND P2, PT, R18, RZ, PT ;  /* 0x000000ff1200720c */ /* 0x000fe20003f45270 */
[----:B------:R-:W-:Y:S02]  /*15a0*/  UIADD3 UR4, UPT, UPT, UR10, UR4, URZ ;  /* 0x000000040a047290 */ /* 0x000fe4000fffe0ff */
[----:B------:R-:W-:Y:S01]  /*15b0*/  IMAD R29, R32, 0x800, R25 ;  /* 0x00000800201d7824 */ /* 0x000fe200078e0219 */
[----:B------:R-:W-:Y:S01]  /*15c0*/  IABS R32, R2 ;  /* 0x0000000200207213 */ /* 0x000fe20000000000 */
[----:B------:R-:W-:-:S02]  /*15d0*/  UISETP.GE.U32.AND UP0, UPT, UR4, UR6, UPT ;  /* 0x000000060400728c */ /* 0x000fc4000bf06070 */
[----:B0-----:R-:W-:Y:S01]  /*15e0*/  IMAD.WIDE R34, R29, 0x4, R30 ;  /* 0x000000041d227825 */ /* 0x001fe200078e021e */
[C---:B------:R-:W-:Y:S02]  /*15f0*/  ISETP.GT.U32.AND P3, PT, R32.reuse, 0x1, PT ;  /* 0x000000012000780c */ /* 0x040fe40003f64070 */
[----:B------:R-:W-:Y:S01]  /*1600*/  IADD3 R37, PT, PT, -R32, 0x1, RZ ;  /* 0x0000000120257810 */ /* 0x000fe20007ffe1ff */
[----:B------:R-:W-:Y:S01]  /*1610*/  @P0 VIADD R33, R33, 0x1 ;  /* 0x0000000121210836 */ /* 0x000fe20000000000 */
[----:B-----5:R0:W-:Y:S01]  /*1620*/  STG.E desc[UR8][R34.64], R20 ;  /* 0x0000001422007986 */ /* 0x0201e2000c101908 */
[----:B------:R-:W-:Y:S02]  /*1630*/  ISETP.NE.AND P0, PT, R2, RZ, PT ;  /* 0x000000ff0200720c */ /* 0x000fe40003f05270 */
[----:B------:R-:W-:Y:S01]  /*1640*/  SEL R37, R37, 0x1, !P3 ;  /* 0x0000000125257807 */ /* 0x000fe20005800000 */
[----:B------:R-:W-:Y:S01]  /*1650*/  @!P1 IMAD.MOV R33, RZ, RZ, -R33 ;  /* 0x000000ffff219224 */ /* 0x000fe200078e0a21 */
[----:B------:R-:W-:-:S02]  /*1660*/  @!P2 LOP3.LUT R33, RZ, R18, RZ, 0x33, !PT ;  /* 0x00000012ff21a212 */ /* 0x000fc400078e33ff */
[----:B------:R-:W-:Y:S02]  /*1670*/  ISETP.GT.U32.AND P3, PT, R32, R37, PT ;  /* 0x000000252000720c */ /* 0x000fe40003f64070 */
[----:B0-----:R-:W-:Y:S02]  /*1680*/  SHF.L.U32 R20, R2, 0x7, RZ ;  /* 0x0000000702147819 */ /* 0x001fe400000006ff */
[----:B------:R-:W-:Y:S02]  /*1690*/  LOP3.LUT R34, RZ, R2, RZ, 0x33, !PT ;  /* 0x00000002ff227212 */ /* 0x000fe400078e33ff */
[----:B------:R-:W-:-:S07]  /*16a0*/  SEL R20, R20, RZ, !P4 ;  /* 0x000000ff14147207 */ /* 0x000fce0006000000 */
[----:B------:R-:W-:Y:S01]  /*16b0*/  @!P3 IMAD.IADD R37, R37, 0x1, -R32 ;  /* 0x000000012525b824 */ /* 0x000fe200078e0a20 */
[----:B------:R-:W-:-:S04]  /*16c0*/  IADD3 R35, PT, PT, R29, R20, RZ ;  /* 0x000000141d237210 */ /* 0x000fc80007ffe0ff */
[----:B------:R-:W-:-:S05]  /*16d0*/  SEL R20, R34, R37, !P0 ;  /* 0x0000002522147207 */ /* 0x000fca0004000000 */
[----:B------:R-:W-:Y:S02]  /*16e0*/  IMAD R35, R33, R20, R35 ;  /* 0x0000001421237224 */ /* 0x000fe400078e0223 */
[----:B------:R-:W0:Y:S02]  /*16f0*/  I2F.RP R20, R32 ;  /* 0x0000002000147306 */ /* 0x000e240000209400 */
[----:B------:R-:W-:-:S05]  /*1700*/  IMAD.WIDE R36, R35, 0x4, R30 ;  /* 0x0000000423247825 */ /* 0x000fca00078e021e */
[----:B------:R4:W-:Y:S01]  /*1710*/  STG.E desc[UR8][R36.64], R21 ;  /* 0x0000001524007986 */ /* 0x0009e2000c101908 */
[----:B0-----:R-:W0:Y:S02]  /*1720*/  MUFU.RCP R20, R20 ;  /* 0x0000001400147308 */ /* 0x001e240000001000 */
[----:B0-----:R-:W-:-:S06]  /*1730*/  VIADD R20, R20, 0xffffffe ;  /* 0x0ffffffe14147836 */ /* 0x001fcc0000000000 */
[----:B----4-:R0:W4:Y:S02]  /*1740*/  F2I.FTZ.U32.TRUNC.NTZ R21, R20 ;  /* 0x0000001400157305 */ /* 0x010124000021f000 */
[----:B0-----:R-:W-:Y:S02]  /*1750*/  HFMA2 R20, -RZ, RZ, 0, 0 ;  /* 0x00000000ff147431 */ /* 0x001fe400000001ff */
[----:B----4-:R-:W-:-:S04]  /*1760*/  IMAD.MOV R35, RZ, RZ, -R21 ;  /* 0x000000ffff237224 */ /* 0x010fc800078e0a15 */
[----:B------:R-:W-:-:S04]  /*1770*/  IMAD R35, R35, R32, RZ ;  /* 0x0000002023237224 */ /* 0x000fc800078e02ff */
[----:B------:R-:W-:Y:S01]  /*1780*/  IMAD.HI.U32 R35, R21, R35, R20 ;  /* 0x0000002315237227 */ /* 0x000fe200078e0014 */
[----:B------:R-:W-:Y:S02]  /*1790*/  IABS R21, R2 ;  /* 0x0000000200157213 */ /* 0x000fe40000000000 */
[----:B------:R-:W-:-:S03]  /*17a0*/  LOP3.LUT R20, R2, 0x2, RZ, 0x3c, !PT ;  /* 0x0000000202147812 */ /* 0x000fc600078e3cff */
[----:B------:R-:W-:Y:S01]  /*17b0*/  IMAD.MOV R36, RZ, RZ, -R21 ;  /* 0x000000ffff247224 */ /* 0x000fe200078e0a15 */
[----:B------:R-:W-:Y:S01]  /*17c0*/  ISETP.GE.AND P3, PT, R20, RZ, PT ;  /* 0x000000ff1400720c */ /* 0x000fe20003f66270 */
[----:B------:R-:W-:-:S04]  /*17d0*/  IMAD.HI.U32 R21, R35, 0x2, RZ ;  /* 0x0000000223157827 */ /* 0x000fc800078e00ff */
[----:B------:R-:W-:-:S05]  /*17e0*/  IMAD R37, R21, R36, 0x2 ;  /* 0x0000000215257424 */ /* 0x000fca00078e0224 */
[----:B------:R-:W-:-:S13]  /*17f0*/  ISETP.GT.U32.AND P2, PT, R32, R37, PT ;  /* 0x000000252000720c */ /* 0x000fda0003f44070 */
[----:B------:R-:W-:Y:S01]  /*1800*/  @!P2 IMAD.IADD R37, R37, 0x1, -R32 ;  /* 0x000000012525a824 */ /* 0x000fe200078e0a20 */
[----:B------:R-:W-:-:S04]  /*1810*/  @!P2 IADD3 R21, PT, PT, R21, 0x1, RZ ;  /* 0x000000011515a810 */ /* 0x000fc80007ffe0ff */
[----:B------:R-:W-:-:S13]  /*1820*/  ISETP.GE.U32.AND P1, PT, R37, R32, PT ;  /* 0x000000202500720c */ /* 0x000fda0003f26070 */
[----:B------:R-:W-:-:S04]  /*1830*/  @P1 VIADD R21, R21, 0x1 ;  /* 0x0000000115151836 */ /* 0x000fc80000000000 */
[----:B------:R-:W-:-:S05]  /*1840*/  @!P3 IMAD.MOV R21, RZ, RZ, -R21 ;  /* 0x000000ffff15b224 */ /* 0x000fca00078e0a15 */
[----:B------:R-:W-:-:S04]  /*1850*/  SEL R20, R34, R21, !P0 ;  /* 0x0000001522147207 */ /* 0x000fc80004000000 */
[C---:B------:R-:W-:Y:S01]  /*1860*/  IADD3 R37, PT, PT, -R20.reuse, RZ, RZ ;  /* 0x000000ff14257210 */ /* 0x040fe20007ffe1ff */
[----:B------:R-:W-:-:S04]  /*1870*/  IMAD R21, R20, 0x80, R29 ;  /* 0x0000008014157824 */ /* 0x000fc800078e021d */
[----:B------:R-:W-:Y:S02]  /*1880*/  IMAD R20, R2, R37, 0x2 ;  /* 0x0000000202147424 */ /* 0x000fe400078e0225 */
[----:B------:R-:W-:-:S04]  /*1890*/  IMAD.HI.U32 R37, R35, 0x3, RZ ;  /* 0x0000000323257827 */ /* 0x000fc800078e00ff */
[----:B------:R-:W-:-:S04]  /*18a0*/  IMAD R21, R33, R20, R21 ;  /* 0x0000001421157224 */ /* 0x000fc800078e0215 */
[----:B------:R-:W-:-:S05]  /*18b0*/  IMAD.WIDE R20, R21, 0x4, R30 ;  /* 0x0000000415147825 */ /* 0x000fca00078e021e */
[----:B------:R0:W-:Y:S02]  /*18c0*/  STG.E desc[UR8][R20.64], R22 ;  /* 0x0000001614007986 */ /* 0x0001e4000c101908 */
[----:B0-----:R-:W-:Y:S01]  /*18d0*/  IMAD R21, R37, R36, 0x3 ;  /* 0x0000000325157424 */ /* 0x001fe200078e0224 */
[----:B------:R-:W-:-:S04]  /*18e0*/  LOP3.LUT R20, R2, 0x3, RZ, 0x3c, !PT ;  /* 0x0000000302147812 */ /* 0x000fc800078e3cff */
[----:B------:R-:W-:Y:S02]  /*18f0*/  ISETP.GT.U32.AND P2, PT, R32, R21, PT ;  /* 0x000000152000720c */ /* 0x000fe40003f44070 */
[----:B------:R-:W-:-:S11]  /*1900*/  ISETP.GE.AND P3, PT, R20, RZ, PT ;  /* 0x000000ff1400720c */ /* 0x000fd60003f66270 */
        /* <DEDUP_REMOVED lines=10> */
[----:B------:R-:W-:Y:S02]  /*19b0*/  IMAD R22, R37, R36, 0x4 ;  /* 0x0000000425167424 */ /* 0x000fe400078e0224 */
[----:B------:R-:W-:-:S03]  /*19c0*/  IMAD R21, R33, R20, R21 ;  /* 0x0000001421157224 */ /* 0x000fc600078e0215 */
[----:B------:R-:W-:Y:S01]  /*19d0*/  ISETP.GT.U32.AND P2, PT, R32, R22, PT ;  /* 0x000000162000720c */ /* 0x000fe20003f44070 */
[----:B------:R-:W-:-:S05]  /*19e0*/  IMAD.WIDE R20, R21, 0x4, R30 ;  /* 0x0000000415147825 */ /* 0x000fca00078e021e */
[----:B------:R0:W-:Y:S07]  /*19f0*/  STG.E desc[UR8][R20.64], R23 ;  /* 0x0000001714007986 */ /* 0x0001ee000c101908 */
[----:B------:R-:W-:Y:S01]  /*1a00*/  @!P2 IMAD.IADD R22, R22, 0x1, -R32 ;  /* 0x000000011616a824 */ /* 0x000fe200078e0a20 */
[----:B------:R-:W-:-:S04]  /*1a10*/  @!P2 IADD3 R37, PT, PT, R37, 0x1, RZ ;  /* 0x000000012525a810 */ /* 0x000fc80007ffe0ff */
[----:B------:R-:W-:Y:S02]  /*1a20*/  ISETP.GE.U32.AND P1, PT, R22, R32, PT ;  /* 0x000000201600720c */ /* 0x000fe40003f26070 */
[----:B------:R-:W-:-:S04]  /*1a30*/  LOP3.LUT R22, R2, 0x4, RZ, 0x3c, !PT ;  /* 0x0000000402167812 */ /* 0x000fc800078e3cff */
[----:B------:R-:W-:Y:S02]  /*1a40*/  ISETP.GE.AND P3, PT, R22, RZ, PT ;  /* 0x000000ff1600720c */ /* 0x000fe40003f66270 */
[----:B------:R-:W-:-:S05]  /*1a50*/  LOP3.LUT R22, R2, 0x5, RZ, 0x3c, !PT ;  /* 0x0000000502167812 */ /* 0x000fca00078e3cff */
[----:B------:R-:W-:-:S06]  /*1a60*/  @P1 VIADD R37, R37, 0x1 ;  /* 0x0000000125251836 */ /* 0x000fcc0000000000 */
[----:B------:R-:W-:Y:S01]  /*1a70*/  @!P3 IMAD.MOV R37, RZ, RZ, -R37 ;  /* 0x000000ffff25b224 */ /* 0x000fe200078e0a25 */
[----:B------:R-:W-:-:S04]  /*1a80*/  ISETP.GE.AND P3, PT, R22, RZ, PT ;  /* 0x000000ff1600720c */ /* 0x000fc80003f66270 */
[----:B0-----:R-:W-:-:S04]  /*1a90*/  SEL R20, R34, R37, !P0 ;  /* 0x0000002522147207 */ /* 0x001fc80004000000 */
        /* <DEDUP_REMOVED lines=11> */
[----:B------:R-:W-:-:S13]  /*1b50*/  ISETP.GE.U32.AND P1, PT, R37, R32, PT ;  /* 0x000000202500720c */ /* 0x000fda0003f26070 */
[----:B------:R-:W-:-:S04]  /*1b60*/  @P1 VIADD R23, R23, 0x1 ;  /* 0x0000000117171836 */ /* 0x000fc80000000000 */
[----:B------:R-:W-:-:S05]  /*1b70*/  @!P3 IMAD.MOV R23, RZ, RZ, -R23 ;  /* 0x000000ffff17b224 */ /* 0x000fca00078e0a17 */
[----:B0-----:R-:W-:Y:S01]  /*1b80*/  SEL R12, R34, R23, !P0 ;  /* 0x00000017220c7207 */ /* 0x001fe20004000000 */
[----:B------:R-:W-:-:S03]  /*1b90*/  IMAD.HI.U32 R23, R35, 0x6, RZ ;  /* 0x0000000623177827 */ /* 0x000fc600078e00ff */
[C---:B------:R-:W-:Y:S01]  /*1ba0*/  IADD3 R21, PT, PT, -R12.reuse, RZ, RZ ;  /* 0x000000ff0c157210 */ /* 0x040fe20007ffe1ff */
[----:B------:R-:W-:Y:S02]  /*1bb0*/  IMAD R37, R23, R36, 0x6 ;  /* 0x0000000617257424 */ /* 0x000fe400078e0224 */
[----:B------:R-:W-:Y:S02]  /*1bc0*/  IMAD R20, R12, 0x80, R29 ;  /* 0x000000800c147824 */ /* 0x000fe400078e021d */
[----:B------:R-:W-:Y:S01]  /*1bd0*/  IMAD R12, R2, R21, 0x5 ;  /* 0x00000005020c7424 */ /* 0x000fe200078e0215 */
[----:B------:R-:W-:-:S03]  /*1be0*/  ISETP.GT.U32.AND P2, PT, R32, R37, PT ;  /* 0x000000252000720c */ /* 0x000fc60003f44070 */
[----:B------:R-:W-:Y:S01]  /*1bf0*/  IMAD R21, R33, R12, R20 ;  /* 0x0000000c21157224 */ /* 0x000fe200078e0214 */
[----:B------:R-:W-:-:S03]  /*1c00*/  LOP3.LUT R12, R2, 0x6, RZ, 0x3c, !PT ;  /* 0x00000006020c7812 */ /* 0x000fc600078e3cff */
[----:B------:R-:W-:Y:S01]  /*1c10*/  IMAD.WIDE R20, R21, 0x4, R30 ;  /* 0x0000000415147825 */ /* 0x000fe200078e021e */
[----:B------:R-:W-:-:S04]  /*1c20*/  ISETP.GE.AND P3, PT, R12, RZ, PT ;  /* 0x000000ff0c00720c */ /* 0x000fc80003f66270 */
[----:B------:R0:W-:Y:S01]  /*1c30*/  STG.E desc[UR8][R20.64], R13 ;  /* 0x0000000d14007986 */ /* 0x0001e2000c101908 */
[----:B------:R-:W-:Y:S01]  /*1c40*/  @!P2 IMAD.IADD R37, R37, 0x1, -R32 ;  /* 0x000000012525a824 */ /* 0x000fe200078e0a20 */
[----:B------:R-:W-:-:S04]  /*1c50*/  @!P2 IADD3 R23, PT, PT, R23, 0x1, RZ ;  /* 0x000000011717a810 */ /* 0x000fc80007ffe0ff */
[----:B------:R-:W-:Y:S01]  /*1c60*/  ISETP.GE.U32.AND P1, PT, R37, R32, PT ;  /* 0x000000202500720c */ /* 0x000fe20003f26070 */
[----:B0-----:R-:W-:Y:S01]  /*1c70*/  IMAD.HI.U32 R21, R35, 0x7, RZ ;  /* 0x0000000723157827 */ /* 0x001fe200078e00ff */
[----:B------:R-:W-:-:S11]  /*1c80*/  LOP3.LUT R20, R2, 0x7, RZ, 0x3c, !PT ;  /* 0x0000000702147812 */ /* 0x000fd600078e3cff */
[----:B------:R-:W-:-:S04]  /*1c90*/  @P1 VIADD R23, R23, 0x1 ;  /* 0x0000000117171836 */ /* 0x000fc80000000000 */
[----:B------:R-:W-:Y:S01]  /*1ca0*/  @!P3 IMAD.MOV R23, RZ, RZ, -R23 ;  /* 0x000000ffff17b224 */ /* 0x000fe200078e0a17 */
[----:B------:R-:W-:-:S04]  /*1cb0*/  ISETP.GE.AND P3, PT, R20, RZ, PT ;  /* 0x000000ff1400720c */ /* 0x000fc80003f66270 */
[----:B------:R-:W-:Y:S01]  /*1cc0*/  SEL R12, R34, R23, !P0 ;  /* 0x00000017220c7207 */ /* 0x000fe20004000000 */
[----:B------:R-:W-:-:S03]  /*1cd0*/  IMAD R23, R21, R36, 0x7 ;  /* 0x0000000715177424 */ /* 0x000fc600078e0224 */
[C---:B------:R-:W-:Y:S01]  /*1ce0*/  IADD3 R37, PT, PT, -R12.reuse, RZ, RZ ;  /* 0x000000ff0c257210 */ /* 0x040fe20007ffe1ff */
[----:B------:R-:W-:Y:S01]  /*1cf0*/  IMAD R13, R12, 0x80, R29 ;  /* 0x000000800c0d7824 */ /* 0x000fe200078e021d */
[----:B------:R-:W-:-:S03]  /*1d00*/  ISETP.GT.U32.AND P2, PT, R32, R23, PT ;  /* 0x000000172000720c */ /* 0x000fc60003f44070 */
[----:B------:R-:W-:Y:S02]  /*1d10*/  IMAD R12, R2, R37, 0x6 ;  /* 0x00000006020c7424 */ /* 0x000fe400078e0225 */
[----:B------:R-:W-:-:S04]  /*1d20*/  IMAD.HI.U32 R37, R35, 0x9, RZ ;  /* 0x0000000923257827 */ /* 0x000fc800078e00ff */
[----:B------:R-:W-:-:S04]  /*1d30*/  IMAD R13, R33, R12, R13 ;  /* 0x0000000c210d7224 */ /* 0x000fc800078e020d */
[----:B------:R-:W-:Y:S01]  /*1d40*/  @!P2 IMAD.IADD R23, R23, 0x1, -R32 ;  /* 0x000000011717a824 */ /* 0x000fe200078e0a20 */
[----:B------:R-:W-:Y:S01]  /*1d50*/  @!P2 IADD3 R21, PT, PT, R21, 0x1, RZ ;  /* 0x000000011515a810 */ /* 0x000fe20007ffe0ff */
[----:B------:R-:W-:-:S03]  /*1d60*/  IMAD.WIDE R12, R13, 0x4, R30 ;  /* 0x000000040d0c7825 */ /* 0x000fc600078e021e */
[----:B------:R-:W-:Y:S02]  /*1d70*/  ISETP.GE.U32.AND P1, PT, R23, R32, PT ;  /* 0x000000201700720c */ /* 0x000fe40003f26070 */
[----:B------:R0:W-:Y:S11]  /*1d80*/  STG.E desc[UR8][R12.64], R14 ;  /* 0x0000000e0c007986 */ /* 0x0001f6000c101908 */
[----:B------:R-:W-:Y:S01]  /*1d90*/  @P1 VIADD R21, R21, 0x1 ;  /* 0x0000000115151836 */ /* 0x000fe20000000000 */
[----:B0-----:R-:W-:-:S03]  /*1da0*/  LOP3.LUT R14, R2, 0x8, RZ, 0x3c, !PT ;  /* 0x00000008020e7812 */ /* 0x001fc600078e3cff */
[----:B------:R-:W-:Y:S01]  /*1db0*/  @!P3 IMAD.MOV R21, RZ, RZ, -R21 ;  /* 0x000000ffff15b224 */ /* 0x000fe200078e0a15 */
[----:B------:R-:W-:-:S04]  /*1dc0*/  ISETP.GE.AND P3, PT, R14, RZ, PT ;  /* 0x000000ff0e00720c */ /* 0x000fc80003f66270 */
[----:B------:R-:W-:Y:S01]  /*1dd0*/  SEL R20, R34, R21, !P0 ;  /* 0x0000001522147207 */ /* 0x000fe20004000000 */
[----:B------:R-:W-:-:S03]  /*1de0*/  IMAD.HI.U32 R21, R35, 0x8, RZ ;  /* 0x0000000823157827 */ /* 0x000fc600078e00ff */
[C---:B------:R-:W-:Y:S01]  /*1df0*/  IADD3 R23, PT, PT, -R20.reuse, RZ, RZ ;  /* 0x000000ff14177210 */ /* 0x040fe20007ffe1ff */
[----:B------:R-:W-:-:S04]  /*1e00*/  IMAD R20, R20, 0x80, R29 ;  /* 0x0000008014147824 */ /* 0x000fc800078e021d */
[----:B------:R-:W-:Y:S02]  /*1e10*/  IMAD R12, R2, R23, 0x7 ;  /* 0x00000007020c7424 */ /* 0x000fe400078e0217 */
[----:B------:R-:W-:Y:S02]  /*1e20*/  IMAD R23, R21, R36, 0x8 ;  /* 0x0000000815177424 */ /* 0x000fe400078e0224 */
[----:B------:R-:W-:Y:S02]  /*1e30*/  IMAD R13, R33, R12, R20 ;  /* 0x0000000c210d7224 */ /* 0x000fe400078e0214 */
[----:B------:R-:W-:Y:S01]  /*1e40*/  IMAD R20, R37, R36, 0x9 ;  /* 0x0000000925147424 */ /* 0x000fe200078e0224 */
[----:B------:R-:W-:Y:S01]  /*1e50*/  ISETP.GT.U32.AND P2, PT, R32, R23, PT ;  /* 0x000000172000720c */ /* 0x000fe20003f44070 */
[----:B------:R-:W-:-:S03]  /*1e60*/  IMAD.WIDE R12, R13, 0x4, R30 ;  /* 0x000000040d0c7825 */ /* 0x000fc600078e021e */
[----:B------:R-:W-:Y:S02]  /*1e70*/  ISETP.GT.U32.AND P4, PT, R32, R20, PT ;  /* 0x000000142000720c */ /* 0x000fe40003f84070 */
[----:B------:R0:W-:Y:S07]  /*1e80*/  STG.E desc[UR8][R12.64], R15 ;  /* 0x0000000f0c007986 */ /* 0x0001ee000c101908 */
[----:B------:R-:W-:Y:S01]  /*1e90*/  @!P2 IMAD.IADD R23, R23, 0x1, -R32 ;  /* 0x000000011717a824 */ /* 0x000fe200078e0a20 */
[----:B------:R-:W-:-:S03]  /*1ea0*/  @!P2 IADD3 R21, PT, PT, R21, 0x1, RZ ;  /* 0x000000011515a810 */ /* 0x000fc60007ffe0ff */
[----:B------:R-:W-:Y:S01]  /*1eb0*/  @!P4 IMAD.IADD R20, R20, 0x1, -R32 ;  /* 0x000000011414c824 */ /* 0x000fe200078e0a20 */
[----:B------:R-:W-:Y:S01]  /*1ec0*/  ISETP.GE.U32.AND P1, PT, R23, R32, PT ;  /* 0x000000201700720c */ /* 0x000fe20003f26070 */
[----:B------:R-:W-:Y:S01]  /*1ed0*/  @!P4 VIADD R37, R37, 0x1 ;  /* 0x000000012525c836 */ /* 0x000fe20000000000 */
[----:B0-----:R-:W-:-:S04]  /*1ee0*/  LOP3.LUT R13, R2, 0x9, RZ, 0x3c, !PT ;  /* 0x00000009020d7812 */ /* 0x001fc800078e3cff */
[----:B------:R-:W-:-:S07]  /*1ef0*/  ISETP.GE.AND P2, PT, R13, RZ, PT ;  /* 0x000000ff0d00720c */ /* 0x000fce0003f46270 */
[----:B------:R-:W-:Y:S01]  /*1f00*/  @P1 VIADD R21, R21, 0x1 ;  /* 0x0000000115151836 */ /* 0x000fe20000000000 */
[----:B------:R-:W-:-:S04]  /*1f10*/  ISETP.GE.U32.AND P1, PT, R20, R32, PT ;  /* 0x000000201400720c */ /* 0x000fc80003f26070 */
[----:B------:R-:W-:-:S04]  /*1f20*/  @!P3 IADD3 R21, PT, PT, -R21, RZ, RZ ;  /* 0x000000ff1515b210 */ /* 0x000fc80007ffe1ff */
[----:B------:R-:W-:-:S05]  /*1f30*/  SEL R12, R34, R21, !P0 ;  /* 0x00000015220c7207 */ /* 0x000fca0004000000 */
[----:B------:R-:W-:Y:S01]  /*1f40*/  @P1 IADD3 R37, PT, PT, R37, 0x1, RZ ;  /* 0x0000000125251810 */ /* 0x000fe20007ffe0ff */
[----:B------:R-:W-:Y:S02]  /*1f50*/  IMAD.MOV R15, RZ, RZ, -R12 ;  /* 0x000000ffff0f7224 */ /* 0x000fe400078e0a0c */
[----:B------:R-:W-:Y:S02]  /*1f60*/  IMAD R13, R12, 0x80, R29 ;  /* 0x000000800c0d7824 */ /* 0x000fe400078e021d */
[----:B------:R-:W-:Y:S02]  /*1f70*/  @!P2 IMAD.MOV R37, RZ, RZ, -R37 ;  /* 0x000000ffff25a224 */ /* 0x000fe400078e0a25 */
[----:B------:R-:W-:Y:S02]  /*1f80*/  IMAD R12, R2, R15, 0x8 ;  /* 0x00000008020c7424 */ /* 0x000fe400078e020f */
[----:B------:R-:W-:Y:S01]  /*1f90*/  IMAD.HI.U32 R15, R35, 0xa, RZ ;  /* 0x0000000a230f7827 */ /* 0x000fe200078e00ff */
[----:B------:R-:W-:-:S03]  /*1fa0*/  SEL R14, R34, R37, !P0 ;  /* 0x00000025220e7207 */ /* 0x000fc60004000000 */
[----:B------:R-:W-:Y:S01]  /*1fb0*/  IMAD R23, R15, R36, 0xa ;  /* 0x0000000a0f177424 */ /* 0x000fe200078e0224 */
[C---:B------:R-:W-:Y:S01]  /*1fc0*/  IADD3 R21, PT, PT, -R14.reuse, RZ, RZ ;  /* 0x000000ff0e157210 */ /* 0x040fe20007ffe1ff */
[----:B------:R-:W-:Y:S02]  /*1fd0*/  IMAD R20, R14, 0x80, R29 ;  /* 0x000000800e147824 */ /* 0x000fe400078e021d */
[----:B------:R-:W-:Y:S01]  /*1fe0*/  IMAD R13, R33, R12, R13 ;  /* 0x0000000c210d7224 */ /* 0x000fe200078e020d */
[----:B------:R-:W-:Y:S01]  /*1ff0*/  ISETP.GT.U32.AND P2, PT, R32, R23, PT ;  /* 0x000000172000720c */ /* 0x000fe20003f44070 */
[----:B------:R-:W-:Y:S02]  /*2000*/  IMAD R14, R2, R21, 0x9 ;  /* 0x00000009020e7424 */ /* 0x000fe400078e0215 */
[----:B------:R-:W-:-:S04]  /*2010*/  IMAD.HI.U32 R21, R35, 0xb, RZ ;  /* 0x0000000b23157827 */ /* 0x000fc800078e00ff */
[----:B------:R-:W-:Y:S02]  /*2020*/  IMAD R37, R33, R14, R20 ;  /* 0x0000000e21257224 */ /* 0x000fe400078e0214 */
[----:B------:R-:W-:Y:S02]  /*2030*/  IMAD R14, R21, R36, 0xb ;  /* 0x0000000b150e7424 */ /* 0x000fe400078e0224 */
[----:B------:R-:W-:-:S03]  /*2040*/  IMAD.WIDE R12, R13, 0x4, R30 ;  /* 0x000000040d0c7825 */ /* 0x000fc600078e021e */
[----:B------:R-:W-:Y:S01]  /*2050*/  ISETP.GT.U32.AND P6, PT, R32, R14, PT ;  /* 0x0000000e2000720c */ /* 0x000fe20003fc4070 */
[----:B------:R-:W-:Y:S01]  /*2060*/  @!P2 IMAD.IADD R23, R23, 0x1, -R32 ;  /* 0x000000011717a824 */ /* 0x000fe200078e0a20 */
[----:B------:R0:W-:Y:S01]  /*2070*/  STG.E desc[UR8][R12.64], R8 ;  /* 0x000000080c007986 */ /* 0x0001e2000c101908 */
[----:B------:R-:W-:-:S03]  /*2080*/  @!P2 VIADD R15, R15, 0x1 ;  /* 0x000000010f0fa836 */ /* 0x000fc60000000000 */
[----:B------:R-:W-:Y:S01]  /*2090*/  ISETP.GE.U32.AND P3, PT, R23, R32, PT ;  /* 0x000000201700720c */ /* 0x000fe20003f66070 */
[----:B------:R-:W-:-:S06]  /*20a0*/  IMAD.HI.U32 R23, R35, 0xd, RZ ;  /* 0x0000000d23177827 */ /* 0x000fcc00078e00ff */
[----:B------:R-:W-:Y:S01]  /*20b0*/  @!P6 IADD3 R14, PT, PT, R14, -R32, RZ ;  /* 0x800000200e0ee210 */ /* 0x000fe20007ffe0ff */
[----:B0-----:R-:W-:-:S03]  /*20c0*/  IMAD.WIDE R12, R37, 0x4, R30 ;  /* 0x00000004250c7825 */ /* 0x001fc600078e021e */
[----:B------:R-:W-:Y:S01]  /*20d0*/  ISETP.GE.U32.AND P1, PT, R14, R32, PT ;  /* 0x000000200e00720c */ /* 0x000fe20003f26070 */
[----:B------:R-:W-:Y:S01]  /*20e0*/  IMAD.HI.U32 R37, R35, 0xc, RZ ;  /* 0x0000000c23257827 */ /* 0x000fe200078e00ff */
[----:B------:R0:W-:Y:S01]  /*20f0*/  STG.E desc[UR8][R12.64], R9 ;  /* 0x000000090c007986 */ /* 0x0001e2000c101908 */
[----:B------:R-:W-:Y:S02]  /*2100*/  @P3 IADD3 R15, PT, PT, R15, 0x1, RZ ;  /* 0x000000010f0f3810 */ /* 0x000fe40007ffe0ff */
[----:B------:R-:W-:Y:S02]  /*2110*/  IMAD R20, R37, R36, 0xc ;  /* 0x0000000c25147424 */ /* 0x000fe400078e0224 */
[----:B------:R-:W-:-:S03]  /*2120*/  IMAD.HI.U32 R8, R35, 0xe, RZ ;  /* 0x0000000e23087827 */ /* 0x000fc600078e00ff */
[----:B------:R-:W-:Y:S01]  /*2130*/  ISETP.GT.U32.AND P4, PT, R32, R20, PT ;  /* 0x000000142000720c */ /* 0x000fe20003f84070 */
[----:B------:R-:W-:Y:S02]  /*2140*/  IMAD R14, R23, R36, 0xd ;  /* 0x0000000d170e7424 */ /* 0x000fe400078e0224 */
[----:B------:R-:W-:Y:S01]  /*2150*/  IMAD.HI.U32 R35, R35, 0xf, RZ ;  /* 0x0000000f23237827 */ /* 0x000fe200078e00ff */
[----:B0-----:R-:W-:Y:S02]  /*2160*/  LOP3.LUT R12, R2, 0xb, RZ, 0x3c, !PT ;  /* 0x0000000b020c7812 */ /* 0x001fe400078e3cff */
[----:B------:R-:W-:Y:S01]  /*2170*/  ISETP.GT.U32.AND P5, PT, R32, R14, PT ;  /* 0x0000000e2000720c */ /* 0x000fe20003fa4070 */
[-C--:B------:R-:W-:Y:S02]  /*2180*/  IMAD R9, R8, R36.reuse, 0xe ;  /* 0x0000000e08097424 */ /* 0x080fe400078e0224 */
[----:B------:R-:W-:Y:S02]  /*2190*/  IMAD R13, R35, R36, 0xf ;  /* 0x0000000f230d7424 */ /* 0x000fe400078e0224 */
[----:B------:R-:W-:Y:S01]  /*21a0*/  @!P6 VIADD R21, R21, 0x1 ;  /* 0x000000011515e836 */ /* 0x000fe20000000000 */
[----:B------:R-:W-:Y:S01]  /*21b0*/  ISETP.GT.U32.AND P2, PT, R32, R9, PT ;  /* 0x000000092000720c */ /* 0x000fe20003f44070 */
[----:B------:R-:W-:Y:S01]  /*21c0*/  @!P4 IMAD.IADD R20, R20, 0x1, -R32 ;  /* 0x000000011414c824 */ /* 0x000fe200078e0a20 */
[----:B------:R-:W-:Y:S01]  /*21d0*/  ISETP.GT.U32.AND P3, PT, R32, R13, PT ;  /* 0x0000000d2000720c */ /* 0x000fe20003f64070 */
[----:B------:R-:W-:Y:S01]  /*21e0*/  @!P4 VIADD R37, R37, 0x1 ;  /* 0x000000012525c836 */ /* 0x000fe20000000000 */
[----:B------:R-:W-:-:S02]  /*21f0*/  @P1 IADD3 R21, PT, PT, R21, 0x1, RZ ;  /* 0x0000000115151810 */ /* 0x000fc40007ffe0ff */
[----:B------:R-:W-:Y:S01]  /*2200*/  ISETP.GE.U32.AND P6, PT, R20, R32, PT ;  /* 0x000000201400720c */ /* 0x000fe20003fc6070 */
[----:B------:R-:W-:Y:S01]  /*2210*/  @!P5 IMAD.IADD R14, R14, 0x1, -R32 ;  /* 0x000000010e0ed824 */ /* 0x000fe200078e0a20 */
[----:B------:R-:W-:-:S04]  /*2220*/  @!P5 IADD3 R23, PT, PT, R23, 0x1, RZ ;  /* 0x000000011717d810 */ /* 0x000fc80007ffe0ff */
[-C--:B------:R-:W-:Y:S01]  /*2230*/  ISETP.GE.U32.AND P1, PT, R14, R32.reuse, PT ;  /* 0x000000200e00720c */ /* 0x080fe20003f26070 */
[----:B------:R-:W-:Y:S01]  /*2240*/  @!P2 IMAD.IADD R9, R9, 0x1, -R32 ;  /* 0x000000010909a824 */ /* 0x000fe200078e0a20 */
[----:B------:R-:W-:Y:S01]  /*2250*/  @!P2 IADD3 R8, PT, PT, R8, 0x1, RZ ;  /* 0x000000010808a810 */ /* 0x000fe20007ffe0ff */
[----:B------:R-:W-:Y:S01]  /*2260*/  @!P3 VIADD R35, R35, 0x1 ;  /* 0x000000012323b836 */ /* 0x000fe20000000000 */
[-C--:B------:R-:W-:Y:S02]  /*2270*/  @!P3 IADD3 R13, PT, PT, R13, -R32.reuse, RZ ;  /* 0x800000200d0db210 */ /* 0x080fe40007ffe0ff */
[-C--:B------:R-:W-:Y:S01]  /*2280*/  ISETP.GE.U32.AND P4, PT, R9, R32.reuse, PT ;  /* 0x000000200900720c */ /* 0x080fe20003f86070 */
[----:B------:R-:W-:Y:S01]  /*2290*/  @P6 VIADD R37, R37, 0x1 ;  /* 0x0000000125256836 */ /* 0x000fe20000000000 */
[----:B------:R-:W-:Y:S02]  /*22a0*/  LOP3.LUT R9, R2, 0xa, RZ, 0x3c, !PT ;  /* 0x0000000a02097812 */ /* 0x000fe400078e3cff */
[----:B------:R-:W-:-:S02]  /*22b0*/  ISETP.GE.U32.AND P6, PT, R13, R32, PT ;  /* 0x000000200d00720c */ /* 0x000fc40003fc6070 */
[----:B------:R-:W-:Y:S01]  /*22c0*/  ISETP.GE.AND P5, PT, R9, RZ, PT ;  /* 0x000000ff0900720c */ /* 0x000fe20003fa6270 */
[----:B------:R-:W-:Y:S01]  /*22d0*/  @P1 VIADD R23, R23, 0x1 ;  /* 0x0000000117171836 */ /* 0x000fe20000000000 */
[----:B------:R-:W-:Y:S02]  /*22e0*/  LOP3.LUT R9, R2, 0xc, RZ, 0x3c, !PT ;  /* 0x0000000c02097812 */ /* 0x000fe400078e3cff */
[----:B------:R-:W-:Y:S02]  /*22f0*/  ISETP.GE.AND P1, PT, R12, RZ, PT ;  /* 0x000000ff0c00720c */ /* 0x000fe40003f26270 */
[----:B------:R-:W-:Y:S02]  /*2300*/  ISETP.GE.AND P2, PT, R9, RZ, PT ;  /* 0x000000ff0900720c */ /* 0x000fe40003f46270 */
[C---:B------:R-:W-:Y:S02]  /*2310*/  LOP3.LUT R9, R2.reuse, 0xd, RZ, 0x3c, !PT ;  /* 0x0000000d02097812 */ /* 0x040fe400078e3cff */
[----:B------:R-:W-:Y:S01]  /*2320*/  LOP3.LUT R12, R2, 0xe, RZ, 0x3c, !PT ;  /* 0x0000000e020c7812 */ /* 0x000fe200078e3cff */
[----:B------:R-:W-:Y:S01]  /*2330*/  @P6 VIADD R35, R35, 0x1 ;  /* 0x0000000123236836 */ /* 0x000fe20000000000 */
[----:B------:R-:W-:Y:S01]  /*2340*/  @P4 IADD3 R8, PT, PT, R8, 0x1, RZ ;  /* 0x0000000108084810 */ /* 0x000fe20007ffe0ff */
[----:B------:R-:W-:Y:S01]  /*2350*/  @!P5 IMAD.MOV R15, RZ, RZ, -R15 ;  /* 0x000000ffff0fd224 */ /* 0x000fe200078e0a0f */
[----:B------:R-:W-:-:S02]  /*2360*/  LOP3.LUT R13, R2, 0xf, RZ, 0x3c, !PT ;  /* 0x0000000f020d7812 */ /* 0x000fc400078e3cff */
[----:B------:R-:W-:Y:S02]  /*2370*/  ISETP.GE.AND P4, PT, R9, RZ, PT ;  /* 0x000000ff0900720c */ /* 0x000fe40003f86270 */
[----:B------:R-:W-:Y:S01]  /*2380*/  ISETP.GE.AND P3, PT, R12, RZ, PT ;  /* 0x000000ff0c00720c */ /* 0x000fe20003f66270 */
[----:B------:R-:W-:Y:S01]  /*2390*/  @!P2 IMAD.MOV R37, RZ, RZ, -R37 ;  /* 0x000000ffff25a224 */ /* 0x000fe200078e0a25 */
[----:B------:R-:W-:Y:S02]  /*23a0*/  ISETP.GE.AND P6, PT, R13, RZ, PT ;  /* 0x000000ff0d00720c */ /* 0x000fe40003fc6270 */
[----:B------:R-:W-:Y:S02]  /*23b0*/  MOV R9, R8 ;  /* 0x0000000800097202 */ /* 0x000fe40000000f00 */
[----:B------:R-:W-:Y:S02]  /*23c0*/  @!P1 IADD3 R21, PT, PT, -R21, RZ, RZ ;  /* 0x000000ff15159210 */ /* 0x000fe40007ffe1ff */
[----:B------:R-:W-:-:S02]  /*23d0*/  SEL R14, R34, R15, !P0 ;  /* 0x0000000f220e7207 */ /* 0x000fc40004000000 */
[C---:B------:R-:W-:Y:S02]  /*23e0*/  SEL R20, R34.reuse, R21, !P0 ;  /* 0x0000001522147207 */ /* 0x040fe40004000000 */
[----:B------:R-:W-:Y:S01]  /*23f0*/  @!P4 IADD3 R23, PT, PT, -R23, RZ, RZ ;  /* 0x000000ff1717c210 */ /* 0x000fe20007ffe1ff */
[----:B------:R-:W-:Y:S01]  /*2400*/  @!P3 IMAD.MOV R9, RZ, RZ, -R9 ;  /* 0x000000ffff09b224 */ /* 0x000fe200078e0a09 */
[----:B------:R-:W-:Y:S01]  /*2410*/  SEL R12, R34, R37, !P0 ;  /* 0x00000025220c7207 */ /* 0x000fe20004000000 */
[----:B------:R-:W-:Y:S01]  /*2420*/  IMAD.MOV R13, RZ, RZ, -R14 ;  /* 0x000000ffff0d7224 */ /* 0x000fe200078e0a0e */
[----:B------:R-:W-:Y:S02]  /*2430*/  @!P6 IADD3 R35, PT, PT, -R35, RZ, RZ ;  /* 0x000000ff2323e210 */ /* 0x000fe40007ffe1ff */
[----:B------:R-:W-:Y:S02]  /*2440*/  IADD3 R15, PT, PT, -R20, RZ, RZ ;  /* 0x000000ff140f7210 */ /* 0x000fe40007ffe1ff */
[----:B------:R-:W-:Y:S01]  /*2450*/  SEL R8, R34, R23, !P0 ;  /* 0x0000001722087207 */ /* 0x000fe20004000000 */
[----:B------:R-:W-:Y:S01]  /*2460*/  IMAD R23, R14, 0x80, R29 ;  /* 0x000000800e177824 */ /* 0x000fe200078e021d */
[----:B------:R-:W-:Y:S01]  /*2470*/  SEL R14, R34, R9, !P0 ;  /* 0x00000009220e7207 */ /* 0x000fe20004000000 */
[----:B------:R-:W-:Y:S01]  /*2480*/  IMAD R22, R2, R15, 0xb ;  /* 0x0000000b02167424 */ /* 0x000fe200078e020f */
[----:B------:R-:W-:Y:S01]  /*2490*/  LEA R21, R20, R29, 0x7 ;  /* 0x0000001d14157211 */ /* 0x000fe200078e38ff */
[----:B------:R-:W-:Y:S01]  /*24a0*/  IMAD R20, R2, R13, 0xa ;  /* 0x0000000a02147424 */ /* 0x000fe200078e020d */
[----:B------:R-:W-:Y:S01]  /*24b0*/  SEL R34, R34, R35, !P0 ;  /* 0x0000002322227207 */ /* 0x000fe20004000000 */
[----:B------:R-:W-:Y:S01]  /*24c0*/  IMAD.MOV R9, RZ, RZ, -R12 ;  /* 0x000000ffff097224 */ /* 0x000fe200078e0a0c */
[-C--:B------:R-:W-:Y:S01]  /*24d0*/  LEA R15, R12, R29.reuse, 0x7 ;  /* 0x0000001d0c0f7211 */ /* 0x080fe200078e38ff */
[----:B------:R-:W-:Y:S01]  /*24e0*/  IMAD.MOV R13, RZ, RZ, -R8 ;  /* 0x000000ffff0d7224 */ /* 0x000fe200078e0a08 */
[-C--:B------:R-:W-:Y:S01]  /*24f0*/  LEA R12, R14, R29.reuse, 0x7 ;  /* 0x0000001d0e0c7211 */ /* 0x080fe200078e38ff */
[----:B------:R-:W-:Y:S01]  /*2500*/  IMAD.MOV R35, RZ, RZ, -R14 ;  /* 0x000000ffff237224 */ /* 0x000fe200078e0a0e */
[----:B------:R-:W-:Y:S01]  /*2510*/  LEA R8, R8, R29, 0x7 ;  /* 0x0000001d08087211 */ /* 0x000fe200078e38ff */
[----:B------:R-:W-:-:S02]  /*2520*/  IMAD R23, R33, R20, R23 ;  /* 0x0000001421177224 */ /* 0x000fc400078e0217 */
[C---:B------:R-:W-:Y:S01]  /*2530*/  IMAD R14, R34.reuse, 0x80, R29 ;  /* 0x00000080220e7824 */ /* 0x040fe200078e021d */
[----:B------:R-:W-:Y:S01]  /*2540*/  IADD3 R29, PT, PT, -R34, RZ, RZ ;  /* 0x000000ff221d7210 */ /* 0x000fe20007ffe1ff */
[C---:B------:R-:W-:Y:S02]  /*2550*/  IMAD R20, R2.reuse, R9, 0xc ;  /* 0x0000000c02147424 */ /* 0x040fe400078e0209 */
[C---:B------:R-:W-:Y:S02]  /*2560*/  IMAD R9, R2.reuse, R13, 0xd ;  /* 0x0000000d02097424 */ /* 0x040fe400078e020d */
[----:B------:R-:W-:Y:S02]  /*2570*/  IMAD R15, R33, R20, R15 ;  /* 0x00000014210f7224 */ /* 0x000fe400078e020f */
[C---:B------:R-:W-:Y:S02]  /*2580*/  IMAD R13, R2.reuse, R35, 0xe ;  /* 0x0000000e020d7424 */ /* 0x040fe400078e0223 */
[----:B------:R-:W-:-:S02]  /*2590*/  IMAD R20, R2, R29, 0xf ;  /* 0x0000000f02147424 */ /* 0x000fc400078e021d */
[C---:B------:R-:W-:Y:S02]  /*25a0*/  IMAD R21, R33.reuse, R22, R21 ;  /* 0x0000001621157224 */ /* 0x040fe400078e0215 */
[C---:B------:R-:W-:Y:S02]  /*25b0*/  IMAD R9, R33.reuse, R9, R8 ;  /* 0x0000000921097224 */ /* 0x040fe400078e0208 */
        /* <DEDUP_REMOVED lines=16> */
.L_x_2485:
[----:B------:R-:W-:Y:S01]  /*26c0*/  HFMA2 R21, -RZ, RZ, 0, 0.005977630615234375 ;  /* 0x00001e1fff157431 */ /* 0x000fe200000001ff */
[----:B------:R-:W-:Y:S01]  /*26d0*/  BSSY B2, `(.L_x_2491) ;  /* 0x0000006000027945 */ /* 0x000fe20003800000 */
[----:B------:R-:W-:Y:S02]  /*26e0*/  IMAD.MOV.U32 R15, RZ, RZ, R3 ;  /* 0x000000ffff0f7224 */ /* 0x000fe400078e0003 */
[----:B------:R-:W-:-:S07]  /*26f0*/  IMAD.MOV.U32 R14, RZ, RZ, -0x1 ;  /* 0xffffffffff0e7424 */ /* 0x000fce00078e00ff */
[----:B-12---:R-:W-:Y:S05]  /*2700*/  WARPSYNC.COLLECTIVE R14, `(.L_x_2492) ;  /* 0x000000000e087348 */ /* 0x006fea0003c00000 */
[----:B------:R0:W3:Y:S02]  /*2710*/  SHFL.IDX P3, R14, R12, R15, R21 ;  /* 0x0000000f0c0e7389 */ /* 0x0000e40000060015 */
[----:B0123--:R-:W-:Y:S05]  /*2720*/  ENDCOLLECTIVE ;  /* 0x000000000000791b */ /* 0x00ffea0003800000 */
.L_x_2492:
[----:B------:R-:W-:Y:S05]  /*2730*/  BSYNC B2 ;  /* 0x0000000000027941 */ /* 0x000fea0003800000 */
.L_x_2491:
[----:B------:R-:W-:Y:S01]  /*2740*/  MOV R13, R14 ;  /* 0x0000000e000d7202 */ /* 0x000fe20000000f00 */
[----:B------:R-:W-:Y:S06]  /*2750*/  BRA `(.L_x_2493) ;  /* 0xffffffe800907947 */ /* 0x000fec000383ffff */
.L_x_2487:
[----:B------:R-:W-:Y:S01]  /*2760*/  HFMA2 R21, -RZ, RZ, 0, 0.005977630615234375 ;  /* 0x00001e1fff157431 */ /* 0x000fe200000001ff */
[----:B------:R-:W-:Y:S01]  /*2770*/  BSSY B2, `(.L_x_2494) ;  /* 0x0000006000027945 */ /* 0x000fe20003800000 */
[----:B------:R-:W-:Y:S02]  /*2780*/  IMAD.MOV.U32 R15, RZ, RZ, R16 ;  /* 0x000000ffff0f7224 */ /* 0x000fe400078e0010 */
[----:B------:R-:W-:-:S07]  /*2790*/  IMAD.MOV.U32 R14, RZ, RZ, -0x1 ;  /* 0xffffffffff0e7424 */ /* 0x000fce00078e00ff */
[----:B0-2---:R-:W-:Y:S05]  /*27a0*/  WARPSYNC.COLLECTIVE R14, `(.L_x_2495) ;  /* 0x000000000e087348 */ /* 0x005fea0003c00000 */
[----:B------:R1:W3:Y:S02]  /*27b0*/  SHFL.IDX P3, R14, R12, R15, R21 ;  /* 0x0000000f0c0e7389 */ /* 0x0002e40000060015 */
[----:B0123--:R-:W-:Y:S05]  /*27c0*/  ENDCOLLECTIVE ;  /* 0x000000000000791b */ /* 0x00ffea0003800000 */
.L_x_2495:
[----:B------:R-:W-:Y:S05]  /*27d0*/  BSYNC B2 ;  /* 0x0000000000027941 */ /* 0x000fea0003800000 */
.L_x_2494:
[----:B------:R-:W-:Y:S01]  /*27e0*/  MOV R12, R14 ;  /* 0x0000000e000c7202 */ /* 0x000fe20000000f00 */
[----:B------:R-:W-:Y:S06]  /*27f0*/  BRA `(.L_x_2496) ;  /* 0xffffffe8007c7947 */ /* 0x000fec000383ffff */
        .weak           $__internal_79_$__cuda_sm20_div_s16
        .type           $__internal_79_$__cuda_sm20_div_s16,@function
        .size           $__internal_79_$__cuda_sm20_div_s16,($__internal_80_$__cuda_sm20_div_u16 - $__internal_79_$__cuda_sm20_div_s16)
$__internal_79_$__cuda_sm20_div_s16:
        /* <DEDUP_REMOVED lines=24> */
[----:B------:R-:W-:Y:S05]  /*2980*/  RET.REL.NODEC R2 `(_Z9cuda_gemmIiLi128ELi4ELi1ELi2048ELi2ELi2ELi64ELi1ELi0EEviiiPT_S1_S1_iii) ;  /* 0xffffffd4029c7950 */ /* 0x000fea0003c3ffff */
        .weak           $__internal_80_$__cuda_sm20_div_u16
        .type           $__internal_80_$__cuda_sm20_div_u16,@function
        .size           $__internal_80_$__cuda_sm20_div_u16,(.L_x_38583 - $__internal_80_$__cuda_sm20_div_u16)
$__internal_80_$__cuda_sm20_div_u16:
        /* <DEDUP_REMOVED lines=11> */
[----:B------:R-:W-:Y:S02]  /*2a40*/  VIADD R4, R5, 0x2 ;  /* 0x0000000205047836 */ /* 0x000fe40000000000 */
[----:B------:R-:W-:Y:S02]  /*2a50*/  HFMA2 R5, -RZ, RZ, 0, 0 ;  /* 0x00000000ff057431 */ /* 0x000fe400000001ff */
[----:B------:R-:W-:Y:S01]  /*2a60*/  FMUL.RZ R3, R3, R4 ;  /* 0x0000000403037220 */ /* 0x000fe2000040c000 */
[----:B------:R-:W-:-:S05]  /*2a70*/  IMAD.MOV.U32 R4, RZ, RZ, R7 ;  /* 0x000000ffff047224 */ /* 0x000fca00078e0007 */
[----:B------:R-:W0:Y:S02]  /*2a80*/  F2I.U32.TRUNC.NTZ R3, R3 ;  /* 0x0000000300037305 */ /* 0x000e24000020f000 */
[----:B0-----:R-:W-:Y:S02]  /*2a90*/  LOP3.LUT R17, R3, 0xffff, RZ, 0xc0, !PT ;  /* 0x0000ffff03117812 */ /* 0x001fe400078ec0ff */
[----:B------:R-:W-:Y:S01]  /*2aa0*/  @!P0 MOV R17, 0xffffffff ;  /* 0xffffffff00118802 */ /* 0x000fe20000000f00 */
[----:B------:R-:W-:Y:S06]  /*2ab0*/  RET.REL.NODEC R4 `(_Z9cuda_gemmIiLi128ELi4ELi1ELi2048ELi2ELi2ELi64ELi1ELi0EEviiiPT_S1_S1_iii) ;  /* 0xffffffd404507950 */ /* 0x000fec0003c3ffff */
.L_x_2497:
        /* <DEDUP_REMOVED lines=12> */
.L_x_38583:


//--------------------- .text._Z9cuda_gemmIiLi128ELi4ELi1ELi2048ELi2ELi2ELi64ELi0ELi1EEviiiPT_S1_S1_iii --------------------------
	.section	.text._Z9cuda_gemmIiLi128ELi4ELi1ELi2048ELi2ELi2ELi64ELi0ELi1EEviiiPT_S1_S1_iii,"ax",@progbits
	.align	128
        .global         _Z9cuda_gemmIiLi128ELi4ELi1ELi2048ELi2ELi2ELi64ELi0ELi1EEviiiPT_S1_S1_iii
        .type           _Z9cuda_gemmIiLi128ELi4ELi1ELi2048ELi2ELi2ELi64ELi0ELi1EEviiiPT_S1_S1_iii,@function
        .size           _Z9cuda_gemmIiLi128ELi4ELi1ELi2048ELi2ELi2ELi64ELi0ELi1EEviiiPT_S1_S1_iii,(.L_x_38584 - _Z9cuda_gemmIiLi128ELi4ELi1ELi2048ELi2ELi2ELi64ELi0ELi1EEviiiPT_S1_S1_iii)
        .other          _Z9cuda_gemmIiLi128ELi4ELi1ELi2048ELi2ELi2ELi64ELi0ELi1EEviiiPT_S1_S1_iii,@"STO_CUDA_ENTRY STV_DEFAULT"
_Z9cuda_gemmIiLi128ELi4ELi1ELi2048ELi2ELi2ELi64ELi0ELi1EEviiiPT_S1_S1_iii:
.text._Z9cuda_gemmIiLi128ELi4ELi1ELi2048ELi2ELi2ELi64ELi0ELi1EEviiiPT_S1_S1_iii:
        /* <DEDUP_REMOVED lines=12> */
.L_x_2500:
[----:B0-2---:R-:W-:-:S06]  /*00c0*/  IMAD.WIDE.U32 R2, R7, 0x4, R4 ;  /* 0x0000000407027825 */ /* 0x005fcc00078e0004 */
[----:B------:R-:W2:Y:S01]  /*00d0*/  LDG.E R2, desc[UR10][R2.64] ;  /* 0x0000000a02027981 */ /* 0x000ea2000c1e1900 */
[C---:B------:R-:W-:Y:S02]  /*00e0*/  LOP3.LUT R9, R7.reuse, 0x1, RZ, 0xc0, !PT ;  /* 0x0000000107097812 */ /* 0x040fe400078ec0ff */
[----:B------:R-:W-:Y:S02]  /*00f0*/  SHF.L.U32 R8, R7, 0x1, RZ ;  /* 0x0000000107087819 */ /* 0x000fe400000006ff */
[----:B-1----:R-:W-:Y:S01]  /*0100*/  IADD3 R7, PT, PT, R10, R7, RZ ;  /* 0x000000070a077210 */ /* 0x002fe20007ffe0ff */
[----:B------:R-:W-:Y:S01]  /*0110*/  IMAD R9, R9, 0xc, R6 ;  /* 0x0000000c09097824 */ /* 0x000fe200078e0206 */
[----:B------:R-:W-:Y:S02]  /*0120*/  LOP3.LUT R8, R8, 0xfffffffc, RZ, 0xc0, !PT ;  /* 0xfffffffc08087812 */ /* 0x000fe400078ec0ff */
[----:B------:R-:W-:-:S03]  /*0130*/  ISETP.GE.U32.AND P0, PT, R7, 0x4, PT ;  /* 0x000000040700780c */ /* 0x000fc60003f06070 */
[----:B------:R-:W-:-:S05]  /*0140*/  IMAD.IADD R9, R9, 0x1, R8 ;  /* 0x0000000109097824 */ /* 0x000fca00078e0208 */
[----:B--2---:R0:W-:Y:S05]  /*0150*/  STS [R9], R2 ;  /* 0x0000000209007388 */ /* 0x0041ea0000000800 */
[----:B------:R-:W-:Y:S05]  /*0160*/  @!P0 BRA `(.L_x_2500) ;  /* 0xfffffffc00d48947 */ /* 0x000fea000383ffff */
.L_x_2499:
[----:B------:R-:W-:Y:S05]  /*0170*/  BSYNC.RECONVERGENT B0 ;  /* 0x0000000000007941 */ /* 0x000fea0003800200 */
.L_x_2498:
        /* <DEDUP_REMOVED lines=8> */
[----:B0-----:R-:W-:Y:S02]  /*0200*/  SHF.L.U32 R2, R0, 0x2, RZ ;  /* 0x0000000200027819 */ /* 0x001fe400000006ff */
[----:B------:R-:W-:Y:S01]  /*0210*/  MOV R6, 0x300 ;  /* 0x0000030000067802 */ /* 0x000fe20000000f00 */
[----:B------:R-:W0:Y:S01]  /*0220*/  LDCU UR7, c[0x0][0x388] ;  /* 0x00007100ff0777ac */ /* 0x000e220008000800 */
[----:B------:R-:W-:Y:S01]  /*0230*/  LOP3.LUT R2, R2, 0x7ff, RZ, 0x3c, !PT ;  /* 0x000007ff02027812 */ /* 0x000fe200078e3cff */
[----:B--2---:R-:W-:Y:S02]  /*0240*/  USHF.L.U32 UR9, UR13, 0x2, URZ ;  /* 0x000000020d097899 */ /* 0x004fe400080006ff */
[----:B0-----:R-:W-:Y:S02]  /*0250*/  USHF.R.S32.HI UR5, URZ, 0x1f, UR7 ;  /* 0x0000001fff057899 */ /* 0x001fe40008011407 */
[----:B-1----:R-:W-:-:S02]  /*0260*/  USHF.L.U32 UR8, UR4, 0xb, URZ ;  /* 0x0000000b04087899 */ /* 0x002fc400080006ff */
[----:B------:R-:W-:Y:S01]  /*0270*/  VIADD R2, R2, -UR9 ;  /* 0x8000000902027c36 */ /* 0x000fe20008000000 */
[----:B------:R-:W-:Y:S02]  /*0280*/  USHF.L.U32 UR4, UR4, 0xa, URZ ;  /* 0x0000000a04047899 */ /* 0x000fe400080006ff */
[----:B------:R-:W-:Y:S02]  /*0290*/  ULEA.HI UR5, UR5, UR7, URZ, 0xb ;  /* 0x0000000705057291 */ /* 0x000fe4000f8f58ff */
[----:B------:R-:W-:Y:S01]  /*02a0*/  LOP3.LUT R2, R2, 0xffff, RZ, 0xc0, !PT ;  /* 0x0000ffff02027812 */ /* 0x000fe200078ec0ff */
[----:B------:R-:W-:Y:S01]  /*02b0*/  ULOP3.LUT UR7, UR9, 0xffff, URZ, 0xc0, !UPT ;  /* 0x0000ffff09077892 */ /* 0x000fe2000f8ec0ff */
[----:B------:R-:W-:Y:S01]  /*02c0*/  LOP3.LUT R21, R0, UR4, RZ, 0xfc, !PT ;  /* 0x0000000400157c12 */ /* 0x000fe2000f8efcff */
[----:B------:R-:W-:Y:S01]  /*02d0*/  USHF.R.S32.HI UR5, URZ, 0xb, UR5 ;  /* 0x0000000bff057899 */ /* 0x000fe20008011405 */
[----:B------:R-:W-:-:S11]  /*02e0*/  UMOV UR4, UR6 ;  /* 0x0000000600047c82 */ /* 0x000fd60008000000 */
[----:B------:R-:W-:Y:S05]  /*02f0*/  CALL.REL.NOINC `($__internal_81_$__cuda_sm20_div_u16) ;  /* 0x0000000800f87944 */ /* 0x000fea0003c00000 */
        /* <DEDUP_REMOVED lines=10> */
.L_x_2505:
[----:B------:R-:W0:Y:S01]  /*03a0*/  S2R R0, SR_TID.X ;  /* 0x0000000000007919 */ /* 0x000e220000002100 */
[----:B------:R-:W-:Y:S01]  /*03b0*/  ISETP.NE.AND P0, PT, R20, 0x2, PT ;  /* 0x000000021400780c */ /* 0x000fe20003f05270 */
[----:B------:R-:W-:Y:S01]  /*03c0*/  USHF.L.U32 UR14, UR13, 0x2, URZ ;  /* 0x000000020d0e7899 */ /* 0x000fe200080006ff */
[----:B------:R-:W-:Y:S01]  /*03d0*/  BSSY.RECONVERGENT B0, `(.L_x_2501) ;  /* 0x0000023000007945 */ /* 0x000fe20003800200 */
[----:B-1----:R-:W1:Y:S01]  /*03e0*/  LDCU UR9, c[0x0][0x388] ;  /* 0x00007100ff0977ac */ /* 0x002e620008000800 */
[----:B0-----:R-:W-:-:S09]  /*03f0*/  SHF.L.U32 R28, R0, 0x2, RZ ;  /* 0x00000002001c7819 */ /* 0x001fd200000006ff */
[----:B-1----:R-:W-:Y:S05]  /*0400*/  @!P0 BRA `(.L_x_2502) ;  /* 0x00000000007c8947 */ /* 0x002fea0003800000 */
[----:B------:R-:W0:Y:S01]  /*0410*/  LDC.64 R8, c[0x0][0x390] ;  /* 0x0000e400ff087b82 */ /* 0x000e220000000a00 */
[----:B------:R-:W-:Y:S01]  /*0420*/  MOV R5, UR4 ;  /* 0x0000000400057c02 */ /* 0x000fe20008000f00 */
        /* <DEDUP_REMOVED lines=18> */
[----:B------:R-:W-:-:S04]  /*0550*/  @P0 IMAD.IADD R7, R13, 0x1, R10 ;  /* 0x000000010d070824 */ /* 0x000fc800078e020a */
[----:B------:R-:W-:Y:S02]  /*0560*/  @P0 IMAD.WIDE R8, R7, 0x4, R8 ;  /* 0x0000000407080825 */ /* 0x000fe400078e0208 */
[----:B------:R-:W2:Y:S04]  /*0570*/  LDG.E.128 R4, desc[UR10][R4.64] ;  /* 0x0000000a04047981 */ /* 0x000ea8000c1e1d00 */
[----:B------:R-:W3:Y:S01]  /*0580*/  @P0 LDG.E.128 R8, desc[UR10][R8.64] ;  /* 0x0000000a08080981 */ /* 0x000ee2000c1e1d00 */
[----:B------:R-:W-:Y:S02]  /*0590*/  MOV R15, UR13 ;  /* 0x0000000d000f7c02 */ /* 0x000fe40008000f00 */
[----:B------:R-:W-:Y:S02]  /*05a0*/  MOV R28, R13 ;  /* 0x0000000d001c7202 */ /* 0x000fe40000000f00 */
[----:B------:R-:W-:-:S02]  /*05b0*/  LEA R14, R15, R12, 0x4 ;  /* 0x0000000c0f0e7211 */ /* 0x000fc400078e20ff */
[----:B------:R-:W-:-:S03]  /*05c0*/  @P0 IADD3 R28, PT, PT, R13, UR14, RZ ;  /* 0x0000000e0d1c0c10 */ /* 0x000fc6000fffe0ff */
[----:B------:R-:W-:Y:S01]  /*05d0*/  @P0 IMAD R12, R15, 0x10, R14 ;  /* 0x000000100f0c0824 */ /* 0x000fe200078e020e */
[----:B--2---:R1:W-:Y:S04]  /*05e0*/  STS.128 [R14], R4 ;  /* 0x000000040e007388 */ /* 0x0043e80000000c00 */
[----:B---3--:R1:W-:Y:S02]  /*05f0*/  @P0 STS.128 [R12], R8 ;  /* 0x000000080c000388 */ /* 0x0083e40000000c00 */
.L_x_2502:
[----:B------:R-:W-:Y:S05]  /*0600*/  BSYNC.RECONVERGENT B0 ;  /* 0x0000000000007941 */ /* 0x000fea0003800200 */
.L_x_2501:
[----:B------:R-:W2:Y:S01]  /*0610*/  S2UR UR7, SR_CgaCtaId ;  /* 0x00000000000779c3 */ /* 0x000ea20000008800 */
[----:B01----:R-:W-:Y:S01]  /*0620*/  IMAD.U32 R4, RZ, RZ, UR9 ;  /* 0x00000009ff047e24 */ /* 0x003fe2000f8e00ff */
[----:B------:R-:W-:Y:S01]  /*0630*/  UMOV UR6, 0x400 ;  /* 0x0000040000067882 */ /* 0x000fe20000000000 */
[----:B------:R-:W-:Y:S02]  /*0640*/  UIMAD UR9, UR13, 0xc, UR8 ;  /* 0x0000000c0d0978a4 */ /* 0x000fe4000f8e0208 */
[----:B------:R-:W-:Y:S01]  /*0650*/  IADD3 R26, PT, PT, R28, UR8, RZ ;  /* 0x000000081c1a7c10 */ /* 0x000fe2000fffe0ff */
[----:B------:R-:W-:Y:S01]  /*0660*/  ULEA UR15, UR13, UR8, 0x3 ;  /* 0x000000080d0f7291 */ /* 0x000fe2000f8e18ff */
[----:B------:R-:W-:Y:S01]  /*0670*/  BSSY.RECONVERGENT B0, `(.L_x_2503) ;  /* 0x000002b000007945 */ /* 0x000fe20003800200 */
[----:B------:R-:W-:Y:S01]  /*0680*/  UIADD3 UR6, UPT, UPT, UR6, 0x80, URZ ;  /* 0x0000008006067890 */ /* 0x000fe2000fffe0ff */
[----:B------:R-:W0:Y:S01]  /*0690*/  LDC.64 R22, c[0x0][0x390] ;  /* 0x0000e400ff167b82 */ /* 0x000e220000000a00 */
[----:B------:R-:W-:Y:S01]  /*06a0*/  IMAD R26, R4, UR4, R26 ;  /* 0x00000004041a7c24 */ /* 0x000fe2000f8e021a */
[C---:B------:R-:W-:Y:S01]  /*06b0*/  IADD3 R25, PT, PT, R28.reuse, UR9, RZ ;  /* 0x000000091c197c10 */ /* 0x040fe2000fffe0ff */
[----:B------:R-:W-:-:S03]  /*06c0*/  VIADD R27, R28, UR15 ;  /* 0x0000000f1c1b7c36 */ /* 0x000fc60008000000 */
[----:B------:R-:W-:Y:S01]  /*06d0*/  IADD3 R29, PT, PT, R26, UR14, RZ ;  /* 0x0000000e1a1d7c10 */ /* 0x000fe2000fffe0ff */
[C---:B------:R-:W-:Y:S02]  /*06e0*/  IMAD R25, R4.reuse, UR4, R25 ;  /* 0x0000000404197c24 */ /* 0x040fe4000f8e0219 */
[----:B------:R-:W-:Y:S01]  /*06f0*/  IMAD R27, R4, UR4, R27 ;  /* 0x00000004041b7c24 */ /* 0x000fe2000f8e021b */
[----:B--2---:R-:W-:-:S06]  /*0700*/  ULEA UR6, UR7, UR6, 0x18 ;  /* 0x0000000607067291 */ /* 0x004fcc000f8ec0ff */
[----:B------:R-:W-:-:S07]  /*0710*/  LEA R24, R28, UR6, 0x2 ;  /* 0x000000061c187c11 */ /* 0x000fce000f8e10ff */
.L_x_2504:
[----:B0-----:R-:W-:-:S06]  /*0720*/  IMAD.WIDE R4, R26, 0x4, R22 ;  /* 0x000000041a047825 */ /* 0x001fcc00078e0216 */
[----:B------:R-:W2:Y:S01]  /*0730*/  LDG.E.128 R4, desc[UR10][R4.64] ;  /* 0x0000000a04047981 */ /* 0x000ea2000c1e1d00 */
[----:B------:R-:W-:-:S04]  /*0740*/  IMAD.WIDE R8, R29, 0x4, R22 ;  /* 0x000000041d087825 */ /* 0x000fc800078e0216 */
[--C-:B------:R-:W-:Y:S02]  /*0750*/  IMAD.WIDE R12, R27, 0x4, R22.reuse ;  /* 0x000000041b0c7825 */ /* 0x100fe400078e0216 */
[----:B------:R-:W3:Y:S02]  /*0760*/  LDG.E.128 R8, desc[UR10][R8.64] ;  /* 0x0000000a08087981 */ /* 0x000ee4000c1e1d00 */
[----:B------:R-:W-:Y:S02]  /*0770*/  IMAD.WIDE R16, R25, 0x4, R22 ;  /* 0x0000000419107825 */ /* 0x000fe400078e0216 */
[----:B------:R-:W4:Y:S04]  /*0780*/  LDG.E.128 R12, desc[UR10][R12.64] ;  /* 0x0000000a0c0c7981 */ /* 0x000f28000c1e1d00 */
[----:B------:R-:W5:Y:S04]  /*0790*/  LDG.E.128 R16, desc[UR10][R16.64] ;  /* 0x0000000a10107981 */ /* 0x000f68000c1e1d00 */
[----:B--2---:R0:W-:Y:S02]  /*07a0*/  STS.128 [R24], R4 ;  /* 0x0000000418007388 */ /* 0x0041e40000000c00 */
[----:B0-----:R-:W-:-:S02]  /*07b0*/  MOV R7, UR13 ;  /* 0x0000000d00077c02 */ /* 0x001fc40008000f00 */
[----:B------:R-:W-:-:S03]  /*07c0*/  MOV R5, UR13 ;  /* 0x0000000d00057c02 */ /* 0x000fc60008000f00 */
[--C-:B------:R-:W-:Y:S01]  /*07d0*/  IMAD R6, R7, 0x10, R24.reuse ;  /* 0x0000001007067824 */ /* 0x100fe200078e0218 */
[----:B------:R-:W-:Y:S01]  /*07e0*/  LEA R4, R5, R24, 0x5 ;  /* 0x0000001805047211 */ /* 0x000fe200078e28ff */
[----:B------:R-:W-:Y:S02]  /*07f0*/  IMAD R5, R7, 0x30, R24 ;  /* 0x0000003007057824 */ /* 0x000fe400078e0218 */
[----:B------:R-:W-:Y:S01]  /*0800*/  IMAD.U32 R7, RZ, RZ, UR14 ;  /* 0x0000000eff077e24 */ /* 0x000fe2000f8e00ff */
[----:B---3--:R0:W-:Y:S04]  /*0810*/  STS.128 [R6], R8 ;  /* 0x0000000806007388 */ /* 0x0081e80000000c00 */
[----:B----4-:R-:W-:Y:S01]  /*0820*/  STS.128 [R4], R12 ;  /* 0x0000000c04007388 */ /* 0x010fe20000000c00 */
[----:B------:R-:W-:-:S02]  /*0830*/  IADD3 R28, PT, PT, R7, UR14, R28 ;  /* 0x0000000e071c7c10 */ /* 0x000fc4000fffe01c */
[----:B------:R-:W-:Y:S01]  /*0840*/  MOV R7, UR13 ;  /* 0x0000000d00077c02 */ /* 0x000fe20008000f00 */
[----:B-----5:R1:W-:Y:S03]  /*0850*/  STS.128 [R5], R16 ;  /* 0x0000001005007388 */ /* 0x0203e60000000c00 */
[C---:B------:R-:W-:Y:S01]  /*0860*/  LEA R24, R7.reuse, R24, 0x6 ;  /* 0x0000001807187211 */ /* 0x040fe200078e30ff */
[----:B------:R-:W-:Y:S01]  /*0870*/  IMAD R25, R7, 0x10, R25 ;  /* 0x0000001007197824 */ /* 0x000fe200078e0219 */
[----:B0-----:R-:W-:Y:S01]  /*0880*/  MOV R6, UR13 ;  /* 0x0000000d00067c02 */ /* 0x001fe20008000f00 */
[----:B------:R-:W-:Y:S01]  /*0890*/  IMAD.U32 R9, RZ, RZ, UR13 ;  /* 0x0000000dff097e24 */ /* 0x000fe2000f8e00ff */
[----:B------:R-:W-:Y:S02]  /*08a0*/  MOV R8, UR13 ;  /* 0x0000000d00087c02 */ /* 0x000fe40008000f00 */
[----:B------:R-:W-:Y:S01]  /*08b0*/  LEA R27, R6, R27, 0x4 ;  /* 0x0000001b061b7211 */ /* 0x000fe200078e20ff */
[----:B------:R-:W-:Y:S01]  /*08c0*/  IMAD R26, R9, 0x10, R26 ;  /* 0x00000010091a7824 */ /* 0x000fe200078e021a */
[----:B------:R-:W-:-:S02]  /*08d0*/  LEA R29, R8, R29, 0x4 ;  /* 0x0000001d081d7211 */ /* 0x000fc400078e20ff */
[----:B-1----:R-:W-:-:S04]  /*08e0*/  MOV R5, UR14 ;  /* 0x0000000e00057c02 */ /* 0x002fc80008000f00 */
[----:B------:R-:W-:-:S04]  /*08f0*/  IADD3 R28, PT, PT, R5, UR14, R28 ;  /* 0x0000000e051c7c10 */ /* 0x000fc8000fffe01c */
[----:B------:R-:W-:-:S13]  /*0900*/  ISETP.GE.U32.AND P0, PT, R28, 0x800, PT ;  /* 0x000008001c00780c */ /* 0x000fda0003f06070 */
[----:B------:R-:W-:Y:S05]  /*0910*/  @!P0 BRA `(.L_x_2504) ;  /* 0xfffffffc00808947 */ /* 0x000fea000383ffff */
[----:B------:R-:W-:Y:S05]  /*0920*/  BSYNC.RECONVERGENT B0 ;  /* 0x0000000000007941 */ /* 0x000fea0003800200 */
.L_x_2503:
[----:B------:R-:W0:Y:S08]  /*0930*/  S2UR UR6, SR_CgaCtaId ;  /* 0x00000000000679c3 */ /* 0x000e300000008800 */
[----:B------:R-:W-:Y:S01]  /*0940*/  BAR.SYNC.DEFER_BLOCKING 0x0 ;  /* 0x0000000000007b1d */ /* 0x000fe20000010000 */
[----:B------:R-:W-:Y:S02]  /*0950*/  LOP3.LUT R13, R0, 0x1, RZ, 0xc0, !PT ;  /* 0x00000001000d7812 */ /* 0x000fe400078ec0ff */
[----:B------:R-:W-:-:S03]  /*0960*/  LOP3.LUT R15, RZ, 0x1, R0, 0x44, !PT ;  /* 0x00000001ff0f7812 */ /* 0x000fc600078e4400 */
[----:B------:R-:W-:Y:S02]  /*0970*/  UMOV UR7, 0x400 ;  /* 0x0000040000077882 */ /* 0x000fe40000000000 */
[----:B------:R-:W1:Y:S01]  /*0980*/  LDC.64 R6, c[0x0][0x3a0] ;  /* 0x0000e800ff067b82 */ /* 0x000e620000000a00 */
[----:B0-----:R-:W-:Y:S01]  /*0990*/  ULEA UR6, UR6, UR7, 0x18 ;  /* 0x0000000706067291 */ /* 0x001fe2000f8ec0ff */
[----:B------:R-:W-:Y:S04]  /*09a0*/  LDS R4, [R3] ;  /* 0x0000000003047984 */ /* 0x000fe80000000800 */
[----:B------:R-:W-:Y:S01]  /*09b0*/  LDS R27, [R2] ;  /* 0x00000000021b7984 */ /* 0x000fe20000000800 */
[----:B------:R-:W-:-:S03]  /*09c0*/  LEA R5, R13, UR6, 0x2 ;  /* 0x000000060d057c11 */ /* 0x000fc6000f8e10ff */
[----:B------:R-:W-:Y:S02]  /*09d0*/  LDS R26, [R3+0x400] ;  /* 0x00040000031a7984 */ /* 0x000fe40000000800 */
[----:B------:R-:W0:Y:S02]  /*09e0*/  LDCU UR6, c[0x0][0x384] ;  /* 0x00007080ff0677ac */ /* 0x000e240008000800 */
[----:B------:R-:W2:Y:S04]  /*09f0*/  LDS R8, [R5] ;  /* 0x0000000005087984 */ /* 0x000ea80000000800 */
[----:B------:R-:W3:Y:S04]  /*0a00*/  LDS R10, [R5+0xc] ;  /* 0x00000c00050a7984 */ /* 0x000ee80000000800 */
[----:B------:R-:W-:Y:S04]  /*0a10*/  LDS R25, [R2+0x400] ;  /* 0x0004000002197984 */ /* 0x000fe80000000800 */
[----:B------:R-:W-:Y:S04]  /*0a20*/  LDS R18, [R3+0x800] ;  /* 0x0008000003127984 */ /* 0x000fe80000000800 */
[----:B------:R-:W-:Y:S01]  /*0a30*/  LDS R23, [R2+0x800] ;  /* 0x0008000002177984 */ /* 0x000fe20000000800 */
[----:B0-----:R-:W-:Y:S01]  /*0a40*/  MOV R28, UR6 ;  /* 0x00000006001c7c02 */ /* 0x001fe20008000f00 */
[----:B------:R-:W-:-:S02]  /*0a50*/  USHF.L.U32 UR6, UR12, 0x2, URZ ;  /* 0x000000020c067899 */ /* 0x000fc400080006ff */
[----:B------:R-:W-:Y:S02]  /*0a60*/  LDS R16, [R3+0xc00] ;  /* 0x000c000003107984 */ /* 0x000fe40000000800 */
[----:B------:R-:W-:Y:S01]  /*0a70*/  IMAD R28, R28, UR4, R21 ;  /* 0x000000041c1c7c24 */ /* 0x000fe2000f8e0215 */
[----:B------:R-:W-:Y:S01]  /*0a80*/  UIADD3 UR4, UPT, UPT, UR12, UR4, URZ ;  /* 0x000000040c047290 */ /* 0x000fe2000fffe0ff */
[----:B------:R-:W-:Y:S03]  /*0a90*/  LDS R14, [R3+0x1000] ;  /* 0x00100000030e7984 */ /* 0x000fe60000000800 */
[----:B------:R-:W-:Y:S01]  /*0aa0*/  UISETP.GE.U32.AND UP0, UPT, UR4, UR6, UPT ;  /* 0x000000060400728c */ /* 0x000fe2000bf06070 */
[----:B------:R-:W-:Y:S04]  /*0ab0*/  LDS R12, [R2+0x1400] ;  /* 0x00140000020c7984 */ /* 0x000fe80000000800 */
[----:B------:R-:W-:Y:S04]  /*0ac0*/  LDS R0, [R3+0x1800] ;  /* 0x0018000003007984 */ /* 0x000fe80000000800 */
[----:B------:R-:W-:Y:S04]  /*0ad0*/  LDS R19, [R2+0x1800] ;  /* 0x0018000002137984 */ /* 0x000fe80000000800 */
[----:B--2---:R-:W0:Y:S04]  /*0ae0*/  SHFL.IDX PT, R9, R8, R13, 0x1e1f ;  /* 0x001e1f0d08097589 */ /* 0x004e2800000e0000 */
[----:B---3--:R-:W2:Y:S04]  /*0af0*/  SHFL.IDX PT, R11, R10, R13, 0x1e1f ;  /* 0x001e1f0d0a0b7589 */ /* 0x008ea800000e0000 */
[----:B------:R-:W3:Y:S04]  /*0b00*/  SHFL.IDX PT, R24, R8, R15, 0x1e1f ;  /* 0x001e1f0f08187589 */ /* 0x000ee800000e0000 */
[----:B------:R-:W4:Y:S04]  /*0b10*/  SHFL.IDX PT, R22, R10, R15, 0x1e1f ;  /* 0x001e1f0f0a167589 */ /* 0x000f2800000e0000 */
[----:B------:R-:W5:Y:S04]  /*0b20*/  LDS R15, [R2+0xc00] ;  /* 0x000c0000020f7984 */ /* 0x000f680000000800 */
[----:B------:R-:W5:Y:S04]  /*0b30*/  LDS R13, [R2+0x1000] ;  /* 0x00100000020d7984 */ /* 0x000f680000000800 */
[----:B------:R-:W5:Y:S01]  /*0b40*/  LDS R10, [R3+0x1400] ;  /* 0x00140000030a7984 */ /* 0x000f620000000800 */
[----:B0-----:R-:W-:-:S03]  /*0b50*/  IMAD R29, R4, R9, RZ ;  /* 0x00000009041d7224 */ /* 0x001fc600078e02ff */
[----:B------:R-:W0:Y:S01]  /*0b60*/  LDS R8, [R3+0x1c00] ;  /* 0x001c000003087984 */ /* 0x000e220000000800 */
[----:B--2---:R-:W-:-:S03]  /*0b70*/  IMAD R4, R4, R11, RZ ;  /* 0x0000000b04047224 */ /* 0x004fc600078e02ff */
[----:B------:R-:W2:Y:S01]  /*0b80*/  LDS R17, [R2+0x1c00] ;  /* 0x001c000002117984 */ /* 0x000ea20000000800 */
[C---:B---3--:R-:W-:Y:S02]  /*0b90*/  IMAD R29, R27.reuse, R24, R29 ;  /* 0x000000181b1d7224 */ /* 0x048fe400078e021d */
[----:B----4-:R-:W-:Y:S02]  /*0ba0*/  IMAD R27, R27, R22, R4 ;  /* 0x000000161b1b7224 */ /* 0x010fe400078e0204 */
[----:B-1----:R-:W-:Y:S01]  /*0bb0*/  IMAD.WIDE R4, R28, 0x4, R6 ;  /* 0x000000041c047825 */ /* 0x002fe200078e0206 */
[----:B------:R-:W-:Y:S06]  /*0bc0*/  BAR.SYNC.DEFER_BLOCKING 0x0 ;  /* 0x0000000000007b1d */ /* 0x000fec0000010000 */
[----:B------:R1:W-:Y:S02]  /*0bd0*/  STG.E desc[UR10][R4.64], R29 ;  /* 0x0000001d04007986 */ /* 0x0003e4000c10190a */
[----:B-1----:R-:W-:-:S05]  /*0be0*/  IMAD.U32 R29, RZ, RZ, UR5 ;  /* 0x00000005ff1d7e24 */ /* 0x002fca000f8e00ff */
[----:B------:R-:W-:-:S05]  /*0bf0*/  LEA R28, R29, R28, 0xa ;  /* 0x0000001c1d1c7211 */ /* 0x000fca00078e50ff */
[----:B------:R-:W-:-:S04]  /*0c00*/  IMAD.WIDE R6, R28, 0x4, R6 ;  /* 0x000000041c067825 */ /* 0x000fc800078e0206 */
[-C--:B------:R-:W-:Y:S01]  /*0c10*/  IMAD R28, R9, R26.reuse, RZ ;  /* 0x0000001a091c7224 */ /* 0x080fe200078e02ff */
[----:B------:R5:W-:Y:S01]  /*0c20*/  STG.E desc[UR10][R6.64], R27 ;  /* 0x0000001b06007986 */ /* 0x000be2000c10190a */
[----:B------:R-:W-:Y:S02]  /*0c30*/  IMAD R26, R11, R26, RZ ;  /* 0x0000001a0b1a7224 */ /* 0x000fe400078e02ff */
        /* <DEDUP_REMOVED lines=11> */
[-C--:B-----5:R-:W-:Y:S01]  /*0cf0*/  IMAD R27, R24, R15.reuse, R18 ;  /* 0x0000000f181b7224 */ /* 0x0a0fe200078e0212 */
[----:B------:R1:W-:Y:S01]  /*0d00*/  STG.E desc[UR10][R6.64+0x400], R23 ;  /* 0x0004001706007986 */ /* 0x0003e2000c10190a */
[----:B------:R-:W-:-:S02]  /*0d10*/  IMAD R15, R22, R15, R16 ;  /* 0x0000000f160f7224 */ /* 0x000fc400078e0210 */
[-C--:B------:R-:W-:Y:S01]  /*0d20*/  IMAD R16, R9, R14.reuse, RZ ;  /* 0x0000000e09107224 */ /* 0x080fe200078e02ff */
[----:B------:R1:W-:Y:S01]  /*0d30*/  STG.E desc[UR10][R4.64+0x600], R27 ;  /* 0x0006001b04007986 */ /* 0x0003e2000c10190a */
[----:B------:R-:W-:Y:S02]  /*0d40*/  IMAD R18, R11, R14, RZ ;  /* 0x0000000e0b127224 */ /* 0x000fe400078e02ff */
[-C--:B------:R-:W-:Y:S01]  /*0d50*/  IMAD R14, R24, R13.reuse, R16 ;  /* 0x0000000d180e7224 */ /* 0x080fe200078e0210 */
[----:B------:R1:W-:Y:S01]  /*0d60*/  STG.E desc[UR10][R6.64+0x600], R15 ;  /* 0x0006000f06007986 */ /* 0x0003e2000c10190a */
[-C--:B------:R-:W-:Y:S02]  /*0d70*/  IMAD R16, R9, R10.reuse, RZ ;  /* 0x0000000a09107224 */ /* 0x080fe400078e02ff */
[----:B------:R-:W-:Y:S01]  /*0d80*/  IMAD R13, R22, R13, R18 ;  /* 0x0000000d160d7224 */ /* 0x000fe200078e0212 */
[----:B------:R1:W-:Y:S01]  /*0d90*/  STG.E desc[UR10][R4.64+0x800], R14 ;  /* 0x0008000e04007986 */ /* 0x0003e2000c10190a */
[----:B------:R-:W-:-:S02]  /*0da0*/  IMAD R18, R11, R10, RZ ;  /* 0x0000000a0b127224 */ /* 0x000fc400078e02ff */
[----:B------:R-:W-:Y:S01]  /*0db0*/  IMAD R10, R24, R12, R16 ;  /* 0x0000000c180a7224 */ /* 0x000fe200078e0210 */
[----:B------:R1:W-:Y:S01]  /*0dc0*/  STG.E desc[UR10][R6.64+0x800], R13 ;  /* 0x0008000d06007986 */ /* 0x0003e2000c10190a */
[----:B------:R-:W-:Y:S02]  /*0dd0*/  IMAD R16, R9, R0, RZ ;  /* 0x0000000009107224 */ /* 0x000fe400078e02ff */
[----:B------:R-:W-:Y:S01]  /*0de0*/  IMAD R12, R22, R12, R18 ;  /* 0x0000000c160c7224 */ /* 0x000fe200078e0212 */
[----:B------:R1:W-:Y:S01]  /*0df0*/  STG.E desc[UR10][R4.64+0xa00], R10 ;  /* 0x000a000a04007986 */ /* 0x0003e2000c10190a */
[----:B------:R-:W-:Y:S02]  /*0e00*/  IMAD R0, R11, R0, RZ ;  /* 0x000000000b007224 */ /* 0x000fe400078e02ff */
[-C--:B0-----:R-:W-:Y:S01]  /*0e10*/  IMAD R18, R9, R8.reuse, RZ ;  /* 0x0000000809127224 */ /* 0x081fe200078e02ff */
[----:B------:R1:W-:Y:S01]  /*0e20*/  STG.E desc[UR10][R6.64+0xa00], R12 ;  /* 0x000a000c06007986 */ /* 0x0003e2000c10190a */
[----:B------:R-:W-:-:S02]  /*0e30*/  IMAD R8, R11, R8, RZ ;  /* 0x000000080b087224 */ /* 0x000fc400078e02ff */
[-C--:B------:R-:W-:Y:S02]  /*0e40*/  IMAD R9, R24, R19.reuse, R16 ;  /* 0x0000001318097224 */ /* 0x080fe400078e0210 */
[----:B------:R-:W-:Y:S02]  /*0e50*/  IMAD R19, R22, R19, R0 ;  /* 0x0000001316137224 */ /* 0x000fe400078e0200 */
[-C--:B--2---:R-:W-:Y:S01]  /*0e60*/  IMAD R11, R24, R17.reuse, R18 ;  /* 0x00000011180b7224 */ /* 0x084fe200078e0212 */
[----:B------:R1:W-:Y:S01]  /*0e70*/  STG.E desc[UR10][R4.64+0xc00], R9 ;  /* 0x000c000904007986 */ /* 0x0003e2000c10190a */
[----:B------:R-:W-:-:S03]  /*0e80*/  IMAD R17, R22, R17, R8 ;  /* 0x0000001116117224 */ /* 0x000fc600078e0208 */
[----:B------:R1:W-:Y:S04]  /*0e90*/  STG.E desc[UR10][R6.64+0xc00], R19 ;  /* 0x000c001306007986 */ /* 0x0003e8000c10190a */
[----:B------:R1:W-:Y:S04]  /*0ea0*/  STG.E desc[UR10][R4.64+0xe00], R11 ;  /* 0x000e000b04007986 */ /* 0x0003e8000c10190a */
[----:B------:R1:W-:Y:S01]  /*0eb0*/  STG.E desc[UR10][R6.64+0xe00], R17 ;  /* 0x000e001106007986 */ /* 0x0003e2000c10190a */
[----:B------:R-:W-:Y:S05]  /*0ec0*/  BRA.U !UP0, `(.L_x_2505) ;  /* 0xfffffff508347547 */ /* 0x000fea000b83ffff */
[----:B------:R-:W-:Y:S05]  /*0ed0*/  EXIT ;  /* 0x000000000000794d */ /* 0x000fea0003800000 */
        .weak           $__internal_81_$__cuda_sm20_div_u16
        .type           $__internal_81_$__cuda_sm20_div_u16,@function
        .size           $__internal_81_$__cuda_sm20_div_u16,(.L_x_38584 - $__internal_81_$__cuda_sm20_div_u16)
$__internal_81_$__cuda_sm20_div_u16:
        /* <DEDUP_REMOVED lines=13> */
[----:B------:R-:W-:Y:S01]  /*0fb0*/  HFMA2 R3, -RZ, RZ, 0, 0 ;  /* 0x00000000ff037431 */ /* 0x000fe200000001ff */
[----:B------:R-:W-:-:S04]  /*0fc0*/  MOV R2, R6 ;  /* 0x0000000600027202 */ /* 0x000fc80000000f00 */
[----:B------:R-:W0:Y:S02]  /*0fd0*/  F2I.U32.TRUNC.NTZ R4, R4 ;  /* 0x0000000400047305 */ /* 0x000e24000020f000 */
[----:B0-----:R-:W-:Y:S02]  /*0fe0*/  LOP3.LUT R20, R4, 0xffff, RZ, 0xc0, !PT ;  /* 0x0000ffff04147812 */ /* 0x001fe400078ec0ff */
[----:B------:R-:W-:Y:S01]  /*0ff0*/  @!P0 MOV R20, 0xffffffff ;  /* 0xffffffff00148802 */ /* 0x000fe20000000f00 */
[----:B------:R-:W-:Y:S06]  /*1000*/  RET.REL.NODEC R2 `(_Z9cuda_gemmIiLi128ELi4ELi1ELi2048ELi2ELi2ELi64ELi0ELi1EEviiiPT_S1_S1_iii) ;  /* 0xffffffec02fc7950 */ /* 0x000fec0003c3ffff */
.L_x_2506:
        /* <DEDUP_REMOVED lines=15> */
.L_x_38584:


//--------------------- .text._Z9cuda_gemmIiLi128ELi4ELi1ELi2048ELi2ELi2ELi64ELi0ELi0EEviiiPT_S1_S1_iii --------------------------
	.section	.text._Z9cuda_gemmIiLi128ELi4ELi1ELi2048ELi2ELi2ELi64ELi0ELi0EEviiiPT_S1_S1_iii,"ax",@progbits
	.align	128
        .global         _Z9cuda_gemmIiLi128ELi4ELi1ELi2048ELi2ELi2ELi64ELi0ELi0EEviiiPT_S1_S1_iii
        .type           _Z9cuda_gemmIiLi128ELi4ELi1ELi2048ELi2ELi2ELi64ELi0ELi0EEviiiPT_S1_S1_iii,@function
        .size           _Z9cuda_gemmIiLi128ELi4ELi1ELi2048ELi2ELi2ELi64ELi0ELi0EEviiiPT_S1_S1_iii,(.L_x_38586 - _Z9cuda_gemmIiLi128ELi4ELi1ELi2048ELi2ELi2ELi64ELi0ELi0EEviiiPT_S1_S1_iii)
        .other          _Z9cuda_gemmIiLi128ELi4ELi1ELi2048ELi2ELi2ELi64ELi0ELi0EEviiiPT_S1_S1_iii,@"STO_CUDA_ENTRY STV_DEFAULT"
_Z9cuda_gemmIiLi128ELi4ELi1ELi2048ELi2ELi2ELi64ELi0ELi0EEviiiPT_S1_S1_iii:
.text._Z9cuda_gemmIiLi128ELi4ELi1ELi2048ELi2ELi2ELi64ELi0ELi0EEviiiPT_S1_S1_iii:
        /* <DEDUP_REMOVED lines=12> */
[----:B------:R-:W-:Y:S01]  /*00c0*/  ISETP.GE.AND P2, PT, R0, RZ, PT ;  /* 0x000000ff0000720c */ /* 0x000fe20003f46270 */
[----:B------:R-:W-:Y:S02]  /*00d0*/  IMAD R0, R3, R2, RZ ;  /* 0x0000000203007224 */ /* 0x000fe400078e02ff */
[----:B-1----:R-:W-:Y:S01]  /*00e0*/  IMAD.MOV.U32 R4, RZ, RZ, RZ ;  /* 0x000000ffff047224 */ /* 0x002fe200078e00ff */
[----:B--2---:R-:W-:-:S05]  /*00f0*/  IADD3 R7, PT, PT, RZ, -R5, RZ ;  /* 0x80000005ff077210 */ /* 0x004fca0007ffe0ff */
[----:B------:R-:W-:-:S04]  /*0100*/  IMAD R7, R7, R6, RZ ;  /* 0x0000000607077224 */ /* 0x000fc800078e02ff */
[----:B------:R-:W-:Y:S02]  /*0110*/  IMAD.HI.U32 R5, R5, R7, R4 ;  /* 0x0000000705057227 */ /* 0x000fe400078e0004 */
[----:B------:R-:W1:Y:S04]  /*0120*/  S2R R7, SR_TID.X ;  /* 0x0000000000077919 */ /* 0x000e680000002100 */
        /* <DEDUP_REMOVED lines=9> */
[----:B-1----:R-:W-:-:S04]  /*01c0*/  ISETP.GE.U32.AND P0, PT, R7, R0, PT ;  /* 0x000000000700720c */ /* 0x002fc80003f06070 */
        /* <DEDUP_REMOVED lines=31> */
.L_x_2509:
        /* <DEDUP_REMOVED lines=25> */
.L_x_2508:
[----:B------:R-:W-:Y:S05]  /*0550*/  BSYNC.RECONVERGENT B0 ;  /* 0x0000000000007941 */ /* 0x000fea0003800200 */
.L_x_2507:
[----:B------:R-:W-:Y:S01]  /*0560*/  IMAD.MOV.U32 R4, RZ, RZ, 0x80 ;  /* 0x00000080ff047424 */ /* 0x000fe200078e00ff */
[----:B------:R-:W-:-:S07]  /*0570*/  MOV R5, 0x590 ;  /* 0x0000059000057802 */ /* 0x000fce0000000f00 */
[----:B0-----:R-:W-:Y:S05]  /*0580*/  CALL.REL.NOINC `($__internal_82_$__cuda_sm20_div_s16) ;  /* 0x0000002400707944 */ /* 0x001fea0003c00000 */
[----:B------:R-:W-:Y:S01]  /*0590*/  UPRMT UR4, UR8, 0x9910, URZ ;  /* 0x0000991008047896 */ /* 0x000fe200080000ff */
[----:B------:R-:W-:Y:S02]  /*05a0*/  MOV R4, 0x2 ;  /* 0x0000000200047802 */ /* 0x000fe40000000f00 */
[----:B------:R-:W-:-:S03]  /*05b0*/  MOV R5, 0x5f0 ;  /* 0x000005f000057802 */ /* 0x000fc60000000f00 */
[----:B------:R-:W-:Y:S01]  /*05c0*/  IMAD.U32 R6, RZ, RZ, UR4 ;  /* 0x00000004ff067e24 */ /* 0x000fe2000f8e00ff */
[----:B------:R-:W-:-:S06]  /*05d0*/  UMOV UR4, UR8 ;  /* 0x0000000800047c82 */ /* 0x000fcc0008000000 */
[----:B------:R-:W-:Y:S05]  /*05e0*/  CALL.REL.NOINC `($__internal_82_$__cuda_sm20_div_s16) ;  /* 0x0000002400587944 */ /* 0x000fea0003c00000 */
        /* <DEDUP_REMOVED lines=21> */
[----:B------:R-:W1:Y:S01]  /*0740*/  S2UR UR10, SR_CTAID.X ;  /* 0x00000000000a79c3 */ /* 0x000e620000002500 */
[----:B------:R-:W-:Y:S01]  /*0750*/  ISETP.NE.U32.AND P2, PT, R24, RZ, PT ;  /* 0x000000ff1800720c */ /* 0x000fe20003f45070 */
[----:B------:R-:W-:Y:S01]  /*0760*/  @P0 VIADD R27, R27, 0x1 ;  /* 0x000000011b1b0836 */ /* 0x000fe20000000000 */
[C---:B------:R-:W-:Y:S01]  /*0770*/  SHF.L.U32 R0, R7.reuse, 0x2, RZ ;  /* 0x0000000207007819 */ /* 0x040fe200000006ff */
[----:B------:R-:W-:Y:S01]  /*0780*/  UPRMT UR9, UR8, 0x9910, URZ ;  /* 0x0000991008097896 */ /* 0x000fe200080000ff */
[----:B------:R-:W-:Y:S02]  /*0790*/  LOP3.LUT R26, R7, 0x1, RZ, 0xc0, !PT ;  /* 0x00000001071a7812 */ /* 0x000fe400078ec0ff */
[----:B------:R-:W-:Y:S02]  /*07a0*/  LOP3.LUT R0, R0, 0x7ff, RZ, 0x3c, !PT ;  /* 0x000007ff00007812 */ /* 0x000fe400078e3cff */
[----:B------:R-:W-:-:S03]  /*07b0*/  MOV R6, 0x890 ;  /* 0x0000089000067802 */ /* 0x000fc60000000f00 */
[----:B------:R-:W-:Y:S02]  /*07c0*/  @P1 VIADD R27, R27, 0x1 ;  /* 0x000000011b1b1836 */ /* 0x000fe40000000000 */
[----:B------:R-:W-:Y:S01]  /*07d0*/  @!P2 LOP3.LUT R27, RZ, R24, RZ, 0x33, !PT ;  /* 0x00000018ff1ba212 */ /* 0x000fe200078e33ff */
[----:B0-----:R-:W-:-:S04]  /*07e0*/  USHF.L.U32 UR5, UR16, 0x2, URZ ;  /* 0x0000000210057899 */ /* 0x001fc800080006ff */
[----:B------:R-:W-:Y:S01]  /*07f0*/  IMAD.MOV R19, RZ, RZ, -R27 ;  /* 0x000000ffff137224 */ /* 0x000fe200078e0a1b */
[----:B------:R-:W-:Y:S02]  /*0800*/  ULOP3.LUT UR6, UR5, 0xffff, URZ, 0xc0, !UPT ;  /* 0x0000ffff05067892 */ /* 0x000fe4000f8ec0ff */
[----:B------:R-:W-:Y:S01]  /*0810*/  VIADD R0, R0, -UR5 ;  /* 0x8000000500007c36 */ /* 0x000fe20008000000 */
[----:B------:R-:W-:Y:S01]  /*0820*/  UMOV UR5, UR7 ;  /* 0x0000000700057c82 */ /* 0x000fe20008000000 */
[--C-:B------:R-:W-:Y:S01]  /*0830*/  IMAD R19, R24, R19, R7.reuse ;  /* 0x0000001318137224 */ /* 0x100fe200078e0207 */
[----:B-1----:R-:W-:Y:S02]  /*0840*/  USHF.L.U32 UR14, UR10, 0xb, URZ ;  /* 0x0000000b0a0e7899 */ /* 0x002fe400080006ff */
[----:B------:R-:W-:Y:S01]  /*0850*/  IMAD R18, R25, UR10, R7 ;  /* 0x0000000a19127c24 */ /* 0x000fe2000f8e0207 */
[----:B------:R-:W-:Y:S02]  /*0860*/  LOP3.LUT R0, R0, 0xffff, RZ, 0xc0, !PT ;  /* 0x0000ffff00007812 */ /* 0x000fe400078ec0ff */
[----:B------:R-:W-:-:S07]  /*0870*/  LOP3.LUT R7, R19, 0x1, RZ, 0xc0, !PT ;  /* 0x0000000113077812 */ /* 0x000fce00078ec0ff */
[----:B------:R-:W-:Y:S05]  /*0880*/  CALL.REL.NOINC `($__internal_83_$__cuda_sm20_div_u16) ;  /* 0x00000024001c7944 */ /* 0x000fea0003c00000 */
[----:B------:R-:W0:Y:S01]  /*0890*/  LDCU.64 UR10, c[0x0][0x3a8] ;  /* 0x00007500ff0a77ac */ /* 0x000e220008000a00 */
[C---:B------:R-:W-:Y:S01]  /*08a0*/  IADD3 R2, PT, PT, R7.reuse, 0x1, RZ ;  /* 0x0000000107027810 */ /* 0x040fe20007ffe0ff */
[----:B------:R-:W1:Y:S01]  /*08b0*/  LDCU UR8, c[0x0][0x388] ;  /* 0x00007100ff0877ac */ /* 0x000e620008000800 */
[----:B0-----:R-:W-:Y:S01]  /*08c0*/  IMAD.U32 R3, RZ, RZ, UR11 ;  /* 0x0000000bff037e24 */ /* 0x001fe2000f8e00ff */
[----:B------:R-:W-:Y:S01]  /*08d0*/  ISETP.GE.AND P0, PT, R7, UR11, PT ;  /* 0x0000000b07007c0c */ /* 0x000fe2000bf06270 */
[----:B------:R-:W-:Y:S01]  /*08e0*/  UISETP.LT.AND UP0, UPT, UR10, 0x2, UPT ;  /* 0x000000020a00788c */ /* 0x000fe2000bf01270 */
[----:B------:R-:W-:Y:S01]  /*08f0*/  ISETP.GE.AND P1, PT, R2, UR11, PT ;  /* 0x0000000b02007c0c */ /* 0x000fe2000bf26270 */
[----:B-1----:R-:W-:Y:S01]  /*0900*/  USHF.R.S32.HI UR7, URZ, 0x1f, UR8 ;  /* 0x0000001fff077899 */ /* 0x002fe20008011408 */
[C---:B------:R-:W-:Y:S01]  /*0910*/  SEL R0, R3.reuse, RZ, P0 ;  /* 0x000000ff03007207 */ /* 0x040fe20000000000 */
[----:B------:R-:W-:Y:S01]  /*0920*/  USEL UR6, UR10, 0x2, UP0 ;  /* 0x000000020a067887 */ /* 0x000fe20008000000 */
[----:B------:R-:W-:Y:S01]  /*0930*/  SEL R3, R3, RZ, P1 ;  /* 0x000000ff03037207 */ /* 0x000fe20000800000 */
[----:B------:R-:W-:-:S02]  /*0940*/  ULEA.HI UR7, UR7, UR8, URZ, 0xb ;  /* 0x0000000807077291 */ /* 0x000fc4000f8f58ff */
[----:B------:R-:W-:Y:S01]  /*0950*/  IMAD.IADD R0, R7, 0x1, -R0 ;  /* 0x0000000107007824 */ /* 0x000fe200078e0a00 */
[----:B------:R-:W-:Y:S01]  /*0960*/  IADD3 R2, PT, PT, R2, -R3, RZ ;  /* 0x8000000302027210 */ /* 0x000fe20007ffe0ff */
[----:B------:R-:W-:Y:S01]  /*0970*/  UPRMT UR8, UR4, 0x9910, URZ ;  /* 0x0000991004087896 */ /* 0x000fe200080000ff */
[----:B------:R-:W-:Y:S01]  /*0980*/  LOP3.LUT R3, R5, 0x3, RZ, 0xc0, !PT ;  /* 0x0000000305037812 */ /* 0x000fe200078ec0ff */
[----:B------:R-:W-:-:S12]  /*0990*/  USHF.R.S32.HI UR7, URZ, 0xb, UR7 ;  /* 0x0000000bff077899 */ /* 0x000fd80008011407 */
.L_x_2526:
[----:B01----:R-:W0:Y:S01]  /*09a0*/  S2R R12, SR_TID.X ;  /* 0x00000000000c7919 */ /* 0x003e220000002100 */
[----:B------:R-:W-:Y:S01]  /*09b0*/  ISETP.NE.AND P0, PT, R3, 0x2, PT ;  /* 0x000000020300780c */ /* 0x000fe20003f05270 */
[----:B------:R-:W-:Y:S01]  /*09c0*/  USHF.L.U32 UR17, UR16, 0x2, URZ ;  /* 0x0000000210117899 */ /* 0x000fe200080006ff */
[----:B------:R-:W-:Y:S01]  /*09d0*/  BSSY.RECONVERGENT B0, `(.L_x_2510) ;  /* 0x0000023000007945 */ /* 0x000fe20003800200 */
[----:B------:R-:W1:Y:S01]  /*09e0*/  LDCU UR11, c[0x0][0x388] ;  /* 0x00007100ff0b77ac */ /* 0x000e620008000800 */
[----:B0-----:R-:W-:-:S09]  /*09f0*/  IMAD.SHL.U32 R33, R12, 0x4, RZ ;  /* 0x000000040c217824 */ /* 0x001fd200078e00ff */
[----:B-1-3--:R-:W-:Y:S05]  /*0a00*/  @!P0 BRA `(.L_x_2511) ;  /* 0x00000000007c8947 */ /* 0x00afea0003800000 */
        /* <DEDUP_REMOVED lines=17> */
[C---:B0-----:R-:W-:Y:S01]  /*0b20*/  IMAD.IADD R5, R33.reuse, 0x1, R10 ;  /* 0x0000000121057824 */ /* 0x041fe200078e020a */
[----:B------:R-:W-:-:S03]  /*0b30*/  IADD3 R13, PT, PT, R33, UR17, RZ ;  /* 0x00000011210d7c10 */ /* 0x000fc6000fffe0ff */
[----:B------:R-:W-:-:S08]  /*0b40*/  IMAD.WIDE R4, R5, 0x4, R8 ;  /* 0x0000000405047825 */ /* 0x000fd000078e0208 */
[----:B------:R-:W-:-:S04]  /*0b50*/  @P0 IMAD.IADD R7, R13, 0x1, R10 ;  /* 0x000000010d070824 */ /* 0x000fc800078e020a */
        /* <DEDUP_REMOVED lines=10> */
.L_x_2511:
[----:B------:R-:W-:Y:S05]  /*0c00*/  BSYNC.RECONVERGENT B0 ;  /* 0x0000000000007941 */ /* 0x000fea0003800200 */
.L_x_2510:
        /* <DEDUP_REMOVED lines=15> */
[----:B------:R-:W-:Y:S01]  /*0d00*/  IADD3 R32, PT, PT, R28, UR17, RZ ;  /* 0x000000111c207c10 */ /* 0x000fe2000fffe0ff */
[C---:B------:R-:W-:Y:S02]  /*0d10*/  IMAD R29, R4.reuse, UR5, R29 ;  /* 0x00000005041d7c24 */ /* 0x040fe4000f8e021d */
[----:B------:R-:W-:Y:S01]  /*0d20*/  IMAD R31, R4, UR5, R31 ;  /* 0x00000005041f7c24 */ /* 0x000fe2000f8e021f */
[----:B--2---:R-:W-:-:S06]  /*0d30*/  ULEA UR4, UR10, UR4, 0x18 ;  /* 0x000000040a047291 */ /* 0x004fcc000f8ec0ff */
[----:B---3--:R-:W-:-:S07]  /*0d40*/  LEA R30, R33, UR4, 0x2 ;  /* 0x00000004211e7c11 */ /* 0x008fce000f8e10ff */
.L_x_2513:
        /* <DEDUP_REMOVED lines=25> */
[----:B-1----:R-:W-:Y:S01]  /*0ee0*/  MOV R9, UR16 ;  /* 0x0000001000097c02 */ /* 0x002fe20008000f00 */
[----:B------:R-:W-:Y:S02]  /*0ef0*/  IMAD.U32 R5, RZ, RZ, UR16 ;  /* 0x00000010ff057e24 */ /* 0x000fe4000f8e00ff */
[----:B------:R-:W-:Y:S02]  /*0f00*/  IMAD.U32 R4, RZ, RZ, UR16 ;  /* 0x00000010ff047e24 */ /* 0x000fe4000f8e00ff */
[----:B------:R-:W-:Y:S01]  /*0f10*/  IMAD.U32 R7, RZ, RZ, UR16 ;  /* 0x00000010ff077e24 */ /* 0x000fe2000f8e00ff */
[----:B------:R-:W-:Y:S01]  /*0f20*/  LEA R29, R6, R29, 0x4 ;  /* 0x0000001d061d7211 */ /* 0x000fe200078e20ff */
[----:B------:R-:W-:Y:S01]  /*0f30*/  IMAD R31, R4, 0x10, R31 ;  /* 0x00000010041f7824 */ /* 0x000fe200078e021f */
[----:B------:R-:W-:Y:S01]  /*0f40*/  LEA R32, R5, R32, 0x4 ;  /* 0x0000002005207211 */ /* 0x000fe200078e20ff */
[----:B------:R-:W-:-:S02]  /*0f50*/  IMAD R28, R9, 0x10, R28 ;  /* 0x00000010091c7824 */ /* 0x000fc400078e021c */
[----:B------:R-:W-:Y:S01]  /*0f60*/  IMAD R30, R7, 0x40, R30 ;  /* 0x00000040071e7824 */ /* 0x000fe200078e021e */
[----:B--2---:R-:W-:Y:S06]  /*0f70*/  @!P0 BRA `(.L_x_2513) ;  /* 0xfffffffc00748947 */ /* 0x004fec000383ffff */
[----:B------:R-:W-:Y:S05]  /*0f80*/  BSYNC.RECONVERGENT B0 ;  /* 0x0000000000007941 */ /* 0x000fea0003800200 */
.L_x_2512:
        /* <DEDUP_REMOVED lines=14> */
.L_x_2525:
[----:B0-----:R-:W0:Y:S01]  /*1070*/  LDC R9, c[0x0][0x3ac] ;  /* 0x0000eb00ff097b82 */ /* 0x001e220000000800 */
[C---:B------:R-:W-:Y:S01]  /*1080*/  IMAD.IADD R8, R19.reuse, 0x1, R6 ;  /* 0x0000000113087824 */ /* 0x040fe200078e0206 */
[----:B------:R-:W-:Y:S02]  /*1090*/  IADD3 R6, PT, PT, R24, R6, RZ ;  /* 0x0000000618067210 */ /* 0x000fe40007ffe0ff */
[----:B------:R-:W-:Y:S02]  /*10a0*/  LOP3.LUT R5, R19, 0x1, RZ, 0xc0, !PT ;  /* 0x0000000113057812 */ /* 0x000fe400078ec0ff */
[----:B------:R-:W-:Y:S02]  /*10b0*/  ISETP.GE.AND P3, PT, R27, UR6, PT ;  /* 0x000000061b007c0c */ /* 0x000fe4000bf66270 */
[----:B------:R-:W-:Y:S02]  /*10c0*/  ISETP.GE.AND P0, PT, R6, R25, PT ;  /* 0x000000190600720c */ /* 0x000fe40003f06270 */
[----:B------:R-:W-:-:S02]  /*10d0*/  LOP3.LUT R4, R5, 0x1, RZ, 0x3c, !PT ;  /* 0x0000000105047812 */ /* 0x000fc400078e3cff */
[C---:B0-----:R-:W-:Y:S02]  /*10e0*/  ISETP.GT.AND P1, PT, R9.reuse, RZ, PT ;  /* 0x000000ff0900720c */ /* 0x041fe40003f24270 */
[----:B------:R-:W-:-:S11]  /*10f0*/  ISETP.GE.AND P2, PT, R9, 0x2, PT ;  /* 0x000000020900780c */ /* 0x000fd60003f46270 */
[----:B-1234-:R-:W-:Y:S05]  /*1100*/  @!P1 BRA `(.L_x_2516) ;  /* 0x00000000001c9947 */ /* 0x01efea0003800000 */
[----:B------:R-:W0:Y:S01]  /*1110*/  S2UR UR10, SR_CgaCtaId ;  /* 0x00000000000a79c3 */ /* 0x000e220000008800 */
[----:B------:R-:W-:Y:S01]  /*1120*/  UMOV UR4, 0x400 ;  /* 0x0000040000047882 */ /* 0x000fe20000000000 */
[----:B------:R-:W-:Y:S01]  /*1130*/  IMAD R7, R8, R9, R5 ;  /* 0x0000000908077224 */ /* 0x000fe200078e0205 */
[----:B------:R-:W-:-:S04]  /*1140*/  UIADD3 UR4, UPT, UPT, UR4, 0x80, URZ ;  /* 0x0000008004047890 */ /* 0x000fc8000fffe0ff */
[----:B0-----:R-:W-:-:S06]  /*1150*/  ULEA UR4, UR10, UR4, 0x18 ;  /* 0x000000040a047291 */ /* 0x001fcc000f8ec0ff */
[----:B------:R-:W-:-:S05]  /*1160*/  LEA R7, R7, UR4, 0x2 ;  /* 0x0000000407077c11 */ /* 0x000fca000f8e10ff */
[----:B------:R0:W1:Y:S02]  /*1170*/  LDS R16, [R7] ;  /* 0x0000000007107984 */ /* 0x0000640000000800 */
.L_x_2516:
        /* <DEDUP_REMOVED lines=8> */
.L_x_2517:
[----:B------:R-:W-:Y:S04]  /*1200*/  BSSY B0, `(.L_x_2518) ;  /* 0x000002c000007945 */ /* 0x000fe80003800000 */
[----:B------:R-:W-:Y:S05]  /*1210*/  @P3 BRA `(.L_x_2519) ;  /* 0x0000000000a83947 */ /* 0x000fea0003800000 */
[----:B------:R-:W4:Y:S01]  /*1220*/  S2R R8, SR_CgaCtaId ;  /* 0x0000000000087919 */ /* 0x000f220000008800 */
[----:B------:R-:W-:Y:S01]  /*1230*/  ISETP.GT.U32.AND P1, PT, R9, 0x40, PT ;  /* 0x000000400900780c */ /* 0x000fe20003f24070 */
[----:B0-2---:R-:W-:Y:S01]  /*1240*/  IMAD R7, R14, UR9, RZ ;  /* 0x000000090e077c24 */ /* 0x005fe2000f8e02ff */
[----:B------:R-:W-:Y:S01]  /*1250*/  MOV R9, 0x400 ;  /* 0x0000040000097802 */ /* 0x000fe20000000f00 */
[----:B------:R-:W-:-:S03]  /*1260*/  IMAD.MOV.U32 R10, RZ, RZ, RZ ;  /* 0x000000ffff0a7224 */ /* 0x000fc600078e00ff */
[----:B----4-:R-:W-:Y:S01]  /*1270*/  LEA R9, R8, R9, 0x18 ;  /* 0x0000000908097211 */ /* 0x010fe200078ec0ff */
[----:B------:R-:W-:-:S07]  /*1280*/  IMAD.MOV.U32 R8, RZ, RZ, R27 ;  /* 0x000000ffff087224 */ /* 0x000fce00078e001b */
.L_x_2524:
[----:B------:R-:W-:-:S05]  /*1290*/  IMAD R13, R8, 0xc, R9 ;  /* 0x0000000c080d7824 */ /* 0x000fca00078e0209 */
[----:B----4-:R-:W-:Y:S01]  /*12a0*/  LEA R11, R26, R13, 0x2 ;  /* 0x0000000d1a0b7211 */ /* 0x010fe200078e10ff */
[----:B------:R-:W-:Y:S06]  /*12b0*/  @P1 BRA `(.L_x_2520) ;  /* 0x0000000000341947 */ /* 0x000fec0003800000 */
[----:B------:R0:W2:Y:S01]  /*12c0*/  LDS R13, [R11] ;  /* 0x000000000b0d7984 */ /* 0x0000a20000000800 */
[----:B------:R-:W4:Y:S01]  /*12d0*/  LDC R12, c[0x0][0x3ac] ;  /* 0x0000eb00ff0c7b82 */ /* 0x000f220000000800 */
[----:B------:R-:W-:Y:S01]  /*12e0*/  UMOV UR4, 0xffffffff ;  /* 0xffffffff00047882 */ /* 0x000fe20000000000 */
[----:B----4-:R-:W-:Y:S02]  /*12f0*/  ISETP.GE.AND P2, PT, R12, 0x2, PT ;  /* 0x000000020c00780c */ /* 0x010fe40003f46270 */
[----:B0-2---:R-:W-:Y:S11]  /*1300*/  BRA.DIV UR4, `(.L_x_2521) ;  /* 0x0000001604c87947 */ /* 0x005ff6000b800000 */
[----:B------:R0:W2:Y:S02]  /*1310*/  SHFL.IDX PT, R11, R13, R0, 0x1e1f ;  /* 0x001e1f000d0b7589 */ /* 0x0000a400000e0000 */
.L_x_2529:
[----:B-12---:R-:W-:Y:S01]  /*1320*/  IMAD R12, R16, R11, RZ ;  /* 0x0000000b100c7224 */ /* 0x006fe200078e02ff */
[----:B------:R-:W-:Y:S06]  /*1330*/  @!P2 BRA `(.L_x_2522) ;  /* 0x00000000003ca947 */ /* 0x000fec0003800000 */
[----:B------:R-:W-:-:S03]  /*1340*/  UMOV UR4, 0xffffffff ;  /* 0xffffffff00047882 */ /* 0x000fc60000000000 */
[----:B------:R-:W-:Y:S05]  /*1350*/  BRA.DIV UR4, `(.L_x_2523) ;  /* 0x0000001604d87947 */ /* 0x000fea000b800000 */
[----:B------:R1:W2:Y:S02]  /*1360*/  SHFL.IDX PT, R11, R13, R2, 0x1e1f ;  /* 0x001e1f020d0b7589 */ /* 0x0002a400000e0000 */
.L_x_2532:
[----:B--23--:R-:W-:Y:S01]  /*1370*/  IMAD R12, R17, R11, R12 ;  /* 0x0000000b110c7224 */ /* 0x00cfe200078e020c */
[----:B------:R-:W-:Y:S06]  /*1380*/  BRA `(.L_x_2522) ;  /* 0x0000000000287947 */ /* 0x000fec0003800000 */
.L_x_2520:
[----:B------:R-:W0:Y:S01]  /*1390*/  LDC R11, c[0x0][0x3ac] ;  /* 0x0000eb00ff0b7b82 */ /* 0x000e220000000800 */
[----:B------:R-:W-:Y:S01]  /*13a0*/  HFMA2 R12, -RZ, RZ, 0, 0 ;  /* 0x00000000ff0c7431 */ /* 0x000fe200000001ff */
[C---:B0-----:R-:W-:Y:S02]  /*13b0*/  ISETP.GE.AND P2, PT, R11.reuse, 0x1, PT ;  /* 0x000000010b00780c */ /* 0x041fe40003f46270 */
[----:B------:R-:W-:-:S11]  /*13c0*/  ISETP.GE.AND P3, PT, R11, 0x2, PT ;  /* 0x000000020b00780c */ /* 0x000fd60003f66270 */
[--C-:B------:R-:W-:Y:S02]  /*13d0*/  @P2 IMAD R11, R5, 0x4, R13.reuse ;  /* 0x00000004050b2824 */ /* 0x100fe400078e020d */
[----:B------:R-:W-:-:S04]  /*13e0*/  @P3 IMAD R13, R4, 0x4, R13 ;  /* 0x00000004040d3824 */ /* 0x000fc800078e020d */
[----:B------:R-:W1:Y:S04]  /*13f0*/  @P2 LDS R11, [R11] ;  /* 0x000000000b0b2984 */ /* 0x000e680000000800 */
[----:B------:R-:W3:Y:S01]  /*1400*/  @P3 LDS R13, [R13] ;  /* 0x000000000d0d3984 */ /* 0x000ee20000000800 */
[----:B-1----:R-:W-:-:S04]  /*1410*/  @P2 IMAD R12, R16, R11, RZ ;  /* 0x0000000b100c2224 */ /* 0x002fc800078e02ff */
[----:B---3--:R-:W-:-:S07]  /*1420*/  @P3 IMAD R12, R17, R13, R12 ;  /* 0x0000000d110c3224 */ /* 0x008fce00078e020c */
.L_x_2522:
[----:B------:R-:W-:-:S05]  /*1430*/  IMAD.IADD R11, R7, 0x1, R10 ;  /* 0x00000001070b7824 */ /* 0x000fca00078e020a */
[----:B------:R-:W-:-:S05]  /*1440*/  LEA R11, R11, UR19, 0x2 ;  /* 0x000000130b0b7c11 */ /* 0x000fca000f8e10ff */
[----:B01----:R-:W2:Y:S01]  /*1450*/  LDL R13, [R11] ;  /* 0x000000000b0d7983 */ /* 0x003ea20000100800 */
[----:B------:R-:W-:Y:S01]  /*1460*/  IADD3 R8, PT, PT, R8, UR8, RZ ;  /* 0x0000000808087c10 */ /* 0x000fe2000fffe0ff */
[----:B------:R-:W-:-:S03]  /*1470*/  VIADD R10, R10, 0x1 ;  /* 0x000000010a0a7836 */ /* 0x000fc60000000000 */
[----:B------:R-:W-:Y:S01]  /*1480*/  ISETP.GE.AND P2, PT, R8, UR6, PT ;  /* 0x0000000608007c0c */ /* 0x000fe2000bf46270 */
[----:B--2---:R-:W-:-:S05]  /*1490*/  IMAD.IADD R12, R13, 0x1, R12 ;  /* 0x000000010d0c7824 */ /* 0x004fca00078e020c */
[----:B------:R4:W-:Y:S07]  /*14a0*/  STL [R11], R12 ;  /* 0x0000000c0b007387 */ /* 0x0009ee0000100800 */
[----:B------:R-:W-:Y:S05]  /*14b0*/  @!P2 BRA `(.L_x_2524) ;  /* 0xfffffffc0074a947 */ /* 0x000fea000383ffff */
.L_x_2519:
[----:B------:R-:W-:Y:S05]  /*14c0*/  BSYNC B0 ;  /* 0x0000000000007941 */ /* 0x000fea0003800000 */
.L_x_2518:
[----:B------:R-:W-:Y:S01]  /*14d0*/  VIADD R14, R14, 0x1 ;  /* 0x000000010e0e7836 */ /* 0x000fe20000000000 */
[----:B------:R-:W-:Y:S06]  /*14e0*/  @!P0 BRA `(.L_x_2525) ;  /* 0xfffffff800e08947 */ /* 0x000fec000383ffff */
[----:B------:R-:W-:Y:S05]  /*14f0*/  BSYNC B1 ;  /* 0x0000000000017941 */ /* 0x000fea0003800000 */
.L_x_2515:
[----:B------:R1:W5:Y:S04]  /*1500*/  LDL.128 R20, [R1] ;  /* 0x0000000001147983 */ /* 0x0003680000100c00 */
[----:B0-2---:R0:W5:Y:S04]  /*1510*/  LDL.128 R4, [R1+0x10] ;  /* 0x0000100001047983 */ /* 0x0051680000100c00 */
[----:B----4-:R0:W5:Y:S04]  /*1520*/  LDL.128 R8, [R1+0x20] ;  /* 0x0000200001087983 */ /* 0x0101680000100c00 */
[----:B-1----:R0:W5:Y:S02]  /*1530*/  LDL.128 R12, [R1+0x30] ;  /* 0x00003000010c7983 */ /* 0x0021640000100c00 */
.L_x_2514:
[----:B------:R-:W-:Y:S05]  /*1540*/  WARPSYNC.ALL ;  /* 0x0000000000007948 */ /* 0x000fea0003800000 */
[----:B------:R-:W-:Y:S01]  /*1550*/  IABS R32, R24 ;  /* 0x0000001800207213 */ /* 0x000fe20000000000 */
[----:B------:R-:W1:Y:S01]  /*1560*/  LDCU UR4, c[0x0][0x384] ;  /* 0x00007080ff0477ac */ /* 0x000e620008000800 */
[----:B------:R-:W-:Y:S02]  /*1570*/  SHF.L.U32 R37, R25, 0x7, RZ ;  /* 0x0000000719257819 */ /* 0x000fe400000006ff */
[----:B------:R-:W2:Y:S01]  /*1580*/  I2F.RP R30, R32 ;  /* 0x00000020001e7306 */ /* 0x000ea20000209400 */
[----:B------:R-:W-:-:S02]  /*1590*/  IABS R36, UR9 ;  /* 0x0000000900247c13 */ /* 0x000fc40008000000 */
[----:B------:R-:W-:-:S05]  /*15a0*/  LOP3.LUT R34, RZ, UR9, RZ, 0x33, !PT ;  /* 0x00000009ff227c12 */ /* 0x000fca000f8e33ff */
[----:B--2---:R-:W2:Y:S01]  /*15b0*/  MUFU.RCP R30, R30 ;  /* 0x0000001e001e7308 */ /* 0x004ea20000001000 */
[----:B-1----:R-:W-:-:S05]  /*15c0*/  MOV R35, UR4 ;  /* 0x0000000400237c02 */ /* 0x002fca0008000f00 */
[----:B------:R-:W-:Y:S01]  /*15d0*/  IMAD R35, R35, UR5, R18 ;  /* 0x0000000523237c24 */ /* 0x000fe2000f8e0212 */
[----:B------:R-:W-:Y:S01]  /*15e0*/  UIADD3 UR5, UPT, UPT, UR15, UR5, URZ ;  /* 0x000000050f057290 */ /* 0x000fe2000fffe0ff */
[----:B--2---:R-:W-:Y:S02]  /*15f0*/  IADD3 R28, PT, PT, R30, 0xffffffe, RZ ;  /* 0x0ffffffe1e1c7810 */ /* 0x004fe40007ffe0ff */
[----:B------:R-:W-:Y:S02]  /*1600*/  IABS R30, R37 ;  /* 0x00000025001e7213 */ /* 0x000fe40000000000 */
[----:B------:R1:W2:Y:S01]  /*1610*/  F2I.FTZ.U32.TRUNC.NTZ R29, R28 ;  /* 0x0000001c001d7305 */ /* 0x0002a2000021f000 */
[----:B------:R-:W-:Y:S01]  /*1620*/  LOP3.LUT R37, R37, R24, RZ, 0x3c, !PT ;  /* 0x0000001825257212 */ /* 0x000fe200078e3cff */
[----:B------:R-:W-:Y:S03]  /*1630*/  BAR.SYNC.DEFER_BLOCKING 0x0 ;  /* 0x0000000000007b1d */ /* 0x000fe60000010000 */
[----:B------:R-:W-:Y:S01]  /*1640*/  ISETP.GE.AND P2, PT, R37, RZ, PT ;  /* 0x000000ff2500720c */ /* 0x000fe20003f46270 */
[----:B-1----:R-:W-:-:S02]  /*1650*/  IMAD.MOV.U32 R28, RZ, RZ, RZ ;  /* 0x000000ffff1c7224 */ /* 0x002fc400078e00ff */
[----:B--2---:R-:W-:-:S04]  /*1660*/  IMAD.MOV R31, RZ, RZ, -R29 ;  /* 0x000000ffff1f7224 */ /* 0x004fc800078e0a1d */
[----:B------:R-:W-:-:S04]  /*1670*/  IMAD R31, R31, R32, RZ ;  /* 0x000000201f1f7224 */ /* 0x000fc800078e02ff */
[----:B------:R-:W-:Y:S01]  /*1680*/  IMAD.HI.U32 R29, R29, R31, R28 ;  /* 0x0000001f1d1d7227 */ /* 0x000fe200078e001c */
[----:B------:R-:W-:-:S05]  /*1690*/  IABS R31, R24 ;  /* 0x00000018001f7213 */ /* 0x000fca0000000000 */
[----:B------:R-:W-:Y:S02]  /*16a0*/  IMAD.MOV R28, RZ, RZ, -R31 ;  /* 0x000000ffff1c7224 */ /* 0x000fe400078e0a1f */
[----:B------:R-:W-:-:S04]  /*16b0*/  IMAD.HI.U32 R33, R29, R30, RZ ;  /* 0x0000001e1d217227 */ /* 0x000fc800078e00ff */
[----:B------:R-:W-:Y:S02]  /*16c0*/  IMAD R29, R33, R28, R30 ;  /* 0x0000001c211d7224 */ /* 0x000fe400078e021e */
[----:B------:R-:W1:Y:S03]  /*16d0*/  LDC.64 R30, c[0x0][0x3a0] ;  /* 0x0000e800ff1e7b82 */ /* 0x000e660000000a00 */
[----:B------:R-:W-:-:S13]  /*16e0*/  ISETP.GT.U32.AND P1, PT, R32, R29, PT ;  /* 0x0000001d2000720c */ /* 0x000fda0003f24070 */
[----:B------:R-:W-:Y:S02]  /*16f0*/  @!P1 IMAD.IADD R29, R29, 0x1, -R32 ;  /* 0x000000011d1d9824 */ /* 0x000fe400078e0a20 */
[----:B------:R-:W-:Y:S01]  /*1700*/  @!P1 VIADD R33, R33, 0x1 ;  /* 0x0000000121219836 */ /* 0x000fe20000000000 */
[----:B------:R-:W-:Y:S02]  /*1710*/  ISETP.GT.U32.AND P1, PT, R36, 0x1, PT ;  /* 0x000000012400780c */ /* 0x000fe40003f24070 */
[----:B------:R-:W-:Y:S02]  /*1720*/  ISETP.GE.U32.AND P0, PT, R29, R32, PT ;  /* 0x000000201d00720c */ /* 0x000fe40003f06070 */
[----:B------:R-:W-:Y:S01]  /*1730*/  MOV R32, UR9 ;  /* 0x0000000900207c02 */ /* 0x000fe20008000f00 */
[----:B-1----:R-:W-:-:S04]  /*1740*/  IMAD.WIDE R28, R35, 0x4, R30 ;  /* 0x00000004231c7825 */ /* 0x002fc800078e021e */
[----:B------:R-:W-:Y:S01]  /*1750*/  VIADD R32, R32, 0x1 ;  /* 0x0000000120207836 */ /* 0x000fe20000000000 */
[----:B-----5:R1:W-:Y:S05]  /*1760*/  STG.E desc[UR12][R28.64], R20 ;  /* 0x000000141c007986 */ /* 0x0203ea000c10190c */
[----:B------:R-:W-:Y:S01]  /*1770*/  @P0 VIADD R33, R33, 0x1 ;  /* 0x0000000121210836 */ /* 0x000fe20000000000 */
[----:B------:R-:W-:-:S03]  /*1780*/  ISETP.NE.AND P0, PT, R24, RZ, PT ;  /* 0x000000ff1800720c */ /* 0x000fc60003f05270 */
[----:B------:R-:W-:Y:S01]  /*1790*/  @!P2 IMAD.MOV R33, RZ, RZ, -R33 ;  /* 0x000000ffff21a224 */ /* 0x000fe200078e0a21 */
[----:B------:R-:W-:Y:S01]  /*17a0*/  ISETP.GE.U32.AND P2, PT, R32, 0x3, PT ;  /* 0x000000032000780c */ /* 0x000fe20003f46070 */
[----:B-1----:R-:W1:Y:S03]  /*17b0*/  I2F.RP R28, R36 ;  /* 0x00000024001c7306 */ /* 0x002e660000209400 */
[----:B------:R-:W-:Y:S02]  /*17c0*/  R2UR UR4, R33 ;  /* 0x00000000210472ca */ /* 0x000fe400000e0000 */
[----:B------:R-:W-:-:S03]  /*17d0*/  IADD3 R33, PT, PT, -R36, 0x1, RZ ;  /* 0x0000000124217810 */ /* 0x000fc60007ffe1ff */
[----:B------:R-:W-:Y:S02]  /*17e0*/  @!P0 LOP3.LUT R20, RZ, R24, RZ, 0x33, !PT ;  /* 0x00000018ff148212 */ /* 0x000fe400078e33ff */
[----:B------:R-:W-:Y:S02]  /*17f0*/  SEL R33, R33, 0x1, !P1 ;  /* 0x0000000121217807 */ /* 0x000fe40004800000 */
[----:B------:R-:W-:Y:S02]  /*1800*/  @!P0 R2UR UR4, R20 ;  /* 0x00000000140482ca */ /* 0x000fe400000e0000 */
[----:B------:R-:W-:Y:S01]  /*1810*/  ISETP.GT.U32.AND P1, PT, R36, R33, PT ;  /* 0x000000212400720c */ /* 0x000fe20003f24070 */
[----:B-1----:R-:W1:Y:S01]  /*1820*/  MUFU.RCP R28, R28 ;  /* 0x0000001c001c7308 */ /* 0x002e620000001000 */
[----:B------:R-:W-:Y:S02]  /*1830*/  MOV R20, UR9 ;  /* 0x0000000900147c02 */ /* 0x000fe40008000f00 */
[----:B------:R-:W-:-:S03]  /*1840*/  ISETP.NE.AND P0, PT, RZ, UR9, PT ;  /* 0x00000009ff007c0c */ /* 0x000fc6000bf05270 */
[----:B------:R-:W-:-:S04]  /*1850*/  IMAD.SHL.U32 R20, R20, 0x80, RZ ;  /* 0x0000008014147824 */ /* 0x000fc800078e00ff */
[----:B------:R-:W-:Y:S02]  /*1860*/  UIMAD UR4, UR4, UR7, URZ ;  /* 0x00000007040472a4 */ /* 0x000fe4000f8e02ff */
[----:B------:R-:W-:Y:S01]  /*1870*/  @!P1 IMAD.IADD R33, R33, 0x1, -R36 ;  /* 0x0000000121219824 */ /* 0x000fe200078e0a24 */
[----:B------:R-:W-:-:S04]  /*1880*/  SEL R20, R20, RZ, !P2 ;  /* 0x000000ff14147207 */ /* 0x000fc80005000000 */
[----:B------:R-:W-:Y:S01]  /*1890*/  SEL R33, R34, R33, !P0 ;  /* 0x0000002122217207 */ /* 0x000fe20004000000 */
[----:B------:R-:W-:Y:S01]  /*18a0*/  IMAD.IADD R20, R35, 0x1, R20 ;  /* 0x0000000123147824 */ /* 0x000fe200078e0214 */
[----:B-1----:R-:W-:Y:S02]  /*18b0*/  IADD3 R29, PT, PT, R28, 0xffffffe, RZ ;  /* 0x0ffffffe1c1d7810 */ /* 0x002fe40007ffe0ff */
[----:B------:R-:W-:Y:S01]  /*18c0*/  MOV R28, RZ ;  /* 0x000000ff001c7202 */ /* 0x000fe20000000f00 */
[----:B------:R-:W-:Y:S01]  /*18d0*/  IMAD R33, R33, UR4, R20 ;  /* 0x0000000421217c24 */ /* 0x000fe2000f8e0214 */
[----:B------:R-:W-:Y:S02]  /*18e0*/  IABS R20, UR9 ;  /* 0x0000000900147c13 */ /* 0x000fe40008000000 */
[----:B------:R-:W1:Y:S01]  /*18f0*/  F2I.FTZ.U32.TRUNC.NTZ R29, R29 ;  /* 0x0000001d001d7305 */ /* 0x000e62000021f000 */
[----:B------:R-:W-:-:S05]  /*1900*/  IMAD.WIDE R32, R33, 0x4, R30 ;  /* 0x0000000421207825 */ /* 0x000fca00078e021e */
[----:B------:R2:W-:Y:S01]  /*1910*/  STG.E desc[UR12][R32.64], R21 ;  /* 0x0000001520007986 */ /* 0x0005e2000c10190c */
[----:B-1----:R-:W-:Y:S01]  /*1920*/  IMAD.MOV R37, RZ, RZ, -R29 ;  /* 0x000000ffff257224 */ /* 0x002fe200078e0a1d */
[----:B--2---:R-:W-:-:S03]  /*1930*/  MOV R21, UR9 ;  /* 0x0000000900157c02 */ /* 0x004fc60008000f00 */
[----:B------:R-:W-:Y:S02]  /*1940*/  IMAD R37, R37, R36, RZ ;  /* 0x0000002425257224 */ /* 0x000fe400078e02ff */
[----:B------:R-:W-:Y:S01]  /*1950*/  IMAD.U32 R32, RZ, RZ, UR9 ;  /* 0x00000009ff207e24 */ /* 0x000fe2000f8e00ff */
[----:B------:R-:W-:Y:S01]  /*1960*/  LOP3.LUT R21, R21, 0x2, RZ, 0x3c, !PT ;  /* 0x0000000215157812 */ /* 0x000fe200078e3cff */
[----:B------:R-:W-:-:S03]  /*1970*/  IMAD.HI.U32 R28, R29, R37, R28 ;  /* 0x000000251d1c7227 */ /* 0x000fc600078e001c */
[----:B------:R-:W-:Y:S01]  /*1980*/  ISETP.GE.AND P3, PT, R21, RZ, PT ;  /* 0x000000ff1500720c */ /* 0x000fe20003f66270 */
[----:B------:R-:W-:Y:S02]  /*1990*/  IMAD.MOV R29, RZ, RZ, -R20 ;  /* 0x000000ffff1d7224 */ /* 0x000fe400078e0a14 */
[----:B------:R-:W-:-:S04]  /*19a0*/  IMAD.HI.U32 R20, R28, 0x2, RZ ;  /* 0x000000021c147827 */ /* 0x000fc800078e00ff */
[----:B------:R-:W-:-:S05]  /*19b0*/  IMAD R37, R20, R29, 0x2 ;  /* 0x0000000214257424 */ /* 0x000fca00078e021d */
[----:B------:R-:W-:-:S13]  /*19c0*/  ISETP.GT.U32.AND P2, PT, R36, R37, PT ;  /* 0x000000252400720c */ /* 0x000fda0003f44070 */
[----:B------:R-:W-:Y:S02]  /*19d0*/  @!P2 IMAD.IADD R37, R37, 0x1, -R36 ;  /* 0x000000012525a824 */ /* 0x000fe400078e0a24 */
[----:B------:R-:W-:-:S03]  /*19e0*/  @!P2 VIADD R20, R20, 0x1 ;  /* 0x000000011414a836 */ /* 0x000fc60000000000 */
[----:B------:R-:W-:Y:S01]  /*19f0*/  ISETP.GE.U32.AND P1, PT, R37, R36, PT ;  /* 0x000000242500720c */ /* 0x000fe20003f26070 */
[----:B------:R-:W-:-:S12]  /*1a00*/  IMAD.U32 R37, RZ, RZ, UR9 ;  /* 0x00000009ff257e24 */ /* 0x000fd8000f8e00ff */
[----:B------:R-:W-:-:S05]  /*1a10*/  @P1 VIADD R20, R20, 0x1 ;  /* 0x0000000114141836 */ /* 0x000fca0000000000 */
[----:B------:R-:W-:-:S04]  /*1a20*/  @!P3 IADD3 R20, PT, PT, -R20, RZ, RZ ;  /* 0x000000ff1414b210 */ /* 0x000fc80007ffe1ff */
[----:B------:R-:W-:-:S05]  /*1a30*/  SEL R20, R34, R20, !P0 ;  /* 0x0000001422147207 */ /* 0x000fca0004000000 */
[----:B------:R-:W-:Y:S01]  /*1a40*/  IMAD.MOV R21, RZ, RZ, -R20 ;  /* 0x000000ffff157224 */ /* 0x000fe200078e0a14 */
[----:B------:R-:W-:-:S03]  /*1a50*/  LEA R20, R20, R35, 0x7 ;  /* 0x0000002314147211 */ /* 0x000fc600078e38ff */
[----:B------:R-:W-:Y:S02]  /*1a60*/  IMAD R21, R21, R32, 0x2 ;  /* 0x0000000215157424 */ /* 0x000fe400078e0220 */
[----:B------:R-:W-:-:S04]  /*1a70*/  IMAD.HI.U32 R32, R28, 0x3, RZ ;  /* 0x000000031c207827 */ /* 0x000fc800078e00ff */
[----:B------:R-:W-:Y:S02]  /*1a80*/  IMAD R33, R32, R29, 0x3 ;  /* 0x0000000320217424 */ /* 0x000fe400078e021d */
[----:B------:R-:W-:-:S03]  /*1a90*/  IMAD R21, R21, UR4, R20 ;  /* 0x0000000415157c24 */ /* 0x000fc6000f8e0214 */
[----:B------:R-:W-:Y:S01]  /*1aa0*/  ISETP.GT.U32.AND P2, PT, R36, R33, PT ;  /* 0x000000212400720c */ /* 0x000fe20003f44070 */
[----:B------:R-:W-:-:S05]  /*1ab0*/  IMAD.WIDE R20, R21, 0x4, R30 ;  /* 0x0000000415147825 */ /* 0x000fca00078e021e */
[----:B------:R1:W-:Y:S07]  /*1ac0*/  STG.E desc[UR12][R20.64], R22 ;  /* 0x0000001614007986 */ /* 0x0003ee000c10190c */
[----:B------:R-:W-:Y:S01]  /*1ad0*/  @!P2 IMAD.IADD R33, R33, 0x1, -R36 ;  /* 0x000000012121a824 */ /* 0x000fe200078e0a24 */
[----:B------:R-:W-:-:S04]  /*1ae0*/  @!P2 IADD3 R32, PT, PT, R32, 0x1, RZ ;  /* 0x000000012020a810 */ /* 0x000fc80007ffe0ff */
[----:B------:R-:W-:Y:S01]  /*1af0*/  ISETP.GE.U32.AND P1, PT, R33, R36, PT ;  /* 0x000000242100720c */ /* 0x000fe20003f26070 */
[----:B------:R-:W-:Y:S01]  /*1b00*/  IMAD.U32 R33, RZ, RZ, UR9 ;  /* 0x00000009ff217e24 */ /* 0x000fe2000f8e00ff */
[----:B-1----:R-:W-:Y:S01]  /*1b10*/  MOV R21, UR9 ;  /* 0x0000000900157c02 */ /* 0x002fe20008000f00 */
[----:B------:R-:W-:-:S03]  /*1b20*/  IMAD.HI.U32 R22, R28, 0x4, RZ ;  /* 0x000000041c167827 */ /* 0x000fc600078e00ff */
[----:B------:R-:W-:-:S04]  /*1b30*/  LOP3.LUT R33, R33, 0x3, RZ, 0x3c, !PT ;  /* 0x0000000321217812 */ /* 0x000fc800078e3cff */
[----:B------:R-:W-:Y:S01]  /*1b40*/  ISETP.GE.AND P3, PT, R33, RZ, PT ;  /* 0x000000ff2100720c */ /* 0x000fe20003f66270 */
[----:B------:R-:W-:Y:S02]  /*1b50*/  IMAD R33, R22, R29, 0x4 ;  /* 0x0000000416217424 */ /* 0x000fe400078e021d */
[----:B------:R-:W-:-:S03]  /*1b60*/  @P1 VIADD R32, R32, 0x1 ;  /* 0x0000000120201836 */ /* 0x000fc60000000000 */
[----:B------:R-:W-:-:S07]  /*1b70*/  ISETP.GT.U32.AND P2, PT, R36, R33, PT ;  /* 0x000000212400720c */ /* 0x000fce0003f44070 */
[----:B------:R-:W-:-:S05]  /*1b80*/  @!P3 IMAD.MOV R32, RZ, RZ, -R32 ;  /* 0x000000ffff20b224 */ /* 0x000fca00078e0a20 */
[----:B------:R-:W-:Y:S01]  /*1b90*/  SEL R32, R34, R32, !P0 ;  /* 0x0000002022207207 */ /* 0x000fe20004000000 */
[----:B------:R-:W-:Y:S01]  /*1ba0*/  @!P2 VIADD R22, R22, 0x1 ;  /* 0x000000011616a836 */ /* 0x000fe20000000000 */
[----:B------:R-:W-:-:S03]  /*1bb0*/  @!P2 IADD3 R33, PT, PT, R33, -R36, RZ ;  /* 0x800000242121a210 */ /* 0x000fc60007ffe0ff */
[----:B------:R-:W-:Y:S01]  /*1bc0*/  IMAD.MOV R20, RZ, RZ, -R32 ;  /* 0x000000ffff147224 */ /* 0x000fe200078e0a20 */
[----:B------:R-:W-:-:S03]  /*1bd0*/  ISETP.GE.U32.AND P1, PT, R33, R36, PT ;  /* 0x000000242100720c */ /* 0x000fc60003f26070 */
[----:B------:R-:W-:Y:S02]  /*1be0*/  IMAD R20, R20, R21, 0x3 ;  /* 0x0000000314147424 */ /* 0x000fe400078e0215 */
[----:B------:R-:W-:Y:S02]  /*1bf0*/  IMAD R21, R32, 0x80, R35 ;  /* 0x0000008020157824 */ /* 0x000fe400078e0223 */
[----:B------:R-:W-:Y:S02]  /*1c00*/  IMAD.U32 R32, RZ, RZ, UR9 ;  /* 0x00000009ff207e24 */ /* 0x000fe4000f8e00ff */
[----:B------:R-:W-:-:S03]  /*1c10*/  IMAD R21, R20, UR4, R21 ;  /* 0x0000000414157c24 */ /* 0x000fc6000f8e0215 */
[----:B------:R-:W-:Y:S01]  /*1c20*/  LOP3.LUT R32, R32, 0x4, RZ, 0x3c, !PT ;  /* 0x0000000420207812 */ /* 0x000fe200078e3cff */
[----:B------:R-:W-:Y:S01]  /*1c30*/  IMAD.WIDE R20, R21, 0x4, R30 ;  /* 0x0000000415147825 */ /* 0x000fe200078e021e */
[----:B------:R-:W-:Y:S02]  /*1c40*/  @P1 IADD3 R22, PT, PT, R22, 0x1, RZ ;  /* 0x0000000116161810 */ /* 0x000fe40007ffe0ff */
[----:B------:R-:W-:Y:S01]  /*1c50*/  ISETP.GE.AND P3, PT, R32, RZ, PT ;  /* 0x000000ff2000720c */ /* 0x000fe20003f66270 */
[----:B------:R-:W-:Y:S01]  /*1c60*/  IMAD.U32 R32, RZ, RZ, UR9 ;  /* 0x00000009ff207e24 */ /* 0x000fe2000f8e00ff */
[----:B------:R1:W-:Y:S11]  /*1c70*/  STG.E desc[UR12][R20.64], R23 ;  /* 0x0000001714007986 */ /* 0x0003f6000c10190c */
[----:B------:R-:W-:-:S05]  /*1c80*/  @!P3 IMAD.MOV R22, RZ, RZ, -R22 ;  /* 0x000000ffff16b224 */ /* 0x000fca00078e0a16 */
[----:B-1----:R-:W-:Y:S01]  /*1c90*/  SEL R20, R34, R22, !P0 ;  /* 0x0000001622147207 */ /* 0x002fe20004000000 */
[----:B------:R-:W-:-:S03]  /*1ca0*/  IMAD.U32 R22, RZ, RZ, UR9 ;  /* 0x00000009ff167e24 */ /* 0x000fc6000f8e00ff */
        /* <DEDUP_REMOVED lines=12> */
[----:B-1----:R-:W-:Y:S01]  /*1d70*/  IMAD.HI.U32 R4, R28, 0x6, RZ ;  /* 0x000000061c047827 */ /* 0x002fe200078e00ff */
[----:B------:R-:W-:-:S03]  /*1d80*/  MOV R23, UR9 ;  /* 0x0000000900177c02 */ /* 0x000fc60008000f00 */
[----:B------:R-:W-:Y:S01]  /*1d90*/  IMAD.U32 R21, RZ, RZ, UR9 ;  /* 0x00000009ff157e24 */ /* 0x000fe2000f8e00ff */
[----:B------:R-:W-:-:S04]  /*1da0*/  LOP3.LUT R23, R23, 0x5, RZ, 0x3c, !PT ;  /* 0x0000000517177812 */ /* 0x000fc800078e3cff */
[----:B------:R-:W-:Y:S01]  /*1db0*/  ISETP.GE.AND P3, PT, R23, RZ, PT ;  /* 0x000000ff1700720c */ /* 0x000fe20003f66270 */
[----:B------:R-:W-:Y:S02]  /*1dc0*/  IMAD R23, R4, R29, 0x6 ;  /* 0x0000000604177424 */ /* 0x000fe400078e021d */
[----:B------:R-:W-:-:S10]  /*1dd0*/  @P1 VIADD R22, R22, 0x1 ;  /* 0x0000000116161836 */ /* 0x000fd40000000000 */
[----:B------:R-:W-:Y:S02]  /*1de0*/  @!P3 IADD3 R22, PT, PT, -R22, RZ, RZ ;  /* 0x000000ff1616b210 */ /* 0x000fe40007ffe1ff */
[----:B------:R-:W-:Y:S02]  /*1df0*/  ISETP.GT.U32.AND P3, PT, R36, R23, PT ;  /* 0x000000172400720c */ /* 0x000fe40003f64070 */
[----:B------:R-:W-:-:S05]  /*1e00*/  SEL R22, R34, R22, !P0 ;  /* 0x0000001622167207 */ /* 0x000fca0004000000 */
[----:B------:R-:W-:-:S04]  /*1e10*/  IMAD.MOV R20, RZ, RZ, -R22 ;  /* 0x000000ffff147224 */ /* 0x000fc800078e0a16 */
[----:B------:R-:W-:Y:S01]  /*1e20*/  IMAD R20, R20, R21, 0x5 ;  /* 0x0000000514147424 */ /* 0x000fe200078e0215 */
[----:B------:R-:W-:Y:S01]  /*1e30*/  LEA R21, R22, R35, 0x7 ;  /* 0x0000002316157211 */ /* 0x000fe200078e38ff */
[----:B------:R-:W-:Y:S01]  /*1e40*/  @!P3 IMAD.IADD R23, R23, 0x1, -R36 ;  /* 0x000000011717b824 */ /* 0x000fe200078e0a24 */
[----:B------:R-:W-:Y:S01]  /*1e50*/  @!P3 IADD3 R4, PT, PT, R4, 0x1, RZ ;  /* 0x000000010404b810 */ /* 0x000fe20007ffe0ff */
[----:B------:R-:W-:-:S03]  /*1e60*/  IMAD.HI.U32 R22, R28, 0x7, RZ ;  /* 0x000000071c167827 */ /* 0x000fc600078e00ff */
[----:B------:R-:W-:Y:S01]  /*1e70*/  ISETP.GE.U32.AND P2, PT, R23, R36, PT ;  /* 0x000000241700720c */ /* 0x000fe20003f46070 */
[----:B------:R-:W-:Y:S02]  /*1e80*/  IMAD.U32 R23, RZ, RZ, UR9 ;  /* 0x00000009ff177e24 */ /* 0x000fe4000f8e00ff */
[----:B------:R-:W-:Y:S02]  /*1e90*/  IMAD R21, R20, UR4, R21 ;  /* 0x0000000414157c24 */ /* 0x000fe4000f8e0215 */
[----:B------:R-:W-:Y:S01]  /*1ea0*/  IMAD R33, R22, R29, 0x7 ;  /* 0x0000000716217424 */ /* 0x000fe200078e021d */
[----:B------:R-:W-:Y:S01]  /*1eb0*/  LOP3.LUT R23, R23, 0x6, RZ, 0x3c, !PT ;  /* 0x0000000617177812 */ /* 0x000fe200078e3cff */
[----:B------:R-:W-:-:S03]  /*1ec0*/  IMAD.WIDE R20, R21, 0x4, R30 ;  /* 0x0000000415147825 */ /* 0x000fc600078e021e */
[----:B------:R-:W-:Y:S02]  /*1ed0*/  ISETP.GE.AND P4, PT, R23, RZ, PT ;  /* 0x000000ff1700720c */ /* 0x000fe40003f86270 */
[----:B------:R1:W-:Y:S01]  /*1ee0*/  STG.E desc[UR12][R20.64], R5 ;  /* 0x0000000514007986 */ /* 0x0003e2000c10190c */
[----:B------:R-:W-:Y:S01]  /*1ef0*/  @P2 VIADD R4, R4, 0x1 ;  /* 0x0000000104042836 */ /* 0x000fe20000000000 */
[----:B------:R-:W-:Y:S02]  /*1f00*/  ISETP.GT.U32.AND P1, PT, R36, R33, PT ;  /* 0x000000212400720c */ /* 0x000fe40003f24070 */
[----:B------:R-:W-:-:S04]  /*1f10*/  MOV R23, UR9 ;  /* 0x0000000900177c02 */ /* 0x000fc80008000f00 */
[----:B------:R-:W-:-:S03]  /*1f20*/  LOP3.LUT R23, R23, 0x7, RZ, 0x3c, !PT ;  /* 0x0000000717177812 */ /* 0x000fc600078e3cff */
[----:B------:R-:W-:Y:S01]  /*1f30*/  @!P4 IADD3 R4, PT, PT, -R4, RZ, RZ ;  /* 0x000000ff0404c210 */ /* 0x000fe20007ffe1ff */
[----:B-1----:R-:W-:Y:S01]  /*1f40*/  IMAD.HI.U32 R20, R28, 0x8, RZ ;  /* 0x000000081c147827 */ /* 0x002fe200078e00ff */
[----:B------:R-:W-:Y:S02]  /*1f50*/  ISETP.GE.AND P4, PT, R23, RZ, PT ;  /* 0x000000ff1700720c */ /* 0x000fe40003f86270 */
[----:B------:R-:W-:Y:S01]  /*1f60*/  SEL R4, R34, R4, !P0 ;  /* 0x0000000422047207 */ /* 0x000fe20004000000 */
[----:B------:R-:W-:Y:S02]  /*1f70*/  IMAD R5, R20, R29, 0x8 ;  /* 0x0000000814057424 */ /* 0x000fe400078e021d */
[----:B------:R-:W-:Y:S02]  /*1f80*/  @!P1 IMAD.IADD R33, R33, 0x1, -R36 ;  /* 0x0000000121219824 */ /* 0x000fe400078e0a24 */
[----:B------:R-:W-:Y:S01]  /*1f90*/  IMAD.MOV R21, RZ, RZ, -R4 ;  /* 0x000000ffff157224 */ /* 0x000fe200078e0a04 */
[----:B------:R-:W-:Y:S01]  /*1fa0*/  ISETP.GT.U32.AND P5, PT, R36, R5, PT ;  /* 0x000000052400720c */ /* 0x000fe20003fa4070 */
[----:B------:R-:W-:Y:S01]  /*1fb0*/  IMAD R4, R4, 0x80, R35 ;  /* 0x0000008004047824 */ /* 0x000fe200078e0223 */
[----:B------:R-:W-:Y:S01]  /*1fc0*/  ISETP.GE.U32.AND P2, PT, R33, R36, PT ;  /* 0x000000242100720c */ /* 0x000fe20003f46070 */
[----:B------:R-:W-:-:S02]  /*1fd0*/  IMAD R21, R21, R32, 0x6 ;  /* 0x0000000615157424 */ /* 0x000fc400078e0220 */
[----:B------:R-:W-:-:S08]  /*1fe0*/  @!P1 VIADD R22, R22, 0x1 ;  /* 0x0000000116169836 */ /* 0x000fd00000000000 */
[----:B------:R-:W-:Y:S01]  /*1ff0*/  @!P5 IMAD.IADD R5, R5, 0x1, -R36 ;  /* 0x000000010505d824 */ /* 0x000fe200078e0a24 */
[----:B------:R-:W-:Y:S01]  /*2000*/  @!P5 IADD3 R20, PT, PT, R20, 0x1, RZ ;  /* 0x000000011414d810 */ /* 0x000fe20007ffe0ff */
[----:B------:R-:W-:-:S03]  /*2010*/  @P2 VIADD R22, R22, 0x1 ;  /* 0x0000000116162836 */ /* 0x000fc60000000000 */
[----:B------:R-:W-:Y:S01]  /*2020*/  ISETP.GE.U32.AND P3, PT, R5, R36, PT ;  /* 0x000000240500720c */ /* 0x000fe20003f66070 */
[----:B------:R-:W-:Y:S01]  /*2030*/  IMAD R5, R21, UR4, R4 ;  /* 0x0000000415057c24 */ /* 0x000fe2000f8e0204 */
[----:B------:R-:W-:Y:S01]  /*2040*/  MOV R4, UR9 ;  /* 0x0000000900047c02 */ /* 0x000fe20008000f00 */
[----:B------:R-:W-:-:S03]  /*2050*/  @!P4 IMAD.MOV R22, RZ, RZ, -R22 ;  /* 0x000000ffff16c224 */ /* 0x000fc600078e0a16 */
[----:B------:R-:W-:Y:S02]  /*2060*/  LOP3.LUT R4, R4, 0x8, RZ, 0x3c, !PT ;  /* 0x0000000804047812 */ /* 0x000fe400078e3cff */
[----:B------:R-:W-:Y:S02]  /*2070*/  SEL R22, R34, R22, !P0 ;  /* 0x0000001622167207 */ /* 0x000fe40004000000 */
[----:B------:R-:W-:Y:S01]  /*2080*/  ISETP.GE.AND P1, PT, R4, RZ, PT ;  /* 0x000000ff0400720c */ /* 0x000fe20003f26270 */
[----:B------:R-:W-:-:S04]  /*2090*/  IMAD.WIDE R4, R5, 0x4, R30 ;  /* 0x0000000405047825 */ /* 0x000fc800078e021e */
[----:B------:R-:W-:Y:S01]  /*20a0*/  @P3 VIADD R20, R20, 0x1 ;  /* 0x0000000114143836 */ /* 0x000fe20000000000 */
[----:B------:R1:W-:Y:S01]  /*20b0*/  STG.E desc[UR12][R4.64], R6 ;  /* 0x0000000604007986 */ /* 0x0003e2000c10190c */
[----:B------:R-:W-:Y:S02]  /*20c0*/  IMAD.MOV R21, RZ, RZ, -R22 ;  /* 0x000000ffff157224 */ /* 0x000fe400078e0a16 */
[----:B------:R-:W-:Y:S02]  /*20d0*/  IMAD R22, R22, 0x80, R35 ;  /* 0x0000008016167824 */ /* 0x000fe400078e0223 */
[----:B------:R-:W-:Y:S02]  /*20e0*/  IMAD R21, R21, R32, 0x7 ;  /* 0x0000000715157424 */ /* 0x000fe400078e0220 */
[----:B------:R-:W-:-:S04]  /*20f0*/  @!P1 IADD3 R20, PT, PT, -R20, RZ, RZ ;  /* 0x000000ff14149210 */ /* 0x000fc80007ffe1ff */
[----:B------:R-:W-:Y:S01]  /*2100*/  SEL R20, R34, R20, !P0 ;  /* 0x0000001422147207 */ /* 0x000fe20004000000 */
[----:B-1----:R-:W-:-:S03]  /*2110*/  IMAD.HI.U32 R6, R28, 0x9, RZ ;  /* 0x000000091c067827 */ /* 0x002fc600078e00ff */
[----:B------:R-:W-:Y:S01]  /*2120*/  IADD3 R23, PT, PT, -R20, RZ, RZ ;  /* 0x000000ff14177210 */ /* 0x000fe20007ffe1ff */
[----:B------:R-:W-:Y:S02]  /*2130*/  IMAD R5, R21, UR4, R22 ;  /* 0x0000000415057c24 */ /* 0x000fe4000f8e0216 */
[----:B------:R-:W-:-:S04]  /*2140*/  IMAD.HI.U32 R22, R28, 0xa, RZ ;  /* 0x0000000a1c167827 */ /* 0x000fc800078e00ff */
[----:B------:R-:W-:Y:S02]  /*2150*/  IMAD R4, R23, R32, 0x8 ;  /* 0x0000000817047424 */ /* 0x000fe400078e0220 */
[-C--:B------:R-:W-:Y:S02]  /*2160*/  IMAD R23, R6, R29.reuse, 0x9 ;  /* 0x0000000906177424 */ /* 0x080fe400078e021d */
[----:B------:R-:W-:Y:S02]  /*2170*/  IMAD R33, R22, R29, 0xa ;  /* 0x0000000a16217424 */ /* 0x000fe400078e021d */
[----:B------:R-:W-:Y:S01]  /*2180*/  IMAD R21, R20, 0x80, R35 ;  /* 0x0000008014157824 */ /* 0x000fe200078e0223 */
[C---:B------:R-:W-:Y:S02]  /*2190*/  ISETP.GT.U32.AND P6, PT, R36.reuse, R23, PT ;  /* 0x000000172400720c */ /* 0x040fe40003fc4070 */
[----:B------:R-:W-:Y:S01]  /*21a0*/  ISETP.GT.U32.AND P4, PT, R36, R33, PT ;  /* 0x000000212400720c */ /* 0x000fe20003f84070 */
[----:B------:R-:W-:-:S02]  /*21b0*/  IMAD R21, R4, UR4, R21 ;  /* 0x0000000404157c24 */ /* 0x000fc4000f8e0215 */
[----:B------:R-:W-:-:S04]  /*21c0*/  IMAD.WIDE R4, R5, 0x4, R30 ;  /* 0x0000000405047825 */ /* 0x000fc800078e021e */
[----:B------:R-:W-:Y:S01]  /*21d0*/  IMAD.WIDE R20, R21, 0x4, R30 ;  /* 0x0000000415147825 */ /* 0x000fe200078e021e */
[----:B------:R1:W-:Y:S03]  /*21e0*/  STG.E desc[UR12][R4.64], R7 ;  /* 0x0000000704007986 */ /* 0x0003e6000c10190c */
[-C--:B------:R-:W-:Y:S01]  /*21f0*/  @!P6 IADD3 R23, PT, PT, R23, -R36.reuse, RZ ;  /* 0x800000241717e210 */ /* 0x080fe20007ffe0ff */
[----:B------:R2:W-:Y:S01]  /*2200*/  STG.E desc[UR12][R20.64], R8 ;  /* 0x0000000814007986 */ /* 0x0005e2000c10190c */
[----:B------:R-:W-:Y:S01]  /*2210*/  @!P4 IMAD.IADD R33, R33, 0x1, -R36 ;  /* 0x000000012121c824 */ /* 0x000fe200078e0a24 */
[----:B------:R-:W-:Y:S02]  /*2220*/  @!P6 IADD3 R6, PT, PT, R6, 0x1, RZ ;  /* 0x000000010606e810 */ /* 0x000fe40007ffe0ff */
[----:B------:R-:W-:Y:S02]  /*2230*/  ISETP.GE.U32.AND P3, PT, R23, R36, PT ;  /* 0x000000241700720c */ /* 0x000fe40003f66070 */
[----:B------:R-:W-:Y:S01]  /*2240*/  LOP3.LUT R23, R32, 0x9, RZ, 0x3c, !PT ;  /* 0x0000000920177812 */ /* 0x000fe200078e3cff */
[----:B------:R-:W-:Y:S01]  /*2250*/  IMAD.HI.U32 R32, R28, 0xb, RZ ;  /* 0x0000000b1c207827 */ /* 0x000fe200078e00ff */
[----:B-1----:R-:W-:-:S02]  /*2260*/  LOP3.LUT R4, R37, 0xa, RZ, 0x3c, !PT ;  /* 0x0000000a25047812 */ /* 0x002fc400078e3cff */
[----:B------:R-:W-:Y:S01]  /*2270*/  ISETP.GE.U32.AND P6, PT, R33, R36, PT ;  /* 0x000000242100720c */ /* 0x000fe20003fc6070 */
[----:B------:R-:W-:Y:S01]  /*2280*/  IMAD R7, R32, R29, 0xb ;  /* 0x0000000b20077424 */ /* 0x000fe200078e021d */
[----:B------:R-:W-:Y:S01]  /*2290*/  ISETP.GE.AND P1, PT, R4, RZ, PT ;  /* 0x000000ff0400720c */ /* 0x000fe20003f26270 */
[----:B------:R-:W-:Y:S01]  /*22a0*/  IMAD.U32 R5, RZ, RZ, UR9 ;  /* 0x00000009ff057e24 */ /* 0x000fe2000f8e00ff */
[----:B------:R-:W-:Y:S01]  /*22b0*/  MOV R4, UR9 ;  /* 0x0000000900047c02 */ /* 0x000fe20008000f00 */
[----:B--2---:R-:W-:Y:S01]  /*22c0*/  IMAD.HI.U32 R8, R28, 0xd, RZ ;  /* 0x0000000d1c087827 */ /* 0x004fe200078e00ff */
[----:B------:R-:W-:Y:S02]  /*22d0*/  ISETP.GT.U32.AND P2, PT, R36, R7, PT ;  /* 0x000000072400720c */ /* 0x000fe40003f44070 */
[----:B------:R-:W-:Y:S02]  /*22e0*/  @P3 IADD3 R6, PT, PT, R6, 0x1, RZ ;  /* 0x0000000106063810 */ /* 0x000fe40007ffe0ff */
[----:B------:R-:W-:-:S02]  /*22f0*/  LOP3.LUT R4, R4, 0xb, RZ, 0x3c, !PT ;  /* 0x0000000b04047812 */ /* 0x000fc400078e3cff */
[----:B------:R-:W-:Y:S01]  /*2300*/  ISETP.GE.AND P5, PT, R23, RZ, PT ;  /* 0x000000ff1700720c */ /* 0x000fe20003fa6270 */
[----:B------:R-:W-:Y:S01]  /*2310*/  IMAD.MOV.U32 R21, RZ, RZ, R6 ;  /* 0x000000ffff157224 */ /* 0x000fe200078e0006 */
[----:B------:R-:W-:Y:S01]  /*2320*/  ISETP.GE.AND P3, PT, R4, RZ, PT ;  /* 0x000000ff0400720c */ /* 0x000fe20003f66270 */
[----:B------:R-:W-:Y:S01]  /*2330*/  IMAD.HI.U32 R6, R28, 0xc, RZ ;  /* 0x0000000c1c067827 */ /* 0x000fe200078e00ff */
[----:B------:R-:W-:Y:S02]  /*2340*/  LOP3.LUT R4, R5, 0xc, RZ, 0x3c, !PT ;  /* 0x0000000c05047812 */ /* 0x000fe400078e3cff */
[----:B------:R-:W-:Y:S01]  /*2350*/  @!P4 IADD3 R22, PT, PT, R22, 0x1, RZ ;  /* 0x000000011616c810 */ /* 0x000fe20007ffe0ff */
[----:B------:R-:W-:Y:S01]  /*2360*/  IMAD R5, R6, R29, 0xc ;  /* 0x0000000c06057424 */ /* 0x000fe200078e021d */
[----:B------:R-:W-:Y:S01]  /*2370*/  ISETP.GE.AND P4, PT, R4, RZ, PT ;  /* 0x000000ff0400720c */ /* 0x000fe20003f86270 */
[----:B------:R-:W-:Y:S01]  /*2380*/  @!P2 IMAD.IADD R7, R7, 0x1, -R36 ;  /* 0x000000010707a824 */ /* 0x000fe200078e0a24 */
[----:B------:R-:W-:Y:S01]  /*2390*/  MOV R23, UR9 ;  /* 0x0000000900177c02 */ /* 0x000fe20008000f00 */
[----:B------:R-:W-:Y:S01]  /*23a0*/  @P6 VIADD R22, R22, 0x1 ;  /* 0x0000000116166836 */ /* 0x000fe20000000000 */
[----:B------:R-:W-:Y:S01]  /*23b0*/  ISETP.GT.U32.AND P6, PT, R36, R5, PT ;  /* 0x000000052400720c */ /* 0x000fe20003fc4070 */
[----:B------:R-:W-:Y:S01]  /*23c0*/  @!P2 VIADD R32, R32, 0x1 ;  /* 0x000000012020a836 */ /* 0x000fe20000000000 */
[----:B------:R-:W-:-:S02]  /*23d0*/  @!P5 IADD3 R21, PT, PT, -R21, RZ, RZ ;  /* 0x000000ff1515d210 */ /* 0x000fc40007ffe1ff */
[----:B------:R-:W-:Y:S01]  /*23e0*/  ISETP.GE.U32.AND P5, PT, R7, R36, PT ;  /* 0x000000240700720c */ /* 0x000fe20003fa6070 */
[----:B------:R-:W-:Y:S01]  /*23f0*/  IMAD R7, R8, R29, 0xd ;  /* 0x0000000d08077424 */ /* 0x000fe200078e021d */
[----:B------:R-:W-:Y:S02]  /*2400*/  @!P1 IADD3 R22, PT, PT, -R22, RZ, RZ ;  /* 0x000000ff16169210 */ /* 0x000fe40007ffe1ff */
[----:B------:R-:W-:Y:S01]  /*2410*/  SEL R4, R34, R21, !P0 ;  /* 0x0000001522047207 */ /* 0x000fe20004000000 */
[----:B------:R-:W-:Y:S01]  /*2420*/  IMAD.U32 R21, RZ, RZ, UR9 ;  /* 0x00000009ff157e24 */ /* 0x000fe2000f8e00ff */
[----:B------:R-:W-:Y:S02]  /*2430*/  ISETP.GT.U32.AND P1, PT, R36, R7, PT ;  /* 0x000000072400720c */ /* 0x000fe40003f24070 */
[----:B------:R-:W-:Y:S01]  /*2440*/  IADD3 R20, PT, PT, -R4, RZ, RZ ;  /* 0x000000ff04147210 */ /* 0x000fe20007ffe1ff */
[----:B------:R-:W-:Y:S01]  /*2450*/  @!P6 IMAD.IADD R5, R5, 0x1, -R36 ;  /* 0x000000010505e824 */ /* 0x000fe200078e0a24 */
[----:B------:R-:W-:Y:S01]  /*2460*/  SEL R22, R34, R22, !P0 ;  /* 0x0000001622167207 */ /* 0x000fe20004000000 */
[----:B------:R-:W-:-:S02]  /*2470*/  @!P6 VIADD R6, R6, 0x1 ;  /* 0x000000010606e836 */ /* 0x000fc40000000000 */
[----:B------:R-:W-:Y:S01]  /*2480*/  IMAD R20, R20, R21, 0x9 ;  /* 0x0000000914147424 */ /* 0x000fe200078e0215 */
[-C--:B------:R-:W-:Y:S02]  /*2490*/  ISETP.GE.U32.AND P2, PT, R5, R36.reuse, PT ;  /* 0x000000240500720c */ /* 0x080fe40003f46070 */
[----:B------:R-:W-:Y:S01]  /*24a0*/  LEA R21, R4, R35, 0x7 ;  /* 0x0000002304157211 */ /* 0x000fe200078e38ff */
[----:B------:R-:W-:Y:S01]  /*24b0*/  IMAD.U32 R4, RZ, RZ, UR9 ;  /* 0x00000009ff047e24 */ /* 0x000fe2000f8e00ff */
[----:B------:R-:W-:Y:S02]  /*24c0*/  @P5 IADD3 R32, PT, PT, R32, 0x1, RZ ;  /* 0x0000000120205810 */ /* 0x000fe40007ffe0ff */
[-C--:B------:R-:W-:Y:S01]  /*24d0*/  @!P1 IADD3 R7, PT, PT, R7, -R36.reuse, RZ ;  /* 0x8000002407079210 */ /* 0x080fe20007ffe0ff */
[----:B------:R-:W-:Y:S01]  /*24e0*/  IMAD R5, R20, UR4, R21 ;  /* 0x0000000414057c24 */ /* 0x000fe2000f8e0215 */
[----:B------:R-:W-:Y:S01]  /*24f0*/  @!P1 IADD3 R8, PT, PT, R8, 0x1, RZ ;  /* 0x0000000108089810 */ /* 0x000fe20007ffe0ff */
[----:B------:R-:W-:Y:S01]  /*2500*/  @!P3 IMAD.MOV R32, RZ, RZ, -R32 ;  /* 0x000000ffff20b224 */ /* 0x000fe200078e0a20 */
[----:B------:R-:W-:-:S02]  /*2510*/  ISETP.GE.U32.AND P5, PT, R7, R36, PT ;  /* 0x000000240700720c */ /* 0x000fc40003fa6070 */
[----:B------:R-:W-:Y:S01]  /*2520*/  LOP3.LUT R7, R4, 0xd, RZ, 0x3c, !PT ;  /* 0x0000000d04077812 */ /* 0x000fe200078e3cff */
[----:B------:R-:W-:Y:S01]  /*2530*/  IMAD.WIDE R4, R5, 0x4, R30 ;  /* 0x0000000405047825 */ /* 0x000fe200078e021e */
[----:B------:R-:W-:Y:S02]  /*2540*/  @P2 IADD3 R6, PT, PT, R6, 0x1, RZ ;  /* 0x0000000106062810 */ /* 0x000fe40007ffe0ff */
[----:B------:R-:W-:Y:S01]  /*2550*/  ISETP.GE.AND P6, PT, R7, RZ, PT ;  /* 0x000000ff0700720c */ /* 0x000fe20003fc6270 */
[----:B------:R-:W-:Y:S01]  /*2560*/  IMAD.U32 R7, RZ, RZ, UR9 ;  /* 0x00000009ff077e24 */ /* 0x000fe2000f8e00ff */
[----:B------:R-:W-:Y:S01]  /*2570*/  IADD3 R20, PT, PT, -R22, RZ, RZ ;  /* 0x000000ff16147210 */ /* 0x000fe20007ffe1ff */
[----:B------:R-:W-:Y:S01]  /*2580*/  IMAD.MOV.U32 R21, RZ, RZ, R6 ;  /* 0x000000ffff157224 */ /* 0x000fe200078e0006 */
[----:B------:R-:W-:Y:S01]  /*2590*/  SEL R6, R34, R32, !P0 ;  /* 0x0000002022067207 */ /* 0x000fe20004000000 */
[----:B------:R1:W-:Y:S01]  /*25a0*/  STG.E desc[UR12][R4.64], R9 ;  /* 0x0000000904007986 */ /* 0x0003e2000c10190c */
[----:B------:R-:W-:-:S02]  /*25b0*/  IMAD.HI.U32 R32, R28, 0xe, RZ ;  /* 0x0000000e1c207827 */ /* 0x000fc400078e00ff */
[----:B------:R-:W-:Y:S02]  /*25c0*/  @!P4 IADD3 R21, PT, PT, -R21, RZ, RZ ;  /* 0x000000ff1515c210 */ /* 0x000fe40007ffe1ff */
[----:B------:R-:W-:Y:S02]  /*25d0*/  @P5 VIADD R8, R8, 0x1 ;  /* 0x0000000108085836 */ /* 0x000fe40000000000 */
[----:B------:R-:W-:-:S04]  /*25e0*/  IMAD.HI.U32 R28, R28, 0xf, RZ ;  /* 0x0000000f1c1c7827 */ /* 0x000fc800078e00ff */
[----:B------:R-:W-:Y:S01]  /*25f0*/  @!P6 IMAD.MOV R8, RZ, RZ, -R8 ;  /* 0x000000ffff08e224 */ /* 0x000fe200078e0a08 */
[----:B-1----:R-:W-:Y:S01]  /*2600*/  MOV R5, UR9 ;  /* 0x0000000900057c02 */ /* 0x002fe20008000f00 */
[----:B------:R-:W-:Y:S02]  /*2610*/  IMAD.MOV R4, RZ, RZ, -R6 ;  /* 0x000000ffff047224 */ /* 0x000fe400078e0a06 */
[----:B------:R-:W-:Y:S01]  /*2620*/  IMAD R9, R20, R23, 0xa ;  /* 0x0000000a14097424 */ /* 0x000fe200078e0217 */
[----:B------:R-:W-:Y:S01]  /*2630*/  SEL R20, R34, R21, !P0 ;  /* 0x0000001522147207 */ /* 0x000fe20004000000 */
[----:B------:R-:W-:Y:S01]  /*2640*/  IMAD R7, R4, R7, 0xb ;  /* 0x0000000b04077424 */ /* 0x000fe200078e0207 */
[----:B------:R-:W-:Y:S01]  /*2650*/  SEL R8, R34, R8, !P0 ;  /* 0x0000000822087207 */ /* 0x000fe20004000000 */
[----:B------:R-:W-:Y:S01]  /*2660*/  IMAD.U32 R21, RZ, RZ, UR9 ;  /* 0x00000009ff157e24 */ /* 0x000fe2000f8e00ff */
[----:B------:R-:W-:-:S05]  /*2670*/  IADD3 R4, PT, PT, -R20, RZ, RZ ;  /* 0x000000ff14047210 */ /* 0x000fca0007ffe1ff */
[----:B------:R-:W-:Y:S01]  /*2680*/  IMAD R4, R4, R5, 0xc ;  /* 0x0000000c04047424 */ /* 0x000fe200078e0205 */
[C---:B------:R-:W-:Y:S02]  /*2690*/  IADD3 R5, PT, PT, -R8.reuse, RZ, RZ ;  /* 0x000000ff08057210 */ /* 0x040fe40007ffe1ff */
[----:B------:R-:W-:-:S03]  /*26a0*/  LEA R8, R8, R35, 0x7 ;  /* 0x0000002308087211 */ /* 0x000fc600078e38ff */
[----:B------:R-:W-:Y:S02]  /*26b0*/  IMAD R5, R5, R21, 0xd ;  /* 0x0000000d05057424 */ /* 0x000fe400078e0215 */
[-C--:B------:R-:W-:Y:S02]  /*26c0*/  IMAD R21, R32, R29.reuse, 0xe ;  /* 0x0000000e20157424 */ /* 0x080fe400078e021d */
[----:B------:R-:W-:Y:S02]  /*26d0*/  IMAD R29, R28, R29, 0xf ;  /* 0x0000000f1c1d7424 */ /* 0x000fe400078e021d */
[----:B------:R-:W-:Y:S01]  /*26e0*/  IMAD R33, R5, UR4, R8 ;  /* 0x0000000405217c24 */ /* 0x000fe2000f8e0208 */
[C---:B------:R-:W-:Y:S02]  /*26f0*/  ISETP.GT.U32.AND P3, PT, R36.reuse, R21, PT ;  /* 0x000000152400720c */ /* 0x040fe40003f64070 */
[----:B------:R-:W-:-:S11]  /*2700*/  ISETP.GT.U32.AND P5, PT, R36, R29, PT ;  /* 0x0000001d2400720c */ /* 0x000fd60003fa4070 */
[----:B------:R-:W-:Y:S01]  /*2710*/  @!P3 IMAD.IADD R21, R21, 0x1, -R36 ;  /* 0x000000011515b824 */ /* 0x000fe200078e0a24 */
[----:B------:R-:W-:Y:S02]  /*2720*/  @!P3 IADD3 R32, PT, PT, R32, 0x1, RZ ;  /* 0x000000012020b810 */ /* 0x000fe40007ffe0ff */
[-C--:B------:R-:W-:Y:S02]  /*2730*/  @!P5 IADD3 R29, PT, PT, R29, -R36.reuse, RZ ;  /* 0x800000241d1dd210 */ /* 0x080fe40007ffe0ff */
[-C--:B------:R-:W-:Y:S01]  /*2740*/  ISETP.GE.U32.AND P1, PT, R21, R36.reuse, PT ;  /* 0x000000241500720c */ /* 0x080fe20003f26070 */
[----:B------:R-:W-:Y:S01]  /*2750*/  IMAD.U32 R21, RZ, RZ, UR9 ;  /* 0x00000009ff157e24 */ /* 0x000fe2000f8e00ff */
[----:B------:R-:W-:Y:S02]  /*2760*/  ISETP.GE.U32.AND P2, PT, R29, R36, PT ;  /* 0x000000241d00720c */ /* 0x000fe40003f46070 */
[----:B------:R-:W-:Y:S02]  /*2770*/  @!P5 IADD3 R28, PT, PT, R28, 0x1, RZ ;  /* 0x000000011c1cd810 */ /* 0x000fe40007ffe0ff */
[----:B------:R-:W-:-:S04]  /*2780*/  LOP3.LUT R21, R21, 0xe, RZ, 0x3c, !PT ;  /* 0x0000000e15157812 */ /* 0x000fc800078e3cff */
[----:B------:R-:W-:-:S03]  /*2790*/  ISETP.GE.AND P4, PT, R21, RZ, PT ;  /* 0x000000ff1500720c */ /* 0x000fc60003f86270 */
[----:B------:R-:W-:Y:S02]  /*27a0*/  @P1 VIADD R32, R32, 0x1 ;  /* 0x0000000120201836 */ /* 0x000fe40000000000 */
[----:B------:R-:W-:-:S03]  /*27b0*/  @P2 VIADD R28, R28, 0x1 ;  /* 0x000000011c1c2836 */ /* 0x000fc60000000000 */
[----:B------:R-:W-:Y:S02]  /*27c0*/  MOV R21, R32 ;  /* 0x0000002000157202 */ /* 0x000fe40000000f00 */
[----:B------:R-:W-:-:S03]  /*27d0*/  LEA R32, R22, R35, 0x7 ;  /* 0x0000002316207211 */ /* 0x000fc600078e38ff */
[----:B------:R-:W-:Y:S02]  /*27e0*/  @!P4 IMAD.MOV R21, RZ, RZ, -R21 ;  /* 0x000000ffff15c224 */ /* 0x000fe400078e0a15 */
[----:B------:R-:W-:Y:S02]  /*27f0*/  IMAD R23, R9, UR4, R32 ;  /* 0x0000000409177c24 */ /* 0x000fe4000f8e0220 */
[----:B------:R-:W-:Y:S01]  /*2800*/  IMAD.U32 R32, RZ, RZ, UR9 ;  /* 0x00000009ff207e24 */ /* 0x000fe2000f8e00ff */
[----:B------:R-:W-:Y:S01]  /*2810*/  SEL R22, R34, R21, !P0 ;  /* 0x0000001522167207 */ /* 0x000fe20004000000 */
[----:B------:R-:W-:-:S03]  /*2820*/  IMAD.U32 R21, RZ, RZ, UR9 ;  /* 0x00000009ff157e24 */ /* 0x000fc6000f8e00ff */
[----:B------:R-:W-:Y:S02]  /*2830*/  IADD3 R9, PT, PT, -R22, RZ, RZ ;  /* 0x000000ff16097210 */ /* 0x000fe40007ffe1ff */
[----:B------:R-:W-:-:S03]  /*2840*/  LOP3.LUT R21, R21, 0xf, RZ, 0x3c, !PT ;  /* 0x0000000f15157812 */ /* 0x000fc600078e3cff */
[----:B------:R-:W-:Y:S01]  /*2850*/  IMAD R9, R9, R32, 0xe ;  /* 0x0000000e09097424 */ /* 0x000fe200078e0220 */
[----:B------:R-:W-:Y:S01]  /*2860*/  ISETP.GE.AND P1, PT, R21, RZ, PT ;  /* 0x000000ff1500720c */ /* 0x000fe20003f26270 */
[----:B------:R-:W-:-:S12]  /*2870*/  IMAD R21, R20, 0x80, R35 ;  /* 0x0000008014157824 */ /* 0x000fd800078e0223 */
[----:B------:R-:W-:-:S04]  /*2880*/  @!P1 IADD3 R28, PT, PT, -R28, RZ, RZ ;  /* 0x000000ff1c1c9210 */ /* 0x000fc80007ffe1ff */
[----:B------:R-:W-:Y:S01]  /*2890*/  SEL R34, R34, R28, !P0 ;  /* 0x0000001c22227207 */ /* 0x000fe20004000000 */
[--C-:B------:R-:W-:Y:S02]  /*28a0*/  IMAD R28, R6, 0x80, R35.reuse ;  /* 0x00000080061c7824 */ /* 0x100fe400078e0223 */
[----:B------:R-:W-:Y:S01]  /*28b0*/  IMAD R6, R22, 0x80, R35 ;  /* 0x0000008016067824 */ /* 0x000fe200078e0223 */
[C---:B------:R-:W-:Y:S01]  /*28c0*/  IADD3 R29, PT, PT, -R34.reuse, RZ, RZ ;  /* 0x000000ff221d7210 */ /* 0x040fe20007ffe1ff */
[----:B------:R-:W-:Y:S01]  /*28d0*/  IMAD R7, R7, UR4, R28 ;  /* 0x0000000407077c24 */ /* 0x000fe2000f8e021c */
[----:B------:R-:W-:Y:S01]  /*28e0*/  LEA R35, R34, R35, 0x7 ;  /* 0x0000002322237211 */ /* 0x000fe200078e38ff */
[----:B------:R-:W-:-:S04]  /*28f0*/  IMAD.WIDE R22, R23, 0x4, R30 ;  /* 0x0000000417167825 */ /* 0x000fc800078e021e */
[----:B------:R-:W-:Y:S01]  /*2900*/  IMAD R20, R29, R32, 0xf ;  /* 0x0000000f1d147424 */ /* 0x000fe200078e0220 */
[----:B------:R1:W-:Y:S01]  /*2910*/  STG.E desc[UR12][R22.64], R10 ;  /* 0x0000000a16007986 */ /* 0x0003e2000c10190c */
[----:B------:R-:W-:Y:S02]  /*2920*/  IMAD R29, R4, UR4, R21 ;  /* 0x00000004041d7c24 */ /* 0x000fe4000f8e0215 */
        /* <DEDUP_REMOVED lines=16> */
.L_x_2521:
[----:B------:R-:W-:Y:S01]  /*2a30*/  HFMA2 R22, -RZ, RZ, 0, 0.005977630615234375 ;  /* 0x00001e1fff167431 */ /* 0x000fe200000001ff */
[----:B------:R-:W-:Y:S01]  /*2a40*/  BSSY B2, `(.L_x_2527) ;  /* 0x0000006000027945 */ /* 0x000fe20003800000 */
[----:B------:R-:W-:Y:S02]  /*2a50*/  IMAD.MOV.U32 R20, RZ, RZ, R0 ;  /* 0x000000ffff147224 */ /* 0x000fe400078e0000 */
[----:B------:R-:W-:-:S07]  /*2a60*/  IMAD.MOV.U32 R11, RZ, RZ, -0x1 ;  /* 0xffffffffff0b7424 */ /* 0x000fce00078e00ff */
[----:B-1-3--:R-:W-:Y:S05]  /*2a70*/  WARPSYNC.COLLECTIVE R11, `(.L_x_2528) ;  /* 0x000000000b087348 */ /* 0x00afea0003c00000 */
[----:B------:R0:W2:Y:S02]  /*2a80*/  SHFL.IDX P3, R11, R13, R20, R22 ;  /* 0x000000140d0b7389 */ /* 0x0000a40000060016 */
[----:B0123--:R-:W-:Y:S05]  /*2a90*/  ENDCOLLECTIVE ;  /* 0x000000000000791b */ /* 0x00ffea0003800000 */
.L_x_2528:
[----:B------:R-:W-:Y:S05]  /*2aa0*/  BSYNC B2 ;  /* 0x0000000000027941 */ /* 0x000fea0003800000 */
.L_x_2527:
[----:B------:R-:W-:Y:S05]  /*2ab0*/  BRA `(.L_x_2529) ;  /* 0xffffffe800187947 */ /* 0x000fea000383ffff */
.L_x_2523:
[----:B------:R-:W-:Y:S01]  /*2ac0*/  BSSY B2, `(.L_x_2530) ;  /* 0x0000007000027945 */ /* 0x000fe20003800000 */
[----:B------:R-:W-:Y:S01]  /*2ad0*/  MOV R20, R2 ;  /* 0x0000000200147202 */ /* 0x000fe20000000f00 */
[----:B------:R-:W-:Y:S01]  /*2ae0*/  IMAD.MOV.U32 R22, RZ, RZ, 0x1e1f ;  /* 0x00001e1fff167424 */ /* 0x000fe200078e00ff */
[----:B------:R-:W-:-:S07]  /*2af0*/  MOV R11, 0xffffffff ;  /* 0xffffffff000b7802 */ /* 0x000fce0000000f00 */
[----:B0--3--:R-:W-:Y:S05]  /*2b00*/  WARPSYNC.COLLECTIVE R11, `(.L_x_2531) ;  /* 0x000000000b087348 */ /* 0x009fea0003c00000 */
[----:B------:R1:W2:Y:S02]  /*2b10*/  SHFL.IDX P3, R11, R13, R20, R22 ;  /* 0x000000140d0b7389 */ /* 0x0002a40000060016 */
[----:B0123--:R-:W-:Y:S05]  /*2b20*/  ENDCOLLECTIVE ;  /* 0x000000000000791b */ /* 0x00ffea0003800000 */
.L_x_2531:
[----:B------:R-:W-:Y:S05]  /*2b30*/  BSYNC B2 ;  /* 0x0000000000027941 */ /* 0x000fea0003800000 */
.L_x_2530:
[----:B------:R-:W-:Y:S05]  /*2b40*/  BRA `(.L_x_2532) ;  /* 0xffffffe800087947 */ /* 0x000fea000383ffff */
        .weak           $__internal_82_$__cuda_sm20_div_s16
        .type           $__internal_82_$__cuda_sm20_div_s16,@function
        .size           $__internal_82_$__cuda_sm20_div_s16,($__internal_83_$__cuda_sm20_div_u16 - $__internal_82_$__cuda_sm20_div_s16)
$__internal_82_$__cuda_sm20_div_s16:
        /* <DEDUP_REMOVED lines=26> */
[----:B------:R-:W-:Y:S09]  /*2cf0*/  RET.REL.NODEC R2 `(_Z9cuda_gemmIiLi128ELi4ELi1ELi2048ELi2ELi2ELi64ELi0ELi0EEviiiPT_S1_S1_iii) ;  /* 0xffffffd002c07950 */ /* 0x000ff20003c3ffff */
        .weak           $__internal_83_$__cuda_sm20_div_u16
        .type           $__internal_83_$__cuda_sm20_div_u16,@function
        .size           $__internal_83_$__cuda_sm20_div_u16,(.L_x_38586 - $__internal_83_$__cuda_sm20_div_u16)
$__internal_83_$__cuda_sm20_div_u16:
        /* <DEDUP_REMOVED lines=18> */
[----:B------:R-:W-:Y:S06]  /*2e20*/  RET.REL.NODEC R2 `(_Z9cuda_gemmIiLi128ELi4ELi1ELi2048ELi2ELi2ELi64ELi0ELi0EEviiiPT_S1_S1_iii) ;  /* 0xffffffd002747950 */ /* 0x000fec0003c3ffff */
.L_x_2533:
        /* <DEDUP_REMOVED lines=13> */
.L_x_38586:


//--------------------- .text._Z9cuda_gemmIiLi128ELi4ELi1ELi1024ELi128ELi128ELi64ELi1ELi1EEviiiPT_S1_S1_iii --------------------------
	.section	.text._Z9cuda_gemmIiLi128ELi4ELi1ELi1024ELi128ELi128ELi64ELi1ELi1EEviiiPT_S1_S1_iii,"ax",@progbits
	.align	128
        .global         _Z9cuda_gemmIiLi128ELi4ELi1ELi1024ELi128ELi128ELi64ELi1ELi1EEviiiPT_S1_S1_iii
        .type           _Z9cuda_gemmIiLi128ELi4ELi1ELi1024ELi128ELi128ELi64ELi1ELi1EEviiiPT_S1_S1_iii,@function
        .size           _Z9cuda_gemmIiLi128ELi4ELi1ELi1024ELi128ELi128ELi64ELi1ELi1EEviiiPT_S1_S1_iii,(.L_x_38587 - _Z9cuda_gemmIiLi128ELi4ELi1ELi1024ELi128ELi128ELi64ELi1ELi1EEviiiPT_S1_S1_iii)
        .other          _Z9cuda_gemmIiLi128ELi4ELi1ELi1024ELi128ELi128ELi64ELi1ELi1EEviiiPT_S1_S1_iii,@"STO_CUDA_ENTRY STV_DEFAULT"
_Z9cuda_gemmIiLi128ELi4ELi1ELi1024ELi128ELi128ELi64ELi1ELi1EEviiiPT_S1_S1_iii:
.text._Z9cuda_gemmIiLi128ELi4ELi1ELi1024ELi128ELi128ELi64ELi1ELi1EEviiiPT_S1_S1_iii:
        /* <DEDUP_REMOVED lines=12> */
[----:B------:R-:W-:-:S04]  /*00c0*/  MOV R11, 0x230 ;  /* 0x00000230000b7802 */ /* 0x000fc80000000f00 */
[----:B------:R-:W4:Y:S01]  /*00d0*/  S2UR UR5, SR_CTAID.Z ;  /* 0x00000000000579c3 */ /* 0x000f220000002700 */
[----:B--2---:R-:W-:Y:S02]  /*00e0*/  ULOP3.LUT UR8, UR12, 0xffff, URZ, 0xc0, !UPT ;  /* 0x0000ffff0c087892 */ /* 0x004fe4000f8ec0ff */
[----:B-1----:R-:W-:Y:S02]  /*00f0*/  USHF.L.U32 UR4, UR6, 0x6, URZ ;  /* 0x0000000606047899 */ /* 0x002fe400080006ff */
[----:B------:R-:W-:Y:S02]  /*0100*/  USHF.L.U32 UR6, UR6, 0x9, URZ ;  /* 0x0000000906067899 */ /* 0x000fe400080006ff */
[----:B------:R-:W-:Y:S02]  /*0110*/  ULOP3.LUT UR4, UR4, 0x40, URZ, 0xc0, !UPT ;  /* 0x0000004004047892 */ /* 0x000fe4000f8ec0ff */
[----:B------:R-:W-:Y:S01]  /*0120*/  ULOP3.LUT UR6, UR6, 0x200, URZ, 0xc0, !UPT ;  /* 0x0000020006067892 */ /* 0x000fe2000f8ec0ff */
[C---:B0-----:R-:W-:Y:S01]  /*0130*/  IMAD.SHL.U32 R5, R7.reuse, 0x10, RZ ;  /* 0x0000001007057824 */ /* 0x041fe200078e00ff */
[----:B------:R-:W-:Y:S01]  /*0140*/  SHF.R.U32.HI R0, RZ, 0x1, R7 ;  /* 0x00000001ff007819 */ /* 0x000fe20000011607 */
[C---:B------:R-:W-:Y:S01]  /*0150*/  VIADD R6, R7.reuse, UR12 ;  /* 0x0000000c07067c36 */ /* 0x040fe20008000000 */
[----:B------:R-:W-:Y:S01]  /*0160*/  LOP3.LUT R2, R7, 0xf, RZ, 0xc0, !PT ;  /* 0x0000000f07027812 */ /* 0x000fe200078ec0ff */
[----:B------:R-:W-:Y:S01]  /*0170*/  IMAD.U32 R8, RZ, RZ, UR4 ;  /* 0x00000004ff087e24 */ /* 0x000fe2000f8e00ff */
[----:B---3--:R-:W-:Y:S01]  /*0180*/  LEA R3, R3, R4, 0x18 ;  /* 0x0000000403037211 */ /* 0x008fe200078ec0ff */
[----:B----4-:R-:W-:Y:S01]  /*0190*/  USHF.L.U32 UR5, UR5, 0x6, URZ ;  /* 0x0000000605057899 */ /* 0x010fe200080006ff */
[----:B------:R-:W-:Y:S01]  /*01a0*/  LOP3.LUT R0, R0, 0x7, RZ, 0xc0, !PT ;  /* 0x0000000700007812 */ /* 0x000fe200078ec0ff */
[----:B------:R-:W-:Y:S01]  /*01b0*/  UMOV UR4, UR7 ;  /* 0x0000000700047c82 */ /* 0x000fe20008000000 */
[----:B------:R-:W-:Y:S01]  /*01c0*/  LOP3.LUT R5, R5, 0x10, RZ, 0xc0, !PT ;  /* 0x0000001005057812 */ /* 0x000fe200078ec0ff */
[----:B------:R-:W-:Y:S01]  /*01d0*/  IMAD R2, R2, 0x84, R3 ;  /* 0x0000008402027824 */ /* 0x000fe200078e0203 */
[----:B------:R-:W-:-:S02]  /*01e0*/  LOP3.LUT R6, R6, 0x1ff, RZ, 0x3c, !PT ;  /* 0x000001ff06067812 */ /* 0x000fc400078e3cff */
[----:B------:R-:W-:Y:S01]  /*01f0*/  LOP3.LUT R3, R8, 0xf, R7, 0xf8, !PT ;  /* 0x0000000f08037812 */ /* 0x000fe200078ef807 */
[----:B------:R-:W-:Y:S01]  /*0200*/  IMAD R7, R0, 0x20, R5 ;  /* 0x0000002000077824 */ /* 0x000fe200078e0205 */
[----:B------:R-:W-:-:S07]  /*0210*/  LOP3.LUT R6, R6, 0xffff, RZ, 0xc0, !PT ;  /* 0x0000ffff06067812 */ /* 0x000fce00078ec0ff */
[----:B------:R-:W-:Y:S05]  /*0220*/  CALL.REL.NOINC `($__internal_84_$__cuda_sm20_div_u16) ;  /* 0x0000001000747944 */ /* 0x000fea0003c00000 */
[----:B------:R-:W0:Y:S01]  /*0230*/  S2R R17, SR_CgaCtaId ;  /* 0x0000000000117919 */ /* 0x000e220000008800 */
[----:B------:R-:W-:Y:S01]  /*0240*/  VIADD R4, R4, 0x880 ;  /* 0x0000088004047836 */ /* 0x000fe20000000000 */
[C---:B------:R-:W-:Y:S01]  /*0250*/  IADD3 R6, PT, PT, R0.reuse, 0x9, RZ ;  /* 0x0000000900067810 */ /* 0x040fe20007ffe0ff */
[C---:B------:R-:W-:Y:S01]  /*0260*/  VIADD R11, R0.reuse, 0xc ;  /* 0x0000000c000b7836 */ /* 0x040fe20000000000 */
[C---:B------:R-:W-:Y:S01]  /*0270*/  IADD3 R13, PT, PT, R0.reuse, 0xe, RZ ;  /* 0x0000000e000d7810 */ /* 0x040fe20007ffe0ff */
        /* <DEDUP_REMOVED lines=17> */
[----:B------:R-:W-:Y:S02]  /*0390*/  LOP3.LUT R18, R7, R28, RZ, 0xfc, !PT ;  /* 0x0000001c07127212 */ /* 0x000fe400078efcff */
[----:B0-----:R-:W-:Y:S02]  /*03a0*/  LEA R17, R17, R4, 0x18 ;  /* 0x0000000411117211 */ /* 0x001fe400078ec0ff */
[C---:B------:R-:W-:Y:S02]  /*03b0*/  LOP3.LUT R4, R7.reuse, 0x8, R0, 0xfe, !PT ;  /* 0x0000000807047812 */ /* 0x040fe400078efe00 */
        /* <DEDUP_REMOVED lines=10> */
[C---:B------:R-:W-:Y:S01]  /*0460*/  LOP3.LUT R22, R5.reuse, R24, RZ, 0xfc, !PT ;  /* 0x0000001805167212 */ /* 0x040fe200078efcff */
[--C-:B------:R-:W-:Y:S01]  /*0470*/  IMAD R12, R12, 0x4, R17.reuse ;  /* 0x000000040c0c7824 */ /* 0x100fe200078e0211 */
[----:B------:R-:W-:Y:S01]  /*0480*/  LOP3.LUT R23, R5, R26, RZ, 0xfc, !PT ;  /* 0x0000001a05177212 */ /* 0x000fe200078efcff */
[----:B------:R-:W-:Y:S01]  /*0490*/  IMAD R15, R18, 0x4, R17 ;  /* 0x00000004120f7824 */ /* 0x000fe200078e0211 */
[----:B------:R-:W-:Y:S01]  /*04a0*/  LOP3.LUT R17, R19, 0x3, RZ, 0xc0, !PT ;  /* 0x0000000313117812 */ /* 0x000fe200078ec0ff */
[----:B------:R-:W-:Y:S01]  /*04b0*/  IMAD R18, R0, -0x1f, R7 ;  /* 0xffffffe100127824 */ /* 0x000fe200078e0207 */
[----:B------:R-:W-:-:S02]  /*04c0*/  LOP3.LUT R19, R5, R6, RZ, 0xfc, !PT ;  /* 0x0000000605137212 */ /* 0x000fc400078efcff */
[C---:B------:R-:W-:Y:S02]  /*04d0*/  LOP3.LUT R20, R5.reuse, R20, RZ, 0xfc, !PT ;  /* 0x0000001405147212 */ /* 0x040fe400078efcff */
[C---:B------:R-:W-:Y:S02]  /*04e0*/  LOP3.LUT R24, R5.reuse, R28, RZ, 0xfc, !PT ;  /* 0x0000001c05187212 */ /* 0x040fe400078efcff */
[C---:B------:R-:W-:Y:S02]  /*04f0*/  LOP3.LUT R25, R5.reuse, R30, RZ, 0xfc, !PT ;  /* 0x0000001e05197212 */ /* 0x040fe400078efcff */
[----:B-1----:R-:W-:-:S07]  /*0500*/  LOP3.LUT R26, R5, 0x8, R0, 0xfe, !PT ;  /* 0x00000008051a7812 */ /* 0x002fce00078efe00 */
.L_x_2549:
[----:B0-----:R-:W0:Y:S01]  /*0510*/  S2R R27, SR_TID.X ;  /* 0x00000000001b7919 */ /* 0x001e220000002100 */
        /* <DEDUP_REMOVED lines=17> */
[----:B------:R-:W-:-:S05]  /*0630*/  VIADD R4, R4, UR12 ;  /* 0x0000000c04047c36 */ /* 0x000fca0008000000 */
[----:B------:R-:W-:-:S05]  /*0640*/  IADD3 R7, PT, PT, R4, UR12, RZ ;  /* 0x0000000c04077c10 */ /* 0x000fca000fffe0ff */
[----:B------:R1:W-:Y:S01]  /*0650*/  @P0 STS [R6+UR13], RZ ;  /* 0x000000ff06000988 */ /* 0x0003e2000800080d */
[----:B------:R-:W-:-:S07]  /*0660*/  @P0 IMAD.MOV.U32 R4, RZ, RZ, R7 ;  /* 0x000000ffff040224 */ /* 0x000fce00078e0007 */
.L_x_2535:
[----:B------:R-:W-:Y:S05]  /*0670*/  BSYNC.RECONVERGENT B0 ;  /* 0x0000000000007941 */ /* 0x000fea0003800200 */
.L_x_2534:
[----:B------:R-:W2:Y:S01]  /*0680*/  S2UR UR8, SR_CgaCtaId ;  /* 0x00000000000879c3 */ /* 0x000ea20000008800 */
[----:B------:R-:W-:Y:S01]  /*0690*/  UMOV UR7, 0x400 ;  /* 0x0000040000077882 */ /* 0x000fe20000000000 */
[----:B------:R-:W-:Y:S01]  /*06a0*/  BSSY.RECONVERGENT B0, `(.L_x_2536) ;  /* 0x000000f000007945 */ /* 0x000fe20003800200 */
[----:B------:R-:W-:-:S04]  /*06b0*/  UIADD3 UR7, UPT, UPT, UR7, 0xc80, URZ ;  /* 0x00000c8007077890 */ /* 0x000fc8000fffe0ff */
[----:B--2---:R-:W-:-:S06]  /*06c0*/  ULEA UR7, UR8, UR7, 0x18 ;  /* 0x0000000708077291 */ /* 0x004fcc000f8ec0ff */
[----:B01----:R-:W-:-:S07]  /*06d0*/  LEA R5, R4, UR7, 0x2 ;  /* 0x0000000704057c11 */ /* 0x003fce000f8e10ff */
.L_x_2537:
        /* <DEDUP_REMOVED lines=12> */
.L_x_2536:
[----:B------:R-:W-:Y:S01]  /*07a0*/  HFMA2 R28, -RZ, RZ, 0, 0 ;  /* 0x00000000ff1c7431 */ /* 0x000fe200000001ff */
[----:B------:R-:W-:-:S13]  /*07b0*/  PLOP3.LUT P0, PT, PT, PT, PT, 0x80, 0x8 ;  /* 0x000000000008781c */ /* 0x000fda0003f0f070 */
.L_x_2544:
[----:B------:R-:W-:Y:S01]  /*07c0*/  ISETP.GT.U32.AND P2, PT, R27, 0x3f, PT ;  /* 0x0000003f1b00780c */ /* 0x000fe20003f44070 */
[----:B------:R-:W-:Y:S01]  /*07d0*/  BSSY.RECONVERGENT B0, `(.L_x_2538) ;  /* 0x0000016000007945 */ /* 0x000fe20003800200 */
[----:B------:R-:W-:-:S11]  /*07e0*/  PLOP3.LUT P1, PT, P0, PT, PT, 0x80, 0x8 ;  /* 0x000000000008781c */ /* 0x000fd6000072f070 */
[----:B-12---:R-:W-:Y:S05]  /*07f0*/  @P2 BRA `(.L_x_2539) ;  /* 0x00000000004c2947 */ /* 0x006fea0003800000 */
[----:B------:R-:W1:Y:S01]  /*0800*/  S2R R5, SR_CgaCtaId ;  /* 0x0000000000057919 */ /* 0x000e620000008800 */
[----:B------:R-:W-:Y:S01]  /*0810*/  MOV R4, 0x400 ;  /* 0x0000040000047802 */ /* 0x000fe20000000f00 */
[----:B------:R-:W-:Y:S01]  /*0820*/  ULEA UR7, UR4, UR5, 0xa ;  /* 0x0000000504077291 */ /* 0x000fe2000f8e50ff */
[----:B------:R-:W-:-:S03]  /*0830*/  IMAD.SHL.U32 R29, R27, 0x4, RZ ;  /* 0x000000041b1d7824 */ /* 0x000fc600078e00ff */
[----:B------:R-:W-:Y:S02]  /*0840*/  VIADD R4, R4, 0x880 ;  /* 0x0000088004047836 */ /* 0x000fe40000000000 */
[----:B------:R-:W-:-:S03]  /*0850*/  VIADD R31, R28, UR7 ;  /* 0x000000071c1f7c36 */ /* 0x000fc60008000000 */
[----:B-1----:R-:W-:-:S07]  /*0860*/  LEA R33, R5, R4, 0x18 ;  /* 0x0000000405217211 */ /* 0x002fce00078ec0ff */
.L_x_2540:
[----:B-1----:R-:W1:Y:S01]  /*0870*/  LDC.64 R4, c[0x0][0x390] ;  /* 0x0000e400ff047b82 */ /* 0x002e620000000a00 */
[C---:B------:R-:W-:Y:S01]  /*0880*/  IMAD.SHL.U32 R30, R29.reuse, 0x4, RZ ;  /* 0x000000041d1e7824 */ /* 0x040fe200078e00ff */
[----:B0-----:R-:W-:-:S04]  /*0890*/  LOP3.LUT R7, R29, 0x1c, RZ, 0xc0, !PT ;  /* 0x0000001c1d077812 */ /* 0x001fc800078ec0ff */
[----:B------:R-:W-:-:S04]  /*08a0*/  LOP3.LUT R6, R30, 0x380, RZ, 0xc0, !PT ;  /* 0x000003801e067812 */ /* 0x000fc800078ec0ff */
[----:B------:R-:W-:-:S05]  /*08b0*/  IADD3 R7, PT, PT, R6, R31, R7 ;  /* 0x0000001f06077210 */ /* 0x000fca0007ffe007 */
[----:B-1----:R-:W-:-:S06]  /*08c0*/  IMAD.WIDE R4, R7, 0x4, R4 ;  /* 0x0000000407047825 */ /* 0x002fcc00078e0204 */
[----:B------:R-:W2:Y:S01]  /*08d0*/  LDG.E.128 R4, desc[UR14][R4.64] ;  /* 0x0000000e04047981 */ /* 0x000ea2000c1e1d00 */
[----:B------:R-:W-:Y:S01]  /*08e0*/  IADD3 R30, PT, PT, R33, R30, RZ ;  /* 0x0000001e211e7210 */ /* 0x000fe20007ffe0ff */
[----:B------:R-:W-:-:S05]  /*08f0*/  VIADD R29, R29, UR13 ;  /* 0x0000000d1d1d7c36 */ /* 0x000fca0008000000 */
[----:B------:R-:W-:Y:S01]  /*0900*/  ISETP.GE.U32.AND P0, PT, R29, 0x100, PT ;  /* 0x000001001d00780c */ /* 0x000fe20003f06070 */
[----:B--2---:R1:W-:-:S12]  /*0910*/  STS.128 [R30], R4 ;  /* 0x000000041e007388 */ /* 0x0043d80000000c00 */
[----:B------:R-:W-:Y:S05]  /*0920*/  @!P0 BRA `(.L_x_2540) ;  /* 0xfffffffc00d08947 */ /* 0x000fea000383ffff */
.L_x_2539:
[----:B------:R-:W-:Y:S05]  /*0930*/  BSYNC.RECONVERGENT B0 ;  /* 0x0000000000007941 */ /* 0x000fea0003800200 */
.L_x_2538:
[----:B-1----:R-:W-:Y:S02]  /*0940*/  VIADD R4, R28, UR5 ;  /* 0x000000051c047c36 */ /* 0x002fe40008000000 */
[----:B0-----:R-:W-:-:S07]  /*0950*/  IMAD.MOV.U32 R6, RZ, RZ, RZ ;  /* 0x000000ffff067224 */ /* 0x001fce00078e00ff */
.L_x_2543:
[----:B------:R-:W-:Y:S01]  /*0960*/  SHF.R.U32.HI R43, RZ, 0x4, R27 ;  /* 0x00000004ff2b7819 */ /* 0x000fe2000001161b */
[----:B------:R-:W-:-:S03]  /*0970*/  IMAD.IADD R30, R3, 0x1, R6 ;  /* 0x00000001031e7824 */ /* 0x000fc600078e0206 */
[----:B-12---:R-:W-:-:S07]  /*0980*/  MOV R7, R43 ;  /* 0x0000002b00077202 */ /* 0x006fce0000000f00 */
.L_x_2541:
[----:B0-----:R-:W0:Y:S01]  /*0990*/  LDC.64 R28, c[0x0][0x398] ;  /* 0x0000e600ff1c7b82 */ /* 0x001e220000000a00 */
[----:B------:R-:W-:-:S04]  /*09a0*/  IMAD.IADD R5, R4, 0x1, R7 ;  /* 0x0000000104057824 */ /* 0x000fc800078e0207 */
        /* <DEDUP_REMOVED lines=10> */
[----:B------:R-:W-:Y:S01]  /*0a50*/  BAR.SYNC.DEFER_BLOCKING 0x0 ;  /* 0x0000000000007b1d */ /* 0x000fe20000010000 */
[----:B------:R-:W-:-:S07]  /*0a60*/  LOP3.LUT P2, RZ, R27, 0x1, RZ, 0xc0, !PT ;  /* 0x000000011bff7812 */ /* 0x000fce000784c0ff */
[----:B------:R-:W1:Y:S01]  /*0a70*/  S2UR UR8, SR_CgaCtaId ;  /* 0x00000000000879c3 */ /* 0x000e620000008800 */
[----:B------:R-:W-:-:S05]  /*0a80*/  UMOV UR7, 0x400 ;  /* 0x0000040000077882 */ /* 0x000fca0000000000 */
[----:B------:R-:W-:-:S05]  /*0a90*/  VOTEU.ALL UP0, P2 ;  /* 0x0000000000ff7886 */ /* 0x000fca0001000000 */
[----:B------:R-:W-:Y:S01]  /*0aa0*/  @!UP0 UIADD3 UR10, UPT, UPT, UR7, 0xc80, URZ ;  /* 0x00000c80070a8890 */ /* 0x000fe2000fffe0ff */
[----:B------:R2:W3:Y:S04]  /*0ab0*/  LDS R7, [R8] ;  /* 0x0000000008077984 */ /* 0x0004e80000000800 */
[----:B0-----:R2:W0:Y:S01]  /*0ac0*/  LDS R28, [R8+0x4] ;  /* 0x00000400081c7984 */ /* 0x0014220000000800 */
[----:B-1----:R-:W-:-:S03]  /*0ad0*/  ULEA UR9, UR8, UR7, 0x18 ;  /* 0x0000000708097291 */ /* 0x002fc6000f8ec0ff */
[----:B------:R2:W1:Y:S01]  /*0ae0*/  LDS R29, [R8+0x8] ;  /* 0x00000800081d7984 */ /* 0x0004620000000800 */
[----:B------:R-:W-:-:S03]  /*0af0*/  @!UP0 ULEA UR10, UR8, UR10, 0x18 ;  /* 0x0000000a080a8291 */ /* 0x000fc6000f8ec0ff */
[----:B------:R2:W4:Y:S04]  /*0b00*/  LDS R30, [R8+0xc] ;  /* 0x00000c00081e7984 */ /* 0x0005280000000800 */
[----:B------:R2:W0:Y:S04]  /*0b10*/  LDS R31, [R8+0x10] ;  /* 0x00001000081f7984 */ /* 0x0004280000000800 */
[----:B------:R2:W0:Y:S04]  /*0b20*/  LDS R32, [R8+0x14] ;  /* 0x0000140008207984 */ /* 0x0004280000000800 */
[----:B------:R2:W0:Y:S04]  /*0b30*/  LDS R33, [R8+0x18] ;  /* 0x0000180008217984 */ /* 0x0004280000000800 */
[----:B------:R2:W0:Y:S04]  /*0b40*/  LDS R34, [R8+0x1c] ;  /* 0x00001c0008227984 */ /* 0x0004280000000800 */
        /* <DEDUP_REMOVED lines=8> */
.L_x_2542:
[----:B------:R-:W-:Y:S01]  /*0bd0*/  IMAD.MOV.U32 R44, RZ, RZ, 0x84 ;  /* 0x00000084ff2c7424 */ /* 0x000fe200078e00ff */
[----:B------:R-:W-:Y:S05]  /*0be0*/  WARPSYNC.ALL ;  /* 0x0000000000007948 */ /* 0x000fea0003800000 */
[C---:B------:R-:W-:Y:S01]  /*0bf0*/  IMAD R45, R43.reuse, R44, UR9 ;  /* 0x000000092b2d7e24 */ /* 0x040fe2000f8e022c */
[----:B------:R-:W-:-:S03]  /*0c00*/  ISETP.GE.U32.AND P0, PT, R43, 0x8, PT ;  /* 0x000000082b00780c */ /* 0x000fc60003f06070 */
[----:B------:R-:W-:Y:S01]  /*0c10*/  IMAD R52, R26, 0x4, R45 ;  /* 0x000000041a347824 */ /* 0x000fe200078e022d */
[----:B------:R-:W-:-:S05]  /*0c20*/  LEA R44, R18, R45, 0x2 ;  /* 0x0000002d122c7211 */ /* 0x000fca00078e10ff */
[----:B-1----:R-:W1:Y:S04]  /*0c30*/  LDS R48, [R44] ;  /* 0x000000002c307984 */ /* 0x002e680000000800 */
[----:B------:R-:W0:Y:S04]  /*0c40*/  LDS R49, [R44+0x4] ;  /* 0x000004002c317984 */ /* 0x000e280000000800 */
[----:B------:R-:W3:Y:S04]  /*0c50*/  LDS R50, [R44+0x8] ;  /* 0x000008002c327984 */ /* 0x000ee80000000800 */
[----:B------:R-:W4:Y:S04]  /*0c60*/  LDS R51, [R44+0xc] ;  /* 0x00000c002c337984 */ /* 0x000f280000000800 */
[----:B------:R-:W5:Y:S01]  /*0c70*/  LDS R46, [R44+0x10] ;  /* 0x000010002c2e7984 */ /* 0x000f620000000800 */
[----:B-1----:R-:W-:-:S04]  /*0c80*/  IMAD R47, R7, R48, RZ ;  /* 0x00000030072f7224 */ /* 0x002fc800078e02ff */
[----:B0-----:R-:W-:Y:S02]  /*0c90*/  IMAD R48, R28, R49, R47 ;  /* 0x000000311c307224 */ /* 0x001fe400078e022f */
[----:B------:R-:W0:Y:S02]  /*0ca0*/  LDS R49, [R44+0x14] ;  /* 0x000014002c317984 */ /* 0x000e240000000800 */
[----:B---3--:R-:W-:Y:S02]  /*0cb0*/  IMAD R47, R29, R50, R48 ;  /* 0x000000321d2f7224 */ /* 0x008fe400078e0230 */
[----:B------:R-:W1:Y:S02]  /*0cc0*/  LDS R48, [R44+0x18] ;  /* 0x000018002c307984 */ /* 0x000e640000000800 */
[----:B----4-:R-:W-:Y:S02]  /*0cd0*/  IMAD R47, R30, R51, R47 ;  /* 0x000000331e2f7224 */ /* 0x010fe400078e022f */
[----:B------:R3:W4:Y:S02]  /*0ce0*/  LDS R51, [R44+0x1c] ;  /* 0x00001c002c337984 */ /* 0x0007240000000800 */
[----:B-----5:R-:W-:-:S02]  /*0cf0*/  IMAD R50, R31, R46, R47 ;  /* 0x0000002e1f327224 */ /* 0x020fc400078e022f */
[--C-:B------:R-:W-:Y:S01]  /*0d00*/  IMAD R47, R19, 0x4, R45.reuse ;  /* 0x00000004132f7824 */ /* 0x100fe200078e022d */
[----:B------:R-:W5:Y:S01]  /*0d10*/  LDS R46, [R52] ;  /* 0x00000000342e7984 */ /* 0x000f620000000800 */
[----:B---3--:R-:W-:-:S04]  /*0d20*/  IMAD R44, R24, 0x4, R45 ;  /* 0x00000004182c7824 */ /* 0x008fc800078e022d */
[----:B------:R-:W3:Y:S04]  /*0d30*/  LDS R47, [R47] ;  /* 0x000000002f2f7984 */ /* 0x000ee80000000800 */
[----:B------:R-:W-:Y:S01]  /*0d40*/  LDS R44, [R44] ;  /* 0x000000002c2c7984 */ /* 0x000fe20000000800 */
[----:B0-----:R-:W-:Y:S02]  /*0d50*/  IMAD R49, R32, R49, R50 ;  /* 0x0000003120317224 */ /* 0x001fe400078e0232 */
[----:B------:R-:W-:Y:S02]  /*0d60*/  IMAD R50, R20, 0x4, R45 ;  /* 0x0000000414327824 */ /* 0x000fe400078e022d */
[----:B-1----:R-:W-:-:S04]  /*0d70*/  IMAD R48, R33, R48, R49 ;  /* 0x0000003021307224 */ /* 0x002fc800078e0231 */
[----:B----4-:R-:W-:Y:S02]  /*0d80*/  IMAD R48, R34, R51, R48 ;  /* 0x0000003322307224 */ /* 0x010fe400078e0230 */
[--C-:B------:R-:W-:Y:S02]  /*0d90*/  IMAD R51, R21, 0x4, R45.reuse ;  /* 0x0000000415337824 */ /* 0x100fe400078e022d */
[----:B-----5:R-:W-:Y:S02]  /*0da0*/  IMAD R48, R35, R46, R48 ;  /* 0x0000002e23307224 */ /* 0x020fe400078e0230 */
[----:B------:R-:W0:Y:S02]  /*0db0*/  LDS R46, [R50] ;  /* 0x00000000322e7984 */ /* 0x000e240000000800 */
[----:B---3--:R-:W-:Y:S01]  /*0dc0*/  IMAD R49, R36, R47, R48 ;  /* 0x0000002f24317224 */ /* 0x008fe200078e0230 */
[----:B------:R-:W-:Y:S01]  /*0dd0*/  LEA R48, R22, R45, 0x2 ;  /* 0x0000002d16307211 */ /* 0x000fe200078e10ff */
[----:B------:R-:W1:Y:S01]  /*0de0*/  LDS R51, [R51] ;  /* 0x0000000033337984 */ /* 0x000e620000000800 */
[----:B------:R-:W-:-:S02]  /*0df0*/  IMAD R47, R23, 0x4, R45 ;  /* 0x00000004172f7824 */ /* 0x000fc400078e022d */
[----:B------:R-:W-:Y:S02]  /*0e00*/  IMAD R45, R25, 0x4, R45 ;  /* 0x00000004192d7824 */ /* 0x000fe400078e022d */
[----:B------:R-:W3:Y:S04]  /*0e10*/  LDS R48, [R48] ;  /* 0x0000000030307984 */ /* 0x000ee80000000800 */
[----:B------:R-:W4:Y:S04]  /*0e20*/  LDS R47, [R47] ;  /* 0x000000002f2f7984 */ /* 0x000f280000000800 */
[----:B------:R-:W5:Y:S01]  /*0e30*/  LDS R45, [R45] ;  /* 0x000000002d2d7984 */ /* 0x000f620000000800 */
[----:B0-----:R-:W-:-:S02]  /*0e40*/  IMAD R46, R37, R46, R49 ;  /* 0x0000002e252e7224 */ /* 0x001fc400078e0231 */
[C---:B------:R-:W-:Y:S02]  /*0e50*/  IMAD.IADD R49, R43.reuse, 0x1, R6 ;  /* 0x000000012b317824 */ /* 0x040fe400078e0206 */
[----:B------:R-:W-:Y:S02]  /*0e60*/  VIADD R43, R43, 0x8 ;  /* 0x000000082b2b7836 */ /* 0x000fe40000000000 */
[----:B-1----:R-:W-:Y:S01]  /*0e70*/  IMAD R46, R38, R51, R46 ;  /* 0x00000033262e7224 */ /* 0x002fe200078e022e */
[----:B------:R-:W-:-:S03]  /*0e80*/  LEA R49, R49, R0, 0x3 ;  /* 0x0000000031317211 */ /* 0x000fc600078e18ff */
[----:B---3--:R-:W-:Y:S01]  /*0e90*/  IMAD R48, R39, R48, R46 ;  /* 0x0000003027307224 */ /* 0x008fe200078e022e */
[----:B------:R-:W-:-:S03]  /*0ea0*/  @!P2 LEA R46, R49, UR10, 0x2 ;  /* 0x0000000a312eac11 */ /* 0x000fc6000f8e10ff */
[----:B----4-:R-:W-:Y:S02]  /*0eb0*/  IMAD R47, R40, R47, R48 ;  /* 0x0000002f282f7224 */ /* 0x010fe400078e0230 */
[----:B------:R-:W-:Y:S02]  /*0ec0*/  @!P2 LDS R49, [R46] ;  /* 0x000000002e31a984 */ /* 0x000fe40000000800 */
[----:B------:R-:W-:-:S04]  /*0ed0*/  IMAD R47, R41, R44, R47 ;  /* 0x0000002c292f7224 */ /* 0x000fc800078e022f */
[----:B-----5:R-:W-:-:S05]  /*0ee0*/  IMAD R47, R42, R45, R47 ;  /* 0x0000002d2a2f7224 */ /* 0x020fca00078e022f */
[----:B------:R-:W0:Y:S02]  /*0ef0*/  SHFL.DOWN PT, R44, R47, 0x1, 0x1e1f ;  /* 0x083e1f002f2c7f89 */ /* 0x000e2400000e0000 */
        /* <DEDUP_REMOVED lines=9> */
[----:B------:R-:W0:Y:S01]  /*0f90*/  S2R R32, SR_TID.X ;  /* 0x0000000000207919 */ /* 0x000e220000002100 */
[----:B------:R-:W-:Y:S05]  /*0fa0*/  WARPSYNC.ALL ;  /* 0x0000000000007948 */ /* 0x000fea0003800000 */
[----:B------:R-:W-:Y:S01]  /*0fb0*/  ISETP.NE.AND P0, PT, R17, 0x2, PT ;  /* 0x000000021100780c */ /* 0x000fe20003f05270 */
[----:B------:R-:W-:Y:S01]  /*0fc0*/  IMAD.SHL.U32 R27, R5, 0x4, RZ ;  /* 0x00000004051b7824 */ /* 0x000fe200078e00ff */
[----:B------:R-:W-:Y:S01]  /*0fd0*/  BAR.SYNC.DEFER_BLOCKING 0x0 ;  /* 0x0000000000007b1d */ /* 0x000fe20000010000 */
[----:B------:R-:W-:-:S05]  /*0fe0*/  ULEA UR13, UR4, UR6, 0xa ;  /* 0x00000006040d7291 */ /* 0x000fca000f8e50ff */
[----:B------:R-:W-:Y:S05]  /*0ff0*/  BSSY.RECONVERGENT B0, `(.L_x_2545) ;  /* 0x000001d000007945 */ /* 0x000fea0003800200 */
[----:B------:R-:W-:Y:S05]  /*1000*/  @!P0 BRA `(.L_x_2546) ;  /* 0x00000000006c8947 */ /* 0x000fea0003800000 */
[----:B------:R-:W3:Y:S01]  /*1010*/  S2UR UR8, SR_CgaCtaId ;  /* 0x00000000000879c3 */ /* 0x000ee20000008800 */
[----:B------:R-:W-:Y:S01]  /*1020*/  UMOV UR7, 0x400 ;  /* 0x0000040000077882 */ /* 0x000fe20000000000 */
[----:B0-----:R-:W-:Y:S01]  /*1030*/  IADD3 R7, PT, PT, R32, UR13, RZ ;  /* 0x0000000d20077c10 */ /* 0x001fe2000fffe0ff */
[----:B------:R-:W-:-:S05]  /*1040*/  UIADD3 UR7, UPT, UPT, UR7, 0xc80, URZ ;  /* 0x00000c8007077890 */ /* 0x000fca000fffe0ff */
[----:B------:R-:W0:Y:S01]  /*1050*/  LDC.64 R4, c[0x0][0x3a0] ;  /* 0x0000e800ff047b82 */ /* 0x000e220000000a00 */
[----:B---3--:R-:W-:-:S06]  /*1060*/  ULEA UR7, UR8, UR7, 0x18 ;  /* 0x0000000708077291 */ /* 0x008fcc000f8ec0ff */
[C---:B------:R-:W-:Y:S02]  /*1070*/  LEA R6, R32.reuse, UR7, 0x2 ;  /* 0x0000000720067c11 */ /* 0x040fe4000f8e10ff */
[----:B------:R-:W-:Y:S01]  /*1080*/  ISETP.NE.AND P0, PT, R17, 0x3, PT ;  /* 0x000000031100780c */ /* 0x000fe20003f05270 */
[----:B0-----:R-:W-:Y:S02]  /*1090*/  IMAD.WIDE R4, R7, 0x4, R4 ;  /* 0x0000000407047825 */ /* 0x001fe400078e0204 */
[----:B------:R-:W0:Y:S02]  /*10a0*/  LDS R29, [R6] ;  /* 0x00000000061d7984 */ /* 0x000e240000000800 */
[----:B------:R-:W-:Y:S02]  /*10b0*/  VIADD R32, R32, UR12 ;  /* 0x0000000c20207c36 */ /* 0x000fe40008000000 */
[----:B0-----:R3:W-:Y:S06]  /*10c0*/  REDG.E.ADD.STRONG.GPU desc[UR14][R4.64], R29 ;  /* 0x0000001d0400798e */ /* 0x0017ec000c12e10e */
[----:B------:R-:W-:Y:S05]  /*10d0*/  @!P0 BRA `(.L_x_2546) ;  /* 0x0000000000388947 */ /* 0x000fea0003800000 */
[C---:B------:R-:W-:Y:S01]  /*10e0*/  IMAD.IADD R6, R27.reuse, 0x1, R6 ;  /* 0x000000011b067824 */ /* 0x040fe200078e0206 */
[----:B---3--:R-:W-:-:S04]  /*10f0*/  IADD3 R4, P0, PT, R27, R4, RZ ;  /* 0x000000041b047210 */ /* 0x008fc80007f1e0ff */
[----:B------:R-:W0:Y:S01]  /*1100*/  LDS R7, [R6] ;  /* 0x0000000006077984 */ /* 0x000e220000000800 */
[----:B------:R-:W-:Y:S01]  /*1110*/  IMAD.X R5, RZ, RZ, R5, P0 ;  /* 0x000000ffff057224 */ /* 0x000fe200000e0605 */
[----:B------:R-:W-:Y:S01]  /*1120*/  ISETP.NE.AND P0, PT, R17, RZ, PT ;  /* 0x000000ff1100720c */ /* 0x000fe20003f05270 */
[----:B------:R-:W-:-:S03]  /*1130*/  VIADD R32, R32, UR12 ;  /* 0x0000000c20207c36 */ /* 0x000fc60008000000 */
[----:B0-----:R4:W-:Y:S09]  /*1140*/  REDG.E.ADD.STRONG.GPU desc[UR14][R4.64], R7 ;  /* 0x000000070400798e */ /* 0x0019f2000c12e10e */
[----:B------:R-:W-:Y:S05]  /*1150*/  @!P0 BRA `(.L_x_2546) ;  /* 0x0000000000188947 */ /* 0x000fea0003800000 */
[C---:B----4-:R-:W-:Y:S02]  /*1160*/  IADD3 R7, PT, PT, R27.reuse, R6, RZ ;  /* 0x000000061b077210 */ /* 0x050fe40007ffe0ff */
[----:B------:R-:W-:-:S04]  /*1170*/  IADD3 R4, P0, PT, R27, R4, RZ ;  /* 0x000000041b047210 */ /* 0x000fc80007f1e0ff */
[----:B------:R-:W0:Y:S01]  /*1180*/  LDS R7, [R7] ;  /* 0x0000000007077984 */ /* 0x000e220000000800 */
[----:B------:R-:W-:-:S05]  /*1190*/  IMAD.X R5, RZ, RZ, R5, P0 ;  /* 0x000000ffff057224 */ /* 0x000fca00000e0605 */
[----:B0-----:R0:W-:Y:S01]  /*11a0*/  REDG.E.ADD.STRONG.GPU desc[UR14][R4.64], R7 ;  /* 0x000000070400798e */ /* 0x0011e2000c12e10e */
[----:B------:R-:W-:-:S07]  /*11b0*/  VIADD R32, R32, UR12 ;  /* 0x0000000c20207c36 */ /* 0x000fce0008000000 */
.L_x_2546:
[----:B------:R-:W-:Y:S05]  /*11c0*/  BSYNC.RECONVERGENT B0 ;  /* 0x0000000000007941 */ /* 0x000fea0003800200 */
.L_x_2545:
[----:B------:R-:W5:Y:S01]  /*11d0*/  S2UR UR8, SR_CgaCtaId ;  /* 0x00000000000879c3 */ /* 0x000f620000008800 */
[----:B------:R-:W-:Y:S01]  /*11e0*/  UMOV UR7, 0x400 ;  /* 0x0000040000077882 */ /* 0x000fe20000000000 */
[----:B------:R-:W-:Y:S01]  /*11f0*/  BSSY.RECONVERGENT B0, `(.L_x_2547) ;  /* 0x000001b000007945 */ /* 0x000fe20003800200 */
[----:B------:R-:W-:-:S04]  /*1200*/  UIADD3 UR7, UPT, UPT, UR7, 0xc80, URZ ;  /* 0x00000c8007077890 */ /* 0x000fc8000fffe0ff */
[----:B-----5:R-:W-:-:S12]  /*1210*/  ULEA UR7, UR8, UR7, 0x18 ;  /* 0x0000000708077291 */ /* 0x020fd8000f8ec0ff */
.L_x_2548:
[C---:B0-----:R-:W-:Y:S01]  /*1220*/  LEA R30, R32.reuse, UR7, 0x2 ;  /* 0x00000007201e7c11 */ /* 0x041fe2000f8e10ff */
[----:B---34-:R-:W0:Y:S01]  /*1230*/  LDC.64 R4, c[0x0][0x3a0] ;  /* 0x0000e800ff047b82 */ /* 0x018e220000000a00 */
[----:B------:R-:W-:-:S03]  /*1240*/  VIADD R7, R32, UR13 ;  /* 0x0000000d20077c36 */ /* 0x000fc60008000000 */
[C---:B------:R-:W-:Y:S01]  /*1250*/  IMAD.IADD R34, R27.reuse, 0x1, R30 ;  /* 0x000000011b227824 */ /* 0x040fe200078e021e */
[----:B------:R3:W4:Y:S03]  /*1260*/  LDS R33, [R30] ;  /* 0x000000001e217984 */ /* 0x0007260000000800 */
[C---:B------:R-:W-:Y:S01]  /*1270*/  IMAD.IADD R36, R27.reuse, 0x1, R34 ;  /* 0x000000011b247824 */ /* 0x040fe200078e0222 */
[----:B------:R-:W5:Y:S04]  /*1280*/  LDS R35, [R34] ;  /* 0x0000000022237984 */ /* 0x000f680000000800 */
[----:B------:R-:W-:Y:S01]  /*1290*/  IADD3 R38, PT, PT, R27, R36, RZ ;  /* 0x000000241b267210 */ /* 0x000fe20007ffe0ff */
[----:B------:R-:W1:Y:S04]  /*12a0*/  LDS R37, [R36] ;  /* 0x0000000024257984 */ /* 0x000e680000000800 */
[----:B------:R-:W2:Y:S01]  /*12b0*/  LDS R39, [R38] ;  /* 0x0000000026277984 */ /* 0x000ea20000000800 */
[----:B0-----:R-:W-:-:S03]  /*12c0*/  IMAD.WIDE R4, R7, 0x4, R4 ;  /* 0x0000000407047825 */ /* 0x001fc600078e0204 */
[----:B------:R-:W-:-:S05]  /*12d0*/  IADD3 R6, P0, PT, R27, R4, RZ ;  /* 0x000000041b067210 */ /* 0x000fca0007f1e0ff */
[----:B------:R-:W-:Y:S01]  /*12e0*/  IMAD.X R7, RZ, RZ, R5, P0 ;  /* 0x000000ffff077224 */ /* 0x000fe200000e0605 */
[C---:B------:R-:W-:Y:S01]  /*12f0*/  IADD3 R28, P0, PT, R27.reuse, R6, RZ ;  /* 0x000000061b1c7210 */ /* 0x040fe20007f1e0ff */
[----:B------:R-:W-:-:S04]  /*1300*/  IMAD.IADD R32, R27, 0x1, R32 ;  /* 0x000000011b207824 */ /* 0x000fc800078e0220 */
[----:B------:R-:W-:Y:S01]  /*1310*/  IMAD.X R29, RZ, RZ, R7, P0 ;  /* 0x000000ffff1d7224 */ /* 0x000fe200000e0607 */
[----:B---3--:R-:W-:-:S04]  /*1320*/  IADD3 R30, P0, PT, R27, R28, RZ ;  /* 0x0000001c1b1e7210 */ /* 0x008fc80007f1e0ff */
[----:B------:R-:W-:Y:S01]  /*1330*/  IADD3.X R31, PT, PT, RZ, R29, RZ, P0, !PT ;  /* 0x0000001dff1f7210 */ /* 0x000fe200007fe4ff */
[----:B----4-:R0:W-:Y:S01]  /*1340*/  REDG.E.ADD.STRONG.GPU desc[UR14][R4.64], R33 ;  /* 0x000000210400798e */ /* 0x0101e2000c12e10e */
[----:B------:R-:W-:-:S03]  /*1350*/  ISETP.GE.U32.AND P0, PT, R32, 0x200, PT ;  /* 0x000002002000780c */ /* 0x000fc60003f06070 */
[----:B-----5:R0:W-:Y:S04]  /*1360*/  REDG.E.ADD.STRONG.GPU desc[UR14][R6.64], R35 ;  /* 0x000000230600798e */ /* 0x0201e8000c12e10e */
[----:B-1----:R0:W-:Y:S04]  /*1370*/  REDG.E.ADD.STRONG.GPU desc[UR14][R28.64], R37 ;  /* 0x000000251c00798e */ /* 0x0021e8000c12e10e */
[----:B--2---:R0:W-:Y:S02]  /*1380*/  REDG.E.ADD.STRONG.GPU desc[UR14][R30.64], R39 ;  /* 0x000000271e00798e */ /* 0x0041e4000c12e10e */
[----:B------:R-:W-:Y:S05]  /*1390*/  @!P0 BRA `(.L_x_2548) ;  /* 0xfffffffc00a08947 */ /* 0x000fea000383ffff */
[----:B------:R-:W-:Y:S05]  /*13a0*/  BSYNC.RECONVERGENT B0 ;  /* 0x0000000000007941 */ /* 0x000fea0003800200 */
.L_x_2547:
[----:B------:R-:W-:Y:S02]  /*13b0*/  USHF.L.U32 UR7, UR11, 0x2, URZ ;  /* 0x000000020b077899 */ /* 0x000fe400080006ff */
[----:B------:R-:W-:-:S04]  /*13c0*/  UIADD3 UR4, UPT, UPT, UR11, UR4, URZ ;  /* 0x000000040b047290 */ /* 0x000fc8000fffe0ff */
[----:B------:R-:W-:-:S09]  /*13d0*/  UISETP.GE.U32.AND UP0, UPT, UR4, UR7, UPT ;  /* 0x000000070400728c */ /* 0x000fd2000bf06070 */
[----:B------:R-:W-:Y:S05]  /*13e0*/  BRA.U !UP0, `(.L_x_2549) ;  /* 0xfffffff108487547 */ /* 0x000fea000b83ffff */
[----:B------:R-:W-:Y:S05]  /*13f0*/  EXIT ;  /* 0x000000000000794d */ /* 0x000fea0003800000 */
        .weak           $__internal_84_$__cuda_sm20_div_u16
        .type           $__internal_84_$__cuda_sm20_div_u16,@function
        .size           $__internal_84_$__cuda_sm20_div_u16,(.L_x_38587 - $__internal_84_$__cuda_sm20_div_u16)
$__internal_84_$__cuda_sm20_div_u16:
        /* <DEDUP_REMOVED lines=19> */
[----:B------:R-:W-:Y:S06]  /*1530*/  RET.REL.NODEC R8 `(_Z9cuda_gemmIiLi128ELi4ELi1ELi1024ELi128ELi128ELi64ELi1ELi1EEviiiPT_S1_S1_iii) ;  /* 0xffffffe808b07950 */ /* 0x000fec0003c3ffff */
.L_x_2550:
        /* <DEDUP_REMOVED lines=12> */
.L_x_38587:


//--------------------- .text._Z9cuda_gemmIiLi128ELi4ELi1ELi1024ELi128ELi128ELi64ELi1ELi0EEviiiPT_S1_S1_iii --------------------------
	.section	.text._Z9cuda_gemmIiLi128ELi4ELi1ELi1024ELi128ELi128ELi64ELi1ELi0EEviiiPT_S1_S1_iii,"ax",@progbits
	.align	128
        .global         _Z9cuda_gemmIiLi128ELi4ELi1ELi1024ELi128ELi128ELi64ELi1ELi0EEviiiPT_S1_S1_iii
        .type           _Z9cuda_gemmIiLi128ELi4ELi1ELi1024ELi128ELi128ELi64ELi1ELi0EEviiiPT_S1_S1_iii,@function
        .size           _Z9cuda_gemmIiLi128ELi4ELi1ELi1024ELi128ELi128ELi64ELi1ELi0EEviiiPT_S1_S1_iii,(.L_x_38589 - _Z9cuda_gemmIiLi128ELi4ELi1ELi1024ELi128ELi128ELi64ELi1ELi0EEviiiPT_S1_S1_iii)
        .other          _Z9cuda_gemmIiLi128ELi4ELi1ELi1024ELi128ELi128ELi64ELi1ELi0EEviiiPT_S1_S1_iii,@"STO_CUDA_ENTRY STV_DEFAULT"
_Z9cuda_gemmIiLi128ELi4ELi1ELi1024ELi128ELi128ELi64ELi1ELi0EEviiiPT_S1_S1_iii:
.text._Z9cuda_gemmIiLi128ELi4ELi1ELi1024ELi128ELi128ELi64ELi1ELi0EEviiiPT_S1_S1_iii:
        /* <DEDUP_REMOVED lines=72> */
[----:B------:R-:W-:Y:S05]  /*0480*/  CALL.REL.NOINC `($__internal_86_$__cuda_sm20_div_u16) ;  /* 0x0000002c006c7944 */ /* 0x000fea0003c00000 */
        /* <DEDUP_REMOVED lines=112> */
[----:B------:R-:W-:Y:S05]  /*0b90*/  CALL.REL.NOINC `($__internal_85_$__cuda_sm20_div_s16) ;  /* 0x0000002400487944 */ /* 0x000fea0003c00000 */
        /* <DEDUP_REMOVED lines=8> */
.L_x_2602:
        /* <DEDUP_REMOVED lines=21> */
.L_x_2552:
[----:B------:R-:W-:Y:S05]  /*0d70*/  BSYNC.RECONVERGENT B0 ;  /* 0x0000000000007941 */ /* 0x000fea0003800200 */
.L_x_2551:
[----:B------:R-:W2:Y:S01]  /*0d80*/  S2UR UR8, SR_CgaCtaId ;  /* 0x00000000000879c3 */ /* 0x000ea20000008800 */
[----:B------:R-:W-:Y:S01]  /*0d90*/  UMOV UR5, 0x400 ;  /* 0x0000040000057882 */ /* 0x000fe20000000000 */
[----:B------:R-:W-:Y:S01]  /*0da0*/  BSSY.RECONVERGENT B0, `(.L_x_2553) ;  /* 0x000000f000007945 */ /* 0x000fe20003800200 */
[----:B------:R-:W-:-:S04]  /*0db0*/  UIADD3 UR5, UPT, UPT, UR5, 0xc80, URZ ;  /* 0x00000c8005057890 */ /* 0x000fc8000fffe0ff */
[----:B--2---:R-:W-:-:S06]  /*0dc0*/  ULEA UR5, UR8, UR5, 0x18 ;  /* 0x0000000508057291 */ /* 0x004fcc000f8ec0ff */
[----:B01----:R-:W-:-:S07]  /*0dd0*/  LEA R21, R20, UR5, 0x2 ;  /* 0x0000000514157c11 */ /* 0x003fce000f8e10ff */
.L_x_2554:
        /* <DEDUP_REMOVED lines=12> */
.L_x_2553:
[----:B------:R-:W-:Y:S01]  /*0ea0*/  HFMA2 R40, -RZ, RZ, 0, 0 ;  /* 0x00000000ff287431 */ /* 0x000fe200000001ff */
[----:B------:R-:W-:Y:S01]  /*0eb0*/  PLOP3.LUT P0, PT, PT, PT, PT, 0x80, 0x8 ;  /* 0x000000000008781c */ /* 0x000fe20003f0f070 */
[----:B------:R-:W1:Y:S01]  /*0ec0*/  LDCU UR8, c[0x0][0x3ac] ;  /* 0x00007580ff0877ac */ /* 0x000e620008000800 */
[----:B------:R-:W2:Y:S11]  /*0ed0*/  LDCU UR9, c[0x0][0x3a8] ;  /* 0x00007500ff0977ac */ /* 0x000eb60008000800 */
.L_x_2597:
[----:B------:R-:W-:Y:S01]  /*0ee0*/  ISETP.GT.U32.AND P2, PT, R2, 0x3f, PT ;  /* 0x0000003f0200780c */ /* 0x000fe20003f44070 */
[----:B------:R-:W-:Y:S01]  /*0ef0*/  BSSY.RECONVERGENT B0, `(.L_x_2555) ;  /* 0x0000016000007945 */ /* 0x000fe20003800200 */
[----:B------:R-:W-:-:S11]  /*0f00*/  PLOP3.LUT P1, PT, P0, PT, PT, 0x80, 0x8 ;  /* 0x000000000008781c */ /* 0x000fd6000072f070 */
[----:B-1----:R-:W-:Y:S05]  /*0f10*/  @P2 BRA `(.L_x_2556) ;  /* 0x00000000004c2947 */ /* 0x002fea0003800000 */
[----:B------:R-:W3:Y:S01]  /*0f20*/  S2R R21, SR_CgaCtaId ;  /* 0x0000000000157919 */ /* 0x000ee20000008800 */
[----:B------:R-:W-:Y:S01]  /*0f30*/  MOV R20, 0x400 ;  /* 0x0000040000147802 */ /* 0x000fe20000000f00 */
[----:B------:R-:W-:Y:S01]  /*0f40*/  ULEA UR5, UR4, UR6, 0xa ;  /* 0x0000000604057291 */ /* 0x000fe2000f8e50ff */
[----:B------:R-:W-:-:S03]  /*0f50*/  IMAD.SHL.U32 R41, R2, 0x4, RZ ;  /* 0x0000000402297824 */ /* 0x000fc600078e00ff */
[----:B------:R-:W-:Y:S02]  /*0f60*/  VIADD R20, R20, 0x880 ;  /* 0x0000088014147836 */ /* 0x000fe40000000000 */
[----:B------:R-:W-:-:S03]  /*0f70*/  VIADD R56, R40, UR5 ;  /* 0x0000000528387c36 */ /* 0x000fc60008000000 */
[----:B---3--:R-:W-:-:S07]  /*0f80*/  LEA R42, R21, R20, 0x18 ;  /* 0x00000014152a7211 */ /* 0x008fce00078ec0ff */
.L_x_2557:
        /* <DEDUP_REMOVED lines=12> */
.L_x_2556:
[----:B-12---:R-:W-:Y:S05]  /*1050*/  BSYNC.RECONVERGENT B0 ;  /* 0x0000000000007941 */ /* 0x006fea0003800200 */
.L_x_2555:
[----:B0--3--:R-:W-:Y:S02]  /*1060*/  VIADD R23, R40, UR6 ;  /* 0x0000000628177c36 */ /* 0x009fe40008000000 */
[----:B------:R-:W-:-:S07]  /*1070*/  IMAD.MOV.U32 R22, RZ, RZ, RZ ;  /* 0x000000ffff167224 */ /* 0x000fce00078e00ff */
.L_x_2596:
[----:B0-----:R-:W-:Y:S01]  /*1080*/  SHF.R.U32.HI R40, RZ, 0x4, R2 ;  /* 0x00000004ff287819 */ /* 0x001fe20000011602 */
[----:B-1----:R-:W-:-:S07]  /*1090*/  IMAD.IADD R42, R7, 0x1, R22 ;  /* 0x00000001072a7824 */ /* 0x002fce00078e0216 */
.L_x_2558:
        /* <DEDUP_REMOVED lines=16> */
.L_x_2595:
        /* <DEDUP_REMOVED lines=86> */
.L_x_2594:
        /* <DEDUP_REMOVED lines=11> */
.L_x_2604:
[----:B0--3--:R-:W-:-:S07]  /*17b0*/  IMAD R71, R65, R72, RZ ;  /* 0x0000004841477224 */ /* 0x009fce00078e02ff */
.L_x_2562:
[----:B------:R-:W-:-:S13]  /*17c0*/  ISETP.GE.AND P3, PT, R66, 0x2, PT ;  /* 0x000000024200780c */ /* 0x000fda0003f66270 */
[----:B------:R-:W-:Y:S05]  /*17d0*/  @!P3 BRA `(.L_x_2564) ;  /* 0x000000000010b947 */ /* 0x000fea0003800000 */
[----:B------:R-:W-:-:S03]  /*17e0*/  UMOV UR5, 0xffffffff ;  /* 0xffffffff00057882 */ /* 0x000fc60000000000 */
[----:B------:R-:W-:Y:S05]  /*17f0*/  BRA.DIV UR5, `(.L_x_2565) ;  /* 0x0000001205107947 */ /* 0x000fea000b800000 */
[----:B------:R3:W4:Y:S02]  /*1800*/  SHFL.IDX PT, R72, R73, R8, 0x1f ;  /* 0x00001f0849487589 */ /* 0x00072400000e0000 */
.L_x_2607:
[----:B----4-:R-:W-:-:S07]  /*1810*/  IMAD R71, R64, R72, R71 ;  /* 0x0000004840477224 */ /* 0x010fce00078e0247 */
.L_x_2564:
[----:B------:R-:W-:-:S13]  /*1820*/  ISETP.GE.AND P3, PT, R66, 0x3, PT ;  /* 0x000000034200780c */ /* 0x000fda0003f66270 */
[----:B------:R-:W-:Y:S05]  /*1830*/  @!P3 BRA `(.L_x_2566) ;  /* 0x000000000010b947 */ /* 0x000fea0003800000 */
[----:B------:R-:W-:-:S03]  /*1840*/  UMOV UR5, 0xffffffff ;  /* 0xffffffff00057882 */ /* 0x000fc60000000000 */
[----:B------:R-:W-:Y:S05]  /*1850*/  BRA.DIV UR5, `(.L_x_2567) ;  /* 0x00000012051c7947 */ /* 0x000fea000b800000 */
[----:B------:R4:W0:Y:S02]  /*1860*/  SHFL.IDX PT, R72, R73, R9, 0x1f ;  /* 0x00001f0949487589 */ /* 0x00082400000e0000 */
.L_x_2610:
[----:B0-----:R-:W-:-:S07]  /*1870*/  IMAD R71, R62, R72, R71 ;  /* 0x000000483e477224 */ /* 0x001fce00078e0247 */
.L_x_2566:
[----:B------:R-:W-:-:S13]  /*1880*/  ISETP.GE.AND P3, PT, R66, 0x4, PT ;  /* 0x000000044200780c */ /* 0x000fda0003f66270 */
[----:B------:R-:W-:Y:S05]  /*1890*/  @!P3 BRA `(.L_x_2568) ;  /* 0x000000000010b947 */ /* 0x000fea0003800000 */
[----:B------:R-:W-:-:S03]  /*18a0*/  UMOV UR5, 0xffffffff ;  /* 0xffffffff00057882 */ /* 0x000fc60000000000 */
[----:B------:R-:W-:Y:S05]  /*18b0*/  BRA.DIV UR5, `(.L_x_2569) ;  /* 0x0000001205287947 */ /* 0x000fea000b800000 */
[----:B------:R0:W0:Y:S02]  /*18c0*/  SHFL.IDX PT, R72, R73, R10, 0x1f ;  /* 0x00001f0a49487589 */ /* 0x00002400000e0000 */
.L_x_2613:
[----:B0-----:R-:W-:-:S07]  /*18d0*/  IMAD R71, R60, R72, R71 ;  /* 0x000000483c477224 */ /* 0x001fce00078e0247 */
.L_x_2568:
[----:B------:R-:W-:-:S13]  /*18e0*/  ISETP.GE.AND P3, PT, R66, 0x5, PT ;  /* 0x000000054200780c */ /* 0x000fda0003f66270 */
[----:B------:R-:W-:Y:S05]  /*18f0*/  @!P3 BRA `(.L_x_2570) ;  /* 0x000000000010b947 */ /* 0x000fea0003800000 */
[----:B------:R-:W-:-:S03]  /*1900*/  UMOV UR5, 0xffffffff ;  /* 0xffffffff00057882 */ /* 0x000fc60000000000 */
[----:B------:R-:W-:Y:S05]  /*1910*/  BRA.DIV UR5, `(.L_x_2571) ;  /* 0x0000001205347947 */ /* 0x000fea000b800000 */
[----:B------:R0:W0:Y:S02]  /*1920*/  SHFL.IDX PT, R72, R73, R11, 0x1f ;  /* 0x00001f0b49487589 */ /* 0x00002400000e0000 */
.L_x_2616:
[----:B0-----:R-:W-:-:S07]  /*1930*/  IMAD R71, R56, R72, R71 ;  /* 0x0000004838477224 */ /* 0x001fce00078e0247 */
.L_x_2570:
[----:B------:R-:W-:-:S13]  /*1940*/  ISETP.GE.AND P3, PT, R66, 0x6, PT ;  /* 0x000000064200780c */ /* 0x000fda0003f66270 */
[----:B------:R-:W-:Y:S05]  /*1950*/  @!P3 BRA `(.L_x_2572) ;  /* 0x000000000010b947 */ /* 0x000fea0003800000 */
[----:B------:R-:W-:-:S03]  /*1960*/  UMOV UR5, 0xffffffff ;  /* 0xffffffff00057882 */ /* 0x000fc60000000000 */
[----:B------:R-:W-:Y:S05]  /*1970*/  BRA.DIV UR5, `(.L_x_2573) ;  /* 0x0000001205407947 */ /* 0x000fea000b800000 */
[----:B------:R0:W0:Y:S02]  /*1980*/  SHFL.IDX PT, R72, R73, R12, 0x1f ;  /* 0x00001f0c49487589 */ /* 0x00002400000e0000 */
.L_x_2619:
[----:B0-----:R-:W-:-:S07]  /*1990*/  IMAD R71, R43, R72, R71 ;  /* 0x000000482b477224 */ /* 0x001fce00078e0247 */
.L_x_2572:
[----:B------:R-:W-:-:S13]  /*19a0*/  ISETP.GE.AND P3, PT, R66, 0x7, PT ;  /* 0x000000074200780c */ /* 0x000fda0003f66270 */
[----:B------:R-:W-:Y:S05]  /*19b0*/  @!P3 BRA `(.L_x_2574) ;  /* 0x000000000010b947 */ /* 0x000fea0003800000 */
[----:B------:R-:W-:-:S03]  /*19c0*/  UMOV UR5, 0xffffffff ;  /* 0xffffffff00057882 */ /* 0x000fc60000000000 */
[----:B------:R-:W-:Y:S05]  /*19d0*/  BRA.DIV UR5, `(.L_x_2575) ;  /* 0x00000012054c7947 */ /* 0x000fea000b800000 */
[----:B------:R0:W0:Y:S02]  /*19e0*/  SHFL.IDX PT, R72, R73, R13, 0x1f ;  /* 0x00001f0d49487589 */ /* 0x00002400000e0000 */
.L_x_2622:
[----:B0-----:R-:W-:-:S07]  /*19f0*/  IMAD R71, R42, R72, R71 ;  /* 0x000000482a477224 */ /* 0x001fce00078e0247 */
.L_x_2574:
[----:B------:R-:W-:-:S13]  /*1a00*/  ISETP.GE.AND P3, PT, R66, 0x8, PT ;  /* 0x000000084200780c */ /* 0x000fda0003f66270 */
[----:B------:R-:W-:Y:S05]  /*1a10*/  @!P3 BRA `(.L_x_2576) ;  /* 0x000000000010b947 */ /* 0x000fea0003800000 */
[----:B------:R-:W-:-:S03]  /*1a20*/  UMOV UR5, 0xffffffff ;  /* 0xffffffff00057882 */ /* 0x000fc60000000000 */
[----:B------:R-:W-:Y:S05]  /*1a30*/  BRA.DIV UR5, `(.L_x_2577) ;  /* 0x0000001205587947 */ /* 0x000fea000b800000 */
[----:B------:R0:W0:Y:S02]  /*1a40*/  SHFL.IDX PT, R72, R73, R14, 0x1f ;  /* 0x00001f0e49487589 */ /* 0x00002400000e0000 */
.L_x_2625:
[----:B01----:R-:W-:-:S07]  /*1a50*/  IMAD R71, R41, R72, R71 ;  /* 0x0000004829477224 */ /* 0x003fce00078e0247 */
.L_x_2576:
[----:B------:R-:W-:-:S13]  /*1a60*/  ISETP.GE.AND P3, PT, R66, 0x9, PT ;  /* 0x000000094200780c */ /* 0x000fda0003f66270 */
[----:B------:R-:W-:Y:S05]  /*1a70*/  @!P3 BRA `(.L_x_2578) ;  /* 0x000000000010b947 */ /* 0x000fea0003800000 */
[----:B------:R-:W-:-:S03]  /*1a80*/  UMOV UR5, 0xffffffff ;  /* 0xffffffff00057882 */ /* 0x000fc60000000000 */
[----:B------:R-:W-:Y:S05]  /*1a90*/  BRA.DIV UR5, `(.L_x_2579) ;  /* 0x0000001205647947 */ /* 0x000fea000b800000 */
[----:B------:R0:W0:Y:S02]  /*1aa0*/  SHFL.IDX PT, R72, R73, R15, 0x1f ;  /* 0x00001f0f49487589 */ /* 0x00002400000e0000 */
.L_x_2628:
[----:B0-----:R-:W-:-:S07]  /*1ab0*/  IMAD R71, R57, R72, R71 ;  /* 0x0000004839477224 */ /* 0x001fce00078e0247 */
.L_x_2578:
[----:B------:R-:W-:-:S13]  /*1ac0*/  ISETP.GE.AND P3, PT, R66, 0xa, PT ;  /* 0x0000000a4200780c */ /* 0x000fda0003f66270 */
[----:B------:R-:W-:Y:S05]  /*1ad0*/  @!P3 BRA `(.L_x_2580) ;  /* 0x000000000010b947 */ /* 0x000fea0003800000 */
[----:B------:R-:W-:-:S03]  /*1ae0*/  UMOV UR5, 0xffffffff ;  /* 0xffffffff00057882 */ /* 0x000fc60000000000 */
[----:B------:R-:W-:Y:S05]  /*1af0*/  BRA.DIV UR5, `(.L_x_2581) ;  /* 0x0000001205707947 */ /* 0x000fea000b800000 */
[----:B------:R0:W0:Y:S02]  /*1b00*/  SHFL.IDX PT, R72, R73, R16, 0x1f ;  /* 0x00001f1049487589 */ /* 0x00002400000e0000 */
.L_x_2631:
[----:B0-----:R-:W-:-:S07]  /*1b10*/  IMAD R71, R40, R72, R71 ;  /* 0x0000004828477224 */ /* 0x001fce00078e0247 */
.L_x_2580:
[----:B------:R-:W-:-:S13]  /*1b20*/  ISETP.GE.AND P3, PT, R66, 0xb, PT ;  /* 0x0000000b4200780c */ /* 0x000fda0003f66270 */
[----:B------:R-:W-:Y:S05]  /*1b30*/  @!P3 BRA `(.L_x_2582) ;  /* 0x000000000010b947 */ /* 0x000fea0003800000 */
[----:B------:R-:W-:-:S03]  /*1b40*/  UMOV UR5, 0xffffffff ;  /* 0xffffffff00057882 */ /* 0x000fc60000000000 */
[----:B------:R-:W-:Y:S05]  /*1b50*/  BRA.DIV UR5, `(.L_x_2583) ;  /* 0x00000012057c7947 */ /* 0x000fea000b800000 */
[----:B------:R0:W0:Y:S02]  /*1b60*/  SHFL.IDX PT, R72, R73, R17, 0x1f ;  /* 0x00001f1149487589 */ /* 0x00002400000e0000 */
.L_x_2634:
[----:B0-----:R-:W-:-:S07]  /*1b70*/  IMAD R71, R21, R72, R71 ;  /* 0x0000004815477224 */ /* 0x001fce00078e0247 */
.L_x_2582:
[----:B------:R-:W-:-:S13]  /*1b80*/  ISETP.GE.AND P3, PT, R66, 0xc, PT ;  /* 0x0000000c4200780c */ /* 0x000fda0003f66270 */
[----:B------:R-:W-:Y:S05]  /*1b90*/  @!P3 BRA `(.L_x_2584) ;  /* 0x000000000010b947 */ /* 0x000fea0003800000 */
[----:B------:R-:W-:-:S03]  /*1ba0*/  UMOV UR5, 0xffffffff ;  /* 0xffffffff00057882 */ /* 0x000fc60000000000 */
[----:B------:R-:W-:Y:S05]  /*1bb0*/  BRA.DIV UR5, `(.L_x_2585) ;  /* 0x0000001205887947 */ /* 0x000fea000b800000 */
[----:B------:R0:W0:Y:S02]  /*1bc0*/  SHFL.IDX PT, R72, R73, R18, 0x1f ;  /* 0x00001f1249487589 */ /* 0x00002400000e0000 */
.L_x_2637:
[----:B0-----:R-:W-:-:S07]  /*1bd0*/  IMAD R71, R20, R72, R71 ;  /* 0x0000004814477224 */ /* 0x001fce00078e0247 */
.L_x_2584:
[----:B------:R-:W-:-:S13]  /*1be0*/  ISETP.GE.AND P3, PT, R66, 0xd, PT ;  /* 0x0000000d4200780c */ /* 0x000fda0003f66270 */
[----:B------:R-:W-:Y:S05]  /*1bf0*/  @!P3 BRA `(.L_x_2586) ;  /* 0x000000000010b947 */ /* 0x000fea0003800000 */
[----:B------:R-:W-:-:S03]  /*1c00*/  UMOV UR5, 0xffffffff ;  /* 0xffffffff00057882 */ /* 0x000fc60000000000 */
[----:B------:R-:W-:Y:S05]  /*1c10*/  BRA.DIV UR5, `(.L_x_2587) ;  /* 0x0000001205947947 */ /* 0x000fea000b800000 */
[----:B------:R0:W0:Y:S02]  /*1c20*/  SHFL.IDX PT, R72, R73, R19, 0x1f ;  /* 0x00001f1349487589 */ /* 0x00002400000e0000 */
.L_x_2640:
[----:B0-----:R-:W-:-:S07]  /*1c30*/  IMAD R71, R68, R72, R71 ;  /* 0x0000004844477224 */ /* 0x001fce00078e0247 */
.L_x_2586:
[----:B------:R-:W-:-:S13]  /*1c40*/  ISETP.GE.AND P3, PT, R66, 0xe, PT ;  /* 0x0000000e4200780c */ /* 0x000fda0003f66270 */
[----:B------:R-:W-:Y:S05]  /*1c50*/  @!P3 BRA `(.L_x_2588) ;  /* 0x000000000010b947 */ /* 0x000fea0003800000 */
[----:B------:R-:W-:-:S03]  /*1c60*/  UMOV UR5, 0xffffffff ;  /* 0xffffffff00057882 */ /* 0x000fc60000000000 */
[----:B------:R-:W-:Y:S05]  /*1c70*/  BRA.DIV UR5, `(.L_x_2589) ;  /* 0x0000001205a07947 */ /* 0x000fea000b800000 */
[----:B------:R0:W0:Y:S02]  /*1c80*/  SHFL.IDX PT, R72, R73, R24, 0x1f ;  /* 0x00001f1849487589 */ /* 0x00002400000e0000 */
.L_x_2643:
[----:B0-----:R-:W-:-:S07]  /*1c90*/  IMAD R71, R69, R72, R71 ;  /* 0x0000004845477224 */ /* 0x001fce00078e0247 */
.L_x_2588:
[----:B------:R-:W-:-:S13]  /*1ca0*/  ISETP.GE.AND P3, PT, R66, 0xf, PT ;  /* 0x0000000f4200780c */ /* 0x000fda0003f66270 */
[----:B------:R-:W-:Y:S05]  /*1cb0*/  @!P3 BRA `(.L_x_2590) ;  /* 0x000000000010b947 */ /* 0x000fea0003800000 */
[----:B------:R-:W-:-:S03]  /*1cc0*/  UMOV UR5, 0xffffffff ;  /* 0xffffffff00057882 */ /* 0x000fc60000000000 */
[----:B------:R-:W-:Y:S05]  /*1cd0*/  BRA.DIV UR5, `(.L_x_2591) ;  /* 0x0000001205ac7947 */ /* 0x000fea000b800000 */
[----:B------:R0:W0:Y:S02]  /*1ce0*/  SHFL.IDX PT, R72, R73, R25, 0x1f ;  /* 0x00001f1949487589 */ /* 0x00002400000e0000 */
.L_x_2646:
[----:B0-----:R-:W-:-:S07]  /*1cf0*/  IMAD R71, R70, R72, R71 ;  /* 0x0000004846477224 */ /* 0x001fce00078e0247 */
.L_x_2590:
[----:B------:R-:W-:-:S13]  /*1d00*/  ISETP.GE.AND P3, PT, R66, 0x10, PT ;  /* 0x000000104200780c */ /* 0x000fda0003f66270 */
[----:B------:R-:W-:Y:S05]  /*1d10*/  @!P3 BRA `(.L_x_2592) ;  /* 0x00000004001cb947 */ /* 0x000fea0003800000 */
[----:B------:R-:W-:-:S03]  /*1d20*/  UMOV UR5, 0xffffffff ;  /* 0xffffffff00057882 */ /* 0x000fc60000000000 */
[----:B------:R-:W-:Y:S05]  /*1d30*/  BRA.DIV UR5, `(.L_x_2593) ;  /* 0x0000001205b87947 */ /* 0x000fea000b800000 */
[----:B------:R0:W0:Y:S02]  /*1d40*/  SHFL.IDX PT, R66, R73, R26, 0x1f ;  /* 0x00001f1a49427589 */ /* 0x00002400000e0000 */
.L_x_2649:
[----:B0-----:R-:W-:Y:S01]  /*1d50*/  IMAD R71, R67, R66, R71 ;  /* 0x0000004243477224 */ /* 0x001fe200078e0247 */
[----:B------:R-:W-:Y:S06]  /*1d60*/  BRA `(.L_x_2592) ;  /* 0x0000000400087947 */ /* 0x000fec0003800000 */
.L_x_2561:
        /* <DEDUP_REMOVED lines=66> */
.L_x_2592:
        /* <DEDUP_REMOVED lines=16> */
.L_x_2560:
[----:B------:R-:W-:Y:S05]  /*2290*/  @!P0 BRA `(.L_x_2595) ;  /* 0xffffffec00c08947 */ /* 0x000fea000383ffff */
[----:B------:R-:W-:Y:S05]  /*22a0*/  BSYNC.RECONVERGENT B0 ;  /* 0x0000000000007941 */ /* 0x000fea0003800200 */
.L_x_2559:
        /* <DEDUP_REMOVED lines=45> */
.L_x_2599:
[----:B------:R-:W-:Y:S05]  /*2580*/  BSYNC.RECONVERGENT B0 ;  /* 0x0000000000007941 */ /* 0x000fea0003800200 */
.L_x_2598:
[----:B------:R-:W4:Y:S01]  /*2590*/  S2UR UR9, SR_CgaCtaId ;  /* 0x00000000000979c3 */ /* 0x000f220000008800 */
[----:B------:R-:W-:Y:S01]  /*25a0*/  UMOV UR8, 0x400 ;  /* 0x0000040000087882 */ /* 0x000fe20000000000 */
[----:B------:R-:W-:Y:S01]  /*25b0*/  BSSY.RECONVERGENT B0, `(.L_x_2600) ;  /* 0x000001b000007945 */ /* 0x000fe20003800200 */
[----:B------:R-:W-:-:S04]  /*25c0*/  UIADD3 UR8, UPT, UPT, UR8, 0xc80, URZ ;  /* 0x00000c8008087890 */ /* 0x000fc8000fffe0ff */
[----:B----4-:R-:W-:-:S12]  /*25d0*/  ULEA UR8, UR9, UR8, 0x18 ;  /* 0x0000000809087291 */ /* 0x010fd8000f8ec0ff */
.L_x_2601:
        /* <DEDUP_REMOVED lines=25> */
.L_x_2600:
[----:B------:R-:W1:Y:S02]  /*2770*/  LDCU UR5, c[0x0][0x374] ;  /* 0x00006e80ff0577ac */ /* 0x000e640008000800 */
[----:B-1----:R-:W-:Y:S02]  /*2780*/  UIADD3 UR4, UPT, UPT, UR5, UR4, URZ ;  /* 0x0000000405047290 */ /* 0x002fe4000fffe0ff */
[----:B------:R-:W-:-:S04]  /*2790*/  USHF.L.U32 UR5, UR5, 0x2, URZ ;  /* 0x0000000205057899 */ /* 0x000fc800080006ff */
[----:B------:R-:W-:-:S09]  /*27a0*/  UISETP.GE.U32.AND UP0, UPT, UR4, UR5, UPT ;  /* 0x000000050400728c */ /* 0x000fd2000bf06070 */
[----:B------:R-:W-:Y:S05]  /*27b0*/  BRA.U !UP0, `(.L_x_2602) ;  /* 0xffffffe508187547 */ /* 0x000fea000b83ffff */
[----:B------:R-:W-:Y:S05]  /*27c0*/  EXIT ;  /* 0x000000000000794d */ /* 0x000fea0003800000 */
.L_x_2563:
[----:B------:R-:W-:Y:S01]  /*27d0*/  IMAD.MOV.U32 R75, RZ, RZ, R28 ;  /* 0x000000ffff4b7224 */ /* 0x000fe200078e001c */
[----:B------:R-:W-:Y:S01]  /*27e0*/  MOV R74, 0xffffffff ;  /* 0xffffffff004a7802 */ /* 0x000fe20000000f00 */
[----:B------:R-:W-:-:S07]  /*27f0*/  IMAD.MOV.U32 R76, RZ, RZ, 0x1f ;  /* 0x0000001fff4c7424 */ /* 0x000fce00078e00ff */
[----:B01----:R-:W-:Y:S05]  /*2800*/  WARPSYNC.COLLECTIVE R74, `(.L_x_2603) ;  /* 0x000000004a087348 */ /* 0x003fea0003c00000 */
[----:B------:R2:W3:Y:S02]  /*2810*/  SHFL.IDX P3, R72, R73, R75, R76 ;  /* 0x0000004b49487389 */ /* 0x0004e4000006004c */
[----:B0123--:R-:W-:Y:S05]  /*2820*/  ENDCOLLECTIVE ;  /* 0x000000000000791b */ /* 0x00ffea0003800000 */
.L_x_2603:
[----:B------:R-:W-:Y:S05]  /*2830*/  BRA `(.L_x_2604) ;  /* 0xffffffec00dc7947 */ /* 0x000fea000383ffff */
.L_x_2565:
[----:B------:R-:W-:Y:S01]  /*2840*/  BSSY B1, `(.L_x_2605) ;  /* 0x0000007000017945 */ /* 0x000fe20003800000 */
[----:B------:R-:W-:Y:S02]  /*2850*/  IMAD.MOV.U32 R75, RZ, RZ, R8 ;  /* 0x000000ffff4b7224 */ /* 0x000fe400078e0008 */
[----:B------:R-:W-:Y:S02]  /*2860*/  IMAD.MOV.U32 R76, RZ, RZ, 0x1f ;  /* 0x0000001fff4c7424 */ /* 0x000fe400078e00ff */
[----:B------:R-:W-:-:S07]  /*2870*/  IMAD.MOV.U32 R74, RZ, RZ, -0x1 ;  /* 0xffffffffff4a7424 */ /* 0x000fce00078e00ff */
[----:B012---:R-:W-:Y:S05]  /*2880*/  WARPSYNC.COLLECTIVE R74, `(.L_x_2606) ;  /* 0x000000004a087348 */ /* 0x007fea0003c00000 */
[----:B------:R3:W4:Y:S02]  /*2890*/  SHFL.IDX P3, R72, R73, R75, R76 ;  /* 0x0000004b49487389 */ /* 0x000724000006004c */
[----:B01234-:R-:W-:Y:S05]  /*28a0*/  ENDCOLLECTIVE ;  /* 0x000000000000791b */ /* 0x01ffea0003800000 */
.L_x_2606:
[----:B------:R-:W-:Y:S05]  /*28b0*/  BSYNC B1 ;  /* 0x0000000000017941 */ /* 0x000fea0003800000 */
.L_x_2605:
[----:B------:R-:W-:Y:S05]  /*28c0*/  BRA `(.L_x_2607) ;  /* 0xffffffec00d07947 */ /* 0x000fea000383ffff */
.L_x_2567:
[----:B------:R-:W-:Y:S01]  /*28d0*/  BSSY B1, `(.L_x_2608) ;  /* 0x0000007000017945 */ /* 0x000fe20003800000 */
[----:B------:R-:W-:Y:S01]  /*28e0*/  MOV R75, R9 ;  /* 0x00000009004b7202 */ /* 0x000fe20000000f00 */
[----:B------:R-:W-:Y:S02]  /*28f0*/  IMAD.MOV.U32 R76, RZ, RZ, 0x1f ;  /* 0x0000001fff4c7424 */ /* 0x000fe400078e00ff */
[----:B------:R-:W-:-:S07]  /*2900*/  IMAD.MOV.U32 R74, RZ, RZ, -0x1 ;  /* 0xffffffffff4a7424 */ /* 0x000fce00078e00ff */
[----:B0123--:R-:W-:Y:S05]  /*2910*/  WARPSYNC.COLLECTIVE R74, `(.L_x_2609) ;  /* 0x000000004a087348 */ /* 0x00ffea0003c00000 */
[----:B------:R4:W0:Y:S02]  /*2920*/  SHFL.IDX P3, R72, R73, R75, R76 ;  /* 0x0000004b49487389 */ /* 0x000824000006004c */
[----:B01234-:R-:W-:Y:S05]  /*2930*/  ENDCOLLECTIVE ;  /* 0x000000000000791b */ /* 0x01ffea0003800000 */
.L_x_2609:
[----:B------:R-:W-:Y:S05]  /*2940*/  BSYNC B1 ;  /* 0x0000000000017941 */ /* 0x000fea0003800000 */
.L_x_2608:
[----:B------:R-:W-:Y:S05]  /*2950*/  BRA `(.L_x_2610) ;  /* 0xffffffec00c47947 */ /* 0x000fea000383ffff */
.L_x_2569:
[----:B------:R-:W-:Y:S01]  /*2960*/  HFMA2 R76, -RZ, RZ, 0, 1.847743988037109375e-06 ;  /* 0x0000001fff4c7431 */ /* 0x000fe200000001ff */
[----:B------:R-:W-:Y:S01]  /*2970*/  BSSY B1, `(.L_x_2611) ;  /* 0x0000006000017945 */ /* 0x000fe20003800000 */
[----:B------:R-:W-:Y:S02]  /*2980*/  IMAD.MOV.U32 R75, RZ, RZ, R10 ;  /* 0x000000ffff4b7224 */ /* 0x000fe400078e000a */
[----:B------:R-:W-:-:S07]  /*2990*/  IMAD.MOV.U32 R74, RZ, RZ, -0x1 ;  /* 0xffffffffff4a7424 */ /* 0x000fce00078e00ff */
[----:B01234-:R-:W-:Y:S05]  /*29a0*/  WARPSYNC.COLLECTIVE R74, `(.L_x_2612) ;  /* 0x000000004a087348 */ /* 0x01ffea0003c00000 */
[----:B------:R0:W0:Y:S02]  /*29b0*/  SHFL.IDX P3, R72, R73, R75, R76 ;  /* 0x0000004b49487389 */ /* 0x000024000006004c */
[----:B01234-:R-:W-:Y:S05]  /*29c0*/  ENDCOLLECTIVE ;  /* 0x000000000000791b */ /* 0x01ffea0003800000 */
.L_x_2612:
[----:B------:R-:W-:Y:S05]  /*29d0*/  BSYNC B1 ;  /* 0x0000000000017941 */ /* 0x000fea0003800000 */
.L_x_2611:
[----:B------:R-:W-:Y:S05]  /*29e0*/  BRA `(.L_x_2613) ;  /* 0xffffffec00b87947 */ /* 0x000fea000383ffff */
.L_x_2571:
[----:B------:R-:W-:Y:S01]  /*29f0*/  BSSY B1, `(.L_x_2614) ;  /* 0x0000007000017945 */ /* 0x000fe20003800000 */
[----:B------:R-:W-:Y:S01]  /*2a00*/  IMAD.MOV.U32 R75, RZ, RZ, R11 ;  /* 0x000000ffff4b7224 */ /* 0x000fe200078e000b */
[----:B------:R-:W-:Y:S01]  /*2a10*/  MOV R74, 0xffffffff ;  /* 0xffffffff004a7802 */ /* 0x000fe20000000f00 */
[----:B------:R-:W-:-:S07]  /*2a20*/  IMAD.MOV.U32 R76, RZ, RZ, 0x1f ;  /* 0x0000001fff4c7424 */ /* 0x000fce00078e00ff */
[----:B01234-:R-:W-:Y:S05]  /*2a30*/  WARPSYNC.COLLECTIVE R74, `(.L_x_2615) ;  /* 0x000000004a087348 */ /* 0x01ffea0003c00000 */
[----:B------:R0:W0:Y:S02]  /*2a40*/  SHFL.IDX P3, R72, R73, R75, R76 ;  /* 0x0000004b49487389 */ /* 0x000024000006004c */
[----:B01234-:R-:W-:Y:S05]  /*2a50*/  ENDCOLLECTIVE ;  /* 0x000000000000791b */ /* 0x01ffea0003800000 */
.L_x_2615:
[----:B------:R-:W-:Y:S05]  /*2a60*/  BSYNC B1 ;  /* 0x0000000000017941 */ /* 0x000fea0003800000 */
.L_x_2614:
[----:B------:R-:W-:Y:S05]  /*2a70*/  BRA `(.L_x_2616) ;  /* 0xffffffec00ac7947 */ /* 0x000fea000383ffff */
.L_x_2573:
[----:B------:R-:W-:Y:S01]  /*2a80*/  BSSY B1, `(.L_x_2617) ;  /* 0x0000007000017945 */ /* 0x000fe20003800000 */
[----:B------:R-:W-:Y:S02]  /*2a90*/  IMAD.MOV.U32 R75, RZ, RZ, R12 ;  /* 0x000000ffff4b7224 */ /* 0x000fe400078e000c */
[----:B------:R-:W-:Y:S02]  /*2aa0*/  IMAD.MOV.U32 R76, RZ, RZ, 0x1f ;  /* 0x0000001fff4c7424 */ /* 0x000fe400078e00ff */
[----:B------:R-:W-:-:S07]  /*2ab0*/  IMAD.MOV.U32 R74, RZ, RZ, -0x1 ;  /* 0xffffffffff4a7424 */ /* 0x000fce00078e00ff */
[----:B01234-:R-:W-:Y:S05]  /*2ac0*/  WARPSYNC.COLLECTIVE R74, `(.L_x_2618) ;  /* 0x000000004a087348 */ /* 0x01ffea0003c00000 */
[----:B------:R0:W0:Y:S02]  /*2ad0*/  SHFL.IDX P3, R72, R73, R75, R76 ;  /* 0x0000004b49487389 */ /* 0x000024000006004c */
[----:B01234-:R-:W-:Y:S05]  /*2ae0*/  ENDCOLLECTIVE ;  /* 0x000000000000791b */ /* 0x01ffea0003800000 */
.L_x_2618:
[----:B------:R-:W-:Y:S05]  /*2af0*/  BSYNC B1 ;  /* 0x0000000000017941 */ /* 0x000fea0003800000 */
.L_x_2617:
[----:B------:R-:W-:Y:S05]  /*2b00*/  BRA `(.L_x_2619) ;  /* 0xffffffec00a07947 */ /* 0x000fea000383ffff */
.L_x_2575:
[----:B------:R-:W-:Y:S01]  /*2b10*/  BSSY B1, `(.L_x_2620) ;  /* 0x0000007000017945 */ /* 0x000fe20003800000 */
[----:B------:R-:W-:Y:S01]  /*2b20*/  MOV R75, R13 ;  /* 0x0000000d004b7202 */ /* 0x000fe20000000f00 */
[----:B------:R-:W-:Y:S02]  /*2b30*/  IMAD.MOV.U32 R76, RZ, RZ, 0x1f ;  /* 0x0000001fff4c7424 */ /* 0x000fe400078e00ff */
[----:B------:R-:W-:-:S07]  /*2b40*/  IMAD.MOV.U32 R74, RZ, RZ, -0x1 ;  /* 0xffffffffff4a7424 */ /* 0x000fce00078e00ff */
[----:B01234-:R-:W-:Y:S05]  /*2b50*/  WARPSYNC.COLLECTIVE R74, `(.L_x_2621) ;  /* 0x000000004a087348 */ /* 0x01ffea0003c00000 */
[----:B------:R0:W0:Y:S02]  /*2b60*/  SHFL.IDX P3, R72, R73, R75, R76 ;  /* 0x0000004b49487389 */ /* 0x000024000006004c */
[----:B01234-:R-:W-:Y:S05]  /*2b70*/  ENDCOLLECTIVE ;  /* 0x000000000000791b */ /* 0x01ffea0003800000 */
.L_x_2621:
[----:B------:R-:W-:Y:S05]  /*2b80*/  BSYNC B1 ;  /* 0x0000000000017941 */ /* 0x000fea0003800000 */
.L_x_2620:
[----:B------:R-:W-:Y:S05]  /*2b90*/  BRA `(.L_x_2622) ;  /* 0xffffffec00947947 */ /* 0x000fea000383ffff */
.L_x_2577:
[----:B------:R-:W-:Y:S01]  /*2ba0*/  HFMA2 R76, -RZ, RZ, 0, 1.847743988037109375e-06 ;  /* 0x0000001fff4c7431 */ /* 0x000fe200000001ff */
[----:B------:R-:W-:Y:S01]  /*2bb0*/  BSSY B1, `(.L_x_2623) ;  /* 0x0000006000017945 */ /* 0x000fe20003800000 */
[----:B------:R-:W-:Y:S02]  /*2bc0*/  IMAD.MOV.U32 R75, RZ, RZ, R14 ;  /* 0x000000ffff4b7224 */ /* 0x000fe400078e000e */
[----:B------:R-:W-:-:S07]  /*2bd0*/  IMAD.MOV.U32 R74, RZ, RZ, -0x1 ;  /* 0xffffffffff4a7424 */ /* 0x000fce00078e00ff */
[----:B01234-:R-:W-:Y:S05]  /*2be0*/  WARPSYNC.COLLECTIVE R74, `(.L_x_2624) ;  /* 0x000000004a087348 */ /* 0x01ffea0003c00000 */
[----:B------:R0:W0:Y:S02]  /*2bf0*/  SHFL.IDX P3, R72, R73, R75, R76 ;  /* 0x0000004b49487389 */ /* 0x000024000006004c */
[----:B01234-:R-:W-:Y:S05]  /*2c00*/  ENDCOLLECTIVE ;  /* 0x000000000000791b */ /* 0x01ffea0003800000 */
.L_x_2624:
[----:B------:R-:W-:Y:S05]  /*2c10*/  BSYNC B1 ;  /* 0x0000000000017941 */ /* 0x000fea0003800000 */
.L_x_2623:
[----:B------:R-:W-:Y:S05]  /*2c20*/  BRA `(.L_x_2625) ;  /* 0xffffffec00887947 */ /* 0x000fea000383ffff */
.L_x_2579:
[----:B------:R-:W-:Y:S01]  /*2c30*/  BSSY B1, `(.L_x_2626) ;  /* 0x0000007000017945 */ /* 0x000fe20003800000 */
[----:B------:R-:W-:Y:S01]  /*2c40*/  IMAD.MOV.U32 R75, RZ, RZ, R15 ;  /* 0x000000ffff4b7224 */ /* 0x000fe200078e000f */
[----:B------:R-:W-:Y:S01]  /*2c50*/  MOV R74, 0xffffffff ;  /* 0xffffffff004a7802 */ /* 0x000fe20000000f00 */
[----:B------:R-:W-:-:S07]  /*2c60*/  IMAD.MOV.U32 R76, RZ, RZ, 0x1f ;  /* 0x0000001fff4c7424 */ /* 0x000fce00078e00ff */
[----:B01234-:R-:W-:Y:S05]  /*2c70*/  WARPSYNC.COLLECTIVE R74, `(.L_x_2627) ;  /* 0x000000004a087348 */ /* 0x01ffea0003c00000 */
[----:B------:R0:W0:Y:S02]  /*2c80*/  SHFL.IDX P3, R72, R73, R75, R76 ;  /* 0x0000004b49487389 */ /* 0x000024000006004c */
[----:B01234-:R-:W-:Y:S05]  /*2c90*/  ENDCOLLECTIVE ;  /* 0x000000000000791b */ /* 0x01ffea0003800000 */
.L_x_2627:
[----:B------:R-:W-:Y:S05]  /*2ca0*/  BSYNC B1 ;  /* 0x0000000000017941 */ /* 0x000fea0003800000 */
.L_x_2626:
[----:B------:R-:W-:Y:S05]  /*2cb0*/  BRA `(.L_x_2628) ;  /* 0xffffffec007c7947 */ /* 0x000fea000383ffff */
.L_x_2581:
[----:B------:R-:W-:Y:S01]  /*2cc0*/  BSSY B1, `(.L_x_2629) ;  /* 0x0000007000017945 */ /* 0x000fe20003800000 */
[----:B------:R-:W-:Y:S02]  /*2cd0*/  IMAD.MOV.U32 R75, RZ, RZ, R16 ;  /* 0x000000ffff4b7224 */ /* 0x000fe400078e0010 */
[----:B------:R-:W-:Y:S02]  /*2ce0*/  IMAD.MOV.U32 R76, RZ, RZ, 0x1f ;  /* 0x0000001fff4c7424 */ /* 0x000fe400078e00ff */
[----:B------:R-:W-:-:S07]  /*2cf0*/  IMAD.MOV.U32 R74, RZ, RZ, -0x1 ;  /* 0xffffffffff4a7424 */ /* 0x000fce00078e00ff */
[----:B01234-:R-:W-:Y:S05]  /*2d00*/  WARPSYNC.COLLECTIVE R74, `(.L_x_2630) ;  /* 0x000000004a087348 */ /* 0x01ffea0003c00000 */
[----:B------:R0:W0:Y:S02]  /*2d10*/  SHFL.IDX P3, R72, R73, R75, R76 ;  /* 0x0000004b49487389 */ /* 0x000024000006004c */
[----:B01234-:R-:W-:Y:S05]  /*2d20*/  ENDCOLLECTIVE ;  /* 0x000000000000791b */ /* 0x01ffea0003800000 */
.L_x_2630:
[----:B------:R-:W-:Y:S05]  /*2d30*/  BSYNC B1 ;  /* 0x0000000000017941 */ /* 0x000fea0003800000 */
.L_x_2629:
[----:B------:R-:W-:Y:S05]  /*2d40*/  BRA `(.L_x_2631) ;  /* 0xffffffec00707947 */ /* 0x000fea000383ffff */
.L_x_2583:
[----:B------:R-:W-:Y:S01]  /*2d50*/  BSSY B1, `(.L_x_2632) ;  /* 0x0000007000017945 */ /* 0x000fe20003800000 */
[----:B------:R-:W-:Y:S01]  /*2d60*/  MOV R75, R17 ;  /* 0x00000011004b7202 */ /* 0x000fe20000000f00 */
[----:B------:R-:W-:Y:S02]  /*2d70*/  IMAD.MOV.U32 R76, RZ, RZ, 0x1f ;  /* 0x0000001fff4c7424 */ /* 0x000fe400078e00ff */
[----:B------:R-:W-:-:S07]  /*2d80*/  IMAD.MOV.U32 R74, RZ, RZ, -0x1 ;  /* 0xffffffffff4a7424 */ /* 0x000fce00078e00ff */
[----:B01234-:R-:W-:Y:S05]  /*2d90*/  WARPSYNC.COLLECTIVE R74, `(.L_x_2633) ;  /* 0x000000004a087348 */ /* 0x01ffea0003c00000 */
[----:B------:R0:W0:Y:S02]  /*2da0*/  SHFL.IDX P3, R72, R73, R75, R76 ;  /* 0x0000004b49487389 */ /* 0x000024000006004c */
[----:B01234-:R-:W-:Y:S05]  /*2db0*/  ENDCOLLECTIVE ;  /* 0x000000000000791b */ /* 0x01ffea0003800000 */
.L_x_2633:
[----:B------:R-:W-:Y:S05]  /*2dc0*/  BSYNC B1 ;  /* 0x0000000000017941 */ /* 0x000fea0003800000 */
.L_x_2632:
[----:B------:R-:W-:Y:S05]  /*2dd0*/  BRA `(.L_x_2634) ;  /* 0xffffffec00647947 */ /* 0x000fea000383ffff */
.L_x_2585:
[----:B------:R-:W-:Y:S01]  /*2de0*/  HFMA2 R76, -RZ, RZ, 0, 1.847743988037109375e-06 ;  /* 0x0000001fff4c7431 */ /* 0x000fe200000001ff */
[----:B------:R-:W-:Y:S01]  /*2df0*/  BSSY B1, `(.L_x_2635) ;  /* 0x0000006000017945 */ /* 0x000fe20003800000 */
[----:B------:R-:W-:Y:S02]  /*2e00*/  IMAD.MOV.U32 R75, RZ, RZ, R18 ;  /* 0x000000ffff4b7224 */ /* 0x000fe400078e0012 */
[----:B------:R-:W-:-:S07]  /*2e10*/  IMAD.MOV.U32 R74, RZ, RZ, -0x1 ;  /* 0xffffffffff4a7424 */ /* 0x000fce00078e00ff */
[----:B01234-:R-:W-:Y:S05]  /*2e20*/  WARPSYNC.COLLECTIVE R74, `(.L_x_2636) ;  /* 0x000000004a087348 */ /* 0x01ffea0003c00000 */
[----:B------:R0:W0:Y:S02]  /*2e30*/  SHFL.IDX P3, R72, R73, R75, R76 ;  /* 0x0000004b49487389 */ /* 0x000024000006004c */
[----:B01234-:R-:W-:Y:S05]  /*2e40*/  ENDCOLLECTIVE ;  /* 0x000000000000791b */ /* 0x01ffea0003800000 */
.L_x_2636:
[----:B------:R-:W-:Y:S05]  /*2e50*/  BSYNC B1 ;  /* 0x0000000000017941 */ /* 0x000fea0003800000 */
.L_x_2635:
[----:B------:R-:W-:Y:S05]  /*2e60*/  BRA `(.L_x_2637) ;  /* 0xffffffec00587947 */ /* 0x000fea000383ffff */
.L_x_2587:
[----:B------:R-:W-:Y:S01]  /*2e70*/  BSSY B1, `(.L_x_2638) ;  /* 0x0000007000017945 */ /* 0x000fe20003800000 */
[----:B------:R-:W-:Y:S01]  /*2e80*/  IMAD.MOV.U32 R75, RZ, RZ, R19 ;  /* 0x000000ffff4b7224 */ /* 0x000fe200078e0013 */
[----:B------:R-:W-:Y:S01]  /*2e90*/  MOV R74, 0xffffffff ;  /* 0xffffffff004a7802 */ /* 0x000fe20000000f00 */
[----:B------:R-:W-:-:S07]  /*2ea0*/  IMAD.MOV.U32 R76, RZ, RZ, 0x1f ;  /* 0x0000001fff4c7424 */ /* 0x000fce00078e00ff */
[----:B01234-:R-:W-:Y:S05]  /*2eb0*/  WARPSYNC.COLLECTIVE R74, `(.L_x_2639) ;  /* 0x000000004a087348 */ /* 0x01ffea0003c00000 */
[----:B------:R0:W0:Y:S02]  /*2ec0*/  SHFL.IDX P3, R72, R73, R75, R76 ;  /* 0x0000004b49487389 */ /* 0x000024000006004c */
[----:B01234-:R-:W-:Y:S05]  /*2ed0*/  ENDCOLLECTIVE ;  /* 0x000000000000791b */ /* 0x01ffea0003800000 */
.L_x_2639:
[----:B------:R-:W-:Y:S05]  /*2ee0*/  BSYNC B1 ;  /* 0x0000000000017941 */ /* 0x000fea0003800000 */
.L_x_2638:
[----:B------:R-:W-:Y:S05]  /*2ef0*/  BRA `(.L_x_2640) ;  /* 0xffffffec004c7947 */ /* 0x000fea000383ffff */
.L_x_2589:
[----:B------:R-:W-:Y:S01]  /*2f00*/  BSSY B1, `(.L_x_2641) ;  /* 0x0000007000017945 */ /* 0x000fe20003800000 */
[----:B------:R-:W-:Y:S02]  /*2f10*/  IMAD.MOV.U32 R75, RZ, RZ, R24 ;  /* 0x000000ffff4b7224 */ /* 0x000fe400078e0018 */
[----:B------:R-:W-:Y:S02]  /*2f20*/  IMAD.MOV.U32 R76, RZ, RZ, 0x1f ;  /* 0x0000001fff4c7424 */ /* 0x000fe400078e00ff */
[----:B------:R-:W-:-:S07]  /*2f30*/  IMAD.MOV.U32 R74, RZ, RZ, -0x1 ;  /* 0xffffffffff4a7424 */ /* 0x000fce00078e00ff */
[----:B01234-:R-:W-:Y:S05]  /*2f40*/  WARPSYNC.COLLECTIVE R74, `(.L_x_2642) ;  /* 0x000000004a087348 */ /* 0x01ffea0003c00000 */
[----:B------:R0:W0:Y:S02]  /*2f50*/  SHFL.IDX P3, R72, R73, R75, R76 ;  /* 0x0000004b49487389 */ /* 0x000024000006004c */
[----:B01234-:R-:W-:Y:S05]  /*2f60*/  ENDCOLLECTIVE ;  /* 0x000000000000791b */ /* 0x01ffea0003800000 */
.L_x_2642:
[----:B------:R-:W-:Y:S05]  /*2f70*/  BSYNC B1 ;  /* 0x0000000000017941 */ /* 0x000fea0003800000 */
.L_x_2641:
[----:B------:R-:W-:Y:S05]  /*2f80*/  BRA `(.L_x_2643) ;  /* 0xffffffec00407947 */ /* 0x000fea000383ffff */
.L_x_2591:
[----:B------:R-:W-:Y:S01]  /*2f90*/  BSSY B1, `(.L_x_2644) ;  /* 0x0000007000017945 */ /* 0x000fe20003800000 */
[----:B------:R-:W-:Y:S01]  /*2fa0*/  MOV R75, R25 ;  /* 0x00000019004b7202 */ /* 0x000fe20000000f00 */
[----:B------:R-:W-:Y:S02]  /*2fb0*/  IMAD.MOV.U32 R76, RZ, RZ, 0x1f ;  /* 0x0000001fff4c7424 */ /* 0x000fe400078e00ff */
[----:B------:R-:W-:-:S07]  /*2fc0*/  IMAD.MOV.U32 R74, RZ, RZ, -0x1 ;  /* 0xffffffffff4a7424 */ /* 0x000fce00078e00ff */
[----:B01234-:R-:W-:Y:S05]  /*2fd0*/  WARPSYNC.COLLECTIVE R74, `(.L_x_2645) ;  /* 0x000000004a087348 */ /* 0x01ffea0003c00000 */
[----:B------:R0:W0:Y:S02]  /*2fe0*/  SHFL.IDX P3, R72, R73, R75, R76 ;  /* 0x0000004b49487389 */ /* 0x000024000006004c */
[----:B01234-:R-:W-:Y:S05]  /*2ff0*/  ENDCOLLECTIVE ;  /* 0x000000000000791b */ /* 0x01ffea0003800000 */
.L_x_2645:
[----:B------:R-:W-:Y:S05]  /*3000*/  BSYNC B1 ;  /* 0x0000000000017941 */ /* 0x000fea0003800000 */
.L_x_2644:
[----:B------:R-:W-:Y:S05]  /*3010*/  BRA `(.L_x_2646) ;  /* 0xffffffec00347947 */ /* 0x000fea000383ffff */
.L_x_2593:
[----:B------:R-:W-:Y:S01]  /*3020*/  HFMA2 R76, -RZ, RZ, 0, 1.847743988037109375e-06 ;  /* 0x0000001fff4c7431 */ /* 0x000fe200000001ff */
[----:B------:R-:W-:Y:S01]  /*3030*/  BSSY B1, `(.L_x_2647) ;  /* 0x0000006000017945 */ /* 0x000fe20003800000 */
[----:B------:R-:W-:Y:S02]  /*3040*/  IMAD.MOV.U32 R75, RZ, RZ, R26 ;  /* 0x000000ffff4b7224 */ /* 0x000fe400078e001a */
[----:B------:R-:W-:-:S07]  /*3050*/  IMAD.MOV.U32 R74, RZ, RZ, -0x1 ;  /* 0xffffffffff4a7424 */ /* 0x000fce00078e00ff */
[----:B01234-:R-:W-:Y:S05]  /*3060*/  WARPSYNC.COLLECTIVE R74, `(.L_x_2648) ;  /* 0x000000004a087348 */ /* 0x01ffea0003c00000 */
[----:B------:R0:W0:Y:S02]  /*3070*/  SHFL.IDX P3, R72, R73, R75, R76 ;  /* 0x0000004b49487389 */ /* 0x000024000006004c */
[----:B01234-:R-:W-:Y:S05]  /*3080*/  ENDCOLLECTIVE ;  /* 0x000000000000791b */ /* 0x01ffea0003800000 */
.L_x_2648:
[----:B------:R-:W-:Y:S05]  /*3090*/  BSYNC B1 ;  /* 0x0000000000017941 */ /* 0x000fea0003800000 */
.L_x_2647:
[----:B------:R-:W-:Y:S01]  /*30a0*/  IMAD.MOV.U32 R66, RZ, RZ, R72 ;  /* 0x000000ffff427224 */ /* 0x000fe200078e0048 */
[----:B------:R-:W-:Y:S06]  /*30b0*/  BRA `(.L_x_2649) ;  /* 0xffffffec00247947 */ /* 0x000fec000383ffff */
        .weak           $__internal_85_$__cuda_sm20_div_s16
        .type           $__internal_85_$__cuda_sm20_div_s16,@function
        .size           $__internal_85_$__cuda_sm20_div_s16,($__internal_86_$__cuda_sm20_div_u16 - $__internal_85_$__cuda_sm20_div_s16)
$__internal_85_$__cuda_sm20_div_s16:
        /* <DEDUP_REMOVED lines=23> */
[----:B------:R-:W-:Y:S05]  /*3230*/  RET.REL.NODEC R20 `(_Z9cuda_gemmIiLi128ELi4ELi1ELi1024ELi128ELi128ELi64ELi1ELi0EEviiiPT_S1_S1_iii) ;  /* 0xffffffcc14707950 */ /* 0x000fea0003c3ffff */
        .weak           $__internal_86_$__cuda_sm20_div_u16
        .type           $__internal_86_$__cuda_sm20_div_u16,@function
        .size           $__internal_86_$__cuda_sm20_div_u16,(.L_x_38589 - $__internal_86_$__cuda_sm20_div_u16)
$__internal_86_$__cuda_sm20_div_u16:
        /* <DEDUP_REMOVED lines=18> */
[----:B------:R-:W-:Y:S06]  /*3360*/  RET.REL.NODEC R8 `(_Z9cuda_gemmIiLi128ELi4ELi1ELi1024ELi128ELi128ELi64ELi1ELi0EEviiiPT_S1_S1_iii) ;  /* 0xffffffcc08247950 */ /* 0x000fec0003c3ffff */
.L_x_2650:
        /* <DEDUP_REMOVED lines=9> */
.L_x_38589:


//--------------------- .text._Z9cuda_gemmIiLi128ELi4ELi1ELi1024ELi128ELi128ELi64ELi0ELi1EEviiiPT_S1_S1_iii --------------------------
	.section	.text._Z9cuda_gemmIiLi128ELi4ELi1ELi1024ELi128ELi128ELi64ELi0ELi1EEviiiPT_S1_S1_iii,"ax",@progbits
	.align	128
        .global         _Z9cuda_gemmIiLi128ELi4ELi1ELi1024ELi128ELi128ELi64ELi0ELi1EEviiiPT_S1_S1_iii
        .type           _Z9cuda_gemmIiLi128ELi4ELi1ELi1024ELi128ELi128ELi64ELi0ELi1EEviiiPT_S1_S1_iii,@function
        .size           _Z9cuda_gemmIiLi128ELi4ELi1ELi1024ELi128ELi128ELi64ELi0ELi1EEviiiPT_S1_S1_iii,(.L_x_38590 - _Z9cuda_gemmIiLi128ELi4ELi1ELi1024ELi128ELi128ELi64ELi0ELi1EEviiiPT_S1_S1_iii)
        .other          _Z9cuda_gemmIiLi128ELi4ELi1ELi1024ELi128ELi128ELi64ELi0ELi1EEviiiPT_S1_S1_iii,@"STO_CUDA_ENTRY STV_DEFAULT"
_Z9cuda_gemmIiLi128ELi4ELi1ELi1024ELi128ELi128ELi64ELi0ELi1EEviiiPT_S1_S1_iii:
.text._Z9cuda_gemmIiLi128ELi4ELi1ELi1024ELi128ELi128ELi64ELi0ELi1EEviiiPT_S1_S1_iii:
        /* <DEDUP_REMOVED lines=14> */
[----:B------:R-:W5:Y:S01]  /*00e0*/  S2UR UR6, SR_CTAID.Z ;  /* 0x00000000000679c3 */ /* 0x000f620000002700 */
[----:B--2---:R-:W-:-:S02]  /*00f0*/  ULOP3.LUT UR10, UR14, 0xffff, URZ, 0xc0, !UPT ;  /* 0x0000ffff0e0a7892 */ /* 0x004fc4000f8ec0ff */
[----:B----4-:R-:W-:Y:S02]  /*0100*/  ULEA.HI UR8, UR8, UR8, URZ, 0x1 ;  /* 0x0000000808087291 */ /* 0x010fe4000f8f08ff */
[----:B-1----:R-:W-:Y:S02]  /*0110*/  USHF.R.U32.HI UR4, URZ, 0x1, UR7 ;  /* 0x00000001ff047899 */ /* 0x002fe40008011607 */
[----:B------:R-:W-:Y:S02]  /*0120*/  ULOP3.LUT UR5, UR7, 0x1, URZ, 0xc0, !UPT ;  /* 0x0000000107057892 */ /* 0x000fe4000f8ec0ff */
[----:B------:R-:W-:Y:S01]  /*0130*/  USHF.L.U32 UR7, UR7, 0x6, URZ ;  /* 0x0000000607077899 */ /* 0x000fe200080006ff */
[C---:B0-----:R-:W-:Y:S01]  /*0140*/  IMAD.SHL.U32 R5, R7.reuse, 0x10, RZ ;  /* 0x0000001007057824 */ /* 0x041fe200078e00ff */
[----:B-----5:R-:W-:Y:S01]  /*0150*/  USHF.L.U32 UR6, UR6, 0x6, URZ ;  /* 0x0000000606067899 */ /* 0x020fe200080006ff */
[----:B------:R-:W-:Y:S01]  /*0160*/  SHF.R.U32.HI R0, RZ, 0x1, R7 ;  /* 0x00000001ff007819 */ /* 0x000fe20000011607 */
[----:B------:R-:W-:Y:S01]  /*0170*/  ULOP3.LUT UR7, UR7, 0x40, URZ, 0xc0, !UPT ;  /* 0x0000004007077892 */ /* 0x000fe2000f8ec0ff */
[----:B------:R-:W-:Y:S01]  /*0180*/  VIADD R6, R7, UR14 ;  /* 0x0000000e07067c36 */ /* 0x000fe20008000000 */
[----:B---3--:R-:W-:Y:S01]  /*0190*/  LEA R3, R3, R4, 0x18 ;  /* 0x0000000403037211 */ /* 0x008fe200078ec0ff */
[----:B------:R-:W-:Y:S01]  /*01a0*/  ULEA UR12, UR4, UR6, 0xa ;  /* 0x00000006040c7291 */ /* 0x000fe2000f8e50ff */
[----:B------:R-:W-:Y:S01]  /*01b0*/  LOP3.LUT R2, R7, 0xf, RZ, 0xc0, !PT ;  /* 0x0000000f07027812 */ /* 0x000fe200078ec0ff */
[----:B------:R-:W-:Y:S01]  /*01c0*/  USHF.L.U32 UR4, UR4, 0x3, URZ ;  /* 0x0000000304047899 */ /* 0x000fe200080006ff */
[----:B------:R-:W-:Y:S01]  /*01d0*/  IMAD.U32 R8, RZ, RZ, UR7 ;  /* 0x00000007ff087e24 */ /* 0x000fe2000f8e00ff */
[----:B------:R-:W-:Y:S01]  /*01e0*/  LOP3.LUT R0, R0, 0x7, RZ, 0xc0, !PT ;  /* 0x0000000700007812 */ /* 0x000fe200078ec0ff */
[----:B------:R-:W-:Y:S01]  /*01f0*/  USHF.R.S32.HI UR8, URZ, 0x1, UR8 ;  /* 0x00000001ff087899 */ /* 0x000fe20008011408 */
[----:B------:R-:W-:Y:S01]  /*0200*/  LOP3.LUT R5, R5, 0x10, RZ, 0xc0, !PT ;  /* 0x0000001005057812 */ /* 0x000fe200078ec0ff */
[----:B------:R-:W-:Y:S01]  /*0210*/  IMAD R2, R2, 0x84, R3 ;  /* 0x0000008402027824 */ /* 0x000fe200078e0203 */
[----:B------:R-:W-:Y:S01]  /*0220*/  LOP3.LUT R6, R6, 0x1ff, RZ, 0x3c, !PT ;  /* 0x000001ff06067812 */ /* 0x000fe200078e3cff */
[----:B------:R-:W-:Y:S01]  /*0230*/  UIMAD UR5, UR5, UR8, UR4 ;  /* 0x00000008050572a4 */ /* 0x000fe2000f8e0204 */
[----:B------:R-:W-:Y:S01]  /*0240*/  LOP3.LUT R3, R8, 0xf, R7, 0xf8, !PT ;  /* 0x0000000f08037812 */ /* 0x000fe200078ef807 */
[----:B------:R-:W-:Y:S01]  /*0250*/  IMAD R7, R0, 0x20, R5 ;  /* 0x0000002000077824 */ /* 0x000fe200078e0205 */
[----:B------:R-:W-:Y:S01]  /*0260*/  LOP3.LUT R6, R6, 0xffff, RZ, 0xc0, !PT ;  /* 0x0000ffff06067812 */ /* 0x000fe200078ec0ff */
[----:B------:R-:W-:-:S08]  /*0270*/  UMOV UR4, UR9 ;  /* 0x0000000900047c82 */ /* 0x000fd00008000000 */
[----:B------:R-:W-:Y:S05]  /*0280*/  CALL.REL.NOINC `($__internal_87_$__cuda_sm20_div_u16) ;  /* 0x0000001400107944 */ /* 0x000fea0003c00000 */
[----:B------:R-:W0:Y:S01]  /*0290*/  S2R R17, SR_CgaCtaId ;  /* 0x0000000000117919 */ /* 0x000e220000008800 */
[----:B------:R-:W-:Y:S01]  /*02a0*/  IADD3 R4, PT, PT, R4, 0x880, RZ ;  /* 0x0000088004047810 */ /* 0x000fe20007ffe0ff */
[C---:B------:R-:W-:Y:S01]  /*02b0*/  VIADD R11, R0.reuse, 0xc ;  /* 0x0000000c000b7836 */ /* 0x040fe20000000000 */
[C---:B------:R-:W-:Y:S01]  /*02c0*/  IADD3 R12, PT, PT, R0.reuse, 0xd, RZ ;  /* 0x0000000d000c7810 */ /* 0x040fe20007ffe0ff */
[C---:B------:R-:W-:Y:S01]  /*02d0*/  VIADD R6, R0.reuse, 0x9 ;  /* 0x0000000900067836 */ /* 0x040fe20000000000 */
[----:B------:R-:W-:Y:S01]  /*02e0*/  LOP3.LUT R8, R7, R0, RZ, 0xfc, !PT ;  /* 0x0000000007087212 */ /* 0x000fe200078efcff */
        /* <DEDUP_REMOVED lines=20> */
[-C--:B------:R-:W-:Y:S01]  /*0430*/  LEA R13, R14, R17.reuse, 0x2 ;  /* 0x000000110e0d7211 */ /* 0x080fe200078e10ff */
[--C-:B------:R-:W-:Y:S01]  /*0440*/  IMAD R14, R16, 0x4, R17.reuse ;  /* 0x00000004100e7824 */ /* 0x100fe200078e0211 */
[----:B------:R-:W-:Y:S01]  /*0450*/  LEA R9, R4, R17, 0x2 ;  /* 0x0000001104097211 */ /* 0x000fe200078e10ff */
[--C-:B------:R-:W-:Y:S01]  /*0460*/  IMAD R8, R8, 0x4, R17.reuse ;  /* 0x0000000408087824 */ /* 0x100fe200078e0211 */
[----:B------:R-:W-:Y:S01]  /*0470*/  LOP3.LUT R4, R7, R20, RZ, 0xfc, !PT ;  /* 0x0000001407047212 */ /* 0x000fe200078efcff */
[--C-:B------:R-:W-:Y:S01]  /*0480*/  IMAD R10, R10, 0x4, R17.reuse ;  /* 0x000000040a0a7824 */ /* 0x100fe200078e0211 */
[C---:B------:R-:W-:Y:S01]  /*0490*/  LOP3.LUT R21, R5.reuse, R22, RZ, 0xfc, !PT ;  /* 0x0000001605157212 */ /* 0x040fe200078efcff */
[--C-:B------:R-:W-:Y:S01]  /*04a0*/  IMAD R12, R12, 0x4, R17.reuse ;  /* 0x000000040c0c7824 */ /* 0x100fe200078e0211 */
[C---:B------:R-:W-:Y:S01]  /*04b0*/  LOP3.LUT R22, R5.reuse, R24, RZ, 0xfc, !PT ;  /* 0x0000001805167212 */ /* 0x040fe200078efcff */
        /* <DEDUP_REMOVED lines=10> */
[----:B-1----:R-:W-:-:S07]  /*0560*/  LOP3.LUT R26, R5, 0x8, R0, 0xfe, !PT ;  /* 0x00000008051a7812 */ /* 0x002fce00078efe00 */
.L_x_2666:
[----:B0-----:R-:W0:Y:S01]  /*0570*/  S2R R27, SR_TID.X ;  /* 0x00000000001b7919 */ /* 0x001e220000002100 */
[----:B------:R-:W-:Y:S01]  /*0580*/  ISETP.NE.AND P0, PT, R17, 0x2, PT ;  /* 0x000000021100780c */ /* 0x000fe20003f05270 */
[----:B------:R-:W-:Y:S01]  /*0590*/  BSSY.RECONVERGENT B0, `(.L_x_2651) ;  /* 0x0000015000007945 */ /* 0x000fe20003800200 */
[----:B0-----:R-:W-:-:S11]  /*05a0*/  MOV R4, R27 ;  /* 0x0000001b00047202 */ /* 0x001fd60000000f00 */
[----:B--2---:R-:W-:Y:S05]  /*05b0*/  @!P0 BRA `(.L_x_2652) ;  /* 0x0000000000488947 */ /* 0x004fea0003800000 */
        /* <DEDUP_REMOVED lines=18> */
.L_x_2652:
[----:B------:R-:W-:Y:S05]  /*06e0*/  BSYNC.RECONVERGENT B0 ;  /* 0x0000000000007941 */ /* 0x000fea0003800200 */
.L_x_2651:
[----:B------:R-:W2:Y:S01]  /*06f0*/  S2UR UR8, SR_CgaCtaId ;  /* 0x00000000000879c3 */ /* 0x000ea20000008800 */
[----:B------:R-:W-:Y:S01]  /*0700*/  UMOV UR7, 0x400 ;  /* 0x0000040000077882 */ /* 0x000fe20000000000 */
[----:B------:R-:W-:Y:S01]  /*0710*/  BSSY.RECONVERGENT B0, `(.L_x_2653) ;  /* 0x0000013000007945 */ /* 0x000fe20003800200 */
[----:B------:R-:W-:-:S04]  /*0720*/  UIADD3 UR7, UPT, UPT, UR7, 0xc80, URZ ;  /* 0x00000c8007077890 */ /* 0x000fc8000fffe0ff */
[----:B--2---:R-:W-:-:S06]  /*0730*/  ULEA UR7, UR8, UR7, 0x18 ;  /* 0x0000000708077291 */ /* 0x004fcc000f8ec0ff */
[----:B01----:R-:W-:-:S07]  /*0740*/  LEA R5, R4, UR7, 0x2 ;  /* 0x0000000704057c11 */ /* 0x003fce000f8e10ff */
.L_x_2654:
[----:B------:R-:W-:Y:S01]  /*0750*/  MOV R6, UR14 ;  /* 0x0000000e00067c02 */ /* 0x000fe20008000f00 */
[----:B------:R-:W-:Y:S01]  /*0760*/  IMAD.U32 R28, RZ, RZ, UR14 ;  /* 0x0000000eff1c7e24 */ /* 0x000fe2000f8e00ff */
[----:B------:R0:W-:Y:S01]  /*0770*/  STS [R5], RZ ;  /* 0x000000ff05007388 */ /* 0x0001e20000000800 */
[----:B------:R-:W-:Y:S02]  /*0780*/  IMAD.U32 R30, RZ, RZ, UR14 ;  /* 0x0000000eff1e7e24 */ /* 0x000fe4000f8e00ff */
[--C-:B------:R-:W-:Y:S01]  /*0790*/  IMAD R6, R6, 0x4, R5.reuse ;  /* 0x0000000406067824 */ /* 0x100fe200078e0205 */
[----:B------:R-:W-:Y:S01]  /*07a0*/  LEA R7, R28, R5, 0x3 ;  /* 0x000000051c077211 */ /* 0x000fe200078e18ff */
[C-C-:B------:R-:W-:Y:S02]  /*07b0*/  IMAD R28, R30.reuse, 0xc, R5.reuse ;  /* 0x0000000c1e1c7824 */ /* 0x140fe400078e0205 */
[----:B------:R-:W-:Y:S01]  /*07c0*/  IMAD.U32 R29, RZ, RZ, UR14 ;  /* 0x0000000eff1d7e24 */ /* 0x000fe2000f8e00ff */
[----:B------:R1:W-:Y:S01]  /*07d0*/  STS [R6], RZ ;  /* 0x000000ff06007388 */ /* 0x0003e20000000800 */
[----:B0-----:R-:W-:-:S02]  /*07e0*/  IMAD R5, R30, 0x10, R5 ;  /* 0x000000101e057824 */ /* 0x001fc400078e0205 */
[----:B------:R-:W-:Y:S01]  /*07f0*/  IMAD R4, R29, 0x4, R4 ;  /* 0x000000041d047824 */ /* 0x000fe200078e0204 */
[----:B------:R1:W-:Y:S04]  /*0800*/  STS [R7], RZ ;  /* 0x000000ff07007388 */ /* 0x0003e80000000800 */
[----:B------:R1:W-:Y:S01]  /*0810*/  STS [R28], RZ ;  /* 0x000000ff1c007388 */ /* 0x0003e20000000800 */
[----:B------:R-:W-:-:S13]  /*0820*/  ISETP.GE.U32.AND P0, PT, R4, 0x200, PT ;  /* 0x000002000400780c */ /* 0x000fda0003f06070 */
[----:B-1----:R-:W-:Y:S05]  /*0830*/  @!P0 BRA `(.L_x_2654) ;  /* 0xfffffffc00c48947 */ /* 0x002fea000383ffff */
[----:B------:R-:W-:Y:S05]  /*0840*/  BSYNC.RECONVERGENT B0 ;  /* 0x0000000000007941 */ /* 0x000fea0003800200 */
.L_x_2653:
[----:B------:R-:W-:Y:S01]  /*0850*/  HFMA2 R28, -RZ, RZ, 0, 0 ;  /* 0x00000000ff1c7431 */ /* 0x000fe200000001ff */
[----:B------:R-:W-:-:S13]  /*0860*/  PLOP3.LUT P0, PT, PT, PT, PT, 0x80, 0x8 ;  /* 0x000000000008781c */ /* 0x000fda0003f0f070 */
.L_x_2661:
[----:B------:R-:W-:Y:S01]  /*0870*/  ISETP.GT.U32.AND P2, PT, R27, 0x3f, PT ;  /* 0x0000003f1b00780c */ /* 0x000fe20003f44070 */
[----:B------:R-:W-:Y:S01]  /*0880*/  BSSY.RECONVERGENT B0, `(.L_x_2655) ;  /* 0x0000018000007945 */ /* 0x000fe20003800200 */
[----:B------:R-:W-:-:S11]  /*0890*/  PLOP3.LUT P1, PT, P0, PT, PT, 0x80, 0x8 ;  /* 0x000000000008781c */ /* 0x000fd6000072f070 */
[----:B-12---:R-:W-:Y:S05]  /*08a0*/  @P2 BRA `(.L_x_2656) ;  /* 0x0000000000542947 */ /* 0x006fea0003800000 */
[----:B------:R-:W0:Y:S01]  /*08b0*/  S2R R5, SR_CgaCtaId ;  /* 0x0000000000057919 */ /* 0x000e220000008800 */
[----:B------:R-:W1:Y:S01]  /*08c0*/  LDCU UR7, c[0x0][0x388] ;  /* 0x00007100ff0777ac */ /* 0x000e620008000800 */
[----:B------:R-:W-:Y:S01]  /*08d0*/  MOV R4, 0x400 ;  /* 0x0000040000047802 */ /* 0x000fe20000000f00 */
[----:B------:R-:W-:-:S04]  /*08e0*/  IMAD.SHL.U32 R29, R27, 0x4, RZ ;  /* 0x000000041b1d7824 */ /* 0x000fc800078e00ff */
[----:B------:R-:W-:Y:S01]  /*08f0*/  VIADD R4, R4, 0x880 ;  /* 0x0000088004047836 */ /* 0x000fe20000000000 */
[----:B-1----:R-:W-:-:S06]  /*0900*/  UIMAD UR7, UR4, UR7, UR12 ;  /* 0x00000007040772a4 */ /* 0x002fcc000f8e020c */
[----:B------:R-:W-:Y:S01]  /*0910*/  VIADD R31, R28, UR7 ;  /* 0x000000071c1f7c36 */ /* 0x000fe20008000000 */
[----:B0-----:R-:W-:-:S07]  /*0920*/  LEA R33, R5, R4, 0x18 ;  /* 0x0000000405217211 */ /* 0x001fce00078ec0ff */
.L_x_2657:
[----:B0-----:R-:W0:Y:S01]  /*0930*/  LDC.64 R4, c[0x0][0x390] ;  /* 0x0000e400ff047b82 */ /* 0x001e220000000a00 */
[C---:B------:R-:W-:Y:S02]  /*0940*/  SHF.L.U32 R30, R29.reuse, 0x2, RZ ;  /* 0x000000021d1e7819 */ /* 0x040fe400000006ff */
[----:B------:R-:W-:Y:S02]  /*0950*/  LOP3.LUT R7, R29, 0x1c, RZ, 0xc0, !PT ;  /* 0x0000001c1d077812 */ /* 0x000fe400078ec0ff */
        /* <DEDUP_REMOVED lines=10> */
.L_x_2656:
[----:B------:R-:W-:Y:S05]  /*0a00*/  BSYNC.RECONVERGENT B0 ;  /* 0x0000000000007941 */ /* 0x000fea0003800200 */
.L_x_2655:
[----:B0-----:R-:W-:Y:S01]  /*0a10*/  IADD3 R4, PT, PT, R28, UR6, RZ ;  /* 0x000000061c047c10 */ /* 0x001fe2000fffe0ff */
[----:B------:R-:W-:-:S07]  /*0a20*/  IMAD.MOV.U32 R6, RZ, RZ, RZ ;  /* 0x000000ffff067224 */ /* 0x000fce00078e00ff */
.L_x_2660:
[----:B------:R-:W-:Y:S01]  /*0a30*/  SHF.R.U32.HI R43, RZ, 0x4, R27 ;  /* 0x00000004ff2b7819 */ /* 0x000fe2000001161b */
[----:B------:R-:W-:-:S04]  /*0a40*/  IMAD.IADD R30, R3, 0x1, R6 ;  /* 0x00000001031e7824 */ /* 0x000fc800078e0206 */
[----:B-12---:R-:W-:-:S07]  /*0a50*/  IMAD.MOV.U32 R5, RZ, RZ, R43 ;  /* 0x000000ffff057224 */ /* 0x006fce00078e002b */
.L_x_2658:
[----:B0-----:R-:W0:Y:S01]  /*0a60*/  LDC.64 R28, c[0x0][0x398] ;  /* 0x0000e600ff1c7b82 */ /* 0x001e220000000a00 */
[----:B------:R-:W-:-:S05]  /*0a70*/  IADD3 R7, PT, PT, R4, R5, RZ ;  /* 0x0000000504077210 */ /* 0x000fca0007ffe0ff */
[----:B------:R-:W-:-:S04]  /*0a80*/  IMAD R7, R7, 0x80, R30 ;  /* 0x0000008007077824 */ /* 0x000fc800078e021e */
        /* <DEDUP_REMOVED lines=33> */
.L_x_2659:
[----:B------:R-:W-:Y:S01]  /*0ca0*/  MOV R42, 0x84 ;  /* 0x00000084002a7802 */ /* 0x000fe20000000f00 */
[----:B------:R-:W-:Y:S05]  /*0cb0*/  WARPSYNC.ALL ;  /* 0x0000000000007948 */ /* 0x000fea0003800000 */
[C---:B------:R-:W-:Y:S01]  /*0cc0*/  IMAD R45, R43.reuse, R42, UR9 ;  /* 0x000000092b2d7e24 */ /* 0x040fe2000f8e022a */
[----:B------:R-:W-:-:S03]  /*0cd0*/  ISETP.GE.U32.AND P0, PT, R43, 0x8, PT ;  /* 0x000000082b00780c */ /* 0x000fc60003f06070 */
[----:B------:R-:W-:Y:S01]  /*0ce0*/  IMAD R48, R18, 0x4, R45 ;  /* 0x0000000412307824 */ /* 0x000fe200078e022d */
[----:B------:R-:W-:-:S04]  /*0cf0*/  LEA R52, R24, R45, 0x2 ;  /* 0x0000002d18347211 */ /* 0x000fc800078e10ff */
[----:B-1----:R-:W1:Y:S04]  /*0d00*/  LDS R42, [R48] ;  /* 0x00000000302a7984 */ /* 0x002e680000000800 */
[----:B------:R-:W0:Y:S04]  /*0d10*/  LDS R46, [R48+0x4] ;  /* 0x00000400302e7984 */ /* 0x000e280000000800 */
[----:B------:R-:W3:Y:S04]  /*0d20*/  LDS R47, [R48+0x8] ;  /* 0x00000800302f7984 */ /* 0x000ee80000000800 */
[----:B------:R-:W-:Y:S04]  /*0d30*/  LDS R51, [R48+0x10] ;  /* 0x0000100030337984 */ /* 0x000fe80000000800 */
[----:B------:R-:W-:Y:S01]  /*0d40*/  LDS R49, [R48+0x18] ;  /* 0x0000180030317984 */ /* 0x000fe20000000800 */
[----:B-1----:R-:W-:-:S03]  /*0d50*/  IMAD R44, R5, R42, RZ ;  /* 0x0000002a052c7224 */ /* 0x002fc600078e02ff */
[----:B------:R-:W1:Y:S01]  /*0d60*/  LDS R42, [R48+0xc] ;  /* 0x00000c00302a7984 */ /* 0x000e620000000800 */
[----:B0-----:R-:W-:-:S03]  /*0d70*/  IMAD R50, R7, R46, R44 ;  /* 0x0000002e07327224 */ /* 0x001fc600078e022c */
[----:B------:R-:W0:Y:S01]  /*0d80*/  LDS R44, [R48+0x14] ;  /* 0x00001400302c7984 */ /* 0x000e220000000800 */
[----:B---3--:R-:W-:-:S03]  /*0d90*/  IMAD R50, R28, R47, R50 ;  /* 0x0000002f1c327224 */ /* 0x008fc600078e0232 */
[----:B------:R3:W4:Y:S01]  /*0da0*/  LDS R46, [R48+0x1c] ;  /* 0x00001c00302e7984 */ /* 0x0007220000000800 */
[----:B------:R-:W-:-:S06]  /*0db0*/  IMAD R47, R26, 0x4, R45 ;  /* 0x000000041a2f7824 */ /* 0x000fcc00078e022d */
[----:B------:R-:W5:Y:S01]  /*0dc0*/  LDS R47, [R47] ;  /* 0x000000002f2f7984 */ /* 0x000f620000000800 */
[----:B---3--:R-:W-:-:S06]  /*0dd0*/  IMAD R48, R25, 0x4, R45 ;  /* 0x0000000419307824 */ /* 0x008fcc00078e022d */
[----:B------:R-:W-:Y:S01]  /*0de0*/  LDS R48, [R48] ;  /* 0x0000000030307984 */ /* 0x000fe20000000800 */
[----:B-1----:R-:W-:-:S04]  /*0df0*/  IMAD R42, R29, R42, R50 ;  /* 0x0000002a1d2a7224 */ /* 0x002fc800078e0232 */
[----:B------:R-:W-:Y:S02]  /*0e00*/  IMAD R42, R30, R51, R42 ;  /* 0x000000331e2a7224 */ /* 0x000fe400078e022a */
[--C-:B------:R-:W-:Y:S02]  /*0e10*/  IMAD R51, R21, 0x4, R45.reuse ;  /* 0x0000000415337824 */ /* 0x100fe400078e022d */
[----:B0-----:R-:W-:Y:S02]  /*0e20*/  IMAD R42, R31, R44, R42 ;  /* 0x0000002c1f2a7224 */ /* 0x001fe400078e022a */
[----:B------:R-:W-:Y:S02]  /*0e30*/  IMAD R44, R23, 0x4, R45 ;  /* 0x00000004172c7824 */ /* 0x000fe400078e022d */
[----:B------:R-:W-:Y:S01]  /*0e40*/  IMAD R42, R32, R49, R42 ;  /* 0x00000031202a7224 */ /* 0x000fe200078e022a */
[----:B------:R-:W-:-:S03]  /*0e50*/  LEA R49, R20, R45, 0x2 ;  /* 0x0000002d14317211 */ /* 0x000fc600078e10ff */
[----:B----4-:R-:W-:Y:S01]  /*0e60*/  IMAD R46, R33, R46, R42 ;  /* 0x0000002e212e7224 */ /* 0x010fe200078e022a */
[----:B------:R-:W-:Y:S01]  /*0e70*/  LDS R44, [R44] ;  /* 0x000000002c2c7984 */ /* 0x000fe20000000800 */
[--C-:B------:R-:W-:Y:S02]  /*0e80*/  IMAD R42, R19, 0x4, R45.reuse ;  /* 0x00000004132a7824 */ /* 0x100fe400078e022d */
[----:B-----5:R-:W-:Y:S01]  /*0e90*/  IMAD R50, R34, R47, R46 ;  /* 0x0000002f22327224 */ /* 0x020fe200078e022e */
[----:B------:R-:W-:Y:S01]  /*0ea0*/  LDS R49, [R49] ;  /* 0x0000000031317984 */ /* 0x000fe20000000800 */
[----:B------:R-:W-:-:S03]  /*0eb0*/  IMAD R47, R22, 0x4, R45 ;  /* 0x00000004162f7824 */ /* 0x000fc600078e022d */
[----:B------:R-:W0:Y:S04]  /*0ec0*/  LDS R42, [R42] ;  /* 0x000000002a2a7984 */ /* 0x000e280000000800 */
[----:B------:R-:W1:Y:S04]  /*0ed0*/  LDS R46, [R51] ;  /* 0x00000000332e7984 */ /* 0x000e680000000800 */
[----:B------:R-:W3:Y:S04]  /*0ee0*/  LDS R47, [R47] ;  /* 0x000000002f2f7984 */ /* 0x000ee80000000800 */
[----:B------:R-:W4:Y:S01]  /*0ef0*/  LDS R45, [R52] ;  /* 0x00000000342d7984 */ /* 0x000f220000000800 */
[----:B0-----:R-:W-:-:S04]  /*0f00*/  IMAD R42, R35, R42, R50 ;  /* 0x0000002a232a7224 */ /* 0x001fc800078e0232 */
[----:B------:R-:W-:Y:S02]  /*0f10*/  IMAD R42, R36, R49, R42 ;  /* 0x00000031242a7224 */ /* 0x000fe400078e022a */
[C---:B------:R-:W-:Y:S01]  /*0f20*/  IMAD.IADD R49, R43.reuse, 0x1, R6 ;  /* 0x000000012b317824 */ /* 0x040fe200078e0206 */
[----:B------:R-:W-:Y:S01]  /*0f30*/  IADD3 R43, PT, PT, R43, 0x8, RZ ;  /* 0x000000082b2b7810 */ /* 0x000fe20007ffe0ff */
[----:B-1----:R-:W-:Y:S02]  /*0f40*/  IMAD R42, R37, R46, R42 ;  /* 0x0000002e252a7224 */ /* 0x002fe400078e022a */
[----:B------:R-:W-:Y:S02]  /*0f50*/  IMAD R46, R49, 0x8, R0 ;  /* 0x00000008312e7824 */ /* 0x000fe400078e0200 */
[----:B---3--:R-:W-:-:S03]  /*0f60*/  IMAD R42, R38, R47, R42 ;  /* 0x0000002f262a7224 */ /* 0x008fc600078e022a */
[----:B------:R-:W-:Y:S01]  /*0f70*/  @!P2 LEA R46, R46, UR10, 0x2 ;  /* 0x0000000a2e2eac11 */ /* 0x000fe2000f8e10ff */
[----:B------:R-:W-:-:S04]  /*0f80*/  IMAD R42, R39, R44, R42 ;  /* 0x0000002c272a7224 */ /* 0x000fc800078e022a */
[----:B------:R-:W-:Y:S01]  /*0f90*/  @!P2 LDS R47, [R46] ;  /* 0x000000002e2fa984 */ /* 0x000fe20000000800 */
[----:B----4-:R-:W-:-:S04]  /*0fa0*/  IMAD R42, R40, R45, R42 ;  /* 0x0000002d282a7224 */ /* 0x010fc800078e022a */
[----:B------:R-:W-:-:S05]  /*0fb0*/  IMAD R48, R41, R48, R42 ;  /* 0x0000003029307224 */ /* 0x000fca00078e022a */
        /* <DEDUP_REMOVED lines=10> */
[----:B------:R-:W0:Y:S01]  /*1060*/  LDC R4, c[0x0][0x388] ;  /* 0x0000e200ff047b82 */ /* 0x000e220000000800 */
[----:B------:R-:W3:Y:S01]  /*1070*/  S2R R32, SR_TID.X ;  /* 0x0000000000207919 */ /* 0x000ee20000002100 */
[----:B------:R-:W-:Y:S05]  /*1080*/  WARPSYNC.ALL ;  /* 0x0000000000007948 */ /* 0x000fea0003800000 */
[----:B------:R-:W-:Y:S02]  /*1090*/  ISETP.NE.AND P0, PT, R17, 0x2, PT ;  /* 0x000000021100780c */ /* 0x000fe40003f05270 */
[----:B0-----:R-:W-:-:S04]  /*10a0*/  SHF.R.S32.HI R5, RZ, 0x1f, R4 ;  /* 0x0000001fff057819 */ /* 0x001fc80000011404 */
[----:B------:R-:W-:-:S04]  /*10b0*/  LEA.HI R5, R5, R4, RZ, 0x7 ;  /* 0x0000000405057211 */ /* 0x000fc800078f38ff */
[----:B------:R-:W-:Y:S01]  /*10c0*/  SHF.R.S32.HI R27, RZ, 0x7, R5 ;  /* 0x00000007ff1b7819 */ /* 0x000fe20000011405 */
[----:B------:R-:W0:Y:S01]  /*10d0*/  LDCU UR7, c[0x0][0x384] ;  /* 0x00007080ff0777ac */ /* 0x000e220008000800 */
[----:B------:R-:W-:Y:S01]  /*10e0*/  BSSY.RECONVERGENT B0, `(.L_x_2662) ;  /* 0x000002a000007945 */ /* 0x000fe20003800200 */
[----:B0-----:R-:W-:Y:S01]  /*10f0*/  UIMAD UR7, UR4, UR7, UR5 ;  /* 0x00000007040772a4 */ /* 0x001fe2000f8e0205 */
[----:B------:R-:W-:Y:S06]  /*1100*/  BAR.SYNC.DEFER_BLOCKING 0x0 ;  /* 0x0000000000007b1d */ /* 0x000fec0000010000 */
[----:B---3--:R-:W-:Y:S05]  /*1110*/  @!P0 BRA `(.L_x_2663) ;  /* 0x0000000000988947 */ /* 0x008fea0003800000 */
[----:B------:R-:W0:Y:S01]  /*1120*/  S2UR UR11, SR_CgaCtaId ;  /* 0x00000000000b79c3 */ /* 0x000e220000008800 */
[----:B------:R-:W-:Y:S01]  /*1130*/  UMOV UR8, 0x400 ;  /* 0x0000040000087882 */ /* 0x000fe20000000000 */
[----:B------:R-:W-:Y:S01]  /*1140*/  LOP3.LUT R6, R32, 0x7, RZ, 0xc0, !PT ;  /* 0x0000000720067812 */ /* 0x000fe200078ec0ff */
[----:B------:R-:W-:Y:S01]  /*1150*/  UIADD3 UR8, UPT, UPT, UR8, 0xc80, URZ ;  /* 0x00000c8008087890 */ /* 0x000fe2000fffe0ff */
[----:B------:R-:W-:-:S04]  /*1160*/  SHF.R.U32.HI R7, RZ, 0x3, R32 ;  /* 0x00000003ff077819 */ /* 0x000fc80000011620 */
[----:B------:R-:W3:Y:S01]  /*1170*/  LDC.64 R4, c[0x0][0x3a0] ;  /* 0x0000e800ff047b82 */ /* 0x000ee20000000a00 */
[----:B------:R-:W-:Y:S01]  /*1180*/  IMAD R6, R7, R27, R6 ;  /* 0x0000001b07067224 */ /* 0x000fe200078e0206 */
[----:B------:R-:W-:-:S03]  /*1190*/  ISETP.NE.AND P0, PT, R17, 0x3, PT ;  /* 0x000000031100780c */ /* 0x000fc60003f05270 */
[----:B------:R-:W-:Y:S01]  /*11a0*/  VIADD R7, R6, UR7 ;  /* 0x0000000706077c36 */ /* 0x000fe20008000000 */
[----:B0-----:R-:W-:-:S06]  /*11b0*/  ULEA UR8, UR11, UR8, 0x18 ;  /* 0x000000080b087291 */ /* 0x001fcc000f8ec0ff */
[----:B------:R-:W-:Y:S01]  /*11c0*/  LEA R28, R32, UR8, 0x2 ;  /* 0x00000008201c7c11 */ /* 0x000fe2000f8e10ff */
[----:B---3--:R-:W-:-:S04]  /*11d0*/  IMAD.WIDE R6, R7, 0x4, R4 ;  /* 0x0000000407067825 */ /* 0x008fc800078e0204 */
[----:B------:R-:W0:Y:S01]  /*11e0*/  LDS R29, [R28] ;  /* 0x000000001c1d7984 */ /* 0x000e220000000800 */
[----:B------:R-:W-:-:S03]  /*11f0*/  IADD3 R32, PT, PT, R32, UR14, RZ ;  /* 0x0000000e20207c10 */ /* 0x000fc6000fffe0ff */
[----:B0-----:R0:W-:Y:S01]  /*1200*/  REDG.E.ADD.STRONG.GPU desc[UR16][R6.64], R29 ;  /* 0x0000001d0600798e */ /* 0x0011e2000c12e110 */
[----:B------:R-:W-:Y:S05]  /*1210*/  @!P0 BRA `(.L_x_2663) ;  /* 0x0000000000588947 */ /* 0x000fea0003800000 */
[----:B0-----:R-:W-:Y:S01]  /*1220*/  IMAD.U32 R7, RZ, RZ, UR14 ;  /* 0x0000000eff077e24 */ /* 0x001fe2000f8e00ff */
[----:B------:R-:W-:-:S03]  /*1230*/  LOP3.LUT R6, R32, 0x7, RZ, 0xc0, !PT ;  /* 0x0000000720067812 */ /* 0x000fc600078ec0ff */
[----:B------:R-:W-:Y:S01]  /*1240*/  IMAD R28, R7, 0x4, R28 ;  /* 0x00000004071c7824 */ /* 0x000fe200078e021c */
[----:B------:R-:W-:-:S04]  /*1250*/  SHF.R.U32.HI R7, RZ, 0x3, R32 ;  /* 0x00000003ff077819 */ /* 0x000fc80000011620 */
[----:B------:R-:W0:Y:S01]  /*1260*/  LDS R29, [R28] ;  /* 0x000000001c1d7984 */ /* 0x000e220000000800 */
[----:B------:R-:W-:Y:S01]  /*1270*/  IMAD R6, R7, R27, R6 ;  /* 0x0000001b07067224 */ /* 0x000fe200078e0206 */
[----:B------:R-:W-:-:S03]  /*1280*/  ISETP.NE.AND P0, PT, R17, RZ, PT ;  /* 0x000000ff1100720c */ /* 0x000fc60003f05270 */
[----:B------:R-:W-:-:S04]  /*1290*/  VIADD R7, R6, UR7 ;  /* 0x0000000706077c36 */ /* 0x000fc80008000000 */
[----:B------:R-:W-:Y:S01]  /*12a0*/  IMAD.WIDE R6, R7, 0x4, R4 ;  /* 0x0000000407067825 */ /* 0x000fe200078e0204 */
[----:B------:R-:W-:-:S04]  /*12b0*/  IADD3 R32, PT, PT, R32, UR14, RZ ;  /* 0x0000000e20207c10 */ /* 0x000fc8000fffe0ff */
[----:B0-----:R3:W-:Y:S01]  /*12c0*/  REDG.E.ADD.STRONG.GPU desc[UR16][R6.64], R29 ;  /* 0x0000001d0600798e */ /* 0x0017e2000c12e110 */
[----:B------:R-:W-:Y:S05]  /*12d0*/  @!P0 BRA `(.L_x_2663) ;  /* 0x0000000000288947 */ /* 0x000fea0003800000 */
[----:B---3--:R-:W-:Y:S01]  /*12e0*/  IMAD.U32 R29, RZ, RZ, UR14 ;  /* 0x0000000eff1d7e24 */ /* 0x008fe2000f8e00ff */
        /* <DEDUP_REMOVED lines=9> */
.L_x_2663:
[----:B------:R-:W-:Y:S05]  /*1380*/  BSYNC.RECONVERGENT B0 ;  /* 0x0000000000007941 */ /* 0x000fea0003800200 */
.L_x_2662:
[----:B------:R-:W5:Y:S01]  /*1390*/  S2UR UR11, SR_CgaCtaId ;  /* 0x00000000000b79c3 */ /* 0x000f620000008800 */
[----:B------:R-:W-:Y:S01]  /*13a0*/  UMOV UR8, 0x400 ;  /* 0x0000040000087882 */ /* 0x000fe20000000000 */
[----:B------:R-:W-:Y:S01]  /*13b0*/  BSSY.RECONVERGENT B0, `(.L_x_2664) ;  /* 0x000002c000007945 */ /* 0x000fe20003800200 */
[----:B------:R-:W-:-:S04]  /*13c0*/  UIADD3 UR8, UPT, UPT, UR8, 0xc80, URZ ;  /* 0x00000c8008087890 */ /* 0x000fc8000fffe0ff */
[----:B-----5:R-:W-:-:S12]  /*13d0*/  ULEA UR8, UR11, UR8, 0x18 ;  /* 0x000000080b087291 */ /* 0x020fd8000f8ec0ff */
.L_x_2665:
[C---:B0-----:R-:W-:Y:S01]  /*13e0*/  LEA R33, R32.reuse, UR8, 0x2 ;  /* 0x0000000820217c11 */ /* 0x041fe2000f8e10ff */
[----:B----4-:R-:W-:Y:S01]  /*13f0*/  IMAD.U32 R4, RZ, RZ, UR14 ;  /* 0x0000000eff047e24 */ /* 0x010fe2000f8e00ff */
[----:B------:R-:W4:Y:S01]  /*1400*/  LDC.64 R30, c[0x0][0x3a0] ;  /* 0x0000e800ff1e7b82 */ /* 0x000f220000000a00 */
[----:B0--3--:R-:W-:Y:S01]  /*1410*/  IMAD.U32 R6, RZ, RZ, UR14 ;  /* 0x0000000eff067e24 */ /* 0x009fe2000f8e00ff */
[----:B------:R-:W-:Y:S01]  /*1420*/  LOP3.LUT R5, R32, 0x7, RZ, 0xc0, !PT ;  /* 0x0000000720057812 */ /* 0x000fe200078ec0ff */
[----:B------:R-:W-:Y:S02]  /*1430*/  IMAD R35, R4, 0x4, R33 ;  /* 0x0000000404237824 */ /* 0x000fe400078e0221 */
[----:B------:R-:W0:Y:S01]  /*1440*/  LDS R33, [R33] ;  /* 0x0000000021217984 */ /* 0x000e220000000800 */
[----:B------:R-:W-:Y:S02]  /*1450*/  IADD3 R5, PT, PT, R5, UR7, RZ ;  /* 0x0000000705057c10 */ /* 0x000fe4000fffe0ff */
[----:B------:R-:W-:Y:S01]  /*1460*/  LEA R39, R6, R35, 0x2 ;  /* 0x0000002306277211 */ /* 0x000fe200078e10ff */
[----:B------:R-:W-:Y:S01]  /*1470*/  VIADD R6, R32, UR14 ;  /* 0x0000000e20067c36 */ /* 0x000fe20008000000 */
[----:B------:R-:W3:Y:S03]  /*1480*/  LDS R35, [R35] ;  /* 0x0000000023237984 */ /* 0x000ee60000000800 */
[----:B------:R-:W-:Y:S01]  /*1490*/  IMAD R37, R4, 0x4, R39 ;  /* 0x0000000404257824 */ /* 0x000fe200078e0227 */
[----:B------:R-:W-:Y:S01]  /*14a0*/  SHF.R.U32.HI R4, RZ, 0x3, R32 ;  /* 0x00000003ff047819 */ /* 0x000fe20000011620 */
[----:B------:R-:W5:Y:S01]  /*14b0*/  LDS R39, [R39] ;  /* 0x0000000027277984 */ /* 0x000f620000000800 */
[C---:B------:R-:W-:Y:S01]  /*14c0*/  VIADD R28, R6.reuse, UR14 ;  /* 0x0000000e061c7c36 */ /* 0x040fe20008000000 */
[----:B------:R-:W-:-:S02]  /*14d0*/  LOP3.LUT R7, R6, 0x7, RZ, 0xc0, !PT ;  /* 0x0000000706077812 */ /* 0x000fc400078ec0ff */
[----:B------:R-:W1:Y:S01]  /*14e0*/  LDS R37, [R37] ;  /* 0x0000000025257984 */ /* 0x000e620000000800 */
[C---:B------:R-:W-:Y:S01]  /*14f0*/  VIADD R32, R28.reuse, UR14 ;  /* 0x0000000e1c207c36 */ /* 0x040fe20008000000 */
[----:B------:R-:W-:Y:S01]  /*1500*/  LOP3.LUT R29, R28, 0x7, RZ, 0xc0, !PT ;  /* 0x000000071c1d7812 */ /* 0x000fe200078ec0ff */
[----:B------:R-:W-:Y:S01]  /*1510*/  VIADD R7, R7, UR7 ;  /* 0x0000000707077c36 */ /* 0x000fe20008000000 */
[----:B------:R-:W-:Y:S01]  /*1520*/  SHF.R.U32.HI R6, RZ, 0x3, R6 ;  /* 0x00000003ff067819 */ /* 0x000fe20000011606 */
[-C--:B------:R-:W-:Y:S01]  /*1530*/  IMAD R5, R4, R27.reuse, R5 ;  /* 0x0000001b04057224 */ /* 0x080fe200078e0205 */
[C---:B------:R-:W-:Y:S01]  /*1540*/  LOP3.LUT R36, R32.reuse, 0x7, RZ, 0xc0, !PT ;  /* 0x0000000720247812 */ /* 0x040fe200078ec0ff */
[----:B------:R-:W-:Y:S01]  /*1550*/  VIADD R29, R29, UR7 ;  /* 0x000000071d1d7c36 */ /* 0x000fe20008000000 */
[----:B------:R-:W-:Y:S01]  /*1560*/  SHF.R.U32.HI R34, RZ, 0x3, R32 ;  /* 0x00000003ff227819 */ /* 0x000fe20000011620 */
[----:B------:R-:W-:Y:S01]  /*1570*/  VIADD R32, R32, UR14 ;  /* 0x0000000e20207c36 */ /* 0x000fe20008000000 */
[----:B------:R-:W-:Y:S01]  /*1580*/  SHF.R.U32.HI R28, RZ, 0x3, R28 ;  /* 0x00000003ff1c7819 */ /* 0x000fe2000001161c */
[----:B------:R-:W-:Y:S01]  /*1590*/  IMAD R7, R6, R27, R7 ;  /* 0x0000001b06077224 */ /* 0x000fe200078e0207 */
[----:B------:R-:W-:-:S02]  /*15a0*/  IADD3 R36, PT, PT, R36, UR7, RZ ;  /* 0x0000000724247c10 */ /* 0x000fc4000fffe0ff */
[----:B------:R-:W-:Y:S01]  /*15b0*/  ISETP.GE.U32.AND P0, PT, R32, 0x200, PT ;  /* 0x000002002000780c */ /* 0x000fe20003f06070 */
[-C--:B------:R-:W-:Y:S02]  /*15c0*/  IMAD R41, R28, R27.reuse, R29 ;  /* 0x0000001b1c297224 */ /* 0x080fe400078e021d */
[----:B------:R-:W-:Y:S02]  /*15d0*/  IMAD R43, R34, R27, R36 ;  /* 0x0000001b222b7224 */ /* 0x000fe400078e0224 */
[----:B----4-:R-:W-:-:S04]  /*15e0*/  IMAD.WIDE R28, R5, 0x4, R30 ;  /* 0x00000004051c7825 */ /* 0x010fc800078e021e */
[--C-:B------:R-:W-:Y:S01]  /*15f0*/  IMAD.WIDE R6, R7, 0x4, R30.reuse ;  /* 0x0000000407067825 */ /* 0x100fe200078e021e */
[----:B0-----:R0:W-:Y:S03]  /*1600*/  REDG.E.ADD.STRONG.GPU desc[UR16][R28.64], R33 ;  /* 0x000000211c00798e */ /* 0x0011e6000c12e110 */
[----:B------:R-:W-:-:S04]  /*1610*/  IMAD.WIDE R4, R41, 0x4, R30 ;  /* 0x0000000429047825 */ /* 0x000fc800078e021e */
[----:B------:R-:W-:Y:S01]  /*1620*/  IMAD.WIDE R30, R43, 0x4, R30 ;  /* 0x000000042b1e7825 */ /* 0x000fe200078e021e */
[----:B---3--:R0:W-:Y:S04]  /*1630*/  REDG.E.ADD.STRONG.GPU desc[UR16][R6.64], R35 ;  /* 0x000000230600798e */ /* 0x0081e8000c12e110 */
[----:B-----5:R0:W-:Y:S04]  /*1640*/  REDG.E.ADD.STRONG.GPU desc[UR16][R4.64], R39 ;  /* 0x000000270400798e */ /* 0x0201e8000c12e110 */
[----:B-1----:R0:W-:Y:S01]  /*1650*/  REDG.E.ADD.STRONG.GPU desc[UR16][R30.64], R37 ;  /* 0x000000251e00798e */ /* 0x0021e2000c12e110 */
[----:B------:R-:W-:Y:S05]  /*1660*/  @!P0 BRA `(.L_x_2665) ;  /* 0xfffffffc005c8947 */ /* 0x000fea000383ffff */
[----:B------:R-:W-:Y:S05]  /*1670*/  BSYNC.RECONVERGENT B0 ;  /* 0x0000000000007941 */ /* 0x000fea0003800200 */
.L_x_2664:
[----:B------:R-:W-:Y:S02]  /*1680*/  USHF.L.U32 UR7, UR13, 0x2, URZ ;  /* 0x000000020d077899 */ /* 0x000fe400080006ff */
[----:B------:R-:W-:-:S04]  /*1690*/  UIADD3 UR4, UPT, UPT, UR13, UR4, URZ ;  /* 0x000000040d047290 */ /* 0x000fc8000fffe0ff */
[----:B------:R-:W-:-:S09]  /*16a0*/  UISETP.GE.U32.AND UP0, UPT, UR4, UR7, UPT ;  /* 0x000000070400728c */ /* 0x000fd2000bf06070 */
[----:B------:R-:W-:Y:S05]  /*16b0*/  BRA.U !UP0, `(.L_x_2666) ;  /* 0xffffffed08ac7547 */ /* 0x000fea000b83ffff */
[----:B------:R-:W-:Y:S05]  /*16c0*/  EXIT ;  /* 0x000000000000794d */ /* 0x000fea0003800000 */
        .weak           $__internal_87_$__cuda_sm20_div_u16
        .type           $__internal_87_$__cuda_sm20_div_u16,@function
        .size           $__internal_87_$__cuda_sm20_div_u16,(.L_x_38590 - $__internal_87_$__cuda_sm20_div_u16)
$__internal_87_$__cuda_sm20_div_u16:
        /* <DEDUP_REMOVED lines=18> */
[----:B------:R-:W-:Y:S06]  /*17f0*/  RET.REL.NODEC R8 `(_Z9cuda_gemmIiLi128ELi4ELi1ELi1024ELi128ELi128ELi64ELi0ELi1EEviiiPT_S1_S1_iii) ;  /* 0xffffffe808007950 */ /* 0x000fec0003c3ffff */
.L_x_2667:
        /* <DEDUP_REMOVED lines=16> */
.L_x_38590:


//--------------------- .text._Z9cuda_gemmIiLi128ELi4ELi1ELi1024ELi128ELi128ELi64ELi0ELi0EEviiiPT_S1_S1_iii --------------------------
	.section	.text._Z9cuda_gemmIiLi128ELi4ELi1ELi1024ELi128ELi128ELi64ELi0ELi0EEviiiPT_S1_S1_iii,"ax",@progbits
	.align	128
        .global         _Z9cuda_gemmIiLi128ELi4ELi1ELi1024ELi128ELi128ELi64ELi0ELi0EEviiiPT_S1_S1_iii
        .type           _Z9cuda_gemmIiLi128ELi4ELi1ELi1024ELi128ELi128ELi64ELi0ELi0EEviiiPT_S1_S1_iii,@function
        .size           _Z9cuda_gemmIiLi128ELi4ELi1ELi1024ELi128ELi128ELi64ELi0ELi0EEviiiPT_S1_S1_iii,(.L_x_38592 - _Z9cuda_gemmIiLi128ELi4ELi1ELi1024ELi128ELi128ELi64ELi0ELi0EEviiiPT_S1_S1_iii)
        .other          _Z9cuda_gemmIiLi128ELi4ELi1ELi1024ELi128ELi128ELi64ELi0ELi0EEviiiPT_S1_S1_iii,@"STO_CUDA_ENTRY STV_DEFAULT"
_Z9cuda_gemmIiLi128ELi4ELi1ELi1024ELi128ELi128ELi64ELi0ELi0EEviiiPT_S1_S1_iii:
.text._Z9cuda_gemmIiLi128ELi4ELi1ELi1024ELi128ELi128ELi64ELi0ELi0EEviiiPT_S1_S1_iii:
[----:B------:R-:W-:Y:S08]  /*0000*/  LDC R1, c[0x0][0x37c] ;  /* 0x0000df00ff017b82 */ /* 0x000ff00000000800 */
[----:B------:R-:W0:Y:S01]  /*0010*/  LDC R6, c[0x0][0x3ac] ;  /* 0x0000eb00ff067b82 */ /* 0x000e220000000800 */
[----:B------:R-:W1:Y:S07]  /*0020*/  S2R R52, SR_TID.X ;  /* 0x0000000000347919 */ /* 0x000e6e0000002100 */
[----:B------:R-:W2:Y:S01]  /*0030*/  S2UR UR5, SR_CTAID.Y ;  /* 0x00000000000579c3 */ /* 0x000ea20000002600 */
[----:B0-----:R-:W-:-:S04]  /*0040*/  IABS R4, R6 ;  /* 0x0000000600047213 */ /* 0x001fc80000000000 */
[----:B------:R-:W0:Y:S08]  /*0050*/  I2F.RP R0, R4 ;  /* 0x0000000400007306 */ /* 0x000e300000209400 */
[----:B0-----:R-:W0:Y:S02]  /*0060*/  MUFU.RCP R0, R0 ;  /* 0x0000000000007308 */ /* 0x001e240000001000 */
[----:B0-----:R-:W-:Y:S01]  /*0070*/  VIADD R2, R0, 0xffffffe ;  /* 0x0ffffffe00027836 */ /* 0x001fe20000000000 */
[----:B------:R-:W-:-:S05]  /*0080*/  LOP3.LUT R0, R6, 0x400, RZ, 0x3c, !PT ;  /* 0x0000040006007812 */ /* 0x000fca00078e3cff */
[----:B------:R0:W3:Y:S01]  /*0090*/  F2I.FTZ.U32.TRUNC.NTZ R3, R2 ;  /* 0x0000000200037305 */ /* 0x0000e2000021f000 */
[----:B------:R-:W-:Y:S01]  /*00a0*/  ISETP.GE.AND P2, PT, R0, RZ, PT ;  /* 0x000000ff0000720c */ /* 0x000fe20003f46270 */
[----:B0-----:R-:W-:Y:S02]  /*00b0*/  IMAD.MOV.U32 R2, RZ, RZ, RZ ;  /* 0x000000ffff027224 */ /* 0x001fe400078e00ff */
[----:B---3--:R-:W-:-:S04]  /*00c0*/  IMAD.MOV R5, RZ, RZ, -R3 ;  /* 0x000000ffff057224 */ /* 0x008fc800078e0a03 */
[----:B------:R-:W-:-:S04]  /*00d0*/  IMAD R5, R5, R4, RZ ;  /* 0x0000000405057224 */ /* 0x000fc800078e02ff */
[----:B------:R-:W-:Y:S02]  /*00e0*/  IMAD.HI.U32 R3, R3, R5, R2 ;  /* 0x0000000503037227 */ /* 0x000fe400078e0002 */
[----:B------:R-:W0:Y:S04]  /*00f0*/  LDC R2, c[0x0][0x374] ;  /* 0x0000dd00ff027b82 */ /* 0x000e280000000800 */
[----:B------:R-:W-:-:S05]  /*0100*/  IMAD.HI.U32 R53, R3, 0x400, RZ ;  /* 0x0000040003357827 */ /* 0x000fca00078e00ff */
[----:B------:R-:W-:-:S05]  /*0110*/  IADD3 R3, PT, PT, -R53, RZ, RZ ;  /* 0x000000ff35037210 */ /* 0x000fca0007ffe1ff */
[----:B------:R-:W-:-:S05]  /*0120*/  IMAD R3, R4, R3, 0x400 ;  /* 0x0000040004037424 */ /* 0x000fca00078e0203 */
[----:B------:R-:W-:Y:S02]  /*0130*/  ISETP.GT.U32.AND P1, PT, R4, R3, PT ;  /* 0x000000030400720c */ /* 0x000fe40003f24070 */
[----:B0-----:R-:W-:-:S11]  /*0140*/  SHF.L.U32 R2, R2, 0x2, RZ ;  /* 0x0000000202027819 */ /* 0x001fd600000006ff */
[----:B------:R-:W-:Y:S02]  /*0150*/  @!P1 IMAD.IADD R3, R3, 0x1, -R4 ;  /* 0x0000000103039824 */ /* 0x000fe400078e0a04 */
[----:B------:R-:W-:Y:S01]  /*0160*/  @!P1 VIADD R53, R53, 0x1 ;  /* 0x0000000135359836 */ /* 0x000fe20000000000 */
[----:B------:R-:W-:Y:S02]  /*0170*/  ISETP.NE.AND P1, PT, R6, RZ, PT ;  /* 0x000000ff0600720c */ /* 0x000fe40003f25270 */
[----:B------:R-:W-:-:S13]  /*0180*/  ISETP.GE.U32.AND P0, PT, R3, R4, PT ;  /* 0x000000040300720c */ /* 0x000fda0003f06070 */
[----:B------:R-:W-:Y:S01]  /*0190*/  @P0 VIADD R53, R53, 0x1 ;  /* 0x0000000135350836 */ /* 0x000fe20000000000 */
[----:B--2---:R-:W-:-:S04]  /*01a0*/  ISETP.LE.U32.AND P0, PT, R2, UR5, PT ;  /* 0x0000000502007c0c */ /* 0x004fc8000bf03070 */
[----:B------:R-:W-:Y:S02]  /*01b0*/  @!P2 IADD3 R53, PT, PT, -R53, RZ, RZ ;  /* 0x000000ff3535a210 */ /* 0x000fe40007ffe1ff */
[----:B------:R-:W-:-:S04]  /*01c0*/  @!P1 LOP3.LUT R53, RZ, R6, RZ, 0x33, !PT ;  /* 0x00000006ff359212 */ /* 0x000fc800078e33ff */
[----:B------:R-:W-:-:S05]  /*01d0*/  VIMNMX R3, PT, PT, R53, 0x40, PT ;  /* 0x0000004035037848 */ /* 0x000fca0003fe0100 */
[----:B------:R-:W-:-:S04]  /*01e0*/  IMAD.SHL.U32 R3, R3, 0x2, RZ ;  /* 0x0000000203037824 */ /* 0x000fc800078e00ff */
[----:B------:R-:W0:Y:S01]  /*01f0*/  I2F.U32.RP R0, R3 ;  /* 0x0000000300007306 */ /* 0x000e220000209000 */
[----:B------:R-:W-:-:S07]  /*0200*/  IMAD.MOV R7, RZ, RZ, -R3 ;  /* 0x000000ffff077224 */ /* 0x000fce00078e0a03 */
[----:B0-----:R-:W0:Y:S02]  /*0210*/  MUFU.RCP R0, R0 ;  /* 0x0000000000007308 */ /* 0x001e240000001000 */
[----:B0-----:R-:W-:-:S06]  /*0220*/  VIADD R4, R0, 0xffffffe ;  /* 0x0ffffffe00047836 */ /* 0x001fcc0000000000 */
[----:B------:R0:W2:Y:S02]  /*0230*/  F2I.FTZ.U32.TRUNC.NTZ R5, R4 ;  /* 0x0000000400057305 */ /* 0x0000a4000021f000 */
[----:B0-----:R-:W-:Y:S02]  /*0240*/  IMAD.MOV.U32 R4, RZ, RZ, RZ ;  /* 0x000000ffff047224 */ /* 0x001fe400078e00ff */
[----:B--2---:R-:W-:-:S04]  /*0250*/  IMAD R7, R7, R5, RZ ;  /* 0x0000000507077224 */ /* 0x004fc800078e02ff */
        /* <DEDUP_REMOVED lines=11> */
[C---:B------:R-:W-:Y:S01]  /*0310*/  IMAD.SHL.U32 R4, R52.reuse, 0x10, RZ ;  /* 0x0000001034047824 */ /* 0x040fe200078e00ff */
[----:B------:R-:W-:Y:S02]  /*0320*/  LOP3.LUT R49, R52, 0xf, RZ, 0xc0, !PT ;  /* 0x0000000f34317812 */ /* 0x000fe400078ec0ff */
[----:B------:R-:W-:-:S09]  /*0330*/  MOV R8, 0x500 ;  /* 0x0000050000087802 */ /* 0x000fd20000000f00 */
[----:B------:R-:W-:Y:S01]  /*0340*/  @P0 IMAD.IADD R0, R0, 0x1, -R3 ;  /* 0x0000000100000824 */ /* 0x000fe200078e0a03 */
[----:B------:R-:W-:Y:S01]  /*0350*/  @P0 IADD3 R51, PT, PT, R51, 0x1, RZ ;  /* 0x0000000133330810 */ /* 0x000fe20007ffe0ff */
[----:B-1----:R-:W-:-:S03]  /*0360*/  ULEA.HI UR4, UR4, UR4, URZ, 0x1 ;  /* 0x0000000404047291 */ /* 0x002fc6000f8f08ff */
[----:B------:R-:W-:Y:S01]  /*0370*/  ISETP.GE.U32.AND P1, PT, R0, R3, PT ;  /* 0x000000030000720c */ /* 0x000fe20003f26070 */
[----:B------:R-:W-:Y:S01]  /*0380*/  USHF.R.S32.HI UR4, URZ, 0x1, UR4 ;  /* 0x00000001ff047899 */ /* 0x000fe20008011404 */
[----:B------:R-:W-:-:S04]  /*0390*/  MOV R0, 0x400 ;  /* 0x0000040000007802 */ /* 0x000fc80000000f00 */
[----:B0-----:R-:W-:Y:S01]  /*03a0*/  LEA R2, R5, R0, 0x18 ;  /* 0x0000000005027211 */ /* 0x001fe200078ec0ff */
[----:B--2---:R-:W-:-:S06]  /*03b0*/  IMAD.IADD R5, R52, 0x1, R50 ;  /* 0x0000000134057824 */ /* 0x004fcc00078e0232 */
[----:B------:R-:W-:Y:S01]  /*03c0*/  @P1 VIADD R51, R51, 0x1 ;  /* 0x0000000133331836 */ /* 0x000fe20000000000 */
[----:B------:R-:W-:Y:S01]  /*03d0*/  @!P2 LOP3.LUT R51, RZ, R3, RZ, 0x33, !PT ;  /* 0x00000003ff33a212 */ /* 0x000fe200078e33ff */
[----:B------:R-:W-:Y:S01]  /*03e0*/  IMAD R49, R49, 0x84, R2 ;  /* 0x0000008431317824 */ /* 0x000fe200078e0202 */
[C---:B---3--:R-:W-:Y:S02]  /*03f0*/  LOP3.LUT R0, R6.reuse, 0x1, RZ, 0xc0, !PT ;  /* 0x0000000106007812 */ /* 0x048fe400078ec0ff */
[----:B------:R-:W-:Y:S01]  /*0400*/  SHF.L.U32 R2, R6, 0x6, RZ ;  /* 0x0000000606027819 */ /* 0x000fe200000006ff */
[----:B------:R-:W-:Y:S01]  /*0410*/  IMAD.MOV R48, RZ, RZ, -R51 ;  /* 0x000000ffff307224 */ /* 0x000fe200078e0a33 */
[----:B------:R-:W-:Y:S01]  /*0420*/  SHF.R.U32.HI R56, RZ, 0x1, R6 ;  /* 0x00000001ff387819 */ /* 0x000fe20000011606 */
[----:B------:R-:W-:Y:S01]  /*0430*/  IMAD R0, R0, UR4, RZ ;  /* 0x0000000400007c24 */ /* 0x000fe2000f8e02ff */
[----:B------:R-:W-:Y:S01]  /*0440*/  LOP3.LUT R47, R2, 0x40, RZ, 0xc0, !PT ;  /* 0x00000040022f7812 */ /* 0x000fe200078ec0ff */
[----:B------:R-:W-:Y:S01]  /*0450*/  IMAD R48, R3, R48, R52 ;  /* 0x0000003003307224 */ /* 0x000fe200078e0234 */
[----:B------:R-:W-:Y:S01]  /*0460*/  LOP3.LUT R5, R5, 0x1ff, RZ, 0x3c, !PT ;  /* 0x000001ff05057812 */ /* 0x000fe200078e3cff */
[----:B------:R-:W-:Y:S01]  /*0470*/  IMAD R56, R53, R56, R0 ;  /* 0x0000003835387224 */ /* 0x000fe200078e0200 */
[----:B------:R-:W-:Y:S01]  /*0480*/  LOP3.LUT R0, R4, 0x10, RZ, 0xc0, !PT ;  /* 0x0000001004007812 */ /* 0x000fe200078ec0ff */
[----:B------:R-:W-:Y:S01]  /*0490*/  UMOV UR4, UR5 ;  /* 0x0000000500047c82 */ /* 0x000fe20008000000 */
[----:B------:R-:W-:-:S02]  /*04a0*/  SHF.R.U32.HI R48, RZ, 0x1, R48 ;  /* 0x00000001ff307819 */ /* 0x000fc40000011630 */
[----:B------:R-:W-:Y:S02]  /*04b0*/  LOP3.LUT R2, R50, 0xffff, RZ, 0xc0, !PT ;  /* 0x0000ffff32027812 */ /* 0x000fe400078ec0ff */
[----:B------:R-:W-:Y:S02]  /*04c0*/  LOP3.LUT R47, R47, 0xf, R52, 0xf8, !PT ;  /* 0x0000000f2f2f7812 */ /* 0x000fe400078ef834 */
[----:B------:R-:W-:Y:S02]  /*04d0*/  LOP3.LUT R5, R5, 0xffff, RZ, 0xc0, !PT ;  /* 0x0000ffff05057812 */ /* 0x000fe400078ec0ff */
[----:B------:R-:W-:-:S07]  /*04e0*/  LOP3.LUT R25, R48, 0xf, RZ, 0xc0, !PT ;  /* 0x0000000f30197812 */ /* 0x000fce00078ec0ff */
[----:B------:R-:W-:Y:S05]  /*04f0*/  CALL.REL.NOINC `($__internal_89_$__cuda_sm20_div_u16) ;  /* 0x0000003800447944 */ /* 0x000fea0003c00000 */
[----:B------:R-:W0:Y:S01]  /*0500*/  LDC R26, c[0x0][0x3ac] ;  /* 0x0000eb00ff1a7b82 */ /* 0x000e220000000800 */
[C---:B------:R-:W-:Y:S01]  /*0510*/  VIADD R45, R25.reuse, 0x2 ;  /* 0x00000002192d7836 */ /* 0x040fe20000000000 */
[C---:B------:R-:W-:Y:S01]  /*0520*/  IADD3 R44, PT, PT, R25.reuse, 0x3, RZ ;  /* 0x00000003192c7810 */ /* 0x040fe20007ffe0ff */
[----:B------:R-:W-:Y:S01]  /*0530*/  VIADD R46, R25, 0x1 ;  /* 0x00000001192e7836 */ /* 0x000fe20000000000 */
[----:B------:R-:W-:Y:S01]  /*0540*/  PRMT R20, R3, 0x9910, RZ ;  /* 0x0000991003147816 */ /* 0x000fe200000000ff */
[C---:B------:R-:W-:Y:S01]  /*0550*/  VIADD R39, R25.reuse, 0x4 ;  /* 0x0000000419277836 */ /* 0x040fe20000000000 */
[C---:B------:R-:W-:Y:S01]  /*0560*/  LOP3.LUT R11, R25.reuse, 0x8, RZ, 0x3c, !PT ;  /* 0x00000008190b7812 */ /* 0x040fe200078e3cff */
[C---:B------:R-:W-:Y:S01]  /*0570*/  VIADD R37, R25.reuse, 0x6 ;  /* 0x0000000619257836 */ /* 0x040fe20000000000 */
[C---:B------:R-:W-:Y:S01]  /*0580*/  IADD3 R9, PT, PT, R48.reuse, 0x9, RZ ;  /* 0x0000000930097810 */ /* 0x040fe20007ffe0ff */
[C---:B------:R-:W-:Y:S01]  /*0590*/  VIADD R38, R25.reuse, 0x5 ;  /* 0x0000000519267836 */ /* 0x040fe20000000000 */
[----:B------:R-:W-:Y:S01]  /*05a0*/  IADD3 R17, PT, PT, R48, 0xd, RZ ;  /* 0x0000000d30117810 */ /* 0x000fe20007ffe0ff */
[C---:B------:R-:W-:Y:S01]  /*05b0*/  VIADD R35, R25.reuse, 0x8 ;  /* 0x0000000819237836 */ /* 0x040fe20000000000 */
[----:B------:R-:W-:Y:S01]  /*05c0*/  LOP3.LUT R24, R0, R11, RZ, 0xfc, !PT ;  /* 0x0000000b00187212 */ /* 0x000fe200078efcff */
[----:B------:R-:W-:Y:S01]  /*05d0*/  VIADD R33, R25, 0xa ;  /* 0x0000000a19217836 */ /* 0x000fe20000000000 */
[----:B------:R-:W-:Y:S01]  /*05e0*/  LOP3.LUT R43, R9, 0xf, RZ, 0xc0, !PT ;  /* 0x0000000f092b7812 */ /* 0x000fe200078ec0ff */
[----:B------:R-:W-:Y:S01]  /*05f0*/  VIADD R34, R25, 0x9 ;  /* 0x0000000919227836 */ /* 0x000fe20000000000 */
[----:B------:R-:W-:Y:S01]  /*0600*/  LOP3.LUT R17, R17, 0xf, RZ, 0xc0, !PT ;  /* 0x0000000f11117812 */ /* 0x000fe200078ec0ff */
[----:B------:R-:W-:Y:S01]  /*0610*/  VIADD R36, R25, 0x7 ;  /* 0x0000000719247836 */ /* 0x000fe20000000000 */
[----:B------:R-:W-:Y:S01]  /*0620*/  LOP3.LUT R27, R27, 0x3, RZ, 0xc0, !PT ;  /* 0x000000031b1b7812 */ /* 0x000fe200078ec0ff */
[C---:B------:R-:W-:Y:S01]  /*0630*/  VIADD R31, R25.reuse, 0xc ;  /* 0x0000000c191f7836 */ /* 0x040fe20000000000 */
[----:B------:R-:W-:Y:S01]  /*0640*/  MOV R40, 0xc10 ;  /* 0x00000c1000287802 */ /* 0x000fe20000000f00 */
[----:B------:R-:W-:-:S02]  /*0650*/  VIADD R32, R25, 0xb ;  /* 0x0000000b19207836 */ /* 0x000fc40000000000 */
[----:B------:R-:W-:Y:S01]  /*0660*/  VIADD R29, R25, 0xe ;  /* 0x0000000e191d7836 */ /* 0x000fe20000000000 */
        /* <DEDUP_REMOVED lines=11> */
[----:B------:R-:W-:Y:S01]  /*0720*/  IMAD.IADD R46, R46, 0x1, -R5 ;  /* 0x000000012e2e7824 */ /* 0x000fe200078e0a05 */
[----:B------:R-:W-:Y:S01]  /*0730*/  SEL R2, R26, RZ, P0 ;  /* 0x000000ff1a027207 */ /* 0x000fe20000000000 */
[----:B------:R-:W-:Y:S01]  /*0740*/  VIADD R6, R48, 0x5 ;  /* 0x0000000530067836 */ /* 0x000fe20000000000 */
[----:B------:R-:W-:Y:S01]  /*0750*/  ISETP.GE.AND P0, PT, R38, R26, PT ;  /* 0x0000001a2600720c */ /* 0x000fe20003f06270 */
[C---:B------:R-:W-:Y:S01]  /*0760*/  VIADD R8, R48.reuse, 0x7 ;  /* 0x0000000730087836 */ /* 0x040fe20000000000 */
[----:B------:R-:W-:Y:S01]  /*0770*/  IADD3 R39, PT, PT, R39, -R2, RZ ;  /* 0x8000000227277210 */ /* 0x000fe20007ffe0ff */
        /* <DEDUP_REMOVED lines=10> */
[C---:B------:R-:W-:Y:S01]  /*0820*/  VIADD R16, R48.reuse, 0xe ;  /* 0x0000000e30107836 */ /* 0x040fe20000000000 */
[----:B------:R-:W-:Y:S01]  /*0830*/  ISETP.GE.AND P1, PT, R33, R26, PT ;  /* 0x0000001a2100720c */ /* 0x000fe20003f26270 */
[----:B------:R-:W-:Y:S01]  /*0840*/  VIADD R15, R48, 0xffffffff ;  /* 0xffffffff300f7836 */ /* 0x000fe20000000000 */
[----:B------:R-:W-:-:S02]  /*0850*/  SEL R7, R26, RZ, P2 ;  /* 0x000000ff1a077207 */ /* 0x000fc40001000000 */
[-C--:B------:R-:W-:Y:S02]  /*0860*/  ISETP.GE.AND P0, PT, R34, R26.reuse, PT ;  /* 0x0000001a2200720c */ /* 0x080fe40003f06270 */
[----:B------:R-:W-:Y:S02]  /*0870*/  ISETP.GE.AND P2, PT, R36, R26, PT ;  /* 0x0000001a2400720c */ /* 0x000fe40003f46270 */
[----:B------:R-:W-:Y:S02]  /*0880*/  IADD3 R35, PT, PT, R35, -R2, RZ ;  /* 0x8000000223237210 */ /* 0x000fe40007ffe0ff */
[----:B------:R-:W-:Y:S02]  /*0890*/  SEL R2, R26, RZ, P1 ;  /* 0x000000ff1a027207 */ /* 0x000fe40000800000 */
[----:B------:R-:W-:Y:S02]  /*08a0*/  IADD3 R44, PT, PT, R44, -R7, RZ ;  /* 0x800000072c2c7210 */ /* 0x000fe40007ffe0ff */
[C---:B------:R-:W-:Y:S01]  /*08b0*/  SEL R5, R26.reuse, RZ, P0 ;  /* 0x000000ff1a057207 */ /* 0x040fe20000000000 */
[----:B------:R-:W-:Y:S01]  /*08c0*/  IMAD.IADD R33, R33, 0x1, -R2 ;  /* 0x0000000121217824 */ /* 0x000fe200078e0a02 */
[----:B------:R-:W-:-:S02]  /*08d0*/  SEL R7, R26, RZ, P2 ;  /* 0x000000ff1a077207 */ /* 0x000fc40001000000 */
[-C--:B------:R-:W-:Y:S01]  /*08e0*/  ISETP.GE.AND P0, PT, R31, R26.reuse, PT ;  /* 0x0000001a1f00720c */ /* 0x080fe20003f06270 */
[----:B------:R-:W-:Y:S01]  /*08f0*/  IMAD.IADD R34, R34, 0x1, -R5 ;  /* 0x0000000122227824 */ /* 0x000fe200078e0a05 */
[-C--:B------:R-:W-:Y:S02]  /*0900*/  ISETP.GE.AND P2, PT, R32, R26.reuse, PT ;  /* 0x0000001a2000720c */ /* 0x080fe40003f46270 */
[----:B------:R-:W-:Y:S02]  /*0910*/  IADD3 R36, PT, PT, R36, -R7, RZ ;  /* 0x8000000724247210 */ /* 0x000fe40007ffe0ff */
[C---:B------:R-:W-:Y:S02]  /*0920*/  SEL R2, R26.reuse, RZ, P0 ;  /* 0x000000ff1a027207 */ /* 0x040fe40000000000 */
[----:B------:R-:W-:Y:S02]  /*0930*/  SEL R7, R26, RZ, P2 ;  /* 0x000000ff1a077207 */ /* 0x000fe40001000000 */
[----:B------:R-:W-:-:S02]  /*0940*/  ISETP.GE.AND P1, PT, R29, R26, PT ;  /* 0x0000001a1d00720c */ /* 0x000fc40003f26270 */
[-C--:B------:R-:W-:Y:S02]  /*0950*/  ISETP.GE.AND P2, PT, R28, R26.reuse, PT ;  /* 0x0000001a1c00720c */ /* 0x080fe40003f46270 */
[----:B------:R-:W-:Y:S02]  /*0960*/  ISETP.GE.AND P0, PT, R30, R26, PT ;  /* 0x0000001a1e00720c */ /* 0x000fe40003f06270 */
[----:B------:R-:W-:Y:S02]  /*0970*/  IADD3 R31, PT, PT, R31, -R2, RZ ;  /* 0x800000021f1f7210 */ /* 0x000fe40007ffe0ff */
[----:B------:R-:W-:Y:S02]  /*0980*/  IADD3 R32, PT, PT, R32, -R7, RZ ;  /* 0x8000000720207210 */ /* 0x000fe40007ffe0ff */
[C---:B------:R-:W-:Y:S02]  /*0990*/  SEL R2, R26.reuse, RZ, P1 ;  /* 0x000000ff1a027207 */ /* 0x040fe40000800000 */
[----:B------:R-:W-:-:S02]  /*09a0*/  SEL R7, R26, RZ, P2 ;  /* 0x000000ff1a077207 */ /* 0x000fc40001000000 */
[----:B------:R-:W-:Y:S01]  /*09b0*/  SEL R5, R26, RZ, P0 ;  /* 0x000000ff1a057207 */ /* 0x000fe20000000000 */
[----:B------:R-:W-:Y:S01]  /*09c0*/  IMAD.IADD R29, R29, 0x1, -R2 ;  /* 0x000000011d1d7824 */ /* 0x000fe200078e0a02 */
[----:B------:R-:W-:Y:S01]  /*09d0*/  ISETP.GE.AND P0, PT, R25, R26, PT ;  /* 0x0000001a1900720c */ /* 0x000fe20003f06270 */
[----:B------:R-:W-:Y:S01]  /*09e0*/  IMAD.IADD R28, R28, 0x1, -R7 ;  /* 0x000000011c1c7824 */ /* 0x000fe200078e0a07 */
[----:B------:R-:W-:Y:S01]  /*09f0*/  LOP3.LUT R3, R3, 0xf, RZ, 0xc0, !PT ;  /* 0x0000000f03037812 */ /* 0x000fe200078ec0ff */
[----:B------:R-:W-:Y:S01]  /*0a00*/  VIADD R2, R48, 0x1 ;  /* 0x0000000130027836 */ /* 0x000fe20000000000 */
[----:B------:R-:W-:Y:S01]  /*0a10*/  SEL R26, R26, RZ, P0 ;  /* 0x000000ff1a1a7207 */ /* 0x000fe20000000000 */
[----:B------:R-:W-:Y:S01]  /*0a20*/  IMAD.IADD R30, R30, 0x1, -R5 ;  /* 0x000000011e1e7824 */ /* 0x000fe200078e0a05 */
[C---:B------:R-:W-:Y:S01]  /*0a30*/  IADD3 R5, PT, PT, R48.reuse, 0x4, RZ ;  /* 0x0000000430057810 */ /* 0x040fe20007ffe0ff */
[----:B------:R-:W-:Y:S01]  /*0a40*/  VIADD R7, R48, 0x6 ;  /* 0x0000000630077836 */ /* 0x000fe20000000000 */
        /* <DEDUP_REMOVED lines=11> */
[----:B------:R-:W-:Y:S02]  /*0b00*/  LOP3.LUT R14, R0, R11, RZ, 0xfc, !PT ;  /* 0x0000000b000e7212 */ /* 0x000fe400078efcff */
[----:B------:R-:W-:-:S02]  /*0b10*/  IADD3 R26, PT, PT, R25, -R26, RZ ;  /* 0x8000001a191a7210 */ /* 0x000fc40007ffe0ff */
        /* <DEDUP_REMOVED lines=13> */
[----:B------:R-:W-:-:S07]  /*0bf0*/  LOP3.LUT R0, R0, R15, RZ, 0xfc, !PT ;  /* 0x0000000f00007212 */ /* 0x000fce00078efcff */
[----:B------:R-:W-:Y:S05]  /*0c00*/  CALL.REL.NOINC `($__internal_88_$__cuda_sm20_div_s16) ;  /* 0x0000003000207944 */ /* 0x000fea0003c00000 */
[----:B------:R-:W0:Y:S01]  /*0c10*/  S2R R57, SR_CTAID.Z ;  /* 0x0000000000397919 */ /* 0x000e220000002700 */
[----:B------:R-:W1:Y:S01]  /*0c20*/  LDCU UR6, c[0x0][0x3a8] ;  /* 0x00007500ff0677ac */ /* 0x000e620008000800 */
[----:B------:R-:W-:Y:S02]  /*0c30*/  PRMT R55, R23, 0x9910, RZ ;  /* 0x0000991017377816 */ /* 0x000fe400000000ff */
[----:B------:R-:W-:Y:S01]  /*0c40*/  LOP3.LUT R54, R52, 0x1f, RZ, 0xc0, !PT ;  /* 0x0000001f34367812 */ /* 0x000fe200078ec0ff */
[----:B------:R-:W2:Y:S01]  /*0c50*/  LDCU.64 UR8, c[0x0][0x358] ;  /* 0x00006b00ff0877ac */ /* 0x000ea20008000a00 */
[----:B-1----:R-:W-:-:S04]  /*0c60*/  UISETP.LT.AND UP0, UPT, UR6, 0x10, UPT ;  /* 0x000000100600788c */ /* 0x002fc8000bf01270 */
[----:B--2---:R-:W-:-:S12]  /*0c70*/  USEL UR6, UR6, 0x10, UP0 ;  /* 0x0000001006067887 */ /* 0x004fd80008000000 */
.L_x_2719:
[----:B----4-:R-:W1:Y:S01]  /*0c80*/  LDC R42, c[0x0][0x360] ;  /* 0x0000d800ff2a7b82 */ /* 0x010e620000000800 */
[----:B------:R-:W-:Y:S01]  /*0c90*/  ISETP.NE.AND P2, PT, R27, 0x2, PT ;  /* 0x000000021b00780c */ /* 0x000fe20003f45270 */
[----:B------:R-:W-:Y:S01]  /*0ca0*/  BSSY.RECONVERGENT B0, `(.L_x_2668) ;  /* 0x0000013000007945 */ /* 0x000fe20003800200 */
[----:B------:R-:W-:-:S11]  /*0cb0*/  IMAD.MOV.U32 R21, RZ, RZ, R52 ;  /* 0x000000ffff157224 */ /* 0x000fd600078e0034 */
[----:B------:R-:W-:Y:S05]  /*0cc0*/  @!P2 BRA `(.L_x_2669) ;  /* 0x000000000040a947 */ /* 0x000fea0003800000 */
[----:B------:R-:W2:Y:S01]  /*0cd0*/  S2UR UR7, SR_CgaCtaId ;  /* 0x00000000000779c3 */ /* 0x000ea20000008800 */
[----:B------:R-:W-:Y:S01]  /*0ce0*/  UMOV UR5, 0x400 ;  /* 0x0000040000057882 */ /* 0x000fe20000000000 */
[----:B------:R-:W-:Y:S01]  /*0cf0*/  ISETP.NE.AND P0, PT, R27, 0x3, PT ;  /* 0x000000031b00780c */ /* 0x000fe20003f05270 */
[----:B------:R-:W-:Y:S01]  /*0d00*/  UIADD3 UR5, UPT, UPT, UR5, 0xc80, URZ ;  /* 0x00000c8005057890 */ /* 0x000fe2000fffe0ff */
[----:B-1----:R-:W-:-:S03]  /*0d10*/  IADD3 R21, PT, PT, R52, R42, RZ ;  /* 0x0000002a34157210 */ /* 0x002fc60007ffe0ff */
[----:B--2---:R-:W-:-:S06]  /*0d20*/  ULEA UR5, UR7, UR5, 0x18 ;  /* 0x0000000507057291 */ /* 0x004fcc000f8ec0ff */
[----:B------:R-:W-:-:S05]  /*0d30*/  LEA R23, R52, UR5, 0x2 ;  /* 0x0000000534177c11 */ /* 0x000fca000f8e10ff */
[----:B------:R2:W-:Y:S01]  /*0d40*/  STS [R23], RZ ;  /* 0x000000ff17007388 */ /* 0x0005e20000000800 */
[----:B------:R-:W-:Y:S05]  /*0d50*/  @!P0 BRA `(.L_x_2669) ;  /* 0x00000000001c8947 */ /* 0x000fea0003800000 */
[----:B------:R-:W-:Y:S01]  /*0d60*/  ISETP.NE.AND P0, PT, R27, RZ, PT ;  /* 0x000000ff1b00720c */ /* 0x000fe20003f05270 */
[----:B--2---:R-:W-:Y:S01]  /*0d70*/  IMAD R23, R50, 0x4, R23 ;  /* 0x0000000432177824 */ /* 0x004fe200078e0217 */
[----:B------:R-:W-:-:S04]  /*0d80*/  IADD3 R21, PT, PT, R42, R52, R42 ;  /* 0x000000342a157210 */ /* 0x000fc80007ffe02a */
[----:B------:R3:W-:Y:S07]  /*0d90*/  STS [R23], RZ ;  /* 0x000000ff17007388 */ /* 0x0007ee0000000800 */
[----:B------:R-:W-:Y:S02]  /*0da0*/  @P0 IMAD R20, R50, 0x4, R23 ;  /* 0x0000000432140824 */ /* 0x000fe400078e0217 */
[----:B------:R-:W-:-:S03]  /*0db0*/  @P0 IMAD.IADD R21, R21, 0x1, R42 ;  /* 0x0000000115150824 */ /* 0x000fc600078e022a */
[----:B------:R3:W-:Y:S04]  /*0dc0*/  @P0 STS [R20], RZ ;  /* 0x000000ff14000388 */ /* 0x0007e80000000800 */
.L_x_2669:
[----:B------:R-:W-:Y:S05]  /*0dd0*/  BSYNC.RECONVERGENT B0 ;  /* 0x0000000000007941 */ /* 0x000fea0003800200 */
.L_x_2668:
[----:B------:R-:W4:Y:S01]  /*0de0*/  S2UR UR7, SR_CgaCtaId ;  /* 0x00000000000779c3 */ /* 0x000f220000008800 */
[----:B------:R-:W-:Y:S01]  /*0df0*/  UMOV UR5, 0x400 ;  /* 0x0000040000057882 */ /* 0x000fe20000000000 */
[----:B------:R-:W-:Y:S01]  /*0e00*/  BSSY.RECONVERGENT B0, `(.L_x_2670) ;  /* 0x000000f000007945 */ /* 0x000fe20003800200 */
[----:B------:R-:W-:-:S04]  /*0e10*/  UIADD3 UR5, UPT, UPT, UR5, 0xc80, URZ ;  /* 0x00000c8005057890 */ /* 0x000fc8000fffe0ff */
[----:B----4-:R-:W-:-:S06]  /*0e20*/  ULEA UR5, UR7, UR5, 0x18 ;  /* 0x0000000507057291 */ /* 0x010fcc000f8ec0ff */
[----:B--23--:R-:W-:-:S07]  /*0e30*/  LEA R23, R21, UR5, 0x2 ;  /* 0x0000000515177c11 */ /* 0x00cfce000f8e10ff */
.L_x_2671:
[----:B------:R-:W-:Y:S01]  /*0e40*/  LEA R20, R50, R23, 0x2 ;  /* 0x0000001732147211 */ /* 0x000fe200078e10ff */
[C-C-:B-1----:R-:W-:Y:S01]  /*0e50*/  IMAD R22, R42.reuse, 0x8, R23.reuse ;  /* 0x000000082a167824 */ /* 0x142fe200078e0217 */
[----:B------:R1:W-:Y:S01]  /*0e60*/  STS [R23], RZ ;  /* 0x000000ff17007388 */ /* 0x0003e20000000800 */
[----:B------:R-:W-:Y:S02]  /*0e70*/  IMAD R40, R42, 0xc, R23 ;  /* 0x0000000c2a287824 */ /* 0x000fe400078e0217 */
[----:B------:R-:W-:Y:S01]  /*0e80*/  IMAD R21, R50, 0x4, R21 ;  /* 0x0000000432157824 */ /* 0x000fe200078e0215 */
[----:B------:R2:W-:Y:S04]  /*0e90*/  STS [R20], RZ ;  /* 0x000000ff14007388 */ /* 0x0005e80000000800 */
[----:B------:R2:W-:Y:S01]  /*0ea0*/  STS [R22], RZ ;  /* 0x000000ff16007388 */ /* 0x0005e20000000800 */
[----:B------:R-:W-:Y:S01]  /*0eb0*/  ISETP.GE.U32.AND P0, PT, R21, 0x200, PT ;  /* 0x000002001500780c */ /* 0x000fe20003f06070 */
[----:B-1----:R-:W-:-:S02]  /*0ec0*/  IMAD R23, R42, 0x10, R23 ;  /* 0x000000102a177824 */ /* 0x002fc400078e0217 */
[----:B------:R2:W-:Y:S10]  /*0ed0*/  STS [R40], RZ ;  /* 0x000000ff28007388 */ /* 0x0005f40000000800 */
[----:B--2---:R-:W-:Y:S05]  /*0ee0*/  @!P0 BRA `(.L_x_2671) ;  /* 0xfffffffc00d48947 */ /* 0x004fea000383ffff */
[----:B------:R-:W-:Y:S05]  /*0ef0*/  BSYNC.RECONVERGENT B0 ;  /* 0x0000000000007941 */ /* 0x000fea0003800200 */
.L_x_2670:
[----:B------:R-:W-:Y:S01]  /*0f00*/  HFMA2 R40, -RZ, RZ, 0, 0 ;  /* 0x00000000ff287431 */ /* 0x000fe200000001ff */
[----:B------:R-:W-:Y:S01]  /*0f10*/  PLOP3.LUT P0, PT, PT, PT, PT, 0x80, 0x8 ;  /* 0x000000000008781c */ /* 0x000fe20003f0f070 */
[----:B------:R-:W1:Y:S01]  /*0f20*/  LDCU UR5, c[0x0][0x3ac] ;  /* 0x00007580ff0577ac */ /* 0x000e620008000800 */
[----:B------:R-:W2:Y:S11]  /*0f30*/  LDCU UR7, c[0x0][0x3a8] ;  /* 0x00007500ff0777ac */ /* 0x000eb60008000800 */
.L_x_2714:
[----:B------:R-:W-:Y:S01]  /*0f40*/  ISETP.GT.U32.AND P3, PT, R52, 0x3f, PT ;  /* 0x0000003f3400780c */ /* 0x000fe20003f64070 */
[----:B------:R-:W-:Y:S01]  /*0f50*/  BSSY.RECONVERGENT B0, `(.L_x_2672) ;  /* 0x000001b000007945 */ /* 0x000fe20003800200 */
[----:B------:R-:W-:-:S11]  /*0f60*/  PLOP3.LUT P1, PT, P0, PT, PT, 0x80, 0x8 ;  /* 0x000000000008781c */ /* 0x000fd6000072f070 */
[----:B01----:R-:W-:Y:S05]  /*0f70*/  @P3 BRA `(.L_x_2673) ;  /* 0x0000000000603947 */ /* 0x003fea0003800000 */
[----:B------:R-:W3:Y:S01]  /*0f80*/  S2R R20, SR_CTAID.X ;  /* 0x0000000000147919 */ /* 0x000ee20000002500 */
[----:B------:R-:W4:Y:S01]  /*0f90*/  LDC R21, c[0x0][0x388] ;  /* 0x0000e200ff157b82 */ /* 0x000f220000000800 */
[----:B------:R-:W-:Y:S01]  /*0fa0*/  MOV R22, 0x400 ;  /* 0x0000040000167802 */ /* 0x000fe20000000f00 */
[----:B------:R-:W5:Y:S01]  /*0fb0*/  S2R R23, SR_CgaCtaId ;  /* 0x0000000000177919 */ /* 0x000f620000008800 */
[----:B------:R-:W-:-:S03]  /*0fc0*/  SHF.L.U32 R41, R52, 0x2, RZ ;  /* 0x0000000234297819 */ /* 0x000fc600000006ff */
[----:B------:R-:W-:Y:S02]  /*0fd0*/  VIADD R22, R22, 0x880 ;  /* 0x0000088016167836 */ /* 0x000fe40000000000 */
[----:B---3--:R-:W-:-:S03]  /*0fe0*/  IMAD.SHL.U32 R20, R20, 0x200, RZ ;  /* 0x0000020014147824 */ /* 0x008fc600078e00ff */
[----:B-----5:R-:W-:Y:S02]  /*0ff0*/  LEA R42, R23, R22, 0x18 ;  /* 0x00000016172a7211 */ /* 0x020fe400078ec0ff */
[----:B------:R-:W-:-:S05]  /*1000*/  LOP3.LUT R20, R20, 0xfffffc00, RZ, 0xc0, !PT ;  /* 0xfffffc0014147812 */ /* 0x000fca00078ec0ff */
[----:B0-----:R-:W-:-:S04]  /*1010*/  IMAD R20, R57, 0x40, R20 ;  /* 0x0000004039147824 */ /* 0x001fc800078e0214 */
[----:B----4-:R-:W-:-:S04]  /*1020*/  IMAD R21, R21, UR4, R20 ;  /* 0x0000000415157c24 */ /* 0x010fc8000f8e0214 */
[----:B------:R-:W-:-:S07]  /*1030*/  IMAD.IADD R58, R21, 0x1, R40 ;  /* 0x00000001153a7824 */ /* 0x000fce00078e0228 */
.L_x_2674:
[----:B---3--:R-:W0:Y:S01]  /*1040*/  LDC.64 R20, c[0x0][0x390] ;  /* 0x0000e400ff147b82 */ /* 0x008e220000000a00 */
[----:B------:R-:W-:Y:S02]  /*1050*/  LOP3.LUT R23, R41, 0x1c, RZ, 0xc0, !PT ;  /* 0x0000001c29177812 */ /* 0x000fe400078ec0ff */
[----:B------:R-:W-:-:S03]  /*1060*/  SHF.R.U32.HI R22, RZ, 0x5, R41 ;  /* 0x00000005ff167819 */ /* 0x000fc60000011629 */
[----:B------:R-:W-:-:S04]  /*1070*/  IMAD.IADD R23, R58, 0x1, R23 ;  /* 0x000000013a177824 */ /* 0x000fc800078e0217 */
[----:B-1----:R-:W-:-:S04]  /*1080*/  IMAD R23, R22, UR5, R23 ;  /* 0x0000000516177c24 */ /* 0x002fc8000f8e0217 */
[----:B0-----:R-:W-:-:S06]  /*1090*/  IMAD.WIDE R20, R23, 0x4, R20 ;  /* 0x0000000417147825 */ /* 0x001fcc00078e0214 */
[----:B------:R-:W3:Y:S01]  /*10a0*/  LDG.E.128 R20, desc[UR8][R20.64] ;  /* 0x0000000814147981 */ /* 0x000ee2000c1e1d00 */
[----:B------:R-:W-:Y:S01]  /*10b0*/  IMAD R43, R41, 0x4, R42 ;  /* 0x00000004292b7824 */ /* 0x000fe200078e022a */
[----:B------:R-:W-:-:S04]  /*10c0*/  LEA R41, R50, R41, 0x2 ;  /* 0x0000002932297211 */ /* 0x000fc800078e10ff */
[----:B------:R-:W-:Y:S01]  /*10d0*/  ISETP.GE.U32.AND P0, PT, R41, 0x100, PT ;  /* 0x000001002900780c */ /* 0x000fe20003f06070 */
[----:B---3--:R3:W-:-:S12]  /*10e0*/  STS.128 [R43], R20 ;  /* 0x000000142b007388 */ /* 0x0087d80000000c00 */
[----:B------:R-:W-:Y:S05]  /*10f0*/  @!P0 BRA `(.L_x_2674) ;  /* 0xfffffffc00d08947 */ /* 0x000fea000383ffff */
.L_x_2673:
[----:B-12---:R-:W-:Y:S05]  /*1100*/  BSYNC.RECONVERGENT B0 ;  /* 0x0000000000007941 */ /* 0x006fea0003800200 */
.L_x_2672:
[----:B0--3--:R-:W-:Y:S02]  /*1110*/  IMAD R22, R57, 0x40, R40 ;  /* 0x0000004039167824 */ /* 0x009fe400078e0228 */
[----:B------:R-:W-:-:S07]  /*1120*/  IMAD.MOV.U32 R40, RZ, RZ, RZ ;  /* 0x000000ffff287224 */ /* 0x000fce00078e00ff */
.L_x_2713:
[----:B-1----:R-:W-:Y:S01]  /*1130*/  SHF.R.U32.HI R23, RZ, 0x4, R52 ;  /* 0x00000004ff177819 */ /* 0x002fe20000011634 */
[----:B0-----:R-:W-:-:S07]  /*1140*/  IMAD.IADD R42, R47, 0x1, R40 ;  /* 0x000000012f2a7824 */ /* 0x001fce00078e0228 */
.L_x_2675:
        /* <DEDUP_REMOVED lines=16> */
.L_x_2712:
[----:B-1----:R-:W1:Y:S01]  /*1250*/  S2R R63, SR_CgaCtaId ;  /* 0x00000000003f7919 */ /* 0x002e620000008800 */
[----:B0-----:R-:W-:Y:S01]  /*1260*/  VIMNMX R20, PT, PT, R53, 0x40, PT ;  /* 0x0000004035147848 */ /* 0x001fe20003fe0100 */
[C---:B------:R-:W-:Y:S01]  /*1270*/  VIADD R43, R48.reuse, 0x3 ;  /* 0x00000003302b7836 */ /* 0x040fe20000000000 */
[C---:B------:R-:W-:Y:S01]  /*1280*/  IADD3 R64, PT, PT, R48.reuse, R62, RZ ;  /* 0x0000003e30407210 */ /* 0x040fe20007ffe0ff */
[----:B------:R-:W-:Y:S01]  /*1290*/  VIADD R41, R48, 0x1 ;  /* 0x0000000130297836 */ /* 0x000fe20000000000 */
[----:B------:R-:W-:Y:S01]  /*12a0*/  ISETP.GE.AND P3, PT, R51, UR6, PT ;  /* 0x0000000633007c0c */ /* 0x000fe2000bf66270 */
[----:B------:R-:W-:Y:S01]  /*12b0*/  IMAD.SHL.U32 R21, R20, 0x2, RZ ;  /* 0x0000000214157824 */ /* 0x000fe200078e00ff */
[----:B------:R-:W-:Y:S01]  /*12c0*/  IADD3 R69, PT, PT, R48, 0x6, RZ ;  /* 0x0000000630457810 */ /* 0x000fe20007ffe0ff */
[----:B------:R-:W-:Y:S01]  /*12d0*/  IMAD.SHL.U32 R20, R52, 0x10, RZ ;  /* 0x0000001034147824 */ /* 0x000fe200078e00ff */
[C---:B------:R-:W-:Y:S01]  /*12e0*/  LOP3.LUT R71, R48.reuse, 0xf, RZ, 0xc0, !PT ;  /* 0x0000000f30477812 */ /* 0x040fe200078ec0ff */
[----:B------:R-:W-:Y:S01]  /*12f0*/  IMAD.IADD R62, R21, 0x1, R62 ;  /* 0x00000001153e7824 */ /* 0x000fe200078e023e */
[----:B------:R-:W-:Y:S01]  /*1300*/  MOV R66, 0x400 ;  /* 0x0000040000427802 */ /* 0x000fe20000000f00 */
[----:B------:R-:W-:Y:S01]  /*1310*/  VIADD R65, R48, 0x4 ;  /* 0x0000000430417836 */ /* 0x000fe20000000000 */
[----:B------:R-:W-:Y:S01]  /*1320*/  LOP3.LUT R61, R20, 0x10, RZ, 0xc0, !PT ;  /* 0x00000010143d7812 */ /* 0x000fe200078ec0ff */
        /* <DEDUP_REMOVED lines=20> */
[C---:B------:R-:W-:Y:S01]  /*1470*/  LOP3.LUT R61, R71.reuse, 0x8, RZ, 0x3c, !PT ;  /* 0x00000008473d7812 */ /* 0x040fe200078e3cff */
[--C-:B------:R-:W-:Y:S01]  /*1480*/  IMAD.IADD R71, R71, 0x1, R20.reuse ;  /* 0x0000000147477824 */ /* 0x100fe200078e0214 */
[----:B------:R-:W-:Y:S01]  /*1490*/  LOP3.LUT R77, R77, 0xf, RZ, 0xc0, !PT ;  /* 0x0000000f4d4d7812 */ /* 0x000fe200078ec0ff */
[--C-:B------:R-:W-:Y:S01]  /*14a0*/  IMAD.IADD R21, R21, 0x1, R20.reuse ;  /* 0x0000000115157824 */ /* 0x100fe200078e0214 */
[----:B------:R-:W-:Y:S01]  /*14b0*/  IADD3 R60, PT, PT, R41, R20, RZ ;  /* 0x00000014293c7210 */ /* 0x000fe20007ffe0ff */
        /* <DEDUP_REMOVED lines=8> */
[----:B------:R-:W-:Y:S01]  /*1540*/  IMAD.IADD R73, R15, 0x1, R20 ;  /* 0x000000010f497824 */ /* 0x000fe200078e0214 */
[-C--:B------:R-:W-:Y:S01]  /*1550*/  LEA R60, R60, R70.reuse, 0x2 ;  /* 0x000000463c3c7211 */ /* 0x080fe200078e10ff */
[--C-:B------:R-:W-:Y:S01]  /*1560*/  IMAD R71, R71, 0x4, R70.reuse ;  /* 0x0000000447477824 */ /* 0x100fe200078e0246 */
[-C--:B------:R-:W-:Y:S01]  /*1570*/  LEA R42, R42, R70.reuse, 0x2 ;  /* 0x000000462a2a7211 */ /* 0x080fe200078e10ff */
[--C-:B------:R-:W-:Y:S01]  /*1580*/  IMAD R61, R61, 0x4, R70.reuse ;  /* 0x000000043d3d7824 */ /* 0x100fe200078e0246 */
[-C--:B------:R-:W-:Y:S01]  /*1590*/  LEA R20, R77, R70.reuse, 0x2 ;  /* 0x000000464d147211 */ /* 0x080fe200078e10ff */
[--C-:B------:R-:W-:Y:S01]  /*15a0*/  IMAD R59, R59, 0x4, R70.reuse ;  /* 0x000000043b3b7824 */ /* 0x100fe200078e0246 */
[----:B------:R-:W-:Y:S01]  /*15b0*/  LEA R69, R69, R70, 0x2 ;  /* 0x0000004645457211 */ /* 0x000fe200078e10ff */
[--C-:B------:R-:W-:Y:S01]  /*15c0*/  IMAD R58, R58, 0x4, R70.reuse ;  /* 0x000000043a3a7824 */ /* 0x100fe200078e0246 */
[----:B------:R-:W-:Y:S01]  /*15d0*/  ISETP.GE.AND P0, PT, R62, R53, PT ;  /* 0x000000353e00720c */ /* 0x000fe20003f06270 */
        /* <DEDUP_REMOVED lines=10> */
[----:B------:R-:W1:Y:S03]  /*1680*/  LDC R72, c[0x0][0x3ac] ;  /* 0x0000eb00ff487b82 */ /* 0x000e660000000800 */
[----:B------:R-:W2:Y:S04]  /*1690*/  LDS R60, [R60] ;  /* 0x000000003c3c7984 */ /* 0x000ea80000000800 */
[----:B------:R-:W3:Y:S04]  /*16a0*/  LDS R59, [R59] ;  /* 0x000000003b3b7984 */ /* 0x000ee80000000800 */
[----:B------:R-:W4:Y:S04]  /*16b0*/  LDS R58, [R58] ;  /* 0x000000003a3a7984 */ /* 0x000f280000000800 */
[----:B------:R-:W0:Y:S04]  /*16c0*/  LDS R43, [R43] ;  /* 0x000000002b2b7984 */ /* 0x000e280000000800 */
[----:B------:R-:W0:Y:S04]  /*16d0*/  LDS R42, [R42] ;  /* 0x000000002a2a7984 */ /* 0x000e280000000800 */
[----:B------:R-:W0:Y:S01]  /*16e0*/  LDS R41, [R41] ;  /* 0x0000000029297984 */ /* 0x000e220000000800 */
[----:B-1----:R-:W-:-:S02]  /*16f0*/  ISETP.GT.U32.AND P3, PT, R72, 0x40, PT ;  /* 0x000000404800780c */ /* 0x002fc40003f64070 */
[----:B------:R-:W-:Y:S01]  /*1700*/  LEA R72, R63, R66, 0x18 ;  /* 0x000000423f487211 */ /* 0x000fe200078ec0ff */
[----:B------:R-:W1:Y:S01]  /*1710*/  LDS R23, [R23] ;  /* 0x0000000017177984 */ /* 0x000e620000000800 */
[----:B------:R-:W-:-:S03]  /*1720*/  IMAD.MOV.U32 R63, RZ, RZ, R51 ;  /* 0x000000ffff3f7224 */ /* 0x000fc600078e0033 */
        /* <DEDUP_REMOVED lines=8> */
.L_x_2711:
[----:B------:R-:W-:-:S04]  /*17b0*/  IMAD R73, R63, 0x84, R72 ;  /* 0x000000843f497824 */ /* 0x000fc800078e0248 */
[----:B------:R-:W-:Y:S01]  /*17c0*/  IMAD R75, R54, 0x4, R73 ;  /* 0x00000004364b7824 */ /* 0x000fe200078e0249 */
[----:B------:R-:W-:Y:S06]  /*17d0*/  @P3 BRA `(.L_x_2678) ;  /* 0x0000000400903947 */ /* 0x000fec0003800000 */
[----:B------:R-:W2:Y:S01]  /*17e0*/  LDC R73, c[0x0][0x3ac] ;  /* 0x0000eb00ff497b82 */ /* 0x000ea20000000800 */
[----:B------:R-:W3:Y:S01]  /*17f0*/  LDS R75, [R75] ;  /* 0x000000004b4b7984 */ /* 0x000ee20000000800 */
[----:B------:R-:W-:Y:S02]  /*1800*/  MOV R66, RZ ;  /* 0x000000ff00427202 */ /* 0x000fe40000000f00 */
[----:B--2---:R-:W-:-:S13]  /*1810*/  ISETP.NE.AND P4, PT, R73, RZ, PT ;  /* 0x000000ff4900720c */ /* 0x004fda0003f85270 */
[----:B---3--:R-:W-:Y:S05]  /*1820*/  @!P4 BRA `(.L_x_2679) ;  /* 0x000000000010c947 */ /* 0x008fea0003800000 */
[----:B------:R-:W-:-:S03]  /*1830*/  UMOV UR10, 0xffffffff ;  /* 0xffffffff000a7882 */ /* 0x000fc60000000000 */
[----:B------:R-:W-:Y:S05]  /*1840*/  BRA.DIV UR10, `(.L_x_2680) ;  /* 0x0000001a0abc7947 */ /* 0x000fea000b800000 */
[----:B------:R2:W3:Y:S02]  /*1850*/  SHFL.IDX PT, R66, R75, R26, 0x1f ;  /* 0x00001f1a4b427589 */ /* 0x0004e400000e0000 */
.L_x_2721:
[----:B0--3--:R-:W-:-:S07]  /*1860*/  IMAD R66, R71, R66, RZ ;  /* 0x0000004247427224 */ /* 0x009fce00078e02ff */
.L_x_2679:
[----:B------:R-:W-:-:S13]  /*1870*/  ISETP.GE.AND P4, PT, R73, 0x2, PT ;  /* 0x000000024900780c */ /* 0x000fda0003f86270 */
[----:B------:R-:W-:Y:S05]  /*1880*/  @!P4 BRA `(.L_x_2681) ;  /* 0x000000000010c947 */ /* 0x000fea0003800000 */
[----:B------:R-:W-:-:S03]  /*1890*/  UMOV UR10, 0xffffffff ;  /* 0xffffffff000a7882 */ /* 0x000fc60000000000 */
[----:B------:R-:W-:Y:S05]  /*18a0*/  BRA.DIV UR10, `(.L_x_2682) ;  /* 0x0000001a0ac47947 */ /* 0x000fea000b800000 */
[----:B------:R3:W4:Y:S02]  /*18b0*/  SHFL.IDX PT, R77, R75, R46, 0x1f ;  /* 0x00001f2e4b4d7589 */ /* 0x00072400000e0000 */
.L_x_2724:
[----:B----4-:R-:W-:-:S07]  /*18c0*/  IMAD R66, R60, R77, R66 ;  /* 0x0000004d3c427224 */ /* 0x010fce00078e0242 */
.L_x_2681:
[----:B------:R-:W-:-:S13]  /*18d0*/  ISETP.GE.AND P4, PT, R73, 0x3, PT ;  /* 0x000000034900780c */ /* 0x000fda0003f86270 */
[----:B------:R-:W-:Y:S05]  /*18e0*/  @!P4 BRA `(.L_x_2683) ;  /* 0x000000000010c947 */ /* 0x000fea0003800000 */
[----:B------:R-:W-:-:S03]  /*18f0*/  UMOV UR10, 0xffffffff ;  /* 0xffffffff000a7882 */ /* 0x000fc60000000000 */
[----:B------:R-:W-:Y:S05]  /*1900*/  BRA.DIV UR10, `(.L_x_2684) ;  /* 0x0000001a0ad47947 */ /* 0x000fea000b800000 */
[----:B------:R4:W0:Y:S02]  /*1910*/  SHFL.IDX PT, R74, R75, R45, 0x1f ;  /* 0x00001f2d4b4a7589 */ /* 0x00082400000e0000 */
.L_x_2727:
[----:B0-----:R-:W-:-:S07]  /*1920*/  IMAD R66, R59, R74, R66 ;  /* 0x0000004a3b427224 */ /* 0x001fce00078e0242 */
.L_x_2683:
[----:B------:R-:W-:-:S13]  /*1930*/  ISETP.GE.AND P4, PT, R73, 0x4, PT ;  /* 0x000000044900780c */ /* 0x000fda0003f86270 */
[----:B------:R-:W-:Y:S05]  /*1940*/  @!P4 BRA `(.L_x_2685) ;  /* 0x000000000010c947 */ /* 0x000fea0003800000 */
[----:B------:R-:W-:-:S03]  /*1950*/  UMOV UR10, 0xffffffff ;  /* 0xffffffff000a7882 */ /* 0x000fc60000000000 */
[----:B------:R-:W-:Y:S05]  /*1960*/  BRA.DIV UR10, `(.L_x_2686) ;  /* 0x0000001a0ae07947 */ /* 0x000fea000b800000 */
[----:B------:R0:W0:Y:S02]  /*1970*/  SHFL.IDX PT, R77, R75, R44, 0x1f ;  /* 0x00001f2c4b4d7589 */ /* 0x00002400000e0000 */
.L_x_2730:
[----:B0-----:R-:W-:-:S07]  /*1980*/  IMAD R66, R58, R77, R66 ;  /* 0x0000004d3a427224 */ /* 0x001fce00078e0242 */
.L_x_2685:
[----:B------:R-:W-:-:S13]  /*1990*/  ISETP.GE.AND P4, PT, R73, 0x5, PT ;  /* 0x000000054900780c */ /* 0x000fda0003f86270 */
[----:B------:R-:W-:Y:S05]  /*19a0*/  @!P4 BRA `(.L_x_2687) ;  /* 0x000000000010c947 */ /* 0x000fea0003800000 */
[----:B------:R-:W-:-:S03]  /*19b0*/  UMOV UR10, 0xffffffff ;  /* 0xffffffff000a7882 */ /* 0x000fc60000000000 */
[----:B------:R-:W-:Y:S05]  /*19c0*/  BRA.DIV UR10, `(.L_x_2688) ;  /* 0x0000001a0af07947 */ /* 0x000fea000b800000 */
[----:B------:R0:W0:Y:S02]  /*19d0*/  SHFL.IDX PT, R74, R75, R39, 0x1f ;  /* 0x00001f274b4a7589 */ /* 0x00002400000e0000 */
.L_x_2733:
[----:B0-----:R-:W-:-:S07]  /*19e0*/  IMAD R66, R43, R74, R66 ;  /* 0x0000004a2b427224 */ /* 0x001fce00078e0242 */
.L_x_2687:
[----:B------:R-:W-:-:S13]  /*19f0*/  ISETP.GE.AND P4, PT, R73, 0x6, PT ;  /* 0x000000064900780c */ /* 0x000fda0003f86270 */
[----:B------:R-:W-:Y:S05]  /*1a00*/  @!P4 BRA `(.L_x_2689) ;  /* 0x000000000010c947 */ /* 0x000fea0003800000 */
[----:B------:R-:W-:-:S03]  /*1a10*/  UMOV UR10, 0xffffffff ;  /* 0xffffffff000a7882 */ /* 0x000fc60000000000 */
[----:B------:R-:W-:Y:S05]  /*1a20*/  BRA.DIV UR10, `(.L_x_2690) ;  /* 0x0000001a0afc7947 */ /* 0x000fea000b800000 */
[----:B------:R0:W0:Y:S02]  /*1a30*/  SHFL.IDX PT, R77, R75, R38, 0x1f ;  /* 0x00001f264b4d7589 */ /* 0x00002400000e0000 */
.L_x_2736:
[----:B0-----:R-:W-:-:S07]  /*1a40*/  IMAD R66, R42, R77, R66 ;  /* 0x0000004d2a427224 */ /* 0x001fce00078e0242 */
.L_x_2689:
[----:B------:R-:W-:-:S13]  /*1a50*/  ISETP.GE.AND P4, PT, R73, 0x7, PT ;  /* 0x000000074900780c */ /* 0x000fda0003f86270 */
[----:B------:R-:W-:Y:S05]  /*1a60*/  @!P4 BRA `(.L_x_2691) ;  /* 0x000000000010c947 */ /* 0x000fea0003800000 */
[----:B------:R-:W-:-:S03]  /*1a70*/  UMOV UR10, 0xffffffff ;  /* 0xffffffff000a7882 */ /* 0x000fc60000000000 */
[----:B------:R-:W-:Y:S05]  /*1a80*/  BRA.DIV UR10, `(.L_x_2692) ;  /* 0x0000001e0a0c7947 */ /* 0x000fea000b800000 */
[----:B------:R0:W0:Y:S02]  /*1a90*/  SHFL.IDX PT, R74, R75, R37, 0x1f ;  /* 0x00001f254b4a7589 */ /* 0x00002400000e0000 */
.L_x_2739:
[----:B0-----:R-:W-:-:S07]  /*1aa0*/  IMAD R66, R41, R74, R66 ;  /* 0x0000004a29427224 */ /* 0x001fce00078e0242 */
.L_x_2691:
[----:B------:R-:W-:-:S13]  /*1ab0*/  ISETP.GE.AND P4, PT, R73, 0x8, PT ;  /* 0x000000084900780c */ /* 0x000fda0003f86270 */
[----:B------:R-:W-:Y:S05]  /*1ac0*/  @!P4 BRA `(.L_x_2693) ;  /* 0x000000000010c947 */ /* 0x000fea0003800000 */
[----:B------:R-:W-:-:S03]  /*1ad0*/  UMOV UR10, 0xffffffff ;  /* 0xffffffff000a7882 */ /* 0x000fc60000000000 */
[----:B------:R-:W-:Y:S05]  /*1ae0*/  BRA.DIV UR10, `(.L_x_2694) ;  /* 0x0000001e0a187947 */ /* 0x000fea000b800000 */
[----:B------:R0:W0:Y:S02]  /*1af0*/  SHFL.IDX PT, R74, R75, R36, 0x1f ;  /* 0x00001f244b4a7589 */ /* 0x00002400000e0000 */
.L_x_2742:
[----:B01----:R-:W-:-:S07]  /*1b00*/  IMAD R66, R23, R74, R66 ;  /* 0x0000004a17427224 */ /* 0x003fce00078e0242 */
.L_x_2693:
[----:B------:R-:W-:-:S13]  /*1b10*/  ISETP.GE.AND P4, PT, R73, 0x9, PT ;  /* 0x000000094900780c */ /* 0x000fda0003f86270 */
[----:B------:R-:W-:Y:S05]  /*1b20*/  @!P4 BRA `(.L_x_2695) ;  /* 0x000000000010c947 */ /* 0x000fea0003800000 */
[----:B------:R-:W-:-:S03]  /*1b30*/  UMOV UR10, 0xffffffff ;  /* 0xffffffff000a7882 */ /* 0x000fc60000000000 */
[----:B------:R-:W-:Y:S05]  /*1b40*/  BRA.DIV UR10, `(.L_x_2696) ;  /* 0x0000001e0a247947 */ /* 0x000fea000b800000 */
[----:B------:R0:W0:Y:S02]  /*1b50*/  SHFL.IDX PT, R74, R75, R35, 0x1f ;  /* 0x00001f234b4a7589 */ /* 0x00002400000e0000 */
.L_x_2745:
[----:B0-----:R-:W-:-:S07]  /*1b60*/  IMAD R66, R61, R74, R66 ;  /* 0x0000004a3d427224 */ /* 0x001fce00078e0242 */
.L_x_2695:
[----:B------:R-:W-:-:S13]  /*1b70*/  ISETP.GE.AND P4, PT, R73, 0xa, PT ;  /* 0x0000000a4900780c */ /* 0x000fda0003f86270 */
[----:B------:R-:W-:Y:S05]  /*1b80*/  @!P4 BRA `(.L_x_2697) ;  /* 0x000000000010c947 */ /* 0x000fea0003800000 */
[----:B------:R-:W-:-:S03]  /*1b90*/  UMOV UR10, 0xffffffff ;  /* 0xffffffff000a7882 */ /* 0x000fc60000000000 */
[----:B------:R-:W-:Y:S05]  /*1ba0*/  BRA.DIV UR10, `(.L_x_2698) ;  /* 0x0000001e0a307947 */ /* 0x000fea000b800000 */
[----:B------:R0:W0:Y:S02]  /*1bb0*/  SHFL.IDX PT, R74, R75, R34, 0x1f ;  /* 0x00001f224b4a7589 */ /* 0x00002400000e0000 */
.L_x_2748:
[----:B0-----:R-:W-:-:S07]  /*1bc0*/  IMAD R66, R21, R74, R66 ;  /* 0x0000004a15427224 */ /* 0x001fce00078e0242 */
.L_x_2697:
[----:B------:R-:W-:-:S13]  /*1bd0*/  ISETP.GE.AND P4, PT, R73, 0xb, PT ;  /* 0x0000000b4900780c */ /* 0x000fda0003f86270 */
[----:B------:R-:W-:Y:S05]  /*1be0*/  @!P4 BRA `(.L_x_2699) ;  /* 0x000000000010c947 */ /* 0x000fea0003800000 */
[----:B------:R-:W-:-:S03]  /*1bf0*/  UMOV UR10, 0xffffffff ;  /* 0xffffffff000a7882 */ /* 0x000fc60000000000 */
[----:B------:R-:W-:Y:S05]  /*1c00*/  BRA.DIV UR10, `(.L_x_2700) ;  /* 0x0000001e0a3c7947 */ /* 0x000fea000b800000 */
[----:B------:R0:W0:Y:S02]  /*1c10*/  SHFL.IDX PT, R77, R75, R33, 0x1f ;  /* 0x00001f214b4d7589 */ /* 0x00002400000e0000 */
.L_x_2751:
[----:B0-----:R-:W-:-:S07]  /*1c20*/  IMAD R66, R20, R77, R66 ;  /* 0x0000004d14427224 */ /* 0x001fce00078e0242 */
.L_x_2699:
[----:B------:R-:W-:-:S13]  /*1c30*/  ISETP.GE.AND P4, PT, R73, 0xc, PT ;  /* 0x0000000c4900780c */ /* 0x000fda0003f86270 */
[----:B------:R-:W-:Y:S05]  /*1c40*/  @!P4 BRA `(.L_x_2701) ;  /* 0x000000000010c947 */ /* 0x000fea0003800000 */
[----:B------:R-:W-:-:S03]  /*1c50*/  UMOV UR10, 0xffffffff ;  /* 0xffffffff000a7882 */ /* 0x000fc60000000000 */
[----:B------:R-:W-:Y:S05]  /*1c60*/  BRA.DIV UR10, `(.L_x_2702) ;  /* 0x0000001e0a4c7947 */ /* 0x000fea000b800000 */
[----:B------:R0:W0:Y:S02]  /*1c70*/  SHFL.IDX PT, R74, R75, R32, 0x1f ;  /* 0x00001f204b4a7589 */ /* 0x00002400000e0000 */
.L_x_2754:
[----:B0-----:R-:W-:-:S07]  /*1c80*/  IMAD R66, R65, R74, R66 ;  /* 0x0000004a41427224 */ /* 0x001fce00078e0242 */
.L_x_2701:
[----:B------:R-:W-:-:S13]  /*1c90*/  ISETP.GE.AND P4, PT, R73, 0xd, PT ;  /* 0x0000000d4900780c */ /* 0x000fda0003f86270 */
[----:B------:R-:W-:Y:S05]  /*1ca0*/  @!P4 BRA `(.L_x_2703) ;  /* 0x000000000010c947 */ /* 0x000fea0003800000 */
[----:B------:R-:W-:-:S03]  /*1cb0*/  UMOV UR10, 0xffffffff ;  /* 0xffffffff000a7882 */ /* 0x000fc60000000000 */
[----:B------:R-:W-:Y:S05]  /*1cc0*/  BRA.DIV UR10, `(.L_x_2704) ;  /* 0x0000001e0a587947 */ /* 0x000fea000b800000 */
[----:B------:R0:W0:Y:S02]  /*1cd0*/  SHFL.IDX PT, R74, R75, R31, 0x1f ;  /* 0x00001f1f4b4a7589 */ /* 0x00002400000e0000 */
.L_x_2757:
[----:B0-----:R-:W-:-:S07]  /*1ce0*/  IMAD R66, R67, R74, R66 ;  /* 0x0000004a43427224 */ /* 0x001fce00078e0242 */
.L_x_2703:
[----:B------:R-:W-:-:S13]  /*1cf0*/  ISETP.GE.AND P4, PT, R73, 0xe, PT ;  /* 0x0000000e4900780c */ /* 0x000fda0003f86270 */
[----:B------:R-:W-:Y:S05]  /*1d00*/  @!P4 BRA `(.L_x_2705) ;  /* 0x000000000010c947 */ /* 0x000fea0003800000 */
[----:B------:R-:W-:-:S03]  /*1d10*/  UMOV UR10, 0xffffffff ;  /* 0xffffffff000a7882 */ /* 0x000fc60000000000 */
[----:B------:R-:W-:Y:S05]  /*1d20*/  BRA.DIV UR10, `(.L_x_2706) ;  /* 0x0000001e0a647947 */ /* 0x000fea000b800000 */
[----:B------:R0:W0:Y:S02]  /*1d30*/  SHFL.IDX PT, R77, R75, R30, 0x1f ;  /* 0x00001f1e4b4d7589 */ /* 0x00002400000e0000 */
.L_x_2760:
[----:B0-----:R-:W-:-:S07]  /*1d40*/  IMAD R66, R68, R77, R66 ;  /* 0x0000004d44427224 */ /* 0x001fce00078e0242 */
.L_x_2705:
[----:B------:R-:W-:-:S13]  /*1d50*/  ISETP.GE.AND P4, PT, R73, 0xf, PT ;  /* 0x0000000f4900780c */ /* 0x000fda0003f86270 */
[----:B------:R-:W-:Y:S05]  /*1d60*/  @!P4 BRA `(.L_x_2707) ;  /* 0x000000000010c947 */ /* 0x000fea0003800000 */
[----:B------:R-:W-:-:S03]  /*1d70*/  UMOV UR10, 0xffffffff ;  /* 0xffffffff000a7882 */ /* 0x000fc60000000000 */
[----:B------:R-:W-:Y:S05]  /*1d80*/  BRA.DIV UR10, `(.L_x_2708) ;  /* 0x0000001e0a747947 */ /* 0x000fea000b800000 */
[----:B------:R0:W0:Y:S02]  /*1d90*/  SHFL.IDX PT, R74, R75, R29, 0x1f ;  /* 0x00001f1d4b4a7589 */ /* 0x00002400000e0000 */
.L_x_2763:
[----:B0-----:R-:W-:-:S07]  /*1da0*/  IMAD R66, R69, R74, R66 ;  /* 0x0000004a45427224 */ /* 0x001fce00078e0242 */
.L_x_2707:
[----:B------:R-:W-:-:S13]  /*1db0*/  ISETP.GE.AND P4, PT, R73, 0x10, PT ;  /* 0x000000104900780c */ /* 0x000fda0003f86270 */
[----:B------:R-:W-:Y:S05]  /*1dc0*/  @!P4 BRA `(.L_x_2709) ;  /* 0x00000004001cc947 */ /* 0x000fea0003800000 */
[----:B------:R-:W-:-:S03]  /*1dd0*/  UMOV UR10, 0xffffffff ;  /* 0xffffffff000a7882 */ /* 0x000fc60000000000 */
[----:B------:R-:W-:Y:S05]  /*1de0*/  BRA.DIV UR10, `(.L_x_2710) ;  /* 0x0000001e0a807947 */ /* 0x000fea000b800000 */
[----:B--234-:R2:W3:Y:S02]  /*1df0*/  SHFL.IDX PT, R75, R75, R28, 0x1f ;  /* 0x00001f1c4b4b7589 */ /* 0x01c4e400000e0000 */
.L_x_2766:
[----:B0--3--:R-:W-:Y:S01]  /*1e00*/  IMAD R66, R70, R75, R66 ;  /* 0x0000004b46427224 */ /* 0x009fe200078e0242 */
[----:B------:R-:W-:Y:S06]  /*1e10*/  BRA `(.L_x_2709) ;  /* 0x0000000400087947 */ /* 0x000fec0003800000 */
.L_x_2678:
[----:B------:R-:W2:Y:S01]  /*1e20*/  LDC R76, c[0x0][0x3ac] ;  /* 0x0000eb00ff4c7b82 */ /* 0x000ea20000000800 */
[----:B------:R-:W-:Y:S01]  /*1e30*/  IMAD.MOV.U32 R66, RZ, RZ, RZ ;  /* 0x000000ffff427224 */ /* 0x000fe200078e00ff */
[C---:B--2---:R-:W-:Y:S02]  /*1e40*/  ISETP.GE.AND P4, PT, R76.reuse, 0x1, PT ;  /* 0x000000014c00780c */ /* 0x044fe40003f86270 */
[----:B------:R-:W-:-:S11]  /*1e50*/  ISETP.GE.AND P5, PT, R76, 0x10, PT ;  /* 0x000000104c00780c */ /* 0x000fd60003fa6270 */
[----:B------:R-:W-:-:S06]  /*1e60*/  @P4 IMAD R74, R25, 0x4, R73 ;  /* 0x00000004194a4824 */ /* 0x000fcc00078e0249 */
[----:B------:R-:W0:Y:S02]  /*1e70*/  @P4 LDS R74, [R74] ;  /* 0x000000004a4a4984 */ /* 0x000e240000000800 */
[----:B0-----:R-:W-:Y:S01]  /*1e80*/  @P4 IMAD R66, R71, R74, RZ ;  /* 0x0000004a47424224 */ /* 0x001fe200078e02ff */
        /* <DEDUP_REMOVED lines=53> */
[----:B------:R-:W-:Y:S01]  /*21e0*/  @P4 LEA R76, R2, R73, 0x2 ;  /* 0x00000049024c4211 */ /* 0x000fe200078e10ff */
[----:B------:R-:W-:-:S05]  /*21f0*/  @P5 IMAD R73, R0, 0x4, R73 ;  /* 0x0000000400495824 */ /* 0x000fca00078e0249 */
[----:B------:R-:W0:Y:S04]  /*2200*/  @P4 LDS R76, [R76] ;  /* 0x000000004c4c4984 */ /* 0x000e280000000800 */
[----:B------:R-:W1:Y:S01]  /*2210*/  @P5 LDS R73, [R73] ;  /* 0x0000000049495984 */ /* 0x000e620000000800 */
[----:B0-----:R-:W-:-:S04]  /*2220*/  @P4 IMAD R66, R69, R76, R66 ;  /* 0x0000004c45424224 */ /* 0x001fc800078e0242 */
[----:B-1----:R-:W-:-:S07]  /*2230*/  @P5 IMAD R66, R70, R73, R66 ;  /* 0x0000004946425224 */ /* 0x002fce00078e0242 */
.L_x_2709:
[----:B------:R-:W-:Y:S01]  /*2240*/  LOP3.LUT P4, RZ, R52, 0x1, RZ, 0xc0, !PT ;  /* 0x0000000134ff7812 */ /* 0x000fe2000788c0ff */
[----:B------:R-:W-:-:S12]  /*2250*/  WARPSYNC.ALL ;  /* 0x0000000000007948 */ /* 0x000fd80003800000 */
[----:B------:R-:W5:Y:S01]  /*2260*/  @!P4 S2R R74, SR_CgaCtaId ;  /* 0x00000000004ac919 */ /* 0x000f620000008800 */
[----:B------:R-:W-:-:S05]  /*2270*/  @!P4 MOV R73, 0x400 ;  /* 0x000004000049c802 */ /* 0x000fca0000000f00 */
[----:B------:R-:W-:-:S05]  /*2280*/  @!P4 VIADD R73, R73, 0xc80 ;  /* 0x00000c804949c836 */ /* 0x000fca0000000000 */
[----:B-----5:R-:W-:Y:S01]  /*2290*/  @!P4 LEA R74, R74, R73, 0x18 ;  /* 0x000000494a4ac211 */ /* 0x020fe200078ec0ff */
[----:B------:R-:W-:Y:S02]  /*22a0*/  IMAD.IADD R73, R63, 0x1, R40 ;  /* 0x000000013f497824 */ /* 0x000fe400078e0228 */
[----:B------:R-:W-:Y:S02]  /*22b0*/  IMAD.IADD R63, R55, 0x1, R63 ;  /* 0x00000001373f7824 */ /* 0x000fe400078e023f */
[----:B------:R-:W-:-:S05]  /*22c0*/  IMAD R73, R53, R73, R64 ;  /* 0x0000004935497224 */ /* 0x000fca00078e0240 */
[----:B------:R-:W-:Y:S02]  /*22d0*/  @!P4 LEA R74, R73, R74, 0x2 ;  /* 0x0000004a494ac211 */ /* 0x000fe400078e10ff */
[----:B------:R-:W-:Y:S04]  /*22e0*/  SHFL.DOWN PT, R73, R66, 0x1, 0x1e1f ;  /* 0x083e1f0042497f89 */ /* 0x000fe800000e0000 */
[----:B--234-:R-:W2:Y:S02]  /*22f0*/  @!P4 LDS R75, [R74] ;  /* 0x000000004a4bc984 */ /* 0x01cea40000000800 */
[----:B--2---:R-:W-:-:S05]  /*2300*/  @!P4 IADD3 R73, PT, PT, R75, R73, R66 ;  /* 0x000000494b49c210 */ /* 0x004fca0007ffe042 */
[----:B------:R2:W-:Y:S01]  /*2310*/  @!P4 STS [R74], R73 ;  /* 0x000000494a00c388 */ /* 0x0005e20000000800 */
[----:B------:R-:W-:-:S13]  /*2320*/  ISETP.GE.AND P4, PT, R63, UR6, PT ;  /* 0x000000063f007c0c */ /* 0x000fda000bf86270 */
[----:B--2---:R-:W-:Y:S05]  /*2330*/  @!P4 BRA `(.L_x_2711) ;  /* 0xfffffff4001cc947 */ /* 0x004fea000383ffff */
.L_x_2677:
[----:B------:R-:W-:Y:S05]  /*2340*/  @!P0 BRA `(.L_x_2712) ;  /* 0xffffffec00c08947 */ /* 0x000fea000383ffff */
[----:B------:R-:W-:Y:S05]  /*2350*/  BSYNC.RECONVERGENT B0 ;  /* 0x0000000000007941 */ /* 0x000fea0003800200 */
.L_x_2676:
[----:B------:R-:W-:-:S05]  /*2360*/  VIADD R40, R40, 0x10 ;  /* 0x0000001028287836 */ /* 0x000fca0000000000 */
[----:B------:R-:W-:-:S13]  /*2370*/  ISETP.GE.U32.AND P0, PT, R40, 0x40, PT ;  /* 0x000000402800780c */ /* 0x000fda0003f06070 */
[----:B------:R-:W-:Y:S05]  /*2380*/  @!P0 BRA `(.L_x_2713) ;  /* 0xffffffec00688947 */ /* 0x000fea000383ffff */
[----:B------:R-:W-:Y:S01]  /*2390*/  PLOP3.LUT P0, PT, PT, PT, PT, 0x8, 0x80 ;  /* 0x000000000080781c */ /* 0x000fe20003f0e170 */
[----:B------:R-:W-:Y:S01]  /*23a0*/  IMAD.MOV.U32 R40, RZ, RZ, 0x20 ;  /* 0x00000020ff287424 */ /* 0x000fe200078e00ff */
[----:B------:R-:W-:Y:S11]  /*23b0*/  @P1 BRA `(.L_x_2714) ;  /* 0xffffffe800e01947 */ /* 0x000ff6000383ffff */
[----:B------:R-:W2:Y:S01]  /*23c0*/  LDC R59, c[0x0][0x360] ;  /* 0x0000d800ff3b7b82 */ /* 0x000ea20000000800 */
[----:B------:R-:W-:Y:S07]  /*23d0*/  WARPSYNC.ALL ;  /* 0x0000000000007948 */ /* 0x000fee0003800000 */
[----:B------:R-:W1:Y:S01]  /*23e0*/  LDC R22, c[0x0][0x3ac] ;  /* 0x0000eb00ff167b82 */ /* 0x000e620000000800 */
[----:B------:R-:W-:Y:S01]  /*23f0*/  BSSY.RECONVERGENT B0, `(.L_x_2715) ;  /* 0x0000074000007945 */ /* 0x000fe20003800200 */
[----:B------:R-:W-:-:S06]  /*2400*/  IMAD.MOV.U32 R60, RZ, RZ, R52 ;  /* 0x000000ffff3c7224 */ /* 0x000fcc00078e0034 */
[----:B------:R-:W3:Y:S08]  /*2410*/  LDC R63, c[0x0][0x388] ;  /* 0x0000e200ff3f7b82 */ /* 0x000ef00000000800 */
[----:B0-----:R-:W0:Y:S01]  /*2420*/  LDC R61, c[0x0][0x384] ;  /* 0x0000e100ff3d7b82 */ /* 0x001e220000000800 */
[----:B-1----:R-:W-:-:S04]  /*2430*/  IABS R23, R22 ;  /* 0x0000001600177213 */ /* 0x002fc80000000000 */
[----:B------:R-:W1:Y:S01]  /*2440*/  I2F.RP R40, R23 ;  /* 0x0000001700287306 */ /* 0x000e620000209400 */
[----:B---3--:R-:W-:Y:S01]  /*2450*/  IABS R42, R63 ;  /* 0x0000003f002a7213 */ /* 0x008fe20000000000 */
[----:B0-----:R-:W-:-:S06]  /*2460*/  IMAD R61, R61, UR4, R56 ;  /* 0x000000043d3d7c24 */ /* 0x001fcc000f8e0238 */
        /* <DEDUP_REMOVED lines=10> */
[C---:B------:R-:W-:Y:S01]  /*2510*/  IMAD R20, R23.reuse, R21, R20 ;  /* 0x0000001517147224 */ /* 0x040fe200078e0214 */
[----:B------:R-:W-:Y:S04]  /*2520*/  BAR.SYNC.DEFER_BLOCKING 0x0 ;  /* 0x0000000000007b1d */ /* 0x000fe80000010000 */
[----:B------:R-:W-:-:S13]  /*2530*/  ISETP.GT.U32.AND P1, PT, R23, R20, PT ;  /* 0x000000141700720c */ /* 0x000fda0003f24070 */
[----:B------:R-:W-:Y:S02]  /*2540*/  @!P1 IMAD.IADD R20, R20, 0x1, -R23 ;  /* 0x0000000114149824 */ /* 0x000fe400078e0a17 */
[----:B------:R-:W-:Y:S01]  /*2550*/  @!P1 VIADD R58, R58, 0x1 ;  /* 0x000000013a3a9836 */ /* 0x000fe20000000000 */
[----:B------:R-:W-:Y:S02]  /*2560*/  ISETP.NE.AND P1, PT, R22, RZ, PT ;  /* 0x000000ff1600720c */ /* 0x000fe40003f25270 */
[----:B------:R-:W-:Y:S02]  /*2570*/  ISETP.GE.U32.AND P0, PT, R20, R23, PT ;  /* 0x000000171400720c */ /* 0x000fe40003f06070 */
[----:B------:R-:W-:-:S04]  /*2580*/  LOP3.LUT R20, R63, R22, RZ, 0x3c, !PT ;  /* 0x000000163f147212 */ /* 0x000fc800078e3cff */
[----:B------:R-:W-:-:S07]  /*2590*/  ISETP.GE.AND P3, PT, R20, RZ, PT ;  /* 0x000000ff1400720c */ /* 0x000fce0003f66270 */
[----:B------:R-:W-:-:S06]  /*25a0*/  @P0 VIADD R58, R58, 0x1 ;  /* 0x000000013a3a0836 */ /* 0x000fcc0000000000 */
[----:B------:R-:W-:Y:S02]  /*25b0*/  @!P3 IADD3 R58, PT, PT, -R58, RZ, RZ ;  /* 0x000000ff3a3ab210 */ /* 0x000fe40007ffe1ff */
[----:B------:R-:W-:Y:S01]  /*25c0*/  @!P1 LOP3.LUT R58, RZ, R22, RZ, 0x33, !PT ;  /* 0x00000016ff3a9212 */ /* 0x000fe200078e33ff */
[----:B--2---:R-:W-:Y:S06]  /*25d0*/  @!P2 BRA `(.L_x_2716) ;  /* 0x000000040054a947 */ /* 0x004fec0003800000 */
[-C--:B------:R-:W-:Y:S01]  /*25e0*/  IABS R40, R53.reuse ;  /* 0x0000003500287213 */ /* 0x080fe20000000000 */
[----:B------:R-:W0:Y:S01]  /*25f0*/  S2UR UR7, SR_CgaCtaId ;  /* 0x00000000000779c3 */ /* 0x000e220000008800 */
[----:B------:R-:W-:Y:S01]  /*2600*/  IABS R23, R53 ;  /* 0x0000003500177213 */ /* 0x000fe20000000000 */
[----:B------:R-:W-:Y:S01]  /*2610*/  UMOV UR5, 0x400 ;  /* 0x0000040000057882 */ /* 0x000fe20000000000 */
[----:B------:R-:W1:Y:S01]  /*2620*/  I2F.RP R22, R40 ;  /* 0x0000002800167306 */ /* 0x000e620000209400 */
[----:B------:R-:W-:Y:S01]  /*2630*/  UIADD3 UR5, UPT, UPT, UR5, 0xc80, URZ ;  /* 0x00000c8005057890 */ /* 0x000fe2000fffe0ff */
[----:B------:R-:W-:Y:S02]  /*2640*/  IADD3 R42, PT, PT, RZ, -R23, RZ ;  /* 0x80000017ff2a7210 */ /* 0x000fe40007ffe0ff */
[----:B------:R-:W-:-:S04]  /*2650*/  LOP3.LUT R43, RZ, R53, RZ, 0x33, !PT ;  /* 0x00000035ff2b7212 */ /* 0x000fc800078e33ff */
[----:B-1----:R-:W1:Y:S01]  /*2660*/  MUFU.RCP R22, R22 ;  /* 0x0000001600167308 */ /* 0x002e620000001000 */
[----:B0-----:R-:W-:-:S06]  /*2670*/  ULEA UR5, UR7, UR5, 0x18 ;  /* 0x0000000507057291 */ /* 0x001fcc000f8ec0ff */
[----:B------:R-:W-:Y:S01]  /*2680*/  LEA R65, R52, UR5, 0x2 ;  /* 0x0000000534417c11 */ /* 0x000fe2000f8e10ff */
[----:B-1----:R-:W-:Y:S01]  /*2690*/  VIADD R20, R22, 0xffffffe ;  /* 0x0ffffffe16147836 */ /* 0x002fe20000000000 */
[----:B------:R-:W-:-:S03]  /*26a0*/  IABS R22, R52 ;  /* 0x0000003400167213 */ /* 0x000fc60000000000 */
[----:B------:R-:W0:Y:S01]  /*26b0*/  LDS R63, [R65] ;  /* 0x00000000413f7984 */ /* 0x000e220000000800 */
[----:B------:R1:W2:Y:S02]  /*26c0*/  F2I.FTZ.U32.TRUNC.NTZ R21, R20 ;  /* 0x0000001400157305 */ /* 0x0002a4000021f000 */
[----:B-1----:R-:W-:Y:S02]  /*26d0*/  IMAD.MOV.U32 R20, RZ, RZ, RZ ;  /* 0x000000ffff147224 */ /* 0x002fe400078e00ff */
[----:B--2---:R-:W-:-:S04]  /*26e0*/  IMAD.MOV R41, RZ, RZ, -R21 ;  /* 0x000000ffff297224 */ /* 0x004fc800078e0a15 */
[----:B------:R-:W-:-:S04]  /*26f0*/  IMAD R41, R41, R40, RZ ;  /* 0x0000002829297224 */ /* 0x000fc800078e02ff */
[----:B------:R-:W-:Y:S01]  /*2700*/  IMAD.HI.U32 R41, R21, R41, R20 ;  /* 0x0000002915297227 */ /* 0x000fe200078e0014 */
[----:B------:R-:W-:-:S04]  /*2710*/  LOP3.LUT R20, R52, R53, RZ, 0x3c, !PT ;  /* 0x0000003534147212 */ /* 0x000fc800078e3cff */
[----:B------:R-:W-:Y:S01]  /*2720*/  ISETP.GE.AND P2, PT, R20, RZ, PT ;  /* 0x000000ff1400720c */ /* 0x000fe20003f46270 */
[----:B------:R-:W-:-:S04]  /*2730*/  IMAD.HI.U32 R21, R41, R22, RZ ;  /* 0x0000001629157227 */ /* 0x000fc800078e00ff */
[----:B------:R-:W-:-:S05]  /*2740*/  IMAD R23, R21, R42, R22 ;  /* 0x0000002a15177224 */ /* 0x000fca00078e0216 */
[----:B------:R-:W-:-:S13]  /*2750*/  ISETP.GT.U32.AND P1, PT, R40, R23, PT ;  /* 0x000000172800720c */ /* 0x000fda0003f24070 */
[----:B------:R-:W-:Y:S02]  /*2760*/  @!P1 IMAD.IADD R23, R23, 0x1, -R40 ;  /* 0x0000000117179824 */ /* 0x000fe400078e0a28 */
[----:B------:R-:W-:-:S03]  /*2770*/  @!P1 VIADD R21, R21, 0x1 ;  /* 0x0000000115159836 */ /* 0x000fc60000000000 */
[----:B------:R-:W-:Y:S02]  /*2780*/  ISETP.GE.U32.AND P0, PT, R23, R40, PT ;  /* 0x000000281700720c */ /* 0x000fe40003f06070 */
[----:B------:R-:W1:Y:S11]  /*2790*/  LDC.64 R22, c[0x0][0x3a0] ;  /* 0x0000e800ff167b82 */ /* 0x000e760000000a00 */
[----:B------:R-:W-:-:S02]  /*27a0*/  @P0 IADD3 R21, PT, PT, R21, 0x1, RZ ;  /* 0x0000000115150810 */ /* 0x000fc40007ffe0ff */
[----:B------:R-:W-:-:S03]  /*27b0*/  ISETP.NE.AND P0, PT, R53, RZ, PT ;  /* 0x000000ff3500720c */ /* 0x000fc60003f05270 */
[----:B------:R-:W-:-:S05]  /*27c0*/  @!P2 IMAD.MOV R21, RZ, RZ, -R21 ;  /* 0x000000ffff15a224 */ /* 0x000fca00078e0a15 */
[----:B------:R-:W-:-:S05]  /*27d0*/  SEL R21, R43, R21, !P0 ;  /* 0x000000152b157207 */ /* 0x000fca0004000000 */
[----:B------:R-:W-:Y:S01]  /*27e0*/  IMAD.MOV R20, RZ, RZ, -R21 ;  /* 0x000000ffff147224 */ /* 0x000fe200078e0a15 */
[----:B------:R-:W-:Y:S01]  /*27f0*/  ISETP.NE.AND P1, PT, R27, 0x3, PT ;  /* 0x000000031b00780c */ /* 0x000fe20003f25270 */
[----:B------:R-:W-:Y:S02]  /*2800*/  IMAD R21, R58, R21, R61 ;  /* 0x000000153a157224 */ /* 0x000fe400078e023d */
[----:B------:R-:W-:-:S04]  /*2810*/  IMAD R20, R53, R20, R52 ;  /* 0x0000001435147224 */ /* 0x000fc800078e0234 */
[----:B------:R-:W-:-:S04]  /*2820*/  IMAD.IADD R21, R20, 0x1, R21 ;  /* 0x0000000114157824 */ /* 0x000fc800078e0215 */
[----:B-1----:R-:W-:Y:S01]  /*2830*/  IMAD.WIDE R20, R21, 0x4, R22 ;  /* 0x0000000415147825 */ /* 0x002fe200078e0216 */
[----:B------:R-:W-:-:S04]  /*2840*/  IADD3 R60, PT, PT, R52, R59, RZ ;  /* 0x0000003b343c7210 */ /* 0x000fc80007ffe0ff */
[----:B0-----:R0:W-:Y:S01]  /*2850*/  REDG.E.ADD.STRONG.GPU desc[UR8][R20.64], R63 ;  /* 0x0000003f1400798e */ /* 0x0011e2000c12e108 */
[----:B------:R-:W-:Y:S05]  /*2860*/  @!P1 BRA `(.L_x_2716) ;  /* 0x0000000000b09947 */ /* 0x000fea0003800000 */
[----:B0-----:R-:W-:Y:S01]  /*2870*/  IABS R20, R60 ;  /* 0x0000003c00147213 */ /* 0x001fe20000000000 */
[----:B------:R-:W-:-:S04]  /*2880*/  IMAD R65, R50, 0x4, R65 ;  /* 0x0000000432417824 */ /* 0x000fc800078e0241 */
[----:B------:R-:W-:-:S04]  /*2890*/  IMAD.HI.U32 R21, R41, R20, RZ ;  /* 0x0000001429157227 */ /* 0x000fc800078e00ff */
[----:B------:R-:W-:Y:S01]  /*28a0*/  IMAD R63, R21, R42, R20 ;  /* 0x0000002a153f7224 */ /* 0x000fe200078e0214 */
[----:B------:R-:W-:-:S04]  /*28b0*/  LOP3.LUT R20, R60, R53, RZ, 0x3c, !PT ;  /* 0x000000353c147212 */ /* 0x000fc800078e3cff */
[----:B------:R-:W-:Y:S02]  /*28c0*/  ISETP.GT.U32.AND P2, PT, R40, R63, PT ;  /* 0x0000003f2800720c */ /* 0x000fe40003f44070 */
[----:B------:R-:W-:-:S11]  /*28d0*/  ISETP.GE.AND P3, PT, R20, RZ, PT ;  /* 0x000000ff1400720c */ /* 0x000fd60003f66270 */
[----:B------:R-:W-:Y:S02]  /*28e0*/  @!P2 IMAD.IADD R63, R63, 0x1, -R40 ;  /* 0x000000013f3fa824 */ /* 0x000fe400078e0a28 */
[----:B------:R-:W-:-:S03]  /*28f0*/  @!P2 VIADD R21, R21, 0x1 ;  /* 0x000000011515a836 */ /* 0x000fc60000000000 */
[----:B------:R-:W-:Y:S02]  /*2900*/  ISETP.GE.U32.AND P1, PT, R63, R40, PT ;  /* 0x000000283f00720c */ /* 0x000fe40003f26070 */
[----:B------:R-:W0:Y:S11]  /*2910*/  LDS R63, [R65] ;  /* 0x00000000413f7984 */ /* 0x000e360000000800 */
[----:B------:R-:W-:-:S05]  /*2920*/  @P1 IADD3 R21, PT, PT, R21, 0x1, RZ ;  /* 0x0000000115151810 */ /* 0x000fca0007ffe0ff */
[----:B------:R-:W-:-:S05]  /*2930*/  @!P3 IMAD.MOV R21, RZ, RZ, -R21 ;  /* 0x000000ffff15b224 */ /* 0x000fca00078e0a15 */
[----:B------:R-:W-:-:S05]  /*2940*/  SEL R21, R43, R21, !P0 ;  /* 0x000000152b157207 */ /* 0x000fca0004000000 */
[----:B------:R-:W-:Y:S01]  /*2950*/  IMAD.MOV R20, RZ, RZ, -R21 ;  /* 0x000000ffff147224 */ /* 0x000fe200078e0a15 */
[----:B------:R-:W-:Y:S01]  /*2960*/  ISETP.NE.AND P1, PT, R27, RZ, PT ;  /* 0x000000ff1b00720c */ /* 0x000fe20003f25270 */
[----:B------:R-:W-:Y:S02]  /*2970*/  IMAD R21, R58, R21, R61 ;  /* 0x000000153a157224 */ /* 0x000fe400078e023d */
[----:B------:R-:W-:-:S04]  /*2980*/  IMAD R20, R53, R20, R60 ;  /* 0x0000001435147224 */ /* 0x000fc800078e023c */
[----:B------:R-:W-:-:S04]  /*2990*/  IMAD.IADD R21, R20, 0x1, R21 ;  /* 0x0000000114157824 */ /* 0x000fc800078e0215 */
[----:B------:R-:W-:Y:S01]  /*29a0*/  IMAD.WIDE R20, R21, 0x4, R22 ;  /* 0x0000000415147825 */ /* 0x000fe200078e0216 */
[----:B------:R-:W-:-:S04]  /*29b0*/  IADD3 R60, PT, PT, R59, R52, R59 ;  /* 0x000000343b3c7210 */ /* 0x000fc80007ffe03b */
[----:B0-----:R1:W-:Y:S01]  /*29c0*/  REDG.E.ADD.STRONG.GPU desc[UR8][R20.64], R63 ;  /* 0x0000003f1400798e */ /* 0x0013e2000c12e108 */
[----:B------:R-:W-:Y:S05]  /*29d0*/  @!P1 BRA `(.L_x_2716) ;  /* 0x0000000000549947 */ /* 0x000fea0003800000 */
[----:B-1----:R-:W-:Y:S01]  /*29e0*/  IABS R20, R60 ;  /* 0x0000003c00147213 */ /* 0x002fe20000000000 */
[----:B------:R-:W-:-:S04]  /*29f0*/  IMAD R63, R50, 0x4, R65 ;  /* 0x00000004323f7824 */ /* 0x000fc800078e0241 */
[----:B------:R-:W-:Y:S02]  /*2a00*/  IMAD.HI.U32 R41, R41, R20, RZ ;  /* 0x0000001429297227 */ /* 0x000fe400078e00ff */
[----:B------:R-:W0:Y:S02]  /*2a10*/  LDS R63, [R63] ;  /* 0x000000003f3f7984 */ /* 0x000e240000000800 */
[----:B------:R-:W-:Y:S01]  /*2a20*/  IMAD R21, R41, R42, R20 ;  /* 0x0000002a29157224 */ /* 0x000fe200078e0214 */
[----:B------:R-:W-:-:S04]  /*2a30*/  LOP3.LUT R20, R60, R53, RZ, 0x3c, !PT ;  /* 0x000000353c147212 */ /* 0x000fc800078e3cff */
[----:B------:R-:W-:Y:S02]  /*2a40*/  ISETP.GT.U32.AND P2, PT, R40, R21, PT ;  /* 0x000000152800720c */ /* 0x000fe40003f44070 */
[----:B------:R-:W-:-:S11]  /*2a50*/  ISETP.GE.AND P3, PT, R20, RZ, PT ;  /* 0x000000ff1400720c */ /* 0x000fd60003f66270 */
[----:B------:R-:W-:Y:S01]  /*2a60*/  @!P2 IADD3 R21, PT, PT, R21, -R40, RZ ;  /* 0x800000281515a210 */ /* 0x000fe20007ffe0ff */
[----:B------:R-:W-:-:S03]  /*2a70*/  @!P2 VIADD R41, R41, 0x1 ;  /* 0x000000012929a836 */ /* 0x000fc60000000000 */
[----:B------:R-:W-:-:S13]  /*2a80*/  ISETP.GE.U32.AND P1, PT, R21, R40, PT ;  /* 0x000000281500720c */ /* 0x000fda0003f26070 */
[----:B------:R-:W-:-:S05]  /*2a90*/  @P1 VIADD R41, R41, 0x1 ;  /* 0x0000000129291836 */ /* 0x000fca0000000000 */
[----:B------:R-:W-:-:S04]  /*2aa0*/  @!P3 IADD3 R41, PT, PT, -R41, RZ, RZ ;  /* 0x000000ff2929b210 */ /* 0x000fc80007ffe1ff */
[----:B------:R-:W-:-:S05]  /*2ab0*/  SEL R41, R43, R41, !P0 ;  /* 0x000000292b297207 */ /* 0x000fca0004000000 */
[----:B------:R-:W-:Y:S02]  /*2ac0*/  IMAD.MOV R20, RZ, RZ, -R41 ;  /* 0x000000ffff147224 */ /* 0x000fe400078e0a29 */
[----:B------:R-:W-:Y:S02]  /*2ad0*/  IMAD R41, R58, R41, R61 ;  /* 0x000000293a297224 */ /* 0x000fe400078e023d */
[----:B------:R-:W-:-:S04]  /*2ae0*/  IMAD R20, R53, R20, R60 ;  /* 0x0000001435147224 */ /* 0x000fc800078e023c */
[----:B------:R-:W-:-:S04]  /*2af0*/  IMAD.IADD R21, R20, 0x1, R41 ;  /* 0x0000000114157824 */ /* 0x000fc800078e0229 */
[----:B------:R-:W-:-:S05]  /*2b00*/  IMAD.WIDE R20, R21, 0x4, R22 ;  /* 0x0000000415147825 */ /* 0x000fca00078e0216 */
[----:B0-----:R2:W-:Y:S01]  /*2b10*/  REDG.E.ADD.STRONG.GPU desc[UR8][R20.64], R63 ;  /* 0x0000003f1400798e */ /* 0x0015e2000c12e108 */
[----:B------:R-:W-:-:S07]  /*2b20*/  IMAD.IADD R60, R60, 0x1, R59 ;  /* 0x000000013c3c7824 */ /* 0x000fce00078e023b */
.L_x_2716:
[----:B------:R-:W-:Y:S05]  /*2b30*/  BSYNC.RECONVERGENT B0 ;  /* 0x0000000000007941 */ /* 0x000fea0003800200 */
.L_x_2715:
[----:B------:R-:W-:Y:S01]  /*2b40*/  BSSY.RECONVERGENT B0, `(.L_x_2717) ;  /* 0x0000079000007945 */ /* 0x000fe20003800200 */
[----:B------:R-:W-:-:S13]  /*2b50*/  ISETP.NE.AND P0, PT, R53, RZ, PT ;  /* 0x000000ff3500720c */ /* 0x000fda0003f05270 */
.L_x_2718:
[-C--:B----4-:R-:W-:Y:S01]  /*2b60*/  IABS R43, R53.reuse ;  /* 0x00000035002b7213 */ /* 0x090fe20000000000 */
[----:B------:R-:W3:Y:S01]  /*2b70*/  S2UR UR7, SR_CgaCtaId ;  /* 0x00000000000779c3 */ /* 0x000ee20000008800 */
[----:B------:R-:W-:Y:S01]  /*2b80*/  IABS R42, R53 ;  /* 0x00000035002a7213 */ /* 0x000fe20000000000 */
[----:B------:R-:W-:Y:S01]  /*2b90*/  UMOV UR5, 0x400 ;  /* 0x0000040000057882 */ /* 0x000fe20000000000 */
[----:B------:R-:W4:Y:S01]  /*2ba0*/  I2F.RP R41, R43 ;  /* 0x0000002b00297306 */ /* 0x000f220000209400 */
[----:B------:R-:W-:Y:S01]  /*2bb0*/  IABS R64, R60 ;  /* 0x0000003c00407213 */ /* 0x000fe20000000000 */
[----:B------:R-:W-:-:S06]  /*2bc0*/  UIADD3 UR5, UPT, UPT, UR5, 0xc80, URZ ;  /* 0x00000c8005057890 */ /* 0x000fcc000fffe0ff */
[----:B------:R-:W5:Y:S08]  /*2bd0*/  I2F.RP R40, R42 ;  /* 0x0000002a00287306 */ /* 0x000f700000209400 */
[----:B----4-:R-:W0:Y:S01]  /*2be0*/  MUFU.RCP R41, R41 ;  /* 0x0000002900297308 */ /* 0x010e220000001000 */
[----:B---3--:R-:W-:-:S07]  /*2bf0*/  ULEA UR5, UR7, UR5, 0x18 ;  /* 0x0000000507057291 */ /* 0x008fce000f8ec0ff */
[----:B-----5:R-:W3:Y:S01]  /*2c00*/  MUFU.RCP R40, R40 ;  /* 0x0000002800287308 */ /* 0x020ee20000001000 */
[----:B012---:R-:W-:-:S07]  /*2c10*/  IADD3 R20, PT, PT, R41, 0xffffffe, RZ ;  /* 0x0ffffffe29147810 */ /* 0x007fce0007ffe0ff */
[----:B------:R0:W1:Y:S01]  /*2c20*/  F2I.FTZ.U32.TRUNC.NTZ R21, R20 ;  /* 0x0000001400157305 */ /* 0x000062000021f000 */
[----:B---3--:R-:W-:Y:S01]  /*2c30*/  VIADD R22, R40, 0xffffffe ;  /* 0x0ffffffe28167836 */ /* 0x008fe20000000000 */
[----:B------:R-:W-:-:S06]  /*2c40*/  IABS R40, R53 ;  /* 0x0000003500287213 */ /* 0x000fcc0000000000 */
[----:B------:R2:W3:Y:S01]  /*2c50*/  F2I.FTZ.U32.TRUNC.NTZ R23, R22 ;  /* 0x0000001600177305 */ /* 0x0004e2000021f000 */
[----:B0-----:R-:W-:Y:S02]  /*2c60*/  HFMA2 R20, -RZ, RZ, 0, 0 ;  /* 0x00000000ff147431 */ /* 0x001fe400000001ff */
[----:B------:R-:W-:Y:S02]  /*2c70*/  IMAD.MOV R67, RZ, RZ, -R40 ;  /* 0x000000ffff437224 */ /* 0x000fe400078e0a28 */
[----:B-1----:R-:W-:Y:S02]  /*2c80*/  IMAD.MOV R62, RZ, RZ, -R21 ;  /* 0x000000ffff3e7224 */ /* 0x002fe400078e0a15 */
[----:B--2---:R-:W-:Y:S02]  /*2c90*/  IMAD.MOV.U32 R22, RZ, RZ, RZ ;  /* 0x000000ffff167224 */ /* 0x004fe400078e00ff */
[----:B------:R-:W-:Y:S02]  /*2ca0*/  IMAD R63, R62, R43, RZ ;  /* 0x0000002b3e3f7224 */ /* 0x000fe400078e02ff */
[----:B---3--:R-:W-:-:S04]  /*2cb0*/  IMAD.MOV R65, RZ, RZ, -R23 ;  /* 0x000000ffff417224 */ /* 0x008fc800078e0a17 */
[----:B------:R-:W-:Y:S02]  /*2cc0*/  IMAD R41, R65, R42, RZ ;  /* 0x0000002a41297224 */ /* 0x000fe400078e02ff */
[----:B------:R-:W-:Y:S01]  /*2cd0*/  IMAD.HI.U32 R65, R21, R63, R20 ;  /* 0x0000003f15417227 */ /* 0x000fe200078e0014 */
[----:B------:R-:W-:-:S03]  /*2ce0*/  IABS R21, R53 ;  /* 0x0000003500157213 */ /* 0x000fc60000000000 */
[----:B------:R-:W-:Y:S02]  /*2cf0*/  IMAD.IADD R20, R59, 0x1, R60 ;  /* 0x000000013b147824 */ /* 0x000fe400078e023c */
[----:B------:R-:W-:-:S03]  /*2d00*/  IMAD.HI.U32 R23, R23, R41, R22 ;  /* 0x0000002917177227 */ /* 0x000fc600078e0016 */
[----:B------:R-:W-:Y:S01]  /*2d10*/  IADD3 R22, PT, PT, R20, R59, RZ ;  /* 0x0000003b14167210 */ /* 0x000fe20007ffe0ff */
[----:B------:R-:W-:Y:S01]  /*2d20*/  IMAD.MOV R21, RZ, RZ, -R21 ;  /* 0x000000ffff157224 */ /* 0x000fe200078e0a15 */
[----:B------:R-:W-:Y:S01]  /*2d30*/  IABS R63, R20 ;  /* 0x00000014003f7213 */ /* 0x000fe20000000000 */
[----:B------:R-:W-:Y:S01]  /*2d40*/  IMAD.HI.U32 R41, R65, R64, RZ ;  /* 0x0000004041297227 */ /* 0x000fe200078e00ff */
[----:B------:R-:W-:-:S03]  /*2d50*/  IABS R66, R22 ;  /* 0x0000001600427213 */ /* 0x000fc60000000000 */
[----:B------:R-:W-:Y:S02]  /*2d60*/  IMAD.IADD R62, R22, 0x1, R59 ;  /* 0x00000001163e7824 */ /* 0x000fe400078e023b */
[----:B------:R-:W-:Y:S02]  /*2d70*/  IMAD R64, R41, R21, R64 ;  /* 0x0000001529407224 */ /* 0x000fe400078e0240 */
[----:B------:R-:W-:Y:S01]  /*2d80*/  IMAD.HI.U32 R21, R23, R66, RZ ;  /* 0x0000004217157227 */ /* 0x000fe200078e00ff */
[----:B------:R-:W-:Y:S02]  /*2d90*/  IABS R68, R62 ;  /* 0x0000003e00447213 */ /* 0x000fe40000000000 */
[----:B------:R-:W-:Y:S01]  /*2da0*/  ISETP.GT.U32.AND P3, PT, R43, R64, PT ;  /* 0x000000402b00720c */ /* 0x000fe20003f64070 */
[----:B------:R-:W-:-:S04]  /*2db0*/  IMAD.HI.U32 R40, R23, R63, RZ ;  /* 0x0000003f17287227 */ /* 0x000fc800078e00ff */
[-C--:B------:R-:W-:Y:S02]  /*2dc0*/  IMAD R65, R21, R67.reuse, R66 ;  /* 0x0000004315417224 */ /* 0x080fe400078e0242 */
[----:B------:R-:W-:Y:S02]  /*2dd0*/  IMAD.MOV.U32 R66, RZ, RZ, R68 ;  /* 0x000000ffff427224 */ /* 0x000fe400078e0044 */
[----:B------:R-:W-:Y:S01]  /*2de0*/  IMAD R63, R40, R67, R63 ;  /* 0x00000043283f7224 */ /* 0x000fe200078e023f */
[----:B------:R-:W-:Y:S01]  /*2df0*/  ISETP.GT.U32.AND P1, PT, R42, R65, PT ;  /* 0x000000412a00720c */ /* 0x000fe20003f24070 */
[----:B------:R-:W-:Y:S02]  /*2e00*/  IMAD.HI.U32 R23, R23, R66, RZ ;  /* 0x0000004217177227 */ /* 0x000fe400078e00ff */
[----:B------:R-:W-:Y:S02]  /*2e10*/  @!P3 IADD3 R64, PT, PT, R64, -R42, RZ ;  /* 0x8000002a4040b210 */ /* 0x000fe40007ffe0ff */
[----:B------:R-:W-:Y:S01]  /*2e20*/  ISETP.GT.U32.AND P4, PT, R42, R63, PT ;  /* 0x0000003f2a00720c */ /* 0x000fe20003f84070 */
[----:B------:R-:W-:Y:S01]  /*2e30*/  IMAD R67, R23, R67, R66 ;  /* 0x0000004317437224 */ /* 0x000fe200078e0242 */
[----:B------:R-:W-:Y:S01]  /*2e40*/  ISETP.GE.U32.AND P5, PT, R64, R43, PT ;  /* 0x0000002b4000720c */ /* 0x000fe20003fa6070 */
[----:B------:R-:W-:Y:S01]  /*2e50*/  @!P3 VIADD R41, R41, 0x1 ;  /* 0x000000012929b836 */ /* 0x000fe20000000000 */
[----:B------:R-:W-:-:S02]  /*2e60*/  LOP3.LUT R43, R60, R53, RZ, 0x3c, !PT ;  /* 0x000000353c2b7212 */ /* 0x000fc400078e3cff */
[----:B------:R-:W-:Y:S02]  /*2e70*/  ISETP.GT.U32.AND P2, PT, R42, R67, PT ;  /* 0x000000432a00720c */ /* 0x000fe40003f44070 */
[--C-:B------:R-:W-:Y:S01]  /*2e80*/  @!P1 IMAD.IADD R65, R65, 0x1, -R42.reuse ;  /* 0x0000000141419824 */ /* 0x100fe200078e0a2a */
[----:B------:R-:W-:Y:S02]  /*2e90*/  @!P1 IADD3 R21, PT, PT, R21, 0x1, RZ ;  /* 0x0000000115159810 */ /* 0x000fe40007ffe0ff */
[----:B------:R-:W-:Y:S02]  /*2ea0*/  LOP3.LUT R64, R22, R53, RZ, 0x3c, !PT ;  /* 0x0000003516407212 */ /* 0x000fe400078e3cff */
[----:B------:R-:W-:Y:S01]  /*2eb0*/  @!P4 IMAD.IADD R63, R63, 0x1, -R42 ;  /* 0x000000013f3fc824 */ /* 0x000fe200078e0a2a */
[----:B------:R-:W-:Y:S01]  /*2ec0*/  ISETP.GE.U32.AND P3, PT, R65, R42, PT ;  /* 0x0000002a4100720c */ /* 0x000fe20003f66070 */
[----:B------:R-:W-:Y:S01]  /*2ed0*/  @P5 VIADD R41, R41, 0x1 ;  /* 0x0000000129295836 */ /* 0x000fe20000000000 */
[----:B------:R-:W-:-:S02]  /*2ee0*/  @!P4 IADD3 R40, PT, PT, R40, 0x1, RZ ;  /* 0x000000012828c810 */ /* 0x000fc40007ffe0ff */
[-C--:B------:R-:W-:Y:S01]  /*2ef0*/  ISETP.GE.U32.AND P6, PT, R63, R42.reuse, PT ;  /* 0x0000002a3f00720c */ /* 0x080fe20003fc6070 */
[----:B------:R-:W-:Y:S01]  /*2f00*/  @!P2 IMAD.IADD R67, R67, 0x1, -R42 ;  /* 0x000000014343a824 */ /* 0x000fe200078e0a2a */
[----:B------:R-:W-:Y:S02]  /*2f10*/  LOP3.LUT R63, R20, R53, RZ, 0x3c, !PT ;  /* 0x00000035143f7212 */ /* 0x000fe400078e3cff */
[----:B------:R-:W-:Y:S02]  /*2f20*/  ISETP.GE.AND P4, PT, R43, RZ, PT ;  /* 0x000000ff2b00720c */ /* 0x000fe40003f86270 */
[----:B------:R-:W-:Y:S02]  /*2f30*/  ISETP.GE.AND P5, PT, R63, RZ, PT ;  /* 0x000000ff3f00720c */ /* 0x000fe40003fa6270 */
[----:B------:R-:W-:Y:S01]  /*2f40*/  LEA R63, R60, UR5, 0x2 ;  /* 0x000000053c3f7c11 */ /* 0x000fe2000f8e10ff */
[----:B------:R-:W-:Y:S01]  /*2f50*/  @P3 VIADD R21, R21, 0x1 ;  /* 0x0000000115153836 */ /* 0x000fe20000000000 */
[----:B------:R-:W-:-:S02]  /*2f60*/  ISETP.GE.U32.AND P1, PT, R67, R42, PT ;  /* 0x0000002a4300720c */ /* 0x000fc40003f26070 */
[-C--:B------:R-:W-:Y:S01]  /*2f70*/  LOP3.LUT R43, R62, R53.reuse, RZ, 0x3c, !PT ;  /* 0x000000353e2b7212 */ /* 0x080fe200078e3cff */
[----:B------:R-:W-:Y:S01]  /*2f80*/  IMAD R65, R50, 0x4, R63 ;  /* 0x0000000432417824 */ /* 0x000fe200078e023f */
[----:B------:R-:W-:Y:S01]  /*2f90*/  @!P2 IADD3 R23, PT, PT, R23, 0x1, RZ ;  /* 0x000000011717a810 */ /* 0x000fe20007ffe0ff */
[----:B------:R-:W-:Y:S01]  /*2fa0*/  @P6 VIADD R40, R40, 0x1 ;  /* 0x0000000128286836 */ /* 0x000fe20000000000 */
[----:B------:R-:W-:Y:S01]  /*2fb0*/  ISETP.GE.AND P3, PT, R43, RZ, PT ;  /* 0x000000ff2b00720c */ /* 0x000fe20003f66270 */
[C---:B------:R-:W-:Y:S01]  /*2fc0*/  IMAD R67, R50.reuse, 0x4, R65 ;  /* 0x0000000432437824 */ /* 0x040fe200078e0241 */
[----:B------:R-:W0:Y:S01]  /*2fd0*/  LDS R63, [R63] ;  /* 0x000000003f3f7984 */ /* 0x000e220000000800 */
[----:B------:R-:W-:Y:S01]  /*2fe0*/  @!P4 IMAD.MOV R41, RZ, RZ, -R41 ;  /* 0x000000ffff29c224 */ /* 0x000fe200078e0a29 */
[----:B------:R-:W-:Y:S01]  /*2ff0*/  ISETP.NE.AND P2, PT, R53, RZ, PT ;  /* 0x000000ff3500720c */ /* 0x000fe20003f45270 */
[----:B------:R-:W-:Y:S01]  /*3000*/  IMAD R69, R50, 0x4, R67 ;  /* 0x0000000432457824 */ /* 0x000fe200078e0243 */
[-C--:B------:R-:W-:Y:S01]  /*3010*/  LOP3.LUT R66, RZ, R53.reuse, RZ, 0x33, !PT ;  /* 0x00000035ff427212 */ /* 0x080fe200078e33ff */
[----:B------:R-:W-:Y:S01]  /*3020*/  @P1 VIADD R23, R23, 0x1 ;  /* 0x0000000117171836 */ /* 0x000fe20000000000 */
[----:B------:R-:W1:Y:S01]  /*3030*/  LDS R65, [R65] ;  /* 0x0000000041417984 */ /* 0x000e620000000800 */
[----:B------:R-:W-:Y:S01]  /*3040*/  ISETP.GE.AND P6, PT, R64, RZ, PT ;  /* 0x000000ff4000720c */ /* 0x000fe20003fc6270 */
[----:B------:R-:W-:Y:S01]  /*3050*/  @!P5 IMAD.MOV R40, RZ, RZ, -R40 ;  /* 0x000000ffff28d224 */ /* 0x000fe200078e0a28 */
[----:B------:R-:W-:Y:S01]  /*3060*/  LOP3.LUT R64, RZ, R53, RZ, 0x33, !PT ;  /* 0x00000035ff407212 */ /* 0x000fe200078e33ff */
[----:B------:R-:W2:Y:S01]  /*3070*/  LDS R67, [R67] ;  /* 0x0000000043437984 */ /* 0x000ea20000000800 */
[----:B------:R-:W-:Y:S01]  /*3080*/  MOV R73, R23 ;  /* 0x0000001700497202 */ /* 0x000fe20000000f00 */
[----:B------:R-:W-:Y:S01]  /*3090*/  IMAD.MOV.U32 R71, RZ, RZ, R21 ;  /* 0x000000ffff477224 */ /* 0x000fe200078e0015 */
[C---:B------:R-:W-:Y:S01]  /*30a0*/  SEL R23, R66.reuse, R41, !P2 ;  /* 0x0000002942177207 */ /* 0x040fe20005000000 */
[----:B------:R-:W3:Y:S01]  /*30b0*/  LDS R69, [R69] ;  /* 0x0000000045457984 */ /* 0x000ee20000000800 */
[----:B------:R-:W-:Y:S01]  /*30c0*/  @!P3 IADD3 R73, PT, PT, -R73, RZ, RZ ;  /* 0x000000ff4949b210 */ /* 0x000fe20007ffe1ff */
[----:B------:R-:W4:Y:S01]  /*30d0*/  LDC.64 R42, c[0x0][0x3a0] ;  /* 0x0000e800ff2a7b82 */ /* 0x000f220000000a00 */
[----:B------:R-:W-:Y:S01]  /*30e0*/  SEL R21, R66, R40, !P2 ;  /* 0x0000002842157207 */ /* 0x000fe20005000000 */
[----:B------:R-:W-:Y:S01]  /*30f0*/  IMAD.MOV R40, RZ, RZ, -R23 ;  /* 0x000000ffff287224 */ /* 0x000fe200078e0a17 */
[----:B------:R-:W-:Y:S01]  /*3100*/  SEL R64, R64, R73, !P0 ;  /* 0x0000004940407207 */ /* 0x000fe20004000000 */
[----:B------:R-:W-:-:S02]  /*3110*/  @!P6 IMAD.MOV R71, RZ, RZ, -R71 ;  /* 0x000000ffff47e224 */ /* 0x000fc400078e0a47 */
[C---:B------:R-:W-:Y:S01]  /*3120*/  IMAD R40, R53.reuse, R40, R60 ;  /* 0x0000002835287224 */ /* 0x040fe200078e023c */
[----:B------:R-:W-:Y:S01]  /*3130*/  IADD3 R60, PT, PT, -R64, RZ, RZ ;  /* 0x000000ff403c7210 */ /* 0x000fe20007ffe1ff */
[----:B------:R-:W-:Y:S01]  /*3140*/  IMAD R73, R58, R64, R61 ;  /* 0x000000403a497224 */ /* 0x000fe200078e023d */
[----:B------:R-:W-:Y:S01]  /*3150*/  SEL R66, R66, R71, !P2 ;  /* 0x0000004742427207 */ /* 0x000fe20005000000 */
[----:B------:R-:W-:Y:S02]  /*3160*/  IMAD.MOV R41, RZ, RZ, -R21 ;  /* 0x000000ffff297224 */ /* 0x000fe400078e0a15 */
[C---:B------:R-:W-:Y:S02]  /*3170*/  IMAD R60, R53.reuse, R60, R62 ;  /* 0x0000003c353c7224 */ /* 0x040fe400078e023e */
[----:B------:R-:W-:Y:S02]  /*3180*/  IMAD.MOV R68, RZ, RZ, -R66 ;  /* 0x000000ffff447224 */ /* 0x000fe400078e0a42 */
[----:B------:R-:W-:Y:S01]  /*3190*/  IMAD R20, R53, R41, R20 ;  /* 0x0000002935147224 */ /* 0x000fe200078e0214 */
[----:B------:R-:W-:Y:S01]  /*31a0*/  IADD3 R73, PT, PT, R60, R73, RZ ;  /* 0x000000493c497210 */ /* 0x000fe20007ffe0ff */
[----:B------:R-:W-:-:S02]  /*31b0*/  IMAD.IADD R60, R62, 0x1, R59 ;  /* 0x000000013e3c7824 */ /* 0x000fc400078e023b */
[C-C-:B------:R-:W-:Y:S02]  /*31c0*/  IMAD R23, R58.reuse, R23, R61.reuse ;  /* 0x000000173a177224 */ /* 0x140fe400078e023d */
[C-C-:B------:R-:W-:Y:S02]  /*31d0*/  IMAD R41, R58.reuse, R21, R61.reuse ;  /* 0x000000153a297224 */ /* 0x140fe400078e023d */
[----:B------:R-:W-:Y:S02]  /*31e0*/  IMAD R22, R53, R68, R22 ;  /* 0x0000004435167224 */ /* 0x000fe400078e0216 */
[----:B------:R-:W-:Y:S01]  /*31f0*/  IMAD R71, R58, R66, R61 ;  /* 0x000000423a477224 */ /* 0x000fe200078e023d */
[----:B------:R-:W-:Y:S01]  /*3200*/  ISETP.GE.U32.AND P1, PT, R60, 0x200, PT ;  /* 0x000002003c00780c */ /* 0x000fe20003f26070 */
[----:B------:R-:W-:Y:S02]  /*3210*/  IMAD.IADD R21, R40, 0x1, R23 ;  /* 0x0000000128157824 */ /* 0x000fe400078e0217 */
[----:B------:R-:W-:-:S02]  /*3220*/  IMAD.IADD R23, R20, 0x1, R41 ;  /* 0x0000000114177824 */ /* 0x000fc400078e0229 */
[----:B------:R-:W-:Y:S02]  /*3230*/  IMAD.IADD R41, R22, 0x1, R71 ;  /* 0x0000000116297824 */ /* 0x000fe400078e0247 */
[----:B----4-:R-:W-:-:S04]  /*3240*/  IMAD.WIDE R20, R21, 0x4, R42 ;  /* 0x0000000415147825 */ /* 0x010fc800078e022a */
[--C-:B------:R-:W-:Y:S01]  /*3250*/  IMAD.WIDE R22, R23, 0x4, R42.reuse ;  /* 0x0000000417167825 */ /* 0x100fe200078e022a */
[----:B0-----:R4:W-:Y:S03]  /*3260*/  REDG.E.ADD.STRONG.GPU desc[UR8][R20.64], R63 ;  /* 0x0000003f1400798e */ /* 0x0019e6000c12e108 */
[--C-:B------:R-:W-:Y:S01]  /*3270*/  IMAD.WIDE R40, R41, 0x4, R42.reuse ;  /* 0x0000000429287825 */ /* 0x100fe200078e022a */
[----:B-1----:R4:W-:Y:S03]  /*3280*/  REDG.E.ADD.STRONG.GPU desc[UR8][R22.64], R65 ;  /* 0x000000411600798e */ /* 0x0029e6000c12e108 */
[----:B------:R-:W-:Y:S01]  /*3290*/  IMAD.WIDE R42, R73, 0x4, R42 ;  /* 0x00000004492a7825 */ /* 0x000fe200078e022a */
[----:B--2---:R4:W-:Y:S04]  /*32a0*/  REDG.E.ADD.STRONG.GPU desc[UR8][R40.64], R67 ;  /* 0x000000432800798e */ /* 0x0049e8000c12e108 */
[----:B---3--:R4:W-:Y:S01]  /*32b0*/  REDG.E.ADD.STRONG.GPU desc[UR8][R42.64], R69 ;  /* 0x000000452a00798e */ /* 0x0089e2000c12e108 */
[----:B------:R-:W-:Y:S05]  /*32c0*/  @!P1 BRA `(.L_x_2718) ;  /* 0xfffffff800249947 */ /* 0x000fea000383ffff */
[----:B------:R-:W-:Y:S05]  /*32d0*/  BSYNC.RECONVERGENT B0 ;  /* 0x0000000000007941 */ /* 0x000fea0003800200 */
.L_x_2717:
[----:B------:R-:W0:Y:S02]  /*32e0*/  LDCU UR5, c[0x0][0x374] ;  /* 0x00006e80ff0577ac */ /* 0x000e240008000800 */
[----:B0-----:R-:W-:Y:S02]  /*32f0*/  UIADD3 UR4, UPT, UPT, UR5, UR4, URZ ;  /* 0x0000000405047290 */ /* 0x001fe4000fffe0ff */
[----:B------:R-:W-:-:S04]  /*3300*/  USHF.L.U32 UR5, UR5, 0x2, URZ ;  /* 0x0000000205057899 */ /* 0x000fc800080006ff */
[----:B------:R-:W-:-:S09]  /*3310*/  UISETP.GE.U32.AND UP0, UPT, UR4, UR5, UPT ;  /* 0x000000050400728c */ /* 0x000fd2000bf06070 */
[----:B------:R-:W-:Y:S05]  /*3320*/  BRA.U !UP0, `(.L_x_2719) ;  /* 0xffffffd908547547 */ /* 0x000fea000b83ffff */
[----:B------:R-:W-:Y:S05]  /*3330*/  EXIT ;  /* 0x000000000000794d */ /* 0x000fea0003800000 */
.L_x_2680:
[----:B------:R-:W-:Y:S01]  /*3340*/  IMAD.MOV.U32 R74, RZ, RZ, R26 ;  /* 0x000000ffff4a7224 */ /* 0x000fe200078e001a */
[----:B------:R-:W-:Y:S01]  /*3350*/  MOV R76, 0xffffffff ;  /* 0xffffffff004c7802 */ /* 0x000fe20000000f00 */
[----:B------:R-:W-:-:S07]  /*3360*/  IMAD.MOV.U32 R77, RZ, RZ, 0x1f ;  /* 0x0000001fff4d7424 */ /* 0x000fce00078e00ff */
[----:B01----:R-:W-:Y:S05]  /*3370*/  WARPSYNC.COLLECTIVE R76, `(.L_x_2720) ;  /* 0x000000004c087348 */ /* 0x003fea0003c00000 */
[----:B------:R2:W3:Y:S02]  /*3380*/  SHFL.IDX P4, R74, R75, R74, R77 ;  /* 0x0000004a4b4a7389 */ /* 0x0004e4000008004d */
[----:B0123--:R-:W-:Y:S05]  /*3390*/  ENDCOLLECTIVE ;  /* 0x000000000000791b */ /* 0x00ffea0003800000 */
.L_x_2720:
[----:B------:R-:W-:Y:S01]  /*33a0*/  IMAD.MOV.U32 R66, RZ, RZ, R74 ;  /* 0x000000ffff427224 */ /* 0x000fe200078e004a */
[----:B------:R-:W-:Y:S06]  /*33b0*/  BRA `(.L_x_2721) ;  /* 0xffffffe400287947 */ /* 0x000fec000383ffff */
.L_x_2682:
[----:B------:R-:W-:Y:S01]  /*33c0*/  BSSY B1, `(.L_x_2722) ;  /* 0x0000007000017945 */ /* 0x000fe20003800000 */
[----:B------:R-:W-:Y:S01]  /*33d0*/  IMAD.MOV.U32 R74, RZ, RZ, R46 ;  /* 0x000000ffff4a7224 */ /* 0x000fe200078e002e */
[----:B------:R-:W-:Y:S01]  /*33e0*/  MOV R76, 0xffffffff ;  /* 0xffffffff004c7802 */ /* 0x000fe20000000f00 */
[----:B------:R-:W-:-:S07]  /*33f0*/  IMAD.MOV.U32 R77, RZ, RZ, 0x1f ;  /* 0x0000001fff4d7424 */ /* 0x000fce00078e00ff */
[----:B012---:R-:W-:Y:S05]  /*3400*/  WARPSYNC.COLLECTIVE R76, `(.L_x_2723) ;  /* 0x000000004c087348 */ /* 0x007fea0003c00000 */
[----:B------:R3:W4:Y:S02]  /*3410*/  SHFL.IDX P4, R74, R75, R74, R77 ;  /* 0x0000004a4b4a7389 */ /* 0x000724000008004d */
[----:B01234-:R-:W-:Y:S05]  /*3420*/  ENDCOLLECTIVE ;  /* 0x000000000000791b */ /* 0x01ffea0003800000 */
.L_x_2723:
[----:B------:R-:W-:Y:S05]  /*3430*/  BSYNC B1 ;  /* 0x0000000000017941 */ /* 0x000fea0003800000 */
.L_x_2722:
[----:B------:R-:W-:Y:S01]  /*3440*/  IMAD.MOV.U32 R77, RZ, RZ, R74 ;  /* 0x000000ffff4d7224 */ /* 0x000fe200078e004a */
[----:B------:R-:W-:Y:S06]  /*3450*/  BRA `(.L_x_2724) ;  /* 0xffffffe400187947 */ /* 0x000fec000383ffff */
.L_x_2684:
[----:B------:R-:W-:Y:S01]  /*3460*/  BSSY B1, `(.L_x_2725) ;  /* 0x0000007000017945 */ /* 0x000fe20003800000 */
[----:B------:R-:W-:Y:S01]  /*3470*/  IMAD.MOV.U32 R74, RZ, RZ, R45 ;  /* 0x000000ffff4a7224 */ /* 0x000fe200078e002d */
[----:B------:R-:W-:Y:S01]  /*3480*/  MOV R76, 0xffffffff ;  /* 0xffffffff004c7802 */ /* 0x000fe20000000f00 */
[----:B------:R-:W-:-:S07]  /*3490*/  IMAD.MOV.U32 R77, RZ, RZ, 0x1f ;  /* 0x0000001fff4d7424 */ /* 0x000fce00078e00ff */
[----:B0123--:R-:W-:Y:S05]  /*34a0*/  WARPSYNC.COLLECTIVE R76, `(.L_x_2726) ;  /* 0x000000004c087348 */ /* 0x00ffea0003c00000 */
[----:B------:R4:W0:Y:S02]  /*34b0*/  SHFL.IDX P4, R74, R75, R74, R77 ;  /* 0x0000004a4b4a7389 */ /* 0x000824000008004d */
[----:B01234-:R-:W-:Y:S05]  /*34c0*/  ENDCOLLECTIVE ;  /* 0x000000000000791b */ /* 0x01ffea0003800000 */
.L_x_2726:
[----:B------:R-:W-:Y:S05]  /*34d0*/  BSYNC B1 ;  /* 0x0000000000017941 */ /* 0x000fea0003800000 */
.L_x_2725:
[----:B------:R-:W-:Y:S05]  /*34e0*/  BRA `(.L_x_2727) ;  /* 0xffffffe4000c7947 */ /* 0x000fea000383ffff */
.L_x_2686:
[----:B------:R-:W-:Y:S01]  /*34f0*/  BSSY B1, `(.L_x_2728) ;  /* 0x0000007000017945 */ /* 0x000fe20003800000 */
[----:B------:R-:W-:Y:S02]  /*3500*/  IMAD.MOV.U32 R74, RZ, RZ, R44 ;  /* 0x000000ffff4a7224 */ /* 0x000fe400078e002c */
[----:B------:R-:W-:Y:S02]  /*3510*/  IMAD.MOV.U32 R77, RZ, RZ, 0x1f ;  /* 0x0000001fff4d7424 */ /* 0x000fe400078e00ff */
[----:B------:R-:W-:-:S07]  /*3520*/  IMAD.MOV.U32 R76, RZ, RZ, -0x1 ;  /* 0xffffffffff4c7424 */ /* 0x000fce00078e00ff */
[----:B01234-:R-:W-:Y:S05]  /*3530*/  WARPSYNC.COLLECTIVE R76, `(.L_x_2729) ;  /* 0x000000004c087348 */ /* 0x01ffea0003c00000 */
[----:B------:R0:W0:Y:S02]  /*3540*/  SHFL.IDX P4, R74, R75, R74, R77 ;  /* 0x0000004a4b4a7389 */ /* 0x000024000008004d */
[----:B01234-:R-:W-:Y:S05]  /*3550*/  ENDCOLLECTIVE ;  /* 0x000000000000791b */ /* 0x01ffea0003800000 */
.L_x_2729:
[----:B------:R-:W-:Y:S05]  /*3560*/  BSYNC B1 ;  /* 0x0000000000017941 */ /* 0x000fea0003800000 */
.L_x_2728:
[----:B------:R-:W-:Y:S01]  /*3570*/  MOV R77, R74 ;  /* 0x0000004a004d7202 */ /* 0x000fe20000000f00 */
[----:B------:R-:W-:Y:S06]  /*3580*/  BRA `(.L_x_2730) ;  /* 0xffffffe000fc7947 */ /* 0x000fec000383ffff */
.L_x_2688:
[----:B------:R-:W-:Y:S01]  /*3590*/  BSSY B1, `(.L_x_2731) ;  /* 0x0000007000017945 */ /* 0x000fe20003800000 */
[----:B------:R-:W-:Y:S02]  /*35a0*/  IMAD.MOV.U32 R74, RZ, RZ, R39 ;  /* 0x000000ffff4a7224 */ /* 0x000fe400078e0027 */
[----:B------:R-:W-:Y:S02]  /*35b0*/  IMAD.MOV.U32 R77, RZ, RZ, 0x1f ;  /* 0x0000001fff4d7424 */ /* 0x000fe400078e00ff */
[----:B------:R-:W-:-:S07]  /*35c0*/  IMAD.MOV.U32 R76, RZ, RZ, -0x1 ;  /* 0xffffffffff4c7424 */ /* 0x000fce00078e00ff */
[----:B01234-:R-:W-:Y:S05]  /*35d0*/  WARPSYNC.COLLECTIVE R76, `(.L_x_2732) ;  /* 0x000000004c087348 */ /* 0x01ffea0003c00000 */
[----:B------:R0:W0:Y:S02]  /*35e0*/  SHFL.IDX P4, R74, R75, R74, R77 ;  /* 0x0000004a4b4a7389 */ /* 0x000024000008004d */
[----:B01234-:R-:W-:Y:S05]  /*35f0*/  ENDCOLLECTIVE ;  /* 0x000000000000791b */ /* 0x01ffea0003800000 */
.L_x_2732:
[----:B------:R-:W-:Y:S05]  /*3600*/  BSYNC B1 ;  /* 0x0000000000017941 */ /* 0x000fea0003800000 */
.L_x_2731:
[----:B------:R-:W-:Y:S05]  /*3610*/  BRA `(.L_x_2733) ;  /* 0xffffffe000f07947 */ /* 0x000fea000383ffff */
.L_x_2690:
[----:B------:R-:W-:Y:S01]  /*3620*/  BSSY B1, `(.L_x_2734) ;  /* 0x0000007000017945 */ /* 0x000fe20003800000 */
[----:B------:R-:W-:Y:S01]  /*3630*/  MOV R74, R38 ;  /* 0x00000026004a7202 */ /* 0x000fe20000000f00 */
[----:B------:R-:W-:Y:S02]  /*3640*/  IMAD.MOV.U32 R77, RZ, RZ, 0x1f ;  /* 0x0000001fff4d7424 */ /* 0x000fe400078e00ff */
[----:B------:R-:W-:-:S07]  /*3650*/  IMAD.MOV.U32 R76, RZ, RZ, -0x1 ;  /* 0xffffffffff4c7424 */ /* 0x000fce00078e00ff */
[----:B01234-:R-:W-:Y:S05]  /*3660*/  WARPSYNC.COLLECTIVE R76, `(.L_x_2735) ;  /* 0x000000004c087348 */ /* 0x01ffea0003c00000 */
[----:B------:R0:W0:Y:S02]  /*3670*/  SHFL.IDX P4, R74, R75, R74, R77 ;  /* 0x0000004a4b4a7389 */ /* 0x000024000008004d */
[----:B01234-:R-:W-:Y:S05]  /*3680*/  ENDCOLLECTIVE ;  /* 0x000000000000791b */ /* 0x01ffea0003800000 */
.L_x_2735:
[----:B------:R-:W-:Y:S05]  /*3690*/  BSYNC B1 ;  /* 0x0000000000017941 */ /* 0x000fea0003800000 */
.L_x_2734:
[----:B------:R-:W-:Y:S01]  /*36a0*/  IMAD.MOV.U32 R77, RZ, RZ, R74 ;  /* 0x000000ffff4d7224 */ /* 0x000fe200078e004a */
[----:B------:R-:W-:Y:S06]  /*36b0*/  BRA `(.L_x_2736) ;  /* 0xffffffe000e07947 */ /* 0x000fec000383ffff */
.L_x_2692:
[----:B------:R-:W-:Y:S01]  /*36c0*/  BSSY B1, `(.L_x_2737) ;  /* 0x0000007000017945 */ /* 0x000fe20003800000 */
[----:B------:R-:W-:Y:S01]  /*36d0*/  MOV R74, R37 ;  /* 0x00000025004a7202 */ /* 0x000fe20000000f00 */
[----:B------:R-:W-:Y:S02]  /*36e0*/  IMAD.MOV.U32 R77, RZ, RZ, 0x1f ;  /* 0x0000001fff4d7424 */ /* 0x000fe400078e00ff */
[----:B------:R-:W-:-:S07]  /*36f0*/  IMAD.MOV.U32 R76, RZ, RZ, -0x1 ;  /* 0xffffffffff4c7424 */ /* 0x000fce00078e00ff */
[----:B01234-:R-:W-:Y:S05]  /*3700*/  WARPSYNC.COLLECTIVE R76, `(.L_x_2738) ;  /* 0x000000004c087348 */ /* 0x01ffea0003c00000 */
[----:B------:R0:W0:Y:S02]  /*3710*/  SHFL.IDX P4, R74, R75, R74, R77 ;  /* 0x0000004a4b4a7389 */ /* 0x000024000008004d */
[----:B01234-:R-:W-:Y:S05]  /*3720*/  ENDCOLLECTIVE ;  /* 0x000000000000791b */ /* 0x01ffea0003800000 */
.L_x_2738:
[----:B------:R-:W-:Y:S05]  /*3730*/  BSYNC B1 ;  /* 0x0000000000017941 */ /* 0x000fea0003800000 */
.L_x_2737:
[----:B------:R-:W-:Y:S05]  /*3740*/  BRA `(.L_x_2739) ;  /* 0xffffffe000d47947 */ /* 0x000fea000383ffff */
.L_x_2694:
[----:B------:R-:W-:Y:S01]  /*3750*/  HFMA2 R77, -RZ, RZ, 0, 1.847743988037109375e-06 ;  /* 0x0000001fff4d7431 */ /* 0x000fe200000001ff */
[----:B------:R-:W-:Y:S01]  /*3760*/  BSSY B1, `(.L_x_2740) ;  /* 0x0000006000017945 */ /* 0x000fe20003800000 */
[----:B------:R-:W-:Y:S02]  /*3770*/  IMAD.MOV.U32 R74, RZ, RZ, R36 ;  /* 0x000000ffff4a7224 */ /* 0x000fe400078e0024 */
[----:B------:R-:W-:-:S07]  /*3780*/  IMAD.MOV.U32 R76, RZ, RZ, -0x1 ;  /* 0xffffffffff4c7424 */ /* 0x000fce00078e00ff */
[----:B01234-:R-:W-:Y:S05]  /*3790*/  WARPSYNC.COLLECTIVE R76, `(.L_x_2741) ;  /* 0x000000004c087348 */ /* 0x01ffea0003c00000 */
[----:B------:R0:W0:Y:S02]  /*37a0*/  SHFL.IDX P4, R74, R75, R74, R77 ;  /* 0x0000004a4b4a7389 */ /* 0x000024000008004d */
[----:B01234-:R-:W-:Y:S05]  /*37b0*/  ENDCOLLECTIVE ;  /* 0x000000000000791b */ /* 0x01ffea0003800000 */
.L_x_2741:
[----:B------:R-:W-:Y:S05]  /*37c0*/  BSYNC B1 ;  /* 0x0000000000017941 */ /* 0x000fea0003800000 */
.L_x_2740:
[----:B------:R-:W-:Y:S05]  /*37d0*/  BRA `(.L_x_2742) ;  /* 0xffffffe000c87947 */ /* 0x000fea000383ffff */
.L_x_2696:
[----:B------:R-:W-:Y:S01]  /*37e0*/  BSSY B1, `(.L_x_2743) ;  /* 0x0000007000017945 */ /* 0x000fe20003800000 */
[----:B------:R-:W-:Y:S01]  /*37f0*/  IMAD.MOV.U32 R74, RZ, RZ, R35 ;  /* 0x000000ffff4a7224 */ /* 0x000fe200078e0023 */
[----:B------:R-:W-:Y:S01]  /*3800*/  MOV R76, 0xffffffff ;  /* 0xffffffff004c7802 */ /* 0x000fe20000000f00 */
[----:B------:R-:W-:-:S07]  /*3810*/  IMAD.MOV.U32 R77, RZ, RZ, 0x1f ;  /* 0x0000001fff4d7424 */ /* 0x000fce00078e00ff */
[----:B01234-:R-:W-:Y:S05]  /*3820*/  WARPSYNC.COLLECTIVE R76, `(.L_x_2744) ;  /* 0x000000004c087348 */ /* 0x01ffea0003c00000 */
[----:B------:R0:W0:Y:S02]  /*3830*/  SHFL.IDX P4, R74, R75, R74, R77 ;  /* 0x0000004a4b4a7389 */ /* 0x000024000008004d */
[----:B01234-:R-:W-:Y:S05]  /*3840*/  ENDCOLLECTIVE ;  /* 0x000000000000791b */ /* 0x01ffea0003800000 */
.L_x_2744:
[----:B------:R-:W-:Y:S05]  /*3850*/  BSYNC B1 ;  /* 0x0000000000017941 */ /* 0x000fea0003800000 */
.L_x_2743:
[----:B------:R-:W-:Y:S05]  /*3860*/  BRA `(.L_x_2745) ;  /* 0xffffffe000bc7947 */ /* 0x000fea000383ffff */
.L_x_2698:
[----:B------:R-:W-:Y:S01]  /*3870*/  BSSY B1, `(.L_x_2746) ;  /* 0x0000007000017945 */ /* 0x000fe20003800000 */
[----:B------:R-:W-:Y:S02]  /*3880*/  IMAD.MOV.U32 R74, RZ, RZ, R34 ;  /* 0x000000ffff4a7224 */ /* 0x000fe400078e0022 */
[----:B------:R-:W-:Y:S02]  /*3890*/  IMAD.MOV.U32 R77, RZ, RZ, 0x1f ;  /* 0x0000001fff4d7424 */ /* 0x000fe400078e00ff */
[----:B------:R-:W-:-:S07]  /*38a0*/  IMAD.MOV.U32 R76, RZ, RZ, -0x1 ;  /* 0xffffffffff4c7424 */ /* 0x000fce00078e00ff */
[----:B01234-:R-:W-:Y:S05]  /*38b0*/  WARPSYNC.COLLECTIVE R76, `(.L_x_2747) ;  /* 0x000000004c087348 */ /* 0x01ffea0003c00000 */
[----:B------:R0:W0:Y:S02]  /*38c0*/  SHFL.IDX P4, R74, R75, R74, R77 ;  /* 0x0000004a4b4a7389 */ /* 0x000024000008004d */
[----:B01234-:R-:W-:Y:S05]  /*38d0*/  ENDCOLLECTIVE ;  /* 0x000000000000791b */ /* 0x01ffea0003800000 */
.L_x_2747:
[----:B------:R-:W-:Y:S05]  /*38e0*/  BSYNC B1 ;  /* 0x0000000000017941 */ /* 0x000fea0003800000 */
.L_x_2746:
[----:B------:R-:W-:Y:S05]  /*38f0*/  BRA `(.L_x_2748) ;  /* 0xffffffe000b07947 */ /* 0x000fea000383ffff */
.L_x_2700:
[----:B------:R-:W-:Y:S01]  /*3900*/  BSSY B1, `(.L_x_2749) ;  /* 0x0000007000017945 */ /* 0x000fe20003800000 */
[----:B------:R-:W-:Y:S01]  /*3910*/  MOV R74, R33 ;  /* 0x00000021004a7202 */ /* 0x000fe20000000f00 */
[----:B------:R-:W-:Y:S02]  /*3920*/  IMAD.MOV.U32 R77, RZ, RZ, 0x1f ;  /* 0x0000001fff4d7424 */ /* 0x000fe400078e00ff */
[----:B------:R-:W-:-:S07]  /*3930*/  IMAD.MOV.U32 R76, RZ, RZ, -0x1 ;  /* 0xffffffffff4c7424 */ /* 0x000fce00078e00ff */
[----:B01234-:R-:W-:Y:S05]  /*3940*/  WARPSYNC.COLLECTIVE R76, `(.L_x_2750) ;  /* 0x000000004c087348 */ /* 0x01ffea0003c00000 */
[----:B------:R0:W0:Y:S02]  /*3950*/  SHFL.IDX P4, R74, R75, R74, R77 ;  /* 0x0000004a4b4a7389 */ /* 0x000024000008004d */
[----:B01234-:R-:W-:Y:S05]  /*3960*/  ENDCOLLECTIVE ;  /* 0x000000000000791b */ /* 0x01ffea0003800000 */
.L_x_2750:
[----:B------:R-:W-:Y:S05]  /*3970*/  BSYNC B1 ;  /* 0x0000000000017941 */ /* 0x000fea0003800000 */
.L_x_2749:
[----:B------:R-:W-:Y:S01]  /*3980*/  IMAD.MOV.U32 R77, RZ, RZ, R74 ;  /* 0x000000ffff4d7224 */ /* 0x000fe200078e004a */
[----:B------:R-:W-:Y:S06]  /*3990*/  BRA `(.L_x_2751) ;  /* 0xffffffe000a07947 */ /* 0x000fec000383ffff */
.L_x_2702:
[----:B------:R-:W-:Y:S01]  /*39a0*/  BSSY B1, `(.L_x_2752) ;  /* 0x0000007000017945 */ /* 0x000fe20003800000 */
[----:B------:R-:W-:Y:S01]  /*39b0*/  MOV R74, R32 ;  /* 0x00000020004a7202 */ /* 0x000fe20000000f00 */
[----:B------:R-:W-:Y:S02]  /*39c0*/  IMAD.MOV.U32 R77, RZ, RZ, 0x1f ;  /* 0x0000001fff4d7424 */ /* 0x000fe400078e00ff */
[----:B------:R-:W-:-:S07]  /*39d0*/  IMAD.MOV.U32 R76, RZ, RZ, -0x1 ;  /* 0xffffffffff4c7424 */ /* 0x000fce00078e00ff */
[----:B01234-:R-:W-:Y:S05]  /*39e0*/  WARPSYNC.COLLECTIVE R76, `(.L_x_2753) ;  /* 0x000000004c087348 */ /* 0x01ffea0003c00000 */
[----:B------:R0:W0:Y:S02]  /*39f0*/  SHFL.IDX P4, R74, R75, R74, R77 ;  /* 0x0000004a4b4a7389 */ /* 0x000024000008004d */
[----:B01234-:R-:W-:Y:S05]  /*3a00*/  ENDCOLLECTIVE ;  /* 0x000000000000791b */ /* 0x01ffea0003800000 */
.L_x_2753:
[----:B------:R-:W-:Y:S05]  /*3a10*/  BSYNC B1 ;  /* 0x0000000000017941 */ /* 0x000fea0003800000 */
.L_x_2752:
[----:B------:R-:W-:Y:S05]  /*3a20*/  BRA `(.L_x_2754) ;  /* 0xffffffe000947947 */ /* 0x000fea000383ffff */
.L_x_2704:
[----:B------:R-:W-:Y:S01]  /*3a30*/  HFMA2 R77, -RZ, RZ, 0, 1.847743988037109375e-06 ;  /* 0x0000001fff4d7431 */ /* 0x000fe200000001ff */
[----:B------:R-:W-:Y:S01]  /*3a40*/  BSSY B1, `(.L_x_2755) ;  /* 0x0000006000017945 */ /* 0x000fe20003800000 */
[----:B------:R-:W-:Y:S02]  /*3a50*/  IMAD.MOV.U32 R74, RZ, RZ, R31 ;  /* 0x000000ffff4a7224 */ /* 0x000fe400078e001f */
[----:B------:R-:W-:-:S07]  /*3a60*/  IMAD.MOV.U32 R76, RZ, RZ, -0x1 ;  /* 0xffffffffff4c7424 */ /* 0x000fce00078e00ff */
[----:B01234-:R-:W-:Y:S05]  /*3a70*/  WARPSYNC.COLLECTIVE R76, `(.L_x_2756) ;  /* 0x000000004c087348 */ /* 0x01ffea0003c00000 */
[----:B------:R0:W0:Y:S02]  /*3a80*/  SHFL.IDX P4, R74, R75, R74, R77 ;  /* 0x0000004a4b4a7389 */ /* 0x000024000008004d */
[----:B01234-:R-:W-:Y:S05]  /*3a90*/  ENDCOLLECTIVE ;  /* 0x000000000000791b */ /* 0x01ffea0003800000 */
.L_x_2756:
[----:B------:R-:W-:Y:S05]  /*3aa0*/  BSYNC B1 ;  /* 0x0000000000017941 */ /* 0x000fea0003800000 */
.L_x_2755:
[----:B------:R-:W-:Y:S05]  /*3ab0*/  BRA `(.L_x_2757) ;  /* 0xffffffe000887947 */ /* 0x000fea000383ffff */
.L_x_2706:
[----:B------:R-:W-:Y:S01]  /*3ac0*/  BSSY B1, `(.L_x_2758) ;  /* 0x0000007000017945 */ /* 0x000fe20003800000 */
[----:B------:R-:W-:Y:S01]  /*3ad0*/  IMAD.MOV.U32 R74, RZ, RZ, R30 ;  /* 0x000000ffff4a7224 */ /* 0x000fe200078e001e */
[----:B------:R-:W-:Y:S01]  /*3ae0*/  MOV R76, 0xffffffff ;  /* 0xffffffff004c7802 */ /* 0x000fe20000000f00 */
[----:B------:R-:W-:-:S07]  /*3af0*/  IMAD.MOV.U32 R77, RZ, RZ, 0x1f ;  /* 0x0000001fff4d7424 */ /* 0x000fce00078e00ff */
[----:B01234-:R-:W-:Y:S05]  /*3b00*/  WARPSYNC.COLLECTIVE R76, `(.L_x_2759) ;  /* 0x000000004c087348 */ /* 0x01ffea0003c00000 */
[----:B------:R0:W0:Y:S02]  /*3b10*/  SHFL.IDX P4, R74, R75, R74, R77 ;  /* 0x0000004a4b4a7389 */ /* 0x000024000008004d */
[----:B01234-:R-:W-:Y:S05]  /*3b20*/  ENDCOLLECTIVE ;  /* 0x000000000000791b */ /* 0x01ffea0003800000 */
.L_x_2759:
[----:B------:R-:W-:Y:S05]  /*3b30*/  BSYNC B1 ;  /* 0x0000000000017941 */ /* 0x000fea0003800000 */
.L_x_2758:
[----:B------:R-:W-:Y:S01]  /*3b40*/  IMAD.MOV.U32 R77, RZ, RZ, R74 ;  /* 0x000000ffff4d7224 */ /* 0x000fe200078e004a */
[----:B------:R-:W-:Y:S06]  /*3b50*/  BRA `(.L_x_2760) ;  /* 0xffffffe000787947 */ /* 0x000fec000383ffff */
.L_x_2708:
[----:B------:R-:W-:Y:S01]  /*3b60*/  BSSY B1, `(.L_x_2761) ;  /* 0x0000007000017945 */ /* 0x000fe20003800000 */
[----:B------:R-:W-:Y:S01]  /*3b70*/  IMAD.MOV.U32 R74, RZ, RZ, R29 ;  /* 0x000000ffff4a7224 */ /* 0x000fe200078e001d */
[----:B------:R-:W-:Y:S01]  /*3b80*/  MOV R76, 0xffffffff ;  /* 0xffffffff004c7802 */ /* 0x000fe20000000f00 */
[----:B------:R-:W-:-:S07]  /*3b90*/  IMAD.MOV.U32 R77, RZ, RZ, 0x1f ;  /* 0x0000001fff4d7424 */ /* 0x000fce00078e00ff */
[----:B01234-:R-:W-:Y:S05]  /*3ba0*/  WARPSYNC.COLLECTIVE R76, `(.L_x_2762) ;  /* 0x000000004c087348 */ /* 0x01ffea0003c00000 */
[----:B------:R0:W0:Y:S02]  /*3bb0*/  SHFL.IDX P4, R74, R75, R74, R77 ;  /* 0x0000004a4b4a7389 */ /* 0x000024000008004d */
[----:B01234-:R-:W-:Y:S05]  /*3bc0*/  ENDCOLLECTIVE ;  /* 0x000000000000791b */ /* 0x01ffea0003800000 */
.L_x_2762:
[----:B------:R-:W-:Y:S05]  /*3bd0*/  BSYNC B1 ;  /* 0x0000000000017941 */ /* 0x000fea0003800000 */
.L_x_2761:
[----:B------:R-:W-:Y:S05]  /*3be0*/  BRA `(.L_x_2763) ;  /* 0xffffffe0006c7947 */ /* 0x000fea000383ffff */
.L_x_2710:
[----:B------:R-:W-:Y:S01]  /*3bf0*/  BSSY B1, `(.L_x_2764) ;  /* 0x0000007000017945 */ /* 0x000fe20003800000 */
[----:B------:R-:W-:Y:S01]  /*3c00*/  IMAD.MOV.U32 R74, RZ, RZ, R28 ;  /* 0x000000ffff4a7224 */ /* 0x000fe200078e001c */
[----:B------:R-:W-:Y:S01]  /*3c10*/  MOV R76, 0xffffffff ;  /* 0xffffffff004c7802 */ /* 0x000fe20000000f00 */
[----:B------:R-:W-:-:S07]  /*3c20*/  IMAD.MOV.U32 R77, RZ, RZ, 0x1f ;  /* 0x0000001fff4d7424 */ /* 0x000fce00078e00ff */
[----:B01234-:R-:W-:Y:S05]  /*3c30*/  WARPSYNC.COLLECTIVE R76, `(.L_x_2765) ;  /* 0x000000004c087348 */ /* 0x01ffea0003c00000 */
[----:B------:R0:W0:Y:S02]  /*3c40*/  SHFL.IDX P4, R74, R75, R74, R77 ;  /* 0x0000004a4b4a7389 */ /* 0x000024000008004d */
[----:B01234-:R-:W-:Y:S05]  /*3c50*/  ENDCOLLECTIVE ;  /* 0x000000000000791b */ /* 0x01ffea0003800000 */
.L_x_2765:
[----:B------:R-:W-:Y:S05]  /*3c60*/  BSYNC B1 ;  /* 0x0000000000017941 */ /* 0x000fea0003800000 */
.L_x_2764:
[----:B------:R-:W-:Y:S01]  /*3c70*/  IMAD.MOV.U32 R75, RZ, RZ, R74 ;  /* 0x000000ffff4b7224 */ /* 0x000fe200078e004a */
[----:B------:R-:W-:Y:S06]  /*3c80*/  BRA `(.L_x_2766) ;  /* 0xffffffe0005c7947 */ /* 0x000fec000383ffff */
        .weak           $__internal_88_$__cuda_sm20_div_s16
        .type           $__internal_88_$__cuda_sm20_div_s16,@function
        .size           $__internal_88_$__cuda_sm20_div_s16,($__internal_89_$__cuda_sm20_div_u16 - $__internal_88_$__cuda_sm20_div_s16)
$__internal_88_$__cuda_sm20_div_s16:
        /* <DEDUP_REMOVED lines=23> */
[----:B------:R-:W-:Y:S05]  /*3e00*/  RET.REL.NODEC R20 `(_Z9cuda_gemmIiLi128ELi4ELi1ELi1024ELi128ELi128ELi64ELi0ELi0EEviiiPT_S1_S1_iii) ;  /* 0xffffffc0147c7950 */ /* 0x000fea0003c3ffff */
        .weak           $__internal_89_$__cuda_sm20_div_u16
        .type           $__internal_89_$__cuda_sm20_div_u16,@function
        .size           $__internal_89_$__cuda_sm20_div_u16,(.L_x_38592 - $__internal_89_$__cuda_sm20_div_u16)
$__internal_89_$__cuda_sm20_div_u16:
        /* <DEDUP_REMOVED lines=18> */
[----:B------:R-:W-:Y:S06]  /*3f30*/  RET.REL.NODEC R4 `(_Z9cuda_gemmIiLi128ELi4ELi1ELi1024ELi128ELi128ELi64ELi0ELi0EEviiiPT_S1_S1_iii) ;  /* 0xffffffc004307950 */ /* 0x000fec0003c3ffff */
.L_x_2767:
        /* <DEDUP_REMOVED lines=12> */
.L_x_38592:


//--------------------- .text._Z9cuda_gemmIiLi128ELi4ELi1ELi1024ELi64ELi64ELi64ELi1ELi1EEviiiPT_S1_S1_iii --------------------------
	.section	.text._Z9cuda_gemmIiLi128ELi4ELi1ELi1024ELi64ELi64ELi64ELi1ELi1EEviiiPT_S1_S1_iii,"ax",@progbits
	.align	128
        .global         _Z9cuda_gemmIiLi128ELi4ELi1ELi1024ELi64ELi64ELi64ELi1ELi1EEviiiPT_S1_S1_iii
        .type           _Z9cuda_gemmIiLi128ELi4ELi1ELi1024ELi64ELi64ELi64ELi1ELi1EEviiiPT_S1_S1_iii,@function
        .size           _Z9cuda_gemmIiLi128ELi4ELi1ELi1024ELi64ELi64ELi64ELi1ELi1EEviiiPT_S1_S1_iii,(.L_x_38593 - _Z9cuda_gemmIiLi128ELi4ELi1ELi1024ELi64ELi64ELi64ELi1ELi1EEviiiPT_S1_S1_iii)
        .other          _Z9cuda_gemmIiLi128ELi4ELi1ELi1024ELi64ELi64ELi64ELi1ELi1EEviiiPT_S1_S1_iii,@"STO_CUDA_ENTRY STV_DEFAULT"
_Z9cuda_gemmIiLi128ELi4ELi1ELi1024ELi64ELi64ELi64ELi1ELi1EEviiiPT_S1_S1_iii:
.text._Z9cuda_gemmIiLi128ELi4ELi1ELi1024ELi64ELi64ELi64ELi1ELi1EEviiiPT_S1_S1_iii:
        /* <DEDUP_REMOVED lines=26> */
[----:B-1----:R-:W-:Y:S02]  /*01a0*/  IADD3 R0, PT, PT, R4, UR6, RZ ;  /* 0x0000000604007c10 */ /* 0x002fe4000fffe0ff */
[----:B------:R-:W-:-:S02]  /*01b0*/  LEA R38, R57, R16, 0x5 ;  /* 0x0000001039267211 */ /* 0x000fc400078e28ff */
[----:B------:R-:W-:-:S04]  /*01c0*/  LOP3.LUT R0, R0, 0x3ff, RZ, 0x3c, !PT ;  /* 0x000003ff00007812 */ /* 0x000fc800078e3cff */
[----:B----4-:R-:W-:-:S07]  /*01d0*/  LOP3.LUT R14, R0, 0xffff, RZ, 0xc0, !PT ;  /* 0x0000ffff000e7812 */ /* 0x010fce00078ec0ff */
[----:B------:R-:W-:Y:S05]  /*01e0*/  CALL.REL.NOINC `($__internal_90_$__cuda_sm20_div_u16) ;  /* 0x0000001800647944 */ /* 0x000fea0003c00000 */
[----:B------:R-:W-:Y:S01]  /*01f0*/  IMAD.IADD R8, R8, 0x1, R11 ;  /* 0x0000000108087824 */ /* 0x000fe200078e020b */
[----:B------:R-:W-:Y:S02]  /*0200*/  MOV R17, R0 ;  /* 0x0000000000117202 */ /* 0x000fe40000000f00 */
[----:B------:R-:W-:Y:S01]  /*0210*/  LOP3.LUT R15, R11, 0xffff, RZ, 0xc0, !PT ;  /* 0x0000ffff0b0f7812 */ /* 0x000fe200078ec0ff */
[----:B------:R-:W-:Y:S01]  /*0220*/  IMAD.MOV R6, RZ, RZ, -R8 ;  /* 0x000000ffff067224 */ /* 0x000fe200078e0a08 */
[----:B------:R-:W-:-:S04]  /*0230*/  MOV R18, 0x280 ;  /* 0x0000028000127802 */ /* 0x000fc80000000f00 */
[----:B------:R-:W-:-:S05]  /*0240*/  PRMT R6, R6, 0x7710, RZ ;  /* 0x0000771006067816 */ /* 0x000fca00000000ff */
[----:B------:R-:W-:-:S05]  /*0250*/  VIADD R6, R6, 0x3ff ;  /* 0x000003ff06067836 */ /* 0x000fca0000000000 */
[----:B------:R-:W-:-:S07]  /*0260*/  LOP3.LUT R14, R6, 0xffff, RZ, 0xc0, !PT ;  /* 0x0000ffff060e7812 */ /* 0x000fce00078ec0ff */
[----:B------:R-:W-:Y:S05]  /*0270*/  CALL.REL.NOINC `($__internal_90_$__cuda_sm20_div_u16) ;  /* 0x0000001800407944 */ /* 0x000fea0003c00000 */
[----:B------:R-:W0:Y:S01]  /*0280*/  S2R R7, SR_CgaCtaId ;  /* 0x0000000000077919 */ /* 0x000e220000008800 */
[----:B------:R-:W-:Y:S01]  /*0290*/  VIADD R36, R10, 0x880 ;  /* 0x000008800a247836 */ /* 0x000fe20000000000 */
        /* <DEDUP_REMOVED lines=28> */
[C---:B------:R-:W-:Y:S02]  /*0460*/  LOP3.LUT R7, R38.reuse, 0xf, R9, 0xf8, !PT ;  /* 0x0000000f26077812 */ /* 0x040fe400078ef809 */
[----:B------:R-:W-:Y:S02]  /*0470*/  LOP3.LUT R9, R38, 0x8, R57, 0xf6, !PT ;  /* 0x0000000826097812 */ /* 0x000fe400078ef639 */
[----:B------:R-:W-:-:S02]  /*0480*/  LOP3.LUT R49, R49, 0xf, RZ, 0xc0, !PT ;  /* 0x0000000f31317812 */ /* 0x000fc400078ec0ff */
[----:B------:R-:W-:Y:S01]  /*0490*/  LOP3.LUT R19, R19, 0xf, RZ, 0xc0, !PT ;  /* 0x0000000f13137812 */ /* 0x000fe200078ec0ff */
[--C-:B------:R-:W-:Y:S01]  /*04a0*/  IMAD R6, R9, 0x4, R36.reuse ;  /* 0x0000000409067824 */ /* 0x100fe200078e0224 */
[C---:B------:R-:W-:Y:S02]  /*04b0*/  LOP3.LUT R9, R38.reuse, R21, RZ, 0xfc, !PT ;  /* 0x0000001526097212 */ /* 0x040fe400078efcff */
[C---:B------:R-:W-:Y:S02]  /*04c0*/  LOP3.LUT R13, R38.reuse, R23, RZ, 0xfc, !PT ;  /* 0x00000017260d7212 */ /* 0x040fe400078efcff */
[----:B------:R-:W-:Y:S01]  /*04d0*/  LEA R54, R7, R36, 0x2 ;  /* 0x0000002407367211 */ /* 0x000fe200078e10ff */
[--C-:B------:R-:W-:Y:S01]  /*04e0*/  IMAD R8, R9, 0x4, R36.reuse ;  /* 0x0000000409087824 */ /* 0x100fe200078e0224 */
[C---:B------:R-:W-:Y:S01]  /*04f0*/  LOP3.LUT R11, R38.reuse, R41, RZ, 0xfc, !PT ;  /* 0x00000029260b7212 */ /* 0x040fe200078efcff */
[----:B------:R-:W-:Y:S01]  /*0500*/  IMAD R10, R13, 0x4, R36 ;  /* 0x000000040d0a7824 */ /* 0x000fe200078e0224 */
[----:B------:R-:W-:-:S02]  /*0510*/  LOP3.LUT R15, R38, R43, RZ, 0xfc, !PT ;  /* 0x0000002b260f7212 */ /* 0x000fc400078efcff */
[C---:B------:R-:W-:Y:S02]  /*0520*/  LOP3.LUT R33, R38.reuse, R25, RZ, 0xfc, !PT ;  /* 0x0000001926217212 */ /* 0x040fe400078efcff */
[C---:B------:R-:W-:Y:S02]  /*0530*/  LOP3.LUT R7, R38.reuse, R39, RZ, 0xfc, !PT ;  /* 0x0000002726077212 */ /* 0x040fe400078efcff */
[C---:B------:R-:W-:Y:S01]  /*0540*/  LOP3.LUT R35, R38.reuse, R45, RZ, 0xfc, !PT ;  /* 0x0000002d26237212 */ /* 0x040fe200078efcff */
[--C-:B------:R-:W-:Y:S01]  /*0550*/  IMAD R12, R33, 0x4, R36.reuse ;  /* 0x00000004210c7824 */ /* 0x100fe200078e0224 */
[C---:B------:R-:W-:Y:S01]  /*0560*/  LOP3.LUT R37, R38.reuse, R27, RZ, 0xfc, !PT ;  /* 0x0000001b26257212 */ /* 0x040fe200078efcff */
[--C-:B------:R-:W-:Y:S01]  /*0570*/  IMAD R7, R7, 0x4, R36.reuse ;  /* 0x0000000407077824 */ /* 0x100fe200078e0224 */
[C---:B------:R-:W-:Y:S02]  /*0580*/  LOP3.LUT R53, R38.reuse, R47, RZ, 0xfc, !PT ;  /* 0x0000002f26357212 */ /* 0x040fe400078efcff */
[C---:B------:R-:W-:Y:S01]  /*0590*/  LOP3.LUT R59, R38.reuse, R29, RZ, 0xfc, !PT ;  /* 0x0000001d263b7212 */ /* 0x040fe200078efcff */
[----:B------:R-:W-:Y:S01]  /*05a0*/  IMAD R14, R37, 0x4, R36 ;  /* 0x00000004250e7824 */ /* 0x000fe200078e0224 */
[----:B------:R-:W-:-:S02]  /*05b0*/  LOP3.LUT R63, R38, R31, RZ, 0xfc, !PT ;  /* 0x0000001f263f7212 */ /* 0x000fc400078efcff */
[C---:B------:R-:W-:Y:S01]  /*05c0*/  LOP3.LUT R65, R38.reuse, R51, RZ, 0xfc, !PT ;  /* 0x0000003326417212 */ /* 0x040fe200078efcff */
[--C-:B------:R-:W-:Y:S01]  /*05d0*/  IMAD R32, R59, 0x4, R36.reuse ;  /* 0x000000043b207824 */ /* 0x100fe200078e0224 */
[C---:B------:R-:W-:Y:S01]  /*05e0*/  LOP3.LUT R61, R38.reuse, R49, RZ, 0xfc, !PT ;  /* 0x00000031263d7212 */ /* 0x040fe200078efcff */
[----:B------:R-:W-:Y:S01]  /*05f0*/  IMAD R34, R63, 0x4, R36 ;  /* 0x000000043f227824 */ /* 0x000fe200078e0224 */
[----:B------:R-:W-:Y:S01]  /*0600*/  LOP3.LUT R67, R38, R19, RZ, 0xfc, !PT ;  /* 0x0000001326437212 */ /* 0x000fe200078efcff */
[----:B------:R-:W-:Y:S01]  /*0610*/  IMAD R38, R57, -0x1f, R38 ;  /* 0xffffffe139267824 */ /* 0x000fe200078e0226 */
[-C--:B------:R-:W-:Y:S01]  /*0620*/  LEA R9, R11, R36.reuse, 0x2 ;  /* 0x000000240b097211 */ /* 0x080fe200078e10ff */
[--C-:B------:R-:W-:Y:S01]  /*0630*/  IMAD R11, R15, 0x4, R36.reuse ;  /* 0x000000040f0b7824 */ /* 0x100fe200078e0224 */
[-C--:B------:R-:W-:Y:S01]  /*0640*/  LEA R13, R35, R36.reuse, 0x2 ;  /* 0x00000024230d7211 */ /* 0x080fe200078e10ff */
[--C-:B------:R-:W-:Y:S01]  /*0650*/  IMAD R15, R53, 0x4, R36.reuse ;  /* 0x00000004350f7824 */ /* 0x100fe200078e0224 */
[----:B------:R-:W-:Y:S01]  /*0660*/  LEA R33, R61, R36, 0x2 ;  /* 0x000000243d217211 */ /* 0x000fe200078e10ff */
[--C-:B------:R-:W-:Y:S01]  /*0670*/  IMAD R35, R65, 0x4, R36.reuse ;  /* 0x0000000441237824 */ /* 0x100fe200078e0224 */
[----:B------:R-:W-:Y:S01]  /*0680*/  LOP3.LUT R37, R17, 0x3, RZ, 0xc0, !PT ;  /* 0x0000000311257812 */ /* 0x000fe200078ec0ff */
[----:B------:R-:W-:Y:S01]  /*0690*/  IMAD R36, R67, 0x4, R36 ;  /* 0x0000000443247824 */ /* 0x000fe200078e0224 */
        /* <DEDUP_REMOVED lines=14> */
[----:B-1----:R-:W-:-:S07]  /*0780*/  LOP3.LUT R53, R16, 0x8, R57, 0xf6, !PT ;  /* 0x0000000810357812 */ /* 0x002fce00078ef639 */
.L_x_2784:
[----:B------:R-:W-:Y:S01]  /*0790*/  ISETP.NE.AND P0, PT, R37, 0x2, PT ;  /* 0x000000022500780c */ /* 0x000fe20003f05270 */
[----:B------:R-:W-:Y:S01]  /*07a0*/  USHF.L.U32 UR7, UR6, 0x2, URZ ;  /* 0x0000000206077899 */ /* 0x000fe200080006ff */
[----:B------:R-:W-:Y:S01]  /*07b0*/  BSSY.RECONVERGENT B0, `(.L_x_2768) ;  /* 0x0000013000007945 */ /* 0x000fe20003800200 */
[----:B------:R-:W-:-:S10]  /*07c0*/  MOV R16, R4 ;  /* 0x0000000400107202 */ /* 0x000fd40000000f00 */
        /* <DEDUP_REMOVED lines=17> */
.L_x_2769:
[----:B------:R-:W-:Y:S05]  /*08e0*/  BSYNC.RECONVERGENT B0 ;  /* 0x0000000000007941 */ /* 0x000fea0003800200 */
.L_x_2768:
[----:B------:R-:W1:Y:S01]  /*08f0*/  S2UR UR5, SR_CgaCtaId ;  /* 0x00000000000579c3 */ /* 0x000e620000008800 */
[----:B------:R-:W-:Y:S01]  /*0900*/  UMOV UR4, 0x400 ;  /* 0x0000040000047882 */ /* 0x000fe20000000000 */
[----:B------:R-:W-:Y:S01]  /*0910*/  BSSY.RECONVERGENT B0, `(.L_x_2770) ;  /* 0x000000f000007945 */ /* 0x000fe20003800200 */
[----:B------:R-:W-:-:S04]  /*0920*/  UIADD3 UR4, UPT, UPT, UR4, 0x1080, URZ ;  /* 0x0000108004047890 */ /* 0x000fc8000fffe0ff */
[----:B-1----:R-:W-:-:S06]  /*0930*/  ULEA UR4, UR5, UR4, 0x18 ;  /* 0x0000000405047291 */ /* 0x002fcc000f8ec0ff */
[----:B0-----:R-:W-:-:S07]  /*0940*/  LEA R17, R16, UR4, 0x2 ;  /* 0x0000000410117c11 */ /* 0x001fce000f8e10ff */
.L_x_2771:
        /* <DEDUP_REMOVED lines=12> */
.L_x_2770:
[----:B------:R-:W-:Y:S01]  /*0a10*/  HFMA2 R21, -RZ, RZ, 0, 0 ;  /* 0x00000000ff157431 */ /* 0x000fe200000001ff */
[----:B------:R-:W-:-:S13]  /*0a20*/  PLOP3.LUT P0, PT, PT, PT, PT, 0x80, 0x8 ;  /* 0x000000000008781c */ /* 0x000fda0003f0f070 */
.L_x_2778:
[----:B-12---:R-:W1:Y:S01]  /*0a30*/  S2R R17, SR_CgaCtaId ;  /* 0x0000000000117919 */ /* 0x006e620000008800 */
[----:B------:R-:W-:Y:S01]  /*0a40*/  MOV R16, 0x400 ;  /* 0x0000040000107802 */ /* 0x000fe20000000f00 */
[----:B------:R-:W-:Y:S01]  /*0a50*/  BSSY.RECONVERGENT B0, `(.L_x_2772) ;  /* 0x0000012000007945 */ /* 0x000fe20003800200 */
[----:B------:R-:W-:Y:S01]  /*0a60*/  PLOP3.LUT P1, PT, P0, PT, PT, 0x80, 0x8 ;  /* 0x000000000008781c */ /* 0x000fe2000072f070 */
[----:B------:R-:W-:Y:S02]  /*0a70*/  IMAD.SHL.U32 R23, R4, 0x4, RZ ;  /* 0x0000000404177824 */ /* 0x000fe400078e00ff */
[----:B------:R-:W-:Y:S02]  /*0a80*/  VIADD R16, R16, 0x880 ;  /* 0x0000088010107836 */ /* 0x000fe40000000000 */
[----:B------:R-:W-:-:S03]  /*0a90*/  IMAD R22, R58, 0x400, R21 ;  /* 0x000004003a167824 */ /* 0x000fc600078e0215 */
[----:B-1----:R-:W-:-:S07]  /*0aa0*/  LEA R24, R17, R16, 0x18 ;  /* 0x0000001011187211 */ /* 0x002fce00078ec0ff */
.L_x_2773:
[----:B-1----:R-:W1:Y:S01]  /*0ab0*/  LDC.64 R16, c[0x0][0x390] ;  /* 0x0000e400ff107b82 */ /* 0x002e620000000a00 */
[C---:B0-----:R-:W-:Y:S02]  /*0ac0*/  LOP3.LUT R19, R23.reuse, 0x1c, RZ, 0xc0, !PT ;  /* 0x0000001c17137812 */ /* 0x041fe400078ec0ff */
[----:B------:R-:W-:Y:S02]  /*0ad0*/  LEA.HI R18, R23, R2, RZ, 0x1b ;  /* 0x0000000217127211 */ /* 0x000fe400078fd8ff */
[----:B------:R-:W-:-:S05]  /*0ae0*/  IADD3 R19, PT, PT, R22, R19, RZ ;  /* 0x0000001316137210 */ /* 0x000fca0007ffe0ff */
[----:B------:R-:W-:-:S04]  /*0af0*/  IMAD R19, R18, 0x40, R19 ;  /* 0x0000004012137824 */ /* 0x000fc800078e0213 */
[----:B-1----:R-:W-:-:S06]  /*0b00*/  IMAD.WIDE R16, R19, 0x4, R16 ;  /* 0x0000000413107825 */ /* 0x002fcc00078e0210 */
[----:B------:R-:W2:Y:S01]  /*0b10*/  LDG.E.128 R16, desc[UR8][R16.64] ;  /* 0x0000000810107981 */ /* 0x000ea2000c1e1d00 */
[C---:B------:R-:W-:Y:S02]  /*0b20*/  IMAD R20, R23.reuse, 0x4, R24 ;  /* 0x0000000417147824 */ /* 0x040fe400078e0218 */
[----:B------:R-:W-:-:S05]  /*0b30*/  VIADD R23, R23, UR7 ;  /* 0x0000000717177c36 */ /* 0x000fca0008000000 */
[----:B------:R-:W-:Y:S01]  /*0b40*/  ISETP.GE.U32.AND P0, PT, R23, 0x200, PT ;  /* 0x000002001700780c */ /* 0x000fe20003f06070 */
[----:B--2---:R1:W-:-:S12]  /*0b50*/  STS.128 [R20], R16 ;  /* 0x0000001014007388 */ /* 0x0043d80000000c00 */
[----:B------:R-:W-:Y:S05]  /*0b60*/  @!P0 BRA `(.L_x_2773) ;  /* 0xfffffffc00d08947 */ /* 0x000fea000383ffff */
[----:B------:R-:W-:Y:S05]  /*0b70*/  BSYNC.RECONVERGENT B0 ;  /* 0x0000000000007941 */ /* 0x000fea0003800200 */
.L_x_2772:
[----:B------:R-:W-:Y:S01]  /*0b80*/  LEA R64, R2, R21, 0x6 ;  /* 0x0000001502407211 */ /* 0x000fe200078e30ff */
[----:B------:R-:W-:-:S07]  /*0b90*/  IMAD.MOV.U32 R63, RZ, RZ, RZ ;  /* 0x000000ffff3f7224 */ /* 0x000fce00078e00ff */
.L_x_2777:
[----:B-12---:R-:W-:Y:S02]  /*0ba0*/  LOP3.LUT R16, R4, 0xf, RZ, 0xc0, !PT ;  /* 0x0000000f04107812 */ /* 0x006fe400078ec0ff */
[----:B------:R-:W-:-:S03]  /*0bb0*/  SHF.R.U32.HI R19, RZ, 0x4, R4 ;  /* 0x00000004ff137819 */ /* 0x000fc60000011604 */
[----:B------:R-:W-:-:S07]  /*0bc0*/  IMAD.IADD R23, R16, 0x1, R63 ;  /* 0x0000000110177824 */ /* 0x000fce00078e023f */
.L_x_2774:
        /* <DEDUP_REMOVED lines=15> */
[----:B0-----:R-:W-:-:S05]  /*0cc0*/  @!P0 MOV R16, 0x400 ;  /* 0x0000040000108802 */ /* 0x001fca0000000f00 */
[----:B------:R-:W-:Y:S01]  /*0cd0*/  @!P0 VIADD R16, R16, 0x1080 ;  /* 0x0000108010108836 */ /* 0x000fe20000000000 */
        /* <DEDUP_REMOVED lines=17> */
.L_x_2776:
        /* <DEDUP_REMOVED lines=35> */
.L_x_2801:
[----:B------:R-:W-:Y:S01]  /*1020*/  IMAD.IADD R16, R66, 0x1, R63 ;  /* 0x0000000142107824 */ /* 0x000fe200078e023f */
[----:B------:R-:W-:Y:S05]  /*1030*/  WARPSYNC.ALL ;  /* 0x0000000000007948 */ /* 0x000fea0003800000 */
[----:B------:R-:W-:Y:S01]  /*1040*/  LEA R16, R16, R57, 0x4 ;  /* 0x0000003910107211 */ /* 0x000fe200078e20ff */
[----:B--2---:R-:W-:Y:S01]  /*1050*/  IMAD R67, R20, R69, R67 ;  /* 0x0000004514437224 */ /* 0x004fe200078e0243 */
[C---:B------:R-:W-:Y:S01]  /*1060*/  ISETP.GE.U32.AND P2, PT, R66.reuse, 0xc, PT ;  /* 0x0000000c4200780c */ /* 0x040fe20003f46070 */
[----:B------:R-:W-:Y:S02]  /*1070*/  VIADD R66, R66, 0x4 ;  /* 0x0000000442427836 */ /* 0x000fe40000000000 */
[----:B------:R-:W-:-:S02]  /*1080*/  @!P0 IMAD R17, R16, 0x4, R19 ;  /* 0x0000000410118824 */ /* 0x000fc400078e0213 */
        /* <DEDUP_REMOVED lines=8> */
[----:B------:R-:W-:Y:S01]  /*1110*/  HFMA2 R21, -RZ, RZ, 0, 1.9073486328125e-06 ;  /* 0x00000020ff157431 */ /* 0x000fe200000001ff */
[----:B------:R-:W-:Y:S01]  /*1120*/  PLOP3.LUT P0, PT, PT, PT, PT, 0x8, 0x80 ;  /* 0x000000000080781c */ /* 0x000fe20003f0e170 */
[----:B------:R-:W-:-:S12]  /*1130*/  @P1 BRA `(.L_x_2778) ;  /* 0xfffffff8003c1947 */ /* 0x000fd8000383ffff */
[----:B--2---:R-:W-:Y:S01]  /*1140*/  LOP3.LUT R16, R0, 0xffff, RZ, 0xc0, !PT ;  /* 0x0000ffff00107812 */ /* 0x004fe200078ec0ff */
[----:B------:R-:W-:Y:S05]  /*1150*/  WARPSYNC.ALL ;  /* 0x0000000000007948 */ /* 0x000fea0003800000 */
[C---:B------:R-:W-:Y:S01]  /*1160*/  LOP3.LUT R23, R16.reuse, 0x3, RZ, 0xc0, !PT ;  /* 0x0000000310177812 */ /* 0x040fe200078ec0ff */
[----:B------:R-:W-:Y:S01]  /*1170*/  BAR.SYNC.DEFER_BLOCKING 0x0 ;  /* 0x0000000000007b1d */ /* 0x000fe20000010000 */
[----:B------:R-:W-:Y:S01]  /*1180*/  ISETP.GE.U32.AND P0, PT, R16, 0x2, PT ;  /* 0x000000021000780c */ /* 0x000fe20003f06070 */
[----:B------:R-:W-:Y:S01]  /*1190*/  IMAD.SHL.U32 R69, R4, 0x4, RZ ;  /* 0x0000000404457824 */ /* 0x000fe200078e00ff */
[----:B------:R-:W-:Y:S01]  /*11a0*/  ISETP.NE.AND P1, PT, R23, 0x2, PT ;  /* 0x000000021700780c */ /* 0x000fe20003f25270 */
[----:B------:R-:W-:-:S02]  /*11b0*/  IMAD.SHL.U32 R59, R3, 0x4, RZ ;  /* 0x00000004033b7824 */ /* 0x000fc400078e00ff */
[----:B------:R-:W-:Y:S10]  /*11c0*/  BSSY.RECONVERGENT B0, `(.L_x_2779) ;  /* 0x0000020000007945 */ /* 0x000ff40003800200 */
[----:B------:R-:W-:Y:S05]  /*11d0*/  @!P1 BRA `(.L_x_2780) ;  /* 0x0000000000789947 */ /* 0x000fea0003800000 */
[----:B------:R-:W0:Y:S01]  /*11e0*/  S2UR UR5, SR_CgaCtaId ;  /* 0x00000000000579c3 */ /* 0x000e220000008800 */
[----:B------:R-:W-:Y:S01]  /*11f0*/  UMOV UR4, 0x400 ;  /* 0x0000040000047882 */ /* 0x000fe20000000000 */
[----:B------:R-:W-:Y:S01]  /*1200*/  SHF.L.U32 R26, R58, 0xa, RZ ;  /* 0x0000000a3a1a7819 */ /* 0x000fe200000006ff */
[----:B------:R-:W-:Y:S01]  /*1210*/  UIADD3 UR4, UPT, UPT, UR4, 0x1080, URZ ;  /* 0x0000108004047890 */ /* 0x000fe2000fffe0ff */
[----:B------:R-:W-:Y:S02]  /*1220*/  ISETP.NE.AND P1, PT, R23, 0x3, PT ;  /* 0x000000031700780c */ /* 0x000fe40003f25270 */
[----:B------:R-:W-:Y:S02]  /*1230*/  LOP3.LUT R21, R26, R69, RZ, 0xfc, !PT ;  /* 0x000000451a157212 */ /* 0x000fe400078efcff */
[----:B------:R-:W2:Y:S01]  /*1240*/  LDC.64 R24, c[0x0][0x3a0] ;  /* 0x0000e800ff187b82 */ /* 0x000ea20000000a00 */
[----:B0-----:R-:W-:-:S06]  /*1250*/  ULEA UR4, UR5, UR4, 0x18 ;  /* 0x0000000405047291 */ /* 0x001fcc000f8ec0ff */
[----:B------:R-:W-:Y:S02]  /*1260*/  VIADD R17, R69, UR4 ;  /* 0x0000000445117c36 */ /* 0x000fe40008000000 */
[----:B--2---:R-:W-:-:S04]  /*1270*/  IMAD.WIDE R20, R21, 0x4, R24 ;  /* 0x0000000415147825 */ /* 0x004fc800078e0218 */
[----:B------:R-:W-:Y:S02]  /*1280*/  IMAD R22, R4, 0xc, R17 ;  /* 0x0000000c04167824 */ /* 0x000fe400078e0211 */
[----:B------:R-:W-:-:S03]  /*1290*/  IMAD.IADD R69, R69, 0x1, R59 ;  /* 0x0000000145457824 */ /* 0x000fc600078e023b */
[----:B------:R-:W0:Y:S04]  /*12a0*/  LDS.128 R16, [R22] ;  /* 0x0000000016107984 */ /* 0x000e280000000c00 */
[----:B0-----:R0:W-:Y:S01]  /*12b0*/  STG.E.128 desc[UR8][R20.64], R16 ;  /* 0x0000001014007986 */ /* 0x0011e2000c101d08 */
[----:B------:R-:W-:Y:S05]  /*12c0*/  @!P1 BRA `(.L_x_2780) ;  /* 0x00000000003c9947 */ /* 0x000fea0003800000 */
[----:B0-----:R-:W0:Y:S01]  /*12d0*/  LDC R17, c[0x0][0x360] ;  /* 0x0000d800ff117b82 */ /* 0x001e220000000800 */
[----:B------:R-:W-:Y:S01]  /*12e0*/  ISETP.NE.AND P1, PT, R23, RZ, PT ;  /* 0x000000ff1700720c */ /* 0x000fe20003f25270 */
[----:B------:R-:W-:Y:S01]  /*12f0*/  IMAD.IADD R27, R69, 0x1, R26 ;  /* 0x00000001451b7824 */ /* 0x000fe200078e021a */
[----:B------:R-:W-:-:S04]  /*1300*/  IADD3 R28, PT, PT, R59, R69, RZ ;  /* 0x000000453b1c7210 */ /* 0x000fc80007ffe0ff */
[----:B------:R-:W-:-:S07]  /*1310*/  MOV R69, R28 ;  /* 0x0000001c00457202 */ /* 0x000fce0000000f00 */
[----:B------:R-:W-:Y:S02]  /*1320*/  @P1 IMAD.IADD R29, R28, 0x1, R26 ;  /* 0x000000011c1d1824 */ /* 0x000fe400078e021a */
[----:B------:R-:W-:-:S04]  /*1330*/  IMAD.WIDE R26, R27, 0x4, R24 ;  /* 0x000000041b1a7825 */ /* 0x000fc800078e0218 */
[----:B------:R-:W-:-:S04]  /*1340*/  @P1 IMAD.WIDE R24, R29, 0x4, R24 ;  /* 0x000000041d181825 */ /* 0x000fc800078e0218 */
[----:B0-----:R-:W-:Y:S02]  /*1350*/  IMAD R16, R17, 0x10, R22 ;  /* 0x0000001011107824 */ /* 0x001fe400078e0216 */
[----:B------:R-:W-:Y:S02]  /*1360*/  @P1 IMAD.IADD R69, R59, 0x1, R28 ;  /* 0x000000013b451824 */ /* 0x000fe400078e021c */
[----:B------:R-:W-:Y:S02]  /*1370*/  @P1 IMAD R20, R17, 0x10, R16 ;  /* 0x0000001011141824 */ /* 0x000fe400078e0210 */
[----:B------:R-:W0:Y:S04]  /*1380*/  LDS.128 R16, [R16] ;  /* 0x0000000010107984 */ /* 0x000e280000000c00 */
[----:B------:R-:W2:Y:S04]  /*1390*/  @P1 LDS.128 R20, [R20] ;  /* 0x0000000014141984 */ /* 0x000ea80000000c00 */
[----:B0-----:R3:W-:Y:S04]  /*13a0*/  STG.E.128 desc[UR8][R26.64], R16 ;  /* 0x000000101a007986 */ /* 0x0017e8000c101d08 */
[----:B--2---:R3:W-:Y:S02]  /*13b0*/  @P1 STG.E.128 desc[UR8][R24.64], R20 ;  /* 0x0000001418001986 */ /* 0x0047e4000c101d08 */
.L_x_2780:
[----:B------:R-:W-:Y:S05]  /*13c0*/  BSYNC.RECONVERGENT B0 ;  /* 0x0000000000007941 */ /* 0x000fea0003800200 */
.L_x_2779:
[----:B------:R-:W-:Y:S04]  /*13d0*/  BSSY.RECONVERGENT B0, `(.L_x_2781) ;  /* 0x0000022000007945 */ /* 0x000fe80003800200 */
[----:B------:R-:W-:Y:S05]  /*13e0*/  @!P0 BRA `(.L_x_2782) ;  /* 0x0000000000808947 */ /* 0x000fea0003800000 */
[----:B0--3--:R-:W0:Y:S01]  /*13f0*/  S2R R17, SR_CgaCtaId ;  /* 0x0000000000117919 */ /* 0x009e220000008800 */
[----:B------:R-:W-:-:S05]  /*1400*/  MOV R16, 0x400 ;  /* 0x0000040000107802 */ /* 0x000fca0000000f00 */
[----:B------:R-:W-:-:S05]  /*1410*/  VIADD R16, R16, 0x1080 ;  /* 0x0000108010107836 */ /* 0x000fca0000000000 */
[----:B0-----:R-:W-:-:S07]  /*1420*/  LEA R68, R17, R16, 0x18 ;  /* 0x0000001011447211 */ /* 0x001fce00078ec0ff */
.L_x_2783:
[----:B0-----:R-:W0:Y:S01]  /*1430*/  LDC R25, c[0x0][0x360] ;  /* 0x0000d800ff197b82 */ /* 0x001e220000000800 */
[----:B------:R-:W-:Y:S01]  /*1440*/  LEA R64, R69, R68, 0x2 ;  /* 0x0000004445407211 */ /* 0x000fe200078e10ff */
[C-C-:B------:R-:W-:Y:S02]  /*1450*/  IMAD R63, R58.reuse, 0x400, R69.reuse ;  /* 0x000004003a3f7824 */ /* 0x140fe400078e0245 */
[C---:B------:R-:W-:Y:S02]  /*1460*/  IMAD.IADD R69, R59.reuse, 0x1, R69 ;  /* 0x000000013b457824 */ /* 0x040fe400078e0245 */
[----:B------:R2:W3:Y:S02]  /*1470*/  LDS.128 R16, [R64] ;  /* 0x0000000040107984 */ /* 0x0004e40000000c00 */
[----:B------:R-:W4:Y:S01]  /*1480*/  LDC.64 R60, c[0x0][0x3a0] ;  /* 0x0000e800ff3c7b82 */ /* 0x000f220000000a00 */
[----:B------:R-:W-:Y:S01]  /*1490*/  LEA R65, R58, R69, 0xa ;  /* 0x000000453a417211 */ /* 0x000fe200078e50ff */
[----:B------:R-:W-:-:S05]  /*14a0*/  IMAD.IADD R69, R59, 0x1, R69 ;  /* 0x000000013b457824 */ /* 0x000fca00078e0245 */
[----:B------:R-:W-:Y:S01]  /*14b0*/  LEA R67, R58, R69, 0xa ;  /* 0x000000453a437211 */ /* 0x000fe200078e50ff */
[----:B0-----:R-:W-:-:S04]  /*14c0*/  IMAD R66, R25, 0x10, R64 ;  /* 0x0000001019427824 */ /* 0x001fc800078e0240 */
[----:B------:R-:W-:Y:S01]  /*14d0*/  IMAD R24, R25, 0x10, R66 ;  /* 0x0000001019187824 */ /* 0x000fe200078e0242 */
[----:B------:R0:W5:Y:S01]  /*14e0*/  LDS.128 R20, [R66] ;  /* 0x0000000042147984 */ /* 0x0001620000000c00 */
[----:B----4-:R-:W-:-:S03]  /*14f0*/  IMAD.WIDE R62, R63, 0x4, R60 ;  /* 0x000000043f3e7825 */ /* 0x010fc600078e023c */
[----:B------:R-:W-:Y:S02]  /*1500*/  LEA R28, R25, R24, 0x4 ;  /* 0x00000018191c7211 */ /* 0x000fe400078e20ff */
[----:B------:R-:W4:Y:S01]  /*1510*/  LDS.128 R24, [R24] ;  /* 0x0000000018187984 */ /* 0x000f220000000c00 */
[----:B--2---:R-:W-:-:S03]  /*1520*/  IMAD.WIDE R64, R65, 0x4, R60 ;  /* 0x0000000441407825 */ /* 0x004fc600078e023c */
[----:B------:R-:W2:Y:S01]  /*1530*/  LDS.128 R28, [R28] ;  /* 0x000000001c1c7984 */ /* 0x000ea20000000c00 */
[----:B0-----:R-:W-:-:S03]  /*1540*/  IMAD.WIDE R66, R67, 0x4, R60 ;  /* 0x0000000443427825 */ /* 0x001fc600078e023c */
[----:B---3--:R0:W-:Y:S02]  /*1550*/  STG.E.128 desc[UR8][R62.64], R16 ;  /* 0x000000103e007986 */ /* 0x0081e4000c101d08 */
[----:B0-----:R-:W-:-:S04]  /*1560*/  IMAD.IADD R16, R59, 0x1, R69 ;  /* 0x000000013b107824 */ /* 0x001fc800078e0245 */
[----:B------:R-:W-:Y:S01]  /*1570*/  IMAD R69, R58, 0x400, R16 ;  /* 0x000004003a457824 */ /* 0x000fe200078e0210 */
[----:B-----5:R0:W-:Y:S03]  /*1580*/  STG.E.128 desc[UR8][R64.64], R20 ;  /* 0x0000001440007986 */ /* 0x0201e6000c101d08 */
[----:B------:R-:W-:Y:S01]  /*1590*/  IMAD.WIDE R60, R69, 0x4, R60 ;  /* 0x00000004453c7825 */ /* 0x000fe200078e023c */
[----:B----4-:R0:W-:Y:S03]  /*15a0*/  STG.E.128 desc[UR8][R66.64], R24 ;  /* 0x0000001842007986 */ /* 0x0101e6000c101d08 */
[----:B------:R-:W-:Y:S01]  /*15b0*/  IMAD.IADD R69, R59, 0x1, R16 ;  /* 0x000000013b457824 */ /* 0x000fe200078e0210 */
[----:B--2---:R0:W-:Y:S04]  /*15c0*/  STG.E.128 desc[UR8][R60.64], R28 ;  /* 0x0000001c3c007986 */ /* 0x0041e8000c101d08 */
[----:B------:R-:W-:-:S13]  /*15d0*/  ISETP.GE.U32.AND P0, PT, R69, 0x400, PT ;  /* 0x000004004500780c */ /* 0x000fda0003f06070 */
[----:B------:R-:W-:Y:S05]  /*15e0*/  @!P0 BRA `(.L_x_2783) ;  /* 0xfffffffc00908947 */ /* 0x000fea000383ffff */
.L_x_2782:
[----:B------:R-:W-:Y:S05]  /*15f0*/  BSYNC.RECONVERGENT B0 ;  /* 0x0000000000007941 */ /* 0x000fea0003800200 */
.L_x_2781:
[C---:B0--3--:R-:W-:Y:S01]  /*1600*/  IMAD.SHL.U32 R17, R5.reuse, 0x4, RZ ;  /* 0x0000000405117824 */ /* 0x049fe200078e00ff */
[----:B------:R-:W-:-:S04]  /*1610*/  IADD3 R58, PT, PT, R5, R58, RZ ;  /* 0x0000003a053a7210 */ /* 0x000fc80007ffe0ff */
[----:B------:R-:W-:-:S13]  /*1620*/  ISETP.GE.U32.AND P0, PT, R58, R17, PT ;  /* 0x000000113a00720c */ /* 0x000fda0003f06070 */
[----:B------:R-:W-:Y:S05]  /*1630*/  @!P0 BRA `(.L_x_2784) ;  /* 0xfffffff000548947 */ /* 0x000fea000383ffff */
[----:B------:R-:W-:Y:S05]  /*1640*/  EXIT ;  /* 0x000000000000794d */ /* 0x000fea0003800000 */
.L_x_2775:
[----:B------:R-:W-:Y:S02]  /*1650*/  HFMA2 R17, -RZ, RZ, 0, 1.847743988037109375e-06 ;  /* 0x0000001fff117431 */ /* 0x000fe400000001ff */
[----:B------:R-:W-:Y:S02]  /*1660*/  IMAD.MOV.U32 R18, RZ, RZ, R38 ;  /* 0x000000ffff127224 */ /* 0x000fe400078e0026 */
[----:B------:R-:W-:-:S07]  /*1670*/  IMAD.MOV.U32 R16, RZ, RZ, -0x1 ;  /* 0xffffffffff107424 */ /* 0x000fce00078e00ff */
[----:B012---:R-:W-:Y:S05]  /*1680*/  WARPSYNC.COLLECTIVE R16, `(.L_x_2785) ;  /* 0x0000000010087348 */ /* 0x007fea0003c00000 */
[----:B--2---:R2:W3:Y:S02]  /*1690*/  SHFL.IDX P2, R69, R65, R18, R17 ;  /* 0x0000001241457389 */ /* 0x0044e40000040011 */
[----:B0123--:R-:W-:Y:S05]  /*16a0*/  ENDCOLLECTIVE ;  /* 0x000000000000791b */ /* 0x00ffea0003800000 */
.L_x_2785:
[----:B------:R-:W-:Y:S01]  /*16b0*/  MOV R18, R39 ;  /* 0x0000002700127202 */ /* 0x000fe20000000f00 */
[----:B------:R-:W-:-:S07]  /*16c0*/  IMAD.MOV.U32 R67, RZ, RZ, R69 ;  /* 0x000000ffff437224 */ /* 0x000fce00078e0045 */
[----:B------:R-:W-:Y:S05]  /*16d0*/  WARPSYNC.COLLECTIVE R16, `(.L_x_2786) ;  /* 0x0000000010087348 */ /* 0x000fea0003c00000 */
[----:B------:R0:W1:Y:S02]  /*16e0*/  SHFL.IDX P2, R69, R65, R18, R17 ;  /* 0x0000001241457389 */ /* 0x0000640000040011 */
[----:B01----:R-:W-:Y:S05]  /*16f0*/  ENDCOLLECTIVE ;  /* 0x000000000000791b */ /* 0x003fea0003800000 */
.L_x_2786:
[----:B------:R-:W-:Y:S02]  /*1700*/  IMAD R68, R62, R67, RZ ;  /* 0x000000433e447224 */ /* 0x000fe400078e02ff */
[----:B------:R-:W-:Y:S02]  /*1710*/  IMAD.MOV.U32 R18, RZ, RZ, R40 ;  /* 0x000000ffff127224 */ /* 0x000fe400078e0028 */
[----:B------:R-:W-:-:S07]  /*1720*/  IMAD R67, R61, R69, R68 ;  /* 0x000000453d437224 */ /* 0x000fce00078e0244 */
[----:B------:R-:W-:Y:S05]  /*1730*/  WARPSYNC.COLLECTIVE R16, `(.L_x_2787) ;  /* 0x0000000010087348 */ /* 0x000fea0003c00000 */
[----:B------:R0:W1:Y:S02]  /*1740*/  SHFL.IDX P2, R69, R65, R18, R17 ;  /* 0x0000001241457389 */ /* 0x0000640000040011 */
[----:B01----:R-:W-:Y:S05]  /*1750*/  ENDCOLLECTIVE ;  /* 0x000000000000791b */ /* 0x003fea0003800000 */
.L_x_2787:
[----:B------:R-:W-:Y:S02]  /*1760*/  IMAD.MOV.U32 R18, RZ, RZ, R41 ;  /* 0x000000ffff127224 */ /* 0x000fe400078e0029 */
[----:B------:R-:W-:-:S07]  /*1770*/  IMAD R68, R60, R69, R67 ;  /* 0x000000453c447224 */ /* 0x000fce00078e0243 */
[----:B------:R-:W-:Y:S05]  /*1780*/  WARPSYNC.COLLECTIVE R16, `(.L_x_2788) ;  /* 0x0000000010087348 */ /* 0x000fea0003c00000 */
[----:B------:R0:W1:Y:S02]  /*1790*/  SHFL.IDX P2, R69, R65, R18, R17 ;  /* 0x0000001241457389 */ /* 0x0000640000040011 */
[----:B01----:R-:W-:Y:S05]  /*17a0*/  ENDCOLLECTIVE ;  /* 0x000000000000791b */ /* 0x003fea0003800000 */
.L_x_2788:
[----:B------:R-:W-:Y:S01]  /*17b0*/  MOV R18, R42 ;  /* 0x0000002a00127202 */ /* 0x000fe20000000f00 */
[----:B------:R-:W-:-:S07]  /*17c0*/  IMAD R68, R59, R69, R68 ;  /* 0x000000453b447224 */ /* 0x000fce00078e0244 */
[----:B------:R-:W-:Y:S05]  /*17d0*/  WARPSYNC.COLLECTIVE R16, `(.L_x_2789) ;  /* 0x0000000010087348 */ /* 0x000fea0003c00000 */
[----:B------:R0:W1:Y:S02]  /*17e0*/  SHFL.IDX P2, R69, R65, R18, R17 ;  /* 0x0000001241457389 */ /* 0x0000640000040011 */
[----:B01----:R-:W-:Y:S05]  /*17f0*/  ENDCOLLECTIVE ;  /* 0x000000000000791b */ /* 0x003fea0003800000 */
.L_x_2789:
[----:B------:R-:W-:Y:S02]  /*1800*/  IMAD.MOV.U32 R18, RZ, RZ, R43 ;  /* 0x000000ffff127224 */ /* 0x000fe400078e002b */
[----:B------:R-:W-:-:S07]  /*1810*/  IMAD R67, R31, R69, R68 ;  /* 0x000000451f437224 */ /* 0x000fce00078e0244 */
[----:B------:R-:W-:Y:S05]  /*1820*/  WARPSYNC.COLLECTIVE R16, `(.L_x_2790) ;  /* 0x0000000010087348 */ /* 0x000fea0003c00000 */
[----:B------:R0:W1:Y:S02]  /*1830*/  SHFL.IDX P2, R69, R65, R18, R17 ;  /* 0x0000001241457389 */ /* 0x0000640000040011 */
[----:B01----:R-:W-:Y:S05]  /*1840*/  ENDCOLLECTIVE ;  /* 0x000000000000791b */ /* 0x003fea0003800000 */
.L_x_2790:
[----:B------:R-:W-:Y:S02]  /*1850*/  IMAD.MOV.U32 R18, RZ, RZ, R44 ;  /* 0x000000ffff127224 */ /* 0x000fe400078e002c */
[----:B------:R-:W-:-:S07]  /*1860*/  IMAD R68, R30, R69, R67 ;  /* 0x000000451e447224 */ /* 0x000fce00078e0243 */
[----:B------:R-:W-:Y:S05]  /*1870*/  WARPSYNC.COLLECTIVE R16, `(.L_x_2791) ;  /* 0x0000000010087348 */ /* 0x000fea0003c00000 */
[----:B------:R0:W1:Y:S02]  /*1880*/  SHFL.IDX P2, R69, R65, R18, R17 ;  /* 0x0000001241457389 */ /* 0x0000640000040011 */
[----:B01----:R-:W-:Y:S05]  /*1890*/  ENDCOLLECTIVE ;  /* 0x000000000000791b */ /* 0x003fea0003800000 */
.L_x_2791:
[----:B------:R-:W-:Y:S01]  /*18a0*/  MOV R18, R45 ;  /* 0x0000002d00127202 */ /* 0x000fe20000000f00 */
[----:B------:R-:W-:-:S07]  /*18b0*/  IMAD R67, R29, R69, R68 ;  /* 0x000000451d437224 */ /* 0x000fce00078e0244 */
[----:B------:R-:W-:Y:S05]  /*18c0*/  WARPSYNC.COLLECTIVE R16, `(.L_x_2792) ;  /* 0x0000000010087348 */ /* 0x000fea0003c00000 */
[----:B------:R0:W1:Y:S02]  /*18d0*/  SHFL.IDX P2, R69, R65, R18, R17 ;  /* 0x0000001241457389 */ /* 0x0000640000040011 */
[----:B01----:R-:W-:Y:S05]  /*18e0*/  ENDCOLLECTIVE ;  /* 0x000000000000791b */ /* 0x003fea0003800000 */
.L_x_2792:
[----:B------:R-:W-:Y:S02]  /*18f0*/  IMAD.MOV.U32 R18, RZ, RZ, R53 ;  /* 0x000000ffff127224 */ /* 0x000fe400078e0035 */
[----:B------:R-:W-:-:S07]  /*1900*/  IMAD R68, R28, R69, R67 ;  /* 0x000000451c447224 */ /* 0x000fce00078e0243 */
[----:B------:R-:W-:Y:S05]  /*1910*/  WARPSYNC.COLLECTIVE R16, `(.L_x_2793) ;  /* 0x0000000010087348 */ /* 0x000fea0003c00000 */
[----:B------:R0:W1:Y:S02]  /*1920*/  SHFL.IDX P2, R69, R65, R18, R17 ;  /* 0x0000001241457389 */ /* 0x0000640000040011 */
[----:B01----:R-:W-:Y:S05]  /*1930*/  ENDCOLLECTIVE ;  /* 0x000000000000791b */ /* 0x003fea0003800000 */
.L_x_2793:
[----:B------:R-:W-:Y:S02]  /*1940*/  IMAD.MOV.U32 R18, RZ, RZ, R46 ;  /* 0x000000ffff127224 */ /* 0x000fe400078e002e */
[----:B------:R-:W-:-:S07]  /*1950*/  IMAD R67, R27, R69, R68 ;  /* 0x000000451b437224 */ /* 0x000fce00078e0244 */
[----:B------:R-:W-:Y:S05]  /*1960*/  WARPSYNC.COLLECTIVE R16, `(.L_x_2794) ;  /* 0x0000000010087348 */ /* 0x000fea0003c00000 */
[----:B------:R0:W1:Y:S02]  /*1970*/  SHFL.IDX P2, R69, R65, R18, R17 ;  /* 0x0000001241457389 */ /* 0x0000640000040011 */
[----:B01----:R-:W-:Y:S05]  /*1980*/  ENDCOLLECTIVE ;  /* 0x000000000000791b */ /* 0x003fea0003800000 */
.L_x_2794:
[----:B------:R-:W-:Y:S01]  /*1990*/  MOV R18, R47 ;  /* 0x0000002f00127202 */ /* 0x000fe20000000f00 */
[----:B------:R-:W-:-:S07]  /*19a0*/  IMAD R68, R26, R69, R67 ;  /* 0x000000451a447224 */ /* 0x000fce00078e0243 */
[----:B------:R-:W-:Y:S05]  /*19b0*/  WARPSYNC.COLLECTIVE R16, `(.L_x_2795) ;  /* 0x0000000010087348 */ /* 0x000fea0003c00000 */
[----:B------:R0:W1:Y:S02]  /*19c0*/  SHFL.IDX P2, R69, R65, R18, R17 ;  /* 0x0000001241457389 */ /* 0x0000640000040011 */
[----:B01----:R-:W-:Y:S05]  /*19d0*/  ENDCOLLECTIVE ;  /* 0x000000000000791b */ /* 0x003fea0003800000 */
.L_x_2795:
[----:B------:R-:W-:Y:S02]  /*19e0*/  IMAD.MOV.U32 R18, RZ, RZ, R48 ;  /* 0x000000ffff127224 */ /* 0x000fe400078e0030 */
[----:B------:R-:W-:-:S07]  /*19f0*/  IMAD R67, R25, R69, R68 ;  /* 0x0000004519437224 */ /* 0x000fce00078e0244 */
[----:B------:R-:W-:Y:S05]  /*1a00*/  WARPSYNC.COLLECTIVE R16, `(.L_x_2796) ;  /* 0x0000000010087348 */ /* 0x000fea0003c00000 */
[----:B------:R0:W1:Y:S02]  /*1a10*/  SHFL.IDX P2, R69, R65, R18, R17 ;  /* 0x0000001241457389 */ /* 0x0000640000040011 */
[----:B01----:R-:W-:Y:S05]  /*1a20*/  ENDCOLLECTIVE ;  /* 0x000000000000791b */ /* 0x003fea0003800000 */
.L_x_2796:
[----:B------:R-:W-:Y:S02]  /*1a30*/  IMAD.MOV.U32 R18, RZ, RZ, R49 ;  /* 0x000000ffff127224 */ /* 0x000fe400078e0031 */
[----:B------:R-:W-:-:S07]  /*1a40*/  IMAD R68, R24, R69, R67 ;  /* 0x0000004518447224 */ /* 0x000fce00078e0243 */
[----:B------:R-:W-:Y:S05]  /*1a50*/  WARPSYNC.COLLECTIVE R16, `(.L_x_2797) ;  /* 0x0000000010087348 */ /* 0x000fea0003c00000 */
[----:B------:R0:W1:Y:S02]  /*1a60*/  SHFL.IDX P2, R69, R65, R18, R17 ;  /* 0x0000001241457389 */ /* 0x0000640000040011 */
[----:B01----:R-:W-:Y:S05]  /*1a70*/  ENDCOLLECTIVE ;  /* 0x000000000000791b */ /* 0x003fea0003800000 */
.L_x_2797:
[----:B------:R-:W-:Y:S01]  /*1a80*/  MOV R18, R50 ;  /* 0x0000003200127202 */ /* 0x000fe20000000f00 */
[----:B------:R-:W-:-:S07]  /*1a90*/  IMAD R67, R23, R69, R68 ;  /* 0x0000004517437224 */ /* 0x000fce00078e0244 */
[----:B------:R-:W-:Y:S05]  /*1aa0*/  WARPSYNC.COLLECTIVE R16, `(.L_x_2798) ;  /* 0x0000000010087348 */ /* 0x000fea0003c00000 */
[----:B------:R0:W1:Y:S02]  /*1ab0*/  SHFL.IDX P2, R69, R65, R18, R17 ;  /* 0x0000001241457389 */ /* 0x0000640000040011 */
[----:B01----:R-:W-:Y:S05]  /*1ac0*/  ENDCOLLECTIVE ;  /* 0x000000000000791b */ /* 0x003fea0003800000 */
.L_x_2798:
[----:B------:R-:W-:Y:S02]  /*1ad0*/  IMAD.MOV.U32 R18, RZ, RZ, R51 ;  /* 0x000000ffff127224 */ /* 0x000fe400078e0033 */
[----:B------:R-:W-:-:S07]  /*1ae0*/  IMAD R68, R22, R69, R67 ;  /* 0x0000004516447224 */ /* 0x000fce00078e0243 */
[----:B------:R-:W-:Y:S05]  /*1af0*/  WARPSYNC.COLLECTIVE R16, `(.L_x_2799) ;  /* 0x0000000010087348 */ /* 0x000fea0003c00000 */
[----:B------:R0:W1:Y:S02]  /*1b00*/  SHFL.IDX P2, R69, R65, R18, R17 ;  /* 0x0000001241457389 */ /* 0x0000640000040011 */
[----:B01----:R-:W-:Y:S05]  /*1b10*/  ENDCOLLECTIVE ;  /* 0x000000000000791b */ /* 0x003fea0003800000 */
.L_x_2799:
[----:B------:R-:W-:Y:S02]  /*1b20*/  IMAD.MOV.U32 R18, RZ, RZ, R52 ;  /* 0x000000ffff127224 */ /* 0x000fe400078e0034 */
[----:B------:R-:W-:-:S07]  /*1b30*/  IMAD R67, R21, R69, R68 ;  /* 0x0000004515437224 */ /* 0x000fce00078e0244 */
[----:B------:R-:W-:Y:S05]  /*1b40*/  WARPSYNC.COLLECTIVE R16, `(.L_x_2800) ;  /* 0x0000000010087348 */ /* 0x000fea0003c00000 */
[----:B------:R0:W1:Y:S02]  /*1b50*/  SHFL.IDX P2, R69, R65, R18, R17 ;  /* 0x0000001241457389 */ /* 0x0000640000040011 */
[----:B01----:R-:W-:Y:S05]  /*1b60*/  ENDCOLLECTIVE ;  /* 0x000000000000791b */ /* 0x003fea0003800000 */
.L_x_2800:
[----:B------:R-:W-:Y:S05]  /*1b70*/  BRA `(.L_x_2801) ;  /* 0xfffffff400287947 */ /* 0x000fea000383ffff */
        .weak           $__internal_90_$__cuda_sm20_div_u16
        .type           $__internal_90_$__cuda_sm20_div_u16,@function
        .size           $__internal_90_$__cuda_sm20_div_u16,(.L_x_38593 - $__internal_90_$__cuda_sm20_div_u16)
$__internal_90_$__cuda_sm20_div_u16:
[----:B------:R-:W0:Y:S01]  /*1b80*/  I2F.U16 R0, R15 ;  /* 0x0000000f00007306 */ /* 0x000e220000101000 */
[----:B------:R-:W-:Y:S01]  /*1b90*/  HFMA2 R6, -RZ, RZ, 15, 0 ;  /* 0x4b800000ff067431 */ /* 0x000fe200000001ff */
[C---:B0-----:R-:W-:Y:S02]  /*1ba0*/  FSETP.GEU.AND P1, PT, |R0|.reuse, 1.175494350822287508e-38, PT ;  /* 0x008000000000780b */ /* 0x041fe40003f2e200 */
[----:B------:R-:W-:Y:S02]  /*1bb0*/  FSETP.GT.AND P0, PT, |R0|, 8.50705917302346158658e+37, PT ;  /* 0x7e8000000000780b */ /* 0x000fe40003f04200 */
[----:B------:R-:W-:-:S04]  /*1bc0*/  FSEL R6, R6, 1, !P1 ;  /* 0x3f80000006067808 */ /* 0x000fc80004800000 */
[----:B------:R-:W-:Y:S02]  /*1bd0*/  FSEL R7, R6, 0.25, !P0 ;  /* 0x3e80000006077808 */ /* 0x000fe40004000000 */
[----:B------:R-:W-:Y:S02]  /*1be0*/  ISETP.NE.U32.AND P0, PT, R15, RZ, PT ;  /* 0x000000ff0f00720c */ /* 0x000fe40003f05070 */
[----:B------:R-:W-:Y:S01]  /*1bf0*/  MOV R6, R18 ;  /* 0x0000001200067202 */ /* 0x000fe20000000f00 */
[----:B------:R-:W-:Y:S02]  /*1c00*/  FMUL R12, R0, R7 ;  /* 0x00000007000c7220 */ /* 0x000fe40000400000 */
[----:B------:R-:W-:Y:S08]  /*1c10*/  I2F.U16.RZ R0, R14 ;  /* 0x0000000e00007306 */ /* 0x000ff0000010d000 */
        /* <DEDUP_REMOVED lines=8> */
[----:B------:R-:W-:Y:S06]  /*1ca0*/  RET.REL.NODEC R6 `(_Z9cuda_gemmIiLi128ELi4ELi1ELi1024ELi64ELi64ELi64ELi1ELi1EEviiiPT_S1_S1_iii) ;  /* 0xffffffe006d47950 */ /* 0x000fec0003c3ffff */
.L_x_2802:
        /* <DEDUP_REMOVED lines=13> */
.L_x_38593:


//--------------------- .text._Z9cuda_gemmIiLi128ELi4ELi1ELi1024ELi64ELi64ELi64ELi1ELi0EEviiiPT_S1_S1_iii --------------------------
	.section	.text._Z9cuda_gemmIiLi128ELi4ELi1ELi1024ELi64ELi64ELi64ELi1ELi0EEviiiPT_S1_S1_iii,"ax",@progbits
	.align	128
        .global         _Z9cuda_gemmIiLi128ELi4ELi1ELi1024ELi64ELi64ELi64ELi1ELi0EEviiiPT_S1_S1_iii
        .type           _Z9cuda_gemmIiLi128ELi4ELi1ELi1024ELi64ELi64ELi64ELi1ELi0EEviiiPT_S1_S1_iii,@function
        .size           _Z9cuda_gemmIiLi128ELi4ELi1ELi1024ELi64ELi64ELi64ELi1ELi0EEviiiPT_S1_S1_iii,(.L_x_38595 - _Z9cuda_gemmIiLi128ELi4ELi1ELi1024ELi64ELi64ELi64ELi1ELi0EEviiiPT_S1_S1_iii)
        .other          _Z9cuda_gemmIiLi128ELi4ELi1ELi1024ELi64ELi64ELi64ELi1ELi0EEviiiPT_S1_S1_iii,@"STO_CUDA_ENTRY STV_DEFAULT"
_Z9cuda_gemmIiLi128ELi4ELi1ELi1024ELi64ELi64ELi64ELi1ELi0EEviiiPT_S1_S1_iii:
.text._Z9cuda_gemmIiLi128ELi4ELi1ELi1024ELi64ELi64ELi64ELi1ELi0EEviiiPT_S1_S1_iii:
        /* <DEDUP_REMOVED lines=38> */
[----:B------:R-:W-:Y:S01]  /*0260*/  IMAD R5, RZ, RZ, -UR7 ;  /* 0x80000007ff057e24 */ /* 0x000fe2000f8e02ff */
[----:B------:R-:W1:Y:S02]  /*0270*/  S2UR UR4, SR_CTAID.Y ;  /* 0x00000000000479c3 */ /* 0x000e640000002600 */
[----:B------:R-:W3:Y:S08]  /*0280*/  I2F.U32.RP R0, UR7 ;  /* 0x0000000700007d06 */ /* 0x000ef00008209000 */
[----:B---3--:R-:W3:Y:S02]  /*0290*/  MUFU.RCP R0, R0 ;  /* 0x0000000000007308 */ /* 0x008ee40000001000 */
[----:B---3--:R-:W-:-:S02]  /*02a0*/  VIADD R2, R0, 0xffffffe ;  /* 0x0ffffffe00027836 */ /* 0x008fc40000000000 */
[----:B0-----:R-:W-:-:S04]  /*02b0*/  IMAD.SHL.U32 R0, R4, 0x4, RZ ;  /* 0x0000000404007824 */ /* 0x001fc800078e00ff */
[----:B------:R0:W3:Y:S01]  /*02c0*/  F2I.FTZ.U32.TRUNC.NTZ R3, R2 ;  /* 0x0000000200037305 */ /* 0x0000e2000021f000 */
[----:B-1----:R-:W-:Y:S01]  /*02d0*/  ISETP.LE.U32.AND P1, PT, R0, UR4, PT ;  /* 0x0000000400007c0c */ /* 0x002fe2000bf23070 */
[----:B0-----:R-:W-:Y:S02]  /*02e0*/  HFMA2 R2, -RZ, RZ, 0, 0 ;  /* 0x00000000ff027431 */ /* 0x001fe400000001ff */
        /* <DEDUP_REMOVED lines=11> */
[----:B------:R-:W-:Y:S01]  /*03a0*/  @P0 VIADD R43, R43, 0x1 ;  /* 0x000000012b2b0836 */ /* 0x000fe20000000000 */
[----:B------:R-:W-:Y:S02]  /*03b0*/  LOP3.LUT R41, R44, 0xf, RZ, 0xc0, !PT ;  /* 0x0000000f2c297812 */ /* 0x000fe400078ec0ff */
[----:B------:R-:W-:Y:S02]  /*03c0*/  ISETP.GE.U32.AND P1, PT, R0, UR7, PT ;  /* 0x0000000700007c0c */ /* 0x000fe4000bf26070 */
[----:B------:R-:W-:Y:S02]  /*03d0*/  MOV R0, 0x400 ;  /* 0x0000040000007802 */ /* 0x000fe40000000f00 */
[----:B------:R-:W-:-:S09]  /*03e0*/  MOV R6, 0x4d0 ;  /* 0x000004d000067802 */ /* 0x000fd20000000f00 */
[----:B------:R-:W-:Y:S01]  /*03f0*/  @P1 IADD3 R43, PT, PT, R43, 0x1, RZ ;  /* 0x000000012b2b1810 */ /* 0x000fe20007ffe0ff */
[----:B-1----:R-:W-:Y:S01]  /*0400*/  USHF.L.U32 UR5, UR11, 0x2, URZ ;  /* 0x000000020b057899 */ /* 0x002fe200080006ff */
[----:B------:R-:W-:Y:S01]  /*0410*/  @!P2 LOP3.LUT R43, RZ, UR7, RZ, 0x33, !PT ;  /* 0x00000007ff2bac12 */ /* 0x000fe2000f8e33ff */
[----:B------:R-:W-:-:S04]  /*0420*/  ULOP3.LUT UR6, UR11, 0xffff, URZ, 0xc0, !UPT ;  /* 0x0000ffff0b067892 */ /* 0x000fc8000f8ec0ff */
        /* <DEDUP_REMOVED lines=8> */
[----:B------:R-:W-:-:S07]  /*04b0*/  LOP3.LUT R5, R3, 0xffff, RZ, 0xc0, !PT ;  /* 0x0000ffff03057812 */ /* 0x000fce00078ec0ff */
[----:B------:R-:W-:Y:S05]  /*04c0*/  CALL.REL.NOINC `($__internal_92_$__cuda_sm20_div_u16) ;  /* 0x00000030000c7944 */ /* 0x000fea0003c00000 */
[----:B------:R0:W5:Y:S01]  /*04d0*/  LDL.LU R18, [R1+0x4] ;  /* 0x0000040001127983 */ /* 0x0001620000300800 */
[----:B------:R-:W-:Y:S01]  /*04e0*/  LEA R0, R44, UR5, 0x2 ;  /* 0x000000052c007c11 */ /* 0x000fe2000f8e10ff */
[----:B------:R-:W-:-:S04]  /*04f0*/  ULOP3.LUT UR6, UR5, 0xffff, URZ, 0xc0, !UPT ;  /* 0x0000ffff05067892 */ /* 0x000fc8000f8ec0ff */
[----:B------:R-:W-:-:S05]  /*0500*/  IMAD.MOV R0, RZ, RZ, -R0 ;  /* 0x000000ffff007224 */ /* 0x000fca00078e0a00 */
[----:B------:R-:W-:-:S05]  /*0510*/  PRMT R0, R0, 0x7710, RZ ;  /* 0x0000771000007816 */ /* 0x000fca00000000ff */
[----:B------:R-:W-:Y:S01]  /*0520*/  VIADD R0, R0, 0x3ff ;  /* 0x000003ff00007836 */ /* 0x000fe20000000000 */
[----:B------:R-:W-:-:S04]  /*0530*/  MOV R6, 0x560 ;  /* 0x0000056000067802 */ /* 0x000fc80000000f00 */
[----:B0-----:R-:W-:-:S07]  /*0540*/  LOP3.LUT R5, R0, 0xffff, RZ, 0xc0, !PT ;  /* 0x0000ffff00057812 */ /* 0x001fce00078ec0ff */
[----:B-----5:R-:W-:Y:S05]  /*0550*/  CALL.REL.NOINC `($__internal_92_$__cuda_sm20_div_u16) ;  /* 0x0000002c00e87944 */ /* 0x020fea0003c00000 */
        /* <DEDUP_REMOVED lines=10> */
[----:B------:R-:W-:Y:S01]  /*0600*/  IADD3 R4, PT, PT, R42, 0x4, RZ ;  /* 0x000000042a047810 */ /* 0x000fe20007ffe0ff */
[----:B------:R-:W-:Y:S01]  /*0610*/  VIADD R33, R24, 0x8 ;  /* 0x0000000818217836 */ /* 0x000fe20000000000 */
[----:B------:R-:W-:Y:S01]  /*0620*/  IADD3 R8, PT, PT, R42, 0x9, RZ ;  /* 0x000000092a087810 */ /* 0x000fe20007ffe0ff */
[----:B------:R-:W-:Y:S01]  /*0630*/  VIADD R34, R24, 0x7 ;  /* 0x0000000718227836 */ /* 0x000fe20000000000 */
[----:B------:R-:W-:Y:S01]  /*0640*/  IADD3 R21, PT, PT, R42, 0xd, RZ ;  /* 0x0000000d2a157810 */ /* 0x000fe20007ffe0ff */
        /* <DEDUP_REMOVED lines=8> */
[----:B------:R-:W-:Y:S01]  /*06d0*/  IMAD.SHL.U32 R45, R44, 0x10, RZ ;  /* 0x000000102c2d7824 */ /* 0x000fe200078e00ff */
[-C--:B0-----:R-:W-:Y:S01]  /*06e0*/  ISETP.GE.AND P0, PT, R40, R25.reuse, PT ;  /* 0x000000192800720c */ /* 0x081fe20003f06270 */
[C---:B------:R-:W-:Y:S01]  /*06f0*/  VIADD R2, R42.reuse, 0x2 ;  /* 0x000000022a027836 */ /* 0x040fe20000000000 */
[-C--:B------:R-:W-:Y:S01]  /*0700*/  ISETP.GE.AND P1, PT, R39, R25.reuse, PT ;  /* 0x000000192700720c */ /* 0x080fe20003f26270 */
[C---:B------:R-:W-:Y:S01]  /*0710*/  VIADD R6, R42.reuse, 0x6 ;  /* 0x000000062a067836 */ /* 0x040fe20000000000 */
[C---:B------:R-:W-:Y:S01]  /*0720*/  SEL R3, R25.reuse, RZ, P0 ;  /* 0x000000ff19037207 */ /* 0x040fe20000000000 */
[C---:B------:R-:W-:Y:S01]  /*0730*/  VIADD R7, R42.reuse, 0x7 ;  /* 0x000000072a077836 */ /* 0x040fe20000000000 */
[----:B------:R-:W-:Y:S01]  /*0740*/  SEL R0, R25, RZ, P1 ;  /* 0x000000ff19007207 */ /* 0x000fe20000800000 */
[----:B------:R-:W-:Y:S01]  /*0750*/  VIADD R9, R42, 0xa ;  /* 0x0000000a2a097836 */ /* 0x000fe20000000000 */
[-C--:B------:R-:W-:Y:S01]  /*0760*/  ISETP.GE.AND P0, PT, R37, R25.reuse, PT ;  /* 0x000000192500720c */ /* 0x080fe20003f06270 */
[----:B------:R-:W-:Y:S01]  /*0770*/  IMAD.IADD R40, R40, 0x1, -R3 ;  /* 0x0000000128287824 */ /* 0x000fe200078e0a03 */
[----:B------:R-:W-:Y:S01]  /*0780*/  IADD3 R39, PT, PT, R39, -R0, RZ ;  /* 0x8000000027277210 */ /* 0x000fe20007ffe0ff */
[C---:B------:R-:W-:Y:S01]  /*0790*/  VIADD R10, R42.reuse, 0xb ;  /* 0x0000000b2a0a7836 */ /* 0x040fe20000000000 */
[----:B------:R-:W-:Y:S01]  /*07a0*/  SEL R0, R25, RZ, P0 ;  /* 0x000000ff19007207 */ /* 0x000fe20000000000 */
[C---:B------:R-:W-:Y:S01]  /*07b0*/  VIADD R22, R42.reuse, 0xc ;  /* 0x0000000c2a167836 */ /* 0x040fe20000000000 */
[-C--:B------:R-:W-:Y:S01]  /*07c0*/  ISETP.GE.AND P1, PT, R35, R25.reuse, PT ;  /* 0x000000192300720c */ /* 0x080fe20003f26270 */
[----:B------:R-:W-:Y:S01]  /*07d0*/  VIADD R20, R42, 0xe ;  /* 0x0000000e2a147836 */ /* 0x000fe20000000000 */
[----:B------:R-:W-:Y:S01]  /*07e0*/  ISETP.GE.AND P0, PT, R36, R25, PT ;  /* 0x000000192400720c */ /* 0x000fe20003f06270 */
[----:B------:R-:W-:Y:S01]  /*07f0*/  VIADD R15, R42, 0xffffffff ;  /* 0xffffffff2a0f7836 */ /* 0x000fe20000000000 */
[----:B------:R-:W-:Y:S01]  /*0800*/  IADD3 R37, PT, PT, R37, -R0, RZ ;  /* 0x8000000025257210 */ /* 0x000fe20007ffe0ff */
[----:B------:R-:W-:Y:S01]  /*0810*/  UPRMT UR9, UR7, 0x9910, URZ ;  /* 0x0000991007097896 */ /* 0x000fe200080000ff */
[----:B------:R-:W-:-:S02]  /*0820*/  SEL R0, R25, RZ, P1 ;  /* 0x000000ff19007207 */ /* 0x000fc40000800000 */
[----:B------:R-:W-:Y:S02]  /*0830*/  SEL R3, R25, RZ, P0 ;  /* 0x000000ff19037207 */ /* 0x000fe40000000000 */
[-C--:B------:R-:W-:Y:S01]  /*0840*/  ISETP.GE.AND P2, PT, R38, R25.reuse, PT ;  /* 0x000000192600720c */ /* 0x080fe20003f46270 */
[----:B------:R-:W-:Y:S01]  /*0850*/  IMAD.IADD R35, R35, 0x1, -R0 ;  /* 0x0000000123237824 */ /* 0x000fe200078e0a00 */
[-C--:B------:R-:W-:Y:S01]  /*0860*/  ISETP.GE.AND P0, PT, R33, R25.reuse, PT ;  /* 0x000000192100720c */ /* 0x080fe20003f06270 */
[----:B------:R-:W-:Y:S01]  /*0870*/  IMAD.IADD R36, R36, 0x1, -R3 ;  /* 0x0000000124247824 */ /* 0x000fe200078e0a03 */
[C---:B------:R-:W-:Y:S02]  /*0880*/  SEL R5, R25.reuse, RZ, P2 ;  /* 0x000000ff19057207 */ /* 0x040fe40001000000 */
[----:B------:R-:W-:Y:S02]  /*0890*/  SEL R0, R25, RZ, P0 ;  /* 0x000000ff19007207 */ /* 0x000fe40000000000 */
[-C--:B------:R-:W-:Y:S01]  /*08a0*/  ISETP.GE.AND P2, PT, R34, R25.reuse, PT ;  /* 0x000000192200720c */ /* 0x080fe20003f46270 */
[----:B------:R-:W-:Y:S01]  /*08b0*/  IMAD.IADD R38, R38, 0x1, -R5 ;  /* 0x0000000126267824 */ /* 0x000fe200078e0a05 */
[-C--:B------:R-:W-:Y:S01]  /*08c0*/  ISETP.GE.AND P1, PT, R31, R25.reuse, PT ;  /* 0x000000191f00720c */ /* 0x080fe20003f26270 */
[----:B------:R-:W-:Y:S01]  /*08d0*/  IMAD.IADD R33, R33, 0x1, -R0 ;  /* 0x0000000121217824 */ /* 0x000fe200078e0a00 */
[----:B------:R-:W-:-:S02]  /*08e0*/  ISETP.GE.AND P0, PT, R32, R25, PT ;  /* 0x000000192000720c */ /* 0x000fc40003f06270 */
        /* <DEDUP_REMOVED lines=8> */
[----:B------:R-:W-:-:S02]  /*0970*/  SEL R5, R25, RZ, P2 ;  /* 0x000000ff19057207 */ /* 0x000fc40001000000 */
[----:B------:R-:W-:Y:S02]  /*0980*/  SEL R0, R25, RZ, P0 ;  /* 0x000000ff19007207 */ /* 0x000fe40000000000 */
[-C--:B------:R-:W-:Y:S01]  /*0990*/  ISETP.GE.AND P1, PT, R27, R25.reuse, PT ;  /* 0x000000191b00720c */ /* 0x080fe20003f26270 */
[----:B------:R-:W-:Y:S01]  /*09a0*/  IMAD.IADD R30, R30, 0x1, -R5 ;  /* 0x000000011e1e7824 */ /* 0x000fe200078e0a05 */
[-C--:B------:R-:W-:Y:S01]  /*09b0*/  ISETP.GE.AND P2, PT, R26, R25.reuse, PT ;  /* 0x000000191a00720c */ /* 0x080fe20003f46270 */
[----:B------:R-:W-:Y:S01]  /*09c0*/  IMAD.IADD R29, R29, 0x1, -R0 ;  /* 0x000000011d1d7824 */ /* 0x000fe200078e0a00 */
[----:B------:R-:W-:Y:S02]  /*09d0*/  ISETP.GE.AND P0, PT, R28, R25, PT ;  /* 0x000000191c00720c */ /* 0x000fe40003f06270 */
[C---:B------:R-:W-:Y:S02]  /*09e0*/  SEL R0, R25.reuse, RZ, P1 ;  /* 0x000000ff19007207 */ /* 0x040fe40000800000 */
[----:B------:R-:W-:-:S02]  /*09f0*/  SEL R5, R25, RZ, P2 ;  /* 0x000000ff19057207 */ /* 0x000fc40001000000 */
[----:B------:R-:W-:Y:S01]  /*0a00*/  SEL R3, R25, RZ, P0 ;  /* 0x000000ff19037207 */ /* 0x000fe20000000000 */
[----:B------:R-:W-:Y:S01]  /*0a10*/  IMAD.IADD R27, R27, 0x1, -R0 ;  /* 0x000000011b1b7824 */ /* 0x000fe200078e0a00 */
[----:B------:R-:W-:Y:S01]  /*0a20*/  ISETP.GE.AND P0, PT, R24, R25, PT ;  /* 0x000000191800720c */ /* 0x000fe20003f06270 */
[----:B------:R-:W-:Y:S01]  /*0a30*/  IMAD.IADD R26, R26, 0x1, -R5 ;  /* 0x000000011a1a7824 */ /* 0x000fe200078e0a05 */
[----:B------:R-:W-:Y:S01]  /*0a40*/  IADD3 R28, PT, PT, R28, -R3, RZ ;  /* 0x800000031c1c7210 */ /* 0x000fe20007ffe0ff */
[C---:B------:R-:W-:Y:S01]  /*0a50*/  VIADD R0, R42.reuse, 0x1 ;  /* 0x000000012a007836 */ /* 0x040fe20000000000 */
[----:B------:R-:W-:Y:S01]  /*0a60*/  SEL R25, R25, RZ, P0 ;  /* 0x000000ff19197207 */ /* 0x000fe20000000000 */
[C---:B------:R-:W-:Y:S01]  /*0a70*/  VIADD R3, R42.reuse, 0x3 ;  /* 0x000000032a037836 */ /* 0x040fe20000000000 */
[----:B------:R-:W-:Y:S01]  /*0a80*/  LOP3.LUT R45, R45, 0x10, RZ, 0xc0, !PT ;  /* 0x000000102d2d7812 */ /* 0x000fe200078ec0ff */
        /* <DEDUP_REMOVED lines=12> */
[----:B------:R-:W-:Y:S02]  /*0b50*/  IADD3 R25, PT, PT, R24, -R25, RZ ;  /* 0x8000001918197210 */ /* 0x000fe40007ffe0ff */
        /* <DEDUP_REMOVED lines=16> */
[----:B------:R-:W-:-:S07]  /*0c60*/  MOV R46, 0xc80 ;  /* 0x00000c80002e7802 */ /* 0x000fce0000000f00 */
[----:B------:R-:W-:Y:S05]  /*0c70*/  CALL.REL.NOINC `($__internal_91_$__cuda_sm20_div_s16) ;  /* 0x0000002400b87944 */ /* 0x000fea0003c00000 */
[----:B------:R-:W-:Y:S01]  /*0c80*/  LOP3.LUT R16, R18, 0x3, RZ, 0xc0, !PT ;  /* 0x0000000312107812 */ /* 0x000fe200078ec0ff */
[----:B------:R-:W0:Y:S01]  /*0c90*/  S2UR UR6, SR_CTAID.Z ;  /* 0x00000000000679c3 */ /* 0x000e220000002700 */
[----:B------:R-:W1:Y:S01]  /*0ca0*/  LDCU UR7, c[0x0][0x3a8] ;  /* 0x00007500ff0777ac */ /* 0x000e620008000800 */
[----:B------:R-:W-:Y:S02]  /*0cb0*/  LOP3.LUT R44, R44, 0x1f, RZ, 0xc0, !PT ;  /* 0x0000001f2c2c7812 */ /* 0x000fe400078ec0ff */
[----:B------:R2:W-:Y:S01]  /*0cc0*/  STL [R1], R16 ;  /* 0x0000001001007387 */ /* 0x0005e20000100800 */
[----:B------:R-:W3:Y:S01]  /*0cd0*/  LDCU.64 UR12, c[0x0][0x358] ;  /* 0x00006b00ff0c77ac */ /* 0x000ee20008000a00 */
[----:B------:R-:W-:Y:S02]  /*0ce0*/  UPRMT UR9, UR5, 0x9910, URZ ;  /* 0x0000991005097896 */ /* 0x000fe400080000ff */
[----:B-1----:R-:W-:-:S04]  /*0cf0*/  UISETP.LT.AND UP0, UPT, UR7, 0x10, UPT ;  /* 0x000000100700788c */ /* 0x002fc8000bf01270 */
[----:B------:R-:W-:Y:S02]  /*0d00*/  USEL UR7, UR7, 0x10, UP0 ;  /* 0x0000001007077887 */ /* 0x000fe40008000000 */
[----:B0-23--:R-:W-:-:S12]  /*0d10*/  USHF.L.U32 UR6, UR6, 0x6, URZ ;  /* 0x0000000606067899 */ /* 0x00dfd800080006ff */
.L_x_2854:
[----:B0-2---:R-:W2:Y:S01]  /*0d20*/  LDL R18, [R1] ;  /* 0x0000000001127983 */ /* 0x005ea20000100800 */
[----:B------:R-:W-:Y:S01]  /*0d30*/  USHF.L.U32 UR16, UR11, 0x2, URZ ;  /* 0x000000020b107899 */ /* 0x000fe200080006ff */
[----:B------:R-:W-:Y:S01]  /*0d40*/  BSSY.RECONVERGENT B0, `(.L_x_2803) ;  /* 0x0000016000007945 */ /* 0x000fe20003800200 */
[----:B------:R-:W0:Y:S02]  /*0d50*/  S2R R46, SR_TID.X ;  /* 0x00000000002e7919 */ /* 0x000e240000002100 */
[----:B0-----:R-:W-:Y:S01]  /*0d60*/  IMAD.MOV.U32 R16, RZ, RZ, R46 ;  /* 0x000000ffff107224 */ /* 0x001fe200078e002e */
[----:B--2---:R-:W-:-:S13]  /*0d70*/  ISETP.NE.AND P0, PT, R18, 0x2, PT ;  /* 0x000000021200780c */ /* 0x004fda0003f05270 */
[----:B-1-34-:R-:W-:Y:S05]  /*0d80*/  @!P0 BRA `(.L_x_2804) ;  /* 0x0000000000448947 */ /* 0x01afea0003800000 */
[----:B------:R-:W0:Y:S01]  /*0d90*/  S2UR UR10, SR_CgaCtaId ;  /* 0x00000000000a79c3 */ /* 0x000e220000008800 */
[----:B------:R-:W-:Y:S01]  /*0da0*/  UMOV UR5, 0x400 ;  /* 0x0000040000057882 */ /* 0x000fe20000000000 */
[----:B------:R-:W-:Y:S01]  /*0db0*/  ISETP.NE.AND P0, PT, R18, 0x3, PT ;  /* 0x000000031200780c */ /* 0x000fe20003f05270 */
[----:B------:R-:W-:-:S05]  /*0dc0*/  UIADD3 UR5, UPT, UPT, UR5, 0x1080, URZ ;  /* 0x0000108005057890 */ /* 0x000fca000fffe0ff */
[----:B------:R-:W1:Y:S01]  /*0dd0*/  LDC R19, c[0x0][0x360] ;  /* 0x0000d800ff137b82 */ /* 0x000e620000000800 */
[----:B0-----:R-:W-:-:S06]  /*0de0*/  ULEA UR5, UR10, UR5, 0x18 ;  /* 0x000000050a057291 */ /* 0x001fcc000f8ec0ff */
[C---:B------:R-:W-:Y:S02]  /*0df0*/  LEA R17, R46.reuse, UR5, 0x2 ;  /* 0x000000052e117c11 */ /* 0x040fe4000f8e10ff */
[----:B-1----:R-:W-:-:S03]  /*0e00*/  IADD3 R16, PT, PT, R46, R19, RZ ;  /* 0x000000132e107210 */ /* 0x002fc60007ffe0ff */
[----:B------:R0:W-:Y:S01]  /*0e10*/  STS [R17], RZ ;  /* 0x000000ff11007388 */ /* 0x0001e20000000800 */
[----:B------:R-:W-:Y:S05]  /*0e20*/  @!P0 BRA `(.L_x_2804) ;  /* 0x00000000001c8947 */ /* 0x000fea0003800000 */
[----:B------:R-:W-:Y:S01]  /*0e30*/  ISETP.NE.AND P0, PT, R18, RZ, PT ;  /* 0x000000ff1200720c */ /* 0x000fe20003f05270 */
[----:B------:R-:W-:Y:S01]  /*0e40*/  IMAD.U32 R18, RZ, RZ, UR16 ;  /* 0x00000010ff127e24 */ /* 0x000fe2000f8e00ff */
[----:B------:R1:W-:Y:S01]  /*0e50*/  STS [R17+UR16], RZ ;  /* 0x000000ff11007988 */ /* 0x0003e20008000810 */
[----:B------:R-:W-:-:S10]  /*0e60*/  IADD3 R16, PT, PT, R19, R46, R19 ;  /* 0x0000002e13107210 */ /* 0x000fd40007ffe013 */
[----:B------:R-:W-:Y:S01]  /*0e70*/  @P0 IADD3 R18, PT, PT, R17, UR16, R18 ;  /* 0x0000001011120c10 */ /* 0x000fe2000fffe012 */
[----:B------:R-:W-:-:S04]  /*0e80*/  @P0 IMAD.IADD R16, R16, 0x1, R19 ;  /* 0x0000000110100824 */ /* 0x000fc800078e0213 */
[----:B------:R1:W-:Y:S03]  /*0e90*/  @P0 STS [R18], RZ ;  /* 0x000000ff12000388 */ /* 0x0003e60000000800 */
.L_x_2804:
[----:B------:R-:W-:Y:S05]  /*0ea0*/  BSYNC.RECONVERGENT B0 ;  /* 0x0000000000007941 */ /* 0x000fea0003800200 */
.L_x_2803:
[----:B------:R-:W2:Y:S01]  /*0eb0*/  S2UR UR10, SR_CgaCtaId ;  /* 0x00000000000a79c3 */ /* 0x000ea20000008800 */
[----:B------:R-:W-:Y:S01]  /*0ec0*/  UMOV UR5, 0x400 ;  /* 0x0000040000057882 */ /* 0x000fe20000000000 */
[----:B------:R-:W-:Y:S01]  /*0ed0*/  BSSY.RECONVERGENT B0, `(.L_x_2805) ;  /* 0x000000f000007945 */ /* 0x000fe20003800200 */
[----:B------:R-:W-:-:S04]  /*0ee0*/  UIADD3 UR5, UPT, UPT, UR5, 0x1080, URZ ;  /* 0x0000108005057890 */ /* 0x000fc8000fffe0ff */
[----:B--2---:R-:W-:-:S06]  /*0ef0*/  ULEA UR5, UR10, UR5, 0x18 ;  /* 0x000000050a057291 */ /* 0x004fcc000f8ec0ff */
[----:B01----:R-:W-:-:S07]  /*0f00*/  LEA R17, R16, UR5, 0x2 ;  /* 0x0000000510117c11 */ /* 0x003fce000f8e10ff */
.L_x_2806:
        /* <DEDUP_REMOVED lines=12> */
.L_x_2805:
[----:B------:R-:W-:Y:S01]  /*0fd0*/  PLOP3.LUT P0, PT, PT, PT, PT, 0x80, 0x8 ;  /* 0x000000000008781c */ /* 0x000fe20003f0f070 */
[----:B------:R-:W-:Y:S01]  /*0fe0*/  IMAD.MOV.U32 R45, RZ, RZ, RZ ;  /* 0x000000ffff2d7224 */ /* 0x000fe200078e00ff */
[----:B------:R-:W1:Y:S01]  /*0ff0*/  LDCU UR14, c[0x0][0x3ac] ;  /* 0x00007580ff0e77ac */ /* 0x000e620008000800 */
[----:B------:R-:W2:Y:S10]  /*1000*/  LDCU UR15, c[0x0][0x3a8] ;  /* 0x00007500ff0f77ac */ /* 0x000eb40008000800 */
.L_x_2848:
[----:B---3--:R-:W3:Y:S01]  /*1010*/  S2R R47, SR_CgaCtaId ;  /* 0x00000000002f7919 */ /* 0x008ee20000008800 */
[----:B------:R-:W-:Y:S01]  /*1020*/  MOV R16, 0x400 ;  /* 0x0000040000107802 */ /* 0x000fe20000000f00 */
[----:B------:R-:W-:Y:S01]  /*1030*/  ULEA UR5, UR4, UR6, 0xa ;  /* 0x0000000604057291 */ /* 0x000fe2000f8e50ff */
[----:B------:R-:W-:Y:S01]  /*1040*/  BSSY.RECONVERGENT B0, `(.L_x_2807) ;  /* 0x0000013000007945 */ /* 0x000fe20003800200 */
[----:B----4-:R-:W4:Y:S01]  /*1050*/  S2R R17, SR_TID.X ;  /* 0x0000000000117919 */ /* 0x010f220000002100 */
[----:B------:R-:W-:Y:S01]  /*1060*/  PLOP3.LUT P1, PT, P0, PT, PT, 0x80, 0x8 ;  /* 0x000000000008781c */ /* 0x000fe2000072f070 */
[----:B------:R-:W-:Y:S02]  /*1070*/  VIADD R16, R16, 0x880 ;  /* 0x0000088010107836 */ /* 0x000fe40000000000 */
[----:B------:R-:W-:-:S03]  /*1080*/  VIADD R50, R45, UR5 ;  /* 0x000000052d327c36 */ /* 0x000fc60008000000 */
[----:B---3--:R-:W-:Y:S02]  /*1090*/  LEA R47, R47, R16, 0x18 ;  /* 0x000000102f2f7211 */ /* 0x008fe400078ec0ff */
[----:B-12-4-:R-:W-:-:S07]  /*10a0*/  SHF.L.U32 R46, R17, 0x2, RZ ;  /* 0x00000002112e7819 */ /* 0x016fce00000006ff */
.L_x_2808:
[----:B---3--:R-:W3:Y:S01]  /*10b0*/  LDC.64 R16, c[0x0][0x390] ;  /* 0x0000e400ff107b82 */ /* 0x008ee20000000a00 */
[----:B0-----:R-:W-:Y:S02]  /*10c0*/  LOP3.LUT R19, R46, 0x1c, RZ, 0xc0, !PT ;  /* 0x0000001c2e137812 */ /* 0x001fe400078ec0ff */
[----:B------:R-:W-:-:S03]  /*10d0*/  SHF.R.U32.HI R18, RZ, 0x5, R46 ;  /* 0x00000005ff127819 */ /* 0x000fc6000001162e */
[----:B------:R-:W-:-:S04]  /*10e0*/  IMAD.IADD R19, R50, 0x1, R19 ;  /* 0x0000000132137824 */ /* 0x000fc800078e0213 */
[----:B-1----:R-:W-:-:S04]  /*10f0*/  IMAD R19, R18, UR14, R19 ;  /* 0x0000000e12137c24 */ /* 0x002fc8000f8e0213 */
[----:B---3--:R-:W-:-:S06]  /*1100*/  IMAD.WIDE R16, R19, 0x4, R16 ;  /* 0x0000000413107825 */ /* 0x008fcc00078e0210 */
[----:B------:R-:W3:Y:S01]  /*1110*/  LDG.E.128 R16, desc[UR12][R16.64] ;  /* 0x0000000c10107981 */ /* 0x000ee2000c1e1d00 */
[C---:B------:R-:W-:Y:S01]  /*1120*/  IMAD R48, R46.reuse, 0x4, R47 ;  /* 0x000000042e307824 */ /* 0x040fe200078e022f */
[----:B------:R-:W-:-:S04]  /*1130*/  IADD3 R46, PT, PT, R46, UR16, RZ ;  /* 0x000000102e2e7c10 */ /* 0x000fc8000fffe0ff */
[----:B------:R-:W-:Y:S01]  /*1140*/  ISETP.GE.U32.AND P0, PT, R46, 0x200, PT ;  /* 0x000002002e00780c */ /* 0x000fe20003f06070 */
[----:B---3--:R3:W-:-:S12]  /*1150*/  STS.128 [R48], R16 ;  /* 0x0000001030007388 */ /* 0x0087d80000000c00 */
[----:B------:R-:W-:Y:S05]  /*1160*/  @!P0 BRA `(.L_x_2808) ;  /* 0xfffffffc00d08947 */ /* 0x000fea000383ffff */
[----:B--2---:R-:W-:Y:S05]  /*1170*/  BSYNC.RECONVERGENT B0 ;  /* 0x0000000000007941 */ /* 0x004fea0003800200 */
.L_x_2807:
[----:B---3--:R-:W-:Y:S02]  /*1180*/  VIADD R19, R45, UR6 ;  /* 0x000000062d137c36 */ /* 0x008fe40008000000 */
[----:B------:R-:W-:-:S07]  /*1190*/  IMAD.MOV.U32 R18, RZ, RZ, RZ ;  /* 0x000000ffff127224 */ /* 0x000fce00078e00ff */
.L_x_2847:
[----:B------:R-:W0:Y:S02]  /*11a0*/  S2R R46, SR_TID.X ;  /* 0x00000000002e7919 */ /* 0x000e240000002100 */
[----:B0-----:R-:W-:Y:S02]  /*11b0*/  LOP3.LUT R17, R46, 0xf, RZ, 0xc0, !PT ;  /* 0x0000000f2e117812 */ /* 0x001fe400078ec0ff */
[----:B------:R-:W-:-:S03]  /*11c0*/  SHF.R.U32.HI R46, RZ, 0x4, R46 ;  /* 0x00000004ff2e7819 */ /* 0x000fc6000001162e */
[----:B-1234-:R-:W-:-:S07]  /*11d0*/  IMAD.IADD R48, R17, 0x1, R18 ;  /* 0x0000000111307824 */ /* 0x01efce00078e0212 */
.L_x_2809:
[----:B0-----:R-:W0:Y:S01]  /*11e0*/  LDC.64 R16, c[0x0][0x398] ;  /* 0x0000e600ff107b82 */ /* 0x001e220000000a00 */
[----:B------:R-:W-:-:S05]  /*11f0*/  IADD3 R45, PT, PT, R19, R46, RZ ;  /* 0x0000002e132d7210 */ /* 0x000fca0007ffe0ff */
[----:B------:R-:W-:-:S04]  /*1200*/  IMAD R45, R45, UR15, R48 ;  /* 0x0000000f2d2d7c24 */ /* 0x000fc8000f8e0230 */
[----:B0-----:R-:W-:-:S06]  /*1210*/  IMAD.WIDE R16, R45, 0x4, R16 ;  /* 0x000000042d107825 */ /* 0x001fcc00078e0210 */
[----:B------:R-:W2:Y:S01]  /*1220*/  LDG.E R16, desc[UR12][R16.64] ;  /* 0x0000000c10107981 */ /* 0x000ea2000c1e1900 */
[----:B------:R-:W0:Y:S01]  /*1230*/  LDC R65, c[0x0][0x360] ;  /* 0x0000d800ff417b82 */ /* 0x000e220000000800 */
[----:B------:R-:W-:Y:S01]  /*1240*/  IMAD R45, R46, 0x4, R41 ;  /* 0x000000042e2d7824 */ /* 0x000fe200078e0229 */
        /* <DEDUP_REMOVED lines=11> */
.L_x_2846:
[----:B------:R-:W0:Y:S01]  /*1300*/  S2R R16, SR_TID.X ;  /* 0x0000000000107919 */ /* 0x000e220000002100 */
[----:B------:R-:W-:Y:S01]  /*1310*/  UISETP.LT.AND UP0, UPT, UR8, 0x40, UPT ;  /* 0x000000400800788c */ /* 0x000fe2000bf01270 */
[C---:B------:R-:W-:Y:S01]  /*1320*/  IADD3 R63, PT, PT, R42.reuse, R64, RZ ;  /* 0x000000402a3f7210 */ /* 0x040fe20007ffe0ff */
[C---:B------:R-:W-:Y:S01]  /*1330*/  VIADD R61, R42.reuse, 0x1 ;  /* 0x000000012a3d7836 */ /* 0x040fe20000000000 */
[----:B-1----:R-:W1:Y:S01]  /*1340*/  S2R R17, SR_CgaCtaId ;  /* 0x0000000000117919 */ /* 0x002e620000008800 */
[----:B------:R-:W-:Y:S01]  /*1350*/  MOV R46, 0x400 ;  /* 0x00000400002e7802 */ /* 0x000fe20000000f00 */
[C---:B--234-:R-:W-:Y:S01]  /*1360*/  VIADD R69, R42.reuse, 0x2 ;  /* 0x000000022a457836 */ /* 0x05cfe20000000000 */
[----:B------:R-:W-:Y:S01]  /*1370*/  ISETP.GE.AND P2, PT, R43, UR7, PT ;  /* 0x000000072b007c0c */ /* 0x000fe2000bf46270 */
[C---:B------:R-:W-:Y:S01]  /*1380*/  VIADD R59, R42.reuse, 0x3 ;  /* 0x000000032a3b7836 */ /* 0x040fe20000000000 */
[C---:B------:R-:W-:Y:S01]  /*1390*/  LOP3.LUT R47, R42.reuse, 0xf, RZ, 0xc0, !PT ;  /* 0x0000000f2a2f7812 */ /* 0x040fe200078ec0ff */
[C---:B------:R-:W-:Y:S01]  /*13a0*/  VIADD R57, R42.reuse, 0x5 ;  /* 0x000000052a397836 */ /* 0x040fe20000000000 */
[C---:B------:R-:W-:Y:S01]  /*13b0*/  IADD3 R67, PT, PT, R42.reuse, 0x4, RZ ;  /* 0x000000042a437810 */ /* 0x040fe20007ffe0ff */
[C---:B------:R-:W-:Y:S01]  /*13c0*/  VIADD R51, R42.reuse, 0x6 ;  /* 0x000000062a337836 */ /* 0x040fe20000000000 */
[C---:B------:R-:W-:Y:S01]  /*13d0*/  IADD3 R53, PT, PT, R42.reuse, 0x9, RZ ;  /* 0x000000092a357810 */ /* 0x040fe20007ffe0ff */
[C---:B------:R-:W-:Y:S01]  /*13e0*/  VIADD R55, R42.reuse, 0x7 ;  /* 0x000000072a377836 */ /* 0x040fe20000000000 */
[----:B------:R-:W-:Y:S01]  /*13f0*/  USEL UR5, UR8, 0x40, UP0 ;  /* 0x0000004008057887 */ /* 0x000fe20008000000 */
[C---:B------:R-:W-:Y:S01]  /*1400*/  VIADD R49, R42.reuse, 0xa ;  /* 0x0000000a2a317836 */ /* 0x040fe20000000000 */
[----:B------:R-:W-:Y:S01]  /*1410*/  LOP3.LUT R67, R67, 0xf, RZ, 0xc0, !PT ;  /* 0x0000000f43437812 */ /* 0x000fe200078ec0ff */
[----:B------:R-:W-:Y:S01]  /*1420*/  VIADD R45, R42, 0xb ;  /* 0x0000000b2a2d7836 */ /* 0x000fe20000000000 */
[----:B------:R-:W-:Y:S01]  /*1430*/  LOP3.LUT R53, R53, 0xf, RZ, 0xc0, !PT ;  /* 0x0000000f35357812 */ /* 0x000fe200078ec0ff */
[----:B------:R-:W-:Y:S01]  /*1440*/  VIADD R48, R46, 0x880 ;  /* 0x000008802e307836 */ /* 0x000fe20000000000 */
[----:B------:R-:W-:Y:S01]  /*1450*/  LOP3.LUT R54, R47, 0x8, RZ, 0x3c, !PT ;  /* 0x000000082f367812 */ /* 0x000fe200078e3cff */
[----:B------:R-:W-:Y:S01]  /*1460*/  USHF.L.U32 UR5, UR5, 0x1, URZ ;  /* 0x0000000105057899 */ /* 0x000fe200080006ff */
[----:B------:R-:W-:-:S02]  /*1470*/  LOP3.LUT R61, R61, 0xf, RZ, 0xc0, !PT ;  /* 0x0000000f3d3d7812 */ /* 0x000fc400078ec0ff */
[----:B------:R-:W-:Y:S02]  /*1480*/  LOP3.LUT R69, R69, 0xf, RZ, 0xc0, !PT ;  /* 0x0000000f45457812 */ /* 0x000fe400078ec0ff */
[----:B------:R-:W-:Y:S01]  /*1490*/  LOP3.LUT R59, R59, 0xf, RZ, 0xc0, !PT ;  /* 0x0000000f3b3b7812 */ /* 0x000fe200078ec0ff */
[----:B------:R-:W-:Y:S01]  /*14a0*/  VIADD R64, R64, UR5 ;  /* 0x0000000540407c36 */ /* 0x000fe20008000000 */
[----:B------:R-:W-:Y:S02]  /*14b0*/  LOP3.LUT R57, R57, 0xf, RZ, 0xc0, !PT ;  /* 0x0000000f39397812 */ /* 0x000fe400078ec0ff */
[----:B------:R-:W-:Y:S01]  /*14c0*/  LOP3.LUT R51, R51, 0xf, RZ, 0xc0, !PT ;  /* 0x0000000f33337812 */ /* 0x000fe200078ec0ff */
[----:B0-----:R-:W-:Y:S01]  /*14d0*/  IMAD.SHL.U32 R16, R16, 0x10, RZ ;  /* 0x0000001010107824 */ /* 0x001fe200078e00ff */
[----:B------:R-:W-:Y:S02]  /*14e0*/  LOP3.LUT R55, R55, 0xf, RZ, 0xc0, !PT ;  /* 0x0000000f37377812 */ /* 0x000fe400078ec0ff */
[----:B------:R-:W-:-:S02]  /*14f0*/  LOP3.LUT R49, R49, 0xf, RZ, 0xc0, !PT ;  /* 0x0000000f31317812 */ /* 0x000fc400078ec0ff */
[----:B------:R-:W-:Y:S02]  /*1500*/  LOP3.LUT R16, R16, 0x10, RZ, 0xc0, !PT ;  /* 0x0000001010107812 */ /* 0x000fe400078ec0ff */
[----:B------:R-:W-:Y:S02]  /*1510*/  LOP3.LUT R45, R45, 0xf, RZ, 0xc0, !PT ;  /* 0x0000000f2d2d7812 */ /* 0x000fe400078ec0ff */
[----:B------:R-:W-:Y:S02]  /*1520*/  LEA R16, R63, R16, 0x5 ;  /* 0x000000103f107211 */ /* 0x000fe400078e28ff */
[----:B------:R-:W-:Y:S02]  /*1530*/  ISETP.GE.AND P0, PT, R64, UR8, PT ;  /* 0x0000000840007c0c */ /* 0x000fe4000bf06270 */
        /* <DEDUP_REMOVED lines=10> */
[-C--:B------:R-:W-:Y:S01]  /*15e0*/  LEA R54, R54, R47.reuse, 0x2 ;  /* 0x0000002f36367211 */ /* 0x080fe200078e10ff */
[--C-:B------:R-:W-:Y:S01]  /*15f0*/  IMAD.IADD R60, R69, 0x1, R16.reuse ;  /* 0x00000001453c7824 */ /* 0x100fe200078e0210 */
[-C--:B------:R-:W-:Y:S01]  /*1600*/  LEA R58, R58, R47.reuse, 0x2 ;  /* 0x0000002f3a3a7211 */ /* 0x080fe200078e10ff */
[--C-:B------:R-:W-:Y:S01]  /*1610*/  IMAD.IADD R59, R59, 0x1, R16.reuse ;  /* 0x000000013b3b7824 */ /* 0x100fe200078e0210 */
[-C--:B------:R-:W-:Y:S01]  /*1620*/  LEA R53, R53, R47.reuse, 0x2 ;  /* 0x0000002f35357211 */ /* 0x080fe200078e10ff */
[--C-:B------:R-:W-:Y:S01]  /*1630*/  IMAD.IADD R56, R51, 0x1, R16.reuse ;  /* 0x0000000133387824 */ /* 0x100fe200078e0210 */
[----:B------:R-:W-:Y:S01]  /*1640*/  LEA R49, R66, R47, 0x2 ;  /* 0x0000002f42317211 */ /* 0x000fe200078e10ff */
[----:B------:R-:W-:-:S02]  /*1650*/  IMAD.IADD R55, R55, 0x1, R16 ;  /* 0x0000000137377824 */ /* 0x000fc400078e0210 */
[--C-:B------:R-:W-:Y:S02]  /*1660*/  IMAD.IADD R68, R45, 0x1, R16.reuse ;  /* 0x000000012d447824 */ /* 0x100fe400078e0210 */
[--C-:B------:R-:W-:Y:S02]  /*1670*/  IMAD.IADD R50, R22, 0x1, R16.reuse ;  /* 0x0000000116327824 */ /* 0x100fe400078e0210 */
[----:B------:R-:W-:Y:S02]  /*1680*/  IMAD.IADD R16, R15, 0x1, R16 ;  /* 0x000000010f107824 */ /* 0x000fe400078e0210 */
        /* <DEDUP_REMOVED lines=33> */
.L_x_2845:
[----:B------:R-:W-:-:S05]  /*18a0*/  IMAD R17, R45, 0x84, R46 ;  /* 0x000000842d117824 */ /* 0x000fca00078e022e */
[----:B--234-:R-:W-:Y:S01]  /*18b0*/  LEA R69, R44, R17, 0x2 ;  /* 0x000000112c457211 */ /* 0x01cfe200078e10ff */
        /* <DEDUP_REMOVED lines=9> */
.L_x_2856:
[----:B0--3--:R-:W-:-:S07]  /*1950*/  IMAD R16, R62, R16, RZ ;  /* 0x000000103e107224 */ /* 0x009fce00078e02ff */
.L_x_2813:
[----:B------:R-:W-:-:S13]  /*1960*/  ISETP.GE.AND P3, PT, R17, 0x2, PT ;  /* 0x000000021100780c */ /* 0x000fda0003f66270 */
[----:B------:R-:W-:Y:S05]  /*1970*/  @!P3 BRA `(.L_x_2815) ;  /* 0x000000000010b947 */ /* 0x000fea0003800000 */
[----:B------:R-:W-:-:S03]  /*1980*/  UMOV UR5, 0xffffffff ;  /* 0xffffffff00057882 */ /* 0x000fc60000000000 */
[----:B------:R-:W-:Y:S05]  /*1990*/  BRA.DIV UR5, `(.L_x_2816) ;  /* 0x0000001205547947 */ /* 0x000fea000b800000 */
[----:B------:R3:W4:Y:S02]  /*19a0*/  SHFL.IDX PT, R67, R69, R40, 0x1f ;  /* 0x00001f2845437589 */ /* 0x00072400000e0000 */
.L_x_2859:
[----:B----4-:R-:W-:-:S07]  /*19b0*/  IMAD R16, R61, R67, R16 ;  /* 0x000000433d107224 */ /* 0x010fce00078e0210 */
.L_x_2815:
[----:B------:R-:W-:-:S13]  /*19c0*/  ISETP.GE.AND P3, PT, R17, 0x3, PT ;  /* 0x000000031100780c */ /* 0x000fda0003f66270 */
[----:B------:R-:W-:Y:S05]  /*19d0*/  @!P3 BRA `(.L_x_2817) ;  /* 0x000000000010b947 */ /* 0x000fea0003800000 */
[----:B------:R-:W-:-:S03]  /*19e0*/  UMOV UR5, 0xffffffff ;  /* 0xffffffff00057882 */ /* 0x000fc60000000000 */
[----:B------:R-:W-:Y:S05]  /*19f0*/  BRA.DIV UR5, `(.L_x_2818) ;  /* 0x0000001205607947 */ /* 0x000fea000b800000 */
[----:B------:R4:W0:Y:S02]  /*1a00*/  SHFL.IDX PT, R67, R69, R39, 0x1f ;  /* 0x00001f2745437589 */ /* 0x00082400000e0000 */
.L_x_2862:
[----:B0-----:R-:W-:-:S07]  /*1a10*/  IMAD R16, R60, R67, R16 ;  /* 0x000000433c107224 */ /* 0x001fce00078e0210 */
.L_x_2817:
[----:B------:R-:W-:-:S13]  /*1a20*/  ISETP.GE.AND P3, PT, R17, 0x4, PT ;  /* 0x000000041100780c */ /* 0x000fda0003f66270 */
[----:B------:R-:W-:Y:S05]  /*1a30*/  @!P3 BRA `(.L_x_2819) ;  /* 0x000000000010b947 */ /* 0x000fea0003800000 */
[----:B------:R-:W-:-:S03]  /*1a40*/  UMOV UR5, 0xffffffff ;  /* 0xffffffff00057882 */ /* 0x000fc60000000000 */
[----:B------:R-:W-:Y:S05]  /*1a50*/  BRA.DIV UR5, `(.L_x_2820) ;  /* 0x00000012056c7947 */ /* 0x000fea000b800000 */
[----:B------:R0:W0:Y:S02]  /*1a60*/  SHFL.IDX PT, R67, R69, R38, 0x1f ;  /* 0x00001f2645437589 */ /* 0x00002400000e0000 */
.L_x_2865:
[----:B0-----:R-:W-:-:S07]  /*1a70*/  IMAD R16, R59, R67, R16 ;  /* 0x000000433b107224 */ /* 0x001fce00078e0210 */
.L_x_2819:
[----:B------:R-:W-:-:S13]  /*1a80*/  ISETP.GE.AND P3, PT, R17, 0x5, PT ;  /* 0x000000051100780c */ /* 0x000fda0003f66270 */
[----:B------:R-:W-:Y:S05]  /*1a90*/  @!P3 BRA `(.L_x_2821) ;  /* 0x000000000010b947 */ /* 0x000fea0003800000 */
[----:B------:R-:W-:-:S03]  /*1aa0*/  UMOV UR5, 0xffffffff ;  /* 0xffffffff00057882 */ /* 0x000fc60000000000 */
[----:B------:R-:W-:Y:S05]  /*1ab0*/  BRA.DIV UR5, `(.L_x_2822) ;  /* 0x0000001205787947 */ /* 0x000fea000b800000 */
[----:B------:R0:W0:Y:S02]  /*1ac0*/  SHFL.IDX PT, R67, R69, R37, 0x1f ;  /* 0x00001f2545437589 */ /* 0x00002400000e0000 */
.L_x_2868:
[----:B0-----:R-:W-:-:S07]  /*1ad0*/  IMAD R16, R58, R67, R16 ;  /* 0x000000433a107224 */ /* 0x001fce00078e0210 */
.L_x_2821:
[----:B------:R-:W-:-:S13]  /*1ae0*/  ISETP.GE.AND P3, PT, R17, 0x6, PT ;  /* 0x000000061100780c */ /* 0x000fda0003f66270 */
[----:B------:R-:W-:Y:S05]  /*1af0*/  @!P3 BRA `(.L_x_2823) ;  /* 0x000000000010b947 */ /* 0x000fea0003800000 */
[----:B------:R-:W-:-:S03]  /*1b00*/  UMOV UR5, 0xffffffff ;  /* 0xffffffff00057882 */ /* 0x000fc60000000000 */
[----:B------:R-:W-:Y:S05]  /*1b10*/  BRA.DIV UR5, `(.L_x_2824) ;  /* 0x0000001205847947 */ /* 0x000fea000b800000 */
[----:B------:R0:W0:Y:S02]  /*1b20*/  SHFL.IDX PT, R67, R69, R36, 0x1f ;  /* 0x00001f2445437589 */ /* 0x00002400000e0000 */
.L_x_2871:
[----:B0-----:R-:W-:-:S07]  /*1b30*/  IMAD R16, R57, R67, R16 ;  /* 0x0000004339107224 */ /* 0x001fce00078e0210 */
.L_x_2823:
[----:B------:R-:W-:-:S13]  /*1b40*/  ISETP.GE.AND P3, PT, R17, 0x7, PT ;  /* 0x000000071100780c */ /* 0x000fda0003f66270 */
[----:B------:R-:W-:Y:S05]  /*1b50*/  @!P3 BRA `(.L_x_2825) ;  /* 0x000000000010b947 */ /* 0x000fea0003800000 */
[----:B------:R-:W-:-:S03]  /*1b60*/  UMOV UR5, 0xffffffff ;  /* 0xffffffff00057882 */ /* 0x000fc60000000000 */
[----:B------:R-:W-:Y:S05]  /*1b70*/  BRA.DIV UR5, `(.L_x_2826) ;  /* 0x0000001205907947 */ /* 0x000fea000b800000 */
[----:B------:R0:W0:Y:S02]  /*1b80*/  SHFL.IDX PT, R67, R69, R35, 0x1f ;  /* 0x00001f2345437589 */ /* 0x00002400000e0000 */
.L_x_2874:
[----:B0-----:R-:W-:-:S07]  /*1b90*/  IMAD R16, R56, R67, R16 ;  /* 0x0000004338107224 */ /* 0x001fce00078e0210 */
.L_x_2825:
[----:B------:R-:W-:-:S13]  /*1ba0*/  ISETP.GE.AND P3, PT, R17, 0x8, PT ;  /* 0x000000081100780c */ /* 0x000fda0003f66270 */
[----:B------:R-:W-:Y:S05]  /*1bb0*/  @!P3 BRA `(.L_x_2827) ;  /* 0x000000000010b947 */ /* 0x000fea0003800000 */
[----:B------:R-:W-:-:S03]  /*1bc0*/  UMOV UR5, 0xffffffff ;  /* 0xffffffff00057882 */ /* 0x000fc60000000000 */
[----:B------:R-:W-:Y:S05]  /*1bd0*/  BRA.DIV UR5, `(.L_x_2828) ;  /* 0x00000012059c7947 */ /* 0x000fea000b800000 */
[----:B------:R0:W0:Y:S02]  /*1be0*/  SHFL.IDX PT, R67, R69, R34, 0x1f ;  /* 0x00001f2245437589 */ /* 0x00002400000e0000 */
.L_x_2877:
[----:B01----:R-:W-:-:S07]  /*1bf0*/  IMAD R16, R55, R67, R16 ;  /* 0x0000004337107224 */ /* 0x003fce00078e0210 */
.L_x_2827:
[----:B------:R-:W-:-:S13]  /*1c00*/  ISETP.GE.AND P3, PT, R17, 0x9, PT ;  /* 0x000000091100780c */ /* 0x000fda0003f66270 */
[----:B------:R-:W-:Y:S05]  /*1c10*/  @!P3 BRA `(.L_x_2829) ;  /* 0x000000000010b947 */ /* 0x000fea0003800000 */
[----:B------:R-:W-:-:S03]  /*1c20*/  UMOV UR5, 0xffffffff ;  /* 0xffffffff00057882 */ /* 0x000fc60000000000 */
[----:B------:R-:W-:Y:S05]  /*1c30*/  BRA.DIV UR5, `(.L_x_2830) ;  /* 0x0000001205a87947 */ /* 0x000fea000b800000 */
[----:B------:R0:W0:Y:S02]  /*1c40*/  SHFL.IDX PT, R67, R69, R33, 0x1f ;  /* 0x00001f2145437589 */ /* 0x00002400000e0000 */
.L_x_2880:
[----:B0-----:R-:W-:-:S07]  /*1c50*/  IMAD R16, R54, R67, R16 ;  /* 0x0000004336107224 */ /* 0x001fce00078e0210 */
.L_x_2829:
[----:B------:R-:W-:-:S13]  /*1c60*/  ISETP.GE.AND P3, PT, R17, 0xa, PT ;  /* 0x0000000a1100780c */ /* 0x000fda0003f66270 */
[----:B------:R-:W-:Y:S05]  /*1c70*/  @!P3 BRA `(.L_x_2831) ;  /* 0x000000000010b947 */ /* 0x000fea0003800000 */
[----:B------:R-:W-:-:S03]  /*1c80*/  UMOV UR5, 0xffffffff ;  /* 0xffffffff00057882 */ /* 0x000fc60000000000 */
[----:B------:R-:W-:Y:S05]  /*1c90*/  BRA.DIV UR5, `(.L_x_2832) ;  /* 0x0000001205b47947 */ /* 0x000fea000b800000 */
[----:B------:R0:W0:Y:S02]  /*1ca0*/  SHFL.IDX PT, R67, R69, R32, 0x1f ;  /* 0x00001f2045437589 */ /* 0x00002400000e0000 */
.L_x_2883:
[----:B0-----:R-:W-:-:S07]  /*1cb0*/  IMAD R16, R53, R67, R16 ;  /* 0x0000004335107224 */ /* 0x001fce00078e0210 */
.L_x_2831:
[----:B------:R-:W-:-:S13]  /*1cc0*/  ISETP.GE.AND P3, PT, R17, 0xb, PT ;  /* 0x0000000b1100780c */ /* 0x000fda0003f66270 */
[----:B------:R-:W-:Y:S05]  /*1cd0*/  @!P3 BRA `(.L_x_2833) ;  /* 0x000000000010b947 */ /* 0x000fea0003800000 */
[----:B------:R-:W-:-:S03]  /*1ce0*/  UMOV UR5, 0xffffffff ;  /* 0xffffffff00057882 */ /* 0x000fc60000000000 */
[----:B------:R-:W-:Y:S05]  /*1cf0*/  BRA.DIV UR5, `(.L_x_2834) ;  /* 0x0000001205c07947 */ /* 0x000fea000b800000 */
[----:B------:R0:W0:Y:S02]  /*1d00*/  SHFL.IDX PT, R67, R69, R31, 0x1f ;  /* 0x00001f1f45437589 */ /* 0x00002400000e0000 */
.L_x_2886:
[----:B0-----:R-:W-:-:S07]  /*1d10*/  IMAD R16, R52, R67, R16 ;  /* 0x0000004334107224 */ /* 0x001fce00078e0210 */
.L_x_2833:
[----:B------:R-:W-:-:S13]  /*1d20*/  ISETP.GE.AND P3, PT, R17, 0xc, PT ;  /* 0x0000000c1100780c */ /* 0x000fda0003f66270 */
[----:B------:R-:W-:Y:S05]  /*1d30*/  @!P3 BRA `(.L_x_2835) ;  /* 0x000000000010b947 */ /* 0x000fea0003800000 */
[----:B------:R-:W-:-:S03]  /*1d40*/  UMOV UR5, 0xffffffff ;  /* 0xffffffff00057882 */ /* 0x000fc60000000000 */
[----:B------:R-:W-:Y:S05]  /*1d50*/  BRA.DIV UR5, `(.L_x_2836) ;  /* 0x0000001205cc7947 */ /* 0x000fea000b800000 */
[----:B------:R0:W0:Y:S02]  /*1d60*/  SHFL.IDX PT, R67, R69, R30, 0x1f ;  /* 0x00001f1e45437589 */ /* 0x00002400000e0000 */
.L_x_2889:
[----:B0-----:R-:W-:-:S07]  /*1d70*/  IMAD R16, R51, R67, R16 ;  /* 0x0000004333107224 */ /* 0x001fce00078e0210 */
.L_x_2835:
[----:B------:R-:W-:-:S13]  /*1d80*/  ISETP.GE.AND P3, PT, R17, 0xd, PT ;  /* 0x0000000d1100780c */ /* 0x000fda0003f66270 */
[----:B------:R-:W-:Y:S05]  /*1d90*/  @!P3 BRA `(.L_x_2837) ;  /* 0x000000000010b947 */ /* 0x000fea0003800000 */
[----:B------:R-:W-:-:S03]  /*1da0*/  UMOV UR5, 0xffffffff ;  /* 0xffffffff00057882 */ /* 0x000fc60000000000 */
[----:B------:R-:W-:Y:S05]  /*1db0*/  BRA.DIV UR5, `(.L_x_2838) ;  /* 0x0000001205d87947 */ /* 0x000fea000b800000 */
[----:B------:R0:W0:Y:S02]  /*1dc0*/  SHFL.IDX PT, R67, R69, R29, 0x1f ;  /* 0x00001f1d45437589 */ /* 0x00002400000e0000 */
.L_x_2892:
[----:B0-----:R-:W-:-:S07]  /*1dd0*/  IMAD R16, R50, R67, R16 ;  /* 0x0000004332107224 */ /* 0x001fce00078e0210 */
.L_x_2837:
[----:B------:R-:W-:-:S13]  /*1de0*/  ISETP.GE.AND P3, PT, R17, 0xe, PT ;  /* 0x0000000e1100780c */ /* 0x000fda0003f66270 */
[----:B------:R-:W-:Y:S05]  /*1df0*/  @!P3 BRA `(.L_x_2839) ;  /* 0x000000000010b947 */ /* 0x000fea0003800000 */
[----:B------:R-:W-:-:S03]  /*1e00*/  UMOV UR5, 0xffffffff ;  /* 0xffffffff00057882 */ /* 0x000fc60000000000 */
[----:B------:R-:W-:Y:S05]  /*1e10*/  BRA.DIV UR5, `(.L_x_2840) ;  /* 0x0000001205e47947 */ /* 0x000fea000b800000 */
[----:B------:R0:W0:Y:S02]  /*1e20*/  SHFL.IDX PT, R67, R69, R28, 0x1f ;  /* 0x00001f1c45437589 */ /* 0x00002400000e0000 */
.L_x_2895:
[----:B0-----:R-:W-:-:S07]  /*1e30*/  IMAD R16, R49, R67, R16 ;  /* 0x0000004331107224 */ /* 0x001fce00078e0210 */
.L_x_2839:
[----:B------:R-:W-:-:S13]  /*1e40*/  ISETP.GE.AND P3, PT, R17, 0xf, PT ;  /* 0x0000000f1100780c */ /* 0x000fda0003f66270 */
[----:B------:R-:W-:Y:S05]  /*1e50*/  @!P3 BRA `(.L_x_2841) ;  /* 0x000000000010b947 */ /* 0x000fea0003800000 */
[----:B------:R-:W-:-:S03]  /*1e60*/  UMOV UR5, 0xffffffff ;  /* 0xffffffff00057882 */ /* 0x000fc60000000000 */
[----:B------:R-:W-:Y:S05]  /*1e70*/  BRA.DIV UR5, `(.L_x_2842) ;  /* 0x0000001205f07947 */ /* 0x000fea000b800000 */
[----:B------:R0:W0:Y:S02]  /*1e80*/  SHFL.IDX PT, R67, R69, R27, 0x1f ;  /* 0x00001f1b45437589 */ /* 0x00002400000e0000 */
.L_x_2898:
[----:B0-----:R-:W-:-:S07]  /*1e90*/  IMAD R16, R48, R67, R16 ;  /* 0x0000004330107224 */ /* 0x001fce00078e0210 */
.L_x_2841:
[----:B------:R-:W-:-:S13]  /*1ea0*/  ISETP.GE.AND P3, PT, R17, 0x10, PT ;  /* 0x000000101100780c */ /* 0x000fda0003f66270 */
[----:B------:R-:W-:Y:S05]  /*1eb0*/  @!P3 BRA `(.L_x_2843) ;  /* 0x00000004001cb947 */ /* 0x000fea0003800000 */
[----:B------:R-:W-:-:S03]  /*1ec0*/  UMOV UR5, 0xffffffff ;  /* 0xffffffff00057882 */ /* 0x000fc60000000000 */
[----:B------:R-:W-:Y:S05]  /*1ed0*/  BRA.DIV UR5, `(.L_x_2844) ;  /* 0x0000001205fc7947 */ /* 0x000fea000b800000 */
[----:B------:R0:W0:Y:S02]  /*1ee0*/  SHFL.IDX PT, R67, R69, R26, 0x1f ;  /* 0x00001f1a45437589 */ /* 0x00002400000e0000 */
.L_x_2901:
[----:B0-----:R-:W-:Y:S01]  /*1ef0*/  IMAD R16, R47, R67, R16 ;  /* 0x000000432f107224 */ /* 0x001fe200078e0210 */
[----:B------:R-:W-:Y:S06]  /*1f00*/  BRA `(.L_x_2843) ;  /* 0x0000000400087947 */ /* 0x000fec0003800000 */
.L_x_2812:
[----:B------:R-:W2:Y:S01]  /*1f10*/  LDC R66, c[0x0][0x3ac] ;  /* 0x0000eb00ff427b82 */ /* 0x000ea20000000800 */
[----:B------:R-:W-:Y:S01]  /*1f20*/  IMAD.MOV.U32 R16, RZ, RZ, RZ ;  /* 0x000000ffff107224 */ /* 0x000fe200078e00ff */
[C---:B--2---:R-:W-:Y:S02]  /*1f30*/  ISETP.GE.AND P3, PT, R66.reuse, 0x1, PT ;  /* 0x000000014200780c */ /* 0x044fe40003f66270 */
[C---:B------:R-:W-:Y:S02]  /*1f40*/  ISETP.GE.AND P6, PT, R66.reuse, 0x2, PT ;  /* 0x000000024200780c */ /* 0x040fe40003fc6270 */
[C---:B------:R-:W-:Y:S02]  /*1f50*/  ISETP.GE.AND P4, PT, R66.reuse, 0x3, PT ;  /* 0x000000034200780c */ /* 0x040fe40003f86270 */
[----:B------:R-:W-:-:S07]  /*1f60*/  ISETP.GE.AND P5, PT, R66, 0x4, PT ;  /* 0x000000044200780c */ /* 0x000fce0003fa6270 */
[--C-:B------:R-:W-:Y:S02]  /*1f70*/  @P3 IMAD R67, R24, 0x4, R17.reuse ;  /* 0x0000000418433824 */ /* 0x100fe400078e0211 */
[----:B------:R-:W-:Y:S02]  /*1f80*/  @P6 IMAD R68, R14, 0x4, R17 ;  /* 0x000000040e446824 */ /* 0x000fe400078e0211 */
[----:B------:R-:W-:Y:S02]  /*1f90*/  @P4 LEA R69, R13, R17, 0x2 ;  /* 0x000000110d454211 */ /* 0x000fe400078e10ff */
        /* <DEDUP_REMOVED lines=12> */
[----:B------:R-:W-:Y:S02]  /*2060*/  @P6 LEA R69, R10, R17, 0x2 ;  /* 0x000000110a456211 */ /* 0x000fe400078e10ff */
[----:B------:R-:W2:Y:S04]  /*2070*/  @P3 LDS R67, [R67] ;  /* 0x0000000043433984 */ /* 0x000ea80000000800 */
[----:B------:R-:W3:Y:S01]  /*2080*/  @P6 LDS R69, [R69] ;  /* 0x0000000045456984 */ /* 0x000ee20000000800 */
[----:B0-----:R-:W-:Y:S01]  /*2090*/  @P5 IMAD R16, R59, R68, R16 ;  /* 0x000000443b105224 */ /* 0x001fe200078e0210 */
[----:B------:R-:W-:Y:S01]  /*20a0*/  ISETP.GE.AND P5, PT, R66, 0x8, PT ;  /* 0x000000084200780c */ /* 0x000fe20003fa6270 */
[----:B------:R-:W-:Y:S02]  /*20b0*/  @P4 IMAD R68, R9, 0x4, R17 ;  /* 0x0000000409444824 */ /* 0x000fe400078e0211 */
[----:B--2---:R-:W-:Y:S01]  /*20c0*/  @P3 IMAD R16, R58, R67, R16 ;  /* 0x000000433a103224 */ /* 0x004fe200078e0210 */
[----:B------:R-:W-:-:S03]  /*20d0*/  ISETP.GE.AND P3, PT, R66, 0x9, PT ;  /* 0x000000094200780c */ /* 0x000fc60003f66270 */
[----:B------:R-:W0:Y:S01]  /*20e0*/  @P4 LDS R68, [R68] ;  /* 0x0000000044444984 */ /* 0x000e220000000800 */
[----:B---3--:R-:W-:Y:S01]  /*20f0*/  @P6 IMAD R16, R57, R69, R16 ;  /* 0x0000004539106224 */ /* 0x008fe200078e0210 */
[----:B------:R-:W-:-:S04]  /*2100*/  ISETP.GE.AND P6, PT, R66, 0xe, PT ;  /* 0x0000000e4200780c */ /* 0x000fc80003fc6270 */
        /* <DEDUP_REMOVED lines=8> */
[----:B------:R-:W-:Y:S01]  /*2190*/  @P4 LEA R68, R7, R17, 0x2 ;  /* 0x0000001107444211 */ /* 0x000fe200078e10ff */
[----:B--2---:R-:W-:Y:S01]  /*21a0*/  @P3 IMAD R16, R54, R69, R16 ;  /* 0x0000004536103224 */ /* 0x004fe200078e0210 */
[----:B------:R-:W-:-:S04]  /*21b0*/  ISETP.GE.AND P3, PT, R66, 0xc, PT ;  /* 0x0000000c4200780c */ /* 0x000fc80003f66270 */
[----:B------:R-:W0:Y:S01]  /*21c0*/  @P4 LDS R68, [R68] ;  /* 0x0000000044444984 */ /* 0x000e220000000800 */
[----:B------:R-:W-:-:S06]  /*21d0*/  @P5 IMAD R67, R6, 0x4, R17 ;  /* 0x0000000406435824 */ /* 0x000fcc00078e0211 */
[----:B------:R-:W1:Y:S02]  /*21e0*/  @P5 LDS R67, [R67] ;  /* 0x0000000043435984 */ /* 0x000e640000000800 */
[----:B------:R-:W-:-:S06]  /*21f0*/  @P3 IMAD R69, R5, 0x4, R17 ;  /* 0x0000000405453824 */ /* 0x000fcc00078e0211 */
[----:B------:R-:W2:Y:S01]  /*2200*/  @P3 LDS R69, [R69] ;  /* 0x0000000045453984 */ /* 0x000ea20000000800 */
[----:B0-----:R-:W-:Y:S01]  /*2210*/  @P4 IMAD R16, R53, R68, R16 ;  /* 0x0000004435104224 */ /* 0x001fe200078e0210 */
[----:B------:R-:W-:-:S03]  /*2220*/  ISETP.GE.AND P4, PT, R66, 0xd, PT ;  /* 0x0000000d4200780c */ /* 0x000fc60003f86270 */
[----:B-1----:R-:W-:Y:S01]  /*2230*/  @P5 IMAD R16, R52, R67, R16 ;  /* 0x0000004334105224 */ /* 0x002fe200078e0210 */
[C---:B------:R-:W-:Y:S02]  /*2240*/  ISETP.GE.AND P5, PT, R66.reuse, 0xf, PT ;  /* 0x0000000f4200780c */ /* 0x040fe40003fa6270 */
[----:B------:R-:W-:Y:S01]  /*2250*/  @P6 LEA R67, R3, R17, 0x2 ;  /* 0x0000001103436211 */ /* 0x000fe200078e10ff */
[----:B--2---:R-:W-:Y:S01]  /*2260*/  @P3 IMAD R16, R51, R69, R16 ;  /* 0x0000004533103224 */ /* 0x004fe200078e0210 */
[----:B------:R-:W-:-:S05]  /*2270*/  ISETP.GE.AND P3, PT, R66, 0x10, PT ;  /* 0x000000104200780c */ /* 0x000fca0003f66270 */
[--C-:B------:R-:W-:Y:S01]  /*2280*/  @P4 IMAD R66, R4, 0x4, R17.reuse ;  /* 0x0000000404424824 */ /* 0x100fe200078e0211 */
[----:B------:R-:W-:Y:S03]  /*2290*/  @P6 LDS R67, [R67] ;  /* 0x0000000043436984 */ /* 0x000fe60000000800 */
[--C-:B------:R-:W-:Y:S02]  /*22a0*/  @P5 IMAD R68, R2, 0x4, R17.reuse ;  /* 0x0000000402445824 */ /* 0x100fe400078e0211 */
        /* <DEDUP_REMOVED lines=8> */
.L_x_2843:
[----:B------:R-:W5:Y:S01]  /*2330*/  S2R R17, SR_TID.X ;  /* 0x0000000000117919 */ /* 0x000f620000002100 */
[----:B------:R-:W-:Y:S01]  /*2340*/  IADD3 R67, PT, PT, R45, R18, RZ ;  /* 0x000000122d437210 */ /* 0x000fe20007ffe0ff */
[----:B------:R-:W-:Y:S05]  /*2350*/  WARPSYNC.ALL ;  /* 0x0000000000007948 */ /* 0x000fea0003800000 */
[----:B------:R-:W-:Y:S02]  /*2360*/  IMAD R67, R67, UR8, R63 ;  /* 0x0000000843437c24 */ /* 0x000fe4000f8e023f */
[----:B------:R-:W-:Y:S01]  /*2370*/  VIADD R45, R45, UR9 ;  /* 0x000000092d2d7c36 */ /* 0x000fe20008000000 */
[----:B-----5:R-:W-:-:S13]  /*2380*/  LOP3.LUT P3, RZ, R17, 0x1, RZ, 0xc0, !PT ;  /* 0x0000000111ff7812 */ /* 0x020fda000786c0ff */
[----:B------:R-:W5:Y:S01]  /*2390*/  @!P3 S2R R17, SR_CgaCtaId ;  /* 0x000000000011b919 */ /* 0x000f620000008800 */
[----:B------:R-:W-:-:S05]  /*23a0*/  @!P3 MOV R66, 0x400 ;  /* 0x000004000042b802 */ /* 0x000fca0000000f00 */
[----:B------:R-:W-:-:S05]  /*23b0*/  @!P3 VIADD R66, R66, 0x1080 ;  /* 0x000010804242b836 */ /* 0x000fca0000000000 */
[----:B-----5:R-:W-:-:S05]  /*23c0*/  @!P3 LEA R17, R17, R66, 0x18 ;  /* 0x000000421111b211 */ /* 0x020fca00078ec0ff */
[----:B------:R-:W-:Y:S02]  /*23d0*/  @!P3 IMAD R17, R67, 0x4, R17 ;  /* 0x000000044311b824 */ /* 0x000fe400078e0211 */
[----:B------:R-:W-:Y:S04]  /*23e0*/  SHFL.DOWN PT, R67, R16, 0x1, 0x1e1f ;  /* 0x083e1f0010437f89 */ /* 0x000fe800000e0000 */
[----:B------:R-:W5:Y:S02]  /*23f0*/  @!P3 LDS R66, [R17] ;  /* 0x000000001142b984 */ /* 0x000f640000000800 */
[----:B-----5:R-:W-:-:S05]  /*2400*/  @!P3 IADD3 R66, PT, PT, R66, R67, R16 ;  /* 0x000000434242b210 */ /* 0x020fca0007ffe010 */
[----:B------:R0:W-:Y:S01]  /*2410*/  @!P3 STS [R17], R66 ;  /* 0x000000421100b388 */ /* 0x0001e20000000800 */
[----:B------:R-:W-:-:S13]  /*2420*/  ISETP.GE.AND P3, PT, R45, UR7, PT ;  /* 0x000000072d007c0c */ /* 0x000fda000bf66270 */
[----:B0-----:R-:W-:Y:S05]  /*2430*/  @!P3 BRA `(.L_x_2845) ;  /* 0xfffffff40018b947 */ /* 0x001fea000383ffff */
.L_x_2811:
[----:B------:R-:W-:Y:S05]  /*2440*/  @!P0 BRA `(.L_x_2846) ;  /* 0xffffffec00ac8947 */ /* 0x000fea000383ffff */
[----:B------:R-:W-:Y:S05]  /*2450*/  BSYNC.RECONVERGENT B0 ;  /* 0x0000000000007941 */ /* 0x000fea0003800200 */
.L_x_2810:
[----:B------:R-:W-:-:S05]  /*2460*/  VIADD R18, R18, 0x10 ;  /* 0x0000001012127836 */ /* 0x000fca0000000000 */
[----:B------:R-:W-:-:S13]  /*2470*/  ISETP.GE.U32.AND P0, PT, R18, 0x40, PT ;  /* 0x000000401200780c */ /* 0x000fda0003f06070 */
[----:B------:R-:W-:Y:S05]  /*2480*/  @!P0 BRA `(.L_x_2847) ;  /* 0xffffffec00448947 */ /* 0x000fea000383ffff */
[----:B------:R-:W-:Y:S01]  /*2490*/  HFMA2 R45, -RZ, RZ, 0, 1.9073486328125e-06 ;  /* 0x00000020ff2d7431 */ /* 0x000fe200000001ff */
[----:B------:R-:W-:Y:S01]  /*24a0*/  PLOP3.LUT P0, PT, PT, PT, PT, 0x8, 0x80 ;  /* 0x000000000080781c */ /* 0x000fe20003f0e170 */
[----:B------:R-:W-:-:S12]  /*24b0*/  @P1 BRA `(.L_x_2848) ;  /* 0xffffffe800d41947 */ /* 0x000fd8000383ffff */
[----:B------:R-:W5:Y:S01]  /*24c0*/  LDL R16, [R1+0x4] ;  /* 0x0000040001107983 */ /* 0x000f620000100800 */
[----:B------:R-:W-:Y:S05]  /*24d0*/  WARPSYNC.ALL ;  /* 0x0000000000007948 */ /* 0x000fea0003800000 */
[----:B------:R-:W0:Y:S01]  /*24e0*/  S2R R48, SR_TID.X ;  /* 0x0000000000307919 */ /* 0x000e220000002100 */
[----:B------:R-:W-:Y:S01]  /*24f0*/  BSSY.RECONVERGENT B0, `(.L_x_2849) ;  /* 0x000002a000007945 */ /* 0x000fe20003800200 */
[----:B------:R-:W-:Y:S02]  /*2500*/  IMAD.SHL.U32 R45, R65, 0x4, RZ ;  /* 0x00000004412d7824 */ /* 0x000fe400078e00ff */
[----:B0-----:R-:W-:-:S04]  /*2510*/  IMAD.SHL.U32 R52, R48, 0x4, RZ ;  /* 0x0000000430347824 */ /* 0x001fc800078e00ff */
[----:B------:R-:W-:Y:S01]  /*2520*/  IMAD.MOV.U32 R61, RZ, RZ, R52 ;  /* 0x000000ffff3d7224 */ /* 0x000fe200078e0034 */
[----:B------:R-:W-:Y:S01]  /*2530*/  BAR.SYNC.DEFER_BLOCKING 0x0 ;  /* 0x0000000000007b1d */ /* 0x000fe20000010000 */
[----:B-----5:R-:W-:-:S04]  /*2540*/  LOP3.LUT R49, R16, 0xffff, RZ, 0xc0, !PT ;  /* 0x0000ffff10317812 */ /* 0x020fc800078ec0ff */
[C---:B------:R-:W-:Y:S02]  /*2550*/  LOP3.LUT R50, R49.reuse, 0x3, RZ, 0xc0, !PT ;  /* 0x0000000331327812 */ /* 0x040fe400078ec0ff */
[----:B------:R-:W-:Y:S02]  /*2560*/  ISETP.GE.U32.AND P1, PT, R49, 0x2, PT ;  /* 0x000000023100780c */ /* 0x000fe40003f26070 */
[----:B------:R-:W-:-:S13]  /*2570*/  ISETP.NE.AND P0, PT, R50, 0x2, PT ;  /* 0x000000023200780c */ /* 0x000fda0003f05270 */
[----:B------:R-:W-:Y:S05]  /*2580*/  @!P0 BRA `(.L_x_2850) ;  /* 0x0000000000808947 */ /* 0x000fea0003800000 */
[----:B------:R-:W0:Y:S01]  /*2590*/  S2UR UR10, SR_CgaCtaId ;  /* 0x00000000000a79c3 */ /* 0x000e220000008800 */
[----:B------:R-:W-:Y:S01]  /*25a0*/  UMOV UR5, 0x400 ;  /* 0x0000040000057882 */ /* 0x000fe20000000000 */
[----:B------:R-:W-:Y:S01]  /*25b0*/  MOV R47, UR4 ;  /* 0x00000004002f7c02 */ /* 0x000fe20008000f00 */
[----:B------:R-:W-:Y:S01]  /*25c0*/  UIADD3 UR5, UPT, UPT, UR5, 0x1080, URZ ;  /* 0x0000108005057890 */ /* 0x000fe2000fffe0ff */
[----:B------:R-:W-:Y:S01]  /*25d0*/  ISETP.NE.AND P0, PT, R50, 0x3, PT ;  /* 0x000000033200780c */ /* 0x000fe20003f05270 */
[--C-:B------:R-:W-:Y:S02]  /*25e0*/  IMAD.IADD R61, R45, 0x1, R52.reuse ;  /* 0x000000012d3d7824 */ /* 0x100fe400078e0234 */
[----:B------:R-:W-:Y:S01]  /*25f0*/  IMAD R47, R47, 0x400, R52 ;  /* 0x000004002f2f7824 */ /* 0x000fe200078e0234 */
        /* <DEDUP_REMOVED lines=9> */
[----:B------:R-:W-:Y:S01]  /*2690*/  LOP3.LUT P0, RZ, R49, 0x3, RZ, 0xc0, !PT ;  /* 0x0000000331ff7812 */ /* 0x000fe2000780c0ff */
[----:B------:R-:W-:Y:S02]  /*26a0*/  IMAD.U32 R47, RZ, RZ, UR4 ;  /* 0x00000004ff2f7e24 */ /* 0x000fe4000f8e00ff */
[----:B------:R-:W-:-:S04]  /*26b0*/  IMAD.U32 R46, RZ, RZ, UR4 ;  /* 0x00000004ff2e7e24 */ /* 0x000fc8000f8e00ff */
[--C-:B------:R-:W-:Y:S02]  /*26c0*/  IMAD R53, R46, 0x400, R61.reuse ;  /* 0x000004002e357824 */ /* 0x100fe400078e023d */
[----:B------:R-:W-:-:S04]  /*26d0*/  IMAD.IADD R61, R45, 0x1, R61 ;  /* 0x000000012d3d7824 */ /* 0x000fc800078e023d */
[----:B------:R-:W-:Y:S01]  /*26e0*/  @P0 IADD3 R56, PT, PT, R45, R52, R45 ;  /* 0x000000342d380210 */ /* 0x000fe20007ffe02d */
[----:B------:R-:W-:-:S03]  /*26f0*/  IMAD.WIDE R52, R53, 0x4, R54 ;  /* 0x0000000435347825 */ /* 0x000fc600078e0236 */
[----:B------:R-:W-:Y:S01]  /*2700*/  @P0 LEA R47, R47, R56, 0xa ;  /* 0x000000382f2f0211 */ /* 0x000fe200078e50ff */
[----:B------:R-:W-:-:S04]  /*2710*/  @P0 IMAD.IADD R61, R45, 0x1, R56 ;  /* 0x000000012d3d0824 */ /* 0x000fc800078e0238 */
[----:B------:R-:W-:-:S04]  /*2720*/  @P0 IMAD.WIDE R46, R47, 0x4, R54 ;  /* 0x000000042f2e0825 */ /* 0x000fc800078e0236 */
[----:B0-----:R-:W-:-:S05]  /*2730*/  IMAD R48, R17, 0x10, R48 ;  /* 0x0000001011307824 */ /* 0x001fca00078e0230 */
[----:B------:R-:W-:Y:S02]  /*2740*/  @P0 LEA R16, R17, R48, 0x4 ;  /* 0x0000003011100211 */ /* 0x000fe400078e20ff */
[----:B------:R-:W0:Y:S04]  /*2750*/  LDS.128 R48, [R48] ;  /* 0x0000000030307984 */ /* 0x000e280000000c00 */
[----:B------:R-:W1:Y:S04]  /*2760*/  @P0 LDS.128 R16, [R16] ;  /* 0x0000000010100984 */ /* 0x000e680000000c00 */
[----:B0-----:R0:W-:Y:S04]  /*2770*/  STG.E.128 desc[UR12][R52.64], R48 ;  /* 0x0000003034007986 */ /* 0x0011e8000c101d0c */
[----:B-1----:R0:W-:Y:S02]  /*2780*/  @P0 STG.E.128 desc[UR12][R46.64], R16 ;  /* 0x000000102e000986 */ /* 0x0021e4000c101d0c */
.L_x_2850:
[----:B------:R-:W-:Y:S05]  /*2790*/  BSYNC.RECONVERGENT B0 ;  /* 0x0000000000007941 */ /* 0x000fea0003800200 */
.L_x_2849:
[----:B------:R-:W-:Y:S04]  /*27a0*/  BSSY.RECONVERGENT B0, `(.L_x_2851) ;  /* 0x0000026000007945 */ /* 0x000fe80003800200 */
[----:B------:R-:W-:Y:S05]  /*27b0*/  @!P1 BRA `(.L_x_2852) ;  /* 0x0000000000909947 */ /* 0x000fea0003800000 */
[----:B0-----:R-:W0:Y:S01]  /*27c0*/  S2R R17, SR_CgaCtaId ;  /* 0x0000000000117919 */ /* 0x001e220000008800 */
[----:B------:R-:W-:-:S05]  /*27d0*/  MOV R16, 0x400 ;  /* 0x0000040000107802 */ /* 0x000fca0000000f00 */
[----:B------:R-:W-:-:S05]  /*27e0*/  VIADD R16, R16, 0x1080 ;  /* 0x0000108010107836 */ /* 0x000fca0000000000 */
[----:B0-----:R-:W-:-:S07]  /*27f0*/  LEA R60, R17, R16, 0x18 ;  /* 0x00000010113c7211 */ /* 0x001fce00078ec0ff */
.L_x_2853:
[----:B0-----:R-:W0:Y:S01]  /*2800*/  LDC R17, c[0x0][0x360] ;  /* 0x0000d800ff117b82 */ /* 0x001e220000000800 */
[----:B------:R-:W-:Y:S01]  /*2810*/  LEA R56, R61, R60, 0x2 ;  /* 0x0000003c3d387211 */ /* 0x000fe200078e10ff */
[----:B------:R-:W-:Y:S01]  /*2820*/  IMAD.U32 R66, RZ, RZ, UR4 ;  /* 0x00000004ff427e24 */ /* 0x000fe2000f8e00ff */
[C---:B------:R-:W-:Y:S01]  /*2830*/  IADD3 R64, PT, PT, R45.reuse, R61, RZ ;  /* 0x0000003d2d407210 */ /* 0x040fe20007ffe0ff */
[----:B------:R-:W-:Y:S02]  /*2840*/  IMAD.U32 R65, RZ, RZ, UR4 ;  /* 0x00000004ff417e24 */ /* 0x000fe4000f8e00ff */
[----:B------:R-:W-:Y:S01]  /*2850*/  IMAD.U32 R67, RZ, RZ, UR4 ;  /* 0x00000004ff437e24 */ /* 0x000fe2000f8e00ff */
[----:B------:R-:W-:Y:S01]  /*2860*/  IADD3 R46, PT, PT, R45, R64, RZ ;  /* 0x000000402d2e7210 */ /* 0x000fe20007ffe0ff */
[----:B------:R-:W5:Y:S01]  /*2870*/  LDC.64 R62, c[0x0][0x3a0] ;  /* 0x0000e800ff3e7b82 */ /* 0x000f620000000a00 */
[----:B------:R-:W-:Y:S02]  /*2880*/  IMAD R47, R66, 0x400, R61 ;  /* 0x00000400422f7824 */ /* 0x000fe400078e023d */
[----:B------:R-:W-:Y:S01]  /*2890*/  IMAD R67, R67, 0x400, R64 ;  /* 0x0000040043437824 */ /* 0x000fe200078e0240 */
[----:B------:R-:W-:Y:S01]  /*28a0*/  LEA R65, R65, R46, 0xa ;  /* 0x0000002e41417211 */ /* 0x000fe200078e50ff */
[----:B------:R-:W-:-:S02]  /*28b0*/  IMAD.IADD R61, R45, 0x1, R46 ;  /* 0x000000012d3d7824 */ /* 0x000fc400078e022e */
[----:B------:R-:W-:-:S04]  /*28c0*/  IMAD.U32 R64, RZ, RZ, UR4 ;  /* 0x00000004ff407e24 */ /* 0x000fc8000f8e00ff */
[--C-:B------:R-:W-:Y:S02]  /*28d0*/  IMAD R64, R64, 0x400, R61.reuse ;  /* 0x0000040040407824 */ /* 0x100fe400078e023d */
[----:B------:R-:W-:Y:S02]  /*28e0*/  IMAD.IADD R61, R45, 0x1, R61 ;  /* 0x000000012d3d7824 */ /* 0x000fe400078e023d */
[----:B0-----:R-:W-:Y:S02]  /*28f0*/  IMAD R52, R17, 0x10, R56 ;  /* 0x0000001011347824 */ /* 0x001fe400078e0238 */
[----:B------:R-:W0:Y:S01]  /*2900*/  LDS.128 R56, [R56] ;  /* 0x0000000038387984 */ /* 0x000e220000000c00 */
[----:B------:R-:W-:Y:S01]  /*2910*/  ISETP.GE.U32.AND P0, PT, R61, 0x400, PT ;  /* 0x000004003d00780c */ /* 0x000fe20003f06070 */
[C---:B------:R-:W-:Y:S02]  /*2920*/  IMAD R48, R17.reuse, 0x10, R52 ;  /* 0x0000001011307824 */ /* 0x040fe400078e0234 */
[----:B-1----:R-:W1:Y:S02]  /*2930*/  LDS.128 R52, [R52] ;  /* 0x0000000034347984 */ /* 0x002e640000000c00 */
[----:B------:R-:W-:-:S02]  /*2940*/  IMAD R16, R17, 0x10, R48 ;  /* 0x0000001011107824 */ /* 0x000fc400078e0230 */
[----:B------:R-:W2:Y:S01]  /*2950*/  LDS.128 R48, [R48] ;  /* 0x0000000030307984 */ /* 0x000ea20000000c00 */
[----:B-----5:R-:W-:-:S03]  /*2960*/  IMAD.WIDE R46, R47, 0x4, R62 ;  /* 0x000000042f2e7825 */ /* 0x020fc600078e023e */
[----:B------:R-:W5:Y:S04]  /*2970*/  LDS.128 R16, [R16] ;  /* 0x0000000010107984 */ /* 0x000f680000000c00 */
[----:B0-----:R0:W-:Y:S02]  /*2980*/  STG.E.128 desc[UR12][R46.64], R56 ;  /* 0x000000382e007986 */ /* 0x0011e4000c101d0c */
[----:B0-----:R-:W-:-:S04]  /*2990*/  IMAD.WIDE R58, R67, 0x4, R62 ;  /* 0x00000004433a7825 */ /* 0x001fc800078e023e */
[--C-:B------:R-:W-:Y:S01]  /*29a0*/  IMAD.WIDE R56, R65, 0x4, R62.reuse ;  /* 0x0000000441387825 */ /* 0x100fe200078e023e */
[----:B-1----:R0:W-:Y:S03]  /*29b0*/  STG.E.128 desc[UR12][R58.64], R52 ;  /* 0x000000343a007986 */ /* 0x0021e6000c101d0c */
[----:B------:R-:W-:Y:S01]  /*29c0*/  IMAD.WIDE R46, R64, 0x4, R62 ;  /* 0x00000004402e7825 */ /* 0x000fe200078e023e */
[----:B--2---:R0:W-:Y:S04]  /*29d0*/  STG.E.128 desc[UR12][R56.64], R48 ;  /* 0x0000003038007986 */ /* 0x0041e8000c101d0c */
[----:B-----5:R0:W-:Y:S01]  /*29e0*/  STG.E.128 desc[UR12][R46.64], R16 ;  /* 0x000000102e007986 */ /* 0x0201e2000c101d0c */
[----:B------:R-:W-:Y:S05]  /*29f0*/  @!P0 BRA `(.L_x_2853) ;  /* 0xfffffffc00808947 */ /* 0x000fea000383ffff */
.L_x_2852:
[----:B------:R-:W-:Y:S05]  /*2a00*/  BSYNC.RECONVERGENT B0 ;  /* 0x0000000000007941 */ /* 0x000fea0003800200 */
.L_x_2851:
[----:B------:R-:W5:Y:S02]  /*2a10*/  LDCU UR5, c[0x0][0x374] ;  /* 0x00006e80ff0577ac */ /* 0x000f640008000800 */
[----:B-----5:R-:W-:Y:S02]  /*2a20*/  UIADD3 UR4, UPT, UPT, UR5, UR4, URZ ;  /* 0x0000000405047290 */ /* 0x020fe4000fffe0ff */
[----:B------:R-:W-:-:S04]  /*2a30*/  USHF.L.U32 UR5, UR5, 0x2, URZ ;  /* 0x0000000205057899 */ /* 0x000fc800080006ff */
[----:B------:R-:W-:-:S09]  /*2a40*/  UISETP.GE.U32.AND UP0, UPT, UR4, UR5, UPT ;  /* 0x000000050400728c */ /* 0x000fd2000bf06070 */
[----:B------:R-:W-:Y:S05]  /*2a50*/  BRA.U !UP0, `(.L_x_2854) ;  /* 0xffffffe108b07547 */ /* 0x000fea000b83ffff */
[----:B------:R-:W-:Y:S05]  /*2a60*/  EXIT ;  /* 0x000000000000794d */ /* 0x000fea0003800000 */
.L_x_2814:
[----:B------:R-:W-:Y:S01]  /*2a70*/  IMAD.MOV.U32 R67, RZ, RZ, 0x1f ;  /* 0x0000001fff437424 */ /* 0x000fe200078e00ff */
[----:B------:R-:W-:Y:S01]  /*2a80*/  MOV R66, R25 ;  /* 0x0000001900427202 */ /* 0x000fe20000000f00 */
[----:B------:R-:W-:-:S07]  /*2a90*/  IMAD.MOV.U32 R68, RZ, RZ, -0x1 ;  /* 0xffffffffff447424 */ /* 0x000fce00078e00ff */
[----:B01----:R-:W-:Y:S05]  /*2aa0*/  WARPSYNC.COLLECTIVE R68, `(.L_x_2855) ;  /* 0x0000000044087348 */ /* 0x003fea0003c00000 */
[----:B------:R2:W3:Y:S02]  /*2ab0*/  SHFL.IDX P3, R67, R69, R66, R67 ;  /* 0x0000004245437389 */ /* 0x0004e40000060043 */
[----:B0123--:R-:W-:Y:S05]  /*2ac0*/  ENDCOLLECTIVE ;  /* 0x000000000000791b */ /* 0x00ffea0003800000 */
.L_x_2855:
[----:B------:R-:W-:Y:S01]  /*2ad0*/  IMAD.MOV.U32 R16, RZ, RZ, R67 ;  /* 0x000000ffff107224 */ /* 0x000fe200078e0043 */
[----:B------:R-:W-:Y:S06]  /*2ae0*/  BRA `(.L_x_2856) ;  /* 0xffffffec00987947 */ /* 0x000fec000383ffff */
.L_x_2816:
[----:B------:R-:W-:Y:S01]  /*2af0*/  BSSY B1, `(.L_x_2857) ;  /* 0x0000007000017945 */ /* 0x000fe20003800000 */
[----:B------:R-:W-:Y:S01]  /*2b00*/  MOV R66, R40 ;  /* 0x0000002800427202 */ /* 0x000fe20000000f00 */
[----:B------:R-:W-:Y:S02]  /*2b10*/  IMAD.MOV.U32 R67, RZ, RZ, 0x1f ;  /* 0x0000001fff437424 */ /* 0x000fe400078e00ff */
[----:B------:R-:W-:-:S07]  /*2b20*/  IMAD.MOV.U32 R68, RZ, RZ, -0x1 ;  /* 0xffffffffff447424 */ /* 0x000fce00078e00ff */
[----:B012---:R-:W-:Y:S05]  /*2b30*/  WARPSYNC.COLLECTIVE R68, `(.L_x_2858) ;  /* 0x0000000044087348 */ /* 0x007fea0003c00000 */
[----:B------:R3:W4:Y:S02]  /*2b40*/  SHFL.IDX P3, R67, R69, R66, R67 ;  /* 0x0000004245437389 */ /* 0x0007240000060043 */
[----:B01234-:R-:W-:Y:S05]  /*2b50*/  ENDCOLLECTIVE ;  /* 0x000000000000791b */ /* 0x01ffea0003800000 */
.L_x_2858:
[----:B------:R-:W-:Y:S05]  /*2b60*/  BSYNC B1 ;  /* 0x0000000000017941 */ /* 0x000fea0003800000 */
.L_x_2857:
[----:B------:R-:W-:Y:S05]  /*2b70*/  BRA `(.L_x_2859) ;  /* 0xffffffec008c7947 */ /* 0x000fea000383ffff */
.L_x_2818:
[----:B------:R-:W-:Y:S01]  /*2b80*/  HFMA2 R67, -RZ, RZ, 0, 1.847743988037109375e-06 ;  /* 0x0000001fff437431 */ /* 0x000fe200000001ff */
[----:B------:R-:W-:Y:S01]  /*2b90*/  BSSY B1, `(.L_x_2860) ;  /* 0x0000006000017945 */ /* 0x000fe20003800000 */
[----:B------:R-:W-:Y:S02]  /*2ba0*/  IMAD.MOV.U32 R66, RZ, RZ, R39 ;  /* 0x000000ffff427224 */ /* 0x000fe400078e0027 */
[----:B------:R-:W-:-:S07]  /*2bb0*/  IMAD.MOV.U32 R68, RZ, RZ, -0x1 ;  /* 0xffffffffff447424 */ /* 0x000fce00078e00ff */
[----:B0123--:R-:W-:Y:S05]  /*2bc0*/  WARPSYNC.COLLECTIVE R68, `(.L_x_2861) ;  /* 0x0000000044087348 */ /* 0x00ffea0003c00000 */
[----:B------:R4:W0:Y:S02]  /*2bd0*/  SHFL.IDX P3, R67, R69, R66, R67 ;  /* 0x0000004245437389 */ /* 0x0008240000060043 */
[----:B01234-:R-:W-:Y:S05]  /*2be0*/  ENDCOLLECTIVE ;  /* 0x000000000000791b */ /* 0x01ffea0003800000 */
.L_x_2861:
[----:B------:R-:W-:Y:S05]  /*2bf0*/  BSYNC B1 ;  /* 0x0000000000017941 */ /* 0x000fea0003800000 */
.L_x_2860:
[----:B------:R-:W-:Y:S05]  /*2c00*/  BRA `(.L_x_2862) ;  /* 0xffffffec00807947 */ /* 0x000fea000383ffff */
.L_x_2820:
[----:B------:R-:W-:Y:S01]  /*2c10*/  BSSY B1, `(.L_x_2863) ;  /* 0x0000007000017945 */ /* 0x000fe20003800000 */
[----:B------:R-:W-:Y:S01]  /*2c20*/  IMAD.MOV.U32 R66, RZ, RZ, R38 ;  /* 0x000000ffff427224 */ /* 0x000fe200078e0026 */
[----:B------:R-:W-:Y:S01]  /*2c30*/  MOV R68, 0xffffffff ;  /* 0xffffffff00447802 */ /* 0x000fe20000000f00 */
[----:B------:R-:W-:-:S07]  /*2c40*/  IMAD.MOV.U32 R67, RZ, RZ, 0x1f ;  /* 0x0000001fff437424 */ /* 0x000fce00078e00ff */
[----:B01234-:R-:W-:Y:S05]  /*2c50*/  WARPSYNC.COLLECTIVE R68, `(.L_x_2864) ;  /* 0x0000000044087348 */ /* 0x01ffea0003c00000 */
[----:B------:R0:W0:Y:S02]  /*2c60*/  SHFL.IDX P3, R67, R69, R66, R67 ;  /* 0x0000004245437389 */ /* 0x0000240000060043 */
[----:B01234-:R-:W-:Y:S05]  /*2c70*/  ENDCOLLECTIVE ;  /* 0x000000000000791b */ /* 0x01ffea0003800000 */
.L_x_2864:
[----:B------:R-:W-:Y:S05]  /*2c80*/  BSYNC B1 ;  /* 0x0000000000017941 */ /* 0x000fea0003800000 */
.L_x_2863:
[----:B------:R-:W-:Y:S05]  /*2c90*/  BRA `(.L_x_2865) ;  /* 0xffffffec00747947 */ /* 0x000fea000383ffff */
.L_x_2822:
[----:B------:R-:W-:Y:S01]  /*2ca0*/  BSSY B1, `(.L_x_2866) ;  /* 0x0000007000017945 */ /* 0x000fe20003800000 */
[----:B------:R-:W-:Y:S02]  /*2cb0*/  IMAD.MOV.U32 R66, RZ, RZ, R37 ;  /* 0x000000ffff427224 */ /* 0x000fe400078e0025 */
[----:B------:R-:W-:Y:S02]  /*2cc0*/  IMAD.MOV.U32 R67, RZ, RZ, 0x1f ;  /* 0x0000001fff437424 */ /* 0x000fe400078e00ff */
[----:B------:R-:W-:-:S07]  /*2cd0*/  IMAD.MOV.U32 R68, RZ, RZ, -0x1 ;  /* 0xffffffffff447424 */ /* 0x000fce00078e00ff */
[----:B01234-:R-:W-:Y:S05]  /*2ce0*/  WARPSYNC.COLLECTIVE R68, `(.L_x_2867) ;  /* 0x0000000044087348 */ /* 0x01ffea0003c00000 */
[----:B------:R0:W0:Y:S02]  /*2cf0*/  SHFL.IDX P3, R67, R69, R66, R67 ;  /* 0x0000004245437389 */ /* 0x0000240000060043 */
[----:B01234-:R-:W-:Y:S05]  /*2d00*/  ENDCOLLECTIVE ;  /* 0x000000000000791b */ /* 0x01ffea0003800000 */
.L_x_2867:
[----:B------:R-:W-:Y:S05]  /*2d10*/  BSYNC B1 ;  /* 0x0000000000017941 */ /* 0x000fea0003800000 */
.L_x_2866:
[----:B------:R-:W-:Y:S05]  /*2d20*/  BRA `(.L_x_2868) ;  /* 0xffffffec00687947 */ /* 0x000fea000383ffff */
.L_x_2824:
[----:B------:R-:W-:Y:S01]  /*2d30*/  BSSY B1, `(.L_x_2869) ;  /* 0x0000007000017945 */ /* 0x000fe20003800000 */
[----:B------:R-:W-:Y:S01]  /*2d40*/  MOV R66, R36 ;  /* 0x0000002400427202 */ /* 0x000fe20000000f00 */
[----:B------:R-:W-:Y:S02]  /*2d50*/  IMAD.MOV.U32 R67, RZ, RZ, 0x1f ;  /* 0x0000001fff437424 */ /* 0x000fe400078e00ff */
[----:B------:R-:W-:-:S07]  /*2d60*/  IMAD.MOV.U32 R68, RZ, RZ, -0x1 ;  /* 0xffffffffff447424 */ /* 0x000fce00078e00ff */
[----:B01234-:R-:W-:Y:S05]  /*2d70*/  WARPSYNC.COLLECTIVE R68, `(.L_x_2870) ;  /* 0x0000000044087348 */ /* 0x01ffea0003c00000 */
[----:B------:R0:W0:Y:S02]  /*2d80*/  SHFL.IDX P3, R67, R69, R66, R67 ;  /* 0x0000004245437389 */ /* 0x0000240000060043 */
[----:B01234-:R-:W-:Y:S05]  /*2d90*/  ENDCOLLECTIVE ;  /* 0x000000000000791b */ /* 0x01ffea0003800000 */
.L_x_2870:
[----:B------:R-:W-:Y:S05]  /*2da0*/  BSYNC B1 ;  /* 0x0000000000017941 */ /* 0x000fea0003800000 */
.L_x_2869:
[----:B------:R-:W-:Y:S05]  /*2db0*/  BRA `(.L_x_2871) ;  /* 0xffffffec005c7947 */ /* 0x000fea000383ffff */
.L_x_2826:
[----:B------:R-:W-:Y:S01]  /*2dc0*/  HFMA2 R67, -RZ, RZ, 0, 1.847743988037109375e-06 ;  /* 0x0000001fff437431 */ /* 0x000fe200000001ff */
[----:B------:R-:W-:Y:S01]  /*2dd0*/  BSSY B1, `(.L_x_2872) ;  /* 0x0000006000017945 */ /* 0x000fe20003800000 */
[----:B------:R-:W-:Y:S02]  /*2de0*/  IMAD.MOV.U32 R66, RZ, RZ, R35 ;  /* 0x000000ffff427224 */ /* 0x000fe400078e0023 */
[----:B------:R-:W-:-:S07]  /*2df0*/  IMAD.MOV.U32 R68, RZ, RZ, -0x1 ;  /* 0xffffffffff447424 */ /* 0x000fce00078e00ff */
[----:B01234-:R-:W-:Y:S05]  /*2e00*/  WARPSYNC.COLLECTIVE R68, `(.L_x_2873) ;  /* 0x0000000044087348 */ /* 0x01ffea0003c00000 */
[----:B------:R0:W0:Y:S02]  /*2e10*/  SHFL.IDX P3, R67, R69, R66, R67 ;  /* 0x0000004245437389 */ /* 0x0000240000060043 */
[----:B01234-:R-:W-:Y:S05]  /*2e20*/  ENDCOLLECTIVE ;  /* 0x000000000000791b */ /* 0x01ffea0003800000 */
.L_x_2873:
[----:B------:R-:W-:Y:S05]  /*2e30*/  BSYNC B1 ;  /* 0x0000000000017941 */ /* 0x000fea0003800000 */
.L_x_2872:
[----:B------:R-:W-:Y:S05]  /*2e40*/  BRA `(.L_x_2874) ;  /* 0xffffffec00507947 */ /* 0x000fea000383ffff */
.L_x_2828:
[----:B------:R-:W-:Y:S01]  /*2e50*/  BSSY B1, `(.L_x_2875) ;  /* 0x0000007000017945 */ /* 0x000fe20003800000 */
[----:B------:R-:W-:Y:S01]  /*2e60*/  IMAD.MOV.U32 R66, RZ, RZ, R34 ;  /* 0x000000ffff427224 */ /* 0x000fe200078e0022 */
[----:B------:R-:W-:Y:S01]  /*2e70*/  MOV R68, 0xffffffff ;  /* 0xffffffff00447802 */ /* 0x000fe20000000f00 */
[----:B------:R-:W-:-:S07]  /*2e80*/  IMAD.MOV.U32 R67, RZ, RZ, 0x1f ;  /* 0x0000001fff437424 */ /* 0x000fce00078e00ff */
[----:B01234-:R-:W-:Y:S05]  /*2e90*/  WARPSYNC.COLLECTIVE R68, `(.L_x_2876) ;  /* 0x0000000044087348 */ /* 0x01ffea0003c00000 */
[----:B------:R0:W0:Y:S02]  /*2ea0*/  SHFL.IDX P3, R67, R69, R66, R67 ;  /* 0x0000004245437389 */ /* 0x0000240000060043 */
[----:B01234-:R-:W-:Y:S05]  /*2eb0*/  ENDCOLLECTIVE ;  /* 0x000000000000791b */ /* 0x01ffea0003800000 */
.L_x_2876:
[----:B------:R-:W-:Y:S05]  /*2ec0*/  BSYNC B1 ;  /* 0x0000000000017941 */ /* 0x000fea0003800000 */
.L_x_2875:
[----:B------:R-:W-:Y:S05]  /*2ed0*/  BRA `(.L_x_2877) ;  /* 0xffffffec00447947 */ /* 0x000fea000383ffff */
.L_x_2830:
[----:B------:R-:W-:Y:S01]  /*2ee0*/  BSSY B1, `(.L_x_2878) ;  /* 0x0000007000017945 */ /* 0x000fe20003800000 */
[----:B------:R-:W-:Y:S02]  /*2ef0*/  IMAD.MOV.U32 R66, RZ, RZ, R33 ;  /* 0x000000ffff427224 */ /* 0x000fe400078e0021 */
[----:B------:R-:W-:Y:S02]  /*2f00*/  IMAD.MOV.U32 R67, RZ, RZ, 0x1f ;  /* 0x0000001fff437424 */ /* 0x000fe400078e00ff */
[----:B------:R-:W-:-:S07]  /*2f10*/  IMAD.MOV.U32 R68, RZ, RZ, -0x1 ;  /* 0xffffffffff447424 */ /* 0x000fce00078e00ff */
[----:B01234-:R-:W-:Y:S05]  /*2f20*/  WARPSYNC.COLLECTIVE R68, `(.L_x_2879) ;  /* 0x0000000044087348 */ /* 0x01ffea0003c00000 */
[----:B------:R0:W0:Y:S02]  /*2f30*/  SHFL.IDX P3, R67, R69, R66, R67 ;  /* 0x0000004245437389 */ /* 0x0000240000060043 */
[----:B01234-:R-:W-:Y:S05]  /*2f40*/  ENDCOLLECTIVE ;  /* 0x000000000000791b */ /* 0x01ffea0003800000 */
.L_x_2879:
[----:B------:R-:W-:Y:S05]  /*2f50*/  BSYNC B1 ;  /* 0x0000000000017941 */ /* 0x000fea0003800000 */
.L_x_2878:
[----:B------:R-:W-:Y:S05]  /*2f60*/  BRA `(.L_x_2880) ;  /* 0xffffffec00387947 */ /* 0x000fea000383ffff */
.L_x_2832:
[----:B------:R-:W-:Y:S01]  /*2f70*/  BSSY B1, `(.L_x_2881) ;  /* 0x0000007000017945 */ /* 0x000fe20003800000 */
[----:B------:R-:W-:Y:S01]  /*2f80*/  MOV R66, R32 ;  /* 0x0000002000427202 */ /* 0x000fe20000000f00 */
[----:B------:R-:W-:Y:S02]  /*2f90*/  IMAD.MOV.U32 R67, RZ, RZ, 0x1f ;  /* 0x0000001fff437424 */ /* 0x000fe400078e00ff */
[----:B------:R-:W-:-:S07]  /*2fa0*/  IMAD.MOV.U32 R68, RZ, RZ, -0x1 ;  /* 0xffffffffff447424 */ /* 0x000fce00078e00ff */
[----:B01234-:R-:W-:Y:S05]  /*2fb0*/  WARPSYNC.COLLECTIVE R68, `(.L_x_2882) ;  /* 0x0000000044087348 */ /* 0x01ffea0003c00000 */
[----:B------:R0:W0:Y:S02]  /*2fc0*/  SHFL.IDX P3, R67, R69, R66, R67 ;  /* 0x0000004245437389 */ /* 0x0000240000060043 */
[----:B01234-:R-:W-:Y:S05]  /*2fd0*/  ENDCOLLECTIVE ;  /* 0x000000000000791b */ /* 0x01ffea0003800000 */
.L_x_2882:
[----:B------:R-:W-:Y:S05]  /*2fe0*/  BSYNC B1 ;  /* 0x0000000000017941 */ /* 0x000fea0003800000 */
.L_x_2881:
[----:B------:R-:W-:Y:S05]  /*2ff0*/  BRA `(.L_x_2883) ;  /* 0xffffffec002c7947 */ /* 0x000fea000383ffff */
.L_x_2834:
[----:B------:R-:W-:Y:S01]  /*3000*/  HFMA2 R67, -RZ, RZ, 0, 1.847743988037109375e-06 ;  /* 0x0000001fff437431 */ /* 0x000fe200000001ff */
[----:B------:R-:W-:Y:S01]  /*3010*/  BSSY B1, `(.L_x_2884) ;  /* 0x0000006000017945 */ /* 0x000fe20003800000 */
[----:B------:R-:W-:Y:S02]  /*3020*/  IMAD.MOV.U32 R66, RZ, RZ, R31 ;  /* 0x000000ffff427224 */ /* 0x000fe400078e001f */
[----:B------:R-:W-:-:S07]  /*3030*/  IMAD.MOV.U32 R68, RZ, RZ, -0x1 ;  /* 0xffffffffff447424 */ /* 0x000fce00078e00ff */
[----:B01234-:R-:W-:Y:S05]  /*3040*/  WARPSYNC.COLLECTIVE R68, `(.L_x_2885) ;  /* 0x0000000044087348 */ /* 0x01ffea0003c00000 */
[----:B------:R0:W0:Y:S02]  /*3050*/  SHFL.IDX P3, R67, R69, R66, R67 ;  /* 0x0000004245437389 */ /* 0x0000240000060043 */
[----:B01234-:R-:W-:Y:S05]  /*3060*/  ENDCOLLECTIVE ;  /* 0x000000000000791b */ /* 0x01ffea0003800000 */
.L_x_2885:
[----:B------:R-:W-:Y:S05]  /*3070*/  BSYNC B1 ;  /* 0x0000000000017941 */ /* 0x000fea0003800000 */
.L_x_2884:
[----:B------:R-:W-:Y:S05]  /*3080*/  BRA `(.L_x_2886) ;  /* 0xffffffec00207947 */ /* 0x000fea000383ffff */
.L_x_2836:
[----:B------:R-:W-:Y:S01]  /*3090*/  BSSY B1, `(.L_x_2887) ;  /* 0x0000007000017945 */ /* 0x000fe20003800000 */
[----:B------:R-:W-:Y:S01]  /*30a0*/  IMAD.MOV.U32 R66, RZ, RZ, R30 ;  /* 0x000000ffff427224 */ /* 0x000fe200078e001e */
[----:B------:R-:W-:Y:S01]  /*30b0*/  MOV R68, 0xffffffff ;  /* 0xffffffff00447802 */ /* 0x000fe20000000f00 */
[----:B------:R-:W-:-:S07]  /*30c0*/  IMAD.MOV.U32 R67, RZ, RZ, 0x1f ;  /* 0x0000001fff437424 */ /* 0x000fce00078e00ff */
[----:B01234-:R-:W-:Y:S05]  /*30d0*/  WARPSYNC.COLLECTIVE R68, `(.L_x_2888) ;  /* 0x0000000044087348 */ /* 0x01ffea0003c00000 */
[----:B------:R0:W0:Y:S02]  /*30e0*/  SHFL.IDX P3, R67, R69, R66, R67 ;  /* 0x0000004245437389 */ /* 0x0000240000060043 */
[----:B01234-:R-:W-:Y:S05]  /*30f0*/  ENDCOLLECTIVE ;  /* 0x000000000000791b */ /* 0x01ffea0003800000 */
.L_x_2888:
[----:B------:R-:W-:Y:S05]  /*3100*/  BSYNC B1 ;  /* 0x0000000000017941 */ /* 0x000fea0003800000 */
.L_x_2887:
[----:B------:R-:W-:Y:S05]  /*3110*/  BRA `(.L_x_2889) ;  /* 0xffffffec00147947 */ /* 0x000fea000383ffff */
.L_x_2838:
[----:B------:R-:W-:Y:S01]  /*3120*/  BSSY B1, `(.L_x_2890) ;  /* 0x0000007000017945 */ /* 0x000fe20003800000 */
[----:B------:R-:W-:Y:S02]  /*3130*/  IMAD.MOV.U32 R66, RZ, RZ, R29 ;  /* 0x000000ffff427224 */ /* 0x000fe400078e001d */
[----:B------:R-:W-:Y:S02]  /*3140*/  IMAD.MOV.U32 R67, RZ, RZ, 0x1f ;  /* 0x0000001fff437424 */ /* 0x000fe400078e00ff */
[----:B------:R-:W-:-:S07]  /*3150*/  IMAD.MOV.U32 R68, RZ, RZ, -0x1 ;  /* 0xffffffffff447424 */ /* 0x000fce00078e00ff */
[----:B01234-:R-:W-:Y:S05]  /*3160*/  WARPSYNC.COLLECTIVE R68, `(.L_x_2891) ;  /* 0x0000000044087348 */ /* 0x01ffea0003c00000 */
[----:B------:R0:W0:Y:S02]  /*3170*/  SHFL.IDX P3, R67, R69, R66, R67 ;  /* 0x0000004245437389 */ /* 0x0000240000060043 */
[----:B01234-:R-:W-:Y:S05]  /*3180*/  ENDCOLLECTIVE ;  /* 0x000000000000791b */ /* 0x01ffea0003800000 */
.L_x_2891:
[----:B------:R-:W-:Y:S05]  /*3190*/  BSYNC B1 ;  /* 0x0000000000017941 */ /* 0x000fea0003800000 */
.L_x_2890:
[----:B------:R-:W-:Y:S05]  /*31a0*/  BRA `(.L_x_2892) ;  /* 0xffffffec00087947 */ /* 0x000fea000383ffff */
.L_x_2840:
[----:B------:R-:W-:Y:S01]  /*31b0*/  BSSY B1, `(.L_x_2893) ;  /* 0x0000007000017945 */ /* 0x000fe20003800000 */
[----:B------:R-:W-:Y:S01]  /*31c0*/  MOV R66, R28 ;  /* 0x0000001c00427202 */ /* 0x000fe20000000f00 */
[----:B------:R-:W-:Y:S02]  /*31d0*/  IMAD.MOV.U32 R67, RZ, RZ, 0x1f ;  /* 0x0000001fff437424 */ /* 0x000fe400078e00ff */
[----:B------:R-:W-:-:S07]  /*31e0*/  IMAD.MOV.U32 R68, RZ, RZ, -0x1 ;  /* 0xffffffffff447424 */ /* 0x000fce00078e00ff */
[----:B01234-:R-:W-:Y:S05]  /*31f0*/  WARPSYNC.COLLECTIVE R68, `(.L_x_2894) ;  /* 0x0000000044087348 */ /* 0x01ffea0003c00000 */
[----:B------:R0:W0:Y:S02]  /*3200*/  SHFL.IDX P3, R67, R69, R66, R67 ;  /* 0x0000004245437389 */ /* 0x0000240000060043 */
[----:B01234-:R-:W-:Y:S05]  /*3210*/  ENDCOLLECTIVE ;  /* 0x000000000000791b */ /* 0x01ffea0003800000 */
.L_x_2894:
[----:B------:R-:W-:Y:S05]  /*3220*/  BSYNC B1 ;  /* 0x0000000000017941 */ /* 0x000fea0003800000 */
.L_x_2893:
[----:B------:R-:W-:Y:S05]  /*3230*/  BRA `(.L_x_2895) ;  /* 0xffffffe800fc7947 */ /* 0x000fea000383ffff */
.L_x_2842:
[----:B------:R-:W-:Y:S01]  /*3240*/  HFMA2 R67, -RZ, RZ, 0, 1.847743988037109375e-06 ;  /* 0x0000001fff437431 */ /* 0x000fe200000001ff */
[----:B------:R-:W-:Y:S01]  /*3250*/  BSSY B1, `(.L_x_2896) ;  /* 0x0000006000017945 */ /* 0x000fe20003800000 */
[----:B------:R-:W-:Y:S02]  /*3260*/  IMAD.MOV.U32 R66, RZ, RZ, R27 ;  /* 0x000000ffff427224 */ /* 0x000fe400078e001b */
[----:B------:R-:W-:-:S07]  /*3270*/  IMAD.MOV.U32 R68, RZ, RZ, -0x1 ;  /* 0xffffffffff447424 */ /* 0x000fce00078e00ff */
[----:B01234-:R-:W-:Y:S05]  /*3280*/  WARPSYNC.COLLECTIVE R68, `(.L_x_2897) ;  /* 0x0000000044087348 */ /* 0x01ffea0003c00000 */
[----:B------:R0:W0:Y:S02]  /*3290*/  SHFL.IDX P3, R67, R69, R66, R67 ;  /* 0x0000004245437389 */ /* 0x0000240000060043 */
[----:B01234-:R-:W-:Y:S05]  /*32a0*/  ENDCOLLECTIVE ;  /* 0x000000000000791b */ /* 0x01ffea0003800000 */
.L_x_2897:
[----:B------:R-:W-:Y:S05]  /*32b0*/  BSYNC B1 ;  /* 0x0000000000017941 */ /* 0x000fea0003800000 */
.L_x_2896:
[----:B------:R-:W-:Y:S05]  /*32c0*/  BRA `(.L_x_2898) ;  /* 0xffffffe800f07947 */ /* 0x000fea000383ffff */
.L_x_2844:
[----:B------:R-:W-:Y:S01]  /*32d0*/  BSSY B1, `(.L_x_2899) ;  /* 0x0000007000017945 */ /* 0x000fe20003800000 */
[----:B------:R-:W-:Y:S01]  /*32e0*/  IMAD.MOV.U32 R66, RZ, RZ, R26 ;  /* 0x000000ffff427224 */ /* 0x000fe200078e001a */
[----:B------:R-:W-:Y:S01]  /*32f0*/  MOV R68, 0xffffffff ;  /* 0xffffffff00447802 */ /* 0x000fe20000000f00 */
[----:B------:R-:W-:-:S07]  /*3300*/  IMAD.MOV.U32 R67, RZ, RZ, 0x1f ;  /* 0x0000001fff437424 */ /* 0x000fce00078e00ff */
[----:B01234-:R-:W-:Y:S05]  /*3310*/  WARPSYNC.COLLECTIVE R68, `(.L_x_2900) ;  /* 0x0000000044087348 */ /* 0x01ffea0003c00000 */
[----:B------:R0:W0:Y:S02]  /*3320*/  SHFL.IDX P3, R67, R69, R66, R67 ;  /* 0x0000004245437389 */ /* 0x0000240000060043 */
[----:B01234-:R-:W-:Y:S05]  /*3330*/  ENDCOLLECTIVE ;  /* 0x000000000000791b */ /* 0x01ffea0003800000 */
.L_x_2900:
[----:B------:R-:W-:Y:S05]  /*3340*/  BSYNC B1 ;  /* 0x0000000000017941 */ /* 0x000fea0003800000 */
.L_x_2899:
[----:B------:R-:W-:Y:S05]  /*3350*/  BRA `(.L_x_2901) ;  /* 0xffffffe800e47947 */ /* 0x000fea000383ffff */
        .weak           $__internal_91_$__cuda_sm20_div_s16
        .type           $__internal_91_$__cuda_sm20_div_s16,@function
        .size           $__internal_91_$__cuda_sm20_div_s16,($__internal_92_$__cuda_sm20_div_u16 - $__internal_91_$__cuda_sm20_div_s16)
$__internal_91_$__cuda_sm20_div_s16:
        /* <DEDUP_REMOVED lines=18> */
[----:B------:R-:W-:Y:S01]  /*3480*/  MOV R16, R46 ;  /* 0x0000002e00107202 */ /* 0x000fe20000000f00 */
[----:B------:R-:W-:-:S04]  /*3490*/  IMAD.MOV.U32 R17, RZ, RZ, 0x0 ;  /* 0x00000000ff117424 */ /* 0x000fc800078e00ff */
[----:B------:R-:W0:Y:S02]  /*34a0*/  F2I.U32.TRUNC.NTZ R45, R45 ;  /* 0x0000002d002d7305 */ /* 0x000e24000020f000 */
[----:B0-----:R-:W-:-:S13]  /*34b0*/  R2UR UR5, R45 ;  /* 0x000000002d0572ca */ /* 0x001fda00000e0000 */
[----:B------:R-:W-:-:S04]  /*34c0*/  ULOP3.LUT UR5, UR7, 0xffff, UR5, 0x78, !UPT ;  /* 0x0000ffff07057892 */ /* 0x000fc8000f8e7805 */
[----:B------:R-:W-:-:S07]  /*34d0*/  UIADD3 UR5, UPT, UPT, UR6, UR5, URZ ;  /* 0x0000000506057290 */ /* 0x000fce000fffe0ff */
[----:B------:R-:W-:Y:S01]  /*34e0*/  @!UP0 UMOV UR5, 0xffffffff ;  /* 0xffffffff00058882 */ /* 0x000fe20000000000 */
[----:B------:R-:W-:Y:S05]  /*34f0*/  RET.REL.NODEC R16 `(_Z9cuda_gemmIiLi128ELi4ELi1ELi1024ELi64ELi64ELi64ELi1ELi0EEviiiPT_S1_S1_iii) ;  /* 0xffffffc810c07950 */ /* 0x000fea0003c3ffff */
        .weak           $__internal_92_$__cuda_sm20_div_u16
        .type           $__internal_92_$__cuda_sm20_div_u16,@function
        .size           $__internal_92_$__cuda_sm20_div_u16,(.L_x_38595 - $__internal_92_$__cuda_sm20_div_u16)
$__internal_92_$__cuda_sm20_div_u16:
[----:B------:R-:W0:Y:S01]  /*3500*/  I2F.U16 R0, UR6 ;  /* 0x0000000600007d06 */ /* 0x000e220008101000 */
[----:B------:R-:W-:Y:S01]  /*3510*/  IMAD.MOV.U32 R2, RZ, RZ, 0x4b800000 ;  /* 0x4b800000ff027424 */ /* 0x000fe200078e00ff */
[----:B------:R-:W-:Y:S01]  /*3520*/  UISETP.NE.U32.AND UP0, UPT, UR6, URZ, UPT ;  /* 0x000000ff0600728c */ /* 0x000fe2000bf05070 */
[C---:B0-----:R-:W-:Y:S02]  /*3530*/  FSETP.GEU.AND P1, PT, |R0|.reuse, 1.175494350822287508e-38, PT ;  /* 0x008000000000780b */ /* 0x041fe40003f2e200 */
[----:B------:R-:W-:Y:S02]  /*3540*/  FSETP.GT.AND P0, PT, |R0|, 8.50705917302346158658e+37, PT ;  /* 0x7e8000000000780b */ /* 0x000fe40003f04200 */
[----:B------:R-:W-:-:S04]  /*3550*/  FSEL R2, R2, 1, !P1 ;  /* 0x3f80000002027808 */ /* 0x000fc80004800000 */
[----:B------:R-:W-:Y:S01]  /*3560*/  FSEL R3, R2, 0.25, !P0 ;  /* 0x3e80000002037808 */ /* 0x000fe20004000000 */
[----:B------:R-:W-:Y:S01]  /*3570*/  IMAD.MOV.U32 R2, RZ, RZ, R6 ;  /* 0x000000ffff027224 */ /* 0x000fe200078e0006 */
[----:B------:R-:W-:-:S03]  /*3580*/  PLOP3.LUT P0, PT, PT, PT, UP0, 0x80, 0x8 ;  /* 0x000000000008781c */ /* 0x000fc60003f0f008 */
        /* <DEDUP_REMOVED lines=8> */
[----:B0-----:R-:W-:Y:S02]  /*3610*/  LOP3.LUT R7, R0, 0xffff, RZ, 0xc0, !PT ;  /* 0x0000ffff00077812 */ /* 0x001fe400078ec0ff */
[----:B------:R-:W-:-:S05]  /*3620*/  @!P0 MOV R7, 0xffffffff ;  /* 0xffffffff00078802 */ /* 0x000fca0000000f00 */
[----:B------:R0:W-:Y:S02]  /*3630*/  STL [R1+0x4], R7 ;  /* 0x0000040701007387 */ /* 0x0001e40000100800 */
[----:B0-----:R-:W-:Y:S05]  /*3640*/  RET.REL.NODEC R2 `(_Z9cuda_gemmIiLi128ELi4ELi1ELi1024ELi64ELi64ELi64ELi1ELi0EEviiiPT_S1_S1_iii) ;  /* 0xffffffc8026c7950 */ /* 0x001fea0003c3ffff */
.L_x_2902:
        /* <DEDUP_REMOVED lines=11> */
.L_x_38595:


//--------------------- .text._Z9cuda_gemmIiLi128ELi4ELi1ELi1024ELi64ELi64ELi64ELi0ELi1EEviiiPT_S1_S1_iii --------------------------
	.section	.text._Z9cuda_gemmIiLi128ELi4ELi1ELi1024ELi64ELi64ELi64ELi0ELi1EEviiiPT_S1_S1_iii,"ax",@progbits
	.align	128
        .global         _Z9cuda_gemmIiLi128ELi4ELi1ELi1024ELi64ELi64ELi64ELi0ELi1EEviiiPT_S1_S1_iii
        .type           _Z9cuda_gemmIiLi128ELi4ELi1ELi1024ELi64ELi64ELi64ELi0ELi1EEviiiPT_S1_S1_iii,@function
        .size           _Z9cuda_gemmIiLi128ELi4ELi1ELi1024ELi64ELi64ELi64ELi0ELi1EEviiiPT_S1_S1_iii,(.L_x_38596 - _Z9cuda_gemmIiLi128ELi4ELi1ELi1024ELi64ELi64ELi64ELi0ELi1EEviiiPT_S1_S1_iii)
        .other          _Z9cuda_gemmIiLi128ELi4ELi1ELi1024ELi64ELi64ELi64ELi0ELi1EEviiiPT_S1_S1_iii,@"STO_CUDA_ENTRY STV_DEFAULT"
_Z9cuda_gemmIiLi128ELi4ELi1ELi1024ELi64ELi64ELi64ELi0ELi1EEviiiPT_S1_S1_iii:
.text._Z9cuda_gemmIiLi128ELi4ELi1ELi1024ELi64ELi64ELi64ELi0ELi1EEviiiPT_S1_S1_iii:
        /* <DEDUP_REMOVED lines=19> */
[C---:B-1----:R-:W-:Y:S01]  /*0130*/  VIADD R2, R5.reuse, UR8 ;  /* 0x0000000805027c36 */ /* 0x042fe20008000000 */
[----:B-----5:R-:W-:Y:S01]  /*0140*/  USHF.L.U32 UR7, UR4, 0xa, URZ ;  /* 0x0000000a04077899 */ /* 0x020fe200080006ff */
[----:B---3--:R-:W-:Y:S01]  /*0150*/  LEA R57, R0, R11, 0x18 ;  /* 0x0000000b00397211 */ /* 0x008fe200078ec0ff */
[----:B------:R-:W-:Y:S01]  /*0160*/  IMAD.SHL.U32 R51, R5, 0x10, RZ ;  /* 0x0000001005337824 */ /* 0x000fe200078e00ff */
[----:B------:R-:W-:Y:S01]  /*0170*/  LOP3.LUT R0, R7, 0x7c, RZ, 0xc0, !PT ;  /* 0x0000007c07007812 */ /* 0x000fe200078ec0ff */
[----:B------:R-:W-:Y:S01]  /*0180*/  USHF.L.U32 UR4, UR4, 0x4, URZ ;  /* 0x0000000404047899 */ /* 0x000fe200080006ff */
[----:B------:R-:W-:Y:S01]  /*0190*/  LOP3.LUT R2, R2, 0x3ff, RZ, 0x3c, !PT ;  /* 0x000003ff02027812 */ /* 0x000fe200078e3cff */
[----:B------:R-:W-:Y:S01]  /*01a0*/  IMAD R58, R58, 0x84, R57 ;  /* 0x000000843a3a7824 */ /* 0x000fe200078e0239 */
[----:B------:R-:W-:Y:S01]  /*01b0*/  LOP3.LUT R51, R51, 0x10, RZ, 0xc0, !PT ;  /* 0x0000001033337812 */ /* 0x000fe200078ec0ff */
[----:B------:R-:W-:Y:S01]  /*01c0*/  IMAD.IADD R57, R57, 0x1, R0 ;  /* 0x0000000139397824 */ /* 0x000fe200078e0200 */
[----:B------:R-:W-:-:S02]  /*01d0*/  SHF.R.U32.HI R0, RZ, 0x1, R5 ;  /* 0x00000001ff007819 */ /* 0x000fc40000011605 */
[----:B------:R-:W-:Y:S02]  /*01e0*/  LOP3.LUT R14, R2, 0xffff, RZ, 0xc0, !PT ;  /* 0x0000ffff020e7812 */ /* 0x000fe400078ec0ff */
[----:B------:R-:W-:-:S04]  /*01f0*/  LOP3.LUT R60, R0, 0xf, RZ, 0xc0, !PT ;  /* 0x0000000f003c7812 */ /* 0x000fc800078ec0ff */
[----:B----4-:R-:W-:-:S07]  /*0200*/  LEA R17, R60, R51, 0x5 ;  /* 0x000000333c117211 */ /* 0x010fce00078e28ff */
[----:B------:R-:W-:Y:S05]  /*0210*/  CALL.REL.NOINC `($__internal_93_$__cuda_sm20_div_u16) ;  /* 0x0000001c001c7944 */ /* 0x000fea0003c00000 */
        /* <DEDUP_REMOVED lines=8> */
[----:B------:R-:W-:Y:S05]  /*02a0*/  CALL.REL.NOINC `($__internal_93_$__cuda_sm20_div_u16) ;  /* 0x0000001800f87944 */ /* 0x000fea0003c00000 */
        /* <DEDUP_REMOVED lines=31> */
[----:B------:R-:W-:Y:S02]  /*04a0*/  LOP3.LUT R7, R17, 0xf, R0, 0xf8, !PT ;  /* 0x0000000f11077812 */ /* 0x000fe400078ef800 */
[----:B------:R-:W-:Y:S01]  /*04b0*/  LOP3.LUT R26, R26, 0xf, RZ, 0xc0, !PT ;  /* 0x0000000f1a1a7812 */ /* 0x000fe200078ec0ff */
[----:B------:R-:W-:Y:S01]  /*04c0*/  IMAD R0, R9, 0x4, R34 ;  /* 0x0000000409007824 */ /* 0x000fe200078e0222 */
[----:B------:R-:W-:Y:S02]  /*04d0*/  LEA R56, R7, R34, 0x2 ;  /* 0x0000002207387211 */ /* 0x000fe400078e10ff */
[----:B------:R-:W-:-:S02]  /*04e0*/  LOP3.LUT R30, R30, 0xf, RZ, 0xc0, !PT ;  /* 0x0000000f1e1e7812 */ /* 0x000fc400078ec0ff */
[----:B------:R-:W-:Y:S02]  /*04f0*/  LOP3.LUT R50, R50, 0xf, RZ, 0xc0, !PT ;  /* 0x0000000f32327812 */ /* 0x000fe400078ec0ff */
[C---:B------:R-:W-:Y:S02]  /*0500*/  LOP3.LUT R7, R17.reuse, R38, RZ, 0xfc, !PT ;  /* 0x0000002611077212 */ /* 0x040fe400078efcff */
[C---:B------:R-:W-:Y:S02]  /*0510*/  LOP3.LUT R9, R17.reuse, R22, RZ, 0xfc, !PT ;  /* 0x0000001611097212 */ /* 0x040fe400078efcff */
[----:B------:R-:W-:Y:S01]  /*0520*/  LOP3.LUT R11, R17, R40, RZ, 0xfc, !PT ;  /* 0x00000028110b7212 */ /* 0x000fe200078efcff */
[--C-:B------:R-:W-:Y:S01]  /*0530*/  IMAD R54, R7, 0x4, R34.reuse ;  /* 0x0000000407367824 */ /* 0x100fe200078e0222 */
[C---:B------:R-:W-:Y:S02]  /*0540*/  LOP3.LUT R13, R17.reuse, R24, RZ, 0xfc, !PT ;  /* 0x00000018110d7212 */ /* 0x040fe400078efcff */
        /* <DEDUP_REMOVED lines=19> */
[-C--:B------:R-:W-:Y:S01]  /*0680*/  LEA R11, R19, R34.reuse, 0x2 ;  /* 0x00000022130b7211 */ /* 0x080fe200078e10ff */
[--C-:B------:R-:W-:Y:S01]  /*0690*/  IMAD R13, R23, 0x4, R34.reuse ;  /* 0x00000004170d7824 */ /* 0x100fe200078e0222 */
[----:B------:R-:W-:Y:S01]  /*06a0*/  LEA R15, R27, R34, 0x2 ;  /* 0x000000221b0f7211 */ /* 0x000fe200078e10ff */
[----:B------:R-:W-:Y:S01]  /*06b0*/  IMAD R34, R31, 0x4, R34 ;  /* 0x000000041f227824 */ /* 0x000fe200078e0222 */
        /* <DEDUP_REMOVED lines=14> */
[----:B------:R-:W-:-:S02]  /*07a0*/  LOP3.LUT R35, R16, 0x3, RZ, 0xc0, !PT ;  /* 0x0000000310237812 */ /* 0x000fc400078ec0ff */
[----:B------:R-:W-:Y:S02]  /*07b0*/  LOP3.LUT R51, R51, 0x8, R60, 0xf6, !PT ;  /* 0x0000000833337812 */ /* 0x000fe400078ef63c */
[----:B-1----:R-:W-:-:S07]  /*07c0*/  LOP3.LUT R52, R2, 0x3, RZ, 0xc0, !PT ;  /* 0x0000000302347812 */ /* 0x002fce00078ec0ff */
.L_x_2919:
[----:B------:R-:W-:Y:S01]  /*07d0*/  ISETP.NE.AND P0, PT, R35, 0x2, PT ;  /* 0x000000022300780c */ /* 0x000fe20003f05270 */
[----:B------:R-:W-:Y:S01]  /*07e0*/  USHF.L.U32 UR9, UR8, 0x2, URZ ;  /* 0x0000000208097899 */ /* 0x000fe200080006ff */
[----:B------:R-:W-:Y:S01]  /*07f0*/  BSSY.RECONVERGENT B0, `(.L_x_2903) ;  /* 0x0000014000007945 */ /* 0x000fe20003800200 */
[----:B------:R-:W-:-:S10]  /*0800*/  MOV R16, R5 ;  /* 0x0000000500107202 */ /* 0x000fd40000000f00 */
[----:B0-----:R-:W-:Y:S05]  /*0810*/  @!P0 BRA `(.L_x_2904) ;  /* 0x0000000000448947 */ /* 0x001fea0003800000 */
[----:B------:R-:W0:Y:S01]  /*0820*/  S2UR UR6, SR_CgaCtaId ;  /* 0x00000000000679c3 */ /* 0x000e220000008800 */
[----:B------:R-:W-:Y:S01]  /*0830*/  UMOV UR5, 0x400 ;  /* 0x0000040000057882 */ /* 0x000fe20000000000 */
[----:B------:R-:W-:Y:S01]  /*0840*/  ISETP.NE.AND P0, PT, R35, 0x3, PT ;  /* 0x000000032300780c */ /* 0x000fe20003f05270 */
[----:B------:R-:W-:Y:S01]  /*0850*/  UIADD3 UR5, UPT, UPT, UR5, 0x1080, URZ ;  /* 0x0000108005057890 */ /* 0x000fe2000fffe0ff */
[C---:B------:R-:W-:Y:S02]  /*0860*/  IMAD.SHL.U32 R17, R5.reuse, 0x4, RZ ;  /* 0x0000000405117824 */ /* 0x040fe400078e00ff */
[----:B------:R-:W-:Y:S01]  /*0870*/  VIADD R16, R5, UR8 ;  /* 0x0000000805107c36 */ /* 0x000fe20008000000 */
[----:B0-----:R-:W-:-:S06]  /*0880*/  ULEA UR5, UR6, UR5, 0x18 ;  /* 0x0000000506057291 */ /* 0x001fcc000f8ec0ff */
[----:B------:R-:W-:-:S03]  /*0890*/  VIADD R18, R17, UR5 ;  /* 0x0000000511127c36 */ /* 0x000fc60008000000 */
[----:B------:R0:W-:Y:S01]  /*08a0*/  STS [R17+UR5], RZ ;  /* 0x000000ff11007988 */ /* 0x0001e20008000805 */
[----:B------:R-:W-:Y:S05]  /*08b0*/  @!P0 BRA `(.L_x_2904) ;  /* 0x00000000001c8947 */ /* 0x000fea0003800000 */
[----:B------:R-:W-:Y:S01]  /*08c0*/  ISETP.NE.AND P0, PT, R35, RZ, PT ;  /* 0x000000ff2300720c */ /* 0x000fe20003f05270 */
[----:B------:R1:W-:Y:S01]  /*08d0*/  STS [R18+UR9], RZ ;  /* 0x000000ff12007988 */ /* 0x0003e20008000809 */
[----:B0-----:R-:W-:Y:S01]  /*08e0*/  IADD3 R17, PT, PT, R18, UR9, RZ ;  /* 0x0000000912117c10 */ /* 0x001fe2000fffe0ff */
[----:B------:R-:W-:-:S04]  /*08f0*/  VIADD R16, R16, UR8 ;  /* 0x0000000810107c36 */ /* 0x000fc80008000000 */
[----:B------:R-:W-:-:S06]  /*0900*/  VIADD R19, R16, UR8 ;  /* 0x0000000810137c36 */ /* 0x000fcc0008000000 */
[----:B------:R1:W-:Y:S01]  /*0910*/  @P0 STS [R17+UR9], RZ ;  /* 0x000000ff11000988 */ /* 0x0003e20008000809 */
[----:B------:R-:W-:-:S07]  /*0920*/  @P0 IMAD.MOV.U32 R16, RZ, RZ, R19 ;  /* 0x000000ffff100224 */ /* 0x000fce00078e0013 */
.L_x_2904:
[----:B------:R-:W-:Y:S05]  /*0930*/  BSYNC.RECONVERGENT B0 ;  /* 0x0000000000007941 */ /* 0x000fea0003800200 */
.L_x_2903:
[----:B------:R-:W2:Y:S01]  /*0940*/  S2UR UR6, SR_CgaCtaId ;  /* 0x00000000000679c3 */ /* 0x000ea20000008800 */
[----:B------:R-:W-:Y:S01]  /*0950*/  UMOV UR5, 0x400 ;  /* 0x0000040000057882 */ /* 0x000fe20000000000 */
[----:B------:R-:W-:Y:S01]  /*0960*/  BSSY.RECONVERGENT B0, `(.L_x_2905) ;  /* 0x000000f000007945 */ /* 0x000fe20003800200 */
[----:B------:R-:W-:-:S04]  /*0970*/  UIADD3 UR5, UPT, UPT, UR5, 0x1080, URZ ;  /* 0x0000108005057890 */ /* 0x000fc8000fffe0ff */
[----:B--2---:R-:W-:-:S06]  /*0980*/  ULEA UR5, UR6, UR5, 0x18 ;  /* 0x0000000506057291 */ /* 0x004fcc000f8ec0ff */
[----:B-1----:R-:W-:-:S07]  /*0990*/  LEA R18, R16, UR5, 0x2 ;  /* 0x0000000510127c11 */ /* 0x002fce000f8e10ff */
.L_x_2906:
        /* <DEDUP_REMOVED lines=12> */
.L_x_2905:
[----:B------:R-:W-:Y:S01]  /*0a60*/  PLOP3.LUT P0, PT, PT, PT, PT, 0x80, 0x8 ;  /* 0x000000000008781c */ /* 0x000fe20003f0f070 */
[----:B------:R-:W-:-:S12]  /*0a70*/  IMAD.MOV.U32 R68, RZ, RZ, RZ ;  /* 0x000000ffff447224 */ /* 0x000fd800078e00ff */
.L_x_2913:
[----:B01----:R-:W0:Y:S01]  /*0a80*/  S2R R17, SR_CgaCtaId ;  /* 0x0000000000117919 */ /* 0x003e220000008800 */
[----:B------:R-:W1:Y:S01]  /*0a90*/  LDC R18, c[0x0][0x388] ;  /* 0x0000e200ff127b82 */ /* 0x000e620000000800 */
[----:B------:R-:W-:Y:S01]  /*0aa0*/  MOV R16, 0x400 ;  /* 0x0000040000107802 */ /* 0x000fe20000000f00 */
[----:B------:R-:W-:Y:S01]  /*0ab0*/  BSSY.RECONVERGENT B0, `(.L_x_2907) ;  /* 0x0000013000007945 */ /* 0x000fe20003800200 */
[----:B------:R-:W-:Y:S01]  /*0ac0*/  PLOP3.LUT P1, PT, P0, PT, PT, 0x80, 0x8 ;  /* 0x000000000008781c */ /* 0x000fe2000072f070 */
[----:B------:R-:W-:Y:S01]  /*0ad0*/  IMAD.SHL.U32 R20, R5, 0x4, RZ ;  /* 0x0000000405147824 */ /* 0x000fe200078e00ff */
[----:B------:R-:W-:Y:S01]  /*0ae0*/  IADD3 R16, PT, PT, R16, 0x880, RZ ;  /* 0x0000088010107810 */ /* 0x000fe20007ffe0ff */
[----:B-1----:R-:W-:-:S04]  /*0af0*/  IMAD R19, R59, R18, UR7 ;  /* 0x000000073b137e24 */ /* 0x002fc8000f8e0212 */
[----:B------:R-:W-:Y:S01]  /*0b00*/  IMAD.IADD R22, R19, 0x1, R68 ;  /* 0x0000000113167824 */ /* 0x000fe200078e0244 */
[----:B0-----:R-:W-:-:S07]  /*0b10*/  LEA R23, R17, R16, 0x18 ;  /* 0x0000001011177211 */ /* 0x001fce00078ec0ff */
.L_x_2908:
[----:B0-----:R-:W0:Y:S01]  /*0b20*/  LDC.64 R16, c[0x0][0x390] ;  /* 0x0000e400ff107b82 */ /* 0x001e220000000a00 */
[C---:B------:R-:W-:Y:S02]  /*0b30*/  LOP3.LUT R19, R20.reuse, 0x1c, RZ, 0xc0, !PT ;  /* 0x0000001c14137812 */ /* 0x040fe400078ec0ff */
[----:B------:R-:W-:-:S03]  /*0b40*/  LEA.HI R18, R20, R3, RZ, 0x1b ;  /* 0x0000000314127211 */ /* 0x000fc600078fd8ff */
[----:B------:R-:W-:-:S05]  /*0b50*/  IMAD.IADD R19, R22, 0x1, R19 ;  /* 0x0000000116137824 */ /* 0x000fca00078e0213 */
[----:B------:R-:W-:-:S05]  /*0b60*/  LEA R19, R18, R19, 0x6 ;  /* 0x0000001312137211 */ /* 0x000fca00078e30ff */
[----:B0-----:R-:W-:-:S06]  /*0b70*/  IMAD.WIDE R16, R19, 0x4, R16 ;  /* 0x0000000413107825 */ /* 0x001fcc00078e0210 */
[----:B------:R-:W2:Y:S01]  /*0b80*/  LDG.E.128 R16, desc[UR10][R16.64] ;  /* 0x0000000a10107981 */ /* 0x000ea2000c1e1d00 */
[C---:B------:R-:W-:Y:S02]  /*0b90*/  IMAD R21, R20.reuse, 0x4, R23 ;  /* 0x0000000414157824 */ /* 0x040fe400078e0217 */
[----:B------:R-:W-:-:S05]  /*0ba0*/  VIADD R20, R20, UR9 ;  /* 0x0000000914147c36 */ /* 0x000fca0008000000 */
[----:B------:R-:W-:Y:S01]  /*0bb0*/  ISETP.GE.U32.AND P0, PT, R20, 0x200, PT ;  /* 0x000002001400780c */ /* 0x000fe20003f06070 */
[----:B--2---:R0:W-:-:S12]  /*0bc0*/  STS.128 [R21], R16 ;  /* 0x0000001015007388 */ /* 0x0041d80000000c00 */
[----:B------:R-:W-:Y:S05]  /*0bd0*/  @!P0 BRA `(.L_x_2908) ;  /* 0xfffffffc00d08947 */ /* 0x000fea000383ffff */
[----:B------:R-:W-:Y:S05]  /*0be0*/  BSYNC.RECONVERGENT B0 ;  /* 0x0000000000007941 */ /* 0x000fea0003800200 */
.L_x_2907:
[----:B------:R-:W-:Y:S02]  /*0bf0*/  HFMA2 R67, -RZ, RZ, 0, 0 ;  /* 0x00000000ff437431 */ /* 0x000fe400000001ff */
[----:B------:R-:W-:-:S07]  /*0c00*/  IMAD R68, R3, 0x40, R68 ;  /* 0x0000004003447824 */ /* 0x000fce00078e0244 */
.L_x_2912:
[----:B01----:R-:W-:Y:S02]  /*0c10*/  LOP3.LUT R16, R5, 0xf, RZ, 0xc0, !PT ;  /* 0x0000000f05107812 */ /* 0x003fe400078ec0ff */
[----:B------:R-:W-:-:S03]  /*0c20*/  SHF.R.U32.HI R19, RZ, 0x4, R5 ;  /* 0x00000004ff137819 */ /* 0x000fc60000011605 */
[----:B------:R-:W-:-:S07]  /*0c30*/  IMAD.IADD R23, R16, 0x1, R67 ;  /* 0x0000000110177824 */ /* 0x000fce00078e0243 */
.L_x_2909:
[----:B0-----:R-:W0:Y:S01]  /*0c40*/  LDC.64 R16, c[0x0][0x398] ;  /* 0x0000e600ff107b82 */ /* 0x001e220000000a00 */
[----:B------:R-:W-:-:S04]  /*0c50*/  IMAD.IADD R18, R68, 0x1, R19 ;  /* 0x0000000144127824 */ /* 0x000fc800078e0213 */
[----:B------:R-:W-:-:S04]  /*0c60*/  IMAD R21, R18, 0x40, R23 ;  /* 0x0000004012157824 */ /* 0x000fc800078e0217 */
[----:B0-----:R-:W-:-:S06]  /*0c70*/  IMAD.WIDE.U32 R16, R21, 0x4, R16 ;  /* 0x0000000415107825 */ /* 0x001fcc00078e0010 */
[----:B------:R-:W2:Y:S01]  /*0c80*/  LDG.E R16, desc[UR10][R16.64] ;  /* 0x0000000a10107981 */ /* 0x000ea2000c1e1900 */
[----:B------:R-:W-:Y:S02]  /*0c90*/  LEA R21, R19, R58, 0x2 ;  /* 0x0000003a13157211 */ /* 0x000fe400078e10ff */
        /* <DEDUP_REMOVED lines=8> */
[----:B0-----:R-:W0:Y:S01]  /*0d20*/  @!P0 S2R R21, SR_CgaCtaId ;  /* 0x0000000000158919 */ /* 0x001e220000008800 */
        /* <DEDUP_REMOVED lines=19> */
.L_x_2911:
        /* <DEDUP_REMOVED lines=35> */
.L_x_2936:
[----:B------:R-:W-:Y:S01]  /*1090*/  IMAD.IADD R17, R20, 0x1, R67 ;  /* 0x0000000114117824 */ /* 0x000fe200078e0243 */
[----:B------:R-:W-:Y:S05]  /*10a0*/  WARPSYNC.ALL ;  /* 0x0000000000007948 */ /* 0x000fea0003800000 */
[----:B-1----:R-:W-:Y:S01]  /*10b0*/  IMAD R69, R22, R16, R69 ;  /* 0x0000001016457224 */ /* 0x002fe200078e0245 */
[C---:B------:R-:W-:Y:S01]  /*10c0*/  ISETP.GE.U32.AND P2, PT, R20.reuse, 0xc, PT ;  /* 0x0000000c1400780c */ /* 0x040fe20003f46070 */
[----:B------:R-:W-:Y:S02]  /*10d0*/  IMAD R16, R17, 0x10, R60 ;  /* 0x0000001011107824 */ /* 0x000fe400078e023c */
[----:B------:R-:W-:-:S03]  /*10e0*/  VIADD R20, R20, 0x4 ;  /* 0x0000000414147836 */ /* 0x000fc60000000000 */
[----:B------:R-:W-:Y:S02]  /*10f0*/  @!P0 LEA R17, R16, R21, 0x2 ;  /* 0x0000001510118211 */ /* 0x000fe400078e10ff */
        /* <DEDUP_REMOVED lines=32> */
[----:B0-----:R-:W0:Y:S01]  /*1300*/  LDS.128 R16, [R26] ;  /* 0x000000001a107984 */ /* 0x001e220000000c00 */
        /* <DEDUP_REMOVED lines=9> */
[----:B--2---:R-:W-:Y:S02]  /*13a0*/  LOP3.LUT R23, R68, 0xc, RZ, 0xc0, !PT ;  /* 0x0000000c44177812 */ /* 0x004fe400078ec0ff */
[--C-:B------:R-:W-:Y:S01]  /*13b0*/  SHF.R.U32.HI R22, RZ, 0x4, R68.reuse ;  /* 0x00000004ff167819 */ /* 0x100fe20000011644 */
[----:B------:R-:W-:Y:S01]  /*13c0*/  IMAD.IADD R68, R61, 0x1, R68 ;  /* 0x000000013d447824 */ /* 0x000fe200078e0244 */
[----:B------:R-:W0:Y:S01]  /*13d0*/  LDS.128 R16, [R26] ;  /* 0x000000001a107984 */ /* 0x000e220000000c00 */
[----:B------:R-:W-:Y:S02]  /*13e0*/  ISETP.NE.AND P0, PT, R52, RZ, PT ;  /* 0x000000ff3400720c */ /* 0x000fe40003f05270 */
[----:B------:R-:W-:-:S05]  /*13f0*/  IMAD R23, R22, R24, R23 ;  /* 0x0000001816177224 */ /* 0x000fca00078e0217 */
[----:B------:R-:W-:-:S05]  /*1400*/  IADD3 R23, PT, PT, R62, R23, RZ ;  /* 0x000000173e177210 */ /* 0x000fca0007ffe0ff */
[----:B------:R-:W-:-:S05]  /*1410*/  IMAD.WIDE R22, R23, 0x4, R20 ;  /* 0x0000000417167825 */ /* 0x000fca00078e0214 */
[----:B0-----:R3:W-:Y:S01]  /*1420*/  STG.E.128 desc[UR10][R22.64], R16 ;  /* 0x0000001016007986 */ /* 0x0017e2000c101d0a */
[----:B------:R-:W-:Y:S05]  /*1430*/  @!P0 BRA `(.L_x_2915) ;  /* 0x0000000000248947 */ /* 0x000fea0003800000 */
[----:B---3--:R-:W-:Y:S01]  /*1440*/  IMAD R16, R53, 0x10, R26 ;  /* 0x0000001035107824 */ /* 0x008fe200078e021a */
[----:B------:R-:W-:Y:S02]  /*1450*/  LOP3.LUT R23, R68, 0xc, RZ, 0xc0, !PT ;  /* 0x0000000c44177812 */ /* 0x000fe400078ec0ff */
[--C-:B------:R-:W-:Y:S01]  /*1460*/  SHF.R.U32.HI R22, RZ, 0x4, R68.reuse ;  /* 0x00000004ff167819 */ /* 0x100fe20000011644 */
[----:B------:R-:W-:Y:S02]  /*1470*/  IMAD.IADD R68, R61, 0x1, R68 ;  /* 0x000000013d447824 */ /* 0x000fe400078e0244 */
[----:B------:R-:W0:Y:S02]  /*1480*/  LDS.128 R16, [R16] ;  /* 0x0000000010107984 */ /* 0x000e240000000c00 */
[----:B------:R-:W-:-:S05]  /*1490*/  IMAD R23, R22, R24, R23 ;  /* 0x0000001816177224 */ /* 0x000fca00078e0217 */
[----:B------:R-:W-:-:S05]  /*14a0*/  IADD3 R23, PT, PT, R62, R23, RZ ;  /* 0x000000173e177210 */ /* 0x000fca0007ffe0ff */
[----:B------:R-:W-:-:S05]  /*14b0*/  IMAD.WIDE R20, R23, 0x4, R20 ;  /* 0x0000000417147825 */ /* 0x000fca00078e0214 */
[----:B0-----:R4:W-:Y:S02]  /*14c0*/  STG.E.128 desc[UR10][R20.64], R16 ;  /* 0x0000001014007986 */ /* 0x0019e4000c101d0a */
.L_x_2915:
[----:B------:R-:W-:Y:S05]  /*14d0*/  BSYNC.RECONVERGENT B0 ;  /* 0x0000000000007941 */ /* 0x000fea0003800200 */
.L_x_2914:
[----:B-1234-:R-:W-:Y:S01]  /*14e0*/  LOP3.LUT R16, R2, 0xffff, RZ, 0xc0, !PT ;  /* 0x0000ffff02107812 */ /* 0x01efe200078ec0ff */
[----:B------:R-:W1:Y:S01]  /*14f0*/  LDCU UR6, c[0x0][0x388] ;  /* 0x00007100ff0677ac */ /* 0x000e620008000800 */
[----:B------:R-:W-:Y:S02]  /*1500*/  BSSY.RECONVERGENT B0, `(.L_x_2916) ;  /* 0x0000031000007945 */ /* 0x000fe40003800200 */
[----:B------:R-:W-:-:S13]  /*1510*/  ISETP.GE.U32.AND P0, PT, R16, 0x2, PT ;  /* 0x000000021000780c */ /* 0x000fda0003f06070 */
[----:B------:R-:W-:Y:S05]  /*1520*/  @!P0 BRA `(.L_x_2917) ;  /* 0x0000000000b88947 */ /* 0x000fea0003800000 */
[----:B------:R-:W2:Y:S01]  /*1530*/  S2R R63, SR_CgaCtaId ;  /* 0x00000000003f7919 */ /* 0x000ea20000008800 */
[----:B------:R-:W-:-:S05]  /*1540*/  MOV R16, 0x400 ;  /* 0x0000040000107802 */ /* 0x000fca0000000f00 */
[----:B------:R-:W-:-:S05]  /*1550*/  VIADD R16, R16, 0x1080 ;  /* 0x0000108010107836 */ /* 0x000fca0000000000 */
[----:B--2---:R-:W-:-:S07]  /*1560*/  LEA R63, R63, R16, 0x18 ;  /* 0x000000103f3f7211 */ /* 0x004fce00078ec0ff */
.L_x_2918:
[----:B--2---:R-:W2:Y:S01]  /*1570*/  LDC.64 R64, c[0x0][0x3a0] ;  /* 0x0000e800ff407b82 */ /* 0x004ea20000000a00 */
[----:B-1----:R-:W-:Y:S01]  /*1580*/  USHF.R.S32.HI UR5, URZ, 0x1f, UR6 ;  /* 0x0000001fff057899 */ /* 0x002fe20008011406 */
[C---:B------:R-:W-:Y:S02]  /*1590*/  LEA R22, R68.reuse, R63, 0x2 ;  /* 0x0000003f44167211 */ /* 0x040fe400078e10ff */
[----:B------:R-:W-:Y:S01]  /*15a0*/  LOP3.LUT R17, R68, 0xc, RZ, 0xc0, !PT ;  /* 0x0000000c44117812 */ /* 0x000fe200078ec0ff */
[----:B------:R-:W-:Y:S01]  /*15b0*/  ULEA.HI UR5, UR5, UR6, URZ, 0x6 ;  /* 0x0000000605057291 */ /* 0x000fe2000f8f30ff */
[----:B------:R-:W-:Y:S01]  /*15c0*/  SHF.R.U32.HI R20, RZ, 0x4, R68 ;  /* 0x00000004ff147819 */ /* 0x000fe20000011644 */
[----:B------:R1:W3:Y:S01]  /*15d0*/  LDS.128 R28, [R22] ;  /* 0x00000000161c7984 */ /* 0x0002e20000000c00 */
[----:B------:R-:W-:Y:S01]  /*15e0*/  IADD3 R68, PT, PT, R61, R68, RZ ;  /* 0x000000443d447210 */ /* 0x000fe20007ffe0ff */
[----:B------:R-:W-:Y:S01]  /*15f0*/  USHF.R.S32.HI UR5, URZ, 0x6, UR5 ;  /* 0x00000006ff057899 */ /* 0x000fe20008011405 */
[----:B------:R-:W-:-:S02]  /*1600*/  IMAD.IADD R21, R62, 0x1, R17 ;  /* 0x000000013e157824 */ /* 0x000fc400078e0211 */
[----:B------:R-:W-:-:S03]  /*1610*/  IMAD R24, R53, 0x10, R22 ;  /* 0x0000001035187824 */ /* 0x000fc600078e0216 */
[----:B------:R-:W-:Y:S01]  /*1620*/  IMAD R21, R20, UR5, R21 ;  /* 0x0000000514157c24 */ /* 0x000fe2000f8e0215 */
[----:B------:R-:W-:Y:S01]  /*1630*/  SHF.R.U32.HI R20, RZ, 0x4, R68 ;  /* 0x00000004ff147819 */ /* 0x000fe20000011644 */
[----:B-1----:R-:W-:Y:S01]  /*1640*/  IMAD R22, R53, 0x10, R24 ;  /* 0x0000001035167824 */ /* 0x002fe200078e0218 */
[----:B0-----:R0:W1:Y:S01]  /*1650*/  LDS.128 R16, [R24] ;  /* 0x0000000018107984 */ /* 0x0010620000000c00 */
[----:B--2---:R-:W-:Y:S01]  /*1660*/  IMAD.WIDE R66, R21, 0x4, R64 ;  /* 0x0000000415427825 */ /* 0x004fe200078e0240 */
[----:B------:R-:W-:Y:S02]  /*1670*/  LOP3.LUT R21, R68, 0xc, RZ, 0xc0, !PT ;  /* 0x0000000c44157812 */ /* 0x000fe400078ec0ff */
[----:B0-----:R-:W-:Y:S01]  /*1680*/  LEA R24, R53, R22, 0x4 ;  /* 0x0000001635187211 */ /* 0x001fe200078e20ff */
[----:B------:R-:W-:Y:S02]  /*1690*/  IMAD.IADD R68, R61, 0x1, R68 ;  /* 0x000000013d447824 */ /* 0x000fe400078e0244 */
[----:B------:R-:W-:-:S03]  /*16a0*/  IMAD.IADD R21, R62, 0x1, R21 ;  /* 0x000000013e157824 */ /* 0x000fc600078e0215 */
[----:B------:R-:W-:Y:S01]  /*16b0*/  LDS.128 R24, [R24] ;  /* 0x0000000018187984 */ /* 0x000fe20000000c00 */
[----:B------:R-:W-:-:S03]  /*16c0*/  IMAD R69, R20, UR5, R21 ;  /* 0x0000000514457c24 */ /* 0x000fc6000f8e0215 */
[----:B------:R-:W0:Y:S04]  /*16d0*/  LDS.128 R20, [R22] ;  /* 0x0000000016147984 */ /* 0x000e280000000c00 */
[----:B---3--:R2:W-:Y:S02]  /*16e0*/  STG.E.128 desc[UR10][R66.64], R28 ;  /* 0x0000001c42007986 */ /* 0x0085e4000c101d0a */
[----:B--2---:R-:W-:Y:S01]  /*16f0*/  IMAD.IADD R28, R61, 0x1, R68 ;  /* 0x000000013d1c7824 */ /* 0x004fe200078e0244 */
[----:B------:R-:W-:Y:S01]  /*1700*/  LOP3.LUT R29, R68, 0xc, RZ, 0xc0, !PT ;  /* 0x0000000c441d7812 */ /* 0x000fe200078ec0ff */
[----:B------:R-:W-:Y:S01]  /*1710*/  IMAD.WIDE R66, R69, 0x4, R64 ;  /* 0x0000000445427825 */ /* 0x000fe200078e0240 */
[----:B------:R-:W-:Y:S02]  /*1720*/  SHF.R.U32.HI R68, RZ, 0x4, R68 ;  /* 0x00000004ff447819 */ /* 0x000fe40000011644 */
[----:B------:R-:W-:-:S02]  /*1730*/  LOP3.LUT R31, R28, 0xc, RZ, 0xc0, !PT ;  /* 0x0000000c1c1f7812 */ /* 0x000fc400078ec0ff */
[C---:B------:R-:W-:Y:S01]  /*1740*/  IADD3 R29, PT, PT, R62.reuse, R29, RZ ;  /* 0x0000001d3e1d7210 */ /* 0x040fe20007ffe0ff */
[----:B-1----:R1:W-:Y:S01]  /*1750*/  STG.E.128 desc[UR10][R66.64], R16 ;  /* 0x0000001042007986 */ /* 0x0023e2000c101d0a */
[--C-:B------:R-:W-:Y:S01]  /*1760*/  SHF.R.U32.HI R30, RZ, 0x4, R28.reuse ;  /* 0x00000004ff1e7819 */ /* 0x100fe2000001161c */
[----:B------:R-:W-:Y:S02]  /*1770*/  IMAD.IADD R31, R62, 0x1, R31 ;  /* 0x000000013e1f7824 */ /* 0x000fe400078e021f */
[----:B------:R-:W-:Y:S02]  /*1780*/  IMAD R29, R68, UR5, R29 ;  /* 0x00000005441d7c24 */ /* 0x000fe4000f8e021d */
[----:B------:R-:W-:Y:S02]  /*1790*/  IMAD R31, R30, UR5, R31 ;  /* 0x000000051e1f7c24 */ /* 0x000fe4000f8e021f */
[----:B------:R-:W-:-:S05]  /*17a0*/  IMAD.IADD R68, R61, 0x1, R28 ;  /* 0x000000013d447824 */ /* 0x000fca00078e021c */
[----:B------:R-:W-:Y:S01]  /*17b0*/  ISETP.GE.U32.AND P0, PT, R68, 0x400, PT ;  /* 0x000004004400780c */ /* 0x000fe20003f06070 */
[----:B-1----:R-:W-:-:S04]  /*17c0*/  IMAD.WIDE R16, R29, 0x4, R64 ;  /* 0x000000041d107825 */ /* 0x002fc800078e0240 */
[----:B------:R-:W-:Y:S01]  /*17d0*/  IMAD.WIDE R64, R31, 0x4, R64 ;  /* 0x000000041f407825 */ /* 0x000fe200078e0240 */
[----:B0-----:R2:W-:Y:S04]  /*17e0*/  STG.E.128 desc[UR10][R16.64], R20 ;  /* 0x0000001410007986 */ /* 0x0015e8000c101d0a */
[----:B------:R2:W-:Y:S03]  /*17f0*/  STG.E.128 desc[UR10][R64.64], R24 ;  /* 0x0000001840007986 */ /* 0x0005e6000c101d0a */
[----:B------:R-:W-:Y:S05]  /*1800*/  @!P0 BRA `(.L_x_2918) ;  /* 0xfffffffc00588947 */ /* 0x000fea000383ffff */
.L_x_2917:
[----:B-1----:R-:W-:Y:S05]  /*1810*/  BSYNC.RECONVERGENT B0 ;  /* 0x0000000000007941 */ /* 0x002fea0003800200 */
.L_x_2916:
[C---:B--2---:R-:W-:Y:S01]  /*1820*/  IMAD.SHL.U32 R16, R6.reuse, 0x4, RZ ;  /* 0x0000000406107824 */ /* 0x044fe200078e00ff */
[----:B------:R-:W-:-:S04]  /*1830*/  IADD3 R59, PT, PT, R6, R59, RZ ;  /* 0x0000003b063b7210 */ /* 0x000fc80007ffe0ff */
[----:B------:R-:W-:-:S13]  /*1840*/  ISETP.GE.U32.AND P0, PT, R59, R16, PT ;  /* 0x000000103b00720c */ /* 0x000fda0003f06070 */
[----:B------:R-:W-:Y:S05]  /*1850*/  @!P0 BRA `(.L_x_2919) ;  /* 0xffffffec00dc8947 */ /* 0x000fea000383ffff */
[----:B------:R-:W-:Y:S05]  /*1860*/  EXIT ;  /* 0x000000000000794d */ /* 0x000fea0003800000 */
.L_x_2910:
[----:B------:R-:W-:Y:S02]  /*1870*/  HFMA2 R17, -RZ, RZ, 0, 1.847743988037109375e-06 ;  /* 0x0000001fff117431 */ /* 0x000fe400000001ff */
[----:B------:R-:W-:Y:S02]  /*1880*/  IMAD.MOV.U32 R16, RZ, RZ, -0x1 ;  /* 0xffffffffff107424 */ /* 0x000fe400078e00ff */
[----:B------:R-:W-:-:S07]  /*1890*/  IMAD.MOV.U32 R18, RZ, RZ, R36 ;  /* 0x000000ffff127224 */ /* 0x000fce00078e0024 */
[----:B01----:R-:W-:Y:S05]  /*18a0*/  WARPSYNC.COLLECTIVE R16, `(.L_x_2920) ;  /* 0x0000000010087348 */ /* 0x003fea0003c00000 */
[----:B-1----:R1:W2:Y:S02]  /*18b0*/  SHFL.IDX P2, R16, R19, R18, R17 ;  /* 0x0000001213107389 */ /* 0x0022a40000040011 */
[----:B012---:R-:W-:Y:S05]  /*18c0*/  ENDCOLLECTIVE ;  /* 0x000000000000791b */ /* 0x007fea0003800000 */
.L_x_2920:
[----:B------:R-:W-:Y:S01]  /*18d0*/  MOV R18, R37 ;  /* 0x0000002500127202 */ /* 0x000fe20000000f00 */
[----:B------:R-:W-:Y:S02]  /*18e0*/  IMAD.MOV.U32 R69, RZ, RZ, R16 ;  /* 0x000000ffff457224 */ /* 0x000fe400078e0010 */
[----:B------:R-:W-:Y:S02]  /*18f0*/  IMAD.MOV.U32 R16, RZ, RZ, -0x1 ;  /* 0xffffffffff107424 */ /* 0x000fe400078e00ff */
[----:B------:R-:W-:-:S07]  /*1900*/  IMAD R69, R66, R69, RZ ;  /* 0x0000004542457224 */ /* 0x000fce00078e02ff */
[----:B------:R-:W-:Y:S05]  /*1910*/  WARPSYNC.COLLECTIVE R16, `(.L_x_2921) ;  /* 0x0000000010087348 */ /* 0x000fea0003c00000 */
[----:B------:R0:W1:Y:S02]  /*1920*/  SHFL.IDX P2, R16, R19, R18, R17 ;  /* 0x0000001213107389 */ /* 0x0000640000040011 */
[----:B01----:R-:W-:Y:S05]  /*1930*/  ENDCOLLECTIVE ;  /* 0x000000000000791b */ /* 0x003fea0003800000 */
.L_x_2921:
[----:B------:R-:W-:Y:S02]  /*1940*/  IMAD.MOV.U32 R18, RZ, RZ, R38 ;  /* 0x000000ffff127224 */ /* 0x000fe400078e0026 */
[----:B------:R-:W-:Y:S01]  /*1950*/  IMAD R69, R65, R16, R69 ;  /* 0x0000001041457224 */ /* 0x000fe200078e0245 */
[----:B------:R-:W-:-:S07]  /*1960*/  MOV R16, 0xffffffff ;  /* 0xffffffff00107802 */ /* 0x000fce0000000f00 */
[----:B------:R-:W-:Y:S05]  /*1970*/  WARPSYNC.COLLECTIVE R16, `(.L_x_2922) ;  /* 0x0000000010087348 */ /* 0x000fea0003c00000 */
[----:B------:R0:W1:Y:S02]  /*1980*/  SHFL.IDX P2, R16, R19, R18, R17 ;  /* 0x0000001213107389 */ /* 0x0000640000040011 */
[----:B01----:R-:W-:Y:S05]  /*1990*/  ENDCOLLECTIVE ;  /* 0x000000000000791b */ /* 0x003fea0003800000 */
.L_x_2922:
[----:B------:R-:W-:Y:S02]  /*19a0*/  IMAD.MOV.U32 R18, RZ, RZ, R39 ;  /* 0x000000ffff127224 */ /* 0x000fe400078e0027 */
[----:B------:R-:W-:Y:S02]  /*19b0*/  IMAD R69, R64, R16, R69 ;  /* 0x0000001040457224 */ /* 0x000fe400078e0245 */
[----:B------:R-:W-:-:S07]  /*19c0*/  IMAD.MOV.U32 R16, RZ, RZ, -0x1 ;  /* 0xffffffffff107424 */ /* 0x000fce00078e00ff */
[----:B------:R-:W-:Y:S05]  /*19d0*/  WARPSYNC.COLLECTIVE R16, `(.L_x_2923) ;  /* 0x0000000010087348 */ /* 0x000fea0003c00000 */
[----:B------:R0:W1:Y:S02]  /*19e0*/  SHFL.IDX P2, R16, R19, R18, R17 ;  /* 0x0000001213107389 */ /* 0x0000640000040011 */
[----:B01----:R-:W-:Y:S05]  /*19f0*/  ENDCOLLECTIVE ;  /* 0x000000000000791b */ /* 0x003fea0003800000 */
.L_x_2923:
[----:B------:R-:W-:Y:S01]  /*1a00*/  MOV R18, R40 ;  /* 0x0000002800127202 */ /* 0x000fe20000000f00 */
[----:B------:R-:W-:Y:S02]  /*1a10*/  IMAD R69, R63, R16, R69 ;  /* 0x000000103f457224 */ /* 0x000fe400078e0245 */
[----:B------:R-:W-:-:S07]  /*1a20*/  IMAD.MOV.U32 R16, RZ, RZ, -0x1 ;  /* 0xffffffffff107424 */ /* 0x000fce00078e00ff */
[----:B------:R-:W-:Y:S05]  /*1a30*/  WARPSYNC.COLLECTIVE R16, `(.L_x_2924) ;  /* 0x0000000010087348 */ /* 0x000fea0003c00000 */
[----:B------:R0:W1:Y:S02]  /*1a40*/  SHFL.IDX P2, R16, R19, R18, R17 ;  /* 0x0000001213107389 */ /* 0x0000640000040011 */
[----:B01----:R-:W-:Y:S05]  /*1a50*/  ENDCOLLECTIVE ;  /* 0x000000000000791b */ /* 0x003fea0003800000 */
.L_x_2924:
[----:B------:R-:W-:Y:S02]  /*1a60*/  IMAD.MOV.U32 R18, RZ, RZ, R41 ;  /* 0x000000ffff127224 */ /* 0x000fe400078e0029 */
[----:B------:R-:W-:Y:S01]  /*1a70*/  IMAD R69, R62, R16, R69 ;  /* 0x000000103e457224 */ /* 0x000fe200078e0245 */
[----:B------:R-:W-:-:S07]  /*1a80*/  MOV R16, 0xffffffff ;  /* 0xffffffff00107802 */ /* 0x000fce0000000f00 */
[----:B------:R-:W-:Y:S05]  /*1a90*/  WARPSYNC.COLLECTIVE R16, `(.L_x_2925) ;  /* 0x0000000010087348 */ /* 0x000fea0003c00000 */
[----:B------:R0:W1:Y:S02]  /*1aa0*/  SHFL.IDX P2, R16, R19, R18, R17 ;  /* 0x0000001213107389 */ /* 0x0000640000040011 */
[----:B01----:R-:W-:Y:S05]  /*1ab0*/  ENDCOLLECTIVE ;  /* 0x000000000000791b */ /* 0x003fea0003800000 */
.L_x_2925:
[----:B------:R-:W-:Y:S02]  /*1ac0*/  IMAD.MOV.U32 R18, RZ, RZ, R42 ;  /* 0x000000ffff127224 */ /* 0x000fe400078e002a */
[----:B------:R-:W-:Y:S02]  /*1ad0*/  IMAD R69, R61, R16, R69 ;  /* 0x000000103d457224 */ /* 0x000fe400078e0245 */
[----:B------:R-:W-:-:S07]  /*1ae0*/  IMAD.MOV.U32 R16, RZ, RZ, -0x1 ;  /* 0xffffffffff107424 */ /* 0x000fce00078e00ff */
[----:B------:R-:W-:Y:S05]  /*1af0*/  WARPSYNC.COLLECTIVE R16, `(.L_x_2926) ;  /* 0x0000000010087348 */ /* 0x000fea0003c00000 */
[----:B------:R0:W1:Y:S02]  /*1b00*/  SHFL.IDX P2, R16, R19, R18, R17 ;  /* 0x0000001213107389 */ /* 0x0000640000040011 */
[----:B01----:R-:W-:Y:S05]  /*1b10*/  ENDCOLLECTIVE ;  /* 0x000000000000791b */ /* 0x003fea0003800000 */
.L_x_2926:
[----:B------:R-:W-:Y:S01]  /*1b20*/  MOV R18, R43 ;  /* 0x0000002b00127202 */ /* 0x000fe20000000f00 */
[----:B------:R-:W-:Y:S02]  /*1b30*/  IMAD R69, R31, R16, R69 ;  /* 0x000000101f457224 */ /* 0x000fe400078e0245 */
[----:B------:R-:W-:-:S07]  /*1b40*/  IMAD.MOV.U32 R16, RZ, RZ, -0x1 ;  /* 0xffffffffff107424 */ /* 0x000fce00078e00ff */
[----:B------:R-:W-:Y:S05]  /*1b50*/  WARPSYNC.COLLECTIVE R16, `(.L_x_2927) ;  /* 0x0000000010087348 */ /* 0x000fea0003c00000 */
[----:B------:R0:W1:Y:S02]  /*1b60*/  SHFL.IDX P2, R16, R19, R18, R17 ;  /* 0x0000001213107389 */ /* 0x0000640000040011 */
[----:B01----:R-:W-:Y:S05]  /*1b70*/  ENDCOLLECTIVE ;  /* 0x000000000000791b */ /* 0x003fea0003800000 */
.L_x_2927:
[----:B------:R-:W-:Y:S02]  /*1b80*/  IMAD.MOV.U32 R18, RZ, RZ, R51 ;  /* 0x000000ffff127224 */ /* 0x000fe400078e0033 */
[----:B------:R-:W-:Y:S01]  /*1b90*/  IMAD R69, R30, R16, R69 ;  /* 0x000000101e457224 */ /* 0x000fe200078e0245 */
[----:B------:R-:W-:-:S07]  /*1ba0*/  MOV R16, 0xffffffff ;  /* 0xffffffff00107802 */ /* 0x000fce0000000f00 */
[----:B------:R-:W-:Y:S05]  /*1bb0*/  WARPSYNC.COLLECTIVE R16, `(.L_x_2928) ;  /* 0x0000000010087348 */ /* 0x000fea0003c00000 */
[----:B------:R0:W1:Y:S02]  /*1bc0*/  SHFL.IDX P2, R16, R19, R18, R17 ;  /* 0x0000001213107389 */ /* 0x0000640000040011 */
[----:B01----:R-:W-:Y:S05]  /*1bd0*/  ENDCOLLECTIVE ;  /* 0x000000000000791b */ /* 0x003fea0003800000 */
.L_x_2928:
[----:B------:R-:W-:Y:S02]  /*1be0*/  IMAD.MOV.U32 R18, RZ, RZ, R44 ;  /* 0x000000ffff127224 */ /* 0x000fe400078e002c */
[----:B------:R-:W-:Y:S02]  /*1bf0*/  IMAD R69, R29, R16, R69 ;  /* 0x000000101d457224 */ /* 0x000fe400078e0245 */
[----:B------:R-:W-:-:S07]  /*1c00*/  IMAD.MOV.U32 R16, RZ, RZ, -0x1 ;  /* 0xffffffffff107424 */ /* 0x000fce00078e00ff */
[----:B------:R-:W-:Y:S05]  /*1c10*/  WARPSYNC.COLLECTIVE R16, `(.L_x_2929) ;  /* 0x0000000010087348 */ /* 0x000fea0003c00000 */
[----:B------:R0:W1:Y:S02]  /*1c20*/  SHFL.IDX P2, R16, R19, R18, R17 ;  /* 0x0000001213107389 */ /* 0x0000640000040011 */
[----:B01----:R-:W-:Y:S05]  /*1c30*/  ENDCOLLECTIVE ;  /* 0x000000000000791b */ /* 0x003fea0003800000 */
.L_x_2929:
[----:B------:R-:W-:Y:S01]  /*1c40*/  MOV R18, R45 ;  /* 0x0000002d00127202 */ /* 0x000fe20000000f00 */
[----:B------:R-:W-:Y:S02]  /*1c50*/  IMAD R69, R28, R16, R69 ;  /* 0x000000101c457224 */ /* 0x000fe400078e0245 */
[----:B------:R-:W-:-:S07]  /*1c60*/  IMAD.MOV.U32 R16, RZ, RZ, -0x1 ;  /* 0xffffffffff107424 */ /* 0x000fce00078e00ff */
[----:B------:R-:W-:Y:S05]  /*1c70*/  WARPSYNC.COLLECTIVE R16, `(.L_x_2930) ;  /* 0x0000000010087348 */ /* 0x000fea0003c00000 */
[----:B------:R0:W1:Y:S02]  /*1c80*/  SHFL.IDX P2, R16, R19, R18, R17 ;  /* 0x0000001213107389 */ /* 0x0000640000040011 */
[----:B01----:R-:W-:Y:S05]  /*1c90*/  ENDCOLLECTIVE ;  /* 0x000000000000791b */ /* 0x003fea0003800000 */
.L_x_2930:
[----:B------:R-:W-:Y:S02]  /*1ca0*/  IMAD.MOV.U32 R18, RZ, RZ, R46 ;  /* 0x000000ffff127224 */ /* 0x000fe400078e002e */
[----:B------:R-:W-:Y:S01]  /*1cb0*/  IMAD R69, R27, R16, R69 ;  /* 0x000000101b457224 */ /* 0x000fe200078e0245 */
[----:B------:R-:W-:-:S07]  /*1cc0*/  MOV R16, 0xffffffff ;  /* 0xffffffff00107802 */ /* 0x000fce0000000f00 */
[----:B------:R-:W-:Y:S05]  /*1cd0*/  WARPSYNC.COLLECTIVE R16, `(.L_x_2931) ;  /* 0x0000000010087348 */ /* 0x000fea0003c00000 */
[----:B------:R0:W1:Y:S02]  /*1ce0*/  SHFL.IDX P2, R16, R19, R18, R17 ;  /* 0x0000001213107389 */ /* 0x0000640000040011 */
[----:B01----:R-:W-:Y:S05]  /*1cf0*/  ENDCOLLECTIVE ;  /* 0x000000000000791b */ /* 0x003fea0003800000 */
.L_x_2931:
[----:B------:R-:W-:Y:S02]  /*1d00*/  IMAD.MOV.U32 R18, RZ, RZ, R47 ;  /* 0x000000ffff127224 */ /* 0x000fe400078e002f */
[----:B------:R-:W-:Y:S02]  /*1d10*/  IMAD R69, R26, R16, R69 ;  /* 0x000000101a457224 */ /* 0x000fe400078e0245 */
[----:B------:R-:W-:-:S07]  /*1d20*/  IMAD.MOV.U32 R16, RZ, RZ, -0x1 ;  /* 0xffffffffff107424 */ /* 0x000fce00078e00ff */
[----:B------:R-:W-:Y:S05]  /*1d30*/  WARPSYNC.COLLECTIVE R16, `(.L_x_2932) ;  /* 0x0000000010087348 */ /* 0x000fea0003c00000 */
[----:B------:R0:W1:Y:S02]  /*1d40*/  SHFL.IDX P2, R16, R19, R18, R17 ;  /* 0x0000001213107389 */ /* 0x0000640000040011 */
[----:B01----:R-:W-:Y:S05]  /*1d50*/  ENDCOLLECTIVE ;  /* 0x000000000000791b */ /* 0x003fea0003800000 */
.L_x_2932:
[----:B------:R-:W-:Y:S01]  /*1d60*/  MOV R18, R48 ;  /* 0x0000003000127202 */ /* 0x000fe20000000f00 */
[----:B------:R-:W-:Y:S02]  /*1d70*/  IMAD R69, R25, R16, R69 ;  /* 0x0000001019457224 */ /* 0x000fe400078e0245 */
[----:B------:R-:W-:-:S07]  /*1d80*/  IMAD.MOV.U32 R16, RZ, RZ, -0x1 ;  /* 0xffffffffff107424 */ /* 0x000fce00078e00ff */
[----:B------:R-:W-:Y:S05]  /*1d90*/  WARPSYNC.COLLECTIVE R16, `(.L_x_2933) ;  /* 0x0000000010087348 */ /* 0x000fea0003c00000 */
[----:B------:R0:W1:Y:S02]  /*1da0*/  SHFL.IDX P2, R16, R19, R18, R17 ;  /* 0x0000001213107389 */ /* 0x0000640000040011 */
[----:B01----:R-:W-:Y:S05]  /*1db0*/  ENDCOLLECTIVE ;  /* 0x000000000000791b */ /* 0x003fea0003800000 */
.L_x_2933:
[----:B------:R-:W-:Y:S02]  /*1dc0*/  IMAD.MOV.U32 R18, RZ, RZ, R49 ;  /* 0x000000ffff127224 */ /* 0x000fe400078e0031 */
[----:B------:R-:W-:Y:S01]  /*1dd0*/  IMAD R69, R24, R16, R69 ;  /* 0x0000001018457224 */ /* 0x000fe200078e0245 */
[----:B------:R-:W-:-:S07]  /*1de0*/  MOV R16, 0xffffffff ;  /* 0xffffffff00107802 */ /* 0x000fce0000000f00 */
[----:B------:R-:W-:Y:S05]  /*1df0*/  WARPSYNC.COLLECTIVE R16, `(.L_x_2934) ;  /* 0x0000000010087348 */ /* 0x000fea0003c00000 */
[----:B------:R0:W1:Y:S02]  /*1e00*/  SHFL.IDX P2, R16, R19, R18, R17 ;  /* 0x0000001213107389 */ /* 0x0000640000040011 */
[----:B01----:R-:W-:Y:S05]  /*1e10*/  ENDCOLLECTIVE ;  /* 0x000000000000791b */ /* 0x003fea0003800000 */
.L_x_2934:
[----:B------:R-:W-:Y:S02]  /*1e20*/  IMAD.MOV.U32 R18, RZ, RZ, R50 ;  /* 0x000000ffff127224 */ /* 0x000fe400078e0032 */
[----:B------:R-:W-:Y:S02]  /*1e30*/  IMAD R69, R23, R16, R69 ;  /* 0x0000001017457224 */ /* 0x000fe400078e0245 */
[----:B------:R-:W-:-:S07]  /*1e40*/  IMAD.MOV.U32 R16, RZ, RZ, -0x1 ;  /* 0xffffffffff107424 */ /* 0x000fce00078e00ff */
[----:B------:R-:W-:Y:S05]  /*1e50*/  WARPSYNC.COLLECTIVE R16, `(.L_x_2935) ;  /* 0x0000000010087348 */ /* 0x000fea0003c00000 */
[----:B------:R0:W1:Y:S02]  /*1e60*/  SHFL.IDX P2, R16, R19, R18, R17 ;  /* 0x0000001213107389 */ /* 0x0000640000040011 */
[----:B01----:R-:W-:Y:S05]  /*1e70*/  ENDCOLLECTIVE ;  /* 0x000000000000791b */ /* 0x003fea0003800000 */
.L_x_2935:
[----:B------:R-:W-:Y:S05]  /*1e80*/  BRA `(.L_x_2936) ;  /* 0xfffffff000807947 */ /* 0x000fea000383ffff */
        .weak           $__internal_93_$__cuda_sm20_div_u16
        .type           $__internal_93_$__cuda_sm20_div_u16,@function
        .size           $__internal_93_$__cuda_sm20_div_u16,(.L_x_38596 - $__internal_93_$__cuda_sm20_div_u16)
$__internal_93_$__cuda_sm20_div_u16:
        /* <DEDUP_REMOVED lines=18> */
[----:B------:R-:W-:Y:S06]  /*1fb0*/  RET.REL.NODEC R8 `(_Z9cuda_gemmIiLi128ELi4ELi1ELi1024ELi64ELi64ELi64ELi0ELi1EEviiiPT_S1_S1_iii) ;  /* 0xffffffe008107950 */ /* 0x000fec0003c3ffff */
.L_x_2937:
        /* <DEDUP_REMOVED lines=12> */
.L_x_38596:


//--------------------- .text._Z9cuda_gemmIiLi128ELi4ELi1ELi1024ELi64ELi64ELi64ELi0ELi0EEviiiPT_S1_S1_iii --------------------------
	.section	.text._Z9cuda_gemmIiLi128ELi4ELi1ELi1024ELi64ELi64ELi64ELi0ELi0EEviiiPT_S1_S1_iii,"ax",@progbits
	.align	128
        .global         _Z9cuda_gemmIiLi128ELi4ELi1ELi1024ELi64ELi64ELi64ELi0ELi0EEviiiPT_S1_S1_iii
        .type           _Z9cuda_gemmIiLi128ELi4ELi1ELi1024ELi64ELi64ELi64ELi0ELi0EEviiiPT_S1_S1_iii,@function
        .size           _Z9cuda_gemmIiLi128ELi4ELi1ELi1024ELi64ELi64ELi64ELi0ELi0EEviiiPT_S1_S1_iii,(.L_x_38598 - _Z9cuda_gemmIiLi128ELi4ELi1ELi1024ELi64ELi64ELi64ELi0ELi0EEviiiPT_S1_S1_iii)
        .other          _Z9cuda_gemmIiLi128ELi4ELi1ELi1024ELi64ELi64ELi64ELi0ELi0EEviiiPT_S1_S1_iii,@"STO_CUDA_ENTRY STV_DEFAULT"
_Z9cuda_gemmIiLi128ELi4ELi1ELi1024ELi64ELi64ELi64ELi0ELi0EEviiiPT_S1_S1_iii:
.text._Z9cuda_gemmIiLi128ELi4ELi1ELi1024ELi64ELi64ELi64ELi0ELi0EEviiiPT_S1_S1_iii:
        /* <DEDUP_REMOVED lines=36> */
[----:B------:R-:W-:-:S04]  /*0240*/  IMAD.HI.U32 R62, R3, R7, R2 ;  /* 0x00000007033e7227 */ /* 0x000fc800078e0002 */
[----:B0-----:R-:W-:Y:S02]  /*0250*/  IMAD.SHL.U32 R3, R5, 0x4, RZ ;  /* 0x0000000405037824 */ /* 0x001fe400078e00ff */
[----:B-1----:R-:W-:-:S03]  /*0260*/  IMAD.HI.U32 R62, R62, R59, RZ ;  /* 0x0000003b3e3e7227 */ /* 0x002fc600078e00ff */
[----:B--2---:R-:W-:Y:S01]  /*0270*/  ISETP.LE.U32.AND P1, PT, R3, UR4, PT ;  /* 0x0000000403007c0c */ /* 0x004fe2000bf23070 */
[----:B------:R-:W-:-:S04]  /*0280*/  IMAD.MOV R4, RZ, RZ, -R62 ;  /* 0x000000ffff047224 */ /* 0x000fc800078e0a3e */
[----:B------:R-:W-:-:S05]  /*0290*/  IMAD R3, R16, R4, R59 ;  /* 0x0000000410037224 */ /* 0x000fca00078e023b */
[----:B------:R-:W-:-:S03]  /*02a0*/  ISETP.GE.U32.AND P0, PT, R3, R16, PT ;  /* 0x000000100300720c */ /* 0x000fc60003f06070 */
[----:B------:R-:W-:Y:S10]  /*02b0*/  @P1 EXIT ;  /* 0x000000000000194d */ /* 0x000ff40003800000 */
[----:B------:R-:W0:Y:S01]  /*02c0*/  S2R R4, SR_CgaCtaId ;  /* 0x0000000000047919 */ /* 0x000e220000008800 */
[C---:B------:R-:W-:Y:S01]  /*02d0*/  @P0 IADD3 R3, PT, PT, -R16.reuse, R3, RZ ;  /* 0x0000000310030210 */ /* 0x040fe20007ffe1ff */
[----:B------:R-:W1:Y:S01]  /*02e0*/  LDCU UR9, c[0x0][0x360] ;  /* 0x00006c00ff0977ac */ /* 0x000e620008000800 */
[----:B------:R-:W-:Y:S01]  /*02f0*/  ISETP.NE.U32.AND P2, PT, R16, RZ, PT ;  /* 0x000000ff1000720c */ /* 0x000fe20003f45070 */
[----:B------:R-:W2:Y:S01]  /*0300*/  LDC R2, c[0x0][0x360] ;  /* 0x0000d800ff027b82 */ /* 0x000ea20000000800 */
[----:B------:R-:W-:Y:S01]  /*0310*/  ISETP.GE.U32.AND P1, PT, R3, R16, PT ;  /* 0x000000100300720c */ /* 0x000fe20003f26070 */
[----:B------:R-:W-:Y:S01]  /*0320*/  @P0 VIADD R62, R62, 0x1 ;  /* 0x000000013e3e0836 */ /* 0x000fe20000000000 */
[----:B------:R-:W-:Y:S01]  /*0330*/  MOV R3, 0x400 ;  /* 0x0000040000037802 */ /* 0x000fe20000000f00 */
[----:B------:R-:W-:Y:S01]  /*0340*/  IMAD.SHL.U32 R6, R59, 0x10, RZ ;  /* 0x000000103b067824 */ /* 0x000fe200078e00ff */
[----:B------:R-:W-:-:S09]  /*0350*/  MOV R13, 0x460 ;  /* 0x00000460000d7802 */ /* 0x000fd20000000f00 */
[----:B------:R-:W-:Y:S01]  /*0360*/  @P1 VIADD R62, R62, 0x1 ;  /* 0x000000013e3e1836 */ /* 0x000fe20000000000 */
[----:B------:R-:W-:Y:S02]  /*0370*/  @!P2 LOP3.LUT R62, RZ, R16, RZ, 0x33, !PT ;  /* 0x00000010ff3ea212 */ /* 0x000fe400078e33ff */
[----:B-1----:R-:W-:-:S03]  /*0380*/  IADD3 R7, PT, PT, R59, UR9, RZ ;  /* 0x000000093b077c10 */ /* 0x002fc6000fffe0ff */
[----:B------:R-:W-:Y:S01]  /*0390*/  IMAD.MOV R5, RZ, RZ, -R62 ;  /* 0x000000ffff057224 */ /* 0x000fe200078e0a3e */
[----:B------:R-:W-:-:S03]  /*03a0*/  LOP3.LUT R7, R7, 0x3ff, RZ, 0x3c, !PT ;  /* 0x000003ff07077812 */ /* 0x000fc600078e3cff */
[----:B------:R-:W-:Y:S01]  /*03b0*/  IMAD R5, R16, R5, R59 ;  /* 0x0000000510057224 */ /* 0x000fe200078e023b */
[C---:B--2---:R-:W-:Y:S01]  /*03c0*/  LOP3.LUT R9, R2.reuse, 0xffff, RZ, 0xc0, !PT ;  /* 0x0000ffff02097812 */ /* 0x044fe200078ec0ff */
[----:B------:R-:W-:Y:S01]  /*03d0*/  IMAD.SHL.U32 R10, R2, 0x4, RZ ;  /* 0x00000004020a7824 */ /* 0x000fe200078e00ff */
[----:B------:R-:W-:Y:S02]  /*03e0*/  LOP3.LUT R12, R7, 0xffff, RZ, 0xc0, !PT ;  /* 0x0000ffff070c7812 */ /* 0x000fe400078ec0ff */
[----:B0-----:R-:W-:Y:S02]  /*03f0*/  LEA R4, R4, R3, 0x18 ;  /* 0x0000000304047211 */ /* 0x001fe400078ec0ff */
[----:B------:R-:W-:Y:S02]  /*0400*/  LOP3.LUT R3, R59, 0xf, RZ, 0xc0, !PT ;  /* 0x0000000f3b037812 */ /* 0x000fe400078ec0ff */
[----:B------:R-:W-:-:S03]  /*0410*/  SHF.R.U32.HI R5, RZ, 0x1, R5 ;  /* 0x00000001ff057819 */ /* 0x000fc60000011605 */
[----:B------:R-:W-:Y:S01]  /*0420*/  IMAD R3, R3, 0x84, R4 ;  /* 0x0000008403037824 */ /* 0x000fe200078e0204 */
[----:B------:R-:W-:Y:S02]  /*0430*/  LOP3.LUT R4, R6, 0x10, RZ, 0xc0, !PT ;  /* 0x0000001006047812 */ /* 0x000fe400078ec0ff */
[----:B------:R-:W-:-:S07]  /*0440*/  LOP3.LUT R39, R5, 0xf, RZ, 0xc0, !PT ;  /* 0x0000000f05277812 */ /* 0x000fce00078ec0ff */
[----:B------:R-:W-:Y:S05]  /*0450*/  CALL.REL.NOINC `($__internal_95_$__cuda_sm20_div_u16) ;  /* 0x0000003800bc7944 */ /* 0x000fea0003c00000 */
[----:B------:R-:W-:Y:S01]  /*0460*/  IMAD R7, R59, 0x4, R10 ;  /* 0x000000043b077824 */ /* 0x000fe200078e020a */
[----:B------:R-:W-:Y:S02]  /*0470*/  MOV R18, R6 ;  /* 0x0000000600127202 */ /* 0x000fe40000000f00 */
[----:B------:R-:W-:Y:S01]  /*0480*/  LOP3.LUT R9, R10, 0xffff, RZ, 0xc0, !PT ;  /* 0x0000ffff0a097812 */ /* 0x000fe200078ec0ff */
[----:B------:R-:W-:Y:S01]  /*0490*/  IMAD.MOV R7, RZ, RZ, -R7 ;  /* 0x000000ffff077224 */ /* 0x000fe200078e0a07 */
[----:B------:R-:W-:-:S04]  /*04a0*/  MOV R13, 0x4f0 ;  /* 0x000004f0000d7802 */ /* 0x000fc80000000f00 */
[----:B------:R-:W-:-:S05]  /*04b0*/  PRMT R7, R7, 0x7710, RZ ;  /* 0x0000771007077816 */ /* 0x000fca00000000ff */
[----:B------:R-:W-:-:S05]  /*04c0*/  VIADD R7, R7, 0x3ff ;  /* 0x000003ff07077836 */ /* 0x000fca0000000000 */
[----:B------:R-:W-:-:S07]  /*04d0*/  LOP3.LUT R12, R7, 0xffff, RZ, 0xc0, !PT ;  /* 0x0000ffff070c7812 */ /* 0x000fce00078ec0ff */
[----:B------:R-:W-:Y:S05]  /*04e0*/  CALL.REL.NOINC `($__internal_95_$__cuda_sm20_div_u16) ;  /* 0x0000003800987944 */ /* 0x000fea0003c00000 */
        /* <DEDUP_REMOVED lines=8> */
[C---:B------:R-:W-:Y:S01]  /*0570*/  LOP3.LUT R33, R39.reuse, 0x8, RZ, 0x3c, !PT ;  /* 0x0000000827217812 */ /* 0x040fe200078e3cff */
[----:B------:R-:W-:Y:S01]  /*0580*/  VIADD R14, R39, 0x6 ;  /* 0x00000006270e7836 */ /* 0x000fe20000000000 */
[----:B------:R-:W-:Y:S01]  /*0590*/  IADD3 R26, PT, PT, R5, 0xa, RZ ;  /* 0x0000000a051a7810 */ /* 0x000fe20007ffe0ff */
[----:B------:R-:W-:Y:S01]  /*05a0*/  VIADD R17, R39, 0x8 ;  /* 0x0000000827117836 */ /* 0x000fe20000000000 */
[----:B------:R-:W-:Y:S01]  /*05b0*/  IADD3 R45, PT, PT, R5, 0xe, RZ ;  /* 0x0000000e052d7810 */ /* 0x000fe20007ffe0ff */
[C---:B------:R-:W-:Y:S01]  /*05c0*/  VIADD R28, R39.reuse, 0xa ;  /* 0x0000000a271c7836 */ /* 0x040fe20000000000 */
[----:B------:R-:W-:Y:S01]  /*05d0*/  LOP3.LUT R40, R4, R33, RZ, 0xfc, !PT ;  /* 0x0000002104287212 */ /* 0x000fe200078efcff */
[C---:B------:R-:W-:Y:S01]  /*05e0*/  VIADD R29, R39.reuse, 0xb ;  /* 0x0000000b271d7836 */ /* 0x040fe20000000000 */
[----:B------:R-:W-:Y:S01]  /*05f0*/  LOP3.LUT R53, R26, 0xf, RZ, 0xc0, !PT ;  /* 0x0000000f1a357812 */ /* 0x000fe200078ec0ff */
[----:B------:R-:W-:Y:S01]  /*0600*/  VIADD R36, R39, 0xe ;  /* 0x0000000e27247836 */ /* 0x000fe20000000000 */
[----:B------:R-:W-:Y:S01]  /*0610*/  LOP3.LUT R45, R45, 0xf, RZ, 0xc0, !PT ;  /* 0x0000000f2d2d7812 */ /* 0x000fe200078ec0ff */
[----:B------:R-:W-:Y:S01]  /*0620*/  VIADD R37, R39, 0xf ;  /* 0x0000000f27257836 */ /* 0x000fe20000000000 */
[----:B------:R-:W-:Y:S01]  /*0630*/  PRMT R16, R16, 0x9910, RZ ;  /* 0x0000991010107816 */ /* 0x000fe200000000ff */
[C---:B------:R-:W-:Y:S01]  /*0640*/  VIADD R21, R5.reuse, 0x4 ;  /* 0x0000000405157836 */ /* 0x040fe20000000000 */
[----:B------:R-:W-:Y:S01]  /*0650*/  LOP3.LUT R53, R4, R53, RZ, 0xfc, !PT ;  /* 0x0000003504357212 */ /* 0x000fe200078efcff */
[----:B------:R-:W-:Y:S01]  /*0660*/  VIADD R19, R5, 0x2 ;  /* 0x0000000205137836 */ /* 0x000fe20000000000 */
[-C--:B0-----:R-:W-:Y:S01]  /*0670*/  ISETP.GE.AND P0, PT, R7, R38.reuse, PT ;  /* 0x000000260700720c */ /* 0x081fe20003f06270 */
[----:B------:R-:W-:Y:S01]  /*0680*/  VIADD R23, R5, 0x6 ;  /* 0x0000000605177836 */ /* 0x000fe20000000000 */
[-C--:B------:R-:W-:Y:S01]  /*0690*/  ISETP.GE.AND P1, PT, R9, R38.reuse, PT ;  /* 0x000000260900720c */ /* 0x080fe20003f26270 */
[----:B------:R-:W-:Y:S01]  /*06a0*/  VIADD R24, R5, 0x7 ;  /* 0x0000000705187836 */ /* 0x000fe20000000000 */
[----:B------:R-:W-:Y:S01]  /*06b0*/  ISETP.GE.AND P2, PT, R11, R38, PT ;  /* 0x000000260b00720c */ /* 0x000fe20003f46270 */
[C---:B------:R-:W-:Y:S01]  /*06c0*/  VIADD R25, R5.reuse, 0x9 ;  /* 0x0000000905197836 */ /* 0x040fe20000000000 */
[C---:B------:R-:W-:Y:S01]  /*06d0*/  SEL R8, R38.reuse, RZ, P0 ;  /* 0x000000ff26087207 */ /* 0x040fe20000000000 */
[C---:B------:R-:W-:Y:S01]  /*06e0*/  VIADD R27, R5.reuse, 0xb ;  /* 0x0000000b051b7836 */ /* 0x040fe20000000000 */
[C---:B------:R-:W-:Y:S01]  /*06f0*/  SEL R10, R38.reuse, RZ, P1 ;  /* 0x000000ff260a7207 */ /* 0x040fe20000800000 */
[C---:B------:R-:W-:Y:S01]  /*0700*/  VIADD R41, R5.reuse, 0xc ;  /* 0x0000000c05297836 */ /* 0x040fe20000000000 */
[----:B------:R-:W-:Y:S01]  /*0710*/  SEL R12, R38, RZ, P2 ;  /* 0x000000ff260c7207 */ /* 0x000fe20001000000 */
[----:B------:R-:W-:Y:S01]  /*0720*/  VIADD R43, R5, 0xd ;  /* 0x0000000d052b7836 */ /* 0x000fe20000000000 */
[----:B------:R-:W-:Y:S01]  /*0730*/  IADD3 R7, PT, PT, R7, -R8, RZ ;  /* 0x8000000807077210 */ /* 0x000fe20007ffe0ff */
[----:B------:R-:W-:Y:S01]  /*0740*/  IMAD.IADD R8, R9, 0x1, -R10 ;  /* 0x0000000109087824 */ /* 0x000fe200078e0a0a */
[-C--:B------:R-:W-:Y:S01]  /*0750*/  ISETP.GE.AND P0, PT, R13, R38.reuse, PT ;  /* 0x000000260d00720c */ /* 0x080fe20003f06270 */
[----:B------:R-:W-:Y:S01]  /*0760*/  IMAD.IADD R9, R11, 0x1, -R12 ;  /* 0x000000010b097824 */ /* 0x000fe200078e0a0c */
[-C--:B------:R-:W-:Y:S01]  /*0770*/  ISETP.GE.AND P1, PT, R14, R38.reuse, PT ;  /* 0x000000260e00720c */ /* 0x080fe20003f26270 */
[----:B------:R-:W-:Y:S01]  /*0780*/  VIADD R11, R39, 0x5 ;  /* 0x00000005270b7836 */ /* 0x000fe20000000000 */
[----:B------:R-:W-:Y:S01]  /*0790*/  SEL R10, R38, RZ, P0 ;  /* 0x000000ff260a7207 */ /* 0x000fe20000000000 */
[----:B------:R-:W-:Y:S01]  /*07a0*/  VIADD R47, R5, 0xffffffff ;  /* 0xffffffff052f7836 */ /* 0x000fe20000000000 */
[----:B------:R-:W-:-:S02]  /*07b0*/  ISETP.GE.AND P2, PT, R15, R38, PT ;  /* 0x000000260f00720c */ /* 0x000fc40003f46270 */
[-C--:B------:R-:W-:Y:S01]  /*07c0*/  ISETP.GE.AND P0, PT, R11, R38.reuse, PT ;  /* 0x000000260b00720c */ /* 0x080fe20003f06270 */
[----:B------:R-:W-:Y:S01]  /*07d0*/  IMAD.IADD R10, R13, 0x1, -R10 ;  /* 0x000000010d0a7824 */ /* 0x000fe200078e0a0a */
[C---:B------:R-:W-:Y:S02]  /*07e0*/  SEL R13, R38.reuse, RZ, P1 ;  /* 0x000000ff260d7207 */ /* 0x040fe40000800000 */
[C---:B------:R-:W-:Y:S02]  /*07f0*/  SEL R12, R38.reuse, RZ, P0 ;  /* 0x000000ff260c7207 */ /* 0x040fe40000000000 */
[----:B------:R-:W-:Y:S02]  /*0800*/  SEL R20, R38, RZ, P2 ;  /* 0x000000ff26147207 */ /* 0x000fe40001000000 */
[-C--:B------:R-:W-:Y:S01]  /*0810*/  ISETP.GE.AND P0, PT, R17, R38.reuse, PT ;  /* 0x000000261100720c */ /* 0x080fe20003f06270 */
[----:B------:R-:W-:Y:S01]  /*0820*/  IMAD.IADD R11, R11, 0x1, -R12 ;  /* 0x000000010b0b7824 */ /* 0x000fe200078e0a0c */
[----:B------:R-:W-:Y:S01]  /*0830*/  ISETP.GE.AND P1, PT, R28, R38, PT ;  /* 0x000000261c00720c */ /* 0x000fe20003f26270 */
[----:B------:R-:W-:Y:S01]  /*0840*/  IMAD.IADD R12, R14, 0x1, -R13 ;  /* 0x000000010e0c7824 */ /* 0x000fe200078e0a0d */
[----:B------:R-:W-:Y:S01]  /*0850*/  IADD3 R13, PT, PT, R15, -R20, RZ ;  /* 0x800000140f0d7210 */ /* 0x000fe20007ffe0ff */
[----:B------:R-:W-:Y:S01]  /*0860*/  VIADD R15, R39, 0x9 ;  /* 0x00000009270f7836 */ /* 0x000fe20000000000 */
[----:B------:R-:W-:-:S02]  /*0870*/  SEL R14, R38, RZ, P0 ;  /* 0x000000ff260e7207 */ /* 0x000fc40000000000 */
[-C--:B------:R-:W-:Y:S02]  /*0880*/  ISETP.GE.AND P2, PT, R29, R38.reuse, PT ;  /* 0x000000261d00720c */ /* 0x080fe40003f46270 */
[-C--:B------:R-:W-:Y:S01]  /*0890*/  ISETP.GE.AND P0, PT, R15, R38.reuse, PT ;  /* 0x000000260f00720c */ /* 0x080fe20003f06270 */
[----:B------:R-:W-:Y:S01]  /*08a0*/  IMAD.IADD R14, R17, 0x1, -R14 ;  /* 0x00000001110e7824 */ /* 0x000fe200078e0a0e */
[C---:B------:R-:W-:Y:S02]  /*08b0*/  SEL R17, R38.reuse, RZ, P1 ;  /* 0x000000ff26117207 */ /* 0x040fe40000800000 */
[----:B------:R-:W-:Y:S02]  /*08c0*/  SEL R20, R38, RZ, P0 ;  /* 0x000000ff26147207 */ /* 0x000fe40000000000 */
[----:B------:R-:W-:Y:S01]  /*08d0*/  ISETP.GE.AND P0, PT, R30, R38, PT ;  /* 0x000000261e00720c */ /* 0x000fe20003f06270 */
[----:B------:R-:W-:Y:S01]  /*08e0*/  IMAD.IADD R28, R28, 0x1, -R17 ;  /* 0x000000011c1c7824 */ /* 0x000fe200078e0a11 */
[C---:B------:R-:W-:Y:S01]  /*08f0*/  SEL R22, R38.reuse, RZ, P2 ;  /* 0x000000ff26167207 */ /* 0x040fe20001000000 */
[----:B------:R-:W-:Y:S01]  /*0900*/  IMAD.IADD R15, R15, 0x1, -R20 ;  /* 0x000000010f0f7824 */ /* 0x000fe200078e0a14 */
[----:B------:R-:W-:-:S02]  /*0910*/  SEL R17, R38, RZ, P0 ;  /* 0x000000ff26117207 */ /* 0x000fc40000000000 */
[-C--:B------:R-:W-:Y:S01]  /*0920*/  ISETP.GE.AND P0, PT, R31, R38.reuse, PT ;  /* 0x000000261f00720c */ /* 0x080fe20003f06270 */
[----:B------:R-:W-:Y:S01]  /*0930*/  IMAD.IADD R29, R29, 0x1, -R22 ;  /* 0x000000011d1d7824 */ /* 0x000fe200078e0a16 */
[-C--:B------:R-:W-:Y:S01]  /*0940*/  ISETP.GE.AND P1, PT, R36, R38.reuse, PT ;  /* 0x000000262400720c */ /* 0x080fe20003f26270 */
[----:B------:R-:W-:Y:S01]  /*0950*/  IMAD.IADD R30, R30, 0x1, -R17 ;  /* 0x000000011e1e7824 */ /* 0x000fe200078e0a11 */
[----:B------:R-:W-:Y:S02]  /*0960*/  ISETP.GE.AND P2, PT, R37, R38, PT ;  /* 0x000000262500720c */ /* 0x000fe40003f46270 */
[C---:B------:R-:W-:Y:S02]  /*0970*/  SEL R20, R38.reuse, RZ, P0 ;  /* 0x000000ff26147207 */ /* 0x040fe40000000000 */
[C---:B------:R-:W-:Y:S02]  /*0980*/  SEL R17, R38.reuse, RZ, P1 ;  /* 0x000000ff26117207 */ /* 0x040fe40000800000 */
[----:B------:R-:W-:-:S02]  /*0990*/  SEL R22, R38, RZ, P2 ;  /* 0x000000ff26167207 */ /* 0x000fc40001000000 */
[----:B------:R-:W-:Y:S01]  /*09a0*/  ISETP.GE.AND P0, PT, R39, R38, PT ;  /* 0x000000262700720c */ /* 0x000fe20003f06270 */
[----:B------:R-:W-:Y:S01]  /*09b0*/  IMAD.IADD R36, R36, 0x1, -R17 ;  /* 0x0000000124247824 */ /* 0x000fe200078e0a11 */
[----:B------:R-:W-:Y:S01]  /*09c0*/  IADD3 R31, PT, PT, R31, -R20, RZ ;  /* 0x800000141f1f7210 */ /* 0x000fe20007ffe0ff */
[----:B------:R-:W-:Y:S01]  /*09d0*/  IMAD.IADD R37, R37, 0x1, -R22 ;  /* 0x0000000125257824 */ /* 0x000fe200078e0a16 */
[C---:B------:R-:W-:Y:S01]  /*09e0*/  IADD3 R17, PT, PT, R5.reuse, 0x1, RZ ;  /* 0x0000000105117810 */ /* 0x040fe20007ffe0ff */
[C---:B------:R-:W-:Y:S01]  /*09f0*/  VIADD R20, R5.reuse, 0x3 ;  /* 0x0000000305147836 */ /* 0x040fe20000000000 */
[----:B------:R-:W-:Y:S02]  /*0a00*/  IADD3 R22, PT, PT, R5, 0x5, RZ ;  /* 0x0000000505167810 */ /* 0x000fe40007ffe0ff */
[----:B------:R-:W-:Y:S02]  /*0a10*/  SEL R38, R38, RZ, P0 ;  /* 0x000000ff26267207 */ /* 0x000fe40000000000 */
[----:B------:R-:W-:-:S02]  /*0a20*/  LOP3.LUT R21, R21, 0xf, RZ, 0xc0, !PT ;  /* 0x0000000f15157812 */ /* 0x000fc400078ec0ff */
[----:B------:R-:W-:Y:S01]  /*0a30*/  LOP3.LUT R17, R17, 0xf, RZ, 0xc0, !PT ;  /* 0x0000000f11117812 */ /* 0x000fe200078ec0ff */
[----:B------:R-:W-:Y:S01]  /*0a40*/  IMAD.IADD R38, R39, 0x1, -R38 ;  /* 0x0000000127267824 */ /* 0x000fe200078e0a26 */
        /* <DEDUP_REMOVED lines=25> */
[----:B------:R-:W-:Y:S05]  /*0be0*/  CALL.REL.NOINC `($__internal_94_$__cuda_sm20_div_s16) ;  /* 0x0000003000787944 */ /* 0x000fea0003c00000 */
[----:B------:R-:W0:Y:S01]  /*0bf0*/  S2UR UR6, SR_CTAID.Z ;  /* 0x00000000000679c3 */ /* 0x000e220000002700 */
[----:B------:R-:W1:Y:S01]  /*0c00*/  LDCU UR7, c[0x0][0x3a8] ;  /* 0x00007500ff0777ac */ /* 0x000e620008000800 */
[----:B------:R-:W-:Y:S02]  /*0c10*/  PRMT R61, R19, 0x9910, RZ ;  /* 0x00009910133d7816 */ /* 0x000fe400000000ff */
[----:B------:R-:W-:Y:S01]  /*0c20*/  LOP3.LUT R59, R59, 0x1f, RZ, 0xc0, !PT ;  /* 0x0000001f3b3b7812 */ /* 0x000fe200078ec0ff */
[----:B------:R-:W2:Y:S01]  /*0c30*/  LDCU.64 UR10, c[0x0][0x358] ;  /* 0x00006b00ff0a77ac */ /* 0x000ea20008000a00 */
[----:B------:R-:W-:Y:S01]  /*0c40*/  LOP3.LUT R60, R18, 0x3, RZ, 0xc0, !PT ;  /* 0x00000003123c7812 */ /* 0x000fe200078ec0ff */
[----:B-1----:R-:W-:-:S04]  /*0c50*/  UISETP.LT.AND UP0, UPT, UR7, 0x10, UPT ;  /* 0x000000100700788c */ /* 0x002fc8000bf01270 */
[----:B------:R-:W-:Y:S02]  /*0c60*/  USEL UR7, UR7, 0x10, UP0 ;  /* 0x0000001007077887 */ /* 0x000fe40008000000 */
[----:B0-2---:R-:W-:-:S12]  /*0c70*/  USHF.L.U32 UR6, UR6, 0x6, URZ ;  /* 0x0000000606067899 */ /* 0x005fd800080006ff */
.L_x_2989:
        /* <DEDUP_REMOVED lines=23> */
.L_x_2939:
[----:B------:R-:W-:Y:S05]  /*0df0*/  BSYNC.RECONVERGENT B0 ;  /* 0x0000000000007941 */ /* 0x000fea0003800200 */
.L_x_2938:
[----:B------:R-:W2:Y:S01]  /*0e00*/  S2UR UR8, SR_CgaCtaId ;  /* 0x00000000000879c3 */ /* 0x000ea20000008800 */
[----:B------:R-:W-:Y:S01]  /*0e10*/  UMOV UR5, 0x400 ;  /* 0x0000040000057882 */ /* 0x000fe20000000000 */
[----:B------:R-:W-:Y:S01]  /*0e20*/  BSSY.RECONVERGENT B0, `(.L_x_2940) ;  /* 0x000000f000007945 */ /* 0x000fe20003800200 */
[----:B------:R-:W-:-:S04]  /*0e30*/  UIADD3 UR5, UPT, UPT, UR5, 0x1080, URZ ;  /* 0x0000108005057890 */ /* 0x000fc8000fffe0ff */
[----:B--2---:R-:W-:-:S06]  /*0e40*/  ULEA UR5, UR8, UR5, 0x18 ;  /* 0x0000000508057291 */ /* 0x004fcc000f8ec0ff */
[----:B01----:R-:W-:-:S07]  /*0e50*/  LEA R17, R16, UR5, 0x2 ;  /* 0x0000000510117c11 */ /* 0x003fce000f8e10ff */
.L_x_2941:
        /* <DEDUP_REMOVED lines=12> */
.L_x_2940:
[----:B------:R-:W-:Y:S01]  /*0f20*/  PLOP3.LUT P0, PT, PT, PT, PT, 0x80, 0x8 ;  /* 0x000000000008781c */ /* 0x000fe20003f0f070 */
[----:B------:R-:W-:Y:S01]  /*0f30*/  IMAD.MOV.U32 R20, RZ, RZ, RZ ;  /* 0x000000ffff147224 */ /* 0x000fe200078e00ff */
[----:B------:R-:W1:Y:S01]  /*0f40*/  LDCU UR12, c[0x0][0x3ac] ;  /* 0x00007580ff0c77ac */ /* 0x000e620008000800 */
[----:B------:R-:W2:Y:S10]  /*0f50*/  LDCU UR13, c[0x0][0x3a8] ;  /* 0x00007500ff0d77ac */ /* 0x000eb40008000800 */
.L_x_2983:
        /* <DEDUP_REMOVED lines=13> */
.L_x_2943:
        /* <DEDUP_REMOVED lines=13> */
.L_x_2942:
[----:B0-----:R-:W-:Y:S01]  /*1100*/  IADD3 R19, PT, PT, R20, UR6, RZ ;  /* 0x0000000614137c10 */ /* 0x001fe2000fffe0ff */
[----:B------:R-:W-:-:S07]  /*1110*/  IMAD.MOV.U32 R18, RZ, RZ, RZ ;  /* 0x000000ffff127224 */ /* 0x000fce00078e00ff */
.L_x_2982:
[----:B0-----:R-:W0:Y:S02]  /*1120*/  S2R R20, SR_TID.X ;  /* 0x0000000000147919 */ /* 0x001e240000002100 */
[----:B0-----:R-:W-:Y:S02]  /*1130*/  LOP3.LUT R17, R20, 0xf, RZ, 0xc0, !PT ;  /* 0x0000000f14117812 */ /* 0x001fe400078ec0ff */
[----:B------:R-:W-:-:S03]  /*1140*/  SHF.R.U32.HI R20, RZ, 0x4, R20 ;  /* 0x00000004ff147819 */ /* 0x000fc60000011614 */
[----:B-1----:R-:W-:-:S07]  /*1150*/  IMAD.IADD R22, R17, 0x1, R18 ;  /* 0x0000000111167824 */ /* 0x002fce00078e0212 */
.L_x_2944:
        /* <DEDUP_REMOVED lines=16> */
.L_x_2981:
        /* <DEDUP_REMOVED lines=86> */
.L_x_2980:
        /* <DEDUP_REMOVED lines=11> */
.L_x_2991:
[----:B0--3--:R-:W-:-:S07]  /*1870*/  IMAD R66, R64, R73, RZ ;  /* 0x0000004940427224 */ /* 0x009fce00078e02ff */
.L_x_2948:
[----:B------:R-:W-:-:S13]  /*1880*/  ISETP.GE.AND P3, PT, R71, 0x2, PT ;  /* 0x000000024700780c */ /* 0x000fda0003f66270 */
[----:B------:R-:W-:Y:S05]  /*1890*/  @!P3 BRA `(.L_x_2950) ;  /* 0x000000000010b947 */ /* 0x000fea0003800000 */
[----:B------:R-:W-:-:S03]  /*18a0*/  UMOV UR5, 0xffffffff ;  /* 0xffffffff00057882 */ /* 0x000fc60000000000 */
[----:B------:R-:W-:Y:S05]  /*18b0*/  BRA.DIV UR5, `(.L_x_2951) ;  /* 0x0000001e05247947 */ /* 0x000fea000b800000 */
[----:B------:R3:W4:Y:S02]  /*18c0*/  SHFL.IDX PT, R73, R72, R7, 0x1f ;  /* 0x00001f0748497589 */ /* 0x00072400000e0000 */
.L_x_2994:
[----:B----4-:R-:W-:-:S07]  /*18d0*/  IMAD R66, R63, R73, R66 ;  /* 0x000000493f427224 */ /* 0x010fce00078e0242 */
.L_x_2950:
[----:B------:R-:W-:-:S13]  /*18e0*/  ISETP.GE.AND P3, PT, R71, 0x3, PT ;  /* 0x000000034700780c */ /* 0x000fda0003f66270 */
[----:B------:R-:W-:Y:S05]  /*18f0*/  @!P3 BRA `(.L_x_2952) ;  /* 0x000000000010b947 */ /* 0x000fea0003800000 */
[----:B------:R-:W-:-:S03]  /*1900*/  UMOV UR5, 0xffffffff ;  /* 0xffffffff00057882 */ /* 0x000fc60000000000 */
[----:B------:R-:W-:Y:S05]  /*1910*/  BRA.DIV UR5, `(.L_x_2953) ;  /* 0x0000001e05307947 */ /* 0x000fea000b800000 */
[----:B------:R4:W0:Y:S02]  /*1920*/  SHFL.IDX PT, R73, R72, R8, 0x1f ;  /* 0x00001f0848497589 */ /* 0x00082400000e0000 */
.L_x_2997:
[----:B0-----:R-:W-:-:S07]  /*1930*/  IMAD R66, R35, R73, R66 ;  /* 0x0000004923427224 */ /* 0x001fce00078e0242 */
.L_x_2952:
[----:B------:R-:W-:-:S13]  /*1940*/  ISETP.GE.AND P3, PT, R71, 0x4, PT ;  /* 0x000000044700780c */ /* 0x000fda0003f66270 */
[----:B------:R-:W-:Y:S05]  /*1950*/  @!P3 BRA `(.L_x_2954) ;  /* 0x000000000010b947 */ /* 0x000fea0003800000 */
[----:B------:R-:W-:-:S03]  /*1960*/  UMOV UR5, 0xffffffff ;  /* 0xffffffff00057882 */ /* 0x000fc60000000000 */
[----:B------:R-:W-:Y:S05]  /*1970*/  BRA.DIV UR5, `(.L_x_2955) ;  /* 0x0000001e053c7947 */ /* 0x000fea000b800000 */
[----:B------:R0:W0:Y:S02]  /*1980*/  SHFL.IDX PT, R73, R72, R9, 0x1f ;  /* 0x00001f0948497589 */ /* 0x00002400000e0000 */
.L_x_3000:
[----:B0-----:R-:W-:-:S07]  /*1990*/  IMAD R66, R34, R73, R66 ;  /* 0x0000004922427224 */ /* 0x001fce00078e0242 */
.L_x_2954:
[----:B------:R-:W-:-:S13]  /*19a0*/  ISETP.GE.AND P3, PT, R71, 0x5, PT ;  /* 0x000000054700780c */ /* 0x000fda0003f66270 */
[----:B------:R-:W-:Y:S05]  /*19b0*/  @!P3 BRA `(.L_x_2956) ;  /* 0x000000000010b947 */ /* 0x000fea0003800000 */
[----:B------:R-:W-:-:S03]  /*19c0*/  UMOV UR5, 0xffffffff ;  /* 0xffffffff00057882 */ /* 0x000fc60000000000 */
[----:B------:R-:W-:Y:S05]  /*19d0*/  BRA.DIV UR5, `(.L_x_2957) ;  /* 0x0000001e05487947 */ /* 0x000fea000b800000 */
[----:B------:R0:W0:Y:S02]  /*19e0*/  SHFL.IDX PT, R73, R72, R10, 0x1f ;  /* 0x00001f0a48497589 */ /* 0x00002400000e0000 */
.L_x_3003:
[----:B0-----:R-:W-:-:S07]  /*19f0*/  IMAD R66, R24, R73, R66 ;  /* 0x0000004918427224 */ /* 0x001fce00078e0242 */
.L_x_2956:
[----:B------:R-:W-:-:S13]  /*1a00*/  ISETP.GE.AND P3, PT, R71, 0x6, PT ;  /* 0x000000064700780c */ /* 0x000fda0003f66270 */
[----:B------:R-:W-:Y:S05]  /*1a10*/  @!P3 BRA `(.L_x_2958) ;  /* 0x000000000010b947 */ /* 0x000fea0003800000 */
[----:B------:R-:W-:-:S03]  /*1a20*/  UMOV UR5, 0xffffffff ;  /* 0xffffffff00057882 */ /* 0x000fc60000000000 */
[----:B------:R-:W-:Y:S05]  /*1a30*/  BRA.DIV UR5, `(.L_x_2959) ;  /* 0x0000001e05547947 */ /* 0x000fea000b800000 */
[----:B------:R0:W0:Y:S02]  /*1a40*/  SHFL.IDX PT, R73, R72, R11, 0x1f ;  /* 0x00001f0b48497589 */ /* 0x00002400000e0000 */
.L_x_3006:
[----:B0-----:R-:W-:-:S07]  /*1a50*/  IMAD R66, R23, R73, R66 ;  /* 0x0000004917427224 */ /* 0x001fce00078e0242 */
.L_x_2958:
[----:B------:R-:W-:-:S13]  /*1a60*/  ISETP.GE.AND P3, PT, R71, 0x7, PT ;  /* 0x000000074700780c */ /* 0x000fda0003f66270 */
[----:B------:R-:W-:Y:S05]  /*1a70*/  @!P3 BRA `(.L_x_2960) ;  /* 0x000000000010b947 */ /* 0x000fea0003800000 */
[----:B------:R-:W-:-:S03]  /*1a80*/  UMOV UR5, 0xffffffff ;  /* 0xffffffff00057882 */ /* 0x000fc60000000000 */
[----:B------:R-:W-:Y:S05]  /*1a90*/  BRA.DIV UR5, `(.L_x_2961) ;  /* 0x0000001e05607947 */ /* 0x000fea000b800000 */
[----:B------:R0:W0:Y:S02]  /*1aa0*/  SHFL.IDX PT, R73, R72, R12, 0x1f ;  /* 0x00001f0c48497589 */ /* 0x00002400000e0000 */
.L_x_3009:
[----:B0-----:R-:W-:-:S07]  /*1ab0*/  IMAD R66, R22, R73, R66 ;  /* 0x0000004916427224 */ /* 0x001fce00078e0242 */
.L_x_2960:
[----:B------:R-:W-:-:S13]  /*1ac0*/  ISETP.GE.AND P3, PT, R71, 0x8, PT ;  /* 0x000000084700780c */ /* 0x000fda0003f66270 */
[----:B------:R-:W-:Y:S05]  /*1ad0*/  @!P3 BRA `(.L_x_2962) ;  /* 0x000000000010b947 */ /* 0x000fea0003800000 */
[----:B------:R-:W-:-:S03]  /*1ae0*/  UMOV UR5, 0xffffffff ;  /* 0xffffffff00057882 */ /* 0x000fc60000000000 */
[----:B------:R-:W-:Y:S05]  /*1af0*/  BRA.DIV UR5, `(.L_x_2963) ;  /* 0x0000001e056c7947 */ /* 0x000fea000b800000 */
[----:B------:R0:W0:Y:S02]  /*1b00*/  SHFL.IDX PT, R73, R72, R13, 0x1f ;  /* 0x00001f0d48497589 */ /* 0x00002400000e0000 */
.L_x_3012:
[----:B01----:R-:W-:-:S07]  /*1b10*/  IMAD R66, R21, R73, R66 ;  /* 0x0000004915427224 */ /* 0x003fce00078e0242 */
.L_x_2962:
[----:B------:R-:W-:-:S13]  /*1b20*/  ISETP.GE.AND P3, PT, R71, 0x9, PT ;  /* 0x000000094700780c */ /* 0x000fda0003f66270 */
[----:B------:R-:W-:Y:S05]  /*1b30*/  @!P3 BRA `(.L_x_2964) ;  /* 0x000000000010b947 */ /* 0x000fea0003800000 */
[----:B------:R-:W-:-:S03]  /*1b40*/  UMOV UR5, 0xffffffff ;  /* 0xffffffff00057882 */ /* 0x000fc60000000000 */
[----:B------:R-:W-:Y:S05]  /*1b50*/  BRA.DIV UR5, `(.L_x_2965) ;  /* 0x0000001e05787947 */ /* 0x000fea000b800000 */
[----:B------:R0:W0:Y:S02]  /*1b60*/  SHFL.IDX PT, R73, R72, R14, 0x1f ;  /* 0x00001f0e48497589 */ /* 0x00002400000e0000 */
.L_x_3015:
[----:B0-----:R-:W-:-:S07]  /*1b70*/  IMAD R66, R25, R73, R66 ;  /* 0x0000004919427224 */ /* 0x001fce00078e0242 */
.L_x_2964:
[----:B------:R-:W-:-:S13]  /*1b80*/  ISETP.GE.AND P3, PT, R71, 0xa, PT ;  /* 0x0000000a4700780c */ /* 0x000fda0003f66270 */
[----:B------:R-:W-:Y:S05]  /*1b90*/  @!P3 BRA `(.L_x_2966) ;  /* 0x000000000010b947 */ /* 0x000fea0003800000 */
[----:B------:R-:W-:-:S03]  /*1ba0*/  UMOV UR5, 0xffffffff ;  /* 0xffffffff00057882 */ /* 0x000fc60000000000 */
[----:B------:R-:W-:Y:S05]  /*1bb0*/  BRA.DIV UR5, `(.L_x_2967) ;  /* 0x0000001e05847947 */ /* 0x000fea000b800000 */
[----:B------:R0:W0:Y:S02]  /*1bc0*/  SHFL.IDX PT, R73, R72, R15, 0x1f ;  /* 0x00001f0f48497589 */ /* 0x00002400000e0000 */
.L_x_3018:
[----:B0-----:R-:W-:-:S07]  /*1bd0*/  IMAD R66, R20, R73, R66 ;  /* 0x0000004914427224 */ /* 0x001fce00078e0242 */
.L_x_2966:
[----:B------:R-:W-:-:S13]  /*1be0*/  ISETP.GE.AND P3, PT, R71, 0xb, PT ;  /* 0x0000000b4700780c */ /* 0x000fda0003f66270 */
[----:B------:R-:W-:Y:S05]  /*1bf0*/  @!P3 BRA `(.L_x_2968) ;  /* 0x000000000010b947 */ /* 0x000fea0003800000 */
[----:B------:R-:W-:-:S03]  /*1c00*/  UMOV UR5, 0xffffffff ;  /* 0xffffffff00057882 */ /* 0x000fc60000000000 */
[----:B------:R-:W-:Y:S05]  /*1c10*/  BRA.DIV UR5, `(.L_x_2969) ;  /* 0x0000001e05907947 */ /* 0x000fea000b800000 */
[----:B------:R0:W0:Y:S02]  /*1c20*/  SHFL.IDX PT, R73, R72, R28, 0x1f ;  /* 0x00001f1c48497589 */ /* 0x00002400000e0000 */
.L_x_3021:
[----:B0-----:R-:W-:-:S07]  /*1c30*/  IMAD R66, R17, R73, R66 ;  /* 0x0000004911427224 */ /* 0x001fce00078e0242 */
.L_x_2968:
[----:B------:R-:W-:-:S13]  /*1c40*/  ISETP.GE.AND P3, PT, R71, 0xc, PT ;  /* 0x0000000c4700780c */ /* 0x000fda0003f66270 */
[----:B------:R-:W-:Y:S05]  /*1c50*/  @!P3 BRA `(.L_x_2970) ;  /* 0x000000000010b947 */ /* 0x000fea0003800000 */
[----:B------:R-:W-:-:S03]  /*1c60*/  UMOV UR5, 0xffffffff ;  /* 0xffffffff00057882 */ /* 0x000fc60000000000 */
[----:B------:R-:W-:Y:S05]  /*1c70*/  BRA.DIV UR5, `(.L_x_2971) ;  /* 0x0000001e059c7947 */ /* 0x000fea000b800000 */
[----:B------:R0:W0:Y:S02]  /*1c80*/  SHFL.IDX PT, R73, R72, R29, 0x1f ;  /* 0x00001f1d48497589 */ /* 0x00002400000e0000 */
.L_x_3024:
[----:B0-----:R-:W-:-:S07]  /*1c90*/  IMAD R66, R16, R73, R66 ;  /* 0x0000004910427224 */ /* 0x001fce00078e0242 */
.L_x_2970:
[----:B------:R-:W-:-:S13]  /*1ca0*/  ISETP.GE.AND P3, PT, R71, 0xd, PT ;  /* 0x0000000d4700780c */ /* 0x000fda0003f66270 */
[----:B------:R-:W-:Y:S05]  /*1cb0*/  @!P3 BRA `(.L_x_2972) ;  /* 0x000000000010b947 */ /* 0x000fea0003800000 */
[----:B------:R-:W-:-:S03]  /*1cc0*/  UMOV UR5, 0xffffffff ;  /* 0xffffffff00057882 */ /* 0x000fc60000000000 */
[----:B------:R-:W-:Y:S05]  /*1cd0*/  BRA.DIV UR5, `(.L_x_2973) ;  /* 0x0000001e05a87947 */ /* 0x000fea000b800000 */
[----:B------:R0:W0:Y:S02]  /*1ce0*/  SHFL.IDX PT, R73, R72, R30, 0x1f ;  /* 0x00001f1e48497589 */ /* 0x00002400000e0000 */
.L_x_3027:
[----:B0-----:R-:W-:-:S07]  /*1cf0*/  IMAD R66, R68, R73, R66 ;  /* 0x0000004944427224 */ /* 0x001fce00078e0242 */
.L_x_2972:
[----:B------:R-:W-:-:S13]  /*1d00*/  ISETP.GE.AND P3, PT, R71, 0xe, PT ;  /* 0x0000000e4700780c */ /* 0x000fda0003f66270 */
[----:B------:R-:W-:Y:S05]  /*1d10*/  @!P3 BRA `(.L_x_2974) ;  /* 0x000000000010b947 */ /* 0x000fea0003800000 */
[----:B------:R-:W-:-:S03]  /*1d20*/  UMOV UR5, 0xffffffff ;  /* 0xffffffff00057882 */ /* 0x000fc60000000000 */
[----:B------:R-:W-:Y:S05]  /*1d30*/  BRA.DIV UR5, `(.L_x_2975) ;  /* 0x0000001e05b47947 */ /* 0x000fea000b800000 */
[----:B------:R0:W0:Y:S02]  /*1d40*/  SHFL.IDX PT, R73, R72, R31, 0x1f ;  /* 0x00001f1f48497589 */ /* 0x00002400000e0000 */
.L_x_3030:
[----:B0-----:R-:W-:-:S07]  /*1d50*/  IMAD R66, R69, R73, R66 ;  /* 0x0000004945427224 */ /* 0x001fce00078e0242 */
.L_x_2974:
[----:B------:R-:W-:-:S13]  /*1d60*/  ISETP.GE.AND P3, PT, R71, 0xf, PT ;  /* 0x0000000f4700780c */ /* 0x000fda0003f66270 */
[----:B------:R-:W-:Y:S05]  /*1d70*/  @!P3 BRA `(.L_x_2976) ;  /* 0x000000000010b947 */ /* 0x000fea0003800000 */
[----:B------:R-:W-:-:S03]  /*1d80*/  UMOV UR5, 0xffffffff ;  /* 0xffffffff00057882 */ /* 0x000fc60000000000 */
[----:B------:R-:W-:Y:S05]  /*1d90*/  BRA.DIV UR5, `(.L_x_2977) ;  /* 0x0000001e05c07947 */ /* 0x000fea000b800000 */
[----:B------:R0:W0:Y:S02]  /*1da0*/  SHFL.IDX PT, R73, R72, R36, 0x1f ;  /* 0x00001f2448497589 */ /* 0x00002400000e0000 */
.L_x_3033:
[----:B0-----:R-:W-:-:S07]  /*1db0*/  IMAD R66, R70, R73, R66 ;  /* 0x0000004946427224 */ /* 0x001fce00078e0242 */
.L_x_2976:
[----:B------:R-:W-:-:S13]  /*1dc0*/  ISETP.GE.AND P3, PT, R71, 0x10, PT ;  /* 0x000000104700780c */ /* 0x000fda0003f66270 */
[----:B------:R-:W-:Y:S05]  /*1dd0*/  @!P3 BRA `(.L_x_2978) ;  /* 0x00000004001cb947 */ /* 0x000fea0003800000 */
[----:B------:R-:W-:-:S03]  /*1de0*/  UMOV UR5, 0xffffffff ;  /* 0xffffffff00057882 */ /* 0x000fc60000000000 */
[----:B------:R-:W-:Y:S05]  /*1df0*/  BRA.DIV UR5, `(.L_x_2979) ;  /* 0x0000001e05cc7947 */ /* 0x000fea000b800000 */
[----:B--234-:R2:W3:Y:S02]  /*1e00*/  SHFL.IDX PT, R72, R72, R37, 0x1f ;  /* 0x00001f2548487589 */ /* 0x01c4e400000e0000 */
.L_x_3036:
[----:B0--3--:R-:W-:Y:S01]  /*1e10*/  IMAD R66, R67, R72, R66 ;  /* 0x0000004843427224 */ /* 0x009fe200078e0242 */
[----:B------:R-:W-:Y:S06]  /*1e20*/  BRA `(.L_x_2978) ;  /* 0x0000000400087947 */ /* 0x000fec0003800000 */
.L_x_2947:
        /* <DEDUP_REMOVED lines=66> */
.L_x_2978:
        /* <DEDUP_REMOVED lines=16> */
.L_x_2946:
[----:B------:R-:W-:Y:S05]  /*2350*/  @!P0 BRA `(.L_x_2981) ;  /* 0xffffffec00c08947 */ /* 0x000fea000383ffff */
[----:B------:R-:W-:Y:S05]  /*2360*/  BSYNC.RECONVERGENT B0 ;  /* 0x0000000000007941 */ /* 0x000fea0003800200 */
.L_x_2945:
[----:B------:R-:W-:-:S05]  /*2370*/  VIADD R18, R18, 0x10 ;  /* 0x0000001012127836 */ /* 0x000fca0000000000 */
[----:B------:R-:W-:-:S13]  /*2380*/  ISETP.GE.U32.AND P0, PT, R18, 0x40, PT ;  /* 0x000000401200780c */ /* 0x000fda0003f06070 */
[----:B------:R-:W-:Y:S05]  /*2390*/  @!P0 BRA `(.L_x_2982) ;  /* 0xffffffec00608947 */ /* 0x000fea000383ffff */
[----:B------:R-:W-:Y:S01]  /*23a0*/  PLOP3.LUT P0, PT, PT, PT, PT, 0x8, 0x80 ;  /* 0x000000000080781c */ /* 0x000fe20003f0e170 */
[----:B0-----:R-:W-:Y:S01]  /*23b0*/  IMAD.MOV.U32 R20, RZ, RZ, 0x20 ;  /* 0x00000020ff147424 */ /* 0x001fe200078e00ff */
[----:B------:R-:W-:Y:S11]  /*23c0*/  @P1 BRA `(.L_x_2983) ;  /* 0xffffffe800e41947 */ /* 0x000ff6000383ffff */
[----:B------:R-:W0:Y:S01]  /*23d0*/  S2R R18, SR_TID.X ;  /* 0x0000000000127919 */ /* 0x000e220000002100 */
[----:B------:R-:W-:Y:S01]  /*23e0*/  LOP3.LUT R16, R6, 0xffff, RZ, 0xc0, !PT ;  /* 0x0000ffff06107812 */ /* 0x000fe200078ec0ff */
[----:B------:R-:W-:Y:S05]  /*23f0*/  WARPSYNC.ALL ;  /* 0x0000000000007948 */ /* 0x000fea0003800000 */
[----:B------:R-:W-:-:S04]  /*2400*/  LOP3.LUT R16, R16, 0x3, RZ, 0xc0, !PT ;  /* 0x0000000310107812 */ /* 0x000fc800078ec0ff */
        /* <DEDUP_REMOVED lines=38> */
[----:B------:R-:W-:Y:S01]  /*2670*/  IABS R22, R25 ;  /* 0x0000001900167213 */ /* 0x000fe20000000000 */
[----:B------:R-:W-:Y:S01]  /*2680*/  UMOV UR5, 0x400 ;  /* 0x0000040000057882 */ /* 0x000fe20000000000 */
[----:B------:R-:W1:Y:S01]  /*2690*/  I2F.RP R19, R20 ;  /* 0x0000001400137306 */ /* 0x000e620000209400 */
[-C--:B------:R-:W-:Y:S01]  /*26a0*/  IABS R23, R0.reuse ;  /* 0x0000000000177213 */ /* 0x080fe20000000000 */
[----:B------:R-:W-:Y:S01]  /*26b0*/  UIADD3 UR5, UPT, UPT, UR5, 0x1080, URZ ;  /* 0x0000108005057890 */ /* 0x000fe2000fffe0ff */
[-C--:B------:R-:W-:Y:S02]  /*26c0*/  IABS R27, R0.reuse ;  /* 0x00000000001b7213 */ /* 0x080fe40000000000 */
[----:B------:R-:W-:Y:S02]  /*26d0*/  LOP3.LUT R24, RZ, R0, RZ, 0x33, !PT ;  /* 0x00000000ff187212 */ /* 0x000fe400078e33ff */
[----:B------:R-:W-:-:S04]  /*26e0*/  LOP3.LUT R35, R6, 0xffff, RZ, 0xc0, !PT ;  /* 0x0000ffff06237812 */ /* 0x000fc800078ec0ff */
[----:B------:R-:W-:Y:S01]  /*26f0*/  LOP3.LUT R32, R35, 0x3, RZ, 0xc0, !PT ;  /* 0x0000000323207812 */ /* 0x000fe200078ec0ff */
[----:B-1----:R-:W1:Y:S01]  /*2700*/  MUFU.RCP R19, R19 ;  /* 0x0000001300137308 */ /* 0x002e620000001000 */
[----:B0-----:R-:W-:Y:S01]  /*2710*/  ULEA UR5, UR8, UR5, 0x18 ;  /* 0x0000000508057291 */ /* 0x001fe2000f8ec0ff */
[----:B-1----:R-:W-:-:S06]  /*2720*/  VIADD R16, R19, 0xffffffe ;  /* 0x0ffffffe13107836 */ /* 0x002fcc0000000000 */
[----:B------:R0:W1:Y:S02]  /*2730*/  F2I.FTZ.U32.TRUNC.NTZ R17, R16 ;  /* 0x0000001000117305 */ /* 0x000064000021f000 */
[----:B0-----:R-:W-:Y:S02]  /*2740*/  HFMA2 R16, -RZ, RZ, 0, 0 ;  /* 0x00000000ff107431 */ /* 0x001fe400000001ff */
[----:B-1----:R-:W-:-:S04]  /*2750*/  IMAD.MOV R21, RZ, RZ, -R17 ;  /* 0x000000ffff157224 */ /* 0x002fc800078e0a11 */
[----:B------:R-:W-:-:S04]  /*2760*/  IMAD R21, R21, R20, RZ ;  /* 0x0000001415157224 */ /* 0x000fc800078e02ff */
        /* <DEDUP_REMOVED lines=10> */
[----:B------:R-:W-:Y:S01]  /*2810*/  ISETP.NE.AND P1, PT, R32, 0x3, PT ;  /* 0x000000032000780c */ /* 0x000fe20003f25270 */
[----:B------:R-:W-:Y:S01]  /*2820*/  IMAD.SHL.U32 R32, R2, 0x4, RZ ;  /* 0x0000000402207824 */ /* 0x000fe200078e00ff */
[----:B------:R-:W-:Y:S02]  /*2830*/  ISETP.GE.U32.AND P0, PT, R16, R27, PT ;  /* 0x0000001b1000720c */ /* 0x000fe40003f06070 */
[----:B------:R-:W-:Y:S01]  /*2840*/  LOP3.LUT R16, R25, R0, RZ, 0x3c, !PT ;  /* 0x0000000019107212 */ /* 0x000fe200078e3cff */
[----:B------:R-:W-:-:S03]  /*2850*/  IMAD.IADD R69, R32, 0x1, R25 ;  /* 0x0000000120457824 */ /* 0x000fc600078e0219 */
        /* <DEDUP_REMOVED lines=17> */
[----:B0-----:R-:W-:Y:S02]  /*2970*/  IABS R16, R0 ;  /* 0x0000000000107213 */ /* 0x001fe40000000000 */
[----:B------:R-:W-:-:S03]  /*2980*/  IABS R17, R69 ;  /* 0x0000004500117213 */ /* 0x000fc60000000000 */
[----:B------:R-:W-:Y:S02]  /*2990*/  IMAD.MOV R34, RZ, RZ, -R16 ;  /* 0x000000ffff227224 */ /* 0x000fe400078e0a10 */
[----:B------:R-:W-:-:S04]  /*29a0*/  IMAD.HI.U32 R23, R26, R17, RZ ;  /* 0x000000111a177227 */ /* 0x000fc800078e00ff */
[----:B------:R-:W-:-:S05]  /*29b0*/  IMAD R16, R23, R34, R17 ;  /* 0x0000002217107224 */ /* 0x000fca00078e0211 */
[----:B------:R-:W-:Y:S01]  /*29c0*/  ISETP.GT.U32.AND P2, PT, R27, R16, PT ;  /* 0x000000101b00720c */ /* 0x000fe20003f44070 */
[----:B-1----:R-:W-:-:S12]  /*29d0*/  IMAD R66, R33, 0x10, R66 ;  /* 0x0000001021427824 */ /* 0x002fd800078e0242 */
[----:B------:R-:W-:Y:S01]  /*29e0*/  @!P2 IMAD.IADD R16, R16, 0x1, -R27 ;  /* 0x000000011010a824 */ /* 0x000fe200078e0a1b */
[----:B------:R-:W-:-:S04]  /*29f0*/  @!P2 IADD3 R23, PT, PT, R23, 0x1, RZ ;  /* 0x000000011717a810 */ /* 0x000fc80007ffe0ff */
[----:B------:R-:W-:Y:S02]  /*2a00*/  ISETP.GE.U32.AND P1, PT, R16, R27, PT ;  /* 0x0000001b1000720c */ /* 0x000fe40003f26070 */
[----:B------:R-:W-:-:S04]  /*2a10*/  LOP3.LUT R16, R69, R0, RZ, 0x3c, !PT ;  /* 0x0000000045107212 */ /* 0x000fc800078e3cff */
[----:B------:R-:W-:Y:S02]  /*2a20*/  ISETP.GE.AND P3, PT, R16, RZ, PT ;  /* 0x000000ff1000720c */ /* 0x000fe40003f66270 */
[----:B------:R-:W0:Y:S05]  /*2a30*/  LDS.128 R16, [R66] ;  /* 0x0000000042107984 */ /* 0x000e2a0000000c00 */
[----:B------:R-:W-:Y:S01]  /*2a40*/  @P1 VIADD R23, R23, 0x1 ;  /* 0x0000000117171836 */ /* 0x000fe20000000000 */
[----:B------:R-:W-:-:S05]  /*2a50*/  LOP3.LUT P1, RZ, R35, 0x3, RZ, 0xc0, !PT ;  /* 0x0000000323ff7812 */ /* 0x000fca000782c0ff */
        /* <DEDUP_REMOVED lines=32> */
.L_x_2985:
[----:B------:R-:W-:Y:S05]  /*2c60*/  BSYNC.RECONVERGENT B0 ;  /* 0x0000000000007941 */ /* 0x000fea0003800200 */
.L_x_2984:
[----:B012---:R-:W-:Y:S01]  /*2c70*/  LOP3.LUT R16, R6, 0xffff, RZ, 0xc0, !PT ;  /* 0x0000ffff06107812 */ /* 0x007fe200078ec0ff */
[----:B------:R-:W-:Y:S03]  /*2c80*/  BSSY.RECONVERGENT B0, `(.L_x_2986) ;  /* 0x000007f000007945 */ /* 0x000fe60003800200 */
[----:B------:R-:W-:-:S13]  /*2c90*/  ISETP.GE.U32.AND P0, PT, R16, 0x2, PT ;  /* 0x000000021000780c */ /* 0x000fda0003f06070 */
[----:B------:R-:W-:Y:S05]  /*2ca0*/  @!P0 BRA `(.L_x_2987) ;  /* 0x0000000400f08947 */ /* 0x000fea0003800000 */
[----:B------:R-:W-:-:S13]  /*2cb0*/  ISETP.NE.AND P0, PT, R0, RZ, PT ;  /* 0x000000ff0000720c */ /* 0x000fda0003f05270 */
.L_x_2988:
[-C--:B0-----:R-:W-:Y:S01]  /*2cc0*/  IABS R20, R0.reuse ;  /* 0x0000000000147213 */ /* 0x081fe20000000000 */
[----:B------:R-:W-:Y:S01]  /*2cd0*/  IMAD.SHL.U32 R65, R2, 0x4, RZ ;  /* 0x0000000402417824 */ /* 0x000fe200078e00ff */
[-C--:B------:R-:W-:Y:S01]  /*2ce0*/  IABS R18, R0.reuse ;  /* 0x0000000000127213 */ /* 0x080fe20000000000 */
        /* <DEDUP_REMOVED lines=120> */
.L_x_2987:
[----:B------:R-:W-:Y:S05]  /*3470*/  BSYNC.RECONVERGENT B0 ;  /* 0x0000000000007941 */ /* 0x000fea0003800200 */
.L_x_2986:
[----:B------:R-:W1:Y:S02]  /*3480*/  LDCU UR5, c[0x0][0x374] ;  /* 0x00006e80ff0577ac */ /* 0x000e640008000800 */
[----:B-1----:R-:W-:Y:S02]  /*3490*/  UIADD3 UR4, UPT, UPT, UR5, UR4, URZ ;  /* 0x0000000405047290 */ /* 0x002fe4000fffe0ff */
[----:B------:R-:W-:-:S04]  /*34a0*/  USHF.L.U32 UR5, UR5, 0x2, URZ ;  /* 0x0000000205057899 */ /* 0x000fc800080006ff */
[----:B------:R-:W-:-:S09]  /*34b0*/  UISETP.GE.U32.AND UP0, UPT, UR4, UR5, UPT ;  /* 0x000000050400728c */ /* 0x000fd2000bf06070 */
[----:B------:R-:W-:Y:S05]  /*34c0*/  BRA.U !UP0, `(.L_x_2989) ;  /* 0xffffffd508ec7547 */ /* 0x000fea000b83ffff */
[----:B------:R-:W-:Y:S05]  /*34d0*/  EXIT ;  /* 0x000000000000794d */ /* 0x000fea0003800000 */
.L_x_2949:
[----:B------:R-:W-:Y:S01]  /*34e0*/  IMAD.MOV.U32 R75, RZ, RZ, R38 ;  /* 0x000000ffff4b7224 */ /* 0x000fe200078e0026 */
[----:B------:R-:W-:Y:S01]  /*34f0*/  MOV R74, 0xffffffff ;  /* 0xffffffff004a7802 */ /* 0x000fe20000000f00 */
[----:B------:R-:W-:-:S07]  /*3500*/  IMAD.MOV.U32 R77, RZ, RZ, 0x1f ;  /* 0x0000001fff4d7424 */ /* 0x000fce00078e00ff */
[----:B01----:R-:W-:Y:S05]  /*3510*/  WARPSYNC.COLLECTIVE R74, `(.L_x_2990) ;  /* 0x000000004a087348 */ /* 0x003fea0003c00000 */
[----:B------:R2:W3:Y:S02]  /*3520*/  SHFL.IDX P3, R73, R72, R75, R77 ;  /* 0x0000004b48497389 */ /* 0x0004e4000006004d */
[----:B0123--:R-:W-:Y:S05]  /*3530*/  ENDCOLLECTIVE ;  /* 0x000000000000791b */ /* 0x00ffea0003800000 */
.L_x_2990:
[----:B------:R-:W-:Y:S05]  /*3540*/  BRA `(.L_x_2991) ;  /* 0xffffffe000c87947 */ /* 0x000fea000383ffff */
.L_x_2951:
[----:B------:R-:W-:Y:S01]  /*3550*/  BSSY B1, `(.L_x_2992) ;  /* 0x0000007000017945 */ /* 0x000fe20003800000 */
[----:B------:R-:W-:Y:S02]  /*3560*/  IMAD.MOV.U32 R75, RZ, RZ, R7 ;  /* 0x000000ffff4b7224 */ /* 0x000fe400078e0007 */
[----:B------:R-:W-:Y:S02]  /*3570*/  IMAD.MOV.U32 R77, RZ, RZ, 0x1f ;  /* 0x0000001fff4d7424 */ /* 0x000fe400078e00ff */
[----:B------:R-:W-:-:S07]  /*3580*/  IMAD.MOV.U32 R74, RZ, RZ, -0x1 ;  /* 0xffffffffff4a7424 */ /* 0x000fce00078e00ff */
[----:B012---:R-:W-:Y:S05]  /*3590*/  WARPSYNC.COLLECTIVE R74, `(.L_x_2993) ;  /* 0x000000004a087348 */ /* 0x007fea0003c00000 */
[----:B------:R3:W4:Y:S02]  /*35a0*/  SHFL.IDX P3, R73, R72, R75, R77 ;  /* 0x0000004b48497389 */ /* 0x000724000006004d */
[----:B01234-:R-:W-:Y:S05]  /*35b0*/  ENDCOLLECTIVE ;  /* 0x000000000000791b */ /* 0x01ffea0003800000 */
.L_x_2993:
[----:B------:R-:W-:Y:S05]  /*35c0*/  BSYNC B1 ;  /* 0x0000000000017941 */ /* 0x000fea0003800000 */
.L_x_2992:
[----:B------:R-:W-:Y:S05]  /*35d0*/  BRA `(.L_x_2994) ;  /* 0xffffffe000bc7947 */ /* 0x000fea000383ffff */
.L_x_2953:
[----:B------:R-:W-:Y:S01]  /*35e0*/  BSSY B1, `(.L_x_2995) ;  /* 0x0000007000017945 */ /* 0x000fe20003800000 */
[----:B------:R-:W-:Y:S01]  /*35f0*/  MOV R75, R8 ;  /* 0x00000008004b7202 */ /* 0x000fe20000000f00 */
[----:B------:R-:W-:Y:S02]  /*3600*/  IMAD.MOV.U32 R77, RZ, RZ, 0x1f ;  /* 0x0000001fff4d7424 */ /* 0x000fe400078e00ff */
[----:B------:R-:W-:-:S07]  /*3610*/  IMAD.MOV.U32 R74, RZ, RZ, -0x1 ;  /* 0xffffffffff4a7424 */ /* 0x000fce00078e00ff */
[----:B0123--:R-:W-:Y:S05]  /*3620*/  WARPSYNC.COLLECTIVE R74, `(.L_x_2996) ;  /* 0x000000004a087348 */ /* 0x00ffea0003c00000 */
[----:B------:R4:W0:Y:S02]  /*3630*/  SHFL.IDX P3, R73, R72, R75, R77 ;  /* 0x0000004b48497389 */ /* 0x000824000006004d */
[----:B01234-:R-:W-:Y:S05]  /*3640*/  ENDCOLLECTIVE ;  /* 0x000000000000791b */ /* 0x01ffea0003800000 */
.L_x_2996:
[----:B------:R-:W-:Y:S05]  /*3650*/  BSYNC B1 ;  /* 0x0000000000017941 */ /* 0x000fea0003800000 */
.L_x_2995:
[----:B------:R-:W-:Y:S05]  /*3660*/  BRA `(.L_x_2997) ;  /* 0xffffffe000b07947 */ /* 0x000fea000383ffff */
.L_x_2955:
[----:B------:R-:W-:Y:S01]  /*3670*/  HFMA2 R77, -RZ, RZ, 0, 1.847743988037109375e-06 ;  /* 0x0000001fff4d7431 */ /* 0x000fe200000001ff */
[----:B------:R-:W-:Y:S01]  /*3680*/  BSSY B1, `(.L_x_2998) ;  /* 0x0000006000017945 */ /* 0x000fe20003800000 */
[----:B------:R-:W-:Y:S02]  /*3690*/  IMAD.MOV.U32 R75, RZ, RZ, R9 ;  /* 0x000000ffff4b7224 */ /* 0x000fe400078e0009 */
[----:B------:R-:W-:-:S07]  /*36a0*/  IMAD.MOV.U32 R74, RZ, RZ, -0x1 ;  /* 0xffffffffff4a7424 */ /* 0x000fce00078e00ff */
[----:B01234-:R-:W-:Y:S05]  /*36b0*/  WARPSYNC.COLLECTIVE R74, `(.L_x_2999) ;  /* 0x000000004a087348 */ /* 0x01ffea0003c00000 */
[----:B------:R0:W0:Y:S02]  /*36c0*/  SHFL.IDX P3, R73, R72, R75, R77 ;  /* 0x0000004b48497389 */ /* 0x000024000006004d */
[----:B01234-:R-:W-:Y:S05]  /*36d0*/  ENDCOLLECTIVE ;  /* 0x000000000000791b */ /* 0x01ffea0003800000 */
.L_x_2999:
[----:B------:R-:W-:Y:S05]  /*36e0*/  BSYNC B1 ;  /* 0x0000000000017941 */ /* 0x000fea0003800000 */
.L_x_2998:
[----:B------:R-:W-:Y:S05]  /*36f0*/  BRA `(.L_x_3000) ;  /* 0xffffffe000a47947 */ /* 0x000fea000383ffff */
.L_x_2957:
[----:B------:R-:W-:Y:S01]  /*3700*/  BSSY B1, `(.L_x_3001) ;  /* 0x0000007000017945 */ /* 0x000fe20003800000 */
[----:B------:R-:W-:Y:S01]  /*3710*/  IMAD.MOV.U32 R75, RZ, RZ, R10 ;  /* 0x000000ffff4b7224 */ /* 0x000fe200078e000a */
[----:B------:R-:W-:Y:S01]  /*3720*/  MOV R74, 0xffffffff ;  /* 0xffffffff004a7802 */ /* 0x000fe20000000f00 */
[----:B------:R-:W-:-:S07]  /*3730*/  IMAD.MOV.U32 R77, RZ, RZ, 0x1f ;  /* 0x0000001fff4d7424 */ /* 0x000fce00078e00ff */
[----:B01234-:R-:W-:Y:S05]  /*3740*/  WARPSYNC.COLLECTIVE R74, `(.L_x_3002) ;  /* 0x000000004a087348 */ /* 0x01ffea0003c00000 */
[----:B------:R0:W0:Y:S02]  /*3750*/  SHFL.IDX P3, R73, R72, R75, R77 ;  /* 0x0000004b48497389 */ /* 0x000024000006004d */
[----:B01234-:R-:W-:Y:S05]  /*3760*/  ENDCOLLECTIVE ;  /* 0x000000000000791b */ /* 0x01ffea0003800000 */
.L_x_3002:
[----:B------:R-:W-:Y:S05]  /*3770*/  BSYNC B1 ;  /* 0x0000000000017941 */ /* 0x000fea0003800000 */
.L_x_3001:
[----:B------:R-:W-:Y:S05]  /*3780*/  BRA `(.L_x_3003) ;  /* 0xffffffe000987947 */ /* 0x000fea000383ffff */
.L_x_2959:
[----:B------:R-:W-:Y:S01]  /*3790*/  BSSY B1, `(.L_x_3004) ;  /* 0x0000007000017945 */ /* 0x000fe20003800000 */
[----:B------:R-:W-:Y:S02]  /*37a0*/  IMAD.MOV.U32 R75, RZ, RZ, R11 ;  /* 0x000000ffff4b7224 */ /* 0x000fe400078e000b */
[----:B------:R-:W-:Y:S02]  /*37b0*/  IMAD.MOV.U32 R77, RZ, RZ, 0x1f ;  /* 0x0000001fff4d7424 */ /* 0x000fe400078e00ff */
[----:B------:R-:W-:-:S07]  /*37c0*/  IMAD.MOV.U32 R74, RZ, RZ, -0x1 ;  /* 0xffffffffff4a7424 */ /* 0x000fce00078e00ff */
[----:B01234-:R-:W-:Y:S05]  /*37d0*/  WARPSYNC.COLLECTIVE R74, `(.L_x_3005) ;  /* 0x000000004a087348 */ /* 0x01ffea0003c00000 */
[----:B------:R0:W0:Y:S02]  /*37e0*/  SHFL.IDX P3, R73, R72, R75, R77 ;  /* 0x0000004b48497389 */ /* 0x000024000006004d */
[----:B01234-:R-:W-:Y:S05]  /*37f0*/  ENDCOLLECTIVE ;  /* 0x000000000000791b */ /* 0x01ffea0003800000 */
.L_x_3005:
[----:B------:R-:W-:Y:S05]  /*3800*/  BSYNC B1 ;  /* 0x0000000000017941 */ /* 0x000fea0003800000 */
.L_x_3004:
[----:B------:R-:W-:Y:S05]  /*3810*/  BRA `(.L_x_3006) ;  /* 0xffffffe0008c7947 */ /* 0x000fea000383ffff */
.L_x_2961:
[----:B------:R-:W-:Y:S01]  /*3820*/  BSSY B1, `(.L_x_3007) ;  /* 0x0000007000017945 */ /* 0x000fe20003800000 */
[----:B------:R-:W-:Y:S01]  /*3830*/  MOV R75, R12 ;  /* 0x0000000c004b7202 */ /* 0x000fe20000000f00 */
[----:B------:R-:W-:Y:S02]  /*3840*/  IMAD.MOV.U32 R77, RZ, RZ, 0x1f ;  /* 0x0000001fff4d7424 */ /* 0x000fe400078e00ff */
[----:B------:R-:W-:-:S07]  /*3850*/  IMAD.MOV.U32 R74, RZ, RZ, -0x1 ;  /* 0xffffffffff4a7424 */ /* 0x000fce00078e00ff */
[----:B01234-:R-:W-:Y:S05]  /*3860*/  WARPSYNC.COLLECTIVE R74, `(.L_x_3008) ;  /* 0x000000004a087348 */ /* 0x01ffea0003c00000 */
[----:B------:R0:W0:Y:S02]  /*3870*/  SHFL.IDX P3, R73, R72, R75, R77 ;  /* 0x0000004b48497389 */ /* 0x000024000006004d */
[----:B01234-:R-:W-:Y:S05]  /*3880*/  ENDCOLLECTIVE ;  /* 0x000000000000791b */ /* 0x01ffea0003800000 */
.L_x_3008:
[----:B------:R-:W-:Y:S05]  /*3890*/  BSYNC B1 ;  /* 0x0000000000017941 */ /* 0x000fea0003800000 */
.L_x_3007:
[----:B------:R-:W-:Y:S05]  /*38a0*/  BRA `(.L_x_3009) ;  /* 0xffffffe000807947 */ /* 0x000fea000383ffff */
.L_x_2963:
[----:B------:R-:W-:Y:S01]  /*38b0*/  HFMA2 R77, -RZ, RZ, 0, 1.847743988037109375e-06 ;  /* 0x0000001fff4d7431 */ /* 0x000fe200000001ff */
[----:B------:R-:W-:Y:S01]  /*38c0*/  BSSY B1, `(.L_x_3010) ;  /* 0x0000006000017945 */ /* 0x000fe20003800000 */
[----:B------:R-:W-:Y:S02]  /*38d0*/  IMAD.MOV.U32 R75, RZ, RZ, R13 ;  /* 0x000000ffff4b7224 */ /* 0x000fe400078e000d */
[----:B------:R-:W-:-:S07]  /*38e0*/  IMAD.MOV.U32 R74, RZ, RZ, -0x1 ;  /* 0xffffffffff4a7424 */ /* 0x000fce00078e00ff */
[----:B01234-:R-:W-:Y:S05]  /*38f0*/  WARPSYNC.COLLECTIVE R74, `(.L_x_3011) ;  /* 0x000000004a087348 */ /* 0x01ffea0003c00000 */
[----:B------:R0:W0:Y:S02]  /*3900*/  SHFL.IDX P3, R73, R72, R75, R77 ;  /* 0x0000004b48497389 */ /* 0x000024000006004d */
[----:B01234-:R-:W-:Y:S05]  /*3910*/  ENDCOLLECTIVE ;  /* 0x000000000000791b */ /* 0x01ffea0003800000 */
.L_x_3011:
[----:B------:R-:W-:Y:S05]  /*3920*/  BSYNC B1 ;  /* 0x0000000000017941 */ /* 0x000fea0003800000 */
.L_x_3010:
[----:B------:R-:W-:Y:S05]  /*3930*/  BRA `(.L_x_3012) ;  /* 0xffffffe000747947 */ /* 0x000fea000383ffff */
.L_x_2965:
[----:B------:R-:W-:Y:S01]  /*3940*/  BSSY B1, `(.L_x_3013) ;  /* 0x0000007000017945 */ /* 0x000fe20003800000 */
[----:B------:R-:W-:Y:S01]  /*3950*/  IMAD.MOV.U32 R75, RZ, RZ, R14 ;  /* 0x000000ffff4b7224 */ /* 0x000fe200078e000e */
[----:B------:R-:W-:Y:S01]  /*3960*/  MOV R74, 0xffffffff ;  /* 0xffffffff004a7802 */ /* 0x000fe20000000f00 */
[----:B------:R-:W-:-:S07]  /*3970*/  IMAD.MOV.U32 R77, RZ, RZ, 0x1f ;  /* 0x0000001fff4d7424 */ /* 0x000fce00078e00ff */
[----:B01234-:R-:W-:Y:S05]  /*3980*/  WARPSYNC.COLLECTIVE R74, `(.L_x_3014) ;  /* 0x000000004a087348 */ /* 0x01ffea0003c00000 */
[----:B------:R0:W0:Y:S02]  /*3990*/  SHFL.IDX P3, R73, R72, R75, R77 ;  /* 0x0000004b48497389 */ /* 0x000024000006004d */
[----:B01234-:R-:W-:Y:S05]  /*39a0*/  ENDCOLLECTIVE ;  /* 0x000000000000791b */ /* 0x01ffea0003800000 */
.L_x_3014:
[----:B------:R-:W-:Y:S05]  /*39b0*/  BSYNC B1 ;  /* 0x0000000000017941 */ /* 0x000fea0003800000 */
.L_x_3013:
[----:B------:R-:W-:Y:S05]  /*39c0*/  BRA `(.L_x_3015) ;  /* 0xffffffe000687947 */ /* 0x000fea000383ffff */
.L_x_2967:
[----:B------:R-:W-:Y:S01]  /*39d0*/  BSSY B1, `(.L_x_3016) ;  /* 0x0000007000017945 */ /* 0x000fe20003800000 */
[----:B------:R-:W-:Y:S02]  /*39e0*/  IMAD.MOV.U32 R75, RZ, RZ, R15 ;  /* 0x000000ffff4b7224 */ /* 0x000fe400078e000f */
[----:B------:R-:W-:Y:S02]  /*39f0*/  IMAD.MOV.U32 R77, RZ, RZ, 0x1f ;  /* 0x0000001fff4d7424 */ /* 0x000fe400078e00ff */
[----:B------:R-:W-:-:S07]  /*3a00*/  IMAD.MOV.U32 R74, RZ, RZ, -0x1 ;  /* 0xffffffffff4a7424 */ /* 0x000fce00078e00ff */
[----:B01234-:R-:W-:Y:S05]  /*3a10*/  WARPSYNC.COLLECTIVE R74, `(.L_x_3017) ;  /* 0x000000004a087348 */ /* 0x01ffea0003c00000 */
[----:B------:R0:W0:Y:S02]  /*3a20*/  SHFL.IDX P3, R73, R72, R75, R77 ;  /* 0x0000004b48497389 */ /* 0x000024000006004d */
[----:B01234-:R-:W-:Y:S05]  /*3a30*/  ENDCOLLECTIVE ;  /* 0x000000000000791b */ /* 0x01ffea0003800000 */
.L_x_3017:
[----:B------:R-:W-:Y:S05]  /*3a40*/  BSYNC B1 ;  /* 0x0000000000017941 */ /* 0x000fea0003800000 */
.L_x_3016:
[----:B------:R-:W-:Y:S05]  /*3a50*/  BRA `(.L_x_3018) ;  /* 0xffffffe0005c7947 */ /* 0x000fea000383ffff */
.L_x_2969:
[----:B------:R-:W-:Y:S01]  /*3a60*/  BSSY B1, `(.L_x_3019) ;  /* 0x0000007000017945 */ /* 0x000fe20003800000 */
[----:B------:R-:W-:Y:S01]  /*3a70*/  MOV R75, R28 ;  /* 0x0000001c004b7202 */ /* 0x000fe20000000f00 */
[----:B------:R-:W-:Y:S02]  /*3a80*/  IMAD.MOV.U32 R77, RZ, RZ, 0x1f ;  /* 0x0000001fff4d7424 */ /* 0x000fe400078e00ff */
[----:B------:R-:W-:-:S07]  /*3a90*/  IMAD.MOV.U32 R74, RZ, RZ, -0x1 ;  /* 0xffffffffff4a7424 */ /* 0x000fce00078e00ff */
[----:B01234-:R-:W-:Y:S05]  /*3aa0*/  WARPSYNC.COLLECTIVE R74, `(.L_x_3020) ;  /* 0x000000004a087348 */ /* 0x01ffea0003c00000 */
[----:B------:R0:W0:Y:S02]  /*3ab0*/  SHFL.IDX P3, R73, R72, R75, R77 ;  /* 0x0000004b48497389 */ /* 0x000024000006004d */
[----:B01234-:R-:W-:Y:S05]  /*3ac0*/  ENDCOLLECTIVE ;  /* 0x000000000000791b */ /* 0x01ffea0003800000 */
.L_x_3020:
[----:B------:R-:W-:Y:S05]  /*3ad0*/  BSYNC B1 ;  /* 0x0000000000017941 */ /* 0x000fea0003800000 */
.L_x_3019:
[----:B------:R-:W-:Y:S05]  /*3ae0*/  BRA `(.L_x_3021) ;  /* 0xffffffe000507947 */ /* 0x000fea000383ffff */
.L_x_2971:
[----:B------:R-:W-:Y:S01]  /*3af0*/  HFMA2 R77, -RZ, RZ, 0, 1.847743988037109375e-06 ;  /* 0x0000001fff4d7431 */ /* 0x000fe200000001ff */
[----:B------:R-:W-:Y:S01]  /*3b00*/  BSSY B1, `(.L_x_3022) ;  /* 0x0000006000017945 */ /* 0x000fe20003800000 */
[----:B------:R-:W-:Y:S02]  /*3b10*/  IMAD.MOV.U32 R75, RZ, RZ, R29 ;  /* 0x000000ffff4b7224 */ /* 0x000fe400078e001d */
[----:B------:R-:W-:-:S07]  /*3b20*/  IMAD.MOV.U32 R74, RZ, RZ, -0x1 ;  /* 0xffffffffff4a7424 */ /* 0x000fce00078e00ff */
[----:B01234-:R-:W-:Y:S05]  /*3b30*/  WARPSYNC.COLLECTIVE R74, `(.L_x_3023) ;  /* 0x000000004a087348 */ /* 0x01ffea0003c00000 */
[----:B------:R0:W0:Y:S02]  /*3b40*/  SHFL.IDX P3, R73, R72, R75, R77 ;  /* 0x0000004b48497389 */ /* 0x000024000006004d */
[----:B01234-:R-:W-:Y:S05]  /*3b50*/  ENDCOLLECTIVE ;  /* 0x000000000000791b */ /* 0x01ffea0003800000 */
.L_x_3023:
[----:B------:R-:W-:Y:S05]  /*3b60*/  BSYNC B1 ;  /* 0x0000000000017941 */ /* 0x000fea0003800000 */
.L_x_3022:
[----:B------:R-:W-:Y:S05]  /*3b70*/  BRA `(.L_x_3024) ;  /* 0xffffffe000447947 */ /* 0x000fea000383ffff */
.L_x_2973:
[----:B------:R-:W-:Y:S01]  /*3b80*/  BSSY B1, `(.L_x_3025) ;  /* 0x0000007000017945 */ /* 0x000fe20003800000 */
[----:B------:R-:W-:Y:S01]  /*3b90*/  IMAD.MOV.U32 R75, RZ, RZ, R30 ;  /* 0x000000ffff4b7224 */ /* 0x000fe200078e001e */
[----:B------:R-:W-:Y:S01]  /*3ba0*/  MOV R74, 0xffffffff ;  /* 0xffffffff004a7802 */ /* 0x000fe20000000f00 */
[----:B------:R-:W-:-:S07]  /*3bb0*/  IMAD.MOV.U32 R77, RZ, RZ, 0x1f ;  /* 0x0000001fff4d7424 */ /* 0x000fce00078e00ff */
[----:B01234-:R-:W-:Y:S05]  /*3bc0*/  WARPSYNC.COLLECTIVE R74, `(.L_x_3026) ;  /* 0x000000004a087348 */ /* 0x01ffea0003c00000 */
[----:B------:R0:W0:Y:S02]  /*3bd0*/  SHFL.IDX P3, R73, R72, R75, R77 ;  /* 0x0000004b48497389 */ /* 0x000024000006004d */
[----:B01234-:R-:W-:Y:S05]  /*3be0*/  ENDCOLLECTIVE ;  /* 0x000000000000791b */ /* 0x01ffea0003800000 */
.L_x_3026:
[----:B------:R-:W-:Y:S05]  /*3bf0*/  BSYNC B1 ;  /* 0x0000000000017941 */ /* 0x000fea0003800000 */
.L_x_3025:
[----:B------:R-:W-:Y:S05]  /*3c00*/  BRA `(.L_x_3027) ;  /* 0xffffffe000387947 */ /* 0x000fea000383ffff */
.L_x_2975:
[----:B------:R-:W-:Y:S01]  /*3c10*/  BSSY B1, `(.L_x_3028) ;  /* 0x0000007000017945 */ /* 0x000fe20003800000 */
[----:B------:R-:W-:Y:S02]  /*3c20*/  IMAD.MOV.U32 R75, RZ, RZ, R31 ;  /* 0x000000ffff4b7224 */ /* 0x000fe400078e001f */
[----:B------:R-:W-:Y:S02]  /*3c30*/  IMAD.MOV.U32 R77, RZ, RZ, 0x1f ;  /* 0x0000001fff4d7424 */ /* 0x000fe400078e00ff */
[----:B------:R-:W-:-:S07]  /*3c40*/  IMAD.MOV.U32 R74, RZ, RZ, -0x1 ;  /* 0xffffffffff4a7424 */ /* 0x000fce00078e00ff */
[----:B01234-:R-:W-:Y:S05]  /*3c50*/  WARPSYNC.COLLECTIVE R74, `(.L_x_3029) ;  /* 0x000000004a087348 */ /* 0x01ffea0003c00000 */
[----:B------:R0:W0:Y:S02]  /*3c60*/  SHFL.IDX P3, R73, R72, R75, R77 ;  /* 0x0000004b48497389 */ /* 0x000024000006004d */
[----:B01234-:R-:W-:Y:S05]  /*3c70*/  ENDCOLLECTIVE ;  /* 0x000000000000791b */ /* 0x01ffea0003800000 */
.L_x_3029:
[----:B------:R-:W-:Y:S05]  /*3c80*/  BSYNC B1 ;  /* 0x0000000000017941 */ /* 0x000fea0003800000 */
.L_x_3028:
[----:B------:R-:W-:Y:S05]  /*3c90*/  BRA `(.L_x_3030) ;  /* 0xffffffe0002c7947 */ /* 0x000fea000383ffff */
.L_x_2977:
[----:B------:R-:W-:Y:S01]  /*3ca0*/  BSSY B1, `(.L_x_3031) ;  /* 0x0000007000017945 */ /* 0x000fe20003800000 */
[----:B------:R-:W-:Y:S01]  /*3cb0*/  MOV R75, R36 ;  /* 0x00000024004b7202 */ /* 0x000fe20000000f00 */
[----:B------:R-:W-:Y:S02]  /*3cc0*/  IMAD.MOV.U32 R77, RZ, RZ, 0x1f ;  /* 0x0000001fff4d7424 */ /* 0x000fe400078e00ff */
[----:B------:R-:W-:-:S07]  /*3cd0*/  IMAD.MOV.U32 R74, RZ, RZ, -0x1 ;  /* 0xffffffffff4a7424 */ /* 0x000fce00078e00ff */
[----:B01234-:R-:W-:Y:S05]  /*3ce0*/  WARPSYNC.COLLECTIVE R74, `(.L_x_3032) ;  /* 0x000000004a087348 */ /* 0x01ffea0003c00000 */
[----:B------:R0:W0:Y:S02]  /*3cf0*/  SHFL.IDX P3, R73, R72, R75, R77 ;  /* 0x0000004b48497389 */ /* 0x000024000006004d */
[----:B01234-:R-:W-:Y:S05]  /*3d00*/  ENDCOLLECTIVE ;  /* 0x000000000000791b */ /* 0x01ffea0003800000 */
.L_x_3032:
[----:B------:R-:W-:Y:S05]  /*3d10*/  BSYNC B1 ;  /* 0x0000000000017941 */ /* 0x000fea0003800000 */
.L_x_3031:
[----:B------:R-:W-:Y:S05]  /*3d20*/  BRA `(.L_x_3033) ;  /* 0xffffffe000207947 */ /* 0x000fea000383ffff */
.L_x_2979:
[----:B------:R-:W-:Y:S01]  /*3d30*/  HFMA2 R77, -RZ, RZ, 0, 1.847743988037109375e-06 ;  /* 0x0000001fff4d7431 */ /* 0x000fe200000001ff */
[----:B------:R-:W-:Y:S01]  /*3d40*/  BSSY B1, `(.L_x_3034) ;  /* 0x0000006000017945 */ /* 0x000fe20003800000 */
[----:B------:R-:W-:Y:S02]  /*3d50*/  IMAD.MOV.U32 R75, RZ, RZ, R37 ;  /* 0x000000ffff4b7224 */ /* 0x000fe400078e0025 */
[----:B------:R-:W-:-:S07]  /*3d60*/  IMAD.MOV.U32 R74, RZ, RZ, -0x1 ;  /* 0xffffffffff4a7424 */ /* 0x000fce00078e00ff */
[----:B01234-:R-:W-:Y:S05]  /*3d70*/  WARPSYNC.COLLECTIVE R74, `(.L_x_3035) ;  /* 0x000000004a087348 */ /* 0x01ffea0003c00000 */
[----:B------:R0:W0:Y:S02]  /*3d80*/  SHFL.IDX P3, R73, R72, R75, R77 ;  /* 0x0000004b48497389 */ /* 0x000024000006004d */
[----:B01234-:R-:W-:Y:S05]  /*3d90*/  ENDCOLLECTIVE ;  /* 0x000000000000791b */ /* 0x01ffea0003800000 */
.L_x_3035:
[----:B------:R-:W-:Y:S05]  /*3da0*/  BSYNC B1 ;  /* 0x0000000000017941 */ /* 0x000fea0003800000 */
.L_x_3034:
[----:B------:R-:W-:Y:S01]  /*3db0*/  IMAD.MOV.U32 R72, RZ, RZ, R73 ;  /* 0x000000ffff487224 */ /* 0x000fe200078e0049 */
[----:B------:R-:W-:Y:S06]  /*3dc0*/  BRA `(.L_x_3036) ;  /* 0xffffffe000107947 */ /* 0x000fec000383ffff */
        .weak           $__internal_94_$__cuda_sm20_div_s16
        .type           $__internal_94_$__cuda_sm20_div_s16,@function
        .size           $__internal_94_$__cuda_sm20_div_s16,($__internal_95_$__cuda_sm20_div_u16 - $__internal_94_$__cuda_sm20_div_s16)
$__internal_94_$__cuda_sm20_div_s16:
        /* <DEDUP_REMOVED lines=23> */
[----:B------:R-:W-:Y:S05]  /*3f40*/  RET.REL.NODEC R16 `(_Z9cuda_gemmIiLi128ELi4ELi1ELi1024ELi64ELi64ELi64ELi0ELi0EEviiiPT_S1_S1_iii) ;  /* 0xffffffc0102c7950 */ /* 0x000fea0003c3ffff */
        .weak           $__internal_95_$__cuda_sm20_div_u16
        .type           $__internal_95_$__cuda_sm20_div_u16,@function
        .size           $__internal_95_$__cuda_sm20_div_u16,(.L_x_38598 - $__internal_95_$__cuda_sm20_div_u16)
$__internal_95_$__cuda_sm20_div_u16:
[----:B------:R-:W0:Y:S01]  /*3f50*/  I2F.U16 R6, R9 ;  /* 0x0000000900067306 */ /* 0x000e220000101000 */
[----:B------:R-:W-:Y:S01]  /*3f60*/  IMAD.MOV.U32 R7, RZ, RZ, 0x4b800000 ;  /* 0x4b800000ff077424 */ /* 0x000fe200078e00ff */
[C---:B0-----:R-:W-:Y:S02]  /*3f70*/  FSETP.GEU.AND P1, PT, |R6|.reuse, 1.175494350822287508e-38, PT ;  /* 0x008000000600780b */ /* 0x041fe40003f2e200 */
[----:B------:R-:W-:Y:S02]  /*3f80*/  FSETP.GT.AND P0, PT, |R6|, 8.50705917302346158658e+37, PT ;  /* 0x7e8000000600780b */ /* 0x000fe40003f04200 */
[----:B------:R-:W-:-:S04]  /*3f90*/  FSEL R7, R7, 1, !P1 ;  /* 0x3f80000007077808 */ /* 0x000fc80004800000 */
[----:B------:R-:W-:Y:S02]  /*3fa0*/  FSEL R7, R7, 0.25, !P0 ;  /* 0x3e80000007077808 */ /* 0x000fe40004000000 */
[----:B------:R-:W-:Y:S01]  /*3fb0*/  ISETP.NE.U32.AND P0, PT, R9, RZ, PT ;  /* 0x000000ff0900720c */ /* 0x000fe20003f05070 */
[----:B------:R-:W-:Y:S02]  /*3fc0*/  IMAD.MOV.U32 R9, RZ, RZ, 0x0 ;  /* 0x00000000ff097424 */ /* 0x000fe400078e00ff */
[----:B------:R-:W-:Y:S02]  /*3fd0*/  FMUL R11, R6, R7 ;  /* 0x00000007060b7220 */ /* 0x000fe40000400000 */
[----:B------:R-:W-:Y:S08]  /*3fe0*/  I2F.U16.RZ R6, R12 ;  /* 0x0000000c00067306 */ /* 0x000ff0000010d000 */
[----:B------:R-:W0:Y:S02]  /*3ff0*/  MUFU.RCP R8, R11 ;  /* 0x0000000b00087308 */ /* 0x000e240000001000 */
[----:B0-----:R-:W-:-:S04]  /*4000*/  FMUL R8, R7, R8 ;  /* 0x0000000807087220 */ /* 0x001fc80000400000 */
[----:B------:R-:W-:Y:S02]  /*4010*/  VIADD R7, R8, 0x2 ;  /* 0x0000000208077836 */ /* 0x000fe40000000000 */
[----:B------:R-:W-:Y:S02]  /*4020*/  IMAD.MOV.U32 R8, RZ, RZ, R13 ;  /* 0x000000ffff087224 */ /* 0x000fe400078e000d */
[----:B------:R-:W-:-:S06]  /*4030*/  FMUL.RZ R7, R6, R7 ;  /* 0x0000000706077220 */ /* 0x000fcc000040c000 */
[----:B------:R-:W0:Y:S02]  /*4040*/  F2I.U32.TRUNC.NTZ R7, R7 ;  /* 0x0000000700077305 */ /* 0x000e24000020f000 */
[----:B0-----:R-:W-:Y:S02]  /*4050*/  LOP3.LUT R6, R7, 0xffff, RZ, 0xc0, !PT ;  /* 0x0000ffff07067812 */ /* 0x001fe400078ec0ff */
[----:B------:R-:W-:Y:S01]  /*4060*/  @!P0 MOV R6, 0xffffffff ;  /* 0xffffffff00068802 */ /* 0x000fe20000000f00 */
[----:B------:R-:W-:Y:S06]  /*4070*/  RET.REL.NODEC R8 `(_Z9cuda_gemmIiLi128ELi4ELi1ELi1024ELi64ELi64ELi64ELi0ELi0EEviiiPT_S1_S1_iii) ;  /* 0xffffffbc08e07950 */ /* 0x000fec0003c3ffff */
.L_x_3037:
        /* <DEDUP_REMOVED lines=16> */
.L_x_38598:


//--------------------- .text._Z9cuda_gemmIiLi128ELi4ELi1ELi1024ELi32ELi32ELi64ELi1ELi1EEviiiPT_S1_S1_iii --------------------------
	.section	.text._Z9cuda_gemmIiLi128ELi4ELi1ELi1024ELi32ELi32ELi64ELi1ELi1EEviiiPT_S1_S1_iii,"ax",@progbits
	.align	128
        .global         _Z9cuda_gemmIiLi128ELi4ELi1ELi1024ELi32ELi32ELi64ELi1ELi1EEviiiPT_S1_S1_iii
        .type           _Z9cuda_gemmIiLi128ELi4ELi1ELi1024ELi32ELi32ELi64ELi1ELi1EEviiiPT_S1_S1_iii,@function
        .size           _Z9cuda_gemmIiLi128ELi4ELi1ELi1024ELi32ELi32ELi64ELi1ELi1EEviiiPT_S1_S1_iii,(.L_x_38599 - _Z9cuda_gemmIiLi128ELi4ELi1ELi1024ELi32ELi32ELi64ELi1ELi1EEviiiPT_S1_S1_iii)
        .other          _Z9cuda_gemmIiLi128ELi4ELi1ELi1024ELi32ELi32ELi64ELi1ELi1EEviiiPT_S1_S1_iii,@"STO_CUDA_ENTRY STV_DEFAULT"
_Z9cuda_gemmIiLi128ELi4ELi1ELi1024ELi32ELi32ELi64ELi1ELi1EEviiiPT_S1_S1_iii:
.text._Z9cuda_gemmIiLi128ELi4ELi1ELi1024ELi32ELi32ELi64ELi1ELi1EEviiiPT_S1_S1_iii:
        /* <DEDUP_REMOVED lines=14> */
[C---:B--2---:R-:W-:Y:S02]  /*00e0*/  SHF.L.U32 R10, R3.reuse, 0x2, RZ ;  /* 0x00000002030a7819 */ /* 0x044fe400000006ff */
[----:B------:R-:W-:Y:S01]  /*00f0*/  LOP3.LUT R18, R3, 0xffff, RZ, 0xc0, !PT ;  /* 0x0000ffff03127812 */ /* 0x000fe200078ec0ff */
[C---:B0-----:R-:W-:Y:S01]  /*0100*/  IMAD.SHL.U32 R9, R2.reuse, 0x4, RZ ;  /* 0x0000000402097824 */ /* 0x041fe200078e00ff */
[C---:B------:R-:W-:Y:S01]  /*0110*/  LOP3.LUT R55, R2.reuse, 0xf, RZ, 0xc0, !PT ;  /* 0x0000000f02377812 */ /* 0x040fe200078ec0ff */
[C---:B------:R-:W-:Y:S01]  /*0120*/  IMAD.SHL.U32 R14, R2.reuse, 0x10, RZ ;  /* 0x00000010020e7824 */ /* 0x040fe200078e00ff */
[----:B------:R-:W-:Y:S01]  /*0130*/  SHF.R.U32.HI R8, RZ, 0x1, R2 ;  /* 0x00000001ff087819 */ /* 0x000fe20000011602 */
[----:B-1----:R-:W-:Y:S01]  /*0140*/  VIADD R4, R2, UR6 ;  /* 0x0000000602047c36 */ /* 0x002fe20008000000 */
[----:B---3--:R-:W-:-:S02]  /*0150*/  LEA R54, R54, R11, 0x18 ;  /* 0x0000000b36367211 */ /* 0x008fc400078ec0ff */
[----:B------:R-:W-:Y:S01]  /*0160*/  LOP3.LUT R5, R9, 0x7c, RZ, 0xc0, !PT ;  /* 0x0000007c09057812 */ /* 0x000fe200078ec0ff */
[----:B----4-:R-:W-:Y:S01]  /*0170*/  IMAD R56, R56, 0x400, R55 ;  /* 0x0000040038387824 */ /* 0x010fe200078e0237 */
[----:B------:R-:W-:Y:S01]  /*0180*/  LOP3.LUT R58, R8, 0x1f, RZ, 0xc0, !PT ;  /* 0x0000001f083a7812 */ /* 0x000fe200078ec0ff */
[----:B------:R-:W-:Y:S01]  /*0190*/  IMAD R55, R55, 0x84, R54 ;  /* 0x0000008437377824 */ /* 0x000fe200078e0236 */
[----:B------:R-:W-:Y:S02]  /*01a0*/  IADD3 R54, PT, PT, R54, R5, RZ ;  /* 0x0000000536367210 */ /* 0x000fe40007ffe0ff */
[----:B------:R-:W-:Y:S02]  /*01b0*/  LOP3.LUT R5, R14, 0x10, RZ, 0xc0, !PT ;  /* 0x000000100e057812 */ /* 0x000fe400078ec0ff */
[----:B------:R-:W-:-:S03]  /*01c0*/  LOP3.LUT R4, R4, 0x3ff, RZ, 0x3c, !PT ;  /* 0x000003ff04047812 */ /* 0x000fc600078e3cff */
[----:B------:R-:W-:Y:S01]  /*01d0*/  IMAD R13, R58, 0x20, R5 ;  /* 0x000000203a0d7824 */ /* 0x000fe200078e0205 */
[----:B------:R-:W-:-:S07]  /*01e0*/  LOP3.LUT R17, R4, 0xffff, RZ, 0xc0, !PT ;  /* 0x0000ffff04117812 */ /* 0x000fce00078ec0ff */
[----:B------:R-:W-:Y:S05]  /*01f0*/  CALL.REL.NOINC `($__internal_96_$__cuda_sm20_div_u16) ;  /* 0x0000001c00147944 */ /* 0x000fea0003c00000 */
[----:B------:R-:W-:Y:S01]  /*0200*/  IMAD.IADD R9, R9, 0x1, R10 ;  /* 0x0000000109097824 */ /* 0x000fe200078e020a */
[----:B------:R-:W-:Y:S01]  /*0210*/  LOP3.LUT R18, R10, 0xffff, RZ, 0xc0, !PT ;  /* 0x0000ffff0a127812 */ /* 0x000fe200078ec0ff */
[----:B------:R-:W-:Y:S01]  /*0220*/  IMAD.MOV.U32 R15, RZ, RZ, R4 ;  /* 0x000000ffff0f7224 */ /* 0x000fe200078e0004 */
[----:B------:R-:W-:Y:S01]  /*0230*/  MOV R19, 0x290 ;  /* 0x0000029000137802 */ /* 0x000fe20000000f00 */
[----:B------:R-:W-:-:S05]  /*0240*/  IMAD.MOV R6, RZ, RZ, -R9 ;  /* 0x000000ffff067224 */ /* 0x000fca00078e0a09 */
[----:B------:R-:W-:-:S04]  /*0250*/  PRMT R6, R6, 0x7710, RZ ;  /* 0x0000771006067816 */ /* 0x000fc800000000ff */
[----:B------:R-:W-:-:S04]  /*0260*/  IADD3 R6, PT, PT, R6, 0x3ff, RZ ;  /* 0x000003ff06067810 */ /* 0x000fc80007ffe0ff */
[----:B------:R-:W-:-:S07]  /*0270*/  LOP3.LUT R17, R6, 0xffff, RZ, 0xc0, !PT ;  /* 0x0000ffff06117812 */ /* 0x000fce00078ec0ff */
[----:B------:R-:W-:Y:S05]  /*0280*/  CALL.REL.NOINC `($__internal_96_$__cuda_sm20_div_u16) ;  /* 0x0000001800f07944 */ /* 0x000fea0003c00000 */
        /* <DEDUP_REMOVED lines=10> */
[C---:B------:R-:W-:Y:S01]  /*0330*/  LOP3.LUT R6, R8.reuse, 0xf, RZ, 0xc0, !PT ;  /* 0x0000000f08067812 */ /* 0x040fe200078ec0ff */
[C---:B------:R-:W-:Y:S01]  /*0340*/  VIADD R18, R8.reuse, 0x9 ;  /* 0x0000000908127836 */ /* 0x040fe20000000000 */
[----:B------:R-:W-:Y:S01]  /*0350*/  LOP3.LUT R37, R5, 0xf, R8, 0xf8, !PT ;  /* 0x0000000f05257812 */ /* 0x000fe200078ef808 */
        /* <DEDUP_REMOVED lines=16> */
[----:B------:R-:W-:Y:S02]  /*0460*/  IADD3 R9, PT, PT, R8, 0x2, RZ ;  /* 0x0000000208097810 */ /* 0x000fe40007ffe0ff */
[----:B------:R-:W-:Y:S01]  /*0470*/  LOP3.LUT R8, R17, 0xf, RZ, 0xc0, !PT ;  /* 0x0000000f11087812 */ /* 0x000fe200078ec0ff */
[----:B------:R-:W-:Y:S01]  /*0480*/  IMAD R53, R53, 0x4, R38 ;  /* 0x0000000435357824 */ /* 0x000fe200078e0226 */
[----:B------:R-:W-:-:S02]  /*0490*/  LOP3.LUT R9, R9, 0xf, RZ, 0xc0, !PT ;  /* 0x0000000f09097812 */ /* 0x000fc400078ec0ff */
[----:B------:R-:W-:Y:S02]  /*04a0*/  LOP3.LUT R20, R19, 0xf, RZ, 0xc0, !PT ;  /* 0x0000000f13147812 */ /* 0x000fe400078ec0ff */
[----:B------:R-:W-:Y:S02]  /*04b0*/  LOP3.LUT R26, R25, 0xf, RZ, 0xc0, !PT ;  /* 0x0000000f191a7812 */ /* 0x000fe400078ec0ff */
[----:B------:R-:W-:Y:S02]  /*04c0*/  LOP3.LUT R30, R29, 0xf, RZ, 0xc0, !PT ;  /* 0x0000000f1d1e7812 */ /* 0x000fe400078ec0ff */
        /* <DEDUP_REMOVED lines=20> */
[----:B------:R-:W-:-:S02]  /*0610*/  LOP3.LUT R47, R13, R16, RZ, 0xfc, !PT ;  /* 0x000000100d2f7212 */ /* 0x000fc400078efcff */
[C---:B------:R-:W-:Y:S02]  /*0620*/  LOP3.LUT R43, R13.reuse, R20, RZ, 0xfc, !PT ;  /* 0x000000140d2b7212 */ /* 0x040fe400078efcff */
[C---:B------:R-:W-:Y:S02]  /*0630*/  LOP3.LUT R29, R13.reuse, R26, RZ, 0xfc, !PT ;  /* 0x0000001a0d1d7212 */ /* 0x040fe400078efcff */
[----:B------:R-:W-:Y:S02]  /*0640*/  LOP3.LUT R31, R13, R30, RZ, 0xfc, !PT ;  /* 0x0000001e0d1f7212 */ /* 0x000fe400078efcff */
[----:B------:R-:W-:Y:S02]  /*0650*/  LOP3.LUT R36, R7, 0x10, R14, 0xf8, !PT ;  /* 0x0000001007247812 */ /* 0x000fe400078ef80e */
[----:B------:R-:W-:Y:S02]  /*0660*/  LOP3.LUT R5, R5, 0x8, R6, 0xf6, !PT ;  /* 0x0000000805057812 */ /* 0x000fe400078ef606 */
[----:B------:R-:W-:-:S02]  /*0670*/  LOP3.LUT R35, R9, 0x10, R14, 0xf8, !PT ;  /* 0x0000001009237812 */ /* 0x000fc400078ef80e */
[--C-:B------:R-:W-:Y:S02]  /*0680*/  LOP3.LUT R34, R10, 0x10, R14.reuse, 0xf8, !PT ;  /* 0x000000100a227812 */ /* 0x100fe400078ef80e */
[--C-:B------:R-:W-:Y:S02]  /*0690*/  LOP3.LUT R33, R11, 0x10, R14.reuse, 0xf8, !PT ;  /* 0x000000100b217812 */ /* 0x100fe400078ef80e */
[--C-:B------:R-:W-:Y:S02]  /*06a0*/  LOP3.LUT R32, R12, 0x10, R14.reuse, 0xf8, !PT ;  /* 0x000000100c207812 */ /* 0x100fe400078ef80e */
        /* <DEDUP_REMOVED lines=11> */
[-C--:B------:R-:W-:Y:S02]  /*0760*/  LEA R43, R43, R38.reuse, 0x2 ;  /* 0x000000262b2b7211 */ /* 0x080fe400078e10ff */
[----:B------:R-:W-:Y:S01]  /*0770*/  LEA R40, R29, R38, 0x2 ;  /* 0x000000261d287211 */ /* 0x000fe200078e10ff */
[----:B------:R-:W-:Y:S01]  /*0780*/  IMAD R38, R31, 0x4, R38 ;  /* 0x000000041f267824 */ /* 0x000fe200078e0226 */
[----:B------:R-:W-:Y:S02]  /*0790*/  LOP3.LUT R14, R30, 0x10, R14, 0xf8, !PT ;  /* 0x000000101e0e7812 */ /* 0x000fe400078ef80e */
[----:B-1----:R-:W-:-:S07]  /*07a0*/  LOP3.LUT R15, R15, 0x3, RZ, 0xc0, !PT ;  /* 0x000000030f0f7812 */ /* 0x002fce00078ec0ff */
.L_x_3056:
[----:B------:R-:W0:Y:S01]  /*07b0*/  S2R R59, SR_CgaCtaId ;  /* 0x00000000003b7919 */ /* 0x000e220000008800 */
[----:B------:R-:W-:Y:S01]  /*07c0*/  ISETP.NE.AND P0, PT, R15, 0x2, PT ;  /* 0x000000020f00780c */ /* 0x000fe20003f05270 */
[----:B------:R-:W-:Y:S01]  /*07d0*/  USHF.L.U32 UR7, UR6, 0x2, URZ ;  /* 0x0000000206077899 */ /* 0x000fe200080006ff */
[----:B---3--:R-:W-:Y:S01]  /*07e0*/  MOV R24, 0x400 ;  /* 0x0000040000187802 */ /* 0x008fe20000000f00 */
[----:B------:R-:W-:Y:S01]  /*07f0*/  BSSY.RECONVERGENT B0, `(.L_x_3038) ;  /* 0x0000016000007945 */ /* 0x000fe20003800200 */
[----:B------:R-:W-:Y:S02]  /*0800*/  IMAD.SHL.U32 R60, R2, 0x4, RZ ;  /* 0x00000004023c7824 */ /* 0x000fe400078e00ff */
[----:B------:R-:W-:-:S04]  /*0810*/  IADD3 R16, PT, PT, R24, 0x1880, RZ ;  /* 0x0000188018107810 */ /* 0x000fc80007ffe0ff */
[----:B0-----:R-:W-:Y:S01]  /*0820*/  LEA R19, R59, R16, 0x18 ;  /* 0x000000103b137211 */ /* 0x001fe200078ec0ff */
[----:B------:R-:W-:Y:S02]  /*0830*/  IMAD.MOV.U32 R16, RZ, RZ, R2 ;  /* 0x000000ffff107224 */ /* 0x000fe400078e0002 */
[----:B-12---:R-:W-:Y:S05]  /*0840*/  @!P0 BRA `(.L_x_3039) ;  /* 0x0000000000408947 */ /* 0x006fea0003800000 */
[----:B------:R-:W0:Y:S01]  /*0850*/  S2UR UR5, SR_CgaCtaId ;  /* 0x00000000000579c3 */ /* 0x000e220000008800 */
[----:B------:R-:W-:Y:S01]  /*0860*/  UMOV UR4, 0x400 ;  /* 0x0000040000047882 */ /* 0x000fe20000000000 */
[----:B------:R-:W-:Y:S01]  /*0870*/  ISETP.NE.AND P0, PT, R15, 0x3, PT ;  /* 0x000000030f00780c */ /* 0x000fe20003f05270 */
[----:B------:R-:W-:Y:S01]  /*0880*/  UIADD3 UR4, UPT, UPT, UR4, 0x1880, URZ ;  /* 0x0000188004047890 */ /* 0x000fe2000fffe0ff */
[----:B------:R-:W-:-:S03]  /*0890*/  IADD3 R16, PT, PT, R2, UR6, RZ ;  /* 0x0000000602107c10 */ /* 0x000fc6000fffe0ff */
[----:B0-----:R-:W-:-:S06]  /*08a0*/  ULEA UR4, UR5, UR4, 0x18 ;  /* 0x0000000405047291 */ /* 0x001fcc000f8ec0ff */
[----:B------:R-:W-:-:S03]  /*08b0*/  VIADD R18, R60, UR4 ;  /* 0x000000043c127c36 */ /* 0x000fc60008000000 */
[----:B------:R0:W-:Y:S01]  /*08c0*/  STS [R60+UR4], RZ ;  /* 0x000000ff3c007988 */ /* 0x0001e20008000804 */
[----:B------:R-:W-:Y:S05]  /*08d0*/  @!P0 BRA `(.L_x_3039) ;  /* 0x00000000001c8947 */ /* 0x000fea0003800000 */
[----:B------:R-:W-:Y:S01]  /*08e0*/  ISETP.NE.AND P0, PT, R15, RZ, PT ;  /* 0x000000ff0f00720c */ /* 0x000fe20003f05270 */
[----:B------:R-:W-:Y:S01]  /*08f0*/  VIADD R20, R18, UR7 ;  /* 0x0000000712147c36 */ /* 0x000fe20008000000 */
[----:B------:R1:W-:Y:S01]  /*0900*/  STS [R18+UR7], RZ ;  /* 0x000000ff12007988 */ /* 0x0003e20008000807 */
[----:B------:R-:W-:-:S10]  /*0910*/  IADD3 R16, PT, PT, R16, UR6, RZ ;  /* 0x0000000610107c10 */ /* 0x000fd4000fffe0ff */
[----:B------:R-:W2:Y:S01]  /*0920*/  @P0 LDC R17, c[0x0][0x360] ;  /* 0x0000d800ff110b82 */ /* 0x000ea20000000800 */
[----:B------:R1:W-:Y:S02]  /*0930*/  @P0 STS [R20+UR7], RZ ;  /* 0x000000ff14000988 */ /* 0x0003e40008000807 */
[----:B-12---:R-:W-:-:S07]  /*0940*/  @P0 IMAD.IADD R16, R16, 0x1, R17 ;  /* 0x0000000110100824 */ /* 0x006fce00078e0211 */
.L_x_3039:
[----:B------:R-:W-:Y:S05]  /*0950*/  BSYNC.RECONVERGENT B0 ;  /* 0x0000000000007941 */ /* 0x000fea0003800200 */
.L_x_3038:
[----:B------:R-:W-:Y:S01]  /*0960*/  BSSY.RECONVERGENT B0, `(.L_x_3040) ;  /* 0x000000d000007945 */ /* 0x000fe20003800200 */
[----:B------:R-:W-:-:S07]  /*0970*/  IMAD R17, R16, 0x4, R19 ;  /* 0x0000000410117824 */ /* 0x000fce00078e0213 */
.L_x_3041:
[----:B-1----:R-:W1:Y:S01]  /*0980*/  LDC R20, c[0x0][0x360] ;  /* 0x0000d800ff147b82 */ /* 0x002e620000000800 */
[----:B------:R-:W-:Y:S01]  /*0990*/  STS [R17], RZ ;  /* 0x000000ff11007388 */ /* 0x000fe20000000800 */
[----:B------:R-:W-:-:S03]  /*09a0*/  VIADD R16, R16, UR7 ;  /* 0x0000000710107c36 */ /* 0x000fc60008000000 */
[----:B------:R2:W-:Y:S02]  /*09b0*/  STS [R17+UR7], RZ ;  /* 0x000000ff11007988 */ /* 0x0005e40008000807 */
[----:B------:R-:W-:Y:S02]  /*09c0*/  ISETP.GE.U32.AND P0, PT, R16, 0x400, PT ;  /* 0x000004001000780c */ /* 0x000fe40003f06070 */
[C---:B-1----:R-:W-:Y:S01]  /*09d0*/  LEA R18, R20.reuse, R17, 0x3 ;  /* 0x0000001114127211 */ /* 0x042fe200078e18ff */
[C-C-:B------:R-:W-:Y:S02]  /*09e0*/  IMAD R19, R20.reuse, 0xc, R17.reuse ;  /* 0x0000000c14137824 */ /* 0x140fe400078e0211 */
[----:B--2---:R-:W-:Y:S02]  /*09f0*/  IMAD R17, R20, 0x10, R17 ;  /* 0x0000001014117824 */ /* 0x004fe400078e0211 */
[----:B------:R1:W-:Y:S04]  /*0a00*/  STS [R18], RZ ;  /* 0x000000ff12007388 */ /* 0x0003e80000000800 */
[----:B------:R1:W-:Y:S02]  /*0a10*/  STS [R19], RZ ;  /* 0x000000ff13007388 */ /* 0x0003e40000000800 */
[----:B------:R-:W-:Y:S05]  /*0a20*/  @!P0 BRA `(.L_x_3041) ;  /* 0xfffffffc00d48947 */ /* 0x000fea000383ffff */
[----:B------:R-:W-:Y:S05]  /*0a30*/  BSYNC.RECONVERGENT B0 ;  /* 0x0000000000007941 */ /* 0x000fea0003800200 */
.L_x_3040:
[----:B------:R-:W-:Y:S01]  /*0a40*/  LOP3.LUT R16, R4, 0xffff, RZ, 0xc0, !PT ;  /* 0x0000ffff04107812 */ /* 0x000fe200078ec0ff */
[----:B------:R-:W-:Y:S01]  /*0a50*/  BSSY.RECONVERGENT B0, `(.L_x_3042) ;  /* 0x0000023000007945 */ /* 0x000fe20003800200 */
[----:B------:R-:W-:Y:S02]  /*0a60*/  PLOP3.LUT P0, PT, PT, PT, PT, 0x80, 0x8 ;  /* 0x000000000008781c */ /* 0x000fe40003f0f070 */
[C---:B------:R-:W-:Y:S02]  /*0a70*/  LOP3.LUT R23, R16.reuse, 0x3, RZ, 0xc0, !PT ;  /* 0x0000000310177812 */ /* 0x040fe400078ec0ff */
[----:B------:R-:W-:Y:S02]  /*0a80*/  ISETP.GE.U32.AND P1, PT, R16, 0x2, PT ;  /* 0x000000021000780c */ /* 0x000fe40003f26070 */
[----:B------:R-:W-:-:S13]  /*0a90*/  ISETP.NE.AND P2, PT, R23, 0x2, PT ;  /* 0x000000021700780c */ /* 0x000fda0003f45270 */
[----:B------:R-:W-:Y:S05]  /*0aa0*/  @!P2 BRA `(.L_x_3043) ;  /* 0x000000000074a947 */ /* 0x000fea0003800000 */
[----:B------:R-:W2:Y:S01]  /*0ab0*/  LDC.64 R20, c[0x0][0x390] ;  /* 0x0000e400ff147b82 */ /* 0x000ea20000000a00 */
[----:B------:R-:W-:-:S05]  /*0ac0*/  LEA R17, R57, R60, 0xa ;  /* 0x0000003c39117211 */ /* 0x000fca00078e50ff */
[----:B--2---:R-:W-:-:S06]  /*0ad0*/  IMAD.WIDE R16, R17, 0x4, R20 ;  /* 0x0000000411107825 */ /* 0x004fcc00078e0214 */
[----:B-1----:R-:W2:Y:S01]  /*0ae0*/  LDG.E.128 R16, desc[UR8][R16.64] ;  /* 0x0000000810107981 */ /* 0x002ea2000c1e1d00 */
[----:B------:R-:W1:Y:S01]  /*0af0*/  S2UR UR5, SR_CgaCtaId ;  /* 0x00000000000579c3 */ /* 0x000e620000008800 */
[----:B------:R-:W-:Y:S01]  /*0b00*/  UMOV UR4, 0x400 ;  /* 0x0000040000047882 */ /* 0x000fe20000000000 */
[----:B------:R-:W-:Y:S01]  /*0b10*/  ISETP.NE.AND P2, PT, R23, 0x3, PT ;  /* 0x000000031700780c */ /* 0x000fe20003f45270 */
[----:B------:R-:W-:Y:S01]  /*0b20*/  UIADD3 UR4, UPT, UPT, UR4, 0x880, URZ ;  /* 0x0000088004047890 */ /* 0x000fe2000fffe0ff */
[----:B------:R-:W-:Y:S02]  /*0b30*/  IMAD.SHL.U32 R22, R2, 0x10, RZ ;  /* 0x0000001002167824 */ /* 0x000fe400078e00ff */
[----:B0-----:R-:W-:Y:S01]  /*0b40*/  VIADD R60, R60, UR7 ;  /* 0x000000073c3c7c36 */ /* 0x001fe20008000000 */
[----:B-1----:R-:W-:-:S06]  /*0b50*/  ULEA UR4, UR5, UR4, 0x18 ;  /* 0x0000000405047291 */ /* 0x002fcc000f8ec0ff */
[----:B------:R-:W-:-:S03]  /*0b60*/  IADD3 R25, PT, PT, R22, UR4, RZ ;  /* 0x0000000416197c10 */ /* 0x000fc6000fffe0ff */
[----:B--2---:R2:W-:Y:S01]  /*0b70*/  STS.128 [R22+UR4], R16 ;  /* 0x0000001016007988 */ /* 0x0045e20008000c04 */
[----:B------:R-:W-:Y:S05]  /*0b80*/  @!P2 BRA `(.L_x_3043) ;  /* 0x00000000003ca947 */ /* 0x000fea0003800000 */
[----:B------:R-:W-:Y:S01]  /*0b90*/  ISETP.NE.AND P2, PT, R23, RZ, PT ;  /* 0x000000ff1700720c */ /* 0x000fe20003f45270 */
[----:B------:R-:W-:Y:S02]  /*0ba0*/  VIADD R26, R60, UR7 ;  /* 0x000000073c1a7c36 */ /* 0x000fe40008000000 */
[----:B--2---:R-:W-:-:S04]  /*0bb0*/  IMAD R17, R57, 0x400, R60 ;  /* 0x0000040039117824 */ /* 0x004fc800078e023c */
[----:B------:R-:W-:-:S06]  /*0bc0*/  IMAD.WIDE R16, R17, 0x4, R20 ;  /* 0x0000000411107825 */ /* 0x000fcc00078e0214 */
[----:B------:R-:W-:-:S05]  /*0bd0*/  @P2 LEA R19, R57, R26, 0xa ;  /* 0x0000001a39132211 */ /* 0x000fca00078e50ff */
[----:B------:R-:W-:Y:S02]  /*0be0*/  @P2 IMAD.WIDE R20, R19, 0x4, R20 ;  /* 0x0000000413142825 */ /* 0x000fe400078e0214 */
[----:B------:R-:W2:Y:S04]  /*0bf0*/  LDG.E.128 R16, desc[UR8][R16.64] ;  /* 0x0000000810107981 */ /* 0x000ea8000c1e1d00 */
[----:B------:R-:W3:Y:S01]  /*0c00*/  @P2 LDG.E.128 R20, desc[UR8][R20.64] ;  /* 0x0000000814142981 */ /* 0x000ee2000c1e1d00 */
[----:B------:R-:W0:Y:S01]  /*0c10*/  LDC R28, c[0x0][0x360] ;  /* 0x0000d800ff1c7b82 */ /* 0x000e220000000800 */
[----:B------:R-:W-:Y:S01]  /*0c20*/  MOV R60, R26 ;  /* 0x0000001a003c7202 */ /* 0x000fe20000000f00 */
[----:B------:R-:W-:Y:S02]  /*0c30*/  @P2 VIADD R60, R26, UR7 ;  /* 0x000000071a3c2c36 */ /* 0x000fe40008000000 */
[----:B0-----:R-:W-:-:S04]  /*0c40*/  IMAD R27, R28, 0x10, R25 ;  /* 0x000000101c1b7824 */ /* 0x001fc800078e0219 */
[----:B------:R-:W-:Y:S01]  /*0c50*/  @P2 IMAD R25, R28, 0x10, R27 ;  /* 0x000000101c192824 */ /* 0x000fe200078e021b */
[----:B--2---:R4:W-:Y:S04]  /*0c60*/  STS.128 [R27], R16 ;  /* 0x000000101b007388 */ /* 0x0049e80000000c00 */
[----:B---3--:R4:W-:Y:S02]  /*0c70*/  @P2 STS.128 [R25], R20 ;  /* 0x0000001419002388 */ /* 0x0089e40000000c00 */
.L_x_3043:
[----:B------:R-:W-:Y:S05]  /*0c80*/  BSYNC.RECONVERGENT B0 ;  /* 0x0000000000007941 */ /* 0x000fea0003800200 */
.L_x_3042:
[----:B------:R-:W-:Y:S04]  /*0c90*/  BSSY.RECONVERGENT B0, `(.L_x_3044) ;  /* 0x0000020000007945 */ /* 0x000fe80003800200 */
[----:B------:R-:W-:Y:S05]  /*0ca0*/  @!P1 BRA `(.L_x_3045) ;  /* 0x0000000000789947 */ /* 0x000fea0003800000 */
[----:B------:R-:W-:-:S05]  /*0cb0*/  VIADD R24, R24, 0x880 ;  /* 0x0000088018187836 */ /* 0x000fca0000000000 */
[----:B------:R-:W-:-:S07]  /*0cc0*/  LEA R59, R59, R24, 0x18 ;  /* 0x000000183b3b7211 */ /* 0x000fce00078ec0ff */
.L_x_3046:
[----:B0-----:R-:W3:Y:S01]  /*0cd0*/  LDC.64 R28, c[0x0][0x390] ;  /* 0x0000e400ff1c7b82 */ /* 0x001ee20000000a00 */
[----:B----4-:R-:W-:Y:S01]  /*0ce0*/  IADD3 R20, PT, PT, R60, UR7, RZ ;  /* 0x000000073c147c10 */ /* 0x010fe2000fffe0ff */
[----:B--2---:R-:W-:-:S04]  /*0cf0*/  IMAD R17, R57, 0x400, R60 ;  /* 0x0000040039117824 */ /* 0x004fc800078e023c */
[----:B------:R-:W-:Y:S02]  /*0d00*/  VIADD R22, R20, UR7 ;  /* 0x0000000714167c36 */ /* 0x000fe40008000000 */
[----:B------:R-:W-:-:S03]  /*0d10*/  IMAD R21, R57, 0x400, R20 ;  /* 0x0000040039157824 */ /* 0x000fc600078e0214 */
[----:B------:R-:W-:Y:S01]  /*0d20*/  IADD3 R62, PT, PT, R22, UR7, RZ ;  /* 0x00000007163e7c10 */ /* 0x000fe2000fffe0ff */
[----:B------:R-:W-:-:S03]  /*0d30*/  IMAD R25, R57, 0x400, R22 ;  /* 0x0000040039197824 */ /* 0x000fc600078e0216 */
[----:B------:R-:W-:Y:S01]  /*0d40*/  LEA R23, R57, R62, 0xa ;  /* 0x0000003e39177211 */ /* 0x000fe200078e50ff */
[----:B---3--:R-:W-:-:S04]  /*0d50*/  IMAD.WIDE R16, R17, 0x4, R28 ;  /* 0x0000000411107825 */ /* 0x008fc800078e021c */
[--C-:B------:R-:W-:Y:S02]  /*0d60*/  IMAD.WIDE R20, R21, 0x4, R28.reuse ;  /* 0x0000000415147825 */ /* 0x100fe400078e021c */
[----:B-1----:R-:W2:Y:S02]  /*0d70*/  LDG.E.128 R16, desc[UR8][R16.64] ;  /* 0x0000000810107981 */ /* 0x002ea4000c1e1d00 */
[----:B------:R-:W-:-:S04]  /*0d80*/  IMAD.WIDE R24, R25, 0x4, R28 ;  /* 0x0000000419187825 */ /* 0x000fc800078e021c */
[----:B------:R-:W-:Y:S02]  /*0d90*/  IMAD.WIDE R28, R23, 0x4, R28 ;  /* 0x00000004171c7825 */ /* 0x000fe400078e021c */
[----:B------:R-:W3:Y:S04]  /*0da0*/  LDG.E.128 R20, desc[UR8][R20.64] ;  /* 0x0000000814147981 */ /* 0x000ee8000c1e1d00 */
[----:B------:R-:W4:Y:S04]  /*0db0*/  LDG.E.128 R24, desc[UR8][R24.64] ;  /* 0x0000000818187981 */ /* 0x000f28000c1e1d00 */
[----:B------:R-:W5:Y:S01]  /*0dc0*/  LDG.E.128 R28, desc[UR8][R28.64] ;  /* 0x000000081c1c7981 */ /* 0x000f62000c1e1d00 */
[----:B------:R-:W1:Y:S01]  /*0dd0*/  LDC R66, c[0x0][0x360] ;  /* 0x0000d800ff427b82 */ /* 0x000e620000000800 */
[----:B------:R-:W-:-:S02]  /*0de0*/  IMAD R61, R60, 0x4, R59 ;  /* 0x000000043c3d7824 */ /* 0x000fc400078e023b */
[----:B0-----:R-:W-:-:S05]  /*0df0*/  VIADD R60, R62, UR7 ;  /* 0x000000073e3c7c36 */ /* 0x001fca0008000000 */
[----:B------:R-:W-:Y:S01]  /*0e00*/  ISETP.GE.U32.AND P1, PT, R60, 0x400, PT ;  /* 0x000004003c00780c */ /* 0x000fe20003f26070 */
[----:B-1----:R-:W-:-:S05]  /*0e10*/  IMAD R63, R66, 0x10, R61 ;  /* 0x00000010423f7824 */ /* 0x002fca00078e023d */
[----:B------:R-:W-:-:S05]  /*0e20*/  LEA R64, R66, R63, 0x4 ;  /* 0x0000003f42407211 */ /* 0x000fca00078e20ff */
[----:B------:R-:W-:Y:S01]  /*0e30*/  IMAD R65, R66, 0x10, R64 ;  /* 0x0000001042417824 */ /* 0x000fe200078e0240 */
[----:B--2---:R0:W-:Y:S04]  /*0e40*/  STS.128 [R61], R16 ;  /* 0x000000103d007388 */ /* 0x0041e80000000c00 */
[----:B---3--:R0:W-:Y:S04]  /*0e50*/  STS.128 [R63], R20 ;  /* 0x000000143f007388 */ /* 0x0081e80000000c00 */
[----:B----4-:R0:W-:Y:S04]  /*0e60*/  STS.128 [R64], R24 ;  /* 0x0000001840007388 */ /* 0x0101e80000000c00 */
[----:B-----5:R0:W-:Y:S01]  /*0e70*/  STS.128 [R65], R28 ;  /* 0x0000001c41007388 */ /* 0x0201e20000000c00 */
[----:B------:R-:W-:Y:S05]  /*0e80*/  @!P1 BRA `(.L_x_3046) ;  /* 0xfffffffc00909947 */ /* 0x000fea000383ffff */
.L_x_3045:
[----:B------:R-:W-:Y:S05]  /*0e90*/  BSYNC.RECONVERGENT B0 ;  /* 0x0000000000007941 */ /* 0x000fea0003800200 */
.L_x_3044:
[----:B012-4-:R-:W-:-:S07]  /*0ea0*/  HFMA2 R19, -RZ, RZ, 0, 0 ;  /* 0x00000000ff137431 */ /* 0x017fce00000001ff */
.L_x_3050:
[----:B------:R-:W-:Y:S01]  /*0eb0*/  PLOP3.LUT P1, PT, P0, PT, PT, 0x80, 0x8 ;  /* 0x000000000008781c */ /* 0x000fe2000072f070 */
[----:B------:R-:W-:Y:S01]  /*0ec0*/  IMAD.IADD R23, R56, 0x1, R19 ;  /* 0x0000000138177824 */ /* 0x000fe200078e0213 */
[----:B-12---:R-:W-:-:S11]  /*0ed0*/  SHF.R.U32.HI R18, RZ, 0x4, R2 ;  /* 0x00000004ff127819 */ /* 0x006fd60000011602 */
.L_x_3047:
[----:B0-----:R-:W0:Y:S01]  /*0ee0*/  LDC.64 R16, c[0x0][0x398] ;  /* 0x0000e600ff107b82 */ /* 0x001e220000000a00 */
        /* <DEDUP_REMOVED lines=32> */
.L_x_3049:
[----:B------:R-:W-:Y:S01]  /*10f0*/  IMAD R65, R64, 0x84, R54 ;  /* 0x0000008440417824 */ /* 0x000fe200078e0236 */
[----:B------:R-:W-:-:S05]  /*1100*/  UMOV UR4, 0xffffffff ;  /* 0xffffffff00047882 */ /* 0x000fca0000000000 */
[----:B--2---:R-:W2:Y:S01]  /*1110*/  LDS R65, [R65] ;  /* 0x0000000041417984 */ /* 0x004ea20000000800 */
[----:B------:R-:W-:Y:S05]  /*1120*/  BRA.DIV UR4, `(.L_x_3048) ;  /* 0x0000000604f87947 */ /* 0x000fea000b800000 */
[----:B--2---:R-:W2:Y:S04]  /*1130*/  SHFL.IDX PT, R67, R65, R37, 0x1f ;  /* 0x00001f2541437589 */ /* 0x004ea800000e0000 */
[----:B------:R-:W3:Y:S04]  /*1140*/  SHFL.IDX PT, R66, R65, R36, 0x1f ;  /* 0x00001f2441427589 */ /* 0x000ee800000e0000 */
[----:B------:R-:W-:Y:S01]  /*1150*/  SHFL.IDX PT, R69, R65, R14, 0x1f ;  /* 0x00001f0e41457589 */ /* 0x000fe200000e0000 */
        /* <DEDUP_REMOVED lines=27> */
[----:B0-----:R-:W-:-:S07]  /*1310*/  IMAD R68, R18, R66, R67 ;  /* 0x0000004212447224 */ /* 0x001fce00078e0243 */
.L_x_3073:
[C---:B------:R-:W-:Y:S01]  /*1320*/  IMAD.IADD R61, R64.reuse, 0x1, R19 ;  /* 0x00000001403d7824 */ /* 0x040fe200078e0213 */
[----:B------:R-:W-:Y:S05]  /*1330*/  WARPSYNC.ALL ;  /* 0x0000000000007948 */ /* 0x000fea0003800000 */
[----:B------:R-:W-:Y:S01]  /*1340*/  LEA R61, R61, R58, 0x5 ;  /* 0x0000003a3d3d7211 */ /* 0x000fe200078e28ff */
[----:B------:R-:W-:Y:S01]  /*1350*/  IMAD R68, R17, R69, R68 ;  /* 0x0000004511447224 */ /* 0x000fe200078e0244 */
[C---:B------:R-:W-:Y:S01]  /*1360*/  ISETP.GE.U32.AND P2, PT, R64.reuse, 0xe, PT ;  /* 0x0000000e4000780c */ /* 0x040fe20003f46070 */
[----:B------:R-:W-:Y:S02]  /*1370*/  VIADD R64, R64, 0x2 ;  /* 0x0000000240407836 */ /* 0x000fe40000000000 */
[----:B------:R-:W-:-:S02]  /*1380*/  @!P0 IMAD R62, R61, 0x4, R16 ;  /* 0x000000043d3e8824 */ /* 0x000fc400078e0210 */
[----:B------:R-:W-:Y:S04]  /*1390*/  SHFL.DOWN PT, R61, R68, 0x1, 0x1e1f ;  /* 0x083e1f00443d7f89 */ /* 0x000fe800000e0000 */
[----:B------:R-:W0:Y:S02]  /*13a0*/  @!P0 LDS R66, [R62] ;  /* 0x000000003e428984 */ /* 0x000e240000000800 */
[----:B0-----:R-:W-:-:S05]  /*13b0*/  @!P0 IADD3 R61, PT, PT, R66, R61, R68 ;  /* 0x0000003d423d8210 */ /* 0x001fca0007ffe044 */
[----:B------:R2:W-:Y:S01]  /*13c0*/  @!P0 STS [R62], R61 ;  /* 0x0000003d3e008388 */ /* 0x0005e20000000800 */
[----:B------:R-:W-:Y:S05]  /*13d0*/  @!P2 BRA `(.L_x_3049) ;  /* 0xfffffffc0044a947 */ /* 0x000fea000383ffff */
[----:B------:R-:W-:Y:S01]  /*13e0*/  HFMA2 R19, -RZ, RZ, 0, 9.5367431640625e-07 ;  /* 0x00000010ff137431 */ /* 0x000fe200000001ff */
[----:B------:R-:W-:Y:S01]  /*13f0*/  PLOP3.LUT P0, PT, PT, PT, PT, 0x8, 0x80 ;  /* 0x000000000080781c */ /* 0x000fe20003f0e170 */
[----:B------:R-:W-:-:S12]  /*1400*/  @P1 BRA `(.L_x_3050) ;  /* 0xfffffff800a81947 */ /* 0x000fd8000383ffff */
[----:B------:R-:W-:Y:S01]  /*1410*/  LOP3.LUT R16, R4, 0xffff, RZ, 0xc0, !PT ;  /* 0x0000ffff04107812 */ /* 0x000fe200078ec0ff */
        /* <DEDUP_REMOVED lines=11> */
[----:B------:R-:W-:Y:S01]  /*14d0*/  IMAD R21, R57, 0x400, R69 ;  /* 0x0000040039157824 */ /* 0x000fe200078e0245 */
[----:B------:R-:W-:Y:S01]  /*14e0*/  UIADD3 UR4, UPT, UPT, UR4, 0x1880, URZ ;  /* 0x0000188004047890 */ /* 0x000fe2000fffe0ff */
[----:B------:R-:W-:-:S04]  /*14f0*/  ISETP.NE.AND P1, PT, R23, 0x3, PT ;  /* 0x000000031700780c */ /* 0x000fc80003f25270 */
[----:B------:R-:W3:Y:S01]  /*1500*/  LDC.64 R24, c[0x0][0x3a0] ;  /* 0x0000e800ff187b82 */ /* 0x000ee20000000a00 */
[----:B0-----:R-:W-:-:S06]  /*1510*/  ULEA UR4, UR5, UR4, 0x18 ;  /* 0x0000000405047291 */ /* 0x001fcc000f8ec0ff */
[C---:B------:R-:W-:Y:S01]  /*1520*/  IADD3 R17, PT, PT, R69.reuse, UR4, RZ ;  /* 0x0000000445117c10 */ /* 0x040fe2000fffe0ff */
[----:B------:R-:W-:Y:S02]  /*1530*/  IMAD.IADD R69, R69, 0x1, R59 ;  /* 0x0000000145457824 */ /* 0x000fe400078e023b */
[----:B---3--:R-:W-:-:S04]  /*1540*/  IMAD.WIDE R20, R21, 0x4, R24 ;  /* 0x0000000415147825 */ /* 0x008fc800078e0218 */
[----:B------:R-:W-:-:S05]  /*1550*/  IMAD R22, R2, 0xc, R17 ;  /* 0x0000000c02167824 */ /* 0x000fca00078e0211 */
[----:B------:R-:W0:Y:S04]  /*1560*/  LDS.128 R16, [R22] ;  /* 0x0000000016107984 */ /* 0x000e280000000c00 */
[----:B0-----:R0:W-:Y:S01]  /*1570*/  STG.E.128 desc[UR8][R20.64], R16 ;  /* 0x0000001014007986 */ /* 0x0011e2000c101d08 */
[----:B------:R-:W-:Y:S05]  /*1580*/  @!P1 BRA `(.L_x_3052) ;  /* 0x00000000003c9947 */ /* 0x000fea0003800000 */
[----:B0-----:R-:W0:Y:S01]  /*1590*/  LDC R17, c[0x0][0x360] ;  /* 0x0000d800ff117b82 */ /* 0x001e220000000800 */
[----:B------:R-:W-:Y:S01]  /*15a0*/  ISETP.NE.AND P1, PT, R23, RZ, PT ;  /* 0x000000ff1700720c */ /* 0x000fe20003f25270 */
[----:B------:R-:W-:Y:S01]  /*15b0*/  IMAD.IADD R28, R59, 0x1, R69 ;  /* 0x000000013b1c7824 */ /* 0x000fe200078e0245 */
[----:B------:R-:W-:-:S03]  /*15c0*/  LEA R27, R57, R69, 0xa ;  /* 0x00000045391b7211 */ /* 0x000fc600078e50ff */
[----:B------:R-:W-:Y:S02]  /*15d0*/  IMAD.MOV.U32 R69, RZ, RZ, R28 ;  /* 0x000000ffff457224 */ /* 0x000fe400078e001c */
[----:B------:R-:W-:-:S06]  /*15e0*/  IMAD.WIDE R26, R27, 0x4, R24 ;  /* 0x000000041b1a7825 */ /* 0x000fcc00078e0218 */
[----:B------:R-:W-:Y:S01]  /*15f0*/  @P1 IMAD R29, R57, 0x400, R28 ;  /* 0x00000400391d1824 */ /* 0x000fe200078e021c */
[----:B------:R-:W-:-:S03]  /*1600*/  @P1 IADD3 R69, PT, PT, R59, R28, RZ ;  /* 0x0000001c3b451210 */ /* 0x000fc60007ffe0ff */
[----:B------:R-:W-:Y:S01]  /*1610*/  @P1 IMAD.WIDE R24, R29, 0x4, R24 ;  /* 0x000000041d181825 */ /* 0x000fe200078e0218 */
[----:B0-----:R-:W-:-:S05]  /*1620*/  LEA R16, R17, R22, 0x4 ;  /* 0x0000001611107211 */ /* 0x001fca00078e20ff */
[----:B------:R-:W-:Y:S02]  /*1630*/  @P1 IMAD R20, R17, 0x10, R16 ;  /* 0x0000001011141824 */ /* 0x000fe400078e0210 */
[----:B------:R-:W0:Y:S04]  /*1640*/  LDS.128 R16, [R16] ;  /* 0x0000000010107984 */ /* 0x000e280000000c00 */
[----:B------:R-:W3:Y:S04]  /*1650*/  @P1 LDS.128 R20, [R20] ;  /* 0x0000000014141984 */ /* 0x000ee80000000c00 */
[----:B0-----:R4:W-:Y:S04]  /*1660*/  STG.E.128 desc[UR8][R26.64], R16 ;  /* 0x000000101a007986 */ /* 0x0019e8000c101d08 */
[----:B---3--:R4:W-:Y:S02]  /*1670*/  @P1 STG.E.128 desc[UR8][R24.64], R20 ;  /* 0x0000001418001986 */ /* 0x0089e4000c101d08 */
.L_x_3052:
[----:B------:R-:W-:Y:S05]  /*1680*/  BSYNC.RECONVERGENT B0 ;  /* 0x0000000000007941 */ /* 0x000fea0003800200 */
.L_x_3051:
[----:B------:R-:W-:Y:S04]  /*1690*/  BSSY.RECONVERGENT B0, `(.L_x_3053) ;  /* 0x0000022000007945 */ /* 0x000fe80003800200 */
[----:B------:R-:W-:Y:S05]  /*16a0*/  @!P0 BRA `(.L_x_3054) ;  /* 0x0000000000808947 */ /* 0x000fea0003800000 */
[----:B0---4-:R-:W0:Y:S01]  /*16b0*/  S2R R17, SR_CgaCtaId ;  /* 0x0000000000117919 */ /* 0x011e220000008800 */
[----:B------:R-:W-:-:S05]  /*16c0*/  MOV R16, 0x400 ;  /* 0x0000040000107802 */ /* 0x000fca0000000f00 */
[----:B------:R-:W-:-:S05]  /*16d0*/  VIADD R16, R16, 0x1880 ;  /* 0x0000188010107836 */ /* 0x000fca0000000000 */
[----:B0-----:R-:W-:-:S07]  /*16e0*/  LEA R68, R17, R16, 0x18 ;  /* 0x0000001011447211 */ /* 0x001fce00078ec0ff */
.L_x_3055:
[----:B---3--:R-:W0:Y:S01]  /*16f0*/  LDC R25, c[0x0][0x360] ;  /* 0x0000d800ff197b82 */ /* 0x008e220000000800 */
[----:B------:R-:W-:Y:S01]  /*1700*/  IMAD R64, R69, 0x4, R68 ;  /* 0x0000000445407824 */ /* 0x000fe200078e0244 */
[----:B------:R-:W-:Y:S01]  /*1710*/  LEA R63, R57, R69, 0xa ;  /* 0x00000045393f7211 */ /* 0x000fe200078e50ff */
[----:B------:R-:W-:-:S03]  /*1720*/  IMAD.IADD R66, R59, 0x1, R69 ;  /* 0x000000013b427824 */ /* 0x000fc600078e0245 */
[----:B------:R-:W3:Y:S01]  /*1730*/  LDS.128 R16, [R64] ;  /* 0x0000000040107984 */ /* 0x000ee20000000c00 */
[----:B------:R-:W-:Y:S01]  /*1740*/  IMAD R65, R57, 0x400, R66 ;  /* 0x0000040039417824 */ /* 0x000fe200078e0242 */
[----:B--2---:R-:W2:Y:S01]  /*1750*/  LDC.64 R60, c[0x0][0x3a0] ;  /* 0x0000e800ff3c7b82 */ /* 0x004ea20000000a00 */
[----:B------:R-:W-:-:S05]  /*1760*/  IADD3 R66, PT, PT, R59, R66, RZ ;  /* 0x000000423b427210 */ /* 0x000fca0007ffe0ff */
[----:B------:R-:W-:Y:S01]  /*1770*/  IMAD.IADD R69, R59, 0x1, R66 ;  /* 0x000000013b457824 */ /* 0x000fe200078e0242 */
[----:B0-----:R-:W-:-:S05]  /*1780*/  LEA R67, R25, R64, 0x4 ;  /* 0x0000004019437211 */ /* 0x001fca00078e20ff */
[----:B------:R-:W-:Y:S01]  /*1790*/  IMAD R24, R25, 0x10, R67 ;  /* 0x0000001019187824 */ /* 0x000fe200078e0243 */
[----:B------:R0:W4:Y:S01]  /*17a0*/  LDS.128 R20, [R67] ;  /* 0x0000000043147984 */ /* 0x0001220000000c00 */
[----:B--2---:R-:W-:-:S04]  /*17b0*/  IMAD.WIDE R62, R63, 0x4, R60 ;  /* 0x000000043f3e7825 */ /* 0x004fc800078e023c */
[----:B------:R-:W-:Y:S02]  /*17c0*/  IMAD R28, R25, 0x10, R24 ;  /* 0x00000010191c7824 */ /* 0x000fe400078e0218 */
[----:B------:R-:W2:Y:S01]  /*17d0*/  LDS.128 R24, [R24] ;  /* 0x0000000018187984 */ /* 0x000ea20000000c00 */
[----:B0-----:R-:W-:Y:S02]  /*17e0*/  IMAD R67, R57, 0x400, R66 ;  /* 0x0000040039437824 */ /* 0x001fe400078e0242 */
[--C-:B------:R-:W-:Y:S01]  /*17f0*/  IMAD.WIDE R64, R65, 0x4, R60.reuse ;  /* 0x0000000441407825 */ /* 0x100fe200078e023c */
[----:B------:R-:W0:Y:S03]  /*1800*/  LDS.128 R28, [R28] ;  /* 0x000000001c1c7984 */ /* 0x000e260000000c00 */
[----:B------:R-:W-:Y:S01]  /*1810*/  IMAD.WIDE R66, R67, 0x4, R60 ;  /* 0x0000000443427825 */ /* 0x000fe200078e023c */
[----:B---3--:R3:W-:Y:S02]  /*1820*/  STG.E.128 desc[UR8][R62.64], R16 ;  /* 0x000000103e007986 */ /* 0x0087e4000c101d08 */
[----:B---3--:R-:W-:Y:S01]  /*1830*/  LEA R17, R57, R69, 0xa ;  /* 0x0000004539117211 */ /* 0x008fe200078e50ff */
[----:B------:R-:W-:-:S04]  /*1840*/  IMAD.IADD R69, R59, 0x1, R69 ;  /* 0x000000013b457824 */ /* 0x000fc800078e0245 */
[----:B------:R-:W-:Y:S01]  /*1850*/  IMAD.WIDE R60, R17, 0x4, R60 ;  /* 0x00000004113c7825 */ /* 0x000fe200078e023c */
[----:B----4-:R3:W-:Y:S01]  /*1860*/  STG.E.128 desc[UR8][R64.64], R20 ;  /* 0x0000001440007986 */ /* 0x0107e2000c101d08 */
[----:B------:R-:W-:-:S03]  /*1870*/  ISETP.GE.U32.AND P0, PT, R69, 0x400, PT ;  /* 0x000004004500780c */ /* 0x000fc60003f06070 */
[----:B--2---:R3:W-:Y:S04]  /*1880*/  STG.E.128 desc[UR8][R66.64], R24 ;  /* 0x0000001842007986 */ /* 0x0047e8000c101d08 */
[----:B0-----:R3:W-:Y:S06]  /*1890*/  STG.E.128 desc[UR8][R60.64], R28 ;  /* 0x0000001c3c007986 */ /* 0x0017ec000c101d08 */
[----:B------:R-:W-:Y:S05]  /*18a0*/  @!P0 BRA `(.L_x_3055) ;  /* 0xfffffffc00908947 */ /* 0x000fea000383ffff */
.L_x_3054:
[----:B------:R-:W-:Y:S05]  /*18b0*/  BSYNC.RECONVERGENT B0 ;  /* 0x0000000000007941 */ /* 0x000fea0003800200 */
.L_x_3053:
[C---:B------:R-:W-:Y:S01]  /*18c0*/  IMAD.IADD R57, R0.reuse, 0x1, R57 ;  /* 0x0000000100397824 */ /* 0x040fe200078e0239 */
[----:B0---4-:R-:W-:-:S04]  /*18d0*/  SHF.L.U32 R16, R0, 0x2, RZ ;  /* 0x0000000200107819 */ /* 0x011fc800000006ff */
[----:B------:R-:W-:-:S13]  /*18e0*/  ISETP.GE.U32.AND P0, PT, R57, R16, PT ;  /* 0x000000103900720c */ /* 0x000fda0003f06070 */
[----:B------:R-:W-:Y:S05]  /*18f0*/  @!P0 BRA `(.L_x_3056) ;  /* 0xffffffec00ac8947 */ /* 0x000fea000383ffff */
[----:B------:R-:W-:Y:S05]  /*1900*/  EXIT ;  /* 0x000000000000794d */ /* 0x000fea0003800000 */
.L_x_3048:
[----:B------:R-:W-:Y:S01]  /*1910*/  IMAD.MOV.U32 R63, RZ, RZ, R37 ;  /* 0x000000ffff3f7224 */ /* 0x000fe200078e0025 */
[----:B------:R-:W-:Y:S01]  /*1920*/  MOV R61, 0xffffffff ;  /* 0xffffffff003d7802 */ /* 0x000fe20000000f00 */
[----:B------:R-:W-:-:S07]  /*1930*/  IMAD.MOV.U32 R62, RZ, RZ, 0x1f ;  /* 0x0000001fff3e7424 */ /* 0x000fce00078e00ff */
[----:B012---:R-:W-:Y:S05]  /*1940*/  WARPSYNC.COLLECTIVE R61, `(.L_x_3057) ;  /* 0x000000003d087348 */ /* 0x007fea0003c00000 */
[----:B--2---:R2:W3:Y:S02]  /*1950*/  SHFL.IDX P2, R66, R65, R63, R62 ;  /* 0x0000003f41427389 */ /* 0x0044e4000004003e */
[----:B0123--:R-:W-:Y:S05]  /*1960*/  ENDCOLLECTIVE ;  /* 0x000000000000791b */ /* 0x00ffea0003800000 */
.L_x_3057:
[----:B------:R-:W-:Y:S02]  /*1970*/  IMAD.MOV.U32 R63, RZ, RZ, R36 ;  /* 0x000000ffff3f7224 */ /* 0x000fe400078e0024 */
[----:B------:R-:W-:-:S07]  /*1980*/  IMAD.MOV.U32 R67, RZ, RZ, R66 ;  /* 0x000000ffff437224 */ /* 0x000fce00078e0042 */
[----:B------:R-:W-:Y:S05]  /*1990*/  WARPSYNC.COLLECTIVE R61, `(.L_x_3058) ;  /* 0x000000003d087348 */ /* 0x000fea0003c00000 */
[----:B------:R0:W1:Y:S02]  /*19a0*/  SHFL.IDX P2, R66, R65, R63, R62 ;  /* 0x0000003f41427389 */ /* 0x000064000004003e */
[----:B01----:R-:W-:Y:S05]  /*19b0*/  ENDCOLLECTIVE ;  /* 0x000000000000791b */ /* 0x003fea0003800000 */
.L_x_3058:
[----:B------:R-:W-:Y:S01]  /*19c0*/  IMAD R68, R60, R67, RZ ;  /* 0x000000433c447224 */ /* 0x000fe200078e02ff */
[----:B------:R-:W-:-:S03]  /*19d0*/  MOV R63, R35 ;  /* 0x00000023003f7202 */ /* 0x000fc60000000f00 */
[----:B------:R-:W-:-:S07]  /*19e0*/  IMAD R68, R59, R66, R68 ;  /* 0x000000423b447224 */ /* 0x000fce00078e0244 */
[----:B------:R-:W-:Y:S05]  /*19f0*/  WARPSYNC.COLLECTIVE R61, `(.L_x_3059) ;  /* 0x000000003d087348 */ /* 0x000fea0003c00000 */
[----:B------:R0:W1:Y:S02]  /*1a00*/  SHFL.IDX P2, R66, R65, R63, R62 ;  /* 0x0000003f41427389 */ /* 0x000064000004003e */
[----:B01----:R-:W-:Y:S05]  /*1a10*/  ENDCOLLECTIVE ;  /* 0x000000000000791b */ /* 0x003fea0003800000 */
.L_x_3059:
[----:B------:R-:W-:Y:S02]  /*1a20*/  IMAD.MOV.U32 R63, RZ, RZ, R34 ;  /* 0x000000ffff3f7224 */ /* 0x000fe400078e0022 */
[----:B------:R-:W-:-:S07]  /*1a30*/  IMAD R67, R31, R66, R68 ;  /* 0x000000421f437224 */ /* 0x000fce00078e0244 */
[----:B------:R-:W-:Y:S05]  /*1a40*/  WARPSYNC.COLLECTIVE R61, `(.L_x_3060) ;  /* 0x000000003d087348 */ /* 0x000fea0003c00000 */
[----:B------:R0:W1:Y:S02]  /*1a50*/  SHFL.IDX P2, R66, R65, R63, R62 ;  /* 0x0000003f41427389 */ /* 0x000064000004003e */
[----:B01----:R-:W-:Y:S05]  /*1a60*/  ENDCOLLECTIVE ;  /* 0x000000000000791b */ /* 0x003fea0003800000 */
.L_x_3060:
[----:B------:R-:W-:Y:S02]  /*1a70*/  IMAD.MOV.U32 R63, RZ, RZ, R33 ;  /* 0x000000ffff3f7224 */ /* 0x000fe400078e0021 */
[----:B------:R-:W-:-:S07]  /*1a80*/  IMAD R68, R30, R66, R67 ;  /* 0x000000421e447224 */ /* 0x000fce00078e0243 */
[----:B------:R-:W-:Y:S05]  /*1a90*/  WARPSYNC.COLLECTIVE R61, `(.L_x_3061) ;  /* 0x000000003d087348 */ /* 0x000fea0003c00000 */
[----:B------:R0:W1:Y:S02]  /*1aa0*/  SHFL.IDX P2, R66, R65, R63, R62 ;  /* 0x0000003f41427389 */ /* 0x000064000004003e */
[----:B01----:R-:W-:Y:S05]  /*1ab0*/  ENDCOLLECTIVE ;  /* 0x000000000000791b */ /* 0x003fea0003800000 */
.L_x_3061:
[----:B------:R-:W-:Y:S01]  /*1ac0*/  MOV R63, R32 ;  /* 0x00000020003f7202 */ /* 0x000fe20000000f00 */
[----:B------:R-:W-:-:S07]  /*1ad0*/  IMAD R67, R29, R66, R68 ;  /* 0x000000421d437224 */ /* 0x000fce00078e0244 */
[----:B------:R-:W-:Y:S05]  /*1ae0*/  WARPSYNC.COLLECTIVE R61, `(.L_x_3062) ;  /* 0x000000003d087348 */ /* 0x000fea0003c00000 */
[----:B------:R0:W1:Y:S02]  /*1af0*/  SHFL.IDX P2, R66, R65, R63, R62 ;  /* 0x0000003f41427389 */ /* 0x000064000004003e */
[----:B01----:R-:W-:Y:S05]  /*1b00*/  ENDCOLLECTIVE ;  /* 0x000000000000791b */ /* 0x003fea0003800000 */
.L_x_3062:
[----:B------:R-:W-:Y:S02]  /*1b10*/  IMAD.MOV.U32 R63, RZ, RZ, R6 ;  /* 0x000000ffff3f7224 */ /* 0x000fe400078e0006 */
[----:B------:R-:W-:-:S07]  /*1b20*/  IMAD R68, R28, R66, R67 ;  /* 0x000000421c447224 */ /* 0x000fce00078e0243 */
[----:B------:R-:W-:Y:S05]  /*1b30*/  WARPSYNC.COLLECTIVE R61, `(.L_x_3063) ;  /* 0x000000003d087348 */ /* 0x000fea0003c00000 */
[----:B------:R0:W1:Y:S02]  /*1b40*/  SHFL.IDX P2, R66, R65, R63, R62 ;  /* 0x0000003f41427389 */ /* 0x000064000004003e */
[----:B01----:R-:W-:Y:S05]  /*1b50*/  ENDCOLLECTIVE ;  /* 0x000000000000791b */ /* 0x003fea0003800000 */
.L_x_3063:
[----:B------:R-:W-:Y:S02]  /*1b60*/  IMAD.MOV.U32 R63, RZ, RZ, R7 ;  /* 0x000000ffff3f7224 */ /* 0x000fe400078e0007 */
[----:B------:R-:W-:-:S07]  /*1b70*/  IMAD R67, R27, R66, R68 ;  /* 0x000000421b437224 */ /* 0x000fce00078e0244 */
[----:B------:R-:W-:Y:S05]  /*1b80*/  WARPSYNC.COLLECTIVE R61, `(.L_x_3064) ;  /* 0x000000003d087348 */ /* 0x000fea0003c00000 */
[----:B------:R0:W1:Y:S02]  /*1b90*/  SHFL.IDX P2, R66, R65, R63, R62 ;  /* 0x0000003f41427389 */ /* 0x000064000004003e */
[----:B01----:R-:W-:Y:S05]  /*1ba0*/  ENDCOLLECTIVE ;  /* 0x000000000000791b */ /* 0x003fea0003800000 */
.L_x_3064:
[----:B------:R-:W-:Y:S01]  /*1bb0*/  MOV R63, R5 ;  /* 0x00000005003f7202 */ /* 0x000fe20000000f00 */
[----:B------:R-:W-:-:S07]  /*1bc0*/  IMAD R68, R26, R66, R67 ;  /* 0x000000421a447224 */ /* 0x000fce00078e0243 */
[----:B------:R-:W-:Y:S05]  /*1bd0*/  WARPSYNC.COLLECTIVE R61, `(.L_x_3065) ;  /* 0x000000003d087348 */ /* 0x000fea0003c00000 */
[----:B------:R0:W1:Y:S02]  /*1be0*/  SHFL.IDX P2, R66, R65, R63, R62 ;  /* 0x0000003f41427389 */ /* 0x000064000004003e */
[----:B01----:R-:W-:Y:S05]  /*1bf0*/  ENDCOLLECTIVE ;  /* 0x000000000000791b */ /* 0x003fea0003800000 */
.L_x_3065:
[----:B------:R-:W-:Y:S02]  /*1c00*/  IMAD.MOV.U32 R63, RZ, RZ, R8 ;  /* 0x000000ffff3f7224 */ /* 0x000fe400078e0008 */
[----:B------:R-:W-:-:S07]  /*1c10*/  IMAD R67, R25, R66, R68 ;  /* 0x0000004219437224 */ /* 0x000fce00078e0244 */
[----:B------:R-:W-:Y:S05]  /*1c20*/  WARPSYNC.COLLECTIVE R61, `(.L_x_3066) ;  /* 0x000000003d087348 */ /* 0x000fea0003c00000 */
[----:B------:R0:W1:Y:S02]  /*1c30*/  SHFL.IDX P2, R66, R65, R63, R62 ;  /* 0x0000003f41427389 */ /* 0x000064000004003e */
[----:B01----:R-:W-:Y:S05]  /*1c40*/  ENDCOLLECTIVE ;  /* 0x000000000000791b */ /* 0x003fea0003800000 */
.L_x_3066:
[----:B------:R-:W-:Y:S02]  /*1c50*/  IMAD.MOV.U32 R63, RZ, RZ, R9 ;  /* 0x000000ffff3f7224 */ /* 0x000fe400078e0009 */
[----:B------:R-:W-:-:S07]  /*1c60*/  IMAD R68, R24, R66, R67 ;  /* 0x0000004218447224 */ /* 0x000fce00078e0243 */
[----:B------:R-:W-:Y:S05]  /*1c70*/  WARPSYNC.COLLECTIVE R61, `(.L_x_3067) ;  /* 0x000000003d087348 */ /* 0x000fea0003c00000 */
[----:B------:R0:W1:Y:S02]  /*1c80*/  SHFL.IDX P2, R66, R65, R63, R62 ;  /* 0x0000003f41427389 */ /* 0x000064000004003e */
[----:B01----:R-:W-:Y:S05]  /*1c90*/  ENDCOLLECTIVE ;  /* 0x000000000000791b */ /* 0x003fea0003800000 */
.L_x_3067:
[----:B------:R-:W-:Y:S01]  /*1ca0*/  MOV R63, R10 ;  /* 0x0000000a003f7202 */ /* 0x000fe20000000f00 */
[----:B------:R-:W-:-:S07]  /*1cb0*/  IMAD R67, R23, R66, R68 ;  /* 0x0000004217437224 */ /* 0x000fce00078e0244 */
[----:B------:R-:W-:Y:S05]  /*1cc0*/  WARPSYNC.COLLECTIVE R61, `(.L_x_3068) ;  /* 0x000000003d087348 */ /* 0x000fea0003c00000 */
[----:B------:R0:W1:Y:S02]  /*1cd0*/  SHFL.IDX P2, R66, R65, R63, R62 ;  /* 0x0000003f41427389 */ /* 0x000064000004003e */
[----:B01----:R-:W-:Y:S05]  /*1ce0*/  ENDCOLLECTIVE ;  /* 0x000000000000791b */ /* 0x003fea0003800000 */
.L_x_3068:
[----:B------:R-:W-:Y:S02]  /*1cf0*/  IMAD.MOV.U32 R63, RZ, RZ, R11 ;  /* 0x000000ffff3f7224 */ /* 0x000fe400078e000b */
[----:B------:R-:W-:-:S07]  /*1d00*/  IMAD R68, R22, R66, R67 ;  /* 0x0000004216447224 */ /* 0x000fce00078e0243 */
[----:B------:R-:W-:Y:S05]  /*1d10*/  WARPSYNC.COLLECTIVE R61, `(.L_x_3069) ;  /* 0x000000003d087348 */ /* 0x000fea0003c00000 */
[----:B------:R0:W1:Y:S02]  /*1d20*/  SHFL.IDX P2, R66, R65, R63, R62 ;  /* 0x0000003f41427389 */ /* 0x000064000004003e */
[----:B01----:R-:W-:Y:S05]  /*1d30*/  ENDCOLLECTIVE ;  /* 0x000000000000791b */ /* 0x003fea0003800000 */
.L_x_3069:
[----:B------:R-:W-:Y:S02]  /*1d40*/  IMAD.MOV.U32 R63, RZ, RZ, R12 ;  /* 0x000000ffff3f7224 */ /* 0x000fe400078e000c */
[----:B------:R-:W-:-:S07]  /*1d50*/  IMAD R67, R21, R66, R68 ;  /* 0x0000004215437224 */ /* 0x000fce00078e0244 */
[----:B------:R-:W-:Y:S05]  /*1d60*/  WARPSYNC.COLLECTIVE R61, `(.L_x_3070) ;  /* 0x000000003d087348 */ /* 0x000fea0003c00000 */
[----:B------:R0:W1:Y:S02]  /*1d70*/  SHFL.IDX P2, R66, R65, R63, R62 ;  /* 0x0000003f41427389 */ /* 0x000064000004003e */
[----:B01----:R-:W-:Y:S05]  /*1d80*/  ENDCOLLECTIVE ;  /* 0x000000000000791b */ /* 0x003fea0003800000 */
.L_x_3070:
[----:B------:R-:W-:Y:S01]  /*1d90*/  MOV R63, R13 ;  /* 0x0000000d003f7202 */ /* 0x000fe20000000f00 */
[----:B------:R-:W-:-:S07]  /*1da0*/  IMAD R67, R20, R66, R67 ;  /* 0x0000004214437224 */ /* 0x000fce00078e0243 */
[----:B------:R-:W-:Y:S05]  /*1db0*/  WARPSYNC.COLLECTIVE R61, `(.L_x_3071) ;  /* 0x000000003d087348 */ /* 0x000fea0003c00000 */
[----:B------:R0:W1:Y:S02]  /*1dc0*/  SHFL.IDX P2, R66, R65, R63, R62 ;  /* 0x0000003f41427389 */ /* 0x000064000004003e */
[----:B01----:R-:W-:Y:S05]  /*1dd0*/  ENDCOLLECTIVE ;  /* 0x000000000000791b */ /* 0x003fea0003800000 */
.L_x_3071:
[----:B------:R-:W-:Y:S02]  /*1de0*/  IMAD.MOV.U32 R63, RZ, RZ, R14 ;  /* 0x000000ffff3f7224 */ /* 0x000fe400078e000e */
[----:B------:R-:W-:-:S07]  /*1df0*/  IMAD R68, R18, R66, R67 ;  /* 0x0000004212447224 */ /* 0x000fce00078e0243 */
[----:B------:R-:W-:Y:S05]  /*1e00*/  WARPSYNC.COLLECTIVE R61, `(.L_x_3072) ;  /* 0x000000003d087348 */ /* 0x000fea0003c00000 */
[----:B------:R0:W1:Y:S02]  /*1e10*/  SHFL.IDX P2, R66, R65, R63, R62 ;  /* 0x0000003f41427389 */ /* 0x000064000004003e */
[----:B01----:R-:W-:Y:S05]  /*1e20*/  ENDCOLLECTIVE ;  /* 0x000000000000791b */ /* 0x003fea0003800000 */
.L_x_3072:
[----:B------:R-:W-:Y:S01]  /*1e30*/  IMAD.MOV.U32 R69, RZ, RZ, R66 ;  /* 0x000000ffff457224 */ /* 0x000fe200078e0042 */
[----:B------:R-:W-:Y:S06]  /*1e40*/  BRA `(.L_x_3073) ;  /* 0xfffffff400347947 */ /* 0x000fec000383ffff */
        .weak           $__internal_96_$__cuda_sm20_div_u16
        .type           $__internal_96_$__cuda_sm20_div_u16,@function
        .size           $__internal_96_$__cuda_sm20_div_u16,(.L_x_38599 - $__internal_96_$__cuda_sm20_div_u16)
$__internal_96_$__cuda_sm20_div_u16:
        /* <DEDUP_REMOVED lines=18> */
[----:B------:R-:W-:Y:S06]  /*1f70*/  RET.REL.NODEC R6 `(_Z9cuda_gemmIiLi128ELi4ELi1ELi1024ELi32ELi32ELi64ELi1ELi1EEviiiPT_S1_S1_iii) ;  /* 0xffffffe006207950 */ /* 0x000fec0003c3ffff */
.L_x_3074:
        /* <DEDUP_REMOVED lines=16> */
.L_x_38599:


//--------------------- .text._Z9cuda_gemmIiLi128ELi4ELi1ELi1024ELi32ELi32ELi64ELi1ELi0EEviiiPT_S1_S1_iii --------------------------
	.section	.text._Z9cuda_gemmIiLi128ELi4ELi1ELi1024ELi32ELi32ELi64ELi1ELi0EEviiiPT_S1_S1_iii,"ax",@progbits
	.align	128
        .global         _Z9cuda_gemmIiLi128ELi4ELi1ELi1024ELi32ELi32ELi64ELi1ELi0EEviiiPT_S1_S1_iii
        .type           _Z9cuda_gemmIiLi128ELi4ELi1ELi1024ELi32ELi32ELi64ELi1ELi0EEviiiPT_S1_S1_iii,@function
        .size           _Z9cuda_gemmIiLi128ELi4ELi1ELi1024ELi32ELi32ELi64ELi1ELi0EEviiiPT_S1_S1_iii,(.L_x_38601 - _Z9cuda_gemmIiLi128ELi4ELi1ELi1024ELi32ELi32ELi64ELi1ELi0EEviiiPT_S1_S1_iii)
        .other          _Z9cuda_gemmIiLi128ELi4ELi1ELi1024ELi32ELi32ELi64ELi1ELi0EEviiiPT_S1_S1_iii,@"STO_CUDA_ENTRY STV_DEFAULT"
_Z9cuda_gemmIiLi128ELi4ELi1ELi1024ELi32ELi32ELi64ELi1ELi0EEviiiPT_S1_S1_iii:
.text._Z9cuda_gemmIiLi128ELi4ELi1ELi1024ELi32ELi32ELi64ELi1ELi0EEviiiPT_S1_S1_iii:
[----:B------:R-:W0:Y:S01]  /*0000*/  LDC R1, c[0x0][0x37c] ;  /* 0x0000df00ff017b82 */ /* 0x000e220000000800 */
[----:B------:R-:W1:Y:S07]  /*0010*/  LDCU UR6, c[0x0][0x3ac] ;  /* 0x00007580ff0677ac */ /* 0x000e6e0008000800 */
[----:B------:R-:W2:Y:S01]  /*0020*/  S2UR UR8, SR_CTAID.Y ;  /* 0x00000000000879c3 */ /* 0x000ea20000002600 */
[----:B0-----:R-:W-:Y:S01]  /*0030*/  VIADD R1, R1, 0xfffffff0 ;  /* 0xfffffff001017836 */ /* 0x001fe20000000000 */
[----:B------:R-:W0:Y:S01]  /*0040*/  LDCU UR14, c[0x0][0x374] ;  /* 0x00006e80ff0e77ac */ /* 0x000e220008000800 */
[----:B-1----:R-:W-:-:S05]  /*0050*/  IMAD.U32 R0, RZ, RZ, UR6 ;  /* 0x00000006ff007e24 */ /* 0x002fca000f8e00ff */
[----:B------:R-:W-:-:S04]  /*0060*/  IABS R5, R0 ;  /* 0x0000000000057213 */ /* 0x000fc80000000000 */
[----:B------:R-:W1:Y:S08]  /*0070*/  I2F.RP R0, R5 ;  /* 0x0000000500007306 */ /* 0x000e700000209400 */
[----:B-1----:R-:W1:Y:S02]  /*0080*/  MUFU.RCP R0, R0 ;  /* 0x0000000000007308 */ /* 0x002e640000001000 */
[----:B-1----:R-:W-:-:S06]  /*0090*/  VIADD R2, R0, 0xffffffe ;  /* 0x0ffffffe00027836 */ /* 0x002fcc0000000000 */
[----:B------:R1:W3:Y:S02]  /*00a0*/  F2I.FTZ.U32.TRUNC.NTZ R3, R2 ;  /* 0x0000000200037305 */ /* 0x0002e4000021f000 */
[----:B-1----:R-:W-:-:S05]  /*00b0*/  IMAD.MOV.U32 R2, RZ, RZ, RZ ;  /* 0x000000ffff027224 */ /* 0x002fca00078e00ff */
[----:B------:R-:W-:Y:S02]  /*00c0*/  R2UR UR4, R2 ;  /* 0x00000000020472ca */ /* 0x000fe400000e0000 */
[----:B---3--:R-:W-:Y:S02]  /*00d0*/  R2UR UR5, R3 ;  /* 0x00000000030572ca */ /* 0x008fe400000e0000 */
[----:B------:R-:W-:-:S05]  /*00e0*/  IADD3 R4, PT, PT, RZ, -R3, RZ ;  /* 0x80000003ff047210 */ /* 0x000fca0007ffe0ff */
[----:B------:R-:W-:-:S06]  /*00f0*/  IMAD R7, R4, R5, RZ ;  /* 0x0000000504077224 */ /* 0x000fcc00078e02ff */
        /* <DEDUP_REMOVED lines=12> */
[----:B------:R-:W-:Y:S02]  /*01c0*/  ISETP.GE.U32.AND P0, PT, R0, R5, PT ;  /* 0x000000050000720c */ /* 0x000fe40003f06070 */
[----:B------:R-:W1:Y:S11]  /*01d0*/  S2R R0, SR_TID.X ;  /* 0x0000000000007919 */ /* 0x000e760000002100 */
[----:B------:R-:W-:-:S05]  /*01e0*/  VOTEU.ANY UP1, P0 ;  /* 0x0000000000ff7886 */ /* 0x000fca0000020100 */
[----:B------:R-:W-:Y:S02]  /*01f0*/  @UP1 UIADD3 UR5, UPT, UPT, UR5, 0x1, URZ ;  /* 0x0000000105051890 */ /* 0x000fe4000fffe0ff */
[----:B------:R-:W-:-:S05]  /*0200*/  UISETP.NE.AND UP1, UPT, UR6, URZ, UPT ;  /* 0x000000ff0600728c */ /* 0x000fca000bf25270 */
[----:B------:R-:W-:Y:S02]  /*0210*/  UMOV UR4, UR5 ;  /* 0x0000000500047c82 */ /* 0x000fe40008000000 */
[----:B------:R-:W-:-:S04]  /*0220*/  @!UP0 UIADD3 UR4, UPT, UPT, -UR4, URZ, URZ ;  /* 0x000000ff04048290 */ /* 0x000fc8000fffe1ff */
[----:B------:R-:W-:Y:S02]  /*0230*/  @!UP1 ULOP3.LUT UR4, URZ, UR6, URZ, 0x33, !UPT ;  /* 0x00000006ff049292 */ /* 0x000fe4000f8e33ff */
[----:B0-----:R-:W-:Y:S02]  /*0240*/  USHF.L.U32 UR6, UR14, 0x2, URZ ;  /* 0x000000020e067899 */ /* 0x001fe400080006ff */
[----:B------:R-:W-:-:S04]  /*0250*/  UISETP.LT.AND UP0, UPT, UR4, 0x40, UPT ;  /* 0x000000400400788c */ /* 0x000fc8000bf01270 */
[----:B------:R-:W-:Y:S02]  /*0260*/  USEL UR5, UR4, 0x40, UP0 ;  /* 0x0000004004057887 */ /* 0x000fe40008000000 */
[----:B--2---:R-:W-:Y:S02]  /*0270*/  UISETP.GE.U32.AND UP0, UPT, UR8, UR6, UPT ;  /* 0x000000060800728c */ /* 0x004fe4000bf06070 */
[----:B------:R-:W-:-:S04]  /*0280*/  USHF.L.U32 UR5, UR5, 0x1, URZ ;  /* 0x0000000105057899 */ /* 0x000fc800080006ff */
[----:B------:R-:W-:Y:S02]  /*0290*/  PLOP3.LUT P1, PT, PT, PT, UP0, 0x80, 0x8 ;  /* 0x000000000008781c */ /* 0x000fe40003f2f008 */
[----:B------:R-:W-:-:S03]  /*02a0*/  IMAD R5, RZ, RZ, -UR5 ;  /* 0x80000005ff057e24 */ /* 0x000fc6000f8e02ff */
[----:B------:R-:W0:Y:S08]  /*02b0*/  I2F.U32.RP R4, UR5 ;  /* 0x0000000500047d06 */ /* 0x000e300008209000 */
[----:B0-----:R-:W0:Y:S02]  /*02c0*/  MUFU.RCP R4, R4 ;  /* 0x0000000400047308 */ /* 0x001e240000001000 */
        /* <DEDUP_REMOVED lines=8> */
[----:B------:R-:W-:Y:S01]  /*0350*/  @P0 VIADD R3, R3, -UR5 ;  /* 0x8000000503030c36 */ /* 0x000fe20008000000 */
[----:B------:R-:W-:Y:S06]  /*0360*/  @P1 EXIT ;  /* 0x000000000000194d */ /* 0x000fec0003800000 */
[----:B------:R-:W0:Y:S01]  /*0370*/  S2UR UR6, SR_CgaCtaId ;  /* 0x00000000000679c3 */ /* 0x000e220000008800 */
[----:B------:R-:W-:Y:S01]  /*0380*/  ISETP.GE.U32.AND P1, PT, R3, UR5, PT ;  /* 0x0000000503007c0c */ /* 0x000fe2000bf26070 */
[----:B------:R-:W1:Y:S01]  /*0390*/  LDCU UR9, c[0x0][0x360] ;  /* 0x00006c00ff0977ac */ /* 0x000e620008000800 */
[----:B------:R-:W-:Y:S01]  /*03a0*/  ISETP.NE.U32.AND P2, PT, RZ, UR5, PT ;  /* 0x00000005ff007c0c */ /* 0x000fe2000bf45070 */
[----:B------:R-:W2:Y:S01]  /*03b0*/  S2R R74, SR_CTAID.Z ;  /* 0x00000000004a7919 */ /* 0x000ea20000002700 */
[----:B------:R-:W-:Y:S01]  /*03c0*/  @P0 IADD3 R2, PT, PT, R2, 0x1, RZ ;  /* 0x0000000102020810 */ /* 0x000fe20007ffe0ff */
[----:B------:R-:W-:Y:S01]  /*03d0*/  UMOV UR7, 0x400 ;  /* 0x0000040000077882 */ /* 0x000fe20000000000 */
[C---:B------:R-:W-:Y:S01]  /*03e0*/  LOP3.LUT R6, R0.reuse, 0xf, RZ, 0xc0, !PT ;  /* 0x0000000f00067812 */ /* 0x040fe200078ec0ff */
[----:B------:R-:W-:Y:S01]  /*03f0*/  IMAD.SHL.U32 R43, R0, 0x10, RZ ;  /* 0x00000010002b7824 */ /* 0x000fe200078e00ff */
[----:B------:R-:W-:-:S04]  /*0400*/  MOV R10, 0x530 ;  /* 0x00000530000a7802 */ /* 0x000fc80000000f00 */
[----:B------:R-:W-:Y:S01]  /*0410*/  LOP3.LUT R43, R43, 0x10, RZ, 0xc0, !PT ;  /* 0x000000102b2b7812 */ /* 0x000fe200078ec0ff */
[----:B------:R-:W-:Y:S02]  /*0420*/  @P1 VIADD R2, R2, 0x1 ;  /* 0x0000000102021836 */ /* 0x000fe40000000000 */
[----:B------:R-:W-:Y:S02]  /*0430*/  @!P2 LOP3.LUT R2, RZ, UR5, RZ, 0x33, !PT ;  /* 0x00000005ff02ac12 */ /* 0x000fe4000f8e33ff */
[----:B-1----:R-:W-:-:S03]  /*0440*/  IADD3 R5, PT, PT, R0, UR9, RZ ;  /* 0x0000000900057c10 */ /* 0x002fc6000fffe0ff */
[----:B------:R-:W-:Y:S01]  /*0450*/  IMAD.MOV R3, RZ, RZ, -R2 ;  /* 0x000000ffff037224 */ /* 0x000fe200078e0a02 */
[----:B------:R-:W-:Y:S02]  /*0460*/  USHF.L.U32 UR15, UR9, 0x2, URZ ;  /* 0x00000002090f7899 */ /* 0x000fe400080006ff */
[----:B0-----:R-:W-:Y:S01]  /*0470*/  ULEA UR6, UR6, UR7, 0x18 ;  /* 0x0000000706067291 */ /* 0x001fe2000f8ec0ff */
[----:B------:R-:W-:Y:S01]  /*0480*/  IMAD R3, R3, UR5, R0 ;  /* 0x0000000503037c24 */ /* 0x000fe2000f8e0200 */
[----:B------:R0:W-:Y:S01]  /*0490*/  STL [R1+0x8], R5 ;  /* 0x0000080501007387 */ /* 0x0001e20000100800 */
[----:B------:R-:W-:-:S03]  /*04a0*/  ULOP3.LUT UR10, UR9, 0xffff, URZ, 0xc0, !UPT ;  /* 0x0000ffff090a7892 */ /* 0x000fc6000f8ec0ff */
[----:B------:R-:W-:Y:S01]  /*04b0*/  IMAD.U32 R4, RZ, RZ, UR6 ;  /* 0x00000006ff047e24 */ /* 0x000fe2000f8e00ff */
[----:B------:R-:W-:Y:S01]  /*04c0*/  SHF.R.U32.HI R3, RZ, 0x1, R3 ;  /* 0x00000001ff037819 */ /* 0x000fe20000011603 */
[----:B------:R-:W-:Y:S02]  /*04d0*/  UMOV UR6, UR8 ;  /* 0x0000000800067c82 */ /* 0x000fe40008000000 */
[----:B------:R-:W-:Y:S01]  /*04e0*/  IMAD R4, R6, 0x84, R4 ;  /* 0x0000008406047824 */ /* 0x000fe200078e0204 */
[----:B------:R-:W-:Y:S02]  /*04f0*/  LOP3.LUT R44, R3, 0xf, RZ, 0xc0, !PT ;  /* 0x0000000f032c7812 */ /* 0x000fe400078ec0ff */
[----:B0-----:R-:W-:-:S04]  /*0500*/  LOP3.LUT R5, R5, 0x3ff, RZ, 0x3c, !PT ;  /* 0x000003ff05057812 */ /* 0x001fc800078e3cff */
[----:B--2---:R-:W-:-:S07]  /*0510*/  LOP3.LUT R9, R5, 0xffff, RZ, 0xc0, !PT ;  /* 0x0000ffff05097812 */ /* 0x004fce00078ec0ff */
[----:B------:R-:W-:Y:S05]  /*0520*/  CALL.REL.NOINC `($__internal_98_$__cuda_sm20_div_u16) ;  /* 0x0000003400807944 */ /* 0x000fea0003c00000 */
[----:B------:R0:W5:Y:S01]  /*0530*/  LDL.LU R22, [R1+0x4] ;  /* 0x0000040001167983 */ /* 0x0001620000300800 */
[----:B------:R-:W-:Y:S01]  /*0540*/  IMAD.SHL.U32 R5, R0, 0x4, RZ ;  /* 0x0000000400057824 */ /* 0x000fe200078e00ff */
[----:B------:R-:W-:-:S03]  /*0550*/  ULOP3.LUT UR10, UR15, 0xffff, URZ, 0xc0, !UPT ;  /* 0x0000ffff0f0a7892 */ /* 0x000fc6000f8ec0ff */
[----:B------:R-:W-:-:S05]  /*0560*/  VIADD R5, R5, UR15 ;  /* 0x0000000f05057c36 */ /* 0x000fca0008000000 */
[----:B------:R-:W-:-:S04]  /*0570*/  IADD3 R5, PT, PT, RZ, -R5, RZ ;  /* 0x80000005ff057210 */ /* 0x000fc80007ffe0ff */
[----:B------:R-:W-:-:S05]  /*0580*/  PRMT R5, R5, 0x7710, RZ ;  /* 0x0000771005057816 */ /* 0x000fca00000000ff */
[----:B------:R-:W-:Y:S01]  /*0590*/  VIADD R5, R5, 0x3ff ;  /* 0x000003ff05057836 */ /* 0x000fe20000000000 */
[----:B------:R-:W-:-:S04]  /*05a0*/  MOV R10, 0x5d0 ;  /* 0x000005d0000a7802 */ /* 0x000fc80000000f00 */
[----:B0-----:R-:W-:-:S07]  /*05b0*/  LOP3.LUT R9, R5, 0xffff, RZ, 0xc0, !PT ;  /* 0x0000ffff05097812 */ /* 0x001fce00078ec0ff */
[----:B-----5:R-:W-:Y:S05]  /*05c0*/  CALL.REL.NOINC `($__internal_98_$__cuda_sm20_div_u16) ;  /* 0x0000003400587944 */ /* 0x020fea0003c00000 */
        /* <DEDUP_REMOVED lines=8> */
[----:B------:R-:W1:Y:S01]  /*0650*/  S2UR UR8, SR_CgaCtaId ;  /* 0x00000000000879c3 */ /* 0x000e620000008800 */
[C---:B------:R-:W-:Y:S01]  /*0660*/  IADD3 R20, PT, PT, R44.reuse, 0xd, RZ ;  /* 0x0000000d2c147810 */ /* 0x040fe20007ffe0ff */
[C---:B------:R-:W-:Y:S01]  /*0670*/  VIADD R24, R44.reuse, 0xe ;  /* 0x0000000e2c187836 */ /* 0x040fe20000000000 */
[----:B------:R-:W-:Y:S01]  /*0680*/  UIADD3 UR7, UPT, UPT, UR7, 0x1880, URZ ;  /* 0x0000188007077890 */ /* 0x000fe2000fffe0ff */
[----:B------:R-:W-:Y:S01]  /*0690*/  VIADD R54, R44, 0xf ;  /* 0x0000000f2c367836 */ /* 0x000fe20000000000 */
[C---:B------:R-:W-:Y:S01]  /*06a0*/  IADD3 R47, PT, PT, R0.reuse, UR9, RZ ;  /* 0x00000009002f7c10 */ /* 0x040fe2000fffe0ff */
[----:B------:R-:W-:Y:S01]  /*06b0*/  IMAD.SHL.U32 R27, R0, 0x4, RZ ;  /* 0x00000004001b7824 */ /* 0x000fe200078e00ff */
[C---:B------:R-:W-:Y:S01]  /*06c0*/  IADD3 R42, PT, PT, R3.reuse, 0xb, RZ ;  /* 0x0000000b032a7810 */ /* 0x040fe20007ffe0ff */
[----:B------:R-:W2:Y:S01]  /*06d0*/  LDC R28, c[0x0][0x360] ;  /* 0x0000d800ff1c7b82 */ /* 0x000ea20000000800 */
[C---:B------:R-:W-:Y:S01]  /*06e0*/  VIADD R36, R3.reuse, 0x7 ;  /* 0x0000000703247836 */ /* 0x040fe20000000000 */
[C---:B------:R-:W-:Y:S01]  /*06f0*/  IADD3 R30, PT, PT, R3.reuse, 0x2, RZ ;  /* 0x00000002031e7810 */ /* 0x040fe20007ffe0ff */
[C---:B------:R-:W-:Y:S01]  /*0700*/  VIADD R38, R3.reuse, 0x9 ;  /* 0x0000000903267836 */ /* 0x040fe20000000000 */
[C---:B------:R-:W-:Y:S01]  /*0710*/  IADD3 R34, PT, PT, R3.reuse, 0x6, RZ ;  /* 0x0000000603227810 */ /* 0x040fe20007ffe0ff */
[C---:B------:R-:W-:Y:S01]  /*0720*/  VIADD R40, R3.reuse, 0xa ;  /* 0x0000000a03287836 */ /* 0x040fe20000000000 */
[C---:B------:R-:W-:Y:S01]  /*0730*/  IADD3 R52, PT, PT, R3.reuse, -0x1, RZ ;  /* 0xffffffff03347810 */ /* 0x040fe20007ffe0ff */
[C---:B------:R-:W-:Y:S01]  /*0740*/  VIADD R32, R3.reuse, 0x4 ;  /* 0x0000000403207836 */ /* 0x040fe20000000000 */
        /* <DEDUP_REMOVED lines=12> */
[-C--:B------:R-:W-:Y:S01]  /*0810*/  ISETP.GE.AND P3, PT, R14, R21.reuse, PT ;  /* 0x000000150e00720c */ /* 0x080fe20003f66270 */
[----:B------:R-:W-:Y:S01]  /*0820*/  VIADD R8, R44, 0x4 ;  /* 0x000000042c087836 */ /* 0x000fe20000000000 */
[C---:B------:R-:W-:Y:S01]  /*0830*/  SEL R7, R21.reuse, RZ, P0 ;  /* 0x000000ff15077207 */ /* 0x040fe20000000000 */
[----:B-1----:R-:W-:Y:S01]  /*0840*/  ULEA UR7, UR8, UR7, 0x18 ;  /* 0x0000000708077291 */ /* 0x002fe2000f8ec0ff */
[C---:B------:R-:W-:Y:S01]  /*0850*/  SEL R11, R21.reuse, RZ, P2 ;  /* 0x000000ff150b7207 */ /* 0x040fe20001000000 */
[----:B------:R-:W-:Y:S01]  /*0860*/  UPRMT UR11, UR5, 0x9910, URZ ;  /* 0x00009910050b7896 */ /* 0x000fe200080000ff */
[-C--:B------:R-:W-:Y:S01]  /*0870*/  ISETP.GE.AND P1, PT, R8, R21.reuse, PT ;  /* 0x000000150800720c */ /* 0x080fe20003f26270 */
[----:B------:R-:W-:Y:S01]  /*0880*/  IMAD.IADD R7, R10, 0x1, -R7 ;  /* 0x000000010a077824 */ /* 0x000fe200078e0a07 */
[----:B------:R-:W-:Y:S01]  /*0890*/  SEL R13, R21, RZ, P3 ;  /* 0x000000ff150d7207 */ /* 0x000fe20001800000 */
[----:B------:R-:W-:Y:S01]  /*08a0*/  VIADD R25, R27, UR7 ;  /* 0x000000071b197c36 */ /* 0x000fe20008000000 */
[----:B------:R-:W-:Y:S01]  /*08b0*/  SEL R9, R21, RZ, P1 ;  /* 0x000000ff15097207 */ /* 0x000fe20000800000 */
[----:B------:R-:W-:Y:S01]  /*08c0*/  VIADD R27, R27, UR15 ;  /* 0x0000000f1b1b7c36 */ /* 0x000fe20008000000 */
[-C--:B------:R-:W-:Y:S01]  /*08d0*/  ISETP.GE.AND P2, PT, R16, R21.reuse, PT ;  /* 0x000000151000720c */ /* 0x080fe20003f46270 */
[----:B------:R-:W-:Y:S01]  /*08e0*/  IMAD.IADD R10, R14, 0x1, -R13 ;  /* 0x000000010e0a7824 */ /* 0x000fe200078e0a0d */
[----:B------:R-:W-:Y:S01]  /*08f0*/  ISETP.GE.AND P3, PT, R18, R21, PT ;  /* 0x000000151200720c */ /* 0x000fe20003f66270 */
[----:B------:R-:W-:Y:S01]  /*0900*/  IMAD.IADD R8, R8, 0x1, -R9 ;  /* 0x0000000108087824 */ /* 0x000fe200078e0a09 */
[----:B------:R-:W-:Y:S01]  /*0910*/  IADD3 R9, PT, PT, R12, -R11, RZ ;  /* 0x8000000b0c097210 */ /* 0x000fe20007ffe0ff */
[C---:B------:R-:W-:Y:S01]  /*0920*/  VIADD R12, R44.reuse, 0x7 ;  /* 0x000000072c0c7836 */ /* 0x040fe20000000000 */
[C---:B------:R-:W-:Y:S01]  /*0930*/  SEL R15, R21.reuse, RZ, P2 ;  /* 0x000000ff150f7207 */ /* 0x040fe20001000000 */
[----:B------:R-:W-:Y:S01]  /*0940*/  VIADD R14, R44, 0x8 ;  /* 0x000000082c0e7836 */ /* 0x000fe20000000000 */
[----:B------:R-:W-:-:S02]  /*0950*/  SEL R17, R21, RZ, P3 ;  /* 0x000000ff15117207 */ /* 0x000fc40001800000 */
[-C--:B------:R-:W-:Y:S02]  /*0960*/  ISETP.GE.AND P0, PT, R12, R21.reuse, PT ;  /* 0x000000150c00720c */ /* 0x080fe40003f06270 */
[-C--:B------:R-:W-:Y:S02]  /*0970*/  ISETP.GE.AND P1, PT, R14, R21.reuse, PT ;  /* 0x000000150e00720c */ /* 0x080fe40003f26270 */
[C---:B------:R-:W-:Y:S02]  /*0980*/  SEL R11, R21.reuse, RZ, P0 ;  /* 0x000000ff150b7207 */ /* 0x040fe40000000000 */
[C---:B------:R-:W-:Y:S02]  /*0990*/  SEL R13, R21.reuse, RZ, P1 ;  /* 0x000000ff150d7207 */ /* 0x040fe40000800000 */
[-C--:B------:R-:W-:Y:S01]  /*09a0*/  ISETP.GE.AND P2, PT, R20, R21.reuse, PT ;  /* 0x000000151400720c */ /* 0x080fe20003f46270 */
[----:B------:R-:W-:Y:S01]  /*09b0*/  IMAD.IADD R11, R12, 0x1, -R11 ;  /* 0x000000010c0b7824 */ /* 0x000fe200078e0a0b */
[----:B------:R-:W-:Y:S01]  /*09c0*/  ISETP.GE.AND P3, PT, R24, R21, PT ;  /* 0x000000151800720c */ /* 0x000fe20003f66270 */
[----:B------:R-:W-:Y:S01]  /*09d0*/  IMAD.IADD R12, R14, 0x1, -R13 ;  /* 0x000000010e0c7824 */ /* 0x000fe200078e0a0d */
[----:B------:R-:W-:Y:S01]  /*09e0*/  IADD3 R13, PT, PT, R16, -R15, RZ ;  /* 0x8000000f100d7210 */ /* 0x000fe20007ffe0ff */
[----:B------:R-:W-:Y:S01]  /*09f0*/  IMAD.IADD R14, R18, 0x1, -R17 ;  /* 0x00000001120e7824 */ /* 0x000fe200078e0a11 */
[C---:B------:R-:W-:Y:S01]  /*0a00*/  SEL R19, R21.reuse, RZ, P2 ;  /* 0x000000ff15137207 */ /* 0x040fe20001000000 */
[C---:B------:R-:W-:Y:S01]  /*0a10*/  VIADD R16, R44.reuse, 0xb ;  /* 0x0000000b2c107836 */ /* 0x040fe20000000000 */
[----:B------:R-:W-:Y:S01]  /*0a20*/  SEL R23, R21, RZ, P3 ;  /* 0x000000ff15177207 */ /* 0x000fe20001800000 */
[----:B------:R-:W-:Y:S01]  /*0a30*/  VIADD R18, R44, 0xc ;  /* 0x0000000c2c127836 */ /* 0x000fe20000000000 */
[----:B------:R-:W-:-:S02]  /*0a40*/  LOP3.LUT R35, R43, 0xf, R36, 0xf8, !PT ;  /* 0x0000000f2b237812 */ /* 0x000fc400078ef824 */
[-C--:B------:R-:W-:Y:S02]  /*0a50*/  ISETP.GE.AND P0, PT, R16, R21.reuse, PT ;  /* 0x000000151000720c */ /* 0x080fe40003f06270 */
[-C--:B------:R-:W-:Y:S02]  /*0a60*/  ISETP.GE.AND P1, PT, R18, R21.reuse, PT ;  /* 0x000000151200720c */ /* 0x080fe40003f26270 */
        /* <DEDUP_REMOVED lines=8> */
[C---:B------:R-:W-:Y:S01]  /*0af0*/  SEL R45, R21.reuse, RZ, P1 ;  /* 0x000000ff152d7207 */ /* 0x040fe20000800000 */
[----:B------:R-:W-:Y:S01]  /*0b00*/  IMAD.IADD R18, R24, 0x1, -R23 ;  /* 0x0000000118127824 */ /* 0x000fe200078e0a17 */
[----:B------:R-:W-:Y:S01]  /*0b10*/  SEL R23, R21, RZ, P0 ;  /* 0x000000ff15177207 */ /* 0x000fe20000000000 */
[----:B------:R-:W-:Y:S01]  /*0b20*/  VIADD R24, R3, 0x3 ;  /* 0x0000000303187836 */ /* 0x000fe20000000000 */
[----:B------:R-:W-:Y:S01]  /*0b30*/  LOP3.LUT R29, R43, 0xf, R20, 0xf8, !PT ;  /* 0x0000000f2b1d7812 */ /* 0x000fe200078ef814 */
[----:B------:R-:W-:Y:S01]  /*0b40*/  VIADD R21, R47, UR9 ;  /* 0x000000092f157c36 */ /* 0x000fe20008000000 */
[C---:B------:R-:W-:Y:S01]  /*0b50*/  LOP3.LUT R36, R43.reuse, 0xf, R38, 0xf8, !PT ;  /* 0x0000000f2b247812 */ /* 0x040fe200078ef826 */
[----:B------:R-:W-:Y:S01]  /*0b60*/  IMAD R20, R0, 0xc, R25 ;  /* 0x0000000c00147824 */ /* 0x000fe200078e0219 */
[C---:B------:R-:W-:Y:S01]  /*0b70*/  LOP3.LUT R37, R43.reuse, 0xf, R40, 0xf8, !PT ;  /* 0x0000000f2b257812 */ /* 0x040fe200078ef828 */
[----:B------:R-:W-:Y:S01]  /*0b80*/  IMAD.IADD R45, R54, 0x1, -R45 ;  /* 0x00000001362d7824 */ /* 0x000fe200078e0a2d */
[C---:B------:R-:W-:Y:S01]  /*0b90*/  LOP3.LUT R38, R43.reuse, 0xf, R42, 0xf8, !PT ;  /* 0x0000000f2b267812 */ /* 0x040fe200078ef82a */
[----:B------:R0:W-:Y:S01]  /*0ba0*/  STL [R1], R21 ;  /* 0x0000001501007387 */ /* 0x0001e20000100800 */
[C---:B------:R-:W-:Y:S01]  /*0bb0*/  LOP3.LUT R19, R43.reuse, R44, RZ, 0xfc, !PT ;  /* 0x0000002c2b137212 */ /* 0x040fe200078efcff */
[----:B--2---:R-:W-:Y:S01]  /*0bc0*/  IMAD R20, R28, 0x10, R20 ;  /* 0x000000101c147824 */ /* 0x004fe200078e0214 */
[----:B------:R-:W-:-:S02]  /*0bd0*/  LOP3.LUT R30, R43, 0xf, R30, 0xf8, !PT ;  /* 0x0000000f2b1e7812 */ /* 0x000fc400078ef81e */
[C---:B------:R-:W-:Y:S02]  /*0be0*/  LOP3.LUT R31, R43.reuse, 0xf, R24, 0xf8, !PT ;  /* 0x0000000f2b1f7812 */ /* 0x040fe400078ef818 */
[C---:B------:R-:W-:Y:S02]  /*0bf0*/  LOP3.LUT R32, R43.reuse, 0xf, R32, 0xf8, !PT ;  /* 0x0000000f2b207812 */ /* 0x040fe400078ef820 */
[----:B------:R-:W-:Y:S01]  /*0c00*/  LOP3.LUT R33, R43, 0xf, R26, 0xf8, !PT ;  /* 0x0000000f2b217812 */ /* 0x000fe200078ef81a */
[----:B0-----:R-:W-:Y:S01]  /*0c10*/  VIADD R21, R25, UR15 ;  /* 0x0000000f19157c36 */ /* 0x001fe20008000000 */
[C---:B------:R-:W-:Y:S02]  /*0c20*/  LOP3.LUT R34, R43.reuse, 0xf, R34, 0xf8, !PT ;  /* 0x0000000f2b227812 */ /* 0x040fe400078ef822 */
[C---:B------:R-:W-:Y:S02]  /*0c30*/  LOP3.LUT R39, R43.reuse, 0xf, R46, 0xf8, !PT ;  /* 0x0000000f2b277812 */ /* 0x040fe400078ef82e */
[----:B------:R-:W-:-:S02]  /*0c40*/  LOP3.LUT R40, R43, 0xf, R48, 0xf8, !PT ;  /* 0x0000000f2b287812 */ /* 0x000fc400078ef830 */
[C---:B------:R-:W-:Y:S02]  /*0c50*/  LOP3.LUT R41, R43.reuse, 0xf, R50, 0xf8, !PT ;  /* 0x0000000f2b297812 */ /* 0x040fe400078ef832 */
[C---:B------:R-:W-:Y:S02]  /*0c60*/  LOP3.LUT R42, R43.reuse, 0xf, R52, 0xf8, !PT ;  /* 0x0000000f2b2a7812 */ /* 0x040fe400078ef834 */
[----:B------:R-:W-:Y:S01]  /*0c70*/  LOP3.LUT R43, R43, 0x8, R44, 0xf6, !PT ;  /* 0x000000082b2b7812 */ /* 0x000fe200078ef62c */
[----:B------:R-:W-:Y:S01]  /*0c80*/  IMAD.IADD R44, R44, 0x1, -R23 ;  /* 0x000000012c2c7824 */ /* 0x000fe200078e0a17 */
[----:B------:R-:W-:Y:S02]  /*0c90*/  IADD3 R23, PT, PT, R27, UR15, RZ ;  /* 0x0000000f1b177c10 */ /* 0x000fe4000fffe0ff */
[----:B------:R-:W-:-:S07]  /*0ca0*/  MOV R25, 0xcc0 ;  /* 0x00000cc000197802 */ /* 0x000fce0000000f00 */
[----:B------:R-:W-:Y:S05]  /*0cb0*/  CALL.REL.NOINC `($__internal_97_$__cuda_sm20_div_s16) ;  /* 0x0000002c00347944 */ /* 0x000fea0003c00000 */
[----:B------:R-:W2:Y:S01]  /*0cc0*/  LDL R20, [R1+0x4] ;  /* 0x0000040001147983 */ /* 0x000ea20000100800 */
[----:B------:R-:W0:Y:S01]  /*0cd0*/  LDCU UR9, c[0x0][0x3a8] ;  /* 0x00007500ff0977ac */ /* 0x000e220008000800 */
[----:B------:R-:W-:Y:S02]  /*0ce0*/  LOP3.LUT R76, R22, 0x3, RZ, 0xc0, !PT ;  /* 0x00000003164c7812 */ /* 0x000fe400078ec0ff */
[----:B------:R-:W-:Y:S01]  /*0cf0*/  LOP3.LUT R46, R0, 0x1f, RZ, 0xc0, !PT ;  /* 0x0000001f002e7812 */ /* 0x000fe200078ec0ff */
[----:B------:R-:W-:Y:S01]  /*0d00*/  UPRMT UR10, UR8, 0x9910, URZ ;  /* 0x00009910080a7896 */ /* 0x000fe200080000ff */
[----:B------:R-:W1:Y:S01]  /*0d10*/  LDCU.64 UR12, c[0x0][0x358] ;  /* 0x00006b00ff0c77ac */ /* 0x000e620008000a00 */
[----:B0-----:R-:W-:-:S04]  /*0d20*/  UISETP.LT.AND UP0, UPT, UR9, 0x10, UPT ;  /* 0x000000100900788c */ /* 0x001fc8000bf01270 */
[----:B------:R-:W-:-:S03]  /*0d30*/  USEL UR8, UR9, 0x10, UP0 ;  /* 0x0000001009087887 */ /* 0x000fc60008000000 */
[----:B------:R-:W-:Y:S01]  /*0d40*/  UMOV UR9, UR10 ;  /* 0x0000000a00097c82 */ /* 0x000fe20008000000 */
[----:B-12---:R-:W-:-:S08]  /*0d50*/  LOP3.LUT R75, R20, 0x3, RZ, 0xc0, !PT ;  /* 0x00000003144b7812 */ /* 0x006fd000078ec0ff */
.L_x_3144:
[----:B0-----:R-:W0:Y:S01]  /*0d60*/  S2R R73, SR_CgaCtaId ;  /* 0x0000000000497919 */ /* 0x001e220000008800 */
[----:B------:R-:W-:Y:S01]  /*0d70*/  ISETP.NE.AND P0, PT, R76, 0x2, PT ;  /* 0x000000024c00780c */ /* 0x000fe20003f05270 */
[----:B------:R-:W-:Y:S01]  /*0d80*/  BSSY.RECONVERGENT B0, `(.L_x_3075) ;  /* 0x0000015000007945 */ /* 0x000fe20003800200 */
[----:B--2-4-:R-:W-:-:S05]  /*0d90*/  MOV R65, 0x400 ;  /* 0x0000040000417802 */ /* 0x014fca0000000f00 */
[----:B------:R-:W-:-:S05]  /*0da0*/  VIADD R20, R65, 0x1880 ;  /* 0x0000188041147836 */ /* 0x000fca0000000000 */
[----:B0-----:R-:W-:Y:S02]  /*0db0*/  LEA R23, R73, R20, 0x18 ;  /* 0x0000001449177211 */ /* 0x001fe400078ec0ff */
[----:B------:R-:W-:Y:S01]  /*0dc0*/  MOV R20, R0 ;  /* 0x0000000000147202 */ /* 0x000fe20000000f00 */
[----:B-1-3--:R-:W-:Y:S06]  /*0dd0*/  @!P0 BRA `(.L_x_3076) ;  /* 0x00000000003c8947 */ /* 0x00afec0003800000 */
[----:B------:R0:W5:Y:S01]  /*0de0*/  LDL R20, [R1+0x8] ;  /* 0x0000080001147983 */ /* 0x0001620000100800 */
[----:B------:R-:W-:Y:S01]  /*0df0*/  IMAD.SHL.U32 R21, R0, 0x4, RZ ;  /* 0x0000000400157824 */ /* 0x000fe200078e00ff */
[----:B------:R-:W-:-:S04]  /*0e00*/  ISETP.NE.AND P0, PT, R76, 0x3, PT ;  /* 0x000000034c00780c */ /* 0x000fc80003f05270 */
[----:B------:R0:W-:Y:S09]  /*0e10*/  STS [R21+UR7], RZ ;  /* 0x000000ff15007988 */ /* 0x0001f20008000807 */
[----:B0-----:R-:W-:Y:S05]  /*0e20*/  @!P0 BRA `(.L_x_3076) ;  /* 0x0000000000288947 */ /* 0x001fea0003800000 */
[----:B------:R-:W2:Y:S01]  /*0e30*/  LDL R22, [R1] ;  /* 0x0000000001167983 */ /* 0x000ea20000100800 */
[----:B------:R-:W-:Y:S01]  /*0e40*/  ISETP.NE.AND P0, PT, R76, RZ, PT ;  /* 0x000000ff4c00720c */ /* 0x000fe20003f05270 */
[C---:B------:R-:W-:Y:S02]  /*0e50*/  VIADD R24, R21.reuse, UR7 ;  /* 0x0000000715187c36 */ /* 0x040fe40008000000 */
[----:B------:R-:W-:-:S03]  /*0e60*/  VIADD R25, R21, UR7 ;  /* 0x0000000715197c36 */ /* 0x000fc60008000000 */
[----:B------:R-:W-:Y:S02]  /*0e70*/  IADD3 R24, PT, PT, R24, UR15, RZ ;  /* 0x0000000f18187c10 */ /* 0x000fe4000fffe0ff */
[----:B------:R0:W-:Y:S05]  /*0e80*/  STS [R25+UR15], RZ ;  /* 0x000000ff19007988 */ /* 0x0001ea000800080f */
[----:B------:R-:W1:Y:S01]  /*0e90*/  @P0 LDC R21, c[0x0][0x360] ;  /* 0x0000d800ff150b82 */ /* 0x000e620000000800 */
[----:B------:R0:W-:Y:S01]  /*0ea0*/  @P0 STS [R24+UR15], RZ ;  /* 0x000000ff18000988 */ /* 0x0001e2000800080f */
[----:B--2--5:R-:W-:Y:S02]  /*0eb0*/  IMAD.MOV.U32 R20, RZ, RZ, R22 ;  /* 0x000000ffff147224 */ /* 0x024fe400078e0016 */
[----:B01----:R-:W-:-:S07]  /*0ec0*/  @P0 IMAD.IADD R20, R22, 0x1, R21 ;  /* 0x0000000116140824 */ /* 0x003fce00078e0215 */
.L_x_3076:
[----:B------:R-:W-:Y:S05]  /*0ed0*/  BSYNC.RECONVERGENT B0 ;  /* 0x0000000000007941 */ /* 0x000fea0003800200 */
.L_x_3075:
[----:B------:R-:W-:Y:S01]  /*0ee0*/  BSSY.RECONVERGENT B0, `(.L_x_3077) ;  /* 0x000000c000007945 */ /* 0x000fe20003800200 */
[----:B-----5:R-:W-:-:S07]  /*0ef0*/  IMAD R21, R20, 0x4, R23 ;  /* 0x0000000414157824 */ /* 0x020fce00078e0217 */
.L_x_3078:
        /* <DEDUP_REMOVED lines=11> */
.L_x_3077:
[----:B------:R-:W2:Y:S01]  /*0fb0*/  LDL R24, [R1+0x4] ;  /* 0x0000040001187983 */ /* 0x000ea20000100800 */
[----:B------:R-:W-:Y:S01]  /*0fc0*/  ISETP.NE.AND P1, PT, R75, 0x2, PT ;  /* 0x000000024b00780c */ /* 0x000fe20003f25270 */
[----:B------:R-:W-:Y:S01]  /*0fd0*/  IMAD.SHL.U32 R25, R0, 0x4, RZ ;  /* 0x0000000400197824 */ /* 0x000fe200078e00ff */
[----:B------:R-:W0:Y:S01]  /*0fe0*/  LDCU UR16, c[0x0][0x3a8] ;  /* 0x00007500ff1077ac */ /* 0x000e220008000800 */
[----:B------:R-:W-:Y:S01]  /*0ff0*/  BSSY.RECONVERGENT B0, `(.L_x_3079) ;  /* 0x0000025000007945 */ /* 0x000fe20003800200 */
[----:B------:R-:W-:Y:S02]  /*1000*/  PLOP3.LUT P0, PT, PT, PT, PT, 0x80, 0x8 ;  /* 0x000000000008781c */ /* 0x000fe40003f0f070 */
[----:B------:R-:W-:Y:S02]  /*1010*/  MOV R72, R25 ;  /* 0x0000001900487202 */ /* 0x000fe40000000f00 */
[----:B------:R-:W-:Y:S02]  /*1020*/  P2R R77, PR, RZ, 0x2 ;  /* 0x00000002ff4d7803 */ /* 0x000fe40000000000 */
[----:B--2---:R-:W-:-:S04]  /*1030*/  LOP3.LUT R20, R24, 0xffff, RZ, 0xc0, !PT ;  /* 0x0000ffff18147812 */ /* 0x004fc800078ec0ff */
[----:B------:R-:W-:Y:S01]  /*1040*/  ISETP.GE.U32.AND P4, PT, R20, 0x2, PT ;  /* 0x000000021400780c */ /* 0x000fe20003f86070 */
[----:B0-----:R-:W-:-:S12]  /*1050*/  @!P1 BRA `(.L_x_3080) ;  /* 0x0000000000789947 */ /* 0x001fd80003800000 */
[----:B------:R-:W0:Y:S01]  /*1060*/  LDC.64 R26, c[0x0][0x390] ;  /* 0x0000e400ff1a7b82 */ /* 0x000e220000000a00 */
[----:B------:R-:W-:-:S04]  /*1070*/  IMAD.U32 R21, RZ, RZ, UR6 ;  /* 0x00000006ff157e24 */ /* 0x000fc8000f8e00ff */
[----:B------:R-:W-:-:S04]  /*1080*/  IMAD R21, R21, 0x400, R25 ;  /* 0x0000040015157824 */ /* 0x000fc800078e0219 */
[----:B0-----:R-:W-:-:S06]  /*1090*/  IMAD.WIDE R20, R21, 0x4, R26 ;  /* 0x0000000415147825 */ /* 0x001fcc00078e021a */
[----:B-1----:R-:W2:Y:S01]  /*10a0*/  LDG.E.128 R20, desc[UR12][R20.64] ;  /* 0x0000000c14147981 */ /* 0x002ea2000c1e1d00 */
[----:B------:R-:W-:Y:S01]  /*10b0*/  VIADD R24, R65, 0x880 ;  /* 0x0000088041187836 */ /* 0x000fe20000000000 */
[----:B------:R-:W-:Y:S02]  /*10c0*/  ISETP.NE.AND P1, PT, R75, 0x3, PT ;  /* 0x000000034b00780c */ /* 0x000fe40003f25270 */
[----:B------:R-:W-:Y:S02]  /*10d0*/  IADD3 R64, PT, PT, R25, UR15, RZ ;  /* 0x0000000f19407c10 */ /* 0x000fe4000fffe0ff */
[----:B------:R-:W-:-:S03]  /*10e0*/  LEA R24, R73, R24, 0x18 ;  /* 0x0000001849187211 */ /* 0x000fc600078ec0ff */
[----:B------:R-:W-:Y:S02]  /*10f0*/  IMAD.MOV.U32 R72, RZ, RZ, R64 ;  /* 0x000000ffff487224 */ /* 0x000fe400078e0040 */
[----:B------:R-:W-:-:S05]  /*1100*/  IMAD R63, R0, 0x10, R24 ;  /* 0x00000010003f7824 */ /* 0x000fca00078e0218 */
[----:B--2---:R0:W-:Y:S01]  /*1110*/  STS.128 [R63], R20 ;  /* 0x000000143f007388 */ /* 0x0041e20000000c00 */
[----:B------:R-:W-:Y:S05]  /*1120*/  @!P1 BRA `(.L_x_3080) ;  /* 0x0000000000449947 */ /* 0x000fea0003800000 */
[----:B------:R-:W-:Y:S01]  /*1130*/  ISETP.NE.AND P1, PT, R75, RZ, PT ;  /* 0x000000ff4b00720c */ /* 0x000fe20003f25270 */
[----:B------:R-:W-:Y:S02]  /*1140*/  VIADD R66, R25, UR15 ;  /* 0x0000000f19427c36 */ /* 0x000fe40008000000 */
[----:B0-----:R-:W-:Y:S02]  /*1150*/  IMAD.U32 R21, RZ, RZ, UR6 ;  /* 0x00000006ff157e24 */ /* 0x001fe4000f8e00ff */
[----:B------:R-:W-:Y:S01]  /*1160*/  IMAD.U32 R25, RZ, RZ, UR6 ;  /* 0x00000006ff197e24 */ /* 0x000fe2000f8e00ff */
[----:B------:R-:W-:-:S03]  /*1170*/  IADD3 R66, PT, PT, R66, UR15, RZ ;  /* 0x0000000f42427c10 */ /* 0x000fc6000fffe0ff */
[----:B------:R-:W-:-:S04]  /*1180*/  IMAD R25, R25, 0x400, R64 ;  /* 0x0000040019197824 */ /* 0x000fc800078e0240 */
[----:B------:R-:W-:Y:S01]  /*1190*/  @P1 LEA R21, R21, R66, 0xa ;  /* 0x0000004215151211 */ /* 0x000fe200078e50ff */
[----:B------:R-:W-:-:S04]  /*11a0*/  IMAD.WIDE R24, R25, 0x4, R26 ;  /* 0x0000000419187825 */ /* 0x000fc800078e021a */
        /* <DEDUP_REMOVED lines=9> */
.L_x_3080:
[----:B------:R-:W-:Y:S05]  /*1240*/  BSYNC.RECONVERGENT B0 ;  /* 0x0000000000007941 */ /* 0x000fea0003800200 */
.L_x_3079:
[----:B------:R-:W-:Y:S04]  /*1250*/  BSSY.RECONVERGENT B0, `(.L_x_3081) ;  /* 0x0000022000007945 */ /* 0x000fe80003800200 */
[----:B------:R-:W-:Y:S05]  /*1260*/  @!P4 BRA `(.L_x_3082) ;  /* 0x000000000080c947 */ /* 0x000fea0003800000 */
[----:B0-2---:R-:W-:-:S05]  /*1270*/  VIADD R20, R65, 0x880 ;  /* 0x0000088041147836 */ /* 0x005fca0000000000 */
[----:B------:R-:W-:-:S07]  /*1280*/  LEA R73, R73, R20, 0x18 ;  /* 0x0000001449497211 */ /* 0x000fce00078ec0ff */
.L_x_3083:
[----:B---3--:R-:W0:Y:S01]  /*1290*/  LDC.64 R24, c[0x0][0x390] ;  /* 0x0000e400ff187b82 */ /* 0x008e220000000a00 */
[----:B------:R-:W-:Y:S01]  /*12a0*/  IMAD.U32 R69, RZ, RZ, UR6 ;  /* 0x00000006ff457e24 */ /* 0x000fe2000f8e00ff */
[----:B------:R-:W-:Y:S01]  /*12b0*/  IADD3 R20, PT, PT, R72, UR15, RZ ;  /* 0x0000000f48147c10 */ /* 0x000fe2000fffe0ff */
[----:B------:R-:W-:Y:S02]  /*12c0*/  IMAD.U32 R21, RZ, RZ, UR6 ;  /* 0x00000006ff157e24 */ /* 0x000fe4000f8e00ff */
[----:B------:R-:W-:Y:S02]  /*12d0*/  IMAD R69, R69, 0x400, R72 ;  /* 0x0000040045457824 */ /* 0x000fe400078e0248 */
[----:B-1----:R-:W-:Y:S01]  /*12e0*/  IMAD.U32 R22, RZ, RZ, UR6 ;  /* 0x00000006ff167e24 */ /* 0x002fe2000f8e00ff */
[----:B------:R-:W-:Y:S01]  /*12f0*/  LEA R64, R21, R20, 0xa ;  /* 0x0000001415407211 */ /* 0x000fe200078e50ff */
[----:B------:R-:W-:-:S05]  /*1300*/  VIADD R20, R20, UR15 ;  /* 0x0000000f14147c36 */ /* 0x000fca0008000000 */
[----:B------:R-:W-:Y:S01]  /*1310*/  IADD3 R63, PT, PT, R20, UR15, RZ ;  /* 0x0000000f143f7c10 */ /* 0x000fe2000fffe0ff */
[----:B0-----:R-:W-:-:S06]  /*1320*/  IMAD.WIDE R68, R69, 0x4, R24 ;  /* 0x0000000445447825 */ /* 0x001fcc00078e0218 */
[----:B------:R-:W2:Y:S01]  /*1330*/  LDG.E.128 R68, desc[UR12][R68.64] ;  /* 0x0000000c44447981 */ /* 0x000ea2000c1e1d00 */
[----:B------:R-:W-:-:S04]  /*1340*/  IMAD.WIDE R64, R64, 0x4, R24 ;  /* 0x0000000440407825 */ /* 0x000fc800078e0218 */
[----:B------:R-:W-:Y:S02]  /*1350*/  IMAD R21, R21, 0x400, R20 ;  /* 0x0000040015157824 */ /* 0x000fe400078e0214 */
[----:B------:R-:W-:Y:S01]  /*1360*/  IMAD R22, R22, 0x400, R63 ;  /* 0x0000040016167824 */ /* 0x000fe200078e023f */
[----:B------:R-:W3:Y:S01]  /*1370*/  LDG.E.128 R64, desc[UR12][R64.64] ;  /* 0x0000000c40407981 */ /* 0x000ee2000c1e1d00 */
[----:B------:R-:W-:-:S04]  /*1380*/  IMAD.WIDE R20, R21, 0x4, R24 ;  /* 0x0000000415147825 */ /* 0x000fc800078e0218 */
[----:B------:R-:W-:Y:S02]  /*1390*/  IMAD.WIDE R24, R22, 0x4, R24 ;  /* 0x0000000416187825 */ /* 0x000fe400078e0218 */
[----:B------:R-:W4:Y:S04]  /*13a0*/  LDG.E.128 R20, desc[UR12][R20.64] ;  /* 0x0000000c14147981 */ /* 0x000f28000c1e1d00 */
[----:B------:R-:W5:Y:S01]  /*13b0*/  LDG.E.128 R24, desc[UR12][R24.64] ;  /* 0x0000000c18187981 */ /* 0x000f62000c1e1d00 */
[----:B------:R-:W-:-:S05]  /*13c0*/  LEA R72, R72, R73, 0x2 ;  /* 0x0000004948487211 */ /* 0x000fca00078e10ff */
[----:B--2---:R0:W-:Y:S02]  /*13d0*/  STS.128 [R72], R68 ;  /* 0x0000004448007388 */ /* 0x0041e40000000c00 */
[----:B0-----:R-:W-:-:S04]  /*13e0*/  IMAD R72, R28, 0x10, R72 ;  /* 0x000000101c487824 */ /* 0x001fc800078e0248 */
[C---:B------:R-:W-:Y:S01]  /*13f0*/  IMAD R68, R28.reuse, 0x10, R72 ;  /* 0x000000101c447824 */ /* 0x040fe200078e0248 */
[----:B---3--:R0:W-:Y:S04]  /*1400*/  STS.128 [R72], R64 ;  /* 0x0000004048007388 */ /* 0x0081e80000000c00 */
[----:B----4-:R3:W-:Y:S01]  /*1410*/  STS.128 [R68], R20 ;  /* 0x0000001444007388 */ /* 0x0107e20000000c00 */
[----:B0-----:R-:W-:Y:S01]  /*1420*/  LEA R64, R28, R68, 0x4 ;  /* 0x000000441c407211 */ /* 0x001fe200078e20ff */
[----:B------:R-:W-:-:S04]  /*1430*/  VIADD R72, R63, UR15 ;  /* 0x0000000f3f487c36 */ /* 0x000fc80008000000 */
[----:B-----5:R3:W-:Y:S01]  /*1440*/  STS.128 [R64], R24 ;  /* 0x0000001840007388 */ /* 0x0207e20000000c00 */
[----:B------:R-:W-:-:S13]  /*1450*/  ISETP.GE.U32.AND P1, PT, R72, 0x400, PT ;  /* 0x000004004800780c */ /* 0x000fda0003f26070 */
[----:B------:R-:W-:Y:S05]  /*1460*/  @!P1 BRA `(.L_x_3083) ;  /* 0xfffffffc00889947 */ /* 0x000fea000383ffff */
.L_x_3082:
[----:B------:R-:W-:Y:S05]  /*1470*/  BSYNC.RECONVERGENT B0 ;  /* 0x0000000000007941 */ /* 0x000fea0003800200 */
.L_x_3081:
[----:B0123--:R-:W-:-:S07]  /*1480*/  IMAD.MOV.U32 R22, RZ, RZ, RZ ;  /* 0x000000ffff167224 */ /* 0x00ffce00078e00ff */
.L_x_3138:
[----:B------:R-:W-:Y:S02]  /*1490*/  LOP3.LUT R20, R0, 0xf, RZ, 0xc0, !PT ;  /* 0x0000000f00147812 */ /* 0x000fe400078ec0ff */
[----:B------:R-:W-:Y:S02]  /*14a0*/  PLOP3.LUT P3, PT, P0, PT, PT, 0x80, 0x8 ;  /* 0x000000000008781c */ /* 0x000fe4000076f070 */
[----:B------:R-:W-:Y:S02]  /*14b0*/  SHF.R.U32.HI R25, RZ, 0x4, R0 ;  /* 0x00000004ff197819 */ /* 0x000fe40000011600 */
[----:B01234-:R-:W-:-:S09]  /*14c0*/  IADD3 R23, PT, PT, R20, R22, RZ ;  /* 0x0000001614177210 */ /* 0x01ffd20007ffe0ff */
.L_x_3084:
[----:B0-----:R-:W0:Y:S01]  /*14d0*/  LDC.64 R20, c[0x0][0x398] ;  /* 0x0000e600ff147b82 */ /* 0x001e220000000a00 */
[----:B------:R-:W-:-:S04]  /*14e0*/  IMAD R24, R74, 0x20, R25 ;  /* 0x000000204a187824 */ /* 0x000fc800078e0219 */
        /* <DEDUP_REMOVED lines=9> */
[----:B0-----:R-:W-:Y:S01]  /*1580*/  MOV R20, UR4 ;  /* 0x0000000400147c02 */ /* 0x001fe20008000f00 */
[----:B------:R-:W-:Y:S05]  /*1590*/  WARPSYNC.ALL ;  /* 0x0000000000007948 */ /* 0x000fea0003800000 */
[----:B------:R-:W-:Y:S01]  /*15a0*/  BAR.SYNC.DEFER_BLOCKING 0x0 ;  /* 0x0000000000007b1d */ /* 0x000fe20000010000 */
[----:B------:R-:W-:-:S13]  /*15b0*/  ISETP.GE.AND P0, PT, R20, 0x1, PT ;  /* 0x000000011400780c */ /* 0x000fda0003f06270 */
[----:B------:R-:W-:Y:S05]  /*15c0*/  @!P0 BRA `(.L_x_3085) ;  /* 0x0000001400588947 */ /* 0x000fea0003800000 */
[----:B------:R-:W-:Y:S01]  /*15d0*/  BSSY.RECONVERGENT B0, `(.L_x_3085) ;  /* 0x0000155000007945 */ /* 0x000fe20003800200 */
[----:B------:R-:W-:-:S07]  /*15e0*/  IMAD.MOV.U32 R26, RZ, RZ, RZ ;  /* 0x000000ffff1a7224 */ /* 0x000fce00078e00ff */
.L_x_3137:
[----:B0-----:R-:W0:Y:S01]  /*15f0*/  LDC R20, c[0x0][0x3ac] ;  /* 0x0000eb00ff147b82 */ /* 0x001e220000000800 */
[----:B------:R-:W-:Y:S01]  /*1600*/  IMAD.IADD R25, R3, 0x1, R26 ;  /* 0x0000000103197824 */ /* 0x000fe200078e021a */
[----:B------:R-:W-:Y:S02]  /*1610*/  ISETP.GE.AND P2, PT, R2, UR8, PT ;  /* 0x0000000802007c0c */ /* 0x000fe4000bf46270 */
[----:B------:R-:W-:Y:S02]  /*1620*/  IADD3 R26, PT, PT, R26, UR5, RZ ;  /* 0x000000051a1a7c10 */ /* 0x000fe4000fffe0ff */
[C---:B0-----:R-:W-:Y:S02]  /*1630*/  ISETP.GE.AND P1, PT, R20.reuse, 0x1, PT ;  /* 0x000000011400780c */ /* 0x041fe40003f26270 */
[C---:B------:R-:W-:Y:S02]  /*1640*/  ISETP.GE.AND P0, PT, R20.reuse, 0x2, PT ;  /* 0x000000021400780c */ /* 0x040fe40003f06270 */
[----:B------:R-:W-:-:S09]  /*1650*/  ISETP.GE.AND P6, PT, R20, 0x3, PT ;  /* 0x000000031400780c */ /* 0x000fd20003fc6270 */
        /* <DEDUP_REMOVED lines=8> */
.L_x_3086:
        /* <DEDUP_REMOVED lines=8> */
.L_x_3087:
[----:B------:R-:W-:Y:S01]  /*1760*/  ISETP.GE.AND P5, PT, R20, 0x4, PT ;  /* 0x000000041400780c */ /* 0x000fe20003fa6270 */
[----:B------:R-:W-:-:S12]  /*1770*/  @!P6 BRA `(.L_x_3088) ;  /* 0x00000000001ce947 */ /* 0x000fd80003800000 */
[----:B------:R-:W4:Y:S01]  /*1780*/  S2UR UR11, SR_CgaCtaId ;  /* 0x00000000000b79c3 */ /* 0x000f220000008800 */
[----:B------:R-:W-:Y:S01]  /*1790*/  UMOV UR10, 0x400 ;  /* 0x00000400000a7882 */ /* 0x000fe20000000000 */
[----:B0-2---:R-:W-:Y:S01]  /*17a0*/  IMAD R21, R25, R20, R30 ;  /* 0x0000001419157224 */ /* 0x005fe200078e021e */
[----:B------:R-:W-:-:S04]  /*17b0*/  UIADD3 UR10, UPT, UPT, UR10, 0x880, URZ ;  /* 0x000008800a0a7890 */ /* 0x000fc8000fffe0ff */
[----:B----4-:R-:W-:-:S06]  /*17c0*/  ULEA UR10, UR11, UR10, 0x18 ;  /* 0x0000000a0b0a7291 */ /* 0x010fcc000f8ec0ff */
[----:B------:R-:W-:-:S05]  /*17d0*/  LEA R21, R21, UR10, 0x2 ;  /* 0x0000000a15157c11 */ /* 0x000fca000f8e10ff */
[----:B------:R4:W0:Y:S02]  /*17e0*/  LDS R49, [R21] ;  /* 0x0000000015317984 */ /* 0x0008240000000800 */
.L_x_3088:
        /* <DEDUP_REMOVED lines=9> */
.L_x_3089:
        /* <DEDUP_REMOVED lines=9> */
.L_x_3090:
        /* <DEDUP_REMOVED lines=9> */
.L_x_3091:
        /* <DEDUP_REMOVED lines=9> */
.L_x_3092:
        /* <DEDUP_REMOVED lines=9> */
.L_x_3093:
        /* <DEDUP_REMOVED lines=9> */
.L_x_3094:
        /* <DEDUP_REMOVED lines=9> */
.L_x_3095:
        /* <DEDUP_REMOVED lines=9> */
.L_x_3096:
        /* <DEDUP_REMOVED lines=9> */
.L_x_3097:
        /* <DEDUP_REMOVED lines=9> */
.L_x_3098:
        /* <DEDUP_REMOVED lines=9> */
.L_x_3099:
        /* <DEDUP_REMOVED lines=9> */
.L_x_3100:
        /* <DEDUP_REMOVED lines=9> */
.L_x_3101:
[----:B------:R-:W-:Y:S05]  /*1f40*/  @P2 BRA `(.L_x_3102) ;  /* 0x0000000800f02947 */ /* 0x000fea0003800000 */
[----:B------:R-:W5:Y:S01]  /*1f50*/  S2R R64, SR_CgaCtaId ;  /* 0x0000000000407919 */ /* 0x000f620000008800 */
[----:B------:R-:W-:Y:S01]  /*1f60*/  MOV R23, 0x400 ;  /* 0x0000040000177802 */ /* 0x000fe20000000f00 */
[----:B------:R-:W-:Y:S01]  /*1f70*/  IMAD.MOV.U32 R24, RZ, RZ, R2 ;  /* 0x000000ffff187224 */ /* 0x000fe200078e0002 */
[----:B------:R-:W-:Y:S02]  /*1f80*/  ISETP.GT.U32.AND P2, PT, R20, 0x40, PT ;  /* 0x000000401400780c */ /* 0x000fe40003f44070 */
[----:B-----5:R-:W-:-:S11]  /*1f90*/  LEA R23, R64, R23, 0x18 ;  /* 0x0000001740177211 */ /* 0x020fd600078ec0ff */
.L_x_3136:
[----:B0-2-4-:R-:W-:-:S04]  /*1fa0*/  IMAD R21, R24, 0x84, R23 ;  /* 0x0000008418157824 */ /* 0x015fc800078e0217 */
[----:B------:R-:W-:Y:S01]  /*1fb0*/  IMAD R65, R46, 0x4, R21 ;  /* 0x000000042e417824 */ /* 0x000fe200078e0215 */
        /* <DEDUP_REMOVED lines=9> */
.L_x_3146:
[----:B-12---:R-:W-:-:S07]  /*2050*/  IMAD R20, R47, R20, RZ ;  /* 0x000000142f147224 */ /* 0x006fce00078e02ff */
.L_x_3104:
[----:B------:R-:W-:-:S13]  /*2060*/  ISETP.GE.AND P0, PT, R21, 0x2, PT ;  /* 0x000000021500780c */ /* 0x000fda0003f06270 */
[----:B------:R-:W-:Y:S05]  /*2070*/  @!P0 BRA `(.L_x_3106) ;  /* 0x0000000000108947 */ /* 0x000fea0003800000 */
[----:B------:R-:W-:-:S03]  /*2080*/  UMOV UR10, 0xffffffff ;  /* 0xffffffff000a7882 */ /* 0x000fc60000000000 */
[----:B------:R-:W-:Y:S05]  /*2090*/  BRA.DIV UR10, `(.L_x_3107) ;  /* 0x000000120a207947 */ /* 0x000fea000b800000 */
[----:B------:R2:W4:Y:S02]  /*20a0*/  SHFL.IDX PT, R63, R65, R5, 0x1f ;  /* 0x00001f05413f7589 */ /* 0x00052400000e0000 */
.L_x_3149:
[----:B---34-:R-:W-:-:S07]  /*20b0*/  IMAD R20, R48, R63, R20 ;  /* 0x0000003f30147224 */ /* 0x018fce00078e0214 */
.L_x_3106:
[----:B------:R-:W-:-:S13]  /*20c0*/  ISETP.GE.AND P5, PT, R21, 0x3, PT ;  /* 0x000000031500780c */ /* 0x000fda0003fa6270 */
[----:B------:R-:W-:Y:S05]  /*20d0*/  @!P5 BRA `(.L_x_3108) ;  /* 0x000000000010d947 */ /* 0x000fea0003800000 */
[----:B------:R-:W-:-:S03]  /*20e0*/  UMOV UR10, 0xffffffff ;  /* 0xffffffff000a7882 */ /* 0x000fc60000000000 */
[----:B------:R-:W-:Y:S05]  /*20f0*/  BRA.DIV UR10, `(.L_x_3109) ;  /* 0x000000120a2c7947 */ /* 0x000fea000b800000 */
[----:B------:R4:W0:Y:S02]  /*2100*/  SHFL.IDX PT, R63, R65, R6, 0x1f ;  /* 0x00001f06413f7589 */ /* 0x00082400000e0000 */
.L_x_3152:
[----:B0-----:R-:W-:-:S07]  /*2110*/  IMAD R20, R49, R63, R20 ;  /* 0x0000003f31147224 */ /* 0x001fce00078e0214 */
.L_x_3108:
[----:B------:R-:W-:-:S13]  /*2120*/  ISETP.GE.AND P5, PT, R21, 0x4, PT ;  /* 0x000000041500780c */ /* 0x000fda0003fa6270 */
[----:B------:R-:W-:Y:S05]  /*2130*/  @!P5 BRA `(.L_x_3110) ;  /* 0x000000000010d947 */ /* 0x000fea0003800000 */
[----:B------:R-:W-:-:S03]  /*2140*/  UMOV UR10, 0xffffffff ;  /* 0xffffffff000a7882 */ /* 0x000fc60000000000 */
[----:B------:R-:W-:Y:S05]  /*2150*/  BRA.DIV UR10, `(.L_x_3111) ;  /* 0x000000120a387947 */ /* 0x000fea000b800000 */
[----:B------:R0:W0:Y:S02]  /*2160*/  SHFL.IDX PT, R63, R65, R7, 0x1f ;  /* 0x00001f07413f7589 */ /* 0x00002400000e0000 */
.L_x_3155:
[----:B0-----:R-:W-:-:S07]  /*2170*/  IMAD R20, R50, R63, R20 ;  /* 0x0000003f32147224 */ /* 0x001fce00078e0214 */
.L_x_3110:
[----:B------:R-:W-:-:S13]  /*2180*/  ISETP.GE.AND P5, PT, R21, 0x5, PT ;  /* 0x000000051500780c */ /* 0x000fda0003fa6270 */
[----:B------:R-:W-:Y:S05]  /*2190*/  @!P5 BRA `(.L_x_3112) ;  /* 0x000000000010d947 */ /* 0x000fea0003800000 */
[----:B------:R-:W-:-:S03]  /*21a0*/  UMOV UR10, 0xffffffff ;  /* 0xffffffff000a7882 */ /* 0x000fc60000000000 */
[----:B------:R-:W-:Y:S05]  /*21b0*/  BRA.DIV UR10, `(.L_x_3113) ;  /* 0x000000120a447947 */ /* 0x000fea000b800000 */
[----:B------:R0:W0:Y:S02]  /*21c0*/  SHFL.IDX PT, R63, R65, R8, 0x1f ;  /* 0x00001f08413f7589 */ /* 0x00002400000e0000 */
.L_x_3158:
[----:B0-----:R-:W-:-:S07]  /*21d0*/  IMAD R20, R51, R63, R20 ;  /* 0x0000003f33147224 */ /* 0x001fce00078e0214 */
.L_x_3112:
[----:B------:R-:W-:-:S13]  /*21e0*/  ISETP.GE.AND P5, PT, R21, 0x6, PT ;  /* 0x000000061500780c */ /* 0x000fda0003fa6270 */
[----:B------:R-:W-:Y:S05]  /*21f0*/  @!P5 BRA `(.L_x_3114) ;  /* 0x000000000010d947 */ /* 0x000fea0003800000 */
[----:B------:R-:W-:-:S03]  /*2200*/  UMOV UR10, 0xffffffff ;  /* 0xffffffff000a7882 */ /* 0x000fc60000000000 */
[----:B------:R-:W-:Y:S05]  /*2210*/  BRA.DIV UR10, `(.L_x_3115) ;  /* 0x000000120a507947 */ /* 0x000fea000b800000 */
[----:B------:R0:W0:Y:S02]  /*2220*/  SHFL.IDX PT, R63, R65, R9, 0x1f ;  /* 0x00001f09413f7589 */ /* 0x00002400000e0000 */
.L_x_3161:
[----:B0-----:R-:W-:-:S07]  /*2230*/  IMAD R20, R52, R63, R20 ;  /* 0x0000003f34147224 */ /* 0x001fce00078e0214 */
.L_x_3114:
[----:B------:R-:W-:-:S13]  /*2240*/  ISETP.GE.AND P5, PT, R21, 0x7, PT ;  /* 0x000000071500780c */ /* 0x000fda0003fa6270 */
[----:B------:R-:W-:Y:S05]  /*2250*/  @!P5 BRA `(.L_x_3116) ;  /* 0x000000000010d947 */ /* 0x000fea0003800000 */
[----:B------:R-:W-:-:S03]  /*2260*/  UMOV UR10, 0xffffffff ;  /* 0xffffffff000a7882 */ /* 0x000fc60000000000 */
[----:B------:R-:W-:Y:S05]  /*2270*/  BRA.DIV UR10, `(.L_x_3117) ;  /* 0x000000120a5c7947 */ /* 0x000fea000b800000 */
[----:B------:R0:W0:Y:S02]  /*2280*/  SHFL.IDX PT, R63, R65, R10, 0x1f ;  /* 0x00001f0a413f7589 */ /* 0x00002400000e0000 */
.L_x_3164:
[----:B0-----:R-:W-:-:S07]  /*2290*/  IMAD R20, R53, R63, R20 ;  /* 0x0000003f35147224 */ /* 0x001fce00078e0214 */
.L_x_3116:
[----:B------:R-:W-:-:S13]  /*22a0*/  ISETP.GE.AND P5, PT, R21, 0x8, PT ;  /* 0x000000081500780c */ /* 0x000fda0003fa6270 */
[----:B------:R-:W-:Y:S05]  /*22b0*/  @!P5 BRA `(.L_x_3118) ;  /* 0x000000000010d947 */ /* 0x000fea0003800000 */
[----:B------:R-:W-:-:S03]  /*22c0*/  UMOV UR10, 0xffffffff ;  /* 0xffffffff000a7882 */ /* 0x000fc60000000000 */
[----:B------:R-:W-:Y:S05]  /*22d0*/  BRA.DIV UR10, `(.L_x_3119) ;  /* 0x000000120a687947 */ /* 0x000fea000b800000 */
[----:B------:R0:W0:Y:S02]  /*22e0*/  SHFL.IDX PT, R63, R65, R11, 0x1f ;  /* 0x00001f0b413f7589 */ /* 0x00002400000e0000 */
.L_x_3167:
[----:B0-----:R-:W-:-:S07]  /*22f0*/  IMAD R20, R54, R63, R20 ;  /* 0x0000003f36147224 */ /* 0x001fce00078e0214 */
.L_x_3118:
[----:B------:R-:W-:-:S13]  /*2300*/  ISETP.GE.AND P5, PT, R21, 0x9, PT ;  /* 0x000000091500780c */ /* 0x000fda0003fa6270 */
[----:B------:R-:W-:Y:S05]  /*2310*/  @!P5 BRA `(.L_x_3120) ;  /* 0x000000000010d947 */ /* 0x000fea0003800000 */
[----:B------:R-:W-:-:S03]  /*2320*/  UMOV UR10, 0xffffffff ;  /* 0xffffffff000a7882 */ /* 0x000fc60000000000 */
[----:B------:R-:W-:Y:S05]  /*2330*/  BRA.DIV UR10, `(.L_x_3121) ;  /* 0x000000120a747947 */ /* 0x000fea000b800000 */
[----:B------:R0:W0:Y:S02]  /*2340*/  SHFL.IDX PT, R63, R65, R12, 0x1f ;  /* 0x00001f0c413f7589 */ /* 0x00002400000e0000 */
.L_x_3170:
[----:B0-----:R-:W-:-:S07]  /*2350*/  IMAD R20, R55, R63, R20 ;  /* 0x0000003f37147224 */ /* 0x001fce00078e0214 */
.L_x_3120:
[----:B------:R-:W-:-:S13]  /*2360*/  ISETP.GE.AND P5, PT, R21, 0xa, PT ;  /* 0x0000000a1500780c */ /* 0x000fda0003fa6270 */
[----:B------:R-:W-:Y:S05]  /*2370*/  @!P5 BRA `(.L_x_3122) ;  /* 0x000000000010d947 */ /* 0x000fea0003800000 */
[----:B------:R-:W-:-:S03]  /*2380*/  UMOV UR10, 0xffffffff ;  /* 0xffffffff000a7882 */ /* 0x000fc60000000000 */
[----:B------:R-:W-:Y:S05]  /*2390*/  BRA.DIV UR10, `(.L_x_3123) ;  /* 0x000000120a807947 */ /* 0x000fea000b800000 */
[----:B------:R0:W0:Y:S02]  /*23a0*/  SHFL.IDX PT, R63, R65, R13, 0x1f ;  /* 0x00001f0d413f7589 */ /* 0x00002400000e0000 */
.L_x_3173:
[----:B0-----:R-:W-:-:S07]  /*23b0*/  IMAD R20, R56, R63, R20 ;  /* 0x0000003f38147224 */ /* 0x001fce00078e0214 */
.L_x_3122:
[----:B------:R-:W-:-:S13]  /*23c0*/  ISETP.GE.AND P5, PT, R21, 0xb, PT ;  /* 0x0000000b1500780c */ /* 0x000fda0003fa6270 */
[----:B------:R-:W-:Y:S05]  /*23d0*/  @!P5 BRA `(.L_x_3124) ;  /* 0x000000000010d947 */ /* 0x000fea0003800000 */
[----:B------:R-:W-:-:S03]  /*23e0*/  UMOV UR10, 0xffffffff ;  /* 0xffffffff000a7882 */ /* 0x000fc60000000000 */
[----:B------:R-:W-:Y:S05]  /*23f0*/  BRA.DIV UR10, `(.L_x_3125) ;  /* 0x000000120a8c7947 */ /* 0x000fea000b800000 */
[----:B------:R0:W0:Y:S02]  /*2400*/  SHFL.IDX PT, R63, R65, R14, 0x1f ;  /* 0x00001f0e413f7589 */ /* 0x00002400000e0000 */
.L_x_3176:
[----:B0-----:R-:W-:-:S07]  /*2410*/  IMAD R20, R57, R63, R20 ;  /* 0x0000003f39147224 */ /* 0x001fce00078e0214 */
.L_x_3124:
[----:B------:R-:W-:-:S13]  /*2420*/  ISETP.GE.AND P5, PT, R21, 0xc, PT ;  /* 0x0000000c1500780c */ /* 0x000fda0003fa6270 */
[----:B------:R-:W-:Y:S05]  /*2430*/  @!P5 BRA `(.L_x_3126) ;  /* 0x000000000010d947 */ /* 0x000fea0003800000 */
[----:B------:R-:W-:-:S03]  /*2440*/  UMOV UR10, 0xffffffff ;  /* 0xffffffff000a7882 */ /* 0x000fc60000000000 */
[----:B------:R-:W-:Y:S05]  /*2450*/  BRA.DIV UR10, `(.L_x_3127) ;  /* 0x000000120a987947 */ /* 0x000fea000b800000 */
[----:B------:R0:W0:Y:S02]  /*2460*/  SHFL.IDX PT, R63, R65, R15, 0x1f ;  /* 0x00001f0f413f7589 */ /* 0x00002400000e0000 */
.L_x_3179:
[----:B0-----:R-:W-:-:S07]  /*2470*/  IMAD R20, R58, R63, R20 ;  /* 0x0000003f3a147224 */ /* 0x001fce00078e0214 */
.L_x_3126:
[----:B------:R-:W-:-:S13]  /*2480*/  ISETP.GE.AND P5, PT, R21, 0xd, PT ;  /* 0x0000000d1500780c */ /* 0x000fda0003fa6270 */
[----:B------:R-:W-:Y:S05]  /*2490*/  @!P5 BRA `(.L_x_3128) ;  /* 0x000000000010d947 */ /* 0x000fea0003800000 */
[----:B------:R-:W-:-:S03]  /*24a0*/  UMOV UR10, 0xffffffff ;  /* 0xffffffff000a7882 */ /* 0x000fc60000000000 */
[----:B------:R-:W-:Y:S05]  /*24b0*/  BRA.DIV UR10, `(.L_x_3129) ;  /* 0x000000120aa47947 */ /* 0x000fea000b800000 */
[----:B------:R0:W0:Y:S02]  /*24c0*/  SHFL.IDX PT, R63, R65, R16, 0x1f ;  /* 0x00001f10413f7589 */ /* 0x00002400000e0000 */
.L_x_3182:
[----:B0-----:R-:W-:-:S07]  /*24d0*/  IMAD R20, R59, R63, R20 ;  /* 0x0000003f3b147224 */ /* 0x001fce00078e0214 */
.L_x_3128:
[----:B------:R-:W-:-:S13]  /*24e0*/  ISETP.GE.AND P5, PT, R21, 0xe, PT ;  /* 0x0000000e1500780c */ /* 0x000fda0003fa6270 */
[----:B------:R-:W-:Y:S05]  /*24f0*/  @!P5 BRA `(.L_x_3130) ;  /* 0x000000000010d947 */ /* 0x000fea0003800000 */
[----:B------:R-:W-:-:S03]  /*2500*/  UMOV UR10, 0xffffffff ;  /* 0xffffffff000a7882 */ /* 0x000fc60000000000 */
[----:B------:R-:W-:Y:S05]  /*2510*/  BRA.DIV UR10, `(.L_x_3131) ;  /* 0x000000120ab07947 */ /* 0x000fea000b800000 */
[----:B------:R0:W0:Y:S02]  /*2520*/  SHFL.IDX PT, R63, R65, R17, 0x1f ;  /* 0x00001f11413f7589 */ /* 0x00002400000e0000 */
.L_x_3185:
[----:B0-----:R-:W-:-:S07]  /*2530*/  IMAD R20, R60, R63, R20 ;  /* 0x0000003f3c147224 */ /* 0x001fce00078e0214 */
.L_x_3130:
[----:B------:R-:W-:-:S13]  /*2540*/  ISETP.GE.AND P5, PT, R21, 0xf, PT ;  /* 0x0000000f1500780c */ /* 0x000fda0003fa6270 */
[----:B------:R-:W-:Y:S05]  /*2550*/  @!P5 BRA `(.L_x_3132) ;  /* 0x000000000010d947 */ /* 0x000fea0003800000 */
[----:B------:R-:W-:-:S03]  /*2560*/  UMOV UR10, 0xffffffff ;  /* 0xffffffff000a7882 */ /* 0x000fc60000000000 */
[----:B------:R-:W-:Y:S05]  /*2570*/  BRA.DIV UR10, `(.L_x_3133) ;  /* 0x000000120abc7947 */ /* 0x000fea000b800000 */
[----:B------:R0:W0:Y:S02]  /*2580*/  SHFL.IDX PT, R63, R65, R18, 0x1f ;  /* 0x00001f12413f7589 */ /* 0x00002400000e0000 */
.L_x_3188:
[----:B0-----:R-:W-:-:S07]  /*2590*/  IMAD R20, R61, R63, R20 ;  /* 0x0000003f3d147224 */ /* 0x001fce00078e0214 */
.L_x_3132:
[----:B------:R-:W-:-:S13]  /*25a0*/  ISETP.GE.AND P5, PT, R21, 0x10, PT ;  /* 0x000000101500780c */ /* 0x000fda0003fa6270 */
[----:B------:R-:W-:Y:S05]  /*25b0*/  @!P5 BRA `(.L_x_3134) ;  /* 0x000000040014d947 */ /* 0x000fea0003800000 */
[----:B------:R-:W-:-:S03]  /*25c0*/  UMOV UR10, 0xffffffff ;  /* 0xffffffff000a7882 */ /* 0x000fc60000000000 */
[----:B------:R-:W-:Y:S05]  /*25d0*/  BRA.DIV UR10, `(.L_x_3135) ;  /* 0x000000120ac87947 */ /* 0x000fea000b800000 */
[----:B------:R0:W0:Y:S02]  /*25e0*/  SHFL.IDX PT, R63, R65, R45, 0x1f ;  /* 0x00001f2d413f7589 */ /* 0x00002400000e0000 */
.L_x_3191:
[----:B0-----:R-:W-:Y:S01]  /*25f0*/  IMAD R20, R62, R63, R20 ;  /* 0x0000003f3e147224 */ /* 0x001fe200078e0214 */
[----:B------:R-:W-:Y:S06]  /*2600*/  BRA `(.L_x_3134) ;  /* 0x0000000400007947 */ /* 0x000fec0003800000 */
.L_x_3103:
[----:B------:R-:W0:Y:S01]  /*2610*/  LDC R27, c[0x0][0x3ac] ;  /* 0x0000eb00ff1b7b82 */ /* 0x000e220000000800 */
[--C-:B------:R-:W-:Y:S02]  /*2620*/  @P1 IMAD R63, R19, 0x4, R21.reuse ;  /* 0x00000004133f1824 */ /* 0x100fe400078e0215 */
[----:B------:R-:W-:Y:S02]  /*2630*/  @P0 IMAD R64, R29, 0x4, R21 ;  /* 0x000000041d400824 */ /* 0x000fe400078e0215 */
[----:B------:R-:W-:Y:S02]  /*2640*/  IMAD.MOV.U32 R20, RZ, RZ, RZ ;  /* 0x000000ffff147224 */ /* 0x000fe400078e00ff */
[----:B------:R-:W1:Y:S04]  /*2650*/  @P1 LDS R63, [R63] ;  /* 0x000000003f3f1984 */ /* 0x000e680000000800 */
[----:B------:R-:W3:Y:S01]  /*2660*/  @P0 LDS R64, [R64] ;  /* 0x0000000040400984 */ /* 0x000ee20000000800 */
[----:B0-----:R-:W-:-:S13]  /*2670*/  ISETP.GE.AND P5, PT, R27, 0x3, PT ;  /* 0x000000031b00780c */ /* 0x001fda0003fa6270 */
[----:B------:R-:W-:-:S06]  /*2680*/  @P5 LEA R65, R30, R21, 0x2 ;  /* 0x000000151e415211 */ /* 0x000fcc00078e10ff */
[----:B------:R-:W0:Y:S01]  /*2690*/  @P5 LDS R65, [R65] ;  /* 0x0000000041415984 */ /* 0x000e220000000800 */
[----:B-1----:R-:W-:-:S04]  /*26a0*/  @P1 IMAD R20, R47, R63, RZ ;  /* 0x0000003f2f141224 */ /* 0x002fc800078e02ff */
[----:B---3--:R-:W-:-:S04]  /*26b0*/  @P0 IMAD R20, R48, R64, R20 ;  /* 0x0000004030140224 */ /* 0x008fc800078e0214 */
        /* <DEDUP_REMOVED lines=53> */
.L_x_3134:
        /* <DEDUP_REMOVED lines=16> */
.L_x_3102:
[----:B------:R-:W-:Y:S05]  /*2b10*/  @!P6 BRA `(.L_x_3137) ;  /* 0xffffffe800b4e947 */ /* 0x000fea000383ffff */
[----:B------:R-:W-:Y:S05]  /*2b20*/  BSYNC.RECONVERGENT B0 ;  /* 0x0000000000007941 */ /* 0x000fea0003800200 */
.L_x_3085:
        /* <DEDUP_REMOVED lines=43> */
.L_x_3140:
[----:B------:R-:W-:Y:S05]  /*2de0*/  BSYNC.RECONVERGENT B0 ;  /* 0x0000000000007941 */ /* 0x000fea0003800200 */
.L_x_3139:
[----:B------:R-:W-:Y:S04]  /*2df0*/  BSSY.RECONVERGENT B0, `(.L_x_3141) ;  /* 0x0000025000007945 */ /* 0x000fe80003800200 */
[----:B------:R-:W-:Y:S05]  /*2e00*/  @!P4 BRA `(.L_x_3142) ;  /* 0x00000000008cc947 */ /* 0x000fea0003800000 */
[----:B------:R-:W5:Y:S01]  /*2e10*/  S2R R63, SR_CgaCtaId ;  /* 0x00000000003f7919 */ /* 0x000f620000008800 */
[----:B0-----:R-:W-:-:S05]  /*2e20*/  MOV R20, 0x400 ;  /* 0x0000040000147802 */ /* 0x001fca0000000f00 */
[----:B------:R-:W-:-:S05]  /*2e30*/  VIADD R20, R20, 0x1880 ;  /* 0x0000188014147836 */ /* 0x000fca0000000000 */
[----:B-----5:R-:W-:-:S07]  /*2e40*/  LEA R63, R63, R20, 0x18 ;  /* 0x000000143f3f7211 */ /* 0x020fce00078ec0ff */
.L_x_3143:
[C---:B------:R-:W-:Y:S01]  /*2e50*/  IMAD R69, R68.reuse, 0x4, R63 ;  /* 0x0000000444457824 */ /* 0x040fe200078e023f */
[----:B0-----:R-:W0:Y:S01]  /*2e60*/  LDC.64 R70, c[0x0][0x3a0] ;  /* 0x0000e800ff467b82 */ /* 0x001e220000000a00 */
[----:B------:R-:W-:Y:S02]  /*2e70*/  IMAD.U32 R24, RZ, RZ, UR6 ;  /* 0x00000006ff187e24 */ /* 0x000fe4000f8e00ff */
[----:B------:R-:W-:Y:S01]  /*2e80*/  VIADD R72, R68, UR15 ;  /* 0x0000000f44487c36 */ /* 0x000fe20008000000 */
[----:B--2-4-:R-:W2:Y:S01]  /*2e90*/  LDS.128 R20, [R69] ;  /* 0x0000000045147984 */ /* 0x014ea20000000c00 */
[----:B------:R-:W-:Y:S01]  /*2ea0*/  LEA R27, R28, R69, 0x4 ;  /* 0x000000451c1b7211 */ /* 0x000fe200078e20ff */
[----:B------:R-:W-:Y:S01]  /*2eb0*/  IMAD R24, R24, 0x400, R68 ;  /* 0x0000040018187824 */ /* 0x000fe200078e0244 */
[----:B------:R-:W-:-:S03]  /*2ec0*/  MOV R68, UR6 ;  /* 0x0000000600447c02 */ /* 0x000fc60008000f00 */
[----:B------:R4:W5:Y:S02]  /*2ed0*/  LDS.128 R64, [R27] ;  /* 0x000000001b407984 */ /* 0x0009640000000c00 */
[----:B------:R-:W-:Y:S02]  /*2ee0*/  IMAD R68, R68, 0x400, R72 ;  /* 0x0000040044447824 */ /* 0x000fe400078e0248 */
[----:B------:R-:W-:Y:S01]  /*2ef0*/  VIADD R72, R72, UR15 ;  /* 0x0000000f48487c36 */ /* 0x000fe20008000000 */
[----:B----4-:R-:W-:-:S05]  /*2f00*/  LEA R27, R28, R27, 0x4 ;  /* 0x0000001b1c1b7211 */ /* 0x010fca00078e20ff */
[----:B------:R-:W-:Y:S02]  /*2f10*/  IMAD R26, R28, 0x10, R27 ;  /* 0x000000101c1a7824 */ /* 0x000fe400078e021b */
[----:B0-----:R-:W-:-:S04]  /*2f20*/  IMAD.WIDE R24, R24, 0x4, R70 ;  /* 0x0000000418187825 */ /* 0x001fc800078e0246 */
[----:B------:R-:W-:Y:S01]  /*2f30*/  IMAD.WIDE R68, R68, 0x4, R70 ;  /* 0x0000000444447825 */ /* 0x000fe200078e0246 */
[----:B--2---:R-:W-:Y:S04]  /*2f40*/  STG.E.128 desc[UR12][R24.64], R20 ;  /* 0x0000001418007986 */ /* 0x004fe8000c101d0c */
[----:B------:R-:W0:Y:S04]  /*2f50*/  LDS.128 R20, [R27] ;  /* 0x000000001b147984 */ /* 0x000e280000000c00 */
[----:B------:R-:W2:Y:S04]  /*2f60*/  LDS.128 R24, [R26] ;  /* 0x000000001a187984 */ /* 0x000ea80000000c00 */
[----:B-----5:R4:W-:Y:S02]  /*2f70*/  STG.E.128 desc[UR12][R68.64], R64 ;  /* 0x0000004044007986 */ /* 0x0209e4000c101d0c */
[----:B----4-:R-:W-:Y:S01]  /*2f80*/  MOV R65, UR6 ;  /* 0x0000000600417c02 */ /* 0x010fe20008000f00 */
[----:B------:R-:W-:-:S02]  /*2f90*/  IMAD.U32 R64, RZ, RZ, UR6 ;  /* 0x00000006ff407e24 */ /* 0x000fc4000f8e00ff */
[----:B------:R-:W-:Y:S01]  /*2fa0*/  VIADD R68, R72, UR15 ;  /* 0x0000000f48447c36 */ /* 0x000fe20008000000 */
[----:B------:R-:W-:-:S03]  /*2fb0*/  LEA R65, R65, R72, 0xa ;  /* 0x0000004841417211 */ /* 0x000fc600078e50ff */
[----:B------:R-:W-:Y:S02]  /*2fc0*/  IMAD R64, R64, 0x400, R68 ;  /* 0x0000040040407824 */ /* 0x000fe400078e0244 */
[----:B------:R-:W-:-:S04]  /*2fd0*/  IMAD.WIDE R66, R65, 0x4, R70 ;  /* 0x0000000441427825 */ /* 0x000fc800078e0246 */
[----:B------:R-:W-:Y:S01]  /*2fe0*/  IMAD.WIDE R64, R64, 0x4, R70 ;  /* 0x0000000440407825 */ /* 0x000fe200078e0246 */
[----:B0-----:R0:W-:Y:S03]  /*2ff0*/  STG.E.128 desc[UR12][R66.64], R20 ;  /* 0x0000001442007986 */ /* 0x0011e6000c101d0c */
[----:B------:R-:W-:Y:S01]  /*3000*/  VIADD R68, R68, UR15 ;  /* 0x0000000f44447c36 */ /* 0x000fe20008000000 */
[----:B--2---:R0:W-:Y:S04]  /*3010*/  STG.E.128 desc[UR12][R64.64], R24 ;  /* 0x0000001840007986 */ /* 0x0041e8000c101d0c */
[----:B------:R-:W-:-:S13]  /*3020*/  ISETP.GE.U32.AND P0, PT, R68, 0x400, PT ;  /* 0x000004004400780c */ /* 0x000fda0003f06070 */
[----:B------:R-:W-:Y:S05]  /*3030*/  @!P0 BRA `(.L_x_3143) ;  /* 0xfffffffc00848947 */ /* 0x000fea000383ffff */
.L_x_3142:
[----:B------:R-:W-:Y:S05]  /*3040*/  BSYNC.RECONVERGENT B0 ;  /* 0x0000000000007941 */ /* 0x000fea0003800200 */
.L_x_3141:
[----:B------:R-:W-:Y:S02]  /*3050*/  UIADD3 UR6, UPT, UPT, UR14, UR6, URZ ;  /* 0x000000060e067290 */ /* 0x000fe4000fffe0ff */
[----:B------:R-:W-:-:S04]  /*3060*/  USHF.L.U32 UR10, UR14, 0x2, URZ ;  /* 0x000000020e0a7899 */ /* 0x000fc800080006ff */
[----:B------:R-:W-:-:S09]  /*3070*/  UISETP.GE.U32.AND UP0, UPT, UR6, UR10, UPT ;  /* 0x0000000a0600728c */ /* 0x000fd2000bf06070 */
[----:B------:R-:W-:Y:S05]  /*3080*/  BRA.U !UP0, `(.L_x_3144) ;  /* 0xffffffdd08347547 */ /* 0x000fea000b83ffff */
[----:B------:R-:W-:Y:S05]  /*3090*/  EXIT ;  /* 0x000000000000794d */ /* 0x000fea0003800000 */
.L_x_3105:
[----:B------:R-:W-:Y:S01]  /*30a0*/  IMAD.MOV.U32 R63, RZ, RZ, 0x1f ;  /* 0x0000001fff3f7424 */ /* 0x000fe200078e00ff */
[----:B------:R-:W-:Y:S01]  /*30b0*/  MOV R27, R44 ;  /* 0x0000002c001b7202 */ /* 0x000fe20000000f00 */
[----:B------:R-:W-:-:S07]  /*30c0*/  IMAD.MOV.U32 R64, RZ, RZ, -0x1 ;  /* 0xffffffffff407424 */ /* 0x000fce00078e00ff */
[----:B-1-3--:R-:W-:Y:S05]  /*30d0*/  WARPSYNC.COLLECTIVE R64, `(.L_x_3145) ;  /* 0x0000000040087348 */ /* 0x00afea0003c00000 */
[----:B------:R0:W2:Y:S02]  /*30e0*/  SHFL.IDX P5, R63, R65, R27, R63 ;  /* 0x0000001b413f7389 */ /* 0x0000a400000a003f */
[----:B0123--:R-:W-:Y:S05]  /*30f0*/  ENDCOLLECTIVE ;  /* 0x000000000000791b */ /* 0x00ffea0003800000 */
.L_x_3145:
[----:B------:R-:W-:Y:S01]  /*3100*/  MOV R20, R63 ;  /* 0x0000003f00147202 */ /* 0x000fe20000000f00 */
[----:B------:R-:W-:Y:S06]  /*3110*/  BRA `(.L_x_3146) ;  /* 0xffffffec00cc7947 */ /* 0x000fec000383ffff */
.L_x_3107:
[----:B------:R-:W-:Y:S01]  /*3120*/  BSSY B1, `(.L_x_3147) ;  /* 0x0000007000017945 */ /* 0x000fe20003800000 */
[----:B------:R-:W-:Y:S01]  /*3130*/  IMAD.MOV.U32 R27, RZ, RZ, R5 ;  /* 0x000000ffff1b7224 */ /* 0x000fe200078e0005 */
[----:B------:R-:W-:Y:S01]  /*3140*/  MOV R64, 0xffffffff ;  /* 0xffffffff00407802 */ /* 0x000fe20000000f00 */
[----:B------:R-:W-:-:S07]  /*3150*/  IMAD.MOV.U32 R63, RZ, RZ, 0x1f ;  /* 0x0000001fff3f7424 */ /* 0x000fce00078e00ff */
[----:B01-3--:R-:W-:Y:S05]  /*3160*/  WARPSYNC.COLLECTIVE R64, `(.L_x_3148) ;  /* 0x0000000040087348 */ /* 0x00bfea0003c00000 */
[----:B------:R2:W4:Y:S02]  /*3170*/  SHFL.IDX P5, R63, R65, R27, R63 ;  /* 0x0000001b413f7389 */ /* 0x00052400000a003f */
[----:B01234-:R-:W-:Y:S05]  /*3180*/  ENDCOLLECTIVE ;  /* 0x000000000000791b */ /* 0x01ffea0003800000 */
.L_x_3148:
[----:B------:R-:W-:Y:S05]  /*3190*/  BSYNC B1 ;  /* 0x0000000000017941 */ /* 0x000fea0003800000 */
.L_x_3147:
[----:B------:R-:W-:Y:S05]  /*31a0*/  BRA `(.L_x_3149) ;  /* 0xffffffec00c07947 */ /* 0x000fea000383ffff */
.L_x_3109:
[----:B------:R-:W-:Y:S01]  /*31b0*/  BSSY B1, `(.L_x_3150) ;  /* 0x0000007000017945 */ /* 0x000fe20003800000 */
[----:B------:R-:W-:Y:S01]  /*31c0*/  IMAD.MOV.U32 R27, RZ, RZ, R6 ;  /* 0x000000ffff1b7224 */ /* 0x000fe200078e0006 */
[----:B------:R-:W-:Y:S01]  /*31d0*/  MOV R64, 0xffffffff ;  /* 0xffffffff00407802 */ /* 0x000fe20000000f00 */
[----:B------:R-:W-:-:S07]  /*31e0*/  IMAD.MOV.U32 R63, RZ, RZ, 0x1f ;  /* 0x0000001fff3f7424 */ /* 0x000fce00078e00ff */
[----:B0123--:R-:W-:Y:S05]  /*31f0*/  WARPSYNC.COLLECTIVE R64, `(.L_x_3151) ;  /* 0x0000000040087348 */ /* 0x00ffea0003c00000 */
[----:B------:R4:W0:Y:S02]  /*3200*/  SHFL.IDX P5, R63, R65, R27, R63 ;  /* 0x0000001b413f7389 */ /* 0x00082400000a003f */
[----:B01234-:R-:W-:Y:S05]  /*3210*/  ENDCOLLECTIVE ;  /* 0x000000000000791b */ /* 0x01ffea0003800000 */
.L_x_3151:
[----:B------:R-:W-:Y:S05]  /*3220*/  BSYNC B1 ;  /* 0x0000000000017941 */ /* 0x000fea0003800000 */
.L_x_3150:
[----:B------:R-:W-:Y:S05]  /*3230*/  BRA `(.L_x_3152) ;  /* 0xffffffec00b47947 */ /* 0x000fea000383ffff */
.L_x_3111:
[----:B------:R-:W-:Y:S01]  /*3240*/  BSSY B1, `(.L_x_3153) ;  /* 0x0000007000017945 */ /* 0x000fe20003800000 */
[----:B------:R-:W-:Y:S01]  /*3250*/  IMAD.MOV.U32 R27, RZ, RZ, R7 ;  /* 0x000000ffff1b7224 */ /* 0x000fe200078e0007 */
[----:B------:R-:W-:Y:S01]  /*3260*/  MOV R64, 0xffffffff ;  /* 0xffffffff00407802 */ /* 0x000fe20000000f00 */
[----:B------:R-:W-:-:S07]  /*3270*/  IMAD.MOV.U32 R63, RZ, RZ, 0x1f ;  /* 0x0000001fff3f7424 */ /* 0x000fce00078e00ff */
[----:B01234-:R-:W-:Y:S05]  /*3280*/  WARPSYNC.COLLECTIVE R64, `(.L_x_3154) ;  /* 0x0000000040087348 */ /* 0x01ffea0003c00000 */
[----:B------:R0:W0:Y:S02]  /*3290*/  SHFL.IDX P5, R63, R65, R27, R63 ;  /* 0x0000001b413f7389 */ /* 0x00002400000a003f */
[----:B01234-:R-:W-:Y:S05]  /*32a0*/  ENDCOLLECTIVE ;  /* 0x000000000000791b */ /* 0x01ffea0003800000 */
.L_x_3154:
[----:B------:R-:W-:Y:S05]  /*32b0*/  BSYNC B1 ;  /* 0x0000000000017941 */ /* 0x000fea0003800000 */
.L_x_3153:
[----:B------:R-:W-:Y:S05]  /*32c0*/  BRA `(.L_x_3155) ;  /* 0xffffffec00a87947 */ /* 0x000fea000383ffff */
.L_x_3113:
[----:B------:R-:W-:Y:S01]  /*32d0*/  BSSY B1, `(.L_x_3156) ;  /* 0x0000007000017945 */ /* 0x000fe20003800000 */
[----:B------:R-:W-:Y:S01]  /*32e0*/  IMAD.MOV.U32 R27, RZ, RZ, R8 ;  /* 0x000000ffff1b7224 */ /* 0x000fe200078e0008 */
[----:B------:R-:W-:Y:S01]  /*32f0*/  MOV R64, 0xffffffff ;  /* 0xffffffff00407802 */ /* 0x000fe20000000f00 */
[----:B------:R-:W-:-:S07]  /*3300*/  IMAD.MOV.U32 R63, RZ, RZ, 0x1f ;  /* 0x0000001fff3f7424 */ /* 0x000fce00078e00ff */
[----:B01234-:R-:W-:Y:S05]  /*3310*/  WARPSYNC.COLLECTIVE R64, `(.L_x_3157) ;  /* 0x0000000040087348 */ /* 0x01ffea0003c00000 */
[----:B------:R0:W0:Y:S02]  /*3320*/  SHFL.IDX P5, R63, R65, R27, R63 ;  /* 0x0000001b413f7389 */ /* 0x00002400000a003f */
[----:B01234-:R-:W-:Y:S05]  /*3330*/  ENDCOLLECTIVE ;  /* 0x000000000000791b */ /* 0x01ffea0003800000 */
.L_x_3157:
[----:B------:R-:W-:Y:S05]  /*3340*/  BSYNC B1 ;  /* 0x0000000000017941 */ /* 0x000fea0003800000 */
.L_x_3156:
[----:B------:R-:W-:Y:S05]  /*3350*/  BRA `(.L_x_3158) ;  /* 0xffffffec009c7947 */ /* 0x000fea000383ffff */
.L_x_3115:
[----:B------:R-:W-:Y:S01]  /*3360*/  BSSY B1, `(.L_x_3159) ;  /* 0x0000007000017945 */ /* 0x000fe20003800000 */
[----:B------:R-:W-:Y:S01]  /*3370*/  IMAD.MOV.U32 R27, RZ, RZ, R9 ;  /* 0x000000ffff1b7224 */ /* 0x000fe200078e0009 */
[----:B------:R-:W-:Y:S01]  /*3380*/  MOV R64, 0xffffffff ;  /* 0xffffffff00407802 */ /* 0x000fe20000000f00 */
[----:B------:R-:W-:-:S07]  /*3390*/  IMAD.MOV.U32 R63, RZ, RZ, 0x1f ;  /* 0x0000001fff3f7424 */ /* 0x000fce00078e00ff */
[----:B01234-:R-:W-:Y:S05]  /*33a0*/  WARPSYNC.COLLECTIVE R64, `(.L_x_3160) ;  /* 0x0000000040087348 */ /* 0x01ffea0003c00000 */
[----:B------:R0:W0:Y:S02]  /*33b0*/  SHFL.IDX P5, R63, R65, R27, R63 ;  /* 0x0000001b413f7389 */ /* 0x00002400000a003f */
[----:B01234-:R-:W-:Y:S05]  /*33c0*/  ENDCOLLECTIVE ;  /* 0x000000000000791b */ /* 0x01ffea0003800000 */
.L_x_3160:
[----:B------:R-:W-:Y:S05]  /*33d0*/  BSYNC B1 ;  /* 0x0000000000017941 */ /* 0x000fea0003800000 */
.L_x_3159:
[----:B------:R-:W-:Y:S05]  /*33e0*/  BRA `(.L_x_3161) ;  /* 0xffffffec00907947 */ /* 0x000fea000383ffff */
.L_x_3117:
[----:B------:R-:W-:Y:S01]  /*33f0*/  BSSY B1, `(.L_x_3162) ;  /* 0x0000007000017945 */ /* 0x000fe20003800000 */
[----:B------:R-:W-:Y:S01]  /*3400*/  IMAD.MOV.U32 R27, RZ, RZ, R10 ;  /* 0x000000ffff1b7224 */ /* 0x000fe200078e000a */
[----:B------:R-:W-:Y:S01]  /*3410*/  MOV R64, 0xffffffff ;  /* 0xffffffff00407802 */ /* 0x000fe20000000f00 */
[----:B------:R-:W-:-:S07]  /*3420*/  IMAD.MOV.U32 R63, RZ, RZ, 0x1f ;  /* 0x0000001fff3f7424 */ /* 0x000fce00078e00ff */
[----:B01234-:R-:W-:Y:S05]  /*3430*/  WARPSYNC.COLLECTIVE R64, `(.L_x_3163) ;  /* 0x0000000040087348 */ /* 0x01ffea0003c00000 */
[----:B------:R0:W0:Y:S02]  /*3440*/  SHFL.IDX P5, R63, R65, R27, R63 ;  /* 0x0000001b413f7389 */ /* 0x00002400000a003f */
[----:B01234-:R-:W-:Y:S05]  /*3450*/  ENDCOLLECTIVE ;  /* 0x000000000000791b */ /* 0x01ffea0003800000 */
.L_x_3163:
[----:B------:R-:W-:Y:S05]  /*3460*/  BSYNC B1 ;  /* 0x0000000000017941 */ /* 0x000fea0003800000 */
.L_x_3162:
[----:B------:R-:W-:Y:S05]  /*3470*/  BRA `(.L_x_3164) ;  /* 0xffffffec00847947 */ /* 0x000fea000383ffff */
.L_x_3119:
[----:B------:R-:W-:Y:S01]  /*3480*/  BSSY B1, `(.L_x_3165) ;  /* 0x0000007000017945 */ /* 0x000fe20003800000 */
[----:B------:R-:W-:Y:S01]  /*3490*/  IMAD.MOV.U32 R27, RZ, RZ, R11 ;  /* 0x000000ffff1b7224 */ /* 0x000fe200078e000b */
[----:B------:R-:W-:Y:S01]  /*34a0*/  MOV R64, 0xffffffff ;  /* 0xffffffff00407802 */ /* 0x000fe20000000f00 */
[----:B------:R-:W-:-:S07]  /*34b0*/  IMAD.MOV.U32 R63, RZ, RZ, 0x1f ;  /* 0x0000001fff3f7424 */ /* 0x000fce00078e00ff */
[----:B01234-:R-:W-:Y:S05]  /*34c0*/  WARPSYNC.COLLECTIVE R64, `(.L_x_3166) ;  /* 0x0000000040087348 */ /* 0x01ffea0003c00000 */
[----:B------:R0:W0:Y:S02]  /*34d0*/  SHFL.IDX P5, R63, R65, R27, R63 ;  /* 0x0000001b413f7389 */ /* 0x00002400000a003f */
[----:B01234-:R-:W-:Y:S05]  /*34e0*/  ENDCOLLECTIVE ;  /* 0x000000000000791b */ /* 0x01ffea0003800000 */
.L_x_3166:
[----:B------:R-:W-:Y:S05]  /*34f0*/  BSYNC B1 ;  /* 0x0000000000017941 */ /* 0x000fea0003800000 */
.L_x_3165:
[----:B------:R-:W-:Y:S05]  /*3500*/  BRA `(.L_x_3167) ;  /* 0xffffffec00787947 */ /* 0x000fea000383ffff */
.L_x_3121:
[----:B------:R-:W-:Y:S01]  /*3510*/  BSSY B1, `(.L_x_3168) ;  /* 0x0000007000017945 */ /* 0x000fe20003800000 */
[----:B------:R-:W-:Y:S01]  /*3520*/  IMAD.MOV.U32 R27, RZ, RZ, R12 ;  /* 0x000000ffff1b7224 */ /* 0x000fe200078e000c */
[----:B------:R-:W-:Y:S01]  /*3530*/  MOV R64, 0xffffffff ;  /* 0xffffffff00407802 */ /* 0x000fe20000000f00 */
[----:B------:R-:W-:-:S07]  /*3540*/  IMAD.MOV.U32 R63, RZ, RZ, 0x1f ;  /* 0x0000001fff3f7424 */ /* 0x000fce00078e00ff */
[----:B01234-:R-:W-:Y:S05]  /*3550*/  WARPSYNC.COLLECTIVE R64, `(.L_x_3169) ;  /* 0x0000000040087348 */ /* 0x01ffea0003c00000 */
[----:B------:R0:W0:Y:S02]  /*3560*/  SHFL.IDX P5, R63, R65, R27, R63 ;  /* 0x0000001b413f7389 */ /* 0x00002400000a003f */
[----:B01234-:R-:W-:Y:S05]  /*3570*/  ENDCOLLECTIVE ;  /* 0x000000000000791b */ /* 0x01ffea0003800000 */
.L_x_3169:
[----:B------:R-:W-:Y:S05]  /*3580*/  BSYNC B1 ;  /* 0x0000000000017941 */ /* 0x000fea0003800000 */
.L_x_3168:
[----:B------:R-:W-:Y:S05]  /*3590*/  BRA `(.L_x_3170) ;  /* 0xffffffec006c7947 */ /* 0x000fea000383ffff */
.L_x_3123:
[----:B------:R-:W-:Y:S01]  /*35a0*/  BSSY B1, `(.L_x_3171) ;  /* 0x0000007000017945 */ /* 0x000fe20003800000 */
[----:B------:R-:W-:Y:S01]  /*35b0*/  IMAD.MOV.U32 R27, RZ, RZ, R13 ;  /* 0x000000ffff1b7224 */ /* 0x000fe200078e000d */
[----:B------:R-:W-:Y:S01]  /*35c0*/  MOV R64, 0xffffffff ;  /* 0xffffffff00407802 */ /* 0x000fe20000000f00 */
[----:B------:R-:W-:-:S07]  /*35d0*/  IMAD.MOV.U32 R63, RZ, RZ, 0x1f ;  /* 0x0000001fff3f7424 */ /* 0x000fce00078e00ff */
[----:B01234-:R-:W-:Y:S05]  /*35e0*/  WARPSYNC.COLLECTIVE R64, `(.L_x_3172) ;  /* 0x0000000040087348 */ /* 0x01ffea0003c00000 */
[----:B------:R0:W0:Y:S02]  /*35f0*/  SHFL.IDX P5, R63, R65, R27, R63 ;  /* 0x0000001b413f7389 */ /* 0x00002400000a003f */
[----:B01234-:R-:W-:Y:S05]  /*3600*/  ENDCOLLECTIVE ;  /* 0x000000000000791b */ /* 0x01ffea0003800000 */
.L_x_3172:
[----:B------:R-:W-:Y:S05]  /*3610*/  BSYNC B1 ;  /* 0x0000000000017941 */ /* 0x000fea0003800000 */
.L_x_3171:
[----:B------:R-:W-:Y:S05]  /*3620*/  BRA `(.L_x_3173) ;  /* 0xffffffec00607947 */ /* 0x000fea000383ffff */
.L_x_3125:
[----:B------:R-:W-:Y:S01]  /*3630*/  BSSY B1, `(.L_x_3174) ;  /* 0x0000007000017945 */ /* 0x000fe20003800000 */
[----:B------:R-:W-:Y:S01]  /*3640*/  IMAD.MOV.U32 R27, RZ, RZ, R14 ;  /* 0x000000ffff1b7224 */ /* 0x000fe200078e000e */
[----:B------:R-:W-:Y:S01]  /*3650*/  MOV R64, 0xffffffff ;  /* 0xffffffff00407802 */ /* 0x000fe20000000f00 */
[----:B------:R-:W-:-:S07]  /*3660*/  IMAD.MOV.U32 R63, RZ, RZ, 0x1f ;  /* 0x0000001fff3f7424 */ /* 0x000fce00078e00ff */
[----:B01234-:R-:W-:Y:S05]  /*3670*/  WARPSYNC.COLLECTIVE R64, `(.L_x_3175) ;  /* 0x0000000040087348 */ /* 0x01ffea0003c00000 */
[----:B------:R0:W0:Y:S02]  /*3680*/  SHFL.IDX P5, R63, R65, R27, R63 ;  /* 0x0000001b413f7389 */ /* 0x00002400000a003f */
[----:B01234-:R-:W-:Y:S05]  /*3690*/  ENDCOLLECTIVE ;  /* 0x000000000000791b */ /* 0x01ffea0003800000 */
.L_x_3175:
[----:B------:R-:W-:Y:S05]  /*36a0*/  BSYNC B1 ;  /* 0x0000000000017941 */ /* 0x000fea0003800000 */
.L_x_3174:
[----:B------:R-:W-:Y:S05]  /*36b0*/  BRA `(.L_x_3176) ;  /* 0xffffffec00547947 */ /* 0x000fea000383ffff */
.L_x_3127:
[----:B------:R-:W-:Y:S01]  /*36c0*/  BSSY B1, `(.L_x_3177) ;  /* 0x0000007000017945 */ /* 0x000fe20003800000 */
[----:B------:R-:W-:Y:S01]  /*36d0*/  IMAD.MOV.U32 R27, RZ, RZ, R15 ;  /* 0x000000ffff1b7224 */ /* 0x000fe200078e000f */
[----:B------:R-:W-:Y:S01]  /*36e0*/  MOV R64, 0xffffffff ;  /* 0xffffffff00407802 */ /* 0x000fe20000000f00 */
[----:B------:R-:W-:-:S07]  /*36f0*/  IMAD.MOV.U32 R63, RZ, RZ, 0x1f ;  /* 0x0000001fff3f7424 */ /* 0x000fce00078e00ff */
[----:B01234-:R-:W-:Y:S05]  /*3700*/  WARPSYNC.COLLECTIVE R64, `(.L_x_3178) ;  /* 0x0000000040087348 */ /* 0x01ffea0003c00000 */
[----:B------:R0:W0:Y:S02]  /*3710*/  SHFL.IDX P5, R63, R65, R27, R63 ;  /* 0x0000001b413f7389 */ /* 0x00002400000a003f */
[----:B01234-:R-:W-:Y:S05]  /*3720*/  ENDCOLLECTIVE ;  /* 0x000000000000791b */ /* 0x01ffea0003800000 */
.L_x_3178:
[----:B------:R-:W-:Y:S05]  /*3730*/  BSYNC B1 ;  /* 0x0000000000017941 */ /* 0x000fea0003800000 */
.L_x_3177:
[----:B------:R-:W-:Y:S05]  /*3740*/  BRA `(.L_x_3179) ;  /* 0xffffffec00487947 */ /* 0x000fea000383ffff */
.L_x_3129:
[----:B------:R-:W-:Y:S01]  /*3750*/  BSSY B1, `(.L_x_3180) ;  /* 0x0000007000017945 */ /* 0x000fe20003800000 */
[----:B------:R-:W-:Y:S01]  /*3760*/  IMAD.MOV.U32 R27, RZ, RZ, R16 ;  /* 0x000000ffff1b7224 */ /* 0x000fe200078e0010 */
[----:B------:R-:W-:Y:S01]  /*3770*/  MOV R64, 0xffffffff ;  /* 0xffffffff00407802 */ /* 0x000fe20000000f00 */
[----:B------:R-:W-:-:S07]  /*3780*/  IMAD.MOV.U32 R63, RZ, RZ, 0x1f ;  /* 0x0000001fff3f7424 */ /* 0x000fce00078e00ff */
[----:B01234-:R-:W-:Y:S05]  /*3790*/  WARPSYNC.COLLECTIVE R64, `(.L_x_3181) ;  /* 0x0000000040087348 */ /* 0x01ffea0003c00000 */
[----:B------:R0:W0:Y:S02]  /*37a0*/  SHFL.IDX P5, R63, R65, R27, R63 ;  /* 0x0000001b413f7389 */ /* 0x00002400000a003f */
[----:B01234-:R-:W-:Y:S05]  /*37b0*/  ENDCOLLECTIVE ;  /* 0x000000000000791b */ /* 0x01ffea0003800000 */
.L_x_3181:
[----:B------:R-:W-:Y:S05]  /*37c0*/  BSYNC B1 ;  /* 0x0000000000017941 */ /* 0x000fea0003800000 */
.L_x_3180:
[----:B------:R-:W-:Y:S05]  /*37d0*/  BRA `(.L_x_3182) ;  /* 0xffffffec003c7947 */ /* 0x000fea000383ffff */
.L_x_3131:
[----:B------:R-:W-:Y:S01]  /*37e0*/  BSSY B1, `(.L_x_3183) ;  /* 0x0000007000017945 */ /* 0x000fe20003800000 */
[----:B------:R-:W-:Y:S01]  /*37f0*/  IMAD.MOV.U32 R27, RZ, RZ, R17 ;  /* 0x000000ffff1b7224 */ /* 0x000fe200078e0011 */
[----:B------:R-:W-:Y:S01]  /*3800*/  MOV R64, 0xffffffff ;  /* 0xffffffff00407802 */ /* 0x000fe20000000f00 */
[----:B------:R-:W-:-:S07]  /*3810*/  IMAD.MOV.U32 R63, RZ, RZ, 0x1f ;  /* 0x0000001fff3f7424 */ /* 0x000fce00078e00ff */
[----:B01234-:R-:W-:Y:S05]  /*3820*/  WARPSYNC.COLLECTIVE R64, `(.L_x_3184) ;  /* 0x0000000040087348 */ /* 0x01ffea0003c00000 */
[----:B------:R0:W0:Y:S02]  /*3830*/  SHFL.IDX P5, R63, R65, R27, R63 ;  /* 0x0000001b413f7389 */ /* 0x00002400000a003f */
[----:B01234-:R-:W-:Y:S05]  /*3840*/  ENDCOLLECTIVE ;  /* 0x000000000000791b */ /* 0x01ffea0003800000 */
.L_x_3184:
[----:B------:R-:W-:Y:S05]  /*3850*/  BSYNC B1 ;  /* 0x0000000000017941 */ /* 0x000fea0003800000 */
.L_x_3183:
[----:B------:R-:W-:Y:S05]  /*3860*/  BRA `(.L_x_3185) ;  /* 0xffffffec00307947 */ /* 0x000fea000383ffff */
.L_x_3133:
[----:B------:R-:W-:Y:S01]  /*3870*/  BSSY B1, `(.L_x_3186) ;  /* 0x0000007000017945 */ /* 0x000fe20003800000 */
[----:B------:R-:W-:Y:S01]  /*3880*/  IMAD.MOV.U32 R27, RZ, RZ, R18 ;  /* 0x000000ffff1b7224 */ /* 0x000fe200078e0012 */
[----:B------:R-:W-:Y:S01]  /*3890*/  MOV R64, 0xffffffff ;  /* 0xffffffff00407802 */ /* 0x000fe20000000f00 */
[----:B------:R-:W-:-:S07]  /*38a0*/  IMAD.MOV.U32 R63, RZ, RZ, 0x1f ;  /* 0x0000001fff3f7424 */ /* 0x000fce00078e00ff */
[----:B01234-:R-:W-:Y:S05]  /*38b0*/  WARPSYNC.COLLECTIVE R64, `(.L_x_3187) ;  /* 0x0000000040087348 */ /* 0x01ffea0003c00000 */
[----:B------:R0:W0:Y:S02]  /*38c0*/  SHFL.IDX P5, R63, R65, R27, R63 ;  /* 0x0000001b413f7389 */ /* 0x00002400000a003f */
[----:B01234-:R-:W-:Y:S05]  /*38d0*/  ENDCOLLECTIVE ;  /* 0x000000000000791b */ /* 0x01ffea0003800000 */
.L_x_3187:
[----:B------:R-:W-:Y:S05]  /*38e0*/  BSYNC B1 ;  /* 0x0000000000017941 */ /* 0x000fea0003800000 */
.L_x_3186:
[----:B------:R-:W-:Y:S05]  /*38f0*/  BRA `(.L_x_3188) ;  /* 0xffffffec00247947 */ /* 0x000fea000383ffff */
.L_x_3135:
[----:B------:R-:W-:Y:S01]  /*3900*/  BSSY B1, `(.L_x_3189) ;  /* 0x0000007000017945 */ /* 0x000fe20003800000 */
[----:B------:R-:W-:Y:S01]  /*3910*/  IMAD.MOV.U32 R27, RZ, RZ, R45 ;  /* 0x000000ffff1b7224 */ /* 0x000fe200078e002d */
[----:B------:R-:W-:Y:S01]  /*3920*/  MOV R64, 0xffffffff ;  /* 0xffffffff00407802 */ /* 0x000fe20000000f00 */
[----:B------:R-:W-:-:S07]  /*3930*/  IMAD.MOV.U32 R63, RZ, RZ, 0x1f ;  /* 0x0000001fff3f7424 */ /* 0x000fce00078e00ff */
[----:B01234-:R-:W-:Y:S05]  /*3940*/  WARPSYNC.COLLECTIVE R64, `(.L_x_3190) ;  /* 0x0000000040087348 */ /* 0x01ffea0003c00000 */
[----:B------:R0:W0:Y:S02]  /*3950*/  SHFL.IDX P5, R63, R65, R27, R63 ;  /* 0x0000001b413f7389 */ /* 0x00002400000a003f */
[----:B01234-:R-:W-:Y:S05]  /*3960*/  ENDCOLLECTIVE ;  /* 0x000000000000791b */ /* 0x01ffea0003800000 */
.L_x_3190:
[----:B------:R-:W-:Y:S05]  /*3970*/  BSYNC B1 ;  /* 0x0000000000017941 */ /* 0x000fea0003800000 */
.L_x_3189:
[----:B------:R-:W-:Y:S05]  /*3980*/  BRA `(.L_x_3191) ;  /* 0xffffffec00187947 */ /* 0x000fea000383ffff */
        .weak           $__internal_97_$__cuda_sm20_div_s16
        .type           $__internal_97_$__cuda_sm20_div_s16,@function
        .size           $__internal_97_$__cuda_sm20_div_s16,($__internal_98_$__cuda_sm20_div_u16 - $__internal_97_$__cuda_sm20_div_s16)
$__internal_97_$__cuda_sm20_div_s16:
        /* <DEDUP_REMOVED lines=25> */
[----:B------:R-:W-:Y:S05]  /*3b20*/  RET.REL.NODEC R20 `(_Z9cuda_gemmIiLi128ELi4ELi1ELi1024ELi32ELi32ELi64ELi1ELi0EEviiiPT_S1_S1_iii) ;  /* 0xffffffc414347950 */ /* 0x000fea0003c3ffff */
        .weak           $__internal_98_$__cuda_sm20_div_u16
        .type           $__internal_98_$__cuda_sm20_div_u16,@function
        .size           $__internal_98_$__cuda_sm20_div_u16,(.L_x_38601 - $__internal_98_$__cuda_sm20_div_u16)
$__internal_98_$__cuda_sm20_div_u16:
        /* <DEDUP_REMOVED lines=18> */
[----:B------:R-:W-:-:S05]  /*3c50*/  @!P0 IMAD.MOV.U32 R11, RZ, RZ, -0x1 ;  /* 0xffffffffff0b8424 */ /* 0x000fca00078e00ff */
[----:B------:R0:W-:Y:S02]  /*3c60*/  STL [R1+0x4], R11 ;  /* 0x0000040b01007387 */ /* 0x0001e40000100800 */
[----:B0-----:R-:W-:Y:S05]  /*3c70*/  RET.REL.NODEC R6 `(_Z9cuda_gemmIiLi128ELi4ELi1ELi1024ELi32ELi32ELi64ELi1ELi0EEviiiPT_S1_S1_iii) ;  /* 0xffffffc006e07950 */ /* 0x001fea0003c3ffff */
.L_x_3192:
        /* <DEDUP_REMOVED lines=16> */
.L_x_38601:


//--------------------- .text._Z9cuda_gemmIiLi128ELi4ELi1ELi1024ELi32ELi32ELi64ELi0ELi1EEviiiPT_S1_S1_iii --------------------------
	.section	.text._Z9cuda_gemmIiLi128ELi4ELi1ELi1024ELi32ELi32ELi64ELi0ELi1EEviiiPT_S1_S1_iii,"ax",@progbits
	.align	128
        .global         _Z9cuda_gemmIiLi128ELi4ELi1ELi1024ELi32ELi32ELi64ELi0ELi1EEviiiPT_S1_S1_iii
        .type           _Z9cuda_gemmIiLi128ELi4ELi1ELi1024ELi32ELi32ELi64ELi0ELi1EEviiiPT_S1_S1_iii,@function
        .size           _Z9cuda_gemmIiLi128ELi4ELi1ELi1024ELi32ELi32ELi64ELi0ELi1EEviiiPT_S1_S1_iii,(.L_x_38602 - _Z9cuda_gemmIiLi128ELi4ELi1ELi1024ELi32ELi32ELi64ELi0ELi1EEviiiPT_S1_S1_iii)
        .other          _Z9cuda_gemmIiLi128ELi4ELi1ELi1024ELi32ELi32ELi64ELi0ELi1EEviiiPT_S1_S1_iii,@"STO_CUDA_ENTRY STV_DEFAULT"
_Z9cuda_gemmIiLi128ELi4ELi1ELi1024ELi32ELi32ELi64ELi0ELi1EEviiiPT_S1_S1_iii:
.text._Z9cuda_gemmIiLi128ELi4ELi1ELi1024ELi32ELi32ELi64ELi0ELi1EEviiiPT_S1_S1_iii:
        /* <DEDUP_REMOVED lines=13> */
[----:B------:R-:W4:Y:S03]  /*00d0*/  S2R R58, SR_CTAID.Z ;  /* 0x00000000003a7919 */ /* 0x000f260000002700 */
[----:B------:R-:W5:Y:S01]  /*00e0*/  S2UR UR4, SR_CTAID.X ;  /* 0x00000000000479c3 */ /* 0x000f620000002500 */
[C---:B--2---:R-:W-:Y:S01]  /*00f0*/  IMAD.SHL.U32 R10, R3.reuse, 0x4, RZ ;  /* 0x00000004030a7824 */ /* 0x044fe200078e00ff */
[----:B------:R-:W-:Y:S01]  /*0100*/  LOP3.LUT R18, R3, 0xffff, RZ, 0xc0, !PT ;  /* 0x0000ffff03127812 */ /* 0x000fe200078ec0ff */
[C---:B0-----:R-:W-:Y:S01]  /*0110*/  IMAD.SHL.U32 R9, R2.reuse, 0x4, RZ ;  /* 0x0000000402097824 */ /* 0x041fe200078e00ff */
[C---:B------:R-:W-:Y:S01]  /*0120*/  LOP3.LUT R57, R2.reuse, 0xf, RZ, 0xc0, !PT ;  /* 0x0000000f02397812 */ /* 0x040fe200078ec0ff */
[C---:B------:R-:W-:Y:S01]  /*0130*/  IMAD.SHL.U32 R12, R2.reuse, 0x10, RZ ;  /* 0x00000010020c7824 */ /* 0x040fe200078e00ff */
[----:B-1----:R-:W-:Y:S01]  /*0140*/  IADD3 R4, PT, PT, R2, UR9, RZ ;  /* 0x0000000902047c10 */ /* 0x002fe2000fffe0ff */
[----:B-----5:R-:W-:Y:S01]  /*0150*/  USHF.L.U32 UR8, UR4, 0xa, URZ ;  /* 0x0000000a04087899 */ /* 0x020fe200080006ff */
[----:B---3--:R-:W-:Y:S01]  /*0160*/  LEA R56, R5, R14, 0x18 ;  /* 0x0000000e05387211 */ /* 0x008fe200078ec0ff */
[----:B------:R-:W-:Y:S01]  /*0170*/  USHF.L.U32 UR4, UR4, 0x5, URZ ;  /* 0x0000000504047899 */ /* 0x000fe200080006ff */
[----:B------:R-:W-:-:S02]  /*0180*/  LOP3.LUT R5, R9, 0x7c, RZ, 0xc0, !PT ;  /* 0x0000007c09057812 */ /* 0x000fc400078ec0ff */
[----:B------:R-:W-:Y:S02]  /*0190*/  SHF.R.U32.HI R8, RZ, 0x1, R2 ;  /* 0x00000001ff087819 */ /* 0x000fe40000011602 */
[----:B----4-:R-:W-:Y:S01]  /*01a0*/  LEA R58, R58, R57, 0xa ;  /* 0x000000393a3a7211 */ /* 0x010fe200078e50ff */
[----:B------:R-:W-:Y:S01]  /*01b0*/  IMAD R57, R57, 0x84, R56 ;  /* 0x0000008439397824 */ /* 0x000fe200078e0238 */
[----:B------:R-:W-:Y:S01]  /*01c0*/  LOP3.LUT R4, R4, 0x3ff, RZ, 0x3c, !PT ;  /* 0x000003ff04047812 */ /* 0x000fe200078e3cff */
[----:B------:R-:W-:Y:S01]  /*01d0*/  IMAD.IADD R56, R56, 0x1, R5 ;  /* 0x0000000138387824 */ /* 0x000fe200078e0205 */
[----:B------:R-:W-:Y:S02]  /*01e0*/  LOP3.LUT R60, R8, 0x1f, RZ, 0xc0, !PT ;  /* 0x0000001f083c7812 */ /* 0x000fe400078ec0ff */
[----:B------:R-:W-:Y:S02]  /*01f0*/  LOP3.LUT R5, R12, 0x10, RZ, 0xc0, !PT ;  /* 0x000000100c057812 */ /* 0x000fe400078ec0ff */
[----:B------:R-:W-:-:S02]  /*0200*/  LOP3.LUT R17, R4, 0xffff, RZ, 0xc0, !PT ;  /* 0x0000ffff04117812 */ /* 0x000fc400078ec0ff */
[----:B------:R-:W-:-:S07]  /*0210*/  LEA R11, R60, R5, 0x5 ;  /* 0x000000053c0b7211 */ /* 0x000fce00078e28ff */
[----:B------:R-:W-:Y:S05]  /*0220*/  CALL.REL.NOINC `($__internal_99_$__cuda_sm20_div_u16) ;  /* 0x0000001c00e47944 */ /* 0x000fea0003c00000 */
        /* <DEDUP_REMOVED lines=8> */
[----:B------:R-:W-:Y:S05]  /*02b0*/  CALL.REL.NOINC `($__internal_99_$__cuda_sm20_div_u16) ;  /* 0x0000001c00c07944 */ /* 0x000fea0003c00000 */
[----:B------:R-:W0:Y:S01]  /*02c0*/  S2R R7, SR_CgaCtaId ;  /* 0x0000000000077919 */ /* 0x000e220000008800 */
[----:B------:R-:W1:Y:S01]  /*02d0*/  LDCU UR6, c[0x0][0x388] ;  /* 0x00007100ff0677ac */ /* 0x000e620008000800 */
        /* <DEDUP_REMOVED lines=20> */
[----:B-1----:R-:W-:Y:S01]  /*0420*/  USHF.R.S32.HI UR5, URZ, 0x1f, UR6 ;  /* 0x0000001fff057899 */ /* 0x002fe20008011406 */
[----:B------:R-:W-:Y:S01]  /*0430*/  LOP3.LUT R32, R17, 0xf, RZ, 0xc0, !PT ;  /* 0x0000000f11207812 */ /* 0x000fe200078ec0ff */
[----:B------:R-:W1:Y:S01]  /*0440*/  LDCU.64 UR10, c[0x0][0x358] ;  /* 0x00006b00ff0a77ac */ /* 0x000e620008000a00 */
[----:B------:R-:W-:-:S02]  /*0450*/  LOP3.LUT R18, R18, 0xf, RZ, 0xc0, !PT ;  /* 0x0000000f12127812 */ /* 0x000fc400078ec0ff */
[----:B------:R-:W-:Y:S01]  /*0460*/  LOP3.LUT R20, R20, 0xf, RZ, 0xc0, !PT ;  /* 0x0000000f14147812 */ /* 0x000fe200078ec0ff */
[----:B------:R-:W-:Y:S01]  /*0470*/  ULEA.HI UR5, UR5, UR6, URZ, 0x5 ;  /* 0x0000000605057291 */ /* 0x000fe2000f8f28ff */
[----:B------:R-:W-:Y:S02]  /*0480*/  LOP3.LUT R22, R21, 0xf, RZ, 0xc0, !PT ;  /* 0x0000000f15167812 */ /* 0x000fe400078ec0ff */
[----:B------:R-:W-:Y:S01]  /*0490*/  LOP3.LUT R26, R25, 0xf, RZ, 0xc0, !PT ;  /* 0x0000000f191a7812 */ /* 0x000fe200078ec0ff */
[----:B------:R-:W-:Y:S01]  /*04a0*/  USHF.R.S32.HI UR5, URZ, 0x5, UR5 ;  /* 0x00000005ff057899 */ /* 0x000fe20008011405 */
        /* <DEDUP_REMOVED lines=8> */
[----:B------:R-:W-:Y:S02]  /*0530*/  LOP3.LUT R28, R27, 0xf, RZ, 0xc0, !PT ;  /* 0x0000000f1b1c7812 */ /* 0x000fe400078ec0ff */
        /* <DEDUP_REMOVED lines=45> */
[----:B------:R-:W-:-:S02]  /*0810*/  LOP3.LUT R13, R13, 0x3, RZ, 0xc0, !PT ;  /* 0x000000030d0d7812 */ /* 0x000fc400078ec0ff */
[----:B-1----:R-:W-:-:S07]  /*0820*/  LOP3.LUT R14, R4, 0x3, RZ, 0xc0, !PT ;  /* 0x00000003040e7812 */ /* 0x002fce00078ec0ff */
.L_x_3211:
[----:B0-----:R-:W0:Y:S01]  /*0830*/  S2R R62, SR_CgaCtaId ;  /* 0x00000000003e7919 */ /* 0x001e220000008800 */
[----:B------:R-:W-:Y:S01]  /*0840*/  ISETP.NE.AND P0, PT, R13, 0x2, PT ;  /* 0x000000020d00780c */ /* 0x000fe20003f05270 */
[----:B------:R-:W-:Y:S01]  /*0850*/  USHF.L.U32 UR12, UR9, 0x2, URZ ;  /* 0x00000002090c7899 */ /* 0x000fe200080006ff */
[----:B------:R-:W-:Y:S01]  /*0860*/  MOV R24, 0x400 ;  /* 0x0000040000187802 */ /* 0x000fe20000000f00 */
[----:B------:R-:W-:Y:S01]  /*0870*/  BSSY.RECONVERGENT B0, `(.L_x_3193) ;  /* 0x0000016000007945 */ /* 0x000fe20003800200 */
[----:B------:R-:W-:Y:S02]  /*0880*/  IMAD.SHL.U32 R63, R2, 0x4, RZ ;  /* 0x00000004023f7824 */ /* 0x000fe400078e00ff */
[----:B------:R-:W-:Y:S01]  /*0890*/  IADD3 R15, PT, PT, R24, 0x1880, RZ ;  /* 0x00001880180f7810 */ /* 0x000fe20007ffe0ff */
[----:B------:R-:W-:-:S03]  /*08a0*/  IMAD.MOV.U32 R16, RZ, RZ, R2 ;  /* 0x000000ffff107224 */ /* 0x000fc600078e0002 */
[----:B0-----:R-:W-:-:S03]  /*08b0*/  LEA R15, R62, R15, 0x18 ;  /* 0x0000000f3e0f7211 */ /* 0x001fc600078ec0ff */
[----:B------:R-:W-:Y:S05]  /*08c0*/  @!P0 BRA `(.L_x_3194) ;  /* 0x0000000000408947 */ /* 0x000fea0003800000 */
        /* <DEDUP_REMOVED lines=16> */
.L_x_3194:
[----:B------:R-:W-:Y:S05]  /*09d0*/  BSYNC.RECONVERGENT B0 ;  /* 0x0000000000007941 */ /* 0x000fea0003800200 */
.L_x_3193:
[----:B------:R-:W-:Y:S01]  /*09e0*/  BSSY.RECONVERGENT B0, `(.L_x_3195) ;  /* 0x000000d000007945 */ /* 0x000fe20003800200 */
[----:B------:R-:W-:-:S07]  /*09f0*/  LEA R18, R16, R15, 0x2 ;  /* 0x0000000f10127211 */ /* 0x000fce00078e10ff */
.L_x_3196:
[----:B------:R-:W1:Y:S01]  /*0a00*/  LDC R15, c[0x0][0x360] ;  /* 0x0000d800ff0f7b82 */ /* 0x000e620000000800 */
[----:B------:R-:W-:Y:S01]  /*0a10*/  STS [R18], RZ ;  /* 0x000000ff12007388 */ /* 0x000fe20000000800 */
[----:B------:R-:W-:-:S03]  /*0a20*/  VIADD R16, R16, UR12 ;  /* 0x0000000c10107c36 */ /* 0x000fc60008000000 */
[----:B--2---:R2:W-:Y:S02]  /*0a30*/  STS [R18+UR12], RZ ;  /* 0x000000ff12007988 */ /* 0x0045e4000800080c */
[----:B------:R-:W-:Y:S01]  /*0a40*/  ISETP.GE.U32.AND P0, PT, R16, 0x400, PT ;  /* 0x000004001000780c */ /* 0x000fe20003f06070 */
[C-C-:B-1----:R-:W-:Y:S02]  /*0a50*/  IMAD R17, R15.reuse, 0x8, R18.reuse ;  /* 0x000000080f117824 */ /* 0x142fe400078e0212 */
[C---:B------:R-:W-:Y:S01]  /*0a60*/  IMAD R19, R15.reuse, 0xc, R18 ;  /* 0x0000000c0f137824 */ /* 0x040fe200078e0212 */
[----:B--2---:R-:W-:Y:S02]  /*0a70*/  LEA R18, R15, R18, 0x4 ;  /* 0x000000120f127211 */ /* 0x004fe400078e20ff */
[----:B------:R2:W-:Y:S04]  /*0a80*/  STS [R17], RZ ;  /* 0x000000ff11007388 */ /* 0x0005e80000000800 */
[----:B------:R2:W-:Y:S03]  /*0a90*/  STS [R19], RZ ;  /* 0x000000ff13007388 */ /* 0x0005e60000000800 */
[----:B------:R-:W-:Y:S05]  /*0aa0*/  @!P0 BRA `(.L_x_3196) ;  /* 0xfffffffc00d48947 */ /* 0x000fea000383ffff */
[----:B------:R-:W-:Y:S05]  /*0ab0*/  BSYNC.RECONVERGENT B0 ;  /* 0x0000000000007941 */ /* 0x000fea0003800200 */
.L_x_3195:
[----:B------:R-:W1:Y:S01]  /*0ac0*/  LDC R16, c[0x0][0x388] ;  /* 0x0000e200ff107b82 */ /* 0x000e620000000800 */
[----:B------:R-:W-:Y:S01]  /*0ad0*/  ISETP.NE.AND P2, PT, R14, 0x2, PT ;  /* 0x000000020e00780c */ /* 0x000fe20003f45270 */
[----:B------:R-:W-:Y:S01]  /*0ae0*/  BSSY.RECONVERGENT B0, `(.L_x_3197) ;  /* 0x0000022000007945 */ /* 0x000fe20003800200 */
[----:B--2---:R-:W-:Y:S02]  /*0af0*/  LOP3.LUT R17, R4, 0xffff, RZ, 0xc0, !PT ;  /* 0x0000ffff04117812 */ /* 0x004fe400078ec0ff */
[----:B------:R-:W-:Y:S02]  /*0b00*/  PLOP3.LUT P0, PT, PT, PT, PT, 0x80, 0x8 ;  /* 0x000000000008781c */ /* 0x000fe40003f0f070 */
[----:B------:R-:W-:Y:S01]  /*0b10*/  ISETP.GE.U32.AND P1, PT, R17, 0x2, PT ;  /* 0x000000021100780c */ /* 0x000fe20003f26070 */
[----:B-1----:R-:W-:-:S06]  /*0b20*/  IMAD R61, R59, R16, UR8 ;  /* 0x000000083b3d7e24 */ /* 0x002fcc000f8e0210 */
[----:B------:R-:W-:Y:S06]  /*0b30*/  @!P2 BRA `(.L_x_3198) ;  /* 0x000000000070a947 */ /* 0x000fec0003800000 */
[----:B------:R-:W1:Y:S01]  /*0b40*/  LDC.64 R20, c[0x0][0x390] ;  /* 0x0000e400ff147b82 */ /* 0x000e620000000a00 */
[----:B------:R-:W-:-:S04]  /*0b50*/  IMAD.IADD R17, R63, 0x1, R61 ;  /* 0x000000013f117824 */ /* 0x000fc800078e023d */
[----:B-1----:R-:W-:-:S06]  /*0b60*/  IMAD.WIDE R16, R17, 0x4, R20 ;  /* 0x0000000411107825 */ /* 0x002fcc00078e0214 */
[----:B------:R-:W2:Y:S01]  /*0b70*/  LDG.E.128 R16, desc[UR10][R16.64] ;  /* 0x0000000a10107981 */ /* 0x000ea2000c1e1d00 */
[----:B------:R-:W1:Y:S01]  /*0b80*/  S2UR UR7, SR_CgaCtaId ;  /* 0x00000000000779c3 */ /* 0x000e620000008800 */
[----:B------:R-:W-:Y:S01]  /*0b90*/  UMOV UR6, 0x400 ;  /* 0x0000040000067882 */ /* 0x000fe20000000000 */
[----:B------:R-:W-:Y:S01]  /*0ba0*/  ISETP.NE.AND P2, PT, R14, 0x3, PT ;  /* 0x000000030e00780c */ /* 0x000fe20003f45270 */
[----:B------:R-:W-:Y:S01]  /*0bb0*/  UIADD3 UR6, UPT, UPT, UR6, 0x880, URZ ;  /* 0x0000088006067890 */ /* 0x000fe2000fffe0ff */
[----:B------:R-:W-:Y:S01]  /*0bc0*/  IMAD.SHL.U32 R22, R2, 0x10, RZ ;  /* 0x0000001002167824 */ /* 0x000fe200078e00ff */
[----:B0-----:R-:W-:Y:S02]  /*0bd0*/  IADD3 R63, PT, PT, R63, UR12, RZ ;  /* 0x0000000c3f3f7c10 */ /* 0x001fe4000fffe0ff */
[----:B-1----:R-:W-:-:S06]  /*0be0*/  ULEA UR6, UR7, UR6, 0x18 ;  /* 0x0000000607067291 */ /* 0x002fcc000f8ec0ff */
[----:B------:R-:W-:-:S03]  /*0bf0*/  VIADD R26, R22, UR6 ;  /* 0x00000006161a7c36 */ /* 0x000fc60008000000 */
[----:B--2---:R1:W-:Y:S01]  /*0c00*/  STS.128 [R22+UR6], R16 ;  /* 0x0000001016007988 */ /* 0x0043e20008000c06 */
[----:B------:R-:W-:Y:S05]  /*0c10*/  @!P2 BRA `(.L_x_3198) ;  /* 0x000000000038a947 */ /* 0x000fea0003800000 */
[----:B------:R-:W-:Y:S01]  /*0c20*/  ISETP.NE.AND P2, PT, R14, RZ, PT ;  /* 0x000000ff0e00720c */ /* 0x000fe20003f45270 */
[C---:B------:R-:W-:Y:S01]  /*0c30*/  VIADD R28, R63.reuse, UR12 ;  /* 0x0000000c3f1c7c36 */ /* 0x040fe20008000000 */
[----:B-1----:R-:W-:-:S05]  /*0c40*/  IADD3 R17, PT, PT, R63, R61, RZ ;  /* 0x0000003d3f117210 */ /* 0x002fca0007ffe0ff */
[----:B------:R-:W-:-:S06]  /*0c50*/  IMAD.WIDE R16, R17, 0x4, R20 ;  /* 0x0000000411107825 */ /* 0x000fcc00078e0214 */
[----:B------:R-:W-:-:S04]  /*0c60*/  @P2 IMAD.IADD R19, R28, 0x1, R61 ;  /* 0x000000011c132824 */ /* 0x000fc800078e023d */
[----:B------:R-:W-:Y:S02]  /*0c70*/  @P2 IMAD.WIDE R20, R19, 0x4, R20 ;  /* 0x0000000413142825 */ /* 0x000fe400078e0214 */
[----:B------:R-:W2:Y:S04]  /*0c80*/  LDG.E.128 R16, desc[UR10][R16.64] ;  /* 0x0000000a10107981 */ /* 0x000ea8000c1e1d00 */
[----:B------:R-:W3:Y:S01]  /*0c90*/  @P2 LDG.E.128 R20, desc[UR10][R20.64] ;  /* 0x0000000a14142981 */ /* 0x000ee2000c1e1d00 */
[C---:B------:R-:W-:Y:S02]  /*0ca0*/  IMAD R26, R15.reuse, 0x10, R26 ;  /* 0x000000100f1a7824 */ /* 0x040fe400078e021a */
[----:B------:R-:W-:Y:S02]  /*0cb0*/  IMAD.MOV.U32 R63, RZ, RZ, R28 ;  /* 0x000000ffff3f7224 */ /* 0x000fe400078e001c */
[----:B------:R-:W-:Y:S01]  /*0cc0*/  @P2 VIADD R63, R28, UR12 ;  /* 0x0000000c1c3f2c36 */ /* 0x000fe20008000000 */
[----:B------:R-:W-:Y:S01]  /*0cd0*/  @P2 LEA R25, R15, R26, 0x4 ;  /* 0x0000001a0f192211 */ /* 0x000fe200078e20ff */
[----:B--2---:R2:W-:Y:S04]  /*0ce0*/  STS.128 [R26], R16 ;  /* 0x000000101a007388 */ /* 0x0045e80000000c00 */
[----:B---3--:R2:W-:Y:S02]  /*0cf0*/  @P2 STS.128 [R25], R20 ;  /* 0x0000001419002388 */ /* 0x0085e40000000c00 */
.L_x_3198:
[----:B------:R-:W-:Y:S05]  /*0d00*/  BSYNC.RECONVERGENT B0 ;  /* 0x0000000000007941 */ /* 0x000fea0003800200 */
.L_x_3197:
[----:B------:R-:W-:Y:S04]  /*0d10*/  BSSY.RECONVERGENT B0, `(.L_x_3199) ;  /* 0x000001f000007945 */ /* 0x000fe80003800200 */
[----:B------:R-:W-:Y:S05]  /*0d20*/  @!P1 BRA `(.L_x_3200) ;  /* 0x0000000000749947 */ /* 0x000fea0003800000 */
[----:B-12---:R-:W-:-:S04]  /*0d30*/  IADD3 R17, PT, PT, R24, 0x880, RZ ;  /* 0x0000088018117810 */ /* 0x006fc80007ffe0ff */
[----:B------:R-:W-:-:S07]  /*0d40*/  LEA R62, R62, R17, 0x18 ;  /* 0x000000113e3e7211 */ /* 0x000fce00078ec0ff */
.L_x_3201:
[----:B0-----:R-:W1:Y:S01]  /*0d50*/  LDC.64 R28, c[0x0][0x390] ;  /* 0x0000e400ff1c7b82 */ /* 0x001e620000000a00 */
[----:B------:R-:W-:Y:S02]  /*0d60*/  VIADD R18, R63, UR12 ;  /* 0x0000000c3f127c36 */ /* 0x000fe40008000000 */
[C---:B------:R-:W-:Y:S02]  /*0d70*/  IMAD.IADD R17, R61.reuse, 0x1, R63 ;  /* 0x000000013d117824 */ /* 0x040fe400078e023f */
[----:B------:R-:W-:Y:S01]  /*0d80*/  IMAD.IADD R21, R61, 0x1, R18 ;  /* 0x000000013d157824 */ /* 0x000fe200078e0212 */
[----:B------:R-:W-:-:S05]  /*0d90*/  IADD3 R20, PT, PT, R18, UR12, RZ ;  /* 0x0000000c12147c10 */ /* 0x000fca000fffe0ff */
[----:B------:R-:W-:Y:S01]  /*0da0*/  VIADD R64, R20, UR12 ;  /* 0x0000000c14407c36 */ /* 0x000fe20008000000 */
[----:B------:R-:W-:-:S03]  /*0db0*/  IADD3 R25, PT, PT, R61, R20, RZ ;  /* 0x000000143d197210 */ /* 0x000fc60007ffe0ff */
        /* <DEDUP_REMOVED lines=9> */
[----:B------:R-:W-:Y:S01]  /*0e50*/  IMAD R66, R63, 0x4, R62 ;  /* 0x000000043f427824 */ /* 0x000fe200078e023e */
[----:B0-----:R-:W-:-:S04]  /*0e60*/  IADD3 R63, PT, PT, R64, UR12, RZ ;  /* 0x0000000c403f7c10 */ /* 0x001fc8000fffe0ff */
        /* <DEDUP_REMOVED lines=9> */
.L_x_3200:
[----:B------:R-:W-:Y:S05]  /*0f00*/  BSYNC.RECONVERGENT B0 ;  /* 0x0000000000007941 */ /* 0x000fea0003800200 */
.L_x_3199:
[----:B0-----:R-:W-:-:S07]  /*0f10*/  IMAD.MOV.U32 R67, RZ, RZ, RZ ;  /* 0x000000ffff437224 */ /* 0x001fce00078e00ff */
.L_x_3205:
[----:B------:R-:W-:Y:S01]  /*0f20*/  PLOP3.LUT P1, PT, P0, PT, PT, 0x80, 0x8 ;  /* 0x000000000008781c */ /* 0x000fe2000072f070 */
[----:B--2---:R-:W-:Y:S01]  /*0f30*/  IMAD.IADD R21, R58, 0x1, R67 ;  /* 0x000000013a157824 */ /* 0x004fe200078e0243 */
[----:B01----:R-:W-:-:S11]  /*0f40*/  SHF.R.U32.HI R18, RZ, 0x4, R2 ;  /* 0x00000004ff127819 */ /* 0x003fd60000011602 */
.L_x_3202:
        /* <DEDUP_REMOVED lines=33> */
.L_x_3204:
        /* <DEDUP_REMOVED lines=35> */
.L_x_3228:
        /* <DEDUP_REMOVED lines=26> */
[----:B------:R-:W-:Y:S01]  /*1530*/  LOP3.LUT R22, R68, 0x1c, RZ, 0xc0, !PT ;  /* 0x0000001c44167812 */ /* 0x000fe200078ec0ff */
[----:B------:R-:W-:Y:S01]  /*1540*/  UIADD3 UR6, UPT, UPT, UR6, 0x1880, URZ ;  /* 0x0000188006067890 */ /* 0x000fe2000fffe0ff */
[----:B------:R-:W-:Y:S02]  /*1550*/  SHF.R.U32.HI R23, RZ, 0x3, R2 ;  /* 0x00000003ff177819 */ /* 0x000fe40000011602 */
[----:B------:R-:W-:Y:S02]  /*1560*/  ISETP.NE.AND P0, PT, R14, 0x3, PT ;  /* 0x000000030e00780c */ /* 0x000fe40003f05270 */
[----:B------:R-:W3:Y:S01]  /*1570*/  LDC.64 R20, c[0x0][0x3a0] ;  /* 0x0000e800ff147b82 */ /* 0x000ee20000000a00 */
[----:B------:R-:W-:-:S04]  /*1580*/  IMAD R23, R23, UR5, R22 ;  /* 0x0000000517177c24 */ /* 0x000fc8000f8e0216 */
[----:B------:R-:W-:Y:S01]  /*1590*/  IMAD.IADD R23, R62, 0x1, R23 ;  /* 0x000000013e177824 */ /* 0x000fe200078e0217 */
[----:B--2---:R-:W-:-:S06]  /*15a0*/  ULEA UR6, UR7, UR6, 0x18 ;  /* 0x0000000607067291 */ /* 0x004fcc000f8ec0ff */
[C---:B-1----:R-:W-:Y:S01]  /*15b0*/  VIADD R17, R68.reuse, UR6 ;  /* 0x0000000644117c36 */ /* 0x042fe20008000000 */
[----:B------:R-:W-:Y:S01]  /*15c0*/  IADD3 R68, PT, PT, R68, R61, RZ ;  /* 0x0000003d44447210 */ /* 0x000fe20007ffe0ff */
[----:B---3--:R-:W-:-:S04]  /*15d0*/  IMAD.WIDE R22, R23, 0x4, R20 ;  /* 0x0000000417167825 */ /* 0x008fc800078e0214 */
[----:B------:R-:W-:-:S05]  /*15e0*/  IMAD R24, R2, 0xc, R17 ;  /* 0x0000000c02187824 */ /* 0x000fca00078e0211 */
[----:B------:R-:W1:Y:S04]  /*15f0*/  LDS.128 R16, [R24] ;  /* 0x0000000018107984 */ /* 0x000e680000000c00 */
[----:B-1----:R2:W-:Y:S01]  /*1600*/  STG.E.128 desc[UR10][R22.64], R16 ;  /* 0x0000001016007986 */ /* 0x0025e2000c101d0a */
[----:B------:R-:W-:Y:S05]  /*1610*/  @!P0 BRA `(.L_x_3207) ;  /* 0x0000000000508947 */ /* 0x000fea0003800000 */
[----:B------:R-:W-:Y:S01]  /*1620*/  IMAD R24, R15, 0x10, R24 ;  /* 0x000000100f187824 */ /* 0x000fe200078e0218 */
[----:B--2---:R-:W-:Y:S02]  /*1630*/  LOP3.LUT R22, R68, 0x1c, RZ, 0xc0, !PT ;  /* 0x0000001c44167812 */ /* 0x004fe400078ec0ff */
[----:B------:R-:W-:Y:S02]  /*1640*/  SHF.R.U32.HI R23, RZ, 0x5, R68 ;  /* 0x00000005ff177819 */ /* 0x000fe40000011644 */
[----:B------:R-:W1:Y:S01]  /*1650*/  LDS.128 R16, [R24] ;  /* 0x0000000018107984 */ /* 0x000e620000000c00 */
[----:B------:R-:W-:Y:S02]  /*1660*/  ISETP.NE.AND P0, PT, R14, RZ, PT ;  /* 0x000000ff0e00720c */ /* 0x000fe40003f05270 */
[----:B------:R-:W-:Y:S01]  /*1670*/  IMAD R23, R23, UR5, R22 ;  /* 0x0000000517177c24 */ /* 0x000fe2000f8e0216 */
[----:B------:R-:W-:-:S03]  /*1680*/  IADD3 R68, PT, PT, R61, R68, RZ ;  /* 0x000000443d447210 */ /* 0x000fc60007ffe0ff */
[----:B------:R-:W-:-:S04]  /*1690*/  IMAD.IADD R23, R62, 0x1, R23 ;  /* 0x000000013e177824 */ /* 0x000fc800078e0217 */
[----:B------:R-:W-:-:S05]  /*16a0*/  IMAD.WIDE R22, R23, 0x4, R20 ;  /* 0x0000000417167825 */ /* 0x000fca00078e0214 */
[----:B-1----:R3:W-:Y:S01]  /*16b0*/  STG.E.128 desc[UR10][R22.64], R16 ;  /* 0x0000001016007986 */ /* 0x0027e2000c101d0a */
[----:B------:R-:W-:Y:S05]  /*16c0*/  @!P0 BRA `(.L_x_3207) ;  /* 0x0000000000248947 */ /* 0x000fea0003800000 */
[----:B---3--:R-:W-:Y:S01]  /*16d0*/  IMAD R16, R15, 0x10, R24 ;  /* 0x000000100f107824 */ /* 0x008fe200078e0218 */
[----:B------:R-:W-:Y:S02]  /*16e0*/  LOP3.LUT R22, R68, 0x1c, RZ, 0xc0, !PT ;  /* 0x0000001c44167812 */ /* 0x000fe400078ec0ff */
[----:B------:R-:W-:Y:S02]  /*16f0*/  SHF.R.U32.HI R23, RZ, 0x5, R68 ;  /* 0x00000005ff177819 */ /* 0x000fe40000011644 */
[----:B------:R-:W-:Y:S01]  /*1700*/  IADD3 R68, PT, PT, R61, R68, RZ ;  /* 0x000000443d447210 */ /* 0x000fe20007ffe0ff */
[----:B------:R-:W1:Y:S02]  /*1710*/  LDS.128 R16, [R16] ;  /* 0x0000000010107984 */ /* 0x000e640000000c00 */
[----:B------:R-:W-:-:S04]  /*1720*/  IMAD R23, R23, UR5, R22 ;  /* 0x0000000517177c24 */ /* 0x000fc8000f8e0216 */
[----:B------:R-:W-:-:S04]  /*1730*/  IMAD.IADD R23, R62, 0x1, R23 ;  /* 0x000000013e177824 */ /* 0x000fc800078e0217 */
[----:B------:R-:W-:-:S05]  /*1740*/  IMAD.WIDE R20, R23, 0x4, R20 ;  /* 0x0000000417147825 */ /* 0x000fca00078e0214 */
[----:B-1----:R4:W-:Y:S02]  /*1750*/  STG.E.128 desc[UR10][R20.64], R16 ;  /* 0x0000001014007986 */ /* 0x0029e4000c101d0a */
.L_x_3207:
[----:B------:R-:W-:Y:S05]  /*1760*/  BSYNC.RECONVERGENT B0 ;  /* 0x0000000000007941 */ /* 0x000fea0003800200 */
.L_x_3206:
[----:B-1234-:R-:W-:Y:S01]  /*1770*/  LOP3.LUT R16, R4, 0xffff, RZ, 0xc0, !PT ;  /* 0x0000ffff04107812 */ /* 0x01efe200078ec0ff */
[----:B------:R-:W-:Y:S03]  /*1780*/  BSSY.RECONVERGENT B0, `(.L_x_3208) ;  /* 0x000002e000007945 */ /* 0x000fe60003800200 */
[----:B------:R-:W-:-:S13]  /*1790*/  ISETP.GE.U32.AND P0, PT, R16, 0x2, PT ;  /* 0x000000021000780c */ /* 0x000fda0003f06070 */
[----:B------:R-:W-:Y:S05]  /*17a0*/  @!P0 BRA `(.L_x_3209) ;  /* 0x0000000000ac8947 */ /* 0x000fea0003800000 */
[----:B------:R-:W1:Y:S01]  /*17b0*/  S2R R63, SR_CgaCtaId ;  /* 0x00000000003f7919 */ /* 0x000e620000008800 */
[----:B------:R-:W-:-:S05]  /*17c0*/  MOV R16, 0x400 ;  /* 0x0000040000107802 */ /* 0x000fca0000000f00 */
[----:B------:R-:W-:-:S05]  /*17d0*/  VIADD R16, R16, 0x1880 ;  /* 0x0000188010107836 */ /* 0x000fca0000000000 */
[----:B-1----:R-:W-:-:S07]  /*17e0*/  LEA R63, R63, R16, 0x18 ;  /* 0x000000103f3f7211 */ /* 0x002fce00078ec0ff */
.L_x_3210:
[----:B-1----:R-:W0:Y:S01]  /*17f0*/  LDC.64 R64, c[0x0][0x3a0] ;  /* 0x0000e800ff407b82 */ /* 0x002e220000000a00 */
[C---:B------:R-:W-:Y:S01]  /*1800*/  IMAD R22, R68.reuse, 0x4, R63 ;  /* 0x0000000444167824 */ /* 0x040fe200078e023f */
[----:B------:R-:W-:Y:S02]  /*1810*/  LOP3.LUT R21, R68, 0x1c, RZ, 0xc0, !PT ;  /* 0x0000001c44157812 */ /* 0x000fe400078ec0ff */
[--C-:B------:R-:W-:Y:S01]  /*1820*/  SHF.R.U32.HI R20, RZ, 0x5, R68.reuse ;  /* 0x00000005ff147819 */ /* 0x100fe20000011644 */
[----:B------:R-:W-:Y:S01]  /*1830*/  IMAD.IADD R68, R61, 0x1, R68 ;  /* 0x000000013d447824 */ /* 0x000fe200078e0244 */
[----:B------:R1:W2:Y:S01]  /*1840*/  LDS.128 R28, [R22] ;  /* 0x00000000161c7984 */ /* 0x0002a20000000c00 */
[----:B------:R-:W-:Y:S01]  /*1850*/  IMAD.IADD R21, R62, 0x1, R21 ;  /* 0x000000013e157824 */ /* 0x000fe200078e0215 */
[----:B------:R-:W-:-:S03]  /*1860*/  LEA R24, R15, R22, 0x4 ;  /* 0x000000160f187211 */ /* 0x000fc600078e20ff */
[----:B------:R-:W-:Y:S01]  /*1870*/  IMAD R21, R20, UR5, R21 ;  /* 0x0000000514157c24 */ /* 0x000fe2000f8e0215 */
[----:B------:R-:W-:Y:S01]  /*1880*/  SHF.R.U32.HI R20, RZ, 0x5, R68 ;  /* 0x00000005ff147819 */ /* 0x000fe20000011644 */
[----:B------:R3:W4:Y:S01]  /*1890*/  LDS.128 R16, [R24] ;  /* 0x0000000018107984 */ /* 0x0007220000000c00 */
[----:B-1----:R-:W-:-:S05]  /*18a0*/  LEA R22, R15, R24, 0x4 ;  /* 0x000000180f167211 */ /* 0x002fca00078e20ff */
[----:B---3--:R-:W-:Y:S02]  /*18b0*/  IMAD R24, R15, 0x10, R22 ;  /* 0x000000100f187824 */ /* 0x008fe400078e0216 */
[----:B0-----:R-:W-:Y:S01]  /*18c0*/  IMAD.WIDE R66, R21, 0x4, R64 ;  /* 0x0000000415427825 */ /* 0x001fe200078e0240 */
[----:B------:R-:W-:-:S03]  /*18d0*/  LOP3.LUT R21, R68, 0x1c, RZ, 0xc0, !PT ;  /* 0x0000001c44157812 */ /* 0x000fc600078ec0ff */
[----:B------:R-:W-:Y:S01]  /*18e0*/  LDS.128 R24, [R24] ;  /* 0x0000000018187984 */ /* 0x000fe20000000c00 */
[----:B------:R-:W-:Y:S01]  /*18f0*/  IADD3 R68, PT, PT, R61, R68, RZ ;  /* 0x000000443d447210 */ /* 0x000fe20007ffe0ff */
[----:B------:R-:W-:-:S04]  /*1900*/  IMAD.IADD R21, R62, 0x1, R21 ;  /* 0x000000013e157824 */ /* 0x000fc800078e0215 */
[----:B------:R-:W-:Y:S02]  /*1910*/  IMAD R69, R20, UR5, R21 ;  /* 0x0000000514457c24 */ /* 0x000fe4000f8e0215 */
[----:B------:R-:W0:Y:S04]  /*1920*/  LDS.128 R20, [R22] ;  /* 0x0000000016147984 */ /* 0x000e280000000c00 */
[----:B--2---:R1:W-:Y:S02]  /*1930*/  STG.E.128 desc[UR10][R66.64], R28 ;  /* 0x0000001c42007986 */ /* 0x0043e4000c101d0a */
[----:B-1----:R-:W-:Y:S01]  /*1940*/  IMAD.IADD R28, R61, 0x1, R68 ;  /* 0x000000013d1c7824 */ /* 0x002fe200078e0244 */
[----:B------:R-:W-:Y:S01]  /*1950*/  LOP3.LUT R29, R68, 0x1c, RZ, 0xc0, !PT ;  /* 0x0000001c441d7812 */ /* 0x000fe200078ec0ff */
[----:B------:R-:W-:Y:S01]  /*1960*/  IMAD.WIDE R66, R69, 0x4, R64 ;  /* 0x0000000445427825 */ /* 0x000fe200078e0240 */
[----:B------:R-:W-:-:S02]  /*1970*/  SHF.R.U32.HI R68, RZ, 0x5, R68 ;  /* 0x00000005ff447819 */ /* 0x000fc40000011644 */
[----:B------:R-:W-:Y:S01]  /*1980*/  LOP3.LUT R31, R28, 0x1c, RZ, 0xc0, !PT ;  /* 0x0000001c1c1f7812 */ /* 0x000fe200078ec0ff */
[C---:B------:R-:W-:Y:S01]  /*1990*/  IMAD.IADD R29, R62.reuse, 0x1, R29 ;  /* 0x000000013e1d7824 */ /* 0x040fe200078e021d */
[--C-:B------:R-:W-:Y:S01]  /*19a0*/  SHF.R.U32.HI R30, RZ, 0x5, R28.reuse ;  /* 0x00000005ff1e7819 */ /* 0x100fe2000001161c */
[----:B----4-:R1:W-:Y:S01]  /*19b0*/  STG.E.128 desc[UR10][R66.64], R16 ;  /* 0x0000001042007986 */ /* 0x0103e2000c101d0a */
[----:B------:R-:W-:Y:S01]  /*19c0*/  IADD3 R31, PT, PT, R62, R31, RZ ;  /* 0x0000001f3e1f7210 */ /* 0x000fe20007ffe0ff */
[----:B------:R-:W-:Y:S02]  /*19d0*/  IMAD R29, R68, UR5, R29 ;  /* 0x00000005441d7c24 */ /* 0x000fe4000f8e021d */
[----:B------:R-:W-:Y:S02]  /*19e0*/  IMAD.IADD R68, R61, 0x1, R28 ;  /* 0x000000013d447824 */ /* 0x000fe400078e021c */
[----:B------:R-:W-:-:S03]  /*19f0*/  IMAD R31, R30, UR5, R31 ;  /* 0x000000051e1f7c24 */ /* 0x000fc6000f8e021f */
[----:B------:R-:W-:Y:S01]  /*1a00*/  ISETP.GE.U32.AND P0, PT, R68, 0x400, PT ;  /* 0x000004004400780c */ /* 0x000fe20003f06070 */
[----:B-1----:R-:W-:-:S04]  /*1a10*/  IMAD.WIDE R16, R29, 0x4, R64 ;  /* 0x000000041d107825 */ /* 0x002fc800078e0240 */
[----:B------:R-:W-:Y:S01]  /*1a20*/  IMAD.WIDE R64, R31, 0x4, R64 ;  /* 0x000000041f407825 */ /* 0x000fe200078e0240 */
[----:B0-----:R1:W-:Y:S04]  /*1a30*/  STG.E.128 desc[UR10][R16.64], R20 ;  /* 0x0000001410007986 */ /* 0x0013e8000c101d0a */
[----:B------:R1:W-:Y:S03]  /*1a40*/  STG.E.128 desc[UR10][R64.64], R24 ;  /* 0x0000001840007986 */ /* 0x0003e6000c101d0a */
[----:B------:R-:W-:Y:S05]  /*1a50*/  @!P0 BRA `(.L_x_3210) ;  /* 0xfffffffc00648947 */ /* 0x000fea000383ffff */
.L_x_3209:
[----:B------:R-:W-:Y:S05]  /*1a60*/  BSYNC.RECONVERGENT B0 ;  /* 0x0000000000007941 */ /* 0x000fea0003800200 */
.L_x_3208:
[C---:B------:R-:W-:Y:S01]  /*1a70*/  IMAD.IADD R59, R0.reuse, 0x1, R59 ;  /* 0x00000001003b7824 */ /* 0x040fe200078e023b */
[----:B-1----:R-:W-:-:S04]  /*1a80*/  SHF.L.U32 R16, R0, 0x2, RZ ;  /* 0x0000000200107819 */ /* 0x002fc800000006ff */
[----:B------:R-:W-:-:S13]  /*1a90*/  ISETP.GE.U32.AND P0, PT, R59, R16, PT ;  /* 0x000000103b00720c */ /* 0x000fda0003f06070 */
[----:B------:R-:W-:Y:S05]  /*1aa0*/  @!P0 BRA `(.L_x_3211) ;  /* 0xffffffec00608947 */ /* 0x000fea000383ffff */
[----:B------:R-:W-:Y:S05]  /*1ab0*/  EXIT ;  /* 0x000000000000794d */ /* 0x000fea0003800000 */
.L_x_3203:
[----:B------:R-:W-:Y:S01]  /*1ac0*/  MOV R16, 0xffffffff ;  /* 0xffffffff00107802 */ /* 0x000fe20000000f00 */
[----:B------:R-:W-:Y:S02]  /*1ad0*/  IMAD.MOV.U32 R18, RZ, RZ, R39 ;  /* 0x000000ffff127224 */ /* 0x000fe400078e0027 */
[----:B------:R-:W-:-:S07]  /*1ae0*/  IMAD.MOV.U32 R17, RZ, RZ, 0x1f ;  /* 0x0000001fff117424 */ /* 0x000fce00078e00ff */
[----:B01----:R-:W-:Y:S05]  /*1af0*/  WARPSYNC.COLLECTIVE R16, `(.L_x_3212) ;  /* 0x0000000010087348 */ /* 0x003fea0003c00000 */
[----:B-1----:R1:W2:Y:S02]  /*1b00*/  SHFL.IDX P2, R16, R66, R18, R17 ;  /* 0x0000001242107389 */ /* 0x0022a40000040011 */
[----:B012---:R-:W-:Y:S05]  /*1b10*/  ENDCOLLECTIVE ;  /* 0x000000000000791b */ /* 0x007fea0003800000 */
.L_x_3212:
[----:B------:R-:W-:Y:S02]  /*1b20*/  IMAD.MOV.U32 R18, RZ, RZ, R38 ;  /* 0x000000ffff127224 */ /* 0x000fe400078e0026 */
[----:B------:R-:W-:Y:S01]  /*1b30*/  IMAD.MOV.U32 R68, RZ, RZ, R16 ;  /* 0x000000ffff447224 */ /* 0x000fe200078e0010 */
[----:B------:R-:W-:-:S03]  /*1b40*/  MOV R16, 0xffffffff ;  /* 0xffffffff00107802 */ /* 0x000fc60000000f00 */
[----:B------:R-:W-:-:S07]  /*1b50*/  IMAD R69, R65, R68, RZ ;  /* 0x0000004441457224 */ /* 0x000fce00078e02ff */
[----:B------:R-:W-:Y:S05]  /*1b60*/  WARPSYNC.COLLECTIVE R16, `(.L_x_3213) ;  /* 0x0000000010087348 */ /* 0x000fea0003c00000 */
[----:B------:R0:W1:Y:S02]  /*1b70*/  SHFL.IDX P2, R16, R66, R18, R17 ;  /* 0x0000001242107389 */ /* 0x0000640000040011 */
[----:B01----:R-:W-:Y:S05]  /*1b80*/  ENDCOLLECTIVE ;  /* 0x000000000000791b */ /* 0x003fea0003800000 */
.L_x_3213:
[----:B------:R-:W-:Y:S02]  /*1b90*/  IMAD.MOV.U32 R18, RZ, RZ, R37 ;  /* 0x000000ffff127224 */ /* 0x000fe400078e0025 */
[----:B------:R-:W-:Y:S02]  /*1ba0*/  IMAD R68, R64, R16, R69 ;  /* 0x0000001040447224 */ /* 0x000fe400078e0245 */
[----:B------:R-:W-:-:S07]  /*1bb0*/  IMAD.MOV.U32 R16, RZ, RZ, -0x1 ;  /* 0xffffffffff107424 */ /* 0x000fce00078e00ff */
[----:B------:R-:W-:Y:S05]  /*1bc0*/  WARPSYNC.COLLECTIVE R16, `(.L_x_3214) ;  /* 0x0000000010087348 */ /* 0x000fea0003c00000 */
[----:B------:R0:W1:Y:S02]  /*1bd0*/  SHFL.IDX P2, R16, R66, R18, R17 ;  /* 0x0000001242107389 */ /* 0x0000640000040011 */
[----:B01----:R-:W-:Y:S05]  /*1be0*/  ENDCOLLECTIVE ;  /* 0x000000000000791b */ /* 0x003fea0003800000 */
.L_x_3214:
[----:B------:R-:W-:Y:S01]  /*1bf0*/  IMAD.MOV.U32 R18, RZ, RZ, R36 ;  /* 0x000000ffff127224 */ /* 0x000fe200078e0024 */
[----:B------:R-:W-:Y:S01]  /*1c00*/  MOV R69, R16 ;  /* 0x0000001000457202 */ /* 0x000fe20000000f00 */
[----:B------:R-:W-:-:S04]  /*1c10*/  IMAD.MOV.U32 R16, RZ, RZ, -0x1 ;  /* 0xffffffffff107424 */ /* 0x000fc800078e00ff */
[----:B------:R-:W-:-:S07]  /*1c20*/  IMAD R69, R63, R69, R68 ;  /* 0x000000453f457224 */ /* 0x000fce00078e0244 */
[----:B------:R-:W-:Y:S05]  /*1c30*/  WARPSYNC.COLLECTIVE R16, `(.L_x_3215) ;  /* 0x0000000010087348 */ /* 0x000fea0003c00000 */
[----:B------:R0:W1:Y:S02]  /*1c40*/  SHFL.IDX P2, R16, R66, R18, R17 ;  /* 0x0000001242107389 */ /* 0x0000640000040011 */
[----:B01----:R-:W-:Y:S05]  /*1c50*/  ENDCOLLECTIVE ;  /* 0x000000000000791b */ /* 0x003fea0003800000 */
.L_x_3215:
[----:B------:R-:W-:Y:S01]  /*1c60*/  IMAD.MOV.U32 R18, RZ, RZ, R35 ;  /* 0x000000ffff127224 */ /* 0x000fe200078e0023 */
[----:B------:R-:W-:Y:S01]  /*1c70*/  MOV R68, R16 ;  /* 0x0000001000447202 */ /* 0x000fe20000000f00 */
[----:B------:R-:W-:-:S04]  /*1c80*/  IMAD.MOV.U32 R16, RZ, RZ, -0x1 ;  /* 0xffffffffff107424 */ /* 0x000fc800078e00ff */
[----:B------:R-:W-:-:S07]  /*1c90*/  IMAD R68, R62, R68, R69 ;  /* 0x000000443e447224 */ /* 0x000fce00078e0245 */
[----:B------:R-:W-:Y:S05]  /*1ca0*/  WARPSYNC.COLLECTIVE R16, `(.L_x_3216) ;  /* 0x0000000010087348 */ /* 0x000fea0003c00000 */
[----:B------:R0:W1:Y:S02]  /*1cb0*/  SHFL.IDX P2, R16, R66, R18, R17 ;  /* 0x0000001242107389 */ /* 0x0000640000040011 */
[----:B01----:R-:W-:Y:S05]  /*1cc0*/  ENDCOLLECTIVE ;  /* 0x000000000000791b */ /* 0x003fea0003800000 */
.L_x_3216:
[----:B------:R-:W-:Y:S01]  /*1cd0*/  IMAD.MOV.U32 R18, RZ, RZ, R34 ;  /* 0x000000ffff127224 */ /* 0x000fe200078e0022 */
[----:B------:R-:W-:Y:S01]  /*1ce0*/  MOV R69, R16 ;  /* 0x0000001000457202 */ /* 0x000fe20000000f00 */
[----:B------:R-:W-:-:S04]  /*1cf0*/  IMAD.MOV.U32 R16, RZ, RZ, -0x1 ;  /* 0xffffffffff107424 */ /* 0x000fc800078e00ff */
[----:B------:R-:W-:-:S07]  /*1d00*/  IMAD R68, R61, R69, R68 ;  /* 0x000000453d447224 */ /* 0x000fce00078e0244 */
[----:B------:R-:W-:Y:S05]  /*1d10*/  WARPSYNC.COLLECTIVE R16, `(.L_x_3217) ;  /* 0x0000000010087348 */ /* 0x000fea0003c00000 */
[----:B------:R0:W1:Y:S02]  /*1d20*/  SHFL.IDX P2, R16, R66, R18, R17 ;  /* 0x0000001242107389 */ /* 0x0000640000040011 */
[----:B01----:R-:W-:Y:S05]  /*1d30*/  ENDCOLLECTIVE ;  /* 0x000000000000791b */ /* 0x003fea0003800000 */
.L_x_3217:
[----:B------:R-:W-:Y:S01]  /*1d40*/  IMAD.MOV.U32 R18, RZ, RZ, R33 ;  /* 0x000000ffff127224 */ /* 0x000fe200078e0021 */
[----:B------:R-:W-:Y:S01]  /*1d50*/  MOV R69, R16 ;  /* 0x0000001000457202 */ /* 0x000fe20000000f00 */
[----:B------:R-:W-:-:S04]  /*1d60*/  IMAD.MOV.U32 R16, RZ, RZ, -0x1 ;  /* 0xffffffffff107424 */ /* 0x000fc800078e00ff */
[----:B------:R-:W-:-:S07]  /*1d70*/  IMAD R69, R31, R69, R68 ;  /* 0x000000451f457224 */ /* 0x000fce00078e0244 */
[----:B------:R-:W-:Y:S05]  /*1d80*/  WARPSYNC.COLLECTIVE R16, `(.L_x_3218) ;  /* 0x0000000010087348 */ /* 0x000fea0003c00000 */
[----:B------:R0:W1:Y:S02]  /*1d90*/  SHFL.IDX P2, R16, R66, R18, R17 ;  /* 0x0000001242107389 */ /* 0x0000640000040011 */
[----:B01----:R-:W-:Y:S05]  /*1da0*/  ENDCOLLECTIVE ;  /* 0x000000000000791b */ /* 0x003fea0003800000 */
.L_x_3218:
[----:B------:R-:W-:Y:S01]  /*1db0*/  IMAD.MOV.U32 R18, RZ, RZ, R32 ;  /* 0x000000ffff127224 */ /* 0x000fe200078e0020 */
[----:B------:R-:W-:Y:S01]  /*1dc0*/  MOV R68, R16 ;  /* 0x0000001000447202 */ /* 0x000fe20000000f00 */
[----:B------:R-:W-:-:S04]  /*1dd0*/  IMAD.MOV.U32 R16, RZ, RZ, -0x1 ;  /* 0xffffffffff107424 */ /* 0x000fc800078e00ff */
[----:B------:R-:W-:-:S07]  /*1de0*/  IMAD R68, R30, R68, R69 ;  /* 0x000000441e447224 */ /* 0x000fce00078e0245 */
[----:B------:R-:W-:Y:S05]  /*1df0*/  WARPSYNC.COLLECTIVE R16, `(.L_x_3219) ;  /* 0x0000000010087348 */ /* 0x000fea0003c00000 */
[----:B------:R0:W1:Y:S02]  /*1e00*/  SHFL.IDX P2, R16, R66, R18, R17 ;  /* 0x0000001242107389 */ /* 0x0000640000040011 */
[----:B01----:R-:W-:Y:S05]  /*1e10*/  ENDCOLLECTIVE ;  /* 0x000000000000791b */ /* 0x003fea0003800000 */
.L_x_3219:
[----:B------:R-:W-:Y:S01]  /*1e20*/  IMAD.MOV.U32 R18, RZ, RZ, R5 ;  /* 0x000000ffff127224 */ /* 0x000fe200078e0005 */
[----:B------:R-:W-:Y:S01]  /*1e30*/  MOV R69, R16 ;  /* 0x0000001000457202 */ /* 0x000fe20000000f00 */
[----:B------:R-:W-:-:S04]  /*1e40*/  IMAD.MOV.U32 R16, RZ, RZ, -0x1 ;  /* 0xffffffffff107424 */ /* 0x000fc800078e00ff */
[----:B------:R-:W-:-:S07]  /*1e50*/  IMAD R69, R29, R69, R68 ;  /* 0x000000451d457224 */ /* 0x000fce00078e0244 */
[----:B------:R-:W-:Y:S05]  /*1e60*/  WARPSYNC.COLLECTIVE R16, `(.L_x_3220) ;  /* 0x0000000010087348 */ /* 0x000fea0003c00000 */
[----:B------:R0:W1:Y:S02]  /*1e70*/  SHFL.IDX P2, R16, R66, R18, R17 ;  /* 0x0000001242107389 */ /* 0x0000640000040011 */
[----:B01----:R-:W-:Y:S05]  /*1e80*/  ENDCOLLECTIVE ;  /* 0x000000000000791b */ /* 0x003fea0003800000 */
.L_x_3220:
[----:B------:R-:W-:Y:S01]  /*1e90*/  IMAD.MOV.U32 R18, RZ, RZ, R6 ;  /* 0x000000ffff127224 */ /* 0x000fe200078e0006 */
[----:B------:R-:W-:Y:S01]  /*1ea0*/  MOV R68, R16 ;  /* 0x0000001000447202 */ /* 0x000fe20000000f00 */
[----:B------:R-:W-:-:S04]  /*1eb0*/  IMAD.MOV.U32 R16, RZ, RZ, -0x1 ;  /* 0xffffffffff107424 */ /* 0x000fc800078e00ff */
[----:B------:R-:W-:-:S07]  /*1ec0*/  IMAD R68, R28, R68, R69 ;  /* 0x000000441c447224 */ /* 0x000fce00078e0245 */
[----:B------:R-:W-:Y:S05]  /*1ed0*/  WARPSYNC.COLLECTIVE R16, `(.L_x_3221) ;  /* 0x0000000010087348 */ /* 0x000fea0003c00000 */
[----:B------:R0:W1:Y:S02]  /*1ee0*/  SHFL.IDX P2, R16, R66, R18, R17 ;  /* 0x0000001242107389 */ /* 0x0000640000040011 */
[----:B01----:R-:W-:Y:S05]  /*1ef0*/  ENDCOLLECTIVE ;  /* 0x000000000000791b */ /* 0x003fea0003800000 */
.L_x_3221:
[----:B------:R-:W-:Y:S01]  /*1f00*/  IMAD.MOV.U32 R18, RZ, RZ, R7 ;  /* 0x000000ffff127224 */ /* 0x000fe200078e0007 */
[----:B------:R-:W-:Y:S01]  /*1f10*/  MOV R69, R16 ;  /* 0x0000001000457202 */ /* 0x000fe20000000f00 */
[----:B------:R-:W-:-:S04]  /*1f20*/  IMAD.MOV.U32 R16, RZ, RZ, -0x1 ;  /* 0xffffffffff107424 */ /* 0x000fc800078e00ff */
[----:B------:R-:W-:-:S07]  /*1f30*/  IMAD R69, R27, R69, R68 ;  /* 0x000000451b457224 */ /* 0x000fce00078e0244 */
[----:B------:R-:W-:Y:S05]  /*1f40*/  WARPSYNC.COLLECTIVE R16, `(.L_x_3222) ;  /* 0x0000000010087348 */ /* 0x000fea0003c00000 */
[----:B------:R0:W1:Y:S02]  /*1f50*/  SHFL.IDX P2, R16, R66, R18, R17 ;  /* 0x0000001242107389 */ /* 0x0000640000040011 */
[----:B01----:R-:W-:Y:S05]  /*1f60*/  ENDCOLLECTIVE ;  /* 0x000000000000791b */ /* 0x003fea0003800000 */
.L_x_3222:
[----:B------:R-:W-:Y:S01]  /*1f70*/  IMAD.MOV.U32 R18, RZ, RZ, R8 ;  /* 0x000000ffff127224 */ /* 0x000fe200078e0008 */
[----:B------:R-:W-:Y:S01]  /*1f80*/  MOV R68, R16 ;  /* 0x0000001000447202 */ /* 0x000fe20000000f00 */
[----:B------:R-:W-:-:S04]  /*1f90*/  IMAD.MOV.U32 R16, RZ, RZ, -0x1 ;  /* 0xffffffffff107424 */ /* 0x000fc800078e00ff */
[----:B------:R-:W-:-:S07]  /*1fa0*/  IMAD R68, R26, R68, R69 ;  /* 0x000000441a447224 */ /* 0x000fce00078e0245 */
[----:B------:R-:W-:Y:S05]  /*1fb0*/  WARPSYNC.COLLECTIVE R16, `(.L_x_3223) ;  /* 0x0000000010087348 */ /* 0x000fea0003c00000 */
[----:B------:R0:W1:Y:S02]  /*1fc0*/  SHFL.IDX P2, R16, R66, R18, R17 ;  /* 0x0000001242107389 */ /* 0x0000640000040011 */
[----:B01----:R-:W-:Y:S05]  /*1fd0*/  ENDCOLLECTIVE ;  /* 0x000000000000791b */ /* 0x003fea0003800000 */
.L_x_3223:
[----:B------:R-:W-:Y:S01]  /*1fe0*/  IMAD.MOV.U32 R18, RZ, RZ, R9 ;  /* 0x000000ffff127224 */ /* 0x000fe200078e0009 */
[----:B------:R-:W-:Y:S01]  /*1ff0*/  MOV R69, R16 ;  /* 0x0000001000457202 */ /* 0x000fe20000000f00 */
[----:B------:R-:W-:-:S04]  /*2000*/  IMAD.MOV.U32 R16, RZ, RZ, -0x1 ;  /* 0xffffffffff107424 */ /* 0x000fc800078e00ff */
[----:B------:R-:W-:-:S07]  /*2010*/  IMAD R69, R25, R69, R68 ;  /* 0x0000004519457224 */ /* 0x000fce00078e0244 */
[----:B------:R-:W-:Y:S05]  /*2020*/  WARPSYNC.COLLECTIVE R16, `(.L_x_3224) ;  /* 0x0000000010087348 */ /* 0x000fea0003c00000 */
[----:B------:R0:W1:Y:S02]  /*2030*/  SHFL.IDX P2, R16, R66, R18, R17 ;  /* 0x0000001242107389 */ /* 0x0000640000040011 */
[----:B01----:R-:W-:Y:S05]  /*2040*/  ENDCOLLECTIVE ;  /* 0x000000000000791b */ /* 0x003fea0003800000 */
.L_x_3224:
[----:B------:R-:W-:Y:S01]  /*2050*/  IMAD.MOV.U32 R18, RZ, RZ, R10 ;  /* 0x000000ffff127224 */ /* 0x000fe200078e000a */
[----:B------:R-:W-:Y:S01]  /*2060*/  MOV R68, R16 ;  /* 0x0000001000447202 */ /* 0x000fe20000000f00 */
[----:B------:R-:W-:-:S04]  /*2070*/  IMAD.MOV.U32 R16, RZ, RZ, -0x1 ;  /* 0xffffffffff107424 */ /* 0x000fc800078e00ff */
[----:B------:R-:W-:-:S07]  /*2080*/  IMAD R68, R24, R68, R69 ;  /* 0x0000004418447224 */ /* 0x000fce00078e0245 */
[----:B------:R-:W-:Y:S05]  /*2090*/  WARPSYNC.COLLECTIVE R16, `(.L_x_3225) ;  /* 0x0000000010087348 */ /* 0x000fea0003c00000 */
[----:B------:R0:W1:Y:S02]  /*20a0*/  SHFL.IDX P2, R16, R66, R18, R17 ;  /* 0x0000001242107389 */ /* 0x0000640000040011 */
[----:B01----:R-:W-:Y:S05]  /*20b0*/  ENDCOLLECTIVE ;  /* 0x000000000000791b */ /* 0x003fea0003800000 */
.L_x_3225:
[----:B------:R-:W-:Y:S01]  /*20c0*/  IMAD.MOV.U32 R18, RZ, RZ, R11 ;  /* 0x000000ffff127224 */ /* 0x000fe200078e000b */
[----:B------:R-:W-:Y:S01]  /*20d0*/  MOV R69, R16 ;  /* 0x0000001000457202 */ /* 0x000fe20000000f00 */
[----:B------:R-:W-:-:S04]  /*20e0*/  IMAD.MOV.U32 R16, RZ, RZ, -0x1 ;  /* 0xffffffffff107424 */ /* 0x000fc800078e00ff */
[----:B------:R-:W-:-:S07]  /*20f0*/  IMAD R69, R23, R69, R68 ;  /* 0x0000004517457224 */ /* 0x000fce00078e0244 */
[----:B------:R-:W-:Y:S05]  /*2100*/  WARPSYNC.COLLECTIVE R16, `(.L_x_3226) ;  /* 0x0000000010087348 */ /* 0x000fea0003c00000 */
[----:B------:R0:W1:Y:S02]  /*2110*/  SHFL.IDX P2, R16, R66, R18, R17 ;  /* 0x0000001242107389 */ /* 0x0000640000040011 */
[----:B01----:R-:W-:Y:S05]  /*2120*/  ENDCOLLECTIVE ;  /* 0x000000000000791b */ /* 0x003fea0003800000 */
.L_x_3226:
[----:B------:R-:W-:Y:S01]  /*2130*/  IMAD.MOV.U32 R18, RZ, RZ, R12 ;  /* 0x000000ffff127224 */ /* 0x000fe200078e000c */
[----:B------:R-:W-:Y:S01]  /*2140*/  MOV R68, R16 ;  /* 0x0000001000447202 */ /* 0x000fe20000000f00 */
[----:B------:R-:W-:-:S04]  /*2150*/  IMAD.MOV.U32 R16, RZ, RZ, -0x1 ;  /* 0xffffffffff107424 */ /* 0x000fc800078e00ff */
[----:B------:R-:W-:-:S07]  /*2160*/  IMAD R68, R22, R68, R69 ;  /* 0x0000004416447224 */ /* 0x000fce00078e0245 */
[----:B------:R-:W-:Y:S05]  /*2170*/  WARPSYNC.COLLECTIVE R16, `(.L_x_3227) ;  /* 0x0000000010087348 */ /* 0x000fea0003c00000 */
[----:B------:R0:W1:Y:S02]  /*2180*/  SHFL.IDX P2, R16, R66, R18, R17 ;  /* 0x0000001242107389 */ /* 0x0000640000040011 */
[----:B01----:R-:W-:Y:S05]  /*2190*/  ENDCOLLECTIVE ;  /* 0x000000000000791b */ /* 0x003fea0003800000 */
.L_x_3227:
[----:B------:R-:W-:Y:S01]  /*21a0*/  MOV R69, R16 ;  /* 0x0000001000457202 */ /* 0x000fe20000000f00 */
[----:B------:R-:W-:Y:S06]  /*21b0*/  BRA `(.L_x_3228) ;  /* 0xfffffff000747947 */ /* 0x000fec000383ffff */
        .weak           $__internal_99_$__cuda_sm20_div_u16
        .type           $__internal_99_$__cuda_sm20_div_u16,@function
        .size           $__internal_99_$__cuda_sm20_div_u16,(.L_x_38602 - $__internal_99_$__cuda_sm20_div_u16)
$__internal_99_$__cuda_sm20_div_u16:
        /* <DEDUP_REMOVED lines=14> */
[----:B------:R-:W-:-:S05]  /*22a0*/  HFMA2 R7, -RZ, RZ, 0, 0 ;  /* 0x00000000ff077431 */ /* 0x000fca00000001ff */
[----:B------:R-:W0:Y:S02]  /*22b0*/  F2I.U32.TRUNC.NTZ R16, R16 ;  /* 0x0000001000107305 */ /* 0x000e24000020f000 */
[----:B0-----:R-:W-:Y:S02]  /*22c0*/  LOP3.LUT R4, R16, 0xffff, RZ, 0xc0, !PT ;  /* 0x0000ffff10047812 */ /* 0x001fe400078ec0ff */
[----:B------:R-:W-:Y:S01]  /*22d0*/  @!P0 MOV R4, 0xffffffff ;  /* 0xffffffff00048802 */ /* 0x000fe20000000f00 */
[----:B------:R-:W-:Y:S06]  /*22e0*/  RET.REL.NODEC R6 `(_Z9cuda_gemmIiLi128ELi4ELi1ELi1024ELi32ELi32ELi64ELi0ELi1EEviiiPT_S1_S1_iii) ;  /* 0xffffffdc06447950 */ /* 0x000fec0003c3ffff */
.L_x_3229:
        /* <DEDUP_REMOVED lines=9> */
.L_x_38602:


//--------------------- .text._Z9cuda_gemmIiLi128ELi4ELi1ELi1024ELi32ELi32ELi64ELi0ELi0EEviiiPT_S1_S1_iii --------------------------
	.section	.text._Z9cuda_gemmIiLi128ELi4ELi1ELi1024ELi32ELi32ELi64ELi0ELi0EEviiiPT_S1_S1_iii,"ax",@progbits
	.align	128
        .global         _Z9cuda_gemmIiLi128ELi4ELi1ELi1024ELi32ELi32ELi64ELi0ELi0EEviiiPT_S1_S1_iii
        .type           _Z9cuda_gemmIiLi128ELi4ELi1ELi1024ELi32ELi32ELi64ELi0ELi0EEviiiPT_S1_S1_iii,@function
        .size           _Z9cuda_gemmIiLi128ELi4ELi1ELi1024ELi32ELi32ELi64ELi0ELi0EEviiiPT_S1_S1_iii,(.L_x_38604 - _Z9cuda_gemmIiLi128ELi4ELi1ELi1024ELi32ELi32ELi64ELi0ELi0EEviiiPT_S1_S1_iii)
        .other          _Z9cuda_gemmIiLi128ELi4ELi1ELi1024ELi32ELi32ELi64ELi0ELi0EEviiiPT_S1_S1_iii,@"STO_CUDA_ENTRY STV_DEFAULT"
_Z9cuda_gemmIiLi128ELi4ELi1ELi1024ELi32ELi32ELi64ELi0ELi0EEviiiPT_S1_S1_iii:
.text._Z9cuda_gemmIiLi128ELi4ELi1ELi1024ELi32ELi32ELi64ELi0ELi0EEviiiPT_S1_S1_iii:
[----:B------:R-:W0:Y:S08]  /*0000*/  LDC R1, c[0x0][0x37c] ;  /* 0x0000df00ff017b82 */ /* 0x000e300000000800 */
[----:B------:R-:W1:Y:S01]  /*0010*/  LDC R6, c[0x0][0x3ac] ;  /* 0x0000eb00ff067b82 */ /* 0x000e620000000800 */
[----:B------:R-:W2:Y:S01]  /*0020*/  LDCU UR13, c[0x0][0x374] ;  /* 0x00006e80ff0d77ac */ /* 0x000ea20008000800 */
[----:B0-----:R-:W-:-:S06]  /*0030*/  VIADD R1, R1, 0xffffffe8 ;  /* 0xffffffe801017836 */ /* 0x001fcc0000000000 */
[----:B------:R-:W0:Y:S01]  /*0040*/  S2UR UR5, SR_CTAID.Y ;  /* 0x00000000000579c3 */ /* 0x000e220000002600 */
[----:B-1----:R-:W-:Y:S02]  /*0050*/  IABS R5, R6 ;  /* 0x0000000600057213 */ /* 0x002fe40000000000 */
[----:B------:R-:W-:Y:S02]  /*0060*/  ISETP.NE.AND P1, PT, R6, RZ, PT ;  /* 0x000000ff0600720c */ /* 0x000fe40003f25270 */
[----:B------:R-:W1:Y:S08]  /*0070*/  I2F.RP R0, R5 ;  /* 0x0000000500007306 */ /* 0x000e700000209400 */
[----:B-1----:R-:W1:Y:S02]  /*0080*/  MUFU.RCP R0, R0 ;  /* 0x0000000000007308 */ /* 0x002e640000001000 */
[----:B-1----:R-:W-:Y:S01]  /*0090*/  VIADD R2, R0, 0xffffffe ;  /* 0x0ffffffe00027836 */ /* 0x002fe20000000000 */
[----:B------:R-:W-:-:S02]  /*00a0*/  LOP3.LUT R0, R6, 0x400, RZ, 0x3c, !PT ;  /* 0x0000040006007812 */ /* 0x000fc400078e3cff */
[----:B------:R-:W-:-:S03]  /*00b0*/  @!P1 LOP3.LUT R6, RZ, R6, RZ, 0x33, !PT ;  /* 0x00000006ff069212 */ /* 0x000fc600078e33ff */
[----:B------:R1:W3:Y:S01]  /*00c0*/  F2I.FTZ.U32.TRUNC.NTZ R3, R2 ;  /* 0x0000000200037305 */ /* 0x0002e2000021f000 */
[----:B------:R-:W-:Y:S02]  /*00d0*/  ISETP.GE.AND P3, PT, R0, RZ, PT ;  /* 0x000000ff0000720c */ /* 0x000fe40003f66270 */
[----:B------:R-:W4:Y:S01]  /*00e0*/  S2R R0, SR_TID.X ;  /* 0x0000000000007919 */ /* 0x000f220000002100 */
        /* <DEDUP_REMOVED lines=9> */
[----:B------:R-:W-:-:S03]  /*0180*/  @!P2 VIADD R3, R3, 0x1 ;  /* 0x000000010303a836 */ /* 0x000fc60000000000 */
[----:B------:R-:W-:-:S13]  /*0190*/  ISETP.GE.U32.AND P0, PT, R4, R5, PT ;  /* 0x000000050400720c */ /* 0x000fda0003f06070 */
[----:B------:R-:W-:-:S05]  /*01a0*/  @P0 IADD3 R3, PT, PT, R3, 0x1, RZ ;  /* 0x0000000103030810 */ /* 0x000fca0007ffe0ff */
[----:B------:R-:W-:-:S05]  /*01b0*/  @!P3 IMAD.MOV R3, RZ, RZ, -R3 ;  /* 0x000000ffff03b224 */ /* 0x000fca00078e0a03 */
[----:B------:R-:W-:Y:S02]  /*01c0*/  R2UR UR12, R3 ;  /* 0x00000000030c72ca */ /* 0x000fe400000e0000 */
[----:B------:R-:W-:-:S13]  /*01d0*/  @!P1 R2UR UR12, R6 ;  /* 0x00000000060c92ca */ /* 0x000fda00000e0000 */
[----:B------:R-:W-:-:S04]  /*01e0*/  UISETP.LT.AND UP0, UPT, UR12, 0x40, UPT ;  /* 0x000000400c00788c */ /* 0x000fc8000bf01270 */
[----:B------:R-:W-:-:S04]  /*01f0*/  USEL UR4, UR12, 0x40, UP0 ;  /* 0x000000400c047887 */ /* 0x000fc80008000000 */
[----:B------:R-:W-:-:S06]  /*0200*/  USHF.L.U32 UR4, UR4, 0x1, URZ ;  /* 0x0000000104047899 */ /* 0x000fcc00080006ff */
[----:B------:R-:W-:-:S03]  /*0210*/  IMAD R5, RZ, RZ, -UR4 ;  /* 0x80000004ff057e24 */ /* 0x000fc6000f8e02ff */
[----:B------:R-:W1:Y:S08]  /*0220*/  I2F.U32.RP R4, UR4 ;  /* 0x0000000400047d06 */ /* 0x000e700008209000 */
[----:B-1----:R-:W1:Y:S02]  /*0230*/  MUFU.RCP R4, R4 ;  /* 0x0000000400047308 */ /* 0x002e640000001000 */
[----:B-1----:R-:W-:Y:S01]  /*0240*/  VIADD R3, R4, 0xffffffe ;  /* 0x0ffffffe04037836 */ /* 0x002fe20000000000 */
[----:B--2---:R-:W-:-:S05]  /*0250*/  MOV R4, UR13 ;  /* 0x0000000d00047c02 */ /* 0x004fca0008000f00 */
[----:B------:R-:W1:Y:S01]  /*0260*/  F2I.FTZ.U32.TRUNC.NTZ R3, R3 ;  /* 0x0000000300037305 */ /* 0x000e62000021f000 */
[----:B------:R-:W-:-:S05]  /*0270*/  IMAD.SHL.U32 R4, R4, 0x4, RZ ;  /* 0x0000000404047824 */ /* 0x000fca00078e00ff */
[----:B0-----:R-:W-:Y:S01]  /*0280*/  ISETP.LE.U32.AND P1, PT, R4, UR5, PT ;  /* 0x0000000504007c0c */ /* 0x001fe2000bf23070 */
[----:B-1----:R-:W-:-:S04]  /*0290*/  IMAD R5, R5, R3, RZ ;  /* 0x0000000305057224 */ /* 0x002fc800078e02ff */
[----:B------:R-:W-:-:S06]  /*02a0*/  IMAD.HI.U32 R5, R3, R5, R2 ;  /* 0x0000000503057227 */ /* 0x000fcc00078e0002 */
[----:B----4-:R-:W-:-:S04]  /*02b0*/  IMAD.HI.U32 R2, R5, R0, RZ ;  /* 0x0000000005027227 */ /* 0x010fc800078e00ff */
        /* <DEDUP_REMOVED lines=8> */
[----:B------:R-:W-:Y:S02]  /*0340*/  @P0 IADD3 R2, PT, PT, R2, 0x1, RZ ;  /* 0x0000000102020810 */ /* 0x000fe40007ffe0ff */
[----:B------:R-:W-:Y:S02]  /*0350*/  ISETP.GE.U32.AND P1, PT, R3, UR4, PT ;  /* 0x0000000403007c0c */ /* 0x000fe4000bf26070 */
[----:B------:R-:W-:Y:S02]  /*0360*/  MOV R3, 0x400 ;  /* 0x0000040000037802 */ /* 0x000fe40000000f00 */
[----:B------:R-:W-:-:S02]  /*0370*/  SHF.L.U32 R24, R0, 0x4, RZ ;  /* 0x0000000400187819 */ /* 0x000fc400000006ff */
[----:B------:R-:W-:Y:S02]  /*0380*/  MOV R10, 0x490 ;  /* 0x00000490000a7802 */ /* 0x000fe40000000f00 */
[----:B------:R-:W-:-:S05]  /*0390*/  LOP3.LUT R38, R24, 0x10, RZ, 0xc0, !PT ;  /* 0x0000001018267812 */ /* 0x000fca00078ec0ff */
[----:B------:R-:W-:Y:S01]  /*03a0*/  @P1 VIADD R2, R2, 0x1 ;  /* 0x0000000102021836 */ /* 0x000fe20000000000 */
[----:B------:R-:W-:Y:S01]  /*03b0*/  @!P2 LOP3.LUT R2, RZ, UR4, RZ, 0x33, !PT ;  /* 0x00000004ff02ac12 */ /* 0x000fe2000f8e33ff */
[----:B-1----:R-:W-:Y:S01]  /*03c0*/  VIADD R5, R0, UR14 ;  /* 0x0000000e00057c36 */ /* 0x002fe20008000000 */
[----:B------:R-:W-:Y:S02]  /*03d0*/  USHF.L.U32 UR15, UR14, 0x2, URZ ;  /* 0x000000020e0f7899 */ /* 0x000fe400080006ff */
[----:B------:R-:W-:Y:S01]  /*03e0*/  ULOP3.LUT UR6, UR14, 0xffff, URZ, 0xc0, !UPT ;  /* 0x0000ffff0e067892 */ /* 0x000fe2000f8ec0ff */
[----:B------:R-:W-:Y:S01]  /*03f0*/  IMAD.MOV R7, RZ, RZ, -R2 ;  /* 0x000000ffff077224 */ /* 0x000fe200078e0a02 */
[----:B------:R-:W-:-:S04]  /*0400*/  LOP3.LUT R5, R5, 0x3ff, RZ, 0x3c, !PT ;  /* 0x000003ff05057812 */ /* 0x000fc800078e3cff */
[----:B------:R-:W-:Y:S02]  /*0410*/  LOP3.LUT R9, R5, 0xffff, RZ, 0xc0, !PT ;  /* 0x0000ffff05097812 */ /* 0x000fe400078ec0ff */
[----:B0-----:R-:W-:Y:S02]  /*0420*/  LEA R4, R4, R3, 0x18 ;  /* 0x0000000304047211 */ /* 0x001fe400078ec0ff */
[----:B------:R-:W-:-:S05]  /*0430*/  LOP3.LUT R3, R0, 0xf, RZ, 0xc0, !PT ;  /* 0x0000000f00037812 */ /* 0x000fca00078ec0ff */
[----:B------:R-:W-:Y:S02]  /*0440*/  IMAD R3, R3, 0x84, R4 ;  /* 0x0000008403037824 */ /* 0x000fe400078e0204 */
[----:B------:R-:W-:-:S05]  /*0450*/  IMAD R4, R7, UR4, R0 ;  /* 0x0000000407047c24 */ /* 0x000fca000f8e0200 */
[----:B------:R-:W-:-:S04]  /*0460*/  SHF.R.U32.HI R4, RZ, 0x1, R4 ;  /* 0x00000001ff047819 */ /* 0x000fc80000011604 */
[----:B------:R-:W-:-:S07]  /*0470*/  LOP3.LUT R39, R4, 0xf, RZ, 0xc0, !PT ;  /* 0x0000000f04277812 */ /* 0x000fce00078ec0ff */
[----:B------:R-:W-:Y:S05]  /*0480*/  CALL.REL.NOINC `($__internal_101_$__cuda_sm20_div_u16) ;  /* 0x0000004000487944 */ /* 0x000fea0003c00000 */
[----:B------:R0:W5:Y:S01]  /*0490*/  LDL.LU R18, [R1+0xc] ;  /* 0x00000c0001127983 */ /* 0x0001620000300800 */
[----:B------:R-:W-:Y:S01]  /*04a0*/  IMAD.SHL.U32 R5, R0, 0x4, RZ ;  /* 0x0000000400057824 */ /* 0x000fe200078e00ff */
[----:B------:R-:W-:-:S03]  /*04b0*/  ULOP3.LUT UR6, UR15, 0xffff, URZ, 0xc0, !UPT ;  /* 0x0000ffff0f067892 */ /* 0x000fc6000f8ec0ff */
[----:B------:R-:W-:-:S04]  /*04c0*/  VIADD R5, R5, UR15 ;  /* 0x0000000f05057c36 */ /* 0x000fc80008000000 */
[----:B------:R-:W-:-:S05]  /*04d0*/  IMAD.MOV R5, RZ, RZ, -R5 ;  /* 0x000000ffff057224 */ /* 0x000fca00078e0a05 */
[----:B------:R-:W-:-:S04]  /*04e0*/  PRMT R5, R5, 0x7710, RZ ;  /* 0x0000771005057816 */ /* 0x000fc800000000ff */
[----:B------:R-:W-:Y:S02]  /*04f0*/  IADD3 R5, PT, PT, R5, 0x3ff, RZ ;  /* 0x000003ff05057810 */ /* 0x000fe40007ffe0ff */
[----:B------:R-:W-:Y:S02]  /*0500*/  MOV R10, 0x530 ;  /* 0x00000530000a7802 */ /* 0x000fe40000000f00 */
[----:B0-----:R-:W-:-:S07]  /*0510*/  LOP3.LUT R9, R5, 0xffff, RZ, 0xc0, !PT ;  /* 0x0000ffff05097812 */ /* 0x001fce00078ec0ff */
[----:B-----5:R-:W-:Y:S05]  /*0520*/  CALL.REL.NOINC `($__internal_101_$__cuda_sm20_div_u16) ;  /* 0x0000004000207944 */ /* 0x020fea0003c00000 */
        /* <DEDUP_REMOVED lines=12> */
[C---:B------:R-:W-:Y:S01]  /*05f0*/  LOP3.LUT R23, R39.reuse, 0x10, R24, 0xf8, !PT ;  /* 0x0000001027177812 */ /* 0x040fe200078ef818 */
[----:B------:R-:W-:Y:S01]  /*0600*/  VIADD R51, R39, 0xf ;  /* 0x0000000f27337836 */ /* 0x000fe20000000000 */
[----:B------:R-:W-:Y:S01]  /*0610*/  LOP3.LUT R30, R38, 0xf, R33, 0xf8, !PT ;  /* 0x0000000f261e7812 */ /* 0x000fe200078ef821 */
[----:B------:R-:W-:Y:S01]  /*0620*/  VIADD R29, R4, 0x5 ;  /* 0x00000005041d7836 */ /* 0x000fe20000000000 */
[----:B------:R-:W-:Y:S01]  /*0630*/  LOP3.LUT R34, R38, 0xf, R43, 0xf8, !PT ;  /* 0x0000000f26227812 */ /* 0x000fe200078ef82b */
[C---:B------:R-:W-:Y:S01]  /*0640*/  VIADD R31, R4.reuse, 0x6 ;  /* 0x00000006041f7836 */ /* 0x040fe20000000000 */
[----:B------:R-:W-:Y:S01]  /*0650*/  MOV R42, 0xb40 ;  /* 0x00000b40002a7802 */ /* 0x000fe20000000f00 */
[C---:B------:R-:W-:Y:S01]  /*0660*/  VIADD R35, R4.reuse, 0x9 ;  /* 0x0000000904237836 */ /* 0x040fe20000000000 */
[----:B------:R-:W-:Y:S01]  /*0670*/  UPRMT UR9, UR4, 0x9910, URZ ;  /* 0x0000991004097896 */ /* 0x000fe200080000ff */
[----:B------:R-:W-:-:S02]  /*0680*/  VIADD R37, R4, 0xa ;  /* 0x0000000a04257836 */ /* 0x000fc40000000000 */
        /* <DEDUP_REMOVED lines=8> */
[C---:B------:R-:W-:Y:S01]  /*0710*/  VIADD R47, R4.reuse, 0xe ;  /* 0x0000000e042f7836 */ /* 0x040fe20000000000 */
[-C--:B------:R-:W-:Y:S01]  /*0720*/  ISETP.GE.AND P0, PT, R9, R16.reuse, PT ;  /* 0x000000100900720c */ /* 0x080fe20003f06270 */
[----:B------:R-:W-:Y:S01]  /*0730*/  VIADD R49, R4, 0xffffffff ;  /* 0xffffffff04317836 */ /* 0x000fe20000000000 */
[----:B------:R-:W-:-:S02]  /*0740*/  ISETP.GE.AND P1, PT, R11, R16, PT ;  /* 0x000000100b00720c */ /* 0x000fc40003f26270 */
[----:B------:R-:W-:Y:S01]  /*0750*/  IADD3 R5, PT, PT, R5, -R6, RZ ;  /* 0x8000000605057210 */ /* 0x000fe20007ffe0ff */
[----:B------:R-:W-:Y:S01]  /*0760*/  IMAD.IADD R6, R7, 0x1, -R8 ;  /* 0x0000000107067824 */ /* 0x000fe200078e0a08 */
[-C--:B------:R-:W-:Y:S02]  /*0770*/  ISETP.GE.AND P2, PT, R13, R16.reuse, PT ;  /* 0x000000100d00720c */ /* 0x080fe40003f46270 */
[-C--:B------:R-:W-:Y:S02]  /*0780*/  ISETP.GE.AND P3, PT, R15, R16.reuse, PT ;  /* 0x000000100f00720c */ /* 0x080fe40003f66270 */
[C---:B------:R-:W-:Y:S02]  /*0790*/  SEL R8, R16.reuse, RZ, P0 ;  /* 0x000000ff10087207 */ /* 0x040fe40000000000 */
[C---:B------:R-:W-:Y:S02]  /*07a0*/  SEL R10, R16.reuse, RZ, P1 ;  /* 0x000000ff100a7207 */ /* 0x040fe40000800000 */
[C---:B------:R-:W-:Y:S01]  /*07b0*/  SEL R12, R16.reuse, RZ, P2 ;  /* 0x000000ff100c7207 */ /* 0x040fe20001000000 */
[----:B------:R-:W-:Y:S01]  /*07c0*/  IMAD.IADD R7, R9, 0x1, -R8 ;  /* 0x0000000109077824 */ /* 0x000fe200078e0a08 */
[C---:B------:R-:W-:Y:S01]  /*07d0*/  SEL R14, R16.reuse, RZ, P3 ;  /* 0x000000ff100e7207 */ /* 0x040fe20001800000 */
[----:B------:R-:W-:Y:S01]  /*07e0*/  IMAD.IADD R8, R11, 0x1, -R10 ;  /* 0x000000010b087824 */ /* 0x000fe200078e0a0a */
[----:B------:R-:W-:Y:S01]  /*07f0*/  ISETP.GE.AND P3, PT, R17, R16, PT ;  /* 0x000000101100720c */ /* 0x000fe20003f66270 */
[----:B------:R-:W-:Y:S01]  /*0800*/  IMAD.IADD R9, R13, 0x1, -R12 ;  /* 0x000000010d097824 */ /* 0x000fe200078e0a0c */
[----:B------:R-:W-:Y:S01]  /*0810*/  IADD3 R10, PT, PT, R15, -R14, RZ ;  /* 0x8000000e0f0a7210 */ /* 0x000fe20007ffe0ff */
[C---:B------:R-:W-:Y:S01]  /*0820*/  VIADD R11, R39.reuse, 0x7 ;  /* 0x00000007270b7836 */ /* 0x040fe20000000000 */
[----:B------:R-:W-:Y:S01]  /*0830*/  SEL R22, R16, RZ, P3 ;  /* 0x000000ff10167207 */ /* 0x000fe20001800000 */
[----:B------:R-:W-:Y:S01]  /*0840*/  VIADD R13, R39, 0x8 ;  /* 0x00000008270d7836 */ /* 0x000fe20000000000 */
[-C--:B------:R-:W-:Y:S01]  /*0850*/  ISETP.GE.AND P3, PT, R19, R16.reuse, PT ;  /* 0x000000101300720c */ /* 0x080fe20003f66270 */
[----:B------:R-:W-:Y:S01]  /*0860*/  VIADD R15, R39, 0x9 ;  /* 0x00000009270f7836 */ /* 0x000fe20000000000 */
[----:B------:R-:W-:-:S02]  /*0870*/  ISETP.GE.AND P0, PT, R11, R16, PT ;  /* 0x000000100b00720c */ /* 0x000fc40003f06270 */
[-C--:B------:R-:W-:Y:S02]  /*0880*/  ISETP.GE.AND P1, PT, R13, R16.reuse, PT ;  /* 0x000000100d00720c */ /* 0x080fe40003f26270 */
[-C--:B------:R-:W-:Y:S02]  /*0890*/  ISETP.GE.AND P2, PT, R15, R16.reuse, PT ;  /* 0x000000100f00720c */ /* 0x080fe40003f46270 */
[C---:B------:R-:W-:Y:S02]  /*08a0*/  SEL R12, R16.reuse, RZ, P0 ;  /* 0x000000ff100c7207 */ /* 0x040fe40000000000 */
[C---:B------:R-:W-:Y:S02]  /*08b0*/  SEL R14, R16.reuse, RZ, P1 ;  /* 0x000000ff100e7207 */ /* 0x040fe40000800000 */
[C---:B------:R-:W-:Y:S01]  /*08c0*/  SEL R20, R16.reuse, RZ, P2 ;  /* 0x000000ff10147207 */ /* 0x040fe20001000000 */
        /* <DEDUP_REMOVED lines=10> */
[-C--:B------:R-:W-:Y:S01]  /*0970*/  ISETP.GE.AND P0, PT, R15, R16.reuse, PT ;  /* 0x000000100f00720c */ /* 0x080fe20003f06270 */
[----:B------:R-:W-:Y:S01]  /*0980*/  IMAD.IADD R21, R21, 0x1, -R26 ;  /* 0x0000000115157824 */ /* 0x000fe200078e0a1a */
        /* <DEDUP_REMOVED lines=8> */
[C---:B------:R-:W-:Y:S01]  /*0a10*/  VIADD R17, R4.reuse, 0x1 ;  /* 0x0000000104117836 */ /* 0x040fe20000000000 */
[----:B------:R-:W-:-:S02]  /*0a20*/  IADD3 R19, PT, PT, R4, 0x3, RZ ;  /* 0x0000000304137810 */ /* 0x000fc40007ffe0ff */
[----:B------:R-:W-:Y:S02]  /*0a30*/  LOP3.LUT R28, R38, 0xf, R29, 0xf8, !PT ;  /* 0x0000000f261c7812 */ /* 0x000fe400078ef81d */
[----:B------:R-:W-:Y:S02]  /*0a40*/  SEL R40, R16, RZ, P0 ;  /* 0x000000ff10287207 */ /* 0x000fe40000000000 */
[----:B------:R-:W-:Y:S02]  /*0a50*/  LOP3.LUT R29, R38, 0xf, R31, 0xf8, !PT ;  /* 0x0000000f261d7812 */ /* 0x000fe400078ef81f */
[----:B------:R-:W-:Y:S02]  /*0a60*/  SEL R16, R16, RZ, P1 ;  /* 0x000000ff10107207 */ /* 0x000fe40000800000 */
[C---:B------:R-:W-:Y:S02]  /*0a70*/  LOP3.LUT R31, R38.reuse, 0xf, R35, 0xf8, !PT ;  /* 0x0000000f261f7812 */ /* 0x040fe400078ef823 */
[----:B------:R-:W-:-:S02]  /*0a80*/  LOP3.LUT R24, R38, 0xf, R17, 0xf8, !PT ;  /* 0x0000000f26187812 */ /* 0x000fc400078ef811 */
[C---:B------:R-:W-:Y:S02]  /*0a90*/  LOP3.LUT R25, R38.reuse, 0xf, R25, 0xf8, !PT ;  /* 0x0000000f26197812 */ /* 0x040fe400078ef819 */
[C---:B------:R-:W-:Y:S02]  /*0aa0*/  LOP3.LUT R26, R38.reuse, 0xf, R19, 0xf8, !PT ;  /* 0x0000000f261a7812 */ /* 0x040fe400078ef813 */
[C---:B------:R-:W-:Y:S02]  /*0ab0*/  LOP3.LUT R27, R38.reuse, 0xf, R27, 0xf8, !PT ;  /* 0x0000000f261b7812 */ /* 0x040fe400078ef81b */
[C---:B------:R-:W-:Y:S02]  /*0ac0*/  LOP3.LUT R33, R38.reuse, 0xf, R41, 0xf8, !PT ;  /* 0x0000000f26217812 */ /* 0x040fe400078ef829 */
[C---:B------:R-:W-:Y:S02]  /*0ad0*/  LOP3.LUT R35, R38.reuse, 0xf, R45, 0xf8, !PT ;  /* 0x0000000f26237812 */ /* 0x040fe400078ef82d */
[----:B------:R-:W-:-:S02]  /*0ae0*/  LOP3.LUT R36, R38, 0xf, R47, 0xf8, !PT ;  /* 0x0000000f26247812 */ /* 0x000fc400078ef82f */
[C---:B------:R-:W-:Y:S02]  /*0af0*/  LOP3.LUT R37, R38.reuse, 0xf, R49, 0xf8, !PT ;  /* 0x0000000f26257812 */ /* 0x040fe400078ef831 */
[----:B------:R-:W-:Y:S02]  /*0b00*/  LOP3.LUT R38, R38, 0x8, R39, 0xf6, !PT ;  /* 0x0000000826267812 */ /* 0x000fe400078ef627 */
[----:B------:R-:W-:Y:S01]  /*0b10*/  IADD3 R39, PT, PT, R39, -R40, RZ ;  /* 0x8000002827277210 */ /* 0x000fe20007ffe0ff */
[----:B------:R-:W-:-:S07]  /*0b20*/  IMAD.IADD R40, R51, 0x1, -R16 ;  /* 0x0000000133287824 */ /* 0x000fce00078e0a10 */
[----:B------:R-:W-:Y:S05]  /*0b30*/  CALL.REL.NOINC `($__internal_100_$__cuda_sm20_div_s16) ;  /* 0x0000003800347944 */ /* 0x000fea0003c00000 */
[----:B------:R-:W-:Y:S01]  /*0b40*/  LOP3.LUT R16, R18, 0x3, RZ, 0xc0, !PT ;  /* 0x0000000312107812 */ /* 0x000fe200078ec0ff */
[----:B------:R-:W0:Y:S01]  /*0b50*/  LDCU UR7, c[0x0][0x3a8] ;  /* 0x00007500ff0777ac */ /* 0x000e220008000800 */
[----:B------:R-:W-:-:S03]  /*0b60*/  LOP3.LUT R41, R0, 0x1f, RZ, 0xc0, !PT ;  /* 0x0000001f00297812 */ /* 0x000fc600078ec0ff */
[----:B------:R1:W-:Y:S01]  /*0b70*/  STL [R1+0x8], R16 ;  /* 0x0000081001007387 */ /* 0x0003e20000100800 */
[----:B------:R-:W-:Y:S01]  /*0b80*/  UPRMT UR8, UR6, 0x9910, URZ ;  /* 0x0000991006087896 */ /* 0x000fe200080000ff */
[----:B------:R-:W2:Y:S01]  /*0b90*/  LDCU.64 UR10, c[0x0][0x358] ;  /* 0x00006b00ff0a77ac */ /* 0x000ea20008000a00 */
[----:B0-----:R-:W-:-:S04]  /*0ba0*/  UISETP.LT.AND UP0, UPT, UR7, 0x10, UPT ;  /* 0x000000100700788c */ /* 0x001fc8000bf01270 */
[----:B------:R-:W-:-:S03]  /*0bb0*/  USEL UR6, UR7, 0x10, UP0 ;  /* 0x0000001007067887 */ /* 0x000fc60008000000 */
[----:B-12---:R-:W-:-:S09]  /*0bc0*/  UMOV UR7, UR8 ;  /* 0x0000000800077c82 */ /* 0x006fd20008000000 */
.L_x_3299:
[----:B------:R-:W2:Y:S01]  /*0bd0*/  LDL R17, [R1+0x8] ;  /* 0x0000080001117983 */ /* 0x000ea20000100800 */
[----:B------:R-:W-:Y:S01]  /*0be0*/  MOV R65, 0x400 ;  /* 0x0000040000417802 */ /* 0x000fe20000000f00 */
[----:B------:R-:W-:Y:S01]  /*0bf0*/  BSSY.RECONVERGENT B0, `(.L_x_3230) ;  /* 0x0000018000007945 */ /* 0x000fe20003800200 */
[----:B------:R-:W0:Y:S03]  /*0c00*/  S2R R69, SR_CgaCtaId ;  /* 0x0000000000457919 */ /* 0x000e260000008800 */
[----:B------:R-:W-:-:S05]  /*0c10*/  VIADD R16, R65, 0x1880 ;  /* 0x0000188041107836 */ /* 0x000fca0000000000 */
[----:B0-----:R-:W-:Y:S01]  /*0c20*/  LEA R19, R69, R16, 0x18 ;  /* 0x0000001045137211 */ /* 0x001fe200078ec0ff */
[----:B------:R-:W-:Y:S01]  /*0c30*/  IMAD.MOV.U32 R16, RZ, RZ, R0 ;  /* 0x000000ffff107224 */ /* 0x000fe200078e0000 */
[----:B--2---:R-:W-:-:S13]  /*0c40*/  ISETP.NE.AND P0, PT, R17, 0x2, PT ;  /* 0x000000021100780c */ /* 0x004fda0003f05270 */
[----:B-----5:R-:W-:Y:S05]  /*0c50*/  @!P0 BRA `(.L_x_3231) ;  /* 0x0000000000448947 */ /* 0x020fea0003800000 */
        /* <DEDUP_REMOVED lines=14> */
[----:B0-----:R-:W0:Y:S01]  /*0d40*/  @P0 LDC R18, c[0x0][0x360] ;  /* 0x0000d800ff120b82 */ /* 0x001e220000000800 */
[----:B------:R1:W-:Y:S02]  /*0d50*/  @P0 STS [R17+UR15], RZ ;  /* 0x000000ff11000988 */ /* 0x0003e4000800080f */
[----:B01----:R-:W-:-:S07]  /*0d60*/  @P0 IMAD.IADD R16, R16, 0x1, R18 ;  /* 0x0000000110100824 */ /* 0x003fce00078e0212 */
.L_x_3231:
[----:B------:R-:W-:Y:S05]  /*0d70*/  BSYNC.RECONVERGENT B0 ;  /* 0x0000000000007941 */ /* 0x000fea0003800200 */
.L_x_3230:
[----:B------:R-:W-:Y:S01]  /*0d80*/  BSSY.RECONVERGENT B0, `(.L_x_3232) ;  /* 0x000000d000007945 */ /* 0x000fe20003800200 */
[----:B------:R-:W-:-:S07]  /*0d90*/  IMAD R17, R16, 0x4, R19 ;  /* 0x0000000410117824 */ /* 0x000fce00078e0213 */
.L_x_3233:
        /* <DEDUP_REMOVED lines=12> */
.L_x_3232:
[----:B------:R-:W2:Y:S01]  /*0e60*/  LDL R59, [R1+0xc] ;  /* 0x00000c00013b7983 */ /* 0x000ea20000100800 */
[----:B------:R-:W0:Y:S01]  /*0e70*/  S2UR UR8, SR_CTAID.X ;  /* 0x00000000000879c3 */ /* 0x000e220000002500 */
[----:B------:R-:W3:Y:S01]  /*0e80*/  LDCU UR9, c[0x0][0x388] ;  /* 0x00007100ff0977ac */ /* 0x000ee20008000800 */
[----:B------:R-:W-:Y:S01]  /*0e90*/  IMAD.SHL.U32 R61, R0, 0x4, RZ ;  /* 0x00000004003d7824 */ /* 0x000fe200078e00ff */
[----:B------:R-:W-:Y:S01]  /*0ea0*/  BSSY.RECONVERGENT B0, `(.L_x_3234) ;  /* 0x000002a000007945 */ /* 0x000fe20003800200 */
[----:B------:R-:W-:Y:S01]  /*0eb0*/  PLOP3.LUT P0, PT, PT, PT, PT, 0x80, 0x8 ;  /* 0x000000000008781c */ /* 0x000fe20003f0f070 */
[----:B------:R-:W4:Y:S01]  /*0ec0*/  LDCU UR16, c[0x0][0x3a8] ;  /* 0x00007500ff1077ac */ /* 0x000f220008000800 */
[----:B------:R-:W-:Y:S01]  /*0ed0*/  IMAD.MOV.U32 R68, RZ, RZ, R61 ;  /* 0x000000ffff447224 */ /* 0x000fe200078e003d */
[----:B0-----:R-:W-:-:S04]  /*0ee0*/  USHF.L.U32 UR8, UR8, 0xa, URZ ;  /* 0x0000000a08087899 */ /* 0x001fc800080006ff */
[----:B---3--:R-:W-:Y:S01]  /*0ef0*/  UIMAD UR8, UR5, UR9, UR8 ;  /* 0x00000009050872a4 */ /* 0x008fe2000f8e0208 */
[C---:B--2---:R-:W-:Y:S02]  /*0f00*/  LOP3.LUT R60, R59.reuse, 0x3, RZ, 0xc0, !PT ;  /* 0x000000033b3c7812 */ /* 0x044fe400078ec0ff */
[----:B------:R-:W-:Y:S02]  /*0f10*/  LOP3.LUT R16, R59, 0xffff, RZ, 0xc0, !PT ;  /* 0x0000ffff3b107812 */ /* 0x000fe400078ec0ff */
[----:B------:R-:W-:Y:S01]  /*0f20*/  ISETP.NE.AND P1, PT, R60, 0x2, PT ;  /* 0x000000023c00780c */ /* 0x000fe20003f25270 */
[----:B------:R0:W-:Y:S01]  /*0f30*/  STL [R1], R60 ;  /* 0x0000003c01007387 */ /* 0x0001e20000100800 */
[----:B------:R-:W-:Y:S02]  /*0f40*/  ISETP.GE.U32.AND P4, PT, R16, 0x2, PT ;  /* 0x000000021000780c */ /* 0x000fe40003f86070 */
[----:B------:R-:W-:-:S05]  /*0f50*/  P2R R16, PR, RZ, 0x2 ;  /* 0x00000002ff107803 */ /* 0x000fca0000000000 */
[----:B------:R0:W-:Y:S04]  /*0f60*/  STL [R1+0x4], R16 ;  /* 0x0000041001007387 */ /* 0x0001e80000100800 */
[----:B----4-:R-:W-:Y:S05]  /*0f70*/  @!P1 BRA `(.L_x_3235) ;  /* 0x0000000000709947 */ /* 0x010fea0003800000 */
[----:B------:R-:W0:Y:S01]  /*0f80*/  LDC.64 R62, c[0x0][0x390] ;  /* 0x0000e400ff3e7b82 */ /* 0x000e220000000a00 */
[----:B------:R-:W-:-:S05]  /*0f90*/  IADD3 R17, PT, PT, R61, UR8, RZ ;  /* 0x000000083d117c10 */ /* 0x000fca000fffe0ff */
[----:B0-----:R-:W-:-:S06]  /*0fa0*/  IMAD.WIDE R16, R17, 0x4, R62 ;  /* 0x0000000411107825 */ /* 0x001fcc00078e023e */
[----:B-1----:R-:W2:Y:S01]  /*0fb0*/  LDG.E.128 R16, desc[UR10][R16.64] ;  /* 0x0000000a10107981 */ /* 0x002ea2000c1e1d00 */
[----:B------:R-:W0:Y:S01]  /*0fc0*/  S2UR UR17, SR_CgaCtaId ;  /* 0x00000000001179c3 */ /* 0x000e220000008800 */
[----:B------:R-:W-:Y:S01]  /*0fd0*/  UMOV UR9, 0x400 ;  /* 0x0000040000097882 */ /* 0x000fe20000000000 */
[----:B------:R-:W-:Y:S01]  /*0fe0*/  ISETP.NE.AND P1, PT, R60, 0x3, PT ;  /* 0x000000033c00780c */ /* 0x000fe20003f25270 */
[----:B------:R-:W-:Y:S01]  /*0ff0*/  UIADD3 UR9, UPT, UPT, UR9, 0x880, URZ ;  /* 0x0000088009097890 */ /* 0x000fe2000fffe0ff */
[----:B------:R-:W-:Y:S02]  /*1000*/  IMAD.SHL.U32 R59, R0, 0x10, RZ ;  /* 0x00000010003b7824 */ /* 0x000fe400078e00ff */
[----:B------:R-:W-:Y:S01]  /*1010*/  VIADD R68, R61, UR15 ;  /* 0x0000000f3d447c36 */ /* 0x000fe20008000000 */
[----:B0-----:R-:W-:-:S09]  /*1020*/  ULEA UR9, UR17, UR9, 0x18 ;  /* 0x0000000911097291 */ /* 0x001fd2000f8ec0ff */
[----:B--2---:R0:W-:Y:S02]  /*1030*/  STS.128 [R59+UR9], R16 ;  /* 0x000000103b007988 */ /* 0x0041e40008000c09 */
[----:B0-----:R-:W-:Y:S01]  /*1040*/  VIADD R59, R59, UR9 ;  /* 0x000000093b3b7c36 */ /* 0x001fe20008000000 */
[----:B------:R-:W-:Y:S06]  /*1050*/  @!P1 BRA `(.L_x_3235) ;  /* 0x0000000000389947 */ /* 0x000fec0003800000 */
[----:B------:R-:W-:Y:S01]  /*1060*/  ISETP.NE.AND P1, PT, R60, RZ, PT ;  /* 0x000000ff3c00720c */ /* 0x000fe20003f25270 */
[C---:B------:R-:W-:Y:S01]  /*1070*/  VIADD R61, R68.reuse, UR8 ;  /* 0x00000008443d7c36 */ /* 0x040fe20008000000 */
[----:B------:R-:W-:-:S03]  /*1080*/  IADD3 R64, PT, PT, R68, UR15, RZ ;  /* 0x0000000f44407c10 */ /* 0x000fc6000fffe0ff */
[----:B------:R-:W-:-:S08]  /*1090*/  IMAD.WIDE R60, R61, 0x4, R62 ;  /* 0x000000043d3c7825 */ /* 0x000fd000078e023e */
[----:B------:R-:W-:-:S04]  /*10a0*/  @P1 VIADD R17, R64, UR8 ;  /* 0x0000000840111c36 */ /* 0x000fc80008000000 */
[----:B------:R-:W-:Y:S02]  /*10b0*/  @P1 IMAD.WIDE R16, R17, 0x4, R62 ;  /* 0x0000000411101825 */ /* 0x000fe400078e023e */
[----:B------:R-:W2:Y:S04]  /*10c0*/  LDG.E.128 R60, desc[UR10][R60.64] ;  /* 0x0000000a3c3c7981 */ /* 0x000ea8000c1e1d00 */
[----:B------:R-:W3:Y:S01]  /*10d0*/  @P1 LDG.E.128 R16, desc[UR10][R16.64] ;  /* 0x0000000a10101981 */ /* 0x000ee2000c1e1d00 */
[----:B------:R-:W-:Y:S02]  /*10e0*/  IMAD R59, R42, 0x10, R59 ;  /* 0x000000102a3b7824 */ /* 0x000fe400078e023b */
[----:B------:R-:W-:Y:S02]  /*10f0*/  IMAD.MOV.U32 R68, RZ, RZ, R64 ;  /* 0x000000ffff447224 */ /* 0x000fe400078e0040 */
[----:B------:R-:W-:Y:S01]  /*1100*/  @P1 VIADD R68, R64, UR15 ;  /* 0x0000000f40441c36 */ /* 0x000fe20008000000 */
[----:B------:R-:W-:Y:S01]  /*1110*/  @P1 LEA R66, R42, R59, 0x4 ;  /* 0x0000003b2a421211 */ /* 0x000fe200078e20ff */
[----:B--2---:R2:W-:Y:S04]  /*1120*/  STS.128 [R59], R60 ;  /* 0x0000003c3b007388 */ /* 0x0045e80000000c00 */
[----:B---3--:R2:W-:Y:S02]  /*1130*/  @P1 STS.128 [R66], R16 ;  /* 0x0000001042001388 */ /* 0x0085e40000000c00 */
.L_x_3235:
[----:B------:R-:W-:Y:S05]  /*1140*/  BSYNC.RECONVERGENT B0 ;  /* 0x0000000000007941 */ /* 0x000fea0003800200 */
.L_x_3234:
[----:B------:R-:W-:Y:S04]  /*1150*/  BSSY.RECONVERGENT B0, `(.L_x_3236) ;  /* 0x000001f000007945 */ /* 0x000fe80003800200 */
[----:B------:R-:W-:Y:S05]  /*1160*/  @!P4 BRA `(.L_x_3237) ;  /* 0x000000000074c947 */ /* 0x000fea0003800000 */
[----:B0-2---:R-:W-:-:S05]  /*1170*/  VIADD R16, R65, 0x880 ;  /* 0x0000088041107836 */ /* 0x005fca0000000000 */
[----:B------:R-:W-:-:S07]  /*1180*/  LEA R69, R69, R16, 0x18 ;  /* 0x0000001045457211 */ /* 0x000fce00078ec0ff */
.L_x_3238:
[----:B---3--:R-:W0:Y:S01]  /*1190*/  LDC.64 R62, c[0x0][0x390] ;  /* 0x0000e400ff3e7b82 */ /* 0x008e220000000a00 */
[----:B------:R-:W-:-:S05]  /*11a0*/  IADD3 R17, PT, PT, R68, UR8, RZ ;  /* 0x0000000844117c10 */ /* 0x000fca000fffe0ff */
[----:B0-----:R-:W-:-:S06]  /*11b0*/  IMAD.WIDE R16, R17, 0x4, R62 ;  /* 0x0000000411107825 */ /* 0x001fcc00078e023e */
[----:B-1----:R-:W2:Y:S01]  /*11c0*/  LDG.E.128 R16, desc[UR10][R16.64] ;  /* 0x0000000a10107981 */ /* 0x002ea2000c1e1d00 */
[C---:B------:R-:W-:Y:S02]  /*11d0*/  VIADD R64, R68.reuse, UR15 ;  /* 0x0000000f44407c36 */ /* 0x040fe40008000000 */
[----:B------:R-:W-:Y:S02]  /*11e0*/  IMAD R59, R68, 0x4, R69 ;  /* 0x00000004443b7824 */ /* 0x000fe400078e0245 */
[C---:B------:R-:W-:Y:S01]  /*11f0*/  VIADD R68, R64.reuse, UR15 ;  /* 0x0000000f40447c36 */ /* 0x040fe20008000000 */
[----:B------:R-:W-:-:S03]  /*1200*/  IADD3 R64, PT, PT, R64, UR8, RZ ;  /* 0x0000000840407c10 */ /* 0x000fc6000fffe0ff */
[----:B------:R-:W-:Y:S02]  /*1210*/  VIADD R60, R68, UR8 ;  /* 0x00000008443c7c36 */ /* 0x000fe40008000000 */
[----:B------:R-:W-:-:S04]  /*1220*/  IMAD.WIDE R64, R64, 0x4, R62 ;  /* 0x0000000440407825 */ /* 0x000fc800078e023e */
[----:B------:R-:W-:Y:S02]  /*1230*/  VIADD R68, R68, UR15 ;  /* 0x0000000f44447c36 */ /* 0x000fe40008000000 */
[----:B------:R-:W-:Y:S01]  /*1240*/  IMAD.WIDE R60, R60, 0x4, R62 ;  /* 0x000000043c3c7825 */ /* 0x000fe200078e023e */
[----:B------:R-:W3:Y:S04]  /*1250*/  LDG.E.128 R64, desc[UR10][R64.64] ;  /* 0x0000000a40407981 */ /* 0x000ee8000c1e1d00 */
[----:B--2---:R0:W-:Y:S02]  /*1260*/  STS.128 [R59], R16 ;  /* 0x000000103b007388 */ /* 0x0041e40000000c00 */
[----:B0-----:R-:W-:-:S04]  /*1270*/  VIADD R16, R68, UR8 ;  /* 0x0000000844107c36 */ /* 0x001fc80008000000 */
[----:B------:R-:W-:Y:S02]  /*1280*/  IMAD.WIDE R16, R16, 0x4, R62 ;  /* 0x0000000410107825 */ /* 0x000fe400078e023e */
[----:B------:R-:W2:Y:S04]  /*1290*/  LDG.E.128 R60, desc[UR10][R60.64] ;  /* 0x0000000a3c3c7981 */ /* 0x000ea8000c1e1d00 */
[----:B------:R-:W4:Y:S01]  /*12a0*/  LDG.E.128 R16, desc[UR10][R16.64] ;  /* 0x0000000a10107981 */ /* 0x000f22000c1e1d00 */
[----:B------:R-:W-:-:S05]  /*12b0*/  LEA R59, R42, R59, 0x4 ;  /* 0x0000003b2a3b7211 */ /* 0x000fca00078e20ff */
[----:B---3--:R0:W-:Y:S01]  /*12c0*/  STS.128 [R59], R64 ;  /* 0x000000403b007388 */ /* 0x0081e20000000c00 */
[----:B------:R-:W-:Y:S02]  /*12d0*/  VIADD R68, R68, UR15 ;  /* 0x0000000f44447c36 */ /* 0x000fe40008000000 */
[----:B0-----:R-:W-:-:S03]  /*12e0*/  IMAD R59, R42, 0x10, R59 ;  /* 0x000000102a3b7824 */ /* 0x001fc600078e023b */
[----:B------:R-:W-:Y:S02]  /*12f0*/  ISETP.GE.U32.AND P1, PT, R68, 0x400, PT ;  /* 0x000004004400780c */ /* 0x000fe40003f26070 */
[----:B--2---:R0:W-:Y:S02]  /*1300*/  STS.128 [R59], R60 ;  /* 0x0000003c3b007388 */ /* 0x0041e40000000c00 */
[----:B0-----:R-:W-:-:S05]  /*1310*/  IMAD R62, R42, 0x10, R59 ;  /* 0x000000102a3e7824 */ /* 0x001fca00078e023b */
[----:B----4-:R3:W-:Y:S04]  /*1320*/  STS.128 [R62], R16 ;  /* 0x000000103e007388 */ /* 0x0107e80000000c00 */
[----:B------:R-:W-:Y:S05]  /*1330*/  @!P1 BRA `(.L_x_3238) ;  /* 0xfffffffc00949947 */ /* 0x000fea000383ffff */
.L_x_3237:
[----:B------:R-:W-:Y:S05]  /*1340*/  BSYNC.RECONVERGENT B0 ;  /* 0x0000000000007941 */ /* 0x000fea0003800200 */
.L_x_3236:
[----:B-123--:R-:W-:-:S07]  /*1350*/  HFMA2 R18, -RZ, RZ, 0, 0 ;  /* 0x00000000ff127431 */ /* 0x00efce00000001ff */
.L_x_3293:
[----:B------:R-:W-:Y:S02]  /*1360*/  LOP3.LUT R19, R0, 0xf, RZ, 0xc0, !PT ;  /* 0x0000000f00137812 */ /* 0x000fe400078ec0ff */
[----:B------:R-:W-:Y:S02]  /*1370*/  PLOP3.LUT P3, PT, P0, PT, PT, 0x80, 0x8 ;  /* 0x000000000008781c */ /* 0x000fe4000076f070 */
[----:B0-----:R-:W-:Y:S01]  /*1380*/  SHF.R.U32.HI R60, RZ, 0x4, R0 ;  /* 0x00000004ff3c7819 */ /* 0x001fe20000011600 */
[----:B-1234-:R-:W-:-:S10]  /*1390*/  IMAD.IADD R19, R19, 0x1, R18 ;  /* 0x0000000113137824 */ /* 0x01efd400078e0212 */
.L_x_3239:
[----:B0-----:R-:W0:Y:S01]  /*13a0*/  S2R R59, SR_CTAID.Z ;  /* 0x00000000003b7919 */ /* 0x001e220000002700 */
[----:B------:R-:W1:Y:S01]  /*13b0*/  LDC.64 R16, c[0x0][0x398] ;  /* 0x0000e600ff107b82 */ /* 0x000e620000000a00 */
[----:B0-----:R-:W-:-:S04]  /*13c0*/  IMAD R62, R59, 0x20, R60 ;  /* 0x000000203b3e7824 */ /* 0x001fc800078e023c */
[----:B------:R-:W-:-:S04]  /*13d0*/  IMAD R59, R62, UR16, R19 ;  /* 0x000000103e3b7c24 */ /* 0x000fc8000f8e0213 */
        /* <DEDUP_REMOVED lines=15> */
.L_x_3292:
[----:B0-----:R-:W0:Y:S01]  /*14d0*/  LDC R17, c[0x0][0x3ac] ;  /* 0x0000eb00ff117b82 */ /* 0x001e220000000800 */
[----:B------:R-:W-:Y:S01]  /*14e0*/  IMAD.IADD R60, R4, 0x1, R61 ;  /* 0x00000001043c7824 */ /* 0x000fe200078e023d */
[----:B------:R-:W-:Y:S01]  /*14f0*/  ISETP.GE.AND P2, PT, R2, UR6, PT ;  /* 0x0000000602007c0c */ /* 0x000fe2000bf46270 */
[----:B------:R-:W-:Y:S01]  /*1500*/  VIADD R61, R61, UR4 ;  /* 0x000000043d3d7c36 */ /* 0x000fe20008000000 */
        /* <DEDUP_REMOVED lines=11> */
.L_x_3241:
        /* <DEDUP_REMOVED lines=8> */
.L_x_3242:
        /* <DEDUP_REMOVED lines=9> */
.L_x_3243:
        /* <DEDUP_REMOVED lines=9> */
.L_x_3244:
        /* <DEDUP_REMOVED lines=9> */
.L_x_3245:
        /* <DEDUP_REMOVED lines=9> */
.L_x_3246:
        /* <DEDUP_REMOVED lines=9> */
.L_x_3247:
        /* <DEDUP_REMOVED lines=9> */
.L_x_3248:
        /* <DEDUP_REMOVED lines=9> */
.L_x_3249:
        /* <DEDUP_REMOVED lines=9> */
.L_x_3250:
        /* <DEDUP_REMOVED lines=9> */
.L_x_3251:
        /* <DEDUP_REMOVED lines=9> */
.L_x_3252:
        /* <DEDUP_REMOVED lines=9> */
.L_x_3253:
        /* <DEDUP_REMOVED lines=9> */
.L_x_3254:
        /* <DEDUP_REMOVED lines=9> */
.L_x_3255:
        /* <DEDUP_REMOVED lines=9> */
.L_x_3256:
[----:B------:R-:W-:Y:S05]  /*1e20*/  @P2 BRA `(.L_x_3257) ;  /* 0x0000000800f02947 */ /* 0x000fea0003800000 */
[----:B0-2-4-:R-:W0:Y:S01]  /*1e30*/  S2R R16, SR_CgaCtaId ;  /* 0x0000000000107919 */ /* 0x015e220000008800 */
[----:B------:R-:W-:Y:S02]  /*1e40*/  MOV R19, 0x400 ;  /* 0x0000040000137802 */ /* 0x000fe40000000f00 */
[----:B------:R-:W-:Y:S02]  /*1e50*/  ISETP.GT.U32.AND P2, PT, R17, 0x40, PT ;  /* 0x000000401100780c */ /* 0x000fe40003f44070 */
[----:B------:R-:W-:Y:S02]  /*1e60*/  MOV R59, R2 ;  /* 0x00000002003b7202 */ /* 0x000fe40000000f00 */
[----:B0-----:R-:W-:-:S09]  /*1e70*/  LEA R19, R16, R19, 0x18 ;  /* 0x0000001310137211 */ /* 0x001fd200078ec0ff */
.L_x_3291:
[----:B------:R-:W-:-:S04]  /*1e80*/  IMAD R17, R59, 0x84, R19 ;  /* 0x000000843b117824 */ /* 0x000fc800078e0213 */
[----:B--2-4-:R-:W-:Y:S01]  /*1e90*/  IMAD R65, R41, 0x4, R17 ;  /* 0x0000000429417824 */ /* 0x014fe200078e0211 */
[----:B------:R-:W-:Y:S06]  /*1ea0*/  @P2 BRA `(.L_x_3258) ;  /* 0x0000000400902947 */ /* 0x000fec0003800000 */
[----:B------:R-:W0:Y:S01]  /*1eb0*/  LDC R17, c[0x0][0x3ac] ;  /* 0x0000eb00ff117b82 */ /* 0x000e220000000800 */
[----:B------:R-:W2:Y:S01]  /*1ec0*/  LDS R65, [R65] ;  /* 0x0000000041417984 */ /* 0x000ea20000000800 */
[----:B------:R-:W-:Y:S01]  /*1ed0*/  IMAD.MOV.U32 R16, RZ, RZ, RZ ;  /* 0x000000ffff107224 */ /* 0x000fe200078e00ff */
[----:B0-----:R-:W-:-:S13]  /*1ee0*/  ISETP.NE.AND P0, PT, R17, RZ, PT ;  /* 0x000000ff1100720c */ /* 0x001fda0003f05270 */
[----:B--2---:R-:W-:Y:S05]  /*1ef0*/  @!P0 BRA `(.L_x_3259) ;  /* 0x0000000000108947 */ /* 0x004fea0003800000 */
[----:B------:R-:W-:-:S03]  /*1f00*/  UMOV UR8, 0xffffffff ;  /* 0xffffffff00087882 */ /* 0x000fc60000000000 */
[----:B------:R-:W-:Y:S05]  /*1f10*/  BRA.DIV UR8, `(.L_x_3260) ;  /* 0x0000001a08e07947 */ /* 0x000fea000b800000 */
[----:B------:R0:W2:Y:S02]  /*1f20*/  SHFL.IDX PT, R16, R65, R39, 0x1f ;  /* 0x00001f2741107589 */ /* 0x0000a400000e0000 */
.L_x_3301:
[----:B-12---:R-:W-:-:S07]  /*1f30*/  IMAD R16, R43, R16, RZ ;  /* 0x000000102b107224 */ /* 0x006fce00078e02ff */
.L_x_3259:
[----:B------:R-:W-:-:S13]  /*1f40*/  ISETP.GE.AND P0, PT, R17, 0x2, PT ;  /* 0x000000021100780c */ /* 0x000fda0003f06270 */
[----:B------:R-:W-:Y:S05]  /*1f50*/  @!P0 BRA `(.L_x_3261) ;  /* 0x0000000000108947 */ /* 0x000fea0003800000 */
[----:B------:R-:W-:-:S03]  /*1f60*/  UMOV UR8, 0xffffffff ;  /* 0xffffffff00087882 */ /* 0x000fc60000000000 */
[----:B------:R-:W-:Y:S05]  /*1f70*/  BRA.DIV UR8, `(.L_x_3262) ;  /* 0x0000001a08e87947 */ /* 0x000fea000b800000 */
[----:B------:R2:W4:Y:S02]  /*1f80*/  SHFL.IDX PT, R63, R65, R5, 0x1f ;  /* 0x00001f05413f7589 */ /* 0x00052400000e0000 */
.L_x_3304:
[----:B---34-:R-:W-:-:S07]  /*1f90*/  IMAD R16, R44, R63, R16 ;  /* 0x0000003f2c107224 */ /* 0x018fce00078e0210 */
.L_x_3261:
[----:B------:R-:W-:-:S13]  /*1fa0*/  ISETP.GE.AND P5, PT, R17, 0x3, PT ;  /* 0x000000031100780c */ /* 0x000fda0003fa6270 */
[----:B------:R-:W-:Y:S05]  /*1fb0*/  @!P5 BRA `(.L_x_3263) ;  /* 0x000000000010d947 */ /* 0x000fea0003800000 */
[----:B------:R-:W-:-:S03]  /*1fc0*/  UMOV UR8, 0xffffffff ;  /* 0xffffffff00087882 */ /* 0x000fc60000000000 */
[----:B------:R-:W-:Y:S05]  /*1fd0*/  BRA.DIV UR8, `(.L_x_3264) ;  /* 0x0000001a08f47947 */ /* 0x000fea000b800000 */
[----:B------:R4:W0:Y:S02]  /*1fe0*/  SHFL.IDX PT, R62, R65, R6, 0x1f ;  /* 0x00001f06413e7589 */ /* 0x00082400000e0000 */
.L_x_3307:
[----:B0-----:R-:W-:-:S07]  /*1ff0*/  IMAD R16, R45, R62, R16 ;  /* 0x0000003e2d107224 */ /* 0x001fce00078e0210 */
.L_x_3263:
[----:B------:R-:W-:-:S13]  /*2000*/  ISETP.GE.AND P5, PT, R17, 0x4, PT ;  /* 0x000000041100780c */ /* 0x000fda0003fa6270 */
[----:B------:R-:W-:Y:S05]  /*2010*/  @!P5 BRA `(.L_x_3265) ;  /* 0x000000000010d947 */ /* 0x000fea0003800000 */
[----:B------:R-:W-:-:S03]  /*2020*/  UMOV UR8, 0xffffffff ;  /* 0xffffffff00087882 */ /* 0x000fc60000000000 */
[----:B------:R-:W-:Y:S05]  /*2030*/  BRA.DIV UR8, `(.L_x_3266) ;  /* 0x0000001e08047947 */ /* 0x000fea000b800000 */
[----:B------:R0:W0:Y:S02]  /*2040*/  SHFL.IDX PT, R63, R65, R7, 0x1f ;  /* 0x00001f07413f7589 */ /* 0x00002400000e0000 */
.L_x_3310:
[----:B0-----:R-:W-:-:S07]  /*2050*/  IMAD R16, R46, R63, R16 ;  /* 0x0000003f2e107224 */ /* 0x001fce00078e0210 */
.L_x_3265:
[----:B------:R-:W-:-:S13]  /*2060*/  ISETP.GE.AND P5, PT, R17, 0x5, PT ;  /* 0x000000051100780c */ /* 0x000fda0003fa6270 */
[----:B------:R-:W-:Y:S05]  /*2070*/  @!P5 BRA `(.L_x_3267) ;  /* 0x000000000010d947 */ /* 0x000fea0003800000 */
[----:B------:R-:W-:-:S03]  /*2080*/  UMOV UR8, 0xffffffff ;  /* 0xffffffff00087882 */ /* 0x000fc60000000000 */
[----:B------:R-:W-:Y:S05]  /*2090*/  BRA.DIV UR8, `(.L_x_3268) ;  /* 0x0000001e08107947 */ /* 0x000fea000b800000 */
[----:B------:R0:W0:Y:S02]  /*20a0*/  SHFL.IDX PT, R62, R65, R8, 0x1f ;  /* 0x00001f08413e7589 */ /* 0x00002400000e0000 */
.L_x_3313:
[----:B0-----:R-:W-:-:S07]  /*20b0*/  IMAD R16, R47, R62, R16 ;  /* 0x0000003e2f107224 */ /* 0x001fce00078e0210 */
.L_x_3267:
[----:B------:R-:W-:-:S13]  /*20c0*/  ISETP.GE.AND P5, PT, R17, 0x6, PT ;  /* 0x000000061100780c */ /* 0x000fda0003fa6270 */
[----:B------:R-:W-:Y:S05]  /*20d0*/  @!P5 BRA `(.L_x_3269) ;  /* 0x000000000010d947 */ /* 0x000fea0003800000 */
[----:B------:R-:W-:-:S03]  /*20e0*/  UMOV UR8, 0xffffffff ;  /* 0xffffffff00087882 */ /* 0x000fc60000000000 */
[----:B------:R-:W-:Y:S05]  /*20f0*/  BRA.DIV UR8, `(.L_x_3270) ;  /* 0x0000001e08207947 */ /* 0x000fea000b800000 */
[----:B------:R0:W0:Y:S02]  /*2100*/  SHFL.IDX PT, R63, R65, R9, 0x1f ;  /* 0x00001f09413f7589 */ /* 0x00002400000e0000 */
.L_x_3316:
[----:B0-----:R-:W-:-:S07]  /*2110*/  IMAD R16, R48, R63, R16 ;  /* 0x0000003f30107224 */ /* 0x001fce00078e0210 */
.L_x_3269:
[----:B------:R-:W-:-:S13]  /*2120*/  ISETP.GE.AND P5, PT, R17, 0x7, PT ;  /* 0x000000071100780c */ /* 0x000fda0003fa6270 */
[----:B------:R-:W-:Y:S05]  /*2130*/  @!P5 BRA `(.L_x_3271) ;  /* 0x000000000010d947 */ /* 0x000fea0003800000 */
[----:B------:R-:W-:-:S03]  /*2140*/  UMOV UR8, 0xffffffff ;  /* 0xffffffff00087882 */ /* 0x000fc60000000000 */
[----:B------:R-:W-:Y:S05]  /*2150*/  BRA.DIV UR8, `(.L_x_3272) ;  /* 0x0000001e082c7947 */ /* 0x000fea000b800000 */
[----:B------:R0:W0:Y:S02]  /*2160*/  SHFL.IDX PT, R62, R65, R10, 0x1f ;  /* 0x00001f0a413e7589 */ /* 0x00002400000e0000 */
.L_x_3319:
[----:B0-----:R-:W-:-:S07]  /*2170*/  IMAD R16, R49, R62, R16 ;  /* 0x0000003e31107224 */ /* 0x001fce00078e0210 */
.L_x_3271:
[----:B------:R-:W-:-:S13]  /*2180*/  ISETP.GE.AND P5, PT, R17, 0x8, PT ;  /* 0x000000081100780c */ /* 0x000fda0003fa6270 */
[----:B------:R-:W-:Y:S05]  /*2190*/  @!P5 BRA `(.L_x_3273) ;  /* 0x000000000010d947 */ /* 0x000fea0003800000 */
[----:B------:R-:W-:-:S03]  /*21a0*/  UMOV UR8, 0xffffffff ;  /* 0xffffffff00087882 */ /* 0x000fc60000000000 */
[----:B------:R-:W-:Y:S05]  /*21b0*/  BRA.DIV UR8, `(.L_x_3274) ;  /* 0x0000001e083c7947 */ /* 0x000fea000b800000 */
[----:B------:R0:W0:Y:S02]  /*21c0*/  SHFL.IDX PT, R63, R65, R11, 0x1f ;  /* 0x00001f0b413f7589 */ /* 0x00002400000e0000 */
.L_x_3322:
[----:B0-----:R-:W-:-:S07]  /*21d0*/  IMAD R16, R50, R63, R16 ;  /* 0x0000003f32107224 */ /* 0x001fce00078e0210 */
.L_x_3273:
[----:B------:R-:W-:-:S13]  /*21e0*/  ISETP.GE.AND P5, PT, R17, 0x9, PT ;  /* 0x000000091100780c */ /* 0x000fda0003fa6270 */
[----:B------:R-:W-:Y:S05]  /*21f0*/  @!P5 BRA `(.L_x_3275) ;  /* 0x000000000010d947 */ /* 0x000fea0003800000 */
[----:B------:R-:W-:-:S03]  /*2200*/  UMOV UR8, 0xffffffff ;  /* 0xffffffff00087882 */ /* 0x000fc60000000000 */
[----:B------:R-:W-:Y:S05]  /*2210*/  BRA.DIV UR8, `(.L_x_3276) ;  /* 0x0000001e08487947 */ /* 0x000fea000b800000 */
[----:B------:R0:W0:Y:S02]  /*2220*/  SHFL.IDX PT, R62, R65, R12, 0x1f ;  /* 0x00001f0c413e7589 */ /* 0x00002400000e0000 */
.L_x_3325:
[----:B0-----:R-:W-:-:S07]  /*2230*/  IMAD R16, R51, R62, R16 ;  /* 0x0000003e33107224 */ /* 0x001fce00078e0210 */
.L_x_3275:
[----:B------:R-:W-:-:S13]  /*2240*/  ISETP.GE.AND P5, PT, R17, 0xa, PT ;  /* 0x0000000a1100780c */ /* 0x000fda0003fa6270 */
[----:B------:R-:W-:Y:S05]  /*2250*/  @!P5 BRA `(.L_x_3277) ;  /* 0x000000000010d947 */ /* 0x000fea0003800000 */
[----:B------:R-:W-:-:S03]  /*2260*/  UMOV UR8, 0xffffffff ;  /* 0xffffffff00087882 */ /* 0x000fc60000000000 */
[----:B------:R-:W-:Y:S05]  /*2270*/  BRA.DIV UR8, `(.L_x_3278) ;  /* 0x0000001e08587947 */ /* 0x000fea000b800000 */
[----:B------:R0:W0:Y:S02]  /*2280*/  SHFL.IDX PT, R63, R65, R13, 0x1f ;  /* 0x00001f0d413f7589 */ /* 0x00002400000e0000 */
.L_x_3328:
[----:B0-----:R-:W-:-:S07]  /*2290*/  IMAD R16, R52, R63, R16 ;  /* 0x0000003f34107224 */ /* 0x001fce00078e0210 */
.L_x_3277:
[----:B------:R-:W-:-:S13]  /*22a0*/  ISETP.GE.AND P5, PT, R17, 0xb, PT ;  /* 0x0000000b1100780c */ /* 0x000fda0003fa6270 */
[----:B------:R-:W-:Y:S05]  /*22b0*/  @!P5 BRA `(.L_x_3279) ;  /* 0x000000000010d947 */ /* 0x000fea0003800000 */
[----:B------:R-:W-:-:S03]  /*22c0*/  UMOV UR8, 0xffffffff ;  /* 0xffffffff00087882 */ /* 0x000fc60000000000 */
[----:B------:R-:W-:Y:S05]  /*22d0*/  BRA.DIV UR8, `(.L_x_3280) ;  /* 0x0000001e08647947 */ /* 0x000fea000b800000 */
[----:B------:R0:W0:Y:S02]  /*22e0*/  SHFL.IDX PT, R62, R65, R14, 0x1f ;  /* 0x00001f0e413e7589 */ /* 0x00002400000e0000 */
.L_x_3331:
[----:B0-----:R-:W-:-:S07]  /*22f0*/  IMAD R16, R53, R62, R16 ;  /* 0x0000003e35107224 */ /* 0x001fce00078e0210 */
.L_x_3279:
[----:B------:R-:W-:-:S13]  /*2300*/  ISETP.GE.AND P5, PT, R17, 0xc, PT ;  /* 0x0000000c1100780c */ /* 0x000fda0003fa6270 */
[----:B------:R-:W-:Y:S05]  /*2310*/  @!P5 BRA `(.L_x_3281) ;  /* 0x000000000010d947 */ /* 0x000fea0003800000 */
[----:B------:R-:W-:-:S03]  /*2320*/  UMOV UR8, 0xffffffff ;  /* 0xffffffff00087882 */ /* 0x000fc60000000000 */
[----:B------:R-:W-:Y:S05]  /*2330*/  BRA.DIV UR8, `(.L_x_3282) ;  /* 0x0000001e08747947 */ /* 0x000fea000b800000 */
[----:B------:R0:W0:Y:S02]  /*2340*/  SHFL.IDX PT, R63, R65, R15, 0x1f ;  /* 0x00001f0f413f7589 */ /* 0x00002400000e0000 */
.L_x_3334:
[----:B0-----:R-:W-:-:S07]  /*2350*/  IMAD R16, R54, R63, R16 ;  /* 0x0000003f36107224 */ /* 0x001fce00078e0210 */
.L_x_3281:
[----:B------:R-:W-:-:S13]  /*2360*/  ISETP.GE.AND P5, PT, R17, 0xd, PT ;  /* 0x0000000d1100780c */ /* 0x000fda0003fa6270 */
[----:B------:R-:W-:Y:S05]  /*2370*/  @!P5 BRA `(.L_x_3283) ;  /* 0x000000000010d947 */ /* 0x000fea0003800000 */
[----:B------:R-:W-:-:S03]  /*2380*/  UMOV UR8, 0xffffffff ;  /* 0xffffffff00087882 */ /* 0x000fc60000000000 */
[----:B------:R-:W-:Y:S05]  /*2390*/  BRA.DIV UR8, `(.L_x_3284) ;  /* 0x0000001e08807947 */ /* 0x000fea000b800000 */
[----:B------:R0:W0:Y:S02]  /*23a0*/  SHFL.IDX PT, R62, R65, R20, 0x1f ;  /* 0x00001f14413e7589 */ /* 0x00002400000e0000 */
.L_x_3337:
[----:B0-----:R-:W-:-:S07]  /*23b0*/  IMAD R16, R55, R62, R16 ;  /* 0x0000003e37107224 */ /* 0x001fce00078e0210 */
.L_x_3283:
[----:B------:R-:W-:-:S13]  /*23c0*/  ISETP.GE.AND P5, PT, R17, 0xe, PT ;  /* 0x0000000e1100780c */ /* 0x000fda0003fa6270 */
[----:B------:R-:W-:Y:S05]  /*23d0*/  @!P5 BRA `(.L_x_3285) ;  /* 0x000000000010d947 */ /* 0x000fea0003800000 */
[----:B------:R-:W-:-:S03]  /*23e0*/  UMOV UR8, 0xffffffff ;  /* 0xffffffff00087882 */ /* 0x000fc60000000000 */
[----:B------:R-:W-:Y:S05]  /*23f0*/  BRA.DIV UR8, `(.L_x_3286) ;  /* 0x0000001e08907947 */ /* 0x000fea000b800000 */
[----:B------:R0:W0:Y:S02]  /*2400*/  SHFL.IDX PT, R63, R65, R21, 0x1f ;  /* 0x00001f15413f7589 */ /* 0x00002400000e0000 */
.L_x_3340:
[----:B0-----:R-:W-:-:S07]  /*2410*/  IMAD R16, R56, R63, R16 ;  /* 0x0000003f38107224 */ /* 0x001fce00078e0210 */
.L_x_3285:
[----:B------:R-:W-:-:S13]  /*2420*/  ISETP.GE.AND P5, PT, R17, 0xf, PT ;  /* 0x0000000f1100780c */ /* 0x000fda0003fa6270 */
[----:B------:R-:W-:Y:S05]  /*2430*/  @!P5 BRA `(.L_x_3287) ;  /* 0x000000000010d947 */ /* 0x000fea0003800000 */
[----:B------:R-:W-:-:S03]  /*2440*/  UMOV UR8, 0xffffffff ;  /* 0xffffffff00087882 */ /* 0x000fc60000000000 */
[----:B------:R-:W-:Y:S05]  /*2450*/  BRA.DIV UR8, `(.L_x_3288) ;  /* 0x0000001e089c7947 */ /* 0x000fea000b800000 */
[----:B------:R0:W0:Y:S02]  /*2460*/  SHFL.IDX PT, R62, R65, R22, 0x1f ;  /* 0x00001f16413e7589 */ /* 0x00002400000e0000 */
.L_x_3343:
[----:B0-----:R-:W-:-:S07]  /*2470*/  IMAD R16, R57, R62, R16 ;  /* 0x0000003e39107224 */ /* 0x001fce00078e0210 */
.L_x_3287:
[----:B------:R-:W-:-:S13]  /*2480*/  ISETP.GE.AND P5, PT, R17, 0x10, PT ;  /* 0x000000101100780c */ /* 0x000fda0003fa6270 */
[----:B------:R-:W-:Y:S05]  /*2490*/  @!P5 BRA `(.L_x_3289) ;  /* 0x000000040014d947 */ /* 0x000fea0003800000 */
[----:B------:R-:W-:-:S03]  /*24a0*/  UMOV UR8, 0xffffffff ;  /* 0xffffffff00087882 */ /* 0x000fc60000000000 */
[----:B------:R-:W-:Y:S05]  /*24b0*/  BRA.DIV UR8, `(.L_x_3290) ;  /* 0x0000001e08ac7947 */ /* 0x000fea000b800000 */
[----:B0-2-4-:R0:W2:Y:S02]  /*24c0*/  SHFL.IDX PT, R65, R65, R40, 0x1f ;  /* 0x00001f2841417589 */ /* 0x0150a400000e0000 */
.L_x_3346:
[----:B--2---:R-:W-:Y:S01]  /*24d0*/  IMAD R16, R58, R65, R16 ;  /* 0x000000413a107224 */ /* 0x004fe200078e0210 */
[----:B------:R-:W-:Y:S06]  /*24e0*/  BRA `(.L_x_3289) ;  /* 0x0000000400007947 */ /* 0x000fec0003800000 */
.L_x_3258:
[----:B------:R-:W0:Y:S01]  /*24f0*/  LDC R62, c[0x0][0x3ac] ;  /* 0x0000eb00ff3e7b82 */ /* 0x000e220000000800 */
[----:B------:R-:W-:Y:S01]  /*2500*/  @P1 IMAD R63, R23, 0x4, R17 ;  /* 0x00000004173f1824 */ /* 0x000fe200078e0211 */
[----:B------:R-:W-:Y:S01]  /*2510*/  @P0 LEA R64, R24, R17, 0x2 ;  /* 0x0000001118400211 */ /* 0x000fe200078e10ff */
[----:B------:R-:W-:-:S04]  /*2520*/  IMAD.MOV.U32 R16, RZ, RZ, RZ ;  /* 0x000000ffff107224 */ /* 0x000fc800078e00ff */
[----:B------:R-:W1:Y:S04]  /*2530*/  @P1 LDS R63, [R63] ;  /* 0x000000003f3f1984 */ /* 0x000e680000000800 */
[----:B------:R-:W3:Y:S01]  /*2540*/  @P0 LDS R64, [R64] ;  /* 0x0000000040400984 */ /* 0x000ee20000000800 */
[----:B0-----:R-:W-:-:S13]  /*2550*/  ISETP.GE.AND P5, PT, R62, 0x3, PT ;  /* 0x000000033e00780c */ /* 0x001fda0003fa6270 */
[----:B------:R-:W-:-:S06]  /*2560*/  @P5 IMAD R65, R25, 0x4, R17 ;  /* 0x0000000419415824 */ /* 0x000fcc00078e0211 */
[----:B------:R-:W0:Y:S01]  /*2570*/  @P5 LDS R65, [R65] ;  /* 0x0000000041415984 */ /* 0x000e220000000800 */
[----:B-1----:R-:W-:-:S04]  /*2580*/  @P1 IMAD R16, R43, R63, RZ ;  /* 0x0000003f2b101224 */ /* 0x002fc800078e02ff */
[----:B---3--:R-:W-:-:S04]  /*2590*/  @P0 IMAD R16, R44, R64, R16 ;  /* 0x000000402c100224 */ /* 0x008fc800078e0210 */
        /* <DEDUP_REMOVED lines=53> */
.L_x_3289:
[----:B------:R-:W-:Y:S01]  /*28f0*/  LOP3.LUT P5, RZ, R0, 0x1, RZ, 0xc0, !PT ;  /* 0x0000000100ff7812 */ /* 0x000fe200078ac0ff */
[----:B------:R-:W-:Y:S05]  /*2900*/  WARPSYNC.ALL ;  /* 0x0000000000007948 */ /* 0x000fea0003800000 */
[C---:B------:R-:W-:Y:S01]  /*2910*/  IADD3 R63, PT, PT, R59.reuse, R18, RZ ;  /* 0x000000123b3f7210 */ /* 0x040fe20007ffe0ff */
[----:B------:R-:W-:-:S04]  /*2920*/  VIADD R59, R59, UR7 ;  /* 0x000000073b3b7c36 */ /* 0x000fc80008000000 */
[----:B------:R-:W-:Y:S02]  /*2930*/  IMAD R63, R63, UR12, R60 ;  /* 0x0000000c3f3f7c24 */ /* 0x000fe4000f8e023c */
        /* <DEDUP_REMOVED lines=11> */
.L_x_3257:
[----:B------:R-:W-:Y:S05]  /*29f0*/  @!P6 BRA `(.L_x_3292) ;  /* 0xffffffe800b4e947 */ /* 0x000fea000383ffff */
[----:B------:R-:W-:Y:S05]  /*2a00*/  BSYNC.RECONVERGENT B0 ;  /* 0x0000000000007941 */ /* 0x000fea0003800200 */
.L_x_3240:
[----:B------:R-:W-:Y:S01]  /*2a10*/  HFMA2 R18, -RZ, RZ, 0, 9.5367431640625e-07 ;  /* 0x00000010ff127431 */ /* 0x000fe200000001ff */
[----:B------:R-:W-:Y:S01]  /*2a20*/  PLOP3.LUT P0, PT, PT, PT, PT, 0x8, 0x80 ;  /* 0x000000000080781c */ /* 0x000fe20003f0e170 */
[----:B------:R-:W-:-:S12]  /*2a30*/  @P3 BRA `(.L_x_3293) ;  /* 0xffffffe800483947 */ /* 0x000fd8000383ffff */
[----:B------:R-:W-:Y:S05]  /*2a40*/  WARPSYNC.ALL ;  /* 0x0000000000007948 */ /* 0x000fea0003800000 */
[----:B------:R-:W5:Y:S01]  /*2a50*/  LDL.LU R17, [R1+0x4] ;  /* 0x0000040001117983 */ /* 0x000f620000300800 */
[----:B------:R-:W0:Y:S01]  /*2a60*/  LDC R18, c[0x0][0x3ac] ;  /* 0x0000eb00ff127b82 */ /* 0x000e220000000800 */
[----:B------:R-:W1:Y:S01]  /*2a70*/  LDCU UR9, c[0x0][0x384] ;  /* 0x00007080ff0977ac */ /* 0x000e620008000800 */
[----:B------:R-:W-:Y:S01]  /*2a80*/  IMAD.SHL.U32 R66, R0, 0x4, RZ ;  /* 0x0000000400427824 */ /* 0x000fe200078e00ff */
[----:B------:R-:W-:Y:S05]  /*2a90*/  BSSY.RECONVERGENT B0, `(.L_x_3294) ;  /* 0x000007e000007945 */ /* 0x000fea0003800200 */
[----:B------:R-:W3:Y:S08]  /*2aa0*/  LDC R59, c[0x0][0x388] ;  /* 0x0000e200ff3b7b82 */ /* 0x000ef00000000800 */
[----:B------:R-:W4:Y:S01]  /*2ab0*/  S2UR UR8, SR_CTAID.X ;  /* 0x00000000000879c3 */ /* 0x000f220000002500 */
[----:B0-----:R-:W-:-:S04]  /*2ac0*/  IABS R19, R18 ;  /* 0x0000001200137213 */ /* 0x001fc80000000000 */
[----:B------:R-:W0:Y:S01]  /*2ad0*/  I2F.RP R60, R19 ;  /* 0x00000013003c7306 */ /* 0x000e220000209400 */
[----:B---3--:R-:W-:Y:S02]  /*2ae0*/  IABS R63, R59 ;  /* 0x0000003b003f7213 */ /* 0x008fe40000000000 */
[----:B------:R-:W-:Y:S01]  /*2af0*/  LOP3.LUT R59, R59, R18, RZ, 0x3c, !PT ;  /* 0x000000123b3b7212 */ /* 0x000fe200078e3cff */
[----:B------:R-:W-:Y:S03]  /*2b00*/  BAR.SYNC.DEFER_BLOCKING 0x0 ;  /* 0x0000000000007b1d */ /* 0x000fe60000010000 */
[----:B------:R-:W-:Y:S01]  /*2b10*/  ISETP.GE.AND P2, PT, R59, RZ, PT ;  /* 0x000000ff3b00720c */ /* 0x000fe20003f46270 */
[----:B----4-:R-:W-:Y:S02]  /*2b20*/  UIMAD UR8, UR12, UR8, URZ ;  /* 0x000000080c0872a4 */ /* 0x010fe4000f8e02ff */
[----:B0-----:R-:W0:Y:S02]  /*2b30*/  MUFU.RCP R60, R60 ;  /* 0x0000003c003c7308 */ /* 0x001e240000001000 */
[----:B-1----:R-:W-:Y:S01]  /*2b40*/  UIMAD UR8, UR5, UR9, UR8 ;  /* 0x00000009050872a4 */ /* 0x002fe2000f8e0208 */
[----:B0-----:R-:W-:Y:S01]  /*2b50*/  VIADD R62, R60, 0xffffffe ;  /* 0x0ffffffe3c3e7836 */ /* 0x001fe20000000000 */
[----:B-----5:R-:W-:-:S04]  /*2b60*/  ISETP.NE.AND P5, PT, R17, RZ, PT ;  /* 0x000000ff1100720c */ /* 0x020fc80003fa5270 */
[----:B------:R-:W2:Y:S02]  /*2b70*/  F2I.FTZ.U32.TRUNC.NTZ R17, R62 ;  /* 0x0000003e00117305 */ /* 0x000ea4000021f000 */
[----:B--2---:R-:W-:-:S04]  /*2b80*/  IMAD.MOV R16, RZ, RZ, -R17 ;  /* 0x000000ffff107224 */ /* 0x004fc800078e0a11 */
[----:B------:R-:W-:Y:S02]  /*2b90*/  IMAD R61, R16, R19, RZ ;  /* 0x00000013103d7224 */ /* 0x000fe400078e02ff */
[----:B------:R-:W-:-:S04]  /*2ba0*/  IMAD.MOV.U32 R16, RZ, RZ, RZ ;  /* 0x000000ffff107224 */ /* 0x000fc800078e00ff */
[----:B------:R-:W-:Y:S01]  /*2bb0*/  IMAD.HI.U32 R61, R17, R61, R16 ;  /* 0x0000003d113d7227 */ /* 0x000fe200078e0010 */
[----:B------:R-:W-:-:S03]  /*2bc0*/  MOV R16, R63 ;  /* 0x0000003f00107202 */ /* 0x000fc60000000f00 */
[----:B------:R-:W-:Y:S02]  /*2bd0*/  IMAD.MOV.U32 R63, RZ, RZ, R66 ;  /* 0x000000ffff3f7224 */ /* 0x000fe400078e0042 */
[----:B------:R-:W-:-:S04]  /*2be0*/  IMAD.HI.U32 R61, R61, R16, RZ ;  /* 0x000000103d3d7227 */ /* 0x000fc800078e00ff */
[----:B------:R-:W-:-:S04]  /*2bf0*/  IMAD.MOV R17, RZ, RZ, -R61 ;  /* 0x000000ffff117224 */ /* 0x000fc800078e0a3d */
[----:B------:R-:W-:-:S05]  /*2c00*/  IMAD R16, R19, R17, R16 ;  /* 0x0000001113107224 */ /* 0x000fca00078e0210 */
[----:B------:R-:W-:-:S13]  /*2c10*/  ISETP.GT.U32.AND P1, PT, R19, R16, PT ;  /* 0x000000101300720c */ /* 0x000fda0003f24070 */
[----:B------:R-:W-:Y:S02]  /*2c20*/  @!P1 IMAD.IADD R16, R16, 0x1, -R19 ;  /* 0x0000000110109824 */ /* 0x000fe400078e0a13 */
[----:B------:R-:W-:Y:S01]  /*2c30*/  @!P1 VIADD R61, R61, 0x1 ;  /* 0x000000013d3d9836 */ /* 0x000fe20000000000 */
[----:B------:R-:W-:Y:S02]  /*2c40*/  ISETP.NE.AND P1, PT, R18, RZ, PT ;  /* 0x000000ff1200720c */ /* 0x000fe40003f25270 */
[----:B------:R-:W-:-:S13]  /*2c50*/  ISETP.GE.U32.AND P0, PT, R16, R19, PT ;  /* 0x000000131000720c */ /* 0x000fda0003f06070 */
[----:B------:R-:W-:-:S05]  /*2c60*/  @P0 IADD3 R61, PT, PT, R61, 0x1, RZ ;  /* 0x000000013d3d0810 */ /* 0x000fca0007ffe0ff */
        /* <DEDUP_REMOVED lines=8> */
[----:B------:R-:W-:Y:S02]  /*2cf0*/  UIADD3 UR9, UPT, UPT, UR9, 0x1880, URZ ;  /* 0x0000188009097890 */ /* 0x000fe4000fffe0ff */
[----:B------:R-:W-:Y:S02]  /*2d00*/  IMAD.MOV R63, RZ, RZ, -R62 ;  /* 0x000000ffff3f7224 */ /* 0x000fe400078e0a3e */
[----:B------:R-:W2:Y:S03]  /*2d10*/  LDC.64 R68, c[0x0][0x3a0] ;  /* 0x0000e800ff447b82 */ /* 0x000ea60000000a00 */
[----:B-1----:R-:W1:Y:S01]  /*2d20*/  MUFU.RCP R18, R18 ;  /* 0x0000001200127308 */ /* 0x002e620000001000 */
[----:B0-----:R-:W-:-:S06]  /*2d30*/  ULEA UR9, UR16, UR9, 0x18 ;  /* 0x0000000910097291 */ /* 0x001fcc000f8ec0ff */
[----:B------:R-:W-:-:S04]  /*2d40*/  VIADD R67, R66, UR9 ;  /* 0x0000000942437c36 */ /* 0x000fc80008000000 */
[----:B------:R-:W-:Y:S01]  /*2d50*/  IMAD R67, R0, 0xc, R67 ;  /* 0x0000000c00437824 */ /* 0x000fe200078e0243 */
[----:B-1----:R-:W-:-:S04]  /*2d60*/  IADD3 R16, PT, PT, R18, 0xffffffe, RZ ;  /* 0x0ffffffe12107810 */ /* 0x002fc80007ffe0ff */
[----:B------:R0:W1:Y:S02]  /*2d70*/  F2I.FTZ.U32.TRUNC.NTZ R17, R16 ;  /* 0x0000001000117305 */ /* 0x000064000021f000 */
[----:B0-----:R-:W-:Y:S02]  /*2d80*/  IMAD.MOV.U32 R16, RZ, RZ, RZ ;  /* 0x000000ffff107224 */ /* 0x001fe400078e00ff */
[----:B-1----:R-:W-:-:S04]  /*2d90*/  IMAD.MOV R60, RZ, RZ, -R17 ;  /* 0x000000ffff3c7224 */ /* 0x002fc800078e0a11 */
[----:B------:R-:W-:Y:S01]  /*2da0*/  IMAD R19, R60, R59, RZ ;  /* 0x0000003b3c137224 */ /* 0x000fe200078e02ff */
[----:B------:R-:W-:-:S03]  /*2db0*/  IABS R60, R66 ;  /* 0x00000042003c7213 */ /* 0x000fc60000000000 */
[----:B------:R-:W-:Y:S01]  /*2dc0*/  IMAD.HI.U32 R62, R17, R19, R16 ;  /* 0x00000013113e7227 */ /* 0x000fe200078e0010 */
[----:B------:R-:W-:Y:S02]  /*2dd0*/  MOV R17, R60 ;  /* 0x0000003c00117202 */ /* 0x000fe40000000f00 */
[----:B------:R-:W-:Y:S01]  /*2de0*/  LOP3.LUT R60, RZ, UR12, RZ, 0x33, !PT ;  /* 0x0000000cff3c7c12 */ /* 0x000fe2000f8e33ff */
[----:B------:R-:W-:Y:S02]  /*2df0*/  IMAD.MOV.U32 R16, RZ, RZ, R63 ;  /* 0x000000ffff107224 */ /* 0x000fe400078e003f */
[----:B------:R-:W-:-:S04]  /*2e00*/  IMAD.HI.U32 R64, R62, R17, RZ ;  /* 0x000000113e407227 */ /* 0x000fc800078e00ff */
[----:B------:R-:W-:-:S05]  /*2e10*/  IMAD R16, R64, R16, R17 ;  /* 0x0000001040107224 */ /* 0x000fca00078e0211 */
[----:B------:R-:W-:-:S13]  /*2e20*/  ISETP.GT.U32.AND P1, PT, R59, R16, PT ;  /* 0x000000103b00720c */ /* 0x000fda0003f24070 */
[----:B------:R-:W-:Y:S01]  /*2e30*/  @!P1 IMAD.IADD R16, R16, 0x1, -R59 ;  /* 0x0000000110109824 */ /* 0x000fe200078e0a3b */
[----:B------:R-:W-:-:S04]  /*2e40*/  @!P1 IADD3 R64, PT, PT, R64, 0x1, RZ ;  /* 0x0000000140409810 */ /* 0x000fc80007ffe0ff */
[----:B------:R-:W-:Y:S02]  /*2e50*/  ISETP.GE.U32.AND P0, PT, R16, R59, PT ;  /* 0x0000003b1000720c */ /* 0x000fe40003f06070 */
[----:B------:R-:W-:-:S04]  /*2e60*/  LOP3.LUT R16, R66, UR12, RZ, 0x3c, !PT ;  /* 0x0000000c42107c12 */ /* 0x000fc8000f8e3cff */
[----:B------:R-:W-:Y:S02]  /*2e70*/  ISETP.GE.AND P2, PT, R16, RZ, PT ;  /* 0x000000ff1000720c */ /* 0x000fe40003f46270 */
[----:B------:R-:W0:Y:S05]  /*2e80*/  LDS.128 R16, [R67] ;  /* 0x0000000043107984 */ /* 0x000e2a0000000c00 */
[----:B------:R-:W-:Y:S01]  /*2e90*/  @P0 VIADD R64, R64, 0x1 ;  /* 0x0000000140400836 */ /* 0x000fe20000000000 */
[----:B------:R-:W-:-:S05]  /*2ea0*/  ISETP.NE.AND P0, PT, RZ, UR12, PT ;  /* 0x0000000cff007c0c */ /* 0x000fca000bf05270 */
[----:B------:R-:W-:-:S05]  /*2eb0*/  @!P2 IMAD.MOV R64, RZ, RZ, -R64 ;  /* 0x000000ffff40a224 */ /* 0x000fca00078e0a40 */
[----:B------:R-:W-:-:S05]  /*2ec0*/  SEL R64, R60, R64, !P0 ;  /* 0x000000403c407207 */ /* 0x000fca0004000000 */
[----:B------:R-:W-:Y:S02]  /*2ed0*/  IMAD.MOV R63, RZ, RZ, -R64 ;  /* 0x000000ffff3f7224 */ /* 0x000fe400078e0a40 */
[----:B------:R-:W-:Y:S02]  /*2ee0*/  IMAD R64, R61, R64, UR8 ;  /* 0x000000083d407e24 */ /* 0x000fe4000f8e0240 */
[----:B------:R-:W-:-:S05]  /*2ef0*/  IMAD R63, R63, UR12, R66 ;  /* 0x0000000c3f3f7c24 */ /* 0x000fca000f8e0242 */
[----:B------:R-:W-:Y:S02]  /*2f00*/  IADD3 R64, PT, PT, R64, R63, RZ ;  /* 0x0000003f40407210 */ /* 0x000fe40007ffe0ff */
[----:B------:R-:W3:Y:S03]  /*2f10*/  LDL R63, [R1] ;  /* 0x00000000013f7983 */ /* 0x000ee60000100800 */
[----:B--2---:R-:W-:-:S05]  /*2f20*/  IMAD.WIDE R64, R64, 0x4, R68 ;  /* 0x0000000440407825 */ /* 0x004fca00078e0244 */
[----:B0-----:R0:W-:Y:S01]  /*2f30*/  STG.E.128 desc[UR10][R64.64], R16 ;  /* 0x0000001040007986 */ /* 0x0011e2000c101d0a */
[----:B---3--:R-:W-:Y:S01]  /*2f40*/  ISETP.NE.AND P1, PT, R63, 0x3, PT ;  /* 0x000000033f00780c */ /* 0x008fe20003f25270 */
[----:B------:R-:W-:-:S12]  /*2f50*/  VIADD R63, R66, UR15 ;  /* 0x0000000f423f7c36 */ /* 0x000fd80008000000 */
[----:B0-----:R-:W-:Y:S05]  /*2f60*/  @!P1 BRA `(.L_x_3295) ;  /* 0x0000000000c09947 */ /* 0x001fea0003800000 */
[----:B------:R-:W-:Y:S02]  /*2f70*/  IABS R66, UR12 ;  /* 0x0000000c00427c13 */ /* 0x000fe40008000000 */
[----:B------:R-:W-:Y:S02]  /*2f80*/  IABS R17, R63 ;  /* 0x0000003f00117213 */ /* 0x000fe40000000000 */
[----:B------:R-:W-:Y:S01]  /*2f90*/  LEA R67, R42, R67, 0x4 ;  /* 0x000000432a437211 */ /* 0x000fe200078e20ff */
[----:B------:R-:W-:Y:S02]  /*2fa0*/  IMAD.MOV R66, RZ, RZ, -R66 ;  /* 0x000000ffff427224 */ /* 0x000fe400078e0a42 */
[----:B------:R-:W-:-:S04]  /*2fb0*/  IMAD.HI.U32 R16, R62, R17, RZ ;  /* 0x000000113e107227 */ /* 0x000fc800078e00ff */
[----:B------:R-:W-:-:S05]  /*2fc0*/  IMAD R17, R16, R66, R17 ;  /* 0x0000004210117224 */ /* 0x000fca00078e0211 */
[----:B------:R-:W-:-:S13]  /*2fd0*/  ISETP.GT.U32.AND P2, PT, R59, R17, PT ;  /* 0x000000113b00720c */ /* 0x000fda0003f44070 */
[----:B------:R-:W-:Y:S01]  /*2fe0*/  @!P2 IMAD.IADD R17, R17, 0x1, -R59 ;  /* 0x000000011111a824 */ /* 0x000fe200078e0a3b */
[----:B------:R-:W-:-:S04]  /*2ff0*/  @!P2 IADD3 R16, PT, PT, R16, 0x1, RZ ;  /* 0x000000011010a810 */ /* 0x000fc80007ffe0ff */
[----:B------:R-:W-:Y:S02]  /*3000*/  ISETP.GE.U32.AND P1, PT, R17, R59, PT ;  /* 0x0000003b1100720c */ /* 0x000fe40003f26070 */
[----:B------:R-:W-:-:S04]  /*3010*/  LOP3.LUT R17, R63, UR12, RZ, 0x3c, !PT ;  /* 0x0000000c3f117c12 */ /* 0x000fc8000f8e3cff */
[----:B------:R-:W-:-:S07]  /*3020*/  ISETP.GE.AND P3, PT, R17, RZ, PT ;  /* 0x000000ff1100720c */ /* 0x000fce0003f66270 */
[----:B------:R-:W-:-:S06]  /*3030*/  @P1 VIADD R16, R16, 0x1 ;  /* 0x0000000110101836 */ /* 0x000fcc0000000000 */
[----:B------:R-:W-:-:S05]  /*3040*/  @!P3 IMAD.MOV R16, RZ, RZ, -R16 ;  /* 0x000000ffff10b224 */ /* 0x000fca00078e0a10 */
[----:B------:R-:W-:-:S05]  /*3050*/  SEL R64, R60, R16, !P0 ;  /* 0x000000103c407207 */ /* 0x000fca0004000000 */
[----:B------:R-:W-:Y:S02]  /*3060*/  IMAD.MOV R16, RZ, RZ, -R64 ;  /* 0x000000ffff107224 */ /* 0x000fe400078e0a40 */
[----:B------:R-:W-:Y:S02]  /*3070*/  IMAD R64, R61, R64, UR8 ;  /* 0x000000083d407e24 */ /* 0x000fe4000f8e0240 */
[----:B------:R-:W-:-:S04]  /*3080*/  IMAD R16, R16, UR12, R63 ;  /* 0x0000000c10107c24 */ /* 0x000fc8000f8e023f */
[----:B------:R-:W-:Y:S02]  /*3090*/  IMAD.IADD R64, R64, 0x1, R16 ;  /* 0x0000000140407824 */ /* 0x000fe400078e0210 */
[----:B------:R-:W0:Y:S02]  /*30a0*/  LDS.128 R16, [R67] ;  /* 0x0000000043107984 */ /* 0x000e240000000c00 */
[----:B------:R-:W-:-:S05]  /*30b0*/  IMAD.WIDE R64, R64, 0x4, R68 ;  /* 0x0000000440407825 */ /* 0x000fca00078e0244 */
[----:B0-----:R0:W-:Y:S04]  /*30c0*/  STG.E.128 desc[UR10][R64.64], R16 ;  /* 0x0000001040007986 */ /* 0x0011e8000c101d0a */
[----:B0-----:R-:W2:Y:S01]  /*30d0*/  LDL.LU R65, [R1] ;  /* 0x0000000001417983 */ /* 0x001ea20000300800 */
[----:B------:R-:W-:-:S04]  /*30e0*/  VIADD R64, R63, UR15 ;  /* 0x0000000f3f407c36 */ /* 0x000fc80008000000 */
[----:B------:R-:W-:Y:S01]  /*30f0*/  IMAD.MOV.U32 R63, RZ, RZ, R64 ;  /* 0x000000ffff3f7224 */ /* 0x000fe200078e0040 */
[----:B--2---:R-:W-:-:S13]  /*3100*/  ISETP.NE.AND P1, PT, R65, RZ, PT ;  /* 0x000000ff4100720c */ /* 0x004fda0003f25270 */
[----:B------:R-:W-:Y:S05]  /*3110*/  @!P1 BRA `(.L_x_3295) ;  /* 0x0000000000549947 */ /* 0x000fea0003800000 */
[----:B------:R-:W-:Y:S01]  /*3120*/  IABS R17, R64 ;  /* 0x0000004000117213 */ /* 0x000fe20000000000 */
[----:B------:R-:W-:-:S04]  /*3130*/  IMAD R16, R42, 0x10, R67 ;  /* 0x000000102a107824 */ /* 0x000fc800078e0243 */
[----:B------:R-:W-:-:S04]  /*3140*/  IMAD.HI.U32 R62, R62, R17, RZ ;  /* 0x000000113e3e7227 */ /* 0x000fc800078e00ff */
[----:B------:R-:W-:Y:S01]  /*3150*/  IMAD R66, R62, R66, R17 ;  /* 0x000000423e427224 */ /* 0x000fe200078e0211 */
[----:B------:R-:W-:-:S04]  /*3160*/  LOP3.LUT R17, R64, UR12, RZ, 0x3c, !PT ;  /* 0x0000000c40117c12 */ /* 0x000fc8000f8e3cff */
[----:B------:R-:W-:Y:S02]  /*3170*/  ISETP.GT.U32.AND P2, PT, R59, R66, PT ;  /* 0x000000423b00720c */ /* 0x000fe40003f44070 */
[----:B------:R-:W-:Y:S02]  /*3180*/  ISETP.GE.AND P3, PT, R17, RZ, PT ;  /* 0x000000ff1100720c */ /* 0x000fe40003f66270 */
[----:B------:R-:W0:Y:S09]  /*3190*/  LDS.128 R16, [R16] ;  /* 0x0000000010107984 */ /* 0x000e320000000c00 */
[----:B------:R-:W-:Y:S01]  /*31a0*/  @!P2 IADD3 R66, PT, PT, R66, -R59, RZ ;  /* 0x8000003b4242a210 */ /* 0x000fe20007ffe0ff */
[----:B------:R-:W-:-:S03]  /*31b0*/  @!P2 VIADD R62, R62, 0x1 ;  /* 0x000000013e3ea836 */ /* 0x000fc60000000000 */
[----:B------:R-:W-:-:S13]  /*31c0*/  ISETP.GE.U32.AND P1, PT, R66, R59, PT ;  /* 0x0000003b4200720c */ /* 0x000fda0003f26070 */
[----:B------:R-:W-:-:S05]  /*31d0*/  @P1 VIADD R62, R62, 0x1 ;  /* 0x000000013e3e1836 */ /* 0x000fca0000000000 */
[----:B------:R-:W-:-:S04]  /*31e0*/  @!P3 IADD3 R62, PT, PT, -R62, RZ, RZ ;  /* 0x000000ff3e3eb210 */ /* 0x000fc80007ffe1ff */
[----:B------:R-:W-:-:S05]  /*31f0*/  SEL R60, R60, R62, !P0 ;  /* 0x0000003e3c3c7207 */ /* 0x000fca0004000000 */
[----:B------:R-:W-:Y:S02]  /*3200*/  IMAD.MOV R59, RZ, RZ, -R60 ;  /* 0x000000ffff3b7224 */ /* 0x000fe400078e0a3c */
[----:B------:R-:W-:Y:S02]  /*3210*/  IMAD R60, R61, R60, UR8 ;  /* 0x000000083d3c7e24 */ /* 0x000fe4000f8e023c */
[----:B------:R-:W-:-:S04]  /*3220*/  IMAD R59, R59, UR12, R64 ;  /* 0x0000000c3b3b7c24 */ /* 0x000fc8000f8e0240 */
[----:B------:R-:W-:-:S04]  /*3230*/  IMAD.IADD R59, R60, 0x1, R59 ;  /* 0x000000013c3b7824 */ /* 0x000fc800078e023b */
[----:B------:R-:W-:-:S05]  /*3240*/  IMAD.WIDE R62, R59, 0x4, R68 ;  /* 0x000000043b3e7825 */ /* 0x000fca00078e0244 */
[----:B0-----:R0:W-:Y:S02]  /*3250*/  STG.E.128 desc[UR10][R62.64], R16 ;  /* 0x000000103e007986 */ /* 0x0011e4000c101d0a */
[----:B0-----:R-:W-:-:S07]  /*3260*/  VIADD R63, R64, UR15 ;  /* 0x0000000f403f7c36 */ /* 0x001fce0008000000 */
.L_x_3295:
[----:B------:R-:W-:Y:S05]  /*3270*/  BSYNC.RECONVERGENT B0 ;  /* 0x0000000000007941 */ /* 0x000fea0003800200 */
.L_x_3294:
[----:B------:R-:W-:Y:S04]  /*3280*/  BSSY.RECONVERGENT B0, `(.L_x_3296) ;  /* 0x000007b000007945 */ /* 0x000fe80003800200 */
[----:B------:R-:W-:Y:S05]  /*3290*/  @!P4 BRA `(.L_x_3297) ;  /* 0x0000000400e4c947 */ /* 0x000fea0003800000 */
[----:B------:R-:W-:Y:S02]  /*32a0*/  IABS R68, UR12 ;  /* 0x0000000c00447c13 */ /* 0x000fe40008000000 */
[----:B------:R-:W-:Y:S02]  /*32b0*/  ISETP.NE.AND P0, PT, RZ, UR12, PT ;  /* 0x0000000cff007c0c */ /* 0x000fe4000bf05270 */
[----:B------:R-:W0:Y:S01]  /*32c0*/  I2F.RP R18, R68 ;  /* 0x0000004400127306 */ /* 0x000e220000209400 */
[----:B------:R-:W-:-:S07]  /*32d0*/  LOP3.LUT R69, RZ, UR12, RZ, 0x33, !PT ;  /* 0x0000000cff457c12 */ /* 0x000fce000f8e33ff */
[----:B0-----:R-:W0:Y:S02]  /*32e0*/  MUFU.RCP R18, R18 ;  /* 0x0000001200127308 */ /* 0x001e240000001000 */
[----:B0-----:R-:W-:-:S06]  /*32f0*/  IADD3 R16, PT, PT, R18, 0xffffffe, RZ ;  /* 0x0ffffffe12107810 */ /* 0x001fcc0007ffe0ff */
[----:B------:R0:W1:Y:S02]  /*3300*/  F2I.FTZ.U32.TRUNC.NTZ R17, R16 ;  /* 0x0000001000117305 */ /* 0x000064000021f000 */
[----:B0-----:R-:W-:Y:S02]  /*3310*/  IMAD.MOV.U32 R16, RZ, RZ, RZ ;  /* 0x000000ffff107224 */ /* 0x001fe400078e00ff */
[----:B-1----:R-:W-:-:S04]  /*3320*/  IMAD.MOV R19, RZ, RZ, -R17 ;  /* 0x000000ffff137224 */ /* 0x002fc800078e0a11 */
[----:B------:R-:W-:-:S04]  /*3330*/  IMAD R19, R19, R68, RZ ;  /* 0x0000004413137224 */ /* 0x000fc800078e02ff */
[----:B------:R-:W-:-:S05]  /*3340*/  IMAD.HI.U32 R16, R17, R19, R16 ;  /* 0x0000001311107227 */ /* 0x000fca00078e0010 */
[----:B------:R0:W-:Y:S02]  /*3350*/  STL [R1], R16 ;  /* 0x0000001001007387 */ /* 0x0001e40000100800 */
.L_x_3298:
[----:B------:R-:W2:Y:S01]  /*3360*/  LDL R18, [R1] ;  /* 0x0000000001127983 */ /* 0x000ea20000100800 */
[----:B0-----:R-:W-:Y:S01]  /*3370*/  IABS R16, UR12 ;  /* 0x0000000c00107c13 */ /* 0x001fe20008000000 */
[----:B------:R-:W0:Y:S01]  /*3380*/  S2UR UR16, SR_CgaCtaId ;  /* 0x00000000001079c3 */ /* 0x000e220000008800 */
[----:B------:R-:W-:Y:S01]  /*3390*/  IABS R17, R63 ;  /* 0x0000003f00117213 */ /* 0x000fe20000000000 */
[----:B------:R-:W-:Y:S01]  /*33a0*/  UMOV UR9, 0x400 ;  /* 0x0000040000097882 */ /* 0x000fe20000000000 */
[----:B------:R-:W-:Y:S01]  /*33b0*/  IABS R60, UR12 ;  /* 0x0000000c003c7c13 */ /* 0x000fe20008000000 */
[----:B------:R-:W-:Y:S01]  /*33c0*/  IMAD.MOV R59, RZ, RZ, -R16 ;  /* 0x000000ffff3b7224 */ /* 0x000fe200078e0a10 */
[----:B------:R-:W-:Y:S01]  /*33d0*/  LOP3.LUT R62, RZ, UR12, RZ, 0x33, !PT ;  /* 0x0000000cff3e7c12 */ /* 0x000fe2000f8e33ff */
[----:B------:R-:W-:Y:S01]  /*33e0*/  UIADD3 UR9, UPT, UPT, UR9, 0x1880, URZ ;  /* 0x0000188009097890 */ /* 0x000fe2000fffe0ff */
[----:B-----5:R1:W-:Y:S02]  /*33f0*/  STL.64 [R1+0x10], R2 ;  /* 0x0000100201007387 */ /* 0x0203e40000100a00 */
[----:B-1----:R-:W1:Y:S01]  /*3400*/  LDC.64 R2, c[0x0][0x3a0] ;  /* 0x0000e800ff027b82 */ /* 0x002e620000000a00 */
[----:B0-----:R-:W-:-:S06]  /*3410*/  ULEA UR9, UR16, UR9, 0x18 ;  /* 0x0000000910097291 */ /* 0x001fcc000f8ec0ff */
[----:B------:R-:W-:Y:S01]  /*3420*/  LEA R66, R63, UR9, 0x2 ;  /* 0x000000093f427c11 */ /* 0x000fe2000f8e10ff */
[----:B--2---:R-:W-:-:S04]  /*3430*/  IMAD.HI.U32 R16, R18, R17, RZ ;  /* 0x0000001112107227 */ /* 0x004fc800078e00ff */
[----:B------:R-:W-:-:S05]  /*3440*/  IMAD R17, R16, R59, R17 ;  /* 0x0000003b10117224 */ /* 0x000fca00078e0211 */
[----:B------:R-:W-:-:S13]  /*3450*/  ISETP.GT.U32.AND P2, PT, R68, R17, PT ;  /* 0x000000114400720c */ /* 0x000fda0003f44070 */
[----:B------:R-:W-:Y:S01]  /*3460*/  @!P2 IADD3 R17, PT, PT, R17, -R60, RZ ;  /* 0x8000003c1111a210 */ /* 0x000fe20007ffe0ff */
[----:B------:R-:W-:-:S03]  /*3470*/  @!P2 VIADD R16, R16, 0x1 ;  /* 0x000000011010a836 */ /* 0x000fc60000000000 */
[----:B------:R-:W-:Y:S02]  /*3480*/  ISETP.GE.U32.AND P1, PT, R17, R68, PT ;  /* 0x000000441100720c */ /* 0x000fe40003f26070 */
[----:B------:R-:W-:-:S04]  /*3490*/  LOP3.LUT R17, R63, UR12, RZ, 0x3c, !PT ;  /* 0x0000000c3f117c12 */ /* 0x000fc8000f8e3cff */
[----:B------:R-:W-:-:S07]  /*34a0*/  ISETP.GE.AND P3, PT, R17, RZ, PT ;  /* 0x000000ff1100720c */ /* 0x000fce0003f66270 */
[----:B------:R-:W-:Y:S01]  /*34b0*/  @P1 VIADD R16, R16, 0x1 ;  /* 0x0000000110101836 */ /* 0x000fe20000000000 */
[----:B------:R-:W-:-:S05]  /*34c0*/  ISETP.NE.AND P1, PT, RZ, UR12, PT ;  /* 0x0000000cff007c0c */ /* 0x000fca000bf25270 */
[----:B------:R-:W-:-:S04]  /*34d0*/  @!P3 IADD3 R16, PT, PT, -R16, RZ, RZ ;  /* 0x000000ff1010b210 */ /* 0x000fc80007ffe1ff */
[----:B------:R-:W-:-:S05]  /*34e0*/  SEL R64, R62, R16, !P1 ;  /* 0x000000103e407207 */ /* 0x000fca0004800000 */
[----:B------:R-:W-:Y:S02]  /*34f0*/  IMAD.MOV R16, RZ, RZ, -R64 ;  /* 0x000000ffff107224 */ /* 0x000fe400078e0a40 */
[----:B------:R-:W-:Y:S02]  /*3500*/  IMAD R64, R61, R64, UR8 ;  /* 0x000000083d407e24 */ /* 0x000fe4000f8e0240 */
[----:B------:R-:W-:Y:S01]  /*3510*/  IMAD R65, R16, UR12, R63 ;  /* 0x0000000c10417c24 */ /* 0x000fe2000f8e023f */
[----:B------:R-:W-:Y:S01]  /*3520*/  IADD3 R63, PT, PT, R63, UR15, RZ ;  /* 0x0000000f3f3f7c10 */ /* 0x000fe2000fffe0ff */
[----:B------:R-:W0:Y:S02]  /*3530*/  LDS.128 R16, [R66] ;  /* 0x0000000042107984 */ /* 0x000e240000000c00 */
[----:B------:R-:W-:-:S04]  /*3540*/  IMAD.IADD R64, R64, 0x1, R65 ;  /* 0x0000000140407824 */ /* 0x000fc800078e0241 */
[----:B-1----:R-:W-:-:S05]  /*3550*/  IMAD.WIDE R64, R64, 0x4, R2 ;  /* 0x0000000440407825 */ /* 0x002fca00078e0202 */
[----:B0-----:R0:W-:Y:S02]  /*3560*/  STG.E.128 desc[UR10][R64.64], R16 ;  /* 0x0000001040007986 */ /* 0x0011e4000c101d0a */
[----:B0-----:R-:W0:Y:S01]  /*3570*/  I2F.RP R16, R60 ;  /* 0x0000003c00107306 */ /* 0x001e220000209400 */
[----:B------:R-:W-:-:S07]  /*3580*/  LEA R65, R42, R66, 0x4 ;  /* 0x000000422a417211 */ /* 0x000fce00078e20ff */
[----:B0-----:R-:W0:Y:S02]  /*3590*/  MUFU.RCP R16, R16 ;  /* 0x0000001000107308 */ /* 0x001e240000001000 */
[----:B0-----:R-:W-:-:S06]  /*35a0*/  IADD3 R16, PT, PT, R16, 0xffffffe, RZ ;  /* 0x0ffffffe10107810 */ /* 0x001fcc0007ffe0ff */
[----:B------:R-:W0:Y:S02]  /*35b0*/  F2I.FTZ.U32.TRUNC.NTZ R17, R16 ;  /* 0x0000001000117305 */ /* 0x000e24000021f000 */
[----:B0-----:R-:W-:-:S04]  /*35c0*/  IMAD.MOV R16, RZ, RZ, -R17 ;  /* 0x000000ffff107224 */ /* 0x001fc800078e0a11 */
[----:B------:R-:W-:Y:S02]  /*35d0*/  IMAD R64, R16, R60, RZ ;  /* 0x0000003c10407224 */ /* 0x000fe400078e02ff */
[----:B------:R-:W-:-:S04]  /*35e0*/  IMAD.MOV.U32 R16, RZ, RZ, RZ ;  /* 0x000000ffff107224 */ /* 0x000fc800078e00ff */
[----:B------:R-:W-:Y:S01]  /*35f0*/  IMAD.HI.U32 R64, R17, R64, R16 ;  /* 0x0000004011407227 */ /* 0x000fe200078e0010 */
[----:B------:R-:W-:-:S05]  /*3600*/  IABS R17, R63 ;  /* 0x0000003f00117213 */ /* 0x000fca0000000000 */
[----:B------:R-:W-:-:S04]  /*3610*/  IMAD.HI.U32 R16, R64, R17, RZ ;  /* 0x0000001140107227 */ /* 0x000fc800078e00ff */
[----:B------:R-:W-:-:S05]  /*3620*/  IMAD R17, R16, R59, R17 ;  /* 0x0000003b10117224 */ /* 0x000fca00078e0211 */
[----:B------:R-:W-:-:S13]  /*3630*/  ISETP.GT.U32.AND P3, PT, R60, R17, PT ;  /* 0x000000113c00720c */ /* 0x000fda0003f64070 */
[----:B------:R-:W-:Y:S02]  /*3640*/  @!P3 IMAD.IADD R17, R17, 0x1, -R60 ;  /* 0x000000011111b824 */ /* 0x000fe400078e0a3c */
[----:B------:R-:W-:-:S03]  /*3650*/  @!P3 VIADD R16, R16, 0x1 ;  /* 0x000000011010b836 */ /* 0x000fc60000000000 */
[----:B------:R-:W-:Y:S02]  /*3660*/  ISETP.GE.U32.AND P2, PT, R17, R60, PT ;  /* 0x0000003c1100720c */ /* 0x000fe40003f46070 */
[----:B------:R-:W-:-:S04]  /*3670*/  LOP3.LUT R17, R63, UR12, RZ, 0x3c, !PT ;  /* 0x0000000c3f117c12 */ /* 0x000fc8000f8e3cff */
[----:B------:R-:W-:-:S07]  /*3680*/  ISETP.GE.AND P4, PT, R17, RZ, PT ;  /* 0x000000ff1100720c */ /* 0x000fce0003f86270 */
[----:B------:R-:W-:-:S06]  /*3690*/  @P2 IADD3 R16, PT, PT, R16, 0x1, RZ ;  /* 0x0000000110102810 */ /* 0x000fcc0007ffe0ff */
[----:B------:R-:W-:-:S05]  /*36a0*/  @!P4 IMAD.MOV R16, RZ, RZ, -R16 ;  /* 0x000000ffff10c224 */ /* 0x000fca00078e0a10 */
[----:B------:R-:W-:-:S05]  /*36b0*/  SEL R16, R62, R16, !P1 ;  /* 0x000000103e107207 */ /* 0x000fca0004800000 */
[----:B------:R-:W-:Y:S02]  /*36c0*/  IMAD.MOV R17, RZ, RZ, -R16 ;  /* 0x000000ffff117224 */ /* 0x000fe400078e0a10 */
[----:B------:R-:W-:Y:S02]  /*36d0*/  IMAD R16, R61, R16, UR8 ;  /* 0x000000083d107e24 */ /* 0x000fe4000f8e0210 */
[----:B------:R-:W-:-:S04]  /*36e0*/  IMAD R17, R17, UR12, R63 ;  /* 0x0000000c11117c24 */ /* 0x000fc8000f8e023f */
[----:B------:R-:W-:Y:S02]  /*36f0*/  IMAD.IADD R66, R16, 0x1, R17 ;  /* 0x0000000110427824 */ /* 0x000fe400078e0211 */
[----:B------:R0:W1:Y:S02]  /*3700*/  LDS.128 R16, [R65] ;  /* 0x0000000041107984 */ /* 0x0000640000000c00 */
[----:B------:R-:W-:-:S04]  /*3710*/  IMAD.WIDE R66, R66, 0x4, R2 ;  /* 0x0000000442427825 */ /* 0x000fc800078e0202 */
[----:B0-----:R-:W-:Y:S01]  /*3720*/  IMAD R65, R42, 0x10, R65 ;  /* 0x000000102a417824 */ /* 0x001fe200078e0241 */
[----:B-1----:R0:W-:Y:S02]  /*3730*/  STG.E.128 desc[UR10][R66.64], R16 ;  /* 0x0000001042007986 */ /* 0x0021e4000c101d0a */
[----:B0-----:R-:W-:-:S05]  /*3740*/  VIADD R66, R63, UR15 ;  /* 0x0000000f3f427c36 */ /* 0x001fca0008000000 */
[----:B------:R-:W-:-:S05]  /*3750*/  IABS R17, R66 ;  /* 0x0000004200117213 */ /* 0x000fca0000000000 */
        /* <DEDUP_REMOVED lines=13> */
[----:B------:R-:W-:-:S05]  /*3830*/  IMAD R16, R16, UR12, R66 ;  /* 0x0000000c10107c24 */ /* 0x000fca000f8e0242 */
[----:B------:R-:W-:Y:S02]  /*3840*/  IADD3 R62, PT, PT, R62, R16, RZ ;  /* 0x000000103e3e7210 */ /* 0x000fe40007ffe0ff */
[----:B------:R0:W1:Y:S03]  /*3850*/  LDS.128 R16, [R65] ;  /* 0x0000000041107984 */ /* 0x0000660000000c00 */
[----:B------:R-:W-:Y:S02]  /*3860*/  IMAD.WIDE R62, R62, 0x4, R2 ;  /* 0x000000043e3e7825 */ /* 0x000fe400078e0202 */
[----:B------:R2:W5:Y:S02]  /*3870*/  LDL.LU.64 R2, [R1+0x10] ;  /* 0x0000100001027983 */ /* 0x0005640000300a00 */
[----:B------:R-:W-:Y:S01]  /*3880*/  VIADD R66, R66, UR15 ;  /* 0x0000000f42427c36 */ /* 0x000fe20008000000 */
[----:B0-----:R-:W-:Y:S01]  /*3890*/  LEA R65, R42, R65, 0x4 ;  /* 0x000000412a417211 */ /* 0x001fe200078e20ff */
[----:B-1----:R0:W-:Y:S03]  /*38a0*/  STG.E.128 desc[UR10][R62.64], R16 ;  /* 0x000000103e007986 */ /* 0x0021e6000c101d0a */
[----:B0-----:R-:W-:Y:S01]  /*38b0*/  IABS R16, R66 ;  /* 0x0000004200107213 */ /* 0x001fe20000000000 */
[----:B------:R-:W0:Y:S04]  /*38c0*/  LDC.64 R62, c[0x0][0x3a0] ;  /* 0x0000e800ff3e7b82 */ /* 0x000e280000000a00 */
[----:B------:R-:W-:-:S04]  /*38d0*/  IMAD.HI.U32 R64, R64, R16, RZ ;  /* 0x0000001040407227 */ /* 0x000fc800078e00ff */
[----:B------:R-:W-:Y:S02]  /*38e0*/  IMAD R59, R64, R59, R16 ;  /* 0x0000003b403b7224 */ /* 0x000fe400078e0210 */
[----:B------:R-:W1:Y:S03]  /*38f0*/  LDS.128 R16, [R65] ;  /* 0x0000000041107984 */ /* 0x000e660000000c00 */
[----:B------:R-:W-:-:S13]  /*3900*/  ISETP.GT.U32.AND P2, PT, R60, R59, PT ;  /* 0x0000003b3c00720c */ /* 0x000fda0003f44070 */
[----:B------:R-:W-:Y:S02]  /*3910*/  @!P2 IMAD.IADD R59, R59, 0x1, -R60 ;  /* 0x000000013b3ba824 */ /* 0x000fe400078e0a3c */
[----:B------:R-:W-:-:S03]  /*3920*/  @!P2 VIADD R64, R64, 0x1 ;  /* 0x000000014040a836 */ /* 0x000fc60000000000 */
[----:B------:R-:W-:Y:S02]  /*3930*/  ISETP.GE.U32.AND P1, PT, R59, R60, PT ;  /* 0x0000003c3b00720c */ /* 0x000fe40003f26070 */
[----:B------:R-:W-:-:S04]  /*3940*/  LOP3.LUT R59, R66, UR12, RZ, 0x3c, !PT ;  /* 0x0000000c423b7c12 */ /* 0x000fc8000f8e3cff */
[----:B------:R-:W-:-:S07]  /*3950*/  ISETP.GE.AND P3, PT, R59, RZ, PT ;  /* 0x000000ff3b00720c */ /* 0x000fce0003f66270 */
[----:B------:R-:W-:-:S05]  /*3960*/  @P1 VIADD R64, R64, 0x1 ;  /* 0x0000000140401836 */ /* 0x000fca0000000000 */
[----:B------:R-:W-:-:S05]  /*3970*/  MOV R60, R64 ;  /* 0x00000040003c7202 */ /* 0x000fca0000000f00 */
[----:B------:R-:W-:-:S05]  /*3980*/  @!P3 IMAD.MOV R60, RZ, RZ, -R60 ;  /* 0x000000ffff3cb224 */ /* 0x000fca00078e0a3c */
[----:B------:R-:W-:-:S05]  /*3990*/  SEL R60, R69, R60, !P0 ;  /* 0x0000003c453c7207 */ /* 0x000fca0004000000 */
[----:B------:R-:W-:Y:S02]  /*39a0*/  IMAD.MOV R59, RZ, RZ, -R60 ;  /* 0x000000ffff3b7224 */ /* 0x000fe400078e0a3c */
[----:B------:R-:W-:Y:S02]  /*39b0*/  IMAD R60, R61, R60, UR8 ;  /* 0x000000083d3c7e24 */ /* 0x000fe4000f8e023c */
[----:B------:R-:W-:-:S05]  /*39c0*/  IMAD R59, R59, UR12, R66 ;  /* 0x0000000c3b3b7c24 */ /* 0x000fca000f8e0242 */
[----:B------:R-:W-:-:S05]  /*39d0*/  IADD3 R59, PT, PT, R60, R59, RZ ;  /* 0x0000003b3c3b7210 */ /* 0x000fca0007ffe0ff */
[----:B0-----:R-:W-:-:S05]  /*39e0*/  IMAD.WIDE R62, R59, 0x4, R62 ;  /* 0x000000043b3e7825 */ /* 0x001fca00078e023e */
[----:B-1----:R0:W-:Y:S02]  /*39f0*/  STG.E.128 desc[UR10][R62.64], R16 ;  /* 0x000000103e007986 */ /* 0x0021e4000c101d0a */
[----:B0-----:R-:W-:-:S05]  /*3a00*/  VIADD R63, R66, UR15 ;  /* 0x0000000f423f7c36 */ /* 0x001fca0008000000 */
[----:B------:R-:W-:-:S13]  /*3a10*/  ISETP.GE.U32.AND P1, PT, R63, 0x400, PT ;  /* 0x000004003f00780c */ /* 0x000fda0003f26070 */
[----:B--2---:R-:W-:Y:S05]  /*3a20*/  @!P1 BRA `(.L_x_3298) ;  /* 0xfffffff8004c9947 */ /* 0x004fea000383ffff */
.L_x_3297:
[----:B------:R-:W-:Y:S05]  /*3a30*/  BSYNC.RECONVERGENT B0 ;  /* 0x0000000000007941 */ /* 0x000fea0003800200 */
.L_x_3296:
[----:B------:R-:W-:Y:S01]  /*3a40*/  IMAD.U32 R16, RZ, RZ, UR13 ;  /* 0x0000000dff107e24 */ /* 0x000fe2000f8e00ff */
[----:B------:R-:W-:-:S04]  /*3a50*/  UIADD3 UR5, UPT, UPT, UR13, UR5, URZ ;  /* 0x000000050d057290 */ /* 0x000fc8000fffe0ff */
[----:B------:R-:W-:-:S04]  /*3a60*/  SHF.L.U32 R16, R16, 0x2, RZ ;  /* 0x0000000210107819 */ /* 0x000fc800000006ff */
[----:B------:R-:W-:-:S13]  /*3a70*/  ISETP.LE.U32.AND P0, PT, R16, UR5, PT ;  /* 0x0000000510007c0c */ /* 0x000fda000bf03070 */
[----:B------:R-:W-:Y:S05]  /*3a80*/  @!P0 BRA `(.L_x_3299) ;  /* 0xffffffd000508947 */ /* 0x000fea000383ffff */
[----:B------:R-:W-:Y:S05]  /*3a90*/  EXIT ;  /* 0x000000000000794d */ /* 0x000fea0003800000 */
.L_x_3260:
[----:B------:R-:W-:Y:S01]  /*3aa0*/  IMAD.MOV.U32 R63, RZ, RZ, 0x1f ;  /* 0x0000001fff3f7424 */ /* 0x000fe200078e00ff */
[----:B------:R-:W-:Y:S01]  /*3ab0*/  MOV R64, 0xffffffff ;  /* 0xffffffff00407802 */ /* 0x000fe20000000f00 */
[----:B------:R-:W-:-:S07]  /*3ac0*/  IMAD.MOV.U32 R62, RZ, RZ, R39 ;  /* 0x000000ffff3e7224 */ /* 0x000fce00078e0027 */
[----:B-1-3--:R-:W-:Y:S05]  /*3ad0*/  WARPSYNC.COLLECTIVE R64, `(.L_x_3300) ;  /* 0x0000000040087348 */ /* 0x00afea0003c00000 */
[----:B------:R0:W2:Y:S02]  /*3ae0*/  SHFL.IDX P5, R63, R65, R62, R63 ;  /* 0x0000003e413f7389 */ /* 0x0000a400000a003f */
[----:B0123--:R-:W-:Y:S05]  /*3af0*/  ENDCOLLECTIVE ;  /* 0x000000000000791b */ /* 0x00ffea0003800000 */
.L_x_3300:
[----:B------:R-:W-:Y:S01]  /*3b00*/  IMAD.MOV.U32 R16, RZ, RZ, R63 ;  /* 0x000000ffff107224 */ /* 0x000fe200078e003f */
[----:B------:R-:W-:Y:S06]  /*3b10*/  BRA `(.L_x_3301) ;  /* 0xffffffe400047947 */ /* 0x000fec000383ffff */
.L_x_3262:
[----:B------:R-:W-:Y:S01]  /*3b20*/  HFMA2 R63, -RZ, RZ, 0, 1.847743988037109375e-06 ;  /* 0x0000001fff3f7431 */ /* 0x000fe200000001ff */
[----:B------:R-:W-:Y:S01]  /*3b30*/  BSSY B1, `(.L_x_3302) ;  /* 0x0000006000017945 */ /* 0x000fe20003800000 */
[----:B------:R-:W-:Y:S02]  /*3b40*/  IMAD.MOV.U32 R62, RZ, RZ, R5 ;  /* 0x000000ffff3e7224 */ /* 0x000fe400078e0005 */
[----:B------:R-:W-:-:S07]  /*3b50*/  IMAD.MOV.U32 R64, RZ, RZ, -0x1 ;  /* 0xffffffffff407424 */ /* 0x000fce00078e00ff */
[----:B01-3--:R-:W-:Y:S05]  /*3b60*/  WARPSYNC.COLLECTIVE R64, `(.L_x_3303) ;  /* 0x0000000040087348 */ /* 0x00bfea0003c00000 */
[----:B------:R2:W4:Y:S02]  /*3b70*/  SHFL.IDX P5, R63, R65, R62, R63 ;  /* 0x0000003e413f7389 */ /* 0x00052400000a003f */
[----:B01234-:R-:W-:Y:S05]  /*3b80*/  ENDCOLLECTIVE ;  /* 0x000000000000791b */ /* 0x01ffea0003800000 */
.L_x_3303:
[----:B------:R-:W-:Y:S05]  /*3b90*/  BSYNC B1 ;  /* 0x0000000000017941 */ /* 0x000fea0003800000 */
.L_x_3302:
[----:B------:R-:W-:Y:S05]  /*3ba0*/  BRA `(.L_x_3304) ;  /* 0xffffffe000f87947 */ /* 0x000fea000383ffff */
.L_x_3264:
[----:B------:R-:W-:Y:S01]  /*3bb0*/  BSSY B1, `(.L_x_3305) ;  /* 0x0000007000017945 */ /* 0x000fe20003800000 */
[----:B------:R-:W-:Y:S01]  /*3bc0*/  IMAD.MOV.U32 R62, RZ, RZ, R6 ;  /* 0x000000ffff3e7224 */ /* 0x000fe200078e0006 */
[----:B------:R-:W-:Y:S01]  /*3bd0*/  MOV R63, 0x1f ;  /* 0x0000001f003f7802 */ /* 0x000fe20000000f00 */
[----:B------:R-:W-:-:S07]  /*3be0*/  IMAD.MOV.U32 R64, RZ, RZ, -0x1 ;  /* 0xffffffffff407424 */ /* 0x000fce00078e00ff */
[----:B0123--:R-:W-:Y:S05]  /*3bf0*/  WARPSYNC.COLLECTIVE R64, `(.L_x_3306) ;  /* 0x0000000040087348 */ /* 0x00ffea0003c00000 */
[----:B------:R4:W0:Y:S02]  /*3c00*/  SHFL.IDX P5, R63, R65, R62, R63 ;  /* 0x0000003e413f7389 */ /* 0x00082400000a003f */
[----:B01234-:R-:W-:Y:S05]  /*3c10*/  ENDCOLLECTIVE ;  /* 0x000000000000791b */ /* 0x01ffea0003800000 */
.L_x_3306:
[----:B------:R-:W-:Y:S05]  /*3c20*/  BSYNC B1 ;  /* 0x0000000000017941 */ /* 0x000fea0003800000 */
.L_x_3305:
[----:B------:R-:W-:Y:S01]  /*3c30*/  IMAD.MOV.U32 R62, RZ, RZ, R63 ;  /* 0x000000ffff3e7224 */ /* 0x000fe200078e003f */
[----:B------:R-:W-:Y:S06]  /*3c40*/  BRA `(.L_x_3307) ;  /* 0xffffffe000e87947 */ /* 0x000fec000383ffff */
.L_x_3266:
[----:B------:R-:W-:Y:S01]  /*3c50*/  BSSY B1, `(.L_x_3308) ;  /* 0x0000007000017945 */ /* 0x000fe20003800000 */
[----:B------:R-:W-:Y:S01]  /*3c60*/  MOV R62, R7 ;  /* 0x00000007003e7202 */ /* 0x000fe20000000f00 */
[----:B------:R-:W-:Y:S02]  /*3c70*/  IMAD.MOV.U32 R63, RZ, RZ, 0x1f ;  /* 0x0000001fff3f7424 */ /* 0x000fe400078e00ff */
[----:B------:R-:W-:-:S07]  /*3c80*/  IMAD.MOV.U32 R64, RZ, RZ, -0x1 ;  /* 0xffffffffff407424 */ /* 0x000fce00078e00ff */
[----:B01234-:R-:W-:Y:S05]  /*3c90*/  WARPSYNC.COLLECTIVE R64, `(.L_x_3309) ;  /* 0x0000000040087348 */ /* 0x01ffea0003c00000 */
[----:B------:R0:W0:Y:S02]  /*3ca0*/  SHFL.IDX P5, R63, R65, R62, R63 ;  /* 0x0000003e413f7389 */ /* 0x00002400000a003f */
[----:B01234-:R-:W-:Y:S05]  /*3cb0*/  ENDCOLLECTIVE ;  /* 0x000000000000791b */ /* 0x01ffea0003800000 */
.L_x_3309:
[----:B------:R-:W-:Y:S05]  /*3cc0*/  BSYNC B1 ;  /* 0x0000000000017941 */ /* 0x000fea0003800000 */
.L_x_3308:
[----:B------:R-:W-:Y:S05]  /*3cd0*/  BRA `(.L_x_3310) ;  /* 0xffffffe000dc7947 */ /* 0x000fea000383ffff */
.L_x_3268:
[----:B------:R-:W-:Y:S01]  /*3ce0*/  BSSY B1, `(.L_x_3311) ;  /* 0x0000007000017945 */ /* 0x000fe20003800000 */
[----:B------:R-:W-:Y:S01]  /*3cf0*/  MOV R62, R8 ;  /* 0x00000008003e7202 */ /* 0x000fe20000000f00 */
[----:B------:R-:W-:Y:S02]  /*3d00*/  IMAD.MOV.U32 R63, RZ, RZ, 0x1f ;  /* 0x0000001fff3f7424 */ /* 0x000fe400078e00ff */
[----:B------:R-:W-:-:S07]  /*3d10*/  IMAD.MOV.U32 R64, RZ, RZ, -0x1 ;  /* 0xffffffffff407424 */ /* 0x000fce00078e00ff */
[----:B01234-:R-:W-:Y:S05]  /*3d20*/  WARPSYNC.COLLECTIVE R64, `(.L_x_3312) ;  /* 0x0000000040087348 */ /* 0x01ffea0003c00000 */
[----:B------:R0:W0:Y:S02]  /*3d30*/  SHFL.IDX P5, R63, R65, R62, R63 ;  /* 0x0000003e413f7389 */ /* 0x00002400000a003f */
[----:B01234-:R-:W-:Y:S05]  /*3d40*/  ENDCOLLECTIVE ;  /* 0x000000000000791b */ /* 0x01ffea0003800000 */
.L_x_3312:
[----:B------:R-:W-:Y:S05]  /*3d50*/  BSYNC B1 ;  /* 0x0000000000017941 */ /* 0x000fea0003800000 */
.L_x_3311:
[----:B------:R-:W-:Y:S01]  /*3d60*/  MOV R62, R63 ;  /* 0x0000003f003e7202 */ /* 0x000fe20000000f00 */
[----:B------:R-:W-:Y:S06]  /*3d70*/  BRA `(.L_x_3313) ;  /* 0xffffffe000cc7947 */ /* 0x000fec000383ffff */
.L_x_3270:
[----:B------:R-:W-:Y:S01]  /*3d80*/  BSSY B1, `(.L_x_3314) ;  /* 0x0000007000017945 */ /* 0x000fe20003800000 */
[----:B------:R-:W-:Y:S01]  /*3d90*/  IMAD.MOV.U32 R62, RZ, RZ, R9 ;  /* 0x000000ffff3e7224 */ /* 0x000fe200078e0009 */
[----:B------:R-:W-:Y:S01]  /*3da0*/  MOV R64, 0xffffffff ;  /* 0xffffffff00407802 */ /* 0x000fe20000000f00 */
[----:B------:R-:W-:-:S07]  /*3db0*/  IMAD.MOV.U32 R63, RZ, RZ, 0x1f ;  /* 0x0000001fff3f7424 */ /* 0x000fce00078e00ff */
[----:B01234-:R-:W-:Y:S05]  /*3dc0*/  WARPSYNC.COLLECTIVE R64, `(.L_x_3315) ;  /* 0x0000000040087348 */ /* 0x01ffea0003c00000 */
[----:B------:R0:W0:Y:S02]  /*3dd0*/  SHFL.IDX P5, R63, R65, R62, R63 ;  /* 0x0000003e413f7389 */ /* 0x00002400000a003f */
[----:B01234-:R-:W-:Y:S05]  /*3de0*/  ENDCOLLECTIVE ;  /* 0x000000000000791b */ /* 0x01ffea0003800000 */
.L_x_3315:
[----:B------:R-:W-:Y:S05]  /*3df0*/  BSYNC B1 ;  /* 0x0000000000017941 */ /* 0x000fea0003800000 */
.L_x_3314:
[----:B------:R-:W-:Y:S05]  /*3e00*/  BRA `(.L_x_3316) ;  /* 0xffffffe000c07947 */ /* 0x000fea000383ffff */
.L_x_3272:
[----:B------:R-:W-:Y:S01]  /*3e10*/  BSSY B1, `(.L_x_3317) ;  /* 0x0000007000017945 */ /* 0x000fe20003800000 */
[----:B------:R-:W-:Y:S01]  /*3e20*/  IMAD.MOV.U32 R62, RZ, RZ, R10 ;  /* 0x000000ffff3e7224 */ /* 0x000fe200078e000a */
[----:B------:R-:W-:Y:S01]  /*3e30*/  MOV R64, 0xffffffff ;  /* 0xffffffff00407802 */ /* 0x000fe20000000f00 */
[----:B------:R-:W-:-:S07]  /*3e40*/  IMAD.MOV.U32 R63, RZ, RZ, 0x1f ;  /* 0x0000001fff3f7424 */ /* 0x000fce00078e00ff */
[----:B01234-:R-:W-:Y:S05]  /*3e50*/  WARPSYNC.COLLECTIVE R64, `(.L_x_3318) ;  /* 0x0000000040087348 */ /* 0x01ffea0003c00000 */
[----:B------:R0:W0:Y:S02]  /*3e60*/  SHFL.IDX P5, R63, R65, R62, R63 ;  /* 0x0000003e413f7389 */ /* 0x00002400000a003f */
[----:B01234-:R-:W-:Y:S05]  /*3e70*/  ENDCOLLECTIVE ;  /* 0x000000000000791b */ /* 0x01ffea0003800000 */
.L_x_3318:
[----:B------:R-:W-:Y:S05]  /*3e80*/  BSYNC B1 ;  /* 0x0000000000017941 */ /* 0x000fea0003800000 */
.L_x_3317:
[----:B------:R-:W-:Y:S01]  /*3e90*/  IMAD.MOV.U32 R62, RZ, RZ, R63 ;  /* 0x000000ffff3e7224 */ /* 0x000fe200078e003f */
[----:B------:R-:W-:Y:S06]  /*3ea0*/  BRA `(.L_x_3319) ;  /* 0xffffffe000b07947 */ /* 0x000fec000383ffff */
.L_x_3274:
[----:B------:R-:W-:Y:S01]  /*3eb0*/  HFMA2 R63, -RZ, RZ, 0, 1.847743988037109375e-06 ;  /* 0x0000001fff3f7431 */ /* 0x000fe200000001ff */
[----:B------:R-:W-:Y:S01]  /*3ec0*/  BSSY B1, `(.L_x_3320) ;  /* 0x0000006000017945 */ /* 0x000fe20003800000 */
[----:B------:R-:W-:Y:S02]  /*3ed0*/  IMAD.MOV.U32 R62, RZ, RZ, R11 ;  /* 0x000000ffff3e7224 */ /* 0x000fe400078e000b */
[----:B------:R-:W-:-:S07]  /*3ee0*/  IMAD.MOV.U32 R64, RZ, RZ, -0x1 ;  /* 0xffffffffff407424 */ /* 0x000fce00078e00ff */
[----:B01234-:R-:W-:Y:S05]  /*3ef0*/  WARPSYNC.COLLECTIVE R64, `(.L_x_3321) ;  /* 0x0000000040087348 */ /* 0x01ffea0003c00000 */
[----:B------:R0:W0:Y:S02]  /*3f00*/  SHFL.IDX P5, R63, R65, R62, R63 ;  /* 0x0000003e413f7389 */ /* 0x00002400000a003f */
[----:B01234-:R-:W-:Y:S05]  /*3f10*/  ENDCOLLECTIVE ;  /* 0x000000000000791b */ /* 0x01ffea0003800000 */
.L_x_3321:
[----:B------:R-:W-:Y:S05]  /*3f20*/  BSYNC B1 ;  /* 0x0000000000017941 */ /* 0x000fea0003800000 */
.L_x_3320:
[----:B------:R-:W-:Y:S05]  /*3f30*/  BRA `(.L_x_3322) ;  /* 0xffffffe000a47947 */ /* 0x000fea000383ffff */
.L_x_3276:
[----:B------:R-:W-:Y:S01]  /*3f40*/  BSSY B1, `(.L_x_3323) ;  /* 0x0000007000017945 */ /* 0x000fe20003800000 */
[----:B------:R-:W-:Y:S01]  /*3f50*/  IMAD.MOV.U32 R62, RZ, RZ, R12 ;  /* 0x000000ffff3e7224 */ /* 0x000fe200078e000c */
[----:B------:R-:W-:Y:S01]  /*3f60*/  MOV R63, 0x1f ;  /* 0x0000001f003f7802 */ /* 0x000fe20000000f00 */
[----:B------:R-:W-:-:S07]  /*3f70*/  IMAD.MOV.U32 R64, RZ, RZ, -0x1 ;  /* 0xffffffffff407424 */ /* 0x000fce00078e00ff */
[----:B01234-:R-:W-:Y:S05]  /*3f80*/  WARPSYNC.COLLECTIVE R64, `(.L_x_3324) ;  /* 0x0000000040087348 */ /* 0x01ffea0003c00000 */
[----:B------:R0:W0:Y:S02]  /*3f90*/  SHFL.IDX P5, R63, R65, R62, R63 ;  /* 0x0000003e413f7389 */ /* 0x00002400000a003f */
[----:B01234-:R-:W-:Y:S05]  /*3fa0*/  ENDCOLLECTIVE ;  /* 0x000000000000791b */ /* 0x01ffea0003800000 */
.L_x_3324:
[----:B------:R-:W-:Y:S05]  /*3fb0*/  BSYNC B1 ;  /* 0x0000000000017941 */ /* 0x000fea0003800000 */
.L_x_3323:
[----:B------:R-:W-:Y:S01]  /*3fc0*/  IMAD.MOV.U32 R62, RZ, RZ, R63 ;  /* 0x000000ffff3e7224 */ /* 0x000fe200078e003f */
[----:B------:R-:W-:Y:S06]  /*3fd0*/  BRA `(.L_x_3325) ;  /* 0xffffffe000947947 */ /* 0x000fec000383ffff */
.L_x_3278:
[----:B------:R-:W-:Y:S01]  /*3fe0*/  BSSY B1, `(.L_x_3326) ;  /* 0x0000007000017945 */ /* 0x000fe20003800000 */
[----:B------:R-:W-:Y:S01]  /*3ff0*/  MOV R62, R13 ;  /* 0x0000000d003e7202 */ /* 0x000fe20000000f00 */
[----:B------:R-:W-:Y:S02]  /*4000*/  IMAD.MOV.U32 R63, RZ, RZ, 0x1f ;  /* 0x0000001fff3f7424 */ /* 0x000fe400078e00ff */
[----:B------:R-:W-:-:S07]  /*4010*/  IMAD.MOV.U32 R64, RZ, RZ, -0x1 ;  /* 0xffffffffff407424 */ /* 0x000fce00078e00ff */
[----:B01234-:R-:W-:Y:S05]  /*4020*/  WARPSYNC.COLLECTIVE R64, `(.L_x_3327) ;  /* 0x0000000040087348 */ /* 0x01ffea0003c00000 */
[----:B------:R0:W0:Y:S02]  /*4030*/  SHFL.IDX P5, R63, R65, R62, R63 ;  /* 0x0000003e413f7389 */ /* 0x00002400000a003f */
[----:B01234-:R-:W-:Y:S05]  /*4040*/  ENDCOLLECTIVE ;  /* 0x000000000000791b */ /* 0x01ffea0003800000 */
.L_x_3327:
[----:B------:R-:W-:Y:S05]  /*4050*/  BSYNC B1 ;  /* 0x0000000000017941 */ /* 0x000fea0003800000 */
.L_x_3326:
[----:B------:R-:W-:Y:S05]  /*4060*/  BRA `(.L_x_3328) ;  /* 0xffffffe000887947 */ /* 0x000fea000383ffff */
.L_x_3280:
[----:B------:R-:W-:Y:S01]  /*4070*/  BSSY B1, `(.L_x_3329) ;  /* 0x0000007000017945 */ /* 0x000fe20003800000 */
[----:B------:R-:W-:Y:S01]  /*4080*/  MOV R62, R14 ;  /* 0x0000000e003e7202 */ /* 0x000fe20000000f00 */
[----:B------:R-:W-:Y:S02]  /*4090*/  IMAD.MOV.U32 R63, RZ, RZ, 0x1f ;  /* 0x0000001fff3f7424 */ /* 0x000fe400078e00ff */
[----:B------:R-:W-:-:S07]  /*40a0*/  IMAD.MOV.U32 R64, RZ, RZ, -0x1 ;  /* 0xffffffffff407424 */ /* 0x000fce00078e00ff */
[----:B01234-:R-:W-:Y:S05]  /*40b0*/  WARPSYNC.COLLECTIVE R64, `(.L_x_3330) ;  /* 0x0000000040087348 */ /* 0x01ffea0003c00000 */
[----:B------:R0:W0:Y:S02]  /*40c0*/  SHFL.IDX P5, R63, R65, R62, R63 ;  /* 0x0000003e413f7389 */ /* 0x00002400000a003f */
[----:B01234-:R-:W-:Y:S05]  /*40d0*/  ENDCOLLECTIVE ;  /* 0x000000000000791b */ /* 0x01ffea0003800000 */
.L_x_3330:
[----:B------:R-:W-:Y:S05]  /*40e0*/  BSYNC B1 ;  /* 0x0000000000017941 */ /* 0x000fea0003800000 */
.L_x_3329:
[----:B------:R-:W-:Y:S01]  /*40f0*/  MOV R62, R63 ;  /* 0x0000003f003e7202 */ /* 0x000fe20000000f00 */
[----:B------:R-:W-:Y:S06]  /*4100*/  BRA `(.L_x_3331) ;  /* 0xffffffe000787947 */ /* 0x000fec000383ffff */
.L_x_3282:
[----:B------:R-:W-:Y:S01]  /*4110*/  BSSY B1, `(.L_x_3332) ;  /* 0x0000007000017945 */ /* 0x000fe20003800000 */
[----:B------:R-:W-:Y:S01]  /*4120*/  IMAD.MOV.U32 R62, RZ, RZ, R15 ;  /* 0x000000ffff3e7224 */ /* 0x000fe200078e000f */
[----:B------:R-:W-:Y:S01]  /*4130*/  MOV R64, 0xffffffff ;  /* 0xffffffff00407802 */ /* 0x000fe20000000f00 */
[----:B------:R-:W-:-:S07]  /*4140*/  IMAD.MOV.U32 R63, RZ, RZ, 0x1f ;  /* 0x0000001fff3f7424 */ /* 0x000fce00078e00ff */
[----:B01234-:R-:W-:Y:S05]  /*4150*/  WARPSYNC.COLLECTIVE R64, `(.L_x_3333) ;  /* 0x0000000040087348 */ /* 0x01ffea0003c00000 */
[----:B------:R0:W0:Y:S02]  /*4160*/  SHFL.IDX P5, R63, R65, R62, R63 ;  /* 0x0000003e413f7389 */ /* 0x00002400000a003f */
[----:B01234-:R-:W-:Y:S05]  /*4170*/  ENDCOLLECTIVE ;  /* 0x000000000000791b */ /* 0x01ffea0003800000 */
.L_x_3333:
[----:B------:R-:W-:Y:S05]  /*4180*/  BSYNC B1 ;  /* 0x0000000000017941 */ /* 0x000fea0003800000 */
.L_x_3332:
[----:B------:R-:W-:Y:S05]  /*4190*/  BRA `(.L_x_3334) ;  /* 0xffffffe0006c7947 */ /* 0x000fea000383ffff */
.L_x_3284:
[----:B------:R-:W-:Y:S01]  /*41a0*/  BSSY B1, `(.L_x_3335) ;  /* 0x0000007000017945 */ /* 0x000fe20003800000 */
[----:B------:R-:W-:Y:S01]  /*41b0*/  IMAD.MOV.U32 R62, RZ, RZ, R20 ;  /* 0x000000ffff3e7224 */ /* 0x000fe200078e0014 */
[----:B------:R-:W-:Y:S01]  /*41c0*/  MOV R64, 0xffffffff ;  /* 0xffffffff00407802 */ /* 0x000fe20000000f00 */
[----:B------:R-:W-:-:S07]  /*41d0*/  IMAD.MOV.U32 R63, RZ, RZ, 0x1f ;  /* 0x0000001fff3f7424 */ /* 0x000fce00078e00ff */
[----:B01234-:R-:W-:Y:S05]  /*41e0*/  WARPSYNC.COLLECTIVE R64, `(.L_x_3336) ;  /* 0x0000000040087348 */ /* 0x01ffea0003c00000 */
[----:B------:R0:W0:Y:S02]  /*41f0*/  SHFL.IDX P5, R63, R65, R62, R63 ;  /* 0x0000003e413f7389 */ /* 0x00002400000a003f */
[----:B01234-:R-:W-:Y:S05]  /*4200*/  ENDCOLLECTIVE ;  /* 0x000000000000791b */ /* 0x01ffea0003800000 */
.L_x_3336:
[----:B------:R-:W-:Y:S05]  /*4210*/  BSYNC B1 ;  /* 0x0000000000017941 */ /* 0x000fea0003800000 */
.L_x_3335:
[----:B------:R-:W-:Y:S01]  /*4220*/  IMAD.MOV.U32 R62, RZ, RZ, R63 ;  /* 0x000000ffff3e7224 */ /* 0x000fe200078e003f */
[----:B------:R-:W-:Y:S06]  /*4230*/  BRA `(.L_x_3337) ;  /* 0xffffffe0005c7947 */ /* 0x000fec000383ffff */
.L_x_3286:
[----:B------:R-:W-:Y:S01]  /*4240*/  HFMA2 R63, -RZ, RZ, 0, 1.847743988037109375e-06 ;  /* 0x0000001fff3f7431 */ /* 0x000fe200000001ff */
[----:B------:R-:W-:Y:S01]  /*4250*/  BSSY B1, `(.L_x_3338) ;  /* 0x0000006000017945 */ /* 0x000fe20003800000 */
[----:B------:R-:W-:Y:S02]  /*4260*/  IMAD.MOV.U32 R62, RZ, RZ, R21 ;  /* 0x000000ffff3e7224 */ /* 0x000fe400078e0015 */
[----:B------:R-:W-:-:S07]  /*4270*/  IMAD.MOV.U32 R64, RZ, RZ, -0x1 ;  /* 0xffffffffff407424 */ /* 0x000fce00078e00ff */
[----:B01234-:R-:W-:Y:S05]  /*4280*/  WARPSYNC.COLLECTIVE R64, `(.L_x_3339) ;  /* 0x0000000040087348 */ /* 0x01ffea0003c00000 */
[----:B------:R0:W0:Y:S02]  /*4290*/  SHFL.IDX P5, R63, R65, R62, R63 ;  /* 0x0000003e413f7389 */ /* 0x00002400000a003f */
[----:B01234-:R-:W-:Y:S05]  /*42a0*/  ENDCOLLECTIVE ;  /* 0x000000000000791b */ /* 0x01ffea0003800000 */
.L_x_3339:
[----:B------:R-:W-:Y:S05]  /*42b0*/  BSYNC B1 ;  /* 0x0000000000017941 */ /* 0x000fea0003800000 */
.L_x_3338:
[----:B------:R-:W-:Y:S05]  /*42c0*/  BRA `(.L_x_3340) ;  /* 0xffffffe000507947 */ /* 0x000fea000383ffff */
.L_x_3288:
[----:B------:R-:W-:Y:S01]  /*42d0*/  BSSY B1, `(.L_x_3341) ;  /* 0x0000007000017945 */ /* 0x000fe20003800000 */
[----:B------:R-:W-:Y:S01]  /*42e0*/  IMAD.MOV.U32 R62, RZ, RZ, R22 ;  /* 0x000000ffff3e7224 */ /* 0x000fe200078e0016 */
[----:B------:R-:W-:Y:S01]  /*42f0*/  MOV R63, 0x1f ;  /* 0x0000001f003f7802 */ /* 0x000fe20000000f00 */
[----:B------:R-:W-:-:S07]  /*4300*/  IMAD.MOV.U32 R64, RZ, RZ, -0x1 ;  /* 0xffffffffff407424 */ /* 0x000fce00078e00ff */
[----:B01234-:R-:W-:Y:S05]  /*4310*/  WARPSYNC.COLLECTIVE R64, `(.L_x_3342) ;  /* 0x0000000040087348 */ /* 0x01ffea0003c00000 */
[----:B------:R0:W0:Y:S02]  /*4320*/  SHFL.IDX P5, R63, R65, R62, R63 ;  /* 0x0000003e413f7389 */ /* 0x00002400000a003f */
[----:B01234-:R-:W-:Y:S05]  /*4330*/  ENDCOLLECTIVE ;  /* 0x000000000000791b */ /* 0x01ffea0003800000 */
.L_x_3342:
[----:B------:R-:W-:Y:S05]  /*4340*/  BSYNC B1 ;  /* 0x0000000000017941 */ /* 0x000fea0003800000 */
.L_x_3341:
[----:B------:R-:W-:Y:S01]  /*4350*/  IMAD.MOV.U32 R62, RZ, RZ, R63 ;  /* 0x000000ffff3e7224 */ /* 0x000fe200078e003f */
[----:B------:R-:W-:Y:S06]  /*4360*/  BRA `(.L_x_3343) ;  /* 0xffffffe000407947 */ /* 0x000fec000383ffff */
.L_x_3290:
[----:B------:R-:W-:Y:S01]  /*4370*/  BSSY B1, `(.L_x_3344) ;  /* 0x0000007000017945 */ /* 0x000fe20003800000 */
[----:B------:R-:W-:Y:S01]  /*4380*/  MOV R62, R40 ;  /* 0x00000028003e7202 */ /* 0x000fe20000000f00 */
[----:B------:R-:W-:Y:S02]  /*4390*/  IMAD.MOV.U32 R63, RZ, RZ, 0x1f ;  /* 0x0000001fff3f7424 */ /* 0x000fe400078e00ff */
[----:B------:R-:W-:-:S07]  /*43a0*/  IMAD.MOV.U32 R64, RZ, RZ, -0x1 ;  /* 0xffffffffff407424 */ /* 0x000fce00078e00ff */
[----:B01234-:R-:W-:Y:S05]  /*43b0*/  WARPSYNC.COLLECTIVE R64, `(.L_x_3345) ;  /* 0x0000000040087348 */ /* 0x01ffea0003c00000 */
[----:B------:R0:W0:Y:S02]  /*43c0*/  SHFL.IDX P5, R63, R65, R62, R63 ;  /* 0x0000003e413f7389 */ /* 0x00002400000a003f */
[----:B01234-:R-:W-:Y:S05]  /*43d0*/  ENDCOLLECTIVE ;  /* 0x000000000000791b */ /* 0x01ffea0003800000 */
.L_x_3345:
[----:B------:R-:W-:Y:S05]  /*43e0*/  BSYNC B1 ;  /* 0x0000000000017941 */ /* 0x000fea0003800000 */
.L_x_3344:
[----:B------:R-:W-:Y:S01]  /*43f0*/  MOV R65, R63 ;  /* 0x0000003f00417202 */ /* 0x000fe20000000f00 */
[----:B------:R-:W-:Y:S06]  /*4400*/  BRA `(.L_x_3346) ;  /* 0xffffffe000307947 */ /* 0x000fec000383ffff */
        .weak           $__internal_100_$__cuda_sm20_div_s16
        .type           $__internal_100_$__cuda_sm20_div_s16,@function
        .size           $__internal_100_$__cuda_sm20_div_s16,($__internal_101_$__cuda_sm20_div_u16 - $__internal_100_$__cuda_sm20_div_s16)
$__internal_100_$__cuda_sm20_div_s16:
        /* <DEDUP_REMOVED lines=25> */
[----:B------:R-:W-:Y:S05]  /*45a0*/  RET.REL.NODEC R16 `(_Z9cuda_gemmIiLi128ELi4ELi1ELi1024ELi32ELi32ELi64ELi0ELi0EEviiiPT_S1_S1_iii) ;  /* 0xffffffb810947950 */ /* 0x000fea0003c3ffff */
        .weak           $__internal_101_$__cuda_sm20_div_u16
        .type           $__internal_101_$__cuda_sm20_div_u16,@function
        .size           $__internal_101_$__cuda_sm20_div_u16,(.L_x_38604 - $__internal_101_$__cuda_sm20_div_u16)
$__internal_101_$__cuda_sm20_div_u16:
        /* <DEDUP_REMOVED lines=20> */
[----:B0-----:R-:W-:Y:S05]  /*46f0*/  RET.REL.NODEC R6 `(_Z9cuda_gemmIiLi128ELi4ELi1ELi1024ELi32ELi32ELi64ELi0ELi0EEviiiPT_S1_S1_iii) ;  /* 0xffffffb806407950 */ /* 0x001fea0003c3ffff */
.L_x_3347:
        /* <DEDUP_REMOVED lines=16> */
.L_x_38604:


//--------------------- .text._Z9cuda_gemmIiLi128ELi4ELi1ELi1024ELi16ELi16ELi64ELi1ELi1EEviiiPT_S1_S1_iii --------------------------
	.section	.text._Z9cuda_gemmIiLi128ELi4ELi1ELi1024ELi16ELi16ELi64ELi1ELi1EEviiiPT_S1_S1_iii,"ax",@progbits
	.align	128
        .global         _Z9cuda_gemmIiLi128ELi4ELi1ELi1024ELi16ELi16ELi64ELi1ELi1EEviiiPT_S1_S1_iii
        .type           _Z9cuda_gemmIiLi128ELi4ELi1ELi1024ELi16ELi16ELi64ELi1ELi1EEviiiPT_S1_S1_iii,@function
        .size           _Z9cuda_gemmIiLi128ELi4ELi1ELi1024ELi16ELi16ELi64ELi1ELi1EEviiiPT_S1_S1_iii,(.L_x_38605 - _Z9cuda_gemmIiLi128ELi4ELi1ELi1024ELi16ELi16ELi64ELi1ELi1EEviiiPT_S1_S1_iii)
        .other          _Z9cuda_gemmIiLi128ELi4ELi1ELi1024ELi16ELi16ELi64ELi1ELi1EEviiiPT_S1_S1_iii,@"STO_CUDA_ENTRY STV_DEFAULT"
_Z9cuda_gemmIiLi128ELi4ELi1ELi1024ELi16ELi16ELi64ELi1ELi1EEviiiPT_S1_S1_iii:
.text._Z9cuda_gemmIiLi128ELi4ELi1ELi1024ELi16ELi16ELi64ELi1ELi1EEviiiPT_S1_S1_iii:
[----:B------:R-:W-:Y:S01]  /*0000*/  LDC R1, c[0x0][0x37c] ;  /* 0x0000df00ff017b82 */ /* 0x000fe20000000800 */
[----:B------:R-:W0:Y:S01]  /*0010*/  S2R R0, SR_TID.X ;  /* 0x0000000000007919 */ /* 0x000e220000002100 */
[----:B------:R-:W1:Y:S01]  /*0020*/  LDCU UR9, c[0x0][0x360] ;  /* 0x00006c00ff0977ac */ /* 0x000e620008000800 */
[----:B------:R-:W-:Y:S01]  /*0030*/  MOV R11, 0x90 ;  /* 0x00000090000b7802 */ /* 0x000fe20000000f00 */
[----:B-1----:R-:W-:-:S06]  /*0040*/  ULOP3.LUT UR4, UR9, 0xff, URZ, 0xc0, !UPT ;  /* 0x000000ff09047892 */ /* 0x002fcc000f8ec0ff */
[----:B------:R-:W-:Y:S01]  /*0050*/  IMAD.U32 R10, RZ, RZ, UR4 ;  /* 0x00000004ff0a7e24 */ /* 0x000fe2000f8e00ff */
[----:B0-----:R-:W-:-:S04]  /*0060*/  IADD3 R0, PT, PT, R0, UR9, RZ ;  /* 0x0000000900007c10 */ /* 0x001fc8000fffe0ff */
[----:B------:R-:W-:-:S07]  /*0070*/  LOP3.LUT R9, R0, 0xff, RZ, 0xc, !PT ;  /* 0x000000ff00097812 */ /* 0x000fce00078e0cff */
[----:B------:R-:W-:Y:S05]  /*0080*/  CALL.REL.NOINC `($__internal_102_$__cuda_sm20_div_u16) ;  /* 0x0000002400d47944 */ /* 0x000fea0003c00000 */
[----:B------:R-:W0:Y:S01]  /*0090*/  S2R R2, SR_TID.X ;  /* 0x0000000000027919 */ /* 0x000e220000002100 */
[C---:B------:R-:W-:Y:S01]  /*00a0*/  LOP3.LUT R9, R0.reuse, 0x3, RZ, 0xc0, !PT ;  /* 0x0000000300097812 */ /* 0x040fe200078ec0ff */
[----:B------:R-:W1:Y:S01]  /*00b0*/  LDCU.64 UR12, c[0x0][0x358] ;  /* 0x00006b00ff0c77ac */ /* 0x000e620008000a00 */
[----:B------:R-:W-:Y:S01]  /*00c0*/  LOP3.LUT R0, R0, 0xffff, RZ, 0xc0, !PT ;  /* 0x0000ffff00007812 */ /* 0x000fe200078ec0ff */
[----:B------:R-:W-:Y:S01]  /*00d0*/  BSSY.RECONVERGENT B0, `(.L_x_3348) ;  /* 0x0000018000007945 */ /* 0x000fe20003800200 */
[----:B------:R-:W-:Y:S02]  /*00e0*/  ISETP.NE.AND P1, PT, R9, 0x2, PT ;  /* 0x000000020900780c */ /* 0x000fe40003f25270 */
[----:B------:R-:W-:Y:S02]  /*00f0*/  ISETP.GE.U32.AND P0, PT, R0, 0x2, PT ;  /* 0x000000020000780c */ /* 0x000fe40003f06070 */
[----:B0-----:R-:W-:-:S09]  /*0100*/  MOV R13, R2 ;  /* 0x00000002000d7202 */ /* 0x001fd20000000f00 */
[----:B-1----:R-:W-:Y:S05]  /*0110*/  @!P1 BRA `(.L_x_3349) ;  /* 0x00000000004c9947 */ /* 0x002fea0003800000 */
[----:B------:R-:W0:Y:S01]  /*0120*/  S2R R3, SR_CgaCtaId ;  /* 0x0000000000037919 */ /* 0x000e220000008800 */
[----:B------:R-:W1:Y:S01]  /*0130*/  LDC.64 R4, c[0x0][0x398] ;  /* 0x0000e600ff047b82 */ /* 0x000e620000000a00 */
[----:B------:R-:W-:Y:S01]  /*0140*/  MOV R0, 0x400 ;  /* 0x0000040000007802 */ /* 0x000fe20000000f00 */
[----:B------:R-:W-:Y:S01]  /*0150*/  IMAD.MOV.U32 R6, RZ, RZ, RZ ;  /* 0x000000ffff067224 */ /* 0x000fe200078e00ff */
[----:B------:R-:W-:Y:S02]  /*0160*/  MOV R13, R2 ;  /* 0x00000002000d7202 */ /* 0x000fe40000000f00 */
[----:B0-----:R-:W-:-:S07]  /*0170*/  LEA R0, R3, R0, 0x18 ;  /* 0x0000000003007211 */ /* 0x001fce00078ec0ff */
.L_x_3350:
[----:B01----:R-:W-:-:S06]  /*0180*/  IMAD.WIDE.U32 R2, R13, 0x4, R4 ;  /* 0x000000040d027825 */ /* 0x003fcc00078e0004 */
[----:B------:R-:W2:Y:S01]  /*0190*/  LDG.E R2, desc[UR12][R2.64] ;  /* 0x0000000c02027981 */ /* 0x000ea2000c1e1900 */
[C---:B------:R-:W-:Y:S02]  /*01a0*/  LOP3.LUT R7, R13.reuse, 0xf, RZ, 0xc0, !PT ;  /* 0x0000000f0d077812 */ /* 0x040fe400078ec0ff */
[----:B------:R-:W-:Y:S01]  /*01b0*/  SHF.R.U32.HI R8, RZ, 0x2, R13 ;  /* 0x00000002ff087819 */ /* 0x000fe2000001160d */
[----:B------:R-:W-:Y:S01]  /*01c0*/  VIADD R13, R13, UR9 ;  /* 0x000000090d0d7c36 */ /* 0x000fe20008000000 */
[----:B------:R-:W-:Y:S01]  /*01d0*/  IADD3 R6, PT, PT, R6, 0x1, RZ ;  /* 0x0000000106067810 */ /* 0x000fe20007ffe0ff */
[----:B------:R-:W-:Y:S01]  /*01e0*/  IMAD R7, R7, 0x44, R0 ;  /* 0x0000004407077824 */ /* 0x000fe200078e0200 */
[----:B------:R-:W-:-:S05]  /*01f0*/  LOP3.LUT R8, R8, 0x3ffffffc, RZ, 0xc0, !PT ;  /* 0x3ffffffc08087812 */ /* 0x000fca00078ec0ff */
[----:B------:R-:W-:Y:S01]  /*0200*/  IMAD.IADD R7, R7, 0x1, R8 ;  /* 0x0000000107077824 */ /* 0x000fe200078e0208 */
[----:B------:R-:W-:-:S04]  /*0210*/  LOP3.LUT R8, R6, R9, RZ, 0x3c, !PT ;  /* 0x0000000906087212 */ /* 0x000fc800078e3cff */
[----:B------:R-:W-:Y:S01]  /*0220*/  ISETP.NE.AND P1, PT, R8, 0x2, PT ;  /* 0x000000020800780c */ /* 0x000fe20003f25270 */
[----:B--2---:R0:W-:-:S12]  /*0230*/  STS [R7], R2 ;  /* 0x0000000207007388 */ /* 0x0041d80000000800 */
[----:B------:R-:W-:Y:S05]  /*0240*/  @P1 BRA `(.L_x_3350) ;  /* 0xfffffffc00cc1947 */ /* 0x000fea000383ffff */
.L_x_3349:
[----:B------:R-:W-:Y:S05]  /*0250*/  BSYNC.RECONVERGENT B0 ;  /* 0x0000000000007941 */ /* 0x000fea0003800200 */
.L_x_3348:
[----:B------:R-:W-:Y:S04]  /*0260*/  BSSY.RECONVERGENT B0, `(.L_x_3351) ;  /* 0x000002c000007945 */ /* 0x000fe80003800200 */
[----:B------:R-:W-:Y:S05]  /*0270*/  @!P0 BRA `(.L_x_3352) ;  /* 0x0000000000a88947 */ /* 0x000fea0003800000 */
[----:B------:R-:W1:Y:S01]  /*0280*/  S2R R5, SR_CgaCtaId ;  /* 0x0000000000057919 */ /* 0x000e620000008800 */
[----:B0-----:R-:W0:Y:S01]  /*0290*/  LDC.64 R2, c[0x0][0x398] ;  /* 0x0000e600ff027b82 */ /* 0x001e220000000a00 */
[----:B------:R-:W-:-:S04]  /*02a0*/  MOV R0, 0x400 ;  /* 0x0000040000007802 */ /* 0x000fc80000000f00 */
[----:B-1----:R-:W-:-:S07]  /*02b0*/  LEA R14, R5, R0, 0x18 ;  /* 0x00000000050e7211 */ /* 0x002fce00078ec0ff */
.L_x_3353:
[C---:B------:R-:W-:Y:S01]  /*02c0*/  IADD3 R21, PT, PT, R13.reuse, UR9, RZ ;  /* 0x000000090d157c10 */ /* 0x040fe2000fffe0ff */
[----:B01----:R-:W-:-:S04]  /*02d0*/  IMAD.WIDE.U32 R10, R13, 0x4, R2 ;  /* 0x000000040d0a7825 */ /* 0x003fc800078e0002 */
[C---:B------:R-:W-:Y:S02]  /*02e0*/  VIADD R15, R21.reuse, UR9 ;  /* 0x00000009150f7c36 */ /* 0x040fe40008000000 */
[--C-:B------:R-:W-:Y:S01]  /*02f0*/  IMAD.WIDE.U32 R4, R21, 0x4, R2.reuse ;  /* 0x0000000415047825 */ /* 0x100fe200078e0002 */
[----:B------:R0:W2:Y:S02]  /*0300*/  LDG.E R10, desc[UR12][R10.64] ;  /* 0x0000000c0a0a7981 */ /* 0x0000a4000c1e1900 */
[C---:B------:R-:W-:Y:S01]  /*0310*/  IADD3 R17, PT, PT, R15.reuse, UR9, RZ ;  /* 0x000000090f117c10 */ /* 0x040fe2000fffe0ff */
[--C-:B------:R-:W-:Y:S02]  /*0320*/  IMAD.WIDE.U32 R6, R15, 0x4, R2.reuse ;  /* 0x000000040f067825 */ /* 0x100fe400078e0002 */
[----:B------:R1:W3:Y:S02]  /*0330*/  LDG.E R4, desc[UR12][R4.64] ;  /* 0x0000000c04047981 */ /* 0x0002e4000c1e1900 */
[----:B------:R-:W-:-:S02]  /*0340*/  IMAD.WIDE.U32 R8, R17, 0x4, R2 ;  /* 0x0000000411087825 */ /* 0x000fc400078e0002 */
[----:B------:R4:W5:Y:S04]  /*0350*/  LDG.E R6, desc[UR12][R6.64] ;  /* 0x0000000c06067981 */ /* 0x000968000c1e1900 */
[----:B------:R4:W5:Y:S01]  /*0360*/  LDG.E R9, desc[UR12][R8.64] ;  /* 0x0000000c08097981 */ /* 0x000962000c1e1900 */
[----:B------:R-:W-:-:S04]  /*0370*/  SHF.R.U32.HI R12, RZ, 0x2, R13 ;  /* 0x00000002ff0c7819 */ /* 0x000fc8000001160d */
[----:B------:R-:W-:Y:S02]  /*0380*/  LOP3.LUT R16, R12, 0x3ffffffc, RZ, 0xc0, !PT ;  /* 0x3ffffffc0c107812 */ /* 0x000fe400078ec0ff */
[----:B------:R-:W-:Y:S02]  /*0390*/  SHF.R.U32.HI R12, RZ, 0x2, R21 ;  /* 0x00000002ff0c7819 */ /* 0x000fe40000011615 */
[----:B------:R-:W-:Y:S02]  /*03a0*/  LOP3.LUT R19, R13, 0xf, RZ, 0xc0, !PT ;  /* 0x0000000f0d137812 */ /* 0x000fe400078ec0ff */
[----:B------:R-:W-:Y:S02]  /*03b0*/  LOP3.LUT R0, R21, 0xf, RZ, 0xc0, !PT ;  /* 0x0000000f15007812 */ /* 0x000fe400078ec0ff */
[----:B0-----:R-:W-:Y:S02]  /*03c0*/  LOP3.LUT R11, R15, 0xf, RZ, 0xc0, !PT ;  /* 0x0000000f0f0b7812 */ /* 0x001fe400078ec0ff */
[----:B-1----:R-:W-:-:S02]  /*03d0*/  LOP3.LUT R5, R12, 0x3ffffffc, RZ, 0xc0, !PT ;  /* 0x3ffffffc0c057812 */ /* 0x002fc400078ec0ff */
[----:B------:R-:W-:Y:S02]  /*03e0*/  SHF.R.U32.HI R15, RZ, 0x2, R15 ;  /* 0x00000002ff0f7819 */ /* 0x000fe4000001160f */
[----:B----4-:R-:W-:Y:S02]  /*03f0*/  LOP3.LUT R7, R17, 0xf, RZ, 0xc0, !PT ;  /* 0x0000000f11077812 */ /* 0x010fe400078ec0ff */
[----:B------:R-:W-:Y:S01]  /*0400*/  SHF.R.U32.HI R12, RZ, 0x2, R17 ;  /* 0x00000002ff0c7819 */ /* 0x000fe20000011611 */
[--C-:B------:R-:W-:Y:S02]  /*0410*/  IMAD R19, R19, 0x44, R14.reuse ;  /* 0x0000004413137824 */ /* 0x100fe400078e020e */
[--C-:B------:R-:W-:Y:S01]  /*0420*/  IMAD R0, R0, 0x44, R14.reuse ;  /* 0x0000004400007824 */ /* 0x100fe200078e020e */
[----:B------:R-:W-:Y:S01]  /*0430*/  LOP3.LUT R8, R15, 0x3ffffffc, RZ, 0xc0, !PT ;  /* 0x3ffffffc0f087812 */ /* 0x000fe200078ec0ff */
[--C-:B------:R-:W-:Y:S01]  /*0440*/  IMAD R11, R11, 0x44, R14.reuse ;  /* 0x000000440b0b7824 */ /* 0x100fe200078e020e */
[----:B------:R-:W-:Y:S01]  /*0450*/  LOP3.LUT R12, R12, 0x3ffffffc, RZ, 0xc0, !PT ;  /* 0x3ffffffc0c0c7812 */ /* 0x000fe200078ec0ff */
[----:B------:R-:W-:Y:S01]  /*0460*/  IMAD R7, R7, 0x44, R14 ;  /* 0x0000004407077824 */ /* 0x000fe200078e020e */
[----:B------:R-:W-:Y:S01]  /*0470*/  IADD3 R5, PT, PT, R0, R5, RZ ;  /* 0x0000000500057210 */ /* 0x000fe20007ffe0ff */
[----:B------:R-:W-:Y:S01]  /*0480*/  IMAD.IADD R19, R19, 0x1, R16 ;  /* 0x0000000113137824 */ /* 0x000fe200078e0210 */
[----:B------:R-:W-:Y:S01]  /*0490*/  IADD3 R11, PT, PT, R11, R8, RZ ;  /* 0x000000080b0b7210 */ /* 0x000fe20007ffe0ff */
[----:B------:R-:W-:Y:S01]  /*04a0*/  IMAD.IADD R12, R7, 0x1, R12 ;  /* 0x00000001070c7824 */ /* 0x000fe200078e020c */
[----:B------:R-:W-:-:S04]  /*04b0*/  IADD3 R13, PT, PT, R17, UR9, RZ ;  /* 0x00000009110d7c10 */ /* 0x000fc8000fffe0ff */
[----:B------:R-:W-:Y:S01]  /*04c0*/  ISETP.GE.U32.AND P0, PT, R13, 0x100, PT ;  /* 0x000001000d00780c */ /* 0x000fe20003f06070 */
[----:B--2---:R1:W-:Y:S04]  /*04d0*/  STS [R19], R10 ;  /* 0x0000000a13007388 */ /* 0x0043e80000000800 */
[----:B---3--:R1:W-:Y:S04]  /*04e0*/  STS [R5], R4 ;  /* 0x0000000405007388 */ /* 0x0083e80000000800 */
[----:B-----5:R1:W-:Y:S04]  /*04f0*/  STS [R11], R6 ;  /* 0x000000060b007388 */ /* 0x0203e80000000800 */
[----:B------:R1:W-:Y:S01]  /*0500*/  STS [R12], R9 ;  /* 0x000000090c007388 */ /* 0x0003e20000000800 */
[----:B------:R-:W-:Y:S05]  /*0510*/  @!P0 BRA `(.L_x_3353) ;  /* 0xfffffffc00688947 */ /* 0x000fea000383ffff */
.L_x_3352:
[----:B------:R-:W-:Y:S05]  /*0520*/  BSYNC.RECONVERGENT B0 ;  /* 0x0000000000007941 */ /* 0x000fea0003800200 */
.L_x_3351:
[----:B------:R-:W2:Y:S01]  /*0530*/  S2UR UR5, SR_CTAID.Y ;  /* 0x00000000000579c3 */ /* 0x000ea20000002600 */
[----:B------:R-:W3:Y:S02]  /*0540*/  LDCU UR10, c[0x0][0x374] ;  /* 0x00006e80ff0a77ac */ /* 0x000ee40008000800 */
[----:B---3--:R-:W-:-:S04]  /*0550*/  USHF.L.U32 UR4, UR10, 0x2, URZ ;  /* 0x000000020a047899 */ /* 0x008fc800080006ff */
[----:B--2---:R-:W-:-:S06]  /*0560*/  UISETP.GE.U32.AND UP0, UPT, UR5, UR4, UPT ;  /* 0x000000040500728c */ /* 0x004fcc000bf06070 */
[----:B------:R-:W-:-:S13]  /*0570*/  PLOP3.LUT P0, PT, PT, PT, UP0, 0x80, 0x8 ;  /* 0x000000000008781c */ /* 0x000fda0003f0f008 */
[----:B------:R-:W-:Y:S05]  /*0580*/  @P0 EXIT ;  /* 0x000000000000094d */ /* 0x000fea0003800000 */
[----:B-1----:R-:W1:Y:S01]  /*0590*/  S2R R5, SR_TID.X ;  /* 0x0000000000057919 */ /* 0x002e620000002100 */
[----:B------:R-:W2:Y:S01]  /*05a0*/  S2UR UR7, SR_CgaCtaId ;  /* 0x00000000000779c3 */ /* 0x000ea20000008800 */
[----:B------:R-:W-:Y:S01]  /*05b0*/  USHF.L.U32 UR4, UR9, 0x2, URZ ;  /* 0x0000000209047899 */ /* 0x000fe200080006ff */
[----:B------:R-:W-:Y:S01]  /*05c0*/  MOV R11, 0x6e0 ;  /* 0x000006e0000b7802 */ /* 0x000fe20000000f00 */
[----:B------:R-:W-:Y:S02]  /*05d0*/  UMOV UR6, 0x400 ;  /* 0x0000040000067882 */ /* 0x000fe40000000000 */
[----:B--2---:R-:W-:Y:S01]  /*05e0*/  ULEA UR7, UR7, UR6, 0x18 ;  /* 0x0000000607077291 */ /* 0x004fe2000f8ec0ff */
[C---:B-1----:R-:W-:Y:S02]  /*05f0*/  SHF.L.U32 R3, R5.reuse, 0x2, RZ ;  /* 0x0000000205037819 */ /* 0x042fe400000006ff */
[----:B------:R-:W-:Y:S02]  /*0600*/  SHF.L.U32 R12, R5, 0x4, RZ ;  /* 0x00000004050c7819 */ /* 0x000fe400000006ff */
[----:B------:R-:W-:Y:S01]  /*0610*/  SHF.R.U32.HI R4, RZ, 0x6, R5 ;  /* 0x00000006ff047819 */ /* 0x000fe20000011605 */
[----:B------:R-:W-:Y:S01]  /*0620*/  VIADD R0, R3, UR4 ;  /* 0x0000000403007c36 */ /* 0x000fe20008000000 */
[----:B------:R-:W-:Y:S01]  /*0630*/  ULOP3.LUT UR4, UR4, 0xffff, URZ, 0xc0, !UPT ;  /* 0x0000ffff04047892 */ /* 0x000fe2000f8ec0ff */
[----:B------:R-:W-:-:S03]  /*0640*/  LOP3.LUT R5, R12, 0x3f0, RZ, 0xc0, !PT ;  /* 0x000003f00c057812 */ /* 0x000fc600078ec0ff */
[----:B------:R-:W-:Y:S02]  /*0650*/  IADD3 R0, PT, PT, RZ, -R0, RZ ;  /* 0x80000000ff007210 */ /* 0x000fe40007ffe0ff */
[----:B------:R-:W-:Y:S01]  /*0660*/  MOV R10, UR4 ;  /* 0x00000004000a7c02 */ /* 0x000fe20008000f00 */
[----:B------:R-:W-:Y:S01]  /*0670*/  UMOV UR4, UR5 ;  /* 0x0000000500047c82 */ /* 0x000fe20008000000 */
[----:B0-----:R-:W-:Y:S02]  /*0680*/  PRMT R2, R0, 0x7710, RZ ;  /* 0x0000771000027816 */ /* 0x001fe400000000ff */
[----:B------:R-:W-:-:S03]  /*0690*/  LOP3.LUT R0, R3, 0x3c, RZ, 0xc0, !PT ;  /* 0x0000003c03007812 */ /* 0x000fc600078ec0ff */
[----:B------:R-:W-:Y:S01]  /*06a0*/  VIADD R2, R2, 0x3ff ;  /* 0x000003ff02027836 */ /* 0x000fe20000000000 */
[----:B------:R-:W-:-:S04]  /*06b0*/  IADD3 R7, PT, PT, R0, UR7, RZ ;  /* 0x0000000700077c10 */ /* 0x000fc8000fffe0ff */
[----:B------:R-:W-:-:S07]  /*06c0*/  LOP3.LUT R9, R2, 0xffff, RZ, 0xc0, !PT ;  /* 0x0000ffff02097812 */ /* 0x000fce00078ec0ff */
[----:B------:R-:W-:Y:S05]  /*06d0*/  CALL.REL.NOINC `($__internal_102_$__cuda_sm20_div_u16) ;  /* 0x0000002000407944 */ /* 0x000fea0003c00000 */
[----:B------:R-:W0:Y:S01]  /*06e0*/  S2R R2, SR_TID.X ;  /* 0x0000000000027919 */ /* 0x000e220000002100 */
[----:B------:R-:W1:Y:S01]  /*06f0*/  S2UR UR7, SR_CgaCtaId ;  /* 0x00000000000779c3 */ /* 0x000e620000008800 */
[----:B------:R-:W-:Y:S01]  /*0700*/  UIADD3 UR5, UPT, UPT, UR6, 0x480, URZ ;  /* 0x0000048006057890 */ /* 0x000fe2000fffe0ff */
[----:B------:R-:W2:Y:S03]  /*0710*/  S2R R3, SR_TID.X ;  /* 0x0000000000037919 */ /* 0x000ea60000002100 */
[----:B-1----:R-:W-:Y:S01]  /*0720*/  ULEA UR5, UR7, UR5, 0x18 ;  /* 0x0000000507057291 */ /* 0x002fe2000f8ec0ff */
[----:B0-----:R-:W-:Y:S01]  /*0730*/  LOP3.LUT R6, R2, 0xf, RZ, 0xc0, !PT ;  /* 0x0000000f02067812 */ /* 0x001fe200078ec0ff */
[----:B------:R-:W-:Y:S01]  /*0740*/  IMAD R2, R4, 0x44, R7 ;  /* 0x0000004404027824 */ /* 0x000fe200078e0207 */
[----:B--2---:R-:W-:Y:S01]  /*0750*/  LOP3.LUT R11, R5, 0xf, R3, 0xf8, !PT ;  /* 0x0000000f050b7812 */ /* 0x004fe200078ef803 */
[----:B------:R-:W-:Y:S01]  /*0760*/  VIADD R4, R3, 0x6 ;  /* 0x0000000603047836 */ /* 0x000fe20000000000 */
[----:B------:R-:W-:Y:S01]  /*0770*/  LOP3.LUT R28, R5, 0x8, R6, 0xf6, !PT ;  /* 0x00000008051c7812 */ /* 0x000fe200078ef606 */
[C---:B------:R-:W-:Y:S01]  /*0780*/  VIADD R7, R3.reuse, 0xb ;  /* 0x0000000b03077836 */ /* 0x040fe20000000000 */
[C---:B------:R-:W-:Y:S01]  /*0790*/  IADD3 R5, PT, PT, R3.reuse, 0x7, RZ ;  /* 0x0000000703057810 */ /* 0x040fe20007ffe0ff */
[C---:B------:R-:W-:Y:S01]  /*07a0*/  VIADD R13, R3.reuse, 0xe ;  /* 0x0000000e030d7836 */ /* 0x040fe20000000000 */
[----:B------:R-:W-:-:S02]  /*07b0*/  IADD3 R6, PT, PT, R3, 0xa, RZ ;  /* 0x0000000a03067810 */ /* 0x000fc40007ffe0ff */
[C---:B------:R-:W-:Y:S02]  /*07c0*/  IADD3 R8, PT, PT, R3.reuse, 0xc, RZ ;  /* 0x0000000c03087810 */ /* 0x040fe40007ffe0ff */
[C---:B------:R-:W-:Y:S02]  /*07d0*/  IADD3 R9, PT, PT, R3.reuse, 0xd, RZ ;  /* 0x0000000d03097810 */ /* 0x040fe40007ffe0ff */
[----:B------:R-:W-:Y:S02]  /*07e0*/  IADD3 R14, PT, PT, R3, -0x1, RZ ;  /* 0xffffffff030e7810 */ /* 0x000fe40007ffe0ff */
        /* <DEDUP_REMOVED lines=8> */
[----:B------:R-:W-:-:S02]  /*0870*/  IADD3 R10, PT, PT, R3, 0x4, RZ ;  /* 0x00000004030a7810 */ /* 0x000fc40007ffe0ff */
[--C-:B------:R-:W-:Y:S02]  /*0880*/  LOP3.LUT R29, R16, 0x3f0, R12.reuse, 0xf8, !PT ;  /* 0x000003f0101d7812 */ /* 0x100fe400078ef80c */
[--C-:B------:R-:W-:Y:S02]  /*0890*/  LOP3.LUT R30, R15, 0x3f0, R12.reuse, 0xf8, !PT ;  /* 0x000003f00f1e7812 */ /* 0x100fe400078ef80c */
[--C-:B------:R-:W-:Y:S02]  /*08a0*/  LOP3.LUT R31, R4, 0x3f0, R12.reuse, 0xf8, !PT ;  /* 0x000003f0041f7812 */ /* 0x100fe400078ef80c */
[--C-:B------:R-:W-:Y:S02]  /*08b0*/  LOP3.LUT R32, R5, 0x3f0, R12.reuse, 0xf8, !PT ;  /* 0x000003f005207812 */ /* 0x100fe400078ef80c */
[--C-:B------:R-:W-:Y:S02]  /*08c0*/  LOP3.LUT R33, R6, 0x3f0, R12.reuse, 0xf8, !PT ;  /* 0x000003f006217812 */ /* 0x100fe400078ef80c */
[----:B------:R-:W-:-:S02]  /*08d0*/  LOP3.LUT R34, R7, 0x3f0, R12, 0xf8, !PT ;  /* 0x000003f007227812 */ /* 0x000fc400078ef80c */
[--C-:B------:R-:W-:Y:S02]  /*08e0*/  LOP3.LUT R35, R8, 0x3f0, R12.reuse, 0xf8, !PT ;  /* 0x000003f008237812 */ /* 0x100fe400078ef80c */
[----:B------:R-:W-:Y:S02]  /*08f0*/  LOP3.LUT R36, R9, 0x3f0, R12, 0xf8, !PT ;  /* 0x000003f009247812 */ /* 0x000fe400078ef80c */
[----:B------:R-:W-:Y:S02]  /*0900*/  LOP3.LUT R3, R0, 0x3, RZ, 0xc0, !PT ;  /* 0x0000000300037812 */ /* 0x000fe400078ec0ff */
[----:B------:R-:W-:Y:S02]  /*0910*/  LOP3.LUT R10, R10, 0xf, RZ, 0xc0, !PT ;  /* 0x0000000f0a0a7812 */ /* 0x000fe400078ec0ff */
        /* <DEDUP_REMOVED lines=9> */
[----:B------:R-:W-:-:S07]  /*09b0*/  LEA R36, R36, UR5, 0x2 ;  /* 0x0000000524247c11 */ /* 0x000fce000f8e10ff */
.L_x_3359:
[----:B0-----:R-:W0:Y:S01]  /*09c0*/  S2R R18, SR_TID.X ;  /* 0x0000000000127919 */ /* 0x001e220000002100 */
[----:B------:R-:W-:Y:S01]  /*09d0*/  ISETP.NE.AND P1, PT, R3, 0x2, PT ;  /* 0x000000020300780c */ /* 0x000fe20003f25270 */
[----:B------:R-:W-:Y:S01]  /*09e0*/  USHF.L.U32 UR7, UR9, 0x2, URZ ;  /* 0x0000000209077899 */ /* 0x000fe200080006ff */
[----:B------:R-:W-:Y:S01]  /*09f0*/  LOP3.LUT R12, R0, 0xffff, RZ, 0xc0, !PT ;  /* 0x0000ffff000c7812 */ /* 0x000fe200078ec0ff */
[----:B------:R-:W-:Y:S03]  /*0a00*/  BSSY.RECONVERGENT B0, `(.L_x_3354) ;  /* 0x0000026000007945 */ /* 0x000fe60003800200 */
[----:B------:R-:W-:Y:S01]  /*0a10*/  ISETP.GE.U32.AND P0, PT, R12, 0x2, PT ;  /* 0x000000020c00780c */ /* 0x000fe20003f06070 */
[----:B0-----:R-:W-:-:S05]  /*0a20*/  IMAD.SHL.U32 R19, R18, 0x4, RZ ;  /* 0x0000000412137824 */ /* 0x001fca00078e00ff */
[----:B------:R-:W-:Y:S01]  /*0a30*/  MOV R37, R19 ;  /* 0x0000001300257202 */ /* 0x000fe20000000f00 */
[----:B------:R-:W-:Y:S06]  /*0a40*/  @!P1 BRA `(.L_x_3355) ;  /* 0x0000000000849947 */ /* 0x000fec0003800000 */
        /* <DEDUP_REMOVED lines=12> */
[----:B------:R-:W-:-:S03]  /*0b10*/  VIADD R20, R18, UR5 ;  /* 0x0000000512147c36 */ /* 0x000fc60008000000 */
[----:B--2---:R0:W-:Y:S01]  /*0b20*/  STS.128 [R18+UR5], R12 ;  /* 0x0000000c12007988 */ /* 0x0041e20008000c05 */
[----:B------:R-:W-:Y:S05]  /*0b30*/  @!P1 BRA `(.L_x_3355) ;  /* 0x0000000000489947 */ /* 0x000fea0003800000 */
[----:B------:R-:W-:Y:S01]  /*0b40*/  ISETP.NE.AND P1, PT, R3, RZ, PT ;  /* 0x000000ff0300720c */ /* 0x000fe20003f25270 */
[----:B0-----:R-:W-:Y:S01]  /*0b50*/  IMAD.U32 R15, RZ, RZ, UR4 ;  /* 0x00000004ff0f7e24 */ /* 0x001fe2000f8e00ff */
[----:B------:R-:W-:Y:S02]  /*0b60*/  MOV R12, UR4 ;  /* 0x00000004000c7c02 */ /* 0x000fe40008000f00 */
[----:B------:R-:W-:Y:S02]  /*0b70*/  IADD3 R22, PT, PT, R37, UR7, RZ ;  /* 0x0000000725167c10 */ /* 0x000fe4000fffe0ff */
[----:B------:R-:W-:-:S05]  /*0b80*/  LEA R13, R12, R37, 0xa ;  /* 0x000000250c0d7211 */ /* 0x000fca00078e50ff */
[----:B------:R-:W-:Y:S02]  /*0b90*/  IMAD.WIDE R12, R13, 0x4, R16 ;  /* 0x000000040d0c7825 */ /* 0x000fe400078e0210 */
[----:B------:R-:W-:-:S05]  /*0ba0*/  @P1 LEA R15, R15, R22, 0xa ;  /* 0x000000160f0f1211 */ /* 0x000fca00078e50ff */
[----:B------:R-:W-:Y:S02]  /*0bb0*/  @P1 IMAD.WIDE R16, R15, 0x4, R16 ;  /* 0x000000040f101825 */ /* 0x000fe400078e0210 */
[----:B------:R-:W2:Y:S04]  /*0bc0*/  LDG.E.128 R12, desc[UR12][R12.64] ;  /* 0x0000000c0c0c7981 */ /* 0x000ea8000c1e1d00 */
[----:B------:R-:W3:Y:S01]  /*0bd0*/  @P1 LDG.E.128 R16, desc[UR12][R16.64] ;  /* 0x0000000c10101981 */ /* 0x000ee2000c1e1d00 */
[----:B------:R-:W-:Y:S01]  /*0be0*/  IMAD.U32 R21, RZ, RZ, UR9 ;  /* 0x00000009ff157e24 */ /* 0x000fe2000f8e00ff */
[----:B------:R-:W-:Y:S02]  /*0bf0*/  MOV R37, R22 ;  /* 0x0000001600257202 */ /* 0x000fe40000000f00 */
[----:B------:R-:W-:-:S02]  /*0c00*/  @P1 IADD3 R37, PT, PT, R22, UR7, RZ ;  /* 0x0000000716251c10 */ /* 0x000fc4000fffe0ff */
[----:B------:R-:W-:Y:S02]  /*0c10*/  LEA R21, R21, R20, 0x4 ;  /* 0x0000001415157211 */ /* 0x000fe400078e20ff */
[----:B------:R-:W-:-:S05]  /*0c20*/  MOV R20, UR9 ;  /* 0x0000000900147c02 */ /* 0x000fca0008000f00 */
[----:B------:R-:W-:Y:S01]  /*0c30*/  @P1 IMAD R20, R20, 0x10, R21 ;  /* 0x0000001014141824 */ /* 0x000fe200078e0215 */
[----:B--2---:R1:W-:Y:S04]  /*0c40*/  STS.128 [R21], R12 ;  /* 0x0000000c15007388 */ /* 0x0043e80000000c00 */
[----:B---3--:R1:W-:Y:S02]  /*0c50*/  @P1 STS.128 [R20], R16 ;  /* 0x0000001014001388 */ /* 0x0083e40000000c00 */
.L_x_3355:
[----:B------:R-:W-:Y:S05]  /*0c60*/  BSYNC.RECONVERGENT B0 ;  /* 0x0000000000007941 */ /* 0x000fea0003800200 */
.L_x_3354:
[----:B------:R-:W-:Y:S04]  /*0c70*/  BSSY.RECONVERGENT B0, `(.L_x_3356) ;  /* 0x0000030000007945 */ /* 0x000fe80003800200 */
[----:B------:R-:W-:Y:S05]  /*0c80*/  @!P0 BRA `(.L_x_3357) ;  /* 0x0000000000b88947 */ /* 0x000fea0003800000 */
[----:B------:R-:W2:Y:S01]  /*0c90*/  S2UR UR6, SR_CgaCtaId ;  /* 0x00000000000679c3 */ /* 0x000ea20000008800 */
[----:B------:R-:W-:Y:S01]  /*0ca0*/  UMOV UR5, 0x400 ;  /* 0x0000040000057882 */ /* 0x000fe20000000000 */
[----:B------:R-:W-:Y:S01]  /*0cb0*/  IMAD.U32 R38, RZ, RZ, UR4 ;  /* 0x00000004ff267e24 */ /* 0x000fe2000f8e00ff */
[----:B------:R-:W-:Y:S01]  /*0cc0*/  UIADD3 UR5, UPT, UPT, UR5, 0x480, URZ ;  /* 0x0000048005057890 */ /* 0x000fe2000fffe0ff */
[----:B------:R-:W-:Y:S01]  /*0cd0*/  MOV R39, UR9 ;  /* 0x0000000900277c02 */ /* 0x000fe20008000f00 */
[----:B01----:R-:W-:Y:S02]  /*0ce0*/  IMAD.U32 R13, RZ, RZ, UR9 ;  /* 0x00000009ff0d7e24 */ /* 0x003fe4000f8e00ff */
[----:B------:R-:W-:-:S04]  /*0cf0*/  LEA R38, R38, R37, 0xa ;  /* 0x0000002526267211 */ /* 0x000fc800078e50ff */
[----:B------:R-:W-:Y:S01]  /*0d00*/  LEA R40, R13, R38, 0x3 ;  /* 0x000000260d287211 */ /* 0x000fe200078e18ff */
[----:B------:R-:W-:Y:S01]  /*0d10*/  IMAD R39, R39, 0xc, R38 ;  /* 0x0000000c27277824 */ /* 0x000fe200078e0226 */
[----:B------:R-:W-:Y:S01]  /*0d20*/  IADD3 R41, PT, PT, R38, UR7, RZ ;  /* 0x0000000726297c10 */ /* 0x000fe2000fffe0ff */
[----:B--2---:R-:W-:-:S06]  /*0d30*/  ULEA UR5, UR6, UR5, 0x18 ;  /* 0x0000000506057291 */ /* 0x004fcc000f8ec0ff */
[----:B------:R-:W-:-:S07]  /*0d40*/  LEA R42, R37, UR5, 0x2 ;  /* 0x00000005252a7c11 */ /* 0x000fce000f8e10ff */
.L_x_3358:
[----:B--2---:R-:W0:Y:S02]  /*0d50*/  LDC.64 R24, c[0x0][0x390] ;  /* 0x0000e400ff187b82 */ /* 0x004e240000000a00 */
        /* <DEDUP_REMOVED lines=11> */
[--C-:B------:R-:W-:Y:S01]  /*0e10*/  IMAD R43, R43, 0x10, R42.reuse ;  /* 0x000000102b2b7824 */ /* 0x100fe200078e022a */
[----:B------:R-:W-:Y:S02]  /*0e20*/  MOV R46, UR7 ;  /* 0x00000007002e7c02 */ /* 0x000fe40008000f00 */
[----:B------:R-:W-:Y:S01]  /*0e30*/  LEA R44, R45, R42, 0x5 ;  /* 0x0000002a2d2c7211 */ /* 0x000fe200078e28ff */
[----:B------:R-:W-:Y:S01]  /*0e40*/  IMAD R45, R47, 0x30, R42 ;  /* 0x000000302f2d7824 */ /* 0x000fe200078e022a */
[----:B------:R-:W-:Y:S01]  /*0e50*/  IADD3 R37, PT, PT, R46, UR7, R37 ;  /* 0x000000072e257c10 */ /* 0x000fe2000fffe025 */
[----:B------:R-:W-:-:S05]  /*0e60*/  IMAD.U32 R48, RZ, RZ, UR7 ;  /* 0x00000007ff307e24 */ /* 0x000fca000f8e00ff */
[----:B------:R-:W-:-:S04]  /*0e70*/  IADD3 R37, PT, PT, R48, UR7, R37 ;  /* 0x0000000730257c10 */ /* 0x000fc8000fffe025 */
[----:B------:R-:W-:Y:S02]  /*0e80*/  ISETP.GE.U32.AND P0, PT, R37, 0x400, PT ;  /* 0x000004002500780c */ /* 0x000fe40003f06070 */
[----:B------:R-:W-:Y:S01]  /*0e90*/  MOV R46, UR9 ;  /* 0x00000009002e7c02 */ /* 0x000fe20008000f00 */
[----:B------:R-:W-:-:S03]  /*0ea0*/  IMAD R40, R47, 0x10, R40 ;  /* 0x000000102f287824 */ /* 0x000fc600078e0228 */
[----:B------:R-:W-:Y:S01]  /*0eb0*/  LEA R39, R46, R39, 0x4 ;  /* 0x000000272e277211 */ /* 0x000fe200078e20ff */
[----:B--2---:R0:W-:Y:S04]  /*0ec0*/  STS.128 [R42], R12 ;  /* 0x0000000c2a007388 */ /* 0x0041e80000000c00 */
[----:B---3--:R2:W-:Y:S04]  /*0ed0*/  STS.128 [R43], R16 ;  /* 0x000000102b007388 */ /* 0x0085e80000000c00 */
[----:B----4-:R2:W-:Y:S04]  /*0ee0*/  STS.128 [R44], R20 ;  /* 0x000000142c007388 */ /* 0x0105e80000000c00 */
[----:B-----5:R2:W-:Y:S01]  /*0ef0*/  STS.128 [R45], R24 ;  /* 0x000000182d007388 */ /* 0x0205e20000000c00 */
[----:B0-----:R-:W-:Y:S01]  /*0f00*/  IMAD.U32 R12, RZ, RZ, UR9 ;  /* 0x00000009ff0c7e24 */ /* 0x001fe2000f8e00ff */
[----:B------:R-:W-:-:S02]  /*0f10*/  MOV R13, UR9 ;  /* 0x00000009000d7c02 */ /* 0x000fc40008000f00 */
[----:B------:R-:W-:Y:S02]  /*0f20*/  MOV R15, UR9 ;  /* 0x00000009000f7c02 */ /* 0x000fe40008000f00 */
[----:B------:R-:W-:Y:S01]  /*0f30*/  LEA R41, R12, R41, 0x4 ;  /* 0x000000290c297211 */ /* 0x000fe200078e20ff */
[----:B------:R-:W-:Y:S01]  /*0f40*/  IMAD R42, R13, 0x40, R42 ;  /* 0x000000400d2a7824 */ /* 0x000fe200078e022a */
[----:B------:R-:W-:Y:S01]  /*0f50*/  LEA R38, R15, R38, 0x4 ;  /* 0x000000260f267211 */ /* 0x000fe200078e20ff */
[----:B------:R-:W-:Y:S06]  /*0f60*/  @!P0 BRA `(.L_x_3358) ;  /* 0xfffffffc00788947 */ /* 0x000fec000383ffff */
.L_x_3357:
[----:B------:R-:W-:Y:S05]  /*0f70*/  BSYNC.RECONVERGENT B0 ;  /* 0x0000000000007941 */ /* 0x000fea0003800200 */
.L_x_3356:
[----:B------:R-:W-:Y:S08]  /*0f80*/  BAR.SYNC.DEFER_BLOCKING 0x0 ;  /* 0x0000000000007b1d */ /* 0x000ff00000010000 */
[----:B------:R-:W3:Y:S01]  /*0f90*/  S2UR UR8, SR_CgaCtaId ;  /* 0x00000000000879c3 */ /* 0x000ee20000008800 */
[----:B------:R-:W-:Y:S01]  /*0fa0*/  UMOV UR7, 0x400 ;  /* 0x0000040000077882 */ /* 0x000fe20000000000 */
[----:B--2---:R-:W2:Y:S01]  /*0fb0*/  S2R R27, SR_TID.X ;  /* 0x00000000001b7919 */ /* 0x004ea20000002100 */
[----:B------:R-:W-:Y:S01]  /*0fc0*/  UIADD3 UR7, UPT, UPT, UR7, 0x480, URZ ;  /* 0x0000048007077890 */ /* 0x000fe2000fffe0ff */
[----:B------:R-:W-:-:S02]  /*0fd0*/  UMOV UR5, 0x400 ;  /* 0x0000040000057882 */ /* 0x000fc40000000000 */
[----:B------:R-:W-:Y:S02]  /*0fe0*/  UIADD3 UR5, UPT, UPT, UR5, 0x480, URZ ;  /* 0x0000048005057890 */ /* 0x000fe4000fffe0ff */
[----:B------:R-:W4:Y:S01]  /*0ff0*/  S2UR UR6, SR_CgaCtaId ;  /* 0x00000000000679c3 */ /* 0x000f220000008800 */
[----:B------:R-:W5:Y:S04]  /*1000*/  LDS R53, [R2] ;  /* 0x0000000002357984 */ /* 0x000f680000000800 */
[----:B-1----:R-:W-:Y:S01]  /*1010*/  LDS R20, [R11] ;  /* 0x000000000b147984 */ /* 0x002fe20000000800 */
[----:B---3--:R-:W-:-:S03]  /*1020*/  ULEA UR7, UR8, UR7, 0x18 ;  /* 0x0000000708077291 */ /* 0x008fc6000f8ec0ff */
[----:B------:R-:W-:Y:S04]  /*1030*/  LDS R50, [R2+0x88] ;  /* 0x0000880002327984 */ /* 0x000fe80000000800 */
[----:B------:R-:W-:Y:S01]  /*1040*/  LDS R43, [R29] ;  /* 0x000000001d2b7984 */ /* 0x000fe20000000800 */
[----:B----4-:R-:W-:Y:S01]  /*1050*/  ULEA UR5, UR6, UR5, 0x18 ;  /* 0x0000000506057291 */ /* 0x010fe2000f8ec0ff */
[C---:B--2---:R-:W-:Y:S01]  /*1060*/  IADD3 R48, PT, PT, R27.reuse, 0x1, RZ ;  /* 0x000000011b307810 */ /* 0x044fe20007ffe0ff */
[C---:B0-----:R-:W-:Y:S01]  /*1070*/  VIADD R18, R27.reuse, 0x2 ;  /* 0x000000021b127836 */ /* 0x041fe20000000000 */
[C---:B------:R-:W-:Y:S01]  /*1080*/  SHF.L.U32 R13, R27.reuse, 0x4, RZ ;  /* 0x000000041b0d7819 */ /* 0x040fe200000006ff */
[----:B------:R-:W-:Y:S01]  /*1090*/  IMAD.SHL.U32 R12, R27, 0x10, RZ ;  /* 0x000000101b0c7824 */ /* 0x000fe200078e00ff */
[----:B------:R-:W-:Y:S01]  /*10a0*/  LOP3.LUT R48, R48, 0xf, RZ, 0xc0, !PT ;  /* 0x0000000f30307812 */ /* 0x000fe200078ec0ff */
[----:B------:R-:W-:Y:S01]  /*10b0*/  LDS R42, [R30] ;  /* 0x000000001e2a7984 */ /* 0x000fe20000000800 */
[----:B------:R-:W-:-:S02]  /*10c0*/  LOP3.LUT R18, R18, 0xf, RZ, 0xc0, !PT ;  /* 0x0000000f12127812 */ /* 0x000fc400078ec0ff */
[----:B------:R-:W-:Y:S01]  /*10d0*/  IADD3 R25, PT, PT, R27, 0x3, RZ ;  /* 0x000000031b197810 */ /* 0x000fe20007ffe0ff */
[----:B------:R-:W-:Y:S01]  /*10e0*/  LDS R41, [R28] ;  /* 0x000000001c297984 */ /* 0x000fe20000000800 */
[--C-:B------:R-:W-:Y:S02]  /*10f0*/  LOP3.LUT R14, R48, 0x3f0, R13.reuse, 0xf8, !PT ;  /* 0x000003f0300e7812 */ /* 0x100fe400078ef80d */
[----:B------:R-:W-:Y:S01]  /*1100*/  LOP3.LUT R15, R18, 0x3f0, R13, 0xf8, !PT ;  /* 0x000003f0120f7812 */ /* 0x000fe200078ef80d */
[----:B------:R-:W-:Y:S01]  /*1110*/  LDS R38, [R32] ;  /* 0x0000000020267984 */ /* 0x000fe20000000800 */
[----:B------:R-:W-:Y:S02]  /*1120*/  LOP3.LUT R25, R25, 0xf, RZ, 0xc0, !PT ;  /* 0x0000000f19197812 */ /* 0x000fe400078ec0ff */
[----:B------:R-:W-:Y:S01]  /*1130*/  LEA R14, R14, UR7, 0x2 ;  /* 0x000000070e0e7c11 */ /* 0x000fe2000f8e10ff */
[----:B------:R-:W-:Y:S01]  /*1140*/  LDS R52, [R2+0x110] ;  /* 0x0001100002347984 */ /* 0x000fe20000000800 */
[----:B------:R-:W-:-:S02]  /*1150*/  LEA R47, R15, UR7, 0x2 ;  /* 0x000000070f2f7c11 */ /* 0x000fc4000f8e10ff */
[----:B------:R-:W-:Y:S01]  /*1160*/  IADD3 R37, PT, PT, R27, 0x5, RZ ;  /* 0x000000051b257810 */ /* 0x000fe20007ffe0ff */
[----:B------:R-:W-:Y:S01]  /*1170*/  LDS R49, [R14] ;  /* 0x000000000e317984 */ /* 0x000fe20000000800 */
[--C-:B------:R-:W-:Y:S02]  /*1180*/  LOP3.LUT R16, R25, 0x3f0, R13.reuse, 0xf8, !PT ;  /* 0x000003f019107812 */ /* 0x100fe400078ef80d */
[----:B------:R-:W-:Y:S01]  /*1190*/  LOP3.LUT R15, R10, 0x3f0, R13, 0xf8, !PT ;  /* 0x000003f00a0f7812 */ /* 0x000fe200078ef80d */
[----:B------:R-:W-:Y:S01]  /*11a0*/  LDS R47, [R47] ;  /* 0x000000002f2f7984 */ /* 0x000fe20000000800 */
[----:B------:R-:W-:Y:S02]  /*11b0*/  LOP3.LUT R37, R37, 0xf, RZ, 0xc0, !PT ;  /* 0x0000000f25257812 */ /* 0x000fe400078ec0ff */
[----:B------:R-:W-:Y:S01]  /*11c0*/  LOP3.LUT R12, R12, 0x3f0, RZ, 0xc0, !PT ;  /* 0x000003f00c0c7812 */ /* 0x000fe200078ec0ff */
[----:B-----5:R-:W-:Y:S01]  /*11d0*/  SHFL.IDX PT, R17, R53, R48, 0x101f ;  /* 0x00101f3035117589 */ /* 0x020fe200000e0000 */
[----:B------:R-:W-:-:S02]  /*11e0*/  LEA R16, R16, UR7, 0x2 ;  /* 0x0000000710107c11 */ /* 0x000fc4000f8e10ff */
[----:B------:R-:W-:Y:S01]  /*11f0*/  LEA R46, R15, UR7, 0x2 ;  /* 0x000000070f2e7c11 */ /* 0x000fe2000f8e10ff */
[----:B------:R-:W-:Y:S01]  /*1200*/  SHFL.IDX PT, R22, R53, R18, 0x101f ;  /* 0x00101f1235167589 */ /* 0x000fe200000e0000 */
[C---:B------:R-:W-:Y:S02]  /*1210*/  LOP3.LUT R21, R27.reuse, 0xf, RZ, 0xc0, !PT ;  /* 0x0000000f1b157812 */ /* 0x040fe400078ec0ff */
[----:B------:R-:W-:Y:S01]  /*1220*/  LOP3.LUT R13, R12, R37, RZ, 0xfc, !PT ;  /* 0x000000250c0d7212 */ /* 0x000fe200078efcff */
[----:B------:R-:W-:Y:S01]  /*1230*/  LDS R45, [R16] ;  /* 0x00000000102d7984 */ /* 0x000fe20000000800 */
[----:B------:R-:W-:Y:S02]  /*1240*/  IADD3 R23, PT, PT, R27, 0x9, RZ ;  /* 0x000000091b177810 */ /* 0x000fe40007ffe0ff */
[----:B------:R-:W-:Y:S01]  /*1250*/  LEA R44, R13, UR5, 0x2 ;  /* 0x000000050d2c7c11 */ /* 0x000fe2000f8e10ff */
[----:B------:R-:W0:Y:S01]  /*1260*/  SHFL.IDX PT, R15, R53, R21, 0x101f ;  /* 0x00101f15350f7589 */ /* 0x000e2200000e0000 */
[----:B------:R-:W-:-:S02]  /*1270*/  LOP3.LUT R23, R23, 0xf, RZ, 0xc0, !PT ;  /* 0x0000000f17177812 */ /* 0x000fc400078ec0ff */
[C---:B------:R-:W-:Y:S01]  /*1280*/  IADD3 R26, PT, PT, R27.reuse, 0x6, RZ ;  /* 0x000000061b1a7810 */ /* 0x040fe20007ffe0ff */
[----:B------:R-:W-:Y:S01]  /*1290*/  LDS R46, [R46] ;  /* 0x000000002e2e7984 */ /* 0x000fe20000000800 */
[----:B------:R-:W-:Y:S01]  /*12a0*/  VIADD R27, R27, 0x7 ;  /* 0x000000071b1b7836 */ /* 0x000fe20000000000 */
[----:B------:R-:W-:Y:S02]  /*12b0*/  LOP3.LUT R39, R21, 0x8, RZ, 0x3c, !PT ;  /* 0x0000000815277812 */ /* 0x000fe400078e3cff */
[----:B------:R-:W-:Y:S01]  /*12c0*/  LDS R44, [R44] ;  /* 0x000000002c2c7984 */ /* 0x000fe20000000800 */
[----:B------:R-:W-:Y:S02]  /*12d0*/  LOP3.LUT R26, R26, 0xf, RZ, 0xc0, !PT ;  /* 0x0000000f1a1a7812 */ /* 0x000fe400078ec0ff */
[----:B------:R-:W-:Y:S01]  /*12e0*/  LOP3.LUT R27, R27, 0xf, RZ, 0xc0, !PT ;  /* 0x0000000f1b1b7812 */ /* 0x000fe200078ec0ff */
[----:B------:R-:W1:Y:S04]  /*12f0*/  SHFL.IDX PT, R14, R53, R25, 0x101f ;  /* 0x00101f19350e7589 */ /* 0x000e6800000e0000 */
[----:B------:R-:W2:Y:S04]  /*1300*/  SHFL.IDX PT, R19, R53, R10, 0x101f ;  /* 0x00101f0a35137589 */ /* 0x000ea800000e0000 */
[----:B------:R-:W3:Y:S01]  /*1310*/  SHFL.IDX PT, R13, R53, R37, 0x101f ;  /* 0x00101f25350d7589 */ /* 0x000ee200000e0000 */
[----:B0-----:R-:W-:Y:S01]  /*1320*/  IMAD R24, R20, R15, RZ ;  /* 0x0000000f14187224 */ /* 0x001fe200078e02ff */
[----:B------:R-:W-:-:S02]  /*1330*/  LOP3.LUT R15, R12, R23, RZ, 0xfc, !PT ;  /* 0x000000170c0f7212 */ /* 0x000fc400078efcff */
[----:B------:R-:W0:Y:S01]  /*1340*/  SHFL.IDX PT, R16, R53, R26, 0x101f ;  /* 0x00101f1a35107589 */ /* 0x000e2200000e0000 */
[----:B------:R-:W-:Y:S01]  /*1350*/  IMAD R17, R49, R17, R24 ;  /* 0x0000001131117224 */ /* 0x000fe200078e0218 */
[----:B------:R-:W-:Y:S02]  /*1360*/  LEA R40, R15, UR5, 0x2 ;  /* 0x000000050f287c11 */ /* 0x000fe4000f8e10ff */
[----:B------:R-:W4:Y:S01]  /*1370*/  SHFL.IDX PT, R12, R50, R21, 0x101f ;  /* 0x00101f15320c7589 */ /* 0x000f2200000e0000 */
[----:B------:R-:W-:Y:S01]  /*1380*/  USHF.L.U32 UR5, UR10, 0x2, URZ ;  /* 0x000000020a057899 */ /* 0x000fe200080006ff */
[----:B------:R-:W-:Y:S02]  /*1390*/  IMAD R22, R47, R22, R17 ;  /* 0x000000162f167224 */ /* 0x000fe400078e0211 */
[----:B------:R-:W5:Y:S02]  /*13a0*/  SHFL.IDX PT, R15, R53, R27, 0x101f ;  /* 0x00101f1b350f7589 */ /* 0x000f6400000e0000 */
[----:B-1----:R-:W-:-:S02]  /*13b0*/  IMAD R22, R45, R14, R22 ;  /* 0x0000000e2d167224 */ /* 0x002fc400078e0216 */
[----:B------:R-:W-:Y:S04]  /*13c0*/  LDS R40, [R40] ;  /* 0x0000000028287984 */ /* 0x000fe80000000800 */
[----:B------:R-:W1:Y:S01]  /*13d0*/  SHFL.IDX PT, R17, R50, R48, 0x101f ;  /* 0x00101f3032117589 */ /* 0x000e6200000e0000 */
[----:B--2---:R-:W-:-:S03]  /*13e0*/  IMAD R19, R46, R19, R22 ;  /* 0x000000132e137224 */ /* 0x004fc600078e0216 */
[----:B------:R-:W2:Y:S01]  /*13f0*/  SHFL.IDX PT, R14, R50, R18, 0x101f ;  /* 0x00101f12320e7589 */ /* 0x000ea200000e0000 */
[----:B---3--:R-:W-:Y:S02]  /*1400*/  IMAD R13, R44, R13, R19 ;  /* 0x0000000d2c0d7224 */ /* 0x008fe400078e0213 */
[----:B------:R-:W3:Y:S02]  /*1410*/  S2R R19, SR_TID.X ;  /* 0x0000000000137919 */ /* 0x000ee40000002100 */
[----:B0-----:R-:W-:Y:S01]  /*1420*/  IMAD R13, R43, R16, R13 ;  /* 0x000000102b0d7224 */ /* 0x001fe200078e020d */
[----:B------:R-:W0:Y:S01]  /*1430*/  SHFL.IDX PT, R51, R53, R39, 0x101f ;  /* 0x00101f2735337589 */ /* 0x000e2200000e0000 */
[----:B----4-:R-:W-:-:S03]  /*1440*/  IMAD R12, R20, R12, RZ ;  /* 0x0000000c140c7224 */ /* 0x010fc600078e02ff */
[----:B------:R-:W4:Y:S01]  /*1450*/  SHFL.IDX PT, R24, R50, R25, 0x101f ;  /* 0x00101f1932187589 */ /* 0x000f2200000e0000 */
[----:B-----5:R-:W-:-:S03]  /*1460*/  IMAD R15, R42, R15, R13 ;  /* 0x0000000f2a0f7224 */ /* 0x020fc600078e020d */
[----:B------:R-:W-:Y:S04]  /*1470*/  LDS R21, [R31] ;  /* 0x000000001f157984 */ /* 0x000fe80000000800 */
[----:B------:R-:W5:Y:S01]  /*1480*/  SHFL.IDX PT, R22, R53, R23, 0x101f ;  /* 0x00101f1735167589 */ /* 0x000f6200000e0000 */
[----:B-1----:R-:W-:-:S03]  /*1490*/  IMAD R17, R49, R17, R12 ;  /* 0x0000001131117224 */ /* 0x002fc600078e020c */
[----:B------:R-:W-:Y:S01]  /*14a0*/  LDS R27, [R33] ;  /* 0x00000000211b7984 */ /* 0x000fe20000000800 */
[----:B--2---:R-:W-:-:S03]  /*14b0*/  IMAD R14, R47, R14, R17 ;  /* 0x0000000e2f0e7224 */ /* 0x004fc600078e0211 */
[----:B------:R-:W1:Y:S04]  /*14c0*/  SHFL.IDX PT, R16, R50, R10, 0x101f ;  /* 0x00101f0a32107589 */ /* 0x000e6800000e0000 */
[----:B------:R-:W2:Y:S01]  /*14d0*/  SHFL.IDX PT, R12, R53, R4, 0x101f ;  /* 0x00101f04350c7589 */ /* 0x000ea200000e0000 */
[----:B0-----:R-:W-:-:S03]  /*14e0*/  IMAD R51, R41, R51, R15 ;  /* 0x0000003329337224 */ /* 0x001fc600078e020f */
[----:B------:R-:W0:Y:S01]  /*14f0*/  SHFL.IDX PT, R13, R50, R37, 0x101f ;  /* 0x00101f25320d7589 */ /* 0x000e2200000e0000 */
[----:B----4-:R-:W-:Y:S01]  /*1500*/  IMAD R24, R45, R24, R14 ;  /* 0x000000182d187224 */ /* 0x010fe200078e020e */
[----:B---3--:R-:W-:Y:S02]  /*1510*/  IADD3 R14, PT, PT, R19, 0x7, RZ ;  /* 0x00000007130e7810 */ /* 0x008fe40007ffe0ff */
[----:B------:R-:W3:Y:S02]  /*1520*/  SHFL.IDX PT, R15, R53, R5, 0x101f ;  /* 0x00101f05350f7589 */ /* 0x000ee400000e0000 */
[----:B------:R-:W-:Y:S02]  /*1530*/  LOP3.LUT R14, R14, 0xf, RZ, 0xc0, !PT ;  /* 0x0000000f0e0e7812 */ /* 0x000fe400078ec0ff */
[----:B------:R-:W4:Y:S01]  /*1540*/  SHFL.IDX PT, R17, R50, R26, 0x101f ;  /* 0x00101f1a32117589 */ /* 0x000f2200000e0000 */
[----:B-----5:R-:W-:-:S03]  /*1550*/  IMAD R22, R40, R22, R51 ;  /* 0x0000001628167224 */ /* 0x020fc600078e0233 */
[----:B------:R-:W5:Y:S01]  /*1560*/  SHFL.IDX PT, R19, R53, R6, 0x101f ;  /* 0x00101f0635137589 */ /* 0x000f6200000e0000 */
[----:B------:R-:W5:Y:S01]  /*1570*/  S2R R51, SR_TID.X ;  /* 0x0000000000337919 */ /* 0x000f620000002100 */
[----:B-1----:R-:W-:Y:S02]  /*1580*/  IMAD R24, R46, R16, R24 ;  /* 0x000000102e187224 */ /* 0x002fe400078e0218 */
[----:B------:R-:W-:Y:S01]  /*1590*/  LDS R26, [R34] ;  /* 0x00000000221a7984 */ /* 0x000fe20000000800 */
[----:B--2---:R-:W-:-:S03]  /*15a0*/  IMAD R22, R21, R12, R22 ;  /* 0x0000000c15167224 */ /* 0x004fc600078e0216 */
[----:B------:R-:W1:Y:S01]  /*15b0*/  SHFL.IDX PT, R14, R50, R14, 0x101f ;  /* 0x00101f0e320e7589 */ /* 0x000e6200000e0000 */
[----:B0-----:R-:W-:-:S03]  /*15c0*/  IMAD R24, R44, R13, R24 ;  /* 0x0000000d2c187224 */ /* 0x001fc600078e0218 */
[----:B------:R-:W0:Y:S01]  /*15d0*/  SHFL.IDX PT, R16, R50, R39, 0x101f ;  /* 0x00101f2732107589 */ /* 0x000e2200000e0000 */
[----:B---3--:R-:W-:-:S03]  /*15e0*/  IMAD R15, R38, R15, R22 ;  /* 0x0000000f260f7224 */ /* 0x008fc600078e0216 */
[----:B------:R-:W2:Y:S01]  /*15f0*/  SHFL.IDX PT, R12, R53, R7, 0x101f ;  /* 0x00101f07350c7589 */ /* 0x000ea200000e0000 */
[----:B----4-:R-:W-:-:S03]  /*1600*/  IMAD R22, R43, R17, R24 ;  /* 0x000000112b167224 */ /* 0x010fc600078e0218 */
[----:B------:R-:W3:Y:S01]  /*1610*/  SHFL.IDX PT, R13, R50, R23, 0x101f ;  /* 0x00101f17320d7589 */ /* 0x000ee200000e0000 */
[----:B-----5:R-:W-:-:S03]  /*1620*/  IMAD R17, R27, R19, R15 ;  /* 0x000000131b117224 */ /* 0x020fc600078e020f */
[----:B------:R-:W4:Y:S04]  /*1630*/  SHFL.IDX PT, R15, R50, R4, 0x101f ;  /* 0x00101f04320f7589 */ /* 0x000f2800000e0000 */
[----:B------:R-:W5:Y:S01]  /*1640*/  SHFL.IDX PT, R19, R50, R5, 0x101f ;  /* 0x00101f0532137589 */ /* 0x000f6200000e0000 */
[----:B------:R-:W-:Y:S01]  /*1650*/  LOP3.LUT R51, R51, 0xf, RZ, 0xc0, !PT ;  /* 0x0000000f33337812 */ /* 0x000fe200078ec0ff */
[----:B-1----:R-:W-:Y:S02]  /*1660*/  IMAD R22, R42, R14, R22 ;  /* 0x0000000e2a167224 */ /* 0x002fe400078e0216 */
[----:B------:R-:W-:Y:S02]  /*1670*/  LDS R24, [R35] ;  /* 0x0000000023187984 */ /* 0x000fe40000000800 */
[----:B0-----:R-:W-:-:S02]  /*1680*/  IMAD R22, R41, R16, R22 ;  /* 0x0000001029167224 */ /* 0x001fc400078e0216 */
[----:B------:R-:W0:Y:S04]  /*1690*/  SHFL.IDX PT, R14, R52, R51, 0x101f ;  /* 0x00101f33340e7589 */ /* 0x000e2800000e0000 */
[----:B------:R-:W1:Y:S01]  /*16a0*/  SHFL.IDX PT, R16, R52, R48, 0x101f ;  /* 0x00101f3034107589 */ /* 0x000e6200000e0000 */
[----:B--2---:R-:W-:Y:S02]  /*16b0*/  IMAD R12, R26, R12, R17 ;  /* 0x0000000c1a0c7224 */ /* 0x004fe400078e0211 */
[----:B---3--:R-:W-:Y:S01]  /*16c0*/  IMAD R17, R40, R13, R22 ;  /* 0x0000000d28117224 */ /* 0x008fe200078e0216 */
[----:B------:R-:W2:Y:S03]  /*16d0*/  SHFL.IDX PT, R51, R53, R8, 0x101f ;  /* 0x00101f0835337589 */ /* 0x000ea600000e0000 */
[----:B----4-:R-:W-:Y:S01]  /*16e0*/  IMAD R15, R21, R15, R17 ;  /* 0x0000000f150f7224 */ /* 0x010fe200078e0211 */
[----:B------:R-:W3:Y:S03]  /*16f0*/  SHFL.IDX PT, R22, R50, R6, 0x101f ;  /* 0x00101f0632167589 */ /* 0x000ee600000e0000 */
[----:B-----5:R-:W-:Y:S01]  /*1700*/  IMAD R19, R38, R19, R15 ;  /* 0x0000001326137224 */ /* 0x020fe200078e020f */
[----:B------:R-:W4:Y:S04]  /*1710*/  SHFL.IDX PT, R13, R52, R18, 0x101f ;  /* 0x00101f12340d7589 */ /* 0x000f2800000e0000 */
[----:B------:R-:W5:Y:S01]  /*1720*/  SHFL.IDX PT, R17, R52, R25, 0x101f ;  /* 0x00101f1934117589 */ /* 0x000f6200000e0000 */
[----:B0-----:R-:W-:-:S03]  /*1730*/  IMAD R14, R20, R14, RZ ;  /* 0x0000000e140e7224 */ /* 0x001fc600078e02ff */
[----:B------:R-:W0:Y:S01]  /*1740*/  SHFL.IDX PT, R15, R50, R7, 0x101f ;  /* 0x00101f07320f7589 */ /* 0x000e2200000e0000 */
[----:B-1----:R-:W-:-:S03]  /*1750*/  IMAD R16, R49, R16, R14 ;  /* 0x0000001031107224 */ /* 0x002fc600078e020e */
[----:B------:R-:W-:Y:S04]  /*1760*/  SHFL.IDX PT, R53, R53, R9, 0x101f ;  /* 0x00101f0935357589 */ /* 0x000fe800000e0000 */
[----:B------:R-:W1:Y:S01]  /*1770*/  SHFL.IDX PT, R14, R52, R10, 0x101f ;  /* 0x00101f0a340e7589 */ /* 0x000e6200000e0000 */
[----:B--2---:R-:W-:Y:S02]  /*1780*/  IMAD R12, R24, R51, R12 ;  /* 0x00000033180c7224 */ /* 0x004fe400078e020c */
[----:B---3--:R-:W-:Y:S01]  /*1790*/  IMAD R22, R27, R22, R19 ;  /* 0x000000161b167224 */ /* 0x008fe200078e0213 */
[----:B------:R-:W-:Y:S01]  /*17a0*/  LDS R51, [R2+0x198] ;  /* 0x0001980002337984 */ /* 0x000fe20000000800 */
[----:B----4-:R-:W-:-:S03]  /*17b0*/  IMAD R19, R47, R13, R16 ;  /* 0x0000000d2f137224 */ /* 0x010fc600078e0210 */
[----:B------:R-:W-:Y:S01]  /*17c0*/  LDS R16, [R36] ;  /* 0x0000000024107984 */ /* 0x000fe20000000800 */
[----:B-----5:R-:W-:Y:S02]  /*17d0*/  IMAD R17, R45, R17, R19 ;  /* 0x000000112d117224 */ /* 0x020fe400078e0213 */
[----:B------:R-:W2:Y:S01]  /*17e0*/  S2R R19, SR_TID.X ;  /* 0x0000000000137919 */ /* 0x000ea20000002100 */
[----:B0-----:R-:W-:Y:S02]  /*17f0*/  IMAD R15, R26, R15, R22 ;  /* 0x0000000f1a0f7224 */ /* 0x001fe400078e0216 */
[----:B------:R-:W0:Y:S01]  /*1800*/  S2R R22, SR_TID.X ;  /* 0x0000000000167919 */ /* 0x000e220000002100 */
[----:B------:R-:W3:Y:S01]  /*1810*/  SHFL.IDX PT, R13, R52, R37, 0x101f ;  /* 0x00101f25340d7589 */ /* 0x000ee200000e0000 */
[----:B-1----:R-:W-:Y:S01]  /*1820*/  IMAD R14, R46, R14, R17 ;  /* 0x0000000e2e0e7224 */ /* 0x002fe200078e0211 */
[----:B--2---:R-:W-:-:S03]  /*1830*/  IADD3 R19, PT, PT, R19, 0x6, RZ ;  /* 0x0000000613137810 */ /* 0x004fc60007ffe0ff */
[----:B---3--:R-:W-:Y:S02]  /*1840*/  IMAD R13, R44, R13, R14 ;  /* 0x0000000d2c0d7224 */ /* 0x008fe400078e020e */
[----:B------:R-:W-:Y:S01]  /*1850*/  SHFL.IDX PT, R14, R52, R39, 0x101f ;  /* 0x00101f27340e7589 */ /* 0x000fe200000e0000 */
[----:B------:R-:W-:Y:S01]  /*1860*/  LOP3.LUT R19, R19, 0xf, RZ, 0xc0, !PT ;  /* 0x0000000f13137812 */ /* 0x000fe200078ec0ff */
[----:B------:R-:W-:Y:S02]  /*1870*/  IMAD R12, R16, R53, R12 ;  /* 0x00000035100c7224 */ /* 0x000fe400078e020c */
[----:B------:R-:W1:Y:S01]  /*1880*/  S2R R53, SR_TID.X ;  /* 0x0000000000357919 */ /* 0x000e620000002100 */
[----:B0-----:R-:W-:Y:S02]  /*1890*/  VIADD R17, R22, 0x7 ;  /* 0x0000000716117836 */ /* 0x001fe40000000000 */
[----:B------:R-:W0:Y:S03]  /*18a0*/  SHFL.IDX PT, R19, R52, R19, 0x101f ;  /* 0x00101f1334137589 */ /* 0x000e2600000e0000 */
[----:B------:R-:W-:Y:S01]  /*18b0*/  LOP3.LUT R17, R17, 0xf, RZ, 0xc0, !PT ;  /* 0x0000000f11117812 */ /* 0x000fe200078ec0ff */
[----:B------:R-:W2:Y:S05]  /*18c0*/  SHFL.IDX PT, R22, R50, R8, 0x101f ;  /* 0x00101f0832167589 */ /* 0x000eaa00000e0000 */
[----:B------:R-:W3:Y:S04]  /*18d0*/  SHFL.IDX PT, R17, R52, R17, 0x101f ;  /* 0x00101f1134117589 */ /* 0x000ee800000e0000 */
[----:B------:R-:W4:Y:S01]  /*18e0*/  SHFL.IDX PT, R50, R50, R9, 0x101f ;  /* 0x00101f0932327589 */ /* 0x000f2200000e0000 */
[----:B0-----:R-:W-:-:S03]  /*18f0*/  IMAD R19, R43, R19, R13 ;  /* 0x000000132b137224 */ /* 0x001fc600078e020d */
[----:B------:R-:W0:Y:S01]  /*1900*/  SHFL.IDX PT, R13, R52, R23, 0x101f ;  /* 0x00101f17340d7589 */ /* 0x000e2200000e0000 */
[----:B--2---:R-:W-:Y:S01]  /*1910*/  IMAD R15, R24, R22, R15 ;  /* 0x00000016180f7224 */ /* 0x004fe200078e020f */
[----:B-1----:R-:W-:Y:S02]  /*1920*/  LOP3.LUT R22, R53, 0xf, RZ, 0xc0, !PT ;  /* 0x0000000f35167812 */ /* 0x002fe400078ec0ff */
[----:B------:R-:W1:Y:S01]  /*1930*/  SHFL.IDX PT, R53, R52, R4, 0x101f ;  /* 0x00101f0434357589 */ /* 0x000e6200000e0000 */
[----:B---3--:R-:W-:-:S03]  /*1940*/  IMAD R17, R42, R17, R19 ;  /* 0x000000112a117224 */ /* 0x008fc600078e0213 */
[----:B------:R2:W3:Y:S01]  /*1950*/  SHFL.IDX PT, R19, R51, R22, 0x101f ;  /* 0x00101f1633137589 */ /* 0x0004e200000e0000 */
[----:B----4-:R-:W-:Y:S02]  /*1960*/  IMAD R15, R16, R50, R15 ;  /* 0x00000032100f7224 */ /* 0x010fe400078e020f */
[----:B------:R-:W4:Y:S01]  /*1970*/  S2R R50, SR_TID.X ;  /* 0x0000000000327919 */ /* 0x000f220000002100 */
[----:B--2---:R-:W-:Y:S02]  /*1980*/  IMAD R22, R41, R14, R17 ;  /* 0x0000000e29167224 */ /* 0x004fe400078e0211 */
[----:B------:R-:W2:Y:S02]  /*1990*/  SHFL.IDX PT, R14, R52, R5, 0x101f ;  /* 0x00101f05340e7589 */ /* 0x000ea400000e0000 */
[----:B0-----:R-:W-:Y:S02]  /*19a0*/  IMAD R22, R40, R13, R22 ;  /* 0x0000000d28167224 */ /* 0x001fe400078e0216 */
[----:B------:R-:W0:Y:S04]  /*19b0*/  SHFL.IDX PT, R17, R51, R48, 0x101f ;  /* 0x00101f3033117589 */ /* 0x000e2800000e0000 */
[----:B------:R-:W5:Y:S01]  /*19c0*/  SHFL.IDX PT, R13, R51, R18, 0x101f ;  /* 0x00101f12330d7589 */ /* 0x000f6200000e0000 */
[----:B-1----:R-:W-:-:S03]  /*19d0*/  IMAD R53, R21, R53, R22 ;  /* 0x0000003515357224 */ /* 0x002fc600078e0216 */
[----:B------:R-:W1:Y:S01]  /*19e0*/  SHFL.IDX PT, R22, R51, R25, 0x101f ;  /* 0x00101f1933167589 */ /* 0x000e6200000e0000 */
[----:B---3--:R-:W-:Y:S02]  /*19f0*/  IMAD R19, R20, R19, RZ ;  /* 0x0000001314137224 */ /* 0x008fe400078e02ff */
[----:B--2---:R-:W-:Y:S02]  /*1a00*/  IMAD R14, R38, R14, R53 ;  /* 0x0000000e260e7224 */ /* 0x004fe400078e0235 */
[----:B------:R-:W2:Y:S01]  /*1a10*/  SHFL.IDX PT, R53, R52, R6, 0x101f ;  /* 0x00101f0634357589 */ /* 0x000ea200000e0000 */
[----:B0-----:R-:W-:-:S03]  /*1a20*/  IMAD R17, R49, R17, R19 ;  /* 0x0000001131117224 */ /* 0x001fc600078e0213 */
[----:B------:R-:W0:Y:S01]  /*1a30*/  SHFL.IDX PT, R19, R51, R10, 0x101f ;  /* 0x00101f0a33137589 */ /* 0x000e2200000e0000 */
[----:B-----5:R-:W-:-:S03]  /*1a40*/  IMAD R13, R47, R13, R17 ;  /* 0x0000000d2f0d7224 */ /* 0x020fc600078e0211 */
[----:B------:R-:W3:Y:S01]  /*1a50*/  SHFL.IDX PT, R17, R51, R37, 0x101f ;  /* 0x00101f2533117589 */ /* 0x000ee200000e0000 */
[----:B-1----:R-:W-:Y:S02]  /*1a60*/  IMAD R22, R45, R22, R13 ;  /* 0x000000162d167224 */ /* 0x002fe400078e020d */
[----:B------:R-:W1:Y:S01]  /*1a70*/  S2R R13, SR_TID.X ;  /* 0x00000000000d7919 */ /* 0x000e620000002100 */
[----:B--2---:R-:W-:Y:S02]  /*1a80*/  IMAD R14, R27, R53, R14 ;  /* 0x000000351b0e7224 */ /* 0x004fe400078e020e */
[----:B0-----:R-:W-:Y:S02]  /*1a90*/  IMAD R53, R46, R19, R22 ;  /* 0x000000132e357224 */ /* 0x001fe400078e0216 */
[----:B------:R-:W0:Y:S02]  /*1aa0*/  S2R R22, SR_TID.X ;  /* 0x0000000000167919 */ /* 0x000e240000002100 */
[----:B---3--:R-:W-:-:S02]  /*1ab0*/  IMAD R53, R44, R17, R53 ;  /* 0x000000112c357224 */ /* 0x008fc400078e0235 */
[----:B------:R-:W-:Y:S01]  /*1ac0*/  SHFL.IDX PT, R17, R51, R39, 0x101f ;  /* 0x00101f2733117589 */ /* 0x000fe200000e0000 */
[----:B-1----:R-:W-:-:S04]  /*1ad0*/  IADD3 R13, PT, PT, R13, 0x6, RZ ;  /* 0x000000060d0d7810 */ /* 0x002fc80007ffe0ff */
[----:B------:R-:W-:-:S06]  /*1ae0*/  LOP3.LUT R13, R13, 0xf, RZ, 0xc0, !PT ;  /* 0x0000000f0d0d7812 */ /* 0x000fcc00078ec0ff */
[----:B------:R-:W1:Y:S01]  /*1af0*/  SHFL.IDX PT, R13, R51, R13, 0x101f ;  /* 0x00101f0d330d7589 */ /* 0x000e6200000e0000 */
[----:B0-----:R-:W-:-:S03]  /*1b00*/  IADD3 R19, PT, PT, R22, 0x7, RZ ;  /* 0x0000000716137810 */ /* 0x001fc60007ffe0ff */
[----:B------:R-:W0:Y:S01]  /*1b10*/  SHFL.IDX PT, R22, R52, R7, 0x101f ;  /* 0x00101f0734167589 */ /* 0x000e2200000e0000 */
[----:B------:R-:W-:-:S06]  /*1b20*/  LOP3.LUT R19, R19, 0xf, RZ, 0xc0, !PT ;  /* 0x0000000f13137812 */ /* 0x000fcc00078ec0ff */
[----:B------:R-:W2:Y:S01]  /*1b30*/  SHFL.IDX PT, R19, R51, R19, 0x101f ;  /* 0x00101f1333137589 */ /* 0x000ea200000e0000 */
[----:B-1----:R-:W-:-:S03]  /*1b40*/  IMAD R13, R43, R13, R53 ;  /* 0x0000000d2b0d7224 */ /* 0x002fc600078e0235 */
[----:B------:R-:W-:Y:S01]  /*1b50*/  LDS R53, [R2+0x220] ;  /* 0x0002200002357984 */ /* 0x000fe20000000800 */
[----:B0-----:R-:W-:-:S03]  /*1b60*/  IMAD R14, R26, R22, R14 ;  /* 0x000000161a0e7224 */ /* 0x001fc600078e020e */
[----:B------:R-:W0:Y:S04]  /*1b70*/  SHFL.IDX PT, R22, R52, R8, 0x101f ;  /* 0x00101f0834167589 */ /* 0x000e2800000e0000 */
[----:B------:R-:W1:Y:S01]  /*1b80*/  SHFL.IDX PT, R52, R52, R9, 0x101f ;  /* 0x00101f0934347589 */ /* 0x000e6200000e0000 */
[----:B--2---:R-:W-:-:S03]  /*1b90*/  IMAD R19, R42, R19, R13 ;  /* 0x000000132a137224 */ /* 0x004fc600078e020d */
[----:B------:R-:W2:Y:S01]  /*1ba0*/  SHFL.IDX PT, R13, R51, R23, 0x101f ;  /* 0x00101f17330d7589 */ /* 0x000ea200000e0000 */
[----:B------:R-:W-:-:S03]  /*1bb0*/  IMAD R17, R41, R17, R19 ;  /* 0x0000001129117224 */ /* 0x000fc600078e0213 */
[----:B------:R-:W3:Y:S01]  /*1bc0*/  SHFL.IDX PT, R19, R51, R4, 0x101f ;  /* 0x00101f0433137589 */ /* 0x000ee200000e0000 */
[----:B0-----:R-:W-:Y:S01]  /*1bd0*/  IMAD R14, R24, R22, R14 ;  /* 0x00000016180e7224 */ /* 0x001fe200078e020e */
[----:B----4-:R-:W-:Y:S02]  /*1be0*/  LOP3.LUT R22, R50, 0xf, RZ, 0xc0, !PT ;  /* 0x0000000f32167812 */ /* 0x010fe400078ec0ff */
[----:B------:R-:W0:Y:S01]  /*1bf0*/  SHFL.IDX PT, R50, R51, R5, 0x101f ;  /* 0x00101f0533327589 */ /* 0x000e2200000e0000 */
[----:B-1----:R-:W-:-:S03]  /*1c00*/  IMAD R14, R16, R52, R14 ;  /* 0x00000034100e7224 */ /* 0x002fc600078e020e */
[----:B------:R-:W1:Y:S01]  /*1c10*/  SHFL.IDX PT, R22, R53, R22, 0x101f ;  /* 0x00101f1635167589 */ /* 0x000e6200000e0000 */
[----:B--2---:R-:W-:-:S03]  /*1c20*/  IMAD R13, R40, R13, R17 ;  /* 0x0000000d280d7224 */ /* 0x004fc600078e0211 */
[----:B------:R-:W2:Y:S01]  /*1c30*/  SHFL.IDX PT, R17, R53, R48, 0x101f ;  /* 0x00101f3035117589 */ /* 0x000ea200000e0000 */
[----:B---3--:R-:W-:-:S03]  /*1c40*/  IMAD R19, R21, R19, R13 ;  /* 0x0000001315137224 */ /* 0x008fc600078e020d */
[----:B------:R-:W3:Y:S01]  /*1c50*/  SHFL.IDX PT, R13, R51, R6, 0x101f ;  /* 0x00101f06330d7589 */ /* 0x000ee200000e0000 */
[----:B------:R-:W4:Y:S01]  /*1c60*/  S2R R52, SR_TID.X ;  /* 0x0000000000347919 */ /* 0x000f220000002100 */
[----:B0-----:R-:W-:Y:S02]  /*1c70*/  IMAD R50, R38, R50, R19 ;  /* 0x0000003226327224 */ /* 0x001fe400078e0213 */
[----:B------:R-:W0:Y:S01]  /*1c80*/  SHFL.IDX PT, R19, R53, R18, 0x101f ;  /* 0x00101f1235137589 */ /* 0x000e2200000e0000 */
[----:B-1----:R-:W-:-:S04]  /*1c90*/  IMAD R22, R20, R22, RZ ;  /* 0x0000001614167224 */ /* 0x002fc800078e02ff */
[----:B--2---:R-:W-:Y:S02]  /*1ca0*/  IMAD R22, R49, R17, R22 ;  /* 0x0000001131167224 */ /* 0x004fe400078e0216 */
[----:B------:R-:W1:Y:S01]  /*1cb0*/  SHFL.IDX PT, R17, R53, R25, 0x101f ;  /* 0x00101f1935117589 */ /* 0x000e6200000e0000 */
[----:B---3--:R-:W-:-:S03]  /*1cc0*/  IMAD R13, R27, R13, R50 ;  /* 0x0000000d1b0d7224 */ /* 0x008fc600078e0232 */
[----:B------:R-:W2:Y:S01]  /*1cd0*/  SHFL.IDX PT, R50, R51, R7, 0x101f ;  /* 0x00101f0733327589 */ /* 0x000ea200000e0000 */
[----:B----4-:R-:W-:Y:S01]  /*1ce0*/  LOP3.LUT R52, R52, 0xf, RZ, 0xc0, !PT ;  /* 0x0000000f34347812 */ /* 0x010fe200078ec0ff */
[----:B0-----:R-:W-:Y:S02]  /*1cf0*/  IMAD R19, R47, R19, R22 ;  /* 0x000000132f137224 */ /* 0x001fe400078e0216 */
[----:B------:R-:W0:Y:S02]  /*1d00*/  SHFL.IDX PT, R22, R53, R10, 0x101f ;  /* 0x00101f0a35167589 */ /* 0x000e2400000e0000 */
[----:B-1----:R-:W-:Y:S02]  /*1d10*/  IMAD R17, R45, R17, R19 ;  /* 0x000000112d117224 */ /* 0x002fe400078e0213 */
[----:B------:R-:W1:Y:S01]  /*1d20*/  SHFL.IDX PT, R19, R53, R37, 0x101f ;  /* 0x00101f2535137589 */ /* 0x000e6200000e0000 */
[----:B--2---:R-:W-:-:S03]  /*1d30*/  IMAD R13, R26, R50, R13 ;  /* 0x000000321a0d7224 */ /* 0x004fc600078e020d */
[----:B------:R-:W2:Y:S04]  /*1d40*/  SHFL.IDX PT, R50, R51, R8, 0x101f ;  /* 0x00101f0833327589 */ /* 0x000ea800000e0000 */
[----:B------:R-:W3:Y:S01]  /*1d50*/  SHFL.IDX PT, R51, R51, R9, 0x101f ;  /* 0x00101f0933337589 */ /* 0x000ee200000e0000 */
[----:B0-----:R-:W-:Y:S02]  /*1d60*/  IMAD R22, R46, R22, R17 ;  /* 0x000000162e167224 */ /* 0x001fe400078e0211 */
[----:B------:R-:W0:Y:S02]  /*1d70*/  S2R R17, SR_TID.X ;  /* 0x0000000000117919 */ /* 0x000e240000002100 */
[----:B-1----:R-:W-:Y:S02]  /*1d80*/  IMAD R22, R44, R19, R22 ;  /* 0x000000132c167224 */ /* 0x002fe400078e0216 */
[----:B------:R-:W1:Y:S01]  /*1d90*/  LDS R19, [R2+0x2a8] ;  /* 0x0002a80002137984 */ /* 0x000e620000000800 */
[----:B--2---:R-:W-:-:S02]  /*1da0*/  IMAD R13, R24, R50, R13 ;  /* 0x00000032180d7224 */ /* 0x004fc400078e020d */
[----:B------:R-:W2:Y:S02]  /*1db0*/  S2R R50, SR_TID.X ;  /* 0x0000000000327919 */ /* 0x000ea40000002100 */
[----:B---3--:R-:W-:Y:S02]  /*1dc0*/  IMAD R13, R16, R51, R13 ;  /* 0x00000033100d7224 */ /* 0x008fe400078e020d */
[----:B0-----:R-:W-:-:S05]  /*1dd0*/  VIADD R17, R17, 0x6 ;  /* 0x0000000611117836 */ /* 0x001fca0000000000 */
[----:B------:R-:W-:-:S06]  /*1de0*/  LOP3.LUT R17, R17, 0xf, RZ, 0xc0, !PT ;  /* 0x0000000f11117812 */ /* 0x000fcc00078ec0ff */
[----:B------:R-:W0:Y:S01]  /*1df0*/  SHFL.IDX PT, R17, R53, R17, 0x101f ;  /* 0x00101f1135117589 */ /* 0x000e2200000e0000 */
[----:B--2---:R-:W-:-:S04]  /*1e00*/  IADD3 R50, PT, PT, R50, 0x7, RZ ;  /* 0x0000000732327810 */ /* 0x004fc80007ffe0ff */
[----:B------:R-:W-:Y:S01]  /*1e10*/  LOP3.LUT R50, R50, 0xf, RZ, 0xc0, !PT ;  /* 0x0000000f32327812 */ /* 0x000fe200078ec0ff */
[----:B-1----:R-:W-:Y:S05]  /*1e20*/  SHFL.IDX PT, R51, R19, R48, 0x101f ;  /* 0x00101f3013337589 */ /* 0x002fea00000e0000 */
[----:B------:R-:W1:Y:S01]  /*1e30*/  SHFL.IDX PT, R50, R53, R50, 0x101f ;  /* 0x00101f3235327589 */ /* 0x000e6200000e0000 */
[----:B0-----:R-:W-:-:S03]  /*1e40*/  IMAD R17, R43, R17, R22 ;  /* 0x000000112b117224 */ /* 0x001fc600078e0216 */
[----:B------:R-:W0:Y:S01]  /*1e50*/  SHFL.IDX PT, R22, R53, R39, 0x101f ;  /* 0x00101f2735167589 */ /* 0x000e2200000e0000 */
[----:B-1----:R-:W-:-:S03]  /*1e60*/  IMAD R50, R42, R50, R17 ;  /* 0x000000322a327224 */ /* 0x002fc600078e0211 */
[----:B------:R-:W1:Y:S01]  /*1e70*/  SHFL.IDX PT, R17, R53, R23, 0x101f ;  /* 0x00101f1735117589 */ /* 0x000e6200000e0000 */
[----:B0-----:R-:W-:-:S03]  /*1e80*/  IMAD R22, R41, R22, R50 ;  /* 0x0000001629167224 */ /* 0x001fc600078e0232 */
[----:B------:R-:W0:Y:S04]  /*1e90*/  SHFL.IDX PT, R50, R19, R52, 0x101f ;  /* 0x00101f3413327589 */ /* 0x000e2800000e0000 */
[----:B------:R-:W2:Y:S01]  /*1ea0*/  SHFL.IDX PT, R52, R53, R4, 0x101f ;  /* 0x00101f0435347589 */ /* 0x000ea200000e0000 */
[----:B-1----:R-:W-:-:S03]  /*1eb0*/  IMAD R17, R40, R17, R22 ;  /* 0x0000001128117224 */ /* 0x002fc600078e0216 */
[----:B------:R-:W1:Y:S01]  /*1ec0*/  SHFL.IDX PT, R22, R19, R18, 0x101f ;  /* 0x00101f1213167589 */ /* 0x000e6200000e0000 */
[----:B0-----:R-:W-:-:S04]  /*1ed0*/  IMAD R50, R20, R50, RZ ;  /* 0x0000003214327224 */ /* 0x001fc800078e02ff */
[----:B------:R-:W-:Y:S02]  /*1ee0*/  IMAD R50, R49, R51, R50 ;  /* 0x0000003331327224 */ /* 0x000fe400078e0232 */
[----:B------:R-:W0:Y:S01]  /*1ef0*/  SHFL.IDX PT, R51, R19, R25, 0x101f ;  /* 0x00101f1913337589 */ /* 0x000e2200000e0000 */
[----:B--2---:R-:W-:-:S03]  /*1f00*/  IMAD R17, R21, R52, R17 ;  /* 0x0000003415117224 */ /* 0x004fc600078e0211 */
[----:B------:R-:W2:Y:S01]  /*1f10*/  SHFL.IDX PT, R52, R53, R5, 0x101f ;  /* 0x00101f0535347589 */ /* 0x000ea200000e0000 */
[----:B-1----:R-:W-:-:S03]  /*1f20*/  IMAD R50, R47, R22, R50 ;  /* 0x000000162f327224 */ /* 0x002fc600078e0232 */
[----:B------:R-:W1:Y:S01]  /*1f30*/  SHFL.IDX PT, R22, R19, R10, 0x101f ;  /* 0x00101f0a13167589 */ /* 0x000e6200000e0000 */
[----:B0-----:R-:W-:-:S03]  /*1f40*/  IMAD R51, R45, R51, R50 ;  /* 0x000000332d337224 */ /* 0x001fc600078e0232 */
[----:B------:R-:W0:Y:S01]  /*1f50*/  SHFL.IDX PT, R50, R19, R37, 0x101f ;  /* 0x00101f2513327589 */ /* 0x000e2200000e0000 */
[----:B--2---:R-:W-:Y:S02]  /*1f60*/  IMAD R17, R38, R52, R17 ;  /* 0x0000003426117224 */ /* 0x004fe400078e0211 */
[----:B------:R-:W2:Y:S01]  /*1f70*/  S2R R52, SR_TID.X ;  /* 0x0000000000347919 */ /* 0x000ea20000002100 */
[----:B-1----:R-:W-:-:S04]  /*1f80*/  IMAD R51, R46, R22, R51 ;  /* 0x000000162e337224 */ /* 0x002fc800078e0233 */
[----:B0-----:R-:W-:Y:S02]  /*1f90*/  IMAD R50, R44, R50, R51 ;  /* 0x000000322c327224 */ /* 0x001fe400078e0233 */
[----:B------:R-:W0:Y:S01]  /*1fa0*/  S2R R51, SR_TID.X ;  /* 0x0000000000337919 */ /* 0x000e220000002100 */
[----:B--2---:R-:W-:Y:S02]  /*1fb0*/  IADD3 R22, PT, PT, R52, 0x6, RZ ;  /* 0x0000000634167810 */ /* 0x004fe40007ffe0ff */
[----:B------:R-:W1:Y:S02]  /*1fc0*/  SHFL.IDX PT, R52, R53, R6, 0x101f ;  /* 0x00101f0635347589 */ /* 0x000e6400000e0000 */
[----:B------:R-:W-:-:S06]  /*1fd0*/  LOP3.LUT R22, R22, 0xf, RZ, 0xc0, !PT ;  /* 0x0000000f16167812 */ /* 0x000fcc00078ec0ff */
[----:B------:R-:W2:Y:S01]  /*1fe0*/  SHFL.IDX PT, R22, R19, R22, 0x101f ;  /* 0x00101f1613167589 */ /* 0x000ea200000e0000 */
[----:B0-----:R-:W-:Y:S02]  /*1ff0*/  VIADD R51, R51, 0x7 ;  /* 0x0000000733337836 */ /* 0x001fe40000000000 */
[----:B-1----:R-:W-:-:S03]  /*2000*/  IMAD R17, R27, R52, R17 ;  /* 0x000000341b117224 */ /* 0x002fc600078e0211 */
[----:B------:R-:W-:Y:S01]  /*2010*/  LOP3.LUT R51, R51, 0xf, RZ, 0xc0, !PT ;  /* 0x0000000f33337812 */ /* 0x000fe200078ec0ff */
[----:B------:R-:W0:Y:S05]  /*2020*/  SHFL.IDX PT, R52, R53, R7, 0x101f ;  /* 0x00101f0735347589 */ /* 0x000e2a00000e0000 */
[----:B------:R-:W1:Y:S01]  /*2030*/  SHFL.IDX PT, R51, R19, R51, 0x101f ;  /* 0x00101f3313337589 */ /* 0x000e6200000e0000 */
[----:B--2---:R-:W-:-:S03]  /*2040*/  IMAD R50, R43, R22, R50 ;  /* 0x000000162b327224 */ /* 0x004fc600078e0232 */
[----:B------:R-:W2:Y:S01]  /*2050*/  SHFL.IDX PT, R22, R19, R39, 0x101f ;  /* 0x00101f2713167589 */ /* 0x000ea200000e0000 */
[----:B0-----:R-:W-:Y:S02]  /*2060*/  IMAD R17, R26, R52, R17 ;  /* 0x000000341a117224 */ /* 0x001fe400078e0211 */
[----:B-1----:R-:W-:Y:S02]  /*2070*/  IMAD R51, R42, R51, R50 ;  /* 0x000000332a337224 */ /* 0x002fe400078e0232 */
[----:B------:R-:W0:Y:S02]  /*2080*/  SHFL.IDX PT, R50, R19, R23, 0x101f ;  /* 0x00101f1713327589 */ /* 0x000e2400000e0000 */
[----:B--2---:R-:W-:Y:S02]  /*2090*/  IMAD R52, R41, R22, R51 ;  /* 0x0000001629347224 */ /* 0x004fe400078e0233 */
        /* <DEDUP_REMOVED lines=8> */
[----:B------:R-:W-:Y:S01]  /*2120*/  LDS R22, [R2+0x330] ;  /* 0x0003300002167984 */ /* 0x000fe20000000800 */
[----:B---3--:R-:W-:Y:S02]  /*2130*/  IMAD R17, R16, R53, R17 ;  /* 0x0000003510117224 */ /* 0x008fe400078e0211 */
[----:B0-----:R-:W-:Y:S02]  /*2140*/  IMAD R52, R38, R52, R50 ;  /* 0x0000003426347224 */ /* 0x001fe400078e0232 */
[----:B------:R-:W0:Y:S02]  /*2150*/  SHFL.IDX PT, R50, R19, R7, 0x101f ;  /* 0x00101f0713327589 */ /* 0x000e2400000e0000 */
[----:B-1----:R-:W-:Y:S02]  /*2160*/  IMAD R51, R27, R51, R52 ;  /* 0x000000331b337224 */ /* 0x002fe400078e0234 */
[----:B------:R-:W1:Y:S02]  /*2170*/  SHFL.IDX PT, R52, R19, R8, 0x101f ;  /* 0x00101f0813347589 */ /* 0x000e6400000e0000 */
[----:B0-----:R-:W-:-:S02]  /*2180*/  IMAD R53, R26, R50, R51 ;  /* 0x000000321a357224 */ /* 0x001fc400078e0233 */
[----:B------:R-:W0:Y:S02]  /*2190*/  S2R R51, SR_TID.X ;  /* 0x0000000000337919 */ /* 0x000e240000002100 */
[----:B-1----:R-:W-:Y:S01]  /*21a0*/  IMAD R52, R24, R52, R53 ;  /* 0x0000003418347224 */ /* 0x002fe200078e0235 */
[----:B------:R-:W-:Y:S04]  /*21b0*/  SHFL.IDX PT, R50, R22, R48, 0x101f ;  /* 0x00101f3016327589 */ /* 0x000fe800000e0000 */
[----:B------:R-:W-:Y:S01]  /*21c0*/  SHFL.IDX PT, R53, R22, R18, 0x101f ;  /* 0x00101f1216357589 */ /* 0x000fe200000e0000 */
[----:B0-----:R-:W-:-:S06]  /*21d0*/  LOP3.LUT R51, R51, 0xf, RZ, 0xc0, !PT ;  /* 0x0000000f33337812 */ /* 0x001fcc00078ec0ff */
[----:B------:R-:W0:Y:S02]  /*21e0*/  SHFL.IDX PT, R51, R22, R51, 0x101f ;  /* 0x00101f3316337589 */ /* 0x000e2400000e0000 */
[----:B0-----:R-:W-:-:S04]  /*21f0*/  IMAD R51, R20, R51, RZ ;  /* 0x0000003314337224 */ /* 0x001fc800078e02ff */
[----:B------:R-:W-:Y:S02]  /*2200*/  IMAD R51, R49, R50, R51 ;  /* 0x0000003231337224 */ /* 0x000fe400078e0233 */
[----:B------:R-:W0:Y:S02]  /*2210*/  SHFL.IDX PT, R50, R22, R25, 0x101f ;  /* 0x00101f1916327589 */ /* 0x000e2400000e0000 */
[----:B------:R-:W-:Y:S02]  /*2220*/  IMAD R53, R47, R53, R51 ;  /* 0x000000352f357224 */ /* 0x000fe400078e0233 */
[----:B------:R-:W1:Y:S02]  /*2230*/  SHFL.IDX PT, R51, R22, R10, 0x101f ;  /* 0x00101f0a16337589 */ /* 0x000e6400000e0000 */
[----:B0-----:R-:W-:Y:S02]  /*2240*/  IMAD R53, R45, R50, R53 ;  /* 0x000000322d357224 */ /* 0x001fe400078e0235 */
[----:B------:R-:W0:Y:S02]  /*2250*/  SHFL.IDX PT, R50, R22, R37, 0x101f ;  /* 0x00101f2516327589 */ /* 0x000e2400000e0000 */
[----:B-1----:R-:W-:-:S02]  /*2260*/  IMAD R53, R46, R51, R53 ;  /* 0x000000332e357224 */ /* 0x002fc400078e0235 */
[----:B------:R-:W1:Y:S02]  /*2270*/  S2R R51, SR_TID.X ;  /* 0x0000000000337919 */ /* 0x000e640000002100 */
[----:B0-----:R-:W-:Y:S02]  /*2280*/  IMAD R53, R44, R50, R53 ;  /* 0x000000322c357224 */ /* 0x001fe400078e0235 */
[----:B------:R-:W0:Y:S01]  /*2290*/  S2R R50, SR_TID.X ;  /* 0x0000000000327919 */ /* 0x000e220000002100 */
[----:B-1----:R-:W-:-:S04]  /*22a0*/  IADD3 R51, PT, PT, R51, 0x6, RZ ;  /* 0x0000000633337810 */ /* 0x002fc80007ffe0ff */
[----:B------:R-:W-:-:S06]  /*22b0*/  LOP3.LUT R51, R51, 0xf, RZ, 0xc0, !PT ;  /* 0x0000000f33337812 */ /* 0x000fcc00078ec0ff */
[----:B------:R-:W1:Y:S01]  /*22c0*/  SHFL.IDX PT, R51, R22, R51, 0x101f ;  /* 0x00101f3316337589 */ /* 0x000e6200000e0000 */
[----:B0-----:R-:W-:-:S04]  /*22d0*/  IADD3 R50, PT, PT, R50, 0x7, RZ ;  /* 0x0000000732327810 */ /* 0x001fc80007ffe0ff */
[----:B------:R-:W-:-:S06]  /*22e0*/  LOP3.LUT R50, R50, 0xf, RZ, 0xc0, !PT ;  /* 0x0000000f32327812 */ /* 0x000fcc00078ec0ff */
        /* <DEDUP_REMOVED lines=14> */
[----:B------:R-:W1:Y:S01]  /*23d0*/  LDS R51, [R2+0x3b8] ;  /* 0x0003b80002337984 */ /* 0x000e620000000800 */
[----:B0-----:R-:W-:-:S03]  /*23e0*/  IMAD R50, R26, R50, R53 ;  /* 0x000000321a327224 */ /* 0x001fc600078e0235 */
[----:B------:R-:W0:Y:S04]  /*23f0*/  SHFL.IDX PT, R53, R22, R8, 0x101f ;  /* 0x00101f0816357589 */ /* 0x000e2800000e0000 */
[----:B-1----:R-:W-:Y:S04]  /*2400*/  SHFL.IDX PT, R48, R51, R48, 0x101f ;  /* 0x00101f3033307589 */ /* 0x002fe800000e0000 */
[----:B------:R-:W-:Y:S01]  /*2410*/  SHFL.IDX PT, R18, R51, R18, 0x101f ;  /* 0x00101f1233127589 */ /* 0x000fe200000e0000 */
[----:B0-----:R-:W-:Y:S02]  /*2420*/  IMAD R50, R24, R53, R50 ;  /* 0x0000003518327224 */ /* 0x001fe400078e0232 */
[----:B------:R-:W0:Y:S01]  /*2430*/  S2R R53, SR_TID.X ;  /* 0x0000000000357919 */ /* 0x000e220000002100 */
[----:B------:R-:W-:Y:S04]  /*2440*/  SHFL.IDX PT, R25, R51, R25, 0x101f ;  /* 0x00101f1933197589 */ /* 0x000fe800000e0000 */
[----:B------:R-:W-:Y:S04]  /*2450*/  SHFL.IDX PT, R39, R51, R39, 0x101f ;  /* 0x00101f2733277589 */ /* 0x000fe800000e0000 */
[----:B------:R-:W-:Y:S01]  /*2460*/  SHFL.IDX PT, R23, R51, R23, 0x101f ;  /* 0x00101f1733177589 */ /* 0x000fe200000e0000 */
[----:B0-----:R-:W-:-:S06]  /*2470*/  LOP3.LUT R53, R53, 0xf, RZ, 0xc0, !PT ;  /* 0x0000000f35357812 */ /* 0x001fcc00078ec0ff */
[----:B------:R-:W0:Y:S02]  /*2480*/  SHFL.IDX PT, R53, R51, R53, 0x101f ;  /* 0x00101f3533357589 */ /* 0x000e2400000e0000 */
[----:B0-----:R-:W-:Y:S02]  /*2490*/  IMAD R53, R20, R53, RZ ;  /* 0x0000003514357224 */ /* 0x001fe400078e02ff */
[----:B------:R-:W0:Y:S02]  /*24a0*/  S2R R20, SR_TID.X ;  /* 0x0000000000147919 */ /* 0x000e240000002100 */
[----:B------:R-:W-:-:S04]  /*24b0*/  IMAD R48, R49, R48, R53 ;  /* 0x0000003031307224 */ /* 0x000fc800078e0235 */
[----:B------:R-:W-:Y:S02]  /*24c0*/  IMAD R18, R47, R18, R48 ;  /* 0x000000122f127224 */ /* 0x000fe400078e0230 */
[----:B------:R-:W-:Y:S02]  /*24d0*/  SHFL.IDX PT, R48, R51, R37, 0x101f ;  /* 0x00101f2533307589 */ /* 0x000fe400000e0000 */
[----:B------:R-:W-:Y:S02]  /*24e0*/  IMAD R18, R45, R25, R18 ;  /* 0x000000192d127224 */ /* 0x000fe400078e0212 */
[----:B------:R-:W-:Y:S01]  /*24f0*/  SHFL.IDX PT, R25, R51, R5, 0x101f ;  /* 0x00101f0533197589 */ /* 0x000fe200000e0000 */
[C---:B0-----:R-:W-:Y:S01]  /*2500*/  VIADD R53, R20.reuse, 0x7 ;  /* 0x0000000714357836 */ /* 0x041fe20000000000 */
[----:B------:R-:W-:Y:S02]  /*2510*/  IADD3 R49, PT, PT, R20, 0x6, RZ ;  /* 0x0000000614317810 */ /* 0x000fe40007ffe0ff */
[----:B------:R-:W0:Y:S02]  /*2520*/  SHFL.IDX PT, R20, R51, R10, 0x101f ;  /* 0x00101f0a33147589 */ /* 0x000e2400000e0000 */
[----:B------:R-:W-:-:S02]  /*2530*/  LOP3.LUT R49, R49, 0xf, RZ, 0xc0, !PT ;  /* 0x0000000f31317812 */ /* 0x000fc400078ec0ff */
[----:B------:R-:W-:-:S03]  /*2540*/  LOP3.LUT R53, R53, 0xf, RZ, 0xc0, !PT ;  /* 0x0000000f35357812 */ /* 0x000fc600078ec0ff */
[----:B------:R-:W1:Y:S04]  /*2550*/  SHFL.IDX PT, R37, R51, R49, 0x101f ;  /* 0x00101f3133257589 */ /* 0x000e6800000e0000 */
[----:B------:R2:W3:Y:S02]  /*2560*/  SHFL.IDX PT, R47, R51, R53, 0x101f ;  /* 0x00101f35332f7589 */ /* 0x0004e400000e0000 */
[----:B--2---:R-:W2:Y:S01]  /*2570*/  S2R R53, SR_TID.X ;  /* 0x0000000000357919 */ /* 0x004ea20000002100 */
[----:B0-----:R-:W-:Y:S02]  /*2580*/  IMAD R45, R46, R20, R18 ;  /* 0x000000142e2d7224 */ /* 0x001fe400078e0212 */
[----:B------:R-:W0:Y:S02]  /*2590*/  SHFL.IDX PT, R18, R51, R4, 0x101f ;  /* 0x00101f0433127589 */ /* 0x000e2400000e0000 */
[----:B------:R-:W-:-:S02]  /*25a0*/  IMAD R48, R44, R48, R45 ;  /* 0x000000302c307224 */ /* 0x000fc400078e022d */
[----:B------:R-:W4:Y:S02]  /*25b0*/  SHFL.IDX PT, R20, R51, R6, 0x101f ;  /* 0x00101f0633147589 */ /* 0x000f2400000e0000 */
[----:B-1----:R-:W-:Y:S02]  /*25c0*/  IMAD R48, R43, R37, R48 ;  /* 0x000000252b307224 */ /* 0x002fe400078e0230 */
[----:B------:R-:W1:Y:S02]  /*25d0*/  SHFL.IDX PT, R37, R51, R7, 0x101f ;  /* 0x00101f0733257589 */ /* 0x000e6400000e0000 */
[----:B---3--:R-:W-:Y:S02]  /*25e0*/  IMAD R48, R42, R47, R48 ;  /* 0x0000002f2a307224 */ /* 0x008fe400078e0230 */
[----:B------:R-:W-:Y:S02]  /*25f0*/  SHFL.IDX PT, R45, R51, R8, 0x101f ;  /* 0x00101f08332d7589 */ /* 0x000fe400000e0000 */
[----:B------:R-:W-:-:S02]  /*2600*/  IMAD R48, R41, R39, R48 ;  /* 0x0000002729307224 */ /* 0x000fc400078e0230 */
[----:B------:R-:W3:Y:S02]  /*2610*/  SHFL.IDX PT, R43, R19, R9, 0x101f ;  /* 0x00101f09132b7589 */ /* 0x000ee400000e0000 */
[----:B------:R-:W-:Y:S02]  /*2620*/  IMAD R48, R40, R23, R48 ;  /* 0x0000001728307224 */ /* 0x000fe400078e0230 */
[----:B------:R-:W5:Y:S01]  /*2630*/  LDC.64 R40, c[0x0][0x3a0] ;  /* 0x0000e800ff287b82 */ /* 0x000f620000000a00 */
[----:B------:R-:W5:Y:S01]  /*2640*/  SHFL.IDX PT, R39, R22, R9, 0x101f ;  /* 0x00101f0916277589 */ /* 0x000f6200000e0000 */
[----:B0-----:R-:W-:-:S03]  /*2650*/  IMAD R18, R21, R18, R48 ;  /* 0x0000001215127224 */ /* 0x001fc600078e0230 */
[----:B------:R-:W0:Y:S01]  /*2660*/  SHFL.IDX PT, R23, R51, R9, 0x101f ;  /* 0x00101f0933177589 */ /* 0x000e2200000e0000 */
[----:B------:R-:W-:Y:S01]  /*2670*/  MOV R21, UR4 ;  /* 0x0000000400157c02 */ /* 0x000fe20008000f00 */
[----:B------:R-:W-:Y:S01]  /*2680*/  UIADD3 UR4, UPT, UPT, UR10, UR4, URZ ;  /* 0x000000040a047290 */ /* 0x000fe2000fffe0ff */
[----:B------:R-:W-:-:S03]  /*2690*/  IMAD R18, R38, R25, R18 ;  /* 0x0000001926127224 */ /* 0x000fc600078e0212 */
[----:B--2---:R-:W-:Y:S01]  /*26a0*/  IMAD R21, R21, 0x400, R53 ;  /* 0x0000040015157824 */ /* 0x004fe200078e0235 */
[----:B------:R-:W-:Y:S01]  /*26b0*/  UISETP.GE.U32.AND UP0, UPT, UR4, UR5, UPT ;  /* 0x000000050400728c */ /* 0x000fe2000bf06070 */
[----:B----4-:R-:W-:-:S04]  /*26c0*/  IMAD R18, R27, R20, R18 ;  /* 0x000000141b127224 */ /* 0x010fc800078e0212 */
[----:B-1----:R-:W-:Y:S02]  /*26d0*/  IMAD R18, R26, R37, R18 ;  /* 0x000000251a127224 */ /* 0x002fe400078e0212 */
[----:B---3--:R-:W-:Y:S02]  /*26e0*/  IMAD R43, R16, R43, R52 ;  /* 0x0000002b102b7224 */ /* 0x008fe400078e0234 */
[----:B------:R-:W-:Y:S02]  /*26f0*/  IMAD R45, R24, R45, R18 ;  /* 0x0000002d182d7224 */ /* 0x000fe400078e0212 */
[----:B-----5:R-:W-:Y:S01]  /*2700*/  IMAD.WIDE R18, R21, 0x4, R40 ;  /* 0x0000000415127825 */ /* 0x020fe200078e0228 */
[----:B------:R-:W-:Y:S03]  /*2710*/  BAR.SYNC.DEFER_BLOCKING 0x0 ;  /* 0x0000000000007b1d */ /* 0x000fe60000010000 */
[----:B------:R-:W-:-:S02]  /*2720*/  IMAD R39, R16, R39, R50 ;  /* 0x0000002710277224 */ /* 0x000fc400078e0232 */
[----:B0-----:R-:W-:Y:S01]  /*2730*/  IMAD R23, R16, R23, R45 ;  /* 0x0000001710177224 */ /* 0x001fe200078e022d */
        /* <DEDUP_REMOVED lines=10> */
        .weak           $__internal_102_$__cuda_sm20_div_u16
        .type           $__internal_102_$__cuda_sm20_div_u16,@function
        .size           $__internal_102_$__cuda_sm20_div_u16,(.L_x_38605 - $__internal_102_$__cuda_sm20_div_u16)
$__internal_102_$__cuda_sm20_div_u16:
        /* <DEDUP_REMOVED lines=11> */
[----:B0-----:R-:W-:-:S05]  /*2890*/  FMUL R3, R3, R6 ;  /* 0x0000000603037220 */ /* 0x001fca0000400000 */
[----:B------:R-:W-:-:S05]  /*28a0*/  IADD3 R3, PT, PT, R3, 0x2, RZ ;  /* 0x0000000203037810 */ /* 0x000fca0007ffe0ff */
[----:B------:R-:W-:Y:S01]  /*28b0*/  FMUL.RZ R8, R0, R3 ;  /* 0x0000000300087220 */ /* 0x000fe2000040c000 */
[----:B------:R-:W-:-:S05]  /*28c0*/  HFMA2 R3, -RZ, RZ, 0, 0 ;  /* 0x00000000ff037431 */ /* 0x000fca00000001ff */
[----:B------:R-:W0:Y:S02]  /*28d0*/  F2I.U32.TRUNC.NTZ R8, R8 ;  /* 0x0000000800087305 */ /* 0x000e24000020f000 */
[----:B0-----:R-:W-:Y:S01]  /*28e0*/  LOP3.LUT R0, R8, 0xffff, RZ, 0xc0, !PT ;  /* 0x0000ffff08007812 */ /* 0x001fe200078ec0ff */
[----:B------:R-:W-:Y:S01]  /*28f0*/  @!P0 IMAD.MOV.U32 R0, RZ, RZ, -0x1 ;  /* 0xffffffffff008424 */ /* 0x000fe200078e00ff */
[----:B------:R-:W-:Y:S06]  /*2900*/  RET.REL.NODEC R2 `(_Z9cuda_gemmIiLi128ELi4ELi1ELi1024ELi16ELi16ELi64ELi1ELi1EEviiiPT_S1_S1_iii) ;  /* 0xffffffd402bc7950 */ /* 0x000fec0003c3ffff */
.L_x_3360:
        /* <DEDUP_REMOVED lines=15> */
.L_x_38605:


//--------------------- .text._Z9cuda_gemmIiLi128ELi4ELi1ELi1024ELi16ELi16ELi64ELi1ELi0EEviiiPT_S1_S1_iii --------------------------
	.section	.text._Z9cuda_gemmIiLi128ELi4ELi1ELi1024ELi16ELi16ELi64ELi1ELi0EEviiiPT_S1_S1_iii,"ax",@progbits
	.align	128
        .global         _Z9cuda_gemmIiLi128ELi4ELi1ELi1024ELi16ELi16ELi64ELi1ELi0EEviiiPT_S1_S1_iii
        .type           _Z9cuda_gemmIiLi128ELi4ELi1ELi1024ELi16ELi16ELi64ELi1ELi0EEviiiPT_S1_S1_iii,@function
        .size           _Z9cuda_gemmIiLi128ELi4ELi1ELi1024ELi16ELi16ELi64ELi1ELi0EEviiiPT_S1_S1_iii,(.L_x_38607 - _Z9cuda_gemmIiLi128ELi4ELi1ELi1024ELi16ELi16ELi64ELi1ELi0EEviiiPT_S1_S1_iii)
        .other          _Z9cuda_gemmIiLi128ELi4ELi1ELi1024ELi16ELi16ELi64ELi1ELi0EEviiiPT_S1_S1_iii,@"STO_CUDA_ENTRY STV_DEFAULT"
_Z9cuda_gemmIiLi128ELi4ELi1ELi1024ELi16ELi16ELi64ELi1ELi0EEviiiPT_S1_S1_iii:
.text._Z9cuda_gemmIiLi128ELi4ELi1ELi1024ELi16ELi16ELi64ELi1ELi0EEviiiPT_S1_S1_iii:
        /* <DEDUP_REMOVED lines=15> */
[----:B-1----:R-:W-:Y:S02]  /*00f0*/  IMAD.MOV.U32 R4, RZ, RZ, RZ ;  /* 0x000000ffff047224 */ /* 0x002fe400078e00ff */
[----:B---3--:R-:W-:-:S04]  /*0100*/  IMAD.MOV R7, RZ, RZ, -R5 ;  /* 0x000000ffff077224 */ /* 0x008fc800078e0a05 */
[----:B------:R-:W-:-:S04]  /*0110*/  IMAD R7, R7, R6, RZ ;  /* 0x0000000607077224 */ /* 0x000fc800078e02ff */
[----:B------:R-:W-:-:S06]  /*0120*/  IMAD.HI.U32 R5, R5, R7, R4 ;  /* 0x0000000705057227 */ /* 0x000fcc00078e0004 */
[----:B------:R-:W-:-:S05]  /*0130*/  IMAD.HI.U32 R56, R5, 0x400, RZ ;  /* 0x0000040005387827 */ /* 0x000fca00078e00ff */
[----:B------:R-:W-:-:S05]  /*0140*/  IADD3 R5, PT, PT, -R56, RZ, RZ ;  /* 0x000000ff38057210 */ /* 0x000fca0007ffe1ff */
[----:B------:R-:W-:-:S05]  /*0150*/  IMAD R5, R6, R5, 0x400 ;  /* 0x0000040006057424 */ /* 0x000fca00078e0205 */
[----:B------:R-:W-:-:S13]  /*0160*/  ISETP.GT.U32.AND P1, PT, R6, R5, PT ;  /* 0x000000050600720c */ /* 0x000fda0003f24070 */
[----:B------:R-:W-:Y:S02]  /*0170*/  @!P1 IMAD.IADD R5, R5, 0x1, -R6 ;  /* 0x0000000105059824 */ /* 0x000fe400078e0a06 */
[----:B------:R-:W-:Y:S01]  /*0180*/  @!P1 VIADD R56, R56, 0x1 ;  /* 0x0000000138389836 */ /* 0x000fe20000000000 */
[----:B------:R-:W-:Y:S02]  /*0190*/  ISETP.NE.AND P1, PT, R3, RZ, PT ;  /* 0x000000ff0300720c */ /* 0x000fe40003f25270 */
[----:B------:R-:W-:-:S13]  /*01a0*/  ISETP.GE.U32.AND P0, PT, R5, R6, PT ;  /* 0x000000060500720c */ /* 0x000fda0003f06070 */
[----:B------:R-:W-:Y:S01]  /*01b0*/  @P0 VIADD R56, R56, 0x1 ;  /* 0x0000000138380836 */ /* 0x000fe20000000000 */
        /* <DEDUP_REMOVED lines=16> */
[----:B0-----:R-:W-:-:S02]  /*02c0*/  IADD3 R4, PT, PT, R0, 0xffffffe, RZ ;  /* 0x0ffffffe00047810 */ /* 0x001fc40007ffe0ff */
[----:B------:R-:W-:-:S05]  /*02d0*/  MOV R0, 0x400 ;  /* 0x0000040000007802 */ /* 0x000fca0000000f00 */
[----:B------:R0:W5:Y:S01]  /*02e0*/  F2I.FTZ.U32.TRUNC.NTZ R5, R4 ;  /* 0x0000000400057305 */ /* 0x000162000021f000 */
[----:B-1----:R-:W-:Y:S01]  /*02f0*/  LEA R0, R13, R0, 0x18 ;  /* 0x000000000d007211 */ /* 0x002fe200078ec0ff */
[----:B---3--:R-:W-:-:S06]  /*0300*/  VIADD R8, R10, 0xffffffe ;  /* 0x0ffffffe0a087836 */ /* 0x008fcc0000000000 */
[----:B------:R1:W3:Y:S01]  /*0310*/  F2I.FTZ.U32.TRUNC.NTZ R9, R8 ;  /* 0x0000000800097305 */ /* 0x0002e2000021f000 */
[----:B0-----:R-:W-:Y:S02]  /*0320*/  IMAD.MOV.U32 R4, RZ, RZ, RZ ;  /* 0x000000ffff047224 */ /* 0x001fe400078e00ff */
[----:B-----5:R-:W-:Y:S02]  /*0330*/  IMAD.MOV R15, RZ, RZ, -R5 ;  /* 0x000000ffff0f7224 */ /* 0x020fe400078e0a05 */
[----:B-1----:R-:W-:Y:S02]  /*0340*/  HFMA2 R8, -RZ, RZ, 0, 0 ;  /* 0x00000000ff087431 */ /* 0x002fe400000001ff */
[----:B------:R-:W-:Y:S02]  /*0350*/  IMAD R13, R15, R2, RZ ;  /* 0x000000020f0d7224 */ /* 0x000fe400078e02ff */
[----:B---3--:R-:W-:Y:S02]  /*0360*/  IMAD.MOV R10, RZ, RZ, -R9 ;  /* 0x000000ffff0a7224 */ /* 0x008fe400078e0a09 */
[----:B------:R-:W-:-:S04]  /*0370*/  IMAD.HI.U32 R13, R5, R13, R4 ;  /* 0x0000000d050d7227 */ /* 0x000fc800078e0004 */
[----:B------:R-:W-:Y:S01]  /*0380*/  IMAD R15, R10, R3, RZ ;  /* 0x000000030a0f7224 */ /* 0x000fe200078e02ff */
[----:B------:R-:W-:-:S03]  /*0390*/  LOP3.LUT R10, RZ, R2, RZ, 0x33, !PT ;  /* 0x00000002ff0a7212 */ /* 0x000fc600078e33ff */
[----:B------:R-:W-:-:S04]  /*03a0*/  IMAD.HI.U32 R15, R9, R15, R8 ;  /* 0x0000000f090f7227 */ /* 0x000fc800078e0008 */
[----:B--2-4-:R-:W-:-:S07]  /*03b0*/  IMAD.MOV.U32 R8, RZ, RZ, R58 ;  /* 0x000000ffff087224 */ /* 0x014fce00078e003a */
.L_x_3363:
        /* <DEDUP_REMOVED lines=8> */
[----:B------:R-:W-:Y:S01]  /*0440*/  IMAD R14, R3, R14, R8 ;  /* 0x0000000e030e7224 */ /* 0x000fe200078e0208 */
[----:B------:R-:W-:-:S04]  /*0450*/  IADD3 R8, PT, PT, R19, R8, RZ ;  /* 0x0000000813087210 */ /* 0x000fc80007ffe0ff */
        /* <DEDUP_REMOVED lines=11> */
[----:B------:R-:W-:-:S05]  /*0510*/  SEL R12, R17, R12, !P4 ;  /* 0x0000000c110c7207 */ /* 0x000fca0006000000 */
[----:B------:R-:W-:-:S05]  /*0520*/  IMAD R9, R12, 0x4, R9 ;  /* 0x000000040c097824 */ /* 0x000fca00078e0209 */
[----:B--2---:R0:W-:Y:S01]  /*0530*/  STS [R9], R4 ;  /* 0x0000000409007388 */ /* 0x0041e20000000800 */
[----:B------:R-:W-:Y:S05]  /*0540*/  @!P0 BRA `(.L_x_3363) ;  /* 0xfffffffc009c8947 */ /* 0x000fea000383ffff */
.L_x_3362:
[----:B------:R-:W-:Y:S05]  /*0550*/  BSYNC.RECONVERGENT B0 ;  /* 0x0000000000007941 */ /* 0x000fea0003800200 */
.L_x_3361:
[----:B0-----:R-:W-:Y:S01]  /*0560*/  IMAD.MOV.U32 R4, RZ, RZ, 0x80 ;  /* 0x00000080ff047424 */ /* 0x001fe200078e00ff */
[----:B------:R-:W-:-:S07]  /*0570*/  MOV R5, 0x590 ;  /* 0x0000059000057802 */ /* 0x000fce0000000f00 */
[----:B------:R-:W-:Y:S05]  /*0580*/  CALL.REL.NOINC `($__internal_103_$__cuda_sm20_div_s16) ;  /* 0x0000003800987944 */ /* 0x000fea0003c00000 */
[----:B------:R-:W-:Y:S01]  /*0590*/  PRMT R54, R4, 0x9910, RZ ;  /* 0x0000991004367816 */ /* 0x000fe200000000ff */
[----:B------:R-:W-:Y:S01]  /*05a0*/  IMAD.MOV.U32 R4, RZ, RZ, 0x10 ;  /* 0x00000010ff047424 */ /* 0x000fe200078e00ff */
[----:B------:R-:W-:-:S07]  /*05b0*/  MOV R5, 0x5d0 ;  /* 0x000005d000057802 */ /* 0x000fce0000000f00 */
[----:B------:R-:W-:Y:S05]  /*05c0*/  CALL.REL.NOINC `($__internal_103_$__cuda_sm20_div_s16) ;  /* 0x0000003800887944 */ /* 0x000fea0003c00000 */
[----:B------:R-:W0:Y:S01]  /*05d0*/  I2F.U32.RP R0, R55 ;  /* 0x0000003700007306 */ /* 0x000e220000209000 */
[----:B------:R-:W1:Y:S01]  /*05e0*/  S2UR UR4, SR_CTAID.Y ;  /* 0x00000000000479c3 */ /* 0x000e620000002600 */
[----:B------:R-:W2:Y:S01]  /*05f0*/  LDCU UR11, c[0x0][0x374] ;  /* 0x00006e80ff0b77ac */ /* 0x000ea20008000800 */
[----:B------:R-:W-:-:S05]  /*0600*/  IMAD.MOV R5, RZ, RZ, -R55 ;  /* 0x000000ffff057224 */ /* 0x000fca00078e0a37 */
[----:B0-----:R-:W0:Y:S01]  /*0610*/  MUFU.RCP R0, R0 ;  /* 0x0000000000007308 */ /* 0x001e220000001000 */
[----:B--2---:R-:W-:-:S04]  /*0620*/  USHF.L.U32 UR12, UR11, 0x2, URZ ;  /* 0x000000020b0c7899 */ /* 0x004fc800080006ff */
[----:B-1----:R-:W-:-:S06]  /*0630*/  UISETP.GE.U32.AND UP0, UPT, UR4, UR12, UPT ;  /* 0x0000000c0400728c */ /* 0x002fcc000bf06070 */
[----:B------:R-:W-:Y:S01]  /*0640*/  PLOP3.LUT P1, PT, PT, PT, UP0, 0x80, 0x8 ;  /* 0x000000000008781c */ /* 0x000fe20003f2f008 */
[----:B0-----:R-:W-:-:S04]  /*0650*/  VIADD R2, R0, 0xffffffe ;  /* 0x0ffffffe00027836 */ /* 0x001fc80000000000 */
[----:B------:R0:W1:Y:S02]  /*0660*/  F2I.FTZ.U32.TRUNC.NTZ R3, R2 ;  /* 0x0000000200037305 */ /* 0x000064000021f000 */
[----:B0-----:R-:W-:Y:S01]  /*0670*/  MOV R2, RZ ;  /* 0x000000ff00027202 */ /* 0x001fe20000000f00 */
[----:B-1----:R-:W-:-:S04]  /*0680*/  IMAD R5, R5, R3, RZ ;  /* 0x0000000305057224 */ /* 0x002fc800078e02ff */
[----:B------:R-:W-:-:S06]  /*0690*/  IMAD.HI.U32 R3, R3, R5, R2 ;  /* 0x0000000503037227 */ /* 0x000fcc00078e0002 */
[----:B------:R-:W-:-:S04]  /*06a0*/  IMAD.HI.U32 R79, R3, R58, RZ ;  /* 0x0000003a034f7227 */ /* 0x000fc800078e00ff */
[----:B------:R-:W-:-:S04]  /*06b0*/  IMAD.MOV R0, RZ, RZ, -R79 ;  /* 0x000000ffff007224 */ /* 0x000fc800078e0a4f */
[----:B------:R-:W-:-:S05]  /*06c0*/  IMAD R0, R55, R0, R58 ;  /* 0x0000000037007224 */ /* 0x000fca00078e023a */
[----:B------:R-:W-:Y:S01]  /*06d0*/  ISETP.GE.U32.AND P0, PT, R0, R55, PT ;  /* 0x000000370000720c */ /* 0x000fe20003f06070 */
[----:B------:R-:W-:-:S12]  /*06e0*/  @P1 EXIT ;  /* 0x000000000000194d */ /* 0x000fd80003800000 */
[----:B------:R-:W0:Y:S01]  /*06f0*/  LDCU UR13, c[0x0][0x360] ;  /* 0x00006c00ff0d77ac */ /* 0x000e220008000800 */
[----:B------:R-:W-:Y:S01]  /*0700*/  @P0 IMAD.IADD R0, R0, 0x1, -R55 ;  /* 0x0000000100000824 */ /* 0x000fe200078e0a37 */
[----:B------:R-:W-:Y:S01]  /*0710*/  ISETP.NE.U32.AND P2, PT, R55, RZ, PT ;  /* 0x000000ff3700720c */ /* 0x000fe20003f45070 */
[----:B------:R-:W-:Y:S01]  /*0720*/  IMAD.SHL.U32 R78, R58, 0x4, RZ ;  /* 0x000000043a4e7824 */ /* 0x000fe200078e00ff */
[----:B------:R-:W-:Y:S01]  /*0730*/  PRMT R52, R4, 0x9910, RZ ;  /* 0x0000991004347816 */ /* 0x000fe200000000ff */
[----:B------:R-:W-:Y:S01]  /*0740*/  @P0 VIADD R79, R79, 0x1 ;  /* 0x000000014f4f0836 */ /* 0x000fe20000000000 */
[----:B------:R-:W-:Y:S02]  /*0750*/  ISETP.GE.U32.AND P1, PT, R0, R55, PT ;  /* 0x000000370000720c */ /* 0x000fe40003f26070 */
[----:B------:R-:W-:Y:S02]  /*0760*/  LOP3.LUT R77, R58, 0xf, RZ, 0xc0, !PT ;  /* 0x0000000f3a4d7812 */ /* 0x000fe400078ec0ff */
[----:B------:R-:W-:Y:S01]  /*0770*/  MOV R5, 0x850 ;  /* 0x0000085000057802 */ /* 0x000fe20000000f00 */
[----:B0-----:R-:W-:-:S08]  /*0780*/  USHF.L.U32 UR14, UR13, 0x2, URZ ;  /* 0x000000020d0e7899 */ /* 0x001fd000080006ff */
[----:B------:R-:W-:Y:S01]  /*0790*/  @P1 VIADD R79, R79, 0x1 ;  /* 0x000000014f4f1836 */ /* 0x000fe20000000000 */
[----:B------:R-:W-:Y:S01]  /*07a0*/  @!P2 LOP3.LUT R79, RZ, R55, RZ, 0x33, !PT ;  /* 0x00000037ff4fa212 */ /* 0x000fe200078e33ff */
[----:B------:R-:W-:Y:S02]  /*07b0*/  ULOP3.LUT UR5, UR14, 0xffff, URZ, 0xc0, !UPT ;  /* 0x0000ffff0e057892 */ /* 0x000fe4000f8ec0ff */
[----:B------:R-:W-:Y:S02]  /*07c0*/  IADD3 R76, PT, PT, R78, UR14, RZ ;  /* 0x0000000e4e4c7c10 */ /* 0x000fe4000fffe0ff */
[----:B------:R-:W-:-:S03]  /*07d0*/  IMAD.MOV R53, RZ, RZ, -R79 ;  /* 0x000000ffff357224 */ /* 0x000fc600078e0a4f */
[----:B------:R-:W-:Y:S02]  /*07e0*/  IMAD.MOV R0, RZ, RZ, -R76 ;  /* 0x000000ffff007224 */ /* 0x000fe400078e0a4c */
[----:B------:R-:W-:-:S03]  /*07f0*/  IMAD R53, R55, R53, R58 ;  /* 0x0000003537357224 */ /* 0x000fc600078e023a */
[----:B------:R-:W-:Y:S02]  /*0800*/  PRMT R0, R0, 0x7710, RZ ;  /* 0x0000771000007816 */ /* 0x000fe400000000ff */
[----:B------:R-:W-:-:S03]  /*0810*/  LOP3.LUT R51, R53, 0xf, RZ, 0xc0, !PT ;  /* 0x0000000f35337812 */ /* 0x000fc600078ec0ff */
[----:B------:R-:W-:-:S05]  /*0820*/  VIADD R0, R0, 0x3ff ;  /* 0x000003ff00007836 */ /* 0x000fca0000000000 */
[----:B------:R-:W-:-:S07]  /*0830*/  LOP3.LUT R0, R0, 0xffff, RZ, 0xc0, !PT ;  /* 0x0000ffff00007812 */ /* 0x000fce00078ec0ff */
[----:B------:R-:W-:Y:S05]  /*0840*/  CALL.REL.NOINC `($__internal_104_$__cuda_sm20_div_u16) ;  /* 0x00000038004c7944 */ /* 0x000fea0003c00000 */
        /* <DEDUP_REMOVED lines=14> */
[----:B------:R-:W-:Y:S01]  /*0930*/  IADD3 R2, PT, PT, R53, -0x1, RZ ;  /* 0xffffffff35027810 */ /* 0x000fe20007ffe0ff */
[C---:B------:R-:W-:Y:S01]  /*0940*/  VIADD R42, R51.reuse, 0x9 ;  /* 0x00000009332a7836 */ /* 0x040fe20000000000 */
[----:B------:R-:W-:Y:S01]  /*0950*/  LOP3.LUT R23, R22, 0x3, RZ, 0xc0, !PT ;  /* 0x0000000316177812 */ /* 0x000fe200078ec0ff */
[----:B------:R-:W-:Y:S01]  /*0960*/  VIADD R40, R51, 0xb ;  /* 0x0000000b33287836 */ /* 0x000fe20000000000 */
[----:B0-----:R-:W-:Y:S01]  /*0970*/  ISETP.GE.AND P1, PT, R49, UR7, PT ;  /* 0x0000000731007c0c */ /* 0x001fe2000bf26270 */
[----:B------:R-:W-:Y:S01]  /*0980*/  IMAD.U32 R4, RZ, RZ, UR7 ;  /* 0x00000007ff047e24 */ /* 0x000fe2000f8e00ff */
[----:B------:R-:W-:Y:S01]  /*0990*/  ISETP.GE.AND P0, PT, R50, UR7, PT ;  /* 0x0000000732007c0c */ /* 0x000fe2000bf06270 */
[C---:B------:R-:W-:Y:S01]  /*09a0*/  VIADD R38, R51.reuse, 0xd ;  /* 0x0000000d33267836 */ /* 0x040fe20000000000 */
[----:B------:R-:W-:Y:S01]  /*09b0*/  ISETP.GE.AND P2, PT, R48, UR7, PT ;  /* 0x0000000730007c0c */ /* 0x000fe2000bf46270 */
[----:B------:R-:W-:Y:S01]  /*09c0*/  VIADD R36, R51, 0xf ;  /* 0x0000000f33247836 */ /* 0x000fe20000000000 */
[C---:B------:R-:W-:Y:S01]  /*09d0*/  SEL R0, R4.reuse, RZ, P1 ;  /* 0x000000ff04007207 */ /* 0x040fe20000800000 */
[----:B------:R-:W-:Y:S01]  /*09e0*/  UISETP.LT.AND UP0, UPT, UR6, 0x10, UPT ;  /* 0x000000100600788c */ /* 0x000fe2000bf01270 */
[C---:B------:R-:W-:Y:S01]  /*09f0*/  SEL R3, R4.reuse, RZ, P0 ;  /* 0x000000ff04037207 */ /* 0x040fe20000000000 */
[----:B------:R-:W-:Y:S01]  /*0a00*/  VIADD R19, R53, 0x1 ;  /* 0x0000000135137836 */ /* 0x000fe20000000000 */
[----:B------:R-:W-:Y:S01]  /*0a10*/  ISETP.GE.AND P0, PT, R47, UR7, PT ;  /* 0x000000072f007c0c */ /* 0x000fe2000bf06270 */
[----:B------:R-:W-:Y:S01]  /*0a20*/  IMAD.IADD R49, R49, 0x1, -R0 ;  /* 0x0000000131317824 */ /* 0x000fe200078e0a00 */
[----:B------:R-:W-:Y:S01]  /*0a30*/  SEL R5, R4, RZ, P2 ;  /* 0x000000ff04057207 */ /* 0x000fe20001000000 */
[----:B------:R-:W-:Y:S01]  /*0a40*/  IMAD.IADD R50, R50, 0x1, -R3 ;  /* 0x0000000132327824 */ /* 0x000fe200078e0a03 */
[----:B------:R-:W-:Y:S01]  /*0a50*/  SEL R0, R4, RZ, P0 ;  /* 0x000000ff04007207 */ /* 0x000fe20000000000 */
[----:B------:R-:W-:Y:S01]  /*0a60*/  USEL UR5, UR6, 0x10, UP0 ;  /* 0x0000001006057887 */ /* 0x000fe20008000000 */
[----:B------:R-:W-:Y:S01]  /*0a70*/  ISETP.GE.AND P0, PT, R45, UR7, PT ;  /* 0x000000072d007c0c */ /* 0x000fe2000bf06270 */
[----:B------:R-:W-:Y:S01]  /*0a80*/  IMAD.IADD R48, R48, 0x1, -R5 ;  /* 0x0000000130307824 */ /* 0x000fe200078e0a05 */
[----:B------:R-:W-:Y:S01]  /*0a90*/  ISETP.GE.AND P1, PT, R46, UR7, PT ;  /* 0x000000072e007c0c */ /* 0x000fe2000bf26270 */
[----:B------:R-:W-:Y:S01]  /*0aa0*/  IMAD.IADD R47, R47, 0x1, -R0 ;  /* 0x000000012f2f7824 */ /* 0x000fe200078e0a00 */
[----:B------:R-:W-:Y:S01]  /*0ab0*/  SEL R0, R4, RZ, P0 ;  /* 0x000000ff04007207 */ /* 0x000fe20000000000 */
[----:B------:R-:W-:Y:S01]  /*0ac0*/  UMOV UR6, 0x400 ;  /* 0x0000040000067882 */ /* 0x000fe20000000000 */
[----:B------:R-:W-:Y:S01]  /*0ad0*/  ISETP.GE.AND P0, PT, R43, UR7, PT ;  /* 0x000000072b007c0c */ /* 0x000fe2000bf06270 */
[----:B------:R-:W-:Y:S01]  /*0ae0*/  UIADD3 UR6, UPT, UPT, UR6, 0x480, URZ ;  /* 0x0000048006067890 */ /* 0x000fe2000fffe0ff */
[----:B------:R-:W-:Y:S01]  /*0af0*/  ISETP.GE.AND P2, PT, R44, UR7, PT ;  /* 0x000000072c007c0c */ /* 0x000fe2000bf46270 */
[----:B------:R-:W-:Y:S01]  /*0b00*/  IMAD.IADD R45, R45, 0x1, -R0 ;  /* 0x000000012d2d7824 */ /* 0x000fe200078e0a00 */
        /* <DEDUP_REMOVED lines=10> */
[C---:B------:R-:W-:Y:S01]  /*0bb0*/  SEL R5, R4.reuse, RZ, P2 ;  /* 0x000000ff04057207 */ /* 0x040fe20001000000 */
[----:B------:R-:W-:Y:S01]  /*0bc0*/  IMAD.IADD R41, R41, 0x1, -R0 ;  /* 0x0000000129297824 */ /* 0x000fe200078e0a00 */
[----:B------:R-:W-:Y:S01]  /*0bd0*/  SEL R0, R4, RZ, P0 ;  /* 0x000000ff04007207 */ /* 0x000fe20000000000 */
[C---:B------:R-:W-:Y:S01]  /*0be0*/  VIADD R14, R53.reuse, 0x6 ;  /* 0x00000006350e7836 */ /* 0x040fe20000000000 */
[----:B------:R-:W-:Y:S01]  /*0bf0*/  ISETP.GE.AND P1, PT, R42, UR7, PT ;  /* 0x000000072a007c0c */ /* 0x000fe2000bf26270 */
[----:B------:R-:W-:Y:S01]  /*0c00*/  VIADD R13, R53, 0x7 ;  /* 0x00000007350d7836 */ /* 0x000fe20000000000 */
[----:B------:R-:W-:Y:S01]  /*0c10*/  ISETP.GE.AND P2, PT, R40, UR7, PT ;  /* 0x0000000728007c0c */ /* 0x000fe2000bf46270 */
[----:B------:R-:W-:Y:S01]  /*0c20*/  IMAD.IADD R39, R39, 0x1, -R0 ;  /* 0x0000000127277824 */ /* 0x000fe200078e0a00 */
[----:B------:R-:W-:Y:S01]  /*0c30*/  ISETP.GE.AND P0, PT, R37, UR7, PT ;  /* 0x0000000725007c0c */ /* 0x000fe2000bf06270 */
[C---:B------:R-:W-:Y:S01]  /*0c40*/  VIADD R12, R53.reuse, 0x9 ;  /* 0x00000009350c7836 */ /* 0x040fe20000000000 */
[----:B------:R-:W-:Y:S01]  /*0c50*/  IADD3 R44, PT, PT, R44, -R5, RZ ;  /* 0x800000052c2c7210 */ /* 0x000fe20007ffe0ff */
[C---:B------:R-:W-:Y:S01]  /*0c60*/  VIADD R10, R53.reuse, 0xb ;  /* 0x0000000b350a7836 */ /* 0x040fe20000000000 */
[C---:B------:R-:W-:Y:S01]  /*0c70*/  SEL R3, R4.reuse, RZ, P1 ;  /* 0x000000ff04037207 */ /* 0x040fe20000800000 */
[C---:B------:R-:W-:Y:S01]  /*0c80*/  VIADD R9, R53.reuse, 0xc ;  /* 0x0000000c35097836 */ /* 0x040fe20000000000 */
[C---:B------:R-:W-:Y:S01]  /*0c90*/  SEL R5, R4.reuse, RZ, P2 ;  /* 0x000000ff04057207 */ /* 0x040fe20001000000 */
[----:B------:R-:W-:Y:S01]  /*0ca0*/  VIADD R8, R53, 0xd ;  /* 0x0000000d35087836 */ /* 0x000fe20000000000 */
[----:B------:R-:W-:Y:S01]  /*0cb0*/  SEL R0, R4, RZ, P0 ;  /* 0x000000ff04007207 */ /* 0x000fe20000000000 */
[----:B------:R-:W-:Y:S01]  /*0cc0*/  IMAD.U32 R74, RZ, RZ, UR13 ;  /* 0x0000000dff4a7e24 */ /* 0x000fe2000f8e00ff */
[----:B------:R-:W-:Y:S01]  /*0cd0*/  ISETP.GE.AND P1, PT, R38, UR7, PT ;  /* 0x0000000726007c0c */ /* 0x000fe2000bf26270 */
[----:B------:R-:W-:Y:S01]  /*0ce0*/  IMAD.IADD R40, R40, 0x1, -R5 ;  /* 0x0000000128287824 */ /* 0x000fe200078e0a05 */
[----:B------:R-:W-:Y:S01]  /*0cf0*/  ISETP.GE.AND P2, PT, R36, UR7, PT ;  /* 0x0000000724007c0c */ /* 0x000fe2000bf46270 */
[----:B------:R-:W-:Y:S01]  /*0d00*/  IMAD.IADD R37, R37, 0x1, -R0 ;  /* 0x0000000125257824 */ /* 0x000fe200078e0a00 */
[----:B------:R-:W-:Y:S01]  /*0d10*/  ISETP.GE.AND P0, PT, R51, UR7, PT ;  /* 0x0000000733007c0c */ /* 0x000fe2000bf06270 */
[----:B------:R-:W0:Y:S01]  /*0d20*/  S2UR UR7, SR_CgaCtaId ;  /* 0x00000000000779c3 */ /* 0x000e220000008800 */
[----:B------:R-:W-:Y:S01]  /*0d30*/  IADD3 R42, PT, PT, R42, -R3, RZ ;  /* 0x800000032a2a7210 */ /* 0x000fe20007ffe0ff */
[----:B------:R-:W-:Y:S01]  /*0d40*/  VIADD R21, R76, UR14 ;  /* 0x0000000e4c157c36 */ /* 0x000fe20008000000 */
[----:B------:R-:W-:-:S02]  /*0d50*/  SEL R3, R4, RZ, P1 ;  /* 0x000000ff04037207 */ /* 0x000fc40000800000 */
[C---:B------:R-:W-:Y:S02]  /*0d60*/  SEL R0, R4.reuse, RZ, P0 ;  /* 0x000000ff04007207 */ /* 0x040fe40000000000 */
[----:B------:R-:W-:Y:S01]  /*0d70*/  SEL R5, R4, RZ, P2 ;  /* 0x000000ff04057207 */ /* 0x000fe20001000000 */
[----:B------:R-:W-:Y:S01]  /*0d80*/  IMAD.IADD R38, R38, 0x1, -R3 ;  /* 0x0000000126267824 */ /* 0x000fe200078e0a03 */
[----:B------:R-:W-:Y:S01]  /*0d90*/  LOP3.LUT R20, R51, 0x8, RZ, 0x3c, !PT ;  /* 0x0000000833147812 */ /* 0x000fe200078e3cff */
[----:B------:R-:W-:Y:S01]  /*0da0*/  VIADD R3, R53, 0xe ;  /* 0x0000000e35037836 */ /* 0x000fe20000000000 */
[----:B------:R-:W-:Y:S01]  /*0db0*/  IADD3 R36, PT, PT, R36, -R5, RZ ;  /* 0x8000000524247210 */ /* 0x000fe20007ffe0ff */
[----:B------:R-:W-:Y:S01]  /*0dc0*/  IMAD.IADD R0, R51, 0x1, -R0 ;  /* 0x0000000133007824 */ /* 0x000fe200078e0a00 */
[----:B------:R-:W-:Y:S02]  /*0dd0*/  LOP3.LUT R19, R19, 0xf, RZ, 0xc0, !PT ;  /* 0x0000000f13137812 */ /* 0x000fe400078ec0ff */
[----:B------:R-:W-:-:S02]  /*0de0*/  LOP3.LUT R18, R18, 0xf, RZ, 0xc0, !PT ;  /* 0x0000000f12127812 */ /* 0x000fc400078ec0ff */
        /* <DEDUP_REMOVED lines=14> */
[----:B------:R-:W-:-:S07]  /*0ed0*/  LOP3.LUT R2, R2, 0xf, RZ, 0xc0, !PT ;  /* 0x0000000f02027812 */ /* 0x000fce00078ec0ff */
.L_x_3424:
[----:B0-----:R0:W-:Y:S01]  /*0ee0*/  STL.128 [R1], RZ ;  /* 0x000000ff01007387 */ /* 0x0011e20000100c00 */
[----:B------:R-:W-:Y:S01]  /*0ef0*/  ISETP.NE.AND P0, PT, R23, 0x2, PT ;  /* 0x000000021700780c */ /* 0x000fe20003f05270 */
[----:B------:R-:W-:Y:S01]  /*0f00*/  BSSY.RECONVERGENT B0, `(.L_x_3364) ;  /* 0x000001e000007945 */ /* 0x000fe20003800200 */
[----:B-1----:R-:W-:Y:S01]  /*0f10*/  LOP3.LUT R4, R22, 0xffff, RZ, 0xc0, !PT ;  /* 0x0000ffff16047812 */ /* 0x002fe200078ec0ff */
[----:B------:R0:W-:Y:S01]  /*0f20*/  STL.128 [R1+0x10], RZ ;  /* 0x000010ff01007387 */ /* 0x0001e20000100c00 */
[----:B------:R-:W-:Y:S02]  /*0f30*/  IMAD.MOV.U32 R80, RZ, RZ, R78 ;  /* 0x000000ffff507224 */ /* 0x000fe400078e004e */
[----:B------:R-:W-:-:S07]  /*0f40*/  ISETP.GE.U32.AND P1, PT, R4, 0x2, PT ;  /* 0x000000020400780c */ /* 0x000fce0003f26070 */
[----:B0-----:R-:W-:Y:S06]  /*0f50*/  @!P0 BRA `(.L_x_3365) ;  /* 0x0000000000608947 */ /* 0x001fec0003800000 */
        /* <DEDUP_REMOVED lines=10> */
[----:B0-----:R-:W-:Y:S02]  /*1000*/  IMAD.U32 R5, RZ, RZ, UR4 ;  /* 0x00000004ff057e24 */ /* 0x001fe4000f8e00ff */
        /* <DEDUP_REMOVED lines=9> */
[----:B------:R-:W-:Y:S01]  /*10a0*/  @P0 IADD3 R80, PT, PT, R21, UR14, RZ ;  /* 0x0000000e15500c10 */ /* 0x000fe2000fffe0ff */
[----:B------:R-:W-:Y:S01]  /*10b0*/  @P0 IMAD R28, R29, 0x10, R74 ;  /* 0x000000101d1c0824 */ /* 0x000fe200078e024a */
[----:B--2---:R1:W-:Y:S04]  /*10c0*/  STS.128 [R74], R4 ;  /* 0x000000044a007388 */ /* 0x0043e80000000c00 */
[----:B---3--:R1:W-:Y:S02]  /*10d0*/  @P0 STS.128 [R28], R24 ;  /* 0x000000181c000388 */ /* 0x0083e40000000c00 */
.L_x_3365:
[----:B------:R-:W-:Y:S05]  /*10e0*/  BSYNC.RECONVERGENT B0 ;  /* 0x0000000000007941 */ /* 0x000fea0003800200 */
.L_x_3364:
[----:B------:R-:W-:Y:S04]  /*10f0*/  BSSY.RECONVERGENT B0, `(.L_x_3366) ;  /* 0x0000030000007945 */ /* 0x000fe80003800200 */
[----:B------:R-:W-:Y:S05]  /*1100*/  @!P1 BRA `(.L_x_3367) ;  /* 0x0000000000b89947 */ /* 0x000fea0003800000 */
[----:B------:R-:W2:Y:S01]  /*1110*/  S2UR UR7, SR_CgaCtaId ;  /* 0x00000000000779c3 */ /* 0x000ea20000008800 */
[----:B------:R-:W-:Y:S01]  /*1120*/  UMOV UR6, 0x400 ;  /* 0x0000040000067882 */ /* 0x000fe20000000000 */
[----:B------:R-:W-:Y:S01]  /*1130*/  IMAD.U32 R87, RZ, RZ, UR4 ;  /* 0x00000004ff577e24 */ /* 0x000fe2000f8e00ff */
[----:B------:R-:W-:Y:S01]  /*1140*/  UIADD3 UR6, UPT, UPT, UR6, 0x480, URZ ;  /* 0x0000048006067890 */ /* 0x000fe2000fffe0ff */
[----:B01----:R-:W-:Y:S02]  /*1150*/  IMAD.U32 R6, RZ, RZ, UR13 ;  /* 0x0000000dff067e24 */ /* 0x003fe4000f8e00ff */
[----:B------:R-:W-:Y:S02]  /*1160*/  IMAD R87, R87, 0x400, R80 ;  /* 0x0000040057577824 */ /* 0x000fe400078e0250 */
[----:B------:R-:W-:Y:S02]  /*1170*/  IMAD.U32 R4, RZ, RZ, UR13 ;  /* 0x0000000dff047e24 */ /* 0x000fe4000f8e00ff */
[----:B------:R-:W-:Y:S01]  /*1180*/  VIADD R85, R87, UR14 ;  /* 0x0000000e57557c36 */ /* 0x000fe20008000000 */
[----:B------:R-:W-:Y:S01]  /*1190*/  LEA R83, R6, R87, 0x3 ;  /* 0x0000005706537211 */ /* 0x000fe200078e18ff */
[----:B------:R-:W-:Y:S01]  /*11a0*/  IMAD R81, R4, 0xc, R87 ;  /* 0x0000000c04517824 */ /* 0x000fe200078e0257 */
[----:B--2---:R-:W-:-:S06]  /*11b0*/  ULEA UR6, UR7, UR6, 0x18 ;  /* 0x0000000607067291 */ /* 0x004fcc000f8ec0ff */
[----:B------:R-:W-:-:S07]  /*11c0*/  LEA R82, R80, UR6, 0x2 ;  /* 0x0000000650527c11 */ /* 0x000fce000f8e10ff */
.L_x_3368:
        /* <DEDUP_REMOVED lines=10> */
[----:B------:R-:W-:Y:S02]  /*1270*/  IMAD.U32 R91, RZ, RZ, UR13 ;  /* 0x0000000dff5b7e24 */ /* 0x000fe4000f8e00ff */
        /* <DEDUP_REMOVED lines=13> */
[----:B------:R-:W-:Y:S02]  /*1350*/  IMAD.U32 R4, RZ, RZ, UR13 ;  /* 0x0000000dff047e24 */ /* 0x000fe4000f8e00ff */
[----:B------:R-:W-:Y:S02]  /*1360*/  IMAD.U32 R6, RZ, RZ, UR13 ;  /* 0x0000000dff067e24 */ /* 0x000fe4000f8e00ff */
[----:B-1----:R-:W-:Y:S02]  /*1370*/  IMAD.U32 R24, RZ, RZ, UR13 ;  /* 0x0000000dff187e24 */ /* 0x002fe4000f8e00ff */
[----:B------:R-:W-:Y:S01]  /*1380*/  IMAD.U32 R5, RZ, RZ, UR13 ;  /* 0x0000000dff057e24 */ /* 0x000fe2000f8e00ff */
[C---:B------:R-:W-:Y:S01]  /*1390*/  LEA R81, R4.reuse, R81, 0x4 ;  /* 0x0000005104517211 */ /* 0x040fe200078e20ff */
[----:B------:R-:W-:Y:S01]  /*13a0*/  IMAD R83, R4, 0x10, R83 ;  /* 0x0000001004537824 */ /* 0x000fe200078e0253 */
[----:B------:R-:W-:Y:S01]  /*13b0*/  LEA R85, R6, R85, 0x4 ;  /* 0x0000005506557211 */ /* 0x000fe200078e20ff */
[----:B------:R-:W-:-:S02]  /*13c0*/  IMAD R87, R24, 0x10, R87 ;  /* 0x0000001018577824 */ /* 0x000fc400078e0257 */
[----:B------:R-:W-:Y:S01]  /*13d0*/  IMAD R82, R5, 0x40, R82 ;  /* 0x0000004005527824 */ /* 0x000fe200078e0252 */
[----:B--2---:R-:W-:Y:S06]  /*13e0*/  @!P0 BRA `(.L_x_3368) ;  /* 0xfffffffc00788947 */ /* 0x004fec000383ffff */
.L_x_3367:
[----:B------:R-:W-:Y:S05]  /*13f0*/  BSYNC.RECONVERGENT B0 ;  /* 0x0000000000007941 */ /* 0x000fea0003800200 */
.L_x_3366:
[----:B------:R-:W-:Y:S01]  /*1400*/  BAR.SYNC.DEFER_BLOCKING 0x0 ;  /* 0x0000000000007b1d */ /* 0x000fe20000010000 */
[----:B------:R-:W-:Y:S02]  /*1410*/  ISETP.GE.AND P0, PT, R56, 0x1, PT ;  /* 0x000000013800780c */ /* 0x000fe40003f06270 */
[----:B01----:R-:W-:Y:S02]  /*1420*/  CS2R R6, SRZ ;  /* 0x0000000000067805 */ /* 0x003fe4000001ff00 */
[----:B------:R-:W-:Y:S02]  /*1430*/  CS2R R4, SRZ ;  /* 0x0000000000047805 */ /* 0x000fe4000001ff00 */
[----:B------:R-:W-:Y:S02]  /*1440*/  CS2R R26, SRZ ;  /* 0x00000000001a7805 */ /* 0x000fe4000001ff00 */
[----:B------:R-:W-:-:S05]  /*1450*/  CS2R R24, SRZ ;  /* 0x0000000000187805 */ /* 0x000fca000001ff00 */
[----:B------:R-:W-:Y:S05]  /*1460*/  @!P0 BRA `(.L_x_3369) ;  /* 0x0000001800008947 */ /* 0x000fea0003800000 */
[----:B------:R-:W-:Y:S01]  /*1470*/  BSSY B1, `(.L_x_3370) ;  /* 0x000017d000017945 */ /* 0x000fe20003800000 */
[----:B------:R-:W-:-:S07]  /*1480*/  CS2R R4, SRZ ;  /* 0x0000000000047805 */ /* 0x000fce000001ff00 */
.L_x_3423:
[----:B0-----:R-:W0:Y:S01]  /*1490*/  LDC R6, c[0x0][0x3ac] ;  /* 0x0000eb00ff067b82 */ /* 0x001e220000000800 */
[--C-:B------:R-:W-:Y:S02]  /*14a0*/  IMAD.IADD R7, R53, 0x1, R4.reuse ;  /* 0x0000000135077824 */ /* 0x100fe400078e0204 */
[----:B------:R-:W-:Y:S01]  /*14b0*/  IMAD.IADD R4, R55, 0x1, R4 ;  /* 0x0000000137047824 */ /* 0x000fe200078e0204 */
[C---:B0-----:R-:W-:Y:S02]  /*14c0*/  ISETP.GT.AND P6, PT, R6.reuse, RZ, PT ;  /* 0x000000ff0600720c */ /* 0x041fe40003fc4270 */
[C---:B------:R-:W-:Y:S02]  /*14d0*/  ISETP.GE.AND P5, PT, R6.reuse, 0x2, PT ;  /* 0x000000020600780c */ /* 0x040fe40003fa6270 */
[----:B------:R-:W-:Y:S02]  /*14e0*/  P2R R24, PR, RZ, 0x40 ;  /* 0x00000040ff187803 */ /* 0x000fe40000000000 */
[----:B------:R-:W-:-:S02]  /*14f0*/  ISETP.GE.AND P6, PT, R6, 0x8, PT ;  /* 0x000000080600780c */ /* 0x000fc40003fc6270 */
[----:B------:R-:W-:Y:S02]  /*1500*/  ISETP.GE.AND P4, PT, R6, 0x3, PT ;  /* 0x000000030600780c */ /* 0x000fe40003f86270 */
[----:B------:R-:W-:Y:S02]  /*1510*/  P2R R25, PR, RZ, 0x40 ;  /* 0x00000040ff197803 */ /* 0x000fe40000000000 */
[----:B------:R-:W-:Y:S02]  /*1520*/  ISETP.NE.AND P6, PT, R24, RZ, PT ;  /* 0x000000ff1800720c */ /* 0x000fe40003fc5270 */
[C---:B------:R-:W-:Y:S02]  /*1530*/  ISETP.GE.AND P3, PT, R6.reuse, 0x4, PT ;  /* 0x000000040600780c */ /* 0x040fe40003f66270 */
[C---:B------:R-:W-:Y:S02]  /*1540*/  ISETP.GE.AND P2, PT, R6.reuse, 0x5, PT ;  /* 0x000000050600780c */ /* 0x040fe40003f46270 */
[----:B------:R-:W-:-:S02]  /*1550*/  ISETP.GE.AND P1, PT, R6, 0x6, PT ;  /* 0x000000060600780c */ /* 0x000fc40003f26270 */
[----:B------:R-:W-:-:S05]  /*1560*/  ISETP.GE.AND P0, PT, R6, 0x7, PT ;  /* 0x000000070600780c */ /* 0x000fca0003f06270 */
[----:B-1234-:R-:W-:Y:S08]  /*1570*/  @!P6 BRA `(.L_x_3371) ;  /* 0x00000000001ce947 */ /* 0x01eff00003800000 */
[----:B------:R-:W0:Y:S01]  /*1580*/  S2UR UR7, SR_CgaCtaId ;  /* 0x00000000000779c3 */ /* 0x000e220000008800 */
[----:B------:R-:W-:Y:S01]  /*1590*/  UMOV UR6, 0x400 ;  /* 0x0000040000067882 */ /* 0x000fe20000000000 */
[----:B------:R-:W-:Y:S01]  /*15a0*/  IMAD R24, R7, R6, R51 ;  /* 0x0000000607187224 */ /* 0x000fe200078e0233 */
[----:B------:R-:W-:-:S04]  /*15b0*/  UIADD3 UR6, UPT, UPT, UR6, 0x480, URZ ;  /* 0x0000048006067890 */ /* 0x000fc8000fffe0ff */
[----:B0-----:R-:W-:-:S06]  /*15c0*/  ULEA UR6, UR7, UR6, 0x18 ;  /* 0x0000000607067291 */ /* 0x001fcc000f8ec0ff */
[----:B------:R-:W-:-:S05]  /*15d0*/  LEA R24, R24, UR6, 0x2 ;  /* 0x0000000618187c11 */ /* 0x000fca000f8e10ff */
[----:B------:R0:W1:Y:S02]  /*15e0*/  LDS R57, [R24] ;  /* 0x0000000018397984 */ /* 0x0000640000000800 */
.L_x_3371:
        /* <DEDUP_REMOVED lines=8> */
.L_x_3372:
        /* <DEDUP_REMOVED lines=8> */
.L_x_3373:
        /* <DEDUP_REMOVED lines=8> */
.L_x_3374:
        /* <DEDUP_REMOVED lines=8> */
.L_x_3375:
        /* <DEDUP_REMOVED lines=8> */
.L_x_3376:
        /* <DEDUP_REMOVED lines=8> */
.L_x_3377:
[C---:B------:R-:W-:Y:S02]  /*18f0*/  ISETP.GE.AND P6, PT, R6.reuse, 0x8, PT ;  /* 0x000000080600780c */ /* 0x040fe40003fc6270 */
[----:B0-2-4-:R-:W-:Y:S02]  /*1900*/  P2R R24, PR, RZ, 0x1 ;  /* 0x00000001ff187803 */ /* 0x015fe40000000000 */
[----:B------:R-:W-:-:S04]  /*1910*/  ISETP.GE.AND P0, PT, R6, 0x9, PT ;  /* 0x000000090600780c */ /* 0x000fc80003f06270 */
        /* <DEDUP_REMOVED lines=10> */
.L_x_3378:
[C---:B------:R-:W-:Y:S02]  /*19c0*/  ISETP.GE.AND P6, PT, R6.reuse, 0x9, PT ;  /* 0x000000090600780c */ /* 0x040fe40003fc6270 */
[----:B0-----:R-:W-:Y:S02]  /*19d0*/  P2R R24, PR, RZ, 0x1 ;  /* 0x00000001ff187803 */ /* 0x001fe40000000000 */
        /* <DEDUP_REMOVED lines=10> */
[----:B------:R0:W4:Y:S02]  /*1a80*/  LDS R66, [R24] ;  /* 0x0000000018427984 */ /* 0x0001240000000800 */
.L_x_3379:
        /* <DEDUP_REMOVED lines=12> */
[----:B------:R0:W0:Y:S02]  /*1b50*/  LDS R67, [R24] ;  /* 0x0000000018437984 */ /* 0x0000240000000800 */
.L_x_3380:
        /* <DEDUP_REMOVED lines=13> */
.L_x_3381:
        /* <DEDUP_REMOVED lines=13> */
.L_x_3382:
        /* <DEDUP_REMOVED lines=13> */
.L_x_3383:
        /* <DEDUP_REMOVED lines=13> */
.L_x_3384:
        /* <DEDUP_REMOVED lines=13> */
.L_x_3385:
[----:B------:R-:W-:Y:S02]  /*1f70*/  ISETP.GE.AND P6, PT, R6, 0x10, PT ;  /* 0x000000100600780c */ /* 0x000fe40003fc6270 */
[----:B0-----:R-:W-:Y:S02]  /*1f80*/  P2R R24, PR, RZ, 0x1 ;  /* 0x00000001ff187803 */ /* 0x001fe40000000000 */
        /* <DEDUP_REMOVED lines=11> */
.L_x_3386:
        /* <DEDUP_REMOVED lines=9> */
[----:B------:R-:W-:Y:S01]  /*20d0*/  HFMA2 R24, -RZ, RZ, 0, 0 ;  /* 0x00000000ff187431 */ /* 0x000fe200000001ff */
[----:B------:R-:W-:Y:S01]  /*20e0*/  ISETP.GT.U32.AND P6, PT, R6, 0x40, PT ;  /* 0x000000400600780c */ /* 0x000fe20003fc4070 */
[----:B------:R-:W-:-:S03]  /*20f0*/  IMAD R7, R52, R5, RZ ;  /* 0x0000000534077224 */ /* 0x000fc600078e02ff */
[----:B------:R-:W-:Y:S02]  /*2100*/  P2R R27, PR, RZ, 0x40 ;  /* 0x00000040ff1b7803 */ /* 0x000fe40000000000 */
[----:B0-----:R-:W-:Y:S01]  /*2110*/  LEA R25, R26, R25, 0x18 ;  /* 0x000000191a197211 */ /* 0x001fe200078ec0ff */
[----:B------:R-:W-:-:S07]  /*2120*/  IMAD.MOV.U32 R26, RZ, RZ, R79 ;  /* 0x000000ffff1a7224 */ /* 0x000fce00078e004f */
.L_x_3422:
[----:B------:R-:W-:Y:S01]  /*2130*/  ISETP.GT.U32.AND P6, PT, R6, 0x40, PT ;  /* 0x000000400600780c */ /* 0x000fe20003fc4070 */
[----:B------:R-:W-:-:S04]  /*2140*/  IMAD R30, R26, 0x44, R25 ;  /* 0x000000441a1e7824 */ /* 0x000fc800078e0219 */
[----:B------:R-:W-:-:S08]  /*2150*/  IMAD R29, R77, 0x4, R30 ;  /* 0x000000044d1d7824 */ /* 0x000fd000078e021e */
[----:B0-----:R-:W-:Y:S05]  /*2160*/  @P6 BRA `(.L_x_3389) ;  /* 0x0000000400906947 */ /* 0x001fea0003800000 */
[----:B------:R-:W0:Y:S01]  /*2170*/  LDC R27, c[0x0][0x3ac] ;  /* 0x0000eb00ff1b7b82 */ /* 0x000e220000000800 */
[----:B------:R0:W0:Y:S01]  /*2180*/  LDS R33, [R29] ;  /* 0x000000001d217984 */ /* 0x0000220000000800 */
[----:B------:R-:W-:Y:S01]  /*2190*/  IMAD.MOV.U32 R28, RZ, RZ, RZ ;  /* 0x000000ffff1c7224 */ /* 0x000fe200078e00ff */
[----:B0-----:R-:W-:-:S13]  /*21a0*/  ISETP.NE.AND P0, PT, R27, RZ, PT ;  /* 0x000000ff1b00720c */ /* 0x001fda0003f05270 */
[----:B------:R-:W-:Y:S05]  /*21b0*/  @!P0 BRA `(.L_x_3390) ;  /* 0x0000000000108947 */ /* 0x000fea0003800000 */
[----:B------:R-:W-:-:S03]  /*21c0*/  UMOV UR6, 0xffffffff ;  /* 0xffffffff00067882 */ /* 0x000fc60000000000 */
[----:B------:R-:W-:Y:S05]  /*21d0*/  BRA.DIV UR6, `(.L_x_3391) ;  /* 0x00000016063c7947 */ /* 0x000fea000b800000 */
[----:B------:R0:W0:Y:S02]  /*21e0*/  SHFL.IDX PT, R28, R33, R0, 0x101f ;  /* 0x00101f00211c7589 */ /* 0x00002400000e0000 */
.L_x_3427:
[----:B01----:R-:W-:-:S07]  /*21f0*/  IMAD R28, R57, R28, RZ ;  /* 0x0000001c391c7224 */ /* 0x003fce00078e02ff */
.L_x_3390:
[----:B------:R-:W-:-:S13]  /*2200*/  ISETP.GE.AND P5, PT, R27, 0x2, PT ;  /* 0x000000021b00780c */ /* 0x000fda0003fa6270 */
[----:B------:R-:W-:Y:S05]  /*2210*/  @!P5 BRA `(.L_x_3392) ;  /* 0x000000000010d947 */ /* 0x000fea0003800000 */
[----:B------:R-:W-:-:S03]  /*2220*/  UMOV UR6, 0xffffffff ;  /* 0xffffffff00067882 */ /* 0x000fc60000000000 */
[----:B------:R-:W-:Y:S05]  /*2230*/  BRA.DIV UR6, `(.L_x_3393) ;  /* 0x00000016064c7947 */ /* 0x000fea000b800000 */
[----:B------:R0:W0:Y:S02]  /*2240*/  SHFL.IDX PT, R29, R33, R50, 0x101f ;  /* 0x00101f32211d7589 */ /* 0x00002400000e0000 */
.L_x_3430:
[----:B0--3--:R-:W-:-:S07]  /*2250*/  IMAD R28, R59, R29, R28 ;  /* 0x0000001d3b1c7224 */ /* 0x009fce00078e021c */
.L_x_3392:
[----:B------:R-:W-:-:S13]  /*2260*/  ISETP.GE.AND P4, PT, R27, 0x3, PT ;  /* 0x000000031b00780c */ /* 0x000fda0003f86270 */
[----:B------:R-:W-:Y:S05]  /*2270*/  @!P4 BRA `(.L_x_3394) ;  /* 0x000000000010c947 */ /* 0x000fea0003800000 */
[----:B------:R-:W-:-:S03]  /*2280*/  UMOV UR6, 0xffffffff ;  /* 0xffffffff00067882 */ /* 0x000fc60000000000 */
[----:B------:R-:W-:Y:S05]  /*2290*/  BRA.DIV UR6, `(.L_x_3395) ;  /* 0x0000001606587947 */ /* 0x000fea000b800000 */
[----:B------:R0:W0:Y:S02]  /*22a0*/  SHFL.IDX PT, R29, R33, R49, 0x101f ;  /* 0x00101f31211d7589 */ /* 0x00002400000e0000 */
.L_x_3433:
[----:B0-----:R-:W-:-:S07]  /*22b0*/  IMAD R28, R60, R29, R28 ;  /* 0x0000001d3c1c7224 */ /* 0x001fce00078e021c */
.L_x_3394:
[----:B------:R-:W-:-:S13]  /*22c0*/  ISETP.GE.AND P3, PT, R27, 0x4, PT ;  /* 0x000000041b00780c */ /* 0x000fda0003f66270 */
[----:B------:R-:W-:Y:S05]  /*22d0*/  @!P3 BRA `(.L_x_3396) ;  /* 0x000000000010b947 */ /* 0x000fea0003800000 */
[----:B------:R-:W-:-:S03]  /*22e0*/  UMOV UR6, 0xffffffff ;  /* 0xffffffff00067882 */ /* 0x000fc60000000000 */
[----:B------:R-:W-:Y:S05]  /*22f0*/  BRA.DIV UR6, `(.L_x_3397) ;  /* 0x0000001606647947 */ /* 0x000fea000b800000 */
[----:B------:R0:W0:Y:S02]  /*2300*/  SHFL.IDX PT, R29, R33, R48, 0x101f ;  /* 0x00101f30211d7589 */ /* 0x00002400000e0000 */
.L_x_3436:
[----:B0-----:R-:W-:-:S07]  /*2310*/  IMAD R28, R61, R29, R28 ;  /* 0x0000001d3d1c7224 */ /* 0x001fce00078e021c */
.L_x_3396:
[----:B------:R-:W-:-:S13]  /*2320*/  ISETP.GE.AND P2, PT, R27, 0x5, PT ;  /* 0x000000051b00780c */ /* 0x000fda0003f46270 */
[----:B------:R-:W-:Y:S05]  /*2330*/  @!P2 BRA `(.L_x_3398) ;  /* 0x000000000010a947 */ /* 0x000fea0003800000 */
[----:B------:R-:W-:-:S03]  /*2340*/  UMOV UR6, 0xffffffff ;  /* 0xffffffff00067882 */ /* 0x000fc60000000000 */
[----:B------:R-:W-:Y:S05]  /*2350*/  BRA.DIV UR6, `(.L_x_3399) ;  /* 0x0000001606707947 */ /* 0x000fea000b800000 */
[----:B------:R0:W0:Y:S02]  /*2360*/  SHFL.IDX PT, R29, R33, R47, 0x101f ;  /* 0x00101f2f211d7589 */ /* 0x00002400000e0000 */
.L_x_3439:
[----:B0-----:R-:W-:-:S07]  /*2370*/  IMAD R28, R62, R29, R28 ;  /* 0x0000001d3e1c7224 */ /* 0x001fce00078e021c */
.L_x_3398:
[----:B------:R-:W-:-:S13]  /*2380*/  ISETP.GE.AND P1, PT, R27, 0x6, PT ;  /* 0x000000061b00780c */ /* 0x000fda0003f26270 */
[----:B------:R-:W-:Y:S05]  /*2390*/  @!P1 BRA `(.L_x_3400) ;  /* 0x0000000000109947 */ /* 0x000fea0003800000 */
[----:B------:R-:W-:-:S03]  /*23a0*/  UMOV UR6, 0xffffffff ;  /* 0xffffffff00067882 */ /* 0x000fc60000000000 */
[----:B------:R-:W-:Y:S05]  /*23b0*/  BRA.DIV UR6, `(.L_x_3401) ;  /* 0x00000016067c7947 */ /* 0x000fea000b800000 */
[----:B------:R0:W0:Y:S02]  /*23c0*/  SHFL.IDX PT, R29, R33, R46, 0x101f ;  /* 0x00101f2e211d7589 */ /* 0x00002400000e0000 */
.L_x_3442:
[----:B0-----:R-:W-:-:S07]  /*23d0*/  IMAD R28, R63, R29, R28 ;  /* 0x0000001d3f1c7224 */ /* 0x001fce00078e021c */
.L_x_3400:
[----:B------:R-:W-:-:S13]  /*23e0*/  ISETP.GE.AND P0, PT, R27, 0x7, PT ;  /* 0x000000071b00780c */ /* 0x000fda0003f06270 */
[----:B------:R-:W-:Y:S05]  /*23f0*/  @!P0 BRA `(.L_x_3402) ;  /* 0x0000000000108947 */ /* 0x000fea0003800000 */
[----:B------:R-:W-:-:S03]  /*2400*/  UMOV UR6, 0xffffffff ;  /* 0xffffffff00067882 */ /* 0x000fc60000000000 */
[----:B------:R-:W-:Y:S05]  /*2410*/  BRA.DIV UR6, `(.L_x_3403) ;  /* 0x0000001606887947 */ /* 0x000fea000b800000 */
[----:B------:R0:W0:Y:S02]  /*2420*/  SHFL.IDX PT, R29, R33, R45, 0x101f ;  /* 0x00101f2d211d7589 */ /* 0x00002400000e0000 */
.L_x_3445:
[----:B0-----:R-:W-:-:S07]  /*2430*/  IMAD R28, R64, R29, R28 ;  /* 0x0000001d401c7224 */ /* 0x001fce00078e021c */
.L_x_3402:
[----:B------:R-:W-:-:S13]  /*2440*/  ISETP.GE.AND P6, PT, R27, 0x8, PT ;  /* 0x000000081b00780c */ /* 0x000fda0003fc6270 */
[----:B------:R-:W-:Y:S05]  /*2450*/  @!P6 BRA `(.L_x_3404) ;  /* 0x000000000010e947 */ /* 0x000fea0003800000 */
[----:B------:R-:W-:-:S03]  /*2460*/  UMOV UR6, 0xffffffff ;  /* 0xffffffff00067882 */ /* 0x000fc60000000000 */
[----:B------:R-:W-:Y:S05]  /*2470*/  BRA.DIV UR6, `(.L_x_3405) ;  /* 0x0000001606947947 */ /* 0x000fea000b800000 */
[----:B------:R0:W0:Y:S02]  /*2480*/  SHFL.IDX PT, R29, R33, R44, 0x101f ;  /* 0x00101f2c211d7589 */ /* 0x00002400000e0000 */
.L_x_3448:
[----:B0-2---:R-:W-:-:S07]  /*2490*/  IMAD R28, R65, R29, R28 ;  /* 0x0000001d411c7224 */ /* 0x005fce00078e021c */
.L_x_3404:
[----:B------:R-:W-:-:S13]  /*24a0*/  ISETP.GE.AND P6, PT, R27, 0x9, PT ;  /* 0x000000091b00780c */ /* 0x000fda0003fc6270 */
[----:B------:R-:W-:Y:S05]  /*24b0*/  @!P6 BRA `(.L_x_3406) ;  /* 0x000000000010e947 */ /* 0x000fea0003800000 */
[----:B------:R-:W-:-:S03]  /*24c0*/  UMOV UR6, 0xffffffff ;  /* 0xffffffff00067882 */ /* 0x000fc60000000000 */
[----:B------:R-:W-:Y:S05]  /*24d0*/  BRA.DIV UR6, `(.L_x_3407) ;  /* 0x0000001606a07947 */ /* 0x000fea000b800000 */
[----:B------:R0:W0:Y:S02]  /*24e0*/  SHFL.IDX PT, R29, R33, R43, 0x101f ;  /* 0x00101f2b211d7589 */ /* 0x00002400000e0000 */
.L_x_3451:
[----:B0---4-:R-:W-:-:S07]  /*24f0*/  IMAD R28, R66, R29, R28 ;  /* 0x0000001d421c7224 */ /* 0x011fce00078e021c */
.L_x_3406:
[----:B------:R-:W-:-:S13]  /*2500*/  ISETP.GE.AND P6, PT, R27, 0xa, PT ;  /* 0x0000000a1b00780c */ /* 0x000fda0003fc6270 */
[----:B------:R-:W-:Y:S05]  /*2510*/  @!P6 BRA `(.L_x_3408) ;  /* 0x000000000010e947 */ /* 0x000fea0003800000 */
[----:B------:R-:W-:-:S03]  /*2520*/  UMOV UR6, 0xffffffff ;  /* 0xffffffff00067882 */ /* 0x000fc60000000000 */
[----:B------:R-:W-:Y:S05]  /*2530*/  BRA.DIV UR6, `(.L_x_3409) ;  /* 0x0000001606ac7947 */ /* 0x000fea000b800000 */
[----:B------:R0:W0:Y:S02]  /*2540*/  SHFL.IDX PT, R29, R33, R42, 0x101f ;  /* 0x00101f2a211d7589 */ /* 0x00002400000e0000 */
.L_x_3454:
[----:B0-----:R-:W-:-:S07]  /*2550*/  IMAD R28, R67, R29, R28 ;  /* 0x0000001d431c7224 */ /* 0x001fce00078e021c */
.L_x_3408:
[----:B------:R-:W-:-:S13]  /*2560*/  ISETP.GE.AND P6, PT, R27, 0xb, PT ;  /* 0x0000000b1b00780c */ /* 0x000fda0003fc6270 */
[----:B------:R-:W-:Y:S05]  /*2570*/  @!P6 BRA `(.L_x_3410) ;  /* 0x000000000010e947 */ /* 0x000fea0003800000 */
[----:B------:R-:W-:-:S03]  /*2580*/  UMOV UR6, 0xffffffff ;  /* 0xffffffff00067882 */ /* 0x000fc60000000000 */
[----:B------:R-:W-:Y:S05]  /*2590*/  BRA.DIV UR6, `(.L_x_3411) ;  /* 0x0000001606b87947 */ /* 0x000fea000b800000 */
[----:B------:R0:W0:Y:S02]  /*25a0*/  SHFL.IDX PT, R29, R33, R41, 0x101f ;  /* 0x00101f29211d7589 */ /* 0x00002400000e0000 */
.L_x_3457:
[----:B0-----:R-:W-:-:S07]  /*25b0*/  IMAD R28, R68, R29, R28 ;  /* 0x0000001d441c7224 */ /* 0x001fce00078e021c */
.L_x_3410:
[----:B------:R-:W-:-:S13]  /*25c0*/  ISETP.GE.AND P6, PT, R27, 0xc, PT ;  /* 0x0000000c1b00780c */ /* 0x000fda0003fc6270 */
[----:B------:R-:W-:Y:S05]  /*25d0*/  @!P6 BRA `(.L_x_3412) ;  /* 0x000000000010e947 */ /* 0x000fea0003800000 */
[----:B------:R-:W-:-:S03]  /*25e0*/  UMOV UR6, 0xffffffff ;  /* 0xffffffff00067882 */ /* 0x000fc60000000000 */
[----:B------:R-:W-:Y:S05]  /*25f0*/  BRA.DIV UR6, `(.L_x_3413) ;  /* 0x0000001606c47947 */ /* 0x000fea000b800000 */
[----:B------:R0:W0:Y:S02]  /*2600*/  SHFL.IDX PT, R29, R33, R40, 0x101f ;  /* 0x00101f28211d7589 */ /* 0x00002400000e0000 */
.L_x_3460:
[----:B0-----:R-:W-:-:S07]  /*2610*/  IMAD R28, R69, R29, R28 ;  /* 0x0000001d451c7224 */ /* 0x001fce00078e021c */
.L_x_3412:
[----:B------:R-:W-:-:S13]  /*2620*/  ISETP.GE.AND P6, PT, R27, 0xd, PT ;  /* 0x0000000d1b00780c */ /* 0x000fda0003fc6270 */
[----:B------:R-:W-:Y:S05]  /*2630*/  @!P6 BRA `(.L_x_3414) ;  /* 0x000000000010e947 */ /* 0x000fea0003800000 */
[----:B------:R-:W-:-:S03]  /*2640*/  UMOV UR6, 0xffffffff ;  /* 0xffffffff00067882 */ /* 0x000fc60000000000 */
[----:B------:R-:W-:Y:S05]  /*2650*/  BRA.DIV UR6, `(.L_x_3415) ;  /* 0x0000001606d07947 */ /* 0x000fea000b800000 */
[----:B------:R0:W0:Y:S02]  /*2660*/  SHFL.IDX PT, R29, R33, R39, 0x101f ;  /* 0x00101f27211d7589 */ /* 0x00002400000e0000 */
.L_x_3463:
[----:B0-----:R-:W-:-:S07]  /*2670*/  IMAD R28, R70, R29, R28 ;  /* 0x0000001d461c7224 */ /* 0x001fce00078e021c */
.L_x_3414:
[----:B------:R-:W-:-:S13]  /*2680*/  ISETP.GE.AND P6, PT, R27, 0xe, PT ;  /* 0x0000000e1b00780c */ /* 0x000fda0003fc6270 */
[----:B------:R-:W-:Y:S05]  /*2690*/  @!P6 BRA `(.L_x_3416) ;  /* 0x000000000010e947 */ /* 0x000fea0003800000 */
[----:B------:R-:W-:-:S03]  /*26a0*/  UMOV UR6, 0xffffffff ;  /* 0xffffffff00067882 */ /* 0x000fc60000000000 */
[----:B------:R-:W-:Y:S05]  /*26b0*/  BRA.DIV UR6, `(.L_x_3417) ;  /* 0x0000001606dc7947 */ /* 0x000fea000b800000 */
[----:B------:R0:W0:Y:S02]  /*26c0*/  SHFL.IDX PT, R29, R33, R38, 0x101f ;  /* 0x00101f26211d7589 */ /* 0x00002400000e0000 */
.L_x_3466:
[----:B0-----:R-:W-:-:S07]  /*26d0*/  IMAD R28, R71, R29, R28 ;  /* 0x0000001d471c7224 */ /* 0x001fce00078e021c */
.L_x_3416:
[----:B------:R-:W-:-:S13]  /*26e0*/  ISETP.GE.AND P6, PT, R27, 0xf, PT ;  /* 0x0000000f1b00780c */ /* 0x000fda0003fc6270 */
[----:B------:R-:W-:Y:S05]  /*26f0*/  @!P6 BRA `(.L_x_3418) ;  /* 0x000000000010e947 */ /* 0x000fea0003800000 */
[----:B------:R-:W-:-:S03]  /*2700*/  UMOV UR6, 0xffffffff ;  /* 0xffffffff00067882 */ /* 0x000fc60000000000 */
[----:B------:R-:W-:Y:S05]  /*2710*/  BRA.DIV UR6, `(.L_x_3419) ;  /* 0x0000001606e87947 */ /* 0x000fea000b800000 */
[----:B------:R0:W0:Y:S02]  /*2720*/  SHFL.IDX PT, R29, R33, R37, 0x101f ;  /* 0x00101f25211d7589 */ /* 0x00002400000e0000 */
.L_x_3469:
[----:B0-----:R-:W-:-:S07]  /*2730*/  IMAD R28, R72, R29, R28 ;  /* 0x0000001d481c7224 */ /* 0x001fce00078e021c */
.L_x_3418:
[----:B------:R-:W-:-:S13]  /*2740*/  ISETP.GE.AND P6, PT, R27, 0x10, PT ;  /* 0x000000101b00780c */ /* 0x000fda0003fc6270 */
[----:B------:R-:W-:Y:S05]  /*2750*/  @!P6 BRA `(.L_x_3420) ;  /* 0x000000040004e947 */ /* 0x000fea0003800000 */
[----:B------:R-:W-:-:S03]  /*2760*/  UMOV UR6, 0xffffffff ;  /* 0xffffffff00067882 */ /* 0x000fc60000000000 */
[----:B------:R-:W-:Y:S05]  /*2770*/  BRA.DIV UR6, `(.L_x_3421) ;  /* 0x0000001606f47947 */ /* 0x000fea000b800000 */
[----:B------:R0:W0:Y:S02]  /*2780*/  SHFL.IDX PT, R27, R33, R36, 0x101f ;  /* 0x00101f24211b7589 */ /* 0x00002400000e0000 */
.L_x_3472:
[----:B0-----:R-:W-:Y:S01]  /*2790*/  IMAD R28, R73, R27, R28 ;  /* 0x0000001b491c7224 */ /* 0x001fe200078e021c */
[----:B------:R-:W-:Y:S06]  /*27a0*/  BRA `(.L_x_3420) ;  /* 0x0000000000f07947 */ /* 0x000fec0003800000 */
.L_x_3389:
[----:B------:R-:W0:Y:S01]  /*27b0*/  LDC R82, c[0x0][0x3ac] ;  /* 0x0000eb00ff527b82 */ /* 0x000e220000000800 */
[----:B------:R-:W-:Y:S02]  /*27c0*/  HFMA2 R28, -RZ, RZ, 0, 0 ;  /* 0x00000000ff1c7431 */ /* 0x000fe400000001ff */
[--C-:B------:R-:W-:Y:S01]  /*27d0*/  @P5 IMAD R29, R19, 0x4, R30.reuse ;  /* 0x00000004131d5824 */ /* 0x100fe200078e021e */
[----:B------:R-:W-:Y:S01]  /*27e0*/  @P1 LEA R80, R15, R30, 0x2 ;  /* 0x0000001e0f501211 */ /* 0x000fe200078e10ff */
[--C-:B------:R-:W-:Y:S02]  /*27f0*/  @P3 IMAD R34, R17, 0x4, R30.reuse ;  /* 0x0000000411223824 */ /* 0x100fe400078e021e */
[--C-:B------:R-:W-:Y:S02]  /*2800*/  @P2 IMAD R35, R16, 0x4, R30.reuse ;  /* 0x0000000410232824 */ /* 0x100fe400078e021e */
[----:B------:R-:W-:Y:S01]  /*2810*/  @P5 LDS R29, [R29] ;  /* 0x000000001d1d5984 */ /* 0x000fe20000000800 */
[----:B------:R-:W-:-:S03]  /*2820*/  @P0 IMAD R81, R14, 0x4, R30 ;  /* 0x000000040e510824 */ /* 0x000fc600078e021e */
[----:B------:R-:W-:Y:S04]  /*2830*/  @P3 LDS R34, [R34] ;  /* 0x0000000022223984 */ /* 0x000fe80000000800 */
[----:B------:R-:W-:Y:S04]  /*2840*/  @P2 LDS R35, [R35] ;  /* 0x0000000023232984 */ /* 0x000fe80000000800 */
[----:B------:R-:W-:Y:S01]  /*2850*/  @P1 LDS R80, [R80] ;  /* 0x0000000050501984 */ /* 0x000fe20000000800 */
[----:B0-----:R-:W-:-:S03]  /*2860*/  ISETP.GE.AND P6, PT, R82, 0x1, PT ;  /* 0x000000015200780c */ /* 0x001fc60003fc6270 */
[----:B------:R-:W-:Y:S10]  /*2870*/  @P0 LDS R81, [R81] ;  /* 0x0000000051510984 */ /* 0x000ff40000000800 */
[----:B------:R-:W-:-:S05]  /*2880*/  @P6 IMAD R27, R51, 0x4, R30 ;  /* 0x00000004331b6824 */ /* 0x000fca00078e021e */
[----:B------:R-:W1:Y:S02]  /*2890*/  @P6 LDS R32, [R27] ;  /* 0x000000001b206984 */ /* 0x000e640000000800 */
[----:B-1----:R-:W-:Y:S01]  /*28a0*/  @P6 IMAD R28, R57, R32, RZ ;  /* 0x00000020391c6224 */ /* 0x002fe200078e02ff */
[----:B------:R-:W-:Y:S01]  /*28b0*/  ISETP.GE.AND P6, PT, R82, 0x8, PT ;  /* 0x000000085200780c */ /* 0x000fe20003fc6270 */
[----:B------:R-:W-:Y:S02]  /*28c0*/  @P4 IMAD R32, R18, 0x4, R30 ;  /* 0x0000000412204824 */ /* 0x000fe400078e021e */
[----:B---3--:R-:W-:-:S03]  /*28d0*/  @P5 IMAD R28, R59, R29, R28 ;  /* 0x0000001d3b1c5224 */ /* 0x008fc600078e021c */
[----:B------:R-:W0:Y:S07]  /*28e0*/  @P4 LDS R33, [R32] ;  /* 0x0000000020214984 */ /* 0x000e2e0000000800 */
[----:B------:R-:W-:-:S06]  /*28f0*/  @P6 IMAD R27, R13, 0x4, R30 ;  /* 0x000000040d1b6824 */ /* 0x000fcc00078e021e */
[----:B------:R-:W2:Y:S01]  /*2900*/  @P6 LDS R27, [R27] ;  /* 0x000000001b1b6984 */ /* 0x000ea20000000800 */
[----:B0-----:R-:W-:-:S04]  /*2910*/  @P4 IMAD R28, R60, R33, R28 ;  /* 0x000000213c1c4224 */ /* 0x001fc800078e021c */
[----:B------:R-:W-:-:S04]  /*2920*/  @P3 IMAD R28, R61, R34, R28 ;  /* 0x000000223d1c3224 */ /* 0x000fc800078e021c */
[----:B------:R-:W-:-:S04]  /*2930*/  @P2 IMAD R28, R62, R35, R28 ;  /* 0x000000233e1c2224 */ /* 0x000fc800078e021c */
[----:B------:R-:W-:-:S04]  /*2940*/  @P1 IMAD R28, R63, R80, R28 ;  /* 0x000000503f1c1224 */ /* 0x000fc800078e021c */
[----:B------:R-:W-:-:S04]  /*2950*/  @P0 IMAD R28, R64, R81, R28 ;  /* 0x00000051401c0224 */ /* 0x000fc800078e021c */
[----:B--2---:R-:W-:Y:S01]  /*2960*/  @P6 IMAD R28, R65, R27, R28 ;  /* 0x0000001b411c6224 */ /* 0x004fe200078e021c */
[----:B------:R-:W-:-:S13]  /*2970*/  ISETP.GE.AND P6, PT, R82, 0x9, PT ;  /* 0x000000095200780c */ /* 0x000fda0003fc6270 */
[----:B------:R-:W-:-:S06]  /*2980*/  @P6 IMAD R29, R20, 0x4, R30 ;  /* 0x00000004141d6824 */ /* 0x000fcc00078e021e */
[----:B------:R-:W4:Y:S02]  /*2990*/  @P6 LDS R29, [R29] ;  /* 0x000000001d1d6984 */ /* 0x000f240000000800 */
[----:B----4-:R-:W-:Y:S01]  /*29a0*/  @P6 IMAD R28, R66, R29, R28 ;  /* 0x0000001d421c6224 */ /* 0x010fe200078e021c */
[----:B------:R-:W-:-:S13]  /*29b0*/  ISETP.GE.AND P6, PT, R82, 0xa, PT ;  /* 0x0000000a5200780c */ /* 0x000fda0003fc6270 */
[----:B------:R-:W-:-:S06]  /*29c0*/  @P6 IMAD R27, R12, 0x4, R30 ;  /* 0x000000040c1b6824 */ /* 0x000fcc00078e021e */
[----:B------:R-:W0:Y:S02]  /*29d0*/  @P6 LDS R27, [R27] ;  /* 0x000000001b1b6984 */ /* 0x000e240000000800 */
[----:B0-----:R-:W-:Y:S01]  /*29e0*/  @P6 IMAD R28, R67, R27, R28 ;  /* 0x0000001b431c6224 */ /* 0x001fe200078e021c */
[----:B------:R-:W-:-:S13]  /*29f0*/  ISETP.GE.AND P6, PT, R82, 0xb, PT ;  /* 0x0000000b5200780c */ /* 0x000fda0003fc6270 */
[----:B------:R-:W-:-:S05]  /*2a00*/  @P6 LEA R32, R11, R30, 0x2 ;  /* 0x0000001e0b206211 */ /* 0x000fca00078e10ff */
        /* <DEDUP_REMOVED lines=22> */
.L_x_3420:
[----:B------:R-:W-:-:S05]  /*2b70*/  IMAD.IADD R27, R7, 0x1, R24 ;  /* 0x00000001071b7824 */ /* 0x000fca00078e0218 */
[----:B------:R-:W-:-:S05]  /*2b80*/  LEA R27, R27, UR10, 0x2 ;  /* 0x0000000a1b1b7c11 */ /* 0x000fca000f8e10ff */
[----:B------:R-:W5:Y:S01]  /*2b90*/  LDL R29, [R27] ;  /* 0x000000001b1d7983 */ /* 0x000f620000100800 */
[----:B------:R-:W-:Y:S02]  /*2ba0*/  IMAD.IADD R26, R54, 0x1, R26 ;  /* 0x00000001361a7824 */ /* 0x000fe400078e021a */
[----:B------:R-:W-:-:S03]  /*2bb0*/  VIADD R24, R24, 0x1 ;  /* 0x0000000118187836 */ /* 0x000fc60000000000 */
[----:B------:R-:W-:Y:S01]  /*2bc0*/  ISETP.GE.AND P6, PT, R26, UR5, PT ;  /* 0x000000051a007c0c */ /* 0x000fe2000bfc6270 */
[----:B-----5:R-:W-:-:S05]  /*2bd0*/  IMAD.IADD R28, R29, 0x1, R28 ;  /* 0x000000011d1c7824 */ /* 0x020fca00078e021c */
[----:B------:R0:W-:Y:S07]  /*2be0*/  STL [R27], R28 ;  /* 0x0000001c1b007387 */ /* 0x0001ee0000100800 */
[----:B------:R-:W-:Y:S05]  /*2bf0*/  @!P6 BRA `(.L_x_3422) ;  /* 0xfffffff4004ce947 */ /* 0x000fea000383ffff */
.L_x_3388:
[----:B------:R-:W-:Y:S05]  /*2c00*/  BSYNC B0 ;  /* 0x0000000000007941 */ /* 0x000fea0003800000 */
.L_x_3387:
[----:B------:R-:W-:Y:S02]  /*2c10*/  ISETP.NE.AND P6, PT, R31, RZ, PT ;  /* 0x000000ff1f00720c */ /* 0x000fe40003fc5270 */
[----:B------:R-:W-:-:S11]  /*2c20*/  IADD3 R5, PT, PT, R5, 0x1, RZ ;  /* 0x0000000105057810 */ /* 0x000fd60007ffe0ff */
[----:B------:R-:W-:Y:S05]  /*2c30*/  @!P6 BRA `(.L_x_3423) ;  /* 0xffffffe80014e947 */ /* 0x000fea000383ffff */
[----:B------:R-:W-:Y:S05]  /*2c40*/  BSYNC B1 ;  /* 0x0000000000017941 */ /* 0x000fea0003800000 */
.L_x_3370:
[----:B0-----:R0:W5:Y:S04]  /*2c50*/  LDL.128 R24, [R1] ;  /* 0x0000000001187983 */ /* 0x0011680000100c00 */
[----:B------:R0:W5:Y:S02]  /*2c60*/  LDL.128 R4, [R1+0x10] ;  /* 0x0000100001047983 */ /* 0x0001640000100c00 */
.L_x_3369:
[----:B------:R-:W-:Y:S05]  /*2c70*/  WARPSYNC.ALL ;  /* 0x0000000000007948 */ /* 0x000fea0003800000 */
[-C--:B------:R-:W-:Y:S01]  /*2c80*/  IABS R33, R55.reuse ;  /* 0x0000003700217213 */ /* 0x080fe20000000000 */
[----:B------:R-:W-:Y:S01]  /*2c90*/  IMAD R35, R56, R55, RZ ;  /* 0x0000003738237224 */ /* 0x000fe200078e02ff */
[----:B------:R-:W-:Y:S01]  /*2ca0*/  IABS R32, R52 ;  /* 0x0000003400207213 */ /* 0x000fe20000000000 */
[----:B------:R-:W-:Y:S02]  /*2cb0*/  BAR.SYNC.DEFER_BLOCKING 0x0 ;  /* 0x0000000000007b1d */ /* 0x000fe40000010000 */
[----:B------:R-:W-:Y:S01]  /*2cc0*/  IMAD R34, R54, R35, RZ ;  /* 0x0000002336227224 */ /* 0x000fe200078e02ff */
[----:B------:R-:W-:-:S03]  /*2cd0*/  ISETP.GT.U32.AND P0, PT, R32, 0x1, PT ;  /* 0x000000012000780c */ /* 0x000fc60003f04070 */
[----:B------:R-:W1:Y:S08]  /*2ce0*/  I2F.RP R80, R33 ;  /* 0x0000002100507306 */ /* 0x000e700000209400 */
[----:B------:R-:W2:Y:S08]  /*2cf0*/  I2F.RP R81, R32 ;  /* 0x0000002000517306 */ /* 0x000eb00000209400 */
[----:B-1----:R-:W1:Y:S08]  /*2d00*/  MUFU.RCP R80, R80 ;  /* 0x0000005000507308 */ /* 0x002e700000001000 */
[----:B--2---:R-:W2:Y:S01]  /*2d10*/  MUFU.RCP R81, R81 ;  /* 0x0000005100517308 */ /* 0x004ea20000001000 */
[----:B-1----:R-:W-:Y:S01]  /*2d20*/  VIADD R30, R80, 0xffffffe ;  /* 0x0ffffffe501e7836 */ /* 0x002fe20000000000 */
[----:B------:R-:W-:-:S06]  /*2d30*/  IABS R80, R55 ;  /* 0x0000003700507213 */ /* 0x000fcc0000000000 */
[----:B------:R1:W3:Y:S01]  /*2d40*/  F2I.FTZ.U32.TRUNC.NTZ R31, R30 ;  /* 0x0000001e001f7305 */ /* 0x0002e2000021f000 */
[----:B--2---:R-:W-:-:S07]  /*2d50*/  VIADD R28, R81, 0xffffffe ;  /* 0x0ffffffe511c7836 */ /* 0x004fce0000000000 */
[----:B------:R2:W4:Y:S01]  /*2d60*/  F2I.FTZ.U32.TRUNC.NTZ R29, R28 ;  /* 0x0000001c001d7305 */ /* 0x000522000021f000 */
[----:B-1----:R-:W-:Y:S02]  /*2d70*/  IMAD.MOV.U32 R30, RZ, RZ, RZ ;  /* 0x000000ffff1e7224 */ /* 0x002fe400078e00ff */
[----:B---3--:R-:W-:Y:S01]  /*2d80*/  IMAD.MOV R82, RZ, RZ, -R31 ;  /* 0x000000ffff527224 */ /* 0x008fe200078e0a1f */
[----:B--2---:R-:W-:-:S03]  /*2d90*/  IABS R28, R34 ;  /* 0x00000022001c7213 */ /* 0x004fc60000000000 */
[----:B------:R-:W-:Y:S01]  /*2da0*/  IMAD R35, R82, R33, RZ ;  /* 0x0000002152237224 */ /* 0x000fe200078e02ff */
[----:B------:R-:W-:-:S03]  /*2db0*/  LOP3.LUT R34, R34, R55, RZ, 0x3c, !PT ;  /* 0x0000003722227212 */ /* 0x000fc600078e3cff */
[----:B------:R-:W-:Y:S01]  /*2dc0*/  IMAD.HI.U32 R30, R31, R35, R30 ;  /* 0x000000231f1e7227 */ /* 0x000fe200078e001e */
[----:B----4-:R-:W-:Y:S02]  /*2dd0*/  IADD3 R83, PT, PT, RZ, -R29, RZ ;  /* 0x8000001dff537210 */ /* 0x010fe40007ffe0ff */
[----:B------:R-:W-:Y:S01]  /*2de0*/  IABS R35, R52 ;  /* 0x0000003400237213 */ /* 0x000fe20000000000 */
[----:B------:R-:W-:Y:S02]  /*2df0*/  IMAD.MOV R31, RZ, RZ, -R80 ;  /* 0x000000ffff1f7224 */ /* 0x000fe400078e0a50 */
[----:B------:R-:W-:-:S04]  /*2e00*/  IMAD.HI.U32 R89, R30, R28, RZ ;  /* 0x0000001c1e597227 */ /* 0x000fc800078e00ff */
[----:B------:R-:W-:Y:S02]  /*2e10*/  IMAD R30, R89, R31, R28 ;  /* 0x0000001f591e7224 */ /* 0x000fe400078e021c */
[----:B------:R-:W-:Y:S02]  /*2e20*/  IMAD R83, R83, R32, RZ ;  /* 0x0000002053537224 */ /* 0x000fe400078e02ff */
[----:B------:R-:W-:Y:S01]  /*2e30*/  IMAD.MOV.U32 R28, RZ, RZ, RZ ;  /* 0x000000ffff1c7224 */ /* 0x000fe200078e00ff */
[----:B------:R-:W-:Y:S01]  /*2e40*/  ISETP.GT.U32.AND P4, PT, R33, R30, PT ;  /* 0x0000001e2100720c */ /* 0x000fe20003f84070 */
[----:B------:R-:W-:Y:S02]  /*2e50*/  IMAD.MOV R80, RZ, RZ, -R35 ;  /* 0x000000ffff507224 */ /* 0x000fe400078e0a23 */
[----:B------:R-:W-:Y:S01]  /*2e60*/  IMAD.HI.U32 R83, R29, R83, R28 ;  /* 0x000000531d537227 */ /* 0x000fe200078e001c */
[----:B------:R-:W-:Y:S02]  /*2e70*/  IADD3 R28, PT, PT, -R32, 0x1, RZ ;  /* 0x00000001201c7810 */ /* 0x000fe40007ffe1ff */
[----:B------:R-:W-:-:S03]  /*2e80*/  LOP3.LUT R29, R52, 0x2, RZ, 0x3c, !PT ;  /* 0x00000002341d7812 */ /* 0x000fc600078e3cff */
[----:B------:R-:W-:Y:S01]  /*2e90*/  IMAD.HI.U32 R81, R83, 0x2, RZ ;  /* 0x0000000253517827 */ /* 0x000fe200078e00ff */
[----:B------:R-:W-:-:S03]  /*2ea0*/  ISETP.GE.AND P3, PT, R29, RZ, PT ;  /* 0x000000ff1d00720c */ /* 0x000fc60003f66270 */
[----:B------:R-:W-:-:S04]  /*2eb0*/  IMAD.HI.U32 R35, R83, 0x3, RZ ;  /* 0x0000000353237827 */ /* 0x000fc800078e00ff */
[-C--:B------:R-:W-:Y:S02]  /*2ec0*/  IMAD R31, R81, R80.reuse, 0x2 ;  /* 0x00000002511f7424 */ /* 0x080fe400078e0250 */
[-C--:B------:R-:W-:Y:S02]  /*2ed0*/  IMAD R85, R35, R80.reuse, 0x3 ;  /* 0x0000000323557424 */ /* 0x080fe400078e0250 */
[----:B------:R-:W-:Y:S01]  /*2ee0*/  @!P4 IMAD.IADD R30, R30, 0x1, -R33 ;  /* 0x000000011e1ec824 */ /* 0x000fe200078e0a21 */
[C---:B------:R-:W-:Y:S01]  /*2ef0*/  ISETP.GT.U32.AND P1, PT, R32.reuse, R31, PT ;  /* 0x0000001f2000720c */ /* 0x040fe20003f24070 */
[----:B------:R-:W-:Y:S01]  /*2f00*/  @!P4 VIADD R89, R89, 0x1 ;  /* 0x000000015959c836 */ /* 0x000fe20000000000 */
[----:B------:R-:W-:Y:S01]  /*2f10*/  ISETP.GT.U32.AND P2, PT, R32, R85, PT ;  /* 0x000000552000720c */ /* 0x000fe20003f44070 */
[----:B------:R-:W-:Y:S01]  /*2f20*/  IMAD.HI.U32 R29, R83, 0x4, RZ ;  /* 0x00000004531d7827 */ /* 0x000fe200078e00ff */
[----:B------:R-:W-:Y:S02]  /*2f30*/  ISETP.GE.U32.AND P6, PT, R30, R33, PT ;  /* 0x000000211e00720c */ /* 0x000fe40003fc6070 */
[----:B------:R-:W-:Y:S01]  /*2f40*/  SEL R33, R28, 0x1, !P0 ;  /* 0x000000011c217807 */ /* 0x000fe20004000000 */
[----:B------:R-:W-:Y:S01]  /*2f50*/  IMAD R87, R29, R80, 0x4 ;  /* 0x000000041d577424 */ /* 0x000fe200078e0250 */
[----:B------:R-:W-:Y:S01]  /*2f60*/  IADD3 R28, PT, PT, R52, 0x1, RZ ;  /* 0x00000001341c7810 */ /* 0x000fe20007ffe0ff */
[----:B------:R-:W-:Y:S01]  /*2f70*/  IMAD.HI.U32 R30, R83, 0x6, RZ ;  /* 0x00000006531e7827 */ /* 0x000fe200078e00ff */
[----:B------:R-:W-:-:S02]  /*2f80*/  ISETP.GT.U32.AND P5, PT, R32, R33, PT ;  /* 0x000000212000720c */ /* 0x000fc40003fa4070 */
[----:B------:R-:W-:Y:S01]  /*2f90*/  ISETP.GE.U32.AND P0, PT, R28, 0x3, PT ;  /* 0x000000031c00780c */ /* 0x000fe20003f06070 */
[--C-:B------:R-:W-:Y:S01]  /*2fa0*/  @!P1 IMAD.IADD R31, R31, 0x1, -R32.reuse ;  /* 0x000000011f1f9824 */ /* 0x100fe200078e0a20 */
[----:B------:R-:W-:Y:S01]  /*2fb0*/  SHF.L.U32 R28, R52, 0x7, RZ ;  /* 0x00000007341c7819 */ /* 0x000fe200000006ff */
[----:B------:R-:W-:Y:S02]  /*2fc0*/  @!P2 IMAD.IADD R85, R85, 0x1, -R32 ;  /* 0x000000015555a824 */ /* 0x000fe400078e0a20 */
[----:B------:R-:W-:Y:S01]  /*2fd0*/  @P6 VIADD R89, R89, 0x1 ;  /* 0x0000000159596836 */ /* 0x000fe20000000000 */
[-C--:B------:R-:W-:Y:S01]  /*2fe0*/  ISETP.GE.U32.AND P4, PT, R31, R32.reuse, PT ;  /* 0x000000201f00720c */ /* 0x080fe20003f86070 */
[----:B------:R-:W-:Y:S01]  /*2ff0*/  IMAD.HI.U32 R31, R83, 0x5, RZ ;  /* 0x00000005531f7827 */ /* 0x000fe200078e00ff */
[----:B------:R-:W-:Y:S02]  /*3000*/  ISETP.GE.U32.AND P6, PT, R85, R32, PT ;  /* 0x000000205500720c */ /* 0x000fe40003fc6070 */
[----:B------:R-:W-:Y:S01]  /*3010*/  SEL R28, R28, RZ, !P0 ;  /* 0x000000ff1c1c7207 */ /* 0x000fe20004000000 */
[----:B------:R-:W-:-:S02]  /*3020*/  IMAD R85, R31, R80, 0x5 ;  /* 0x000000051f557424 */ /* 0x000fc400078e0250 */
[----:B------:R-:W-:Y:S02]  /*3030*/  @!P1 VIADD R81, R81, 0x1 ;  /* 0x0000000151519836 */ /* 0x000fe40000000000 */
[----:B------:R-:W-:Y:S01]  /*3040*/  @!P5 IMAD.IADD R33, R33, 0x1, -R32 ;  /* 0x000000012121d824 */ /* 0x000fe200078e0a20 */
[C---:B------:R-:W-:Y:S01]  /*3050*/  ISETP.GT.U32.AND P0, PT, R32.reuse, R85, PT ;  /* 0x000000552000720c */ /* 0x040fe20003f04070 */
[----:B------:R-:W-:Y:S01]  /*3060*/  IMAD.HI.U32 R83, R83, 0x7, RZ ;  /* 0x0000000753537827 */ /* 0x000fe200078e00ff */
[----:B------:R-:W-:-:S03]  /*3070*/  ISETP.GT.U32.AND P5, PT, R32, R87, PT ;  /* 0x000000572000720c */ /* 0x000fc60003fa4070 */
[----:B------:R-:W-:Y:S02]  /*3080*/  @P4 VIADD R81, R81, 0x1 ;  /* 0x0000000151514836 */ /* 0x000fe40000000000 */
[----:B------:R-:W-:Y:S02]  /*3090*/  IMAD R91, R30, R80, 0x6 ;  /* 0x000000061e5b7424 */ /* 0x000fe400078e0250 */
[----:B------:R-:W-:Y:S02]  /*30a0*/  @!P3 IMAD.MOV R81, RZ, RZ, -R81 ;  /* 0x000000ffff51b224 */ /* 0x000fe400078e0a51 */
[----:B------:R-:W-:Y:S01]  /*30b0*/  @!P2 VIADD R35, R35, 0x1 ;  /* 0x000000012323a836 */ /* 0x000fe20000000000 */
[----:B------:R-:W-:Y:S01]  /*30c0*/  ISETP.GT.U32.AND P1, PT, R32, R91, PT ;  /* 0x0000005b2000720c */ /* 0x000fe20003f24070 */
[----:B------:R-:W-:Y:S01]  /*30d0*/  @!P0 VIADD R31, R31, 0x1 ;  /* 0x000000011f1f8836 */ /* 0x000fe20000000000 */
[-C--:B------:R-:W-:Y:S01]  /*30e0*/  @!P0 IADD3 R85, PT, PT, R85, -R32.reuse, RZ ;  /* 0x8000002055558210 */ /* 0x080fe20007ffe0ff */
[----:B------:R-:W-:Y:S01]  /*30f0*/  @P6 VIADD R35, R35, 0x1 ;  /* 0x0000000123236836 */ /* 0x000fe20000000000 */
[----:B------:R-:W-:Y:S01]  /*3100*/  @!P5 IADD3 R29, PT, PT, R29, 0x1, RZ ;  /* 0x000000011d1dd810 */ /* 0x000fe20007ffe0ff */
[----:B------:R-:W-:Y:S01]  /*3110*/  @!P5 IMAD.IADD R87, R87, 0x1, -R32 ;  /* 0x000000015757d824 */ /* 0x000fe200078e0a20 */
[----:B------:R-:W-:Y:S01]  /*3120*/  ISETP.GE.U32.AND P3, PT, R85, R32, PT ;  /* 0x000000205500720c */ /* 0x000fe20003f66070 */
[----:B------:R-:W-:Y:S01]  /*3130*/  IMAD R85, R83, R80, 0x7 ;  /* 0x0000000753557424 */ /* 0x000fe200078e0250 */
[----:B------:R-:W-:-:S02]  /*3140*/  LOP3.LUT R80, R52, 0x3, RZ, 0x3c, !PT ;  /* 0x0000000334507812 */ /* 0x000fc400078e3cff */
[-C--:B------:R-:W-:Y:S02]  /*3150*/  ISETP.GE.U32.AND P4, PT, R87, R32.reuse, PT ;  /* 0x000000205700720c */ /* 0x080fe40003f86070 */
[----:B------:R-:W-:Y:S01]  /*3160*/  ISETP.GT.U32.AND P6, PT, R32, R85, PT ;  /* 0x000000552000720c */ /* 0x000fe20003fc4070 */
[----:B------:R-:W-:Y:S01]  /*3170*/  @!P1 IMAD.IADD R91, R91, 0x1, -R32 ;  /* 0x000000015b5b9824 */ /* 0x000fe200078e0a20 */
[----:B------:R-:W-:Y:S02]  /*3180*/  ISETP.GE.AND P5, PT, R80, RZ, PT ;  /* 0x000000ff5000720c */ /* 0x000fe40003fa6270 */
[----:B------:R-:W-:Y:S02]  /*3190*/  LOP3.LUT R80, R52, 0x4, RZ, 0x3c, !PT ;  /* 0x0000000434507812 */ /* 0x000fe400078e3cff */
[----:B------:R-:W-:Y:S01]  /*31a0*/  ISETP.GE.U32.AND P2, PT, R91, R32, PT ;  /* 0x000000205b00720c */ /* 0x000fe20003f46070 */
[----:B------:R-:W-:Y:S01]  /*31b0*/  @P3 VIADD R31, R31, 0x1 ;  /* 0x000000011f1f3836 */ /* 0x000fe20000000000 */
[----:B------:R-:W-:-:S02]  /*31c0*/  @!P1 IADD3 R30, PT, PT, R30, 0x1, RZ ;  /* 0x000000011e1e9810 */ /* 0x000fc40007ffe0ff */
[----:B------:R-:W-:Y:S01]  /*31d0*/  MOV R87, UR4 ;  /* 0x0000000400577c02 */ /* 0x000fe20008000f00 */
[----:B------:R-:W-:Y:S01]  /*31e0*/  @P4 VIADD R29, R29, 0x1 ;  /* 0x000000011d1d4836 */ /* 0x000fe20000000000 */
[----:B------:R-:W-:Y:S01]  /*31f0*/  ISETP.GE.AND P4, PT, R80, RZ, PT ;  /* 0x000000ff5000720c */ /* 0x000fe20003f86270 */
[----:B------:R-:W-:Y:S01]  /*3200*/  @!P6 IMAD.IADD R85, R85, 0x1, -R32 ;  /* 0x000000015555e824 */ /* 0x000fe200078e0a20 */
[C---:B------:R-:W-:Y:S01]  /*3210*/  LOP3.LUT R80, R52.reuse, 0x5, RZ, 0x3c, !PT ;  /* 0x0000000534507812 */ /* 0x040fe200078e3cff */
[----:B------:R-:W-:Y:S01]  /*3220*/  @!P6 VIADD R83, R83, 0x1 ;  /* 0x000000015353e836 */ /* 0x000fe20000000000 */
[----:B------:R-:W-:Y:S01]  /*3230*/  ISETP.NE.AND P6, PT, R52, RZ, PT ;  /* 0x000000ff3400720c */ /* 0x000fe20003fc5270 */
[----:B------:R-:W-:Y:S01]  /*3240*/  @!P5 IMAD.MOV R35, RZ, RZ, -R35 ;  /* 0x000000ffff23d224 */ /* 0x000fe200078e0a23 */
[----:B------:R-:W-:Y:S01]  /*3250*/  ISETP.GE.U32.AND P3, PT, R85, R32, PT ;  /* 0x000000205500720c */ /* 0x000fe20003f66070 */
[----:B------:R-:W-:Y:S01]  /*3260*/  @P2 VIADD R30, R30, 0x1 ;  /* 0x000000011e1e2836 */ /* 0x000fe20000000000 */
[----:B------:R-:W-:Y:S01]  /*3270*/  ISETP.GE.AND P0, PT, R80, RZ, PT ;  /* 0x000000ff5000720c */ /* 0x000fe20003f06270 */
[----:B------:R-:W-:Y:S01]  /*3280*/  IMAD R87, R87, 0x400, R58 ;  /* 0x0000040057577824 */ /* 0x000fe200078e023a */
[C---:B------:R-:W-:Y:S01]  /*3290*/  LOP3.LUT R32, R52.reuse, 0x6, RZ, 0x3c, !PT ;  /* 0x0000000634207812 */ /* 0x040fe200078e3cff */
[----:B------:R-:W-:Y:S01]  /*32a0*/  UIADD3 UR4, UPT, UPT, UR11, UR4, URZ ;  /* 0x000000040b047290 */ /* 0x000fe2000fffe0ff */
[----:B------:R-:W-:Y:S01]  /*32b0*/  LOP3.LUT R80, R52, 0x7, RZ, 0x3c, !PT ;  /* 0x0000000734507812 */ /* 0x000fe200078e3cff */
[----:B------:R-:W-:Y:S01]  /*32c0*/  @!P4 IMAD.MOV R29, RZ, RZ, -R29 ;  /* 0x000000ffff1dc224 */ /* 0x000fe200078e0a1d */
[----:B------:R-:W-:Y:S01]  /*32d0*/  ISETP.GE.AND P5, PT, R32, RZ, PT ;  /* 0x000000ff2000720c */ /* 0x000fe20003fa6270 */
[----:B------:R-:W-:Y:S01]  /*32e0*/  IMAD.IADD R28, R87, 0x1, R28 ;  /* 0x00000001571c7824 */ /* 0x000fe200078e021c */
[----:B------:R-:W-:Y:S01]  /*32f0*/  ISETP.GE.AND P1, PT, R80, RZ, PT ;  /* 0x000000ff5000720c */ /* 0x000fe20003f26270 */
[----:B------:R-:W-:Y:S01]  /*3300*/  UISETP.GE.U32.AND UP0, UPT, UR4, UR12, UPT ;  /* 0x0000000c0400728c */ /* 0x000fe2000bf06070 */
[----:B------:R-:W-:Y:S01]  /*3310*/  ISETP.GE.AND P2, PT, R34, RZ, PT ;  /* 0x000000ff2200720c */ /* 0x000fe20003f46270 */
[----:B------:R-:W-:Y:S01]  /*3320*/  @P3 VIADD R83, R83, 0x1 ;  /* 0x0000000153533836 */ /* 0x000fe20000000000 */
[----:B------:R-:W-:-:S02]  /*3330*/  ISETP.NE.AND P3, PT, R55, RZ, PT ;  /* 0x000000ff3700720c */ /* 0x000fc40003f65270 */
[----:B------:R-:W-:Y:S02]  /*3340*/  LOP3.LUT R34, RZ, R52, RZ, 0x33, !PT ;  /* 0x00000034ff227212 */ /* 0x000fe400078e33ff */
[----:B------:R-:W-:Y:S02]  /*3350*/  @!P0 IADD3 R31, PT, PT, -R31, RZ, RZ ;  /* 0x000000ff1f1f8210 */ /* 0x000fe40007ffe1ff */
[C---:B------:R-:W-:Y:S01]  /*3360*/  SEL R84, R34.reuse, R81, !P6 ;  /* 0x0000005122547207 */ /* 0x040fe20007000000 */
[----:B------:R-:W-:Y:S01]  /*3370*/  @!P5 IMAD.MOV R30, RZ, RZ, -R30 ;  /* 0x000000ffff1ed224 */ /* 0x000fe200078e0a1e */
[C---:B------:R-:W-:Y:S01]  /*3380*/  SEL R80, R34.reuse, R29, !P6 ;  /* 0x0000001d22507207 */ /* 0x040fe20007000000 */
[----:B------:R-:W-:Y:S01]  /*3390*/  @!P1 IMAD.MOV R83, RZ, RZ, -R83 ;  /* 0x000000ffff539224 */ /* 0x000fe200078e0a53 */
[----:B------:R-:W-:Y:S01]  /*33a0*/  SEL R32, R34, R33, !P6 ;  /* 0x0000002122207207 */ /* 0x000fe20007000000 */
[----:B------:R-:W-:Y:S01]  /*33b0*/  @!P2 IMAD.MOV R89, RZ, RZ, -R89 ;  /* 0x000000ffff59a224 */ /* 0x000fe200078e0a59 */
[----:B------:R-:W-:-:S02]  /*33c0*/  IADD3 R29, PT, PT, -R84, RZ, RZ ;  /* 0x000000ff541d7210 */ /* 0x000fc40007ffe1ff */
[----:B------:R-:W-:Y:S02]  /*33d0*/  @!P3 LOP3.LUT R89, RZ, R55, RZ, 0x33, !PT ;  /* 0x00000037ff59b212 */ /* 0x000fe400078e33ff */
[----:B------:R-:W-:Y:S01]  /*33e0*/  SEL R86, R34, R35, !P6 ;  /* 0x0000002322567207 */ /* 0x000fe20007000000 */
[--C-:B------:R-:W-:Y:S01]  /*33f0*/  IMAD R35, R80, 0x80, R87.reuse ;  /* 0x0000008050237824 */ /* 0x100fe200078e0257 */
[C---:B------:R-:W-:Y:S01]  /*3400*/  SEL R82, R34.reuse, R31, !P6 ;  /* 0x0000001f22527207 */ /* 0x040fe20007000000 */
[----:B------:R-:W-:Y:S01]  /*3410*/  IMAD R85, R89, R32, R28 ;  /* 0x0000002059557224 */ /* 0x000fe200078e021c */
[C---:B------:R-:W-:Y:S01]  /*3420*/  SEL R30, R34.reuse, R30, !P6 ;  /* 0x0000001e221e7207 */ /* 0x040fe20007000000 */
[----:B------:R-:W-:Y:S01]  /*3430*/  IMAD.MOV R31, RZ, RZ, -R86 ;  /* 0x000000ffff1f7224 */ /* 0x000fe200078e0a56 */
[----:B------:R-:W-:Y:S01]  /*3440*/  SEL R34, R34, R83, !P6 ;  /* 0x0000005322227207 */ /* 0x000fe20007000000 */
[----:B------:R-:W-:Y:S01]  /*3450*/  IMAD R83, R84, 0x80, R87 ;  /* 0x0000008054537824 */ /* 0x000fe200078e0257 */
[----:B------:R-:W-:Y:S01]  /*3460*/  LEA R81, R86, R87, 0x7 ;  /* 0x0000005756517211 */ /* 0x000fe200078e38ff */
[----:B------:R-:W-:Y:S01]  /*3470*/  IMAD R84, R52, R29, 0x2 ;  /* 0x0000000234547424 */ /* 0x000fe200078e021d */
[----:B------:R-:W-:Y:S01]  /*3480*/  LEA R33, R82, R87, 0x7 ;  /* 0x0000005752217211 */ /* 0x000fe200078e38ff */
[----:B------:R-:W1:Y:S01]  /*3490*/  LDC.64 R28, c[0x0][0x3a0] ;  /* 0x0000e800ff1c7b82 */ /* 0x000e620000000a00 */
[----:B------:R-:W-:-:S02]  /*34a0*/  IMAD R86, R52, R31, 0x3 ;  /* 0x0000000334567424 */ /* 0x000fc400078e021f */
[----:B------:R-:W-:Y:S02]  /*34b0*/  IMAD.MOV R91, RZ, RZ, -R82 ;  /* 0x000000ffff5b7224 */ /* 0x000fe400078e0a52 */
[----:B------:R-:W-:Y:S02]  /*34c0*/  IMAD.MOV R31, RZ, RZ, -R80 ;  /* 0x000000ffff1f7224 */ /* 0x000fe400078e0a50 */
[C---:B------:R-:W-:Y:S02]  /*34d0*/  IMAD R80, R52.reuse, R91, 0x5 ;  /* 0x0000000534507424 */ /* 0x040fe400078e025b */
[----:B------:R-:W-:Y:S02]  /*34e0*/  IMAD R32, R52, R31, 0x4 ;  /* 0x0000000434207424 */ /* 0x000fe400078e021f */
[----:B------:R-:W-:Y:S02]  /*34f0*/  IMAD.MOV R91, RZ, RZ, -R30 ;  /* 0x000000ffff5b7224 */ /* 0x000fe400078e0a1e */
[----:B------:R-:W-:Y:S01]  /*3500*/  IMAD.MOV R93, RZ, RZ, -R34 ;  /* 0x000000ffff5d7224 */ /* 0x000fe200078e0a22 */
[----:B------:R-:W-:Y:S01]  /*3510*/  LEA R34, R34, R87, 0x7 ;  /* 0x0000005722227211 */ /* 0x000fe200078e38ff */
[----:B------:R-:W-:-:S02]  /*3520*/  IMAD R31, R30, 0x80, R87 ;  /* 0x000000801e1f7824 */ /* 0x000fc400078e0257 */
[C---:B------:R-:W-:Y:S02]  /*3530*/  IMAD R83, R89.reuse, R84, R83 ;  /* 0x0000005459537224 */ /* 0x040fe400078e0253 */
[C---:B------:R-:W-:Y:S02]  /*3540*/  IMAD R35, R89.reuse, R32, R35 ;  /* 0x0000002059237224 */ /* 0x040fe400078e0223 */
[C---:B------:R-:W-:Y:S02]  /*3550*/  IMAD R30, R52.reuse, R91, 0x6 ;  /* 0x00000006341e7424 */ /* 0x040fe400078e025b */
[----:B------:R-:W-:Y:S02]  /*3560*/  IMAD R81, R89, R86, R81 ;  /* 0x0000005659517224 */ /* 0x000fe400078e0251 */
[----:B------:R-:W-:Y:S02]  /*3570*/  IMAD R32, R52, R93, 0x7 ;  /* 0x0000000734207424 */ /* 0x000fe400078e025d */
[----:B-1----:R-:W-:-:S04]  /*3580*/  IMAD.WIDE R86, R87, 0x4, R28 ;  /* 0x0000000457567825 */ /* 0x002fc800078e021c */
[----:B------:R-:W-:Y:S01]  /*3590*/  IMAD R33, R89, R80, R33 ;  /* 0x0000005059217224 */ /* 0x000fe200078e0221 */
[----:B-----5:R1:W-:Y:S01]  /*35a0*/  STG.E desc[UR8][R86.64], R24 ;  /* 0x0000001856007986 */ /* 0x0203e2000c101908 */
[----:B------:R-:W-:-:S04]  /*35b0*/  IMAD.WIDE R84, R85, 0x4, R28 ;  /* 0x0000000455547825 */ /* 0x000fc800078e021c */
[----:B------:R-:W-:Y:S01]  /*35c0*/  IMAD R31, R89, R30, R31 ;  /* 0x0000001e591f7224 */ /* 0x000fe200078e021f */
[----:B------:R1:W-:Y:S01]  /*35d0*/  STG.E desc[UR8][R84.64], R25 ;  /* 0x0000001954007986 */ /* 0x0003e2000c101908 */
        /* <DEDUP_REMOVED lines=15> */
.L_x_3391:
[----:B------:R-:W-:Y:S01]  /*36d0*/  BSSY B2, `(.L_x_3425) ;  /* 0x0000007000027945 */ /* 0x000fe20003800000 */
[----:B------:R-:W-:Y:S02]  /*36e0*/  IMAD.MOV.U32 R30, RZ, RZ, R0 ;  /* 0x000000ffff1e7224 */ /* 0x000fe400078e0000 */
[----:B------:R-:W-:Y:S02]  /*36f0*/  IMAD.MOV.U32 R32, RZ, RZ, 0x101f ;  /* 0x0000101fff207424 */ /* 0x000fe400078e00ff */
[----:B------:R-:W-:-:S07]  /*3700*/  IMAD.MOV.U32 R29, RZ, RZ, -0x1 ;  /* 0xffffffffff1d7424 */ /* 0x000fce00078e00ff */
[----:B-1234-:R-:W-:Y:S05]  /*3710*/  WARPSYNC.COLLECTIVE R29, `(.L_x_3426) ;  /* 0x000000001d087348 */ /* 0x01efea0003c00000 */
[----:B------:R0:W0:Y:S02]  /*3720*/  SHFL.IDX P6, R29, R33, R30, R32 ;  /* 0x0000001e211d7389 */ /* 0x00002400000c0020 */
[----:B01234-:R-:W-:Y:S05]  /*3730*/  ENDCOLLECTIVE ;  /* 0x000000000000791b */ /* 0x01ffea0003800000 */
.L_x_3426:
[----:B------:R-:W-:Y:S05]  /*3740*/  BSYNC B2 ;  /* 0x0000000000027941 */ /* 0x000fea0003800000 */
.L_x_3425:
[----:B------:R-:W-:Y:S01]  /*3750*/  MOV R28, R29 ;  /* 0x0000001d001c7202 */ /* 0x000fe20000000f00 */
[----:B------:R-:W-:Y:S06]  /*3760*/  BRA `(.L_x_3427) ;  /* 0xffffffe800a07947 */ /* 0x000fec000383ffff */
.L_x_3393:
[----:B------:R-:W-:Y:S01]  /*3770*/  BSSY B2, `(.L_x_3428) ;  /* 0x0000007000027945 */ /* 0x000fe20003800000 */
[----:B------:R-:W-:Y:S02]  /*3780*/  IMAD.MOV.U32 R30, RZ, RZ, R50 ;  /* 0x000000ffff1e7224 */ /* 0x000fe400078e0032 */
[----:B------:R-:W-:Y:S02]  /*3790*/  IMAD.MOV.U32 R32, RZ, RZ, 0x101f ;  /* 0x0000101fff207424 */ /* 0x000fe400078e00ff */
[----:B------:R-:W-:-:S07]  /*37a0*/  IMAD.MOV.U32 R29, RZ, RZ, -0x1 ;  /* 0xffffffffff1d7424 */ /* 0x000fce00078e00ff */
[----:B-1234-:R-:W-:Y:S05]  /*37b0*/  WARPSYNC.COLLECTIVE R29, `(.L_x_3429) ;  /* 0x000000001d087348 */ /* 0x01efea0003c00000 */
[----:B------:R0:W0:Y:S02]  /*37c0*/  SHFL.IDX P6, R29, R33, R30, R32 ;  /* 0x0000001e211d7389 */ /* 0x00002400000c0020 */
[----:B01234-:R-:W-:Y:S05]  /*37d0*/  ENDCOLLECTIVE ;  /* 0x000000000000791b */ /* 0x01ffea0003800000 */
.L_x_3429:
[----:B------:R-:W-:Y:S05]  /*37e0*/  BSYNC B2 ;  /* 0x0000000000027941 */ /* 0x000fea0003800000 */
.L_x_3428:
[----:B------:R-:W-:Y:S05]  /*37f0*/  BRA `(.L_x_3430) ;  /* 0xffffffe800947947 */ /* 0x000fea000383ffff */
.L_x_3395:
[----:B------:R-:W-:Y:S01]  /*3800*/  BSSY B2, `(.L_x_3431) ;  /* 0x0000007000027945 */ /* 0x000fe20003800000 */
[----:B------:R-:W-:Y:S01]  /*3810*/  MOV R30, R49 ;  /* 0x00000031001e7202 */ /* 0x000fe20000000f00 */
[----:B------:R-:W-:Y:S02]  /*3820*/  IMAD.MOV.U32 R32, RZ, RZ, 0x101f ;  /* 0x0000101fff207424 */ /* 0x000fe400078e00ff */
[----:B------:R-:W-:-:S07]  /*3830*/  IMAD.MOV.U32 R29, RZ, RZ, -0x1 ;  /* 0xffffffffff1d7424 */ /* 0x000fce00078e00ff */
[----:B-1234-:R-:W-:Y:S05]  /*3840*/  WARPSYNC.COLLECTIVE R29, `(.L_x_3432) ;  /* 0x000000001d087348 */ /* 0x01efea0003c00000 */
[----:B------:R0:W0:Y:S02]  /*3850*/  SHFL.IDX P6, R29, R33, R30, R32 ;  /* 0x0000001e211d7389 */ /* 0x00002400000c0020 */
[----:B01234-:R-:W-:Y:S05]  /*3860*/  ENDCOLLECTIVE ;  /* 0x000000000000791b */ /* 0x01ffea0003800000 */
.L_x_3432:
[----:B------:R-:W-:Y:S05]  /*3870*/  BSYNC B2 ;  /* 0x0000000000027941 */ /* 0x000fea0003800000 */
.L_x_3431:
[----:B------:R-:W-:Y:S05]  /*3880*/  BRA `(.L_x_3433) ;  /* 0xffffffe800887947 */ /* 0x000fea000383ffff */
.L_x_3397:
[----:B------:R-:W-:Y:S01]  /*3890*/  HFMA2 R32, -RZ, RZ, 0, 0.000503063201904296875 ;  /* 0x0000101fff207431 */ /* 0x000fe200000001ff */
[----:B------:R-:W-:Y:S01]  /*38a0*/  BSSY B2, `(.L_x_3434) ;  /* 0x0000006000027945 */ /* 0x000fe20003800000 */
[----:B------:R-:W-:Y:S02]  /*38b0*/  IMAD.MOV.U32 R30, RZ, RZ, R48 ;  /* 0x000000ffff1e7224 */ /* 0x000fe400078e0030 */
[----:B------:R-:W-:-:S07]  /*38c0*/  IMAD.MOV.U32 R29, RZ, RZ, -0x1 ;  /* 0xffffffffff1d7424 */ /* 0x000fce00078e00ff */
[----:B-1234-:R-:W-:Y:S05]  /*38d0*/  WARPSYNC.COLLECTIVE R29, `(.L_x_3435) ;  /* 0x000000001d087348 */ /* 0x01efea0003c00000 */
[----:B------:R0:W0:Y:S02]  /*38e0*/  SHFL.IDX P6, R29, R33, R30, R32 ;  /* 0x0000001e211d7389 */ /* 0x00002400000c0020 */
[----:B01234-:R-:W-:Y:S05]  /*38f0*/  ENDCOLLECTIVE ;  /* 0x000000000000791b */ /* 0x01ffea0003800000 */
.L_x_3435:
[----:B------:R-:W-:Y:S05]  /*3900*/  BSYNC B2 ;  /* 0x0000000000027941 */ /* 0x000fea0003800000 */
.L_x_3434:
[----:B------:R-:W-:Y:S05]  /*3910*/  BRA `(.L_x_3436) ;  /* 0xffffffe8007c7947 */ /* 0x000fea000383ffff */
.L_x_3399:
[----:B------:R-:W-:Y:S01]  /*3920*/  BSSY B2, `(.L_x_3437) ;  /* 0x0000007000027945 */ /* 0x000fe20003800000 */
[----:B------:R-:W-:Y:S01]  /*3930*/  IMAD.MOV.U32 R30, RZ, RZ, R47 ;  /* 0x000000ffff1e7224 */ /* 0x000fe200078e002f */
[----:B------:R-:W-:Y:S01]  /*3940*/  MOV R29, 0xffffffff ;  /* 0xffffffff001d7802 */ /* 0x000fe20000000f00 */
[----:B------:R-:W-:-:S07]  /*3950*/  IMAD.MOV.U32 R32, RZ, RZ, 0x101f ;  /* 0x0000101fff207424 */ /* 0x000fce00078e00ff */
[----:B-1234-:R-:W-:Y:S05]  /*3960*/  WARPSYNC.COLLECTIVE R29, `(.L_x_3438) ;  /* 0x000000001d087348 */ /* 0x01efea0003c00000 */
[----:B------:R0:W0:Y:S02]  /*3970*/  SHFL.IDX P6, R29, R33, R30, R32 ;  /* 0x0000001e211d7389 */ /* 0x00002400000c0020 */
[----:B01234-:R-:W-:Y:S05]  /*3980*/  ENDCOLLECTIVE ;  /* 0x000000000000791b */ /* 0x01ffea0003800000 */
.L_x_3438:
[----:B------:R-:W-:Y:S05]  /*3990*/  BSYNC B2 ;  /* 0x0000000000027941 */ /* 0x000fea0003800000 */
.L_x_3437:
[----:B------:R-:W-:Y:S05]  /*39a0*/  BRA `(.L_x_3439) ;  /* 0xffffffe800707947 */ /* 0x000fea000383ffff */
.L_x_3401:
[----:B------:R-:W-:Y:S01]  /*39b0*/  BSSY B2, `(.L_x_3440) ;  /* 0x0000007000027945 */ /* 0x000fe20003800000 */
[----:B------:R-:W-:Y:S02]  /*39c0*/  IMAD.MOV.U32 R30, RZ, RZ, R46 ;  /* 0x000000ffff1e7224 */ /* 0x000fe400078e002e */
[----:B------:R-:W-:Y:S02]  /*39d0*/  IMAD.MOV.U32 R32, RZ, RZ, 0x101f ;  /* 0x0000101fff207424 */ /* 0x000fe400078e00ff */
[----:B------:R-:W-:-:S07]  /*39e0*/  IMAD.MOV.U32 R29, RZ, RZ, -0x1 ;  /* 0xffffffffff1d7424 */ /* 0x000fce00078e00ff */
[----:B-1234-:R-:W-:Y:S05]  /*39f0*/  WARPSYNC.COLLECTIVE R29, `(.L_x_3441) ;  /* 0x000000001d087348 */ /* 0x01efea0003c00000 */
[----:B------:R0:W0:Y:S02]  /*3a00*/  SHFL.IDX P6, R29, R33, R30, R32 ;  /* 0x0000001e211d7389 */ /* 0x00002400000c0020 */
[----:B01234-:R-:W-:Y:S05]  /*3a10*/  ENDCOLLECTIVE ;  /* 0x000000000000791b */ /* 0x01ffea0003800000 */
.L_x_3441:
[----:B------:R-:W-:Y:S05]  /*3a20*/  BSYNC B2 ;  /* 0x0000000000027941 */ /* 0x000fea0003800000 */
.L_x_3440:
[----:B------:R-:W-:Y:S05]  /*3a30*/  BRA `(.L_x_3442) ;  /* 0xffffffe800647947 */ /* 0x000fea000383ffff */
.L_x_3403:
[----:B------:R-:W-:Y:S01]  /*3a40*/  BSSY B2, `(.L_x_3443) ;  /* 0x0000007000027945 */ /* 0x000fe20003800000 */
[----:B------:R-:W-:Y:S01]  /*3a50*/  MOV R30, R45 ;  /* 0x0000002d001e7202 */ /* 0x000fe20000000f00 */
[----:B------:R-:W-:Y:S02]  /*3a60*/  IMAD.MOV.U32 R32, RZ, RZ, 0x101f ;  /* 0x0000101fff207424 */ /* 0x000fe400078e00ff */
[----:B------:R-:W-:-:S07]  /*3a70*/  IMAD.MOV.U32 R29, RZ, RZ, -0x1 ;  /* 0xffffffffff1d7424 */ /* 0x000fce00078e00ff */
[----:B-1234-:R-:W-:Y:S05]  /*3a80*/  WARPSYNC.COLLECTIVE R29, `(.L_x_3444) ;  /* 0x000000001d087348 */ /* 0x01efea0003c00000 */
[----:B------:R0:W0:Y:S02]  /*3a90*/  SHFL.IDX P6, R29, R33, R30, R32 ;  /* 0x0000001e211d7389 */ /* 0x00002400000c0020 */
[----:B01234-:R-:W-:Y:S05]  /*3aa0*/  ENDCOLLECTIVE ;  /* 0x000000000000791b */ /* 0x01ffea0003800000 */
.L_x_3444:
[----:B------:R-:W-:Y:S05]  /*3ab0*/  BSYNC B2 ;  /* 0x0000000000027941 */ /* 0x000fea0003800000 */
.L_x_3443:
[----:B------:R-:W-:Y:S05]  /*3ac0*/  BRA `(.L_x_3445) ;  /* 0xffffffe800587947 */ /* 0x000fea000383ffff */
.L_x_3405:
[----:B------:R-:W-:Y:S01]  /*3ad0*/  HFMA2 R32, -RZ, RZ, 0, 0.000503063201904296875 ;  /* 0x0000101fff207431 */ /* 0x000fe200000001ff */
[----:B------:R-:W-:Y:S01]  /*3ae0*/  BSSY B2, `(.L_x_3446) ;  /* 0x0000006000027945 */ /* 0x000fe20003800000 */
[----:B------:R-:W-:Y:S02]  /*3af0*/  IMAD.MOV.U32 R30, RZ, RZ, R44 ;  /* 0x000000ffff1e7224 */ /* 0x000fe400078e002c */
[----:B------:R-:W-:-:S07]  /*3b00*/  IMAD.MOV.U32 R29, RZ, RZ, -0x1 ;  /* 0xffffffffff1d7424 */ /* 0x000fce00078e00ff */
[----:B-1234-:R-:W-:Y:S05]  /*3b10*/  WARPSYNC.COLLECTIVE R29, `(.L_x_3447) ;  /* 0x000000001d087348 */ /* 0x01efea0003c00000 */
[----:B------:R0:W0:Y:S02]  /*3b20*/  SHFL.IDX P6, R29, R33, R30, R32 ;  /* 0x0000001e211d7389 */ /* 0x00002400000c0020 */
[----:B01234-:R-:W-:Y:S05]  /*3b30*/  ENDCOLLECTIVE ;  /* 0x000000000000791b */ /* 0x01ffea0003800000 */
.L_x_3447:
[----:B------:R-:W-:Y:S05]  /*3b40*/  BSYNC B2 ;  /* 0x0000000000027941 */ /* 0x000fea0003800000 */
.L_x_3446:
[----:B------:R-:W-:Y:S05]  /*3b50*/  BRA `(.L_x_3448) ;  /* 0xffffffe8004c7947 */ /* 0x000fea000383ffff */
.L_x_3407:
[----:B------:R-:W-:Y:S01]  /*3b60*/  BSSY B2, `(.L_x_3449) ;  /* 0x0000007000027945 */ /* 0x000fe20003800000 */
[----:B------:R-:W-:Y:S01]  /*3b70*/  IMAD.MOV.U32 R30, RZ, RZ, R43 ;  /* 0x000000ffff1e7224 */ /* 0x000fe200078e002b */
[----:B------:R-:W-:Y:S01]  /*3b80*/  MOV R29, 0xffffffff ;  /* 0xffffffff001d7802 */ /* 0x000fe20000000f00 */
[----:B------:R-:W-:-:S07]  /*3b90*/  IMAD.MOV.U32 R32, RZ, RZ, 0x101f ;  /* 0x0000101fff207424 */ /* 0x000fce00078e00ff */
[----:B-1234-:R-:W-:Y:S05]  /*3ba0*/  WARPSYNC.COLLECTIVE R29, `(.L_x_3450) ;  /* 0x000000001d087348 */ /* 0x01efea0003c00000 */
[----:B------:R0:W0:Y:S02]  /*3bb0*/  SHFL.IDX P6, R29, R33, R30, R32 ;  /* 0x0000001e211d7389 */ /* 0x00002400000c0020 */
[----:B01234-:R-:W-:Y:S05]  /*3bc0*/  ENDCOLLECTIVE ;  /* 0x000000000000791b */ /* 0x01ffea0003800000 */
.L_x_3450:
[----:B------:R-:W-:Y:S05]  /*3bd0*/  BSYNC B2 ;  /* 0x0000000000027941 */ /* 0x000fea0003800000 */
.L_x_3449:
[----:B------:R-:W-:Y:S05]  /*3be0*/  BRA `(.L_x_3451) ;  /* 0xffffffe800407947 */ /* 0x000fea000383ffff */
.L_x_3409:
[----:B------:R-:W-:Y:S01]  /*3bf0*/  BSSY B2, `(.L_x_3452) ;  /* 0x0000007000027945 */ /* 0x000fe20003800000 */
[----:B------:R-:W-:Y:S02]  /*3c00*/  IMAD.MOV.U32 R30, RZ, RZ, R42 ;  /* 0x000000ffff1e7224 */ /* 0x000fe400078e002a */
[----:B------:R-:W-:Y:S02]  /*3c10*/  IMAD.MOV.U32 R32, RZ, RZ, 0x101f ;  /* 0x0000101fff207424 */ /* 0x000fe400078e00ff */
[----:B------:R-:W-:-:S07]  /*3c20*/  IMAD.MOV.U32 R29, RZ, RZ, -0x1 ;  /* 0xffffffffff1d7424 */ /* 0x000fce00078e00ff */
[----:B-1234-:R-:W-:Y:S05]  /*3c30*/  WARPSYNC.COLLECTIVE R29, `(.L_x_3453) ;  /* 0x000000001d087348 */ /* 0x01efea0003c00000 */
[----:B------:R0:W0:Y:S02]  /*3c40*/  SHFL.IDX P6, R29, R33, R30, R32 ;  /* 0x0000001e211d7389 */ /* 0x00002400000c0020 */
[----:B01234-:R-:W-:Y:S05]  /*3c50*/  ENDCOLLECTIVE ;  /* 0x000000000000791b */ /* 0x01ffea0003800000 */
.L_x_3453:
[----:B------:R-:W-:Y:S05]  /*3c60*/  BSYNC B2 ;  /* 0x0000000000027941 */ /* 0x000fea0003800000 */
.L_x_3452:
[----:B------:R-:W-:Y:S05]  /*3c70*/  BRA `(.L_x_3454) ;  /* 0xffffffe800347947 */ /* 0x000fea000383ffff */
.L_x_3411:
[----:B------:R-:W-:Y:S01]  /*3c80*/  BSSY B2, `(.L_x_3455) ;  /* 0x0000007000027945 */ /* 0x000fe20003800000 */
[----:B------:R-:W-:Y:S01]  /*3c90*/  MOV R30, R41 ;  /* 0x00000029001e7202 */ /* 0x000fe20000000f00 */
[----:B------:R-:W-:Y:S02]  /*3ca0*/  IMAD.MOV.U32 R32, RZ, RZ, 0x101f ;  /* 0x0000101fff207424 */ /* 0x000fe400078e00ff */
[----:B------:R-:W-:-:S07]  /*3cb0*/  IMAD.MOV.U32 R29, RZ, RZ, -0x1 ;  /* 0xffffffffff1d7424 */ /* 0x000fce00078e00ff */
[----:B-1234-:R-:W-:Y:S05]  /*3cc0*/  WARPSYNC.COLLECTIVE R29, `(.L_x_3456) ;  /* 0x000000001d087348 */ /* 0x01efea0003c00000 */
[----:B------:R0:W0:Y:S02]  /*3cd0*/  SHFL.IDX P6, R29, R33, R30, R32 ;  /* 0x0000001e211d7389 */ /* 0x00002400000c0020 */
[----:B01234-:R-:W-:Y:S05]  /*3ce0*/  ENDCOLLECTIVE ;  /* 0x000000000000791b */ /* 0x01ffea0003800000 */
.L_x_3456:
[----:B------:R-:W-:Y:S05]  /*3cf0*/  BSYNC B2 ;  /* 0x0000000000027941 */ /* 0x000fea0003800000 */
.L_x_3455:
[----:B------:R-:W-:Y:S05]  /*3d00*/  BRA `(.L_x_3457) ;  /* 0xffffffe800287947 */ /* 0x000fea000383ffff */
.L_x_3413:
[----:B------:R-:W-:Y:S01]  /*3d10*/  HFMA2 R32, -RZ, RZ, 0, 0.000503063201904296875 ;  /* 0x0000101fff207431 */ /* 0x000fe200000001ff */
[----:B------:R-:W-:Y:S01]  /*3d20*/  BSSY B2, `(.L_x_3458) ;  /* 0x0000006000027945 */ /* 0x000fe20003800000 */
[----:B------:R-:W-:Y:S02]  /*3d30*/  IMAD.MOV.U32 R30, RZ, RZ, R40 ;  /* 0x000000ffff1e7224 */ /* 0x000fe400078e0028 */
[----:B------:R-:W-:-:S07]  /*3d40*/  IMAD.MOV.U32 R29, RZ, RZ, -0x1 ;  /* 0xffffffffff1d7424 */ /* 0x000fce00078e00ff */
[----:B-1234-:R-:W-:Y:S05]  /*3d50*/  WARPSYNC.COLLECTIVE R29, `(.L_x_3459) ;  /* 0x000000001d087348 */ /* 0x01efea0003c00000 */
[----:B------:R0:W0:Y:S02]  /*3d60*/  SHFL.IDX P6, R29, R33, R30, R32 ;  /* 0x0000001e211d7389 */ /* 0x00002400000c0020 */
[----:B01234-:R-:W-:Y:S05]  /*3d70*/  ENDCOLLECTIVE ;  /* 0x000000000000791b */ /* 0x01ffea0003800000 */
.L_x_3459:
[----:B------:R-:W-:Y:S05]  /*3d80*/  BSYNC B2 ;  /* 0x0000000000027941 */ /* 0x000fea0003800000 */
.L_x_3458:
[----:B------:R-:W-:Y:S05]  /*3d90*/  BRA `(.L_x_3460) ;  /* 0xffffffe8001c7947 */ /* 0x000fea000383ffff */
.L_x_3415:
[----:B------:R-:W-:Y:S01]  /*3da0*/  BSSY B2, `(.L_x_3461) ;  /* 0x0000007000027945 */ /* 0x000fe20003800000 */
[----:B------:R-:W-:Y:S01]  /*3db0*/  IMAD.MOV.U32 R30, RZ, RZ, R39 ;  /* 0x000000ffff1e7224 */ /* 0x000fe200078e0027 */
[----:B------:R-:W-:Y:S01]  /*3dc0*/  MOV R29, 0xffffffff ;  /* 0xffffffff001d7802 */ /* 0x000fe20000000f00 */
[----:B------:R-:W-:-:S07]  /*3dd0*/  IMAD.MOV.U32 R32, RZ, RZ, 0x101f ;  /* 0x0000101fff207424 */ /* 0x000fce00078e00ff */
[----:B-1234-:R-:W-:Y:S05]  /*3de0*/  WARPSYNC.COLLECTIVE R29, `(.L_x_3462) ;  /* 0x000000001d087348 */ /* 0x01efea0003c00000 */
[----:B------:R0:W0:Y:S02]  /*3df0*/  SHFL.IDX P6, R29, R33, R30, R32 ;  /* 0x0000001e211d7389 */ /* 0x00002400000c0020 */
[----:B01234-:R-:W-:Y:S05]  /*3e00*/  ENDCOLLECTIVE ;  /* 0x000000000000791b */ /* 0x01ffea0003800000 */
.L_x_3462:
[----:B------:R-:W-:Y:S05]  /*3e10*/  BSYNC B2 ;  /* 0x0000000000027941 */ /* 0x000fea0003800000 */
.L_x_3461:
[----:B------:R-:W-:Y:S05]  /*3e20*/  BRA `(.L_x_3463) ;  /* 0xffffffe800107947 */ /* 0x000fea000383ffff */
.L_x_3417:
[----:B------:R-:W-:Y:S01]  /*3e30*/  BSSY B2, `(.L_x_3464) ;  /* 0x0000007000027945 */ /* 0x000fe20003800000 */
[----:B------:R-:W-:Y:S02]  /*3e40*/  IMAD.MOV.U32 R30, RZ, RZ, R38 ;  /* 0x000000ffff1e7224 */ /* 0x000fe400078e0026 */
[----:B------:R-:W-:Y:S02]  /*3e50*/  IMAD.MOV.U32 R32, RZ, RZ, 0x101f ;  /* 0x0000101fff207424 */ /* 0x000fe400078e00ff */
[----:B------:R-:W-:-:S07]  /*3e60*/  IMAD.MOV.U32 R29, RZ, RZ, -0x1 ;  /* 0xffffffffff1d7424 */ /* 0x000fce00078e00ff */
[----:B-1234-:R-:W-:Y:S05]  /*3e70*/  WARPSYNC.COLLECTIVE R29, `(.L_x_3465) ;  /* 0x000000001d087348 */ /* 0x01efea0003c00000 */
[----:B------:R0:W0:Y:S02]  /*3e80*/  SHFL.IDX P6, R29, R33, R30, R32 ;  /* 0x0000001e211d7389 */ /* 0x00002400000c0020 */
[----:B01234-:R-:W-:Y:S05]  /*3e90*/  ENDCOLLECTIVE ;  /* 0x000000000000791b */ /* 0x01ffea0003800000 */
.L_x_3465:
[----:B------:R-:W-:Y:S05]  /*3ea0*/  BSYNC B2 ;  /* 0x0000000000027941 */ /* 0x000fea0003800000 */
.L_x_3464:
[----:B------:R-:W-:Y:S05]  /*3eb0*/  BRA `(.L_x_3466) ;  /* 0xffffffe800047947 */ /* 0x000fea000383ffff */
.L_x_3419:
[----:B------:R-:W-:Y:S01]  /*3ec0*/  BSSY B2, `(.L_x_3467) ;  /* 0x0000007000027945 */ /* 0x000fe20003800000 */
[----:B------:R-:W-:Y:S01]  /*3ed0*/  MOV R30, R37 ;  /* 0x00000025001e7202 */ /* 0x000fe20000000f00 */
[----:B------:R-:W-:Y:S02]  /*3ee0*/  IMAD.MOV.U32 R32, RZ, RZ, 0x101f ;  /* 0x0000101fff207424 */ /* 0x000fe400078e00ff */
[----:B------:R-:W-:-:S07]  /*3ef0*/  IMAD.MOV.U32 R29, RZ, RZ, -0x1 ;  /* 0xffffffffff1d7424 */ /* 0x000fce00078e00ff */
[----:B-1234-:R-:W-:Y:S05]  /*3f00*/  WARPSYNC.COLLECTIVE R29, `(.L_x_3468) ;  /* 0x000000001d087348 */ /* 0x01efea0003c00000 */
[----:B------:R0:W0:Y:S02]  /*3f10*/  SHFL.IDX P6, R29, R33, R30, R32 ;  /* 0x0000001e211d7389 */ /* 0x00002400000c0020 */
[----:B01234-:R-:W-:Y:S05]  /*3f20*/  ENDCOLLECTIVE ;  /* 0x000000000000791b */ /* 0x01ffea0003800000 */
.L_x_3468:
[----:B------:R-:W-:Y:S05]  /*3f30*/  BSYNC B2 ;  /* 0x0000000000027941 */ /* 0x000fea0003800000 */
.L_x_3467:
[----:B------:R-:W-:Y:S05]  /*3f40*/  BRA `(.L_x_3469) ;  /* 0xffffffe400f87947 */ /* 0x000fea000383ffff */
.L_x_3421:
[----:B------:R-:W-:Y:S01]  /*3f50*/  HFMA2 R32, -RZ, RZ, 0, 0.000503063201904296875 ;  /* 0x0000101fff207431 */ /* 0x000fe200000001ff */
[----:B------:R-:W-:Y:S01]  /*3f60*/  BSSY B2, `(.L_x_3470) ;  /* 0x0000006000027945 */ /* 0x000fe20003800000 */
[----:B------:R-:W-:Y:S02]  /*3f70*/  IMAD.MOV.U32 R30, RZ, RZ, R36 ;  /* 0x000000ffff1e7224 */ /* 0x000fe400078e0024 */
[----:B------:R-:W-:-:S07]  /*3f80*/  IMAD.MOV.U32 R29, RZ, RZ, -0x1 ;  /* 0xffffffffff1d7424 */ /* 0x000fce00078e00ff */
[----:B-1234-:R-:W-:Y:S05]  /*3f90*/  WARPSYNC.COLLECTIVE R29, `(.L_x_3471) ;  /* 0x000000001d087348 */ /* 0x01efea0003c00000 */
[----:B------:R0:W0:Y:S02]  /*3fa0*/  SHFL.IDX P6, R29, R33, R30, R32 ;  /* 0x0000001e211d7389 */ /* 0x00002400000c0020 */
[----:B01234-:R-:W-:Y:S05]  /*3fb0*/  ENDCOLLECTIVE ;  /* 0x000000000000791b */ /* 0x01ffea0003800000 */
.L_x_3471:
[----:B------:R-:W-:Y:S05]  /*3fc0*/  BSYNC B2 ;  /* 0x0000000000027941 */ /* 0x000fea0003800000 */
.L_x_3470:
[----:B------:R-:W-:Y:S01]  /*3fd0*/  IMAD.MOV.U32 R27, RZ, RZ, R29 ;  /* 0x000000ffff1b7224 */ /* 0x000fe200078e001d */
[----:B------:R-:W-:Y:S06]  /*3fe0*/  BRA `(.L_x_3472) ;  /* 0xffffffe400e87947 */ /* 0x000fec000383ffff */
        .weak           $__internal_103_$__cuda_sm20_div_s16
        .type           $__internal_103_$__cuda_sm20_div_s16,@function
        .size           $__internal_103_$__cuda_sm20_div_s16,($__internal_104_$__cuda_sm20_div_u16 - $__internal_103_$__cuda_sm20_div_s16)
$__internal_103_$__cuda_sm20_div_s16:
        /* <DEDUP_REMOVED lines=24> */
[----:B------:R-:W-:Y:S05]  /*4170*/  RET.REL.NODEC R2 `(_Z9cuda_gemmIiLi128ELi4ELi1ELi1024ELi16ELi16ELi64ELi1ELi0EEviiiPT_S1_S1_iii) ;  /* 0xffffffbc02a07950 */ /* 0x000fea0003c3ffff */
        .weak           $__internal_104_$__cuda_sm20_div_u16
        .type           $__internal_104_$__cuda_sm20_div_u16,@function
        .size           $__internal_104_$__cuda_sm20_div_u16,(.L_x_38607 - $__internal_104_$__cuda_sm20_div_u16)
$__internal_104_$__cuda_sm20_div_u16:
        /* <DEDUP_REMOVED lines=18> */
[----:B------:R-:W-:Y:S06]  /*42a0*/  RET.REL.NODEC R2 `(_Z9cuda_gemmIiLi128ELi4ELi1ELi1024ELi16ELi16ELi64ELi1ELi0EEviiiPT_S1_S1_iii) ;  /* 0xffffffbc02547950 */ /* 0x000fec0003c3ffff */
.L_x_3473:
        /* <DEDUP_REMOVED lines=13> */
.L_x_38607:


//--------------------- .text._Z9cuda_gemmIiLi128ELi4ELi1ELi1024ELi16ELi16ELi64ELi0ELi1EEviiiPT_S1_S1_iii --------------------------
	.section	.text._Z9cuda_gemmIiLi128ELi4ELi1ELi1024ELi16ELi16ELi64ELi0ELi1EEviiiPT_S1_S1_iii,"ax",@progbits
	.align	128
        .global         _Z9cuda_gemmIiLi128ELi4ELi1ELi1024ELi16ELi16ELi64ELi0ELi1EEviiiPT_S1_S1_iii
        .type           _Z9cuda_gemmIiLi128ELi4ELi1ELi1024ELi16ELi16ELi64ELi0ELi1EEviiiPT_S1_S1_iii,@function
        .size           _Z9cuda_gemmIiLi128ELi4ELi1ELi1024ELi16ELi16ELi64ELi0ELi1EEviiiPT_S1_S1_iii,(.L_x_38608 - _Z9cuda_gemmIiLi128ELi4ELi1ELi1024ELi16ELi16ELi64ELi0ELi1EEviiiPT_S1_S1_iii)
        .other          _Z9cuda_gemmIiLi128ELi4ELi1ELi1024ELi16ELi16ELi64ELi0ELi1EEviiiPT_S1_S1_iii,@"STO_CUDA_ENTRY STV_DEFAULT"
_Z9cuda_gemmIiLi128ELi4ELi1ELi1024ELi16ELi16ELi64ELi0ELi1EEviiiPT_S1_S1_iii:
.text._Z9cuda_gemmIiLi128ELi4ELi1ELi1024ELi16ELi16ELi64ELi0ELi1EEviiiPT_S1_S1_iii:
        /* <DEDUP_REMOVED lines=8> */
[----:B------:R-:W-:Y:S05]  /*0080*/  CALL.REL.NOINC `($__internal_105_$__cuda_sm20_div_u16) ;  /* 0x00000024003c7944 */ /* 0x000fea0003c00000 */
        /* <DEDUP_REMOVED lines=11> */
[----:B------:R-:W-:Y:S02]  /*0140*/  HFMA2 R8, -RZ, RZ, 0, 0 ;  /* 0x00000000ff087431 */ /* 0x000fe400000001ff */
[----:B------:R-:W-:Y:S01]  /*0150*/  IMAD.MOV.U32 R7, RZ, RZ, R6 ;  /* 0x000000ffff077224 */ /* 0x000fe200078e0006 */
[----:B-1----:R-:W-:-:S07]  /*0160*/  LEA R0, R3, R0, 0x18 ;  /* 0x0000000003007211 */ /* 0x002fce00078ec0ff */
.L_x_3476:
        /* <DEDUP_REMOVED lines=13> */
.L_x_3475:
[----:B0-----:R-:W-:Y:S05]  /*0240*/  BSYNC.RECONVERGENT B0 ;  /* 0x0000000000007941 */ /* 0x001fea0003800200 */
.L_x_3474:
[----:B------:R-:W-:Y:S04]  /*0250*/  BSSY.RECONVERGENT B0, `(.L_x_3477) ;  /* 0x000002c000007945 */ /* 0x000fe80003800200 */
[----:B------:R-:W-:Y:S05]  /*0260*/  @!P0 BRA `(.L_x_3478) ;  /* 0x0000000000a88947 */ /* 0x000fea0003800000 */
[----:B------:R-:W0:Y:S01]  /*0270*/  S2R R5, SR_CgaCtaId ;  /* 0x0000000000057919 */ /* 0x000e220000008800 */
[----:B-1----:R-:W1:Y:S01]  /*0280*/  LDC.64 R2, c[0x0][0x398] ;  /* 0x0000e600ff027b82 */ /* 0x002e620000000a00 */
[----:B------:R-:W-:-:S04]  /*0290*/  MOV R0, 0x400 ;  /* 0x0000040000007802 */ /* 0x000fc80000000f00 */
[----:B0-----:R-:W-:-:S07]  /*02a0*/  LEA R16, R5, R0, 0x18 ;  /* 0x0000000005107211 */ /* 0x001fce00078ec0ff */
.L_x_3479:
        /* <DEDUP_REMOVED lines=9> */
[----:B------:R-:W4:Y:S04]  /*0340*/  LDG.E R8, desc[UR12][R8.64] ;  /* 0x0000000c08087981 */ /* 0x000f28000c1e1900 */
[----:B------:R5:W4:Y:S01]  /*0350*/  LDG.E R11, desc[UR12][R10.64] ;  /* 0x0000000c0a0b7981 */ /* 0x000b22000c1e1900 */
[----:B------:R-:W-:Y:S02]  /*0360*/  LOP3.LUT R19, R7, 0xf, RZ, 0xc0, !PT ;  /* 0x0000000f07137812 */ /* 0x000fe400078ec0ff */
[----:B------:R-:W-:Y:S02]  /*0370*/  SHF.R.U32.HI R7, RZ, 0x2, R7 ;  /* 0x00000002ff077819 */ /* 0x000fe40000011607 */
[----:B------:R-:W-:Y:S02]  /*0380*/  LOP3.LUT R0, R21, 0xf, RZ, 0xc0, !PT ;  /* 0x0000000f15007812 */ /* 0x000fe400078ec0ff */
[----:B------:R-:W-:-:S02]  /*0390*/  LOP3.LUT R18, R7, 0x3ffffffc, RZ, 0xc0, !PT ;  /* 0x3ffffffc07127812 */ /* 0x000fc400078ec0ff */
[----:B0-----:R-:W-:Y:S02]  /*03a0*/  LOP3.LUT R13, R15, 0xf, RZ, 0xc0, !PT ;  /* 0x0000000f0f0d7812 */ /* 0x001fe400078ec0ff */
[----:B------:R-:W-:Y:S01]  /*03b0*/  SHF.R.U32.HI R7, RZ, 0x2, R21 ;  /* 0x00000002ff077819 */ /* 0x000fe20000011615 */
[--C-:B------:R-:W-:Y:S01]  /*03c0*/  IMAD R19, R19, 0x44, R16.reuse ;  /* 0x0000004413137824 */ /* 0x100fe200078e0210 */
[----:B------:R-:W-:Y:S02]  /*03d0*/  SHF.R.U32.HI R15, RZ, 0x2, R15 ;  /* 0x00000002ff0f7819 */ /* 0x000fe4000001160f */
[----:B-1----:R-:W-:Y:S02]  /*03e0*/  LOP3.LUT R5, R17, 0xf, RZ, 0xc0, !PT ;  /* 0x0000000f11057812 */ /* 0x002fe400078ec0ff */
[----:B------:R-:W-:Y:S01]  /*03f0*/  SHF.R.U32.HI R14, RZ, 0x2, R17 ;  /* 0x00000002ff0e7819 */ /* 0x000fe20000011611 */
[--C-:B------:R-:W-:Y:S01]  /*0400*/  IMAD R0, R0, 0x44, R16.reuse ;  /* 0x0000004400007824 */ /* 0x100fe200078e0210 */
[----:B------:R-:W-:Y:S01]  /*0410*/  LOP3.LUT R7, R7, 0x3ffffffc, RZ, 0xc0, !PT ;  /* 0x3ffffffc07077812 */ /* 0x000fe200078ec0ff */
[--C-:B------:R-:W-:Y:S01]  /*0420*/  IMAD R13, R13, 0x44, R16.reuse ;  /* 0x000000440d0d7824 */ /* 0x100fe200078e0210 */
[----:B-----5:R-:W-:Y:S01]  /*0430*/  LOP3.LUT R10, R15, 0x3ffffffc, RZ, 0xc0, !PT ;  /* 0x3ffffffc0f0a7812 */ /* 0x020fe200078ec0ff */
[----:B------:R-:W-:Y:S01]  /*0440*/  IMAD R9, R5, 0x44, R16 ;  /* 0x0000004405097824 */ /* 0x000fe200078e0210 */
[----:B------:R-:W-:-:S02]  /*0450*/  LOP3.LUT R14, R14, 0x3ffffffc, RZ, 0xc0, !PT ;  /* 0x3ffffffc0e0e7812 */ /* 0x000fc400078ec0ff */
[----:B------:R-:W-:Y:S02]  /*0460*/  IADD3 R19, PT, PT, R19, R18, RZ ;  /* 0x0000001213137210 */ /* 0x000fe40007ffe0ff */
[----:B------:R-:W-:Y:S01]  /*0470*/  IADD3 R5, PT, PT, R0, R7, RZ ;  /* 0x0000000700057210 */ /* 0x000fe20007ffe0ff */
[----:B------:R-:W-:Y:S01]  /*0480*/  IMAD.IADD R14, R9, 0x1, R14 ;  /* 0x00000001090e7824 */ /* 0x000fe200078e020e */
        /* <DEDUP_REMOVED lines=8> */
.L_x_3478:
[----:B------:R-:W-:Y:S05]  /*0510*/  BSYNC.RECONVERGENT B0 ;  /* 0x0000000000007941 */ /* 0x000fea0003800200 */
.L_x_3477:
[----:B------:R-:W2:Y:S01]  /*0520*/  S2UR UR4, SR_CTAID.Y ;  /* 0x00000000000479c3 */ /* 0x000ea20000002600 */
[----:B------:R-:W3:Y:S02]  /*0530*/  LDCU UR11, c[0x0][0x374] ;  /* 0x00006e80ff0b77ac */ /* 0x000ee40008000800 */
[----:B---3--:R-:W-:-:S04]  /*0540*/  USHF.L.U32 UR5, UR11, 0x2, URZ ;  /* 0x000000020b057899 */ /* 0x008fc800080006ff */
[----:B--2---:R-:W-:-:S06]  /*0550*/  UISETP.GE.U32.AND UP0, UPT, UR4, UR5, UPT ;  /* 0x000000050400728c */ /* 0x004fcc000bf06070 */
[----:B------:R-:W-:-:S13]  /*0560*/  PLOP3.LUT P0, PT, PT, PT, UP0, 0x80, 0x8 ;  /* 0x000000000008781c */ /* 0x000fda0003f0f008 */
[----:B------:R-:W-:Y:S05]  /*0570*/  @P0 EXIT ;  /* 0x000000000000094d */ /* 0x000fea0003800000 */
[----:B------:R-:W2:Y:S01]  /*0580*/  S2R R7, SR_CTAID.X ;  /* 0x0000000000077919 */ /* 0x000ea20000002500 */
[----:B------:R-:W3:Y:S01]  /*0590*/  S2UR UR7, SR_CgaCtaId ;  /* 0x00000000000779c3 */ /* 0x000ee20000008800 */
[----:B------:R-:W-:Y:S01]  /*05a0*/  USHF.L.U32 UR9, UR10, 0x2, URZ ;  /* 0x000000020a097899 */ /* 0x000fe200080006ff */
[C---:B-1----:R-:W-:Y:S01]  /*05b0*/  SHF.L.U32 R2, R6.reuse, 0x2, RZ ;  /* 0x0000000206027819 */ /* 0x042fe200000006ff */
[----:B------:R-:W-:Y:S01]  /*05c0*/  UMOV UR6, 0x400 ;  /* 0x0000040000067882 */ /* 0x000fe20000000000 */
[----:B0-----:R-:W-:Y:S01]  /*05d0*/  IMAD.SHL.U32 R12, R6, 0x10, RZ ;  /* 0x00000010060c7824 */ /* 0x001fe200078e00ff */
[----:B------:R-:W-:Y:S01]  /*05e0*/  ULOP3.LUT UR8, UR9, 0xffff, URZ, 0xc0, !UPT ;  /* 0x0000ffff09087892 */ /* 0x000fe2000f8ec0ff */
[----:B------:R-:W-:Y:S02]  /*05f0*/  SHF.R.U32.HI R5, RZ, 0x6, R6 ;  /* 0x00000006ff057819 */ /* 0x000fe40000011606 */
[----:B------:R-:W0:Y:S01]  /*0600*/  S2UR UR5, SR_CTAID.X ;  /* 0x00000000000579c3 */ /* 0x000e220000002500 */
[----:B------:R-:W-:-:S02]  /*0610*/  IADD3 R0, PT, PT, R2, UR9, RZ ;  /* 0x0000000902007c10 */ /* 0x000fc4000fffe0ff */
[----:B------:R-:W-:Y:S02]  /*0620*/  LOP3.LUT R3, R6, 0xf, RZ, 0xc0, !PT ;  /* 0x0000000f06037812 */ /* 0x000fe400078ec0ff */
[----:B------:R-:W-:Y:S02]  /*0630*/  IADD3 R0, PT, PT, RZ, -R0, RZ ;  /* 0x80000000ff007210 */ /* 0x000fe40007ffe0ff */
[----:B------:R-:W-:Y:S02]  /*0640*/  MOV R15, UR8 ;  /* 0x00000008000f7c02 */ /* 0x000fe40008000f00 */
[----:B------:R-:W-:Y:S02]  /*0650*/  PRMT R8, R0, 0x7710, RZ ;  /* 0x0000771000087816 */ /* 0x000fe400000000ff */
[----:B------:R-:W-:Y:S02]  /*0660*/  LOP3.LUT R0, R2, 0x3c, RZ, 0xc0, !PT ;  /* 0x0000003c02007812 */ /* 0x000fe400078ec0ff */
[----:B------:R-:W-:-:S02]  /*0670*/  IADD3 R8, PT, PT, R8, 0x3ff, RZ ;  /* 0x000003ff08087810 */ /* 0x000fc40007ffe0ff */
[----:B------:R-:W-:Y:S01]  /*0680*/  MOV R16, 0x700 ;  /* 0x0000070000107802 */ /* 0x000fe20000000f00 */
[----:B---3--:R-:W-:Y:S01]  /*0690*/  ULEA UR7, UR7, UR6, 0x18 ;  /* 0x0000000607077291 */ /* 0x008fe2000f8ec0ff */
[----:B------:R-:W-:-:S05]  /*06a0*/  LOP3.LUT R14, R8, 0xffff, RZ, 0xc0, !PT ;  /* 0x0000ffff080e7812 */ /* 0x000fca00078ec0ff */
[----:B------:R-:W-:Y:S02]  /*06b0*/  IADD3 R10, PT, PT, R0, UR7, RZ ;  /* 0x00000007000a7c10 */ /* 0x000fe4000fffe0ff */
[----:B--2---:R-:W-:Y:S01]  /*06c0*/  LEA R4, R7, R6, 0x6 ;  /* 0x0000000607047211 */ /* 0x004fe200078e30ff */
[----:B0-----:R-:W-:Y:S01]  /*06d0*/  USHF.L.U32 UR5, UR5, 0xa, URZ ;  /* 0x0000000a05057899 */ /* 0x001fe200080006ff */
[----:B------:R-:W-:-:S11]  /*06e0*/  LOP3.LUT R7, R12, 0x3f0, RZ, 0xc0, !PT ;  /* 0x000003f00c077812 */ /* 0x000fd600078ec0ff */
[----:B------:R-:W-:Y:S05]  /*06f0*/  CALL.REL.NOINC `($__internal_105_$__cuda_sm20_div_u16) ;  /* 0x0000001c00a07944 */ /* 0x000fea0003c00000 */
[----:B------:R-:W0:Y:S01]  /*0700*/  S2UR UR7, SR_CgaCtaId ;  /* 0x00000000000779c3 */ /* 0x000e220000008800 */
[----:B------:R-:W1:Y:S01]  /*0710*/  LDCU UR8, c[0x0][0x388] ;  /* 0x00007100ff0877ac */ /* 0x000e620008000800 */
[----:B------:R-:W-:Y:S01]  /*0720*/  LOP3.LUT R31, R7, 0xf, R6, 0xf8, !PT ;  /* 0x0000000f071f7812 */ /* 0x000fe200078ef806 */
[----:B------:R-:W-:Y:S01]  /*0730*/  IMAD R5, R5, 0x44, R10 ;  /* 0x0000004405057824 */ /* 0x000fe200078e020a */
[----:B------:R-:W-:Y:S01]  /*0740*/  LOP3.LUT R32, R7, 0x8, R3, 0xf6, !PT ;  /* 0x0000000807207812 */ /* 0x000fe200078ef603 */
[C---:B------:R-:W-:Y:S01]  /*0750*/  VIADD R7, R6.reuse, 0x6 ;  /* 0x0000000606077836 */ /* 0x040fe20000000000 */
[C---:B------:R-:W-:Y:S01]  /*0760*/  IADD3 R8, PT, PT, R6.reuse, 0x7, RZ ;  /* 0x0000000706087810 */ /* 0x040fe20007ffe0ff */
[C---:B------:R-:W-:Y:S01]  /*0770*/  VIADD R14, R6.reuse, 0xc ;  /* 0x0000000c060e7836 */ /* 0x040fe20000000000 */
[C---:B------:R-:W-:Y:S01]  /*0780*/  IADD3 R9, PT, PT, R6.reuse, 0x9, RZ ;  /* 0x0000000906097810 */ /* 0x040fe20007ffe0ff */
[----:B------:R-:W-:Y:S01]  /*0790*/  UIADD3 UR6, UPT, UPT, UR6, 0x480, URZ ;  /* 0x0000048006067890 */ /* 0x000fe2000fffe0ff */
[----:B------:R-:W-:-:S02]  /*07a0*/  IADD3 R10, PT, PT, R6, 0xa, RZ ;  /* 0x0000000a060a7810 */ /* 0x000fc40007ffe0ff */
[C---:B------:R-:W-:Y:S02]  /*07b0*/  IADD3 R11, PT, PT, R6.reuse, 0xb, RZ ;  /* 0x0000000b060b7810 */ /* 0x040fe40007ffe0ff */
[----:B------:R-:W-:Y:S02]  /*07c0*/  LOP3.LUT R13, R7, 0xf, RZ, 0xc0, !PT ;  /* 0x0000000f070d7812 */ /* 0x000fe400078ec0ff */
[C---:B------:R-:W-:Y:S02]  /*07d0*/  IADD3 R28, PT, PT, R6.reuse, 0xd, RZ ;  /* 0x0000000d061c7810 */ /* 0x040fe40007ffe0ff */
[C---:B------:R-:W-:Y:S02]  /*07e0*/  IADD3 R29, PT, PT, R6.reuse, 0xe, RZ ;  /* 0x0000000e061d7810 */ /* 0x040fe40007ffe0ff */
[----:B------:R-:W-:Y:S02]  /*07f0*/  IADD3 R30, PT, PT, R6, -0x1, RZ ;  /* 0xffffffff061e7810 */ /* 0x000fe40007ffe0ff */
[----:B------:R-:W-:-:S02]  /*0800*/  LOP3.LUT R7, R8, 0xf, RZ, 0xc0, !PT ;  /* 0x0000000f08077812 */ /* 0x000fc400078ec0ff */
[----:B------:R-:W-:Y:S01]  /*0810*/  LOP3.LUT R8, R9, 0xf, RZ, 0xc0, !PT ;  /* 0x0000000f09087812 */ /* 0x000fe200078ec0ff */
[----:B0-----:R-:W-:Y:S01]  /*0820*/  ULEA UR6, UR7, UR6, 0x18 ;  /* 0x0000000607067291 */ /* 0x001fe2000f8ec0ff */
[----:B------:R-:W-:Y:S01]  /*0830*/  LOP3.LUT R9, R10, 0xf, RZ, 0xc0, !PT ;  /* 0x0000000f0a097812 */ /* 0x000fe200078ec0ff */
[----:B-1----:R-:W-:Y:S01]  /*0840*/  USHF.R.S32.HI UR7, URZ, 0x1f, UR8 ;  /* 0x0000001fff077899 */ /* 0x002fe20008011408 */
[----:B------:R-:W-:Y:S02]  /*0850*/  LOP3.LUT R10, R11, 0xf, RZ, 0xc0, !PT ;  /* 0x0000000f0b0a7812 */ /* 0x000fe400078ec0ff */
[----:B------:R-:W-:Y:S01]  /*0860*/  LOP3.LUT R11, R14, 0xf, RZ, 0xc0, !PT ;  /* 0x0000000f0e0b7812 */ /* 0x000fe200078ec0ff */
[----:B------:R-:W-:Y:S01]  /*0870*/  ULEA.HI UR7, UR7, UR8, URZ, 0xa ;  /* 0x0000000807077291 */ /* 0x000fe2000f8f50ff */
[----:B------:R-:W-:Y:S02]  /*0880*/  LOP3.LUT R28, R28, 0xf, RZ, 0xc0, !PT ;  /* 0x0000000f1c1c7812 */ /* 0x000fe400078ec0ff */
[----:B------:R-:W-:Y:S01]  /*0890*/  LOP3.LUT R29, R29, 0xf, RZ, 0xc0, !PT ;  /* 0x0000000f1d1d7812 */ /* 0x000fe200078ec0ff */
[----:B------:R-:W-:Y:S01]  /*08a0*/  USHF.R.S32.HI UR7, URZ, 0xa, UR7 ;  /* 0x0000000aff077899 */ /* 0x000fe20008011407 */
[----:B------:R-:W-:-:S02]  /*08b0*/  LOP3.LUT R30, R30, 0xf, RZ, 0xc0, !PT ;  /* 0x0000000f1e1e7812 */ /* 0x000fc400078ec0ff */
        /* <DEDUP_REMOVED lines=8> */
[----:B------:R-:W-:Y:S02]  /*0940*/  LOP3.LUT R41, R30, 0x3f0, R12, 0xf8, !PT ;  /* 0x000003f01e297812 */ /* 0x000fe400078ef80c */
        /* <DEDUP_REMOVED lines=11> */
[----:B------:R-:W-:-:S07]  /*0a00*/  LEA R41, R41, UR6, 0x2 ;  /* 0x0000000629297c11 */ /* 0x000fce000f8e10ff */
.L_x_3485:
[----:B------:R-:W-:Y:S01]  /*0a10*/  ISETP.NE.AND P1, PT, R6, 0x2, PT ;  /* 0x000000020600780c */ /* 0x000fe20003f25270 */
[----:B0-----:R-:W0:Y:S01]  /*0a20*/  LDCU UR14, c[0x0][0x388] ;  /* 0x00007100ff0e77ac */ /* 0x001e220008000800 */
[----:B------:R-:W-:Y:S01]  /*0a30*/  LOP3.LUT R12, R0, 0xffff, RZ, 0xc0, !PT ;  /* 0x0000ffff000c7812 */ /* 0x000fe200078ec0ff */
[----:B------:R-:W-:Y:S01]  /*0a40*/  BSSY.RECONVERGENT B0, `(.L_x_3480) ;  /* 0x0000024000007945 */ /* 0x000fe20003800200 */
[----:B------:R-:W-:Y:S02]  /*0a50*/  MOV R42, R2 ;  /* 0x00000002002a7202 */ /* 0x000fe40000000f00 */
[----:B------:R-:W-:-:S07]  /*0a60*/  ISETP.GE.U32.AND P0, PT, R12, 0x2, PT ;  /* 0x000000020c00780c */ /* 0x000fce0003f06070 */
[----:B------:R-:W-:Y:S06]  /*0a70*/  @!P1 BRA `(.L_x_3481) ;  /* 0x0000000000809947 */ /* 0x000fec0003800000 */
[----:B------:R-:W1:Y:S01]  /*0a80*/  LDC.64 R16, c[0x0][0x390] ;  /* 0x0000e400ff107b82 */ /* 0x000e620000000a00 */
[----:B0-----:R-:W-:-:S06]  /*0a90*/  UIMAD UR6, UR4, UR14, UR5 ;  /* 0x0000000e040672a4 */ /* 0x001fcc000f8e0205 */
[----:B------:R-:W-:-:S04]  /*0aa0*/  VIADD R13, R2, UR6 ;  /* 0x00000006020d7c36 */ /* 0x000fc80008000000 */
[----:B-1----:R-:W-:-:S06]  /*0ab0*/  IMAD.WIDE R12, R13, 0x4, R16 ;  /* 0x000000040d0c7825 */ /* 0x002fcc00078e0210 */
[----:B------:R-:W2:Y:S01]  /*0ac0*/  LDG.E.128 R12, desc[UR12][R12.64] ;  /* 0x0000000c0c0c7981 */ /* 0x000ea2000c1e1d00 */
[----:B------:R-:W0:Y:S01]  /*0ad0*/  S2UR UR8, SR_CgaCtaId ;  /* 0x00000000000879c3 */ /* 0x000e220000008800 */
[----:B------:R-:W-:Y:S01]  /*0ae0*/  UMOV UR6, 0x400 ;  /* 0x0000040000067882 */ /* 0x000fe20000000000 */
[----:B------:R-:W-:Y:S01]  /*0af0*/  ISETP.NE.AND P1, PT, R6, 0x3, PT ;  /* 0x000000030600780c */ /* 0x000fe20003f25270 */
[----:B------:R-:W1:Y:S01]  /*0b00*/  S2R R18, SR_TID.X ;  /* 0x0000000000127919 */ /* 0x000e620000002100 */
[----:B------:R-:W-:Y:S01]  /*0b10*/  UIADD3 UR6, UPT, UPT, UR6, 0x480, URZ ;  /* 0x0000048006067890 */ /* 0x000fe2000fffe0ff */
[----:B------:R-:W-:-:S03]  /*0b20*/  IADD3 R42, PT, PT, R2, UR9, RZ ;  /* 0x00000009022a7c10 */ /* 0x000fc6000fffe0ff */
[----:B0-----:R-:W-:Y:S01]  /*0b30*/  ULEA UR6, UR8, UR6, 0x18 ;  /* 0x0000000608067291 */ /* 0x001fe2000f8ec0ff */
[----:B-1----:R-:W-:-:S05]  /*0b40*/  SHF.L.U32 R18, R18, 0x4, RZ ;  /* 0x0000000412127819 */ /* 0x002fca00000006ff */
[----:B------:R-:W-:-:S03]  /*0b50*/  IADD3 R20, PT, PT, R18, UR6, RZ ;  /* 0x0000000612147c10 */ /* 0x000fc6000fffe0ff */
[----:B--2---:R1:W-:Y:S01]  /*0b60*/  STS.128 [R18+UR6], R12 ;  /* 0x0000000c12007988 */ /* 0x0043e20008000c06 */
[----:B------:R-:W-:Y:S05]  /*0b70*/  @!P1 BRA `(.L_x_3481) ;  /* 0x0000000000409947 */ /* 0x000fea0003800000 */
[----:B------:R-:W-:Y:S01]  /*0b80*/  ISETP.NE.AND P1, PT, R6, RZ, PT ;  /* 0x000000ff0600720c */ /* 0x000fe20003f25270 */
[----:B------:R-:W-:Y:S01]  /*0b90*/  UIMAD UR6, UR4, UR14, UR5 ;  /* 0x0000000e040672a4 */ /* 0x000fe2000f8e0205 */
[----:B------:R-:W-:-:S05]  /*0ba0*/  IADD3 R21, PT, PT, R42, UR9, RZ ;  /* 0x000000092a157c10 */ /* 0x000fca000fffe0ff */
[----:B-1----:R-:W-:-:S04]  /*0bb0*/  VIADD R13, R42, UR6 ;  /* 0x000000062a0d7c36 */ /* 0x002fc80008000000 */
[----:B------:R-:W-:Y:S02]  /*0bc0*/  IMAD.WIDE R12, R13, 0x4, R16 ;  /* 0x000000040d0c7825 */ /* 0x000fe400078e0210 */
[----:B------:R-:W-:-:S05]  /*0bd0*/  @P1 IADD3 R15, PT, PT, R21, UR6, RZ ;  /* 0x00000006150f1c10 */ /* 0x000fca000fffe0ff */
[----:B------:R-:W-:Y:S02]  /*0be0*/  @P1 IMAD.WIDE R16, R15, 0x4, R16 ;  /* 0x000000040f101825 */ /* 0x000fe400078e0210 */
[----:B------:R-:W2:Y:S04]  /*0bf0*/  LDG.E.128 R12, desc[UR12][R12.64] ;  /* 0x0000000c0c0c7981 */ /* 0x000ea8000c1e1d00 */
[----:B------:R-:W3:Y:S01]  /*0c00*/  @P1 LDG.E.128 R16, desc[UR12][R16.64] ;  /* 0x0000000c10101981 */ /* 0x000ee2000c1e1d00 */
[----:B------:R-:W-:Y:S02]  /*0c10*/  MOV R23, UR10 ;  /* 0x0000000a00177c02 */ /* 0x000fe40008000f00 */
[----:B------:R-:W-:Y:S01]  /*0c20*/  MOV R42, R21 ;  /* 0x00000015002a7202 */ /* 0x000fe20000000f00 */
[----:B------:R-:W-:Y:S01]  /*0c30*/  @P1 VIADD R42, R21, UR9 ;  /* 0x00000009152a1c36 */ /* 0x000fe20008000000 */
[----:B------:R-:W-:-:S04]  /*0c40*/  LEA R22, R23, R20, 0x4 ;  /* 0x0000001417167211 */ /* 0x000fc800078e20ff */
[----:B------:R-:W-:Y:S01]  /*0c50*/  @P1 LEA R20, R23, R22, 0x4 ;  /* 0x0000001617141211 */ /* 0x000fe200078e20ff */
[----:B--2---:R2:W-:Y:S04]  /*0c60*/  STS.128 [R22], R12 ;  /* 0x0000000c16007388 */ /* 0x0045e80000000c00 */
[----:B---3--:R2:W-:Y:S02]  /*0c70*/  @P1 STS.128 [R20], R16 ;  /* 0x0000001014001388 */ /* 0x0085e40000000c00 */
.L_x_3481:
[----:B0-----:R-:W-:Y:S05]  /*0c80*/  BSYNC.RECONVERGENT B0 ;  /* 0x0000000000007941 */ /* 0x001fea0003800200 */
.L_x_3480:
[----:B------:R-:W-:Y:S04]  /*0c90*/  BSSY.RECONVERGENT B0, `(.L_x_3482) ;  /* 0x0000030000007945 */ /* 0x000fe80003800200 */
[----:B------:R-:W-:Y:S05]  /*0ca0*/  @!P0 BRA `(.L_x_3483) ;  /* 0x0000000000b88947 */ /* 0x000fea0003800000 */
[----:B------:R-:W0:Y:S01]  /*0cb0*/  S2UR UR8, SR_CgaCtaId ;  /* 0x00000000000879c3 */ /* 0x000e220000008800 */
[----:B------:R-:W-:Y:S01]  /*0cc0*/  UMOV UR6, 0x400 ;  /* 0x0000040000067882 */ /* 0x000fe20000000000 */
[----:B------:R-:W-:Y:S01]  /*0cd0*/  IADD3 R45, PT, PT, R42, UR5, RZ ;  /* 0x000000052a2d7c10 */ /* 0x000fe2000fffe0ff */
[----:B------:R-:W-:Y:S01]  /*0ce0*/  UIADD3 UR6, UPT, UPT, UR6, 0x480, URZ ;  /* 0x0000048006067890 */ /* 0x000fe2000fffe0ff */
[----:B-12---:R-:W-:-:S04]  /*0cf0*/  MOV R14, UR14 ;  /* 0x0000000e000e7c02 */ /* 0x006fc80008000f00 */
[----:B------:R-:W1:Y:S01]  /*0d00*/  LDC R12, c[0x0][0x360] ;  /* 0x0000d800ff0c7b82 */ /* 0x000e620000000800 */
[----:B------:R-:W-:-:S05]  /*0d10*/  IMAD R45, R14, UR4, R45 ;  /* 0x000000040e2d7c24 */ /* 0x000fca000f8e022d */
[----:B------:R-:W-:Y:S01]  /*0d20*/  IADD3 R49, PT, PT, R45, UR9, RZ ;  /* 0x000000092d317c10 */ /* 0x000fe2000fffe0ff */
[----:B0-----:R-:W-:-:S06]  /*0d30*/  ULEA UR6, UR8, UR6, 0x18 ;  /* 0x0000000608067291 */ /* 0x001fcc000f8ec0ff */
[----:B------:R-:W-:Y:S01]  /*0d40*/  LEA R44, R42, UR6, 0x2 ;  /* 0x000000062a2c7c11 */ /* 0x000fe2000f8e10ff */
[C---:B-1----:R-:W-:Y:S01]  /*0d50*/  IMAD R43, R12.reuse, 0xc, R45 ;  /* 0x0000000c0c2b7824 */ /* 0x042fe200078e022d */
[----:B------:R-:W-:-:S07]  /*0d60*/  LEA R47, R12, R45, 0x3 ;  /* 0x0000002d0c2f7211 */ /* 0x000fce00078e18ff */
.L_x_3484:
[----:B---3--:R-:W0:Y:S02]  /*0d70*/  LDC.64 R24, c[0x0][0x390] ;  /* 0x0000e400ff187b82 */ /* 0x008e240000000a00 */
        /* <DEDUP_REMOVED lines=9> */
[----:B------:R-:W-:Y:S01]  /*0e10*/  IMAD.U32 R53, RZ, RZ, UR10 ;  /* 0x0000000aff357e24 */ /* 0x000fe2000f8e00ff */
[----:B------:R-:W-:-:S02]  /*0e20*/  MOV R55, UR10 ;  /* 0x0000000a00377c02 */ /* 0x000fc40008000f00 */
[-C--:B------:R-:W-:Y:S02]  /*0e30*/  LEA R46, R51, R44.reuse, 0x4 ;  /* 0x0000002c332e7211 */ /* 0x080fe400078e20ff */
[----:B------:R-:W-:Y:S01]  /*0e40*/  MOV R51, UR9 ;  /* 0x0000000900337c02 */ /* 0x000fe20008000f00 */
[----:B------:R-:W-:Y:S01]  /*0e50*/  IMAD R50, R55, 0x30, R44 ;  /* 0x0000003037327824 */ /* 0x000fe200078e022c */
[----:B------:R-:W-:Y:S02]  /*0e60*/  LEA R48, R53, R44, 0x5 ;  /* 0x0000002c35307211 */ /* 0x000fe400078e28ff */
[----:B------:R-:W-:Y:S02]  /*0e70*/  MOV R53, UR9 ;  /* 0x0000000900357c02 */ /* 0x000fe40008000f00 */
[----:B------:R-:W-:-:S04]  /*0e80*/  IADD3 R42, PT, PT, R51, UR9, R42 ;  /* 0x00000009332a7c10 */ /* 0x000fc8000fffe02a */
[----:B------:R-:W-:-:S04]  /*0e90*/  IADD3 R42, PT, PT, R53, UR9, R42 ;  /* 0x00000009352a7c10 */ /* 0x000fc8000fffe02a */
[----:B------:R-:W-:Y:S01]  /*0ea0*/  ISETP.GE.U32.AND P0, PT, R42, 0x400, PT ;  /* 0x000004002a00780c */ /* 0x000fe20003f06070 */
[----:B------:R-:W-:-:S05]  /*0eb0*/  IMAD.U32 R52, RZ, RZ, UR10 ;  /* 0x0000000aff347e24 */ /* 0x000fca000f8e00ff */
        /* <DEDUP_REMOVED lines=8> */
[----:B------:R-:W-:Y:S01]  /*0f40*/  MOV R13, UR10 ;  /* 0x0000000a000d7c02 */ /* 0x000fe20008000f00 */
[----:B------:R-:W-:Y:S01]  /*0f50*/  IMAD R49, R12, 0x10, R49 ;  /* 0x000000100c317824 */ /* 0x000fe200078e0231 */
[----:B------:R-:W-:Y:S02]  /*0f60*/  LEA R45, R14, R45, 0x4 ;  /* 0x0000002d0e2d7211 */ /* 0x000fe400078e20ff */
[----:B------:R-:W-:Y:S01]  /*0f70*/  LEA R44, R13, R44, 0x6 ;  /* 0x0000002c0d2c7211 */ /* 0x000fe200078e30ff */
[----:B------:R-:W-:Y:S06]  /*0f80*/  @!P0 BRA `(.L_x_3484) ;  /* 0xfffffffc00788947 */ /* 0x000fec000383ffff */
.L_x_3483:
[----:B------:R-:W-:Y:S05]  /*0f90*/  BSYNC.RECONVERGENT B0 ;  /* 0x0000000000007941 */ /* 0x000fea0003800200 */
.L_x_3482:
[----:B------:R-:W-:Y:S08]  /*0fa0*/  BAR.SYNC.DEFER_BLOCKING 0x0 ;  /* 0x0000000000007b1d */ /* 0x000ff00000010000 */
[----:B------:R-:W0:Y:S01]  /*0fb0*/  S2UR UR8, SR_CgaCtaId ;  /* 0x00000000000879c3 */ /* 0x000e220000008800 */
[----:B------:R-:W-:Y:S01]  /*0fc0*/  UMOV UR6, 0x400 ;  /* 0x0000040000067882 */ /* 0x000fe20000000000 */
[----:B---3--:R-:W3:Y:S01]  /*0fd0*/  S2R R21, SR_TID.X ;  /* 0x0000000000157919 */ /* 0x008ee20000002100 */
[----:B------:R-:W-:Y:S01]  /*0fe0*/  UIADD3 UR6, UPT, UPT, UR6, 0x480, URZ ;  /* 0x0000048006067890 */ /* 0x000fe2000fffe0ff */
[----:B------:R-:W4:Y:S04]  /*0ff0*/  LDS R60, [R5] ;  /* 0x00000000053c7984 */ /* 0x000f280000000800 */
[----:B-12---:R-:W-:Y:S01]  /*1000*/  LDS R12, [R31] ;  /* 0x000000001f0c7984 */ /* 0x006fe20000000800 */
[----:B0-----:R-:W-:-:S03]  /*1010*/  ULEA UR6, UR8, UR6, 0x18 ;  /* 0x0000000608067291 */ /* 0x001fc6000f8ec0ff */
[----:B------:R-:W-:Y:S04]  /*1020*/  LDS R58, [R5+0x88] ;  /* 0x00008800053a7984 */ /* 0x000fe80000000800 */
[----:B------:R-:W-:Y:S01]  /*1030*/  LDS R44, [R33] ;  /* 0x00000000212c7984 */ /* 0x000fe20000000800 */
[C---:B---3--:R-:W-:Y:S01]  /*1040*/  IADD3 R54, PT, PT, R21.reuse, 0x1, RZ ;  /* 0x0000000115367810 */ /* 0x048fe20007ffe0ff */
[C---:B------:R-:W-:Y:S01]  /*1050*/  VIADD R23, R21.reuse, 0x3 ;  /* 0x0000000315177836 */ /* 0x040fe20000000000 */
[C---:B------:R-:W-:Y:S01]  /*1060*/  SHF.L.U32 R14, R21.reuse, 0x4, RZ ;  /* 0x00000004150e7819 */ /* 0x040fe200000006ff */
[----:B------:R-:W-:Y:S01]  /*1070*/  LDS R42, [R34] ;  /* 0x00000000222a7984 */ /* 0x000fe20000000800 */
[----:B------:R-:W-:Y:S02]  /*1080*/  LOP3.LUT R54, R54, 0xf, RZ, 0xc0, !PT ;  /* 0x0000000f36367812 */ /* 0x000fe400078ec0ff */
[----:B------:R-:W-:Y:S01]  /*1090*/  IADD3 R17, PT, PT, R21, 0x2, RZ ;  /* 0x0000000215117810 */ /* 0x000fe20007ffe0ff */
[----:B------:R-:W-:Y:S01]  /*10a0*/  LDS R27, [R32] ;  /* 0x00000000201b7984 */ /* 0x000fe20000000800 */
[----:B------:R-:W-:-:S02]  /*10b0*/  LOP3.LUT R13, R54, 0x3f0, R14, 0xf8, !PT ;  /* 0x000003f0360d7812 */ /* 0x000fc400078ef80e */
[----:B------:R-:W-:Y:S01]  /*10c0*/  LOP3.LUT R17, R17, 0xf, RZ, 0xc0, !PT ;  /* 0x0000000f11117812 */ /* 0x000fe200078ec0ff */
[----:B------:R-:W-:Y:S01]  /*10d0*/  LDS R26, [R35] ;  /* 0x00000000231a7984 */ /* 0x000fe20000000800 */
[----:B------:R-:W-:Y:S02]  /*10e0*/  LOP3.LUT R23, R23, 0xf, RZ, 0xc0, !PT ;  /* 0x0000000f17177812 */ /* 0x000fe400078ec0ff */
[----:B------:R-:W-:Y:S01]  /*10f0*/  LEA R18, R13, UR6, 0x2 ;  /* 0x000000060d127c11 */ /* 0x000fe2000f8e10ff */
[----:B------:R-:W-:Y:S01]  /*1100*/  LDS R24, [R36] ;  /* 0x0000000024187984 */ /* 0x000fe20000000800 */
[--C-:B------:R-:W-:Y:S02]  /*1110*/  LOP3.LUT R15, R17, 0x3f0, R14.reuse, 0xf8, !PT ;  /* 0x000003f0110f7812 */ /* 0x100fe400078ef80e */
[----:B------:R-:W-:Y:S02]  /*1120*/  IADD3 R13, PT, PT, R21, 0x4, RZ ;  /* 0x00000004150d7810 */ /* 0x000fe40007ffe0ff */
[----:B------:R-:W-:Y:S01]  /*1130*/  LOP3.LUT R16, R23, 0x3f0, R14, 0xf8, !PT ;  /* 0x000003f017107812 */ /* 0x000fe200078ef80e */
[----:B------:R-:W-:Y:S01]  /*1140*/  LDS R18, [R18] ;  /* 0x0000000012127984 */ /* 0x000fe20000000800 */
[----:B------:R-:W-:-:S02]  /*1150*/  LEA R52, R15, UR6, 0x2 ;  /* 0x000000060f347c11 */ /* 0x000fc4000f8e10ff */
[----:B------:R-:W-:Y:S01]  /*1160*/  IADD3 R19, PT, PT, R21, 0x5, RZ ;  /* 0x0000000515137810 */ /* 0x000fe20007ffe0ff */
[----:B----4-:R-:W0:Y:S01]  /*1170*/  SHFL.IDX PT, R15, R60, R3, 0x101f ;  /* 0x00101f033c0f7589 */ /* 0x010e2200000e0000 */
[----:B------:R-:W-:Y:S02]  /*1180*/  LOP3.LUT R13, R13, 0xf, RZ, 0xc0, !PT ;  /* 0x0000000f0d0d7812 */ /* 0x000fe400078ec0ff */
[----:B------:R-:W-:Y:S01]  /*1190*/  LEA R50, R16, UR6, 0x2 ;  /* 0x0000000610327c11 */ /* 0x000fe2000f8e10ff */
[----:B------:R-:W-:Y:S01]  /*11a0*/  LDS R52, [R52] ;  /* 0x0000000034347984 */ /* 0x000fe20000000800 */
[----:B------:R-:W-:Y:S02]  /*11b0*/  LOP3.LUT R19, R19, 0xf, RZ, 0xc0, !PT ;  /* 0x0000000f13137812 */ /* 0x000fe400078ec0ff */
[--C-:B------:R-:W-:Y:S01]  /*11c0*/  LOP3.LUT R16, R13, 0x3f0, R14.reuse, 0xf8, !PT ;  /* 0x000003f00d107812 */ /* 0x100fe200078ef80e */
[----:B------:R-:W-:Y:S01]  /*11d0*/  SHFL.IDX PT, R22, R60, R13, 0x101f ;  /* 0x00101f0d3c167589 */ /* 0x000fe200000e0000 */
[----:B------:R-:W-:-:S02]  /*11e0*/  LOP3.LUT R20, R19, 0x3f0, R14, 0xf8, !PT ;  /* 0x000003f013147812 */ /* 0x000fc400078ef80e */
[----:B------:R-:W-:Y:S01]  /*11f0*/  LEA R48, R16, UR6, 0x2 ;  /* 0x0000000610307c11 */ /* 0x000fe2000f8e10ff */
[----:B------:R-:W-:Y:S01]  /*1200*/  LDS R50, [R50] ;  /* 0x0000000032327984 */ /* 0x000fe20000000800 */
[----:B------:R-:W-:Y:S01]  /*1210*/  LEA R46, R20, UR6, 0x2 ;  /* 0x00000006142e7c11 */ /* 0x000fe2000f8e10ff */
[----:B------:R-:W1:Y:S01]  /*1220*/  LDCU UR6, c[0x0][0x384] ;  /* 0x00007080ff0677ac */ /* 0x000e620008000800 */
[----:B------:R-:W-:Y:S01]  /*1230*/  IADD3 R25, PT, PT, R21, 0x6, RZ ;  /* 0x0000000615197810 */ /* 0x000fe20007ffe0ff */
[----:B------:R-:W2:Y:S01]  /*1240*/  SHFL.IDX PT, R14, R60, R54, 0x101f ;  /* 0x00101f363c0e7589 */ /* 0x000ea200000e0000 */
[----:B------:R-:W-:Y:S02]  /*1250*/  LOP3.LUT R21, R3, 0x8, RZ, 0x3c, !PT ;  /* 0x0000000803157812 */ /* 0x000fe400078e3cff */
[----:B------:R-:W-:Y:S01]  /*1260*/  LOP3.LUT R25, R25, 0xf, RZ, 0xc0, !PT ;  /* 0x0000000f19197812 */ /* 0x000fe200078ec0ff */
[----:B------:R-:W-:Y:S04]  /*1270*/  LDS R48, [R48] ;  /* 0x0000000030307984 */ /* 0x000fe80000000800 */
[----:B------:R-:W-:Y:S01]  /*1280*/  LDS R46, [R46] ;  /* 0x000000002e2e7984 */ /* 0x000fe20000000800 */
[----:B0-----:R-:W-:-:S03]  /*1290*/  IMAD R15, R12, R15, RZ ;  /* 0x0000000f0c0f7224 */ /* 0x001fc600078e02ff */
[----:B------:R-:W0:Y:S04]  /*12a0*/  SHFL.IDX PT, R16, R60, R17, 0x101f ;  /* 0x00101f113c107589 */ /* 0x000e2800000e0000 */
[----:B------:R-:W3:Y:S04]  /*12b0*/  SHFL.IDX PT, R20, R60, R23, 0x101f ;  /* 0x00101f173c147589 */ /* 0x000ee800000e0000 */
[----:B------:R-:W4:Y:S04]  /*12c0*/  SHFL.IDX PT, R53, R60, R19, 0x101f ;  /* 0x00101f133c357589 */ /* 0x000f2800000e0000 */
[----:B------:R-:W5:Y:S01]  /*12d0*/  SHFL.IDX PT, R47, R60, R25, 0x101f ;  /* 0x00101f193c2f7589 */ /* 0x000f6200000e0000 */
[----:B--2---:R-:W-:-:S03]  /*12e0*/  IMAD R15, R18, R14, R15 ;  /* 0x0000000e120f7224 */ /* 0x004fc600078e020f */
[----:B------:R-:W2:Y:S04]  /*12f0*/  SHFL.IDX PT, R45, R60, R7, 0x101f ;  /* 0x00101f073c2d7589 */ /* 0x000ea800000e0000 */
[----:B------:R-:W-:Y:S01]  /*1300*/  SHFL.IDX PT, R49, R58, R54, 0x101f ;  /* 0x00101f363a317589 */ /* 0x000fe200000e0000 */
[----:B0-----:R-:W-:-:S03]  /*1310*/  IMAD R43, R52, R16, R15 ;  /* 0x00000010342b7224 */ /* 0x001fc600078e020f */
[----:B------:R-:W0:Y:S01]  /*1320*/  SHFL.IDX PT, R14, R60, R21, 0x101f ;  /* 0x00101f153c0e7589 */ /* 0x000e2200000e0000 */
[----:B---3--:R-:W-:-:S03]  /*1330*/  IMAD R43, R50, R20, R43 ;  /* 0x00000014322b7224 */ /* 0x008fc600078e022b */
[----:B------:R-:W3:Y:S01]  /*1340*/  SHFL.IDX PT, R15, R58, R3, 0x101f ;  /* 0x00101f033a0f7589 */ /* 0x000ee200000e0000 */
[----:B------:R-:W-:-:S03]  /*1350*/  IMAD R51, R48, R22, R43 ;  /* 0x0000001630337224 */ /* 0x000fc600078e022b */
[----:B------:R-:W-:Y:S01]  /*1360*/  LDS R20, [R38] ;  /* 0x0000000026147984 */ /* 0x000fe20000000800 */
[----:B----4-:R-:W-:-:S03]  /*1370*/  IMAD R53, R46, R53, R51 ;  /* 0x000000352e357224 */ /* 0x010fc600078e0233 */
[----:B------:R-:W4:Y:S01]  /*1380*/  SHFL.IDX PT, R43, R58, R17, 0x101f ;  /* 0x00101f113a2b7589 */ /* 0x000f2200000e0000 */
[----:B-----5:R-:W-:-:S03]  /*1390*/  IMAD R16, R44, R47, R53 ;  /* 0x0000002f2c107224 */ /* 0x020fc600078e0235 */
[----:B------:R-:W-:Y:S01]  /*13a0*/  LDS R22, [R37] ;  /* 0x0000000025167984 */ /* 0x000fe20000000800 */
[----:B--2---:R-:W-:-:S03]  /*13b0*/  IMAD R16, R42, R45, R16 ;  /* 0x0000002d2a107224 */ /* 0x004fc600078e0210 */
[----:B------:R-:W2:Y:S04]  /*13c0*/  SHFL.IDX PT, R47, R58, R23, 0x101f ;  /* 0x00101f173a2f7589 */ /* 0x000ea800000e0000 */
[----:B------:R-:W5:Y:S01]  /*13d0*/  SHFL.IDX PT, R51, R60, R8, 0x101f ;  /* 0x00101f083c337589 */ /* 0x000f6200000e0000 */
[----:B0-----:R-:W-:-:S03]  /*13e0*/  IMAD R14, R27, R14, R16 ;  /* 0x0000000e1b0e7224 */ /* 0x001fc600078e0210 */
[----:B------:R-:W0:Y:S01]  /*13f0*/  SHFL.IDX PT, R45, R58, R13, 0x101f ;  /* 0x00101f0d3a2d7589 */ /* 0x000e2200000e0000 */
[----:B---3--:R-:W-:-:S03]  /*1400*/  IMAD R15, R12, R15, RZ ;  /* 0x0000000f0c0f7224 */ /* 0x008fc600078e02ff */
[----:B------:R-:W3:Y:S01]  /*1410*/  SHFL.IDX PT, R53, R60, R9, 0x101f ;  /* 0x00101f093c357589 */ /* 0x000ee200000e0000 */
[----:B------:R-:W-:-:S03]  /*1420*/  IMAD R15, R18, R49, R15 ;  /* 0x00000031120f7224 */ /* 0x000fc600078e020f */
[----:B------:R-:W1:Y:S01]  /*1430*/  SHFL.IDX PT, R57, R60, R10, 0x101f ;  /* 0x00101f0a3c397589 */ /* 0x000e6200000e0000 */
[----:B----4-:R-:W-:-:S03]  /*1440*/  IMAD R15, R52, R43, R15 ;  /* 0x0000002b340f7224 */ /* 0x010fc600078e020f */
[----:B------:R-:W-:Y:S04]  /*1450*/  LDS R49, [R5+0x110] ;  /* 0x0001100005317984 */ /* 0x000fe80000000800 */
[----:B------:R-:W4:Y:S01]  /*1460*/  SHFL.IDX PT, R55, R58, R19, 0x101f ;  /* 0x00101f133a377589 */ /* 0x000f2200000e0000 */
[----:B--2---:R-:W-:-:S03]  /*1470*/  IMAD R16, R50, R47, R15 ;  /* 0x0000002f32107224 */ /* 0x004fc600078e020f */
[----:B------:R-:W2:Y:S01]  /*1480*/  SHFL.IDX PT, R47, R58, R25, 0x101f ;  /* 0x00101f193a2f7589 */ /* 0x000ea200000e0000 */
[----:B-----5:R-:W-:Y:S02]  /*1490*/  IMAD R14, R26, R51, R14 ;  /* 0x000000331a0e7224 */ /* 0x020fe400078e020e */
[----:B0-----:R-:W-:Y:S01]  /*14a0*/  IMAD R16, R48, R45, R16 ;  /* 0x0000002d30107224 */ /* 0x001fe200078e0210 */
[----:B------:R-:W0:Y:S01]  /*14b0*/  SHFL.IDX PT, R51, R60, R11, 0x101f ;  /* 0x00101f0b3c337589 */ /* 0x000e2200000e0000 */
[----:B---3--:R-:W-:-:S03]  /*14c0*/  IMAD R14, R24, R53, R14 ;  /* 0x00000035180e7224 */ /* 0x008fc600078e020e */
[----:B------:R-:W3:Y:S01]  /*14d0*/  SHFL.IDX PT, R45, R58, R7, 0x101f ;  /* 0x00101f073a2d7589 */ /* 0x000ee200000e0000 */
[----:B-1----:R-:W-:-:S03]  /*14e0*/  IMAD R53, R22, R57, R14 ;  /* 0x0000003916357224 */ /* 0x002fc600078e020e */
[----:B------:R-:W-:Y:S04]  /*14f0*/  LDS R15, [R39] ;  /* 0x00000000270f7984 */ /* 0x000fe80000000800 */
[----:B------:R-:W1:Y:S01]  /*1500*/  SHFL.IDX PT, R56, R58, R21, 0x101f ;  /* 0x00101f153a387589 */ /* 0x000e6200000e0000 */
[----:B----4-:R-:W-:-:S03]  /*1510*/  IMAD R55, R46, R55, R16 ;  /* 0x000000372e377224 */ /* 0x010fc600078e0210 */
[----:B------:R-:W-:Y:S01]  /*1520*/  LDS R14, [R40] ;  /* 0x00000000280e7984 */ /* 0x000fe20000000800 */
[----:B--2---:R-:W-:-:S03]  /*1530*/  IMAD R47, R44, R47, R55 ;  /* 0x0000002f2c2f7224 */ /* 0x004fc600078e0237 */
[----:B------:R-:W2:Y:S01]  /*1540*/  SHFL.IDX PT, R16, R60, R28, 0x101f ;  /* 0x00101f1c3c107589 */ /* 0x000ea200000e0000 */
[----:B0-----:R-:W-:-:S03]  /*1550*/  IMAD R53, R20, R51, R53 ;  /* 0x0000003314357224 */ /* 0x001fc600078e0235 */
[----:B------:R-:W0:Y:S01]  /*1560*/  SHFL.IDX PT, R43, R58, R8, 0x101f ;  /* 0x00101f083a2b7589 */ /* 0x000e2200000e0000 */
[----:B---3--:R-:W-:-:S03]  /*1570*/  IMAD R45, R42, R45, R47 ;  /* 0x0000002d2a2d7224 */ /* 0x008fc600078e022f */
[----:B------:R-:W3:Y:S04]  /*1580*/  SHFL.IDX PT, R51, R49, R3, 0x101f ;  /* 0x00101f0331337589 */ /* 0x000ee800000e0000 */
[----:B------:R-:W4:Y:S01]  /*1590*/  SHFL.IDX PT, R55, R60, R29, 0x101f ;  /* 0x00101f1d3c377589 */ /* 0x000f2200000e0000 */
[----:B-1----:R-:W-:-:S03]  /*15a0*/  IMAD R56, R27, R56, R45 ;  /* 0x000000381b387224 */ /* 0x002fc600078e022d */
[----:B------:R-:W1:Y:S04]  /*15b0*/  SHFL.IDX PT, R47, R58, R9, 0x101f ;  /* 0x00101f093a2f7589 */ /* 0x000e6800000e0000 */
[----:B------:R-:W5:Y:S04]  /*15c0*/  SHFL.IDX PT, R45, R49, R54, 0x101f ;  /* 0x00101f36312d7589 */ /* 0x000f6800000e0000 */
[----:B------:R-:W5:Y:S01]  /*15d0*/  SHFL.IDX PT, R57, R58, R10, 0x101f ;  /* 0x00101f0a3a397589 */ /* 0x000f6200000e0000 */
[----:B--2---:R-:W-:-:S03]  /*15e0*/  IMAD R16, R15, R16, R53 ;  /* 0x000000100f107224 */ /* 0x004fc600078e0235 */
[----:B------:R-:W2:Y:S01]  /*15f0*/  SHFL.IDX PT, R59, R58, R11, 0x101f ;  /* 0x00101f0b3a3b7589 */ /* 0x000ea200000e0000 */
[----:B0-----:R-:W-:-:S03]  /*1600*/  IMAD R56, R26, R43, R56 ;  /* 0x0000002b1a387224 */ /* 0x001fc600078e0238 */
[----:B------:R-:W0:Y:S01]  /*1610*/  SHFL.IDX PT, R53, R49, R17, 0x101f ;  /* 0x00101f1131357589 */ /* 0x000e2200000e0000 */
[----:B---3--:R-:W-:Y:S02]  /*1620*/  IMAD R51, R12, R51, RZ ;  /* 0x000000330c337224 */ /* 0x008fe400078e02ff */
[----:B----4-:R-:W-:Y:S01]  /*1630*/  IMAD R43, R14, R55, R16 ;  /* 0x000000370e2b7224 */ /* 0x010fe200078e0210 */
[----:B------:R-:W-:Y:S01]  /*1640*/  SHFL.IDX PT, R60, R60, R30, 0x101f ;  /* 0x00101f1e3c3c7589 */ /* 0x000fe200000e0000 */
[----:B-1----:R-:W-:-:S03]  /*1650*/  IMAD R47, R24, R47, R56 ;  /* 0x0000002f182f7224 */ /* 0x002fc600078e0238 */
[----:B------:R-:W1:Y:S01]  /*1660*/  SHFL.IDX PT, R55, R49, R23, 0x101f ;  /* 0x00101f1731377589 */ /* 0x000e6200000e0000 */
[----:B-----5:R-:W-:-:S03]  /*1670*/  IMAD R45, R18, R45, R51 ;  /* 0x0000002d122d7224 */ /* 0x020fc600078e0233 */
[----:B------:R-:W3:Y:S01]  /*1680*/  SHFL.IDX PT, R16, R58, R28, 0x101f ;  /* 0x00101f1c3a107589 */ /* 0x000ee200000e0000 */
[----:B------:R-:W-:-:S03]  /*1690*/  IMAD R57, R22, R57, R47 ;  /* 0x0000003916397224 */ /* 0x000fc600078e022f */
[----:B------:R-:W4:Y:S01]  /*16a0*/  SHFL.IDX PT, R51, R49, R13, 0x101f ;  /* 0x00101f0d31337589 */ /* 0x000f2200000e0000 */
[----:B--2---:R-:W-:-:S03]  /*16b0*/  IMAD R57, R20, R59, R57 ;  /* 0x0000003b14397224 */ /* 0x004fc600078e0239 */
[----:B------:R-:W2:Y:S01]  /*16c0*/  SHFL.IDX PT, R47, R49, R19, 0x101f ;  /* 0x00101f13312f7589 */ /* 0x000ea200000e0000 */
[----:B0-----:R-:W-:-:S03]  /*16d0*/  IMAD R45, R52, R53, R45 ;  /* 0x00000035342d7224 */ /* 0x001fc600078e022d */
[----:B------:R-:W-:Y:S04]  /*16e0*/  LDS R56, [R5+0x198] ;  /* 0x0001980005387984 */ /* 0x000fe80000000800 */
[----:B------:R-:W-:Y:S01]  /*16f0*/  SHFL.IDX PT, R53, R58, R29, 0x101f ;  /* 0x00101f1d3a357589 */ /* 0x000fe200000e0000 */
[----:B-1----:R-:W-:-:S03]  /*1700*/  IMAD R55, R50, R55, R45 ;  /* 0x0000003732377224 */ /* 0x002fc600078e022d */
[----:B------:R-:W-:Y:S01]  /*1710*/  SHFL.IDX PT, R58, R58, R30, 0x101f ;  /* 0x00101f1e3a3a7589 */ /* 0x000fe200000e0000 */
[----:B---3--:R-:W-:-:S03]  /*1720*/  IMAD R16, R15, R16, R57 ;  /* 0x000000100f107224 */ /* 0x008fc600078e0239 */
[----:B------:R-:W0:Y:S01]  /*1730*/  SHFL.IDX PT, R45, R49, R25, 0x101f ;  /* 0x00101f19312d7589 */ /* 0x000e2200000e0000 */
[----:B----4-:R-:W-:-:S03]  /*1740*/  IMAD R55, R48, R51, R55 ;  /* 0x0000003330377224 */ /* 0x010fc600078e0237 */
[----:B------:R-:W1:Y:S01]  /*1750*/  SHFL.IDX PT, R51, R49, R7, 0x101f ;  /* 0x00101f0731337589 */ /* 0x000e6200000e0000 */
[----:B--2---:R-:W-:-:S03]  /*1760*/  IMAD R55, R46, R47, R55 ;  /* 0x0000002f2e377224 */ /* 0x004fc600078e0237 */
[----:B------:R-:W2:Y:S01]  /*1770*/  SHFL.IDX PT, R47, R49, R21, 0x101f ;  /* 0x00101f15312f7589 */ /* 0x000ea200000e0000 */
[----:B0-----:R-:W-:-:S03]  /*1780*/  IMAD R57, R44, R45, R55 ;  /* 0x0000002d2c397224 */ /* 0x001fc600078e0237 */
[----:B------:R-:W0:Y:S01]  /*1790*/  SHFL.IDX PT, R55, R49, R8, 0x101f ;  /* 0x00101f0831377589 */ /* 0x000e2200000e0000 */
[----:B------:R-:W-:Y:S02]  /*17a0*/  IMAD R45, R14, R53, R16 ;  /* 0x000000350e2d7224 */ /* 0x000fe400078e0210 */
[----:B-1----:R-:W-:Y:S01]  /*17b0*/  IMAD R57, R42, R51, R57 ;  /* 0x000000332a397224 */ /* 0x002fe200078e0239 */
[----:B------:R-:W-:Y:S03]  /*17c0*/  LDS R16, [R41] ;  /* 0x0000000029107984 */ /* 0x000fe60000000800 */
[----:B--2---:R-:W-:Y:S01]  /*17d0*/  IMAD R57, R27, R47, R57 ;  /* 0x0000002f1b397224 */ /* 0x004fe200078e0239 */
[----:B------:R-:W1:Y:S04]  /*17e0*/  SHFL.IDX PT, R51, R49, R9, 0x101f ;  /* 0x00101f0931337589 */ /* 0x000e6800000e0000 */
[----:B------:R-:W2:Y:S04]  /*17f0*/  SHFL.IDX PT, R47, R49, R10, 0x101f ;  /* 0x00101f0a312f7589 */ /* 0x000ea800000e0000 */
[----:B------:R-:W3:Y:S01]  /*1800*/  SHFL.IDX PT, R53, R49, R11, 0x101f ;  /* 0x00101f0b31357589 */ /* 0x000ee200000e0000 */
[----:B0-----:R-:W-:-:S03]  /*1810*/  IMAD R55, R26, R55, R57 ;  /* 0x000000371a377224 */ /* 0x001fc600078e0239 */
[----:B------:R-:W-:Y:S01]  /*1820*/  SHFL.IDX PT, R57, R56, R17, 0x101f ;  /* 0x00101f1138397589 */ /* 0x000fe200000e0000 */
[----:B-1----:R-:W-:-:S03]  /*1830*/  IMAD R55, R24, R51, R55 ;  /* 0x0000003318377224 */ /* 0x002fc600078e0237 */
[----:B------:R-:W0:Y:S01]  /*1840*/  SHFL.IDX PT, R51, R56, R3, 0x101f ;  /* 0x00101f0338337589 */ /* 0x000e2200000e0000 */
[----:B--2---:R-:W-:-:S03]  /*1850*/  IMAD R55, R22, R47, R55 ;  /* 0x0000002f16377224 */ /* 0x004fc600078e0237 */
[----:B------:R-:W1:Y:S01]  /*1860*/  SHFL.IDX PT, R47, R56, R54, 0x101f ;  /* 0x00101f36382f7589 */ /* 0x000e6200000e0000 */
[----:B---3--:R-:W-:Y:S02]  /*1870*/  IMAD R53, R20, R53, R55 ;  /* 0x0000003514357224 */ /* 0x008fe400078e0237 */
[C---:B------:R-:W-:Y:S02]  /*1880*/  IMAD R45, R16.reuse, R58, R45 ;  /* 0x0000003a102d7224 */ /* 0x040fe400078e022d */
[----:B------:R-:W2:Y:S01]  /*1890*/  SHFL.IDX PT, R58, R49, R28, 0x101f ;  /* 0x00101f1c313a7589 */ /* 0x000ea200000e0000 */
[----:B------:R-:W-:-:S03]  /*18a0*/  IMAD R43, R16, R60, R43 ;  /* 0x0000003c102b7224 */ /* 0x000fc600078e022b */
[----:B------:R-:W-:Y:S01]  /*18b0*/  SHFL.IDX PT, R60, R56, R21, 0x101f ;  /* 0x00101f15383c7589 */ /* 0x000fe200000e0000 */
[----:B0-----:R-:W-:-:S03]  /*18c0*/  IMAD R55, R12, R51, RZ ;  /* 0x000000330c377224 */ /* 0x001fc600078e02ff */
[----:B------:R-:W0:Y:S01]  /*18d0*/  SHFL.IDX PT, R51, R56, R23, 0x101f ;  /* 0x00101f1738337589 */ /* 0x000e2200000e0000 */
[----:B-1----:R-:W-:-:S03]  /*18e0*/  IMAD R55, R18, R47, R55 ;  /* 0x0000002f12377224 */ /* 0x002fc600078e0237 */
[----:B------:R-:W1:Y:S01]  /*18f0*/  SHFL.IDX PT, R47, R56, R13, 0x101f ;  /* 0x00101f0d382f7589 */ /* 0x000e6200000e0000 */
[----:B------:R-:W-:-:S03]  /*1900*/  IMAD R57, R52, R57, R55 ;  /* 0x0000003934397224 */ /* 0x000fc600078e0237 */
        /* <DEDUP_REMOVED lines=8> */
[----:B---3--:R-:W-:Y:S02]  /*1990*/  IMAD R55, R46, R55, R47 ;  /* 0x000000372e377224 */ /* 0x008fe400078e022f */
[----:B--2---:R-:W-:Y:S02]  /*19a0*/  IMAD R47, R14, R58, R53 ;  /* 0x0000003a0e2f7224 */ /* 0x004fe400078e0235 */
[----:B------:R-:W-:Y:S02]  /*19b0*/  LDS R58, [R5+0x220] ;  /* 0x00022000053a7984 */ /* 0x000fe40000000800 */
[----:B----4-:R-:W-:Y:S02]  /*19c0*/  IMAD R47, R16, R49, R47 ;  /* 0x00000031102f7224 */ /* 0x010fe400078e022f */
[----:B------:R-:W-:Y:S01]  /*19d0*/  SHFL.IDX PT, R53, R56, R9, 0x101f ;  /* 0x00101f0938357589 */ /* 0x000fe200000e0000 */
[----:B0-----:R-:W-:-:S03]  /*19e0*/  IMAD R55, R44, R51, R55 ;  /* 0x000000332c377224 */ /* 0x001fc600078e0237 */
[----:B------:R-:W0:Y:S01]  /*19f0*/  SHFL.IDX PT, R51, R56, R8, 0x101f ;  /* 0x00101f0838337589 */ /* 0x000e2200000e0000 */
[----:B-1----:R-:W-:-:S04]  /*1a00*/  IMAD R55, R42, R57, R55 ;  /* 0x000000392a377224 */ /* 0x002fc800078e0237 */
[----:B------:R-:W-:Y:S02]  /*1a10*/  IMAD R60, R27, R60, R55 ;  /* 0x0000003c1b3c7224 */ /* 0x000fe400078e0237 */
[----:B------:R-:W1:Y:S02]  /*1a20*/  SHFL.IDX PT, R55, R56, R10, 0x101f ;  /* 0x00101f0a38377589 */ /* 0x000e6400000e0000 */
[----:B0-----:R-:W-:Y:S02]  /*1a30*/  IMAD R60, R26, R51, R60 ;  /* 0x000000331a3c7224 */ /* 0x001fe400078e023c */
[----:B------:R-:W0:Y:S02]  /*1a40*/  SHFL.IDX PT, R51, R56, R11, 0x101f ;  /* 0x00101f0b38337589 */ /* 0x000e2400000e0000 */
[----:B------:R-:W-:Y:S02]  /*1a50*/  IMAD R53, R24, R53, R60 ;  /* 0x0000003518357224 */ /* 0x000fe400078e023c */
[----:B------:R-:W2:Y:S02]  /*1a60*/  SHFL.IDX PT, R60, R56, R28, 0x101f ;  /* 0x00101f1c383c7589 */ /* 0x000ea400000e0000 */
[----:B-1----:R-:W-:-:S02]  /*1a70*/  IMAD R57, R22, R55, R53 ;  /* 0x0000003716397224 */ /* 0x002fc400078e0235 */
[----:B------:R-:W1:Y:S04]  /*1a80*/  SHFL.IDX PT, R55, R56, R29, 0x101f ;  /* 0x00101f1d38377589 */ /* 0x000e6800000e0000 */
[----:B------:R-:W3:Y:S04]  /*1a90*/  SHFL.IDX PT, R53, R58, R3, 0x101f ;  /* 0x00101f033a357589 */ /* 0x000ee800000e0000 */
[----:B------:R-:W4:Y:S01]  /*1aa0*/  SHFL.IDX PT, R56, R56, R30, 0x101f ;  /* 0x00101f1e38387589 */ /* 0x000f2200000e0000 */
[----:B0-----:R-:W-:-:S03]  /*1ab0*/  IMAD R57, R20, R51, R57 ;  /* 0x0000003314397224 */ /* 0x001fc600078e0239 */
[----:B------:R-:W0:Y:S01]  /*1ac0*/  SHFL.IDX PT, R51, R58, R54, 0x101f ;  /* 0x00101f363a337589 */ /* 0x000e2200000e0000 */
[----:B--2---:R-:W-:-:S03]  /*1ad0*/  IMAD R49, R15, R60, R57 ;  /* 0x0000003c0f317224 */ /* 0x004fc600078e0239 */
[----:B------:R-:W2:Y:S01]  /*1ae0*/  SHFL.IDX PT, R57, R58, R17, 0x101f ;  /* 0x00101f113a397589 */ /* 0x000ea200000e0000 */
[----:B-1----:R-:W-:-:S03]  /*1af0*/  IMAD R49, R14, R55, R49 ;  /* 0x000000370e317224 */ /* 0x002fc600078e0231 */
[----:B------:R-:W-:Y:S01]  /*1b00*/  SHFL.IDX PT, R60, R58, R21, 0x101f ;  /* 0x00101f153a3c7589 */ /* 0x000fe200000e0000 */
[----:B---3--:R-:W-:-:S03]  /*1b10*/  IMAD R55, R12, R53, RZ ;  /* 0x000000350c377224 */ /* 0x008fc600078e02ff */
[----:B------:R-:W1:Y:S01]  /*1b20*/  SHFL.IDX PT, R53, R58, R23, 0x101f ;  /* 0x00101f173a357589 */ /* 0x000e6200000e0000 */
[----:B----4-:R-:W-:Y:S02]  /*1b30*/  IMAD R49, R16, R56, R49 ;  /* 0x0000003810317224 */ /* 0x010fe400078e0231 */
[----:B0-----:R-:W-:Y:S02]  /*1b40*/  IMAD R55, R18, R51, R55 ;  /* 0x0000003312377224 */ /* 0x001fe400078e0237 */
[----:B------:R-:W0:Y:S02]  /*1b50*/  SHFL.IDX PT, R51, R58, R13, 0x101f ;  /* 0x00101f0d3a337589 */ /* 0x000e2400000e0000 */
[----:B--2---:R-:W-:Y:S02]  /*1b60*/  IMAD R57, R52, R57, R55 ;  /* 0x0000003934397224 */ /* 0x004fe400078e0237 */
[----:B------:R-:W2:Y:S02]  /*1b70*/  SHFL.IDX PT, R55, R58, R19, 0x101f ;  /* 0x00101f133a377589 */ /* 0x000ea400000e0000 */
[----:B-1----:R-:W-:-:S02]  /*1b80*/  IMAD R57, R50, R53, R57 ;  /* 0x0000003532397224 */ /* 0x002fc400078e0239 */
[----:B------:R-:W1:Y:S02]  /*1b90*/  SHFL.IDX PT, R53, R58, R25, 0x101f ;  /* 0x00101f193a357589 */ /* 0x000e6400000e0000 */
[----:B0-----:R-:W-:Y:S02]  /*1ba0*/  IMAD R57, R48, R51, R57 ;  /* 0x0000003330397224 */ /* 0x001fe400078e0239 */
[----:B------:R-:W0:Y:S02]  /*1bb0*/  SHFL.IDX PT, R51, R58, R7, 0x101f ;  /* 0x00101f073a337589 */ /* 0x000e2400000e0000 */
[----:B--2---:R-:W-:-:S04]  /*1bc0*/  IMAD R55, R46, R55, R57 ;  /* 0x000000372e377224 */ /* 0x004fc800078e0239 */
[----:B-1----:R-:W-:Y:S02]  /*1bd0*/  IMAD R55, R44, R53, R55 ;  /* 0x000000352c377224 */ /* 0x002fe400078e0237 */
[----:B------:R-:W1:Y:S02]  /*1be0*/  SHFL.IDX PT, R53, R58, R8, 0x101f ;  /* 0x00101f083a357589 */ /* 0x000e6400000e0000 */
[----:B0-----:R-:W-:Y:S02]  /*1bf0*/  IMAD R55, R42, R51, R55 ;  /* 0x000000332a377224 */ /* 0x001fe400078e0237 */
[----:B------:R-:W0:Y:S02]  /*1c00*/  SHFL.IDX PT, R51, R58, R9, 0x101f ;  /* 0x00101f093a337589 */ /* 0x000e2400000e0000 */
[----:B------:R-:W-:Y:S02]  /*1c10*/  IMAD R60, R27, R60, R55 ;  /* 0x0000003c1b3c7224 */ /* 0x000fe400078e0237 */
[----:B------:R-:W2:Y:S02]  /*1c20*/  SHFL.IDX PT, R55, R58, R10, 0x101f ;  /* 0x00101f0a3a377589 */ /* 0x000ea400000e0000 */
[----:B-1----:R-:W-:-:S02]  /*1c30*/  IMAD R53, R26, R53, R60 ;  /* 0x000000351a357224 */ /* 0x002fc400078e023c */
[----:B------:R-:W-:Y:S02]  /*1c40*/  LDS R60, [R5+0x2a8] ;  /* 0x0002a800053c7984 */ /* 0x000fe40000000800 */
[----:B0-----:R-:W-:Y:S02]  /*1c50*/  IMAD R51, R24, R51, R53 ;  /* 0x0000003318337224 */ /* 0x001fe400078e0235 */
[----:B------:R-:W0:Y:S02]  /*1c60*/  SHFL.IDX PT, R53, R58, R11, 0x101f ;  /* 0x00101f0b3a357589 */ /* 0x000e2400000e0000 */
[----:B--2---:R-:W-:Y:S02]  /*1c70*/  IMAD R51, R22, R55, R51 ;  /* 0x0000003716337224 */ /* 0x004fe400078e0233 */
[----:B------:R-:W1:Y:S02]  /*1c80*/  SHFL.IDX PT, R55, R58, R28, 0x101f ;  /* 0x00101f1c3a377589 */ /* 0x000e6400000e0000 */
[----:B0-----:R-:W-:-:S02]  /*1c90*/  IMAD R53, R20, R53, R51 ;  /* 0x0000003514357224 */ /* 0x001fc400078e0233 */
[----:B------:R-:W0:Y:S02]  /*1ca0*/  SHFL.IDX PT, R51, R58, R29, 0x101f ;  /* 0x00101f1d3a337589 */ /* 0x000e2400000e0000 */
[----:B-1----:R-:W-:Y:S02]  /*1cb0*/  IMAD R53, R15, R55, R53 ;  /* 0x000000370f357224 */ /* 0x002fe400078e0235 */
[----:B------:R-:W1:Y:S04]  /*1cc0*/  SHFL.IDX PT, R55, R60, R3, 0x101f ;  /* 0x00101f033c377589 */ /* 0x000e6800000e0000 */
[----:B------:R-:W2:Y:S04]  /*1cd0*/  SHFL.IDX PT, R57, R60, R54, 0x101f ;  /* 0x00101f363c397589 */ /* 0x000ea800000e0000 */
[----:B------:R-:W-:Y:S04]  /*1ce0*/  SHFL.IDX PT, R56, R60, R23, 0x101f ;  /* 0x00101f173c387589 */ /* 0x000fe800000e0000 */
[----:B------:R-:W3:Y:S01]  /*1cf0*/  SHFL.IDX PT, R58, R58, R30, 0x101f ;  /* 0x00101f1e3a3a7589 */ /* 0x000ee200000e0000 */
[----:B0-----:R-:W-:-:S03]  /*1d00*/  IMAD R51, R14, R51, R53 ;  /* 0x000000330e337224 */ /* 0x001fc600078e0235 */
[----:B------:R-:W0:Y:S01]  /*1d10*/  SHFL.IDX PT, R53, R60, R17, 0x101f ;  /* 0x00101f113c357589 */ /* 0x000e2200000e0000 */
[----:B-1----:R-:W-:-:S04]  /*1d20*/  IMAD R55, R12, R55, RZ ;  /* 0x000000370c377224 */ /* 0x002fc800078e02ff */
[----:B--2---:R-:W-:Y:S02]  /*1d30*/  IMAD R55, R18, R57, R55 ;  /* 0x0000003912377224 */ /* 0x004fe400078e0237 */
[----:B------:R-:W-:Y:S01]  /*1d40*/  SHFL.IDX PT, R57, R60, R29, 0x101f ;  /* 0x00101f1d3c397589 */ /* 0x000fe200000e0000 */
[----:B---3--:R-:W-:Y:S02]  /*1d50*/  IMAD R51, R16, R58, R51 ;  /* 0x0000003a10337224 */ /* 0x008fe400078e0233 */
[----:B0-----:R-:W-:Y:S02]  /*1d60*/  IMAD R53, R52, R53, R55 ;  /* 0x0000003534357224 */ /* 0x001fe400078e0237 */
[----:B------:R-:W0:Y:S02]  /*1d70*/  SHFL.IDX PT, R55, R60, R13, 0x101f ;  /* 0x00101f0d3c377589 */ /* 0x000e2400000e0000 */
[----:B------:R-:W-:Y:S02]  /*1d80*/  IMAD R53, R50, R56, R53 ;  /* 0x0000003832357224 */ /* 0x000fe400078e0235 */
        /* <DEDUP_REMOVED lines=18> */
[----:B------:R-:W-:Y:S02]  /*1eb0*/  LDS R56, [R5+0x330] ;  /* 0x0003300005387984 */ /* 0x000fe40000000800 */
[----:B-1----:R-:W-:-:S02]  /*1ec0*/  IMAD R55, R15, R55, R53 ;  /* 0x000000370f377224 */ /* 0x002fc400078e0235 */
[----:B------:R-:W0:Y:S02]  /*1ed0*/  SHFL.IDX PT, R53, R60, R30, 0x101f ;  /* 0x00101f1e3c357589 */ /* 0x000e2400000e0000 */
[----:B------:R-:W-:-:S04]  /*1ee0*/  IMAD R55, R14, R57, R55 ;  /* 0x000000390e377224 */ /* 0x000fc800078e0237 */
[----:B0-----:R-:W-:Y:S01]  /*1ef0*/  IMAD R53, R16, R53, R55 ;  /* 0x0000003510357224 */ /* 0x001fe200078e0237 */
[----:B------:R-:W0:Y:S04]  /*1f00*/  SHFL.IDX PT, R57, R56, R3, 0x101f ;  /* 0x00101f0338397589 */ /* 0x000e2800000e0000 */
[----:B------:R-:W1:Y:S04]  /*1f10*/  SHFL.IDX PT, R59, R56, R54, 0x101f ;  /* 0x00101f36383b7589 */ /* 0x000e6800000e0000 */
[----:B------:R-:W2:Y:S04]  /*1f20*/  SHFL.IDX PT, R55, R56, R17, 0x101f ;  /* 0x00101f1138377589 */ /* 0x000ea800000e0000 */
[----:B------:R-:W3:Y:S01]  /*1f30*/  SHFL.IDX PT, R58, R56, R23, 0x101f ;  /* 0x00101f17383a7589 */ /* 0x000ee200000e0000 */
[----:B0-----:R-:W-:-:S04]  /*1f40*/  IMAD R57, R12, R57, RZ ;  /* 0x000000390c397224 */ /* 0x001fc800078e02ff */
[----:B-1----:R-:W-:-:S04]  /*1f50*/  IMAD R57, R18, R59, R57 ;  /* 0x0000003b12397224 */ /* 0x002fc800078e0239 */
[----:B--2---:R-:W-:Y:S02]  /*1f60*/  IMAD R55, R52, R55, R57 ;  /* 0x0000003734377224 */ /* 0x004fe400078e0239 */
        /* <DEDUP_REMOVED lines=20> */
[----:B------:R-:W-:Y:S02]  /*20b0*/  LDS R58, [R5+0x3b8] ;  /* 0x0003b800053a7984 */ /* 0x000fe40000000800 */
[----:B-1----:R-:W-:Y:S02]  /*20c0*/  IMAD R55, R15, R57, R60 ;  /* 0x000000390f377224 */ /* 0x002fe400078e023c */
[----:B------:R-:W0:Y:S04]  /*20d0*/  SHFL.IDX PT, R57, R56, R29, 0x101f ;  /* 0x00101f1d38397589 */ /* 0x000e2800000e0000 */
[----:B------:R-:W1:Y:S01]  /*20e0*/  SHFL.IDX PT, R56, R56, R30, 0x101f ;  /* 0x00101f1e38387589 */ /* 0x000e6200000e0000 */
[----:B0-----:R-:W-:-:S04]  /*20f0*/  IMAD R55, R14, R57, R55 ;  /* 0x000000390e377224 */ /* 0x001fc800078e0237 */
[----:B-1----:R-:W-:Y:S01]  /*2100*/  IMAD R55, R16, R56, R55 ;  /* 0x0000003810377224 */ /* 0x002fe200078e0237 */
[----:B------:R-:W0:Y:S04]  /*2110*/  SHFL.IDX PT, R57, R58, R3, 0x101f ;  /* 0x00101f033a397589 */ /* 0x000e2800000e0000 */
[----:B------:R-:W1:Y:S04]  /*2120*/  SHFL.IDX PT, R54, R58, R54, 0x101f ;  /* 0x00101f363a367589 */ /* 0x000e6800000e0000 */
[----:B------:R-:W2:Y:S04]  /*2130*/  SHFL.IDX PT, R17, R58, R17, 0x101f ;  /* 0x00101f113a117589 */ /* 0x000ea800000e0000 */
[----:B------:R-:W3:Y:S04]  /*2140*/  SHFL.IDX PT, R23, R58, R23, 0x101f ;  /* 0x00101f173a177589 */ /* 0x000ee800000e0000 */
[----:B------:R-:W4:Y:S04]  /*2150*/  SHFL.IDX PT, R13, R58, R13, 0x101f ;  /* 0x00101f0d3a0d7589 */ /* 0x000f2800000e0000 */
[----:B------:R-:W5:Y:S01]  /*2160*/  SHFL.IDX PT, R19, R58, R19, 0x101f ;  /* 0x00101f133a137589 */ /* 0x000f6200000e0000 */
[----:B0-----:R-:W-:-:S03]  /*2170*/  IMAD R57, R12, R57, RZ ;  /* 0x000000390c397224 */ /* 0x001fc600078e02ff */
[----:B------:R-:W0:Y:S01]  /*2180*/  SHFL.IDX PT, R25, R58, R25, 0x101f ;  /* 0x00101f193a197589 */ /* 0x000e2200000e0000 */
[----:B-1----:R-:W-:-:S03]  /*2190*/  IMAD R57, R18, R54, R57 ;  /* 0x0000003612397224 */ /* 0x002fc600078e0239 */
[----:B------:R-:W-:Y:S01]  /*21a0*/  SHFL.IDX PT, R12, R58, R21, 0x101f ;  /* 0x00101f153a0c7589 */ /* 0x000fe200000e0000 */
[----:B--2---:R-:W-:-:S03]  /*21b0*/  IMAD R59, R52, R17, R57 ;  /* 0x00000011343b7224 */ /* 0x004fc600078e0239 */
[----:B------:R-:W-:Y:S01]  /*21c0*/  SHFL.IDX PT, R18, R58, R11, 0x101f ;  /* 0x00101f0b3a127589 */ /* 0x000fe200000e0000 */
[----:B---3--:R-:W-:-:S03]  /*21d0*/  IMAD R59, R50, R23, R59 ;  /* 0x00000017323b7224 */ /* 0x008fc600078e023b */
[----:B------:R-:W1:Y:S01]  /*21e0*/  SHFL.IDX PT, R57, R58, R7, 0x101f ;  /* 0x00101f073a397589 */ /* 0x000e6200000e0000 */
[----:B----4-:R-:W-:-:S03]  /*21f0*/  IMAD R48, R48, R13, R59 ;  /* 0x0000000d30307224 */ /* 0x010fc600078e023b */
[----:B------:R-:W2:Y:S01]  /*2200*/  SHFL.IDX PT, R17, R58, R8, 0x101f ;  /* 0x00101f083a117589 */ /* 0x000ea200000e0000 */
[----:B-----5:R-:W-:-:S03]  /*2210*/  IMAD R48, R46, R19, R48 ;  /* 0x000000132e307224 */ /* 0x020fc600078e0230 */
[----:B------:R-:W3:Y:S04]  /*2220*/  SHFL.IDX PT, R59, R58, R9, 0x101f ;  /* 0x00101f093a3b7589 */ /* 0x000ee800000e0000 */
[----:B------:R-:W4:Y:S01]  /*2230*/  SHFL.IDX PT, R13, R58, R10, 0x101f ;  /* 0x00101f0a3a0d7589 */ /* 0x000f2200000e0000 */
[----:B0-----:R-:W-:-:S03]  /*2240*/  IMAD R48, R44, R25, R48 ;  /* 0x000000192c307224 */ /* 0x001fc600078e0230 */
[----:B------:R-:W0:Y:S04]  /*2250*/  SHFL.IDX PT, R19, R58, R28, 0x101f ;  /* 0x00101f1c3a137589 */ /* 0x000e2800000e0000 */
[----:B------:R-:W5:Y:S01]  /*2260*/  SHFL.IDX PT, R21, R58, R29, 0x101f ;  /* 0x00101f1d3a157589 */ /* 0x000f6200000e0000 */
[----:B-1----:R-:W-:Y:S01]  /*2270*/  IMAD R48, R42, R57, R48 ;  /* 0x000000392a307224 */ /* 0x002fe200078e0230 */
[----:B------:R-:W-:Y:S02]  /*2280*/  MOV R42, UR7 ;  /* 0x00000007002a7c02 */ /* 0x000fe40008000f00 */
[----:B------:R-:W1:Y:S01]  /*2290*/  SHFL.IDX PT, R57, R58, R30, 0x101f ;  /* 0x00101f1e3a397589 */ /* 0x000e6200000e0000 */
[----:B------:R-:W-:Y:S01]  /*22a0*/  IMAD R12, R27, R12, R48 ;  /* 0x0000000c1b0c7224 */ /* 0x000fe200078e0230 */
[----:B------:R-:W-:Y:S01]  /*22b0*/  MOV R27, UR6 ;  /* 0x00000006001b7c02 */ /* 0x000fe20008000f00 */
[----:B------:R-:W-:-:S02]  /*22c0*/  USHF.L.U32 UR6, UR11, 0x2, URZ ;  /* 0x000000020b067899 */ /* 0x000fc400080006ff */
[----:B--2---:R-:W-:Y:S02]  /*22d0*/  IMAD R12, R26, R17, R12 ;  /* 0x000000111a0c7224 */ /* 0x004fe400078e020c */
[----:B------:R-:W-:Y:S01]  /*22e0*/  IMAD R27, R27, UR4, R4 ;  /* 0x000000041b1b7c24 */ /* 0x000fe2000f8e0204 */
[----:B------:R-:W-:Y:S01]  /*22f0*/  UIADD3 UR4, UPT, UPT, UR11, UR4, URZ ;  /* 0x000000040b047290 */ /* 0x000fe2000fffe0ff */
[----:B---3--:R-:W-:Y:S01]  /*2300*/  IMAD R59, R24, R59, R12 ;  /* 0x0000003b183b7224 */ /* 0x008fe200078e020c */
[----:B------:R-:W-:Y:S02]  /*2310*/  MOV R24, UR7 ;  /* 0x0000000700187c02 */ /* 0x000fe40008000f00 */
[----:B------:R-:W-:Y:S01]  /*2320*/  UISETP.GE.U32.AND UP0, UPT, UR4, UR6, UPT ;  /* 0x000000060400728c */ /* 0x000fe2000bf06070 */
[----:B----4-:R-:W-:Y:S01]  /*2330*/  IMAD R13, R22, R13, R59 ;  /* 0x0000000d160d7224 */ /* 0x010fe200078e023b */
[----:B------:R-:W-:-:S03]  /*2340*/  MOV R22, UR7 ;  /* 0x0000000700167c02 */ /* 0x000fc60008000f00 */
[----:B------:R-:W-:Y:S01]  /*2350*/  IMAD R18, R20, R18, R13 ;  /* 0x0000001214127224 */ /* 0x000fe200078e020d */
[----:B------:R-:W-:Y:S01]  /*2360*/  MOV R20, UR7 ;  /* 0x0000000700147c02 */ /* 0x000fe20008000f00 */
[----:B------:R-:W2:Y:S02]  /*2370*/  LDC.64 R12, c[0x0][0x3a0] ;  /* 0x0000e800ff0c7b82 */ /* 0x000ea40000000a00 */
[----:B0-----:R-:W-:Y:S01]  /*2380*/  IMAD R19, R15, R19, R18 ;  /* 0x000000130f137224 */ /* 0x001fe200078e0212 */
[----:B------:R-:W-:Y:S02]  /*2390*/  MOV R18, UR7 ;  /* 0x0000000700127c02 */ /* 0x000fe40008000f00 */
[----:B------:R-:W-:Y:S01]  /*23a0*/  LEA R15, R20, R27, 0x9 ;  /* 0x0000001b140f7211 */ /* 0x000fe200078e48ff */
[----:B-----5:R-:W-:Y:S01]  /*23b0*/  IMAD R19, R14, R21, R19 ;  /* 0x000000150e137224 */ /* 0x020fe200078e0213 */
[----:B------:R-:W-:Y:S02]  /*23c0*/  MOV R14, UR7 ;  /* 0x00000007000e7c02 */ /* 0x000fe40008000f00 */
[----:B------:R-:W-:Y:S01]  /*23d0*/  LEA R21, R24, R15, 0x8 ;  /* 0x0000000f18157211 */ /* 0x000fe200078e40ff */
[----:B-1----:R-:W-:Y:S01]  /*23e0*/  IMAD R57, R16, R57, R19 ;  /* 0x0000003910397224 */ /* 0x002fe200078e0213 */
[----:B------:R-:W-:Y:S01]  /*23f0*/  LEA R25, R14, R27, 0x7 ;  /* 0x0000001b0e197211 */ /* 0x000fe200078e38ff */
[----:B------:R-:W-:Y:S01]  /*2400*/  IMAD.U32 R16, RZ, RZ, UR7 ;  /* 0x00000007ff107e24 */ /* 0x000fe2000f8e00ff */
[----:B------:R-:W-:Y:S01]  /*2410*/  LEA R19, R22, R15, 0x7 ;  /* 0x0000000f16137211 */ /* 0x000fe200078e38ff */
[----:B------:R-:W-:-:S02]  /*2420*/  IMAD R59, R42, 0x80, R21 ;  /* 0x000000802a3b7824 */ /* 0x000fc400078e0215 */
[----:B------:R-:W-:-:S05]  /*2430*/  IMAD R23, R16, 0x100, R27 ;  /* 0x0000010010177824 */ /* 0x000fca00078e021b */
[----:B------:R-:W-:Y:S01]  /*2440*/  LEA R17, R18, R23, 0x7 ;  /* 0x0000001712117211 */ /* 0x000fe200078e38ff */
[--C-:B--2---:R-:W-:Y:S01]  /*2450*/  IMAD.WIDE R26, R27, 0x4, R12.reuse ;  /* 0x000000041b1a7825 */ /* 0x104fe200078e020c */
        /* <DEDUP_REMOVED lines=18> */
        .weak           $__internal_105_$__cuda_sm20_div_u16
        .type           $__internal_105_$__cuda_sm20_div_u16,@function
        .size           $__internal_105_$__cuda_sm20_div_u16,(.L_x_38608 - $__internal_105_$__cuda_sm20_div_u16)
$__internal_105_$__cuda_sm20_div_u16:
        /* <DEDUP_REMOVED lines=18> */
[----:B------:R-:W-:Y:S06]  /*26a0*/  RET.REL.NODEC R8 `(_Z9cuda_gemmIiLi128ELi4ELi1ELi1024ELi16ELi16ELi64ELi0ELi1EEviiiPT_S1_S1_iii) ;  /* 0xffffffd808547950 */ /* 0x000fec0003c3ffff */
.L_x_3486:
        /* <DEDUP_REMOVED lines=13> */
.L_x_38608:


//--------------------- .text._Z9cuda_gemmIiLi128ELi4ELi1ELi1024ELi16ELi16ELi64ELi0ELi0EEviiiPT_S1_S1_iii --------------------------
	.section	.text._Z9cuda_gemmIiLi128ELi4ELi1ELi1024ELi16ELi16ELi64ELi0ELi0EEviiiPT_S1_S1_iii,"ax",@progbits
	.align	128
        .global         _Z9cuda_gemmIiLi128ELi4ELi1ELi1024ELi16ELi16ELi64ELi0ELi0EEviiiPT_S1_S1_iii
        .type           _Z9cuda_gemmIiLi128ELi4ELi1ELi1024ELi16ELi16ELi64ELi0ELi0EEviiiPT_S1_S1_iii,@function
        .size           _Z9cuda_gemmIiLi128ELi4ELi1ELi1024ELi16ELi16ELi64ELi0ELi0EEviiiPT_S1_S1_iii,(.L_x_38610 - _Z9cuda_gemmIiLi128ELi4ELi1ELi1024ELi16ELi16ELi64ELi0ELi0EEviiiPT_S1_S1_iii)
        .other          _Z9cuda_gemmIiLi128ELi4ELi1ELi1024ELi16ELi16ELi64ELi0ELi0EEviiiPT_S1_S1_iii,@"STO_CUDA_ENTRY STV_DEFAULT"
_Z9cuda_gemmIiLi128ELi4ELi1ELi1024ELi16ELi16ELi64ELi0ELi0EEviiiPT_S1_S1_iii:
.text._Z9cuda_gemmIiLi128ELi4ELi1ELi1024ELi16ELi16ELi64ELi0ELi0EEviiiPT_S1_S1_iii:
        /* <DEDUP_REMOVED lines=54> */
[----:B---3--:R-:W-:-:S04]  /*0360*/  IMAD.MOV R14, RZ, RZ, -R11 ;  /* 0x000000ffff0e7224 */ /* 0x008fc800078e0a0b */
[----:B------:R-:W-:Y:S02]  /*0370*/  IMAD R13, R14, R5, RZ ;  /* 0x000000050e0d7224 */ /* 0x000fe400078e02ff */
[----:B------:R-:W-:-:S04]  /*0380*/  IMAD.HI.U32 R14, R7, R3, R6 ;  /* 0x00000003070e7227 */ /* 0x000fc800078e0006 */
[----:B------:R-:W-:Y:S01]  /*0390*/  IMAD.HI.U32 R20, R11, R13, R10 ;  /* 0x0000000d0b147227 */ /* 0x000fe200078e000a */
[----:B------:R-:W-:-:S03]  /*03a0*/  LOP3.LUT R13, RZ, R5, RZ, 0x33, !PT ;  /* 0x00000005ff0d7212 */ /* 0x000fc600078e33ff */
[----:B--2-4-:R-:W-:-:S07]  /*03b0*/  IMAD.MOV.U32 R3, RZ, RZ, R53 ;  /* 0x000000ffff037224 */ /* 0x014fce00078e0035 */
.L_x_3489:
        /* <DEDUP_REMOVED lines=25> */
.L_x_3488:
[----:B------:R-:W-:Y:S05]  /*0550*/  BSYNC.RECONVERGENT B0 ;  /* 0x0000000000007941 */ /* 0x000fea0003800200 */
.L_x_3487:
[----:B0-----:R-:W-:Y:S01]  /*0560*/  IMAD.MOV.U32 R6, RZ, RZ, 0x80 ;  /* 0x00000080ff067424 */ /* 0x001fe200078e00ff */
[----:B------:R-:W-:Y:S01]  /*0570*/  MOV R8, 0x5a0 ;  /* 0x000005a000087802 */ /* 0x000fe20000000f00 */
[----:B------:R-:W-:-:S07]  /*0580*/  IMAD.MOV.U32 R7, RZ, RZ, R15 ;  /* 0x000000ffff077224 */ /* 0x000fce00078e000f */
[----:B------:R-:W-:Y:S05]  /*0590*/  CALL.REL.NOINC `($__internal_106_$__cuda_sm20_div_s16) ;  /* 0x0000003c001c7944 */ /* 0x000fea0003c00000 */
[----:B------:R-:W-:Y:S01]  /*05a0*/  UPRMT UR4, UR7, 0x9910, URZ ;  /* 0x0000991007047896 */ /* 0x000fe200080000ff */
[----:B------:R-:W-:Y:S01]  /*05b0*/  IMAD.MOV.U32 R6, RZ, RZ, 0x10 ;  /* 0x00000010ff067424 */ /* 0x000fe200078e00ff */
[----:B------:R-:W-:Y:S01]  /*05c0*/  MOV R8, 0x600 ;  /* 0x0000060000087802 */ /* 0x000fe20000000f00 */
[----:B------:R-:W-:-:S03]  /*05d0*/  UMOV UR6, UR7 ;  /* 0x0000000700067c82 */ /* 0x000fc60008000000 */
[----:B------:R-:W-:-:S07]  /*05e0*/  IMAD.U32 R7, RZ, RZ, UR4 ;  /* 0x00000004ff077e24 */ /* 0x000fce000f8e00ff */
[----:B------:R-:W-:Y:S05]  /*05f0*/  CALL.REL.NOINC `($__internal_106_$__cuda_sm20_div_s16) ;  /* 0x0000003c00047944 */ /* 0x000fea0003c00000 */
        /* <DEDUP_REMOVED lines=21> */
[----:B------:R-:W1:Y:S01]  /*0750*/  S2UR UR9, SR_CTAID.X ;  /* 0x00000000000979c3 */ /* 0x000e620000002500 */
[----:B------:R-:W-:Y:S01]  /*0760*/  SHF.L.U32 R76, R53, 0x2, RZ ;  /* 0x00000002354c7819 */ /* 0x000fe200000006ff */
[----:B------:R-:W-:Y:S01]  /*0770*/  @P0 VIADD R77, R77, 0x1 ;  /* 0x000000014d4d0836 */ /* 0x000fe20000000000 */
[----:B------:R-:W-:Y:S01]  /*0780*/  ISETP.GE.U32.AND P1, PT, R3, R0, PT ;  /* 0x000000000300720c */ /* 0x000fe20003f26070 */
[----:B------:R-:W-:Y:S01]  /*0790*/  UPRMT UR5, UR7, 0x9910, URZ ;  /* 0x0000991007057896 */ /* 0x000fe200080000ff */
[----:B------:R-:W-:Y:S02]  /*07a0*/  LOP3.LUT R75, R53, 0xf, RZ, 0xc0, !PT ;  /* 0x0000000f354b7812 */ /* 0x000fe400078ec0ff */
[----:B------:R-:W-:Y:S01]  /*07b0*/  MOV R10, 0x8b0 ;  /* 0x000008b0000a7802 */ /* 0x000fe20000000f00 */
[----:B0-----:R-:W-:-:S08]  /*07c0*/  USHF.L.U32 UR17, UR16, 0x2, URZ ;  /* 0x0000000210117899 */ /* 0x001fd000080006ff */
[----:B------:R-:W-:Y:S01]  /*07d0*/  @P1 VIADD R77, R77, 0x1 ;  /* 0x000000014d4d1836 */ /* 0x000fe20000000000 */
[----:B------:R-:W-:Y:S01]  /*07e0*/  @!P2 LOP3.LUT R77, RZ, R0, RZ, 0x33, !PT ;  /* 0x00000000ff4da212 */ /* 0x000fe200078e33ff */
[----:B------:R-:W-:Y:S02]  /*07f0*/  ULOP3.LUT UR8, UR17, 0xffff, URZ, 0xc0, !UPT ;  /* 0x0000ffff11087892 */ /* 0x000fe4000f8ec0ff */
[----:B------:R-:W-:Y:S01]  /*0800*/  VIADD R74, R76, UR17 ;  /* 0x000000114c4a7c36 */ /* 0x000fe20008000000 */
[----:B------:R-:W-:Y:S01]  /*0810*/  IADD3 R3, PT, PT, -R77, RZ, RZ ;  /* 0x000000ff4d037210 */ /* 0x000fe20007ffe1ff */
[--C-:B-1----:R-:W-:Y:S01]  /*0820*/  IMAD R8, R2, UR9, R53.reuse ;  /* 0x0000000902087c24 */ /* 0x102fe2000f8e0235 */
[----:B------:R-:W-:Y:S01]  /*0830*/  USHF.L.U32 UR18, UR9, 0xa, URZ ;  /* 0x0000000a09127899 */ /* 0x000fe200080006ff */
[----:B------:R-:W-:Y:S02]  /*0840*/  IMAD.MOV R4, RZ, RZ, -R74 ;  /* 0x000000ffff047224 */ /* 0x000fe400078e0a4a */
[----:B------:R-:W-:-:S03]  /*0850*/  IMAD R3, R0, R3, R53 ;  /* 0x0000000300037224 */ /* 0x000fc600078e0235 */
[----:B------:R-:W-:Y:S02]  /*0860*/  PRMT R4, R4, 0x7710, RZ ;  /* 0x0000771004047816 */ /* 0x000fe400000000ff */
[----:B------:R-:W-:-:S03]  /*0870*/  LOP3.LUT R9, R3, 0xf, RZ, 0xc0, !PT ;  /* 0x0000000f03097812 */ /* 0x000fc600078ec0ff */
[----:B------:R-:W-:-:S05]  /*0880*/  VIADD R4, R4, 0x3ff ;  /* 0x000003ff04047836 */ /* 0x000fca0000000000 */
[----:B------:R-:W-:-:S07]  /*0890*/  LOP3.LUT R4, R4, 0xffff, RZ, 0xc0, !PT ;  /* 0x0000ffff04047812 */ /* 0x000fce00078ec0ff */
[----:B------:R-:W-:Y:S05]  /*08a0*/  CALL.REL.NOINC `($__internal_107_$__cuda_sm20_div_u16) ;  /* 0x0000003800c47944 */ /* 0x000fea0003c00000 */
        /* <DEDUP_REMOVED lines=8> */
[----:B------:R-:W-:Y:S01]  /*0930*/  UPRMT UR19, UR6, 0x9910, URZ ;  /* 0x0000991006137896 */ /* 0x000fe200080000ff */
[C---:B------:R-:W-:Y:S01]  /*0940*/  VIADD R17, R9.reuse, 0x8 ;  /* 0x0000000809117836 */ /* 0x040fe20000000000 */
[C---:B------:R-:W-:Y:S01]  /*0950*/  IADD3 R18, PT, PT, R9.reuse, 0x9, RZ ;  /* 0x0000000909127810 */ /* 0x040fe20007ffe0ff */
[C---:B------:R-:W-:Y:S01]  /*0960*/  VIADD R19, R9.reuse, 0xa ;  /* 0x0000000a09137836 */ /* 0x040fe20000000000 */
[C---:B------:R-:W-:Y:S01]  /*0970*/  IADD3 R20, PT, PT, R9.reuse, 0xb, RZ ;  /* 0x0000000b09147810 */ /* 0x040fe20007ffe0ff */
[C---:B------:R-:W-:Y:S01]  /*0980*/  VIADD R21, R9.reuse, 0xc ;  /* 0x0000000c09157836 */ /* 0x040fe20000000000 */
[----:B------:R-:W1:Y:S01]  /*0990*/  LDCU UR10, c[0x0][0x388] ;  /* 0x00007100ff0a77ac */ /* 0x000e620008000800 */
[C---:B------:R-:W-:Y:S01]  /*09a0*/  IADD3 R22, PT, PT, R9.reuse, 0xd, RZ ;  /* 0x0000000d09167810 */ /* 0x040fe20007ffe0ff */
[C---:B------:R-:W-:Y:S01]  /*09b0*/  VIADD R23, R9.reuse, 0xe ;  /* 0x0000000e09177836 */ /* 0x040fe20000000000 */
[----:B------:R-:W-:Y:S01]  /*09c0*/  IADD3 R36, PT, PT, R9, 0xf, RZ ;  /* 0x0000000f09247810 */ /* 0x000fe20007ffe0ff */
[----:B0-----:R-:W-:Y:S01]  /*09d0*/  IMAD.U32 R56, RZ, RZ, UR9 ;  /* 0x00000009ff387e24 */ /* 0x001fe2000f8e00ff */
[----:B------:R-:W-:Y:S01]  /*09e0*/  ISETP.GE.AND P0, PT, R10, UR9, PT ;  /* 0x000000090a007c0c */ /* 0x000fe2000bf06270 */
[----:B------:R-:W-:Y:S01]  /*09f0*/  UISETP.LT.AND UP0, UPT, UR8, 0x10, UPT ;  /* 0x000000100800788c */ /* 0x000fe2000bf01270 */
[----:B------:R-:W-:Y:S01]  /*0a00*/  ISETP.GE.AND P1, PT, R12, UR9, PT ;  /* 0x000000090c007c0c */ /* 0x000fe2000bf26270 */
[----:B------:R-:W-:Y:S01]  /*0a10*/  UMOV UR7, 0x400 ;  /* 0x0000040000077882 */ /* 0x000fe20000000000 */
[----:B------:R-:W-:Y:S01]  /*0a20*/  SEL R5, R56, RZ, P0 ;  /* 0x000000ff38057207 */ /* 0x000fe20000000000 */
[----:B------:R-:W-:Y:S01]  /*0a30*/  USEL UR6, UR8, 0x10, UP0 ;  /* 0x0000001008067887 */ /* 0x000fe20008000000 */
[----:B------:R-:W-:Y:S01]  /*0a40*/  ISETP.GE.AND P0, PT, R11, UR9, PT ;  /* 0x000000090b007c0c */ /* 0x000fe2000bf06270 */
[----:B------:R-:W0:Y:S01]  /*0a50*/  S2UR UR8, SR_CgaCtaId ;  /* 0x00000000000879c3 */ /* 0x000e220000008800 */
[----:B------:R-:W-:Y:S01]  /*0a60*/  UIADD3 UR7, UPT, UPT, UR7, 0x480, URZ ;  /* 0x0000048007077890 */ /* 0x000fe2000fffe0ff */
[----:B------:R-:W-:Y:S01]  /*0a70*/  IMAD.IADD R10, R10, 0x1, -R5 ;  /* 0x000000010a0a7824 */ /* 0x000fe200078e0a05 */
[C---:B------:R-:W-:Y:S01]  /*0a80*/  SEL R4, R56.reuse, RZ, P0 ;  /* 0x000000ff38047207 */ /* 0x040fe20000000000 */
[----:B------:R-:W-:Y:S01]  /*0a90*/  VIADD R41, R3, 0x1 ;  /* 0x0000000103297836 */ /* 0x000fe20000000000 */
[----:B------:R-:W-:Y:S01]  /*0aa0*/  ISETP.GE.AND P0, PT, R13, UR9, PT ;  /* 0x000000090d007c0c */ /* 0x000fe2000bf06270 */
[----:B------:R-:W-:Y:S01]  /*0ab0*/  VIADD R42, R3, 0x2 ;  /* 0x00000002032a7836 */ /* 0x000fe20000000000 */
[----:B------:R-:W-:Y:S01]  /*0ac0*/  SEL R5, R56, RZ, P1 ;  /* 0x000000ff38057207 */ /* 0x000fe20000800000 */
[----:B------:R-:W-:Y:S01]  /*0ad0*/  IMAD.IADD R11, R11, 0x1, -R4 ;  /* 0x000000010b0b7824 */ /* 0x000fe200078e0a04 */
        /* <DEDUP_REMOVED lines=17> */
[----:B0-----:R-:W-:Y:S01]  /*0bf0*/  ULEA UR8, UR8, UR7, 0x18 ;  /* 0x0000000708087291 */ /* 0x001fe2000f8ec0ff */
        /* <DEDUP_REMOVED lines=22> */
[----:B------:R-:W-:-:S02]  /*0d60*/  ISETP.GE.AND P1, PT, R36, UR9, PT ;  /* 0x0000000924007c0c */ /* 0x000fc4000bf26270 */
[----:B------:R-:W-:Y:S01]  /*0d70*/  SEL R4, R56, RZ, P0 ;  /* 0x000000ff38047207 */ /* 0x000fe20000000000 */
[----:B------:R-:W-:Y:S01]  /*0d80*/  IMAD.IADD R22, R22, 0x1, -R5 ;  /* 0x0000000116167824 */ /* 0x000fe200078e0a05 */
[----:B------:R-:W-:Y:S01]  /*0d90*/  ISETP.GE.AND P0, PT, R9, UR9, PT ;  /* 0x0000000909007c0c */ /* 0x000fe2000bf06270 */
[----:B-1----:R-:W-:Y:S01]  /*0da0*/  USHF.R.S32.HI UR9, URZ, 0x1f, UR10 ;  /* 0x0000001fff097899 */ /* 0x002fe2000801140a */
[C---:B------:R-:W-:Y:S01]  /*0db0*/  SEL R5, R56.reuse, RZ, P1 ;  /* 0x000000ff38057207 */ /* 0x040fe20000800000 */
[----:B------:R-:W-:Y:S01]  /*0dc0*/  IMAD.IADD R23, R23, 0x1, -R4 ;  /* 0x0000000117177824 */ /* 0x000fe200078e0a04 */
[----:B------:R-:W-:Y:S01]  /*0dd0*/  SEL R56, R56, RZ, P0 ;  /* 0x000000ff38387207 */ /* 0x000fe20000000000 */
[----:B------:R-:W-:Y:S01]  /*0de0*/  IMAD.U32 R4, RZ, RZ, UR16 ;  /* 0x00000010ff047e24 */ /* 0x000fe2000f8e00ff */
[----:B------:R-:W-:Y:S01]  /*0df0*/  LEA R53, R53, UR8, 0x4 ;  /* 0x0000000835357c11 */ /* 0x000fe2000f8e20ff */
[----:B------:R-:W-:Y:S01]  /*0e00*/  ULEA.HI UR7, UR9, UR10, URZ, 0xa ;  /* 0x0000000a09077291 */ /* 0x000fe2000f8f50ff */
[----:B------:R-:W-:Y:S01]  /*0e10*/  IADD3 R43, PT, PT, R3, 0x3, RZ ;  /* 0x00000003032b7810 */ /* 0x000fe20007ffe0ff */
[----:B------:R-:W-:Y:S01]  /*0e20*/  IMAD.IADD R56, R9, 0x1, -R56 ;  /* 0x0000000109387824 */ /* 0x000fe200078e0a38 */
[C---:B------:R-:W-:Y:S01]  /*0e30*/  IADD3 R47, PT, PT, R3.reuse, 0x7, RZ ;  /* 0x00000007032f7810 */ /* 0x040fe20007ffe0ff */
[----:B------:R-:W-:Y:S01]  /*0e40*/  IMAD R57, R4, 0x10, R53 ;  /* 0x0000001004397824 */ /* 0x000fe200078e0235 */
[----:B------:R-:W-:Y:S01]  /*0e50*/  IADD3 R51, PT, PT, R3, 0xc, RZ ;  /* 0x0000000c03337810 */ /* 0x000fe20007ffe0ff */
[----:B------:R-:W-:Y:S01]  /*0e60*/  USHF.R.S32.HI UR7, URZ, 0xa, UR7 ;  /* 0x0000000aff077899 */ /* 0x000fe20008011407 */
[----:B------:R-:W-:Y:S01]  /*0e70*/  IADD3 R36, PT, PT, R36, -R5, RZ ;  /* 0x8000000524247210 */ /* 0x000fe20007ffe0ff */
[----:B------:R-:W-:Y:S01]  /*0e80*/  UMOV UR8, UR19 ;  /* 0x0000001300087c82 */ /* 0x000fe20008000000 */
[----:B------:R-:W-:-:S02]  /*0e90*/  LOP3.LUT R37, R38, 0x3, RZ, 0xc0, !PT ;  /* 0x0000000326257812 */ /* 0x000fc400078ec0ff */
[----:B------:R-:W-:Y:S02]  /*0ea0*/  IADD3 R39, PT, PT, R74, UR17, RZ ;  /* 0x000000114a277c10 */ /* 0x000fe4000fffe0ff */
        /* <DEDUP_REMOVED lines=14> */
[----:B------:R-:W-:-:S07]  /*0f90*/  LOP3.LUT R55, R55, 0xf, RZ, 0xc0, !PT ;  /* 0x0000000f37377812 */ /* 0x000fce00078ec0ff */
.L_x_3550:
[----:B0-----:R0:W-:Y:S01]  /*0fa0*/  STL.128 [R1], RZ ;  /* 0x000000ff01007387 */ /* 0x0011e20000100c00 */
[----:B------:R-:W1:Y:S01]  /*0fb0*/  LDC R28, c[0x0][0x388] ;  /* 0x0000e200ff1c7b82 */ /* 0x000e620000000800 */
[----:B------:R-:W-:Y:S01]  /*0fc0*/  ISETP.NE.AND P0, PT, R37, 0x2, PT ;  /* 0x000000022500780c */ /* 0x000fe20003f05270 */
[----:B------:R-:W-:Y:S01]  /*0fd0*/  BSSY.RECONVERGENT B0, `(.L_x_3490) ;  /* 0x000001d000007945 */ /* 0x000fe20003800200 */
[----:B------:R0:W-:Y:S01]  /*0fe0*/  STL.128 [R1+0x10], RZ ;  /* 0x000010ff01007387 */ /* 0x0001e20000100c00 */
[----:B------:R-:W-:Y:S01]  /*0ff0*/  LOP3.LUT R4, R38, 0xffff, RZ, 0xc0, !PT ;  /* 0x0000ffff26047812 */ /* 0x000fe200078ec0ff */
[----:B------:R-:W-:-:S03]  /*1000*/  IMAD.MOV.U32 R78, RZ, RZ, R76 ;  /* 0x000000ffff4e7224 */ /* 0x000fc600078e004c */
[----:B------:R-:W-:-:S06]  /*1010*/  ISETP.GE.U32.AND P1, PT, R4, 0x2, PT ;  /* 0x000000020400780c */ /* 0x000fcc0003f26070 */
[----:B0-----:R-:W-:Y:S07]  /*1020*/  @!P0 BRA `(.L_x_3491) ;  /* 0x00000000005c8947 */ /* 0x001fee0003800000 */
[----:B------:R-:W0:Y:S01]  /*1030*/  LDC.64 R24, c[0x0][0x390] ;  /* 0x0000e400ff187b82 */ /* 0x000e220000000a00 */
[----:B------:R-:W-:-:S05]  /*1040*/  MOV R27, UR18 ;  /* 0x00000012001b7c02 */ /* 0x000fca0008000f00 */
[----:B-1----:R-:W-:-:S04]  /*1050*/  IMAD R27, R28, UR4, R27 ;  /* 0x000000041c1b7c24 */ /* 0x002fc8000f8e021b */
[----:B------:R-:W-:-:S04]  /*1060*/  IMAD.IADD R5, R76, 0x1, R27 ;  /* 0x000000014c057824 */ /* 0x000fc800078e021b */
[----:B0-----:R-:W-:-:S06]  /*1070*/  IMAD.WIDE R4, R5, 0x4, R24 ;  /* 0x0000000405047825 */ /* 0x001fcc00078e0218 */
[----:B------:R-:W2:Y:S01]  /*1080*/  LDG.E.128 R4, desc[UR12][R4.64] ;  /* 0x0000000c04047981 */ /* 0x000ea2000c1e1d00 */
[----:B------:R-:W-:Y:S01]  /*1090*/  ISETP.NE.AND P0, PT, R37, 0x3, PT ;  /* 0x000000032500780c */ /* 0x000fe20003f05270 */
[----:B------:R-:W-:Y:S02]  /*10a0*/  IMAD.MOV.U32 R78, RZ, RZ, R74 ;  /* 0x000000ffff4e7224 */ /* 0x000fe400078e004a */
[----:B--2---:R0:W-:Y:S10]  /*10b0*/  STS.128 [R53], R4 ;  /* 0x0000000435007388 */ /* 0x0041f40000000c00 */
[----:B------:R-:W-:Y:S05]  /*10c0*/  @!P0 BRA `(.L_x_3491) ;  /* 0x0000000000348947 */ /* 0x000fea0003800000 */
[----:B------:R-:W-:Y:S01]  /*10d0*/  ISETP.NE.AND P0, PT, R37, RZ, PT ;  /* 0x000000ff2500720c */ /* 0x000fe20003f05270 */
[----:B0-----:R-:W-:-:S04]  /*10e0*/  IMAD.IADD R5, R74, 0x1, R27 ;  /* 0x000000014a057824 */ /* 0x001fc800078e021b */
[----:B------:R-:W-:-:S08]  /*10f0*/  IMAD.WIDE R4, R5, 0x4, R24 ;  /* 0x0000000405047825 */ /* 0x000fd000078e0218 */
[----:B------:R-:W-:-:S05]  /*1100*/  @P0 IADD3 R7, PT, PT, R39, R27, RZ ;  /* 0x0000001b27070210 */ /* 0x000fca0007ffe0ff */
        /* <DEDUP_REMOVED lines=9> */
.L_x_3491:
[----:B------:R-:W-:Y:S05]  /*11a0*/  BSYNC.RECONVERGENT B0 ;  /* 0x0000000000007941 */ /* 0x000fea0003800200 */
.L_x_3490:
[----:B------:R-:W-:Y:S04]  /*11b0*/  BSSY.RECONVERGENT B0, `(.L_x_3492) ;  /* 0x000002f000007945 */ /* 0x000fe80003800200 */
[----:B------:R-:W-:Y:S05]  /*11c0*/  @!P1 BRA `(.L_x_3493) ;  /* 0x0000000000b49947 */ /* 0x000fea0003800000 */
[----:B------:R-:W3:Y:S01]  /*11d0*/  S2UR UR10, SR_CgaCtaId ;  /* 0x00000000000a79c3 */ /* 0x000ee20000008800 */
[----:B------:R-:W-:Y:S01]  /*11e0*/  UMOV UR9, 0x400 ;  /* 0x0000040000097882 */ /* 0x000fe20000000000 */
[----:B------:R-:W-:Y:S01]  /*11f0*/  VIADD R85, R78, UR18 ;  /* 0x000000124e557c36 */ /* 0x000fe20008000000 */
[----:B------:R-:W-:-:S03]  /*1200*/  UIADD3 UR9, UPT, UPT, UR9, 0x480, URZ ;  /* 0x0000048009097890 */ /* 0x000fc6000fffe0ff */
[----:B-1----:R-:W-:Y:S02]  /*1210*/  IMAD R85, R28, UR4, R85 ;  /* 0x000000041c557c24 */ /* 0x002fe4000f8e0255 */
[----:B0-2---:R-:W0:Y:S02]  /*1220*/  LDC R4, c[0x0][0x360] ;  /* 0x0000d800ff047b82 */ /* 0x005e240000000800 */
[----:B------:R-:W-:Y:S01]  /*1230*/  VIADD R83, R85, UR17 ;  /* 0x0000001155537c36 */ /* 0x000fe20008000000 */
[----:B---3--:R-:W-:-:S06]  /*1240*/  ULEA UR9, UR10, UR9, 0x18 ;  /* 0x000000090a097291 */ /* 0x008fcc000f8ec0ff */
[----:B------:R-:W-:Y:S01]  /*1250*/  LEA R80, R78, UR9, 0x2 ;  /* 0x000000094e507c11 */ /* 0x000fe2000f8e10ff */
[C-C-:B0-----:R-:W-:Y:S02]  /*1260*/  IMAD R79, R4.reuse, 0xc, R85.reuse ;  /* 0x0000000c044f7824 */ /* 0x141fe400078e0255 */
[----:B------:R-:W-:-:S07]  /*1270*/  IMAD R81, R4, 0x8, R85 ;  /* 0x0000000804517824 */ /* 0x000fce00078e0255 */
.L_x_3494:
        /* <DEDUP_REMOVED lines=11> */
[----:B------:R-:W-:Y:S02]  /*1330*/  IMAD.U32 R91, RZ, RZ, UR16 ;  /* 0x00000010ff5b7e24 */ /* 0x000fe4000f8e00ff */
[--C-:B------:R-:W-:Y:S02]  /*1340*/  IMAD R82, R87, 0x10, R80.reuse ;  /* 0x0000001057527824 */ /* 0x100fe400078e0250 */
[----:B------:R-:W-:Y:S01]  /*1350*/  IMAD.U32 R87, RZ, RZ, UR17 ;  /* 0x00000011ff577e24 */ /* 0x000fe2000f8e00ff */
[----:B------:R-:W-:Y:S01]  /*1360*/  LEA R84, R89, R80, 0x5 ;  /* 0x0000005059547211 */ /* 0x000fe200078e28ff */
        /* <DEDUP_REMOVED lines=13> */
[----:B------:R-:W-:Y:S01]  /*1440*/  LEA R79, R4, R79, 0x4 ;  /* 0x0000004f044f7211 */ /* 0x000fe200078e20ff */
[----:B------:R-:W-:Y:S01]  /*1450*/  IMAD R83, R6, 0x10, R83 ;  /* 0x0000001006537824 */ /* 0x000fe200078e0253 */
[----:B------:R-:W-:Y:S01]  /*1460*/  LEA R81, R4, R81, 0x4 ;  /* 0x0000005104517211 */ /* 0x000fe200078e20ff */
[----:B------:R-:W-:-:S02]  /*1470*/  IMAD R85, R24, 0x10, R85 ;  /* 0x0000001018557824 */ /* 0x000fc400078e0255 */
[----:B------:R-:W-:Y:S01]  /*1480*/  IMAD R80, R5, 0x40, R80 ;  /* 0x0000004005507824 */ /* 0x000fe200078e0250 */
[----:B---3--:R-:W-:Y:S06]  /*1490*/  @!P0 BRA `(.L_x_3494) ;  /* 0xfffffffc00788947 */ /* 0x008fec000383ffff */
.L_x_3493:
[----:B------:R-:W-:Y:S05]  /*14a0*/  BSYNC.RECONVERGENT B0 ;  /* 0x0000000000007941 */ /* 0x000fea0003800200 */
.L_x_3492:
[----:B------:R-:W-:Y:S01]  /*14b0*/  BAR.SYNC.DEFER_BLOCKING 0x0 ;  /* 0x0000000000007b1d */ /* 0x000fe20000010000 */
[----:B------:R-:W-:Y:S02]  /*14c0*/  ISETP.GE.AND P0, PT, R2, 0x1, PT ;  /* 0x000000010200780c */ /* 0x000fe40003f06270 */
[----:B0-2---:R-:W-:Y:S02]  /*14d0*/  CS2R R6, SRZ ;  /* 0x0000000000067805 */ /* 0x005fe4000001ff00 */
[----:B------:R-:W-:Y:S02]  /*14e0*/  CS2R R4, SRZ ;  /* 0x0000000000047805 */ /* 0x000fe4000001ff00 */
[----:B------:R-:W-:Y:S02]  /*14f0*/  CS2R R26, SRZ ;  /* 0x00000000001a7805 */ /* 0x000fe4000001ff00 */
[----:B------:R-:W-:-:S05]  /*1500*/  CS2R R24, SRZ ;  /* 0x0000000000187805 */ /* 0x000fca000001ff00 */
[----:B------:R-:W-:Y:S05]  /*1510*/  @!P0 BRA `(.L_x_3495) ;  /* 0x0000001800048947 */ /* 0x000fea0003800000 */
[----:B------:R-:W-:Y:S01]  /*1520*/  HFMA2 R27, -RZ, RZ, 0, 0 ;  /* 0x00000000ff1b7431 */ /* 0x000fe200000001ff */
[----:B------:R-:W-:Y:S01]  /*1530*/  BSSY B1, `(.L_x_3496) ;  /* 0x000017d000017945 */ /* 0x000fe20003800000 */
[----:B------:R-:W-:-:S07]  /*1540*/  IMAD.MOV.U32 R5, RZ, RZ, RZ ;  /* 0x000000ffff057224 */ /* 0x000fce00078e00ff */
.L_x_3549:
        /* <DEDUP_REMOVED lines=21> */
[----:B------:R0:W2:Y:S02]  /*16a0*/  LDS R58, [R6] ;  /* 0x00000000063a7984 */ /* 0x0000a40000000800 */
.L_x_3497:
[----:B------:R-:W-:Y:S05]  /*16b0*/  @!P5 BRA `(.L_x_3498) ;  /* 0x00000000001cd947 */ /* 0x000fea0003800000 */
[----:B------:R-:W3:Y:S01]  /*16c0*/  S2UR UR10, SR_CgaCtaId ;  /* 0x00000000000a79c3 */ /* 0x000ee20000008800 */
[----:B------:R-:W-:Y:S01]  /*16d0*/  UMOV UR9, 0x400 ;  /* 0x0000040000097882 */ /* 0x000fe20000000000 */
[----:B0-----:R-:W-:Y:S01]  /*16e0*/  IMAD R6, R7, R4, R41 ;  /* 0x0000000407067224 */ /* 0x001fe200078e0229 */
[----:B------:R-:W-:-:S04]  /*16f0*/  UIADD3 UR9, UPT, UPT, UR9, 0x480, URZ ;  /* 0x0000048009097890 */ /* 0x000fc8000fffe0ff */
[----:B---3--:R-:W-:-:S06]  /*1700*/  ULEA UR9, UR10, UR9, 0x18 ;  /* 0x000000090a097291 */ /* 0x008fcc000f8ec0ff */
[----:B------:R-:W-:-:S05]  /*1710*/  LEA R6, R6, UR9, 0x2 ;  /* 0x0000000906067c11 */ /* 0x000fca000f8e10ff */
[----:B------:R3:W4:Y:S02]  /*1720*/  LDS R59, [R6] ;  /* 0x00000000063b7984 */ /* 0x0007240000000800 */
.L_x_3498:
[----:B------:R-:W-:Y:S05]  /*1730*/  @!P4 BRA `(.L_x_3499) ;  /* 0x00000000001cc947 */ /* 0x000fea0003800000 */
[----:B------:R-:W5:Y:S01]  /*1740*/  S2UR UR10, SR_CgaCtaId ;  /* 0x00000000000a79c3 */ /* 0x000f620000008800 */
[----:B------:R-:W-:Y:S01]  /*1750*/  UMOV UR9, 0x400 ;  /* 0x0000040000097882 */ /* 0x000fe20000000000 */
[----:B0--3--:R-:W-:Y:S01]  /*1760*/  IMAD R6, R7, R4, R42 ;  /* 0x0000000407067224 */ /* 0x009fe200078e022a */
[----:B------:R-:W-:-:S04]  /*1770*/  UIADD3 UR9, UPT, UPT, UR9, 0x480, URZ ;  /* 0x0000048009097890 */ /* 0x000fc8000fffe0ff */
[----:B-----5:R-:W-:-:S06]  /*1780*/  ULEA UR9, UR10, UR9, 0x18 ;  /* 0x000000090a097291 */ /* 0x020fcc000f8ec0ff */
[----:B------:R-:W-:-:S05]  /*1790*/  LEA R6, R6, UR9, 0x2 ;  /* 0x0000000906067c11 */ /* 0x000fca000f8e10ff */
[----:B------:R0:W3:Y:S02]  /*17a0*/  LDS R60, [R6] ;  /* 0x00000000063c7984 */ /* 0x0000e40000000800 */
.L_x_3499:
        /* <DEDUP_REMOVED lines=8> */
.L_x_3500:
        /* <DEDUP_REMOVED lines=8> */
.L_x_3501:
        /* <DEDUP_REMOVED lines=8> */
.L_x_3502:
        /* <DEDUP_REMOVED lines=8> */
.L_x_3503:
[C---:B------:R-:W-:Y:S02]  /*19b0*/  ISETP.GE.AND P6, PT, R4.reuse, 0x8, PT ;  /* 0x000000080400780c */ /* 0x040fe40003fc6270 */
[----:B0--3--:R-:W-:Y:S02]  /*19c0*/  P2R R6, PR, RZ, 0x1 ;  /* 0x00000001ff067803 */ /* 0x009fe40000000000 */
        /* <DEDUP_REMOVED lines=10> */
[----:B------:R0:W3:Y:S02]  /*1a70*/  LDS R65, [R6] ;  /* 0x0000000006417984 */ /* 0x0000e40000000800 */
.L_x_3504:
        /* <DEDUP_REMOVED lines=13> */
.L_x_3505:
        /* <DEDUP_REMOVED lines=13> */
.L_x_3506:
        /* <DEDUP_REMOVED lines=13> */
.L_x_3507:
        /* <DEDUP_REMOVED lines=13> */
.L_x_3508:
        /* <DEDUP_REMOVED lines=13> */
.L_x_3509:
        /* <DEDUP_REMOVED lines=13> */
.L_x_3510:
        /* <DEDUP_REMOVED lines=13> */
.L_x_3511:
        /* <DEDUP_REMOVED lines=13> */
.L_x_3512:
[----:B------:R-:W-:Y:S01]  /*2100*/  ISETP.NE.AND P6, PT, R24, RZ, PT ;  /* 0x000000ff1800720c */ /* 0x000fe20003fc5270 */
[----:B------:R-:W-:Y:S01]  /*2110*/  BSSY B0, `(.L_x_3513) ;  /* 0x00000bb000007945 */ /* 0x000fe20003800000 */
[----:B------:R-:W-:Y:S02]  /*2120*/  P2R R6, PR, RZ, 0x1 ;  /* 0x00000001ff067803 */ /* 0x000fe40000000000 */
[----:B------:R-:W-:-:S04]  /*2130*/  ISETP.GE.AND P0, PT, R5, R2, PT ;  /* 0x000000020500720c */ /* 0x000fc80003f06270 */
[----:B------:R-:W-:Y:S02]  /*2140*/  P2R R32, PR, RZ, 0x1 ;  /* 0x00000001ff207803 */ /* 0x000fe40000000000 */
[----:B------:R-:W-:-:S03]  /*2150*/  ISETP.NE.AND P0, PT, R6, RZ, PT ;  /* 0x000000ff0600720c */ /* 0x000fc60003f05270 */
[----:B------:R-:W-:Y:S10]  /*2160*/  @P6 BRA `(.L_x_3514) ;  /* 0x0000000800d46947 */ /* 0x000ff40003800000 */
[----:B------:R-:W5:Y:S01]  /*2170*/  S2R R25, SR_CgaCtaId ;  /* 0x0000000000197919 */ /* 0x000f620000008800 */
[----:B------:R-:W-:Y:S01]  /*2180*/  MOV R24, 0x400 ;  /* 0x0000040000187802 */ /* 0x000fe20000000f00 */
[----:B------:R-:W-:Y:S01]  /*2190*/  IMAD R6, R27, UR5, RZ ;  /* 0x000000051b067c24 */ /* 0x000fe2000f8e02ff */
[----:B------:R-:W-:Y:S02]  /*21a0*/  ISETP.GT.U32.AND P6, PT, R4, 0x40, PT ;  /* 0x000000400400780c */ /* 0x000fe40003fc4070 */
[----:B0-----:R-:W-:Y:S02]  /*21b0*/  MOV R7, RZ ;  /* 0x000000ff00077202 */ /* 0x001fe40000000f00 */
[----:B------:R-:W-:Y:S02]  /*21c0*/  P2R R26, PR, RZ, 0x40 ;  /* 0x00000040ff1a7803 */ /* 0x000fe40000000000 */
[----:B-----5:R-:W-:Y:S01]  /*21d0*/  LEA R24, R25, R24, 0x18 ;  /* 0x0000001819187211 */ /* 0x020fe200078ec0ff */
[----:B------:R-:W-:-:S07]  /*21e0*/  IMAD.MOV.U32 R25, RZ, RZ, R77 ;  /* 0x000000ffff197224 */ /* 0x000fce00078e004d */
.L_x_3548:
[----:B------:R-:W-:Y:S01]  /*21f0*/  ISETP.GT.U32.AND P6, PT, R4, 0x40, PT ;  /* 0x000000400400780c */ /* 0x000fe20003fc4070 */
[----:B01----:R-:W-:-:S04]  /*2200*/  IMAD R28, R25, 0x44, R24 ;  /* 0x00000044191c7824 */ /* 0x003fc800078e0218 */
[----:B------:R-:W-:-:S08]  /*2210*/  IMAD R29, R75, 0x4, R28 ;  /* 0x000000044b1d7824 */ /* 0x000fd000078e021c */
[----:B------:R-:W-:Y:S05]  /*2220*/  @P6 BRA `(.L_x_3515) ;  /* 0x0000000400906947 */ /* 0x000fea0003800000 */
[----:B------:R-:W0:Y:S01]  /*2230*/  LDC R30, c[0x0][0x3ac] ;  /* 0x0000eb00ff1e7b82 */ /* 0x000e220000000800 */
[----:B------:R1:W0:Y:S01]  /*2240*/  LDS R31, [R29] ;  /* 0x000000001d1f7984 */ /* 0x0002220000000800 */
[----:B------:R-:W-:Y:S01]  /*2250*/  IMAD.MOV.U32 R26, RZ, RZ, RZ ;  /* 0x000000ffff1a7224 */ /* 0x000fe200078e00ff */
[----:B0-----:R-:W-:-:S13]  /*2260*/  ISETP.NE.AND P0, PT, R30, RZ, PT ;  /* 0x000000ff1e00720c */ /* 0x001fda0003f05270 */
[----:B-1----:R-:W-:Y:S05]  /*2270*/  @!P0 BRA `(.L_x_3516) ;  /* 0x0000000000108947 */ /* 0x002fea0003800000 */
[----:B------:R-:W-:-:S03]  /*2280*/  UMOV UR9, 0xffffffff ;  /* 0xffffffff00097882 */ /* 0x000fc60000000000 */
[----:B------:R-:W-:Y:S05]  /*2290*/  BRA.DIV UR9, `(.L_x_3517) ;  /* 0x00000016097c7947 */ /* 0x000fea000b800000 */
[----:B------:R0:W1:Y:S02]  /*22a0*/  SHFL.IDX PT, R29, R31, R56, 0x101f ;  /* 0x00101f381f1d7589 */ /* 0x00006400000e0000 */
.L_x_3553:
[----:B-12---:R-:W-:-:S07]  /*22b0*/  IMAD R26, R58, R29, RZ ;  /* 0x0000001d3a1a7224 */ /* 0x006fce00078e02ff */
.L_x_3516:
[----:B------:R-:W-:-:S13]  /*22c0*/  ISETP.GE.AND P5, PT, R30, 0x2, PT ;  /* 0x000000021e00780c */ /* 0x000fda0003fa6270 */
[----:B------:R-:W-:Y:S05]  /*22d0*/  @!P5 BRA `(.L_x_3518) ;  /* 0x000000000010d947 */ /* 0x000fea0003800000 */
[----:B------:R-:W-:-:S03]  /*22e0*/  UMOV UR9, 0xffffffff ;  /* 0xffffffff00097882 */ /* 0x000fc60000000000 */
[----:B------:R-:W-:Y:S05]  /*22f0*/  BRA.DIV UR9, `(.L_x_3519) ;  /* 0x00000016098c7947 */ /* 0x000fea000b800000 */
[----:B------:R1:W0:Y:S02]  /*2300*/  SHFL.IDX PT, R28, R31, R10, 0x101f ;  /* 0x00101f0a1f1c7589 */ /* 0x00022400000e0000 */
.L_x_3556:
[----:B0---4-:R-:W-:-:S07]  /*2310*/  IMAD R26, R59, R28, R26 ;  /* 0x0000001c3b1a7224 */ /* 0x011fce00078e021a */
.L_x_3518:
[----:B------:R-:W-:-:S13]  /*2320*/  ISETP.GE.AND P4, PT, R30, 0x3, PT ;  /* 0x000000031e00780c */ /* 0x000fda0003f86270 */
[----:B------:R-:W-:Y:S05]  /*2330*/  @!P4 BRA `(.L_x_3520) ;  /* 0x000000000010c947 */ /* 0x000fea0003800000 */
[----:B------:R-:W-:-:S03]  /*2340*/  UMOV UR9, 0xffffffff ;  /* 0xffffffff00097882 */ /* 0x000fc60000000000 */
[----:B------:R-:W-:Y:S05]  /*2350*/  BRA.DIV UR9, `(.L_x_3521) ;  /* 0x0000001609987947 */ /* 0x000fea000b800000 */
[----:B------:R0:W0:Y:S02]  /*2360*/  SHFL.IDX PT, R29, R31, R11, 0x101f ;  /* 0x00101f0b1f1d7589 */ /* 0x00002400000e0000 */
.L_x_3559:
[----:B0-----:R-:W-:-:S07]  /*2370*/  IMAD R26, R60, R29, R26 ;  /* 0x0000001d3c1a7224 */ /* 0x001fce00078e021a */
.L_x_3520:
[----:B------:R-:W-:-:S13]  /*2380*/  ISETP.GE.AND P3, PT, R30, 0x4, PT ;  /* 0x000000041e00780c */ /* 0x000fda0003f66270 */
[----:B------:R-:W-:Y:S05]  /*2390*/  @!P3 BRA `(.L_x_3522) ;  /* 0x000000000010b947 */ /* 0x000fea0003800000 */
[----:B------:R-:W-:-:S03]  /*23a0*/  UMOV UR9, 0xffffffff ;  /* 0xffffffff00097882 */ /* 0x000fc60000000000 */
[----:B------:R-:W-:Y:S05]  /*23b0*/  BRA.DIV UR9, `(.L_x_3523) ;  /* 0x0000001609a87947 */ /* 0x000fea000b800000 */
[----:B------:R0:W0:Y:S02]  /*23c0*/  SHFL.IDX PT, R28, R31, R12, 0x101f ;  /* 0x00101f0c1f1c7589 */ /* 0x00002400000e0000 */
.L_x_3562:
[----:B0-----:R-:W-:-:S07]  /*23d0*/  IMAD R26, R61, R28, R26 ;  /* 0x0000001c3d1a7224 */ /* 0x001fce00078e021a */
.L_x_3522:
[----:B------:R-:W-:-:S13]  /*23e0*/  ISETP.GE.AND P2, PT, R30, 0x5, PT ;  /* 0x000000051e00780c */ /* 0x000fda0003f46270 */
[----:B------:R-:W-:Y:S05]  /*23f0*/  @!P2 BRA `(.L_x_3524) ;  /* 0x000000000010a947 */ /* 0x000fea0003800000 */
[----:B------:R-:W-:-:S03]  /*2400*/  UMOV UR9, 0xffffffff ;  /* 0xffffffff00097882 */ /* 0x000fc60000000000 */
[----:B------:R-:W-:Y:S05]  /*2410*/  BRA.DIV UR9, `(.L_x_3525) ;  /* 0x0000001609b47947 */ /* 0x000fea000b800000 */
[----:B------:R0:W0:Y:S02]  /*2420*/  SHFL.IDX PT, R29, R31, R13, 0x101f ;  /* 0x00101f0d1f1d7589 */ /* 0x00002400000e0000 */
.L_x_3565:
[----:B0-----:R-:W-:-:S07]  /*2430*/  IMAD R26, R62, R29, R26 ;  /* 0x0000001d3e1a7224 */ /* 0x001fce00078e021a */
.L_x_3524:
[----:B------:R-:W-:-:S13]  /*2440*/  ISETP.GE.AND P1, PT, R30, 0x6, PT ;  /* 0x000000061e00780c */ /* 0x000fda0003f26270 */
[----:B------:R-:W-:Y:S05]  /*2450*/  @!P1 BRA `(.L_x_3526) ;  /* 0x0000000000109947 */ /* 0x000fea0003800000 */
[----:B------:R-:W-:-:S03]  /*2460*/  UMOV UR9, 0xffffffff ;  /* 0xffffffff00097882 */ /* 0x000fc60000000000 */
[----:B------:R-:W-:Y:S05]  /*2470*/  BRA.DIV UR9, `(.L_x_3527) ;  /* 0x0000001609c47947 */ /* 0x000fea000b800000 */
[----:B------:R0:W0:Y:S02]  /*2480*/  SHFL.IDX PT, R28, R31, R14, 0x101f ;  /* 0x00101f0e1f1c7589 */ /* 0x00002400000e0000 */
.L_x_3568:
[----:B0-----:R-:W-:-:S07]  /*2490*/  IMAD R26, R63, R28, R26 ;  /* 0x0000001c3f1a7224 */ /* 0x001fce00078e021a */
.L_x_3526:
[----:B------:R-:W-:-:S13]  /*24a0*/  ISETP.GE.AND P0, PT, R30, 0x7, PT ;  /* 0x000000071e00780c */ /* 0x000fda0003f06270 */
[----:B------:R-:W-:Y:S05]  /*24b0*/  @!P0 BRA `(.L_x_3528) ;  /* 0x0000000000108947 */ /* 0x000fea0003800000 */
[----:B------:R-:W-:-:S03]  /*24c0*/  UMOV UR9, 0xffffffff ;  /* 0xffffffff00097882 */ /* 0x000fc60000000000 */
[----:B------:R-:W-:Y:S05]  /*24d0*/  BRA.DIV UR9, `(.L_x_3529) ;  /* 0x0000001609d07947 */ /* 0x000fea000b800000 */
[----:B------:R0:W0:Y:S02]  /*24e0*/  SHFL.IDX PT, R29, R31, R15, 0x101f ;  /* 0x00101f0f1f1d7589 */ /* 0x00002400000e0000 */
.L_x_3571:
[----:B0-----:R-:W-:-:S07]  /*24f0*/  IMAD R26, R64, R29, R26 ;  /* 0x0000001d401a7224 */ /* 0x001fce00078e021a */
.L_x_3528:
[----:B------:R-:W-:-:S13]  /*2500*/  ISETP.GE.AND P6, PT, R30, 0x8, PT ;  /* 0x000000081e00780c */ /* 0x000fda0003fc6270 */
[----:B------:R-:W-:Y:S05]  /*2510*/  @!P6 BRA `(.L_x_3530) ;  /* 0x000000000010e947 */ /* 0x000fea0003800000 */
[----:B------:R-:W-:-:S03]  /*2520*/  UMOV UR9, 0xffffffff ;  /* 0xffffffff00097882 */ /* 0x000fc60000000000 */
[----:B------:R-:W-:Y:S05]  /*2530*/  BRA.DIV UR9, `(.L_x_3531) ;  /* 0x0000001609e07947 */ /* 0x000fea000b800000 */
[----:B------:R0:W0:Y:S02]  /*2540*/  SHFL.IDX PT, R28, R31, R16, 0x101f ;  /* 0x00101f101f1c7589 */ /* 0x00002400000e0000 */
.L_x_3574:
[----:B0--3--:R-:W-:-:S07]  /*2550*/  IMAD R26, R65, R28, R26 ;  /* 0x0000001c411a7224 */ /* 0x009fce00078e021a */
.L_x_3530:
[----:B------:R-:W-:-:S13]  /*2560*/  ISETP.GE.AND P6, PT, R30, 0x9, PT ;  /* 0x000000091e00780c */ /* 0x000fda0003fc6270 */
[----:B------:R-:W-:Y:S05]  /*2570*/  @!P6 BRA `(.L_x_3532) ;  /* 0x000000000010e947 */ /* 0x000fea0003800000 */
[----:B------:R-:W-:-:S03]  /*2580*/  UMOV UR9, 0xffffffff ;  /* 0xffffffff00097882 */ /* 0x000fc60000000000 */
[----:B------:R-:W-:Y:S05]  /*2590*/  BRA.DIV UR9, `(.L_x_3533) ;  /* 0x0000001609ec7947 */ /* 0x000fea000b800000 */
[----:B------:R0:W0:Y:S02]  /*25a0*/  SHFL.IDX PT, R29, R31, R17, 0x101f ;  /* 0x00101f111f1d7589 */ /* 0x00002400000e0000 */
.L_x_3577:
[----:B0-----:R-:W-:-:S07]  /*25b0*/  IMAD R26, R66, R29, R26 ;  /* 0x0000001d421a7224 */ /* 0x001fce00078e021a */
.L_x_3532:
[----:B------:R-:W-:-:S13]  /*25c0*/  ISETP.GE.AND P6, PT, R30, 0xa, PT ;  /* 0x0000000a1e00780c */ /* 0x000fda0003fc6270 */
[----:B------:R-:W-:Y:S05]  /*25d0*/  @!P6 BRA `(.L_x_3534) ;  /* 0x000000000010e947 */ /* 0x000fea0003800000 */
[----:B------:R-:W-:-:S03]  /*25e0*/  UMOV UR9, 0xffffffff ;  /* 0xffffffff00097882 */ /* 0x000fc60000000000 */
[----:B------:R-:W-:Y:S05]  /*25f0*/  BRA.DIV UR9, `(.L_x_3535) ;  /* 0x0000001609fc7947 */ /* 0x000fea000b800000 */
[----:B------:R0:W0:Y:S02]  /*2600*/  SHFL.IDX PT, R28, R31, R18, 0x101f ;  /* 0x00101f121f1c7589 */ /* 0x00002400000e0000 */
.L_x_3580:
[----:B0-----:R-:W-:-:S07]  /*2610*/  IMAD R26, R67, R28, R26 ;  /* 0x0000001c431a7224 */ /* 0x001fce00078e021a */
.L_x_3534:
[----:B------:R-:W-:-:S13]  /*2620*/  ISETP.GE.AND P6, PT, R30, 0xb, PT ;  /* 0x0000000b1e00780c */ /* 0x000fda0003fc6270 */
[----:B------:R-:W-:Y:S05]  /*2630*/  @!P6 BRA `(.L_x_3536) ;  /* 0x000000000010e947 */ /* 0x000fea0003800000 */
[----:B------:R-:W-:-:S03]  /*2640*/  UMOV UR9, 0xffffffff ;  /* 0xffffffff00097882 */ /* 0x000fc60000000000 */
[----:B------:R-:W-:Y:S05]  /*2650*/  BRA.DIV UR9, `(.L_x_3537) ;  /* 0x0000001a09087947 */ /* 0x000fea000b800000 */
[----:B------:R0:W0:Y:S02]  /*2660*/  SHFL.IDX PT, R29, R31, R19, 0x101f ;  /* 0x00101f131f1d7589 */ /* 0x00002400000e0000 */
.L_x_3583:
[----:B0-----:R-:W-:-:S07]  /*2670*/  IMAD R26, R68, R29, R26 ;  /* 0x0000001d441a7224 */ /* 0x001fce00078e021a */
.L_x_3536:
[----:B------:R-:W-:-:S13]  /*2680*/  ISETP.GE.AND P6, PT, R30, 0xc, PT ;  /* 0x0000000c1e00780c */ /* 0x000fda0003fc6270 */
[----:B------:R-:W-:Y:S05]  /*2690*/  @!P6 BRA `(.L_x_3538) ;  /* 0x000000000010e947 */ /* 0x000fea0003800000 */
[----:B------:R-:W-:-:S03]  /*26a0*/  UMOV UR9, 0xffffffff ;  /* 0xffffffff00097882 */ /* 0x000fc60000000000 */
[----:B------:R-:W-:Y:S05]  /*26b0*/  BRA.DIV UR9, `(.L_x_3539) ;  /* 0x0000001a09187947 */ /* 0x000fea000b800000 */
[----:B------:R0:W0:Y:S02]  /*26c0*/  SHFL.IDX PT, R28, R31, R20, 0x101f ;  /* 0x00101f141f1c7589 */ /* 0x00002400000e0000 */
.L_x_3586:
[----:B0-----:R-:W-:-:S07]  /*26d0*/  IMAD R26, R69, R28, R26 ;  /* 0x0000001c451a7224 */ /* 0x001fce00078e021a */
.L_x_3538:
[----:B------:R-:W-:-:S13]  /*26e0*/  ISETP.GE.AND P6, PT, R30, 0xd, PT ;  /* 0x0000000d1e00780c */ /* 0x000fda0003fc6270 */
[----:B------:R-:W-:Y:S05]  /*26f0*/  @!P6 BRA `(.L_x_3540) ;  /* 0x000000000010e947 */ /* 0x000fea0003800000 */
[----:B------:R-:W-:-:S03]  /*2700*/  UMOV UR9, 0xffffffff ;  /* 0xffffffff00097882 */ /* 0x000fc60000000000 */
[----:B------:R-:W-:Y:S05]  /*2710*/  BRA.DIV UR9, `(.L_x_3541) ;  /* 0x0000001a09247947 */ /* 0x000fea000b800000 */
[----:B------:R0:W0:Y:S02]  /*2720*/  SHFL.IDX PT, R29, R31, R21, 0x101f ;  /* 0x00101f151f1d7589 */ /* 0x00002400000e0000 */
.L_x_3589:
[----:B0-----:R-:W-:-:S07]  /*2730*/  IMAD R26, R70, R29, R26 ;  /* 0x0000001d461a7224 */ /* 0x001fce00078e021a */
.L_x_3540:
[----:B------:R-:W-:-:S13]  /*2740*/  ISETP.GE.AND P6, PT, R30, 0xe, PT ;  /* 0x0000000e1e00780c */ /* 0x000fda0003fc6270 */
[----:B------:R-:W-:Y:S05]  /*2750*/  @!P6 BRA `(.L_x_3542) ;  /* 0x000000000010e947 */ /* 0x000fea0003800000 */
[----:B------:R-:W-:-:S03]  /*2760*/  UMOV UR9, 0xffffffff ;  /* 0xffffffff00097882 */ /* 0x000fc60000000000 */
[----:B------:R-:W-:Y:S05]  /*2770*/  BRA.DIV UR9, `(.L_x_3543) ;  /* 0x0000001a09347947 */ /* 0x000fea000b800000 */
[----:B------:R0:W0:Y:S02]  /*2780*/  SHFL.IDX PT, R28, R31, R22, 0x101f ;  /* 0x00101f161f1c7589 */ /* 0x00002400000e0000 */
.L_x_3592:
[----:B0-----:R-:W-:-:S07]  /*2790*/  IMAD R26, R71, R28, R26 ;  /* 0x0000001c471a7224 */ /* 0x001fce00078e021a */
.L_x_3542:
[----:B------:R-:W-:-:S13]  /*27a0*/  ISETP.GE.AND P6, PT, R30, 0xf, PT ;  /* 0x0000000f1e00780c */ /* 0x000fda0003fc6270 */
[----:B------:R-:W-:Y:S05]  /*27b0*/  @!P6 BRA `(.L_x_3544) ;  /* 0x000000000010e947 */ /* 0x000fea0003800000 */
[----:B------:R-:W-:-:S03]  /*27c0*/  UMOV UR9, 0xffffffff ;  /* 0xffffffff00097882 */ /* 0x000fc60000000000 */
[----:B------:R-:W-:Y:S05]  /*27d0*/  BRA.DIV UR9, `(.L_x_3545) ;  /* 0x0000001a09407947 */ /* 0x000fea000b800000 */
[----:B------:R0:W0:Y:S02]  /*27e0*/  SHFL.IDX PT, R29, R31, R23, 0x101f ;  /* 0x00101f171f1d7589 */ /* 0x00002400000e0000 */
.L_x_3595:
[----:B0-----:R-:W-:-:S07]  /*27f0*/  IMAD R26, R72, R29, R26 ;  /* 0x0000001d481a7224 */ /* 0x001fce00078e021a */
.L_x_3544:
[----:B------:R-:W-:-:S13]  /*2800*/  ISETP.GE.AND P6, PT, R30, 0x10, PT ;  /* 0x000000101e00780c */ /* 0x000fda0003fc6270 */
[----:B------:R-:W-:Y:S05]  /*2810*/  @!P6 BRA `(.L_x_3546) ;  /* 0x000000040004e947 */ /* 0x000fea0003800000 */
[----:B------:R-:W-:-:S03]  /*2820*/  UMOV UR9, 0xffffffff ;  /* 0xffffffff00097882 */ /* 0x000fc60000000000 */
[----:B------:R-:W-:Y:S05]  /*2830*/  BRA.DIV UR9, `(.L_x_3547) ;  /* 0x0000001a09507947 */ /* 0x000fea000b800000 */
[----:B------:R0:W0:Y:S02]  /*2840*/  SHFL.IDX PT, R28, R31, R36, 0x101f ;  /* 0x00101f241f1c7589 */ /* 0x00002400000e0000 */
.L_x_3598:
[----:B0-----:R-:W-:Y:S01]  /*2850*/  IMAD R26, R73, R28, R26 ;  /* 0x0000001c491a7224 */ /* 0x001fe200078e021a */
[----:B------:R-:W-:Y:S06]  /*2860*/  BRA `(.L_x_3546) ;  /* 0x0000000000f07947 */ /* 0x000fec0003800000 */
.L_x_3515:
[----:B------:R-:W0:Y:S01]  /*2870*/  LDC R81, c[0x0][0x3ac] ;  /* 0x0000eb00ff517b82 */ /* 0x000e220000000800 */
[--C-:B------:R-:W-:Y:S01]  /*2880*/  @P5 IMAD R30, R41, 0x4, R28.reuse ;  /* 0x00000004291e5824 */ /* 0x100fe200078e021c */
[----:B------:R-:W-:Y:S01]  /*2890*/  @P3 LEA R33, R43, R28, 0x2 ;  /* 0x0000001c2b213211 */ /* 0x000fe200078e10ff */
[--C-:B------:R-:W-:Y:S02]  /*28a0*/  @P4 IMAD R31, R42, 0x4, R28.reuse ;  /* 0x000000042a1f4824 */ /* 0x100fe400078e021c */
[----:B------:R-:W-:Y:S02]  /*28b0*/  IMAD.MOV.U32 R26, RZ, RZ, RZ ;  /* 0x000000ffff1a7224 */ /* 0x000fe400078e00ff */
[----:B------:R-:W-:Y:S01]  /*28c0*/  @P5 LDS R30, [R30] ;  /* 0x000000001e1e5984 */ /* 0x000fe20000000800 */
[--C-:B------:R-:W-:Y:S02]  /*28d0*/  @P2 IMAD R34, R44, 0x4, R28.reuse ;  /* 0x000000042c222824 */ /* 0x100fe400078e021c */
[--C-:B------:R-:W-:Y:S01]  /*28e0*/  @P1 IMAD R35, R45, 0x4, R28.reuse ;  /* 0x000000042d231824 */ /* 0x100fe200078e021c */
[----:B------:R-:W-:Y:S01]  /*28f0*/  @P4 LDS R31, [R31] ;  /* 0x000000001f1f4984 */ /* 0x000fe20000000800 */
[----:B------:R-:W-:-:S03]  /*2900*/  @P0 IMAD R78, R46, 0x4, R28 ;  /* 0x000000042e4e0824 */ /* 0x000fc600078e021c */
[----:B------:R-:W-:Y:S04]  /*2910*/  @P3 LDS R33, [R33] ;  /* 0x0000000021213984 */ /* 0x000fe80000000800 */
[----:B------:R-:W-:Y:S04]  /*2920*/  @P1 LDS R35, [R35] ;  /* 0x0000000023231984 */ /* 0x000fe80000000800 */
[----:B------:R-:W-:Y:S01]  /*2930*/  @P0 LDS R79, [R78] ;  /* 0x000000004e4f0984 */ /* 0x000fe20000000800 */
[----:B0-----:R-:W-:-:S13]  /*2940*/  ISETP.GE.AND P6, PT, R81, 0x1, PT ;  /* 0x000000015100780c */ /* 0x001fda0003fc6270 */
[----:B------:R-:W-:-:S06]  /*2950*/  @P6 LEA R29, R9, R28, 0x2 ;  /* 0x0000001c091d6211 */ /* 0x000fcc00078e10ff */
[----:B------:R-:W2:Y:S02]  /*2960*/  @P6 LDS R29, [R29] ;  /* 0x000000001d1d6984 */ /* 0x000ea40000000800 */
[----:B--2---:R-:W-:Y:S01]  /*2970*/  @P6 IMAD R26, R58, R29, RZ ;  /* 0x0000001d3a1a6224 */ /* 0x004fe200078e02ff */
[----:B------:R-:W-:Y:S01]  /*2980*/  ISETP.GE.AND P6, PT, R81, 0x8, PT ;  /* 0x000000085100780c */ /* 0x000fe20003fc6270 */
[----:B------:R-:W0:Y:S02]  /*2990*/  @P2 LDS R29, [R34] ;  /* 0x00000000221d2984 */ /* 0x000e240000000800 */
[----:B----4-:R-:W-:-:S04]  /*29a0*/  @P5 IMAD R26, R59, R30, R26 ;  /* 0x0000001e3b1a5224 */ /* 0x010fc800078e021a */
[----:B------:R-:W-:-:S04]  /*29b0*/  @P4 IMAD R26, R60, R31, R26 ;  /* 0x0000001f3c1a4224 */ /* 0x000fc800078e021a */
[----:B------:R-:W-:Y:S02]  /*29c0*/  @P3 IMAD R26, R61, R33, R26 ;  /* 0x000000213d1a3224 */ /* 0x000fe400078e021a */
[----:B------:R-:W-:-:S06]  /*29d0*/  @P6 LEA R80, R47, R28, 0x2 ;  /* 0x0000001c2f506211 */ /* 0x000fcc00078e10ff */
[----:B------:R-:W3:Y:S01]  /*29e0*/  @P6 LDS R80, [R80] ;  /* 0x0000000050506984 */ /* 0x000ee20000000800 */
[----:B0-----:R-:W-:-:S04]  /*29f0*/  @P2 IMAD R26, R62, R29, R26 ;  /* 0x0000001d3e1a2224 */ /* 0x001fc800078e021a */
[----:B------:R-:W-:-:S04]  /*2a00*/  @P1 IMAD R26, R63, R35, R26 ;  /* 0x000000233f1a1224 */ /* 0x000fc800078e021a */
[----:B------:R-:W-:-:S04]  /*2a10*/  @P0 IMAD R26, R64, R79, R26 ;  /* 0x0000004f401a0224 */ /* 0x000fc800078e021a */
[----:B---3--:R-:W-:Y:S01]  /*2a20*/  @P6 IMAD R26, R65, R80, R26 ;  /* 0x00000050411a6224 */ /* 0x008fe200078e021a */
        /* <DEDUP_REMOVED lines=32> */
.L_x_3546:
[----:B------:R-:W-:-:S05]  /*2c30*/  IMAD.IADD R28, R6, 0x1, R7 ;  /* 0x00000001061c7824 */ /* 0x000fca00078e0207 */
        /* <DEDUP_REMOVED lines=8> */
.L_x_3514:
[----:B------:R-:W-:Y:S05]  /*2cc0*/  BSYNC B0 ;  /* 0x0000000000007941 */ /* 0x000fea0003800000 */
.L_x_3513:
[----:B------:R-:W-:Y:S01]  /*2cd0*/  ISETP.NE.AND P6, PT, R32, RZ, PT ;  /* 0x000000ff2000720c */ /* 0x000fe20003fc5270 */
[----:B------:R-:W-:-:S12]  /*2ce0*/  VIADD R27, R27, 0x1 ;  /* 0x000000011b1b7836 */ /* 0x000fd80000000000 */
[----:B------:R-:W-:Y:S05]  /*2cf0*/  @!P6 BRA `(.L_x_3549) ;  /* 0xffffffe80014e947 */ /* 0x000fea000383ffff */
[----:B------:R-:W-:Y:S05]  /*2d00*/  BSYNC B1 ;  /* 0x0000000000017941 */ /* 0x000fea0003800000 */
.L_x_3496:
[----:B------:R1:W5:Y:S04]  /*2d10*/  LDL.128 R24, [R1] ;  /* 0x0000000001187983 */ /* 0x0003680000100c00 */
[----:B0-----:R0:W5:Y:S02]  /*2d20*/  LDL.128 R4, [R1+0x10] ;  /* 0x0000100001047983 */ /* 0x0011640000100c00 */
.L_x_3495:
[----:B------:R-:W-:Y:S05]  /*2d30*/  WARPSYNC.ALL ;  /* 0x0000000000007948 */ /* 0x000fea0003800000 */
[-C--:B------:R-:W-:Y:S01]  /*2d40*/  IABS R34, R0.reuse ;  /* 0x0000000000227213 */ /* 0x080fe20000000000 */
[----:B------:R-:W-:Y:S01]  /*2d50*/  IMAD.SHL.U32 R33, R2, 0x80, RZ ;  /* 0x0000008002217824 */ /* 0x000fe200078e00ff */
[----:B------:R-:W-:Y:S01]  /*2d60*/  IABS R32, UR5 ;  /* 0x0000000500207c13 */ /* 0x000fe20008000000 */
[----:B------:R-:W2:Y:S01]  /*2d70*/  LDCU UR9, c[0x0][0x384] ;  /* 0x00007080ff0977ac */ /* 0x000ea20008000800 */
[----:B------:R-:W3:Y:S01]  /*2d80*/  I2F.RP R35, R34 ;  /* 0x0000002200237306 */ /* 0x000ee20000209400 */
[----:B------:R-:W-:Y:S01]  /*2d90*/  IABS R80, R0 ;  /* 0x0000000000507213 */ /* 0x000fe20000000000 */
[----:B------:R-:W-:Y:S01]  /*2da0*/  IMAD.U32 R84, RZ, RZ, UR5 ;  /* 0x00000005ff547e24 */ /* 0x000fe2000f8e00ff */
[----:B------:R-:W-:Y:S01]  /*2db0*/  BAR.SYNC.DEFER_BLOCKING 0x0 ;  /* 0x0000000000007b1d */ /* 0x000fe20000010000 */
[----:B------:R-:W-:Y:S01]  /*2dc0*/  ISETP.GT.U32.AND P4, PT, R32, 0x1, PT ;  /* 0x000000012000780c */ /* 0x000fe20003f84070 */
[----:B------:R-:W-:Y:S01]  /*2dd0*/  IMAD.U32 R88, RZ, RZ, UR5 ;  /* 0x00000005ff587e24 */ /* 0x000fe2000f8e00ff */
[----:B------:R-:W-:-:S03]  /*2de0*/  MOV R86, UR5 ;  /* 0x0000000500567c02 */ /* 0x000fc60008000f00 */
[----:B------:R-:W4:Y:S08]  /*2df0*/  I2F.RP R78, R32 ;  /* 0x00000020004e7306 */ /* 0x000f300000209400 */
[----:B---3--:R-:W3:Y:S08]  /*2e00*/  MUFU.RCP R35, R35 ;  /* 0x0000002300237308 */ /* 0x008ef00000001000 */
[----:B----4-:R-:W4:Y:S01]  /*2e10*/  MUFU.RCP R78, R78 ;  /* 0x0000004e004e7308 */ /* 0x010f220000001000 */
[----:B---3--:R-:W-:-:S07]  /*2e20*/  VIADD R30, R35, 0xffffffe ;  /* 0x0ffffffe231e7836 */ /* 0x008fce0000000000 */
[----:B-1----:R1:W3:Y:S01]  /*2e30*/  F2I.FTZ.U32.TRUNC.NTZ R31, R30 ;  /* 0x0000001e001f7305 */ /* 0x0022e2000021f000 */
[----:B----4-:R-:W-:-:S07]  /*2e40*/  IADD3 R28, PT, PT, R78, 0xffffffe, RZ ;  /* 0x0ffffffe4e1c7810 */ /* 0x010fce0007ffe0ff */
[----:B------:R4:W0:Y:S01]  /*2e50*/  F2I.FTZ.U32.TRUNC.NTZ R29, R28 ;  /* 0x0000001c001d7305 */ /* 0x000822000021f000 */
[----:B-1----:R-:W-:Y:S02]  /*2e60*/  IMAD.MOV.U32 R30, RZ, RZ, RZ ;  /* 0x000000ffff1e7224 */ /* 0x002fe400078e00ff */
[----:B---3--:R-:W-:Y:S02]  /*2e70*/  IMAD.MOV R79, RZ, RZ, -R31 ;  /* 0x000000ffff4f7224 */ /* 0x008fe400078e0a1f */
[----:B----4-:R-:W-:Y:S02]  /*2e80*/  IMAD.MOV.U32 R28, RZ, RZ, RZ ;  /* 0x000000ffff1c7224 */ /* 0x010fe400078e00ff */
[----:B------:R-:W-:Y:S01]  /*2e90*/  IMAD R35, R79, R34, RZ ;  /* 0x000000224f237224 */ /* 0x000fe200078e02ff */
[----:B------:R-:W-:-:S03]  /*2ea0*/  IABS R79, R33 ;  /* 0x00000021004f7213 */ /* 0x000fc60000000000 */
[----:B------:R-:W-:Y:S01]  /*2eb0*/  IMAD.HI.U32 R30, R31, R35, R30 ;  /* 0x000000231f1e7227 */ /* 0x000fe200078e001e */
[----:B------:R-:W-:-:S03]  /*2ec0*/  MOV R31, R79 ;  /* 0x0000004f001f7202 */ /* 0x000fc60000000f00 */
[----:B------:R-:W-:Y:S02]  /*2ed0*/  IMAD.MOV R35, RZ, RZ, -R80 ;  /* 0x000000ffff237224 */ /* 0x000fe400078e0a50 */
[----:B------:R-:W-:-:S04]  /*2ee0*/  IMAD.HI.U32 R30, R30, R31, RZ ;  /* 0x0000001f1e1e7227 */ /* 0x000fc800078e00ff */
[----:B------:R-:W-:Y:S01]  /*2ef0*/  IMAD R31, R30, R35, R31 ;  /* 0x000000231e1f7224 */ /* 0x000fe200078e021f */
[----:B------:R-:W-:Y:S01]  /*2f00*/  IABS R35, UR5 ;  /* 0x0000000500237c13 */ /* 0x000fe20008000000 */
[----:B0-----:R-:W-:Y:S02]  /*2f10*/  IMAD.MOV R79, RZ, RZ, -R29 ;  /* 0x000000ffff4f7224 */ /* 0x001fe400078e0a1d */
[----:B------:R-:W-:Y:S01]  /*2f20*/  IMAD.U32 R80, RZ, RZ, UR5 ;  /* 0x00000005ff507e24 */ /* 0x000fe2000f8e00ff */
[----:B------:R-:W-:Y:S01]  /*2f30*/  ISETP.GT.U32.AND P0, PT, R34, R31, PT ;  /* 0x0000001f2200720c */ /* 0x000fe20003f04070 */
[----:B------:R-:W-:Y:S02]  /*2f40*/  IMAD R79, R79, R32, RZ ;  /* 0x000000204f4f7224 */ /* 0x000fe400078e02ff */
[----:B------:R-:W-:Y:S01]  /*2f50*/  IMAD.MOV R78, RZ, RZ, -R35 ;  /* 0x000000ffff4e7224 */ /* 0x000fe200078e0a23 */
[----:B------:R-:W-:Y:S01]  /*2f60*/  IADD3 R35, PT, PT, -R32, 0x1, RZ ;  /* 0x0000000120237810 */ /* 0x000fe20007ffe1ff */
[----:B------:R-:W-:Y:S01]  /*2f70*/  IMAD.HI.U32 R79, R29, R79, R28 ;  /* 0x0000004f1d4f7227 */ /* 0x000fe200078e001c */
[----:B------:R-:W-:-:S02]  /*2f80*/  LOP3.LUT R28, R33, R0, RZ, 0x3c, !PT ;  /* 0x00000000211c7212 */ /* 0x000fc400078e3cff */
[----:B------:R-:W-:Y:S01]  /*2f90*/  SEL R35, R35, 0x1, !P4 ;  /* 0x0000000123237807 */ /* 0x000fe20006000000 */
[----:B------:R-:W-:Y:S01]  /*2fa0*/  IMAD.U32 R29, RZ, RZ, UR5 ;  /* 0x00000005ff1d7e24 */ /* 0x000fe2000f8e00ff */
[----:B------:R-:W-:Y:S01]  /*2fb0*/  ISETP.GE.AND P2, PT, R28, RZ, PT ;  /* 0x000000ff1c00720c */ /* 0x000fe20003f46270 */
[----:B------:R-:W-:Y:S01]  /*2fc0*/  IMAD.HI.U32 R33, R79, 0x2, RZ ;  /* 0x000000024f217827 */ /* 0x000fe200078e00ff */
[----:B------:R-:W-:Y:S02]  /*2fd0*/  ISETP.GT.U32.AND P4, PT, R32, R35, PT ;  /* 0x000000232000720c */ /* 0x000fe40003f84070 */
[----:B------:R-:W-:Y:S01]  /*2fe0*/  @!P0 IADD3 R31, PT, PT, R31, -R34, RZ ;  /* 0x800000221f1f8210 */ /* 0x000fe20007ffe0ff */
[----:B------:R-:W-:Y:S01]  /*2ff0*/  IMAD R81, R33, R78, 0x2 ;  /* 0x0000000221517424 */ /* 0x000fe200078e024e */
[----:B------:R-:W-:Y:S01]  /*3000*/  @!P0 IADD3 R30, PT, PT, R30, 0x1, RZ ;  /* 0x000000011e1e8810 */ /* 0x000fe20007ffe0ff */
[----:B------:R-:W-:Y:S01]  /*3010*/  VIADD R28, R29, 0x1 ;  /* 0x000000011d1c7836 */ /* 0x000fe20000000000 */
[----:B------:R-:W-:Y:S01]  /*3020*/  ISETP.GE.U32.AND P3, PT, R31, R34, PT ;  /* 0x000000221f00720c */ /* 0x000fe20003f66070 */
[----:B------:R-:W-:Y:S01]  /*3030*/  IMAD.HI.U32 R31, R79, 0x3, RZ ;  /* 0x000000034f1f7827 */ /* 0x000fe200078e00ff */
[----:B------:R-:W-:-:S02]  /*3040*/  ISETP.GT.U32.AND P1, PT, R32, R81, PT ;  /* 0x000000512000720c */ /* 0x000fc40003f24070 */
[----:B------:R-:W-:Y:S01]  /*3050*/  ISETP.GE.U32.AND P6, PT, R28, 0x3, PT ;  /* 0x000000031c00780c */ /* 0x000fe20003fc6070 */
[----:B------:R-:W-:Y:S02]  /*3060*/  IMAD R83, R31, R78, 0x3 ;  /* 0x000000031f537424 */ /* 0x000fe400078e024e */
[----:B------:R-:W-:-:S03]  /*3070*/  IMAD.HI.U32 R28, R79, 0x4, RZ ;  /* 0x000000044f1c7827 */ /* 0x000fc600078e00ff */
[----:B------:R-:W-:Y:S01]  /*3080*/  ISETP.GT.U32.AND P0, PT, R32, R83, PT ;  /* 0x000000532000720c */ /* 0x000fe20003f04070 */
[----:B------:R-:W-:Y:S02]  /*3090*/  IMAD.U32 R34, RZ, RZ, UR5 ;  /* 0x00000005ff227e24 */ /* 0x000fe4000f8e00ff */
[----:B------:R-:W-:Y:S02]  /*30a0*/  IMAD R85, R28, R78, 0x4 ;  /* 0x000000041c557424 */ /* 0x000fe400078e024e */
[--C-:B------:R-:W-:Y:S01]  /*30b0*/  @!P1 IMAD.IADD R81, R81, 0x1, -R32.reuse ;  /* 0x0000000151519824 */ /* 0x100fe200078e0a20 */
[----:B------:R-:W-:Y:S01]  /*30c0*/  LOP3.LUT R34, R34, 0x2, RZ, 0x3c, !PT ;  /* 0x0000000222227812 */ /* 0x000fe200078e3cff */
[----:B------:R-:W-:Y:S01]  /*30d0*/  @P3 VIADD R30, R30, 0x1 ;  /* 0x000000011e1e3836 */ /* 0x000fe20000000000 */
[----:B------:R-:W-:Y:S01]  /*30e0*/  ISETP.GT.U32.AND P5, PT, R32, R85, PT ;  /* 0x000000552000720c */ /* 0x000fe20003fa4070 */
[----:B------:R-:W-:Y:S01]  /*30f0*/  IMAD.SHL.U32 R80, R80, 0x80, RZ ;  /* 0x0000008050507824 */ /* 0x000fe200078e00ff */
[----:B------:R-:W-:Y:S01]  /*3100*/  ISETP.GE.U32.AND P3, PT, R81, R32, PT ;  /* 0x000000205100720c */ /* 0x000fe20003f66070 */
[--C-:B------:R-:W-:Y:S01]  /*3110*/  @!P4 IMAD.IADD R35, R35, 0x1, -R32.reuse ;  /* 0x000000012323c824 */ /* 0x100fe200078e0a20 */
[----:B------:R-:W-:Y:S01]  /*3120*/  ISETP.GE.AND P4, PT, R34, RZ, PT ;  /* 0x000000ff2200720c */ /* 0x000fe20003f86270 */
[----:B------:R-:W-:Y:S01]  /*3130*/  @!P0 IMAD.IADD R83, R83, 0x1, -R32 ;  /* 0x0000000153538824 */ /* 0x000fe200078e0a20 */
[----:B------:R-:W-:Y:S01]  /*3140*/  SEL R80, R80, RZ, !P6 ;  /* 0x000000ff50507207 */ /* 0x000fe20007000000 */
[----:B------:R-:W-:Y:S01]  /*3150*/  IMAD.HI.U32 R34, R79, 0x6, RZ ;  /* 0x000000064f227827 */ /* 0x000fe200078e00ff */
[----:B------:R-:W-:-:S02]  /*3160*/  @!P2 IADD3 R30, PT, PT, -R30, RZ, RZ ;  /* 0x000000ff1e1ea210 */ /* 0x000fc40007ffe1ff */
[-C--:B------:R-:W-:Y:S01]  /*3170*/  ISETP.GE.U32.AND P6, PT, R83, R32.reuse, PT ;  /* 0x000000205300720c */ /* 0x080fe20003fc6070 */
[----:B------:R-:W-:Y:S01]  /*3180*/  IMAD.HI.U32 R29, R79, 0x5, RZ ;  /* 0x000000054f1d7827 */ /* 0x000fe200078e00ff */
[----:B------:R-:W-:Y:S02]  /*3190*/  @!P0 IADD3 R31, PT, PT, R31, 0x1, RZ ;  /* 0x000000011f1f8810 */ /* 0x000fe40007ffe0ff */
[----:B------:R-:W-:Y:S01]  /*31a0*/  @!P5 IADD3 R85, PT, PT, R85, -R32, RZ ;  /* 0x800000205555d210 */ /* 0x000fe20007ffe0ff */
[----:B------:R-:W-:Y:S01]  /*31b0*/  IMAD R83, R34, R78, 0x6 ;  /* 0x0000000622537424 */ /* 0x000fe200078e024e */
[----:B------:R-:W-:Y:S01]  /*31c0*/  @!P5 IADD3 R28, PT, PT, R28, 0x1, RZ ;  /* 0x000000011c1cd810 */ /* 0x000fe20007ffe0ff */
[----:B------:R-:W-:Y:S01]  /*31d0*/  @!P1 VIADD R33, R33, 0x1 ;  /* 0x0000000121219836 */ /* 0x000fe20000000000 */
[----:B------:R-:W-:Y:S01]  /*31e0*/  ISETP.GE.U32.AND P1, PT, R85, R32, PT ;  /* 0x000000205500720c */ /* 0x000fe20003f26070 */
[----:B------:R-:W-:Y:S02]  /*31f0*/  IMAD R87, R29, R78, 0x5 ;  /* 0x000000051d577424 */ /* 0x000fe400078e024e */
[----:B------:R-:W-:Y:S01]  /*3200*/  @P3 VIADD R33, R33, 0x1 ;  /* 0x0000000121213836 */ /* 0x000fe20000000000 */
[C---:B------:R-:W-:Y:S01]  /*3210*/  ISETP.GT.U32.AND P3, PT, R32.reuse, R83, PT ;  /* 0x000000532000720c */ /* 0x040fe20003f64070 */
[----:B------:R-:W-:Y:S01]  /*3220*/  IMAD.HI.U32 R79, R79, 0x7, RZ ;  /* 0x000000074f4f7827 */ /* 0x000fe200078e00ff */
[----:B------:R-:W-:-:S03]  /*3230*/  ISETP.GT.U32.AND P2, PT, R32, R87, PT ;  /* 0x000000572000720c */ /* 0x000fc60003f44070 */
[----:B------:R-:W-:Y:S02]  /*3240*/  IMAD R85, R79, R78, 0x7 ;  /* 0x000000074f557424 */ /* 0x000fe400078e024e */
[----:B------:R-:W-:Y:S02]  /*3250*/  @P6 VIADD R31, R31, 0x1 ;  /* 0x000000011f1f6836 */ /* 0x000fe40000000000 */
[----:B------:R-:W-:Y:S01]  /*3260*/  IMAD.U32 R78, RZ, RZ, UR5 ;  /* 0x00000005ff4e7e24 */ /* 0x000fe2000f8e00ff */
[----:B------:R-:W-:Y:S01]  /*3270*/  ISETP.GT.U32.AND P6, PT, R32, R85, PT ;  /* 0x000000552000720c */ /* 0x000fe20003fc4070 */
[----:B------:R-:W-:Y:S02]  /*3280*/  @P1 VIADD R28, R28, 0x1 ;  /* 0x000000011c1c1836 */ /* 0x000fe40000000000 */
[--C-:B------:R-:W-:Y:S01]  /*3290*/  @!P3 IMAD.IADD R83, R83, 0x1, -R32.reuse ;  /* 0x000000015353b824 */ /* 0x100fe200078e0a20 */
[----:B------:R-:W-:Y:S01]  /*32a0*/  LOP3.LUT R78, R78, 0x3, RZ, 0x3c, !PT ;  /* 0x000000034e4e7812 */ /* 0x000fe200078e3cff */
[----:B------:R-:W-:-:S02]  /*32b0*/  @!P2 IMAD.IADD R87, R87, 0x1, -R32 ;  /* 0x000000015757a824 */ /* 0x000fc400078e0a20 */
[----:B------:R-:W-:Y:S01]  /*32c0*/  IMAD.U32 R81, RZ, RZ, UR5 ;  /* 0x00000005ff517e24 */ /* 0x000fe2000f8e00ff */
[-C--:B------:R-:W-:Y:S01]  /*32d0*/  ISETP.GE.U32.AND P1, PT, R83, R32.reuse, PT ;  /* 0x000000205300720c */ /* 0x080fe20003f26070 */
[----:B------:R-:W-:Y:S01]  /*32e0*/  @!P4 IMAD.MOV R33, RZ, RZ, -R33 ;  /* 0x000000ffff21c224 */ /* 0x000fe200078e0a21 */
[----:B------:R-:W-:Y:S01]  /*32f0*/  ISETP.GE.U32.AND P0, PT, R87, R32, PT ;  /* 0x000000205700720c */ /* 0x000fe20003f06070 */
[----:B------:R-:W-:Y:S01]  /*3300*/  @!P3 VIADD R34, R34, 0x1 ;  /* 0x000000012222b836 */ /* 0x000fe20000000000 */
[----:B------:R-:W-:Y:S01]  /*3310*/  ISETP.GE.AND P4, PT, R78, RZ, PT ;  /* 0x000000ff4e00720c */ /* 0x000fe20003f86270 */
[----:B------:R-:W-:Y:S01]  /*3320*/  @!P6 IMAD.IADD R85, R85, 0x1, -R32 ;  /* 0x000000015555e824 */ /* 0x000fe200078e0a20 */
[----:B------:R-:W-:Y:S01]  /*3330*/  MOV R78, UR5 ;  /* 0x00000005004e7c02 */ /* 0x000fe20008000f00 */
[----:B------:R-:W-:Y:S01]  /*3340*/  @!P2 VIADD R29, R29, 0x1 ;  /* 0x000000011d1da836 */ /* 0x000fe20000000000 */
[----:B------:R-:W-:Y:S01]  /*3350*/  LOP3.LUT R81, R81, 0x4, RZ, 0x3c, !PT ;  /* 0x0000000451517812 */ /* 0x000fe200078e3cff */
[----:B------:R-:W-:Y:S01]  /*3360*/  @!P6 VIADD R79, R79, 0x1 ;  /* 0x000000014f4fe836 */ /* 0x000fe20000000000 */
[----:B------:R-:W-:-:S02]  /*3370*/  LOP3.LUT R78, R78, 0x5, RZ, 0x3c, !PT ;  /* 0x000000054e4e7812 */ /* 0x000fc400078e3cff */
[----:B------:R-:W-:Y:S01]  /*3380*/  ISETP.GE.U32.AND P2, PT, R85, R32, PT ;  /* 0x000000205500720c */ /* 0x000fe20003f46070 */
[----:B--2---:R-:W-:Y:S01]  /*3390*/  IMAD.U32 R85, RZ, RZ, UR9 ;  /* 0x00000009ff557e24 */ /* 0x004fe2000f8e00ff */
[----:B------:R-:W-:Y:S02]  /*33a0*/  @P1 IADD3 R34, PT, PT, R34, 0x1, RZ ;  /* 0x0000000122221810 */ /* 0x000fe40007ffe0ff */
[----:B------:R-:W-:Y:S01]  /*33b0*/  ISETP.NE.AND P1, PT, R0, RZ, PT ;  /* 0x000000ff0000720c */ /* 0x000fe20003f25270 */
[----:B------:R-:W-:Y:S01]  /*33c0*/  IMAD R85, R85, UR4, R8 ;  /* 0x0000000455557c24 */ /* 0x000fe2000f8e0208 */
[----:B------:R-:W-:Y:S01]  /*33d0*/  ISETP.GE.AND P5, PT, R81, RZ, PT ;  /* 0x000000ff5100720c */ /* 0x000fe20003fa6270 */
[----:B------:R-:W-:Y:S01]  /*33e0*/  IMAD.U32 R81, RZ, RZ, UR5 ;  /* 0x00000005ff517e24 */ /* 0x000fe2000f8e00ff */
[----:B------:R-:W-:Y:S01]  /*33f0*/  @P0 IADD3 R29, PT, PT, R29, 0x1, RZ ;  /* 0x000000011d1d0810 */ /* 0x000fe20007ffe0ff */
[----:B------:R-:W-:Y:S01]  /*3400*/  @!P4 IMAD.MOV R31, RZ, RZ, -R31 ;  /* 0x000000ffff1fc224 */ /* 0x000fe200078e0a1f */
[----:B------:R-:W-:Y:S01]  /*3410*/  ISETP.GE.AND P0, PT, R78, RZ, PT ;  /* 0x000000ff4e00720c */ /* 0x000fe20003f06270 */
[----:B------:R-:W-:Y:S01]  /*3420*/  IMAD.U32 R78, RZ, RZ, UR5 ;  /* 0x00000005ff4e7e24 */ /* 0x000fe2000f8e00ff */
[----:B------:R-:W-:Y:S01]  /*3430*/  LOP3.LUT R32, R81, 0x6, RZ, 0x3c, !PT ;  /* 0x0000000651207812 */ /* 0x000fe200078e3cff */
[----:B------:R-:W-:Y:S01]  /*3440*/  @P2 VIADD R79, R79, 0x1 ;  /* 0x000000014f4f2836 */ /* 0x000fe20000000000 */
[----:B------:R-:W-:Y:S01]  /*3450*/  ISETP.NE.AND P6, PT, RZ, UR5, PT ;  /* 0x00000005ff007c0c */ /* 0x000fe2000bfc5270 */
[----:B------:R-:W-:Y:S01]  /*3460*/  IMAD.IADD R81, R85, 0x1, R80 ;  /* 0x0000000155517824 */ /* 0x000fe200078e0250 */
[----:B------:R-:W-:Y:S01]  /*3470*/  LOP3.LUT R78, R78, 0x7, RZ, 0x3c, !PT ;  /* 0x000000074e4e7812 */ /* 0x000fe200078e3cff */
[----:B------:R-:W-:Y:S01]  /*3480*/  UIADD3 UR4, UPT, UPT, UR14, UR4, URZ ;  /* 0x000000040e047290 */ /* 0x000fe2000fffe0ff */
[----:B------:R-:W-:-:S02]  /*3490*/  ISETP.GE.AND P3, PT, R32, RZ, PT ;  /* 0x000000ff2000720c */ /* 0x000fc40003f66270 */
[----:B------:R-:W-:Y:S01]  /*34a0*/  LOP3.LUT R32, RZ, UR5, RZ, 0x33, !PT ;  /* 0x00000005ff207c12 */ /* 0x000fe2000f8e33ff */
[----:B------:R-:W-:Y:S01]  /*34b0*/  UISETP.GE.U32.AND UP0, UPT, UR4, UR15, UPT ;  /* 0x0000000f0400728c */ /* 0x000fe2000bf06070 */
[----:B------:R-:W-:Y:S01]  /*34c0*/  ISETP.GE.AND P2, PT, R78, RZ, PT ;  /* 0x000000ff4e00720c */ /* 0x000fe20003f46270 */
[----:B------:R-:W-:Y:S01]  /*34d0*/  @!P0 IMAD.MOV R29, RZ, RZ, -R29 ;  /* 0x000000ffff1d8224 */ /* 0x000fe200078e0a1d */
[----:B------:R-:W-:Y:S02]  /*34e0*/  @!P1 LOP3.LUT R30, RZ, R0, RZ, 0x33, !PT ;  /* 0x00000000ff1e9212 */ /* 0x000fe400078e33ff */
[----:B------:R-:W-:Y:S02]  /*34f0*/  SEL R83, R32, R35, !P6 ;  /* 0x0000002320537207 */ /* 0x000fe40007000000 */
[----:B------:R-:W-:Y:S01]  /*3500*/  MOV R35, R28 ;  /* 0x0000001c00237202 */ /* 0x000fe20000000f00 */
[----:B------:R-:W-:Y:S01]  /*3510*/  IMAD R30, R30, UR7, RZ ;  /* 0x000000071e1e7c24 */ /* 0x000fe2000f8e02ff */
[----:B------:R-:W-:-:S02]  /*3520*/  SEL R28, R32, R33, !P6 ;  /* 0x00000021201c7207 */ /* 0x000fc40007000000 */
[----:B------:R-:W-:Y:S01]  /*3530*/  SEL R82, R32, R31, !P6 ;  /* 0x0000001f20527207 */ /* 0x000fe20007000000 */
[----:B------:R-:W-:Y:S01]  /*3540*/  IMAD R83, R30, R83, R81 ;  /* 0x000000531e537224 */ /* 0x000fe200078e0251 */
[----:B------:R-:W-:Y:S01]  /*3550*/  SEL R78, R32, R29, !P6 ;  /* 0x0000001d204e7207 */ /* 0x000fe20007000000 */
[----:B------:R-:W-:Y:S01]  /*3560*/  IMAD.MOV R81, RZ, RZ, -R28 ;  /* 0x000000ffff517224 */ /* 0x000fe200078e0a1c */
[----:B------:R-:W-:Y:S01]  /*3570*/  LEA R31, R28, R85, 0x7 ;  /* 0x000000551c1f7211 */ /* 0x000fe200078e38ff */
[----:B------:R-:W-:Y:S01]  /*3580*/  @!P5 IMAD.MOV R35, RZ, RZ, -R35 ;  /* 0x000000ffff23d224 */ /* 0x000fe200078e0a23 */
[----:B------:R-:W0:Y:S01]  /*3590*/  LDC.64 R28, c[0x0][0x3a0] ;  /* 0x0000e800ff1c7b82 */ /* 0x000e220000000a00 */
[----:B------:R-:W-:Y:S01]  /*35a0*/  @!P3 IADD3 R34, PT, PT, -R34, RZ, RZ ;  /* 0x000000ff2222b210 */ /* 0x000fe20007ffe1ff */
[----:B------:R-:W-:Y:S01]  /*35b0*/  @!P2 IMAD.MOV R79, RZ, RZ, -R79 ;  /* 0x000000ffff4fa224 */ /* 0x000fe200078e0a4f */
[----:B------:R-:W-:Y:S01]  /*35c0*/  IADD3 R33, PT, PT, -R78, RZ, RZ ;  /* 0x000000ff4e217210 */ /* 0x000fe20007ffe1ff */
[----:B------:R-:W-:Y:S01]  /*35d0*/  IMAD R81, R81, R84, 0x2 ;  /* 0x0000000251517424 */ /* 0x000fe200078e0254 */
[----:B------:R-:W-:-:S02]  /*35e0*/  SEL R80, R32, R35, !P6 ;  /* 0x0000002320507207 */ /* 0x000fc40007000000 */
[----:B------:R-:W-:Y:S01]  /*35f0*/  SEL R34, R32, R34, !P6 ;  /* 0x0000002220227207 */ /* 0x000fe20007000000 */
[----:B------:R-:W-:Y:S01]  /*3600*/  IMAD R81, R30, R81, R31 ;  /* 0x000000511e517224 */ /* 0x000fe200078e021f */
[----:B------:R-:W-:Y:S01]  /*3610*/  SEL R32, R32, R79, !P6 ;  /* 0x0000004f20207207 */ /* 0x000fe20007000000 */
[----:B------:R-:W-:Y:S01]  /*3620*/  IMAD.MOV R79, RZ, RZ, -R82 ;  /* 0x000000ffff4f7224 */ /* 0x000fe200078e0a52 */
[----:B------:R-:W-:Y:S01]  /*3630*/  LEA R78, R78, R85, 0x7 ;  /* 0x000000554e4e7211 */ /* 0x000fe200078e38ff */
[----:B------:R-:W-:Y:S02]  /*3640*/  IMAD.MOV R35, RZ, RZ, -R80 ;  /* 0x000000ffff237224 */ /* 0x000fe400078e0a50 */
[----:B------:R-:W-:Y:S02]  /*3650*/  IMAD R82, R82, 0x80, R85 ;  /* 0x0000008052527824 */ /* 0x000fe400078e0255 */
[----:B------:R-:W-:Y:S02]  /*3660*/  IMAD R79, R79, R86, 0x3 ;  /* 0x000000034f4f7424 */ /* 0x000fe400078e0256 */
[----:B------:R-:W-:-:S02]  /*3670*/  IMAD R35, R35, R88, 0x4 ;  /* 0x0000000423237424 */ /* 0x000fc400078e0258 */
[----:B------:R-:W-:Y:S02]  /*3680*/  IMAD R80, R80, 0x80, R85 ;  /* 0x0000008050507824 */ /* 0x000fe400078e0255 */
[C---:B------:R-:W-:Y:S02]  /*3690*/  IMAD R79, R30.reuse, R79, R82 ;  /* 0x0000004f1e4f7224 */ /* 0x040fe400078e0252 */
[----:B------:R-:W-:Y:S02]  /*36a0*/  IMAD.U32 R82, RZ, RZ, UR5 ;  /* 0x00000005ff527e24 */ /* 0x000fe4000f8e00ff */
[----:B------:R-:W-:Y:S02]  /*36b0*/  IMAD.MOV R31, RZ, RZ, -R34 ;  /* 0x000000ffff1f7224 */ /* 0x000fe400078e0a22 */
[----:B------:R-:W-:Y:S02]  /*36c0*/  IMAD R35, R30, R35, R80 ;  /* 0x000000231e237224 */ /* 0x000fe400078e0250 */
[----:B------:R-:W-:-:S02]  /*36d0*/  IMAD.U32 R80, RZ, RZ, UR5 ;  /* 0x00000005ff507e24 */ /* 0x000fc4000f8e00ff */
[----:B------:R-:W-:Y:S02]  /*36e0*/  IMAD.MOV R87, RZ, RZ, -R32 ;  /* 0x000000ffff577224 */ /* 0x000fe400078e0a20 */
[----:B------:R-:W-:Y:S02]  /*36f0*/  IMAD R33, R33, R82, 0x5 ;  /* 0x0000000521217424 */ /* 0x000fe400078e0252 */
[----:B------:R-:W-:Y:S02]  /*3700*/  IMAD R31, R31, R84, 0x6 ;  /* 0x000000061f1f7424 */ /* 0x000fe400078e0254 */
[--C-:B------:R-:W-:Y:S02]  /*3710*/  IMAD R34, R34, 0x80, R85.reuse ;  /* 0x0000008022227824 */ /* 0x100fe400078e0255 */
[----:B------:R-:W-:Y:S02]  /*3720*/  IMAD R87, R87, R80, 0x7 ;  /* 0x0000000757577424 */ /* 0x000fe400078e0250 */
[----:B------:R-:W-:-:S02]  /*3730*/  IMAD R32, R32, 0x80, R85 ;  /* 0x0000008020207824 */ /* 0x000fc400078e0255 */
[----:B0-----:R-:W-:-:S04]  /*3740*/  IMAD.WIDE R84, R85, 0x4, R28 ;  /* 0x0000000455547825 */ /* 0x001fc800078e021c */
        /* <DEDUP_REMOVED lines=20> */
.L_x_3517:
[----:B------:R-:W-:Y:S01]  /*3890*/  HFMA2 R34, -RZ, RZ, 0, 0.000503063201904296875 ;  /* 0x0000101fff227431 */ /* 0x000fe200000001ff */
[----:B------:R-:W-:Y:S01]  /*38a0*/  BSSY B2, `(.L_x_3551) ;  /* 0x0000006000027945 */ /* 0x000fe20003800000 */
[----:B------:R-:W-:Y:S02]  /*38b0*/  IMAD.MOV.U32 R29, RZ, RZ, R56 ;  /* 0x000000ffff1d7224 */ /* 0x000fe400078e0038 */
[----:B------:R-:W-:-:S07]  /*38c0*/  IMAD.MOV.U32 R28, RZ, RZ, -0x1 ;  /* 0xffffffffff1c7424 */ /* 0x000fce00078e00ff */
[----:B--234-:R-:W-:Y:S05]  /*38d0*/  WARPSYNC.COLLECTIVE R28, `(.L_x_3552) ;  /* 0x000000001c087348 */ /* 0x01cfea0003c00000 */
[----:B------:R0:W1:Y:S02]  /*38e0*/  SHFL.IDX P6, R28, R31, R29, R34 ;  /* 0x0000001d1f1c7389 */ /* 0x00006400000c0022 */
[----:B01234-:R-:W-:Y:S05]  /*38f0*/  ENDCOLLECTIVE ;  /* 0x000000000000791b */ /* 0x01ffea0003800000 */
.L_x_3552:
[----:B------:R-:W-:Y:S05]  /*3900*/  BSYNC B2 ;  /* 0x0000000000027941 */ /* 0x000fea0003800000 */
.L_x_3551:
[----:B------:R-:W-:Y:S01]  /*3910*/  IMAD.MOV.U32 R29, RZ, RZ, R28 ;  /* 0x000000ffff1d7224 */ /* 0x000fe200078e001c */
[----:B------:R-:W-:Y:S06]  /*3920*/  BRA `(.L_x_3553) ;  /* 0xffffffe800607947 */ /* 0x000fec000383ffff */
.L_x_3519:
[----:B------:R-:W-:Y:S01]  /*3930*/  BSSY B2, `(.L_x_3554) ;  /* 0x0000007000027945 */ /* 0x000fe20003800000 */
[----:B------:R-:W-:Y:S01]  /*3940*/  IMAD.MOV.U32 R29, RZ, RZ, R10 ;  /* 0x000000ffff1d7224 */ /* 0x000fe200078e000a */
[----:B------:R-:W-:Y:S01]  /*3950*/  MOV R34, 0x101f ;  /* 0x0000101f00227802 */ /* 0x000fe20000000f00 */
[----:B------:R-:W-:-:S07]  /*3960*/  IMAD.MOV.U32 R28, RZ, RZ, -0x1 ;  /* 0xffffffffff1c7424 */ /* 0x000fce00078e00ff */
[----:B0-234-:R-:W-:Y:S05]  /*3970*/  WARPSYNC.COLLECTIVE R28, `(.L_x_3555) ;  /* 0x000000001c087348 */ /* 0x01dfea0003c00000 */
[----:B------:R1:W0:Y:S02]  /*3980*/  SHFL.IDX P6, R28, R31, R29, R34 ;  /* 0x0000001d1f1c7389 */ /* 0x00022400000c0022 */
[----:B01234-:R-:W-:Y:S05]  /*3990*/  ENDCOLLECTIVE ;  /* 0x000000000000791b */ /* 0x01ffea0003800000 */
.L_x_3555:
[----:B------:R-:W-:Y:S05]  /*39a0*/  BSYNC B2 ;  /* 0x0000000000027941 */ /* 0x000fea0003800000 */
.L_x_3554:
[----:B------:R-:W-:Y:S05]  /*39b0*/  BRA `(.L_x_3556) ;  /* 0xffffffe800547947 */ /* 0x000fea000383ffff */
.L_x_3521:
[----:B------:R-:W-:Y:S01]  /*39c0*/  BSSY B2, `(.L_x_3557) ;  /* 0x0000007000027945 */ /* 0x000fe20003800000 */
[----:B------:R-:W-:Y:S01]  /*39d0*/  IMAD.MOV.U32 R29, RZ, RZ, R11 ;  /* 0x000000ffff1d7224 */ /* 0x000fe200078e000b */
[----:B------:R-:W-:Y:S01]  /*39e0*/  MOV R28, 0xffffffff ;  /* 0xffffffff001c7802 */ /* 0x000fe20000000f00 */
[----:B------:R-:W-:-:S07]  /*39f0*/  IMAD.MOV.U32 R34, RZ, RZ, 0x101f ;  /* 0x0000101fff227424 */ /* 0x000fce00078e00ff */
[----:B01234-:R-:W-:Y:S05]  /*3a00*/  WARPSYNC.COLLECTIVE R28, `(.L_x_3558) ;  /* 0x000000001c087348 */ /* 0x01ffea0003c00000 */
[----:B------:R0:W0:Y:S02]  /*3a10*/  SHFL.IDX P6, R28, R31, R29, R34 ;  /* 0x0000001d1f1c7389 */ /* 0x00002400000c0022 */
[----:B01234-:R-:W-:Y:S05]  /*3a20*/  ENDCOLLECTIVE ;  /* 0x000000000000791b */ /* 0x01ffea0003800000 */
.L_x_3558:
[----:B------:R-:W-:Y:S05]  /*3a30*/  BSYNC B2 ;  /* 0x0000000000027941 */ /* 0x000fea0003800000 */
.L_x_3557:
[----:B------:R-:W-:Y:S01]  /*3a40*/  IMAD.MOV.U32 R29, RZ, RZ, R28 ;  /* 0x000000ffff1d7224 */ /* 0x000fe200078e001c */
[----:B------:R-:W-:Y:S06]  /*3a50*/  BRA `(.L_x_3559) ;  /* 0xffffffe800447947 */ /* 0x000fec000383ffff */
.L_x_3523:
[----:B------:R-:W-:Y:S01]  /*3a60*/  BSSY B2, `(.L_x_3560) ;  /* 0x0000007000027945 */ /* 0x000fe20003800000 */
[----:B------:R-:W-:Y:S01]  /*3a70*/  IMAD.MOV.U32 R29, RZ, RZ, R12 ;  /* 0x000000ffff1d7224 */ /* 0x000fe200078e000c */
[----:B------:R-:W-:Y:S01]  /*3a80*/  MOV R28, 0xffffffff ;  /* 0xffffffff001c7802 */ /* 0x000fe20000000f00 */
[----:B------:R-:W-:-:S07]  /*3a90*/  IMAD.MOV.U32 R34, RZ, RZ, 0x101f ;  /* 0x0000101fff227424 */ /* 0x000fce00078e00ff */
[----:B01234-:R-:W-:Y:S05]  /*3aa0*/  WARPSYNC.COLLECTIVE R28, `(.L_x_3561) ;  /* 0x000000001c087348 */ /* 0x01ffea0003c00000 */
[----:B------:R0:W0:Y:S02]  /*3ab0*/  SHFL.IDX P6, R28, R31, R29, R34 ;  /* 0x0000001d1f1c7389 */ /* 0x00002400000c0022 */
[----:B01234-:R-:W-:Y:S05]  /*3ac0*/  ENDCOLLECTIVE ;  /* 0x000000000000791b */ /* 0x01ffea0003800000 */
.L_x_3561:
[----:B------:R-:W-:Y:S05]  /*3ad0*/  BSYNC B2 ;  /* 0x0000000000027941 */ /* 0x000fea0003800000 */
.L_x_3560:
[----:B------:R-:W-:Y:S05]  /*3ae0*/  BRA `(.L_x_3562) ;  /* 0xffffffe800387947 */ /* 0x000fea000383ffff */
.L_x_3525:
[----:B------:R-:W-:Y:S01]  /*3af0*/  BSSY B2, `(.L_x_3563) ;  /* 0x0000007000027945 */ /* 0x000fe20003800000 */
[----:B------:R-:W-:Y:S02]  /*3b00*/  IMAD.MOV.U32 R29, RZ, RZ, R13 ;  /* 0x000000ffff1d7224 */ /* 0x000fe400078e000d */
[----:B------:R-:W-:Y:S02]  /*3b10*/  IMAD.MOV.U32 R34, RZ, RZ, 0x101f ;  /* 0x0000101fff227424 */ /* 0x000fe400078e00ff */
[----:B------:R-:W-:-:S07]  /*3b20*/  IMAD.MOV.U32 R28, RZ, RZ, -0x1 ;  /* 0xffffffffff1c7424 */ /* 0x000fce00078e00ff */
[----:B01234-:R-:W-:Y:S05]  /*3b30*/  WARPSYNC.COLLECTIVE R28, `(.L_x_3564) ;  /* 0x000000001c087348 */ /* 0x01ffea0003c00000 */
[----:B------:R0:W0:Y:S02]  /*3b40*/  SHFL.IDX P6, R28, R31, R29, R34 ;  /* 0x0000001d1f1c7389 */ /* 0x00002400000c0022 */
[----:B01234-:R-:W-:Y:S05]  /*3b50*/  ENDCOLLECTIVE ;  /* 0x000000000000791b */ /* 0x01ffea0003800000 */
.L_x_3564:
[----:B------:R-:W-:Y:S05]  /*3b60*/  BSYNC B2 ;  /* 0x0000000000027941 */ /* 0x000fea0003800000 */
.L_x_3563:
[----:B------:R-:W-:Y:S01]  /*3b70*/  MOV R29, R28 ;  /* 0x0000001c001d7202 */ /* 0x000fe20000000f00 */
[----:B------:R-:W-:Y:S06]  /*3b80*/  BRA `(.L_x_3565) ;  /* 0xffffffe800287947 */ /* 0x000fec000383ffff */
.L_x_3527:
[----:B------:R-:W-:Y:S01]  /*3b90*/  BSSY B2, `(.L_x_3566) ;  /* 0x0000007000027945 */ /* 0x000fe20003800000 */
[----:B------:R-:W-:Y:S02]  /*3ba0*/  IMAD.MOV.U32 R29, RZ, RZ, R14 ;  /* 0x000000ffff1d7224 */ /* 0x000fe400078e000e */
[----:B------:R-:W-:Y:S02]  /*3bb0*/  IMAD.MOV.U32 R34, RZ, RZ, 0x101f ;  /* 0x0000101fff227424 */ /* 0x000fe400078e00ff */
[----:B------:R-:W-:-:S07]  /*3bc0*/  IMAD.MOV.U32 R28, RZ, RZ, -0x1 ;  /* 0xffffffffff1c7424 */ /* 0x000fce00078e00ff */
[----:B01234-:R-:W-:Y:S05]  /*3bd0*/  WARPSYNC.COLLECTIVE R28, `(.L_x_3567) ;  /* 0x000000001c087348 */ /* 0x01ffea0003c00000 */
[----:B------:R0:W0:Y:S02]  /*3be0*/  SHFL.IDX P6, R28, R31, R29, R34 ;  /* 0x0000001d1f1c7389 */ /* 0x00002400000c0022 */
[----:B01234-:R-:W-:Y:S05]  /*3bf0*/  ENDCOLLECTIVE ;  /* 0x000000000000791b */ /* 0x01ffea0003800000 */
.L_x_3567:
[----:B------:R-:W-:Y:S05]  /*3c00*/  BSYNC B2 ;  /* 0x0000000000027941 */ /* 0x000fea0003800000 */
.L_x_3566:
[----:B------:R-:W-:Y:S05]  /*3c10*/  BRA `(.L_x_3568) ;  /* 0xffffffe8001c7947 */ /* 0x000fea000383ffff */
.L_x_3529:
[----:B------:R-:W-:Y:S01]  /*3c20*/  BSSY B2, `(.L_x_3569) ;  /* 0x0000007000027945 */ /* 0x000fe20003800000 */
[----:B------:R-:W-:Y:S01]  /*3c30*/  MOV R29, R15 ;  /* 0x0000000f001d7202 */ /* 0x000fe20000000f00 */
[----:B------:R-:W-:Y:S02]  /*3c40*/  IMAD.MOV.U32 R34, RZ, RZ, 0x101f ;  /* 0x0000101fff227424 */ /* 0x000fe400078e00ff */
[----:B------:R-:W-:-:S07]  /*3c50*/  IMAD.MOV.U32 R28, RZ, RZ, -0x1 ;  /* 0xffffffffff1c7424 */ /* 0x000fce00078e00ff */
[----:B01234-:R-:W-:Y:S05]  /*3c60*/  WARPSYNC.COLLECTIVE R28, `(.L_x_3570) ;  /* 0x000000001c087348 */ /* 0x01ffea0003c00000 */
[----:B------:R0:W0:Y:S02]  /*3c70*/  SHFL.IDX P6, R28, R31, R29, R34 ;  /* 0x0000001d1f1c7389 */ /* 0x00002400000c0022 */
[----:B01234-:R-:W-:Y:S05]  /*3c80*/  ENDCOLLECTIVE ;  /* 0x000000000000791b */ /* 0x01ffea0003800000 */
.L_x_3570:
[----:B------:R-:W-:Y:S05]  /*3c90*/  BSYNC B2 ;  /* 0x0000000000027941 */ /* 0x000fea0003800000 */
.L_x_3569:
[----:B------:R-:W-:Y:S01]  /*3ca0*/  IMAD.MOV.U32 R29, RZ, RZ, R28 ;  /* 0x000000ffff1d7224 */ /* 0x000fe200078e001c */
[----:B------:R-:W-:Y:S06]  /*3cb0*/  BRA `(.L_x_3571) ;  /* 0xffffffe8000c7947 */ /* 0x000fec000383ffff */
.L_x_3531:
[----:B------:R-:W-:Y:S01]  /*3cc0*/  BSSY B2, `(.L_x_3572) ;  /* 0x0000007000027945 */ /* 0x000fe20003800000 */
[----:B------:R-:W-:Y:S01]  /*3cd0*/  MOV R29, R16 ;  /* 0x00000010001d7202 */ /* 0x000fe20000000f00 */
[----:B------:R-:W-:Y:S02]  /*3ce0*/  IMAD.MOV.U32 R34, RZ, RZ, 0x101f ;  /* 0x0000101fff227424 */ /* 0x000fe400078e00ff */
[----:B------:R-:W-:-:S07]  /*3cf0*/  IMAD.MOV.U32 R28, RZ, RZ, -0x1 ;  /* 0xffffffffff1c7424 */ /* 0x000fce00078e00ff */
[----:B01234-:R-:W-:Y:S05]  /*3d00*/  WARPSYNC.COLLECTIVE R28, `(.L_x_3573) ;  /* 0x000000001c087348 */ /* 0x01ffea0003c00000 */
[----:B------:R0:W0:Y:S02]  /*3d10*/  SHFL.IDX P6, R28, R31, R29, R34 ;  /* 0x0000001d1f1c7389 */ /* 0x00002400000c0022 */
[----:B01234-:R-:W-:Y:S05]  /*3d20*/  ENDCOLLECTIVE ;  /* 0x000000000000791b */ /* 0x01ffea0003800000 */
.L_x_3573:
[----:B------:R-:W-:Y:S05]  /*3d30*/  BSYNC B2 ;  /* 0x0000000000027941 */ /* 0x000fea0003800000 */
.L_x_3572:
[----:B------:R-:W-:Y:S05]  /*3d40*/  BRA `(.L_x_3574) ;  /* 0xffffffe800007947 */ /* 0x000fea000383ffff */
.L_x_3533:
[----:B------:R-:W-:Y:S01]  /*3d50*/  HFMA2 R34, -RZ, RZ, 0, 0.000503063201904296875 ;  /* 0x0000101fff227431 */ /* 0x000fe200000001ff */
[----:B------:R-:W-:Y:S01]  /*3d60*/  BSSY B2, `(.L_x_3575) ;  /* 0x0000006000027945 */ /* 0x000fe20003800000 */
[----:B------:R-:W-:Y:S02]  /*3d70*/  IMAD.MOV.U32 R29, RZ, RZ, R17 ;  /* 0x000000ffff1d7224 */ /* 0x000fe400078e0011 */
[----:B------:R-:W-:-:S07]  /*3d80*/  IMAD.MOV.U32 R28, RZ, RZ, -0x1 ;  /* 0xffffffffff1c7424 */ /* 0x000fce00078e00ff */
[----:B01234-:R-:W-:Y:S05]  /*3d90*/  WARPSYNC.COLLECTIVE R28, `(.L_x_3576) ;  /* 0x000000001c087348 */ /* 0x01ffea0003c00000 */
[----:B------:R0:W0:Y:S02]  /*3da0*/  SHFL.IDX P6, R28, R31, R29, R34 ;  /* 0x0000001d1f1c7389 */ /* 0x00002400000c0022 */
[----:B01234-:R-:W-:Y:S05]  /*3db0*/  ENDCOLLECTIVE ;  /* 0x000000000000791b */ /* 0x01ffea0003800000 */
.L_x_3576:
[----:B------:R-:W-:Y:S05]  /*3dc0*/  BSYNC B2 ;  /* 0x0000000000027941 */ /* 0x000fea0003800000 */
.L_x_3575:
[----:B------:R-:W-:Y:S01]  /*3dd0*/  IMAD.MOV.U32 R29, RZ, RZ, R28 ;  /* 0x000000ffff1d7224 */ /* 0x000fe200078e001c */
[----:B------:R-:W-:Y:S06]  /*3de0*/  BRA `(.L_x_3577) ;  /* 0xffffffe400f07947 */ /* 0x000fec000383ffff */
.L_x_3535:
[----:B------:R-:W-:Y:S01]  /*3df0*/  BSSY B2, `(.L_x_3578) ;  /* 0x0000007000027945 */ /* 0x000fe20003800000 */
[----:B------:R-:W-:Y:S01]  /*3e00*/  IMAD.MOV.U32 R29, RZ, RZ, R18 ;  /* 0x000000ffff1d7224 */ /* 0x000fe200078e0012 */
[----:B------:R-:W-:Y:S01]  /*3e10*/  MOV R34, 0x101f ;  /* 0x0000101f00227802 */ /* 0x000fe20000000f00 */
[----:B------:R-:W-:-:S07]  /*3e20*/  IMAD.MOV.U32 R28, RZ, RZ, -0x1 ;  /* 0xffffffffff1c7424 */ /* 0x000fce00078e00ff */
[----:B01234-:R-:W-:Y:S05]  /*3e30*/  WARPSYNC.COLLECTIVE R28, `(.L_x_3579) ;  /* 0x000000001c087348 */ /* 0x01ffea0003c00000 */
[----:B------:R0:W0:Y:S02]  /*3e40*/  SHFL.IDX P6, R28, R31, R29, R34 ;  /* 0x0000001d1f1c7389 */ /* 0x00002400000c0022 */
[----:B01234-:R-:W-:Y:S05]  /*3e50*/  ENDCOLLECTIVE ;  /* 0x000000000000791b */ /* 0x01ffea0003800000 */
.L_x_3579:
[----:B------:R-:W-:Y:S05]  /*3e60*/  BSYNC B2 ;  /* 0x0000000000027941 */ /* 0x000fea0003800000 */
.L_x_3578:
[----:B------:R-:W-:Y:S05]  /*3e70*/  BRA `(.L_x_3580) ;  /* 0xffffffe400e47947 */ /* 0x000fea000383ffff */
.L_x_3537:
[----:B------:R-:W-:Y:S01]  /*3e80*/  BSSY B2, `(.L_x_3581) ;  /* 0x0000007000027945 */ /* 0x000fe20003800000 */
[----:B------:R-:W-:Y:S01]  /*3e90*/  IMAD.MOV.U32 R29, RZ, RZ, R19 ;  /* 0x000000ffff1d7224 */ /* 0x000fe200078e0013 */
[----:B------:R-:W-:Y:S01]  /*3ea0*/  MOV R28, 0xffffffff ;  /* 0xffffffff001c7802 */ /* 0x000fe20000000f00 */
[----:B------:R-:W-:-:S07]  /*3eb0*/  IMAD.MOV.U32 R34, RZ, RZ, 0x101f ;  /* 0x0000101fff227424 */ /* 0x000fce00078e00ff */
[----:B01234-:R-:W-:Y:S05]  /*3ec0*/  WARPSYNC.COLLECTIVE R28, `(.L_x_3582) ;  /* 0x000000001c087348 */ /* 0x01ffea0003c00000 */
[----:B------:R0:W0:Y:S02]  /*3ed0*/  SHFL.IDX P6, R28, R31, R29, R34 ;  /* 0x0000001d1f1c7389 */ /* 0x00002400000c0022 */
[----:B01234-:R-:W-:Y:S05]  /*3ee0*/  ENDCOLLECTIVE ;  /* 0x000000000000791b */ /* 0x01ffea0003800000 */
.L_x_3582:
[----:B------:R-:W-:Y:S05]  /*3ef0*/  BSYNC B2 ;  /* 0x0000000000027941 */ /* 0x000fea0003800000 */
.L_x_3581:
[----:B------:R-:W-:Y:S01]  /*3f00*/  IMAD.MOV.U32 R29, RZ, RZ, R28 ;  /* 0x000000ffff1d7224 */ /* 0x000fe200078e001c */
[----:B------:R-:W-:Y:S06]  /*3f10*/  BRA `(.L_x_3583) ;  /* 0xffffffe400d47947 */ /* 0x000fec000383ffff */
.L_x_3539:
[----:B------:R-:W-:Y:S01]  /*3f20*/  BSSY B2, `(.L_x_3584) ;  /* 0x0000007000027945 */ /* 0x000fe20003800000 */
[----:B------:R-:W-:Y:S01]  /*3f30*/  IMAD.MOV.U32 R29, RZ, RZ, R20 ;  /* 0x000000ffff1d7224 */ /* 0x000fe200078e0014 */
[----:B------:R-:W-:Y:S01]  /*3f40*/  MOV R28, 0xffffffff ;  /* 0xffffffff001c7802 */ /* 0x000fe20000000f00 */
[----:B------:R-:W-:-:S07]  /*3f50*/  IMAD.MOV.U32 R34, RZ, RZ, 0x101f ;  /* 0x0000101fff227424 */ /* 0x000fce00078e00ff */
[----:B01234-:R-:W-:Y:S05]  /*3f60*/  WARPSYNC.COLLECTIVE R28, `(.L_x_3585) ;  /* 0x000000001c087348 */ /* 0x01ffea0003c00000 */
[----:B------:R0:W0:Y:S02]  /*3f70*/  SHFL.IDX P6, R28, R31, R29, R34 ;  /* 0x0000001d1f1c7389 */ /* 0x00002400000c0022 */
[----:B01234-:R-:W-:Y:S05]  /*3f80*/  ENDCOLLECTIVE ;  /* 0x000000000000791b */ /* 0x01ffea0003800000 */
.L_x_3585:
[----:B------:R-:W-:Y:S05]  /*3f90*/  BSYNC B2 ;  /* 0x0000000000027941 */ /* 0x000fea0003800000 */
.L_x_3584:
[----:B------:R-:W-:Y:S05]  /*3fa0*/  BRA `(.L_x_3586) ;  /* 0xffffffe400c87947 */ /* 0x000fea000383ffff */
.L_x_3541:
[----:B------:R-:W-:Y:S01]  /*3fb0*/  BSSY B2, `(.L_x_3587) ;  /* 0x0000007000027945 */ /* 0x000fe20003800000 */
[----:B------:R-:W-:Y:S02]  /*3fc0*/  IMAD.MOV.U32 R29, RZ, RZ, R21 ;  /* 0x000000ffff1d7224 */ /* 0x000fe400078e0015 */
[----:B------:R-:W-:Y:S02]  /*3fd0*/  IMAD.MOV.U32 R34, RZ, RZ, 0x101f ;  /* 0x0000101fff227424 */ /* 0x000fe400078e00ff */
[----:B------:R-:W-:-:S07]  /*3fe0*/  IMAD.MOV.U32 R28, RZ, RZ, -0x1 ;  /* 0xffffffffff1c7424 */ /* 0x000fce00078e00ff */
[----:B01234-:R-:W-:Y:S05]  /*3ff0*/  WARPSYNC.COLLECTIVE R28, `(.L_x_3588) ;  /* 0x000000001c087348 */ /* 0x01ffea0003c00000 */
[----:B------:R0:W0:Y:S02]  /*4000*/  SHFL.IDX P6, R28, R31, R29, R34 ;  /* 0x0000001d1f1c7389 */ /* 0x00002400000c0022 */
[----:B01234-:R-:W-:Y:S05]  /*4010*/  ENDCOLLECTIVE ;  /* 0x000000000000791b */ /* 0x01ffea0003800000 */
.L_x_3588:
[----:B------:R-:W-:Y:S05]  /*4020*/  BSYNC B2 ;  /* 0x0000000000027941 */ /* 0x000fea0003800000 */
.L_x_3587:
[----:B------:R-:W-:Y:S01]  /*4030*/  MOV R29, R28 ;  /* 0x0000001c001d7202 */ /* 0x000fe20000000f00 */
[----:B------:R-:W-:Y:S06]  /*4040*/  BRA `(.L_x_3589) ;  /* 0xffffffe400b87947 */ /* 0x000fec000383ffff */
.L_x_3543:
[----:B------:R-:W-:Y:S01]  /*4050*/  BSSY B2, `(.L_x_3590) ;  /* 0x0000007000027945 */ /* 0x000fe20003800000 */
[----:B------:R-:W-:Y:S02]  /*4060*/  IMAD.MOV.U32 R29, RZ, RZ, R22 ;  /* 0x000000ffff1d7224 */ /* 0x000fe400078e0016 */
[----:B------:R-:W-:Y:S02]  /*4070*/  IMAD.MOV.U32 R34, RZ, RZ, 0x101f ;  /* 0x0000101fff227424 */ /* 0x000fe400078e00ff */
[----:B------:R-:W-:-:S07]  /*4080*/  IMAD.MOV.U32 R28, RZ, RZ, -0x1 ;  /* 0xffffffffff1c7424 */ /* 0x000fce00078e00ff */
[----:B01234-:R-:W-:Y:S05]  /*4090*/  WARPSYNC.COLLECTIVE R28, `(.L_x_3591) ;  /* 0x000000001c087348 */ /* 0x01ffea0003c00000 */
[----:B------:R0:W0:Y:S02]  /*40a0*/  SHFL.IDX P6, R28, R31, R29, R34 ;  /* 0x0000001d1f1c7389 */ /* 0x00002400000c0022 */
[----:B01234-:R-:W-:Y:S05]  /*40b0*/  ENDCOLLECTIVE ;  /* 0x000000000000791b */ /* 0x01ffea0003800000 */
.L_x_3591:
[----:B------:R-:W-:Y:S05]  /*40c0*/  BSYNC B2 ;  /* 0x0000000000027941 */ /* 0x000fea0003800000 */
.L_x_3590:
[----:B------:R-:W-:Y:S05]  /*40d0*/  BRA `(.L_x_3592) ;  /* 0xffffffe400ac7947 */ /* 0x000fea000383ffff */
.L_x_3545:
[----:B------:R-:W-:Y:S01]  /*40e0*/  BSSY B2, `(.L_x_3593) ;  /* 0x0000007000027945 */ /* 0x000fe20003800000 */
[----:B------:R-:W-:Y:S01]  /*40f0*/  MOV R29, R23 ;  /* 0x00000017001d7202 */ /* 0x000fe20000000f00 */
[----:B------:R-:W-:Y:S02]  /*4100*/  IMAD.MOV.U32 R34, RZ, RZ, 0x101f ;  /* 0x0000101fff227424 */ /* 0x000fe400078e00ff */
[----:B------:R-:W-:-:S07]  /*4110*/  IMAD.MOV.U32 R28, RZ, RZ, -0x1 ;  /* 0xffffffffff1c7424 */ /* 0x000fce00078e00ff */
[----:B01234-:R-:W-:Y:S05]  /*4120*/  WARPSYNC.COLLECTIVE R28, `(.L_x_3594) ;  /* 0x000000001c087348 */ /* 0x01ffea0003c00000 */
[----:B------:R0:W0:Y:S02]  /*4130*/  SHFL.IDX P6, R28, R31, R29, R34 ;  /* 0x0000001d1f1c7389 */ /* 0x00002400000c0022 */
[----:B01234-:R-:W-:Y:S05]  /*4140*/  ENDCOLLECTIVE ;  /* 0x000000000000791b */ /* 0x01ffea0003800000 */
.L_x_3594:
[----:B------:R-:W-:Y:S05]  /*4150*/  BSYNC B2 ;  /* 0x0000000000027941 */ /* 0x000fea0003800000 */
.L_x_3593:
[----:B------:R-:W-:Y:S01]  /*4160*/  IMAD.MOV.U32 R29, RZ, RZ, R28 ;  /* 0x000000ffff1d7224 */ /* 0x000fe200078e001c */
[----:B------:R-:W-:Y:S06]  /*4170*/  BRA `(.L_x_3595) ;  /* 0xffffffe4009c7947 */ /* 0x000fec000383ffff */
.L_x_3547:
[----:B------:R-:W-:Y:S01]  /*4180*/  BSSY B2, `(.L_x_3596) ;  /* 0x0000007000027945 */ /* 0x000fe20003800000 */
[----:B------:R-:W-:Y:S01]  /*4190*/  MOV R29, R36 ;  /* 0x00000024001d7202 */ /* 0x000fe20000000f00 */
[----:B------:R-:W-:Y:S02]  /*41a0*/  IMAD.MOV.U32 R34, RZ, RZ, 0x101f ;  /* 0x0000101fff227424 */ /* 0x000fe400078e00ff */
[----:B------:R-:W-:-:S07]  /*41b0*/  IMAD.MOV.U32 R28, RZ, RZ, -0x1 ;  /* 0xffffffffff1c7424 */ /* 0x000fce00078e00ff */
[----:B01234-:R-:W-:Y:S05]  /*41c0*/  WARPSYNC.COLLECTIVE R28, `(.L_x_3597) ;  /* 0x000000001c087348 */ /* 0x01ffea0003c00000 */
[----:B------:R0:W0:Y:S02]  /*41d0*/  SHFL.IDX P6, R28, R31, R29, R34 ;  /* 0x0000001d1f1c7389 */ /* 0x00002400000c0022 */
[----:B01234-:R-:W-:Y:S05]  /*41e0*/  ENDCOLLECTIVE ;  /* 0x000000000000791b */ /* 0x01ffea0003800000 */
.L_x_3597:
[----:B------:R-:W-:Y:S05]  /*41f0*/  BSYNC B2 ;  /* 0x0000000000027941 */ /* 0x000fea0003800000 */
.L_x_3596:
[----:B------:R-:W-:Y:S05]  /*4200*/  BRA `(.L_x_3598) ;  /* 0xffffffe400907947 */ /* 0x000fea000383ffff */
        .weak           $__internal_106_$__cuda_sm20_div_s16
        .type           $__internal_106_$__cuda_sm20_div_s16,@function
        .size           $__internal_106_$__cuda_sm20_div_s16,($__internal_107_$__cuda_sm20_div_u16 - $__internal_106_$__cuda_sm20_div_s16)
$__internal_106_$__cuda_sm20_div_s16:
        /* <DEDUP_REMOVED lines=20> */
[----:B------:R-:W-:Y:S02]  /*4350*/  IMAD.IADD R5, R4, 0x1, R5 ;  /* 0x0000000104057824 */ /* 0x000fe400078e0205 */
[----:B------:R-:W-:-:S03]  /*4360*/  @!P0 IMAD.MOV.U32 R4, RZ, RZ, -0x1 ;  /* 0xffffffffff048424 */ /* 0x000fc600078e00ff */
[----:B------:R-:W-:Y:S01]  /*4370*/  R2UR UR7, R5 ;  /* 0x00000000050772ca */ /* 0x000fe200000e0000 */
[----:B------:R-:W-:Y:S01]  /*4380*/  IMAD.MOV.U32 R5, RZ, RZ, 0x0 ;  /* 0x00000000ff057424 */ /* 0x000fe200078e00ff */
[----:B------:R-:W-:Y:S02]  /*4390*/  @!P0 R2UR UR7, R4 ;  /* 0x00000000040782ca */ /* 0x000fe400000e0000 */
[----:B------:R-:W-:-:S04]  /*43a0*/  MOV R4, R8 ;  /* 0x0000000800047202 */ /* 0x000fc80000000f00 */
[----:B------:R-:W-:Y:S09]  /*43b0*/  RET.REL.NODEC R4 `(_Z9cuda_gemmIiLi128ELi4ELi1ELi1024ELi16ELi16ELi64ELi0ELi0EEviiiPT_S1_S1_iii) ;  /* 0xffffffbc04107950 */ /* 0x000ff20003c3ffff */
        .weak           $__internal_107_$__cuda_sm20_div_u16
        .type           $__internal_107_$__cuda_sm20_div_u16,@function
        .size           $__internal_107_$__cuda_sm20_div_u16,(.L_x_38610 - $__internal_107_$__cuda_sm20_div_u16)
$__internal_107_$__cuda_sm20_div_u16:
        /* <DEDUP_REMOVED lines=18> */
[----:B------:R-:W-:Y:S06]  /*44e0*/  RET.REL.NODEC R4 `(_Z9cuda_gemmIiLi128ELi4ELi1ELi1024ELi16ELi16ELi64ELi0ELi0EEviiiPT_S1_S1_iii) ;  /* 0xffffffb804c47950 */ /* 0x000fec0003c3ffff */
.L_x_3599:
        /* <DEDUP_REMOVED lines=9> */
.L_x_38610:


//--------------------- .text._Z9cuda_gemmIiLi128ELi4ELi1ELi1024ELi8ELi8ELi64ELi1ELi1EEviiiPT_S1_S1_iii --------------------------
	.section	.text._Z9cuda_gemmIiLi128ELi4ELi1ELi1024ELi8ELi8ELi64ELi1ELi1EEviiiPT_S1_S1_iii,"ax",@progbits
	.align	128
        .global         _Z9cuda_gemmIiLi128ELi4ELi1ELi1024ELi8ELi8ELi64ELi1ELi1EEviiiPT_S1_S1_iii
        .type           _Z9cuda_gemmIiLi128ELi4ELi1ELi1024ELi8ELi8ELi64ELi1ELi1EEviiiPT_S1_S1_iii,@function
        .size           _Z9cuda_gemmIiLi128ELi4ELi1ELi1024ELi8ELi8ELi64ELi1ELi1EEviiiPT_S1_S1_iii,(.L_x_38611 - _Z9cuda_gemmIiLi128ELi4ELi1ELi1024ELi8ELi8ELi64ELi1ELi1EEviiiPT_S1_S1_iii)
        .other          _Z9cuda_gemmIiLi128ELi4ELi1ELi1024ELi8ELi8ELi64ELi1ELi1EEviiiPT_S1_S1_iii,@"STO_CUDA_ENTRY STV_DEFAULT"
_Z9cuda_gemmIiLi128ELi4ELi1ELi1024ELi8ELi8ELi64ELi1ELi1EEviiiPT_S1_S1_iii:
.text._Z9cuda_gemmIiLi128ELi4ELi1ELi1024ELi8ELi8ELi64ELi1ELi1EEviiiPT_S1_S1_iii:
        /* <DEDUP_REMOVED lines=18> */
[----:B0-----:R-:W-:Y:S02]  /*0120*/  IMAD.MOV.U32 R4, RZ, RZ, RZ ;  /* 0x000000ffff047224 */ /* 0x001fe400078e00ff */
[----:B-1----:R-:W-:-:S04]  /*0130*/  IMAD.MOV R9, RZ, RZ, -R5 ;  /* 0x000000ffff097224 */ /* 0x002fc800078e0a05 */
[----:B------:R-:W-:-:S04]  /*0140*/  IMAD R9, R9, R0, RZ ;  /* 0x0000000009097224 */ /* 0x000fc800078e02ff */
[----:B------:R-:W-:-:S06]  /*0150*/  IMAD.HI.U32 R8, R5, R9, R4 ;  /* 0x0000000905087227 */ /* 0x000fcc00078e0004 */
[----:B------:R-:W-:-:S05]  /*0160*/  IMAD.HI.U32 R5, R8, R7, RZ ;  /* 0x0000000708057227 */ /* 0x000fca00078e00ff */
[----:B------:R-:W-:-:S05]  /*0170*/  IADD3 R2, PT, PT, -R5, RZ, RZ ;  /* 0x000000ff05027210 */ /* 0x000fca0007ffe1ff */
[----:B------:R-:W-:-:S05]  /*0180*/  IMAD R7, R0, R2, R7 ;  /* 0x0000000200077224 */ /* 0x000fca00078e0207 */
[----:B------:R-:W-:-:S13]  /*0190*/  ISETP.GE.U32.AND P0, PT, R7, R0, PT ;  /* 0x000000000700720c */ /* 0x000fda0003f06070 */
[----:B------:R-:W-:Y:S01]  /*01a0*/  @P0 IMAD.IADD R7, R7, 0x1, -R0 ;  /* 0x0000000107070824 */ /* 0x000fe200078e0a00 */
[----:B------:R-:W-:-:S04]  /*01b0*/  @P0 IADD3 R5, PT, PT, R5, 0x1, RZ ;  /* 0x0000000105050810 */ /* 0x000fc80007ffe0ff */
[----:B------:R-:W-:Y:S01]  /*01c0*/  ISETP.GE.U32.AND P1, PT, R7, R0, PT ;  /* 0x000000000700720c */ /* 0x000fe20003f26070 */
[----:B------:R-:W-:-:S12]  /*01d0*/  IMAD.MOV.U32 R7, RZ, RZ, R3 ;  /* 0x000000ffff077224 */ /* 0x000fd800078e0003 */
[----:B------:R-:W-:Y:S01]  /*01e0*/  @P1 VIADD R5, R5, 0x1 ;  /* 0x0000000105051836 */ /* 0x000fe20000000000 */
        /* <DEDUP_REMOVED lines=8> */
[----:B------:R-:W-:Y:S01]  /*0270*/  MOV R2, 0x400 ;  /* 0x0000040000027802 */ /* 0x000fe20000000f00 */
[----:B------:R-:W-:Y:S01]  /*0280*/  IMAD.MOV.U32 R11, RZ, RZ, RZ ;  /* 0x000000ffff0b7224 */ /* 0x000fe200078e00ff */
[----:B------:R-:W-:Y:S02]  /*0290*/  IADD3 R5, PT, PT, R5, 0x1, RZ ;  /* 0x0000000105057810 */ /* 0x000fe40007ffe0ff */
[----:B------:R-:W-:Y:S02]  /*02a0*/  MOV R7, R3 ;  /* 0x0000000300077202 */ /* 0x000fe40000000f00 */
[----:B0-----:R-:W-:Y:S02]  /*02b0*/  LEA R13, R13, R2, 0x18 ;  /* 0x000000020d0d7211 */ /* 0x001fe400078ec0ff */
[----:B------:R-:W-:-:S07]  /*02c0*/  LOP3.LUT R2, R5, 0x3, RZ, 0xc0, !PT ;  /* 0x0000000305027812 */ /* 0x000fce00078ec0ff */
.L_x_3604:
[----:B01----:R-:W-:-:S06]  /*02d0*/  IMAD.WIDE.U32 R4, R7, 0x4, R8 ;  /* 0x0000000407047825 */ /* 0x003fcc00078e0008 */
[----:B------:R-:W2:Y:S01]  /*02e0*/  LDG.E R4, desc[UR8][R4.64] ;  /* 0x0000000804047981 */ /* 0x000ea2000c1e1900 */
[----:B------:R-:W-:Y:S02]  /*02f0*/  LOP3.LUT R6, R7, 0x7, RZ, 0xc0, !PT ;  /* 0x0000000707067812 */ /* 0x000fe400078ec0ff */
[--C-:B------:R-:W-:Y:S01]  /*0300*/  SHF.R.U32.HI R10, RZ, 0x1, R7.reuse ;  /* 0x00000001ff0a7819 */ /* 0x100fe20000011607 */
[----:B------:R-:W-:Y:S01]  /*0310*/  IMAD.IADD R7, R0, 0x1, R7 ;  /* 0x0000000100077824 */ /* 0x000fe200078e0207 */
[----:B------:R-:W-:Y:S01]  /*0320*/  IADD3 R11, PT, PT, R11, 0x1, RZ ;  /* 0x000000010b0b7810 */ /* 0x000fe20007ffe0ff */
[----:B------:R-:W-:Y:S01]  /*0330*/  IMAD R6, R6, 0x24, R13 ;  /* 0x0000002406067824 */ /* 0x000fe200078e020d */
[----:B------:R-:W-:Y:S02]  /*0340*/  LOP3.LUT R15, R10, 0x7ffffffc, RZ, 0xc0, !PT ;  /* 0x7ffffffc0a0f7812 */ /* 0x000fe400078ec0ff */
[----:B------:R-:W-:-:S03]  /*0350*/  ISETP.NE.AND P0, PT, R11, R2, PT ;  /* 0x000000020b00720c */ /* 0x000fc60003f05270 */
[----:B------:R-:W-:-:S05]  /*0360*/  IMAD.IADD R15, R6, 0x1, R15 ;  /* 0x00000001060f7824 */ /* 0x000fca00078e020f */
[----:B--2---:R0:W-:Y:S05]  /*0370*/  STS [R15], R4 ;  /* 0x000000040f007388 */ /* 0x0041ea0000000800 */
[----:B------:R-:W-:Y:S05]  /*0380*/  @P0 BRA `(.L_x_3604) ;  /* 0xfffffffc00d00947 */ /* 0x000fea000383ffff */
.L_x_3603:
[----:B------:R-:W-:Y:S05]  /*0390*/  BSYNC.RECONVERGENT B1 ;  /* 0x0000000000017941 */ /* 0x000fea0003800200 */
.L_x_3602:
[----:B------:R-:W-:Y:S05]  /*03a0*/  @!P1 BRA `(.L_x_3601) ;  /* 0x0000000000a89947 */ /* 0x000fea0003800000 */
[----:B------:R-:W1:Y:S01]  /*03b0*/  S2R R9, SR_CgaCtaId ;  /* 0x0000000000097919 */ /* 0x000e620000008800 */
[----:B0-----:R-:W0:Y:S01]  /*03c0*/  LDC.64 R4, c[0x0][0x398] ;  /* 0x0000e600ff047b82 */ /* 0x001e220000000a00 */
[----:B------:R-:W-:-:S04]  /*03d0*/  MOV R2, 0x400 ;  /* 0x0000040000027802 */ /* 0x000fc80000000f00 */
[----:B-1----:R-:W-:-:S07]  /*03e0*/  LEA R2, R9, R2, 0x18 ;  /* 0x0000000209027211 */ /* 0x002fce00078ec0ff */
.L_x_3605:
[----:B------:R-:W-:Y:S01]  /*03f0*/  IADD3 R23, PT, PT, R0, R7, RZ ;  /* 0x0000000700177210 */ /* 0x000fe20007ffe0ff */
[----:B01----:R-:W-:-:S04]  /*0400*/  IMAD.WIDE.U32 R16, R7, 0x4, R4 ;  /* 0x0000000407107825 */ /* 0x003fc800078e0004 */
[C---:B------:R-:W-:Y:S01]  /*0410*/  IMAD.IADD R19, R23.reuse, 0x1, R0 ;  /* 0x0000000117137824 */ /* 0x040fe200078e0200 */
[----:B------:R0:W2:Y:S01]  /*0420*/  LDG.E R6, desc[UR8][R16.64] ;  /* 0x0000000810067981 */ /* 0x0000a2000c1e1900 */
[----:B------:R-:W-:-:S03]  /*0430*/  IMAD.WIDE.U32 R10, R23, 0x4, R4 ;  /* 0x00000004170a7825 */ /* 0x000fc600078e0004 */
[C---:B------:R-:W-:Y:S01]  /*0440*/  IADD3 R9, PT, PT, R19.reuse, R0, RZ ;  /* 0x0000000013097210 */ /* 0x040fe20007ffe0ff */
[--C-:B------:R-:W-:Y:S02]  /*0450*/  IMAD.WIDE.U32 R12, R19, 0x4, R4.reuse ;  /* 0x00000004130c7825 */ /* 0x100fe400078e0004 */
[----:B------:R1:W3:Y:S02]  /*0460*/  LDG.E R10, desc[UR8][R10.64] ;  /* 0x000000080a0a7981 */ /* 0x0002e4000c1e1900 */
[----:B------:R-:W-:Y:S02]  /*0470*/  IMAD.WIDE.U32 R14, R9, 0x4, R4 ;  /* 0x00000004090e7825 */ /* 0x000fe400078e0004 */
[----:B------:R-:W4:Y:S04]  /*0480*/  LDG.E R12, desc[UR8][R12.64] ;  /* 0x000000080c0c7981 */ /* 0x000f28000c1e1900 */
[----:B------:R5:W4:Y:S01]  /*0490*/  LDG.E R15, desc[UR8][R14.64] ;  /* 0x000000080e0f7981 */ /* 0x000b22000c1e1900 */
[----:B------:R-:W-:-:S02]  /*04a0*/  SHF.R.U32.HI R8, RZ, 0x1, R7 ;  /* 0x00000001ff087819 */ /* 0x000fc40000011607 */
[----:B------:R-:W-:Y:S02]  /*04b0*/  LOP3.LUT R21, R7, 0x7, RZ, 0xc0, !PT ;  /* 0x0000000707157812 */ /* 0x000fe400078ec0ff */
[----:B------:R-:W-:Y:S02]  /*04c0*/  LOP3.LUT R7, R23, 0x7, RZ, 0xc0, !PT ;  /* 0x0000000717077812 */ /* 0x000fe400078ec0ff */
[----:B------:R-:W-:Y:S02]  /*04d0*/  LOP3.LUT R18, R8, 0x7ffffffc, RZ, 0xc0, !PT ;  /* 0x7ffffffc08127812 */ /* 0x000fe400078ec0ff */
[----:B0-----:R-:W-:Y:S02]  /*04e0*/  LOP3.LUT R17, R19, 0x7, RZ, 0xc0, !PT ;  /* 0x0000000713117812 */ /* 0x001fe400078ec0ff */
[----:B------:R-:W-:Y:S02]  /*04f0*/  SHF.R.U32.HI R8, RZ, 0x1, R23 ;  /* 0x00000001ff087819 */ /* 0x000fe40000011617 */
[----:B------:R-:W-:-:S02]  /*0500*/  SHF.R.U32.HI R19, RZ, 0x1, R19 ;  /* 0x00000001ff137819 */ /* 0x000fc40000011613 */
[----:B-1----:R-:W-:Y:S01]  /*0510*/  LOP3.LUT R11, R9, 0x7, RZ, 0xc0, !PT ;  /* 0x00000007090b7812 */ /* 0x002fe200078ec0ff */
[--C-:B------:R-:W-:Y:S01]  /*0520*/  IMAD R21, R21, 0x24, R2.reuse ;  /* 0x0000002415157824 */ /* 0x100fe200078e0202 */
[----:B------:R-:W-:Y:S01]  /*0530*/  SHF.R.U32.HI R16, RZ, 0x1, R9 ;  /* 0x00000001ff107819 */ /* 0x000fe20000011609 */
[--C-:B------:R-:W-:Y:S01]  /*0540*/  IMAD R7, R7, 0x24, R2.reuse ;  /* 0x0000002407077824 */ /* 0x100fe200078e0202 */
[----:B------:R-:W-:Y:S01]  /*0550*/  LOP3.LUT R8, R8, 0x7ffffffc, RZ, 0xc0, !PT ;  /* 0x7ffffffc08087812 */ /* 0x000fe200078ec0ff */
[--C-:B------:R-:W-:Y:S01]  /*0560*/  IMAD R17, R17, 0x24, R2.reuse ;  /* 0x0000002411117824 */ /* 0x100fe200078e0202 */
[----:B-----5:R-:W-:Y:S01]  /*0570*/  LOP3.LUT R14, R19, 0x7ffffffc, RZ, 0xc0, !PT ;  /* 0x7ffffffc130e7812 */ /* 0x020fe200078ec0ff */
[----:B------:R-:W-:Y:S01]  /*0580*/  IMAD R13, R11, 0x24, R2 ;  /* 0x000000240b0d7824 */ /* 0x000fe200078e0202 */
[----:B------:R-:W-:Y:S01]  /*0590*/  LOP3.LUT R16, R16, 0x7ffffffc, RZ, 0xc0, !PT ;  /* 0x7ffffffc10107812 */ /* 0x000fe200078ec0ff */
[----:B------:R-:W-:Y:S01]  /*05a0*/  IMAD.IADD R21, R21, 0x1, R18 ;  /* 0x0000000115157824 */ /* 0x000fe200078e0212 */
[----:B------:R-:W-:Y:S01]  /*05b0*/  IADD3 R11, PT, PT, R7, R8, RZ ;  /* 0x00000008070b7210 */ /* 0x000fe20007ffe0ff */
[----:B------:R-:W-:Y:S01]  /*05c0*/  IMAD.IADD R17, R17, 0x1, R14 ;  /* 0x0000000111117824 */ /* 0x000fe200078e020e */
[----:B------:R-:W-:Y:S01]  /*05d0*/  IADD3 R16, PT, PT, R13, R16, RZ ;  /* 0x000000100d107210 */ /* 0x000fe20007ffe0ff */
[----:B------:R-:W-:-:S05]  /*05e0*/  IMAD.IADD R7, R9, 0x1, R0 ;  /* 0x0000000109077824 */ /* 0x000fca00078e0200 */
[----:B------:R-:W-:Y:S01]  /*05f0*/  ISETP.GE.U32.AND P0, PT, R7, 0x40, PT ;  /* 0x000000400700780c */ /* 0x000fe20003f06070 */
[----:B--2---:R1:W-:Y:S04]  /*0600*/  STS [R21], R6 ;  /* 0x0000000615007388 */ /* 0x0043e80000000800 */
[----:B---3--:R1:W-:Y:S04]  /*0610*/  STS [R11], R10 ;  /* 0x0000000a0b007388 */ /* 0x0083e80000000800 */
[----:B----4-:R1:W-:Y:S04]  /*0620*/  STS [R17], R12 ;  /* 0x0000000c11007388 */ /* 0x0103e80000000800 */
[----:B------:R1:W-:Y:S01]  /*0630*/  STS [R16], R15 ;  /* 0x0000000f10007388 */ /* 0x0003e20000000800 */
[----:B------:R-:W-:Y:S05]  /*0640*/  @!P0 BRA `(.L_x_3605) ;  /* 0xfffffffc00688947 */ /* 0x000fea000383ffff */
.L_x_3601:
[----:B------:R-:W-:Y:S05]  /*0650*/  BSYNC.RECONVERGENT B0 ;  /* 0x0000000000007941 */ /* 0x000fea0003800200 */
.L_x_3600:
        /* <DEDUP_REMOVED lines=8> */
[C---:B------:R-:W-:Y:S02]  /*06e0*/  LOP3.LUT R28, R3.reuse, 0x7, RZ, 0xc0, !PT ;  /* 0x00000007031c7812 */ /* 0x040fe400078ec0ff */
[----:B------:R-:W-:Y:S02]  /*06f0*/  SHF.L.U32 R7, R3, 0x3, RZ ;  /* 0x0000000303077819 */ /* 0x000fe400000006ff */
[----:B------:R-:W-:Y:S01]  /*0700*/  MOV R8, 0x7a0 ;  /* 0x000007a000087802 */ /* 0x000fe20000000f00 */
[----:B--2---:R-:W-:-:S04]  /*0710*/  USHF.L.U32 UR4, UR10, 0x2, URZ ;  /* 0x000000020a047899 */ /* 0x004fc800080006ff */
[----:B------:R-:W-:Y:S02]  /*0720*/  ULOP3.LUT UR5, UR4, 0xffff, URZ, 0xc0, !UPT ;  /* 0x0000ffff04057892 */ /* 0x000fe4000f8ec0ff */
[----:B------:R-:W-:Y:S01]  /*0730*/  VIADD R0, R0, UR4 ;  /* 0x0000000400007c36 */ /* 0x000fe20008000000 */
[----:B------:R-:W-:-:S04]  /*0740*/  UMOV UR4, UR6 ;  /* 0x0000000600047c82 */ /* 0x000fc80008000000 */
[----:B------:R-:W-:-:S04]  /*0750*/  IADD3 R0, PT, PT, RZ, -R0, RZ ;  /* 0x80000000ff007210 */ /* 0x000fc80007ffe0ff */
[----:B------:R-:W-:-:S05]  /*0760*/  PRMT R0, R0, 0x7710, RZ ;  /* 0x0000771000007816 */ /* 0x000fca00000000ff */
[----:B------:R-:W-:-:S05]  /*0770*/  VIADD R0, R0, 0x3ff ;  /* 0x000003ff00007836 */ /* 0x000fca0000000000 */
[----:B------:R-:W-:-:S07]  /*0780*/  LOP3.LUT R0, R0, 0xffff, RZ, 0xc0, !PT ;  /* 0x0000ffff00007812 */ /* 0x000fce00078ec0ff */
[----:B01----:R-:W-:Y:S05]  /*0790*/  CALL.REL.NOINC `($__internal_108_$__cuda_sm20_div_u16) ;  /* 0x00000010008c7944 */ /* 0x003fea0003c00000 */
[----:B------:R-:W0:Y:S01]  /*07a0*/  S2UR UR6, SR_CgaCtaId ;  /* 0x00000000000679c3 */ /* 0x000e220000008800 */
[C---:B------:R-:W-:Y:S01]  /*07b0*/  VIADD R26, R3.reuse, 0x1 ;  /* 0x00000001031a7836 */ /* 0x040fe20000000000 */
[----:B------:R-:W-:Y:S01]  /*07c0*/  UMOV UR5, 0x400 ;  /* 0x0000040000057882 */ /* 0x000fe20000000000 */
[C---:B------:R-:W-:Y:S01]  /*07d0*/  VIADD R22, R3.reuse, 0x3 ;  /* 0x0000000303167836 */ /* 0x040fe20000000000 */
[C---:B------:R-:W-:Y:S01]  /*07e0*/  IADD3 R24, PT, PT, R3.reuse, 0x2, RZ ;  /* 0x0000000203187810 */ /* 0x040fe20007ffe0ff */
[C---:B------:R-:W-:Y:S01]  /*07f0*/  VIADD R5, R3.reuse, 0xffffffff ;  /* 0xffffffff03057836 */ /* 0x040fe20000000000 */
[----:B------:R-:W-:Y:S01]  /*0800*/  IADD3 R4, PT, PT, R3, 0x6, RZ ;  /* 0x0000000603047810 */ /* 0x000fe20007ffe0ff */
[----:B------:R-:W-:Y:S01]  /*0810*/  UIADD3 UR5, UPT, UPT, UR5, 0x180, URZ ;  /* 0x0000018005057890 */ /* 0x000fe2000fffe0ff */
[----:B------:R-:W-:Y:S02]  /*0820*/  LOP3.LUT R26, R26, 0x7, RZ, 0xc0, !PT ;  /* 0x000000071a1a7812 */ /* 0x000fe400078ec0ff */
[----:B------:R-:W-:-:S02]  /*0830*/  LOP3.LUT R24, R24, 0x7, RZ, 0xc0, !PT ;  /* 0x0000000718187812 */ /* 0x000fc400078ec0ff */
[----:B------:R-:W-:Y:S02]  /*0840*/  LOP3.LUT R22, R22, 0x7, RZ, 0xc0, !PT ;  /* 0x0000000716167812 */ /* 0x000fe400078ec0ff */
[----:B------:R-:W-:Y:S02]  /*0850*/  LOP3.LUT R4, R4, 0x7, RZ, 0xc0, !PT ;  /* 0x0000000704047812 */ /* 0x000fe400078ec0ff */
[----:B------:R-:W-:Y:S02]  /*0860*/  LOP3.LUT R5, R5, 0x7, RZ, 0xc0, !PT ;  /* 0x0000000705057812 */ /* 0x000fe400078ec0ff */
[C---:B------:R-:W-:Y:S02]  /*0870*/  LOP3.LUT R27, R7.reuse, 0x7, R3, 0xf8, !PT ;  /* 0x00000007071b7812 */ /* 0x040fe400078ef803 */
[C---:B------:R-:W-:Y:S02]  /*0880*/  LOP3.LUT R8, R7.reuse, 0x4, R28, 0xf6, !PT ;  /* 0x0000000407087812 */ /* 0x040fe400078ef61c */
[C---:B------:R-:W-:Y:S01]  /*0890*/  LOP3.LUT R25, R7.reuse, R26, RZ, 0xfc, !PT ;  /* 0x0000001a07197212 */ /* 0x040fe200078efcff */
[----:B0-----:R-:W-:Y:S01]  /*08a0*/  ULEA UR5, UR6, UR5, 0x18 ;  /* 0x0000000506057291 */ /* 0x001fe2000f8ec0ff */
[----:B------:R-:W-:-:S02]  /*08b0*/  LOP3.LUT R23, R7, R24, RZ, 0xfc, !PT ;  /* 0x0000001807177212 */ /* 0x000fc400078efcff */
[C---:B------:R-:W-:Y:S02]  /*08c0*/  LOP3.LUT R6, R7.reuse, R22, RZ, 0xfc, !PT ;  /* 0x0000001607067212 */ /* 0x040fe400078efcff */
[C---:B------:R-:W-:Y:S02]  /*08d0*/  LOP3.LUT R20, R7.reuse, R4, RZ, 0xfc, !PT ;  /* 0x0000000407147212 */ /* 0x040fe400078efcff */
[----:B------:R-:W-:Y:S02]  /*08e0*/  LOP3.LUT R21, R7, R5, RZ, 0xfc, !PT ;  /* 0x0000000507157212 */ /* 0x000fe400078efcff */
[----:B------:R-:W-:Y:S02]  /*08f0*/  LOP3.LUT R2, R0, 0x3, RZ, 0xc0, !PT ;  /* 0x0000000300027812 */ /* 0x000fe400078ec0ff */
[----:B------:R-:W-:Y:S02]  /*0900*/  LEA R27, R27, UR5, 0x2 ;  /* 0x000000051b1b7c11 */ /* 0x000fe4000f8e10ff */
[----:B------:R-:W-:-:S02]  /*0910*/  LEA R25, R25, UR5, 0x2 ;  /* 0x0000000519197c11 */ /* 0x000fc4000f8e10ff */
[----:B------:R-:W-:Y:S02]  /*0920*/  LEA R23, R23, UR5, 0x2 ;  /* 0x0000000517177c11 */ /* 0x000fe4000f8e10ff */
[----:B------:R-:W-:Y:S02]  /*0930*/  LEA R6, R6, UR5, 0x2 ;  /* 0x0000000506067c11 */ /* 0x000fe4000f8e10ff */
[----:B------:R-:W-:Y:S02]  /*0940*/  LEA R7, R8, UR5, 0x2 ;  /* 0x0000000508077c11 */ /* 0x000fe4000f8e10ff */
[----:B------:R-:W-:Y:S02]  /*0950*/  LEA R20, R20, UR5, 0x2 ;  /* 0x0000000514147c11 */ /* 0x000fe4000f8e10ff */
[----:B------:R-:W-:-:S07]  /*0960*/  LEA R21, R21, UR5, 0x2 ;  /* 0x0000000515157c11 */ /* 0x000fce000f8e10ff */
.L_x_3611:
[----:B------:R-:W-:Y:S01]  /*0970*/  ISETP.NE.AND P1, PT, R2, 0x2, PT ;  /* 0x000000020200780c */ /* 0x000fe20003f25270 */
[----:B------:R-:W-:Y:S01]  /*0980*/  USHF.L.U32 UR11, UR10, 0x2, URZ ;  /* 0x000000020a0b7899 */ /* 0x000fe200080006ff */
[----:B0-----:R-:W-:Y:S01]  /*0990*/  LOP3.LUT R8, R0, 0xffff, RZ, 0xc0, !PT ;  /* 0x0000ffff00087812 */ /* 0x001fe200078ec0ff */
[----:B------:R-:W-:Y:S01]  /*09a0*/  BSSY.RECONVERGENT B0, `(.L_x_3606) ;  /* 0x0000024000007945 */ /* 0x000fe20003800200 */
[----:B------:R-:W-:Y:S02]  /*09b0*/  SHF.L.U32 R34, R3, 0x2, RZ ;  /* 0x0000000203227819 */ /* 0x000fe400000006ff */
[----:B------:R-:W-:-:S07]  /*09c0*/  ISETP.GE.U32.AND P0, PT, R8, 0x2, PT ;  /* 0x000000020800780c */ /* 0x000fce0003f06070 */
[----:B------:R-:W-:Y:S06]  /*09d0*/  @!P1 BRA `(.L_x_3607) ;  /* 0x0000000000809947 */ /* 0x000fec0003800000 */
        /* <DEDUP_REMOVED lines=9> */
[----:B------:R-:W-:-:S05]  /*0a70*/  VIADD R14, R34, UR11 ;  /* 0x0000000b220e7c36 */ /* 0x000fca0008000000 */
[----:B------:R-:W-:Y:S01]  /*0a80*/  MOV R34, R14 ;  /* 0x0000000e00227202 */ /* 0x000fe20000000f00 */
[----:B0-----:R-:W-:-:S06]  /*0a90*/  ULEA UR5, UR6, UR5, 0x18 ;  /* 0x0000000506057291 */ /* 0x001fcc000f8ec0ff */
[----:B------:R-:W-:-:S05]  /*0aa0*/  LEA R16, R3, UR5, 0x4 ;  /* 0x0000000503107c11 */ /* 0x000fca000f8e20ff */
[----:B--2---:R0:W-:Y:S01]  /*0ab0*/  STS.128 [R16], R8 ;  /* 0x0000000810007388 */ /* 0x0041e20000000c00 */
[----:B------:R-:W-:Y:S05]  /*0ac0*/  @!P1 BRA `(.L_x_3607) ;  /* 0x0000000000449947 */ /* 0x000fea0003800000 */
[----:B------:R-:W-:Y:S01]  /*0ad0*/  ISETP.NE.AND P1, PT, R2, RZ, PT ;  /* 0x000000ff0200720c */ /* 0x000fe20003f25270 */
[----:B------:R-:W-:Y:S01]  /*0ae0*/  VIADD R34, R14, UR11 ;  /* 0x0000000b0e227c36 */ /* 0x000fe20008000000 */
[----:B0-----:R-:W-:Y:S01]  /*0af0*/  MOV R9, UR4 ;  /* 0x0000000400097c02 */ /* 0x001fe20008000f00 */
[----:B------:R-:W-:-:S03]  /*0b00*/  IMAD.U32 R11, RZ, RZ, UR4 ;  /* 0x00000004ff0b7e24 */ /* 0x000fc6000f8e00ff */
[----:B------:R-:W-:-:S05]  /*0b10*/  LEA R9, R9, R14, 0xa ;  /* 0x0000000e09097211 */ /* 0x000fca00078e50ff */
[----:B------:R-:W-:-:S04]  /*0b20*/  IMAD.WIDE R8, R9, 0x4, R12 ;  /* 0x0000000409087825 */ /* 0x000fc800078e020c */
[----:B------:R-:W-:-:S04]  /*0b30*/  @P1 IMAD R11, R11, 0x400, R34 ;  /* 0x000004000b0b1824 */ /* 0x000fc800078e0222 */
[----:B------:R-:W-:Y:S02]  /*0b40*/  @P1 IMAD.WIDE R12, R11, 0x4, R12 ;  /* 0x000000040b0c1825 */ /* 0x000fe400078e020c */
[----:B------:R-:W2:Y:S04]  /*0b50*/  LDG.E.128 R8, desc[UR8][R8.64] ;  /* 0x0000000808087981 */ /* 0x000ea8000c1e1d00 */
[----:B------:R-:W3:Y:S01]  /*0b60*/  @P1 LDG.E.128 R12, desc[UR8][R12.64] ;  /* 0x000000080c0c1981 */ /* 0x000ee2000c1e1d00 */
[----:B------:R-:W-:Y:S02]  /*0b70*/  MOV R17, UR10 ;  /* 0x0000000a00117c02 */ /* 0x000fe40008000f00 */
[----:B------:R-:W-:-:S03]  /*0b80*/  @P1 IADD3 R34, PT, PT, R34, UR11, RZ ;  /* 0x0000000b22221c10 */ /* 0x000fc6000fffe0ff */
[----:B------:R-:W-:Y:S01]  /*0b90*/  IMAD R17, R17, 0x10, R16 ;  /* 0x0000001011117824 */ /* 0x000fe200078e0210 */
[----:B------:R-:W-:-:S05]  /*0ba0*/  MOV R16, UR10 ;  /* 0x0000000a00107c02 */ /* 0x000fca0008000f00 */
[----:B------:R-:W-:Y:S01]  /*0bb0*/  @P1 IMAD R16, R16, 0x10, R17 ;  /* 0x0000001010101824 */ /* 0x000fe200078e0211 */
[----:B--2---:R1:W-:Y:S04]  /*0bc0*/  STS.128 [R17], R8 ;  /* 0x0000000811007388 */ /* 0x0043e80000000c00 */
[----:B---3--:R1:W-:Y:S02]  /*0bd0*/  @P1 STS.128 [R16], R12 ;  /* 0x0000000c10001388 */ /* 0x0083e40000000c00 */
.L_x_3607:
[----:B------:R-:W-:Y:S05]  /*0be0*/  BSYNC.RECONVERGENT B0 ;  /* 0x0000000000007941 */ /* 0x000fea0003800200 */
.L_x_3606:
        /* <DEDUP_REMOVED lines=14> */
.L_x_3610:
[----:B------:R-:W0:Y:S02]  /*0cd0*/  LDC.64 R16, c[0x0][0x390] ;  /* 0x0000e400ff107b82 */ /* 0x000e240000000a00 */
[----:B0-----:R-:W-:-:S06]  /*0ce0*/  IMAD.WIDE R12, R29, 0x4, R16 ;  /* 0x000000041d0c7825 */ /* 0x001fcc00078e0210 */
[----:B------:R-:W2:Y:S01]  /*0cf0*/  LDG.E.128 R12, desc[UR8][R12.64] ;  /* 0x000000080c0c7981 */ /* 0x000ea2000c1e1d00 */
[----:B------:R-:W-:-:S06]  /*0d00*/  IMAD.WIDE R8, R32, 0x4, R16 ;  /* 0x0000000420087825 */ /* 0x000fcc00078e0210 */
[----:B------:R-:W3:Y:S01]  /*0d10*/  LDG.E.128 R8, desc[UR8][R8.64] ;  /* 0x0000000808087981 */ /* 0x000ee2000c1e1d00 */
[----:B------:R-:W-:-:S03]  /*0d20*/  IMAD.U32 R36, RZ, RZ, UR10 ;  /* 0x0000000aff247e24 */ /* 0x000fc6000f8e00ff */
[----:B--2---:R0:W-:Y:S02]  /*0d30*/  STS.128 [R33], R12 ;  /* 0x0000000c21007388 */ /* 0x0041e40000000c00 */
[----:B0-----:R-:W-:-:S04]  /*0d40*/  IMAD.WIDE R12, R31, 0x4, R16 ;  /* 0x000000041f0c7825 */ /* 0x001fc800078e0210 */
[----:B------:R-:W-:Y:S02]  /*0d50*/  IMAD.WIDE R16, R30, 0x4, R16 ;  /* 0x000000041e107825 */ /* 0x000fe400078e0210 */
[----:B------:R-:W2:Y:S04]  /*0d60*/  LDG.E.128 R12, desc[UR8][R12.64] ;  /* 0x000000080c0c7981 */ /* 0x000ea8000c1e1d00 */
[----:B------:R-:W4:Y:S01]  /*0d70*/  LDG.E.128 R16, desc[UR8][R16.64] ;  /* 0x0000000810107981 */ /* 0x000f22000c1e1d00 */
[C---:B------:R-:W-:Y:S01]  /*0d80*/  LEA R35, R36.reuse, R33, 0x4 ;  /* 0x0000002124237211 */ /* 0x040fe200078e20ff */
[----:B------:R-:W-:Y:S01]  /*0d90*/  IMAD R36, R36, 0x20, R33 ;  /* 0x0000002024247824 */ /* 0x000fe200078e0221 */
[----:B------:R-:W-:-:S03]  /*0da0*/  MOV R37, UR10 ;  /* 0x0000000a00257c02 */ /* 0x000fc60008000f00 */
[----:B---3--:R0:W-:Y:S02]  /*0db0*/  STS.128 [R35], R8 ;  /* 0x0000000823007388 */ /* 0x0081e40000000c00 */
[----:B------:R-:W-:Y:S01]  /*0dc0*/  IMAD R37, R37, 0x30, R33 ;  /* 0x0000003025257824 */ /* 0x000fe200078e0221 */
[----:B0-----:R-:W-:Y:S02]  /*0dd0*/  MOV R9, UR11 ;  /* 0x0000000b00097c02 */ /* 0x001fe40008000f00 */
[----:B------:R-:W-:Y:S02]  /*0de0*/  MOV R11, UR11 ;  /* 0x0000000b000b7c02 */ /* 0x000fe40008000f00 */
[----:B------:R-:W-:Y:S01]  /*0df0*/  IADD3 R34, PT, PT, R9, UR11, R34 ;  /* 0x0000000b09227c10 */ /* 0x000fe2000fffe022 */
[----:B------:R-:W-:Y:S01]  /*0e00*/  IMAD.U32 R9, RZ, RZ, UR10 ;  /* 0x0000000aff097e24 */ /* 0x000fe2000f8e00ff */
[----:B------:R-:W-:Y:S02]  /*0e10*/  MOV R8, UR10 ;  /* 0x0000000a00087c02 */ /* 0x000fe40008000f00 */
[----:B------:R-:W-:Y:S01]  /*0e20*/  IADD3 R34, PT, PT, R11, UR11, R34 ;  /* 0x0000000b0b227c10 */ /* 0x000fe2000fffe022 */
[----:B------:R-:W-:Y:S01]  /*0e30*/  IMAD R32, R9, 0x10, R32 ;  /* 0x0000001009207824 */ /* 0x000fe200078e0220 */
[----:B------:R-:W-:-:S02]  /*0e40*/  MOV R10, UR10 ;  /* 0x0000000a000a7c02 */ /* 0x000fc40008000f00 */
[----:B------:R-:W-:Y:S02]  /*0e50*/  ISETP.GE.U32.AND P0, PT, R34, 0x400, PT ;  /* 0x000004002200780c */ /* 0x000fe40003f06070 */
[----:B------:R-:W-:Y:S02]  /*0e60*/  LEA R30, R9, R30, 0x4 ;  /* 0x0000001e091e7211 */ /* 0x000fe400078e20ff */
[----:B------:R-:W-:Y:S02]  /*0e70*/  LEA R31, R8, R31, 0x4 ;  /* 0x0000001f081f7211 */ /* 0x000fe400078e20ff */
[----:B------:R-:W-:Y:S01]  /*0e80*/  LEA R33, R10, R33, 0x6 ;  /* 0x000000210a217211 */ /* 0x000fe200078e30ff */
[----:B--2---:R0:W-:Y:S04]  /*0e90*/  STS.128 [R36], R12 ;  /* 0x0000000c24007388 */ /* 0x0041e80000000c00 */
[----:B----4-:R2:W-:Y:S01]  /*0ea0*/  STS.128 [R37], R16 ;  /* 0x0000001025007388 */ /* 0x0105e20000000c00 */
[----:B0-----:R-:W-:-:S05]  /*0eb0*/  IMAD.U32 R12, RZ, RZ, UR10 ;  /* 0x0000000aff0c7e24 */ /* 0x001fca000f8e00ff */
[----:B------:R-:W-:Y:S01]  /*0ec0*/  LEA R29, R12, R29, 0x4 ;  /* 0x0000001d0c1d7211 */ /* 0x000fe200078e20ff */
[----:B--2---:R-:W-:Y:S06]  /*0ed0*/  @!P0 BRA `(.L_x_3610) ;  /* 0xfffffffc007c8947 */ /* 0x004fec000383ffff */
.L_x_3609:
[----:B------:R-:W-:Y:S05]  /*0ee0*/  BSYNC.RECONVERGENT B0 ;  /* 0x0000000000007941 */ /* 0x000fea0003800200 */
.L_x_3608:
[----:B------:R-:W2:Y:S08]  /*0ef0*/  S2UR UR6, SR_CgaCtaId ;  /* 0x00000000000679c3 */ /* 0x000eb00000008800 */
[----:B------:R-:W-:Y:S01]  /*0f00*/  BAR.SYNC.DEFER_BLOCKING 0x0 ;  /* 0x0000000000007b1d */ /* 0x000fe20000010000 */
[----:B------:R-:W-:Y:S01]  /*0f10*/  VIADD R30, R3, 0x5 ;  /* 0x00000005031e7836 */ /* 0x000fe20000000000 */
[----:B-1----:R-:W-:-:S04]  /*0f20*/  LOP3.LUT R17, R28, 0x4, RZ, 0x3c, !PT ;  /* 0x000000041c117812 */ /* 0x002fc800078e3cff */
[----:B------:R-:W-:Y:S01]  /*0f30*/  UMOV UR5, 0x400 ;  /* 0x0000040000057882 */ /* 0x000fe20000000000 */
[----:B------:R-:W-:-:S04]  /*0f40*/  LOP3.LUT R30, R30, 0x7, RZ, 0xc0, !PT ;  /* 0x000000071e1e7812 */ /* 0x000fc800078ec0ff */
[----:B0-----:R-:W-:Y:S01]  /*0f50*/  LEA R16, R3, R30, 0x3 ;  /* 0x0000001e03107211 */ /* 0x001fe200078e18ff */
[----:B--2---:R-:W-:Y:S01]  /*0f60*/  ULEA UR11, UR6, UR5, 0x18 ;  /* 0x00000005060b7291 */ /* 0x004fe2000f8ec0ff */
[----:B------:R-:W-:Y:S01]  /*0f70*/  LDS R10, [R27] ;  /* 0x000000001b0a7984 */ /* 0x000fe20000000800 */
[----:B------:R-:W-:-:S03]  /*0f80*/  UIADD3 UR5, UPT, UPT, UR5, 0x180, URZ ;  /* 0x0000018005057890 */ /* 0x000fc6000fffe0ff */
[----:B------:R-:W-:Y:S01]  /*0f90*/  LDS R11, [R25] ;  /* 0x00000000190b7984 */ /* 0x000fe20000000800 */
[----:B------:R-:W-:Y:S01]  /*0fa0*/  LEA R15, R28, UR11, 0x2 ;  /* 0x0000000b1c0f7c11 */ /* 0x000fe2000f8e10ff */
[----:B------:R-:W-:Y:S02]  /*0fb0*/  ULEA UR5, UR6, UR5, 0x18 ;  /* 0x0000000506057291 */ /* 0x000fe4000f8ec0ff */
[----:B------:R-:W-:Y:S04]  /*0fc0*/  LDS R19, [R23] ;  /* 0x0000000017137984 */ /* 0x000fe80000000800 */
[----:B------:R-:W0:Y:S01]  /*0fd0*/  LDS R31, [R15] ;  /* 0x000000000f1f7984 */ /* 0x000e220000000800 */
[----:B------:R-:W-:Y:S01]  /*0fe0*/  LEA R16, R16, UR5, 0x2 ;  /* 0x0000000510107c11 */ /* 0x000fe2000f8e10ff */
[----:B------:R-:W-:-:S02]  /*0ff0*/  USHF.L.U32 UR5, UR7, 0x2, URZ ;  /* 0x0000000207057899 */ /* 0x000fc400080006ff */
[----:B------:R-:W1:Y:S04]  /*1000*/  LDS R9, [R15+0x24] ;  /* 0x000024000f097984 */ /* 0x000e680000000800 */
[----:B------:R-:W-:Y:S04]  /*1010*/  LDS R13, [R6] ;  /* 0x00000000060d7984 */ /* 0x000fe80000000800 */
[----:B------:R-:W-:Y:S04]  /*1020*/  LDS R18, [R7] ;  /* 0x0000000007127984 */ /* 0x000fe80000000800 */
[----:B------:R-:W-:Y:S04]  /*1030*/  LDS R16, [R16] ;  /* 0x0000000010107984 */ /* 0x000fe80000000800 */
[----:B------:R-:W-:Y:S04]  /*1040*/  LDS R14, [R20] ;  /* 0x00000000140e7984 */ /* 0x000fe80000000800 */
[----:B------:R-:W-:Y:S04]  /*1050*/  LDS R36, [R15+0x90] ;  /* 0x000090000f247984 */ /* 0x000fe80000000800 */
[----:B0-----:R-:W0:Y:S04]  /*1060*/  SHFL.IDX PT, R29, R31, R28, 0x181f ;  /* 0x00181f1c1f1d7589 */ /* 0x001e2800000e0000 */
[----:B------:R-:W2:Y:S04]  /*1070*/  SHFL.IDX PT, R32, R31, R26, 0x181f ;  /* 0x00181f1a1f207589 */ /* 0x000ea800000e0000 */
[----:B------:R-:W3:Y:S04]  /*1080*/  SHFL.IDX PT, R33, R31, R24, 0x181f ;  /* 0x00181f181f217589 */ /* 0x000ee800000e0000 */
[----:B------:R-:W4:Y:S04]  /*1090*/  SHFL.IDX PT, R8, R31, R22, 0x181f ;  /* 0x00181f161f087589 */ /* 0x000f2800000e0000 */
[----:B------:R-:W-:Y:S04]  /*10a0*/  SHFL.IDX PT, R37, R31, R4, 0x181f ;  /* 0x00181f041f257589 */ /* 0x000fe800000e0000 */
[----:B-1----:R-:W1:Y:S01]  /*10b0*/  SHFL.IDX PT, R35, R9, R28, 0x181f ;  /* 0x00181f1c09237589 */ /* 0x002e6200000e0000 */
[----:B0-----:R-:W-:-:S03]  /*10c0*/  IMAD R12, R10, R29, RZ ;  /* 0x0000001d0a0c7224 */ /* 0x001fc600078e02ff */
[----:B------:R-:W-:Y:S01]  /*10d0*/  SHFL.IDX PT, R34, R9, R22, 0x181f ;  /* 0x00181f1609227589 */ /* 0x000fe200000e0000 */
[----:B--2---:R-:W-:-:S03]  /*10e0*/  IMAD R12, R11, R32, R12 ;  /* 0x000000200b0c7224 */ /* 0x004fc600078e020c */
[----:B------:R-:W0:Y:S01]  /*10f0*/  SHFL.IDX PT, R29, R31, R17, 0x181f ;  /* 0x00181f111f1d7589 */ /* 0x000e2200000e0000 */
[----:B---3--:R-:W-:-:S03]  /*1100*/  IMAD R12, R19, R33, R12 ;  /* 0x00000021130c7224 */ /* 0x008fc600078e020c */
[----:B------:R-:W-:Y:S01]  /*1110*/  SHFL.IDX PT, R32, R9, R24, 0x181f ;  /* 0x00181f1809207589 */ /* 0x000fe200000e0000 */
[----:B----4-:R-:W-:-:S03]  /*1120*/  IMAD R12, R13, R8, R12 ;  /* 0x000000080d0c7224 */ /* 0x010fc600078e020c */
[----:B------:R-:W2:Y:S04]  /*1130*/  SHFL.IDX PT, R33, R31, R30, 0x181f ;  /* 0x00181f1e1f217589 */ /* 0x000ea800000e0000 */
[----:B------:R-:W3:Y:S01]  /*1140*/  SHFL.IDX PT, R8, R9, R26, 0x181f ;  /* 0x00181f1a09087589 */ /* 0x000ee200000e0000 */
[----:B-1----:R-:W-:-:S03]  /*1150*/  IMAD R35, R10, R35, RZ ;  /* 0x000000230a237224 */ /* 0x002fc600078e02ff */
[----:B------:R-:W-:Y:S01]  /*1160*/  SHFL.IDX PT, R31, R31, R5, 0x181f ;  /* 0x00181f051f1f7589 */ /* 0x000fe200000e0000 */
[----:B0-----:R-:W-:-:S04]  /*1170*/  IMAD R12, R18, R29, R12 ;  /* 0x0000001d120c7224 */ /* 0x001fc800078e020c */
[----:B--2---:R-:W-:-:S04]  /*1180*/  IMAD R12, R16, R33, R12 ;  /* 0x00000021100c7224 */ /* 0x004fc800078e020c */
[----:B------:R-:W-:Y:S02]  /*1190*/  IMAD R29, R14, R37, R12 ;  /* 0x000000250e1d7224 */ /* 0x000fe400078e020c */
[----:B------:R-:W-:Y:S01]  /*11a0*/  LDS R37, [R15+0x48] ;  /* 0x000048000f257984 */ /* 0x000fe20000000800 */
[----:B---3--:R-:W-:-:S03]  /*11b0*/  IMAD R8, R11, R8, R35 ;  /* 0x000000080b087224 */ /* 0x008fc600078e0223 */
[----:B------:R-:W-:Y:S01]  /*11c0*/  LDS R12, [R21] ;  /* 0x00000000150c7984 */ /* 0x000fe20000000800 */
[----:B------:R-:W-:-:S03]  /*11d0*/  IMAD R8, R19, R32, R8 ;  /* 0x0000002013087224 */ /* 0x000fc600078e0208 */
[----:B------:R-:W0:Y:S01]  /*11e0*/  SHFL.IDX PT, R32, R9, R17, 0x181f ;  /* 0x00181f1109207589 */ /* 0x000e2200000e0000 */
[----:B------:R-:W-:-:S03]  /*11f0*/  IMAD R33, R13, R34, R8 ;  /* 0x000000220d217224 */ /* 0x000fc600078e0208 */
[----:B------:R-:W1:Y:S01]  /*1200*/  SHFL.IDX PT, R8, R9, R30, 0x181f ;  /* 0x00181f1e09087589 */ /* 0x000e6200000e0000 */
[----:B0-----:R-:W-:-:S03]  /*1210*/  IMAD R35, R18, R32, R33 ;  /* 0x0000002012237224 */ /* 0x001fc600078e0221 */
[----:B------:R-:W0:Y:S01]  /*1220*/  SHFL.IDX PT, R33, R9, R4, 0x181f ;  /* 0x00181f0409217589 */ /* 0x000e2200000e0000 */
[----:B-1----:R-:W-:-:S03]  /*1230*/  IMAD R8, R16, R8, R35 ;  /* 0x0000000810087224 */ /* 0x002fc600078e0223 */
[----:B------:R-:W1:Y:S04]  /*1240*/  SHFL.IDX PT, R35, R37, R28, 0x181f ;  /* 0x00181f1c25237589 */ /* 0x000e6800000e0000 */
[----:B------:R-:W2:Y:S01]  /*1250*/  SHFL.IDX PT, R32, R37, R26, 0x181f ;  /* 0x00181f1a25207589 */ /* 0x000ea200000e0000 */
[----:B------:R-:W-:-:S03]  /*1260*/  IMAD R29, R12, R31, R29 ;  /* 0x0000001f0c1d7224 */ /* 0x000fc600078e021d */
[----:B------:R-:W3:Y:S04]  /*1270*/  SHFL.IDX PT, R34, R37, R24, 0x181f ;  /* 0x00181f1825227589 */ /* 0x000ee800000e0000 */
[----:B------:R-:W4:Y:S01]  /*1280*/  SHFL.IDX PT, R31, R37, R22, 0x181f ;  /* 0x00181f16251f7589 */ /* 0x000f2200000e0000 */
[----:B0-----:R-:W-:Y:S02]  /*1290*/  IMAD R33, R14, R33, R8 ;  /* 0x000000210e217224 */ /* 0x001fe400078e0208 */
[----:B-1----:R-:W-:-:S04]  /*12a0*/  IMAD R8, R10, R35, RZ ;  /* 0x000000230a087224 */ /* 0x002fc800078e02ff */
[----:B--2---:R-:W-:Y:S02]  /*12b0*/  IMAD R8, R11, R32, R8 ;  /* 0x000000200b087224 */ /* 0x004fe400078e0208 */
[----:B------:R-:W0:Y:S02]  /*12c0*/  SHFL.IDX PT, R32, R37, R17, 0x181f ;  /* 0x00181f1125207589 */ /* 0x000e2400000e0000 */
[----:B---3--:R-:W-:Y:S02]  /*12d0*/  IMAD R8, R19, R34, R8 ;  /* 0x0000002213087224 */ /* 0x008fe400078e0208 */
[----:B------:R-:W-:Y:S02]  /*12e0*/  LDS R34, [R15+0x6c] ;  /* 0x00006c000f227984 */ /* 0x000fe40000000800 */
[----:B----4-:R-:W-:Y:S02]  /*12f0*/  IMAD R31, R13, R31, R8 ;  /* 0x0000001f0d1f7224 */ /* 0x010fe400078e0208 */
[----:B------:R-:W1:Y:S02]  /*1300*/  SHFL.IDX PT, R8, R37, R30, 0x181f ;  /* 0x00181f1e25087589 */ /* 0x000e6400000e0000 */
[----:B0-----:R-:W-:-:S04]  /*1310*/  IMAD R31, R18, R32, R31 ;  /* 0x00000020121f7224 */ /* 0x001fc800078e021f */
[----:B-1----:R-:W-:Y:S02]  /*1320*/  IMAD R35, R16, R8, R31 ;  /* 0x0000000810237224 */ /* 0x002fe400078e021f */
[----:B------:R-:W0:Y:S04]  /*1330*/  SHFL.IDX PT, R31, R9, R5, 0x181f ;  /* 0x00181f05091f7589 */ /* 0x000e2800000e0000 */
[----:B------:R-:W1:Y:S04]  /*1340*/  SHFL.IDX PT, R8, R37, R4, 0x181f ;  /* 0x00181f0425087589 */ /* 0x000e6800000e0000 */
[----:B------:R-:W2:Y:S04]  /*1350*/  SHFL.IDX PT, R37, R37, R5, 0x181f ;  /* 0x00181f0525257589 */ /* 0x000ea800000e0000 */
[----:B------:R-:W-:Y:S01]  /*1360*/  SHFL.IDX PT, R32, R34, R26, 0x181f ;  /* 0x00181f1a22207589 */ /* 0x000fe200000e0000 */
[----:B0-----:R-:W-:-:S03]  /*1370*/  IMAD R31, R12, R31, R33 ;  /* 0x0000001f0c1f7224 */ /* 0x001fc600078e0221 */
[----:B------:R-:W0:Y:S01]  /*1380*/  SHFL.IDX PT, R33, R34, R28, 0x181f ;  /* 0x00181f1c22217589 */ /* 0x000e2200000e0000 */
[----:B-1----:R-:W-:-:S04]  /*1390*/  IMAD R35, R14, R8, R35 ;  /* 0x000000080e237224 */ /* 0x002fc800078e0223 */
[----:B--2---:R-:W-:Y:S02]  /*13a0*/  IMAD R35, R12, R37, R35 ;  /* 0x000000250c237224 */ /* 0x004fe400078e0223 */
[----:B------:R-:W-:Y:S01]  /*13b0*/  LDS R37, [R15+0xd8] ;  /* 0x0000d8000f257984 */ /* 0x000fe20000000800 */
[----:B0-----:R-:W-:-:S03]  /*13c0*/  IMAD R8, R10, R33, RZ ;  /* 0x000000210a087224 */ /* 0x001fc600078e02ff */
[----:B------:R-:W-:Y:S01]  /*13d0*/  SHFL.IDX PT, R33, R34, R5, 0x181f ;  /* 0x00181f0522217589 */ /* 0x000fe200000e0000 */
[----:B------:R-:W-:-:S03]  /*13e0*/  IMAD R8, R11, R32, R8 ;  /* 0x000000200b087224 */ /* 0x000fc600078e0208 */
        /* <DEDUP_REMOVED lines=8> */
[----:B------:R-:W0:Y:S04]  /*1470*/  SHFL.IDX PT, R8, R34, R4, 0x181f ;  /* 0x00181f0422087589 */ /* 0x000e2800000e0000 */
[----:B------:R-:W-:Y:S01]  /*1480*/  LDS R34, [R15+0xfc] ;  /* 0x0000fc000f227984 */ /* 0x000fe20000000800 */
[----:B0-----:R-:W-:Y:S02]  /*1490*/  IMAD R32, R14, R8, R9 ;  /* 0x000000080e207224 */ /* 0x001fe400078e0209 */
[----:B------:R-:W0:Y:S02]  /*14a0*/  LDC.64 R8, c[0x0][0x3a0] ;  /* 0x0000e800ff087b82 */ /* 0x000e240000000a00 */
[----:B------:R-:W-:Y:S01]  /*14b0*/  IMAD R33, R12, R33, R32 ;  /* 0x000000210c217224 */ /* 0x000fe200078e0220 */
[----:B------:R-:W-:Y:S01]  /*14c0*/  MOV R32, UR4 ;  /* 0x0000000400207c02 */ /* 0x000fe20008000f00 */
[----:B------:R-:W-:-:S04]  /*14d0*/  UIADD3 UR4, UPT, UPT, UR7, UR4, URZ ;  /* 0x0000000407047290 */ /* 0x000fc8000fffe0ff */
[----:B------:R-:W-:Y:S01]  /*14e0*/  IMAD R32, R32, 0x400, R3 ;  /* 0x0000040020207824 */ /* 0x000fe200078e0203 */
[----:B------:R-:W-:-:S03]  /*14f0*/  UISETP.GE.U32.AND UP0, UPT, UR4, UR5, UPT ;  /* 0x000000050400728c */ /* 0x000fc6000bf06070 */
[----:B0-----:R-:W-:Y:S02]  /*1500*/  IMAD.WIDE R8, R32, 0x4, R8 ;  /* 0x0000000420087825 */ /* 0x001fe400078e0208 */
[----:B------:R-:W0:Y:S01]  /*1510*/  LDS R32, [R15+0xb4] ;  /* 0x0000b4000f207984 */ /* 0x000e220000000800 */
[----:B------:R-:W-:Y:S06]  /*1520*/  BAR.SYNC.DEFER_BLOCKING 0x0 ;  /* 0x0000000000007b1d */ /* 0x000fec0000010000 */
[----:B------:R-:W-:Y:S04]  /*1530*/  SHFL.IDX PT, R15, R36, R24, 0x181f ;  /* 0x00181f18240f7589 */ /* 0x000fe800000e0000 */
[----:B------:R-:W-:Y:S04]  /*1540*/  STG.E desc[UR8][R8.64], R29 ;  /* 0x0000001d08007986 */ /* 0x000fe8000c101908 */
[----:B------:R-:W1:Y:S04]  /*1550*/  SHFL.IDX PT, R29, R36, R28, 0x181f ;  /* 0x00181f1c241d7589 */ /* 0x000e6800000e0000 */
[----:B------:R-:W-:Y:S04]  /*1560*/  STG.E desc[UR8][R8.64+0x200], R31 ;  /* 0x0002001f08007986 */ /* 0x000fe8000c101908 */
[----:B------:R-:W2:Y:S04]  /*1570*/  SHFL.IDX PT, R31, R36, R26, 0x181f ;  /* 0x00181f1a241f7589 */ /* 0x000ea800000e0000 */
[----:B------:R-:W-:Y:S04]  /*1580*/  STG.E desc[UR8][R8.64+0x600], R33 ;  /* 0x0006002108007986 */ /* 0x000fe8000c101908 */
[----:B0-----:R-:W-:Y:S04]  /*1590*/  SHFL.IDX PT, R33, R32, R5, 0x181f ;  /* 0x00181f0520217589 */ /* 0x001fe800000e0000 */
[----:B------:R-:W-:Y:S01]  /*15a0*/  STG.E desc[UR8][R8.64+0x400], R35 ;  /* 0x0004002308007986 */ /* 0x000fe2000c101908 */
[----:B-1----:R-:W-:-:S04]  /*15b0*/  IMAD R29, R10, R29, RZ ;  /* 0x0000001d0a1d7224 */ /* 0x002fc800078e02ff */
[----:B--2---:R-:W-:Y:S02]  /*15c0*/  IMAD R29, R11, R31, R29 ;  /* 0x0000001f0b1d7224 */ /* 0x004fe400078e021d */
[----:B------:R-:W-:Y:S02]  /*15d0*/  SHFL.IDX PT, R31, R36, R5, 0x181f ;  /* 0x00181f05241f7589 */ /* 0x000fe400000e0000 */
        /* <DEDUP_REMOVED lines=10> */
[----:B------:R-:W-:-:S02]  /*1680*/  IMAD R15, R12, R31, R15 ;  /* 0x0000001f0c0f7224 */ /* 0x000fc400078e020f */
[----:B------:R-:W1:Y:S04]  /*1690*/  SHFL.IDX PT, R31, R32, R26, 0x181f ;  /* 0x00181f1a201f7589 */ /* 0x000e6800000e0000 */
[----:B------:R-:W-:Y:S01]  /*16a0*/  STG.E desc[UR8][R8.64+0x800], R15 ;  /* 0x0008000f08007986 */ /* 0x000fe2000c101908 */
[----:B0-----:R-:W-:-:S04]  /*16b0*/  IMAD R29, R10, R29, RZ ;  /* 0x0000001d0a1d7224 */ /* 0x001fc800078e02ff */
[----:B-1----:R-:W-:Y:S02]  /*16c0*/  IMAD R29, R11, R31, R29 ;  /* 0x0000001f0b1d7224 */ /* 0x002fe400078e021d */
        /* <DEDUP_REMOVED lines=9> */
[----:B------:R-:W-:Y:S04]  /*1760*/  SHFL.IDX PT, R32, R37, R17, 0x181f ;  /* 0x00181f1125207589 */ /* 0x000fe800000e0000 */
[----:B------:R-:W-:Y:S01]  /*1770*/  SHFL.IDX PT, R17, R34, R17, 0x181f ;  /* 0x00181f1122117589 */ /* 0x000fe200000e0000 */
[----:B0-----:R-:W-:-:S03]  /*1780*/  IMAD R29, R14, R31, R29 ;  /* 0x0000001f0e1d7224 */ /* 0x001fc600078e021d */
[----:B------:R-:W0:Y:S01]  /*1790*/  SHFL.IDX PT, R31, R37, R28, 0x181f ;  /* 0x00181f1c251f7589 */ /* 0x000e2200000e0000 */
[----:B------:R-:W-:-:S03]  /*17a0*/  IMAD R29, R12, R33, R29 ;  /* 0x000000210c1d7224 */ /* 0x000fc600078e021d */
[----:B------:R-:W1:Y:S04]  /*17b0*/  SHFL.IDX PT, R33, R37, R26, 0x181f ;  /* 0x00181f1a25217589 */ /* 0x000e6800000e0000 */
[----:B------:R-:W-:Y:S01]  /*17c0*/  STG.E desc[UR8][R8.64+0xa00], R29 ;  /* 0x000a001d08007986 */ /* 0x000fe2000c101908 */
[----:B0-----:R-:W-:-:S03]  /*17d0*/  IMAD R36, R10, R31, RZ ;  /* 0x0000001f0a247224 */ /* 0x001fc600078e02ff */
[----:B------:R-:W0:Y:S01]  /*17e0*/  SHFL.IDX PT, R31, R37, R24, 0x181f ;  /* 0x00181f18251f7589 */ /* 0x000e2200000e0000 */
[----:B-1----:R-:W-:-:S03]  /*17f0*/  IMAD R36, R11, R33, R36 ;  /* 0x000000210b247224 */ /* 0x002fc600078e0224 */
[----:B------:R-:W1:Y:S01]  /*1800*/  SHFL.IDX PT, R33, R34, R28, 0x181f ;  /* 0x00181f1c22217589 */ /* 0x000e6200000e0000 */
[----:B0-----:R-:W-:-:S03]  /*1810*/  IMAD R36, R19, R31, R36 ;  /* 0x0000001f13247224 */ /* 0x001fc600078e0224 */
[----:B------:R-:W0:Y:S01]  /*1820*/  SHFL.IDX PT, R31, R37, R22, 0x181f ;  /* 0x00181f16251f7589 */ /* 0x000e2200000e0000 */
[----:B-1----:R-:W-:Y:S02]  /*1830*/  IMAD R10, R10, R33, RZ ;  /* 0x000000210a0a7224 */ /* 0x002fe400078e02ff */
[----:B0-----:R-:W-:-:S04]  /*1840*/  IMAD R31, R13, R31, R36 ;  /* 0x0000001f0d1f7224 */ /* 0x001fc800078e0224 */
[----:B------:R-:W-:Y:S02]  /*1850*/  IMAD R31, R18, R32, R31 ;  /* 0x00000020121f7224 */ /* 0x000fe400078e021f */
[----:B------:R-:W0:Y:S04]  /*1860*/  SHFL.IDX PT, R32, R37, R30, 0x181f ;  /* 0x00181f1e25207589 */ /* 0x000e2800000e0000 */
[----:B------:R-:W-:Y:S01]  /*1870*/  SHFL.IDX PT, R30, R34, R30, 0x181f ;  /* 0x00181f1e221e7589 */ /* 0x000fe200000e0000 */
[----:B0-----:R-:W-:-:S03]  /*1880*/  IMAD R31, R16, R32, R31 ;  /* 0x00000020101f7224 */ /* 0x001fc600078e021f */
[----:B------:R-:W0:Y:S04]  /*1890*/  SHFL.IDX PT, R32, R37, R4, 0x181f ;  /* 0x00181f0425207589 */ /* 0x000e2800000e0000 */
[----:B------:R-:W1:Y:S01]  /*18a0*/  SHFL.IDX PT, R37, R37, R5, 0x181f ;  /* 0x00181f0525257589 */ /* 0x000e6200000e0000 */
[----:B0-----:R-:W-:-:S03]  /*18b0*/  IMAD R31, R14, R32, R31 ;  /* 0x000000200e1f7224 */ /* 0x001fc600078e021f */
[----:B------:R-:W0:Y:S01]  /*18c0*/  SHFL.IDX PT, R32, R34, R26, 0x181f ;  /* 0x00181f1a22207589 */ /* 0x000e2200000e0000 */
[----:B-1----:R-:W-:-:S05]  /*18d0*/  IMAD R31, R12, R37, R31 ;  /* 0x000000250c1f7224 */ /* 0x002fca00078e021f */
[----:B------:R-:W-:Y:S01]  /*18e0*/  STG.E desc[UR8][R8.64+0xc00], R31 ;  /* 0x000c001f08007986 */ /* 0x000fe2000c101908 */
[----:B0-----:R-:W-:-:S03]  /*18f0*/  IMAD R10, R11, R32, R10 ;  /* 0x000000200b0a7224 */ /* 0x001fc600078e020a */
[----:B------:R-:W0:Y:S04]  /*1900*/  SHFL.IDX PT, R11, R34, R24, 0x181f ;  /* 0x00181f18220b7589 */ /* 0x000e2800000e0000 */
[----:B------:R-:W1:Y:S01]  /*1910*/  SHFL.IDX PT, R32, R34, R22, 0x181f ;  /* 0x00181f1622207589 */ /* 0x000e6200000e0000 */
[----:B0-----:R-:W-:-:S03]  /*1920*/  IMAD R10, R19, R11, R10 ;  /* 0x0000000b130a7224 */ /* 0x001fc600078e020a */
[----:B------:R-:W0:Y:S01]  /*1930*/  SHFL.IDX PT, R11, R34, R4, 0x181f ;  /* 0x00181f04220b7589 */ /* 0x000e2200000e0000 */
[----:B-1----:R-:W-:-:S03]  /*1940*/  IMAD R13, R13, R32, R10 ;  /* 0x000000200d0d7224 */ /* 0x002fc600078e020a */
[----:B------:R-:W1:Y:S01]  /*1950*/  SHFL.IDX PT, R19, R34, R5, 0x181f ;  /* 0x00181f0522137589 */ /* 0x000e6200000e0000 */
[----:B------:R-:W-:-:S04]  /*1960*/  IMAD R13, R18, R17, R13 ;  /* 0x00000011120d7224 */ /* 0x000fc800078e020d */
[----:B------:R-:W-:-:S04]  /*1970*/  IMAD R13, R16, R30, R13 ;  /* 0x0000001e100d7224 */ /* 0x000fc800078e020d */
[----:B0-----:R-:W-:-:S04]  /*1980*/  IMAD R11, R14, R11, R13 ;  /* 0x0000000b0e0b7224 */ /* 0x001fc800078e020d */
[----:B-1----:R-:W-:-:S05]  /*1990*/  IMAD R11, R12, R19, R11 ;  /* 0x000000130c0b7224 */ /* 0x002fca00078e020b */
[----:B------:R0:W-:Y:S01]  /*19a0*/  STG.E desc[UR8][R8.64+0xe00], R11 ;  /* 0x000e000b08007986 */ /* 0x0001e2000c101908 */
[----:B------:R-:W-:Y:S05]  /*19b0*/  BRA.U !UP0, `(.L_x_3611) ;  /* 0xffffffed08ec7547 */ /* 0x000fea000b83ffff */
[----:B------:R-:W-:Y:S05]  /*19c0*/  EXIT ;  /* 0x000000000000794d */ /* 0x000fea0003800000 */
        .weak           $__internal_108_$__cuda_sm20_div_u16
        .type           $__internal_108_$__cuda_sm20_div_u16,@function
        .size           $__internal_108_$__cuda_sm20_div_u16,(.L_x_38611 - $__internal_108_$__cuda_sm20_div_u16)
$__internal_108_$__cuda_sm20_div_u16:
[----:B------:R-:W0:Y:S01]  /*19d0*/  I2F.U16 R2, UR5 ;  /* 0x0000000500027d06 */ /* 0x000e220008101000 */
[----:B------:R-:W-:Y:S01]  /*19e0*/  HFMA2 R4, -RZ, RZ, 15, 0 ;  /* 0x4b800000ff047431 */ /* 0x000fe200000001ff */
[----:B------:R-:W-:Y:S02]  /*19f0*/  I2FP.F32.U32.RZ R0, R0 ;  /* 0x0000000000007245 */ /* 0x000fe4000020d000 */
[C---:B0-----:R-:W-:Y:S02]  /*1a00*/  FSETP.GEU.AND P1, PT, |R2|.reuse, 1.175494350822287508e-38, PT ;  /* 0x008000000200780b */ /* 0x041fe40003f2e200 */
[----:B------:R-:W-:Y:S02]  /*1a10*/  FSETP.GT.AND P0, PT, |R2|, 8.50705917302346158658e+37, PT ;  /* 0x7e8000000200780b */ /* 0x000fe40003f04200 */
[----:B------:R-:W-:-:S04]  /*1a20*/  FSEL R4, R4, 1, !P1 ;  /* 0x3f80000004047808 */ /* 0x000fc80004800000 */
[----:B------:R-:W-:Y:S02]  /*1a30*/  FSEL R5, R4, 0.25, !P0 ;  /* 0x3e80000004057808 */ /* 0x000fe40004000000 */
[----:B------:R-:W-:Y:S02]  /*1a40*/  ISETP.NE.U32.AND P0, PT, RZ, UR5, PT ;  /* 0x00000005ff007c0c */ /* 0x000fe4000bf05070 */
        /* <DEDUP_REMOVED lines=10> */
[----:B------:R-:W-:Y:S06]  /*1af0*/  RET.REL.NODEC R4 `(_Z9cuda_gemmIiLi128ELi4ELi1ELi1024ELi8ELi8ELi64ELi1ELi1EEviiiPT_S1_S1_iii) ;  /* 0xffffffe404407950 */ /* 0x000fec0003c3ffff */
.L_x_3612:
        /* <DEDUP_REMOVED lines=16> */
.L_x_38611:


//--------------------- .text._Z9cuda_gemmIiLi128ELi4ELi1ELi1024ELi8ELi8ELi64ELi1ELi0EEviiiPT_S1_S1_iii --------------------------
	.section	.text._Z9cuda_gemmIiLi128ELi4ELi1ELi1024ELi8ELi8ELi64ELi1ELi0EEviiiPT_S1_S1_iii,"ax",@progbits
	.align	128
        .global         _Z9cuda_gemmIiLi128ELi4ELi1ELi1024ELi8ELi8ELi64ELi1ELi0EEviiiPT_S1_S1_iii
        .type           _Z9cuda_gemmIiLi128ELi4ELi1ELi1024ELi8ELi8ELi64ELi1ELi0EEviiiPT_S1_S1_iii,@function
        .size           _Z9cuda_gemmIiLi128ELi4ELi1ELi1024ELi8ELi8ELi64ELi1ELi0EEviiiPT_S1_S1_iii,(.L_x_38613 - _Z9cuda_gemmIiLi128ELi4ELi1ELi1024ELi8ELi8ELi64ELi1ELi0EEviiiPT_S1_S1_iii)
        .other          _Z9cuda_gemmIiLi128ELi4ELi1ELi1024ELi8ELi8ELi64ELi1ELi0EEviiiPT_S1_S1_iii,@"STO_CUDA_ENTRY STV_DEFAULT"
_Z9cuda_gemmIiLi128ELi4ELi1ELi1024ELi8ELi8ELi64ELi1ELi0EEviiiPT_S1_S1_iii:
.text._Z9cuda_gemmIiLi128ELi4ELi1ELi1024ELi8ELi8ELi64ELi1ELi0EEviiiPT_S1_S1_iii:
        /* <DEDUP_REMOVED lines=60> */
.L_x_3615:
        /* <DEDUP_REMOVED lines=25> */
.L_x_3614:
[----:B------:R-:W-:Y:S05]  /*0550*/  BSYNC.RECONVERGENT B0 ;  /* 0x0000000000007941 */ /* 0x000fea0003800200 */
.L_x_3613:
[----:B------:R-:W-:Y:S01]  /*0560*/  IMAD.MOV.U32 R4, RZ, RZ, 0x80 ;  /* 0x00000080ff047424 */ /* 0x000fe200078e00ff */
[----:B0-----:R-:W-:-:S07]  /*0570*/  MOV R6, 0x590 ;  /* 0x0000059000067802 */ /* 0x001fce0000000f00 */
[----:B------:R-:W-:Y:S05]  /*0580*/  CALL.REL.NOINC `($__internal_109_$__cuda_sm20_div_s16) ;  /* 0x0000002400f47944 */ /* 0x000fea0003c00000 */
[----:B------:R-:W-:Y:S01]  /*0590*/  PRMT R39, R5, 0x9910, RZ ;  /* 0x0000991005277816 */ /* 0x000fe200000000ff */
[----:B------:R-:W-:Y:S01]  /*05a0*/  IMAD.MOV.U32 R4, RZ, RZ, 0x8 ;  /* 0x00000008ff047424 */ /* 0x000fe200078e00ff */
[----:B------:R-:W-:-:S07]  /*05b0*/  MOV R6, 0x5d0 ;  /* 0x000005d000067802 */ /* 0x000fce0000000f00 */
[----:B------:R-:W-:Y:S05]  /*05c0*/  CALL.REL.NOINC `($__internal_109_$__cuda_sm20_div_s16) ;  /* 0x0000002400e47944 */ /* 0x000fea0003c00000 */
        /* <DEDUP_REMOVED lines=19> */
[C---:B------:R-:W-:Y:S01]  /*0700*/  @P0 IADD3 R3, PT, PT, -R40.reuse, R3, RZ ;  /* 0x0000000328030210 */ /* 0x040fe20007ffe1ff */
[----:B------:R-:W-:Y:S01]  /*0710*/  IMAD.SHL.U32 R0, R43, 0x4, RZ ;  /* 0x000000042b007824 */ /* 0x000fe200078e00ff */
[----:B------:R-:W-:Y:S01]  /*0720*/  ISETP.NE.U32.AND P2, PT, R40, RZ, PT ;  /* 0x000000ff2800720c */ /* 0x000fe20003f45070 */
[----:B------:R-:W-:Y:S01]  /*0730*/  @P0 VIADD R45, R45, 0x1 ;  /* 0x000000012d2d0836 */ /* 0x000fe20000000000 */
[----:B------:R-:W-:Y:S02]  /*0740*/  ISETP.GE.U32.AND P1, PT, R3, R40, PT ;  /* 0x000000280300720c */ /* 0x000fe40003f26070 */
[----:B------:R-:W-:Y:S02]  /*0750*/  PRMT R12, R5, 0x9910, RZ ;  /* 0x00009910050c7816 */ /* 0x000fe400000000ff */
[----:B------:R-:W-:Y:S02]  /*0760*/  LOP3.LUT R44, R43, 0x7, RZ, 0xc0, !PT ;  /* 0x000000072b2c7812 */ /* 0x000fe400078ec0ff */
[----:B------:R-:W-:Y:S01]  /*0770*/  MOV R6, 0x860 ;  /* 0x0000086000067802 */ /* 0x000fe20000000f00 */
[----:B0-----:R-:W-:-:S06]  /*0780*/  USHF.L.U32 UR4, UR11, 0x2, URZ ;  /* 0x000000020b047899 */ /* 0x001fcc00080006ff */
[----:B------:R-:W-:Y:S02]  /*0790*/  @P1 IADD3 R45, PT, PT, R45, 0x1, RZ ;  /* 0x000000012d2d1810 */ /* 0x000fe40007ffe0ff */
[----:B------:R-:W-:Y:S01]  /*07a0*/  @!P2 LOP3.LUT R45, RZ, R40, RZ, 0x33, !PT ;  /* 0x00000028ff2da212 */ /* 0x000fe200078e33ff */
[----:B------:R-:W-:Y:S02]  /*07b0*/  ULOP3.LUT UR5, UR4, 0xffff, URZ, 0xc0, !UPT ;  /* 0x0000ffff04057892 */ /* 0x000fe4000f8ec0ff */
[----:B------:R-:W-:Y:S01]  /*07c0*/  VIADD R0, R0, UR4 ;  /* 0x0000000400007c36 */ /* 0x000fe20008000000 */
[----:B------:R-:W-:Y:S01]  /*07d0*/  UMOV UR4, UR6 ;  /* 0x0000000600047c82 */ /* 0x000fe20008000000 */
[----:B------:R-:W-:Y:S02]  /*07e0*/  IMAD.MOV R4, RZ, RZ, -R45 ;  /* 0x000000ffff047224 */ /* 0x000fe400078e0a2d */
[----:B------:R-:W-:Y:S02]  /*07f0*/  IMAD.MOV R0, RZ, RZ, -R0 ;  /* 0x000000ffff007224 */ /* 0x000fe400078e0a00 */
[----:B------:R-:W-:-:S03]  /*0800*/  IMAD R4, R40, R4, R43 ;  /* 0x0000000428047224 */ /* 0x000fc600078e022b */
[----:B------:R-:W-:Y:S02]  /*0810*/  PRMT R0, R0, 0x7710, RZ ;  /* 0x0000771000007816 */ /* 0x000fe400000000ff */
[----:B------:R-:W-:-:S03]  /*0820*/  LOP3.LUT R38, R4, 0x7, RZ, 0xc0, !PT ;  /* 0x0000000704267812 */ /* 0x000fc600078ec0ff */
[----:B------:R-:W-:-:S05]  /*0830*/  VIADD R0, R0, 0x3ff ;  /* 0x000003ff00007836 */ /* 0x000fca0000000000 */
[----:B------:R-:W-:-:S07]  /*0840*/  LOP3.LUT R0, R0, 0xffff, RZ, 0xc0, !PT ;  /* 0x0000ffff00007812 */ /* 0x000fce00078ec0ff */
[----:B------:R-:W-:Y:S05]  /*0850*/  CALL.REL.NOINC `($__internal_110_$__cuda_sm20_div_u16) ;  /* 0x0000002400a47944 */ /* 0x000fea0003c00000 */
[----:B------:R-:W0:Y:S01]  /*0860*/  LDCU.64 UR6, c[0x0][0x3a8] ;  /* 0x00007500ff0677ac */ /* 0x000e220008000a00 */
[C---:B------:R-:W-:Y:S01]  /*0870*/  VIADD R9, R38.reuse, 0x3 ;  /* 0x0000000326097836 */ /* 0x040fe20000000000 */
[C---:B------:R-:W-:Y:S01]  /*0880*/  IADD3 R11, PT, PT, R38.reuse, 0x1, RZ ;  /* 0x00000001260b7810 */ /* 0x040fe20007ffe0ff */
[----:B------:R-:W-:Y:S01]  /*0890*/  VIADD R10, R38, 0x2 ;  /* 0x00000002260a7836 */ /* 0x000fe20000000000 */
[----:B------:R-:W-:Y:S01]  /*08a0*/  IADD3 R35, PT, PT, R4, 0x2, RZ ;  /* 0x0000000204237810 */ /* 0x000fe20007ffe0ff */
[----:B------:R-:W-:Y:S01]  /*08b0*/  VIADD R8, R38, 0x4 ;  /* 0x0000000426087836 */ /* 0x000fe20000000000 */
[----:B------:R-:W-:Y:S01]  /*08c0*/  IADD3 R30, PT, PT, R4, -0x1, RZ ;  /* 0xffffffff041e7810 */ /* 0x000fe20007ffe0ff */
        /* <DEDUP_REMOVED lines=14> */
[----:B------:R-:W-:Y:S01]  /*09b0*/  ISETP.GE.AND P1, PT, R10, UR7, PT ;  /* 0x000000070a007c0c */ /* 0x000fe2000bf26270 */
[----:B------:R-:W-:Y:S01]  /*09c0*/  USEL UR5, UR6, 0x8, UP0 ;  /* 0x0000000806057887 */ /* 0x000fe20008000000 */
[C---:B------:R-:W-:Y:S02]  /*09d0*/  SEL R2, R14.reuse, RZ, P2 ;  /* 0x000000ff0e027207 */ /* 0x040fe40001000000 */
[C---:B------:R-:W-:Y:S02]  /*09e0*/  SEL R0, R14.reuse, RZ, P0 ;  /* 0x000000ff0e007207 */ /* 0x040fe40000000000 */
[----:B------:R-:W-:Y:S01]  /*09f0*/  SEL R3, R14, RZ, P1 ;  /* 0x000000ff0e037207 */ /* 0x000fe20000800000 */
[----:B------:R-:W-:Y:S01]  /*0a00*/  IMAD.IADD R9, R9, 0x1, -R2 ;  /* 0x0000000109097824 */ /* 0x000fe200078e0a02 */
[----:B------:R-:W-:Y:S01]  /*0a10*/  IADD3 R11, PT, PT, R11, -R0, RZ ;  /* 0x800000000b0b7210 */ /* 0x000fe20007ffe0ff */
[C---:B------:R-:W-:Y:S01]  /*0a20*/  VIADD R2, R38.reuse, 0x6 ;  /* 0x0000000626027836 */ /* 0x040fe20000000000 */
[----:B------:R-:W-:Y:S01]  /*0a30*/  IADD3 R0, PT, PT, R38, 0x5, RZ ;  /* 0x0000000526007810 */ /* 0x000fe20007ffe0ff */
[----:B------:R-:W-:Y:S01]  /*0a40*/  IMAD.IADD R10, R10, 0x1, -R3 ;  /* 0x000000010a0a7824 */ /* 0x000fe200078e0a03 */
[----:B------:R-:W-:-:S02]  /*0a50*/  ISETP.GE.AND P0, PT, R8, UR7, PT ;  /* 0x0000000708007c0c */ /* 0x000fc4000bf06270 */
[----:B------:R-:W-:Y:S02]  /*0a60*/  ISETP.GE.AND P1, PT, R0, UR7, PT ;  /* 0x0000000700007c0c */ /* 0x000fe4000bf26270 */
[----:B------:R-:W-:Y:S02]  /*0a70*/  SEL R3, R14, RZ, P0 ;  /* 0x000000ff0e037207 */ /* 0x000fe40000000000 */
[----:B------:R-:W-:Y:S02]  /*0a80*/  ISETP.GE.AND P2, PT, R6, UR7, PT ;  /* 0x0000000706007c0c */ /* 0x000fe4000bf46270 */
[----:B------:R-:W-:Y:S01]  /*0a90*/  ISETP.GE.AND P0, PT, R2, UR7, PT ;  /* 0x0000000702007c0c */ /* 0x000fe2000bf06270 */
[----:B------:R-:W-:Y:S01]  /*0aa0*/  IMAD.IADD R8, R8, 0x1, -R3 ;  /* 0x0000000108087824 */ /* 0x000fe200078e0a03 */
[C---:B------:R-:W-:Y:S02]  /*0ab0*/  SEL R5, R14.reuse, RZ, P1 ;  /* 0x000000ff0e057207 */ /* 0x040fe40000800000 */
[----:B------:R-:W-:-:S02]  /*0ac0*/  SEL R13, R14, RZ, P2 ;  /* 0x000000ff0e0d7207 */ /* 0x000fc40001000000 */
[----:B------:R-:W-:Y:S02]  /*0ad0*/  SEL R7, R14, RZ, P0 ;  /* 0x000000ff0e077207 */ /* 0x000fe40000000000 */
[----:B------:R-:W-:Y:S02]  /*0ae0*/  ISETP.GE.AND P0, PT, R38, UR7, PT ;  /* 0x0000000726007c0c */ /* 0x000fe4000bf06270 */
[----:B------:R-:W-:Y:S01]  /*0af0*/  IADD3 R3, PT, PT, R0, -R5, RZ ;  /* 0x8000000500037210 */ /* 0x000fe20007ffe0ff */
[----:B------:R-:W-:Y:S01]  /*0b00*/  IMAD.IADD R0, R6, 0x1, -R13 ;  /* 0x0000000106007824 */ /* 0x000fe200078e0a0d */
[----:B------:R-:W-:Y:S01]  /*0b10*/  SEL R13, R14, RZ, P0 ;  /* 0x000000ff0e0d7207 */ /* 0x000fe20000000000 */
[----:B------:R-:W-:Y:S01]  /*0b20*/  IMAD.IADD R2, R2, 0x1, -R7 ;  /* 0x0000000102027824 */ /* 0x000fe200078e0a07 */
[----:B------:R-:W-:Y:S02]  /*0b30*/  LOP3.LUT R32, R32, 0x7, RZ, 0xc0, !PT ;  /* 0x0000000720207812 */ /* 0x000fe400078ec0ff */
[----:B------:R-:W-:Y:S01]  /*0b40*/  LOP3.LUT R31, R31, 0x7, RZ, 0xc0, !PT ;  /* 0x000000071f1f7812 */ /* 0x000fe200078ec0ff */
[----:B------:R-:W-:Y:S01]  /*0b50*/  IMAD.IADD R13, R38, 0x1, -R13 ;  /* 0x00000001260d7824 */ /* 0x000fe200078e0a0d */
[----:B------:R-:W-:-:S07]  /*0b60*/  LOP3.LUT R30, R30, 0x7, RZ, 0xc0, !PT ;  /* 0x000000071e1e7812 */ /* 0x000fce00078ec0ff */
.L_x_3652:
[----:B0-----:R0:W-:Y:S01]  /*0b70*/  STL.128 [R1], RZ ;  /* 0x000000ff01007387 */ /* 0x0011e20000100c00 */
[----:B------:R-:W-:Y:S01]  /*0b80*/  ISETP.NE.AND P0, PT, R37, 0x2, PT ;  /* 0x000000022500780c */ /* 0x000fe20003f05270 */
[----:B------:R-:W-:Y:S01]  /*0b90*/  BSSY.RECONVERGENT B0, `(.L_x_3616) ;  /* 0x0000027000007945 */ /* 0x000fe20003800200 */
[----:B------:R-:W-:Y:S01]  /*0ba0*/  LOP3.LUT R4, R42, 0xffff, RZ, 0xc0, !PT ;  /* 0x0000ffff2a047812 */ /* 0x000fe200078ec0ff */
[----:B------:R0:W-:Y:S01]  /*0bb0*/  STL.128 [R1+0x10], RZ ;  /* 0x000010ff01007387 */ /* 0x0001e20000100c00 */
[----:B------:R-:W-:Y:S02]  /*0bc0*/  IMAD.SHL.U32 R52, R43, 0x4, RZ ;  /* 0x000000042b347824 */ /* 0x000fe400078e00ff */
[----:B------:R-:W-:-:S07]  /*0bd0*/  ISETP.GE.U32.AND P1, PT, R4, 0x2, PT ;  /* 0x000000020400780c */ /* 0x000fce0003f26070 */
[----:B0-234-:R-:W-:Y:S06]  /*0be0*/  @!P0 BRA `(.L_x_3617) ;  /* 0x0000000000848947 */ /* 0x01dfec0003800000 */
        /* <DEDUP_REMOVED lines=9> */
[----:B------:R-:W-:-:S04]  /*0c80*/  IMAD.U32 R21, RZ, RZ, UR11 ;  /* 0x0000000bff157e24 */ /* 0x000fc8000f8e00ff */
[----:B------:R-:W-:-:S04]  /*0c90*/  IMAD.SHL.U32 R21, R21, 0x4, RZ ;  /* 0x0000000415157824 */ /* 0x000fc800078e00ff */
[----:B------:R-:W-:-:S05]  /*0ca0*/  IMAD.IADD R18, R52, 0x1, R21 ;  /* 0x0000000134127824 */ /* 0x000fca00078e0215 */
[----:B------:R-:W-:Y:S01]  /*0cb0*/  MOV R52, R18 ;  /* 0x0000001200347202 */ /* 0x000fe20000000f00 */
[----:B0-----:R-:W-:-:S06]  /*0cc0*/  ULEA UR6, UR7, UR6, 0x18 ;  /* 0x0000000607067291 */ /* 0x001fcc000f8ec0ff */
[----:B------:R-:W-:-:S05]  /*0cd0*/  LEA R20, R43, UR6, 0x4 ;  /* 0x000000062b147c11 */ /* 0x000fca000f8e20ff */
[----:B--2---:R0:W-:Y:S01]  /*0ce0*/  STS.128 [R20], R4 ;  /* 0x0000000414007388 */ /* 0x0041e20000000c00 */
[----:B------:R-:W-:Y:S05]  /*0cf0*/  @!P0 BRA `(.L_x_3617) ;  /* 0x0000000000408947 */ /* 0x000fea0003800000 */
[----:B------:R-:W-:Y:S01]  /*0d00*/  ISETP.NE.AND P0, PT, R37, RZ, PT ;  /* 0x000000ff2500720c */ /* 0x000fe20003f05270 */
[----:B0-----:R-:W-:Y:S02]  /*0d10*/  IMAD.U32 R5, RZ, RZ, UR4 ;  /* 0x00000004ff057e24 */ /* 0x001fe4000f8e00ff */
[----:B------:R-:W-:Y:S02]  /*0d20*/  IMAD.IADD R52, R21, 0x1, R18 ;  /* 0x0000000115347824 */ /* 0x000fe400078e0212 */
[----:B------:R-:W-:Y:S01]  /*0d30*/  IMAD.U32 R7, RZ, RZ, UR4 ;  /* 0x00000004ff077e24 */ /* 0x000fe2000f8e00ff */
[----:B------:R-:W-:-:S05]  /*0d40*/  LEA R5, R5, R18, 0xa ;  /* 0x0000001205057211 */ /* 0x000fca00078e50ff */
[----:B------:R-:W-:-:S04]  /*0d50*/  IMAD.WIDE R4, R5, 0x4, R16 ;  /* 0x0000000405047825 */ /* 0x000fc800078e0210 */
[----:B------:R-:W-:-:S04]  /*0d60*/  @P0 IMAD R7, R7, 0x400, R52 ;  /* 0x0000040007070824 */ /* 0x000fc800078e0234 */
[----:B------:R-:W-:Y:S02]  /*0d70*/  @P0 IMAD.WIDE R16, R7, 0x4, R16 ;  /* 0x0000000407100825 */ /* 0x000fe400078e0210 */
[----:B------:R-:W2:Y:S04]  /*0d80*/  LDG.E.128 R4, desc[UR8][R4.64] ;  /* 0x0000000804047981 */ /* 0x000ea8000c1e1d00 */
[----:B------:R-:W3:Y:S01]  /*0d90*/  @P0 LDG.E.128 R16, desc[UR8][R16.64] ;  /* 0x0000000810100981 */ /* 0x000ee2000c1e1d00 */
[----:B------:R-:W-:Y:S02]  /*0da0*/  IMAD.U32 R23, RZ, RZ, UR11 ;  /* 0x0000000bff177e24 */ /* 0x000fe4000f8e00ff */
[----:B------:R-:W-:Y:S02]  /*0db0*/  @P0 IMAD.IADD R52, R21, 0x1, R52 ;  /* 0x0000000115340824 */ /* 0x000fe400078e0234 */
[----:B------:R-:W-:-:S05]  /*0dc0*/  IMAD R22, R23, 0x10, R20 ;  /* 0x0000001017167824 */ /* 0x000fca00078e0214 */
[----:B------:R-:W-:Y:S01]  /*0dd0*/  @P0 LEA R20, R23, R22, 0x4 ;  /* 0x0000001617140211 */ /* 0x000fe200078e20ff */
[----:B--2---:R1:W-:Y:S04]  /*0de0*/  STS.128 [R22], R4 ;  /* 0x0000000416007388 */ /* 0x0043e80000000c00 */
[----:B---3--:R1:W-:Y:S02]  /*0df0*/  @P0 STS.128 [R20], R16 ;  /* 0x0000001014000388 */ /* 0x0083e40000000c00 */
.L_x_3617:
[----:B------:R-:W-:Y:S05]  /*0e00*/  BSYNC.RECONVERGENT B0 ;  /* 0x0000000000007941 */ /* 0x000fea0003800200 */
.L_x_3616:
[----:B------:R-:W-:Y:S04]  /*0e10*/  BSSY.RECONVERGENT B0, `(.L_x_3618) ;  /* 0x0000030000007945 */ /* 0x000fe80003800200 */
[----:B------:R-:W-:Y:S05]  /*0e20*/  @!P1 BRA `(.L_x_3619) ;  /* 0x0000000000b89947 */ /* 0x000fea0003800000 */
[----:B------:R-:W2:Y:S01]  /*0e30*/  S2UR UR7, SR_CgaCtaId ;  /* 0x00000000000779c3 */ /* 0x000ea20000008800 */
[----:B------:R-:W-:Y:S01]  /*0e40*/  UMOV UR6, 0x400 ;  /* 0x0000040000067882 */ /* 0x000fe20000000000 */
[----:B------:R-:W-:Y:S01]  /*0e50*/  IMAD.U32 R51, RZ, RZ, UR4 ;  /* 0x00000004ff337e24 */ /* 0x000fe2000f8e00ff */
[----:B------:R-:W-:Y:S01]  /*0e60*/  UIADD3 UR6, UPT, UPT, UR6, 0x180, URZ ;  /* 0x0000018006067890 */ /* 0x000fe2000fffe0ff */
[----:B------:R-:W-:Y:S01]  /*0e70*/  IMAD.U32 R46, RZ, RZ, UR11 ;  /* 0x0000000bff2e7e24 */ /* 0x000fe2000f8e00ff */
[----:B------:R-:W-:Y:S01]  /*0e80*/  MOV R50, UR11 ;  /* 0x0000000b00327c02 */ /* 0x000fe20008000f00 */
[----:B------:R-:W-:Y:S02]  /*0e90*/  IMAD R51, R51, 0x400, R52 ;  /* 0x0000040033337824 */ /* 0x000fe400078e0234 */
[----:B01----:R-:W-:Y:S02]  /*0ea0*/  IMAD.U32 R4, RZ, RZ, UR11 ;  /* 0x0000000bff047e24 */ /* 0x003fe4000f8e00ff */
[----:B------:R-:W-:-:S02]  /*0eb0*/  IMAD.SHL.U32 R46, R46, 0x4, RZ ;  /* 0x000000042e2e7824 */ /* 0x000fc400078e00ff */
[--C-:B------:R-:W-:Y:S01]  /*0ec0*/  IMAD R50, R50, 0xc, R51.reuse ;  /* 0x0000000c32327824 */ /* 0x100fe200078e0233 */
[----:B------:R-:W-:Y:S01]  /*0ed0*/  LEA R47, R4, R51, 0x3 ;  /* 0x00000033042f7211 */ /* 0x000fe200078e18ff */
[----:B------:R-:W-:Y:S01]  /*0ee0*/  IMAD.IADD R48, R46, 0x1, R51 ;  /* 0x000000012e307824 */ /* 0x000fe200078e0233 */
[----:B--2---:R-:W-:-:S06]  /*0ef0*/  ULEA UR6, UR7, UR6, 0x18 ;  /* 0x0000000607067291 */ /* 0x004fcc000f8ec0ff */
[----:B------:R-:W-:-:S07]  /*0f00*/  LEA R49, R52, UR6, 0x2 ;  /* 0x0000000634317c11 */ /* 0x000fce000f8e10ff */
.L_x_3620:
[----:B------:R-:W0:Y:S02]  /*0f10*/  LDC.64 R20, c[0x0][0x390] ;  /* 0x0000e400ff147b82 */ /* 0x000e240000000a00 */
[----:B0-----:R-:W-:-:S06]  /*0f20*/  IMAD.WIDE R4, R51, 0x4, R20 ;  /* 0x0000000433047825 */ /* 0x001fcc00078e0214 */
[----:B------:R-:W2:Y:S01]  /*0f30*/  LDG.E.128 R4, desc[UR8][R4.64] ;  /* 0x0000000804047981 */ /* 0x000ea2000c1e1d00 */
[----:B------:R-:W-:-:S04]  /*0f40*/  IMAD.WIDE R16, R48, 0x4, R20 ;  /* 0x0000000430107825 */ /* 0x000fc800078e0214 */
[----:B------:R-:W-:Y:S01]  /*0f50*/  IMAD.U32 R53, RZ, RZ, UR11 ;  /* 0x0000000bff357e24 */ /* 0x000fe2000f8e00ff */
[----:B--2---:R0:W-:Y:S04]  /*0f60*/  STS.128 [R49], R4 ;  /* 0x0000000431007388 */ /* 0x0041e80000000c00 */
[----:B0-----:R0:W2:Y:S02]  /*0f70*/  LDG.E.128 R4, desc[UR8][R16.64] ;  /* 0x0000000810047981 */ /* 0x0010a4000c1e1d00 */
[----:B0-----:R-:W-:-:S04]  /*0f80*/  IMAD.WIDE R16, R47, 0x4, R20 ;  /* 0x000000042f107825 */ /* 0x001fc800078e0214 */
[----:B------:R-:W-:Y:S02]  /*0f90*/  IMAD.WIDE R20, R50, 0x4, R20 ;  /* 0x0000000432147825 */ /* 0x000fe400078e0214 */
[----:B------:R-:W3:Y:S04]  /*0fa0*/  LDG.E.128 R16, desc[UR8][R16.64] ;  /* 0x0000000810107981 */ /* 0x000ee8000c1e1d00 */
[----:B------:R-:W4:Y:S01]  /*0fb0*/  LDG.E.128 R20, desc[UR8][R20.64] ;  /* 0x0000000814147981 */ /* 0x000f22000c1e1d00 */
[----:B------:R-:W-:Y:S02]  /*0fc0*/  LEA R53, R53, R49, 0x4 ;  /* 0x0000003135357211 */ /* 0x000fe400078e20ff */
[----:B------:R-:W-:-:S04]  /*0fd0*/  IADD3 R52, PT, PT, R46, R52, R46 ;  /* 0x000000342e347210 */ /* 0x000fc80007ffe02e */
[----:B------:R-:W-:-:S04]  /*0fe0*/  IADD3 R52, PT, PT, R46, R52, R46 ;  /* 0x000000342e347210 */ /* 0x000fc80007ffe02e */
[----:B------:R-:W-:Y:S01]  /*0ff0*/  ISETP.GE.U32.AND P0, PT, R52, 0x400, PT ;  /* 0x000004003400780c */ /* 0x000fe20003f06070 */
[----:B--2---:R0:W-:Y:S02]  /*1000*/  STS.128 [R53], R4 ;  /* 0x0000000435007388 */ /* 0x0041e40000000c00 */
[----:B0-----:R-:W-:Y:S01]  /*1010*/  IMAD.U32 R53, RZ, RZ, UR11 ;  /* 0x0000000bff357e24 */ /* 0x001fe2000f8e00ff */
[----:B------:R-:W-:Y:S01]  /*1020*/  MOV R4, UR11 ;  /* 0x0000000b00047c02 */ /* 0x000fe20008000f00 */
[----:B------:R-:W-:Y:S01]  /*1030*/  IMAD.U32 R5, RZ, RZ, UR11 ;  /* 0x0000000bff057e24 */ /* 0x000fe2000f8e00ff */
[----:B------:R-:W-:Y:S01]  /*1040*/  MOV R6, UR11 ;  /* 0x0000000b00067c02 */ /* 0x000fe20008000f00 */
[--C-:B------:R-:W-:Y:S02]  /*1050*/  IMAD R53, R53, 0x20, R49.reuse ;  /* 0x0000002035357824 */ /* 0x100fe400078e0231 */
[----:B------:R-:W-:Y:S01]  /*1060*/  IMAD R4, R4, 0x30, R49 ;  /* 0x0000003004047824 */ /* 0x000fe200078e0231 */
[----:B------:R-:W-:Y:S01]  /*1070*/  LEA R47, R6, R47, 0x4 ;  /* 0x0000002f062f7211 */ /* 0x000fe200078e20ff */
[C---:B------:R-:W-:Y:S01]  /*1080*/  IMAD R50, R5.reuse, 0x10, R50 ;  /* 0x0000001005327824 */ /* 0x040fe200078e0232 */
[----:B---3--:R0:W-:Y:S01]  /*1090*/  STS.128 [R53], R16 ;  /* 0x0000001035007388 */ /* 0x0081e20000000c00 */
[----:B------:R-:W-:-:S03]  /*10a0*/  IMAD R48, R5, 0x10, R48 ;  /* 0x0000001005307824 */ /* 0x000fc600078e0230 */
[----:B----4-:R2:W-:Y:S01]  /*10b0*/  STS.128 [R4], R20 ;  /* 0x0000001404007388 */ /* 0x0105e20000000c00 */
[----:B0-----:R-:W-:Y:S02]  /*10c0*/  IMAD.U32 R16, RZ, RZ, UR11 ;  /* 0x0000000bff107e24 */ /* 0x001fe4000f8e00ff */
[----:B------:R-:W-:-:S03]  /*10d0*/  IMAD.U32 R18, RZ, RZ, UR11 ;  /* 0x0000000bff127e24 */ /* 0x000fc6000f8e00ff */
[----:B------:R-:W-:Y:S01]  /*10e0*/  LEA R49, R16, R49, 0x6 ;  /* 0x0000003110317211 */ /* 0x000fe200078e30ff */
[----:B------:R-:W-:Y:S01]  /*10f0*/  IMAD R51, R18, 0x10, R51 ;  /* 0x0000001012337824 */ /* 0x000fe200078e0233 */
[----:B--2---:R-:W-:Y:S06]  /*1100*/  @!P0 BRA `(.L_x_3620) ;  /* 0xfffffffc00808947 */ /* 0x004fec000383ffff */
.L_x_3619:
[----:B------:R-:W-:Y:S05]  /*1110*/  BSYNC.RECONVERGENT B0 ;  /* 0x0000000000007941 */ /* 0x000fea0003800200 */
.L_x_3618:
        /* <DEDUP_REMOVED lines=9> */
.L_x_3651:
[----:B0-----:R-:W0:Y:S01]  /*11b0*/  LDC R7, c[0x0][0x3ac] ;  /* 0x0000eb00ff077b82 */ /* 0x001e220000000800 */
        /* <DEDUP_REMOVED lines=15> */
[----:B-1234-:R-:W-:Y:S08]  /*12b0*/  @!P6 BRA `(.L_x_3623) ;  /* 0x00000000001ce947 */ /* 0x01eff00003800000 */
[----:B------:R-:W0:Y:S01]  /*12c0*/  S2UR UR7, SR_CgaCtaId ;  /* 0x00000000000779c3 */ /* 0x000e220000008800 */
[----:B------:R-:W-:Y:S01]  /*12d0*/  UMOV UR6, 0x400 ;  /* 0x0000040000067882 */ /* 0x000fe20000000000 */
[----:B------:R-:W-:Y:S01]  /*12e0*/  IMAD R14, R6, R7, R38 ;  /* 0x00000007060e7224 */ /* 0x000fe200078e0226 */
[----:B------:R-:W-:-:S04]  /*12f0*/  UIADD3 UR6, UPT, UPT, UR6, 0x180, URZ ;  /* 0x0000018006067890 */ /* 0x000fc8000fffe0ff */
[----:B0-----:R-:W-:-:S06]  /*1300*/  ULEA UR6, UR7, UR6, 0x18 ;  /* 0x0000000607067291 */ /* 0x001fcc000f8ec0ff */
[----:B------:R-:W-:-:S06]  /*1310*/  LEA R14, R14, UR6, 0x2 ;  /* 0x000000060e0e7c11 */ /* 0x000fcc000f8e10ff */
[----:B------:R-:W0:Y:S02]  /*1320*/  LDS R14, [R14] ;  /* 0x000000000e0e7984 */ /* 0x000e240000000800 */
.L_x_3623:
[----:B------:R-:W-:Y:S05]  /*1330*/  @!P0 BRA `(.L_x_3624) ;  /* 0x00000000001c8947 */ /* 0x000fea0003800000 */
[----:B------:R-:W1:Y:S01]  /*1340*/  S2UR UR7, SR_CgaCtaId ;  /* 0x00000000000779c3 */ /* 0x000e620000008800 */
[----:B------:R-:W-:Y:S01]  /*1350*/  UMOV UR6, 0x400 ;  /* 0x0000040000067882 */ /* 0x000fe20000000000 */
[----:B------:R-:W-:Y:S01]  /*1360*/  IMAD R15, R6, R7, R36 ;  /* 0x00000007060f7224 */ /* 0x000fe200078e0224 */
[----:B------:R-:W-:-:S04]  /*1370*/  UIADD3 UR6, UPT, UPT, UR6, 0x180, URZ ;  /* 0x0000018006067890 */ /* 0x000fc8000fffe0ff */
[----:B-1----:R-:W-:-:S06]  /*1380*/  ULEA UR6, UR7, UR6, 0x18 ;  /* 0x0000000607067291 */ /* 0x002fcc000f8ec0ff */
[----:B------:R-:W-:-:S06]  /*1390*/  LEA R15, R15, UR6, 0x2 ;  /* 0x000000060f0f7c11 */ /* 0x000fcc000f8e10ff */
[----:B------:R-:W1:Y:S02]  /*13a0*/  LDS R15, [R15] ;  /* 0x000000000f0f7984 */ /* 0x000e640000000800 */
.L_x_3624:
[----:B------:R-:W-:Y:S05]  /*13b0*/  @!P1 BRA `(.L_x_3625) ;  /* 0x00000000001c9947 */ /* 0x000fea0003800000 */
[----:B------:R-:W2:Y:S01]  /*13c0*/  S2UR UR7, SR_CgaCtaId ;  /* 0x00000000000779c3 */ /* 0x000ea20000008800 */
[----:B------:R-:W-:Y:S01]  /*13d0*/  UMOV UR6, 0x400 ;  /* 0x0000040000067882 */ /* 0x000fe20000000000 */
[----:B------:R-:W-:Y:S01]  /*13e0*/  IMAD R16, R6, R7, R35 ;  /* 0x0000000706107224 */ /* 0x000fe200078e0223 */
[----:B------:R-:W-:-:S04]  /*13f0*/  UIADD3 UR6, UPT, UPT, UR6, 0x180, URZ ;  /* 0x0000018006067890 */ /* 0x000fc8000fffe0ff */
[----:B--2---:R-:W-:-:S06]  /*1400*/  ULEA UR6, UR7, UR6, 0x18 ;  /* 0x0000000607067291 */ /* 0x004fcc000f8ec0ff */
[----:B------:R-:W-:-:S05]  /*1410*/  LEA R16, R16, UR6, 0x2 ;  /* 0x0000000610107c11 */ /* 0x000fca000f8e10ff */
[----:B------:R2:W3:Y:S02]  /*1420*/  LDS R24, [R16] ;  /* 0x0000000010187984 */ /* 0x0004e40000000800 */
.L_x_3625:
[----:B------:R-:W-:Y:S05]  /*1430*/  @!P2 BRA `(.L_x_3626) ;  /* 0x00000000001ca947 */ /* 0x000fea0003800000 */
[----:B------:R-:W4:Y:S01]  /*1440*/  S2UR UR7, SR_CgaCtaId ;  /* 0x00000000000779c3 */ /* 0x000f220000008800 */
[----:B------:R-:W-:Y:S01]  /*1450*/  UMOV UR6, 0x400 ;  /* 0x0000040000067882 */ /* 0x000fe20000000000 */
[----:B--2---:R-:W-:Y:S01]  /*1460*/  IMAD R16, R6, R7, R34 ;  /* 0x0000000706107224 */ /* 0x004fe200078e0222 */
[----:B------:R-:W-:-:S04]  /*1470*/  UIADD3 UR6, UPT, UPT, UR6, 0x180, URZ ;  /* 0x0000018006067890 */ /* 0x000fc8000fffe0ff */
[----:B----4-:R-:W-:-:S06]  /*1480*/  ULEA UR6, UR7, UR6, 0x18 ;  /* 0x0000000607067291 */ /* 0x010fcc000f8ec0ff */
[----:B------:R-:W-:-:S05]  /*1490*/  LEA R16, R16, UR6, 0x2 ;  /* 0x0000000610107c11 */ /* 0x000fca000f8e10ff */
[----:B------:R4:W2:Y:S02]  /*14a0*/  LDS R25, [R16] ;  /* 0x0000000010197984 */ /* 0x0008a40000000800 */
.L_x_3626:
[----:B------:R-:W-:Y:S05]  /*14b0*/  @!P3 BRA `(.L_x_3627) ;  /* 0x00000000001cb947 */ /* 0x000fea0003800000 */
[----:B------:R-:W5:Y:S01]  /*14c0*/  S2UR UR7, SR_CgaCtaId ;  /* 0x00000000000779c3 */ /* 0x000f620000008800 */
[----:B------:R-:W-:Y:S01]  /*14d0*/  UMOV UR6, 0x400 ;  /* 0x0000040000067882 */ /* 0x000fe20000000000 */
[----:B--2-4-:R-:W-:Y:S01]  /*14e0*/  IMAD R16, R6, R7, R33 ;  /* 0x0000000706107224 */ /* 0x014fe200078e0221 */
[----:B------:R-:W-:-:S04]  /*14f0*/  UIADD3 UR6, UPT, UPT, UR6, 0x180, URZ ;  /* 0x0000018006067890 */ /* 0x000fc8000fffe0ff */
[----:B-----5:R-:W-:-:S06]  /*1500*/  ULEA UR6, UR7, UR6, 0x18 ;  /* 0x0000000607067291 */ /* 0x020fcc000f8ec0ff */
[----:B------:R-:W-:-:S05]  /*1510*/  LEA R16, R16, UR6, 0x2 ;  /* 0x0000000610107c11 */ /* 0x000fca000f8e10ff */
[----:B------:R2:W4:Y:S02]  /*1520*/  LDS R26, [R16] ;  /* 0x00000000101a7984 */ /* 0x0005240000000800 */
.L_x_3627:
        /* <DEDUP_REMOVED lines=8> */
.L_x_3628:
        /* <DEDUP_REMOVED lines=8> */
.L_x_3629:
[----:B------:R-:W-:Y:S02]  /*1630*/  ISETP.GE.AND P6, PT, R7, 0x8, PT ;  /* 0x000000080700780c */ /* 0x000fe40003fc6270 */
[----:B--2-4-:R-:W-:Y:S02]  /*1640*/  P2R R16, PR, RZ, 0x1 ;  /* 0x00000001ff107803 */ /* 0x014fe40000000000 */
[----:B------:R-:W-:-:S04]  /*1650*/  ISETP.GE.AND P0, PT, R45, UR5, PT ;  /* 0x000000052d007c0c */ /* 0x000fc8000bf06270 */
[----:B------:R-:W-:Y:S02]  /*1660*/  P2R R17, PR, RZ, 0x1 ;  /* 0x00000001ff117803 */ /* 0x000fe40000000000 */
[----:B------:R-:W-:-:S03]  /*1670*/  ISETP.NE.AND P0, PT, R16, RZ, PT ;  /* 0x000000ff1000720c */ /* 0x000fc60003f05270 */
[----:B------:R-:W-:Y:S10]  /*1680*/  @!P6 BRA `(.L_x_3630) ;  /* 0x00000000001ce947 */ /* 0x000ff40003800000 */
[----:B------:R-:W2:Y:S01]  /*1690*/  S2UR UR7, SR_CgaCtaId ;  /* 0x00000000000779c3 */ /* 0x000ea20000008800 */
[----:B------:R-:W-:Y:S01]  /*16a0*/  UMOV UR6, 0x400 ;  /* 0x0000040000067882 */ /* 0x000fe20000000000 */
[----:B------:R-:W-:Y:S01]  /*16b0*/  IMAD R6, R6, R7, R30 ;  /* 0x0000000706067224 */ /* 0x000fe200078e021e */
[----:B------:R-:W-:-:S04]  /*16c0*/  UIADD3 UR6, UPT, UPT, UR6, 0x180, URZ ;  /* 0x0000018006067890 */ /* 0x000fc8000fffe0ff */
[----:B--2---:R-:W-:-:S06]  /*16d0*/  ULEA UR6, UR7, UR6, 0x18 ;  /* 0x0000000607067291 */ /* 0x004fcc000f8ec0ff */
[----:B------:R-:W-:-:S05]  /*16e0*/  LEA R6, R6, UR6, 0x2 ;  /* 0x0000000606067c11 */ /* 0x000fca000f8e10ff */
[----:B------:R2:W4:Y:S02]  /*16f0*/  LDS R29, [R6] ;  /* 0x00000000061d7984 */ /* 0x0005240000000800 */
.L_x_3630:
[----:B------:R-:W-:Y:S01]  /*1700*/  ISETP.NE.AND P6, PT, R17, RZ, PT ;  /* 0x000000ff1100720c */ /* 0x000fe20003fc5270 */
[----:B------:R-:W-:Y:S01]  /*1710*/  BSSY B0, `(.L_x_3631) ;  /* 0x000006b000007945 */ /* 0x000fe20003800000 */
[----:B--2---:R-:W-:Y:S02]  /*1720*/  P2R R6, PR, RZ, 0x1 ;  /* 0x00000001ff067803 */ /* 0x004fe40000000000 */
[----:B------:R-:W-:-:S04]  /*1730*/  ISETP.GE.AND P0, PT, R4, R41, PT ;  /* 0x000000290400720c */ /* 0x000fc80003f06270 */
[----:B------:R-:W-:Y:S02]  /*1740*/  P2R R46, PR, RZ, 0x1 ;  /* 0x00000001ff2e7803 */ /* 0x000fe40000000000 */
[----:B------:R-:W-:-:S03]  /*1750*/  ISETP.NE.AND P0, PT, R6, RZ, PT ;  /* 0x000000ff0600720c */ /* 0x000fc60003f05270 */
[----:B------:R-:W-:Y:S10]  /*1760*/  @P6 BRA `(.L_x_3632) ;  /* 0x0000000400946947 */ /* 0x000ff40003800000 */
[----:B------:R-:W2:Y:S01]  /*1770*/  S2R R6, SR_CgaCtaId ;  /* 0x0000000000067919 */ /* 0x000ea20000008800 */
[----:B------:R-:W-:Y:S01]  /*1780*/  MOV R17, 0x400 ;  /* 0x0000040000117802 */ /* 0x000fe20000000f00 */
[----:B------:R-:W-:Y:S01]  /*1790*/  IMAD R19, R12, R5, RZ ;  /* 0x000000050c137224 */ /* 0x000fe200078e02ff */
[----:B------:R-:W-:Y:S01]  /*17a0*/  ISETP.GT.U32.AND P6, PT, R7, 0x40, PT ;  /* 0x000000400700780c */ /* 0x000fe20003fc4070 */
[----:B------:R-:W-:-:S03]  /*17b0*/  IMAD.MOV.U32 R16, RZ, RZ, RZ ;  /* 0x000000ffff107224 */ /* 0x000fc600078e00ff */
[----:B------:R-:W-:Y:S02]  /*17c0*/  P2R R18, PR, RZ, 0x40 ;  /* 0x00000040ff127803 */ /* 0x000fe40000000000 */
[----:B--2---:R-:W-:Y:S01]  /*17d0*/  LEA R17, R6, R17, 0x18 ;  /* 0x0000001106117211 */ /* 0x004fe200078ec0ff */
[----:B------:R-:W-:-:S07]  /*17e0*/  IMAD.MOV.U32 R6, RZ, RZ, R45 ;  /* 0x000000ffff067224 */ /* 0x000fce00078e002d */
.L_x_3650:
[----:B------:R-:W-:Y:S01]  /*17f0*/  ISETP.GT.U32.AND P6, PT, R7, 0x40, PT ;  /* 0x000000400700780c */ /* 0x000fe20003fc4070 */
[----:B--2---:R-:W-:-:S05]  /*1800*/  IMAD R21, R6, 0x24, R17 ;  /* 0x0000002406157824 */ /* 0x004fca00078e0211 */
[----:B------:R-:W-:-:S07]  /*1810*/  LEA R22, R44, R21, 0x2 ;  /* 0x000000152c167211 */ /* 0x000fce00078e10ff */
[----:B------:R-:W-:Y:S05]  /*1820*/  @P6 BRA `(.L_x_3633) ;  /* 0x0000000000d06947 */ /* 0x000fea0003800000 */
[----:B------:R-:W2:Y:S01]  /*1830*/  LDC R20, c[0x0][0x3ac] ;  /* 0x0000eb00ff147b82 */ /* 0x000ea20000000800 */
[----:B------:R0:W0:Y:S01]  /*1840*/  LDS R21, [R22] ;  /* 0x0000000016157984 */ /* 0x0000220000000800 */
[----:B------:R-:W-:Y:S01]  /*1850*/  IMAD.MOV.U32 R18, RZ, RZ, RZ ;  /* 0x000000ffff127224 */ /* 0x000fe200078e00ff */
[----:B--2---:R-:W-:-:S13]  /*1860*/  ISETP.NE.AND P0, PT, R20, RZ, PT ;  /* 0x000000ff1400720c */ /* 0x004fda0003f05270 */
[----:B0-----:R-:W-:Y:S05]  /*1870*/  @!P0 BRA `(.L_x_3634) ;  /* 0x0000000000108947 */ /* 0x001fea0003800000 */
[----:B------:R-:W-:-:S03]  /*1880*/  UMOV UR6, 0xffffffff ;  /* 0xffffffff00067882 */ /* 0x000fc60000000000 */
[----:B------:R-:W-:Y:S05]  /*1890*/  BRA.DIV UR6, `(.L_x_3635) ;  /* 0x0000001206007947 */ /* 0x000fea000b800000 */
[----:B------:R0:W2:Y:S02]  /*18a0*/  SHFL.IDX PT, R23, R21, R13, 0x181f ;  /* 0x00181f0d15177589 */ /* 0x0000a400000e0000 */
.L_x_3655:
[----:B--2---:R-:W-:-:S07]  /*18b0*/  IMAD R18, R14, R23, RZ ;  /* 0x000000170e127224 */ /* 0x004fce00078e02ff */
.L_x_3634:
[----:B------:R-:W-:-:S13]  /*18c0*/  ISETP.GE.AND P0, PT, R20, 0x2, PT ;  /* 0x000000021400780c */ /* 0x000fda0003f06270 */
[----:B------:R-:W-:Y:S05]  /*18d0*/  @!P0 BRA `(.L_x_3636) ;  /* 0x0000000000108947 */ /* 0x000fea0003800000 */
[----:B------:R-:W-:-:S03]  /*18e0*/  UMOV UR6, 0xffffffff ;  /* 0xffffffff00067882 */ /* 0x000fc60000000000 */
[----:B------:R-:W-:Y:S05]  /*18f0*/  BRA.DIV UR6, `(.L_x_3637) ;  /* 0x00000012060c7947 */ /* 0x000fea000b800000 */
[----:B------:R2:W0:Y:S02]  /*1900*/  SHFL.IDX PT, R22, R21, R11, 0x181f ;  /* 0x00181f0b15167589 */ /* 0x00042400000e0000 */
.L_x_3658:
[----:B01----:R-:W-:-:S07]  /*1910*/  IMAD R18, R15, R22, R18 ;  /* 0x000000160f127224 */ /* 0x003fce00078e0212 */
.L_x_3636:
[----:B------:R-:W-:-:S13]  /*1920*/  ISETP.GE.AND P1, PT, R20, 0x3, PT ;  /* 0x000000031400780c */ /* 0x000fda0003f26270 */
[----:B------:R-:W-:Y:S05]  /*1930*/  @!P1 BRA `(.L_x_3638) ;  /* 0x0000000000109947 */ /* 0x000fea0003800000 */
[----:B------:R-:W-:-:S03]  /*1940*/  UMOV UR6, 0xffffffff ;  /* 0xffffffff00067882 */ /* 0x000fc60000000000 */
[----:B------:R-:W-:Y:S05]  /*1950*/  BRA.DIV UR6, `(.L_x_3639) ;  /* 0x00000012061c7947 */ /* 0x000fea000b800000 */
[----:B------:R0:W0:Y:S02]  /*1960*/  SHFL.IDX PT, R23, R21, R10, 0x181f ;  /* 0x00181f0a15177589 */ /* 0x00002400000e0000 */
.L_x_3661:
[----:B0--3--:R-:W-:-:S07]  /*1970*/  IMAD R18, R24, R23, R18 ;  /* 0x0000001718127224 */ /* 0x009fce00078e0212 */
.L_x_3638:
[----:B------:R-:W-:-:S13]  /*1980*/  ISETP.GE.AND P2, PT, R20, 0x4, PT ;  /* 0x000000041400780c */ /* 0x000fda0003f46270 */
[----:B------:R-:W-:Y:S05]  /*1990*/  @!P2 BRA `(.L_x_3640) ;  /* 0x000000000010a947 */ /* 0x000fea0003800000 */
[----:B------:R-:W-:-:S03]  /*19a0*/  UMOV UR6, 0xffffffff ;  /* 0xffffffff00067882 */ /* 0x000fc60000000000 */
[----:B------:R-:W-:Y:S05]  /*19b0*/  BRA.DIV UR6, `(.L_x_3641) ;  /* 0x0000001206287947 */ /* 0x000fea000b800000 */
[----:B------:R0:W0:Y:S02]  /*19c0*/  SHFL.IDX PT, R22, R21, R9, 0x181f ;  /* 0x00181f0915167589 */ /* 0x00002400000e0000 */
.L_x_3664:
[----:B0-----:R-:W-:-:S07]  /*19d0*/  IMAD R18, R25, R22, R18 ;  /* 0x0000001619127224 */ /* 0x001fce00078e0212 */
.L_x_3640:
[----:B------:R-:W-:-:S13]  /*19e0*/  ISETP.GE.AND P3, PT, R20, 0x5, PT ;  /* 0x000000051400780c */ /* 0x000fda0003f66270 */
[----:B------:R-:W-:Y:S05]  /*19f0*/  @!P3 BRA `(.L_x_3642) ;  /* 0x000000000010b947 */ /* 0x000fea0003800000 */
[----:B------:R-:W-:-:S03]  /*1a00*/  UMOV UR6, 0xffffffff ;  /* 0xffffffff00067882 */ /* 0x000fc60000000000 */
[----:B------:R-:W-:Y:S05]  /*1a10*/  BRA.DIV UR6, `(.L_x_3643) ;  /* 0x0000001206387947 */ /* 0x000fea000b800000 */
[----:B------:R0:W0:Y:S02]  /*1a20*/  SHFL.IDX PT, R23, R21, R8, 0x181f ;  /* 0x00181f0815177589 */ /* 0x00002400000e0000 */
.L_x_3667:
[----:B0-----:R-:W-:-:S07]  /*1a30*/  IMAD R18, R26, R23, R18 ;  /* 0x000000171a127224 */ /* 0x001fce00078e0212 */
.L_x_3642:
[----:B------:R-:W-:-:S13]  /*1a40*/  ISETP.GE.AND P4, PT, R20, 0x6, PT ;  /* 0x000000061400780c */ /* 0x000fda0003f86270 */
[----:B------:R-:W-:Y:S05]  /*1a50*/  @!P4 BRA `(.L_x_3644) ;  /* 0x000000000010c947 */ /* 0x000fea0003800000 */
[----:B------:R-:W-:-:S03]  /*1a60*/  UMOV UR6, 0xffffffff ;  /* 0xffffffff00067882 */ /* 0x000fc60000000000 */
[----:B------:R-:W-:Y:S05]  /*1a70*/  BRA.DIV UR6, `(.L_x_3645) ;  /* 0x0000001206447947 */ /* 0x000fea000b800000 */
[----:B------:R0:W0:Y:S02]  /*1a80*/  SHFL.IDX PT, R22, R21, R3, 0x181f ;  /* 0x00181f0315167589 */ /* 0x00002400000e0000 */
.L_x_3670:
[----:B0-----:R-:W-:-:S07]  /*1a90*/  IMAD R18, R27, R22, R18 ;  /* 0x000000161b127224 */ /* 0x001fce00078e0212 */
.L_x_3644:
[----:B------:R-:W-:-:S13]  /*1aa0*/  ISETP.GE.AND P5, PT, R20, 0x7, PT ;  /* 0x000000071400780c */ /* 0x000fda0003fa6270 */
[----:B------:R-:W-:Y:S05]  /*1ab0*/  @!P5 BRA `(.L_x_3646) ;  /* 0x000000000010d947 */ /* 0x000fea0003800000 */
[----:B------:R-:W-:-:S03]  /*1ac0*/  UMOV UR6, 0xffffffff ;  /* 0xffffffff00067882 */ /* 0x000fc60000000000 */
[----:B------:R-:W-:Y:S05]  /*1ad0*/  BRA.DIV UR6, `(.L_x_3647) ;  /* 0x0000001206547947 */ /* 0x000fea000b800000 */
[----:B------:R0:W0:Y:S02]  /*1ae0*/  SHFL.IDX PT, R23, R21, R2, 0x181f ;  /* 0x00181f0215177589 */ /* 0x00002400000e0000 */
.L_x_3673:
[----:B0-----:R-:W-:-:S07]  /*1af0*/  IMAD R18, R28, R23, R18 ;  /* 0x000000171c127224 */ /* 0x001fce00078e0212 */
.L_x_3646:
[----:B------:R-:W-:-:S13]  /*1b00*/  ISETP.GE.AND P6, PT, R20, 0x8, PT ;  /* 0x000000081400780c */ /* 0x000fda0003fc6270 */
[----:B------:R-:W-:Y:S05]  /*1b10*/  @!P6 BRA `(.L_x_3648) ;  /* 0x000000000084e947 */ /* 0x000fea0003800000 */
[----:B------:R-:W-:-:S03]  /*1b20*/  UMOV UR6, 0xffffffff ;  /* 0xffffffff00067882 */ /* 0x000fc60000000000 */
[----:B------:R-:W-:Y:S05]  /*1b30*/  BRA.DIV UR6, `(.L_x_3649) ;  /* 0x0000001206607947 */ /* 0x000fea000b800000 */
[----:B0-2---:R0:W2:Y:S02]  /*1b40*/  SHFL.IDX PT, R21, R21, R0, 0x181f ;  /* 0x00181f0015157589 */ /* 0x0050a400000e0000 */
.L_x_3676:
[----:B--2-4-:R-:W-:Y:S01]  /*1b50*/  IMAD R18, R29, R21, R18 ;  /* 0x000000151d127224 */ /* 0x014fe200078e0212 */
[----:B------:R-:W-:Y:S06]  /*1b60*/  BRA `(.L_x_3648) ;  /* 0x0000000000707947 */ /* 0x000fec0003800000 */
.L_x_3633:
[----:B------:R-:W2:Y:S01]  /*1b70*/  LDC R48, c[0x0][0x3ac] ;  /* 0x0000eb00ff307b82 */ /* 0x000ea20000000800 */
        /* <DEDUP_REMOVED lines=12> */
[----:B--2---:R-:W-:-:S13]  /*1c40*/  ISETP.GE.AND P6, PT, R48, 0x1, PT ;  /* 0x000000013000780c */ /* 0x004fda0003fc6270 */
[----:B------:R-:W-:-:S06]  /*1c50*/  @P6 IMAD R47, R38, 0x4, R21 ;  /* 0x00000004262f6824 */ /* 0x000fcc00078e0215 */
[----:B------:R-:W0:Y:S02]  /*1c60*/  @P6 LDS R47, [R47] ;  /* 0x000000002f2f6984 */ /* 0x000e240000000800 */
[----:B0-----:R-:W-:Y:S01]  /*1c70*/  @P6 IMAD R18, R14, R47, RZ ;  /* 0x0000002f0e126224 */ /* 0x001fe200078e02ff */
[----:B------:R-:W-:Y:S01]  /*1c80*/  ISETP.GE.AND P6, PT, R48, 0x8, PT ;  /* 0x000000083000780c */ /* 0x000fe20003fc6270 */
[----:B------:R-:W0:Y:S02]  /*1c90*/  @P3 LDS R47, [R49] ;  /* 0x00000000312f3984 */ /* 0x000e240000000800 */
[----:B-1----:R-:W-:-:S04]  /*1ca0*/  @P0 IMAD R18, R15, R20, R18 ;  /* 0x000000140f120224 */ /* 0x002fc800078e0212 */
[----:B---3--:R-:W-:-:S04]  /*1cb0*/  @P1 IMAD R18, R24, R23, R18 ;  /* 0x0000001718121224 */ /* 0x008fc800078e0212 */
[----:B------:R-:W-:Y:S02]  /*1cc0*/  @P2 IMAD R18, R25, R22, R18 ;  /* 0x0000001619122224 */ /* 0x000fe400078e0212 */
[----:B------:R-:W-:-:S06]  /*1cd0*/  @P6 IMAD R21, R30, 0x4, R21 ;  /* 0x000000041e156824 */ /* 0x000fcc00078e0215 */
[----:B------:R-:W4:Y:S01]  /*1ce0*/  @P6 LDS R21, [R21] ;  /* 0x0000000015156984 */ /* 0x000f220000000800 */
[----:B0-----:R-:W-:-:S04]  /*1cf0*/  @P3 IMAD R18, R26, R47, R18 ;  /* 0x0000002f1a123224 */ /* 0x001fc800078e0212 */
[----:B------:R-:W-:-:S04]  /*1d00*/  @P4 IMAD R18, R27, R50, R18 ;  /* 0x000000321b124224 */ /* 0x000fc800078e0212 */
[----:B------:R-:W-:-:S04]  /*1d10*/  @P5 IMAD R18, R28, R51, R18 ;  /* 0x000000331c125224 */ /* 0x000fc800078e0212 */
[----:B----4-:R-:W-:-:S07]  /*1d20*/  @P6 IMAD R18, R29, R21, R18 ;  /* 0x000000151d126224 */ /* 0x010fce00078e0212 */
.L_x_3648:
[----:B------:R-:W-:-:S05]  /*1d30*/  IMAD.IADD R20, R19, 0x1, R16 ;  /* 0x0000000113147824 */ /* 0x000fca00078e0210 */
[----:B------:R-:W-:-:S05]  /*1d40*/  LEA R20, R20, UR12, 0x2 ;  /* 0x0000000c14147c11 */ /* 0x000fca000f8e10ff */
[----:B0-2---:R-:W2:Y:S01]  /*1d50*/  LDL R21, [R20] ;  /* 0x0000000014157983 */ /* 0x005ea20000100800 */
[----:B------:R-:W-:Y:S02]  /*1d60*/  IMAD.IADD R6, R39, 0x1, R6 ;  /* 0x0000000127067824 */ /* 0x000fe400078e0206 */
[----:B------:R-:W-:-:S03]  /*1d70*/  VIADD R16, R16, 0x1 ;  /* 0x0000000110107836 */ /* 0x000fc60000000000 */
[----:B------:R-:W-:Y:S02]  /*1d80*/  ISETP.GE.AND P6, PT, R6, UR5, PT ;  /* 0x0000000506007c0c */ /* 0x000fe4000bfc6270 */
[----:B--2---:R-:W-:-:S05]  /*1d90*/  IADD3 R21, PT, PT, R21, R18, RZ ;  /* 0x0000001215157210 */ /* 0x004fca0007ffe0ff */
[----:B------:R2:W-:Y:S06]  /*1da0*/  STL [R20], R21 ;  /* 0x0000001514007387 */ /* 0x0005ec0000100800 */
[----:B------:R-:W-:Y:S05]  /*1db0*/  @!P6 BRA `(.L_x_3650) ;  /* 0xfffffff8008ce947 */ /* 0x000fea000383ffff */
.L_x_3632:
[----:B------:R-:W-:Y:S05]  /*1dc0*/  BSYNC B0 ;  /* 0x0000000000007941 */ /* 0x000fea0003800000 */
.L_x_3631:
[----:B------:R-:W-:Y:S02]  /*1dd0*/  ISETP.NE.AND P6, PT, R46, RZ, PT ;  /* 0x000000ff2e00720c */ /* 0x000fe40003fc5270 */
[----:B------:R-:W-:-:S11]  /*1de0*/  IADD3 R5, PT, PT, R5, 0x1, RZ ;  /* 0x0000000105057810 */ /* 0x000fd60007ffe0ff */
[----:B------:R-:W-:Y:S05]  /*1df0*/  @!P6 BRA `(.L_x_3651) ;  /* 0xfffffff000ece947 */ /* 0x000fea000383ffff */
[----:B------:R-:W-:Y:S05]  /*1e00*/  BSYNC B1 ;  /* 0x0000000000017941 */ /* 0x000fea0003800000 */
.L_x_3622:
[----:B------:R0:W5:Y:S04]  /*1e10*/  LDL.128 R16, [R1] ;  /* 0x0000000001107983 */ /* 0x0001680000100c00 */
[----:B------:R0:W5:Y:S02]  /*1e20*/  LDL.128 R4, [R1+0x10] ;  /* 0x0000100001047983 */ /* 0x0001640000100c00 */
.L_x_3621:
[----:B------:R-:W-:Y:S05]  /*1e30*/  WARPSYNC.ALL ;  /* 0x0000000000007948 */ /* 0x000fea0003800000 */
[-C--:B------:R-:W-:Y:S01]  /*1e40*/  IABS R46, R40.reuse ;  /* 0x00000028002e7213 */ /* 0x080fe20000000000 */
[----:B------:R-:W-:Y:S01]  /*1e50*/  IMAD R48, R41, R40, RZ ;  /* 0x0000002829307224 */ /* 0x000fe200078e02ff */
[----:B--2---:R-:W-:Y:S01]  /*1e60*/  MOV R20, RZ ;  /* 0x000000ff00147202 */ /* 0x004fe20000000f00 */
[----:B------:R-:W-:Y:S01]  /*1e70*/  BAR.SYNC.DEFER_BLOCKING 0x0 ;  /* 0x0000000000007b1d */ /* 0x000fe20000010000 */
[----:B------:R-:W-:Y:S01]  /*1e80*/  IABS R51, R12 ;  /* 0x0000000c00337213 */ /* 0x000fe20000000000 */
[----:B------:R-:W-:Y:S01]  /*1e90*/  IMAD R47, R39, R48, RZ ;  /* 0x00000030272f7224 */ /* 0x000fe200078e02ff */
[----:B------:R-:W-:Y:S01]  /*1ea0*/  IABS R48, R40 ;  /* 0x0000002800307213 */ /* 0x000fe20000000000 */
[----:B------:R-:W-:Y:S01]  /*1eb0*/  USHF.L.U32 UR6, UR10, 0x2, URZ ;  /* 0x000000020a067899 */ /* 0x000fe200080006ff */
[----:B------:R-:W-:Y:S01]  /*1ec0*/  ISETP.GT.U32.AND P2, PT, R51, 0x1, PT ;  /* 0x000000013300780c */ /* 0x000fe20003f44070 */
[----:B------:R-:W2:Y:S08]  /*1ed0*/  I2F.RP R49, R46 ;  /* 0x0000002e00317306 */ /* 0x000eb00000209400 */
[----:B------:R-:W1:Y:S08]  /*1ee0*/  I2F.RP R52, R51 ;  /* 0x0000003300347306 */ /* 0x000e700000209400 */
[----:B--2---:R-:W2:Y:S08]  /*1ef0*/  MUFU.RCP R49, R49 ;  /* 0x0000003100317308 */ /* 0x004eb00000001000 */
[----:B-1----:R-:W1:Y:S01]  /*1f00*/  MUFU.RCP R52, R52 ;  /* 0x0000003400347308 */ /* 0x002e620000001000 */
[----:B--2---:R-:W-:Y:S01]  /*1f10*/  VIADD R21, R49, 0xffffffe ;  /* 0x0ffffffe31157836 */ /* 0x004fe20000000000 */
[----:B------:R-:W-:-:S02]  /*1f20*/  IABS R49, R47 ;  /* 0x0000002f00317213 */ /* 0x000fc40000000000 */
[----:B------:R-:W-:-:S04]  /*1f30*/  LOP3.LUT R47, R47, R40, RZ, 0x3c, !PT ;  /* 0x000000282f2f7212 */ /* 0x000fc800078e3cff */
[----:B------:R-:W2:Y:S01]  /*1f40*/  F2I.FTZ.U32.TRUNC.NTZ R21, R21 ;  /* 0x0000001500157305 */ /* 0x000ea2000021f000 */
[----:B-1----:R-:W-:Y:S01]  /*1f50*/  IADD3 R52, PT, PT, R52, 0xffffffe, RZ ;  /* 0x0ffffffe34347810 */ /* 0x002fe20007ffe0ff */
[----:B--2---:R-:W-:-:S04]  /*1f60*/  IMAD.MOV R23, RZ, RZ, -R21 ;  /* 0x000000ffff177224 */ /* 0x004fc800078e0a15 */
[----:B------:R-:W-:-:S04]  /*1f70*/  IMAD R23, R23, R46, RZ ;  /* 0x0000002e17177224 */ /* 0x000fc800078e02ff */
[----:B------:R-:W-:Y:S02]  /*1f80*/  IMAD.HI.U32 R20, R21, R23, R20 ;  /* 0x0000001715147227 */ /* 0x000fe400078e0014 */
[----:B------:R-:W1:Y:S02]  /*1f90*/  LDC.64 R22, c[0x0][0x3a0] ;  /* 0x0000e800ff167b82 */ /* 0x000e640000000a00 */
[----:B------:R-:W-:Y:S02]  /*1fa0*/  IMAD.MOV R21, RZ, RZ, -R48 ;  /* 0x000000ffff157224 */ /* 0x000fe400078e0a30 */
[----:B------:R-:W-:-:S04]  /*1fb0*/  IMAD.HI.U32 R50, R20, R49, RZ ;  /* 0x0000003114327227 */ /* 0x000fc800078e00ff */
[----:B------:R-:W-:Y:S02]  /*1fc0*/  IMAD R49, R50, R21, R49 ;  /* 0x0000001532317224 */ /* 0x000fe400078e0231 */
[----:B------:R-:W-:Y:S01]  /*1fd0*/  IMAD.U32 R48, RZ, RZ, UR4 ;  /* 0x00000004ff307e24 */ /* 0x000fe2000f8e00ff */
[----:B------:R-:W-:Y:S02]  /*1fe0*/  UIADD3 UR4, UPT, UPT, UR10, UR4, URZ ;  /* 0x000000040a047290 */ /* 0x000fe4000fffe0ff */
[----:B------:R-:W-:Y:S02]  /*1ff0*/  ISETP.GT.U32.AND P1, PT, R46, R49, PT ;  /* 0x000000312e00720c */ /* 0x000fe40003f24070 */
[----:B------:R-:W-:Y:S01]  /*2000*/  LEA R48, R48, R43, 0xa ;  /* 0x0000002b30307211 */ /* 0x000fe200078e50ff */
[----:B------:R-:W-:-:S04]  /*2010*/  UISETP.GE.U32.AND UP0, UPT, UR4, UR6, UPT ;  /* 0x000000060400728c */ /* 0x000fc8000bf06070 */
[----:B-1----:R-:W-:-:S06]  /*2020*/  IMAD.WIDE R20, R48, 0x4, R22 ;  /* 0x0000000430147825 */ /* 0x002fcc00078e0216 */
[----:B------:R-:W-:Y:S01]  /*2030*/  @!P1 IADD3 R50, PT, PT, R50, 0x1, RZ ;  /* 0x0000000132329810 */ /* 0x000fe20007ffe0ff */
[----:B------:R-:W-:Y:S01]  /*2040*/  @!P1 IMAD.IADD R49, R49, 0x1, -R46 ;  /* 0x0000000131319824 */ /* 0x000fe200078e0a2e */
[----:B-----5:R1:W-:Y:S01]  /*2050*/  STG.E desc[UR8][R20.64], R16 ;  /* 0x0000001014007986 */ /* 0x0203e2000c101908 */
[----:B------:R-:W-:-:S03]  /*2060*/  ISETP.NE.AND P1, PT, R40, RZ, PT ;  /* 0x000000ff2800720c */ /* 0x000fc60003f25270 */
[----:B------:R-:W-:Y:S02]  /*2070*/  ISETP.GE.U32.AND P0, PT, R49, R46, PT ;  /* 0x0000002e3100720c */ /* 0x000fe40003f06070 */
[----:B------:R-:W-:Y:S02]  /*2080*/  IADD3 R46, PT, PT, -R51, 0x1, RZ ;  /* 0x00000001332e7810 */ /* 0x000fe40007ffe1ff */
[----:B------:R-:W-:Y:S02]  /*2090*/  LOP3.LUT R49, RZ, R12, RZ, 0x33, !PT ;  /* 0x0000000cff317212 */ /* 0x000fe400078e33ff */
[----:B------:R-:W-:Y:S01]  /*20a0*/  SEL R46, R46, 0x1, !P2 ;  /* 0x000000012e2e7807 */ /* 0x000fe20005000000 */
[----:B-1----:R-:W-:Y:S01]  /*20b0*/  VIADD R16, R12, 0x1 ;  /* 0x000000010c107836 */ /* 0x002fe20000000000 */
[----:B------:R-:W-:Y:S01]  /*20c0*/  ISETP.GE.AND P2, PT, R47, RZ, PT ;  /* 0x000000ff2f00720c */ /* 0x000fe20003f46270 */
[----:B------:R-:W-:Y:S01]  /*20d0*/  IMAD.MOV.U32 R20, RZ, RZ, RZ ;  /* 0x000000ffff147224 */ /* 0x000fe200078e00ff */
[----:B------:R-:W-:-:S02]  /*20e0*/  ISETP.GT.U32.AND P3, PT, R51, R46, PT ;  /* 0x0000002e3300720c */ /* 0x000fc40003f64070 */
[----:B------:R-:W-:Y:S01]  /*20f0*/  ISETP.GE.U32.AND P4, PT, R16, 0x3, PT ;  /* 0x000000031000780c */ /* 0x000fe20003f86070 */
[----:B------:R-:W-:Y:S02]  /*2100*/  IMAD.SHL.U32 R16, R12, 0x80, RZ ;  /* 0x000000800c107824 */ /* 0x000fe400078e00ff */
[----:B------:R-:W-:Y:S01]  /*2110*/  @P0 VIADD R50, R50, 0x1 ;  /* 0x0000000132320836 */ /* 0x000fe20000000000 */
[----:B------:R-:W-:Y:S02]  /*2120*/  ISETP.NE.AND P0, PT, R12, RZ, PT ;  /* 0x000000ff0c00720c */ /* 0x000fe40003f05270 */
[----:B------:R-:W-:-:S03]  /*2130*/  SEL R21, R16, RZ, !P4 ;  /* 0x000000ff10157207 */ /* 0x000fc60006000000 */
[----:B------:R-:W-:Y:S01]  /*2140*/  @!P2 IMAD.MOV R50, RZ, RZ, -R50 ;  /* 0x000000ffff32a224 */ /* 0x000fe200078e0a32 */
[----:B------:R-:W-:Y:S01]  /*2150*/  IADD3 R16, PT, PT, R48, R21, RZ ;  /* 0x0000001530107210 */ /* 0x000fe20007ffe0ff */
[----:B------:R-:W-:Y:S01]  /*2160*/  @!P3 IMAD.IADD R46, R46, 0x1, -R51 ;  /* 0x000000012e2eb824 */ /* 0x000fe200078e0a33 */
[----:B------:R-:W1:Y:S01]  /*2170*/  F2I.FTZ.U32.TRUNC.NTZ R21, R52 ;  /* 0x0000003400157305 */ /* 0x000e62000021f000 */
[----:B------:R-:W-:-:S03]  /*2180*/  @!P1 LOP3.LUT R50, RZ, R40, RZ, 0x33, !PT ;  /* 0x00000028ff329212 */ /* 0x000fc600078e33ff */
[----:B------:R-:W-:-:S05]  /*2190*/  SEL R47, R49, R46, !P0 ;  /* 0x0000002e312f7207 */ /* 0x000fca0004000000 */
[----:B------:R-:W-:-:S04]  /*21a0*/  IMAD R47, R50, R47, R16 ;  /* 0x0000002f322f7224 */ /* 0x000fc800078e0210 */
[----:B------:R-:W-:-:S04]  /*21b0*/  IMAD.WIDE R46, R47, 0x4, R22 ;  /* 0x000000042f2e7825 */ /* 0x000fc800078e0216 */
[----:B-1----:R-:W-:Y:S01]  /*21c0*/  IMAD.MOV R16, RZ, RZ, -R21 ;  /* 0x000000ffff107224 */ /* 0x002fe200078e0a15 */
[----:B------:R1:W-:Y:S03]  /*21d0*/  STG.E desc[UR8][R46.64], R17 ;  /* 0x000000112e007986 */ /* 0x0003e6000c101908 */
[----:B------:R-:W-:Y:S01]  /*21e0*/  IMAD R53, R16, R51, RZ ;  /* 0x0000003310357224 */ /* 0x000fe200078e02ff */
[----:B------:R-:W-:-:S03]  /*21f0*/  IABS R16, R12 ;  /* 0x0000000c00107213 */ /* 0x000fc60000000000 */
[----:B------:R-:W-:Y:S01]  /*2200*/  IMAD.HI.U32 R20, R21, R53, R20 ;  /* 0x0000003515147227 */ /* 0x000fe200078e0014 */
[----:B------:R-:W-:Y:S02]  /*2210*/  IADD3 R21, PT, PT, RZ, -R16, RZ ;  /* 0x80000010ff157210 */ /* 0x000fe40007ffe0ff */
[----:B-1----:R-:W-:-:S03]  /*2220*/  LOP3.LUT R17, R12, 0x2, RZ, 0x3c, !PT ;  /* 0x000000020c117812 */ /* 0x002fc600078e3cff */
[----:B------:R-:W-:Y:S01]  /*2230*/  IMAD.HI.U32 R16, R20, 0x2, RZ ;  /* 0x0000000214107827 */ /* 0x000fe200078e00ff */
[----:B------:R-:W-:-:S03]  /*2240*/  ISETP.GE.AND P3, PT, R17, RZ, PT ;  /* 0x000000ff1100720c */ /* 0x000fc60003f66270 */
[----:B------:R-:W-:Y:S02]  /*2250*/  IMAD R52, R16, R21, 0x2 ;  /* 0x0000000210347424 */ /* 0x000fe400078e0215 */
[----:B------:R-:W-:-:S03]  /*2260*/  IMAD.HI.U32 R46, R20, 0x3, RZ ;  /* 0x00000003142e7827 */ /* 0x000fc600078e00ff */
[----:B------:R-:W-:-:S13]  /*2270*/  ISETP.GT.U32.AND P2, PT, R51, R52, PT ;  /* 0x000000343300720c */ /* 0x000fda0003f44070 */
[----:B------:R-:W-:Y:S02]  /*2280*/  @!P2 IMAD.IADD R52, R52, 0x1, -R51 ;  /* 0x000000013434a824 */ /* 0x000fe400078e0a33 */
[----:B------:R-:W-:-:S03]  /*2290*/  @!P2 VIADD R16, R16, 0x1 ;  /* 0x000000011010a836 */ /* 0x000fc60000000000 */
[----:B------:R-:W-:Y:S01]  /*22a0*/  ISETP.GE.U32.AND P1, PT, R52, R51, PT ;  /* 0x000000333400720c */ /* 0x000fe20003f26070 */
[----:B------:R-:W-:-:S05]  /*22b0*/  IMAD R52, R46, R21, 0x3 ;  /* 0x000000032e347424 */ /* 0x000fca00078e0215 */
[----:B------:R-:W-:-:S07]  /*22c0*/  ISETP.GT.U32.AND P2, PT, R51, R52, PT ;  /* 0x000000343300720c */ /* 0x000fce0003f44070 */
[----:B------:R-:W-:-:S05]  /*22d0*/  @P1 IADD3 R16, PT, PT, R16, 0x1, RZ ;  /* 0x0000000110101810 */ /* 0x000fca0007ffe0ff */
[----:B------:R-:W-:Y:S02]  /*22e0*/  @!P3 IMAD.MOV R16, RZ, RZ, -R16 ;  /* 0x000000ffff10b224 */ /* 0x000fe400078e0a10 */
[----:B------:R-:W-:Y:S02]  /*22f0*/  @!P2 IMAD.IADD R52, R52, 0x1, -R51 ;  /* 0x000000013434a824 */ /* 0x000fe400078e0a33 */
[----:B------:R-:W-:Y:S01]  /*2300*/  @!P2 VIADD R46, R46, 0x1 ;  /* 0x000000012e2ea836 */ /* 0x000fe20000000000 */
[----:B------:R-:W-:Y:S02]  /*2310*/  SEL R17, R49, R16, !P0 ;  /* 0x0000001031117207 */ /* 0x000fe40004000000 */
[----:B------:R-:W-:Y:S01]  /*2320*/  ISETP.GE.U32.AND P1, PT, R52, R51, PT ;  /* 0x000000333400720c */ /* 0x000fe20003f26070 */
[----:B------:R-:W-:Y:S01]  /*2330*/  IMAD.HI.U32 R52, R20, 0x6, RZ ;  /* 0x0000000614347827 */ /* 0x000fe200078e00ff */
[----:B------:R-:W-:-:S03]  /*2340*/  LEA R16, R17, R48, 0x7 ;  /* 0x0000003011107211 */ /* 0x000fc600078e38ff */
[----:B------:R-:W-:Y:S02]  /*2350*/  IMAD.MOV R47, RZ, RZ, -R17 ;  /* 0x000000ffff2f7224 */ /* 0x000fe400078e0a11 */
[----:B------:R-:W-:Y:S02]  /*2360*/  IMAD R53, R52, R21, 0x6 ;  /* 0x0000000634357424 */ /* 0x000fe400078e0215 */
[C---:B------:R-:W-:Y:S01]  /*2370*/  IMAD R17, R12.reuse, R47, 0x2 ;  /* 0x000000020c117424 */ /* 0x040fe200078e022f */
[----:B------:R-:W-:Y:S02]  /*2380*/  LOP3.LUT R47, R12, 0x3, RZ, 0x3c, !PT ;  /* 0x000000030c2f7812 */ /* 0x000fe400078e3cff */
[----:B------:R-:W-:Y:S01]  /*2390*/  ISETP.GT.U32.AND P2, PT, R51, R53, PT ;  /* 0x000000353300720c */ /* 0x000fe20003f44070 */
[----:B------:R-:W-:Y:S01]  /*23a0*/  IMAD R17, R50, R17, R16 ;  /* 0x0000001132117224 */ /* 0x000fe200078e0210 */
[----:B------:R-:W-:Y:S02]  /*23b0*/  ISETP.GE.AND P3, PT, R47, RZ, PT ;  /* 0x000000ff2f00720c */ /* 0x000fe40003f66270 */
[----:B------:R-:W-:Y:S01]  /*23c0*/  @P1 IADD3 R46, PT, PT, R46, 0x1, RZ ;  /* 0x000000012e2e1810 */ /* 0x000fe20007ffe0ff */
[----:B------:R-:W-:-:S05]  /*23d0*/  IMAD.WIDE R16, R17, 0x4, R22 ;  /* 0x0000000411107825 */ /* 0x000fca00078e0216 */
[----:B------:R1:W-:Y:S03]  /*23e0*/  STG.E desc[UR8][R16.64], R18 ;  /* 0x0000001210007986 */ /* 0x0003e6000c101908 */
[----:B------:R-:W-:Y:S02]  /*23f0*/  @!P2 IMAD.IADD R53, R53, 0x1, -R51 ;  /* 0x000000013535a824 */ /* 0x000fe400078e0a33 */
[----:B------:R-:W-:Y:S02]  /*2400*/  @!P3 IMAD.MOV R46, RZ, RZ, -R46 ;  /* 0x000000ffff2eb224 */ /* 0x000fe400078e0a2e */
[----:B------:R-:W-:Y:S02]  /*2410*/  @!P2 VIADD R52, R52, 0x1 ;  /* 0x000000013434a836 */ /* 0x000fe40000000000 */
[----:B-1----:R-:W-:Y:S01]  /*2420*/  IMAD.HI.U32 R18, R20, 0x4, RZ ;  /* 0x0000000414127827 */ /* 0x002fe200078e00ff */
[----:B------:R-:W-:-:S03]  /*2430*/  SEL R17, R49, R46, !P0 ;  /* 0x0000002e31117207 */ /* 0x000fc60004000000 */
[----:B------:R-:W-:Y:S01]  /*2440*/  IMAD R46, R18, R21, 0x4 ;  /* 0x00000004122e7424 */ /* 0x000fe200078e0215 */
[----:B------:R-:W-:Y:S01]  /*2450*/  LEA R16, R17, R48, 0x7 ;  /* 0x0000003011107211 */ /* 0x000fe200078e38ff */
[----:B------:R-:W-:-:S03]  /*2460*/  IMAD.MOV R47, RZ, RZ, -R17 ;  /* 0x000000ffff2f7224 */ /* 0x000fc600078e0a11 */
[----:B------:R-:W-:Y:S01]  /*2470*/  ISETP.GT.U32.AND P4, PT, R51, R46, PT ;  /* 0x0000002e3300720c */ /* 0x000fe20003f84070 */
[C---:B------:R-:W-:Y:S01]  /*2480*/  IMAD R17, R12.reuse, R47, 0x3 ;  /* 0x000000030c117424 */ /* 0x040fe200078e022f */
[----:B------:R-:W-:-:S03]  /*2490*/  LOP3.LUT R47, R12, 0x4, RZ, 0x3c, !PT ;  /* 0x000000040c2f7812 */ /* 0x000fc600078e3cff */
[----:B------:R-:W-:Y:S01]  /*24a0*/  IMAD R17, R50, R17, R16 ;  /* 0x0000001132117224 */ /* 0x000fe200078e0210 */
[----:B------:R-:W-:-:S03]  /*24b0*/  ISETP.GE.AND P6, PT, R47, RZ, PT ;  /* 0x000000ff2f00720c */ /* 0x000fc60003fc6270 */
[----:B------:R-:W-:-:S04]  /*24c0*/  IMAD.WIDE R16, R17, 0x4, R22 ;  /* 0x0000000411107825 */ /* 0x000fc800078e0216 */
[----:B------:R-:W-:Y:S01]  /*24d0*/  @!P4 IMAD.IADD R46, R46, 0x1, -R51 ;  /* 0x000000012e2ec824 */ /* 0x000fe200078e0a33 */
[----:B------:R1:W-:Y:S01]  /*24e0*/  STG.E desc[UR8][R16.64], R19 ;  /* 0x0000001310007986 */ /* 0x0003e2000c101908 */
[----:B------:R-:W-:-:S03]  /*24f0*/  @!P4 IADD3 R18, PT, PT, R18, 0x1, RZ ;  /* 0x000000011212c810 */ /* 0x000fc60007ffe0ff */
[----:B------:R-:W-:Y:S01]  /*2500*/  ISETP.GE.U32.AND P5, PT, R46, R51, PT ;  /* 0x000000332e00720c */ /* 0x000fe20003fa6070 */
[----:B------:R-:W-:-:S04]  /*2510*/  IMAD.HI.U32 R46, R20, 0x5, RZ ;  /* 0x00000005142e7827 */ /* 0x000fc800078e00ff */
[----:B------:R-:W-:Y:S02]  /*2520*/  IMAD R47, R46, R21, 0x5 ;  /* 0x000000052e2f7424 */ /* 0x000fe400078e0215 */
[----:B------:R-:W-:-:S03]  /*2530*/  IMAD.HI.U32 R20, R20, 0x7, RZ ;  /* 0x0000000714147827 */ /* 0x000fc600078e00ff */
[----:B------:R-:W-:Y:S01]  /*2540*/  ISETP.GT.U32.AND P1, PT, R51, R47, PT ;  /* 0x0000002f3300720c */ /* 0x000fe20003f24070 */
[----:B-1----:R-:W-:Y:S02]  /*2550*/  IMAD R16, R20, R21, 0x7 ;  /* 0x0000000714107424 */ /* 0x002fe400078e0215 */
[----:B------:R-:W-:Y:S01]  /*2560*/  @P5 VIADD R18, R18, 0x1 ;  /* 0x0000000112125836 */ /* 0x000fe20000000000 */
[----:B------:R-:W-:Y:S02]  /*2570*/  ISETP.GE.U32.AND P5, PT, R53, R51, PT ;  /* 0x000000333500720c */ /* 0x000fe40003fa6070 */
[----:B------:R-:W-:Y:S01]  /*2580*/  ISETP.GT.U32.AND P3, PT, R51, R16, PT ;  /* 0x000000103300720c */ /* 0x000fe20003f64070 */
[----:B------:R-:W-:-:S05]  /*2590*/  @!P6 IMAD.MOV R18, RZ, RZ, -R18 ;  /* 0x000000ffff12e224 */ /* 0x000fca00078e0a12 */
[----:B------:R-:W-:Y:S01]  /*25a0*/  SEL R17, R49, R18, !P0 ;  /* 0x0000001231117207 */ /* 0x000fe20004000000 */
[----:B------:R-:W-:Y:S02]  /*25b0*/  @!P1 IMAD.IADD R47, R47, 0x1, -R51 ;  /* 0x000000012f2f9824 */ /* 0x000fe400078e0a33 */
[----:B------:R-:W-:Y:S02]  /*25c0*/  @!P1 VIADD R46, R46, 0x1 ;  /* 0x000000012e2e9836 */ /* 0x000fe40000000000 */
[----:B------:R-:W-:Y:S01]  /*25d0*/  @P5 IADD3 R52, PT, PT, R52, 0x1, RZ ;  /* 0x0000000134345810 */ /* 0x000fe20007ffe0ff */
[----:B------:R-:W-:Y:S01]  /*25e0*/  IMAD.MOV R19, RZ, RZ, -R17 ;  /* 0x000000ffff137224 */ /* 0x000fe200078e0a11 */
[-C--:B------:R-:W-:Y:S01]  /*25f0*/  ISETP.GE.U32.AND P4, PT, R47, R51.reuse, PT ;  /* 0x000000332f00720c */ /* 0x080fe20003f86070 */
[----:B------:R-:W-:Y:S01]  /*2600*/  @!P3 VIADD R20, R20, 0x1 ;  /* 0x000000011414b836 */ /* 0x000fe20000000000 */
[----:B------:R-:W-:-:S04]  /*2610*/  @!P3 IADD3 R16, PT, PT, R16, -R51, RZ ;  /* 0x800000331010b210 */ /* 0x000fc80007ffe0ff */
[----:B------:R-:W-:Y:S02]  /*2620*/  ISETP.GE.U32.AND P6, PT, R16, R51, PT ;  /* 0x000000331000720c */ /* 0x000fe40003fc6070 */
[----:B------:R-:W-:-:S04]  /*2630*/  LOP3.LUT R16, R12, 0x5, RZ, 0x3c, !PT ;  /* 0x000000050c107812 */ /* 0x000fc800078e3cff */
[----:B------:R-:W-:Y:S02]  /*2640*/  ISETP.GE.AND P1, PT, R16, RZ, PT ;  /* 0x000000ff1000720c */ /* 0x000fe40003f26270 */
[----:B------:R-:W-:Y:S02]  /*2650*/  LOP3.LUT R16, R12, 0x6, RZ, 0x3c, !PT ;  /* 0x000000060c107812 */ /* 0x000fe400078e3cff */
[----:B------:R-:W-:Y:S02]  /*2660*/  @P4 IADD3 R46, PT, PT, R46, 0x1, RZ ;  /* 0x000000012e2e4810 */ /* 0x000fe40007ffe0ff */
[----:B------:R-:W-:Y:S01]  /*2670*/  ISETP.GE.AND P4, PT, R16, RZ, PT ;  /* 0x000000ff1000720c */ /* 0x000fe20003f86270 */
[----:B------:R-:W-:Y:S01]  /*2680*/  @P6 VIADD R20, R20, 0x1 ;  /* 0x0000000114146836 */ /* 0x000fe20000000000 */
[----:B------:R-:W-:-:S04]  /*2690*/  LOP3.LUT R16, R12, 0x7, RZ, 0x3c, !PT ;  /* 0x000000070c107812 */ /* 0x000fc800078e3cff */
[----:B------:R-:W-:Y:S02]  /*26a0*/  ISETP.GE.AND P2, PT, R16, RZ, PT ;  /* 0x000000ff1000720c */ /* 0x000fe40003f46270 */
[----:B------:R-:W-:Y:S02]  /*26b0*/  @!P1 IADD3 R46, PT, PT, -R46, RZ, RZ ;  /* 0x000000ff2e2e9210 */ /* 0x000fe40007ffe1ff */
[----:B------:R-:W-:Y:S01]  /*26c0*/  LEA R16, R17, R48, 0x7 ;  /* 0x0000003011107211 */ /* 0x000fe200078e38ff */
[----:B------:R-:W-:Y:S01]  /*26d0*/  IMAD R17, R12, R19, 0x4 ;  /* 0x000000040c117424 */ /* 0x000fe200078e0213 */
[C---:B------:R-:W-:Y:S01]  /*26e0*/  SEL R19, R49.reuse, R46, !P0 ;  /* 0x0000002e31137207 */ /* 0x040fe20004000000 */
[----:B------:R-:W-:Y:S02]  /*26f0*/  @!P4 IMAD.MOV R52, RZ, RZ, -R52 ;  /* 0x000000ffff34c224 */ /* 0x000fe400078e0a34 */
[----:B------:R-:W-:Y:S02]  /*2700*/  IMAD R17, R50, R17, R16 ;  /* 0x0000001132117224 */ /* 0x000fe400078e0210 */
[----:B------:R-:W-:Y:S01]  /*2710*/  IMAD.MOV R47, RZ, RZ, -R19 ;  /* 0x000000ffff2f7224 */ /* 0x000fe200078e0a13 */
[----:B------:R-:W-:Y:S01]  /*2720*/  SEL R21, R49, R52, !P0 ;  /* 0x0000003431157207 */ /* 0x000fe20004000000 */
[----:B------:R-:W-:-:S02]  /*2730*/  @!P2 IMAD.MOV R20, RZ, RZ, -R20 ;  /* 0x000000ffff14a224 */ /* 0x000fc400078e0a14 */
[--C-:B------:R-:W-:Y:S01]  /*2740*/  IMAD R16, R19, 0x80, R48.reuse ;  /* 0x0000008013107824 */ /* 0x100fe200078e0230 */
[C---:B------:R-:W-:Y:S01]  /*2750*/  IADD3 R51, PT, PT, -R21.reuse, RZ, RZ ;  /* 0x000000ff15337210 */ /* 0x040fe20007ffe1ff */
[--C-:B------:R-:W-:Y:S01]  /*2760*/  IMAD R19, R21, 0x80, R48.reuse ;  /* 0x0000008015137824 */ /* 0x100fe200078e0230 */
[----:B------:R-:W-:Y:S01]  /*2770*/  SEL R49, R49, R20, !P0 ;  /* 0x0000001431317207 */ /* 0x000fe20004000000 */
[C---:B------:R-:W-:Y:S02]  /*2780*/  IMAD R47, R12.reuse, R47, 0x5 ;  /* 0x000000050c2f7424 */ /* 0x040fe400078e022f */
[----:B------:R-:W-:Y:S02]  /*2790*/  IMAD R18, R12, R51, 0x6 ;  /* 0x000000060c127424 */ /* 0x000fe400078e0233 */
[C---:B------:R-:W-:Y:S01]  /*27a0*/  IMAD R21, R49.reuse, 0x80, R48 ;  /* 0x0000008031157824 */ /* 0x040fe200078e0230 */
[----:B------:R-:W-:Y:S01]  /*27b0*/  IADD3 R49, PT, PT, -R49, RZ, RZ ;  /* 0x000000ff31317210 */ /* 0x000fe20007ffe1ff */
[----:B------:R-:W-:-:S02]  /*27c0*/  IMAD R47, R50, R47, R16 ;  /* 0x0000002f322f7224 */ /* 0x000fc400078e0210 */
[----:B------:R-:W-:-:S04]  /*27d0*/  IMAD.WIDE R16, R17, 0x4, R22 ;  /* 0x0000000411107825 */ /* 0x000fc800078e0216 */
[----:B------:R-:W-:Y:S01]  /*27e0*/  IMAD R20, R12, R49, 0x7 ;  /* 0x000000070c147424 */ /* 0x000fe200078e0231 */
[----:B------:R1:W-:Y:S01]  /*27f0*/  STG.E desc[UR8][R16.64], R4 ;  /* 0x0000000410007986 */ /* 0x0003e2000c101908 */
[C---:B------:R-:W-:Y:S02]  /*2800*/  IMAD R49, R50.reuse, R18, R19 ;  /* 0x0000001232317224 */ /* 0x040fe400078e0213 */
[----:B------:R-:W-:Y:S02]  /*2810*/  IMAD R21, R50, R20, R21 ;  /* 0x0000001432157224 */ /* 0x000fe400078e0215 */
[----:B------:R-:W-:-:S05]  /*2820*/  IMAD.WIDE R18, R47, 0x4, R22 ;  /* 0x000000042f127825 */ /* 0x000fca00078e0216 */
[----:B------:R2:W-:Y:S01]  /*2830*/  STG.E desc[UR8][R18.64], R5 ;  /* 0x0000000512007986 */ /* 0x0005e2000c101908 */
[----:B-1----:R-:W-:-:S04]  /*2840*/  IMAD.WIDE R16, R49, 0x4, R22 ;  /* 0x0000000431107825 */ /* 0x002fc800078e0216 */
[----:B------:R-:W-:Y:S01]  /*2850*/  IMAD.WIDE R22, R21, 0x4, R22 ;  /* 0x0000000415167825 */ /* 0x000fe200078e0216 */
[----:B------:R2:W-:Y:S04]  /*2860*/  STG.E desc[UR8][R16.64], R6 ;  /* 0x0000000610007986 */ /* 0x0005e8000c101908 */
[----:B------:R2:W-:Y:S01]  /*2870*/  STG.E desc[UR8][R22.64], R7 ;  /* 0x0000000716007986 */ /* 0x0005e2000c101908 */
[----:B------:R-:W-:Y:S05]  /*2880*/  BRA.U !UP0, `(.L_x_3652) ;  /* 0xffffffe108b87547 */ /* 0x000fea000b83ffff */
[----:B------:R-:W-:Y:S05]  /*2890*/  EXIT ;  /* 0x000000000000794d */ /* 0x000fea0003800000 */
.L_x_3635:
[----:B------:R-:W-:Y:S01]  /*28a0*/  BSSY B2, `(.L_x_3653) ;  /* 0x0000007000027945 */ /* 0x000fe20003800000 */
[----:B------:R-:W-:Y:S01]  /*28b0*/  IMAD.MOV.U32 R23, RZ, RZ, R13 ;  /* 0x000000ffff177224 */ /* 0x000fe200078e000d */
[----:B------:R-:W-:Y:S01]  /*28c0*/  MOV R22, 0xffffffff ;  /* 0xffffffff00167802 */ /* 0x000fe20000000f00 */
[----:B------:R-:W-:-:S07]  /*28d0*/  IMAD.MOV.U32 R48, RZ, RZ, 0x181f ;  /* 0x0000181fff307424 */ /* 0x000fce00078e00ff */
[----:B-1-34-:R-:W-:Y:S05]  /*28e0*/  WARPSYNC.COLLECTIVE R22, `(.L_x_3654) ;  /* 0x0000000016087348 */ /* 0x01afea0003c00000 */
[----:B------:R0:W2:Y:S02]  /*28f0*/  SHFL.IDX P6, R23, R21, R23, R48 ;  /* 0x0000001715177389 */ /* 0x0000a400000c0030 */
[----:B01234-:R-:W-:Y:S05]  /*2900*/  ENDCOLLECTIVE ;  /* 0x000000000000791b */ /* 0x01ffea0003800000 */
.L_x_3654:
[----:B------:R-:W-:Y:S05]  /*2910*/  BSYNC B2 ;  /* 0x0000000000027941 */ /* 0x000fea0003800000 */
.L_x_3653:
[----:B------:R-:W-:Y:S05]  /*2920*/  BRA `(.L_x_3655) ;  /* 0xffffffec00e07947 */ /* 0x000fea000383ffff */
.L_x_3637:
[----:B------:R-:W-:Y:S01]  /*2930*/  BSSY B2, `(.L_x_3656) ;  /* 0x0000007000027945 */ /* 0x000fe20003800000 */
[----:B------:R-:W-:Y:S01]  /*2940*/  IMAD.MOV.U32 R23, RZ, RZ, R11 ;  /* 0x000000ffff177224 */ /* 0x000fe200078e000b */
[----:B------:R-:W-:Y:S01]  /*2950*/  MOV R22, 0xffffffff ;  /* 0xffffffff00167802 */ /* 0x000fe20000000f00 */
[----:B------:R-:W-:-:S07]  /*2960*/  IMAD.MOV.U32 R48, RZ, RZ, 0x181f ;  /* 0x0000181fff307424 */ /* 0x000fce00078e00ff */
[----:B01-34-:R-:W-:Y:S05]  /*2970*/  WARPSYNC.COLLECTIVE R22, `(.L_x_3657) ;  /* 0x0000000016087348 */ /* 0x01bfea0003c00000 */
[----:B------:R2:W0:Y:S02]  /*2980*/  SHFL.IDX P6, R23, R21, R23, R48 ;  /* 0x0000001715177389 */ /* 0x00042400000c0030 */
[----:B01234-:R-:W-:Y:S05]  /*2990*/  ENDCOLLECTIVE ;  /* 0x000000000000791b */ /* 0x01ffea0003800000 */
.L_x_3657:
[----:B------:R-:W-:Y:S05]  /*29a0*/  BSYNC B2 ;  /* 0x0000000000027941 */ /* 0x000fea0003800000 */
.L_x_3656:
[----:B------:R-:W-:Y:S01]  /*29b0*/  IMAD.MOV.U32 R22, RZ, RZ, R23 ;  /* 0x000000ffff167224 */ /* 0x000fe200078e0017 */
[----:B------:R-:W-:Y:S06]  /*29c0*/  BRA `(.L_x_3658) ;  /* 0xffffffec00d07947 */ /* 0x000fec000383ffff */
.L_x_3639:
[----:B------:R-:W-:Y:S01]  /*29d0*/  HFMA2 R48, -RZ, RZ, 0, 0.0020122528076171875 ;  /* 0x0000181fff307431 */ /* 0x000fe200000001ff */
[----:B------:R-:W-:Y:S01]  /*29e0*/  BSSY B2, `(.L_x_3659) ;  /* 0x0000006000027945 */ /* 0x000fe20003800000 */
[----:B------:R-:W-:Y:S02]  /*29f0*/  IMAD.MOV.U32 R23, RZ, RZ, R10 ;  /* 0x000000ffff177224 */ /* 0x000fe400078e000a */
[----:B------:R-:W-:-:S07]  /*2a00*/  IMAD.MOV.U32 R22, RZ, RZ, -0x1 ;  /* 0xffffffffff167424 */ /* 0x000fce00078e00ff */
[----:B01234-:R-:W-:Y:S05]  /*2a10*/  WARPSYNC.COLLECTIVE R22, `(.L_x_3660) ;  /* 0x0000000016087348 */ /* 0x01ffea0003c00000 */
[----:B------:R0:W0:Y:S02]  /*2a20*/  SHFL.IDX P6, R23, R21, R23, R48 ;  /* 0x0000001715177389 */ /* 0x00002400000c0030 */
[----:B01234-:R-:W-:Y:S05]  /*2a30*/  ENDCOLLECTIVE ;  /* 0x000000000000791b */ /* 0x01ffea0003800000 */
.L_x_3660:
[----:B------:R-:W-:Y:S05]  /*2a40*/  BSYNC B2 ;  /* 0x0000000000027941 */ /* 0x000fea0003800000 */
.L_x_3659:
[----:B------:R-:W-:Y:S05]  /*2a50*/  BRA `(.L_x_3661) ;  /* 0xffffffec00c47947 */ /* 0x000fea000383ffff */
.L_x_3641:
[----:B------:R-:W-:Y:S01]  /*2a60*/  BSSY B2, `(.L_x_3662) ;  /* 0x0000007000027945 */ /* 0x000fe20003800000 */
[----:B------:R-:W-:Y:S01]  /*2a70*/  IMAD.MOV.U32 R23, RZ, RZ, R9 ;  /* 0x000000ffff177224 */ /* 0x000fe200078e0009 */
[----:B------:R-:W-:Y:S01]  /*2a80*/  MOV R48, 0x181f ;  /* 0x0000181f00307802 */ /* 0x000fe20000000f00 */
[----:B------:R-:W-:-:S07]  /*2a90*/  IMAD.MOV.U32 R22, RZ, RZ, -0x1 ;  /* 0xffffffffff167424 */ /* 0x000fce00078e00ff */
[----:B01234-:R-:W-:Y:S05]  /*2aa0*/  WARPSYNC.COLLECTIVE R22, `(.L_x_3663) ;  /* 0x0000000016087348 */ /* 0x01ffea0003c00000 */
[----:B------:R0:W0:Y:S02]  /*2ab0*/  SHFL.IDX P6, R23, R21, R23, R48 ;  /* 0x0000001715177389 */ /* 0x00002400000c0030 */
[----:B01234-:R-:W-:Y:S05]  /*2ac0*/  ENDCOLLECTIVE ;  /* 0x000000000000791b */ /* 0x01ffea0003800000 */
.L_x_3663:
[----:B------:R-:W-:Y:S05]  /*2ad0*/  BSYNC B2 ;  /* 0x0000000000027941 */ /* 0x000fea0003800000 */
.L_x_3662:
[----:B------:R-:W-:Y:S01]  /*2ae0*/  IMAD.MOV.U32 R22, RZ, RZ, R23 ;  /* 0x000000ffff167224 */ /* 0x000fe200078e0017 */
[----:B------:R-:W-:Y:S06]  /*2af0*/  BRA `(.L_x_3664) ;  /* 0xffffffec00b47947 */ /* 0x000fec000383ffff */
.L_x_3643:
[----:B------:R-:W-:Y:S01]  /*2b00*/  BSSY B2, `(.L_x_3665) ;  /* 0x0000007000027945 */ /* 0x000fe20003800000 */
[----:B------:R-:W-:Y:S01]  /*2b10*/  MOV R23, R8 ;  /* 0x0000000800177202 */ /* 0x000fe20000000f00 */
[----:B------:R-:W-:Y:S02]  /*2b20*/  IMAD.MOV.U32 R48, RZ, RZ, 0x181f ;  /* 0x0000181fff307424 */ /* 0x000fe400078e00ff */
[----:B------:R-:W-:-:S07]  /*2b30*/  IMAD.MOV.U32 R22, RZ, RZ, -0x1 ;  /* 0xffffffffff167424 */ /* 0x000fce00078e00ff */
[----:B01234-:R-:W-:Y:S05]  /*2b40*/  WARPSYNC.COLLECTIVE R22, `(.L_x_3666) ;  /* 0x0000000016087348 */ /* 0x01ffea0003c00000 */
[----:B------:R0:W0:Y:S02]  /*2b50*/  SHFL.IDX P6, R23, R21, R23, R48 ;  /* 0x0000001715177389 */ /* 0x00002400000c0030 */
[----:B01234-:R-:W-:Y:S05]  /*2b60*/  ENDCOLLECTIVE ;  /* 0x000000000000791b */ /* 0x01ffea0003800000 */
.L_x_3666:
[----:B------:R-:W-:Y:S05]  /*2b70*/  BSYNC B2 ;  /* 0x0000000000027941 */ /* 0x000fea0003800000 */
.L_x_3665:
[----:B------:R-:W-:Y:S05]  /*2b80*/  BRA `(.L_x_3667) ;  /* 0xffffffec00a87947 */ /* 0x000fea000383ffff */
.L_x_3645:
[----:B------:R-:W-:Y:S01]  /*2b90*/  BSSY B2, `(.L_x_3668) ;  /* 0x0000007000027945 */ /* 0x000fe20003800000 */
[----:B------:R-:W-:Y:S01]  /*2ba0*/  MOV R23, R3 ;  /* 0x0000000300177202 */ /* 0x000fe20000000f00 */
[----:B------:R-:W-:Y:S02]  /*2bb0*/  IMAD.MOV.U32 R48, RZ, RZ, 0x181f ;  /* 0x0000181fff307424 */ /* 0x000fe400078e00ff */
[----:B------:R-:W-:-:S07]  /*2bc0*/  IMAD.MOV.U32 R22, RZ, RZ, -0x1 ;  /* 0xffffffffff167424 */ /* 0x000fce00078e00ff */
[----:B01234-:R-:W-:Y:S05]  /*2bd0*/  WARPSYNC.COLLECTIVE R22, `(.L_x_3669) ;  /* 0x0000000016087348 */ /* 0x01ffea0003c00000 */
[----:B------:R0:W0:Y:S02]  /*2be0*/  SHFL.IDX P6, R23, R21, R23, R48 ;  /* 0x0000001715177389 */ /* 0x00002400000c0030 */
[----:B01234-:R-:W-:Y:S05]  /*2bf0*/  ENDCOLLECTIVE ;  /* 0x000000000000791b */ /* 0x01ffea0003800000 */
.L_x_3669:
[----:B------:R-:W-:Y:S05]  /*2c00*/  BSYNC B2 ;  /* 0x0000000000027941 */ /* 0x000fea0003800000 */
.L_x_3668:
[----:B------:R-:W-:Y:S01]  /*2c10*/  MOV R22, R23 ;  /* 0x0000001700167202 */ /* 0x000fe20000000f00 */
[----:B------:R-:W-:Y:S06]  /*2c20*/  BRA `(.L_x_3670) ;  /* 0xffffffec00987947 */ /* 0x000fec000383ffff */
.L_x_3647:
[----:B------:R-:W-:Y:S01]  /*2c30*/  BSSY B2, `(.L_x_3671) ;  /* 0x0000007000027945 */ /* 0x000fe20003800000 */
[----:B------:R-:W-:Y:S01]  /*2c40*/  IMAD.MOV.U32 R23, RZ, RZ, R2 ;  /* 0x000000ffff177224 */ /* 0x000fe200078e0002 */
[----:B------:R-:W-:Y:S01]  /*2c50*/  MOV R22, 0xffffffff ;  /* 0xffffffff00167802 */ /* 0x000fe20000000f00 */
[----:B------:R-:W-:-:S07]  /*2c60*/  IMAD.MOV.U32 R48, RZ, RZ, 0x181f ;  /* 0x0000181fff307424 */ /* 0x000fce00078e00ff */
[----:B01234-:R-:W-:Y:S05]  /*2c70*/  WARPSYNC.COLLECTIVE R22, `(.L_x_3672) ;  /* 0x0000000016087348 */ /* 0x01ffea0003c00000 */
[----:B------:R0:W0:Y:S02]  /*2c80*/  SHFL.IDX P6, R23, R21, R23, R48 ;  /* 0x0000001715177389 */ /* 0x00002400000c0030 */
[----:B01234-:R-:W-:Y:S05]  /*2c90*/  ENDCOLLECTIVE ;  /* 0x000000000000791b */ /* 0x01ffea0003800000 */
.L_x_3672:
[----:B------:R-:W-:Y:S05]  /*2ca0*/  BSYNC B2 ;  /* 0x0000000000027941 */ /* 0x000fea0003800000 */
.L_x_3671:
[----:B------:R-:W-:Y:S05]  /*2cb0*/  BRA `(.L_x_3673) ;  /* 0xffffffec008c7947 */ /* 0x000fea000383ffff */
.L_x_3649:
[----:B------:R-:W-:Y:S01]  /*2cc0*/  BSSY B2, `(.L_x_3674) ;  /* 0x0000007000027945 */ /* 0x000fe20003800000 */
[----:B------:R-:W-:Y:S01]  /*2cd0*/  IMAD.MOV.U32 R23, RZ, RZ, R0 ;  /* 0x000000ffff177224 */ /* 0x000fe200078e0000 */
[----:B------:R-:W-:Y:S01]  /*2ce0*/  MOV R22, 0xffffffff ;  /* 0xffffffff00167802 */ /* 0x000fe20000000f00 */
[----:B------:R-:W-:-:S07]  /*2cf0*/  IMAD.MOV.U32 R48, RZ, RZ, 0x181f ;  /* 0x0000181fff307424 */ /* 0x000fce00078e00ff */
[----:B01234-:R-:W-:Y:S05]  /*2d00*/  WARPSYNC.COLLECTIVE R22, `(.L_x_3675) ;  /* 0x0000000016087348 */ /* 0x01ffea0003c00000 */
[----:B------:R0:W0:Y:S02]  /*2d10*/  SHFL.IDX P6, R23, R21, R23, R48 ;  /* 0x0000001715177389 */ /* 0x00002400000c0030 */
[----:B01234-:R-:W-:Y:S05]  /*2d20*/  ENDCOLLECTIVE ;  /* 0x000000000000791b */ /* 0x01ffea0003800000 */
.L_x_3675:
[----:B------:R-:W-:Y:S05]  /*2d30*/  BSYNC B2 ;  /* 0x0000000000027941 */ /* 0x000fea0003800000 */
.L_x_3674:
[----:B------:R-:W-:Y:S01]  /*2d40*/  IMAD.MOV.U32 R21, RZ, RZ, R23 ;  /* 0x000000ffff157224 */ /* 0x000fe200078e0017 */
[----:B------:R-:W-:Y:S06]  /*2d50*/  BRA `(.L_x_3676) ;  /* 0xffffffec007c7947 */ /* 0x000fec000383ffff */
        .weak           $__internal_109_$__cuda_sm20_div_s16
        .type           $__internal_109_$__cuda_sm20_div_s16,@function
        .size           $__internal_109_$__cuda_sm20_div_s16,($__internal_110_$__cuda_sm20_div_u16 - $__internal_109_$__cuda_sm20_div_s16)
$__internal_109_$__cuda_sm20_div_s16:
        /* <DEDUP_REMOVED lines=24> */
[----:B------:R-:W-:Y:S05]  /*2ee0*/  RET.REL.NODEC R2 `(_Z9cuda_gemmIiLi128ELi4ELi1ELi1024ELi8ELi8ELi64ELi1ELi0EEviiiPT_S1_S1_iii) ;  /* 0xffffffd002447950 */ /* 0x000fea0003c3ffff */
        .weak           $__internal_110_$__cuda_sm20_div_u16
        .type           $__internal_110_$__cuda_sm20_div_u16,@function
        .size           $__internal_110_$__cuda_sm20_div_u16,(.L_x_38613 - $__internal_110_$__cuda_sm20_div_u16)
$__internal_110_$__cuda_sm20_div_u16:
        /* <DEDUP_REMOVED lines=8> */
[----:B------:R-:W-:-:S04]  /*2f70*/  FMUL R5, R2, R3 ;  /* 0x0000000302057220 */ /* 0x000fc80000400000 */
[----:B------:R-:W0:Y:S02]  /*2f80*/  MUFU.RCP R2, R5 ;  /* 0x0000000500027308 */ /* 0x000e240000001000 */
[----:B0-----:R-:W-:-:S04]  /*2f90*/  FMUL R2, R3, R2 ;  /* 0x0000000203027220 */ /* 0x001fc80000400000 */
[----:B------:R-:W-:Y:S01]  /*2fa0*/  VIADD R3, R2, 0x2 ;  /* 0x0000000202037836 */ /* 0x000fe20000000000 */
[----:B------:R-:W-:-:S03]  /*2fb0*/  MOV R2, R6 ;  /* 0x0000000600027202 */ /* 0x000fc60000000f00 */
[----:B------:R-:W-:Y:S01]  /*2fc0*/  FMUL.RZ R0, R0, R3 ;  /* 0x0000000300007220 */ /* 0x000fe2000040c000 */
[----:B------:R-:W-:-:S05]  /*2fd0*/  IMAD.MOV.U32 R3, RZ, RZ, 0x0 ;  /* 0x00000000ff037424 */ /* 0x000fca00078e00ff */
[----:B------:R-:W0:Y:S02]  /*2fe0*/  F2I.U32.TRUNC.NTZ R0, R0 ;  /* 0x0000000000007305 */ /* 0x000e24000020f000 */
[----:B0-----:R-:W-:Y:S01]  /*2ff0*/  LOP3.LUT R42, R0, 0xffff, RZ, 0xc0, !PT ;  /* 0x0000ffff002a7812 */ /* 0x001fe200078ec0ff */
[----:B------:R-:W-:Y:S01]  /*3000*/  @!P0 IMAD.MOV.U32 R42, RZ, RZ, -0x1 ;  /* 0xffffffffff2a8424 */ /* 0x000fe200078e00ff */
[----:B------:R-:W-:Y:S06]  /*3010*/  RET.REL.NODEC R2 `(_Z9cuda_gemmIiLi128ELi4ELi1ELi1024ELi8ELi8ELi64ELi1ELi0EEviiiPT_S1_S1_iii) ;  /* 0xffffffcc02f87950 */ /* 0x000fec0003c3ffff */
.L_x_3677:
        /* <DEDUP_REMOVED lines=14> */
.L_x_38613:


//--------------------- .text._Z9cuda_gemmIiLi128ELi4ELi1ELi1024ELi8ELi8ELi64ELi0ELi1EEviiiPT_S1_S1_iii --------------------------
	.section	.text._Z9cuda_gemmIiLi128ELi4ELi1ELi1024ELi8ELi8ELi64ELi0ELi1EEviiiPT_S1_S1_iii,"ax",@progbits
	.align	128
        .global         _Z9cuda_gemmIiLi128ELi4ELi1ELi1024ELi8ELi8ELi64ELi0ELi1EEviiiPT_S1_S1_iii
        .type           _Z9cuda_gemmIiLi128ELi4ELi1ELi1024ELi8ELi8ELi64ELi0ELi1EEviiiPT_S1_S1_iii,@function
        .size           _Z9cuda_gemmIiLi128ELi4ELi1ELi1024ELi8ELi8ELi64ELi0ELi1EEviiiPT_S1_S1_iii,(.L_x_38614 - _Z9cuda_gemmIiLi128ELi4ELi1ELi1024ELi8ELi8ELi64ELi0ELi1EEviiiPT_S1_S1_iii)
        .other          _Z9cuda_gemmIiLi128ELi4ELi1ELi1024ELi8ELi8ELi64ELi0ELi1EEviiiPT_S1_S1_iii,@"STO_CUDA_ENTRY STV_DEFAULT"
_Z9cuda_gemmIiLi128ELi4ELi1ELi1024ELi8ELi8ELi64ELi0ELi1EEviiiPT_S1_S1_iii:
.text._Z9cuda_gemmIiLi128ELi4ELi1ELi1024ELi8ELi8ELi64ELi0ELi1EEviiiPT_S1_S1_iii:
        /* <DEDUP_REMOVED lines=16> */
[----:B0-----:R-:W-:Y:S02]  /*0100*/  IMAD.MOV.U32 R4, RZ, RZ, RZ ;  /* 0x000000ffff047224 */ /* 0x001fe400078e00ff */
[----:B-1----:R-:W-:-:S04]  /*0110*/  IMAD.MOV R6, RZ, RZ, -R5 ;  /* 0x000000ffff067224 */ /* 0x002fc800078e0a05 */
        /* <DEDUP_REMOVED lines=8> */
[----:B------:R-:W-:Y:S01]  /*01a0*/  @P0 IMAD.IADD R2, R2, 0x1, -R3 ;  /* 0x0000000102020824 */ /* 0x000fe200078e0a03 */
[----:B------:R-:W-:-:S04]  /*01b0*/  @P0 IADD3 R5, PT, PT, R5, 0x1, RZ ;  /* 0x0000000105050810 */ /* 0x000fc80007ffe0ff */
[----:B------:R-:W-:-:S13]  /*01c0*/  ISETP.GE.U32.AND P1, PT, R2, R3, PT ;  /* 0x000000030200720c */ /* 0x000fda0003f26070 */
[----:B------:R-:W-:Y:S01]  /*01d0*/  @P1 VIADD R5, R5, 0x1 ;  /* 0x0000000105051836 */ /* 0x000fe20000000000 */
[----:B------:R-:W-:-:S04]  /*01e0*/  @!P2 LOP3.LUT R5, RZ, R3, RZ, 0x33, !PT ;  /* 0x00000003ff05a212 */ /* 0x000fc800078e33ff */
[----:B------:R-:W-:-:S04]  /*01f0*/  IADD3 R5, PT, PT, R6, R5, RZ ;  /* 0x0000000506057210 */ /* 0x000fc80007ffe0ff */
[C---:B------:R-:W-:Y:S02]  /*0200*/  LOP3.LUT R2, R5.reuse, 0x3, RZ, 0xc0, !PT ;  /* 0x0000000305027812 */ /* 0x040fe400078ec0ff */
[----:B------:R-:W-:Y:S02]  /*0210*/  ISETP.GE.U32.AND P1, PT, R5, 0x3, PT ;  /* 0x000000030500780c */ /* 0x000fe40003f26070 */
[----:B------:R-:W-:Y:S01]  /*0220*/  ISETP.NE.AND P0, PT, R2, 0x3, PT ;  /* 0x000000030200780c */ /* 0x000fe20003f05270 */
[----:B------:R-:W-:-:S12]  /*0230*/  IMAD.MOV.U32 R2, RZ, RZ, R0 ;  /* 0x000000ffff027224 */ /* 0x000fd800078e0000 */
[----:B------:R-:W-:Y:S05]  /*0240*/  @!P0 BRA `(.L_x_3681) ;  /* 0x0000000000508947 */ /* 0x000fea0003800000 */
[----:B------:R-:W0:Y:S01]  /*0250*/  S2R R11, SR_CgaCtaId ;  /* 0x00000000000b7919 */ /* 0x000e220000008800 */
[----:B------:R-:W1:Y:S01]  /*0260*/  LDC.64 R6, c[0x0][0x398] ;  /* 0x0000e600ff067b82 */ /* 0x000e620000000a00 */
[----:B------:R-:W-:Y:S01]  /*0270*/  MOV R2, 0x400 ;  /* 0x0000040000027802 */ /* 0x000fe20000000f00 */
[----:B------:R-:W-:Y:S01]  /*0280*/  IMAD.MOV.U32 R9, RZ, RZ, RZ ;  /* 0x000000ffff097224 */ /* 0x000fe200078e00ff */
[----:B------:R-:W-:-:S04]  /*0290*/  IADD3 R5, PT, PT, R5, 0x1, RZ ;  /* 0x0000000105057810 */ /* 0x000fc80007ffe0ff */
[----:B------:R-:W-:Y:S02]  /*02a0*/  LOP3.LUT R8, R5, 0x3, RZ, 0xc0, !PT ;  /* 0x0000000305087812 */ /* 0x000fe400078ec0ff */
[----:B0-----:R-:W-:Y:S02]  /*02b0*/  LEA R11, R11, R2, 0x18 ;  /* 0x000000020b0b7211 */ /* 0x001fe400078ec0ff */
[----:B------:R-:W-:-:S07]  /*02c0*/  MOV R2, R0 ;  /* 0x0000000000027202 */ /* 0x000fce0000000f00 */
.L_x_3682:
        /* <DEDUP_REMOVED lines=12> */
.L_x_3681:
[----:B------:R-:W-:Y:S05]  /*0390*/  BSYNC.RECONVERGENT B1 ;  /* 0x0000000000017941 */ /* 0x000fea0003800200 */
.L_x_3680:
[----:B------:R-:W-:Y:S05]  /*03a0*/  @!P1 BRA `(.L_x_3679) ;  /* 0x0000000000a89947 */ /* 0x000fea0003800000 */
[----:B------:R-:W1:Y:S01]  /*03b0*/  S2R R7, SR_CgaCtaId ;  /* 0x0000000000077919 */ /* 0x000e620000008800 */
[----:B0-----:R-:W0:Y:S01]  /*03c0*/  LDC.64 R4, c[0x0][0x398] ;  /* 0x0000e600ff047b82 */ /* 0x001e220000000a00 */
[----:B------:R-:W-:-:S04]  /*03d0*/  MOV R6, 0x400 ;  /* 0x0000040000067802 */ /* 0x000fc80000000f00 */
[----:B-1----:R-:W-:-:S07]  /*03e0*/  LEA R18, R7, R6, 0x18 ;  /* 0x0000000607127211 */ /* 0x002fce00078ec0ff */
.L_x_3683:
[----:B------:R-:W-:Y:S01]  /*03f0*/  IADD3 R19, PT, PT, R3, R2, RZ ;  /* 0x0000000203137210 */ /* 0x000fe20007ffe0ff */
[----:B01----:R-:W-:-:S04]  /*0400*/  IMAD.WIDE.U32 R12, R2, 0x4, R4 ;  /* 0x00000004020c7825 */ /* 0x003fc800078e0004 */
[C---:B------:R-:W-:Y:S02]  /*0410*/  IMAD.IADD R15, R19.reuse, 0x1, R3 ;  /* 0x00000001130f7824 */ /* 0x040fe400078e0203 */
[--C-:B------:R-:W-:Y:S01]  /*0420*/  IMAD.WIDE.U32 R6, R19, 0x4, R4.reuse ;  /* 0x0000000413067825 */ /* 0x100fe200078e0004 */
[----:B------:R0:W2:Y:S02]  /*0430*/  LDG.E R12, desc[UR10][R12.64] ;  /* 0x0000000a0c0c7981 */ /* 0x0000a4000c1e1900 */
[C---:B------:R-:W-:Y:S01]  /*0440*/  IADD3 R16, PT, PT, R15.reuse, R3, RZ ;  /* 0x000000030f107210 */ /* 0x040fe20007ffe0ff */
[--C-:B------:R-:W-:Y:S02]  /*0450*/  IMAD.WIDE.U32 R8, R15, 0x4, R4.reuse ;  /* 0x000000040f087825 */ /* 0x100fe400078e0004 */
[----:B------:R-:W3:Y:S02]  /*0460*/  LDG.E R6, desc[UR10][R6.64] ;  /* 0x0000000a06067981 */ /* 0x000ee4000c1e1900 */
[----:B------:R-:W-:-:S02]  /*0470*/  IMAD.WIDE.U32 R10, R16, 0x4, R4 ;  /* 0x00000004100a7825 */ /* 0x000fc400078e0004 */
[----:B------:R1:W4:Y:S04]  /*0480*/  LDG.E R8, desc[UR10][R8.64] ;  /* 0x0000000a08087981 */ /* 0x000328000c1e1900 */
[----:B------:R5:W4:Y:S01]  /*0490*/  LDG.E R11, desc[UR10][R10.64] ;  /* 0x0000000a0a0b7981 */ /* 0x000b22000c1e1900 */
[----:B------:R-:W-:Y:S02]  /*04a0*/  SHF.R.U32.HI R14, RZ, 0x1, R2 ;  /* 0x00000001ff0e7819 */ /* 0x000fe40000011602 */
[----:B------:R-:W-:Y:S02]  /*04b0*/  LOP3.LUT R17, R2, 0x7, RZ, 0xc0, !PT ;  /* 0x0000000702117812 */ /* 0x000fe400078ec0ff */
[----:B------:R-:W-:Y:S02]  /*04c0*/  LOP3.LUT R20, R14, 0x7ffffffc, RZ, 0xc0, !PT ;  /* 0x7ffffffc0e147812 */ /* 0x000fe400078ec0ff */
[----:B------:R-:W-:-:S02]  /*04d0*/  SHF.R.U32.HI R14, RZ, 0x1, R19 ;  /* 0x00000001ff0e7819 */ /* 0x000fc40000011613 */
[----:B------:R-:W-:Y:S02]  /*04e0*/  LOP3.LUT R2, R19, 0x7, RZ, 0xc0, !PT ;  /* 0x0000000713027812 */ /* 0x000fe400078ec0ff */
[----:B0-----:R-:W-:Y:S02]  /*04f0*/  LOP3.LUT R13, R15, 0x7, RZ, 0xc0, !PT ;  /* 0x000000070f0d7812 */ /* 0x001fe400078ec0ff */
[----:B------:R-:W-:Y:S02]  /*0500*/  SHF.R.U32.HI R15, RZ, 0x1, R15 ;  /* 0x00000001ff0f7819 */ /* 0x000fe4000001160f */
[----:B-1----:R-:W-:Y:S02]  /*0510*/  LOP3.LUT R9, R16, 0x7, RZ, 0xc0, !PT ;  /* 0x0000000710097812 */ /* 0x002fe400078ec0ff */
[----:B------:R-:W-:Y:S01]  /*0520*/  LOP3.LUT R7, R14, 0x7ffffffc, RZ, 0xc0, !PT ;  /* 0x7ffffffc0e077812 */ /* 0x000fe200078ec0ff */
[----:B------:R-:W-:Y:S01]  /*0530*/  IMAD R17, R17, 0x24, R18 ;  /* 0x0000002411117824 */ /* 0x000fe200078e0212 */
[----:B------:R-:W-:Y:S01]  /*0540*/  SHF.R.U32.HI R14, RZ, 0x1, R16 ;  /* 0x00000001ff0e7819 */ /* 0x000fe20000011610 */
[--C-:B------:R-:W-:Y:S01]  /*0550*/  IMAD R2, R2, 0x24, R18.reuse ;  /* 0x0000002402027824 */ /* 0x100fe200078e0212 */
[----:B-----5:R-:W-:Y:S01]  /*0560*/  LOP3.LUT R10, R15, 0x7ffffffc, RZ, 0xc0, !PT ;  /* 0x7ffffffc0f0a7812 */ /* 0x020fe200078ec0ff */
[--C-:B------:R-:W-:Y:S01]  /*0570*/  IMAD R13, R13, 0x24, R18.reuse ;  /* 0x000000240d0d7824 */ /* 0x100fe200078e0212 */
[----:B------:R-:W-:Y:S01]  /*0580*/  LOP3.LUT R14, R14, 0x7ffffffc, RZ, 0xc0, !PT ;  /* 0x7ffffffc0e0e7812 */ /* 0x000fe200078ec0ff */
[----:B------:R-:W-:Y:S01]  /*0590*/  IMAD R9, R9, 0x24, R18 ;  /* 0x0000002409097824 */ /* 0x000fe200078e0212 */
[----:B------:R-:W-:Y:S01]  /*05a0*/  IADD3 R7, PT, PT, R2, R7, RZ ;  /* 0x0000000702077210 */ /* 0x000fe20007ffe0ff */
[----:B------:R-:W-:-:S02]  /*05b0*/  IMAD.IADD R17, R17, 0x1, R20 ;  /* 0x0000000111117824 */ /* 0x000fc400078e0214 */
        /* <DEDUP_REMOVED lines=9> */
.L_x_3679:
[----:B------:R-:W-:Y:S05]  /*0650*/  BSYNC.RECONVERGENT B0 ;  /* 0x0000000000007941 */ /* 0x000fea0003800200 */
.L_x_3678:
[----:B------:R-:W2:Y:S01]  /*0660*/  S2UR UR5, SR_CTAID.Y ;  /* 0x00000000000579c3 */ /* 0x000ea20000002600 */
[----:B------:R-:W3:Y:S02]  /*0670*/  LDCU UR13, c[0x0][0x374] ;  /* 0x00006e80ff0d77ac */ /* 0x000ee40008000800 */
[----:B---3--:R-:W-:-:S04]  /*0680*/  USHF.L.U32 UR4, UR13, 0x2, URZ ;  /* 0x000000020d047899 */ /* 0x008fc800080006ff */
[----:B--2---:R-:W-:-:S06]  /*0690*/  UISETP.GE.U32.AND UP0, UPT, UR5, UR4, UPT ;  /* 0x000000040500728c */ /* 0x004fcc000bf06070 */
[----:B------:R-:W-:-:S13]  /*06a0*/  PLOP3.LUT P0, PT, PT, PT, UP0, 0x80, 0x8 ;  /* 0x000000000008781c */ /* 0x000fda0003f0f008 */
[----:B------:R-:W-:Y:S05]  /*06b0*/  @P0 EXIT ;  /* 0x000000000000094d */ /* 0x000fea0003800000 */
[----:B------:R-:W2:Y:S01]  /*06c0*/  LDCU UR14, c[0x0][0x360] ;  /* 0x00006c00ff0e77ac */ /* 0x000ea20008000800 */
[----:B------:R-:W3:Y:S01]  /*06d0*/  S2UR UR4, SR_CTAID.X ;  /* 0x00000000000479c3 */ /* 0x000ee20000002500 */
[C---:B------:R-:W-:Y:S02]  /*06e0*/  SHF.L.U32 R2, R0.reuse, 0x2, RZ ;  /* 0x0000000200027819 */ /* 0x040fe400000006ff */
[C---:B------:R-:W-:Y:S02]  /*06f0*/  LOP3.LUT R31, R0.reuse, 0x7, RZ, 0xc0, !PT ;  /* 0x00000007001f7812 */ /* 0x040fe400078ec0ff */
[----:B0-----:R-:W-:Y:S02]  /*0700*/  SHF.L.U32 R4, R0, 0x3, RZ ;  /* 0x0000000300047819 */ /* 0x001fe400000006ff */
[----:B-1----:R-:W-:Y:S01]  /*0710*/  MOV R7, 0x7e0 ;  /* 0x000007e000077802 */ /* 0x002fe20000000f00 */
[----:B--2---:R-:W-:-:S04]  /*0720*/  USHF.L.U32 UR12, UR14, 0x2, URZ ;  /* 0x000000020e0c7899 */ /* 0x004fc800080006ff */
[----:B------:R-:W-:Y:S02]  /*0730*/  ULOP3.LUT UR6, UR12, 0xffff, URZ, 0xc0, !UPT ;  /* 0x0000ffff0c067892 */ /* 0x000fe4000f8ec0ff */
[----:B------:R-:W-:Y:S01]  /*0740*/  VIADD R2, R2, UR12 ;  /* 0x0000000c02027c36 */ /* 0x000fe20008000000 */
[----:B---3--:R-:W-:Y:S02]  /*0750*/  USHF.L.U32 UR9, UR4, 0xa, URZ ;  /* 0x0000000a04097899 */ /* 0x008fe400080006ff */
[----:B------:R-:W-:Y:S02]  /*0760*/  USHF.L.U32 UR4, UR4, 0x7, URZ ;  /* 0x0000000704047899 */ /* 0x000fe400080006ff */
[----:B------:R-:W-:-:S04]  /*0770*/  IADD3 R2, PT, PT, RZ, -R2, RZ ;  /* 0x80000002ff027210 */ /* 0x000fc80007ffe0ff */
[----:B------:R-:W-:Y:S02]  /*0780*/  PRMT R2, R2, 0x7710, RZ ;  /* 0x0000771002027816 */ /* 0x000fe400000000ff */
[----:B------:R-:W-:Y:S01]  /*0790*/  LOP3.LUT R30, R0, UR4, RZ, 0xfc, !PT ;  /* 0x00000004001e7c12 */ /* 0x000fe2000f8efcff */
[----:B------:R-:W-:Y:S02]  /*07a0*/  UMOV UR4, UR5 ;  /* 0x0000000500047c82 */ /* 0x000fe40008000000 */
[----:B------:R-:W-:-:S05]  /*07b0*/  VIADD R2, R2, 0x3ff ;  /* 0x000003ff02027836 */ /* 0x000fca0000000000 */
[----:B------:R-:W-:-:S07]  /*07c0*/  LOP3.LUT R2, R2, 0xffff, RZ, 0xc0, !PT ;  /* 0x0000ffff02027812 */ /* 0x000fce00078ec0ff */
[----:B------:R-:W-:Y:S05]  /*07d0*/  CALL.REL.NOINC `($__internal_111_$__cuda_sm20_div_u16) ;  /* 0x0000001400107944 */ /* 0x000fea0003c00000 */
[----:B------:R-:W0:Y:S01]  /*07e0*/  S2UR UR8, SR_CgaCtaId ;  /* 0x00000000000879c3 */ /* 0x000e220000008800 */
[----:B------:R-:W1:Y:S01]  /*07f0*/  LDCU UR7, c[0x0][0x388] ;  /* 0x00007100ff0777ac */ /* 0x000e620008000800 */
[C---:B------:R-:W-:Y:S01]  /*0800*/  VIADD R27, R0.reuse, 0x3 ;  /* 0x00000003001b7836 */ /* 0x040fe20000000000 */
[C---:B------:R-:W-:Y:S01]  /*0810*/  IADD3 R26, PT, PT, R0.reuse, 0x5, RZ ;  /* 0x00000005001a7810 */ /* 0x040fe20007ffe0ff */
[C---:B------:R-:W-:Y:S01]  /*0820*/  VIADD R25, R0.reuse, 0x6 ;  /* 0x0000000600197836 */ /* 0x040fe20000000000 */
[----:B------:R-:W-:Y:S01]  /*0830*/  UMOV UR5, 0x400 ;  /* 0x0000040000057882 */ /* 0x000fe20000000000 */
[----:B------:R-:W-:Y:S01]  /*0840*/  IADD3 R24, PT, PT, R0, -0x1, RZ ;  /* 0xffffffff00187810 */ /* 0x000fe20007ffe0ff */
[----:B------:R-:W-:Y:S01]  /*0850*/  UIADD3 UR5, UPT, UPT, UR5, 0x180, URZ ;  /* 0x0000018005057890 */ /* 0x000fe2000fffe0ff */
[----:B------:R-:W-:Y:S02]  /*0860*/  LOP3.LUT R27, R27, 0x7, RZ, 0xc0, !PT ;  /* 0x000000071b1b7812 */ /* 0x000fe400078ec0ff */
[----:B------:R-:W-:-:S02]  /*0870*/  LOP3.LUT R26, R26, 0x7, RZ, 0xc0, !PT ;  /* 0x000000071a1a7812 */ /* 0x000fc400078ec0ff */
[----:B------:R-:W-:Y:S02]  /*0880*/  LOP3.LUT R25, R25, 0x7, RZ, 0xc0, !PT ;  /* 0x0000000719197812 */ /* 0x000fe400078ec0ff */
[----:B------:R-:W-:Y:S02]  /*0890*/  LOP3.LUT R24, R24, 0x7, RZ, 0xc0, !PT ;  /* 0x0000000718187812 */ /* 0x000fe400078ec0ff */
[C---:B------:R-:W-:Y:S02]  /*08a0*/  LOP3.LUT R22, R4.reuse, 0x4, R31, 0xf6, !PT ;  /* 0x0000000404167812 */ /* 0x040fe400078ef61f */
[C---:B------:R-:W-:Y:S01]  /*08b0*/  LOP3.LUT R23, R4.reuse, R27, RZ, 0xfc, !PT ;  /* 0x0000001b04177212 */ /* 0x040fe200078efcff */
[----:B-1----:R-:W-:Y:S01]  /*08c0*/  USHF.R.S32.HI UR6, URZ, 0x1f, UR7 ;  /* 0x0000001fff067899 */ /* 0x002fe20008011407 */
[C---:B------:R-:W-:Y:S02]  /*08d0*/  LOP3.LUT R21, R4.reuse, R26, RZ, 0xfc, !PT ;  /* 0x0000001a04157212 */ /* 0x040fe400078efcff */
[C---:B------:R-:W-:Y:S01]  /*08e0*/  LOP3.LUT R20, R4.reuse, R25, RZ, 0xfc, !PT ;  /* 0x0000001904147212 */ /* 0x040fe200078efcff */
[----:B------:R-:W-:Y:S01]  /*08f0*/  ULEA.HI UR6, UR6, UR7, URZ, 0xa ;  /* 0x0000000706067291 */ /* 0x000fe2000f8f50ff */
[----:B------:R-:W-:Y:S01]  /*0900*/  LOP3.LUT R3, R4, R24, RZ, 0xfc, !PT ;  /* 0x0000001804037212 */ /* 0x000fe200078efcff */
[----:B0-----:R-:W-:Y:S01]  /*0910*/  ULEA UR5, UR8, UR5, 0x18 ;  /* 0x0000000508057291 */ /* 0x001fe2000f8ec0ff */
[----:B------:R-:W-:Y:S01]  /*0920*/  LOP3.LUT R29, R28, 0x3, RZ, 0xc0, !PT ;  /* 0x000000031c1d7812 */ /* 0x000fe200078ec0ff */
[----:B------:R-:W-:-:S04]  /*0930*/  USHF.R.S32.HI UR6, URZ, 0xa, UR6 ;  /* 0x0000000aff067899 */ /* 0x000fc80008011406 */
[----:B------:R-:W-:Y:S02]  /*0940*/  LEA R23, R23, UR5, 0x2 ;  /* 0x0000000517177c11 */ /* 0x000fe4000f8e10ff */
[----:B------:R-:W-:Y:S02]  /*0950*/  LEA R22, R22, UR5, 0x2 ;  /* 0x0000000516167c11 */ /* 0x000fe4000f8e10ff */
[----:B------:R-:W-:Y:S02]  /*0960*/  LEA R21, R21, UR5, 0x2 ;  /* 0x0000000515157c11 */ /* 0x000fe4000f8e10ff */
[----:B------:R-:W-:Y:S02]  /*0970*/  LEA R20, R20, UR5, 0x2 ;  /* 0x0000000514147c11 */ /* 0x000fe4000f8e10ff */
[----:B------:R-:W-:-:S07]  /*0980*/  LEA R3, R3, UR5, 0x2 ;  /* 0x0000000503037c11 */ /* 0x000fce000f8e10ff */
.L_x_3689:
[----:B0-----:R-:W0:Y:S01]  /*0990*/  S2R R2, SR_TID.X ;  /* 0x0000000000027919 */ /* 0x001e220000002100 */
[----:B------:R-:W-:Y:S01]  /*09a0*/  ISETP.NE.AND P1, PT, R29, 0x2, PT ;  /* 0x000000021d00780c */ /* 0x000fe20003f25270 */
[----:B------:R-:W1:Y:S01]  /*09b0*/  LDCU UR8, c[0x0][0x388] ;  /* 0x00007100ff0877ac */ /* 0x000e620008000800 */
[----:B------:R-:W-:Y:S01]  /*09c0*/  LOP3.LUT R0, R28, 0xffff, RZ, 0xc0, !PT ;  /* 0x0000ffff1c007812 */ /* 0x000fe200078ec0ff */
[----:B------:R-:W-:Y:S03]  /*09d0*/  BSSY.RECONVERGENT B0, `(.L_x_3684) ;  /* 0x0000023000007945 */ /* 0x000fe60003800200 */
[----:B------:R-:W-:Y:S01]  /*09e0*/  ISETP.GE.U32.AND P0, PT, R0, 0x2, PT ;  /* 0x000000020000780c */ /* 0x000fe20003f06070 */
[----:B0-----:R-:W-:-:S06]  /*09f0*/  IMAD.SHL.U32 R36, R2, 0x4, RZ ;  /* 0x0000000402247824 */ /* 0x001fcc00078e00ff */
[----:B-1----:R-:W-:Y:S06]  /*0a00*/  @!P1 BRA `(.L_x_3685) ;  /* 0x00000000007c9947 */ /* 0x002fec0003800000 */
        /* <DEDUP_REMOVED lines=31> */
.L_x_3685:
[----:B------:R-:W-:Y:S05]  /*0c00*/  BSYNC.RECONVERGENT B0 ;  /* 0x0000000000007941 */ /* 0x000fea0003800200 */
.L_x_3684:
[----:B------:R-:W-:Y:S04]  /*0c10*/  BSSY.RECONVERGENT B0, `(.L_x_3686) ;  /* 0x0000033000007945 */ /* 0x000fe80003800200 */
[----:B------:R-:W-:Y:S05]  /*0c20*/  @!P0 BRA `(.L_x_3687) ;  /* 0x0000000000c48947 */ /* 0x000fea0003800000 */
[----:B------:R-:W2:Y:S01]  /*0c30*/  S2UR UR7, SR_CgaCtaId ;  /* 0x00000000000779c3 */ /* 0x000ea20000008800 */
[----:B------:R-:W-:Y:S01]  /*0c40*/  UMOV UR5, 0x400 ;  /* 0x0000040000057882 */ /* 0x000fe20000000000 */
[----:B------:R-:W-:Y:S02]  /*0c50*/  UIMAD UR15, UR14, 0xc, UR9 ;  /* 0x0000000c0e0f78a4 */ /* 0x000fe4000f8e0209 */
[C---:B------:R-:W-:Y:S01]  /*0c60*/  IADD3 R35, PT, PT, R36.reuse, UR9, RZ ;  /* 0x0000000924237c10 */ /* 0x040fe2000fffe0ff */
[----:B------:R-:W-:Y:S01]  /*0c70*/  UIADD3 UR5, UPT, UPT, UR5, 0x180, URZ ;  /* 0x0000018005057890 */ /* 0x000fe2000fffe0ff */
[----:B01----:R-:W-:Y:S02]  /*0c80*/  IMAD.U32 R5, RZ, RZ, UR8 ;  /* 0x00000008ff057e24 */ /* 0x003fe4000f8e00ff */
[----:B------:R-:W0:Y:S01]  /*0c90*/  LDC R4, c[0x0][0x360] ;  /* 0x0000d800ff047b82 */ /* 0x000e220000000800 */
[----:B------:R-:W-:Y:S01]  /*0ca0*/  IADD3 R0, PT, PT, R36, UR15, RZ ;  /* 0x0000000f24007c10 */ /* 0x000fe2000fffe0ff */
[----:B------:R-:W-:-:S04]  /*0cb0*/  IMAD R35, R5, UR4, R35 ;  /* 0x0000000405237c24 */ /* 0x000fc8000f8e0223 */
[----:B------:R-:W-:Y:S01]  /*0cc0*/  IMAD R0, R5, UR4, R0 ;  /* 0x0000000405007c24 */ /* 0x000fe2000f8e0200 */
[----:B------:R-:W-:Y:S01]  /*0cd0*/  IADD3 R34, PT, PT, R35, UR12, RZ ;  /* 0x0000000c23227c10 */ /* 0x000fe2000fffe0ff */
[----:B--2---:R-:W-:-:S06]  /*0ce0*/  ULEA UR5, UR7, UR5, 0x18 ;  /* 0x0000000507057291 */ /* 0x004fcc000f8ec0ff */
[----:B------:R-:W-:Y:S01]  /*0cf0*/  LEA R32, R36, UR5, 0x2 ;  /* 0x0000000524207c11 */ /* 0x000fe2000f8e10ff */
[----:B0-----:R-:W-:-:S07]  /*0d00*/  IMAD R33, R4, 0x8, R35 ;  /* 0x0000000804217824 */ /* 0x001fce00078e0223 */
.L_x_3688:
        /* <DEDUP_REMOVED lines=13> */
[----:B------:R-:W-:Y:S01]  /*0de0*/  IMAD R39, R41, 0x30, R32 ;  /* 0x0000003029277824 */ /* 0x000fe200078e0220 */
[----:B------:R-:W-:Y:S02]  /*0df0*/  LEA R37, R37, R32, 0x4 ;  /* 0x0000002025257211 */ /* 0x000fe400078e20ff */
[----:B------:R-:W-:Y:S02]  /*0e00*/  MOV R41, UR12 ;  /* 0x0000000c00297c02 */ /* 0x000fe40008000f00 */
[----:B------:R-:W-:Y:S02]  /*0e10*/  MOV R43, UR12 ;  /* 0x0000000c002b7c02 */ /* 0x000fe40008000f00 */
[----:B------:R-:W-:-:S04]  /*0e20*/  IADD3 R36, PT, PT, R41, UR12, R36 ;  /* 0x0000000c29247c10 */ /* 0x000fc8000fffe024 */
[----:B------:R-:W-:-:S04]  /*0e30*/  IADD3 R36, PT, PT, R43, UR12, R36 ;  /* 0x0000000c2b247c10 */ /* 0x000fc8000fffe024 */
[----:B------:R-:W-:Y:S01]  /*0e40*/  ISETP.GE.U32.AND P0, PT, R36, 0x400, PT ;  /* 0x000004002400780c */ /* 0x000fe20003f06070 */
[----:B------:R-:W-:Y:S01]  /*0e50*/  IMAD.U32 R41, RZ, RZ, UR14 ;  /* 0x0000000eff297e24 */ /* 0x000fe2000f8e00ff */
[----:B------:R-:W-:-:S04]  /*0e60*/  MOV R40, UR14 ;  /* 0x0000000e00287c02 */ /* 0x000fc80008000f00 */
[----:B------:R-:W-:Y:S01]  /*0e70*/  LEA R0, R41, R0, 0x4 ;  /* 0x0000000029007211 */ /* 0x000fe200078e20ff */
[----:B------:R-:W-:Y:S01]  /*0e80*/  IMAD R33, R40, 0x10, R33 ;  /* 0x0000001028217824 */ /* 0x000fe200078e0221 */
        /* <DEDUP_REMOVED lines=11> */
.L_x_3687:
[----:B------:R-:W-:Y:S05]  /*0f40*/  BSYNC.RECONVERGENT B0 ;  /* 0x0000000000007941 */ /* 0x000fea0003800200 */
.L_x_3686:
[----:B------:R-:W3:Y:S08]  /*0f50*/  S2UR UR7, SR_CgaCtaId ;  /* 0x00000000000779c3 */ /* 0x000ef00000008800 */
[----:B------:R-:W-:Y:S01]  /*0f60*/  BAR.SYNC.DEFER_BLOCKING 0x0 ;  /* 0x0000000000007b1d */ /* 0x000fe20000010000 */
[C---:B-1----:R-:W-:Y:S01]  /*0f70*/  SHF.L.U32 R0, R2.reuse, 0x3, RZ ;  /* 0x0000000302007819 */ /* 0x042fe200000006ff */
[C---:B0-----:R-:W-:Y:S01]  /*0f80*/  VIADD R7, R2.reuse, 0x2 ;  /* 0x0000000202077836 */ /* 0x041fe20000000000 */
[----:B--2---:R-:W-:-:S02]  /*0f90*/  IADD3 R11, PT, PT, R2, 0x1, RZ ;  /* 0x00000001020b7810 */ /* 0x004fc40007ffe0ff */
[C---:B------:R-:W-:Y:S01]  /*0fa0*/  LOP3.LUT R2, R0.reuse, 0x7, R2, 0xf8, !PT ;  /* 0x0000000700027812 */ /* 0x040fe200078ef802 */
[----:B------:R-:W-:Y:S02]  /*0fb0*/  UMOV UR5, 0x400 ;  /* 0x0000040000057882 */ /* 0x000fe40000000000 */
[----:B------:R-:W0:Y:S01]  /*0fc0*/  S2UR UR8, SR_CgaCtaId ;  /* 0x00000000000879c3 */ /* 0x000e220000008800 */
[----:B------:R-:W-:Y:S02]  /*0fd0*/  LOP3.LUT R11, R11, 0x7, RZ, 0xc0, !PT ;  /* 0x000000070b0b7812 */ /* 0x000fe400078ec0ff */
[----:B------:R-:W-:Y:S02]  /*0fe0*/  LOP3.LUT R7, R7, 0x7, RZ, 0xc0, !PT ;  /* 0x0000000707077812 */ /* 0x000fe400078ec0ff */
[C---:B------:R-:W-:Y:S02]  /*0ff0*/  LOP3.LUT R4, R0.reuse, R11, RZ, 0xfc, !PT ;  /* 0x0000000b00047212 */ /* 0x040fe400078efcff */
[----:B------:R-:W-:-:S02]  /*1000*/  LOP3.LUT R0, R0, R7, RZ, 0xfc, !PT ;  /* 0x0000000700007212 */ /* 0x000fc400078efcff */
[C---:B------:R-:W-:Y:S01]  /*1010*/  LOP3.LUT R19, R31.reuse, 0x4, RZ, 0x3c, !PT ;  /* 0x000000041f137812 */ /* 0x040fe200078e3cff */
[----:B---3--:R-:W-:Y:S01]  /*1020*/  ULEA UR5, UR7, UR5, 0x18 ;  /* 0x0000000507057291 */ /* 0x008fe2000f8ec0ff */
[----:B------:R-:W-:Y:S04]  /*1030*/  LDS R9, [R23] ;  /* 0x0000000017097984 */ /* 0x000fe80000000800 */
[----:B------:R-:W-:Y:S01]  /*1040*/  LDS R12, [R22] ;  /* 0x00000000160c7984 */ /* 0x000fe20000000800 */
[----:B------:R-:W-:Y:S01]  /*1050*/  LEA R15, R31, UR5, 0x2 ;  /* 0x000000051f0f7c11 */ /* 0x000fe2000f8e10ff */
[----:B------:R-:W-:Y:S02]  /*1060*/  UMOV UR5, 0x400 ;  /* 0x0000040000057882 */ /* 0x000fe40000000000 */
[----:B------:R-:W-:-:S02]  /*1070*/  UIADD3 UR5, UPT, UPT, UR5, 0x180, URZ ;  /* 0x0000018005057890 */ /* 0x000fc4000fffe0ff */
[----:B------:R-:W1:Y:S02]  /*1080*/  LDS R40, [R15] ;  /* 0x000000000f287984 */ /* 0x000e640000000800 */
[----:B0-----:R-:W-:Y:S02]  /*1090*/  ULEA UR5, UR8, UR5, 0x18 ;  /* 0x0000000508057291 */ /* 0x001fe4000f8ec0ff */
[----:B------:R-:W0:Y:S04]  /*10a0*/  LDS R32, [R15+0x24] ;  /* 0x000024000f207984 */ /* 0x000e280000000800 */
[----:B------:R-:W-:Y:S01]  /*10b0*/  LEA R10, R2, UR5, 0x2 ;  /* 0x00000005020a7c11 */ /* 0x000fe2000f8e10ff */
[----:B------:R-:W-:Y:S01]  /*10c0*/  LDS R6, [R15+0x48] ;  /* 0x000048000f067984 */ /* 0x000fe20000000800 */
[----:B------:R-:W-:-:S02]  /*10d0*/  LEA R4, R4, UR5, 0x2 ;  /* 0x0000000504047c11 */ /* 0x000fc4000f8e10ff */
[----:B------:R-:W-:Y:S01]  /*10e0*/  LEA R5, R0, UR5, 0x2 ;  /* 0x0000000500057c11 */ /* 0x000fe2000f8e10ff */
[----:B------:R-:W-:Y:S01]  /*10f0*/  LDS R18, [R15+0x6c] ;  /* 0x00006c000f127984 */ /* 0x000fe20000000800 */
[----:B------:R-:W2:Y:S03]  /*1100*/  LDCU UR5, c[0x0][0x384] ;  /* 0x00007080ff0577ac */ /* 0x000ea60008000800 */
[----:B------:R-:W-:Y:S04]  /*1110*/  LDS R10, [R10] ;  /* 0x000000000a0a7984 */ /* 0x000fe80000000800 */
[----:B------:R-:W-:Y:S04]  /*1120*/  LDS R8, [R4] ;  /* 0x0000000004087984 */ /* 0x000fe80000000800 */
[----:B------:R-:W-:Y:S04]  /*1130*/  LDS R5, [R5] ;  /* 0x0000000005057984 */ /* 0x000fe80000000800 */
[----:B------:R-:W-:Y:S04]  /*1140*/  LDS R4, [R21] ;  /* 0x0000000015047984 */ /* 0x000fe80000000800 */
[----:B------:R-:W-:Y:S04]  /*1150*/  LDS R36, [R15+0x90] ;  /* 0x000090000f247984 */ /* 0x000fe80000000800 */
[----:B-1----:R-:W1:Y:S04]  /*1160*/  SHFL.IDX PT, R13, R40, R31, 0x181f ;  /* 0x00181f1f280d7589 */ /* 0x002e6800000e0000 */
[----:B------:R-:W3:Y:S04]  /*1170*/  SHFL.IDX PT, R0, R40, R11, 0x181f ;  /* 0x00181f0b28007589 */ /* 0x000ee800000e0000 */
[----:B------:R-:W4:Y:S04]  /*1180*/  SHFL.IDX PT, R2, R40, R7, 0x181f ;  /* 0x00181f0728027589 */ /* 0x000f2800000e0000 */
[----:B0-----:R-:W0:Y:S04]  /*1190*/  SHFL.IDX PT, R33, R32, R31, 0x181f ;  /* 0x00181f1f20217589 */ /* 0x001e2800000e0000 */
[----:B------:R-:W5:Y:S04]  /*11a0*/  SHFL.IDX PT, R16, R40, R27, 0x181f ;  /* 0x00181f1b28107589 */ /* 0x000f6800000e0000 */
[----:B------:R-:W2:Y:S04]  /*11b0*/  SHFL.IDX PT, R34, R32, R11, 0x181f ;  /* 0x00181f0b20227589 */ /* 0x000ea800000e0000 */
[----:B------:R-:W2:Y:S01]  /*11c0*/  SHFL.IDX PT, R35, R32, R7, 0x181f ;  /* 0x00181f0720237589 */ /* 0x000ea200000e0000 */
[----:B-1----:R-:W-:-:S03]  /*11d0*/  IMAD R13, R10, R13, RZ ;  /* 0x0000000d0a0d7224 */ /* 0x002fc600078e02ff */
[----:B------:R-:W1:Y:S01]  /*11e0*/  SHFL.IDX PT, R17, R40, R19, 0x181f ;  /* 0x00181f1328117589 */ /* 0x000e6200000e0000 */
[----:B---3--:R-:W-:-:S03]  /*11f0*/  IMAD R0, R8, R0, R13 ;  /* 0x0000000008007224 */ /* 0x008fc600078e020d */
[----:B------:R-:W3:Y:S01]  /*1200*/  SHFL.IDX PT, R14, R32, R27, 0x181f ;  /* 0x00181f1b200e7589 */ /* 0x000ee200000e0000 */
[----:B----4-:R-:W-:-:S03]  /*1210*/  IMAD R0, R5, R2, R0 ;  /* 0x0000000205007224 */ /* 0x010fc600078e0200 */
[----:B------:R-:W-:Y:S01]  /*1220*/  LDS R2, [R20] ;  /* 0x0000000014027984 */ /* 0x000fe20000000800 */
[----:B0-----:R-:W-:-:S03]  /*1230*/  IMAD R33, R10, R33, RZ ;  /* 0x000000210a217224 */ /* 0x001fc600078e02ff */
[----:B------:R-:W0:Y:S01]  /*1240*/  SHFL.IDX PT, R13, R32, R19, 0x181f ;  /* 0x00181f13200d7589 */ /* 0x000e2200000e0000 */
[----:B-----5:R-:W-:Y:S02]  /*1250*/  IMAD R45, R9, R16, R0 ;  /* 0x00000010092d7224 */ /* 0x020fe400078e0200 */
[----:B--2---:R-:W-:Y:S01]  /*1260*/  IMAD R34, R8, R34, R33 ;  /* 0x0000002208227224 */ /* 0x004fe200078e0221 */
[----:B------:R-:W2:Y:S03]  /*1270*/  SHFL.IDX PT, R16, R40, R26, 0x181f ;  /* 0x00181f1a28107589 */ /* 0x000ea600000e0000 */
[----:B------:R-:W-:Y:S01]  /*1280*/  IMAD R35, R5, R35, R34 ;  /* 0x0000002305237224 */ /* 0x000fe200078e0222 */
[----:B------:R-:W4:Y:S01]  /*1290*/  SHFL.IDX PT, R39, R6, R31, 0x181f ;  /* 0x00181f1f06277589 */ /* 0x000f2200000e0000 */
[----:B-1----:R-:W-:-:S03]  /*12a0*/  IMAD R45, R12, R17, R45 ;  /* 0x000000110c2d7224 */ /* 0x002fc600078e022d */
[----:B------:R-:W-:Y:S01]  /*12b0*/  LDS R0, [R3] ;  /* 0x0000000003007984 */ /* 0x000fe20000000800 */
[----:B---3--:R-:W-:-:S03]  /*12c0*/  IMAD R14, R9, R14, R35 ;  /* 0x0000000e090e7224 */ /* 0x008fc600078e0223 */
[----:B------:R-:W-:Y:S04]  /*12d0*/  LDS R34, [R15+0xb4] ;  /* 0x0000b4000f227984 */ /* 0x000fe80000000800 */
[----:B------:R-:W1:Y:S01]  /*12e0*/  SHFL.IDX PT, R41, R40, R25, 0x181f ;  /* 0x00181f1928297589 */ /* 0x000e6200000e0000 */
[----:B0-----:R-:W-:-:S03]  /*12f0*/  IMAD R42, R12, R13, R14 ;  /* 0x0000000d0c2a7224 */ /* 0x001fc600078e020e */
[----:B------:R-:W0:Y:S04]  /*1300*/  SHFL.IDX PT, R17, R6, R11, 0x181f ;  /* 0x00181f0b06117589 */ /* 0x000e2800000e0000 */
[----:B------:R-:W3:Y:S01]  /*1310*/  SHFL.IDX PT, R43, R32, R26, 0x181f ;  /* 0x00181f1a202b7589 */ /* 0x000ee200000e0000 */
[----:B--2---:R-:W-:-:S03]  /*1320*/  IMAD R16, R4, R16, R45 ;  /* 0x0000001004107224 */ /* 0x004fc600078e022d */
[----:B------:R-:W2:Y:S01]  /*1330*/  SHFL.IDX PT, R38, R6, R7, 0x181f ;  /* 0x00181f0706267589 */ /* 0x000ea200000e0000 */
[----:B----4-:R-:W-:-:S03]  /*1340*/  IMAD R39, R10, R39, RZ ;  /* 0x000000270a277224 */ /* 0x010fc600078e02ff */
[----:B------:R-:W4:Y:S04]  /*1350*/  SHFL.IDX PT, R37, R32, R25, 0x181f ;  /* 0x00181f1920257589 */ /* 0x000f2800000e0000 */
[----:B------:R-:W5:Y:S04]  /*1360*/  SHFL.IDX PT, R14, R6, R27, 0x181f ;  /* 0x00181f1b060e7589 */ /* 0x000f6800000e0000 */
[----:B------:R-:W5:Y:S01]  /*1370*/  SHFL.IDX PT, R13, R6, R19, 0x181f ;  /* 0x00181f13060d7589 */ /* 0x000f6200000e0000 */
[----:B-1----:R-:W-:-:S03]  /*1380*/  IMAD R41, R2, R41, R16 ;  /* 0x0000002902297224 */ /* 0x002fc600078e0210 */
[----:B------:R1:W1:Y:S01]  /*1390*/  SHFL.IDX PT, R35, R40, R24, 0x181f ;  /* 0x00181f1828237589 */ /* 0x00026200000e0000 */
[----:B0-----:R-:W-:-:S03]  /*13a0*/  IMAD R39, R8, R17, R39 ;  /* 0x0000001108277224 */ /* 0x001fc600078e0227 */
[----:B------:R-:W0:Y:S01]  /*13b0*/  SHFL.IDX PT, R33, R32, R24, 0x181f ;  /* 0x00181f1820217589 */ /* 0x000e2200000e0000 */
[----:B---3--:R-:W-:-:S03]  /*13c0*/  IMAD R42, R4, R43, R42 ;  /* 0x0000002b042a7224 */ /* 0x008fc600078e022a */
[----:B------:R-:W-:Y:S01]  /*13d0*/  LDS R16, [R15+0xd8] ;  /* 0x0000d8000f107984 */ /* 0x000fe20000000800 */
[----:B--2---:R-:W-:-:S03]  /*13e0*/  IMAD R38, R5, R38, R39 ;  /* 0x0000002605267224 */ /* 0x004fc600078e0227 */
[----:B------:R-:W-:Y:S01]  /*13f0*/  LDS R32, [R15+0xfc] ;  /* 0x0000fc000f207984 */ /* 0x000fe20000000800 */
[----:B----4-:R-:W-:-:S03]  /*1400*/  IMAD R42, R2, R37, R42 ;  /* 0x00000025022a7224 */ /* 0x010fc600078e022a */
[----:B------:R-:W2:Y:S01]  /*1410*/  SHFL.IDX PT, R17, R18, R31, 0x181f ;  /* 0x00181f1f12117589 */ /* 0x000ea200000e0000 */
[----:B-----5:R-:W-:-:S03]  /*1420*/  IMAD R38, R9, R14, R38 ;  /* 0x0000000e09267224 */ /* 0x020fc600078e0226 */
[----:B------:R-:W3:Y:S01]  /*1430*/  SHFL.IDX PT, R37, R18, R11, 0x181f ;  /* 0x00181f0b12257589 */ /* 0x000ee200000e0000 */
[----:B-1----:R-:W-:-:S03]  /*1440*/  IMAD R40, R12, R13, R38 ;  /* 0x0000000d0c287224 */ /* 0x002fc600078e0226 */
[----:B------:R-:W1:Y:S01]  /*1450*/  SHFL.IDX PT, R14, R18, R7, 0x181f ;  /* 0x00181f07120e7589 */ /* 0x000e6200000e0000 */
[----:B------:R-:W-:-:S03]  /*1460*/  IMAD R35, R0, R35, R41 ;  /* 0x0000002300237224 */ /* 0x000fc600078e0229 */
[----:B------:R-:W4:Y:S01]  /*1470*/  SHFL.IDX PT, R43, R36, R31, 0x181f ;  /* 0x00181f1f242b7589 */ /* 0x000f2200000e0000 */
[----:B0-----:R-:W-:-:S03]  /*1480*/  IMAD R33, R0, R33, R42 ;  /* 0x0000002100217224 */ /* 0x001fc600078e022a */
[----:B------:R-:W0:Y:S04]  /*1490*/  SHFL.IDX PT, R38, R18, R27, 0x181f ;  /* 0x00181f1b12267589 */ /* 0x000e2800000e0000 */
[----:B------:R-:W5:Y:S04]  /*14a0*/  SHFL.IDX PT, R41, R34, R31, 0x181f ;  /* 0x00181f1f22297589 */ /* 0x000f6800000e0000 */
[----:B------:R-:W5:Y:S01]  /*14b0*/  SHFL.IDX PT, R45, R36, R11, 0x181f ;  /* 0x00181f0b242d7589 */ /* 0x000f6200000e0000 */
[----:B--2---:R-:W-:-:S03]  /*14c0*/  IMAD R17, R10, R17, RZ ;  /* 0x000000110a117224 */ /* 0x004fc600078e02ff */
[----:B------:R-:W2:Y:S01]  /*14d0*/  SHFL.IDX PT, R39, R6, R26, 0x181f ;  /* 0x00181f1a06277589 */ /* 0x000ea200000e0000 */
[----:B---3--:R-:W-:-:S03]  /*14e0*/  IMAD R17, R8, R37, R17 ;  /* 0x0000002508117224 */ /* 0x008fc600078e0211 */
[----:B------:R-:W3:Y:S01]  /*14f0*/  SHFL.IDX PT, R13, R34, R11, 0x181f ;  /* 0x00181f0b220d7589 */ /* 0x000ee200000e0000 */
[----:B-1----:R-:W-:Y:S02]  /*1500*/  IMAD R14, R5, R14, R17 ;  /* 0x0000000e050e7224 */ /* 0x002fe400078e0211 */
[----:B----4-:R-:W-:Y:S01]  /*1510*/  IMAD R43, R10, R43, RZ ;  /* 0x0000002b0a2b7224 */ /* 0x010fe200078e02ff */
[----:B------:R-:W1:Y:S01]  /*1520*/  SHFL.IDX PT, R37, R6, R25, 0x181f ;  /* 0x00181f1906257589 */ /* 0x000e6200000e0000 */
[----:B0-----:R-:W-:-:S03]  /*1530*/  IMAD R15, R9, R38, R14 ;  /* 0x00000026090f7224 */ /* 0x001fc600078e020e */
[----:B------:R-:W-:Y:S01]  /*1540*/  SHFL.IDX PT, R17, R16, R11, 0x181f ;  /* 0x00181f0b10117589 */ /* 0x000fe200000e0000 */
[----:B-----5:R-:W-:-:S03]  /*1550*/  IMAD R41, R10, R41, RZ ;  /* 0x000000290a297224 */ /* 0x020fc600078e02ff */
[----:B------:R-:W0:Y:S01]  /*1560*/  SHFL.IDX PT, R42, R18, R19, 0x181f ;  /* 0x00181f13122a7589 */ /* 0x000e2200000e0000 */
[----:B------:R-:W-:-:S03]  /*1570*/  IMAD R14, R8, R45, R43 ;  /* 0x0000002d080e7224 */ /* 0x000fc600078e022b */
[----:B------:R-:W4:Y:S01]  /*1580*/  SHFL.IDX PT, R6, R6, R24, 0x181f ;  /* 0x00181f1806067589 */ /* 0x000f2200000e0000 */
[----:B--2---:R-:W-:-:S03]  /*1590*/  IMAD R39, R4, R39, R40 ;  /* 0x0000002704277224 */ /* 0x004fc600078e0228 */
[----:B------:R-:W2:Y:S01]  /*15a0*/  SHFL.IDX PT, R45, R16, R31, 0x181f ;  /* 0x00181f1f102d7589 */ /* 0x000ea200000e0000 */
[----:B---3--:R-:W-:-:S03]  /*15b0*/  IMAD R38, R8, R13, R41 ;  /* 0x0000000d08267224 */ /* 0x008fc600078e0229 */
[----:B------:R-:W3:Y:S04]  /*15c0*/  SHFL.IDX PT, R43, R32, R31, 0x181f ;  /* 0x00181f1f202b7589 */ /* 0x000ee800000e0000 */
[----:B------:R-:W5:Y:S01]  /*15d0*/  SHFL.IDX PT, R40, R36, R7, 0x181f ;  /* 0x00181f0724287589 */ /* 0x000f6200000e0000 */
[----:B-1----:R-:W-:-:S03]  /*15e0*/  IMAD R37, R2, R37, R39 ;  /* 0x0000002502257224 */ /* 0x002fc600078e0227 */
[----:B------:R-:W1:Y:S04]  /*15f0*/  SHFL.IDX PT, R41, R32, R11, 0x181f ;  /* 0x00181f0b20297589 */ /* 0x000e6800000e0000 */
[----:B------:R-:W1:Y:S01]  /*1600*/  SHFL.IDX PT, R13, R18, R26, 0x181f ;  /* 0x00181f1a120d7589 */ /* 0x000e6200000e0000 */
[----:B0-----:R-:W-:-:S03]  /*1610*/  IMAD R15, R12, R42, R15 ;  /* 0x0000002a0c0f7224 */ /* 0x001fc600078e020f */
[----:B------:R-:W0:Y:S01]  /*1620*/  SHFL.IDX PT, R11, R16, R7, 0x181f ;  /* 0x00181f07100b7589 */ /* 0x000e2200000e0000 */
[----:B----4-:R-:W-:Y:S02]  /*1630*/  IMAD R37, R0, R6, R37 ;  /* 0x0000000600257224 */ /* 0x010fe400078e0225 */
[C---:B--2---:R-:W-:Y:S01]  /*1640*/  IMAD R45, R10.reuse, R45, RZ ;  /* 0x0000002d0a2d7224 */ /* 0x044fe200078e02ff */
[----:B------:R-:W2:Y:S01]  /*1650*/  SHFL.IDX PT, R39, R34, R7, 0x181f ;  /* 0x00181f0722277589 */ /* 0x000ea200000e0000 */
[----:B---3--:R-:W-:-:S03]  /*1660*/  IMAD R43, R10, R43, RZ ;  /* 0x0000002b0a2b7224 */ /* 0x008fc600078e02ff */
[----:B------:R-:W3:Y:S01]  /*1670*/  SHFL.IDX PT, R42, R34, R27, 0x181f ;  /* 0x00181f1b222a7589 */ /* 0x000ee200000e0000 */
[----:B-----5:R-:W-:-:S03]  /*1680*/  IMAD R10, R5, R40, R14 ;  /* 0x00000028050a7224 */ /* 0x020fc600078e020e */
[----:B------:R-:W4:Y:S01]  /*1690*/  SHFL.IDX PT, R44, R16, R27, 0x181f ;  /* 0x00181f1b102c7589 */ /* 0x000f2200000e0000 */
[C---:B------:R-:W-:Y:S02]  /*16a0*/  IMAD R14, R8.reuse, R17, R45 ;  /* 0x00000011080e7224 */ /* 0x040fe400078e022d */
[----:B-1----:R-:W-:Y:S01]  /*16b0*/  IMAD R8, R8, R41, R43 ;  /* 0x0000002908087224 */ /* 0x002fe200078e022b */
[----:B------:R4:W1:Y:S01]  /*16c0*/  SHFL.IDX PT, R17, R32, R7, 0x181f ;  /* 0x00181f0720117589 */ /* 0x00086200000e0000 */
[----:B------:R-:W-:-:S03]  /*16d0*/  IMAD R13, R4, R13, R15 ;  /* 0x0000000d040d7224 */ /* 0x000fc600078e020f */
[----:B------:R-:W5:Y:S01]  /*16e0*/  SHFL.IDX PT, R43, R18, R25, 0x181f ;  /* 0x00181f19122b7589 */ /* 0x000f6200000e0000 */
[----:B0-----:R-:W-:-:S03]  /*16f0*/  IMAD R14, R5, R11, R14 ;  /* 0x0000000b050e7224 */ /* 0x001fc600078e020e */
[----:B------:R-:W0:Y:S04]  /*1700*/  SHFL.IDX PT, R41, R36, R27, 0x181f ;  /* 0x00181f1b24297589 */ /* 0x000e2800000e0000 */
[----:B------:R-:W0:Y:S01]  /*1710*/  SHFL.IDX PT, R40, R32, R27, 0x181f ;  /* 0x00181f1b20287589 */ /* 0x000e2200000e0000 */
[----:B--2---:R-:W-:-:S03]  /*1720*/  IMAD R38, R5, R39, R38 ;  /* 0x0000002705267224 */ /* 0x004fc600078e0226 */
[----:B------:R-:W2:Y:S01]  /*1730*/  SHFL.IDX PT, R11, R36, R19, 0x181f ;  /* 0x00181f13240b7589 */ /* 0x000ea200000e0000 */
[----:B---3--:R-:W-:-:S03]  /*1740*/  IMAD R6, R9, R42, R38 ;  /* 0x0000002a09067224 */ /* 0x008fc600078e0226 */
[----:B------:R-:W3:Y:S01]  /*1750*/  SHFL.IDX PT, R18, R18, R24, 0x181f ;  /* 0x00181f1812127589 */ /* 0x000ee200000e0000 */
[----:B----4-:R-:W-:Y:S02]  /*1760*/  IMAD R7, R9, R44, R14 ;  /* 0x0000002c09077224 */ /* 0x010fe400078e020e */
[----:B-1----:R-:W-:Y:S01]  /*1770*/  IMAD R8, R5, R17, R8 ;  /* 0x0000001105087224 */ /* 0x002fe200078e0208 */
[----:B------:R-:W1:Y:S01]  /*1780*/  SHFL.IDX PT, R15, R34, R19, 0x181f ;  /* 0x00181f13220f7589 */ /* 0x000e6200000e0000 */
[----:B-----5:R-:W-:-:S03]  /*1790*/  IMAD R39, R2, R43, R13 ;  /* 0x0000002b02277224 */ /* 0x020fc600078e020d */
[----:B------:R-:W-:Y:S01]  /*17a0*/  SHFL.IDX PT, R5, R36, R25, 0x181f ;  /* 0x00181f1924057589 */ /* 0x000fe200000e0000 */
[----:B0-----:R-:W-:-:S03]  /*17b0*/  IMAD R10, R9, R41, R10 ;  /* 0x00000029090a7224 */ /* 0x001fc600078e020a */
[----:B------:R-:W0:Y:S01]  /*17c0*/  SHFL.IDX PT, R13, R36, R26, 0x181f ;  /* 0x00181f1a240d7589 */ /* 0x000e2200000e0000 */
[----:B------:R-:W-:-:S03]  /*17d0*/  IMAD R9, R9, R40, R8 ;  /* 0x0000002809097224 */ /* 0x000fc600078e0208 */
[----:B------:R-:W4:Y:S01]  /*17e0*/  SHFL.IDX PT, R44, R32, R19, 0x181f ;  /* 0x00181f13202c7589 */ /* 0x000f2200000e0000 */
[----:B--2---:R-:W-:-:S03]  /*17f0*/  IMAD R10, R12, R11, R10 ;  /* 0x0000000b0c0a7224 */ /* 0x004fc600078e020a */
[----:B------:R2:W5:Y:S01]  /*1800*/  SHFL.IDX PT, R8, R16, R19, 0x181f ;  /* 0x00181f1310087589 */ /* 0x00056200000e0000 */
[----:B---3--:R-:W-:-:S03]  /*1810*/  IMAD R39, R0, R18, R39 ;  /* 0x0000001200277224 */ /* 0x008fc600078e0227 */
[----:B------:R-:W3:Y:S04]  /*1820*/  SHFL.IDX PT, R41, R34, R26, 0x181f ;  /* 0x00181f1a22297589 */ /* 0x000ee800000e0000 */
[----:B------:R-:W3:Y:S01]  /*1830*/  SHFL.IDX PT, R17, R36, R24, 0x181f ;  /* 0x00181f1824117589 */ /* 0x000ee200000e0000 */
[----:B-1----:R-:W-:Y:S01]  /*1840*/  IMAD R6, R12, R15, R6 ;  /* 0x0000000f0c067224 */ /* 0x002fe200078e0206 */
[----:B--2---:R-:W1:Y:S02]  /*1850*/  LDC.64 R18, c[0x0][0x3a0] ;  /* 0x0000e800ff127b82 */ /* 0x004e640000000a00 */
[----:B------:R-:W2:Y:S04]  /*1860*/  SHFL.IDX PT, R43, R16, R26, 0x181f ;  /* 0x00181f1a102b7589 */ /* 0x000ea800000e0000 */
[----:B------:R-:W2:Y:S01]  /*1870*/  SHFL.IDX PT, R14, R32, R26, 0x181f ;  /* 0x00181f1a200e7589 */ /* 0x000ea200000e0000 */
[----:B0-----:R-:W-:Y:S01]  /*1880*/  IMAD R13, R4, R13, R10 ;  /* 0x0000000d040d7224 */ /* 0x001fe200078e020a */
[----:B------:R-:W-:-:S02]  /*1890*/  MOV R10, UR6 ;  /* 0x00000006000a7c02 */ /* 0x000fc40008000f00 */
[----:B------:R-:W0:Y:S01]  /*18a0*/  SHFL.IDX PT, R45, R34, R25, 0x181f ;  /* 0x00181f19222d7589 */ /* 0x000e2200000e0000 */
[----:B------:R-:W-:Y:S02]  /*18b0*/  IMAD R5, R2, R5, R13 ;  /* 0x0000000502057224 */ /* 0x000fe400078e020d */
[C---:B----4-:R-:W-:Y:S01]  /*18c0*/  IMAD R9, R12.reuse, R44, R9 ;  /* 0x0000002c0c097224 */ /* 0x050fe200078e0209 */
[----:B------:R-:W4:Y:S01]  /*18d0*/  SHFL.IDX PT, R42, R16, R25, 0x181f ;  /* 0x00181f19102a7589 */ /* 0x000f2200000e0000 */
[----:B-----5:R-:W-:Y:S01]  /*18e0*/  IMAD R7, R12, R8, R7 ;  /* 0x000000080c077224 */ /* 0x020fe200078e0207 */
[----:B------:R-:W-:Y:S01]  /*18f0*/  MOV R12, UR6 ;  /* 0x00000006000c7c02 */ /* 0x000fe20008000f00 */
[----:B------:R-:W-:Y:S01]  /*1900*/  IMAD.U32 R8, RZ, RZ, UR6 ;  /* 0x00000006ff087e24 */ /* 0x000fe2000f8e00ff */
[----:B------:R-:W5:Y:S01]  /*1910*/  SHFL.IDX PT, R40, R32, R25, 0x181f ;  /* 0x00181f1920287589 */ /* 0x000f6200000e0000 */
[----:B---3--:R-:W-:-:S03]  /*1920*/  IMAD R6, R4, R41, R6 ;  /* 0x0000002904067224 */ /* 0x008fc600078e0206 */
[----:B------:R-:W3:Y:S01]  /*1930*/  SHFL.IDX PT, R38, R34, R24, 0x181f ;  /* 0x00181f1822267589 */ /* 0x000ee200000e0000 */
[----:B------:R-:W-:Y:S01]  /*1940*/  IMAD R41, R0, R17, R5 ;  /* 0x0000001100297224 */ /* 0x000fe200078e0205 */
[----:B------:R-:W-:Y:S01]  /*1950*/  MOV R5, UR5 ;  /* 0x0000000500057c02 */ /* 0x000fe20008000f00 */
[----:B------:R-:W-:Y:S01]  /*1960*/  USHF.L.U32 UR5, UR13, 0x2, URZ ;  /* 0x000000020d057899 */ /* 0x000fe200080006ff */
[----:B------:R-:W1:Y:S01]  /*1970*/  SHFL.IDX PT, R36, R16, R24, 0x181f ;  /* 0x00181f1810247589 */ /* 0x000e6200000e0000 */
[C---:B--2---:R-:W-:Y:S02]  /*1980*/  IMAD R7, R4.reuse, R43, R7 ;  /* 0x0000002b04077224 */ /* 0x044fe400078e0207 */
[----:B------:R-:W-:Y:S01]  /*1990*/  IMAD R5, R5, UR4, R30 ;  /* 0x0000000405057c24 */ /* 0x000fe2000f8e021e */
[----:B------:R-:W2:Y:S01]  /*19a0*/  SHFL.IDX PT, R32, R32, R24, 0x181f ;  /* 0x00181f1820207589 */ /* 0x000ea200000e0000 */
[----:B------:R-:W-:Y:S01]  /*19b0*/  IMAD R9, R4, R14, R9 ;  /* 0x0000000e04097224 */ /* 0x000fe200078e0209 */
[----:B------:R-:W-:Y:S01]  /*19c0*/  MOV R4, UR6 ;  /* 0x0000000600047c02 */ /* 0x000fe20008000f00 */
[----:B------:R-:W-:Y:S01]  /*19d0*/  UIADD3 UR4, UPT, UPT, UR13, UR4, URZ ;  /* 0x000000040d047290 */ /* 0x000fe2000fffe0ff */
[----:B0-----:R-:W-:Y:S01]  /*19e0*/  IMAD R43, R2, R45, R6 ;  /* 0x0000002d022b7224 */ /* 0x001fe200078e0206 */
[----:B------:R-:W-:-:S02]  /*19f0*/  MOV R6, UR6 ;  /* 0x0000000600067c02 */ /* 0x000fc40008000f00 */
[----:B------:R-:W-:Y:S01]  /*1a00*/  LEA R11, R4, R5, 0x9 ;  /* 0x00000005040b7211 */ /* 0x000fe200078e48ff */
[----:B----4-:R-:W-:Y:S01]  /*1a10*/  IMAD R7, R2, R42, R7 ;  /* 0x0000002a02077224 */ /* 0x010fe200078e0207 */
[----:B------:R-:W-:Y:S02]  /*1a20*/  UISETP.GE.U32.AND UP0, UPT, UR4, UR5, UPT ;  /* 0x000000050400728c */ /* 0x000fe4000bf06070 */
[-C--:B------:R-:W-:Y:S01]  /*1a30*/  LEA R17, R10, R11.reuse, 0x8 ;  /* 0x0000000b0a117211 */ /* 0x080fe200078e40ff */
[----:B-----5:R-:W-:Y:S01]  /*1a40*/  IMAD R9, R2, R40, R9 ;  /* 0x0000002802097224 */ /* 0x020fe200078e0209 */
[----:B------:R-:W-:Y:S01]  /*1a50*/  LEA R15, R8, R11, 0x7 ;  /* 0x0000000b080f7211 */ /* 0x000fe200078e38ff */
[----:B------:R-:W-:Y:S02]  /*1a60*/  IMAD.U32 R2, RZ, RZ, UR6 ;  /* 0x00000006ff027e24 */ /* 0x000fe4000f8e00ff */
[----:B---3--:R-:W-:Y:S02]  /*1a70*/  IMAD R43, R0, R38, R43 ;  /* 0x00000026002b7224 */ /* 0x008fe400078e022b */
[----:B-1----:R-:W-:-:S04]  /*1a80*/  IMAD.WIDE R10, R11, 0x4, R18 ;  /* 0x000000040b0a7825 */ /* 0x002fc800078e0212 */
[C---:B------:R-:W-:Y:S02]  /*1a90*/  IMAD R45, R0.reuse, R36, R7 ;  /* 0x00000024002d7224 */ /* 0x040fe400078e0207 */
[----:B--2---:R-:W-:Y:S01]  /*1aa0*/  IMAD R32, R0, R32, R9 ;  /* 0x0000002000207224 */ /* 0x004fe200078e0209 */
[----:B------:R-:W-:Y:S01]  /*1ab0*/  MOV R0, UR6 ;  /* 0x0000000600007c02 */ /* 0x000fe20008000f00 */
[----:B------:R-:W-:Y:S02]  /*1ac0*/  IMAD R9, R2, 0x100, R5 ;  /* 0x0000010002097824 */ /* 0x000fe400078e0205 */
[----:B------:R-:W-:Y:S01]  /*1ad0*/  IMAD.WIDE R14, R15, 0x4, R18 ;  /* 0x000000040f0e7825 */ /* 0x000fe200078e0212 */
[----:B------:R-:W-:-:S03]  /*1ae0*/  LEA R7, R0, R5, 0x7 ;  /* 0x0000000500077211 */ /* 0x000fc600078e38ff */
[----:B------:R-:W-:Y:S02]  /*1af0*/  IMAD R13, R6, 0x80, R9 ;  /* 0x00000080060d7824 */ /* 0x000fe400078e0209 */
[--C-:B------:R-:W-:Y:S01]  /*1b00*/  IMAD.WIDE R4, R5, 0x4, R18.reuse ;  /* 0x0000000405047825 */ /* 0x100fe200078e0212 */
[----:B------:R-:W-:Y:S03]  /*1b10*/  BAR.SYNC.DEFER_BLOCKING 0x0 ;  /* 0x0000000000007b1d */ /* 0x000fe60000010000 */
[----:B------:R-:W-:-:S04]  /*1b20*/  IMAD.WIDE R6, R7, 0x4, R18 ;  /* 0x0000000407067825 */ /* 0x000fc800078e0212 */
[----:B------:R-:W-:-:S04]  /*1b30*/  IMAD.WIDE R8, R9, 0x4, R18 ;  /* 0x0000000409087825 */ /* 0x000fc800078e0212 */
[----:B------:R-:W-:Y:S02]  /*1b40*/  IMAD R0, R12, 0x80, R17 ;  /* 0x000000800c007824 */ /* 0x000fe400078e0211 */
[----:B------:R-:W-:-:S04]  /*1b50*/  IMAD.WIDE R12, R13, 0x4, R18 ;  /* 0x000000040d0c7825 */ /* 0x000fc800078e0212 */
[----:B------:R-:W-:-:S04]  /*1b60*/  IMAD.WIDE R16, R17, 0x4, R18 ;  /* 0x0000000411107825 */ /* 0x000fc800078e0212 */
        /* <DEDUP_REMOVED lines=11> */
        .weak           $__internal_111_$__cuda_sm20_div_u16
        .type           $__internal_111_$__cuda_sm20_div_u16,@function
        .size           $__internal_111_$__cuda_sm20_div_u16,(.L_x_38614 - $__internal_111_$__cuda_sm20_div_u16)
$__internal_111_$__cuda_sm20_div_u16:
        /* <DEDUP_REMOVED lines=18> */
[----:B------:R-:W-:Y:S06]  /*1d40*/  RET.REL.NODEC R2 `(_Z9cuda_gemmIiLi128ELi4ELi1ELi1024ELi8ELi8ELi64ELi0ELi1EEviiiPT_S1_S1_iii) ;  /* 0xffffffe002ac7950 */ /* 0x000fec0003c3ffff */
.L_x_3690:
        /* <DEDUP_REMOVED lines=11> */
.L_x_38614:


//--------------------- .text._Z9cuda_gemmIiLi128ELi4ELi1ELi1024ELi8ELi8ELi64ELi0ELi0EEviiiPT_S1_S1_iii --------------------------
	.section	.text._Z9cuda_gemmIiLi128ELi4ELi1ELi1024ELi8ELi8ELi64ELi0ELi0EEviiiPT_S1_S1_iii,"ax",@progbits
	.align	128
        .global         _Z9cuda_gemmIiLi128ELi4ELi1ELi1024ELi8ELi8ELi64ELi0ELi0EEviiiPT_S1_S1_iii
        .type           _Z9cuda_gemmIiLi128ELi4ELi1ELi1024ELi8ELi8ELi64ELi0ELi0EEviiiPT_S1_S1_iii,@function
        .size           _Z9cuda_gemmIiLi128ELi4ELi1ELi1024ELi8ELi8ELi64ELi0ELi0EEviiiPT_S1_S1_iii,(.L_x_38616 - _Z9cuda_gemmIiLi128ELi4ELi1ELi1024ELi8ELi8ELi64ELi0ELi0EEviiiPT_S1_S1_iii)
        .other          _Z9cuda_gemmIiLi128ELi4ELi1ELi1024ELi8ELi8ELi64ELi0ELi0EEviiiPT_S1_S1_iii,@"STO_CUDA_ENTRY STV_DEFAULT"
_Z9cuda_gemmIiLi128ELi4ELi1ELi1024ELi8ELi8ELi64ELi0ELi0EEviiiPT_S1_S1_iii:
.text._Z9cuda_gemmIiLi128ELi4ELi1ELi1024ELi8ELi8ELi64ELi0ELi0EEviiiPT_S1_S1_iii:
        /* <DEDUP_REMOVED lines=47> */
[----:B-1----:R-:W-:Y:S02]  /*02f0*/  LEA R12, R13, R0, 0x18 ;  /* 0x000000000d0c7211 */ /* 0x002fe400078ec0ff */
[----:B------:R-:W-:Y:S01]  /*0300*/  MOV R0, R38 ;  /* 0x0000002600007202 */ /* 0x000fe20000000f00 */
[----:B---3--:R-:W-:-:S04]  /*0310*/  VIADD R8, R10, 0xffffffe ;  /* 0x0ffffffe0a087836 */ /* 0x008fc80000000000 */
[----:B------:R1:W3:Y:S01]  /*0320*/  F2I.FTZ.U32.TRUNC.NTZ R9, R8 ;  /* 0x0000000800097305 */ /* 0x0002e2000021f000 */
[----:B0-----:R-:W-:Y:S01]  /*0330*/  IMAD.MOV.U32 R6, RZ, RZ, RZ ;  /* 0x000000ffff067224 */ /* 0x001fe200078e00ff */
[----:B-----5:R-:W-:Y:S01]  /*0340*/  IADD3 R15, PT, PT, RZ, -R7, RZ ;  /* 0x80000007ff0f7210 */ /* 0x020fe20007ffe0ff */
[----:B-1----:R-:W-:-:S04]  /*0350*/  IMAD.MOV.U32 R8, RZ, RZ, RZ ;  /* 0x000000ffff087224 */ /* 0x002fc800078e00ff */
[----:B------:R-:W-:Y:S02]  /*0360*/  IMAD R13, R15, R2, RZ ;  /* 0x000000020f0d7224 */ /* 0x000fe400078e02ff */
[----:B---3--:R-:W-:Y:S02]  /*0370*/  IMAD.MOV R10, RZ, RZ, -R9 ;  /* 0x000000ffff0a7224 */ /* 0x008fe400078e0a09 */
[----:B------:R-:W-:-:S04]  /*0380*/  IMAD.HI.U32 R13, R7, R13, R6 ;  /* 0x0000000d070d7227 */ /* 0x000fc800078e0006 */
[----:B------:R-:W-:Y:S01]  /*0390*/  IMAD R15, R10, R3, RZ ;  /* 0x000000030a0f7224 */ /* 0x000fe200078e02ff */
[----:B------:R-:W-:-:S03]  /*03a0*/  LOP3.LUT R10, RZ, R2, RZ, 0x33, !PT ;  /* 0x00000002ff0a7212 */ /* 0x000fc600078e33ff */
[----:B--2-4-:R-:W-:-:S07]  /*03b0*/  IMAD.HI.U32 R15, R9, R15, R8 ;  /* 0x0000000f090f7227 */ /* 0x014fce00078e0008 */
.L_x_3693:
        /* <DEDUP_REMOVED lines=25> */
.L_x_3692:
[----:B------:R-:W-:Y:S05]  /*0550*/  BSYNC.RECONVERGENT B0 ;  /* 0x0000000000007941 */ /* 0x000fea0003800200 */
.L_x_3691:
[----:B------:R-:W-:Y:S01]  /*0560*/  IMAD.MOV.U32 R4, RZ, RZ, 0x80 ;  /* 0x00000080ff047424 */ /* 0x000fe200078e00ff */
[----:B0-----:R-:W-:Y:S01]  /*0570*/  MOV R6, 0x5a0 ;  /* 0x000005a000067802 */ /* 0x001fe20000000f00 */
[----:B------:R-:W-:-:S07]  /*0580*/  IMAD.MOV.U32 R5, RZ, RZ, R16 ;  /* 0x000000ffff057224 */ /* 0x000fce00078e0010 */
[----:B------:R-:W-:Y:S05]  /*0590*/  CALL.REL.NOINC `($__internal_112_$__cuda_sm20_div_s16) ;  /* 0x0000002800747944 */ /* 0x000fea0003c00000 */
[----:B------:R-:W-:Y:S01]  /*05a0*/  UPRMT UR4, UR8, 0x9910, URZ ;  /* 0x0000991008047896 */ /* 0x000fe200080000ff */
[----:B------:R-:W-:Y:S01]  /*05b0*/  MOV R4, 0x8 ;  /* 0x0000000800047802 */ /* 0x000fe20000000f00 */
[----:B------:R-:W-:Y:S01]  /*05c0*/  UMOV UR6, UR8 ;  /* 0x0000000800067c82 */ /* 0x000fe20008000000 */
[----:B------:R-:W-:-:S03]  /*05d0*/  MOV R6, 0x600 ;  /* 0x0000060000067802 */ /* 0x000fc60000000f00 */
[----:B------:R-:W-:-:S07]  /*05e0*/  IMAD.U32 R5, RZ, RZ, UR4 ;  /* 0x00000004ff057e24 */ /* 0x000fce000f8e00ff */
[----:B------:R-:W-:Y:S05]  /*05f0*/  CALL.REL.NOINC `($__internal_112_$__cuda_sm20_div_s16) ;  /* 0x00000028005c7944 */ /* 0x000fea0003c00000 */
        /* <DEDUP_REMOVED lines=20> */
[----:B------:R-:W1:Y:S01]  /*0740*/  S2UR UR10, SR_CTAID.X ;  /* 0x00000000000a79c3 */ /* 0x000e620000002500 */
[----:B------:R-:W-:Y:S01]  /*0750*/  ISETP.NE.U32.AND P2, PT, R41, RZ, PT ;  /* 0x000000ff2900720c */ /* 0x000fe20003f45070 */
[----:B------:R-:W-:Y:S01]  /*0760*/  @P0 VIADD R45, R45, 0x1 ;  /* 0x000000012d2d0836 */ /* 0x000fe20000000000 */
[----:B------:R-:W-:Y:S01]  /*0770*/  ISETP.GE.U32.AND P1, PT, R0, R41, PT ;  /* 0x000000290000720c */ /* 0x000fe20003f26070 */
[C---:B------:R-:W-:Y:S01]  /*0780*/  IMAD.SHL.U32 R0, R38.reuse, 0x4, RZ ;  /* 0x0000000426007824 */ /* 0x040fe200078e00ff */
[----:B------:R-:W-:Y:S01]  /*0790*/  UPRMT UR9, UR8, 0x9910, URZ ;  /* 0x0000991008097896 */ /* 0x000fe200080000ff */
[----:B------:R-:W-:Y:S02]  /*07a0*/  LOP3.LUT R44, R38, 0x7, RZ, 0xc0, !PT ;  /* 0x00000007262c7812 */ /* 0x000fe400078ec0ff */
[----:B------:R-:W-:Y:S01]  /*07b0*/  MOV R5, 0x8d0 ;  /* 0x000008d000057802 */ /* 0x000fe20000000f00 */
[----:B0-----:R-:W-:-:S07]  /*07c0*/  USHF.L.U32 UR4, UR16, 0x2, URZ ;  /* 0x0000000210047899 */ /* 0x001fce00080006ff */
[----:B------:R-:W-:Y:S01]  /*07d0*/  @P1 VIADD R45, R45, 0x1 ;  /* 0x000000012d2d1836 */ /* 0x000fe20000000000 */
[----:B------:R-:W-:Y:S01]  /*07e0*/  @!P2 LOP3.LUT R45, RZ, R41, RZ, 0x33, !PT ;  /* 0x00000029ff2da212 */ /* 0x000fe200078e33ff */
[----:B------:R-:W-:Y:S02]  /*07f0*/  ULOP3.LUT UR7, UR4, 0xffff, URZ, 0xc0, !UPT ;  /* 0x0000ffff04077892 */ /* 0x000fe4000f8ec0ff */
[----:B------:R-:W-:Y:S01]  /*0800*/  IADD3 R0, PT, PT, R0, UR4, RZ ;  /* 0x0000000400007c10 */ /* 0x000fe2000fffe0ff */
[----:B------:R-:W-:Y:S01]  /*0810*/  UMOV UR4, UR5 ;  /* 0x0000000500047c82 */ /* 0x000fe20008000000 */
[----:B------:R-:W-:Y:S01]  /*0820*/  IADD3 R40, PT, PT, -R45, RZ, RZ ;  /* 0x000000ff2d287210 */ /* 0x000fe20007ffe1ff */
[----:B-1----:R-:W-:Y:S02]  /*0830*/  USHF.L.U32 UR17, UR10, 0xa, URZ ;  /* 0x0000000a0a117899 */ /* 0x002fe400080006ff */
[----:B------:R-:W-:Y:S01]  /*0840*/  IMAD.MOV R0, RZ, RZ, -R0 ;  /* 0x000000ffff007224 */ /* 0x000fe200078e0a00 */
[----:B------:R-:W-:Y:S01]  /*0850*/  UMOV UR5, UR9 ;  /* 0x0000000900057c82 */ /* 0x000fe20008000000 */
[----:B------:R-:W-:-:S02]  /*0860*/  IMAD R40, R41, R40, R38 ;  /* 0x0000002829287224 */ /* 0x000fc400078e0226 */
[----:B------:R-:W-:Y:S01]  /*0870*/  IMAD R38, R42, UR10, R38 ;  /* 0x0000000a2a267c24 */ /* 0x000fe2000f8e0226 */
[----:B------:R-:W-:Y:S02]  /*0880*/  PRMT R0, R0, 0x7710, RZ ;  /* 0x0000771000007816 */ /* 0x000fe400000000ff */
[----:B------:R-:W-:-:S03]  /*0890*/  LOP3.LUT R39, R40, 0x7, RZ, 0xc0, !PT ;  /* 0x0000000728277812 */ /* 0x000fc600078ec0ff */
[----:B------:R-:W-:-:S05]  /*08a0*/  VIADD R0, R0, 0x3ff ;  /* 0x000003ff00007836 */ /* 0x000fca0000000000 */
[----:B------:R-:W-:-:S07]  /*08b0*/  LOP3.LUT R0, R0, 0xffff, RZ, 0xc0, !PT ;  /* 0x0000ffff00007812 */ /* 0x000fce00078ec0ff */
[----:B------:R-:W-:Y:S05]  /*08c0*/  CALL.REL.NOINC `($__internal_113_$__cuda_sm20_div_u16) ;  /* 0x0000002800147944 */ /* 0x000fea0003c00000 */
[----:B------:R-:W0:Y:S01]  /*08d0*/  LDCU.64 UR10, c[0x0][0x3a8] ;  /* 0x00007500ff0a77ac */ /* 0x000e220008000a00 */
[----:B------:R-:W-:Y:S01]  /*08e0*/  IMAD.U32 R0, RZ, RZ, UR5 ;  /* 0x00000005ff007e24 */ /* 0x000fe2000f8e00ff */
[C---:B------:R-:W-:Y:S01]  /*08f0*/  IADD3 R9, PT, PT, R39.reuse, 0x3, RZ ;  /* 0x0000000327097810 */ /* 0x040fe20007ffe0ff */
[C---:B------:R-:W-:Y:S01]  /*0900*/  VIADD R11, R39.reuse, 0x1 ;  /* 0x00000001270b7836 */ /* 0x040fe20000000000 */
[----:B------:R-:W1:Y:S01]  /*0910*/  LDCU UR8, c[0x0][0x388] ;  /* 0x00007100ff0877ac */ /* 0x000e620008000800 */
[C---:B------:R-:W-:Y:S01]  /*0920*/  VIADD R10, R39.reuse, 0x2 ;  /* 0x00000002270a7836 */ /* 0x040fe20000000000 */
[----:B------:R-:W-:Y:S01]  /*0930*/  IADD3 R0, PT, PT, R0, 0x1, RZ ;  /* 0x0000000100007810 */ /* 0x000fe20007ffe0ff */
[C---:B------:R-:W-:Y:S01]  /*0940*/  VIADD R8, R39.reuse, 0x4 ;  /* 0x0000000427087836 */ /* 0x040fe20000000000 */
[----:B------:R-:W-:Y:S01]  /*0950*/  UPRMT UR9, UR6, 0x9910, URZ ;  /* 0x0000991006097896 */ /* 0x000fe200080000ff */
[----:B------:R-:W-:Y:S01]  /*0960*/  VIADD R4, R39, 0x7 ;  /* 0x0000000727047836 */ /* 0x000fe20000000000 */
[----:B------:R-:W-:Y:S01]  /*0970*/  ISETP.GE.U32.AND P0, PT, R0, 0x3, PT ;  /* 0x000000030000780c */ /* 0x000fe20003f06070 */
[----:B------:R-:W-:Y:S01]  /*0980*/  IMAD.U32 R13, RZ, RZ, UR5 ;  /* 0x00000005ff0d7e24 */ /* 0x000fe2000f8e00ff */
[C---:B------:R-:W-:Y:S01]  /*0990*/  IADD3 R35, PT, PT, R40.reuse, 0x2, RZ ;  /* 0x0000000228237810 */ /* 0x040fe20007ffe0ff */
[C---:B------:R-:W-:Y:S01]  /*09a0*/  VIADD R36, R40.reuse, 0x1 ;  /* 0x0000000128247836 */ /* 0x040fe20000000000 */
[C---:B------:R-:W-:Y:S01]  /*09b0*/  IADD3 R31, PT, PT, R40.reuse, 0x6, RZ ;  /* 0x00000006281f7810 */ /* 0x040fe20007ffe0ff */
[C---:B------:R-:W-:Y:S01]  /*09c0*/  VIADD R34, R40.reuse, 0x3 ;  /* 0x0000000328227836 */ /* 0x040fe20000000000 */
[----:B------:R-:W-:Y:S01]  /*09d0*/  LOP3.LUT R37, R43, 0x3, RZ, 0xc0, !PT ;  /* 0x000000032b257812 */ /* 0x000fe200078ec0ff */
[----:B------:R-:W-:Y:S01]  /*09e0*/  VIADD R32, R40, 0x5 ;  /* 0x0000000528207836 */ /* 0x000fe20000000000 */
[----:B0-----:R-:W-:Y:S01]  /*09f0*/  ISETP.GE.AND P1, PT, R11, UR11, PT ;  /* 0x0000000b0b007c0c */ /* 0x001fe2000bf26270 */
[----:B------:R-:W-:Y:S01]  /*0a00*/  IMAD.U32 R12, RZ, RZ, UR11 ;  /* 0x0000000bff0c7e24 */ /* 0x000fe2000f8e00ff */
[----:B------:R-:W-:Y:S01]  /*0a10*/  ISETP.GE.AND P2, PT, R10, UR11, PT ;  /* 0x0000000b0a007c0c */ /* 0x000fe2000bf46270 */
[----:B------:R-:W-:Y:S01]  /*0a20*/  VIADD R30, R40, 0xffffffff ;  /* 0xffffffff281e7836 */ /* 0x000fe20000000000 */
[----:B------:R-:W-:Y:S01]  /*0a30*/  ISETP.GE.AND P3, PT, R9, UR11, PT ;  /* 0x0000000b09007c0c */ /* 0x000fe2000bf66270 */
[----:B-1----:R-:W-:Y:S01]  /*0a40*/  USHF.R.S32.HI UR6, URZ, 0x1f, UR8 ;  /* 0x0000001fff067899 */ /* 0x002fe20008011408 */
[C---:B------:R-:W-:Y:S01]  /*0a50*/  SEL R0, R12.reuse, RZ, P1 ;  /* 0x000000ff0c007207 */ /* 0x040fe20000800000 */
[----:B------:R-:W-:Y:S01]  /*0a60*/  IMAD.SHL.U32 R13, R13, 0x80, RZ ;  /* 0x000000800d0d7824 */ /* 0x000fe200078e00ff */
[C---:B------:R-:W-:Y:S01]  /*0a70*/  SEL R3, R12.reuse, RZ, P2 ;  /* 0x000000ff0c037207 */ /* 0x040fe20001000000 */
[----:B------:R-:W-:Y:S01]  /*0a80*/  UISETP.LT.AND UP0, UPT, UR10, 0x8, UPT ;  /* 0x000000080a00788c */ /* 0x000fe2000bf01270 */
[----:B------:R-:W-:Y:S01]  /*0a90*/  SEL R2, R12, RZ, P3 ;  /* 0x000000ff0c027207 */ /* 0x000fe20001800000 */
[----:B------:R-:W-:Y:S01]  /*0aa0*/  ULEA.HI UR6, UR6, UR8, URZ, 0xa ;  /* 0x0000000806067291 */ /* 0x000fe2000f8f50ff */
[----:B------:R-:W-:Y:S01]  /*0ab0*/  ISETP.GE.AND P1, PT, R8, UR11, PT ;  /* 0x0000000b08007c0c */ /* 0x000fe2000bf26270 */
[----:B------:R-:W-:Y:S01]  /*0ac0*/  IMAD.IADD R10, R10, 0x1, -R3 ;  /* 0x000000010a0a7824 */ /* 0x000fe200078e0a03 */
[----:B------:R-:W-:Y:S01]  /*0ad0*/  IADD3 R11, PT, PT, R11, -R0, RZ ;  /* 0x800000000b0b7210 */ /* 0x000fe20007ffe0ff */
[----:B------:R-:W-:Y:S01]  /*0ae0*/  IMAD.IADD R9, R9, 0x1, -R2 ;  /* 0x0000000109097824 */ /* 0x000fe200078e0a02 */
[C---:B------:R-:W-:Y:S01]  /*0af0*/  IADD3 R0, PT, PT, R39.reuse, 0x5, RZ ;  /* 0x0000000527007810 */ /* 0x040fe20007ffe0ff */
[----:B------:R-:W-:Y:S01]  /*0b00*/  VIADD R2, R39, 0x6 ;  /* 0x0000000627027836 */ /* 0x000fe20000000000 */
[----:B------:R-:W-:Y:S01]  /*0b10*/  SEL R3, R12, RZ, P1 ;  /* 0x000000ff0c037207 */ /* 0x000fe20000800000 */
[----:B------:R-:W-:Y:S01]  /*0b20*/  USEL UR7, UR10, 0x8, UP0 ;  /* 0x000000080a077887 */ /* 0x000fe20008000000 */
[----:B------:R-:W-:Y:S01]  /*0b30*/  ISETP.GE.AND P1, PT, R0, UR11, PT ;  /* 0x0000000b00007c0c */ /* 0x000fe2000bf26270 */
[----:B------:R-:W-:Y:S01]  /*0b40*/  USHF.R.S32.HI UR6, URZ, 0xa, UR6 ;  /* 0x0000000aff067899 */ /* 0x000fe20008011406 */
[----:B------:R-:W-:Y:S01]  /*0b50*/  IADD3 R8, PT, PT, R8, -R3, RZ ;  /* 0x8000000308087210 */ /* 0x000fe20007ffe0ff */
[----:B------:R-:W-:Y:S01]  /*0b60*/  UMOV UR8, UR9 ;  /* 0x0000000900087c82 */ /* 0x000fe20008000000 */
[----:B------:R-:W-:-:S02]  /*0b70*/  ISETP.GE.AND P2, PT, R2, UR11, PT ;  /* 0x0000000b02007c0c */ /* 0x000fc4000bf46270 */
[----:B------:R-:W-:Y:S02]  /*0b80*/  ISETP.GE.AND P3, PT, R4, UR11, PT ;  /* 0x0000000b04007c0c */ /* 0x000fe4000bf66270 */
[C---:B------:R-:W-:Y:S02]  /*0b90*/  SEL R3, R12.reuse, RZ, P1 ;  /* 0x000000ff0c037207 */ /* 0x040fe40000800000 */
[----:B------:R-:W-:Y:S02]  /*0ba0*/  ISETP.GE.AND P1, PT, R39, UR11, PT ;  /* 0x0000000b27007c0c */ /* 0x000fe4000bf26270 */
[----:B------:R-:W-:Y:S01]  /*0bb0*/  SEL R5, R12, RZ, P2 ;  /* 0x000000ff0c057207 */ /* 0x000fe20001000000 */
[----:B------:R-:W-:Y:S01]  /*0bc0*/  IMAD.IADD R3, R0, 0x1, -R3 ;  /* 0x0000000100037824 */ /* 0x000fe200078e0a03 */
[C---:B------:R-:W-:Y:S02]  /*0bd0*/  SEL R7, R12.reuse, RZ, P3 ;  /* 0x000000ff0c077207 */ /* 0x040fe40001800000 */
[----:B------:R-:W-:Y:S01]  /*0be0*/  SEL R12, R12, RZ, P1 ;  /* 0x000000ff0c0c7207 */ /* 0x000fe20000800000 */
[----:B------:R-:W-:Y:S01]  /*0bf0*/  IMAD.IADD R2, R2, 0x1, -R5 ;  /* 0x0000000102027824 */ /* 0x000fe200078e0a05 */
[----:B------:R-:W-:-:S02]  /*0c00*/  IADD3 R0, PT, PT, R4, -R7, RZ ;  /* 0x8000000704007210 */ /* 0x000fc40007ffe0ff */
[----:B------:R-:W-:Y:S02]  /*0c10*/  LOP3.LUT R33, R39, 0x4, RZ, 0x3c, !PT ;  /* 0x0000000427217812 */ /* 0x000fe400078e3cff */
[----:B------:R-:W-:Y:S02]  /*0c20*/  LOP3.LUT R36, R36, 0x7, RZ, 0xc0, !PT ;  /* 0x0000000724247812 */ /* 0x000fe400078ec0ff */
[----:B------:R-:W-:Y:S02]  /*0c30*/  LOP3.LUT R35, R35, 0x7, RZ, 0xc0, !PT ;  /* 0x0000000723237812 */ /* 0x000fe400078ec0ff */
[----:B------:R-:W-:Y:S02]  /*0c40*/  LOP3.LUT R34, R34, 0x7, RZ, 0xc0, !PT ;  /* 0x0000000722227812 */ /* 0x000fe400078ec0ff */
[----:B------:R-:W-:Y:S02]  /*0c50*/  LOP3.LUT R32, R32, 0x7, RZ, 0xc0, !PT ;  /* 0x0000000720207812 */ /* 0x000fe400078ec0ff */
[----:B------:R-:W-:-:S02]  /*0c60*/  LOP3.LUT R31, R31, 0x7, RZ, 0xc0, !PT ;  /* 0x000000071f1f7812 */ /* 0x000fc400078ec0ff */
[----:B------:R-:W-:Y:S02]  /*0c70*/  LOP3.LUT R30, R30, 0x7, RZ, 0xc0, !PT ;  /* 0x000000071e1e7812 */ /* 0x000fe400078ec0ff */
[----:B------:R-:W-:Y:S02]  /*0c80*/  IADD3 R12, PT, PT, R39, -R12, RZ ;  /* 0x8000000c270c7210 */ /* 0x000fe40007ffe0ff */
[----:B------:R-:W-:-:S07]  /*0c90*/  SEL R13, R13, RZ, !P0 ;  /* 0x000000ff0d0d7207 */ /* 0x000fce0004000000 */
.L_x_3730:
[----:B0-----:R-:W0:Y:S01]  /*0ca0*/  S2R R20, SR_TID.X ;  /* 0x0000000000147919 */ /* 0x001e220000002100 */
[----:B------:R-:W-:Y:S01]  /*0cb0*/  ISETP.NE.AND P0, PT, R37, 0x2, PT ;  /* 0x000000022500780c */ /* 0x000fe20003f05270 */
[----:B------:R-:W-:Y:S01]  /*0cc0*/  USHF.L.U32 UR18, UR16, 0x2, URZ ;  /* 0x0000000210127899 */ /* 0x000fe200080006ff */
[----:B------:R-:W-:Y:S01]  /*0cd0*/  LOP3.LUT R4, R43, 0xffff, RZ, 0xc0, !PT ;  /* 0x0000ffff2b047812 */ /* 0x000fe200078ec0ff */
[----:B------:R1:W-:Y:S01]  /*0ce0*/  STL.128 [R1], RZ ;  /* 0x000000ff01007387 */ /* 0x0003e20000100c00 */
[----:B------:R-:W2:Y:S01]  /*0cf0*/  LDCU UR11, c[0x0][0x388] ;  /* 0x00007100ff0b77ac */ /* 0x000ea20008000800 */
[----:B------:R-:W-:Y:S01]  /*0d00*/  BSSY.RECONVERGENT B0, `(.L_x_3694) ;  /* 0x0000024000007945 */ /* 0x000fe20003800200 */
[----:B------:R-:W-:Y:S01]  /*0d10*/  ISETP.GE.U32.AND P1, PT, R4, 0x2, PT ;  /* 0x000000020400780c */ /* 0x000fe20003f26070 */
[----:B------:R1:W-:Y:S01]  /*0d20*/  STL.128 [R1+0x10], RZ ;  /* 0x000010ff01007387 */ /* 0x0003e20000100c00 */
[----:B0-----:R-:W-:-:S05]  /*0d30*/  IMAD.SHL.U32 R51, R20, 0x4, RZ ;  /* 0x0000000414337824 */ /* 0x001fca00078e00ff */
[----:B-1234-:R-:W-:Y:S06]  /*0d40*/  @!P0 BRA `(.L_x_3695) ;  /* 0x00000000007c8947 */ /* 0x01efec0003800000 */
        /* <DEDUP_REMOVED lines=26> */
[----:B------:R-:W-:Y:S02]  /*0ef0*/  @P0 VIADD R51, R51, UR18 ;  /* 0x0000001233330c36 */ /* 0x000fe40008000000 */
[----:B------:R-:W-:-:S05]  /*0f00*/  IMAD R20, R21, 0x10, R20 ;  /* 0x0000001015147824 */ /* 0x000fca00078e0214 */
[----:B------:R-:W-:Y:S01]  /*0f10*/  LEA R21, R21, R20, 0x4 ;  /* 0x0000001415157211 */ /* 0x000fe200078e20ff */
[----:B--2---:R1:W-:Y:S04]  /*0f20*/  STS.128 [R20], R4 ;  /* 0x0000000414007388 */ /* 0x0043e80000000c00 */
[----:B---3--:R1:W-:Y:S02]  /*0f30*/  @P0 STS.128 [R21], R16 ;  /* 0x0000001015000388 */ /* 0x0083e40000000c00 */
.L_x_3695:
[----:B------:R-:W-:Y:S05]  /*0f40*/  BSYNC.RECONVERGENT B0 ;  /* 0x0000000000007941 */ /* 0x000fea0003800200 */
.L_x_3694:
[----:B------:R-:W-:Y:S04]  /*0f50*/  BSSY.RECONVERGENT B0, `(.L_x_3696) ;  /* 0x0000035000007945 */ /* 0x000fe80003800200 */
[----:B------:R-:W-:Y:S05]  /*0f60*/  @!P1 BRA `(.L_x_3697) ;  /* 0x0000000000cc9947 */ /* 0x000fea0003800000 */
[----:B------:R-:W2:Y:S01]  /*0f70*/  S2UR UR10, SR_CgaCtaId ;  /* 0x00000000000a79c3 */ /* 0x000ea20000008800 */
[----:B------:R-:W-:Y:S01]  /*0f80*/  UMOV UR9, 0x400 ;  /* 0x0000040000097882 */ /* 0x000fe20000000000 */
[----:B------:R-:W-:Y:S02]  /*0f90*/  UIADD3 UR20, UPT, UPT, UR17, UR18, URZ ;  /* 0x0000001211147290 */ /* 0x000fe4000fffe0ff */
[C---:B------:R-:W-:Y:S01]  /*0fa0*/  IADD3 R46, PT, PT, R51.reuse, UR17, RZ ;  /* 0x00000011332e7c10 */ /* 0x040fe2000fffe0ff */
[----:B------:R-:W-:Y:S01]  /*0fb0*/  UIMAD UR19, UR16, 0xc, UR17 ;  /* 0x0000000c101378a4 */ /* 0x000fe2000f8e0211 */
[----:B01----:R-:W-:Y:S01]  /*0fc0*/  IMAD.U32 R5, RZ, RZ, UR11 ;  /* 0x0000000bff057e24 */ /* 0x003fe2000f8e00ff */
[----:B------:R-:W-:Y:S02]  /*0fd0*/  ULEA UR21, UR16, UR17, 0x3 ;  /* 0x0000001110157291 */ /* 0x000fe4000f8e18ff */
[----:B------:R-:W-:Y:S01]  /*0fe0*/  UIADD3 UR9, UPT, UPT, UR9, 0x180, URZ ;  /* 0x0000018009097890 */ /* 0x000fe2000fffe0ff */
[C---:B------:R-:W-:Y:S01]  /*0ff0*/  IADD3 R48, PT, PT, R51.reuse, UR20, RZ ;  /* 0x0000001433307c10 */ /* 0x040fe2000fffe0ff */
[----:B------:R-:W-:-:S02]  /*1000*/  VIADD R50, R51, UR19 ;  /* 0x0000001333327c36 */ /* 0x000fc40008000000 */
[----:B------:R-:W-:Y:S02]  /*1010*/  VIADD R47, R51, UR21 ;  /* 0x00000015332f7c36 */ /* 0x000fe40008000000 */
[C---:B------:R-:W-:Y:S02]  /*1020*/  IMAD R46, R5.reuse, UR4, R46 ;  /* 0x00000004052e7c24 */ /* 0x040fe4000f8e022e */
[C---:B------:R-:W-:Y:S02]  /*1030*/  IMAD R50, R5.reuse, UR4, R50 ;  /* 0x0000000405327c24 */ /* 0x040fe4000f8e0232 */
[C---:B------:R-:W-:Y:S02]  /*1040*/  IMAD R47, R5.reuse, UR4, R47 ;  /* 0x00000004052f7c24 */ /* 0x040fe4000f8e022f */
[----:B------:R-:W-:Y:S01]  /*1050*/  IMAD R48, R5, UR4, R48 ;  /* 0x0000000405307c24 */ /* 0x000fe2000f8e0230 */
[----:B--2---:R-:W-:-:S06]  /*1060*/  ULEA UR9, UR10, UR9, 0x18 ;  /* 0x000000090a097291 */ /* 0x004fcc000f8ec0ff */
[----:B------:R-:W-:-:S07]  /*1070*/  LEA R49, R51, UR9, 0x2 ;  /* 0x0000000933317c11 */ /* 0x000fce000f8e10ff */
.L_x_3698:
        /* <DEDUP_REMOVED lines=11> */
[----:B------:R-:W-:Y:S01]  /*1130*/  IMAD R52, R52, 0x10, R49 ;  /* 0x0000001034347824 */ /* 0x000fe200078e0231 */
[----:B------:R-:W-:-:S05]  /*1140*/  MOV R53, UR16 ;  /* 0x0000001000357c02 */ /* 0x000fca0008000f00 */
[--C-:B------:R-:W-:Y:S01]  /*1150*/  IMAD R53, R53, 0x20, R49.reuse ;  /* 0x0000002035357824 */ /* 0x100fe200078e0231 */
[----:B--2---:R0:W-:Y:S02]  /*1160*/  STS.128 [R52], R4 ;  /* 0x0000000434007388 */ /* 0x0041e40000000c00 */
[----:B0-----:R-:W-:Y:S01]  /*1170*/  IMAD.U32 R4, RZ, RZ, UR16 ;  /* 0x00000010ff047e24 */ /* 0x001fe2000f8e00ff */
[----:B------:R-:W-:Y:S01]  /*1180*/  MOV R6, UR18 ;  /* 0x0000001200067c02 */ /* 0x000fe20008000f00 */
[----:B---3--:R0:W-:Y:S01]  /*1190*/  STS.128 [R53], R16 ;  /* 0x0000001035007388 */ /* 0x0081e20000000c00 */
[----:B------:R-:W-:Y:S02]  /*11a0*/  IMAD.U32 R5, RZ, RZ, UR16 ;  /* 0x00000010ff057e24 */ /* 0x000fe4000f8e00ff */
[----:B------:R-:W-:Y:S01]  /*11b0*/  IMAD R4, R4, 0x30, R49 ;  /* 0x0000003004047824 */ /* 0x000fe200078e0231 */
[----:B------:R-:W-:Y:S01]  /*11c0*/  IADD3 R51, PT, PT, R6, UR18, R51 ;  /* 0x0000001206337c10 */ /* 0x000fe2000fffe033 */
[----:B------:R-:W-:Y:S01]  /*11d0*/  IMAD.U32 R7, RZ, RZ, UR16 ;  /* 0x00000010ff077e24 */ /* 0x000fe2000f8e00ff */
[C---:B------:R-:W-:Y:S01]  /*11e0*/  LEA R50, R5.reuse, R50, 0x4 ;  /* 0x0000003205327211 */ /* 0x040fe200078e20ff */
[----:B------:R-:W-:Y:S01]  /*11f0*/  IMAD.U32 R6, RZ, RZ, UR16 ;  /* 0x00000010ff067e24 */ /* 0x000fe2000f8e00ff */
[----:B----4-:R2:W-:Y:S01]  /*1200*/  STS.128 [R4], R20 ;  /* 0x0000001404007388 */ /* 0x0105e20000000c00 */
[----:B------:R-:W-:Y:S01]  /*1210*/  IMAD R48, R5, 0x10, R48 ;  /* 0x0000001005307824 */ /* 0x000fe200078e0230 */
[----:B------:R-:W-:Y:S01]  /*1220*/  LEA R46, R7, R46, 0x4 ;  /* 0x0000002e072e7211 */ /* 0x000fe200078e20ff */
[----:B------:R-:W-:-:S02]  /*1230*/  IMAD R47, R6, 0x10, R47 ;  /* 0x00000010062f7824 */ /* 0x000fc400078e022f */
[----:B0-----:R-:W-:-:S05]  /*1240*/  IMAD.U32 R16, RZ, RZ, UR18 ;  /* 0x00000012ff107e24 */ /* 0x001fca000f8e00ff */
[----:B------:R-:W-:Y:S02]  /*1250*/  IADD3 R51, PT, PT, R16, UR18, R51 ;  /* 0x0000001210337c10 */ /* 0x000fe4000fffe033 */
[----:B------:R-:W-:Y:S02]  /*1260*/  MOV R16, UR16 ;  /* 0x0000001000107c02 */ /* 0x000fe40008000f00 */
[----:B------:R-:W-:-:S03]  /*1270*/  ISETP.GE.U32.AND P0, PT, R51, 0x400, PT ;  /* 0x000004003300780c */ /* 0x000fc60003f06070 */
[----:B------:R-:W-:-:S10]  /*1280*/  IMAD R49, R16, 0x40, R49 ;  /* 0x0000004010317824 */ /* 0x000fd400078e0231 */
[----:B--2---:R-:W-:Y:S05]  /*1290*/  @!P0 BRA `(.L_x_3698) ;  /* 0xfffffffc00788947 */ /* 0x004fea000383ffff */
.L_x_3697:
[----:B------:R-:W-:Y:S05]  /*12a0*/  BSYNC.RECONVERGENT B0 ;  /* 0x0000000000007941 */ /* 0x000fea0003800200 */
.L_x_3696:
[----:B------:R-:W-:Y:S01]  /*12b0*/  BAR.SYNC.DEFER_BLOCKING 0x0 ;  /* 0x0000000000007b1d */ /* 0x000fe20000010000 */
[----:B------:R-:W-:Y:S02]  /*12c0*/  ISETP.GE.AND P0, PT, R42, 0x1, PT ;  /* 0x000000012a00780c */ /* 0x000fe40003f06270 */
[----:B01----:R-:W-:Y:S02]  /*12d0*/  CS2R R6, SRZ ;  /* 0x0000000000067805 */ /* 0x003fe4000001ff00 */
[----:B------:R-:W-:Y:S02]  /*12e0*/  CS2R R4, SRZ ;  /* 0x0000000000047805 */ /* 0x000fe4000001ff00 */
[----:B------:R-:W-:Y:S02]  /*12f0*/  CS2R R18, SRZ ;  /* 0x0000000000127805 */ /* 0x000fe4000001ff00 */
[----:B------:R-:W-:-:S05]  /*1300*/  CS2R R16, SRZ ;  /* 0x0000000000107805 */ /* 0x000fca000001ff00 */
[----:B------:R-:W-:Y:S05]  /*1310*/  @!P0 BRA `(.L_x_3699) ;  /* 0x0000000c00248947 */ /* 0x000fea0003800000 */
[----:B------:R-:W-:Y:S01]  /*1320*/  HFMA2 R5, -RZ, RZ, 0, 0 ;  /* 0x00000000ff057431 */ /* 0x000fe200000001ff */
[----:B------:R-:W-:Y:S01]  /*1330*/  BSSY B1, `(.L_x_3700) ;  /* 0x00000c5000017945 */ /* 0x000fe20003800000 */
[----:B------:R-:W-:-:S07]  /*1340*/  IMAD.MOV.U32 R46, RZ, RZ, RZ ;  /* 0x000000ffff2e7224 */ /* 0x000fce00078e00ff */
.L_x_3729:
        /* <DEDUP_REMOVED lines=22> */
.L_x_3701:
        /* <DEDUP_REMOVED lines=8> */
.L_x_3702:
        /* <DEDUP_REMOVED lines=8> */
.L_x_3703:
        /* <DEDUP_REMOVED lines=8> */
.L_x_3704:
        /* <DEDUP_REMOVED lines=8> */
.L_x_3705:
        /* <DEDUP_REMOVED lines=8> */
.L_x_3706:
        /* <DEDUP_REMOVED lines=8> */
.L_x_3707:
        /* <DEDUP_REMOVED lines=13> */
.L_x_3708:
[----:B------:R-:W-:Y:S01]  /*1880*/  ISETP.NE.AND P6, PT, R16, RZ, PT ;  /* 0x000000ff1000720c */ /* 0x000fe20003fc5270 */
[----:B------:R-:W-:Y:S01]  /*1890*/  BSSY B0, `(.L_x_3709) ;  /* 0x000006b000007945 */ /* 0x000fe20003800000 */
[----:B------:R-:W-:Y:S02]  /*18a0*/  P2R R6, PR, RZ, 0x1 ;  /* 0x00000001ff067803 */ /* 0x000fe40000000000 */
[----:B------:R-:W-:-:S04]  /*18b0*/  ISETP.GE.AND P0, PT, R5, R42, PT ;  /* 0x0000002a0500720c */ /* 0x000fc80003f06270 */
[----:B------:R-:W-:Y:S02]  /*18c0*/  P2R R47, PR, RZ, 0x1 ;  /* 0x00000001ff2f7803 */ /* 0x000fe40000000000 */
[----:B------:R-:W-:-:S03]  /*18d0*/  ISETP.NE.AND P0, PT, R6, RZ, PT ;  /* 0x000000ff0600720c */ /* 0x000fc60003f05270 */
[----:B------:R-:W-:Y:S10]  /*18e0*/  @P6 BRA `(.L_x_3710) ;  /* 0x0000000400946947 */ /* 0x000ff40003800000 */
[----:B------:R-:W4:Y:S01]  /*18f0*/  S2R R6, SR_CgaCtaId ;  /* 0x0000000000067919 */ /* 0x000f220000008800 */
[----:B0-----:R-:W-:Y:S01]  /*1900*/  MOV R7, 0x400 ;  /* 0x0000040000077802 */ /* 0x001fe20000000f00 */
[----:B------:R-:W-:Y:S01]  /*1910*/  IMAD R17, R46, UR5, RZ ;  /* 0x000000052e117c24 */ /* 0x000fe2000f8e02ff */
[----:B------:R-:W-:Y:S02]  /*1920*/  ISETP.GT.U32.AND P6, PT, R4, 0x40, PT ;  /* 0x000000400400780c */ /* 0x000fe40003fc4070 */
[----:B------:R-:W-:Y:S02]  /*1930*/  MOV R16, RZ ;  /* 0x000000ff00107202 */ /* 0x000fe40000000f00 */
[----:B------:R-:W-:Y:S02]  /*1940*/  P2R R18, PR, RZ, 0x40 ;  /* 0x00000040ff127803 */ /* 0x000fe40000000000 */
[----:B----4-:R-:W-:Y:S01]  /*1950*/  LEA R7, R6, R7, 0x18 ;  /* 0x0000000706077211 */ /* 0x010fe200078ec0ff */
[----:B------:R-:W-:-:S07]  /*1960*/  IMAD.MOV.U32 R6, RZ, RZ, R45 ;  /* 0x000000ffff067224 */ /* 0x000fce00078e002d */
.L_x_3728:
[----:B------:R-:W-:Y:S01]  /*1970*/  ISETP.GT.U32.AND P6, PT, R4, 0x40, PT ;  /* 0x000000400400780c */ /* 0x000fe20003fc4070 */
[----:B----4-:R-:W-:-:S04]  /*1980*/  IMAD R19, R6, 0x24, R7 ;  /* 0x0000002406137824 */ /* 0x010fc800078e0207 */
[----:B------:R-:W-:-:S08]  /*1990*/  IMAD R21, R44, 0x4, R19 ;  /* 0x000000042c157824 */ /* 0x000fd000078e0213 */
[----:B------:R-:W-:Y:S05]  /*19a0*/  @P6 BRA `(.L_x_3711) ;  /* 0x0000000000d06947 */ /* 0x000fea0003800000 */
[----:B------:R-:W0:Y:S01]  /*19b0*/  LDC R19, c[0x0][0x3ac] ;  /* 0x0000eb00ff137b82 */ /* 0x000e220000000800 */
[----:B------:R-:W4:Y:S01]  /*19c0*/  LDS R21, [R21] ;  /* 0x0000000015157984 */ /* 0x000f220000000800 */
[----:B------:R-:W-:Y:S01]  /*19d0*/  HFMA2 R18, -RZ, RZ, 0, 0 ;  /* 0x00000000ff127431 */ /* 0x000fe200000001ff */
[----:B0-----:R-:W-:-:S13]  /*19e0*/  ISETP.NE.AND P0, PT, R19, RZ, PT ;  /* 0x000000ff1300720c */ /* 0x001fda0003f05270 */
[----:B----4-:R-:W-:Y:S05]  /*19f0*/  @!P0 BRA `(.L_x_3712) ;  /* 0x0000000000108947 */ /* 0x010fea0003800000 */
[----:B------:R-:W-:-:S03]  /*1a00*/  UMOV UR9, 0xffffffff ;  /* 0xffffffff00097882 */ /* 0x000fc60000000000 */
[----:B------:R-:W-:Y:S05]  /*1a10*/  BRA.DIV UR9, `(.L_x_3713) ;  /* 0x0000001209247947 */ /* 0x000fea000b800000 */
[----:B------:R0:W4:Y:S02]  /*1a20*/  SHFL.IDX PT, R23, R21, R12, 0x181f ;  /* 0x00181f0c15177589 */ /* 0x00012400000e0000 */
.L_x_3733:
[----:B-1--4-:R-:W-:-:S07]  /*1a30*/  IMAD R18, R14, R23, RZ ;  /* 0x000000170e127224 */ /* 0x012fce00078e02ff */
.L_x_3712:
[----:B------:R-:W-:-:S13]  /*1a40*/  ISETP.GE.AND P0, PT, R19, 0x2, PT ;  /* 0x000000021300780c */ /* 0x000fda0003f06270 */
[----:B------:R-:W-:Y:S05]  /*1a50*/  @!P0 BRA `(.L_x_3714) ;  /* 0x0000000000108947 */ /* 0x000fea0003800000 */
[----:B------:R-:W-:-:S03]  /*1a60*/  UMOV UR9, 0xffffffff ;  /* 0xffffffff00097882 */ /* 0x000fc60000000000 */
[----:B------:R-:W-:Y:S05]  /*1a70*/  BRA.DIV UR9, `(.L_x_3715) ;  /* 0x0000001209307947 */ /* 0x000fea000b800000 */
[----:B------:R4:W0:Y:S02]  /*1a80*/  SHFL.IDX PT, R20, R21, R11, 0x181f ;  /* 0x00181f0b15147589 */ /* 0x00082400000e0000 */
.L_x_3736:
[----:B0--3--:R-:W-:-:S07]  /*1a90*/  IMAD R18, R15, R20, R18 ;  /* 0x000000140f127224 */ /* 0x009fce00078e0212 */
.L_x_3714:
[----:B------:R-:W-:-:S13]  /*1aa0*/  ISETP.GE.AND P1, PT, R19, 0x3, PT ;  /* 0x000000031300780c */ /* 0x000fda0003f26270 */
[----:B------:R-:W-:Y:S05]  /*1ab0*/  @!P1 BRA `(.L_x_3716) ;  /* 0x0000000000109947 */ /* 0x000fea0003800000 */
[----:B------:R-:W-:-:S03]  /*1ac0*/  UMOV UR9, 0xffffffff ;  /* 0xffffffff00097882 */ /* 0x000fc60000000000 */
[----:B------:R-:W-:Y:S05]  /*1ad0*/  BRA.DIV UR9, `(.L_x_3717) ;  /* 0x0000001209407947 */ /* 0x000fea000b800000 */
[----:B------:R0:W0:Y:S02]  /*1ae0*/  SHFL.IDX PT, R23, R21, R10, 0x181f ;  /* 0x00181f0a15177589 */ /* 0x00002400000e0000 */
.L_x_3739:
[----:B0-----:R-:W-:-:S07]  /*1af0*/  IMAD R18, R24, R23, R18 ;  /* 0x0000001718127224 */ /* 0x001fce00078e0212 */
.L_x_3716:
[----:B------:R-:W-:-:S13]  /*1b00*/  ISETP.GE.AND P2, PT, R19, 0x4, PT ;  /* 0x000000041300780c */ /* 0x000fda0003f46270 */
[----:B------:R-:W-:Y:S05]  /*1b10*/  @!P2 BRA `(.L_x_3718) ;  /* 0x000000000010a947 */ /* 0x000fea0003800000 */
[----:B------:R-:W-:-:S03]  /*1b20*/  UMOV UR9, 0xffffffff ;  /* 0xffffffff00097882 */ /* 0x000fc60000000000 */
[----:B------:R-:W-:Y:S05]  /*1b30*/  BRA.DIV UR9, `(.L_x_3719) ;  /* 0x00000012094c7947 */ /* 0x000fea000b800000 */
[----:B------:R0:W0:Y:S02]  /*1b40*/  SHFL.IDX PT, R20, R21, R9, 0x181f ;  /* 0x00181f0915147589 */ /* 0x00002400000e0000 */
.L_x_3742:
[----:B0-----:R-:W-:-:S07]  /*1b50*/  IMAD R18, R25, R20, R18 ;  /* 0x0000001419127224 */ /* 0x001fce00078e0212 */
.L_x_3718:
[----:B------:R-:W-:-:S13]  /*1b60*/  ISETP.GE.AND P3, PT, R19, 0x5, PT ;  /* 0x000000051300780c */ /* 0x000fda0003f66270 */
[----:B------:R-:W-:Y:S05]  /*1b70*/  @!P3 BRA `(.L_x_3720) ;  /* 0x000000000010b947 */ /* 0x000fea0003800000 */
[----:B------:R-:W-:-:S03]  /*1b80*/  UMOV UR9, 0xffffffff ;  /* 0xffffffff00097882 */ /* 0x000fc60000000000 */
[----:B------:R-:W-:Y:S05]  /*1b90*/  BRA.DIV UR9, `(.L_x_3721) ;  /* 0x00000012095c7947 */ /* 0x000fea000b800000 */
[----:B------:R0:W0:Y:S02]  /*1ba0*/  SHFL.IDX PT, R23, R21, R8, 0x181f ;  /* 0x00181f0815177589 */ /* 0x00002400000e0000 */
.L_x_3745:
[----:B0-----:R-:W-:-:S07]  /*1bb0*/  IMAD R18, R26, R23, R18 ;  /* 0x000000171a127224 */ /* 0x001fce00078e0212 */
.L_x_3720:
[----:B------:R-:W-:-:S13]  /*1bc0*/  ISETP.GE.AND P4, PT, R19, 0x6, PT ;  /* 0x000000061300780c */ /* 0x000fda0003f86270 */
[----:B------:R-:W-:Y:S05]  /*1bd0*/  @!P4 BRA `(.L_x_3722) ;  /* 0x000000000010c947 */ /* 0x000fea0003800000 */
[----:B------:R-:W-:-:S03]  /*1be0*/  UMOV UR9, 0xffffffff ;  /* 0xffffffff00097882 */ /* 0x000fc60000000000 */
[----:B------:R-:W-:Y:S05]  /*1bf0*/  BRA.DIV UR9, `(.L_x_3723) ;  /* 0x0000001209687947 */ /* 0x000fea000b800000 */
[----:B------:R0:W0:Y:S02]  /*1c00*/  SHFL.IDX PT, R20, R21, R3, 0x181f ;  /* 0x00181f0315147589 */ /* 0x00002400000e0000 */
.L_x_3748:
[----:B0-----:R-:W-:-:S07]  /*1c10*/  IMAD R18, R27, R20, R18 ;  /* 0x000000141b127224 */ /* 0x001fce00078e0212 */
.L_x_3722:
[----:B------:R-:W-:-:S13]  /*1c20*/  ISETP.GE.AND P5, PT, R19, 0x7, PT ;  /* 0x000000071300780c */ /* 0x000fda0003fa6270 */
[----:B------:R-:W-:Y:S05]  /*1c30*/  @!P5 BRA `(.L_x_3724) ;  /* 0x000000000010d947 */ /* 0x000fea0003800000 */
[----:B------:R-:W-:-:S03]  /*1c40*/  UMOV UR9, 0xffffffff ;  /* 0xffffffff00097882 */ /* 0x000fc60000000000 */
[----:B------:R-:W-:Y:S05]  /*1c50*/  BRA.DIV UR9, `(.L_x_3725) ;  /* 0x0000001209787947 */ /* 0x000fea000b800000 */
[----:B------:R0:W0:Y:S02]  /*1c60*/  SHFL.IDX PT, R23, R21, R2, 0x181f ;  /* 0x00181f0215177589 */ /* 0x00002400000e0000 */
.L_x_3751:
[----:B0-----:R-:W-:-:S07]  /*1c70*/  IMAD R18, R28, R23, R18 ;  /* 0x000000171c127224 */ /* 0x001fce00078e0212 */
.L_x_3724:
[----:B------:R-:W-:-:S13]  /*1c80*/  ISETP.GE.AND P6, PT, R19, 0x8, PT ;  /* 0x000000081300780c */ /* 0x000fda0003fc6270 */
[----:B------:R-:W-:Y:S05]  /*1c90*/  @!P6 BRA `(.L_x_3726) ;  /* 0x000000000084e947 */ /* 0x000fea0003800000 */
[----:B------:R-:W-:-:S03]  /*1ca0*/  UMOV UR9, 0xffffffff ;  /* 0xffffffff00097882 */ /* 0x000fc60000000000 */
[----:B------:R-:W-:Y:S05]  /*1cb0*/  BRA.DIV UR9, `(.L_x_3727) ;  /* 0x0000001209847947 */ /* 0x000fea000b800000 */
[----:B0---4-:R0:W4:Y:S02]  /*1cc0*/  SHFL.IDX PT, R21, R21, R0, 0x181f ;  /* 0x00181f0015157589 */ /* 0x01112400000e0000 */
.L_x_3754:
[----:B--2-4-:R-:W-:Y:S01]  /*1cd0*/  IMAD R18, R29, R21, R18 ;  /* 0x000000151d127224 */ /* 0x014fe200078e0212 */
[----:B------:R-:W-:Y:S06]  /*1ce0*/  BRA `(.L_x_3726) ;  /* 0x0000000000707947 */ /* 0x000fec0003800000 */
.L_x_3711:
[----:B------:R-:W0:Y:S01]  /*1cf0*/  LDC R48, c[0x0][0x3ac] ;  /* 0x0000eb00ff307b82 */ /* 0x000e220000000800 */
[-C--:B------:R-:W-:Y:S01]  /*1d00*/  @P0 LEA R20, R36, R19.reuse, 0x2 ;  /* 0x0000001324140211 */ /* 0x080fe200078e10ff */
[--C-:B------:R-:W-:Y:S01]  /*1d10*/  @P1 IMAD R21, R35, 0x4, R19.reuse ;  /* 0x0000000423151824 */ /* 0x100fe200078e0213 */
[----:B------:R-:W-:Y:S01]  /*1d20*/  @P3 LEA R49, R33, R19, 0x2 ;  /* 0x0000001321313211 */ /* 0x000fe200078e10ff */
[--C-:B------:R-:W-:Y:S02]  /*1d30*/  @P2 IMAD R22, R34, 0x4, R19.reuse ;  /* 0x0000000422162824 */ /* 0x100fe400078e0213 */
[----:B------:R-:W-:Y:S01]  /*1d40*/  IMAD.MOV.U32 R18, RZ, RZ, RZ ;  /* 0x000000ffff127224 */ /* 0x000fe200078e00ff */
        /* <DEDUP_REMOVED lines=8> */
[----:B------:R-:W-:-:S06]  /*1dd0*/  @P6 IMAD R23, R39, 0x4, R19 ;  /* 0x0000000427176824 */ /* 0x000fcc00078e0213 */
[----:B------:R-:W1:Y:S02]  /*1de0*/  @P6 LDS R23, [R23] ;  /* 0x0000000017176984 */ /* 0x000e640000000800 */
[----:B-1----:R-:W-:Y:S01]  /*1df0*/  @P6 IMAD R18, R14, R23, RZ ;  /* 0x000000170e126224 */ /* 0x002fe200078e02ff */
[----:B------:R-:W-:Y:S01]  /*1e00*/  ISETP.GE.AND P6, PT, R48, 0x8, PT ;  /* 0x000000083000780c */ /* 0x000fe20003fc6270 */
[----:B------:R-:W0:Y:S02]  /*1e10*/  @P3 LDS R23, [R49] ;  /* 0x0000000031173984 */ /* 0x000e240000000800 */
[----:B---3--:R-:W-:-:S04]  /*1e20*/  @P0 IMAD R18, R15, R20, R18 ;  /* 0x000000140f120224 */ /* 0x008fc800078e0212 */
[----:B------:R-:W-:-:S04]  /*1e30*/  @P1 IMAD R18, R24, R21, R18 ;  /* 0x0000001518121224 */ /* 0x000fc800078e0212 */
[----:B------:R-:W-:Y:S02]  /*1e40*/  @P2 IMAD R18, R25, R22, R18 ;  /* 0x0000001619122224 */ /* 0x000fe400078e0212 */
[----:B------:R-:W-:-:S06]  /*1e50*/  @P6 LEA R19, R30, R19, 0x2 ;  /* 0x000000131e136211 */ /* 0x000fcc00078e10ff */
[----:B------:R-:W2:Y:S01]  /*1e60*/  @P6 LDS R19, [R19] ;  /* 0x0000000013136984 */ /* 0x000ea20000000800 */
[----:B0-----:R-:W-:-:S04]  /*1e70*/  @P3 IMAD R18, R26, R23, R18 ;  /* 0x000000171a123224 */ /* 0x001fc800078e0212 */
[----:B------:R-:W-:-:S04]  /*1e80*/  @P4 IMAD R18, R27, R50, R18 ;  /* 0x000000321b124224 */ /* 0x000fc800078e0212 */
[----:B------:R-:W-:-:S04]  /*1e90*/  @P5 IMAD R18, R28, R51, R18 ;  /* 0x000000331c125224 */ /* 0x000fc800078e0212 */
[----:B--2---:R-:W-:-:S07]  /*1ea0*/  @P6 IMAD R18, R29, R19, R18 ;  /* 0x000000131d126224 */ /* 0x004fce00078e0212 */
.L_x_3726:
[----:B------:R-:W-:-:S05]  /*1eb0*/  IMAD.IADD R19, R17, 0x1, R16 ;  /* 0x0000000111137824 */ /* 0x000fca00078e0210 */
[----:B------:R-:W-:-:S05]  /*1ec0*/  LEA R19, R19, UR14, 0x2 ;  /* 0x0000000e13137c11 */ /* 0x000fca000f8e10ff */
[----:B0---4-:R-:W4:Y:S01]  /*1ed0*/  LDL R21, [R19] ;  /* 0x0000000013157983 */ /* 0x011f220000100800 */
[----:B------:R-:W-:Y:S01]  /*1ee0*/  IADD3 R6, PT, PT, R6, UR8, RZ ;  /* 0x0000000806067c10 */ /* 0x000fe2000fffe0ff */
[----:B------:R-:W-:-:S03]  /*1ef0*/  VIADD R16, R16, 0x1 ;  /* 0x0000000110107836 */ /* 0x000fc60000000000 */
[----:B------:R-:W-:Y:S01]  /*1f00*/  ISETP.GE.AND P6, PT, R6, UR7, PT ;  /* 0x0000000706007c0c */ /* 0x000fe2000bfc6270 */
[----:B----4-:R-:W-:-:S05]  /*1f10*/  IMAD.IADD R18, R21, 0x1, R18 ;  /* 0x0000000115127824 */ /* 0x010fca00078e0212 */
[----:B------:R4:W-:Y:S07]  /*1f20*/  STL [R19], R18 ;  /* 0x0000001213007387 */ /* 0x0009ee0000100800 */
[----:B------:R-:W-:Y:S05]  /*1f30*/  @!P6 BRA `(.L_x_3728) ;  /* 0xfffffff8008ce947 */ /* 0x000fea000383ffff */
.L_x_3710:
[----:B------:R-:W-:Y:S05]  /*1f40*/  BSYNC B0 ;  /* 0x0000000000007941 */ /* 0x000fea0003800000 */
.L_x_3709:
[----:B------:R-:W-:Y:S01]  /*1f50*/  ISETP.NE.AND P6, PT, R47, RZ, PT ;  /* 0x000000ff2f00720c */ /* 0x000fe20003fc5270 */
[----:B------:R-:W-:-:S12]  /*1f60*/  VIADD R46, R46, 0x1 ;  /* 0x000000012e2e7836 */ /* 0x000fd80000000000 */
[----:B------:R-:W-:Y:S05]  /*1f70*/  @!P6 BRA `(.L_x_3729) ;  /* 0xfffffff000f4e947 */ /* 0x000fea000383ffff */
[----:B------:R-:W-:Y:S05]  /*1f80*/  BSYNC B1 ;  /* 0x0000000000017941 */ /* 0x000fea0003800000 */
.L_x_3700:
[----:B----4-:R4:W5:Y:S04]  /*1f90*/  LDL.128 R16, [R1] ;  /* 0x0000000001107983 */ /* 0x0109680000100c00 */
[----:B0-----:R4:W5:Y:S02]  /*1fa0*/  LDL.128 R4, [R1+0x10] ;  /* 0x0000100001047983 */ /* 0x0019640000100c00 */
.L_x_3699:
[----:B------:R-:W-:Y:S05]  /*1fb0*/  WARPSYNC.ALL ;  /* 0x0000000000007948 */ /* 0x000fea0003800000 */
[----:B------:R-:W-:Y:S01]  /*1fc0*/  IABS R46, R41 ;  /* 0x00000029002e7213 */ /* 0x000fe20000000000 */
[----:B------:R-:W0:Y:S01]  /*1fd0*/  LDCU UR9, c[0x0][0x384] ;  /* 0x00007080ff0977ac */ /* 0x000e220008000800 */
[----:B------:R-:W-:Y:S02]  /*1fe0*/  SHF.L.U32 R50, R42, 0x7, RZ ;  /* 0x000000072a327819 */ /* 0x000fe400000006ff */
[----:B------:R-:W1:Y:S01]  /*1ff0*/  I2F.RP R22, R46 ;  /* 0x0000002e00167306 */ /* 0x000e620000209400 */
[----:B------:R-:W-:Y:S01]  /*2000*/  IABS R51, UR5 ;  /* 0x0000000500337c13 */ /* 0x000fe20008000000 */
[----:B------:R-:W-:Y:S03]  /*2010*/  BAR.SYNC.DEFER_BLOCKING 0x0 ;  /* 0x0000000000007b1d */ /* 0x000fe60000010000 */
[----:B------:R-:W-:-:S03]  /*2020*/  ISETP.GT.U32.AND P3, PT, R51, 0x1, PT ;  /* 0x000000013300780c */ /* 0x000fc60003f64070 */
[----:B-1----:R-:W1:Y:S02]  /*2030*/  MUFU.RCP R22, R22 ;  /* 0x0000001600167308 */ /* 0x002e640000001000 */
[----:B-1----:R-:W-:-:S06]  /*2040*/  IADD3 R20, PT, PT, R22, 0xffffffe, RZ ;  /* 0x0ffffffe16147810 */ /* 0x002fcc0007ffe0ff */
[----:B------:R1:W2:Y:S02]  /*2050*/  F2I.FTZ.U32.TRUNC.NTZ R21, R20 ;  /* 0x0000001400157305 */ /* 0x0002a4000021f000 */
[----:B-1----:R-:W-:Y:S02]  /*2060*/  IMAD.MOV.U32 R20, RZ, RZ, RZ ;  /* 0x000000ffff147224 */ /* 0x002fe400078e00ff */
[----:B--2---:R-:W-:-:S04]  /*2070*/  IMAD.MOV R23, RZ, RZ, -R21 ;  /* 0x000000ffff177224 */ /* 0x004fc800078e0a15 */
[----:B------:R-:W-:-:S04]  /*2080*/  IMAD R23, R23, R46, RZ ;  /* 0x0000002e17177224 */ /* 0x000fc800078e02ff */
[----:B------:R-:W-:Y:S01]  /*2090*/  IMAD.HI.U32 R21, R21, R23, R20 ;  /* 0x0000001715157227 */ /* 0x000fe200078e0014 */
[-C--:B------:R-:W-:Y:S02]  /*20a0*/  IABS R23, R41.reuse ;  /* 0x0000002900177213 */ /* 0x080fe40000000000 */
[----:B------:R-:W-:Y:S02]  /*20b0*/  IABS R20, R50 ;  /* 0x0000003200147213 */ /* 0x000fe40000000000 */
[----:B------:R-:W-:Y:S01]  /*20c0*/  LOP3.LUT R50, R50, R41, RZ, 0x3c, !PT ;  /* 0x0000002932327212 */ /* 0x000fe200078e3cff */
[----:B------:R-:W-:Y:S02]  /*20d0*/  IMAD.MOV R49, RZ, RZ, -R23 ;  /* 0x000000ffff317224 */ /* 0x000fe400078e0a17 */
[----:B------:R-:W-:Y:S01]  /*20e0*/  IMAD.HI.U32 R47, R21, R20, RZ ;  /* 0x00000014152f7227 */ /* 0x000fe200078e00ff */
[----:B------:R-:W1:Y:S01]  /*20f0*/  LDC.64 R22, c[0x0][0x3a0] ;  /* 0x0000e800ff167b82 */ /* 0x000e620000000a00 */
[----:B------:R-:W-:-:S02]  /*2100*/  ISETP.GE.AND P2, PT, R50, RZ, PT ;  /* 0x000000ff3200720c */ /* 0x000fc40003f46270 */
[----:B------:R-:W-:Y:S02]  /*2110*/  IMAD R49, R47, R49, R20 ;  /* 0x000000312f317224 */ /* 0x000fe400078e0214 */
[----:B0-----:R-:W-:Y:S01]  /*2120*/  IMAD.U32 R21, RZ, RZ, UR9 ;  /* 0x00000009ff157e24 */ /* 0x001fe2000f8e00ff */
[----:B------:R-:W-:Y:S02]  /*2130*/  USHF.L.U32 UR9, UR15, 0x2, URZ ;  /* 0x000000020f097899 */ /* 0x000fe400080006ff */
[----:B------:R-:W-:Y:S01]  /*2140*/  ISETP.GT.U32.AND P1, PT, R46, R49, PT ;  /* 0x000000312e00720c */ /* 0x000fe20003f24070 */
[----:B------:R-:W-:Y:S01]  /*2150*/  IMAD R48, R21, UR4, R38 ;  /* 0x0000000415307c24 */ /* 0x000fe2000f8e0226 */
[----:B------:R-:W-:-:S04]  /*2160*/  UIADD3 UR4, UPT, UPT, UR15, UR4, URZ ;  /* 0x000000040f047290 */ /* 0x000fc8000fffe0ff */
[----:B------:R-:W-:-:S07]  /*2170*/  UISETP.GE.U32.AND UP0, UPT, UR4, UR9, UPT ;  /* 0x000000090400728c */ /* 0x000fce000bf06070 */
[-C--:B------:R-:W-:Y:S01]  /*2180*/  @!P1 IADD3 R49, PT, PT, R49, -R46.reuse, RZ ;  /* 0x8000002e31319210 */ /* 0x080fe20007ffe0ff */
[----:B------:R-:W-:Y:S01]  /*2190*/  @!P1 VIADD R47, R47, 0x1 ;  /* 0x000000012f2f9836 */ /* 0x000fe20000000000 */
[----:B------:R-:W-:Y:S01]  /*21a0*/  ISETP.NE.AND P1, PT, R41, RZ, PT ;  /* 0x000000ff2900720c */ /* 0x000fe20003f25270 */
[----:B-1----:R-:W-:Y:S01]  /*21b0*/  IMAD.WIDE R20, R48, 0x4, R22 ;  /* 0x0000000430147825 */ /* 0x002fe200078e0216 */
[----:B------:R-:W-:Y:S02]  /*21c0*/  ISETP.GE.U32.AND P0, PT, R49, R46, PT ;  /* 0x0000002e3100720c */ /* 0x000fe40003f06070 */
[----:B------:R-:W0:Y:S01]  /*21d0*/  I2F.RP R49, R51 ;  /* 0x0000003300317306 */ /* 0x000e220000209400 */
[----:B------:R-:W-:Y:S01]  /*21e0*/  IADD3 R46, PT, PT, -R51, 0x1, RZ ;  /* 0x00000001332e7810 */ /* 0x000fe20007ffe1ff */
[----:B-----5:R1:W-:Y:S03]  /*21f0*/  STG.E desc[UR12][R20.64], R16 ;  /* 0x0000001014007986 */ /* 0x0203e6000c10190c */
[----:B------:R-:W-:-:S04]  /*2200*/  SEL R46, R46, 0x1, !P3 ;  /* 0x000000012e2e7807 */ /* 0x000fc80005800000 */
[----:B------:R-:W-:Y:S02]  /*2210*/  ISETP.GT.U32.AND P3, PT, R51, R46, PT ;  /* 0x0000002e3300720c */ /* 0x000fe40003f64070 */
[----:B------:R-:W-:Y:S01]  /*2220*/  @P0 VIADD R47, R47, 0x1 ;  /* 0x000000012f2f0836 */ /* 0x000fe20000000000 */
[----:B------:R-:W-:Y:S02]  /*2230*/  ISETP.NE.AND P0, PT, RZ, UR5, PT ;  /* 0x00000005ff007c0c */ /* 0x000fe4000bf05270 */
[----:B-1----:R-:W-:Y:S01]  /*2240*/  IADD3 R16, PT, PT, R13, R48, RZ ;  /* 0x000000300d107210 */ /* 0x002fe20007ffe0ff */
[----:B0-----:R-:W0:Y:S01]  /*2250*/  MUFU.RCP R49, R49 ;  /* 0x0000003100317308 */ /* 0x001e220000001000 */
[----:B------:R-:W-:Y:S02]  /*2260*/  @!P2 IADD3 R47, PT, PT, -R47, RZ, RZ ;  /* 0x000000ff2f2fa210 */ /* 0x000fe40007ffe1ff */
[----:B------:R-:W-:-:S04]  /*2270*/  @!P1 LOP3.LUT R47, RZ, R41, RZ, 0x33, !PT ;  /* 0x00000029ff2f9212 */ /* 0x000fc800078e33ff */
[----:B------:R-:W-:Y:S02]  /*2280*/  @!P3 IMAD.IADD R46, R46, 0x1, -R51 ;  /* 0x000000012e2eb824 */ /* 0x000fe400078e0a33 */
[----:B------:R-:W-:Y:S02]  /*2290*/  IMAD R50, R47, UR6, RZ ;  /* 0x000000062f327c24 */ /* 0x000fe4000f8e02ff */
[----:B0-----:R-:W-:Y:S01]  /*22a0*/  VIADD R20, R49, 0xffffffe ;  /* 0x0ffffffe31147836 */ /* 0x001fe20000000000 */
[----:B------:R-:W-:-:S03]  /*22b0*/  LOP3.LUT R49, RZ, UR5, RZ, 0x33, !PT ;  /* 0x00000005ff317c12 */ /* 0x000fc6000f8e33ff */
[----:B------:R0:W1:Y:S01]  /*22c0*/  F2I.FTZ.U32.TRUNC.NTZ R21, R20 ;  /* 0x0000001400157305 */ /* 0x000062000021f000 */
[----:B------:R-:W-:-:S05]  /*22d0*/  SEL R53, R49, R46, !P0 ;  /* 0x0000002e31357207 */ /* 0x000fca0004000000 */
[----:B------:R-:W-:Y:S02]  /*22e0*/  IMAD R47, R50, R53, R16 ;  /* 0x00000035322f7224 */ /* 0x000fe400078e0210 */
[----:B0-----:R-:W-:Y:S02]  /*22f0*/  IMAD.MOV.U32 R20, RZ, RZ, RZ ;  /* 0x000000ffff147224 */ /* 0x001fe400078e00ff */
[----:B------:R-:W-:-:S04]  /*2300*/  IMAD.WIDE R46, R47, 0x4, R22 ;  /* 0x000000042f2e7825 */ /* 0x000fc800078e0216 */
[----:B-1----:R-:W-:Y:S01]  /*2310*/  IMAD.MOV R16, RZ, RZ, -R21 ;  /* 0x000000ffff107224 */ /* 0x002fe200078e0a15 */
[----:B------:R0:W-:Y:S03]  /*2320*/  STG.E desc[UR12][R46.64], R17 ;  /* 0x000000112e007986 */ /* 0x0001e6000c10190c */
[----:B------:R-:W-:Y:S01]  /*2330*/  IMAD R53, R16, R51, RZ ;  /* 0x0000003310357224 */ /* 0x000fe200078e02ff */
[----:B------:R-:W-:-:S03]  /*2340*/  IABS R16, UR5 ;  /* 0x0000000500107c13 */ /* 0x000fc60008000000 */
[----:B------:R-:W-:Y:S01]  /*2350*/  IMAD.HI.U32 R20, R21, R53, R20 ;  /* 0x0000003515147227 */ /* 0x000fe200078e0014 */
[----:B------:R-:W-:-:S03]  /*2360*/  IADD3 R21, PT, PT, RZ, -R16, RZ ;  /* 0x80000010ff157210 */ /* 0x000fc60007ffe0ff */
[----:B0-----:R-:W-:Y:S02]  /*2370*/  IMAD.U32 R17, RZ, RZ, UR5 ;  /* 0x00000005ff117e24 */ /* 0x001fe4000f8e00ff */
[----:B------:R-:W-:-:S03]  /*2380*/  IMAD.HI.U32 R16, R20, 0x2, RZ ;  /* 0x0000000214107827 */ /* 0x000fc600078e00ff */
[----:B------:R-:W-:Y:S01]  /*2390*/  LOP3.LUT R17, R17, 0x2, RZ, 0x3c, !PT ;  /* 0x0000000211117812 */ /* 0x000fe200078e3cff */
[----:B------:R-:W-:Y:S02]  /*23a0*/  IMAD R52, R16, R21, 0x2 ;  /* 0x0000000210347424 */ /* 0x000fe400078e0215 */
[----:B------:R-:W-:Y:S01]  /*23b0*/  IMAD.HI.U32 R46, R20, 0x3, RZ ;  /* 0x00000003142e7827 */ /* 0x000fe200078e00ff */
[----:B------:R-:W-:Y:S02]  /*23c0*/  ISETP.GE.AND P3, PT, R17, RZ, PT ;  /* 0x000000ff1100720c */ /* 0x000fe40003f66270 */
[----:B------:R-:W-:-:S13]  /*23d0*/  ISETP.GT.U32.AND P2, PT, R51, R52, PT ;  /* 0x000000343300720c */ /* 0x000fda0003f44070 */
[----:B------:R-:W-:Y:S01]  /*23e0*/  @!P2 IMAD.IADD R52, R52, 0x1, -R51 ;  /* 0x000000013434a824 */ /* 0x000fe200078e0a33 */
[----:B------:R-:W-:-:S04]  /*23f0*/  @!P2 IADD3 R16, PT, PT, R16, 0x1, RZ ;  /* 0x000000011010a810 */ /* 0x000fc80007ffe0ff */
[----:B------:R-:W-:Y:S01]  /*2400*/  ISETP.GE.U32.AND P1, PT, R52, R51, PT ;  /* 0x000000333400720c */ /* 0x000fe20003f26070 */
[----:B------:R-:W-:-:S05]  /*2410*/  IMAD R52, R46, R21, 0x3 ;  /* 0x000000032e347424 */ /* 0x000fca00078e0215 */
[----:B------:R-:W-:-:S07]  /*2420*/  ISETP.GT.U32.AND P2, PT, R51, R52, PT ;  /* 0x000000343300720c */ /* 0x000fce0003f44070 */
[----:B------:R-:W-:-:S04]  /*2430*/  @P1 VIADD R16, R16, 0x1 ;  /* 0x0000000110101836 */ /* 0x000fc80000000000 */
[----:B------:R-:W-:Y:S02]  /*2440*/  @!P3 IMAD.MOV R16, RZ, RZ, -R16 ;  /* 0x000000ffff10b224 */ /* 0x000fe400078e0a10 */
[-C--:B------:R-:W-:Y:S01]  /*2450*/  @!P2 IADD3 R52, PT, PT, R52, -R51.reuse, RZ ;  /* 0x800000333434a210 */ /* 0x080fe20007ffe0ff */
[----:B------:R-:W-:Y:S02]  /*2460*/  @!P2 VIADD R46, R46, 0x1 ;  /* 0x000000012e2ea836 */ /* 0x000fe40000000000 */
[----:B------:R-:W-:Y:S02]  /*2470*/  SEL R17, R49, R16, !P0 ;  /* 0x0000001031117207 */ /* 0x000fe40004000000 */
[----:B------:R-:W-:Y:S02]  /*2480*/  MOV R16, UR5 ;  /* 0x0000000500107c02 */ /* 0x000fe40008000f00 */
[----:B------:R-:W-:Y:S01]  /*2490*/  ISETP.GE.U32.AND P1, PT, R52, R51, PT ;  /* 0x000000333400720c */ /* 0x000fe20003f26070 */
[----:B------:R-:W-:-:S02]  /*24a0*/  IMAD.MOV R47, RZ, RZ, -R17 ;  /* 0x000000ffff2f7224 */ /* 0x000fc400078e0a11 */
[----:B------:R-:W-:Y:S02]  /*24b0*/  IMAD R17, R17, 0x80, R48 ;  /* 0x0000008011117824 */ /* 0x000fe400078e0230 */
[----:B------:R-:W-:-:S04]  /*24c0*/  IMAD R47, R47, R16, 0x2 ;  /* 0x000000022f2f7424 */ /* 0x000fc800078e0210 */
[----:B------:R-:W-:Y:S02]  /*24d0*/  IMAD R17, R50, R47, R17 ;  /* 0x0000002f32117224 */ /* 0x000fe400078e0211 */
[----:B------:R-:W-:Y:S02]  /*24e0*/  IMAD.U32 R47, RZ, RZ, UR5 ;  /* 0x00000005ff2f7e24 */ /* 0x000fe4000f8e00ff */
[----:B------:R-:W-:Y:S01]  /*24f0*/  @P1 IADD3 R46, PT, PT, R46, 0x1, RZ ;  /* 0x000000012e2e1810 */ /* 0x000fe20007ffe0ff */
[----:B------:R-:W-:Y:S02]  /*2500*/  IMAD.WIDE R16, R17, 0x4, R22 ;  /* 0x0000000411107825 */ /* 0x000fe400078e0216 */
[----:B------:R-:W-:-:S03]  /*2510*/  LOP3.LUT R47, R47, 0x3, RZ, 0x3c, !PT ;  /* 0x000000032f2f7812 */ /* 0x000fc600078e3cff */
[----:B------:R0:W-:Y:S01]  /*2520*/  STG.E desc[UR12][R16.64], R18 ;  /* 0x0000001210007986 */ /* 0x0001e2000c10190c */
[----:B------:R-:W-:Y:S01]  /*2530*/  ISETP.GE.AND P3, PT, R47, RZ, PT ;  /* 0x000000ff2f00720c */ /* 0x000fe20003f66270 */
[----:B0-----:R-:W-:-:S12]  /*2540*/  IMAD.HI.U32 R18, R20, 0x4, RZ ;  /* 0x0000000414127827 */ /* 0x001fd800078e00ff */
[----:B------:R-:W-:Y:S02]  /*2550*/  @!P3 IMAD.MOV R46, RZ, RZ, -R46 ;  /* 0x000000ffff2eb224 */ /* 0x000fe400078e0a2e */
[----:B------:R-:W-:-:S03]  /*2560*/  IMAD.U32 R16, RZ, RZ, UR5 ;  /* 0x00000005ff107e24 */ /* 0x000fc6000f8e00ff */
[----:B------:R-:W-:Y:S01]  /*2570*/  SEL R17, R49, R46, !P0 ;  /* 0x0000002e31117207 */ /* 0x000fe20004000000 */
[----:B------:R-:W-:-:S03]  /*2580*/  IMAD R46, R18, R21, 0x4 ;  /* 0x00000004122e7424 */ /* 0x000fc600078e0215 */
[C---:B------:R-:W-:Y:S01]  /*2590*/  IADD3 R47, PT, PT, -R17.reuse, RZ, RZ ;  /* 0x000000ff112f7210 */ /* 0x040fe20007ffe1ff */
[----:B------:R-:W-:Y:S01]  /*25a0*/  IMAD R17, R17, 0x80, R48 ;  /* 0x0000008011117824 */ /* 0x000fe200078e0230 */
[----:B------:R-:W-:-:S03]  /*25b0*/  ISETP.GT.U32.AND P2, PT, R51, R46, PT ;  /* 0x0000002e3300720c */ /* 0x000fc60003f44070 */
[----:B------:R-:W-:-:S04]  /*25c0*/  IMAD R47, R47, R16, 0x3 ;  /* 0x000000032f2f7424 */ /* 0x000fc800078e0210 */
[----:B------:R-:W-:-:S04]  /*25d0*/  IMAD R17, R50, R47, R17 ;  /* 0x0000002f32117224 */ /* 0x000fc800078e0211 */
[----:B------:R-:W-:-:S04]  /*25e0*/  IMAD.WIDE R16, R17, 0x4, R22 ;  /* 0x0000000411107825 */ /* 0x000fc800078e0216 */
[----:B------:R-:W-:Y:S01]  /*25f0*/  @!P2 IMAD.IADD R46, R46, 0x1, -R51 ;  /* 0x000000012e2ea824 */ /* 0x000fe200078e0a33 */
[----:B------:R0:W-:Y:S01]  /*2600*/  STG.E desc[UR12][R16.64], R19 ;  /* 0x0000001310007986 */ /* 0x0001e2000c10190c */
[----:B------:R-:W-:-:S03]  /*2610*/  @!P2 VIADD R18, R18, 0x1 ;  /* 0x000000011212a836 */ /* 0x000fc60000000000 */
[----:B------:R-:W-:Y:S02]  /*2620*/  ISETP.GE.U32.AND P1, PT, R46, R51, PT ;  /* 0x000000332e00720c */ /* 0x000fe40003f26070 */
[----:B------:R-:W-:-:S04]  /*2630*/  MOV R46, UR5 ;  /* 0x00000005002e7c02 */ /* 0x000fc80008000f00 */
[----:B------:R-:W-:Y:S01]  /*2640*/  LOP3.LUT R46, R46, 0x4, RZ, 0x3c, !PT ;  /* 0x000000042e2e7812 */ /* 0x000fe200078e3cff */
[----:B0-----:R-:W-:-:S03]  /*2650*/  IMAD.U32 R16, RZ, RZ, UR5 ;  /* 0x00000005ff107e24 */ /* 0x001fc6000f8e00ff */
[----:B------:R-:W-:Y:S01]  /*2660*/  ISETP.GE.AND P3, PT, R46, RZ, PT ;  /* 0x000000ff2e00720c */ /* 0x000fe20003f66270 */
[----:B------:R-:W-:-:S04]  /*2670*/  IMAD.HI.U32 R46, R20, 0x5, RZ ;  /* 0x00000005142e7827 */ /* 0x000fc800078e00ff */
[----:B------:R-:W-:Y:S02]  /*2680*/  @P1 VIADD R18, R18, 0x1 ;  /* 0x0000000112121836 */ /* 0x000fe40000000000 */
[----:B------:R-:W-:-:S05]  /*2690*/  IMAD R52, R46, R21, 0x5 ;  /* 0x000000052e347424 */ /* 0x000fca00078e0215 */
[----:B------:R-:W-:Y:S02]  /*26a0*/  ISETP.GT.U32.AND P2, PT, R51, R52, PT ;  /* 0x000000343300720c */ /* 0x000fe40003f44070 */
[----:B------:R-:W-:-:S04]  /*26b0*/  @!P3 IADD3 R18, PT, PT, -R18, RZ, RZ ;  /* 0x000000ff1212b210 */ /* 0x000fc80007ffe1ff */
[----:B------:R-:W-:Y:S01]  /*26c0*/  SEL R47, R49, R18, !P0 ;  /* 0x00000012312f7207 */ /* 0x000fe20004000000 */
[----:B------:R-:W-:-:S04]  /*26d0*/  IMAD.HI.U32 R18, R20, 0x6, RZ ;  /* 0x0000000614127827 */ /* 0x000fc800078e00ff */
[----:B------:R-:W-:Y:S01]  /*26e0*/  IMAD.MOV R17, RZ, RZ, -R47 ;  /* 0x000000ffff117224 */ /* 0x000fe200078e0a2f */
[----:B------:R-:W-:Y:S01]  /*26f0*/  LEA R47, R47, R48, 0x7 ;  /* 0x000000302f2f7211 */ /* 0x000fe200078e38ff */
[----:B------:R-:W-:Y:S01]  /*2700*/  IMAD.HI.U32 R20, R20, 0x7, RZ ;  /* 0x0000000714147827 */ /* 0x000fe200078e00ff */
[----:B------:R-:W-:-:S03]  /*2710*/  @!P2 IADD3 R46, PT, PT, R46, 0x1, RZ ;  /* 0x000000012e2ea810 */ /* 0x000fc60007ffe0ff */
[----:B------:R-:W-:Y:S02]  /*2720*/  IMAD R17, R17, R16, 0x4 ;  /* 0x0000000411117424 */ /* 0x000fe400078e0210 */
[-C--:B------:R-:W-:Y:S02]  /*2730*/  IMAD R19, R18, R21.reuse, 0x6 ;  /* 0x0000000612137424 */ /* 0x080fe400078e0215 */
[----:B------:R-:W-:Y:S02]  /*2740*/  IMAD R21, R20, R21, 0x7 ;  /* 0x0000000714157424 */ /* 0x000fe400078e0215 */
[----:B------:R-:W-:Y:S01]  /*2750*/  IMAD R17, R50, R17, R47 ;  /* 0x0000001132117224 */ /* 0x000fe200078e022f */
[C---:B------:R-:W-:Y:S01]  /*2760*/  ISETP.GT.U32.AND P5, PT, R51.reuse, R19, PT ;  /* 0x000000133300720c */ /* 0x040fe20003fa4070 */
[----:B------:R-:W-:Y:S01]  /*2770*/  @!P2 IMAD.IADD R52, R52, 0x1, -R51 ;  /* 0x000000013434a824 */ /* 0x000fe200078e0a33 */
[----:B------:R-:W-:Y:S01]  /*2780*/  ISETP.GT.U32.AND P1, PT, R51, R21, PT ;  /* 0x000000153300720c */ /* 0x000fe20003f24070 */
[----:B------:R-:W-:-:S03]  /*2790*/  IMAD.WIDE R16, R17, 0x4, R22 ;  /* 0x0000000411107825 */ /* 0x000fc600078e0216 */
[-C--:B------:R-:W-:Y:S02]  /*27a0*/  ISETP.GE.U32.AND P6, PT, R52, R51.reuse, PT ;  /* 0x000000333400720c */ /* 0x080fe40003fc6070 */
[----:B------:R0:W-:Y:S05]  /*27b0*/  STG.E desc[UR12][R16.64], R4 ;  /* 0x0000000410007986 */ /* 0x0001ea000c10190c */
[----:B------:R-:W-:Y:S01]  /*27c0*/  @!P5 IMAD.IADD R19, R19, 0x1, -R51 ;  /* 0x000000011313d824 */ /* 0x000fe200078e0a33 */
[----:B------:R-:W-:Y:S01]  /*27d0*/  @!P5 IADD3 R18, PT, PT, R18, 0x1, RZ ;  /* 0x000000011212d810 */ /* 0x000fe20007ffe0ff */
[----:B------:R-:W-:Y:S01]  /*27e0*/  @!P1 VIADD R20, R20, 0x1 ;  /* 0x0000000114149836 */ /* 0x000fe20000000000 */
[----:B------:R-:W-:-:S02]  /*27f0*/  @!P1 IADD3 R21, PT, PT, R21, -R51, RZ ;  /* 0x8000003315159210 */ /* 0x000fc40007ffe0ff */
[-C--:B------:R-:W-:Y:S01]  /*2800*/  ISETP.GE.U32.AND P4, PT, R19, R51.reuse, PT ;  /* 0x000000331300720c */ /* 0x080fe20003f86070 */
[----:B------:R-:W-:Y:S01]  /*2810*/  @P6 VIADD R46, R46, 0x1 ;  /* 0x000000012e2e6836 */ /* 0x000fe20000000000 */
[----:B------:R-:W-:Y:S01]  /*2820*/  ISETP.GE.U32.AND P3, PT, R21, R51, PT ;  /* 0x000000331500720c */ /* 0x000fe20003f66070 */
[----:B0-----:R-:W-:Y:S01]  /*2830*/  IMAD.U32 R4, RZ, RZ, UR5 ;  /* 0x00000005ff047e24 */ /* 0x001fe2000f8e00ff */
[----:B------:R-:W-:Y:S01]  /*2840*/  MOV R51, UR5 ;  /* 0x0000000500337c02 */ /* 0x000fe20008000f00 */
[----:B------:R-:W-:Y:S02]  /*2850*/  IMAD.U32 R16, RZ, RZ, UR5 ;  /* 0x00000005ff107e24 */ /* 0x000fe4000f8e00ff */
[----:B------:R-:W-:Y:S01]  /*2860*/  IMAD.U32 R17, RZ, RZ, UR5 ;  /* 0x00000005ff117e24 */ /* 0x000fe2000f8e00ff */
[----:B------:R-:W-:-:S04]  /*2870*/  LOP3.LUT R4, R4, 0x5, RZ, 0x3c, !PT ;  /* 0x0000000504047812 */ /* 0x000fc800078e3cff */
[----:B------:R-:W-:Y:S01]  /*2880*/  ISETP.GE.AND P2, PT, R4, RZ, PT ;  /* 0x000000ff0400720c */ /* 0x000fe20003f46270 */
[----:B------:R-:W-:Y:S01]  /*2890*/  @P4 VIADD R18, R18, 0x1 ;  /* 0x0000000112124836 */ /* 0x000fe20000000000 */
[----:B------:R-:W-:Y:S02]  /*28a0*/  LOP3.LUT R4, R16, 0x6, RZ, 0x3c, !PT ;  /* 0x0000000610047812 */ /* 0x000fe400078e3cff */
[----:B------:R-:W-:Y:S02]  /*28b0*/  LOP3.LUT R16, R17, 0x7, RZ, 0x3c, !PT ;  /* 0x0000000711107812 */ /* 0x000fe400078e3cff */
[----:B------:R-:W-:Y:S01]  /*28c0*/  ISETP.GE.AND P6, PT, R4, RZ, PT ;  /* 0x000000ff0400720c */ /* 0x000fe20003fc6270 */
[----:B------:R-:W-:Y:S01]  /*28d0*/  IMAD.U32 R4, RZ, RZ, UR5 ;  /* 0x00000005ff047e24 */ /* 0x000fe2000f8e00ff */
[----:B------:R-:W-:Y:S02]  /*28e0*/  ISETP.GE.AND P5, PT, R16, RZ, PT ;  /* 0x000000ff1000720c */ /* 0x000fe40003fa6270 */
[----:B------:R-:W-:-:S03]  /*28f0*/  @P3 IADD3 R20, PT, PT, R20, 0x1, RZ ;  /* 0x0000000114143810 */ /* 0x000fc60007ffe0ff */
[----:B------:R-:W-:-:S05]  /*2900*/  @!P2 IMAD.MOV R46, RZ, RZ, -R46 ;  /* 0x000000ffff2ea224 */ /* 0x000fca00078e0a2e */
[C---:B------:R-:W-:Y:S02]  /*2910*/  SEL R17, R49.reuse, R46, !P0 ;  /* 0x0000002e31117207 */ /* 0x040fe40004000000 */
[----:B------:R-:W-:Y:S01]  /*2920*/  @!P6 IADD3 R18, PT, PT, -R18, RZ, RZ ;  /* 0x000000ff1212e210 */ /* 0x000fe20007ffe1ff */
[----:B------:R-:W-:Y:S02]  /*2930*/  @!P5 IMAD.MOV R20, RZ, RZ, -R20 ;  /* 0x000000ffff14d224 */ /* 0x000fe400078e0a14 */
[----:B------:R-:W-:Y:S01]  /*2940*/  IMAD.MOV R19, RZ, RZ, -R17 ;  /* 0x000000ffff137224 */ /* 0x000fe200078e0a11 */
[----:B------:R-:W-:Y:S01]  /*2950*/  SEL R21, R49, R18, !P0 ;  /* 0x0000001231157207 */ /* 0x000fe20004000000 */
[----:B------:R-:W-:Y:S01]  /*2960*/  IMAD R17, R17, 0x80, R48 ;  /* 0x0000008011117824 */ /* 0x000fe200078e0230 */
[----:B------:R-:W-:Y:S01]  /*2970*/  SEL R49, R49, R20, !P0 ;  /* 0x0000001431317207 */ /* 0x000fe20004000000 */
[----:B------:R-:W-:Y:S01]  /*2980*/  IMAD R19, R19, R4, 0x5 ;  /* 0x0000000513137424 */ /* 0x000fe200078e0204 */
[----:B------:R-:W-:Y:S01]  /*2990*/  MOV R18, UR5 ;  /* 0x0000000500127c02 */ /* 0x000fe20008000f00 */
[----:B------:R-:W-:Y:S01]  /*29a0*/  IMAD.MOV R16, RZ, RZ, -R21 ;  /* 0x000000ffff107224 */ /* 0x000fe200078e0a15 */
[----:B------:R-:W-:Y:S01]  /*29b0*/  LEA R4, R21, R48, 0x7 ;  /* 0x0000003015047211 */ /* 0x000fe200078e38ff */
[----:B------:R-:W-:-:S02]  /*29c0*/  IMAD.MOV R47, RZ, RZ, -R49 ;  /* 0x000000ffff2f7224 */ /* 0x000fc400078e0a31 */
[----:B------:R-:W-:Y:S02]  /*29d0*/  IMAD R21, R16, R51, 0x6 ;  /* 0x0000000610157424 */ /* 0x000fe400078e0233 */
[----:B------:R-:W-:Y:S02]  /*29e0*/  IMAD R48, R49, 0x80, R48 ;  /* 0x0000008031307824 */ /* 0x000fe400078e0230 */
[----:B------:R-:W-:Y:S02]  /*29f0*/  IMAD R47, R47, R18, 0x7 ;  /* 0x000000072f2f7424 */ /* 0x000fe400078e0212 */
[C---:B------:R-:W-:Y:S02]  /*2a00*/  IMAD R19, R50.reuse, R19, R17 ;  /* 0x0000001332137224 */ /* 0x040fe400078e0211 */
[C---:B------:R-:W-:Y:S02]  /*2a10*/  IMAD R17, R50.reuse, R21, R4 ;  /* 0x0000001532117224 */ /* 0x040fe400078e0204 */
[----:B------:R-:W-:-:S02]  /*2a20*/  IMAD R47, R50, R47, R48 ;  /* 0x0000002f322f7224 */ /* 0x000fc400078e0230 */
[----:B------:R-:W-:-:S04]  /*2a30*/  IMAD.WIDE R18, R19, 0x4, R22 ;  /* 0x0000000413127825 */ /* 0x000fc800078e0216 */
[--C-:B------:R-:W-:Y:S01]  /*2a40*/  IMAD.WIDE R16, R17, 0x4, R22.reuse ;  /* 0x0000000411107825 */ /* 0x100fe200078e0216 */
[----:B------:R0:W-:Y:S03]  /*2a50*/  STG.E desc[UR12][R18.64], R5 ;  /* 0x0000000512007986 */ /* 0x0001e6000c10190c */
[----:B------:R-:W-:Y:S01]  /*2a60*/  IMAD.WIDE R22, R47, 0x4, R22 ;  /* 0x000000042f167825 */ /* 0x000fe200078e0216 */
[----:B------:R0:W-:Y:S04]  /*2a70*/  STG.E desc[UR12][R16.64], R6 ;  /* 0x0000000610007986 */ /* 0x0001e8000c10190c */
[----:B------:R0:W-:Y:S01]  /*2a80*/  STG.E desc[UR12][R22.64], R7 ;  /* 0x0000000716007986 */ /* 0x0001e2000c10190c */
[----:B------:R-:W-:Y:S05]  /*2a90*/  BRA.U !UP0, `(.L_x_3730) ;  /* 0xffffffe108807547 */ /* 0x000fea000b83ffff */
[----:B------:R-:W-:Y:S05]  /*2aa0*/  EXIT ;  /* 0x000000000000794d */ /* 0x000fea0003800000 */
.L_x_3713:
[----:B------:R-:W-:Y:S01]  /*2ab0*/  BSSY B2, `(.L_x_3731) ;  /* 0x0000007000027945 */ /* 0x000fe20003800000 */
[----:B------:R-:W-:Y:S01]  /*2ac0*/  IMAD.MOV.U32 R22, RZ, RZ, R12 ;  /* 0x000000ffff167224 */ /* 0x000fe200078e000c */
[----:B------:R-:W-:Y:S01]  /*2ad0*/  MOV R20, 0xffffffff ;  /* 0xffffffff00147802 */ /* 0x000fe20000000f00 */
[----:B------:R-:W-:-:S07]  /*2ae0*/  IMAD.MOV.U32 R23, RZ, RZ, 0x181f ;  /* 0x0000181fff177424 */ /* 0x000fce00078e00ff */
[----:B-123--:R-:W-:Y:S05]  /*2af0*/  WARPSYNC.COLLECTIVE R20, `(.L_x_3732) ;  /* 0x0000000014087348 */ /* 0x00efea0003c00000 */
[----:B------:R0:W4:Y:S02]  /*2b00*/  SHFL.IDX P6, R23, R21, R22, R23 ;  /* 0x0000001615177389 */ /* 0x00012400000c0017 */
[----:B01234-:R-:W-:Y:S05]  /*2b10*/  ENDCOLLECTIVE ;  /* 0x000000000000791b */ /* 0x01ffea0003800000 */
.L_x_3732:
[----:B------:R-:W-:Y:S05]  /*2b20*/  BSYNC B2 ;  /* 0x0000000000027941 */ /* 0x000fea0003800000 */
.L_x_3731:
[----:B------:R-:W-:Y:S05]  /*2b30*/  BRA `(.L_x_3733) ;  /* 0xffffffec00bc7947 */ /* 0x000fea000383ffff */
.L_x_3715:
[----:B------:R-:W-:Y:S01]  /*2b40*/  BSSY B2, `(.L_x_3734) ;  /* 0x0000007000027945 */ /* 0x000fe20003800000 */
[----:B------:R-:W-:Y:S01]  /*2b50*/  IMAD.MOV.U32 R22, RZ, RZ, R11 ;  /* 0x000000ffff167224 */ /* 0x000fe200078e000b */
[----:B------:R-:W-:Y:S01]  /*2b60*/  MOV R20, 0xffffffff ;  /* 0xffffffff00147802 */ /* 0x000fe20000000f00 */
[----:B------:R-:W-:-:S07]  /*2b70*/  IMAD.MOV.U32 R23, RZ, RZ, 0x181f ;  /* 0x0000181fff177424 */ /* 0x000fce00078e00ff */
[----:B0123--:R-:W-:Y:S05]  /*2b80*/  WARPSYNC.COLLECTIVE R20, `(.L_x_3735) ;  /* 0x0000000014087348 */ /* 0x00ffea0003c00000 */
[----:B------:R4:W0:Y:S02]  /*2b90*/  SHFL.IDX P6, R23, R21, R22, R23 ;  /* 0x0000001615177389 */ /* 0x00082400000c0017 */
[----:B01234-:R-:W-:Y:S05]  /*2ba0*/  ENDCOLLECTIVE ;  /* 0x000000000000791b */ /* 0x01ffea0003800000 */
.L_x_3735:
[----:B------:R-:W-:Y:S05]  /*2bb0*/  BSYNC B2 ;  /* 0x0000000000027941 */ /* 0x000fea0003800000 */
.L_x_3734:
[----:B------:R-:W-:Y:S01]  /*2bc0*/  IMAD.MOV.U32 R20, RZ, RZ, R23 ;  /* 0x000000ffff147224 */ /* 0x000fe200078e0017 */
[----:B------:R-:W-:Y:S06]  /*2bd0*/  BRA `(.L_x_3736) ;  /* 0xffffffec00ac7947 */ /* 0x000fec000383ffff */
.L_x_3717:
[----:B------:R-:W-:Y:S01]  /*2be0*/  HFMA2 R23, -RZ, RZ, 0, 0.0020122528076171875 ;  /* 0x0000181fff177431 */ /* 0x000fe200000001ff */
[----:B------:R-:W-:Y:S01]  /*2bf0*/  BSSY B2, `(.L_x_3737) ;  /* 0x0000006000027945 */ /* 0x000fe20003800000 */
[----:B------:R-:W-:Y:S02]  /*2c00*/  IMAD.MOV.U32 R22, RZ, RZ, R10 ;  /* 0x000000ffff167224 */ /* 0x000fe400078e000a */
[----:B------:R-:W-:-:S07]  /*2c10*/  IMAD.MOV.U32 R20, RZ, RZ, -0x1 ;  /* 0xffffffffff147424 */ /* 0x000fce00078e00ff */
[----:B01234-:R-:W-:Y:S05]  /*2c20*/  WARPSYNC.COLLECTIVE R20, `(.L_x_3738) ;  /* 0x0000000014087348 */ /* 0x01ffea0003c00000 */
[----:B------:R0:W0:Y:S02]  /*2c30*/  SHFL.IDX P6, R23, R21, R22, R23 ;  /* 0x0000001615177389 */ /* 0x00002400000c0017 */
[----:B01234-:R-:W-:Y:S05]  /*2c40*/  ENDCOLLECTIVE ;  /* 0x000000000000791b */ /* 0x01ffea0003800000 */
.L_x_3738:
[----:B------:R-:W-:Y:S05]  /*2c50*/  BSYNC B2 ;  /* 0x0000000000027941 */ /* 0x000fea0003800000 */
.L_x_3737:
[----:B------:R-:W-:Y:S05]  /*2c60*/  BRA `(.L_x_3739) ;  /* 0xffffffec00a07947 */ /* 0x000fea000383ffff */
.L_x_3719:
[----:B------:R-:W-:Y:S01]  /*2c70*/  BSSY B2, `(.L_x_3740) ;  /* 0x0000007000027945 */ /* 0x000fe20003800000 */
[----:B------:R-:W-:Y:S01]  /*2c80*/  IMAD.MOV.U32 R22, RZ, RZ, R9 ;  /* 0x000000ffff167224 */ /* 0x000fe200078e0009 */
[----:B------:R-:W-:Y:S01]  /*2c90*/  MOV R23, 0x181f ;  /* 0x0000181f00177802 */ /* 0x000fe20000000f00 */
[----:B------:R-:W-:-:S07]  /*2ca0*/  IMAD.MOV.U32 R20, RZ, RZ, -0x1 ;  /* 0xffffffffff147424 */ /* 0x000fce00078e00ff */
[----:B01234-:R-:W-:Y:S05]  /*2cb0*/  WARPSYNC.COLLECTIVE R20, `(.L_x_3741) ;  /* 0x0000000014087348 */ /* 0x01ffea0003c00000 */
[----:B------:R0:W0:Y:S02]  /*2cc0*/  SHFL.IDX P6, R23, R21, R22, R23 ;  /* 0x0000001615177389 */ /* 0x00002400000c0017 */
[----:B01234-:R-:W-:Y:S05]  /*2cd0*/  ENDCOLLECTIVE ;  /* 0x000000000000791b */ /* 0x01ffea0003800000 */
.L_x_3741:
[----:B------:R-:W-:Y:S05]  /*2ce0*/  BSYNC B2 ;  /* 0x0000000000027941 */ /* 0x000fea0003800000 */
.L_x_3740:
[----:B------:R-:W-:Y:S01]  /*2cf0*/  IMAD.MOV.U32 R20, RZ, RZ, R23 ;  /* 0x000000ffff147224 */ /* 0x000fe200078e0017 */
[----:B------:R-:W-:Y:S06]  /*2d00*/  BRA `(.L_x_3742) ;  /* 0xffffffec00907947 */ /* 0x000fec000383ffff */
.L_x_3721:
[----:B------:R-:W-:Y:S01]  /*2d10*/  BSSY B2, `(.L_x_3743) ;  /* 0x0000007000027945 */ /* 0x000fe20003800000 */
[----:B------:R-:W-:Y:S01]  /*2d20*/  MOV R22, R8 ;  /* 0x0000000800167202 */ /* 0x000fe20000000f00 */
[----:B------:R-:W-:Y:S02]  /*2d30*/  IMAD.MOV.U32 R23, RZ, RZ, 0x181f ;  /* 0x0000181fff177424 */ /* 0x000fe400078e00ff */
[----:B------:R-:W-:-:S07]  /*2d40*/  IMAD.MOV.U32 R20, RZ, RZ, -0x1 ;  /* 0xffffffffff147424 */ /* 0x000fce00078e00ff */
[----:B01234-:R-:W-:Y:S05]  /*2d50*/  WARPSYNC.COLLECTIVE R20, `(.L_x_3744) ;  /* 0x0000000014087348 */ /* 0x01ffea0003c00000 */
[----:B------:R0:W0:Y:S02]  /*2d60*/  SHFL.IDX P6, R23, R21, R22, R23 ;  /* 0x0000001615177389 */ /* 0x00002400000c0017 */
[----:B01234-:R-:W-:Y:S05]  /*2d70*/  ENDCOLLECTIVE ;  /* 0x000000000000791b */ /* 0x01ffea0003800000 */
.L_x_3744:
[----:B------:R-:W-:Y:S05]  /*2d80*/  BSYNC B2 ;  /* 0x0000000000027941 */ /* 0x000fea0003800000 */
.L_x_3743:
[----:B------:R-:W-:Y:S05]  /*2d90*/  BRA `(.L_x_3745) ;  /* 0xffffffec00847947 */ /* 0x000fea000383ffff */
.L_x_3723:
[----:B------:R-:W-:Y:S01]  /*2da0*/  BSSY B2, `(.L_x_3746) ;  /* 0x0000007000027945 */ /* 0x000fe20003800000 */
[----:B------:R-:W-:Y:S01]  /*2db0*/  MOV R22, R3 ;  /* 0x0000000300167202 */ /* 0x000fe20000000f00 */
[----:B------:R-:W-:Y:S02]  /*2dc0*/  IMAD.MOV.U32 R23, RZ, RZ, 0x181f ;  /* 0x0000181fff177424 */ /* 0x000fe400078e00ff */
[----:B------:R-:W-:-:S07]  /*2dd0*/  IMAD.MOV.U32 R20, RZ, RZ, -0x1 ;  /* 0xffffffffff147424 */ /* 0x000fce00078e00ff */
[----:B01234-:R-:W-:Y:S05]  /*2de0*/  WARPSYNC.COLLECTIVE R20, `(.L_x_3747) ;  /* 0x0000000014087348 */ /* 0x01ffea0003c00000 */
[----:B------:R0:W0:Y:S02]  /*2df0*/  SHFL.IDX P6, R23, R21, R22, R23 ;  /* 0x0000001615177389 */ /* 0x00002400000c0017 */
[----:B01234-:R-:W-:Y:S05]  /*2e00*/  ENDCOLLECTIVE ;  /* 0x000000000000791b */ /* 0x01ffea0003800000 */
.L_x_3747:
[----:B------:R-:W-:Y:S05]  /*2e10*/  BSYNC B2 ;  /* 0x0000000000027941 */ /* 0x000fea0003800000 */
.L_x_3746:
[----:B------:R-:W-:Y:S01]  /*2e20*/  MOV R20, R23 ;  /* 0x0000001700147202 */ /* 0x000fe20000000f00 */
[----:B------:R-:W-:Y:S06]  /*2e30*/  BRA `(.L_x_3748) ;  /* 0xffffffec00747947 */ /* 0x000fec000383ffff */
.L_x_3725:
[----:B------:R-:W-:Y:S01]  /*2e40*/  BSSY B2, `(.L_x_3749) ;  /* 0x0000007000027945 */ /* 0x000fe20003800000 */
[----:B------:R-:W-:Y:S01]  /*2e50*/  IMAD.MOV.U32 R22, RZ, RZ, R2 ;  /* 0x000000ffff167224 */ /* 0x000fe200078e0002 */
[----:B------:R-:W-:Y:S01]  /*2e60*/  MOV R20, 0xffffffff ;  /* 0xffffffff00147802 */ /* 0x000fe20000000f00 */
[----:B------:R-:W-:-:S07]  /*2e70*/  IMAD.MOV.U32 R23, RZ, RZ, 0x181f ;  /* 0x0000181fff177424 */ /* 0x000fce00078e00ff */
[----:B01234-:R-:W-:Y:S05]  /*2e80*/  WARPSYNC.COLLECTIVE R20, `(.L_x_3750) ;  /* 0x0000000014087348 */ /* 0x01ffea0003c00000 */
[----:B------:R0:W0:Y:S02]  /*2e90*/  SHFL.IDX P6, R23, R21, R22, R23 ;  /* 0x0000001615177389 */ /* 0x00002400000c0017 */
[----:B01234-:R-:W-:Y:S05]  /*2ea0*/  ENDCOLLECTIVE ;  /* 0x000000000000791b */ /* 0x01ffea0003800000 */
.L_x_3750:
[----:B------:R-:W-:Y:S05]  /*2eb0*/  BSYNC B2 ;  /* 0x0000000000027941 */ /* 0x000fea0003800000 */
.L_x_3749:
[----:B------:R-:W-:Y:S05]  /*2ec0*/  BRA `(.L_x_3751) ;  /* 0xffffffec00687947 */ /* 0x000fea000383ffff */
.L_x_3727:
[----:B------:R-:W-:Y:S01]  /*2ed0*/  BSSY B2, `(.L_x_3752) ;  /* 0x0000007000027945 */ /* 0x000fe20003800000 */
[----:B------:R-:W-:Y:S01]  /*2ee0*/  IMAD.MOV.U32 R22, RZ, RZ, R0 ;  /* 0x000000ffff167224 */ /* 0x000fe200078e0000 */
[----:B------:R-:W-:Y:S01]  /*2ef0*/  MOV R20, 0xffffffff ;  /* 0xffffffff00147802 */ /* 0x000fe20000000f00 */
[----:B------:R-:W-:-:S07]  /*2f00*/  IMAD.MOV.U32 R23, RZ, RZ, 0x181f ;  /* 0x0000181fff177424 */ /* 0x000fce00078e00ff */
[----:B01234-:R-:W-:Y:S05]  /*2f10*/  WARPSYNC.COLLECTIVE R20, `(.L_x_3753) ;  /* 0x0000000014087348 */ /* 0x01ffea0003c00000 */
[----:B------:R0:W0:Y:S02]  /*2f20*/  SHFL.IDX P6, R23, R21, R22, R23 ;  /* 0x0000001615177389 */ /* 0x00002400000c0017 */
[----:B01234-:R-:W-:Y:S05]  /*2f30*/  ENDCOLLECTIVE ;  /* 0x000000000000791b */ /* 0x01ffea0003800000 */
.L_x_3753:
[----:B------:R-:W-:Y:S05]  /*2f40*/  BSYNC B2 ;  /* 0x0000000000027941 */ /* 0x000fea0003800000 */
.L_x_3752:
[----:B------:R-:W-:Y:S01]  /*2f50*/  IMAD.MOV.U32 R21, RZ, RZ, R23 ;  /* 0x000000ffff157224 */ /* 0x000fe200078e0017 */
[----:B------:R-:W-:Y:S06]  /*2f60*/  BRA `(.L_x_3754) ;  /* 0xffffffec00587947 */ /* 0x000fec000383ffff */
        .weak           $__internal_112_$__cuda_sm20_div_s16
        .type           $__internal_112_$__cuda_sm20_div_s16,@function
        .size           $__internal_112_$__cuda_sm20_div_s16,($__internal_113_$__cuda_sm20_div_u16 - $__internal_112_$__cuda_sm20_div_s16)
$__internal_112_$__cuda_sm20_div_s16:
        /* <DEDUP_REMOVED lines=21> */
[----:B------:R-:W-:-:S04]  /*30c0*/  @!P0 MOV R3, 0xffffffff ;  /* 0xffffffff00038802 */ /* 0x000fc80000000f00 */
[----:B------:R-:W-:Y:S01]  /*30d0*/  R2UR UR8, R2 ;  /* 0x00000000020872ca */ /* 0x000fe200000e0000 */
[----:B------:R-:W-:Y:S01]  /*30e0*/  IMAD.MOV.U32 R2, RZ, RZ, R6 ;  /* 0x000000ffff027224 */ /* 0x000fe200078e0006 */
[----:B------:R-:W-:Y:S01]  /*30f0*/  @!P0 R2UR UR8, R3 ;  /* 0x00000000030882ca */ /* 0x000fe200000e0000 */
[----:B------:R-:W-:-:S04]  /*3100*/  IMAD.MOV.U32 R3, RZ, RZ, 0x0 ;  /* 0x00000000ff037424 */ /* 0x000fc800078e00ff */
[----:B------:R-:W-:Y:S10]  /*3110*/  RET.REL.NODEC R2 `(_Z9cuda_gemmIiLi128ELi4ELi1ELi1024ELi8ELi8ELi64ELi0ELi0EEviiiPT_S1_S1_iii) ;  /* 0xffffffcc02b87950 */ /* 0x000ff40003c3ffff */
        .weak           $__internal_113_$__cuda_sm20_div_u16
        .type           $__internal_113_$__cuda_sm20_div_u16,@function
        .size           $__internal_113_$__cuda_sm20_div_u16,(.L_x_38616 - $__internal_113_$__cuda_sm20_div_u16)
$__internal_113_$__cuda_sm20_div_u16:
        /* <DEDUP_REMOVED lines=18> */
[----:B------:R-:W-:Y:S06]  /*3240*/  RET.REL.NODEC R2 `(_Z9cuda_gemmIiLi128ELi4ELi1ELi1024ELi8ELi8ELi64ELi0ELi0EEviiiPT_S1_S1_iii) ;  /* 0xffffffcc026c7950 */ /* 0x000fec0003c3ffff */
.L_x_3755:
        /* <DEDUP_REMOVED lines=11> */
.L_x_38616:


//--------------------- .text._Z9cuda_gemmIiLi128ELi4ELi1ELi1024ELi4ELi4ELi64ELi1ELi1EEviiiPT_S1_S1_iii --------------------------
	.section	.text._Z9cuda_gemmIiLi128ELi4ELi1ELi1024ELi4ELi4ELi64ELi1ELi1EEviiiPT_S1_S1_iii,"ax",@progbits
	.align	128
        .global         _Z9cuda_gemmIiLi128ELi4ELi1ELi1024ELi4ELi4ELi64ELi1ELi1EEviiiPT_S1_S1_iii
        .type           _Z9cuda_gemmIiLi128ELi4ELi1ELi1024ELi4ELi4ELi64ELi1ELi1EEviiiPT_S1_S1_iii,@function
        .size           _Z9cuda_gemmIiLi128ELi4ELi1ELi1024ELi4ELi4ELi64ELi1ELi1EEviiiPT_S1_S1_iii,(.L_x_38617 - _Z9cuda_gemmIiLi128ELi4ELi1ELi1024ELi4ELi4ELi64ELi1ELi1EEviiiPT_S1_S1_iii)
        .other          _Z9cuda_gemmIiLi128ELi4ELi1ELi1024ELi4ELi4ELi64ELi1ELi1EEviiiPT_S1_S1_iii,@"STO_CUDA_ENTRY STV_DEFAULT"
_Z9cuda_gemmIiLi128ELi4ELi1ELi1024ELi4ELi4ELi64ELi1ELi1EEviiiPT_S1_S1_iii:
.text._Z9cuda_gemmIiLi128ELi4ELi1ELi1024ELi4ELi4ELi64ELi1ELi1EEviiiPT_S1_S1_iii:
        /* <DEDUP_REMOVED lines=12> */
.L_x_3758:
[----:B0-2---:R-:W-:-:S06]  /*00c0*/  IMAD.WIDE.U32 R2, R7, 0x4, R4 ;  /* 0x0000000407027825 */ /* 0x005fcc00078e0004 */
[----:B------:R-:W2:Y:S01]  /*00d0*/  LDG.E R2, desc[UR8][R2.64] ;  /* 0x0000000802027981 */ /* 0x000ea2000c1e1900 */
[C---:B------:R-:W-:Y:S02]  /*00e0*/  LOP3.LUT R9, R7.reuse, 0x3, RZ, 0xc0, !PT ;  /* 0x0000000307097812 */ /* 0x040fe400078ec0ff */
[----:B------:R-:W-:Y:S02]  /*00f0*/  LOP3.LUT R8, R7, 0xfffffffc, RZ, 0xc0, !PT ;  /* 0xfffffffc07087812 */ /* 0x000fe400078ec0ff */
[----:B-1----:R-:W-:Y:S01]  /*0100*/  IADD3 R7, PT, PT, R10, R7, RZ ;  /* 0x000000070a077210 */ /* 0x002fe20007ffe0ff */
[----:B------:R-:W-:-:S03]  /*0110*/  IMAD R9, R9, 0x14, R0 ;  /* 0x0000001409097824 */ /* 0x000fc600078e0200 */
[----:B------:R-:W-:Y:S01]  /*0120*/  ISETP.GE.U32.AND P0, PT, R7, 0x10, PT ;  /* 0x000000100700780c */ /* 0x000fe20003f06070 */
[----:B------:R-:W-:-:S05]  /*0130*/  IMAD.IADD R9, R9, 0x1, R8 ;  /* 0x0000000109097824 */ /* 0x000fca00078e0208 */
[----:B--2---:R0:W-:Y:S07]  /*0140*/  STS [R9], R2 ;  /* 0x0000000209007388 */ /* 0x0041ee0000000800 */
[----:B------:R-:W-:Y:S05]  /*0150*/  @!P0 BRA `(.L_x_3758) ;  /* 0xfffffffc00d88947 */ /* 0x000fea000383ffff */
.L_x_3757:
[----:B------:R-:W-:Y:S05]  /*0160*/  BSYNC.RECONVERGENT B0 ;  /* 0x0000000000007941 */ /* 0x000fea0003800200 */
.L_x_3756:
[----:B------:R-:W1:Y:S08]  /*0170*/  LDC R5, c[0x0][0x374] ;  /* 0x0000dd00ff057b82 */ /* 0x000e700000000800 */
[----:B------:R-:W2:Y:S01]  /*0180*/  S2UR UR6, SR_CTAID.Y ;  /* 0x00000000000679c3 */ /* 0x000ea20000002600 */
[----:B-1----:R-:W-:-:S05]  /*0190*/  IMAD.SHL.U32 R0, R5, 0x4, RZ ;  /* 0x0000000405007824 */ /* 0x002fca00078e00ff */
[----:B--2---:R-:W-:-:S13]  /*01a0*/  ISETP.LE.U32.AND P0, PT, R0, UR6, PT ;  /* 0x0000000600007c0c */ /* 0x004fda000bf03070 */
[----:B------:R-:W-:Y:S05]  /*01b0*/  @P0 EXIT ;  /* 0x000000000000094d */ /* 0x000fea0003800000 */
[----:B------:R-:W1:Y:S01]  /*01c0*/  LDC R4, c[0x0][0x360] ;  /* 0x0000d800ff047b82 */ /* 0x000e620000000800 */
[----:B------:R-:W-:Y:S01]  /*01d0*/  SHF.L.U32 R30, R6, 0x2, RZ ;  /* 0x00000002061e7819 */ /* 0x000fe200000006ff */
[----:B------:R-:W-:Y:S01]  /*01e0*/  IMAD.U32 R29, RZ, RZ, UR6 ;  /* 0x00000006ff1d7e24 */ /* 0x000fe2000f8e00ff */
[----:B------:R-:W-:Y:S01]  /*01f0*/  MOV R8, 0x2c0 ;  /* 0x000002c000087802 */ /* 0x000fe20000000f00 */
[----:B------:R-:W-:Y:S01]  /*0200*/  UMOV UR4, 0x400 ;  /* 0x0000040000047882 */ /* 0x000fe20000000000 */
[----:B------:R-:W-:-:S03]  /*0210*/  LOP3.LUT R28, R30, 0xc, RZ, 0xc0, !PT ;  /* 0x0000000c1e1c7812 */ /* 0x000fc600078ec0ff */
[----:B------:R-:W2:Y:S01]  /*0220*/  S2UR UR5, SR_CgaCtaId ;  /* 0x00000000000579c3 */ /* 0x000ea20000008800 */
[----:B-1----:R-:W-:-:S05]  /*0230*/  IMAD.SHL.U32 R3, R4, 0x4, RZ ;  /* 0x0000000404037824 */ /* 0x002fca00078e00ff */
[----:B------:R-:W-:Y:S02]  /*0240*/  IADD3 R0, PT, PT, R30, R3, RZ ;  /* 0x000000031e007210 */ /* 0x000fe40007ffe0ff */
[----:B------:R-:W-:Y:S01]  /*0250*/  LOP3.LUT R3, R3, 0xffff, RZ, 0xc0, !PT ;  /* 0x0000ffff03037812 */ /* 0x000fe200078ec0ff */
[----:B--2---:R-:W-:Y:S02]  /*0260*/  ULEA UR5, UR5, UR4, 0x18 ;  /* 0x0000000405057291 */ /* 0x004fe4000f8ec0ff */
[----:B------:R-:W-:-:S05]  /*0270*/  IMAD.MOV R0, RZ, RZ, -R0 ;  /* 0x000000ffff007224 */ /* 0x000fca00078e0a00 */
[----:B------:R-:W-:-:S04]  /*0280*/  PRMT R0, R0, 0x7710, RZ ;  /* 0x0000771000007816 */ /* 0x000fc800000000ff */
[----:B------:R-:W-:-:S04]  /*0290*/  IADD3 R0, PT, PT, R0, 0x3ff, RZ ;  /* 0x000003ff00007810 */ /* 0x000fc80007ffe0ff */
[----:B------:R-:W-:-:S07]  /*02a0*/  LOP3.LUT R0, R0, 0xffff, RZ, 0xc0, !PT ;  /* 0x0000ffff00007812 */ /* 0x000fce00078ec0ff */
[----:B0-----:R-:W-:Y:S05]  /*02b0*/  CALL.REL.NOINC `($__internal_114_$__cuda_sm20_div_u16) ;  /* 0x00000008009c7944 */ /* 0x001fea0003c00000 */
[----:B------:R-:W0:Y:S01]  /*02c0*/  S2UR UR6, SR_CgaCtaId ;  /* 0x00000000000679c3 */ /* 0x000e220000008800 */
[----:B------:R-:W-:Y:S01]  /*02d0*/  UIADD3 UR4, UPT, UPT, UR4, 0x80, URZ ;  /* 0x0000008004047890 */ /* 0x000fe2000fffe0ff */
[C---:B------:R-:W-:Y:S01]  /*02e0*/  VIADD R7, R6.reuse, 0xffffffff ;  /* 0xffffffff06077836 */ /* 0x040fe20000000000 */
[----:B------:R-:W-:Y:S02]  /*02f0*/  IADD3 R0, PT, PT, R6, 0x1, RZ ;  /* 0x0000000106007810 */ /* 0x000fe40007ffe0ff */
[----:B------:R-:W-:Y:S01]  /*0300*/  LOP3.LUT R24, R28, 0x8, RZ, 0x3c, !PT ;  /* 0x000000081c187812 */ /* 0x000fe200078e3cff */
[----:B------:R-:W-:Y:S01]  /*0310*/  IMAD.SHL.U32 R3, R7, 0x4, RZ ;  /* 0x0000000407037824 */ /* 0x000fe200078e00ff */
[----:B------:R-:W-:-:S04]  /*0320*/  SHF.L.U32 R0, R0, 0x2, RZ ;  /* 0x0000000200007819 */ /* 0x000fc800000006ff */
[----:B------:R-:W-:Y:S02]  /*0330*/  LOP3.LUT R8, R3, 0xc, RZ, 0xc0, !PT ;  /* 0x0000000c03087812 */ /* 0x000fe400078ec0ff */
[----:B------:R-:W-:Y:S02]  /*0340*/  LOP3.LUT R26, R0, 0xc, RZ, 0xc0, !PT ;  /* 0x0000000c001a7812 */ /* 0x000fe400078ec0ff */
[----:B------:R-:W-:Y:S02]  /*0350*/  LOP3.LUT R0, R7, 0x3, RZ, 0xc0, !PT ;  /* 0x0000000307007812 */ /* 0x000fe400078ec0ff */
[----:B------:R-:W-:Y:S01]  /*0360*/  LOP3.LUT R3, R2, 0x3, RZ, 0xc0, !PT ;  /* 0x0000000302037812 */ /* 0x000fe200078ec0ff */
[----:B0-----:R-:W-:-:S06]  /*0370*/  ULEA UR4, UR6, UR4, 0x18 ;  /* 0x0000000406047291 */ /* 0x001fcc000f8ec0ff */
[----:B------:R-:W-:-:S04]  /*0380*/  LEA R27, R6, UR4, 0x4 ;  /* 0x00000004061b7c11 */ /* 0x000fc8000f8e20ff */
[C---:B------:R-:W-:Y:S01]  /*0390*/  IADD3 R26, PT, PT, R27.reuse, R26, RZ ;  /* 0x0000001a1b1a7210 */ /* 0x040fe20007ffe0ff */
[C---:B------:R-:W-:Y:S01]  /*03a0*/  IMAD.IADD R7, R27.reuse, 0x1, R8 ;  /* 0x000000011b077824 */ /* 0x040fe200078e0208 */
[----:B------:R-:W-:-:S07]  /*03b0*/  IADD3 R24, PT, PT, R27, R24, RZ ;  /* 0x000000181b187210 */ /* 0x000fce0007ffe0ff */
.L_x_3764:
[----:B------:R-:W-:Y:S01]  /*03c0*/  ISETP.NE.AND P1, PT, R3, 0x2, PT ;  /* 0x000000020300780c */ /* 0x000fe20003f25270 */
[----:B------:R-:W-:Y:S01]  /*03d0*/  BSSY.RECONVERGENT B0, `(.L_x_3759) ;  /* 0x000001c000007945 */ /* 0x000fe20003800200 */
[----:B0-----:R-:W-:Y:S01]  /*03e0*/  LOP3.LUT R8, R2, 0xffff, RZ, 0xc0, !PT ;  /* 0x0000ffff02087812 */ /* 0x001fe200078ec0ff */
[----:B------:R-:W-:Y:S01]  /*03f0*/  IMAD.SHL.U32 R25, R4, 0x4, RZ ;  /* 0x0000000404197824 */ /* 0x000fe200078e00ff */
[----:B------:R-:W-:Y:S02]  /*0400*/  MOV R34, R30 ;  /* 0x0000001e00227202 */ /* 0x000fe40000000f00 */
[----:B------:R-:W-:-:S07]  /*0410*/  ISETP.GE.U32.AND P0, PT, R8, 0x2, PT ;  /* 0x000000020800780c */ /* 0x000fce0003f06070 */
[----:B------:R-:W-:Y:S06]  /*0420*/  @!P1 BRA `(.L_x_3760) ;  /* 0x0000000000589947 */ /* 0x000fec0003800000 */
[----:B------:R-:W0:Y:S01]  /*0430*/  LDC.64 R12, c[0x0][0x390] ;  /* 0x0000e400ff0c7b82 */ /* 0x000e220000000a00 */
[----:B------:R-:W-:-:S04]  /*0440*/  IMAD R9, R29, 0x400, R30 ;  /* 0x000004001d097824 */ /* 0x000fc800078e021e */
[----:B0-----:R-:W-:-:S06]  /*0450*/  IMAD.WIDE R8, R9, 0x4, R12 ;  /* 0x0000000409087825 */ /* 0x001fcc00078e020c */
[----:B------:R-:W2:Y:S01]  /*0460*/  LDG.E.128 R8, desc[UR8][R8.64] ;  /* 0x0000000808087981 */ /* 0x000ea2000c1e1d00 */
[----:B------:R-:W-:Y:S02]  /*0470*/  ISETP.NE.AND P1, PT, R3, 0x3, PT ;  /* 0x000000030300780c */ /* 0x000fe40003f25270 */
[----:B------:R-:W-:Y:S01]  /*0480*/  IADD3 R34, PT, PT, R30, R25, RZ ;  /* 0x000000191e227210 */ /* 0x000fe20007ffe0ff */
[----:B--2---:R0:W-:Y:S10]  /*0490*/  STS.128 [R27], R8 ;  /* 0x000000081b007388 */ /* 0x0041f40000000c00 */
[----:B------:R-:W-:Y:S05]  /*04a0*/  @!P1 BRA `(.L_x_3760) ;  /* 0x0000000000389947 */ /* 0x000fea0003800000 */
[----:B------:R-:W-:Y:S01]  /*04b0*/  ISETP.NE.AND P1, PT, R3, RZ, PT ;  /* 0x000000ff0300720c */ /* 0x000fe20003f25270 */
[----:B------:R-:W-:Y:S01]  /*04c0*/  IMAD.IADD R18, R25, 0x1, R34 ;  /* 0x0000000119127824 */ /* 0x000fe200078e0222 */
[----:B0-----:R-:W-:-:S05]  /*04d0*/  LEA R9, R29, R34, 0xa ;  /* 0x000000221d097211 */ /* 0x001fca00078e50ff */
[----:B------:R-:W-:-:S06]  /*04e0*/  IMAD.WIDE R8, R9, 0x4, R12 ;  /* 0x0000000409087825 */ /* 0x000fcc00078e020c */
        /* <DEDUP_REMOVED lines=10> */
.L_x_3760:
[----:B------:R-:W-:Y:S05]  /*0590*/  BSYNC.RECONVERGENT B0 ;  /* 0x0000000000007941 */ /* 0x000fea0003800200 */
.L_x_3759:
[----:B------:R-:W-:Y:S04]  /*05a0*/  BSSY.RECONVERGENT B0, `(.L_x_3761) ;  /* 0x0000024000007945 */ /* 0x000fe80003800200 */
[----:B------:R-:W-:Y:S05]  /*05b0*/  @!P0 BRA `(.L_x_3762) ;  /* 0x0000000000888947 */ /* 0x000fea0003800000 */
[----:B------:R-:W2:Y:S01]  /*05c0*/  S2UR UR6, SR_CgaCtaId ;  /* 0x00000000000679c3 */ /* 0x000ea20000008800 */
[----:B------:R-:W-:Y:S01]  /*05d0*/  UMOV UR4, 0x400 ;  /* 0x0000040000047882 */ /* 0x000fe20000000000 */
[----:B------:R-:W-:Y:S01]  /*05e0*/  LEA R32, R29, R34, 0xa ;  /* 0x000000221d207211 */ /* 0x000fe200078e50ff */
[----:B------:R-:W-:-:S03]  /*05f0*/  UIADD3 UR4, UPT, UPT, UR4, 0x80, URZ ;  /* 0x0000008004047890 */ /* 0x000fc6000fffe0ff */
[----:B------:R-:W-:Y:S01]  /*0600*/  IADD3 R37, PT, PT, R25, R32, RZ ;  /* 0x0000002019257210 */ /* 0x000fe20007ffe0ff */
[C-C-:B------:R-:W-:Y:S02]  /*0610*/  IMAD R31, R4.reuse, 0xc, R32.reuse ;  /* 0x0000000c041f7824 */ /* 0x140fe400078e0220 */
[----:B------:R-:W-:Y:S01]  /*0620*/  IMAD R35, R4, 0x8, R32 ;  /* 0x0000000804237824 */ /* 0x000fe200078e0220 */
[----:B--2---:R-:W-:-:S06]  /*0630*/  ULEA UR4, UR6, UR4, 0x18 ;  /* 0x0000000406047291 */ /* 0x004fcc000f8ec0ff */
[----:B------:R-:W-:-:S07]  /*0640*/  LEA R33, R34, UR4, 0x2 ;  /* 0x0000000422217c11 */ /* 0x000fce000f8e10ff */
.L_x_3763:
        /* <DEDUP_REMOVED lines=10> */
[----:B------:R-:W-:Y:S01]  /*06f0*/  IMAD R37, R4, 0x10, R37 ;  /* 0x0000001004257824 */ /* 0x000fe200078e0225 */
[----:B------:R-:W-:-:S02]  /*0700*/  IADD3 R34, PT, PT, R25, R34, R25 ;  /* 0x0000002219227210 */ /* 0x000fc40007ffe019 */
[C---:B------:R-:W-:Y:S02]  /*0710*/  LEA R31, R4.reuse, R31, 0x4 ;  /* 0x0000001f041f7211 */ /* 0x040fe400078e20ff */
[----:B------:R-:W-:Y:S02]  /*0720*/  IADD3 R34, PT, PT, R25, R34, R25 ;  /* 0x0000002219227210 */ /* 0x000fe40007ffe019 */
[----:B------:R-:W-:Y:S02]  /*0730*/  LEA R35, R4, R35, 0x4 ;  /* 0x0000002304237211 */ /* 0x000fe400078e20ff */
[----:B------:R-:W-:Y:S02]  /*0740*/  ISETP.GE.U32.AND P0, PT, R34, 0x400, PT ;  /* 0x000004002200780c */ /* 0x000fe40003f06070 */
[C---:B------:R-:W-:Y:S01]  /*0750*/  LEA R32, R4.reuse, R32, 0x4 ;  /* 0x0000002004207211 */ /* 0x040fe200078e20ff */
[----:B--2---:R0:W-:Y:S04]  /*0760*/  STS.128 [R33], R8 ;  /* 0x0000000821007388 */ /* 0x0041e80000000c00 */
[----:B---3--:R2:W-:Y:S01]  /*0770*/  STS.128 [R36], R12 ;  /* 0x0000000c24007388 */ /* 0x0085e20000000c00 */
[----:B0-----:R-:W-:-:S02]  /*0780*/  IMAD R10, R4, 0x20, R33 ;  /* 0x00000020040a7824 */ /* 0x001fc400078e0221 */
[C---:B------:R-:W-:Y:S01]  /*0790*/  IMAD R8, R4.reuse, 0x30, R33 ;  /* 0x0000003004087824 */ /* 0x040fe200078e0221 */
[----:B------:R-:W-:Y:S02]  /*07a0*/  LEA R33, R4, R33, 0x6 ;  /* 0x0000002104217211 */ /* 0x000fe400078e30ff */
[----:B----4-:R2:W-:Y:S04]  /*07b0*/  STS.128 [R10], R16 ;  /* 0x000000100a007388 */ /* 0x0105e80000000c00 */
[----:B-----5:R2:W-:Y:S01]  /*07c0*/  STS.128 [R8], R20 ;  /* 0x0000001408007388 */ /* 0x0205e20000000c00 */
[----:B------:R-:W-:Y:S05]  /*07d0*/  @!P0 BRA `(.L_x_3763) ;  /* 0xfffffffc009c8947 */ /* 0x000fea000383ffff */
.L_x_3762:
[----:B------:R-:W-:Y:S05]  /*07e0*/  BSYNC.RECONVERGENT B0 ;  /* 0x0000000000007941 */ /* 0x000fea0003800200 */
.L_x_3761:
[----:B------:R-:W-:Y:S01]  /*07f0*/  BAR.SYNC.DEFER_BLOCKING 0x0 ;  /* 0x0000000000007b1d */ /* 0x000fe20000010000 */
[----:B012---:R-:W-:Y:S02]  /*0800*/  LOP3.LUT R8, R30, 0xc, RZ, 0xc0, !PT ;  /* 0x0000000c1e087812 */ /* 0x007fe400078ec0ff */
[C---:B------:R-:W-:Y:S02]  /*0810*/  LOP3.LUT R36, R6.reuse, 0x3, RZ, 0xc0, !PT ;  /* 0x0000000306247812 */ /* 0x040fe400078ec0ff */
[----:B------:R-:W-:Y:S01]  /*0820*/  IADD3 R22, PT, PT, R6, 0x1, RZ ;  /* 0x0000000106167810 */ /* 0x000fe20007ffe0ff */
[----:B------:R-:W-:Y:S01]  /*0830*/  IMAD.IADD R11, R8, 0x1, R27 ;  /* 0x00000001080b7824 */ /* 0x000fe200078e021b */
[----:B------:R-:W-:Y:S02]  /*0840*/  LOP3.LUT R18, R36, 0x2, RZ, 0x3c, !PT ;  /* 0x0000000224127812 */ /* 0x000fe400078e3cff */
[----:B------:R-:W-:Y:S01]  /*0850*/  LOP3.LUT R22, R22, 0x3, RZ, 0xc0, !PT ;  /* 0x0000000316167812 */ /* 0x000fe200078ec0ff */
[----:B------:R-:W0:Y:S04]  /*0860*/  LDS R37, [R28+UR5+0x14] ;  /* 0x000014051c257984 */ /* 0x000e280008000800 */
[----:B------:R-:W1:Y:S04]  /*0870*/  LDS R35, [R28+UR5] ;  /* 0x000000051c237984 */ /* 0x000e680008000800 */
[----:B------:R-:W-:Y:S04]  /*0880*/  LDS R9, [R11] ;  /* 0x000000000b097984 */ /* 0x000fe80000000800 */
[----:B------:R-:W-:Y:S04]  /*0890*/  LDS R8, [R11+0x800] ;  /* 0x000800000b087984 */ /* 0x000fe80000000800 */
[----:B------:R-:W-:Y:S04]  /*08a0*/  LDS R14, [R26] ;  /* 0x000000001a0e7984 */ /* 0x000fe80000000800 */
[----:B------:R-:W-:Y:S04]  /*08b0*/  LDS R12, [R26+0x800] ;  /* 0x000800001a0c7984 */ /* 0x000fe80000000800 */
[----:B------:R-:W-:Y:S04]  /*08c0*/  LDS R21, [R28+UR5+0x28] ;  /* 0x000028051c157984 */ /* 0x000fe80008000800 */
[----:B------:R-:W-:Y:S04]  /*08d0*/  LDS R17, [R24] ;  /* 0x0000000018117984 */ /* 0x000fe80000000800 */
[----:B------:R-:W-:Y:S04]  /*08e0*/  LDS R16, [R24+0x800] ;  /* 0x0008000018107984 */ /* 0x000fe80000000800 */
[----:B------:R-:W-:Y:S04]  /*08f0*/  LDS R25, [R28+UR5+0x3c] ;  /* 0x00003c051c197984 */ /* 0x000fe80008000800 */
[----:B0-----:R-:W0:Y:S04]  /*0900*/  SHFL.IDX PT, R20, R37, R36, 0x1c1f ;  /* 0x001c1f2425147589 */ /* 0x001e2800000e0000 */
[----:B------:R-:W2:Y:S04]  /*0910*/  SHFL.IDX PT, R11, R37, R22, 0x1c1f ;  /* 0x001c1f16250b7589 */ /* 0x000ea800000e0000 */
[----:B-1----:R-:W1:Y:S04]  /*0920*/  SHFL.IDX PT, R10, R35, R36, 0x1c1f ;  /* 0x001c1f24230a7589 */ /* 0x002e6800000e0000 */
[----:B------:R-:W3:Y:S04]  /*0930*/  SHFL.IDX PT, R19, R35, R22, 0x1c1f ;  /* 0x001c1f1623137589 */ /* 0x000ee800000e0000 */
[----:B------:R-:W4:Y:S04]  /*0940*/  SHFL.IDX PT, R23, R37, R18, 0x1c1f ;  /* 0x001c1f1225177589 */ /* 0x000f2800000e0000 */
[----:B------:R-:W-:Y:S01]  /*0950*/  SHFL.IDX PT, R37, R37, R0, 0x1c1f ;  /* 0x001c1f0025257589 */ /* 0x000fe200000e0000 */
[----:B0-----:R-:W-:-:S03]  /*0960*/  IMAD R32, R9, R20, RZ ;  /* 0x0000001409207224 */ /* 0x001fc600078e02ff */
[----:B------:R-:W-:Y:S01]  /*0970*/  SHFL.IDX PT, R33, R21, R36, 0x1c1f ;  /* 0x001c1f2415217589 */ /* 0x000fe200000e0000 */
[----:B------:R-:W-:Y:S02]  /*0980*/  IMAD R20, R20, R8, RZ ;  /* 0x0000000814147224 */ /* 0x000fe400078e02ff */
[----:B--2---:R-:W-:Y:S01]  /*0990*/  IMAD R32, R14, R11, R32 ;  /* 0x0000000b0e207224 */ /* 0x004fe200078e0220 */
[----:B------:R-:W0:Y:S01]  /*09a0*/  SHFL.IDX PT, R15, R35, R18, 0x1c1f ;  /* 0x001c1f12230f7589 */ /* 0x000e2200000e0000 */
[----:B------:R-:W-:Y:S02]  /*09b0*/  IMAD R20, R11, R12, R20 ;  /* 0x0000000c0b147224 */ /* 0x000fe400078e0214 */
[----:B-1----:R-:W-:Y:S01]  /*09c0*/  IMAD R13, R9, R10, RZ ;  /* 0x0000000a090d7224 */ /* 0x002fe200078e02ff */
[----:B------:R-:W1:Y:S01]  /*09d0*/  LDS R11, [R7] ;  /* 0x00000000070b7984 */ /* 0x000e620000000800 */
[----:B------:R-:W-:Y:S02]  /*09e0*/  IMAD R10, R10, R8, RZ ;  /* 0x000000080a0a7224 */ /* 0x000fe400078e02ff */
[----:B---3--:R-:W-:Y:S01]  /*09f0*/  IMAD R34, R14, R19, R13 ;  /* 0x000000130e227224 */ /* 0x008fe200078e020d */
[----:B------:R-:W2:Y:S01]  /*0a00*/  SHFL.IDX PT, R31, R21, R22, 0x1c1f ;  /* 0x001c1f16151f7589 */ /* 0x000ea200000e0000 */
[----:B------:R-:W-:-:S02]  /*0a10*/  IMAD R13, R19, R12, R10 ;  /* 0x0000000c130d7224 */ /* 0x000fc400078e020a */
[----:B----4-:R-:W-:Y:S01]  /*0a20*/  IMAD R32, R17, R23, R32 ;  /* 0x0000001711207224 */ /* 0x010fe200078e0220 */
[----:B------:R-:W-:Y:S01]  /*0a30*/  LDS R10, [R7+0x800] ;  /* 0x00080000070a7984 */ /* 0x000fe20000000800 */
[----:B------:R-:W-:-:S03]  /*0a40*/  IMAD R23, R23, R16, R20 ;  /* 0x0000001017177224 */ /* 0x000fc600078e0214 */
[----:B------:R-:W3:Y:S04]  /*0a50*/  SHFL.IDX PT, R35, R35, R0, 0x1c1f ;  /* 0x001c1f0023237589 */ /* 0x000ee800000e0000 */
[----:B------:R-:W4:Y:S01]  /*0a60*/  SHFL.IDX PT, R20, R25, R36, 0x1c1f ;  /* 0x001c1f2419147589 */ /* 0x000f2200000e0000 */
[----:B0-----:R-:W-:-:S03]  /*0a70*/  IMAD R34, R17, R15, R34 ;  /* 0x0000000f11227224 */ /* 0x001fc600078e0222 */
[----:B------:R-:W-:Y:S01]  /*0a80*/  SHFL.IDX PT, R36, R25, R0, 0x1c1f ;  /* 0x001c1f0019247589 */ /* 0x000fe200000e0000 */
[----:B------:R-:W-:Y:S02]  /*0a90*/  IMAD R15, R15, R16, R13 ;  /* 0x000000100f0f7224 */ /* 0x000fe400078e020d */
[----:B-1----:R-:W-:Y:S02]  /*0aa0*/  IMAD R19, R11, R37, R32 ;  /* 0x000000250b137224 */ /* 0x002fe400078e0220 */
[----:B------:R-:W-:Y:S02]  /*0ab0*/  IMAD R32, R9, R33, RZ ;  /* 0x0000002109207224 */ /* 0x000fe400078e02ff */
[----:B------:R-:W-:Y:S02]  /*0ac0*/  IMAD R33, R33, R8, RZ ;  /* 0x0000000821217224 */ /* 0x000fe400078e02ff */
[----:B--2---:R-:W-:Y:S02]  /*0ad0*/  IMAD R32, R14, R31, R32 ;  /* 0x0000001f0e207224 */ /* 0x004fe400078e0220 */
[----:B------:R-:W-:-:S02]  /*0ae0*/  IMAD R31, R31, R12, R33 ;  /* 0x0000000c1f1f7224 */ /* 0x000fc400078e0221 */
[----:B------:R-:W0:Y:S01]  /*0af0*/  SHFL.IDX PT, R33, R25, R22, 0x1c1f ;  /* 0x001c1f1619217589 */ /* 0x000e2200000e0000 */
[----:B---3--:R-:W-:Y:S02]  /*0b00*/  IMAD R13, R11, R35, R34 ;  /* 0x000000230b0d7224 */ /* 0x008fe400078e0222 */
[-C--:B------:R-:W-:Y:S02]  /*0b10*/  IMAD R15, R35, R10.reuse, R15 ;  /* 0x0000000a230f7224 */ /* 0x080fe400078e020f */
[----:B------:R-:W1:Y:S01]  /*0b20*/  SHFL.IDX PT, R35, R21, R18, 0x1c1f ;  /* 0x001c1f1215237589 */ /* 0x000e6200000e0000 */
[----:B------:R-:W-:Y:S02]  /*0b30*/  IMAD R23, R37, R10, R23 ;  /* 0x0000000a25177224 */ /* 0x000fe400078e0217 */
[----:B----4-:R-:W-:Y:S01]  /*0b40*/  IMAD R34, R9, R20, RZ ;  /* 0x0000001409227224 */ /* 0x010fe200078e02ff */
[----:B------:R-:W2:Y:S01]  /*0b50*/  SHFL.IDX PT, R18, R25, R18, 0x1c1f ;  /* 0x001c1f1219127589 */ /* 0x000ea200000e0000 */
[----:B------:R-:W-:-:S02]  /*0b60*/  IMAD R37, R20, R8, RZ ;  /* 0x0000000814257224 */ /* 0x000fc400078e02ff */
[----:B------:R-:W3:Y:S01]  /*0b70*/  LDC.64 R8, c[0x0][0x3a0] ;  /* 0x0000e800ff087b82 */ /* 0x000ee20000000a00 */
[----:B------:R-:W4:Y:S01]  /*0b80*/  SHFL.IDX PT, R20, R21, R0, 0x1c1f ;  /* 0x001c1f0015147589 */ /* 0x000f2200000e0000 */
[----:B0-----:R-:W-:Y:S02]  /*0b90*/  IMAD R34, R14, R33, R34 ;  /* 0x000000210e227224 */ /* 0x001fe400078e0222 */
[----:B------:R-:W-:Y:S01]  /*0ba0*/  IMAD R37, R33, R12, R37 ;  /* 0x0000000c21257224 */ /* 0x000fe200078e0225 */
[----:B------:R-:W-:Y:S01]  /*0bb0*/  LEA R33, R29, R6, 0xa ;  /* 0x000000061d217211 */ /* 0x000fe200078e50ff */
[----:B-1----:R-:W-:Y:S01]  /*0bc0*/  IMAD R32, R17, R35, R32 ;  /* 0x0000002311207224 */ /* 0x002fe200078e0220 */
[----:B------:R-:W-:Y:S01]  /*0bd0*/  IADD3 R29, PT, PT, R5, R29, RZ ;  /* 0x0000001d051d7210 */ /* 0x000fe20007ffe0ff */
[----:B------:R-:W-:Y:S02]  /*0be0*/  IMAD R31, R35, R16, R31 ;  /* 0x00000010231f7224 */ /* 0x000fe400078e021f */
[----:B--2---:R-:W-:-:S02]  /*0bf0*/  IMAD R34, R17, R18, R34 ;  /* 0x0000001211227224 */ /* 0x004fc400078e0222 */
[----:B------:R-:W-:Y:S02]  /*0c00*/  IMAD R37, R18, R16, R37 ;  /* 0x0000001012257224 */ /* 0x000fe400078e0225 */
[----:B----4-:R-:W-:Y:S02]  /*0c10*/  IMAD R17, R11, R20, R32 ;  /* 0x000000140b117224 */ /* 0x010fe400078e0220 */
[----:B---3--:R-:W-:Y:S01]  /*0c20*/  IMAD.WIDE R8, R33, 0x4, R8 ;  /* 0x0000000421087825 */ /* 0x008fe200078e0208 */
[----:B------:R-:W-:Y:S03]  /*0c30*/  BAR.SYNC.DEFER_BLOCKING 0x0 ;  /* 0x0000000000007b1d */ /* 0x000fe60000010000 */
[----:B------:R-:W-:Y:S02]  /*0c40*/  IMAD R31, R20, R10, R31 ;  /* 0x0000000a141f7224 */ /* 0x000fe400078e021f */
[----:B------:R-:W-:-:S02]  /*0c50*/  IMAD R11, R11, R36, R34 ;  /* 0x000000240b0b7224 */ /* 0x000fc400078e0222 */
[----:B------:R-:W-:Y:S02]  /*0c60*/  IMAD R37, R36, R10, R37 ;  /* 0x0000000a24257224 */ /* 0x000fe400078e0225 */
[----:B------:R-:W-:-:S05]  /*0c70*/  IMAD.SHL.U32 R10, R5, 0x4, RZ ;  /* 0x00000004050a7824 */ /* 0x000fca00078e00ff */
        /* <DEDUP_REMOVED lines=11> */
        .weak           $__internal_114_$__cuda_sm20_div_u16
        .type           $__internal_114_$__cuda_sm20_div_u16,@function
        .size           $__internal_114_$__cuda_sm20_div_u16,(.L_x_38617 - $__internal_114_$__cuda_sm20_div_u16)
$__internal_114_$__cuda_sm20_div_u16:
        /* <DEDUP_REMOVED lines=13> */
[----:B------:R-:W-:-:S06]  /*0e00*/  FMUL.RZ R0, R0, R7 ;  /* 0x0000000700007220 */ /* 0x000fcc000040c000 */
[----:B------:R-:W0:Y:S02]  /*0e10*/  F2I.U32.TRUNC.NTZ R0, R0 ;  /* 0x0000000000007305 */ /* 0x000e24000020f000 */
[----:B0-----:R-:W-:Y:S02]  /*0e20*/  LOP3.LUT R2, R0, 0xffff, RZ, 0xc0, !PT ;  /* 0x0000ffff00027812 */ /* 0x001fe400078ec0ff */
[----:B------:R-:W-:Y:S01]  /*0e30*/  @!P0 MOV R2, 0xffffffff ;  /* 0xffffffff00028802 */ /* 0x000fe20000000f00 */
[----:B------:R-:W-:Y:S06]  /*0e40*/  RET.REL.NODEC R8 `(_Z9cuda_gemmIiLi128ELi4ELi1ELi1024ELi4ELi4ELi64ELi1ELi1EEviiiPT_S1_S1_iii) ;  /* 0xfffffff0086c7950 */ /* 0x000fec0003c3ffff */
.L_x_3765:
        /* <DEDUP_REMOVED lines=11> */
.L_x_38617:


//--------------------- .text._Z9cuda_gemmIiLi128ELi4ELi1ELi1024ELi4ELi4ELi64ELi1ELi0EEviiiPT_S1_S1_iii --------------------------
	.section	.text._Z9cuda_gemmIiLi128ELi4ELi1ELi1024ELi4ELi4ELi64ELi1ELi0EEviiiPT_S1_S1_iii,"ax",@progbits
	.align	128
        .global         _Z9cuda_gemmIiLi128ELi4ELi1ELi1024ELi4ELi4ELi64ELi1ELi0EEviiiPT_S1_S1_iii
        .type           _Z9cuda_gemmIiLi128ELi4ELi1ELi1024ELi4ELi4ELi64ELi1ELi0EEviiiPT_S1_S1_iii,@function
        .size           _Z9cuda_gemmIiLi128ELi4ELi1ELi1024ELi4ELi4ELi64ELi1ELi0EEviiiPT_S1_S1_iii,(.L_x_38619 - _Z9cuda_gemmIiLi128ELi4ELi1ELi1024ELi4ELi4ELi64ELi1ELi0EEviiiPT_S1_S1_iii)
        .other          _Z9cuda_gemmIiLi128ELi4ELi1ELi1024ELi4ELi4ELi64ELi1ELi0EEviiiPT_S1_S1_iii,@"STO_CUDA_ENTRY STV_DEFAULT"
_Z9cuda_gemmIiLi128ELi4ELi1ELi1024ELi4ELi4ELi64ELi1ELi0EEviiiPT_S1_S1_iii:
.text._Z9cuda_gemmIiLi128ELi4ELi1ELi1024ELi4ELi4ELi64ELi1ELi0EEviiiPT_S1_S1_iii:
        /* <DEDUP_REMOVED lines=40> */
[----:B------:R-:W3:Y:S01]  /*0280*/  I2F.U32.RP R8, R3 ;  /* 0x0000000300087306 */ /* 0x000ee20000209000 */
[----:B------:R-:W-:Y:S01]  /*0290*/  LOP3.LUT R19, RZ, R3, RZ, 0x33, !PT ;  /* 0x00000003ff137212 */ /* 0x000fe200078e33ff */
        /* <DEDUP_REMOVED lines=11> */
[----:B-1----:R-:W-:Y:S02]  /*0350*/  IMAD.MOV.U32 R12, RZ, RZ, RZ ;  /* 0x000000ffff0c7224 */ /* 0x002fe400078e00ff */
[----:B------:R-:W-:Y:S01]  /*0360*/  IMAD R15, R17, R2, RZ ;  /* 0x00000002110f7224 */ /* 0x000fe200078e02ff */
[----:B---3--:R-:W-:-:S03]  /*0370*/  IADD3 R8, PT, PT, RZ, -R13, RZ ;  /* 0x8000000dff087210 */ /* 0x008fc60007ffe0ff */
[----:B------:R-:W-:-:S04]  /*0380*/  IMAD.HI.U32 R15, R11, R15, R10 ;  /* 0x0000000f0b0f7227 */ /* 0x000fc800078e000a */
[----:B------:R-:W-:Y:S01]  /*0390*/  IMAD R17, R8, R3, RZ ;  /* 0x0000000308117224 */ /* 0x000fe200078e02ff */
[----:B------:R-:W-:-:S03]  /*03a0*/  MOV R8, R36 ;  /* 0x0000002400087202 */ /* 0x000fc60000000f00 */
[----:B--2-4-:R-:W-:-:S07]  /*03b0*/  IMAD.HI.U32 R17, R13, R17, R12 ;  /* 0x000000110d117227 */ /* 0x014fce00078e000c */
.L_x_3768:
[----:B0-----:R-:W-:-:S06]  /*03c0*/  IMAD.WIDE.U32 R10, R8, 0x4, R6 ;  /* 0x00000004080a7825 */ /* 0x001fcc00078e0006 */
[----:B------:R-:W2:Y:S01]  /*03d0*/  LDG.E R10, desc[UR8][R10.64] ;  /* 0x000000080a0a7981 */ /* 0x000ea2000c1e1900 */
[----:B------:R-:W-:-:S04]  /*03e0*/  IMAD.HI.U32 R12, R15, R8, RZ ;  /* 0x000000080f0c7227 */ /* 0x000fc800078e00ff */
[----:B------:R-:W-:Y:S02]  /*03f0*/  IMAD.MOV R13, RZ, RZ, -R12 ;  /* 0x000000ffff0d7224 */ /* 0x000fe400078e0a0c */
[----:B------:R-:W-:-:S04]  /*0400*/  IMAD.HI.U32 R12, R17, R8, RZ ;  /* 0x00000008110c7227 */ /* 0x000fc800078e00ff */
[----:B------:R-:W-:Y:S02]  /*0410*/  IMAD.MOV R16, RZ, RZ, -R12 ;  /* 0x000000ffff107224 */ /* 0x000fe400078e0a0c */
[--C-:B------:R-:W-:Y:S02]  /*0420*/  IMAD R13, R2, R13, R8.reuse ;  /* 0x0000000d020d7224 */ /* 0x100fe400078e0208 */
[----:B------:R-:W-:Y:S01]  /*0430*/  IMAD R16, R3, R16, R8 ;  /* 0x0000001003107224 */ /* 0x000fe200078e0208 */
[----:B------:R-:W-:Y:S02]  /*0440*/  IADD3 R8, PT, PT, R21, R8, RZ ;  /* 0x0000000815087210 */ /* 0x000fe40007ffe0ff */
[----:B------:R-:W-:Y:S02]  /*0450*/  ISETP.GE.U32.AND P0, PT, R13, R2, PT ;  /* 0x000000020d00720c */ /* 0x000fe40003f06070 */
[----:B------:R-:W-:-:S11]  /*0460*/  ISETP.GE.U32.AND P2, PT, R16, R3, PT ;  /* 0x000000031000720c */ /* 0x000fd60003f46070 */
[-C--:B------:R-:W-:Y:S02]  /*0470*/  @P0 IADD3 R13, PT, PT, R13, -R2.reuse, RZ ;  /* 0x800000020d0d0210 */ /* 0x080fe40007ffe0ff */
[----:B------:R-:W-:Y:S01]  /*0480*/  @P2 IMAD.IADD R16, R16, 0x1, -R3 ;  /* 0x0000000110102824 */ /* 0x000fe200078e0a03 */
[----:B------:R-:W-:Y:S02]  /*0490*/  @P2 IADD3 R12, PT, PT, R12, 0x1, RZ ;  /* 0x000000010c0c2810 */ /* 0x000fe40007ffe0ff */
[----:B------:R-:W-:Y:S02]  /*04a0*/  ISETP.GE.U32.AND P0, PT, R13, R2, PT ;  /* 0x000000020d00720c */ /* 0x000fe40003f06070 */
[----:B------:R-:W-:-:S11]  /*04b0*/  ISETP.GE.U32.AND P3, PT, R16, R3, PT ;  /* 0x000000031000720c */ /* 0x000fd60003f66070 */
[----:B------:R-:W-:Y:S01]  /*04c0*/  @P0 IMAD.IADD R13, R13, 0x1, -R2 ;  /* 0x000000010d0d0824 */ /* 0x000fe200078e0a02 */
[----:B------:R-:W-:Y:S01]  /*04d0*/  ISETP.GE.U32.AND P0, PT, R8, R9, PT ;  /* 0x000000090800720c */ /* 0x000fe20003f06070 */
[----:B------:R-:W-:-:S03]  /*04e0*/  @P3 VIADD R12, R12, 0x1 ;  /* 0x000000010c0c3836 */ /* 0x000fc60000000000 */
[----:B------:R-:W-:Y:S02]  /*04f0*/  SEL R13, R14, R13, !P1 ;  /* 0x0000000d0e0d7207 */ /* 0x000fe40004800000 */
[----:B------:R-:W-:-:S03]  /*0500*/  SEL R12, R19, R12, !P4 ;  /* 0x0000000c130c7207 */ /* 0x000fc60006000000 */
[----:B------:R-:W-:-:S04]  /*0510*/  IMAD R13, R13, 0x14, R4 ;  /* 0x000000140d0d7824 */ /* 0x000fc800078e0204 */
[----:B------:R-:W-:-:S05]  /*0520*/  IMAD R13, R12, 0x4, R13 ;  /* 0x000000040c0d7824 */ /* 0x000fca00078e020d */
[----:B--2---:R0:W-:Y:S01]  /*0530*/  STS [R13], R10 ;  /* 0x0000000a0d007388 */ /* 0x0041e20000000800 */
[----:B------:R-:W-:Y:S05]  /*0540*/  @!P0 BRA `(.L_x_3768) ;  /* 0xfffffffc009c8947 */ /* 0x000fea000383ffff */
.L_x_3767:
[----:B------:R-:W-:Y:S05]  /*0550*/  BSYNC.RECONVERGENT B0 ;  /* 0x0000000000007941 */ /* 0x000fea0003800200 */
.L_x_3766:
[----:B------:R-:W-:Y:S01]  /*0560*/  IMAD.MOV.U32 R4, RZ, RZ, 0x80 ;  /* 0x00000080ff047424 */ /* 0x000fe200078e00ff */
[----:B------:R-:W-:Y:S01]  /*0570*/  MOV R6, 0x5a0 ;  /* 0x000005a000067802 */ /* 0x000fe20000000f00 */
[----:B------:R-:W-:-:S07]  /*0580*/  IMAD.MOV.U32 R33, RZ, RZ, R0 ;  /* 0x000000ffff217224 */ /* 0x000fce00078e0000 */
[----:B0-----:R-:W-:Y:S05]  /*0590*/  CALL.REL.NOINC `($__internal_115_$__cuda_sm20_div_s16) ;  /* 0x0000001c00a87944 */ /* 0x001fea0003c00000 */
[----:B------:R-:W-:Y:S02]  /*05a0*/  PRMT R33, R4, 0x9910, RZ ;  /* 0x0000991004217816 */ /* 0x000fe400000000ff */
[----:B------:R-:W-:Y:S02]  /*05b0*/  MOV R4, 0x4 ;  /* 0x0000000400047802 */ /* 0x000fe40000000f00 */
[----:B------:R-:W-:-:S07]  /*05c0*/  MOV R6, 0x5e0 ;  /* 0x000005e000067802 */ /* 0x000fce0000000f00 */
[----:B------:R-:W-:Y:S05]  /*05d0*/  CALL.REL.NOINC `($__internal_115_$__cuda_sm20_div_s16) ;  /* 0x0000001c00987944 */ /* 0x000fea0003c00000 */
        /* <DEDUP_REMOVED lines=21> */
[----:B------:R-:W-:Y:S01]  /*0730*/  @P0 VIADD R38, R38, 0x1 ;  /* 0x0000000126260836 */ /* 0x000fe20000000000 */
[----:B------:R-:W-:Y:S02]  /*0740*/  PRMT R6, R4, 0x9910, RZ ;  /* 0x0000991004067816 */ /* 0x000fe400000000ff */
[----:B------:R-:W-:Y:S02]  /*0750*/  ISETP.GE.U32.AND P1, PT, R0, R5, PT ;  /* 0x000000050000720c */ /* 0x000fe40003f26070 */
[C---:B------:R-:W-:Y:S02]  /*0760*/  SHF.L.U32 R0, R36.reuse, 0x2, RZ ;  /* 0x0000000224007819 */ /* 0x040fe400000006ff */
[----:B------:R-:W-:-:S02]  /*0770*/  LOP3.LUT R37, R36, 0x3, RZ, 0xc0, !PT ;  /* 0x0000000324257812 */ /* 0x000fc400078ec0ff */
[----:B------:R-:W-:Y:S01]  /*0780*/  MOV R9, 0x890 ;  /* 0x0000089000097802 */ /* 0x000fe20000000f00 */
[----:B0-----:R-:W-:-:S06]  /*0790*/  USHF.L.U32 UR10, UR12, 0x2, URZ ;  /* 0x000000020c0a7899 */ /* 0x001fcc00080006ff */
[----:B------:R-:W-:Y:S02]  /*07a0*/  @P1 IADD3 R38, PT, PT, R38, 0x1, RZ ;  /* 0x0000000126261810 */ /* 0x000fe40007ffe0ff */
[----:B------:R-:W-:Y:S01]  /*07b0*/  @!P2 LOP3.LUT R38, RZ, R5, RZ, 0x33, !PT ;  /* 0x00000005ff26a212 */ /* 0x000fe200078e33ff */
[----:B------:R-:W-:Y:S02]  /*07c0*/  ULOP3.LUT UR5, UR10, 0xffff, URZ, 0xc0, !UPT ;  /* 0x0000ffff0a057892 */ /* 0x000fe4000f8ec0ff */
[----:B------:R-:W-:Y:S02]  /*07d0*/  VIADD R0, R0, UR10 ;  /* 0x0000000a00007c36 */ /* 0x000fe40008000000 */
[----:B------:R-:W-:Y:S02]  /*07e0*/  IMAD.MOV R2, RZ, RZ, -R38 ;  /* 0x000000ffff027224 */ /* 0x000fe400078e0a26 */
[----:B------:R-:W-:Y:S02]  /*07f0*/  IMAD.MOV R0, RZ, RZ, -R0 ;  /* 0x000000ffff007224 */ /* 0x000fe400078e0a00 */
[----:B------:R-:W-:-:S02]  /*0800*/  IMAD R4, R5, R2, R36 ;  /* 0x0000000205047224 */ /* 0x000fc400078e0224 */
[----:B------:R-:W-:Y:S01]  /*0810*/  IMAD.MOV.U32 R2, RZ, RZ, R6 ;  /* 0x000000ffff027224 */ /* 0x000fe200078e0006 */
[----:B------:R-:W-:Y:S01]  /*0820*/  PRMT R3, R0, 0x7710, RZ ;  /* 0x0000771000037816 */ /* 0x000fe200000000ff */
[----:B------:R-:W-:Y:S01]  /*0830*/  IMAD R0, R34, R5, RZ ;  /* 0x0000000522007224 */ /* 0x000fe200078e02ff */
[----:B------:R-:W-:Y:S02]  /*0840*/  LOP3.LUT R32, R4, 0x3, RZ, 0xc0, !PT ;  /* 0x0000000304207812 */ /* 0x000fe400078ec0ff */
[----:B------:R-:W-:Y:S01]  /*0850*/  IADD3 R3, PT, PT, R3, 0x3ff, RZ ;  /* 0x000003ff03037810 */ /* 0x000fe20007ffe0ff */
[----:B------:R-:W-:-:S03]  /*0860*/  IMAD R0, R33, R0, RZ ;  /* 0x0000000021007224 */ /* 0x000fc600078e02ff */
[----:B------:R-:W-:-:S07]  /*0870*/  LOP3.LUT R3, R3, 0xffff, RZ, 0xc0, !PT ;  /* 0x0000ffff03037812 */ /* 0x000fce00078ec0ff */
[----:B------:R-:W-:Y:S05]  /*0880*/  CALL.REL.NOINC `($__internal_116_$__cuda_sm20_div_u16) ;  /* 0x0000001c00507944 */ /* 0x000fea0003c00000 */
[-C--:B------:R-:W-:Y:S01]  /*0890*/  IABS R9, R5.reuse ;  /* 0x0000000500097213 */ /* 0x080fe20000000000 */
[----:B------:R-:W0:Y:S01]  /*08a0*/  LDCU UR5, c[0x0][0x3a8] ;  /* 0x00007500ff0577ac */ /* 0x000e220008000800 */
[----:B------:R-:W-:Y:S01]  /*08b0*/  IABS R10, R0 ;  /* 0x00000000000a7213 */ /* 0x000fe20000000000 */
[----:B------:R-:W-:Y:S01]  /*08c0*/  VIADD R27, R32, 0x1 ;  /* 0x00000001201b7836 */ /* 0x000fe20000000000 */
[----:B------:R-:W1:Y:S01]  /*08d0*/  I2F.RP R3, R9 ;  /* 0x0000000900037306 */ /* 0x000e620000209400 */
[-C--:B------:R-:W-:Y:S01]  /*08e0*/  IABS R12, R5.reuse ;  /* 0x00000005000c7213 */ /* 0x080fe20000000000 */
[----:B------:R-:W-:Y:S01]  /*08f0*/  VIADD R31, R4, 0x1 ;  /* 0x00000001041f7836 */ /* 0x000fe20000000000 */
[----:B------:R-:W-:Y:S01]  /*0900*/  LOP3.LUT R0, R0, R5, RZ, 0x3c, !PT ;  /* 0x0000000500007212 */ /* 0x000fe200078e3cff */
[----:B------:R-:W-:Y:S01]  /*0910*/  VIADD R29, R4, 0xffffffff ;  /* 0xffffffff041d7836 */ /* 0x000fe20000000000 */
[----:B------:R-:W-:Y:S02]  /*0920*/  ISETP.NE.AND P3, PT, R5, RZ, PT ;  /* 0x000000ff0500720c */ /* 0x000fe40003f65270 */
[----:B------:R-:W-:-:S02]  /*0930*/  ISETP.GE.AND P1, PT, R0, RZ, PT ;  /* 0x000000ff0000720c */ /* 0x000fc40003f26270 */
[C---:B------:R-:W-:Y:S02]  /*0940*/  IADD3 R26, PT, PT, R32.reuse, 0x2, RZ ;  /* 0x00000002201a7810 */ /* 0x040fe40007ffe0ff */
[----:B------:R-:W-:Y:S02]  /*0950*/  LOP3.LUT R30, R32, 0x2, RZ, 0x3c, !PT ;  /* 0x00000002201e7812 */ /* 0x000fe400078e3cff */
[----:B------:R-:W-:Y:S01]  /*0960*/  LOP3.LUT R31, R31, 0x3, RZ, 0xc0, !PT ;  /* 0x000000031f1f7812 */ /* 0x000fe200078ec0ff */
[----:B-1----:R-:W1:Y:S01]  /*0970*/  MUFU.RCP R3, R3 ;  /* 0x0000000300037308 */ /* 0x002e620000001000 */
[----:B0-----:R-:W-:Y:S01]  /*0980*/  UISETP.LT.AND UP0, UPT, UR5, 0x4, UPT ;  /* 0x000000040500788c */ /* 0x001fe2000bf01270 */
[----:B------:R-:W-:-:S03]  /*0990*/  LOP3.LUT R29, R29, 0x3, RZ, 0xc0, !PT ;  /* 0x000000031d1d7812 */ /* 0x000fc600078ec0ff */
[----:B------:R-:W-:Y:S01]  /*09a0*/  USEL UR5, UR5, 0x4, UP0 ;  /* 0x0000000405057887 */ /* 0x000fe20008000000 */
[----:B-1----:R-:W-:-:S04]  /*09b0*/  VIADD R6, R3, 0xffffffe ;  /* 0x0ffffffe03067836 */ /* 0x002fc80000000000 */
[----:B------:R0:W1:Y:S02]  /*09c0*/  F2I.FTZ.U32.TRUNC.NTZ R7, R6 ;  /* 0x0000000600077305 */ /* 0x000064000021f000 */
[----:B0-----:R-:W-:Y:S01]  /*09d0*/  IMAD.MOV.U32 R6, RZ, RZ, RZ ;  /* 0x000000ffff067224 */ /* 0x001fe200078e00ff */
[----:B-1----:R-:W-:-:S05]  /*09e0*/  IADD3 R8, PT, PT, RZ, -R7, RZ ;  /* 0x80000007ff087210 */ /* 0x002fca0007ffe0ff */
[----:B------:R-:W-:Y:S02]  /*09f0*/  IMAD R11, R8, R9, RZ ;  /* 0x00000009080b7224 */ /* 0x000fe400078e02ff */
[----:B------:R-:W-:Y:S01]  /*0a00*/  IMAD.MOV.U32 R8, RZ, RZ, R10 ;  /* 0x000000ffff087224 */ /* 0x000fe200078e000a */
[----:B------:R-:W-:Y:S01]  /*0a10*/  IADD3 R10, PT, PT, RZ, -R12, RZ ;  /* 0x8000000cff0a7210 */ /* 0x000fe20007ffe0ff */
[----:B------:R-:W-:-:S06]  /*0a20*/  IMAD.HI.U32 R7, R7, R11, R6 ;  /* 0x0000000b07077227 */ /* 0x000fcc00078e0006 */
[----:B------:R-:W-:-:S04]  /*0a30*/  IMAD.HI.U32 R3, R7, R8, RZ ;  /* 0x0000000807037227 */ /* 0x000fc800078e00ff */
[----:B------:R-:W-:Y:S02]  /*0a40*/  IMAD R6, R3, R10, R8 ;  /* 0x0000000a03067224 */ /* 0x000fe400078e0208 */
[----:B------:R-:W0:Y:S01]  /*0a50*/  LDC R10, c[0x0][0x3ac] ;  /* 0x0000eb00ff0a7b82 */ /* 0x000e220000000800 */
[----:B------:R-:W-:Y:S02]  /*0a60*/  VIADD R7, R32, 0x3 ;  /* 0x0000000320077836 */ /* 0x000fe40000000000 */
[----:B------:R-:W-:-:S13]  /*0a70*/  ISETP.GT.U32.AND P0, PT, R9, R6, PT ;  /* 0x000000060900720c */ /* 0x000fda0003f04070 */
[----:B------:R-:W-:Y:S01]  /*0a80*/  @!P0 IMAD.IADD R6, R6, 0x1, -R9 ;  /* 0x0000000106068824 */ /* 0x000fe200078e0a09 */
[----:B------:R-:W-:-:S04]  /*0a90*/  @!P0 IADD3 R3, PT, PT, R3, 0x1, RZ ;  /* 0x0000000103038810 */ /* 0x000fc80007ffe0ff */
[----:B------:R-:W-:Y:S01]  /*0aa0*/  ISETP.GE.U32.AND P2, PT, R6, R9, PT ;  /* 0x000000090600720c */ /* 0x000fe20003f46070 */
[C---:B------:R-:W-:Y:S01]  /*0ab0*/  VIADD R6, R2.reuse, 0x1 ;  /* 0x0000000102067836 */ /* 0x040fe20000000000 */
[----:B------:R-:W-:Y:S02]  /*0ac0*/  SHF.L.U32 R9, R2, 0x7, RZ ;  /* 0x0000000702097819 */ /* 0x000fe400000006ff */
[-C--:B0-----:R-:W-:Y:S02]  /*0ad0*/  ISETP.GE.AND P4, PT, R26, R10.reuse, PT ;  /* 0x0000000a1a00720c */ /* 0x081fe40003f86270 */
[----:B------:R-:W-:Y:S02]  /*0ae0*/  ISETP.GE.AND P5, PT, R7, R10, PT ;  /* 0x0000000a0700720c */ /* 0x000fe40003fa6270 */
[----:B------:R-:W-:Y:S02]  /*0af0*/  ISETP.GE.U32.AND P0, PT, R6, 0x3, PT ;  /* 0x000000030600780c */ /* 0x000fe40003f06070 */
[----:B------:R-:W-:-:S02]  /*0b00*/  SEL R8, R10, RZ, P5 ;  /* 0x000000ff0a087207 */ /* 0x000fc40002800000 */
[----:B------:R-:W-:Y:S01]  /*0b10*/  SEL R9, R9, RZ, !P0 ;  /* 0x000000ff09097207 */ /* 0x000fe20004000000 */
[----:B------:R-:W-:Y:S01]  /*0b20*/  @P2 VIADD R3, R3, 0x1 ;  /* 0x0000000103032836 */ /* 0x000fe20000000000 */
[----:B------:R-:W-:-:S03]  /*0b30*/  ISETP.GE.AND P2, PT, R27, R10, PT ;  /* 0x0000000a1b00720c */ /* 0x000fc60003f46270 */
[----:B------:R-:W-:Y:S01]  /*0b40*/  IMAD.MOV.U32 R0, RZ, RZ, R3 ;  /* 0x000000ffff007224 */ /* 0x000fe200078e0003 */
[C---:B------:R-:W-:Y:S02]  /*0b50*/  SEL R3, R10.reuse, RZ, P4 ;  /* 0x000000ff0a037207 */ /* 0x040fe40002000000 */
[----:B------:R-:W-:Y:S02]  /*0b60*/  SEL R6, R10, RZ, P2 ;  /* 0x000000ff0a067207 */ /* 0x000fe40001000000 */
[----:B------:R-:W-:Y:S01]  /*0b70*/  @!P1 IADD3 R0, PT, PT, -R0, RZ, RZ ;  /* 0x000000ff00009210 */ /* 0x000fe20007ffe1ff */
[----:B------:R-:W-:Y:S01]  /*0b80*/  IMAD.IADD R26, R26, 0x1, -R3 ;  /* 0x000000011a1a7824 */ /* 0x000fe200078e0a03 */
[----:B------:R-:W-:Y:S01]  /*0b90*/  ISETP.GE.AND P1, PT, R32, R10, PT ;  /* 0x0000000a2000720c */ /* 0x000fe20003f26270 */
[----:B------:R-:W-:Y:S01]  /*0ba0*/  IMAD.IADD R27, R27, 0x1, -R6 ;  /* 0x000000011b1b7824 */ /* 0x000fe200078e0a06 */
[----:B------:R-:W-:Y:S02]  /*0bb0*/  @!P3 LOP3.LUT R0, RZ, R5, RZ, 0x33, !PT ;  /* 0x00000005ff00b212 */ /* 0x000fe400078e33ff */
[----:B------:R-:W-:-:S02]  /*0bc0*/  SEL R5, R10, RZ, P1 ;  /* 0x000000ff0a057207 */ /* 0x000fc40000800000 */
[----:B------:R-:W-:Y:S02]  /*0bd0*/  IADD3 R3, PT, PT, R7, -R8, RZ ;  /* 0x8000000807037210 */ /* 0x000fe40007ffe0ff */
[----:B------:R-:W-:Y:S01]  /*0be0*/  LOP3.LUT R8, R35, 0x3, RZ, 0xc0, !PT ;  /* 0x0000000323087812 */ /* 0x000fe200078ec0ff */
[----:B------:R-:W-:-:S07]  /*0bf0*/  IMAD.IADD R28, R32, 0x1, -R5 ;  /* 0x00000001201c7824 */ /* 0x000fce00078e0a05 */
.L_x_3792:
[----:B0-----:R0:W-:Y:S01]  /*0c00*/  STL.128 [R1], RZ ;  /* 0x000000ff01007387 */ /* 0x0011e20000100c00 */
[----:B------:R-:W-:Y:S01]  /*0c10*/  ISETP.NE.AND P0, PT, R8, 0x2, PT ;  /* 0x000000020800780c */ /* 0x000fe20003f05270 */
[----:B------:R-:W-:Y:S01]  /*0c20*/  BSSY.RECONVERGENT B0, `(.L_x_3769) ;  /* 0x0000026000007945 */ /* 0x000fe20003800200 */
[----:B-1----:R-:W-:Y:S01]  /*0c30*/  LOP3.LUT R4, R35, 0xffff, RZ, 0xc0, !PT ;  /* 0x0000ffff23047812 */ /* 0x002fe200078ec0ff */
[----:B------:R0:W-:Y:S01]  /*0c40*/  STL.128 [R1+0x10], RZ ;  /* 0x000010ff01007387 */ /* 0x0001e20000100c00 */
[----:B------:R-:W-:Y:S02]  /*0c50*/  IMAD.SHL.U32 R39, R36, 0x4, RZ ;  /* 0x0000000424277824 */ /* 0x000fe400078e00ff */
[----:B------:R-:W-:-:S07]  /*0c60*/  ISETP.GE.U32.AND P1, PT, R4, 0x2, PT ;  /* 0x000000020400780c */ /* 0x000fce0003f26070 */
[----:B0--3--:R-:W-:Y:S06]  /*0c70*/  @!P0 BRA `(.L_x_3770) ;  /* 0x0000000000808947 */ /* 0x009fec0003800000 */
        /* <DEDUP_REMOVED lines=19> */
[----:B------:R-:W-:-:S08]  /*0db0*/  IMAD R5, R5, 0x400, R14 ;  /* 0x0000040005057824 */ /* 0x000fd000078e020e */
[----:B------:R-:W-:Y:S02]  /*0dc0*/  @P0 IMAD R7, R4, 0x400, R39 ;  /* 0x0000040004070824 */ /* 0x000fe400078e0227 */
[----:B------:R-:W-:-:S04]  /*0dd0*/  IMAD.WIDE R4, R5, 0x4, R12 ;  /* 0x0000000405047825 */ /* 0x000fc800078e020c */
[----:B------:R-:W-:Y:S02]  /*0de0*/  @P0 IMAD.WIDE R12, R7, 0x4, R12 ;  /* 0x00000004070c0825 */ /* 0x000fe400078e020c */
[----:B------:R-:W2:Y:S04]  /*0df0*/  LDG.E.128 R4, desc[UR8][R4.64] ;  /* 0x0000000804047981 */ /* 0x000ea8000c1e1d00 */
[----:B------:R-:W3:Y:S01]  /*0e00*/  @P0 LDG.E.128 R12, desc[UR8][R12.64] ;  /* 0x000000080c0c0981 */ /* 0x000ee2000c1e1d00 */
[----:B------:R-:W-:Y:S01]  /*0e10*/  MOV R17, UR12 ;  /* 0x0000000c00117c02 */ /* 0x000fe20008000f00 */
[----:B------:R-:W-:-:S04]  /*0e20*/  @P0 VIADD R39, R39, UR10 ;  /* 0x0000000a27270c36 */ /* 0x000fc80008000000 */
[----:B------:R-:W-:Y:S02]  /*0e30*/  IMAD R17, R17, 0x10, R16 ;  /* 0x0000001011117824 */ /* 0x000fe400078e0210 */
[----:B------:R-:W-:-:S05]  /*0e40*/  IMAD.U32 R16, RZ, RZ, UR12 ;  /* 0x0000000cff107e24 */ /* 0x000fca000f8e00ff */
[----:B------:R-:W-:Y:S01]  /*0e50*/  @P0 LEA R16, R16, R17, 0x4 ;  /* 0x0000001110100211 */ /* 0x000fe200078e20ff */
[----:B--2---:R1:W-:Y:S04]  /*0e60*/  STS.128 [R17], R4 ;  /* 0x0000000411007388 */ /* 0x0043e80000000c00 */
[----:B---3--:R1:W-:Y:S02]  /*0e70*/  @P0 STS.128 [R16], R12 ;  /* 0x0000000c10000388 */ /* 0x0083e40000000c00 */
.L_x_3770:
[----:B------:R-:W-:Y:S05]  /*0e80*/  BSYNC.RECONVERGENT B0 ;  /* 0x0000000000007941 */ /* 0x000fea0003800200 */
.L_x_3769:
[----:B------:R-:W-:Y:S04]  /*0e90*/  BSSY.RECONVERGENT B0, `(.L_x_3771) ;  /* 0x0000030000007945 */ /* 0x000fe80003800200 */
[----:B------:R-:W-:Y:S05]  /*0ea0*/  @!P1 BRA `(.L_x_3772) ;  /* 0x0000000000b89947 */ /* 0x000fea0003800000 */
[----:B------:R-:W2:Y:S01]  /*0eb0*/  S2UR UR7, SR_CgaCtaId ;  /* 0x00000000000779c3 */ /* 0x000ea20000008800 */
[----:B------:R-:W-:Y:S01]  /*0ec0*/  UMOV UR6, 0x400 ;  /* 0x0000040000067882 */ /* 0x000fe20000000000 */
[----:B------:R-:W-:Y:S01]  /*0ed0*/  IMAD.U32 R44, RZ, RZ, UR4 ;  /* 0x00000004ff2c7e24 */ /* 0x000fe2000f8e00ff */
[----:B------:R-:W-:Y:S01]  /*0ee0*/  UIADD3 UR6, UPT, UPT, UR6, 0x80, URZ ;  /* 0x0000008006067890 */ /* 0x000fe2000fffe0ff */
[----:B01----:R-:W-:Y:S01]  /*0ef0*/  MOV R5, UR12 ;  /* 0x0000000c00057c02 */ /* 0x003fe20008000f00 */
[----:B------:R-:W-:Y:S02]  /*0f00*/  IMAD.U32 R7, RZ, RZ, UR12 ;  /* 0x0000000cff077e24 */ /* 0x000fe4000f8e00ff */
[----:B------:R-:W-:-:S04]  /*0f10*/  IMAD R44, R44, 0x400, R39 ;  /* 0x000004002c2c7824 */ /* 0x000fc800078e0227 */
[----:B------:R-:W-:Y:S01]  /*0f20*/  IMAD R40, R5, 0xc, R44 ;  /* 0x0000000c05287824 */ /* 0x000fe200078e022c */
[----:B------:R-:W-:Y:S01]  /*0f30*/  LEA R42, R7, R44, 0x3 ;  /* 0x0000002c072a7211 */ /* 0x000fe200078e18ff */
[----:B------:R-:W-:Y:S01]  /*0f40*/  VIADD R43, R44, UR10 ;  /* 0x0000000a2c2b7c36 */ /* 0x000fe20008000000 */
[----:B--2---:R-:W-:-:S06]  /*0f50*/  ULEA UR6, UR7, UR6, 0x18 ;  /* 0x0000000607067291 */ /* 0x004fcc000f8ec0ff */
[----:B------:R-:W-:-:S07]  /*0f60*/  LEA R41, R39, UR6, 0x2 ;  /* 0x0000000627297c11 */ /* 0x000fce000f8e10ff */
.L_x_3773:
        /* <DEDUP_REMOVED lines=9> */
[----:B------:R-:W-:-:S05]  /*1000*/  IMAD.U32 R45, RZ, RZ, UR12 ;  /* 0x0000000cff2d7e24 */ /* 0x000fca000f8e00ff */
[----:B------:R-:W-:Y:S01]  /*1010*/  LEA R45, R45, R41, 0x4 ;  /* 0x000000292d2d7211 */ /* 0x000fe200078e20ff */
[----:B--2---:R0:W-:Y:S04]  /*1020*/  STS.128 [R41], R4 ;  /* 0x0000000429007388 */ /* 0x0041e80000000c00 */
[----:B---3--:R1:W-:Y:S01]  /*1030*/  STS.128 [R45], R12 ;  /* 0x0000000c2d007388 */ /* 0x0083e20000000c00 */
[----:B0-----:R-:W-:Y:S02]  /*1040*/  IMAD.U32 R6, RZ, RZ, UR12 ;  /* 0x0000000cff067e24 */ /* 0x001fe4000f8e00ff */
[----:B------:R-:W-:Y:S02]  /*1050*/  IMAD.U32 R4, RZ, RZ, UR12 ;  /* 0x0000000cff047e24 */ /* 0x000fe4000f8e00ff */
[----:B------:R-:W-:-:S02]  /*1060*/  IMAD R5, R6, 0x30, R41 ;  /* 0x0000003006057824 */ /* 0x000fc400078e0229 */
[----:B------:R-:W-:Y:S01]  /*1070*/  IMAD.U32 R6, RZ, RZ, UR10 ;  /* 0x0000000aff067e24 */ /* 0x000fe2000f8e00ff */
[----:B------:R-:W-:Y:S01]  /*1080*/  LEA R4, R4, R41, 0x5 ;  /* 0x0000002904047211 */ /* 0x000fe200078e28ff */
[----:B------:R-:W-:Y:S01]  /*1090*/  IMAD.U32 R7, RZ, RZ, UR10 ;  /* 0x0000000aff077e24 */ /* 0x000fe2000f8e00ff */
[----:B-1----:R-:W-:Y:S02]  /*10a0*/  MOV R13, UR12 ;  /* 0x0000000c000d7c02 */ /* 0x002fe40008000f00 */
[----:B------:R-:W-:Y:S01]  /*10b0*/  IADD3 R39, PT, PT, R6, UR10, R39 ;  /* 0x0000000a06277c10 */ /* 0x000fe2000fffe027 */
[----:B----4-:R0:W-:Y:S01]  /*10c0*/  STS.128 [R4], R16 ;  /* 0x0000001004007388 */ /* 0x0101e20000000c00 */
[----:B------:R-:W-:Y:S01]  /*10d0*/  MOV R6, UR12 ;  /* 0x0000000c00067c02 */ /* 0x000fe20008000f00 */
[----:B------:R-:W-:Y:S01]  /*10e0*/  IMAD R44, R13, 0x10, R44 ;  /* 0x000000100d2c7824 */ /* 0x000fe200078e022c */
[----:B------:R-:W-:Y:S01]  /*10f0*/  IADD3 R39, PT, PT, R7, UR10, R39 ;  /* 0x0000000a07277c10 */ /* 0x000fe2000fffe027 */
[----:B-----5:R2:W-:Y:S01]  /*1100*/  STS.128 [R5], R20 ;  /* 0x0000001405007388 */ /* 0x0205e20000000c00 */
[----:B------:R-:W-:Y:S01]  /*1110*/  IMAD.U32 R7, RZ, RZ, UR12 ;  /* 0x0000000cff077e24 */ /* 0x000fe2000f8e00ff */
[C---:B------:R-:W-:Y:S01]  /*1120*/  LEA R43, R6.reuse, R43, 0x4 ;  /* 0x0000002b062b7211 */ /* 0x040fe200078e20ff */
[----:B------:R-:W-:Y:S01]  /*1130*/  IMAD R40, R6, 0x10, R40 ;  /* 0x0000001006287824 */ /* 0x000fe200078e0228 */
[----:B------:R-:W-:Y:S01]  /*1140*/  ISETP.GE.U32.AND P0, PT, R39, 0x400, PT ;  /* 0x000004002700780c */ /* 0x000fe20003f06070 */
[----:B------:R-:W-:-:S02]  /*1150*/  IMAD R42, R7, 0x10, R42 ;  /* 0x00000010072a7824 */ /* 0x000fc400078e022a */
[----:B0-----:R-:W-:-:S04]  /*1160*/  IMAD.U32 R4, RZ, RZ, UR12 ;  /* 0x0000000cff047e24 */ /* 0x001fc8000f8e00ff */
[----:B------:R-:W-:-:S06]  /*1170*/  IMAD R41, R4, 0x40, R41 ;  /* 0x0000004004297824 */ /* 0x000fcc00078e0229 */
[----:B--2---:R-:W-:Y:S05]  /*1180*/  @!P0 BRA `(.L_x_3773) ;  /* 0xfffffffc00788947 */ /* 0x004fea000383ffff */
.L_x_3772:
[----:B------:R-:W-:Y:S05]  /*1190*/  BSYNC.RECONVERGENT B0 ;  /* 0x0000000000007941 */ /* 0x000fea0003800200 */
.L_x_3771:
        /* <DEDUP_REMOVED lines=10> */
.L_x_3791:
[----:B0-----:R-:W0:Y:S01]  /*1240*/  LDC R13, c[0x0][0x3ac] ;  /* 0x0000eb00ff0d7b82 */ /* 0x001e220000000800 */
[----:B--2-4-:R-:W-:Y:S01]  /*1250*/  VIMNMX R4, PT, PT, R34, 0x80, PT ;  /* 0x0000008022047848 */ /* 0x014fe20003fe0100 */
[----:B------:R-:W-:Y:S01]  /*1260*/  IMAD.MOV R15, RZ, RZ, -R38 ;  /* 0x000000ffff0f7224 */ /* 0x000fe200078e0a26 */
[----:B------:R-:W-:-:S03]  /*1270*/  ISETP.GE.AND P5, PT, R38, UR5, PT ;  /* 0x0000000526007c0c */ /* 0x000fc6000bfa6270 */
[----:B------:R-:W-:-:S05]  /*1280*/  IMAD R6, R4, R15, R36 ;  /* 0x0000000f04067224 */ /* 0x000fca00078e0224 */
[----:B------:R-:W-:Y:S01]  /*1290*/  IADD3 R6, PT, PT, R6, R7, RZ ;  /* 0x0000000706067210 */ /* 0x000fe20007ffe0ff */
[----:B------:R-:W-:-:S05]  /*12a0*/  IMAD.IADD R7, R4, 0x1, R7 ;  /* 0x0000000104077824 */ /* 0x000fca00078e0207 */
[----:B------:R-:W-:Y:S02]  /*12b0*/  ISETP.GE.AND P0, PT, R7, R34, PT ;  /* 0x000000220700720c */ /* 0x000fe40003f06270 */
[C---:B0-----:R-:W-:Y:S02]  /*12c0*/  ISETP.GT.AND P1, PT, R13.reuse, RZ, PT ;  /* 0x000000ff0d00720c */ /* 0x041fe40003f24270 */
[C---:B------:R-:W-:Y:S02]  /*12d0*/  ISETP.GE.AND P2, PT, R13.reuse, 0x2, PT ;  /* 0x000000020d00780c */ /* 0x040fe40003f46270 */
[C---:B------:R-:W-:Y:S02]  /*12e0*/  ISETP.GE.AND P3, PT, R13.reuse, 0x3, PT ;  /* 0x000000030d00780c */ /* 0x040fe40003f66270 */
[----:B------:R-:W-:-:S07]  /*12f0*/  ISETP.GE.AND P4, PT, R13, 0x4, PT ;  /* 0x000000040d00780c */ /* 0x000fce0003f86270 */
[----:B-1-3--:R-:W-:Y:S06]  /*1300*/  @!P1 BRA `(.L_x_3776) ;  /* 0x00000000001c9947 */ /* 0x00afec0003800000 */
[----:B------:R-:W0:Y:S01]  /*1310*/  S2UR UR7, SR_CgaCtaId ;  /* 0x00000000000779c3 */ /* 0x000e220000008800 */
[----:B------:R-:W-:Y:S01]  /*1320*/  UMOV UR6, 0x400 ;  /* 0x0000040000067882 */ /* 0x000fe20000000000 */
[----:B------:R-:W-:Y:S01]  /*1330*/  IMAD R4, R6, R13, R32 ;  /* 0x0000000d06047224 */ /* 0x000fe200078e0220 */
[----:B------:R-:W-:-:S04]  /*1340*/  UIADD3 UR6, UPT, UPT, UR6, 0x80, URZ ;  /* 0x0000008006067890 */ /* 0x000fc8000fffe0ff */
[----:B0-----:R-:W-:-:S06]  /*1350*/  ULEA UR6, UR7, UR6, 0x18 ;  /* 0x0000000607067291 */ /* 0x001fcc000f8ec0ff */
[----:B------:R-:W-:-:S05]  /*1360*/  LEA R4, R4, UR6, 0x2 ;  /* 0x0000000604047c11 */ /* 0x000fca000f8e10ff */
[----:B------:R0:W1:Y:S02]  /*1370*/  LDS R10, [R4] ;  /* 0x00000000040a7984 */ /* 0x0000640000000800 */
.L_x_3776:
        /* <DEDUP_REMOVED lines=8> */
.L_x_3777:
        /* <DEDUP_REMOVED lines=8> */
.L_x_3778:
        /* <DEDUP_REMOVED lines=8> */
.L_x_3779:
[----:B------:R-:W-:Y:S04]  /*1500*/  BSSY B0, `(.L_x_3780) ;  /* 0x0000040000007945 */ /* 0x000fe80003800000 */
[----:B------:R-:W-:Y:S05]  /*1510*/  @P5 BRA `(.L_x_3781) ;  /* 0x0000000000f85947 */ /* 0x000fea0003800000 */
[----:B------:R-:W5:Y:S01]  /*1520*/  S2R R15, SR_CgaCtaId ;  /* 0x00000000000f7919 */ /* 0x000f620000008800 */
[----:B------:R-:W-:Y:S01]  /*1530*/  MOV R6, 0x400 ;  /* 0x0000040000067802 */ /* 0x000fe20000000f00 */
[----:B0-2-4-:R-:W-:Y:S01]  /*1540*/  IMAD R4, R2, R5, RZ ;  /* 0x0000000502047224 */ /* 0x015fe200078e02ff */
[----:B------:R-:W-:Y:S01]  /*1550*/  ISETP.GT.U32.AND P1, PT, R13, 0x40, PT ;  /* 0x000000400d00780c */ /* 0x000fe20003f24070 */
[----:B------:R-:W-:Y:S01]  /*1560*/  IMAD.MOV.U32 R13, RZ, RZ, RZ ;  /* 0x000000ffff0d7224 */ /* 0x000fe200078e00ff */
[----:B------:R-:W-:Y:S02]  /*1570*/  MOV R12, R38 ;  /* 0x00000026000c7202 */ /* 0x000fe40000000f00 */
[----:B-----5:R-:W-:-:S09]  /*1580*/  LEA R6, R15, R6, 0x18 ;  /* 0x000000060f067211 */ /* 0x020fd200078ec0ff */
.L_x_3790:
[----:B------:R-:W-:-:S04]  /*1590*/  IMAD R18, R12, 0x14, R6 ;  /* 0x000000140c127824 */ /* 0x000fc800078e0206 */
[----:B0-----:R-:W-:Y:S01]  /*15a0*/  IMAD R14, R37, 0x4, R18 ;  /* 0x00000004250e7824 */ /* 0x001fe200078e0212 */
[----:B-12-4-:R-:W-:Y:S06]  /*15b0*/  @P1 BRA `(.L_x_3782) ;  /* 0x0000000000641947 */ /* 0x016fec0003800000 */
[----:B------:R0:W2:Y:S01]  /*15c0*/  LDS R16, [R14] ;  /* 0x000000000e107984 */ /* 0x0000a20000000800 */
[----:B------:R-:W4:Y:S01]  /*15d0*/  LDC R17, c[0x0][0x3ac] ;  /* 0x0000eb00ff117b82 */ /* 0x000f220000000800 */
[----:B------:R-:W-:Y:S01]  /*15e0*/  UMOV UR6, 0xffffffff ;  /* 0xffffffff00067882 */ /* 0x000fe20000000000 */
[----:B----4-:R-:W-:Y:S02]  /*15f0*/  ISETP.GE.AND P2, PT, R17, 0x2, PT ;  /* 0x000000021100780c */ /* 0x010fe40003f46270 */
[----:B0-2---:R-:W-:Y:S11]  /*1600*/  BRA.DIV UR6, `(.L_x_3783) ;  /* 0x0000000a06fc7947 */ /* 0x005ff6000b800000 */
[----:B------:R0:W2:Y:S02]  /*1610*/  SHFL.IDX PT, R15, R16, R28, 0x1c1f ;  /* 0x001c1f1c100f7589 */ /* 0x0000a400000e0000 */
.L_x_3795:
[----:B-12---:R-:W-:Y:S01]  /*1620*/  IMAD R14, R10, R15, RZ ;  /* 0x0000000f0a0e7224 */ /* 0x006fe200078e02ff */
[----:B------:R-:W-:Y:S06]  /*1630*/  @!P2 BRA `(.L_x_3784) ;  /* 0x000000000010a947 */ /* 0x000fec0003800000 */
[----:B------:R-:W-:-:S03]  /*1640*/  UMOV UR6, 0xffffffff ;  /* 0xffffffff00067882 */ /* 0x000fc60000000000 */
[----:B------:R-:W-:Y:S05]  /*1650*/  BRA.DIV UR6, `(.L_x_3785) ;  /* 0x0000000e060c7947 */ /* 0x000fea000b800000 */
[----:B------:R1:W2:Y:S02]  /*1660*/  SHFL.IDX PT, R15, R16, R27, 0x1c1f ;  /* 0x001c1f1b100f7589 */ /* 0x0002a400000e0000 */
.L_x_3798:
[----:B--23--:R-:W-:-:S07]  /*1670*/  IMAD R14, R11, R15, R14 ;  /* 0x0000000f0b0e7224 */ /* 0x00cfce00078e020e */
.L_x_3784:
[----:B------:R-:W-:-:S13]  /*1680*/  ISETP.GE.AND P2, PT, R17, 0x3, PT ;  /* 0x000000031100780c */ /* 0x000fda0003f46270 */
[----:B------:R-:W-:Y:S05]  /*1690*/  @!P2 BRA `(.L_x_3786) ;  /* 0x000000000010a947 */ /* 0x000fea0003800000 */
[----:B------:R-:W-:-:S03]  /*16a0*/  UMOV UR6, 0xffffffff ;  /* 0xffffffff00067882 */ /* 0x000fc60000000000 */
[----:B------:R-:W-:Y:S05]  /*16b0*/  BRA.DIV UR6, `(.L_x_3787) ;  /* 0x0000000e06187947 */ /* 0x000fea000b800000 */
[----:B------:R2:W4:Y:S02]  /*16c0*/  SHFL.IDX PT, R15, R16, R26, 0x1c1f ;  /* 0x001c1f1a100f7589 */ /* 0x00052400000e0000 */
.L_x_3801:
[----:B----4-:R-:W-:-:S07]  /*16d0*/  IMAD R14, R24, R15, R14 ;  /* 0x0000000f180e7224 */ /* 0x010fce00078e020e */
.L_x_3786:
[----:B------:R-:W-:-:S13]  /*16e0*/  ISETP.GE.AND P2, PT, R17, 0x4, PT ;  /* 0x000000041100780c */ /* 0x000fda0003f46270 */
[----:B------:R-:W-:Y:S05]  /*16f0*/  @!P2 BRA `(.L_x_3788) ;  /* 0x00000000005ca947 */ /* 0x000fea0003800000 */
[----:B------:R-:W-:-:S03]  /*1700*/  UMOV UR6, 0xffffffff ;  /* 0xffffffff00067882 */ /* 0x000fc60000000000 */
[----:B------:R-:W-:Y:S05]  /*1710*/  BRA.DIV UR6, `(.L_x_3789) ;  /* 0x0000000e06247947 */ /* 0x000fea000b800000 */
[----:B------:R4:W0:Y:S02]  /*1720*/  SHFL.IDX PT, R15, R16, R3, 0x1c1f ;  /* 0x001c1f03100f7589 */ /* 0x00082400000e0000 */
.L_x_3804:
[----:B0-----:R-:W-:Y:S01]  /*1730*/  IMAD R14, R25, R15, R14 ;  /* 0x0000000f190e7224 */ /* 0x001fe200078e020e */
[----:B------:R-:W-:Y:S06]  /*1740*/  BRA `(.L_x_3788) ;  /* 0x0000000000487947 */ /* 0x000fec0003800000 */
.L_x_3782:
[----:B------:R-:W0:Y:S02]  /*1750*/  LDC R14, c[0x0][0x3ac] ;  /* 0x0000eb00ff0e7b82 */ /* 0x000e240000000800 */
[C---:B0-----:R-:W-:Y:S02]  /*1760*/  ISETP.GE.AND P2, PT, R14.reuse, 0x1, PT ;  /* 0x000000010e00780c */ /* 0x041fe40003f46270 */
[C---:B------:R-:W-:Y:S02]  /*1770*/  ISETP.GE.AND P3, PT, R14.reuse, 0x2, PT ;  /* 0x000000020e00780c */ /* 0x040fe40003f66270 */
[C---:B------:R-:W-:Y:S02]  /*1780*/  ISETP.GE.AND P4, PT, R14.reuse, 0x3, PT ;  /* 0x000000030e00780c */ /* 0x040fe40003f86270 */
[----:B------:R-:W-:Y:S01]  /*1790*/  ISETP.GE.AND P5, PT, R14, 0x4, PT ;  /* 0x000000040e00780c */ /* 0x000fe20003fa6270 */
[----:B------:R-:W-:-:S06]  /*17a0*/  HFMA2 R14, -RZ, RZ, 0, 0 ;  /* 0x00000000ff0e7431 */ /* 0x000fcc00000001ff */
[--C-:B------:R-:W-:Y:S02]  /*17b0*/  @P2 IMAD R15, R32, 0x4, R18.reuse ;  /* 0x00000004200f2824 */ /* 0x100fe400078e0212 */
[----:B------:R-:W-:Y:S02]  /*17c0*/  @P3 LEA R16, R31, R18, 0x2 ;  /* 0x000000121f103211 */ /* 0x000fe400078e10ff */
[--C-:B------:R-:W-:Y:S02]  /*17d0*/  @P4 IMAD R17, R30, 0x4, R18.reuse ;  /* 0x000000041e114824 */ /* 0x100fe400078e0212 */
[----:B------:R-:W1:Y:S01]  /*17e0*/  @P2 LDS R15, [R15] ;  /* 0x000000000f0f2984 */ /* 0x000e620000000800 */
[----:B------:R-:W-:-:S03]  /*17f0*/  @P5 IMAD R18, R29, 0x4, R18 ;  /* 0x000000041d125824 */ /* 0x000fc600078e0212 */
[----:B------:R-:W3:Y:S04]  /*1800*/  @P3 LDS R16, [R16] ;  /* 0x0000000010103984 */ /* 0x000ee80000000800 */
[----:B------:R-:W0:Y:S04]  /*1810*/  @P4 LDS R17, [R17] ;  /* 0x0000000011114984 */ /* 0x000e280000000800 */
[----:B------:R-:W2:Y:S01]  /*1820*/  @P5 LDS R18, [R18] ;  /* 0x0000000012125984 */ /* 0x000ea20000000800 */
[----:B-1----:R-:W-:-:S04]  /*1830*/  @P2 IMAD R14, R10, R15, RZ ;  /* 0x0000000f0a0e2224 */ /* 0x002fc800078e02ff */
[----:B---3--:R-:W-:-:S04]  /*1840*/  @P3 IMAD R14, R11, R16, R14 ;  /* 0x000000100b0e3224 */ /* 0x008fc800078e020e */
[----:B0-----:R-:W-:-:S04]  /*1850*/  @P4 IMAD R14, R24, R17, R14 ;  /* 0x00000011180e4224 */ /* 0x001fc800078e020e */
[----:B--2---:R-:W-:-:S07]  /*1860*/  @P5 IMAD R14, R25, R18, R14 ;  /* 0x00000012190e5224 */ /* 0x004fce00078e020e */
.L_x_3788:
        /* <DEDUP_REMOVED lines=9> */
.L_x_3781:
[----:B------:R-:W-:Y:S05]  /*1900*/  BSYNC B0 ;  /* 0x0000000000007941 */ /* 0x000fea0003800000 */
.L_x_3780:
[----:B------:R-:W-:Y:S01]  /*1910*/  VIADD R5, R5, 0x1 ;  /* 0x0000000105057836 */ /* 0x000fe20000000000 */
[----:B------:R-:W-:Y:S06]  /*1920*/  @!P0 BRA `(.L_x_3791) ;  /* 0xfffffff800448947 */ /* 0x000fec000383ffff */
[----:B------:R-:W-:Y:S05]  /*1930*/  BSYNC B1 ;  /* 0x0000000000017941 */ /* 0x000fea0003800000 */
.L_x_3775:
[----:B0-----:R0:W5:Y:S04]  /*1940*/  LDL.128 R12, [R1] ;  /* 0x00000000010c7983 */ /* 0x0011680000100c00 */
[----:B--2-4-:R0:W5:Y:S02]  /*1950*/  LDL.128 R4, [R1+0x10] ;  /* 0x0000100001047983 */ /* 0x0141640000100c00 */
.L_x_3774:
[----:B------:R-:W-:Y:S05]  /*1960*/  WARPSYNC.ALL ;  /* 0x0000000000007948 */ /* 0x000fea0003800000 */
[-C--:B------:R-:W-:Y:S01]  /*1970*/  IABS R22, R2.reuse ;  /* 0x0000000200167213 */ /* 0x080fe20000000000 */
[----:B------:R-:W-:Y:S01]  /*1980*/  IMAD.U32 R23, RZ, RZ, UR4 ;  /* 0x00000004ff177e24 */ /* 0x000fe2000f8e00ff */
[----:B------:R-:W-:Y:S01]  /*1990*/  LOP3.LUT R39, RZ, R2, RZ, 0x33, !PT ;  /* 0x00000002ff277212 */ /* 0x000fe200078e33ff */
[----:B-1----:R-:W1:Y:S01]  /*19a0*/  LDC.64 R16, c[0x0][0x3a0] ;  /* 0x0000e800ff107b82 */ /* 0x002e620000000a00 */
[----:B------:R-:W2:Y:S07]  /*19b0*/  I2F.RP R20, R22 ;  /* 0x0000001600147306 */ /* 0x000eae0000209400 */
[----:B------:R-:W-:Y:S01]  /*19c0*/  BAR.SYNC.DEFER_BLOCKING 0x0 ;  /* 0x0000000000007b1d */ /* 0x000fe20000010000 */
[C---:B------:R-:W-:Y:S01]  /*19d0*/  ISETP.GT.U32.AND P0, PT, R22.reuse, 0x1, PT ;  /* 0x000000011600780c */ /* 0x040fe20003f04070 */
[----:B------:R-:W-:Y:S01]  /*19e0*/  USHF.L.U32 UR6, UR11, 0x2, URZ ;  /* 0x000000020b067899 */ /* 0x000fe200080006ff */
[----:B------:R-:W-:Y:S01]  /*19f0*/  IADD3 R41, PT, PT, -R22, 0x1, RZ ;  /* 0x0000000116297810 */ /* 0x000fe20007ffe1ff */
[----:B------:R-:W-:Y:S01]  /*1a00*/  UIADD3 UR4, UPT, UPT, UR11, UR4, URZ ;  /* 0x000000040b047290 */ /* 0x000fe2000fffe0ff */
[----:B------:R-:W-:-:S02]  /*1a10*/  LEA R23, R23, R36, 0xa ;  /* 0x0000002417177211 */ /* 0x000fc400078e50ff */
[----:B------:R-:W-:Y:S01]  /*1a20*/  SEL R41, R41, 0x1, !P0 ;  /* 0x0000000129297807 */ /* 0x000fe20004000000 */
[----:B------:R-:W-:Y:S01]  /*1a30*/  UISETP.GE.U32.AND UP0, UPT, UR4, UR6, UPT ;  /* 0x000000060400728c */ /* 0x000fe2000bf06070 */
[----:B------:R-:W-:Y:S02]  /*1a40*/  ISETP.NE.AND P0, PT, R2, RZ, PT ;  /* 0x000000ff0200720c */ /* 0x000fe40003f05270 */
[----:B------:R-:W-:Y:S01]  /*1a50*/  ISETP.GT.U32.AND P1, PT, R22, R41, PT ;  /* 0x000000291600720c */ /* 0x000fe20003f24070 */
[----:B--2---:R-:W2:-:S12]  /*1a60*/  MUFU.RCP R20, R20 ;  /* 0x0000001400147308 */ /* 0x004e980000001000 */
[----:B------:R-:W-:-:S05]  /*1a70*/  @!P1 IMAD.IADD R41, R41, 0x1, -R22 ;  /* 0x0000000129299824 */ /* 0x000fca00078e0a16 */
[----:B------:R-:W-:Y:S02]  /*1a80*/  SEL R41, R39, R41, !P0 ;  /* 0x0000002927297207 */ /* 0x000fe40004000000 */
[----:B--2---:R-:W-:-:S04]  /*1a90*/  IADD3 R18, PT, PT, R20, 0xffffffe, RZ ;  /* 0x0ffffffe14127810 */ /* 0x004fc80007ffe0ff */
[----:B------:R2:W4:Y:S02]  /*1aa0*/  F2I.FTZ.U32.TRUNC.NTZ R19, R18 ;  /* 0x0000001200137305 */ /* 0x000524000021f000 */
[----:B--2---:R-:W-:Y:S02]  /*1ab0*/  IMAD.MOV.U32 R18, RZ, RZ, RZ ;  /* 0x000000ffff127224 */ /* 0x004fe400078e00ff */
[----:B----4-:R-:W-:-:S04]  /*1ac0*/  IMAD.MOV R21, RZ, RZ, -R19 ;  /* 0x000000ffff157224 */ /* 0x010fc800078e0a13 */
[----:B------:R-:W-:-:S04]  /*1ad0*/  IMAD R21, R21, R22, RZ ;  /* 0x0000001615157224 */ /* 0x000fc800078e02ff */
[----:B------:R-:W-:Y:S01]  /*1ae0*/  IMAD.HI.U32 R40, R19, R21, R18 ;  /* 0x0000001513287227 */ /* 0x000fe200078e0012 */
[----:B------:R-:W-:Y:S02]  /*1af0*/  IABS R19, R2 ;  /* 0x0000000200137213 */ /* 0x000fe40000000000 */
[----:B------:R-:W-:Y:S01]  /*1b00*/  IADD3 R18, PT, PT, R9, R23, RZ ;  /* 0x0000001709127210 */ /* 0x000fe20007ffe0ff */
[----:B-1----:R-:W-:-:S04]  /*1b10*/  IMAD.WIDE R20, R23, 0x4, R16 ;  /* 0x0000000417147825 */ /* 0x002fc800078e0210 */
[----:B------:R-:W-:Y:S01]  /*1b20*/  IMAD.MOV R42, RZ, RZ, -R19 ;  /* 0x000000ffff2a7224 */ /* 0x000fe200078e0a13 */
[----:B-----5:R1:W-:Y:S01]  /*1b30*/  STG.E desc[UR8][R20.64], R12 ;  /* 0x0000000c14007986 */ /* 0x0203e2000c101908 */
[----:B------:R-:W-:Y:S02]  /*1b40*/  IMAD R19, R0, R41, R18 ;  /* 0x0000002900137224 */ /* 0x000fe400078e0212 */
[----:B------:R-:W-:Y:S02]  /*1b50*/  IMAD.MOV.U32 R41, RZ, RZ, R42 ;  /* 0x000000ffff297224 */ /* 0x000fe400078e002a */
[----:B------:R-:W-:-:S04]  /*1b60*/  IMAD.HI.U32 R44, R40, 0x2, RZ ;  /* 0x00000002282c7827 */ /* 0x000fc800078e00ff */
[----:B------:R-:W-:Y:S02]  /*1b70*/  IMAD R43, R44, R41, 0x2 ;  /* 0x000000022c2b7424 */ /* 0x000fe400078e0229 */
[----:B------:R-:W-:Y:S01]  /*1b80*/  IMAD.HI.U32 R42, R40, 0x3, RZ ;  /* 0x00000003282a7827 */ /* 0x000fe200078e00ff */
[----:B-1----:R-:W-:Y:S02]  /*1b90*/  LOP3.LUT R12, R2, 0x2, RZ, 0x3c, !PT ;  /* 0x00000002020c7812 */ /* 0x002fe400078e3cff */
[----:B------:R-:W-:Y:S01]  /*1ba0*/  ISETP.GT.U32.AND P5, PT, R22, R43, PT ;  /* 0x0000002b1600720c */ /* 0x000fe20003fa4070 */
[----:B------:R-:W-:Y:S01]  /*1bb0*/  IMAD R21, R42, R41, 0x3 ;  /* 0x000000032a157424 */ /* 0x000fe200078e0229 */
[----:B------:R-:W-:Y:S01]  /*1bc0*/  ISETP.GE.AND P4, PT, R12, RZ, PT ;  /* 0x000000ff0c00720c */ /* 0x000fe20003f86270 */
[----:B------:R-:W-:Y:S01]  /*1bd0*/  IMAD.WIDE R18, R19, 0x4, R16 ;  /* 0x0000000413127825 */ /* 0x000fe200078e0210 */
[----:B------:R-:W-:Y:S02]  /*1be0*/  LOP3.LUT R12, R2, 0x3, RZ, 0x3c, !PT ;  /* 0x00000003020c7812 */ /* 0x000fe400078e3cff */
[----:B------:R-:W-:Y:S01]  /*1bf0*/  ISETP.GT.U32.AND P3, PT, R22, R21, PT ;  /* 0x000000151600720c */ /* 0x000fe20003f64070 */
[----:B------:R-:W-:Y:S01]  /*1c00*/  IMAD.HI.U32 R20, R40, 0x4, RZ ;  /* 0x0000000428147827 */ /* 0x000fe200078e00ff */
[----:B------:R1:W-:Y:S03]  /*1c10*/  STG.E desc[UR8][R18.64], R13 ;  /* 0x0000000d12007986 */ /* 0x0003e6000c101908 */
[----:B------:R-:W-:-:S02]  /*1c20*/  IMAD R45, R20, R41, 0x4 ;  /* 0x00000004142d7424 */ /* 0x000fc400078e0229 */
[-C--:B------:R-:W-:Y:S01]  /*1c30*/  @!P5 IADD3 R43, PT, PT, R43, -R22.reuse, RZ ;  /* 0x800000162b2bd210 */ /* 0x080fe20007ffe0ff */
[----:B------:R-:W-:Y:S02]  /*1c40*/  @!P5 VIADD R44, R44, 0x1 ;  /* 0x000000012c2cd836 */ /* 0x000fe40000000000 */
[----:B------:R-:W-:Y:S02]  /*1c50*/  ISETP.GT.U32.AND P6, PT, R22, R45, PT ;  /* 0x0000002d1600720c */ /* 0x000fe40003fc4070 */
[-C--:B------:R-:W-:Y:S01]  /*1c60*/  ISETP.GE.U32.AND P1, PT, R43, R22.reuse, PT ;  /* 0x000000162b00720c */ /* 0x080fe20003f26070 */
[----:B------:R-:W-:Y:S01]  /*1c70*/  @!P3 IMAD.IADD R21, R21, 0x1, -R22 ;  /* 0x000000011515b824 */ /* 0x000fe200078e0a16 */
[----:B-1----:R-:W-:Y:S01]  /*1c80*/  LOP3.LUT R13, R2, 0x4, RZ, 0x3c, !PT ;  /* 0x00000004020d7812 */ /* 0x002fe200078e3cff */
[----:B------:R-:W-:Y:S01]  /*1c90*/  IMAD.HI.U32 R18, R40, 0x6, RZ ;  /* 0x0000000628127827 */ /* 0x000fe200078e00ff */
[----:B------:R-:W-:Y:S02]  /*1ca0*/  @!P3 IADD3 R42, PT, PT, R42, 0x1, RZ ;  /* 0x000000012a2ab810 */ /* 0x000fe40007ffe0ff */
[----:B------:R-:W-:Y:S01]  /*1cb0*/  ISETP.GE.U32.AND P2, PT, R21, R22, PT ;  /* 0x000000161500720c */ /* 0x000fe20003f46070 */
[----:B------:R-:W-:-:S04]  /*1cc0*/  IMAD R19, R18, R41, 0x6 ;  /* 0x0000000612137424 */ /* 0x000fc800078e0229 */
[-C--:B------:R-:W-:Y:S01]  /*1cd0*/  @!P6 IADD3 R45, PT, PT, R45, -R22.reuse, RZ ;  /* 0x800000162d2de210 */ /* 0x080fe20007ffe0ff */
[----:B------:R-:W-:Y:S02]  /*1ce0*/  @!P6 VIADD R20, R20, 0x1 ;  /* 0x000000011414e836 */ /* 0x000fe40000000000 */
[----:B------:R-:W-:Y:S01]  /*1cf0*/  @P1 VIADD R44, R44, 0x1 ;  /* 0x000000012c2c1836 */ /* 0x000fe20000000000 */
[----:B------:R-:W-:Y:S01]  /*1d00*/  ISETP.GE.AND P1, PT, R12, RZ, PT ;  /* 0x000000ff0c00720c */ /* 0x000fe20003f26270 */
[----:B------:R-:W-:Y:S01]  /*1d10*/  IMAD.HI.U32 R12, R40, 0x5, RZ ;  /* 0x00000005280c7827 */ /* 0x000fe200078e00ff */
[----:B------:R-:W-:-:S03]  /*1d20*/  ISETP.GE.U32.AND P5, PT, R45, R22, PT ;  /* 0x000000162d00720c */ /* 0x000fc60003fa6070 */
[----:B------:R-:W-:Y:S01]  /*1d30*/  @!P4 IMAD.MOV R44, RZ, RZ, -R44 ;  /* 0x000000ffff2cc224 */ /* 0x000fe200078e0a2c */
[----:B------:R-:W-:Y:S01]  /*1d40*/  ISETP.GE.AND P4, PT, R13, RZ, PT ;  /* 0x000000ff0d00720c */ /* 0x000fe20003f86270 */
[----:B------:R-:W-:Y:S02]  /*1d50*/  IMAD R13, R12, R41, 0x5 ;  /* 0x000000050c0d7424 */ /* 0x000fe400078e0229 */
[----:B------:R-:W-:Y:S01]  /*1d60*/  IMAD.HI.U32 R40, R40, 0x7, RZ ;  /* 0x0000000728287827 */ /* 0x000fe200078e00ff */
[----:B------:R-:W-:Y:S02]  /*1d70*/  SEL R44, R39, R44, !P0 ;  /* 0x0000002c272c7207 */ /* 0x000fe40004000000 */
[----:B------:R-:W-:Y:S01]  /*1d80*/  ISETP.GT.U32.AND P3, PT, R22, R13, PT ;  /* 0x0000000d1600720c */ /* 0x000fe20003f64070 */
[----:B------:R-:W-:Y:S01]  /*1d90*/  @P2 VIADD R42, R42, 0x1 ;  /* 0x000000012a2a2836 */ /* 0x000fe20000000000 */
[----:B------:R-:W-:Y:S01]  /*1da0*/  ISETP.GT.U32.AND P2, PT, R22, R19, PT ;  /* 0x000000131600720c */ /* 0x000fe20003f44070 */
[----:B------:R-:W-:Y:S01]  /*1db0*/  IMAD R41, R40, R41, 0x7 ;  /* 0x0000000728297424 */ /* 0x000fe200078e0229 */
[----:B------:R-:W-:Y:S01]  /*1dc0*/  @P5 IADD3 R20, PT, PT, R20, 0x1, RZ ;  /* 0x0000000114145810 */ /* 0x000fe20007ffe0ff */
[----:B------:R-:W-:-:S03]  /*1dd0*/  @!P1 IMAD.MOV R42, RZ, RZ, -R42 ;  /* 0x000000ffff2a9224 */ /* 0x000fc600078e0a2a */
[----:B------:R-:W-:Y:S01]  /*1de0*/  ISETP.GT.U32.AND P1, PT, R22, R41, PT ;  /* 0x000000291600720c */ /* 0x000fe20003f24070 */
[----:B------:R-:W-:Y:S01]  /*1df0*/  @!P4 IMAD.MOV R20, RZ, RZ, -R20 ;  /* 0x000000ffff14c224 */ /* 0x000fe200078e0a14 */
[----:B------:R-:W-:-:S03]  /*1e00*/  SEL R42, R39, R42, !P0 ;  /* 0x0000002a272a7207 */ /* 0x000fc60004000000 */
[-C--:B------:R-:W-:Y:S01]  /*1e10*/  @!P3 IADD3 R13, PT, PT, R13, -R22.reuse, RZ ;  /* 0x800000160d0db210 */ /* 0x080fe20007ffe0ff */
[----:B------:R-:W-:Y:S01]  /*1e20*/  @!P3 VIADD R12, R12, 0x1 ;  /* 0x000000010c0cb836 */ /* 0x000fe20000000000 */
[----:B------:R-:W-:Y:S01]  /*1e30*/  @!P2 IADD3 R18, PT, PT, R18, 0x1, RZ ;  /* 0x000000011212a810 */ /* 0x000fe20007ffe0ff */
[--C-:B------:R-:W-:Y:S01]  /*1e40*/  @!P2 IMAD.IADD R19, R19, 0x1, -R22.reuse ;  /* 0x000000011313a824 */ /* 0x100fe200078e0a16 */
[-C--:B------:R-:W-:Y:S02]  /*1e50*/  ISETP.GE.U32.AND P6, PT, R13, R22.reuse, PT ;  /* 0x000000160d00720c */ /* 0x080fe40003fc6070 */
[C---:B------:R-:W-:Y:S02]  /*1e60*/  LOP3.LUT R13, R2.reuse, 0x5, RZ, 0x3c, !PT ;  /* 0x00000005020d7812 */ /* 0x040fe400078e3cff */
[----:B------:R-:W-:Y:S01]  /*1e70*/  ISETP.GE.U32.AND P5, PT, R19, R22, PT ;  /* 0x000000161300720c */ /* 0x000fe20003fa6070 */
[----:B------:R-:W-:Y:S01]  /*1e80*/  @!P1 IMAD.IADD R41, R41, 0x1, -R22 ;  /* 0x0000000129299824 */ /* 0x000fe200078e0a16 */
[----:B------:R-:W-:Y:S01]  /*1e90*/  LOP3.LUT R19, R2, 0x6, RZ, 0x3c, !PT ;  /* 0x0000000602137812 */ /* 0x000fe200078e3cff */
[----:B------:R-:W-:Y:S01]  /*1ea0*/  @!P1 VIADD R40, R40, 0x1 ;  /* 0x0000000128289836 */ /* 0x000fe20000000000 */
[----:B------:R-:W-:-:S02]  /*1eb0*/  ISETP.GE.AND P3, PT, R13, RZ, PT ;  /* 0x000000ff0d00720c */ /* 0x000fc40003f66270 */
[----:B------:R-:W-:Y:S02]  /*1ec0*/  ISETP.GE.U32.AND P4, PT, R41, R22, PT ;  /* 0x000000162900720c */ /* 0x000fe40003f86070 */
[----:B------:R-:W-:Y:S01]  /*1ed0*/  SEL R20, R39, R20, !P0 ;  /* 0x0000001427147207 */ /* 0x000fe20004000000 */
[----:B------:R-:W-:Y:S01]  /*1ee0*/  @P6 VIADD R12, R12, 0x1 ;  /* 0x000000010c0c6836 */ /* 0x000fe20000000000 */
[----:B------:R-:W-:Y:S02]  /*1ef0*/  ISETP.GE.AND P6, PT, R19, RZ, PT ;  /* 0x000000ff1300720c */ /* 0x000fe40003fc6270 */
[----:B------:R-:W-:Y:S01]  /*1f00*/  LOP3.LUT R19, R2, 0x7, RZ, 0x3c, !PT ;  /* 0x0000000702137812 */ /* 0x000fe200078e3cff */
[----:B------:R-:W-:Y:S01]  /*1f10*/  @P5 VIADD R18, R18, 0x1 ;  /* 0x0000000112125836 */ /* 0x000fe20000000000 */
[C---:B------:R-:W-:Y:S01]  /*1f20*/  IADD3 R41, PT, PT, -R44.reuse, RZ, RZ ;  /* 0x000000ff2c297210 */ /* 0x040fe20007ffe1ff */
[--C-:B------:R-:W-:Y:S01]  /*1f30*/  IMAD R44, R44, 0x80, R23.reuse ;  /* 0x000000802c2c7824 */ /* 0x100fe200078e0217 */
[----:B------:R-:W-:Y:S01]  /*1f40*/  ISETP.GE.AND P2, PT, R19, RZ, PT ;  /* 0x000000ff1300720c */ /* 0x000fe20003f46270 */
[----:B------:R-:W-:Y:S01]  /*1f50*/  @!P3 IMAD.MOV R12, RZ, RZ, -R12 ;  /* 0x000000ffff0cb224 */ /* 0x000fe200078e0a0c */
[----:B------:R-:W-:Y:S01]  /*1f60*/  IADD3 R13, PT, PT, -R42, RZ, RZ ;  /* 0x000000ff2a0d7210 */ /* 0x000fe20007ffe1ff */
[----:B------:R-:W-:Y:S01]  /*1f70*/  @P4 VIADD R40, R40, 0x1 ;  /* 0x0000000128284836 */ /* 0x000fe20000000000 */
[----:B------:R-:W-:Y:S01]  /*1f80*/  IADD3 R21, PT, PT, -R20, RZ, RZ ;  /* 0x000000ff14157210 */ /* 0x000fe20007ffe1ff */
[----:B------:R-:W-:Y:S01]  /*1f90*/  IMAD R41, R2, R41, 0x2 ;  /* 0x0000000202297424 */ /* 0x000fe200078e0229 */
[C---:B------:R-:W-:Y:S01]  /*1fa0*/  SEL R12, R39.reuse, R12, !P0 ;  /* 0x0000000c270c7207 */ /* 0x040fe20004000000 */
[----:B------:R-:W-:Y:S01]  /*1fb0*/  @!P6 IMAD.MOV R18, RZ, RZ, -R18 ;  /* 0x000000ffff12e224 */ /* 0x000fe200078e0a12 */
[----:B------:R-:W-:Y:S01]  /*1fc0*/  LEA R20, R20, R23, 0x7 ;  /* 0x0000001714147211 */ /* 0x000fe200078e38ff */
[--C-:B------:R-:W-:Y:S01]  /*1fd0*/  IMAD R42, R42, 0x80, R23.reuse ;  /* 0x000000802a2a7824 */ /* 0x100fe200078e0217 */
[C---:B------:R-:W-:Y:S01]  /*1fe0*/  IADD3 R19, PT, PT, -R12.reuse, RZ, RZ ;  /* 0x000000ff0c137210 */ /* 0x040fe20007ffe1ff */
[----:B------:R-:W-:Y:S01]  /*1ff0*/  IMAD R12, R12, 0x80, R23 ;  /* 0x000000800c0c7824 */ /* 0x000fe200078e0217 */
[----:B------:R-:W-:Y:S01]  /*2000*/  SEL R18, R39, R18, !P0 ;  /* 0x0000001227127207 */ /* 0x000fe20004000000 */
[----:B------:R-:W-:-:S02]  /*2010*/  @!P2 IMAD.MOV R40, RZ, RZ, -R40 ;  /* 0x000000ffff28a224 */ /* 0x000fc400078e0a28 */
[C---:B------:R-:W-:Y:S02]  /*2020*/  IMAD R19, R2.reuse, R19, 0x5 ;  /* 0x0000000502137424 */ /* 0x040fe400078e0213 */
[----:B------:R-:W-:Y:S01]  /*2030*/  IMAD.MOV R43, RZ, RZ, -R18 ;  /* 0x000000ffff2b7224 */ /* 0x000fe200078e0a12 */
[----:B------:R-:W-:Y:S01]  /*2040*/  SEL R40, R39, R40, !P0 ;  /* 0x0000002827287207 */ /* 0x000fe20004000000 */
[C---:B------:R-:W-:Y:S02]  /*2050*/  IMAD R13, R2.reuse, R13, 0x3 ;  /* 0x00000003020d7424 */ /* 0x040fe400078e020d */
[----:B------:R-:W-:Y:S01]  /*2060*/  IMAD R21, R2, R21, 0x4 ;  /* 0x0000000402157424 */ /* 0x000fe200078e0215 */
[----:B------:R-:W-:Y:S01]  /*2070*/  IADD3 R45, PT, PT, -R40, RZ, RZ ;  /* 0x000000ff282d7210 */ /* 0x000fe20007ffe1ff */
[--C-:B------:R-:W-:Y:S02]  /*2080*/  IMAD R39, R18, 0x80, R23.reuse ;  /* 0x0000008012277824 */ /* 0x100fe400078e0217 */
[----:B------:R-:W-:-:S02]  /*2090*/  IMAD R18, R40, 0x80, R23 ;  /* 0x0000008028127824 */ /* 0x000fc400078e0217 */
[C---:B------:R-:W-:Y:S02]  /*20a0*/  IMAD R19, R0.reuse, R19, R12 ;  /* 0x0000001300137224 */ /* 0x040fe400078e020c */
[----:B------:R-:W-:Y:S02]  /*20b0*/  IMAD R41, R0, R41, R44 ;  /* 0x0000002900297224 */ /* 0x000fe400078e022c */
[C---:B------:R-:W-:Y:S02]  /*20c0*/  IMAD R12, R2.reuse, R43, 0x6 ;  /* 0x00000006020c7424 */ /* 0x040fe400078e022b */
[----:B------:R-:W-:Y:S02]  /*20d0*/  IMAD R23, R2, R45, 0x7 ;  /* 0x0000000702177424 */ /* 0x000fe400078e022d */
[C---:B------:R-:W-:Y:S02]  /*20e0*/  IMAD R13, R0.reuse, R13, R42 ;  /* 0x0000000d000d7224 */ /* 0x040fe400078e022a */
[----:B------:R-:W-:-:S02]  /*20f0*/  IMAD R21, R0, R21, R20 ;  /* 0x0000001500157224 */ /* 0x000fc400078e0214 */
        /* <DEDUP_REMOVED lines=16> */
.L_x_3783:
[----:B------:R-:W-:Y:S01]  /*2200*/  BSSY B2, `(.L_x_3793) ;  /* 0x0000007000027945 */ /* 0x000fe20003800000 */
[----:B------:R-:W-:Y:S01]  /*2210*/  MOV R18, R28 ;  /* 0x0000001c00127202 */ /* 0x000fe20000000f00 */
[----:B------:R-:W-:Y:S02]  /*2220*/  IMAD.MOV.U32 R19, RZ, RZ, 0x1c1f ;  /* 0x00001c1fff137424 */ /* 0x000fe400078e00ff */
[----:B------:R-:W-:-:S07]  /*2230*/  IMAD.MOV.U32 R15, RZ, RZ, -0x1 ;  /* 0xffffffffff0f7424 */ /* 0x000fce00078e00ff */
[----:B-1-3--:R-:W-:Y:S05]  /*2240*/  WARPSYNC.COLLECTIVE R15, `(.L_x_3794) ;  /* 0x000000000f087348 */ /* 0x00afea0003c00000 */
[----:B------:R0:W2:Y:S02]  /*2250*/  SHFL.IDX P3, R15, R16, R18, R19 ;  /* 0x00000012100f7389 */ /* 0x0000a40000060013 */
[----:B0123--:R-:W-:Y:S05]  /*2260*/  ENDCOLLECTIVE ;  /* 0x000000000000791b */ /* 0x00ffea0003800000 */
.L_x_3794:
[----:B------:R-:W-:Y:S05]  /*2270*/  BSYNC B2 ;  /* 0x0000000000027941 */ /* 0x000fea0003800000 */
.L_x_3793:
[----:B------:R-:W-:Y:S05]  /*2280*/  BRA `(.L_x_3795) ;  /* 0xfffffff000e47947 */ /* 0x000fea000383ffff */
.L_x_3785:
[----:B------:R-:W-:Y:S01]  /*2290*/  BSSY B2, `(.L_x_3796) ;  /* 0x0000007000027945 */ /* 0x000fe20003800000 */
[----:B------:R-:W-:Y:S01]  /*22a0*/  MOV R18, R27 ;  /* 0x0000001b00127202 */ /* 0x000fe20000000f00 */
[----:B------:R-:W-:Y:S02]  /*22b0*/  IMAD.MOV.U32 R19, RZ, RZ, 0x1c1f ;  /* 0x00001c1fff137424 */ /* 0x000fe400078e00ff */
[----:B------:R-:W-:-:S07]  /*22c0*/  IMAD.MOV.U32 R15, RZ, RZ, -0x1 ;  /* 0xffffffffff0f7424 */ /* 0x000fce00078e00ff */
[----:B0--3--:R-:W-:Y:S05]  /*22d0*/  WARPSYNC.COLLECTIVE R15, `(.L_x_3797) ;  /* 0x000000000f087348 */ /* 0x009fea0003c00000 */
[----:B------:R1:W2:Y:S02]  /*22e0*/  SHFL.IDX P3, R15, R16, R18, R19 ;  /* 0x00000012100f7389 */ /* 0x0002a40000060013 */
[----:B0123--:R-:W-:Y:S05]  /*22f0*/  ENDCOLLECTIVE ;  /* 0x000000000000791b */ /* 0x00ffea0003800000 */
.L_x_3797:
[----:B------:R-:W-:Y:S05]  /*2300*/  BSYNC B2 ;  /* 0x0000000000027941 */ /* 0x000fea0003800000 */
.L_x_3796:
[----:B------:R-:W-:Y:S05]  /*2310*/  BRA `(.L_x_3798) ;  /* 0xfffffff000d47947 */ /* 0x000fea000383ffff */
.L_x_3787:
[----:B------:R-:W-:Y:S01]  /*2320*/  BSSY B2, `(.L_x_3799) ;  /* 0x0000007000027945 */ /* 0x000fe20003800000 */
[----:B------:R-:W-:Y:S01]  /*2330*/  MOV R18, R26 ;  /* 0x0000001a00127202 */ /* 0x000fe20000000f00 */
[----:B------:R-:W-:Y:S02]  /*2340*/  IMAD.MOV.U32 R19, RZ, RZ, 0x1c1f ;  /* 0x00001c1fff137424 */ /* 0x000fe400078e00ff */
[----:B------:R-:W-:-:S07]  /*2350*/  IMAD.MOV.U32 R15, RZ, RZ, -0x1 ;  /* 0xffffffffff0f7424 */ /* 0x000fce00078e00ff */
[----:B01-3--:R-:W-:Y:S05]  /*2360*/  WARPSYNC.COLLECTIVE R15, `(.L_x_3800) ;  /* 0x000000000f087348 */ /* 0x00bfea0003c00000 */
[----:B------:R2:W4:Y:S02]  /*2370*/  SHFL.IDX P3, R15, R16, R18, R19 ;  /* 0x00000012100f7389 */ /* 0x0005240000060013 */
[----:B01234-:R-:W-:Y:S05]  /*2380*/  ENDCOLLECTIVE ;  /* 0x000000000000791b */ /* 0x01ffea0003800000 */
.L_x_3800:
[----:B------:R-:W-:Y:S05]  /*2390*/  BSYNC B2 ;  /* 0x0000000000027941 */ /* 0x000fea0003800000 */
.L_x_3799:
[----:B------:R-:W-:Y:S05]  /*23a0*/  BRA `(.L_x_3801) ;  /* 0xfffffff000c87947 */ /* 0x000fea000383ffff */
.L_x_3789:
[----:B------:R-:W-:Y:S01]  /*23b0*/  BSSY B2, `(.L_x_3802) ;  /* 0x0000007000027945 */ /* 0x000fe20003800000 */
[----:B------:R-:W-:Y:S01]  /*23c0*/  MOV R18, R3 ;  /* 0x0000000300127202 */ /* 0x000fe20000000f00 */
[----:B------:R-:W-:Y:S02]  /*23d0*/  IMAD.MOV.U32 R19, RZ, RZ, 0x1c1f ;  /* 0x00001c1fff137424 */ /* 0x000fe400078e00ff */
[----:B------:R-:W-:-:S07]  /*23e0*/  IMAD.MOV.U32 R15, RZ, RZ, -0x1 ;  /* 0xffffffffff0f7424 */ /* 0x000fce00078e00ff */
[----:B0123--:R-:W-:Y:S05]  /*23f0*/  WARPSYNC.COLLECTIVE R15, `(.L_x_3803) ;  /* 0x000000000f087348 */ /* 0x00ffea0003c00000 */
[----:B------:R4:W0:Y:S02]  /*2400*/  SHFL.IDX P3, R15, R16, R18, R19 ;  /* 0x00000012100f7389 */ /* 0x0008240000060013 */
[----:B01234-:R-:W-:Y:S05]  /*2410*/  ENDCOLLECTIVE ;  /* 0x000000000000791b */ /* 0x01ffea0003800000 */
.L_x_3803:
[----:B------:R-:W-:Y:S05]  /*2420*/  BSYNC B2 ;  /* 0x0000000000027941 */ /* 0x000fea0003800000 */
.L_x_3802:
[----:B------:R-:W-:Y:S05]  /*2430*/  BRA `(.L_x_3804) ;  /* 0xfffffff000bc7947 */ /* 0x000fea000383ffff */
        .weak           $__internal_115_$__cuda_sm20_div_s16
        .type           $__internal_115_$__cuda_sm20_div_s16,@function
        .size           $__internal_115_$__cuda_sm20_div_s16,($__internal_116_$__cuda_sm20_div_u16 - $__internal_115_$__cuda_sm20_div_s16)
$__internal_115_$__cuda_sm20_div_s16:
[----:B------:R-:W-:Y:S01]  /*2440*/  IABS R8, R33 ;  /* 0x0000002100087213 */ /* 0x000fe20000000000 */
[----:B------:R-:W-:Y:S01]  /*2450*/  HFMA2 R2, -RZ, RZ, 15, 0 ;  /* 0x4b800000ff027431 */ /* 0x000fe200000001ff */
        /* <DEDUP_REMOVED lines=10> */
[----:B0-----:R-:W-:-:S04]  /*2500*/  FMUL R3, R3, R2 ;  /* 0x0000000203037220 */ /* 0x001fc80000400000 */
[----:B------:R-:W-:-:S04]  /*2510*/  VIADD R3, R3, 0x2 ;  /* 0x0000000203037836 */ /* 0x000fc80000000000 */
[----:B------:R-:W-:Y:S01]  /*2520*/  FMUL.RZ R0, R0, R3 ;  /* 0x0000000300007220 */ /* 0x000fe2000040c000 */
[----:B------:R-:W-:-:S04]  /*2530*/  LOP3.LUT R3, R33, R4, RZ, 0x3c, !PT ;  /* 0x0000000421037212 */ /* 0x000fc800078e3cff */
[----:B------:R-:W-:Y:S01]  /*2540*/  SHF.R.U32.HI R3, RZ, 0x1f, R3 ;  /* 0x0000001fff037819 */ /* 0x000fe20000011603 */
[----:B------:R-:W0:Y:S04]  /*2550*/  F2I.U32.TRUNC.NTZ R0, R0 ;  /* 0x0000000000007305 */ /* 0x000e28000020f000 */
[----:B------:R-:W-:-:S05]  /*2560*/  IMAD.MOV R9, RZ, RZ, -R3 ;  /* 0x000000ffff097224 */ /* 0x000fca00078e0a03 */
[----:B0-----:R-:W-:-:S04]  /*2570*/  LOP3.LUT R2, R9, 0xffff, R0, 0x78, !PT ;  /* 0x0000ffff09027812 */ /* 0x001fc800078e7800 */
[----:B------:R-:W-:Y:S01]  /*2580*/  IADD3 R4, PT, PT, R3, R2, RZ ;  /* 0x0000000203047210 */ /* 0x000fe20007ffe0ff */
[----:B------:R-:W-:Y:S01]  /*2590*/  IMAD.MOV.U32 R2, RZ, RZ, R6 ;  /* 0x000000ffff027224 */ /* 0x000fe200078e0006 */
[----:B------:R-:W-:Y:S01]  /*25a0*/  MOV R3, 0x0 ;  /* 0x0000000000037802 */ /* 0x000fe20000000f00 */
[----:B------:R-:W-:-:S03]  /*25b0*/  @!P0 IMAD.MOV.U32 R4, RZ, RZ, -0x1 ;  /* 0xffffffffff048424 */ /* 0x000fc600078e00ff */
[----:B------:R-:W-:Y:S05]  /*25c0*/  RET.REL.NODEC R2 `(_Z9cuda_gemmIiLi128ELi4ELi1ELi1024ELi4ELi4ELi64ELi1ELi0EEviiiPT_S1_S1_iii) ;  /* 0xffffffd8028c7950 */ /* 0x000fea0003c3ffff */
        .weak           $__internal_116_$__cuda_sm20_div_u16
        .type           $__internal_116_$__cuda_sm20_div_u16,@function
        .size           $__internal_116_$__cuda_sm20_div_u16,(.L_x_38619 - $__internal_116_$__cuda_sm20_div_u16)
$__internal_116_$__cuda_sm20_div_u16:
        /* <DEDUP_REMOVED lines=18> */
[----:B------:R-:W-:Y:S06]  /*26f0*/  RET.REL.NODEC R6 `(_Z9cuda_gemmIiLi128ELi4ELi1ELi1024ELi4ELi4ELi64ELi1ELi0EEviiiPT_S1_S1_iii) ;  /* 0xffffffd806407950 */ /* 0x000fec0003c3ffff */
.L_x_3805:
        /* <DEDUP_REMOVED lines=16> */
.L_x_38619:


//--------------------- .text._Z9cuda_gemmIiLi128ELi4ELi1ELi1024ELi4ELi4ELi64ELi0ELi1EEviiiPT_S1_S1_iii --------------------------
	.section	.text._Z9cuda_gemmIiLi128ELi4ELi1ELi1024ELi4ELi4ELi64ELi0ELi1EEviiiPT_S1_S1_iii,"ax",@progbits
	.align	128
        .global         _Z9cuda_gemmIiLi128ELi4ELi1ELi1024ELi4ELi4ELi64ELi0ELi1EEviiiPT_S1_S1_iii
        .type           _Z9cuda_gemmIiLi128ELi4ELi1ELi1024ELi4ELi4ELi64ELi0ELi1EEviiiPT_S1_S1_iii,@function
        .size           _Z9cuda_gemmIiLi128ELi4ELi1ELi1024ELi4ELi4ELi64ELi0ELi1EEviiiPT_S1_S1_iii,(.L_x_38620 - _Z9cuda_gemmIiLi128ELi4ELi1ELi1024ELi4ELi4ELi64ELi0ELi1EEviiiPT_S1_S1_iii)
        .other          _Z9cuda_gemmIiLi128ELi4ELi1ELi1024ELi4ELi4ELi64ELi0ELi1EEviiiPT_S1_S1_iii,@"STO_CUDA_ENTRY STV_DEFAULT"
_Z9cuda_gemmIiLi128ELi4ELi1ELi1024ELi4ELi4ELi64ELi0ELi1EEviiiPT_S1_S1_iii:
.text._Z9cuda_gemmIiLi128ELi4ELi1ELi1024ELi4ELi4ELi64ELi0ELi1EEviiiPT_S1_S1_iii:
        /* <DEDUP_REMOVED lines=12> */
.L_x_3808:
        /* <DEDUP_REMOVED lines=10> */
.L_x_3807:
[----:B------:R-:W-:Y:S05]  /*0160*/  BSYNC.RECONVERGENT B0 ;  /* 0x0000000000007941 */ /* 0x000fea0003800200 */
.L_x_3806:
[----:B------:R-:W1:Y:S01]  /*0170*/  S2UR UR5, SR_CTAID.Y ;  /* 0x00000000000579c3 */ /* 0x000e620000002600 */
[----:B------:R-:W2:Y:S02]  /*0180*/  LDCU UR11, c[0x0][0x374] ;  /* 0x00006e80ff0b77ac */ /* 0x000ea40008000800 */
[----:B--2---:R-:W-:-:S04]  /*0190*/  USHF.L.U32 UR4, UR11, 0x2, URZ ;  /* 0x000000020b047899 */ /* 0x004fc800080006ff */
[----:B-1----:R-:W-:-:S06]  /*01a0*/  UISETP.GE.U32.AND UP0, UPT, UR5, UR4, UPT ;  /* 0x000000040500728c */ /* 0x002fcc000bf06070 */
[----:B------:R-:W-:-:S13]  /*01b0*/  PLOP3.LUT P0, PT, PT, PT, UP0, 0x80, 0x8 ;  /* 0x000000000008781c */ /* 0x000fda0003f0f008 */
[----:B------:R-:W-:Y:S05]  /*01c0*/  @P0 EXIT ;  /* 0x000000000000094d */ /* 0x000fea0003800000 */
[----:B------:R-:W1:Y:S01]  /*01d0*/  LDCU UR14, c[0x0][0x360] ;  /* 0x00006c00ff0e77ac */ /* 0x000e620008000800 */
[----:B------:R-:W2:Y:S01]  /*01e0*/  S2UR UR4, SR_CTAID.X ;  /* 0x00000000000479c3 */ /* 0x000ea20000002500 */
[C---:B------:R-:W-:Y:S01]  /*01f0*/  IMAD.SHL.U32 R0, R18.reuse, 0x4, RZ ;  /* 0x0000000412007824 */ /* 0x040fe200078e00ff */
[----:B------:R-:W-:Y:S02]  /*0200*/  LOP3.LUT R20, R18, 0x3, RZ, 0xc0, !PT ;  /* 0x0000000312147812 */ /* 0x000fe400078ec0ff */
[----:B------:R-:W-:Y:S01]  /*0210*/  MOV R4, 0x2e0 ;  /* 0x000002e000047802 */ /* 0x000fe20000000f00 */
[----:B-1----:R-:W-:-:S04]  /*0220*/  USHF.L.U32 UR10, UR14, 0x2, URZ ;  /* 0x000000020e0a7899 */ /* 0x002fc800080006ff */
[----:B------:R-:W-:Y:S02]  /*0230*/  ULOP3.LUT UR6, UR10, 0xffff, URZ, 0xc0, !UPT ;  /* 0x0000ffff0a067892 */ /* 0x000fe4000f8ec0ff */
[----:B------:R-:W-:Y:S01]  /*0240*/  IADD3 R0, PT, PT, R0, UR10, RZ ;  /* 0x0000000a00007c10 */ /* 0x000fe2000fffe0ff */
[----:B--2---:R-:W-:Y:S02]  /*0250*/  USHF.L.U32 UR9, UR4, 0xa, URZ ;  /* 0x0000000a04097899 */ /* 0x004fe400080006ff */
[----:B------:R-:W-:Y:S02]  /*0260*/  USHF.L.U32 UR4, UR4, 0x8, URZ ;  /* 0x0000000804047899 */ /* 0x000fe400080006ff */
[----:B------:R-:W-:-:S04]  /*0270*/  IMAD.MOV R0, RZ, RZ, -R0 ;  /* 0x000000ffff007224 */ /* 0x000fc800078e0a00 */
[----:B------:R-:W-:Y:S01]  /*0280*/  LOP3.LUT R19, R18, UR4, RZ, 0xfc, !PT ;  /* 0x0000000412137c12 */ /* 0x000fe2000f8efcff */
[----:B------:R-:W-:Y:S01]  /*0290*/  UMOV UR4, UR5 ;  /* 0x0000000500047c82 */ /* 0x000fe20008000000 */
[----:B------:R-:W-:-:S04]  /*02a0*/  PRMT R0, R0, 0x7710, RZ ;  /* 0x0000771000007816 */ /* 0x000fc800000000ff */
[----:B------:R-:W-:-:S04]  /*02b0*/  IADD3 R0, PT, PT, R0, 0x3ff, RZ ;  /* 0x000003ff00007810 */ /* 0x000fc80007ffe0ff */
[----:B------:R-:W-:-:S07]  /*02c0*/  LOP3.LUT R0, R0, 0xffff, RZ, 0xc0, !PT ;  /* 0x0000ffff00007812 */ /* 0x000fce00078ec0ff */
[----:B0-----:R-:W-:Y:S05]  /*02d0*/  CALL.REL.NOINC `($__internal_117_$__cuda_sm20_div_u16) ;  /* 0x0000000c002c7944 */ /* 0x001fea0003c00000 */
[----:B------:R-:W0:Y:S01]  /*02e0*/  S2UR UR8, SR_CgaCtaId ;  /* 0x00000000000879c3 */ /* 0x000e220000008800 */
[----:B------:R-:W1:Y:S01]  /*02f0*/  LDCU UR7, c[0x0][0x388] ;  /* 0x00007100ff0777ac */ /* 0x000e620008000800 */
[C---:B------:R-:W-:Y:S01]  /*0300*/  VIADD R3, R18.reuse, 0x1 ;  /* 0x0000000112037836 */ /* 0x040fe20000000000 */
[----:B------:R-:W-:Y:S01]  /*0310*/  IADD3 R16, PT, PT, R18, -0x1, RZ ;  /* 0xffffffff12107810 */ /* 0x000fe20007ffe0ff */
[----:B------:R-:W-:Y:S01]  /*0320*/  UMOV UR5, 0x400 ;  /* 0x0000040000057882 */ /* 0x000fe20000000000 */
[----:B------:R-:W-:Y:S01]  /*0330*/  LOP3.LUT R0, R2, 0x3, RZ, 0xc0, !PT ;  /* 0x0000000302007812 */ /* 0x000fe200078ec0ff */
[----:B------:R-:W-:Y:S01]  /*0340*/  UIADD3 UR5, UPT, UPT, UR5, 0x80, URZ ;  /* 0x0000008005057890 */ /* 0x000fe2000fffe0ff */
[----:B------:R-:W-:Y:S02]  /*0350*/  LOP3.LUT R3, R3, 0x3, RZ, 0xc0, !PT ;  /* 0x0000000303037812 */ /* 0x000fe400078ec0ff */
[----:B------:R-:W-:Y:S01]  /*0360*/  LOP3.LUT R16, R16, 0x3, RZ, 0xc0, !PT ;  /* 0x0000000310107812 */ /* 0x000fe200078ec0ff */
[----:B-1----:R-:W-:-:S04]  /*0370*/  USHF.R.S32.HI UR6, URZ, 0x1f, UR7 ;  /* 0x0000001fff067899 */ /* 0x002fc80008011407 */
[----:B------:R-:W-:Y:S02]  /*0380*/  ULEA.HI UR6, UR6, UR7, URZ, 0xa ;  /* 0x0000000706067291 */ /* 0x000fe4000f8f50ff */
[----:B0-----:R-:W-:Y:S02]  /*0390*/  ULEA UR5, UR8, UR5, 0x18 ;  /* 0x0000000508057291 */ /* 0x001fe4000f8ec0ff */
[----:B------:R-:W-:-:S04]  /*03a0*/  USHF.R.S32.HI UR6, URZ, 0xa, UR6 ;  /* 0x0000000aff067899 */ /* 0x000fc80008011406 */
[----:B------:R-:W-:-:S08]  /*03b0*/  LEA R18, R18, UR5, 0x4 ;  /* 0x0000000512127c11 */ /* 0x000fd0000f8e20ff */
.L_x_3814:
[----:B0-----:R-:W0:Y:S01]  /*03c0*/  S2R R17, SR_TID.X ;  /* 0x0000000000117919 */ /* 0x001e220000002100 */
[----:B------:R-:W-:Y:S01]  /*03d0*/  ISETP.NE.AND P1, PT, R0, 0x2, PT ;  /* 0x000000020000780c */ /* 0x000fe20003f25270 */
[----:B------:R-:W1:Y:S01]  /*03e0*/  LDCU UR8, c[0x0][0x388] ;  /* 0x00007100ff0877ac */ /* 0x000e620008000800 */
[----:B------:R-:W-:Y:S01]  /*03f0*/  LOP3.LUT R4, R2, 0xffff, RZ, 0xc0, !PT ;  /* 0x0000ffff02047812 */ /* 0x000fe200078ec0ff */
[----:B------:R-:W-:Y:S03]  /*0400*/  BSSY.RECONVERGENT B0, `(.L_x_3809) ;  /* 0x0000020000007945 */ /* 0x000fe60003800200 */
[----:B------:R-:W-:Y:S01]  /*0410*/  ISETP.GE.U32.AND P0, PT, R4, 0x2, PT ;  /* 0x000000020400780c */ /* 0x000fe20003f06070 */
[----:B0-----:R-:W-:-:S05]  /*0420*/  IMAD.SHL.U32 R17, R17, 0x4, RZ ;  /* 0x0000000411117824 */ /* 0x001fca00078e00ff */
[----:B------:R-:W-:Y:S01]  /*0430*/  MOV R26, R17 ;  /* 0x00000011001a7202 */ /* 0x000fe20000000f00 */
        /* <DEDUP_REMOVED lines=8> */
[----:B------:R-:W-:Y:S02]  /*04c0*/  ISETP.NE.AND P1, PT, R0, 0x3, PT ;  /* 0x000000030000780c */ /* 0x000fe40003f25270 */
[----:B------:R-:W-:-:S05]  /*04d0*/  IADD3 R11, PT, PT, R17, UR10, RZ ;  /* 0x0000000a110b7c10 */ /* 0x000fca000fffe0ff */
[----:B------:R-:W-:Y:S01]  /*04e0*/  IMAD.MOV.U32 R26, RZ, RZ, R11 ;  /* 0x000000ffff1a7224 */ /* 0x000fe200078e000b */
[----:B--2---:R0:W-:Y:S05]  /*04f0*/  STS.128 [R18], R4 ;  /* 0x0000000412007388 */ /* 0x0041ea0000000c00 */
        /* <DEDUP_REMOVED lines=10> */
[----:B------:R-:W-:Y:S02]  /*05a0*/  MOV R12, UR14 ;  /* 0x0000000e000c7c02 */ /* 0x000fe40008000f00 */
[----:B------:R-:W-:Y:S01]  /*05b0*/  @P1 IADD3 R26, PT, PT, R26, UR10, RZ ;  /* 0x0000000a1a1a1c10 */ /* 0x000fe2000fffe0ff */
[----:B------:R-:W-:-:S05]  /*05c0*/  IMAD R13, R13, 0x10, R18 ;  /* 0x000000100d0d7824 */ /* 0x000fca00078e0212 */
[----:B------:R-:W-:Y:S01]  /*05d0*/  @P1 LEA R12, R12, R13, 0x4 ;  /* 0x0000000d0c0c1211 */ /* 0x000fe200078e20ff */
[----:B--2---:R1:W-:Y:S04]  /*05e0*/  STS.128 [R13], R4 ;  /* 0x000000040d007388 */ /* 0x0043e80000000c00 */
[----:B---3--:R1:W-:Y:S02]  /*05f0*/  @P1 STS.128 [R12], R8 ;  /* 0x000000080c001388 */ /* 0x0083e40000000c00 */
.L_x_3810:
[----:B------:R-:W-:Y:S05]  /*0600*/  BSYNC.RECONVERGENT B0 ;  /* 0x0000000000007941 */ /* 0x000fea0003800200 */
.L_x_3809:
[----:B------:R-:W-:Y:S04]  /*0610*/  BSSY.RECONVERGENT B0, `(.L_x_3811) ;  /* 0x0000033000007945 */ /* 0x000fe80003800200 */
[----:B------:R-:W-:Y:S05]  /*0620*/  @!P0 BRA `(.L_x_3812) ;  /* 0x0000000000c48947 */ /* 0x000fea0003800000 */
[----:B------:R-:W2:Y:S01]  /*0630*/  S2UR UR7, SR_CgaCtaId ;  /* 0x00000000000779c3 */ /* 0x000ea20000008800 */
[----:B------:R-:W-:Y:S01]  /*0640*/  UMOV UR5, 0x400 ;  /* 0x0000040000057882 */ /* 0x000fe20000000000 */
[----:B------:R-:W-:Y:S02]  /*0650*/  UIMAD UR16, UR14, 0xc, UR9 ;  /* 0x0000000c0e1078a4 */ /* 0x000fe4000f8e0209 */
[C---:B------:R-:W-:Y:S01]  /*0660*/  IADD3 R21, PT, PT, R26.reuse, UR9, RZ ;  /* 0x000000091a157c10 */ /* 0x040fe2000fffe0ff */
[----:B------:R-:W-:Y:S01]  /*0670*/  ULEA UR15, UR14, UR9, 0x3 ;  /* 0x000000090e0f7291 */ /* 0x000fe2000f8e18ff */
[----:B01----:R-:W-:Y:S01]  /*0680*/  IMAD.U32 R4, RZ, RZ, UR8 ;  /* 0x00000008ff047e24 */ /* 0x003fe2000f8e00ff */
[----:B------:R-:W-:Y:S01]  /*0690*/  UIADD3 UR5, UPT, UPT, UR5, 0x80, URZ ;  /* 0x0000008005057890 */ /* 0x000fe2000fffe0ff */
[----:B------:R-:W-:Y:S02]  /*06a0*/  IADD3 R22, PT, PT, R26, UR16, RZ ;  /* 0x000000101a167c10 */ /* 0x000fe4000fffe0ff */
[----:B------:R-:W-:-:S02]  /*06b0*/  IMAD R21, R4, UR4, R21 ;  /* 0x0000000404157c24 */ /* 0x000fc4000f8e0215 */
[----:B------:R-:W-:Y:S02]  /*06c0*/  VIADD R23, R26, UR15 ;  /* 0x0000000f1a177c36 */ /* 0x000fe40008000000 */
[C---:B------:R-:W-:Y:S01]  /*06d0*/  IMAD R22, R4.reuse, UR4, R22 ;  /* 0x0000000404167c24 */ /* 0x040fe2000f8e0216 */
[----:B------:R-:W-:Y:S01]  /*06e0*/  IADD3 R24, PT, PT, R21, UR10, RZ ;  /* 0x0000000a15187c10 */ /* 0x000fe2000fffe0ff */
[----:B------:R-:W-:Y:S01]  /*06f0*/  IMAD R23, R4, UR4, R23 ;  /* 0x0000000404177c24 */ /* 0x000fe2000f8e0217 */
[----:B--2---:R-:W-:-:S06]  /*0700*/  ULEA UR5, UR7, UR5, 0x18 ;  /* 0x0000000507057291 */ /* 0x004fcc000f8ec0ff */
[----:B------:R-:W-:-:S07]  /*0710*/  LEA R25, R26, UR5, 0x2 ;  /* 0x000000051a197c11 */ /* 0x000fce000f8e10ff */
.L_x_3813:
[----:B------:R-:W0:Y:S02]  /*0720*/  LDC.64 R12, c[0x0][0x390] ;  /* 0x0000e400ff0c7b82 */ /* 0x000e240000000a00 */
[----:B0-----:R-:W-:-:S05]  /*0730*/  IMAD.WIDE R28, R21, 0x4, R12 ;  /* 0x00000004151c7825 */ /* 0x001fca00078e020c */
[----:B------:R-:W2:Y:S01]  /*0740*/  LDG.E.128 R8, desc[UR12][R28.64] ;  /* 0x0000000c1c087981 */ /* 0x000ea2000c1e1d00 */
[----:B------:R-:W-:-:S06]  /*0750*/  IMAD.WIDE R4, R24, 0x4, R12 ;  /* 0x0000000418047825 */ /* 0x000fcc00078e020c */
[----:B------:R-:W3:Y:S01]  /*0760*/  LDG.E.128 R4, desc[UR12][R4.64] ;  /* 0x0000000c04047981 */ /* 0x000ee2000c1e1d00 */
[----:B------:R-:W-:-:S03]  /*0770*/  MOV R27, UR14 ;  /* 0x0000000e001b7c02 */ /* 0x000fc60008000f00 */
[----:B--2---:R0:W-:Y:S02]  /*0780*/  STS.128 [R25], R8 ;  /* 0x0000000819007388 */ /* 0x0041e40000000c00 */
[----:B0-----:R-:W-:-:S04]  /*0790*/  IMAD.WIDE R8, R23, 0x4, R12 ;  /* 0x0000000417087825 */ /* 0x001fc800078e020c */
[----:B------:R-:W-:Y:S02]  /*07a0*/  IMAD.WIDE R12, R22, 0x4, R12 ;  /* 0x00000004160c7825 */ /* 0x000fe400078e020c */
[----:B------:R-:W2:Y:S04]  /*07b0*/  LDG.E.128 R8, desc[UR12][R8.64] ;  /* 0x0000000c08087981 */ /* 0x000ea8000c1e1d00 */
[----:B------:R-:W4:Y:S01]  /*07c0*/  LDG.E.128 R12, desc[UR12][R12.64] ;  /* 0x0000000c0c0c7981 */ /* 0x000f22000c1e1d00 */
[----:B------:R-:W-:Y:S01]  /*07d0*/  IMAD R27, R27, 0x10, R25 ;  /* 0x000000101b1b7824 */ /* 0x000fe200078e0219 */
[----:B------:R-:W-:Y:S02]  /*07e0*/  MOV R28, UR14 ;  /* 0x0000000e001c7c02 */ /* 0x000fe40008000f00 */
[----:B------:R-:W-:-:S02]  /*07f0*/  MOV R29, UR14 ;  /* 0x0000000e001d7c02 */ /* 0x000fc40008000f00 */
[----:B---3--:R0:W-:Y:S01]  /*0800*/  STS.128 [R27], R4 ;  /* 0x000000041b007388 */ /* 0x0081e20000000c00 */
[--C-:B------:R-:W-:Y:S02]  /*0810*/  IMAD R28, R28, 0x20, R25.reuse ;  /* 0x000000201c1c7824 */ /* 0x100fe400078e0219 */
[----:B------:R-:W-:Y:S01]  /*0820*/  IMAD R29, R29, 0x30, R25 ;  /* 0x000000301d1d7824 */ /* 0x000fe200078e0219 */
[----:B0-----:R-:W-:Y:S02]  /*0830*/  MOV R5, UR10 ;  /* 0x0000000a00057c02 */ /* 0x001fe40008000f00 */
[----:B------:R-:W-:Y:S02]  /*0840*/  MOV R7, UR10 ;  /* 0x0000000a00077c02 */ /* 0x000fe40008000f00 */
[----:B------:R-:W-:Y:S01]  /*0850*/  IADD3 R26, PT, PT, R5, UR10, R26 ;  /* 0x0000000a051a7c10 */ /* 0x000fe2000fffe01a */
[----:B------:R-:W-:Y:S01]  /*0860*/  IMAD.U32 R5, RZ, RZ, UR14 ;  /* 0x0000000eff057e24 */ /* 0x000fe2000f8e00ff */
[----:B------:R-:W-:-:S02]  /*0870*/  MOV R4, UR14 ;  /* 0x0000000e00047c02 */ /* 0x000fc40008000f00 */
[----:B------:R-:W-:Y:S01]  /*0880*/  IADD3 R26, PT, PT, R7, UR10, R26 ;  /* 0x0000000a071a7c10 */ /* 0x000fe2000fffe01a */
[C---:B------:R-:W-:Y:S01]  /*0890*/  IMAD R24, R5.reuse, 0x10, R24 ;  /* 0x0000001005187824 */ /* 0x040fe200078e0218 */
[----:B------:R-:W-:Y:S02]  /*08a0*/  MOV R6, UR14 ;  /* 0x0000000e00067c02 */ /* 0x000fe40008000f00 */
        /* <DEDUP_REMOVED lines=9> */
.L_x_3812:
[----:B------:R-:W-:Y:S05]  /*0940*/  BSYNC.RECONVERGENT B0 ;  /* 0x0000000000007941 */ /* 0x000fea0003800200 */
.L_x_3811:
[----:B------:R-:W2:Y:S08]  /*0950*/  S2UR UR7, SR_CgaCtaId ;  /* 0x00000000000779c3 */ /* 0x000eb00000008800 */
[----:B------:R-:W-:Y:S01]  /*0960*/  BAR.SYNC.DEFER_BLOCKING 0x0 ;  /* 0x0000000000007b1d */ /* 0x000fe20000010000 */
[----:B------:R-:W-:Y:S02]  /*0970*/  LOP3.LUT R17, R17, 0xc, RZ, 0xc0, !PT ;  /* 0x0000000c11117812 */ /* 0x000fe400078ec0ff */
[----:B-1----:R-:W-:-:S02]  /*0980*/  LEA R12, R3, R18, 0x2 ;  /* 0x00000012030c7211 */ /* 0x002fc400078e10ff */
[----:B------:R-:W-:Y:S01]  /*0990*/  LOP3.LUT R26, R20, 0x2, RZ, 0x3c, !PT ;  /* 0x00000002141a7812 */ /* 0x000fe200078e3cff */
[----:B------:R-:W-:Y:S01]  /*09a0*/  UMOV UR5, 0x400 ;  /* 0x0000040000057882 */ /* 0x000fe20000000000 */
[----:B------:R-:W-:Y:S01]  /*09b0*/  IMAD.IADD R13, R18, 0x1, R17 ;  /* 0x00000001120d7824 */ /* 0x000fe200078e0211 */
[----:B------:R-:W-:Y:S01]  /*09c0*/  LOP3.LUT R17, R17, 0x8, RZ, 0x3c, !PT ;  /* 0x0000000811117812 */ /* 0x000fe200078e3cff */
[----:B--2---:R-:W-:-:S03]  /*09d0*/  ULEA UR5, UR7, UR5, 0x18 ;  /* 0x0000000507057291 */ /* 0x004fc6000f8ec0ff */
[----:B0-----:R-:W-:Y:S04]  /*09e0*/  LDS R5, [R13] ;  /* 0x000000000d057984 */ /* 0x001fe80000000800 */
[----:B------:R0:W-:Y:S01]  /*09f0*/  LDS R6, [R13+0x800] ;  /* 0x000800000d067984 */ /* 0x0001e20000000800 */
[----:B------:R-:W-:-:S03]  /*0a00*/  LEA R7, R20, UR5, 0x2 ;  /* 0x0000000514077c11 */ /* 0x000fc6000f8e10ff */
[----:B------:R-:W-:Y:S01]  /*0a10*/  LDS R27, [R12] ;  /* 0x000000000c1b7984 */ /* 0x000fe20000000800 */
[----:B------:R-:W1:Y:S03]  /*0a20*/  LDCU UR5, c[0x0][0x384] ;  /* 0x00007080ff0577ac */ /* 0x000e660008000800 */
[----:B------:R-:W2:Y:S01]  /*0a30*/  LDS R11, [R7+0x14] ;  /* 0x00001400070b7984 */ /* 0x000ea20000000800 */
[----:B0-----:R-:W-:-:S03]  /*0a40*/  IADD3 R13, PT, PT, R18, R17, RZ ;  /* 0x00000011120d7210 */ /* 0x001fc60007ffe0ff */
[----:B------:R-:W0:Y:S04]  /*0a50*/  LDS R9, [R7] ;  /* 0x0000000007097984 */ /* 0x000e280000000800 */
[----:B------:R-:W3:Y:S04]  /*0a60*/  LDS R29, [R7+0x28] ;  /* 0x00002800071d7984 */ /* 0x000ee80000000800 */
[----:B------:R-:W4:Y:S04]  /*0a70*/  LDS R28, [R7+0x3c] ;  /* 0x00003c00071c7984 */ /* 0x000f280000000800 */
[----:B------:R-:W-:Y:S04]  /*0a80*/  LDS R21, [R12+0x800] ;  /* 0x000800000c157984 */ /* 0x000fe80000000800 */
[----:B------:R-:W-:Y:S04]  /*0a90*/  LDS R23, [R13+0x800] ;  /* 0x000800000d177984 */ /* 0x000fe80000000800 */
[----:B--2---:R-:W2:Y:S04]  /*0aa0*/  SHFL.IDX PT, R22, R11, R20, 0x1c1f ;  /* 0x001c1f140b167589 */ /* 0x004ea800000e0000 */
[----:B------:R-:W5:Y:S04]  /*0ab0*/  SHFL.IDX PT, R4, R11, R3, 0x1c1f ;  /* 0x001c1f030b047589 */ /* 0x000f6800000e0000 */
[----:B0-----:R-:W0:Y:S04]  /*0ac0*/  SHFL.IDX PT, R15, R9, R20, 0x1c1f ;  /* 0x001c1f14090f7589 */ /* 0x001e2800000e0000 */
[----:B------:R-:W1:Y:S04]  /*0ad0*/  SHFL.IDX PT, R8, R9, R3, 0x1c1f ;  /* 0x001c1f0309087589 */ /* 0x000e6800000e0000 */
[----:B---3--:R-:W3:Y:S04]  /*0ae0*/  SHFL.IDX PT, R10, R29, R20, 0x1c1f ;  /* 0x001c1f141d0a7589 */ /* 0x008ee800000e0000 */
[----:B------:R-:W3:Y:S04]  /*0af0*/  SHFL.IDX PT, R14, R29, R3, 0x1c1f ;  /* 0x001c1f031d0e7589 */ /* 0x000ee800000e0000 */
[----:B----4-:R-:W4:Y:S01]  /*0b00*/  SHFL.IDX PT, R7, R28, R20, 0x1c1f ;  /* 0x001c1f141c077589 */ /* 0x010f2200000e0000 */
[----:B--2---:R-:W-:-:S02]  /*0b10*/  IMAD R12, R5, R22, RZ ;  /* 0x00000016050c7224 */ /* 0x004fc400078e02ff */
[----:B------:R-:W-:Y:S01]  /*0b20*/  IMAD R22, R22, R6, RZ ;  /* 0x0000000616167224 */ /* 0x000fe200078e02ff */
[----:B------:R-:W2:Y:S01]  /*0b30*/  SHFL.IDX PT, R25, R29, R26, 0x1c1f ;  /* 0x001c1f1a1d197589 */ /* 0x000ea200000e0000 */
[----:B-----5:R-:W-:Y:S02]  /*0b40*/  IMAD R12, R27, R4, R12 ;  /* 0x000000041b0c7224 */ /* 0x020fe400078e020c */
[----:B------:R-:W-:Y:S02]  /*0b50*/  IMAD R4, R4, R21, R22 ;  /* 0x0000001504047224 */ /* 0x000fe400078e0216 */
[----:B0-----:R-:W-:Y:S01]  /*0b60*/  IMAD R17, R5, R15, RZ ;  /* 0x0000000f05117224 */ /* 0x001fe200078e02ff */
[----:B------:R-:W0:Y:S01]  /*0b70*/  LDS R22, [R13] ;  /* 0x000000000d167984 */ /* 0x000e220000000800 */
[----:B------:R-:W-:Y:S02]  /*0b80*/  IMAD R15, R15, R6, RZ ;  /* 0x000000060f0f7224 */ /* 0x000fe400078e02ff */
[----:B-1----:R-:W-:Y:S01]  /*0b90*/  IMAD R17, R27, R8, R17 ;  /* 0x000000081b117224 */ /* 0x002fe200078e0211 */
[----:B------:R-:W-:Y:S01]  /*0ba0*/  SHFL.IDX PT, R13, R29, R16, 0x1c1f ;  /* 0x001c1f101d0d7589 */ /* 0x000fe200000e0000 */
[----:B------:R-:W-:-:S02]  /*0bb0*/  IMAD R8, R8, R21, R15 ;  /* 0x0000001508087224 */ /* 0x000fc400078e020f */
[----:B---3--:R-:W-:Y:S02]  /*0bc0*/  IMAD R15, R5, R10, RZ ;  /* 0x0000000a050f7224 */ /* 0x008fe400078e02ff */
[----:B------:R-:W-:Y:S02]  /*0bd0*/  IMAD R24, R10, R6, RZ ;  /* 0x000000060a187224 */ /* 0x000fe400078e02ff */
[----:B------:R-:W-:Y:S02]  /*0be0*/  IMAD R10, R27, R14, R15 ;  /* 0x0000000e1b0a7224 */ /* 0x000fe400078e020f */
[----:B------:R-:W-:Y:S01]  /*0bf0*/  IMAD R14, R14, R21, R24 ;  /* 0x000000150e0e7224 */ /* 0x000fe200078e0218 */
[----:B------:R-:W-:Y:S01]  /*0c00*/  SHFL.IDX PT, R15, R28, R16, 0x1c1f ;  /* 0x001c1f101c0f7589 */ /* 0x000fe200000e0000 */
[----:B----4-:R-:W-:Y:S02]  /*0c10*/  IMAD R5, R5, R7, RZ ;  /* 0x0000000705057224 */ /* 0x010fe400078e02ff */
[----:B------:R-:W-:Y:S01]  /*0c20*/  IMAD R6, R7, R6, RZ ;  /* 0x0000000607067224 */ /* 0x000fe200078e02ff */
[----:B------:R-:W1:Y:S01]  /*0c30*/  SHFL.IDX PT, R24, R28, R3, 0x1c1f ;  /* 0x001c1f031c187589 */ /* 0x000e6200000e0000 */
[----:B--2---:R-:W-:-:S03]  /*0c40*/  IMAD R14, R25, R23, R14 ;  /* 0x00000017190e7224 */ /* 0x004fc600078e020e */
[----:B------:R-:W2:Y:S04]  /*0c50*/  SHFL.IDX PT, R7, R9, R26, 0x1c1f ;  /* 0x001c1f1a09077589 */ /* 0x000ea800000e0000 */
[----:B------:R-:W-:Y:S01]  /*0c60*/  SHFL.IDX PT, R9, R9, R16, 0x1c1f ;  /* 0x001c1f1009097589 */ /* 0x000fe200000e0000 */
[----:B0-----:R-:W-:Y:S02]  /*0c70*/  IMAD R10, R22, R25, R10 ;  /* 0x00000019160a7224 */ /* 0x001fe400078e020a */
[----:B-1----:R-:W-:Y:S02]  /*0c80*/  IMAD R27, R27, R24, R5 ;  /* 0x000000181b1b7224 */ /* 0x002fe400078e0205 */
[----:B------:R-:W-:Y:S02]  /*0c90*/  IMAD R5, R16, 0x4, R18 ;  /* 0x0000000410057824 */ /* 0x000fe400078e0212 */
[----:B--2---:R-:W-:-:S02]  /*0ca0*/  IMAD R17, R22, R7, R17 ;  /* 0x0000000716117224 */ /* 0x004fc400078e0211 */
[----:B------:R-:W-:Y:S02]  /*0cb0*/  IMAD R21, R24, R21, R6 ;  /* 0x0000001518157224 */ /* 0x000fe400078e0206 */
[----:B------:R-:W-:Y:S01]  /*0cc0*/  IMAD R7, R7, R23, R8 ;  /* 0x0000001707077224 */ /* 0x000fe200078e0208 */
[----:B------:R-:W-:Y:S04]  /*0cd0*/  LDS R6, [R5] ;  /* 0x0000000005067984 */ /* 0x000fe80000000800 */
[----:B------:R-:W-:Y:S04]  /*0ce0*/  LDS R8, [R5+0x800] ;  /* 0x0008000005087984 */ /* 0x000fe80000000800 */
[----:B------:R-:W0:Y:S04]  /*0cf0*/  SHFL.IDX PT, R5, R11, R26, 0x1c1f ;  /* 0x001c1f1a0b057589 */ /* 0x000e2800000e0000 */
[----:B------:R1:W2:Y:S04]  /*0d00*/  SHFL.IDX PT, R24, R28, R26, 0x1c1f ;  /* 0x001c1f1a1c187589 */ /* 0x0002a800000e0000 */
[----:B------:R-:W3:Y:S01]  /*0d10*/  SHFL.IDX PT, R11, R11, R16, 0x1c1f ;  /* 0x001c1f100b0b7589 */ /* 0x000ee200000e0000 */
[----:B-1----:R-:W-:Y:S01]  /*0d20*/  MOV R28, UR5 ;  /* 0x00000005001c7c02 */ /* 0x002fe20008000f00 */
[----:B------:R-:W-:Y:S01]  /*0d30*/  USHF.L.U32 UR5, UR11, 0x2, URZ ;  /* 0x000000020b057899 */ /* 0x000fe200080006ff */
[----:B0-----:R-:W-:-:S02]  /*0d40*/  IMAD R12, R22, R5, R12 ;  /* 0x00000005160c7224 */ /* 0x001fc400078e020c */
[-C--:B------:R-:W-:Y:S02]  /*0d50*/  IMAD R26, R5, R23.reuse, R4 ;  /* 0x00000017051a7224 */ /* 0x080fe400078e0204 */
[----:B------:R-:W0:Y:S01]  /*0d60*/  LDC.64 R4, c[0x0][0x3a0] ;  /* 0x0000e800ff047b82 */ /* 0x000e220000000a00 */
[----:B--2---:R-:W-:Y:S02]  /*0d70*/  IMAD R22, R22, R24, R27 ;  /* 0x0000001816167224 */ /* 0x004fe400078e021b */
[----:B------:R-:W-:Y:S02]  /*0d80*/  IMAD R24, R24, R23, R21 ;  /* 0x0000001718187224 */ /* 0x000fe400078e0215 */
[C---:B------:R-:W-:Y:S02]  /*0d90*/  IMAD R21, R6.reuse, R9, R17 ;  /* 0x0000000906157224 */ /* 0x040fe400078e0211 */
[----:B------:R-:W-:Y:S01]  /*0da0*/  IMAD R23, R6, R13, R10 ;  /* 0x0000000d06177224 */ /* 0x000fe200078e020a */
[----:B------:R-:W-:Y:S01]  /*0db0*/  MOV R10, UR6 ;  /* 0x00000006000a7c02 */ /* 0x000fe20008000f00 */
[----:B------:R-:W-:-:S02]  /*0dc0*/  IMAD R27, R9, R8, R7 ;  /* 0x00000008091b7224 */ /* 0x000fc400078e0207 */
[----:B------:R-:W-:Y:S01]  /*0dd0*/  IMAD R9, R28, UR4, R19 ;  /* 0x000000041c097c24 */ /* 0x000fe2000f8e0213 */
[----:B------:R-:W-:Y:S01]  /*0de0*/  UIADD3 UR4, UPT, UPT, UR11, UR4, URZ ;  /* 0x000000040b047290 */ /* 0x000fe2000fffe0ff */
[C---:B---3--:R-:W-:Y:S01]  /*0df0*/  IMAD R17, R6.reuse, R11, R12 ;  /* 0x0000000b06117224 */ /* 0x048fe200078e020c */
[----:B------:R-:W-:Y:S01]  /*0e00*/  MOV R12, UR6 ;  /* 0x00000006000c7c02 */ /* 0x000fe20008000f00 */
[----:B------:R-:W-:Y:S01]  /*0e10*/  IMAD R25, R6, R15, R22 ;  /* 0x0000000f06197224 */ /* 0x000fe200078e0216 */
[----:B------:R-:W-:Y:S01]  /*0e20*/  LEA R7, R10, R9, 0x9 ;  /* 0x000000090a077211 */ /* 0x000fe200078e48ff */
[----:B------:R-:W-:Y:S01]  /*0e30*/  IMAD.U32 R6, RZ, RZ, UR6 ;  /* 0x00000006ff067e24 */ /* 0x000fe2000f8e00ff */
[----:B------:R-:W-:Y:S01]  /*0e40*/  UISETP.GE.U32.AND UP0, UPT, UR4, UR5, UPT ;  /* 0x000000050400728c */ /* 0x000fe2000bf06070 */
[----:B------:R-:W-:Y:S01]  /*0e50*/  IMAD R29, R11, R8, R26 ;  /* 0x000000080b1d7224 */ /* 0x000fe200078e021a */
[----:B------:R-:W-:Y:S01]  /*0e60*/  LEA R12, R12, R7, 0x8 ;  /* 0x000000070c0c7211 */ /* 0x000fe200078e40ff */
[----:B------:R-:W-:-:S02]  /*0e70*/  IMAD R6, R6, 0x100, R9 ;  /* 0x0000010006067824 */ /* 0x000fc400078e0209 */
[-C--:B------:R-:W-:Y:S02]  /*0e80*/  IMAD R13, R13, R8.reuse, R14 ;  /* 0x000000080d0d7224 */ /* 0x080fe400078e020e */
[----:B------:R-:W-:Y:S02]  /*0e90*/  IMAD R15, R15, R8, R24 ;  /* 0x000000080f0f7224 */ /* 0x000fe400078e0218 */
[--C-:B0-----:R-:W-:Y:S01]  /*0ea0*/  IMAD.WIDE R10, R9, 0x4, R4.reuse ;  /* 0x00000004090a7825 */ /* 0x101fe200078e0204 */
[----:B------:R-:W-:Y:S03]  /*0eb0*/  BAR.SYNC.DEFER_BLOCKING 0x0 ;  /* 0x0000000000007b1d */ /* 0x000fe60000010000 */
        /* <DEDUP_REMOVED lines=13> */
        .weak           $__internal_117_$__cuda_sm20_div_u16
        .type           $__internal_117_$__cuda_sm20_div_u16,@function
        .size           $__internal_117_$__cuda_sm20_div_u16,(.L_x_38620 - $__internal_117_$__cuda_sm20_div_u16)
$__internal_117_$__cuda_sm20_div_u16:
[----:B------:R-:W0:Y:S01]  /*0f90*/  I2F.U16 R2, UR6 ;  /* 0x0000000600027d06 */ /* 0x000e220008101000 */
[----:B------:R-:W-:Y:S01]  /*0fa0*/  HFMA2 R3, -RZ, RZ, 15, 0 ;  /* 0x4b800000ff037431 */ /* 0x000fe200000001ff */
[----:B------:R-:W-:Y:S01]  /*0fb0*/  I2FP.F32.U32.RZ R0, R0 ;  /* 0x0000000000007245 */ /* 0x000fe2000020d000 */
[----:B------:R-:W-:Y:S01]  /*0fc0*/  HFMA2 R5, -RZ, RZ, 0, 0 ;  /* 0x00000000ff057431 */ /* 0x000fe200000001ff */
        /* <DEDUP_REMOVED lines=13> */
[----:B------:R-:W-:Y:S06]  /*10a0*/  RET.REL.NODEC R4 `(_Z9cuda_gemmIiLi128ELi4ELi1ELi1024ELi4ELi4ELi64ELi0ELi1EEviiiPT_S1_S1_iii) ;  /* 0xffffffec04d47950 */ /* 0x000fec0003c3ffff */
.L_x_3815:
        /* <DEDUP_REMOVED lines=13> */
.L_x_38620:


//--------------------- .text._Z9cuda_gemmIiLi128ELi4ELi1ELi1024ELi4ELi4ELi64ELi0ELi0EEviiiPT_S1_S1_iii --------------------------
	.section	.text._Z9cuda_gemmIiLi128ELi4ELi1ELi1024ELi4ELi4ELi64ELi0ELi0EEviiiPT_S1_S1_iii,"ax",@progbits
	.align	128
        .global         _Z9cuda_gemmIiLi128ELi4ELi1ELi1024ELi4ELi4ELi64ELi0ELi0EEviiiPT_S1_S1_iii
        .type           _Z9cuda_gemmIiLi128ELi4ELi1ELi1024ELi4ELi4ELi64ELi0ELi0EEviiiPT_S1_S1_iii,@function
        .size           _Z9cuda_gemmIiLi128ELi4ELi1ELi1024ELi4ELi4ELi64ELi0ELi0EEviiiPT_S1_S1_iii,(.L_x_38622 - _Z9cuda_gemmIiLi128ELi4ELi1ELi1024ELi4ELi4ELi64ELi0ELi0EEviiiPT_S1_S1_iii)
        .other          _Z9cuda_gemmIiLi128ELi4ELi1ELi1024ELi4ELi4ELi64ELi0ELi0EEviiiPT_S1_S1_iii,@"STO_CUDA_ENTRY STV_DEFAULT"
_Z9cuda_gemmIiLi128ELi4ELi1ELi1024ELi4ELi4ELi64ELi0ELi0EEviiiPT_S1_S1_iii:
.text._Z9cuda_gemmIiLi128ELi4ELi1ELi1024ELi4ELi4ELi64ELi0ELi0EEviiiPT_S1_S1_iii:
        /* <DEDUP_REMOVED lines=25> */
[----:B------:R-:W-:Y:S01]  /*0190*/  ISETP.GE.U32.AND P0, PT, R5, R6, PT ;  /* 0x000000060500720c */ /* 0x000fe20003f06070 */
[----:B------:R-:W-:-:S12]  /*01a0*/  IMAD R6, R3, R2, RZ ;  /* 0x0000000203067224 */ /* 0x000fd800078e02ff */
        /* <DEDUP_REMOVED lines=33> */
.L_x_3818:
        /* <DEDUP_REMOVED lines=25> */
.L_x_3817:
[----:B------:R-:W-:Y:S05]  /*0550*/  BSYNC.RECONVERGENT B0 ;  /* 0x0000000000007941 */ /* 0x000fea0003800200 */
.L_x_3816:
[----:B------:R-:W-:Y:S01]  /*0560*/  IMAD.MOV.U32 R4, RZ, RZ, 0x80 ;  /* 0x00000080ff047424 */ /* 0x000fe200078e00ff */
[----:B------:R-:W-:Y:S02]  /*0570*/  MOV R5, R0 ;  /* 0x0000000000057202 */ /* 0x000fe40000000f00 */
[----:B------:R-:W-:-:S07]  /*0580*/  MOV R6, 0x5a0 ;  /* 0x000005a000067802 */ /* 0x000fce0000000f00 */
[----:B0-----:R-:W-:Y:S05]  /*0590*/  CALL.REL.NOINC `($__internal_118_$__cuda_sm20_div_s16) ;  /* 0x0000002000047944 */ /* 0x001fea0003c00000 */
[----:B------:R-:W-:Y:S01]  /*05a0*/  UPRMT UR4, UR8, 0x9910, URZ ;  /* 0x0000991008047896 */ /* 0x000fe200080000ff */
[----:B------:R-:W-:Y:S01]  /*05b0*/  IMAD.MOV.U32 R4, RZ, RZ, 0x4 ;  /* 0x00000004ff047424 */ /* 0x000fe200078e00ff */
[----:B------:R-:W-:-:S04]  /*05c0*/  MOV R6, 0x600 ;  /* 0x0000060000067802 */ /* 0x000fc80000000f00 */
[----:B------:R-:W-:Y:S01]  /*05d0*/  IMAD.U32 R5, RZ, RZ, UR4 ;  /* 0x00000004ff057e24 */ /* 0x000fe2000f8e00ff */
[----:B------:R-:W-:-:S06]  /*05e0*/  UMOV UR4, UR8 ;  /* 0x0000000800047c82 */ /* 0x000fcc0008000000 */
[----:B------:R-:W-:Y:S05]  /*05f0*/  CALL.REL.NOINC `($__internal_118_$__cuda_sm20_div_s16) ;  /* 0x0000001c00ec7944 */ /* 0x000fea0003c00000 */
        /* <DEDUP_REMOVED lines=16> */
[----:B------:R-:W-:Y:S01]  /*0700*/  ISETP.GE.U32.AND P0, PT, R3, R32, PT ;  /* 0x000000200300720c */ /* 0x000fe20003f06070 */
[----:B------:R-:W-:-:S12]  /*0710*/  @P1 EXIT ;  /* 0x000000000000194d */ /* 0x000fd80003800000 */
[----:B------:R-:W0:Y:S01]  /*0720*/  LDCU UR16, c[0x0][0x360] ;  /* 0x00006c00ff1077ac */ /* 0x000e220008000800 */
[----:B------:R-:W-:Y:S01]  /*0730*/  @P0 IMAD.IADD R3, R3, 0x1, -R32 ;  /* 0x0000000103030824 */ /* 0x000fe200078e0a20 */
[----:B------:R-:W-:Y:S01]  /*0740*/  ISETP.NE.U32.AND P2, PT, R32, RZ, PT ;  /* 0x000000ff2000720c */ /* 0x000fe20003f45070 */
[----:B------:R-:W1:Y:S01]  /*0750*/  S2UR UR10, SR_CTAID.X ;  /* 0x00000000000a79c3 */ /* 0x000e620000002500 */
[----:B------:R-:W-:Y:S01]  /*0760*/  IMAD.SHL.U32 R0, R29, 0x4, RZ ;  /* 0x000000041d007824 */ /* 0x000fe200078e00ff */
[----:B------:R-:W-:Y:S01]  /*0770*/  @P0 IADD3 R36, PT, PT, R36, 0x1, RZ ;  /* 0x0000000124240810 */ /* 0x000fe20007ffe0ff */
[----:B------:R-:W-:Y:S01]  /*0780*/  UPRMT UR9, UR8, 0x9910, URZ ;  /* 0x0000991008097896 */ /* 0x000fe200080000ff */
[----:B------:R-:W-:Y:S02]  /*0790*/  ISETP.GE.U32.AND P1, PT, R3, R32, PT ;  /* 0x000000200300720c */ /* 0x000fe40003f26070 */
[----:B------:R-:W-:Y:S02]  /*07a0*/  LOP3.LUT R35, R29, 0x3, RZ, 0xc0, !PT ;  /* 0x000000031d237812 */ /* 0x000fe400078ec0ff */
[----:B------:R-:W-:Y:S01]  /*07b0*/  MOV R5, 0x8c0 ;  /* 0x000008c000057802 */ /* 0x000fe20000000f00 */
[----:B0-----:R-:W-:-:S08]  /*07c0*/  USHF.L.U32 UR5, UR16, 0x2, URZ ;  /* 0x0000000210057899 */ /* 0x001fd000080006ff */
[----:B------:R-:W-:Y:S01]  /*07d0*/  @P1 VIADD R36, R36, 0x1 ;  /* 0x0000000124241836 */ /* 0x000fe20000000000 */
[----:B------:R-:W-:Y:S01]  /*07e0*/  @!P2 LOP3.LUT R36, RZ, R32, RZ, 0x33, !PT ;  /* 0x00000020ff24a212 */ /* 0x000fe200078e33ff */
[----:B------:R-:W-:Y:S02]  /*07f0*/  ULOP3.LUT UR6, UR5, 0xffff, URZ, 0xc0, !UPT ;  /* 0x0000ffff05067892 */ /* 0x000fe4000f8ec0ff */
[----:B------:R-:W-:Y:S01]  /*0800*/  VIADD R0, R0, UR5 ;  /* 0x0000000500007c36 */ /* 0x000fe20008000000 */
[----:B------:R-:W-:Y:S01]  /*0810*/  UMOV UR5, UR7 ;  /* 0x0000000700057c82 */ /* 0x000fe20008000000 */
[----:B------:R-:W-:Y:S01]  /*0820*/  IMAD.MOV R31, RZ, RZ, -R36 ;  /* 0x000000ffff1f7224 */ /* 0x000fe200078e0a24 */
[----:B-1----:R-:W-:Y:S02]  /*0830*/  USHF.L.U32 UR14, UR10, 0xa, URZ ;  /* 0x0000000a0a0e7899 */ /* 0x002fe400080006ff */
[----:B------:R-:W-:Y:S01]  /*0840*/  IADD3 R0, PT, PT, RZ, -R0, RZ ;  /* 0x80000000ff007210 */ /* 0x000fe20007ffe0ff */
[----:B------:R-:W-:-:S02]  /*0850*/  IMAD R31, R32, R31, R29 ;  /* 0x0000001f201f7224 */ /* 0x000fc400078e021d */
[----:B------:R-:W-:Y:S01]  /*0860*/  IMAD R29, R33, UR10, R29 ;  /* 0x0000000a211d7c24 */ /* 0x000fe2000f8e021d */
[----:B------:R-:W-:Y:S02]  /*0870*/  PRMT R0, R0, 0x7710, RZ ;  /* 0x0000771000007816 */ /* 0x000fe400000000ff */
[----:B------:R-:W-:-:S03]  /*0880*/  LOP3.LUT R30, R31, 0x3, RZ, 0xc0, !PT ;  /* 0x000000031f1e7812 */ /* 0x000fc600078ec0ff */
[----:B------:R-:W-:-:S05]  /*0890*/  VIADD R0, R0, 0x3ff ;  /* 0x000003ff00007836 */ /* 0x000fca0000000000 */
[----:B------:R-:W-:-:S07]  /*08a0*/  LOP3.LUT R0, R0, 0xffff, RZ, 0xc0, !PT ;  /* 0x0000ffff00007812 */ /* 0x000fce00078ec0ff */
[----:B------:R-:W-:Y:S05]  /*08b0*/  CALL.REL.NOINC `($__internal_119_$__cuda_sm20_div_u16) ;  /* 0x0000001c00a87944 */ /* 0x000fea0003c00000 */
[----:B------:R-:W0:Y:S01]  /*08c0*/  LDCU.64 UR10, c[0x0][0x3a8] ;  /* 0x00007500ff0a77ac */ /* 0x000e220008000a00 */
[C---:B------:R-:W-:Y:S01]  /*08d0*/  IADD3 R3, PT, PT, R30.reuse, 0x1, RZ ;  /* 0x000000011e037810 */ /* 0x040fe20007ffe0ff */
[C---:B------:R-:W-:Y:S01]  /*08e0*/  VIADD R2, R30.reuse, 0x2 ;  /* 0x000000021e027836 */ /* 0x040fe20000000000 */
[----:B------:R-:W-:Y:S01]  /*08f0*/  IADD3 R4, PT, PT, R30, 0x3, RZ ;  /* 0x000000031e047810 */ /* 0x000fe20007ffe0ff */
[----:B------:R-:W1:Y:S01]  /*0900*/  LDCU UR7, c[0x0][0x388] ;  /* 0x00007100ff0777ac */ /* 0x000e620008000800 */
[C---:B------:R-:W-:Y:S01]  /*0910*/  VIADD R27, R31.reuse, 0x1 ;  /* 0x000000011f1b7836 */ /* 0x040fe20000000000 */
[----:B------:R-:W-:Y:S01]  /*0920*/  LOP3.LUT R28, R34, 0x3, RZ, 0xc0, !PT ;  /* 0x00000003221c7812 */ /* 0x000fe200078ec0ff */
[----:B------:R-:W-:Y:S01]  /*0930*/  VIADD R8, R31, 0xffffffff ;  /* 0xffffffff1f087836 */ /* 0x000fe20000000000 */
[----:B------:R-:W-:Y:S01]  /*0940*/  UPRMT UR8, UR4, 0x9910, URZ ;  /* 0x0000991004087896 */ /* 0x000fe200080000ff */
[----:B------:R-:W-:Y:S02]  /*0950*/  LOP3.LUT R26, R30, 0x2, RZ, 0x3c, !PT ;  /* 0x000000021e1a7812 */ /* 0x000fe400078e3cff */
[----:B------:R-:W-:-:S02]  /*0960*/  LOP3.LUT R27, R27, 0x3, RZ, 0xc0, !PT ;  /* 0x000000031b1b7812 */ /* 0x000fc400078ec0ff */
[----:B------:R-:W-:Y:S01]  /*0970*/  LOP3.LUT R8, R8, 0x3, RZ, 0xc0, !PT ;  /* 0x0000000308087812 */ /* 0x000fe200078ec0ff */
[----:B0-----:R-:W-:Y:S01]  /*0980*/  IMAD.U32 R9, RZ, RZ, UR11 ;  /* 0x0000000bff097e24 */ /* 0x001fe2000f8e00ff */
[----:B------:R-:W-:Y:S01]  /*0990*/  ISETP.GE.AND P0, PT, R3, UR11, PT ;  /* 0x0000000b03007c0c */ /* 0x000fe2000bf06270 */
[----:B------:R-:W-:Y:S01]  /*09a0*/  UISETP.LT.AND UP0, UPT, UR10, 0x4, UPT ;  /* 0x000000040a00788c */ /* 0x000fe2000bf01270 */
[----:B------:R-:W-:Y:S01]  /*09b0*/  ISETP.GE.AND P1, PT, R4, UR11, PT ;  /* 0x0000000b04007c0c */ /* 0x000fe2000bf26270 */
[----:B-1----:R-:W-:Y:S01]  /*09c0*/  USHF.R.S32.HI UR6, URZ, 0x1f, UR7 ;  /* 0x0000001fff067899 */ /* 0x002fe20008011407 */
[C---:B------:R-:W-:Y:S01]  /*09d0*/  SEL R0, R9.reuse, RZ, P0 ;  /* 0x000000ff09007207 */ /* 0x040fe20000000000 */
[----:B------:R-:W-:Y:S01]  /*09e0*/  USEL UR4, UR10, 0x4, UP0 ;  /* 0x000000040a047887 */ /* 0x000fe20008000000 */
[----:B------:R-:W-:Y:S01]  /*09f0*/  ISETP.GE.AND P0, PT, R2, UR11, PT ;  /* 0x0000000b02007c0c */ /* 0x000fe2000bf06270 */
[----:B------:R-:W-:Y:S01]  /*0a00*/  ULEA.HI UR6, UR6, UR7, URZ, 0xa ;  /* 0x0000000706067291 */ /* 0x000fe2000f8f50ff */
[----:B------:R-:W-:Y:S01]  /*0a10*/  SEL R7, R9, RZ, P1 ;  /* 0x000000ff09077207 */ /* 0x000fe20000800000 */
[----:B------:R-:W-:Y:S01]  /*0a20*/  IMAD.IADD R3, R3, 0x1, -R0 ;  /* 0x0000000103037824 */ /* 0x000fe200078e0a00 */
[C---:B------:R-:W-:Y:S01]  /*0a30*/  SEL R5, R9.reuse, RZ, P0 ;  /* 0x000000ff09057207 */ /* 0x040fe20000000000 */
[----:B------:R-:W-:Y:S01]  /*0a40*/  USHF.R.S32.HI UR6, URZ, 0xa, UR6 ;  /* 0x0000000aff067899 */ /* 0x000fe20008011406 */
[----:B------:R-:W-:Y:S01]  /*0a50*/  ISETP.GE.AND P0, PT, R30, UR11, PT ;  /* 0x0000000b1e007c0c */ /* 0x000fe2000bf06270 */
[----:B------:R-:W-:Y:S01]  /*0a60*/  UMOV UR7, UR8 ;  /* 0x0000000800077c82 */ /* 0x000fe20008000000 */
[----:B------:R-:W-:Y:S01]  /*0a70*/  IADD3 R0, PT, PT, R4, -R7, RZ ;  /* 0x8000000704007210 */ /* 0x000fe20007ffe0ff */
[----:B------:R-:W-:Y:S01]  /*0a80*/  IMAD.IADD R2, R2, 0x1, -R5 ;  /* 0x0000000102027824 */ /* 0x000fe200078e0a05 */
[----:B------:R-:W-:-:S04]  /*0a90*/  SEL R9, R9, RZ, P0 ;  /* 0x000000ff09097207 */ /* 0x000fc80000000000 */
[----:B------:R-:W-:-:S07]  /*0aa0*/  IADD3 R9, PT, PT, R30, -R9, RZ ;  /* 0x800000091e097210 */ /* 0x000fce0007ffe0ff */
.L_x_3842:
[----:B01----:R-:W0:Y:S01]  /*0ab0*/  S2R R16, SR_TID.X ;  /* 0x0000000000107919 */ /* 0x003e220000002100 */
        /* <DEDUP_REMOVED lines=9> */
[----:B-12---:R-:W-:Y:S06]  /*0b50*/  @!P0 BRA `(.L_x_3820) ;  /* 0x00000000007c8947 */ /* 0x006fec0003800000 */
        /* <DEDUP_REMOVED lines=31> */
.L_x_3820:
[----:B------:R-:W-:Y:S05]  /*0d50*/  BSYNC.RECONVERGENT B0 ;  /* 0x0000000000007941 */ /* 0x000fea0003800200 */
.L_x_3819:
        /* <DEDUP_REMOVED lines=9> */
[----:B------:R-:W-:Y:S02]  /*0df0*/  VIADD R38, R37, UR18 ;  /* 0x0000001225267c36 */ /* 0x000fe40008000000 */
[----:B------:R-:W-:-:S02]  /*0e00*/  IMAD R42, R5, UR5, R42 ;  /* 0x00000005052a7c24 */ /* 0x000fc4000f8e022a */
[----:B------:R-:W-:Y:S02]  /*0e10*/  VIADD R40, R37, UR19 ;  /* 0x0000001325287c36 */ /* 0x000fe40008000000 */
[C---:B------:R-:W-:Y:S01]  /*0e20*/  IMAD R38, R5.reuse, UR5, R38 ;  /* 0x0000000505267c24 */ /* 0x040fe2000f8e0226 */
[----:B------:R-:W-:Y:S01]  /*0e30*/  IADD3 R41, PT, PT, R42, UR17, RZ ;  /* 0x000000112a297c10 */ /* 0x000fe2000fffe0ff */
[----:B------:R-:W-:Y:S01]  /*0e40*/  IMAD R40, R5, UR5, R40 ;  /* 0x0000000505287c24 */ /* 0x000fe2000f8e0228 */
[----:B--2---:R-:W-:-:S06]  /*0e50*/  ULEA UR8, UR10, UR8, 0x18 ;  /* 0x000000080a087291 */ /* 0x004fcc000f8ec0ff */
[----:B------:R-:W-:-:S07]  /*0e60*/  LEA R39, R37, UR8, 0x2 ;  /* 0x0000000825277c11 */ /* 0x000fce000f8e10ff */
.L_x_3823:
        /* <DEDUP_REMOVED lines=10> */
[----:B------:R-:W-:-:S03]  /*0f10*/  MOV R45, UR16 ;  /* 0x00000010002d7c02 */ /* 0x000fc60008000f00 */
[C-C-:B------:R-:W-:Y:S02]  /*0f20*/  IMAD R43, R44.reuse, 0x10, R39.reuse ;  /* 0x000000102c2b7824 */ /* 0x140fe400078e0227 */
[--C-:B------:R-:W-:Y:S02]  /*0f30*/  IMAD R44, R44, 0x20, R39.reuse ;  /* 0x000000202c2c7824 */ /* 0x100fe400078e0227 */
[----:B------:R-:W-:Y:S01]  /*0f40*/  IMAD R45, R45, 0x30, R39 ;  /* 0x000000302d2d7824 */ /* 0x000fe200078e0227 */
[----:B--2---:R0:W-:Y:S04]  /*0f50*/  STS.128 [R39], R4 ;  /* 0x0000000427007388 */ /* 0x0041e80000000c00 */
[----:B---3--:R2:W-:Y:S04]  /*0f60*/  STS.128 [R43], R12 ;  /* 0x0000000c2b007388 */ /* 0x0085e80000000c00 */
[----:B----4-:R2:W-:Y:S04]  /*0f70*/  STS.128 [R44], R16 ;  /* 0x000000102c007388 */ /* 0x0105e80000000c00 */
[----:B-----5:R2:W-:Y:S01]  /*0f80*/  STS.128 [R45], R20 ;  /* 0x000000142d007388 */ /* 0x0205e20000000c00 */
[----:B0-----:R-:W-:Y:S01]  /*0f90*/  IMAD.U32 R4, RZ, RZ, UR17 ;  /* 0x00000011ff047e24 */ /* 0x001fe2000f8e00ff */
[----:B------:R-:W-:Y:S01]  /*0fa0*/  MOV R6, UR17 ;  /* 0x0000001100067c02 */ /* 0x000fe20008000f00 */
[----:B------:R-:W-:-:S02]  /*0fb0*/  IMAD.U32 R5, RZ, RZ, UR16 ;  /* 0x00000010ff057e24 */ /* 0x000fc4000f8e00ff */
[----:B------:R-:W-:Y:S01]  /*0fc0*/  IMAD.U32 R7, RZ, RZ, UR16 ;  /* 0x00000010ff077e24 */ /* 0x000fe2000f8e00ff */
[----:B------:R-:W-:Y:S01]  /*0fd0*/  IADD3 R37, PT, PT, R4, UR17, R37 ;  /* 0x0000001104257c10 */ /* 0x000fe2000fffe025 */
[----:B------:R-:W-:Y:S01]  /*0fe0*/  IMAD R38, R5, 0x10, R38 ;  /* 0x0000001005267824 */ /* 0x000fe200078e0226 */
[----:B------:R-:W-:Y:S01]  /*0ff0*/  MOV R4, UR16 ;  /* 0x0000001000047c02 */ /* 0x000fe20008000f00 */
[----:B------:R-:W-:Y:S01]  /*1000*/  IMAD R42, R7, 0x10, R42 ;  /* 0x00000010072a7824 */ /* 0x000fe200078e022a */
[----:B------:R-:W-:Y:S01]  /*1010*/  IADD3 R37, PT, PT, R6, UR17, R37 ;  /* 0x0000001106257c10 */ /* 0x000fe2000fffe025 */
[----:B------:R-:W-:Y:S01]  /*1020*/  IMAD.U32 R6, RZ, RZ, UR16 ;  /* 0x00000010ff067e24 */ /* 0x000fe2000f8e00ff */
[----:B------:R-:W-:Y:S01]  /*1030*/  LEA R40, R5, R40, 0x4 ;  /* 0x0000002805287211 */ /* 0x000fe200078e20ff */
[----:B------:R-:W-:Y:S01]  /*1040*/  IMAD R41, R4, 0x10, R41 ;  /* 0x0000001004297824 */ /* 0x000fe200078e0229 */
[----:B------:R-:W-:Y:S02]  /*1050*/  ISETP.GE.U32.AND P0, PT, R37, 0x400, PT ;  /* 0x000004002500780c */ /* 0x000fe40003f06070 */
[----:B------:R-:W-:-:S11]  /*1060*/  LEA R39, R6, R39, 0x6 ;  /* 0x0000002706277211 */ /* 0x000fd600078e30ff */
[----:B--2---:R-:W-:Y:S05]  /*1070*/  @!P0 BRA `(.L_x_3823) ;  /* 0xfffffffc007c8947 */ /* 0x004fea000383ffff */
.L_x_3822:
[----:B------:R-:W-:Y:S05]  /*1080*/  BSYNC.RECONVERGENT B0 ;  /* 0x0000000000007941 */ /* 0x000fea0003800200 */
.L_x_3821:
        /* <DEDUP_REMOVED lines=8> */
[----:B------:R-:W-:Y:S02]  /*1110*/  IMAD.MOV.U32 R17, RZ, RZ, RZ ;  /* 0x000000ffff117224 */ /* 0x000fe400078e00ff */
[----:B------:R-:W-:-:S07]  /*1120*/  IMAD.MOV.U32 R4, RZ, RZ, RZ ;  /* 0x000000ffff047224 */ /* 0x000fce00078e00ff */
.L_x_3841:
[----:B0-----:R-:W0:Y:S01]  /*1130*/  LDC R6, c[0x0][0x3ac] ;  /* 0x0000eb00ff067b82 */ /* 0x001e220000000800 */
[----:B------:R-:W-:Y:S01]  /*1140*/  IADD3 R7, PT, PT, R31, R4, RZ ;  /* 0x000000041f077210 */ /* 0x000fe20007ffe0ff */
[----:B------:R-:W-:Y:S01]  /*1150*/  IMAD.IADD R4, R32, 0x1, R4 ;  /* 0x0000000120047824 */ /* 0x000fe200078e0204 */
[----:B------:R-:W-:-:S04]  /*1160*/  ISETP.GE.AND P5, PT, R36, UR4, PT ;  /* 0x0000000424007c0c */ /* 0x000fc8000bfa6270 */
[----:B------:R-:W-:Y:S02]  /*1170*/  ISETP.GE.AND P0, PT, R4, R33, PT ;  /* 0x000000210400720c */ /* 0x000fe40003f06270 */
[C---:B0-----:R-:W-:Y:S02]  /*1180*/  ISETP.GT.AND P1, PT, R6.reuse, RZ, PT ;  /* 0x000000ff0600720c */ /* 0x041fe40003f24270 */
[C---:B------:R-:W-:Y:S02]  /*1190*/  ISETP.GE.AND P2, PT, R6.reuse, 0x2, PT ;  /* 0x000000020600780c */ /* 0x040fe40003f46270 */
        /* <DEDUP_REMOVED lines=10> */
.L_x_3826:
        /* <DEDUP_REMOVED lines=8> */
.L_x_3827:
        /* <DEDUP_REMOVED lines=8> */
.L_x_3828:
        /* <DEDUP_REMOVED lines=8> */
.L_x_3829:
[----:B------:R-:W-:Y:S04]  /*13c0*/  BSSY B0, `(.L_x_3830) ;  /* 0x0000040000007945 */ /* 0x000fe80003800000 */
[----:B------:R-:W-:Y:S05]  /*13d0*/  @P5 BRA `(.L_x_3831) ;  /* 0x0000000000f85947 */ /* 0x000fea0003800000 */
[----:B0-2-4-:R-:W0:Y:S01]  /*13e0*/  S2R R5, SR_CgaCtaId ;  /* 0x0000000000057919 */ /* 0x015e220000008800 */
[----:B------:R-:W-:Y:S01]  /*13f0*/  MOV R12, 0x400 ;  /* 0x00000400000c7802 */ /* 0x000fe20000000f00 */
[----:B------:R-:W-:Y:S01]  /*1400*/  IMAD R7, R17, UR9, RZ ;  /* 0x0000000911077c24 */ /* 0x000fe2000f8e02ff */
[----:B------:R-:W-:Y:S01]  /*1410*/  ISETP.GT.U32.AND P1, PT, R6, 0x40, PT ;  /* 0x000000400600780c */ /* 0x000fe20003f24070 */
[----:B------:R-:W-:Y:S01]  /*1420*/  IMAD.MOV.U32 R6, RZ, RZ, RZ ;  /* 0x000000ffff067224 */ /* 0x000fe200078e00ff */
[----:B0-----:R-:W-:Y:S02]  /*1430*/  LEA R12, R5, R12, 0x18 ;  /* 0x0000000c050c7211 */ /* 0x001fe400078ec0ff */
[----:B------:R-:W-:-:S09]  /*1440*/  MOV R5, R36 ;  /* 0x0000002400057202 */ /* 0x000fd20000000f00 */
.L_x_3840:
[----:B------:R-:W-:-:S04]  /*1450*/  IMAD R19, R5, 0x14, R12 ;  /* 0x0000001405137824 */ /* 0x000fc800078e020c */
[----:B0-----:R-:W-:Y:S01]  /*1460*/  IMAD R13, R35, 0x4, R19 ;  /* 0x00000004230d7824 */ /* 0x001fe200078e0213 */
[----:B------:R-:W-:Y:S06]  /*1470*/  @P1 BRA `(.L_x_3832) ;  /* 0x0000000000641947 */ /* 0x000fec0003800000 */
[----:B------:R0:W2:Y:S01]  /*1480*/  LDS R15, [R13] ;  /* 0x000000000d0f7984 */ /* 0x0000a20000000800 */
[----:B------:R-:W4:Y:S01]  /*1490*/  LDC R16, c[0x0][0x3ac] ;  /* 0x0000eb00ff107b82 */ /* 0x000f220000000800 */
[----:B------:R-:W-:Y:S01]  /*14a0*/  UMOV UR8, 0xffffffff ;  /* 0xffffffff00087882 */ /* 0x000fe20000000000 */
[----:B----4-:R-:W-:Y:S02]  /*14b0*/  ISETP.GE.AND P2, PT, R16, 0x2, PT ;  /* 0x000000021000780c */ /* 0x010fe40003f46270 */
[----:B0-2---:R-:W-:Y:S11]  /*14c0*/  BRA.DIV UR8, `(.L_x_3833) ;  /* 0x0000000e08a87947 */ /* 0x005ff6000b800000 */
[----:B------:R0:W2:Y:S02]  /*14d0*/  SHFL.IDX PT, R13, R15, R9, 0x1c1f ;  /* 0x001c1f090f0d7589 */ /* 0x0000a400000e0000 */
.L_x_3845:
[----:B-12---:R-:W-:Y:S01]  /*14e0*/  IMAD R14, R10, R13, RZ ;  /* 0x0000000d0a0e7224 */ /* 0x006fe200078e02ff */
[----:B------:R-:W-:Y:S06]  /*14f0*/  @!P2 BRA `(.L_x_3834) ;  /* 0x000000000010a947 */ /* 0x000fec0003800000 */
[----:B------:R-:W-:-:S03]  /*1500*/  UMOV UR8, 0xffffffff ;  /* 0xffffffff00087882 */ /* 0x000fc60000000000 */
[----:B------:R-:W-:Y:S05]  /*1510*/  BRA.DIV UR8, `(.L_x_3835) ;  /* 0x0000000e08b87947 */ /* 0x000fea000b800000 */
[----:B------:R1:W2:Y:S02]  /*1520*/  SHFL.IDX PT, R13, R15, R3, 0x1c1f ;  /* 0x001c1f030f0d7589 */ /* 0x0002a400000e0000 */
.L_x_3848:
[----:B--23--:R-:W-:-:S07]  /*1530*/  IMAD R14, R11, R13, R14 ;  /* 0x0000000d0b0e7224 */ /* 0x00cfce00078e020e */
.L_x_3834:
[----:B------:R-:W-:-:S13]  /*1540*/  ISETP.GE.AND P2, PT, R16, 0x3, PT ;  /* 0x000000031000780c */ /* 0x000fda0003f46270 */
[----:B------:R-:W-:Y:S05]  /*1550*/  @!P2 BRA `(.L_x_3836) ;  /* 0x000000000010a947 */ /* 0x000fea0003800000 */
[----:B------:R-:W-:-:S03]  /*1560*/  UMOV UR8, 0xffffffff ;  /* 0xffffffff00087882 */ /* 0x000fc60000000000 */
[----:B------:R-:W-:Y:S05]  /*1570*/  BRA.DIV UR8, `(.L_x_3837) ;  /* 0x0000000e08c47947 */ /* 0x000fea000b800000 */
[----:B------:R2:W4:Y:S02]  /*1580*/  SHFL.IDX PT, R13, R15, R2, 0x1c1f ;  /* 0x001c1f020f0d7589 */ /* 0x00052400000e0000 */
.L_x_3851:
[----:B----4-:R-:W-:-:S07]  /*1590*/  IMAD R14, R24, R13, R14 ;  /* 0x0000000d180e7224 */ /* 0x010fce00078e020e */
.L_x_3836:
[----:B------:R-:W-:-:S13]  /*15a0*/  ISETP.GE.AND P2, PT, R16, 0x4, PT ;  /* 0x000000041000780c */ /* 0x000fda0003f46270 */
[----:B------:R-:W-:Y:S05]  /*15b0*/  @!P2 BRA `(.L_x_3838) ;  /* 0x00000000005ca947 */ /* 0x000fea0003800000 */
[----:B------:R-:W-:-:S03]  /*15c0*/  UMOV UR8, 0xffffffff ;  /* 0xffffffff00087882 */ /* 0x000fc60000000000 */
[----:B------:R-:W-:Y:S05]  /*15d0*/  BRA.DIV UR8, `(.L_x_3839) ;  /* 0x0000000e08d07947 */ /* 0x000fea000b800000 */
[----:B------:R4:W0:Y:S02]  /*15e0*/  SHFL.IDX PT, R13, R15, R0, 0x1c1f ;  /* 0x001c1f000f0d7589 */ /* 0x00082400000e0000 */
.L_x_3854:
[----:B0-----:R-:W-:Y:S01]  /*15f0*/  IMAD R14, R25, R13, R14 ;  /* 0x0000000d190e7224 */ /* 0x001fe200078e020e */
[----:B------:R-:W-:Y:S06]  /*1600*/  BRA `(.L_x_3838) ;  /* 0x0000000000487947 */ /* 0x000fec0003800000 */
.L_x_3832:
[----:B------:R-:W0:Y:S01]  /*1610*/  LDC R13, c[0x0][0x3ac] ;  /* 0x0000eb00ff0d7b82 */ /* 0x000e220000000800 */
[----:B------:R-:W-:Y:S01]  /*1620*/  HFMA2 R14, -RZ, RZ, 0, 0 ;  /* 0x00000000ff0e7431 */ /* 0x000fe200000001ff */
[C---:B0-----:R-:W-:Y:S02]  /*1630*/  ISETP.GE.AND P2, PT, R13.reuse, 0x1, PT ;  /* 0x000000010d00780c */ /* 0x041fe40003f46270 */
[C---:B------:R-:W-:Y:S02]  /*1640*/  ISETP.GE.AND P3, PT, R13.reuse, 0x2, PT ;  /* 0x000000020d00780c */ /* 0x040fe40003f66270 */
[C---:B------:R-:W-:Y:S02]  /*1650*/  ISETP.GE.AND P4, PT, R13.reuse, 0x3, PT ;  /* 0x000000030d00780c */ /* 0x040fe40003f86270 */
[----:B------:R-:W-:-:S07]  /*1660*/  ISETP.GE.AND P5, PT, R13, 0x4, PT ;  /* 0x000000040d00780c */ /* 0x000fce0003fa6270 */
        /* <DEDUP_REMOVED lines=12> */
.L_x_3838:
[----:B------:R-:W-:-:S05]  /*1730*/  IMAD.IADD R13, R7, 0x1, R6 ;  /* 0x00000001070d7824 */ /* 0x000fca00078e0206 */
[----:B------:R-:W-:-:S05]  /*1740*/  LEA R13, R13, UR20, 0x2 ;  /* 0x000000140d0d7c11 */ /* 0x000fca000f8e10ff */
[----:B012-4-:R-:W2:Y:S01]  /*1750*/  LDL R15, [R13] ;  /* 0x000000000d0f7983 */ /* 0x017ea20000100800 */
[----:B------:R-:W-:Y:S01]  /*1760*/  IADD3 R5, PT, PT, R5, UR7, RZ ;  /* 0x0000000705057c10 */ /* 0x000fe2000fffe0ff */
[----:B------:R-:W-:-:S03]  /*1770*/  VIADD R6, R6, 0x1 ;  /* 0x0000000106067836 */ /* 0x000fc60000000000 */
[----:B------:R-:W-:Y:S01]  /*1780*/  ISETP.GE.AND P2, PT, R5, UR4, PT ;  /* 0x0000000405007c0c */ /* 0x000fe2000bf46270 */
[----:B--2---:R-:W-:-:S05]  /*1790*/  IMAD.IADD R14, R15, 0x1, R14 ;  /* 0x000000010f0e7824 */ /* 0x004fca00078e020e */
[----:B------:R0:W-:Y:S07]  /*17a0*/  STL [R13], R14 ;  /* 0x0000000e0d007387 */ /* 0x0001ee0000100800 */
[----:B------:R-:W-:Y:S05]  /*17b0*/  @!P2 BRA `(.L_x_3840) ;  /* 0xfffffffc0024a947 */ /* 0x000fea000383ffff */
.L_x_3831:
[----:B------:R-:W-:Y:S05]  /*17c0*/  BSYNC B0 ;  /* 0x0000000000007941 */ /* 0x000fea0003800000 */
.L_x_3830:
[----:B------:R-:W-:Y:S01]  /*17d0*/  VIADD R17, R17, 0x1 ;  /* 0x0000000111117836 */ /* 0x000fe20000000000 */
[----:B------:R-:W-:Y:S06]  /*17e0*/  @!P0 BRA `(.L_x_3841) ;  /* 0xfffffff800508947 */ /* 0x000fec000383ffff */
[----:B------:R-:W-:Y:S05]  /*17f0*/  BSYNC B1 ;  /* 0x0000000000017941 */ /* 0x000fea0003800000 */
.L_x_3825:
[----:B0-----:R0:W5:Y:S04]  /*1800*/  LDL.128 R12, [R1] ;  /* 0x00000000010c7983 */ /* 0x0011680000100c00 */
[----:B--2-4-:R0:W5:Y:S02]  /*1810*/  LDL.128 R4, [R1+0x10] ;  /* 0x0000100001047983 */ /* 0x0141640000100c00 */
.L_x_3824:
[----:B------:R-:W-:Y:S05]  /*1820*/  WARPSYNC.ALL ;  /* 0x0000000000007948 */ /* 0x000fea0003800000 */
[-C--:B------:R-:W-:Y:S01]  /*1830*/  IABS R22, R32.reuse ;  /* 0x0000002000167213 */ /* 0x080fe20000000000 */
[----:B------:R-:W-:Y:S01]  /*1840*/  IMAD.SHL.U32 R23, R33, 0x80, RZ ;  /* 0x0000008021177824 */ /* 0x000fe200078e00ff */
[----:B------:R-:W-:Y:S01]  /*1850*/  IABS R20, UR9 ;  /* 0x0000000900147c13 */ /* 0x000fe20008000000 */
[----:B------:R-:W2:Y:S01]  /*1860*/  LDCU UR8, c[0x0][0x384] ;  /* 0x00007080ff0877ac */ /* 0x000ea20008000800 */
[----:B------:R-:W4:Y:S01]  /*1870*/  I2F.RP R18, R22 ;  /* 0x0000001600127306 */ /* 0x000f220000209400 */
[----:B------:R-:W-:Y:S01]  /*1880*/  IABS R38, R32 ;  /* 0x0000002000267213 */ /* 0x000fe20000000000 */
[----:B------:R-:W-:Y:S01]  /*1890*/  IMAD.U32 R42, RZ, RZ, UR9 ;  /* 0x00000009ff2a7e24 */ /* 0x000fe2000f8e00ff */
[----:B------:R-:W-:Y:S01]  /*18a0*/  IABS R37, R23 ;  /* 0x0000001700257213 */ /* 0x000fe20000000000 */
[----:B------:R-:W-:Y:S01]  /*18b0*/  IMAD.U32 R43, RZ, RZ, UR9 ;  /* 0x00000009ff2b7e24 */ /* 0x000fe2000f8e00ff */
[----:B------:R-:W-:Y:S01]  /*18c0*/  BAR.SYNC.DEFER_BLOCKING 0x0 ;  /* 0x0000000000007b1d */ /* 0x000fe20000010000 */
[----:B------:R-:W-:Y:S01]  /*18d0*/  IMAD.MOV R39, RZ, RZ, -R38 ;  /* 0x000000ffff277224 */ /* 0x000fe200078e0a26 */
[----:B------:R-:W-:Y:S01]  /*18e0*/  ISETP.GT.U32.AND P4, PT, R20, 0x1, PT ;  /* 0x000000011400780c */ /* 0x000fe20003f84070 */
[----:B------:R-:W-:Y:S01]  /*18f0*/  IMAD.U32 R38, RZ, RZ, UR9 ;  /* 0x00000009ff267e24 */ /* 0x000fe2000f8e00ff */
[----:B------:R-:W-:-:S02]  /*1900*/  MOV R44, UR9 ;  /* 0x00000009002c7c02 */ /* 0x000fc40008000f00 */
[----:B------:R-:W1:Y:S02]  /*1910*/  I2F.RP R21, R20 ;  /* 0x0000001400157306 */ /* 0x000e640000209400 */
[----:B------:R-:W-:-:S04]  /*1920*/  IADD3 R38, PT, PT, R38, 0x1, RZ ;  /* 0x0000000126267810 */ /* 0x000fc80007ffe0ff */
[----:B------:R-:W-:Y:S02]  /*1930*/  ISETP.GE.U32.AND P2, PT, R38, 0x3, PT ;  /* 0x000000032600780c */ /* 0x000fe40003f46070 */
[----:B----4-:R-:W4:Y:S01]  /*1940*/  MUFU.RCP R18, R18 ;  /* 0x0000001200127308 */ /* 0x010f220000001000 */
[----:B------:R-:W-:-:S04]  /*1950*/  MOV R38, UR9 ;  /* 0x0000000900267c02 */ /* 0x000fc80008000f00 */
[----:B------:R-:W-:-:S03]  /*1960*/  SHF.L.U32 R38, R38, 0x7, RZ ;  /* 0x0000000726267819 */ /* 0x000fc600000006ff */
[----:B-1----:R-:W1:Y:S01]  /*1970*/  MUFU.RCP R21, R21 ;  /* 0x0000001500157308 */ /* 0x002e620000001000 */
[----:B----4-:R-:W-:-:S07]  /*1980*/  IADD3 R16, PT, PT, R18, 0xffffffe, RZ ;  /* 0x0ffffffe12107810 */ /* 0x010fce0007ffe0ff */
[----:B------:R4:W3:Y:S01]  /*1990*/  F2I.FTZ.U32.TRUNC.NTZ R17, R16 ;  /* 0x0000001000117305 */ /* 0x0008e2000021f000 */
[----:B-1----:R-:W-:Y:S01]  /*19a0*/  IADD3 R18, PT, PT, R21, 0xffffffe, RZ ;  /* 0x0ffffffe15127810 */ /* 0x002fe20007ffe0ff */
[----:B----4-:R-:W-:Y:S02]  /*19b0*/  IMAD.MOV.U32 R16, RZ, RZ, RZ ;  /* 0x000000ffff107224 */ /* 0x010fe400078e00ff */
[----:B---3--:R-:W-:-:S04]  /*19c0*/  IMAD.MOV R19, RZ, RZ, -R17 ;  /* 0x000000ffff137224 */ /* 0x008fc800078e0a11 */
[----:B------:R-:W-:-:S04]  /*19d0*/  IMAD R19, R19, R22, RZ ;  /* 0x0000001613137224 */ /* 0x000fc800078e02ff */
[----:B------:R-:W-:Y:S01]  /*19e0*/  IMAD.HI.U32 R17, R17, R19, R16 ;  /* 0x0000001311117227 */ /* 0x000fe200078e0010 */
[----:B------:R-:W-:Y:S01]  /*19f0*/  MOV R16, R37 ;  /* 0x0000002500107202 */ /* 0x000fe20000000f00 */
[----:B------:R1:W3:Y:S04]  /*1a00*/  F2I.FTZ.U32.TRUNC.NTZ R19, R18 ;  /* 0x0000001200137305 */ /* 0x0002e8000021f000 */
[----:B------:R-:W-:-:S04]  /*1a10*/  IMAD.HI.U32 R37, R17, R16, RZ ;  /* 0x0000001011257227 */ /* 0x000fc800078e00ff */
[----:B------:R-:W-:Y:S02]  /*1a20*/  IMAD R39, R37, R39, R16 ;  /* 0x0000002725277224 */ /* 0x000fe400078e0210 */
[----:B------:R-:W4:Y:S01]  /*1a30*/  LDC.64 R16, c[0x0][0x3a0] ;  /* 0x0000e800ff107b82 */ /* 0x000f220000000a00 */
[----:B-1----:R-:W-:Y:S02]  /*1a40*/  IMAD.MOV.U32 R18, RZ, RZ, RZ ;  /* 0x000000ffff127224 */ /* 0x002fe400078e00ff */
[----:B------:R-:W-:Y:S01]  /*1a50*/  ISETP.GT.U32.AND P3, PT, R22, R39, PT ;  /* 0x000000271600720c */ /* 0x000fe20003f64070 */
[----:B---3--:R-:W-:-:S04]  /*1a60*/  IMAD.MOV R21, RZ, RZ, -R19 ;  /* 0x000000ffff157224 */ /* 0x008fc800078e0a13 */
[----:B------:R-:W-:-:S04]  /*1a70*/  IMAD R21, R21, R20, RZ ;  /* 0x0000001415157224 */ /* 0x000fc800078e02ff */
[----:B------:R-:W-:-:S04]  /*1a80*/  IMAD.HI.U32 R21, R19, R21, R18 ;  /* 0x0000001513157227 */ /* 0x000fc800078e0012 */
[-C--:B------:R-:W-:Y:S01]  /*1a90*/  @!P3 IADD3 R39, PT, PT, R39, -R22.reuse, RZ ;  /* 0x800000162727b210 */ /* 0x080fe20007ffe0ff */
[----:B--2---:R-:W-:Y:S01]  /*1aa0*/  IMAD.U32 R18, RZ, RZ, UR8 ;  /* 0x00000008ff127e24 */ /* 0x004fe2000f8e00ff */
[----:B------:R-:W-:Y:S01]  /*1ab0*/  USHF.L.U32 UR8, UR15, 0x2, URZ ;  /* 0x000000020f087899 */ /* 0x000fe200080006ff */
[----:B------:R-:W-:Y:S01]  /*1ac0*/  @!P3 VIADD R37, R37, 0x1 ;  /* 0x000000012525b836 */ /* 0x000fe20000000000 */
[----:B------:R-:W-:Y:S02]  /*1ad0*/  ISETP.GE.U32.AND P0, PT, R39, R22, PT ;  /* 0x000000162700720c */ /* 0x000fe40003f06070 */
[----:B------:R-:W-:Y:S02]  /*1ae0*/  IADD3 R39, PT, PT, -R20, 0x1, RZ ;  /* 0x0000000114277810 */ /* 0x000fe40007ffe1ff */
[----:B------:R-:W-:Y:S01]  /*1af0*/  LOP3.LUT R22, R23, R32, RZ, 0x3c, !PT ;  /* 0x0000002017167212 */ /* 0x000fe200078e3cff */
[----:B------:R-:W-:Y:S01]  /*1b00*/  IMAD R23, R18, UR5, R29 ;  /* 0x0000000512177c24 */ /* 0x000fe2000f8e021d */
[----:B------:R-:W-:Y:S01]  /*1b10*/  SEL R39, R39, 0x1, !P4 ;  /* 0x0000000127277807 */ /* 0x000fe20006000000 */
[----:B------:R-:W-:Y:S01]  /*1b20*/  UIADD3 UR5, UPT, UPT, UR15, UR5, URZ ;  /* 0x000000050f057290 */ /* 0x000fe2000fffe0ff */
[----:B------:R-:W-:Y:S01]  /*1b30*/  ISETP.GE.AND P1, PT, R22, RZ, PT ;  /* 0x000000ff1600720c */ /* 0x000fe20003f26270 */
[----:B----4-:R-:W-:Y:S01]  /*1b40*/  IMAD.WIDE R18, R23, 0x4, R16 ;  /* 0x0000000417127825 */ /* 0x010fe200078e0210 */
[----:B------:R-:W-:Y:S01]  /*1b50*/  ISETP.GT.U32.AND P4, PT, R20, R39, PT ;  /* 0x000000271400720c */ /* 0x000fe20003f84070 */
[----:B------:R-:W-:Y:S01]  /*1b60*/  UISETP.GE.U32.AND UP0, UPT, UR5, UR8, UPT ;  /* 0x000000080500728c */ /* 0x000fe2000bf06070 */
[----:B------:R-:W-:Y:S01]  /*1b70*/  IABS R22, UR9 ;  /* 0x0000000900167c13 */ /* 0x000fe20008000000 */
[----:B------:R-:W-:Y:S01]  /*1b80*/  @P0 VIADD R37, R37, 0x1 ;  /* 0x0000000125250836 */ /* 0x000fe20000000000 */
[----:B-----5:R1:W-:Y:S01]  /*1b90*/  STG.E desc[UR12][R18.64], R12 ;  /* 0x0000000c12007986 */ /* 0x0203e2000c10190c */
[----:B------:R-:W-:-:S02]  /*1ba0*/  ISETP.NE.AND P0, PT, RZ, UR9, PT ;  /* 0x00000009ff007c0c */ /* 0x000fc4000bf05270 */
[----:B------:R-:W-:Y:S01]  /*1bb0*/  IMAD.MOV R41, RZ, RZ, -R22 ;  /* 0x000000ffff297224 */ /* 0x000fe200078e0a16 */
[----:B------:R-:W-:Y:S01]  /*1bc0*/  LOP3.LUT R22, RZ, UR9, RZ, 0x33, !PT ;  /* 0x00000009ff167c12 */ /* 0x000fe2000f8e33ff */
[----:B------:R-:W-:Y:S01]  /*1bd0*/  IMAD.MOV.U32 R40, RZ, RZ, R37 ;  /* 0x000000ffff287224 */ /* 0x000fe200078e0025 */
[----:B------:R-:W-:Y:S01]  /*1be0*/  ISETP.NE.AND P3, PT, R32, RZ, PT ;  /* 0x000000ff2000720c */ /* 0x000fe20003f65270 */
[----:B------:R-:W-:Y:S02]  /*1bf0*/  IMAD.MOV.U32 R37, RZ, RZ, R41 ;  /* 0x000000ffff257224 */ /* 0x000fe400078e0029 */
[----:B------:R-:W-:Y:S01]  /*1c00*/  @!P4 IADD3 R39, PT, PT, R39, -R20, RZ ;  /* 0x800000142727c210 */ /* 0x000fe20007ffe0ff */
[----:B------:R-:W-:Y:S01]  /*1c10*/  @!P1 IMAD.MOV R40, RZ, RZ, -R40 ;  /* 0x000000ffff289224 */ /* 0x000fe200078e0a28 */
[----:B-1----:R-:W-:Y:S01]  /*1c20*/  SEL R12, R38, RZ, !P2 ;  /* 0x000000ff260c7207 */ /* 0x002fe20005000000 */
[----:B------:R-:W-:Y:S01]  /*1c30*/  IMAD.HI.U32 R38, R21, 0x2, RZ ;  /* 0x0000000215267827 */ /* 0x000fe200078e00ff */
[----:B------:R-:W-:-:S03]  /*1c40*/  SEL R19, R22, R39, !P0 ;  /* 0x0000002716137207 */ /* 0x000fc60004000000 */
[----:B------:R-:W-:-:S03]  /*1c50*/  IMAD R39, R38, R37, 0x2 ;  /* 0x0000000226277424 */ /* 0x000fc600078e0225 */
[----:B------:R-:W-:Y:S01]  /*1c60*/  @!P3 LOP3.LUT R40, RZ, R32, RZ, 0x33, !PT ;  /* 0x00000020ff28b212 */ /* 0x000fe200078e33ff */
[----:B------:R-:W-:Y:S01]  /*1c70*/  IMAD.IADD R18, R23, 0x1, R12 ;  /* 0x0000000117127824 */ /* 0x000fe200078e020c */
[----:B------:R-:W-:-:S03]  /*1c80*/  ISETP.GT.U32.AND P1, PT, R20, R39, PT ;  /* 0x000000271400720c */ /* 0x000fc60003f24070 */
[----:B------:R-:W-:Y:S02]  /*1c90*/  IMAD R12, R40, UR6, RZ ;  /* 0x00000006280c7c24 */ /* 0x000fe4000f8e02ff */
[----:B------:R-:W-:-:S04]  /*1ca0*/  IMAD.HI.U32 R40, R21, 0x3, RZ ;  /* 0x0000000315287827 */ /* 0x000fc800078e00ff */
[----:B------:R-:W-:Y:S02]  /*1cb0*/  IMAD R19, R12, R19, R18 ;  /* 0x000000130c137224 */ /* 0x000fe400078e0212 */
[----:B------:R-:W-:Y:S02]  /*1cc0*/  IMAD R41, R40, R37, 0x3 ;  /* 0x0000000328297424 */ /* 0x000fe400078e0225 */
[----:B------:R-:W-:Y:S01]  /*1cd0*/  IMAD.WIDE R18, R19, 0x4, R16 ;  /* 0x0000000413127825 */ /* 0x000fe200078e0210 */
[-C--:B------:R-:W-:Y:S02]  /*1ce0*/  @!P1 IADD3 R39, PT, PT, R39, -R20.reuse, RZ ;  /* 0x8000001427279210 */ /* 0x080fe40007ffe0ff */
[----:B------:R-:W-:Y:S01]  /*1cf0*/  ISETP.GT.U32.AND P6, PT, R20, R41, PT ;  /* 0x000000291400720c */ /* 0x000fe20003fc4070 */
[----:B------:R-:W-:Y:S01]  /*1d00*/  @!P1 VIADD R38, R38, 0x1 ;  /* 0x0000000126269836 */ /* 0x000fe20000000000 */
[----:B------:R-:W-:Y:S01]  /*1d10*/  ISETP.GE.U32.AND P2, PT, R39, R20, PT ;  /* 0x000000142700720c */ /* 0x000fe20003f46070 */
[----:B------:R1:W-:Y:S01]  /*1d20*/  STG.E desc[UR12][R18.64], R13 ;  /* 0x0000000d12007986 */ /* 0x0003e2000c10190c */
[----:B------:R-:W-:-:S02]  /*1d30*/  LOP3.LUT R39, R42, 0x2, RZ, 0x3c, !PT ;  /* 0x000000022a277812 */ /* 0x000fc400078e3cff */
[----:B------:R-:W-:Y:S02]  /*1d40*/  LOP3.LUT R42, R43, 0x3, RZ, 0x3c, !PT ;  /* 0x000000032b2a7812 */ /* 0x000fe400078e3cff */
[----:B------:R-:W-:Y:S02]  /*1d50*/  ISETP.GE.AND P3, PT, R39, RZ, PT ;  /* 0x000000ff2700720c */ /* 0x000fe40003f66270 */
[----:B------:R-:W-:Y:S01]  /*1d60*/  ISETP.GE.AND P4, PT, R42, RZ, PT ;  /* 0x000000ff2a00720c */ /* 0x000fe20003f86270 */
[----:B------:R-:W-:Y:S01]  /*1d70*/  IMAD.HI.U32 R42, R21, 0x4, RZ ;  /* 0x00000004152a7827 */ /* 0x000fe200078e00ff */
[----:B------:R-:W-:Y:S02]  /*1d80*/  MOV R39, UR9 ;  /* 0x0000000900277c02 */ /* 0x000fe40008000f00 */
[-C--:B------:R-:W-:Y:S01]  /*1d90*/  @!P6 IADD3 R41, PT, PT, R41, -R20.reuse, RZ ;  /* 0x800000142929e210 */ /* 0x080fe20007ffe0ff */
[----:B------:R-:W-:Y:S01]  /*1da0*/  @P2 VIADD R38, R38, 0x1 ;  /* 0x0000000126262836 */ /* 0x000fe20000000000 */
[----:B-1----:R-:W-:Y:S01]  /*1db0*/  LOP3.LUT R13, R43, 0x4, RZ, 0x3c, !PT ;  /* 0x000000042b0d7812 */ /* 0x002fe200078e3cff */
[----:B------:R-:W-:Y:S01]  /*1dc0*/  @!P6 VIADD R40, R40, 0x1 ;  /* 0x000000012828e836 */ /* 0x000fe20000000000 */
[----:B------:R-:W-:Y:S01]  /*1dd0*/  ISETP.GE.U32.AND P5, PT, R41, R20, PT ;  /* 0x000000142900720c */ /* 0x000fe20003fa6070 */
[----:B------:R-:W-:Y:S01]  /*1de0*/  IMAD.HI.U32 R18, R21, 0x5, RZ ;  /* 0x0000000515127827 */ /* 0x000fe200078e00ff */
[----:B------:R-:W-:-:S02]  /*1df0*/  ISETP.GE.AND P1, PT, R13, RZ, PT ;  /* 0x000000ff0d00720c */ /* 0x000fc40003f26270 */
[----:B------:R-:W-:Y:S01]  /*1e00*/  LOP3.LUT R39, R39, 0x5, RZ, 0x3c, !PT ;  /* 0x0000000527277812 */ /* 0x000fe200078e3cff */
[-C--:B------:R-:W-:Y:S02]  /*1e10*/  IMAD R13, R42, R37.reuse, 0x4 ;  /* 0x000000042a0d7424 */ /* 0x080fe400078e0225 */
[----:B------:R-:W-:Y:S01]  /*1e20*/  @!P3 IMAD.MOV R38, RZ, RZ, -R38 ;  /* 0x000000ffff26b224 */ /* 0x000fe200078e0a26 */
[----:B------:R-:W-:Y:S01]  /*1e30*/  ISETP.GE.AND P6, PT, R39, RZ, PT ;  /* 0x000000ff2700720c */ /* 0x000fe20003fc6270 */
[----:B------:R-:W-:Y:S01]  /*1e40*/  IMAD R19, R18, R37, 0x5 ;  /* 0x0000000512137424 */ /* 0x000fe200078e0225 */
[----:B------:R-:W-:Y:S02]  /*1e50*/  ISETP.GT.U32.AND P2, PT, R20, R13, PT ;  /* 0x0000000d1400720c */ /* 0x000fe40003f44070 */
[----:B------:R-:W-:Y:S02]  /*1e60*/  SEL R38, R22, R38, !P0 ;  /* 0x0000002616267207 */ /* 0x000fe40004000000 */
[----:B------:R-:W-:-:S02]  /*1e70*/  @P5 IADD3 R40, PT, PT, R40, 0x1, RZ ;  /* 0x0000000128285810 */ /* 0x000fc40007ffe0ff */
[----:B------:R-:W-:Y:S01]  /*1e80*/  ISETP.GT.U32.AND P3, PT, R20, R19, PT ;  /* 0x000000131400720c */ /* 0x000fe20003f64070 */
[----:B------:R-:W-:Y:S01]  /*1e90*/  IMAD.MOV R39, RZ, RZ, -R38 ;  /* 0x000000ffff277224 */ /* 0x000fe200078e0a26 */
[----:B------:R-:W-:Y:S01]  /*1ea0*/  LEA R38, R38, R23, 0x7 ;  /* 0x0000001726267211 */ /* 0x000fe200078e38ff */
[----:B------:R-:W-:Y:S02]  /*1eb0*/  @!P4 IMAD.MOV R40, RZ, RZ, -R40 ;  /* 0x000000ffff28c224 */ /* 0x000fe400078e0a28 */
[----:B------:R-:W-:Y:S02]  /*1ec0*/  IMAD R39, R39, R44, 0x2 ;  /* 0x0000000227277424 */ /* 0x000fe400078e022c */
[----:B------:R-:W-:Y:S01]  /*1ed0*/  @!P2 IMAD.IADD R13, R13, 0x1, -R20 ;  /* 0x000000010d0da824 */ /* 0x000fe200078e0a14 */
[----:B------:R-:W-:Y:S01]  /*1ee0*/  SEL R40, R22, R40, !P0 ;  /* 0x0000002816287207 */ /* 0x000fe20004000000 */
[----:B------:R-:W-:Y:S02]  /*1ef0*/  @!P2 VIADD R42, R42, 0x1 ;  /* 0x000000012a2aa836 */ /* 0x000fe40000000000 */
[----:B------:R-:W-:Y:S01]  /*1f00*/  IMAD R39, R12, R39, R38 ;  /* 0x000000270c277224 */ /* 0x000fe200078e0226 */
[----:B------:R-:W-:Y:S01]  /*1f10*/  ISETP.GE.U32.AND P5, PT, R13, R20, PT ;  /* 0x000000140d00720c */ /* 0x000fe20003fa6070 */
[----:B------:R-:W-:Y:S01]  /*1f20*/  @!P3 IMAD.IADD R19, R19, 0x1, -R20 ;  /* 0x000000011313b824 */ /* 0x000fe200078e0a14 */
[----:B------:R-:W-:Y:S01]  /*1f30*/  IADD3 R13, PT, PT, -R40, RZ, RZ ;  /* 0x000000ff280d7210 */ /* 0x000fe20007ffe1ff */
[----:B------:R-:W-:Y:S01]  /*1f40*/  @!P3 VIADD R18, R18, 0x1 ;  /* 0x000000011212b836 */ /* 0x000fe20000000000 */
[----:B------:R-:W-:-:S02]  /*1f50*/  LEA R40, R40, R23, 0x7 ;  /* 0x0000001728287211 */ /* 0x000fc400078e38ff */
[----:B------:R-:W-:Y:S01]  /*1f60*/  ISETP.GE.U32.AND P4, PT, R19, R20, PT ;  /* 0x000000141300720c */ /* 0x000fe20003f86070 */
[----:B------:R-:W-:-:S04]  /*1f70*/  IMAD R13, R13, R44, 0x3 ;  /* 0x000000030d0d7424 */ /* 0x000fc800078e022c */
[----:B------:R-:W-:Y:S02]  /*1f80*/  IMAD R13, R12, R13, R40 ;  /* 0x0000000d0c0d7224 */ /* 0x000fe400078e0228 */
[----:B------:R-:W-:Y:S02]  /*1f90*/  @P5 VIADD R42, R42, 0x1 ;  /* 0x000000012a2a5836 */ /* 0x000fe40000000000 */
[----:B------:R-:W-:Y:S02]  /*1fa0*/  IMAD.U32 R40, RZ, RZ, UR9 ;  /* 0x00000009ff287e24 */ /* 0x000fe4000f8e00ff */
[----:B------:R-:W-:Y:S02]  /*1fb0*/  @!P1 IMAD.MOV R42, RZ, RZ, -R42 ;  /* 0x000000ffff2a9224 */ /* 0x000fe400078e0a2a */
[----:B------:R-:W-:-:S03]  /*1fc0*/  @P4 VIADD R18, R18, 0x1 ;  /* 0x0000000112124836 */ /* 0x000fc60000000000 */
[----:B------:R-:W-:Y:S01]  /*1fd0*/  SEL R38, R22, R42, !P0 ;  /* 0x0000002a16267207 */ /* 0x000fe20004000000 */
[----:B------:R-:W-:-:S03]  /*1fe0*/  IMAD.HI.U32 R42, R21, 0x6, RZ ;  /* 0x00000006152a7827 */ /* 0x000fc600078e00ff */
[----:B------:R-:W-:Y:S01]  /*1ff0*/  IADD3 R41, PT, PT, -R38, RZ, RZ ;  /* 0x000000ff26297210 */ /* 0x000fe20007ffe1ff */
[----:B------:R-:W-:-:S04]  /*2000*/  @!P6 IMAD.MOV R18, RZ, RZ, -R18 ;  /* 0x000000ffff12e224 */ /* 0x000fc800078e0a12 */
[----:B------:R-:W-:Y:S01]  /*2010*/  IMAD R41, R41, R40, 0x4 ;  /* 0x0000000429297424 */ /* 0x000fe200078e0228 */
[----:B------:R-:W-:Y:S01]  /*2020*/  SEL R18, R22, R18, !P0 ;  /* 0x0000001216127207 */ /* 0x000fe20004000000 */
[----:B------:R-:W-:-:S04]  /*2030*/  IMAD.HI.U32 R40, R21, 0x7, RZ ;  /* 0x0000000715287827 */ /* 0x000fc800078e00ff */
[-C--:B------:R-:W-:Y:S02]  /*2040*/  IMAD R21, R42, R37.reuse, 0x6 ;  /* 0x000000062a157424 */ /* 0x080fe400078e0225 */
[----:B------:R-:W-:Y:S02]  /*2050*/  IMAD R37, R40, R37, 0x7 ;  /* 0x0000000728257424 */ /* 0x000fe400078e0225 */
[----:B------:R-:W-:Y:S01]  /*2060*/  IMAD.MOV R19, RZ, RZ, -R18 ;  /* 0x000000ffff137224 */ /* 0x000fe200078e0a12 */
[----:B------:R-:W-:Y:S01]  /*2070*/  ISETP.GT.U32.AND P3, PT, R20, R21, PT ;  /* 0x000000151400720c */ /* 0x000fe20003f64070 */
[----:B------:R-:W-:Y:S01]  /*2080*/  IMAD R18, R18, 0x80, R23 ;  /* 0x0000008012127824 */ /* 0x000fe200078e0217 */
[----:B------:R-:W-:Y:S01]  /*2090*/  ISETP.GT.U32.AND P5, PT, R20, R37, PT ;  /* 0x000000251400720c */ /* 0x000fe20003fa4070 */
[----:B------:R-:W-:-:S04]  /*20a0*/  IMAD R19, R19, R44, 0x5 ;  /* 0x0000000513137424 */ /* 0x000fc800078e022c */
[----:B------:R-:W-:-:S04]  /*20b0*/  IMAD R19, R12, R19, R18 ;  /* 0x000000130c137224 */ /* 0x000fc800078e0212 */
[----:B------:R-:W-:-:S04]  /*20c0*/  IMAD.WIDE R18, R19, 0x4, R16 ;  /* 0x0000000413127825 */ /* 0x000fc800078e0210 */
[----:B------:R-:W-:Y:S01]  /*20d0*/  @!P3 IMAD.IADD R21, R21, 0x1, -R20 ;  /* 0x000000011515b824 */ /* 0x000fe200078e0a14 */
[-C--:B------:R-:W-:Y:S01]  /*20e0*/  @!P5 IADD3 R37, PT, PT, R37, -R20.reuse, RZ ;  /* 0x800000142525d210 */ /* 0x080fe20007ffe0ff */
[----:B------:R-:W-:Y:S02]  /*20f0*/  @!P3 VIADD R42, R42, 0x1 ;  /* 0x000000012a2ab836 */ /* 0x000fe40000000000 */
[----:B------:R-:W-:Y:S01]  /*2100*/  @!P5 VIADD R40, R40, 0x1 ;  /* 0x000000012828d836 */ /* 0x000fe20000000000 */
[-C--:B------:R-:W-:Y:S01]  /*2110*/  ISETP.GE.U32.AND P1, PT, R21, R20.reuse, PT ;  /* 0x000000141500720c */ /* 0x080fe20003f26070 */
[----:B------:R-:W-:Y:S01]  /*2120*/  IMAD R21, R38, 0x80, R23 ;  /* 0x0000008026157824 */ /* 0x000fe200078e0217 */
[----:B------:R-:W-:Y:S01]  /*2130*/  ISETP.GE.U32.AND P2, PT, R37, R20, PT ;  /* 0x000000142500720c */ /* 0x000fe20003f46070 */
[----:B------:R-:W-:Y:S01]  /*2140*/  IMAD.U32 R20, RZ, RZ, UR9 ;  /* 0x00000009ff147e24 */ /* 0x000fe2000f8e00ff */
[----:B------:R-:W-:Y:S01]  /*2150*/  MOV R38, UR9 ;  /* 0x0000000900267c02 */ /* 0x000fe20008000f00 */
[----:B------:R-:W-:-:S02]  /*2160*/  IMAD R21, R12, R41, R21 ;  /* 0x000000290c157224 */ /* 0x000fc400078e0215 */
[----:B------:R-:W-:Y:S01]  /*2170*/  IMAD.U32 R41, RZ, RZ, UR9 ;  /* 0x00000009ff297e24 */ /* 0x000fe2000f8e00ff */
[----:B------:R-:W-:-:S04]  /*2180*/  LOP3.LUT R20, R20, 0x6, RZ, 0x3c, !PT ;  /* 0x0000000614147812 */ /* 0x000fc800078e3cff */
[----:B------:R-:W-:Y:S02]  /*2190*/  ISETP.GE.AND P4, PT, R20, RZ, PT ;  /* 0x000000ff1400720c */ /* 0x000fe40003f86270 */
[----:B------:R-:W-:Y:S02]  /*21a0*/  @P1 IADD3 R42, PT, PT, R42, 0x1, RZ ;  /* 0x000000012a2a1810 */ /* 0x000fe40007ffe0ff */
[----:B------:R-:W-:-:S09]  /*21b0*/  @P2 IADD3 R40, PT, PT, R40, 0x1, RZ ;  /* 0x0000000128282810 */ /* 0x000fd20007ffe0ff */
[----:B------:R-:W-:-:S05]  /*21c0*/  @!P4 IMAD.MOV R42, RZ, RZ, -R42 ;  /* 0x000000ffff2ac224 */ /* 0x000fca00078e0a2a */
[----:B------:R-:W-:-:S05]  /*21d0*/  SEL R20, R22, R42, !P0 ;  /* 0x0000002a16147207 */ /* 0x000fca0004000000 */
[----:B------:R-:W-:Y:S02]  /*21e0*/  IMAD.MOV R37, RZ, RZ, -R20 ;  /* 0x000000ffff257224 */ /* 0x000fe400078e0a14 */
[----:B------:R-:W-:Y:S02]  /*21f0*/  IMAD R20, R20, 0x80, R23 ;  /* 0x0000008014147824 */ /* 0x000fe400078e0217 */
[----:B------:R-:W-:Y:S01]  /*2200*/  IMAD R37, R37, R38, 0x6 ;  /* 0x0000000625257424 */ /* 0x000fe200078e0226 */
[----:B------:R-:W-:-:S03]  /*2210*/  LOP3.LUT R38, R38, 0x7, RZ, 0x3c, !PT ;  /* 0x0000000726267812 */ /* 0x000fc600078e3cff */
[----:B------:R-:W-:Y:S01]  /*2220*/  IMAD R37, R12, R37, R20 ;  /* 0x000000250c257224 */ /* 0x000fe200078e0214 */
[----:B------:R-:W-:Y:S01]  /*2230*/  ISETP.GE.AND P1, PT, R38, RZ, PT ;  /* 0x000000ff2600720c */ /* 0x000fe20003f26270 */
[----:B------:R-:W-:-:S12]  /*2240*/  IMAD.WIDE R20, R21, 0x4, R16 ;  /* 0x0000000415147825 */ /* 0x000fd800078e0210 */
[----:B------:R-:W-:-:S05]  /*2250*/  @!P1 IMAD.MOV R40, RZ, RZ, -R40 ;  /* 0x000000ffff289224 */ /* 0x000fca00078e0a28 */
[----:B------:R-:W-:-:S04]  /*2260*/  SEL R22, R22, R40, !P0 ;  /* 0x0000002816167207 */ /* 0x000fc80004000000 */
[C---:B------:R-:W-:Y:S02]  /*2270*/  IADD3 R38, PT, PT, -R22.reuse, RZ, RZ ;  /* 0x000000ff16267210 */ /* 0x040fe40007ffe1ff */
[----:B------:R-:W-:-:S03]  /*2280*/  LEA R22, R22, R23, 0x7 ;  /* 0x0000001716167211 */ /* 0x000fc600078e38ff */
[----:B------:R-:W-:Y:S02]  /*2290*/  IMAD R23, R38, R41, 0x7 ;  /* 0x0000000726177424 */ /* 0x000fe400078e0229 */
[----:B------:R-:W-:-:S04]  /*22a0*/  IMAD.WIDE R38, R39, 0x4, R16 ;  /* 0x0000000427267825 */ /* 0x000fc800078e0210 */
[----:B------:R-:W-:Y:S01]  /*22b0*/  IMAD R41, R12, R23, R22 ;  /* 0x000000170c297224 */ /* 0x000fe200078e0216 */
[----:B------:R1:W-:Y:S01]  /*22c0*/  STG.E desc[UR12][R38.64], R14 ;  /* 0x0000000e26007986 */ /* 0x0003e2000c10190c */
[----:B------:R-:W-:-:S04]  /*22d0*/  IMAD.WIDE R22, R13, 0x4, R16 ;  /* 0x000000040d167825 */ /* 0x000fc800078e0210 */
[--C-:B------:R-:W-:Y:S01]  /*22e0*/  IMAD.WIDE R12, R37, 0x4, R16.reuse ;  /* 0x00000004250c7825 */ /* 0x100fe200078e0210 */
[----:B------:R1:W-:Y:S03]  /*22f0*/  STG.E desc[UR12][R22.64], R15 ;  /* 0x0000000f16007986 */ /* 0x0003e6000c10190c */
[----:B------:R-:W-:Y:S01]  /*2300*/  IMAD.WIDE R16, R41, 0x4, R16 ;  /* 0x0000000429107825 */ /* 0x000fe200078e0210 */
[----:B------:R1:W-:Y:S04]  /*2310*/  STG.E desc[UR12][R20.64], R4 ;  /* 0x0000000414007986 */ /* 0x0003e8000c10190c */
[----:B------:R1:W-:Y:S04]  /*2320*/  STG.E desc[UR12][R18.64], R5 ;  /* 0x0000000512007986 */ /* 0x0003e8000c10190c */
[----:B------:R1:W-:Y:S04]  /*2330*/  STG.E desc[UR12][R12.64], R6 ;  /* 0x000000060c007986 */ /* 0x0003e8000c10190c */
[----:B------:R1:W-:Y:S01]  /*2340*/  STG.E desc[UR12][R16.64], R7 ;  /* 0x0000000710007986 */ /* 0x0003e2000c10190c */
[----:B------:R-:W-:Y:S05]  /*2350*/  BRA.U !UP0, `(.L_x_3842) ;  /* 0xffffffe508d47547 */ /* 0x000fea000b83ffff */
[----:B------:R-:W-:Y:S05]  /*2360*/  EXIT ;  /* 0x000000000000794d */ /* 0x000fea0003800000 */
.L_x_3833:
[----:B------:R-:W-:Y:S01]  /*2370*/  BSSY B2, `(.L_x_3843) ;  /* 0x0000007000027945 */ /* 0x000fe20003800000 */
[----:B------:R-:W-:Y:S01]  /*2380*/  IMAD.MOV.U32 R18, RZ, RZ, R9 ;  /* 0x000000ffff127224 */ /* 0x000fe200078e0009 */
[----:B------:R-:W-:Y:S01]  /*2390*/  MOV R13, 0xffffffff ;  /* 0xffffffff000d7802 */ /* 0x000fe20000000f00 */
[----:B------:R-:W-:-:S07]  /*23a0*/  IMAD.MOV.U32 R20, RZ, RZ, 0x1c1f ;  /* 0x00001c1fff147424 */ /* 0x000fce00078e00ff */
[----:B-1-3--:R-:W-:Y:S05]  /*23b0*/  WARPSYNC.COLLECTIVE R13, `(.L_x_3844) ;  /* 0x000000000d087348 */ /* 0x00afea0003c00000 */
[----:B------:R0:W2:Y:S02]  /*23c0*/  SHFL.IDX P3, R13, R15, R18, R20 ;  /* 0x000000120f0d7389 */ /* 0x0000a40000060014 */
[----:B0123--:R-:W-:Y:S05]  /*23d0*/  ENDCOLLECTIVE ;  /* 0x000000000000791b */ /* 0x00ffea0003800000 */
.L_x_3844:
[----:B------:R-:W-:Y:S05]  /*23e0*/  BSYNC B2 ;  /* 0x0000000000027941 */ /* 0x000fea0003800000 */
.L_x_3843:
[----:B------:R-:W-:Y:S05]  /*23f0*/  BRA `(.L_x_3845) ;  /* 0xfffffff000387947 */ /* 0x000fea000383ffff */
.L_x_3835:
[----:B------:R-:W-:Y:S01]  /*2400*/  BSSY B2, `(.L_x_3846) ;  /* 0x0000007000027945 */ /* 0x000fe20003800000 */
[----:B------:R-:W-:Y:S01]  /*2410*/  IMAD.MOV.U32 R18, RZ, RZ, R3 ;  /* 0x000000ffff127224 */ /* 0x000fe200078e0003 */
[----:B------:R-:W-:Y:S01]  /*2420*/  MOV R13, 0xffffffff ;  /* 0xffffffff000d7802 */ /* 0x000fe20000000f00 */
[----:B------:R-:W-:-:S07]  /*2430*/  IMAD.MOV.U32 R20, RZ, RZ, 0x1c1f ;  /* 0x00001c1fff147424 */ /* 0x000fce00078e00ff */
[----:B0--3--:R-:W-:Y:S05]  /*2440*/  WARPSYNC.COLLECTIVE R13, `(.L_x_3847) ;  /* 0x000000000d087348 */ /* 0x009fea0003c00000 */
[----:B------:R1:W2:Y:S02]  /*2450*/  SHFL.IDX P3, R13, R15, R18, R20 ;  /* 0x000000120f0d7389 */ /* 0x0002a40000060014 */
[----:B0123--:R-:W-:Y:S05]  /*2460*/  ENDCOLLECTIVE ;  /* 0x000000000000791b */ /* 0x00ffea0003800000 */
.L_x_3847:
[----:B------:R-:W-:Y:S05]  /*2470*/  BSYNC B2 ;  /* 0x0000000000027941 */ /* 0x000fea0003800000 */
.L_x_3846:
[----:B------:R-:W-:Y:S05]  /*2480*/  BRA `(.L_x_3848) ;  /* 0xfffffff000287947 */ /* 0x000fea000383ffff */
.L_x_3837:
[----:B------:R-:W-:Y:S01]  /*2490*/  HFMA2 R20, -RZ, RZ, 0, 0.004024505615234375 ;  /* 0x00001c1fff147431 */ /* 0x000fe200000001ff */
[----:B------:R-:W-:Y:S01]  /*24a0*/  BSSY B2, `(.L_x_3849) ;  /* 0x0000006000027945 */ /* 0x000fe20003800000 */
[----:B------:R-:W-:Y:S02]  /*24b0*/  IMAD.MOV.U32 R18, RZ, RZ, R2 ;  /* 0x000000ffff127224 */ /* 0x000fe400078e0002 */
[----:B------:R-:W-:-:S07]  /*24c0*/  IMAD.MOV.U32 R13, RZ, RZ, -0x1 ;  /* 0xffffffffff0d7424 */ /* 0x000fce00078e00ff */
[----:B01-3--:R-:W-:Y:S05]  /*24d0*/  WARPSYNC.COLLECTIVE R13, `(.L_x_3850) ;  /* 0x000000000d087348 */ /* 0x00bfea0003c00000 */
[----:B------:R2:W4:Y:S02]  /*24e0*/  SHFL.IDX P3, R13, R15, R18, R20 ;  /* 0x000000120f0d7389 */ /* 0x0005240000060014 */
[----:B01234-:R-:W-:Y:S05]  /*24f0*/  ENDCOLLECTIVE ;  /* 0x000000000000791b */ /* 0x01ffea0003800000 */
.L_x_3850:
[----:B------:R-:W-:Y:S05]  /*2500*/  BSYNC B2 ;  /* 0x0000000000027941 */ /* 0x000fea0003800000 */
.L_x_3849:
[----:B------:R-:W-:Y:S05]  /*2510*/  BRA `(.L_x_3851) ;  /* 0xfffffff0001c7947 */ /* 0x000fea000383ffff */
.L_x_3839:
[----:B------:R-:W-:Y:S01]  /*2520*/  BSSY B2, `(.L_x_3852) ;  /* 0x0000007000027945 */ /* 0x000fe20003800000 */
[----:B------:R-:W-:Y:S01]  /*2530*/  MOV R18, R0 ;  /* 0x0000000000127202 */ /* 0x000fe20000000f00 */
[----:B------:R-:W-:Y:S01]  /*2540*/  IMAD.MOV.U32 R20, RZ, RZ, 0x1c1f ;  /* 0x00001c1fff147424 */ /* 0x000fe200078e00ff */
[----:B------:R-:W-:-:S07]  /*2550*/  MOV R13, 0xffffffff ;  /* 0xffffffff000d7802 */ /* 0x000fce0000000f00 */
[----:B0123--:R-:W-:Y:S05]  /*2560*/  WARPSYNC.COLLECTIVE R13, `(.L_x_3853) ;  /* 0x000000000d087348 */ /* 0x00ffea0003c00000 */
[----:B------:R4:W0:Y:S02]  /*2570*/  SHFL.IDX P3, R13, R15, R18, R20 ;  /* 0x000000120f0d7389 */ /* 0x0008240000060014 */
[----:B01234-:R-:W-:Y:S05]  /*2580*/  ENDCOLLECTIVE ;  /* 0x000000000000791b */ /* 0x01ffea0003800000 */
.L_x_3853:
[----:B------:R-:W-:Y:S05]  /*2590*/  BSYNC B2 ;  /* 0x0000000000027941 */ /* 0x000fea0003800000 */
.L_x_3852:
[----:B------:R-:W-:Y:S05]  /*25a0*/  BRA `(.L_x_3854) ;  /* 0xfffffff000107947 */ /* 0x000fea000383ffff */
        .weak           $__internal_118_$__cuda_sm20_div_s16
        .type           $__internal_118_$__cuda_sm20_div_s16,@function
        .size           $__internal_118_$__cuda_sm20_div_s16,($__internal_119_$__cuda_sm20_div_u16 - $__internal_118_$__cuda_sm20_div_s16)
$__internal_118_$__cuda_sm20_div_s16:
        /* <DEDUP_REMOVED lines=26> */
[----:B------:R-:W-:Y:S09]  /*2750*/  RET.REL.NODEC R2 `(_Z9cuda_gemmIiLi128ELi4ELi1ELi1024ELi4ELi4ELi64ELi0ELi0EEviiiPT_S1_S1_iii) ;  /* 0xffffffd802287950 */ /* 0x000ff20003c3ffff */
        .weak           $__internal_119_$__cuda_sm20_div_u16
        .type           $__internal_119_$__cuda_sm20_div_u16,@function
        .size           $__internal_119_$__cuda_sm20_div_u16,(.L_x_38622 - $__internal_119_$__cuda_sm20_div_u16)
$__internal_119_$__cuda_sm20_div_u16:
        /* <DEDUP_REMOVED lines=18> */
[----:B------:R-:W-:Y:S06]  /*2880*/  RET.REL.NODEC R2 `(_Z9cuda_gemmIiLi128ELi4ELi1ELi1024ELi4ELi4ELi64ELi0ELi0EEviiiPT_S1_S1_iii) ;  /* 0xffffffd402dc7950 */ /* 0x000fec0003c3ffff */
.L_x_3855:
        /* <DEDUP_REMOVED lines=15> */
.L_x_38622:


//--------------------- .text._Z9cuda_gemmIiLi128ELi4ELi1ELi1024ELi2ELi2ELi64ELi1ELi1EEviiiPT_S1_S1_iii --------------------------
	.section	.text._Z9cuda_gemmIiLi128ELi4ELi1ELi1024ELi2ELi2ELi64ELi1ELi1EEviiiPT_S1_S1_iii,"ax",@progbits
	.align	128
        .global         _Z9cuda_gemmIiLi128ELi4ELi1ELi1024ELi2ELi2ELi64ELi1ELi1EEviiiPT_S1_S1_iii
        .type           _Z9cuda_gemmIiLi128ELi4ELi1ELi1024ELi2ELi2ELi64ELi1ELi1EEviiiPT_S1_S1_iii,@function
        .size           _Z9cuda_gemmIiLi128ELi4ELi1ELi1024ELi2ELi2ELi64ELi1ELi1EEviiiPT_S1_S1_iii,(.L_x_38623 - _Z9cuda_gemmIiLi128ELi4ELi1ELi1024ELi2ELi2ELi64ELi1ELi1EEviiiPT_S1_S1_iii)
        .other          _Z9cuda_gemmIiLi128ELi4ELi1ELi1024ELi2ELi2ELi64ELi1ELi1EEviiiPT_S1_S1_iii,@"STO_CUDA_ENTRY STV_DEFAULT"
_Z9cuda_gemmIiLi128ELi4ELi1ELi1024ELi2ELi2ELi64ELi1ELi1EEviiiPT_S1_S1_iii:
.text._Z9cuda_gemmIiLi128ELi4ELi1ELi1024ELi2ELi2ELi64ELi1ELi1EEviiiPT_S1_S1_iii:
        /* <DEDUP_REMOVED lines=8> */
[----:B------:R-:W-:Y:S01]  /*0080*/  MOV R0, 0x400 ;  /* 0x0000040000007802 */ /* 0x000fe20000000f00 */
[----:B------:R-:W-:-:S06]  /*0090*/  IMAD.MOV.U32 R9, RZ, RZ, R3 ;  /* 0x000000ffff097224 */ /* 0x000fcc00078e0003 */
[----:B------:R-:W2:Y:S01]  /*00a0*/  LDC.64 R6, c[0x0][0x398] ;  /* 0x0000e600ff067b82 */ /* 0x000ea20000000a00 */
[----:B0-----:R-:W-:-:S07]  /*00b0*/  LEA R0, R5, R0, 0x18 ;  /* 0x0000000005007211 */ /* 0x001fce00078ec0ff */
.L_x_3858:
        /* <DEDUP_REMOVED lines=11> */
.L_x_3857:
[----:B------:R-:W-:Y:S05]  /*0170*/  BSYNC.RECONVERGENT B0 ;  /* 0x0000000000007941 */ /* 0x000fea0003800200 */
.L_x_3856:
[----:B------:R-:W1:Y:S08]  /*0180*/  LDC R2, c[0x0][0x374] ;  /* 0x0000dd00ff027b82 */ /* 0x000e700000000800 */
[----:B------:R-:W2:Y:S01]  /*0190*/  S2UR UR4, SR_CTAID.Y ;  /* 0x00000000000479c3 */ /* 0x000ea20000002600 */
[----:B-1----:R-:W-:-:S05]  /*01a0*/  IMAD.SHL.U32 R0, R2, 0x4, RZ ;  /* 0x0000000402007824 */ /* 0x002fca00078e00ff */
[----:B--2---:R-:W-:-:S13]  /*01b0*/  ISETP.LE.U32.AND P0, PT, R0, UR4, PT ;  /* 0x0000000400007c0c */ /* 0x004fda000bf03070 */
[----:B------:R-:W-:Y:S05]  /*01c0*/  @P0 EXIT ;  /* 0x000000000000094d */ /* 0x000fea0003800000 */
[----:B------:R-:W1:Y:S01]  /*01d0*/  LDC R0, c[0x0][0x360] ;  /* 0x0000d800ff007b82 */ /* 0x000e620000000800 */
[----:B------:R-:W-:Y:S01]  /*01e0*/  SHF.L.U32 R28, R3, 0x2, RZ ;  /* 0x00000002031c7819 */ /* 0x000fe200000006ff */
[----:B------:R-:W-:Y:S02]  /*01f0*/  IMAD.U32 R29, RZ, RZ, UR4 ;  /* 0x00000004ff1d7e24 */ /* 0x000fe4000f8e00ff */
[----:B-1----:R-:W-:-:S04]  /*0200*/  IMAD.SHL.U32 R27, R0, 0x4, RZ ;  /* 0x00000004001b7824 */ /* 0x002fc800078e00ff */
[----:B------:R-:W-:Y:S01]  /*0210*/  IMAD.IADD R26, R28, 0x1, R27 ;  /* 0x000000011c1a7824 */ /* 0x000fe200078e021b */
[----:B------:R-:W-:-:S04]  /*0220*/  LOP3.LUT R5, R27, 0xffff, RZ, 0xc0, !PT ;  /* 0x0000ffff1b057812 */ /* 0x000fc800078ec0ff */
[----:B0-----:R-:W-:-:S04]  /*0230*/  IADD3 R4, PT, PT, RZ, -R26, RZ ;  /* 0x8000001aff047210 */ /* 0x001fc80007ffe0ff */
[----:B------:R-:W-:-:S05]  /*0240*/  PRMT R4, R4, 0x7710, RZ ;  /* 0x0000771004047816 */ /* 0x000fca00000000ff */
[----:B------:R-:W-:-:S05]  /*0250*/  VIADD R4, R4, 0x3ff ;  /* 0x000003ff04047836 */ /* 0x000fca0000000000 */
[----:B------:R-:W-:Y:S02]  /*0260*/  LOP3.LUT R4, R4, 0xffff, RZ, 0xc0, !PT ;  /* 0x0000ffff04047812 */ /* 0x000fe400078ec0ff */
[----:B------:R-:W-:-:S07]  /*0270*/  MOV R9, 0x290 ;  /* 0x0000029000097802 */ /* 0x000fce0000000f00 */
[----:B------:R-:W-:Y:S05]  /*0280*/  CALL.REL.NOINC `($__internal_120_$__cuda_sm20_div_u16) ;  /* 0x0000000800147944 */ /* 0x000fea0003c00000 */
[----:B------:R-:W0:Y:S01]  /*0290*/  S2UR UR5, SR_CgaCtaId ;  /* 0x00000000000579c3 */ /* 0x000e220000008800 */
[----:B------:R-:W-:Y:S01]  /*02a0*/  UMOV UR4, 0x400 ;  /* 0x0000040000047882 */ /* 0x000fe20000000000 */
[----:B------:R-:W-:Y:S01]  /*02b0*/  LOP3.LUT R4, R6, 0x3, RZ, 0xc0, !PT ;  /* 0x0000000306047812 */ /* 0x000fe200078ec0ff */
[----:B------:R-:W-:Y:S01]  /*02c0*/  UIADD3 UR4, UPT, UPT, UR4, 0x80, URZ ;  /* 0x0000008004047890 */ /* 0x000fe2000fffe0ff */
[----:B------:R-:W-:Y:S02]  /*02d0*/  IADD3 R7, PT, PT, R27, R26, RZ ;  /* 0x0000001a1b077210 */ /* 0x000fe40007ffe0ff */
[----:B------:R-:W-:Y:S01]  /*02e0*/  LOP3.LUT R24, RZ, 0x1, R3, 0x44, !PT ;  /* 0x00000001ff187812 */ /* 0x000fe200078e4403 */
[----:B0-----:R-:W-:-:S06]  /*02f0*/  ULEA UR4, UR5, UR4, 0x18 ;  /* 0x0000000405047291 */ /* 0x001fcc000f8ec0ff */
[----:B------:R-:W-:-:S05]  /*0300*/  LEA R5, R3, UR4, 0x4 ;  /* 0x0000000403057c11 */ /* 0x000fca000f8e20ff */
[----:B------:R-:W-:-:S07]  /*0310*/  IMAD R25, R0, 0x10, R5 ;  /* 0x0000001000197824 */ /* 0x000fce00078e0205 */
.L_x_3864:
[----:B------:R-:W-:Y:S01]  /*0320*/  ISETP.NE.AND P1, PT, R4, 0x2, PT ;  /* 0x000000020400780c */ /* 0x000fe20003f25270 */
[----:B------:R-:W-:Y:S01]  /*0330*/  BSSY.RECONVERGENT B0, `(.L_x_3859) ;  /* 0x0000019000007945 */ /* 0x000fe20003800200 */
[----:B0-----:R-:W-:Y:S02]  /*0340*/  LOP3.LUT R8, R6, 0xffff, RZ, 0xc0, !PT ;  /* 0x0000ffff06087812 */ /* 0x001fe400078ec0ff */
        /* <DEDUP_REMOVED lines=8> */
[----:B------:R-:W-:Y:S01]  /*03d0*/  MOV R32, R26 ;  /* 0x0000001a00207202 */ /* 0x000fe20000000f00 */
[----:B--2---:R0:W-:Y:S10]  /*03e0*/  STS.128 [R5], R8 ;  /* 0x0000000805007388 */ /* 0x0041f40000000c00 */
[----:B------:R-:W-:Y:S05]  /*03f0*/  @!P1 BRA `(.L_x_3860) ;  /* 0x0000000000309947 */ /* 0x000fea0003800000 */
[----:B------:R-:W-:Y:S01]  /*0400*/  ISETP.NE.AND P1, PT, R4, RZ, PT ;  /* 0x000000ff0400720c */ /* 0x000fe20003f25270 */
[----:B0-----:R-:W-:-:S04]  /*0410*/  IMAD R9, R29, 0x400, R26 ;  /* 0x000004001d097824 */ /* 0x001fc800078e021a */
[----:B------:R-:W-:-:S08]  /*0420*/  IMAD.WIDE R8, R9, 0x4, R12 ;  /* 0x0000000409087825 */ /* 0x000fd000078e020c */
[----:B------:R-:W-:-:S05]  /*0430*/  @P1 LEA R11, R29, R7, 0xa ;  /* 0x000000071d0b1211 */ /* 0x000fca00078e50ff */
[----:B------:R-:W-:Y:S02]  /*0440*/  @P1 IMAD.WIDE R12, R11, 0x4, R12 ;  /* 0x000000040b0c1825 */ /* 0x000fe400078e020c */
[----:B------:R-:W2:Y:S04]  /*0450*/  LDG.E.128 R8, desc[UR6][R8.64] ;  /* 0x0000000608087981 */ /* 0x000ea8000c1e1d00 */
[----:B------:R-:W3:Y:S01]  /*0460*/  @P1 LDG.E.128 R12, desc[UR6][R12.64] ;  /* 0x000000060c0c1981 */ /* 0x000ee2000c1e1d00 */
[----:B------:R-:W-:Y:S01]  /*0470*/  @P1 IMAD R16, R0, 0x10, R25 ;  /* 0x0000001000101824 */ /* 0x000fe200078e0219 */
[----:B------:R-:W-:Y:S01]  /*0480*/  MOV R32, R7 ;  /* 0x0000000700207202 */ /* 0x000fe20000000f00 */
[----:B------:R-:W-:Y:S01]  /*0490*/  @P1 IMAD.IADD R32, R27, 0x1, R7 ;  /* 0x000000011b201824 */ /* 0x000fe200078e0207 */
[----:B--2---:R1:W-:Y:S04]  /*04a0*/  STS.128 [R25], R8 ;  /* 0x0000000819007388 */ /* 0x0043e80000000c00 */
[----:B---3--:R1:W-:Y:S02]  /*04b0*/  @P1 STS.128 [R16], R12 ;  /* 0x0000000c10001388 */ /* 0x0083e40000000c00 */
.L_x_3860:
[----:B------:R-:W-:Y:S05]  /*04c0*/  BSYNC.RECONVERGENT B0 ;  /* 0x0000000000007941 */ /* 0x000fea0003800200 */
.L_x_3859:
        /* <DEDUP_REMOVED lines=11> */
.L_x_3863:
        /* <DEDUP_REMOVED lines=9> */
[C---:B------:R-:W-:Y:S01]  /*0610*/  IMAD R34, R0.reuse, 0x10, R33 ;  /* 0x0000001000227824 */ /* 0x040fe200078e0221 */
[C---:B------:R-:W-:Y:S01]  /*0620*/  LEA R36, R0.reuse, R33, 0x5 ;  /* 0x0000002100247211 */ /* 0x040fe200078e28ff */
[C---:B------:R-:W-:Y:S01]  /*0630*/  IMAD R31, R0.reuse, 0x10, R31 ;  /* 0x00000010001f7824 */ /* 0x040fe200078e021f */
[----:B------:R-:W-:Y:S01]  /*0640*/  IADD3 R32, PT, PT, R27, R32, R27 ;  /* 0x000000201b207210 */ /* 0x000fe20007ffe01b */
[C---:B------:R-:W-:Y:S01]  /*0650*/  IMAD R37, R0.reuse, 0x10, R37 ;  /* 0x0000001000257824 */ /* 0x040fe200078e0225 */
[----:B------:R-:W-:-:S02]  /*0660*/  LEA R35, R0, R35, 0x4 ;  /* 0x0000002300237211 */ /* 0x000fc400078e20ff */
[----:B------:R-:W-:Y:S02]  /*0670*/  IADD3 R32, PT, PT, R27, R32, R27 ;  /* 0x000000201b207210 */ /* 0x000fe40007ffe01b */
[----:B------:R-:W-:Y:S02]  /*0680*/  LEA R30, R0, R30, 0x4 ;  /* 0x0000001e001e7211 */ /* 0x000fe400078e20ff */
[----:B------:R-:W-:Y:S01]  /*0690*/  ISETP.GE.U32.AND P0, PT, R32, 0x400, PT ;  /* 0x000004002000780c */ /* 0x000fe20003f06070 */
[----:B--2---:R0:W-:Y:S04]  /*06a0*/  STS.128 [R33], R8 ;  /* 0x0000000821007388 */ /* 0x0041e80000000c00 */
[----:B---3--:R2:W-:Y:S04]  /*06b0*/  STS.128 [R34], R12 ;  /* 0x0000000c22007388 */ /* 0x0085e80000000c00 */
[----:B----4-:R2:W-:Y:S01]  /*06c0*/  STS.128 [R36], R16 ;  /* 0x0000001024007388 */ /* 0x0105e20000000c00 */
[----:B0-----:R-:W-:-:S02]  /*06d0*/  IMAD R8, R0, 0x30, R33 ;  /* 0x0000003000087824 */ /* 0x001fc400078e0221 */
[----:B------:R-:W-:-:S03]  /*06e0*/  IMAD R33, R0, 0x40, R33 ;  /* 0x0000004000217824 */ /* 0x000fc600078e0221 */
[----:B-----5:R2:W-:Y:S01]  /*06f0*/  STS.128 [R8], R20 ;  /* 0x0000001408007388 */ /* 0x0205e20000000c00 */
[----:B------:R-:W-:Y:S05]  /*0700*/  @!P0 BRA `(.L_x_3863) ;  /* 0xfffffffc009c8947 */ /* 0x000fea000383ffff */
.L_x_3862:
[----:B------:R-:W-:Y:S05]  /*0710*/  BSYNC.RECONVERGENT B0 ;  /* 0x0000000000007941 */ /* 0x000fea0003800200 */
.L_x_3861:
[----:B------:R-:W3:Y:S08]  /*0720*/  S2UR UR5, SR_CgaCtaId ;  /* 0x00000000000579c3 */ /* 0x000ef00000008800 */
[----:B------:R-:W-:Y:S01]  /*0730*/  BAR.SYNC.DEFER_BLOCKING 0x0 ;  /* 0x0000000000007b1d */ /* 0x000fe20000010000 */
[----:B--2---:R-:W-:Y:S01]  /*0740*/  LOP3.LUT R34, R3, 0x1, RZ, 0xc0, !PT ;  /* 0x0000000103227812 */ /* 0x004fe200078ec0ff */
[----:B------:R-:W-:Y:S01]  /*0750*/  IMAD R35, R29, 0x400, R3 ;  /* 0x000004001d237824 */ /* 0x000fe200078e0203 */
[----:B01----:R-:W-:Y:S01]  /*0760*/  SHF.L.U32 R8, R3, 0x1, RZ ;  /* 0x0000000103087819 */ /* 0x003fe200000006ff */
[----:B------:R-:W-:-:S02]  /*0770*/  IMAD.IADD R29, R2, 0x1, R29 ;  /* 0x00000001021d7824 */ /* 0x000fc400078e021d */
[----:B------:R-:W-:Y:S01]  /*0780*/  UMOV UR4, 0x400 ;  /* 0x0000040000047882 */ /* 0x000fe20000000000 */
[C-C-:B------:R-:W-:Y:S02]  /*0790*/  LOP3.LUT R9, R8.reuse, 0x1, R3.reuse, 0xf8, !PT ;  /* 0x0000000108097812 */ /* 0x140fe400078ef803 */
[----:B------:R-:W-:Y:S01]  /*07a0*/  LOP3.LUT R8, R8, 0x1, R3, 0xf4, !PT ;  /* 0x0000000108087812 */ /* 0x000fe200078ef403 */
[----:B---3--:R-:W-:Y:S02]  /*07b0*/  ULEA UR8, UR5, UR4, 0x18 ;  /* 0x0000000405087291 */ /* 0x008fe4000f8ec0ff */
[----:B------:R-:W-:-:S04]  /*07c0*/  UIADD3 UR4, UPT, UPT, UR4, 0x80, URZ ;  /* 0x0000008004047890 */ /* 0x000fc8000fffe0ff */
[----:B------:R-:W-:Y:S01]  /*07d0*/  LEA R10, R34, UR8, 0x2 ;  /* 0x00000008220a7c11 */ /* 0x000fe2000f8e10ff */
[----:B------:R-:W-:-:S04]  /*07e0*/  ULEA UR4, UR5, UR4, 0x18 ;  /* 0x0000000405047291 */ /* 0x000fc8000f8ec0ff */
[----:B------:R-:W0:Y:S02]  /*07f0*/  LDS R31, [R10] ;  /* 0x000000000a1f7984 */ /* 0x000e240000000800 */
[----:B------:R-:W-:Y:S02]  /*0800*/  LEA R19, R9, UR4, 0x2 ;  /* 0x0000000409137c11 */ /* 0x000fe4000f8e10ff */
[----:B------:R-:W1:Y:S01]  /*0810*/  LDS R33, [R10+0xc] ;  /* 0x00000c000a217984 */ /* 0x000e620000000800 */
[----:B------:R-:W-:Y:S02]  /*0820*/  LEA R22, R8, UR4, 0x2 ;  /* 0x0000000408167c11 */ /* 0x000fe4000f8e10ff */
[----:B------:R-:W2:Y:S01]  /*0830*/  LDC.64 R8, c[0x0][0x3a0] ;  /* 0x0000e800ff087b82 */ /* 0x000ea20000000a00 */
[----:B------:R-:W-:Y:S04]  /*0840*/  LDS R20, [R19] ;  /* 0x0000000013147984 */ /* 0x000fe80000000800 */
[----:B------:R-:W-:Y:S04]  /*0850*/  LDS R30, [R19+0x400] ;  /* 0x00040000131e7984 */ /* 0x000fe80000000800 */
[----:B------:R-:W-:Y:S04]  /*0860*/  LDS R10, [R19+0x800] ;  /* 0x00080000130a7984 */ /* 0x000fe80000000800 */
[----:B------:R-:W-:Y:S04]  /*0870*/  LDS R11, [R19+0xc00] ;  /* 0x000c0000130b7984 */ /* 0x000fe80000000800 */
[----:B------:R-:W-:Y:S04]  /*0880*/  LDS R21, [R22] ;  /* 0x0000000016157984 */ /* 0x000fe80000000800 */
[----:B------:R-:W-:Y:S01]  /*0890*/  LDS R17, [R22+0x400] ;  /* 0x0004000016117984 */ /* 0x000fe20000000800 */
[----:B--2---:R-:W-:-:S03]  /*08a0*/  IMAD.WIDE R8, R35, 0x4, R8 ;  /* 0x0000000423087825 */ /* 0x004fc600078e0208 */
[----:B------:R-:W-:Y:S04]  /*08b0*/  LDS R12, [R22+0x800] ;  /* 0x00080000160c7984 */ /* 0x000fe80000000800 */
[----:B------:R-:W-:Y:S04]  /*08c0*/  LDS R15, [R22+0xc00] ;  /* 0x000c0000160f7984 */ /* 0x000fe80000000800 */
[----:B0-----:R-:W0:Y:S04]  /*08d0*/  SHFL.IDX PT, R14, R31, R34, 0x1e1f ;  /* 0x001e1f221f0e7589 */ /* 0x001e2800000e0000 */
[----:B-1----:R-:W1:Y:S04]  /*08e0*/  SHFL.IDX PT, R13, R33, R34, 0x1e1f ;  /* 0x001e1f22210d7589 */ /* 0x002e6800000e0000 */
[----:B------:R2:W3:Y:S04]  /*08f0*/  SHFL.IDX PT, R16, R31, R24, 0x1e1f ;  /* 0x001e1f181f107589 */ /* 0x0004e800000e0000 */
[----:B------:R4:W5:Y:S01]  /*0900*/  SHFL.IDX PT, R18, R33, R24, 0x1e1f ;  /* 0x001e1f1821127589 */ /* 0x00096200000e0000 */
[----:B0-----:R-:W-:-:S02]  /*0910*/  IMAD R23, R20, R14, RZ ;  /* 0x0000000e14177224 */ /* 0x001fc400078e02ff */
[-C--:B------:R-:W-:Y:S02]  /*0920*/  IMAD R32, R14, R30.reuse, RZ ;  /* 0x0000001e0e207224 */ /* 0x080fe400078e02ff */
[----:B-1----:R-:W-:Y:S02]  /*0930*/  IMAD R20, R20, R13, RZ ;  /* 0x0000000d14147224 */ /* 0x002fe400078e02ff */
[C---:B------:R-:W-:Y:S02]  /*0940*/  IMAD R30, R13.reuse, R30, RZ ;  /* 0x0000001e0d1e7224 */ /* 0x040fe400078e02ff */
[-C--:B--2---:R-:W-:Y:S02]  /*0950*/  IMAD R31, R14, R10.reuse, RZ ;  /* 0x0000000a0e1f7224 */ /* 0x084fe400078e02ff */
[----:B----4-:R-:W-:Y:S01]  /*0960*/  IMAD R33, R13, R10, RZ ;  /* 0x0000000a0d217224 */ /* 0x010fe200078e02ff */
[----:B------:R-:W-:Y:S01]  /*0970*/  SHF.L.U32 R10, R2, 0x2, RZ ;  /* 0x00000002020a7819 */ /* 0x000fe200000006ff */
[----:B------:R-:W-:-:S02]  /*0980*/  IMAD R14, R14, R11, RZ ;  /* 0x0000000b0e0e7224 */ /* 0x000fc400078e02ff */
[----:B------:R-:W-:Y:S01]  /*0990*/  IMAD R13, R13, R11, RZ ;  /* 0x0000000b0d0d7224 */ /* 0x000fe200078e02ff */
[----:B------:R-:W-:Y:S01]  /*09a0*/  BAR.SYNC.DEFER_BLOCKING 0x0 ;  /* 0x0000000000007b1d */ /* 0x000fe20000010000 */
[----:B---3--:R-:W-:Y:S01]  /*09b0*/  IMAD R19, R21, R16, R23 ;  /* 0x0000001015137224 */ /* 0x008fe200078e0217 */
[----:B------:R-:W-:Y:S01]  /*09c0*/  ISETP.GE.U32.AND P0, PT, R29, R10, PT ;  /* 0x0000000a1d00720c */ /* 0x000fe20003f06070 */
[-C--:B------:R-:W-:Y:S02]  /*09d0*/  IMAD R23, R16, R17.reuse, R32 ;  /* 0x0000001110177224 */ /* 0x080fe400078e0220 */
[----:B-----5:R-:W-:Y:S02]  /*09e0*/  IMAD R21, R21, R18, R20 ;  /* 0x0000001215157224 */ /* 0x020fe400078e0214 */
[----:B------:R-:W-:Y:S02]  /*09f0*/  IMAD R17, R18, R17, R30 ;  /* 0x0000001112117224 */ /* 0x000fe400078e021e */
[----:B------:R-:W-:-:S02]  /*0a00*/  IMAD R31, R16, R12, R31 ;  /* 0x0000000c101f7224 */ /* 0x000fc400078e021f */
[----:B------:R-:W-:Y:S02]  /*0a10*/  IMAD R33, R18, R12, R33 ;  /* 0x0000000c12217224 */ /* 0x000fe400078e0221 */
[-C--:B------:R-:W-:Y:S02]  /*0a20*/  IMAD R11, R16, R15.reuse, R14 ;  /* 0x0000000f100b7224 */ /* 0x080fe400078e020e */
        /* <DEDUP_REMOVED lines=11> */
        .weak           $__internal_120_$__cuda_sm20_div_u16
        .type           $__internal_120_$__cuda_sm20_div_u16,@function
        .size           $__internal_120_$__cuda_sm20_div_u16,(.L_x_38623 - $__internal_120_$__cuda_sm20_div_u16)
$__internal_120_$__cuda_sm20_div_u16:
        /* <DEDUP_REMOVED lines=8> */
[----:B------:R-:W-:Y:S02]  /*0b60*/  HFMA2 R5, -RZ, RZ, 0, 0 ;  /* 0x00000000ff057431 */ /* 0x000fe400000001ff */
[----:B------:R-:W-:-:S06]  /*0b70*/  FMUL R8, R6, R7 ;  /* 0x0000000706087220 */ /* 0x000fcc0000400000 */
[----:B------:R-:W0:Y:S02]  /*0b80*/  MUFU.RCP R8, R8 ;  /* 0x0000000800087308 */ /* 0x000e240000001000 */
[----:B0-----:R-:W-:-:S04]  /*0b90*/  FMUL R7, R7, R8 ;  /* 0x0000000807077220 */ /* 0x001fc80000400000 */
[----:B------:R-:W-:-:S04]  /*0ba0*/  VIADD R7, R7, 0x2 ;  /* 0x0000000207077836 */ /* 0x000fc80000000000 */
[----:B------:R-:W-:Y:S01]  /*0bb0*/  FMUL.RZ R7, R4, R7 ;  /* 0x0000000704077220 */ /* 0x000fe2000040c000 */
[----:B------:R-:W-:-:S05]  /*0bc0*/  IMAD.MOV.U32 R4, RZ, RZ, R9 ;  /* 0x000000ffff047224 */ /* 0x000fca00078e0009 */
[----:B------:R-:W0:Y:S02]  /*0bd0*/  F2I.U32.TRUNC.NTZ R7, R7 ;  /* 0x0000000700077305 */ /* 0x000e24000020f000 */
[----:B0-----:R-:W-:Y:S02]  /*0be0*/  LOP3.LUT R6, R7, 0xffff, RZ, 0xc0, !PT ;  /* 0x0000ffff07067812 */ /* 0x001fe400078ec0ff */
[----:B------:R-:W-:Y:S01]  /*0bf0*/  @!P0 MOV R6, 0xffffffff ;  /* 0xffffffff00068802 */ /* 0x000fe20000000f00 */
[----:B------:R-:W-:Y:S06]  /*0c00*/  RET.REL.NODEC R4 `(_Z9cuda_gemmIiLi128ELi4ELi1ELi1024ELi2ELi2ELi64ELi1ELi1EEviiiPT_S1_S1_iii) ;  /* 0xfffffff004fc7950 */ /* 0x000fec0003c3ffff */
.L_x_3865:
        /* <DEDUP_REMOVED lines=15> */
.L_x_38623:


//--------------------- .text._Z9cuda_gemmIiLi128ELi4ELi1ELi1024ELi2ELi2ELi64ELi1ELi0EEviiiPT_S1_S1_iii --------------------------
	.section	.text._Z9cuda_gemmIiLi128ELi4ELi1ELi1024ELi2ELi2ELi64ELi1ELi0EEviiiPT_S1_S1_iii,"ax",@progbits
	.align	128
        .global         _Z9cuda_gemmIiLi128ELi4ELi1ELi1024ELi2ELi2ELi64ELi1ELi0EEviiiPT_S1_S1_iii
        .type           _Z9cuda_gemmIiLi128ELi4ELi1ELi1024ELi2ELi2ELi64ELi1ELi0EEviiiPT_S1_S1_iii,@function
        .size           _Z9cuda_gemmIiLi128ELi4ELi1ELi1024ELi2ELi2ELi64ELi1ELi0EEviiiPT_S1_S1_iii,(.L_x_38625 - _Z9cuda_gemmIiLi128ELi4ELi1ELi1024ELi2ELi2ELi64ELi1ELi0EEviiiPT_S1_S1_iii)
        .other          _Z9cuda_gemmIiLi128ELi4ELi1ELi1024ELi2ELi2ELi64ELi1ELi0EEviiiPT_S1_S1_iii,@"STO_CUDA_ENTRY STV_DEFAULT"
_Z9cuda_gemmIiLi128ELi4ELi1ELi1024ELi2ELi2ELi64ELi1ELi0EEviiiPT_S1_S1_iii:
.text._Z9cuda_gemmIiLi128ELi4ELi1ELi1024ELi2ELi2ELi64ELi1ELi0EEviiiPT_S1_S1_iii:
        /* <DEDUP_REMOVED lines=60> */
.L_x_3868:
        /* <DEDUP_REMOVED lines=25> */
.L_x_3867:
[----:B------:R-:W-:Y:S05]  /*0550*/  BSYNC.RECONVERGENT B0 ;  /* 0x0000000000007941 */ /* 0x000fea0003800200 */
.L_x_3866:
[----:B------:R-:W-:Y:S01]  /*0560*/  MOV R25, R6 ;  /* 0x0000000600197202 */ /* 0x000fe20000000f00 */
[----:B------:R-:W-:Y:S01]  /*0570*/  IMAD.MOV.U32 R4, RZ, RZ, 0x80 ;  /* 0x00000080ff047424 */ /* 0x000fe200078e00ff */
[----:B------:R-:W-:-:S07]  /*0580*/  MOV R6, 0x5a0 ;  /* 0x000005a000067802 */ /* 0x000fce0000000f00 */
[----:B0-----:R-:W-:Y:S05]  /*0590*/  CALL.REL.NOINC `($__internal_121_$__cuda_sm20_div_s16) ;  /* 0x0000001800947944 */ /* 0x001fea0003c00000 */
[----:B------:R-:W-:Y:S01]  /*05a0*/  PRMT R25, R5, 0x9910, RZ ;  /* 0x0000991005197816 */ /* 0x000fe200000000ff */
[----:B------:R-:W-:Y:S01]  /*05b0*/  IMAD.MOV.U32 R4, RZ, RZ, 0x2 ;  /* 0x00000002ff047424 */ /* 0x000fe200078e00ff */
[----:B------:R-:W-:-:S07]  /*05c0*/  MOV R6, 0x5e0 ;  /* 0x000005e000067802 */ /* 0x000fce0000000f00 */
[----:B------:R-:W-:Y:S05]  /*05d0*/  CALL.REL.NOINC `($__internal_121_$__cuda_sm20_div_s16) ;  /* 0x0000001800847944 */ /* 0x000fea0003c00000 */
        /* <DEDUP_REMOVED lines=28> */
[----:B------:R-:W-:Y:S01]  /*07a0*/  @P1 VIADD R31, R31, 0x1 ;  /* 0x000000011f1f1836 */ /* 0x000fe20000000000 */
[----:B------:R-:W-:Y:S01]  /*07b0*/  @!P2 LOP3.LUT R31, RZ, R26, RZ, 0x33, !PT ;  /* 0x0000001aff1fa212 */ /* 0x000fe200078e33ff */
[----:B------:R-:W-:Y:S02]  /*07c0*/  ULOP3.LUT UR5, UR4, 0xffff, URZ, 0xc0, !UPT ;  /* 0x0000ffff04057892 */ /* 0x000fe4000f8ec0ff */
[----:B------:R-:W-:Y:S01]  /*07d0*/  IADD3 R0, PT, PT, R0, UR4, RZ ;  /* 0x0000000400007c10 */ /* 0x000fe2000fffe0ff */
[----:B------:R-:W-:-:S04]  /*07e0*/  UMOV UR4, UR6 ;  /* 0x0000000600047c82 */ /* 0x000fc80008000000 */
[----:B------:R-:W-:-:S05]  /*07f0*/  IMAD.MOV R0, RZ, RZ, -R0 ;  /* 0x000000ffff007224 */ /* 0x000fca00078e0a00 */
[----:B------:R-:W-:Y:S02]  /*0800*/  PRMT R2, R0, 0x7710, RZ ;  /* 0x0000771000027816 */ /* 0x000fe400000000ff */
[----:B------:R-:W-:-:S03]  /*0810*/  IADD3 R0, PT, PT, -R31, RZ, RZ ;  /* 0x000000ff1f007210 */ /* 0x000fc60007ffe1ff */
[----:B------:R-:W-:Y:S02]  /*0820*/  VIADD R2, R2, 0x3ff ;  /* 0x000003ff02027836 */ /* 0x000fe40000000000 */
[----:B------:R-:W-:Y:S02]  /*0830*/  IMAD R24, R26, R0, R29 ;  /* 0x000000001a187224 */ /* 0x000fe400078e021d */
[----:B------:R-:W-:Y:S01]  /*0840*/  IMAD.MOV.U32 R0, RZ, RZ, R5 ;  /* 0x000000ffff007224 */ /* 0x000fe200078e0005 */
[----:B------:R-:W-:Y:S02]  /*0850*/  LOP3.LUT R2, R2, 0xffff, RZ, 0xc0, !PT ;  /* 0x0000ffff02027812 */ /* 0x000fe400078ec0ff */
[----:B------:R-:W-:-:S07]  /*0860*/  LOP3.LUT R24, R24, 0x1, RZ, 0xc0, !PT ;  /* 0x0000000118187812 */ /* 0x000fce00078ec0ff */
[----:B------:R-:W-:Y:S05]  /*0870*/  CALL.REL.NOINC `($__internal_122_$__cuda_sm20_div_u16) ;  /* 0x0000001800407944 */ /* 0x000fea0003c00000 */
[----:B------:R-:W0:Y:S01]  /*0880*/  LDCU.64 UR6, c[0x0][0x3a8] ;  /* 0x00007500ff0677ac */ /* 0x000e220008000a00 */
[----:B------:R-:W-:Y:S02]  /*0890*/  IADD3 R2, PT, PT, R24, 0x1, RZ ;  /* 0x0000000118027810 */ /* 0x000fe40007ffe0ff */
[----:B------:R-:W-:Y:S01]  /*08a0*/  LOP3.LUT R11, R28, 0x3, RZ, 0xc0, !PT ;  /* 0x000000031c0b7812 */ /* 0x000fe200078ec0ff */
[----:B0-----:R-:W-:Y:S01]  /*08b0*/  IMAD.U32 R5, RZ, RZ, UR7 ;  /* 0x00000007ff057e24 */ /* 0x001fe2000f8e00ff */
[----:B------:R-:W-:Y:S01]  /*08c0*/  ISETP.GE.AND P1, PT, R2, UR7, PT ;  /* 0x0000000702007c0c */ /* 0x000fe2000bf26270 */
[----:B------:R-:W-:Y:S01]  /*08d0*/  UISETP.LT.AND UP0, UPT, UR6, 0x2, UPT ;  /* 0x000000020600788c */ /* 0x000fe2000bf01270 */
[----:B------:R-:W-:Y:S02]  /*08e0*/  ISETP.GE.AND P0, PT, R24, UR7, PT ;  /* 0x0000000718007c0c */ /* 0x000fe4000bf06270 */
[C---:B------:R-:W-:Y:S01]  /*08f0*/  SEL R3, R5.reuse, RZ, P1 ;  /* 0x000000ff05037207 */ /* 0x040fe20000800000 */
[----:B------:R-:W-:Y:S01]  /*0900*/  USEL UR5, UR6, 0x2, UP0 ;  /* 0x0000000206057887 */ /* 0x000fe20008000000 */
[----:B------:R-:W-:-:S03]  /*0910*/  SEL R5, R5, RZ, P0 ;  /* 0x000000ff05057207 */ /* 0x000fc60000000000 */
[----:B------:R-:W-:Y:S01]  /*0920*/  IMAD.IADD R2, R2, 0x1, -R3 ;  /* 0x0000000102027824 */ /* 0x000fe200078e0a03 */
[C---:B------:R-:W-:Y:S02]  /*0930*/  LOP3.LUT R3, R24.reuse, 0x1, RZ, 0x3c, !PT ;  /* 0x0000000118037812 */ /* 0x040fe400078e3cff */
[----:B------:R-:W-:-:S07]  /*0940*/  IADD3 R8, PT, PT, R24, -R5, RZ ;  /* 0x8000000518087210 */ /* 0x000fce0007ffe0ff */
.L_x_3886:
[----:B0-----:R0:W-:Y:S01]  /*0950*/  STL.128 [R1], RZ ;  /* 0x000000ff01007387 */ /* 0x0011e20000100c00 */
[----:B------:R-:W-:Y:S01]  /*0960*/  ISETP.NE.AND P0, PT, R11, 0x2, PT ;  /* 0x000000020b00780c */ /* 0x000fe20003f05270 */
[----:B------:R-:W-:Y:S01]  /*0970*/  USHF.L.U32 UR12, UR11, 0x2, URZ ;  /* 0x000000020b0c7899 */ /* 0x000fe200080006ff */
[----:B------:R-:W-:Y:S01]  /*0980*/  LOP3.LUT R4, R28, 0xffff, RZ, 0xc0, !PT ;  /* 0x0000ffff1c047812 */ /* 0x000fe200078ec0ff */
[----:B------:R0:W-:Y:S01]  /*0990*/  STL.128 [R1+0x10], RZ ;  /* 0x000010ff01007387 */ /* 0x0001e20000100c00 */
[----:B------:R-:W-:Y:S01]  /*09a0*/  BSSY.RECONVERGENT B0, `(.L_x_3869) ;  /* 0x0000024000007945 */ /* 0x000fe20003800200 */
[----:B------:R-:W-:Y:S01]  /*09b0*/  IMAD.SHL.U32 R32, R29, 0x4, RZ ;  /* 0x000000041d207824 */ /* 0x000fe200078e00ff */
[----:B------:R-:W-:-:S07]  /*09c0*/  ISETP.GE.U32.AND P1, PT, R4, 0x2, PT ;  /* 0x000000020400780c */ /* 0x000fce0003f26070 */
[----:B0--34-:R-:W-:Y:S06]  /*09d0*/  @!P0 BRA `(.L_x_3870) ;  /* 0x0000000000808947 */ /* 0x019fec0003800000 */
        /* <DEDUP_REMOVED lines=9> */
[----:B------:R-:W-:-:S04]  /*0a70*/  VIADD R14, R32, UR12 ;  /* 0x0000000c200e7c36 */ /* 0x000fc80008000000 */
[----:B------:R-:W-:Y:S01]  /*0a80*/  IMAD.MOV.U32 R32, RZ, RZ, R14 ;  /* 0x000000ffff207224 */ /* 0x000fe200078e000e */
        /* <DEDUP_REMOVED lines=14> */
[----:B------:R-:W-:Y:S01]  /*0b70*/  IMAD.U32 R17, RZ, RZ, UR11 ;  /* 0x0000000bff117e24 */ /* 0x000fe2000f8e00ff */
[----:B------:R-:W-:-:S04]  /*0b80*/  @P0 IADD3 R32, PT, PT, R32, UR12, RZ ;  /* 0x0000000c20200c10 */ /* 0x000fc8000fffe0ff */
[----:B------:R-:W-:Y:S01]  /*0b90*/  LEA R17, R17, R16, 0x4 ;  /* 0x0000001011117211 */ /* 0x000fe200078e20ff */
[----:B------:R-:W-:-:S04]  /*0ba0*/  IMAD.U32 R16, RZ, RZ, UR11 ;  /* 0x0000000bff107e24 */ /* 0x000fc8000f8e00ff */
[----:B------:R-:W-:Y:S01]  /*0bb0*/  @P0 IMAD R16, R16, 0x10, R17 ;  /* 0x0000001010100824 */ /* 0x000fe200078e0211 */
[----:B--2---:R1:W-:Y:S04]  /*0bc0*/  STS.128 [R17], R4 ;  /* 0x0000000411007388 */ /* 0x0043e80000000c00 */
[----:B---3--:R1:W-:Y:S02]  /*0bd0*/  @P0 STS.128 [R16], R12 ;  /* 0x0000000c10000388 */ /* 0x0083e40000000c00 */
.L_x_3870:
[----:B------:R-:W-:Y:S05]  /*0be0*/  BSYNC.RECONVERGENT B0 ;  /* 0x0000000000007941 */ /* 0x000fea0003800200 */
.L_x_3869:
[----:B------:R-:W-:Y:S04]  /*0bf0*/  BSSY.RECONVERGENT B0, `(.L_x_3871) ;  /* 0x000002f000007945 */ /* 0x000fe80003800200 */
[----:B------:R-:W-:Y:S05]  /*0c00*/  @!P1 BRA `(.L_x_3872) ;  /* 0x0000000000b49947 */ /* 0x000fea0003800000 */
[----:B------:R-:W2:Y:S01]  /*0c10*/  S2UR UR7, SR_CgaCtaId ;  /* 0x00000000000779c3 */ /* 0x000ea20000008800 */
[----:B------:R-:W-:Y:S01]  /*0c20*/  UMOV UR6, 0x400 ;  /* 0x0000040000067882 */ /* 0x000fe20000000000 */
[----:B------:R-:W-:Y:S01]  /*0c30*/  IMAD.U32 R37, RZ, RZ, UR4 ;  /* 0x00000004ff257e24 */ /* 0x000fe2000f8e00ff */
[----:B------:R-:W-:Y:S01]  /*0c40*/  UIADD3 UR6, UPT, UPT, UR6, 0x80, URZ ;  /* 0x0000008006067890 */ /* 0x000fe2000fffe0ff */
[----:B01----:R-:W-:Y:S02]  /*0c50*/  IMAD.U32 R4, RZ, RZ, UR11 ;  /* 0x0000000bff047e24 */ /* 0x003fe4000f8e00ff */
[----:B------:R-:W-:Y:S01]  /*0c60*/  IMAD.U32 R6, RZ, RZ, UR11 ;  /* 0x0000000bff067e24 */ /* 0x000fe2000f8e00ff */
[----:B------:R-:W-:-:S04]  /*0c70*/  LEA R37, R37, R32, 0xa ;  /* 0x0000002025257211 */ /* 0x000fc800078e50ff */
[----:B------:R-:W-:Y:S01]  /*0c80*/  IADD3 R36, PT, PT, R37, UR12, RZ ;  /* 0x0000000c25247c10 */ /* 0x000fe2000fffe0ff */
[--C-:B------:R-:W-:Y:S02]  /*0c90*/  IMAD R33, R4, 0xc, R37.reuse ;  /* 0x0000000c04217824 */ /* 0x100fe400078e0225 */
[----:B------:R-:W-:Y:S01]  /*0ca0*/  IMAD R35, R6, 0x8, R37 ;  /* 0x0000000806237824 */ /* 0x000fe200078e0225 */
[----:B--2---:R-:W-:-:S06]  /*0cb0*/  ULEA UR6, UR7, UR6, 0x18 ;  /* 0x0000000607067291 */ /* 0x004fcc000f8ec0ff */
[----:B------:R-:W-:-:S07]  /*0cc0*/  LEA R34, R32, UR6, 0x2 ;  /* 0x0000000620227c11 */ /* 0x000fce000f8e10ff */
.L_x_3873:
        /* <DEDUP_REMOVED lines=10> */
[----:B0-----:R-:W-:Y:S01]  /*0d70*/  IMAD.U32 R7, RZ, RZ, UR11 ;  /* 0x0000000bff077e24 */ /* 0x001fe2000f8e00ff */
[----:B------:R-:W-:-:S03]  /*0d80*/  MOV R5, UR11 ;  /* 0x0000000b00057c02 */ /* 0x000fc60008000f00 */
[--C-:B------:R-:W-:Y:S02]  /*0d90*/  IMAD R6, R7, 0x10, R34.reuse ;  /* 0x0000001007067824 */ /* 0x100fe400078e0222 */
[--C-:B------:R-:W-:Y:S02]  /*0da0*/  IMAD R4, R5, 0x20, R34.reuse ;  /* 0x0000002005047824 */ /* 0x100fe400078e0222 */
[----:B------:R-:W-:Y:S01]  /*0db0*/  IMAD R5, R7, 0x30, R34 ;  /* 0x0000003007057824 */ /* 0x000fe200078e0222 */
[----:B---3--:R0:W-:Y:S01]  /*0dc0*/  STS.128 [R6], R12 ;  /* 0x0000000c06007388 */ /* 0x0081e20000000c00 */
[----:B------:R-:W-:-:S03]  /*0dd0*/  IMAD.U32 R7, RZ, RZ, UR12 ;  /* 0x0000000cff077e24 */ /* 0x000fc6000f8e00ff */
[----:B----4-:R1:W-:Y:S02]  /*0de0*/  STS.128 [R4], R16 ;  /* 0x0000001004007388 */ /* 0x0103e40000000c00 */
[----:B------:R-:W-:Y:S01]  /*0df0*/  IADD3 R32, PT, PT, R7, UR12, R32 ;  /* 0x0000000c07207c10 */ /* 0x000fe2000fffe020 */
[----:B------:R-:W-:Y:S01]  /*0e00*/  IMAD.U32 R7, RZ, RZ, UR11 ;  /* 0x0000000bff077e24 */ /* 0x000fe2000f8e00ff */
[----:B-----5:R2:W-:Y:S03]  /*0e10*/  STS.128 [R5], R20 ;  /* 0x0000001405007388 */ /* 0x0205e60000000c00 */
[C---:B------:R-:W-:Y:S02]  /*0e20*/  IMAD R33, R7.reuse, 0x10, R33 ;  /* 0x0000001007217824 */ /* 0x040fe400078e0221 */
[----:B------:R-:W-:Y:S02]  /*0e30*/  IMAD R36, R7, 0x10, R36 ;  /* 0x0000001007247824 */ /* 0x000fe400078e0224 */
[----:B0-----:R-:W-:Y:S01]  /*0e40*/  IMAD.U32 R13, RZ, RZ, UR11 ;  /* 0x0000000bff0d7e24 */ /* 0x001fe2000f8e00ff */
[----:B------:R-:W-:Y:S01]  /*0e50*/  MOV R6, UR11 ;  /* 0x0000000b00067c02 */ /* 0x000fe20008000f00 */
[----:B-1----:R-:W-:-:S03]  /*0e60*/  IMAD.U32 R4, RZ, RZ, UR11 ;  /* 0x0000000bff047e24 */ /* 0x002fc6000f8e00ff */
[----:B------:R-:W-:Y:S02]  /*0e70*/  LEA R35, R6, R35, 0x4 ;  /* 0x0000002306237211 */ /* 0x000fe400078e20ff */
[----:B------:R-:W-:Y:S01]  /*0e80*/  LEA R34, R13, R34, 0x6 ;  /* 0x000000220d227211 */ /* 0x000fe200078e30ff */
[----:B------:R-:W-:Y:S01]  /*0e90*/  IMAD R37, R4, 0x10, R37 ;  /* 0x0000001004257824 */ /* 0x000fe200078e0225 */
[----:B--2---:R-:W-:-:S04]  /*0ea0*/  MOV R5, UR12 ;  /* 0x0000000c00057c02 */ /* 0x004fc80008000f00 */
[----:B------:R-:W-:-:S04]  /*0eb0*/  IADD3 R32, PT, PT, R5, UR12, R32 ;  /* 0x0000000c05207c10 */ /* 0x000fc8000fffe020 */
[----:B------:R-:W-:-:S13]  /*0ec0*/  ISETP.GE.U32.AND P0, PT, R32, 0x400, PT ;  /* 0x000004002000780c */ /* 0x000fda0003f06070 */
[----:B------:R-:W-:Y:S05]  /*0ed0*/  @!P0 BRA `(.L_x_3873) ;  /* 0xfffffffc007c8947 */ /* 0x000fea000383ffff */
.L_x_3872:
[----:B------:R-:W-:Y:S05]  /*0ee0*/  BSYNC.RECONVERGENT B0 ;  /* 0x0000000000007941 */ /* 0x000fea0003800200 */
.L_x_3871:
        /* <DEDUP_REMOVED lines=9> */
.L_x_3885:
[----:B0-----:R-:W0:Y:S01]  /*0f80*/  LDC R12, c[0x0][0x3ac] ;  /* 0x0000eb00ff0c7b82 */ /* 0x001e220000000800 */
[----:B--2---:R-:W-:Y:S01]  /*0f90*/  IMAD.MOV R6, RZ, RZ, -R31 ;  /* 0x000000ffff067224 */ /* 0x004fe200078e0a1f */
[----:B------:R-:W-:-:S03]  /*0fa0*/  ISETP.GE.AND P3, PT, R31, UR5, PT ;  /* 0x000000051f007c0c */ /* 0x000fc6000bf66270 */
[----:B------:R-:W-:-:S04]  /*0fb0*/  IMAD R7, R26, R6, R29 ;  /* 0x000000061a077224 */ /* 0x000fc800078e021d */
[----:B------:R-:W-:Y:S01]  /*0fc0*/  IMAD.IADD R7, R7, 0x1, R4 ;  /* 0x0000000107077824 */ /* 0x000fe200078e0204 */
[----:B------:R-:W-:-:S04]  /*0fd0*/  IADD3 R4, PT, PT, R26, R4, RZ ;  /* 0x000000041a047210 */ /* 0x000fc80007ffe0ff */
[----:B------:R-:W-:Y:S02]  /*0fe0*/  ISETP.GE.AND P0, PT, R4, R27, PT ;  /* 0x0000001b0400720c */ /* 0x000fe40003f06270 */
[C---:B0-----:R-:W-:Y:S02]  /*0ff0*/  ISETP.GT.AND P1, PT, R12.reuse, RZ, PT ;  /* 0x000000ff0c00720c */ /* 0x041fe40003f24270 */
[----:B------:R-:W-:-:S11]  /*1000*/  ISETP.GE.AND P2, PT, R12, 0x2, PT ;  /* 0x000000020c00780c */ /* 0x000fd60003f46270 */
[----:B-1-34-:R-:W-:Y:S05]  /*1010*/  @!P1 BRA `(.L_x_3876) ;  /* 0x00000000001c9947 */ /* 0x01afea0003800000 */
[----:B------:R-:W0:Y:S01]  /*1020*/  S2UR UR7, SR_CgaCtaId ;  /* 0x00000000000779c3 */ /* 0x000e220000008800 */
[----:B------:R-:W-:Y:S01]  /*1030*/  UMOV UR6, 0x400 ;  /* 0x0000040000067882 */ /* 0x000fe20000000000 */
[----:B------:R-:W-:Y:S01]  /*1040*/  IMAD R6, R7, R12, R24 ;  /* 0x0000000c07067224 */ /* 0x000fe200078e0218 */
[----:B------:R-:W-:-:S04]  /*1050*/  UIADD3 UR6, UPT, UPT, UR6, 0x80, URZ ;  /* 0x0000008006067890 */ /* 0x000fc8000fffe0ff */
[----:B0-----:R-:W-:-:S06]  /*1060*/  ULEA UR6, UR7, UR6, 0x18 ;  /* 0x0000000607067291 */ /* 0x001fcc000f8ec0ff */
[----:B------:R-:W-:-:S05]  /*1070*/  LEA R6, R6, UR6, 0x2 ;  /* 0x0000000606067c11 */ /* 0x000fca000f8e10ff */
[----:B------:R0:W1:Y:S02]  /*1080*/  LDS R9, [R6] ;  /* 0x0000000006097984 */ /* 0x0000640000000800 */
.L_x_3876:
        /* <DEDUP_REMOVED lines=8> */
.L_x_3877:
[----:B------:R-:W-:Y:S04]  /*1110*/  BSSY B0, `(.L_x_3878) ;  /* 0x000002c000007945 */ /* 0x000fe80003800000 */
[----:B------:R-:W-:Y:S05]  /*1120*/  @P3 BRA `(.L_x_3879) ;  /* 0x0000000000a83947 */ /* 0x000fea0003800000 */
[----:B------:R-:W4:Y:S01]  /*1130*/  S2R R14, SR_CgaCtaId ;  /* 0x00000000000e7919 */ /* 0x000f220000008800 */
[----:B------:R-:W-:Y:S01]  /*1140*/  MOV R13, 0x400 ;  /* 0x00000400000d7802 */ /* 0x000fe20000000f00 */
[----:B0-2---:R-:W-:Y:S01]  /*1150*/  IMAD R6, R0, R5, RZ ;  /* 0x0000000500067224 */ /* 0x005fe200078e02ff */
[----:B------:R-:W-:Y:S01]  /*1160*/  ISETP.GT.U32.AND P1, PT, R12, 0x40, PT ;  /* 0x000000400c00780c */ /* 0x000fe20003f24070 */
[----:B------:R-:W-:Y:S02]  /*1170*/  IMAD.MOV.U32 R7, RZ, RZ, RZ ;  /* 0x000000ffff077224 */ /* 0x000fe400078e00ff */
[----:B------:R-:W-:Y:S01]  /*1180*/  IMAD.MOV.U32 R12, RZ, RZ, R31 ;  /* 0x000000ffff0c7224 */ /* 0x000fe200078e001f */
[----:B----4-:R-:W-:-:S09]  /*1190*/  LEA R13, R14, R13, 0x18 ;  /* 0x0000000d0e0d7211 */ /* 0x010fd200078ec0ff */
.L_x_3884:
[----:B----4-:R-:W-:-:S05]  /*11a0*/  IMAD R15, R12, 0xc, R13 ;  /* 0x0000000c0c0f7824 */ /* 0x010fca00078e020d */
[----:B------:R-:W-:Y:S01]  /*11b0*/  LEA R14, R30, R15, 0x2 ;  /* 0x0000000f1e0e7211 */ /* 0x000fe200078e10ff */
[----:B01----:R-:W-:Y:S06]  /*11c0*/  @P1 BRA `(.L_x_3880) ;  /* 0x0000000000341947 */ /* 0x003fec0003800000 */
[----:B------:R0:W2:Y:S01]  /*11d0*/  LDS R17, [R14] ;  /* 0x000000000e117984 */ /* 0x0000a20000000800 */
[----:B------:R-:W4:Y:S01]  /*11e0*/  LDC R15, c[0x0][0x3ac] ;  /* 0x0000eb00ff0f7b82 */ /* 0x000f220000000800 */
[----:B------:R-:W-:Y:S01]  /*11f0*/  UMOV UR6, 0xffffffff ;  /* 0xffffffff00067882 */ /* 0x000fe20000000000 */
[----:B----4-:R-:W-:Y:S02]  /*1200*/  ISETP.GE.AND P2, PT, R15, 0x2, PT ;  /* 0x000000020f00780c */ /* 0x010fe40003f46270 */
[----:B0-2---:R-:W-:Y:S11]  /*1210*/  BRA.DIV UR6, `(.L_x_3881) ;  /* 0x0000000e062c7947 */ /* 0x005ff6000b800000 */
[----:B------:R0:W2:Y:S02]  /*1220*/  SHFL.IDX PT, R14, R17, R8, 0x1e1f ;  /* 0x001e1f08110e7589 */ /* 0x0000a400000e0000 */
.L_x_3889:
[----:B-12---:R-:W-:Y:S01]  /*1230*/  IMAD R15, R9, R14, RZ ;  /* 0x0000000e090f7224 */ /* 0x006fe200078e02ff */
[----:B------:R-:W-:Y:S06]  /*1240*/  @!P2 BRA `(.L_x_3882) ;  /* 0x00000000003ca947 */ /* 0x000fec0003800000 */
[----:B------:R-:W-:-:S03]  /*1250*/  UMOV UR6, 0xffffffff ;  /* 0xffffffff00067882 */ /* 0x000fc60000000000 */
[----:B------:R-:W-:Y:S05]  /*1260*/  BRA.DIV UR6, `(.L_x_3883) ;  /* 0x0000000e063c7947 */ /* 0x000fea000b800000 */
[----:B------:R1:W2:Y:S02]  /*1270*/  SHFL.IDX PT, R14, R17, R2, 0x1e1f ;  /* 0x001e1f02110e7589 */ /* 0x0002a400000e0000 */
.L_x_3892:
[----:B--23--:R-:W-:Y:S01]  /*1280*/  IMAD R15, R10, R14, R15 ;  /* 0x0000000e0a0f7224 */ /* 0x00cfe200078e020f */
[----:B------:R-:W-:Y:S06]  /*1290*/  BRA `(.L_x_3882) ;  /* 0x0000000000287947 */ /* 0x000fec0003800000 */
.L_x_3880:
[----:B------:R-:W0:Y:S02]  /*12a0*/  LDC R14, c[0x0][0x3ac] ;  /* 0x0000eb00ff0e7b82 */ /* 0x000e240000000800 */
[C---:B0-----:R-:W-:Y:S02]  /*12b0*/  ISETP.GE.AND P2, PT, R14.reuse, 0x1, PT ;  /* 0x000000010e00780c */ /* 0x041fe40003f46270 */
[----:B------:R-:W-:-:S11]  /*12c0*/  ISETP.GE.AND P3, PT, R14, 0x2, PT ;  /* 0x000000020e00780c */ /* 0x000fd60003f66270 */
[--C-:B------:R-:W-:Y:S02]  /*12d0*/  @P2 IMAD R14, R24, 0x4, R15.reuse ;  /* 0x00000004180e2824 */ /* 0x100fe400078e020f */
[----:B------:R-:W-:Y:S02]  /*12e0*/  @P3 IMAD R16, R3, 0x4, R15 ;  /* 0x0000000403103824 */ /* 0x000fe400078e020f */
[----:B------:R-:W-:Y:S02]  /*12f0*/  HFMA2 R15, -RZ, RZ, 0, 0 ;  /* 0x00000000ff0f7431 */ /* 0x000fe400000001ff */
[----:B------:R-:W1:Y:S04]  /*1300*/  @P2 LDS R14, [R14] ;  /* 0x000000000e0e2984 */ /* 0x000e680000000800 */
[----:B------:R-:W3:Y:S01]  /*1310*/  @P3 LDS R16, [R16] ;  /* 0x0000000010103984 */ /* 0x000ee20000000800 */
[----:B-1----:R-:W-:-:S04]  /*1320*/  @P2 IMAD R15, R9, R14, RZ ;  /* 0x0000000e090f2224 */ /* 0x002fc800078e02ff */
[----:B---3--:R-:W-:-:S07]  /*1330*/  @P3 IMAD R15, R10, R16, R15 ;  /* 0x000000100a0f3224 */ /* 0x008fce00078e020f */
.L_x_3882:
[----:B------:R-:W-:-:S05]  /*1340*/  IMAD.IADD R14, R6, 0x1, R7 ;  /* 0x00000001060e7824 */ /* 0x000fca00078e0207 */
[----:B------:R-:W-:-:S05]  /*1350*/  LEA R14, R14, UR13, 0x2 ;  /* 0x0000000d0e0e7c11 */ /* 0x000fca000f8e10ff */
[----:B------:R-:W2:Y:S01]  /*1360*/  LDL R16, [R14] ;  /* 0x000000000e107983 */ /* 0x000ea20000100800 */
[----:B------:R-:W-:Y:S01]  /*1370*/  IADD3 R12, PT, PT, R25, R12, RZ ;  /* 0x0000000c190c7210 */ /* 0x000fe20007ffe0ff */
[----:B------:R-:W-:-:S03]  /*1380*/  VIADD R7, R7, 0x1 ;  /* 0x0000000107077836 */ /* 0x000fc60000000000 */
[----:B------:R-:W-:Y:S01]  /*1390*/  ISETP.GE.AND P2, PT, R12, UR5, PT ;  /* 0x000000050c007c0c */ /* 0x000fe2000bf46270 */
[----:B--2---:R-:W-:-:S05]  /*13a0*/  IMAD.IADD R15, R16, 0x1, R15 ;  /* 0x00000001100f7824 */ /* 0x004fca00078e020f */
[----:B------:R4:W-:Y:S07]  /*13b0*/  STL [R14], R15 ;  /* 0x0000000f0e007387 */ /* 0x0009ee0000100800 */
[----:B------:R-:W-:Y:S05]  /*13c0*/  @!P2 BRA `(.L_x_3884) ;  /* 0xfffffffc0074a947 */ /* 0x000fea000383ffff */
.L_x_3879:
[----:B------:R-:W-:Y:S05]  /*13d0*/  BSYNC B0 ;  /* 0x0000000000007941 */ /* 0x000fea0003800000 */
.L_x_3878:
[----:B------:R-:W-:Y:S01]  /*13e0*/  VIADD R5, R5, 0x1 ;  /* 0x0000000105057836 */ /* 0x000fe20000000000 */
[----:B------:R-:W-:Y:S06]  /*13f0*/  @!P0 BRA `(.L_x_3885) ;  /* 0xfffffff800e08947 */ /* 0x000fec000383ffff */
[----:B------:R-:W-:Y:S05]  /*1400*/  BSYNC B1 ;  /* 0x0000000000017941 */ /* 0x000fea0003800000 */
.L_x_3875:
[----:B----4-:R4:W5:Y:S04]  /*1410*/  LDL.128 R12, [R1] ;  /* 0x00000000010c7983 */ /* 0x0109680000100c00 */
[----:B0-2---:R4:W5:Y:S02]  /*1420*/  LDL.128 R4, [R1+0x10] ;  /* 0x0000100001047983 */ /* 0x0059640000100c00 */
.L_x_3874:
[----:B------:R-:W-:Y:S05]  /*1430*/  WARPSYNC.ALL ;  /* 0x0000000000007948 */ /* 0x000fea0003800000 */
[----:B------:R-:W-:Y:S01]  /*1440*/  IABS R32, R26 ;  /* 0x0000001a00207213 */ /* 0x000fe20000000000 */
[----:B------:R-:W0:Y:S01]  /*1450*/  LDC.64 R18, c[0x0][0x3a0] ;  /* 0x0000e800ff127b82 */ /* 0x000e220000000a00 */
[----:B------:R-:W-:Y:S01]  /*1460*/  IABS R22, R0 ;  /* 0x0000000000167213 */ /* 0x000fe20000000000 */
[----:B------:R-:W-:Y:S01]  /*1470*/  IMAD.U32 R36, RZ, RZ, UR4 ;  /* 0x00000004ff247e24 */ /* 0x000fe2000f8e00ff */
[----:B------:R-:W2:Y:S01]  /*1480*/  I2F.RP R20, R32 ;  /* 0x0000002000147306 */ /* 0x000ea20000209400 */
[----:B------:R-:W-:-:S04]  /*1490*/  USHF.L.U32 UR6, UR10, 0x2, URZ ;  /* 0x000000020a067899 */ /* 0x000fc800080006ff */
[----:B------:R-:W-:Y:S01]  /*14a0*/  BAR.SYNC.DEFER_BLOCKING 0x0 ;  /* 0x0000000000007b1d */ /* 0x000fe20000010000 */
[----:B------:R-:W-:Y:S01]  /*14b0*/  IMAD R23, R36, 0x400, R29 ;  /* 0x0000040024177824 */ /* 0x000fe200078e021d */
[----:B------:R-:W-:Y:S01]  /*14c0*/  ISETP.GT.U32.AND P2, PT, R22, 0x1, PT ;  /* 0x000000011600780c */ /* 0x000fe20003f44070 */
[----:B------:R-:W-:Y:S01]  /*14d0*/  IMAD R36, R27, R26, RZ ;  /* 0x0000001a1b247224 */ /* 0x000fe200078e02ff */
[----:B------:R-:W-:Y:S02]  /*14e0*/  UIADD3 UR4, UPT, UPT, UR10, UR4, URZ ;  /* 0x000000040a047290 */ /* 0x000fe4000fffe0ff */
[----:B------:R-:W1:Y:S02]  /*14f0*/  I2F.RP R34, R22 ;  /* 0x0000001600227306 */ /* 0x000e640000209400 */
[----:B------:R-:W-:-:S06]  /*1500*/  UISETP.GE.U32.AND UP0, UPT, UR4, UR6, UPT ;  /* 0x000000060400728c */ /* 0x000fcc000bf06070 */
[----:B--2---:R-:W2:Y:S08]  /*1510*/  MUFU.RCP R20, R20 ;  /* 0x0000001400147308 */ /* 0x004eb00000001000 */
[----:B-1----:R-:W-:Y:S01]  /*1520*/  MUFU.RCP R34, R34 ;  /* 0x0000002200227308 */ /* 0x002fe20000001000 */
[----:B--2---:R-:W-:Y:S01]  /*1530*/  IADD3 R16, PT, PT, R20, 0xffffffe, RZ ;  /* 0x0ffffffe14107810 */ /* 0x004fe20007ffe0ff */
[----:B0-----:R-:W-:-:S06]  /*1540*/  IMAD.WIDE R20, R23, 0x4, R18 ;  /* 0x0000000417147825 */ /* 0x001fcc00078e0212 */
[----:B------:R0:W1:Y:S01]  /*1550*/  F2I.FTZ.U32.TRUNC.NTZ R17, R16 ;  /* 0x0000001000117305 */ /* 0x000062000021f000 */
[----:B-----5:R2:W-:Y:S01]  /*1560*/  STG.E desc[UR8][R20.64], R12 ;  /* 0x0000000c14007986 */ /* 0x0205e2000c101908 */
[----:B0-----:R-:W-:Y:S01]  /*1570*/  IMAD.MOV.U32 R16, RZ, RZ, RZ ;  /* 0x000000ffff107224 */ /* 0x001fe200078e00ff */
[----:B-1----:R-:W-:-:S05]  /*1580*/  IADD3 R33, PT, PT, RZ, -R17, RZ ;  /* 0x80000011ff217210 */ /* 0x002fca0007ffe0ff */
[----:B------:R-:W-:-:S04]  /*1590*/  IMAD R33, R33, R32, RZ ;  /* 0x0000002021217224 */ /* 0x000fc800078e02ff */
[----:B------:R-:W-:-:S04]  /*15a0*/  IMAD.HI.U32 R16, R17, R33, R16 ;  /* 0x0000002111107227 */ /* 0x000fc800078e0010 */
[----:B------:R-:W-:Y:S02]  /*15b0*/  IMAD R33, R25, R36, RZ ;  /* 0x0000002419217224 */ /* 0x000fe400078e02ff */
[----:B------:R-:W-:Y:S01]  /*15c0*/  VIADD R17, R34, 0xffffffe ;  /* 0x0ffffffe22117836 */ /* 0x000fe20000000000 */
[----:B------:R-:W-:Y:S02]  /*15d0*/  IABS R34, R26 ;  /* 0x0000001a00227213 */ /* 0x000fe40000000000 */
[----:B------:R-:W-:Y:S02]  /*15e0*/  IABS R35, R33 ;  /* 0x0000002100237213 */ /* 0x000fe40000000000 */
[----:B------:R-:W-:Y:S01]  /*15f0*/  IADD3 R34, PT, PT, RZ, -R34, RZ ;  /* 0x80000022ff227210 */ /* 0x000fe20007ffe0ff */
[----:B------:R-:W0:Y:S01]  /*1600*/  F2I.FTZ.U32.TRUNC.NTZ R17, R17 ;  /* 0x0000001100117305 */ /* 0x000e22000021f000 */
[----:B------:R-:W-:Y:S01]  /*1610*/  LOP3.LUT R33, R33, R26, RZ, 0x3c, !PT ;  /* 0x0000001a21217212 */ /* 0x000fe200078e3cff */
[----:B--2---:R-:W-:Y:S01]  /*1620*/  IMAD.HI.U32 R20, R16, R35, RZ ;  /* 0x0000002310147227 */ /* 0x004fe200078e00ff */
[----:B------:R-:W-:-:S03]  /*1630*/  MOV R16, RZ ;  /* 0x000000ff00107202 */ /* 0x000fc60000000f00 */
[----:B------:R-:W-:-:S04]  /*1640*/  IMAD.MOV.U32 R12, RZ, RZ, R34 ;  /* 0x000000ffff0c7224 */ /* 0x000fc800078e0022 */
[----:B------:R-:W-:Y:S02]  /*1650*/  IMAD R35, R20, R12, R35 ;  /* 0x0000000c14237224 */ /* 0x000fe400078e0223 */
[----:B------:R-:W-:-:S03]  /*1660*/  VIADD R12, R0, 0x1 ;  /* 0x00000001000c7836 */ /* 0x000fc60000000000 */
[----:B------:R-:W-:Y:S01]  /*1670*/  ISETP.GT.U32.AND P1, PT, R32, R35, PT ;  /* 0x000000232000720c */ /* 0x000fe20003f24070 */
[----:B0-----:R-:W-:Y:S01]  /*1680*/  IMAD.MOV R21, RZ, RZ, -R17 ;  /* 0x000000ffff157224 */ /* 0x001fe200078e0a11 */
[----:B------:R-:W-:Y:S01]  /*1690*/  ISETP.GE.U32.AND P4, PT, R12, 0x3, PT ;  /* 0x000000030c00780c */ /* 0x000fe20003f86070 */
[----:B------:R-:W-:Y:S02]  /*16a0*/  IMAD.SHL.U32 R12, R0, 0x80, RZ ;  /* 0x00000080000c7824 */ /* 0x000fe400078e00ff */
[----:B------:R-:W-:-:S03]  /*16b0*/  IMAD R21, R21, R22, RZ ;  /* 0x0000001615157224 */ /* 0x000fc600078e02ff */
[----:B------:R-:W-:Y:S01]  /*16c0*/  SEL R12, R12, RZ, !P4 ;  /* 0x000000ff0c0c7207 */ /* 0x000fe20006000000 */
[----:B------:R-:W-:Y:S01]  /*16d0*/  IMAD.HI.U32 R21, R17, R21, R16 ;  /* 0x0000001511157227 */ /* 0x000fe200078e0010 */
[----:B------:R-:W-:Y:S02]  /*16e0*/  IADD3 R17, PT, PT, -R22, 0x1, RZ ;  /* 0x0000000116117810 */ /* 0x000fe40007ffe1ff */
[----:B------:R-:W-:Y:S01]  /*16f0*/  IABS R16, R0 ;  /* 0x0000000000107213 */ /* 0x000fe20000000000 */
[----:B------:R-:W-:Y:S01]  /*1700*/  @!P1 IMAD.IADD R35, R35, 0x1, -R32 ;  /* 0x0000000123239824 */ /* 0x000fe200078e0a20 */
[----:B------:R-:W-:Y:S01]  /*1710*/  SEL R17, R17, 0x1, !P2 ;  /* 0x0000000111117807 */ /* 0x000fe20005000000 */
[----:B------:R-:W-:Y:S01]  /*1720*/  IMAD.IADD R12, R23, 0x1, R12 ;  /* 0x00000001170c7824 */ /* 0x000fe200078e020c */
[----:B------:R-:W-:Y:S02]  /*1730*/  ISETP.GE.AND P2, PT, R33, RZ, PT ;  /* 0x000000ff2100720c */ /* 0x000fe40003f46270 */
[----:B------:R-:W-:Y:S01]  /*1740*/  ISETP.GE.U32.AND P0, PT, R35, R32, PT ;  /* 0x000000202300720c */ /* 0x000fe20003f06070 */
[----:B------:R-:W-:Y:S01]  /*1750*/  IMAD.MOV R32, RZ, RZ, -R16 ;  /* 0x000000ffff207224 */ /* 0x000fe200078e0a10 */
[----:B------:R-:W-:Y:S01]  /*1760*/  @!P1 IADD3 R20, PT, PT, R20, 0x1, RZ ;  /* 0x0000000114149810 */ /* 0x000fe20007ffe0ff */
[----:B------:R-:W-:Y:S01]  /*1770*/  IMAD.HI.U32 R35, R21, 0x2, RZ ;  /* 0x0000000215237827 */ /* 0x000fe200078e00ff */
[----:B------:R-:W-:-:S02]  /*1780*/  ISETP.GT.U32.AND P3, PT, R22, R17, PT ;  /* 0x000000111600720c */ /* 0x000fc40003f64070 */
[----:B------:R-:W-:Y:S01]  /*1790*/  ISETP.NE.AND P1, PT, R26, RZ, PT ;  /* 0x000000ff1a00720c */ /* 0x000fe20003f25270 */
[----:B------:R-:W-:Y:S01]  /*17a0*/  IMAD R37, R35, R32, 0x2 ;  /* 0x0000000223257424 */ /* 0x000fe200078e0220 */
[----:B------:R-:W-:-:S05]  /*17b0*/  LOP3.LUT R33, RZ, R0, RZ, 0x33, !PT ;  /* 0x00000000ff217212 */ /* 0x000fca00078e33ff */
[----:B------:R-:W-:Y:S02]  /*17c0*/  @P0 IADD3 R20, PT, PT, R20, 0x1, RZ ;  /* 0x0000000114140810 */ /* 0x000fe40007ffe0ff */
[----:B------:R-:W-:Y:S02]  /*17d0*/  ISETP.NE.AND P0, PT, R0, RZ, PT ;  /* 0x000000ff0000720c */ /* 0x000fe40003f05270 */
[----:B------:R-:W-:Y:S01]  /*17e0*/  @!P2 IADD3 R20, PT, PT, -R20, RZ, RZ ;  /* 0x000000ff1414a210 */ /* 0x000fe20007ffe1ff */
[----:B------:R-:W-:Y:S01]  /*17f0*/  @!P3 IMAD.IADD R17, R17, 0x1, -R22 ;  /* 0x000000011111b824 */ /* 0x000fe200078e0a16 */
[----:B------:R-:W-:Y:S02]  /*1800*/  ISETP.GT.U32.AND P2, PT, R22, R37, PT ;  /* 0x000000251600720c */ /* 0x000fe40003f44070 */
[----:B------:R-:W-:Y:S02]  /*1810*/  @!P1 LOP3.LUT R20, RZ, R26, RZ, 0x33, !PT ;  /* 0x0000001aff149212 */ /* 0x000fe400078e33ff */
[----:B------:R-:W-:-:S05]  /*1820*/  SEL R17, R33, R17, !P0 ;  /* 0x0000001121117207 */ /* 0x000fca0004000000 */
[----:B------:R-:W-:Y:S01]  /*1830*/  IMAD R17, R20, R17, R12 ;  /* 0x0000001114117224 */ /* 0x000fe200078e020c */
[----:B------:R-:W-:-:S03]  /*1840*/  LOP3.LUT R12, R0, 0x2, RZ, 0x3c, !PT ;  /* 0x00000002000c7812 */ /* 0x000fc600078e3cff */
[----:B------:R-:W-:Y:S01]  /*1850*/  @!P2 IMAD.IADD R37, R37, 0x1, -R22 ;  /* 0x000000012525a824 */ /* 0x000fe200078e0a16 */
[----:B------:R-:W-:Y:S01]  /*1860*/  ISETP.GE.AND P3, PT, R12, RZ, PT ;  /* 0x000000ff0c00720c */ /* 0x000fe20003f66270 */
[----:B------:R-:W-:Y:S02]  /*1870*/  @!P2 VIADD R35, R35, 0x1 ;  /* 0x000000012323a836 */ /* 0x000fe40000000000 */
[----:B------:R-:W-:Y:S01]  /*1880*/  IMAD.WIDE R16, R17, 0x4, R18 ;  /* 0x0000000411107825 */ /* 0x000fe200078e0212 */
[----:B------:R-:W-:-:S03]  /*1890*/  ISETP.GE.U32.AND P1, PT, R37, R22, PT ;  /* 0x000000162500720c */ /* 0x000fc60003f26070 */
[----:B------:R-:W-:Y:S01]  /*18a0*/  IMAD.HI.U32 R37, R21, 0x4, RZ ;  /* 0x0000000415257827 */ /* 0x000fe200078e00ff */
[----:B------:R0:W-:Y:S03]  /*18b0*/  STG.E desc[UR8][R16.64], R13 ;  /* 0x0000000d10007986 */ /* 0x0001e6000c101908 */
[----:B------:R-:W-:-:S06]  /*18c0*/  IMAD R34, R37, R32, 0x4 ;  /* 0x0000000425227424 */ /* 0x000fcc00078e0220 */
[----:B------:R-:W-:Y:S01]  /*18d0*/  @P1 IADD3 R35, PT, PT, R35, 0x1, RZ ;  /* 0x0000000123231810 */ /* 0x000fe20007ffe0ff */
[----:B0-----:R-:W-:Y:S01]  /*18e0*/  IMAD.HI.U32 R17, R21, 0x3, RZ ;  /* 0x0000000315117827 */ /* 0x001fe200078e00ff */
[----:B------:R-:W-:-:S03]  /*18f0*/  LOP3.LUT R16, R0, 0x3, RZ, 0x3c, !PT ;  /* 0x0000000300107812 */ /* 0x000fc600078e3cff */
[----:B------:R-:W-:Y:S01]  /*1900*/  @!P3 IMAD.MOV R35, RZ, RZ, -R35 ;  /* 0x000000ffff23b224 */ /* 0x000fe200078e0a23 */
[----:B------:R-:W-:Y:S02]  /*1910*/  ISETP.GT.U32.AND P3, PT, R22, R34, PT ;  /* 0x000000221600720c */ /* 0x000fe40003f64070 */
[----:B------:R-:W-:Y:S02]  /*1920*/  ISETP.GE.AND P1, PT, R16, RZ, PT ;  /* 0x000000ff1000720c */ /* 0x000fe40003f26270 */
[----:B------:R-:W-:Y:S02]  /*1930*/  SEL R12, R33, R35, !P0 ;  /* 0x00000023210c7207 */ /* 0x000fe40004000000 */
[----:B------:R-:W-:-:S03]  /*1940*/  LOP3.LUT R16, R0, 0x6, RZ, 0x3c, !PT ;  /* 0x0000000600107812 */ /* 0x000fc600078e3cff */
[----:B------:R-:W-:Y:S01]  /*1950*/  IMAD.MOV R35, RZ, RZ, -R12 ;  /* 0x000000ffff237224 */ /* 0x000fe200078e0a0c */
[----:B------:R-:W-:-:S03]  /*1960*/  LEA R12, R12, R23, 0x7 ;  /* 0x000000170c0c7211 */ /* 0x000fc600078e38ff */
[----:B------:R-:W-:Y:S02]  /*1970*/  IMAD R13, R0, R35, 0x2 ;  /* 0x00000002000d7424 */ /* 0x000fe400078e0223 */
[----:B------:R-:W-:Y:S02]  /*1980*/  IMAD R35, R17, R32, 0x3 ;  /* 0x0000000311237424 */ /* 0x000fe400078e0220 */
[----:B------:R-:W-:Y:S02]  /*1990*/  IMAD R13, R20, R13, R12 ;  /* 0x0000000d140d7224 */ /* 0x000fe400078e020c */
[----:B------:R-:W-:Y:S01]  /*19a0*/  @!P3 IMAD.IADD R34, R34, 0x1, -R22 ;  /* 0x000000012222b824 */ /* 0x000fe200078e0a16 */
[----:B------:R-:W-:Y:S01]  /*19b0*/  ISETP.GT.U32.AND P4, PT, R22, R35, PT ;  /* 0x000000231600720c */ /* 0x000fe20003f84070 */
[----:B------:R-:W-:-:S03]  /*19c0*/  IMAD.WIDE R12, R13, 0x4, R18 ;  /* 0x000000040d0c7825 */ /* 0x000fc600078e0212 */
[----:B------:R-:W-:Y:S01]  /*19d0*/  ISETP.GE.U32.AND P6, PT, R34, R22, PT ;  /* 0x000000162200720c */ /* 0x000fe20003fc6070 */
[----:B------:R-:W-:Y:S01]  /*19e0*/  @!P3 VIADD R37, R37, 0x1 ;  /* 0x000000012525b836 */ /* 0x000fe20000000000 */
[----:B------:R0:W-:Y:S07]  /*19f0*/  STG.E desc[UR8][R12.64], R14 ;  /* 0x0000000e0c007986 */ /* 0x0001ee000c101908 */
[----:B------:R-:W-:Y:S01]  /*1a00*/  @!P4 IMAD.IADD R35, R35, 0x1, -R22 ;  /* 0x000000012323c824 */ /* 0x000fe200078e0a16 */
[----:B------:R-:W-:-:S03]  /*1a10*/  @!P4 IADD3 R17, PT, PT, R17, 0x1, RZ ;  /* 0x000000011111c810 */ /* 0x000fc60007ffe0ff */
[----:B------:R-:W-:Y:S01]  /*1a20*/  @P6 IADD3 R37, PT, PT, R37, 0x1, RZ ;  /* 0x0000000125256810 */ /* 0x000fe20007ffe0ff */
[----:B0-----:R-:W-:Y:S01]  /*1a30*/  IMAD.HI.U32 R13, R21, 0x6, RZ ;  /* 0x00000006150d7827 */ /* 0x001fe200078e00ff */
[----:B------:R-:W-:Y:S02]  /*1a40*/  ISETP.GE.U32.AND P2, PT, R35, R22, PT ;  /* 0x000000162300720c */ /* 0x000fe40003f46070 */
[----:B------:R-:W-:Y:S01]  /*1a50*/  LOP3.LUT R12, R0, 0x4, RZ, 0x3c, !PT ;  /* 0x00000004000c7812 */ /* 0x000fe200078e3cff */
[----:B------:R-:W-:-:S03]  /*1a60*/  IMAD.HI.U32 R35, R21, 0x5, RZ ;  /* 0x0000000515237827 */ /* 0x000fc600078e00ff */
[----:B------:R-:W-:Y:S01]  /*1a70*/  ISETP.GE.AND P5, PT, R12, RZ, PT ;  /* 0x000000ff0c00720c */ /* 0x000fe20003fa6270 */
[----:B------:R-:W-:Y:S02]  /*1a80*/  IMAD R12, R35, R32, 0x5 ;  /* 0x00000005230c7424 */ /* 0x000fe400078e0220 */
[----:B------:R-:W-:-:S03]  /*1a90*/  IMAD.HI.U32 R21, R21, 0x7, RZ ;  /* 0x0000000715157827 */ /* 0x000fc600078e00ff */
[C---:B------:R-:W-:Y:S01]  /*1aa0*/  ISETP.GT.U32.AND P4, PT, R22.reuse, R12, PT ;  /* 0x0000000c1600720c */ /* 0x040fe20003f84070 */
[-C--:B------:R-:W-:Y:S02]  /*1ab0*/  IMAD R14, R13, R32.reuse, 0x6 ;  /* 0x000000060d0e7424 */ /* 0x080fe400078e0220 */
[----:B------:R-:W-:Y:S02]  /*1ac0*/  @P2 VIADD R17, R17, 0x1 ;  /* 0x0000000111112836 */ /* 0x000fe40000000000 */
[----:B------:R-:W-:Y:S01]  /*1ad0*/  IMAD R32, R21, R32, 0x7 ;  /* 0x0000000715207424 */ /* 0x000fe200078e0220 */
[C---:B------:R-:W-:Y:S01]  /*1ae0*/  ISETP.GT.U32.AND P2, PT, R22.reuse, R14, PT ;  /* 0x0000000e1600720c */ /* 0x040fe20003f44070 */
[----:B------:R-:W-:Y:S02]  /*1af0*/  @!P1 IMAD.MOV R17, RZ, RZ, -R17 ;  /* 0x000000ffff119224 */ /* 0x000fe400078e0a11 */
[----:B------:R-:W-:Y:S01]  /*1b00*/  @!P5 IMAD.MOV R37, RZ, RZ, -R37 ;  /* 0x000000ffff25d224 */ /* 0x000fe200078e0a25 */
[----:B------:R-:W-:-:S03]  /*1b10*/  ISETP.GT.U32.AND P1, PT, R22, R32, PT ;  /* 0x000000201600720c */ /* 0x000fc60003f24070 */
[-C--:B------:R-:W-:Y:S02]  /*1b20*/  @!P4 IADD3 R12, PT, PT, R12, -R22.reuse, RZ ;  /* 0x800000160c0cc210 */ /* 0x080fe40007ffe0ff */
[----:B------:R-:W-:Y:S02]  /*1b30*/  @!P4 IADD3 R35, PT, PT, R35, 0x1, RZ ;  /* 0x000000012323c810 */ /* 0x000fe40007ffe0ff */
[-C--:B------:R-:W-:Y:S02]  /*1b40*/  ISETP.GE.U32.AND P3, PT, R12, R22.reuse, PT ;  /* 0x000000160c00720c */ /* 0x080fe40003f66070 */
[--C-:B------:R-:W-:Y:S01]  /*1b50*/  @!P2 IMAD.IADD R14, R14, 0x1, -R22.reuse ;  /* 0x000000010e0ea824 */ /* 0x100fe200078e0a16 */
[----:B------:R-:W-:Y:S01]  /*1b60*/  SEL R12, R33, R17, !P0 ;  /* 0x00000011210c7207 */ /* 0x000fe20004000000 */
[----:B------:R-:W-:Y:S02]  /*1b70*/  @!P2 VIADD R13, R13, 0x1 ;  /* 0x000000010d0da836 */ /* 0x000fe40000000000 */
[----:B------:R-:W-:Y:S01]  /*1b80*/  @!P1 IMAD.IADD R32, R32, 0x1, -R22 ;  /* 0x0000000120209824 */ /* 0x000fe200078e0a16 */
[-C--:B------:R-:W-:Y:S01]  /*1b90*/  ISETP.GE.U32.AND P6, PT, R14, R22.reuse, PT ;  /* 0x000000160e00720c */ /* 0x080fe20003fc6070 */
[----:B------:R-:W-:Y:S01]  /*1ba0*/  IMAD.MOV R17, RZ, RZ, -R12 ;  /* 0x000000ffff117224 */ /* 0x000fe200078e0a0c */
[----:B------:R-:W-:Y:S01]  /*1bb0*/  LOP3.LUT R14, R0, 0x5, RZ, 0x3c, !PT ;  /* 0x00000005000e7812 */ /* 0x000fe200078e3cff */
[----:B------:R-:W-:Y:S01]  /*1bc0*/  @!P1 VIADD R21, R21, 0x1 ;  /* 0x0000000115159836 */ /* 0x000fe20000000000 */
[----:B------:R-:W-:Y:S01]  /*1bd0*/  ISETP.GE.U32.AND P5, PT, R32, R22, PT ;  /* 0x000000162000720c */ /* 0x000fe20003fa6070 */
[----:B------:R-:W-:Y:S01]  /*1be0*/  IMAD R17, R0, R17, 0x3 ;  /* 0x0000000300117424 */ /* 0x000fe200078e0211 */
[----:B------:R-:W-:Y:S01]  /*1bf0*/  ISETP.GE.AND P4, PT, R14, RZ, PT ;  /* 0x000000ff0e00720c */ /* 0x000fe20003f86270 */
[----:B------:R-:W-:Y:S01]  /*1c00*/  @P3 VIADD R35, R35, 0x1 ;  /* 0x0000000123233836 */ /* 0x000fe20000000000 */
[----:B------:R-:W-:-:S02]  /*1c10*/  LOP3.LUT R14, R0, 0x7, RZ, 0x3c, !PT ;  /* 0x00000007000e7812 */ /* 0x000fc400078e3cff */
[----:B------:R-:W-:Y:S02]  /*1c20*/  ISETP.GE.AND P3, PT, R16, RZ, PT ;  /* 0x000000ff1000720c */ /* 0x000fe40003f66270 */
[----:B------:R-:W-:Y:S02]  /*1c30*/  LEA R12, R12, R23, 0x7 ;  /* 0x000000170c0c7211 */ /* 0x000fe400078e38ff */
[----:B------:R-:W-:Y:S02]  /*1c40*/  ISETP.GE.AND P2, PT, R14, RZ, PT ;  /* 0x000000ff0e00720c */ /* 0x000fe40003f46270 */
[----:B------:R-:W-:Y:S01]  /*1c50*/  @P6 IADD3 R13, PT, PT, R13, 0x1, RZ ;  /* 0x000000010d0d6810 */ /* 0x000fe20007ffe0ff */
[----:B------:R-:W-:Y:S02]  /*1c60*/  @P5 VIADD R21, R21, 0x1 ;  /* 0x0000000115155836 */ /* 0x000fe40000000000 */
[----:B------:R-:W-:Y:S01]  /*1c70*/  IMAD R17, R20, R17, R12 ;  /* 0x0000001114117224 */ /* 0x000fe200078e020c */
[----:B------:R-:W-:Y:S01]  /*1c80*/  SEL R12, R33, R37, !P0 ;  /* 0x00000025210c7207 */ /* 0x000fe20004000000 */
[----:B------:R-:W-:Y:S01]  /*1c90*/  @!P4 IMAD.MOV R35, RZ, RZ, -R35 ;  /* 0x000000ffff23c224 */ /* 0x000fe200078e0a23 */
[----:B------:R-:W-:-:S02]  /*1ca0*/  MOV R16, R13 ;  /* 0x0000000d00107202 */ /* 0x000fc40000000f00 */
[----:B------:R-:W-:Y:S01]  /*1cb0*/  MOV R22, R21 ;  /* 0x0000001500167202 */ /* 0x000fe20000000f00 */
[----:B------:R-:W-:Y:S01]  /*1cc0*/  IMAD.MOV R37, RZ, RZ, -R12 ;  /* 0x000000ffff257224 */ /* 0x000fe200078e0a0c */
[C---:B------:R-:W-:Y:S01]  /*1cd0*/  SEL R14, R33.reuse, R35, !P0 ;  /* 0x00000023210e7207 */ /* 0x040fe20004000000 */
[----:B------:R-:W-:Y:S02]  /*1ce0*/  @!P3 IMAD.MOV R16, RZ, RZ, -R16 ;  /* 0x000000ffff10b224 */ /* 0x000fe400078e0a10 */
[----:B------:R-:W-:Y:S02]  /*1cf0*/  @!P2 IMAD.MOV R22, RZ, RZ, -R22 ;  /* 0x000000ffff16a224 */ /* 0x000fe400078e0a16 */
[----:B------:R-:W-:Y:S01]  /*1d00*/  IMAD R12, R12, 0x80, R23 ;  /* 0x000000800c0c7824 */ /* 0x000fe200078e0217 */
[C---:B------:R-:W-:Y:S01]  /*1d10*/  SEL R16, R33.reuse, R16, !P0 ;  /* 0x0000001021107207 */ /* 0x040fe20004000000 */
[----:B------:R-:W-:Y:S01]  /*1d20*/  IMAD R13, R0, R37, 0x4 ;  /* 0x00000004000d7424 */ /* 0x000fe200078e0225 */
[----:B------:R-:W-:-:S03]  /*1d30*/  SEL R22, R33, R22, !P0 ;  /* 0x0000001621167207 */ /* 0x000fc60004000000 */
[----:B------:R-:W-:Y:S01]  /*1d40*/  IMAD R21, R20, R13, R12 ;  /* 0x0000000d14157224 */ /* 0x000fe200078e020c */
[----:B------:R-:W-:Y:S01]  /*1d50*/  IADD3 R13, PT, PT, -R14, RZ, RZ ;  /* 0x000000ff0e0d7210 */ /* 0x000fe20007ffe1ff */
[----:B------:R-:W-:Y:S01]  /*1d60*/  IMAD.MOV R35, RZ, RZ, -R16 ;  /* 0x000000ffff237224 */ /* 0x000fe200078e0a10 */
[----:B------:R-:W-:Y:S01]  /*1d70*/  IADD3 R37, PT, PT, -R22, RZ, RZ ;  /* 0x000000ff16257210 */ /* 0x000fe20007ffe1ff */
[--C-:B------:R-:W-:Y:S02]  /*1d80*/  IMAD R14, R14, 0x80, R23.reuse ;  /* 0x000000800e0e7824 */ /* 0x100fe400078e0217 */
[----:B------:R-:W-:Y:S02]  /*1d90*/  IMAD R33, R0, R13, 0x5 ;  /* 0x0000000500217424 */ /* 0x000fe400078e020d */
[----:B------:R-:W-:Y:S02]  /*1da0*/  IMAD R13, R16, 0x80, R23 ;  /* 0x00000080100d7824 */ /* 0x000fe400078e0217 */
[----:B------:R-:W-:-:S02]  /*1db0*/  IMAD R12, R0, R35, 0x6 ;  /* 0x00000006000c7424 */ /* 0x000fc400078e0223 */
[----:B------:R-:W-:Y:S02]  /*1dc0*/  IMAD R16, R22, 0x80, R23 ;  /* 0x0000008016107824 */ /* 0x000fe400078e0217 */
[----:B------:R-:W-:Y:S02]  /*1dd0*/  IMAD R35, R0, R37, 0x7 ;  /* 0x0000000700237424 */ /* 0x000fe400078e0225 */
        /* <DEDUP_REMOVED lines=15> */
.L_x_3881:
[----:B------:R-:W-:Y:S01]  /*1ed0*/  BSSY B2, `(.L_x_3887) ;  /* 0x0000007000027945 */ /* 0x000fe20003800000 */
[----:B------:R-:W-:Y:S01]  /*1ee0*/  MOV R16, R8 ;  /* 0x0000000800107202 */ /* 0x000fe20000000f00 */
[----:B------:R-:W-:Y:S02]  /*1ef0*/  IMAD.MOV.U32 R19, RZ, RZ, 0x1e1f ;  /* 0x00001e1fff137424 */ /* 0x000fe400078e00ff */
[----:B------:R-:W-:-:S07]  /*1f00*/  IMAD.MOV.U32 R14, RZ, RZ, -0x1 ;  /* 0xffffffffff0e7424 */ /* 0x000fce00078e00ff */
[----:B-1-3--:R-:W-:Y:S05]  /*1f10*/  WARPSYNC.COLLECTIVE R14, `(.L_x_3888) ;  /* 0x000000000e087348 */ /* 0x00afea0003c00000 */
[----:B------:R0:W2:Y:S02]  /*1f20*/  SHFL.IDX P3, R14, R17, R16, R19 ;  /* 0x00000010110e7389 */ /* 0x0000a40000060013 */
[----:B0123--:R-:W-:Y:S05]  /*1f30*/  ENDCOLLECTIVE ;  /* 0x000000000000791b */ /* 0x00ffea0003800000 */
.L_x_3888:
[----:B------:R-:W-:Y:S05]  /*1f40*/  BSYNC B2 ;  /* 0x0000000000027941 */ /* 0x000fea0003800000 */
.L_x_3887:
[----:B------:R-:W-:Y:S05]  /*1f50*/  BRA `(.L_x_3889) ;  /* 0xfffffff000b47947 */ /* 0x000fea000383ffff */
.L_x_3883:
[----:B------:R-:W-:Y:S01]  /*1f60*/  BSSY B2, `(.L_x_3890) ;  /* 0x0000007000027945 */ /* 0x000fe20003800000 */
[----:B------:R-:W-:Y:S01]  /*1f70*/  MOV R16, R2 ;  /* 0x0000000200107202 */ /* 0x000fe20000000f00 */
[----:B------:R-:W-:Y:S02]  /*1f80*/  IMAD.MOV.U32 R19, RZ, RZ, 0x1e1f ;  /* 0x00001e1fff137424 */ /* 0x000fe400078e00ff */
[----:B------:R-:W-:-:S07]  /*1f90*/  IMAD.MOV.U32 R14, RZ, RZ, -0x1 ;  /* 0xffffffffff0e7424 */ /* 0x000fce00078e00ff */
[----:B0--3--:R-:W-:Y:S05]  /*1fa0*/  WARPSYNC.COLLECTIVE R14, `(.L_x_3891) ;  /* 0x000000000e087348 */ /* 0x009fea0003c00000 */
[----:B------:R1:W2:Y:S02]  /*1fb0*/  SHFL.IDX P3, R14, R17, R16, R19 ;  /* 0x00000010110e7389 */ /* 0x0002a40000060013 */
[----:B0123--:R-:W-:Y:S05]  /*1fc0*/  ENDCOLLECTIVE ;  /* 0x000000000000791b */ /* 0x00ffea0003800000 */
.L_x_3891:
[----:B------:R-:W-:Y:S05]  /*1fd0*/  BSYNC B2 ;  /* 0x0000000000027941 */ /* 0x000fea0003800000 */
.L_x_3890:
[----:B------:R-:W-:Y:S05]  /*1fe0*/  BRA `(.L_x_3892) ;  /* 0xfffffff000a47947 */ /* 0x000fea000383ffff */
        .weak           $__internal_121_$__cuda_sm20_div_s16
        .type           $__internal_121_$__cuda_sm20_div_s16,@function
        .size           $__internal_121_$__cuda_sm20_div_s16,($__internal_122_$__cuda_sm20_div_u16 - $__internal_121_$__cuda_sm20_div_s16)
$__internal_121_$__cuda_sm20_div_s16:
        /* <DEDUP_REMOVED lines=24> */
[----:B------:R-:W-:Y:S05]  /*2170*/  RET.REL.NODEC R2 `(_Z9cuda_gemmIiLi128ELi4ELi1ELi1024ELi2ELi2ELi64ELi1ELi0EEviiiPT_S1_S1_iii) ;  /* 0xffffffdc02a07950 */ /* 0x000fea0003c3ffff */
        .weak           $__internal_122_$__cuda_sm20_div_u16
        .type           $__internal_122_$__cuda_sm20_div_u16,@function
        .size           $__internal_122_$__cuda_sm20_div_u16,(.L_x_38625 - $__internal_122_$__cuda_sm20_div_u16)
$__internal_122_$__cuda_sm20_div_u16:
        /* <DEDUP_REMOVED lines=18> */
[----:B------:R-:W-:Y:S06]  /*22a0*/  RET.REL.NODEC R2 `(_Z9cuda_gemmIiLi128ELi4ELi1ELi1024ELi2ELi2ELi64ELi1ELi0EEviiiPT_S1_S1_iii) ;  /* 0xffffffdc02547950 */ /* 0x000fec0003c3ffff */
.L_x_3893:
        /* <DEDUP_REMOVED lines=13> */
.L_x_38625:


//--------------------- .text._Z9cuda_gemmIiLi128ELi4ELi1ELi1024ELi2ELi2ELi64ELi0ELi1EEviiiPT_S1_S1_iii --------------------------
	.section	.text._Z9cuda_gemmIiLi128ELi4ELi1ELi1024ELi2ELi2ELi64ELi0ELi1EEviiiPT_S1_S1_iii,"ax",@progbits
	.align	128
        .global         _Z9cuda_gemmIiLi128ELi4ELi1ELi1024ELi2ELi2ELi64ELi0ELi1EEviiiPT_S1_S1_iii
        .type           _Z9cuda_gemmIiLi128ELi4ELi1ELi1024ELi2ELi2ELi64ELi0ELi1EEviiiPT_S1_S1_iii,@function
        .size           _Z9cuda_gemmIiLi128ELi4ELi1ELi1024ELi2ELi2ELi64ELi0ELi1EEviiiPT_S1_S1_iii,(.L_x_38626 - _Z9cuda_gemmIiLi128ELi4ELi1ELi1024ELi2ELi2ELi64ELi0ELi1EEviiiPT_S1_S1_iii)
        .other          _Z9cuda_gemmIiLi128ELi4ELi1ELi1024ELi2ELi2ELi64ELi0ELi1EEviiiPT_S1_S1_iii,@"STO_CUDA_ENTRY STV_DEFAULT"
_Z9cuda_gemmIiLi128ELi4ELi1ELi1024ELi2ELi2ELi64ELi0ELi1EEviiiPT_S1_S1_iii:
.text._Z9cuda_gemmIiLi128ELi4ELi1ELi1024ELi2ELi2ELi64ELi0ELi1EEviiiPT_S1_S1_iii:
        /* <DEDUP_REMOVED lines=12> */
.L_x_3896:
        /* <DEDUP_REMOVED lines=11> */
.L_x_3895:
[----:B------:R-:W-:Y:S05]  /*0170*/  BSYNC.RECONVERGENT B0 ;  /* 0x0000000000007941 */ /* 0x000fea0003800200 */
.L_x_3894:
        /* <DEDUP_REMOVED lines=8> */
[----:B------:R-:W-:Y:S01]  /*0200*/  IMAD.SHL.U32 R20, R16, 0x4, RZ ;  /* 0x0000000410147824 */ /* 0x000fe200078e00ff */
[----:B------:R-:W-:Y:S01]  /*0210*/  MOV R4, 0x360 ;  /* 0x0000036000047802 */ /* 0x000fe20000000f00 */
[----:B------:R-:W3:Y:S03]  /*0220*/  LDCU UR7, c[0x0][0x388] ;  /* 0x00007100ff0777ac */ /* 0x000ee60008000800 */
[----:B------:R-:W-:Y:S01]  /*0230*/  LOP3.LUT R19, R20, 0x4, RZ, 0xc0, !PT ;  /* 0x0000000414137812 */ /* 0x000fe200078ec0ff */
[----:B------:R-:W-:Y:S01]  /*0240*/  UMOV UR9, 0x400 ;  /* 0x0000040000097882 */ /* 0x000fe20000000000 */
[----:B------:R-:W4:Y:S01]  /*0250*/  S2UR UR6, SR_CgaCtaId ;  /* 0x00000000000679c3 */ /* 0x000f220000008800 */
[----:B-1----:R-:W-:-:S06]  /*0260*/  USHF.L.U32 UR4, UR15, 0x2, URZ ;  /* 0x000000020f047899 */ /* 0x002fcc00080006ff */
[----:B------:R-:W-:Y:S01]  /*0270*/  IADD3 R0, PT, PT, R20, UR4, RZ ;  /* 0x0000000414007c10 */ /* 0x000fe2000fffe0ff */
[----:B--2---:R-:W-:Y:S02]  /*0280*/  USHF.L.U32 UR11, UR5, 0xa, URZ ;  /* 0x0000000a050b7899 */ /* 0x004fe400080006ff */
[----:B------:R-:W-:Y:S02]  /*0290*/  USHF.L.U32 UR5, UR5, 0x9, URZ ;  /* 0x0000000905057899 */ /* 0x000fe400080006ff */
[----:B------:R-:W-:Y:S01]  /*02a0*/  IMAD.MOV R0, RZ, RZ, -R0 ;  /* 0x000000ffff007224 */ /* 0x000fe200078e0a00 */
[----:B----4-:R-:W-:-:S04]  /*02b0*/  ULEA UR10, UR6, UR9, 0x18 ;  /* 0x00000009060a7291 */ /* 0x010fc8000f8ec0ff */
[----:B------:R-:W-:Y:S01]  /*02c0*/  PRMT R0, R0, 0x7710, RZ ;  /* 0x0000771000007816 */ /* 0x000fe200000000ff */
[----:B---3--:R-:W-:Y:S01]  /*02d0*/  USHF.R.S32.HI UR6, URZ, 0x1f, UR7 ;  /* 0x0000001fff067899 */ /* 0x008fe20008011407 */
[----:B------:R-:W-:Y:S02]  /*02e0*/  LOP3.LUT R18, R16, UR5, RZ, 0xfc, !PT ;  /* 0x0000000510127c12 */ /* 0x000fe4000f8efcff */
[----:B------:R-:W-:Y:S01]  /*02f0*/  IADD3 R0, PT, PT, R0, 0x3ff, RZ ;  /* 0x000003ff00007810 */ /* 0x000fe20007ffe0ff */
[----:B------:R-:W-:Y:S02]  /*0300*/  ULEA.HI UR6, UR6, UR7, URZ, 0xa ;  /* 0x0000000706067291 */ /* 0x000fe4000f8f50ff */
[----:B------:R-:W-:Y:S01]  /*0310*/  ULOP3.LUT UR7, UR4, 0xffff, URZ, 0xc0, !UPT ;  /* 0x0000ffff04077892 */ /* 0x000fe2000f8ec0ff */
[----:B------:R-:W-:Y:S01]  /*0320*/  LOP3.LUT R0, R0, 0xffff, RZ, 0xc0, !PT ;  /* 0x0000ffff00007812 */ /* 0x000fe200078ec0ff */
[----:B------:R-:W-:Y:S01]  /*0330*/  USHF.R.S32.HI UR6, URZ, 0xa, UR6 ;  /* 0x0000000aff067899 */ /* 0x000fe20008011406 */
[----:B------:R-:W-:-:S11]  /*0340*/  UMOV UR4, UR8 ;  /* 0x0000000800047c82 */ /* 0x000fd60008000000 */
[----:B0-----:R-:W-:Y:S05]  /*0350*/  CALL.REL.NOINC `($__internal_123_$__cuda_sm20_div_u16) ;  /* 0x0000000800687944 */ /* 0x001fea0003c00000 */
[----:B------:R-:W0:Y:S01]  /*0360*/  S2UR UR7, SR_CgaCtaId ;  /* 0x00000000000779c3 */ /* 0x000e220000008800 */
[----:B------:R-:W-:Y:S01]  /*0370*/  UIADD3 UR5, UPT, UPT, UR9, 0x80, URZ ;  /* 0x0000008009057890 */ /* 0x000fe2000fffe0ff */
[----:B------:R-:W-:Y:S01]  /*0380*/  IMAD.SHL.U32 R3, R16, 0x2, RZ ;  /* 0x0000000210037824 */ /* 0x000fe200078e00ff */
[----:B------:R-:W-:-:S04]  /*0390*/  LOP3.LUT R0, R2, 0x3, RZ, 0xc0, !PT ;  /* 0x0000000302007812 */ /* 0x000fc800078ec0ff */
[C-C-:B------:R-:W-:Y:S02]  /*03a0*/  LOP3.LUT R4, R3.reuse, 0x1, R16.reuse, 0xf8, !PT ;  /* 0x0000000103047812 */ /* 0x140fe400078ef810 */
[----:B------:R-:W-:Y:S01]  /*03b0*/  LOP3.LUT R17, R3, 0x1, R16, 0xf4, !PT ;  /* 0x0000000103117812 */ /* 0x000fe200078ef410 */
[----:B0-----:R-:W-:-:S06]  /*03c0*/  ULEA UR5, UR7, UR5, 0x18 ;  /* 0x0000000507057291 */ /* 0x001fcc000f8ec0ff */
[----:B------:R-:W-:Y:S02]  /*03d0*/  LEA R3, R4, UR5, 0x2 ;  /* 0x0000000504037c11 */ /* 0x000fe4000f8e10ff */
[----:B------:R-:W-:Y:S02]  /*03e0*/  LEA R16, R16, UR5, 0x4 ;  /* 0x0000000510107c11 */ /* 0x000fe4000f8e20ff */
[----:B------:R-:W-:-:S07]  /*03f0*/  LEA R17, R17, UR5, 0x2 ;  /* 0x0000000511117c11 */ /* 0x000fce000f8e10ff */
.L_x_3902:
[----:B------:R-:W-:Y:S01]  /*0400*/  ISETP.NE.AND P1, PT, R0, 0x2, PT ;  /* 0x000000020000780c */ /* 0x000fe20003f25270 */
[----:B0-----:R-:W0:Y:S01]  /*0410*/  LDCU UR8, c[0x0][0x388] ;  /* 0x00007100ff0877ac */ /* 0x001e220008000800 */
[----:B------:R-:W-:Y:S01]  /*0420*/  LOP3.LUT R4, R2, 0xffff, RZ, 0xc0, !PT ;  /* 0x0000ffff02047812 */ /* 0x000fe200078ec0ff */
[----:B------:R-:W-:Y:S01]  /*0430*/  BSSY.RECONVERGENT B0, `(.L_x_3897) ;  /* 0x0000020000007945 */ /* 0x000fe20003800200 */
[----:B------:R-:W-:Y:S01]  /*0440*/  MOV R26, R20 ;  /* 0x00000014001a7202 */ /* 0x000fe20000000f00 */
[----:B------:R-:W-:Y:S01]  /*0450*/  USHF.L.U32 UR9, UR15, 0x2, URZ ;  /* 0x000000020f097899 */ /* 0x000fe200080006ff */
[----:B------:R-:W-:-:S07]  /*0460*/  ISETP.GE.U32.AND P0, PT, R4, 0x2, PT ;  /* 0x000000020400780c */ /* 0x000fce0003f06070 */
[----:B------:R-:W-:Y:S06]  /*0470*/  @!P1 BRA `(.L_x_3898) ;  /* 0x00000000006c9947 */ /* 0x000fec0003800000 */
[----:B------:R-:W1:Y:S01]  /*0480*/  LDC.64 R8, c[0x0][0x390] ;  /* 0x0000e400ff087b82 */ /* 0x000e620000000a00 */
[----:B------:R-:W-:Y:S01]  /*0490*/  MOV R4, UR4 ;  /* 0x0000000400047c02 */ /* 0x000fe20008000f00 */
[----:B0-----:R-:W-:-:S04]  /*04a0*/  IMAD.U32 R11, RZ, RZ, UR8 ;  /* 0x00000008ff0b7e24 */ /* 0x001fc8000f8e00ff */
[----:B------:R-:W-:-:S04]  /*04b0*/  IMAD R11, R11, R4, UR11 ;  /* 0x0000000b0b0b7e24 */ /* 0x000fc8000f8e0204 */
[----:B------:R-:W-:-:S04]  /*04c0*/  IMAD.IADD R5, R20, 0x1, R11 ;  /* 0x0000000114057824 */ /* 0x000fc800078e020b */
[----:B-1----:R-:W-:-:S06]  /*04d0*/  IMAD.WIDE R4, R5, 0x4, R8 ;  /* 0x0000000405047825 */ /* 0x002fcc00078e0208 */
[----:B------:R-:W2:Y:S01]  /*04e0*/  LDG.E.128 R4, desc[UR12][R4.64] ;  /* 0x0000000c04047981 */ /* 0x000ea2000c1e1d00 */
[----:B------:R-:W-:Y:S02]  /*04f0*/  ISETP.NE.AND P1, PT, R0, 0x3, PT ;  /* 0x000000030000780c */ /* 0x000fe40003f25270 */
[----:B------:R-:W-:-:S05]  /*0500*/  IADD3 R10, PT, PT, R20, UR9, RZ ;  /* 0x00000009140a7c10 */ /* 0x000fca000fffe0ff */
[----:B------:R-:W-:Y:S01]  /*0510*/  IMAD.MOV.U32 R26, RZ, RZ, R10 ;  /* 0x000000ffff1a7224 */ /* 0x000fe200078e000a */
[----:B--2---:R1:W-:Y:S05]  /*0520*/  STS.128 [R16], R4 ;  /* 0x0000000410007388 */ /* 0x0043ea0000000c00 */
[----:B------:R-:W-:Y:S05]  /*0530*/  @!P1 BRA `(.L_x_3898) ;  /* 0x00000000003c9947 */ /* 0x000fea0003800000 */
[----:B------:R-:W-:Y:S01]  /*0540*/  ISETP.NE.AND P1, PT, R0, RZ, PT ;  /* 0x000000ff0000720c */ /* 0x000fe20003f25270 */
[C---:B-1----:R-:W-:Y:S01]  /*0550*/  IMAD.IADD R5, R10.reuse, 0x1, R11 ;  /* 0x000000010a057824 */ /* 0x042fe200078e020b */
[----:B------:R-:W-:-:S03]  /*0560*/  IADD3 R26, PT, PT, R10, UR9, RZ ;  /* 0x000000090a1a7c10 */ /* 0x000fc6000fffe0ff */
[----:B------:R-:W-:-:S08]  /*0570*/  IMAD.WIDE R4, R5, 0x4, R8 ;  /* 0x0000000405047825 */ /* 0x000fd000078e0208 */
[----:B------:R-:W-:-:S05]  /*0580*/  @P1 IADD3 R7, PT, PT, R26, R11, RZ ;  /* 0x0000000b1a071210 */ /* 0x000fca0007ffe0ff */
[----:B------:R-:W-:Y:S02]  /*0590*/  @P1 IMAD.WIDE R8, R7, 0x4, R8 ;  /* 0x0000000407081825 */ /* 0x000fe400078e0208 */
[----:B------:R-:W2:Y:S04]  /*05a0*/  LDG.E.128 R4, desc[UR12][R4.64] ;  /* 0x0000000c04047981 */ /* 0x000ea8000c1e1d00 */
[----:B------:R-:W3:Y:S01]  /*05b0*/  @P1 LDG.E.128 R8, desc[UR12][R8.64] ;  /* 0x0000000c08081981 */ /* 0x000ee2000c1e1d00 */
[----:B------:R-:W-:Y:S01]  /*05c0*/  IMAD.U32 R13, RZ, RZ, UR15 ;  /* 0x0000000fff0d7e24 */ /* 0x000fe2000f8e00ff */
[----:B------:R-:W-:Y:S01]  /*05d0*/  MOV R15, UR15 ;  /* 0x0000000f000f7c02 */ /* 0x000fe20008000f00 */
[----:B------:R-:W-:Y:S02]  /*05e0*/  @P1 VIADD R26, R26, UR9 ;  /* 0x000000091a1a1c36 */ /* 0x000fe40008000000 */
[----:B------:R-:W-:-:S05]  /*05f0*/  IMAD R12, R13, 0x10, R16 ;  /* 0x000000100d0c7824 */ /* 0x000fca00078e0210 */
[----:B------:R-:W-:Y:S01]  /*0600*/  LEA R13, R15, R12, 0x4 ;  /* 0x0000000c0f0d7211 */ /* 0x000fe200078e20ff */
[----:B--2---:R2:W-:Y:S04]  /*0610*/  STS.128 [R12], R4 ;  /* 0x000000040c007388 */ /* 0x0045e80000000c00 */
[----:B---3--:R2:W-:Y:S02]  /*0620*/  @P1 STS.128 [R13], R8 ;  /* 0x000000080d001388 */ /* 0x0085e40000000c00 */
.L_x_3898:
[----:B0-----:R-:W-:Y:S05]  /*0630*/  BSYNC.RECONVERGENT B0 ;  /* 0x0000000000007941 */ /* 0x001fea0003800200 */
.L_x_3897:
[----:B------:R-:W-:Y:S04]  /*0640*/  BSSY.RECONVERGENT B0, `(.L_x_3899) ;  /* 0x0000033000007945 */ /* 0x000fe80003800200 */
[----:B------:R-:W-:Y:S05]  /*0650*/  @!P0 BRA `(.L_x_3900) ;  /* 0x0000000000c48947 */ /* 0x000fea0003800000 */
[----:B------:R-:W0:Y:S01]  /*0660*/  S2UR UR7, SR_CgaCtaId ;  /* 0x00000000000779c3 */ /* 0x000e220000008800 */
[----:B------:R-:W-:Y:S01]  /*0670*/  UMOV UR5, 0x400 ;  /* 0x0000040000057882 */ /* 0x000fe20000000000 */
[----:B------:R-:W-:Y:S01]  /*0680*/  UIMAD UR16, UR15, 0xc, UR11 ;  /* 0x0000000c0f1078a4 */ /* 0x000fe2000f8e020b */
[----:B-12---:R-:W-:Y:S01]  /*0690*/  MOV R4, UR8 ;  /* 0x0000000800047c02 */ /* 0x006fe20008000f00 */
[----:B------:R-:W-:Y:S02]  /*06a0*/  ULEA UR17, UR15, UR11, 0x3 ;  /* 0x0000000b0f117291 */ /* 0x000fe4000f8e18ff */
[C---:B------:R-:W-:Y:S01]  /*06b0*/  VIADD R21, R26.reuse, UR11 ;  /* 0x0000000b1a157c36 */ /* 0x040fe20008000000 */
[----:B------:R-:W-:Y:S01]  /*06c0*/  UIADD3 UR5, UPT, UPT, UR5, 0x80, URZ ;  /* 0x0000008005057890 */ /* 0x000fe2000fffe0ff */
[----:B------:R-:W-:Y:S02]  /*06d0*/  IADD3 R22, PT, PT, R26, UR16, RZ ;  /* 0x000000101a167c10 */ /* 0x000fe4000fffe0ff */
[----:B------:R-:W-:-:S02]  /*06e0*/  IMAD R21, R4, UR4, R21 ;  /* 0x0000000404157c24 */ /* 0x000fc4000f8e0215 */
[----:B------:R-:W-:Y:S02]  /*06f0*/  VIADD R23, R26, UR17 ;  /* 0x000000111a177c36 */ /* 0x000fe40008000000 */
[C---:B------:R-:W-:Y:S01]  /*0700*/  IMAD R22, R4.reuse, UR4, R22 ;  /* 0x0000000404167c24 */ /* 0x040fe2000f8e0216 */
[----:B------:R-:W-:Y:S01]  /*0710*/  IADD3 R24, PT, PT, R21, UR9, RZ ;  /* 0x0000000915187c10 */ /* 0x000fe2000fffe0ff */
[----:B------:R-:W-:Y:S01]  /*0720*/  IMAD R23, R4, UR4, R23 ;  /* 0x0000000404177c24 */ /* 0x000fe2000f8e0217 */
[----:B0-----:R-:W-:-:S06]  /*0730*/  ULEA UR5, UR7, UR5, 0x18 ;  /* 0x0000000507057291 */ /* 0x001fcc000f8ec0ff */
[----:B------:R-:W-:-:S07]  /*0740*/  LEA R25, R26, UR5, 0x2 ;  /* 0x000000051a197c11 */ /* 0x000fce000f8e10ff */
.L_x_3901:
[----:B------:R-:W0:Y:S02]  /*0750*/  LDC.64 R12, c[0x0][0x390] ;  /* 0x0000e400ff0c7b82 */ /* 0x000e240000000a00 */
[----:B0-----:R-:W-:-:S05]  /*0760*/  IMAD.WIDE R28, R21, 0x4, R12 ;  /* 0x00000004151c7825 */ /* 0x001fca00078e020c */
        /* <DEDUP_REMOVED lines=9> */
[----:B------:R-:W-:Y:S01]  /*0800*/  LEA R27, R27, R25, 0x4 ;  /* 0x000000191b1b7211 */ /* 0x000fe200078e20ff */
[----:B------:R-:W-:Y:S01]  /*0810*/  IMAD.U32 R28, RZ, RZ, UR15 ;  /* 0x0000000fff1c7e24 */ /* 0x000fe2000f8e00ff */
[----:B------:R-:W-:-:S03]  /*0820*/  MOV R29, UR15 ;  /* 0x0000000f001d7c02 */ /* 0x000fc60008000f00 */
[----:B---3--:R0:W-:Y:S01]  /*0830*/  STS.128 [R27], R4 ;  /* 0x000000041b007388 */ /* 0x0081e20000000c00 */
[--C-:B------:R-:W-:Y:S02]  /*0840*/  IMAD R28, R28, 0x20, R25.reuse ;  /* 0x000000201c1c7824 */ /* 0x100fe400078e0219 */
[----:B------:R-:W-:Y:S01]  /*0850*/  IMAD R29, R29, 0x30, R25 ;  /* 0x000000301d1d7824 */ /* 0x000fe200078e0219 */
[----:B0-----:R-:W-:Y:S01]  /*0860*/  MOV R5, UR9 ;  /* 0x0000000900057c02 */ /* 0x001fe20008000f00 */
[----:B------:R-:W-:Y:S01]  /*0870*/  IMAD.U32 R7, RZ, RZ, UR9 ;  /* 0x00000009ff077e24 */ /* 0x000fe2000f8e00ff */
[----:B------:R-:W-:Y:S02]  /*0880*/  MOV R4, UR15 ;  /* 0x0000000f00047c02 */ /* 0x000fe40008000f00 */
[----:B------:R-:W-:Y:S02]  /*0890*/  IADD3 R26, PT, PT, R5, UR9, R26 ;  /* 0x00000009051a7c10 */ /* 0x000fe4000fffe01a */
[----:B------:R-:W-:Y:S01]  /*08a0*/  MOV R5, UR15 ;  /* 0x0000000f00057c02 */ /* 0x000fe20008000f00 */
[----:B------:R-:W-:Y:S01]  /*08b0*/  IMAD R23, R4, 0x10, R23 ;  /* 0x0000001004177824 */ /* 0x000fe200078e0217 */
[----:B------:R-:W-:-:S02]  /*08c0*/  IADD3 R26, PT, PT, R7, UR9, R26 ;  /* 0x00000009071a7c10 */ /* 0x000fc4000fffe01a */
[----:B------:R-:W-:Y:S01]  /*08d0*/  MOV R6, UR15 ;  /* 0x0000000f00067c02 */ /* 0x000fe20008000f00 */
[C---:B------:R-:W-:Y:S01]  /*08e0*/  IMAD R22, R5.reuse, 0x10, R22 ;  /* 0x0000001005167824 */ /* 0x040fe200078e0216 */
[----:B------:R-:W-:Y:S02]  /*08f0*/  ISETP.GE.U32.AND P0, PT, R26, 0x400, PT ;  /* 0x000004001a00780c */ /* 0x000fe40003f06070 */
[----:B------:R-:W-:Y:S02]  /*0900*/  LEA R24, R5, R24, 0x4 ;  /* 0x0000001805187211 */ /* 0x000fe400078e20ff */
[----:B------:R-:W-:Y:S01]  /*0910*/  LEA R25, R6, R25, 0x6 ;  /* 0x0000001906197211 */ /* 0x000fe200078e30ff */
[----:B--2---:R0:W-:Y:S04]  /*0920*/  STS.128 [R28], R8 ;  /* 0x000000081c007388 */ /* 0x0041e80000000c00 */
[----:B----4-:R3:W-:Y:S01]  /*0930*/  STS.128 [R29], R12 ;  /* 0x0000000c1d007388 */ /* 0x0107e20000000c00 */
[----:B0-----:R-:W-:-:S04]  /*0940*/  IMAD.U32 R8, RZ, RZ, UR15 ;  /* 0x0000000fff087e24 */ /* 0x001fc8000f8e00ff */
[----:B------:R-:W-:Y:S01]  /*0950*/  IMAD R21, R8, 0x10, R21 ;  /* 0x0000001008157824 */ /* 0x000fe200078e0215 */
[----:B---3--:R-:W-:Y:S06]  /*0960*/  @!P0 BRA `(.L_x_3901) ;  /* 0xfffffffc00788947 */ /* 0x008fec000383ffff */
.L_x_3900:
[----:B------:R-:W-:Y:S05]  /*0970*/  BSYNC.RECONVERGENT B0 ;  /* 0x0000000000007941 */ /* 0x000fea0003800200 */
.L_x_3899:
[----:B------:R-:W-:Y:S06]  /*0980*/  BAR.SYNC.DEFER_BLOCKING 0x0 ;  /* 0x0000000000007b1d */ /* 0x000fec0000010000 */
[----:B------:R-:W0:Y:S02]  /*0990*/  LDCU UR5, c[0x0][0x384] ;  /* 0x00007080ff0577ac */ /* 0x000e240008000800 */
[----:B-12---:R-:W1:Y:S01]  /*09a0*/  LDC.64 R6, c[0x0][0x3a0] ;  /* 0x0000e800ff067b82 */ /* 0x006e620000000a00 */
[----:B------:R-:W2:Y:S01]  /*09b0*/  S2R R4, SR_TID.X ;  /* 0x0000000000047919 */ /* 0x000ea20000002100 */
[----:B------:R-:W3:Y:S04]  /*09c0*/  LDS R22, [R19+UR10] ;  /* 0x0000000a13167984 */ /* 0x000ee80008000800 */
[----:B------:R-:W4:Y:S04]  /*09d0*/  LDS R25, [R19+UR10+0xc] ;  /* 0x00000c0a13197984 */ /* 0x000f280008000800 */
[----:B------:R-:W-:Y:S04]  /*09e0*/  LDS R11, [R3] ;  /* 0x00000000030b7984 */ /* 0x000fe80000000800 */
[----:B------:R-:W-:Y:S04]  /*09f0*/  LDS R9, [R3+0x400] ;  /* 0x0004000003097984 */ /* 0x000fe80000000800 */
[----:B------:R-:W-:Y:S01]  /*0a00*/  LDS R13, [R17] ;  /* 0x00000000110d7984 */ /* 0x000fe20000000800 */
[----:B--2---:R-:W-:-:S02]  /*0a10*/  LOP3.LUT R28, R4, 0x1, RZ, 0xc0, !PT ;  /* 0x00000001041c7812 */ /* 0x004fc400078ec0ff */
[----:B------:R-:W-:Y:S01]  /*0a20*/  LOP3.LUT R29, RZ, 0x1, R4, 0x44, !PT ;  /* 0x00000001ff1d7812 */ /* 0x000fe200078e4404 */
[----:B------:R-:W-:Y:S04]  /*0a30*/  LDS R23, [R17+0x400] ;  /* 0x0004000011177984 */ /* 0x000fe80000000800 */
[----:B------:R-:W-:Y:S04]  /*0a40*/  LDS R14, [R3+0x800] ;  /* 0x00080000030e7984 */ /* 0x000fe80000000800 */
[----:B------:R-:W-:Y:S04]  /*0a50*/  LDS R21, [R17+0x800] ;  /* 0x0008000011157984 */ /* 0x000fe80000000800 */
[----:B------:R-:W-:Y:S04]  /*0a60*/  LDS R12, [R3+0xc00] ;  /* 0x000c0000030c7984 */ /* 0x000fe80000000800 */
[----:B------:R-:W-:Y:S04]  /*0a70*/  LDS R15, [R17+0xc00] ;  /* 0x000c0000110f7984 */ /* 0x000fe80000000800 */
[----:B---3--:R-:W2:Y:S04]  /*0a80*/  SHFL.IDX PT, R4, R22, R28, 0x1e1f ;  /* 0x001e1f1c16047589 */ /* 0x008ea800000e0000 */
[----:B----4-:R0:W3:Y:S04]  /*0a90*/  SHFL.IDX PT, R5, R25, R28, 0x1e1f ;  /* 0x001e1f1c19057589 */ /* 0x0100e800000e0000 */
[----:B------:R4:W5:Y:S04]  /*0aa0*/  SHFL.IDX PT, R10, R22, R29, 0x1e1f ;  /* 0x001e1f1d160a7589 */ /* 0x00096800000e0000 */
[----:B------:R1:W1:Y:S01]  /*0ab0*/  SHFL.IDX PT, R8, R25, R29, 0x1e1f ;  /* 0x001e1f1d19087589 */ /* 0x00026200000e0000 */
[----:B0-----:R-:W-:Y:S01]  /*0ac0*/  IMAD.U32 R28, RZ, RZ, UR5 ;  /* 0x00000005ff1c7e24 */ /* 0x001fe2000f8e00ff */
[----:B------:R-:W-:Y:S01]  /*0ad0*/  USHF.L.U32 UR5, UR14, 0x2, URZ ;  /* 0x000000020e057899 */ /* 0x000fe200080006ff */
[----:B----4-:R-:W-:Y:S01]  /*0ae0*/  MOV R22, UR6 ;  /* 0x0000000600167c02 */ /* 0x010fe20008000f00 */
[----:B--2---:R-:W-:-:S02]  /*0af0*/  IMAD R24, R11, R4, RZ ;  /* 0x000000040b187224 */ /* 0x004fc400078e02ff */
[C---:B------:R-:W-:Y:S02]  /*0b00*/  IMAD R26, R4.reuse, R9, RZ ;  /* 0x00000009041a7224 */ /* 0x040fe400078e02ff */
[----:B---3--:R-:W-:Y:S02]  /*0b10*/  IMAD R11, R11, R5, RZ ;  /* 0x000000050b0b7224 */ /* 0x008fe400078e02ff */
[----:B------:R-:W-:Y:S02]  /*0b20*/  IMAD R27, R5, R9, RZ ;  /* 0x00000009051b7224 */ /* 0x000fe400078e02ff */
[C---:B-----5:R-:W-:Y:S02]  /*0b30*/  IMAD R9, R13.reuse, R10, R24 ;  /* 0x0000000a0d097224 */ /* 0x060fe400078e0218 */
[----:B-1----:R-:W-:Y:S02]  /*0b40*/  IMAD R25, R4, R14, RZ ;  /* 0x0000000e04197224 */ /* 0x002fe400078e02ff */
[----:B------:R-:W-:-:S02]  /*0b50*/  IMAD R13, R13, R8, R11 ;  /* 0x000000080d0d7224 */ /* 0x000fc400078e020b */
[-C--:B------:R-:W-:Y:S02]  /*0b60*/  IMAD R11, R10, R23.reuse, R26 ;  /* 0x000000170a0b7224 */ /* 0x080fe400078e021a */
[----:B------:R-:W-:Y:S02]  /*0b70*/  IMAD R23, R8, R23, R27 ;  /* 0x0000001708177224 */ /* 0x000fe400078e021b */
[----:B------:R-:W-:Y:S01]  /*0b80*/  IMAD R27, R28, UR4, R18 ;  /* 0x000000041c1b7c24 */ /* 0x000fe2000f8e0212 */
[----:B------:R-:W-:Y:S01]  /*0b90*/  UIADD3 UR4, UPT, UPT, UR14, UR4, URZ ;  /* 0x000000040e047290 */ /* 0x000fe2000fffe0ff */
[----:B------:R-:W-:Y:S02]  /*0ba0*/  IMAD R14, R5, R14, RZ ;  /* 0x0000000e050e7224 */ /* 0x000fe400078e02ff */
[-C--:B------:R-:W-:Y:S01]  /*0bb0*/  IMAD R25, R10, R21.reuse, R25 ;  /* 0x000000150a197224 */ /* 0x080fe200078e0219 */
[----:B------:R-:W-:Y:S01]  /*0bc0*/  UISETP.GE.U32.AND UP0, UPT, UR4, UR5, UPT ;  /* 0x000000050400728c */ /* 0x000fe2000bf06070 */
[----:B------:R-:W-:-:S02]  /*0bd0*/  IMAD R21, R8, R21, R14 ;  /* 0x0000001508157224 */ /* 0x000fc400078e020e */
[----:B------:R-:W-:Y:S02]  /*0be0*/  IMAD R29, R22, 0x200, R27 ;  /* 0x00000200161d7824 */ /* 0x000fe400078e021b */
[-C--:B------:R-:W-:Y:S02]  /*0bf0*/  IMAD R14, R4, R12.reuse, RZ ;  /* 0x0000000c040e7224 */ /* 0x080fe400078e02ff */
[----:B------:R-:W-:Y:S02]  /*0c00*/  IMAD R12, R5, R12, RZ ;  /* 0x0000000c050c7224 */ /* 0x000fe400078e02ff */
[--C-:B------:R-:W-:Y:S01]  /*0c10*/  IMAD.WIDE R4, R27, 0x4, R6.reuse ;  /* 0x000000041b047825 */ /* 0x100fe200078e0206 */
[----:B------:R-:W-:Y:S03]  /*0c20*/  BAR.SYNC.DEFER_BLOCKING 0x0 ;  /* 0x0000000000007b1d */ /* 0x000fe60000010000 */
[----:B------:R-:W-:-:S04]  /*0c30*/  IMAD.WIDE R6, R29, 0x4, R6 ;  /* 0x000000041d067825 */ /* 0x000fc800078e0206 */
        /* <DEDUP_REMOVED lines=12> */
        .weak           $__internal_123_$__cuda_sm20_div_u16
        .type           $__internal_123_$__cuda_sm20_div_u16,@function
        .size           $__internal_123_$__cuda_sm20_div_u16,(.L_x_38626 - $__internal_123_$__cuda_sm20_div_u16)
$__internal_123_$__cuda_sm20_div_u16:
[----:B------:R-:W0:Y:S01]  /*0d00*/  I2F.U16 R2, UR7 ;  /* 0x0000000700027d06 */ /* 0x000e220008101000 */
[----:B------:R-:W-:Y:S01]  /*0d10*/  HFMA2 R3, -RZ, RZ, 15, 0 ;  /* 0x4b800000ff037431 */ /* 0x000fe200000001ff */
[----:B------:R-:W-:Y:S01]  /*0d20*/  I2FP.F32.U32.RZ R0, R0 ;  /* 0x0000000000007245 */ /* 0x000fe2000020d000 */
[----:B------:R-:W-:Y:S01]  /*0d30*/  IMAD.MOV.U32 R5, RZ, RZ, 0x0 ;  /* 0x00000000ff057424 */ /* 0x000fe200078e00ff */
        /* <DEDUP_REMOVED lines=13> */
[----:B------:R-:W-:Y:S06]  /*0e10*/  RET.REL.NODEC R4 `(_Z9cuda_gemmIiLi128ELi4ELi1ELi1024ELi2ELi2ELi64ELi0ELi1EEviiiPT_S1_S1_iii) ;  /* 0xfffffff004787950 */ /* 0x000fec0003c3ffff */
.L_x_3903:
        /* <DEDUP_REMOVED lines=14> */
.L_x_38626:


//--------------------- .text._Z9cuda_gemmIiLi128ELi4ELi1ELi1024ELi2ELi2ELi64ELi0ELi0EEviiiPT_S1_S1_iii --------------------------
	.section	.text._Z9cuda_gemmIiLi128ELi4ELi1ELi1024ELi2ELi2ELi64ELi0ELi0EEviiiPT_S1_S1_iii,"ax",@progbits
	.align	128
        .global         _Z9cuda_gemmIiLi128ELi4ELi1ELi1024ELi2ELi2ELi64ELi0ELi0EEviiiPT_S1_S1_iii
        .type           _Z9cuda_gemmIiLi128ELi4ELi1ELi1024ELi2ELi2ELi64ELi0ELi0EEviiiPT_S1_S1_iii,@function
        .size           _Z9cuda_gemmIiLi128ELi4ELi1ELi1024ELi2ELi2ELi64ELi0ELi0EEviiiPT_S1_S1_iii,(.L_x_38628 - _Z9cuda_gemmIiLi128ELi4ELi1ELi1024ELi2ELi2ELi64ELi0ELi0EEviiiPT_S1_S1_iii)
        .other          _Z9cuda_gemmIiLi128ELi4ELi1ELi1024ELi2ELi2ELi64ELi0ELi0EEviiiPT_S1_S1_iii,@"STO_CUDA_ENTRY STV_DEFAULT"
_Z9cuda_gemmIiLi128ELi4ELi1ELi1024ELi2ELi2ELi64ELi0ELi0EEviiiPT_S1_S1_iii:
.text._Z9cuda_gemmIiLi128ELi4ELi1ELi1024ELi2ELi2ELi64ELi0ELi0EEviiiPT_S1_S1_iii:
        /* <DEDUP_REMOVED lines=38> */
[----:B------:R-:W-:-:S03]  /*0260*/  ISETP.NE.U32.AND P4, PT, R3, RZ, PT ;  /* 0x000000ff0300720c */ /* 0x000fc60003f85070 */
        /* <DEDUP_REMOVED lines=18> */
[----:B------:R-:W-:Y:S01]  /*0390*/  IMAD.HI.U32 R18, R13, R17, R12 ;  /* 0x000000110d127227 */ /* 0x000fe200078e000c */
[----:B------:R-:W-:-:S03]  /*03a0*/  LOP3.LUT R17, RZ, R3, RZ, 0x33, !PT ;  /* 0x00000003ff117212 */ /* 0x000fc600078e33ff */
[----:B--2-4-:R-:W-:-:S07]  /*03b0*/  IMAD.MOV.U32 R13, RZ, RZ, R11 ;  /* 0x000000ffff0d7224 */ /* 0x014fce00078e000b */
.L_x_3906:
        /* <DEDUP_REMOVED lines=25> */
.L_x_3905:
[----:B------:R-:W-:Y:S05]  /*0550*/  BSYNC.RECONVERGENT B0 ;  /* 0x0000000000007941 */ /* 0x000fea0003800200 */
.L_x_3904:
[----:B------:R-:W-:Y:S01]  /*0560*/  IMAD.MOV.U32 R4, RZ, RZ, 0x80 ;  /* 0x00000080ff047424 */ /* 0x000fe200078e00ff */
[----:B------:R-:W-:-:S07]  /*0570*/  MOV R5, 0x590 ;  /* 0x0000059000057802 */ /* 0x000fce0000000f00 */
[----:B0-----:R-:W-:Y:S05]  /*0580*/  CALL.REL.NOINC `($__internal_124_$__cuda_sm20_div_s16) ;  /* 0x0000001c00087944 */ /* 0x001fea0003c00000 */
[----:B------:R-:W-:Y:S01]  /*0590*/  UPRMT UR4, UR6, 0x9910, URZ ;  /* 0x0000991006047896 */ /* 0x000fe200080000ff */
[----:B------:R-:W-:Y:S02]  /*05a0*/  MOV R4, 0x2 ;  /* 0x0000000200047802 */ /* 0x000fe40000000f00 */
[----:B------:R-:W-:-:S03]  /*05b0*/  MOV R5, 0x5f0 ;  /* 0x000005f000057802 */ /* 0x000fc60000000f00 */
[----:B------:R-:W-:Y:S01]  /*05c0*/  IMAD.U32 R6, RZ, RZ, UR4 ;  /* 0x00000004ff067e24 */ /* 0x000fe2000f8e00ff */
[----:B------:R-:W-:-:S06]  /*05d0*/  UMOV UR4, UR6 ;  /* 0x0000000600047c82 */ /* 0x000fcc0008000000 */
[----:B------:R-:W-:Y:S05]  /*05e0*/  CALL.REL.NOINC `($__internal_124_$__cuda_sm20_div_s16) ;  /* 0x0000001800f07944 */ /* 0x000fea0003c00000 */
        /* <DEDUP_REMOVED lines=22> */
[----:B------:R-:W1:Y:S01]  /*0750*/  S2UR UR8, SR_CTAID.X ;  /* 0x00000000000879c3 */ /* 0x000e620000002500 */
[----:B------:R-:W-:Y:S01]  /*0760*/  ISETP.GE.U32.AND P1, PT, R3, R26, PT ;  /* 0x0000001a0300720c */ /* 0x000fe20003f26070 */
[----:B------:R-:W-:Y:S01]  /*0770*/  @P0 VIADD R30, R30, 0x1 ;  /* 0x000000011e1e0836 */ /* 0x000fe20000000000 */
[----:B------:R-:W-:Y:S01]  /*0780*/  LOP3.LUT R29, R11, 0x1, RZ, 0xc0, !PT ;  /* 0x000000010b1d7812 */ /* 0x000fe200078ec0ff */
[----:B------:R-:W-:Y:S01]  /*0790*/  UPRMT UR9, UR6, 0x9910, URZ ;  /* 0x0000991006097896 */ /* 0x000fe200080000ff */
[----:B------:R-:W-:Y:S01]  /*07a0*/  MOV R5, 0x8a0 ;  /* 0x000008a000057802 */ /* 0x000fe20000000f00 */
[----:B0-----:R-:W-:-:S08]  /*07b0*/  USHF.L.U32 UR15, UR17, 0x2, URZ ;  /* 0x00000002110f7899 */ /* 0x001fd000080006ff */
[----:B------:R-:W-:Y:S01]  /*07c0*/  @P1 VIADD R30, R30, 0x1 ;  /* 0x000000011e1e1836 */ /* 0x000fe20000000000 */
[----:B------:R-:W-:Y:S01]  /*07d0*/  @!P2 LOP3.LUT R30, RZ, R26, RZ, 0x33, !PT ;  /* 0x0000001aff1ea212 */ /* 0x000fe200078e33ff */
[----:B------:R-:W-:Y:S02]  /*07e0*/  ULOP3.LUT UR7, UR15, 0xffff, URZ, 0xc0, !UPT ;  /* 0x0000ffff0f077892 */ /* 0x000fe4000f8ec0ff */
[----:B------:R-:W-:Y:S02]  /*07f0*/  IADD3 R0, PT, PT, R0, UR15, RZ ;  /* 0x0000000f00007c10 */ /* 0x000fe4000fffe0ff */
[----:B------:R-:W-:Y:S01]  /*0800*/  IADD3 R25, PT, PT, -R30, RZ, RZ ;  /* 0x000000ff1e197210 */ /* 0x000fe20007ffe1ff */
[----:B-1----:R-:W-:Y:S02]  /*0810*/  USHF.L.U32 UR14, UR8, 0xa, URZ ;  /* 0x0000000a080e7899 */ /* 0x002fe400080006ff */
[----:B------:R-:W-:Y:S02]  /*0820*/  IMAD.MOV R0, RZ, RZ, -R0 ;  /* 0x000000ffff007224 */ /* 0x000fe400078e0a00 */
[----:B------:R-:W-:-:S02]  /*0830*/  IMAD R25, R26, R25, R11 ;  /* 0x000000191a197224 */ /* 0x000fc400078e020b */
[----:B------:R-:W-:Y:S01]  /*0840*/  IMAD R11, R27, UR8, R11 ;  /* 0x000000081b0b7c24 */ /* 0x000fe2000f8e020b */
[----:B------:R-:W-:Y:S02]  /*0850*/  PRMT R0, R0, 0x7710, RZ ;  /* 0x0000771000007816 */ /* 0x000fe400000000ff */
[----:B------:R-:W-:-:S03]  /*0860*/  LOP3.LUT R24, R25, 0x1, RZ, 0xc0, !PT ;  /* 0x0000000119187812 */ /* 0x000fc600078ec0ff */
[----:B------:R-:W-:-:S05]  /*0870*/  VIADD R0, R0, 0x3ff ;  /* 0x000003ff00007836 */ /* 0x000fca0000000000 */
[----:B------:R-:W-:-:S07]  /*0880*/  LOP3.LUT R0, R0, 0xffff, RZ, 0xc0, !PT ;  /* 0x0000ffff00007812 */ /* 0x000fce00078ec0ff */
[----:B------:R-:W-:Y:S05]  /*0890*/  CALL.REL.NOINC `($__internal_125_$__cuda_sm20_div_u16) ;  /* 0x0000001800b07944 */ /* 0x000fea0003c00000 */
[----:B------:R-:W0:Y:S01]  /*08a0*/  LDCU.64 UR10, c[0x0][0x3a8] ;  /* 0x00007500ff0a77ac */ /* 0x000e220008000a00 */
[----:B------:R-:W-:Y:S01]  /*08b0*/  VIADD R0, R24, 0x1 ;  /* 0x0000000118007836 */ /* 0x000fe20000000000 */
[----:B------:R-:W-:Y:S01]  /*08c0*/  LOP3.LUT R2, R28, 0x3, RZ, 0xc0, !PT ;  /* 0x000000031c027812 */ /* 0x000fe200078ec0ff */
[----:B------:R-:W1:Y:S01]  /*08d0*/  LDCU UR8, c[0x0][0x388] ;  /* 0x00007100ff0877ac */ /* 0x000e620008000800 */
[----:B------:R-:W-:Y:S02]  /*08e0*/  UPRMT UR4, UR4, 0x9910, URZ ;  /* 0x0000991004047896 */ /* 0x000fe400080000ff */
        /* <DEDUP_REMOVED lines=10> */
[C---:B------:R-:W-:Y:S01]  /*0990*/  LOP3.LUT R3, R24.reuse, 0x1, RZ, 0x3c, !PT ;  /* 0x0000000118037812 */ /* 0x040fe200078e3cff */
[----:B------:R-:W-:Y:S01]  /*09a0*/  IMAD.IADD R8, R24, 0x1, -R5 ;  /* 0x0000000118087824 */ /* 0x000fe200078e0a05 */
[----:B------:R-:W-:-:S12]  /*09b0*/  USHF.R.S32.HI UR7, URZ, 0xa, UR7 ;  /* 0x0000000aff077899 */ /* 0x000fd80008011407 */
.L_x_3924:
[----:B0-----:R-:W0:Y:S01]  /*09c0*/  S2R R16, SR_TID.X ;  /* 0x0000000000107919 */ /* 0x001e220000002100 */
[----:B------:R-:W-:Y:S01]  /*09d0*/  ISETP.NE.AND P0, PT, R2, 0x2, PT ;  /* 0x000000020200780c */ /* 0x000fe20003f05270 */
[----:B------:R-:W1:Y:S01]  /*09e0*/  LDCU UR11, c[0x0][0x388] ;  /* 0x00007100ff0b77ac */ /* 0x000e620008000800 */
[----:B------:R-:W-:Y:S01]  /*09f0*/  LOP3.LUT R4, R28, 0xffff, RZ, 0xc0, !PT ;  /* 0x0000ffff1c047812 */ /* 0x000fe200078ec0ff */
[----:B------:R2:W-:Y:S01]  /*0a00*/  STL.128 [R1], RZ ;  /* 0x000000ff01007387 */ /* 0x0005e20000100c00 */
[----:B------:R-:W-:Y:S02]  /*0a10*/  BSSY.RECONVERGENT B0, `(.L_x_3907) ;  /* 0x0000025000007945 */ /* 0x000fe40003800200 */
[----:B------:R-:W-:Y:S01]  /*0a20*/  ISETP.GE.U32.AND P1, PT, R4, 0x2, PT ;  /* 0x000000020400780c */ /* 0x000fe20003f26070 */
[----:B------:R2:W-:Y:S01]  /*0a30*/  STL.128 [R1+0x10], RZ ;  /* 0x000010ff01007387 */ /* 0x0005e20000100c00 */
[----:B0-----:R-:W-:-:S05]  /*0a40*/  SHF.L.U32 R31, R16, 0x2, RZ ;  /* 0x00000002101f7819 */ /* 0x001fca00000006ff */
[----:B-123--:R-:W-:Y:S06]  /*0a50*/  @!P0 BRA `(.L_x_3908) ;  /* 0x0000000000808947 */ /* 0x00efec0003800000 */
        /* <DEDUP_REMOVED lines=32> */
.L_x_3908:
[----:B------:R-:W-:Y:S05]  /*0c60*/  BSYNC.RECONVERGENT B0 ;  /* 0x0000000000007941 */ /* 0x000fea0003800200 */
.L_x_3907:
        /* <DEDUP_REMOVED lines=17> */
.L_x_3911:
        /* <DEDUP_REMOVED lines=9> */
[----:B------:R-:W-:-:S04]  /*0e10*/  IMAD.U32 R37, RZ, RZ, UR17 ;  /* 0x00000011ff257e24 */ /* 0x000fc8000f8e00ff */
[--C-:B------:R-:W-:Y:S01]  /*0e20*/  IMAD R37, R37, 0x10, R33.reuse ;  /* 0x0000001025257824 */ /* 0x100fe200078e0221 */
[----:B--2---:R0:W-:Y:S04]  /*0e30*/  STS.128 [R33], R4 ;  /* 0x0000000421007388 */ /* 0x0041e80000000c00 */
[----:B---3--:R1:W-:Y:S01]  /*0e40*/  STS.128 [R37], R12 ;  /* 0x0000000c25007388 */ /* 0x0083e20000000c00 */
[----:B0-----:R-:W-:Y:S01]  /*0e50*/  IMAD.U32 R6, RZ, RZ, UR17 ;  /* 0x00000011ff067e24 */ /* 0x001fe2000f8e00ff */
[----:B------:R-:W-:Y:S01]  /*0e60*/  MOV R4, UR17 ;  /* 0x0000001100047c02 */ /* 0x000fe20008000f00 */
[----:B------:R-:W-:Y:S02]  /*0e70*/  IMAD.U32 R7, RZ, RZ, UR15 ;  /* 0x0000000fff077e24 */ /* 0x000fe4000f8e00ff */
[--C-:B------:R-:W-:Y:S01]  /*0e80*/  IMAD R5, R6, 0x30, R33.reuse ;  /* 0x0000003006057824 */ /* 0x100fe200078e0221 */
[----:B------:R-:W-:Y:S01]  /*0e90*/  MOV R6, UR15 ;  /* 0x0000000f00067c02 */ /* 0x000fe20008000f00 */
[----:B------:R-:W-:-:S02]  /*0ea0*/  IMAD R4, R4, 0x20, R33 ;  /* 0x0000002004047824 */ /* 0x000fc400078e0221 */
[----:B-1----:R-:W-:Y:S01]  /*0eb0*/  IMAD.U32 R13, RZ, RZ, UR17 ;  /* 0x00000011ff0d7e24 */ /* 0x002fe2000f8e00ff */
[----:B------:R-:W-:Y:S01]  /*0ec0*/  IADD3 R31, PT, PT, R6, UR15, R31 ;  /* 0x0000000f061f7c10 */ /* 0x000fe2000fffe01f */
[----:B------:R-:W-:Y:S01]  /*0ed0*/  IMAD.U32 R6, RZ, RZ, UR17 ;  /* 0x00000011ff067e24 */ /* 0x000fe2000f8e00ff */
[----:B----4-:R0:W-:Y:S02]  /*0ee0*/  STS.128 [R4], R16 ;  /* 0x0000001004007388 */ /* 0x0101e40000000c00 */
[----:B------:R-:W-:Y:S01]  /*0ef0*/  IADD3 R31, PT, PT, R7, UR15, R31 ;  /* 0x0000000f071f7c10 */ /* 0x000fe2000fffe01f */
[----:B------:R-:W-:Y:S01]  /*0f00*/  IMAD.U32 R7, RZ, RZ, UR17 ;  /* 0x00000011ff077e24 */ /* 0x000fe2000f8e00ff */
[----:B-----5:R2:W-:Y:S01]  /*0f10*/  STS.128 [R5], R20 ;  /* 0x0000001405007388 */ /* 0x0205e20000000c00 */
[C---:B------:R-:W-:Y:S01]  /*0f20*/  LEA R32, R6.reuse, R32, 0x4 ;  /* 0x0000002006207211 */ /* 0x040fe200078e20ff */
[----:B------:R-:W-:Y:S01]  /*0f30*/  IMAD R35, R6, 0x10, R35 ;  /* 0x0000001006237824 */ /* 0x000fe200078e0223 */
[----:B------:R-:W-:Y:S01]  /*0f40*/  ISETP.GE.U32.AND P0, PT, R31, 0x400, PT ;  /* 0x000004001f00780c */ /* 0x000fe20003f06070 */
[----:B------:R-:W-:Y:S01]  /*0f50*/  IMAD R34, R7, 0x10, R34 ;  /* 0x0000001007227824 */ /* 0x000fe200078e0222 */
[----:B------:R-:W-:-:S02]  /*0f60*/  LEA R36, R13, R36, 0x4 ;  /* 0x000000240d247211 */ /* 0x000fc400078e20ff */
[----:B0-----:R-:W-:-:S05]  /*0f70*/  MOV R4, UR17 ;  /* 0x0000001100047c02 */ /* 0x001fca0008000f00 */
[----:B------:R-:W-:-:S04]  /*0f80*/  IMAD R33, R4, 0x40, R33 ;  /* 0x0000004004217824 */ /* 0x000fc800078e0221 */
[----:B--2---:R-:W-:Y:S05]  /*0f90*/  @!P0 BRA `(.L_x_3911) ;  /* 0xfffffffc00788947 */ /* 0x004fea000383ffff */
.L_x_3910:
[----:B------:R-:W-:Y:S05]  /*0fa0*/  BSYNC.RECONVERGENT B0 ;  /* 0x0000000000007941 */ /* 0x000fea0003800200 */
.L_x_3909:
        /* <DEDUP_REMOVED lines=10> */
.L_x_3923:
[----:B0-----:R-:W0:Y:S01]  /*1050*/  LDC R7, c[0x0][0x3ac] ;  /* 0x0000eb00ff077b82 */ /* 0x001e220000000800 */
[--C-:B------:R-:W-:Y:S01]  /*1060*/  IMAD.IADD R6, R25, 0x1, R4.reuse ;  /* 0x0000000119067824 */ /* 0x100fe200078e0204 */
[----:B------:R-:W-:Y:S01]  /*1070*/  ISETP.GE.AND P3, PT, R30, UR6, PT ;  /* 0x000000061e007c0c */ /* 0x000fe2000bf66270 */
[----:B------:R-:W-:-:S05]  /*1080*/  IMAD.IADD R4, R26, 0x1, R4 ;  /* 0x000000011a047824 */ /* 0x000fca00078e0204 */
[----:B------:R-:W-:Y:S02]  /*1090*/  ISETP.GE.AND P0, PT, R4, R27, PT ;  /* 0x0000001b0400720c */ /* 0x000fe40003f06270 */
        /* <DEDUP_REMOVED lines=10> */
.L_x_3914:
        /* <DEDUP_REMOVED lines=8> */
.L_x_3915:
[----:B------:R-:W-:Y:S04]  /*11c0*/  BSSY B0, `(.L_x_3916) ;  /* 0x000002c000007945 */ /* 0x000fe80003800000 */
[----:B------:R-:W-:Y:S05]  /*11d0*/  @P3 BRA `(.L_x_3917) ;  /* 0x0000000000a83947 */ /* 0x000fea0003800000 */
[----:B------:R-:W4:Y:S01]  /*11e0*/  S2R R6, SR_CgaCtaId ;  /* 0x0000000000067919 */ /* 0x000f220000008800 */
[----:B------:R-:W-:Y:S01]  /*11f0*/  ISETP.GT.U32.AND P1, PT, R7, 0x40, PT ;  /* 0x000000400700780c */ /* 0x000fe20003f24070 */
[----:B0-2---:R-:W-:Y:S01]  /*1200*/  IMAD R5, R17, UR9, RZ ;  /* 0x0000000911057c24 */ /* 0x005fe2000f8e02ff */
[----:B------:R-:W-:Y:S02]  /*1210*/  MOV R7, 0x400 ;  /* 0x0000040000077802 */ /* 0x000fe40000000f00 */
[----:B------:R-:W-:Y:S02]  /*1220*/  MOV R12, RZ ;  /* 0x000000ff000c7202 */ /* 0x000fe40000000f00 */
[----:B----4-:R-:W-:Y:S01]  /*1230*/  LEA R7, R6, R7, 0x18 ;  /* 0x0000000706077211 */ /* 0x010fe200078ec0ff */
[----:B------:R-:W-:-:S07]  /*1240*/  IMAD.MOV.U32 R6, RZ, RZ, R30 ;  /* 0x000000ffff067224 */ /* 0x000fce00078e001e */
.L_x_3922:
[----:B------:R-:W-:-:S04]  /*1250*/  IMAD R16, R6, 0xc, R7 ;  /* 0x0000000c06107824 */ /* 0x000fc800078e0207 */
[----:B----4-:R-:W-:Y:S01]  /*1260*/  IMAD R13, R29, 0x4, R16 ;  /* 0x000000041d0d7824 */ /* 0x010fe200078e0210 */
[----:B01----:R-:W-:Y:S06]  /*1270*/  @P1 BRA `(.L_x_3918) ;  /* 0x0000000000341947 */ /* 0x003fec0003800000 */
[----:B------:R0:W2:Y:S01]  /*1280*/  LDS R15, [R13] ;  /* 0x000000000d0f7984 */ /* 0x0000a20000000800 */
[----:B------:R-:W4:Y:S01]  /*1290*/  LDC R14, c[0x0][0x3ac] ;  /* 0x0000eb00ff0e7b82 */ /* 0x000f220000000800 */
[----:B------:R-:W-:Y:S01]  /*12a0*/  UMOV UR8, 0xffffffff ;  /* 0xffffffff00087882 */ /* 0x000fe20000000000 */
[----:B----4-:R-:W-:Y:S02]  /*12b0*/  ISETP.GE.AND P2, PT, R14, 0x2, PT ;  /* 0x000000020e00780c */ /* 0x010fe40003f46270 */
[----:B0-2---:R-:W-:Y:S11]  /*12c0*/  BRA.DIV UR8, `(.L_x_3919) ;  /* 0x0000000e08707947 */ /* 0x005ff6000b800000 */
[----:B------:R0:W2:Y:S02]  /*12d0*/  SHFL.IDX PT, R14, R15, R8, 0x1e1f ;  /* 0x001e1f080f0e7589 */ /* 0x0000a400000e0000 */
.L_x_3927:
[----:B-12---:R-:W-:Y:S01]  /*12e0*/  IMAD R13, R9, R14, RZ ;  /* 0x0000000e090d7224 */ /* 0x006fe200078e02ff */
[----:B------:R-:W-:Y:S06]  /*12f0*/  @!P2 BRA `(.L_x_3920) ;  /* 0x00000000003ca947 */ /* 0x000fec0003800000 */
[----:B------:R-:W-:-:S03]  /*1300*/  UMOV UR8, 0xffffffff ;  /* 0xffffffff00087882 */ /* 0x000fc60000000000 */
[----:B------:R-:W-:Y:S05]  /*1310*/  BRA.DIV UR8, `(.L_x_3921) ;  /* 0x0000000e08807947 */ /* 0x000fea000b800000 */
[----:B------:R1:W2:Y:S02]  /*1320*/  SHFL.IDX PT, R14, R15, R0, 0x1e1f ;  /* 0x001e1f000f0e7589 */ /* 0x0002a400000e0000 */
.L_x_3930:
[----:B--23--:R-:W-:Y:S01]  /*1330*/  IMAD R13, R10, R14, R13 ;  /* 0x0000000e0a0d7224 */ /* 0x00cfe200078e020d */
[----:B------:R-:W-:Y:S06]  /*1340*/  BRA `(.L_x_3920) ;  /* 0x0000000000287947 */ /* 0x000fec0003800000 */
.L_x_3918:
[----:B------:R-:W0:Y:S02]  /*1350*/  LDC R13, c[0x0][0x3ac] ;  /* 0x0000eb00ff0d7b82 */ /* 0x000e240000000800 */
[C---:B0-----:R-:W-:Y:S02]  /*1360*/  ISETP.GE.AND P2, PT, R13.reuse, 0x1, PT ;  /* 0x000000010d00780c */ /* 0x041fe40003f46270 */
[----:B------:R-:W-:Y:S01]  /*1370*/  ISETP.GE.AND P3, PT, R13, 0x2, PT ;  /* 0x000000020d00780c */ /* 0x000fe20003f66270 */
[----:B------:R-:W-:-:S10]  /*1380*/  IMAD.MOV.U32 R13, RZ, RZ, RZ ;  /* 0x000000ffff0d7224 */ /* 0x000fd400078e00ff */
[----:B------:R-:W-:Y:S02]  /*1390*/  @P2 LEA R14, R24, R16, 0x2 ;  /* 0x00000010180e2211 */ /* 0x000fe400078e10ff */
[----:B------:R-:W-:-:S04]  /*13a0*/  @P3 IMAD R15, R3, 0x4, R16 ;  /* 0x00000004030f3824 */ /* 0x000fc800078e0210 */
[----:B------:R-:W1:Y:S04]  /*13b0*/  @P2 LDS R14, [R14] ;  /* 0x000000000e0e2984 */ /* 0x000e680000000800 */
[----:B------:R-:W3:Y:S01]  /*13c0*/  @P3 LDS R15, [R15] ;  /* 0x000000000f0f3984 */ /* 0x000ee20000000800 */
[----:B-1----:R-:W-:-:S04]  /*13d0*/  @P2 IMAD R13, R9, R14, RZ ;  /* 0x0000000e090d2224 */ /* 0x002fc800078e02ff */
[----:B---3--:R-:W-:-:S07]  /*13e0*/  @P3 IMAD R13, R10, R15, R13 ;  /* 0x0000000f0a0d3224 */ /* 0x008fce00078e020d */
.L_x_3920:
[----:B------:R-:W-:-:S04]  /*13f0*/  IADD3 R14, PT, PT, R5, R12, RZ ;  /* 0x0000000c050e7210 */ /* 0x000fc80007ffe0ff */
[----:B------:R-:W-:-:S05]  /*1400*/  LEA R14, R14, UR20, 0x2 ;  /* 0x000000140e0e7c11 */ /* 0x000fca000f8e10ff */
[----:B------:R-:W2:Y:S01]  /*1410*/  LDL R16, [R14] ;  /* 0x000000000e107983 */ /* 0x000ea20000100800 */
[----:B------:R-:W-:Y:S01]  /*1420*/  VIADD R6, R6, UR4 ;  /* 0x0000000406067c36 */ /* 0x000fe20008000000 */
[----:B------:R-:W-:-:S04]  /*1430*/  IADD3 R12, PT, PT, R12, 0x1, RZ ;  /* 0x000000010c0c7810 */ /* 0x000fc80007ffe0ff */
[----:B------:R-:W-:Y:S01]  /*1440*/  ISETP.GE.AND P2, PT, R6, UR6, PT ;  /* 0x0000000606007c0c */ /* 0x000fe2000bf46270 */
[----:B--2---:R-:W-:-:S05]  /*1450*/  IMAD.IADD R13, R16, 0x1, R13 ;  /* 0x00000001100d7824 */ /* 0x004fca00078e020d */
[----:B------:R4:W-:Y:S07]  /*1460*/  STL [R14], R13 ;  /* 0x0000000d0e007387 */ /* 0x0009ee0000100800 */
[----:B------:R-:W-:Y:S05]  /*1470*/  @!P2 BRA `(.L_x_3922) ;  /* 0xfffffffc0074a947 */ /* 0x000fea000383ffff */
.L_x_3917:
[----:B------:R-:W-:Y:S05]  /*1480*/  BSYNC B0 ;  /* 0x0000000000007941 */ /* 0x000fea0003800000 */
.L_x_3916:
[----:B------:R-:W-:Y:S01]  /*1490*/  VIADD R17, R17, 0x1 ;  /* 0x0000000111117836 */ /* 0x000fe20000000000 */
[----:B------:R-:W-:Y:S06]  /*14a0*/  @!P0 BRA `(.L_x_3923) ;  /* 0xfffffff800e88947 */ /* 0x000fec000383ffff */
[----:B------:R-:W-:Y:S05]  /*14b0*/  BSYNC B1 ;  /* 0x0000000000017941 */ /* 0x000fea0003800000 */
.L_x_3913:
[----:B01--4-:R0:W5:Y:S04]  /*14c0*/  LDL.128 R12, [R1] ;  /* 0x00000000010c7983 */ /* 0x0131680000100c00 */
[----:B--2---:R0:W5:Y:S02]  /*14d0*/  LDL.128 R4, [R1+0x10] ;  /* 0x0000100001047983 */ /* 0x0041640000100c00 */
.L_x_3912:
[----:B------:R-:W-:Y:S05]  /*14e0*/  WARPSYNC.ALL ;  /* 0x0000000000007948 */ /* 0x000fea0003800000 */
[----:B------:R-:W-:Y:S01]  /*14f0*/  IABS R31, R26 ;  /* 0x0000001a001f7213 */ /* 0x000fe20000000000 */
[----:B------:R-:W1:Y:S01]  /*1500*/  LDCU UR8, c[0x0][0x384] ;  /* 0x00007080ff0877ac */ /* 0x000e620008000800 */
[----:B------:R-:W-:Y:S01]  /*1510*/  IABS R22, UR9 ;  /* 0x0000000900167c13 */ /* 0x000fe20008000000 */
[----:B------:R-:W2:Y:S01]  /*1520*/  LDC.64 R18, c[0x0][0x3a0] ;  /* 0x0000e800ff127b82 */ /* 0x000ea20000000a00 */
[----:B------:R-:W4:Y:S07]  /*1530*/  I2F.RP R20, R31 ;  /* 0x0000001f00147306 */ /* 0x000f2e0000209400 */
[----:B------:R-:W-:Y:S01]  /*1540*/  BAR.SYNC.DEFER_BLOCKING 0x0 ;  /* 0x0000000000007b1d */ /* 0x000fe20000010000 */
[----:B------:R-:W-:-:S05]  /*1550*/  ISETP.GT.U32.AND P4, PT, R22, 0x1, PT ;  /* 0x000000011600780c */ /* 0x000fca0003f84070 */
[----:B------:R-:W0:Y:S01]  /*1560*/  I2F.RP R32, R22 ;  /* 0x0000001600207306 */ /* 0x000e220000209400 */
[----:B-1----:R-:W-:-:S07]  /*1570*/  MOV R34, UR8 ;  /* 0x0000000800227c02 */ /* 0x002fce0008000f00 */
[----:B----4-:R-:W1:Y:S01]  /*1580*/  MUFU.RCP R20, R20 ;  /* 0x0000001400147308 */ /* 0x010e620000001000 */
[----:B------:R-:W-:Y:S01]  /*1590*/  USHF.L.U32 UR8, UR16, 0x2, URZ ;  /* 0x0000000210087899 */ /* 0x000fe200080006ff */
[----:B------:R-:W-:Y:S01]  /*15a0*/  IMAD R23, R34, UR5, R11 ;  /* 0x0000000522177c24 */ /* 0x000fe2000f8e020b */
[----:B------:R-:W-:-:S05]  /*15b0*/  UIADD3 UR5, UPT, UPT, UR16, UR5, URZ ;  /* 0x0000000510057290 */ /* 0x000fca000fffe0ff */
[----:B0-----:R-:W-:Y:S01]  /*15c0*/  MUFU.RCP R32, R32 ;  /* 0x0000002000207308 */ /* 0x001fe20000001000 */
[----:B------:R-:W-:Y:S01]  /*15d0*/  UISETP.GE.U32.AND UP0, UPT, UR5, UR8, UPT ;  /* 0x000000080500728c */ /* 0x000fe2000bf06070 */
[----:B-1----:R-:W-:Y:S02]  /*15e0*/  VIADD R16, R20, 0xffffffe ;  /* 0x0ffffffe14107836 */ /* 0x002fe40000000000 */
[----:B--2---:R-:W-:-:S04]  /*15f0*/  IMAD.WIDE R20, R23, 0x4, R18 ;  /* 0x0000000417147825 */ /* 0x004fc800078e0212 */
[----:B------:R0:W1:Y:S01]  /*1600*/  F2I.FTZ.U32.TRUNC.NTZ R17, R16 ;  /* 0x0000001000117305 */ /* 0x000062000021f000 */
[----:B-----5:R2:W-:Y:S01]  /*1610*/  STG.E desc[UR12][R20.64], R12 ;  /* 0x0000000c14007986 */ /* 0x0205e2000c10190c */
[----:B0-----:R-:W-:Y:S02]  /*1620*/  HFMA2 R16, -RZ, RZ, 0, 0 ;  /* 0x00000000ff107431 */ /* 0x001fe400000001ff */
[----:B-1----:R-:W-:-:S04]  /*1630*/  IMAD.MOV R34, RZ, RZ, -R17 ;  /* 0x000000ffff227224 */ /* 0x002fc800078e0a11 */
[----:B------:R-:W-:Y:S02]  /*1640*/  IMAD R33, R34, R31, RZ ;  /* 0x0000001f22217224 */ /* 0x000fe400078e02ff */
[----:B------:R-:W-:Y:S01]  /*1650*/  VIADD R34, R32, 0xffffffe ;  /* 0x0ffffffe20227836 */ /* 0x000fe20000000000 */
[----:B------:R-:W-:Y:S01]  /*1660*/  IABS R32, R26 ;  /* 0x0000001a00207213 */ /* 0x000fe20000000000 */
[----:B------:R-:W-:Y:S02]  /*1670*/  IMAD.HI.U32 R16, R17, R33, R16 ;  /* 0x0000002111107227 */ /* 0x000fe400078e0010 */
[----:B------:R-:W0:Y:S02]  /*1680*/  F2I.FTZ.U32.TRUNC.NTZ R17, R34 ;  /* 0x0000002200117305 */ /* 0x000e24000021f000 */
[----:B------:R-:W-:Y:S02]  /*1690*/  IMAD.SHL.U32 R33, R27, 0x80, RZ ;  /* 0x000000801b217824 */ /* 0x000fe400078e00ff */
[----:B------:R-:W-:-:S03]  /*16a0*/  IMAD.MOV R32, RZ, RZ, -R32 ;  /* 0x000000ffff207224 */ /* 0x000fc600078e0a20 */
[----:B------:R-:W-:Y:S02]  /*16b0*/  IABS R35, R33 ;  /* 0x0000002100237213 */ /* 0x000fe40000000000 */
[----:B------:R-:W-:-:S03]  /*16c0*/  LOP3.LUT R33, R33, R26, RZ, 0x3c, !PT ;  /* 0x0000001a21217212 */ /* 0x000fc600078e3cff */
[----:B--2---:R-:W-:Y:S01]  /*16d0*/  IMAD.HI.U32 R20, R16, R35, RZ ;  /* 0x0000002310147227 */ /* 0x004fe200078e00ff */
[----:B------:R-:W-:Y:S02]  /*16e0*/  ISETP.GE.AND P6, PT, R33, RZ, PT ;  /* 0x000000ff2100720c */ /* 0x000fe40003fc6270 */
[----:B0-----:R-:W-:Y:S01]  /*16f0*/  IADD3 R21, PT, PT, RZ, -R17, RZ ;  /* 0x80000011ff157210 */ /* 0x001fe20007ffe0ff */
[----:B------:R-:W-:Y:S01]  /*1700*/  IMAD R32, R20, R32, R35 ;  /* 0x0000002014207224 */ /* 0x000fe200078e0223 */
[----:B------:R-:W-:Y:S01]  /*1710*/  LOP3.LUT R33, RZ, UR9, RZ, 0x33, !PT ;  /* 0x00000009ff217c12 */ /* 0x000fe2000f8e33ff */
[----:B------:R-:W-:Y:S02]  /*1720*/  IMAD.MOV.U32 R16, RZ, RZ, RZ ;  /* 0x000000ffff107224 */ /* 0x000fe400078e00ff */
[----:B------:R-:W-:Y:S01]  /*1730*/  IMAD R21, R21, R22, RZ ;  /* 0x0000001615157224 */ /* 0x000fe200078e02ff */
[----:B------:R-:W-:Y:S01]  /*1740*/  ISETP.GT.U32.AND P3, PT, R31, R32, PT ;  /* 0x000000201f00720c */ /* 0x000fe20003f64070 */
[----:B------:R-:W-:-:S02]  /*1750*/  IMAD.U32 R35, RZ, RZ, UR9 ;  /* 0x00000009ff237e24 */ /* 0x000fc4000f8e00ff */
[----:B------:R-:W-:Y:S01]  /*1760*/  IMAD.HI.U32 R12, R17, R21, R16 ;  /* 0x00000015110c7227 */ /* 0x000fe200078e0010 */
[----:B------:R-:W-:-:S03]  /*1770*/  IABS R16, UR9 ;  /* 0x0000000900107c13 */ /* 0x000fc60008000000 */
[----:B------:R-:W-:Y:S01]  /*1780*/  IMAD.U32 R21, RZ, RZ, UR9 ;  /* 0x00000009ff157e24 */ /* 0x000fe2000f8e00ff */
[----:B------:R-:W-:Y:S01]  /*1790*/  IADD3 R16, PT, PT, RZ, -R16, RZ ;  /* 0x80000010ff107210 */ /* 0x000fe20007ffe0ff */
[----:B------:R-:W-:-:S03]  /*17a0*/  IMAD.HI.U32 R17, R12, 0x2, RZ ;  /* 0x000000020c117827 */ /* 0x000fc600078e00ff */
[----:B------:R-:W-:Y:S01]  /*17b0*/  LOP3.LUT R21, R21, 0x2, RZ, 0x3c, !PT ;  /* 0x0000000215157812 */ /* 0x000fe200078e3cff */
[----:B------:R-:W-:Y:S02]  /*17c0*/  @!P3 IMAD.IADD R32, R32, 0x1, -R31 ;  /* 0x000000012020b824 */ /* 0x000fe400078e0a1f */
[----:B------:R-:W-:Y:S01]  /*17d0*/  @!P3 VIADD R20, R20, 0x1 ;  /* 0x000000011414b836 */ /* 0x000fe20000000000 */
[----:B------:R-:W-:Y:S02]  /*17e0*/  ISETP.GE.AND P2, PT, R21, RZ, PT ;  /* 0x000000ff1500720c */ /* 0x000fe40003f46270 */
[----:B------:R-:W-:Y:S01]  /*17f0*/  ISETP.GE.U32.AND P5, PT, R32, R31, PT ;  /* 0x0000001f2000720c */ /* 0x000fe20003fa6070 */
[----:B------:R-:W-:Y:S02]  /*1800*/  IMAD.MOV.U32 R32, RZ, RZ, R16 ;  /* 0x000000ffff207224 */ /* 0x000fe400078e0010 */
[----:B------:R-:W-:Y:S02]  /*1810*/  IMAD.U32 R16, RZ, RZ, UR9 ;  /* 0x00000009ff107e24 */ /* 0x000fe4000f8e00ff */
[----:B------:R-:W-:-:S03]  /*1820*/  IMAD R31, R17, R32, 0x2 ;  /* 0x00000002111f7424 */ /* 0x000fc600078e0220 */
[----:B------:R-:W-:Y:S02]  /*1830*/  IADD3 R16, PT, PT, R16, 0x1, RZ ;  /* 0x0000000110107810 */ /* 0x000fe40007ffe0ff */
[----:B------:R-:W-:Y:S02]  /*1840*/  ISETP.GT.U32.AND P0, PT, R22, R31, PT ;  /* 0x0000001f1600720c */ /* 0x000fe40003f04070 */
[----:B------:R-:W-:Y:S01]  /*1850*/  ISETP.GE.U32.AND P1, PT, R16, 0x3, PT ;  /* 0x000000031000780c */ /* 0x000fe20003f26070 */
[----:B------:R-:W-:Y:S01]  /*1860*/  @P5 VIADD R20, R20, 0x1 ;  /* 0x0000000114145836 */ /* 0x000fe20000000000 */
[----:B------:R-:W-:-:S03]  /*1870*/  IADD3 R16, PT, PT, -R22, 0x1, RZ ;  /* 0x0000000116107810 */ /* 0x000fc60007ffe1ff */
[----:B------:R-:W-:Y:S01]  /*1880*/  @!P6 IMAD.MOV R20, RZ, RZ, -R20 ;  /* 0x000000ffff14e224 */ /* 0x000fe200078e0a14 */
[----:B------:R-:W-:Y:S01]  /*1890*/  SEL R21, R16, 0x1, !P4 ;  /* 0x0000000110157807 */ /* 0x000fe20006000000 */
[----:B------:R-:W-:Y:S01]  /*18a0*/  IMAD.U32 R16, RZ, RZ, UR9 ;  /* 0x00000009ff107e24 */ /* 0x000fe2000f8e00ff */
[----:B------:R-:W-:Y:S02]  /*18b0*/  ISETP.NE.AND P4, PT, R26, RZ, PT ;  /* 0x000000ff1a00720c */ /* 0x000fe40003f85270 */
[----:B------:R-:W-:Y:S02]  /*18c0*/  ISETP.GT.U32.AND P3, PT, R22, R21, PT ;  /* 0x000000151600720c */ /* 0x000fe40003f64070 */
[-C--:B------:R-:W-:Y:S02]  /*18d0*/  @!P0 IADD3 R31, PT, PT, R31, -R22.reuse, RZ ;  /* 0x800000161f1f8210 */ /* 0x080fe40007ffe0ff */
[----:B------:R-:W-:Y:S02]  /*18e0*/  @!P0 IADD3 R17, PT, PT, R17, 0x1, RZ ;  /* 0x0000000111118810 */ /* 0x000fe40007ffe0ff */
[----:B------:R-:W-:-:S02]  /*18f0*/  ISETP.GE.U32.AND P5, PT, R31, R22, PT ;  /* 0x000000161f00720c */ /* 0x000fc40003fa6070 */
[----:B------:R-:W-:Y:S02]  /*1900*/  SHF.L.U32 R16, R16, 0x7, RZ ;  /* 0x0000000710107819 */ /* 0x000fe400000006ff */
[----:B------:R-:W-:Y:S02]  /*1910*/  ISETP.NE.AND P6, PT, RZ, UR9, PT ;  /* 0x00000009ff007c0c */ /* 0x000fe4000bfc5270 */
[----:B------:R-:W-:Y:S01]  /*1920*/  @!P4 LOP3.LUT R20, RZ, R26, RZ, 0x33, !PT ;  /* 0x0000001aff14c212 */ /* 0x000fe200078e33ff */
[----:B------:R-:W-:Y:S01]  /*1930*/  @!P3 IMAD.IADD R21, R21, 0x1, -R22 ;  /* 0x000000011515b824 */ /* 0x000fe200078e0a16 */
[----:B------:R-:W-:-:S03]  /*1940*/  SEL R16, R16, RZ, !P1 ;  /* 0x000000ff10107207 */ /* 0x000fc60004800000 */
[----:B------:R-:W-:Y:S02]  /*1950*/  IMAD R31, R20, UR7, RZ ;  /* 0x00000007141f7c24 */ /* 0x000fe4000f8e02ff */
[----:B------:R-:W-:Y:S02]  /*1960*/  @P5 VIADD R17, R17, 0x1 ;  /* 0x0000000111115836 */ /* 0x000fe40000000000 */
[----:B------:R-:W-:Y:S01]  /*1970*/  IMAD.IADD R34, R23, 0x1, R16 ;  /* 0x0000000117227824 */ /* 0x000fe200078e0210 */
[----:B------:R-:W-:Y:S02]  /*1980*/  SEL R16, R33, R21, !P6 ;  /* 0x0000001521107207 */ /* 0x000fe40007000000 */
[----:B------:R-:W-:-:S03]  /*1990*/  MOV R20, R17 ;  /* 0x0000001100147202 */ /* 0x000fc60000000f00 */
[----:B------:R-:W-:Y:S02]  /*19a0*/  IMAD R21, R31, R16, R34 ;  /* 0x000000101f157224 */ /* 0x000fe400078e0222 */
[----:B------:R-:W-:Y:S02]  /*19b0*/  @!P2 IMAD.MOV R20, RZ, RZ, -R20 ;  /* 0x000000ffff14a224 */ /* 0x000fe400078e0a14 */
[----:B------:R-:W-:-:S03]  /*19c0*/  IMAD.WIDE R16, R21, 0x4, R18 ;  /* 0x0000000415107825 */ /* 0x000fc600078e0212 */
[----:B------:R-:W-:Y:S02]  /*19d0*/  SEL R20, R33, R20, !P6 ;  /* 0x0000001421147207 */ /* 0x000fe40007000000 */
[----:B------:R0:W-:Y:S02]  /*19e0*/  STG.E desc[UR12][R16.64], R13 ;  /* 0x0000000d10007986 */ /* 0x0001e4000c10190c */
[C---:B------:R-:W-:Y:S01]  /*19f0*/  IADD3 R34, PT, PT, -R20.reuse, RZ, RZ ;  /* 0x000000ff14227210 */ /* 0x040fe20007ffe1ff */
[----:B------:R-:W-:-:S04]  /*1a00*/  IMAD R21, R20, 0x80, R23 ;  /* 0x0000008014157824 */ /* 0x000fc800078e0217 */
[----:B------:R-:W-:Y:S02]  /*1a10*/  IMAD R20, R34, R35, 0x2 ;  /* 0x0000000222147424 */ /* 0x000fe400078e0223 */
[----:B------:R-:W-:Y:S01]  /*1a20*/  IMAD.HI.U32 R35, R12, 0x3, RZ ;  /* 0x000000030c237827 */ /* 0x000fe200078e00ff */
[----:B0-----:R-:W-:-:S03]  /*1a30*/  MOV R16, UR9 ;  /* 0x0000000900107c02 */ /* 0x001fc60008000f00 */
[-C--:B------:R-:W-:Y:S02]  /*1a40*/  IMAD R37, R35, R32.reuse, 0x3 ;  /* 0x0000000323257424 */ /* 0x080fe400078e0220 */
[----:B------:R-:W-:Y:S01]  /*1a50*/  IMAD.HI.U32 R17, R12, 0x4, RZ ;  /* 0x000000040c117827 */ /* 0x000fe200078e00ff */
[----:B------:R-:W-:Y:S02]  /*1a60*/  LOP3.LUT R16, R16, 0x3, RZ, 0x3c, !PT ;  /* 0x0000000310107812 */ /* 0x000fe400078e3cff */
[----:B------:R-:W-:Y:S01]  /*1a70*/  ISETP.GT.U32.AND P1, PT, R22, R37, PT ;  /* 0x000000251600720c */ /* 0x000fe20003f24070 */
[----:B------:R-:W-:Y:S01]  /*1a80*/  IMAD R34, R17, R32, 0x4 ;  /* 0x0000000411227424 */ /* 0x000fe200078e0220 */
[----:B------:R-:W-:Y:S01]  /*1a90*/  ISETP.GE.AND P3, PT, R16, RZ, PT ;  /* 0x000000ff1000720c */ /* 0x000fe20003f66270 */
[----:B------:R-:W-:-:S03]  /*1aa0*/  IMAD.HI.U32 R13, R12, 0x5, RZ ;  /* 0x000000050c0d7827 */ /* 0x000fc600078e00ff */
[----:B------:R-:W-:Y:S01]  /*1ab0*/  ISETP.GT.U32.AND P4, PT, R22, R34, PT ;  /* 0x000000221600720c */ /* 0x000fe20003f84070 */
[----:B------:R-:W-:-:S04]  /*1ac0*/  IMAD R21, R31, R20, R21 ;  /* 0x000000141f157224 */ /* 0x000fc800078e0215 */
[----:B------:R-:W-:Y:S02]  /*1ad0*/  IMAD.WIDE R20, R21, 0x4, R18 ;  /* 0x0000000415147825 */ /* 0x000fe400078e0212 */
[----:B------:R-:W-:Y:S02]  /*1ae0*/  @!P1 IADD3 R35, PT, PT, R35, 0x1, RZ ;  /* 0x0000000123239810 */ /* 0x000fe40007ffe0ff */
[--C-:B------:R-:W-:Y:S01]  /*1af0*/  @!P1 IMAD.IADD R37, R37, 0x1, -R22.reuse ;  /* 0x0000000125259824 */ /* 0x100fe200078e0a16 */
[----:B------:R0:W-:Y:S03]  /*1b00*/  STG.E desc[UR12][R20.64], R14 ;  /* 0x0000000e14007986 */ /* 0x0001e6000c10190c */
[----:B------:R-:W-:Y:S01]  /*1b10*/  @!P4 IMAD.IADD R34, R34, 0x1, -R22 ;  /* 0x000000012222c824 */ /* 0x000fe200078e0a16 */
[----:B------:R-:W-:Y:S01]  /*1b20*/  ISETP.GE.U32.AND P5, PT, R37, R22, PT ;  /* 0x000000162500720c */ /* 0x000fe20003fa6070 */
[----:B------:R-:W-:-:S02]  /*1b30*/  IMAD R37, R13, R32, 0x5 ;  /* 0x000000050d257424 */ /* 0x000fc400078e0220 */
[----:B------:R-:W-:Y:S01]  /*1b40*/  @!P4 VIADD R17, R17, 0x1 ;  /* 0x000000011111c836 */ /* 0x000fe20000000000 */
[----:B------:R-:W-:Y:S02]  /*1b50*/  ISETP.GE.U32.AND P0, PT, R34, R22, PT ;  /* 0x000000162200720c */ /* 0x000fe40003f06070 */
[----:B------:R-:W-:Y:S01]  /*1b60*/  ISETP.GT.U32.AND P2, PT, R22, R37, PT ;  /* 0x000000251600720c */ /* 0x000fe20003f44070 */
[----:B0-----:R-:W-:Y:S01]  /*1b70*/  IMAD.U32 R14, RZ, RZ, UR9 ;  /* 0x00000009ff0e7e24 */ /* 0x001fe2000f8e00ff */
[----:B------:R-:W-:Y:S01]  /*1b80*/  MOV R34, UR9 ;  /* 0x0000000900227c02 */ /* 0x000fe20008000f00 */
[----:B------:R-:W-:-:S03]  /*1b90*/  IMAD.U32 R21, RZ, RZ, UR9 ;  /* 0x00000009ff157e24 */ /* 0x000fc6000f8e00ff */
[----:B------:R-:W-:Y:S01]  /*1ba0*/  LOP3.LUT R14, R14, 0x4, RZ, 0x3c, !PT ;  /* 0x000000040e0e7812 */ /* 0x000fe200078e3cff */
[----:B------:R-:W-:-:S03]  /*1bb0*/  @P5 VIADD R35, R35, 0x1 ;  /* 0x0000000123235836 */ /* 0x000fc60000000000 */
[----:B------:R-:W-:Y:S01]  /*1bc0*/  ISETP.GE.AND P1, PT, R14, RZ, PT ;  /* 0x000000ff0e00720c */ /* 0x000fe20003f26270 */
[----:B------:R-:W-:Y:S01]  /*1bd0*/  @!P3 IMAD.MOV R35, RZ, RZ, -R35 ;  /* 0x000000ffff23b224 */ /* 0x000fe200078e0a23 */
[----:B------:R-:W-:Y:S01]  /*1be0*/  MOV R14, UR9 ;  /* 0x00000009000e7c02 */ /* 0x000fe20008000f00 */
[----:B------:R-:W-:Y:S01]  /*1bf0*/  @!P2 IMAD.IADD R37, R37, 0x1, -R22 ;  /* 0x000000012525a824 */ /* 0x000fe200078e0a16 */
[----:B------:R-:W-:Y:S01]  /*1c00*/  @P0 IADD3 R17, PT, PT, R17, 0x1, RZ ;  /* 0x0000000111110810 */ /* 0x000fe20007ffe0ff */
[----:B------:R-:W-:Y:S01]  /*1c10*/  @!P2 VIADD R13, R13, 0x1 ;  /* 0x000000010d0da836 */ /* 0x000fe20000000000 */
[----:B------:R-:W-:Y:S02]  /*1c20*/  LOP3.LUT R14, R14, 0x5, RZ, 0x3c, !PT ;  /* 0x000000050e0e7812 */ /* 0x000fe400078e3cff */
[----:B------:R-:W-:Y:S02]  /*1c30*/  ISETP.GE.U32.AND P5, PT, R37, R22, PT ;  /* 0x000000162500720c */ /* 0x000fe40003fa6070 */
[----:B------:R-:W-:-:S02]  /*1c40*/  ISETP.GE.AND P3, PT, R14, RZ, PT ;  /* 0x000000ff0e00720c */ /* 0x000fc40003f66270 */
[----:B------:R-:W-:Y:S02]  /*1c50*/  SEL R14, R33, R35, !P6 ;  /* 0x00000023210e7207 */ /* 0x000fe40007000000 */
[----:B------:R-:W-:Y:S02]  /*1c60*/  MOV R16, R17 ;  /* 0x0000001100107202 */ /* 0x000fe40000000f00 */
[----:B------:R-:W-:Y:S01]  /*1c70*/  MOV R35, UR9 ;  /* 0x0000000900237c02 */ /* 0x000fe20008000f00 */
[----:B------:R-:W-:Y:S01]  /*1c80*/  IMAD.MOV R20, RZ, RZ, -R14 ;  /* 0x000000ffff147224 */ /* 0x000fe200078e0a0e */
[----:B------:R-:W-:Y:S01]  /*1c90*/  @!P1 IADD3 R16, PT, PT, -R16, RZ, RZ ;  /* 0x000000ff10109210 */ /* 0x000fe20007ffe1ff */
[----:B------:R-:W-:Y:S02]  /*1ca0*/  IMAD R17, R14, 0x80, R23 ;  /* 0x000000800e117824 */ /* 0x000fe400078e0217 */
[----:B------:R-:W-:Y:S01]  /*1cb0*/  @P5 VIADD R13, R13, 0x1 ;  /* 0x000000010d0d5836 */ /* 0x000fe20000000000 */
[----:B------:R-:W-:Y:S01]  /*1cc0*/  SEL R16, R33, R16, !P6 ;  /* 0x0000001021107207 */ /* 0x000fe20007000000 */
[----:B------:R-:W-:-:S02]  /*1cd0*/  IMAD R14, R20, R21, 0x3 ;  /* 0x00000003140e7424 */ /* 0x000fc400078e0215 */
[----:B------:R-:W-:Y:S02]  /*1ce0*/  IMAD.MOV.U32 R20, RZ, RZ, R13 ;  /* 0x000000ffff147224 */ /* 0x000fe400078e000d */
[----:B------:R-:W-:Y:S02]  /*1cf0*/  IMAD R13, R31, R14, R17 ;  /* 0x0000000e1f0d7224 */ /* 0x000fe400078e0211 */
[----:B------:R-:W-:Y:S02]  /*1d00*/  @!P3 IMAD.MOV R20, RZ, RZ, -R20 ;  /* 0x000000ffff14b224 */ /* 0x000fe400078e0a14 */
[----:B------:R-:W-:Y:S02]  /*1d10*/  IMAD.MOV R17, RZ, RZ, -R16 ;  /* 0x000000ffff117224 */ /* 0x000fe400078e0a10 */
[----:B------:R-:W-:Y:S01]  /*1d20*/  IMAD.HI.U32 R21, R12, 0x6, RZ ;  /* 0x000000060c157827 */ /* 0x000fe200078e00ff */
[----:B------:R-:W-:-:S03]  /*1d30*/  SEL R14, R33, R20, !P6 ;  /* 0x00000014210e7207 */ /* 0x000fc60007000000 */
[----:B------:R-:W-:Y:S02]  /*1d40*/  IMAD R20, R17, R34, 0x4 ;  /* 0x0000000411147424 */ /* 0x000fe400078e0222 */
[----:B------:R-:W-:Y:S01]  /*1d50*/  IMAD.MOV R34, RZ, RZ, -R14 ;  /* 0x000000ffff227224 */ /* 0x000fe200078e0a0e */
[----:B------:R-:W-:Y:S01]  /*1d60*/  LEA R14, R14, R23, 0x7 ;  /* 0x000000170e0e7211 */ /* 0x000fe200078e38ff */
[----:B------:R-:W-:-:S04]  /*1d70*/  IMAD.HI.U32 R17, R12, 0x7, RZ ;  /* 0x000000070c117827 */ /* 0x000fc800078e00ff */
[----:B------:R-:W-:Y:S01]  /*1d80*/  IMAD R12, R34, R35, 0x5 ;  /* 0x00000005220c7424 */ /* 0x000fe200078e0223 */
[----:B------:R-:W-:Y:S01]  /*1d90*/  MOV R34, UR9 ;  /* 0x0000000900227c02 */ /* 0x000fe20008000f00 */
[-C--:B------:R-:W-:Y:S02]  /*1da0*/  IMAD R35, R21, R32.reuse, 0x6 ;  /* 0x0000000615237424 */ /* 0x080fe400078e0220 */
[----:B------:R-:W-:-:S03]  /*1db0*/  IMAD R37, R17, R32, 0x7 ;  /* 0x0000000711257424 */ /* 0x000fc600078e0220 */
[C---:B------:R-:W-:Y:S02]  /*1dc0*/  ISETP.GT.U32.AND P2, PT, R22.reuse, R35, PT ;  /* 0x000000231600720c */ /* 0x040fe40003f44070 */
[----:B------:R-:W-:-:S11]  /*1dd0*/  ISETP.GT.U32.AND P4, PT, R22, R37, PT ;  /* 0x000000251600720c */ /* 0x000fd60003f84070 */
[-C--:B------:R-:W-:Y:S01]  /*1de0*/  @!P2 IADD3 R35, PT, PT, R35, -R22.reuse, RZ ;  /* 0x800000162323a210 */ /* 0x080fe20007ffe0ff */
[----:B------:R-:W-:Y:S02]  /*1df0*/  @!P2 VIADD R21, R21, 0x1 ;  /* 0x000000011515a836 */ /* 0x000fe40000000000 */
[----:B------:R-:W-:Y:S01]  /*1e00*/  @!P4 IMAD.IADD R37, R37, 0x1, -R22 ;  /* 0x000000012525c824 */ /* 0x000fe200078e0a16 */
[-C--:B------:R-:W-:Y:S01]  /*1e10*/  ISETP.GE.U32.AND P0, PT, R35, R22.reuse, PT ;  /* 0x000000162300720c */ /* 0x080fe20003f06070 */
[----:B------:R-:W-:Y:S01]  /*1e20*/  @!P4 VIADD R17, R17, 0x1 ;  /* 0x000000011111c836 */ /* 0x000fe20000000000 */
[----:B------:R-:W-:Y:S02]  /*1e30*/  MOV R35, UR9 ;  /* 0x0000000900237c02 */ /* 0x000fe40008000f00 */
[----:B------:R-:W-:Y:S02]  /*1e40*/  ISETP.GE.U32.AND P1, PT, R37, R22, PT ;  /* 0x000000162500720c */ /* 0x000fe40003f26070 */
[----:B------:R-:W-:-:S04]  /*1e50*/  MOV R22, UR9 ;  /* 0x0000000900167c02 */ /* 0x000fc80008000f00 */
[----:B------:R-:W-:-:S03]  /*1e60*/  LOP3.LUT R22, R22, 0x6, RZ, 0x3c, !PT ;  /* 0x0000000616167812 */ /* 0x000fc600078e3cff */
[----:B------:R-:W-:Y:S02]  /*1e70*/  @P0 IADD3 R21, PT, PT, R21, 0x1, RZ ;  /* 0x0000000115150810 */ /* 0x000fe40007ffe0ff */
[----:B------:R-:W-:Y:S02]  /*1e80*/  ISETP.GE.AND P3, PT, R22, RZ, PT ;  /* 0x000000ff1600720c */ /* 0x000fe40003f66270 */
[----:B------:R-:W-:Y:S01]  /*1e90*/  @P1 IADD3 R17, PT, PT, R17, 0x1, RZ ;  /* 0x0000000111111810 */ /* 0x000fe20007ffe0ff */
[----:B------:R-:W-:Y:S02]  /*1ea0*/  IMAD.MOV.U32 R22, RZ, RZ, R21 ;  /* 0x000000ffff167224 */ /* 0x000fe400078e0015 */
[----:B------:R-:W-:-:S04]  /*1eb0*/  IMAD R21, R16, 0x80, R23 ;  /* 0x0000008010157824 */ /* 0x000fc800078e0217 */
[----:B------:R-:W-:Y:S01]  /*1ec0*/  IMAD R21, R31, R20, R21 ;  /* 0x000000141f157224 */ /* 0x000fe200078e0215 */
[----:B------:R-:W-:-:S03]  /*1ed0*/  MOV R20, UR9 ;  /* 0x0000000900147c02 */ /* 0x000fc60008000f00 */
[----:B------:R-:W-:Y:S02]  /*1ee0*/  @!P3 IADD3 R22, PT, PT, -R22, RZ, RZ ;  /* 0x000000ff1616b210 */ /* 0x000fe40007ffe1ff */
[----:B------:R-:W-:Y:S02]  /*1ef0*/  LOP3.LUT R20, R20, 0x7, RZ, 0x3c, !PT ;  /* 0x0000000714147812 */ /* 0x000fe400078e3cff */
[----:B------:R-:W-:Y:S02]  /*1f00*/  SEL R22, R33, R22, !P6 ;  /* 0x0000001621167207 */ /* 0x000fe40007000000 */
[----:B------:R-:W-:-:S03]  /*1f10*/  ISETP.GE.AND P0, PT, R20, RZ, PT ;  /* 0x000000ff1400720c */ /* 0x000fc60003f06270 */
[----:B------:R-:W-:Y:S02]  /*1f20*/  IMAD.MOV R16, RZ, RZ, -R22 ;  /* 0x000000ffff107224 */ /* 0x000fe400078e0a16 */
[----:B------:R-:W-:Y:S02]  /*1f30*/  IMAD R20, R22, 0x80, R23 ;  /* 0x0000008016147824 */ /* 0x000fe400078e0217 */
[----:B------:R-:W-:-:S06]  /*1f40*/  IMAD R16, R16, R35, 0x6 ;  /* 0x0000000610107424 */ /* 0x000fcc00078e0223 */
[----:B------:R-:W-:-:S05]  /*1f50*/  @!P0 IMAD.MOV R17, RZ, RZ, -R17 ;  /* 0x000000ffff118224 */ /* 0x000fca00078e0a11 */
[----:B------:R-:W-:-:S04]  /*1f60*/  SEL R32, R33, R17, !P6 ;  /* 0x0000001121207207 */ /* 0x000fc80007000000 */
[----:B------:R-:W-:Y:S01]  /*1f70*/  LEA R33, R32, R23, 0x7 ;  /* 0x0000001720217211 */ /* 0x000fe200078e38ff */
[----:B------:R-:W-:Y:S02]  /*1f80*/  IMAD.MOV R17, RZ, RZ, -R32 ;  /* 0x000000ffff117224 */ /* 0x000fe400078e0a20 */
[----:B------:R-:W-:-:S04]  /*1f90*/  IMAD.WIDE R22, R13, 0x4, R18 ;  /* 0x000000040d167825 */ /* 0x000fc800078e0212 */
[----:B------:R-:W-:Y:S01]  /*1fa0*/  IMAD R32, R17, R34, 0x7 ;  /* 0x0000000711207424 */ /* 0x000fe200078e0222 */
[----:B------:R0:W-:Y:S01]  /*1fb0*/  STG.E desc[UR12][R22.64], R15 ;  /* 0x0000000f16007986 */ /* 0x0001e2000c10190c */
        /* <DEDUP_REMOVED lines=13> */
.L_x_3919:
[----:B------:R-:W-:Y:S01]  /*2090*/  HFMA2 R19, -RZ, RZ, 0, 0.005977630615234375 ;  /* 0x00001e1fff137431 */ /* 0x000fe200000001ff */
[----:B------:R-:W-:Y:S01]  /*20a0*/  BSSY B2, `(.L_x_3925) ;  /* 0x0000006000027945 */ /* 0x000fe20003800000 */
[----:B------:R-:W-:Y:S02]  /*20b0*/  IMAD.MOV.U32 R16, RZ, RZ, R8 ;  /* 0x000000ffff107224 */ /* 0x000fe400078e0008 */
[----:B------:R-:W-:-:S07]  /*20c0*/  IMAD.MOV.U32 R14, RZ, RZ, -0x1 ;  /* 0xffffffffff0e7424 */ /* 0x000fce00078e00ff */
[----:B-1-3--:R-:W-:Y:S05]  /*20d0*/  WARPSYNC.COLLECTIVE R14, `(.L_x_3926) ;  /* 0x000000000e087348 */ /* 0x00afea0003c00000 */
[----:B------:R0:W2:Y:S02]  /*20e0*/  SHFL.IDX P3, R14, R15, R16, R19 ;  /* 0x000000100f0e7389 */ /* 0x0000a40000060013 */
[----:B0123--:R-:W-:Y:S05]  /*20f0*/  ENDCOLLECTIVE ;  /* 0x000000000000791b */ /* 0x00ffea0003800000 */
.L_x_3926:
[----:B------:R-:W-:Y:S05]  /*2100*/  BSYNC B2 ;  /* 0x0000000000027941 */ /* 0x000fea0003800000 */
.L_x_3925:
[----:B------:R-:W-:Y:S05]  /*2110*/  BRA `(.L_x_3927) ;  /* 0xfffffff000707947 */ /* 0x000fea000383ffff */
.L_x_3921:
[----:B------:R-:W-:Y:S01]  /*2120*/  BSSY B2, `(.L_x_3928) ;  /* 0x0000007000027945 */ /* 0x000fe20003800000 */
[----:B------:R-:W-:Y:S01]  /*2130*/  MOV R16, R0 ;  /* 0x0000000000107202 */ /* 0x000fe20000000f00 */
[----:B------:R-:W-:Y:S01]  /*2140*/  IMAD.MOV.U32 R19, RZ, RZ, 0x1e1f ;  /* 0x00001e1fff137424 */ /* 0x000fe200078e00ff */
[----:B------:R-:W-:-:S07]  /*2150*/  MOV R14, 0xffffffff ;  /* 0xffffffff000e7802 */ /* 0x000fce0000000f00 */
[----:B0--3--:R-:W-:Y:S05]  /*2160*/  WARPSYNC.COLLECTIVE R14, `(.L_x_3929) ;  /* 0x000000000e087348 */ /* 0x009fea0003c00000 */
[----:B------:R1:W2:Y:S02]  /*2170*/  SHFL.IDX P3, R14, R15, R16, R19 ;  /* 0x000000100f0e7389 */ /* 0x0002a40000060013 */
[----:B0123--:R-:W-:Y:S05]  /*2180*/  ENDCOLLECTIVE ;  /* 0x000000000000791b */ /* 0x00ffea0003800000 */
.L_x_3929:
[----:B------:R-:W-:Y:S05]  /*2190*/  BSYNC B2 ;  /* 0x0000000000027941 */ /* 0x000fea0003800000 */
.L_x_3928:
[----:B------:R-:W-:Y:S05]  /*21a0*/  BRA `(.L_x_3930) ;  /* 0xfffffff000607947 */ /* 0x000fea000383ffff */
        .weak           $__internal_124_$__cuda_sm20_div_s16
        .type           $__internal_124_$__cuda_sm20_div_s16,@function
        .size           $__internal_124_$__cuda_sm20_div_s16,($__internal_125_$__cuda_sm20_div_u16 - $__internal_124_$__cuda_sm20_div_s16)
$__internal_124_$__cuda_sm20_div_s16:
        /* <DEDUP_REMOVED lines=26> */
[----:B------:R-:W-:Y:S09]  /*2350*/  RET.REL.NODEC R2 `(_Z9cuda_gemmIiLi128ELi4ELi1ELi1024ELi2ELi2ELi64ELi0ELi0EEviiiPT_S1_S1_iii) ;  /* 0xffffffdc02287950 */ /* 0x000ff20003c3ffff */
        .weak           $__internal_125_$__cuda_sm20_div_u16
        .type           $__internal_125_$__cuda_sm20_div_u16,@function
        .size           $__internal_125_$__cuda_sm20_div_u16,(.L_x_38628 - $__internal_125_$__cuda_sm20_div_u16)
$__internal_125_$__cuda_sm20_div_u16:
        /* <DEDUP_REMOVED lines=18> */
[----:B------:R-:W-:Y:S06]  /*2480*/  RET.REL.NODEC R2 `(_Z9cuda_gemmIiLi128ELi4ELi1ELi1024ELi2ELi2ELi64ELi0ELi0EEviiiPT_S1_S1_iii) ;  /* 0xffffffd802dc7950 */ /* 0x000fec0003c3ffff */
.L_x_3931:
        /* <DEDUP_REMOVED lines=15> */
.L_x_38628:


//--------------------- .text._Z9cuda_gemmIiLi128ELi4ELi1ELi512ELi128ELi128ELi64ELi1ELi1EEviiiPT_S1_S1_iii --------------------------
	.section	.text._Z9cuda_gemmIiLi128ELi4ELi1ELi512ELi128ELi128ELi64ELi1ELi1EEviiiPT_S1_S1_iii,"ax",@progbits
	.align	128
        .global         _Z9cuda_gemmIiLi128ELi4ELi1ELi512ELi128ELi128ELi64ELi1ELi1EEviiiPT_S1_S1_iii
        .type           _Z9cuda_gemmIiLi128ELi4ELi1ELi512ELi128ELi128ELi64ELi1ELi1EEviiiPT_S1_S1_iii,@function
        .size           _Z9cuda_gemmIiLi128ELi4ELi1ELi512ELi128ELi128ELi64ELi1ELi1EEviiiPT_S1_S1_iii,(.L_x_38629 - _Z9cuda_gemmIiLi128ELi4ELi1ELi512ELi128ELi128ELi64ELi1ELi1EEviiiPT_S1_S1_iii)
        .other          _Z9cuda_gemmIiLi128ELi4ELi1ELi512ELi128ELi128ELi64ELi1ELi1EEviiiPT_S1_S1_iii,@"STO_CUDA_ENTRY STV_DEFAULT"
_Z9cuda_gemmIiLi128ELi4ELi1ELi512ELi128ELi128ELi64ELi1ELi1EEviiiPT_S1_S1_iii:
.text._Z9cuda_gemmIiLi128ELi4ELi1ELi512ELi128ELi128ELi64ELi1ELi1EEviiiPT_S1_S1_iii:
[----:B------:R-:W-:Y:S08]  /*0000*/  LDC R1, c[0x0][0x37c] ;  /* 0x0000df00ff017b82 */ /* 0x000ff00000000800 */
[----:B------:R-:W0:Y:S08]  /*0010*/  LDC R24, c[0x0][0x374] ;  /* 0x0000dd00ff187b82 */ /* 0x000e300000000800 */
[----:B------:R-:W1:Y:S01]  /*0020*/  S2UR UR4, SR_CTAID.Y ;  /* 0x00000000000479c3 */ /* 0x000e620000002600 */
[----:B0-----:R-:W-:-:S05]  /*0030*/  IMAD.SHL.U32 R0, R24, 0x4, RZ ;  /* 0x0000000418007824 */ /* 0x001fca00078e00ff */
[----:B-1----:R-:W-:-:S13]  /*0040*/  ISETP.LE.U32.AND P0, PT, R0, UR4, PT ;  /* 0x0000000400007c0c */ /* 0x002fda000bf03070 */
[----:B------:R-:W-:Y:S05]  /*0050*/  @P0 EXIT ;  /* 0x000000000000094d */ /* 0x000fea0003800000 */
[----:B------:R-:W0:Y:S01]  /*0060*/  S2R R3, SR_CgaCtaId ;  /* 0x0000000000037919 */ /* 0x000e220000008800 */
[----:B------:R-:W1:Y:S01]  /*0070*/  LDCU UR6, c[0x0][0x360] ;  /* 0x00006c00ff0677ac */ /* 0x000e620008000800 */
[----:B------:R-:W2:Y:S01]  /*0080*/  LDC R21, c[0x0][0x360] ;  /* 0x0000d800ff157b82 */ /* 0x000ea20000000800 */
[----:B------:R-:W-:Y:S01]  /*0090*/  MOV R6, 0x400 ;  /* 0x0000040000067802 */ /* 0x000fe20000000f00 */
[----:B------:R-:W3:Y:S01]  /*00a0*/  S2R R22, SR_TID.X ;  /* 0x0000000000167919 */ /* 0x000ee20000002100 */
[----:B------:R-:W-:Y:S01]  /*00b0*/  IMAD.U32 R19, RZ, RZ, UR4 ;  /* 0x00000004ff137e24 */ /* 0x000fe2000f8e00ff */
[----:B------:R-:W-:Y:S01]  /*00c0*/  MOV R12, 0x210 ;  /* 0x00000210000c7802 */ /* 0x000fe20000000f00 */
[----:B------:R-:W4:Y:S01]  /*00d0*/  S2R R2, SR_CTAID.X ;  /* 0x0000000000027919 */ /* 0x000f220000002500 */
[----:B------:R-:W5:Y:S01]  /*00e0*/  S2R R18, SR_CTAID.Z ;  /* 0x0000000000127919 */ /* 0x000f620000002700 */
[----:B0-----:R-:W-:Y:S02]  /*00f0*/  LEA R0, R3, R6, 0x18 ;  /* 0x0000000603007211 */ /* 0x001fe400078ec0ff */
[----:B---3--:R-:W-:-:S02]  /*0100*/  LOP3.LUT R20, R22, 0xf, RZ, 0xc0, !PT ;  /* 0x0000000f16147812 */ /* 0x008fc400078ec0ff */
[--C-:B------:R-:W-:Y:S02]  /*0110*/  SHF.R.U32.HI R3, RZ, 0x3, R22.reuse ;  /* 0x00000003ff037819 */ /* 0x100fe40000011616 */
[----:B------:R-:W-:Y:S01]  /*0120*/  SHF.R.U32.HI R5, RZ, 0x1, R22 ;  /* 0x00000001ff057819 */ /* 0x000fe20000011616 */
[--C-:B------:R-:W-:Y:S01]  /*0130*/  IMAD R20, R20, 0x84, R0.reuse ;  /* 0x0000008414147824 */ /* 0x100fe200078e0200 */
[----:B-1----:R-:W-:Y:S01]  /*0140*/  IADD3 R4, PT, PT, R22, UR6, RZ ;  /* 0x0000000616047c10 */ /* 0x002fe2000fffe0ff */
[----:B------:R-:W-:Y:S01]  /*0150*/  IMAD R3, R3, 0x84, R0 ;  /* 0x0000008403037824 */ /* 0x000fe200078e0200 */
[----:B------:R-:W-:Y:S01]  /*0160*/  LOP3.LUT R5, R5, 0x3, RZ, 0xc0, !PT ;  /* 0x0000000305057812 */ /* 0x000fe200078ec0ff */
[----:B----4-:R-:W-:Y:S01]  /*0170*/  IMAD.SHL.U32 R0, R2, 0x40, RZ ;  /* 0x0000004002007824 */ /* 0x010fe200078e00ff */
[----:B------:R-:W-:Y:S01]  /*0180*/  LOP3.LUT R7, R4, 0xff, RZ, 0xc, !PT ;  /* 0x000000ff04077812 */ /* 0x000fe200078e0cff */
[----:B------:R-:W-:Y:S02]  /*0190*/  IMAD.SHL.U32 R2, R22, 0x10, RZ ;  /* 0x0000001016027824 */ /* 0x000fe400078e00ff */
[----:B-----5:R-:W-:Y:S01]  /*01a0*/  IMAD.SHL.U32 R18, R18, 0x40, RZ ;  /* 0x0000004012127824 */ /* 0x020fe200078e00ff */
[----:B------:R-:W-:-:S02]  /*01b0*/  LOP3.LUT R17, R0, 0x40, RZ, 0xc0, !PT ;  /* 0x0000004000117812 */ /* 0x000fc400078ec0ff */
[----:B------:R-:W-:Y:S02]  /*01c0*/  LOP3.LUT R2, R2, 0x10, RZ, 0xc0, !PT ;  /* 0x0000001002027812 */ /* 0x000fe400078ec0ff */
[----:B--2---:R-:W-:Y:S02]  /*01d0*/  LOP3.LUT R0, R21, 0xff, RZ, 0xc0, !PT ;  /* 0x000000ff15007812 */ /* 0x004fe400078ec0ff */
[----:B------:R-:W-:Y:S01]  /*01e0*/  LOP3.LUT R17, R17, 0xf, R22, 0xf8, !PT ;  /* 0x0000000f11117812 */ /* 0x000fe200078ef816 */
[----:B------:R-:W-:-:S07]  /*01f0*/  IMAD R4, R5, 0x20, R2 ;  /* 0x0000002005047824 */ /* 0x000fce00078e0202 */
[----:B------:R-:W-:Y:S05]  /*0200*/  CALL.REL.NOINC `($__internal_126_$__cuda_sm20_div_u16) ;  /* 0x0000001000187944 */ /* 0x000fea0003c00000 */
[----:B------:R-:W0:Y:S01]  /*0210*/  S2R R7, SR_CgaCtaId ;  /* 0x0000000000077919 */ /* 0x000e220000008800 */
[C---:B------:R-:W-:Y:S01]  /*0220*/  VIADD R8, R5.reuse, 0xd ;  /* 0x0000000d05087836 */ /* 0x040fe20000000000 */
[C---:B------:R-:W-:Y:S01]  /*0230*/  IADD3 R13, PT, PT, R5.reuse, -0x1, RZ ;  /* 0xffffffff050d7810 */ /* 0x040fe20007ffe0ff */
[C---:B------:R-:W-:Y:S01]  /*0240*/  VIADD R10, R5.reuse, 0xe ;  /* 0x0000000e050a7836 */ /* 0x040fe20000000000 */
[--C-:B------:R-:W-:Y:S01]  /*0250*/  LOP3.LUT R15, R4, 0x8, R5.reuse, 0xfe, !PT ;  /* 0x00000008040f7812 */ /* 0x100fe200078efe05 */
[----:B------:R-:W-:Y:S01]  /*0260*/  VIADD R12, R6, 0x880 ;  /* 0x00000880060c7836 */ /* 0x000fe20000000000 */
[----:B------:R-:W-:Y:S01]  /*0270*/  LOP3.LUT R9, R8, 0xf, RZ, 0xc0, !PT ;  /* 0x0000000f08097812 */ /* 0x000fe200078ec0ff */
[----:B------:R-:W-:Y:S01]  /*0280*/  IMAD R6, R5, -0x1f, R4 ;  /* 0xffffffe105067824 */ /* 0x000fe200078e0204 */
[----:B------:R-:W-:Y:S01]  /*0290*/  LOP3.LUT R11, R10, 0xf, RZ, 0xc0, !PT ;  /* 0x0000000f0a0b7812 */ /* 0x000fe200078ec0ff */
[----:B------:R-:W1:Y:S01]  /*02a0*/  LDCU.64 UR8, c[0x0][0x358] ;  /* 0x00006b00ff0877ac */ /* 0x000e620008000a00 */
[----:B------:R-:W-:-:S02]  /*02b0*/  LOP3.LUT R8, R2, 0x8, R5, 0xfe, !PT ;  /* 0x0000000802087812 */ /* 0x000fc400078efe05 */
[----:B------:R-:W-:Y:S02]  /*02c0*/  LOP3.LUT R23, R13, 0xf, RZ, 0xc0, !PT ;  /* 0x0000000f0d177812 */ /* 0x000fe400078ec0ff */
[C---:B------:R-:W-:Y:S02]  /*02d0*/  LOP3.LUT R10, R2.reuse, R9, RZ, 0xfc, !PT ;  /* 0x00000009020a7212 */ /* 0x040fe400078efcff */
[-C--:B------:R-:W-:Y:S02]  /*02e0*/  LOP3.LUT R26, R2, R11.reuse, RZ, 0xfc, !PT ;  /* 0x0000000b021a7212 */ /* 0x080fe400078efcff */
[----:B------:R-:W-:Y:S02]  /*02f0*/  LOP3.LUT R13, R4, R11, RZ, 0xfc, !PT ;  /* 0x0000000b040d7212 */ /* 0x000fe400078efcff */
[----:B------:R-:W-:Y:S02]  /*0300*/  LOP3.LUT R2, R2, R23, RZ, 0xfc, !PT ;  /* 0x0000001702027212 */ /* 0x000fe400078efcff */
[----:B0-----:R-:W-:-:S02]  /*0310*/  LEA R12, R7, R12, 0x18 ;  /* 0x0000000c070c7211 */ /* 0x001fc400078ec0ff */
[C---:B------:R-:W-:Y:S02]  /*0320*/  LOP3.LUT R7, R4.reuse, R5, RZ, 0xfc, !PT ;  /* 0x0000000504077212 */ /* 0x040fe400078efcff */
[C---:B------:R-:W-:Y:S01]  /*0330*/  LOP3.LUT R5, R4.reuse, R9, RZ, 0xfc, !PT ;  /* 0x0000000904057212 */ /* 0x040fe200078efcff */
[--C-:B------:R-:W-:Y:S01]  /*0340*/  IMAD R15, R15, 0x4, R12.reuse ;  /* 0x000000040f0f7824 */ /* 0x100fe200078e020c */
[----:B------:R-:W-:Y:S01]  /*0350*/  LOP3.LUT R9, R4, R23, RZ, 0xfc, !PT ;  /* 0x0000001704097212 */ /* 0x000fe200078efcff */
[--C-:B------:R-:W-:Y:S02]  /*0360*/  IMAD R16, R7, 0x4, R12.reuse ;  /* 0x0000000407107824 */ /* 0x100fe400078e020c */
[----:B------:R-:W-:Y:S02]  /*0370*/  IMAD R14, R5, 0x4, R12 ;  /* 0x00000004050e7824 */ /* 0x000fe400078e020c */
[--C-:B------:R-:W-:Y:S02]  /*0380*/  IMAD R7, R6, 0x4, R3.reuse ;  /* 0x0000000406077824 */ /* 0x100fe400078e0203 */
[----:B------:R-:W-:-:S02]  /*0390*/  IMAD R6, R8, 0x4, R3 ;  /* 0x0000000408067824 */ /* 0x000fc400078e0203 */
[--C-:B------:R-:W-:Y:S02]  /*03a0*/  IMAD R5, R10, 0x4, R3.reuse ;  /* 0x000000040a057824 */ /* 0x100fe400078e0203 */
[----:B------:R-:W-:Y:S01]  /*03b0*/  IMAD R4, R26, 0x4, R3 ;  /* 0x000000041a047824 */ /* 0x000fe200078e0203 */
[----:B------:R-:W-:Y:S01]  /*03c0*/  LEA R3, R2, R3, 0x2 ;  /* 0x0000000302037211 */ /* 0x000fe200078e10ff */
[----:B------:R-:W-:Y:S01]  /*03d0*/  IMAD R13, R13, 0x4, R12 ;  /* 0x000000040d0d7824 */ /* 0x000fe200078e020c */
[----:B------:R-:W-:Y:S02]  /*03e0*/  LEA R12, R9, R12, 0x2 ;  /* 0x0000000c090c7211 */ /* 0x000fe400078e10ff */
[----:B-1----:R-:W-:-:S07]  /*03f0*/  LOP3.LUT R2, R0, 0x3, RZ, 0xc0, !PT ;  /* 0x0000000300027812 */ /* 0x002fce00078ec0ff */
.L_x_3949:
[----:B------:R-:W-:Y:S01]  /*0400*/  ISETP.NE.AND P1, PT, R2, 0x2, PT ;  /* 0x000000020200780c */ /* 0x000fe20003f25270 */
[----:B------:R-:W-:Y:S01]  /*0410*/  USHF.L.U32 UR7, UR6, 0x2, URZ ;  /* 0x0000000206077899 */ /* 0x000fe200080006ff */
[----:B------:R-:W-:Y:S01]  /*0420*/  LOP3.LUT R8, R0, 0xffff, RZ, 0xc0, !PT ;  /* 0x0000ffff00087812 */ /* 0x000fe200078ec0ff */
[----:B------:R-:W-:Y:S03]  /*0430*/  BSSY.RECONVERGENT B0, `(.L_x_3932) ;  /* 0x0000014000007945 */ /* 0x000fe60003800200 */
[----:B------:R-:W-:Y:S01]  /*0440*/  ISETP.GE.U32.AND P0, PT, R8, 0x2, PT ;  /* 0x000000020800780c */ /* 0x000fe20003f06070 */
[----:B------:R-:W-:-:S06]  /*0450*/  IMAD.MOV.U32 R8, RZ, RZ, R22 ;  /* 0x000000ffff087224 */ /* 0x000fcc00078e0016 */
[----:B------:R-:W-:Y:S06]  /*0460*/  @!P1 BRA `(.L_x_3933) ;  /* 0x0000000000409947 */ /* 0x000fec0003800000 */
        /* <DEDUP_REMOVED lines=16> */
.L_x_3933:
[----:B------:R-:W-:Y:S05]  /*0570*/  BSYNC.RECONVERGENT B0 ;  /* 0x0000000000007941 */ /* 0x000fea0003800200 */
.L_x_3932:
[----:B------:R-:W-:Y:S04]  /*0580*/  BSSY.RECONVERGENT B0, `(.L_x_3934) ;  /* 0x0000012000007945 */ /* 0x000fe80003800200 */
[----:B------:R-:W-:Y:S05]  /*0590*/  @!P0 BRA `(.L_x_3935) ;  /* 0x0000000000408947 */ /* 0x000fea0003800000 */
[----:B------:R-:W2:Y:S01]  /*05a0*/  S2UR UR5, SR_CgaCtaId ;  /* 0x00000000000579c3 */ /* 0x000ea20000008800 */
[----:B------:R-:W-:Y:S02]  /*05b0*/  UMOV UR4, 0x400 ;  /* 0x0000040000047882 */ /* 0x000fe40000000000 */
[----:B------:R-:W-:-:S04]  /*05c0*/  UIADD3 UR4, UPT, UPT, UR4, 0xa80, URZ ;  /* 0x00000a8004047890 */ /* 0x000fc8000fffe0ff */
[----:B--2---:R-:W-:-:S06]  /*05d0*/  ULEA UR4, UR5, UR4, 0x18 ;  /* 0x0000000405047291 */ /* 0x004fcc000f8ec0ff */
[----:B01----:R-:W-:-:S07]  /*05e0*/  LEA R9, R8, UR4, 0x2 ;  /* 0x0000000408097c11 */ /* 0x003fce000f8e10ff */
.L_x_3936:
[----:B------:R-:W0:Y:S01]  /*05f0*/  LDC R26, c[0x0][0x360] ;  /* 0x0000d800ff1a7b82 */ /* 0x000e220000000800 */
[----:B------:R-:W-:Y:S01]  /*0600*/  STS [R9], RZ ;  /* 0x000000ff09007388 */ /* 0x000fe20000000800 */
[----:B------:R-:W-:-:S03]  /*0610*/  VIADD R8, R8, UR7 ;  /* 0x0000000708087c36 */ /* 0x000fc60008000000 */
[----:B------:R1:W-:Y:S02]  /*0620*/  STS [R9+UR7], RZ ;  /* 0x000000ff09007988 */ /* 0x0003e40008000807 */
[----:B------:R-:W-:Y:S01]  /*0630*/  ISETP.GE.U32.AND P0, PT, R8, 0x100, PT ;  /* 0x000001000800780c */ /* 0x000fe20003f06070 */
[C-C-:B0-2---:R-:W-:Y:S02]  /*0640*/  IMAD R10, R26.reuse, 0x8, R9.reuse ;  /* 0x000000081a0a7824 */ /* 0x145fe400078e0209 */
[C-C-:B------:R-:W-:Y:S02]  /*0650*/  IMAD R11, R26.reuse, 0xc, R9.reuse ;  /* 0x0000000c1a0b7824 */ /* 0x140fe400078e0209 */
[----:B-1----:R-:W-:Y:S01]  /*0660*/  IMAD R9, R26, 0x10, R9 ;  /* 0x000000101a097824 */ /* 0x002fe200078e0209 */
[----:B------:R2:W-:Y:S04]  /*0670*/  STS [R10], RZ ;  /* 0x000000ff0a007388 */ /* 0x0005e80000000800 */
[----:B------:R2:W-:Y:S03]  /*0680*/  STS [R11], RZ ;  /* 0x000000ff0b007388 */ /* 0x0005e60000000800 */
[----:B------:R-:W-:Y:S05]  /*0690*/  @!P0 BRA `(.L_x_3936) ;  /* 0xfffffffc00d48947 */ /* 0x000fea000383ffff */
.L_x_3935:
[----:B------:R-:W-:Y:S05]  /*06a0*/  BSYNC.RECONVERGENT B0 ;  /* 0x0000000000007941 */ /* 0x000fea0003800200 */
.L_x_3934:
[----:B------:R-:W-:Y:S01]  /*06b0*/  UPLOP3.LUT UP0, UPT, UPT, UPT, UPT, 0x80, 0x8 ;  /* 0x000000000008789c */ /* 0x000fe20003f0f070 */
[----:B------:R-:W-:-:S10]  /*06c0*/  UMOV UR4, URZ ;  /* 0x000000ff00047c82 */ /* 0x000fd40008000000 */
.L_x_3943:
[----:B------:R-:W-:Y:S01]  /*06d0*/  ISETP.GT.U32.AND P0, PT, R22, 0x1f, PT ;  /* 0x0000001f1600780c */ /* 0x000fe20003f04070 */
[----:B------:R-:W-:Y:S01]  /*06e0*/  UPLOP3.LUT UP1, UPT, UPT, UPT, UP0, 0x80, 0x8 ;  /* 0x000000000008789c */ /* 0x000fe20003f2f000 */
[----:B------:R-:W-:Y:S11]  /*06f0*/  BSSY.RECONVERGENT B0, `(.L_x_3937) ;  /* 0x0000015000007945 */ /* 0x000ff60003800200 */
[----:B-1----:R-:W-:Y:S05]  /*0700*/  @P0 BRA `(.L_x_3938) ;  /* 0x00000000004c0947 */ /* 0x002fea0003800000 */
[----:B------:R-:W3:Y:S01]  /*0710*/  S2R R23, SR_CgaCtaId ;  /* 0x0000000000177919 */ /* 0x000ee20000008800 */
[----:B------:R-:W-:Y:S01]  /*0720*/  MOV R8, 0x400 ;  /* 0x0000040000087802 */ /* 0x000fe20000000f00 */
[----:B------:R-:W-:Y:S01]  /*0730*/  IMAD.SHL.U32 R26, R22, 0x4, RZ ;  /* 0x00000004161a7824 */ /* 0x000fe200078e00ff */
[----:B------:R-:W-:-:S03]  /*0740*/  LEA R25, R19, R18, 0x9 ;  /* 0x0000001213197211 */ /* 0x000fc600078e48ff */
[----:B------:R-:W-:Y:S02]  /*0750*/  VIADD R8, R8, 0x880 ;  /* 0x0000088008087836 */ /* 0x000fe40000000000 */
[----:B------:R-:W-:-:S03]  /*0760*/  VIADD R25, R25, UR4 ;  /* 0x0000000419197c36 */ /* 0x000fc60008000000 */
[----:B---3--:R-:W-:-:S07]  /*0770*/  LEA R23, R23, R8, 0x18 ;  /* 0x0000000817177211 */ /* 0x008fce00078ec0ff */
.L_x_3939:
[C---:B---3--:R-:W-:Y:S01]  /*0780*/  IMAD.SHL.U32 R28, R26.reuse, 0x4, RZ ;  /* 0x000000041a1c7824 */ /* 0x048fe200078e00ff */
[----:B01----:R-:W-:-:S04]  /*0790*/  LOP3.LUT R9, R26, 0x1c, RZ, 0xc0, !PT ;  /* 0x0000001c1a097812 */ /* 0x003fc800078ec0ff */
[----:B------:R-:W-:-:S04]  /*07a0*/  LOP3.LUT R8, R28, 0x180, RZ, 0xc0, !PT ;  /* 0x000001801c087812 */ /* 0x000fc800078ec0ff */
[----:B--2---:R-:W-:Y:S02]  /*07b0*/  IADD3 R11, PT, PT, R8, R25, R9 ;  /* 0x00000019080b7210 */ /* 0x004fe40007ffe009 */
[----:B------:R-:W0:Y:S03]  /*07c0*/  LDC.64 R8, c[0x0][0x390] ;  /* 0x0000e400ff087b82 */ /* 0x000e260000000a00 */
[----:B0-----:R-:W-:-:S06]  /*07d0*/  IMAD.WIDE R8, R11, 0x4, R8 ;  /* 0x000000040b087825 */ /* 0x001fcc00078e0208 */
[----:B------:R-:W2:Y:S01]  /*07e0*/  LDG.E.128 R8, desc[UR8][R8.64] ;  /* 0x0000000808087981 */ /* 0x000ea2000c1e1d00 */
[----:B------:R-:W-:Y:S01]  /*07f0*/  IADD3 R28, PT, PT, R23, R28, RZ ;  /* 0x0000001c171c7210 */ /* 0x000fe20007ffe0ff */
[----:B------:R-:W-:-:S05]  /*0800*/  VIADD R26, R26, UR7 ;  /* 0x000000071a1a7c36 */ /* 0x000fca0008000000 */
[----:B------:R-:W-:Y:S01]  /*0810*/  ISETP.GE.U32.AND P0, PT, R26, 0x80, PT ;  /* 0x000000801a00780c */ /* 0x000fe20003f06070 */
[----:B--2---:R3:W-:-:S12]  /*0820*/  STS.128 [R28], R8 ;  /* 0x000000081c007388 */ /* 0x0047d80000000c00 */
[----:B------:R-:W-:Y:S05]  /*0830*/  @!P0 BRA `(.L_x_3939) ;  /* 0xfffffffc00d08947 */ /* 0x000fea000383ffff */
.L_x_3938:
[----:B------:R-:W-:Y:S05]  /*0840*/  BSYNC.RECONVERGENT B0 ;  /* 0x0000000000007941 */ /* 0x000fea0003800200 */
.L_x_3937:
[----:B-123--:R-:W-:Y:S01]  /*0850*/  VIADD R10, R18, UR4 ;  /* 0x00000004120a7c36 */ /* 0x00efe20008000000 */
[----:B------:R-:W-:-:S06]  /*0860*/  UMOV UR4, URZ ;  /* 0x000000ff00047c82 */ /* 0x000fcc0008000000 */
.L_x_3942:
[----:B------:R-:W-:Y:S01]  /*0870*/  BSSY.RECONVERGENT B0, `(.L_x_3940) ;  /* 0x000000d000007945 */ /* 0x000fe20003800200 */
[----:B-1----:R-:W-:Y:S01]  /*0880*/  SHF.R.U32.HI R23, RZ, 0x4, R22 ;  /* 0x00000004ff177819 */ /* 0x002fe20000011616 */
[----:B------:R-:W-:-:S07]  /*0890*/  VIADD R11, R17, UR4 ;  /* 0x00000004110b7c36 */ /* 0x000fce0008000000 */
.L_x_3941:
[----:B01----:R-:W0:Y:S01]  /*08a0*/  LDC.64 R8, c[0x0][0x398] ;  /* 0x0000e600ff087b82 */ /* 0x003e220000000a00 */
        /* <DEDUP_REMOVED lines=10> */
.L_x_3940:
[----:B------:R-:W-:Y:S01]  /*0950*/  BAR.SYNC.DEFER_BLOCKING 0x0 ;  /* 0x0000000000007b1d */ /* 0x000fe20000010000 */
[----:B------:R-:W-:-:S05]  /*0960*/  LOP3.LUT P0, RZ, R22, 0x1, RZ, 0xc0, !PT ;  /* 0x0000000116ff7812 */ /* 0x000fca000780c0ff */
[----:B------:R-:W-:Y:S04]  /*0970*/  LDS R11, [R16] ;  /* 0x00000000100b7984 */ /* 0x000fe80000000800 */
[----:B------:R-:W0:Y:S04]  /*0980*/  LDS R26, [R7] ;  /* 0x00000000071a7984 */ /* 0x000e280000000800 */
[----:B------:R-:W-:Y:S04]  /*0990*/  LDS R23, [R16+0x4] ;  /* 0x0000040010177984 */ /* 0x000fe80000000800 */
[----:B-1----:R-:W1:Y:S04]  /*09a0*/  LDS R25, [R7+0x4] ;  /* 0x0000040007197984 */ /* 0x002e680000000800 */
[----:B------:R-:W-:Y:S04]  /*09b0*/  LDS R8, [R16+0x8] ;  /* 0x0000080010087984 */ /* 0x000fe80000000800 */
[----:B------:R-:W2:Y:S01]  /*09c0*/  LDS R9, [R7+0x8] ;  /* 0x0000080007097984 */ /* 0x000ea20000000800 */
[----:B0-----:R-:W-:-:S03]  /*09d0*/  IMAD R26, R11, R26, RZ ;  /* 0x0000001a0b1a7224 */ /* 0x001fc600078e02ff */
[----:B------:R-:W-:Y:S01]  /*09e0*/  LDS R11, [R16+0xc] ;  /* 0x00000c00100b7984 */ /* 0x000fe20000000800 */
[----:B-1----:R-:W-:-:S03]  /*09f0*/  IMAD R23, R23, R25, R26 ;  /* 0x0000001917177224 */ /* 0x002fc600078e021a */
[----:B------:R-:W0:Y:S01]  /*0a00*/  LDS R25, [R7+0xc] ;  /* 0x00000c0007197984 */ /* 0x000e220000000800 */
[----:B--2---:R-:W-:-:S03]  /*0a10*/  IMAD R26, R8, R9, R23 ;  /* 0x00000009081a7224 */ /* 0x004fc600078e0217 */
[----:B------:R-:W-:Y:S04]  /*0a20*/  LDS R8, [R16+0x10] ;  /* 0x0000100010087984 */ /* 0x000fe80000000800 */
[----:B------:R-:W1:Y:S04]  /*0a30*/  LDS R23, [R7+0x10] ;  /* 0x0000100007177984 */ /* 0x000e680000000800 */
[----:B------:R-:W-:Y:S01]  /*0a40*/  LDS R9, [R16+0x14] ;  /* 0x0000140010097984 */ /* 0x000fe20000000800 */
[----:B0-----:R-:W-:-:S03]  /*0a50*/  IMAD R11, R11, R25, R26 ;  /* 0x000000190b0b7224 */ /* 0x001fc600078e021a */
[----:B------:R-:W0:Y:S01]  /*0a60*/  LDS R25, [R7+0x14] ;  /* 0x0000140007197984 */ /* 0x000e220000000800 */
[----:B-1----:R-:W-:-:S03]  /*0a70*/  IMAD R26, R8, R23, R11 ;  /* 0x00000017081a7224 */ /* 0x002fc600078e020b */
[----:B------:R-:W-:Y:S04]  /*0a80*/  LDS R8, [R16+0x18] ;  /* 0x0000180010087984 */ /* 0x000fe80000000800 */
[----:B------:R-:W1:Y:S04]  /*0a90*/  LDS R11, [R7+0x18] ;  /* 0x00001800070b7984 */ /* 0x000e680000000800 */
[----:B------:R-:W-:Y:S01]  /*0aa0*/  LDS R23, [R7+0x1c] ;  /* 0x00001c0007177984 */ /* 0x000fe20000000800 */
[----:B0-----:R-:W-:-:S03]  /*0ab0*/  IMAD R25, R9, R25, R26 ;  /* 0x0000001909197224 */ /* 0x001fc600078e021a */
[----:B------:R-:W0:Y:S01]  /*0ac0*/  LDS R9, [R16+0x1c] ;  /* 0x00001c0010097984 */ /* 0x000e220000000800 */
[----:B-1----:R-:W-:-:S03]  /*0ad0*/  IMAD R26, R8, R11, R25 ;  /* 0x0000000b081a7224 */ /* 0x002fc600078e0219 */
[----:B------:R-:W-:Y:S04]  /*0ae0*/  LDS R8, [R15] ;  /* 0x000000000f087984 */ /* 0x000fe80000000800 */
[----:B------:R-:W1:Y:S04]  /*0af0*/  LDS R11, [R6] ;  /* 0x00000000060b7984 */ /* 0x000e680000000800 */
        /* <DEDUP_REMOVED lines=12> */
[----:B------:R-:W-:Y:S01]  /*0bc0*/  LDS R25, [R5] ;  /* 0x0000000005197984 */ /* 0x000fe20000000800 */
[----:B0-----:R-:W-:-:S03]  /*0bd0*/  IMAD R23, R9, R23, R26 ;  /* 0x0000001709177224 */ /* 0x001fc600078e021a */
[----:B------:R-:W0:Y:S04]  /*0be0*/  LDS R9, [R14] ;  /* 0x000000000e097984 */ /* 0x000e280000000800 */
[----:B------:R-:W-:Y:S01]  /*0bf0*/  LDS R26, [R13] ;  /* 0x000000000d1a7984 */ /* 0x000fe20000000800 */
[----:B-1----:R-:W-:Y:S01]  /*0c00*/  IMAD R28, R8, R11, R23 ;  /* 0x0000000b081c7224 */ /* 0x002fe200078e0217 */
[----:B------:R-:W-:Y:S02]  /*0c10*/  SHF.R.U32.HI R23, RZ, 0x3, R22 ;  /* 0x00000003ff177819 */ /* 0x000fe40000011616 */
[----:B------:R-:W1:Y:S01]  /*0c20*/  LDS R11, [R4] ;  /* 0x00000000040b7984 */ /* 0x000e620000000800 */
[----:B------:R-:W2:Y:S02]  /*0c30*/  @!P0 S2R R8, SR_CgaCtaId ;  /* 0x0000000000088919 */ /* 0x000ea40000008800 */
[----:B------:R-:W-:Y:S01]  /*0c40*/  VIADD R23, R23, UR4 ;  /* 0x0000000417177c36 */ /* 0x000fe20008000000 */
[----:B------:R-:W-:-:S04]  /*0c50*/  UIADD3 UR4, UPT, UPT, UR4, 0x10, URZ ;  /* 0x0000001004047890 */ /* 0x000fc8000fffe0ff */
[----:B------:R-:W-:Y:S01]  /*0c60*/  UISETP.GE.U32.AND UP0, UPT, UR4, 0x40, UPT ;  /* 0x000000400400788c */ /* 0x000fe2000bf06070 */
[----:B0-----:R-:W-:Y:S01]  /*0c70*/  IMAD R9, R9, R25, R28 ;  /* 0x0000001909097224 */ /* 0x001fe200078e021c */
[----:B------:R-:W-:-:S04]  /*0c80*/  SHF.R.U32.HI R25, RZ, 0x1, R22 ;  /* 0x00000001ff197819 */ /* 0x000fc80000011616 */
[----:B------:R-:W-:Y:S02]  /*0c90*/  LOP3.LUT R28, R25, 0x3, RZ, 0xc0, !PT ;  /* 0x00000003191c7812 */ /* 0x000fe400078ec0ff */
[----:B------:R-:W-:-:S03]  /*0ca0*/  @!P0 MOV R25, 0x400 ;  /* 0x0000040000198802 */ /* 0x000fc60000000f00 */
[----:B------:R-:W-:Y:S02]  /*0cb0*/  IMAD R23, R23, 0x4, R28 ;  /* 0x0000000417177824 */ /* 0x000fe400078e021c */
[----:B------:R-:W-:-:S05]  /*0cc0*/  @!P0 VIADD R25, R25, 0xa80 ;  /* 0x00000a8019198836 */ /* 0x000fca0000000000 */
[----:B--2---:R-:W-:Y:S01]  /*0cd0*/  @!P0 LEA R8, R8, R25, 0x18 ;  /* 0x0000001908088211 */ /* 0x004fe200078ec0ff */
[----:B-1----:R-:W-:-:S03]  /*0ce0*/  IMAD R26, R26, R11, R9 ;  /* 0x0000000b1a1a7224 */ /* 0x002fc600078e0209 */
[----:B------:R-:W-:Y:S01]  /*0cf0*/  @!P0 LEA R23, R23, R8, 0x2 ;  /* 0x0000000817178211 */ /* 0x000fe200078e10ff */
[----:B------:R-:W-:Y:S04]  /*0d00*/  LDS R11, [R12] ;  /* 0x000000000c0b7984 */ /* 0x000fe80000000800 */
[----:B------:R-:W0:Y:S04]  /*0d10*/  LDS R9, [R3] ;  /* 0x0000000003097984 */ /* 0x000e280000000800 */
[----:B------:R-:W-:Y:S01]  /*0d20*/  @!P0 LDS R25, [R23] ;  /* 0x0000000017198984 */ /* 0x000fe20000000800 */
[----:B0-----:R-:W-:-:S05]  /*0d30*/  IMAD R9, R11, R9, R26 ;  /* 0x000000090b097224 */ /* 0x001fca00078e021a */
[----:B------:R-:W0:Y:S02]  /*0d40*/  SHFL.DOWN PT, R8, R9, 0x1, 0x1e1f ;  /* 0x083e1f0009087f89 */ /* 0x000e2400000e0000 */
[----:B0-----:R-:W-:-:S05]  /*0d50*/  @!P0 IADD3 R8, PT, PT, R25, R8, R9 ;  /* 0x0000000819088210 */ /* 0x001fca0007ffe009 */
[----:B------:R1:W-:Y:S01]  /*0d60*/  @!P0 STS [R23], R8 ;  /* 0x0000000817008388 */ /* 0x0003e20000000800 */
[----:B------:R-:W-:Y:S05]  /*0d70*/  BRA.U !UP0, `(.L_x_3942) ;  /* 0xfffffff908bc7547 */ /* 0x000fea000b83ffff */
[----:B------:R-:W-:Y:S01]  /*0d80*/  UPLOP3.LUT UP0, UPT, UPT, UPT, UPT, 0x40, 0x4 ;  /* 0x000000000004789c */ /* 0x000fe20003f0e870 */
[----:B------:R-:W-:Y:S01]  /*0d90*/  UMOV UR4, 0x20 ;  /* 0x0000002000047882 */ /* 0x000fe20000000000 */
[----:B------:R-:W-:Y:S09]  /*0da0*/  BRA.U UP1, `(.L_x_3943) ;  /* 0xfffffff901487547 */ /* 0x000ff2000b83ffff */
[----:B-1----:R-:W0:Y:S01]  /*0db0*/  S2R R8, SR_CTAID.X ;  /* 0x0000000000087919 */ /* 0x002e220000002500 */
[----:B------:R-:W-:Y:S01]  /*0dc0*/  BAR.SYNC.DEFER_BLOCKING 0x0 ;  /* 0x0000000000007b1d */ /* 0x000fe20000010000 */
[----:B------:R-:W-:Y:S01]  /*0dd0*/  ISETP.NE.AND P0, PT, R2, 0x2, PT ;  /* 0x000000020200780c */ /* 0x000fe20003f05270 */
[----:B------:R-:W-:Y:S02]  /*0de0*/  IMAD.SHL.U32 R23, R21, 0x4, RZ ;  /* 0x0000000415177824 */ /* 0x000fe400078e00ff */
[----:B------:R-:W-:Y:S02]  /*0df0*/  IMAD.MOV.U32 R26, RZ, RZ, R22 ;  /* 0x000000ffff1a7224 */ /* 0x000fe400078e0016 */
[----:B------:R-:W-:Y:S01]  /*0e00*/  BSSY.RECONVERGENT B0, `(.L_x_3944) ;  /* 0x0000020000007945 */ /* 0x000fe20003800200 */
[----:B0-----:R-:W-:-:S05]  /*0e10*/  IMAD.SHL.U32 R8, R8, 0x100, RZ ;  /* 0x0000010008087824 */ /* 0x001fca00078e00ff */
[----:B------:R-:W-:-:S05]  /*0e20*/  LOP3.LUT R8, R8, 0x100, RZ, 0xc0, !PT ;  /* 0x0000010008087812 */ /* 0x000fca00078ec0ff */
[----:B------:R-:W-:Y:S01]  /*0e30*/  IMAD R27, R19, 0x200, R8 ;  /* 0x00000200131b7824 */ /* 0x000fe200078e0208 */
[----:B------:R-:W-:Y:S06]  /*0e40*/  @!P0 BRA `(.L_x_3945) ;  /* 0x00000000006c8947 */ /* 0x000fec0003800000 */
[----:B------:R-:W0:Y:S01]  /*0e50*/  S2UR UR5, SR_CgaCtaId ;  /* 0x00000000000579c3 */ /* 0x000e220000008800 */
[----:B------:R-:W-:Y:S01]  /*0e60*/  UMOV UR4, 0x400 ;  /* 0x0000040000047882 */ /* 0x000fe20000000000 */
[----:B------:R-:W-:Y:S01]  /*0e70*/  IADD3 R11, PT, PT, R27, R22, RZ ;  /* 0x000000161b0b7210 */ /* 0x000fe20007ffe0ff */
        /* <DEDUP_REMOVED lines=18> */
[C---:B-1----:R-:W-:Y:S02]  /*0fa0*/  IADD3 R11, PT, PT, R23.reuse, R10, RZ ;  /* 0x0000000a170b7210 */ /* 0x042fe40007ffe0ff */
[----:B------:R-:W-:-:S04]  /*0fb0*/  IADD3 R8, P0, PT, R23, R8, RZ ;  /* 0x0000000817087210 */ /* 0x000fc80007f1e0ff */
[----:B------:R-:W0:Y:S01]  /*0fc0*/  LDS R11, [R11] ;  /* 0x000000000b0b7984 */ /* 0x000e220000000800 */
[----:B------:R-:W-:-:S05]  /*0fd0*/  IMAD.X R9, RZ, RZ, R9, P0 ;  /* 0x000000ffff097224 */ /* 0x000fca00000e0609 */
[----:B0-----:R2:W-:Y:S01]  /*0fe0*/  REDG.E.ADD.STRONG.GPU desc[UR8][R8.64], R11 ;  /* 0x0000000b0800798e */ /* 0x0015e2000c12e108 */
[----:B------:R-:W-:-:S07]  /*0ff0*/  VIADD R26, R26, UR6 ;  /* 0x000000061a1a7c36 */ /* 0x000fce0008000000 */
.L_x_3945:
[----:B------:R-:W-:Y:S05]  /*1000*/  BSYNC.RECONVERGENT B0 ;  /* 0x0000000000007941 */ /* 0x000fea0003800200 */
.L_x_3944:
[----:B012---:R-:W-:Y:S01]  /*1010*/  LOP3.LUT R8, R0, 0xffff, RZ, 0xc0, !PT ;  /* 0x0000ffff00087812 */ /* 0x007fe200078ec0ff */
[----:B------:R-:W-:Y:S03]  /*1020*/  BSSY.RECONVERGENT B0, `(.L_x_3946) ;  /* 0x000001f000007945 */ /* 0x000fe60003800200 */
[----:B------:R-:W-:-:S13]  /*1030*/  ISETP.GE.U32.AND P0, PT, R8, 0x2, PT ;  /* 0x000000020800780c */ /* 0x000fda0003f06070 */
[----:B------:R-:W-:Y:S05]  /*1040*/  @!P0 BRA `(.L_x_3947) ;  /* 0x0000000000708947 */ /* 0x000fea0003800000 */
[----:B------:R-:W0:Y:S01]  /*1050*/  S2R R25, SR_CgaCtaId ;  /* 0x0000000000197919 */ /* 0x000e220000008800 */
[----:B------:R-:W-:-:S05]  /*1060*/  MOV R8, 0x400 ;  /* 0x0000040000087802 */ /* 0x000fca0000000f00 */
[----:B------:R-:W-:-:S05]  /*1070*/  VIADD R8, R8, 0xa80 ;  /* 0x00000a8008087836 */ /* 0x000fca0000000000 */
[----:B0-----:R-:W-:-:S07]  /*1080*/  LEA R25, R25, R8, 0x18 ;  /* 0x0000000819197211 */ /* 0x001fce00078ec0ff */
.L_x_3948:
[----:B0-----:R-:W-:Y:S01]  /*1090*/  LEA R28, R26, R25, 0x2 ;  /* 0x000000191a1c7211 */ /* 0x001fe200078e10ff */
[----:B------:R-:W0:Y:S01]  /*10a0*/  LDC.64 R8, c[0x0][0x3a0] ;  /* 0x0000e800ff087b82 */ /* 0x000e220000000a00 */
[----:B------:R-:W-:-:S03]  /*10b0*/  IMAD.IADD R11, R27, 0x1, R26 ;  /* 0x000000011b0b7824 */ /* 0x000fc600078e021a */
[----:B------:R1:W2:Y:S02]  /*10c0*/  LDS R29, [R28] ;  /* 0x000000001c1d7984 */ /* 0x0002a40000000800 */
[----:B-1----:R-:W-:Y:S02]  /*10d0*/  IMAD.IADD R28, R23, 0x1, R28 ;  /* 0x00000001171c7824 */ /* 0x002fe400078e021c */
[----:B0-----:R-:W-:-:S05]  /*10e0*/  IMAD.WIDE R10, R11, 0x4, R8 ;  /* 0x000000040b0a7825 */ /* 0x001fca00078e0208 */
[----:B--2---:R0:W-:Y:S01]  /*10f0*/  REDG.E.ADD.STRONG.GPU desc[UR8][R10.64], R29 ;  /* 0x0000001d0a00798e */ /* 0x0041e2000c12e108 */
[----:B------:R-:W-:-:S03]  /*1100*/  IADD3 R8, P0, PT, R23, R10, RZ ;  /* 0x0000000a17087210 */ /* 0x000fc60007f1e0ff */
[----:B------:R-:W1:Y:S02]  /*1110*/  LDS R29, [R28] ;  /* 0x000000001c1d7984 */ /* 0x000e640000000800 */
[----:B------:R-:W-:Y:S02]  /*1120*/  IMAD.X R9, RZ, RZ, R11, P0 ;  /* 0x000000ffff097224 */ /* 0x000fe400000e060b */
[----:B0-----:R-:W-:-:S05]  /*1130*/  IMAD.IADD R10, R23, 0x1, R28 ;  /* 0x00000001170a7824 */ /* 0x001fca00078e021c */
[----:B------:R-:W0:Y:S04]  /*1140*/  LDS R28, [R10] ;  /* 0x000000000a1c7984 */ /* 0x000e280000000800 */
[----:B-1----:R1:W-:Y:S02]  /*1150*/  REDG.E.ADD.STRONG.GPU desc[UR8][R8.64], R29 ;  /* 0x0000001d0800798e */ /* 0x0023e4000c12e108 */
[C---:B-1----:R-:W-:Y:S02]  /*1160*/  IADD3 R29, PT, PT, R23.reuse, R10, RZ ;  /* 0x0000000a171d7210 */ /* 0x042fe40007ffe0ff */
[----:B------:R-:W-:-:S04]  /*1170*/  IADD3 R8, P0, PT, R23, R8, RZ ;  /* 0x0000000817087210 */ /* 0x000fc80007f1e0ff */
[----:B------:R-:W1:Y:S01]  /*1180*/  LDS R29, [R29] ;  /* 0x000000001d1d7984 */ /* 0x000e620000000800 */
[----:B------:R-:W-:Y:S01]  /*1190*/  IMAD.X R9, RZ, RZ, R9, P0 ;  /* 0x000000ffff097224 */ /* 0x000fe200000e0609 */
[C---:B------:R-:W-:Y:S01]  /*11a0*/  IADD3 R10, P0, PT, R23.reuse, R8, RZ ;  /* 0x00000008170a7210 */ /* 0x040fe20007f1e0ff */
[----:B------:R-:W-:-:S03]  /*11b0*/  IMAD.IADD R26, R23, 0x1, R26 ;  /* 0x00000001171a7824 */ /* 0x000fc600078e021a */
[----:B0-----:R0:W-:Y:S01]  /*11c0*/  REDG.E.ADD.STRONG.GPU desc[UR8][R8.64], R28 ;  /* 0x0000001c0800798e */ /* 0x0011e2000c12e108 */
[----:B------:R-:W-:Y:S01]  /*11d0*/  IMAD.X R11, RZ, RZ, R9, P0 ;  /* 0x000000ffff0b7224 */ /* 0x000fe200000e0609 */
[----:B------:R-:W-:-:S04]  /*11e0*/  ISETP.GE.U32.AND P0, PT, R26, 0x100, PT ;  /* 0x000001001a00780c */ /* 0x000fc80003f06070 */
[----:B-1----:R0:W-:Y:S09]  /*11f0*/  REDG.E.ADD.STRONG.GPU desc[UR8][R10.64], R29 ;  /* 0x0000001d0a00798e */ /* 0x0021f2000c12e108 */
[----:B------:R-:W-:Y:S05]  /*1200*/  @!P0 BRA `(.L_x_3948) ;  /* 0xfffffffc00a08947 */ /* 0x000fea000383ffff */
.L_x_3947:
[----:B------:R-:W-:Y:S05]  /*1210*/  BSYNC.RECONVERGENT B0 ;  /* 0x0000000000007941 */ /* 0x000fea0003800200 */
.L_x_3946:
[C---:B0-----:R-:W-:Y:S01]  /*1220*/  IMAD.SHL.U32 R8, R24.reuse, 0x4, RZ ;  /* 0x0000000418087824 */ /* 0x041fe200078e00ff */
[----:B------:R-:W-:-:S04]  /*1230*/  IADD3 R19, PT, PT, R24, R19, RZ ;  /* 0x0000001318137210 */ /* 0x000fc80007ffe0ff */
[----:B------:R-:W-:-:S13]  /*1240*/  ISETP.GE.U32.AND P0, PT, R19, R8, PT ;  /* 0x000000081300720c */ /* 0x000fda0003f06070 */
[----:B------:R-:W-:Y:S05]  /*1250*/  @!P0 BRA `(.L_x_3949) ;  /* 0xfffffff000688947 */ /* 0x000fea000383ffff */
[----:B------:R-:W-:Y:S05]  /*1260*/  EXIT ;  /* 0x000000000000794d */ /* 0x000fea0003800000 */
        .weak           $__internal_126_$__cuda_sm20_div_u16
        .type           $__internal_126_$__cuda_sm20_div_u16,@function
        .size           $__internal_126_$__cuda_sm20_div_u16,(.L_x_38629 - $__internal_126_$__cuda_sm20_div_u16)
$__internal_126_$__cuda_sm20_div_u16:
[----:B------:R-:W0:Y:S01]  /*1270*/  I2F.U16 R8, R0 ;  /* 0x0000000000087306 */ /* 0x000e220000101000 */
[----:B------:R-:W-:-:S07]  /*1280*/  IMAD.MOV.U32 R9, RZ, RZ, 0x4b800000 ;  /* 0x4b800000ff097424 */ /* 0x000fce00078e00ff */
[----:B------:R-:W-:Y:S01]  /*1290*/  I2F.U16.RZ R7, R7 ;  /* 0x0000000700077306 */ /* 0x000fe2000010d000 */
        /* <DEDUP_REMOVED lines=8> */
[----:B------:R-:W-:Y:S02]  /*1320*/  VIADD R8, R9, 0x2 ;  /* 0x0000000209087836 */ /* 0x000fe40000000000 */
[----:B------:R-:W-:Y:S02]  /*1330*/  IMAD.MOV.U32 R9, RZ, RZ, 0x0 ;  /* 0x00000000ff097424 */ /* 0x000fe400078e00ff */
[----:B------:R-:W-:Y:S01]  /*1340*/  FMUL.RZ R11, R7, R8 ;  /* 0x00000008070b7220 */ /* 0x000fe2000040c000 */
[----:B------:R-:W-:-:S05]  /*1350*/  IMAD.MOV.U32 R8, RZ, RZ, R12 ;  /* 0x000000ffff087224 */ /* 0x000fca00078e000c */
[----:B------:R-:W0:Y:S02]  /*1360*/  F2I.U32.TRUNC.NTZ R11, R11 ;  /* 0x0000000b000b7305 */ /* 0x000e24000020f000 */
[----:B0-----:R-:W-:Y:S02]  /*1370*/  LOP3.LUT R0, R11, 0xffff, RZ, 0xc0, !PT ;  /* 0x0000ffff0b007812 */ /* 0x001fe400078ec0ff */
[----:B------:R-:W-:Y:S01]  /*1380*/  @!P0 MOV R0, 0xffffffff ;  /* 0xffffffff00008802 */ /* 0x000fe20000000f00 */
[----:B------:R-:W-:Y:S06]  /*1390*/  RET.REL.NODEC R8 `(_Z9cuda_gemmIiLi128ELi4ELi1ELi512ELi128ELi128ELi64ELi1ELi1EEviiiPT_S1_S1_iii) ;  /* 0xffffffec08187950 */ /* 0x000fec0003c3ffff */
.L_x_3950:
        /* <DEDUP_REMOVED lines=14> */
.L_x_38629:


//--------------------- .text._Z9cuda_gemmIiLi128ELi4ELi1ELi512ELi128ELi128ELi64ELi1ELi0EEviiiPT_S1_S1_iii --------------------------
	.section	.text._Z9cuda_gemmIiLi128ELi4ELi1ELi512ELi128ELi128ELi64ELi1ELi0EEviiiPT_S1_S1_iii,"ax",@progbits
	.align	128
        .global         _Z9cuda_gemmIiLi128ELi4ELi1ELi512ELi128ELi128ELi64ELi1ELi0EEviiiPT_S1_S1_iii
        .type           _Z9cuda_gemmIiLi128ELi4ELi1ELi512ELi128ELi128ELi64ELi1ELi0EEviiiPT_S1_S1_iii,@function
        .size           _Z9cuda_gemmIiLi128ELi4ELi1ELi512ELi128ELi128ELi64ELi1ELi0EEviiiPT_S1_S1_iii,(.L_x_38631 - _Z9cuda_gemmIiLi128ELi4ELi1ELi512ELi128ELi128ELi64ELi1ELi0EEviiiPT_S1_S1_iii)
        .other          _Z9cuda_gemmIiLi128ELi4ELi1ELi512ELi128ELi128ELi64ELi1ELi0EEviiiPT_S1_S1_iii,@"STO_CUDA_ENTRY STV_DEFAULT"
_Z9cuda_gemmIiLi128ELi4ELi1ELi512ELi128ELi128ELi64ELi1ELi0EEviiiPT_S1_S1_iii:
.text._Z9cuda_gemmIiLi128ELi4ELi1ELi512ELi128ELi128ELi64ELi1ELi0EEviiiPT_S1_S1_iii:
        /* <DEDUP_REMOVED lines=44> */
[----:B------:R-:W0:Y:S01]  /*02c0*/  S2R R8, SR_CgaCtaId ;  /* 0x0000000000087919 */ /* 0x000e220000008800 */
[C---:B------:R-:W-:Y:S01]  /*02d0*/  @P0 IADD3 R4, PT, PT, -R23.reuse, R4, RZ ;  /* 0x0000000417040210 */ /* 0x040fe20007ffe1ff */
[----:B------:R-:W1:Y:S01]  /*02e0*/  LDCU UR12, c[0x0][0x360] ;  /* 0x00006c00ff0c77ac */ /* 0x000e620008000800 */
[----:B------:R-:W-:Y:S01]  /*02f0*/  ISETP.NE.U32.AND P2, PT, R23, RZ, PT ;  /* 0x000000ff1700720c */ /* 0x000fe20003f45070 */
[----:B------:R-:W2:Y:S01]  /*0300*/  S2R R7, SR_CTAID.X ;  /* 0x0000000000077919 */ /* 0x000ea20000002500 */
        /* <DEDUP_REMOVED lines=8> */
[----:B------:R-:W-:-:S05]  /*0390*/  @!P2 LOP3.LUT R3, RZ, R23, RZ, 0x33, !PT ;  /* 0x00000017ff03a212 */ /* 0x000fca00078e33ff */
[----:B------:R-:W-:-:S04]  /*03a0*/  IMAD.MOV R6, RZ, RZ, -R3 ;  /* 0x000000ffff067224 */ /* 0x000fc800078e0a03 */
[----:B------:R-:W-:Y:S01]  /*03b0*/  IMAD R6, R23, R6, R2 ;  /* 0x0000000617067224 */ /* 0x000fe200078e0202 */
[----:B0-----:R-:W-:Y:S02]  /*03c0*/  LEA R8, R8, R5, 0x18 ;  /* 0x0000000508087211 */ /* 0x001fe400078ec0ff */
[C---:B------:R-:W-:Y:S02]  /*03d0*/  LOP3.LUT R5, R2.reuse, 0xf, RZ, 0xc0, !PT ;  /* 0x0000000f02057812 */ /* 0x040fe400078ec0ff */
[----:B--2---:R-:W-:Y:S02]  /*03e0*/  SHF.L.U32 R7, R7, 0x6, RZ ;  /* 0x0000000607077819 */ /* 0x004fe400000006ff */
[----:B------:R-:W-:Y:S01]  /*03f0*/  SHF.R.U32.HI R6, RZ, 0x1, R6 ;  /* 0x00000001ff067819 */ /* 0x000fe20000011606 */
[----:B------:R-:W-:Y:S01]  /*0400*/  IMAD R5, R5, 0x84, R8 ;  /* 0x0000008405057824 */ /* 0x000fe200078e0208 */
[----:B------:R-:W-:Y:S01]  /*0410*/  LOP3.LUT R7, R7, 0x40, RZ, 0xc0, !PT ;  /* 0x0000004007077812 */ /* 0x000fe200078ec0ff */
[----:B-1----:R-:W-:Y:S01]  /*0420*/  VIADD R8, R2, UR12 ;  /* 0x0000000c02087c36 */ /* 0x002fe20008000000 */
[----:B------:R-:W-:-:S02]  /*0430*/  LOP3.LUT R28, R6, 0xf, RZ, 0xc0, !PT ;  /* 0x0000000f061c7812 */ /* 0x000fc400078ec0ff */
[----:B------:R-:W-:Y:S02]  /*0440*/  LOP3.LUT R7, R7, 0xf, R2, 0xf8, !PT ;  /* 0x0000000f07077812 */ /* 0x000fe400078ef802 */
[----:B------:R-:W-:Y:S02]  /*0450*/  LOP3.LUT R10, R8, 0xff, RZ, 0xc, !PT ;  /* 0x000000ff080a7812 */ /* 0x000fe400078e0cff */
[----:B---3--:R-:W-:-:S07]  /*0460*/  LOP3.LUT R8, R4, 0xff, RZ, 0xc0, !PT ;  /* 0x000000ff04087812 */ /* 0x008fce00078ec0ff */
[----:B------:R-:W-:Y:S05]  /*0470*/  CALL.REL.NOINC `($__internal_128_$__cuda_sm20_div_u16) ;  /* 0x0000002c00a07944 */ /* 0x000fea0003c00000 */
[----:B------:R-:W0:Y:S01]  /*0480*/  LDC R31, c[0x0][0x3ac] ;  /* 0x0000eb00ff1f7b82 */ /* 0x000e220000000800 */
        /* <DEDUP_REMOVED lines=8> */
[C---:B------:R-:W-:Y:S01]  /*0510*/  VIADD R18, R28.reuse, 0x8 ;  /* 0x000000081c127836 */ /* 0x040fe20000000000 */
[C---:B------:R-:W-:Y:S01]  /*0520*/  LOP3.LUT R42, R28.reuse, 0x8, RZ, 0x3c, !PT ;  /* 0x000000081c2a7812 */ /* 0x040fe200078e3cff */
[----:B------:R-:W-:Y:S01]  /*0530*/  VIADD R19, R28, 0xa ;  /* 0x0000000a1c137836 */ /* 0x000fe20000000000 */
[----:B------:R-:W-:Y:S01]  /*0540*/  IADD3 R35, PT, PT, R6, 0x9, RZ ;  /* 0x0000000906237810 */ /* 0x000fe20007ffe0ff */
[----:B------:R-:W-:Y:S01]  /*0550*/  VIADD R20, R28, 0xb ;  /* 0x0000000b1c147836 */ /* 0x000fe20000000000 */
[----:B------:R-:W-:Y:S01]  /*0560*/  IADD3 R40, PT, PT, R6, 0xe, RZ ;  /* 0x0000000e06287810 */ /* 0x000fe20007ffe0ff */
[----:B------:R-:W-:Y:S01]  /*0570*/  VIADD R22, R28, 0xc ;  /* 0x0000000c1c167836 */ /* 0x000fe20000000000 */
[----:B------:R-:W-:Y:S01]  /*0580*/  LOP3.LUT R44, R30, 0xf, RZ, 0xc0, !PT ;  /* 0x0000000f1e2c7812 */ /* 0x000fe200078ec0ff */
[----:B------:R-:W-:Y:S01]  /*0590*/  VIADD R26, R28, 0xf ;  /* 0x0000000f1c1a7836 */ /* 0x000fe20000000000 */
[----:B------:R-:W-:Y:S01]  /*05a0*/  LOP3.LUT R54, R35, 0xf, RZ, 0xc0, !PT ;  /* 0x0000000f23367812 */ /* 0x000fe200078ec0ff */
[----:B------:R-:W-:-:S02]  /*05b0*/  VIADD R32, R6, 0x5 ;  /* 0x0000000506207836 */ /* 0x000fc40000000000 */
        /* <DEDUP_REMOVED lines=20> */
[----:B------:R-:W-:-:S02]  /*0700*/  ISETP.GE.AND P2, PT, R16, R31, PT ;  /* 0x0000001f1000720c */ /* 0x000fc40003f46270 */
[----:B------:R-:W-:Y:S01]  /*0710*/  LOP3.LUT R48, R32, 0xf, RZ, 0xc0, !PT ;  /* 0x0000000f20307812 */ /* 0x000fe200078ec0ff */
[----:B------:R-:W-:Y:S01]  /*0720*/  IMAD.IADD R11, R14, 0x1, -R11 ;  /* 0x000000010e0b7824 */ /* 0x000fe200078e0a0b */
[-C--:B------:R-:W-:Y:S02]  /*0730*/  ISETP.GE.AND P0, PT, R12, R31.reuse, PT ;  /* 0x0000001f0c00720c */ /* 0x080fe40003f06270 */
[C---:B------:R-:W-:Y:S02]  /*0740*/  SEL R14, R31.reuse, RZ, P1 ;  /* 0x000000ff1f0e7207 */ /* 0x040fe40000800000 */
        /* <DEDUP_REMOVED lines=23> */
[C---:B------:R-:W-:Y:S01]  /*08c0*/  SEL R29, R31.reuse, RZ, P2 ;  /* 0x000000ff1f1d7207 */ /* 0x040fe20001000000 */
[----:B------:R-:W-:Y:S01]  /*08d0*/  IMAD.IADD R19, R22, 0x1, -R19 ;  /* 0x0000000116137824 */ /* 0x000fe200078e0a13 */
[-C--:B------:R-:W-:Y:S01]  /*08e0*/  ISETP.GE.AND P1, PT, R20, R31.reuse, PT ;  /* 0x0000001f1400720c */ /* 0x080fe20003f26270 */
[----:B------:R-:W-:Y:S01]  /*08f0*/  VIADD R22, R6, 0x1 ;  /* 0x0000000106167836 */ /* 0x000fe20000000000 */
[C---:B------:R-:W-:Y:S01]  /*0900*/  SEL R25, R31.reuse, RZ, P0 ;  /* 0x000000ff1f197207 */ /* 0x040fe20000000000 */
[----:B------:R-:W-:Y:S01]  /*0910*/  IMAD.IADD R26, R26, 0x1, -R29 ;  /* 0x000000011a1a7824 */ /* 0x000fe200078e0a1d */
[----:B------:R-:W-:Y:S02]  /*0920*/  SEL R27, R31, RZ, P1 ;  /* 0x000000ff1f1b7207 */ /* 0x000fe40000800000 */
[----:B------:R-:W-:Y:S01]  /*0930*/  ISETP.GE.AND P0, PT, R28, R31, PT ;  /* 0x0000001f1c00720c */ /* 0x000fe20003f06270 */
[----:B------:R-:W-:Y:S01]  /*0940*/  IMAD.IADD R24, R24, 0x1, -R25 ;  /* 0x0000000118187824 */ /* 0x000fe200078e0a19 */
[----:B------:R-:W-:-:S02]  /*0950*/  IADD3 R25, PT, PT, R20, -R27, RZ ;  /* 0x8000001b14197210 */ /* 0x000fc40007ffe0ff */
[----:B------:R-:W-:Y:S01]  /*0960*/  SEL R27, R31, RZ, P0 ;  /* 0x000000ff1f1b7207 */ /* 0x000fe20000000000 */
[C---:B------:R-:W-:Y:S01]  /*0970*/  VIADD R31, R6.reuse, 0x4 ;  /* 0x00000004061f7836 */ /* 0x040fe20000000000 */
[----:B------:R-:W-:Y:S01]  /*0980*/  PRMT R20, R23, 0x9910, RZ ;  /* 0x0000991017147816 */ /* 0x000fe200000000ff */
[----:B------:R-:W-:Y:S01]  /*0990*/  VIADD R23, R6, 0x2 ;  /* 0x0000000206177836 */ /* 0x000fe20000000000 */
[----:B------:R-:W-:Y:S01]  /*09a0*/  LOP3.LUT R29, R21, R42, RZ, 0xfc, !PT ;  /* 0x0000002a151d7212 */ /* 0x000fe200078efcff */
        /* <DEDUP_REMOVED lines=28> */
[----:B------:R-:W-:Y:S05]  /*0b70*/  CALL.REL.NOINC `($__internal_127_$__cuda_sm20_div_s16) ;  /* 0x0000002400807944 */ /* 0x000fea0003c00000 */
        /* <DEDUP_REMOVED lines=8> */
.L_x_4004:
[C---:B0-----:R-:W-:Y:S01]  /*0c00*/  LOP3.LUT R22, R53.reuse, 0x3, RZ, 0xc0, !PT ;  /* 0x0000000335167812 */ /* 0x041fe200078ec0ff */
[----:B------:R-:W0:Y:S01]  /*0c10*/  LDCU UR9, c[0x0][0x3ac] ;  /* 0x00007580ff0977ac */ /* 0x000e220008000800 */
[----:B------:R-:W-:Y:S01]  /*0c20*/  LOP3.LUT R20, R53, 0xffff, RZ, 0xc0, !PT ;  /* 0x0000ffff35147812 */ /* 0x000fe200078ec0ff */
[----:B------:R-:W-:Y:S01]  /*0c30*/  BSSY.RECONVERGENT B0, `(.L_x_3951) ;  /* 0x0000018000007945 */ /* 0x000fe20003800200 */
[----:B------:R-:W-:Y:S01]  /*0c40*/  ISETP.NE.AND P1, PT, R22, 0x2, PT ;  /* 0x000000021600780c */ /* 0x000fe20003f25270 */
[----:B-1----:R-:W1:Y:S01]  /*0c50*/  LDCU UR13, c[0x0][0x3a8] ;  /* 0x00007500ff0d77ac */ /* 0x002e620008000800 */
[----:B------:R-:W-:Y:S01]  /*0c60*/  ISETP.GE.U32.AND P2, PT, R20, 0x2, PT ;  /* 0x000000021400780c */ /* 0x000fe20003f46070 */
[----:B------:R-:W-:Y:S01]  /*0c70*/  IMAD.MOV.U32 R20, RZ, RZ, R2 ;  /* 0x000000ffff147224 */ /* 0x000fe200078e0002 */
[----:B------:R-:W-:Y:S01]  /*0c80*/  PLOP3.LUT P0, PT, PT, PT, PT, 0x80, 0x8 ;  /* 0x000000000008781c */ /* 0x000fe20003f0f070 */
[----:B------:R-:W-:-:S08]  /*0c90*/  USHF.L.U32 UR14, UR12, 0x2, URZ ;  /* 0x000000020c0e7899 */ /* 0x000fd000080006ff */
[----:B------:R-:W-:Y:S05]  /*0ca0*/  @!P1 BRA `(.L_x_3952) ;  /* 0x0000000000409947 */ /* 0x000fea0003800000 */
[----:B------:R-:W2:Y:S01]  /*0cb0*/  S2UR UR8, SR_CgaCtaId ;  /* 0x00000000000879c3 */ /* 0x000ea20000008800 */
[----:B------:R-:W-:Y:S01]  /*0cc0*/  UMOV UR5, 0x400 ;  /* 0x0000040000057882 */ /* 0x000fe20000000000 */
[----:B------:R-:W-:Y:S01]  /*0cd0*/  ISETP.NE.AND P1, PT, R22, 0x3, PT ;  /* 0x000000031600780c */ /* 0x000fe20003f25270 */
[----:B------:R-:W-:-:S05]  /*0ce0*/  UIADD3 UR5, UPT, UPT, UR5, 0xa80, URZ ;  /* 0x00000a8005057890 */ /* 0x000fca000fffe0ff */
[----:B------:R-:W3:Y:S01]  /*0cf0*/  LDC R23, c[0x0][0x360] ;  /* 0x0000d800ff177b82 */ /* 0x000ee20000000800 */
[----:B--2---:R-:W-:-:S06]  /*0d00*/  ULEA UR5, UR8, UR5, 0x18 ;  /* 0x0000000508057291 */ /* 0x004fcc000f8ec0ff */
[C---:B------:R-:W-:Y:S01]  /*0d10*/  LEA R21, R2.reuse, UR5, 0x2 ;  /* 0x0000000502157c11 */ /* 0x040fe2000f8e10ff */
[----:B---3--:R-:W-:-:S04]  /*0d20*/  IMAD.IADD R20, R2, 0x1, R23 ;  /* 0x0000000102147824 */ /* 0x008fc800078e0217 */
        /* <DEDUP_REMOVED lines=8> */
.L_x_3952:
[----:B01----:R-:W-:Y:S05]  /*0db0*/  BSYNC.RECONVERGENT B0 ;  /* 0x0000000000007941 */ /* 0x003fea0003800200 */
.L_x_3951:
[----:B------:R-:W-:Y:S04]  /*0dc0*/  BSSY.RECONVERGENT B0, `(.L_x_3953) ;  /* 0x0000012000007945 */ /* 0x000fe80003800200 */
[----:B------:R-:W-:Y:S05]  /*0dd0*/  @!P2 BRA `(.L_x_3954) ;  /* 0x000000000040a947 */ /* 0x000fea0003800000 */
[----:B------:R-:W0:Y:S01]  /*0de0*/  S2UR UR8, SR_CgaCtaId ;  /* 0x00000000000879c3 */ /* 0x000e220000008800 */
[----:B------:R-:W-:Y:S02]  /*0df0*/  UMOV UR5, 0x400 ;  /* 0x0000040000057882 */ /* 0x000fe40000000000 */
[----:B------:R-:W-:-:S04]  /*0e00*/  UIADD3 UR5, UPT, UPT, UR5, 0xa80, URZ ;  /* 0x00000a8005057890 */ /* 0x000fc8000fffe0ff */
[----:B0-----:R-:W-:-:S06]  /*0e10*/  ULEA UR5, UR8, UR5, 0x18 ;  /* 0x0000000508057291 */ /* 0x001fcc000f8ec0ff */
[----:B--23--:R-:W-:-:S07]  /*0e20*/  LEA R21, R20, UR5, 0x2 ;  /* 0x0000000514157c11 */ /* 0x00cfce000f8e10ff */
.L_x_3955:
        /* <DEDUP_REMOVED lines=11> */
.L_x_3954:
[----:B------:R-:W-:Y:S05]  /*0ee0*/  BSYNC.RECONVERGENT B0 ;  /* 0x0000000000007941 */ /* 0x000fea0003800200 */
.L_x_3953:
[----:B------:R-:W-:-:S07]  /*0ef0*/  HFMA2 R40, -RZ, RZ, 0, 0 ;  /* 0x00000000ff287431 */ /* 0x000fce00000001ff */
.L_x_3998:
[----:B------:R-:W-:Y:S01]  /*0f00*/  ISETP.GT.U32.AND P2, PT, R2, 0x1f, PT ;  /* 0x0000001f0200780c */ /* 0x000fe20003f44070 */
[----:B------:R-:W-:Y:S01]  /*0f10*/  BSSY.RECONVERGENT B0, `(.L_x_3956) ;  /* 0x0000016000007945 */ /* 0x000fe20003800200 */
[----:B------:R-:W-:-:S11]  /*0f20*/  PLOP3.LUT P1, PT, P0, PT, PT, 0x80, 0x8 ;  /* 0x000000000008781c */ /* 0x000fd6000072f070 */
[----:B-1----:R-:W-:Y:S05]  /*0f30*/  @P2 BRA `(.L_x_3957) ;  /* 0x00000000004c2947 */ /* 0x002fea0003800000 */
[----:B--23--:R-:W1:Y:S01]  /*0f40*/  S2R R21, SR_CgaCtaId ;  /* 0x0000000000157919 */ /* 0x00ce620000008800 */
[----:B------:R-:W-:Y:S01]  /*0f50*/  MOV R20, 0x400 ;  /* 0x0000040000147802 */ /* 0x000fe20000000f00 */
[----:B------:R-:W-:Y:S01]  /*0f60*/  ULEA UR5, UR4, UR6, 0x9 ;  /* 0x0000000604057291 */ /* 0x000fe2000f8e48ff */
[----:B------:R-:W-:-:S03]  /*0f70*/  IMAD.SHL.U32 R41, R2, 0x4, RZ ;  /* 0x0000000402297824 */ /* 0x000fc600078e00ff */
[----:B------:R-:W-:Y:S02]  /*0f80*/  VIADD R20, R20, 0x880 ;  /* 0x0000088014147836 */ /* 0x000fe40000000000 */
[----:B------:R-:W-:-:S03]  /*0f90*/  VIADD R56, R40, UR5 ;  /* 0x0000000528387c36 */ /* 0x000fc60008000000 */
[----:B-1----:R-:W-:-:S07]  /*0fa0*/  LEA R42, R21, R20, 0x18 ;  /* 0x00000014152a7211 */ /* 0x002fce00078ec0ff */
.L_x_3958:
[----:B-1----:R-:W1:Y:S01]  /*0fb0*/  LDC.64 R20, c[0x0][0x390] ;  /* 0x0000e400ff147b82 */ /* 0x002e620000000a00 */
[----:B0-----:R-:W-:Y:S02]  /*0fc0*/  LOP3.LUT R23, R41, 0x1c, RZ, 0xc0, !PT ;  /* 0x0000001c29177812 */ /* 0x001fe400078ec0ff */
[----:B------:R-:W-:-:S03]  /*0fd0*/  SHF.R.U32.HI R22, RZ, 0x5, R41 ;  /* 0x00000005ff167819 */ /* 0x000fc60000011629 */
[----:B------:R-:W-:-:S04]  /*0fe0*/  IMAD.IADD R23, R56, 0x1, R23 ;  /* 0x0000000138177824 */ /* 0x000fc800078e0217 */
[----:B------:R-:W-:-:S04]  /*0ff0*/  IMAD R23, R22, UR9, R23 ;  /* 0x0000000916177c24 */ /* 0x000fc8000f8e0217 */
[----:B-1----:R-:W-:-:S06]  /*1000*/  IMAD.WIDE R20, R23, 0x4, R20 ;  /* 0x0000000417147825 */ /* 0x002fcc00078e0214 */
[----:B------:R-:W2:Y:S01]  /*1010*/  LDG.E.128 R20, desc[UR10][R20.64] ;  /* 0x0000000a14147981 */ /* 0x000ea2000c1e1d00 */
[C---:B------:R-:W-:Y:S01]  /*1020*/  LEA R43, R41.reuse, R42, 0x2 ;  /* 0x0000002a292b7211 */ /* 0x040fe200078e10ff */
[----:B------:R-:W-:-:S05]  /*1030*/  VIADD R41, R41, UR14 ;  /* 0x0000000e29297c36 */ /* 0x000fca0008000000 */
[----:B------:R-:W-:Y:S01]  /*1040*/  ISETP.GE.U32.AND P0, PT, R41, 0x80, PT ;  /* 0x000000802900780c */ /* 0x000fe20003f06070 */
[----:B--2---:R1:W-:-:S12]  /*1050*/  STS.128 [R43], R20 ;  /* 0x000000142b007388 */ /* 0x0043d80000000c00 */
[----:B------:R-:W-:Y:S05]  /*1060*/  @!P0 BRA `(.L_x_3958) ;  /* 0xfffffffc00d08947 */ /* 0x000fea000383ffff */
.L_x_3957:
[----:B------:R-:W-:Y:S05]  /*1070*/  BSYNC.RECONVERGENT B0 ;  /* 0x0000000000007941 */ /* 0x000fea0003800200 */
.L_x_3956:
[----:B01----:R-:W-:Y:S02]  /*1080*/  VIADD R23, R40, UR6 ;  /* 0x0000000628177c36 */ /* 0x003fe40008000000 */
[----:B---3--:R-:W-:-:S07]  /*1090*/  IMAD.MOV.U32 R22, RZ, RZ, RZ ;  /* 0x000000ffff167224 */ /* 0x008fce00078e00ff */
.L_x_3997:
[----:B0-----:R-:W-:Y:S01]  /*10a0*/  SHF.R.U32.HI R40, RZ, 0x4, R2 ;  /* 0x00000004ff287819 */ /* 0x001fe20000011602 */
[----:B-1----:R-:W-:-:S07]  /*10b0*/  IMAD.IADD R42, R7, 0x1, R22 ;  /* 0x00000001072a7824 */ /* 0x002fce00078e0216 */
.L_x_3959:
[----:B0-2---:R-:W0:Y:S01]  /*10c0*/  LDC.64 R20, c[0x0][0x398] ;  /* 0x0000e600ff147b82 */ /* 0x005e220000000a00 */
        /* <DEDUP_REMOVED lines=15> */
.L_x_3996:
        /* <DEDUP_REMOVED lines=29> */
[C-C-:B------:R-:W-:Y:S01]  /*1390*/  IMAD.IADD R65, R40.reuse, 0x1, R67.reuse ;  /* 0x0000000128417824 */ /* 0x140fe200078e0243 */
[----:B------:R-:W-:Y:S01]  /*13a0*/  LOP3.LUT R74, R40, 0x8, RZ, 0x3c, !PT ;  /* 0x00000008284a7812 */ /* 0x000fe200078e3cff */
        /* <DEDUP_REMOVED lines=18> */
[--C-:B------:R-:W-:Y:S01]  /*14d0*/  IMAD.IADD R71, R33, 0x1, R67.reuse ;  /* 0x0000000121477824 */ /* 0x100fe200078e0243 */
[----:B------:R-:W-:Y:S01]  /*14e0*/  LEA R20, R75, R66, 0x2 ;  /* 0x000000424b147211 */ /* 0x000fe200078e10ff */
[----:B------:R-:W-:-:S02]  /*14f0*/  IMAD.IADD R67, R34, 0x1, R67 ;  /* 0x0000000122437824 */ /* 0x000fc400078e0243 */
        /* <DEDUP_REMOVED lines=34> */
.L_x_3995:
        /* <DEDUP_REMOVED lines=11> */
.L_x_4006:
[----:B0--3--:R-:W-:-:S07]  /*17d0*/  IMAD R71, R65, R74, RZ ;  /* 0x0000004a41477224 */ /* 0x009fce00078e02ff */
.L_x_3963:
[----:B------:R-:W-:-:S13]  /*17e0*/  ISETP.GE.AND P3, PT, R66, 0x2, PT ;  /* 0x000000024200780c */ /* 0x000fda0003f66270 */
[----:B------:R-:W-:Y:S05]  /*17f0*/  @!P3 BRA `(.L_x_3965) ;  /* 0x000000000010b947 */ /* 0x000fea0003800000 */
[----:B------:R-:W-:-:S03]  /*1800*/  UMOV UR5, 0xffffffff ;  /* 0xffffffff00057882 */ /* 0x000fc60000000000 */
[----:B------:R-:W-:Y:S05]  /*1810*/  BRA.DIV UR5, `(.L_x_3966) ;  /* 0x0000001205247947 */ /* 0x000fea000b800000 */
[----:B------:R3:W4:Y:S02]  /*1820*/  SHFL.IDX PT, R73, R72, R8, 0x1f ;  /* 0x00001f0848497589 */ /* 0x00072400000e0000 */
.L_x_4009:
[----:B----4-:R-:W-:-:S07]  /*1830*/  IMAD R71, R64, R73, R71 ;  /* 0x0000004940477224 */ /* 0x010fce00078e0247 */
.L_x_3965:
[----:B------:R-:W-:-:S13]  /*1840*/  ISETP.GE.AND P3, PT, R66, 0x3, PT ;  /* 0x000000034200780c */ /* 0x000fda0003f66270 */
[----:B------:R-:W-:Y:S05]  /*1850*/  @!P3 BRA `(.L_x_3967) ;  /* 0x000000000010b947 */ /* 0x000fea0003800000 */
[----:B------:R-:W-:-:S03]  /*1860*/  UMOV UR5, 0xffffffff ;  /* 0xffffffff00057882 */ /* 0x000fc60000000000 */
[----:B------:R-:W-:Y:S05]  /*1870*/  BRA.DIV UR5, `(.L_x_3968) ;  /* 0x0000001205307947 */ /* 0x000fea000b800000 */
[----:B------:R4:W0:Y:S02]  /*1880*/  SHFL.IDX PT, R73, R72, R9, 0x1f ;  /* 0x00001f0948497589 */ /* 0x00082400000e0000 */
.L_x_4012:
[----:B0-----:R-:W-:-:S07]  /*1890*/  IMAD R71, R62, R73, R71 ;  /* 0x000000493e477224 */ /* 0x001fce00078e0247 */
.L_x_3967:
[----:B------:R-:W-:-:S13]  /*18a0*/  ISETP.GE.AND P3, PT, R66, 0x4, PT ;  /* 0x000000044200780c */ /* 0x000fda0003f66270 */
[----:B------:R-:W-:Y:S05]  /*18b0*/  @!P3 BRA `(.L_x_3969) ;  /* 0x000000000010b947 */ /* 0x000fea0003800000 */
[----:B------:R-:W-:-:S03]  /*18c0*/  UMOV UR5, 0xffffffff ;  /* 0xffffffff00057882 */ /* 0x000fc60000000000 */
[----:B------:R-:W-:Y:S05]  /*18d0*/  BRA.DIV UR5, `(.L_x_3970) ;  /* 0x00000012053c7947 */ /* 0x000fea000b800000 */
[----:B------:R0:W0:Y:S02]  /*18e0*/  SHFL.IDX PT, R73, R72, R10, 0x1f ;  /* 0x00001f0a48497589 */ /* 0x00002400000e0000 */
.L_x_4015:
[----:B0-----:R-:W-:-:S07]  /*18f0*/  IMAD R71, R60, R73, R71 ;  /* 0x000000493c477224 */ /* 0x001fce00078e0247 */
.L_x_3969:
[----:B------:R-:W-:-:S13]  /*1900*/  ISETP.GE.AND P3, PT, R66, 0x5, PT ;  /* 0x000000054200780c */ /* 0x000fda0003f66270 */
[----:B------:R-:W-:Y:S05]  /*1910*/  @!P3 BRA `(.L_x_3971) ;  /* 0x000000000010b947 */ /* 0x000fea0003800000 */
[----:B------:R-:W-:-:S03]  /*1920*/  UMOV UR5, 0xffffffff ;  /* 0xffffffff00057882 */ /* 0x000fc60000000000 */
[----:B------:R-:W-:Y:S05]  /*1930*/  BRA.DIV UR5, `(.L_x_3972) ;  /* 0x0000001205487947 */ /* 0x000fea000b800000 */
[----:B------:R0:W0:Y:S02]  /*1940*/  SHFL.IDX PT, R73, R72, R11, 0x1f ;  /* 0x00001f0b48497589 */ /* 0x00002400000e0000 */
.L_x_4018:
[----:B0-----:R-:W-:-:S07]  /*1950*/  IMAD R71, R56, R73, R71 ;  /* 0x0000004938477224 */ /* 0x001fce00078e0247 */
.L_x_3971:
[----:B------:R-:W-:-:S13]  /*1960*/  ISETP.GE.AND P3, PT, R66, 0x6, PT ;  /* 0x000000064200780c */ /* 0x000fda0003f66270 */
[----:B------:R-:W-:Y:S05]  /*1970*/  @!P3 BRA `(.L_x_3973) ;  /* 0x000000000010b947 */ /* 0x000fea0003800000 */
[----:B------:R-:W-:-:S03]  /*1980*/  UMOV UR5, 0xffffffff ;  /* 0xffffffff00057882 */ /* 0x000fc60000000000 */
[----:B------:R-:W-:Y:S05]  /*1990*/  BRA.DIV UR5, `(.L_x_3974) ;  /* 0x0000001205547947 */ /* 0x000fea000b800000 */
[----:B------:R0:W0:Y:S02]  /*19a0*/  SHFL.IDX PT, R74, R72, R12, 0x1f ;  /* 0x00001f0c484a7589 */ /* 0x00002400000e0000 */
.L_x_4021:
[----:B0-----:R-:W-:-:S07]  /*19b0*/  IMAD R71, R43, R74, R71 ;  /* 0x0000004a2b477224 */ /* 0x001fce00078e0247 */
.L_x_3973:
[----:B------:R-:W-:-:S13]  /*19c0*/  ISETP.GE.AND P3, PT, R66, 0x7, PT ;  /* 0x000000074200780c */ /* 0x000fda0003f66270 */
[----:B------:R-:W-:Y:S05]  /*19d0*/  @!P3 BRA `(.L_x_3975) ;  /* 0x000000000010b947 */ /* 0x000fea0003800000 */
[----:B------:R-:W-:-:S03]  /*19e0*/  UMOV UR5, 0xffffffff ;  /* 0xffffffff00057882 */ /* 0x000fc60000000000 */
[----:B------:R-:W-:Y:S05]  /*19f0*/  BRA.DIV UR5, `(.L_x_3976) ;  /* 0x0000001205647947 */ /* 0x000fea000b800000 */
[----:B------:R0:W0:Y:S02]  /*1a00*/  SHFL.IDX PT, R73, R72, R13, 0x1f ;  /* 0x00001f0d48497589 */ /* 0x00002400000e0000 */
.L_x_4024:
[----:B0-----:R-:W-:-:S07]  /*1a10*/  IMAD R71, R42, R73, R71 ;  /* 0x000000492a477224 */ /* 0x001fce00078e0247 */
.L_x_3975:
[----:B------:R-:W-:-:S13]  /*1a20*/  ISETP.GE.AND P3, PT, R66, 0x8, PT ;  /* 0x000000084200780c */ /* 0x000fda0003f66270 */
[----:B------:R-:W-:Y:S05]  /*1a30*/  @!P3 BRA `(.L_x_3977) ;  /* 0x000000000010b947 */ /* 0x000fea0003800000 */
[----:B------:R-:W-:-:S03]  /*1a40*/  UMOV UR5, 0xffffffff ;  /* 0xffffffff00057882 */ /* 0x000fc60000000000 */
[----:B------:R-:W-:Y:S05]  /*1a50*/  BRA.DIV UR5, `(.L_x_3978) ;  /* 0x0000001205707947 */ /* 0x000fea000b800000 */
[----:B------:R0:W0:Y:S02]  /*1a60*/  SHFL.IDX PT, R74, R72, R14, 0x1f ;  /* 0x00001f0e484a7589 */ /* 0x00002400000e0000 */
.L_x_4027:
[----:B01----:R-:W-:-:S07]  /*1a70*/  IMAD R71, R41, R74, R71 ;  /* 0x0000004a29477224 */ /* 0x003fce00078e0247 */
.L_x_3977:
[----:B------:R-:W-:-:S13]  /*1a80*/  ISETP.GE.AND P3, PT, R66, 0x9, PT ;  /* 0x000000094200780c */ /* 0x000fda0003f66270 */
[----:B------:R-:W-:Y:S05]  /*1a90*/  @!P3 BRA `(.L_x_3979) ;  /* 0x000000000010b947 */ /* 0x000fea0003800000 */
[----:B------:R-:W-:-:S03]  /*1aa0*/  UMOV UR5, 0xffffffff ;  /* 0xffffffff00057882 */ /* 0x000fc60000000000 */
[----:B------:R-:W-:Y:S05]  /*1ab0*/  BRA.DIV UR5, `(.L_x_3980) ;  /* 0x0000001205807947 */ /* 0x000fea000b800000 */
[----:B------:R0:W0:Y:S02]  /*1ac0*/  SHFL.IDX PT, R74, R72, R15, 0x1f ;  /* 0x00001f0f484a7589 */ /* 0x00002400000e0000 */
.L_x_4030:
[----:B0-----:R-:W-:-:S07]  /*1ad0*/  IMAD R71, R57, R74, R71 ;  /* 0x0000004a39477224 */ /* 0x001fce00078e0247 */
.L_x_3979:
[----:B------:R-:W-:-:S13]  /*1ae0*/  ISETP.GE.AND P3, PT, R66, 0xa, PT ;  /* 0x0000000a4200780c */ /* 0x000fda0003f66270 */
[----:B------:R-:W-:Y:S05]  /*1af0*/  @!P3 BRA `(.L_x_3981) ;  /* 0x000000000010b947 */ /* 0x000fea0003800000 */
[----:B------:R-:W-:-:S03]  /*1b00*/  UMOV UR5, 0xffffffff ;  /* 0xffffffff00057882 */ /* 0x000fc60000000000 */
[----:B------:R-:W-:Y:S05]  /*1b10*/  BRA.DIV UR5, `(.L_x_3982) ;  /* 0x0000001205907947 */ /* 0x000fea000b800000 */
[----:B------:R0:W0:Y:S02]  /*1b20*/  SHFL.IDX PT, R73, R72, R16, 0x1f ;  /* 0x00001f1048497589 */ /* 0x00002400000e0000 */
.L_x_4033:
[----:B0-----:R-:W-:-:S07]  /*1b30*/  IMAD R71, R40, R73, R71 ;  /* 0x0000004928477224 */ /* 0x001fce00078e0247 */
.L_x_3981:
[----:B------:R-:W-:-:S13]  /*1b40*/  ISETP.GE.AND P3, PT, R66, 0xb, PT ;  /* 0x0000000b4200780c */ /* 0x000fda0003f66270 */
[----:B------:R-:W-:Y:S05]  /*1b50*/  @!P3 BRA `(.L_x_3983) ;  /* 0x000000000010b947 */ /* 0x000fea0003800000 */
[----:B------:R-:W-:-:S03]  /*1b60*/  UMOV UR5, 0xffffffff ;  /* 0xffffffff00057882 */ /* 0x000fc60000000000 */
[----:B------:R-:W-:Y:S05]  /*1b70*/  BRA.DIV UR5, `(.L_x_3984) ;  /* 0x00000012059c7947 */ /* 0x000fea000b800000 */
[----:B------:R0:W0:Y:S02]  /*1b80*/  SHFL.IDX PT, R74, R72, R17, 0x1f ;  /* 0x00001f11484a7589 */ /* 0x00002400000e0000 */
.L_x_4036:
[----:B0-----:R-:W-:-:S07]  /*1b90*/  IMAD R71, R21, R74, R71 ;  /* 0x0000004a15477224 */ /* 0x001fce00078e0247 */
.L_x_3983:
[----:B------:R-:W-:-:S13]  /*1ba0*/  ISETP.GE.AND P3, PT, R66, 0xc, PT ;  /* 0x0000000c4200780c */ /* 0x000fda0003f66270 */
[----:B------:R-:W-:Y:S05]  /*1bb0*/  @!P3 BRA `(.L_x_3985) ;  /* 0x000000000010b947 */ /* 0x000fea0003800000 */
[----:B------:R-:W-:-:S03]  /*1bc0*/  UMOV UR5, 0xffffffff ;  /* 0xffffffff00057882 */ /* 0x000fc60000000000 */
[----:B------:R-:W-:Y:S05]  /*1bd0*/  BRA.DIV UR5, `(.L_x_3986) ;  /* 0x0000001205ac7947 */ /* 0x000fea000b800000 */
[----:B------:R0:W0:Y:S02]  /*1be0*/  SHFL.IDX PT, R73, R72, R18, 0x1f ;  /* 0x00001f1248497589 */ /* 0x00002400000e0000 */
.L_x_4039:
[----:B0-----:R-:W-:-:S07]  /*1bf0*/  IMAD R71, R20, R73, R71 ;  /* 0x0000004914477224 */ /* 0x001fce00078e0247 */
.L_x_3985:
[----:B------:R-:W-:-:S13]  /*1c00*/  ISETP.GE.AND P3, PT, R66, 0xd, PT ;  /* 0x0000000d4200780c */ /* 0x000fda0003f66270 */
[----:B------:R-:W-:Y:S05]  /*1c10*/  @!P3 BRA `(.L_x_3987) ;  /* 0x000000000010b947 */ /* 0x000fea0003800000 */
[----:B------:R-:W-:-:S03]  /*1c20*/  UMOV UR5, 0xffffffff ;  /* 0xffffffff00057882 */ /* 0x000fc60000000000 */
[----:B------:R-:W-:Y:S05]  /*1c30*/  BRA.DIV UR5, `(.L_x_3988) ;  /* 0x0000001205b87947 */ /* 0x000fea000b800000 */
[----:B------:R0:W0:Y:S02]  /*1c40*/  SHFL.IDX PT, R73, R72, R19, 0x1f ;  /* 0x00001f1348497589 */ /* 0x00002400000e0000 */
.L_x_4042:
[----:B0-----:R-:W-:-:S07]  /*1c50*/  IMAD R71, R68, R73, R71 ;  /* 0x0000004944477224 */ /* 0x001fce00078e0247 */
.L_x_3987:
[----:B------:R-:W-:-:S13]  /*1c60*/  ISETP.GE.AND P3, PT, R66, 0xe, PT ;  /* 0x0000000e4200780c */ /* 0x000fda0003f66270 */
[----:B------:R-:W-:Y:S05]  /*1c70*/  @!P3 BRA `(.L_x_3989) ;  /* 0x000000000010b947 */ /* 0x000fea0003800000 */
[----:B------:R-:W-:-:S03]  /*1c80*/  UMOV UR5, 0xffffffff ;  /* 0xffffffff00057882 */ /* 0x000fc60000000000 */
[----:B------:R-:W-:Y:S05]  /*1c90*/  BRA.DIV UR5, `(.L_x_3990) ;  /* 0x0000001205c47947 */ /* 0x000fea000b800000 */
[----:B------:R0:W0:Y:S02]  /*1ca0*/  SHFL.IDX PT, R74, R72, R24, 0x1f ;  /* 0x00001f18484a7589 */ /* 0x00002400000e0000 */
.L_x_4045:
[----:B0-----:R-:W-:-:S07]  /*1cb0*/  IMAD R71, R69, R74, R71 ;  /* 0x0000004a45477224 */ /* 0x001fce00078e0247 */
.L_x_3989:
[----:B------:R-:W-:-:S13]  /*1cc0*/  ISETP.GE.AND P3, PT, R66, 0xf, PT ;  /* 0x0000000f4200780c */ /* 0x000fda0003f66270 */
[----:B------:R-:W-:Y:S05]  /*1cd0*/  @!P3 BRA `(.L_x_3991) ;  /* 0x000000000010b947 */ /* 0x000fea0003800000 */
[----:B------:R-:W-:-:S03]  /*1ce0*/  UMOV UR5, 0xffffffff ;  /* 0xffffffff00057882 */ /* 0x000fc60000000000 */
[----:B------:R-:W-:Y:S05]  /*1cf0*/  BRA.DIV UR5, `(.L_x_3992) ;  /* 0x0000001205d47947 */ /* 0x000fea000b800000 */
[----:B------:R0:W0:Y:S02]  /*1d00*/  SHFL.IDX PT, R73, R72, R25, 0x1f ;  /* 0x00001f1948497589 */ /* 0x00002400000e0000 */
.L_x_4048:
[----:B0-----:R-:W-:-:S07]  /*1d10*/  IMAD R71, R70, R73, R71 ;  /* 0x0000004946477224 */ /* 0x001fce00078e0247 */
.L_x_3991:
[----:B------:R-:W-:-:S13]  /*1d20*/  ISETP.GE.AND P3, PT, R66, 0x10, PT ;  /* 0x000000104200780c */ /* 0x000fda0003f66270 */
[----:B------:R-:W-:Y:S05]  /*1d30*/  @!P3 BRA `(.L_x_3993) ;  /* 0x00000004001cb947 */ /* 0x000fea0003800000 */
[----:B------:R-:W-:-:S03]  /*1d40*/  UMOV UR5, 0xffffffff ;  /* 0xffffffff00057882 */ /* 0x000fc60000000000 */
[----:B------:R-:W-:Y:S05]  /*1d50*/  BRA.DIV UR5, `(.L_x_3994) ;  /* 0x0000001205e07947 */ /* 0x000fea000b800000 */
[----:B--234-:R2:W3:Y:S02]  /*1d60*/  SHFL.IDX PT, R72, R72, R26, 0x1f ;  /* 0x00001f1a48487589 */ /* 0x01c4e400000e0000 */
.L_x_4051:
[----:B0--3--:R-:W-:Y:S01]  /*1d70*/  IMAD R71, R67, R72, R71 ;  /* 0x0000004843477224 */ /* 0x009fe200078e0247 */
[----:B------:R-:W-:Y:S06]  /*1d80*/  BRA `(.L_x_3993) ;  /* 0x0000000400087947 */ /* 0x000fec0003800000 */
.L_x_3962:
        /* <DEDUP_REMOVED lines=66> */
.L_x_3993:
[----:B------:R-:W-:Y:S01]  /*21b0*/  LOP3.LUT P3, RZ, R2, 0x1, RZ, 0xc0, !PT ;  /* 0x0000000102ff7812 */ /* 0x000fe2000786c0ff */
[----:B------:R-:W-:-:S12]  /*21c0*/  WARPSYNC.ALL ;  /* 0x0000000000007948 */ /* 0x000fd80003800000 */
[----:B------:R-:W5:Y:S01]  /*21d0*/  @!P3 S2R R73, SR_CgaCtaId ;  /* 0x000000000049b919 */ /* 0x000f620000008800 */
[----:B------:R-:W-:-:S04]  /*21e0*/  @!P3 MOV R66, 0x400 ;  /* 0x000004000042b802 */ /* 0x000fc80000000f00 */
[----:B--234-:R-:W-:Y:S01]  /*21f0*/  @!P3 IADD3 R72, PT, PT, R66, 0xa80, RZ ;  /* 0x00000a804248b810 */ /* 0x01cfe20007ffe0ff */
[----:B------:R-:W-:Y:S02]  /*2200*/  IMAD.IADD R66, R63, 0x1, R22 ;  /* 0x000000013f427824 */ /* 0x000fe400078e0216 */
[----:B------:R-:W-:Y:S02]  /*2210*/  IMAD.IADD R63, R54, 0x1, R63 ;  /* 0x00000001363f7824 */ /* 0x000fe400078e023f */
        /* <DEDUP_REMOVED lines=9> */
.L_x_3961:
[----:B------:R-:W-:Y:S05]  /*22b0*/  @!P0 BRA `(.L_x_3996) ;  /* 0xffffffec00c08947 */ /* 0x000fea000383ffff */
[----:B------:R-:W-:Y:S05]  /*22c0*/  BSYNC.RECONVERGENT B0 ;  /* 0x0000000000007941 */ /* 0x000fea0003800200 */
.L_x_3960:
[----:B------:R-:W-:-:S05]  /*22d0*/  VIADD R22, R22, 0x10 ;  /* 0x0000001016167836 */ /* 0x000fca0000000000 */
[----:B------:R-:W-:-:S13]  /*22e0*/  ISETP.GE.U32.AND P0, PT, R22, 0x40, PT ;  /* 0x000000401600780c */ /* 0x000fda0003f06070 */
[----:B------:R-:W-:Y:S05]  /*22f0*/  @!P0 BRA `(.L_x_3997) ;  /* 0xffffffec00688947 */ /* 0x000fea000383ffff */
[----:B0-----:R-:W-:Y:S01]  /*2300*/  HFMA2 R40, -RZ, RZ, 0, 1.9073486328125e-06 ;  /* 0x00000020ff287431 */ /* 0x001fe200000001ff */
[----:B------:R-:W-:Y:S01]  /*2310*/  PLOP3.LUT P0, PT, PT, PT, PT, 0x8, 0x80 ;  /* 0x000000000080781c */ /* 0x000fe20003f0e170 */
[----:B------:R-:W-:-:S12]  /*2320*/  @P1 BRA `(.L_x_3998) ;  /* 0xffffffe800f41947 */ /* 0x000fd8000383ffff */
[----:B------:R-:W-:Y:S01]  /*2330*/  LOP3.LUT R40, R53, 0x3, RZ, 0xc0, !PT ;  /* 0x0000000335287812 */ /* 0x000fe200078ec0ff */
        /* <DEDUP_REMOVED lines=17> */
[----:B------:R-:W-:Y:S01]  /*2450*/  LEA R22, R2, UR8, 0x2 ;  /* 0x0000000802167c11 */ /* 0x000fe2000f8e10ff */
        /* <DEDUP_REMOVED lines=21> */
.L_x_4000:
[----:B------:R-:W-:Y:S05]  /*25b0*/  BSYNC.RECONVERGENT B0 ;  /* 0x0000000000007941 */ /* 0x000fea0003800200 */
.L_x_3999:
[----:B0-23--:R-:W-:Y:S01]  /*25c0*/  LOP3.LUT R20, R53, 0xffff, RZ, 0xc0, !PT ;  /* 0x0000ffff35147812 */ /* 0x00dfe200078ec0ff */
[----:B------:R-:W-:Y:S03]  /*25d0*/  BSSY.RECONVERGENT B0, `(.L_x_4001) ;  /* 0x000001f000007945 */ /* 0x000fe60003800200 */
[----:B------:R-:W-:-:S13]  /*25e0*/  ISETP.GE.U32.AND P0, PT, R20, 0x2, PT ;  /* 0x000000021400780c */ /* 0x000fda0003f06070 */
[----:B------:R-:W-:Y:S05]  /*25f0*/  @!P0 BRA `(.L_x_4002) ;  /* 0x0000000000708947 */ /* 0x000fea0003800000 */
[----:B------:R-:W0:Y:S01]  /*2600*/  S2R R21, SR_CgaCtaId ;  /* 0x0000000000157919 */ /* 0x000e220000008800 */
[----:B------:R-:W-:-:S05]  /*2610*/  MOV R20, 0x400 ;  /* 0x0000040000147802 */ /* 0x000fca0000000f00 */
[----:B------:R-:W-:-:S05]  /*2620*/  VIADD R20, R20, 0xa80 ;  /* 0x00000a8014147836 */ /* 0x000fca0000000000 */
[----:B0-----:R-:W-:-:S07]  /*2630*/  LEA R67, R21, R20, 0x18 ;  /* 0x0000001415437211 */ /* 0x001fce00078ec0ff */
.L_x_4003:
[C---:B0-----:R-:W-:Y:S01]  /*2640*/  IMAD R42, R56.reuse, 0x4, R67 ;  /* 0x00000004382a7824 */ /* 0x041fe200078e0243 */
[----:B------:R-:W0:Y:S01]  /*2650*/  LDC.64 R20, c[0x0][0x3a0] ;  /* 0x0000e800ff147b82 */ /* 0x000e220000000a00 */
[----:B------:R-:W-:-:S03]  /*2660*/  VIADD R23, R56, UR5 ;  /* 0x0000000538177c36 */ /* 0x000fc60008000000 */
[C---:B------:R-:W-:Y:S01]  /*2670*/  IADD3 R58, PT, PT, R57.reuse, R42, RZ ;  /* 0x0000002a393a7210 */ /* 0x040fe20007ffe0ff */
[----:B------:R2:W3:Y:S04]  /*2680*/  LDS R59, [R42] ;  /* 0x000000002a3b7984 */ /* 0x0004e80000000800 */
[C---:B------:R-:W-:Y:S01]  /*2690*/  IMAD.IADD R60, R57.reuse, 0x1, R58 ;  /* 0x00000001393c7824 */ /* 0x040fe200078e023a */
[----:B------:R-:W4:Y:S03]  /*26a0*/  LDS R61, [R58] ;  /* 0x000000003a3d7984 */ /* 0x000f260000000800 */
[----:B------:R-:W-:Y:S01]  /*26b0*/  IMAD.IADD R62, R57, 0x1, R60 ;  /* 0x00000001393e7824 */ /* 0x000fe200078e023c */
[----:B------:R-:W5:Y:S04]  /*26c0*/  LDS R63, [R60] ;  /* 0x000000003c3f7984 */ /* 0x000f680000000800 */
[----:B------:R-:W5:Y:S01]  /*26d0*/  LDS R65, [R62] ;  /* 0x000000003e417984 */ /* 0x000f620000000800 */
[----:B0-----:R-:W-:-:S03]  /*26e0*/  IMAD.WIDE R20, R23, 0x4, R20 ;  /* 0x0000000417147825 */ /* 0x001fc600078e0214 */
[----:B------:R-:W-:-:S04]  /*26f0*/  IADD3 R22, P0, PT, R57, R20, RZ ;  /* 0x0000001439167210 */ /* 0x000fc80007f1e0ff */
[----:B------:R-:W-:Y:S02]  /*2700*/  IADD3.X R23, PT, PT, RZ, R21, RZ, P0, !PT ;  /* 0x00000015ff177210 */ /* 0x000fe400007fe4ff */
[C---:B------:R-:W-:Y:S01]  /*2710*/  IADD3 R40, P0, PT, R57.reuse, R22, RZ ;  /* 0x0000001639287210 */ /* 0x040fe20007f1e0ff */
[----:B------:R-:W-:-:S04]  /*2720*/  IMAD.IADD R56, R57, 0x1, R56 ;  /* 0x0000000139387824 */ /* 0x000fc800078e0238 */
[----:B-1----:R-:W-:Y:S01]  /*2730*/  IMAD.X R41, RZ, RZ, R23, P0 ;  /* 0x000000ffff297224 */ /* 0x002fe200000e0617 */
[----:B--2---:R-:W-:Y:S01]  /*2740*/  IADD3 R42, P0, PT, R57, R40, RZ ;  /* 0x00000028392a7210 */ /* 0x004fe20007f1e0ff */
[----:B---3--:R0:W-:Y:S04]  /*2750*/  REDG.E.ADD.STRONG.GPU desc[UR10][R20.64], R59 ;  /* 0x0000003b1400798e */ /* 0x0081e8000c12e10a */
[----:B------:R-:W-:Y:S01]  /*2760*/  IMAD.X R43, RZ, RZ, R41, P0 ;  /* 0x000000ffff2b7224 */ /* 0x000fe200000e0629 */
[----:B------:R-:W-:Y:S01]  /*2770*/  ISETP.GE.U32.AND P0, PT, R56, 0x100, PT ;  /* 0x000001003800780c */ /* 0x000fe20003f06070 */
[----:B----4-:R0:W-:Y:S04]  /*2780*/  REDG.E.ADD.STRONG.GPU desc[UR10][R22.64], R61 ;  /* 0x0000003d1600798e */ /* 0x0101e8000c12e10a */
[----:B-----5:R0:W-:Y:S04]  /*2790*/  REDG.E.ADD.STRONG.GPU desc[UR10][R40.64], R63 ;  /* 0x0000003f2800798e */ /* 0x0201e8000c12e10a */
[----:B------:R0:W-:Y:S04]  /*27a0*/  REDG.E.ADD.STRONG.GPU desc[UR10][R42.64], R65 ;  /* 0x000000412a00798e */ /* 0x0001e8000c12e10a */
[----:B------:R-:W-:Y:S05]  /*27b0*/  @!P0 BRA `(.L_x_4003) ;  /* 0xfffffffc00a08947 */ /* 0x000fea000383ffff */
.L_x_4002:
[----:B------:R-:W-:Y:S05]  /*27c0*/  BSYNC.RECONVERGENT B0 ;  /* 0x0000000000007941 */ /* 0x000fea0003800200 */
.L_x_4001:
[----:B------:R-:W2:Y:S02]  /*27d0*/  LDCU UR5, c[0x0][0x374] ;  /* 0x00006e80ff0577ac */ /* 0x000ea40008000800 */
[----:B--2---:R-:W-:Y:S02]  /*27e0*/  UIADD3 UR4, UPT, UPT, UR5, UR4, URZ ;  /* 0x0000000405047290 */ /* 0x004fe4000fffe0ff */
[----:B------:R-:W-:-:S04]  /*27f0*/  USHF.L.U32 UR5, UR5, 0x2, URZ ;  /* 0x0000000205057899 */ /* 0x000fc800080006ff */
[----:B------:R-:W-:-:S09]  /*2800*/  UISETP.GE.U32.AND UP0, UPT, UR4, UR5, UPT ;  /* 0x000000050400728c */ /* 0x000fd2000bf06070 */
[----:B------:R-:W-:Y:S05]  /*2810*/  BRA.U !UP0, `(.L_x_4004) ;  /* 0xffffffe108f87547 */ /* 0x000fea000b83ffff */
[----:B------:R-:W-:Y:S05]  /*2820*/  EXIT ;  /* 0x000000000000794d */ /* 0x000fea0003800000 */
.L_x_3964:
[----:B------:R-:W-:Y:S01]  /*2830*/  IMAD.MOV.U32 R73, RZ, RZ, -0x1 ;  /* 0xffffffffff497424 */ /* 0x000fe200078e00ff */
[----:B------:R-:W-:Y:S01]  /*2840*/  MOV R75, R27 ;  /* 0x0000001b004b7202 */ /* 0x000fe20000000f00 */
[----:B------:R-:W-:-:S07]  /*2850*/  IMAD.MOV.U32 R76, RZ, RZ, 0x1f ;  /* 0x0000001fff4c7424 */ /* 0x000fce00078e00ff */
[----:B01----:R-:W-:Y:S05]  /*2860*/  WARPSYNC.COLLECTIVE R73, `(.L_x_4005) ;  /* 0x0000000049087348 */ /* 0x003fea0003c00000 */
[----:B------:R2:W3:Y:S02]  /*2870*/  SHFL.IDX P3, R73, R72, R75, R76 ;  /* 0x0000004b48497389 */ /* 0x0004e4000006004c */
[----:B0123--:R-:W-:Y:S05]  /*2880*/  ENDCOLLECTIVE ;  /* 0x000000000000791b */ /* 0x00ffea0003800000 */
.L_x_4005:
[----:B------:R-:W-:Y:S01]  /*2890*/  IMAD.MOV.U32 R74, RZ, RZ, R73 ;  /* 0x000000ffff4a7224 */ /* 0x000fe200078e0049 */
[----:B------:R-:W-:Y:S06]  /*28a0*/  BRA `(.L_x_4006) ;  /* 0xffffffec00c87947 */ /* 0x000fec000383ffff */
.L_x_3966:
[----:B------:R-:W-:Y:S01]  /*28b0*/  BSSY B1, `(.L_x_4007) ;  /* 0x0000007000017945 */ /* 0x000fe20003800000 */
[----:B------:R-:W-:Y:S01]  /*28c0*/  MOV R75, R8 ;  /* 0x00000008004b7202 */ /* 0x000fe20000000f00 */
[----:B------:R-:W-:Y:S02]  /*28d0*/  IMAD.MOV.U32 R76, RZ, RZ, 0x1f ;  /* 0x0000001fff4c7424 */ /* 0x000fe400078e00ff */
[----:B------:R-:W-:-:S07]  /*28e0*/  IMAD.MOV.U32 R73, RZ, RZ, -0x1 ;  /* 0xffffffffff497424 */ /* 0x000fce00078e00ff */
[----:B012---:R-:W-:Y:S05]  /*28f0*/  WARPSYNC.COLLECTIVE R73, `(.L_x_4008) ;  /* 0x0000000049087348 */ /* 0x007fea0003c00000 */
[----:B------:R3:W4:Y:S02]  /*2900*/  SHFL.IDX P3, R73, R72, R75, R76 ;  /* 0x0000004b48497389 */ /* 0x000724000006004c */
[----:B01234-:R-:W-:Y:S05]  /*2910*/  ENDCOLLECTIVE ;  /* 0x000000000000791b */ /* 0x01ffea0003800000 */
.L_x_4008:
[----:B------:R-:W-:Y:S05]  /*2920*/  BSYNC B1 ;  /* 0x0000000000017941 */ /* 0x000fea0003800000 */
.L_x_4007:
[----:B------:R-:W-:Y:S05]  /*2930*/  BRA `(.L_x_4009) ;  /* 0xffffffec00bc7947 */ /* 0x000fea000383ffff */
.L_x_3968:
[----:B------:R-:W-:Y:S01]  /*2940*/  HFMA2 R76, -RZ, RZ, 0, 1.847743988037109375e-06 ;  /* 0x0000001fff4c7431 */ /* 0x000fe200000001ff */
[----:B------:R-:W-:Y:S01]  /*2950*/  BSSY B1, `(.L_x_4010) ;  /* 0x0000006000017945 */ /* 0x000fe20003800000 */
[----:B------:R-:W-:Y:S02]  /*2960*/  IMAD.MOV.U32 R75, RZ, RZ, R9 ;  /* 0x000000ffff4b7224 */ /* 0x000fe400078e0009 */
[----:B------:R-:W-:-:S07]  /*2970*/  IMAD.MOV.U32 R73, RZ, RZ, -0x1 ;  /* 0xffffffffff497424 */ /* 0x000fce00078e00ff */
[----:B0123--:R-:W-:Y:S05]  /*2980*/  WARPSYNC.COLLECTIVE R73, `(.L_x_4011) ;  /* 0x0000000049087348 */ /* 0x00ffea0003c00000 */
[----:B------:R4:W0:Y:S02]  /*2990*/  SHFL.IDX P3, R73, R72, R75, R76 ;  /* 0x0000004b48497389 */ /* 0x000824000006004c */
[----:B01234-:R-:W-:Y:S05]  /*29a0*/  ENDCOLLECTIVE ;  /* 0x000000000000791b */ /* 0x01ffea0003800000 */
.L_x_4011:
[----:B------:R-:W-:Y:S05]  /*29b0*/  BSYNC B1 ;  /* 0x0000000000017941 */ /* 0x000fea0003800000 */
.L_x_4010:
[----:B------:R-:W-:Y:S05]  /*29c0*/  BRA `(.L_x_4012) ;  /* 0xffffffec00b07947 */ /* 0x000fea000383ffff */
.L_x_3970:
[----:B------:R-:W-:Y:S01]  /*29d0*/  BSSY B1, `(.L_x_4013) ;  /* 0x0000007000017945 */ /* 0x000fe20003800000 */
[----:B------:R-:W-:Y:S01]  /*29e0*/  IMAD.MOV.U32 R75, RZ, RZ, R10 ;  /* 0x000000ffff4b7224 */ /* 0x000fe200078e000a */
[----:B------:R-:W-:Y:S01]  /*29f0*/  MOV R73, 0xffffffff ;  /* 0xffffffff00497802 */ /* 0x000fe20000000f00 */
[----:B------:R-:W-:-:S07]  /*2a00*/  IMAD.MOV.U32 R76, RZ, RZ, 0x1f ;  /* 0x0000001fff4c7424 */ /* 0x000fce00078e00ff */
[----:B01234-:R-:W-:Y:S05]  /*2a10*/  WARPSYNC.COLLECTIVE R73, `(.L_x_4014) ;  /* 0x0000000049087348 */ /* 0x01ffea0003c00000 */
[----:B------:R0:W0:Y:S02]  /*2a20*/  SHFL.IDX P3, R73, R72, R75, R76 ;  /* 0x0000004b48497389 */ /* 0x000024000006004c */
[----:B01234-:R-:W-:Y:S05]  /*2a30*/  ENDCOLLECTIVE ;  /* 0x000000000000791b */ /* 0x01ffea0003800000 */
.L_x_4014:
[----:B------:R-:W-:Y:S05]  /*2a40*/  BSYNC B1 ;  /* 0x0000000000017941 */ /* 0x000fea0003800000 */
.L_x_4013:
[----:B------:R-:W-:Y:S05]  /*2a50*/  BRA `(.L_x_4015) ;  /* 0xffffffec00a47947 */ /* 0x000fea000383ffff */
.L_x_3972:
[----:B------:R-:W-:Y:S01]  /*2a60*/  BSSY B1, `(.L_x_4016) ;  /* 0x0000007000017945 */ /* 0x000fe20003800000 */
[----:B------:R-:W-:Y:S02]  /*2a70*/  IMAD.MOV.U32 R75, RZ, RZ, R11 ;  /* 0x000000ffff4b7224 */ /* 0x000fe400078e000b */
[----:B------:R-:W-:Y:S02]  /*2a80*/  IMAD.MOV.U32 R76, RZ, RZ, 0x1f ;  /* 0x0000001fff4c7424 */ /* 0x000fe400078e00ff */
[----:B------:R-:W-:-:S07]  /*2a90*/  IMAD.MOV.U32 R73, RZ, RZ, -0x1 ;  /* 0xffffffffff497424 */ /* 0x000fce00078e00ff */
[----:B01234-:R-:W-:Y:S05]  /*2aa0*/  WARPSYNC.COLLECTIVE R73, `(.L_x_4017) ;  /* 0x0000000049087348 */ /* 0x01ffea0003c00000 */
[----:B------:R0:W0:Y:S02]  /*2ab0*/  SHFL.IDX P3, R73, R72, R75, R76 ;  /* 0x0000004b48497389 */ /* 0x000024000006004c */
[----:B01234-:R-:W-:Y:S05]  /*2ac0*/  ENDCOLLECTIVE ;  /* 0x000000000000791b */ /* 0x01ffea0003800000 */
.L_x_4017:
[----:B------:R-:W-:Y:S05]  /*2ad0*/  BSYNC B1 ;  /* 0x0000000000017941 */ /* 0x000fea0003800000 */
.L_x_4016:
[----:B------:R-:W-:Y:S05]  /*2ae0*/  BRA `(.L_x_4018) ;  /* 0xffffffec00987947 */ /* 0x000fea000383ffff */
.L_x_3974:
[----:B------:R-:W-:Y:S01]  /*2af0*/  BSSY B1, `(.L_x_4019) ;  /* 0x0000007000017945 */ /* 0x000fe20003800000 */
[----:B------:R-:W-:Y:S01]  /*2b00*/  MOV R75, R12 ;  /* 0x0000000c004b7202 */ /* 0x000fe20000000f00 */
[----:B------:R-:W-:Y:S02]  /*2b10*/  IMAD.MOV.U32 R76, RZ, RZ, 0x1f ;  /* 0x0000001fff4c7424 */ /* 0x000fe400078e00ff */
[----:B------:R-:W-:-:S07]  /*2b20*/  IMAD.MOV.U32 R73, RZ, RZ, -0x1 ;  /* 0xffffffffff497424 */ /* 0x000fce00078e00ff */
[----:B01234-:R-:W-:Y:S05]  /*2b30*/  WARPSYNC.COLLECTIVE R73, `(.L_x_4020) ;  /* 0x0000000049087348 */ /* 0x01ffea0003c00000 */
[----:B------:R0:W0:Y:S02]  /*2b40*/  SHFL.IDX P3, R73, R72, R75, R76 ;  /* 0x0000004b48497389 */ /* 0x000024000006004c */
[----:B01234-:R-:W-:Y:S05]  /*2b50*/  ENDCOLLECTIVE ;  /* 0x000000000000791b */ /* 0x01ffea0003800000 */
.L_x_4020:
[----:B------:R-:W-:Y:S05]  /*2b60*/  BSYNC B1 ;  /* 0x0000000000017941 */ /* 0x000fea0003800000 */
.L_x_4019:
[----:B------:R-:W-:Y:S01]  /*2b70*/  IMAD.MOV.U32 R74, RZ, RZ, R73 ;  /* 0x000000ffff4a7224 */ /* 0x000fe200078e0049 */
[----:B------:R-:W-:Y:S06]  /*2b80*/  BRA `(.L_x_4021) ;  /* 0xffffffec00887947 */ /* 0x000fec000383ffff */
.L_x_3976:
[----:B------:R-:W-:Y:S01]  /*2b90*/  BSSY B1, `(.L_x_4022) ;  /* 0x0000007000017945 */ /* 0x000fe20003800000 */
[----:B------:R-:W-:Y:S01]  /*2ba0*/  MOV R75, R13 ;  /* 0x0000000d004b7202 */ /* 0x000fe20000000f00 */
[----:B------:R-:W-:Y:S02]  /*2bb0*/  IMAD.MOV.U32 R76, RZ, RZ, 0x1f ;  /* 0x0000001fff4c7424 */ /* 0x000fe400078e00ff */
[----:B------:R-:W-:-:S07]  /*2bc0*/  IMAD.MOV.U32 R73, RZ, RZ, -0x1 ;  /* 0xffffffffff497424 */ /* 0x000fce00078e00ff */
[----:B01234-:R-:W-:Y:S05]  /*2bd0*/  WARPSYNC.COLLECTIVE R73, `(.L_x_4023) ;  /* 0x0000000049087348 */ /* 0x01ffea0003c00000 */
[----:B------:R0:W0:Y:S02]  /*2be0*/  SHFL.IDX P3, R73, R72, R75, R76 ;  /* 0x0000004b48497389 */ /* 0x000024000006004c */
[----:B01234-:R-:W-:Y:S05]  /*2bf0*/  ENDCOLLECTIVE ;  /* 0x000000000000791b */ /* 0x01ffea0003800000 */
.L_x_4023:
[----:B------:R-:W-:Y:S05]  /*2c00*/  BSYNC B1 ;  /* 0x0000000000017941 */ /* 0x000fea0003800000 */
.L_x_4022:
[----:B------:R-:W-:Y:S05]  /*2c10*/  BRA `(.L_x_4024) ;  /* 0xffffffec007c7947 */ /* 0x000fea000383ffff */
.L_x_3978:
[----:B------:R-:W-:Y:S01]  /*2c20*/  HFMA2 R76, -RZ, RZ, 0, 1.847743988037109375e-06 ;  /* 0x0000001fff4c7431 */ /* 0x000fe200000001ff */
[----:B------:R-:W-:Y:S01]  /*2c30*/  BSSY B1, `(.L_x_4025) ;  /* 0x0000006000017945 */ /* 0x000fe20003800000 */
[----:B------:R-:W-:Y:S02]  /*2c40*/  IMAD.MOV.U32 R75, RZ, RZ, R14 ;  /* 0x000000ffff4b7224 */ /* 0x000fe400078e000e */
[----:B------:R-:W-:-:S07]  /*2c50*/  IMAD.MOV.U32 R73, RZ, RZ, -0x1 ;  /* 0xffffffffff497424 */ /* 0x000fce00078e00ff */
[----:B01234-:R-:W-:Y:S05]  /*2c60*/  WARPSYNC.COLLECTIVE R73, `(.L_x_4026) ;  /* 0x0000000049087348 */ /* 0x01ffea0003c00000 */
[----:B------:R0:W0:Y:S02]  /*2c70*/  SHFL.IDX P3, R73, R72, R75, R76 ;  /* 0x0000004b48497389 */ /* 0x000024000006004c */
[----:B01234-:R-:W-:Y:S05]  /*2c80*/  ENDCOLLECTIVE ;  /* 0x000000000000791b */ /* 0x01ffea0003800000 */
.L_x_4026:
[----:B------:R-:W-:Y:S05]  /*2c90*/  BSYNC B1 ;  /* 0x0000000000017941 */ /* 0x000fea0003800000 */
.L_x_4025:
[----:B------:R-:W-:Y:S01]  /*2ca0*/  IMAD.MOV.U32 R74, RZ, RZ, R73 ;  /* 0x000000ffff4a7224 */ /* 0x000fe200078e0049 */
[----:B------:R-:W-:Y:S06]  /*2cb0*/  BRA `(.L_x_4027) ;  /* 0xffffffec006c7947 */ /* 0x000fec000383ffff */
.L_x_3980:
[----:B------:R-:W-:Y:S01]  /*2cc0*/  BSSY B1, `(.L_x_4028) ;  /* 0x0000007000017945 */ /* 0x000fe20003800000 */
[----:B------:R-:W-:Y:S01]  /*2cd0*/  IMAD.MOV.U32 R75, RZ, RZ, R15 ;  /* 0x000000ffff4b7224 */ /* 0x000fe200078e000f */
[----:B------:R-:W-:Y:S01]  /*2ce0*/  MOV R76, 0x1f ;  /* 0x0000001f004c7802 */ /* 0x000fe20000000f00 */
[----:B------:R-:W-:-:S07]  /*2cf0*/  IMAD.MOV.U32 R73, RZ, RZ, -0x1 ;  /* 0xffffffffff497424 */ /* 0x000fce00078e00ff */
[----:B01234-:R-:W-:Y:S05]  /*2d00*/  WARPSYNC.COLLECTIVE R73, `(.L_x_4029) ;  /* 0x0000000049087348 */ /* 0x01ffea0003c00000 */
[----:B------:R0:W0:Y:S02]  /*2d10*/  SHFL.IDX P3, R73, R72, R75, R76 ;  /* 0x0000004b48497389 */ /* 0x000024000006004c */
[----:B01234-:R-:W-:Y:S05]  /*2d20*/  ENDCOLLECTIVE ;  /* 0x000000000000791b */ /* 0x01ffea0003800000 */
.L_x_4029:
[----:B------:R-:W-:Y:S05]  /*2d30*/  BSYNC B1 ;  /* 0x0000000000017941 */ /* 0x000fea0003800000 */
.L_x_4028:
[----:B------:R-:W-:Y:S01]  /*2d40*/  IMAD.MOV.U32 R74, RZ, RZ, R73 ;  /* 0x000000ffff4a7224 */ /* 0x000fe200078e0049 */
[----:B------:R-:W-:Y:S06]  /*2d50*/  BRA `(.L_x_4030) ;  /* 0xffffffec005c7947 */ /* 0x000fec000383ffff */
.L_x_3982:
[----:B------:R-:W-:Y:S01]  /*2d60*/  HFMA2 R76, -RZ, RZ, 0, 1.847743988037109375e-06 ;  /* 0x0000001fff4c7431 */ /* 0x000fe200000001ff */
[----:B------:R-:W-:Y:S01]  /*2d70*/  BSSY B1, `(.L_x_4031) ;  /* 0x0000006000017945 */ /* 0x000fe20003800000 */
[----:B------:R-:W-:Y:S02]  /*2d80*/  IMAD.MOV.U32 R75, RZ, RZ, R16 ;  /* 0x000000ffff4b7224 */ /* 0x000fe400078e0010 */
[----:B------:R-:W-:-:S07]  /*2d90*/  IMAD.MOV.U32 R73, RZ, RZ, -0x1 ;  /* 0xffffffffff497424 */ /* 0x000fce00078e00ff */
[----:B01234-:R-:W-:Y:S05]  /*2da0*/  WARPSYNC.COLLECTIVE R73, `(.L_x_4032) ;  /* 0x0000000049087348 */ /* 0x01ffea0003c00000 */
[----:B------:R0:W0:Y:S02]  /*2db0*/  SHFL.IDX P3, R73, R72, R75, R76 ;  /* 0x0000004b48497389 */ /* 0x000024000006004c */
[----:B01234-:R-:W-:Y:S05]  /*2dc0*/  ENDCOLLECTIVE ;  /* 0x000000000000791b */ /* 0x01ffea0003800000 */
.L_x_4032:
[----:B------:R-:W-:Y:S05]  /*2dd0*/  BSYNC B1 ;  /* 0x0000000000017941 */ /* 0x000fea0003800000 */
.L_x_4031:
[----:B------:R-:W-:Y:S05]  /*2de0*/  BRA `(.L_x_4033) ;  /* 0xffffffec00507947 */ /* 0x000fea000383ffff */
.L_x_3984:
[----:B------:R-:W-:Y:S01]  /*2df0*/  BSSY B1, `(.L_x_4034) ;  /* 0x0000007000017945 */ /* 0x000fe20003800000 */
[----:B------:R-:W-:Y:S01]  /*2e00*/  IMAD.MOV.U32 R75, RZ, RZ, R17 ;  /* 0x000000ffff4b7224 */ /* 0x000fe200078e0011 */
[----:B------:R-:W-:Y:S01]  /*2e10*/  MOV R73, 0xffffffff ;  /* 0xffffffff00497802 */ /* 0x000fe20000000f00 */
[----:B------:R-:W-:-:S07]  /*2e20*/  IMAD.MOV.U32 R76, RZ, RZ, 0x1f ;  /* 0x0000001fff4c7424 */ /* 0x000fce00078e00ff */
[----:B01234-:R-:W-:Y:S05]  /*2e30*/  WARPSYNC.COLLECTIVE R73, `(.L_x_4035) ;  /* 0x0000000049087348 */ /* 0x01ffea0003c00000 */
[----:B------:R0:W0:Y:S02]  /*2e40*/  SHFL.IDX P3, R73, R72, R75, R76 ;  /* 0x0000004b48497389 */ /* 0x000024000006004c */
[----:B01234-:R-:W-:Y:S05]  /*2e50*/  ENDCOLLECTIVE ;  /* 0x000000000000791b */ /* 0x01ffea0003800000 */
.L_x_4035:
[----:B------:R-:W-:Y:S05]  /*2e60*/  BSYNC B1 ;  /* 0x0000000000017941 */ /* 0x000fea0003800000 */
.L_x_4034:
[----:B------:R-:W-:Y:S01]  /*2e70*/  IMAD.MOV.U32 R74, RZ, RZ, R73 ;  /* 0x000000ffff4a7224 */ /* 0x000fe200078e0049 */
[----:B------:R-:W-:Y:S06]  /*2e80*/  BRA `(.L_x_4036) ;  /* 0xffffffec00407947 */ /* 0x000fec000383ffff */
.L_x_3986:
[----:B------:R-:W-:Y:S01]  /*2e90*/  BSSY B1, `(.L_x_4037) ;  /* 0x0000007000017945 */ /* 0x000fe20003800000 */
[----:B------:R-:W-:Y:S01]  /*2ea0*/  IMAD.MOV.U32 R75, RZ, RZ, R18 ;  /* 0x000000ffff4b7224 */ /* 0x000fe200078e0012 */
[----:B------:R-:W-:Y:S01]  /*2eb0*/  MOV R73, 0xffffffff ;  /* 0xffffffff00497802 */ /* 0x000fe20000000f00 */
[----:B------:R-:W-:-:S07]  /*2ec0*/  IMAD.MOV.U32 R76, RZ, RZ, 0x1f ;  /* 0x0000001fff4c7424 */ /* 0x000fce00078e00ff */
[----:B01234-:R-:W-:Y:S05]  /*2ed0*/  WARPSYNC.COLLECTIVE R73, `(.L_x_4038) ;  /* 0x0000000049087348 */ /* 0x01ffea0003c00000 */
[----:B------:R0:W0:Y:S02]  /*2ee0*/  SHFL.IDX P3, R73, R72, R75, R76 ;  /* 0x0000004b48497389 */ /* 0x000024000006004c */
[----:B01234-:R-:W-:Y:S05]  /*2ef0*/  ENDCOLLECTIVE ;  /* 0x000000000000791b */ /* 0x01ffea0003800000 */
.L_x_4038:
[----:B------:R-:W-:Y:S05]  /*2f00*/  BSYNC B1 ;  /* 0x0000000000017941 */ /* 0x000fea0003800000 */
.L_x_4037:
[----:B------:R-:W-:Y:S05]  /*2f10*/  BRA `(.L_x_4039) ;  /* 0xffffffec00347947 */ /* 0x000fea000383ffff */
.L_x_3988:
[----:B------:R-:W-:Y:S01]  /*2f20*/  BSSY B1, `(.L_x_4040) ;  /* 0x0000007000017945 */ /* 0x000fe20003800000 */
[----:B------:R-:W-:Y:S02]  /*2f30*/  IMAD.MOV.U32 R75, RZ, RZ, R19 ;  /* 0x000000ffff4b7224 */ /* 0x000fe400078e0013 */
[----:B------:R-:W-:Y:S02]  /*2f40*/  IMAD.MOV.U32 R76, RZ, RZ, 0x1f ;  /* 0x0000001fff4c7424 */ /* 0x000fe400078e00ff */
[----:B------:R-:W-:-:S07]  /*2f50*/  IMAD.MOV.U32 R73, RZ, RZ, -0x1 ;  /* 0xffffffffff497424 */ /* 0x000fce00078e00ff */
[----:B01234-:R-:W-:Y:S05]  /*2f60*/  WARPSYNC.COLLECTIVE R73, `(.L_x_4041) ;  /* 0x0000000049087348 */ /* 0x01ffea0003c00000 */
[----:B------:R0:W0:Y:S02]  /*2f70*/  SHFL.IDX P3, R73, R72, R75, R76 ;  /* 0x0000004b48497389 */ /* 0x000024000006004c */
[----:B01234-:R-:W-:Y:S05]  /*2f80*/  ENDCOLLECTIVE ;  /* 0x000000000000791b */ /* 0x01ffea0003800000 */
.L_x_4041:
[----:B------:R-:W-:Y:S05]  /*2f90*/  BSYNC B1 ;  /* 0x0000000000017941 */ /* 0x000fea0003800000 */
.L_x_4040:
[----:B------:R-:W-:Y:S05]  /*2fa0*/  BRA `(.L_x_4042) ;  /* 0xffffffec00287947 */ /* 0x000fea000383ffff */
.L_x_3990:
[----:B------:R-:W-:Y:S01]  /*2fb0*/  BSSY B1, `(.L_x_4043) ;  /* 0x0000007000017945 */ /* 0x000fe20003800000 */
[----:B------:R-:W-:Y:S01]  /*2fc0*/  MOV R75, R24 ;  /* 0x00000018004b7202 */ /* 0x000fe20000000f00 */
[----:B------:R-:W-:Y:S02]  /*2fd0*/  IMAD.MOV.U32 R76, RZ, RZ, 0x1f ;  /* 0x0000001fff4c7424 */ /* 0x000fe400078e00ff */
[----:B------:R-:W-:-:S07]  /*2fe0*/  IMAD.MOV.U32 R73, RZ, RZ, -0x1 ;  /* 0xffffffffff497424 */ /* 0x000fce00078e00ff */
[----:B01234-:R-:W-:Y:S05]  /*2ff0*/  WARPSYNC.COLLECTIVE R73, `(.L_x_4044) ;  /* 0x0000000049087348 */ /* 0x01ffea0003c00000 */
[----:B------:R0:W0:Y:S02]  /*3000*/  SHFL.IDX P3, R73, R72, R75, R76 ;  /* 0x0000004b48497389 */ /* 0x000024000006004c */
[----:B01234-:R-:W-:Y:S05]  /*3010*/  ENDCOLLECTIVE ;  /* 0x000000000000791b */ /* 0x01ffea0003800000 */
.L_x_4044:
[----:B------:R-:W-:Y:S05]  /*3020*/  BSYNC B1 ;  /* 0x0000000000017941 */ /* 0x000fea0003800000 */
.L_x_4043:
[----:B------:R-:W-:Y:S01]  /*3030*/  IMAD.MOV.U32 R74, RZ, RZ, R73 ;  /* 0x000000ffff4a7224 */ /* 0x000fe200078e0049 */
[----:B------:R-:W-:Y:S06]  /*3040*/  BRA `(.L_x_4045) ;  /* 0xffffffec00187947 */ /* 0x000fec000383ffff */
.L_x_3992:
[----:B------:R-:W-:Y:S01]  /*3050*/  BSSY B1, `(.L_x_4046) ;  /* 0x0000007000017945 */ /* 0x000fe20003800000 */
[----:B------:R-:W-:Y:S01]  /*3060*/  MOV R75, R25 ;  /* 0x00000019004b7202 */ /* 0x000fe20000000f00 */
[----:B------:R-:W-:Y:S02]  /*3070*/  IMAD.MOV.U32 R76, RZ, RZ, 0x1f ;  /* 0x0000001fff4c7424 */ /* 0x000fe400078e00ff */
[----:B------:R-:W-:-:S07]  /*3080*/  IMAD.MOV.U32 R73, RZ, RZ, -0x1 ;  /* 0xffffffffff497424 */ /* 0x000fce00078e00ff */
[----:B01234-:R-:W-:Y:S05]  /*3090*/  WARPSYNC.COLLECTIVE R73, `(.L_x_4047) ;  /* 0x0000000049087348 */ /* 0x01ffea0003c00000 */
[----:B------:R0:W0:Y:S02]  /*30a0*/  SHFL.IDX P3, R73, R72, R75, R76 ;  /* 0x0000004b48497389 */ /* 0x000024000006004c */
[----:B01234-:R-:W-:Y:S05]  /*30b0*/  ENDCOLLECTIVE ;  /* 0x000000000000791b */ /* 0x01ffea0003800000 */
.L_x_4047:
[----:B------:R-:W-:Y:S05]  /*30c0*/  BSYNC B1 ;  /* 0x0000000000017941 */ /* 0x000fea0003800000 */
.L_x_4046:
[----:B------:R-:W-:Y:S05]  /*30d0*/  BRA `(.L_x_4048) ;  /* 0xffffffec000c7947 */ /* 0x000fea000383ffff */
.L_x_3994:
[----:B------:R-:W-:Y:S01]  /*30e0*/  HFMA2 R76, -RZ, RZ, 0, 1.847743988037109375e-06 ;  /* 0x0000001fff4c7431 */ /* 0x000fe200000001ff */
[----:B------:R-:W-:Y:S01]  /*30f0*/  BSSY B1, `(.L_x_4049) ;  /* 0x0000006000017945 */ /* 0x000fe20003800000 */
[----:B------:R-:W-:Y:S02]  /*3100*/  IMAD.MOV.U32 R75, RZ, RZ, R26 ;  /* 0x000000ffff4b7224 */ /* 0x000fe400078e001a */
[----:B------:R-:W-:-:S07]  /*3110*/  IMAD.MOV.U32 R73, RZ, RZ, -0x1 ;  /* 0xffffffffff497424 */ /* 0x000fce00078e00ff */
[----:B01234-:R-:W-:Y:S05]  /*3120*/  WARPSYNC.COLLECTIVE R73, `(.L_x_4050) ;  /* 0x0000000049087348 */ /* 0x01ffea0003c00000 */
[----:B------:R0:W0:Y:S02]  /*3130*/  SHFL.IDX P3, R73, R72, R75, R76 ;  /* 0x0000004b48497389 */ /* 0x000024000006004c */
[----:B01234-:R-:W-:Y:S05]  /*3140*/  ENDCOLLECTIVE ;  /* 0x000000000000791b */ /* 0x01ffea0003800000 */
.L_x_4050:
[----:B------:R-:W-:Y:S05]  /*3150*/  BSYNC B1 ;  /* 0x0000000000017941 */ /* 0x000fea0003800000 */
.L_x_4049:
[----:B------:R-:W-:Y:S01]  /*3160*/  IMAD.MOV.U32 R72, RZ, RZ, R73 ;  /* 0x000000ffff487224 */ /* 0x000fe200078e0049 */
[----:B------:R-:W-:Y:S06]  /*3170*/  BRA `(.L_x_4051) ;  /* 0xffffffe800fc7947 */ /* 0x000fec000383ffff */
        .weak           $__internal_127_$__cuda_sm20_div_s16
        .type           $__internal_127_$__cuda_sm20_div_s16,@function
        .size           $__internal_127_$__cuda_sm20_div_s16,($__internal_128_$__cuda_sm20_div_u16 - $__internal_127_$__cuda_sm20_div_s16)
$__internal_127_$__cuda_sm20_div_s16:
        /* <DEDUP_REMOVED lines=23> */
[----:B------:R-:W-:Y:S05]  /*32f0*/  RET.REL.NODEC R20 `(_Z9cuda_gemmIiLi128ELi4ELi1ELi512ELi128ELi128ELi64ELi1ELi0EEviiiPT_S1_S1_iii) ;  /* 0xffffffcc14407950 */ /* 0x000fea0003c3ffff */
        .weak           $__internal_128_$__cuda_sm20_div_u16
        .type           $__internal_128_$__cuda_sm20_div_u16,@function
        .size           $__internal_128_$__cuda_sm20_div_u16,(.L_x_38631 - $__internal_128_$__cuda_sm20_div_u16)
$__internal_128_$__cuda_sm20_div_u16:
[----:B------:R-:W0:Y:S01]  /*3300*/  I2F.U16 R9, R8 ;  /* 0x0000000800097306 */ /* 0x000e220000101000 */
[----:B------:R-:W-:-:S07]  /*3310*/  IMAD.MOV.U32 R11, RZ, RZ, 0x4b800000 ;  /* 0x4b800000ff0b7424 */ /* 0x000fce00078e00ff */
[----:B------:R-:W-:Y:S01]  /*3320*/  I2F.U16.RZ R10, R10 ;  /* 0x0000000a000a7306 */ /* 0x000fe2000010d000 */
        /* <DEDUP_REMOVED lines=15> */
[----:B------:R-:W-:Y:S06]  /*3420*/  RET.REL.NODEC R8 `(_Z9cuda_gemmIiLi128ELi4ELi1ELi512ELi128ELi128ELi64ELi1ELi0EEviiiPT_S1_S1_iii) ;  /* 0xffffffc808f47950 */ /* 0x000fec0003c3ffff */
.L_x_4052:
        /* <DEDUP_REMOVED lines=13> */
.L_x_38631:


//--------------------- .text._Z9cuda_gemmIiLi128ELi4ELi1ELi512ELi128ELi128ELi64ELi0ELi1EEviiiPT_S1_S1_iii --------------------------
	.section	.text._Z9cuda_gemmIiLi128ELi4ELi1ELi512ELi128ELi128ELi64ELi0ELi1EEviiiPT_S1_S1_iii,"ax",@progbits
	.align	128
        .global         _Z9cuda_gemmIiLi128ELi4ELi1ELi512ELi128ELi128ELi64ELi0ELi1EEviiiPT_S1_S1_iii
        .type           _Z9cuda_gemmIiLi128ELi4ELi1ELi512ELi128ELi128ELi64ELi0ELi1EEviiiPT_S1_S1_iii,@function
        .size           _Z9cuda_gemmIiLi128ELi4ELi1ELi512ELi128ELi128ELi64ELi0ELi1EEviiiPT_S1_S1_iii,(.L_x_38632 - _Z9cuda_gemmIiLi128ELi4ELi1ELi512ELi128ELi128ELi64ELi0ELi1EEviiiPT_S1_S1_iii)
        .other          _Z9cuda_gemmIiLi128ELi4ELi1ELi512ELi128ELi128ELi64ELi0ELi1EEviiiPT_S1_S1_iii,@"STO_CUDA_ENTRY STV_DEFAULT"
_Z9cuda_gemmIiLi128ELi4ELi1ELi512ELi128ELi128ELi64ELi0ELi1EEviiiPT_S1_S1_iii:
.text._Z9cuda_gemmIiLi128ELi4ELi1ELi512ELi128ELi128ELi64ELi0ELi1EEviiiPT_S1_S1_iii:
        /* <DEDUP_REMOVED lines=15> */
[----:B--2---:R-:W-:-:S02]  /*00f0*/  ULEA.HI UR8, UR11, UR11, URZ, 0x1 ;  /* 0x0000000b0b087291 */ /* 0x004fc4000f8f08ff */
[----:B------:R-:W-:Y:S02]  /*0100*/  USHF.R.S32.HI UR9, URZ, 0x1f, UR11 ;  /* 0x0000001fff097899 */ /* 0x000fe4000801140b */
[----:B------:R-:W-:Y:S02]  /*0110*/  USHF.R.S32.HI UR8, URZ, 0x1, UR8 ;  /* 0x00000001ff087899 */ /* 0x000fe40008011408 */
[----:B-1----:R-:W-:Y:S02]  /*0120*/  USHF.R.U32.HI UR4, URZ, 0x1, UR7 ;  /* 0x00000001ff047899 */ /* 0x002fe40008011607 */
[----:B------:R-:W-:Y:S02]  /*0130*/  ULOP3.LUT UR5, UR7, 0x1, URZ, 0xc0, !UPT ;  /* 0x0000000107057892 */ /* 0x000fe4000f8ec0ff */
[----:B------:R-:W-:Y:S01]  /*0140*/  USHF.L.U32 UR7, UR7, 0x6, URZ ;  /* 0x0000000607077899 */ /* 0x000fe200080006ff */
[----:B0-----:R-:W-:Y:S01]  /*0150*/  IMAD.SHL.U32 R2, R21, 0x10, RZ ;  /* 0x0000001015027824 */ /* 0x001fe200078e00ff */
[----:B------:R-:W-:-:S02]  /*0160*/  SHF.R.U32.HI R6, RZ, 0x1, R21 ;  /* 0x00000001ff067819 */ /* 0x000fc40000011615 */
[----:B------:R-:W-:Y:S01]  /*0170*/  ULOP3.LUT UR7, UR7, 0x40, URZ, 0xc0, !UPT ;  /* 0x0000004007077892 */ /* 0x000fe2000f8ec0ff */
[----:B----4-:R-:W-:Y:S01]  /*0180*/  VIADD R5, R21, UR15 ;  /* 0x0000000f15057c36 */ /* 0x010fe20008000000 */
[----:B-----5:R-:W-:Y:S01]  /*0190*/  USHF.L.U32 UR6, UR6, 0x6, URZ ;  /* 0x0000000606067899 */ /* 0x020fe200080006ff */
[----:B---3--:R-:W-:Y:S01]  /*01a0*/  LEA R0, R3, R4, 0x18 ;  /* 0x0000000403007211 */ /* 0x008fe200078ec0ff */
[----:B------:R-:W-:Y:S01]  /*01b0*/  ULEA.HI UR9, UR9, UR11, URZ, 0x7 ;  /* 0x0000000b09097291 */ /* 0x000fe2000f8f38ff */
[----:B------:R-:W-:Y:S01]  /*01c0*/  LOP3.LUT R20, R21, 0xf, RZ, 0xc0, !PT ;  /* 0x0000000f15147812 */ /* 0x000fe200078ec0ff */
[----:B------:R-:W-:Y:S01]  /*01d0*/  IMAD.U32 R8, RZ, RZ, UR7 ;  /* 0x00000007ff087e24 */ /* 0x000fe2000f8e00ff */
[--C-:B------:R-:W-:Y:S01]  /*01e0*/  SHF.R.U32.HI R3, RZ, 0x3, R21.reuse ;  /* 0x00000003ff037819 */ /* 0x100fe20000011615 */
[----:B------:R-:W-:Y:S01]  /*01f0*/  ULEA UR12, UR4, UR6, 0x9 ;  /* 0x00000006040c7291 */ /* 0x000fe2000f8e48ff */
[----:B------:R-:W-:Y:S01]  /*0200*/  LOP3.LUT R6, R6, 0x3, RZ, 0xc0, !PT ;  /* 0x0000000306067812 */ /* 0x000fe200078ec0ff */
[----:B------:R-:W-:Y:S01]  /*0210*/  USHF.L.U32 UR4, UR4, 0x2, URZ ;  /* 0x0000000204047899 */ /* 0x000fe200080006ff */
[----:B------:R-:W-:Y:S01]  /*0220*/  LOP3.LUT R2, R2, 0x10, RZ, 0xc0, !PT ;  /* 0x0000001002027812 */ /* 0x000fe200078ec0ff */
[--C-:B------:R-:W-:Y:S01]  /*0230*/  IMAD R20, R20, 0x84, R0.reuse ;  /* 0x0000008414147824 */ /* 0x100fe200078e0200 */
[----:B------:R-:W-:Y:S01]  /*0240*/  LOP3.LUT R7, R5, 0xff, RZ, 0xc, !PT ;  /* 0x000000ff05077812 */ /* 0x000fe200078e0cff */
[----:B------:R-:W-:Y:S01]  /*0250*/  IMAD R3, R3, 0x84, R0 ;  /* 0x0000008403037824 */ /* 0x000fe200078e0200 */
[----:B------:R-:W-:Y:S01]  /*0260*/  LEA R5, R6, R2, 0x5 ;  /* 0x0000000206057211 */ /* 0x000fe200078e28ff */
[----:B------:R-:W-:Y:S01]  /*0270*/  UIMAD UR8, UR5, UR8, UR4 ;  /* 0x00000008050872a4 */ /* 0x000fe2000f8e0204 */
[----:B------:R-:W-:Y:S01]  /*0280*/  LOP3.LUT R17, R8, 0xf, R21, 0xf8, !PT ;  /* 0x0000000f08117812 */ /* 0x000fe200078ef815 */
[----:B------:R-:W-:-:S02]  /*0290*/  ULOP3.LUT UR13, UR15, 0xff, URZ, 0xc0, !UPT ;  /* 0x000000ff0f0d7892 */ /* 0x000fc4000f8ec0ff */
[----:B------:R-:W-:Y:S01]  /*02a0*/  USHF.R.S32.HI UR9, URZ, 0x7, UR9 ;  /* 0x00000007ff097899 */ /* 0x000fe20008011409 */
[----:B------:R-:W-:-:S11]  /*02b0*/  UMOV UR5, UR10 ;  /* 0x0000000a00057c82 */ /* 0x000fd60008000000 */
[----:B------:R-:W-:Y:S05]  /*02c0*/  CALL.REL.NOINC `($__internal_129_$__cuda_sm20_div_u16) ;  /* 0x0000001000a87944 */ /* 0x000fea0003c00000 */
[----:B------:R-:W0:Y:S01]  /*02d0*/  S2R R7, SR_CgaCtaId ;  /* 0x0000000000077919 */ /* 0x000e220000008800 */
[C---:B------:R-:W-:Y:S01]  /*02e0*/  VIADD R9, R6.reuse, 0xd ;  /* 0x0000000d06097836 */ /* 0x040fe20000000000 */
[C---:B------:R-:W-:Y:S01]  /*02f0*/  IADD3 R11, PT, PT, R6.reuse, -0x1, RZ ;  /* 0xffffffff060b7810 */ /* 0x040fe20007ffe0ff */
[----:B------:R-:W-:Y:S01]  /*0300*/  VIADD R10, R6, 0xe ;  /* 0x0000000e060a7836 */ /* 0x000fe20000000000 */
[----:B------:R-:W-:Y:S01]  /*0310*/  LOP3.LUT R16, R5, R6, RZ, 0xfc, !PT ;  /* 0x0000000605107212 */ /* 0x000fe200078efcff */
[----:B------:R-:W-:Y:S01]  /*0320*/  VIADD R4, R4, 0x880 ;  /* 0x0000088004047836 */ /* 0x000fe20000000000 */
[----:B------:R-:W-:Y:S01]  /*0330*/  LOP3.LUT R9, R9, 0xf, RZ, 0xc0, !PT ;  /* 0x0000000f09097812 */ /* 0x000fe200078ec0ff */
[----:B------:R-:W1:Y:S01]  /*0340*/  LDCU.64 UR16, c[0x0][0x358] ;  /* 0x00006b00ff1077ac */ /* 0x000e620008000a00 */
[----:B------:R-:W-:Y:S02]  /*0350*/  LOP3.LUT R11, R11, 0xf, RZ, 0xc0, !PT ;  /* 0x0000000f0b0b7812 */ /* 0x000fe400078ec0ff */
[----:B------:R-:W-:-:S02]  /*0360*/  LOP3.LUT R10, R10, 0xf, RZ, 0xc0, !PT ;  /* 0x0000000f0a0a7812 */ /* 0x000fc400078ec0ff */
[C-C-:B------:R-:W-:Y:S02]  /*0370*/  LOP3.LUT R8, R5.reuse, 0x8, R6.reuse, 0xfe, !PT ;  /* 0x0000000805087812 */ /* 0x140fe400078efe06 */
[C---:B------:R-:W-:Y:S02]  /*0380*/  LOP3.LUT R18, R2.reuse, 0x8, R6, 0xfe, !PT ;  /* 0x0000000802127812 */ /* 0x040fe400078efe06 */
[C---:B------:R-:W-:Y:S02]  /*0390*/  LOP3.LUT R14, R5.reuse, R9, RZ, 0xfc, !PT ;  /* 0x00000009050e7212 */ /* 0x040fe400078efcff */
[----:B------:R-:W-:Y:S02]  /*03a0*/  LOP3.LUT R12, R5, R11, RZ, 0xfc, !PT ;  /* 0x0000000b050c7212 */ /* 0x000fe400078efcff */
[----:B------:R-:W-:Y:S02]  /*03b0*/  LOP3.LUT R22, R2, R9, RZ, 0xfc, !PT ;  /* 0x0000000902167212 */ /* 0x000fe400078efcff */
[----:B0-----:R-:W-:Y:S01]  /*03c0*/  LEA R7, R7, R4, 0x18 ;  /* 0x0000000407077211 */ /* 0x001fe200078ec0ff */
[----:B------:R-:W-:Y:S01]  /*03d0*/  IMAD R4, R6, -0x1f, R5 ;  /* 0xffffffe106047824 */ /* 0x000fe200078e0205 */
[----:B------:R-:W-:-:S02]  /*03e0*/  LOP3.LUT R6, R5, R10, RZ, 0xfc, !PT ;  /* 0x0000000a05067212 */ /* 0x000fc400078efcff */
[----:B------:R-:W-:Y:S01]  /*03f0*/  LOP3.LUT R10, R2, R10, RZ, 0xfc, !PT ;  /* 0x0000000a020a7212 */ /* 0x000fe200078efcff */
[--C-:B------:R-:W-:Y:S01]  /*0400*/  IMAD R16, R16, 0x4, R7.reuse ;  /* 0x0000000410107824 */ /* 0x100fe200078e0207 */
[----:B------:R-:W-:Y:S01]  /*0410*/  LOP3.LUT R2, R2, R11, RZ, 0xfc, !PT ;  /* 0x0000000b02027212 */ /* 0x000fe200078efcff */
[--C-:B------:R-:W-:Y:S01]  /*0420*/  IMAD R15, R8, 0x4, R7.reuse ;  /* 0x00000004080f7824 */ /* 0x100fe200078e0207 */
[----:B------:R-:W-:Y:S01]  /*0430*/  LEA R13, R6, R7, 0x2 ;  /* 0x00000007060d7211 */ /* 0x000fe200078e10ff */
[--C-:B------:R-:W-:Y:S01]  /*0440*/  IMAD R14, R14, 0x4, R7.reuse ;  /* 0x000000040e0e7824 */ /* 0x100fe200078e0207 */
[----:B------:R-:W-:Y:S01]  /*0450*/  LEA R5, R22, R3, 0x2 ;  /* 0x0000000316057211 */ /* 0x000fe200078e10ff */
[----:B------:R-:W-:Y:S02]  /*0460*/  IMAD R12, R12, 0x4, R7 ;  /* 0x000000040c0c7824 */ /* 0x000fe400078e0207 */
[--C-:B------:R-:W-:Y:S02]  /*0470*/  IMAD R7, R4, 0x4, R3.reuse ;  /* 0x0000000404077824 */ /* 0x100fe400078e0203 */
[----:B------:R-:W-:-:S02]  /*0480*/  IMAD R6, R18, 0x4, R3 ;  /* 0x0000000412067824 */ /* 0x000fc400078e0203 */
[--C-:B------:R-:W-:Y:S02]  /*0490*/  IMAD R4, R10, 0x4, R3.reuse ;  /* 0x000000040a047824 */ /* 0x100fe400078e0203 */
[----:B------:R-:W-:Y:S01]  /*04a0*/  IMAD R3, R2, 0x4, R3 ;  /* 0x0000000402037824 */ /* 0x000fe200078e0203 */
[----:B-1----:R-:W-:-:S07]  /*04b0*/  LOP3.LUT R2, R0, 0x3, RZ, 0xc0, !PT ;  /* 0x0000000300027812 */ /* 0x002fce00078ec0ff */
.L_x_4070:
[----:B------:R-:W-:Y:S01]  /*04c0*/  ISETP.NE.AND P1, PT, R2, 0x2, PT ;  /* 0x000000020200780c */ /* 0x000fe20003f25270 */
[----:B------:R-:W-:Y:S01]  /*04d0*/  BSSY.RECONVERGENT B0, `(.L_x_4053) ;  /* 0x0000017000007945 */ /* 0x000fe20003800200 */
[----:B--2---:R-:W-:-:S04]  /*04e0*/  LOP3.LUT R8, R0, 0xffff, RZ, 0xc0, !PT ;  /* 0x0000ffff00087812 */ /* 0x004fc800078ec0ff */
[----:B------:R-:W-:Y:S01]  /*04f0*/  ISETP.GE.U32.AND P0, PT, R8, 0x2, PT ;  /* 0x000000020800780c */ /* 0x000fe20003f06070 */
[----:B------:R-:W-:-:S06]  /*0500*/  IMAD.MOV.U32 R8, RZ, RZ, R21 ;  /* 0x000000ffff087224 */ /* 0x000fcc00078e0015 */
[----:B01-3--:R-:W-:Y:S06]  /*0510*/  @!P1 BRA `(.L_x_4054) ;  /* 0x0000000000489947 */ /* 0x00bfec0003800000 */
[----:B------:R-:W0:Y:S01]  /*0520*/  S2UR UR7, SR_CgaCtaId ;  /* 0x00000000000779c3 */ /* 0x000e220000008800 */
[----:B------:R-:W-:Y:S01]  /*0530*/  UMOV UR4, 0x400 ;  /* 0x0000040000047882 */ /* 0x000fe20000000000 */
[----:B------:R-:W-:Y:S01]  /*0540*/  ISETP.NE.AND P1, PT, R2, 0x3, PT ;  /* 0x000000030200780c */ /* 0x000fe20003f25270 */
[----:B------:R-:W-:Y:S01]  /*0550*/  UIADD3 UR4, UPT, UPT, UR4, 0xa80, URZ ;  /* 0x00000a8004047890 */ /* 0x000fe2000fffe0ff */
[----:B------:R-:W-:-:S03]  /*0560*/  IADD3 R8, PT, PT, R21, UR15, RZ ;  /* 0x0000000f15087c10 */ /* 0x000fc6000fffe0ff */
[----:B0-----:R-:W-:-:S06]  /*0570*/  ULEA UR4, UR7, UR4, 0x18 ;  /* 0x0000000407047291 */ /* 0x001fcc000f8ec0ff */
[----:B------:R-:W-:-:S05]  /*0580*/  LEA R9, R21, UR4, 0x2 ;  /* 0x0000000415097c11 */ /* 0x000fca000f8e10ff */
[----:B------:R0:W-:Y:S01]  /*0590*/  STS [R9], RZ ;  /* 0x000000ff09007388 */ /* 0x0001e20000000800 */
[----:B------:R-:W-:Y:S05]  /*05a0*/  @!P1 BRA `(.L_x_4054) ;  /* 0x0000000000249947 */ /* 0x000fea0003800000 */
[----:B------:R-:W-:Y:S01]  /*05b0*/  IMAD.U32 R10, RZ, RZ, UR15 ;  /* 0x0000000fff0a7e24 */ /* 0x000fe2000f8e00ff */
[----:B------:R-:W-:Y:S01]  /*05c0*/  ISETP.NE.AND P1, PT, R2, RZ, PT ;  /* 0x000000ff0200720c */ /* 0x000fe20003f25270 */
[----:B------:R-:W-:Y:S02]  /*05d0*/  IMAD.U32 R18, RZ, RZ, UR15 ;  /* 0x0000000fff127e24 */ /* 0x000fe4000f8e00ff */
[----:B0-----:R-:W-:Y:S02]  /*05e0*/  IMAD R9, R10, 0x4, R9 ;  /* 0x000000040a097824 */ /* 0x001fe400078e0209 */
[----:B------:R-:W-:-:S03]  /*05f0*/  VIADD R8, R8, UR15 ;  /* 0x0000000f08087c36 */ /* 0x000fc60008000000 */
[----:B------:R-:W-:Y:S01]  /*0600*/  LEA R10, R18, R9, 0x2 ;  /* 0x00000009120a7211 */ /* 0x000fe200078e10ff */
[----:B------:R1:W-:Y:S04]  /*0610*/  STS [R9], RZ ;  /* 0x000000ff09007388 */ /* 0x0003e80000000800 */
[----:B------:R1:W-:Y:S01]  /*0620*/  @P1 STS [R10], RZ ;  /* 0x000000ff0a001388 */ /* 0x0003e20000000800 */
[----:B------:R-:W-:-:S07]  /*0630*/  @P1 VIADD R8, R8, UR15 ;  /* 0x0000000f08081c36 */ /* 0x000fce0008000000 */
.L_x_4054:
[----:B------:R-:W-:Y:S05]  /*0640*/  BSYNC.RECONVERGENT B0 ;  /* 0x0000000000007941 */ /* 0x000fea0003800200 */
.L_x_4053:
[----:B------:R-:W-:Y:S04]  /*0650*/  BSSY.RECONVERGENT B0, `(.L_x_4055) ;  /* 0x0000016000007945 */ /* 0x000fe80003800200 */
[----:B------:R-:W-:Y:S05]  /*0660*/  @!P0 BRA `(.L_x_4056) ;  /* 0x0000000000508947 */ /* 0x000fea0003800000 */
[----:B------:R-:W2:Y:S01]  /*0670*/  S2UR UR7, SR_CgaCtaId ;  /* 0x00000000000779c3 */ /* 0x000ea20000008800 */
[----:B------:R-:W-:Y:S02]  /*0680*/  UMOV UR4, 0x400 ;  /* 0x0000040000047882 */ /* 0x000fe40000000000 */
[----:B------:R-:W-:-:S04]  /*0690*/  UIADD3 UR4, UPT, UPT, UR4, 0xa80, URZ ;  /* 0x00000a8004047890 */ /* 0x000fc8000fffe0ff */
[----:B--2---:R-:W-:-:S06]  /*06a0*/  ULEA UR4, UR7, UR4, 0x18 ;  /* 0x0000000407047291 */ /* 0x004fcc000f8ec0ff */
[----:B01----:R-:W-:-:S07]  /*06b0*/  LEA R9, R8, UR4, 0x2 ;  /* 0x0000000408097c11 */ /* 0x003fce000f8e10ff */
.L_x_4057:
[----:B------:R-:W-:Y:S01]  /*06c0*/  IMAD.U32 R10, RZ, RZ, UR15 ;  /* 0x0000000fff0a7e24 */ /* 0x000fe2000f8e00ff */
[----:B------:R-:W-:Y:S01]  /*06d0*/  MOV R18, UR15 ;  /* 0x0000000f00127c02 */ /* 0x000fe20008000f00 */
[----:B------:R-:W-:Y:S01]  /*06e0*/  IMAD.U32 R22, RZ, RZ, UR15 ;  /* 0x0000000fff167e24 */ /* 0x000fe2000f8e00ff */
[----:B------:R-:W-:Y:S01]  /*06f0*/  MOV R19, UR15 ;  /* 0x0000000f00137c02 */ /* 0x000fe20008000f00 */
[--C-:B------:R-:W-:Y:S01]  /*0700*/  IMAD R10, R10, 0x4, R9.reuse ;  /* 0x000000040a0a7824 */ /* 0x100fe200078e0209 */
[----:B------:R0:W-:Y:S01]  /*0710*/  STS [R9], RZ ;  /* 0x000000ff09007388 */ /* 0x0001e20000000800 */
[--C-:B------:R-:W-:Y:S02]  /*0720*/  IMAD R11, R18, 0x8, R9.reuse ;  /* 0x00000008120b7824 */ /* 0x100fe400078e0209 */
[----:B------:R-:W-:Y:S01]  /*0730*/  IMAD R18, R22, 0xc, R9 ;  /* 0x0000000c16127824 */ /* 0x000fe200078e0209 */
[----:B------:R2:W-:Y:S01]  /*0740*/  STS [R10], RZ ;  /* 0x000000ff0a007388 */ /* 0x0005e20000000800 */
[----:B------:R-:W-:-:S03]  /*0750*/  IMAD R8, R19, 0x4, R8 ;  /* 0x0000000413087824 */ /* 0x000fc600078e0208 */
[----:B------:R2:W-:Y:S01]  /*0760*/  STS [R11], RZ ;  /* 0x000000ff0b007388 */ /* 0x0005e20000000800 */
[----:B0-----:R-:W-:Y:S01]  /*0770*/  IMAD R9, R22, 0x10, R9 ;  /* 0x0000001016097824 */ /* 0x001fe200078e0209 */
[----:B------:R-:W-:Y:S02]  /*0780*/  ISETP.GE.U32.AND P0, PT, R8, 0x100, PT ;  /* 0x000001000800780c */ /* 0x000fe40003f06070 */
[----:B------:R2:W-:Y:S11]  /*0790*/  STS [R18], RZ ;  /* 0x000000ff12007388 */ /* 0x0005f60000000800 */
[----:B--2---:R-:W-:Y:S05]  /*07a0*/  @!P0 BRA `(.L_x_4057) ;  /* 0xfffffffc00c48947 */ /* 0x004fea000383ffff */
.L_x_4056:
[----:B------:R-:W-:Y:S05]  /*07b0*/  BSYNC.RECONVERGENT B0 ;  /* 0x0000000000007941 */ /* 0x000fea0003800200 */
.L_x_4055:
[----:B------:R-:W-:Y:S01]  /*07c0*/  UPLOP3.LUT UP0, UPT, UPT, UPT, UPT, 0x80, 0x8 ;  /* 0x000000000008789c */ /* 0x000fe20003f0f070 */
[----:B------:R-:W-:-:S10]  /*07d0*/  UMOV UR4, URZ ;  /* 0x000000ff00047c82 */ /* 0x000fd40008000000 */
.L_x_4064:
[----:B------:R-:W-:Y:S01]  /*07e0*/  ISETP.GT.U32.AND P0, PT, R21, 0x1f, PT ;  /* 0x0000001f1500780c */ /* 0x000fe20003f04070 */
[----:B------:R-:W-:Y:S01]  /*07f0*/  UIADD3 UR10, UPT, UPT, UR6, UR4, URZ ;  /* 0x00000004060a7290 */ /* 0x000fe2000fffe0ff */
[----:B------:R-:W-:Y:S01]  /*0800*/  BSSY.RECONVERGENT B0, `(.L_x_4058) ;  /* 0x0000019000007945 */ /* 0x000fe20003800200 */
[----:B------:R-:W-:-:S10]  /*0810*/  UPLOP3.LUT UP1, UPT, UPT, UPT, UP0, 0x80, 0x8 ;  /* 0x000000000008789c */ /* 0x000fd40003f2f000 */
[----:B---3--:R-:W-:Y:S05]  /*0820*/  @P0 BRA `(.L_x_4059) ;  /* 0x0000000000580947 */ /* 0x008fea0003800000 */
[----:B01----:R-:W0:Y:S01]  /*0830*/  S2R R9, SR_CgaCtaId ;  /* 0x0000000000097919 */ /* 0x003e220000008800 */
[----:B------:R-:W1:Y:S01]  /*0840*/  LDCU UR7, c[0x0][0x388] ;  /* 0x00007100ff0777ac */ /* 0x000e620008000800 */
[----:B------:R-:W-:Y:S01]  /*0850*/  MOV R8, 0x400 ;  /* 0x0000040000087802 */ /* 0x000fe20000000f00 */
[----:B------:R-:W-:Y:S01]  /*0860*/  IMAD.SHL.U32 R22, R21, 0x4, RZ ;  /* 0x0000000415167824 */ /* 0x000fe200078e00ff */
[----:B------:R-:W-:-:S03]  /*0870*/  MOV R19, UR4 ;  /* 0x0000000400137c02 */ /* 0x000fc60008000f00 */
[----:B------:R-:W-:Y:S01]  /*0880*/  VIADD R8, R8, 0x880 ;  /* 0x0000088008087836 */ /* 0x000fe20000000000 */
[----:B-1----:R-:W-:-:S06]  /*0890*/  UIMAD UR7, UR5, UR7, UR12 ;  /* 0x00000007050772a4 */ /* 0x002fcc000f8e020c */
[----:B------:R-:W-:Y:S01]  /*08a0*/  VIADD R19, R19, UR7 ;  /* 0x0000000713137c36 */ /* 0x000fe20008000000 */
[----:B0-----:R-:W-:-:S07]  /*08b0*/  LEA R18, R9, R8, 0x18 ;  /* 0x0000000809127211 */ /* 0x001fce00078ec0ff */
.L_x_4060:
[----:B--2---:R-:W0:Y:S01]  /*08c0*/  LDC.64 R8, c[0x0][0x390] ;  /* 0x0000e400ff087b82 */ /* 0x004e220000000a00 */
[C---:B------:R-:W-:Y:S01]  /*08d0*/  IMAD.SHL.U32 R23, R22.reuse, 0x4, RZ ;  /* 0x0000000416177824 */ /* 0x040fe200078e00ff */
[----:B------:R-:W-:-:S04]  /*08e0*/  LOP3.LUT R11, R22, 0x1c, RZ, 0xc0, !PT ;  /* 0x0000001c160b7812 */ /* 0x000fc800078ec0ff */
[----:B------:R-:W-:-:S04]  /*08f0*/  LOP3.LUT R10, R23, 0x180, RZ, 0xc0, !PT ;  /* 0x00000180170a7812 */ /* 0x000fc800078ec0ff */
[----:B------:R-:W-:-:S05]  /*0900*/  IADD3 R11, PT, PT, R10, R19, R11 ;  /* 0x000000130a0b7210 */ /* 0x000fca0007ffe00b */
[----:B0-----:R-:W-:-:S06]  /*0910*/  IMAD.WIDE R8, R11, 0x4, R8 ;  /* 0x000000040b087825 */ /* 0x001fcc00078e0208 */
[----:B------:R-:W2:Y:S01]  /*0920*/  LDG.E.128 R8, desc[UR16][R8.64] ;  /* 0x0000001008087981 */ /* 0x000ea2000c1e1d00 */
[----:B------:R-:W-:Y:S01]  /*0930*/  IADD3 R23, PT, PT, R18, R23, RZ ;  /* 0x0000001712177210 */ /* 0x000fe20007ffe0ff */
[----:B------:R-:W-:-:S04]  /*0940*/  IMAD.U32 R25, RZ, RZ, UR15 ;  /* 0x0000000fff197e24 */ /* 0x000fc8000f8e00ff */
[----:B------:R-:W-:-:S05]  /*0950*/  IMAD R22, R25, 0x4, R22 ;  /* 0x0000000419167824 */ /* 0x000fca00078e0216 */
[----:B------:R-:W-:Y:S01]  /*0960*/  ISETP.GE.U32.AND P0, PT, R22, 0x80, PT ;  /* 0x000000801600780c */ /* 0x000fe20003f06070 */
[----:B--2---:R2:W-:-:S12]  /*0970*/  STS.128 [R23], R8 ;  /* 0x0000000817007388 */ /* 0x0045d80000000c00 */
[----:B------:R-:W-:Y:S05]  /*0980*/  @!P0 BRA `(.L_x_4060) ;  /* 0xfffffffc00cc8947 */ /* 0x000fea000383ffff */
.L_x_4059:
[----:B------:R-:W-:Y:S05]  /*0990*/  BSYNC.RECONVERGENT B0 ;  /* 0x0000000000007941 */ /* 0x000fea0003800200 */
.L_x_4058:
[----:B------:R-:W-:-:S05]  /*09a0*/  UMOV UR4, URZ ;  /* 0x000000ff00047c82 */ /* 0x000fca0008000000 */
.L_x_4063:
[----:B012---:R-:W0:Y:S01]  /*09b0*/  LDC.64 R8, c[0x0][0x398] ;  /* 0x0000e600ff087b82 */ /* 0x007e220000000a00 */
[----:B------:R-:W-:Y:S01]  /*09c0*/  BSSY.RECONVERGENT B0, `(.L_x_4061) ;  /* 0x000000d000007945 */ /* 0x000fe20003800200 */
[----:B------:R-:W-:Y:S01]  /*09d0*/  SHF.R.U32.HI R19, RZ, 0x4, R21 ;  /* 0x00000004ff137819 */ /* 0x000fe20000011615 */
[----:B---3--:R-:W-:-:S07]  /*09e0*/  VIADD R25, R17, UR4 ;  /* 0x0000000411197c36 */ /* 0x008fce0008000000 */
.L_x_4062:
[----:B-1----:R-:W-:-:S05]  /*09f0*/  IADD3 R10, PT, PT, R19, UR10, RZ ;  /* 0x0000000a130a7c10 */ /* 0x002fca000fffe0ff */
        /* <DEDUP_REMOVED lines=9> */
[----:B------:R-:W-:Y:S05]  /*0a90*/  BSYNC.RECONVERGENT B0 ;  /* 0x0000000000007941 */ /* 0x000fea0003800200 */
.L_x_4061:
[----:B------:R-:W-:Y:S01]  /*0aa0*/  BAR.SYNC.DEFER_BLOCKING 0x0 ;  /* 0x0000000000007b1d */ /* 0x000fe20000010000 */
[----:B------:R-:W-:-:S05]  /*0ab0*/  LOP3.LUT P0, RZ, R21, 0x1, RZ, 0xc0, !PT ;  /* 0x0000000115ff7812 */ /* 0x000fca000780c0ff */
[----:B------:R-:W-:Y:S04]  /*0ac0*/  LDS R18, [R16] ;  /* 0x0000000010127984 */ /* 0x000fe80000000800 */
[----:B-1----:R-:W0:Y:S04]  /*0ad0*/  LDS R23, [R7] ;  /* 0x0000000007177984 */ /* 0x002e280000000800 */
[----:B------:R-:W-:Y:S04]  /*0ae0*/  LDS R19, [R16+0x4] ;  /* 0x0000040010137984 */ /* 0x000fe80000000800 */
[----:B------:R-:W1:Y:S04]  /*0af0*/  LDS R24, [R7+0x4] ;  /* 0x0000040007187984 */ /* 0x000e680000000800 */
[----:B------:R-:W-:Y:S04]  /*0b00*/  LDS R10, [R16+0x8] ;  /* 0x00000800100a7984 */ /* 0x000fe80000000800 */
[----:B------:R-:W2:Y:S04]  /*0b10*/  LDS R11, [R7+0x8] ;  /* 0x00000800070b7984 */ /* 0x000ea80000000800 */
[----:B------:R-:W-:Y:S04]  /*0b20*/  LDS R8, [R16+0xc] ;  /* 0x00000c0010087984 */ /* 0x000fe80000000800 */
[----:B------:R-:W3:Y:S04]  /*0b30*/  LDS R9, [R7+0xc] ;  /* 0x00000c0007097984 */ /* 0x000ee80000000800 */
[----:B------:R-:W-:Y:S04]  /*0b40*/  LDS R22, [R16+0x10] ;  /* 0x0000100010167984 */ /* 0x000fe80000000800 */
[----:B------:R-:W-:Y:S01]  /*0b50*/  LDS R25, [R7+0x14] ;  /* 0x0000140007197984 */ /* 0x000fe20000000800 */
[----:B0-----:R-:W-:-:S03]  /*0b60*/  IMAD R18, R18, R23, RZ ;  /* 0x0000001712127224 */ /* 0x001fc600078e02ff */
[----:B------:R-:W0:Y:S01]  /*0b70*/  LDS R23, [R7+0x10] ;  /* 0x0000100007177984 */ /* 0x000e220000000800 */
[----:B-1----:R-:W-:-:S03]  /*0b80*/  IMAD R26, R19, R24, R18 ;  /* 0x00000018131a7224 */ /* 0x002fc600078e0212 */
[----:B------:R-:W1:Y:S04]  /*0b90*/  LDS R24, [R16+0x14] ;  /* 0x0000140010187984 */ /* 0x000e680000000800 */
[----:B------:R-:W-:Y:S01]  /*0ba0*/  LDS R18, [R16+0x18] ;  /* 0x0000180010127984 */ /* 0x000fe20000000800 */
[----:B--2---:R-:W-:-:S03]  /*0bb0*/  IMAD R26, R10, R11, R26 ;  /* 0x0000000b0a1a7224 */ /* 0x004fc600078e021a */
[----:B------:R-:W2:Y:S04]  /*0bc0*/  LDS R19, [R7+0x18] ;  /* 0x0000180007137984 */ /* 0x000ea80000000800 */
[----:B------:R-:W-:Y:S01]  /*0bd0*/  LDS R10, [R16+0x1c] ;  /* 0x00001c00100a7984 */ /* 0x000fe20000000800 */
[----:B---3--:R-:W-:-:S03]  /*0be0*/  IMAD R8, R8, R9, R26 ;  /* 0x0000000908087224 */ /* 0x008fc600078e021a */
[----:B------:R-:W3:Y:S04]  /*0bf0*/  LDS R11, [R7+0x1c] ;  /* 0x00001c00070b7984 */ /* 0x000ee80000000800 */
[----:B------:R-:W-:Y:S01]  /*0c00*/  LDS R9, [R7+0x24] ;  /* 0x0000240007097984 */ /* 0x000fe20000000800 */
[----:B0-----:R-:W-:-:S03]  /*0c10*/  IMAD R8, R22, R23, R8 ;  /* 0x0000001716087224 */ /* 0x001fc600078e0208 */
[----:B------:R-:W-:Y:S04]  /*0c20*/  LDS R22, [R15] ;  /* 0x000000000f167984 */ /* 0x000fe80000000800 */
[----:B------:R-:W0:Y:S01]  /*0c30*/  LDS R23, [R6] ;  /* 0x0000000006177984 */ /* 0x000e220000000800 */
        /* <DEDUP_REMOVED lines=8> */
[----:B------:R-:W-:Y:S04]  /*0cc0*/  LDS R11, [R16+0x30] ;  /* 0x00003000100b7984 */ /* 0x000fe80000000800 */
[----:B------:R-:W4:Y:S01]  /*0cd0*/  LDS R10, [R7+0x30] ;  /* 0x00003000070a7984 */ /* 0x000f220000000800 */
[----:B0-----:R-:W-:Y:S01]  /*0ce0*/  IMAD R23, R22, R23, R26 ;  /* 0x0000001716177224 */ /* 0x001fe200078e021a */
[----:B------:R-:W-:Y:S01]  /*0cf0*/  SHF.R.U32.HI R26, RZ, 0x1, R21 ;  /* 0x00000001ff1a7819 */ /* 0x000fe20000011615 */
[----:B------:R-:W0:Y:S02]  /*0d00*/  @!P0 S2R R22, SR_CgaCtaId ;  /* 0x0000000000168919 */ /* 0x000e240000008800 */
[----:B-1----:R-:W-:Y:S01]  /*0d10*/  IMAD R23, R8, R9, R23 ;  /* 0x0000000908177224 */ /* 0x002fe200078e0217 */
[----:B------:R-:W-:Y:S01]  /*0d20*/  LOP3.LUT R26, R26, 0x3, RZ, 0xc0, !PT ;  /* 0x000000031a1a7812 */ /* 0x000fe200078ec0ff */
[----:B------:R-:W-:Y:S04]  /*0d30*/  LDS R8, [R14] ;  /* 0x000000000e087984 */ /* 0x000fe80000000800 */
[----:B------:R-:W1:Y:S01]  /*0d40*/  LDS R9, [R5] ;  /* 0x0000000005097984 */ /* 0x000e620000000800 */
[----:B--2---:R-:W-:-:S03]  /*0d50*/  IMAD R25, R24, R25, R23 ;  /* 0x0000001918197224 */ /* 0x004fc600078e0217 */
[----:B------:R-:W-:Y:S04]  /*0d60*/  LDS R23, [R13] ;  /* 0x000000000d177984 */ /* 0x000fe80000000800 */
[----:B------:R-:W2:Y:S01]  /*0d70*/  LDS R24, [R4] ;  /* 0x0000000004187984 */ /* 0x000ea20000000800 */
[----:B---3--:R-:W-:-:S03]  /*0d80*/  IMAD R25, R19, R18, R25 ;  /* 0x0000001213197224 */ /* 0x008fc600078e0219 */
[----:B------:R-:W-:Y:S04]  /*0d90*/  LDS R18, [R12] ;  /* 0x000000000c127984 */ /* 0x000fe80000000800 */
[----:B------:R-:W3:Y:S01]  /*0da0*/  LDS R19, [R3] ;  /* 0x0000000003137984 */ /* 0x000ee20000000800 */
[----:B----4-:R-:W-:Y:S01]  /*0db0*/  IMAD R10, R11, R10, R25 ;  /* 0x0000000a0b0a7224 */ /* 0x010fe200078e0219 */
[----:B------:R-:W-:Y:S02]  /*0dc0*/  @!P0 MOV R25, 0x400 ;  /* 0x0000040000198802 */ /* 0x000fe40000000f00 */
[----:B------:R-:W-:-:S03]  /*0dd0*/  SHF.R.U32.HI R11, RZ, 0x3, R21 ;  /* 0x00000003ff0b7819 */ /* 0x000fc60000011615 */
[----:B------:R-:W-:Y:S01]  /*0de0*/  @!P0 VIADD R25, R25, 0xa80 ;  /* 0x00000a8019198836 */ /* 0x000fe20000000000 */
[----:B------:R-:W-:Y:S01]  /*0df0*/  IADD3 R11, PT, PT, R11, UR4, RZ ;  /* 0x000000040b0b7c10 */ /* 0x000fe2000fffe0ff */
[----:B------:R-:W-:-:S03]  /*0e00*/  UIADD3 UR4, UPT, UPT, UR4, 0x10, URZ ;  /* 0x0000001004047890 */ /* 0x000fc6000fffe0ff */
[----:B0-----:R-:W-:Y:S01]  /*0e10*/  @!P0 LEA R22, R22, R25, 0x18 ;  /* 0x0000001916168211 */ /* 0x001fe200078ec0ff */
[----:B------:R-:W-:Y:S01]  /*0e20*/  IMAD R11, R11, 0x4, R26 ;  /* 0x000000040b0b7824 */ /* 0x000fe200078e021a */
[----:B------:R-:W-:-:S03]  /*0e30*/  UISETP.GE.U32.AND UP0, UPT, UR4, 0x40, UPT ;  /* 0x000000400400788c */ /* 0x000fc6000bf06070 */
[----:B------:R-:W-:-:S05]  /*0e40*/  @!P0 IMAD R11, R11, 0x4, R22 ;  /* 0x000000040b0b8824 */ /* 0x000fca00078e0216 */
[----:B------:R-:W-:Y:S01]  /*0e50*/  @!P0 LDS R22, [R11] ;  /* 0x000000000b168984 */ /* 0x000fe20000000800 */
[----:B-1----:R-:W-:-:S04]  /*0e60*/  IMAD R8, R8, R9, R10 ;  /* 0x0000000908087224 */ /* 0x002fc800078e020a */
[----:B--2---:R-:W-:-:S04]  /*0e70*/  IMAD R8, R23, R24, R8 ;  /* 0x0000001817087224 */ /* 0x004fc800078e0208 */
[----:B---3--:R-:W-:-:S05]  /*0e80*/  IMAD R8, R18, R19, R8 ;  /* 0x0000001312087224 */ /* 0x008fca00078e0208 */
[----:B------:R-:W0:Y:S02]  /*0e90*/  SHFL.DOWN PT, R9, R8, 0x1, 0x1e1f ;  /* 0x083e1f0008097f89 */ /* 0x000e2400000e0000 */
[----:B0-----:R-:W-:-:S05]  /*0ea0*/  @!P0 IADD3 R22, PT, PT, R22, R9, R8 ;  /* 0x0000000916168210 */ /* 0x001fca0007ffe008 */
[----:B------:R3:W-:Y:S01]  /*0eb0*/  @!P0 STS [R11], R22 ;  /* 0x000000160b008388 */ /* 0x0007e20000000800 */
[----:B------:R-:W-:Y:S05]  /*0ec0*/  BRA.U !UP0, `(.L_x_4063) ;  /* 0xfffffff908b87547 */ /* 0x000fea000b83ffff */
[----:B------:R-:W-:Y:S01]  /*0ed0*/  UPLOP3.LUT UP0, UPT, UPT, UPT, UPT, 0x40, 0x4 ;  /* 0x000000000004789c */ /* 0x000fe20003f0e870 */
[----:B------:R-:W-:Y:S01]  /*0ee0*/  UMOV UR4, 0x20 ;  /* 0x0000002000047882 */ /* 0x000fe20000000000 */
[----:B------:R-:W-:Y:S09]  /*0ef0*/  BRA.U UP1, `(.L_x_4064) ;  /* 0xfffffff901387547 */ /* 0x000ff2000b83ffff */
[----:B------:R-:W0:Y:S01]  /*0f00*/  LDCU UR4, c[0x0][0x384] ;  /* 0x00007080ff0477ac */ /* 0x000e220008000800 */
[----:B------:R-:W-:Y:S01]  /*0f10*/  BAR.SYNC.DEFER_BLOCKING 0x0 ;  /* 0x0000000000007b1d */ /* 0x000fe20000010000 */
[----:B------:R-:W-:Y:S02]  /*0f20*/  ISETP.NE.AND P0, PT, R2, 0x2, PT ;  /* 0x000000020200780c */ /* 0x000fe40003f05270 */
[----:B------:R-:W-:-:S03]  /*0f30*/  MOV R18, R21 ;  /* 0x0000001500127202 */ /* 0x000fc60000000f00 */
[----:B------:R-:W-:Y:S01]  /*0f40*/  BSSY.RECONVERGENT B0, `(.L_x_4065) ;  /* 0x0000029000007945 */ /* 0x000fe20003800200 */
[----:B0-----:R-:W-:-:S07]  /*0f50*/  UIMAD UR4, UR5, UR4, UR8 ;  /* 0x00000004050472a4 */ /* 0x001fce000f8e0208 */
[----:B------:R-:W-:Y:S05]  /*0f60*/  @!P0 BRA `(.L_x_4066) ;  /* 0x0000000000988947 */ /* 0x000fea0003800000 */
[----:B------:R-:W0:Y:S01]  /*0f70*/  S2UR UR10, SR_CgaCtaId ;  /* 0x00000000000a79c3 */ /* 0x000e220000008800 */
[----:B------:R-:W-:Y:S01]  /*0f80*/  UMOV UR7, 0x400 ;  /* 0x0000040000077882 */ /* 0x000fe20000000000 */
[----:B------:R-:W-:Y:S01]  /*0f90*/  LOP3.LUT R10, R21, 0x3, RZ, 0xc0, !PT ;  /* 0x00000003150a7812 */ /* 0x000fe200078ec0ff */
[----:B------:R-:W-:Y:S01]  /*0fa0*/  UIADD3 UR7, UPT, UPT, UR7, 0xa80, URZ ;  /* 0x00000a8007077890 */ /* 0x000fe2000fffe0ff */
[----:B---3--:R-:W-:-:S04]  /*0fb0*/  SHF.R.U32.HI R11, RZ, 0x2, R21 ;  /* 0x00000002ff0b7819 */ /* 0x008fc80000011615 */
[----:B------:R-:W1:Y:S01]  /*0fc0*/  LDC.64 R8, c[0x0][0x3a0] ;  /* 0x0000e800ff087b82 */ /* 0x000e620000000a00 */
[----:B------:R-:W-:Y:S01]  /*0fd0*/  IMAD R10, R11, UR9, R10 ;  /* 0x000000090b0a7c24 */ /* 0x000fe2000f8e020a */
        /* <DEDUP_REMOVED lines=10> */
[----:B------:R-:W-:-:S04]  /*1080*/  LOP3.LUT R10, R18, 0x3, RZ, 0xc0, !PT ;  /* 0x00000003120a7812 */ /* 0x000fc800078ec0ff */
[----:B------:R-:W-:Y:S02]  /*1090*/  LEA R22, R11, R22, 0x2 ;  /* 0x000000160b167211 */ /* 0x000fe400078e10ff */
[----:B------:R-:W-:-:S03]  /*10a0*/  SHF.R.U32.HI R11, RZ, 0x2, R18 ;  /* 0x00000002ff0b7819 */ /* 0x000fc60000011612 */
[----:B------:R-:W0:Y:S01]  /*10b0*/  LDS R19, [R22] ;  /* 0x0000000016137984 */ /* 0x000e220000000800 */
[----:B------:R-:W-:Y:S01]  /*10c0*/  ISETP.NE.AND P0, PT, R2, RZ, PT ;  /* 0x000000ff0200720c */ /* 0x000fe20003f05270 */
[----:B------:R-:W-:-:S04]  /*10d0*/  IMAD R10, R11, UR9, R10 ;  /* 0x000000090b0a7c24 */ /* 0x000fc8000f8e020a */
[----:B------:R-:W-:-:S04]  /*10e0*/  VIADD R11, R10, UR4 ;  /* 0x000000040a0b7c36 */ /* 0x000fc80008000000 */
[----:B------:R-:W-:-:S04]  /*10f0*/  IMAD.WIDE R10, R11, 0x4, R8 ;  /* 0x000000040b0a7825 */ /* 0x000fc800078e0208 */
[----:B------:R-:W-:Y:S01]  /*1100*/  VIADD R18, R18, UR15 ;  /* 0x0000000f12127c36 */ /* 0x000fe20008000000 */
[----:B0-----:R1:W-:Y:S01]  /*1110*/  REDG.E.ADD.STRONG.GPU desc[UR16][R10.64], R19 ;  /* 0x000000130a00798e */ /* 0x0013e2000c12e110 */
[----:B------:R-:W-:Y:S05]  /*1120*/  @!P0 BRA `(.L_x_4066) ;  /* 0x0000000000288947 */ /* 0x000fea0003800000 */
[----:B-1----:R-:W-:Y:S02]  /*1130*/  MOV R19, UR15 ;  /* 0x0000000f00137c02 */ /* 0x002fe40008000f00 */
[----:B------:R-:W-:Y:S02]  /*1140*/  SHF.R.U32.HI R10, RZ, 0x2, R18 ;  /* 0x00000002ff0a7819 */ /* 0x000fe40000011612 */
[----:B------:R-:W-:Y:S01]  /*1150*/  LOP3.LUT R11, R18, 0x3, RZ, 0xc0, !PT ;  /* 0x00000003120b7812 */ /* 0x000fe200078ec0ff */
[----:B------:R-:W-:-:S04]  /*1160*/  IMAD R19, R19, 0x4, R22 ;  /* 0x0000000413137824 */ /* 0x000fc800078e0216 */
[----:B------:R-:W-:Y:S02]  /*1170*/  IMAD R11, R10, UR9, R11 ;  /* 0x000000090a0b7c24 */ /* 0x000fe4000f8e020b */
[----:B------:R-:W0:Y:S02]  /*1180*/  LDS R19, [R19] ;  /* 0x0000000013137984 */ /* 0x000e240000000800 */
[----:B------:R-:W-:-:S04]  /*1190*/  VIADD R11, R11, UR4 ;  /* 0x000000040b0b7c36 */ /* 0x000fc80008000000 */
[----:B------:R-:W-:-:S05]  /*11a0*/  IMAD.WIDE R8, R11, 0x4, R8 ;  /* 0x000000040b087825 */ /* 0x000fca00078e0208 */
[----:B0-----:R2:W-:Y:S01]  /*11b0*/  REDG.E.ADD.STRONG.GPU desc[UR16][R8.64], R19 ;  /* 0x000000130800798e */ /* 0x0015e2000c12e110 */
[----:B------:R-:W-:-:S07]  /*11c0*/  IADD3 R18, PT, PT, R18, UR15, RZ ;  /* 0x0000000f12127c10 */ /* 0x000fce000fffe0ff */
.L_x_4066:
[----:B------:R-:W-:Y:S05]  /*11d0*/  BSYNC.RECONVERGENT B0 ;  /* 0x0000000000007941 */ /* 0x000fea0003800200 */
.L_x_4065:
[----:B--2---:R-:W-:Y:S01]  /*11e0*/  LOP3.LUT R8, R0, 0xffff, RZ, 0xc0, !PT ;  /* 0x0000ffff00087812 */ /* 0x004fe200078ec0ff */
[----:B------:R-:W-:Y:S03]  /*11f0*/  BSSY.RECONVERGENT B0, `(.L_x_4067) ;  /* 0x0000032000007945 */ /* 0x000fe60003800200 */
[----:B------:R-:W-:-:S13]  /*1200*/  ISETP.GE.U32.AND P0, PT, R8, 0x2, PT ;  /* 0x000000020800780c */ /* 0x000fda0003f06070 */
[----:B------:R-:W-:Y:S05]  /*1210*/  @!P0 BRA `(.L_x_4068) ;  /* 0x0000000000bc8947 */ /* 0x000fea0003800000 */
[----:B01----:R-:W0:Y:S01]  /*1220*/  S2R R10, SR_CgaCtaId ;  /* 0x00000000000a7919 */ /* 0x003e220000008800 */
[----:B------:R-:W-:Y:S01]  /*1230*/  MOV R9, 0x400 ;  /* 0x0000040000097802 */ /* 0x000fe20000000f00 */
[C---:B------:R-:W-:Y:S01]  /*1240*/  VIADD R8, R18.reuse, UR15 ;  /* 0x0000000f12087c36 */ /* 0x040fe20008000000 */
[----:B---3--:R-:W-:-:S03]  /*1250*/  LOP3.LUT R22, R18, 0x3, RZ, 0xc0, !PT ;  /* 0x0000000312167812 */ /* 0x008fc600078ec0ff */
[----:B------:R-:W-:Y:S01]  /*1260*/  VIADD R9, R9, 0xa80 ;  /* 0x00000a8009097836 */ /* 0x000fe20000000000 */
[----:B------:R-:W-:Y:S02]  /*1270*/  LOP3.LUT R8, R8, 0x3, RZ, 0xc0, !PT ;  /* 0x0000000308087812 */ /* 0x000fe400078ec0ff */
[----:B------:R-:W-:-:S03]  /*1280*/  IADD3 R22, PT, PT, R22, UR4, RZ ;  /* 0x0000000416167c10 */ /* 0x000fc6000fffe0ff */
[----:B------:R-:W-:Y:S01]  /*1290*/  VIADD R24, R8, UR4 ;  /* 0x0000000408187c36 */ /* 0x000fe20008000000 */
[----:B0-----:R-:W-:-:S07]  /*12a0*/  LEA R23, R10, R9, 0x18 ;  /* 0x000000090a177211 */ /* 0x001fce00078ec0ff */
.L_x_4069:
[----:B--2---:R-:W-:Y:S01]  /*12b0*/  IMAD R19, R18, 0x4, R23 ;  /* 0x0000000412137824 */ /* 0x004fe200078e0217 */
[----:B------:R-:W-:Y:S01]  /*12c0*/  MOV R10, UR15 ;  /* 0x0000000f000a7c02 */ /* 0x000fe20008000f00 */
[----:B------:R-:W0:Y:S01]  /*12d0*/  LDC.64 R8, c[0x0][0x3a0] ;  /* 0x0000e800ff087b82 */ /* 0x000e220000000a00 */
[----:B------:R-:W-:Y:S02]  /*12e0*/  SHF.R.U32.HI R11, RZ, 0x2, R18 ;  /* 0x00000002ff0b7819 */ /* 0x000fe40000011612 */
[----:B------:R1:W2:Y:S01]  /*12f0*/  LDS R29, [R19] ;  /* 0x00000000131d7984 */ /* 0x0002a20000000800 */
[----:B------:R-:W-:Y:S02]  /*1300*/  IMAD R25, R10, 0x4, R19 ;  /* 0x000000040a197824 */ /* 0x000fe400078e0213 */
[----:B------:R-:W-:-:S03]  /*1310*/  IMAD R11, R11, UR9, R22 ;  /* 0x000000090b0b7c24 */ /* 0x000fc6000f8e0216 */
[----:B------:R-:W3:Y:S01]  /*1320*/  LDS R27, [R25] ;  /* 0x00000000191b7984 */ /* 0x000ee20000000800 */
[----:B------:R-:W-:-:S05]  /*1330*/  VIADD R26, R18, UR15 ;  /* 0x0000000f121a7c36 */ /* 0x000fca0008000000 */
[----:B------:R-:W-:Y:S02]  /*1340*/  SHF.R.U32.HI R18, RZ, 0x2, R26 ;  /* 0x00000002ff127819 */ /* 0x000fe4000001161a */
[----:B------:R-:W-:Y:S01]  /*1350*/  IADD3 R26, PT, PT, R26, UR15, RZ ;  /* 0x0000000f1a1a7c10 */ /* 0x000fe2000fffe0ff */
[----:B0-----:R-:W-:-:S03]  /*1360*/  IMAD.WIDE R10, R11, 0x4, R8 ;  /* 0x000000040b0a7825 */ /* 0x001fc600078e0208 */
[----:B------:R-:W-:Y:S01]  /*1370*/  SHF.R.U32.HI R28, RZ, 0x2, R26 ;  /* 0x00000002ff1c7819 */ /* 0x000fe2000001161a */
[----:B-1----:R-:W-:-:S04]  /*1380*/  IMAD R19, R18, UR9, R24 ;  /* 0x0000000912137c24 */ /* 0x002fc8000f8e0218 */
[----:B------:R-:W-:Y:S01]  /*1390*/  IMAD.WIDE R18, R19, 0x4, R8 ;  /* 0x0000000413127825 */ /* 0x000fe200078e0208 */
[----:B--2---:R0:W-:Y:S04]  /*13a0*/  REDG.E.ADD.STRONG.GPU desc[UR16][R10.64], R29 ;  /* 0x0000001d0a00798e */ /* 0x0041e8000c12e110 */
[----:B---3--:R1:W-:Y:S01]  /*13b0*/  REDG.E.ADD.STRONG.GPU desc[UR16][R18.64], R27 ;  /* 0x0000001b1200798e */ /* 0x0083e2000c12e110 */
[C---:B0-----:R-:W-:Y:S01]  /*13c0*/  LOP3.LUT R10, R26.reuse, 0x3, RZ, 0xc0, !PT ;  /* 0x000000031a0a7812 */ /* 0x041fe200078ec0ff */
[----:B------:R-:W-:-:S04]  /*13d0*/  VIADD R26, R26, UR15 ;  /* 0x0000000f1a1a7c36 */ /* 0x000fc80008000000 */
[----:B------:R-:W-:Y:S01]  /*13e0*/  VIADD R11, R10, UR4 ;  /* 0x000000040a0b7c36 */ /* 0x000fe20008000000 */
[----:B-1----:R-:W-:Y:S02]  /*13f0*/  MOV R18, UR15 ;  /* 0x0000000f00127c02 */ /* 0x002fe40008000f00 */
[----:B------:R-:W-:Y:S01]  /*1400*/  LOP3.LUT R10, R26, 0x3, RZ, 0xc0, !PT ;  /* 0x000000031a0a7812 */ /* 0x000fe200078ec0ff */
[----:B------:R-:W-:Y:S01]  /*1410*/  IMAD R11, R28, UR9, R11 ;  /* 0x000000091c0b7c24 */ /* 0x000fe2000f8e020b */
[----:B------:R-:W-:-:S03]  /*1420*/  MOV R28, UR15 ;  /* 0x0000000f001c7c02 */ /* 0x000fc60008000f00 */
[----:B------:R-:W-:Y:S01]  /*1430*/  VIADD R29, R10, UR4 ;  /* 0x000000040a1d7c36 */ /* 0x000fe20008000000 */
[----:B------:R-:W-:Y:S01]  /*1440*/  SHF.R.U32.HI R10, RZ, 0x2, R26 ;  /* 0x00000002ff0a7819 */ /* 0x000fe2000001161a */
[----:B------:R-:W-:-:S04]  /*1450*/  IMAD R25, R28, 0x4, R25 ;  /* 0x000000041c197824 */ /* 0x000fc800078e0219 */
[----:B------:R-:W-:Y:S02]  /*1460*/  IMAD R19, R18, 0x4, R25 ;  /* 0x0000000412137824 */ /* 0x000fe400078e0219 */
[----:B------:R-:W0:Y:S01]  /*1470*/  LDS R25, [R25] ;  /* 0x0000000019197984 */ /* 0x000e220000000800 */
[----:B------:R-:W-:Y:S02]  /*1480*/  IMAD R29, R10, UR9, R29 ;  /* 0x000000090a1d7c24 */ /* 0x000fe4000f8e021d */
[----:B------:R-:W-:Y:S01]  /*1490*/  VIADD R18, R26, UR15 ;  /* 0x0000000f1a127c36 */ /* 0x000fe20008000000 */
[----:B------:R-:W1:Y:S01]  /*14a0*/  LDS R19, [R19] ;  /* 0x0000000013137984 */ /* 0x000e620000000800 */
[----:B------:R-:W-:-:S03]  /*14b0*/  IMAD.WIDE R10, R11, 0x4, R8 ;  /* 0x000000040b0a7825 */ /* 0x000fc600078e0208 */
[----:B------:R-:W-:Y:S01]  /*14c0*/  ISETP.GE.U32.AND P0, PT, R18, 0x100, PT ;  /* 0x000001001200780c */ /* 0x000fe20003f06070 */
[----:B------:R-:W-:Y:S01]  /*14d0*/  IMAD.WIDE R8, R29, 0x4, R8 ;  /* 0x000000041d087825 */ /* 0x000fe200078e0208 */
[----:B0-----:R2:W-:Y:S04]  /*14e0*/  REDG.E.ADD.STRONG.GPU desc[UR16][R10.64], R25 ;  /* 0x000000190a00798e */ /* 0x0015e8000c12e110 */
[----:B-1----:R2:W-:Y:S07]  /*14f0*/  REDG.E.ADD.STRONG.GPU desc[UR16][R8.64], R19 ;  /* 0x000000130800798e */ /* 0x0025ee000c12e110 */
[----:B------:R-:W-:Y:S05]  /*1500*/  @!P0 BRA `(.L_x_4069) ;  /* 0xfffffffc00688947 */ /* 0x000fea000383ffff */
.L_x_4068:
[----:B------:R-:W-:Y:S05]  /*1510*/  BSYNC.RECONVERGENT B0 ;  /* 0x0000000000007941 */ /* 0x000fea0003800200 */
.L_x_4067:
[----:B------:R-:W-:Y:S02]  /*1520*/  USHF.L.U32 UR4, UR14, 0x2, URZ ;  /* 0x000000020e047899 */ /* 0x000fe400080006ff */
[----:B------:R-:W-:-:S04]  /*1530*/  UIADD3 UR5, UPT, UPT, UR14, UR5, URZ ;  /* 0x000000050e057290 */ /* 0x000fc8000fffe0ff */
[----:B------:R-:W-:-:S09]  /*1540*/  UISETP.GE.U32.AND UP0, UPT, UR5, UR4, UPT ;  /* 0x000000040500728c */ /* 0x000fd2000bf06070 */
[----:B------:R-:W-:Y:S05]  /*1550*/  BRA.U !UP0, `(.L_x_4070) ;  /* 0xffffffed08d87547 */ /* 0x000fea000b83ffff */
[----:B------:R-:W-:Y:S05]  /*1560*/  EXIT ;  /* 0x000000000000794d */ /* 0x000fea0003800000 */
        .weak           $__internal_129_$__cuda_sm20_div_u16
        .type           $__internal_129_$__cuda_sm20_div_u16,@function
        .size           $__internal_129_$__cuda_sm20_div_u16,(.L_x_38632 - $__internal_129_$__cuda_sm20_div_u16)
$__internal_129_$__cuda_sm20_div_u16:
[----:B------:R-:W0:Y:S01]  /*1570*/  I2F.U16 R0, UR13 ;  /* 0x0000000d00007d06 */ /* 0x000e220008101000 */
[----:B------:R-:W-:-:S07]  /*1580*/  HFMA2 R8, -RZ, RZ, 15, 0 ;  /* 0x4b800000ff087431 */ /* 0x000fce00000001ff */
[----:B------:R-:W-:Y:S01]  /*1590*/  I2F.U16.RZ R7, R7 ;  /* 0x0000000700077306 */ /* 0x000fe2000010d000 */
        /* <DEDUP_REMOVED lines=8> */
[----:B0-----:R-:W-:-:S04]  /*1620*/  FMUL R9, R9, R10 ;  /* 0x0000000a09097220 */ /* 0x001fc80000400000 */
[----:B------:R-:W-:Y:S02]  /*1630*/  VIADD R0, R9, 0x2 ;  /* 0x0000000209007836 */ /* 0x000fe40000000000 */
[----:B------:R-:W-:Y:S02]  /*1640*/  IMAD.MOV.U32 R9, RZ, RZ, 0x0 ;  /* 0x00000000ff097424 */ /* 0x000fe400078e00ff */
[----:B------:R-:W-:-:S06]  /*1650*/  FMUL.RZ R11, R7, R0 ;  /* 0x00000000070b7220 */ /* 0x000fcc000040c000 */
[----:B------:R-:W0:Y:S02]  /*1660*/  F2I.U32.TRUNC.NTZ R11, R11 ;  /* 0x0000000b000b7305 */ /* 0x000e24000020f000 */
[----:B0-----:R-:W-:Y:S01]  /*1670*/  LOP3.LUT R0, R11, 0xffff, RZ, 0xc0, !PT ;  /* 0x0000ffff0b007812 */ /* 0x001fe200078ec0ff */
[----:B------:R-:W-:Y:S01]  /*1680*/  @!P0 IMAD.MOV.U32 R0, RZ, RZ, -0x1 ;  /* 0xffffffffff008424 */ /* 0x000fe200078e00ff */
[----:B------:R-:W-:Y:S06]  /*1690*/  RET.REL.NODEC R8 `(_Z9cuda_gemmIiLi128ELi4ELi1ELi512ELi128ELi128ELi64ELi0ELi1EEviiiPT_S1_S1_iii) ;  /* 0xffffffe808587950 */ /* 0x000fec0003c3ffff */
.L_x_4071:
        /* <DEDUP_REMOVED lines=14> */
.L_x_38632:


//--------------------- .text._Z9cuda_gemmIiLi128ELi4ELi1ELi512ELi128ELi128ELi64ELi0ELi0EEviiiPT_S1_S1_iii --------------------------
	.section	.text._Z9cuda_gemmIiLi128ELi4ELi1ELi512ELi128ELi128ELi64ELi0ELi0EEviiiPT_S1_S1_iii,"ax",@progbits
	.align	128
        .global         _Z9cuda_gemmIiLi128ELi4ELi1ELi512ELi128ELi128ELi64ELi0ELi0EEviiiPT_S1_S1_iii
        .type           _Z9cuda_gemmIiLi128ELi4ELi1ELi512ELi128ELi128ELi64ELi0ELi0EEviiiPT_S1_S1_iii,@function
        .size           _Z9cuda_gemmIiLi128ELi4ELi1ELi512ELi128ELi128ELi64ELi0ELi0EEviiiPT_S1_S1_iii,(.L_x_38634 - _Z9cuda_gemmIiLi128ELi4ELi1ELi512ELi128ELi128ELi64ELi0ELi0EEviiiPT_S1_S1_iii)
        .other          _Z9cuda_gemmIiLi128ELi4ELi1ELi512ELi128ELi128ELi64ELi0ELi0EEviiiPT_S1_S1_iii,@"STO_CUDA_ENTRY STV_DEFAULT"
_Z9cuda_gemmIiLi128ELi4ELi1ELi512ELi128ELi128ELi64ELi0ELi0EEviiiPT_S1_S1_iii:
.text._Z9cuda_gemmIiLi128ELi4ELi1ELi512ELi128ELi128ELi64ELi0ELi0EEviiiPT_S1_S1_iii:
        /* <DEDUP_REMOVED lines=22> */
[----:B------:R-:W-:Y:S02]  /*0160*/  ISETP.GE.U32.AND P0, PT, R3, R4, PT ;  /* 0x000000040300720c */ /* 0x000fe40003f06070 */
[----:B------:R-:W0:Y:S11]  /*0170*/  LDC R3, c[0x0][0x374] ;  /* 0x0000dd00ff037b82 */ /* 0x000e360000000800 */
[----:B------:R-:W-:-:S05]  /*0180*/  @P0 VIADD R52, R52, 0x1 ;  /* 0x0000000134340836 */ /* 0x000fca0000000000 */
[----:B------:R-:W-:Y:S02]  /*0190*/  @!P2 IADD3 R52, PT, PT, -R52, RZ, RZ ;  /* 0x000000ff3434a210 */ /* 0x000fe40007ffe1ff */
[----:B------:R-:W-:-:S04]  /*01a0*/  @!P1 LOP3.LUT R52, RZ, R6, RZ, 0x33, !PT ;  /* 0x00000006ff349212 */ /* 0x000fc800078e33ff */
[----:B------:R-:W-:-:S05]  /*01b0*/  VIMNMX R2, PT, PT, R52, 0x40, PT ;  /* 0x0000004034027848 */ /* 0x000fca0003fe0100 */
[----:B------:R-:W-:-:S04]  /*01c0*/  IMAD.SHL.U32 R2, R2, 0x2, RZ ;  /* 0x0000000202027824 */ /* 0x000fc800078e00ff */
[----:B------:R-:W3:Y:S01]  /*01d0*/  I2F.U32.RP R0, R2 ;  /* 0x0000000200007306 */ /* 0x000ee20000209000 */
[----:B------:R-:W-:-:S07]  /*01e0*/  IMAD.MOV R7, RZ, RZ, -R2 ;  /* 0x000000ffff077224 */ /* 0x000fce00078e0a02 */
[----:B---3--:R-:W3:Y:S02]  /*01f0*/  MUFU.RCP R0, R0 ;  /* 0x0000000000007308 */ /* 0x008ee40000001000 */
[----:B---3--:R-:W-:Y:S02]  /*0200*/  VIADD R4, R0, 0xffffffe ;  /* 0x0ffffffe00047836 */ /* 0x008fe40000000000 */
[----:B0-----:R-:W-:-:S04]  /*0210*/  IMAD.SHL.U32 R0, R3, 0x4, RZ ;  /* 0x0000000403007824 */ /* 0x001fc800078e00ff */
[----:B------:R0:W3:Y:S01]  /*0220*/  F2I.FTZ.U32.TRUNC.NTZ R5, R4 ;  /* 0x0000000400057305 */ /* 0x0000e2000021f000 */
[----:B--2---:R-:W-:Y:S01]  /*0230*/  ISETP.LE.U32.AND P0, PT, R0, UR5, PT ;  /* 0x0000000500007c0c */ /* 0x004fe2000bf03070 */
[----:B0-----:R-:W-:Y:S02]  /*0240*/  HFMA2 R4, -RZ, RZ, 0, 0 ;  /* 0x00000000ff047431 */ /* 0x001fe400000001ff */
[----:B---3--:R-:W-:-:S04]  /*0250*/  IMAD R7, R7, R5, RZ ;  /* 0x0000000507077224 */ /* 0x008fc800078e02ff */
[----:B------:R-:W-:-:S06]  /*0260*/  IMAD.HI.U32 R50, R5, R7, R4 ;  /* 0x0000000705327227 */ /* 0x000fcc00078e0004 */
[----:B-1----:R-:W-:-:S04]  /*0270*/  IMAD.HI.U32 R50, R50, R51, RZ ;  /* 0x0000003332327227 */ /* 0x002fc800078e00ff */
[----:B------:R-:W-:-:S04]  /*0280*/  IMAD.MOV R3, RZ, RZ, -R50 ;  /* 0x000000ffff037224 */ /* 0x000fc800078e0a32 */
[----:B------:R-:W-:Y:S01]  /*0290*/  IMAD R3, R2, R3, R51 ;  /* 0x0000000302037224 */ /* 0x000fe200078e0233 */
[----:B------:R-:W-:Y:S06]  /*02a0*/  @P0 EXIT ;  /* 0x000000000000094d */ /* 0x000fec0003800000 */
[----:B------:R-:W-:Y:S01]  /*02b0*/  ISETP.GE.U32.AND P0, PT, R3, R2, PT ;  /* 0x000000020300720c */ /* 0x000fe20003f06070 */
[----:B------:R-:W0:Y:S01]  /*02c0*/  S2R R5, SR_CgaCtaId ;  /* 0x0000000000057919 */ /* 0x000e220000008800 */
[----:B------:R-:W1:Y:S01]  /*02d0*/  LDCU UR4, c[0x0][0x388] ;  /* 0x00007100ff0477ac */ /* 0x000e620008000800 */
[----:B------:R-:W-:Y:S01]  /*02e0*/  ISETP.NE.U32.AND P2, PT, R2, RZ, PT ;  /* 0x000000ff0200720c */ /* 0x000fe20003f45070 */
[----:B------:R-:W2:Y:S01]  /*02f0*/  LDC R49, c[0x0][0x360] ;  /* 0x0000d800ff317b82 */ /* 0x000ea20000000800 */
[----:B------:R-:W3:Y:S01]  /*0300*/  S2R R4, SR_CTAID.X ;  /* 0x0000000000047919 */ /* 0x000ee20000002500 */
[----:B------:R-:W-:Y:S02]  /*0310*/  MOV R0, 0x400 ;  /* 0x0000040000007802 */ /* 0x000fe40000000f00 */
[----:B------:R-:W-:Y:S02]  /*0320*/  LOP3.LUT R48, R51, 0xf, RZ, 0xc0, !PT ;  /* 0x0000000f33307812 */ /* 0x000fe400078ec0ff */
[----:B------:R-:W-:-:S03]  /*0330*/  MOV R8, 0x4f0 ;  /* 0x000004f000087802 */ /* 0x000fc60000000f00 */
[----:B------:R-:W-:Y:S01]  /*0340*/  @P0 IMAD.IADD R3, R3, 0x1, -R2 ;  /* 0x0000000103030824 */ /* 0x000fe200078e0a02 */
[----:B------:R-:W-:-:S04]  /*0350*/  @P0 IADD3 R50, PT, PT, R50, 0x1, RZ ;  /* 0x0000000132320810 */ /* 0x000fc80007ffe0ff */
[----:B------:R-:W-:Y:S01]  /*0360*/  ISETP.GE.U32.AND P1, PT, R3, R2, PT ;  /* 0x000000020300720c */ /* 0x000fe20003f26070 */
[----:B-1----:R-:W-:-:S04]  /*0370*/  ULEA.HI UR4, UR4, UR4, URZ, 0x1 ;  /* 0x0000000404047291 */ /* 0x002fc8000f8f08ff */
[----:B------:R-:W-:-:S08]  /*0380*/  USHF.R.S32.HI UR4, URZ, 0x1, UR4 ;  /* 0x00000001ff047899 */ /* 0x000fd00008011404 */
[----:B------:R-:W-:Y:S01]  /*0390*/  @P1 VIADD R50, R50, 0x1 ;  /* 0x0000000132321836 */ /* 0x000fe20000000000 */
[----:B------:R-:W-:Y:S02]  /*03a0*/  @!P2 LOP3.LUT R50, RZ, R2, RZ, 0x33, !PT ;  /* 0x00000002ff32a212 */ /* 0x000fe400078e33ff */
[----:B0-----:R-:W-:Y:S02]  /*03b0*/  LEA R3, R5, R0, 0x18 ;  /* 0x0000000005037211 */ /* 0x001fe400078ec0ff */
[----:B--2---:R-:W-:Y:S01]  /*03c0*/  LOP3.LUT R5, R49, 0xff, RZ, 0xc0, !PT ;  /* 0x000000ff31057812 */ /* 0x004fe200078ec0ff */
[----:B------:R-:W-:Y:S01]  /*03d0*/  IMAD.MOV R47, RZ, RZ, -R50 ;  /* 0x000000ffff2f7224 */ /* 0x000fe200078e0a32 */
[----:B---3--:R-:W-:Y:S01]  /*03e0*/  LOP3.LUT R0, R4, 0x1, RZ, 0xc0, !PT ;  /* 0x0000000104007812 */ /* 0x008fe200078ec0ff */
[----:B------:R-:W-:Y:S01]  /*03f0*/  IMAD R48, R48, 0x84, R3 ;  /* 0x0000008430307824 */ /* 0x000fe200078e0203 */
[----:B------:R-:W-:Y:S01]  /*0400*/  SHF.R.U32.HI R3, RZ, 0x1, R4 ;  /* 0x00000001ff037819 */ /* 0x000fe20000011604 */
[----:B------:R-:W-:Y:S01]  /*0410*/  IMAD R47, R2, R47, R51 ;  /* 0x0000002f022f7224 */ /* 0x000fe200078e0233 */
[----:B------:R-:W-:Y:S01]  /*0420*/  SHF.L.U32 R4, R4, 0x6, RZ ;  /* 0x0000000604047819 */ /* 0x000fe200000006ff */
[----:B------:R-:W-:Y:S01]  /*0430*/  IMAD R56, R0, UR4, RZ ;  /* 0x0000000400387c24 */ /* 0x000fe2000f8e02ff */
[----:B------:R-:W-:Y:S01]  /*0440*/  UMOV UR4, UR5 ;  /* 0x0000000500047c82 */ /* 0x000fe20008000000 */
[C---:B------:R-:W-:Y:S01]  /*0450*/  IMAD.SHL.U32 R0, R51.reuse, 0x10, RZ ;  /* 0x0000001033007824 */ /* 0x040fe200078e00ff */
[----:B------:R-:W-:Y:S01]  /*0460*/  LOP3.LUT R4, R4, 0x40, RZ, 0xc0, !PT ;  /* 0x0000004004047812 */ /* 0x000fe200078ec0ff */
[----:B------:R-:W-:Y:S01]  /*0470*/  IMAD R56, R52, R3, R56 ;  /* 0x0000000334387224 */ /* 0x000fe200078e0238 */
[----:B------:R-:W-:Y:S01]  /*0480*/  SHF.R.U32.HI R47, RZ, 0x1, R47 ;  /* 0x00000001ff2f7819 */ /* 0x000fe2000001162f */
[----:B------:R-:W-:Y:S01]  /*0490*/  IMAD.IADD R3, R51, 0x1, R49 ;  /* 0x0000000133037824 */ /* 0x000fe200078e0231 */
[----:B------:R-:W-:-:S02]  /*04a0*/  LOP3.LUT R0, R0, 0x10, RZ, 0xc0, !PT ;  /* 0x0000001000007812 */ /* 0x000fc400078ec0ff */
[----:B------:R-:W-:Y:S02]  /*04b0*/  LOP3.LUT R46, R4, 0xf, R51, 0xf8, !PT ;  /* 0x0000000f042e7812 */ /* 0x000fe400078ef833 */
[----:B------:R-:W-:Y:S02]  /*04c0*/  LOP3.LUT R3, R3, 0xff, RZ, 0xc, !PT ;  /* 0x000000ff03037812 */ /* 0x000fe400078e0cff */
[----:B------:R-:W-:-:S07]  /*04d0*/  LOP3.LUT R25, R47, 0xf, RZ, 0xc0, !PT ;  /* 0x0000000f2f197812 */ /* 0x000fce00078ec0ff */
[----:B------:R-:W-:Y:S05]  /*04e0*/  CALL.REL.NOINC `($__internal_131_$__cuda_sm20_div_u16) ;  /* 0x00000038006c7944 */ /* 0x000fea0003c00000 */
[----:B------:R-:W0:Y:S01]  /*04f0*/  LDC R26, c[0x0][0x3ac] ;  /* 0x0000eb00ff1a7b82 */ /* 0x000e220000000800 */
[C---:B------:R-:W-:Y:S01]  /*0500*/  VIADD R44, R25.reuse, 0x2 ;  /* 0x00000002192c7836 */ /* 0x040fe20000000000 */
[C---:B------:R-:W-:Y:S01]  /*0510*/  IADD3 R39, PT, PT, R25.reuse, 0x3, RZ ;  /* 0x0000000319277810 */ /* 0x040fe20007ffe0ff */
[C---:B------:R-:W-:Y:S01]  /*0520*/  VIADD R45, R25.reuse, 0x1 ;  /* 0x00000001192d7836 */ /* 0x040fe20000000000 */
        /* <DEDUP_REMOVED lines=19> */
[C---:B------:R-:W-:Y:S01]  /*0660*/  VIADD R28, R25.reuse, 0xe ;  /* 0x0000000e191c7836 */ /* 0x040fe20000000000 */
[-C--:B0-----:R-:W-:Y:S01]  /*0670*/  ISETP.GE.AND P1, PT, R44, R26.reuse, PT ;  /* 0x0000001a2c00720c */ /* 0x081fe20003f26270 */
[----:B------:R-:W-:Y:S01]  /*0680*/  VIADD R29, R25, 0xd ;  /* 0x0000000d191d7836 */ /* 0x000fe20000000000 */
[-C--:B------:R-:W-:Y:S01]  /*0690*/  ISETP.GE.AND P0, PT, R45, R26.reuse, PT ;  /* 0x0000001a2d00720c */ /* 0x080fe20003f06270 */
[----:B------:R-:W-:Y:S01]  /*06a0*/  VIADD R27, R25, 0xf ;  /* 0x0000000f191b7836 */ /* 0x000fe20000000000 */
[C---:B------:R-:W-:Y:S01]  /*06b0*/  SEL R3, R26.reuse, RZ, P1 ;  /* 0x000000ff1a037207 */ /* 0x040fe20000800000 */
[C---:B------:R-:W-:Y:S01]  /*06c0*/  VIADD R2, R47.reuse, 0x1 ;  /* 0x000000012f027836 */ /* 0x040fe20000000000 */
        /* <DEDUP_REMOVED lines=8> */
[-C--:B------:R-:W-:Y:S01]  /*0750*/  ISETP.GE.AND P0, PT, R37, R26.reuse, PT ;  /* 0x0000001a2500720c */ /* 0x080fe20003f06270 */
[C---:B------:R-:W-:Y:S01]  /*0760*/  VIADD R10, R47.reuse, 0xa ;  /* 0x0000000a2f0a7836 */ /* 0x040fe20000000000 */
[----:B------:R-:W-:Y:S01]  /*0770*/  IADD3 R38, PT, PT, R38, -R3, RZ ;  /* 0x8000000326267210 */ /* 0x000fe20007ffe0ff */
[C---:B------:R-:W-:Y:S01]  /*0780*/  VIADD R19, R47.reuse, 0xb ;  /* 0x0000000b2f137836 */ /* 0x040fe20000000000 */
        /* <DEDUP_REMOVED lines=10> */
[----:B------:R-:W-:-:S02]  /*0830*/  ISETP.GE.AND P1, PT, R32, R26, PT ;  /* 0x0000001a2000720c */ /* 0x000fc40003f26270 */
[----:B------:R-:W-:Y:S02]  /*0840*/  SEL R6, R26, RZ, P2 ;  /* 0x000000ff1a067207 */ /* 0x000fe40001000000 */
[-C--:B------:R-:W-:Y:S02]  /*0850*/  ISETP.GE.AND P0, PT, R33, R26.reuse, PT ;  /* 0x0000001a2100720c */ /* 0x080fe40003f06270 */
[----:B------:R-:W-:Y:S02]  /*0860*/  ISETP.GE.AND P2, PT, R35, R26, PT ;  /* 0x0000001a2300720c */ /* 0x000fe40003f46270 */
[----:B------:R-:W-:Y:S02]  /*0870*/  IADD3 R34, PT, PT, R34, -R3, RZ ;  /* 0x8000000322227210 */ /* 0x000fe40007ffe0ff */
[----:B------:R-:W-:Y:S02]  /*0880*/  SEL R3, R26, RZ, P1 ;  /* 0x000000ff1a037207 */ /* 0x000fe40000800000 */
[----:B------:R-:W-:-:S02]  /*0890*/  IADD3 R39, PT, PT, R39, -R6, RZ ;  /* 0x8000000627277210 */ /* 0x000fc40007ffe0ff */
[----:B------:R-:W-:Y:S01]  /*08a0*/  SEL R4, R26, RZ, P0 ;  /* 0x000000ff1a047207 */ /* 0x000fe20000000000 */
[----:B------:R-:W-:Y:S01]  /*08b0*/  IMAD.IADD R32, R32, 0x1, -R3 ;  /* 0x0000000120207824 */ /* 0x000fe200078e0a03 */
[----:B------:R-:W-:Y:S02]  /*08c0*/  SEL R6, R26, RZ, P2 ;  /* 0x000000ff1a067207 */ /* 0x000fe40001000000 */
[-C--:B------:R-:W-:Y:S01]  /*08d0*/  ISETP.GE.AND P0, PT, R30, R26.reuse, PT ;  /* 0x0000001a1e00720c */ /* 0x080fe20003f06270 */
[----:B------:R-:W-:Y:S01]  /*08e0*/  IMAD.IADD R33, R33, 0x1, -R4 ;  /* 0x0000000121217824 */ /* 0x000fe200078e0a04 */
[----:B------:R-:W-:Y:S02]  /*08f0*/  ISETP.GE.AND P2, PT, R31, R26, PT ;  /* 0x0000001a1f00720c */ /* 0x000fe40003f46270 */
[----:B------:R-:W-:Y:S02]  /*0900*/  IADD3 R35, PT, PT, R35, -R6, RZ ;  /* 0x8000000623237210 */ /* 0x000fe40007ffe0ff */
[----:B------:R-:W-:-:S02]  /*0910*/  SEL R3, R26, RZ, P0 ;  /* 0x000000ff1a037207 */ /* 0x000fc40000000000 */
[----:B------:R-:W-:Y:S02]  /*0920*/  SEL R6, R26, RZ, P2 ;  /* 0x000000ff1a067207 */ /* 0x000fe40001000000 */
[-C--:B------:R-:W-:Y:S02]  /*0930*/  ISETP.GE.AND P1, PT, R28, R26.reuse, PT ;  /* 0x0000001a1c00720c */ /* 0x080fe40003f26270 */
[-C--:B------:R-:W-:Y:S02]  /*0940*/  ISETP.GE.AND P0, PT, R29, R26.reuse, PT ;  /* 0x0000001a1d00720c */ /* 0x080fe40003f06270 */
[----:B------:R-:W-:Y:S02]  /*0950*/  ISETP.GE.AND P2, PT, R27, R26, PT ;  /* 0x0000001a1b00720c */ /* 0x000fe40003f46270 */
[----:B------:R-:W-:Y:S02]  /*0960*/  IADD3 R30, PT, PT, R30, -R3, RZ ;  /* 0x800000031e1e7210 */ /* 0x000fe40007ffe0ff */
[----:B------:R-:W-:-:S02]  /*0970*/  IADD3 R31, PT, PT, R31, -R6, RZ ;  /* 0x800000061f1f7210 */ /* 0x000fc40007ffe0ff */
[C---:B------:R-:W-:Y:S02]  /*0980*/  SEL R3, R26.reuse, RZ, P1 ;  /* 0x000000ff1a037207 */ /* 0x040fe40000800000 */
[C---:B------:R-:W-:Y:S02]  /*0990*/  SEL R4, R26.reuse, RZ, P0 ;  /* 0x000000ff1a047207 */ /* 0x040fe40000000000 */
[----:B------:R-:W-:Y:S01]  /*09a0*/  SEL R6, R26, RZ, P2 ;  /* 0x000000ff1a067207 */ /* 0x000fe20001000000 */
[----:B------:R-:W-:Y:S01]  /*09b0*/  IMAD.IADD R28, R28, 0x1, -R3 ;  /* 0x000000011c1c7824 */ /* 0x000fe200078e0a03 */
[----:B------:R-:W-:Y:S01]  /*09c0*/  ISETP.GE.AND P0, PT, R25, R26, PT ;  /* 0x0000001a1900720c */ /* 0x000fe20003f06270 */
[----:B------:R-:W-:Y:S01]  /*09d0*/  IMAD.IADD R29, R29, 0x1, -R4 ;  /* 0x000000011d1d7824 */ /* 0x000fe200078e0a04 */
[----:B------:R-:W-:Y:S01]  /*09e0*/  LOP3.LUT R11, R2, 0xf, RZ, 0xc0, !PT ;  /* 0x0000000f020b7812 */ /* 0x000fe200078ec0ff */
[----:B------:R-:W-:Y:S01]  /*09f0*/  IMAD.IADD R27, R27, 0x1, -R6 ;  /* 0x000000011b1b7824 */ /* 0x000fe200078e0a06 */
[----:B------:R-:W-:Y:S01]  /*0a00*/  SEL R26, R26, RZ, P0 ;  /* 0x000000ff1a1a7207 */ /* 0x000fe20000000000 */
[----:B------:R-:W-:Y:S01]  /*0a10*/  VIADD R3, R47, 0x2 ;  /* 0x000000022f037836 */ /* 0x000fe20000000000 */
[----:B------:R-:W-:Y:S01]  /*0a20*/  LOP3.LUT R7, R7, 0xf, RZ, 0xc0, !PT ;  /* 0x0000000f07077812 */ /* 0x000fe200078ec0ff */
        /* <DEDUP_REMOVED lines=11> */
[C---:B------:R-:W-:Y:S02]  /*0ae0*/  LOP3.LUT R14, R0.reuse, R11, RZ, 0xfc, !PT ;  /* 0x0000000b000e7212 */ /* 0x040fe400078efcff */
[----:B------:R-:W-:Y:S02]  /*0af0*/  IADD3 R26, PT, PT, R25, -R26, RZ ;  /* 0x8000001a191a7210 */ /* 0x000fe40007ffe0ff */
        /* <DEDUP_REMOVED lines=13> */
[----:B------:R-:W-:-:S07]  /*0bd0*/  LOP3.LUT R0, R0, R15, RZ, 0xfc, !PT ;  /* 0x0000000f00007212 */ /* 0x000fce00078efcff */
[----:B------:R-:W-:Y:S05]  /*0be0*/  CALL.REL.NOINC `($__internal_130_$__cuda_sm20_div_s16) ;  /* 0x00000030004c7944 */ /* 0x000fea0003c00000 */
[----:B------:R-:W0:Y:S01]  /*0bf0*/  S2R R57, SR_CTAID.Z ;  /* 0x0000000000397919 */ /* 0x000e220000002700 */
[----:B------:R-:W1:Y:S01]  /*0c00*/  LDCU UR6, c[0x0][0x3a8] ;  /* 0x00007500ff0677ac */ /* 0x000e620008000800 */
[----:B------:R-:W-:Y:S02]  /*0c10*/  PRMT R55, R23, 0x9910, RZ ;  /* 0x0000991017377816 */ /* 0x000fe400000000ff */
[----:B------:R-:W-:Y:S01]  /*0c20*/  LOP3.LUT R54, R51, 0x1f, RZ, 0xc0, !PT ;  /* 0x0000001f33367812 */ /* 0x000fe200078ec0ff */
[----:B------:R-:W2:Y:S01]  /*0c30*/  LDCU.64 UR8, c[0x0][0x358] ;  /* 0x00006b00ff0877ac */ /* 0x000ea20008000a00 */
[----:B-1----:R-:W-:-:S04]  /*0c40*/  UISETP.LT.AND UP0, UPT, UR6, 0x10, UPT ;  /* 0x000000100600788c */ /* 0x002fc8000bf01270 */
[----:B--2---:R-:W-:-:S12]  /*0c50*/  USEL UR6, UR6, 0x10, UP0 ;  /* 0x0000001006067887 */ /* 0x004fd80008000000 */
.L_x_4125:
[----:B-12---:R-:W1:Y:S01]  /*0c60*/  LDC R41, c[0x0][0x360] ;  /* 0x0000d800ff297b82 */ /* 0x006e620000000800 */
[C---:B0-----:R-:W-:Y:S01]  /*0c70*/  LOP3.LUT R21, R53.reuse, 0x3, RZ, 0xc0, !PT ;  /* 0x0000000335157812 */ /* 0x041fe200078ec0ff */
[----:B------:R-:W2:Y:S01]  /*0c80*/  LDCU UR10, c[0x0][0x3ac] ;  /* 0x00007580ff0a77ac */ /* 0x000ea20008000800 */
[----:B------:R-:W-:Y:S01]  /*0c90*/  LOP3.LUT R20, R53, 0xffff, RZ, 0xc0, !PT ;  /* 0x0000ffff35147812 */ /* 0x000fe200078ec0ff */
[----:B------:R-:W-:Y:S01]  /*0ca0*/  BSSY.RECONVERGENT B0, `(.L_x_4072) ;  /* 0x0000017000007945 */ /* 0x000fe20003800200 */
[----:B------:R-:W-:Y:S01]  /*0cb0*/  ISETP.NE.AND P3, PT, R21, 0x2, PT ;  /* 0x000000021500780c */ /* 0x000fe20003f65270 */
[----:B------:R-:W3:Y:S01]  /*0cc0*/  LDCU UR11, c[0x0][0x3a8] ;  /* 0x00007500ff0b77ac */ /* 0x000ee20008000800 */
[----:B------:R-:W-:Y:S01]  /*0cd0*/  ISETP.GE.U32.AND P2, PT, R20, 0x2, PT ;  /* 0x000000021400780c */ /* 0x000fe20003f46070 */
[----:B------:R-:W-:Y:S01]  /*0ce0*/  IMAD.MOV.U32 R20, RZ, RZ, R51 ;  /* 0x000000ffff147224 */ /* 0x000fe200078e0033 */
[----:B------:R-:W-:-:S09]  /*0cf0*/  PLOP3.LUT P0, PT, PT, PT, PT, 0x80, 0x8 ;  /* 0x000000000008781c */ /* 0x000fd20003f0f070 */
[----:B------:R-:W-:Y:S05]  /*0d00*/  @!P3 BRA `(.L_x_4073) ;  /* 0x000000000040b947 */ /* 0x000fea0003800000 */
[----:B------:R-:W4:Y:S01]  /*0d10*/  S2UR UR7, SR_CgaCtaId ;  /* 0x00000000000779c3 */ /* 0x000f220000008800 */
[----:B------:R-:W-:Y:S01]  /*0d20*/  UMOV UR5, 0x400 ;  /* 0x0000040000057882 */ /* 0x000fe20000000000 */
[----:B------:R-:W-:Y:S01]  /*0d30*/  ISETP.NE.AND P1, PT, R21, 0x3, PT ;  /* 0x000000031500780c */ /* 0x000fe20003f25270 */
[----:B------:R-:W-:Y:S01]  /*0d40*/  UIADD3 UR5, UPT, UPT, UR5, 0xa80, URZ ;  /* 0x00000a8005057890 */ /* 0x000fe2000fffe0ff */
[----:B-1----:R-:W-:-:S03]  /*0d50*/  IADD3 R20, PT, PT, R51, R41, RZ ;  /* 0x0000002933147210 */ /* 0x002fc60007ffe0ff */
[----:B----4-:R-:W-:-:S06]  /*0d60*/  ULEA UR5, UR7, UR5, 0x18 ;  /* 0x0000000507057291 */ /* 0x010fcc000f8ec0ff */
[----:B------:R-:W-:-:S05]  /*0d70*/  LEA R22, R51, UR5, 0x2 ;  /* 0x0000000533167c11 */ /* 0x000fca000f8e10ff */
[----:B------:R4:W-:Y:S01]  /*0d80*/  STS [R22], RZ ;  /* 0x000000ff16007388 */ /* 0x0009e20000000800 */
[----:B------:R-:W-:Y:S05]  /*0d90*/  @!P1 BRA `(.L_x_4073) ;  /* 0x00000000001c9947 */ /* 0x000fea0003800000 */
[----:B------:R-:W-:Y:S01]  /*0da0*/  ISETP.NE.AND P1, PT, R21, RZ, PT ;  /* 0x000000ff1500720c */ /* 0x000fe20003f25270 */
[----:B----4-:R-:W-:Y:S01]  /*0db0*/  IMAD R22, R49, 0x4, R22 ;  /* 0x0000000431167824 */ /* 0x010fe200078e0216 */
[----:B------:R-:W-:-:S04]  /*0dc0*/  IADD3 R20, PT, PT, R41, R51, R41 ;  /* 0x0000003329147210 */ /* 0x000fc80007ffe029 */
[----:B------:R1:W-:Y:S07]  /*0dd0*/  STS [R22], RZ ;  /* 0x000000ff16007388 */ /* 0x0003ee0000000800 */
[----:B------:R-:W-:Y:S02]  /*0de0*/  @P1 IMAD R21, R49, 0x4, R22 ;  /* 0x0000000431151824 */ /* 0x000fe400078e0216 */
[----:B------:R-:W-:-:S03]  /*0df0*/  @P1 IMAD.IADD R20, R20, 0x1, R41 ;  /* 0x0000000114141824 */ /* 0x000fc600078e0229 */
[----:B------:R1:W-:Y:S04]  /*0e00*/  @P1 STS [R21], RZ ;  /* 0x000000ff15001388 */ /* 0x0003e80000000800 */
.L_x_4073:
[----:B--23--:R-:W-:Y:S05]  /*0e10*/  BSYNC.RECONVERGENT B0 ;  /* 0x0000000000007941 */ /* 0x00cfea0003800200 */
.L_x_4072:
[----:B------:R-:W-:Y:S04]  /*0e20*/  BSSY.RECONVERGENT B0, `(.L_x_4074) ;  /* 0x0000012000007945 */ /* 0x000fe80003800200 */
[----:B------:R-:W-:Y:S05]  /*0e30*/  @!P2 BRA `(.L_x_4075) ;  /* 0x000000000040a947 */ /* 0x000fea0003800000 */
[----:B------:R-:W2:Y:S01]  /*0e40*/  S2UR UR7, SR_CgaCtaId ;  /* 0x00000000000779c3 */ /* 0x000ea20000008800 */
[----:B------:R-:W-:Y:S02]  /*0e50*/  UMOV UR5, 0x400 ;  /* 0x0000040000057882 */ /* 0x000fe40000000000 */
[----:B------:R-:W-:-:S04]  /*0e60*/  UIADD3 UR5, UPT, UPT, UR5, 0xa80, URZ ;  /* 0x00000a8005057890 */ /* 0x000fc8000fffe0ff */
[----:B--2---:R-:W-:-:S06]  /*0e70*/  ULEA UR5, UR7, UR5, 0x18 ;  /* 0x0000000507057291 */ /* 0x004fcc000f8ec0ff */
[----:B-1--4-:R-:W-:-:S07]  /*0e80*/  LEA R22, R20, UR5, 0x2 ;  /* 0x0000000514167c11 */ /* 0x012fce000f8e10ff */
.L_x_4076:
[----:B------:R-:W-:Y:S01]  /*0e90*/  LEA R21, R49, R22, 0x2 ;  /* 0x0000001631157211 */ /* 0x000fe200078e10ff */
[C-C-:B------:R-:W-:Y:S01]  /*0ea0*/  IMAD R23, R41.reuse, 0x8, R22.reuse ;  /* 0x0000000829177824 */ /* 0x140fe200078e0216 */
        /* <DEDUP_REMOVED lines=9> */
.L_x_4075:
[----:B------:R-:W-:Y:S05]  /*0f40*/  BSYNC.RECONVERGENT B0 ;  /* 0x0000000000007941 */ /* 0x000fea0003800200 */
.L_x_4074:
[----:B------:R-:W-:-:S07]  /*0f50*/  HFMA2 R40, -RZ, RZ, 0, 0 ;  /* 0x00000000ff287431 */ /* 0x000fce00000001ff */
.L_x_4119:
[----:B------:R-:W-:Y:S01]  /*0f60*/  ISETP.GT.U32.AND P4, PT, R51, 0x1f, PT ;  /* 0x0000001f3300780c */ /* 0x000fe20003f84070 */
[----:B------:R-:W-:Y:S01]  /*0f70*/  BSSY.RECONVERGENT B0, `(.L_x_4077) ;  /* 0x000001b000007945 */ /* 0x000fe20003800200 */
[----:B------:R-:W-:-:S11]  /*0f80*/  PLOP3.LUT P1, PT, P0, PT, PT, 0x80, 0x8 ;  /* 0x000000000008781c */ /* 0x000fd6000072f070 */
[----:B0-----:R-:W-:Y:S05]  /*0f90*/  @P4 BRA `(.L_x_4078) ;  /* 0x0000000000604947 */ /* 0x001fea0003800000 */
[----:B------:R-:W2:Y:S01]  /*0fa0*/  S2R R20, SR_CTAID.X ;  /* 0x0000000000147919 */ /* 0x000ea20000002500 */
[----:B-1----:R-:W1:Y:S01]  /*0fb0*/  LDC R21, c[0x0][0x388] ;  /* 0x0000e200ff157b82 */ /* 0x002e620000000800 */
[----:B----4-:R-:W-:Y:S01]  /*0fc0*/  MOV R22, 0x400 ;  /* 0x0000040000167802 */ /* 0x010fe20000000f00 */
[----:B------:R-:W3:Y:S01]  /*0fd0*/  S2R R41, SR_CgaCtaId ;  /* 0x0000000000297919 */ /* 0x000ee20000008800 */
[----:B------:R-:W-:-:S03]  /*0fe0*/  SHF.L.U32 R42, R51, 0x2, RZ ;  /* 0x00000002332a7819 */ /* 0x000fc600000006ff */
[----:B------:R-:W-:Y:S02]  /*0ff0*/  VIADD R22, R22, 0x880 ;  /* 0x0000088016167836 */ /* 0x000fe40000000000 */
[----:B--2---:R-:W-:-:S03]  /*1000*/  IMAD.SHL.U32 R20, R20, 0x100, RZ ;  /* 0x0000010014147824 */ /* 0x004fc600078e00ff */
[----:B---3--:R-:W-:Y:S02]  /*1010*/  LEA R41, R41, R22, 0x18 ;  /* 0x0000001629297211 */ /* 0x008fe400078ec0ff */
[----:B------:R-:W-:-:S05]  /*1020*/  LOP3.LUT R20, R20, 0xfffffe00, RZ, 0xc0, !PT ;  /* 0xfffffe0014147812 */ /* 0x000fca00078ec0ff */
[----:B0-----:R-:W-:-:S04]  /*1030*/  IMAD R20, R57, 0x40, R20 ;  /* 0x0000004039147824 */ /* 0x001fc800078e0214 */
[----:B-1----:R-:W-:-:S04]  /*1040*/  IMAD R21, R21, UR4, R20 ;  /* 0x0000000415157c24 */ /* 0x002fc8000f8e0214 */
[----:B------:R-:W-:-:S07]  /*1050*/  IMAD.IADD R58, R21, 0x1, R40 ;  /* 0x00000001153a7824 */ /* 0x000fce00078e0228 */
.L_x_4079:
[----:B--2---:R-:W0:Y:S01]  /*1060*/  LDC.64 R20, c[0x0][0x390] ;  /* 0x0000e400ff147b82 */ /* 0x004e220000000a00 */
[----:B------:R-:W-:Y:S02]  /*1070*/  LOP3.LUT R23, R42, 0x1c, RZ, 0xc0, !PT ;  /* 0x0000001c2a177812 */ /* 0x000fe400078ec0ff */
[----:B------:R-:W-:-:S03]  /*1080*/  SHF.R.U32.HI R22, RZ, 0x5, R42 ;  /* 0x00000005ff167819 */ /* 0x000fc6000001162a */
[----:B------:R-:W-:-:S04]  /*1090*/  IMAD.IADD R23, R58, 0x1, R23 ;  /* 0x000000013a177824 */ /* 0x000fc800078e0217 */
[----:B------:R-:W-:-:S04]  /*10a0*/  IMAD R23, R22, UR10, R23 ;  /* 0x0000000a16177c24 */ /* 0x000fc8000f8e0217 */
[----:B0-----:R-:W-:-:S06]  /*10b0*/  IMAD.WIDE R20, R23, 0x4, R20 ;  /* 0x0000000417147825 */ /* 0x001fcc00078e0214 */
[----:B------:R-:W2:Y:S01]  /*10c0*/  LDG.E.128 R20, desc[UR8][R20.64] ;  /* 0x0000000814147981 */ /* 0x000ea2000c1e1d00 */
[----:B------:R-:W-:Y:S01]  /*10d0*/  IMAD R43, R42, 0x4, R41 ;  /* 0x000000042a2b7824 */ /* 0x000fe200078e0229 */
[----:B------:R-:W-:-:S04]  /*10e0*/  LEA R42, R49, R42, 0x2 ;  /* 0x0000002a312a7211 */ /* 0x000fc800078e10ff */
[----:B------:R-:W-:Y:S01]  /*10f0*/  ISETP.GE.U32.AND P0, PT, R42, 0x80, PT ;  /* 0x000000802a00780c */ /* 0x000fe20003f06070 */
[----:B--2---:R2:W-:-:S12]  /*1100*/  STS.128 [R43], R20 ;  /* 0x000000142b007388 */ /* 0x0045d80000000c00 */
[----:B------:R-:W-:Y:S05]  /*1110*/  @!P0 BRA `(.L_x_4079) ;  /* 0xfffffffc00d08947 */ /* 0x000fea000383ffff */
.L_x_4078:
[----:B------:R-:W-:Y:S05]  /*1120*/  BSYNC.RECONVERGENT B0 ;  /* 0x0000000000007941 */ /* 0x000fea0003800200 */
.L_x_4077:
[----:B012-4-:R-:W-:Y:S02]  /*1130*/  IMAD R22, R57, 0x40, R40 ;  /* 0x0000004039167824 */ /* 0x017fe400078e0228 */
[----:B------:R-:W-:-:S07]  /*1140*/  IMAD.MOV.U32 R23, RZ, RZ, RZ ;  /* 0x000000ffff177224 */ /* 0x000fce00078e00ff */
.L_x_4118:
[----:B0-----:R-:W-:Y:S01]  /*1150*/  SHF.R.U32.HI R41, RZ, 0x4, R51 ;  /* 0x00000004ff297819 */ /* 0x001fe20000011633 */
[----:B-1----:R-:W-:-:S07]  /*1160*/  IMAD.IADD R59, R46, 0x1, R23 ;  /* 0x000000012e3b7824 */ /* 0x002fce00078e0217 */
.L_x_4080:
        /* <DEDUP_REMOVED lines=16> */
.L_x_4117:
[----:B-1----:R-:W1:Y:S01]  /*1270*/  S2R R63, SR_CgaCtaId ;  /* 0x00000000003f7919 */ /* 0x002e620000008800 */
[----:B0-----:R-:W-:Y:S01]  /*1280*/  VIMNMX R20, PT, PT, R52, 0x40, PT ;  /* 0x0000004034147848 */ /* 0x001fe20003fe0100 */
[C---:B------:R-:W-:Y:S01]  /*1290*/  VIADD R43, R47.reuse, 0x1 ;  /* 0x000000012f2b7836 */ /* 0x040fe20000000000 */
[C---:B------:R-:W-:Y:S01]  /*12a0*/  IADD3 R65, PT, PT, R47.reuse, R62, RZ ;  /* 0x0000003e2f417210 */ /* 0x040fe20007ffe0ff */
[C---:B------:R-:W-:Y:S01]  /*12b0*/  VIADD R75, R47.reuse, 0x4 ;  /* 0x000000042f4b7836 */ /* 0x040fe20000000000 */
[----:B------:R-:W-:Y:S01]  /*12c0*/  ISETP.GE.AND P4, PT, R50, UR6, PT ;  /* 0x0000000632007c0c */ /* 0x000fe2000bf86270 */
[----:B------:R-:W-:Y:S01]  /*12d0*/  IMAD.SHL.U32 R21, R20, 0x2, RZ ;  /* 0x0000000214157824 */ /* 0x000fe200078e00ff */
[----:B------:R-:W-:Y:S01]  /*12e0*/  LOP3.LUT R71, R47, 0xf, RZ, 0xc0, !PT ;  /* 0x0000000f2f477812 */ /* 0x000fe200078ec0ff */
[----:B------:R-:W-:Y:S01]  /*12f0*/  IMAD.SHL.U32 R20, R51, 0x10, RZ ;  /* 0x0000001033147824 */ /* 0x000fe200078e00ff */
[----:B------:R-:W-:Y:S01]  /*1300*/  MOV R64, 0x400 ;  /* 0x0000040000407802 */ /* 0x000fe20000000f00 */
[----:B------:R-:W-:Y:S01]  /*1310*/  IMAD.IADD R62, R21, 0x1, R62 ;  /* 0x00000001153e7824 */ /* 0x000fe200078e023e */
[C---:B------:R-:W-:Y:S01]  /*1320*/  IADD3 R59, PT, PT, R47.reuse, 0x2, RZ ;  /* 0x000000022f3b7810 */ /* 0x040fe20007ffe0ff */
[C---:B------:R-:W-:Y:S01]  /*1330*/  VIADD R69, R47.reuse, 0x7 ;  /* 0x000000072f457836 */ /* 0x040fe20000000000 */
[----:B------:R-:W-:Y:S01]  /*1340*/  LOP3.LUT R20, R20, 0x10, RZ, 0xc0, !PT ;  /* 0x0000001014147812 */ /* 0x000fe200078ec0ff */
        /* <DEDUP_REMOVED lines=22> */
[C---:B------:R-:W-:Y:S01]  /*14b0*/  LOP3.LUT R61, R71.reuse, 0x8, RZ, 0x3c, !PT ;  /* 0x00000008473d7812 */ /* 0x040fe200078e3cff */
        /* <DEDUP_REMOVED lines=49> */
.L_x_4116:
        /* <DEDUP_REMOVED lines=11> */
.L_x_4127:
[----:B0--3--:R-:W-:-:S07]  /*1880*/  IMAD R63, R71, R63, RZ ;  /* 0x0000003f473f7224 */ /* 0x009fce00078e02ff */
.L_x_4084:
[----:B------:R-:W-:-:S13]  /*1890*/  ISETP.GE.AND P5, PT, R72, 0x2, PT ;  /* 0x000000024800780c */ /* 0x000fda0003fa6270 */
[----:B------:R-:W-:Y:S05]  /*18a0*/  @!P5 BRA `(.L_x_4086) ;  /* 0x000000000010d947 */ /* 0x000fea0003800000 */
[----:B------:R-:W-:-:S03]  /*18b0*/  UMOV UR5, 0xffffffff ;  /* 0xffffffff00057882 */ /* 0x000fc60000000000 */
[----:B------:R-:W-:Y:S05]  /*18c0*/  BRA.DIV UR5, `(.L_x_4087) ;  /* 0x0000001a05d87947 */ /* 0x000fea000b800000 */
[----:B------:R3:W4:Y:S02]  /*18d0*/  SHFL.IDX PT, R75, R74, R45, 0x1f ;  /* 0x00001f2d4a4b7589 */ /* 0x00072400000e0000 */
.L_x_4130:
[----:B----4-:R-:W-:-:S07]  /*18e0*/  IMAD R63, R60, R75, R63 ;  /* 0x0000004b3c3f7224 */ /* 0x010fce00078e023f */
.L_x_4086:
[----:B------:R-:W-:-:S13]  /*18f0*/  ISETP.GE.AND P5, PT, R72, 0x3, PT ;  /* 0x000000034800780c */ /* 0x000fda0003fa6270 */
[----:B------:R-:W-:Y:S05]  /*1900*/  @!P5 BRA `(.L_x_4088) ;  /* 0x000000000010d947 */ /* 0x000fea0003800000 */
[----:B------:R-:W-:-:S03]  /*1910*/  UMOV UR5, 0xffffffff ;  /* 0xffffffff00057882 */ /* 0x000fc60000000000 */
[----:B------:R-:W-:Y:S05]  /*1920*/  BRA.DIV UR5, `(.L_x_4089) ;  /* 0x0000001a05e87947 */ /* 0x000fea000b800000 */
[----:B------:R4:W0:Y:S02]  /*1930*/  SHFL.IDX PT, R76, R74, R44, 0x1f ;  /* 0x00001f2c4a4c7589 */ /* 0x00082400000e0000 */
.L_x_4133:
[----:B0-----:R-:W-:-:S07]  /*1940*/  IMAD R63, R59, R76, R63 ;  /* 0x0000004c3b3f7224 */ /* 0x001fce00078e023f */
.L_x_4088:
[----:B------:R-:W-:-:S13]  /*1950*/  ISETP.GE.AND P5, PT, R72, 0x4, PT ;  /* 0x000000044800780c */ /* 0x000fda0003fa6270 */
[----:B------:R-:W-:Y:S05]  /*1960*/  @!P5 BRA `(.L_x_4090) ;  /* 0x000000000010d947 */ /* 0x000fea0003800000 */
[----:B------:R-:W-:-:S03]  /*1970*/  UMOV UR5, 0xffffffff ;  /* 0xffffffff00057882 */ /* 0x000fc60000000000 */
[----:B------:R-:W-:Y:S05]  /*1980*/  BRA.DIV UR5, `(.L_x_4091) ;  /* 0x0000001a05f47947 */ /* 0x000fea000b800000 */
[----:B------:R0:W0:Y:S02]  /*1990*/  SHFL.IDX PT, R75, R74, R39, 0x1f ;  /* 0x00001f274a4b7589 */ /* 0x00002400000e0000 */
.L_x_4136:
[----:B0-----:R-:W-:-:S07]  /*19a0*/  IMAD R63, R58, R75, R63 ;  /* 0x0000004b3a3f7224 */ /* 0x001fce00078e023f */
.L_x_4090:
[----:B------:R-:W-:-:S13]  /*19b0*/  ISETP.GE.AND P5, PT, R72, 0x5, PT ;  /* 0x000000054800780c */ /* 0x000fda0003fa6270 */
[----:B------:R-:W-:Y:S05]  /*19c0*/  @!P5 BRA `(.L_x_4092) ;  /* 0x000000000010d947 */ /* 0x000fea0003800000 */
[----:B------:R-:W-:-:S03]  /*19d0*/  UMOV UR5, 0xffffffff ;  /* 0xffffffff00057882 */ /* 0x000fc60000000000 */
[----:B------:R-:W-:Y:S05]  /*19e0*/  BRA.DIV UR5, `(.L_x_4093) ;  /* 0x0000001e05047947 */ /* 0x000fea000b800000 */
[----:B------:R0:W0:Y:S02]  /*19f0*/  SHFL.IDX PT, R76, R74, R38, 0x1f ;  /* 0x00001f264a4c7589 */ /* 0x00002400000e0000 */
.L_x_4139:
[----:B0-----:R-:W-:-:S07]  /*1a00*/  IMAD R63, R43, R76, R63 ;  /* 0x0000004c2b3f7224 */ /* 0x001fce00078e023f */
.L_x_4092:
[----:B------:R-:W-:-:S13]  /*1a10*/  ISETP.GE.AND P5, PT, R72, 0x6, PT ;  /* 0x000000064800780c */ /* 0x000fda0003fa6270 */
[----:B------:R-:W-:Y:S05]  /*1a20*/  @!P5 BRA `(.L_x_4094) ;  /* 0x000000000010d947 */ /* 0x000fea0003800000 */
[----:B------:R-:W-:-:S03]  /*1a30*/  UMOV UR5, 0xffffffff ;  /* 0xffffffff00057882 */ /* 0x000fc60000000000 */
[----:B------:R-:W-:Y:S05]  /*1a40*/  BRA.DIV UR5, `(.L_x_4095) ;  /* 0x0000001e05107947 */ /* 0x000fea000b800000 */
[----:B------:R0:W0:Y:S02]  /*1a50*/  SHFL.IDX PT, R75, R74, R37, 0x1f ;  /* 0x00001f254a4b7589 */ /* 0x00002400000e0000 */
.L_x_4142:
[----:B0-----:R-:W-:-:S07]  /*1a60*/  IMAD R63, R42, R75, R63 ;  /* 0x0000004b2a3f7224 */ /* 0x001fce00078e023f */
.L_x_4094:
[----:B------:R-:W-:-:S13]  /*1a70*/  ISETP.GE.AND P5, PT, R72, 0x7, PT ;  /* 0x000000074800780c */ /* 0x000fda0003fa6270 */
[----:B------:R-:W-:Y:S05]  /*1a80*/  @!P5 BRA `(.L_x_4096) ;  /* 0x000000000010d947 */ /* 0x000fea0003800000 */
[----:B------:R-:W-:-:S03]  /*1a90*/  UMOV UR5, 0xffffffff ;  /* 0xffffffff00057882 */ /* 0x000fc60000000000 */
[----:B------:R-:W-:Y:S05]  /*1aa0*/  BRA.DIV UR5, `(.L_x_4097) ;  /* 0x0000001e05207947 */ /* 0x000fea000b800000 */
[----:B------:R0:W0:Y:S02]  /*1ab0*/  SHFL.IDX PT, R76, R74, R36, 0x1f ;  /* 0x00001f244a4c7589 */ /* 0x00002400000e0000 */
.L_x_4145:
[----:B0-----:R-:W-:-:S07]  /*1ac0*/  IMAD R63, R41, R76, R63 ;  /* 0x0000004c293f7224 */ /* 0x001fce00078e023f */
.L_x_4096:
[----:B------:R-:W-:-:S13]  /*1ad0*/  ISETP.GE.AND P5, PT, R72, 0x8, PT ;  /* 0x000000084800780c */ /* 0x000fda0003fa6270 */
[----:B------:R-:W-:Y:S05]  /*1ae0*/  @!P5 BRA `(.L_x_4098) ;  /* 0x000000000010d947 */ /* 0x000fea0003800000 */
[----:B------:R-:W-:-:S03]  /*1af0*/  UMOV UR5, 0xffffffff ;  /* 0xffffffff00057882 */ /* 0x000fc60000000000 */
[----:B------:R-:W-:Y:S05]  /*1b00*/  BRA.DIV UR5, `(.L_x_4099) ;  /* 0x0000001e052c7947 */ /* 0x000fea000b800000 */
[----:B------:R0:W0:Y:S02]  /*1b10*/  SHFL.IDX PT, R75, R74, R35, 0x1f ;  /* 0x00001f234a4b7589 */ /* 0x00002400000e0000 */
.L_x_4148:
[----:B01----:R-:W-:-:S07]  /*1b20*/  IMAD R63, R40, R75, R63 ;  /* 0x0000004b283f7224 */ /* 0x003fce00078e023f */
.L_x_4098:
[----:B------:R-:W-:-:S13]  /*1b30*/  ISETP.GE.AND P5, PT, R72, 0x9, PT ;  /* 0x000000094800780c */ /* 0x000fda0003fa6270 */
[----:B------:R-:W-:Y:S05]  /*1b40*/  @!P5 BRA `(.L_x_4100) ;  /* 0x000000000010d947 */ /* 0x000fea0003800000 */
[----:B------:R-:W-:-:S03]  /*1b50*/  UMOV UR5, 0xffffffff ;  /* 0xffffffff00057882 */ /* 0x000fc60000000000 */
[----:B------:R-:W-:Y:S05]  /*1b60*/  BRA.DIV UR5, `(.L_x_4101) ;  /* 0x0000001e053c7947 */ /* 0x000fea000b800000 */
[----:B------:R0:W0:Y:S02]  /*1b70*/  SHFL.IDX PT, R76, R74, R34, 0x1f ;  /* 0x00001f224a4c7589 */ /* 0x00002400000e0000 */
.L_x_4151:
[----:B0-----:R-:W-:-:S07]  /*1b80*/  IMAD R63, R61, R76, R63 ;  /* 0x0000004c3d3f7224 */ /* 0x001fce00078e023f */
.L_x_4100:
[----:B------:R-:W-:-:S13]  /*1b90*/  ISETP.GE.AND P5, PT, R72, 0xa, PT ;  /* 0x0000000a4800780c */ /* 0x000fda0003fa6270 */
[----:B------:R-:W-:Y:S05]  /*1ba0*/  @!P5 BRA `(.L_x_4102) ;  /* 0x000000000010d947 */ /* 0x000fea0003800000 */
[----:B------:R-:W-:-:S03]  /*1bb0*/  UMOV UR5, 0xffffffff ;  /* 0xffffffff00057882 */ /* 0x000fc60000000000 */
[----:B------:R-:W-:Y:S05]  /*1bc0*/  BRA.DIV UR5, `(.L_x_4103) ;  /* 0x0000001e05487947 */ /* 0x000fea000b800000 */
[----:B------:R0:W0:Y:S02]  /*1bd0*/  SHFL.IDX PT, R76, R74, R33, 0x1f ;  /* 0x00001f214a4c7589 */ /* 0x00002400000e0000 */
.L_x_4154:
[----:B0-----:R-:W-:-:S07]  /*1be0*/  IMAD R63, R21, R76, R63 ;  /* 0x0000004c153f7224 */ /* 0x001fce00078e023f */
.L_x_4102:
[----:B------:R-:W-:-:S13]  /*1bf0*/  ISETP.GE.AND P5, PT, R72, 0xb, PT ;  /* 0x0000000b4800780c */ /* 0x000fda0003fa6270 */
[----:B------:R-:W-:Y:S05]  /*1c00*/  @!P5 BRA `(.L_x_4104) ;  /* 0x000000000010d947 */ /* 0x000fea0003800000 */
[----:B------:R-:W-:-:S03]  /*1c10*/  UMOV UR5, 0xffffffff ;  /* 0xffffffff00057882 */ /* 0x000fc60000000000 */
[----:B------:R-:W-:Y:S05]  /*1c20*/  BRA.DIV UR5, `(.L_x_4105) ;  /* 0x0000001e05547947 */ /* 0x000fea000b800000 */
[----:B------:R0:W0:Y:S02]  /*1c30*/  SHFL.IDX PT, R75, R74, R32, 0x1f ;  /* 0x00001f204a4b7589 */ /* 0x00002400000e0000 */
.L_x_4157:
[----:B0-----:R-:W-:-:S07]  /*1c40*/  IMAD R63, R20, R75, R63 ;  /* 0x0000004b143f7224 */ /* 0x001fce00078e023f */
.L_x_4104:
[----:B------:R-:W-:-:S13]  /*1c50*/  ISETP.GE.AND P5, PT, R72, 0xc, PT ;  /* 0x0000000c4800780c */ /* 0x000fda0003fa6270 */
[----:B------:R-:W-:Y:S05]  /*1c60*/  @!P5 BRA `(.L_x_4106) ;  /* 0x000000000010d947 */ /* 0x000fea0003800000 */
[----:B------:R-:W-:-:S03]  /*1c70*/  UMOV UR5, 0xffffffff ;  /* 0xffffffff00057882 */ /* 0x000fc60000000000 */
[----:B------:R-:W-:Y:S05]  /*1c80*/  BRA.DIV UR5, `(.L_x_4107) ;  /* 0x0000001e05647947 */ /* 0x000fea000b800000 */
[----:B------:R0:W0:Y:S02]  /*1c90*/  SHFL.IDX PT, R75, R74, R31, 0x1f ;  /* 0x00001f1f4a4b7589 */ /* 0x00002400000e0000 */
.L_x_4160:
[----:B0-----:R-:W-:-:S07]  /*1ca0*/  IMAD R63, R66, R75, R63 ;  /* 0x0000004b423f7224 */ /* 0x001fce00078e023f */
.L_x_4106:
[----:B------:R-:W-:-:S13]  /*1cb0*/  ISETP.GE.AND P5, PT, R72, 0xd, PT ;  /* 0x0000000d4800780c */ /* 0x000fda0003fa6270 */
[----:B------:R-:W-:Y:S05]  /*1cc0*/  @!P5 BRA `(.L_x_4108) ;  /* 0x000000000010d947 */ /* 0x000fea0003800000 */
[----:B------:R-:W-:-:S03]  /*1cd0*/  UMOV UR5, 0xffffffff ;  /* 0xffffffff00057882 */ /* 0x000fc60000000000 */
[----:B------:R-:W-:Y:S05]  /*1ce0*/  BRA.DIV UR5, `(.L_x_4109) ;  /* 0x0000001e05747947 */ /* 0x000fea000b800000 */
[----:B------:R0:W0:Y:S02]  /*1cf0*/  SHFL.IDX PT, R76, R74, R30, 0x1f ;  /* 0x00001f1e4a4c7589 */ /* 0x00002400000e0000 */
.L_x_4163:
[----:B0-----:R-:W-:-:S07]  /*1d00*/  IMAD R63, R67, R76, R63 ;  /* 0x0000004c433f7224 */ /* 0x001fce00078e023f */
.L_x_4108:
[----:B------:R-:W-:-:S13]  /*1d10*/  ISETP.GE.AND P5, PT, R72, 0xe, PT ;  /* 0x0000000e4800780c */ /* 0x000fda0003fa6270 */
[----:B------:R-:W-:Y:S05]  /*1d20*/  @!P5 BRA `(.L_x_4110) ;  /* 0x000000000010d947 */ /* 0x000fea0003800000 */
[----:B------:R-:W-:-:S03]  /*1d30*/  UMOV UR5, 0xffffffff ;  /* 0xffffffff00057882 */ /* 0x000fc60000000000 */
[----:B------:R-:W-:Y:S05]  /*1d40*/  BRA.DIV UR5, `(.L_x_4111) ;  /* 0x0000001e05807947 */ /* 0x000fea000b800000 */
[----:B------:R0:W0:Y:S02]  /*1d50*/  SHFL.IDX PT, R75, R74, R29, 0x1f ;  /* 0x00001f1d4a4b7589 */ /* 0x00002400000e0000 */
.L_x_4166:
[----:B0-----:R-:W-:-:S07]  /*1d60*/  IMAD R63, R68, R75, R63 ;  /* 0x0000004b443f7224 */ /* 0x001fce00078e023f */
.L_x_4110:
[----:B------:R-:W-:-:S13]  /*1d70*/  ISETP.GE.AND P5, PT, R72, 0xf, PT ;  /* 0x0000000f4800780c */ /* 0x000fda0003fa6270 */
[----:B------:R-:W-:Y:S05]  /*1d80*/  @!P5 BRA `(.L_x_4112) ;  /* 0x000000000010d947 */ /* 0x000fea0003800000 */
[----:B------:R-:W-:-:S03]  /*1d90*/  UMOV UR5, 0xffffffff ;  /* 0xffffffff00057882 */ /* 0x000fc60000000000 */
[----:B------:R-:W-:Y:S05]  /*1da0*/  BRA.DIV UR5, `(.L_x_4113) ;  /* 0x0000001e05907947 */ /* 0x000fea000b800000 */
[----:B------:R0:W0:Y:S02]  /*1db0*/  SHFL.IDX PT, R76, R74, R28, 0x1f ;  /* 0x00001f1c4a4c7589 */ /* 0x00002400000e0000 */
.L_x_4169:
[----:B0-----:R-:W-:-:S07]  /*1dc0*/  IMAD R63, R69, R76, R63 ;  /* 0x0000004c453f7224 */ /* 0x001fce00078e023f */
.L_x_4112:
[----:B------:R-:W-:-:S13]  /*1dd0*/  ISETP.GE.AND P5, PT, R72, 0x10, PT ;  /* 0x000000104800780c */ /* 0x000fda0003fa6270 */
[----:B------:R-:W-:Y:S05]  /*1de0*/  @!P5 BRA `(.L_x_4114) ;  /* 0x00000004001cd947 */ /* 0x000fea0003800000 */
[----:B------:R-:W-:-:S03]  /*1df0*/  UMOV UR5, 0xffffffff ;  /* 0xffffffff00057882 */ /* 0x000fc60000000000 */
[----:B------:R-:W-:Y:S05]  /*1e00*/  BRA.DIV UR5, `(.L_x_4115) ;  /* 0x0000001e059c7947 */ /* 0x000fea000b800000 */
[----:B--234-:R2:W3:Y:S02]  /*1e10*/  SHFL.IDX PT, R74, R74, R27, 0x1f ;  /* 0x00001f1b4a4a7589 */ /* 0x01c4e400000e0000 */
.L_x_4172:
[----:B0--3--:R-:W-:Y:S01]  /*1e20*/  IMAD R63, R70, R74, R63 ;  /* 0x0000004a463f7224 */ /* 0x009fe200078e023f */
[----:B------:R-:W-:Y:S06]  /*1e30*/  BRA `(.L_x_4114) ;  /* 0x0000000400087947 */ /* 0x000fec0003800000 */
.L_x_4083:
        /* <DEDUP_REMOVED lines=66> */
.L_x_4114:
        /* <DEDUP_REMOVED lines=9> */
[----:B--234-:R-:W-:Y:S02]  /*22f0*/  @!P5 LEA R74, R72, R75, 0x2 ;  /* 0x0000004b484ad211 */ /* 0x01cfe400078e10ff */
[----:B------:R-:W-:Y:S04]  /*2300*/  SHFL.DOWN PT, R72, R63, 0x1, 0x1e1f ;  /* 0x083e1f003f487f89 */ /* 0x000fe800000e0000 */
[----:B------:R-:W2:Y:S02]  /*2310*/  @!P5 LDS R75, [R74] ;  /* 0x000000004a4bd984 */ /* 0x000ea40000000800 */
[----:B--2---:R-:W-:-:S05]  /*2320*/  @!P5 IADD3 R75, PT, PT, R75, R72, R63 ;  /* 0x000000484b4bd210 */ /* 0x004fca0007ffe03f */
[----:B------:R2:W-:Y:S01]  /*2330*/  @!P5 STS [R74], R75 ;  /* 0x0000004b4a00d388 */ /* 0x0005e20000000800 */
[----:B------:R-:W-:-:S13]  /*2340*/  ISETP.GE.AND P5, PT, R64, UR6, PT ;  /* 0x0000000640007c0c */ /* 0x000fda000bfa6270 */
[----:B--2---:R-:W-:Y:S05]  /*2350*/  @!P5 BRA `(.L_x_4116) ;  /* 0xfffffff4001cd947 */ /* 0x004fea000383ffff */
.L_x_4082:
[----:B------:R-:W-:Y:S05]  /*2360*/  @!P0 BRA `(.L_x_4117) ;  /* 0xffffffec00c08947 */ /* 0x000fea000383ffff */
[----:B------:R-:W-:Y:S05]  /*2370*/  BSYNC.RECONVERGENT B0 ;  /* 0x0000000000007941 */ /* 0x000fea0003800200 */
.L_x_4081:
[----:B------:R-:W-:-:S05]  /*2380*/  VIADD R23, R23, 0x10 ;  /* 0x0000001017177836 */ /* 0x000fca0000000000 */
[----:B------:R-:W-:-:S13]  /*2390*/  ISETP.GE.U32.AND P0, PT, R23, 0x40, PT ;  /* 0x000000401700780c */ /* 0x000fda0003f06070 */
[----:B------:R-:W-:Y:S05]  /*23a0*/  @!P0 BRA `(.L_x_4118) ;  /* 0xffffffec00688947 */ /* 0x000fea000383ffff */
[----:B------:R-:W-:Y:S01]  /*23b0*/  PLOP3.LUT P0, PT, PT, PT, PT, 0x8, 0x80 ;  /* 0x000000000080781c */ /* 0x000fe20003f0e170 */
[----:B-1----:R-:W-:Y:S01]  /*23c0*/  IMAD.MOV.U32 R40, RZ, RZ, 0x20 ;  /* 0x00000020ff287424 */ /* 0x002fe200078e00ff */
[----:B------:R-:W-:Y:S11]  /*23d0*/  @P1 BRA `(.L_x_4119) ;  /* 0xffffffe800e01947 */ /* 0x000ff6000383ffff */
[----:B------:R-:W-:Y:S05]  /*23e0*/  WARPSYNC.ALL ;  /* 0x0000000000007948 */ /* 0x000fea0003800000 */
[----:B------:R-:W1:Y:S01]  /*23f0*/  LDC R22, c[0x0][0x3ac] ;  /* 0x0000eb00ff167b82 */ /* 0x000e620000000800 */
[----:B------:R-:W-:Y:S07]  /*2400*/  BSSY.RECONVERGENT B0, `(.L_x_4120) ;  /* 0x000007b000007945 */ /* 0x000fee0003800200 */
[----:B0-----:R-:W0:Y:S01]  /*2410*/  LDC R61, c[0x0][0x388] ;  /* 0x0000e200ff3d7b82 */ /* 0x001e220000000800 */
[----:B-1----:R-:W-:-:S04]  /*2420*/  IABS R23, R22 ;  /* 0x0000001600177213 */ /* 0x002fc80000000000 */
[----:B------:R-:W1:Y:S01]  /*2430*/  I2F.RP R40, R23 ;  /* 0x0000001700287306 */ /* 0x000e620000209400 */
[----:B0-----:R-:W-:-:S07]  /*2440*/  IABS R42, R61 ;  /* 0x0000003d002a7213 */ /* 0x001fce0000000000 */
        /* <DEDUP_REMOVED lines=19> */
[----:B------:R-:W-:Y:S02]  /*2580*/  IMAD.MOV.U32 R61, RZ, RZ, R51 ;  /* 0x000000ffff3d7224 */ /* 0x000fe400078e0033 */
[----:B0-----:R-:W-:Y:S01]  /*2590*/  IMAD R58, R21, UR4, R56 ;  /* 0x00000004153a7c24 */ /* 0x001fe2000f8e0238 */
        /* <DEDUP_REMOVED lines=10> */
[----:B------:R-:W-:Y:S01]  /*2640*/  IABS R42, R52 ;  /* 0x00000034002a7213 */ /* 0x000fe20000000000 */
[----:B------:R-:W-:-:S06]  /*2650*/  UIADD3 UR5, UPT, UPT, UR5, 0xa80, URZ ;  /* 0x00000a8005057890 */ /* 0x000fcc000fffe0ff */
[----:B-1----:R-:W1:Y:S01]  /*2660*/  MUFU.RCP R22, R22 ;  /* 0x0000001600167308 */ /* 0x002e620000001000 */
[----:B0-----:R-:W-:-:S06]  /*2670*/  ULEA UR5, UR7, UR5, 0x18 ;  /* 0x0000000507057291 */ /* 0x001fcc000f8ec0ff */
[----:B------:R-:W-:Y:S01]  /*2680*/  LEA R62, R51, UR5, 0x2 ;  /* 0x00000005333e7c11 */ /* 0x000fe2000f8e10ff */
[----:B-1----:R-:W-:Y:S01]  /*2690*/  VIADD R20, R22, 0xffffffe ;  /* 0x0ffffffe16147836 */ /* 0x002fe20000000000 */
[----:B------:R-:W-:-:S03]  /*26a0*/  IADD3 R22, PT, PT, RZ, -R42, RZ ;  /* 0x8000002aff167210 */ /* 0x000fc60007ffe0ff */
[----:B------:R-:W0:Y:S01]  /*26b0*/  LDS R43, [R62] ;  /* 0x000000003e2b7984 */ /* 0x000e220000000800 */
[----:B------:R1:W2:Y:S02]  /*26c0*/  F2I.FTZ.U32.TRUNC.NTZ R21, R20 ;  /* 0x0000001400157305 */ /* 0x0002a4000021f000 */
[----:B-1----:R-:W-:Y:S02]  /*26d0*/  IMAD.MOV.U32 R20, RZ, RZ, RZ ;  /* 0x000000ffff147224 */ /* 0x002fe400078e00ff */
[----:B--2---:R-:W-:-:S04]  /*26e0*/  IMAD.MOV R41, RZ, RZ, -R21 ;  /* 0x000000ffff297224 */ /* 0x004fc800078e0a15 */
[----:B------:R-:W-:-:S04]  /*26f0*/  IMAD R41, R41, R40, RZ ;  /* 0x0000002829297224 */ /* 0x000fc800078e02ff */
[----:B------:R-:W-:-:S04]  /*2700*/  IMAD.HI.U32 R41, R21, R41, R20 ;  /* 0x0000002915297227 */ /* 0x000fc800078e0014 */
[----:B------:R-:W-:-:S04]  /*2710*/  IMAD.MOV.U32 R21, RZ, RZ, R23 ;  /* 0x000000ffff157224 */ /* 0x000fc800078e0017 */
[----:B------:R-:W-:-:S04]  /*2720*/  IMAD.HI.U32 R20, R41, R21, RZ ;  /* 0x0000001529147227 */ /* 0x000fc800078e00ff */
[----:B------:R-:W-:Y:S02]  /*2730*/  IMAD R21, R20, R22, R21 ;  /* 0x0000001614157224 */ /* 0x000fe400078e0215 */
[----:B------:R-:W1:Y:S03]  /*2740*/  LDC.64 R22, c[0x0][0x3a0] ;  /* 0x0000e800ff167b82 */ /* 0x000e660000000a00 */
[----:B------:R-:W-:-:S13]  /*2750*/  ISETP.GT.U32.AND P1, PT, R40, R21, PT ;  /* 0x000000152800720c */ /* 0x000fda0003f24070 */
[----:B------:R-:W-:Y:S01]  /*2760*/  @!P1 IMAD.IADD R21, R21, 0x1, -R40 ;  /* 0x0000000115159824 */ /* 0x000fe200078e0a28 */
[----:B------:R-:W-:-:S04]  /*2770*/  @!P1 IADD3 R20, PT, PT, R20, 0x1, RZ ;  /* 0x0000000114149810 */ /* 0x000fc80007ffe0ff */
[----:B------:R-:W-:Y:S02]  /*2780*/  ISETP.GE.U32.AND P0, PT, R21, R40, PT ;  /* 0x000000281500720c */ /* 0x000fe40003f06070 */
[----:B------:R-:W-:-:S04]  /*2790*/  LOP3.LUT R21, R51, R52, RZ, 0x3c, !PT ;  /* 0x0000003433157212 */ /* 0x000fc800078e3cff */
[----:B------:R-:W-:Y:S02]  /*27a0*/  ISETP.GE.AND P3, PT, R21, RZ, PT ;  /* 0x000000ff1500720c */ /* 0x000fe40003f66270 */
[----:B------:R-:W-:-:S05]  /*27b0*/  LOP3.LUT R21, RZ, R52, RZ, 0x33, !PT ;  /* 0x00000034ff157212 */ /* 0x000fca00078e33ff */
[----:B------:R-:W-:Y:S01]  /*27c0*/  @P0 VIADD R20, R20, 0x1 ;  /* 0x0000000114140836 */ /* 0x000fe20000000000 */
[----:B------:R-:W-:-:S05]  /*27d0*/  ISETP.NE.AND P0, PT, R52, RZ, PT ;  /* 0x000000ff3400720c */ /* 0x000fca0003f05270 */
[----:B------:R-:W-:Y:S01]  /*27e0*/  @!P3 IMAD.MOV R20, RZ, RZ, -R20 ;  /* 0x000000ffff14b224 */ /* 0x000fe200078e0a14 */
[----:B------:R-:W2:Y:S04]  /*27f0*/  LDC R42, c[0x0][0x360] ;  /* 0x0000d800ff2a7b82 */ /* 0x000ea80000000800 */
[----:B------:R-:W-:Y:S02]  /*2800*/  SEL R21, R21, R20, !P0 ;  /* 0x0000001415157207 */ /* 0x000fe40004000000 */
[----:B------:R-:W-:-:S03]  /*2810*/  LOP3.LUT R63, R53, 0x3, RZ, 0xc0, !PT ;  /* 0x00000003353f7812 */ /* 0x000fc600078ec0ff */
[----:B------:R-:W-:Y:S02]  /*2820*/  IMAD.MOV R20, RZ, RZ, -R21 ;  /* 0x000000ffff147224 */ /* 0x000fe400078e0a15 */
[----:B------:R-:W-:Y:S02]  /*2830*/  IMAD R21, R59, R21, R58 ;  /* 0x000000153b157224 */ /* 0x000fe400078e023a */
[----:B------:R-:W-:Y:S01]  /*2840*/  IMAD R20, R52, R20, R51 ;  /* 0x0000001434147224 */ /* 0x000fe200078e0233 */
[----:B------:R-:W-:-:S04]  /*2850*/  ISETP.NE.AND P1, PT, R63, 0x3, PT ;  /* 0x000000033f00780c */ /* 0x000fc80003f25270 */
[----:B------:R-:W-:-:S05]  /*2860*/  IADD3 R21, PT, PT, R20, R21, RZ ;  /* 0x0000001514157210 */ /* 0x000fca0007ffe0ff */
[----:B-1----:R-:W-:-:S05]  /*2870*/  IMAD.WIDE R20, R21, 0x4, R22 ;  /* 0x0000000415147825 */ /* 0x002fca00078e0216 */
[----:B0-----:R0:W-:Y:S01]  /*2880*/  REDG.E.ADD.STRONG.GPU desc[UR8][R20.64], R43 ;  /* 0x0000002b1400798e */ /* 0x0011e2000c12e108 */
[----:B--2---:R-:W-:Y:S01]  /*2890*/  IMAD.IADD R61, R51, 0x1, R42 ;  /* 0x00000001333d7824 */ /* 0x004fe200078e022a */
[----:B0-----:R-:W-:Y:S06]  /*28a0*/  @!P1 BRA `(.L_x_4121) ;  /* 0x0000000000c09947 */ /* 0x001fec0003800000 */
[----:B------:R-:W-:Y:S01]  /*28b0*/  IABS R20, R52 ;  /* 0x0000003400147213 */ /* 0x000fe20000000000 */
[----:B------:R-:W-:Y:S01]  /*28c0*/  IMAD R62, R49, 0x4, R62 ;  /* 0x00000004313e7824 */ /* 0x000fe200078e023e */
[----:B------:R-:W-:-:S03]  /*28d0*/  IABS R21, R61 ;  /* 0x0000003d00157213 */ /* 0x000fc60000000000 */
[----:B------:R-:W-:Y:S01]  /*28e0*/  IMAD.MOV R60, RZ, RZ, -R20 ;  /* 0x000000ffff3c7224 */ /* 0x000fe200078e0a14 */
[----:B------:R-:W0:Y:S01]  /*28f0*/  LDS R65, [R62] ;  /* 0x000000003e417984 */ /* 0x000e220000000800 */
[----:B------:R-:W-:-:S04]  /*2900*/  IMAD.MOV.U32 R20, RZ, RZ, R21 ;  /* 0x000000ffff147224 */ /* 0x000fc800078e0015 */
[----:B------:R-:W-:-:S04]  /*2910*/  IMAD.HI.U32 R21, R41, R20, RZ ;  /* 0x0000001429157227 */ /* 0x000fc800078e00ff */
[----:B------:R-:W-:Y:S01]  /*2920*/  IMAD R43, R21, R60, R20 ;  /* 0x0000003c152b7224 */ /* 0x000fe200078e0214 */
[----:B------:R-:W-:-:S04]  /*2930*/  LOP3.LUT R20, R61, R52, RZ, 0x3c, !PT ;  /* 0x000000343d147212 */ /* 0x000fc800078e3cff */
[----:B------:R-:W-:Y:S02]  /*2940*/  ISETP.GT.U32.AND P3, PT, R40, R43, PT ;  /* 0x0000002b2800720c */ /* 0x000fe40003f64070 */
[----:B------:R-:W-:-:S11]  /*2950*/  ISETP.GE.AND P4, PT, R20, RZ, PT ;  /* 0x000000ff1400720c */ /* 0x000fd60003f86270 */
[----:B------:R-:W-:Y:S01]  /*2960*/  @!P3 IADD3 R43, PT, PT, R43, -R40, RZ ;  /* 0x800000282b2bb210 */ /* 0x000fe20007ffe0ff */
[----:B------:R-:W-:-:S03]  /*2970*/  @!P3 VIADD R21, R21, 0x1 ;  /* 0x000000011515b836 */ /* 0x000fc60000000000 */
[----:B------:R-:W-:Y:S02]  /*2980*/  ISETP.GE.U32.AND P1, PT, R43, R40, PT ;  /* 0x000000282b00720c */ /* 0x000fe40003f26070 */
[----:B------:R-:W-:-:S11]  /*2990*/  LOP3.LUT R43, RZ, R52, RZ, 0x33, !PT ;  /* 0x00000034ff2b7212 */ /* 0x000fd600078e33ff */
[----:B------:R-:W-:-:S05]  /*29a0*/  @P1 VIADD R21, R21, 0x1 ;  /* 0x0000000115151836 */ /* 0x000fca0000000000 */
[----:B------:R-:W-:-:S04]  /*29b0*/  @!P4 IADD3 R21, PT, PT, -R21, RZ, RZ ;  /* 0x000000ff1515c210 */ /* 0x000fc80007ffe1ff */
        /* <DEDUP_REMOVED lines=10> */
[----:B0-----:R-:W-:Y:S02]  /*2a60*/  IABS R20, R61 ;  /* 0x0000003d00147213 */ /* 0x001fe40000000000 */
[----:B------:R-:W-:-:S03]  /*2a70*/  LEA R63, R49, R62, 0x2 ;  /* 0x0000003e313f7211 */ /* 0x000fc600078e10ff */
[----:B------:R-:W-:-:S03]  /*2a80*/  IMAD.HI.U32 R41, R41, R20, RZ ;  /* 0x0000001429297227 */ /* 0x000fc600078e00ff */
[----:B------:R-:W0:Y:S01]  /*2a90*/  LDS R63, [R63] ;  /* 0x000000003f3f7984 */ /* 0x000e220000000800 */
[----:B------:R-:W-:Y:S01]  /*2aa0*/  IMAD R21, R41, R60, R20 ;  /* 0x0000003c29157224 */ /* 0x000fe200078e0214 */
[----:B------:R-:W-:-:S04]  /*2ab0*/  LOP3.LUT R20, R61, R52, RZ, 0x3c, !PT ;  /* 0x000000343d147212 */ /* 0x000fc800078e3cff */
[----:B------:R-:W-:Y:S02]  /*2ac0*/  ISETP.GT.U32.AND P3, PT, R40, R21, PT ;  /* 0x000000152800720c */ /* 0x000fe40003f64070 */
[----:B------:R-:W-:-:S11]  /*2ad0*/  ISETP.GE.AND P4, PT, R20, RZ, PT ;  /* 0x000000ff1400720c */ /* 0x000fd60003f86270 */
[----:B------:R-:W-:Y:S02]  /*2ae0*/  @!P3 IMAD.IADD R21, R21, 0x1, -R40 ;  /* 0x000000011515b824 */ /* 0x000fe400078e0a28 */
[----:B------:R-:W-:-:S03]  /*2af0*/  @!P3 VIADD R41, R41, 0x1 ;  /* 0x000000012929b836 */ /* 0x000fc60000000000 */
[----:B------:R-:W-:-:S13]  /*2b00*/  ISETP.GE.U32.AND P1, PT, R21, R40, PT ;  /* 0x000000281500720c */ /* 0x000fda0003f26070 */
[----:B------:R-:W-:-:S04]  /*2b10*/  @P1 VIADD R41, R41, 0x1 ;  /* 0x0000000129291836 */ /* 0x000fc80000000000 */
[----:B------:R-:W-:-:S05]  /*2b20*/  @!P4 IMAD.MOV R41, RZ, RZ, -R41 ;  /* 0x000000ffff29c224 */ /* 0x000fca00078e0a29 */
[----:B------:R-:W-:-:S04]  /*2b30*/  SEL R41, R43, R41, !P0 ;  /* 0x000000292b297207 */ /* 0x000fc80004000000 */
[----:B------:R-:W-:Y:S01]  /*2b40*/  IADD3 R20, PT, PT, -R41, RZ, RZ ;  /* 0x000000ff29147210 */ /* 0x000fe20007ffe1ff */
[----:B------:R-:W-:-:S04]  /*2b50*/  IMAD R41, R59, R41, R58 ;  /* 0x000000293b297224 */ /* 0x000fc800078e023a */
[----:B------:R-:W-:-:S04]  /*2b60*/  IMAD R20, R52, R20, R61 ;  /* 0x0000001434147224 */ /* 0x000fc800078e023d */
[----:B------:R-:W-:-:S04]  /*2b70*/  IMAD.IADD R21, R20, 0x1, R41 ;  /* 0x0000000114157824 */ /* 0x000fc800078e0229 */
[----:B------:R-:W-:-:S05]  /*2b80*/  IMAD.WIDE R20, R21, 0x4, R22 ;  /* 0x0000000415147825 */ /* 0x000fca00078e0216 */
[----:B0-----:R1:W-:Y:S01]  /*2b90*/  REDG.E.ADD.STRONG.GPU desc[UR8][R20.64], R63 ;  /* 0x0000003f1400798e */ /* 0x0013e2000c12e108 */
[----:B------:R-:W-:-:S07]  /*2ba0*/  IMAD.IADD R61, R61, 0x1, R42 ;  /* 0x000000013d3d7824 */ /* 0x000fce00078e022a */
.L_x_4121:
[----:B------:R-:W-:Y:S05]  /*2bb0*/  BSYNC.RECONVERGENT B0 ;  /* 0x0000000000007941 */ /* 0x000fea0003800200 */
.L_x_4120:
[----:B------:R-:W-:Y:S04]  /*2bc0*/  BSSY.RECONVERGENT B0, `(.L_x_4122) ;  /* 0x0000078000007945 */ /* 0x000fe80003800200 */
[----:B------:R-:W-:Y:S05]  /*2bd0*/  @!P2 BRA `(.L_x_4123) ;  /* 0x0000000400d8a947 */ /* 0x000fea0003800000 */
[----:B------:R-:W-:-:S13]  /*2be0*/  ISETP.NE.AND P0, PT, R52, RZ, PT ;  /* 0x000000ff3400720c */ /* 0x000fda0003f05270 */
.L_x_4124:
[-C--:B--2---:R-:W-:Y:S01]  /*2bf0*/  IABS R43, R52.reuse ;  /* 0x00000034002b7213 */ /* 0x084fe20000000000 */
[----:B------:R-:W2:Y:S01]  /*2c00*/  LDCU UR10, c[0x0][0x360] ;  /* 0x00006c00ff0a77ac */ /* 0x000ea20008000800 */
[-C--:B------:R-:W-:Y:S01]  /*2c10*/  IABS R42, R52.reuse ;  /* 0x00000034002a7213 */ /* 0x080fe20000000000 */
[----:B------:R-:W3:Y:S01]  /*2c20*/  S2UR UR7, SR_CgaCtaId ;  /* 0x00000000000779c3 */ /* 0x000ee20000008800 */
[----:B------:R-:W4:Y:S01]  /*2c30*/  I2F.RP R41, R43 ;  /* 0x0000002b00297306 */ /* 0x000f220000209400 */
[----:B------:R-:W-:Y:S01]  /*2c40*/  IABS R62, R61 ;  /* 0x0000003d003e7213 */ /* 0x000fe20000000000 */
[----:B------:R-:W-:Y:S01]  /*2c50*/  UMOV UR5, 0x400 ;  /* 0x0000040000057882 */ /* 0x000fe20000000000 */
[-C--:B------:R-:W-:Y:S01]  /*2c60*/  IABS R64, R52.reuse ;  /* 0x0000003400407213 */ /* 0x080fe20000000000 */
[----:B------:R-:W-:Y:S01]  /*2c70*/  UIADD3 UR5, UPT, UPT, UR5, 0xa80, URZ ;  /* 0x00000a8005057890 */ /* 0x000fe2000fffe0ff */
[----:B------:R-:W-:-:S03]  /*2c80*/  LOP3.LUT R73, RZ, R52, RZ, 0x33, !PT ;  /* 0x00000034ff497212 */ /* 0x000fc600078e33ff */
[----:B------:R-:W5:Y:S01]  /*2c90*/  I2F.RP R40, R42 ;  /* 0x0000002a00287306 */ /* 0x000f620000209400 */
[----:B------:R-:W-:-:S07]  /*2ca0*/  IMAD.MOV R64, RZ, RZ, -R64 ;  /* 0x000000ffff407224 */ /* 0x000fce00078e0a40 */
[----:B----4-:R-:W0:Y:S01]  /*2cb0*/  MUFU.RCP R41, R41 ;  /* 0x0000002900297308 */ /* 0x010e220000001000 */
[----:B---3--:R-:W-:-:S07]  /*2cc0*/  ULEA UR5, UR7, UR5, 0x18 ;  /* 0x0000000507057291 */ /* 0x008fce000f8ec0ff */
[----:B-----5:R-:W3:Y:S01]  /*2cd0*/  MUFU.RCP R40, R40 ;  /* 0x0000002800287308 */ /* 0x020ee20000001000 */
[----:B01----:R-:W-:Y:S02]  /*2ce0*/  VIADD R20, R41, 0xffffffe ;  /* 0x0ffffffe29147836 */ /* 0x003fe40000000000 */
[----:B--2---:R-:W-:-:S05]  /*2cf0*/  VIADD R41, R61, UR10 ;  /* 0x0000000a3d297c36 */ /* 0x004fca0008000000 */
[----:B------:R0:W1:Y:S01]  /*2d00*/  F2I.FTZ.U32.TRUNC.NTZ R21, R20 ;  /* 0x0000001400157305 */ /* 0x000062000021f000 */
[----:B---3--:R-:W-:Y:S02]  /*2d10*/  IADD3 R22, PT, PT, R40, 0xffffffe, RZ ;  /* 0x0ffffffe28167810 */ /* 0x008fe40007ffe0ff */
[----:B------:R-:W-:-:S05]  /*2d20*/  IABS R40, R41 ;  /* 0x0000002900287213 */ /* 0x000fca0000000000 */
[----:B------:R2:W3:Y:S01]  /*2d30*/  F2I.FTZ.U32.TRUNC.NTZ R23, R22 ;  /* 0x0000001600177305 */ /* 0x0004e2000021f000 */
[----:B0-----:R-:W-:Y:S02]  /*2d40*/  HFMA2 R20, -RZ, RZ, 0, 0 ;  /* 0x00000000ff147431 */ /* 0x001fe400000001ff */
[----:B-1----:R-:W-:Y:S01]  /*2d50*/  IMAD.MOV R60, RZ, RZ, -R21 ;  /* 0x000000ffff3c7224 */ /* 0x002fe200078e0a15 */
[----:B--2---:R-:W-:-:S03]  /*2d60*/  MOV R22, RZ ;  /* 0x000000ff00167202 */ /* 0x004fc60000000f00 */
[----:B------:R-:W-:Y:S02]  /*2d70*/  IMAD R63, R60, R43, RZ ;  /* 0x0000002b3c3f7224 */ /* 0x000fe400078e02ff */
[----:B---3--:R-:W-:Y:S02]  /*2d80*/  IMAD.MOV R65, RZ, RZ, -R23 ;  /* 0x000000ffff417224 */ /* 0x008fe400078e0a17 */
[----:B------:R-:W-:-:S04]  /*2d90*/  IMAD.HI.U32 R20, R21, R63, R20 ;  /* 0x0000003f15147227 */ /* 0x000fc800078e0014 */
[----:B------:R-:W-:Y:S02]  /*2da0*/  IMAD R65, R65, R42, RZ ;  /* 0x0000002a41417224 */ /* 0x000fe400078e02ff */
[----:B------:R-:W-:Y:S02]  /*2db0*/  IMAD.MOV.U32 R63, RZ, RZ, R62 ;  /* 0x000000ffff3f7224 */ /* 0x000fe400078e003e */
[----:B------:R-:W-:-:S04]  /*2dc0*/  IMAD.HI.U32 R66, R23, R65, R22 ;  /* 0x0000004117427227 */ /* 0x000fc800078e0016 */
[----:B------:R-:W-:Y:S02]  /*2dd0*/  IMAD.MOV.U32 R65, RZ, RZ, R40 ;  /* 0x000000ffff417224 */ /* 0x000fe400078e0028 */
[----:B------:R-:W-:Y:S02]  /*2de0*/  VIADD R21, R41, UR10 ;  /* 0x0000000a29157c36 */ /* 0x000fe40008000000 */
[----:B------:R-:W-:-:S03]  /*2df0*/  IMAD.HI.U32 R40, R20, R63, RZ ;  /* 0x0000003f14287227 */ /* 0x000fc600078e00ff */
[----:B------:R-:W-:Y:S01]  /*2e00*/  IABS R67, R21 ;  /* 0x0000001500437213 */ /* 0x000fe20000000000 */
[----:B------:R-:W-:-:S04]  /*2e10*/  IMAD.HI.U32 R22, R66, R65, RZ ;  /* 0x0000004142167227 */ /* 0x000fc800078e00ff */
[-C--:B------:R-:W-:Y:S02]  /*2e20*/  IMAD R60, R40, R64.reuse, R63 ;  /* 0x00000040283c7224 */ /* 0x080fe400078e023f */
[----:B------:R-:W-:Y:S02]  /*2e30*/  IMAD R65, R22, R64, R65 ;  /* 0x0000004016417224 */ /* 0x000fe400078e0241 */
[----:B------:R-:W-:Y:S01]  /*2e40*/  IMAD.HI.U32 R20, R66, R67, RZ ;  /* 0x0000004342147227 */ /* 0x000fe200078e00ff */
[----:B------:R-:W-:Y:S02]  /*2e50*/  ISETP.GT.U32.AND P3, PT, R43, R60, PT ;  /* 0x0000003c2b00720c */ /* 0x000fe40003f64070 */
[----:B------:R-:W-:Y:S01]  /*2e60*/  ISETP.GT.U32.AND P4, PT, R42, R65, PT ;  /* 0x000000412a00720c */ /* 0x000fe20003f84070 */
[----:B------:R-:W-:Y:S02]  /*2e70*/  IMAD R67, R20, R64, R67 ;  /* 0x0000004014437224 */ /* 0x000fe400078e0243 */
[----:B------:R-:W-:-:S03]  /*2e80*/  VIADD R63, R21, UR10 ;  /* 0x0000000a153f7c36 */ /* 0x000fc60008000000 */
[----:B------:R-:W-:Y:S02]  /*2e90*/  ISETP.GT.U32.AND P1, PT, R42, R67, PT ;  /* 0x000000432a00720c */ /* 0x000fe40003f24070 */
[----:B------:R-:W-:-:S03]  /*2ea0*/  IABS R62, R63 ;  /* 0x0000003f003e7213 */ /* 0x000fc60000000000 */
[----:B------:R-:W-:Y:S02]  /*2eb0*/  @!P3 IMAD.IADD R60, R60, 0x1, -R42 ;  /* 0x000000013c3cb824 */ /* 0x000fe400078e0a2a */
[----:B------:R-:W-:Y:S01]  /*2ec0*/  IMAD.HI.U32 R23, R66, R62, RZ ;  /* 0x0000003e42177227 */ /* 0x000fe200078e00ff */
[----:B------:R-:W-:Y:S02]  /*2ed0*/  @!P4 IADD3 R65, PT, PT, R65, -R42, RZ ;  /* 0x8000002a4141c210 */ /* 0x000fe40007ffe0ff */
[----:B------:R-:W-:Y:S01]  /*2ee0*/  ISETP.GE.U32.AND P5, PT, R60, R43, PT ;  /* 0x0000002b3c00720c */ /* 0x000fe20003fa6070 */
[----:B------:R-:W-:Y:S01]  /*2ef0*/  IMAD R43, R23, R64, R62 ;  /* 0x00000040172b7224 */ /* 0x000fe200078e023e */
[----:B------:R-:W-:Y:S01]  /*2f00*/  ISETP.GE.U32.AND P6, PT, R65, R42, PT ;  /* 0x0000002a4100720c */ /* 0x000fe20003fc6070 */
[----:B------:R-:W-:Y:S01]  /*2f10*/  @!P1 IMAD.IADD R67, R67, 0x1, -R42 ;  /* 0x0000000143439824 */ /* 0x000fe200078e0a2a */
[----:B------:R-:W-:Y:S01]  /*2f20*/  LOP3.LUT R60, R61, R52, RZ, 0x3c, !PT ;  /* 0x000000343d3c7212 */ /* 0x000fe200078e3cff */
[----:B------:R-:W-:Y:S01]  /*2f30*/  @!P3 VIADD R40, R40, 0x1 ;  /* 0x000000012828b836 */ /* 0x000fe20000000000 */
[----:B------:R-:W-:Y:S01]  /*2f40*/  ISETP.GT.U32.AND P3, PT, R42, R43, PT ;  /* 0x0000002b2a00720c */ /* 0x000fe20003f64070 */
[----:B------:R-:W-:Y:S01]  /*2f50*/  @!P4 VIADD R22, R22, 0x1 ;  /* 0x000000011616c836 */ /* 0x000fe20000000000 */
[----:B------:R-:W-:Y:S01]  /*2f60*/  ISETP.GE.U32.AND P2, PT, R67, R42, PT ;  /* 0x0000002a4300720c */ /* 0x000fe20003f46070 */
[----:B------:R-:W-:Y:S01]  /*2f70*/  @!P1 VIADD R20, R20, 0x1 ;  /* 0x0000000114149836 */ /* 0x000fe20000000000 */
[----:B------:R-:W-:-:S02]  /*2f80*/  LOP3.LUT R62, R41, R52, RZ, 0x3c, !PT ;  /* 0x00000034293e7212 */ /* 0x000fc400078e3cff */
[-C--:B------:R-:W-:Y:S02]  /*2f90*/  LOP3.LUT R64, R21, R52.reuse, RZ, 0x3c, !PT ;  /* 0x0000003415407212 */ /* 0x080fe400078e3cff */
[----:B------:R-:W-:Y:S01]  /*2fa0*/  ISETP.GE.AND P4, PT, R60, RZ, PT ;  /* 0x000000ff3c00720c */ /* 0x000fe20003f86270 */
[----:B------:R-:W-:Y:S01]  /*2fb0*/  @P6 VIADD R22, R22, 0x1 ;  /* 0x0000000116166836 */ /* 0x000fe20000000000 */
[----:B------:R-:W-:Y:S02]  /*2fc0*/  LEA R60, R61, UR5, 0x2 ;  /* 0x000000053d3c7c11 */ /* 0x000fe4000f8e10ff */
[----:B------:R-:W-:Y:S01]  /*2fd0*/  @P5 IADD3 R40, PT, PT, R40, 0x1, RZ ;  /* 0x0000000128285810 */ /* 0x000fe20007ffe0ff */
[----:B------:R-:W-:Y:S01]  /*2fe0*/  @!P3 IMAD.IADD R43, R43, 0x1, -R42 ;  /* 0x000000012b2bb824 */ /* 0x000fe200078e0a2a */
[----:B------:R-:W-:Y:S01]  /*2ff0*/  ISETP.GE.AND P5, PT, R62, RZ, PT ;  /* 0x000000ff3e00720c */ /* 0x000fe20003fa6270 */
[----:B------:R-:W-:Y:S01]  /*3000*/  @P2 VIADD R20, R20, 0x1 ;  /* 0x0000000114142836 */ /* 0x000fe20000000000 */
[----:B------:R-:W-:Y:S01]  /*3010*/  ISETP.GE.AND P6, PT, R64, RZ, PT ;  /* 0x000000ff4000720c */ /* 0x000fe20003fc6270 */
[----:B------:R-:W0:Y:S01]  /*3020*/  LDS R71, [R60] ;  /* 0x000000003c477984 */ /* 0x000e220000000800 */
[----:B------:R-:W-:Y:S01]  /*3030*/  LOP3.LUT R64, R63, R52, RZ, 0x3c, !PT ;  /* 0x000000343f407212 */ /* 0x000fe200078e3cff */
[----:B------:R-:W-:Y:S01]  /*3040*/  @!P3 VIADD R23, R23, 0x1 ;  /* 0x000000011717b836 */ /* 0x000fe20000000000 */
[----:B------:R-:W-:Y:S01]  /*3050*/  LEA R62, R49, R60, 0x2 ;  /* 0x0000003c313e7211 */ /* 0x000fe200078e10ff */
[----:B------:R-:W-:Y:S01]  /*3060*/  @!P4 IMAD.MOV R40, RZ, RZ, -R40 ;  /* 0x000000ffff28c224 */ /* 0x000fe200078e0a28 */
[----:B------:R-:W-:-:S02]  /*3070*/  ISETP.GE.AND P1, PT, R64, RZ, PT ;  /* 0x000000ff4000720c */ /* 0x000fc40003f26270 */
[----:B------:R-:W-:Y:S01]  /*3080*/  ISETP.GE.U32.AND P2, PT, R43, R42, PT ;  /* 0x0000002a2b00720c */ /* 0x000fe20003f46070 */
[C---:B------:R-:W-:Y:S01]  /*3090*/  IMAD R64, R49.reuse, 0x4, R62 ;  /* 0x0000000431407824 */ /* 0x040fe200078e023e */
[----:B------:R-:W1:Y:S01]  /*30a0*/  LDS R69, [R62] ;  /* 0x000000003e457984 */ /* 0x000e620000000800 */
[----:B------:R-:W-:Y:S01]  /*30b0*/  @!P5 IMAD.MOV R22, RZ, RZ, -R22 ;  /* 0x000000ffff16d224 */ /* 0x000fe200078e0a16 */
[----:B------:R-:W-:Y:S01]  /*30c0*/  ISETP.NE.AND P3, PT, R52, RZ, PT ;  /* 0x000000ff3400720c */ /* 0x000fe20003f65270 */
[----:B------:R-:W2:Y:S01]  /*30d0*/  LDC.64 R42, c[0x0][0x3a0] ;  /* 0x0000e800ff2a7b82 */ /* 0x000ea20000000a00 */
[----:B------:R-:W-:Y:S01]  /*30e0*/  LEA R65, R49, R64, 0x2 ;  /* 0x0000004031417211 */ /* 0x000fe200078e10ff */
[----:B------:R3:W4:Y:S01]  /*30f0*/  LDS R67, [R64] ;  /* 0x0000000040437984 */ /* 0x0007220000000800 */
[----:B------:R-:W-:Y:S02]  /*3100*/  @!P6 IADD3 R20, PT, PT, -R20, RZ, RZ ;  /* 0x000000ff1414e210 */ /* 0x000fe40007ffe1ff */
[----:B------:R-:W-:-:S02]  /*3110*/  SEL R22, R73, R22, !P3 ;  /* 0x0000001649167207 */ /* 0x000fc40005800000 */
[----:B------:R-:W5:Y:S01]  /*3120*/  LDS R65, [R65] ;  /* 0x0000000041417984 */ /* 0x000f620000000800 */
[----:B------:R-:W-:Y:S01]  /*3130*/  @P2 VIADD R23, R23, 0x1 ;  /* 0x0000000117172836 */ /* 0x000fe20000000000 */
[C---:B------:R-:W-:Y:S02]  /*3140*/  SEL R40, R73.reuse, R40, !P3 ;  /* 0x0000002849287207 */ /* 0x040fe40005800000 */
[----:B---3--:R-:W-:Y:S01]  /*3150*/  IADD3 R64, PT, PT, -R22, RZ, RZ ;  /* 0x000000ff16407210 */ /* 0x008fe20007ffe1ff */
[----:B------:R-:W-:Y:S01]  /*3160*/  IMAD.MOV.U32 R60, RZ, RZ, R23 ;  /* 0x000000ffff3c7224 */ /* 0x000fe200078e0017 */
[----:B------:R-:W-:Y:S01]  /*3170*/  SEL R23, R73, R20, !P3 ;  /* 0x0000001449177207 */ /* 0x000fe20005800000 */
[----:B------:R-:W-:Y:S02]  /*3180*/  IMAD.MOV R20, RZ, RZ, -R40 ;  /* 0x000000ffff147224 */ /* 0x000fe400078e0a28 */
[----:B------:R-:W-:Y:S02]  /*3190*/  @!P1 IMAD.MOV R60, RZ, RZ, -R60 ;  /* 0x000000ffff3c9224 */ /* 0x000fe400078e0a3c */
[----:B------:R-:W-:-:S02]  /*31a0*/  IMAD.MOV R66, RZ, RZ, -R23 ;  /* 0x000000ffff427224 */ /* 0x000fc400078e0a17 */
[C---:B------:R-:W-:Y:S01]  /*31b0*/  IMAD R41, R52.reuse, R64, R41 ;  /* 0x0000004034297224 */ /* 0x040fe200078e0229 */
[----:B------:R-:W-:Y:S01]  /*31c0*/  SEL R62, R73, R60, !P0 ;  /* 0x0000003c493e7207 */ /* 0x000fe20004000000 */
[C-C-:B------:R-:W-:Y:S02]  /*31d0*/  IMAD R22, R59.reuse, R22, R58.reuse ;  /* 0x000000163b167224 */ /* 0x140fe400078e023a */
[C---:B------:R-:W-:Y:S02]  /*31e0*/  IMAD R20, R52.reuse, R20, R61 ;  /* 0x0000001434147224 */ /* 0x040fe400078e023d */
[----:B------:R-:W-:Y:S02]  /*31f0*/  IMAD R60, R52, R66, R21 ;  /* 0x00000042343c7224 */ /* 0x000fe400078e0215 */
[----:B------:R-:W-:Y:S01]  /*3200*/  IMAD R61, R59, R23, R58 ;  /* 0x000000173b3d7224 */ /* 0x000fe200078e023a */
[----:B------:R-:W-:Y:S01]  /*3210*/  IADD3 R23, PT, PT, R41, R22, RZ ;  /* 0x0000001629177210 */ /* 0x000fe20007ffe0ff */
[----:B------:R-:W-:-:S02]  /*3220*/  IMAD.MOV R64, RZ, RZ, -R62 ;  /* 0x000000ffff407224 */ /* 0x000fc400078e0a3e */
[----:B------:R-:W-:Y:S02]  /*3230*/  IMAD.IADD R41, R60, 0x1, R61 ;  /* 0x000000013c297824 */ /* 0x000fe400078e023d */
[----:B------:R-:W-:Y:S02]  /*3240*/  VIADD R61, R63, UR10 ;  /* 0x0000000a3f3d7c36 */ /* 0x000fe40008000000 */
[C-C-:B------:R-:W-:Y:S02]  /*3250*/  IMAD R21, R59.reuse, R40, R58.reuse ;  /* 0x000000283b157224 */ /* 0x140fe400078e023a */
[----:B------:R-:W-:Y:S01]  /*3260*/  IMAD R73, R59, R62, R58 ;  /* 0x0000003e3b497224 */ /* 0x000fe200078e023a */
[----:B------:R-:W-:Y:S01]  /*3270*/  ISETP.GE.U32.AND P1, PT, R61, 0x100, PT ;  /* 0x000001003d00780c */ /* 0x000fe20003f26070 */
[----:B------:R-:W-:Y:S02]  /*3280*/  IMAD R40, R52, R64, R63 ;  /* 0x0000004034287224 */ /* 0x000fe400078e023f */
[----:B------:R-:W-:-:S02]  /*3290*/  IMAD.IADD R21, R20, 0x1, R21 ;  /* 0x0000000114157824 */ /* 0x000fc400078e0215 */
[----:B------:R-:W-:Y:S02]  /*32a0*/  IMAD.IADD R73, R40, 0x1, R73 ;  /* 0x0000000128497824 */ /* 0x000fe400078e0249 */
[----:B--2---:R-:W-:-:S04]  /*32b0*/  IMAD.WIDE R20, R21, 0x4, R42 ;  /* 0x0000000415147825 */ /* 0x004fc800078e022a */
[--C-:B------:R-:W-:Y:S01]  /*32c0*/  IMAD.WIDE R22, R23, 0x4, R42.reuse ;  /* 0x0000000417167825 */ /* 0x100fe200078e022a */
[----:B0-----:R2:W-:Y:S03]  /*32d0*/  REDG.E.ADD.STRONG.GPU desc[UR8][R20.64], R71 ;  /* 0x000000471400798e */ /* 0x0015e6000c12e108 */
[--C-:B------:R-:W-:Y:S01]  /*32e0*/  IMAD.WIDE R40, R41, 0x4, R42.reuse ;  /* 0x0000000429287825 */ /* 0x100fe200078e022a */
[----:B-1----:R2:W-:Y:S03]  /*32f0*/  REDG.E.ADD.STRONG.GPU desc[UR8][R22.64], R69 ;  /* 0x000000451600798e */ /* 0x0025e6000c12e108 */
[----:B------:R-:W-:Y:S01]  /*3300*/  IMAD.WIDE R42, R73, 0x4, R42 ;  /* 0x00000004492a7825 */ /* 0x000fe200078e022a */
[----:B----4-:R2:W-:Y:S04]  /*3310*/  REDG.E.ADD.STRONG.GPU desc[UR8][R40.64], R67 ;  /* 0x000000432800798e */ /* 0x0105e8000c12e108 */
[----:B-----5:R2:W-:Y:S01]  /*3320*/  REDG.E.ADD.STRONG.GPU desc[UR8][R42.64], R65 ;  /* 0x000000412a00798e */ /* 0x0205e2000c12e108 */
[----:B------:R-:W-:Y:S05]  /*3330*/  @!P1 BRA `(.L_x_4124) ;  /* 0xfffffff8002c9947 */ /* 0x000fea000383ffff */
.L_x_4123:
[----:B------:R-:W-:Y:S05]  /*3340*/  BSYNC.RECONVERGENT B0 ;  /* 0x0000000000007941 */ /* 0x000fea0003800200 */
.L_x_4122:
[----:B------:R-:W3:Y:S02]  /*3350*/  LDCU UR5, c[0x0][0x374] ;  /* 0x00006e80ff0577ac */ /* 0x000ee40008000800 */
[----:B---3--:R-:W-:Y:S02]  /*3360*/  UIADD3 UR4, UPT, UPT, UR5, UR4, URZ ;  /* 0x0000000405047290 */ /* 0x008fe4000fffe0ff */
[----:B------:R-:W-:-:S04]  /*3370*/  USHF.L.U32 UR5, UR5, 0x2, URZ ;  /* 0x0000000205057899 */ /* 0x000fc800080006ff */
[----:B------:R-:W-:-:S09]  /*3380*/  UISETP.GE.U32.AND UP0, UPT, UR4, UR5, UPT ;  /* 0x000000050400728c */ /* 0x000fd2000bf06070 */
[----:B------:R-:W-:Y:S05]  /*3390*/  BRA.U !UP0, `(.L_x_4125) ;  /* 0xffffffd908307547 */ /* 0x000fea000b83ffff */
[----:B------:R-:W-:Y:S05]  /*33a0*/  EXIT ;  /* 0x000000000000794d */ /* 0x000fea0003800000 */
.L_x_4085:
[----:B------:R-:W-:Y:S01]  /*33b0*/  IMAD.MOV.U32 R76, RZ, RZ, 0x1f ;  /* 0x0000001fff4c7424 */ /* 0x000fe200078e00ff */
[----:B------:R-:W-:Y:S01]  /*33c0*/  MOV R75, R26 ;  /* 0x0000001a004b7202 */ /* 0x000fe20000000f00 */
[----:B------:R-:W-:-:S07]  /*33d0*/  IMAD.MOV.U32 R77, RZ, RZ, -0x1 ;  /* 0xffffffffff4d7424 */ /* 0x000fce00078e00ff */
[----:B01----:R-:W-:Y:S05]  /*33e0*/  WARPSYNC.COLLECTIVE R77, `(.L_x_4126) ;  /* 0x000000004d087348 */ /* 0x003fea0003c00000 */
[----:B------:R2:W3:Y:S02]  /*33f0*/  SHFL.IDX P5, R76, R74, R75, R76 ;  /* 0x0000004b4a4c7389 */ /* 0x0004e400000a004c */
[----:B0123--:R-:W-:Y:S05]  /*3400*/  ENDCOLLECTIVE ;  /* 0x000000000000791b */ /* 0x00ffea0003800000 */
.L_x_4126:
[----:B------:R-:W-:Y:S01]  /*3410*/  IMAD.MOV.U32 R63, RZ, RZ, R76 ;  /* 0x000000ffff3f7224 */ /* 0x000fe200078e004c */
[----:B------:R-:W-:Y:S06]  /*3420*/  BRA `(.L_x_4127) ;  /* 0xffffffe400147947 */ /* 0x000fec000383ffff */
.L_x_4087:
[----:B------:R-:W-:Y:S01]  /*3430*/  BSSY B1, `(.L_x_4128) ;  /* 0x0000007000017945 */ /* 0x000fe20003800000 */
[----:B------:R-:W-:Y:S01]  /*3440*/  MOV R75, R45 ;  /* 0x0000002d004b7202 */ /* 0x000fe20000000f00 */
[----:B------:R-:W-:Y:S02]  /*3450*/  IMAD.MOV.U32 R76, RZ, RZ, 0x1f ;  /* 0x0000001fff4c7424 */ /* 0x000fe400078e00ff */
[----:B------:R-:W-:-:S07]  /*3460*/  IMAD.MOV.U32 R77, RZ, RZ, -0x1 ;  /* 0xffffffffff4d7424 */ /* 0x000fce00078e00ff */
[----:B012---:R-:W-:Y:S05]  /*3470*/  WARPSYNC.COLLECTIVE R77, `(.L_x_4129) ;  /* 0x000000004d087348 */ /* 0x007fea0003c00000 */
[----:B------:R3:W4:Y:S02]  /*3480*/  SHFL.IDX P5, R76, R74, R75, R76 ;  /* 0x0000004b4a4c7389 */ /* 0x00072400000a004c */
[----:B01234-:R-:W-:Y:S05]  /*3490*/  ENDCOLLECTIVE ;  /* 0x000000000000791b */ /* 0x01ffea0003800000 */
.L_x_4129:
[----:B------:R-:W-:Y:S05]  /*34a0*/  BSYNC B1 ;  /* 0x0000000000017941 */ /* 0x000fea0003800000 */
.L_x_4128:
[----:B------:R-:W-:Y:S01]  /*34b0*/  IMAD.MOV.U32 R75, RZ, RZ, R76 ;  /* 0x000000ffff4b7224 */ /* 0x000fe200078e004c */
[----:B------:R-:W-:Y:S06]  /*34c0*/  BRA `(.L_x_4130) ;  /* 0xffffffe400047947 */ /* 0x000fec000383ffff */
.L_x_4089:
[----:B------:R-:W-:Y:S01]  /*34d0*/  BSSY B1, `(.L_x_4131) ;  /* 0x0000007000017945 */ /* 0x000fe20003800000 */
[----:B------:R-:W-:Y:S01]  /*34e0*/  MOV R75, R44 ;  /* 0x0000002c004b7202 */ /* 0x000fe20000000f00 */
[----:B------:R-:W-:Y:S02]  /*34f0*/  IMAD.MOV.U32 R76, RZ, RZ, 0x1f ;  /* 0x0000001fff4c7424 */ /* 0x000fe400078e00ff */
[----:B------:R-:W-:-:S07]  /*3500*/  IMAD.MOV.U32 R77, RZ, RZ, -0x1 ;  /* 0xffffffffff4d7424 */ /* 0x000fce00078e00ff */
[----:B0123--:R-:W-:Y:S05]  /*3510*/  WARPSYNC.COLLECTIVE R77, `(.L_x_4132) ;  /* 0x000000004d087348 */ /* 0x00ffea0003c00000 */
[----:B------:R4:W0:Y:S02]  /*3520*/  SHFL.IDX P5, R76, R74, R75, R76 ;  /* 0x0000004b4a4c7389 */ /* 0x00082400000a004c */
[----:B01234-:R-:W-:Y:S05]  /*3530*/  ENDCOLLECTIVE ;  /* 0x000000000000791b */ /* 0x01ffea0003800000 */
.L_x_4132:
[----:B------:R-:W-:Y:S05]  /*3540*/  BSYNC B1 ;  /* 0x0000000000017941 */ /* 0x000fea0003800000 */
.L_x_4131:
[----:B------:R-:W-:Y:S05]  /*3550*/  BRA `(.L_x_4133) ;  /* 0xffffffe000f87947 */ /* 0x000fea000383ffff */
.L_x_4091:
[----:B------:R-:W-:Y:S01]  /*3560*/  HFMA2 R76, -RZ, RZ, 0, 1.847743988037109375e-06 ;  /* 0x0000001fff4c7431 */ /* 0x000fe200000001ff */
[----:B------:R-:W-:Y:S01]  /*3570*/  BSSY B1, `(.L_x_4134) ;  /* 0x0000006000017945 */ /* 0x000fe20003800000 */
[----:B------:R-:W-:Y:S02]  /*3580*/  IMAD.MOV.U32 R75, RZ, RZ, R39 ;  /* 0x000000ffff4b7224 */ /* 0x000fe400078e0027 */
[----:B------:R-:W-:-:S07]  /*3590*/  IMAD.MOV.U32 R77, RZ, RZ, -0x1 ;  /* 0xffffffffff4d7424 */ /* 0x000fce00078e00ff */
[----:B01234-:R-:W-:Y:S05]  /*35a0*/  WARPSYNC.COLLECTIVE R77, `(.L_x_4135) ;  /* 0x000000004d087348 */ /* 0x01ffea0003c00000 */
[----:B------:R0:W0:Y:S02]  /*35b0*/  SHFL.IDX P5, R76, R74, R75, R76 ;  /* 0x0000004b4a4c7389 */ /* 0x00002400000a004c */
[----:B01234-:R-:W-:Y:S05]  /*35c0*/  ENDCOLLECTIVE ;  /* 0x000000000000791b */ /* 0x01ffea0003800000 */
.L_x_4135:
[----:B------:R-:W-:Y:S05]  /*35d0*/  BSYNC B1 ;  /* 0x0000000000017941 */ /* 0x000fea0003800000 */
.L_x_4134:
[----:B------:R-:W-:Y:S01]  /*35e0*/  IMAD.MOV.U32 R75, RZ, RZ, R76 ;  /* 0x000000ffff4b7224 */ /* 0x000fe200078e004c */
[----:B------:R-:W-:Y:S06]  /*35f0*/  BRA `(.L_x_4136) ;  /* 0xffffffe000e87947 */ /* 0x000fec000383ffff */
.L_x_4093:
[----:B------:R-:W-:Y:S01]  /*3600*/  BSSY B1, `(.L_x_4137) ;  /* 0x0000007000017945 */ /* 0x000fe20003800000 */
[----:B------:R-:W-:Y:S01]  /*3610*/  IMAD.MOV.U32 R75, RZ, RZ, R38 ;  /* 0x000000ffff4b7224 */ /* 0x000fe200078e0026 */
[----:B------:R-:W-:Y:S01]  /*3620*/  MOV R76, 0x1f ;  /* 0x0000001f004c7802 */ /* 0x000fe20000000f00 */
[----:B------:R-:W-:-:S07]  /*3630*/  IMAD.MOV.U32 R77, RZ, RZ, -0x1 ;  /* 0xffffffffff4d7424 */ /* 0x000fce00078e00ff */
[----:B01234-:R-:W-:Y:S05]  /*3640*/  WARPSYNC.COLLECTIVE R77, `(.L_x_4138) ;  /* 0x000000004d087348 */ /* 0x01ffea0003c00000 */
[----:B------:R0:W0:Y:S02]  /*3650*/  SHFL.IDX P5, R76, R74, R75, R76 ;  /* 0x0000004b4a4c7389 */ /* 0x00002400000a004c */
[----:B01234-:R-:W-:Y:S05]  /*3660*/  ENDCOLLECTIVE ;  /* 0x000000000000791b */ /* 0x01ffea0003800000 */
.L_x_4138:
[----:B------:R-:W-:Y:S05]  /*3670*/  BSYNC B1 ;  /* 0x0000000000017941 */ /* 0x000fea0003800000 */
.L_x_4137:
[----:B------:R-:W-:Y:S05]  /*3680*/  BRA `(.L_x_4139) ;  /* 0xffffffe000dc7947 */ /* 0x000fea000383ffff */
.L_x_4095:
[----:B------:R-:W-:Y:S01]  /*3690*/  BSSY B1, `(.L_x_4140) ;  /* 0x0000007000017945 */ /* 0x000fe20003800000 */
[----:B------:R-:W-:Y:S01]  /*36a0*/  IMAD.MOV.U32 R75, RZ, RZ, R37 ;  /* 0x000000ffff4b7224 */ /* 0x000fe200078e0025 */
[----:B------:R-:W-:Y:S01]  /*36b0*/  MOV R77, 0xffffffff ;  /* 0xffffffff004d7802 */ /* 0x000fe20000000f00 */
[----:B------:R-:W-:-:S07]  /*36c0*/  IMAD.MOV.U32 R76, RZ, RZ, 0x1f ;  /* 0x0000001fff4c7424 */ /* 0x000fce00078e00ff */
[----:B01234-:R-:W-:Y:S05]  /*36d0*/  WARPSYNC.COLLECTIVE R77, `(.L_x_4141) ;  /* 0x000000004d087348 */ /* 0x01ffea0003c00000 */
[----:B------:R0:W0:Y:S02]  /*36e0*/  SHFL.IDX P5, R76, R74, R75, R76 ;  /* 0x0000004b4a4c7389 */ /* 0x00002400000a004c */
[----:B01234-:R-:W-:Y:S05]  /*36f0*/  ENDCOLLECTIVE ;  /* 0x000000000000791b */ /* 0x01ffea0003800000 */
.L_x_4141:
[----:B------:R-:W-:Y:S05]  /*3700*/  BSYNC B1 ;  /* 0x0000000000017941 */ /* 0x000fea0003800000 */
.L_x_4140:
[----:B------:R-:W-:Y:S01]  /*3710*/  IMAD.MOV.U32 R75, RZ, RZ, R76 ;  /* 0x000000ffff4b7224 */ /* 0x000fe200078e004c */
[----:B------:R-:W-:Y:S06]  /*3720*/  BRA `(.L_x_4142) ;  /* 0xffffffe000cc7947 */ /* 0x000fec000383ffff */
.L_x_4097:
[----:B------:R-:W-:Y:S01]  /*3730*/  BSSY B1, `(.L_x_4143) ;  /* 0x0000007000017945 */ /* 0x000fe20003800000 */
[----:B------:R-:W-:Y:S01]  /*3740*/  IMAD.MOV.U32 R75, RZ, RZ, R36 ;  /* 0x000000ffff4b7224 */ /* 0x000fe200078e0024 */
[----:B------:R-:W-:Y:S01]  /*3750*/  MOV R77, 0xffffffff ;  /* 0xffffffff004d7802 */ /* 0x000fe20000000f00 */
[----:B------:R-:W-:-:S07]  /*3760*/  IMAD.MOV.U32 R76, RZ, RZ, 0x1f ;  /* 0x0000001fff4c7424 */ /* 0x000fce00078e00ff */
[----:B01234-:R-:W-:Y:S05]  /*3770*/  WARPSYNC.COLLECTIVE R77, `(.L_x_4144) ;  /* 0x000000004d087348 */ /* 0x01ffea0003c00000 */
[----:B------:R0:W0:Y:S02]  /*3780*/  SHFL.IDX P5, R76, R74, R75, R76 ;  /* 0x0000004b4a4c7389 */ /* 0x00002400000a004c */
[----:B01234-:R-:W-:Y:S05]  /*3790*/  ENDCOLLECTIVE ;  /* 0x000000000000791b */ /* 0x01ffea0003800000 */
.L_x_4144:
[----:B------:R-:W-:Y:S05]  /*37a0*/  BSYNC B1 ;  /* 0x0000000000017941 */ /* 0x000fea0003800000 */
.L_x_4143:
[----:B------:R-:W-:Y:S05]  /*37b0*/  BRA `(.L_x_4145) ;  /* 0xffffffe000c07947 */ /* 0x000fea000383ffff */
.L_x_4099:
[----:B------:R-:W-:Y:S01]  /*37c0*/  BSSY B1, `(.L_x_4146) ;  /* 0x0000007000017945 */ /* 0x000fe20003800000 */
[----:B------:R-:W-:Y:S02]  /*37d0*/  IMAD.MOV.U32 R75, RZ, RZ, R35 ;  /* 0x000000ffff4b7224 */ /* 0x000fe400078e0023 */
[----:B------:R-:W-:Y:S02]  /*37e0*/  IMAD.MOV.U32 R76, RZ, RZ, 0x1f ;  /* 0x0000001fff4c7424 */ /* 0x000fe400078e00ff */
[----:B------:R-:W-:-:S07]  /*37f0*/  IMAD.MOV.U32 R77, RZ, RZ, -0x1 ;  /* 0xffffffffff4d7424 */ /* 0x000fce00078e00ff */
[----:B01234-:R-:W-:Y:S05]  /*3800*/  WARPSYNC.COLLECTIVE R77, `(.L_x_4147) ;  /* 0x000000004d087348 */ /* 0x01ffea0003c00000 */
[----:B------:R0:W0:Y:S02]  /*3810*/  SHFL.IDX P5, R76, R74, R75, R76 ;  /* 0x0000004b4a4c7389 */ /* 0x00002400000a004c */
[----:B01234-:R-:W-:Y:S05]  /*3820*/  ENDCOLLECTIVE ;  /* 0x000000000000791b */ /* 0x01ffea0003800000 */
.L_x_4147:
[----:B------:R-:W-:Y:S05]  /*3830*/  BSYNC B1 ;  /* 0x0000000000017941 */ /* 0x000fea0003800000 */
.L_x_4146:
[----:B------:R-:W-:Y:S01]  /*3840*/  MOV R75, R76 ;  /* 0x0000004c004b7202 */ /* 0x000fe20000000f00 */
[----:B------:R-:W-:Y:S06]  /*3850*/  BRA `(.L_x_4148) ;  /* 0xffffffe000b07947 */ /* 0x000fec000383ffff */
.L_x_4101:
[----:B------:R-:W-:Y:S01]  /*3860*/  BSSY B1, `(.L_x_4149) ;  /* 0x0000007000017945 */ /* 0x000fe20003800000 */
[----:B------:R-:W-:Y:S02]  /*3870*/  IMAD.MOV.U32 R75, RZ, RZ, R34 ;  /* 0x000000ffff4b7224 */ /* 0x000fe400078e0022 */
[----:B------:R-:W-:Y:S02]  /*3880*/  IMAD.MOV.U32 R76, RZ, RZ, 0x1f ;  /* 0x0000001fff4c7424 */ /* 0x000fe400078e00ff */
[----:B------:R-:W-:-:S07]  /*3890*/  IMAD.MOV.U32 R77, RZ, RZ, -0x1 ;  /* 0xffffffffff4d7424 */ /* 0x000fce00078e00ff */
[----:B01234-:R-:W-:Y:S05]  /*38a0*/  WARPSYNC.COLLECTIVE R77, `(.L_x_4150) ;  /* 0x000000004d087348 */ /* 0x01ffea0003c00000 */
[----:B------:R0:W0:Y:S02]  /*38b0*/  SHFL.IDX P5, R76, R74, R75, R76 ;  /* 0x0000004b4a4c7389 */ /* 0x00002400000a004c */
[----:B01234-:R-:W-:Y:S05]  /*38c0*/  ENDCOLLECTIVE ;  /* 0x000000000000791b */ /* 0x01ffea0003800000 */
.L_x_4150:
[----:B------:R-:W-:Y:S05]  /*38d0*/  BSYNC B1 ;  /* 0x0000000000017941 */ /* 0x000fea0003800000 */
.L_x_4149:
[----:B------:R-:W-:Y:S05]  /*38e0*/  BRA `(.L_x_4151) ;  /* 0xffffffe000a47947 */ /* 0x000fea000383ffff */
.L_x_4103:
[----:B------:R-:W-:Y:S01]  /*38f0*/  BSSY B1, `(.L_x_4152) ;  /* 0x0000007000017945 */ /* 0x000fe20003800000 */
[----:B------:R-:W-:Y:S01]  /*3900*/  MOV R75, R33 ;  /* 0x00000021004b7202 */ /* 0x000fe20000000f00 */
[----:B------:R-:W-:Y:S02]  /*3910*/  IMAD.MOV.U32 R76, RZ, RZ, 0x1f ;  /* 0x0000001fff4c7424 */ /* 0x000fe400078e00ff */
[----:B------:R-:W-:-:S07]  /*3920*/  IMAD.MOV.U32 R77, RZ, RZ, -0x1 ;  /* 0xffffffffff4d7424 */ /* 0x000fce00078e00ff */
[----:B01234-:R-:W-:Y:S05]  /*3930*/  WARPSYNC.COLLECTIVE R77, `(.L_x_4153) ;  /* 0x000000004d087348 */ /* 0x01ffea0003c00000 */
[----:B------:R0:W0:Y:S02]  /*3940*/  SHFL.IDX P5, R76, R74, R75, R76 ;  /* 0x0000004b4a4c7389 */ /* 0x00002400000a004c */
[----:B01234-:R-:W-:Y:S05]  /*3950*/  ENDCOLLECTIVE ;  /* 0x000000000000791b */ /* 0x01ffea0003800000 */
.L_x_4153:
[----:B------:R-:W-:Y:S05]  /*3960*/  BSYNC B1 ;  /* 0x0000000000017941 */ /* 0x000fea0003800000 */
.L_x_4152:
[----:B------:R-:W-:Y:S05]  /*3970*/  BRA `(.L_x_4154) ;  /* 0xffffffe000987947 */ /* 0x000fea000383ffff */
.L_x_4105:
[----:B------:R-:W-:Y:S01]  /*3980*/  HFMA2 R76, -RZ, RZ, 0, 1.847743988037109375e-06 ;  /* 0x0000001fff4c7431 */ /* 0x000fe200000001ff */
[----:B------:R-:W-:Y:S01]  /*3990*/  BSSY B1, `(.L_x_4155) ;  /* 0x0000006000017945 */ /* 0x000fe20003800000 */
[----:B------:R-:W-:Y:S02]  /*39a0*/  IMAD.MOV.U32 R75, RZ, RZ, R32 ;  /* 0x000000ffff4b7224 */ /* 0x000fe400078e0020 */
[----:B------:R-:W-:-:S07]  /*39b0*/  IMAD.MOV.U32 R77, RZ, RZ, -0x1 ;  /* 0xffffffffff4d7424 */ /* 0x000fce00078e00ff */
[----:B01234-:R-:W-:Y:S05]  /*39c0*/  WARPSYNC.COLLECTIVE R77, `(.L_x_4156) ;  /* 0x000000004d087348 */ /* 0x01ffea0003c00000 */
[----:B------:R0:W0:Y:S02]  /*39d0*/  SHFL.IDX P5, R76, R74, R75, R76 ;  /* 0x0000004b4a4c7389 */ /* 0x00002400000a004c */
[----:B01234-:R-:W-:Y:S05]  /*39e0*/  ENDCOLLECTIVE ;  /* 0x000000000000791b */ /* 0x01ffea0003800000 */
.L_x_4156:
[----:B------:R-:W-:Y:S05]  /*39f0*/  BSYNC B1 ;  /* 0x0000000000017941 */ /* 0x000fea0003800000 */
.L_x_4155:
[----:B------:R-:W-:Y:S01]  /*3a00*/  IMAD.MOV.U32 R75, RZ, RZ, R76 ;  /* 0x000000ffff4b7224 */ /* 0x000fe200078e004c */
[----:B------:R-:W-:Y:S06]  /*3a10*/  BRA `(.L_x_4157) ;  /* 0xffffffe000887947 */ /* 0x000fec000383ffff */
.L_x_4107:
[----:B------:R-:W-:Y:S01]  /*3a20*/  BSSY B1, `(.L_x_4158) ;  /* 0x0000007000017945 */ /* 0x000fe20003800000 */
[----:B------:R-:W-:Y:S01]  /*3a30*/  IMAD.MOV.U32 R75, RZ, RZ, R31 ;  /* 0x000000ffff4b7224 */ /* 0x000fe200078e001f */
[----:B------:R-:W-:Y:S01]  /*3a40*/  MOV R76, 0x1f ;  /* 0x0000001f004c7802 */ /* 0x000fe20000000f00 */
[----:B------:R-:W-:-:S07]  /*3a50*/  IMAD.MOV.U32 R77, RZ, RZ, -0x1 ;  /* 0xffffffffff4d7424 */ /* 0x000fce00078e00ff */
[----:B01234-:R-:W-:Y:S05]  /*3a60*/  WARPSYNC.COLLECTIVE R77, `(.L_x_4159) ;  /* 0x000000004d087348 */ /* 0x01ffea0003c00000 */
[----:B------:R0:W0:Y:S02]  /*3a70*/  SHFL.IDX P5, R76, R74, R75, R76 ;  /* 0x0000004b4a4c7389 */ /* 0x00002400000a004c */
[----:B01234-:R-:W-:Y:S05]  /*3a80*/  ENDCOLLECTIVE ;  /* 0x000000000000791b */ /* 0x01ffea0003800000 */
.L_x_4159:
[----:B------:R-:W-:Y:S05]  /*3a90*/  BSYNC B1 ;  /* 0x0000000000017941 */ /* 0x000fea0003800000 */
.L_x_4158:
[----:B------:R-:W-:Y:S01]  /*3aa0*/  IMAD.MOV.U32 R75, RZ, RZ, R76 ;  /* 0x000000ffff4b7224 */ /* 0x000fe200078e004c */
[----:B------:R-:W-:Y:S06]  /*3ab0*/  BRA `(.L_x_4160) ;  /* 0xffffffe000787947 */ /* 0x000fec000383ffff */
.L_x_4109:
[----:B------:R-:W-:Y:S01]  /*3ac0*/  BSSY B1, `(.L_x_4161) ;  /* 0x0000007000017945 */ /* 0x000fe20003800000 */
[----:B------:R-:W-:Y:S01]  /*3ad0*/  MOV R75, R30 ;  /* 0x0000001e004b7202 */ /* 0x000fe20000000f00 */
[----:B------:R-:W-:Y:S02]  /*3ae0*/  IMAD.MOV.U32 R76, RZ, RZ, 0x1f ;  /* 0x0000001fff4c7424 */ /* 0x000fe400078e00ff */
[----:B------:R-:W-:-:S07]  /*3af0*/  IMAD.MOV.U32 R77, RZ, RZ, -0x1 ;  /* 0xffffffffff4d7424 */ /* 0x000fce00078e00ff */
[----:B01234-:R-:W-:Y:S05]  /*3b00*/  WARPSYNC.COLLECTIVE R77, `(.L_x_4162) ;  /* 0x000000004d087348 */ /* 0x01ffea0003c00000 */
[----:B------:R0:W0:Y:S02]  /*3b10*/  SHFL.IDX P5, R76, R74, R75, R76 ;  /* 0x0000004b4a4c7389 */ /* 0x00002400000a004c */
[----:B01234-:R-:W-:Y:S05]  /*3b20*/  ENDCOLLECTIVE ;  /* 0x000000000000791b */ /* 0x01ffea0003800000 */
.L_x_4162:
[----:B------:R-:W-:Y:S05]  /*3b30*/  BSYNC B1 ;  /* 0x0000000000017941 */ /* 0x000fea0003800000 */
.L_x_4161:
[----:B------:R-:W-:Y:S05]  /*3b40*/  BRA `(.L_x_4163) ;  /* 0xffffffe0006c7947 */ /* 0x000fea000383ffff */
.L_x_4111:
[----:B------:R-:W-:Y:S01]  /*3b50*/  BSSY B1, `(.L_x_4164) ;  /* 0x0000007000017945 */ /* 0x000fe20003800000 */
[----:B------:R-:W-:Y:S01]  /*3b60*/  MOV R75, R29 ;  /* 0x0000001d004b7202 */ /* 0x000fe20000000f00 */
[----:B------:R-:W-:Y:S02]  /*3b70*/  IMAD.MOV.U32 R76, RZ, RZ, 0x1f ;  /* 0x0000001fff4c7424 */ /* 0x000fe400078e00ff */
[----:B------:R-:W-:-:S07]  /*3b80*/  IMAD.MOV.U32 R77, RZ, RZ, -0x1 ;  /* 0xffffffffff4d7424 */ /* 0x000fce00078e00ff */
[----:B01234-:R-:W-:Y:S05]  /*3b90*/  WARPSYNC.COLLECTIVE R77, `(.L_x_4165) ;  /* 0x000000004d087348 */ /* 0x01ffea0003c00000 */
[----:B------:R0:W0:Y:S02]  /*3ba0*/  SHFL.IDX P5, R76, R74, R75, R76 ;  /* 0x0000004b4a4c7389 */ /* 0x00002400000a004c */
[----:B01234-:R-:W-:Y:S05]  /*3bb0*/  ENDCOLLECTIVE ;  /* 0x000000000000791b */ /* 0x01ffea0003800000 */
.L_x_4165:
[----:B------:R-:W-:Y:S05]  /*3bc0*/  BSYNC B1 ;  /* 0x0000000000017941 */ /* 0x000fea0003800000 */
.L_x_4164:
[----:B------:R-:W-:Y:S01]  /*3bd0*/  MOV R75, R76 ;  /* 0x0000004c004b7202 */ /* 0x000fe20000000f00 */
[----:B------:R-:W-:Y:S06]  /*3be0*/  BRA `(.L_x_4166) ;  /* 0xffffffe0005c7947 */ /* 0x000fec000383ffff */
.L_x_4113:
[----:B------:R-:W-:Y:S01]  /*3bf0*/  BSSY B1, `(.L_x_4167) ;  /* 0x0000007000017945 */ /* 0x000fe20003800000 */
[----:B------:R-:W-:Y:S01]  /*3c00*/  IMAD.MOV.U32 R75, RZ, RZ, R28 ;  /* 0x000000ffff4b7224 */ /* 0x000fe200078e001c */
[----:B------:R-:W-:Y:S01]  /*3c10*/  MOV R77, 0xffffffff ;  /* 0xffffffff004d7802 */ /* 0x000fe20000000f00 */
[----:B------:R-:W-:-:S07]  /*3c20*/  IMAD.MOV.U32 R76, RZ, RZ, 0x1f ;  /* 0x0000001fff4c7424 */ /* 0x000fce00078e00ff */
[----:B01234-:R-:W-:Y:S05]  /*3c30*/  WARPSYNC.COLLECTIVE R77, `(.L_x_4168) ;  /* 0x000000004d087348 */ /* 0x01ffea0003c00000 */
[----:B------:R0:W0:Y:S02]  /*3c40*/  SHFL.IDX P5, R76, R74, R75, R76 ;  /* 0x0000004b4a4c7389 */ /* 0x00002400000a004c */
[----:B01234-:R-:W-:Y:S05]  /*3c50*/  ENDCOLLECTIVE ;  /* 0x000000000000791b */ /* 0x01ffea0003800000 */
.L_x_4168:
[----:B------:R-:W-:Y:S05]  /*3c60*/  BSYNC B1 ;  /* 0x0000000000017941 */ /* 0x000fea0003800000 */
.L_x_4167:
[----:B------:R-:W-:Y:S05]  /*3c70*/  BRA `(.L_x_4169) ;  /* 0xffffffe000507947 */ /* 0x000fea000383ffff */
.L_x_4115:
[----:B------:R-:W-:Y:S01]  /*3c80*/  BSSY B1, `(.L_x_4170) ;  /* 0x0000007000017945 */ /* 0x000fe20003800000 */
[----:B------:R-:W-:Y:S01]  /*3c90*/  IMAD.MOV.U32 R75, RZ, RZ, R27 ;  /* 0x000000ffff4b7224 */ /* 0x000fe200078e001b */
[----:B------:R-:W-:Y:S01]  /*3ca0*/  MOV R77, 0xffffffff ;  /* 0xffffffff004d7802 */ /* 0x000fe20000000f00 */
[----:B------:R-:W-:-:S07]  /*3cb0*/  IMAD.MOV.U32 R76, RZ, RZ, 0x1f ;  /* 0x0000001fff4c7424 */ /* 0x000fce00078e00ff */
[----:B01234-:R-:W-:Y:S05]  /*3cc0*/  WARPSYNC.COLLECTIVE R77, `(.L_x_4171) ;  /* 0x000000004d087348 */ /* 0x01ffea0003c00000 */
[----:B------:R0:W0:Y:S02]  /*3cd0*/  SHFL.IDX P5, R76, R74, R75, R76 ;  /* 0x0000004b4a4c7389 */ /* 0x00002400000a004c */
[----:B01234-:R-:W-:Y:S05]  /*3ce0*/  ENDCOLLECTIVE ;  /* 0x000000000000791b */ /* 0x01ffea0003800000 */
.L_x_4171:
[----:B------:R-:W-:Y:S05]  /*3cf0*/  BSYNC B1 ;  /* 0x0000000000017941 */ /* 0x000fea0003800000 */
.L_x_4170:
[----:B------:R-:W-:Y:S01]  /*3d00*/  IMAD.MOV.U32 R74, RZ, RZ, R76 ;  /* 0x000000ffff4a7224 */ /* 0x000fe200078e004c */
[----:B------:R-:W-:Y:S06]  /*3d10*/  BRA `(.L_x_4172) ;  /* 0xffffffe000407947 */ /* 0x000fec000383ffff */
        .weak           $__internal_130_$__cuda_sm20_div_s16
        .type           $__internal_130_$__cuda_sm20_div_s16,@function
        .size           $__internal_130_$__cuda_sm20_div_s16,($__internal_131_$__cuda_sm20_div_u16 - $__internal_130_$__cuda_sm20_div_s16)
$__internal_130_$__cuda_sm20_div_s16:
        /* <DEDUP_REMOVED lines=23> */
[----:B------:R-:W-:Y:S05]  /*3e90*/  RET.REL.NODEC R20 `(_Z9cuda_gemmIiLi128ELi4ELi1ELi512ELi128ELi128ELi64ELi0ELi0EEviiiPT_S1_S1_iii) ;  /* 0xffffffc014587950 */ /* 0x000fea0003c3ffff */
        .weak           $__internal_131_$__cuda_sm20_div_u16
        .type           $__internal_131_$__cuda_sm20_div_u16,@function
        .size           $__internal_131_$__cuda_sm20_div_u16,(.L_x_38634 - $__internal_131_$__cuda_sm20_div_u16)
$__internal_131_$__cuda_sm20_div_u16:
[----:B------:R-:W0:Y:S01]  /*3ea0*/  I2F.U16 R4, R5 ;  /* 0x0000000500047306 */ /* 0x000e220000101000 */
[----:B------:R-:W-:-:S07]  /*3eb0*/  HFMA2 R6, -RZ, RZ, 15, 0 ;  /* 0x4b800000ff067431 */ /* 0x000fce00000001ff */
[----:B------:R-:W-:Y:S01]  /*3ec0*/  I2F.U16.RZ R3, R3 ;  /* 0x0000000300037306 */ /* 0x000fe2000010d000 */
        /* <DEDUP_REMOVED lines=15> */
[----:B------:R-:W-:Y:S06]  /*3fc0*/  RET.REL.NODEC R4 `(_Z9cuda_gemmIiLi128ELi4ELi1ELi512ELi128ELi128ELi64ELi0ELi0EEviiiPT_S1_S1_iii) ;  /* 0xffffffc0040c7950 */ /* 0x000fec0003c3ffff */
.L_x_4173:
        /* <DEDUP_REMOVED lines=11> */
.L_x_38634:


//--------------------- .text._Z9cuda_gemmIiLi128ELi4ELi1ELi512ELi64ELi64ELi64ELi1ELi1EEviiiPT_S1_S1_iii --------------------------
	.section	.text._Z9cuda_gemmIiLi128ELi4ELi1ELi512ELi64ELi64ELi64ELi1ELi1EEviiiPT_S1_S1_iii,"ax",@progbits
	.align	128
        .global         _Z9cuda_gemmIiLi128ELi4ELi1ELi512ELi64ELi64ELi64ELi1ELi1EEviiiPT_S1_S1_iii
        .type           _Z9cuda_gemmIiLi128ELi4ELi1ELi512ELi64ELi64ELi64ELi1ELi1EEviiiPT_S1_S1_iii,@function
        .size           _Z9cuda_gemmIiLi128ELi4ELi1ELi512ELi64ELi64ELi64ELi1ELi1EEviiiPT_S1_S1_iii,(.L_x_38635 - _Z9cuda_gemmIiLi128ELi4ELi1ELi512ELi64ELi64ELi64ELi1ELi1EEviiiPT_S1_S1_iii)
        .other          _Z9cuda_gemmIiLi128ELi4ELi1ELi512ELi64ELi64ELi64ELi1ELi1EEviiiPT_S1_S1_iii,@"STO_CUDA_ENTRY STV_DEFAULT"
_Z9cuda_gemmIiLi128ELi4ELi1ELi512ELi64ELi64ELi64ELi1ELi1EEviiiPT_S1_S1_iii:
.text._Z9cuda_gemmIiLi128ELi4ELi1ELi512ELi64ELi64ELi64ELi1ELi1EEviiiPT_S1_S1_iii:
        /* <DEDUP_REMOVED lines=24> */
[----:B------:R-:W-:Y:S01]  /*0180*/  IADD3 R49, PT, PT, R49, R6, RZ ;  /* 0x0000000631317210 */ /* 0x000fe20007ffe0ff */
[----:B-1----:R-:W-:Y:S01]  /*0190*/  VIADD R6, R3, UR6 ;  /* 0x0000000603067c36 */ /* 0x002fe20008000000 */
[----:B------:R-:W-:-:S04]  /*01a0*/  LOP3.LUT R37, R37, 0x10, RZ, 0xc0, !PT ;  /* 0x0000001025257812 */ /* 0x000fc800078ec0ff */
[----:B------:R-:W-:Y:S01]  /*01b0*/  LOP3.LUT R6, R6, 0x1ff, RZ, 0x3c, !PT ;  /* 0x000001ff06067812 */ /* 0x000fe200078e3cff */
[----:B------:R-:W-:-:S03]  /*01c0*/  IMAD R25, R52, 0x20, R37 ;  /* 0x0000002034197824 */ /* 0x000fc600078e0225 */
[----:B----4-:R-:W-:-:S07]  /*01d0*/  LOP3.LUT R6, R6, 0xffff, RZ, 0xc0, !PT ;  /* 0x0000ffff06067812 */ /* 0x010fce00078ec0ff */
[----:B------:R-:W-:Y:S05]  /*01e0*/  CALL.REL.NOINC `($__internal_132_$__cuda_sm20_div_u16) ;  /* 0x00000018006c7944 */ /* 0x000fea0003c00000 */
[----:B------:R-:W0:Y:S01]  /*01f0*/  I2F.U32.RP R11, R8 ;  /* 0x00000008000b7306 */ /* 0x000e220000209000 */
[--C-:B------:R-:W-:Y:S01]  /*0200*/  IMAD.IADD R5, R5, 0x1, R8.reuse ;  /* 0x0000000105057824 */ /* 0x100fe200078e0208 */
[----:B------:R-:W-:Y:S01]  /*0210*/  ISETP.NE.U32.AND P2, PT, R8, RZ, PT ;  /* 0x000000ff0800720c */ /* 0x000fe20003f45070 */
[----:B------:R-:W-:Y:S01]  /*0220*/  IMAD.MOV R13, RZ, RZ, -R8 ;  /* 0x000000ffff0d7224 */ /* 0x000fe200078e0a08 */
[----:B------:R-:W-:Y:S01]  /*0230*/  IADD3 R15, PT, PT, R52, -0x1, RZ ;  /* 0xffffffff340f7810 */ /* 0x000fe20007ffe0ff */
[----:B------:R-:W-:Y:S01]  /*0240*/  VIADD R9, R9, 0x880 ;  /* 0x0000088009097836 */ /* 0x000fe20000000000 */
[C---:B------:R-:W-:Y:S01]  /*0250*/  ISETP.GE.U32.AND P0, PT, R5.reuse, 0x200, PT ;  /* 0x000002000500780c */ /* 0x040fe20003f06070 */
[----:B------:R-:W1:Y:S01]  /*0260*/  LDCU.64 UR8, c[0x0][0x358] ;  /* 0x00006b00ff0877ac */ /* 0x000e620008000a00 */
[----:B------:R-:W-:Y:S02]  /*0270*/  VIMNMX.U32 R10, PT, PT, R5, 0x200, !PT ;  /* 0x00000200050a7848 */ /* 0x000fe40007fe0000 */
[----:B------:R-:W-:-:S02]  /*0280*/  SEL R48, RZ, 0x1, P0 ;  /* 0x00000001ff307807 */ /* 0x000fc40000000000 */
[----:B------:R-:W-:Y:S02]  /*0290*/  LOP3.LUT R36, R15, 0xf, RZ, 0xc0, !PT ;  /* 0x0000000f0f247812 */ /* 0x000fe400078ec0ff */
[----:B------:R-:W-:Y:S01]  /*02a0*/  IADD3 R5, PT, PT, R10, -R5, -R48 ;  /* 0x800000050a057210 */ /* 0x000fe20007ffe830 */
[----:B0-----:R-:W0:Y:S01]  /*02b0*/  MUFU.RCP R11, R11 ;  /* 0x0000000b000b7308 */ /* 0x001e220000001000 */
[----:B------:R-:W-:Y:S01]  /*02c0*/  VIADD R10, R52, 0xd ;  /* 0x0000000d340a7836 */ /* 0x000fe20000000000 */
[C---:B------:R-:W-:Y:S02]  /*02d0*/  LOP3.LUT R47, R25.reuse, R52, RZ, 0xfc, !PT ;  /* 0x00000034192f7212 */ /* 0x040fe400078efcff */
[-C--:B------:R-:W-:Y:S02]  /*02e0*/  LOP3.LUT R19, R25, R36.reuse, RZ, 0xfc, !PT ;  /* 0x0000002419137212 */ /* 0x080fe400078efcff */
[----:B------:R-:W-:Y:S02]  /*02f0*/  LOP3.LUT R34, R10, 0xf, RZ, 0xc0, !PT ;  /* 0x0000000f0a227812 */ /* 0x000fe400078ec0ff */
[----:B------:R-:W-:-:S02]  /*0300*/  LOP3.LUT R36, R37, R36, RZ, 0xfc, !PT ;  /* 0x0000002425247212 */ /* 0x000fc400078efcff */
[-C--:B------:R-:W-:Y:S02]  /*0310*/  LOP3.LUT R15, R25, R34.reuse, RZ, 0xfc, !PT ;  /* 0x00000022190f7212 */ /* 0x080fe400078efcff */
[----:B------:R-:W-:Y:S02]  /*0320*/  LOP3.LUT R34, R37, R34, RZ, 0xfc, !PT ;  /* 0x0000002225227212 */ /* 0x000fe400078efcff */
[----:B------:R-:W-:Y:S02]  /*0330*/  LOP3.LUT R24, R24, 0x3, RZ, 0xc0, !PT ;  /* 0x0000000318187812 */ /* 0x000fe400078ec0ff */
[----:B0-----:R-:W-:Y:S01]  /*0340*/  IADD3 R6, PT, PT, R11, 0xffffffe, RZ ;  /* 0x0ffffffe0b067810 */ /* 0x001fe20007ffe0ff */
[----:B------:R-:W-:-:S03]  /*0350*/  VIADD R11, R52, 0xe ;  /* 0x0000000e340b7836 */ /* 0x000fc60000000000 */
[----:B------:R0:W2:Y:S02]  /*0360*/  F2I.FTZ.U32.TRUNC.NTZ R7, R6 ;  /* 0x0000000600077305 */ /* 0x0000a4000021f000 */
[----:B------:R-:W-:-:S04]  /*0370*/  LOP3.LUT R18, R11, 0xf, RZ, 0xc0, !PT ;  /* 0x0000000f0b127812 */ /* 0x000fc800078ec0ff */
[-C--:B------:R-:W-:Y:S02]  /*0380*/  LOP3.LUT R17, R25, R18.reuse, RZ, 0xfc, !PT ;  /* 0x0000001219117212 */ /* 0x080fe400078efcff */
[----:B------:R-:W-:Y:S01]  /*0390*/  LOP3.LUT R35, R37, R18, RZ, 0xfc, !PT ;  /* 0x0000001225237212 */ /* 0x000fe200078efcff */
[----:B0-----:R-:W-:Y:S02]  /*03a0*/  HFMA2 R6, -RZ, RZ, 0, 0 ;  /* 0x00000000ff067431 */ /* 0x001fe400000001ff */
[----:B--2---:R-:W-:-:S04]  /*03b0*/  IMAD R13, R13, R7, RZ ;  /* 0x000000070d0d7224 */ /* 0x004fc800078e02ff */
[----:B------:R-:W-:-:S04]  /*03c0*/  IMAD.HI.U32 R12, R7, R13, R6 ;  /* 0x0000000d070c7227 */ /* 0x000fc800078e0006 */
[----:B------:R-:W-:Y:S02]  /*03d0*/  VIADD R7, R52, 0xa ;  /* 0x0000000a34077836 */ /* 0x000fe40000000000 */
[----:B------:R-:W-:Y:S02]  /*03e0*/  IMAD.HI.U32 R13, R12, R5, RZ ;  /* 0x000000050c0d7227 */ /* 0x000fe400078e00ff */
[----:B------:R-:W0:Y:S01]  /*03f0*/  S2R R12, SR_CgaCtaId ;  /* 0x00000000000c7919 */ /* 0x000e220000008800 */
[----:B------:R-:W-:Y:S01]  /*0400*/  LOP3.LUT R14, R7, 0xf, RZ, 0xc0, !PT ;  /* 0x0000000f070e7812 */ /* 0x000fe200078ec0ff */
[----:B------:R-:W-:-:S03]  /*0410*/  IMAD.MOV R6, RZ, RZ, -R13 ;  /* 0x000000ffff067224 */ /* 0x000fc600078e0a0d */
[----:B------:R-:W-:Y:S01]  /*0420*/  LOP3.LUT R7, R25, R14, RZ, 0xfc, !PT ;  /* 0x0000000e19077212 */ /* 0x000fe200078efcff */
[----:B------:R-:W-:Y:S01]  /*0430*/  IMAD R5, R8, R6, R5 ;  /* 0x0000000608057224 */ /* 0x000fe200078e0205 */
[----:B------:R-:W-:Y:S02]  /*0440*/  IADD3 R6, PT, PT, R52, 0x9, RZ ;  /* 0x0000000934067810 */ /* 0x000fe40007ffe0ff */
[----:B------:R-:W-:Y:S02]  /*0450*/  LOP3.LUT R27, R37, R14, RZ, 0xfc, !PT ;  /* 0x0000000e251b7212 */ /* 0x000fe400078efcff */
[----:B------:R-:W-:Y:S02]  /*0460*/  ISETP.GE.U32.AND P0, PT, R5, R8, PT ;  /* 0x000000080500720c */ /* 0x000fe40003f06070 */
[----:B------:R-:W-:-:S11]  /*0470*/  LOP3.LUT R26, R6, 0xf, RZ, 0xc0, !PT ;  /* 0x0000000f061a7812 */ /* 0x000fd600078ec0ff */
[----:B------:R-:W-:Y:S01]  /*0480*/  @P0 IMAD.IADD R5, R5, 0x1, -R8 ;  /* 0x0000000105050824 */ /* 0x000fe200078e0a08 */
[----:B------:R-:W-:-:S04]  /*0490*/  @P0 IADD3 R13, PT, PT, R13, 0x1, RZ ;  /* 0x000000010d0d0810 */ /* 0x000fc80007ffe0ff */
[----:B------:R-:W-:Y:S02]  /*04a0*/  ISETP.GE.U32.AND P1, PT, R5, R8, PT ;  /* 0x000000080500720c */ /* 0x000fe40003f26070 */
[----:B------:R-:W-:Y:S02]  /*04b0*/  LOP3.LUT R5, R25, 0x8, R52, 0xfe, !PT ;  /* 0x0000000819057812 */ /* 0x000fe400078efe34 */
[----:B0-----:R-:W-:Y:S02]  /*04c0*/  LEA R12, R12, R9, 0x18 ;  /* 0x000000090c0c7211 */ /* 0x001fe400078ec0ff */
[----:B------:R-:W-:-:S03]  /*04d0*/  IADD3 R9, PT, PT, R52, 0xc, RZ ;  /* 0x0000000c34097810 */ /* 0x000fc60007ffe0ff */
[--C-:B------:R-:W-:Y:S01]  /*04e0*/  IMAD R46, R5, 0x4, R12.reuse ;  /* 0x00000004052e7824 */ /* 0x100fe200078e020c */
[----:B------:R-:W-:Y:S01]  /*04f0*/  LOP3.LUT R16, R9, 0xf, RZ, 0xc0, !PT ;  /* 0x0000000f09107812 */ /* 0x000fe200078ec0ff */
[--C-:B------:R-:W-:Y:S01]  /*0500*/  IMAD R6, R7, 0x4, R12.reuse ;  /* 0x0000000407067824 */ /* 0x100fe200078e020c */
[----:B------:R-:W-:Y:S01]  /*0510*/  LOP3.LUT R5, R25, R26, RZ, 0xfc, !PT ;  /* 0x0000001a19057212 */ /* 0x000fe200078efcff */
[----:B------:R-:W-:Y:S01]  /*0520*/  @P1 VIADD R13, R13, 0x1 ;  /* 0x000000010d0d1836 */ /* 0x000fe20000000000 */
[----:B------:R-:W-:Y:S01]  /*0530*/  @!P2 LOP3.LUT R13, RZ, R8, RZ, 0x33, !PT ;  /* 0x00000008ff0da212 */ /* 0x000fe200078e33ff */
[----:B------:R-:W-:Y:S01]  /*0540*/  VIADD R8, R52, 0xb ;  /* 0x0000000b34087836 */ /* 0x000fe20000000000 */
[----:B------:R-:W-:Y:S01]  /*0550*/  LOP3.LUT R11, R25, R16, RZ, 0xfc, !PT ;  /* 0x00000010190b7212 */ /* 0x000fe200078efcff */
[--C-:B------:R-:W-:Y:S01]  /*0560*/  IMAD R47, R47, 0x4, R12.reuse ;  /* 0x000000042f2f7824 */ /* 0x100fe200078e020c */
[----:B------:R-:W-:Y:S01]  /*0570*/  LOP3.LUT R26, R37, R26, RZ, 0xfc, !PT ;  /* 0x0000001a251a7212 */ /* 0x000fe200078efcff */
[----:B------:R-:W-:Y:S01]  /*0580*/  IMAD R10, R17, 0x4, R12 ;  /* 0x00000004110a7824 */ /* 0x000fe200078e020c */
[----:B------:R-:W-:Y:S01]  /*0590*/  LOP3.LUT R32, R8, 0xf, RZ, 0xc0, !PT ;  /* 0x0000000f08207812 */ /* 0x000fe200078ec0ff */
[----:B------:R-:W-:Y:S01]  /*05a0*/  IMAD.IADD R48, R48, 0x1, R13 ;  /* 0x0000000130307824 */ /* 0x000fe200078e020d */
[----:B------:R-:W-:-:S02]  /*05b0*/  LEA R8, R11, R12, 0x2 ;  /* 0x0000000c0b087211 */ /* 0x000fc400078e10ff */
[-C--:B------:R-:W-:Y:S01]  /*05c0*/  LOP3.LUT R9, R25, R32.reuse, RZ, 0xfc, !PT ;  /* 0x0000002019097212 */ /* 0x080fe200078efcff */
[----:B------:R-:W-:Y:S01]  /*05d0*/  IMAD R25, R52, -0x1f, R25 ;  /* 0xffffffe134197824 */ /* 0x000fe200078e0219 */
[C---:B------:R-:W-:Y:S02]  /*05e0*/  LOP3.LUT R32, R37.reuse, R32, RZ, 0xfc, !PT ;  /* 0x0000002025207212 */ /* 0x040fe400078efcff */
[----:B------:R-:W-:Y:S01]  /*05f0*/  LOP3.LUT R33, R37, R16, RZ, 0xfc, !PT ;  /* 0x0000001025217212 */ /* 0x000fe200078efcff */
[--C-:B------:R-:W-:Y:S01]  /*0600*/  IMAD R7, R9, 0x4, R12.reuse ;  /* 0x0000000409077824 */ /* 0x100fe200078e020c */
[-C--:B------:R-:W-:Y:S01]  /*0610*/  LEA R5, R5, R12.reuse, 0x2 ;  /* 0x0000000c05057211 */ /* 0x080fe200078e10ff */
[----:B------:R-:W-:Y:S01]  /*0620*/  IMAD R9, R15, 0x4, R12 ;  /* 0x000000040f097824 */ /* 0x000fe200078e020c */
[----:B------:R-:W-:Y:S01]  /*0630*/  LEA R11, R19, R12, 0x2 ;  /* 0x0000000c130b7211 */ /* 0x000fe200078e10ff */
[----:B------:R-:W-:Y:S01]  /*0640*/  VIADD R38, R25, 0x1 ;  /* 0x0000000119267836 */ /* 0x000fe20000000000 */
[----:B------:R-:W-:Y:S01]  /*0650*/  LOP3.LUT R37, R37, 0x8, R52, 0xfe, !PT ;  /* 0x0000000825257812 */ /* 0x000fe200078efe34 */
[C---:B------:R-:W-:Y:S01]  /*0660*/  VIADD R40, R25.reuse, 0x3 ;  /* 0x0000000319287836 */ /* 0x040fe20000000000 */
[C---:B------:R-:W-:Y:S01]  /*0670*/  IADD3 R39, PT, PT, R25.reuse, 0x2, RZ ;  /* 0x0000000219277810 */ /* 0x040fe20007ffe0ff */
[C---:B------:R-:W-:Y:S01]  /*0680*/  VIADD R41, R25.reuse, 0x4 ;  /* 0x0000000419297836 */ /* 0x040fe20000000000 */
[C---:B------:R-:W-:Y:S01]  /*0690*/  IADD3 R42, PT, PT, R25.reuse, 0x5, RZ ;  /* 0x00000005192a7810 */ /* 0x040fe20007ffe0ff */
[----:B------:R-:W-:-:S02]  /*06a0*/  VIADD R43, R25, 0x6 ;  /* 0x00000006192b7836 */ /* 0x000fc40000000000 */
[----:B-1----:R-:W-:-:S07]  /*06b0*/  VIADD R44, R25, 0x7 ;  /* 0x00000007192c7836 */ /* 0x002fce0000000000 */
.L_x_4191:
[----:B------:R-:W-:Y:S01]  /*06c0*/  ISETP.NE.AND P0, PT, R24, 0x2, PT ;  /* 0x000000021800780c */ /* 0x000fe20003f05270 */
[----:B------:R-:W-:Y:S01]  /*06d0*/  USHF.L.U32 UR7, UR6, 0x2, URZ ;  /* 0x0000000206077899 */ /* 0x000fe200080006ff */
[----:B------:R-:W-:Y:S01]  /*06e0*/  BSSY.RECONVERGENT B0, `(.L_x_4174) ;  /* 0x0000014000007945 */ /* 0x000fe20003800200 */
[----:B------:R-:W-:-:S10]  /*06f0*/  MOV R12, R3 ;  /* 0x00000003000c7202 */ /* 0x000fd40000000f00 */
[----:B0---4-:R-:W-:Y:S05]  /*0700*/  @!P0 BRA `(.L_x_4175) ;  /* 0x0000000000448947 */ /* 0x011fea0003800000 */
[----:B------:R-:W0:Y:S01]  /*0710*/  S2UR UR5, SR_CgaCtaId ;  /* 0x00000000000579c3 */ /* 0x000e220000008800 */
[----:B------:R-:W-:Y:S01]  /*0720*/  UMOV UR4, 0x400 ;  /* 0x0000040000047882 */ /* 0x000fe20000000000 */
[----:B------:R-:W-:Y:S01]  /*0730*/  ISETP.NE.AND P0, PT, R24, 0x3, PT ;  /* 0x000000031800780c */ /* 0x000fe20003f05270 */
[----:B------:R-:W-:Y:S01]  /*0740*/  UIADD3 UR4, UPT, UPT, UR4, 0xc80, URZ ;  /* 0x00000c8004047890 */ /* 0x000fe2000fffe0ff */
[C---:B------:R-:W-:Y:S02]  /*0750*/  IMAD.SHL.U32 R13, R3.reuse, 0x4, RZ ;  /* 0x00000004030d7824 */ /* 0x040fe400078e00ff */
[----:B------:R-:W-:Y:S01]  /*0760*/  VIADD R12, R3, UR6 ;  /* 0x00000006030c7c36 */ /* 0x000fe20008000000 */
[----:B0-----:R-:W-:-:S06]  /*0770*/  ULEA UR4, UR5, UR4, 0x18 ;  /* 0x0000000405047291 */ /* 0x001fcc000f8ec0ff */
[----:B------:R-:W-:-:S03]  /*0780*/  IADD3 R14, PT, PT, R13, UR4, RZ ;  /* 0x000000040d0e7c10 */ /* 0x000fc6000fffe0ff */
[----:B------:R0:W-:Y:S01]  /*0790*/  STS [R13+UR4], RZ ;  /* 0x000000ff0d007988 */ /* 0x0001e20008000804 */
[----:B------:R-:W-:Y:S05]  /*07a0*/  @!P0 BRA `(.L_x_4175) ;  /* 0x00000000001c8947 */ /* 0x000fea0003800000 */
[----:B------:R-:W-:Y:S01]  /*07b0*/  ISETP.NE.AND P0, PT, R24, RZ, PT ;  /* 0x000000ff1800720c */ /* 0x000fe20003f05270 */
[----:B------:R-:W-:Y:S01]  /*07c0*/  VIADD R15, R14, UR7 ;  /* 0x000000070e0f7c36 */ /* 0x000fe20008000000 */
[----:B------:R1:W-:Y:S01]  /*07d0*/  STS [R14+UR7], RZ ;  /* 0x000000ff0e007988 */ /* 0x0003e20008000807 */
[----:B------:R-:W-:-:S10]  /*07e0*/  VIADD R12, R12, UR6 ;  /* 0x000000060c0c7c36 */ /* 0x000fd40008000000 */
[----:B0-----:R-:W0:Y:S01]  /*07f0*/  @P0 LDC R13, c[0x0][0x360] ;  /* 0x0000d800ff0d0b82 */ /* 0x001e220000000800 */
[----:B------:R1:W-:Y:S02]  /*0800*/  @P0 STS [R15+UR7], RZ ;  /* 0x000000ff0f000988 */ /* 0x0003e40008000807 */
[----:B01----:R-:W-:-:S07]  /*0810*/  @P0 IADD3 R12, PT, PT, R12, R13, RZ ;  /* 0x0000000d0c0c0210 */ /* 0x003fce0007ffe0ff */
.L_x_4175:
[----:B------:R-:W-:Y:S05]  /*0820*/  BSYNC.RECONVERGENT B0 ;  /* 0x0000000000007941 */ /* 0x000fea0003800200 */
.L_x_4174:
[----:B------:R-:W1:Y:S01]  /*0830*/  S2UR UR5, SR_CgaCtaId ;  /* 0x00000000000579c3 */ /* 0x000e620000008800 */
[----:B------:R-:W-:Y:S01]  /*0840*/  UMOV UR4, 0x400 ;  /* 0x0000040000047882 */ /* 0x000fe20000000000 */
[----:B------:R-:W-:Y:S01]  /*0850*/  BSSY.RECONVERGENT B0, `(.L_x_4176) ;  /* 0x0000010000007945 */ /* 0x000fe20003800200 */
[----:B------:R-:W-:-:S04]  /*0860*/  UIADD3 UR4, UPT, UPT, UR4, 0xc80, URZ ;  /* 0x00000c8004047890 */ /* 0x000fc8000fffe0ff */
[----:B-1----:R-:W-:-:S06]  /*0870*/  ULEA UR4, UR5, UR4, 0x18 ;  /* 0x0000000405047291 */ /* 0x002fcc000f8ec0ff */
[----:B------:R-:W-:-:S07]  /*0880*/  LEA R14, R12, UR4, 0x2 ;  /* 0x000000040c0e7c11 */ /* 0x000fce000f8e10ff */
.L_x_4177:
[----:B------:R-:W0:Y:S01]  /*0890*/  LDC R45, c[0x0][0x360] ;  /* 0x0000d800ff2d7b82 */ /* 0x000e220000000800 */
[----:B------:R-:W-:Y:S01]  /*08a0*/  STS [R14], RZ ;  /* 0x000000ff0e007388 */ /* 0x000fe20000000800 */
[----:B------:R-:W-:-:S03]  /*08b0*/  VIADD R12, R12, UR7 ;  /* 0x000000070c0c7c36 */ /* 0x000fc60008000000 */
[----:B------:R1:W-:Y:S02]  /*08c0*/  STS [R14+UR7], RZ ;  /* 0x000000ff0e007988 */ /* 0x0003e40008000807 */
[----:B------:R-:W-:Y:S01]  /*08d0*/  ISETP.GE.U32.AND P0, PT, R12, 0x200, PT ;  /* 0x000002000c00780c */ /* 0x000fe20003f06070 */
[----:B------:R-:W1:Y:S01]  /*08e0*/  LDC R17, c[0x0][0x360] ;  /* 0x0000d800ff117b82 */ /* 0x000e620000000800 */
[C-C-:B0-2---:R-:W-:Y:S02]  /*08f0*/  IMAD R13, R45.reuse, 0x8, R14.reuse ;  /* 0x000000082d0d7824 */ /* 0x145fe400078e020e */
[----:B------:R-:W-:-:S03]  /*0900*/  IMAD R15, R45, 0xc, R14 ;  /* 0x0000000c2d0f7824 */ /* 0x000fc600078e020e */
[----:B------:R2:W-:Y:S01]  /*0910*/  STS [R13], RZ ;  /* 0x000000ff0d007388 */ /* 0x0005e20000000800 */
[----:B-1----:R-:W-:-:S03]  /*0920*/  LEA R14, R17, R14, 0x4 ;  /* 0x0000000e110e7211 */ /* 0x002fc600078e20ff */
[----:B------:R2:W-:Y:S02]  /*0930*/  STS [R15], RZ ;  /* 0x000000ff0f007388 */ /* 0x0005e40000000800 */
[----:B------:R-:W-:Y:S05]  /*0940*/  @!P0 BRA `(.L_x_4177) ;  /* 0xfffffffc00d08947 */ /* 0x000fea000383ffff */
[----:B------:R-:W-:Y:S05]  /*0950*/  BSYNC.RECONVERGENT B0 ;  /* 0x0000000000007941 */ /* 0x000fea0003800200 */
.L_x_4176:
[----:B------:R-:W-:Y:S01]  /*0960*/  PLOP3.LUT P0, PT, PT, PT, PT, 0x80, 0x8 ;  /* 0x000000000008781c */ /* 0x000fe20003f0f070 */
[----:B------:R-:W-:-:S12]  /*0970*/  IMAD.MOV.U32 R60, RZ, RZ, RZ ;  /* 0x000000ffff3c7224 */ /* 0x000fd800078e00ff */
.L_x_4185:
[----:B------:R-:W-:Y:S01]  /*0980*/  ISETP.GT.U32.AND P2, PT, R3, 0x3f, PT ;  /* 0x0000003f0300780c */ /* 0x000fe20003f44070 */
[----:B------:R-:W-:Y:S01]  /*0990*/  BSSY.RECONVERGENT B0, `(.L_x_4178) ;  /* 0x0000015000007945 */ /* 0x000fe20003800200 */
[----:B------:R-:W-:-:S11]  /*09a0*/  PLOP3.LUT P1, PT, P0, PT, PT, 0x80, 0x8 ;  /* 0x000000000008781c */ /* 0x000fd6000072f070 */
[----:B01----:R-:W-:Y:S05]  /*09b0*/  @P2 BRA `(.L_x_4179) ;  /* 0x0000000000482947 */ /* 0x003fea0003800000 */
[----:B--2---:R-:W0:Y:S01]  /*09c0*/  S2R R13, SR_CgaCtaId ;  /* 0x00000000000d7919 */ /* 0x004e220000008800 */
[----:B------:R-:W-:Y:S01]  /*09d0*/  MOV R12, 0x400 ;  /* 0x00000400000c7802 */ /* 0x000fe20000000f00 */
[----:B------:R-:W-:Y:S01]  /*09e0*/  IMAD R18, R51, 0x200, R60 ;  /* 0x0000020033127824 */ /* 0x000fe200078e023c */
[----:B------:R-:W-:-:S03]  /*09f0*/  SHF.L.U32 R17, R3, 0x2, RZ ;  /* 0x0000000203117819 */ /* 0x000fc600000006ff */
[----:B------:R-:W-:-:S05]  /*0a00*/  VIADD R12, R12, 0x880 ;  /* 0x000008800c0c7836 */ /* 0x000fca0000000000 */
[----:B0-----:R-:W-:-:S07]  /*0a10*/  LEA R20, R13, R12, 0x18 ;  /* 0x0000000c0d147211 */ /* 0x001fce00078ec0ff */
.L_x_4180:
        /* <DEDUP_REMOVED lines=12> */
.L_x_4179:
[----:B------:R-:W-:Y:S05]  /*0ae0*/  BSYNC.RECONVERGENT B0 ;  /* 0x0000000000007941 */ /* 0x000fea0003800200 */
.L_x_4178:
[----:B------:R-:W-:Y:S01]  /*0af0*/  LEA R60, R0, R60, 0x6 ;  /* 0x0000003c003c7211 */ /* 0x000fe200078e30ff */
[----:B------:R-:W-:-:S07]  /*0b00*/  IMAD.MOV.U32 R59, RZ, RZ, RZ ;  /* 0x000000ffff3b7224 */ /* 0x000fce00078e00ff */
.L_x_4184:
[----:B01----:R-:W-:Y:S02]  /*0b10*/  LOP3.LUT R12, R3, 0xf, RZ, 0xc0, !PT ;  /* 0x0000000f030c7812 */ /* 0x003fe400078ec0ff */
[----:B------:R-:W-:-:S03]  /*0b20*/  SHF.R.U32.HI R16, RZ, 0x4, R3 ;  /* 0x00000004ff107819 */ /* 0x000fc60000011603 */
[----:B------:R-:W-:Y:S01]  /*0b30*/  IMAD.IADD R19, R12, 0x1, R59 ;  /* 0x000000010c137824 */ /* 0x000fe200078e023b */
[----:B--2---:R-:W-:-:S07]  /*0b40*/  MOV R15, R16 ;  /* 0x00000010000f7202 */ /* 0x004fce0000000f00 */
.L_x_4181:
        /* <DEDUP_REMOVED lines=11> */
[----:B------:R-:W-:Y:S01]  /*0c00*/  BAR.SYNC.DEFER_BLOCKING 0x0 ;  /* 0x0000000000007b1d */ /* 0x000fe20000010000 */
[----:B------:R-:W-:-:S13]  /*0c10*/  LOP3.LUT P0, RZ, R3, 0x1, RZ, 0xc0, !PT ;  /* 0x0000000103ff7812 */ /* 0x000fda000780c0ff */
[----:B0-----:R-:W0:Y:S01]  /*0c20*/  @!P0 S2R R17, SR_CgaCtaId ;  /* 0x0000000000118919 */ /* 0x001e220000008800 */
[----:B------:R-:W-:-:S05]  /*0c30*/  @!P0 MOV R12, 0x400 ;  /* 0x00000400000c8802 */ /* 0x000fca0000000f00 */
[----:B------:R-:W-:Y:S01]  /*0c40*/  @!P0 VIADD R12, R12, 0xc80 ;  /* 0x00000c800c0c8836 */ /* 0x000fe20000000000 */
[----:B------:R1:W2:Y:S04]  /*0c50*/  LDS R58, [R47] ;  /* 0x000000002f3a7984 */ /* 0x0002a80000000800 */
[----:B------:R1:W3:Y:S04]  /*0c60*/  LDS R57, [R47+0x4] ;  /* 0x000004002f397984 */ /* 0x0002e80000000800 */
[----:B------:R1:W4:Y:S04]  /*0c70*/  LDS R56, [R47+0x8] ;  /* 0x000008002f387984 */ /* 0x0003280000000800 */
[----:B------:R1:W1:Y:S04]  /*0c80*/  LDS R55, [R47+0xc] ;  /* 0x00000c002f377984 */ /* 0x0002680000000800 */
[----:B------:R0:W1:Y:S04]  /*0c90*/  LDS R54, [R47+0x10] ;  /* 0x000010002f367984 */ /* 0x0000680000000800 */
[----:B------:R1:W1:Y:S01]  /*0ca0*/  LDS R53, [R47+0x14] ;  /* 0x000014002f357984 */ /* 0x0002620000000800 */
[----:B0-----:R-:W-:-:S03]  /*0cb0*/  @!P0 LEA R17, R17, R12, 0x18 ;  /* 0x0000000c11118211 */ /* 0x001fc600078ec0ff */
        /* <DEDUP_REMOVED lines=10> */
.L_x_4183:
        /* <DEDUP_REMOVED lines=35> */
.L_x_4208:
[----:B------:R-:W-:Y:S01]  /*0f90*/  IMAD.IADD R13, R16, 0x1, R59 ;  /* 0x00000001100d7824 */ /* 0x000fe200078e023b */
[----:B------:R-:W-:Y:S05]  /*0fa0*/  WARPSYNC.ALL ;  /* 0x0000000000007948 */ /* 0x000fea0003800000 */
[----:B-1----:R-:W-:Y:S01]  /*0fb0*/  IMAD R61, R18, R12, R61 ;  /* 0x0000000c123d7224 */ /* 0x002fe200078e023d */
[----:B------:R-:W-:Y:S02]  /*0fc0*/  LEA R12, R13, R52, 0x3 ;  /* 0x000000340d0c7211 */ /* 0x000fe400078e18ff */
[C---:B------:R-:W-:Y:S01]  /*0fd0*/  ISETP.GE.U32.AND P2, PT, R16.reuse, 0x8, PT ;  /* 0x000000081000780c */ /* 0x040fe20003f46070 */
[----:B------:R-:W-:-:S02]  /*0fe0*/  VIADD R16, R16, 0x8 ;  /* 0x0000000810107836 */ /* 0x000fc40000000000 */
[----:B------:R-:W-:Y:S02]  /*0ff0*/  @!P0 IMAD R13, R12, 0x4, R17 ;  /* 0x000000040c0d8824 */ /* 0x000fe400078e0211 */
[----:B------:R-:W-:Y:S04]  /*1000*/  SHFL.DOWN PT, R12, R61, 0x1, 0x1e1f ;  /* 0x083e1f003d0c7f89 */ /* 0x000fe800000e0000 */
[----:B------:R-:W1:Y:S02]  /*1010*/  @!P0 LDS R14, [R13] ;  /* 0x000000000d0e8984 */ /* 0x000e640000000800 */
[----:B-1----:R-:W-:-:S05]  /*1020*/  @!P0 IADD3 R12, PT, PT, R14, R12, R61 ;  /* 0x0000000c0e0c8210 */ /* 0x002fca0007ffe03d */
[----:B------:R1:W-:Y:S01]  /*1030*/  @!P0 STS [R13], R12 ;  /* 0x0000000c0d008388 */ /* 0x0003e20000000800 */
[----:B------:R-:W-:Y:S05]  /*1040*/  @!P2 BRA `(.L_x_4183) ;  /* 0xfffffffc0044a947 */ /* 0x000fea000383ffff */
[----:B------:R-:W-:-:S04]  /*1050*/  IADD3 R59, PT, PT, R59, 0x10, RZ ;  /* 0x000000103b3b7810 */ /* 0x000fc80007ffe0ff */
[----:B------:R-:W-:-:S13]  /*1060*/  ISETP.GE.U32.AND P0, PT, R59, 0x40, PT ;  /* 0x000000403b00780c */ /* 0x000fda0003f06070 */
[----:B------:R-:W-:Y:S05]  /*1070*/  @!P0 BRA `(.L_x_4184) ;  /* 0xfffffff800a48947 */ /* 0x000fea000383ffff */
[----:B------:R-:W-:Y:S01]  /*1080*/  PLOP3.LUT P0, PT, PT, PT, PT, 0x8, 0x80 ;  /* 0x000000000080781c */ /* 0x000fe20003f0e170 */
[----:B------:R-:W-:Y:S01]  /*1090*/  IMAD.MOV.U32 R60, RZ, RZ, 0x20 ;  /* 0x00000020ff3c7424 */ /* 0x000fe200078e00ff */
[----:B------:R-:W-:Y:S11]  /*10a0*/  @P1 BRA `(.L_x_4185) ;  /* 0xfffffff800341947 */ /* 0x000ff6000383ffff */
[C---:B------:R-:W-:Y:S01]  /*10b0*/  LOP3.LUT R19, R48.reuse, 0x3, RZ, 0xc0, !PT ;  /* 0x0000000330137812 */ /* 0x040fe200078ec0ff */
[----:B------:R-:W-:Y:S05]  /*10c0*/  WARPSYNC.ALL ;  /* 0x0000000000007948 */ /* 0x000fea0003800000 */
[----:B------:R-:W-:Y:S01]  /*10d0*/  BAR.SYNC.DEFER_BLOCKING 0x0 ;  /* 0x0000000000007b1d */ /* 0x000fe20000010000 */
[----:B------:R-:W-:Y:S01]  /*10e0*/  ISETP.NE.AND P1, PT, R19, 0x3, PT ;  /* 0x000000031300780c */ /* 0x000fe20003f25270 */
[----:B------:R-:W-:Y:S01]  /*10f0*/  IMAD.SHL.U32 R59, R3, 0x4, RZ ;  /* 0x00000004033b7824 */ /* 0x000fe200078e00ff */
[----:B------:R-:W-:Y:S02]  /*1100*/  ISETP.GE.U32.AND P0, PT, R48, 0x3, PT ;  /* 0x000000033000780c */ /* 0x000fe40003f06070 */
[----:B------:R-:W-:Y:S01]  /*1110*/  SHF.L.U32 R53, R2, 0x2, RZ ;  /* 0x0000000202357819 */ /* 0x000fe200000006ff */
[----:B------:R-:W-:Y:S08]  /*1120*/  BSSY.RECONVERGENT B0, `(.L_x_4186) ;  /* 0x000001e000007945 */ /* 0x000ff00003800200 */
[----:B------:R-:W-:Y:S05]  /*1130*/  @!P1 BRA `(.L_x_4187) ;  /* 0x0000000000709947 */ /* 0x000fea0003800000 */
[----:B------:R-:W2:Y:S01]  /*1140*/  S2UR UR5, SR_CgaCtaId ;  /* 0x00000000000579c3 */ /* 0x000ea20000008800 */
[----:B------:R-:W-:Y:S01]  /*1150*/  UMOV UR4, 0x400 ;  /* 0x0000040000047882 */ /* 0x000fe20000000000 */
[----:B------:R-:W-:Y:S01]  /*1160*/  IMAD R17, R51, 0x200, R59 ;  /* 0x0000020033117824 */ /* 0x000fe200078e023b */
[----:B------:R-:W-:Y:S01]  /*1170*/  UIADD3 UR4, UPT, UPT, UR4, 0xc80, URZ ;  /* 0x00000c8004047890 */ /* 0x000fe2000fffe0ff */
[----:B------:R-:W-:-:S04]  /*1180*/  ISETP.NE.AND P1, PT, R19, RZ, PT ;  /* 0x000000ff1300720c */ /* 0x000fc80003f25270 */
[----:B------:R-:W3:Y:S01]  /*1190*/  LDC.64 R20, c[0x0][0x3a0] ;  /* 0x0000e800ff147b82 */ /* 0x000ee20000000a00 */
[----:B--2---:R-:W-:-:S06]  /*11a0*/  ULEA UR4, UR5, UR4, 0x18 ;  /* 0x0000000405047291 */ /* 0x004fcc000f8ec0ff */
[C---:B-1----:R-:W-:Y:S01]  /*11b0*/  VIADD R12, R59.reuse, UR4 ;  /* 0x000000043b0c7c36 */ /* 0x042fe20008000000 */
[----:B------:R-:W-:Y:S01]  /*11c0*/  IADD3 R59, PT, PT, R59, R53, RZ ;  /* 0x000000353b3b7210 */ /* 0x000fe20007ffe0ff */
[----:B---3--:R-:W-:-:S04]  /*11d0*/  IMAD.WIDE R16, R17, 0x4, R20 ;  /* 0x0000000411107825 */ /* 0x008fc800078e0214 */
[----:B------:R-:W-:-:S05]  /*11e0*/  IMAD R18, R3, 0xc, R12 ;  /* 0x0000000c03127824 */ /* 0x000fca00078e020c */
[----:B0-----:R-:W0:Y:S04]  /*11f0*/  LDS.128 R12, [R18] ;  /* 0x00000000120c7984 */ /* 0x001e280000000c00 */
[----:B0-----:R2:W-:Y:S01]  /*1200*/  STG.E.128 desc[UR8][R16.64], R12 ;  /* 0x0000000c10007986 */ /* 0x0015e2000c101d08 */
[----:B------:R-:W-:Y:S05]  /*1210*/  @!P1 BRA `(.L_x_4187) ;  /* 0x0000000000389947 */ /* 0x000fea0003800000 */
[----:B------:R-:W-:Y:S01]  /*1220*/  ISETP.NE.AND P1, PT, R19, 0x1, PT ;  /* 0x000000011300780c */ /* 0x000fe20003f25270 */
[----:B--2---:R-:W-:Y:S01]  /*1230*/  IMAD R12, R45, 0x10, R18 ;  /* 0x000000102d0c7824 */ /* 0x004fe200078e0212 */
[----:B------:R-:W-:Y:S01]  /*1240*/  IADD3 R28, PT, PT, R53, R59, RZ ;  /* 0x0000003b351c7210 */ /* 0x000fe20007ffe0ff */
[----:B------:R-:W-:-:S03]  /*1250*/  IMAD R23, R51, 0x200, R59 ;  /* 0x0000020033177824 */ /* 0x000fc600078e023b */
[----:B------:R-:W-:Y:S01]  /*1260*/  MOV R59, R28 ;  /* 0x0000001c003b7202 */ /* 0x000fe20000000f00 */
[----:B------:R-:W-:-:S06]  /*1270*/  IMAD.WIDE R22, R23, 0x4, R20 ;  /* 0x0000000417167825 */ /* 0x000fcc00078e0214 */
[----:B------:R-:W-:Y:S02]  /*1280*/  @P1 IMAD R16, R45, 0x10, R12 ;  /* 0x000000102d101824 */ /* 0x000fe400078e020c */
[----:B------:R-:W0:Y:S01]  /*1290*/  LDS.128 R12, [R12] ;  /* 0x000000000c0c7984 */ /* 0x000e220000000c00 */
[--C-:B------:R-:W-:Y:S02]  /*12a0*/  @P1 IMAD R29, R51, 0x200, R28.reuse ;  /* 0x00000200331d1824 */ /* 0x100fe400078e021c */
[----:B------:R-:W-:Y:S01]  /*12b0*/  @P1 IMAD.IADD R59, R53, 0x1, R28 ;  /* 0x00000001353b1824 */ /* 0x000fe200078e021c */
[----:B------:R-:W1:Y:S01]  /*12c0*/  @P1 LDS.128 R16, [R16] ;  /* 0x0000000010101984 */ /* 0x000e620000000c00 */
[----:B------:R-:W-:-:S03]  /*12d0*/  @P1 IMAD.WIDE R20, R29, 0x4, R20 ;  /* 0x000000041d141825 */ /* 0x000fc600078e0214 */
[----:B0-----:R3:W-:Y:S04]  /*12e0*/  STG.E.128 desc[UR8][R22.64], R12 ;  /* 0x0000000c16007986 */ /* 0x0017e8000c101d08 */
[----:B-1----:R3:W-:Y:S02]  /*12f0*/  @P1 STG.E.128 desc[UR8][R20.64], R16 ;  /* 0x0000001014001986 */ /* 0x0027e4000c101d08 */
.L_x_4187:
[----:B------:R-:W-:Y:S05]  /*1300*/  BSYNC.RECONVERGENT B0 ;  /* 0x0000000000007941 */ /* 0x000fea0003800200 */
.L_x_4186:
[----:B------:R-:W-:Y:S04]  /*1310*/  BSSY.RECONVERGENT B0, `(.L_x_4188) ;  /* 0x0000021000007945 */ /* 0x000fe80003800200 */
[----:B------:R-:W-:Y:S05]  /*1320*/  @!P0 BRA `(.L_x_4189) ;  /* 0x00000000007c8947 */ /* 0x000fea0003800000 */
[----:B-123--:R-:W1:Y:S01]  /*1330*/  S2R R13, SR_CgaCtaId ;  /* 0x00000000000d7919 */ /* 0x00ee620000008800 */
[----:B------:R-:W-:-:S05]  /*1340*/  MOV R12, 0x400 ;  /* 0x00000400000c7802 */ /* 0x000fca0000000f00 */
[----:B------:R-:W-:-:S05]  /*1350*/  VIADD R12, R12, 0xc80 ;  /* 0x00000c800c0c7836 */ /* 0x000fca0000000000 */
[----:B-1----:R-:W-:-:S07]  /*1360*/  LEA R58, R13, R12, 0x18 ;  /* 0x0000000c0d3a7211 */ /* 0x002fce00078ec0ff */
.L_x_4190:
[----:B------:R-:W-:Y:S01]  /*1370*/  LEA R56, R59, R58, 0x2 ;  /* 0x0000003a3b387211 */ /* 0x000fe200078e10ff */
[----:B----4-:R-:W1:Y:S01]  /*1380*/  LDC.64 R54, c[0x0][0x3a0] ;  /* 0x0000e800ff367b82 */ /* 0x010e620000000a00 */
[--C-:B------:R-:W-:Y:S02]  /*1390*/  IMAD R61, R51, 0x200, R59.reuse ;  /* 0x00000200333d7824 */ /* 0x100fe400078e023b */
[----:B------:R-:W-:Y:S01]  /*13a0*/  IMAD.IADD R59, R53, 0x1, R59 ;  /* 0x00000001353b7824 */ /* 0x000fe200078e023b */
[----:B------:R2:W3:Y:S01]  /*13b0*/  LDS.128 R28, [R56] ;  /* 0x00000000381c7984 */ /* 0x0004e20000000c00 */
[----:B------:R-:W-:-:S03]  /*13c0*/  IMAD R16, R45, 0x10, R56 ;  /* 0x000000102d107824 */ /* 0x000fc600078e0238 */
[----:B------:R-:W-:Y:S01]  /*13d0*/  LEA R57, R51, R59, 0x9 ;  /* 0x0000003b33397211 */ /* 0x000fe200078e48ff */
[----:B------:R-:W-:Y:S01]  /*13e0*/  IMAD.IADD R59, R53, 0x1, R59 ;  /* 0x00000001353b7824 */ /* 0x000fe200078e023b */
[----:B0-----:R-:W0:Y:S01]  /*13f0*/  LDS.128 R12, [R16] ;  /* 0x00000000100c7984 */ /* 0x001e220000000c00 */
[----:B------:R-:W-:-:S05]  /*1400*/  LEA R18, R45, R16, 0x4 ;  /* 0x000000102d127211 */ /* 0x000fca00078e20ff */
[----:B------:R-:W-:Y:S02]  /*1410*/  IMAD R20, R45, 0x10, R18 ;  /* 0x000000102d147824 */ /* 0x000fe400078e0212 */
[----:B------:R-:W4:Y:S04]  /*1420*/  LDS.128 R16, [R18] ;  /* 0x0000000012107984 */ /* 0x000f280000000c00 */
[----:B------:R-:W5:Y:S01]  /*1430*/  LDS.128 R20, [R20] ;  /* 0x0000000014147984 */ /* 0x000f620000000c00 */
[----:B-1----:R-:W-:-:S04]  /*1440*/  IMAD.WIDE R60, R61, 0x4, R54 ;  /* 0x000000043d3c7825 */ /* 0x002fc800078e0236 */
[----:B--2---:R-:W-:Y:S01]  /*1450*/  IMAD.WIDE R56, R57, 0x4, R54 ;  /* 0x0000000439387825 */ /* 0x004fe200078e0236 */
[----:B---3--:R-:W-:Y:S04]  /*1460*/  STG.E.128 desc[UR8][R60.64], R28 ;  /* 0x0000001c3c007986 */ /* 0x008fe8000c101d08 */
[----:B0-----:R0:W-:Y:S02]  /*1470*/  STG.E.128 desc[UR8][R56.64], R12 ;  /* 0x0000000c38007986 */ /* 0x0011e4000c101d08 */
[----:B0-----:R-:W-:Y:S01]  /*1480*/  IADD3 R12, PT, PT, R53, R59, RZ ;  /* 0x0000003b350c7210 */ /* 0x001fe20007ffe0ff */
[----:B------:R-:W-:-:S03]  /*1490*/  IMAD R59, R51, 0x200, R59 ;  /* 0x00000200333b7824 */ /* 0x000fc600078e023b */
[----:B------:R-:W-:Y:S01]  /*14a0*/  LEA R13, R51, R12, 0x9 ;  /* 0x0000000c330d7211 */ /* 0x000fe200078e48ff */
[----:B------:R-:W-:-:S04]  /*14b0*/  IMAD.WIDE R28, R59, 0x4, R54 ;  /* 0x000000043b1c7825 */ /* 0x000fc800078e0236 */
[----:B------:R-:W-:Y:S01]  /*14c0*/  IMAD.WIDE R54, R13, 0x4, R54 ;  /* 0x000000040d367825 */ /* 0x000fe200078e0236 */
[----:B----4-:R4:W-:Y:S03]  /*14d0*/  STG.E.128 desc[UR8][R28.64], R16 ;  /* 0x000000101c007986 */ /* 0x0109e6000c101d08 */
[----:B------:R-:W-:Y:S01]  /*14e0*/  IMAD.IADD R59, R53, 0x1, R12 ;  /* 0x00000001353b7824 */ /* 0x000fe200078e020c */
[----:B-----5:R4:W-:Y:S04]  /*14f0*/  STG.E.128 desc[UR8][R54.64], R20 ;  /* 0x0000001436007986 */ /* 0x0209e8000c101d08 */
[----:B------:R-:W-:-:S13]  /*1500*/  ISETP.GE.U32.AND P0, PT, R59, 0x200, PT ;  /* 0x000002003b00780c */ /* 0x000fda0003f06070 */
[----:B------:R-:W-:Y:S05]  /*1510*/  @!P0 BRA `(.L_x_4190) ;  /* 0xfffffffc00948947 */ /* 0x000fea000383ffff */
.L_x_4189:
[----:B------:R-:W-:Y:S05]  /*1520*/  BSYNC.RECONVERGENT B0 ;  /* 0x0000000000007941 */ /* 0x000fea0003800200 */
.L_x_4188:
[C---:B-123--:R-:W-:Y:S01]  /*1530*/  IMAD.SHL.U32 R12, R4.reuse, 0x4, RZ ;  /* 0x00000004040c7824 */ /* 0x04efe200078e00ff */
[----:B------:R-:W-:-:S04]  /*1540*/  IADD3 R51, PT, PT, R4, R51, RZ ;  /* 0x0000003304337210 */ /* 0x000fc80007ffe0ff */
[----:B------:R-:W-:-:S13]  /*1550*/  ISETP.GE.U32.AND P0, PT, R51, R12, PT ;  /* 0x0000000c3300720c */ /* 0x000fda0003f06070 */
[----:B------:R-:W-:Y:S05]  /*1560*/  @!P0 BRA `(.L_x_4191) ;  /* 0xfffffff000548947 */ /* 0x000fea000383ffff */
[----:B------:R-:W-:Y:S05]  /*1570*/  EXIT ;  /* 0x000000000000794d */ /* 0x000fea0003800000 */
.L_x_4182:
[----:B------:R-:W-:Y:S01]  /*1580*/  MOV R12, 0xffffffff ;  /* 0xffffffff000c7802 */ /* 0x000fe20000000f00 */
[----:B------:R-:W-:Y:S01]  /*1590*/  IMAD.MOV.U32 R13, RZ, RZ, 0x1f ;  /* 0x0000001fff0d7424 */ /* 0x000fe200078e00ff */
[----:B------:R-:W-:-:S07]  /*15a0*/  MOV R14, R25 ;  /* 0x00000019000e7202 */ /* 0x000fce0000000f00 */
[----:B01----:R-:W-:Y:S05]  /*15b0*/  WARPSYNC.COLLECTIVE R12, `(.L_x_4192) ;  /* 0x000000000c087348 */ /* 0x003fea0003c00000 */
[----:B-1----:R1:W2:Y:S02]  /*15c0*/  SHFL.IDX P2, R12, R15, R14, R13 ;  /* 0x0000000e0f0c7389 */ /* 0x0022a4000004000d */
[----:B012---:R-:W-:Y:S05]  /*15d0*/  ENDCOLLECTIVE ;  /* 0x000000000000791b */ /* 0x007fea0003800000 */
.L_x_4192:
[----:B------:R-:W-:Y:S01]  /*15e0*/  MOV R14, R38 ;  /* 0x00000026000e7202 */ /* 0x000fe20000000f00 */
[----:B------:R-:W-:Y:S02]  /*15f0*/  IMAD.MOV.U32 R61, RZ, RZ, R12 ;  /* 0x000000ffff3d7224 */ /* 0x000fe400078e000c */
[----:B------:R-:W-:Y:S02]  /*1600*/  IMAD.MOV.U32 R12, RZ, RZ, -0x1 ;  /* 0xffffffffff0c7424 */ /* 0x000fe400078e00ff */
[----:B------:R-:W-:-:S07]  /*1610*/  IMAD R61, R58, R61, RZ ;  /* 0x0000003d3a3d7224 */ /* 0x000fce00078e02ff */
[----:B------:R-:W-:Y:S05]  /*1620*/  WARPSYNC.COLLECTIVE R12, `(.L_x_4193) ;  /* 0x000000000c087348 */ /* 0x000fea0003c00000 */
[----:B------:R0:W1:Y:S02]  /*1630*/  SHFL.IDX P2, R12, R15, R14, R13 ;  /* 0x0000000e0f0c7389 */ /* 0x000064000004000d */
[----:B01----:R-:W-:Y:S05]  /*1640*/  ENDCOLLECTIVE ;  /* 0x000000000000791b */ /* 0x003fea0003800000 */
.L_x_4193:
[----:B------:R-:W-:Y:S01]  /*1650*/  MOV R14, R39 ;  /* 0x00000027000e7202 */ /* 0x000fe20000000f00 */
[----:B------:R-:W-:Y:S02]  /*1660*/  IMAD R61, R57, R12, R61 ;  /* 0x0000000c393d7224 */ /* 0x000fe400078e023d */
[----:B------:R-:W-:-:S07]  /*1670*/  IMAD.MOV.U32 R12, RZ, RZ, -0x1 ;  /* 0xffffffffff0c7424 */ /* 0x000fce00078e00ff */
[----:B------:R-:W-:Y:S05]  /*1680*/  WARPSYNC.COLLECTIVE R12, `(.L_x_4194) ;  /* 0x000000000c087348 */ /* 0x000fea0003c00000 */
[----:B------:R0:W1:Y:S02]  /*1690*/  SHFL.IDX P2, R12, R15, R14, R13 ;  /* 0x0000000e0f0c7389 */ /* 0x000064000004000d */
[----:B01----:R-:W-:Y:S05]  /*16a0*/  ENDCOLLECTIVE ;  /* 0x000000000000791b */ /* 0x003fea0003800000 */
.L_x_4194:
[----:B------:R-:W-:Y:S01]  /*16b0*/  MOV R14, R40 ;  /* 0x00000028000e7202 */ /* 0x000fe20000000f00 */
[----:B------:R-:W-:Y:S02]  /*16c0*/  IMAD R61, R56, R12, R61 ;  /* 0x0000000c383d7224 */ /* 0x000fe400078e023d */
[----:B------:R-:W-:-:S07]  /*16d0*/  IMAD.MOV.U32 R12, RZ, RZ, -0x1 ;  /* 0xffffffffff0c7424 */ /* 0x000fce00078e00ff */
[----:B------:R-:W-:Y:S05]  /*16e0*/  WARPSYNC.COLLECTIVE R12, `(.L_x_4195) ;  /* 0x000000000c087348 */ /* 0x000fea0003c00000 */
[----:B------:R0:W1:Y:S02]  /*16f0*/  SHFL.IDX P2, R12, R15, R14, R13 ;  /* 0x0000000e0f0c7389 */ /* 0x000064000004000d */
[----:B01----:R-:W-:Y:S05]  /*1700*/  ENDCOLLECTIVE ;  /* 0x000000000000791b */ /* 0x003fea0003800000 */
.L_x_4195:
[----:B------:R-:W-:Y:S01]  /*1710*/  MOV R14, R41 ;  /* 0x00000029000e7202 */ /* 0x000fe20000000f00 */
[----:B------:R-:W-:Y:S02]  /*1720*/  IMAD R61, R55, R12, R61 ;  /* 0x0000000c373d7224 */ /* 0x000fe400078e023d */
[----:B------:R-:W-:-:S07]  /*1730*/  IMAD.MOV.U32 R12, RZ, RZ, -0x1 ;  /* 0xffffffffff0c7424 */ /* 0x000fce00078e00ff */
[----:B------:R-:W-:Y:S05]  /*1740*/  WARPSYNC.COLLECTIVE R12, `(.L_x_4196) ;  /* 0x000000000c087348 */ /* 0x000fea0003c00000 */
[----:B------:R0:W1:Y:S02]  /*1750*/  SHFL.IDX P2, R12, R15, R14, R13 ;  /* 0x0000000e0f0c7389 */ /* 0x000064000004000d */
[----:B01----:R-:W-:Y:S05]  /*1760*/  ENDCOLLECTIVE ;  /* 0x000000000000791b */ /* 0x003fea0003800000 */
.L_x_4196:
[----:B------:R-:W-:Y:S01]  /*1770*/  MOV R14, R42 ;  /* 0x0000002a000e7202 */ /* 0x000fe20000000f00 */
[----:B------:R-:W-:Y:S02]  /*1780*/  IMAD R61, R54, R12, R61 ;  /* 0x0000000c363d7224 */ /* 0x000fe400078e023d */
[----:B------:R-:W-:-:S07]  /*1790*/  IMAD.MOV.U32 R12, RZ, RZ, -0x1 ;  /* 0xffffffffff0c7424 */ /* 0x000fce00078e00ff */
[----:B------:R-:W-:Y:S05]  /*17a0*/  WARPSYNC.COLLECTIVE R12, `(.L_x_4197) ;  /* 0x000000000c087348 */ /* 0x000fea0003c00000 */
[----:B------:R0:W1:Y:S02]  /*17b0*/  SHFL.IDX P2, R12, R15, R14, R13 ;  /* 0x0000000e0f0c7389 */ /* 0x000064000004000d */
[----:B01----:R-:W-:Y:S05]  /*17c0*/  ENDCOLLECTIVE ;  /* 0x000000000000791b */ /* 0x003fea0003800000 */
.L_x_4197:
[----:B------:R-:W-:Y:S01]  /*17d0*/  MOV R14, R43 ;  /* 0x0000002b000e7202 */ /* 0x000fe20000000f00 */
[----:B------:R-:W-:Y:S02]  /*17e0*/  IMAD R61, R53, R12, R61 ;  /* 0x0000000c353d7224 */ /* 0x000fe400078e023d */
[----:B------:R-:W-:-:S07]  /*17f0*/  IMAD.MOV.U32 R12, RZ, RZ, -0x1 ;  /* 0xffffffffff0c7424 */ /* 0x000fce00078e00ff */
[----:B------:R-:W-:Y:S05]  /*1800*/  WARPSYNC.COLLECTIVE R12, `(.L_x_4198) ;  /* 0x000000000c087348 */ /* 0x000fea0003c00000 */
[----:B------:R0:W1:Y:S02]  /*1810*/  SHFL.IDX P2, R12, R15, R14, R13 ;  /* 0x0000000e0f0c7389 */ /* 0x000064000004000d */
[----:B01----:R-:W-:Y:S05]  /*1820*/  ENDCOLLECTIVE ;  /* 0x000000000000791b */ /* 0x003fea0003800000 */
.L_x_4198:
[----:B------:R-:W-:Y:S01]  /*1830*/  MOV R14, R44 ;  /* 0x0000002c000e7202 */ /* 0x000fe20000000f00 */
[----:B------:R-:W-:Y:S02]  /*1840*/  IMAD R61, R31, R12, R61 ;  /* 0x0000000c1f3d7224 */ /* 0x000fe400078e023d */
[----:B------:R-:W-:-:S07]  /*1850*/  IMAD.MOV.U32 R12, RZ, RZ, -0x1 ;  /* 0xffffffffff0c7424 */ /* 0x000fce00078e00ff */
[----:B------:R-:W-:Y:S05]  /*1860*/  WARPSYNC.COLLECTIVE R12, `(.L_x_4199) ;  /* 0x000000000c087348 */ /* 0x000fea0003c00000 */
[----:B------:R0:W1:Y:S02]  /*1870*/  SHFL.IDX P2, R12, R15, R14, R13 ;  /* 0x0000000e0f0c7389 */ /* 0x000064000004000d */
[----:B01----:R-:W-:Y:S05]  /*1880*/  ENDCOLLECTIVE ;  /* 0x000000000000791b */ /* 0x003fea0003800000 */
.L_x_4199:
[----:B------:R-:W-:Y:S01]  /*1890*/  MOV R14, R37 ;  /* 0x00000025000e7202 */ /* 0x000fe20000000f00 */
[----:B------:R-:W-:Y:S02]  /*18a0*/  IMAD R61, R30, R12, R61 ;  /* 0x0000000c1e3d7224 */ /* 0x000fe400078e023d */
[----:B------:R-:W-:-:S07]  /*18b0*/  IMAD.MOV.U32 R12, RZ, RZ, -0x1 ;  /* 0xffffffffff0c7424 */ /* 0x000fce00078e00ff */
[----:B------:R-:W-:Y:S05]  /*18c0*/  WARPSYNC.COLLECTIVE R12, `(.L_x_4200) ;  /* 0x000000000c087348 */ /* 0x000fea0003c00000 */
[----:B------:R0:W1:Y:S02]  /*18d0*/  SHFL.IDX P2, R12, R15, R14, R13 ;  /* 0x0000000e0f0c7389 */ /* 0x000064000004000d */
[----:B01----:R-:W-:Y:S05]  /*18e0*/  ENDCOLLECTIVE ;  /* 0x000000000000791b */ /* 0x003fea0003800000 */
.L_x_4200:
[----:B------:R-:W-:Y:S01]  /*18f0*/  MOV R14, R26 ;  /* 0x0000001a000e7202 */ /* 0x000fe20000000f00 */
[----:B------:R-:W-:Y:S02]  /*1900*/  IMAD R61, R29, R12, R61 ;  /* 0x0000000c1d3d7224 */ /* 0x000fe400078e023d */
[----:B------:R-:W-:-:S07]  /*1910*/  IMAD.MOV.U32 R12, RZ, RZ, -0x1 ;  /* 0xffffffffff0c7424 */ /* 0x000fce00078e00ff */
[----:B------:R-:W-:Y:S05]  /*1920*/  WARPSYNC.COLLECTIVE R12, `(.L_x_4201) ;  /* 0x000000000c087348 */ /* 0x000fea0003c00000 */
[----:B------:R0:W1:Y:S02]  /*1930*/  SHFL.IDX P2, R12, R15, R14, R13 ;  /* 0x0000000e0f0c7389 */ /* 0x000064000004000d */
[----:B01----:R-:W-:Y:S05]  /*1940*/  ENDCOLLECTIVE ;  /* 0x000000000000791b */ /* 0x003fea0003800000 */
.L_x_4201:
[----:B------:R-:W-:Y:S01]  /*1950*/  MOV R14, R27 ;  /* 0x0000001b000e7202 */ /* 0x000fe20000000f00 */
[----:B------:R-:W-:Y:S02]  /*1960*/  IMAD R61, R28, R12, R61 ;  /* 0x0000000c1c3d7224 */ /* 0x000fe400078e023d */
[----:B------:R-:W-:-:S07]  /*1970*/  IMAD.MOV.U32 R12, RZ, RZ, -0x1 ;  /* 0xffffffffff0c7424 */ /* 0x000fce00078e00ff */
[----:B------:R-:W-:Y:S05]  /*1980*/  WARPSYNC.COLLECTIVE R12, `(.L_x_4202) ;  /* 0x000000000c087348 */ /* 0x000fea0003c00000 */
[----:B------:R0:W1:Y:S02]  /*1990*/  SHFL.IDX P2, R12, R15, R14, R13 ;  /* 0x0000000e0f0c7389 */ /* 0x000064000004000d */
[----:B01----:R-:W-:Y:S05]  /*19a0*/  ENDCOLLECTIVE ;  /* 0x000000000000791b */ /* 0x003fea0003800000 */
.L_x_4202:
[----:B------:R-:W-:Y:S01]  /*19b0*/  MOV R14, R32 ;  /* 0x00000020000e7202 */ /* 0x000fe20000000f00 */
[----:B------:R-:W-:Y:S02]  /*19c0*/  IMAD R61, R23, R12, R61 ;  /* 0x0000000c173d7224 */ /* 0x000fe400078e023d */
[----:B------:R-:W-:-:S07]  /*19d0*/  IMAD.MOV.U32 R12, RZ, RZ, -0x1 ;  /* 0xffffffffff0c7424 */ /* 0x000fce00078e00ff */
[----:B------:R-:W-:Y:S05]  /*19e0*/  WARPSYNC.COLLECTIVE R12, `(.L_x_4203) ;  /* 0x000000000c087348 */ /* 0x000fea0003c00000 */
[----:B------:R0:W1:Y:S02]  /*19f0*/  SHFL.IDX P2, R12, R15, R14, R13 ;  /* 0x0000000e0f0c7389 */ /* 0x000064000004000d */
[----:B01----:R-:W-:Y:S05]  /*1a00*/  ENDCOLLECTIVE ;  /* 0x000000000000791b */ /* 0x003fea0003800000 */
.L_x_4203:
[----:B------:R-:W-:Y:S01]  /*1a10*/  MOV R14, R33 ;  /* 0x00000021000e7202 */ /* 0x000fe20000000f00 */
[----:B------:R-:W-:Y:S02]  /*1a20*/  IMAD R61, R22, R12, R61 ;  /* 0x0000000c163d7224 */ /* 0x000fe400078e023d */
[----:B------:R-:W-:-:S07]  /*1a30*/  IMAD.MOV.U32 R12, RZ, RZ, -0x1 ;  /* 0xffffffffff0c7424 */ /* 0x000fce00078e00ff */
[----:B------:R-:W-:Y:S05]  /*1a40*/  WARPSYNC.COLLECTIVE R12, `(.L_x_4204) ;  /* 0x000000000c087348 */ /* 0x000fea0003c00000 */
[----:B------:R0:W1:Y:S02]  /*1a50*/  SHFL.IDX P2, R12, R15, R14, R13 ;  /* 0x0000000e0f0c7389 */ /* 0x000064000004000d */
[----:B01----:R-:W-:Y:S05]  /*1a60*/  ENDCOLLECTIVE ;  /* 0x000000000000791b */ /* 0x003fea0003800000 */
.L_x_4204:
[----:B------:R-:W-:Y:S01]  /*1a70*/  MOV R14, R34 ;  /* 0x00000022000e7202 */ /* 0x000fe20000000f00 */
[----:B------:R-:W-:Y:S02]  /*1a80*/  IMAD R61, R21, R12, R61 ;  /* 0x0000000c153d7224 */ /* 0x000fe400078e023d */
[----:B------:R-:W-:-:S07]  /*1a90*/  IMAD.MOV.U32 R12, RZ, RZ, -0x1 ;  /* 0xffffffffff0c7424 */ /* 0x000fce00078e00ff */
[----:B------:R-:W-:Y:S05]  /*1aa0*/  WARPSYNC.COLLECTIVE R12, `(.L_x_4205) ;  /* 0x000000000c087348 */ /* 0x000fea0003c00000 */
[----:B------:R0:W1:Y:S02]  /*1ab0*/  SHFL.IDX P2, R12, R15, R14, R13 ;  /* 0x0000000e0f0c7389 */ /* 0x000064000004000d */
[----:B01----:R-:W-:Y:S05]  /*1ac0*/  ENDCOLLECTIVE ;  /* 0x000000000000791b */ /* 0x003fea0003800000 */
.L_x_4205:
[----:B------:R-:W-:Y:S01]  /*1ad0*/  MOV R14, R35 ;  /* 0x00000023000e7202 */ /* 0x000fe20000000f00 */
[----:B------:R-:W-:Y:S02]  /*1ae0*/  IMAD R61, R20, R12, R61 ;  /* 0x0000000c143d7224 */ /* 0x000fe400078e023d */
[----:B------:R-:W-:-:S07]  /*1af0*/  IMAD.MOV.U32 R12, RZ, RZ, -0x1 ;  /* 0xffffffffff0c7424 */ /* 0x000fce00078e00ff */
[----:B------:R-:W-:Y:S05]  /*1b00*/  WARPSYNC.COLLECTIVE R12, `(.L_x_4206) ;  /* 0x000000000c087348 */ /* 0x000fea0003c00000 */
[----:B------:R0:W1:Y:S02]  /*1b10*/  SHFL.IDX P2, R12, R15, R14, R13 ;  /* 0x0000000e0f0c7389 */ /* 0x000064000004000d */
[----:B01----:R-:W-:Y:S05]  /*1b20*/  ENDCOLLECTIVE ;  /* 0x000000000000791b */ /* 0x003fea0003800000 */
.L_x_4206:
[----:B------:R-:W-:Y:S01]  /*1b30*/  MOV R14, R36 ;  /* 0x00000024000e7202 */ /* 0x000fe20000000f00 */
[----:B------:R-:W-:Y:S02]  /*1b40*/  IMAD R61, R19, R12, R61 ;  /* 0x0000000c133d7224 */ /* 0x000fe400078e023d */
[----:B------:R-:W-:-:S07]  /*1b50*/  IMAD.MOV.U32 R12, RZ, RZ, -0x1 ;  /* 0xffffffffff0c7424 */ /* 0x000fce00078e00ff */
[----:B------:R-:W-:Y:S05]  /*1b60*/  WARPSYNC.COLLECTIVE R12, `(.L_x_4207) ;  /* 0x000000000c087348 */ /* 0x000fea0003c00000 */
[----:B------:R0:W1:Y:S02]  /*1b70*/  SHFL.IDX P2, R12, R15, R14, R13 ;  /* 0x0000000e0f0c7389 */ /* 0x000064000004000d */
[----:B01----:R-:W-:Y:S05]  /*1b80*/  ENDCOLLECTIVE ;  /* 0x000000000000791b */ /* 0x003fea0003800000 */
.L_x_4207:
[----:B------:R-:W-:Y:S05]  /*1b90*/  BRA `(.L_x_4208) ;  /* 0xfffffff000fc7947 */ /* 0x000fea000383ffff */
        .weak           $__internal_132_$__cuda_sm20_div_u16
        .type           $__internal_132_$__cuda_sm20_div_u16,@function
        .size           $__internal_132_$__cuda_sm20_div_u16,(.L_x_38635 - $__internal_132_$__cuda_sm20_div_u16)
$__internal_132_$__cuda_sm20_div_u16:
        /* <DEDUP_REMOVED lines=18> */
[----:B------:R-:W-:Y:S06]  /*1cc0*/  RET.REL.NODEC R6 `(_Z9cuda_gemmIiLi128ELi4ELi1ELi512ELi64ELi64ELi64ELi1ELi1EEviiiPT_S1_S1_iii) ;  /* 0xffffffe006cc7950 */ /* 0x000fec0003c3ffff */
.L_x_4209:
        /* <DEDUP_REMOVED lines=11> */
.L_x_38635:


//--------------------- .text._Z9cuda_gemmIiLi128ELi4ELi1ELi512ELi64ELi64ELi64ELi1ELi0EEviiiPT_S1_S1_iii --------------------------
	.section	.text._Z9cuda_gemmIiLi128ELi4ELi1ELi512ELi64ELi64ELi64ELi1ELi0EEviiiPT_S1_S1_iii,"ax",@progbits
	.align	128
        .global         _Z9cuda_gemmIiLi128ELi4ELi1ELi512ELi64ELi64ELi64ELi1ELi0EEviiiPT_S1_S1_iii
        .type           _Z9cuda_gemmIiLi128ELi4ELi1ELi512ELi64ELi64ELi64ELi1ELi0EEviiiPT_S1_S1_iii,@function
        .size           _Z9cuda_gemmIiLi128ELi4ELi1ELi512ELi64ELi64ELi64ELi1ELi0EEviiiPT_S1_S1_iii,(.L_x_38637 - _Z9cuda_gemmIiLi128ELi4ELi1ELi512ELi64ELi64ELi64ELi1ELi0EEviiiPT_S1_S1_iii)
        .other          _Z9cuda_gemmIiLi128ELi4ELi1ELi512ELi64ELi64ELi64ELi1ELi0EEviiiPT_S1_S1_iii,@"STO_CUDA_ENTRY STV_DEFAULT"
_Z9cuda_gemmIiLi128ELi4ELi1ELi512ELi64ELi64ELi64ELi1ELi0EEviiiPT_S1_S1_iii:
.text._Z9cuda_gemmIiLi128ELi4ELi1ELi512ELi64ELi64ELi64ELi1ELi0EEviiiPT_S1_S1_iii:
        /* <DEDUP_REMOVED lines=76> */
[----:B------:R-:W-:Y:S05]  /*04c0*/  CALL.REL.NOINC `($__internal_134_$__cuda_sm20_div_u16) ;  /* 0x0000003000507944 */ /* 0x000fea0003c00000 */
[----:B------:R-:W0:Y:S01]  /*04d0*/  I2F.U32.RP R6, UR6 ;  /* 0x0000000600067d06 */ /* 0x000e220008209000 */
[----:B------:R-:W-:Y:S01]  /*04e0*/  LEA R0, R44, UR6, 0x2 ;  /* 0x000000062c007c11 */ /* 0x000fe2000f8e10ff */
[----:B------:R-:W-:Y:S01]  /*04f0*/  IMAD R7, RZ, RZ, -UR6 ;  /* 0x80000006ff077e24 */ /* 0x000fe2000f8e02ff */
[----:B------:R-:W1:Y:S01]  /*0500*/  LDC R25, c[0x0][0x3ac] ;  /* 0x0000eb00ff197b82 */ /* 0x000e620000000800 */
[----:B------:R-:W-:Y:S01]  /*0510*/  ISETP.NE.U32.AND P2, PT, RZ, UR6, PT ;  /* 0x00000006ff007c0c */ /* 0x000fe2000bf45070 */
[----:B------:R-:W-:Y:S01]  /*0520*/  VIADD R39, R24, 0x2 ;  /* 0x0000000218277836 */ /* 0x000fe20000000000 */
[----:B------:R-:W-:Y:S01]  /*0530*/  ISETP.GE.U32.AND P0, PT, R0, 0x200, PT ;  /* 0x000002000000780c */ /* 0x000fe20003f06070 */
[----:B------:R-:W-:Y:S01]  /*0540*/  VIADD R35, R24, 0x6 ;  /* 0x0000000618237836 */ /* 0x000fe20000000000 */
[----:B------:R-:W-:Y:S01]  /*0550*/  VIMNMX.U32 R5, PT, PT, R0, 0x200, !PT ;  /* 0x0000020000057848 */ /* 0x000fe20007fe0000 */
[C---:B------:R-:W-:Y:S01]  /*0560*/  VIADD R38, R24.reuse, 0x3 ;  /* 0x0000000318267836 */ /* 0x040fe20000000000 */
[----:B------:R-:W-:Y:S01]  /*0570*/  SEL R4, RZ, 0x1, P0 ;  /* 0x00000001ff047807 */ /* 0x000fe20000000000 */
[C---:B------:R-:W-:Y:S01]  /*0580*/  VIADD R34, R24.reuse, 0x7 ;  /* 0x0000000718227836 */ /* 0x040fe20000000000 */
[C---:B------:R-:W-:Y:S01]  /*0590*/  IADD3 R40, PT, PT, R24.reuse, 0x1, RZ ;  /* 0x0000000118287810 */ /* 0x040fe20007ffe0ff */
[C---:B------:R-:W-:Y:S01]  /*05a0*/  VIADD R31, R24.reuse, 0xa ;  /* 0x0000000a181f7836 */ /* 0x040fe20000000000 */
[----:B------:R-:W-:Y:S01]  /*05b0*/  IADD3 R5, PT, PT, R5, -R0, -R4 ;  /* 0x8000000005057210 */ /* 0x000fe20007ffe804 */
[----:B0-----:R-:W0:Y:S01]  /*05c0*/  MUFU.RCP R6, R6 ;  /* 0x0000000600067308 */ /* 0x001e220000001000 */
[C---:B------:R-:W-:Y:S01]  /*05d0*/  IADD3 R37, PT, PT, R24.reuse, 0x4, RZ ;  /* 0x0000000418257810 */ /* 0x040fe20007ffe0ff */
[C---:B------:R-:W-:Y:S01]  /*05e0*/  VIADD R30, R24.reuse, 0xb ;  /* 0x0000000b181e7836 */ /* 0x040fe20000000000 */
[C---:B------:R-:W-:Y:S01]  /*05f0*/  IADD3 R36, PT, PT, R24.reuse, 0x5, RZ ;  /* 0x0000000518247810 */ /* 0x040fe20007ffe0ff */
[C---:B------:R-:W-:Y:S01]  /*0600*/  VIADD R27, R24.reuse, 0xe ;  /* 0x0000000e181b7836 */ /* 0x040fe20000000000 */
[C---:B------:R-:W-:Y:S01]  /*0610*/  IADD3 R33, PT, PT, R24.reuse, 0x8, RZ ;  /* 0x0000000818217810 */ /* 0x040fe20007ffe0ff */
[C---:B------:R-:W-:Y:S01]  /*0620*/  VIADD R26, R24.reuse, 0xf ;  /* 0x0000000f181a7836 */ /* 0x040fe20000000000 */
[----:B------:R-:W-:Y:S01]  /*0630*/  IADD3 R32, PT, PT, R24, 0x9, RZ ;  /* 0x0000000918207810 */ /* 0x000fe20007ffe0ff */
[----:B------:R-:W-:Y:S01]  /*0640*/  IMAD.SHL.U32 R45, R44, 0x10, RZ ;  /* 0x000000102c2d7824 */ /* 0x000fe200078e00ff */
[----:B------:R-:W-:Y:S01]  /*0650*/  IADD3 R29, PT, PT, R24, 0xc, RZ ;  /* 0x0000000c181d7810 */ /* 0x000fe20007ffe0ff */
[----:B------:R-:W-:Y:S01]  /*0660*/  VIADD R9, R42, 0xa ;  /* 0x0000000a2a097836 */ /* 0x000fe20000000000 */
[----:B------:R-:W-:Y:S01]  /*0670*/  IADD3 R28, PT, PT, R24, 0xd, RZ ;  /* 0x0000000d181c7810 */ /* 0x000fe20007ffe0ff */
[C---:B------:R-:W-:Y:S01]  /*0680*/  VIADD R10, R42.reuse, 0xb ;  /* 0x0000000b2a0a7836 */ /* 0x040fe20000000000 */
[C---:B------:R-:W-:Y:S01]  /*0690*/  IADD3 R8, PT, PT, R42.reuse, 0x9, RZ ;  /* 0x000000092a087810 */ /* 0x040fe20007ffe0ff */
[C---:B------:R-:W-:Y:S01]  /*06a0*/  VIADD R22, R42.reuse, 0xc ;  /* 0x0000000c2a167836 */ /* 0x040fe20000000000 */
[C---:B------:R-:W-:Y:S01]  /*06b0*/  IADD3 R21, PT, PT, R42.reuse, 0xd, RZ ;  /* 0x0000000d2a157810 */ /* 0x040fe20007ffe0ff */
[----:B------:R-:W-:Y:S01]  /*06c0*/  VIADD R20, R42, 0xe ;  /* 0x0000000e2a147836 */ /* 0x000fe20000000000 */
[----:B------:R-:W-:Y:S01]  /*06d0*/  LOP3.LUT R45, R45, 0x10, RZ, 0xc0, !PT ;  /* 0x000000102d2d7812 */ /* 0x000fe200078ec0ff */
[----:B0-----:R-:W-:Y:S01]  /*06e0*/  VIADD R2, R6, 0xffffffe ;  /* 0x0ffffffe06027836 */ /* 0x001fe20000000000 */
[----:B------:R-:W-:Y:S01]  /*06f0*/  LOP3.LUT R23, R24, 0x8, RZ, 0x3c, !PT ;  /* 0x0000000818177812 */ /* 0x000fe200078e3cff */
[----:B------:R-:W-:Y:S01]  /*0700*/  VIADD R15, R42, 0xffffffff ;  /* 0xffffffff2a0f7836 */ /* 0x000fe20000000000 */
[----:B------:R-:W-:Y:S01]  /*0710*/  LOP3.LUT R16, R8, 0xf, RZ, 0xc0, !PT ;  /* 0x0000000f08107812 */ /* 0x000fe200078ec0ff */
[----:B------:R0:W2:Y:S01]  /*0720*/  F2I.FTZ.U32.TRUNC.NTZ R3, R2 ;  /* 0x0000000200037305 */ /* 0x0000a2000021f000 */
[----:B------:R-:W-:Y:S01]  /*0730*/  LOP3.LUT R17, R9, 0xf, RZ, 0xc0, !PT ;  /* 0x0000000f09117812 */ /* 0x000fe200078ec0ff */
[----:B------:R-:W-:Y:S01]  /*0740*/  UPRMT UR9, UR5, 0x9910, URZ ;  /* 0x0000991005097896 */ /* 0x000fe200080000ff */
[----:B------:R-:W-:-:S02]  /*0750*/  LOP3.LUT R19, R10, 0xf, RZ, 0xc0, !PT ;  /* 0x0000000f0a137812 */ /* 0x000fc400078ec0ff */
[----:B------:R-:W-:Y:S02]  /*0760*/  LOP3.LUT R22, R22, 0xf, RZ, 0xc0, !PT ;  /* 0x0000000f16167812 */ /* 0x000fe400078ec0ff */
[----:B------:R-:W-:Y:S02]  /*0770*/  LOP3.LUT R21, R21, 0xf, RZ, 0xc0, !PT ;  /* 0x0000000f15157812 */ /* 0x000fe400078ec0ff */
[----:B0-----:R-:W-:Y:S02]  /*0780*/  MOV R2, RZ ;  /* 0x000000ff00027202 */ /* 0x001fe40000000f00 */
[----:B------:R-:W-:Y:S02]  /*0790*/  LOP3.LUT R20, R20, 0xf, RZ, 0xc0, !PT ;  /* 0x0000000f14147812 */ /* 0x000fe400078ec0ff */
[----:B------:R-:W-:Y:S01]  /*07a0*/  LOP3.LUT R15, R15, 0xf, RZ, 0xc0, !PT ;  /* 0x0000000f0f0f7812 */ /* 0x000fe200078ec0ff */
[----:B--2---:R-:W-:Y:S01]  /*07b0*/  IMAD R7, R7, R3, RZ ;  /* 0x0000000307077224 */ /* 0x004fe200078e02ff */
[----:B------:R-:W-:-:S02]  /*07c0*/  LOP3.LUT R23, R45, R23, RZ, 0xfc, !PT ;  /* 0x000000172d177212 */ /* 0x000fc400078efcff */
[----:B------:R-:W-:Y:S01]  /*07d0*/  MOV R46, 0xd80 ;  /* 0x00000d80002e7802 */ /* 0x000fe20000000f00 */
[----:B------:R-:W-:-:S04]  /*07e0*/  IMAD.HI.U32 R6, R3, R7, R2 ;  /* 0x0000000703067227 */ /* 0x000fc800078e0002 */
[----:B------:R-:W-:Y:S02]  /*07f0*/  VIADD R2, R42, 0x2 ;  /* 0x000000022a027836 */ /* 0x000fe40000000000 */
[----:B------:R-:W-:-:S03]  /*0800*/  IMAD.HI.U32 R3, R6, R5, RZ ;  /* 0x0000000506037227 */ /* 0x000fc600078e00ff */
[----:B------:R-:W-:Y:S01]  /*0810*/  LOP3.LUT R2, R2, 0xf, RZ, 0xc0, !PT ;  /* 0x0000000f02027812 */ /* 0x000fe200078ec0ff */
[----:B------:R-:W-:Y:S02]  /*0820*/  IMAD.MOV R0, RZ, RZ, -R3 ;  /* 0x000000ffff007224 */ /* 0x000fe400078e0a03 */
[----:B------:R-:W-:Y:S01]  /*0830*/  VIADD R6, R42, 0x6 ;  /* 0x000000062a067836 */ /* 0x000fe20000000000 */
[C---:B------:R-:W-:Y:S01]  /*0840*/  LOP3.LUT R13, R45.reuse, R2, RZ, 0xfc, !PT ;  /* 0x000000022d0d7212 */ /* 0x040fe200078efcff */
[----:B------:R-:W-:Y:S01]  /*0850*/  IMAD R5, R0, UR6, R5 ;  /* 0x0000000600057c24 */ /* 0x000fe2000f8e0205 */
[----:B------:R-:W-:Y:S01]  /*0860*/  LOP3.LUT R2, R45, R20, RZ, 0xfc, !PT ;  /* 0x000000142d027212 */ /* 0x000fe200078efcff */
[----:B------:R-:W-:Y:S01]  /*0870*/  VIADD R7, R42, 0x7 ;  /* 0x000000072a077836 */ /* 0x000fe20000000000 */
[----:B------:R-:W-:Y:S02]  /*0880*/  LOP3.LUT R6, R6, 0xf, RZ, 0xc0, !PT ;  /* 0x0000000f06067812 */ /* 0x000fe400078ec0ff */
[----:B------:R-:W-:-:S02]  /*0890*/  ISETP.GE.U32.AND P0, PT, R5, UR6, PT ;  /* 0x0000000605007c0c */ /* 0x000fc4000bf06070 */
[----:B------:R-:W-:Y:S02]  /*08a0*/  LOP3.LUT R7, R7, 0xf, RZ, 0xc0, !PT ;  /* 0x0000000f07077812 */ /* 0x000fe400078ec0ff */
[C---:B------:R-:W-:Y:S02]  /*08b0*/  LOP3.LUT R9, R45.reuse, R6, RZ, 0xfc, !PT ;  /* 0x000000062d097212 */ /* 0x040fe400078efcff */
[C---:B------:R-:W-:Y:S02]  /*08c0*/  LOP3.LUT R8, R45.reuse, R7, RZ, 0xfc, !PT ;  /* 0x000000072d087212 */ /* 0x040fe400078efcff */
[C---:B------:R-:W-:Y:S02]  /*08d0*/  LOP3.LUT R7, R45.reuse, R16, RZ, 0xfc, !PT ;  /* 0x000000102d077212 */ /* 0x040fe400078efcff */
[----:B------:R-:W-:-:S03]  /*08e0*/  LOP3.LUT R6, R45, R17, RZ, 0xfc, !PT ;  /* 0x000000112d067212 */ /* 0x000fc600078efcff */
[----:B------:R-:W-:Y:S02]  /*08f0*/  @P0 VIADD R5, R5, -UR6 ;  /* 0x8000000605050c36 */ /* 0x000fe40008000000 */
[----:B------:R-:W-:Y:S01]  /*0900*/  @P0 VIADD R3, R3, 0x1 ;  /* 0x0000000103030836 */ /* 0x000fe20000000000 */
[----:B-1----:R-:W-:Y:S02]  /*0910*/  ISETP.GE.AND P0, PT, R40, R25, PT ;  /* 0x000000192800720c */ /* 0x002fe40003f06270 */
[----:B------:R-:W-:-:S13]  /*0920*/  ISETP.GE.U32.AND P1, PT, R5, UR6, PT ;  /* 0x0000000605007c0c */ /* 0x000fda000bf26070 */
[----:B------:R-:W-:Y:S01]  /*0930*/  @P1 VIADD R3, R3, 0x1 ;  /* 0x0000000103031836 */ /* 0x000fe20000000000 */
[----:B------:R-:W-:Y:S02]  /*0940*/  @!P2 LOP3.LUT R3, RZ, UR6, RZ, 0x33, !PT ;  /* 0x00000006ff03ac12 */ /* 0x000fe4000f8e33ff */
[-C--:B------:R-:W-:Y:S02]  /*0950*/  ISETP.GE.AND P1, PT, R39, R25.reuse, PT ;  /* 0x000000192700720c */ /* 0x080fe40003f26270 */
[-C--:B------:R-:W-:Y:S01]  /*0960*/  ISETP.GE.AND P2, PT, R38, R25.reuse, PT ;  /* 0x000000192600720c */ /* 0x080fe20003f46270 */
[----:B------:R-:W-:Y:S01]  /*0970*/  IMAD.IADD R0, R4, 0x1, R3 ;  /* 0x0000000104007824 */ /* 0x000fe200078e0203 */
[----:B------:R-:W-:Y:S02]  /*0980*/  SEL R3, R25, RZ, P0 ;  /* 0x000000ff19037207 */ /* 0x000fe40000000000 */
[----:B------:R-:W-:Y:S02]  /*0990*/  ISETP.GE.AND P0, PT, R37, R25, PT ;  /* 0x000000192500720c */ /* 0x000fe40003f06270 */
[----:B------:R0:W-:Y:S01]  /*09a0*/  STL [R1+0x4], R0 ;  /* 0x0000040001007387 */ /* 0x0001e20000100800 */
[----:B------:R-:W-:Y:S01]  /*09b0*/  IMAD.IADD R40, R40, 0x1, -R3 ;  /* 0x0000000128287824 */ /* 0x000fe200078e0a03 */
[----:B------:R-:W-:-:S02]  /*09c0*/  SEL R5, R25, RZ, P2 ;  /* 0x000000ff19057207 */ /* 0x000fc40001000000 */
[-C--:B------:R-:W-:Y:S02]  /*09d0*/  ISETP.GE.AND P2, PT, R34, R25.reuse, PT ;  /* 0x000000192200720c */ /* 0x080fe40003f46270 */
[----:B------:R-:W-:Y:S01]  /*09e0*/  IADD3 R4, PT, PT, R42, 0x4, RZ ;  /* 0x000000042a047810 */ /* 0x000fe20007ffe0ff */
[----:B------:R-:W-:Y:S01]  /*09f0*/  IMAD.IADD R38, R38, 0x1, -R5 ;  /* 0x0000000126267824 */ /* 0x000fe200078e0a05 */
[C---:B------:R-:W-:Y:S02]  /*0a00*/  SEL R5, R25.reuse, RZ, P2 ;  /* 0x000000ff19057207 */ /* 0x040fe40001000000 */
[----:B0-----:R-:W-:Y:S02]  /*0a10*/  SEL R0, R25, RZ, P1 ;  /* 0x000000ff19007207 */ /* 0x001fe40000800000 */
[-C--:B------:R-:W-:Y:S01]  /*0a20*/  ISETP.GE.AND P1, PT, R35, R25.reuse, PT ;  /* 0x000000192300720c */ /* 0x080fe20003f26270 */
[----:B------:R-:W-:Y:S01]  /*0a30*/  IMAD.IADD R34, R34, 0x1, -R5 ;  /* 0x0000000122227824 */ /* 0x000fe200078e0a05 */
[----:B------:R-:W-:Y:S01]  /*0a40*/  ISETP.GE.AND P2, PT, R30, R25, PT ;  /* 0x000000191e00720c */ /* 0x000fe20003f46270 */
[----:B------:R-:W-:Y:S01]  /*0a50*/  IMAD.IADD R39, R39, 0x1, -R0 ;  /* 0x0000000127277824 */ /* 0x000fe200078e0a00 */
[----:B------:R-:W-:-:S02]  /*0a60*/  SEL R0, R25, RZ, P0 ;  /* 0x000000ff19007207 */ /* 0x000fc40000000000 */
[-C--:B------:R-:W-:Y:S02]  /*0a70*/  ISETP.GE.AND P0, PT, R36, R25.reuse, PT ;  /* 0x000000192400720c */ /* 0x080fe40003f06270 */
[----:B------:R-:W-:Y:S01]  /*0a80*/  SEL R5, R25, RZ, P2 ;  /* 0x000000ff19057207 */ /* 0x000fe20001000000 */
[----:B------:R-:W-:Y:S01]  /*0a90*/  IMAD.IADD R37, R37, 0x1, -R0 ;  /* 0x0000000125257824 */ /* 0x000fe200078e0a00 */
        /* <DEDUP_REMOVED lines=8> */
[-C--:B------:R-:W-:Y:S02]  /*0b20*/  ISETP.GE.AND P0, PT, R32, R25.reuse, PT ;  /* 0x000000192000720c */ /* 0x080fe40003f06270 */
[-C--:B------:R-:W-:Y:S01]  /*0b30*/  ISETP.GE.AND P2, PT, R26, R25.reuse, PT ;  /* 0x000000191a00720c */ /* 0x080fe20003f46270 */
[----:B------:R-:W-:Y:S01]  /*0b40*/  IMAD.IADD R33, R33, 0x1, -R0 ;  /* 0x0000000121217824 */ /* 0x000fe200078e0a00 */
[C---:B------:R-:W-:Y:S02]  /*0b50*/  SEL R0, R25.reuse, RZ, P1 ;  /* 0x000000ff19007207 */ /* 0x040fe40000800000 */
[----:B------:R-:W-:Y:S02]  /*0b60*/  SEL R3, R25, RZ, P0 ;  /* 0x000000ff19037207 */ /* 0x000fe40000000000 */
        /* <DEDUP_REMOVED lines=11> */
[----:B------:R-:W-:Y:S01]  /*0c20*/  ISETP.GE.AND P0, PT, R24, R25, PT ;  /* 0x000000191800720c */ /* 0x000fe20003f06270 */
[----:B------:R-:W-:Y:S01]  /*0c30*/  IMAD.IADD R27, R27, 0x1, -R0 ;  /* 0x000000011b1b7824 */ /* 0x000fe200078e0a00 */
[----:B------:R-:W-:Y:S01]  /*0c40*/  IADD3 R28, PT, PT, R28, -R3, RZ ;  /* 0x800000031c1c7210 */ /* 0x000fe20007ffe0ff */
[C---:B------:R-:W-:Y:S01]  /*0c50*/  VIADD R0, R42.reuse, 0x1 ;  /* 0x000000012a007836 */ /* 0x040fe20000000000 */
[----:B------:R-:W-:Y:S01]  /*0c60*/  SEL R25, R25, RZ, P0 ;  /* 0x000000ff19197207 */ /* 0x000fe20000000000 */
[----:B------:R-:W-:Y:S01]  /*0c70*/  VIADD R3, R42, 0x3 ;  /* 0x000000032a037836 */ /* 0x000fe20000000000 */
[----:B------:R-:W-:Y:S01]  /*0c80*/  LOP3.LUT R4, R4, 0xf, RZ, 0xc0, !PT ;  /* 0x0000000f04047812 */ /* 0x000fe200078ec0ff */
[----:B------:R-:W-:Y:S01]  /*0c90*/  VIADD R5, R42, 0x5 ;  /* 0x000000052a057836 */ /* 0x000fe20000000000 */
[----:B------:R-:W-:-:S02]  /*0ca0*/  LOP3.LUT R0, R0, 0xf, RZ, 0xc0, !PT ;  /* 0x0000000f00007812 */ /* 0x000fc400078ec0ff */
[----:B------:R-:W-:Y:S02]  /*0cb0*/  LOP3.LUT R3, R3, 0xf, RZ, 0xc0, !PT ;  /* 0x0000000f03037812 */ /* 0x000fe400078ec0ff */
[----:B------:R-:W-:Y:S02]  /*0cc0*/  LOP3.LUT R5, R5, 0xf, RZ, 0xc0, !PT ;  /* 0x0000000f05057812 */ /* 0x000fe400078ec0ff */
        /* <DEDUP_REMOVED lines=10> */
[----:B------:R-:W-:Y:S05]  /*0d70*/  CALL.REL.NOINC `($__internal_133_$__cuda_sm20_div_s16) ;  /* 0x0000002400bc7944 */ /* 0x000fea0003c00000 */
        /* <DEDUP_REMOVED lines=10> */
.L_x_4262:
        /* <DEDUP_REMOVED lines=24> */
.L_x_4211:
[----:B------:R-:W-:Y:S05]  /*0fa0*/  BSYNC.RECONVERGENT B0 ;  /* 0x0000000000007941 */ /* 0x000fea0003800200 */
.L_x_4210:
[----:B------:R-:W2:Y:S01]  /*0fb0*/  S2UR UR10, SR_CgaCtaId ;  /* 0x00000000000a79c3 */ /* 0x000ea20000008800 */
[----:B------:R-:W-:Y:S01]  /*0fc0*/  UMOV UR5, 0x400 ;  /* 0x0000040000057882 */ /* 0x000fe20000000000 */
[----:B------:R-:W-:Y:S01]  /*0fd0*/  BSSY.RECONVERGENT B0, `(.L_x_4212) ;  /* 0x000000f000007945 */ /* 0x000fe20003800200 */
[----:B------:R-:W-:-:S04]  /*0fe0*/  UIADD3 UR5, UPT, UPT, UR5, 0xc80, URZ ;  /* 0x00000c8005057890 */ /* 0x000fc8000fffe0ff */
[----:B--2---:R-:W-:-:S06]  /*0ff0*/  ULEA UR5, UR10, UR5, 0x18 ;  /* 0x000000050a057291 */ /* 0x004fcc000f8ec0ff */
[----:B01----:R-:W-:-:S07]  /*1000*/  LEA R17, R16, UR5, 0x2 ;  /* 0x0000000510117c11 */ /* 0x003fce000f8e10ff */
.L_x_4213:
        /* <DEDUP_REMOVED lines=12> */
.L_x_4212:
[----:B------:R-:W-:Y:S01]  /*10d0*/  PLOP3.LUT P0, PT, PT, PT, PT, 0x80, 0x8 ;  /* 0x000000000008781c */ /* 0x000fe20003f0f070 */
[----:B------:R-:W-:Y:S01]  /*10e0*/  IMAD.MOV.U32 R45, RZ, RZ, RZ ;  /* 0x000000ffff2d7224 */ /* 0x000fe200078e00ff */
[----:B------:R-:W1:Y:S01]  /*10f0*/  LDCU UR14, c[0x0][0x3ac] ;  /* 0x00007580ff0e77ac */ /* 0x000e620008000800 */
[----:B------:R-:W2:Y:S10]  /*1100*/  LDCU UR15, c[0x0][0x3a8] ;  /* 0x00007500ff0f77ac */ /* 0x000eb40008000800 */
.L_x_4256:
[----:B---3--:R-:W3:Y:S01]  /*1110*/  S2R R17, SR_TID.X ;  /* 0x0000000000117919 */ /* 0x008ee20000002100 */
[----:B------:R-:W-:Y:S01]  /*1120*/  BSSY.RECONVERGENT B0, `(.L_x_4214) ;  /* 0x0000017000007945 */ /* 0x000fe20003800200 */
[----:B------:R-:W-:Y:S02]  /*1130*/  PLOP3.LUT P1, PT, P0, PT, PT, 0x80, 0x8 ;  /* 0x000000000008781c */ /* 0x000fe4000072f070 */
[----:B---3--:R-:W-:-:S13]  /*1140*/  ISETP.GT.U32.AND P2, PT, R17, 0x3f, PT ;  /* 0x0000003f1100780c */ /* 0x008fda0003f44070 */
[----:B-12-4-:R-:W-:Y:S05]  /*1150*/  @P2 BRA `(.L_x_4215) ;  /* 0x00000000004c2947 */ /* 0x016fea0003800000 */
[----:B------:R-:W3:Y:S01]  /*1160*/  S2R R47, SR_CgaCtaId ;  /* 0x00000000002f7919 */ /* 0x000ee20000008800 */
[----:B------:R-:W-:Y:S01]  /*1170*/  MOV R16, 0x400 ;  /* 0x0000040000107802 */ /* 0x000fe20000000f00 */
[----:B------:R-:W-:Y:S01]  /*1180*/  ULEA UR5, UR4, UR6, 0x9 ;  /* 0x0000000604057291 */ /* 0x000fe2000f8e48ff */
[----:B------:R-:W-:-:S03]  /*1190*/  SHF.L.U32 R46, R17, 0x2, RZ ;  /* 0x00000002112e7819 */ /* 0x000fc600000006ff */
[----:B------:R-:W-:Y:S02]  /*11a0*/  VIADD R16, R16, 0x880 ;  /* 0x0000088010107836 */ /* 0x000fe40000000000 */
[----:B------:R-:W-:-:S03]  /*11b0*/  VIADD R50, R45, UR5 ;  /* 0x000000052d327c36 */ /* 0x000fc60008000000 */
[----:B---3--:R-:W-:-:S07]  /*11c0*/  LEA R47, R47, R16, 0x18 ;  /* 0x000000102f2f7211 */ /* 0x008fce00078ec0ff */
.L_x_4216:
        /* <DEDUP_REMOVED lines=12> */
.L_x_4215:
[----:B-12---:R-:W-:Y:S05]  /*1290*/  BSYNC.RECONVERGENT B0 ;  /* 0x0000000000007941 */ /* 0x006fea0003800200 */
.L_x_4214:
[----:B0--3--:R-:W-:Y:S02]  /*12a0*/  VIADD R19, R45, UR6 ;  /* 0x000000062d137c36 */ /* 0x009fe40008000000 */
[----:B------:R-:W-:-:S07]  /*12b0*/  IMAD.MOV.U32 R18, RZ, RZ, RZ ;  /* 0x000000ffff127224 */ /* 0x000fce00078e00ff */
.L_x_4255:
[----:B------:R-:W0:Y:S02]  /*12c0*/  S2R R46, SR_TID.X ;  /* 0x00000000002e7919 */ /* 0x000e240000002100 */
[----:B0-----:R-:W-:Y:S02]  /*12d0*/  LOP3.LUT R17, R46, 0xf, RZ, 0xc0, !PT ;  /* 0x0000000f2e117812 */ /* 0x001fe400078ec0ff */
[----:B------:R-:W-:-:S03]  /*12e0*/  SHF.R.U32.HI R46, RZ, 0x4, R46 ;  /* 0x00000004ff2e7819 */ /* 0x000fc6000001162e */
[----:B-1234-:R-:W-:-:S07]  /*12f0*/  IMAD.IADD R48, R17, 0x1, R18 ;  /* 0x0000000111307824 */ /* 0x01efce00078e0212 */
.L_x_4217:
        /* <DEDUP_REMOVED lines=18> */
.L_x_4254:
        /* <DEDUP_REMOVED lines=90> */
.L_x_4253:
        /* <DEDUP_REMOVED lines=11> */
.L_x_4264:
[----:B0--3--:R-:W-:-:S07]  /*1a70*/  IMAD R16, R62, R16, RZ ;  /* 0x000000103e107224 */ /* 0x009fce00078e02ff */
.L_x_4221:
[----:B------:R-:W-:-:S13]  /*1a80*/  ISETP.GE.AND P3, PT, R17, 0x2, PT ;  /* 0x000000021100780c */ /* 0x000fda0003f66270 */
[----:B------:R-:W-:Y:S05]  /*1a90*/  @!P3 BRA `(.L_x_4223) ;  /* 0x000000000010b947 */ /* 0x000fea0003800000 */
[----:B------:R-:W-:-:S03]  /*1aa0*/  UMOV UR5, 0xffffffff ;  /* 0xffffffff00057882 */ /* 0x000fc60000000000 */
[----:B------:R-:W-:Y:S05]  /*1ab0*/  BRA.DIV UR5, `(.L_x_4224) ;  /* 0x0000001205507947 */ /* 0x000fea000b800000 */
[----:B------:R3:W4:Y:S02]  /*1ac0*/  SHFL.IDX PT, R67, R69, R40, 0x1f ;  /* 0x00001f2845437589 */ /* 0x00072400000e0000 */
.L_x_4267:
[----:B----4-:R-:W-:-:S07]  /*1ad0*/  IMAD R16, R61, R67, R16 ;  /* 0x000000433d107224 */ /* 0x010fce00078e0210 */
.L_x_4223:
[----:B------:R-:W-:-:S13]  /*1ae0*/  ISETP.GE.AND P3, PT, R17, 0x3, PT ;  /* 0x000000031100780c */ /* 0x000fda0003f66270 */
[----:B------:R-:W-:Y:S05]  /*1af0*/  @!P3 BRA `(.L_x_4225) ;  /* 0x000000000010b947 */ /* 0x000fea0003800000 */
[----:B------:R-:W-:-:S03]  /*1b00*/  UMOV UR5, 0xffffffff ;  /* 0xffffffff00057882 */ /* 0x000fc60000000000 */
[----:B------:R-:W-:Y:S05]  /*1b10*/  BRA.DIV UR5, `(.L_x_4226) ;  /* 0x00000012055c7947 */ /* 0x000fea000b800000 */
[----:B------:R4:W0:Y:S02]  /*1b20*/  SHFL.IDX PT, R67, R69, R39, 0x1f ;  /* 0x00001f2745437589 */ /* 0x00082400000e0000 */
.L_x_4270:
[----:B0-----:R-:W-:-:S07]  /*1b30*/  IMAD R16, R60, R67, R16 ;  /* 0x000000433c107224 */ /* 0x001fce00078e0210 */
.L_x_4225:
[----:B------:R-:W-:-:S13]  /*1b40*/  ISETP.GE.AND P3, PT, R17, 0x4, PT ;  /* 0x000000041100780c */ /* 0x000fda0003f66270 */
[----:B------:R-:W-:Y:S05]  /*1b50*/  @!P3 BRA `(.L_x_4227) ;  /* 0x000000000010b947 */ /* 0x000fea0003800000 */
[----:B------:R-:W-:-:S03]  /*1b60*/  UMOV UR5, 0xffffffff ;  /* 0xffffffff00057882 */ /* 0x000fc60000000000 */
[----:B------:R-:W-:Y:S05]  /*1b70*/  BRA.DIV UR5, `(.L_x_4228) ;  /* 0x0000001205687947 */ /* 0x000fea000b800000 */
[----:B------:R0:W0:Y:S02]  /*1b80*/  SHFL.IDX PT, R67, R69, R38, 0x1f ;  /* 0x00001f2645437589 */ /* 0x00002400000e0000 */
.L_x_4273:
[----:B0-----:R-:W-:-:S07]  /*1b90*/  IMAD R16, R59, R67, R16 ;  /* 0x000000433b107224 */ /* 0x001fce00078e0210 */
.L_x_4227:
[----:B------:R-:W-:-:S13]  /*1ba0*/  ISETP.GE.AND P3, PT, R17, 0x5, PT ;  /* 0x000000051100780c */ /* 0x000fda0003f66270 */
[----:B------:R-:W-:Y:S05]  /*1bb0*/  @!P3 BRA `(.L_x_4229) ;  /* 0x000000000010b947 */ /* 0x000fea0003800000 */
[----:B------:R-:W-:-:S03]  /*1bc0*/  UMOV UR5, 0xffffffff ;  /* 0xffffffff00057882 */ /* 0x000fc60000000000 */
[----:B------:R-:W-:Y:S05]  /*1bd0*/  BRA.DIV UR5, `(.L_x_4230) ;  /* 0x0000001205747947 */ /* 0x000fea000b800000 */
[----:B------:R0:W0:Y:S02]  /*1be0*/  SHFL.IDX PT, R67, R69, R37, 0x1f ;  /* 0x00001f2545437589 */ /* 0x00002400000e0000 */
.L_x_4276:
[----:B0-----:R-:W-:-:S07]  /*1bf0*/  IMAD R16, R58, R67, R16 ;  /* 0x000000433a107224 */ /* 0x001fce00078e0210 */
.L_x_4229:
[----:B------:R-:W-:-:S13]  /*1c00*/  ISETP.GE.AND P3, PT, R17, 0x6, PT ;  /* 0x000000061100780c */ /* 0x000fda0003f66270 */
[----:B------:R-:W-:Y:S05]  /*1c10*/  @!P3 BRA `(.L_x_4231) ;  /* 0x000000000010b947 */ /* 0x000fea0003800000 */
[----:B------:R-:W-:-:S03]  /*1c20*/  UMOV UR5, 0xffffffff ;  /* 0xffffffff00057882 */ /* 0x000fc60000000000 */
[----:B------:R-:W-:Y:S05]  /*1c30*/  BRA.DIV UR5, `(.L_x_4232) ;  /* 0x0000001205807947 */ /* 0x000fea000b800000 */
[----:B------:R0:W0:Y:S02]  /*1c40*/  SHFL.IDX PT, R67, R69, R36, 0x1f ;  /* 0x00001f2445437589 */ /* 0x00002400000e0000 */
.L_x_4279:
[----:B0-----:R-:W-:-:S07]  /*1c50*/  IMAD R16, R57, R67, R16 ;  /* 0x0000004339107224 */ /* 0x001fce00078e0210 */
.L_x_4231:
[----:B------:R-:W-:-:S13]  /*1c60*/  ISETP.GE.AND P3, PT, R17, 0x7, PT ;  /* 0x000000071100780c */ /* 0x000fda0003f66270 */
[----:B------:R-:W-:Y:S05]  /*1c70*/  @!P3 BRA `(.L_x_4233) ;  /* 0x000000000010b947 */ /* 0x000fea0003800000 */
[----:B------:R-:W-:-:S03]  /*1c80*/  UMOV UR5, 0xffffffff ;  /* 0xffffffff00057882 */ /* 0x000fc60000000000 */
[----:B------:R-:W-:Y:S05]  /*1c90*/  BRA.DIV UR5, `(.L_x_4234) ;  /* 0x00000012058c7947 */ /* 0x000fea000b800000 */
[----:B------:R0:W0:Y:S02]  /*1ca0*/  SHFL.IDX PT, R67, R69, R35, 0x1f ;  /* 0x00001f2345437589 */ /* 0x00002400000e0000 */
.L_x_4282:
[----:B0-----:R-:W-:-:S07]  /*1cb0*/  IMAD R16, R56, R67, R16 ;  /* 0x0000004338107224 */ /* 0x001fce00078e0210 */
.L_x_4233:
[----:B------:R-:W-:-:S13]  /*1cc0*/  ISETP.GE.AND P3, PT, R17, 0x8, PT ;  /* 0x000000081100780c */ /* 0x000fda0003f66270 */
[----:B------:R-:W-:Y:S05]  /*1cd0*/  @!P3 BRA `(.L_x_4235) ;  /* 0x000000000010b947 */ /* 0x000fea0003800000 */
[----:B------:R-:W-:-:S03]  /*1ce0*/  UMOV UR5, 0xffffffff ;  /* 0xffffffff00057882 */ /* 0x000fc60000000000 */
[----:B------:R-:W-:Y:S05]  /*1cf0*/  BRA.DIV UR5, `(.L_x_4236) ;  /* 0x0000001205987947 */ /* 0x000fea000b800000 */
[----:B------:R0:W0:Y:S02]  /*1d00*/  SHFL.IDX PT, R67, R69, R34, 0x1f ;  /* 0x00001f2245437589 */ /* 0x00002400000e0000 */
.L_x_4285:
[----:B01----:R-:W-:-:S07]  /*1d10*/  IMAD R16, R55, R67, R16 ;  /* 0x0000004337107224 */ /* 0x003fce00078e0210 */
.L_x_4235:
[----:B------:R-:W-:-:S13]  /*1d20*/  ISETP.GE.AND P3, PT, R17, 0x9, PT ;  /* 0x000000091100780c */ /* 0x000fda0003f66270 */
[----:B------:R-:W-:Y:S05]  /*1d30*/  @!P3 BRA `(.L_x_4237) ;  /* 0x000000000010b947 */ /* 0x000fea0003800000 */
[----:B------:R-:W-:-:S03]  /*1d40*/  UMOV UR5, 0xffffffff ;  /* 0xffffffff00057882 */ /* 0x000fc60000000000 */
[----:B------:R-:W-:Y:S05]  /*1d50*/  BRA.DIV UR5, `(.L_x_4238) ;  /* 0x0000001205a47947 */ /* 0x000fea000b800000 */
[----:B------:R0:W0:Y:S02]  /*1d60*/  SHFL.IDX PT, R67, R69, R33, 0x1f ;  /* 0x00001f2145437589 */ /* 0x00002400000e0000 */
.L_x_4288:
[----:B0-----:R-:W-:-:S07]  /*1d70*/  IMAD R16, R54, R67, R16 ;  /* 0x0000004336107224 */ /* 0x001fce00078e0210 */
.L_x_4237:
[----:B------:R-:W-:-:S13]  /*1d80*/  ISETP.GE.AND P3, PT, R17, 0xa, PT ;  /* 0x0000000a1100780c */ /* 0x000fda0003f66270 */
[----:B------:R-:W-:Y:S05]  /*1d90*/  @!P3 BRA `(.L_x_4239) ;  /* 0x000000000010b947 */ /* 0x000fea0003800000 */
[----:B------:R-:W-:-:S03]  /*1da0*/  UMOV UR5, 0xffffffff ;  /* 0xffffffff00057882 */ /* 0x000fc60000000000 */
[----:B------:R-:W-:Y:S05]  /*1db0*/  BRA.DIV UR5, `(.L_x_4240) ;  /* 0x0000001205b07947 */ /* 0x000fea000b800000 */
[----:B------:R0:W0:Y:S02]  /*1dc0*/  SHFL.IDX PT, R67, R69, R32, 0x1f ;  /* 0x00001f2045437589 */ /* 0x00002400000e0000 */
.L_x_4291:
[----:B0-----:R-:W-:-:S07]  /*1dd0*/  IMAD R16, R53, R67, R16 ;  /* 0x0000004335107224 */ /* 0x001fce00078e0210 */
.L_x_4239:
[----:B------:R-:W-:-:S13]  /*1de0*/  ISETP.GE.AND P3, PT, R17, 0xb, PT ;  /* 0x0000000b1100780c */ /* 0x000fda0003f66270 */
[----:B------:R-:W-:Y:S05]  /*1df0*/  @!P3 BRA `(.L_x_4241) ;  /* 0x000000000010b947 */ /* 0x000fea0003800000 */
[----:B------:R-:W-:-:S03]  /*1e00*/  UMOV UR5, 0xffffffff ;  /* 0xffffffff00057882 */ /* 0x000fc60000000000 */
[----:B------:R-:W-:Y:S05]  /*1e10*/  BRA.DIV UR5, `(.L_x_4242) ;  /* 0x0000001205bc7947 */ /* 0x000fea000b800000 */
[----:B------:R0:W0:Y:S02]  /*1e20*/  SHFL.IDX PT, R67, R69, R31, 0x1f ;  /* 0x00001f1f45437589 */ /* 0x00002400000e0000 */
.L_x_4294:
[----:B0-----:R-:W-:-:S07]  /*1e30*/  IMAD R16, R52, R67, R16 ;  /* 0x0000004334107224 */ /* 0x001fce00078e0210 */
.L_x_4241:
[----:B------:R-:W-:-:S13]  /*1e40*/  ISETP.GE.AND P3, PT, R17, 0xc, PT ;  /* 0x0000000c1100780c */ /* 0x000fda0003f66270 */
[----:B------:R-:W-:Y:S05]  /*1e50*/  @!P3 BRA `(.L_x_4243) ;  /* 0x000000000010b947 */ /* 0x000fea0003800000 */
[----:B------:R-:W-:-:S03]  /*1e60*/  UMOV UR5, 0xffffffff ;  /* 0xffffffff00057882 */ /* 0x000fc60000000000 */
[----:B------:R-:W-:Y:S05]  /*1e70*/  BRA.DIV UR5, `(.L_x_4244) ;  /* 0x0000001205c87947 */ /* 0x000fea000b800000 */
[----:B------:R0:W0:Y:S02]  /*1e80*/  SHFL.IDX PT, R67, R69, R30, 0x1f ;  /* 0x00001f1e45437589 */ /* 0x00002400000e0000 */
.L_x_4297:
[----:B0-----:R-:W-:-:S07]  /*1e90*/  IMAD R16, R51, R67, R16 ;  /* 0x0000004333107224 */ /* 0x001fce00078e0210 */
.L_x_4243:
[----:B------:R-:W-:-:S13]  /*1ea0*/  ISETP.GE.AND P3, PT, R17, 0xd, PT ;  /* 0x0000000d1100780c */ /* 0x000fda0003f66270 */
[----:B------:R-:W-:Y:S05]  /*1eb0*/  @!P3 BRA `(.L_x_4245) ;  /* 0x000000000010b947 */ /* 0x000fea0003800000 */
[----:B------:R-:W-:-:S03]  /*1ec0*/  UMOV UR5, 0xffffffff ;  /* 0xffffffff00057882 */ /* 0x000fc60000000000 */
[----:B------:R-:W-:Y:S05]  /*1ed0*/  BRA.DIV UR5, `(.L_x_4246) ;  /* 0x0000001205d47947 */ /* 0x000fea000b800000 */
[----:B------:R0:W0:Y:S02]  /*1ee0*/  SHFL.IDX PT, R67, R69, R29, 0x1f ;  /* 0x00001f1d45437589 */ /* 0x00002400000e0000 */
.L_x_4300:
[----:B0-----:R-:W-:-:S07]  /*1ef0*/  IMAD R16, R50, R67, R16 ;  /* 0x0000004332107224 */ /* 0x001fce00078e0210 */
.L_x_4245:
[----:B------:R-:W-:-:S13]  /*1f00*/  ISETP.GE.AND P3, PT, R17, 0xe, PT ;  /* 0x0000000e1100780c */ /* 0x000fda0003f66270 */
[----:B------:R-:W-:Y:S05]  /*1f10*/  @!P3 BRA `(.L_x_4247) ;  /* 0x000000000010b947 */ /* 0x000fea0003800000 */
[----:B------:R-:W-:-:S03]  /*1f20*/  UMOV UR5, 0xffffffff ;  /* 0xffffffff00057882 */ /* 0x000fc60000000000 */
[----:B------:R-:W-:Y:S05]  /*1f30*/  BRA.DIV UR5, `(.L_x_4248) ;  /* 0x0000001205e07947 */ /* 0x000fea000b800000 */
[----:B------:R0:W0:Y:S02]  /*1f40*/  SHFL.IDX PT, R67, R69, R28, 0x1f ;  /* 0x00001f1c45437589 */ /* 0x00002400000e0000 */
.L_x_4303:
[----:B0-----:R-:W-:-:S07]  /*1f50*/  IMAD R16, R49, R67, R16 ;  /* 0x0000004331107224 */ /* 0x001fce00078e0210 */
.L_x_4247:
[----:B------:R-:W-:-:S13]  /*1f60*/  ISETP.GE.AND P3, PT, R17, 0xf, PT ;  /* 0x0000000f1100780c */ /* 0x000fda0003f66270 */
[----:B------:R-:W-:Y:S05]  /*1f70*/  @!P3 BRA `(.L_x_4249) ;  /* 0x000000000010b947 */ /* 0x000fea0003800000 */
[----:B------:R-:W-:-:S03]  /*1f80*/  UMOV UR5, 0xffffffff ;  /* 0xffffffff00057882 */ /* 0x000fc60000000000 */
[----:B------:R-:W-:Y:S05]  /*1f90*/  BRA.DIV UR5, `(.L_x_4250) ;  /* 0x0000001205ec7947 */ /* 0x000fea000b800000 */
[----:B------:R0:W0:Y:S02]  /*1fa0*/  SHFL.IDX PT, R67, R69, R27, 0x1f ;  /* 0x00001f1b45437589 */ /* 0x00002400000e0000 */
.L_x_4306:
[----:B0-----:R-:W-:-:S07]  /*1fb0*/  IMAD R16, R48, R67, R16 ;  /* 0x0000004330107224 */ /* 0x001fce00078e0210 */
.L_x_4249:
[----:B------:R-:W-:-:S13]  /*1fc0*/  ISETP.GE.AND P3, PT, R17, 0x10, PT ;  /* 0x000000101100780c */ /* 0x000fda0003f66270 */
[----:B------:R-:W-:Y:S05]  /*1fd0*/  @!P3 BRA `(.L_x_4251) ;  /* 0x00000004001cb947 */ /* 0x000fea0003800000 */
[----:B------:R-:W-:-:S03]  /*1fe0*/  UMOV UR5, 0xffffffff ;  /* 0xffffffff00057882 */ /* 0x000fc60000000000 */
[----:B------:R-:W-:Y:S05]  /*1ff0*/  BRA.DIV UR5, `(.L_x_4252) ;  /* 0x0000001205f87947 */ /* 0x000fea000b800000 */
[----:B------:R0:W0:Y:S02]  /*2000*/  SHFL.IDX PT, R67, R69, R26, 0x1f ;  /* 0x00001f1a45437589 */ /* 0x00002400000e0000 */
.L_x_4309:
[----:B0-----:R-:W-:Y:S01]  /*2010*/  IMAD R16, R47, R67, R16 ;  /* 0x000000432f107224 */ /* 0x001fe200078e0210 */
[----:B------:R-:W-:Y:S06]  /*2020*/  BRA `(.L_x_4251) ;  /* 0x0000000400087947 */ /* 0x000fec0003800000 */
.L_x_4220:
        /* <DEDUP_REMOVED lines=66> */
.L_x_4251:
        /* <DEDUP_REMOVED lines=17> */
.L_x_4219:
[----:B------:R-:W-:Y:S05]  /*2560*/  @!P0 BRA `(.L_x_4254) ;  /* 0xffffffec00ac8947 */ /* 0x000fea000383ffff */
[----:B------:R-:W-:Y:S05]  /*2570*/  BSYNC.RECONVERGENT B0 ;  /* 0x0000000000007941 */ /* 0x000fea0003800200 */
.L_x_4218:
        /* <DEDUP_REMOVED lines=14> */
[C---:B-----5:R-:W-:Y:S02]  /*2660*/  LOP3.LUT R49, R50.reuse, 0x3, RZ, 0xc0, !PT ;  /* 0x0000000332317812 */ /* 0x060fe400078ec0ff */
[----:B------:R-:W-:Y:S02]  /*2670*/  ISETP.GE.U32.AND P1, PT, R50, 0x3, PT ;  /* 0x000000033200780c */ /* 0x000fe40003f26070 */
[----:B------:R-:W-:-:S13]  /*2680*/  ISETP.NE.AND P0, PT, R49, 0x3, PT ;  /* 0x000000033100780c */ /* 0x000fda0003f05270 */
[----:B------:R-:W-:Y:S05]  /*2690*/  @!P0 BRA `(.L_x_4258) ;  /* 0x0000000000808947 */ /* 0x000fea0003800000 */
[----:B------:R-:W0:Y:S01]  /*26a0*/  S2UR UR10, SR_CgaCtaId ;  /* 0x00000000000a79c3 */ /* 0x000e220000008800 */
[----:B------:R-:W-:Y:S01]  /*26b0*/  UMOV UR5, 0x400 ;  /* 0x0000040000057882 */ /* 0x000fe20000000000 */
[----:B------:R-:W-:Y:S01]  /*26c0*/  MOV R47, UR4 ;  /* 0x00000004002f7c02 */ /* 0x000fe20008000f00 */
[----:B------:R-:W-:Y:S01]  /*26d0*/  UIADD3 UR5, UPT, UPT, UR5, 0xc80, URZ ;  /* 0x00000c8005057890 */ /* 0x000fe2000fffe0ff */
[----:B------:R-:W-:Y:S01]  /*26e0*/  LOP3.LUT P0, RZ, R50, 0x3, RZ, 0xc0, !PT ;  /* 0x0000000332ff7812 */ /* 0x000fe2000780c0ff */
        /* <DEDUP_REMOVED lines=11> */
[----:B------:R-:W-:Y:S01]  /*27a0*/  ISETP.NE.AND P0, PT, R49, 0x1, PT ;  /* 0x000000013100780c */ /* 0x000fe20003f05270 */
        /* <DEDUP_REMOVED lines=15> */
.L_x_4258:
[----:B------:R-:W-:Y:S05]  /*28a0*/  BSYNC.RECONVERGENT B0 ;  /* 0x0000000000007941 */ /* 0x000fea0003800200 */
.L_x_4257:
[----:B------:R-:W-:Y:S04]  /*28b0*/  BSSY.RECONVERGENT B0, `(.L_x_4259) ;  /* 0x0000026000007945 */ /* 0x000fe80003800200 */
[----:B------:R-:W-:Y:S05]  /*28c0*/  @!P1 BRA `(.L_x_4260) ;  /* 0x0000000000909947 */ /* 0x000fea0003800000 */
[----:B0-----:R-:W0:Y:S01]  /*28d0*/  S2R R17, SR_CgaCtaId ;  /* 0x0000000000117919 */ /* 0x001e220000008800 */
[----:B------:R-:W-:-:S05]  /*28e0*/  MOV R16, 0x400 ;  /* 0x0000040000107802 */ /* 0x000fca0000000f00 */
[----:B------:R-:W-:-:S05]  /*28f0*/  VIADD R16, R16, 0xc80 ;  /* 0x00000c8010107836 */ /* 0x000fca0000000000 */
[----:B0-----:R-:W-:-:S07]  /*2900*/  LEA R60, R17, R16, 0x18 ;  /* 0x00000010113c7211 */ /* 0x001fce00078ec0ff */
.L_x_4261:
        /* <DEDUP_REMOVED lines=32> */
.L_x_4260:
[----:B------:R-:W-:Y:S05]  /*2b10*/  BSYNC.RECONVERGENT B0 ;  /* 0x0000000000007941 */ /* 0x000fea0003800200 */
.L_x_4259:
[----:B------:R-:W5:Y:S02]  /*2b20*/  LDCU UR5, c[0x0][0x374] ;  /* 0x00006e80ff0577ac */ /* 0x000f640008000800 */
[----:B-----5:R-:W-:Y:S02]  /*2b30*/  UIADD3 UR4, UPT, UPT, UR5, UR4, URZ ;  /* 0x0000000405047290 */ /* 0x020fe4000fffe0ff */
[----:B------:R-:W-:-:S04]  /*2b40*/  USHF.L.U32 UR5, UR5, 0x2, URZ ;  /* 0x0000000205057899 */ /* 0x000fc800080006ff */
[----:B------:R-:W-:-:S09]  /*2b50*/  UISETP.GE.U32.AND UP0, UPT, UR4, UR5, UPT ;  /* 0x000000050400728c */ /* 0x000fd2000bf06070 */
[----:B------:R-:W-:Y:S05]  /*2b60*/  BRA.U !UP0, `(.L_x_4262) ;  /* 0xffffffe108ac7547 */ /* 0x000fea000b83ffff */
[----:B------:R-:W-:Y:S05]  /*2b70*/  EXIT ;  /* 0x000000000000794d */ /* 0x000fea0003800000 */
.L_x_4222:
[----:B------:R-:W-:Y:S01]  /*2b80*/  IMAD.MOV.U32 R67, RZ, RZ, 0x1f ;  /* 0x0000001fff437424 */ /* 0x000fe200078e00ff */
[----:B------:R-:W-:Y:S01]  /*2b90*/  MOV R66, R25 ;  /* 0x0000001900427202 */ /* 0x000fe20000000f00 */
[----:B------:R-:W-:-:S07]  /*2ba0*/  IMAD.MOV.U32 R68, RZ, RZ, -0x1 ;  /* 0xffffffffff447424 */ /* 0x000fce00078e00ff */
[----:B01----:R-:W-:Y:S05]  /*2bb0*/  WARPSYNC.COLLECTIVE R68, `(.L_x_4263) ;  /* 0x0000000044087348 */ /* 0x003fea0003c00000 */
[----:B------:R2:W3:Y:S02]  /*2bc0*/  SHFL.IDX P3, R67, R69, R66, R67 ;  /* 0x0000004245437389 */ /* 0x0004e40000060043 */
[----:B0123--:R-:W-:Y:S05]  /*2bd0*/  ENDCOLLECTIVE ;  /* 0x000000000000791b */ /* 0x00ffea0003800000 */
.L_x_4263:
[----:B------:R-:W-:Y:S01]  /*2be0*/  IMAD.MOV.U32 R16, RZ, RZ, R67 ;  /* 0x000000ffff107224 */ /* 0x000fe200078e0043 */
[----:B------:R-:W-:Y:S06]  /*2bf0*/  BRA `(.L_x_4264) ;  /* 0xffffffec009c7947 */ /* 0x000fec000383ffff */
.L_x_4224:
[----:B------:R-:W-:Y:S01]  /*2c00*/  BSSY B1, `(.L_x_4265) ;  /* 0x0000007000017945 */ /* 0x000fe20003800000 */
[----:B------:R-:W-:Y:S01]  /*2c10*/  MOV R66, R40 ;  /* 0x0000002800427202 */ /* 0x000fe20000000f00 */
[----:B------:R-:W-:Y:S02]  /*2c20*/  IMAD.MOV.U32 R67, RZ, RZ, 0x1f ;  /* 0x0000001fff437424 */ /* 0x000fe400078e00ff */
[----:B------:R-:W-:-:S07]  /*2c30*/  IMAD.MOV.U32 R68, RZ, RZ, -0x1 ;  /* 0xffffffffff447424 */ /* 0x000fce00078e00ff */
[----:B012---:R-:W-:Y:S05]  /*2c40*/  WARPSYNC.COLLECTIVE R68, `(.L_x_4266) ;  /* 0x0000000044087348 */ /* 0x007fea0003c00000 */
[----:B------:R3:W4:Y:S02]  /*2c50*/  SHFL.IDX P3, R67, R69, R66, R67 ;  /* 0x0000004245437389 */ /* 0x0007240000060043 */
[----:B01234-:R-:W-:Y:S05]  /*2c60*/  ENDCOLLECTIVE ;  /* 0x000000000000791b */ /* 0x01ffea0003800000 */
.L_x_4266:
[----:B------:R-:W-:Y:S05]  /*2c70*/  BSYNC B1 ;  /* 0x0000000000017941 */ /* 0x000fea0003800000 */
.L_x_4265:
[----:B------:R-:W-:Y:S05]  /*2c80*/  BRA `(.L_x_4267) ;  /* 0xffffffec00907947 */ /* 0x000fea000383ffff */
.L_x_4226:
[----:B------:R-:W-:Y:S01]  /*2c90*/  HFMA2 R67, -RZ, RZ, 0, 1.847743988037109375e-06 ;  /* 0x0000001fff437431 */ /* 0x000fe200000001ff */
[----:B------:R-:W-:Y:S01]  /*2ca0*/  BSSY B1, `(.L_x_4268) ;  /* 0x0000006000017945 */ /* 0x000fe20003800000 */
[----:B------:R-:W-:Y:S02]  /*2cb0*/  IMAD.MOV.U32 R66, RZ, RZ, R39 ;  /* 0x000000ffff427224 */ /* 0x000fe400078e0027 */
[----:B------:R-:W-:-:S07]  /*2cc0*/  IMAD.MOV.U32 R68, RZ, RZ, -0x1 ;  /* 0xffffffffff447424 */ /* 0x000fce00078e00ff */
[----:B0123--:R-:W-:Y:S05]  /*2cd0*/  WARPSYNC.COLLECTIVE R68, `(.L_x_4269) ;  /* 0x0000000044087348 */ /* 0x00ffea0003c00000 */
[----:B------:R4:W0:Y:S02]  /*2ce0*/  SHFL.IDX P3, R67, R69, R66, R67 ;  /* 0x0000004245437389 */ /* 0x0008240000060043 */
[----:B01234-:R-:W-:Y:S05]  /*2cf0*/  ENDCOLLECTIVE ;  /* 0x000000000000791b */ /* 0x01ffea0003800000 */
.L_x_4269:
[----:B------:R-:W-:Y:S05]  /*2d00*/  BSYNC B1 ;  /* 0x0000000000017941 */ /* 0x000fea0003800000 */
.L_x_4268:
[----:B------:R-:W-:Y:S05]  /*2d10*/  BRA `(.L_x_4270) ;  /* 0xffffffec00847947 */ /* 0x000fea000383ffff */
.L_x_4228:
[----:B------:R-:W-:Y:S01]  /*2d20*/  BSSY B1, `(.L_x_4271) ;  /* 0x0000007000017945 */ /* 0x000fe20003800000 */
[----:B------:R-:W-:Y:S01]  /*2d30*/  IMAD.MOV.U32 R66, RZ, RZ, R38 ;  /* 0x000000ffff427224 */ /* 0x000fe200078e0026 */
[----:B------:R-:W-:Y:S01]  /*2d40*/  MOV R68, 0xffffffff ;  /* 0xffffffff00447802 */ /* 0x000fe20000000f00 */
[----:B------:R-:W-:-:S07]  /*2d50*/  IMAD.MOV.U32 R67, RZ, RZ, 0x1f ;  /* 0x0000001fff437424 */ /* 0x000fce00078e00ff */
[----:B01234-:R-:W-:Y:S05]  /*2d60*/  WARPSYNC.COLLECTIVE R68, `(.L_x_4272) ;  /* 0x0000000044087348 */ /* 0x01ffea0003c00000 */
[----:B------:R0:W0:Y:S02]  /*2d70*/  SHFL.IDX P3, R67, R69, R66, R67 ;  /* 0x0000004245437389 */ /* 0x0000240000060043 */
[----:B01234-:R-:W-:Y:S05]  /*2d80*/  ENDCOLLECTIVE ;  /* 0x000000000000791b */ /* 0x01ffea0003800000 */
.L_x_4272:
[----:B------:R-:W-:Y:S05]  /*2d90*/  BSYNC B1 ;  /* 0x0000000000017941 */ /* 0x000fea0003800000 */
.L_x_4271:
[----:B------:R-:W-:Y:S05]  /*2da0*/  BRA `(.L_x_4273) ;  /* 0xffffffec00787947 */ /* 0x000fea000383ffff */
.L_x_4230:
[----:B------:R-:W-:Y:S01]  /*2db0*/  BSSY B1, `(.L_x_4274) ;  /* 0x0000007000017945 */ /* 0x000fe20003800000 */
[----:B------:R-:W-:Y:S02]  /*2dc0*/  IMAD.MOV.U32 R66, RZ, RZ, R37 ;  /* 0x000000ffff427224 */ /* 0x000fe400078e0025 */
[----:B------:R-:W-:Y:S02]  /*2dd0*/  IMAD.MOV.U32 R67, RZ, RZ, 0x1f ;  /* 0x0000001fff437424 */ /* 0x000fe400078e00ff */
[----:B------:R-:W-:-:S07]  /*2de0*/  IMAD.MOV.U32 R68, RZ, RZ, -0x1 ;  /* 0xffffffffff447424 */ /* 0x000fce00078e00ff */
[----:B01234-:R-:W-:Y:S05]  /*2df0*/  WARPSYNC.COLLECTIVE R68, `(.L_x_4275) ;  /* 0x0000000044087348 */ /* 0x01ffea0003c00000 */
[----:B------:R0:W0:Y:S02]  /*2e00*/  SHFL.IDX P3, R67, R69, R66, R67 ;  /* 0x0000004245437389 */ /* 0x0000240000060043 */
[----:B01234-:R-:W-:Y:S05]  /*2e10*/  ENDCOLLECTIVE ;  /* 0x000000000000791b */ /* 0x01ffea0003800000 */
.L_x_4275:
[----:B------:R-:W-:Y:S05]  /*2e20*/  BSYNC B1 ;  /* 0x0000000000017941 */ /* 0x000fea0003800000 */
.L_x_4274:
[----:B------:R-:W-:Y:S05]  /*2e30*/  BRA `(.L_x_4276) ;  /* 0xffffffec006c7947 */ /* 0x000fea000383ffff */
.L_x_4232:
[----:B------:R-:W-:Y:S01]  /*2e40*/  BSSY B1, `(.L_x_4277) ;  /* 0x0000007000017945 */ /* 0x000fe20003800000 */
[----:B------:R-:W-:Y:S01]  /*2e50*/  MOV R66, R36 ;  /* 0x0000002400427202 */ /* 0x000fe20000000f00 */
[----:B------:R-:W-:Y:S02]  /*2e60*/  IMAD.MOV.U32 R67, RZ, RZ, 0x1f ;  /* 0x0000001fff437424 */ /* 0x000fe400078e00ff */
[----:B------:R-:W-:-:S07]  /*2e70*/  IMAD.MOV.U32 R68, RZ, RZ, -0x1 ;  /* 0xffffffffff447424 */ /* 0x000fce00078e00ff */
[----:B01234-:R-:W-:Y:S05]  /*2e80*/  WARPSYNC.COLLECTIVE R68, `(.L_x_4278) ;  /* 0x0000000044087348 */ /* 0x01ffea0003c00000 */
[----:B------:R0:W0:Y:S02]  /*2e90*/  SHFL.IDX P3, R67, R69, R66, R67 ;  /* 0x0000004245437389 */ /* 0x0000240000060043 */
[----:B01234-:R-:W-:Y:S05]  /*2ea0*/  ENDCOLLECTIVE ;  /* 0x000000000000791b */ /* 0x01ffea0003800000 */
.L_x_4278:
[----:B------:R-:W-:Y:S05]  /*2eb0*/  BSYNC B1 ;  /* 0x0000000000017941 */ /* 0x000fea0003800000 */
.L_x_4277:
[----:B------:R-:W-:Y:S05]  /*2ec0*/  BRA `(.L_x_4279) ;  /* 0xffffffec00607947 */ /* 0x000fea000383ffff */
.L_x_4234:
[----:B------:R-:W-:Y:S01]  /*2ed0*/  HFMA2 R67, -RZ, RZ, 0, 1.847743988037109375e-06 ;  /* 0x0000001fff437431 */ /* 0x000fe200000001ff */
[----:B------:R-:W-:Y:S01]  /*2ee0*/  BSSY B1, `(.L_x_4280) ;  /* 0x0000006000017945 */ /* 0x000fe20003800000 */
[----:B------:R-:W-:Y:S02]  /*2ef0*/  IMAD.MOV.U32 R66, RZ, RZ, R35 ;  /* 0x000000ffff427224 */ /* 0x000fe400078e0023 */
[----:B------:R-:W-:-:S07]  /*2f00*/  IMAD.MOV.U32 R68, RZ, RZ, -0x1 ;  /* 0xffffffffff447424 */ /* 0x000fce00078e00ff */
[----:B01234-:R-:W-:Y:S05]  /*2f10*/  WARPSYNC.COLLECTIVE R68, `(.L_x_4281) ;  /* 0x0000000044087348 */ /* 0x01ffea0003c00000 */
[----:B------:R0:W0:Y:S02]  /*2f20*/  SHFL.IDX P3, R67, R69, R66, R67 ;  /* 0x0000004245437389 */ /* 0x0000240000060043 */
[----:B01234-:R-:W-:Y:S05]  /*2f30*/  ENDCOLLECTIVE ;  /* 0x000000000000791b */ /* 0x01ffea0003800000 */
.L_x_4281:
[----:B------:R-:W-:Y:S05]  /*2f40*/  BSYNC B1 ;  /* 0x0000000000017941 */ /* 0x000fea0003800000 */
.L_x_4280:
[----:B------:R-:W-:Y:S05]  /*2f50*/  BRA `(.L_x_4282) ;  /* 0xffffffec00547947 */ /* 0x000fea000383ffff */
.L_x_4236:
[----:B------:R-:W-:Y:S01]  /*2f60*/  BSSY B1, `(.L_x_4283) ;  /* 0x0000007000017945 */ /* 0x000fe20003800000 */
[----:B------:R-:W-:Y:S01]  /*2f70*/  IMAD.MOV.U32 R66, RZ, RZ, R34 ;  /* 0x000000ffff427224 */ /* 0x000fe200078e0022 */
[----:B------:R-:W-:Y:S01]  /*2f80*/  MOV R68, 0xffffffff ;  /* 0xffffffff00447802 */ /* 0x000fe20000000f00 */
[----:B------:R-:W-:-:S07]  /*2f90*/  IMAD.MOV.U32 R67, RZ, RZ, 0x1f ;  /* 0x0000001fff437424 */ /* 0x000fce00078e00ff */
[----:B01234-:R-:W-:Y:S05]  /*2fa0*/  WARPSYNC.COLLECTIVE R68, `(.L_x_4284) ;  /* 0x0000000044087348 */ /* 0x01ffea0003c00000 */
[----:B------:R0:W0:Y:S02]  /*2fb0*/  SHFL.IDX P3, R67, R69, R66, R67 ;  /* 0x0000004245437389 */ /* 0x0000240000060043 */
[----:B01234-:R-:W-:Y:S05]  /*2fc0*/  ENDCOLLECTIVE ;  /* 0x000000000000791b */ /* 0x01ffea0003800000 */
.L_x_4284:
[----:B------:R-:W-:Y:S05]  /*2fd0*/  BSYNC B1 ;  /* 0x0000000000017941 */ /* 0x000fea0003800000 */
.L_x_4283:
[----:B------:R-:W-:Y:S05]  /*2fe0*/  BRA `(.L_x_4285) ;  /* 0xffffffec00487947 */ /* 0x000fea000383ffff */
.L_x_4238:
[----:B------:R-:W-:Y:S01]  /*2ff0*/  BSSY B1, `(.L_x_4286) ;  /* 0x0000007000017945 */ /* 0x000fe20003800000 */
[----:B------:R-:W-:Y:S02]  /*3000*/  IMAD.MOV.U32 R66, RZ, RZ, R33 ;  /* 0x000000ffff427224 */ /* 0x000fe400078e0021 */
[----:B------:R-:W-:Y:S02]  /*3010*/  IMAD.MOV.U32 R67, RZ, RZ, 0x1f ;  /* 0x0000001fff437424 */ /* 0x000fe400078e00ff */
[----:B------:R-:W-:-:S07]  /*3020*/  IMAD.MOV.U32 R68, RZ, RZ, -0x1 ;  /* 0xffffffffff447424 */ /* 0x000fce00078e00ff */
[----:B01234-:R-:W-:Y:S05]  /*3030*/  WARPSYNC.COLLECTIVE R68, `(.L_x_4287) ;  /* 0x0000000044087348 */ /* 0x01ffea0003c00000 */
[----:B------:R0:W0:Y:S02]  /*3040*/  SHFL.IDX P3, R67, R69, R66, R67 ;  /* 0x0000004245437389 */ /* 0x0000240000060043 */
[----:B01234-:R-:W-:Y:S05]  /*3050*/  ENDCOLLECTIVE ;  /* 0x000000000000791b */ /* 0x01ffea0003800000 */
.L_x_4287:
[----:B------:R-:W-:Y:S05]  /*3060*/  BSYNC B1 ;  /* 0x0000000000017941 */ /* 0x000fea0003800000 */
.L_x_4286:
[----:B------:R-:W-:Y:S05]  /*3070*/  BRA `(.L_x_4288) ;  /* 0xffffffec003c7947 */ /* 0x000fea000383ffff */
.L_x_4240:
[----:B------:R-:W-:Y:S01]  /*3080*/  BSSY B1, `(.L_x_4289) ;  /* 0x0000007000017945 */ /* 0x000fe20003800000 */
[----:B------:R-:W-:Y:S01]  /*3090*/  MOV R66, R32 ;  /* 0x0000002000427202 */ /* 0x000fe20000000f00 */
[----:B------:R-:W-:Y:S02]  /*30a0*/  IMAD.MOV.U32 R67, RZ, RZ, 0x1f ;  /* 0x0000001fff437424 */ /* 0x000fe400078e00ff */
[----:B------:R-:W-:-:S07]  /*30b0*/  IMAD.MOV.U32 R68, RZ, RZ, -0x1 ;  /* 0xffffffffff447424 */ /* 0x000fce00078e00ff */
[----:B01234-:R-:W-:Y:S05]  /*30c0*/  WARPSYNC.COLLECTIVE R68, `(.L_x_4290) ;  /* 0x0000000044087348 */ /* 0x01ffea0003c00000 */
[----:B------:R0:W0:Y:S02]  /*30d0*/  SHFL.IDX P3, R67, R69, R66, R67 ;  /* 0x0000004245437389 */ /* 0x0000240000060043 */
[----:B01234-:R-:W-:Y:S05]  /*30e0*/  ENDCOLLECTIVE ;  /* 0x000000000000791b */ /* 0x01ffea0003800000 */
.L_x_4290:
[----:B------:R-:W-:Y:S05]  /*30f0*/  BSYNC B1 ;  /* 0x0000000000017941 */ /* 0x000fea0003800000 */
.L_x_4289:
[----:B------:R-:W-:Y:S05]  /*3100*/  BRA `(.L_x_4291) ;  /* 0xffffffec00307947 */ /* 0x000fea000383ffff */
.L_x_4242:
[----:B------:R-:W-:Y:S01]  /*3110*/  HFMA2 R67, -RZ, RZ, 0, 1.847743988037109375e-06 ;  /* 0x0000001fff437431 */ /* 0x000fe200000001ff */
[----:B------:R-:W-:Y:S01]  /*3120*/  BSSY B1, `(.L_x_4292) ;  /* 0x0000006000017945 */ /* 0x000fe20003800000 */
[----:B------:R-:W-:Y:S02]  /*3130*/  IMAD.MOV.U32 R66, RZ, RZ, R31 ;  /* 0x000000ffff427224 */ /* 0x000fe400078e001f */
[----:B------:R-:W-:-:S07]  /*3140*/  IMAD.MOV.U32 R68, RZ, RZ, -0x1 ;  /* 0xffffffffff447424 */ /* 0x000fce00078e00ff */
[----:B01234-:R-:W-:Y:S05]  /*3150*/  WARPSYNC.COLLECTIVE R68, `(.L_x_4293) ;  /* 0x0000000044087348 */ /* 0x01ffea0003c00000 */
[----:B------:R0:W0:Y:S02]  /*3160*/  SHFL.IDX P3, R67, R69, R66, R67 ;  /* 0x0000004245437389 */ /* 0x0000240000060043 */
[----:B01234-:R-:W-:Y:S05]  /*3170*/  ENDCOLLECTIVE ;  /* 0x000000000000791b */ /* 0x01ffea0003800000 */
.L_x_4293:
[----:B------:R-:W-:Y:S05]  /*3180*/  BSYNC B1 ;  /* 0x0000000000017941 */ /* 0x000fea0003800000 */
.L_x_4292:
[----:B------:R-:W-:Y:S05]  /*3190*/  BRA `(.L_x_4294) ;  /* 0xffffffec00247947 */ /* 0x000fea000383ffff */
.L_x_4244:
[----:B------:R-:W-:Y:S01]  /*31a0*/  BSSY B1, `(.L_x_4295) ;  /* 0x0000007000017945 */ /* 0x000fe20003800000 */
[----:B------:R-:W-:Y:S01]  /*31b0*/  IMAD.MOV.U32 R66, RZ, RZ, R30 ;  /* 0x000000ffff427224 */ /* 0x000fe200078e001e */
[----:B------:R-:W-:Y:S01]  /*31c0*/  MOV R68, 0xffffffff ;  /* 0xffffffff00447802 */ /* 0x000fe20000000f00 */
[----:B------:R-:W-:-:S07]  /*31d0*/  IMAD.MOV.U32 R67, RZ, RZ, 0x1f ;  /* 0x0000001fff437424 */ /* 0x000fce00078e00ff */
[----:B01234-:R-:W-:Y:S05]  /*31e0*/  WARPSYNC.COLLECTIVE R68, `(.L_x_4296) ;  /* 0x0000000044087348 */ /* 0x01ffea0003c00000 */
[----:B------:R0:W0:Y:S02]  /*31f0*/  SHFL.IDX P3, R67, R69, R66, R67 ;  /* 0x0000004245437389 */ /* 0x0000240000060043 */
[----:B01234-:R-:W-:Y:S05]  /*3200*/  ENDCOLLECTIVE ;  /* 0x000000000000791b */ /* 0x01ffea0003800000 */
.L_x_4296:
[----:B------:R-:W-:Y:S05]  /*3210*/  BSYNC B1 ;  /* 0x0000000000017941 */ /* 0x000fea0003800000 */
.L_x_4295:
[----:B------:R-:W-:Y:S05]  /*3220*/  BRA `(.L_x_4297) ;  /* 0xffffffec00187947 */ /* 0x000fea000383ffff */
.L_x_4246:
[----:B------:R-:W-:Y:S01]  /*3230*/  BSSY B1, `(.L_x_4298) ;  /* 0x0000007000017945 */ /* 0x000fe20003800000 */
[----:B------:R-:W-:Y:S02]  /*3240*/  IMAD.MOV.U32 R66, RZ, RZ, R29 ;  /* 0x000000ffff427224 */ /* 0x000fe400078e001d */
[----:B------:R-:W-:Y:S02]  /*3250*/  IMAD.MOV.U32 R67, RZ, RZ, 0x1f ;  /* 0x0000001fff437424 */ /* 0x000fe400078e00ff */
[----:B------:R-:W-:-:S07]  /*3260*/  IMAD.MOV.U32 R68, RZ, RZ, -0x1 ;  /* 0xffffffffff447424 */ /* 0x000fce00078e00ff */
[----:B01234-:R-:W-:Y:S05]  /*3270*/  WARPSYNC.COLLECTIVE R68, `(.L_x_4299) ;  /* 0x0000000044087348 */ /* 0x01ffea0003c00000 */
[----:B------:R0:W0:Y:S02]  /*3280*/  SHFL.IDX P3, R67, R69, R66, R67 ;  /* 0x0000004245437389 */ /* 0x0000240000060043 */
[----:B01234-:R-:W-:Y:S05]  /*3290*/  ENDCOLLECTIVE ;  /* 0x000000000000791b */ /* 0x01ffea0003800000 */
.L_x_4299:
[----:B------:R-:W-:Y:S05]  /*32a0*/  BSYNC B1 ;  /* 0x0000000000017941 */ /* 0x000fea0003800000 */
.L_x_4298:
[----:B------:R-:W-:Y:S05]  /*32b0*/  BRA `(.L_x_4300) ;  /* 0xffffffec000c7947 */ /* 0x000fea000383ffff */
.L_x_4248:
[----:B------:R-:W-:Y:S01]  /*32c0*/  BSSY B1, `(.L_x_4301) ;  /* 0x0000007000017945 */ /* 0x000fe20003800000 */
[----:B------:R-:W-:Y:S01]  /*32d0*/  MOV R66, R28 ;  /* 0x0000001c00427202 */ /* 0x000fe20000000f00 */
[----:B------:R-:W-:Y:S02]  /*32e0*/  IMAD.MOV.U32 R67, RZ, RZ, 0x1f ;  /* 0x0000001fff437424 */ /* 0x000fe400078e00ff */
[----:B------:R-:W-:-:S07]  /*32f0*/  IMAD.MOV.U32 R68, RZ, RZ, -0x1 ;  /* 0xffffffffff447424 */ /* 0x000fce00078e00ff */
[----:B01234-:R-:W-:Y:S05]  /*3300*/  WARPSYNC.COLLECTIVE R68, `(.L_x_4302) ;  /* 0x0000000044087348 */ /* 0x01ffea0003c00000 */
[----:B------:R0:W0:Y:S02]  /*3310*/  SHFL.IDX P3, R67, R69, R66, R67 ;  /* 0x0000004245437389 */ /* 0x0000240000060043 */
[----:B01234-:R-:W-:Y:S05]  /*3320*/  ENDCOLLECTIVE ;  /* 0x000000000000791b */ /* 0x01ffea0003800000 */
.L_x_4302:
[----:B------:R-:W-:Y:S05]  /*3330*/  BSYNC B1 ;  /* 0x0000000000017941 */ /* 0x000fea0003800000 */
.L_x_4301:
[----:B------:R-:W-:Y:S05]  /*3340*/  BRA `(.L_x_4303) ;  /* 0xffffffec00007947 */ /* 0x000fea000383ffff */
.L_x_4250:
[----:B------:R-:W-:Y:S01]  /*3350*/  HFMA2 R67, -RZ, RZ, 0, 1.847743988037109375e-06 ;  /* 0x0000001fff437431 */ /* 0x000fe200000001ff */
[----:B------:R-:W-:Y:S01]  /*3360*/  BSSY B1, `(.L_x_4304) ;  /* 0x0000006000017945 */ /* 0x000fe20003800000 */
[----:B------:R-:W-:Y:S02]  /*3370*/  IMAD.MOV.U32 R66, RZ, RZ, R27 ;  /* 0x000000ffff427224 */ /* 0x000fe400078e001b */
[----:B------:R-:W-:-:S07]  /*3380*/  IMAD.MOV.U32 R68, RZ, RZ, -0x1 ;  /* 0xffffffffff447424 */ /* 0x000fce00078e00ff */
[----:B01234-:R-:W-:Y:S05]  /*3390*/  WARPSYNC.COLLECTIVE R68, `(.L_x_4305) ;  /* 0x0000000044087348 */ /* 0x01ffea0003c00000 */
[----:B------:R0:W0:Y:S02]  /*33a0*/  SHFL.IDX P3, R67, R69, R66, R67 ;  /* 0x0000004245437389 */ /* 0x0000240000060043 */
[----:B01234-:R-:W-:Y:S05]  /*33b0*/  ENDCOLLECTIVE ;  /* 0x000000000000791b */ /* 0x01ffea0003800000 */
.L_x_4305:
[----:B------:R-:W-:Y:S05]  /*33c0*/  BSYNC B1 ;  /* 0x0000000000017941 */ /* 0x000fea0003800000 */
.L_x_4304:
[----:B------:R-:W-:Y:S05]  /*33d0*/  BRA `(.L_x_4306) ;  /* 0xffffffe800f47947 */ /* 0x000fea000383ffff */
.L_x_4252:
[----:B------:R-:W-:Y:S01]  /*33e0*/  BSSY B1, `(.L_x_4307) ;  /* 0x0000007000017945 */ /* 0x000fe20003800000 */
[----:B------:R-:W-:Y:S01]  /*33f0*/  IMAD.MOV.U32 R66, RZ, RZ, R26 ;  /* 0x000000ffff427224 */ /* 0x000fe200078e001a */
[----:B------:R-:W-:Y:S01]  /*3400*/  MOV R68, 0xffffffff ;  /* 0xffffffff00447802 */ /* 0x000fe20000000f00 */
[----:B------:R-:W-:-:S07]  /*3410*/  IMAD.MOV.U32 R67, RZ, RZ, 0x1f ;  /* 0x0000001fff437424 */ /* 0x000fce00078e00ff */
[----:B01234-:R-:W-:Y:S05]  /*3420*/  WARPSYNC.COLLECTIVE R68, `(.L_x_4308) ;  /* 0x0000000044087348 */ /* 0x01ffea0003c00000 */
[----:B------:R0:W0:Y:S02]  /*3430*/  SHFL.IDX P3, R67, R69, R66, R67 ;  /* 0x0000004245437389 */ /* 0x0000240000060043 */
[----:B01234-:R-:W-:Y:S05]  /*3440*/  ENDCOLLECTIVE ;  /* 0x000000000000791b */ /* 0x01ffea0003800000 */
.L_x_4308:
[----:B------:R-:W-:Y:S05]  /*3450*/  BSYNC B1 ;  /* 0x0000000000017941 */ /* 0x000fea0003800000 */
.L_x_4307:
[----:B------:R-:W-:Y:S05]  /*3460*/  BRA `(.L_x_4309) ;  /* 0xffffffe800e87947 */ /* 0x000fea000383ffff */
        .weak           $__internal_133_$__cuda_sm20_div_s16
        .type           $__internal_133_$__cuda_sm20_div_s16,@function
        .size           $__internal_133_$__cuda_sm20_div_s16,($__internal_134_$__cuda_sm20_div_u16 - $__internal_133_$__cuda_sm20_div_s16)
$__internal_133_$__cuda_sm20_div_s16:
        /* <DEDUP_REMOVED lines=25> */
[----:B------:R-:W-:Y:S05]  /*3600*/  RET.REL.NODEC R16 `(_Z9cuda_gemmIiLi128ELi4ELi1ELi512ELi64ELi64ELi64ELi1ELi0EEviiiPT_S1_S1_iii) ;  /* 0xffffffc8107c7950 */ /* 0x000fea0003c3ffff */
        .weak           $__internal_134_$__cuda_sm20_div_u16
        .type           $__internal_134_$__cuda_sm20_div_u16,@function
        .size           $__internal_134_$__cuda_sm20_div_u16,(.L_x_38637 - $__internal_134_$__cuda_sm20_div_u16)
$__internal_134_$__cuda_sm20_div_u16:
        /* <DEDUP_REMOVED lines=19> */
[----:B------:R-:W-:Y:S06]  /*3740*/  RET.REL.NODEC R2 `(_Z9cuda_gemmIiLi128ELi4ELi1ELi512ELi64ELi64ELi64ELi1ELi0EEviiiPT_S1_S1_iii) ;  /* 0xffffffc8022c7950 */ /* 0x000fec0003c3ffff */
.L_x_4310:
        /* <DEDUP_REMOVED lines=11> */
.L_x_38637:


//--------------------- .text._Z9cuda_gemmIiLi128ELi4ELi1ELi512ELi64ELi64ELi64ELi0ELi1EEviiiPT_S1_S1_iii --------------------------
	.section	.text._Z9cuda_gemmIiLi128ELi4ELi1ELi512ELi64ELi64ELi64ELi0ELi1EEviiiPT_S1_S1_iii,"ax",@progbits
	.align	128
        .global         _Z9cuda_gemmIiLi128ELi4ELi1ELi512ELi64ELi64ELi64ELi0ELi1EEviiiPT_S1_S1_iii
        .type           _Z9cuda_gemmIiLi128ELi4ELi1ELi512ELi64ELi64ELi64ELi0ELi1EEviiiPT_S1_S1_iii,@function
        .size           _Z9cuda_gemmIiLi128ELi4ELi1ELi512ELi64ELi64ELi64ELi0ELi1EEviiiPT_S1_S1_iii,(.L_x_38638 - _Z9cuda_gemmIiLi128ELi4ELi1ELi512ELi64ELi64ELi64ELi0ELi1EEviiiPT_S1_S1_iii)
        .other          _Z9cuda_gemmIiLi128ELi4ELi1ELi512ELi64ELi64ELi64ELi0ELi1EEviiiPT_S1_S1_iii,@"STO_CUDA_ENTRY STV_DEFAULT"
_Z9cuda_gemmIiLi128ELi4ELi1ELi512ELi64ELi64ELi64ELi0ELi1EEviiiPT_S1_S1_iii:
.text._Z9cuda_gemmIiLi128ELi4ELi1ELi512ELi64ELi64ELi64ELi0ELi1EEviiiPT_S1_S1_iii:
        /* <DEDUP_REMOVED lines=30> */
[----:B------:R-:W-:Y:S05]  /*01e0*/  CALL.REL.NOINC `($__internal_135_$__cuda_sm20_div_u16) ;  /* 0x0000001800ec7944 */ /* 0x000fea0003c00000 */
        /* <DEDUP_REMOVED lines=77> */
.L_x_4328:
        /* <DEDUP_REMOVED lines=22> */
.L_x_4312:
[----:B------:R-:W-:Y:S05]  /*0820*/  BSYNC.RECONVERGENT B0 ;  /* 0x0000000000007941 */ /* 0x000fea0003800200 */
.L_x_4311:
[----:B------:R-:W1:Y:S01]  /*0830*/  S2UR UR5, SR_CgaCtaId ;  /* 0x00000000000579c3 */ /* 0x000e620000008800 */
[----:B------:R-:W-:Y:S01]  /*0840*/  UMOV UR4, 0x400 ;  /* 0x0000040000047882 */ /* 0x000fe20000000000 */
[----:B------:R-:W-:Y:S01]  /*0850*/  BSSY.RECONVERGENT B0, `(.L_x_4313) ;  /* 0x000000f000007945 */ /* 0x000fe20003800200 */
[----:B------:R-:W-:-:S04]  /*0860*/  UIADD3 UR4, UPT, UPT, UR4, 0xc80, URZ ;  /* 0x00000c8004047890 */ /* 0x000fc8000fffe0ff */
[----:B-1----:R-:W-:-:S06]  /*0870*/  ULEA UR4, UR5, UR4, 0x18 ;  /* 0x0000000405047291 */ /* 0x002fcc000f8ec0ff */
[----:B------:R-:W-:-:S07]  /*0880*/  LEA R14, R12, UR4, 0x2 ;  /* 0x000000040c0e7c11 */ /* 0x000fce000f8e10ff */
.L_x_4314:
        /* <DEDUP_REMOVED lines=12> */
.L_x_4313:
[----:B------:R-:W-:Y:S01]  /*0950*/  PLOP3.LUT P0, PT, PT, PT, PT, 0x80, 0x8 ;  /* 0x000000000008781c */ /* 0x000fe20003f0f070 */
[----:B------:R-:W-:-:S12]  /*0960*/  IMAD.MOV.U32 R17, RZ, RZ, RZ ;  /* 0x000000ffff117224 */ /* 0x000fd800078e00ff */
.L_x_4322:
[----:B------:R-:W-:Y:S01]  /*0970*/  ISETP.GT.U32.AND P2, PT, R3, 0x3f, PT ;  /* 0x0000003f0300780c */ /* 0x000fe20003f44070 */
[----:B------:R-:W-:Y:S01]  /*0980*/  BSSY.RECONVERGENT B0, `(.L_x_4315) ;  /* 0x0000019000007945 */ /* 0x000fe20003800200 */
[----:B------:R-:W-:-:S11]  /*0990*/  PLOP3.LUT P1, PT, P0, PT, PT, 0x80, 0x8 ;  /* 0x000000000008781c */ /* 0x000fd6000072f070 */
[----:B01----:R-:W-:Y:S05]  /*09a0*/  @P2 BRA `(.L_x_4316) ;  /* 0x0000000000582947 */ /* 0x003fea0003800000 */
[----:B------:R-:W0:Y:S01]  /*09b0*/  S2UR UR4, SR_CTAID.X ;  /* 0x00000000000479c3 */ /* 0x000e220000002500 */
[----:B------:R-:W2:Y:S01]  /*09c0*/  S2R R14, SR_CgaCtaId ;  /* 0x00000000000e7919 */ /* 0x000ea20000008800 */
[----:B-1----:R-:W-:Y:S02]  /*09d0*/  MOV R13, 0x400 ;  /* 0x00000400000d7802 */ /* 0x002fe40000000f00 */
[----:B------:R-:W-:-:S03]  /*09e0*/  SHF.L.U32 R19, R3, 0x2, RZ ;  /* 0x0000000203137819 */ /* 0x000fc600000006ff */
[----:B------:R-:W-:Y:S01]  /*09f0*/  VIADD R13, R13, 0x880 ;  /* 0x000008800d0d7836 */ /* 0x000fe20000000000 */
[----:B------:R-:W1:Y:S01]  /*0a00*/  LDC R12, c[0x0][0x388] ;  /* 0x0000e200ff0c7b82 */ /* 0x000e620000000800 */
[----:B0-----:R-:W-:-:S06]  /*0a10*/  USHF.L.U32 UR4, UR4, 0x9, URZ ;  /* 0x0000000904047899 */ /* 0x001fcc00080006ff */
[----:B-1----:R-:W-:Y:S01]  /*0a20*/  IMAD R12, R51, R12, UR4 ;  /* 0x00000004330c7e24 */ /* 0x002fe2000f8e020c */
[----:B--2---:R-:W-:-:S03]  /*0a30*/  LEA R20, R14, R13, 0x18 ;  /* 0x0000000d0e147211 */ /* 0x004fc600078ec0ff */
[----:B------:R-:W-:-:S07]  /*0a40*/  IMAD.IADD R18, R12, 0x1, R17 ;  /* 0x000000010c127824 */ /* 0x000fce00078e0211 */
.L_x_4317:
        /* <DEDUP_REMOVED lines=12> */
.L_x_4316:
[----:B------:R-:W-:Y:S05]  /*0b10*/  BSYNC.RECONVERGENT B0 ;  /* 0x0000000000007941 */ /* 0x000fea0003800200 */
.L_x_4315:
[----:B------:R-:W-:Y:S01]  /*0b20*/  LEA R60, R0, R17, 0x6 ;  /* 0x00000011003c7211 */ /* 0x000fe200078e30ff */
[----:B------:R-:W-:-:S07]  /*0b30*/  IMAD.MOV.U32 R59, RZ, RZ, RZ ;  /* 0x000000ffff3b7224 */ /* 0x000fce00078e00ff */
.L_x_4321:
[----:B01----:R-:W-:Y:S02]  /*0b40*/  LOP3.LUT R12, R3, 0xf, RZ, 0xc0, !PT ;  /* 0x0000000f030c7812 */ /* 0x003fe400078ec0ff */
[----:B------:R-:W-:-:S03]  /*0b50*/  SHF.R.U32.HI R16, RZ, 0x4, R3 ;  /* 0x00000004ff107819 */ /* 0x000fc60000011603 */
[----:B------:R-:W-:Y:S01]  /*0b60*/  IMAD.IADD R19, R12, 0x1, R59 ;  /* 0x000000010c137824 */ /* 0x000fe200078e023b */
[----:B-1----:R-:W-:-:S07]  /*0b70*/  MOV R15, R16 ;  /* 0x00000010000f7202 */ /* 0x002fce0000000f00 */
.L_x_4318:
        /* <DEDUP_REMOVED lines=33> */
.L_x_4320:
        /* <DEDUP_REMOVED lines=35> */
.L_x_4345:
        /* <DEDUP_REMOVED lines=18> */
[----:B-1----:R-:W1:Y:S01]  /*10e0*/  LDC R12, c[0x0][0x388] ;  /* 0x0000e200ff0c7b82 */ /* 0x002e620000000800 */
[----:B------:R-:W-:Y:S01]  /*10f0*/  LOP3.LUT R20, R48, 0x3, RZ, 0xc0, !PT ;  /* 0x0000000330147812 */ /* 0x000fe200078ec0ff */
[----:B------:R-:W-:Y:S05]  /*1100*/  WARPSYNC.ALL ;  /* 0x0000000000007948 */ /* 0x000fea0003800000 */
[----:B------:R-:W-:Y:S01]  /*1110*/  IMAD.SHL.U32 R53, R2, 0x4, RZ ;  /* 0x0000000402357824 */ /* 0x000fe200078e00ff */
[----:B------:R-:W-:Y:S02]  /*1120*/  ISETP.NE.AND P0, PT, R20, 0x3, PT ;  /* 0x000000031400780c */ /* 0x000fe40003f05270 */
[----:B------:R-:W-:-:S02]  /*1130*/  SHF.L.U32 R61, R3, 0x2, RZ ;  /* 0x00000002033d7819 */ /* 0x000fc400000006ff */
[----:B-1----:R-:W-:-:S04]  /*1140*/  SHF.R.S32.HI R13, RZ, 0x1f, R12 ;  /* 0x0000001fff0d7819 */ /* 0x002fc8000001140c */
[----:B------:R-:W-:-:S04]  /*1150*/  LEA.HI R13, R13, R12, RZ, 0x6 ;  /* 0x0000000c0d0d7211 */ /* 0x000fc800078f30ff */
[----:B------:R-:W-:Y:S01]  /*1160*/  SHF.R.S32.HI R54, RZ, 0x6, R13 ;  /* 0x00000006ff367819 */ /* 0x000fe2000001140d */
[----:B------:R-:W1:Y:S08]  /*1170*/  S2UR UR4, SR_CTAID.X ;  /* 0x00000000000479c3 */ /* 0x000e700000002500 */
[----:B------:R-:W-:Y:S06]  /*1180*/  BAR.SYNC.DEFER_BLOCKING 0x0 ;  /* 0x0000000000007b1d */ /* 0x000fec0000010000 */
[----:B------:R-:W-:Y:S02]  /*1190*/  BSSY.RECONVERGENT B0, `(.L_x_4323) ;  /* 0x000002a000007945 */ /* 0x000fe40003800200 */
[----:B------:R-:W2:Y:S01]  /*11a0*/  LDC R12, c[0x0][0x384] ;  /* 0x0000e100ff0c7b82 */ /* 0x000ea20000000800 */
[----:B-1----:R-:W-:-:S06]  /*11b0*/  USHF.L.U32 UR4, UR4, 0x3, URZ ;  /* 0x0000000304047899 */ /* 0x002fcc00080006ff */
[----:B--2---:R-:W-:Y:S01]  /*11c0*/  IMAD R55, R51, R12, UR4 ;  /* 0x0000000433377e24 */ /* 0x004fe2000f8e020c */
[----:B------:R-:W-:Y:S06]  /*11d0*/  @!P0 BRA `(.L_x_4324) ;  /* 0x0000000000948947 */ /* 0x000fec0003800000 */
[----:B------:R-:W1:Y:S01]  /*11e0*/  S2UR UR5, SR_CgaCtaId ;  /* 0x00000000000579c3 */ /* 0x000e620000008800 */
[----:B------:R-:W-:Y:S01]  /*11f0*/  UMOV UR4, 0x400 ;  /* 0x0000040000047882 */ /* 0x000fe20000000000 */
[----:B------:R-:W-:Y:S01]  /*1200*/  LOP3.LUT R19, R61, 0x4, RZ, 0xc0, !PT ;  /* 0x000000043d137812 */ /* 0x000fe200078ec0ff */
[----:B------:R-:W-:Y:S01]  /*1210*/  UIADD3 UR4, UPT, UPT, UR4, 0xc80, URZ ;  /* 0x00000c8004047890 */ /* 0x000fe2000fffe0ff */
[----:B------:R-:W-:Y:S02]  /*1220*/  SHF.R.U32.HI R18, RZ, 0x1, R3 ;  /* 0x00000001ff127819 */ /* 0x000fe40000011603 */
[----:B------:R-:W-:Y:S02]  /*1230*/  ISETP.NE.AND P0, PT, R20, RZ, PT ;  /* 0x000000ff1400720c */ /* 0x000fe40003f05270 */
[----:B------:R-:W2:Y:S01]  /*1240*/  LDC.64 R16, c[0x0][0x3a0] ;  /* 0x0000e800ff107b82 */ /* 0x000ea20000000a00 */
[----:B------:R-:W-:-:S04]  /*1250*/  IMAD R18, R18, R54, R19 ;  /* 0x0000003612127224 */ /* 0x000fc800078e0213 */
[----:B------:R-:W-:Y:S01]  /*1260*/  IMAD.IADD R19, R55, 0x1, R18 ;  /* 0x0000000137137824 */ /* 0x000fe200078e0212 */
[----:B-1----:R-:W-:-:S06]  /*1270*/  ULEA UR4, UR5, UR4, 0x18 ;  /* 0x0000000405047291 */ /* 0x002fcc000f8ec0ff */
[C---:B------:R-:W-:Y:S01]  /*1280*/  VIADD R12, R61.reuse, UR4 ;  /* 0x000000043d0c7c36 */ /* 0x040fe20008000000 */
[----:B------:R-:W-:Y:S01]  /*1290*/  IADD3 R61, PT, PT, R61, R53, RZ ;  /* 0x000000353d3d7210 */ /* 0x000fe20007ffe0ff */
[----:B--2---:R-:W-:-:S04]  /*12a0*/  IMAD.WIDE R18, R19, 0x4, R16 ;  /* 0x0000000413127825 */ /* 0x004fc800078e0210 */
[----:B------:R-:W-:-:S05]  /*12b0*/  IMAD R22, R3, 0xc, R12 ;  /* 0x0000000c03167824 */ /* 0x000fca00078e020c */
[----:B0-----:R-:W0:Y:S04]  /*12c0*/  LDS.128 R12, [R22] ;  /* 0x00000000160c7984 */ /* 0x001e280000000c00 */
[----:B0-----:R1:W-:Y:S01]  /*12d0*/  STG.E.128 desc[UR8][R18.64], R12 ;  /* 0x0000000c12007986 */ /* 0x0013e2000c101d08 */
[----:B------:R-:W-:Y:S05]  /*12e0*/  @!P0 BRA `(.L_x_4324) ;  /* 0x0000000000508947 */ /* 0x000fea0003800000 */
[----:B------:R-:W-:Y:S01]  /*12f0*/  IMAD R22, R45, 0x10, R22 ;  /* 0x000000102d167824 */ /* 0x000fe200078e0216 */
[----:B-1----:R-:W-:Y:S02]  /*1300*/  LOP3.LUT R19, R61, 0x4, RZ, 0xc0, !PT ;  /* 0x000000043d137812 */ /* 0x002fe400078ec0ff */
[----:B------:R-:W-:Y:S02]  /*1310*/  SHF.R.U32.HI R18, RZ, 0x3, R61 ;  /* 0x00000003ff127819 */ /* 0x000fe4000001163d */
[----:B------:R-:W0:Y:S01]  /*1320*/  LDS.128 R12, [R22] ;  /* 0x00000000160c7984 */ /* 0x000e220000000c00 */
[----:B------:R-:W-:Y:S02]  /*1330*/  ISETP.NE.AND P0, PT, R20, 0x1, PT ;  /* 0x000000011400780c */ /* 0x000fe40003f05270 */
[----:B------:R-:W-:Y:S01]  /*1340*/  IMAD R18, R18, R54, R19 ;  /* 0x0000003612127224 */ /* 0x000fe200078e0213 */
[----:B------:R-:W-:-:S03]  /*1350*/  IADD3 R61, PT, PT, R53, R61, RZ ;  /* 0x0000003d353d7210 */ /* 0x000fc60007ffe0ff */
[----:B------:R-:W-:-:S04]  /*1360*/  IMAD.IADD R19, R55, 0x1, R18 ;  /* 0x0000000137137824 */ /* 0x000fc800078e0212 */
[----:B------:R-:W-:-:S05]  /*1370*/  IMAD.WIDE R18, R19, 0x4, R16 ;  /* 0x0000000413127825 */ /* 0x000fca00078e0210 */
[----:B0-----:R2:W-:Y:S01]  /*1380*/  STG.E.128 desc[UR8][R18.64], R12 ;  /* 0x0000000c12007986 */ /* 0x0015e2000c101d08 */
[----:B------:R-:W-:Y:S05]  /*1390*/  @!P0 BRA `(.L_x_4324) ;  /* 0x0000000000248947 */ /* 0x000fea0003800000 */
[----:B--2---:R-:W-:Y:S01]  /*13a0*/  IMAD R12, R45, 0x10, R22 ;  /* 0x000000102d0c7824 */ /* 0x004fe200078e0216 */
[----:B------:R-:W-:Y:S02]  /*13b0*/  SHF.R.U32.HI R18, RZ, 0x3, R61 ;  /* 0x00000003ff127819 */ /* 0x000fe4000001163d */
[----:B------:R-:W-:Y:S02]  /*13c0*/  LOP3.LUT R19, R61, 0x4, RZ, 0xc0, !PT ;  /* 0x000000043d137812 */ /* 0x000fe400078ec0ff */
[----:B------:R-:W-:Y:S01]  /*13d0*/  IADD3 R61, PT, PT, R53, R61, RZ ;  /* 0x0000003d353d7210 */ /* 0x000fe20007ffe0ff */
[----:B------:R-:W0:Y:S02]  /*13e0*/  LDS.128 R12, [R12] ;  /* 0x000000000c0c7984 */ /* 0x000e240000000c00 */
[----:B------:R-:W-:-:S04]  /*13f0*/  IMAD R18, R18, R54, R19 ;  /* 0x0000003612127224 */ /* 0x000fc800078e0213 */
[----:B------:R-:W-:-:S04]  /*1400*/  IMAD.IADD R19, R55, 0x1, R18 ;  /* 0x0000000137137824 */ /* 0x000fc800078e0212 */
[----:B------:R-:W-:-:S05]  /*1410*/  IMAD.WIDE R16, R19, 0x4, R16 ;  /* 0x0000000413107825 */ /* 0x000fca00078e0210 */
[----:B0-----:R3:W-:Y:S02]  /*1420*/  STG.E.128 desc[UR8][R16.64], R12 ;  /* 0x0000000c10007986 */ /* 0x0017e4000c101d08 */
.L_x_4324:
[----:B------:R-:W-:Y:S05]  /*1430*/  BSYNC.RECONVERGENT B0 ;  /* 0x0000000000007941 */ /* 0x000fea0003800200 */
.L_x_4323:
[----:B------:R-:W-:Y:S01]  /*1440*/  ISETP.GE.U32.AND P0, PT, R48, 0x3, PT ;  /* 0x000000033000780c */ /* 0x000fe20003f06070 */
[----:B------:R-:W-:-:S12]  /*1450*/  BSSY.RECONVERGENT B0, `(.L_x_4325) ;  /* 0x000002d000007945 */ /* 0x000fd80003800200 */
[----:B------:R-:W-:Y:S05]  /*1460*/  @!P0 BRA `(.L_x_4326) ;  /* 0x0000000000ac8947 */ /* 0x000fea0003800000 */
[----:B-123--:R-:W1:Y:S01]  /*1470*/  S2R R13, SR_CgaCtaId ;  /* 0x00000000000d7919 */ /* 0x00ee620000008800 */
[----:B------:R-:W-:-:S05]  /*1480*/  MOV R12, 0x400 ;  /* 0x00000400000c7802 */ /* 0x000fca0000000f00 */
[----:B------:R-:W-:-:S05]  /*1490*/  VIADD R12, R12, 0xc80 ;  /* 0x00000c800c0c7836 */ /* 0x000fca0000000000 */
[----:B-1----:R-:W-:-:S07]  /*14a0*/  LEA R60, R13, R12, 0x18 ;  /* 0x0000000c0d3c7211 */ /* 0x002fce00078ec0ff */
.L_x_4327:
[C---:B----4-:R-:W-:Y:S01]  /*14b0*/  IMAD R18, R61.reuse, 0x4, R60 ;  /* 0x000000043d127824 */ /* 0x050fe200078e023c */
[----:B------:R-:W1:Y:S01]  /*14c0*/  LDC.64 R56, c[0x0][0x3a0] ;  /* 0x0000e800ff387b82 */ /* 0x000e620000000a00 */
[----:B------:R-:W-:Y:S02]  /*14d0*/  LOP3.LUT R16, R61, 0x4, RZ, 0xc0, !PT ;  /* 0x000000043d107812 */ /* 0x000fe400078ec0ff */
[--C-:B------:R-:W-:Y:S01]  /*14e0*/  SHF.R.U32.HI R17, RZ, 0x3, R61.reuse ;  /* 0x00000003ff117819 */ /* 0x100fe2000001163d */
[----:B------:R2:W3:Y:S01]  /*14f0*/  LDS.128 R28, [R18] ;  /* 0x00000000121c7984 */ /* 0x0004e20000000c00 */
[----:B------:R-:W-:Y:S01]  /*1500*/  IMAD.IADD R61, R53, 0x1, R61 ;  /* 0x00000001353d7824 */ /* 0x000fe200078e023d */
[----:B------:R-:W-:Y:S01]  /*1510*/  LEA R20, R45, R18, 0x4 ;  /* 0x000000122d147211 */ /* 0x000fe200078e20ff */
[----:B------:R-:W-:-:S04]  /*1520*/  IMAD.IADD R16, R55, 0x1, R16 ;  /* 0x0000000137107824 */ /* 0x000fc800078e0210 */
[----:B------:R-:W-:Y:S01]  /*1530*/  IMAD R17, R17, R54, R16 ;  /* 0x0000003611117224 */ /* 0x000fe200078e0210 */
[----:B------:R-:W-:Y:S01]  /*1540*/  LOP3.LUT R16, R61, 0x4, RZ, 0xc0, !PT ;  /* 0x000000043d107812 */ /* 0x000fe200078ec0ff */
[----:B0-----:R0:W4:Y:S01]  /*1550*/  LDS.128 R12, [R20] ;  /* 0x00000000140c7984 */ /* 0x0011220000000c00 */
[----:B--2---:R-:W-:-:S03]  /*1560*/  LEA R18, R45, R20, 0x4 ;  /* 0x000000142d127211 */ /* 0x004fc600078e20ff */
[----:B------:R-:W-:Y:S02]  /*1570*/  IMAD.IADD R16, R55, 0x1, R16 ;  /* 0x0000000137107824 */ /* 0x000fe400078e0210 */
[----:B0-----:R-:W-:Y:S02]  /*1580*/  IMAD R20, R45, 0x10, R18 ;  /* 0x000000102d147824 */ /* 0x001fe400078e0212 */
[----:B-1----:R-:W-:Y:S01]  /*1590*/  IMAD.WIDE R58, R17, 0x4, R56 ;  /* 0x00000004113a7825 */ /* 0x002fe200078e0238 */
[----:B------:R-:W-:-:S03]  /*15a0*/  SHF.R.U32.HI R17, RZ, 0x3, R61 ;  /* 0x00000003ff117819 */ /* 0x000fc6000001163d */
[----:B------:R-:W-:Y:S04]  /*15b0*/  LDS.128 R20, [R20] ;  /* 0x0000000014147984 */ /* 0x000fe80000000c00 */
[----:B---3--:R0:W-:Y:S02]  /*15c0*/  STG.E.128 desc[UR8][R58.64], R28 ;  /* 0x0000001c3a007986 */ /* 0x0081e4000c101d08 */
[----:B0-----:R-:W-:Y:S01]  /*15d0*/  IMAD R59, R17, R54, R16 ;  /* 0x00000036113b7224 */ /* 0x001fe200078e0210 */
[----:B------:R-:W-:Y:S01]  /*15e0*/  IADD3 R30, PT, PT, R53, R61, RZ ;  /* 0x0000003d351e7210 */ /* 0x000fe20007ffe0ff */
[----:B------:R-:W0:Y:S02]  /*15f0*/  LDS.128 R16, [R18] ;  /* 0x0000000012107984 */ /* 0x000e240000000c00 */
[----:B------:R-:W-:Y:S01]  /*1600*/  IMAD.WIDE R58, R59, 0x4, R56 ;  /* 0x000000043b3a7825 */ /* 0x000fe200078e0238 */
[----:B------:R-:W-:-:S02]  /*1610*/  LOP3.LUT R31, R30, 0x4, RZ, 0xc0, !PT ;  /* 0x000000041e1f7812 */ /* 0x000fc400078ec0ff */
[--C-:B------:R-:W-:Y:S01]  /*1620*/  SHF.R.U32.HI R29, RZ, 0x3, R30.reuse ;  /* 0x00000003ff1d7819 */ /* 0x100fe2000001161e */
[----:B------:R-:W-:Y:S01]  /*1630*/  IMAD.IADD R28, R53, 0x1, R30 ;  /* 0x00000001351c7824 */ /* 0x000fe200078e021e */
[----:B----4-:R1:W-:Y:S01]  /*1640*/  STG.E.128 desc[UR8][R58.64], R12 ;  /* 0x0000000c3a007986 */ /* 0x0103e2000c101d08 */
[----:B------:R-:W-:-:S03]  /*1650*/  IMAD.IADD R31, R55, 0x1, R31 ;  /* 0x00000001371f7824 */ /* 0x000fc600078e021f */
[----:B------:R-:W-:Y:S01]  /*1660*/  LOP3.LUT R61, R28, 0x4, RZ, 0xc0, !PT ;  /* 0x000000041c3d7812 */ /* 0x000fe200078ec0ff */
[----:B------:R-:W-:-:S03]  /*1670*/  IMAD R29, R29, R54, R31 ;  /* 0x000000361d1d7224 */ /* 0x000fc600078e021f */
[----:B------:R-:W-:Y:S02]  /*1680*/  IADD3 R30, PT, PT, R55, R61, RZ ;  /* 0x0000003d371e7210 */ /* 0x000fe40007ffe0ff */
[----:B------:R-:W-:-:S05]  /*1690*/  SHF.R.U32.HI R61, RZ, 0x3, R28 ;  /* 0x00000003ff3d7819 */ /* 0x000fca000001161c */
[----:B------:R-:W-:Y:S02]  /*16a0*/  IMAD R61, R61, R54, R30 ;  /* 0x000000363d3d7224 */ /* 0x000fe400078e021e */
[----:B-1----:R-:W-:-:S04]  /*16b0*/  IMAD.WIDE R12, R29, 0x4, R56 ;  /* 0x000000041d0c7825 */ /* 0x002fc800078e0238 */
[----:B------:R-:W-:-:S04]  /*16c0*/  IMAD.WIDE R56, R61, 0x4, R56 ;  /* 0x000000043d387825 */ /* 0x000fc800078e0238 */
[----:B------:R-:W-:-:S05]  /*16d0*/  IMAD.IADD R61, R53, 0x1, R28 ;  /* 0x00000001353d7824 */ /* 0x000fca00078e021c */
[----:B------:R-:W-:Y:S01]  /*16e0*/  ISETP.GE.U32.AND P0, PT, R61, 0x200, PT ;  /* 0x000002003d00780c */ /* 0x000fe20003f06070 */
[----:B0-----:R4:W-:Y:S04]  /*16f0*/  STG.E.128 desc[UR8][R12.64], R16 ;  /* 0x000000100c007986 */ /* 0x0019e8000c101d08 */
[----:B------:R4:W-:Y:S08]  /*1700*/  STG.E.128 desc[UR8][R56.64], R20 ;  /* 0x0000001438007986 */ /* 0x0009f0000c101d08 */
[----:B------:R-:W-:Y:S05]  /*1710*/  @!P0 BRA `(.L_x_4327) ;  /* 0xfffffffc00648947 */ /* 0x000fea000383ffff */
.L_x_4326:
[----:B------:R-:W-:Y:S05]  /*1720*/  BSYNC.RECONVERGENT B0 ;  /* 0x0000000000007941 */ /* 0x000fea0003800200 */
.L_x_4325:
[C---:B------:R-:W-:Y:S01]  /*1730*/  IMAD.IADD R51, R4.reuse, 0x1, R51 ;  /* 0x0000000104337824 */ /* 0x040fe200078e0233 */
[----:B-1234-:R-:W-:-:S04]  /*1740*/  SHF.L.U32 R12, R4, 0x2, RZ ;  /* 0x00000002040c7819 */ /* 0x01efc800000006ff */
[----:B------:R-:W-:-:S13]  /*1750*/  ISETP.GE.U32.AND P0, PT, R51, R12, PT ;  /* 0x0000000c3300720c */ /* 0x000fda0003f06070 */
[----:B------:R-:W-:Y:S05]  /*1760*/  @!P0 BRA `(.L_x_4328) ;  /* 0xffffffec00d48947 */ /* 0x000fea000383ffff */
[----:B------:R-:W-:Y:S05]  /*1770*/  EXIT ;  /* 0x000000000000794d */ /* 0x000fea0003800000 */
.L_x_4319:
[----:B------:R-:W-:Y:S01]  /*1780*/  MOV R12, 0xffffffff ;  /* 0xffffffff000c7802 */ /* 0x000fe20000000f00 */
[----:B------:R-:W-:Y:S02]  /*1790*/  IMAD.MOV.U32 R14, RZ, RZ, R25 ;  /* 0x000000ffff0e7224 */ /* 0x000fe400078e0019 */
[----:B------:R-:W-:-:S07]  /*17a0*/  IMAD.MOV.U32 R13, RZ, RZ, 0x1f ;  /* 0x0000001fff0d7424 */ /* 0x000fce00078e00ff */
[----:B01----:R-:W-:Y:S05]  /*17b0*/  WARPSYNC.COLLECTIVE R12, `(.L_x_4329) ;  /* 0x000000000c087348 */ /* 0x003fea0003c00000 */
[----:B-1----:R1:W2:Y:S02]  /*17c0*/  SHFL.IDX P2, R12, R15, R14, R13 ;  /* 0x0000000e0f0c7389 */ /* 0x0022a4000004000d */
[----:B012---:R-:W-:Y:S05]  /*17d0*/  ENDCOLLECTIVE ;  /* 0x000000000000791b */ /* 0x007fea0003800000 */
.L_x_4329:
[----:B------:R-:W-:Y:S02]  /*17e0*/  IMAD.MOV.U32 R14, RZ, RZ, R38 ;  /* 0x000000ffff0e7224 */ /* 0x000fe400078e0026 */
[----:B------:R-:W-:Y:S01]  /*17f0*/  IMAD.MOV.U32 R61, RZ, RZ, R12 ;  /* 0x000000ffff3d7224 */ /* 0x000fe200078e000c */
[----:B------:R-:W-:-:S03]  /*1800*/  MOV R12, 0xffffffff ;  /* 0xffffffff000c7802 */ /* 0x000fc60000000f00 */
[----:B------:R-:W-:-:S07]  /*1810*/  IMAD R61, R58, R61, RZ ;  /* 0x0000003d3a3d7224 */ /* 0x000fce00078e02ff */
[----:B------:R-:W-:Y:S05]  /*1820*/  WARPSYNC.COLLECTIVE R12, `(.L_x_4330) ;  /* 0x000000000c087348 */ /* 0x000fea0003c00000 */
[----:B------:R0:W1:Y:S02]  /*1830*/  SHFL.IDX P2, R12, R15, R14, R13 ;  /* 0x0000000e0f0c7389 */ /* 0x000064000004000d */
[----:B01----:R-:W-:Y:S05]  /*1840*/  ENDCOLLECTIVE ;  /* 0x000000000000791b */ /* 0x003fea0003800000 */
.L_x_4330:
[----:B------:R-:W-:Y:S02]  /*1850*/  IMAD.MOV.U32 R14, RZ, RZ, R39 ;  /* 0x000000ffff0e7224 */ /* 0x000fe400078e0027 */
[----:B------:R-:W-:Y:S02]  /*1860*/  IMAD R61, R57, R12, R61 ;  /* 0x0000000c393d7224 */ /* 0x000fe400078e023d */
[----:B------:R-:W-:-:S07]  /*1870*/  IMAD.MOV.U32 R12, RZ, RZ, -0x1 ;  /* 0xffffffffff0c7424 */ /* 0x000fce00078e00ff */
[----:B------:R-:W-:Y:S05]  /*1880*/  WARPSYNC.COLLECTIVE R12, `(.L_x_4331) ;  /* 0x000000000c087348 */ /* 0x000fea0003c00000 */
[----:B------:R0:W1:Y:S02]  /*1890*/  SHFL.IDX P2, R12, R15, R14, R13 ;  /* 0x0000000e0f0c7389 */ /* 0x000064000004000d */
[----:B01----:R-:W-:Y:S05]  /*18a0*/  ENDCOLLECTIVE ;  /* 0x000000000000791b */ /* 0x003fea0003800000 */
.L_x_4331:
[----:B------:R-:W-:Y:S01]  /*18b0*/  MOV R14, R40 ;  /* 0x00000028000e7202 */ /* 0x000fe20000000f00 */
[----:B------:R-:W-:Y:S02]  /*18c0*/  IMAD R61, R56, R12, R61 ;  /* 0x0000000c383d7224 */ /* 0x000fe400078e023d */
[----:B------:R-:W-:-:S07]  /*18d0*/  IMAD.MOV.U32 R12, RZ, RZ, -0x1 ;  /* 0xffffffffff0c7424 */ /* 0x000fce00078e00ff */
[----:B------:R-:W-:Y:S05]  /*18e0*/  WARPSYNC.COLLECTIVE R12, `(.L_x_4332) ;  /* 0x000000000c087348 */ /* 0x000fea0003c00000 */
[----:B------:R0:W1:Y:S02]  /*18f0*/  SHFL.IDX P2, R12, R15, R14, R13 ;  /* 0x0000000e0f0c7389 */ /* 0x000064000004000d */
[----:B01----:R-:W-:Y:S05]  /*1900*/  ENDCOLLECTIVE ;  /* 0x000000000000791b */ /* 0x003fea0003800000 */
.L_x_4332:
[----:B------:R-:W-:Y:S02]  /*1910*/  IMAD.MOV.U32 R14, RZ, RZ, R41 ;  /* 0x000000ffff0e7224 */ /* 0x000fe400078e0029 */
[----:B------:R-:W-:Y:S01]  /*1920*/  IMAD R61, R55, R12, R61 ;  /* 0x0000000c373d7224 */ /* 0x000fe200078e023d */
[----:B------:R-:W-:-:S07]  /*1930*/  MOV R12, 0xffffffff ;  /* 0xffffffff000c7802 */ /* 0x000fce0000000f00 */
[----:B------:R-:W-:Y:S05]  /*1940*/  WARPSYNC.COLLECTIVE R12, `(.L_x_4333) ;  /* 0x000000000c087348 */ /* 0x000fea0003c00000 */
[----:B------:R0:W1:Y:S02]  /*1950*/  SHFL.IDX P2, R12, R15, R14, R13 ;  /* 0x0000000e0f0c7389 */ /* 0x000064000004000d */
[----:B01----:R-:W-:Y:S05]  /*1960*/  ENDCOLLECTIVE ;  /* 0x000000000000791b */ /* 0x003fea0003800000 */
.L_x_4333:
[----:B------:R-:W-:Y:S02]  /*1970*/  IMAD.MOV.U32 R14, RZ, RZ, R42 ;  /* 0x000000ffff0e7224 */ /* 0x000fe400078e002a */
[----:B------:R-:W-:Y:S02]  /*1980*/  IMAD R61, R54, R12, R61 ;  /* 0x0000000c363d7224 */ /* 0x000fe400078e023d */
[----:B------:R-:W-:-:S07]  /*1990*/  IMAD.MOV.U32 R12, RZ, RZ, -0x1 ;  /* 0xffffffffff0c7424 */ /* 0x000fce00078e00ff */
[----:B------:R-:W-:Y:S05]  /*19a0*/  WARPSYNC.COLLECTIVE R12, `(.L_x_4334) ;  /* 0x000000000c087348 */ /* 0x000fea0003c00000 */
[----:B------:R0:W1:Y:S02]  /*19b0*/  SHFL.IDX P2, R12, R15, R14, R13 ;  /* 0x0000000e0f0c7389 */ /* 0x000064000004000d */
[----:B01----:R-:W-:Y:S05]  /*19c0*/  ENDCOLLECTIVE ;  /* 0x000000000000791b */ /* 0x003fea0003800000 */
.L_x_4334:
[----:B------:R-:W-:Y:S01]  /*19d0*/  MOV R14, R43 ;  /* 0x0000002b000e7202 */ /* 0x000fe20000000f00 */
[----:B------:R-:W-:Y:S02]  /*19e0*/  IMAD R61, R53, R12, R61 ;  /* 0x0000000c353d7224 */ /* 0x000fe400078e023d */
[----:B------:R-:W-:-:S07]  /*19f0*/  IMAD.MOV.U32 R12, RZ, RZ, -0x1 ;  /* 0xffffffffff0c7424 */ /* 0x000fce00078e00ff */
[----:B------:R-:W-:Y:S05]  /*1a00*/  WARPSYNC.COLLECTIVE R12, `(.L_x_4335) ;  /* 0x000000000c087348 */ /* 0x000fea0003c00000 */
[----:B------:R0:W1:Y:S02]  /*1a10*/  SHFL.IDX P2, R12, R15, R14, R13 ;  /* 0x0000000e0f0c7389 */ /* 0x000064000004000d */
[----:B01----:R-:W-:Y:S05]  /*1a20*/  ENDCOLLECTIVE ;  /* 0x000000000000791b */ /* 0x003fea0003800000 */
.L_x_4335:
[----:B------:R-:W-:Y:S02]  /*1a30*/  IMAD.MOV.U32 R14, RZ, RZ, R44 ;  /* 0x000000ffff0e7224 */ /* 0x000fe400078e002c */
[----:B------:R-:W-:Y:S01]  /*1a40*/  IMAD R61, R31, R12, R61 ;  /* 0x0000000c1f3d7224 */ /* 0x000fe200078e023d */
[----:B------:R-:W-:-:S07]  /*1a50*/  MOV R12, 0xffffffff ;  /* 0xffffffff000c7802 */ /* 0x000fce0000000f00 */
[----:B------:R-:W-:Y:S05]  /*1a60*/  WARPSYNC.COLLECTIVE R12, `(.L_x_4336) ;  /* 0x000000000c087348 */ /* 0x000fea0003c00000 */
[----:B------:R0:W1:Y:S02]  /*1a70*/  SHFL.IDX P2, R12, R15, R14, R13 ;  /* 0x0000000e0f0c7389 */ /* 0x000064000004000d */
[----:B01----:R-:W-:Y:S05]  /*1a80*/  ENDCOLLECTIVE ;  /* 0x000000000000791b */ /* 0x003fea0003800000 */
.L_x_4336:
[----:B------:R-:W-:Y:S02]  /*1a90*/  IMAD.MOV.U32 R14, RZ, RZ, R37 ;  /* 0x000000ffff0e7224 */ /* 0x000fe400078e0025 */
[----:B------:R-:W-:Y:S02]  /*1aa0*/  IMAD R61, R30, R12, R61 ;  /* 0x0000000c1e3d7224 */ /* 0x000fe400078e023d */
[----:B------:R-:W-:-:S07]  /*1ab0*/  IMAD.MOV.U32 R12, RZ, RZ, -0x1 ;  /* 0xffffffffff0c7424 */ /* 0x000fce00078e00ff */
[----:B------:R-:W-:Y:S05]  /*1ac0*/  WARPSYNC.COLLECTIVE R12, `(.L_x_4337) ;  /* 0x000000000c087348 */ /* 0x000fea0003c00000 */
[----:B------:R0:W1:Y:S02]  /*1ad0*/  SHFL.IDX P2, R12, R15, R14, R13 ;  /* 0x0000000e0f0c7389 */ /* 0x000064000004000d */
[----:B01----:R-:W-:Y:S05]  /*1ae0*/  ENDCOLLECTIVE ;  /* 0x000000000000791b */ /* 0x003fea0003800000 */
.L_x_4337:
[----:B------:R-:W-:Y:S01]  /*1af0*/  MOV R14, R26 ;  /* 0x0000001a000e7202 */ /* 0x000fe20000000f00 */
[----:B------:R-:W-:Y:S02]  /*1b00*/  IMAD R61, R29, R12, R61 ;  /* 0x0000000c1d3d7224 */ /* 0x000fe400078e023d */
[----:B------:R-:W-:-:S07]  /*1b10*/  IMAD.MOV.U32 R12, RZ, RZ, -0x1 ;  /* 0xffffffffff0c7424 */ /* 0x000fce00078e00ff */
[----:B------:R-:W-:Y:S05]  /*1b20*/  WARPSYNC.COLLECTIVE R12, `(.L_x_4338) ;  /* 0x000000000c087348 */ /* 0x000fea0003c00000 */
[----:B------:R0:W1:Y:S02]  /*1b30*/  SHFL.IDX P2, R12, R15, R14, R13 ;  /* 0x0000000e0f0c7389 */ /* 0x000064000004000d */
[----:B01----:R-:W-:Y:S05]  /*1b40*/  ENDCOLLECTIVE ;  /* 0x000000000000791b */ /* 0x003fea0003800000 */
.L_x_4338:
[----:B------:R-:W-:Y:S01]  /*1b50*/  MOV R14, R27 ;  /* 0x0000001b000e7202 */ /* 0x000fe20000000f00 */
[----:B------:R-:W-:Y:S02]  /*1b60*/  IMAD R61, R28, R12, R61 ;  /* 0x0000000c1c3d7224 */ /* 0x000fe400078e023d */
[----:B------:R-:W-:-:S07]  /*1b70*/  IMAD.MOV.U32 R12, RZ, RZ, -0x1 ;  /* 0xffffffffff0c7424 */ /* 0x000fce00078e00ff */
[----:B------:R-:W-:Y:S05]  /*1b80*/  WARPSYNC.COLLECTIVE R12, `(.L_x_4339) ;  /* 0x000000000c087348 */ /* 0x000fea0003c00000 */
[----:B------:R0:W1:Y:S02]  /*1b90*/  SHFL.IDX P2, R12, R15, R14, R13 ;  /* 0x0000000e0f0c7389 */ /* 0x000064000004000d */
[----:B01----:R-:W-:Y:S05]  /*1ba0*/  ENDCOLLECTIVE ;  /* 0x000000000000791b */ /* 0x003fea0003800000 */
.L_x_4339:
[----:B------:R-:W-:Y:S01]  /*1bb0*/  MOV R14, R32 ;  /* 0x00000020000e7202 */ /* 0x000fe20000000f00 */
[----:B------:R-:W-:Y:S02]  /*1bc0*/  IMAD R61, R23, R12, R61 ;  /* 0x0000000c173d7224 */ /* 0x000fe400078e023d */
[----:B------:R-:W-:-:S07]  /*1bd0*/  IMAD.MOV.U32 R12, RZ, RZ, -0x1 ;  /* 0xffffffffff0c7424 */ /* 0x000fce00078e00ff */
[----:B------:R-:W-:Y:S05]  /*1be0*/  WARPSYNC.COLLECTIVE R12, `(.L_x_4340) ;  /* 0x000000000c087348 */ /* 0x000fea0003c00000 */
[----:B------:R0:W1:Y:S02]  /*1bf0*/  SHFL.IDX P2, R12, R15, R14, R13 ;  /* 0x0000000e0f0c7389 */ /* 0x000064000004000d */
[----:B01----:R-:W-:Y:S05]  /*1c00*/  ENDCOLLECTIVE ;  /* 0x000000000000791b */ /* 0x003fea0003800000 */
.L_x_4340:
[----:B------:R-:W-:Y:S01]  /*1c10*/  MOV R14, R33 ;  /* 0x00000021000e7202 */ /* 0x000fe20000000f00 */
[----:B------:R-:W-:Y:S02]  /*1c20*/  IMAD R61, R22, R12, R61 ;  /* 0x0000000c163d7224 */ /* 0x000fe400078e023d */
[----:B------:R-:W-:-:S07]  /*1c30*/  IMAD.MOV.U32 R12, RZ, RZ, -0x1 ;  /* 0xffffffffff0c7424 */ /* 0x000fce00078e00ff */
[----:B------:R-:W-:Y:S05]  /*1c40*/  WARPSYNC.COLLECTIVE R12, `(.L_x_4341) ;  /* 0x000000000c087348 */ /* 0x000fea0003c00000 */
[----:B------:R0:W1:Y:S02]  /*1c50*/  SHFL.IDX P2, R12, R15, R14, R13 ;  /* 0x0000000e0f0c7389 */ /* 0x000064000004000d */
[----:B01----:R-:W-:Y:S05]  /*1c60*/  ENDCOLLECTIVE ;  /* 0x000000000000791b */ /* 0x003fea0003800000 */
.L_x_4341:
[----:B------:R-:W-:Y:S01]  /*1c70*/  MOV R14, R34 ;  /* 0x00000022000e7202 */ /* 0x000fe20000000f00 */
[----:B------:R-:W-:Y:S02]  /*1c80*/  IMAD R61, R21, R12, R61 ;  /* 0x0000000c153d7224 */ /* 0x000fe400078e023d */
[----:B------:R-:W-:-:S07]  /*1c90*/  IMAD.MOV.U32 R12, RZ, RZ, -0x1 ;  /* 0xffffffffff0c7424 */ /* 0x000fce00078e00ff */
[----:B------:R-:W-:Y:S05]  /*1ca0*/  WARPSYNC.COLLECTIVE R12, `(.L_x_4342) ;  /* 0x000000000c087348 */ /* 0x000fea0003c00000 */
[----:B------:R0:W1:Y:S02]  /*1cb0*/  SHFL.IDX P2, R12, R15, R14, R13 ;  /* 0x0000000e0f0c7389 */ /* 0x000064000004000d */
[----:B01----:R-:W-:Y:S05]  /*1cc0*/  ENDCOLLECTIVE ;  /* 0x000000000000791b */ /* 0x003fea0003800000 */
.L_x_4342:
[----:B------:R-:W-:Y:S01]  /*1cd0*/  MOV R14, R35 ;  /* 0x00000023000e7202 */ /* 0x000fe20000000f00 */
[----:B------:R-:W-:Y:S02]  /*1ce0*/  IMAD R61, R20, R12, R61 ;  /* 0x0000000c143d7224 */ /* 0x000fe400078e023d */
[----:B------:R-:W-:-:S07]  /*1cf0*/  IMAD.MOV.U32 R12, RZ, RZ, -0x1 ;  /* 0xffffffffff0c7424 */ /* 0x000fce00078e00ff */
[----:B------:R-:W-:Y:S05]  /*1d00*/  WARPSYNC.COLLECTIVE R12, `(.L_x_4343) ;  /* 0x000000000c087348 */ /* 0x000fea0003c00000 */
[----:B------:R0:W1:Y:S02]  /*1d10*/  SHFL.IDX P2, R12, R15, R14, R13 ;  /* 0x0000000e0f0c7389 */ /* 0x000064000004000d */
[----:B01----:R-:W-:Y:S05]  /*1d20*/  ENDCOLLECTIVE ;  /* 0x000000000000791b */ /* 0x003fea0003800000 */
.L_x_4343:
[----:B------:R-:W-:Y:S01]  /*1d30*/  MOV R14, R36 ;  /* 0x00000024000e7202 */ /* 0x000fe20000000f00 */
[----:B------:R-:W-:Y:S02]  /*1d40*/  IMAD R61, R19, R12, R61 ;  /* 0x0000000c133d7224 */ /* 0x000fe400078e023d */
[----:B------:R-:W-:-:S07]  /*1d50*/  IMAD.MOV.U32 R12, RZ, RZ, -0x1 ;  /* 0xffffffffff0c7424 */ /* 0x000fce00078e00ff */
[----:B------:R-:W-:Y:S05]  /*1d60*/  WARPSYNC.COLLECTIVE R12, `(.L_x_4344) ;  /* 0x000000000c087348 */ /* 0x000fea0003c00000 */
[----:B------:R0:W1:Y:S02]  /*1d70*/  SHFL.IDX P2, R12, R15, R14, R13 ;  /* 0x0000000e0f0c7389 */ /* 0x000064000004000d */
[----:B01----:R-:W-:Y:S05]  /*1d80*/  ENDCOLLECTIVE ;  /* 0x000000000000791b */ /* 0x003fea0003800000 */
.L_x_4344:
[----:B------:R-:W-:Y:S05]  /*1d90*/  BRA `(.L_x_4345) ;  /* 0xfffffff000887947 */ /* 0x000fea000383ffff */
        .weak           $__internal_135_$__cuda_sm20_div_u16
        .type           $__internal_135_$__cuda_sm20_div_u16,@function
        .size           $__internal_135_$__cuda_sm20_div_u16,(.L_x_38638 - $__internal_135_$__cuda_sm20_div_u16)
$__internal_135_$__cuda_sm20_div_u16:
        /* <DEDUP_REMOVED lines=18> */
[----:B------:R-:W-:Y:S06]  /*1ec0*/  RET.REL.NODEC R6 `(_Z9cuda_gemmIiLi128ELi4ELi1ELi512ELi64ELi64ELi64ELi0ELi1EEviiiPT_S1_S1_iii) ;  /* 0xffffffe0064c7950 */ /* 0x000fec0003c3ffff */
.L_x_4346:
        /* <DEDUP_REMOVED lines=11> */
.L_x_38638:


//--------------------- .text._Z9cuda_gemmIiLi128ELi4ELi1ELi512ELi64ELi64ELi64ELi0ELi0EEviiiPT_S1_S1_iii --------------------------
	.section	.text._Z9cuda_gemmIiLi128ELi4ELi1ELi512ELi64ELi64ELi64ELi0ELi0EEviiiPT_S1_S1_iii,"ax",@progbits
	.align	128
        .global         _Z9cuda_gemmIiLi128ELi4ELi1ELi512ELi64ELi64ELi64ELi0ELi0EEviiiPT_S1_S1_iii
        .type           _Z9cuda_gemmIiLi128ELi4ELi1ELi512ELi64ELi64ELi64ELi0ELi0EEviiiPT_S1_S1_iii,@function
        .size           _Z9cuda_gemmIiLi128ELi4ELi1ELi512ELi64ELi64ELi64ELi0ELi0EEviiiPT_S1_S1_iii,(.L_x_38640 - _Z9cuda_gemmIiLi128ELi4ELi1ELi512ELi64ELi64ELi64ELi0ELi0EEviiiPT_S1_S1_iii)
        .other          _Z9cuda_gemmIiLi128ELi4ELi1ELi512ELi64ELi64ELi64ELi0ELi0EEviiiPT_S1_S1_iii,@"STO_CUDA_ENTRY STV_DEFAULT"
_Z9cuda_gemmIiLi128ELi4ELi1ELi512ELi64ELi64ELi64ELi0ELi0EEviiiPT_S1_S1_iii:
.text._Z9cuda_gemmIiLi128ELi4ELi1ELi512ELi64ELi64ELi64ELi0ELi0EEviiiPT_S1_S1_iii:
        /* <DEDUP_REMOVED lines=36> */
[----:B------:R-:W-:Y:S01]  /*0240*/  IMAD.HI.U32 R62, R3, R7, R2 ;  /* 0x00000007033e7227 */ /* 0x000fe200078e0002 */
[----:B0-----:R-:W-:-:S04]  /*0250*/  SHF.L.U32 R3, R5, 0x2, RZ ;  /* 0x0000000205037819 */ /* 0x001fc800000006ff */
[----:B--2---:R-:W-:Y:S01]  /*0260*/  ISETP.LE.U32.AND P1, PT, R3, UR4, PT ;  /* 0x0000000403007c0c */ /* 0x004fe2000bf23070 */
[----:B-1----:R-:W-:-:S04]  /*0270*/  IMAD.HI.U32 R62, R62, R59, RZ ;  /* 0x0000003b3e3e7227 */ /* 0x002fc800078e00ff */
[----:B------:R-:W-:-:S04]  /*0280*/  IMAD.MOV R4, RZ, RZ, -R62 ;  /* 0x000000ffff047224 */ /* 0x000fc800078e0a3e */
[----:B------:R-:W-:-:S05]  /*0290*/  IMAD R3, R16, R4, R59 ;  /* 0x0000000410037224 */ /* 0x000fca00078e023b */
[----:B------:R-:W-:Y:S01]  /*02a0*/  ISETP.GE.U32.AND P0, PT, R3, R16, PT ;  /* 0x000000100300720c */ /* 0x000fe20003f06070 */
[----:B------:R-:W-:-:S12]  /*02b0*/  @P1 EXIT ;  /* 0x000000000000194d */ /* 0x000fd80003800000 */
[----:B------:R-:W0:Y:S01]  /*02c0*/  S2R R4, SR_CgaCtaId ;  /* 0x0000000000047919 */ /* 0x000e220000008800 */
[----:B------:R-:W-:Y:S01]  /*02d0*/  @P0 IMAD.IADD R3, R3, 0x1, -R16 ;  /* 0x0000000103030824 */ /* 0x000fe200078e0a10 */
[----:B------:R-:W-:Y:S01]  /*02e0*/  ISETP.NE.U32.AND P2, PT, R16, RZ, PT ;  /* 0x000000ff1000720c */ /* 0x000fe20003f45070 */
[----:B------:R-:W1:Y:S01]  /*02f0*/  LDCU UR9, c[0x0][0x360] ;  /* 0x00006c00ff0977ac */ /* 0x000e620008000800 */
[----:B------:R-:W2:Y:S01]  /*0300*/  LDC R2, c[0x0][0x360] ;  /* 0x0000d800ff027b82 */ /* 0x000ea20000000800 */
[----:B------:R-:W-:Y:S01]  /*0310*/  @P0 VIADD R62, R62, 0x1 ;  /* 0x000000013e3e0836 */ /* 0x000fe20000000000 */
[----:B------:R-:W-:Y:S01]  /*0320*/  ISETP.GE.U32.AND P1, PT, R3, R16, PT ;  /* 0x000000100300720c */ /* 0x000fe20003f26070 */
[----:B------:R-:W-:Y:S01]  /*0330*/  IMAD.SHL.U32 R6, R59, 0x10, RZ ;  /* 0x000000103b067824 */ /* 0x000fe200078e00ff */
[----:B------:R-:W-:Y:S02]  /*0340*/  MOV R3, 0x400 ;  /* 0x0000040000037802 */ /* 0x000fe40000000f00 */
[----:B------:R-:W-:-:S09]  /*0350*/  MOV R11, 0x460 ;  /* 0x00000460000b7802 */ /* 0x000fd20000000f00 */
[----:B------:R-:W-:Y:S02]  /*0360*/  @P1 IADD3 R62, PT, PT, R62, 0x1, RZ ;  /* 0x000000013e3e1810 */ /* 0x000fe40007ffe0ff */
[----:B------:R-:W-:Y:S01]  /*0370*/  @!P2 LOP3.LUT R62, RZ, R16, RZ, 0x33, !PT ;  /* 0x00000010ff3ea212 */ /* 0x000fe200078e33ff */
[----:B-1----:R-:W-:-:S04]  /*0380*/  VIADD R7, R59, UR9 ;  /* 0x000000093b077c36 */ /* 0x002fc80008000000 */
[----:B------:R-:W-:Y:S01]  /*0390*/  IMAD.MOV R5, RZ, RZ, -R62 ;  /* 0x000000ffff057224 */ /* 0x000fe200078e0a3e */
[----:B------:R-:W-:Y:S02]  /*03a0*/  LOP3.LUT R7, R7, 0x1ff, RZ, 0x3c, !PT ;  /* 0x000001ff07077812 */ /* 0x000fe400078e3cff */
[----:B--2---:R-:W-:Y:S01]  /*03b0*/  SHF.L.U32 R8, R2, 0x2, RZ ;  /* 0x0000000202087819 */ /* 0x004fe200000006ff */
[----:B------:R-:W-:Y:S01]  /*03c0*/  IMAD R5, R16, R5, R59 ;  /* 0x0000000510057224 */ /* 0x000fe200078e023b */
[----:B------:R-:W-:Y:S02]  /*03d0*/  LOP3.LUT R7, R7, 0xffff, RZ, 0xc0, !PT ;  /* 0x0000ffff07077812 */ /* 0x000fe400078ec0ff */
[----:B0-----:R-:W-:Y:S02]  /*03e0*/  LEA R4, R4, R3, 0x18 ;  /* 0x0000000304047211 */ /* 0x001fe400078ec0ff */
[----:B------:R-:W-:Y:S02]  /*03f0*/  LOP3.LUT R3, R59, 0xf, RZ, 0xc0, !PT ;  /* 0x0000000f3b037812 */ /* 0x000fe400078ec0ff */
[----:B------:R-:W-:-:S03]  /*0400*/  SHF.R.U32.HI R5, RZ, 0x1, R5 ;  /* 0x00000001ff057819 */ /* 0x000fc60000011605 */
[----:B------:R-:W-:Y:S01]  /*0410*/  IMAD R3, R3, 0x84, R4 ;  /* 0x0000008403037824 */ /* 0x000fe200078e0204 */
[----:B------:R-:W-:Y:S02]  /*0420*/  LOP3.LUT R4, R6, 0x10, RZ, 0xc0, !PT ;  /* 0x0000001006047812 */ /* 0x000fe400078ec0ff */
[----:B------:R-:W-:Y:S02]  /*0430*/  LOP3.LUT R6, R2, 0xffff, RZ, 0xc0, !PT ;  /* 0x0000ffff02067812 */ /* 0x000fe400078ec0ff */
[----:B------:R-:W-:-:S07]  /*0440*/  LOP3.LUT R39, R5, 0xf, RZ, 0xc0, !PT ;  /* 0x0000000f05277812 */ /* 0x000fce00078ec0ff */
[----:B------:R-:W-:Y:S05]  /*0450*/  CALL.REL.NOINC `($__internal_137_$__cuda_sm20_div_u16) ;  /* 0x0000003800f07944 */ /* 0x000fea0003c00000 */
[----:B------:R-:W0:Y:S01]  /*0460*/  I2F.U32.RP R12, R8 ;  /* 0x00000008000c7306 */ /* 0x000e220000209000 */
[--C-:B------:R-:W-:Y:S01]  /*0470*/  IMAD R9, R59, 0x4, R8.reuse ;  /* 0x000000043b097824 */ /* 0x100fe200078e0208 */
[----:B------:R-:W1:Y:S01]  /*0480*/  LDC R38, c[0x0][0x3ac] ;  /* 0x0000eb00ff267b82 */ /* 0x000e620000000800 */
[----:B------:R-:W-:Y:S01]  /*0490*/  IMAD.MOV R13, RZ, RZ, -R8 ;  /* 0x000000ffff0d7224 */ /* 0x000fe200078e0a08 */
[----:B------:R-:W-:Y:S01]  /*04a0*/  ISETP.NE.U32.AND P2, PT, R8, RZ, PT ;  /* 0x000000ff0800720c */ /* 0x000fe20003f45070 */
[----:B------:R-:W-:Y:S01]  /*04b0*/  VIADD R14, R39, 0x6 ;  /* 0x00000006270e7836 */ /* 0x000fe20000000000 */
[----:B------:R-:W-:Y:S01]  /*04c0*/  ISETP.GE.U32.AND P0, PT, R9, 0x200, PT ;  /* 0x000002000900780c */ /* 0x000fe20003f06070 */
[----:B------:R-:W-:Y:S01]  /*04d0*/  VIADD R15, R39, 0x7 ;  /* 0x00000007270f7836 */ /* 0x000fe20000000000 */
[----:B------:R-:W-:Y:S01]  /*04e0*/  VIMNMX.U32 R10, PT, PT, R9, 0x200, !PT ;  /* 0x00000200090a7848 */ /* 0x000fe20007fe0000 */
[C---:B------:R-:W-:Y:S01]  /*04f0*/  VIADD R17, R39.reuse, 0x8 ;  /* 0x0000000827117836 */ /* 0x040fe20000000000 */
[----:B------:R-:W-:Y:S01]  /*0500*/  SEL R11, RZ, 0x1, P0 ;  /* 0x00000001ff0b7807 */ /* 0x000fe20000000000 */
[C---:B------:R-:W-:Y:S01]  /*0510*/  VIADD R28, R39.reuse, 0xa ;  /* 0x0000000a271c7836 */ /* 0x040fe20000000000 */
[C---:B------:R-:W-:Y:S01]  /*0520*/  LOP3.LUT R27, R39.reuse, 0x8, RZ, 0x3c, !PT ;  /* 0x00000008271b7812 */ /* 0x040fe200078e3cff */
[C---:B------:R-:W-:Y:S01]  /*0530*/  VIADD R30, R39.reuse, 0xc ;  /* 0x0000000c271e7836 */ /* 0x040fe20000000000 */
[----:B------:R-:W-:Y:S01]  /*0540*/  IADD3 R9, PT, PT, R10, -R9, -R11 ;  /* 0x800000090a097210 */ /* 0x000fe20007ffe80b */
[----:B0-----:R-:W0:Y:S01]  /*0550*/  MUFU.RCP R12, R12 ;  /* 0x0000000c000c7308 */ /* 0x001e220000001000 */
        /* <DEDUP_REMOVED lines=10> */
[C---:B------:R-:W-:Y:S01]  /*0600*/  VIADD R19, R5.reuse, 0x3 ;  /* 0x0000000305137836 */ /* 0x040fe20000000000 */
[----:B------:R-:W-:Y:S01]  /*0610*/  LOP3.LUT R52, R4, R53, RZ, 0xfc, !PT ;  /* 0x0000003504347212 */ /* 0x000fe200078efcff */
[C---:B------:R-:W-:Y:S01]  /*0620*/  VIADD R21, R5.reuse, 0x5 ;  /* 0x0000000505157836 */ /* 0x040fe20000000000 */
[----:B------:R-:W-:Y:S01]  /*0630*/  LOP3.LUT R55, R26, 0xf, RZ, 0xc0, !PT ;  /* 0x0000000f1a377812 */ /* 0x000fe200078ec0ff */
[----:B------:R-:W-:Y:S01]  /*0640*/  VIADD R22, R5, 0x6 ;  /* 0x0000000605167836 */ /* 0x000fe20000000000 */
[----:B------:R-:W-:Y:S01]  /*0650*/  LOP3.LUT R19, R19, 0xf, RZ, 0xc0, !PT ;  /* 0x0000000f13137812 */ /* 0x000fe200078ec0ff */
[----:B0-----:R-:W-:Y:S01]  /*0660*/  VIADD R6, R12, 0xffffffe ;  /* 0x0ffffffe0c067836 */ /* 0x001fe20000000000 */
[----:B------:R-:W-:Y:S01]  /*0670*/  LOP3.LUT R21, R21, 0xf, RZ, 0xc0, !PT ;  /* 0x0000000f15157812 */ /* 0x000fe200078ec0ff */
[C---:B------:R-:W-:Y:S01]  /*0680*/  VIADD R23, R5.reuse, 0x7 ;  /* 0x0000000705177836 */ /* 0x040fe20000000000 */
[----:B------:R-:W-:Y:S01]  /*0690*/  LOP3.LUT R35, R22, 0xf, RZ, 0xc0, !PT ;  /* 0x0000000f16237812 */ /* 0x000fe200078ec0ff */
[----:B------:R0:W2:Y:S01]  /*06a0*/  F2I.FTZ.U32.TRUNC.NTZ R7, R6 ;  /* 0x0000000600077305 */ /* 0x0000a2000021f000 */
        /* <DEDUP_REMOVED lines=8> */
[----:B0-----:R-:W-:Y:S01]  /*0730*/  HFMA2 R6, -RZ, RZ, 0, 0 ;  /* 0x00000000ff067431 */ /* 0x001fe200000001ff */
[----:B------:R-:W-:-:S02]  /*0740*/  LOP3.LUT R45, R45, 0xf, RZ, 0xc0, !PT ;  /* 0x0000000f2d2d7812 */ /* 0x000fc400078ec0ff */
[----:B------:R-:W-:Y:S02]  /*0750*/  LOP3.LUT R47, R47, 0xf, RZ, 0xc0, !PT ;  /* 0x0000000f2f2f7812 */ /* 0x000fe400078ec0ff */
[----:B------:R-:W-:Y:S01]  /*0760*/  PRMT R16, R16, 0x9910, RZ ;  /* 0x0000991010107816 */ /* 0x000fe200000000ff */
[----:B--2---:R-:W-:Y:S01]  /*0770*/  IMAD R13, R13, R7, RZ ;  /* 0x000000070d0d7224 */ /* 0x004fe200078e02ff */
[C---:B------:R-:W-:Y:S02]  /*0780*/  LOP3.LUT R46, R4.reuse, R19, RZ, 0xfc, !PT ;  /* 0x00000013042e7212 */ /* 0x040fe400078efcff */
[C---:B------:R-:W-:Y:S01]  /*0790*/  LOP3.LUT R49, R4.reuse, R21, RZ, 0xfc, !PT ;  /* 0x0000001504317212 */ /* 0x040fe200078efcff */
[----:B------:R-:W-:Y:S01]  /*07a0*/  IMAD.HI.U32 R12, R7, R13, R6 ;  /* 0x0000000d070c7227 */ /* 0x000fe200078e0006 */
[C---:B------:R-:W-:Y:S02]  /*07b0*/  LOP3.LUT R50, R4.reuse, R35, RZ, 0xfc, !PT ;  /* 0x0000002304327212 */ /* 0x040fe400078efcff */
[C---:B------:R-:W-:Y:S01]  /*07c0*/  LOP3.LUT R51, R4.reuse, R23, RZ, 0xfc, !PT ;  /* 0x0000001704337212 */ /* 0x040fe200078efcff */
[----:B------:R-:W-:Y:S01]  /*07d0*/  VIADD R13, R39, 0x4 ;  /* 0x00000004270d7836 */ /* 0x000fe20000000000 */
[----:B------:R-:W-:Y:S01]  /*07e0*/  LOP3.LUT R53, R4, R25, RZ, 0xfc, !PT ;  /* 0x0000001904357212 */ /* 0x000fe200078efcff */
[----:B------:R-:W-:Y:S01]  /*07f0*/  IMAD.HI.U32 R6, R12, R9, RZ ;  /* 0x000000090c067227 */ /* 0x000fe200078e00ff */
[----:B------:R-:W-:-:S02]  /*0800*/  LOP3.LUT R55, R4, R41, RZ, 0xfc, !PT ;  /* 0x0000002904377212 */ /* 0x000fc400078efcff */
[C---:B------:R-:W-:Y:S01]  /*0810*/  LOP3.LUT R56, R4.reuse, R43, RZ, 0xfc, !PT ;  /* 0x0000002b04387212 */ /* 0x040fe200078efcff */
[----:B------:R-:W-:Y:S01]  /*0820*/  IMAD.MOV R7, RZ, RZ, -R6 ;  /* 0x000000ffff077224 */ /* 0x000fe200078e0a06 */
[C---:B------:R-:W-:Y:S01]  /*0830*/  LOP3.LUT R57, R4.reuse, R45, RZ, 0xfc, !PT ;  /* 0x0000002d04397212 */ /* 0x040fe200078efcff */
[C---:B------:R-:W-:Y:S01]  /*0840*/  VIADD R12, R39.reuse, 0x3 ;  /* 0x00000003270c7836 */ /* 0x040fe20000000000 */
[----:B------:R-:W-:Y:S01]  /*0850*/  LOP3.LUT R58, R4, R47, RZ, 0xfc, !PT ;  /* 0x0000002f043a7212 */ /* 0x000fe200078efcff */
[----:B------:R-:W-:Y:S02]  /*0860*/  IMAD R9, R8, R7, R9 ;  /* 0x0000000708097224 */ /* 0x000fe400078e0209 */
[----:B------:R-:W-:-:S03]  /*0870*/  VIADD R7, R39, 0x1 ;  /* 0x0000000127077836 */ /* 0x000fc60000000000 */
[----:B------:R-:W-:-:S13]  /*0880*/  ISETP.GE.U32.AND P0, PT, R9, R8, PT ;  /* 0x000000080900720c */ /* 0x000fda0003f06070 */
[----:B------:R-:W-:Y:S02]  /*0890*/  @P0 IMAD.IADD R9, R9, 0x1, -R8 ;  /* 0x0000000109090824 */ /* 0x000fe400078e0a08 */
[----:B------:R-:W-:Y:S01]  /*08a0*/  @P0 VIADD R6, R6, 0x1 ;  /* 0x0000000106060836 */ /* 0x000fe20000000000 */
[----:B-1----:R-:W-:Y:S02]  /*08b0*/  ISETP.GE.AND P0, PT, R7, R38, PT ;  /* 0x000000260700720c */ /* 0x002fe40003f06270 */
[----:B------:R-:W-:Y:S01]  /*08c0*/  ISETP.GE.U32.AND P1, PT, R9, R8, PT ;  /* 0x000000080900720c */ /* 0x000fe20003f26070 */
[----:B------:R-:W-:-:S12]  /*08d0*/  VIADD R9, R39, 0x2 ;  /* 0x0000000227097836 */ /* 0x000fd80000000000 */
[----:B------:R-:W-:Y:S02]  /*08e0*/  @P1 IADD3 R6, PT, PT, R6, 0x1, RZ ;  /* 0x0000000106061810 */ /* 0x000fe40007ffe0ff */
[----:B------:R-:W-:Y:S02]  /*08f0*/  ISETP.GE.AND P1, PT, R9, R38, PT ;  /* 0x000000260900720c */ /* 0x000fe40003f26270 */
[----:B------:R-:W-:Y:S02]  /*0900*/  @!P2 LOP3.LUT R6, RZ, R8, RZ, 0x33, !PT ;  /* 0x00000008ff06a212 */ /* 0x000fe400078e33ff */
[----:B------:R-:W-:Y:S02]  /*0910*/  ISETP.GE.AND P2, PT, R12, R38, PT ;  /* 0x000000260c00720c */ /* 0x000fe40003f46270 */
[C---:B------:R-:W-:Y:S02]  /*0920*/  SEL R8, R38.reuse, RZ, P0 ;  /* 0x000000ff26087207 */ /* 0x040fe40000000000 */
[----:B------:R-:W-:-:S02]  /*0930*/  SEL R10, R38, RZ, P1 ;  /* 0x000000ff260a7207 */ /* 0x000fc40000800000 */
[----:B------:R-:W-:Y:S01]  /*0940*/  IADD3 R6, PT, PT, R11, R6, RZ ;  /* 0x000000060b067210 */ /* 0x000fe20007ffe0ff */
[----:B------:R-:W-:Y:S01]  /*0950*/  IMAD.IADD R7, R7, 0x1, -R8 ;  /* 0x0000000107077824 */ /* 0x000fe200078e0a08 */
[----:B------:R-:W-:Y:S01]  /*0960*/  SEL R11, R38, RZ, P2 ;  /* 0x000000ff260b7207 */ /* 0x000fe20001000000 */
[----:B------:R-:W-:Y:S01]  /*0970*/  IMAD.IADD R8, R9, 0x1, -R10 ;  /* 0x0000000109087824 */ /* 0x000fe200078e0a0a */
[-C--:B------:R-:W-:Y:S02]  /*0980*/  ISETP.GE.AND P0, PT, R13, R38.reuse, PT ;  /* 0x000000260d00720c */ /* 0x080fe40003f06270 */
[----:B------:R-:W-:Y:S01]  /*0990*/  IADD3 R9, PT, PT, R12, -R11, RZ ;  /* 0x8000000b0c097210 */ /* 0x000fe20007ffe0ff */
[----:B------:R-:W-:Y:S01]  /*09a0*/  VIADD R11, R39, 0x5 ;  /* 0x00000005270b7836 */ /* 0x000fe20000000000 */
[----:B------:R-:W-:Y:S02]  /*09b0*/  SEL R10, R38, RZ, P0 ;  /* 0x000000ff260a7207 */ /* 0x000fe40000000000 */
        /* <DEDUP_REMOVED lines=20> */
[----:B------:R-:W-:Y:S01]  /*0b00*/  ISETP.GE.AND P2, PT, R29, R38, PT ;  /* 0x000000261d00720c */ /* 0x000fe20003f46270 */
[----:B------:R-:W-:Y:S01]  /*0b10*/  IMAD.IADD R15, R15, 0x1, -R18 ;  /* 0x000000010f0f7824 */ /* 0x000fe200078e0a12 */
        /* <DEDUP_REMOVED lines=12> */
[----:B------:R-:W-:Y:S02]  /*0be0*/  IMAD.IADD R36, R36, 0x1, -R17 ;  /* 0x0000000124247824 */ /* 0x000fe400078e0a11 */
[----:B------:R-:W-:Y:S01]  /*0bf0*/  IMAD.IADD R37, R37, 0x1, -R20 ;  /* 0x0000000125257824 */ /* 0x000fe200078e0a14 */
[C---:B------:R-:W-:Y:S01]  /*0c00*/  IADD3 R20, PT, PT, R5.reuse, 0x4, RZ ;  /* 0x0000000405147810 */ /* 0x040fe20007ffe0ff */
[C---:B------:R-:W-:Y:S01]  /*0c10*/  VIADD R17, R5.reuse, 0x1 ;  /* 0x0000000105117836 */ /* 0x040fe20000000000 */
[----:B------:R-:W-:Y:S01]  /*0c20*/  SEL R38, R38, RZ, P0 ;  /* 0x000000ff26267207 */ /* 0x000fe20000000000 */
        /* <DEDUP_REMOVED lines=8> */
[----:B------:R-:W-:Y:S02]  /*0cb0*/  LOP3.LUT R48, R4, R33, RZ, 0xfc, !PT ;  /* 0x0000002104307212 */ /* 0x000fe400078efcff */
[----:B------:R-:W-:-:S07]  /*0cc0*/  MOV R20, 0xce0 ;  /* 0x00000ce000147802 */ /* 0x000fce0000000f00 */
[----:B------:R-:W-:Y:S05]  /*0cd0*/  CALL.REL.NOINC `($__internal_136_$__cuda_sm20_div_s16) ;  /* 0x0000003000707944 */ /* 0x000fea0003c00000 */
        /* <DEDUP_REMOVED lines=9> */
.L_x_4399:
[----:B0-23--:R-:W0:Y:S01]  /*0d70*/  S2R R20, SR_TID.X ;  /* 0x0000000000147919 */ /* 0x00de220000002100 */
[----:B------:R-:W-:Y:S01]  /*0d80*/  ISETP.NE.AND P0, PT, R60, 0x2, PT ;  /* 0x000000023c00780c */ /* 0x000fe20003f05270 */
[----:B------:R-:W-:Y:S01]  /*0d90*/  USHF.L.U32 UR14, UR9, 0x2, URZ ;  /* 0x00000002090e7899 */ /* 0x000fe200080006ff */
[----:B------:R-:W-:Y:S01]  /*0da0*/  BSSY.RECONVERGENT B0, `(.L_x_4347) ;  /* 0x0000014000007945 */ /* 0x000fe20003800200 */
[----:B01----:R-:W-:-:S10]  /*0db0*/  IMAD.MOV.U32 R16, RZ, RZ, R20 ;  /* 0x000000ffff107224 */ /* 0x003fd400078e0014 */
[----:B------:R-:W-:Y:S05]  /*0dc0*/  @!P0 BRA `(.L_x_4348) ;  /* 0x0000000000448947 */ /* 0x000fea0003800000 */
        /* <DEDUP_REMOVED lines=17> */
.L_x_4348:
[----:B------:R-:W-:Y:S05]  /*0ee0*/  BSYNC.RECONVERGENT B0 ;  /* 0x0000000000007941 */ /* 0x000fea0003800200 */
.L_x_4347:
[----:B------:R-:W2:Y:S01]  /*0ef0*/  S2UR UR8, SR_CgaCtaId ;  /* 0x00000000000879c3 */ /* 0x000ea20000008800 */
[----:B------:R-:W-:Y:S01]  /*0f00*/  UMOV UR5, 0x400 ;  /* 0x0000040000057882 */ /* 0x000fe20000000000 */
[----:B------:R-:W-:Y:S01]  /*0f10*/  BSSY.RECONVERGENT B0, `(.L_x_4349) ;  /* 0x000000f000007945 */ /* 0x000fe20003800200 */
[----:B------:R-:W-:-:S04]  /*0f20*/  UIADD3 UR5, UPT, UPT, UR5, 0xc80, URZ ;  /* 0x00000c8005057890 */ /* 0x000fc8000fffe0ff */
[----:B--2---:R-:W-:-:S06]  /*0f30*/  ULEA UR5, UR8, UR5, 0x18 ;  /* 0x0000000508057291 */ /* 0x004fcc000f8ec0ff */
[----:B01----:R-:W-:-:S07]  /*0f40*/  LEA R17, R16, UR5, 0x2 ;  /* 0x0000000510117c11 */ /* 0x003fce000f8e10ff */
.L_x_4350:
        /* <DEDUP_REMOVED lines=12> */
.L_x_4349:
[----:B------:R-:W-:Y:S01]  /*1010*/  PLOP3.LUT P0, PT, PT, PT, PT, 0x80, 0x8 ;  /* 0x000000000008781c */ /* 0x000fe20003f0f070 */
[----:B------:R-:W-:Y:S01]  /*1020*/  IMAD.MOV.U32 R20, RZ, RZ, RZ ;  /* 0x000000ffff147224 */ /* 0x000fe200078e00ff */
[----:B------:R-:W1:Y:S01]  /*1030*/  LDCU UR12, c[0x0][0x3ac] ;  /* 0x00007580ff0c77ac */ /* 0x000e620008000800 */
[----:B------:R-:W2:Y:S10]  /*1040*/  LDCU UR13, c[0x0][0x3a8] ;  /* 0x00007500ff0d77ac */ /* 0x000eb40008000800 */
.L_x_4393:
[----:B------:R-:W3:Y:S01]  /*1050*/  S2R R65, SR_TID.X ;  /* 0x0000000000417919 */ /* 0x000ee20000002100 */
[----:B------:R-:W-:Y:S01]  /*1060*/  BSSY.RECONVERGENT B0, `(.L_x_4351) ;  /* 0x000001a000007945 */ /* 0x000fe20003800200 */
[----:B------:R-:W-:Y:S02]  /*1070*/  PLOP3.LUT P1, PT, P0, PT, PT, 0x80, 0x8 ;  /* 0x000000000008781c */ /* 0x000fe4000072f070 */
[----:B---3--:R-:W-:-:S13]  /*1080*/  ISETP.GT.U32.AND P2, PT, R65, 0x3f, PT ;  /* 0x0000003f4100780c */ /* 0x008fda0003f44070 */
[----:B-1----:R-:W-:Y:S05]  /*1090*/  @P2 BRA `(.L_x_4352) ;  /* 0x0000000000582947 */ /* 0x002fea0003800000 */
[----:B------:R-:W3:Y:S01]  /*10a0*/  S2UR UR5, SR_CTAID.X ;  /* 0x00000000000579c3 */ /* 0x000ee20000002500 */
[----:B------:R-:W4:Y:S01]  /*10b0*/  S2R R17, SR_CgaCtaId ;  /* 0x0000000000117919 */ /* 0x000f220000008800 */
[----:B------:R-:W5:Y:S01]  /*10c0*/  LDCU UR8, c[0x0][0x388] ;  /* 0x00007100ff0877ac */ /* 0x000f620008000800 */
[----:B------:R-:W-:Y:S02]  /*10d0*/  MOV R16, 0x400 ;  /* 0x0000040000107802 */ /* 0x000fe40000000f00 */
[----:B------:R-:W-:-:S03]  /*10e0*/  SHF.L.U32 R21, R65, 0x2, RZ ;  /* 0x0000000241157819 */ /* 0x000fc600000006ff */
[----:B------:R-:W-:Y:S01]  /*10f0*/  VIADD R16, R16, 0x880 ;  /* 0x0000088010107836 */ /* 0x000fe20000000000 */
[----:B---3--:R-:W-:-:S04]  /*1100*/  ULEA UR5, UR5, UR6, 0x9 ;  /* 0x0000000605057291 */ /* 0x008fc8000f8e48ff */
[----:B-----5:R-:W-:Y:S01]  /*1110*/  UIMAD UR5, UR4, UR8, UR5 ;  /* 0x00000008040572a4 */ /* 0x020fe2000f8e0205 */
[----:B----4-:R-:W-:-:S05]  /*1120*/  LEA R22, R17, R16, 0x18 ;  /* 0x0000001011167211 */ /* 0x010fca00078ec0ff */
[----:B------:R-:W-:-:S07]  /*1130*/  VIADD R24, R20, UR5 ;  /* 0x0000000514187c36 */ /* 0x000fce0008000000 */
.L_x_4353:
        /* <DEDUP_REMOVED lines=12> */
.L_x_4352:
[----:B-12---:R-:W-:Y:S05]  /*1200*/  BSYNC.RECONVERGENT B0 ;  /* 0x0000000000007941 */ /* 0x006fea0003800200 */
.L_x_4351:
[----:B0--3--:R-:W-:Y:S02]  /*1210*/  VIADD R19, R20, UR6 ;  /* 0x0000000614137c36 */ /* 0x009fe40008000000 */
[----:B------:R-:W-:-:S07]  /*1220*/  IMAD.MOV.U32 R18, RZ, RZ, RZ ;  /* 0x000000ffff127224 */ /* 0x000fce00078e00ff */
.L_x_4392:
[----:B0-----:R-:W0:Y:S02]  /*1230*/  S2R R20, SR_TID.X ;  /* 0x0000000000147919 */ /* 0x001e240000002100 */
[----:B0-----:R-:W-:Y:S02]  /*1240*/  LOP3.LUT R17, R20, 0xf, RZ, 0xc0, !PT ;  /* 0x0000000f14117812 */ /* 0x001fe400078ec0ff */
[----:B------:R-:W-:-:S03]  /*1250*/  SHF.R.U32.HI R20, RZ, 0x4, R20 ;  /* 0x00000004ff147819 */ /* 0x000fc60000011614 */
[----:B-1----:R-:W-:-:S07]  /*1260*/  IMAD.IADD R22, R17, 0x1, R18 ;  /* 0x0000000111167824 */ /* 0x002fce00078e0212 */
.L_x_4354:
        /* <DEDUP_REMOVED lines=16> */
.L_x_4391:
[----:B-1----:R-:W1:Y:S01]  /*1370*/  S2R R27, SR_CgaCtaId ;  /* 0x00000000001b7919 */ /* 0x002e620000008800 */
[----:B0-----:R-:W-:Y:S01]  /*1380*/  VIMNMX R16, PT, PT, R0, 0x40, PT ;  /* 0x0000004000107848 */ /* 0x001fe20003fe0100 */
[C---:B------:R-:W-:Y:S01]  /*1390*/  VIADD R23, R5.reuse, 0x4 ;  /* 0x0000000405177836 */ /* 0x040fe20000000000 */
[----:B------:R-:W-:Y:S01]  /*13a0*/  ISETP.GE.AND P2, PT, R62, UR7, PT ;  /* 0x000000073e007c0c */ /* 0x000fe2000bf46270 */
[C---:B------:R-:W-:Y:S01]  /*13b0*/  VIADD R69, R5.reuse, 0x6 ;  /* 0x0000000605457836 */ /* 0x040fe20000000000 */
[C---:B------:R-:W-:Y:S01]  /*13c0*/  IADD3 R33, PT, PT, R5.reuse, R26, RZ ;  /* 0x0000001a05217210 */ /* 0x040fe20007ffe0ff */
[----:B------:R-:W-:Y:S01]  /*13d0*/  IMAD.SHL.U32 R17, R16, 0x2, RZ ;  /* 0x0000000210117824 */ /* 0x000fe200078e00ff */
[----:B------:R-:W-:Y:S01]  /*13e0*/  MOV R32, 0x400 ;  /* 0x0000040000207802 */ /* 0x000fe20000000f00 */
[C---:B------:R-:W-:Y:S01]  /*13f0*/  VIADD R35, R5.reuse, 0x2 ;  /* 0x0000000205237836 */ /* 0x040fe20000000000 */
[----:B------:R-:W-:Y:S01]  /*1400*/  IADD3 R21, PT, PT, R5, 0x3, RZ ;  /* 0x0000000305157810 */ /* 0x000fe20007ffe0ff */
[----:B------:R-:W-:Y:S01]  /*1410*/  IMAD.IADD R26, R17, 0x1, R26 ;  /* 0x00000001111a7824 */ /* 0x000fe200078e021a */
[C---:B------:R-:W-:Y:S01]  /*1420*/  LOP3.LUT R25, R5.reuse, 0xf, RZ, 0xc0, !PT ;  /* 0x0000000f05197812 */ /* 0x040fe200078ec0ff */
[C---:B------:R-:W-:Y:S01]  /*1430*/  VIADD R67, R5.reuse, 0x5 ;  /* 0x0000000505437836 */ /* 0x040fe20000000000 */
[C---:B------:R-:W-:Y:S01]  /*1440*/  IADD3 R71, PT, PT, R5.reuse, 0x7, RZ ;  /* 0x0000000705477810 */ /* 0x040fe20007ffe0ff */
[----:B------:R-:W-:Y:S01]  /*1450*/  VIADD R77, R5, 0x9 ;  /* 0x00000009054d7836 */ /* 0x000fe20000000000 */
[----:B------:R-:W-:Y:S01]  /*1460*/  LOP3.LUT R21, R21, 0xf, RZ, 0xc0, !PT ;  /* 0x0000000f15157812 */ /* 0x000fe200078ec0ff */
[----:B------:R-:W-:Y:S01]  /*1470*/  VIADD R75, R5, 0xb ;  /* 0x0000000b054b7836 */ /* 0x000fe20000000000 */
[----:B------:R-:W-:Y:S01]  /*1480*/  LOP3.LUT R23, R23, 0xf, RZ, 0xc0, !PT ;  /* 0x0000000f17177812 */ /* 0x000fe200078ec0ff */
[----:B------:R-:W-:Y:S01]  /*1490*/  VIADD R63, R5, 0x1 ;  /* 0x00000001053f7836 */ /* 0x000fe20000000000 */
[----:B------:R-:W-:Y:S01]  /*14a0*/  LEA R16, R33, R4, 0x5 ;  /* 0x0000000421107211 */ /* 0x000fe200078e28ff */
[----:B------:R-:W-:Y:S01]  /*14b0*/  VIADD R17, R5, 0xa ;  /* 0x0000000a05117836 */ /* 0x000fe20000000000 */
[----:B------:R-:W-:Y:S01]  /*14c0*/  LOP3.LUT R69, R69, 0xf, RZ, 0xc0, !PT ;  /* 0x0000000f45457812 */ /* 0x000fe200078ec0ff */
[----:B------:R-:W-:Y:S01]  /*14d0*/  VIADD R66, R32, 0x880 ;  /* 0x0000088020427836 */ /* 0x000fe20000000000 */
        /* <DEDUP_REMOVED lines=23> */
[----:B------:R-:W-:Y:S01]  /*1650*/  IMAD.IADD R67, R47, 0x1, R16 ;  /* 0x000000012f437824 */ /* 0x000fe200078e0210 */
[----:B------:R-:W-:Y:S01]  /*1660*/  IADD3 R71, PT, PT, R45, R16, RZ ;  /* 0x000000102d477210 */ /* 0x000fe20007ffe0ff */
[--C-:B------:R-:W-:Y:S01]  /*1670*/  IMAD R64, R64, 0x4, R66.reuse ;  /* 0x0000000440407824 */ /* 0x100fe200078e0242 */
        /* <DEDUP_REMOVED lines=37> */
.L_x_4390:
[----:B------:R-:W-:-:S04]  /*18d0*/  IMAD R71, R27, 0x84, R32 ;  /* 0x000000841b477824 */ /* 0x000fc800078e0220 */
[----:B------:R-:W-:Y:S01]  /*18e0*/  IMAD R72, R59, 0x4, R71 ;  /* 0x000000043b487824 */ /* 0x000fe200078e0247 */
        /* <DEDUP_REMOVED lines=9> */
.L_x_4401:
[----:B0--3--:R-:W-:-:S07]  /*1980*/  IMAD R66, R64, R73, RZ ;  /* 0x0000004940427224 */ /* 0x009fce00078e02ff */
.L_x_4358:
[----:B------:R-:W-:-:S13]  /*1990*/  ISETP.GE.AND P3, PT, R71, 0x2, PT ;  /* 0x000000024700780c */ /* 0x000fda0003f66270 */
[----:B------:R-:W-:Y:S05]  /*19a0*/  @!P3 BRA `(.L_x_4360) ;  /* 0x000000000010b947 */ /* 0x000fea0003800000 */
[----:B------:R-:W-:-:S03]  /*19b0*/  UMOV UR5, 0xffffffff ;  /* 0xffffffff00057882 */ /* 0x000fc60000000000 */
[----:B------:R-:W-:Y:S05]  /*19c0*/  BRA.DIV UR5, `(.L_x_4361) ;  /* 0x0000001e05147947 */ /* 0x000fea000b800000 */
[----:B------:R3:W4:Y:S02]  /*19d0*/  SHFL.IDX PT, R73, R72, R7, 0x1f ;  /* 0x00001f0748497589 */ /* 0x00072400000e0000 */
.L_x_4404:
[----:B----4-:R-:W-:-:S07]  /*19e0*/  IMAD R66, R63, R73, R66 ;  /* 0x000000493f427224 */ /* 0x010fce00078e0242 */
.L_x_4360:
[----:B------:R-:W-:-:S13]  /*19f0*/  ISETP.GE.AND P3, PT, R71, 0x3, PT ;  /* 0x000000034700780c */ /* 0x000fda0003f66270 */
[----:B------:R-:W-:Y:S05]  /*1a00*/  @!P3 BRA `(.L_x_4362) ;  /* 0x000000000010b947 */ /* 0x000fea0003800000 */
[----:B------:R-:W-:-:S03]  /*1a10*/  UMOV UR5, 0xffffffff ;  /* 0xffffffff00057882 */ /* 0x000fc60000000000 */
[----:B------:R-:W-:Y:S05]  /*1a20*/  BRA.DIV UR5, `(.L_x_4363) ;  /* 0x0000001e05207947 */ /* 0x000fea000b800000 */
[----:B------:R4:W0:Y:S02]  /*1a30*/  SHFL.IDX PT, R73, R72, R8, 0x1f ;  /* 0x00001f0848497589 */ /* 0x00082400000e0000 */
.L_x_4407:
[----:B0-----:R-:W-:-:S07]  /*1a40*/  IMAD R66, R35, R73, R66 ;  /* 0x0000004923427224 */ /* 0x001fce00078e0242 */
.L_x_4362:
[----:B------:R-:W-:-:S13]  /*1a50*/  ISETP.GE.AND P3, PT, R71, 0x4, PT ;  /* 0x000000044700780c */ /* 0x000fda0003f66270 */
[----:B------:R-:W-:Y:S05]  /*1a60*/  @!P3 BRA `(.L_x_4364) ;  /* 0x000000000010b947 */ /* 0x000fea0003800000 */
[----:B------:R-:W-:-:S03]  /*1a70*/  UMOV UR5, 0xffffffff ;  /* 0xffffffff00057882 */ /* 0x000fc60000000000 */
[----:B------:R-:W-:Y:S05]  /*1a80*/  BRA.DIV UR5, `(.L_x_4365) ;  /* 0x0000001e052c7947 */ /* 0x000fea000b800000 */
[----:B------:R0:W0:Y:S02]  /*1a90*/  SHFL.IDX PT, R73, R72, R9, 0x1f ;  /* 0x00001f0948497589 */ /* 0x00002400000e0000 */
.L_x_4410:
[----:B0-----:R-:W-:-:S07]  /*1aa0*/  IMAD R66, R34, R73, R66 ;  /* 0x0000004922427224 */ /* 0x001fce00078e0242 */
.L_x_4364:
[----:B------:R-:W-:-:S13]  /*1ab0*/  ISETP.GE.AND P3, PT, R71, 0x5, PT ;  /* 0x000000054700780c */ /* 0x000fda0003f66270 */
[----:B------:R-:W-:Y:S05]  /*1ac0*/  @!P3 BRA `(.L_x_4366) ;  /* 0x000000000010b947 */ /* 0x000fea0003800000 */
[----:B------:R-:W-:-:S03]  /*1ad0*/  UMOV UR5, 0xffffffff ;  /* 0xffffffff00057882 */ /* 0x000fc60000000000 */
[----:B------:R-:W-:Y:S05]  /*1ae0*/  BRA.DIV UR5, `(.L_x_4367) ;  /* 0x0000001e05387947 */ /* 0x000fea000b800000 */
[----:B------:R0:W0:Y:S02]  /*1af0*/  SHFL.IDX PT, R73, R72, R10, 0x1f ;  /* 0x00001f0a48497589 */ /* 0x00002400000e0000 */
.L_x_4413:
[----:B0-----:R-:W-:-:S07]  /*1b00*/  IMAD R66, R24, R73, R66 ;  /* 0x0000004918427224 */ /* 0x001fce00078e0242 */
.L_x_4366:
[----:B------:R-:W-:-:S13]  /*1b10*/  ISETP.GE.AND P3, PT, R71, 0x6, PT ;  /* 0x000000064700780c */ /* 0x000fda0003f66270 */
[----:B------:R-:W-:Y:S05]  /*1b20*/  @!P3 BRA `(.L_x_4368) ;  /* 0x000000000010b947 */ /* 0x000fea0003800000 */
[----:B------:R-:W-:-:S03]  /*1b30*/  UMOV UR5, 0xffffffff ;  /* 0xffffffff00057882 */ /* 0x000fc60000000000 */
[----:B------:R-:W-:Y:S05]  /*1b40*/  BRA.DIV UR5, `(.L_x_4369) ;  /* 0x0000001e05447947 */ /* 0x000fea000b800000 */
[----:B------:R0:W0:Y:S02]  /*1b50*/  SHFL.IDX PT, R73, R72, R11, 0x1f ;  /* 0x00001f0b48497589 */ /* 0x00002400000e0000 */
.L_x_4416:
[----:B0-----:R-:W-:-:S07]  /*1b60*/  IMAD R66, R23, R73, R66 ;  /* 0x0000004917427224 */ /* 0x001fce00078e0242 */
.L_x_4368:
[----:B------:R-:W-:-:S13]  /*1b70*/  ISETP.GE.AND P3, PT, R71, 0x7, PT ;  /* 0x000000074700780c */ /* 0x000fda0003f66270 */
[----:B------:R-:W-:Y:S05]  /*1b80*/  @!P3 BRA `(.L_x_4370) ;  /* 0x000000000010b947 */ /* 0x000fea0003800000 */
[----:B------:R-:W-:-:S03]  /*1b90*/  UMOV UR5, 0xffffffff ;  /* 0xffffffff00057882 */ /* 0x000fc60000000000 */
[----:B------:R-:W-:Y:S05]  /*1ba0*/  BRA.DIV UR5, `(.L_x_4371) ;  /* 0x0000001e05507947 */ /* 0x000fea000b800000 */
[----:B------:R0:W0:Y:S02]  /*1bb0*/  SHFL.IDX PT, R73, R72, R12, 0x1f ;  /* 0x00001f0c48497589 */ /* 0x00002400000e0000 */
.L_x_4419:
[----:B0-----:R-:W-:-:S07]  /*1bc0*/  IMAD R66, R22, R73, R66 ;  /* 0x0000004916427224 */ /* 0x001fce00078e0242 */
.L_x_4370:
[----:B------:R-:W-:-:S13]  /*1bd0*/  ISETP.GE.AND P3, PT, R71, 0x8, PT ;  /* 0x000000084700780c */ /* 0x000fda0003f66270 */
[----:B------:R-:W-:Y:S05]  /*1be0*/  @!P3 BRA `(.L_x_4372) ;  /* 0x000000000010b947 */ /* 0x000fea0003800000 */
[----:B------:R-:W-:-:S03]  /*1bf0*/  UMOV UR5, 0xffffffff ;  /* 0xffffffff00057882 */ /* 0x000fc60000000000 */
[----:B------:R-:W-:Y:S05]  /*1c00*/  BRA.DIV UR5, `(.L_x_4373) ;  /* 0x0000001e055c7947 */ /* 0x000fea000b800000 */
[----:B------:R0:W0:Y:S02]  /*1c10*/  SHFL.IDX PT, R73, R72, R13, 0x1f ;  /* 0x00001f0d48497589 */ /* 0x00002400000e0000 */
.L_x_4422:
[----:B01----:R-:W-:-:S07]  /*1c20*/  IMAD R66, R21, R73, R66 ;  /* 0x0000004915427224 */ /* 0x003fce00078e0242 */
.L_x_4372:
[----:B------:R-:W-:-:S13]  /*1c30*/  ISETP.GE.AND P3, PT, R71, 0x9, PT ;  /* 0x000000094700780c */ /* 0x000fda0003f66270 */
[----:B------:R-:W-:Y:S05]  /*1c40*/  @!P3 BRA `(.L_x_4374) ;  /* 0x000000000010b947 */ /* 0x000fea0003800000 */
[----:B------:R-:W-:-:S03]  /*1c50*/  UMOV UR5, 0xffffffff ;  /* 0xffffffff00057882 */ /* 0x000fc60000000000 */
[----:B------:R-:W-:Y:S05]  /*1c60*/  BRA.DIV UR5, `(.L_x_4375) ;  /* 0x0000001e05687947 */ /* 0x000fea000b800000 */
[----:B------:R0:W0:Y:S02]  /*1c70*/  SHFL.IDX PT, R73, R72, R14, 0x1f ;  /* 0x00001f0e48497589 */ /* 0x00002400000e0000 */
.L_x_4425:
[----:B0-----:R-:W-:-:S07]  /*1c80*/  IMAD R66, R25, R73, R66 ;  /* 0x0000004919427224 */ /* 0x001fce00078e0242 */
.L_x_4374:
[----:B------:R-:W-:-:S13]  /*1c90*/  ISETP.GE.AND P3, PT, R71, 0xa, PT ;  /* 0x0000000a4700780c */ /* 0x000fda0003f66270 */
[----:B------:R-:W-:Y:S05]  /*1ca0*/  @!P3 BRA `(.L_x_4376) ;  /* 0x000000000010b947 */ /* 0x000fea0003800000 */
[----:B------:R-:W-:-:S03]  /*1cb0*/  UMOV UR5, 0xffffffff ;  /* 0xffffffff00057882 */ /* 0x000fc60000000000 */
[----:B------:R-:W-:Y:S05]  /*1cc0*/  BRA.DIV UR5, `(.L_x_4377) ;  /* 0x0000001e05747947 */ /* 0x000fea000b800000 */
[----:B------:R0:W0:Y:S02]  /*1cd0*/  SHFL.IDX PT, R73, R72, R15, 0x1f ;  /* 0x00001f0f48497589 */ /* 0x00002400000e0000 */
.L_x_4428:
[----:B0-----:R-:W-:-:S07]  /*1ce0*/  IMAD R66, R20, R73, R66 ;  /* 0x0000004914427224 */ /* 0x001fce00078e0242 */
.L_x_4376:
[----:B------:R-:W-:-:S13]  /*1cf0*/  ISETP.GE.AND P3, PT, R71, 0xb, PT ;  /* 0x0000000b4700780c */ /* 0x000fda0003f66270 */
[----:B------:R-:W-:Y:S05]  /*1d00*/  @!P3 BRA `(.L_x_4378) ;  /* 0x000000000010b947 */ /* 0x000fea0003800000 */
[----:B------:R-:W-:-:S03]  /*1d10*/  UMOV UR5, 0xffffffff ;  /* 0xffffffff00057882 */ /* 0x000fc60000000000 */
[----:B------:R-:W-:Y:S05]  /*1d20*/  BRA.DIV UR5, `(.L_x_4379) ;  /* 0x0000001e05807947 */ /* 0x000fea000b800000 */
[----:B------:R0:W0:Y:S02]  /*1d30*/  SHFL.IDX PT, R73, R72, R28, 0x1f ;  /* 0x00001f1c48497589 */ /* 0x00002400000e0000 */
.L_x_4431:
[----:B0-----:R-:W-:-:S07]  /*1d40*/  IMAD R66, R17, R73, R66 ;  /* 0x0000004911427224 */ /* 0x001fce00078e0242 */
.L_x_4378:
[----:B------:R-:W-:-:S13]  /*1d50*/  ISETP.GE.AND P3, PT, R71, 0xc, PT ;  /* 0x0000000c4700780c */ /* 0x000fda0003f66270 */
[----:B------:R-:W-:Y:S05]  /*1d60*/  @!P3 BRA `(.L_x_4380) ;  /* 0x000000000010b947 */ /* 0x000fea0003800000 */
[----:B------:R-:W-:-:S03]  /*1d70*/  UMOV UR5, 0xffffffff ;  /* 0xffffffff00057882 */ /* 0x000fc60000000000 */
[----:B------:R-:W-:Y:S05]  /*1d80*/  BRA.DIV UR5, `(.L_x_4381) ;  /* 0x0000001e058c7947 */ /* 0x000fea000b800000 */
[----:B------:R0:W0:Y:S02]  /*1d90*/  SHFL.IDX PT, R73, R72, R29, 0x1f ;  /* 0x00001f1d48497589 */ /* 0x00002400000e0000 */
.L_x_4434:
[----:B0-----:R-:W-:-:S07]  /*1da0*/  IMAD R66, R16, R73, R66 ;  /* 0x0000004910427224 */ /* 0x001fce00078e0242 */
.L_x_4380:
[----:B------:R-:W-:-:S13]  /*1db0*/  ISETP.GE.AND P3, PT, R71, 0xd, PT ;  /* 0x0000000d4700780c */ /* 0x000fda0003f66270 */
[----:B------:R-:W-:Y:S05]  /*1dc0*/  @!P3 BRA `(.L_x_4382) ;  /* 0x000000000010b947 */ /* 0x000fea0003800000 */
[----:B------:R-:W-:-:S03]  /*1dd0*/  UMOV UR5, 0xffffffff ;  /* 0xffffffff00057882 */ /* 0x000fc60000000000 */
[----:B------:R-:W-:Y:S05]  /*1de0*/  BRA.DIV UR5, `(.L_x_4383) ;  /* 0x0000001e05987947 */ /* 0x000fea000b800000 */
[----:B------:R0:W0:Y:S02]  /*1df0*/  SHFL.IDX PT, R73, R72, R30, 0x1f ;  /* 0x00001f1e48497589 */ /* 0x00002400000e0000 */
.L_x_4437:
[----:B0-----:R-:W-:-:S07]  /*1e00*/  IMAD R66, R68, R73, R66 ;  /* 0x0000004944427224 */ /* 0x001fce00078e0242 */
.L_x_4382:
[----:B------:R-:W-:-:S13]  /*1e10*/  ISETP.GE.AND P3, PT, R71, 0xe, PT ;  /* 0x0000000e4700780c */ /* 0x000fda0003f66270 */
[----:B------:R-:W-:Y:S05]  /*1e20*/  @!P3 BRA `(.L_x_4384) ;  /* 0x000000000010b947 */ /* 0x000fea0003800000 */
[----:B------:R-:W-:-:S03]  /*1e30*/  UMOV UR5, 0xffffffff ;  /* 0xffffffff00057882 */ /* 0x000fc60000000000 */
[----:B------:R-:W-:Y:S05]  /*1e40*/  BRA.DIV UR5, `(.L_x_4385) ;  /* 0x0000001e05a47947 */ /* 0x000fea000b800000 */
[----:B------:R0:W0:Y:S02]  /*1e50*/  SHFL.IDX PT, R73, R72, R31, 0x1f ;  /* 0x00001f1f48497589 */ /* 0x00002400000e0000 */
.L_x_4440:
[----:B0-----:R-:W-:-:S07]  /*1e60*/  IMAD R66, R69, R73, R66 ;  /* 0x0000004945427224 */ /* 0x001fce00078e0242 */
.L_x_4384:
[----:B------:R-:W-:-:S13]  /*1e70*/  ISETP.GE.AND P3, PT, R71, 0xf, PT ;  /* 0x0000000f4700780c */ /* 0x000fda0003f66270 */
[----:B------:R-:W-:Y:S05]  /*1e80*/  @!P3 BRA `(.L_x_4386) ;  /* 0x000000000010b947 */ /* 0x000fea0003800000 */
[----:B------:R-:W-:-:S03]  /*1e90*/  UMOV UR5, 0xffffffff ;  /* 0xffffffff00057882 */ /* 0x000fc60000000000 */
[----:B------:R-:W-:Y:S05]  /*1ea0*/  BRA.DIV UR5, `(.L_x_4387) ;  /* 0x0000001e05b07947 */ /* 0x000fea000b800000 */
[----:B------:R0:W0:Y:S02]  /*1eb0*/  SHFL.IDX PT, R73, R72, R36, 0x1f ;  /* 0x00001f2448497589 */ /* 0x00002400000e0000 */
.L_x_4443:
[----:B0-----:R-:W-:-:S07]  /*1ec0*/  IMAD R66, R70, R73, R66 ;  /* 0x0000004946427224 */ /* 0x001fce00078e0242 */
.L_x_4386:
[----:B------:R-:W-:-:S13]  /*1ed0*/  ISETP.GE.AND P3, PT, R71, 0x10, PT ;  /* 0x000000104700780c */ /* 0x000fda0003f66270 */
[----:B------:R-:W-:Y:S05]  /*1ee0*/  @!P3 BRA `(.L_x_4388) ;  /* 0x00000004001cb947 */ /* 0x000fea0003800000 */
[----:B------:R-:W-:-:S03]  /*1ef0*/  UMOV UR5, 0xffffffff ;  /* 0xffffffff00057882 */ /* 0x000fc60000000000 */
[----:B------:R-:W-:Y:S05]  /*1f00*/  BRA.DIV UR5, `(.L_x_4389) ;  /* 0x0000001e05bc7947 */ /* 0x000fea000b800000 */
[----:B--234-:R2:W3:Y:S02]  /*1f10*/  SHFL.IDX PT, R72, R72, R37, 0x1f ;  /* 0x00001f2548487589 */ /* 0x01c4e400000e0000 */
.L_x_4446:
[----:B0--3--:R-:W-:Y:S01]  /*1f20*/  IMAD R66, R67, R72, R66 ;  /* 0x0000004843427224 */ /* 0x009fe200078e0242 */
[----:B------:R-:W-:Y:S06]  /*1f30*/  BRA `(.L_x_4388) ;  /* 0x0000000400087947 */ /* 0x000fec0003800000 */
.L_x_4357:
[----:B------:R-:W2:Y:S01]  /*1f40*/  LDC R75, c[0x0][0x3ac] ;  /* 0x0000eb00ff4b7b82 */ /* 0x000ea20000000800 */
[----:B------:R-:W-:Y:S01]  /*1f50*/  IMAD.MOV.U32 R66, RZ, RZ, RZ ;  /* 0x000000ffff427224 */ /* 0x000fe200078e00ff */
[C---:B--2---:R-:W-:Y:S02]  /*1f60*/  ISETP.GE.AND P3, PT, R75.reuse, 0x1, PT ;  /* 0x000000014b00780c */ /* 0x044fe40003f66270 */
[C---:B------:R-:W-:Y:S02]  /*1f70*/  ISETP.GE.AND P4, PT, R75.reuse, 0x2, PT ;  /* 0x000000024b00780c */ /* 0x040fe40003f86270 */
[C---:B------:R-:W-:Y:S02]  /*1f80*/  ISETP.GE.AND P5, PT, R75.reuse, 0xf, PT ;  /* 0x0000000f4b00780c */ /* 0x040fe40003fa6270 */
[----:B------:R-:W-:-:S07]  /*1f90*/  ISETP.GE.AND P6, PT, R75, 0x10, PT ;  /* 0x000000104b00780c */ /* 0x000fce0003fc6270 */
[----:B------:R-:W-:-:S05]  /*1fa0*/  @P3 IMAD R72, R39, 0x4, R71 ;  /* 0x0000000427483824 */ /* 0x000fca00078e0247 */
[----:B------:R-:W0:Y:S02]  /*1fb0*/  @P3 LDS R73, [R72] ;  /* 0x0000000048493984 */ /* 0x000e240000000800 */
[----:B0-----:R-:W-:Y:S01]  /*1fc0*/  @P3 IMAD R66, R64, R73, RZ ;  /* 0x0000004940423224 */ /* 0x001fe200078e02ff */
[----:B------:R-:W-:Y:S01]  /*1fd0*/  ISETP.GE.AND P3, PT, R75, 0x3, PT ;  /* 0x000000034b00780c */ /* 0x000fe20003f66270 */
[----:B------:R-:W-:-:S06]  /*1fe0*/  @P4 IMAD R73, R42, 0x4, R71 ;  /* 0x000000042a494824 */ /* 0x000fcc00078e0247 */
[----:B------:R-:W0:Y:S06]  /*1ff0*/  @P4 LDS R73, [R73] ;  /* 0x0000000049494984 */ /* 0x000e2c0000000800 */
[----:B------:R-:W-:-:S06]  /*2000*/  @P3 LEA R74, R44, R71, 0x2 ;  /* 0x000000472c4a3211 */ /* 0x000fcc00078e10ff */
[----:B------:R-:W2:Y:S01]  /*2010*/  @P3 LDS R74, [R74] ;  /* 0x000000004a4a3984 */ /* 0x000ea20000000800 */
[----:B0-----:R-:W-:Y:S01]  /*2020*/  @P4 IMAD R66, R63, R73, R66 ;  /* 0x000000493f424224 */ /* 0x001fe200078e0242 */
[----:B------:R-:W-:-:S03]  /*2030*/  ISETP.GE.AND P4, PT, R75, 0x4, PT ;  /* 0x000000044b00780c */ /* 0x000fc60003f86270 */
[----:B--2---:R-:W-:Y:S01]  /*2040*/  @P3 IMAD R66, R35, R74, R66 ;  /* 0x0000004a23423224 */ /* 0x004fe200078e0242 */
[----:B------:R-:W-:-:S09]  /*2050*/  ISETP.GE.AND P3, PT, R75, 0x5, PT ;  /* 0x000000054b00780c */ /* 0x000fd20003f66270 */
[----:B------:R-:W-:-:S05]  /*2060*/  @P4 IMAD R72, R46, 0x4, R71 ;  /* 0x000000042e484824 */ /* 0x000fca00078e0247 */
        /* <DEDUP_REMOVED lines=9> */
[----:B------:R-:W-:-:S05]  /*2100*/  @P3 LEA R72, R50, R71, 0x2 ;  /* 0x0000004732483211 */ /* 0x000fca00078e10ff */
[----:B------:R-:W2:Y:S01]  /*2110*/  @P3 LDS R77, [R72] ;  /* 0x00000000484d3984 */ /* 0x000ea20000000800 */
[----:B0-----:R-:W-:Y:S01]  /*2120*/  @P4 IMAD R66, R23, R74, R66 ;  /* 0x0000004a17424224 */ /* 0x001fe200078e0242 */
[----:B------:R-:W-:-:S03]  /*2130*/  ISETP.GE.AND P4, PT, R75, 0x8, PT ;  /* 0x000000084b00780c */ /* 0x000fc60003f86270 */
[----:B--2---:R-:W-:Y:S01]  /*2140*/  @P3 IMAD R66, R22, R77, R66 ;  /* 0x0000004d16423224 */ /* 0x004fe200078e0242 */
[----:B------:R-:W-:-:S09]  /*2150*/  ISETP.GE.AND P3, PT, R75, 0x9, PT ;  /* 0x000000094b00780c */ /* 0x000fd20003f66270 */
[----:B------:R-:W-:-:S06]  /*2160*/  @P4 IMAD R73, R51, 0x4, R71 ;  /* 0x0000000433494824 */ /* 0x000fcc00078e0247 */
        /* <DEDUP_REMOVED lines=9> */
[----:B------:R-:W-:-:S06]  /*2200*/  @P3 LEA R73, R53, R71, 0x2 ;  /* 0x0000004735493211 */ /* 0x000fcc00078e10ff */
[----:B------:R-:W1:Y:S01]  /*2210*/  @P3 LDS R73, [R73] ;  /* 0x0000000049493984 */ /* 0x000e620000000800 */
[----:B0-----:R-:W-:Y:S01]  /*2220*/  @P4 IMAD R66, R20, R77, R66 ;  /* 0x0000004d14424224 */ /* 0x001fe200078e0242 */
[----:B------:R-:W-:-:S03]  /*2230*/  ISETP.GE.AND P4, PT, R75, 0xc, PT ;  /* 0x0000000c4b00780c */ /* 0x000fc60003f86270 */
[----:B-1----:R-:W-:Y:S01]  /*2240*/  @P3 IMAD R66, R17, R73, R66 ;  /* 0x0000004911423224 */ /* 0x002fe200078e0242 */
[----:B------:R-:W-:-:S09]  /*2250*/  ISETP.GE.AND P3, PT, R75, 0xd, PT ;  /* 0x0000000d4b00780c */ /* 0x000fd20003f66270 */
[----:B------:R-:W-:-:S05]  /*2260*/  @P4 IMAD R74, R54, 0x4, R71 ;  /* 0x00000004364a4824 */ /* 0x000fca00078e0247 */
[----:B------:R0:W1:Y:S01]  /*2270*/  @P4 LDS R77, [R74] ;  /* 0x000000004a4d4984 */ /* 0x0000620000000800 */
[--C-:B------:R-:W-:Y:S01]  /*2280*/  @P3 IMAD R72, R55, 0x4, R71.reuse ;  /* 0x0000000437483824 */ /* 0x100fe200078e0247 */
[----:B0-----:R-:W-:Y:S01]  /*2290*/  @P5 LEA R74, R57, R71, 0x2 ;  /* 0x00000047394a5211 */ /* 0x001fe200078e10ff */
[----:B-1----:R-:W-:Y:S01]  /*22a0*/  @P4 IMAD R66, R16, R77, R66 ;  /* 0x0000004d10424224 */ /* 0x002fe200078e0242 */
[----:B------:R-:W-:Y:S02]  /*22b0*/  ISETP.GE.AND P4, PT, R75, 0xe, PT ;  /* 0x0000000e4b00780c */ /* 0x000fe40003f86270 */
[----:B------:R-:W0:Y:S01]  /*22c0*/  @P3 LDS R77, [R72] ;  /* 0x00000000484d3984 */ /* 0x000e220000000800 */
[----:B------:R-:W-:-:S06]  /*22d0*/  @P6 IMAD R75, R58, 0x4, R71 ;  /* 0x000000043a4b6824 */ /* 0x000fcc00078e0247 */
[----:B------:R-:W-:Y:S04]  /*22e0*/  @P6 LDS R75, [R75] ;  /* 0x000000004b4b6984 */ /* 0x000fe80000000800 */
[----:B------:R-:W-:Y:S02]  /*22f0*/  @P4 IMAD R73, R56, 0x4, R71 ;  /* 0x0000000438494824 */ /* 0x000fe400078e0247 */
[----:B------:R-:W-:Y:S04]  /*2300*/  @P5 LDS R71, [R74] ;  /* 0x000000004a475984 */ /* 0x000fe80000000800 */
[----:B------:R-:W1:Y:S01]  /*2310*/  @P4 LDS R73, [R73] ;  /* 0x0000000049494984 */ /* 0x000e620000000800 */
[----:B0-----:R-:W-:-:S04]  /*2320*/  @P3 IMAD R66, R68, R77, R66 ;  /* 0x0000004d44423224 */ /* 0x001fc800078e0242 */
[----:B-1----:R-:W-:-:S04]  /*2330*/  @P4 IMAD R66, R69, R73, R66 ;  /* 0x0000004945424224 */ /* 0x002fc800078e0242 */
[----:B------:R-:W-:-:S04]  /*2340*/  @P5 IMAD R66, R70, R71, R66 ;  /* 0x0000004746425224 */ /* 0x000fc800078e0242 */
[----:B------:R-:W-:-:S07]  /*2350*/  @P6 IMAD R66, R67, R75, R66 ;  /* 0x0000004b43426224 */ /* 0x000fce00078e0242 */
.L_x_4388:
[----:B------:R-:W-:Y:S01]  /*2360*/  LOP3.LUT P3, RZ, R65, 0x1, RZ, 0xc0, !PT ;  /* 0x0000000141ff7812 */ /* 0x000fe2000786c0ff */
[----:B------:R-:W-:-:S12]  /*2370*/  WARPSYNC.ALL ;  /* 0x0000000000007948 */ /* 0x000fd80003800000 */
[----:B------:R-:W5:Y:S01]  /*2380*/  @!P3 S2R R73, SR_CgaCtaId ;  /* 0x000000000049b919 */ /* 0x000f620000008800 */
[----:B------:R-:W-:-:S05]  /*2390*/  @!P3 MOV R71, 0x400 ;  /* 0x000004000047b802 */ /* 0x000fca0000000f00 */
[----:B--234-:R-:W-:Y:S02]  /*23a0*/  @!P3 VIADD R72, R71, 0xc80 ;  /* 0x00000c804748b836 */ /* 0x01cfe40000000000 */
[----:B------:R-:W-:Y:S02]  /*23b0*/  IMAD.IADD R71, R27, 0x1, R18 ;  /* 0x000000011b477824 */ /* 0x000fe400078e0212 */
[----:B------:R-:W-:Y:S02]  /*23c0*/  IMAD.IADD R27, R61, 0x1, R27 ;  /* 0x000000013d1b7824 */ /* 0x000fe400078e021b */
[----:B------:R-:W-:Y:S01]  /*23d0*/  IMAD R71, R0, R71, R33 ;  /* 0x0000004700477224 */ /* 0x000fe200078e0221 */
[----:B-----5:R-:W-:-:S04]  /*23e0*/  @!P3 LEA R72, R73, R72, 0x18 ;  /* 0x000000484948b211 */ /* 0x020fc800078ec0ff */
[----:B------:R-:W-:Y:S02]  /*23f0*/  @!P3 LEA R72, R71, R72, 0x2 ;  /* 0x000000484748b211 */ /* 0x000fe400078e10ff */
[----:B------:R-:W-:Y:S04]  /*2400*/  SHFL.DOWN PT, R71, R66, 0x1, 0x1e1f ;  /* 0x083e1f0042477f89 */ /* 0x000fe800000e0000 */
[----:B------:R-:W2:Y:S02]  /*2410*/  @!P3 LDS R73, [R72] ;  /* 0x000000004849b984 */ /* 0x000ea40000000800 */
[----:B--2---:R-:W-:-:S05]  /*2420*/  @!P3 IADD3 R71, PT, PT, R73, R71, R66 ;  /* 0x000000474947b210 */ /* 0x004fca0007ffe042 */
[----:B------:R2:W-:Y:S01]  /*2430*/  @!P3 STS [R72], R71 ;  /* 0x000000474800b388 */ /* 0x0005e20000000800 */
[----:B------:R-:W-:-:S13]  /*2440*/  ISETP.GE.AND P3, PT, R27, UR7, PT ;  /* 0x000000071b007c0c */ /* 0x000fda000bf66270 */
[----:B--2---:R-:W-:Y:S05]  /*2450*/  @!P3 BRA `(.L_x_4390) ;  /* 0xfffffff4001cb947 */ /* 0x004fea000383ffff */
.L_x_4356:
[----:B------:R-:W-:Y:S05]  /*2460*/  @!P0 BRA `(.L_x_4391) ;  /* 0xffffffec00c08947 */ /* 0x000fea000383ffff */
[----:B------:R-:W-:Y:S05]  /*2470*/  BSYNC.RECONVERGENT B0 ;  /* 0x0000000000007941 */ /* 0x000fea0003800200 */
.L_x_4355:
        /* <DEDUP_REMOVED lines=9> */
[----:B------:R-:W-:Y:S02]  /*2510*/  ISETP.NE.AND P3, PT, R16, 0x3, PT ;  /* 0x000000031000780c */ /* 0x000fe40003f65270 */
[----:B0-----:R-:W-:Y:S01]  /*2520*/  SHF.L.U32 R25, R25, 0x2, RZ ;  /* 0x0000000219197819 */ /* 0x001fe200000006ff */
[----:B------:R-:W0:Y:S01]  /*2530*/  LDC R18, c[0x0][0x3ac] ;  /* 0x0000eb00ff127b82 */ /* 0x000e220000000800 */
[----:B------:R-:W-:Y:S03]  /*2540*/  BSSY.RECONVERGENT B0, `(.L_x_4394) ;  /* 0x0000080000007945 */ /* 0x000fe60003800200 */
[----:B------:R-:W-:-:S04]  /*2550*/  IMAD.MOV.U32 R69, RZ, RZ, R25 ;  /* 0x000000ffff457224 */ /* 0x000fc800078e0019 */
[----:B------:R-:W2:Y:S08]  /*2560*/  LDC R27, c[0x0][0x388] ;  /* 0x0000e200ff1b7b82 */ /* 0x000eb00000000800 */
[----:B------:R-:W3:Y:S01]  /*2570*/  S2UR UR5, SR_CTAID.X ;  /* 0x00000000000579c3 */ /* 0x000ee20000002500 */
[----:B0-----:R-:W-:-:S04]  /*2580*/  IABS R19, R18 ;  /* 0x0000001200137213 */ /* 0x001fc80000000000 */
[----:B------:R-:W0:Y:S01]  /*2590*/  I2F.RP R20, R19 ;  /* 0x0000001300147306 */ /* 0x000e220000209400 */
[----:B--2---:R-:W-:Y:S01]  /*25a0*/  IABS R22, R27 ;  /* 0x0000001b00167213 */ /* 0x004fe20000000000 */
[----:B---3--:R-:W-:-:S06]  /*25b0*/  IMAD R64, R0, UR5, RZ ;  /* 0x0000000500407c24 */ /* 0x008fcc000f8e02ff */
[----:B0-----:R-:W1:Y:S02]  /*25c0*/  MUFU.RCP R20, R20 ;  /* 0x0000001400147308 */ /* 0x001e640000001000 */
[----:B-1----:R-:W-:-:S06]  /*25d0*/  VIADD R21, R20, 0xffffffe ;  /* 0x0ffffffe14157836 */ /* 0x002fcc0000000000 */
[----:B------:R-:W0:Y:S02]  /*25e0*/  F2I.FTZ.U32.TRUNC.NTZ R17, R21 ;  /* 0x0000001500117305 */ /* 0x000e24000021f000 */
[----:B0-----:R-:W-:-:S04]  /*25f0*/  IMAD.MOV R16, RZ, RZ, -R17 ;  /* 0x000000ffff107224 */ /* 0x001fc800078e0a11 */
[----:B------:R-:W-:Y:S02]  /*2600*/  IMAD R23, R16, R19, RZ ;  /* 0x0000001310177224 */ /* 0x000fe400078e02ff */
[----:B------:R-:W-:-:S04]  /*2610*/  IMAD.MOV.U32 R16, RZ, RZ, RZ ;  /* 0x000000ffff107224 */ /* 0x000fc800078e00ff */
[----:B------:R-:W-:Y:S01]  /*2620*/  IMAD.HI.U32 R23, R17, R23, R16 ;  /* 0x0000001711177227 */ /* 0x000fe200078e0010 */
[----:B------:R-:W-:-:S05]  /*2630*/  MOV R16, R22 ;  /* 0x0000001600107202 */ /* 0x000fca0000000f00 */
[----:B------:R-:W-:-:S04]  /*2640*/  IMAD.HI.U32 R63, R23, R16, RZ ;  /* 0x00000010173f7227 */ /* 0x000fc800078e00ff */
[----:B------:R-:W-:-:S04]  /*2650*/  IMAD.MOV R17, RZ, RZ, -R63 ;  /* 0x000000ffff117224 */ /* 0x000fc800078e0a3f */
        /* <DEDUP_REMOVED lines=11> */
[----:B------:R-:W-:-:S06]  /*2710*/  @P0 IADD3 R63, PT, PT, R63, 0x1, RZ ;  /* 0x000000013f3f0810 */ /* 0x000fcc0007ffe0ff */
[----:B------:R-:W-:Y:S01]  /*2720*/  @!P2 IMAD.MOV R63, RZ, RZ, -R63 ;  /* 0x000000ffff3fa224 */ /* 0x000fe200078e0a3f */
        /* <DEDUP_REMOVED lines=9> */
[----:B------:R-:W-:Y:S02]  /*27c0*/  IMAD.MOV R27, RZ, RZ, -R22 ;  /* 0x000000ffff1b7224 */ /* 0x000fe400078e0a16 */
[----:B------:R-:W-:-:S05]  /*27d0*/  IMAD.SHL.U32 R32, R2, 0x4, RZ ;  /* 0x0000000402207824 */ /* 0x000fca00078e00ff */
[----:B------:R-:W-:Y:S01]  /*27e0*/  IADD3 R69, PT, PT, R32, R25, RZ ;  /* 0x0000001920457210 */ /* 0x000fe20007ffe0ff */
[----:B-1----:R-:W1:Y:S01]  /*27f0*/  MUFU.RCP R18, R18 ;  /* 0x0000001200127308 */ /* 0x002e620000001000 */
[----:B0-----:R-:W-:Y:S01]  /*2800*/  ULEA UR5, UR8, UR5, 0x18 ;  /* 0x0000000508057291 */ /* 0x001fe2000f8ec0ff */
[----:B-1----:R-:W-:-:S06]  /*2810*/  VIADD R16, R18, 0xffffffe ;  /* 0x0ffffffe12107836 */ /* 0x002fcc0000000000 */
[----:B------:R0:W1:Y:S02]  /*2820*/  F2I.FTZ.U32.TRUNC.NTZ R17, R16 ;  /* 0x0000001000117305 */ /* 0x000064000021f000 */
[----:B0-----:R-:W-:Y:S01]  /*2830*/  IMAD.MOV.U32 R16, RZ, RZ, RZ ;  /* 0x000000ffff107224 */ /* 0x001fe200078e00ff */
[----:B-1----:R-:W-:-:S05]  /*2840*/  IADD3 R20, PT, PT, RZ, -R17, RZ ;  /* 0x80000011ff147210 */ /* 0x002fca0007ffe0ff */
[----:B------:R-:W-:Y:S01]  /*2850*/  IMAD R21, R20, R19, RZ ;  /* 0x0000001314157224 */ /* 0x000fe200078e02ff */
[----:B------:R-:W-:-:S03]  /*2860*/  IABS R20, R25 ;  /* 0x0000001900147213 */ /* 0x000fc60000000000 */
[----:B------:R-:W-:Y:S02]  /*2870*/  IMAD.HI.U32 R26, R17, R21, R16 ;  /* 0x00000015111a7227 */ /* 0x000fe400078e0010 */
[----:B------:R-:W0:Y:S02]  /*2880*/  S2R R21, SR_TID.X ;  /* 0x0000000000157919 */ /* 0x000e240000002100 */
[----:B------:R-:W-:-:S04]  /*2890*/  IMAD.MOV.U32 R17, RZ, RZ, R20 ;  /* 0x000000ffff117224 */ /* 0x000fc800078e0014 */
[----:B------:R-:W-:-:S04]  /*28a0*/  IMAD.HI.U32 R20, R26, R17, RZ ;  /* 0x000000111a147227 */ /* 0x000fc800078e00ff */
[----:B------:R-:W-:-:S05]  /*28b0*/  IMAD R16, R20, R27, R17 ;  /* 0x0000001b14107224 */ /* 0x000fca00078e0211 */
[----:B------:R-:W-:-:S13]  /*28c0*/  ISETP.GT.U32.AND P1, PT, R19, R16, PT ;  /* 0x000000101300720c */ /* 0x000fda0003f24070 */
[-C--:B------:R-:W-:Y:S01]  /*28d0*/  @!P1 IADD3 R16, PT, PT, R16, -R19.reuse, RZ ;  /* 0x8000001310109210 */ /* 0x080fe20007ffe0ff */
[----:B------:R-:W-:Y:S01]  /*28e0*/  @!P1 VIADD R20, R20, 0x1 ;  /* 0x0000000114149836 */ /* 0x000fe20000000000 */
[----:B------:R-:W-:Y:S02]  /*28f0*/  LOP3.LUT P1, RZ, R6, 0x3, RZ, 0xc0, !PT ;  /* 0x0000000306ff7812 */ /* 0x000fe4000782c0ff */
[----:B0-----:R-:W-:Y:S02]  /*2900*/  LEA R66, R21, UR5, 0x2 ;  /* 0x0000000515427c11 */ /* 0x001fe4000f8e10ff */
[----:B------:R-:W-:Y:S02]  /*2910*/  ISETP.GE.U32.AND P0, PT, R16, R19, PT ;  /* 0x000000131000720c */ /* 0x000fe40003f06070 */
[----:B------:R-:W-:Y:S01]  /*2920*/  LOP3.LUT R16, R25, R0, RZ, 0x3c, !PT ;  /* 0x0000000019107212 */ /* 0x000fe200078e3cff */
[----:B------:R-:W-:-:S03]  /*2930*/  IMAD R66, R21, 0xc, R66 ;  /* 0x0000000c15427824 */ /* 0x000fc600078e0242 */
[----:B------:R-:W-:Y:S02]  /*2940*/  ISETP.GE.AND P2, PT, R16, RZ, PT ;  /* 0x000000ff1000720c */ /* 0x000fe40003f46270 */
[----:B------:R-:W0:Y:S05]  /*2950*/  LDS.128 R16, [R66] ;  /* 0x0000000042107984 */ /* 0x000e2a0000000c00 */
[----:B------:R-:W-:Y:S01]  /*2960*/  @P0 VIADD R20, R20, 0x1 ;  /* 0x0000000114140836 */ /* 0x000fe20000000000 */
[----:B------:R-:W-:-:S03]  /*2970*/  ISETP.NE.AND P0, PT, R0, RZ, PT ;  /* 0x000000ff0000720c */ /* 0x000fc60003f05270 */
[----:B------:R-:W-:Y:S02]  /*2980*/  IMAD.MOV.U32 R23, RZ, RZ, R20 ;  /* 0x000000ffff177224 */ /* 0x000fe400078e0014 */
[----:B------:R-:W1:Y:S03]  /*2990*/  LDC.64 R20, c[0x0][0x3a0] ;  /* 0x0000e800ff147b82 */ /* 0x000e660000000a00 */
[----:B------:R-:W-:-:S04]  /*29a0*/  @!P2 IADD3 R23, PT, PT, -R23, RZ, RZ ;  /* 0x000000ff1717a210 */ /* 0x000fc80007ffe1ff */
[----:B------:R-:W-:-:S05]  /*29b0*/  SEL R23, R24, R23, !P0 ;  /* 0x0000001718177207 */ /* 0x000fca0004000000 */
[----:B------:R-:W-:Y:S02]  /*29c0*/  IMAD.MOV R22, RZ, RZ, -R23 ;  /* 0x000000ffff167224 */ /* 0x000fe400078e0a17 */
[----:B------:R-:W-:Y:S02]  /*29d0*/  IMAD R23, R63, R23, R64 ;  /* 0x000000173f177224 */ /* 0x000fe400078e0240 */
[----:B------:R-:W-:-:S04]  /*29e0*/  IMAD R22, R0, R22, R25 ;  /* 0x0000001600167224 */ /* 0x000fc800078e0219 */
[----:B------:R-:W-:-:S04]  /*29f0*/  IMAD.IADD R23, R23, 0x1, R22 ;  /* 0x0000000117177824 */ /* 0x000fc800078e0216 */
[----:B-1----:R-:W-:-:S05]  /*2a00*/  IMAD.WIDE R22, R23, 0x4, R20 ;  /* 0x0000000417167825 */ /* 0x002fca00078e0214 */
[----:B0-----:R0:W-:Y:S01]  /*2a10*/  STG.E.128 desc[UR10][R22.64], R16 ;  /* 0x0000001016007986 */ /* 0x0011e2000c101d0a */
[----:B------:R-:W-:Y:S05]  /*2a20*/  @!P1 BRA `(.L_x_4395) ;  /* 0x0000000000c49947 */ /* 0x000fea0003800000 */
[----:B------:R-:W-:Y:S01]  /*2a30*/  IMAD.IADD R69, R32, 0x1, R25 ;  /* 0x0000000120457824 */ /* 0x000fe200078e0219 */
[----:B------:R-:W1:Y:S01]  /*2a40*/  LDC R33, c[0x0][0x360] ;  /* 0x0000d800ff217b82 */ /* 0x000e620000000800 */
[-C--:B------:R-:W-:Y:S02]  /*2a50*/  IABS R34, R0.reuse ;  /* 0x0000000000227213 */ /* 0x080fe40000000000 */
[----:B------:R-:W-:Y:S02]  /*2a60*/  LOP3.LUT R35, R6, 0x3, RZ, 0xc0, !PT ;  /* 0x0000000306237812 */ /* 0x000fe400078ec0ff */
[----:B0-----:R-:W-:Y:S02]  /*2a70*/  IABS R17, R69 ;  /* 0x0000004500117213 */ /* 0x001fe40000000000 */
[----:B------:R-:W-:-:S03]  /*2a80*/  LOP3.LUT R16, R69, R0, RZ, 0x3c, !PT ;  /* 0x0000000045107212 */ /* 0x000fc600078e3cff */
[----:B------:R-:W-:Y:S01]  /*2a90*/  IMAD.HI.U32 R22, R26, R17, RZ ;  /* 0x000000111a167227 */ /* 0x000fe200078e00ff */
[----:B------:R-:W-:-:S03]  /*2aa0*/  ISETP.GE.AND P3, PT, R16, RZ, PT ;  /* 0x000000ff1000720c */ /* 0x000fc60003f66270 */
        /* <DEDUP_REMOVED lines=8> */
[----:B------:R-:W-:-:S03]  /*2b30*/  ISETP.NE.AND P1, PT, R35, 0x1, PT ;  /* 0x000000012300780c */ /* 0x000fc60003f25270 */
        /* <DEDUP_REMOVED lines=32> */
.L_x_4395:
[----:B------:R-:W-:Y:S05]  /*2d40*/  BSYNC.RECONVERGENT B0 ;  /* 0x0000000000007941 */ /* 0x000fea0003800200 */
.L_x_4394:
[----:B------:R-:W-:Y:S01]  /*2d50*/  ISETP.GE.U32.AND P0, PT, R6, 0x3, PT ;  /* 0x000000030600780c */ /* 0x000fe20003f06070 */
[----:B------:R-:W-:-:S12]  /*2d60*/  BSSY.RECONVERGENT B0, `(.L_x_4396) ;  /* 0x000007e000007945 */ /* 0x000fd80003800200 */
[----:B------:R-:W-:Y:S05]  /*2d70*/  @!P0 BRA `(.L_x_4397) ;  /* 0x0000000400f08947 */ /* 0x000fea0003800000 */
[----:B------:R-:W-:-:S13]  /*2d80*/  ISETP.NE.AND P0, PT, R0, RZ, PT ;  /* 0x000000ff0000720c */ /* 0x000fda0003f05270 */
.L_x_4398:
[-C--:B--23--:R-:W-:Y:S01]  /*2d90*/  IABS R20, R0.reuse ;  /* 0x0000000000147213 */ /* 0x08cfe20000000000 */
[----:B01----:R-:W-:Y:S01]  /*2da0*/  HFMA2 R16, -RZ, RZ, 0, 0 ;  /* 0x00000000ff107431 */ /* 0x003fe200000001ff */
[-C--:B------:R-:W-:Y:S01]  /*2db0*/  IABS R18, R0.reuse ;  /* 0x0000000000127213 */ /* 0x080fe20000000000 */
[----:B------:R-:W-:Y:S01]  /*2dc0*/  IMAD.SHL.U32 R65, R2, 0x4, RZ ;  /* 0x0000000402417824 */ /* 0x000fe200078e00ff */
[----:B------:R-:W0:Y:S01]  /*2dd0*/  I2F.RP R21, R20 ;  /* 0x0000001400157306 */ /* 0x000e220000209400 */
[----:B------:R-:W-:Y:S01]  /*2de0*/  IABS R24, R69 ;  /* 0x0000004500187213 */ /* 0x000fe20000000000 */
[----:B------:R-:W1:Y:S01]  /*2df0*/  S2UR UR8, SR_CgaCtaId ;  /* 0x00000000000879c3 */ /* 0x000e620000008800 */
[C---:B------:R-:W-:Y:S01]  /*2e00*/  IMAD.IADD R73, R65.reuse, 0x1, R69 ;  /* 0x0000000141497824 */ /* 0x040fe200078e0245 */
[----:B------:R-:W-:Y:S01]  /*2e10*/  UMOV UR5, 0x400 ;  /* 0x0000040000057882 */ /* 0x000fe20000000000 */
[----:B------:R-:W-:Y:S01]  /*2e20*/  LOP3.LUT R72, RZ, R0, RZ, 0x33, !PT ;  /* 0x00000000ff487212 */ /* 0x000fe200078e33ff */
[----:B------:R-:W-:Y:S01]  /*2e30*/  UIADD3 UR5, UPT, UPT, UR5, 0xc80, URZ ;  /* 0x00000c8005057890 */ /* 0x000fe2000fffe0ff */
[C---:B------:R-:W-:Y:S01]  /*2e40*/  IMAD.IADD R75, R65.reuse, 0x1, R73 ;  /* 0x00000001414b7824 */ /* 0x040fe200078e0249 */
[----:B------:R-:W2:Y:S02]  /*2e50*/  I2F.RP R19, R18 ;  /* 0x0000001200137306 */ /* 0x000ea40000209400 */
[----:B------:R-:W3:Y:S02]  /*2e60*/  LDC.64 R66, c[0x0][0x3a0] ;  /* 0x0000e800ff427b82 */ /* 0x000ee40000000a00 */
[----:B------:R-:W-:-:S02]  /*2e70*/  IADD3 R71, PT, PT, R65, R75, RZ ;  /* 0x0000004b41477210 */ /* 0x000fc40007ffe0ff */
[----:B------:R-:W-:Y:S02]  /*2e80*/  IABS R25, R75 ;  /* 0x0000004b00197213 */ /* 0x000fe40000000000 */
[----:B0-----:R-:W0:Y:S01]  /*2e90*/  MUFU.RCP R21, R21 ;  /* 0x0000001500157308 */ /* 0x001e220000001000 */
[----:B------:R-:W-:-:S07]  /*2ea0*/  IABS R27, R71 ;  /* 0x00000047001b7213 */ /* 0x000fce0000000000 */
[----:B--2---:R-:W-:Y:S01]  /*2eb0*/  MUFU.RCP R19, R19 ;  /* 0x0000001300137308 */ /* 0x004fe20000001000 */
[----:B-1----:R-:W-:Y:S01]  /*2ec0*/  ULEA UR5, UR8, UR5, 0x18 ;  /* 0x0000000508057291 */ /* 0x002fe2000f8ec0ff */
[----:B0-----:R-:W-:Y:S01]  /*2ed0*/  VIADD R22, R21, 0xffffffe ;  /* 0x0ffffffe15167836 */ /* 0x001fe20000000000 */
[----:B------:R-:W-:-:S05]  /*2ee0*/  IABS R21, R0 ;  /* 0x0000000000157213 */ /* 0x000fca0000000000 */
        /* <DEDUP_REMOVED lines=8> */
[----:B------:R-:W0:Y:S01]  /*2f70*/  F2I.FTZ.U32.TRUNC.NTZ R17, R17 ;  /* 0x0000001100117305 */ /* 0x000e22000021f000 */
[----:B------:R-:W-:Y:S01]  /*2f80*/  IMAD R21, R19, R21, R16 ;  /* 0x0000001513157224 */ /* 0x000fe200078e0210 */
[----:B------:R-:W-:-:S04]  /*2f90*/  IABS R16, R0 ;  /* 0x0000000000107213 */ /* 0x000fc80000000000 */
[----:B------:R-:W-:Y:S02]  /*2fa0*/  ISETP.GT.U32.AND P2, PT, R20, R21, PT ;  /* 0x000000151400720c */ /* 0x000fe40003f44070 */
[----:B0-----:R-:W-:-:S11]  /*2fb0*/  IADD3 R23, PT, PT, RZ, -R17, RZ ;  /* 0x80000011ff177210 */ /* 0x001fd60007ffe0ff */
[----:B------:R-:W-:Y:S01]  /*2fc0*/  @!P2 IMAD.IADD R21, R21, 0x1, -R16 ;  /* 0x000000011515a824 */ /* 0x000fe200078e0a10 */
[----:B------:R-:W-:Y:S01]  /*2fd0*/  MOV R16, RZ ;  /* 0x000000ff00107202 */ /* 0x000fe20000000f00 */
[----:B------:R-:W-:Y:S02]  /*2fe0*/  IMAD R23, R23, R18, RZ ;  /* 0x0000001217177224 */ /* 0x000fe400078e02ff */
[----:B------:R-:W-:Y:S01]  /*2ff0*/  @!P2 VIADD R19, R19, 0x1 ;  /* 0x000000011313a836 */ /* 0x000fe20000000000 */
[----:B------:R-:W-:Y:S01]  /*3000*/  ISETP.GE.U32.AND P1, PT, R21, R20, PT ;  /* 0x000000141500720c */ /* 0x000fe20003f26070 */
[----:B------:R-:W-:Y:S01]  /*3010*/  IMAD.HI.U32 R70, R17, R23, R16 ;  /* 0x0000001711467227 */ /* 0x000fe200078e0010 */
[----:B------:R-:W-:Y:S02]  /*3020*/  IABS R16, R0 ;  /* 0x0000000000107213 */ /* 0x000fe40000000000 */
[----:B------:R-:W-:Y:S02]  /*3030*/  IABS R17, R73 ;  /* 0x0000004900117213 */ /* 0x000fe40000000000 */
[----:B------:R-:W-:Y:S01]  /*3040*/  ISETP.NE.AND P2, PT, R0, RZ, PT ;  /* 0x000000ff0000720c */ /* 0x000fe20003f45270 */
[----:B------:R-:W-:-:S02]  /*3050*/  IMAD.MOV R22, RZ, RZ, -R16 ;  /* 0x000000ffff167224 */ /* 0x000fc400078e0a10 */
        /* <DEDUP_REMOVED lines=78> */
.L_x_4397:
[----:B------:R-:W-:Y:S05]  /*3540*/  BSYNC.RECONVERGENT B0 ;  /* 0x0000000000007941 */ /* 0x000fea0003800200 */
.L_x_4396:
[----:B------:R-:W4:Y:S02]  /*3550*/  LDCU UR5, c[0x0][0x374] ;  /* 0x00006e80ff0577ac */ /* 0x000f240008000800 */
[----:B----4-:R-:W-:Y:S02]  /*3560*/  UIADD3 UR4, UPT, UPT, UR5, UR4, URZ ;  /* 0x0000000405047290 */ /* 0x010fe4000fffe0ff */
[----:B------:R-:W-:-:S04]  /*3570*/  USHF.L.U32 UR5, UR5, 0x2, URZ ;  /* 0x0000000205057899 */ /* 0x000fc800080006ff */
[----:B------:R-:W-:-:S09]  /*3580*/  UISETP.GE.U32.AND UP0, UPT, UR4, UR5, UPT ;  /* 0x000000050400728c */ /* 0x000fd2000bf06070 */
[----:B------:R-:W-:Y:S05]  /*3590*/  BRA.U !UP0, `(.L_x_4399) ;  /* 0xffffffd508f47547 */ /* 0x000fea000b83ffff */
[----:B------:R-:W-:Y:S05]  /*35a0*/  EXIT ;  /* 0x000000000000794d */ /* 0x000fea0003800000 */
.L_x_4359:
[----:B------:R-:W-:Y:S01]  /*35b0*/  IMAD.MOV.U32 R75, RZ, RZ, R38 ;  /* 0x000000ffff4b7224 */ /* 0x000fe200078e0026 */
[----:B------:R-:W-:Y:S01]  /*35c0*/  MOV R74, 0xffffffff ;  /* 0xffffffff004a7802 */ /* 0x000fe20000000f00 */
[----:B------:R-:W-:-:S07]  /*35d0*/  IMAD.MOV.U32 R77, RZ, RZ, 0x1f ;  /* 0x0000001fff4d7424 */ /* 0x000fce00078e00ff */
[----:B01----:R-:W-:Y:S05]  /*35e0*/  WARPSYNC.COLLECTIVE R74, `(.L_x_4400) ;  /* 0x000000004a087348 */ /* 0x003fea0003c00000 */
[----:B------:R2:W3:Y:S02]  /*35f0*/  SHFL.IDX P3, R73, R72, R75, R77 ;  /* 0x0000004b48497389 */ /* 0x0004e4000006004d */
[----:B0123--:R-:W-:Y:S05]  /*3600*/  ENDCOLLECTIVE ;  /* 0x000000000000791b */ /* 0x00ffea0003800000 */
.L_x_4400:
[----:B------:R-:W-:Y:S05]  /*3610*/  BRA `(.L_x_4401) ;  /* 0xffffffe000d87947 */ /* 0x000fea000383ffff */
.L_x_4361:
[----:B------:R-:W-:Y:S01]  /*3620*/  BSSY B1, `(.L_x_4402) ;  /* 0x0000007000017945 */ /* 0x000fe20003800000 */
[----:B------:R-:W-:Y:S02]  /*3630*/  IMAD.MOV.U32 R75, RZ, RZ, R7 ;  /* 0x000000ffff4b7224 */ /* 0x000fe400078e0007 */
[----:B------:R-:W-:Y:S02]  /*3640*/  IMAD.MOV.U32 R77, RZ, RZ, 0x1f ;  /* 0x0000001fff4d7424 */ /* 0x000fe400078e00ff */
[----:B------:R-:W-:-:S07]  /*3650*/  IMAD.MOV.U32 R74, RZ, RZ, -0x1 ;  /* 0xffffffffff4a7424 */ /* 0x000fce00078e00ff */
[----:B012---:R-:W-:Y:S05]  /*3660*/  WARPSYNC.COLLECTIVE R74, `(.L_x_4403) ;  /* 0x000000004a087348 */ /* 0x007fea0003c00000 */
[----:B------:R3:W4:Y:S02]  /*3670*/  SHFL.IDX P3, R73, R72, R75, R77 ;  /* 0x0000004b48497389 */ /* 0x000724000006004d */
[----:B01234-:R-:W-:Y:S05]  /*3680*/  ENDCOLLECTIVE ;  /* 0x000000000000791b */ /* 0x01ffea0003800000 */
.L_x_4403:
[----:B------:R-:W-:Y:S05]  /*3690*/  BSYNC B1 ;  /* 0x0000000000017941 */ /* 0x000fea0003800000 */
.L_x_4402:
[----:B------:R-:W-:Y:S05]  /*36a0*/  BRA `(.L_x_4404) ;  /* 0xffffffe000cc7947 */ /* 0x000fea000383ffff */
.L_x_4363:
[----:B------:R-:W-:Y:S01]  /*36b0*/  BSSY B1, `(.L_x_4405) ;  /* 0x0000007000017945 */ /* 0x000fe20003800000 */
[----:B------:R-:W-:Y:S01]  /*36c0*/  MOV R75, R8 ;  /* 0x00000008004b7202 */ /* 0x000fe20000000f00 */
[----:B------:R-:W-:Y:S02]  /*36d0*/  IMAD.MOV.U32 R77, RZ, RZ, 0x1f ;  /* 0x0000001fff4d7424 */ /* 0x000fe400078e00ff */
[----:B------:R-:W-:-:S07]  /*36e0*/  IMAD.MOV.U32 R74, RZ, RZ, -0x1 ;  /* 0xffffffffff4a7424 */ /* 0x000fce00078e00ff */
[----:B0123--:R-:W-:Y:S05]  /*36f0*/  WARPSYNC.COLLECTIVE R74, `(.L_x_4406) ;  /* 0x000000004a087348 */ /* 0x00ffea0003c00000 */
[----:B------:R4:W0:Y:S02]  /*3700*/  SHFL.IDX P3, R73, R72, R75, R77 ;  /* 0x0000004b48497389 */ /* 0x000824000006004d */
[----:B01234-:R-:W-:Y:S05]  /*3710*/  ENDCOLLECTIVE ;  /* 0x000000000000791b */ /* 0x01ffea0003800000 */
.L_x_4406:
[----:B------:R-:W-:Y:S05]  /*3720*/  BSYNC B1 ;  /* 0x0000000000017941 */ /* 0x000fea0003800000 */
.L_x_4405:
[----:B------:R-:W-:Y:S05]  /*3730*/  BRA `(.L_x_4407) ;  /* 0xffffffe000c07947 */ /* 0x000fea000383ffff */
.L_x_4365:
[----:B------:R-:W-:Y:S01]  /*3740*/  HFMA2 R77, -RZ, RZ, 0, 1.847743988037109375e-06 ;  /* 0x0000001fff4d7431 */ /* 0x000fe200000001ff */
[----:B------:R-:W-:Y:S01]  /*3750*/  BSSY B1, `(.L_x_4408) ;  /* 0x0000006000017945 */ /* 0x000fe20003800000 */
[----:B------:R-:W-:Y:S02]  /*3760*/  IMAD.MOV.U32 R75, RZ, RZ, R9 ;  /* 0x000000ffff4b7224 */ /* 0x000fe400078e0009 */
[----:B------:R-:W-:-:S07]  /*3770*/  IMAD.MOV.U32 R74, RZ, RZ, -0x1 ;  /* 0xffffffffff4a7424 */ /* 0x000fce00078e00ff */
[----:B01234-:R-:W-:Y:S05]  /*3780*/  WARPSYNC.COLLECTIVE R74, `(.L_x_4409) ;  /* 0x000000004a087348 */ /* 0x01ffea0003c00000 */
[----:B------:R0:W0:Y:S02]  /*3790*/  SHFL.IDX P3, R73, R72, R75, R77 ;  /* 0x0000004b48497389 */ /* 0x000024000006004d */
[----:B01234-:R-:W-:Y:S05]  /*37a0*/  ENDCOLLECTIVE ;  /* 0x000000000000791b */ /* 0x01ffea0003800000 */
.L_x_4409:
[----:B------:R-:W-:Y:S05]  /*37b0*/  BSYNC B1 ;  /* 0x0000000000017941 */ /* 0x000fea0003800000 */
.L_x_4408:
[----:B------:R-:W-:Y:S05]  /*37c0*/  BRA `(.L_x_4410) ;  /* 0xffffffe000b47947 */ /* 0x000fea000383ffff */
.L_x_4367:
[----:B------:R-:W-:Y:S01]  /*37d0*/  BSSY B1, `(.L_x_4411) ;  /* 0x0000007000017945 */ /* 0x000fe20003800000 */
[----:B------:R-:W-:Y:S01]  /*37e0*/  IMAD.MOV.U32 R75, RZ, RZ, R10 ;  /* 0x000000ffff4b7224 */ /* 0x000fe200078e000a */
[----:B------:R-:W-:Y:S01]  /*37f0*/  MOV R74, 0xffffffff ;  /* 0xffffffff004a7802 */ /* 0x000fe20000000f00 */
[----:B------:R-:W-:-:S07]  /*3800*/  IMAD.MOV.U32 R77, RZ, RZ, 0x1f ;  /* 0x0000001fff4d7424 */ /* 0x000fce00078e00ff */
[----:B01234-:R-:W-:Y:S05]  /*3810*/  WARPSYNC.COLLECTIVE R74, `(.L_x_4412) ;  /* 0x000000004a087348 */ /* 0x01ffea0003c00000 */
[----:B------:R0:W0:Y:S02]  /*3820*/  SHFL.IDX P3, R73, R72, R75, R77 ;  /* 0x0000004b48497389 */ /* 0x000024000006004d */
[----:B01234-:R-:W-:Y:S05]  /*3830*/  ENDCOLLECTIVE ;  /* 0x000000000000791b */ /* 0x01ffea0003800000 */
.L_x_4412:
[----:B------:R-:W-:Y:S05]  /*3840*/  BSYNC B1 ;  /* 0x0000000000017941 */ /* 0x000fea0003800000 */
.L_x_4411:
[----:B------:R-:W-:Y:S05]  /*3850*/  BRA `(.L_x_4413) ;  /* 0xffffffe000a87947 */ /* 0x000fea000383ffff */
.L_x_4369:
[----:B------:R-:W-:Y:S01]  /*3860*/  BSSY B1, `(.L_x_4414) ;  /* 0x0000007000017945 */ /* 0x000fe20003800000 */
[----:B------:R-:W-:Y:S02]  /*3870*/  IMAD.MOV.U32 R75, RZ, RZ, R11 ;  /* 0x000000ffff4b7224 */ /* 0x000fe400078e000b */
[----:B------:R-:W-:Y:S02]  /*3880*/  IMAD.MOV.U32 R77, RZ, RZ, 0x1f ;  /* 0x0000001fff4d7424 */ /* 0x000fe400078e00ff */
[----:B------:R-:W-:-:S07]  /*3890*/  IMAD.MOV.U32 R74, RZ, RZ, -0x1 ;  /* 0xffffffffff4a7424 */ /* 0x000fce00078e00ff */
[----:B01234-:R-:W-:Y:S05]  /*38a0*/  WARPSYNC.COLLECTIVE R74, `(.L_x_4415) ;  /* 0x000000004a087348 */ /* 0x01ffea0003c00000 */
[----:B------:R0:W0:Y:S02]  /*38b0*/  SHFL.IDX P3, R73, R72, R75, R77 ;  /* 0x0000004b48497389 */ /* 0x000024000006004d */
[----:B01234-:R-:W-:Y:S05]  /*38c0*/  ENDCOLLECTIVE ;  /* 0x000000000000791b */ /* 0x01ffea0003800000 */
.L_x_4415:
[----:B------:R-:W-:Y:S05]  /*38d0*/  BSYNC B1 ;  /* 0x0000000000017941 */ /* 0x000fea0003800000 */
.L_x_4414:
[----:B------:R-:W-:Y:S05]  /*38e0*/  BRA `(.L_x_4416) ;  /* 0xffffffe0009c7947 */ /* 0x000fea000383ffff */
.L_x_4371:
[----:B------:R-:W-:Y:S01]  /*38f0*/  BSSY B1, `(.L_x_4417) ;  /* 0x0000007000017945 */ /* 0x000fe20003800000 */
[----:B------:R-:W-:Y:S01]  /*3900*/  MOV R75, R12 ;  /* 0x0000000c004b7202 */ /* 0x000fe20000000f00 */
[----:B------:R-:W-:Y:S02]  /*3910*/  IMAD.MOV.U32 R77, RZ, RZ, 0x1f ;  /* 0x0000001fff4d7424 */ /* 0x000fe400078e00ff */
[----:B------:R-:W-:-:S07]  /*3920*/  IMAD.MOV.U32 R74, RZ, RZ, -0x1 ;  /* 0xffffffffff4a7424 */ /* 0x000fce00078e00ff */
[----:B01234-:R-:W-:Y:S05]  /*3930*/  WARPSYNC.COLLECTIVE R74, `(.L_x_4418) ;  /* 0x000000004a087348 */ /* 0x01ffea0003c00000 */
[----:B------:R0:W0:Y:S02]  /*3940*/  SHFL.IDX P3, R73, R72, R75, R77 ;  /* 0x0000004b48497389 */ /* 0x000024000006004d */
[----:B01234-:R-:W-:Y:S05]  /*3950*/  ENDCOLLECTIVE ;  /* 0x000000000000791b */ /* 0x01ffea0003800000 */
.L_x_4418:
[----:B------:R-:W-:Y:S05]  /*3960*/  BSYNC B1 ;  /* 0x0000000000017941 */ /* 0x000fea0003800000 */
.L_x_4417:
[----:B------:R-:W-:Y:S05]  /*3970*/  BRA `(.L_x_4419) ;  /* 0xffffffe000907947 */ /* 0x000fea000383ffff */
.L_x_4373:
[----:B------:R-:W-:Y:S01]  /*3980*/  HFMA2 R77, -RZ, RZ, 0, 1.847743988037109375e-06 ;  /* 0x0000001fff4d7431 */ /* 0x000fe200000001ff */
[----:B------:R-:W-:Y:S01]  /*3990*/  BSSY B1, `(.L_x_4420) ;  /* 0x0000006000017945 */ /* 0x000fe20003800000 */
[----:B------:R-:W-:Y:S02]  /*39a0*/  IMAD.MOV.U32 R75, RZ, RZ, R13 ;  /* 0x000000ffff4b7224 */ /* 0x000fe400078e000d */
[----:B------:R-:W-:-:S07]  /*39b0*/  IMAD.MOV.U32 R74, RZ, RZ, -0x1 ;  /* 0xffffffffff4a7424 */ /* 0x000fce00078e00ff */
[----:B01234-:R-:W-:Y:S05]  /*39c0*/  WARPSYNC.COLLECTIVE R74, `(.L_x_4421) ;  /* 0x000000004a087348 */ /* 0x01ffea0003c00000 */
[----:B------:R0:W0:Y:S02]  /*39d0*/  SHFL.IDX P3, R73, R72, R75, R77 ;  /* 0x0000004b48497389 */ /* 0x000024000006004d */
[----:B01234-:R-:W-:Y:S05]  /*39e0*/  ENDCOLLECTIVE ;  /* 0x000000000000791b */ /* 0x01ffea0003800000 */
.L_x_4421:
[----:B------:R-:W-:Y:S05]  /*39f0*/  BSYNC B1 ;  /* 0x0000000000017941 */ /* 0x000fea0003800000 */
.L_x_4420:
[----:B------:R-:W-:Y:S05]  /*3a00*/  BRA `(.L_x_4422) ;  /* 0xffffffe000847947 */ /* 0x000fea000383ffff */
.L_x_4375:
[----:B------:R-:W-:Y:S01]  /*3a10*/  BSSY B1, `(.L_x_4423) ;  /* 0x0000007000017945 */ /* 0x000fe20003800000 */
[----:B------:R-:W-:Y:S01]  /*3a20*/  IMAD.MOV.U32 R75, RZ, RZ, R14 ;  /* 0x000000ffff4b7224 */ /* 0x000fe200078e000e */
[----:B------:R-:W-:Y:S01]  /*3a30*/  MOV R74, 0xffffffff ;  /* 0xffffffff004a7802 */ /* 0x000fe20000000f00 */
[----:B------:R-:W-:-:S07]  /*3a40*/  IMAD.MOV.U32 R77, RZ, RZ, 0x1f ;  /* 0x0000001fff4d7424 */ /* 0x000fce00078e00ff */
[----:B01234-:R-:W-:Y:S05]  /*3a50*/  WARPSYNC.COLLECTIVE R74, `(.L_x_4424) ;  /* 0x000000004a087348 */ /* 0x01ffea0003c00000 */
[----:B------:R0:W0:Y:S02]  /*3a60*/  SHFL.IDX P3, R73, R72, R75, R77 ;  /* 0x0000004b48497389 */ /* 0x000024000006004d */
[----:B01234-:R-:W-:Y:S05]  /*3a70*/  ENDCOLLECTIVE ;  /* 0x000000000000791b */ /* 0x01ffea0003800000 */
.L_x_4424:
[----:B------:R-:W-:Y:S05]  /*3a80*/  BSYNC B1 ;  /* 0x0000000000017941 */ /* 0x000fea0003800000 */
.L_x_4423:
[----:B------:R-:W-:Y:S05]  /*3a90*/  BRA `(.L_x_4425) ;  /* 0xffffffe000787947 */ /* 0x000fea000383ffff */
.L_x_4377:
[----:B------:R-:W-:Y:S01]  /*3aa0*/  BSSY B1, `(.L_x_4426) ;  /* 0x0000007000017945 */ /* 0x000fe20003800000 */
[----:B------:R-:W-:Y:S02]  /*3ab0*/  IMAD.MOV.U32 R75, RZ, RZ, R15 ;  /* 0x000000ffff4b7224 */ /* 0x000fe400078e000f */
[----:B------:R-:W-:Y:S02]  /*3ac0*/  IMAD.MOV.U32 R77, RZ, RZ, 0x1f ;  /* 0x0000001fff4d7424 */ /* 0x000fe400078e00ff */
[----:B------:R-:W-:-:S07]  /*3ad0*/  IMAD.MOV.U32 R74, RZ, RZ, -0x1 ;  /* 0xffffffffff4a7424 */ /* 0x000fce00078e00ff */
[----:B01234-:R-:W-:Y:S05]  /*3ae0*/  WARPSYNC.COLLECTIVE R74, `(.L_x_4427) ;  /* 0x000000004a087348 */ /* 0x01ffea0003c00000 */
[----:B------:R0:W0:Y:S02]  /*3af0*/  SHFL.IDX P3, R73, R72, R75, R77 ;  /* 0x0000004b48497389 */ /* 0x000024000006004d */
[----:B01234-:R-:W-:Y:S05]  /*3b00*/  ENDCOLLECTIVE ;  /* 0x000000000000791b */ /* 0x01ffea0003800000 */
.L_x_4427:
[----:B------:R-:W-:Y:S05]  /*3b10*/  BSYNC B1 ;  /* 0x0000000000017941 */ /* 0x000fea0003800000 */
.L_x_4426:
[----:B------:R-:W-:Y:S05]  /*3b20*/  BRA `(.L_x_4428) ;  /* 0xffffffe0006c7947 */ /* 0x000fea000383ffff */
.L_x_4379:
[----:B------:R-:W-:Y:S01]  /*3b30*/  BSSY B1, `(.L_x_4429) ;  /* 0x0000007000017945 */ /* 0x000fe20003800000 */
[----:B------:R-:W-:Y:S01]  /*3b40*/  MOV R75, R28 ;  /* 0x0000001c004b7202 */ /* 0x000fe20000000f00 */
[----:B------:R-:W-:Y:S02]  /*3b50*/  IMAD.MOV.U32 R77, RZ, RZ, 0x1f ;  /* 0x0000001fff4d7424 */ /* 0x000fe400078e00ff */
[----:B------:R-:W-:-:S07]  /*3b60*/  IMAD.MOV.U32 R74, RZ, RZ, -0x1 ;  /* 0xffffffffff4a7424 */ /* 0x000fce00078e00ff */
[----:B01234-:R-:W-:Y:S05]  /*3b70*/  WARPSYNC.COLLECTIVE R74, `(.L_x_4430) ;  /* 0x000000004a087348 */ /* 0x01ffea0003c00000 */
[----:B------:R0:W0:Y:S02]  /*3b80*/  SHFL.IDX P3, R73, R72, R75, R77 ;  /* 0x0000004b48497389 */ /* 0x000024000006004d */
[----:B01234-:R-:W-:Y:S05]  /*3b90*/  ENDCOLLECTIVE ;  /* 0x000000000000791b */ /* 0x01ffea0003800000 */
.L_x_4430:
[----:B------:R-:W-:Y:S05]  /*3ba0*/  BSYNC B1 ;  /* 0x0000000000017941 */ /* 0x000fea0003800000 */
.L_x_4429:
[----:B------:R-:W-:Y:S05]  /*3bb0*/  BRA `(.L_x_4431) ;  /* 0xffffffe000607947 */ /* 0x000fea000383ffff */
.L_x_4381:
[----:B------:R-:W-:Y:S01]  /*3bc0*/  HFMA2 R77, -RZ, RZ, 0, 1.847743988037109375e-06 ;  /* 0x0000001fff4d7431 */ /* 0x000fe200000001ff */
[----:B------:R-:W-:Y:S01]  /*3bd0*/  BSSY B1, `(.L_x_4432) ;  /* 0x0000006000017945 */ /* 0x000fe20003800000 */
[----:B------:R-:W-:Y:S02]  /*3be0*/  IMAD.MOV.U32 R75, RZ, RZ, R29 ;  /* 0x000000ffff4b7224 */ /* 0x000fe400078e001d */
[----:B------:R-:W-:-:S07]  /*3bf0*/  IMAD.MOV.U32 R74, RZ, RZ, -0x1 ;  /* 0xffffffffff4a7424 */ /* 0x000fce00078e00ff */
[----:B01234-:R-:W-:Y:S05]  /*3c00*/  WARPSYNC.COLLECTIVE R74, `(.L_x_4433) ;  /* 0x000000004a087348 */ /* 0x01ffea0003c00000 */
[----:B------:R0:W0:Y:S02]  /*3c10*/  SHFL.IDX P3, R73, R72, R75, R77 ;  /* 0x0000004b48497389 */ /* 0x000024000006004d */
[----:B01234-:R-:W-:Y:S05]  /*3c20*/  ENDCOLLECTIVE ;  /* 0x000000000000791b */ /* 0x01ffea0003800000 */
.L_x_4433:
[----:B------:R-:W-:Y:S05]  /*3c30*/  BSYNC B1 ;  /* 0x0000000000017941 */ /* 0x000fea0003800000 */
.L_x_4432:
[----:B------:R-:W-:Y:S05]  /*3c40*/  BRA `(.L_x_4434) ;  /* 0xffffffe000547947 */ /* 0x000fea000383ffff */
.L_x_4383:
[----:B------:R-:W-:Y:S01]  /*3c50*/  BSSY B1, `(.L_x_4435) ;  /* 0x0000007000017945 */ /* 0x000fe20003800000 */
[----:B------:R-:W-:Y:S01]  /*3c60*/  IMAD.MOV.U32 R75, RZ, RZ, R30 ;  /* 0x000000ffff4b7224 */ /* 0x000fe200078e001e */
[----:B------:R-:W-:Y:S01]  /*3c70*/  MOV R74, 0xffffffff ;  /* 0xffffffff004a7802 */ /* 0x000fe20000000f00 */
[----:B------:R-:W-:-:S07]  /*3c80*/  IMAD.MOV.U32 R77, RZ, RZ, 0x1f ;  /* 0x0000001fff4d7424 */ /* 0x000fce00078e00ff */
[----:B01234-:R-:W-:Y:S05]  /*3c90*/  WARPSYNC.COLLECTIVE R74, `(.L_x_4436) ;  /* 0x000000004a087348 */ /* 0x01ffea0003c00000 */
[----:B------:R0:W0:Y:S02]  /*3ca0*/  SHFL.IDX P3, R73, R72, R75, R77 ;  /* 0x0000004b48497389 */ /* 0x000024000006004d */
[----:B01234-:R-:W-:Y:S05]  /*3cb0*/  ENDCOLLECTIVE ;  /* 0x000000000000791b */ /* 0x01ffea0003800000 */
.L_x_4436:
[----:B------:R-:W-:Y:S05]  /*3cc0*/  BSYNC B1 ;  /* 0x0000000000017941 */ /* 0x000fea0003800000 */
.L_x_4435:
[----:B------:R-:W-:Y:S05]  /*3cd0*/  BRA `(.L_x_4437) ;  /* 0xffffffe000487947 */ /* 0x000fea000383ffff */
.L_x_4385:
[----:B------:R-:W-:Y:S01]  /*3ce0*/  BSSY B1, `(.L_x_4438) ;  /* 0x0000007000017945 */ /* 0x000fe20003800000 */
[----:B------:R-:W-:Y:S02]  /*3cf0*/  IMAD.MOV.U32 R75, RZ, RZ, R31 ;  /* 0x000000ffff4b7224 */ /* 0x000fe400078e001f */
[----:B------:R-:W-:Y:S02]  /*3d00*/  IMAD.MOV.U32 R77, RZ, RZ, 0x1f ;  /* 0x0000001fff4d7424 */ /* 0x000fe400078e00ff */
[----:B------:R-:W-:-:S07]  /*3d10*/  IMAD.MOV.U32 R74, RZ, RZ, -0x1 ;  /* 0xffffffffff4a7424 */ /* 0x000fce00078e00ff */
[----:B01234-:R-:W-:Y:S05]  /*3d20*/  WARPSYNC.COLLECTIVE R74, `(.L_x_4439) ;  /* 0x000000004a087348 */ /* 0x01ffea0003c00000 */
[----:B------:R0:W0:Y:S02]  /*3d30*/  SHFL.IDX P3, R73, R72, R75, R77 ;  /* 0x0000004b48497389 */ /* 0x000024000006004d */
[----:B01234-:R-:W-:Y:S05]  /*3d40*/  ENDCOLLECTIVE ;  /* 0x000000000000791b */ /* 0x01ffea0003800000 */
.L_x_4439:
[----:B------:R-:W-:Y:S05]  /*3d50*/  BSYNC B1 ;  /* 0x0000000000017941 */ /* 0x000fea0003800000 */
.L_x_4438:
[----:B------:R-:W-:Y:S05]  /*3d60*/  BRA `(.L_x_4440) ;  /* 0xffffffe0003c7947 */ /* 0x000fea000383ffff */
.L_x_4387:
[----:B------:R-:W-:Y:S01]  /*3d70*/  BSSY B1, `(.L_x_4441) ;  /* 0x0000007000017945 */ /* 0x000fe20003800000 */
[----:B------:R-:W-:Y:S01]  /*3d80*/  MOV R75, R36 ;  /* 0x00000024004b7202 */ /* 0x000fe20000000f00 */
[----:B------:R-:W-:Y:S02]  /*3d90*/  IMAD.MOV.U32 R77, RZ, RZ, 0x1f ;  /* 0x0000001fff4d7424 */ /* 0x000fe400078e00ff */
[----:B------:R-:W-:-:S07]  /*3da0*/  IMAD.MOV.U32 R74, RZ, RZ, -0x1 ;  /* 0xffffffffff4a7424 */ /* 0x000fce00078e00ff */
[----:B01234-:R-:W-:Y:S05]  /*3db0*/  WARPSYNC.COLLECTIVE R74, `(.L_x_4442) ;  /* 0x000000004a087348 */ /* 0x01ffea0003c00000 */
[----:B------:R0:W0:Y:S02]  /*3dc0*/  SHFL.IDX P3, R73, R72, R75, R77 ;  /* 0x0000004b48497389 */ /* 0x000024000006004d */
[----:B01234-:R-:W-:Y:S05]  /*3dd0*/  ENDCOLLECTIVE ;  /* 0x000000000000791b */ /* 0x01ffea0003800000 */
.L_x_4442:
[----:B------:R-:W-:Y:S05]  /*3de0*/  BSYNC B1 ;  /* 0x0000000000017941 */ /* 0x000fea0003800000 */
.L_x_4441:
[----:B------:R-:W-:Y:S05]  /*3df0*/  BRA `(.L_x_4443) ;  /* 0xffffffe000307947 */ /* 0x000fea000383ffff */
.L_x_4389:
[----:B------:R-:W-:Y:S01]  /*3e00*/  HFMA2 R77, -RZ, RZ, 0, 1.847743988037109375e-06 ;  /* 0x0000001fff4d7431 */ /* 0x000fe200000001ff */
[----:B------:R-:W-:Y:S01]  /*3e10*/  BSSY B1, `(.L_x_4444) ;  /* 0x0000006000017945 */ /* 0x000fe20003800000 */
[----:B------:R-:W-:Y:S02]  /*3e20*/  IMAD.MOV.U32 R75, RZ, RZ, R37 ;  /* 0x000000ffff4b7224 */ /* 0x000fe400078e0025 */
[----:B------:R-:W-:-:S07]  /*3e30*/  IMAD.MOV.U32 R74, RZ, RZ, -0x1 ;  /* 0xffffffffff4a7424 */ /* 0x000fce00078e00ff */
[----:B01234-:R-:W-:Y:S05]  /*3e40*/  WARPSYNC.COLLECTIVE R74, `(.L_x_4445) ;  /* 0x000000004a087348 */ /* 0x01ffea0003c00000 */
[----:B------:R0:W0:Y:S02]  /*3e50*/  SHFL.IDX P3, R73, R72, R75, R77 ;  /* 0x0000004b48497389 */ /* 0x000024000006004d */
[----:B01234-:R-:W-:Y:S05]  /*3e60*/  ENDCOLLECTIVE ;  /* 0x000000000000791b */ /* 0x01ffea0003800000 */
.L_x_4445:
[----:B------:R-:W-:Y:S05]  /*3e70*/  BSYNC B1 ;  /* 0x0000000000017941 */ /* 0x000fea0003800000 */
.L_x_4444:
[----:B------:R-:W-:Y:S01]  /*3e80*/  IMAD.MOV.U32 R72, RZ, RZ, R73 ;  /* 0x000000ffff487224 */ /* 0x000fe200078e0049 */
[----:B------:R-:W-:Y:S06]  /*3e90*/  BRA `(.L_x_4446) ;  /* 0xffffffe000207947 */ /* 0x000fec000383ffff */
        .weak           $__internal_136_$__cuda_sm20_div_s16
        .type           $__internal_136_$__cuda_sm20_div_s16,@function
        .size           $__internal_136_$__cuda_sm20_div_s16,($__internal_137_$__cuda_sm20_div_u16 - $__internal_136_$__cuda_sm20_div_s16)
$__internal_136_$__cuda_sm20_div_s16:
        /* <DEDUP_REMOVED lines=23> */
[----:B------:R-:W-:Y:S05]  /*4010*/  RET.REL.NODEC R16 `(_Z9cuda_gemmIiLi128ELi4ELi1ELi512ELi64ELi64ELi64ELi0ELi0EEviiiPT_S1_S1_iii) ;  /* 0xffffffbc10f87950 */ /* 0x000fea0003c3ffff */
        .weak           $__internal_137_$__cuda_sm20_div_u16
        .type           $__internal_137_$__cuda_sm20_div_u16,@function
        .size           $__internal_137_$__cuda_sm20_div_u16,(.L_x_38640 - $__internal_137_$__cuda_sm20_div_u16)
$__internal_137_$__cuda_sm20_div_u16:
        /* <DEDUP_REMOVED lines=18> */
[----:B------:R-:W-:Y:S06]  /*4140*/  RET.REL.NODEC R6 `(_Z9cuda_gemmIiLi128ELi4ELi1ELi512ELi64ELi64ELi64ELi0ELi0EEviiiPT_S1_S1_iii) ;  /* 0xffffffbc06ac7950 */ /* 0x000fec0003c3ffff */
.L_x_4447:
        /* <DEDUP_REMOVED lines=11> */
.L_x_38640:


//--------------------- .text._Z9cuda_gemmIiLi128ELi4ELi1ELi512ELi32ELi32ELi64ELi1ELi1EEviiiPT_S1_S1_iii --------------------------
	.section	.text._Z9cuda_gemmIiLi128ELi4ELi1ELi512ELi32ELi32ELi64ELi1ELi1EEviiiPT_S1_S1_iii,"ax",@progbits
	.align	128
        .global         _Z9cuda_gemmIiLi128ELi4ELi1ELi512ELi32ELi32ELi64ELi1ELi1EEviiiPT_S1_S1_iii
        .type           _Z9cuda_gemmIiLi128ELi4ELi1ELi512ELi32ELi32ELi64ELi1ELi1EEviiiPT_S1_S1_iii,@function
        .size           _Z9cuda_gemmIiLi128ELi4ELi1ELi512ELi32ELi32ELi64ELi1ELi1EEviiiPT_S1_S1_iii,(.L_x_38641 - _Z9cuda_gemmIiLi128ELi4ELi1ELi512ELi32ELi32ELi64ELi1ELi1EEviiiPT_S1_S1_iii)
        .other          _Z9cuda_gemmIiLi128ELi4ELi1ELi512ELi32ELi32ELi64ELi1ELi1EEviiiPT_S1_S1_iii,@"STO_CUDA_ENTRY STV_DEFAULT"
_Z9cuda_gemmIiLi128ELi4ELi1ELi512ELi32ELi32ELi64ELi1ELi1EEviiiPT_S1_S1_iii:
.text._Z9cuda_gemmIiLi128ELi4ELi1ELi512ELi32ELi32ELi64ELi1ELi1EEviiiPT_S1_S1_iii:
        /* <DEDUP_REMOVED lines=14> */
[----:B--2---:R-:W-:Y:S02]  /*00e0*/  IMAD.SHL.U32 R8, R3, 0x4, RZ ;  /* 0x0000000403087824 */ /* 0x004fe400078e00ff */
[C---:B0-----:R-:W-:Y:S01]  /*00f0*/  IMAD.SHL.U32 R7, R2.reuse, 0x4, RZ ;  /* 0x0000000402077824 */ /* 0x041fe200078e00ff */
[----:B------:R-:W-:Y:S01]  /*0100*/  SHF.R.U32.HI R6, RZ, 0x1, R2 ;  /* 0x00000001ff067819 */ /* 0x000fe20000011602 */
[C---:B------:R-:W-:Y:S01]  /*0110*/  IMAD.SHL.U32 R13, R2.reuse, 0x10, RZ ;  /* 0x00000010020d7824 */ /* 0x040fe200078e00ff */
[C---:B------:R-:W-:Y:S01]  /*0120*/  LOP3.LUT R53, R2.reuse, 0xf, RZ, 0xc0, !PT ;  /* 0x0000000f02357812 */ /* 0x040fe200078ec0ff */
[----:B-1----:R-:W-:Y:S01]  /*0130*/  VIADD R4, R2, UR6 ;  /* 0x0000000602047c36 */ /* 0x002fe20008000000 */
[----:B---3--:R-:W-:-:S02]  /*0140*/  LEA R52, R52, R9, 0x18 ;  /* 0x0000000934347211 */ /* 0x008fc400078ec0ff */
[----:B------:R-:W-:Y:S01]  /*0150*/  LOP3.LUT R5, R7, 0x7c, RZ, 0xc0, !PT ;  /* 0x0000007c07057812 */ /* 0x000fe200078ec0ff */
[----:B----4-:R-:W-:Y:S01]  /*0160*/  IMAD R54, R54, 0x400, R53 ;  /* 0x0000040036367824 */ /* 0x010fe200078e0235 */
[----:B------:R-:W-:Y:S01]  /*0170*/  LOP3.LUT R56, R6, 0xf, RZ, 0xc0, !PT ;  /* 0x0000000f06387812 */ /* 0x000fe200078ec0ff */
[----:B------:R-:W-:Y:S01]  /*0180*/  IMAD R53, R53, 0x84, R52 ;  /* 0x0000008435357824 */ /* 0x000fe200078e0234 */
[----:B------:R-:W-:Y:S02]  /*0190*/  LOP3.LUT R15, R13, 0x10, RZ, 0xc0, !PT ;  /* 0x000000100d0f7812 */ /* 0x000fe400078ec0ff */
[----:B------:R-:W-:Y:S02]  /*01a0*/  LOP3.LUT R4, R4, 0x1ff, RZ, 0x3c, !PT ;  /* 0x000001ff04047812 */ /* 0x000fe400078e3cff */
[----:B------:R-:W-:Y:S01]  /*01b0*/  IADD3 R52, PT, PT, R52, R5, RZ ;  /* 0x0000000534347210 */ /* 0x000fe20007ffe0ff */
[----:B------:R-:W-:Y:S01]  /*01c0*/  IMAD R17, R56, 0x20, R15 ;  /* 0x0000002038117824 */ /* 0x000fe200078e020f */
[----:B------:R-:W-:-:S02]  /*01d0*/  LOP3.LUT R5, R3, 0xffff, RZ, 0xc0, !PT ;  /* 0x0000ffff03057812 */ /* 0x000fc400078ec0ff */
[----:B------:R-:W-:-:S07]  /*01e0*/  LOP3.LUT R4, R4, 0xffff, RZ, 0xc0, !PT ;  /* 0x0000ffff04047812 */ /* 0x000fce00078ec0ff */
[----:B------:R-:W-:Y:S05]  /*01f0*/  CALL.REL.NOINC `($__internal_138_$__cuda_sm20_div_u16) ;  /* 0x0000001c00887944 */ /* 0x000fea0003c00000 */
[----:B------:R-:W0:Y:S01]  /*0200*/  I2F.U32.RP R11, R8 ;  /* 0x00000008000b7306 */ /* 0x000e220000209000 */
[--C-:B------:R-:W-:Y:S01]  /*0210*/  IMAD.IADD R10, R7, 0x1, R8.reuse ;  /* 0x00000001070a7824 */ /* 0x100fe200078e0208 */
[----:B------:R-:W-:Y:S01]  /*0220*/  ISETP.NE.U32.AND P2, PT, R8, RZ, PT ;  /* 0x000000ff0800720c */ /* 0x000fe20003f45070 */
[----:B------:R-:W-:Y:S01]  /*0230*/  IMAD.MOV R19, RZ, RZ, -R8 ;  /* 0x000000ffff137224 */ /* 0x000fe200078e0a08 */
[----:B------:R-:W-:Y:S01]  /*0240*/  IADD3 R18, PT, PT, R6, 0x7, RZ ;  /* 0x0000000706127810 */ /* 0x000fe20007ffe0ff */
        /* <DEDUP_REMOVED lines=20> */
[----:B------:R-:W-:Y:S02]  /*0390*/  LOP3.LUT R58, R25, 0xf, RZ, 0xc0, !PT ;  /* 0x0000000f193a7812 */ /* 0x000fe400078ec0ff */
[----:B0-----:R-:W-:Y:S01]  /*03a0*/  IADD3 R4, PT, PT, R11, 0xffffffe, RZ ;  /* 0x0ffffffe0b047810 */ /* 0x001fe20007ffe0ff */
[----:B------:R-:W-:Y:S01]  /*03b0*/  VIADD R11, R6, 0x6 ;  /* 0x00000006060b7836 */ /* 0x000fe20000000000 */
[----:B------:R-:W-:-:S02]  /*03c0*/  LOP3.LUT R60, R27, 0xf, RZ, 0xc0, !PT ;  /* 0x0000000f1b3c7812 */ /* 0x000fc400078ec0ff */
[----:B------:R0:W2:Y:S01]  /*03d0*/  F2I.FTZ.U32.TRUNC.NTZ R5, R4 ;  /* 0x0000000400057305 */ /* 0x0000a2000021f000 */
[----:B------:R-:W-:Y:S02]  /*03e0*/  LOP3.LUT R44, R17, R24, RZ, 0xfc, !PT ;  /* 0x00000018112c7212 */ /* 0x000fe400078efcff */
[----:B------:R-:W-:Y:S02]  /*03f0*/  LOP3.LUT R12, R11, 0xf, RZ, 0xc0, !PT ;  /* 0x0000000f0b0c7812 */ /* 0x000fe400078ec0ff */
[C---:B------:R-:W-:Y:S02]  /*0400*/  LOP3.LUT R42, R17.reuse, R28, RZ, 0xfc, !PT ;  /* 0x0000001c112a7212 */ /* 0x040fe400078efcff */
[C---:B------:R-:W-:Y:S01]  /*0410*/  LOP3.LUT R46, R17.reuse, R10, RZ, 0xfc, !PT ;  /* 0x0000000a112e7212 */ /* 0x040fe200078efcff */
[----:B0-----:R-:W-:Y:S01]  /*0420*/  HFMA2 R4, -RZ, RZ, 0, 0 ;  /* 0x00000000ff047431 */ /* 0x001fe200000001ff */
[----:B------:R-:W-:Y:S02]  /*0430*/  LOP3.LUT R22, R17, R12, RZ, 0xfc, !PT ;  /* 0x0000000c11167212 */ /* 0x000fe400078efcff */
[----:B------:R-:W-:-:S02]  /*0440*/  LOP3.LUT R11, R38, 0x10, R13, 0xf8, !PT ;  /* 0x00000010260b7812 */ /* 0x000fc400078ef80d */
[----:B------:R-:W-:Y:S01]  /*0450*/  LOP3.LUT R9, R30, 0x10, R13, 0xf8, !PT ;  /* 0x000000101e097812 */ /* 0x000fe200078ef80d */
[----:B--2---:R-:W-:Y:S01]  /*0460*/  IMAD R19, R19, R5, RZ ;  /* 0x0000000513137224 */ /* 0x004fe200078e02ff */
[----:B------:R-:W-:Y:S02]  /*0470*/  LOP3.LUT R40, R17, R36, RZ, 0xfc, !PT ;  /* 0x0000002411287212 */ /* 0x000fe400078efcff */
[----:B------:R-:W-:Y:S01]  /*0480*/  LOP3.LUT R14, R14, 0x3, RZ, 0xc0, !PT ;  /* 0x000000030e0e7812 */ /* 0x000fe200078ec0ff */
[----:B------:R-:W-:Y:S01]  /*0490*/  IMAD.HI.U32 R16, R5, R19, R4 ;  /* 0x0000001305107227 */ /* 0x000fe200078e0004 */
[----:B------:R-:W-:-:S03]  /*04a0*/  LOP3.LUT R15, R15, 0x8, R56, 0xf6, !PT ;  /* 0x000000080f0f7812 */ /* 0x000fc600078ef638 */
[----:B------:R-:W-:Y:S02]  /*04b0*/  VIADD R5, R6, 0x2 ;  /* 0x0000000206057836 */ /* 0x000fe40000000000 */
[----:B------:R-:W-:-:S03]  /*04c0*/  IMAD.HI.U32 R16, R16, R7, RZ ;  /* 0x0000000710107227 */ /* 0x000fc600078e00ff */
[----:B------:R-:W-:Y:S01]  /*04d0*/  LOP3.LUT R34, R5, 0xf, RZ, 0xc0, !PT ;  /* 0x0000000f05227812 */ /* 0x000fe200078ec0ff */
[----:B------:R-:W-:Y:S01]  /*04e0*/  IMAD.MOV R4, RZ, RZ, -R16 ;  /* 0x000000ffff047224 */ /* 0x000fe200078e0a10 */
[----:B------:R-:W-:Y:S01]  /*04f0*/  LOP3.LUT R5, R12, 0x10, R13, 0xf8, !PT ;  /* 0x000000100c057812 */ /* 0x000fe200078ef80d */
[----:B------:R-:W-:Y:S01]  /*0500*/  VIADD R19, R6, 0x9 ;  /* 0x0000000906137836 */ /* 0x000fe20000000000 */
[----:B------:R-:W-:Y:S01]  /*0510*/  LOP3.LUT R18, R17, R34, RZ, 0xfc, !PT ;  /* 0x0000002211127212 */ /* 0x000fe200078efcff */
[----:B------:R-:W-:Y:S01]  /*0520*/  IMAD R7, R8, R4, R7 ;  /* 0x0000000408077224 */ /* 0x000fe200078e0207 */
[----:B------:R-:W-:Y:S01]  /*0530*/  LOP3.LUT R34, R34, 0x10, R13, 0xf8, !PT ;  /* 0x0000001022227812 */ /* 0x000fe200078ef80d */
[----:B------:R-:W0:Y:S01]  /*0540*/  S2R R4, SR_CgaCtaId ;  /* 0x0000000000047919 */ /* 0x000e220000008800 */
[----:B------:R-:W-:Y:S02]  /*0550*/  LOP3.LUT R26, R19, 0xf, RZ, 0xc0, !PT ;  /* 0x0000000f131a7812 */ /* 0x000fe400078ec0ff */
[----:B------:R-:W-:-:S02]  /*0560*/  ISETP.GE.U32.AND P0, PT, R7, R8, PT ;  /* 0x000000080700720c */ /* 0x000fc40003f06070 */
[----:B------:R-:W-:-:S11]  /*0570*/  LOP3.LUT R12, R58, 0x10, R13, 0xf8, !PT ;  /* 0x000000103a0c7812 */ /* 0x000fd600078ef80d */
[----:B------:R-:W-:Y:S01]  /*0580*/  @P0 IMAD.IADD R7, R7, 0x1, -R8 ;  /* 0x0000000107070824 */ /* 0x000fe200078e0a08 */
[----:B------:R-:W-:-:S04]  /*0590*/  @P0 IADD3 R16, PT, PT, R16, 0x1, RZ ;  /* 0x0000000110100810 */ /* 0x000fc80007ffe0ff */
[----:B------:R-:W-:Y:S01]  /*05a0*/  ISETP.GE.U32.AND P1, PT, R7, R8, PT ;  /* 0x000000080700720c */ /* 0x000fe20003f26070 */
[----:B------:R-:W-:Y:S01]  /*05b0*/  VIADD R7, R6, 0x3 ;  /* 0x0000000306077836 */ /* 0x000fe20000000000 */
[----:B0-----:R-:W-:-:S11]  /*05c0*/  LEA R37, R4, R37, 0x18 ;  /* 0x0000002504257211 */ /* 0x001fd600078ec0ff */
[----:B------:R-:W-:Y:S01]  /*05d0*/  @P1 VIADD R16, R16, 0x1 ;  /* 0x0000000110101836 */ /* 0x000fe20000000000 */
[----:B------:R-:W-:Y:S02]  /*05e0*/  @!P2 LOP3.LUT R16, RZ, R8, RZ, 0x33, !PT ;  /* 0x00000008ff10a212 */ /* 0x000fe400078e33ff */
[----:B------:R-:W-:Y:S01]  /*05f0*/  IADD3 R8, PT, PT, R6, 0x4, RZ ;  /* 0x0000000406087810 */ /* 0x000fe20007ffe0ff */
[--C-:B------:R-:W-:Y:S01]  /*0600*/  IMAD R45, R22, 0x4, R37.reuse ;  /* 0x00000004162d7824 */ /* 0x100fe200078e0225 */
[----:B------:R-:W-:Y:S01]  /*0610*/  IADD3 R4, PT, PT, R6, 0x1, RZ ;  /* 0x0000000106047810 */ /* 0x000fe20007ffe0ff */
[--C-:B------:R-:W-:Y:S01]  /*0620*/  IMAD R44, R44, 0x4, R37.reuse ;  /* 0x000000042c2c7824 */ /* 0x100fe200078e0225 */
[----:B------:R-:W-:Y:S01]  /*0630*/  LOP3.LUT R6, R7, 0xf, RZ, 0xc0, !PT ;  /* 0x0000000f07067812 */ /* 0x000fe200078ec0ff */
[----:B------:R-:W-:Y:S01]  /*0640*/  IMAD R42, R42, 0x4, R37 ;  /* 0x000000042a2a7824 */ /* 0x000fe200078e0225 */
[----:B------:R-:W-:Y:S01]  /*0650*/  LOP3.LUT R8, R8, 0xf, RZ, 0xc0, !PT ;  /* 0x0000000f08087812 */ /* 0x000fe200078ec0ff */
[----:B------:R-:W-:Y:S01]  /*0660*/  IMAD.IADD R51, R51, 0x1, R16 ;  /* 0x0000000133337824 */ /* 0x000fe200078e0210 */
[----:B------:R-:W-:-:S02]  /*0670*/  LOP3.LUT R4, R4, 0xf, RZ, 0xc0, !PT ;  /* 0x0000000f04047812 */ /* 0x000fc400078ec0ff */
[C---:B------:R-:W-:Y:S02]  /*0680*/  LOP3.LUT R48, R17.reuse, R6, RZ, 0xfc, !PT ;  /* 0x0000000611307212 */ /* 0x040fe400078efcff */
[----:B------:R-:W-:Y:S02]  /*0690*/  LOP3.LUT R33, R6, 0x10, R13, 0xf8, !PT ;  /* 0x0000001006217812 */ /* 0x000fe400078ef80d */
[C---:B------:R-:W-:Y:S01]  /*06a0*/  LOP3.LUT R20, R17.reuse, R8, RZ, 0xfc, !PT ;  /* 0x0000000811147212 */ /* 0x040fe200078efcff */
[----:B------:R-:W-:Y:S01]  /*06b0*/  IMAD R48, R48, 0x4, R37 ;  /* 0x0000000430307824 */ /* 0x000fe200078e0225 */
[----:B------:R-:W-:Y:S02]  /*06c0*/  LOP3.LUT R32, R8, 0x10, R13, 0xf8, !PT ;  /* 0x0000001008207812 */ /* 0x000fe400078ef80d */
[----:B------:R-:W-:Y:S01]  /*06d0*/  LOP3.LUT R50, R17, R4, RZ, 0xfc, !PT ;  /* 0x0000000411327212 */ /* 0x000fe200078efcff */
[----:B------:R-:W-:Y:S01]  /*06e0*/  IMAD R47, R20, 0x4, R37 ;  /* 0x00000004142f7824 */ /* 0x000fe200078e0225 */
[----:B------:R-:W-:-:S02]  /*06f0*/  LOP3.LUT R35, R4, 0x10, R13, 0xf8, !PT ;  /* 0x0000001004237812 */ /* 0x000fc400078ef80d */
[----:B------:R-:W-:Y:S01]  /*0700*/  LOP3.LUT R6, R24, 0x10, R13, 0xf8, !PT ;  /* 0x0000001018067812 */ /* 0x000fe200078ef80d */
[----:B------:R-:W-:Y:S01]  /*0710*/  IMAD R50, R50, 0x4, R37 ;  /* 0x0000000432327824 */ /* 0x000fe200078e0225 */
[--C-:B------:R-:W-:Y:S02]  /*0720*/  LOP3.LUT R8, R28, 0x10, R13.reuse, 0xf8, !PT ;  /* 0x000000101c087812 */ /* 0x100fe400078ef80d */
[--C-:B------:R-:W-:Y:S02]  /*0730*/  LOP3.LUT R4, R10, 0x10, R13.reuse, 0xf8, !PT ;  /* 0x000000100a047812 */ /* 0x100fe400078ef80d */
[C---:B------:R-:W-:Y:S02]  /*0740*/  LOP3.LUT R24, R17.reuse, R26, RZ, 0xfc, !PT ;  /* 0x0000001a11187212 */ /* 0x040fe400078efcff */
[----:B------:R-:W-:Y:S02]  /*0750*/  LOP3.LUT R7, R26, 0x10, R13, 0xf8, !PT ;  /* 0x000000101a077812 */ /* 0x000fe400078ef80d */
[----:B------:R-:W-:-:S02]  /*0760*/  LOP3.LUT R28, R17, R38, RZ, 0xfc, !PT ;  /* 0x00000026111c7212 */ /* 0x000fc400078efcff */
[C---:B------:R-:W-:Y:S02]  /*0770*/  LOP3.LUT R26, R17.reuse, R30, RZ, 0xfc, !PT ;  /* 0x0000001e111a7212 */ /* 0x040fe400078efcff */
[----:B------:R-:W-:Y:S01]  /*0780*/  LOP3.LUT R10, R36, 0x10, R13, 0xf8, !PT ;  /* 0x00000010240a7812 */ /* 0x000fe200078ef80d */
[--C-:B------:R-:W-:Y:S01]  /*0790*/  IMAD R39, R28, 0x4, R37.reuse ;  /* 0x000000041c277824 */ /* 0x100fe200078e0225 */
[C---:B------:R-:W-:Y:S01]  /*07a0*/  LOP3.LUT R38, R17.reuse, R58, RZ, 0xfc, !PT ;  /* 0x0000003a11267212 */ /* 0x040fe200078efcff */
[----:B------:R-:W-:Y:S01]  /*07b0*/  IMAD R41, R26, 0x4, R37 ;  /* 0x000000041a297824 */ /* 0x000fe200078e0225 */
[----:B------:R-:W-:Y:S01]  /*07c0*/  LOP3.LUT R13, R60, 0x10, R13, 0xf8, !PT ;  /* 0x000000103c0d7812 */ /* 0x000fe200078ef80d */
[----:B------:R-:W-:Y:S01]  /*07d0*/  IMAD R36, R56, -0x1f, R17 ;  /* 0xffffffe138247824 */ /* 0x000fe200078e0211 */
[----:B------:R-:W-:Y:S01]  /*07e0*/  LOP3.LUT R60, R17, R60, RZ, 0xfc, !PT ;  /* 0x0000003c113c7212 */ /* 0x000fe200078efcff */
[----:B------:R-:W-:Y:S01]  /*07f0*/  IMAD R38, R38, 0x4, R37 ;  /* 0x0000000426267824 */ /* 0x000fe200078e0225 */
[----:B------:R-:W-:-:S02]  /*0800*/  LEA R49, R18, R37, 0x2 ;  /* 0x0000002512317211 */ /* 0x000fc400078e10ff */
[-C--:B------:R-:W-:Y:S02]  /*0810*/  LEA R46, R46, R37.reuse, 0x2 ;  /* 0x000000252e2e7211 */ /* 0x080fe400078e10ff */
[-C--:B------:R-:W-:Y:S02]  /*0820*/  LEA R43, R24, R37.reuse, 0x2 ;  /* 0x00000025182b7211 */ /* 0x080fe400078e10ff */
[-C--:B------:R-:W-:Y:S02]  /*0830*/  LEA R40, R40, R37.reuse, 0x2 ;  /* 0x0000002528287211 */ /* 0x080fe400078e10ff */
[----:B-1----:R-:W-:-:S07]  /*0840*/  LEA R37, R60, R37, 0x2 ;  /* 0x000000253c257211 */ /* 0x002fce00078e10ff */
.L_x_4466:
[----:B------:R-:W0:Y:S01]  /*0850*/  S2R R24, SR_CgaCtaId ;  /* 0x0000000000187919 */ /* 0x000e220000008800 */
[----:B------:R-:W-:Y:S01]  /*0860*/  ISETP.NE.AND P0, PT, R14, 0x2, PT ;  /* 0x000000020e00780c */ /* 0x000fe20003f05270 */
[----:B------:R-:W-:Y:S01]  /*0870*/  USHF.L.U32 UR7, UR6, 0x2, URZ ;  /* 0x0000000206077899 */ /* 0x000fe200080006ff */
[----:B------:R-:W-:Y:S01]  /*0880*/  MOV R25, 0x400 ;  /* 0x0000040000197802 */ /* 0x000fe20000000f00 */
[----:B------:R-:W-:Y:S01]  /*0890*/  BSSY.RECONVERGENT B0, `(.L_x_4448) ;  /* 0x0000016000007945 */ /* 0x000fe20003800200 */
[----:B------:R-:W-:Y:S01]  /*08a0*/  SHF.L.U32 R58, R2, 0x2, RZ ;  /* 0x00000002023a7819 */ /* 0x000fe200000006ff */
[----:B------:R-:W-:Y:S02]  /*08b0*/  IMAD.MOV.U32 R16, RZ, RZ, R2 ;  /* 0x000000ffff107224 */ /* 0x000fe400078e0002 */
[----:B------:R-:W-:-:S05]  /*08c0*/  VIADD R17, R25, 0x1080 ;  /* 0x0000108019117836 */ /* 0x000fca0000000000 */
[----:B0-----:R-:W-:Y:S01]  /*08d0*/  LEA R19, R24, R17, 0x18 ;  /* 0x0000001118137211 */ /* 0x001fe200078ec0ff */
[----:B-1----:R-:W-:Y:S06]  /*08e0*/  @!P0 BRA `(.L_x_4449) ;  /* 0x0000000000408947 */ /* 0x002fec0003800000 */
[----:B------:R-:W0:Y:S01]  /*08f0*/  S2UR UR5, SR_CgaCtaId ;  /* 0x00000000000579c3 */ /* 0x000e220000008800 */
[----:B------:R-:W-:Y:S01]  /*0900*/  UMOV UR4, 0x400 ;  /* 0x0000040000047882 */ /* 0x000fe20000000000 */
[----:B------:R-:W-:Y:S01]  /*0910*/  ISETP.NE.AND P0, PT, R14, 0x3, PT ;  /* 0x000000030e00780c */ /* 0x000fe20003f05270 */
[----:B------:R-:W-:Y:S01]  /*0920*/  UIADD3 UR4, UPT, UPT, UR4, 0x1080, URZ ;  /* 0x0000108004047890 */ /* 0x000fe2000fffe0ff */
[----:B------:R-:W-:-:S03]  /*0930*/  VIADD R16, R2, UR6 ;  /* 0x0000000602107c36 */ /* 0x000fc60008000000 */
        /* <DEDUP_REMOVED lines=11> */
.L_x_4449:
[----:B------:R-:W-:Y:S05]  /*09f0*/  BSYNC.RECONVERGENT B0 ;  /* 0x0000000000007941 */ /* 0x000fea0003800200 */
.L_x_4448:
[----:B------:R-:W-:Y:S01]  /*0a00*/  BSSY.RECONVERGENT B0, `(.L_x_4450) ;  /* 0x000000d000007945 */ /* 0x000fe20003800200 */
[----:B------:R-:W-:-:S07]  /*0a10*/  IMAD R17, R16, 0x4, R19 ;  /* 0x0000000410117824 */ /* 0x000fce00078e0213 */
.L_x_4451:
[----:B-1----:R-:W1:Y:S01]  /*0a20*/  LDC R20, c[0x0][0x360] ;  /* 0x0000d800ff147b82 */ /* 0x002e620000000800 */
[----:B------:R-:W-:Y:S01]  /*0a30*/  STS [R17], RZ ;  /* 0x000000ff11007388 */ /* 0x000fe20000000800 */
[----:B------:R-:W-:-:S03]  /*0a40*/  IADD3 R16, PT, PT, R16, UR7, RZ ;  /* 0x0000000710107c10 */ /* 0x000fc6000fffe0ff */
[----:B------:R2:W-:Y:S01]  /*0a50*/  STS [R17+UR7], RZ ;  /* 0x000000ff11007988 */ /* 0x0005e20008000807 */
[----:B------:R-:W-:Y:S01]  /*0a60*/  ISETP.GE.U32.AND P0, PT, R16, 0x200, PT ;  /* 0x000002001000780c */ /* 0x000fe20003f06070 */
[C-C-:B-1----:R-:W-:Y:S02]  /*0a70*/  IMAD R18, R20.reuse, 0x8, R17.reuse ;  /* 0x0000000814127824 */ /* 0x142fe400078e0211 */
[C-C-:B------:R-:W-:Y:S02]  /*0a80*/  IMAD R19, R20.reuse, 0xc, R17.reuse ;  /* 0x0000000c14137824 */ /* 0x140fe400078e0211 */
[----:B--2---:R-:W-:Y:S01]  /*0a90*/  IMAD R17, R20, 0x10, R17 ;  /* 0x0000001014117824 */ /* 0x004fe200078e0211 */
[----:B------:R1:W-:Y:S04]  /*0aa0*/  STS [R18], RZ ;  /* 0x000000ff12007388 */ /* 0x0003e80000000800 */
[----:B------:R1:W-:Y:S03]  /*0ab0*/  STS [R19], RZ ;  /* 0x000000ff13007388 */ /* 0x0003e60000000800 */
[----:B------:R-:W-:Y:S05]  /*0ac0*/  @!P0 BRA `(.L_x_4451) ;  /* 0xfffffffc00d48947 */ /* 0x000fea000383ffff */
[----:B------:R-:W-:Y:S05]  /*0ad0*/  BSYNC.RECONVERGENT B0 ;  /* 0x0000000000007941 */ /* 0x000fea0003800200 */
.L_x_4450:
[C---:B------:R-:W-:Y:S01]  /*0ae0*/  LOP3.LUT R23, R51.reuse, 0x3, RZ, 0xc0, !PT ;  /* 0x0000000333177812 */ /* 0x040fe200078ec0ff */
[----:B------:R-:W-:Y:S01]  /*0af0*/  BSSY.RECONVERGENT B0, `(.L_x_4452) ;  /* 0x0000022000007945 */ /* 0x000fe20003800200 */
[----:B------:R-:W-:Y:S02]  /*0b00*/  ISETP.GE.U32.AND P1, PT, R51, 0x3, PT ;  /* 0x000000033300780c */ /* 0x000fe40003f26070 */
[----:B------:R-:W-:Y:S02]  /*0b10*/  ISETP.NE.AND P2, PT, R23, 0x3, PT ;  /* 0x000000031700780c */ /* 0x000fe40003f45270 */
[----:B------:R-:W-:-:S11]  /*0b20*/  PLOP3.LUT P0, PT, PT, PT, PT, 0x80, 0x8 ;  /* 0x000000000008781c */ /* 0x000fd60003f0f070 */
[----:B------:R-:W-:Y:S05]  /*0b30*/  @!P2 BRA `(.L_x_4453) ;  /* 0x000000000074a947 */ /* 0x000fea0003800000 */
[----:B------:R-:W2:Y:S01]  /*0b40*/  LDC.64 R20, c[0x0][0x390] ;  /* 0x0000e400ff147b82 */ /* 0x000ea20000000a00 */
[----:B------:R-:W-:-:S04]  /*0b50*/  IMAD R17, R55, 0x200, R58 ;  /* 0x0000020037117824 */ /* 0x000fc800078e023a */
[----:B--2---:R-:W-:-:S06]  /*0b60*/  IMAD.WIDE R16, R17, 0x4, R20 ;  /* 0x0000000411107825 */ /* 0x004fcc00078e0214 */
[----:B-1----:R-:W2:Y:S01]  /*0b70*/  LDG.E.128 R16, desc[UR8][R16.64] ;  /* 0x0000000810107981 */ /* 0x002ea2000c1e1d00 */
[----:B------:R-:W1:Y:S01]  /*0b80*/  S2UR UR5, SR_CgaCtaId ;  /* 0x00000000000579c3 */ /* 0x000e620000008800 */
[----:B------:R-:W-:Y:S01]  /*0b90*/  UMOV UR4, 0x400 ;  /* 0x0000040000047882 */ /* 0x000fe20000000000 */
[----:B------:R-:W-:Y:S01]  /*0ba0*/  ISETP.NE.AND P2, PT, R23, RZ, PT ;  /* 0x000000ff1700720c */ /* 0x000fe20003f45270 */
[----:B------:R-:W-:Y:S01]  /*0bb0*/  UIADD3 UR4, UPT, UPT, UR4, 0x880, URZ ;  /* 0x0000088004047890 */ /* 0x000fe2000fffe0ff */
[----:B------:R-:W-:Y:S01]  /*0bc0*/  SHF.L.U32 R22, R2, 0x4, RZ ;  /* 0x0000000402167819 */ /* 0x000fe200000006ff */
[----:B0-----:R-:W-:Y:S02]  /*0bd0*/  VIADD R58, R58, UR7 ;  /* 0x000000073a3a7c36 */ /* 0x001fe40008000000 */
[----:B-1----:R-:W-:-:S06]  /*0be0*/  ULEA UR4, UR5, UR4, 0x18 ;  /* 0x0000000405047291 */ /* 0x002fcc000f8ec0ff */
[----:B------:R-:W-:-:S03]  /*0bf0*/  VIADD R26, R22, UR4 ;  /* 0x00000004161a7c36 */ /* 0x000fc60008000000 */
[----:B--2---:R2:W-:Y:S01]  /*0c00*/  STS.128 [R22+UR4], R16 ;  /* 0x0000001016007988 */ /* 0x0045e20008000c04 */
[----:B------:R-:W-:Y:S05]  /*0c10*/  @!P2 BRA `(.L_x_4453) ;  /* 0x00000000003ca947 */ /* 0x000fea0003800000 */
[----:B------:R-:W-:Y:S01]  /*0c20*/  ISETP.NE.AND P2, PT, R23, 0x1, PT ;  /* 0x000000011700780c */ /* 0x000fe20003f45270 */
[----:B--2---:R-:W-:Y:S01]  /*0c30*/  IMAD R17, R55, 0x200, R58 ;  /* 0x0000020037117824 */ /* 0x004fe200078e023a */
[----:B------:R-:W-:-:S03]  /*0c40*/  IADD3 R28, PT, PT, R58, UR7, RZ ;  /* 0x000000073a1c7c10 */ /* 0x000fc6000fffe0ff */
[----:B------:R-:W-:-:S08]  /*0c50*/  IMAD.WIDE R16, R17, 0x4, R20 ;  /* 0x0000000411107825 */ /* 0x000fd000078e0214 */
[----:B------:R-:W-:-:S04]  /*0c60*/  @P2 IMAD R19, R55, 0x200, R28 ;  /* 0x0000020037132824 */ /* 0x000fc800078e021c */
[----:B------:R-:W-:Y:S02]  /*0c70*/  @P2 IMAD.WIDE R20, R19, 0x4, R20 ;  /* 0x0000000413142825 */ /* 0x000fe400078e0214 */
[----:B------:R-:W2:Y:S04]  /*0c80*/  LDG.E.128 R16, desc[UR8][R16.64] ;  /* 0x0000000810107981 */ /* 0x000ea8000c1e1d00 */
[----:B------:R-:W3:Y:S01]  /*0c90*/  @P2 LDG.E.128 R20, desc[UR8][R20.64] ;  /* 0x0000000814142981 */ /* 0x000ee2000c1e1d00 */
[----:B------:R-:W0:Y:S01]  /*0ca0*/  LDC R29, c[0x0][0x360] ;  /* 0x0000d800ff1d7b82 */ /* 0x000e220000000800 */
[----:B------:R-:W-:Y:S01]  /*0cb0*/  IMAD.MOV.U32 R58, RZ, RZ, R28 ;  /* 0x000000ffff3a7224 */ /* 0x000fe200078e001c */
[----:B------:R-:W-:Y:S02]  /*0cc0*/  @P2 IADD3 R58, PT, PT, R28, UR7, RZ ;  /* 0x000000071c3a2c10 */ /* 0x000fe4000fffe0ff */
[----:B0-----:R-:W-:-:S05]  /*0cd0*/  LEA R27, R29, R26, 0x4 ;  /* 0x0000001a1d1b7211 */ /* 0x001fca00078e20ff */
[----:B------:R-:W-:Y:S01]  /*0ce0*/  @P2 IMAD R26, R29, 0x10, R27 ;  /* 0x000000101d1a2824 */ /* 0x000fe200078e021b */
[----:B--2---:R4:W-:Y:S04]  /*0cf0*/  STS.128 [R27], R16 ;  /* 0x000000101b007388 */ /* 0x0049e80000000c00 */
[----:B---3--:R4:W-:Y:S02]  /*0d00*/  @P2 STS.128 [R26], R20 ;  /* 0x000000141a002388 */ /* 0x0089e40000000c00 */
.L_x_4453:
[----:B------:R-:W-:Y:S05]  /*0d10*/  BSYNC.RECONVERGENT B0 ;  /* 0x0000000000007941 */ /* 0x000fea0003800200 */
.L_x_4452:
[----:B------:R-:W-:Y:S04]  /*0d20*/  BSSY.RECONVERGENT B0, `(.L_x_4454) ;  /* 0x0000020000007945 */ /* 0x000fe80003800200 */
[----:B------:R-:W-:Y:S05]  /*0d30*/  @!P1 BRA `(.L_x_4455) ;  /* 0x0000000000789947 */ /* 0x000fea0003800000 */
[----:B------:R-:W-:-:S05]  /*0d40*/  VIADD R57, R25, 0x880 ;  /* 0x0000088019397836 */ /* 0x000fca0000000000 */
[----:B------:R-:W-:-:S07]  /*0d50*/  LEA R57, R24, R57, 0x18 ;  /* 0x0000003918397211 */ /* 0x000fce00078ec0ff */
.L_x_4456:
[----:B0-----:R-:W3:Y:S01]  /*0d60*/  LDC.64 R28, c[0x0][0x390] ;  /* 0x0000e400ff1c7b82 */ /* 0x001ee20000000a00 */
[----:B-12-4-:R-:W-:Y:S01]  /*0d70*/  VIADD R18, R58, UR7 ;  /* 0x000000073a127c36 */ /* 0x016fe20008000000 */
[----:B------:R-:W-:-:S03]  /*0d80*/  LEA R17, R55, R58, 0x9 ;  /* 0x0000003a37117211 */ /* 0x000fc600078e48ff */
[----:B------:R-:W-:Y:S01]  /*0d90*/  VIADD R20, R18, UR7 ;  /* 0x0000000712147c36 */ /* 0x000fe20008000000 */
[----:B------:R-:W-:-:S03]  /*0da0*/  LEA R21, R55, R18, 0x9 ;  /* 0x0000001237157211 */ /* 0x000fc600078e48ff */
[----:B------:R-:W-:Y:S02]  /*0db0*/  VIADD R60, R20, UR7 ;  /* 0x00000007143c7c36 */ /* 0x000fe40008000000 */
[C---:B------:R-:W-:Y:S02]  /*0dc0*/  IMAD R25, R55.reuse, 0x200, R20 ;  /* 0x0000020037197824 */ /* 0x040fe400078e0214 */
[----:B------:R-:W-:Y:S02]  /*0dd0*/  IMAD R23, R55, 0x200, R60 ;  /* 0x0000020037177824 */ /* 0x000fe400078e023c */
        /* <DEDUP_REMOVED lines=8> */
[----:B------:R-:W1:Y:S01]  /*0e60*/  LDC R64, c[0x0][0x360] ;  /* 0x0000d800ff407b82 */ /* 0x000e620000000800 */
[----:B------:R-:W-:Y:S01]  /*0e70*/  LEA R59, R58, R57, 0x2 ;  /* 0x000000393a3b7211 */ /* 0x000fe200078e10ff */
[----:B0-----:R-:W-:-:S05]  /*0e80*/  VIADD R58, R60, UR7 ;  /* 0x000000073c3a7c36 */ /* 0x001fca0008000000 */
[----:B------:R-:W-:Y:S01]  /*0e90*/  ISETP.GE.U32.AND P1, PT, R58, 0x200, PT ;  /* 0x000002003a00780c */ /* 0x000fe20003f26070 */
[----:B-1----:R-:W-:-:S04]  /*0ea0*/  IMAD R61, R64, 0x10, R59 ;  /* 0x00000010403d7824 */ /* 0x002fc800078e023b */
[----:B------:R-:W-:-:S05]  /*0eb0*/  IMAD R62, R64, 0x10, R61 ;  /* 0x00000010403e7824 */ /* 0x000fca00078e023d */
[----:B------:R-:W-:Y:S01]  /*0ec0*/  LEA R63, R64, R62, 0x4 ;  /* 0x0000003e403f7211 */ /* 0x000fe200078e20ff */
[----:B--2---:R0:W-:Y:S04]  /*0ed0*/  STS.128 [R59], R16 ;  /* 0x000000103b007388 */ /* 0x0041e80000000c00 */
[----:B---3--:R0:W-:Y:S04]  /*0ee0*/  STS.128 [R61], R20 ;  /* 0x000000143d007388 */ /* 0x0081e80000000c00 */
[----:B----4-:R0:W-:Y:S04]  /*0ef0*/  STS.128 [R62], R24 ;  /* 0x000000183e007388 */ /* 0x0101e80000000c00 */
[----:B-----5:R0:W-:Y:S01]  /*0f00*/  STS.128 [R63], R28 ;  /* 0x0000001c3f007388 */ /* 0x0201e20000000c00 */
[----:B------:R-:W-:Y:S05]  /*0f10*/  @!P1 BRA `(.L_x_4456) ;  /* 0xfffffffc00909947 */ /* 0x000fea000383ffff */
.L_x_4455:
[----:B------:R-:W-:Y:S05]  /*0f20*/  BSYNC.RECONVERGENT B0 ;  /* 0x0000000000007941 */ /* 0x000fea0003800200 */
.L_x_4454:
[----:B012-4-:R-:W-:-:S07]  /*0f30*/  IMAD.MOV.U32 R19, RZ, RZ, RZ ;  /* 0x000000ffff137224 */ /* 0x017fce00078e00ff */
.L_x_4460:
[----:B------:R-:W-:Y:S02]  /*0f40*/  PLOP3.LUT P1, PT, P0, PT, PT, 0x80, 0x8 ;  /* 0x000000000008781c */ /* 0x000fe4000072f070 */
[----:B------:R-:W-:Y:S02]  /*0f50*/  SHF.R.U32.HI R18, RZ, 0x4, R2 ;  /* 0x00000004ff127819 */ /* 0x000fe40000011602 */
[----:B-1----:R-:W-:-:S09]  /*0f60*/  IADD3 R23, PT, PT, R54, R19, RZ ;  /* 0x0000001336177210 */ /* 0x002fd20007ffe0ff */
.L_x_4457:
        /* <DEDUP_REMOVED lines=10> */
[----:B------:R-:W-:Y:S02]  /*1010*/  LOP3.LUT R17, R2, 0x1, RZ, 0xc0, !PT ;  /* 0x0000000102117812 */ /* 0x000fe400078ec0ff */
[--C-:B0-----:R-:W-:Y:S02]  /*1020*/  SHF.R.U32.HI R16, RZ, 0x1, R2.reuse ;  /* 0x00000001ff107819 */ /* 0x101fe40000011602 */
[----:B------:R-:W-:Y:S01]  /*1030*/  SHF.R.U32.HI R62, RZ, 0x5, R2 ;  /* 0x00000005ff3e7819 */ /* 0x000fe20000011602 */
[----:B------:R-:W0:Y:S08]  /*1040*/  S2UR UR5, SR_CgaCtaId ;  /* 0x00000000000579c3 */ /* 0x000e300000008800 */
[----:B------:R-:W-:Y:S01]  /*1050*/  BAR.SYNC.DEFER_BLOCKING 0x0 ;  /* 0x0000000000007b1d */ /* 0x000fe20000010000 */
[----:B------:R-:W-:-:S02]  /*1060*/  ISETP.NE.AND P0, PT, R17, RZ, PT ;  /* 0x000000ff1100720c */ /* 0x000fc40003f05270 */
[----:B------:R-:W-:-:S03]  /*1070*/  LEA R17, R56, R17, 0x1 ;  /* 0x0000001138117211 */ /* 0x000fc600078e08ff */
[----:B------:R-:W-:Y:S02]  /*1080*/  UMOV UR4, 0x400 ;  /* 0x0000040000047882 */ /* 0x000fe40000000000 */
[----:B------:R-:W-:Y:S01]  /*1090*/  UIADD3 UR4, UPT, UPT, UR4, 0x880, URZ ;  /* 0x0000088004047890 */ /* 0x000fe2000fffe0ff */
[----:B------:R-:W-:-:S05]  /*10a0*/  IMAD.SHL.U32 R17, R17, 0x10, RZ ;  /* 0x0000001011117824 */ /* 0x000fca00078e00ff */
[C---:B------:R-:W-:Y:S01]  /*10b0*/  LOP3.LUT R16, R17.reuse, 0xf, R16, 0xf8, !PT ;  /* 0x0000000f11107812 */ /* 0x040fe200078ef810 */
[----:B------:R-:W1:Y:S01]  /*10c0*/  @!P0 S2R R59, SR_CgaCtaId ;  /* 0x00000000003b8919 */ /* 0x000e620000008800 */
[----:B------:R-:W-:Y:S01]  /*10d0*/  LOP3.LUT R17, R17, 0x8, R56, 0xf6, !PT ;  /* 0x0000000811117812 */ /* 0x000fe200078ef638 */
[----:B0-----:R-:W-:Y:S01]  /*10e0*/  ULEA UR4, UR5, UR4, 0x18 ;  /* 0x0000000405047291 */ /* 0x001fe2000f8ec0ff */
[----:B------:R0:W2:Y:S04]  /*10f0*/  LDS R58, [R50] ;  /* 0x00000000323a7984 */ /* 0x0000a80000000800 */
[----:B------:R0:W3:Y:S01]  /*1100*/  LDS R57, [R49] ;  /* 0x0000000031397984 */ /* 0x0000e20000000800 */
[----:B------:R-:W-:Y:S02]  /*1110*/  LEA R18, R16, UR4, 0x2 ;  /* 0x0000000410127c11 */ /* 0x000fe4000f8e10ff */
[----:B------:R-:W-:Y:S01]  /*1120*/  LEA R17, R17, UR4, 0x2 ;  /* 0x0000000411117c11 */ /* 0x000fe2000f8e10ff */
[----:B------:R0:W4:Y:S01]  /*1130*/  LDS R31, [R48] ;  /* 0x00000000301f7984 */ /* 0x0001220000000800 */
[----:B------:R-:W-:-:S03]  /*1140*/  @!P0 MOV R16, 0x400 ;  /* 0x0000040000108802 */ /* 0x000fc60000000f00 */
[----:B------:R0:W0:Y:S02]  /*1150*/  LDS R30, [R47] ;  /* 0x000000002f1e7984 */ /* 0x0000240000000800 */
[----:B------:R-:W-:Y:S02]  /*1160*/  @!P0 VIADD R16, R16, 0x1080 ;  /* 0x0000108010108836 */ /* 0x000fe40000000000 */
        /* <DEDUP_REMOVED lines=11> */
[----:B------:R-:W0:Y:S04]  /*1220*/  LDS R18, [R18] ;  /* 0x0000000012127984 */ /* 0x000e280000000800 */
[----:B-1234-:R-:W0:Y:S02]  /*1230*/  LDS R17, [R17] ;  /* 0x0000000011117984 */ /* 0x01ee240000000800 */
.L_x_4459:
[----:B------:R-:W-:Y:S01]  /*1240*/  IMAD R63, R62, 0x84, R52 ;  /* 0x000000843e3f7824 */ /* 0x000fe200078e0234 */
[----:B------:R-:W-:-:S05]  /*1250*/  UMOV UR4, 0xffffffff ;  /* 0xffffffff00047882 */ /* 0x000fca0000000000 */
[----:B-1----:R-:W1:Y:S01]  /*1260*/  LDS R63, [R63] ;  /* 0x000000003f3f7984 */ /* 0x002e620000000800 */
[----:B------:R-:W-:Y:S05]  /*1270*/  BRA.DIV UR4, `(.L_x_4458) ;  /* 0x0000000604f47947 */ /* 0x000fea000b800000 */
[----:B-1----:R-:W0:Y:S04]  /*1280*/  SHFL.IDX PT, R65, R63, R36, 0x1f ;  /* 0x00001f243f417589 */ /* 0x002e2800000e0000 */
[----:B------:R-:W1:Y:S04]  /*1290*/  SHFL.IDX PT, R64, R63, R35, 0x1f ;  /* 0x00001f233f407589 */ /* 0x000e6800000e0000 */
[----:B------:R-:W2:Y:S04]  /*12a0*/  SHFL.IDX PT, R67, R63, R34, 0x1f ;  /* 0x00001f223f437589 */ /* 0x000ea800000e0000 */
[----:B------:R-:W-:Y:S01]  /*12b0*/  SHFL.IDX PT, R68, R63, R4, 0x1f ;  /* 0x00001f043f447589 */ /* 0x000fe200000e0000 */
        /* <DEDUP_REMOVED lines=9> */
[----:B------:R-:W-:Y:S02]  /*1350*/  IMAD R65, R29, R68, R66 ;  /* 0x000000441d417224 */ /* 0x000fe400078e0242 */
[----:B------:R-:W2:Y:S02]  /*1360*/  SHFL.IDX PT, R68, R63, R15, 0x1f ;  /* 0x00001f0f3f447589 */ /* 0x000ea400000e0000 */
[----:B0-----:R-:W-:Y:S02]  /*1370*/  IMAD R66, R28, R64, R65 ;  /* 0x000000401c427224 */ /* 0x001fe400078e0241 */
[----:B------:R-:W0:Y:S02]  /*1380*/  SHFL.IDX PT, R64, R63, R7, 0x1f ;  /* 0x00001f073f407589 */ /* 0x000e2400000e0000 */
[----:B-1----:R-:W-:-:S02]  /*1390*/  IMAD R66, R27, R67, R66 ;  /* 0x000000431b427224 */ /* 0x002fc400078e0242 */
[----:B------:R-:W1:Y:S02]  /*13a0*/  SHFL.IDX PT, R67, R63, R8, 0x1f ;  /* 0x00001f083f437589 */ /* 0x000e6400000e0000 */
[----:B--2---:R-:W-:Y:S02]  /*13b0*/  IMAD R65, R17, R68, R66 ;  /* 0x0000004411417224 */ /* 0x004fe400078e0242 */
[----:B------:R-:W2:Y:S02]  /*13c0*/  SHFL.IDX PT, R68, R63, R9, 0x1f ;  /* 0x00001f093f447589 */ /* 0x000ea400000e0000 */
[----:B0-----:R-:W-:Y:S02]  /*13d0*/  IMAD R66, R26, R64, R65 ;  /* 0x000000401a427224 */ /* 0x001fe400078e0241 */
[----:B------:R-:W0:Y:S02]  /*13e0*/  SHFL.IDX PT, R65, R63, R10, 0x1f ;  /* 0x00001f0a3f417589 */ /* 0x000e2400000e0000 */
[----:B-1----:R-:W-:-:S02]  /*13f0*/  IMAD R67, R25, R67, R66 ;  /* 0x0000004319437224 */ /* 0x002fc400078e0242 */
[----:B------:R-:W-:Y:S02]  /*1400*/  SHFL.IDX PT, R64, R63, R13, 0x1f ;  /* 0x00001f0d3f407589 */ /* 0x000fe400000e0000 */
[----:B--2---:R-:W-:Y:S02]  /*1410*/  IMAD R66, R24, R68, R67 ;  /* 0x0000004418427224 */ /* 0x004fe400078e0243 */
[----:B------:R-:W1:Y:S04]  /*1420*/  SHFL.IDX PT, R67, R63, R11, 0x1f ;  /* 0x00001f0b3f437589 */ /* 0x000e6800000e0000 */
[----:B------:R-:W2:Y:S01]  /*1430*/  SHFL.IDX PT, R68, R63, R12, 0x1f ;  /* 0x00001f0c3f447589 */ /* 0x000ea200000e0000 */
[----:B0-----:R-:W-:-:S04]  /*1440*/  IMAD R65, R23, R65, R66 ;  /* 0x0000004117417224 */ /* 0x001fc800078e0242 */
[----:B-1----:R-:W-:-:S04]  /*1450*/  IMAD R66, R22, R67, R65 ;  /* 0x0000004316427224 */ /* 0x002fc800078e0241 */
[----:B--2---:R-:W-:-:S07]  /*1460*/  IMAD R65, R21, R68, R66 ;  /* 0x0000004415417224 */ /* 0x004fce00078e0242 */
.L_x_4483:
[----:B------:R-:W-:Y:S01]  /*1470*/  IADD3 R59, PT, PT, R62, R19, RZ ;  /* 0x000000133e3b7210 */ /* 0x000fe20007ffe0ff */
[----:B------:R-:W-:Y:S01]  /*1480*/  IMAD R64, R20, R64, R65 ;  /* 0x0000004014407224 */ /* 0x000fe200078e0241 */
[----:B------:R-:W-:Y:S05]  /*1490*/  WARPSYNC.ALL ;  /* 0x0000000000007948 */ /* 0x000fea0003800000 */
[----:B------:R-:W-:Y:S01]  /*14a0*/  IMAD R59, R59, 0x10, R56 ;  /* 0x000000103b3b7824 */ /* 0x000fe200078e0238 */
[C---:B------:R-:W-:Y:S02]  /*14b0*/  ISETP.GE.U32.AND P2, PT, R62.reuse, 0xc, PT ;  /* 0x0000000c3e00780c */ /* 0x040fe40003f46070 */
[----:B------:R-:W-:Y:S01]  /*14c0*/  IADD3 R62, PT, PT, R62, 0x4, RZ ;  /* 0x000000043e3e7810 */ /* 0x000fe20007ffe0ff */
[----:B------:R-:W-:-:S02]  /*14d0*/  @!P0 IMAD R60, R59, 0x4, R16 ;  /* 0x000000043b3c8824 */ /* 0x000fc400078e0210 */
[----:B------:R-:W-:Y:S04]  /*14e0*/  SHFL.DOWN PT, R59, R64, 0x1, 0x1e1f ;  /* 0x083e1f00403b7f89 */ /* 0x000fe800000e0000 */
[----:B------:R-:W0:Y:S02]  /*14f0*/  @!P0 LDS R66, [R60] ;  /* 0x000000003c428984 */ /* 0x000e240000000800 */
[----:B0-----:R-:W-:-:S05]  /*1500*/  @!P0 IADD3 R59, PT, PT, R66, R59, R64 ;  /* 0x0000003b423b8210 */ /* 0x001fca0007ffe040 */
[----:B------:R1:W-:Y:S01]  /*1510*/  @!P0 STS [R60], R59 ;  /* 0x0000003b3c008388 */ /* 0x0003e20000000800 */
[----:B------:R-:W-:Y:S05]  /*1520*/  @!P2 BRA `(.L_x_4459) ;  /* 0xfffffffc0044a947 */ /* 0x000fea000383ffff */
[----:B------:R-:W-:Y:S01]  /*1530*/  PLOP3.LUT P0, PT, PT, PT, PT, 0x8, 0x80 ;  /* 0x000000000080781c */ /* 0x000fe20003f0e170 */
[----:B------:R-:W-:Y:S01]  /*1540*/  IMAD.MOV.U32 R19, RZ, RZ, 0x10 ;  /* 0x00000010ff137424 */ /* 0x000fe200078e00ff */
[----:B------:R-:W-:Y:S11]  /*1550*/  @P1 BRA `(.L_x_4460) ;  /* 0xfffffff800781947 */ /* 0x000ff6000383ffff */
[----:B------:R-:W-:Y:S01]  /*1560*/  LOP3.LUT R23, R51, 0x3, RZ, 0xc0, !PT ;  /* 0x0000000333177812 */ /* 0x000fe200078ec0ff */
        /* <DEDUP_REMOVED lines=8> */
[----:B------:R-:W0:Y:S01]  /*15f0*/  S2UR UR5, SR_CgaCtaId ;  /* 0x00000000000579c3 */ /* 0x000e220000008800 */
[----:B------:R-:W-:Y:S01]  /*1600*/  UMOV UR4, 0x400 ;  /* 0x0000040000047882 */ /* 0x000fe20000000000 */
[----:B------:R-:W-:Y:S01]  /*1610*/  IMAD R21, R55, 0x200, R68 ;  /* 0x0000020037157824 */ /* 0x000fe200078e0244 */
[----:B------:R-:W-:Y:S01]  /*1620*/  UIADD3 UR4, UPT, UPT, UR4, 0x1080, URZ ;  /* 0x0000108004047890 */ /* 0x000fe2000fffe0ff */
[----:B------:R-:W-:-:S04]  /*1630*/  ISETP.NE.AND P1, PT, R23, RZ, PT ;  /* 0x000000ff1700720c */ /* 0x000fc80003f25270 */
        /* <DEDUP_REMOVED lines=9> */
[----:B0-----:R-:W0:Y:S01]  /*16d0*/  LDC R17, c[0x0][0x360] ;  /* 0x0000d800ff117b82 */ /* 0x001e220000000800 */
[----:B------:R-:W-:Y:S01]  /*16e0*/  ISETP.NE.AND P1, PT, R23, 0x1, PT ;  /* 0x000000011700780c */ /* 0x000fe20003f25270 */
[----:B------:R-:W-:Y:S01]  /*16f0*/  IMAD R27, R55, 0x200, R68 ;  /* 0x00000200371b7824 */ /* 0x000fe200078e0244 */
[----:B------:R-:W-:-:S03]  /*1700*/  IADD3 R28, PT, PT, R57, R68, RZ ;  /* 0x00000044391c7210 */ /* 0x000fc60007ffe0ff */
[----:B------:R-:W-:Y:S01]  /*1710*/  IMAD.WIDE R26, R27, 0x4, R24 ;  /* 0x000000041b1a7825 */ /* 0x000fe200078e0218 */
[----:B------:R-:W-:-:S07]  /*1720*/  MOV R68, R28 ;  /* 0x0000001c00447202 */ /* 0x000fce0000000f00 */
        /* <DEDUP_REMOVED lines=9> */
.L_x_4462:
[----:B------:R-:W-:Y:S05]  /*17c0*/  BSYNC.RECONVERGENT B0 ;  /* 0x0000000000007941 */ /* 0x000fea0003800200 */
.L_x_4461:
[----:B------:R-:W-:Y:S04]  /*17d0*/  BSSY.RECONVERGENT B0, `(.L_x_4463) ;  /* 0x0000022000007945 */ /* 0x000fe80003800200 */
[----:B------:R-:W-:Y:S05]  /*17e0*/  @!P0 BRA `(.L_x_4464) ;  /* 0x0000000000808947 */ /* 0x000fea0003800000 */
[----:B0--3--:R-:W0:Y:S01]  /*17f0*/  S2R R17, SR_CgaCtaId ;  /* 0x0000000000117919 */ /* 0x009e220000008800 */
[----:B------:R-:W-:-:S05]  /*1800*/  MOV R16, 0x400 ;  /* 0x0000040000107802 */ /* 0x000fca0000000f00 */
[----:B------:R-:W-:-:S05]  /*1810*/  VIADD R16, R16, 0x1080 ;  /* 0x0000108010107836 */ /* 0x000fca0000000000 */
[----:B0-----:R-:W-:-:S07]  /*1820*/  LEA R66, R17, R16, 0x18 ;  /* 0x0000001011427211 */ /* 0x001fce00078ec0ff */
.L_x_4465:
[----:B----4-:R-:W0:Y:S01]  /*1830*/  LDC R21, c[0x0][0x360] ;  /* 0x0000d800ff157b82 */ /* 0x010e220000000800 */
[----:B------:R-:W-:Y:S01]  /*1840*/  LEA R62, R68, R66, 0x2 ;  /* 0x00000042443e7211 */ /* 0x000fe200078e10ff */
[--C-:B------:R-:W-:Y:S02]  /*1850*/  IMAD R61, R55, 0x200, R68.reuse ;  /* 0x00000200373d7824 */ /* 0x100fe400078e0244 */
[----:B------:R-:W-:Y:S02]  /*1860*/  IMAD.IADD R68, R57, 0x1, R68 ;  /* 0x0000000139447824 */ /* 0x000fe400078e0244 */
[----:B------:R2:W3:Y:S02]  /*1870*/  LDS.128 R16, [R62] ;  /* 0x000000003e107984 */ /* 0x0004e40000000c00 */
[----:B-1----:R-:W1:Y:S01]  /*1880*/  LDC.64 R58, c[0x0][0x3a0] ;  /* 0x0000e800ff3a7b82 */ /* 0x002e620000000a00 */
[----:B------:R-:W-:Y:S02]  /*1890*/  IMAD R65, R55, 0x200, R68 ;  /* 0x0000020037417824 */ /* 0x000fe400078e0244 */
[----:B0-----:R-:W-:Y:S01]  /*18a0*/  IMAD R20, R21, 0x10, R62 ;  /* 0x0000001015147824 */ /* 0x001fe200078e023e */
[----:B--2---:R-:W-:-:S03]  /*18b0*/  IADD3 R62, PT, PT, R57, R68, RZ ;  /* 0x00000044393e7210 */ /* 0x004fc60007ffe0ff */
[----:B------:R-:W-:Y:S01]  /*18c0*/  IMAD R24, R21, 0x10, R20 ;  /* 0x0000001015187824 */ /* 0x000fe200078e0214 */
[----:B------:R-:W-:Y:S01]  /*18d0*/  LEA R63, R55, R62, 0x9 ;  /* 0x0000003e373f7211 */ /* 0x000fe200078e48ff */
[----:B------:R-:W-:Y:S02]  /*18e0*/  IMAD.IADD R67, R57, 0x1, R62 ;  /* 0x0000000139437824 */ /* 0x000fe400078e023e */
[----:B-1----:R-:W-:Y:S01]  /*18f0*/  IMAD.WIDE R60, R61, 0x4, R58 ;  /* 0x000000043d3c7825 */ /* 0x002fe200078e023a */
[----:B------:R-:W-:Y:S02]  /*1900*/  LEA R28, R21, R24, 0x4 ;  /* 0x00000018151c7211 */ /* 0x000fe400078e20ff */
[----:B------:R-:W0:Y:S01]  /*1910*/  LDS.128 R20, [R20] ;  /* 0x0000000014147984 */ /* 0x000e220000000c00 */
[----:B------:R-:W-:Y:S02]  /*1920*/  IMAD R69, R55, 0x200, R67 ;  /* 0x0000020037457824 */ /* 0x000fe400078e0243 */
[--C-:B------:R-:W-:Y:S01]  /*1930*/  IMAD.WIDE R64, R65, 0x4, R58.reuse ;  /* 0x0000000441407825 */ /* 0x100fe200078e023a */
[----:B------:R-:W1:Y:S03]  /*1940*/  LDS.128 R24, [R24] ;  /* 0x0000000018187984 */ /* 0x000e660000000c00 */
[--C-:B------:R-:W-:Y:S01]  /*1950*/  IMAD.WIDE R62, R63, 0x4, R58.reuse ;  /* 0x000000043f3e7825 */ /* 0x100fe200078e023a */
[----:B------:R-:W2:Y:S03]  /*1960*/  LDS.128 R28, [R28] ;  /* 0x000000001c1c7984 */ /* 0x000ea60000000c00 */
[----:B------:R-:W-:Y:S01]  /*1970*/  IMAD.WIDE R58, R69, 0x4, R58 ;  /* 0x00000004453a7825 */ /* 0x000fe200078e023a */
[----:B---3--:R4:W-:Y:S03]  /*1980*/  STG.E.128 desc[UR8][R60.64], R16 ;  /* 0x000000103c007986 */ /* 0x0089e6000c101d08 */
[----:B------:R-:W-:-:S05]  /*1990*/  IMAD.IADD R68, R57, 0x1, R67 ;  /* 0x0000000139447824 */ /* 0x000fca00078e0243 */
[----:B------:R-:W-:Y:S01]  /*19a0*/  ISETP.GE.U32.AND P0, PT, R68, 0x200, PT ;  /* 0x000002004400780c */ /* 0x000fe20003f06070 */
[----:B0-----:R4:W-:Y:S04]  /*19b0*/  STG.E.128 desc[UR8][R64.64], R20 ;  /* 0x0000001440007986 */ /* 0x0019e8000c101d08 */
[----:B-1----:R4:W-:Y:S04]  /*19c0*/  STG.E.128 desc[UR8][R62.64], R24 ;  /* 0x000000183e007986 */ /* 0x0029e8000c101d08 */
[----:B--2---:R4:W-:Y:S04]  /*19d0*/  STG.E.128 desc[UR8][R58.64], R28 ;  /* 0x0000001c3a007986 */ /* 0x0049e8000c101d08 */
[----:B------:R-:W-:Y:S05]  /*19e0*/  @!P0 BRA `(.L_x_4465) ;  /* 0xfffffffc00908947 */ /* 0x000fea000383ffff */
.L_x_4464:
[----:B------:R-:W-:Y:S05]  /*19f0*/  BSYNC.RECONVERGENT B0 ;  /* 0x0000000000007941 */ /* 0x000fea0003800200 */
.L_x_4463:
[C---:B0--34-:R-:W-:Y:S01]  /*1a00*/  IMAD.SHL.U32 R16, R0.reuse, 0x4, RZ ;  /* 0x0000000400107824 */ /* 0x059fe200078e00ff */
[----:B------:R-:W-:-:S04]  /*1a10*/  IADD3 R55, PT, PT, R0, R55, RZ ;  /* 0x0000003700377210 */ /* 0x000fc80007ffe0ff */
[----:B------:R-:W-:-:S13]  /*1a20*/  ISETP.GE.U32.AND P0, PT, R55, R16, PT ;  /* 0x000000103700720c */ /* 0x000fda0003f06070 */
[----:B------:R-:W-:Y:S05]  /*1a30*/  @!P0 BRA `(.L_x_4466) ;  /* 0xffffffec00848947 */ /* 0x000fea000383ffff */
[----:B------:R-:W-:Y:S05]  /*1a40*/  EXIT ;  /* 0x000000000000794d */ /* 0x000fea0003800000 */
.L_x_4458:
[----:B------:R-:W-:Y:S02]  /*1a50*/  HFMA2 R60, -RZ, RZ, 0, 1.847743988037109375e-06 ;  /* 0x0000001fff3c7431 */ /* 0x000fe400000001ff */
[----:B------:R-:W-:Y:S02]  /*1a60*/  IMAD.MOV.U32 R61, RZ, RZ, R36 ;  /* 0x000000ffff3d7224 */ /* 0x000fe400078e0024 */
[----:B------:R-:W-:-:S07]  /*1a70*/  IMAD.MOV.U32 R59, RZ, RZ, -0x1 ;  /* 0xffffffffff3b7424 */ /* 0x000fce00078e00ff */
[----:B01----:R-:W-:Y:S05]  /*1a80*/  WARPSYNC.COLLECTIVE R59, `(.L_x_4467) ;  /* 0x000000003b087348 */ /* 0x003fea0003c00000 */
[----:B-1----:R1:W2:Y:S02]  /*1a90*/  SHFL.IDX P2, R64, R63, R61, R60 ;  /* 0x0000003d3f407389 */ /* 0x0022a4000004003c */
[----:B012---:R-:W-:Y:S05]  /*1aa0*/  ENDCOLLECTIVE ;  /* 0x000000000000791b */ /* 0x007fea0003800000 */
.L_x_4467:
[----:B------:R-:W-:Y:S01]  /*1ab0*/  MOV R61, R35 ;  /* 0x00000023003d7202 */ /* 0x000fe20000000f00 */
[----:B------:R-:W-:-:S07]  /*1ac0*/  IMAD.MOV.U32 R65, RZ, RZ, R64 ;  /* 0x000000ffff417224 */ /* 0x000fce00078e0040 */
[----:B------:R-:W-:Y:S05]  /*1ad0*/  WARPSYNC.COLLECTIVE R59, `(.L_x_4468) ;  /* 0x000000003b087348 */ /* 0x000fea0003c00000 */
[----:B------:R0:W1:Y:S02]  /*1ae0*/  SHFL.IDX P2, R64, R63, R61, R60 ;  /* 0x0000003d3f407389 */ /* 0x000064000004003c */
[----:B01----:R-:W-:Y:S05]  /*1af0*/  ENDCOLLECTIVE ;  /* 0x000000000000791b */ /* 0x003fea0003800000 */
.L_x_4468:
[----:B------:R-:W-:Y:S02]  /*1b00*/  IMAD R65, R18, R65, RZ ;  /* 0x0000004112417224 */ /* 0x000fe400078e02ff */
[----:B------:R-:W-:Y:S02]  /*1b10*/  IMAD.MOV.U32 R61, RZ, RZ, R34 ;  /* 0x000000ffff3d7224 */ /* 0x000fe400078e0022 */
[----:B------:R-:W-:-:S07]  /*1b20*/  IMAD R66, R58, R64, R65 ;  /* 0x000000403a427224 */ /* 0x000fce00078e0241 */
[----:B------:R-:W-:Y:S05]  /*1b30*/  WARPSYNC.COLLECTIVE R59, `(.L_x_4469) ;  /* 0x000000003b087348 */ /* 0x000fea0003c00000 */
[----:B------:R0:W1:Y:S02]  /*1b40*/  SHFL.IDX P2, R64, R63, R61, R60 ;  /* 0x0000003d3f407389 */ /* 0x000064000004003c */
[----:B01----:R-:W-:Y:S05]  /*1b50*/  ENDCOLLECTIVE ;  /* 0x000000000000791b */ /* 0x003fea0003800000 */
.L_x_4469:
[----:B------:R-:W-:Y:S01]  /*1b60*/  MOV R61, R33 ;  /* 0x00000021003d7202 */ /* 0x000fe20000000f00 */
[----:B------:R-:W-:-:S07]  /*1b70*/  IMAD.MOV.U32 R67, RZ, RZ, R64 ;  /* 0x000000ffff437224 */ /* 0x000fce00078e0040 */
[----:B------:R-:W-:Y:S05]  /*1b80*/  WARPSYNC.COLLECTIVE R59, `(.L_x_4470) ;  /* 0x000000003b087348 */ /* 0x000fea0003c00000 */
[----:B------:R0:W1:Y:S02]  /*1b90*/  SHFL.IDX P2, R64, R63, R61, R60 ;  /* 0x0000003d3f407389 */ /* 0x000064000004003c */
[----:B01----:R-:W-:Y:S05]  /*1ba0*/  ENDCOLLECTIVE ;  /* 0x000000000000791b */ /* 0x003fea0003800000 */
.L_x_4470:
[----:B------:R-:W-:Y:S02]  /*1bb0*/  IMAD R66, R57, R67, R66 ;  /* 0x0000004339427224 */ /* 0x000fe400078e0242 */
[----:B------:R-:W-:Y:S02]  /*1bc0*/  IMAD.MOV.U32 R61, RZ, RZ, R32 ;  /* 0x000000ffff3d7224 */ /* 0x000fe400078e0020 */
[----:B------:R-:W-:-:S07]  /*1bd0*/  IMAD R65, R31, R64, R66 ;  /* 0x000000401f417224 */ /* 0x000fce00078e0242 */
[----:B------:R-:W-:Y:S05]  /*1be0*/  WARPSYNC.COLLECTIVE R59, `(.L_x_4471) ;  /* 0x000000003b087348 */ /* 0x000fea0003c00000 */
[----:B------:R0:W1:Y:S02]  /*1bf0*/  SHFL.IDX P2, R64, R63, R61, R60 ;  /* 0x0000003d3f407389 */ /* 0x000064000004003c */
[----:B01----:R-:W-:Y:S05]  /*1c00*/  ENDCOLLECTIVE ;  /* 0x000000000000791b */ /* 0x003fea0003800000 */
.L_x_4471:
[----:B------:R-:W-:Y:S01]  /*1c10*/  MOV R61, R4 ;  /* 0x00000004003d7202 */ /* 0x000fe20000000f00 */
[----:B------:R-:W-:-:S07]  /*1c20*/  IMAD.MOV.U32 R67, RZ, RZ, R64 ;  /* 0x000000ffff437224 */ /* 0x000fce00078e0040 */
[----:B------:R-:W-:Y:S05]  /*1c30*/  WARPSYNC.COLLECTIVE R59, `(.L_x_4472) ;  /* 0x000000003b087348 */ /* 0x000fea0003c00000 */
[----:B------:R0:W1:Y:S02]  /*1c40*/  SHFL.IDX P2, R64, R63, R61, R60 ;  /* 0x0000003d3f407389 */ /* 0x000064000004003c */
[----:B01----:R-:W-:Y:S05]  /*1c50*/  ENDCOLLECTIVE ;  /* 0x000000000000791b */ /* 0x003fea0003800000 */
.L_x_4472:
[----:B------:R-:W-:Y:S02]  /*1c60*/  IMAD R66, R30, R67, R65 ;  /* 0x000000431e427224 */ /* 0x000fe400078e0241 */
[----:B------:R-:W-:Y:S02]  /*1c70*/  IMAD.MOV.U32 R61, RZ, RZ, R5 ;  /* 0x000000ffff3d7224 */ /* 0x000fe400078e0005 */
[----:B------:R-:W-:-:S07]  /*1c80*/  IMAD.MOV.U32 R68, RZ, RZ, R64 ;  /* 0x000000ffff447224 */ /* 0x000fce00078e0040 */
[----:B------:R-:W-:Y:S05]  /*1c90*/  WARPSYNC.COLLECTIVE R59, `(.L_x_4473) ;  /* 0x000000003b087348 */ /* 0x000fea0003c00000 */
[----:B------:R0:W1:Y:S02]  /*1ca0*/  SHFL.IDX P2, R64, R63, R61, R60 ;  /* 0x0000003d3f407389 */ /* 0x000064000004003c */
[----:B01----:R-:W-:Y:S05]  /*1cb0*/  ENDCOLLECTIVE ;  /* 0x000000000000791b */ /* 0x003fea0003800000 */
.L_x_4473:
[----:B------:R-:W-:Y:S01]  /*1cc0*/  IMAD R65, R29, R68, R66 ;  /* 0x000000441d417224 */ /* 0x000fe200078e0242 */
[----:B------:R-:W-:-:S03]  /*1cd0*/  MOV R61, R6 ;  /* 0x00000006003d7202 */ /* 0x000fc60000000f00 */
[----:B------:R-:W-:-:S07]  /*1ce0*/  IMAD R66, R28, R64, R65 ;  /* 0x000000401c427224 */ /* 0x000fce00078e0241 */
[----:B------:R-:W-:Y:S05]  /*1cf0*/  WARPSYNC.COLLECTIVE R59, `(.L_x_4474) ;  /* 0x000000003b087348 */ /* 0x000fea0003c00000 */
[----:B------:R0:W1:Y:S02]  /*1d00*/  SHFL.IDX P2, R64, R63, R61, R60 ;  /* 0x0000003d3f407389 */ /* 0x000064000004003c */
[----:B01----:R-:W-:Y:S05]  /*1d10*/  ENDCOLLECTIVE ;  /* 0x000000000000791b */ /* 0x003fea0003800000 */
.L_x_4474:
[----:B------:R-:W-:Y:S02]  /*1d20*/  IMAD.MOV.U32 R61, RZ, RZ, R15 ;  /* 0x000000ffff3d7224 */ /* 0x000fe400078e000f */
[----:B------:R-:W-:-:S07]  /*1d30*/  IMAD.MOV.U32 R67, RZ, RZ, R64 ;  /* 0x000000ffff437224 */ /* 0x000fce00078e0040 */
[----:B------:R-:W-:Y:S05]  /*1d40*/  WARPSYNC.COLLECTIVE R59, `(.L_x_4475) ;  /* 0x000000003b087348 */ /* 0x000fea0003c00000 */
[----:B------:R0:W1:Y:S02]  /*1d50*/  SHFL.IDX P2, R64, R63, R61, R60 ;  /* 0x0000003d3f407389 */ /* 0x000064000004003c */
[----:B01----:R-:W-:Y:S05]  /*1d60*/  ENDCOLLECTIVE ;  /* 0x000000000000791b */ /* 0x003fea0003800000 */
.L_x_4475:
[----:B------:R-:W-:Y:S02]  /*1d70*/  IMAD R66, R27, R67, R66 ;  /* 0x000000431b427224 */ /* 0x000fe400078e0242 */
[----:B------:R-:W-:Y:S01]  /*1d80*/  IMAD.MOV.U32 R61, RZ, RZ, R7 ;  /* 0x000000ffff3d7224 */ /* 0x000fe200078e0007 */
[----:B------:R-:W-:-:S07]  /*1d90*/  MOV R68, R64 ;  /* 0x0000004000447202 */ /* 0x000fce0000000f00 */
[----:B------:R-:W-:Y:S05]  /*1da0*/  WARPSYNC.COLLECTIVE R59, `(.L_x_4476) ;  /* 0x000000003b087348 */ /* 0x000fea0003c00000 */
[----:B------:R0:W1:Y:S02]  /*1db0*/  SHFL.IDX P2, R64, R63, R61, R60 ;  /* 0x0000003d3f407389 */ /* 0x000064000004003c */
[----:B01----:R-:W-:Y:S05]  /*1dc0*/  ENDCOLLECTIVE ;  /* 0x000000000000791b */ /* 0x003fea0003800000 */
.L_x_4476:
[----:B------:R-:W-:Y:S02]  /*1dd0*/  IMAD R65, R17, R68, R66 ;  /* 0x0000004411417224 */ /* 0x000fe400078e0242 */
[----:B------:R-:W-:Y:S02]  /*1de0*/  IMAD.MOV.U32 R61, RZ, RZ, R8 ;  /* 0x000000ffff3d7224 */ /* 0x000fe400078e0008 */
[----:B------:R-:W-:-:S07]  /*1df0*/  IMAD R66, R26, R64, R65 ;  /* 0x000000401a427224 */ /* 0x000fce00078e0241 */
[----:B------:R-:W-:Y:S05]  /*1e00*/  WARPSYNC.COLLECTIVE R59, `(.L_x_4477) ;  /* 0x000000003b087348 */ /* 0x000fea0003c00000 */
[----:B------:R0:W1:Y:S02]  /*1e10*/  SHFL.IDX P2, R64, R63, R61, R60 ;  /* 0x0000003d3f407389 */ /* 0x000064000004003c */
[----:B01----:R-:W-:Y:S05]  /*1e20*/  ENDCOLLECTIVE ;  /* 0x000000000000791b */ /* 0x003fea0003800000 */
.L_x_4477:
[----:B------:R-:W-:Y:S01]  /*1e30*/  IMAD.MOV.U32 R61, RZ, RZ, R9 ;  /* 0x000000ffff3d7224 */ /* 0x000fe200078e0009 */
[----:B------:R-:W-:-:S07]  /*1e40*/  MOV R67, R64 ;  /* 0x0000004000437202 */ /* 0x000fce0000000f00 */
[----:B------:R-:W-:Y:S05]  /*1e50*/  WARPSYNC.COLLECTIVE R59, `(.L_x_4478) ;  /* 0x000000003b087348 */ /* 0x000fea0003c00000 */
[----:B------:R0:W1:Y:S02]  /*1e60*/  SHFL.IDX P2, R64, R63, R61, R60 ;  /* 0x0000003d3f407389 */ /* 0x000064000004003c */
[----:B01----:R-:W-:Y:S05]  /*1e70*/  ENDCOLLECTIVE ;  /* 0x000000000000791b */ /* 0x003fea0003800000 */
.L_x_4478:
[----:B------:R-:W-:Y:S01]  /*1e80*/  IMAD R67, R25, R67, R66 ;  /* 0x0000004319437224 */ /* 0x000fe200078e0242 */
[----:B------:R-:W-:Y:S01]  /*1e90*/  MOV R61, R10 ;  /* 0x0000000a003d7202 */ /* 0x000fe20000000f00 */
[----:B------:R-:W-:-:S07]  /*1ea0*/  IMAD.MOV.U32 R68, RZ, RZ, R64 ;  /* 0x000000ffff447224 */ /* 0x000fce00078e0040 */
[----:B------:R-:W-:Y:S05]  /*1eb0*/  WARPSYNC.COLLECTIVE R59, `(.L_x_4479) ;  /* 0x000000003b087348 */ /* 0x000fea0003c00000 */
[----:B------:R0:W1:Y:S02]  /*1ec0*/  SHFL.IDX P2, R64, R63, R61, R60 ;  /* 0x0000003d3f407389 */ /* 0x000064000004003c */
[----:B01----:R-:W-:Y:S05]  /*1ed0*/  ENDCOLLECTIVE ;  /* 0x000000000000791b */ /* 0x003fea0003800000 */
.L_x_4479:
[----:B------:R-:W-:Y:S02]  /*1ee0*/  IMAD R66, R24, R68, R67 ;  /* 0x0000004418427224 */ /* 0x000fe400078e0243 */
[----:B------:R-:W-:Y:S02]  /*1ef0*/  IMAD.MOV.U32 R61, RZ, RZ, R11 ;  /* 0x000000ffff3d7224 */ /* 0x000fe400078e000b */
[----:B------:R-:W-:-:S07]  /*1f00*/  IMAD.MOV.U32 R65, RZ, RZ, R64 ;  /* 0x000000ffff417224 */ /* 0x000fce00078e0040 */
[----:B------:R-:W-:Y:S05]  /*1f10*/  WARPSYNC.COLLECTIVE R59, `(.L_x_4480) ;  /* 0x000000003b087348 */ /* 0x000fea0003c00000 */
[----:B------:R0:W1:Y:S02]  /*1f20*/  SHFL.IDX P2, R64, R63, R61, R60 ;  /* 0x0000003d3f407389 */ /* 0x000064000004003c */
[----:B01----:R-:W-:Y:S05]  /*1f30*/  ENDCOLLECTIVE ;  /* 0x000000000000791b */ /* 0x003fea0003800000 */
.L_x_4480:
[----:B------:R-:W-:Y:S02]  /*1f40*/  IMAD R65, R23, R65, R66 ;  /* 0x0000004117417224 */ /* 0x000fe400078e0242 */
[----:B------:R-:W-:Y:S01]  /*1f50*/  IMAD.MOV.U32 R61, RZ, RZ, R12 ;  /* 0x000000ffff3d7224 */ /* 0x000fe200078e000c */
[----:B------:R-:W-:-:S07]  /*1f60*/  MOV R67, R64 ;  /* 0x0000004000437202 */ /* 0x000fce0000000f00 */
[----:B------:R-:W-:Y:S05]  /*1f70*/  WARPSYNC.COLLECTIVE R59, `(.L_x_4481) ;  /* 0x000000003b087348 */ /* 0x000fea0003c00000 */
[----:B------:R0:W1:Y:S02]  /*1f80*/  SHFL.IDX P2, R64, R63, R61, R60 ;  /* 0x0000003d3f407389 */ /* 0x000064000004003c */
[----:B01----:R-:W-:Y:S05]  /*1f90*/  ENDCOLLECTIVE ;  /* 0x000000000000791b */ /* 0x003fea0003800000 */
.L_x_4481:
[----:B------:R-:W-:Y:S01]  /*1fa0*/  IMAD R66, R22, R67, R65 ;  /* 0x0000004316427224 */ /* 0x000fe200078e0241 */
[----:B------:R-:W-:Y:S01]  /*1fb0*/  MOV R61, R13 ;  /* 0x0000000d003d7202 */ /* 0x000fe20000000f00 */
[----:B------:R-:W-:-:S07]  /*1fc0*/  IMAD.MOV.U32 R68, RZ, RZ, R64 ;  /* 0x000000ffff447224 */ /* 0x000fce00078e0040 */
[----:B------:R-:W-:Y:S05]  /*1fd0*/  WARPSYNC.COLLECTIVE R59, `(.L_x_4482) ;  /* 0x000000003b087348 */ /* 0x000fea0003c00000 */
[----:B------:R0:W1:Y:S02]  /*1fe0*/  SHFL.IDX P2, R64, R63, R61, R60 ;  /* 0x0000003d3f407389 */ /* 0x000064000004003c */
[----:B01----:R-:W-:Y:S05]  /*1ff0*/  ENDCOLLECTIVE ;  /* 0x000000000000791b */ /* 0x003fea0003800000 */
.L_x_4482:
[----:B------:R-:W-:Y:S01]  /*2000*/  IMAD R65, R21, R68, R66 ;  /* 0x0000004415417224 */ /* 0x000fe200078e0242 */
[----:B------:R-:W-:Y:S06]  /*2010*/  BRA `(.L_x_4483) ;  /* 0xfffffff400147947 */ /* 0x000fec000383ffff */
        .weak           $__internal_138_$__cuda_sm20_div_u16
        .type           $__internal_138_$__cuda_sm20_div_u16,@function
        .size           $__internal_138_$__cuda_sm20_div_u16,(.L_x_38641 - $__internal_138_$__cuda_sm20_div_u16)
$__internal_138_$__cuda_sm20_div_u16:
        /* <DEDUP_REMOVED lines=18> */
[----:B------:R-:W-:Y:S06]  /*2140*/  RET.REL.NODEC R4 `(_Z9cuda_gemmIiLi128ELi4ELi1ELi512ELi32ELi32ELi64ELi1ELi1EEviiiPT_S1_S1_iii) ;  /* 0xffffffdc04ac7950 */ /* 0x000fec0003c3ffff */
.L_x_4484:
        /* <DEDUP_REMOVED lines=11> */
.L_x_38641:


//--------------------- .text._Z9cuda_gemmIiLi128ELi4ELi1ELi512ELi32ELi32ELi64ELi1ELi0EEviiiPT_S1_S1_iii --------------------------
	.section	.text._Z9cuda_gemmIiLi128ELi4ELi1ELi512ELi32ELi32ELi64ELi1ELi0EEviiiPT_S1_S1_iii,"ax",@progbits
	.align	128
        .global         _Z9cuda_gemmIiLi128ELi4ELi1ELi512ELi32ELi32ELi64ELi1ELi0EEviiiPT_S1_S1_iii
        .type           _Z9cuda_gemmIiLi128ELi4ELi1ELi512ELi32ELi32ELi64ELi1ELi0EEviiiPT_S1_S1_iii,@function
        .size           _Z9cuda_gemmIiLi128ELi4ELi1ELi512ELi32ELi32ELi64ELi1ELi0EEviiiPT_S1_S1_iii,(.L_x_38643 - _Z9cuda_gemmIiLi128ELi4ELi1ELi512ELi32ELi32ELi64ELi1ELi0EEviiiPT_S1_S1_iii)
        .other          _Z9cuda_gemmIiLi128ELi4ELi1ELi512ELi32ELi32ELi64ELi1ELi0EEviiiPT_S1_S1_iii,@"STO_CUDA_ENTRY STV_DEFAULT"
_Z9cuda_gemmIiLi128ELi4ELi1ELi512ELi32ELi32ELi64ELi1ELi0EEviiiPT_S1_S1_iii:
.text._Z9cuda_gemmIiLi128ELi4ELi1ELi512ELi32ELi32ELi64ELi1ELi0EEviiiPT_S1_S1_iii:
        /* <DEDUP_REMOVED lines=79> */
[----:B------:R-:W-:Y:S05]  /*04f0*/  CALL.REL.NOINC `($__internal_140_$__cuda_sm20_div_u16) ;  /* 0x0000003400ac7944 */ /* 0x000fea0003c00000 */
[----:B------:R-:W0:Y:S01]  /*0500*/  I2F.U32.RP R9, UR15 ;  /* 0x0000000f00097d06 */ /* 0x000e220008209000 */
[----:B------:R-:W-:Y:S01]  /*0510*/  IMAD.SHL.U32 R27, R0, 0x4, RZ ;  /* 0x00000004001b7824 */ /* 0x000fe200078e00ff */
[----:B------:R-:W1:Y:S01]  /*0520*/  LDC R21, c[0x0][0x3ac] ;  /* 0x0000eb00ff157b82 */ /* 0x000e620000000800 */
[----:B------:R-:W-:Y:S01]  /*0530*/  IMAD R11, RZ, RZ, -UR15 ;  /* 0x8000000fff0b7e24 */ /* 0x000fe2000f8e02ff */
[----:B------:R-:W-:Y:S01]  /*0540*/  ISETP.NE.U32.AND P2, PT, RZ, UR15, PT ;  /* 0x0000000fff007c0c */ /* 0x000fe2000bf45070 */
[----:B------:R-:W-:Y:S01]  /*0550*/  VIADD R47, R27, UR15 ;  /* 0x0000000f1b2f7c36 */ /* 0x000fe20008000000 */
[C---:B------:R-:W-:Y:S01]  /*0560*/  IADD3 R14, PT, PT, R44.reuse, 0x6, RZ ;  /* 0x000000062c0e7810 */ /* 0x040fe20007ffe0ff */
[C---:B------:R-:W-:Y:S01]  /*0570*/  VIADD R12, R44.reuse, 0x5 ;  /* 0x000000052c0c7836 */ /* 0x040fe20000000000 */
[C---:B------:R-:W-:Y:S01]  /*0580*/  IADD3 R18, PT, PT, R44.reuse, 0xa, RZ ;  /* 0x0000000a2c127810 */ /* 0x040fe20007ffe0ff */
[C---:B------:R-:W-:Y:S01]  /*0590*/  VIADD R16, R44.reuse, 0x9 ;  /* 0x000000092c107836 */ /* 0x040fe20000000000 */
[C---:B------:R-:W-:Y:S01]  /*05a0*/  ISETP.GE.U32.AND P0, PT, R47.reuse, 0x200, PT ;  /* 0x000002002f00780c */ /* 0x040fe20003f06070 */
[----:B------:R-:W2:Y:S01]  /*05b0*/  S2UR UR8, SR_CgaCtaId ;  /* 0x00000000000879c3 */ /* 0x000ea20000008800 */
[----:B------:R-:W-:Y:S01]  /*05c0*/  VIMNMX.U32 R5, PT, PT, R47, 0x200, !PT ;  /* 0x000002002f057848 */ /* 0x000fe20007fe0000 */
[C---:B------:R-:W-:Y:S01]  /*05d0*/  VIADD R20, R44.reuse, 0xd ;  /* 0x0000000d2c147836 */ /* 0x040fe20000000000 */
[----:B------:R-:W-:Y:S01]  /*05e0*/  SEL R8, RZ, 0x1, P0 ;  /* 0x00000001ff087807 */ /* 0x000fe20000000000 */
[----:B0-----:R-:W0:Y:S01]  /*05f0*/  MUFU.RCP R9, R9 ;  /* 0x0000000900097308 */ /* 0x001e220000001000 */
[C---:B------:R-:W-:Y:S01]  /*0600*/  IADD3 R22, PT, PT, R44.reuse, 0xe, RZ ;  /* 0x0000000e2c167810 */ /* 0x040fe20007ffe0ff */
[----:B------:R-:W-:Y:S01]  /*0610*/  UIADD3 UR7, UPT, UPT, UR7, 0x1080, URZ ;  /* 0x0000108007077890 */ /* 0x000fe2000fffe0ff */
[----:B------:R-:W-:Y:S01]  /*0620*/  IADD3 R5, PT, PT, R5, -R47, -R8 ;  /* 0x8000002f05057210 */ /* 0x000fe20007ffe808 */
[----:B------:R-:W3:Y:S01]  /*0630*/  LDC R28, c[0x0][0x360] ;  /* 0x0000d800ff1c7b82 */ /* 0x000ee20000000800 */
[----:B------:R-:W-:Y:S01]  /*0640*/  VIADD R52, R44, 0xf ;  /* 0x0000000f2c347836 */ /* 0x000fe20000000000 */
[C---:B------:R-:W-:Y:S01]  /*0650*/  IADD3 R42, PT, PT, R3.reuse, 0xc, RZ ;  /* 0x0000000c032a7810 */ /* 0x040fe20007ffe0ff */
[----:B------:R-:W-:Y:S01]  /*0660*/  VIADD R49, R0, UR10 ;  /* 0x0000000a00317c36 */ /* 0x000fe20008000000 */
[C---:B------:R-:W-:Y:S01]  /*0670*/  IADD3 R26, PT, PT, R3.reuse, 0x7, RZ ;  /* 0x00000007031a7810 */ /* 0x040fe20007ffe0ff */
[----:B------:R-:W-:Y:S01]  /*0680*/  VIADD R38, R3, 0xa ;  /* 0x0000000a03267836 */ /* 0x000fe20000000000 */
[----:B------:R-:W-:Y:S01]  /*0690*/  LOP3.LUT R39, R43, 0xf, R42, 0xf8, !PT ;  /* 0x0000000f2b277812 */ /* 0x000fe200078ef82a */
[----:B------:R-:W-:Y:S01]  /*06a0*/  VIADD R40, R3, 0xb ;  /* 0x0000000b03287836 */ /* 0x000fe20000000000 */
[----:B------:R-:W-:Y:S01]  /*06b0*/  LOP3.LUT R35, R43, 0xf, R26, 0xf8, !PT ;  /* 0x0000000f2b237812 */ /* 0x000fe200078ef81a */
[----:B------:R-:W-:Y:S01]  /*06c0*/  VIADD R30, R3, 0x2 ;  /* 0x00000002031e7836 */ /* 0x000fe20000000000 */
[----:B------:R-:W-:Y:S01]  /*06d0*/  LOP3.LUT R37, R43, 0xf, R38, 0xf8, !PT ;  /* 0x0000000f2b257812 */ /* 0x000fe200078ef826 */
[----:B------:R-:W-:Y:S01]  /*06e0*/  VIADD R32, R3, 0x4 ;  /* 0x0000000403207836 */ /* 0x000fe20000000000 */
[----:B------:R-:W-:Y:S01]  /*06f0*/  LOP3.LUT R38, R43, 0xf, R40, 0xf8, !PT ;  /* 0x0000000f2b267812 */ /* 0x000fe200078ef828 */
[----:B------:R-:W-:Y:S01]  /*0700*/  VIADD R24, R3, 0x5 ;  /* 0x0000000503187836 */ /* 0x000fe20000000000 */
[----:B0-----:R-:W-:Y:S01]  /*0710*/  IADD3 R6, PT, PT, R9, 0xffffffe, RZ ;  /* 0x0ffffffe09067810 */ /* 0x001fe20007ffe0ff */
[C---:B------:R-:W-:Y:S01]  /*0720*/  VIADD R34, R3.reuse, 0x6 ;  /* 0x0000000603227836 */ /* 0x040fe20000000000 */
[----:B--2---:R-:W-:Y:S01]  /*0730*/  ULEA UR7, UR8, UR7, 0x18 ;  /* 0x0000000708077291 */ /* 0x004fe2000f8ec0ff */
[C---:B------:R-:W-:Y:S01]  /*0740*/  VIADD R36, R3.reuse, 0x9 ;  /* 0x0000000903247836 */ /* 0x040fe20000000000 */
[----:B------:R0:W2:Y:S01]  /*0750*/  F2I.FTZ.U32.TRUNC.NTZ R7, R6 ;  /* 0x0000000600077305 */ /* 0x0000a2000021f000 */
[----:B------:R-:W-:Y:S01]  /*0760*/  VIADD R46, R3, 0xd ;  /* 0x0000000d032e7836 */ /* 0x000fe20000000000 */
[----:B------:R-:W-:Y:S01]  /*0770*/  LOP3.LUT R30, R43, 0xf, R30, 0xf8, !PT ;  /* 0x0000000f2b1e7812 */ /* 0x000fe200078ef81e */
[----:B------:R-:W-:Y:S01]  /*0780*/  VIADD R48, R3, 0xe ;  /* 0x0000000e03307836 */ /* 0x000fe20000000000 */
[----:B------:R-:W-:Y:S01]  /*0790*/  IADD3 R27, PT, PT, R27, UR7, RZ ;  /* 0x000000071b1b7c10 */ /* 0x000fe2000fffe0ff */
[----:B------:R-:W-:Y:S01]  /*07a0*/  VIADD R50, R3, 0xffffffff ;  /* 0xffffffff03327836 */ /* 0x000fe20000000000 */
[C---:B------:R-:W-:Y:S01]  /*07b0*/  LOP3.LUT R32, R43.reuse, 0xf, R32, 0xf8, !PT ;  /* 0x0000000f2b207812 */ /* 0x040fe200078ef820 */
[----:B------:R-:W-:Y:S01]  /*07c0*/  UPRMT UR11, UR5, 0x9910, URZ ;  /* 0x00009910050b7896 */ /* 0x000fe200080000ff */
[C---:B------:R-:W-:Y:S01]  /*07d0*/  LOP3.LUT R33, R43.reuse, 0xf, R24, 0xf8, !PT ;  /* 0x0000000f2b217812 */ /* 0x040fe200078ef818 */
[----:B0-----:R-:W-:Y:S01]  /*07e0*/  IMAD.MOV.U32 R6, RZ, RZ, RZ ;  /* 0x000000ffff067224 */ /* 0x001fe200078e00ff */
[----:B------:R-:W-:-:S02]  /*07f0*/  LOP3.LUT R34, R43, 0xf, R34, 0xf8, !PT ;  /* 0x0000000f2b227812 */ /* 0x000fc400078ef822 */
[C---:B------:R-:W-:Y:S02]  /*0800*/  LOP3.LUT R36, R43.reuse, 0xf, R36, 0xf8, !PT ;  /* 0x0000000f2b247812 */ /* 0x040fe400078ef824 */
[----:B------:R-:W-:Y:S01]  /*0810*/  LOP3.LUT R40, R43, 0xf, R46, 0xf8, !PT ;  /* 0x0000000f2b287812 */ /* 0x000fe200078ef82e */
[----:B--2---:R-:W-:Y:S01]  /*0820*/  IMAD R11, R11, R7, RZ ;  /* 0x000000070b0b7224 */ /* 0x004fe200078e02ff */
[C---:B------:R-:W-:Y:S02]  /*0830*/  LOP3.LUT R41, R43.reuse, 0xf, R48, 0xf8, !PT ;  /* 0x0000000f2b297812 */ /* 0x040fe400078ef830 */
[----:B------:R-:W-:Y:S01]  /*0840*/  LOP3.LUT R42, R43, 0xf, R50, 0xf8, !PT ;  /* 0x0000000f2b2a7812 */ /* 0x000fe200078ef832 */
[----:B------:R-:W-:Y:S01]  /*0850*/  IMAD.HI.U32 R10, R7, R11, R6 ;  /* 0x0000000b070a7227 */ /* 0x000fe200078e0006 */
[----:B------:R-:W-:-:S05]  /*0860*/  MOV R24, 0xd80 ;  /* 0x00000d8000187802 */ /* 0x000fca0000000f00 */
[----:B------:R-:W-:-:S04]  /*0870*/  IMAD.HI.U32 R7, R10, R5, RZ ;  /* 0x000000050a077227 */ /* 0x000fc800078e00ff */
[----:B------:R-:W-:Y:S01]  /*0880*/  VIADD R10, R44, 0x2 ;  /* 0x000000022c0a7836 */ /* 0x000fe20000000000 */
[----:B------:R-:W-:-:S04]  /*0890*/  IADD3 R6, PT, PT, -R7, RZ, RZ ;  /* 0x000000ff07067210 */ /* 0x000fc80007ffe1ff */
[-C--:B-1----:R-:W-:Y:S01]  /*08a0*/  ISETP.GE.AND P3, PT, R10, R21.reuse, PT ;  /* 0x000000150a00720c */ /* 0x082fe20003f66270 */
[----:B------:R-:W-:Y:S02]  /*08b0*/  IMAD R5, R6, UR15, R5 ;  /* 0x0000000f06057c24 */ /* 0x000fe4000f8e0205 */
[----:B------:R-:W-:Y:S01]  /*08c0*/  VIADD R6, R44, 0x1 ;  /* 0x000000012c067836 */ /* 0x000fe20000000000 */
[----:B------:R-:W-:Y:S02]  /*08d0*/  SEL R9, R21, RZ, P3 ;  /* 0x000000ff15097207 */ /* 0x000fe40001800000 */
[----:B------:R-:W-:Y:S02]  /*08e0*/  ISETP.GE.U32.AND P0, PT, R5, UR15, PT ;  /* 0x0000000f05007c0c */ /* 0x000fe4000bf06070 */
[----:B------:R-:W-:-:S04]  /*08f0*/  ISETP.GE.AND P3, PT, R14, R21, PT ;  /* 0x000000150e00720c */ /* 0x000fc80003f66270 */
[----:B------:R-:W-:Y:S02]  /*0900*/  SEL R13, R21, RZ, P3 ;  /* 0x000000ff150d7207 */ /* 0x000fe40001800000 */
[----:B------:R-:W-:-:S04]  /*0910*/  ISETP.GE.AND P3, PT, R18, R21, PT ;  /* 0x000000151200720c */ /* 0x000fc80003f66270 */
[----:B------:R-:W-:Y:S01]  /*0920*/  SEL R17, R21, RZ, P3 ;  /* 0x000000ff15117207 */ /* 0x000fe20001800000 */
[----:B------:R-:W-:Y:S01]  /*0930*/  @P0 VIADD R5, R5, -UR15 ;  /* 0x8000000f05050c36 */ /* 0x000fe20008000000 */
[----:B------:R-:W-:Y:S02]  /*0940*/  @P0 IADD3 R7, PT, PT, R7, 0x1, RZ ;  /* 0x0000000107070810 */ /* 0x000fe40007ffe0ff */
[-C--:B------:R-:W-:Y:S02]  /*0950*/  ISETP.GE.AND P0, PT, R6, R21.reuse, PT ;  /* 0x000000150600720c */ /* 0x080fe40003f06270 */
[----:B------:R-:W-:Y:S02]  /*0960*/  ISETP.GE.U32.AND P1, PT, R5, UR15, PT ;  /* 0x0000000f05007c0c */ /* 0x000fe4000bf26070 */
[----:B------:R-:W-:Y:S02]  /*0970*/  SEL R5, R21, RZ, P0 ;  /* 0x000000ff15057207 */ /* 0x000fe40000000000 */
[----:B------:R-:W-:-:S03]  /*0980*/  ISETP.GE.AND P3, PT, R22, R21, PT ;  /* 0x000000151600720c */ /* 0x000fc60003f66270 */
[----:B------:R-:W-:Y:S01]  /*0990*/  IMAD.IADD R5, R6, 0x1, -R5 ;  /* 0x0000000106057824 */ /* 0x000fe200078e0a05 */
[----:B------:R-:W-:Y:S01]  /*09a0*/  SEL R23, R21, RZ, P3 ;  /* 0x000000ff15177207 */ /* 0x000fe20001800000 */
[----:B------:R-:W-:Y:S02]  /*09b0*/  IMAD.IADD R6, R10, 0x1, -R9 ;  /* 0x000000010a067824 */ /* 0x000fe400078e0a09 */
[----:B------:R-:W-:Y:S02]  /*09c0*/  VIADD R10, R44, 0x4 ;  /* 0x000000042c0a7836 */ /* 0x000fe40000000000 */
[----:B------:R-:W-:Y:S01]  /*09d0*/  @P1 VIADD R7, R7, 0x1 ;  /* 0x0000000107071836 */ /* 0x000fe20000000000 */
[----:B------:R-:W-:Y:S02]  /*09e0*/  @!P2 LOP3.LUT R7, RZ, UR15, RZ, 0x33, !PT ;  /* 0x0000000fff07ac12 */ /* 0x000fe4000f8e33ff */
[----:B------:R-:W-:Y:S02]  /*09f0*/  ISETP.GE.AND P1, PT, R10, R21, PT ;  /* 0x000000150a00720c */ /* 0x000fe40003f26270 */
[----:B------:R-:W-:Y:S01]  /*0a00*/  IADD3 R25, PT, PT, R8, R7, RZ ;  /* 0x0000000708197210 */ /* 0x000fe20007ffe0ff */
[----:B------:R-:W-:Y:S01]  /*0a10*/  VIADD R8, R44, 0x3 ;  /* 0x000000032c087836 */ /* 0x000fe20000000000 */
[----:B------:R-:W-:-:S02]  /*0a20*/  ISETP.GE.AND P2, PT, R12, R21, PT ;  /* 0x000000150c00720c */ /* 0x000fc40003f46270 */
[C---:B------:R-:W-:Y:S01]  /*0a30*/  SEL R9, R21.reuse, RZ, P1 ;  /* 0x000000ff15097207 */ /* 0x040fe20000800000 */
[----:B------:R-:W-:Y:S01]  /*0a40*/  STL [R1+0x8], R25 ;  /* 0x0000081901007387 */ /* 0x000fe20000100800 */
[-C--:B------:R-:W-:Y:S02]  /*0a50*/  ISETP.GE.AND P0, PT, R8, R21.reuse, PT ;  /* 0x000000150800720c */ /* 0x080fe40003f06270 */
[C---:B------:R-:W-:Y:S02]  /*0a60*/  SEL R11, R21.reuse, RZ, P2 ;  /* 0x000000ff150b7207 */ /* 0x040fe40001000000 */
[----:B------:R-:W-:Y:S02]  /*0a70*/  SEL R7, R21, RZ, P0 ;  /* 0x000000ff15077207 */ /* 0x000fe40000000000 */
[----:B------:R-:W-:Y:S02]  /*0a80*/  ISETP.GE.AND P2, PT, R16, R21, PT ;  /* 0x000000151000720c */ /* 0x000fe40003f46270 */
[----:B------:R-:W-:Y:S01]  /*0a90*/  LOP3.LUT R75, R25, 0x3, RZ, 0xc0, !PT ;  /* 0x00000003194b7812 */ /* 0x000fe200078ec0ff */
[----:B------:R-:W-:Y:S01]  /*0aa0*/  IMAD.IADD R7, R8, 0x1, -R7 ;  /* 0x0000000108077824 */ /* 0x000fe200078e0a07 */
[----:B------:R-:W-:Y:S01]  /*0ab0*/  SEL R15, R21, RZ, P2 ;  /* 0x000000ff150f7207 */ /* 0x000fe20001000000 */
[----:B------:R-:W-:Y:S01]  /*0ac0*/  IMAD.IADD R8, R10, 0x1, -R9 ;  /* 0x000000010a087824 */ /* 0x000fe200078e0a09 */
[----:B------:R-:W-:Y:S01]  /*0ad0*/  IADD3 R10, PT, PT, R14, -R13, RZ ;  /* 0x8000000d0e0a7210 */ /* 0x000fe20007ffe0ff */
[----:B------:R-:W-:Y:S01]  /*0ae0*/  IMAD.IADD R9, R12, 0x1, -R11 ;  /* 0x000000010c097824 */ /* 0x000fe200078e0a0b */
[----:B------:R-:W-:Y:S01]  /*0af0*/  ISETP.GE.AND P2, PT, R20, R21, PT ;  /* 0x000000151400720c */ /* 0x000fe20003f46270 */
[----:B------:R-:W-:-:S02]  /*0b00*/  VIADD R12, R44, 0x7 ;  /* 0x000000072c0c7836 */ /* 0x000fc40000000000 */
[----:B------:R-:W-:Y:S01]  /*0b10*/  VIADD R14, R44, 0x8 ;  /* 0x000000082c0e7836 */ /* 0x000fe20000000000 */
[C---:B------:R-:W-:Y:S02]  /*0b20*/  SEL R19, R21.reuse, RZ, P2 ;  /* 0x000000ff15137207 */ /* 0x040fe40001000000 */
[-C--:B------:R-:W-:Y:S02]  /*0b30*/  ISETP.GE.AND P0, PT, R12, R21.reuse, PT ;  /* 0x000000150c00720c */ /* 0x080fe40003f06270 */
[----:B------:R-:W-:Y:S02]  /*0b40*/  ISETP.GE.AND P1, PT, R14, R21, PT ;  /* 0x000000150e00720c */ /* 0x000fe40003f26270 */
[C---:B------:R-:W-:Y:S02]  /*0b50*/  SEL R11, R21.reuse, RZ, P0 ;  /* 0x000000ff150b7207 */ /* 0x040fe40000000000 */
[----:B------:R-:W-:-:S03]  /*0b60*/  SEL R13, R21, RZ, P1 ;  /* 0x000000ff150d7207 */ /* 0x000fc60000800000 */
[----:B------:R-:W-:Y:S02]  /*0b70*/  IMAD.IADD R11, R12, 0x1, -R11 ;  /* 0x000000010c0b7824 */ /* 0x000fe400078e0a0b */
[----:B------:R-:W-:Y:S01]  /*0b80*/  IMAD.IADD R12, R14, 0x1, -R13 ;  /* 0x000000010e0c7824 */ /* 0x000fe200078e0a0d */
[----:B------:R-:W-:Y:S01]  /*0b90*/  IADD3 R14, PT, PT, R18, -R17, RZ ;  /* 0x80000011120e7210 */ /* 0x000fe20007ffe0ff */
[----:B------:R-:W-:Y:S02]  /*0ba0*/  IMAD.IADD R13, R16, 0x1, -R15 ;  /* 0x00000001100d7824 */ /* 0x000fe400078e0a0f */
[C---:B------:R-:W-:Y:S02]  /*0bb0*/  VIADD R16, R44.reuse, 0xb ;  /* 0x0000000b2c107836 */ /* 0x040fe40000000000 */
[----:B------:R-:W-:-:S03]  /*0bc0*/  VIADD R18, R44, 0xc ;  /* 0x0000000c2c127836 */ /* 0x000fc60000000000 */
        /* <DEDUP_REMOVED lines=10> */
[----:B------:R-:W-:Y:S01]  /*0c70*/  SEL R23, R21, RZ, P0 ;  /* 0x000000ff15177207 */ /* 0x000fe20000000000 */
[----:B------:R-:W-:Y:S01]  /*0c80*/  VIADD R20, R3, 0x1 ;  /* 0x0000000103147836 */ /* 0x000fe20000000000 */
[----:B------:R-:W-:-:S02]  /*0c90*/  SEL R45, R21, RZ, P1 ;  /* 0x000000ff152d7207 */ /* 0x000fc40000800000 */
[----:B------:R-:W-:Y:S02]  /*0ca0*/  IADD3 R22, PT, PT, R3, 0x3, RZ ;  /* 0x0000000303167810 */ /* 0x000fe40007ffe0ff */
[----:B------:R-:W-:Y:S01]  /*0cb0*/  IADD3 R21, PT, PT, R49, UR10, RZ ;  /* 0x0000000a31157c10 */ /* 0x000fe2000fffe0ff */
[----:B------:R-:W-:Y:S01]  /*0cc0*/  IMAD.IADD R45, R52, 0x1, -R45 ;  /* 0x00000001342d7824 */ /* 0x000fe200078e0a2d */
[C---:B------:R-:W-:Y:S01]  /*0cd0*/  LOP3.LUT R29, R43.reuse, 0xf, R20, 0xf8, !PT ;  /* 0x0000000f2b1d7812 */ /* 0x040fe200078ef814 */
[----:B------:R-:W-:Y:S01]  /*0ce0*/  IMAD R20, R0, 0xc, R27 ;  /* 0x0000000c00147824 */ /* 0x000fe200078e021b */
[C---:B------:R-:W-:Y:S01]  /*0cf0*/  LOP3.LUT R19, R43.reuse, R44, RZ, 0xfc, !PT ;  /* 0x0000002c2b137212 */ /* 0x040fe200078efcff */
[----:B------:R0:W-:Y:S01]  /*0d00*/  STL [R1], R21 ;  /* 0x0000001501007387 */ /* 0x0001e20000100800 */
[----:B------:R-:W-:Y:S01]  /*0d10*/  LOP3.LUT R31, R43, 0xf, R22, 0xf8, !PT ;  /* 0x0000000f2b1f7812 */ /* 0x000fe200078ef816 */
[----:B------:R-:W-:Y:S01]  /*0d20*/  VIADD R22, R47, UR15 ;  /* 0x0000000f2f167c36 */ /* 0x000fe20008000000 */
[----:B------:R-:W-:Y:S01]  /*0d30*/  LOP3.LUT R43, R43, 0x8, R44, 0xf6, !PT ;  /* 0x000000082b2b7812 */ /* 0x000fe200078ef62c */
[----:B------:R-:W-:-:S02]  /*0d40*/  IMAD.IADD R44, R44, 0x1, -R23 ;  /* 0x000000012c2c7824 */ /* 0x000fc400078e0a17 */
[----:B---3--:R-:W-:Y:S02]  /*0d50*/  IMAD R20, R28, 0x10, R20 ;  /* 0x000000101c147824 */ /* 0x008fe400078e0214 */
[----:B0-----:R-:W-:-:S07]  /*0d60*/  VIADD R21, R27, UR15 ;  /* 0x0000000f1b157c36 */ /* 0x001fce0008000000 */
[----:B------:R-:W-:Y:S05]  /*0d70*/  CALL.REL.NOINC `($__internal_139_$__cuda_sm20_div_s16) ;  /* 0x0000002c00287944 */ /* 0x000fea0003c00000 */
        /* <DEDUP_REMOVED lines=8> */
.L_x_4554:
[----:B0-----:R-:W0:Y:S01]  /*0e00*/  S2R R73, SR_CgaCtaId ;  /* 0x0000000000497919 */ /* 0x001e220000008800 */
[----:B------:R-:W-:Y:S01]  /*0e10*/  ISETP.NE.AND P0, PT, R76, 0x2, PT ;  /* 0x000000024c00780c */ /* 0x000fe20003f05270 */
[----:B------:R-:W-:Y:S01]  /*0e20*/  BSSY.RECONVERGENT B0, `(.L_x_4485) ;  /* 0x0000015000007945 */ /* 0x000fe20003800200 */
[----:B--2-4-:R-:W-:-:S04]  /*0e30*/  MOV R65, 0x400 ;  /* 0x0000040000417802 */ /* 0x014fc80000000f00 */
[----:B------:R-:W-:-:S04]  /*0e40*/  IADD3 R20, PT, PT, R65, 0x1080, RZ ;  /* 0x0000108041147810 */ /* 0x000fc80007ffe0ff */
[----:B0-----:R-:W-:Y:S01]  /*0e50*/  LEA R23, R73, R20, 0x18 ;  /* 0x0000001449177211 */ /* 0x001fe200078ec0ff */
[----:B------:R-:W-:Y:S02]  /*0e60*/  IMAD.MOV.U32 R20, RZ, RZ, R0 ;  /* 0x000000ffff147224 */ /* 0x000fe400078e0000 */
[----:B-1-3--:R-:W-:Y:S05]  /*0e70*/  @!P0 BRA `(.L_x_4486) ;  /* 0x00000000003c8947 */ /* 0x00afea0003800000 */
[----:B------:R0:W5:Y:S01]  /*0e80*/  LDL R20, [R1+0x4] ;  /* 0x0000040001147983 */ /* 0x0001620000100800 */
[----:B------:R-:W-:Y:S01]  /*0e90*/  IMAD.SHL.U32 R21, R0, 0x4, RZ ;  /* 0x0000000400157824 */ /* 0x000fe200078e00ff */
[----:B------:R-:W-:-:S04]  /*0ea0*/  ISETP.NE.AND P0, PT, R76, 0x3, PT ;  /* 0x000000034c00780c */ /* 0x000fc80003f05270 */
[----:B------:R0:W-:Y:S09]  /*0eb0*/  STS [R21+UR7], RZ ;  /* 0x000000ff15007988 */ /* 0x0001f20008000807 */
[----:B0-----:R-:W-:Y:S05]  /*0ec0*/  @!P0 BRA `(.L_x_4486) ;  /* 0x0000000000288947 */ /* 0x001fea0003800000 */
[----:B------:R-:W2:Y:S01]  /*0ed0*/  LDL R22, [R1] ;  /* 0x0000000001167983 */ /* 0x000ea20000100800 */
[----:B------:R-:W-:Y:S01]  /*0ee0*/  ISETP.NE.AND P0, PT, R76, RZ, PT ;  /* 0x000000ff4c00720c */ /* 0x000fe20003f05270 */
[C---:B------:R-:W-:Y:S01]  /*0ef0*/  VIADD R24, R21.reuse, UR7 ;  /* 0x0000000715187c36 */ /* 0x040fe20008000000 */
[----:B------:R-:W-:-:S03]  /*0f00*/  IADD3 R25, PT, PT, R21, UR7, RZ ;  /* 0x0000000715197c10 */ /* 0x000fc6000fffe0ff */
[----:B------:R-:W-:Y:S02]  /*0f10*/  VIADD R24, R24, UR15 ;  /* 0x0000000f18187c36 */ /* 0x000fe40008000000 */
[----:B------:R0:W-:Y:S06]  /*0f20*/  STS [R25+UR15], RZ ;  /* 0x000000ff19007988 */ /* 0x0001ec000800080f */
[----:B------:R-:W1:Y:S01]  /*0f30*/  @P0 LDC R21, c[0x0][0x360] ;  /* 0x0000d800ff150b82 */ /* 0x000e620000000800 */
[----:B------:R0:W-:Y:S01]  /*0f40*/  @P0 STS [R24+UR15], RZ ;  /* 0x000000ff18000988 */ /* 0x0001e2000800080f */
[----:B--2--5:R-:W-:-:S02]  /*0f50*/  IMAD.MOV.U32 R20, RZ, RZ, R22 ;  /* 0x000000ffff147224 */ /* 0x024fc400078e0016 */
[----:B01----:R-:W-:-:S07]  /*0f60*/  @P0 IMAD.IADD R20, R22, 0x1, R21 ;  /* 0x0000000116140824 */ /* 0x003fce00078e0215 */
.L_x_4486:
[----:B------:R-:W-:Y:S05]  /*0f70*/  BSYNC.RECONVERGENT B0 ;  /* 0x0000000000007941 */ /* 0x000fea0003800200 */
.L_x_4485:
[----:B------:R-:W-:Y:S01]  /*0f80*/  BSSY.RECONVERGENT B0, `(.L_x_4487) ;  /* 0x000000c000007945 */ /* 0x000fe20003800200 */
[----:B-----5:R-:W-:-:S07]  /*0f90*/  LEA R21, R20, R23, 0x2 ;  /* 0x0000001714157211 */ /* 0x020fce00078e10ff */
.L_x_4488:
[C-C-:B------:R-:W-:Y:S01]  /*0fa0*/  IMAD R22, R28.reuse, 0x8, R21.reuse ;  /* 0x000000081c167824 */ /* 0x140fe200078e0215 */
[----:B------:R-:W-:Y:S01]  /*0fb0*/  STS [R21], RZ ;  /* 0x000000ff15007388 */ /* 0x000fe20000000800 */
[----:B------:R-:W-:Y:S02]  /*0fc0*/  IMAD R23, R28, 0xc, R21 ;  /* 0x0000000c1c177824 */ /* 0x000fe400078e0215 */
[----:B------:R-:W-:Y:S01]  /*0fd0*/  VIADD R20, R20, UR15 ;  /* 0x0000000f14147c36 */ /* 0x000fe20008000000 */
[----:B------:R0:W-:Y:S04]  /*0fe0*/  STS [R21+UR15], RZ ;  /* 0x000000ff15007988 */ /* 0x0001e8000800080f */
[----:B------:R1:W-:Y:S01]  /*0ff0*/  STS [R22], RZ ;  /* 0x000000ff16007388 */ /* 0x0003e20000000800 */
[----:B------:R-:W-:-:S03]  /*1000*/  ISETP.GE.U32.AND P0, PT, R20, 0x200, PT ;  /* 0x000002001400780c */ /* 0x000fc60003f06070 */
[----:B------:R1:W-:Y:S01]  /*1010*/  STS [R23], RZ ;  /* 0x000000ff17007388 */ /* 0x0003e20000000800 */
[----:B0-----:R-:W-:-:S09]  /*1020*/  IMAD R21, R28, 0x10, R21 ;  /* 0x000000101c157824 */ /* 0x001fd200078e0215 */
[----:B-1----:R-:W-:Y:S05]  /*1030*/  @!P0 BRA `(.L_x_4488) ;  /* 0xfffffffc00d88947 */ /* 0x002fea000383ffff */
[----:B------:R-:W-:Y:S05]  /*1040*/  BSYNC.RECONVERGENT B0 ;  /* 0x0000000000007941 */ /* 0x000fea0003800200 */
.L_x_4487:
[----:B------:R-:W2:Y:S01]  /*1050*/  LDL R24, [R1+0x8] ;  /* 0x0000080001187983 */ /* 0x000ea20000100800 */
[----:B------:R-:W-:Y:S01]  /*1060*/  ISETP.NE.AND P1, PT, R75, 0x3, PT ;  /* 0x000000034b00780c */ /* 0x000fe20003f25270 */
[----:B------:R-:W0:Y:S01]  /*1070*/  LDCU UR16, c[0x0][0x3a8] ;  /* 0x00007500ff1077ac */ /* 0x000e220008000800 */
[----:B------:R-:W-:Y:S01]  /*1080*/  SHF.L.U32 R25, R0, 0x2, RZ ;  /* 0x0000000200197819 */ /* 0x000fe200000006ff */
[----:B------:R-:W-:Y:S01]  /*1090*/  BSSY.RECONVERGENT B0, `(.L_x_4489) ;  /* 0x0000024000007945 */ /* 0x000fe20003800200 */
[----:B------:R-:W-:Y:S02]  /*10a0*/  PLOP3.LUT P0, PT, PT, PT, PT, 0x80, 0x8 ;  /* 0x000000000008781c */ /* 0x000fe40003f0f070 */
[----:B------:R-:W-:Y:S01]  /*10b0*/  P2R R77, PR, RZ, 0x2 ;  /* 0x00000002ff4d7803 */ /* 0x000fe20000000000 */
[----:B------:R-:W-:Y:S01]  /*10c0*/  IMAD.MOV.U32 R72, RZ, RZ, R25 ;  /* 0x000000ffff487224 */ /* 0x000fe200078e0019 */
[----:B--2---:R-:W-:-:S05]  /*10d0*/  ISETP.GE.U32.AND P4, PT, R24, 0x3, PT ;  /* 0x000000031800780c */ /* 0x004fca0003f86070 */
[----:B0-----:R-:W-:Y:S08]  /*10e0*/  @!P1 BRA `(.L_x_4490) ;  /* 0x0000000000789947 */ /* 0x001ff00003800000 */
[----:B------:R-:W0:Y:S01]  /*10f0*/  LDC.64 R26, c[0x0][0x390] ;  /* 0x0000e400ff1a7b82 */ /* 0x000e220000000a00 */
[----:B------:R-:W-:-:S04]  /*1100*/  IMAD.U32 R21, RZ, RZ, UR6 ;  /* 0x00000006ff157e24 */ /* 0x000fc8000f8e00ff */
[----:B------:R-:W-:-:S04]  /*1110*/  IMAD R21, R21, 0x200, R25 ;  /* 0x0000020015157824 */ /* 0x000fc800078e0219 */
[----:B0-----:R-:W-:-:S06]  /*1120*/  IMAD.WIDE R20, R21, 0x4, R26 ;  /* 0x0000000415147825 */ /* 0x001fcc00078e021a */
[----:B------:R-:W2:Y:S01]  /*1130*/  LDG.E.128 R20, desc[UR12][R20.64] ;  /* 0x0000000c14147981 */ /* 0x000ea2000c1e1d00 */
[----:B------:R-:W-:Y:S01]  /*1140*/  IADD3 R24, PT, PT, R65, 0x880, RZ ;  /* 0x0000088041187810 */ /* 0x000fe20007ffe0ff */
[----:B------:R-:W-:Y:S01]  /*1150*/  VIADD R64, R25, UR15 ;  /* 0x0000000f19407c36 */ /* 0x000fe20008000000 */
[----:B------:R-:W-:Y:S02]  /*1160*/  ISETP.NE.AND P1, PT, R75, RZ, PT ;  /* 0x000000ff4b00720c */ /* 0x000fe40003f25270 */
[----:B------:R-:W-:Y:S01]  /*1170*/  LEA R24, R73, R24, 0x18 ;  /* 0x0000001849187211 */ /* 0x000fe200078ec0ff */
[----:B------:R-:W-:-:S04]  /*1180*/  IMAD.MOV.U32 R72, RZ, RZ, R64 ;  /* 0x000000ffff487224 */ /* 0x000fc800078e0040 */
[----:B------:R-:W-:-:S05]  /*1190*/  IMAD R63, R0, 0x10, R24 ;  /* 0x00000010003f7824 */ /* 0x000fca00078e0218 */
[----:B--2---:R0:W-:Y:S01]  /*11a0*/  STS.128 [R63], R20 ;  /* 0x000000143f007388 */ /* 0x0041e20000000c00 */
[----:B------:R-:W-:Y:S05]  /*11b0*/  @!P1 BRA `(.L_x_4490) ;  /* 0x0000000000449947 */ /* 0x000fea0003800000 */
[----:B------:R-:W-:Y:S01]  /*11c0*/  ISETP.NE.AND P1, PT, R75, 0x1, PT ;  /* 0x000000014b00780c */ /* 0x000fe20003f25270 */
[----:B0-----:R-:W-:Y:S01]  /*11d0*/  IMAD.U32 R21, RZ, RZ, UR6 ;  /* 0x00000006ff157e24 */ /* 0x001fe2000f8e00ff */
[----:B------:R-:W-:Y:S01]  /*11e0*/  IADD3 R66, PT, PT, R25, UR15, RZ ;  /* 0x0000000f19427c10 */ /* 0x000fe2000fffe0ff */
[----:B------:R-:W-:-:S04]  /*11f0*/  IMAD.U32 R25, RZ, RZ, UR6 ;  /* 0x00000006ff197e24 */ /* 0x000fc8000f8e00ff */
[----:B------:R-:W-:Y:S01]  /*1200*/  VIADD R66, R66, UR15 ;  /* 0x0000000f42427c36 */ /* 0x000fe20008000000 */
[----:B------:R-:W-:-:S05]  /*1210*/  LEA R25, R25, R64, 0x9 ;  /* 0x0000004019197211 */ /* 0x000fca00078e48ff */
[----:B------:R-:W-:Y:S02]  /*1220*/  @P1 IMAD R21, R21, 0x200, R66 ;  /* 0x0000020015151824 */ /* 0x000fe400078e0242 */
[----:B------:R-:W-:-:S04]  /*1230*/  IMAD.WIDE R24, R25, 0x4, R26 ;  /* 0x0000000419187825 */ /* 0x000fc800078e021a */
[----:B------:R-:W-:Y:S02]  /*1240*/  @P1 IMAD.WIDE R20, R21, 0x4, R26 ;  /* 0x0000000415141825 */ /* 0x000fe400078e021a */
[----:B------:R-:W2:Y:S04]  /*1250*/  LDG.E.128 R24, desc[UR12][R24.64] ;  /* 0x0000000c18187981 */ /* 0x000ea8000c1e1d00 */
[----:B------:R-:W3:Y:S01]  /*1260*/  @P1 LDG.E.128 R20, desc[UR12][R20.64] ;  /* 0x0000000c14141981 */ /* 0x000ee2000c1e1d00 */
[----:B------:R-:W-:Y:S01]  /*1270*/  IMAD R63, R28, 0x10, R63 ;  /* 0x000000101c3f7824 */ /* 0x000fe200078e023f */
[----:B------:R-:W-:Y:S01]  /*1280*/  MOV R72, R66 ;  /* 0x0000004200487202 */ /* 0x000fe20000000f00 */
[----:B------:R-:W-:Y:S02]  /*1290*/  @P1 VIADD R72, R66, UR15 ;  /* 0x0000000f42481c36 */ /* 0x000fe40008000000 */
[----:B------:R-:W-:Y:S01]  /*12a0*/  @P1 IMAD R64, R28, 0x10, R63 ;  /* 0x000000101c401824 */ /* 0x000fe200078e023f */
[----:B--2---:R1:W-:Y:S04]  /*12b0*/  STS.128 [R63], R24 ;  /* 0x000000183f007388 */ /* 0x0043e80000000c00 */
[----:B---3--:R1:W-:Y:S02]  /*12c0*/  @P1 STS.128 [R64], R20 ;  /* 0x0000001440001388 */ /* 0x0083e40000000c00 */
.L_x_4490:
[----:B------:R-:W-:Y:S05]  /*12d0*/  BSYNC.RECONVERGENT B0 ;  /* 0x0000000000007941 */ /* 0x000fea0003800200 */
.L_x_4489:
[----:B------:R-:W-:Y:S04]  /*12e0*/  BSSY.RECONVERGENT B0, `(.L_x_4491) ;  /* 0x0000022000007945 */ /* 0x000fe80003800200 */
[----:B------:R-:W-:Y:S05]  /*12f0*/  @!P4 BRA `(.L_x_4492) ;  /* 0x000000000080c947 */ /* 0x000fea0003800000 */
[----:B01----:R-:W-:-:S05]  /*1300*/  VIADD R20, R65, 0x880 ;  /* 0x0000088041147836 */ /* 0x003fca0000000000 */
[----:B------:R-:W-:-:S07]  /*1310*/  LEA R73, R73, R20, 0x18 ;  /* 0x0000001449497211 */ /* 0x000fce00078ec0ff */
.L_x_4493:
[----:B--2---:R-:W0:Y:S01]  /*1320*/  LDC.64 R24, c[0x0][0x390] ;  /* 0x0000e400ff187b82 */ /* 0x004e220000000a00 */
[----:B------:R-:W-:Y:S01]  /*1330*/  MOV R69, UR6 ;  /* 0x0000000600457c02 */ /* 0x000fe20008000f00 */
[----:B------:R-:W-:Y:S01]  /*1340*/  VIADD R20, R72, UR15 ;  /* 0x0000000f48147c36 */ /* 0x000fe20008000000 */
[----:B------:R-:W-:Y:S01]  /*1350*/  MOV R22, UR6 ;  /* 0x0000000600167c02 */ /* 0x000fe20008000f00 */
[----:B------:R-:W-:Y:S01]  /*1360*/  IMAD.U32 R21, RZ, RZ, UR6 ;  /* 0x00000006ff157e24 */ /* 0x000fe2000f8e00ff */
[----:B------:R-:W-:-:S03]  /*1370*/  LEA R69, R69, R72, 0x9 ;  /* 0x0000004845457211 */ /* 0x000fc600078e48ff */
[----:B------:R-:W-:Y:S02]  /*1380*/  IMAD R64, R21, 0x200, R20 ;  /* 0x0000020015407824 */ /* 0x000fe400078e0214 */
[----:B------:R-:W-:-:S04]  /*1390*/  VIADD R20, R20, UR15 ;  /* 0x0000000f14147c36 */ /* 0x000fc80008000000 */
[----:B------:R-:W-:Y:S02]  /*13a0*/  VIADD R63, R20, UR15 ;  /* 0x0000000f143f7c36 */ /* 0x000fe40008000000 */
[----:B0-----:R-:W-:-:S03]  /*13b0*/  IMAD.WIDE R68, R69, 0x4, R24 ;  /* 0x0000000445447825 */ /* 0x001fc600078e0218 */
[----:B------:R-:W-:-:S03]  /*13c0*/  LEA R22, R22, R63, 0x9 ;  /* 0x0000003f16167211 */ /* 0x000fc600078e48ff */
[----:B------:R-:W2:Y:S01]  /*13d0*/  LDG.E.128 R68, desc[UR12][R68.64] ;  /* 0x0000000c44447981 */ /* 0x000ea2000c1e1d00 */
[----:B------:R-:W-:-:S04]  /*13e0*/  IMAD.WIDE R64, R64, 0x4, R24 ;  /* 0x0000000440407825 */ /* 0x000fc800078e0218 */
[----:B------:R-:W-:Y:S02]  /*13f0*/  IMAD R21, R21, 0x200, R20 ;  /* 0x0000020015157824 */ /* 0x000fe400078e0214 */
[----:B------:R-:W3:Y:S02]  /*1400*/  LDG.E.128 R64, desc[UR12][R64.64] ;  /* 0x0000000c40407981 */ /* 0x000ee4000c1e1d00 */
[----:B------:R-:W-:-:S04]  /*1410*/  IMAD.WIDE R20, R21, 0x4, R24 ;  /* 0x0000000415147825 */ /* 0x000fc800078e0218 */
[----:B------:R-:W-:Y:S02]  /*1420*/  IMAD.WIDE R24, R22, 0x4, R24 ;  /* 0x0000000416187825 */ /* 0x000fe400078e0218 */
[----:B------:R-:W4:Y:S04]  /*1430*/  LDG.E.128 R20, desc[UR12][R20.64] ;  /* 0x0000000c14147981 */ /* 0x000f28000c1e1d00 */
[----:B------:R-:W5:Y:S01]  /*1440*/  LDG.E.128 R24, desc[UR12][R24.64] ;  /* 0x0000000c18187981 */ /* 0x000f62000c1e1d00 */
[----:B------:R-:W-:-:S05]  /*1450*/  IMAD R72, R72, 0x4, R73 ;  /* 0x0000000448487824 */ /* 0x000fca00078e0249 */
[----:B--2---:R0:W-:Y:S02]  /*1460*/  STS.128 [R72], R68 ;  /* 0x0000004448007388 */ /* 0x0041e40000000c00 */
[----:B0-----:R-:W-:-:S05]  /*1470*/  IMAD R72, R28, 0x10, R72 ;  /* 0x000000101c487824 */ /* 0x001fca00078e0248 */
[C---:B------:R-:W-:Y:S01]  /*1480*/  LEA R68, R28.reuse, R72, 0x4 ;  /* 0x000000481c447211 */ /* 0x040fe200078e20ff */
[----:B---3--:R0:W-:Y:S04]  /*1490*/  STS.128 [R72], R64 ;  /* 0x0000004048007388 */ /* 0x0081e80000000c00 */
[----:B----4-:R2:W-:Y:S01]  /*14a0*/  STS.128 [R68], R20 ;  /* 0x0000001444007388 */ /* 0x0105e20000000c00 */
[----:B0-----:R-:W-:Y:S02]  /*14b0*/  IMAD R64, R28, 0x10, R68 ;  /* 0x000000101c407824 */ /* 0x001fe400078e0244 */
[----:B------:R-:W-:-:S03]  /*14c0*/  VIADD R72, R63, UR15 ;  /* 0x0000000f3f487c36 */ /* 0x000fc60008000000 */
[----:B-----5:R2:W-:Y:S02]  /*14d0*/  STS.128 [R64], R24 ;  /* 0x0000001840007388 */ /* 0x0205e40000000c00 */
[----:B------:R-:W-:-:S13]  /*14e0*/  ISETP.GE.U32.AND P1, PT, R72, 0x200, PT ;  /* 0x000002004800780c */ /* 0x000fda0003f26070 */
[----:B------:R-:W-:Y:S05]  /*14f0*/  @!P1 BRA `(.L_x_4493) ;  /* 0xfffffffc00889947 */ /* 0x000fea000383ffff */
.L_x_4492:
[----:B------:R-:W-:Y:S05]  /*1500*/  BSYNC.RECONVERGENT B0 ;  /* 0x0000000000007941 */ /* 0x000fea0003800200 */
.L_x_4491:
[----:B012---:R-:W-:-:S07]  /*1510*/  HFMA2 R22, -RZ, RZ, 0, 0 ;  /* 0x00000000ff167431 */ /* 0x007fce00000001ff */
.L_x_4548:
[----:B------:R-:W-:Y:S02]  /*1520*/  LOP3.LUT R20, R0, 0xf, RZ, 0xc0, !PT ;  /* 0x0000000f00147812 */ /* 0x000fe400078ec0ff */
[----:B------:R-:W-:Y:S02]  /*1530*/  PLOP3.LUT P3, PT, P0, PT, PT, 0x80, 0x8 ;  /* 0x000000000008781c */ /* 0x000fe4000076f070 */
[----:B------:R-:W-:Y:S01]  /*1540*/  SHF.R.U32.HI R25, RZ, 0x4, R0 ;  /* 0x00000004ff197819 */ /* 0x000fe20000011600 */
[----:B01234-:R-:W-:-:S10]  /*1550*/  IMAD.IADD R23, R20, 0x1, R22 ;  /* 0x0000000114177824 */ /* 0x01ffd400078e0216 */
.L_x_4494:
[----:B0-----:R-:W0:Y:S01]  /*1560*/  LDC.64 R20, c[0x0][0x398] ;  /* 0x0000e600ff147b82 */ /* 0x001e220000000a00 */
[----:B------:R-:W-:-:S04]  /*1570*/  IMAD R24, R74, 0x20, R25 ;  /* 0x000000204a187824 */ /* 0x000fc800078e0219 */
        /* <DEDUP_REMOVED lines=16> */
.L_x_4547:
[----:B0-----:R-:W0:Y:S01]  /*1680*/  LDC R20, c[0x0][0x3ac] ;  /* 0x0000eb00ff147b82 */ /* 0x001e220000000800 */
[----:B------:R-:W-:Y:S01]  /*1690*/  IADD3 R25, PT, PT, R3, R26, RZ ;  /* 0x0000001a03197210 */ /* 0x000fe20007ffe0ff */
[----:B------:R-:W-:Y:S01]  /*16a0*/  VIADD R26, R26, UR5 ;  /* 0x000000051a1a7c36 */ /* 0x000fe20008000000 */
[----:B------:R-:W-:Y:S02]  /*16b0*/  ISETP.GE.AND P2, PT, R2, UR8, PT ;  /* 0x0000000802007c0c */ /* 0x000fe4000bf46270 */
        /* <DEDUP_REMOVED lines=11> */
.L_x_4496:
        /* <DEDUP_REMOVED lines=8> */
.L_x_4497:
        /* <DEDUP_REMOVED lines=9> */
.L_x_4498:
        /* <DEDUP_REMOVED lines=9> */
.L_x_4499:
        /* <DEDUP_REMOVED lines=9> */
.L_x_4500:
        /* <DEDUP_REMOVED lines=9> */
.L_x_4501:
        /* <DEDUP_REMOVED lines=9> */
.L_x_4502:
        /* <DEDUP_REMOVED lines=9> */
.L_x_4503:
        /* <DEDUP_REMOVED lines=9> */
.L_x_4504:
        /* <DEDUP_REMOVED lines=9> */
.L_x_4505:
        /* <DEDUP_REMOVED lines=9> */
.L_x_4506:
        /* <DEDUP_REMOVED lines=9> */
.L_x_4507:
        /* <DEDUP_REMOVED lines=9> */
.L_x_4508:
        /* <DEDUP_REMOVED lines=9> */
.L_x_4509:
        /* <DEDUP_REMOVED lines=9> */
.L_x_4510:
        /* <DEDUP_REMOVED lines=9> */
.L_x_4511:
[----:B------:R-:W-:Y:S05]  /*1fd0*/  @P2 BRA `(.L_x_4512) ;  /* 0x0000000800f02947 */ /* 0x000fea0003800000 */
[----:B------:R-:W5:Y:S01]  /*1fe0*/  S2R R64, SR_CgaCtaId ;  /* 0x0000000000407919 */ /* 0x000f620000008800 */
[----:B------:R-:W-:Y:S01]  /*1ff0*/  MOV R23, 0x400 ;  /* 0x0000040000177802 */ /* 0x000fe20000000f00 */
[----:B------:R-:W-:Y:S01]  /*2000*/  IMAD.MOV.U32 R24, RZ, RZ, R2 ;  /* 0x000000ffff187224 */ /* 0x000fe200078e0002 */
[----:B------:R-:W-:Y:S02]  /*2010*/  ISETP.GT.U32.AND P2, PT, R20, 0x40, PT ;  /* 0x000000401400780c */ /* 0x000fe40003f44070 */
[----:B-----5:R-:W-:-:S11]  /*2020*/  LEA R23, R64, R23, 0x18 ;  /* 0x0000001740177211 */ /* 0x020fd600078ec0ff */
.L_x_4546:
[----:B0-2-4-:R-:W-:-:S05]  /*2030*/  IMAD R21, R24, 0x84, R23 ;  /* 0x0000008418157824 */ /* 0x015fca00078e0217 */
[----:B------:R-:W-:Y:S01]  /*2040*/  LEA R65, R46, R21, 0x2 ;  /* 0x000000152e417211 */ /* 0x000fe200078e10ff */
        /* <DEDUP_REMOVED lines=9> */
.L_x_4556:
[----:B-12---:R-:W-:-:S07]  /*20e0*/  IMAD R20, R47, R20, RZ ;  /* 0x000000142f147224 */ /* 0x006fce00078e02ff */
.L_x_4514:
[----:B------:R-:W-:-:S13]  /*20f0*/  ISETP.GE.AND P0, PT, R21, 0x2, PT ;  /* 0x000000021500780c */ /* 0x000fda0003f06270 */
[----:B------:R-:W-:Y:S05]  /*2100*/  @!P0 BRA `(.L_x_4516) ;  /* 0x0000000000108947 */ /* 0x000fea0003800000 */
[----:B------:R-:W-:-:S03]  /*2110*/  UMOV UR10, 0xffffffff ;  /* 0xffffffff000a7882 */ /* 0x000fc60000000000 */
[----:B------:R-:W-:Y:S05]  /*2120*/  BRA.DIV UR10, `(.L_x_4517) ;  /* 0x000000120a207947 */ /* 0x000fea000b800000 */
[----:B------:R2:W4:Y:S02]  /*2130*/  SHFL.IDX PT, R63, R65, R5, 0x1f ;  /* 0x00001f05413f7589 */ /* 0x00052400000e0000 */
.L_x_4559:
[----:B---34-:R-:W-:-:S07]  /*2140*/  IMAD R20, R48, R63, R20 ;  /* 0x0000003f30147224 */ /* 0x018fce00078e0214 */
.L_x_4516:
[----:B------:R-:W-:-:S13]  /*2150*/  ISETP.GE.AND P5, PT, R21, 0x3, PT ;  /* 0x000000031500780c */ /* 0x000fda0003fa6270 */
[----:B------:R-:W-:Y:S05]  /*2160*/  @!P5 BRA `(.L_x_4518) ;  /* 0x000000000010d947 */ /* 0x000fea0003800000 */
[----:B------:R-:W-:-:S03]  /*2170*/  UMOV UR10, 0xffffffff ;  /* 0xffffffff000a7882 */ /* 0x000fc60000000000 */
[----:B------:R-:W-:Y:S05]  /*2180*/  BRA.DIV UR10, `(.L_x_4519) ;  /* 0x000000120a2c7947 */ /* 0x000fea000b800000 */
[----:B------:R4:W0:Y:S02]  /*2190*/  SHFL.IDX PT, R63, R65, R6, 0x1f ;  /* 0x00001f06413f7589 */ /* 0x00082400000e0000 */
.L_x_4562:
[----:B0-----:R-:W-:-:S07]  /*21a0*/  IMAD R20, R49, R63, R20 ;  /* 0x0000003f31147224 */ /* 0x001fce00078e0214 */
.L_x_4518:
[----:B------:R-:W-:-:S13]  /*21b0*/  ISETP.GE.AND P5, PT, R21, 0x4, PT ;  /* 0x000000041500780c */ /* 0x000fda0003fa6270 */
[----:B------:R-:W-:Y:S05]  /*21c0*/  @!P5 BRA `(.L_x_4520) ;  /* 0x000000000010d947 */ /* 0x000fea0003800000 */
[----:B------:R-:W-:-:S03]  /*21d0*/  UMOV UR10, 0xffffffff ;  /* 0xffffffff000a7882 */ /* 0x000fc60000000000 */
[----:B------:R-:W-:Y:S05]  /*21e0*/  BRA.DIV UR10, `(.L_x_4521) ;  /* 0x000000120a387947 */ /* 0x000fea000b800000 */
[----:B------:R0:W0:Y:S02]  /*21f0*/  SHFL.IDX PT, R63, R65, R7, 0x1f ;  /* 0x00001f07413f7589 */ /* 0x00002400000e0000 */
.L_x_4565:
[----:B0-----:R-:W-:-:S07]  /*2200*/  IMAD R20, R50, R63, R20 ;  /* 0x0000003f32147224 */ /* 0x001fce00078e0214 */
.L_x_4520:
[----:B------:R-:W-:-:S13]  /*2210*/  ISETP.GE.AND P5, PT, R21, 0x5, PT ;  /* 0x000000051500780c */ /* 0x000fda0003fa6270 */
[----:B------:R-:W-:Y:S05]  /*2220*/  @!P5 BRA `(.L_x_4522) ;  /* 0x000000000010d947 */ /* 0x000fea0003800000 */
[----:B------:R-:W-:-:S03]  /*2230*/  UMOV UR10, 0xffffffff ;  /* 0xffffffff000a7882 */ /* 0x000fc60000000000 */
[----:B------:R-:W-:Y:S05]  /*2240*/  BRA.DIV UR10, `(.L_x_4523) ;  /* 0x000000120a447947 */ /* 0x000fea000b800000 */
[----:B------:R0:W0:Y:S02]  /*2250*/  SHFL.IDX PT, R63, R65, R8, 0x1f ;  /* 0x00001f08413f7589 */ /* 0x00002400000e0000 */
.L_x_4568:
[----:B0-----:R-:W-:-:S07]  /*2260*/  IMAD R20, R51, R63, R20 ;  /* 0x0000003f33147224 */ /* 0x001fce00078e0214 */
.L_x_4522:
[----:B------:R-:W-:-:S13]  /*2270*/  ISETP.GE.AND P5, PT, R21, 0x6, PT ;  /* 0x000000061500780c */ /* 0x000fda0003fa6270 */
[----:B------:R-:W-:Y:S05]  /*2280*/  @!P5 BRA `(.L_x_4524) ;  /* 0x000000000010d947 */ /* 0x000fea0003800000 */
[----:B------:R-:W-:-:S03]  /*2290*/  UMOV UR10, 0xffffffff ;  /* 0xffffffff000a7882 */ /* 0x000fc60000000000 */
[----:B------:R-:W-:Y:S05]  /*22a0*/  BRA.DIV UR10, `(.L_x_4525) ;  /* 0x000000120a507947 */ /* 0x000fea000b800000 */
[----:B------:R0:W0:Y:S02]  /*22b0*/  SHFL.IDX PT, R63, R65, R9, 0x1f ;  /* 0x00001f09413f7589 */ /* 0x00002400000e0000 */
.L_x_4571:
[----:B0-----:R-:W-:-:S07]  /*22c0*/  IMAD R20, R52, R63, R20 ;  /* 0x0000003f34147224 */ /* 0x001fce00078e0214 */
.L_x_4524:
[----:B------:R-:W-:-:S13]  /*22d0*/  ISETP.GE.AND P5, PT, R21, 0x7, PT ;  /* 0x000000071500780c */ /* 0x000fda0003fa6270 */
[----:B------:R-:W-:Y:S05]  /*22e0*/  @!P5 BRA `(.L_x_4526) ;  /* 0x000000000010d947 */ /* 0x000fea0003800000 */
[----:B------:R-:W-:-:S03]  /*22f0*/  UMOV UR10, 0xffffffff ;  /* 0xffffffff000a7882 */ /* 0x000fc60000000000 */
[----:B------:R-:W-:Y:S05]  /*2300*/  BRA.DIV UR10, `(.L_x_4527) ;  /* 0x000000120a5c7947 */ /* 0x000fea000b800000 */
[----:B------:R0:W0:Y:S02]  /*2310*/  SHFL.IDX PT, R63, R65, R10, 0x1f ;  /* 0x00001f0a413f7589 */ /* 0x00002400000e0000 */
.L_x_4574:
[----:B0-----:R-:W-:-:S07]  /*2320*/  IMAD R20, R53, R63, R20 ;  /* 0x0000003f35147224 */ /* 0x001fce00078e0214 */
.L_x_4526:
[----:B------:R-:W-:-:S13]  /*2330*/  ISETP.GE.AND P5, PT, R21, 0x8, PT ;  /* 0x000000081500780c */ /* 0x000fda0003fa6270 */
[----:B------:R-:W-:Y:S05]  /*2340*/  @!P5 BRA `(.L_x_4528) ;  /* 0x000000000010d947 */ /* 0x000fea0003800000 */
[----:B------:R-:W-:-:S03]  /*2350*/  UMOV UR10, 0xffffffff ;  /* 0xffffffff000a7882 */ /* 0x000fc60000000000 */
[----:B------:R-:W-:Y:S05]  /*2360*/  BRA.DIV UR10, `(.L_x_4529) ;  /* 0x000000120a687947 */ /* 0x000fea000b800000 */
[----:B------:R0:W0:Y:S02]  /*2370*/  SHFL.IDX PT, R63, R65, R11, 0x1f ;  /* 0x00001f0b413f7589 */ /* 0x00002400000e0000 */
.L_x_4577:
[----:B0-----:R-:W-:-:S07]  /*2380*/  IMAD R20, R54, R63, R20 ;  /* 0x0000003f36147224 */ /* 0x001fce00078e0214 */
.L_x_4528:
[----:B------:R-:W-:-:S13]  /*2390*/  ISETP.GE.AND P5, PT, R21, 0x9, PT ;  /* 0x000000091500780c */ /* 0x000fda0003fa6270 */
[----:B------:R-:W-:Y:S05]  /*23a0*/  @!P5 BRA `(.L_x_4530) ;  /* 0x000000000010d947 */ /* 0x000fea0003800000 */
[----:B------:R-:W-:-:S03]  /*23b0*/  UMOV UR10, 0xffffffff ;  /* 0xffffffff000a7882 */ /* 0x000fc60000000000 */
[----:B------:R-:W-:Y:S05]  /*23c0*/  BRA.DIV UR10, `(.L_x_4531) ;  /* 0x000000120a747947 */ /* 0x000fea000b800000 */
[----:B------:R0:W0:Y:S02]  /*23d0*/  SHFL.IDX PT, R63, R65, R12, 0x1f ;  /* 0x00001f0c413f7589 */ /* 0x00002400000e0000 */
.L_x_4580:
[----:B0-----:R-:W-:-:S07]  /*23e0*/  IMAD R20, R55, R63, R20 ;  /* 0x0000003f37147224 */ /* 0x001fce00078e0214 */
.L_x_4530:
[----:B------:R-:W-:-:S13]  /*23f0*/  ISETP.GE.AND P5, PT, R21, 0xa, PT ;  /* 0x0000000a1500780c */ /* 0x000fda0003fa6270 */
[----:B------:R-:W-:Y:S05]  /*2400*/  @!P5 BRA `(.L_x_4532) ;  /* 0x000000000010d947 */ /* 0x000fea0003800000 */
[----:B------:R-:W-:-:S03]  /*2410*/  UMOV UR10, 0xffffffff ;  /* 0xffffffff000a7882 */ /* 0x000fc60000000000 */
[----:B------:R-:W-:Y:S05]  /*2420*/  BRA.DIV UR10, `(.L_x_4533) ;  /* 0x000000120a807947 */ /* 0x000fea000b800000 */
[----:B------:R0:W0:Y:S02]  /*2430*/  SHFL.IDX PT, R63, R65, R13, 0x1f ;  /* 0x00001f0d413f7589 */ /* 0x00002400000e0000 */
.L_x_4583:
[----:B0-----:R-:W-:-:S07]  /*2440*/  IMAD R20, R56, R63, R20 ;  /* 0x0000003f38147224 */ /* 0x001fce00078e0214 */
.L_x_4532:
[----:B------:R-:W-:-:S13]  /*2450*/  ISETP.GE.AND P5, PT, R21, 0xb, PT ;  /* 0x0000000b1500780c */ /* 0x000fda0003fa6270 */
[----:B------:R-:W-:Y:S05]  /*2460*/  @!P5 BRA `(.L_x_4534) ;  /* 0x000000000010d947 */ /* 0x000fea0003800000 */
[----:B------:R-:W-:-:S03]  /*2470*/  UMOV UR10, 0xffffffff ;  /* 0xffffffff000a7882 */ /* 0x000fc60000000000 */
[----:B------:R-:W-:Y:S05]  /*2480*/  BRA.DIV UR10, `(.L_x_4535) ;  /* 0x000000120a8c7947 */ /* 0x000fea000b800000 */
[----:B------:R0:W0:Y:S02]  /*2490*/  SHFL.IDX PT, R63, R65, R14, 0x1f ;  /* 0x00001f0e413f7589 */ /* 0x00002400000e0000 */
.L_x_4586:
[----:B0-----:R-:W-:-:S07]  /*24a0*/  IMAD R20, R57, R63, R20 ;  /* 0x0000003f39147224 */ /* 0x001fce00078e0214 */
.L_x_4534:
[----:B------:R-:W-:-:S13]  /*24b0*/  ISETP.GE.AND P5, PT, R21, 0xc, PT ;  /* 0x0000000c1500780c */ /* 0x000fda0003fa6270 */
[----:B------:R-:W-:Y:S05]  /*24c0*/  @!P5 BRA `(.L_x_4536) ;  /* 0x000000000010d947 */ /* 0x000fea0003800000 */
[----:B------:R-:W-:-:S03]  /*24d0*/  UMOV UR10, 0xffffffff ;  /* 0xffffffff000a7882 */ /* 0x000fc60000000000 */
[----:B------:R-:W-:Y:S05]  /*24e0*/  BRA.DIV UR10, `(.L_x_4537) ;  /* 0x000000120a987947 */ /* 0x000fea000b800000 */
[----:B------:R0:W0:Y:S02]  /*24f0*/  SHFL.IDX PT, R63, R65, R15, 0x1f ;  /* 0x00001f0f413f7589 */ /* 0x00002400000e0000 */
.L_x_4589:
[----:B0-----:R-:W-:-:S07]  /*2500*/  IMAD R20, R58, R63, R20 ;  /* 0x0000003f3a147224 */ /* 0x001fce00078e0214 */
.L_x_4536:
[----:B------:R-:W-:-:S13]  /*2510*/  ISETP.GE.AND P5, PT, R21, 0xd, PT ;  /* 0x0000000d1500780c */ /* 0x000fda0003fa6270 */
[----:B------:R-:W-:Y:S05]  /*2520*/  @!P5 BRA `(.L_x_4538) ;  /* 0x000000000010d947 */ /* 0x000fea0003800000 */
[----:B------:R-:W-:-:S03]  /*2530*/  UMOV UR10, 0xffffffff ;  /* 0xffffffff000a7882 */ /* 0x000fc60000000000 */
[----:B------:R-:W-:Y:S05]  /*2540*/  BRA.DIV UR10, `(.L_x_4539) ;  /* 0x000000120aa47947 */ /* 0x000fea000b800000 */
[----:B------:R0:W0:Y:S02]  /*2550*/  SHFL.IDX PT, R63, R65, R16, 0x1f ;  /* 0x00001f10413f7589 */ /* 0x00002400000e0000 */
.L_x_4592:
[----:B0-----:R-:W-:-:S07]  /*2560*/  IMAD R20, R59, R63, R20 ;  /* 0x0000003f3b147224 */ /* 0x001fce00078e0214 */
.L_x_4538:
[----:B------:R-:W-:-:S13]  /*2570*/  ISETP.GE.AND P5, PT, R21, 0xe, PT ;  /* 0x0000000e1500780c */ /* 0x000fda0003fa6270 */
[----:B------:R-:W-:Y:S05]  /*2580*/  @!P5 BRA `(.L_x_4540) ;  /* 0x000000000010d947 */ /* 0x000fea0003800000 */
[----:B------:R-:W-:-:S03]  /*2590*/  UMOV UR10, 0xffffffff ;  /* 0xffffffff000a7882 */ /* 0x000fc60000000000 */
[----:B------:R-:W-:Y:S05]  /*25a0*/  BRA.DIV UR10, `(.L_x_4541) ;  /* 0x000000120ab07947 */ /* 0x000fea000b800000 */
[----:B------:R0:W0:Y:S02]  /*25b0*/  SHFL.IDX PT, R63, R65, R17, 0x1f ;  /* 0x00001f11413f7589 */ /* 0x00002400000e0000 */
.L_x_4595:
[----:B0-----:R-:W-:-:S07]  /*25c0*/  IMAD R20, R60, R63, R20 ;  /* 0x0000003f3c147224 */ /* 0x001fce00078e0214 */
.L_x_4540:
[----:B------:R-:W-:-:S13]  /*25d0*/  ISETP.GE.AND P5, PT, R21, 0xf, PT ;  /* 0x0000000f1500780c */ /* 0x000fda0003fa6270 */
[----:B------:R-:W-:Y:S05]  /*25e0*/  @!P5 BRA `(.L_x_4542) ;  /* 0x000000000010d947 */ /* 0x000fea0003800000 */
[----:B------:R-:W-:-:S03]  /*25f0*/  UMOV UR10, 0xffffffff ;  /* 0xffffffff000a7882 */ /* 0x000fc60000000000 */
[----:B------:R-:W-:Y:S05]  /*2600*/  BRA.DIV UR10, `(.L_x_4543) ;  /* 0x000000120abc7947 */ /* 0x000fea000b800000 */
[----:B------:R0:W0:Y:S02]  /*2610*/  SHFL.IDX PT, R63, R65, R18, 0x1f ;  /* 0x00001f12413f7589 */ /* 0x00002400000e0000 */
.L_x_4598:
[----:B0-----:R-:W-:-:S07]  /*2620*/  IMAD R20, R61, R63, R20 ;  /* 0x0000003f3d147224 */ /* 0x001fce00078e0214 */
.L_x_4542:
[----:B------:R-:W-:-:S13]  /*2630*/  ISETP.GE.AND P5, PT, R21, 0x10, PT ;  /* 0x000000101500780c */ /* 0x000fda0003fa6270 */
[----:B------:R-:W-:Y:S05]  /*2640*/  @!P5 BRA `(.L_x_4544) ;  /* 0x000000040014d947 */ /* 0x000fea0003800000 */
[----:B------:R-:W-:-:S03]  /*2650*/  UMOV UR10, 0xffffffff ;  /* 0xffffffff000a7882 */ /* 0x000fc60000000000 */
[----:B------:R-:W-:Y:S05]  /*2660*/  BRA.DIV UR10, `(.L_x_4545) ;  /* 0x000000120ac87947 */ /* 0x000fea000b800000 */
[----:B------:R0:W0:Y:S02]  /*2670*/  SHFL.IDX PT, R63, R65, R45, 0x1f ;  /* 0x00001f2d413f7589 */ /* 0x00002400000e0000 */
.L_x_4601:
[----:B0-----:R-:W-:Y:S01]  /*2680*/  IMAD R20, R62, R63, R20 ;  /* 0x0000003f3e147224 */ /* 0x001fe200078e0214 */
[----:B------:R-:W-:Y:S06]  /*2690*/  BRA `(.L_x_4544) ;  /* 0x0000000400007947 */ /* 0x000fec0003800000 */
.L_x_4513:
        /* <DEDUP_REMOVED lines=64> */
.L_x_4544:
[----:B------:R-:W-:Y:S01]  /*2aa0*/  LOP3.LUT P5, RZ, R0, 0x1, RZ, 0xc0, !PT ;  /* 0x0000000100ff7812 */ /* 0x000fe200078ac0ff */
[C---:B------:R-:W-:Y:S01]  /*2ab0*/  IMAD.IADD R27, R24.reuse, 0x1, R22 ;  /* 0x00000001181b7824 */ /* 0x040fe200078e0216 */
[----:B------:R-:W-:Y:S05]  /*2ac0*/  WARPSYNC.ALL ;  /* 0x0000000000007948 */ /* 0x000fea0003800000 */
[----:B------:R-:W-:Y:S02]  /*2ad0*/  IMAD R27, R27, UR4, R25 ;  /* 0x000000041b1b7c24 */ /* 0x000fe4000f8e0219 */
[----:B------:R-:W-:-:S04]  /*2ae0*/  VIADD R24, R24, UR9 ;  /* 0x0000000918187c36 */ /* 0x000fc80008000000 */
[----:B------:R-:W5:Y:S01]  /*2af0*/  @!P5 S2R R21, SR_CgaCtaId ;  /* 0x000000000015d919 */ /* 0x000f620000008800 */
[----:B------:R-:W-:-:S05]  /*2b00*/  @!P5 MOV R63, 0x400 ;  /* 0x00000400003fd802 */ /* 0x000fca0000000f00 */
[----:B------:R-:W-:-:S05]  /*2b10*/  @!P5 VIADD R63, R63, 0x1080 ;  /* 0x000010803f3fd836 */ /* 0x000fca0000000000 */
[----:B-----5:R-:W-:Y:S02]  /*2b20*/  @!P5 LEA R64, R21, R63, 0x18 ;  /* 0x0000003f1540d211 */ /* 0x020fe400078ec0ff */
[----:B------:R-:W-:Y:S02]  /*2b30*/  SHFL.DOWN PT, R63, R20, 0x1, 0x1e1f ;  /* 0x083e1f00143f7f89 */ /* 0x000fe400000e0000 */
[----:B------:R-:W-:-:S05]  /*2b40*/  @!P5 LEA R27, R27, R64, 0x2 ;  /* 0x000000401b1bd211 */ /* 0x000fca00078e10ff */
[----:B------:R-:W5:Y:S02]  /*2b50*/  @!P5 LDS R21, [R27] ;  /* 0x000000001b15d984 */ /* 0x000f640000000800 */
[----:B-----5:R-:W-:-:S05]  /*2b60*/  @!P5 IADD3 R64, PT, PT, R21, R63, R20 ;  /* 0x0000003f1540d210 */ /* 0x020fca0007ffe014 */
[----:B------:R0:W-:Y:S01]  /*2b70*/  @!P5 STS [R27], R64 ;  /* 0x000000401b00d388 */ /* 0x0001e20000000800 */
[----:B------:R-:W-:-:S13]  /*2b80*/  ISETP.GE.AND P5, PT, R24, UR8, PT ;  /* 0x0000000818007c0c */ /* 0x000fda000bfa6270 */
[----:B0-----:R-:W-:Y:S05]  /*2b90*/  @!P5 BRA `(.L_x_4546) ;  /* 0xfffffff40024d947 */ /* 0x001fea000383ffff */
.L_x_4512:
[----:B------:R-:W-:Y:S05]  /*2ba0*/  @!P6 BRA `(.L_x_4547) ;  /* 0xffffffe800b4e947 */ /* 0x000fea000383ffff */
[----:B------:R-:W-:Y:S05]  /*2bb0*/  BSYNC.RECONVERGENT B0 ;  /* 0x0000000000007941 */ /* 0x000fea0003800200 */
.L_x_4495:
[----:B------:R-:W-:Y:S01]  /*2bc0*/  PLOP3.LUT P0, PT, PT, PT, PT, 0x8, 0x80 ;  /* 0x000000000080781c */ /* 0x000fe20003f0e170 */
[----:B------:R-:W-:Y:S01]  /*2bd0*/  IMAD.MOV.U32 R22, RZ, RZ, 0x10 ;  /* 0x00000010ff167424 */ /* 0x000fe200078e00ff */
[----:B------:R-:W-:Y:S11]  /*2be0*/  @P3 BRA `(.L_x_4548) ;  /* 0xffffffe8004c3947 */ /* 0x000ff6000383ffff */
[----:B------:R-:W-:Y:S01]  /*2bf0*/  ISETP.NE.AND P1, PT, R77, RZ, PT ;  /* 0x000000ff4d00720c */ /* 0x000fe20003f25270 */
[----:B------:R-:W-:Y:S05]  /*2c00*/  WARPSYNC.ALL ;  /* 0x0000000000007948 */ /* 0x000fea0003800000 */
[----:B------:R-:W-:Y:S01]  /*2c10*/  SHF.L.U32 R63, R0, 0x2, RZ ;  /* 0x00000002003f7819 */ /* 0x000fe200000006ff */
[----:B------:R-:W-:Y:S04]  /*2c20*/  BAR.SYNC.DEFER_BLOCKING 0x0 ;  /* 0x0000000000007b1d */ /* 0x000fe80000010000 */
[----:B------:R-:W-:-:S02]  /*2c30*/  IMAD.MOV.U32 R68, RZ, RZ, R63 ;  /* 0x000000ffff447224 */ /* 0x000fc400078e003f */
[----:B------:R-:W-:Y:S04]  /*2c40*/  BSSY.RECONVERGENT B0, `(.L_x_4549) ;  /* 0x0000023000007945 */ /* 0x000fe80003800200 */
[----:B------:R-:W-:Y:S05]  /*2c50*/  @!P1 BRA `(.L_x_4550) ;  /* 0x0000000000849947 */ /* 0x000fea0003800000 */
[----:B------:R-:W-:Y:S01]  /*2c60*/  IMAD.SHL.U32 R20, R0, 0x4, RZ ;  /* 0x0000000400147824 */ /* 0x000fe200078e00ff */
[----:B------:R-:W5:Y:S01]  /*2c70*/  LDC.64 R70, c[0x0][0x3a0] ;  /* 0x0000e800ff467b82 */ /* 0x000f620000000a00 */
[----:B------:R-:W-:Y:S01]  /*2c80*/  IMAD.U32 R25, RZ, RZ, UR6 ;  /* 0x00000006ff197e24 */ /* 0x000fe2000f8e00ff */
[----:B------:R-:W-:Y:S02]  /*2c90*/  ISETP.NE.AND P0, PT, R75, RZ, PT ;  /* 0x000000ff4b00720c */ /* 0x000fe40003f05270 */
[----:B------:R-:W-:Y:S01]  /*2ca0*/  IADD3 R20, PT, PT, R20, UR7, RZ ;  /* 0x0000000714147c10 */ /* 0x000fe2000fffe0ff */
[----:B------:R-:W-:Y:S01]  /*2cb0*/  IMAD R25, R25, 0x200, R63 ;  /* 0x0000020019197824 */ /* 0x000fe200078e023f */
[----:B--2-4-:R-:W-:-:S03]  /*2cc0*/  IADD3 R65, PT, PT, R63, UR15, RZ ;  /* 0x0000000f3f417c10 */ /* 0x014fc6000fffe0ff */
[----:B------:R-:W-:Y:S02]  /*2cd0*/  IMAD R20, R0, 0xc, R20 ;  /* 0x0000000c00147824 */ /* 0x000fe400078e0214 */
[----:B------:R-:W-:-:S04]  /*2ce0*/  IMAD.MOV.U32 R68, RZ, RZ, R65 ;  /* 0x000000ffff447224 */ /* 0x000fc800078e0041 */
[----:B0-----:R-:W0:Y:S01]  /*2cf0*/  LDS.128 R20, [R20] ;  /* 0x0000000014147984 */ /* 0x001e220000000c00 */
[----:B-----5:R-:W-:-:S05]  /*2d00*/  IMAD.WIDE R24, R25, 0x4, R70 ;  /* 0x0000000419187825 */ /* 0x020fca00078e0246 */
[----:B0-----:R0:W-:Y:S01]  /*2d10*/  STG.E.128 desc[UR12][R24.64], R20 ;  /* 0x0000001418007986 */ /* 0x0011e2000c101d0c */
[----:B------:R-:W-:Y:S05]  /*2d20*/  @!P0 BRA `(.L_x_4550) ;  /* 0x0000000000508947 */ /* 0x000fea0003800000 */
[----:B------:R-:W-:Y:S01]  /*2d30*/  IMAD.SHL.U32 R26, R0, 0x4, RZ ;  /* 0x00000004001a7824 */ /* 0x000fe200078e00ff */
[----:B------:R-:W-:Y:S01]  /*2d40*/  ISETP.NE.AND P0, PT, R75, 0x1, PT ;  /* 0x000000014b00780c */ /* 0x000fe20003f05270 */
[----:B------:R-:W-:Y:S01]  /*2d50*/  IMAD.U32 R66, RZ, RZ, UR6 ;  /* 0x00000006ff427e24 */ /* 0x000fe2000f8e00ff */
[----:B------:R-:W-:Y:S02]  /*2d60*/  IADD3 R63, PT, PT, R63, UR15, RZ ;  /* 0x0000000f3f3f7c10 */ /* 0x000fe4000fffe0ff */
[----:B------:R-:W-:Y:S01]  /*2d70*/  IADD3 R26, PT, PT, R26, UR7, RZ ;  /* 0x000000071a1a7c10 */ /* 0x000fe2000fffe0ff */
[----:B------:R-:W-:Y:S01]  /*2d80*/  IMAD R66, R66, 0x200, R65 ;  /* 0x0000020042427824 */ /* 0x000fe200078e0241 */
[----:B------:R-:W-:Y:S01]  /*2d90*/  MOV R64, UR6 ;  /* 0x0000000600407c02 */ /* 0x000fe20008000f00 */
[----:B------:R-:W-:Y:S02]  /*2da0*/  VIADD R63, R63, UR15 ;  /* 0x0000000f3f3f7c36 */ /* 0x000fe40008000000 */
[----:B------:R-:W-:-:S02]  /*2db0*/  IMAD R26, R0, 0xc, R26 ;  /* 0x0000000c001a7824 */ /* 0x000fc400078e021a */
[----:B------:R-:W-:Y:S01]  /*2dc0*/  IMAD.WIDE R66, R66, 0x4, R70 ;  /* 0x0000000442427825 */ /* 0x000fe200078e0246 */
[----:B------:R-:W-:-:S03]  /*2dd0*/  MOV R68, R63 ;  /* 0x0000003f00447202 */ /* 0x000fc60000000f00 */
[----:B------:R-:W-:Y:S02]  /*2de0*/  IMAD R26, R28, 0x10, R26 ;  /* 0x000000101c1a7824 */ /* 0x000fe400078e021a */
[----:B------:R-:W-:Y:S02]  /*2df0*/  @P0 IMAD R64, R64, 0x200, R63 ;  /* 0x0000020040400824 */ /* 0x000fe400078e023f */
[----:B0-----:R-:W-:Y:S02]  /*2e00*/  @P0 IMAD R20, R28, 0x10, R26 ;  /* 0x000000101c140824 */ /* 0x001fe400078e021a */
[----:B------:R-:W0:Y:S01]  /*2e10*/  LDS.128 R24, [R26] ;  /* 0x000000001a187984 */ /* 0x000e220000000c00 */
[----:B------:R-:W-:-:S03]  /*2e20*/  @P0 IMAD.WIDE R64, R64, 0x4, R70 ;  /* 0x0000000440400825 */ /* 0x000fc600078e0246 */
[----:B------:R-:W2:Y:S01]  /*2e30*/  @P0 LDS.128 R20, [R20] ;  /* 0x0000000014140984 */ /* 0x000ea20000000c00 */
[----:B------:R-:W-:-:S03]  /*2e40*/  @P0 VIADD R68, R63, UR15 ;  /* 0x0000000f3f440c36 */ /* 0x000fc60008000000 */
[----:B0-----:R0:W-:Y:S04]  /*2e50*/  STG.E.128 desc[UR12][R66.64], R24 ;  /* 0x0000001842007986 */ /* 0x0011e8000c101d0c */
[----:B--2---:R0:W-:Y:S02]  /*2e60*/  @P0 STG.E.128 desc[UR12][R64.64], R20 ;  /* 0x0000001440000986 */ /* 0x0041e4000c101d0c */
.L_x_4550:
[----:B------:R-:W-:Y:S05]  /*2e70*/  BSYNC.RECONVERGENT B0 ;  /* 0x0000000000007941 */ /* 0x000fea0003800200 */
.L_x_4549:
[----:B------:R-:W-:Y:S04]  /*2e80*/  BSSY.RECONVERGENT B0, `(.L_x_4551) ;  /* 0x0000025000007945 */ /* 0x000fe80003800200 */
[----:B------:R-:W-:Y:S05]  /*2e90*/  @!P4 BRA `(.L_x_4552) ;  /* 0x00000000008cc947 */ /* 0x000fea0003800000 */
[----:B------:R-:W5:Y:S01]  /*2ea0*/  S2R R63, SR_CgaCtaId ;  /* 0x00000000003f7919 */ /* 0x000f620000008800 */
[----:B0-----:R-:W-:-:S05]  /*2eb0*/  MOV R20, 0x400 ;  /* 0x0000040000147802 */ /* 0x001fca0000000f00 */
[----:B------:R-:W-:-:S05]  /*2ec0*/  VIADD R20, R20, 0x1080 ;  /* 0x0000108014147836 */ /* 0x000fca0000000000 */
[----:B-----5:R-:W-:-:S07]  /*2ed0*/  LEA R63, R63, R20, 0x18 ;  /* 0x000000143f3f7211 */ /* 0x020fce00078ec0ff */
.L_x_4553:
[C---:B------:R-:W-:Y:S01]  /*2ee0*/  LEA R69, R68.reuse, R63, 0x2 ;  /* 0x0000003f44457211 */ /* 0x040fe200078e10ff */
[----:B0-----:R-:W0:Y:S01]  /*2ef0*/  LDC.64 R70, c[0x0][0x3a0] ;  /* 0x0000e800ff467b82 */ /* 0x001e220000000a00 */
[----:B------:R-:W-:Y:S01]  /*2f00*/  IMAD.U32 R24, RZ, RZ, UR6 ;  /* 0x00000006ff187e24 */ /* 0x000fe2000f8e00ff */
[----:B------:R-:W-:Y:S02]  /*2f10*/  IADD3 R72, PT, PT, R68, UR15, RZ ;  /* 0x0000000f44487c10 */ /* 0x000fe4000fffe0ff */
[----:B--2-4-:R-:W2:Y:S01]  /*2f20*/  LDS.128 R20, [R69] ;  /* 0x0000000045147984 */ /* 0x014ea20000000c00 */
[----:B------:R-:W-:Y:S01]  /*2f30*/  IMAD R27, R28, 0x10, R69 ;  /* 0x000000101c1b7824 */ /* 0x000fe200078e0245 */
[----:B------:R-:W-:Y:S01]  /*2f40*/  LEA R24, R24, R68, 0x9 ;  /* 0x0000004418187211 */ /* 0x000fe200078e48ff */
[----:B------:R-:W-:-:S03]  /*2f50*/  IMAD.U32 R68, RZ, RZ, UR6 ;  /* 0x00000006ff447e24 */ /* 0x000fc6000f8e00ff */
[----:B------:R4:W5:Y:S01]  /*2f60*/  LDS.128 R64, [R27] ;  /* 0x000000001b407984 */ /* 0x0009620000000c00 */
[----:B------:R-:W-:Y:S01]  /*2f70*/  IMAD R68, R68, 0x200, R72 ;  /* 0x0000020044447824 */ /* 0x000fe200078e0248 */
[----:B------:R-:W-:Y:S01]  /*2f80*/  IADD3 R72, PT, PT, R72, UR15, RZ ;  /* 0x0000000f48487c10 */ /* 0x000fe2000fffe0ff */
[----:B----4-:R-:W-:-:S04]  /*2f90*/  IMAD R27, R28, 0x10, R27 ;  /* 0x000000101c1b7824 */ /* 0x010fc800078e021b */
[----:B------:R-:W-:Y:S02]  /*2fa0*/  IMAD R26, R28, 0x10, R27 ;  /* 0x000000101c1a7824 */ /* 0x000fe400078e021b */
[----:B0-----:R-:W-:-:S04]  /*2fb0*/  IMAD.WIDE R24, R24, 0x4, R70 ;  /* 0x0000000418187825 */ /* 0x001fc800078e0246 */
[----:B------:R-:W-:Y:S01]  /*2fc0*/  IMAD.WIDE R68, R68, 0x4, R70 ;  /* 0x0000000444447825 */ /* 0x000fe200078e0246 */
[----:B--2---:R-:W-:Y:S04]  /*2fd0*/  STG.E.128 desc[UR12][R24.64], R20 ;  /* 0x0000001418007986 */ /* 0x004fe8000c101d0c */
[----:B------:R-:W0:Y:S04]  /*2fe0*/  LDS.128 R20, [R27] ;  /* 0x000000001b147984 */ /* 0x000e280000000c00 */
[----:B------:R-:W2:Y:S04]  /*2ff0*/  LDS.128 R24, [R26] ;  /* 0x000000001a187984 */ /* 0x000ea80000000c00 */
[----:B-----5:R4:W-:Y:S02]  /*3000*/  STG.E.128 desc[UR12][R68.64], R64 ;  /* 0x0000004044007986 */ /* 0x0209e4000c101d0c */
[----:B----4-:R-:W-:Y:S01]  /*3010*/  IMAD.U32 R65, RZ, RZ, UR6 ;  /* 0x00000006ff417e24 */ /* 0x010fe2000f8e00ff */
[----:B------:R-:W-:Y:S01]  /*3020*/  IADD3 R68, PT, PT, R72, UR15, RZ ;  /* 0x0000000f48447c10 */ /* 0x000fe2000fffe0ff */
[----:B------:R-:W-:-:S02]  /*3030*/  IMAD.U32 R64, RZ, RZ, UR6 ;  /* 0x00000006ff407e24 */ /* 0x000fc4000f8e00ff */
[----:B------:R-:W-:Y:S02]  /*3040*/  IMAD R65, R65, 0x200, R72 ;  /* 0x0000020041417824 */ /* 0x000fe400078e0248 */
        /* <DEDUP_REMOVED lines=8> */
.L_x_4552:
[----:B------:R-:W-:Y:S05]  /*30d0*/  BSYNC.RECONVERGENT B0 ;  /* 0x0000000000007941 */ /* 0x000fea0003800200 */
.L_x_4551:
[----:B------:R-:W-:Y:S02]  /*30e0*/  UIADD3 UR6, UPT, UPT, UR14, UR6, URZ ;  /* 0x000000060e067290 */ /* 0x000fe4000fffe0ff */
[----:B------:R-:W-:-:S04]  /*30f0*/  USHF.L.U32 UR10, UR14, 0x2, URZ ;  /* 0x000000020e0a7899 */ /* 0x000fc800080006ff */
[----:B------:R-:W-:-:S09]  /*3100*/  UISETP.GE.U32.AND UP0, UPT, UR6, UR10, UPT ;  /* 0x0000000a0600728c */ /* 0x000fd2000bf06070 */
[----:B------:R-:W-:Y:S05]  /*3110*/  BRA.U !UP0, `(.L_x_4554) ;  /* 0xffffffdd08387547 */ /* 0x000fea000b83ffff */
[----:B------:R-:W-:Y:S05]  /*3120*/  EXIT ;  /* 0x000000000000794d */ /* 0x000fea0003800000 */
.L_x_4515:
[----:B------:R-:W-:Y:S01]  /*3130*/  IMAD.MOV.U32 R63, RZ, RZ, 0x1f ;  /* 0x0000001fff3f7424 */ /* 0x000fe200078e00ff */
[----:B------:R-:W-:Y:S01]  /*3140*/  MOV R64, 0xffffffff ;  /* 0xffffffff00407802 */ /* 0x000fe20000000f00 */
[----:B------:R-:W-:-:S07]  /*3150*/  IMAD.MOV.U32 R27, RZ, RZ, R44 ;  /* 0x000000ffff1b7224 */ /* 0x000fce00078e002c */
[----:B-1-3--:R-:W-:Y:S05]  /*3160*/  WARPSYNC.COLLECTIVE R64, `(.L_x_4555) ;  /* 0x0000000040087348 */ /* 0x00afea0003c00000 */
[----:B------:R0:W2:Y:S02]  /*3170*/  SHFL.IDX P5, R63, R65, R27, R63 ;  /* 0x0000001b413f7389 */ /* 0x0000a400000a003f */
[----:B0123--:R-:W-:Y:S05]  /*3180*/  ENDCOLLECTIVE ;  /* 0x000000000000791b */ /* 0x00ffea0003800000 */
.L_x_4555:
[----:B------:R-:W-:Y:S01]  /*3190*/  IMAD.MOV.U32 R20, RZ, RZ, R63 ;  /* 0x000000ffff147224 */ /* 0x000fe200078e003f */
[----:B------:R-:W-:Y:S06]  /*31a0*/  BRA `(.L_x_4556) ;  /* 0xffffffec00cc7947 */ /* 0x000fec000383ffff */
.L_x_4517:
[----:B------:R-:W-:Y:S01]  /*31b0*/  HFMA2 R63, -RZ, RZ, 0, 1.847743988037109375e-06 ;  /* 0x0000001fff3f7431 */ /* 0x000fe200000001ff */
[----:B------:R-:W-:Y:S01]  /*31c0*/  BSSY B1, `(.L_x_4557) ;  /* 0x0000006000017945 */ /* 0x000fe20003800000 */
[----:B------:R-:W-:Y:S02]  /*31d0*/  IMAD.MOV.U32 R27, RZ, RZ, R5 ;  /* 0x000000ffff1b7224 */ /* 0x000fe400078e0005 */
[----:B------:R-:W-:-:S07]  /*31e0*/  IMAD.MOV.U32 R64, RZ, RZ, -0x1 ;  /* 0xffffffffff407424 */ /* 0x000fce00078e00ff */
[----:B01-3--:R-:W-:Y:S05]  /*31f0*/  WARPSYNC.COLLECTIVE R64, `(.L_x_4558) ;  /* 0x0000000040087348 */ /* 0x00bfea0003c00000 */
[----:B------:R2:W4:Y:S02]  /*3200*/  SHFL.IDX P5, R63, R65, R27, R63 ;  /* 0x0000001b413f7389 */ /* 0x00052400000a003f */
[----:B01234-:R-:W-:Y:S05]  /*3210*/  ENDCOLLECTIVE ;  /* 0x000000000000791b */ /* 0x01ffea0003800000 */
.L_x_4558:
[----:B------:R-:W-:Y:S05]  /*3220*/  BSYNC B1 ;  /* 0x0000000000017941 */ /* 0x000fea0003800000 */
.L_x_4557:
[----:B------:R-:W-:Y:S05]  /*3230*/  BRA `(.L_x_4559) ;  /* 0xffffffec00c07947 */ /* 0x000fea000383ffff */
.L_x_4519:
[----:B------:R-:W-:Y:S01]  /*3240*/  BSSY B1, `(.L_x_4560) ;  /* 0x0000007000017945 */ /* 0x000fe20003800000 */
[----:B------:R-:W-:Y:S01]  /*3250*/  IMAD.MOV.U32 R27, RZ, RZ, R6 ;  /* 0x000000ffff1b7224 */ /* 0x000fe200078e0006 */
[----:B------:R-:W-:Y:S01]  /*3260*/  MOV R63, 0x1f ;  /* 0x0000001f003f7802 */ /* 0x000fe20000000f00 */
[----:B------:R-:W-:-:S07]  /*3270*/  IMAD.MOV.U32 R64, RZ, RZ, -0x1 ;  /* 0xffffffffff407424 */ /* 0x000fce00078e00ff */
[----:B0123--:R-:W-:Y:S05]  /*3280*/  WARPSYNC.COLLECTIVE R64, `(.L_x_4561) ;  /* 0x0000000040087348 */ /* 0x00ffea0003c00000 */
[----:B------:R4:W0:Y:S02]  /*3290*/  SHFL.IDX P5, R63, R65, R27, R63 ;  /* 0x0000001b413f7389 */ /* 0x00082400000a003f */
[----:B01234-:R-:W-:Y:S05]  /*32a0*/  ENDCOLLECTIVE ;  /* 0x000000000000791b */ /* 0x01ffea0003800000 */
.L_x_4561:
[----:B------:R-:W-:Y:S05]  /*32b0*/  BSYNC B1 ;  /* 0x0000000000017941 */ /* 0x000fea0003800000 */
.L_x_4560:
[----:B------:R-:W-:Y:S05]  /*32c0*/  BRA `(.L_x_4562) ;  /* 0xffffffec00b47947 */ /* 0x000fea000383ffff */
.L_x_4521:
[----:B------:R-:W-:Y:S01]  /*32d0*/  HFMA2 R63, -RZ, RZ, 0, 1.847743988037109375e-06 ;  /* 0x0000001fff3f7431 */ /* 0x000fe200000001ff */
[----:B------:R-:W-:Y:S01]  /*32e0*/  BSSY B1, `(.L_x_4563) ;  /* 0x0000006000017945 */ /* 0x000fe20003800000 */
[----:B------:R-:W-:Y:S02]  /*32f0*/  IMAD.MOV.U32 R27, RZ, RZ, R7 ;  /* 0x000000ffff1b7224 */ /* 0x000fe400078e0007 */
[----:B------:R-:W-:-:S07]  /*3300*/  IMAD.MOV.U32 R64, RZ, RZ, -0x1 ;  /* 0xffffffffff407424 */ /* 0x000fce00078e00ff */
[----:B01234-:R-:W-:Y:S05]  /*3310*/  WARPSYNC.COLLECTIVE R64, `(.L_x_4564) ;  /* 0x0000000040087348 */ /* 0x01ffea0003c00000 */
[----:B------:R0:W0:Y:S02]  /*3320*/  SHFL.IDX P5, R63, R65, R27, R63 ;  /* 0x0000001b413f7389 */ /* 0x00002400000a003f */
[----:B01234-:R-:W-:Y:S05]  /*3330*/  ENDCOLLECTIVE ;  /* 0x000000000000791b */ /* 0x01ffea0003800000 */
.L_x_4564:
[----:B------:R-:W-:Y:S05]  /*3340*/  BSYNC B1 ;  /* 0x0000000000017941 */ /* 0x000fea0003800000 */
.L_x_4563:
[----:B------:R-:W-:Y:S05]  /*3350*/  BRA `(.L_x_4565) ;  /* 0xffffffec00a87947 */ /* 0x000fea000383ffff */
.L_x_4523:
[----:B------:R-:W-:Y:S01]  /*3360*/  BSSY B1, `(.L_x_4566) ;  /* 0x0000007000017945 */ /* 0x000fe20003800000 */
[----:B------:R-:W-:Y:S01]  /*3370*/  IMAD.MOV.U32 R27, RZ, RZ, R8 ;  /* 0x000000ffff1b7224 */ /* 0x000fe200078e0008 */
[----:B------:R-:W-:Y:S01]  /*3380*/  MOV R63, 0x1f ;  /* 0x0000001f003f7802 */ /* 0x000fe20000000f00 */
[----:B------:R-:W-:-:S07]  /*3390*/  IMAD.MOV.U32 R64, RZ, RZ, -0x1 ;  /* 0xffffffffff407424 */ /* 0x000fce00078e00ff */
[----:B01234-:R-:W-:Y:S05]  /*33a0*/  WARPSYNC.COLLECTIVE R64, `(.L_x_4567) ;  /* 0x0000000040087348 */ /* 0x01ffea0003c00000 */
[----:B------:R0:W0:Y:S02]  /*33b0*/  SHFL.IDX P5, R63, R65, R27, R63 ;  /* 0x0000001b413f7389 */ /* 0x00002400000a003f */
[----:B01234-:R-:W-:Y:S05]  /*33c0*/  ENDCOLLECTIVE ;  /* 0x000000000000791b */ /* 0x01ffea0003800000 */
.L_x_4567:
[----:B------:R-:W-:Y:S05]  /*33d0*/  BSYNC B1 ;  /* 0x0000000000017941 */ /* 0x000fea0003800000 */
.L_x_4566:
[----:B------:R-:W-:Y:S05]  /*33e0*/  BRA `(.L_x_4568) ;  /* 0xffffffec009c7947 */ /* 0x000fea000383ffff */
.L_x_4525:
[----:B------:R-:W-:Y:S01]  /*33f0*/  HFMA2 R63, -RZ, RZ, 0, 1.847743988037109375e-06 ;  /* 0x0000001fff3f7431 */ /* 0x000fe200000001ff */
[----:B------:R-:W-:Y:S01]  /*3400*/  BSSY B1, `(.L_x_4569) ;  /* 0x0000006000017945 */ /* 0x000fe20003800000 */
[----:B------:R-:W-:Y:S02]  /*3410*/  IMAD.MOV.U32 R27, RZ, RZ, R9 ;  /* 0x000000ffff1b7224 */ /* 0x000fe400078e0009 */
[----:B------:R-:W-:-:S07]  /*3420*/  IMAD.MOV.U32 R64, RZ, RZ, -0x1 ;  /* 0xffffffffff407424 */ /* 0x000fce00078e00ff */
[----:B01234-:R-:W-:Y:S05]  /*3430*/  WARPSYNC.COLLECTIVE R64, `(.L_x_4570) ;  /* 0x0000000040087348 */ /* 0x01ffea0003c00000 */
[----:B------:R0:W0:Y:S02]  /*3440*/  SHFL.IDX P5, R63, R65, R27, R63 ;  /* 0x0000001b413f7389 */ /* 0x00002400000a003f */
[----:B01234-:R-:W-:Y:S05]  /*3450*/  ENDCOLLECTIVE ;  /* 0x000000000000791b */ /* 0x01ffea0003800000 */
.L_x_4570:
[----:B------:R-:W-:Y:S05]  /*3460*/  BSYNC B1 ;  /* 0x0000000000017941 */ /* 0x000fea0003800000 */
.L_x_4569:
[----:B------:R-:W-:Y:S05]  /*3470*/  BRA `(.L_x_4571) ;  /* 0xffffffec00907947 */ /* 0x000fea000383ffff */
.L_x_4527:
[----:B------:R-:W-:Y:S01]  /*3480*/  BSSY B1, `(.L_x_4572) ;  /* 0x0000007000017945 */ /* 0x000fe20003800000 */
[----:B------:R-:W-:Y:S01]  /*3490*/  IMAD.MOV.U32 R27, RZ, RZ, R10 ;  /* 0x000000ffff1b7224 */ /* 0x000fe200078e000a */
[----:B------:R-:W-:Y:S01]  /*34a0*/  MOV R63, 0x1f ;  /* 0x0000001f003f7802 */ /* 0x000fe20000000f00 */
[----:B------:R-:W-:-:S07]  /*34b0*/  IMAD.MOV.U32 R64, RZ, RZ, -0x1 ;  /* 0xffffffffff407424 */ /* 0x000fce00078e00ff */
[----:B01234-:R-:W-:Y:S05]  /*34c0*/  WARPSYNC.COLLECTIVE R64, `(.L_x_4573) ;  /* 0x0000000040087348 */ /* 0x01ffea0003c00000 */
[----:B------:R0:W0:Y:S02]  /*34d0*/  SHFL.IDX P5, R63, R65, R27, R63 ;  /* 0x0000001b413f7389 */ /* 0x00002400000a003f */
[----:B01234-:R-:W-:Y:S05]  /*34e0*/  ENDCOLLECTIVE ;  /* 0x000000000000791b */ /* 0x01ffea0003800000 */
.L_x_4573:
[----:B------:R-:W-:Y:S05]  /*34f0*/  BSYNC B1 ;  /* 0x0000000000017941 */ /* 0x000fea0003800000 */
.L_x_4572:
[----:B------:R-:W-:Y:S05]  /*3500*/  BRA `(.L_x_4574) ;  /* 0xffffffec00847947 */ /* 0x000fea000383ffff */
.L_x_4529:
[----:B------:R-:W-:Y:S01]  /*3510*/  HFMA2 R63, -RZ, RZ, 0, 1.847743988037109375e-06 ;  /* 0x0000001fff3f7431 */ /* 0x000fe200000001ff */
[----:B------:R-:W-:Y:S01]  /*3520*/  BSSY B1, `(.L_x_4575) ;  /* 0x0000006000017945 */ /* 0x000fe20003800000 */
[----:B------:R-:W-:Y:S02]  /*3530*/  IMAD.MOV.U32 R27, RZ, RZ, R11 ;  /* 0x000000ffff1b7224 */ /* 0x000fe400078e000b */
[----:B------:R-:W-:-:S07]  /*3540*/  IMAD.MOV.U32 R64, RZ, RZ, -0x1 ;  /* 0xffffffffff407424 */ /* 0x000fce00078e00ff */
[----:B01234-:R-:W-:Y:S05]  /*3550*/  WARPSYNC.COLLECTIVE R64, `(.L_x_4576) ;  /* 0x0000000040087348 */ /* 0x01ffea0003c00000 */
[----:B------:R0:W0:Y:S02]  /*3560*/  SHFL.IDX P5, R63, R65, R27, R63 ;  /* 0x0000001b413f7389 */ /* 0x00002400000a003f */
[----:B01234-:R-:W-:Y:S05]  /*3570*/  ENDCOLLECTIVE ;  /* 0x000000000000791b */ /* 0x01ffea0003800000 */
.L_x_4576:
[----:B------:R-:W-:Y:S05]  /*3580*/  BSYNC B1 ;  /* 0x0000000000017941 */ /* 0x000fea0003800000 */
.L_x_4575:
[----:B------:R-:W-:Y:S05]  /*3590*/  BRA `(.L_x_4577) ;  /* 0xffffffec00787947 */ /* 0x000fea000383ffff */
.L_x_4531:
[----:B------:R-:W-:Y:S01]  /*35a0*/  BSSY B1, `(.L_x_4578) ;  /* 0x0000007000017945 */ /* 0x000fe20003800000 */
[----:B------:R-:W-:Y:S01]  /*35b0*/  IMAD.MOV.U32 R27, RZ, RZ, R12 ;  /* 0x000000ffff1b7224 */ /* 0x000fe200078e000c */
[----:B------:R-:W-:Y:S01]  /*35c0*/  MOV R63, 0x1f ;  /* 0x0000001f003f7802 */ /* 0x000fe20000000f00 */
[----:B------:R-:W-:-:S07]  /*35d0*/  IMAD.MOV.U32 R64, RZ, RZ, -0x1 ;  /* 0xffffffffff407424 */ /* 0x000fce00078e00ff */
[----:B01234-:R-:W-:Y:S05]  /*35e0*/  WARPSYNC.COLLECTIVE R64, `(.L_x_4579) ;  /* 0x0000000040087348 */ /* 0x01ffea0003c00000 */
[----:B------:R0:W0:Y:S02]  /*35f0*/  SHFL.IDX P5, R63, R65, R27, R63 ;  /* 0x0000001b413f7389 */ /* 0x00002400000a003f */
[----:B01234-:R-:W-:Y:S05]  /*3600*/  ENDCOLLECTIVE ;  /* 0x000000000000791b */ /* 0x01ffea0003800000 */
.L_x_4579:
[----:B------:R-:W-:Y:S05]  /*3610*/  BSYNC B1 ;  /* 0x0000000000017941 */ /* 0x000fea0003800000 */
.L_x_4578:
[----:B------:R-:W-:Y:S05]  /*3620*/  BRA `(.L_x_4580) ;  /* 0xffffffec006c7947 */ /* 0x000fea000383ffff */
.L_x_4533:
[----:B------:R-:W-:Y:S01]  /*3630*/  HFMA2 R63, -RZ, RZ, 0, 1.847743988037109375e-06 ;  /* 0x0000001fff3f7431 */ /* 0x000fe200000001ff */
[----:B------:R-:W-:Y:S01]  /*3640*/  BSSY B1, `(.L_x_4581) ;  /* 0x0000006000017945 */ /* 0x000fe20003800000 */
[----:B------:R-:W-:Y:S02]  /*3650*/  IMAD.MOV.U32 R27, RZ, RZ, R13 ;  /* 0x000000ffff1b7224 */ /* 0x000fe400078e000d */
[----:B------:R-:W-:-:S07]  /*3660*/  IMAD.MOV.U32 R64, RZ, RZ, -0x1 ;  /* 0xffffffffff407424 */ /* 0x000fce00078e00ff */
[----:B01234-:R-:W-:Y:S05]  /*3670*/  WARPSYNC.COLLECTIVE R64, `(.L_x_4582) ;  /* 0x0000000040087348 */ /* 0x01ffea0003c00000 */
[----:B------:R0:W0:Y:S02]  /*3680*/  SHFL.IDX P5, R63, R65, R27, R63 ;  /* 0x0000001b413f7389 */ /* 0x00002400000a003f */
[----:B01234-:R-:W-:Y:S05]  /*3690*/  ENDCOLLECTIVE ;  /* 0x000000000000791b */ /* 0x01ffea0003800000 */
.L_x_4582:
[----:B------:R-:W-:Y:S05]  /*36a0*/  BSYNC B1 ;  /* 0x0000000000017941 */ /* 0x000fea0003800000 */
.L_x_4581:
[----:B------:R-:W-:Y:S05]  /*36b0*/  BRA `(.L_x_4583) ;  /* 0xffffffec00607947 */ /* 0x000fea000383ffff */
.L_x_4535:
[----:B------:R-:W-:Y:S01]  /*36c0*/  BSSY B1, `(.L_x_4584) ;  /* 0x0000007000017945 */ /* 0x000fe20003800000 */
[----:B------:R-:W-:Y:S01]  /*36d0*/  IMAD.MOV.U32 R27, RZ, RZ, R14 ;  /* 0x000000ffff1b7224 */ /* 0x000fe200078e000e */
[----:B------:R-:W-:Y:S01]  /*36e0*/  MOV R63, 0x1f ;  /* 0x0000001f003f7802 */ /* 0x000fe20000000f00 */
[----:B------:R-:W-:-:S07]  /*36f0*/  IMAD.MOV.U32 R64, RZ, RZ, -0x1 ;  /* 0xffffffffff407424 */ /* 0x000fce00078e00ff */
[----:B01234-:R-:W-:Y:S05]  /*3700*/  WARPSYNC.COLLECTIVE R64, `(.L_x_4585) ;  /* 0x0000000040087348 */ /* 0x01ffea0003c00000 */
[----:B------:R0:W0:Y:S02]  /*3710*/  SHFL.IDX P5, R63, R65, R27, R63 ;  /* 0x0000001b413f7389 */ /* 0x00002400000a003f */
[----:B01234-:R-:W-:Y:S05]  /*3720*/  ENDCOLLECTIVE ;  /* 0x000000000000791b */ /* 0x01ffea0003800000 */
.L_x_4585:
[----:B------:R-:W-:Y:S05]  /*3730*/  BSYNC B1 ;  /* 0x0000000000017941 */ /* 0x000fea0003800000 */
.L_x_4584:
[----:B------:R-:W-:Y:S05]  /*3740*/  BRA `(.L_x_4586) ;  /* 0xffffffec00547947 */ /* 0x000fea000383ffff */
.L_x_4537:
[----:B------:R-:W-:Y:S01]  /*3750*/  HFMA2 R63, -RZ, RZ, 0, 1.847743988037109375e-06 ;  /* 0x0000001fff3f7431 */ /* 0x000fe200000001ff */
[----:B------:R-:W-:Y:S01]  /*3760*/  BSSY B1, `(.L_x_4587) ;  /* 0x0000006000017945 */ /* 0x000fe20003800000 */
[----:B------:R-:W-:Y:S02]  /*3770*/  IMAD.MOV.U32 R27, RZ, RZ, R15 ;  /* 0x000000ffff1b7224 */ /* 0x000fe400078e000f */
[----:B------:R-:W-:-:S07]  /*3780*/  IMAD.MOV.U32 R64, RZ, RZ, -0x1 ;  /* 0xffffffffff407424 */ /* 0x000fce00078e00ff */
[----:B01234-:R-:W-:Y:S05]  /*3790*/  WARPSYNC.COLLECTIVE R64, `(.L_x_4588) ;  /* 0x0000000040087348 */ /* 0x01ffea0003c00000 */
[----:B------:R0:W0:Y:S02]  /*37a0*/  SHFL.IDX P5, R63, R65, R27, R63 ;  /* 0x0000001b413f7389 */ /* 0x00002400000a003f */
[----:B01234-:R-:W-:Y:S05]  /*37b0*/  ENDCOLLECTIVE ;  /* 0x000000000000791b */ /* 0x01ffea0003800000 */
.L_x_4588:
[----:B------:R-:W-:Y:S05]  /*37c0*/  BSYNC B1 ;  /* 0x0000000000017941 */ /* 0x000fea0003800000 */
.L_x_4587:
[----:B------:R-:W-:Y:S05]  /*37d0*/  BRA `(.L_x_4589) ;  /* 0xffffffec00487947 */ /* 0x000fea000383ffff */
.L_x_4539:
[----:B------:R-:W-:Y:S01]  /*37e0*/  BSSY B1, `(.L_x_4590) ;  /* 0x0000007000017945 */ /* 0x000fe20003800000 */
[----:B------:R-:W-:Y:S01]  /*37f0*/  IMAD.MOV.U32 R27, RZ, RZ, R16 ;  /* 0x000000ffff1b7224 */ /* 0x000fe200078e0010 */
[----:B------:R-:W-:Y:S01]  /*3800*/  MOV R63, 0x1f ;  /* 0x0000001f003f7802 */ /* 0x000fe20000000f00 */
[----:B------:R-:W-:-:S07]  /*3810*/  IMAD.MOV.U32 R64, RZ, RZ, -0x1 ;  /* 0xffffffffff407424 */ /* 0x000fce00078e00ff */
[----:B01234-:R-:W-:Y:S05]  /*3820*/  WARPSYNC.COLLECTIVE R64, `(.L_x_4591) ;  /* 0x0000000040087348 */ /* 0x01ffea0003c00000 */
[----:B------:R0:W0:Y:S02]  /*3830*/  SHFL.IDX P5, R63, R65, R27, R63 ;  /* 0x0000001b413f7389 */ /* 0x00002400000a003f */
[----:B01234-:R-:W-:Y:S05]  /*3840*/  ENDCOLLECTIVE ;  /* 0x000000000000791b */ /* 0x01ffea0003800000 */
.L_x_4591:
[----:B------:R-:W-:Y:S05]  /*3850*/  BSYNC B1 ;  /* 0x0000000000017941 */ /* 0x000fea0003800000 */
.L_x_4590:
[----:B------:R-:W-:Y:S05]  /*3860*/  BRA `(.L_x_4592) ;  /* 0xffffffec003c7947 */ /* 0x000fea000383ffff */
.L_x_4541:
[----:B------:R-:W-:Y:S01]  /*3870*/  HFMA2 R63, -RZ, RZ, 0, 1.847743988037109375e-06 ;  /* 0x0000001fff3f7431 */ /* 0x000fe200000001ff */
[----:B------:R-:W-:Y:S01]  /*3880*/  BSSY B1, `(.L_x_4593) ;  /* 0x0000006000017945 */ /* 0x000fe20003800000 */
[----:B------:R-:W-:Y:S02]  /*3890*/  IMAD.MOV.U32 R27, RZ, RZ, R17 ;  /* 0x000000ffff1b7224 */ /* 0x000fe400078e0011 */
[----:B------:R-:W-:-:S07]  /*38a0*/  IMAD.MOV.U32 R64, RZ, RZ, -0x1 ;  /* 0xffffffffff407424 */ /* 0x000fce00078e00ff */
[----:B01234-:R-:W-:Y:S05]  /*38b0*/  WARPSYNC.COLLECTIVE R64, `(.L_x_4594) ;  /* 0x0000000040087348 */ /* 0x01ffea0003c00000 */
[----:B------:R0:W0:Y:S02]  /*38c0*/  SHFL.IDX P5, R63, R65, R27, R63 ;  /* 0x0000001b413f7389 */ /* 0x00002400000a003f */
[----:B01234-:R-:W-:Y:S05]  /*38d0*/  ENDCOLLECTIVE ;  /* 0x000000000000791b */ /* 0x01ffea0003800000 */
.L_x_4594:
[----:B------:R-:W-:Y:S05]  /*38e0*/  BSYNC B1 ;  /* 0x0000000000017941 */ /* 0x000fea0003800000 */
.L_x_4593:
[----:B------:R-:W-:Y:S05]  /*38f0*/  BRA `(.L_x_4595) ;  /* 0xffffffec00307947 */ /* 0x000fea000383ffff */
.L_x_4543:
[----:B------:R-:W-:Y:S01]  /*3900*/  BSSY B1, `(.L_x_4596) ;  /* 0x0000007000017945 */ /* 0x000fe20003800000 */
[----:B------:R-:W-:Y:S01]  /*3910*/  IMAD.MOV.U32 R27, RZ, RZ, R18 ;  /* 0x000000ffff1b7224 */ /* 0x000fe200078e0012 */
[----:B------:R-:W-:Y:S01]  /*3920*/  MOV R63, 0x1f ;  /* 0x0000001f003f7802 */ /* 0x000fe20000000f00 */
[----:B------:R-:W-:-:S07]  /*3930*/  IMAD.MOV.U32 R64, RZ, RZ, -0x1 ;  /* 0xffffffffff407424 */ /* 0x000fce00078e00ff */
[----:B01234-:R-:W-:Y:S05]  /*3940*/  WARPSYNC.COLLECTIVE R64, `(.L_x_4597) ;  /* 0x0000000040087348 */ /* 0x01ffea0003c00000 */
[----:B------:R0:W0:Y:S02]  /*3950*/  SHFL.IDX P5, R63, R65, R27, R63 ;  /* 0x0000001b413f7389 */ /* 0x00002400000a003f */
[----:B01234-:R-:W-:Y:S05]  /*3960*/  ENDCOLLECTIVE ;  /* 0x000000000000791b */ /* 0x01ffea0003800000 */
.L_x_4597:
[----:B------:R-:W-:Y:S05]  /*3970*/  BSYNC B1 ;  /* 0x0000000000017941 */ /* 0x000fea0003800000 */
.L_x_4596:
[----:B------:R-:W-:Y:S05]  /*3980*/  BRA `(.L_x_4598) ;  /* 0xffffffec00247947 */ /* 0x000fea000383ffff */
.L_x_4545:
[----:B------:R-:W-:Y:S01]  /*3990*/  HFMA2 R63, -RZ, RZ, 0, 1.847743988037109375e-06 ;  /* 0x0000001fff3f7431 */ /* 0x000fe200000001ff */
[----:B------:R-:W-:Y:S01]  /*39a0*/  BSSY B1, `(.L_x_4599) ;  /* 0x0000006000017945 */ /* 0x000fe20003800000 */
[----:B------:R-:W-:Y:S02]  /*39b0*/  IMAD.MOV.U32 R27, RZ, RZ, R45 ;  /* 0x000000ffff1b7224 */ /* 0x000fe400078e002d */
[----:B------:R-:W-:-:S07]  /*39c0*/  IMAD.MOV.U32 R64, RZ, RZ, -0x1 ;  /* 0xffffffffff407424 */ /* 0x000fce00078e00ff */
[----:B01234-:R-:W-:Y:S05]  /*39d0*/  WARPSYNC.COLLECTIVE R64, `(.L_x_4600) ;  /* 0x0000000040087348 */ /* 0x01ffea0003c00000 */
[----:B------:R0:W0:Y:S02]  /*39e0*/  SHFL.IDX P5, R63, R65, R27, R63 ;  /* 0x0000001b413f7389 */ /* 0x00002400000a003f */
[----:B01234-:R-:W-:Y:S05]  /*39f0*/  ENDCOLLECTIVE ;  /* 0x000000000000791b */ /* 0x01ffea0003800000 */
.L_x_4600:
[----:B------:R-:W-:Y:S05]  /*3a00*/  BSYNC B1 ;  /* 0x0000000000017941 */ /* 0x000fea0003800000 */
.L_x_4599:
[----:B------:R-:W-:Y:S05]  /*3a10*/  BRA `(.L_x_4601) ;  /* 0xffffffec00187947 */ /* 0x000fea000383ffff */
        .weak           $__internal_139_$__cuda_sm20_div_s16
        .type           $__internal_139_$__cuda_sm20_div_s16,@function
        .size           $__internal_139_$__cuda_sm20_div_s16,($__internal_140_$__cuda_sm20_div_u16 - $__internal_139_$__cuda_sm20_div_s16)
$__internal_139_$__cuda_sm20_div_s16:
        /* <DEDUP_REMOVED lines=24> */
[----:B------:R-:W-:Y:S05]  /*3ba0*/  RET.REL.NODEC R20 `(_Z9cuda_gemmIiLi128ELi4ELi1ELi512ELi32ELi32ELi64ELi1ELi0EEviiiPT_S1_S1_iii) ;  /* 0xffffffc414147950 */ /* 0x000fea0003c3ffff */
        .weak           $__internal_140_$__cuda_sm20_div_u16
        .type           $__internal_140_$__cuda_sm20_div_u16,@function
        .size           $__internal_140_$__cuda_sm20_div_u16,(.L_x_38643 - $__internal_140_$__cuda_sm20_div_u16)
$__internal_140_$__cuda_sm20_div_u16:
        /* <DEDUP_REMOVED lines=19> */
[----:B------:R-:W-:Y:S06]  /*3ce0*/  RET.REL.NODEC R6 `(_Z9cuda_gemmIiLi128ELi4ELi1ELi512ELi32ELi32ELi64ELi1ELi0EEviiiPT_S1_S1_iii) ;  /* 0xffffffc006c47950 */ /* 0x000fec0003c3ffff */
.L_x_4602:
        /* <DEDUP_REMOVED lines=9> */
.L_x_38643:


//--------------------- .text._Z9cuda_gemmIiLi128ELi4ELi1ELi512ELi32ELi32ELi64ELi0ELi1EEviiiPT_S1_S1_iii --------------------------
	.section	.text._Z9cuda_gemmIiLi128ELi4ELi1ELi512ELi32ELi32ELi64ELi0ELi1EEviiiPT_S1_S1_iii,"ax",@progbits
	.align	128
        .global         _Z9cuda_gemmIiLi128ELi4ELi1ELi512ELi32ELi32ELi64ELi0ELi1EEviiiPT_S1_S1_iii
        .type           _Z9cuda_gemmIiLi128ELi4ELi1ELi512ELi32ELi32ELi64ELi0ELi1EEviiiPT_S1_S1_iii,@function
        .size           _Z9cuda_gemmIiLi128ELi4ELi1ELi512ELi32ELi32ELi64ELi0ELi1EEviiiPT_S1_S1_iii,(.L_x_38644 - _Z9cuda_gemmIiLi128ELi4ELi1ELi512ELi32ELi32ELi64ELi0ELi1EEviiiPT_S1_S1_iii)
        .other          _Z9cuda_gemmIiLi128ELi4ELi1ELi512ELi32ELi32ELi64ELi0ELi1EEviiiPT_S1_S1_iii,@"STO_CUDA_ENTRY STV_DEFAULT"
_Z9cuda_gemmIiLi128ELi4ELi1ELi512ELi32ELi32ELi64ELi0ELi1EEviiiPT_S1_S1_iii:
.text._Z9cuda_gemmIiLi128ELi4ELi1ELi512ELi32ELi32ELi64ELi0ELi1EEviiiPT_S1_S1_iii:
        /* <DEDUP_REMOVED lines=15> */
[----:B--2---:R-:W-:-:S02]  /*00f0*/  SHF.L.U32 R8, R3, 0x2, RZ ;  /* 0x0000000203087819 */ /* 0x004fc400000006ff */
        /* <DEDUP_REMOVED lines=11> */
[----:B------:R-:W-:Y:S01]  /*01b0*/  IMAD R56, R56, 0x84, R55 ;  /* 0x0000008438387824 */ /* 0x000fe200078e0237 */
[----:B------:R-:W-:Y:S01]  /*01c0*/  IADD3 R55, PT, PT, R55, R4, RZ ;  /* 0x0000000437377210 */ /* 0x000fe20007ffe0ff */
[----:B-1----:R-:W-:Y:S01]  /*01d0*/  VIADD R4, R2, UR9 ;  /* 0x0000000902047c36 */ /* 0x002fe20008000000 */
[----:B------:R-:W-:-:S04]  /*01e0*/  LOP3.LUT R15, R12, 0x10, RZ, 0xc0, !PT ;  /* 0x000000100c0f7812 */ /* 0x000fc800078ec0ff */
[----:B------:R-:W-:Y:S01]  /*01f0*/  LOP3.LUT R4, R4, 0x1ff, RZ, 0x3c, !PT ;  /* 0x000001ff04047812 */ /* 0x000fe200078e3cff */
[----:B------:R-:W-:-:S03]  /*0200*/  IMAD R37, R58, 0x20, R15 ;  /* 0x000000203a257824 */ /* 0x000fc600078e020f */
[----:B------:R-:W-:-:S07]  /*0210*/  LOP3.LUT R4, R4, 0xffff, RZ, 0xc0, !PT ;  /* 0x0000ffff04047812 */ /* 0x000fce00078ec0ff */
[----:B------:R-:W-:Y:S05]  /*0220*/  CALL.REL.NOINC `($__internal_141_$__cuda_sm20_div_u16) ;  /* 0x0000001c00a87944 */ /* 0x000fea0003c00000 */
[----:B------:R-:W0:Y:S01]  /*0230*/  I2F.U32.RP R11, R8 ;  /* 0x00000008000b7306 */ /* 0x000e220000209000 */
[----:B------:R-:W-:Y:S01]  /*0240*/  IADD3 R7, PT, PT, R7, R8, RZ ;  /* 0x0000000807077210 */ /* 0x000fe20007ffe0ff */
[----:B------:R-:W-:Y:S01]  /*0250*/  IMAD.MOV R17, RZ, RZ, -R8 ;  /* 0x000000ffff117224 */ /* 0x000fe200078e0a08 */
[----:B------:R-:W-:Y:S01]  /*0260*/  ISETP.NE.U32.AND P2, PT, R8, RZ, PT ;  /* 0x000000ff0800720c */ /* 0x000fe20003f45070 */
[----:B------:R-:W1:Y:S01]  /*0270*/  LDCU UR6, c[0x0][0x388] ;  /* 0x00007100ff0677ac */ /* 0x000e620008000800 */
[----:B------:R-:W-:Y:S01]  /*0280*/  ISETP.GE.U32.AND P0, PT, R7, 0x200, PT ;  /* 0x000002000700780c */ /* 0x000fe20003f06070 */
[----:B------:R-:W-:Y:S01]  /*0290*/  VIADD R38, R9, 0x880 ;  /* 0x0000088009267836 */ /* 0x000fe20000000000 */
[----:B------:R-:W-:Y:S01]  /*02a0*/  VIMNMX.U32 R10, PT, PT, R7, 0x200, !PT ;  /* 0x00000200070a7848 */ /* 0x000fe20007fe0000 */
[C---:B------:R-:W-:Y:S01]  /*02b0*/  VIADD R16, R6.reuse, 0xa ;  /* 0x0000000a06107836 */ /* 0x040fe20000000000 */
[----:B------:R-:W-:Y:S01]  /*02c0*/  SEL R54, RZ, 0x1, P0 ;  /* 0x00000001ff367807 */ /* 0x000fe20000000000 */
[C---:B------:R-:W-:Y:S01]  /*02d0*/  VIADD R21, R6.reuse, 0xd ;  /* 0x0000000d06157836 */ /* 0x040fe20000000000 */
[C---:B------:R-:W-:Y:S01]  /*02e0*/  IADD3 R9, PT, PT, R6.reuse, 0x5, RZ ;  /* 0x0000000506097810 */ /* 0x040fe20007ffe0ff */
[----:B------:R-:W-:Y:S01]  /*02f0*/  VIADD R18, R6, 0xb ;  /* 0x0000000b06127836 */ /* 0x000fe20000000000 */
[----:B------:R-:W-:Y:S01]  /*0300*/  IADD3 R7, PT, PT, R10, -R7, -R54 ;  /* 0x800000070a077210 */ /* 0x000fe20007ffe836 */
[C---:B------:R-:W-:Y:S01]  /*0310*/  VIADD R10, R6.reuse, 0x6 ;  /* 0x00000006060a7836 */ /* 0x040fe20000000000 */
[----:B0-----:R-:W0:Y:S01]  /*0320*/  MUFU.RCP R11, R11 ;  /* 0x0000000b000b7308 */ /* 0x001e220000001000 */
[C---:B------:R-:W-:Y:S01]  /*0330*/  IADD3 R19, PT, PT, R6.reuse, 0xc, RZ ;  /* 0x0000000c06137810 */ /* 0x040fe20007ffe0ff */
[----:B------:R-:W-:Y:S01]  /*0340*/  VIADD R23, R6, 0xe ;  /* 0x0000000e06177836 */ /* 0x000fe20000000000 */
[----:B------:R-:W-:Y:S01]  /*0350*/  LOP3.LUT R53, R37, 0xf, R6, 0xf8, !PT ;  /* 0x0000000f25357812 */ /* 0x000fe200078ef806 */
[----:B------:R-:W2:Y:S01]  /*0360*/  LDCU.64 UR10, c[0x0][0x358] ;  /* 0x00006b00ff0a77ac */ /* 0x000ea20008000a00 */
[----:B------:R-:W-:-:S02]  /*0370*/  LOP3.LUT R9, R9, 0xf, RZ, 0xc0, !PT ;  /* 0x0000000f09097812 */ /* 0x000fc400078ec0ff */
        /* <DEDUP_REMOVED lines=8> */
[----:B0-----:R-:W-:Y:S01]  /*0400*/  VIADD R4, R11, 0xffffffe ;  /* 0x0ffffffe0b047836 */ /* 0x001fe20000000000 */
[----:B------:R-:W-:Y:S01]  /*0410*/  LOP3.LUT R24, R23, 0xf, RZ, 0xc0, !PT ;  /* 0x0000000f17187812 */ /* 0x000fe200078ec0ff */
[----:B------:R-:W-:Y:S01]  /*0420*/  VIADD R11, R6, 0x7 ;  /* 0x00000007060b7836 */ /* 0x000fe20000000000 */
[C---:B------:R-:W-:Y:S01]  /*0430*/  LOP3.LUT R45, R37.reuse, 0x8, R58, 0xf6, !PT ;  /* 0x00000008252d7812 */ /* 0x040fe200078ef63a */
[----:B------:R0:W1:Y:S01]  /*0440*/  F2I.FTZ.U32.TRUNC.NTZ R5, R4 ;  /* 0x0000000400057305 */ /* 0x000062000021f000 */
[----:B------:R-:W-:-:S02]  /*0450*/  LOP3.LUT R23, R37, R9, RZ, 0xfc, !PT ;  /* 0x0000000925177212 */ /* 0x000fc400078efcff */
[----:B------:R-:W-:Y:S02]  /*0460*/  LOP3.LUT R11, R11, 0xf, RZ, 0xc0, !PT ;  /* 0x0000000f0b0b7812 */ /* 0x000fe400078ec0ff */
[C---:B------:R-:W-:Y:S02]  /*0470*/  LOP3.LUT R47, R37.reuse, R10, RZ, 0xfc, !PT ;  /* 0x0000000a252f7212 */ /* 0x040fe400078efcff */
[C---:B------:R-:W-:Y:S01]  /*0480*/  LOP3.LUT R43, R37.reuse, R16, RZ, 0xfc, !PT ;  /* 0x00000010252b7212 */ /* 0x040fe200078efcff */
[----:B0-----:R-:W-:Y:S01]  /*0490*/  IMAD.MOV.U32 R4, RZ, RZ, RZ ;  /* 0x000000ffff047224 */ /* 0x001fe200078e00ff */
[C---:B------:R-:W-:Y:S02]  /*04a0*/  LOP3.LUT R41, R37.reuse, R20, RZ, 0xfc, !PT ;  /* 0x0000001425297212 */ /* 0x040fe400078efcff */
[C---:B------:R-:W-:Y:S02]  /*04b0*/  LOP3.LUT R31, R37.reuse, R22, RZ, 0xfc, !PT ;  /* 0x00000016251f7212 */ /* 0x040fe400078efcff */
[----:B------:R-:W-:Y:S01]  /*04c0*/  LOP3.LUT R25, R37, R11, RZ, 0xfc, !PT ;  /* 0x0000000b25197212 */ /* 0x000fe200078efcff */
[----:B-1----:R-:W-:Y:S01]  /*04d0*/  IMAD R17, R17, R5, RZ ;  /* 0x0000000511117224 */ /* 0x002fe200078e02ff */
[----:B------:R-:W-:-:S02]  /*04e0*/  LOP3.LUT R29, R37, R18, RZ, 0xfc, !PT ;  /* 0x00000012251d7212 */ /* 0x000fc400078efcff */
[----:B------:R-:W-:Y:S01]  /*04f0*/  LOP3.LUT R39, R37, R24, RZ, 0xfc, !PT ;  /* 0x0000001825277212 */ /* 0x000fe200078efcff */
[----:B------:R-:W-:Y:S01]  /*0500*/  IMAD.HI.U32 R14, R5, R17, R4 ;  /* 0x00000011050e7227 */ /* 0x000fe200078e0004 */
[--C-:B------:R-:W-:Y:S01]  /*0510*/  LOP3.LUT R32, R9, 0x10, R12.reuse, 0xf8, !PT ;  /* 0x0000001009207812 */ /* 0x100fe200078ef80c */
[----:B------:R-:W0:Y:S01]  /*0520*/  S2R R5, SR_CgaCtaId ;  /* 0x0000000000057919 */ /* 0x000e220000008800 */
[----:B------:R-:W-:Y:S02]  /*0530*/  LOP3.LUT R9, R20, 0x10, R12, 0xf8, !PT ;  /* 0x0000001014097812 */ /* 0x000fe400078ef80c */
[----:B------:R-:W-:Y:S01]  /*0540*/  LOP3.LUT R13, R13, 0x3, RZ, 0xc0, !PT ;  /* 0x000000030d0d7812 */ /* 0x000fe200078ec0ff */
[----:B------:R-:W-:Y:S01]  /*0550*/  IMAD.HI.U32 R17, R14, R7, RZ ;  /* 0x000000070e117227 */ /* 0x000fe200078e00ff */
[----:B------:R-:W-:-:S03]  /*0560*/  IADD3 R14, PT, PT, R6, 0x9, RZ ;  /* 0x00000009060e7810 */ /* 0x000fc60007ffe0ff */
[----:B------:R-:W-:Y:S01]  /*0570*/  IMAD.MOV R4, RZ, RZ, -R17 ;  /* 0x000000ffff047224 */ /* 0x000fe200078e0a11 */
[----:B------:R-:W-:-:S03]  /*0580*/  LOP3.LUT R14, R14, 0xf, RZ, 0xc0, !PT ;  /* 0x0000000f0e0e7812 */ /* 0x000fc600078ec0ff */
[----:B------:R-:W-:Y:S01]  /*0590*/  IMAD R7, R8, R4, R7 ;  /* 0x0000000408077224 */ /* 0x000fe200078e0207 */
[----:B------:R-:W-:Y:S01]  /*05a0*/  LOP3.LUT R27, R37, R14, RZ, 0xfc, !PT ;  /* 0x0000000e251b7212 */ /* 0x000fe200078efcff */
[----:B------:R-:W-:-:S03]  /*05b0*/  VIADD R4, R6, 0x1 ;  /* 0x0000000106047836 */ /* 0x000fc60000000000 */
[----:B------:R-:W-:Y:S02]  /*05c0*/  ISETP.GE.U32.AND P0, PT, R7, R8, PT ;  /* 0x000000080700720c */ /* 0x000fe40003f06070 */
[----:B------:R-:W-:-:S04]  /*05d0*/  LOP3.LUT R4, R4, 0xf, RZ, 0xc0, !PT ;  /* 0x0000000f04047812 */ /* 0x000fc800078ec0ff */
[----:B------:R-:W-:Y:S02]  /*05e0*/  LOP3.LUT R19, R37, R4, RZ, 0xfc, !PT ;  /* 0x0000000425137212 */ /* 0x000fe400078efcff */
[--C-:B------:R-:W-:Y:S02]  /*05f0*/  LOP3.LUT R36, R4, 0x10, R12.reuse, 0xf8, !PT ;  /* 0x0000001004247812 */ /* 0x100fe400078ef80c */
[--C-:B------:R-:W-:Y:S02]  /*0600*/  LOP3.LUT R4, R10, 0x10, R12.reuse, 0xf8, !PT ;  /* 0x000000100a047812 */ /* 0x100fe400078ef80c */
[----:B------:R-:W-:Y:S01]  /*0610*/  LOP3.LUT R10, R22, 0x10, R12, 0xf8, !PT ;  /* 0x00000010160a7812 */ /* 0x000fe200078ef80c */
[----:B------:R-:W-:Y:S01]  /*0620*/  @P0 IMAD.IADD R7, R7, 0x1, -R8 ;  /* 0x0000000107070824 */ /* 0x000fe200078e0a08 */
[----:B------:R-:W-:Y:S02]  /*0630*/  @P0 IADD3 R17, PT, PT, R17, 0x1, RZ ;  /* 0x0000000111110810 */ /* 0x000fe40007ffe0ff */
[----:B0-----:R-:W-:-:S02]  /*0640*/  LEA R38, R5, R38, 0x18 ;  /* 0x0000002605267211 */ /* 0x001fc400078ec0ff */
[----:B------:R-:W-:Y:S01]  /*0650*/  ISETP.GE.U32.AND P1, PT, R7, R8, PT ;  /* 0x000000080700720c */ /* 0x000fe20003f26070 */
[C---:B------:R-:W-:Y:S01]  /*0660*/  VIADD R7, R6.reuse, 0x3 ;  /* 0x0000000306077836 */ /* 0x040fe20000000000 */
[C---:B------:R-:W-:Y:S01]  /*0670*/  IADD3 R5, PT, PT, R6.reuse, 0x2, RZ ;  /* 0x0000000206057810 */ /* 0x040fe20007ffe0ff */
[--C-:B------:R-:W-:Y:S01]  /*0680*/  IMAD R53, R53, 0x4, R38.reuse ;  /* 0x0000000435357824 */ /* 0x100fe200078e0226 */
[----:B------:R-:W-:Y:S01]  /*0690*/  LEA R52, R19, R38, 0x2 ;  /* 0x0000002613347211 */ /* 0x000fe200078e10ff */
[--C-:B------:R-:W-:Y:S01]  /*06a0*/  IMAD R45, R45, 0x4, R38.reuse ;  /* 0x000000042d2d7824 */ /* 0x100fe200078e0226 */
[----:B------:R-:W-:Y:S01]  /*06b0*/  LOP3.LUT R5, R5, 0xf, RZ, 0xc0, !PT ;  /* 0x0000000f05057812 */ /* 0x000fe200078ec0ff */
[--C-:B------:R-:W-:Y:S01]  /*06c0*/  IMAD R48, R23, 0x4, R38.reuse ;  /* 0x0000000417307824 */ /* 0x100fe200078e0226 */
[----:B------:R-:W-:Y:S01]  /*06d0*/  LOP3.LUT R7, R7, 0xf, RZ, 0xc0, !PT ;  /* 0x0000000f07077812 */ /* 0x000fe200078ec0ff */
[--C-:B------:R-:W-:Y:S01]  /*06e0*/  IMAD R47, R47, 0x4, R38.reuse ;  /* 0x000000042f2f7824 */ /* 0x100fe200078e0226 */
[----:B------:R-:W-:Y:S01]  /*06f0*/  LOP3.LUT R51, R37, R5, RZ, 0xfc, !PT ;  /* 0x0000000525337212 */ /* 0x000fe200078efcff */
[--C-:B------:R-:W-:Y:S01]  /*0700*/  IMAD R44, R27, 0x4, R38.reuse ;  /* 0x000000041b2c7824 */ /* 0x100fe200078e0226 */
[----:B------:R-:W-:Y:S01]  /*0710*/  LOP3.LUT R21, R37, R7, RZ, 0xfc, !PT ;  /* 0x0000000725157212 */ /* 0x000fe200078efcff */
[----:B------:R-:W-:Y:S01]  /*0720*/  @P1 VIADD R17, R17, 0x1 ;  /* 0x0000000111111836 */ /* 0x000fe20000000000 */
[----:B------:R-:W-:Y:S01]  /*0730*/  @!P2 LOP3.LUT R17, RZ, R8, RZ, 0x33, !PT ;  /* 0x00000008ff11a212 */ /* 0x000fe200078e33ff */
[C---:B------:R-:W-:Y:S01]  /*0740*/  VIADD R8, R6.reuse, 0x4 ;  /* 0x0000000406087836 */ /* 0x040fe20000000000 */
[----:B------:R-:W-:Y:S01]  /*0750*/  IADD3 R6, PT, PT, R6, -0x1, RZ ;  /* 0xffffffff06067810 */ /* 0x000fe20007ffe0ff */
[----:B------:R-:W-:Y:S01]  /*0760*/  IMAD R51, R51, 0x4, R38 ;  /* 0x0000000433337824 */ /* 0x000fe200078e0226 */
[----:B------:R-:W-:Y:S01]  /*0770*/  LOP3.LUT R35, R5, 0x10, R12, 0xf8, !PT ;  /* 0x0000001005237812 */ /* 0x000fe200078ef80c */
[--C-:B------:R-:W-:Y:S01]  /*0780*/  IMAD R50, R21, 0x4, R38.reuse ;  /* 0x0000000415327824 */ /* 0x100fe200078e0226 */
[----:B------:R-:W-:Y:S01]  /*0790*/  LOP3.LUT R8, R8, 0xf, RZ, 0xc0, !PT ;  /* 0x0000000f08087812 */ /* 0x000fe200078ec0ff */
[--C-:B------:R-:W-:Y:S01]  /*07a0*/  IMAD R43, R43, 0x4, R38.reuse ;  /* 0x000000042b2b7824 */ /* 0x100fe200078e0226 */
[----:B------:R-:W-:Y:S01]  /*07b0*/  LOP3.LUT R26, R6, 0xf, RZ, 0xc0, !PT ;  /* 0x0000000f061a7812 */ /* 0x000fe200078ec0ff */
[--C-:B------:R-:W-:Y:S01]  /*07c0*/  IMAD R41, R41, 0x4, R38.reuse ;  /* 0x0000000429297824 */ /* 0x100fe200078e0226 */
[----:B------:R-:W-:Y:S01]  /*07d0*/  LOP3.LUT R49, R37, R8, RZ, 0xfc, !PT ;  /* 0x0000000825317212 */ /* 0x000fe200078efcff */
[----:B------:R-:W-:Y:S01]  /*07e0*/  IMAD R40, R31, 0x4, R38 ;  /* 0x000000041f287824 */ /* 0x000fe200078e0226 */
[----:B------:R-:W-:Y:S01]  /*07f0*/  LOP3.LUT R61, R37, R26, RZ, 0xfc, !PT ;  /* 0x0000001a253d7212 */ /* 0x000fe200078efcff */
[----:B------:R-:W-:Y:S01]  /*0800*/  IMAD.IADD R54, R54, 0x1, R17 ;  /* 0x0000000136367824 */ /* 0x000fe200078e0211 */
[--C-:B------:R-:W-:Y:S01]  /*0810*/  LOP3.LUT R34, R7, 0x10, R12.reuse, 0xf8, !PT ;  /* 0x0000001007227812 */ /* 0x100fe200078ef80c */
[----:B------:R-:W-:Y:S01]  /*0820*/  IMAD R37, R58, -0x1f, R37 ;  /* 0xffffffe13a257824 */ /* 0x000fe200078e0225 */
        /* <DEDUP_REMOVED lines=12> */
[----:B--2---:R-:W-:-:S07]  /*08f0*/  LOP3.LUT R14, R15, 0x8, R58, 0xf6, !PT ;  /* 0x000000080f0e7812 */ /* 0x004fce00078ef63a */
.L_x_4621:
[----:B------:R-:W0:Y:S01]  /*0900*/  S2R R61, SR_CgaCtaId ;  /* 0x00000000003d7919 */ /* 0x000e220000008800 */
[----:B------:R-:W-:Y:S01]  /*0910*/  ISETP.NE.AND P0, PT, R13, 0x2, PT ;  /* 0x000000020d00780c */ /* 0x000fe20003f05270 */
[----:B------:R-:W-:Y:S01]  /*0920*/  USHF.L.U32 UR12, UR9, 0x2, URZ ;  /* 0x00000002090c7899 */ /* 0x000fe200080006ff */
[----:B------:R-:W-:Y:S01]  /*0930*/  MOV R24, 0x400 ;  /* 0x0000040000187802 */ /* 0x000fe20000000f00 */
[----:B------:R-:W-:Y:S01]  /*0940*/  BSSY.RECONVERGENT B0, `(.L_x_4603) ;  /* 0x0000016000007945 */ /* 0x000fe20003800200 */
[----:B------:R-:W-:Y:S02]  /*0950*/  IMAD.SHL.U32 R62, R2, 0x4, RZ ;  /* 0x00000004023e7824 */ /* 0x000fe400078e00ff */
[----:B------:R-:W-:-:S04]  /*0960*/  IADD3 R16, PT, PT, R24, 0x1080, RZ ;  /* 0x0000108018107810 */ /* 0x000fc80007ffe0ff */
[----:B0-----:R-:W-:Y:S01]  /*0970*/  LEA R15, R61, R16, 0x18 ;  /* 0x000000103d0f7211 */ /* 0x001fe200078ec0ff */
[----:B------:R-:W-:Y:S02]  /*0980*/  IMAD.MOV.U32 R16, RZ, RZ, R2 ;  /* 0x000000ffff107224 */ /* 0x000fe400078e0002 */
        /* <DEDUP_REMOVED lines=17> */
.L_x_4604:
[----:B------:R-:W-:Y:S05]  /*0aa0*/  BSYNC.RECONVERGENT B0 ;  /* 0x0000000000007941 */ /* 0x000fea0003800200 */
.L_x_4603:
[----:B------:R-:W-:Y:S01]  /*0ab0*/  BSSY.RECONVERGENT B0, `(.L_x_4605) ;  /* 0x000000d000007945 */ /* 0x000fe20003800200 */
[----:B------:R-:W-:-:S07]  /*0ac0*/  LEA R18, R16, R15, 0x2 ;  /* 0x0000000f10127211 */ /* 0x000fce00078e10ff */
.L_x_4606:
        /* <DEDUP_REMOVED lines=12> */
.L_x_4605:
[----:B------:R-:W1:Y:S01]  /*0b90*/  LDC R60, c[0x0][0x388] ;  /* 0x0000e200ff3c7b82 */ /* 0x000e620000000800 */
[C---:B------:R-:W-:Y:S01]  /*0ba0*/  LOP3.LUT R23, R54.reuse, 0x3, RZ, 0xc0, !PT ;  /* 0x0000000336177812 */ /* 0x040fe200078ec0ff */
[----:B------:R-:W-:Y:S01]  /*0bb0*/  BSSY.RECONVERGENT B0, `(.L_x_4607) ;  /* 0x0000022000007945 */ /* 0x000fe20003800200 */
[----:B------:R-:W-:Y:S02]  /*0bc0*/  ISETP.GE.U32.AND P1, PT, R54, 0x3, PT ;  /* 0x000000033600780c */ /* 0x000fe40003f26070 */
[----:B------:R-:W-:Y:S02]  /*0bd0*/  ISETP.NE.AND P2, PT, R23, 0x3, PT ;  /* 0x000000031700780c */ /* 0x000fe40003f45270 */
[----:B------:R-:W-:Y:S01]  /*0be0*/  PLOP3.LUT P0, PT, PT, PT, PT, 0x80, 0x8 ;  /* 0x000000000008781c */ /* 0x000fe20003f0f070 */
[----:B-1----:R-:W-:-:S10]  /*0bf0*/  IMAD R60, R59, R60, UR8 ;  /* 0x000000083b3c7e24 */ /* 0x002fd4000f8e023c */
[----:B------:R-:W-:Y:S05]  /*0c00*/  @!P2 BRA `(.L_x_4608) ;  /* 0x000000000070a947 */ /* 0x000fea0003800000 */
[----:B------:R-:W1:Y:S01]  /*0c10*/  LDC.64 R20, c[0x0][0x390] ;  /* 0x0000e400ff147b82 */ /* 0x000e620000000a00 */
[----:B--2---:R-:W-:-:S04]  /*0c20*/  IMAD.IADD R17, R62, 0x1, R60 ;  /* 0x000000013e117824 */ /* 0x004fc800078e023c */
[----:B-1----:R-:W-:-:S06]  /*0c30*/  IMAD.WIDE R16, R17, 0x4, R20 ;  /* 0x0000000411107825 */ /* 0x002fcc00078e0214 */
[----:B------:R-:W2:Y:S01]  /*0c40*/  LDG.E.128 R16, desc[UR10][R16.64] ;  /* 0x0000000a10107981 */ /* 0x000ea2000c1e1d00 */
[----:B------:R-:W1:Y:S01]  /*0c50*/  S2UR UR7, SR_CgaCtaId ;  /* 0x00000000000779c3 */ /* 0x000e620000008800 */
[----:B------:R-:W-:Y:S01]  /*0c60*/  UMOV UR6, 0x400 ;  /* 0x0000040000067882 */ /* 0x000fe20000000000 */
[----:B------:R-:W-:Y:S01]  /*0c70*/  ISETP.NE.AND P2, PT, R23, RZ, PT ;  /* 0x000000ff1700720c */ /* 0x000fe20003f45270 */
[----:B------:R-:W-:Y:S01]  /*0c80*/  UIADD3 UR6, UPT, UPT, UR6, 0x880, URZ ;  /* 0x0000088006067890 */ /* 0x000fe2000fffe0ff */
[----:B------:R-:W-:Y:S01]  /*0c90*/  IMAD.SHL.U32 R22, R2, 0x10, RZ ;  /* 0x0000001002167824 */ /* 0x000fe200078e00ff */
[----:B0-----:R-:W-:Y:S02]  /*0ca0*/  IADD3 R62, PT, PT, R62, UR12, RZ ;  /* 0x0000000c3e3e7c10 */ /* 0x001fe4000fffe0ff */
[----:B-1----:R-:W-:-:S06]  /*0cb0*/  ULEA UR6, UR7, UR6, 0x18 ;  /* 0x0000000607067291 */ /* 0x002fcc000f8ec0ff */
[----:B------:R-:W-:-:S03]  /*0cc0*/  VIADD R26, R22, UR6 ;  /* 0x00000006161a7c36 */ /* 0x000fc60008000000 */
[----:B--2---:R1:W-:Y:S01]  /*0cd0*/  STS.128 [R22+UR6], R16 ;  /* 0x0000001016007988 */ /* 0x0043e20008000c06 */
[----:B------:R-:W-:Y:S05]  /*0ce0*/  @!P2 BRA `(.L_x_4608) ;  /* 0x000000000038a947 */ /* 0x000fea0003800000 */
[----:B------:R-:W-:Y:S01]  /*0cf0*/  ISETP.NE.AND P2, PT, R23, 0x1, PT ;  /* 0x000000011700780c */ /* 0x000fe20003f45270 */
[C---:B------:R-:W-:Y:S01]  /*0d00*/  VIADD R27, R62.reuse, UR12 ;  /* 0x0000000c3e1b7c36 */ /* 0x040fe20008000000 */
[----:B-1----:R-:W-:-:S05]  /*0d10*/  IADD3 R17, PT, PT, R62, R60, RZ ;  /* 0x0000003c3e117210 */ /* 0x002fca0007ffe0ff */
[----:B------:R-:W-:-:S06]  /*0d20*/  IMAD.WIDE R16, R17, 0x4, R20 ;  /* 0x0000000411107825 */ /* 0x000fcc00078e0214 */
[----:B------:R-:W-:-:S04]  /*0d30*/  @P2 IMAD.IADD R19, R27, 0x1, R60 ;  /* 0x000000011b132824 */ /* 0x000fc800078e023c */
        /* <DEDUP_REMOVED lines=9> */
.L_x_4608:
[----:B------:R-:W-:Y:S05]  /*0dd0*/  BSYNC.RECONVERGENT B0 ;  /* 0x0000000000007941 */ /* 0x000fea0003800200 */
.L_x_4607:
[----:B------:R-:W-:Y:S04]  /*0de0*/  BSSY.RECONVERGENT B0, `(.L_x_4609) ;  /* 0x000001f000007945 */ /* 0x000fe80003800200 */
[----:B------:R-:W-:Y:S05]  /*0df0*/  @!P1 BRA `(.L_x_4610) ;  /* 0x0000000000749947 */ /* 0x000fea0003800000 */
[----:B------:R-:W-:-:S04]  /*0e00*/  IADD3 R24, PT, PT, R24, 0x880, RZ ;  /* 0x0000088018187810 */ /* 0x000fc80007ffe0ff */
[----:B------:R-:W-:-:S07]  /*0e10*/  LEA R61, R61, R24, 0x18 ;  /* 0x000000183d3d7211 */ /* 0x000fce00078ec0ff */
.L_x_4611:
[----:B0-----:R-:W3:Y:S01]  /*0e20*/  LDC.64 R28, c[0x0][0x390] ;  /* 0x0000e400ff1c7b82 */ /* 0x001ee20000000a00 */
[----:B----4-:R-:W-:Y:S02]  /*0e30*/  VIADD R21, R62, UR12 ;  /* 0x0000000c3e157c36 */ /* 0x010fe40008000000 */
[----:B-12---:R-:W-:-:S03]  /*0e40*/  IMAD.IADD R17, R60, 0x1, R62 ;  /* 0x000000013c117824 */ /* 0x006fc600078e023e */
[----:B------:R-:W-:Y:S01]  /*0e50*/  IADD3 R23, PT, PT, R21, UR12, RZ ;  /* 0x0000000c15177c10 */ /* 0x000fe2000fffe0ff */
[----:B------:R-:W-:-:S04]  /*0e60*/  IMAD.IADD R21, R60, 0x1, R21 ;  /* 0x000000013c157824 */ /* 0x000fc800078e0215 */
[----:B------:R-:W-:Y:S01]  /*0e70*/  VIADD R63, R23, UR12 ;  /* 0x0000000c173f7c36 */ /* 0x000fe20008000000 */
[----:B------:R-:W-:-:S03]  /*0e80*/  IADD3 R25, PT, PT, R60, R23, RZ ;  /* 0x000000173c197210 */ /* 0x000fc60007ffe0ff */
        /* <DEDUP_REMOVED lines=20> */
.L_x_4610:
[----:B------:R-:W-:Y:S05]  /*0fd0*/  BSYNC.RECONVERGENT B0 ;  /* 0x0000000000007941 */ /* 0x000fea0003800200 */
.L_x_4609:
[----:B0-----:R-:W-:-:S07]  /*0fe0*/  IMAD.MOV.U32 R64, RZ, RZ, RZ ;  /* 0x000000ffff407224 */ /* 0x001fce00078e00ff */
.L_x_4615:
[----:B------:R-:W-:Y:S01]  /*0ff0*/  PLOP3.LUT P1, PT, P0, PT, PT, 0x80, 0x8 ;  /* 0x000000000008781c */ /* 0x000fe2000072f070 */
[----:B----4-:R-:W-:Y:S01]  /*1000*/  IMAD.IADD R21, R57, 0x1, R64 ;  /* 0x0000000139157824 */ /* 0x010fe200078e0240 */
[----:B-1----:R-:W-:-:S11]  /*1010*/  SHF.R.U32.HI R18, RZ, 0x4, R2 ;  /* 0x00000004ff127819 */ /* 0x002fd60000011602 */
.L_x_4612:
[----:B0-2---:R-:W0:Y:S01]  /*1020*/  LDC.64 R16, c[0x0][0x398] ;  /* 0x0000e600ff107b82 */ /* 0x005e220000000a00 */
        /* <DEDUP_REMOVED lines=32> */
.L_x_4614:
[----:B------:R-:W-:Y:S01]  /*1230*/  IMAD R65, R66, 0x84, R55 ;  /* 0x0000008442417824 */ /* 0x000fe200078e0237 */
        /* <DEDUP_REMOVED lines=34> */
.L_x_4638:
        /* <DEDUP_REMOVED lines=8> */
[----:B0-----:R-:W0:Y:S02]  /*14e0*/  @!P0 LDS R65, [R17] ;  /* 0x0000000011418984 */ /* 0x001e240000000800 */
        /* <DEDUP_REMOVED lines=8> */
[----:B------:R-:W-:Y:S01]  /*1570*/  ISETP.NE.AND P0, PT, R25, 0x3, PT ;  /* 0x000000031900780c */ /* 0x000fe20003f05270 */
[----:B------:R-:W-:Y:S01]  /*1580*/  IMAD.SHL.U32 R67, R2, 0x4, RZ ;  /* 0x0000000402437824 */ /* 0x000fe200078e00ff */
[----:B------:R-:W0:Y:S01]  /*1590*/  LDC R60, c[0x0][0x384] ;  /* 0x0000e100ff3c7b82 */ /* 0x000e220000000800 */
[----:B------:R-:W-:Y:S01]  /*15a0*/  BSSY.RECONVERGENT B0, `(.L_x_4616) ;  /* 0x000002a000007945 */ /* 0x000fe20003800200 */
[----:B0-----:R-:W-:-:S06]  /*15b0*/  IMAD R60, R59, R60, UR4 ;  /* 0x000000043b3c7e24 */ /* 0x001fcc000f8e023c */
[----:B------:R-:W-:Y:S06]  /*15c0*/  BAR.SYNC.DEFER_BLOCKING 0x0 ;  /* 0x0000000000007b1d */ /* 0x000fec0000010000 */
[----:B------:R-:W-:Y:S05]  /*15d0*/  @!P0 BRA `(.L_x_4617) ;  /* 0x0000000000988947 */ /* 0x000fea0003800000 */
[----:B------:R-:W0:Y:S01]  /*15e0*/  S2UR UR7, SR_CgaCtaId ;  /* 0x00000000000779c3 */ /* 0x000e220000008800 */
[----:B------:R-:W-:Y:S01]  /*15f0*/  UMOV UR6, 0x400 ;  /* 0x0000040000067882 */ /* 0x000fe20000000000 */
[----:B------:R-:W-:Y:S01]  /*1600*/  LOP3.LUT R22, R67, 0xc, RZ, 0xc0, !PT ;  /* 0x0000000c43167812 */ /* 0x000fe200078ec0ff */
[----:B------:R-:W-:Y:S01]  /*1610*/  UIADD3 UR6, UPT, UPT, UR6, 0x1080, URZ ;  /* 0x0000108006067890 */ /* 0x000fe2000fffe0ff */
[----:B------:R-:W-:Y:S01]  /*1620*/  SHF.R.U32.HI R23, RZ, 0x2, R2 ;  /* 0x00000002ff177819 */ /* 0x000fe20000011602 */
[----:B------:R-:W-:Y:S01]  /*1630*/  IMAD.SHL.U32 R24, R3, 0x4, RZ ;  /* 0x0000000403187824 */ /* 0x000fe200078e00ff */
[----:B------:R-:W-:Y:S02]  /*1640*/  ISETP.NE.AND P0, PT, R25, RZ, PT ;  /* 0x000000ff1900720c */ /* 0x000fe40003f05270 */
[----:B------:R-:W2:Y:S01]  /*1650*/  LDC.64 R20, c[0x0][0x3a0] ;  /* 0x0000e800ff147b82 */ /* 0x000ea20000000a00 */
[----:B------:R-:W-:-:S04]  /*1660*/  IMAD R23, R23, UR5, R22 ;  /* 0x0000000517177c24 */ /* 0x000fc8000f8e0216 */
[----:B------:R-:W-:Y:S01]  /*1670*/  IMAD.IADD R23, R60, 0x1, R23 ;  /* 0x000000013c177824 */ /* 0x000fe200078e0217 */
[----:B0-----:R-:W-:-:S06]  /*1680*/  ULEA UR6, UR7, UR6, 0x18 ;  /* 0x0000000607067291 */ /* 0x001fcc000f8ec0ff */
[----:B-1----:R-:W-:Y:S01]  /*1690*/  IADD3 R17, PT, PT, R67, UR6, RZ ;  /* 0x0000000643117c10 */ /* 0x002fe2000fffe0ff */
[----:B--2---:R-:W-:Y:S01]  /*16a0*/  IMAD.WIDE R22, R23, 0x4, R20 ;  /* 0x0000000417167825 */ /* 0x004fe200078e0214 */
[----:B------:R-:W-:-:S03]  /*16b0*/  IADD3 R67, PT, PT, R67, R24, RZ ;  /* 0x0000001843437210 */ /* 0x000fc60007ffe0ff */
[----:B------:R-:W-:-:S05]  /*16c0*/  IMAD R26, R2, 0xc, R17 ;  /* 0x0000000c021a7824 */ /* 0x000fca00078e0211 */
[----:B------:R-:W0:Y:S04]  /*16d0*/  LDS.128 R16, [R26] ;  /* 0x000000001a107984 */ /* 0x000e280000000c00 */
[----:B0-----:R0:W-:Y:S01]  /*16e0*/  STG.E.128 desc[UR10][R22.64], R16 ;  /* 0x0000001016007986 */ /* 0x0011e2000c101d0a */
[----:B------:R-:W-:Y:S05]  /*16f0*/  @!P0 BRA `(.L_x_4617) ;  /* 0x0000000000508947 */ /* 0x000fea0003800000 */
[----:B------:R-:W-:Y:S01]  /*1700*/  IMAD R26, R15, 0x10, R26 ;  /* 0x000000100f1a7824 */ /* 0x000fe200078e021a */
[----:B0-----:R-:W-:Y:S02]  /*1710*/  LOP3.LUT R22, R67, 0xc, RZ, 0xc0, !PT ;  /* 0x0000000c43167812 */ /* 0x001fe400078ec0ff */
[----:B------:R-:W-:Y:S02]  /*1720*/  SHF.R.U32.HI R23, RZ, 0x4, R67 ;  /* 0x00000004ff177819 */ /* 0x000fe40000011643 */
[----:B------:R-:W0:Y:S01]  /*1730*/  LDS.128 R16, [R26] ;  /* 0x000000001a107984 */ /* 0x000e220000000c00 */
[----:B------:R-:W-:Y:S02]  /*1740*/  ISETP.NE.AND P0, PT, R25, 0x1, PT ;  /* 0x000000011900780c */ /* 0x000fe40003f05270 */
[----:B------:R-:W-:Y:S01]  /*1750*/  IMAD R23, R23, UR5, R22 ;  /* 0x0000000517177c24 */ /* 0x000fe2000f8e0216 */
[----:B------:R-:W-:-:S03]  /*1760*/  IADD3 R67, PT, PT, R24, R67, RZ ;  /* 0x0000004318437210 */ /* 0x000fc60007ffe0ff */
[----:B------:R-:W-:-:S04]  /*1770*/  IMAD.IADD R23, R60, 0x1, R23 ;  /* 0x000000013c177824 */ /* 0x000fc800078e0217 */
[----:B------:R-:W-:-:S05]  /*1780*/  IMAD.WIDE R22, R23, 0x4, R20 ;  /* 0x0000000417167825 */ /* 0x000fca00078e0214 */
[----:B0-----:R2:W-:Y:S01]  /*1790*/  STG.E.128 desc[UR10][R22.64], R16 ;  /* 0x0000001016007986 */ /* 0x0015e2000c101d0a */
[----:B------:R-:W-:Y:S05]  /*17a0*/  @!P0 BRA `(.L_x_4617) ;  /* 0x0000000000248947 */ /* 0x000fea0003800000 */
[----:B--2---:R-:W-:Y:S01]  /*17b0*/  IMAD R16, R15, 0x10, R26 ;  /* 0x000000100f107824 */ /* 0x004fe200078e021a */
[----:B------:R-:W-:Y:S02]  /*17c0*/  LOP3.LUT R22, R67, 0xc, RZ, 0xc0, !PT ;  /* 0x0000000c43167812 */ /* 0x000fe400078ec0ff */
[----:B------:R-:W-:Y:S02]  /*17d0*/  SHF.R.U32.HI R23, RZ, 0x4, R67 ;  /* 0x00000004ff177819 */ /* 0x000fe40000011643 */
[----:B------:R-:W-:Y:S01]  /*17e0*/  IADD3 R67, PT, PT, R24, R67, RZ ;  /* 0x0000004318437210 */ /* 0x000fe20007ffe0ff */
[----:B------:R-:W0:Y:S02]  /*17f0*/  LDS.128 R16, [R16] ;  /* 0x0000000010107984 */ /* 0x000e240000000c00 */
[----:B------:R-:W-:-:S04]  /*1800*/  IMAD R23, R23, UR5, R22 ;  /* 0x0000000517177c24 */ /* 0x000fc8000f8e0216 */
[----:B------:R-:W-:-:S04]  /*1810*/  IMAD.IADD R23, R60, 0x1, R23 ;  /* 0x000000013c177824 */ /* 0x000fc800078e0217 */
[----:B------:R-:W-:-:S05]  /*1820*/  IMAD.WIDE R20, R23, 0x4, R20 ;  /* 0x0000000417147825 */ /* 0x000fca00078e0214 */
[----:B0-----:R3:W-:Y:S02]  /*1830*/  STG.E.128 desc[UR10][R20.64], R16 ;  /* 0x0000001014007986 */ /* 0x0017e4000c101d0a */
.L_x_4617:
[----:B------:R-:W-:Y:S05]  /*1840*/  BSYNC.RECONVERGENT B0 ;  /* 0x0000000000007941 */ /* 0x000fea0003800200 */
.L_x_4616:
[----:B------:R-:W-:Y:S01]  /*1850*/  ISETP.GE.U32.AND P0, PT, R54, 0x3, PT ;  /* 0x000000033600780c */ /* 0x000fe20003f06070 */
[----:B------:R-:W-:-:S12]  /*1860*/  BSSY.RECONVERGENT B0, `(.L_x_4618) ;  /* 0x000002e000007945 */ /* 0x000fd80003800200 */
[----:B------:R-:W-:Y:S05]  /*1870*/  @!P0 BRA `(.L_x_4619) ;  /* 0x0000000000b08947 */ /* 0x000fea0003800000 */
[----:B------:R-:W4:Y:S01]  /*1880*/  S2R R61, SR_CgaCtaId ;  /* 0x00000000003d7919 */ /* 0x000f220000008800 */
[----:B0123--:R-:W-:-:S05]  /*1890*/  MOV R16, 0x400 ;  /* 0x0000040000107802 */ /* 0x00ffca0000000f00 */
[----:B------:R-:W-:-:S05]  /*18a0*/  VIADD R16, R16, 0x1080 ;  /* 0x0000108010107836 */ /* 0x000fca0000000000 */
[----:B----4-:R-:W-:-:S07]  /*18b0*/  LEA R61, R61, R16, 0x18 ;  /* 0x000000103d3d7211 */ /* 0x010fce00078ec0ff */
.L_x_4620:
[----:B----4-:R-:W0:Y:S01]  /*18c0*/  LDC.64 R62, c[0x0][0x3a0] ;  /* 0x0000e800ff3e7b82 */ /* 0x010e220000000a00 */
[C---:B------:R-:W-:Y:S01]  /*18d0*/  IMAD R22, R67.reuse, 0x4, R61 ;  /* 0x0000000443167824 */ /* 0x040fe200078e023d */
[----:B------:R-:W-:Y:S01]  /*18e0*/  LOP3.LUT R21, R67, 0xc, RZ, 0xc0, !PT ;  /* 0x0000000c43157812 */ /* 0x000fe200078ec0ff */
[----:B------:R-:W-:Y:S01]  /*18f0*/  IMAD.SHL.U32 R66, R3, 0x4, RZ ;  /* 0x0000000403427824 */ /* 0x000fe200078e00ff */
[----:B------:R-:W-:Y:S02]  /*1900*/  SHF.R.U32.HI R20, RZ, 0x4, R67 ;  /* 0x00000004ff147819 */ /* 0x000fe40000011643 */
[----:B------:R1:W2:Y:S01]  /*1910*/  LDS.128 R28, [R22] ;  /* 0x00000000161c7984 */ /* 0x0002a20000000c00 */
[----:B------:R-:W-:Y:S01]  /*1920*/  IMAD.IADD R21, R60, 0x1, R21 ;  /* 0x000000013c157824 */ /* 0x000fe200078e0215 */
[----:B------:R-:W-:Y:S02]  /*1930*/  LEA R24, R15, R22, 0x4 ;  /* 0x000000160f187211 */ /* 0x000fe400078e20ff */
[----:B------:R-:W-:Y:S01]  /*1940*/  IADD3 R67, PT, PT, R66, R67, RZ ;  /* 0x0000004342437210 */ /* 0x000fe20007ffe0ff */
[----:B------:R-:W-:-:S02]  /*1950*/  IMAD R21, R20, UR5, R21 ;  /* 0x0000000514157c24 */ /* 0x000fc4000f8e0215 */
[----:B------:R3:W4:Y:S01]  /*1960*/  LDS.128 R16, [R24] ;  /* 0x0000000018107984 */ /* 0x0007220000000c00 */
[----:B-1----:R-:W-:Y:S01]  /*1970*/  IMAD R22, R15, 0x10, R24 ;  /* 0x000000100f167824 */ /* 0x002fe200078e0218 */
[----:B------:R-:W-:-:S04]  /*1980*/  SHF.R.U32.HI R20, RZ, 0x4, R67 ;  /* 0x00000004ff147819 */ /* 0x000fc80000011643 */
[----:B---3--:R-:W-:Y:S01]  /*1990*/  LEA R24, R15, R22, 0x4 ;  /* 0x000000160f187211 */ /* 0x008fe200078e20ff */
[----:B0-----:R-:W-:Y:S01]  /*19a0*/  IMAD.WIDE R68, R21, 0x4, R62 ;  /* 0x0000000415447825 */ /* 0x001fe200078e023e */
[----:B------:R-:W-:-:S04]  /*19b0*/  LOP3.LUT R21, R67, 0xc, RZ, 0xc0, !PT ;  /* 0x0000000c43157812 */ /* 0x000fc800078ec0ff */
[----:B------:R-:W-:Y:S01]  /*19c0*/  LDS.128 R24, [R24] ;  /* 0x0000000018187984 */ /* 0x000fe20000000c00 */
[----:B------:R-:W-:Y:S02]  /*19d0*/  IMAD.IADD R67, R66, 0x1, R67 ;  /* 0x0000000142437824 */ /* 0x000fe400078e0243 */
[----:B------:R-:W-:-:S04]  /*19e0*/  IMAD.IADD R21, R60, 0x1, R21 ;  /* 0x000000013c157824 */ /* 0x000fc800078e0215 */
[----:B------:R-:W-:Y:S02]  /*19f0*/  IMAD R65, R20, UR5, R21 ;  /* 0x0000000514417c24 */ /* 0x000fe4000f8e0215 */
[----:B------:R-:W0:Y:S02]  /*1a00*/  LDS.128 R20, [R22] ;  /* 0x0000000016147984 */ /* 0x000e240000000c00 */
[----:B------:R-:W-:Y:S02]  /*1a10*/  IMAD.WIDE R64, R65, 0x4, R62 ;  /* 0x0000000441407825 */ /* 0x000fe400078e023e */
[----:B--2---:R1:W-:Y:S04]  /*1a20*/  STG.E.128 desc[UR10][R68.64], R28 ;  /* 0x0000001c44007986 */ /* 0x0043e8000c101d0a */
[----:B----4-:R2:W-:Y:S01]  /*1a30*/  STG.E.128 desc[UR10][R64.64], R16 ;  /* 0x0000001040007986 */ /* 0x0105e2000c101d0a */
[----:B-1----:R-:W-:Y:S01]  /*1a40*/  IMAD.IADD R29, R66, 0x1, R67 ;  /* 0x00000001421d7824 */ /* 0x002fe200078e0243 */
[----:B------:R-:W-:-:S02]  /*1a50*/  LOP3.LUT R31, R67, 0xc, RZ, 0xc0, !PT ;  /* 0x0000000c431f7812 */ /* 0x000fc400078ec0ff */
[----:B------:R-:W-:Y:S02]  /*1a60*/  SHF.R.U32.HI R67, RZ, 0x4, R67 ;  /* 0x00000004ff437819 */ /* 0x000fe40000011643 */
[----:B------:R-:W-:Y:S02]  /*1a70*/  LOP3.LUT R69, R29, 0xc, RZ, 0xc0, !PT ;  /* 0x0000000c1d457812 */ /* 0x000fe400078ec0ff */
[C---:B------:R-:W-:Y:S02]  /*1a80*/  IADD3 R28, PT, PT, R60.reuse, R31, RZ ;  /* 0x0000001f3c1c7210 */ /* 0x040fe40007ffe0ff */
[----:B------:R-:W-:Y:S01]  /*1a90*/  SHF.R.U32.HI R30, RZ, 0x4, R29 ;  /* 0x00000004ff1e7819 */ /* 0x000fe2000001161d */
[----:B------:R-:W-:Y:S02]  /*1aa0*/  IMAD.IADD R69, R60, 0x1, R69 ;  /* 0x000000013c457824 */ /* 0x000fe400078e0245 */
[----:B------:R-:W-:Y:S02]  /*1ab0*/  IMAD R67, R67, UR5, R28 ;  /* 0x0000000543437c24 */ /* 0x000fe4000f8e021c */
[----:B------:R-:W-:-:S02]  /*1ac0*/  IMAD R69, R30, UR5, R69 ;  /* 0x000000051e457c24 */ /* 0x000fc4000f8e0245 */
[----:B--2---:R-:W-:-:S04]  /*1ad0*/  IMAD.WIDE R16, R67, 0x4, R62 ;  /* 0x0000000443107825 */ /* 0x004fc800078e023e */
[----:B------:R-:W-:Y:S01]  /*1ae0*/  IMAD.WIDE R62, R69, 0x4, R62 ;  /* 0x00000004453e7825 */ /* 0x000fe200078e023e */
[----:B0-----:R4:W-:Y:S03]  /*1af0*/  STG.E.128 desc[UR10][R16.64], R20 ;  /* 0x0000001410007986 */ /* 0x0019e6000c101d0a */
[----:B------:R-:W-:Y:S01]  /*1b00*/  IMAD.IADD R67, R66, 0x1, R29 ;  /* 0x0000000142437824 */ /* 0x000fe200078e021d */
[----:B------:R4:W-:Y:S04]  /*1b10*/  STG.E.128 desc[UR10][R62.64], R24 ;  /* 0x000000183e007986 */ /* 0x0009e8000c101d0a */
[----:B------:R-:W-:-:S13]  /*1b20*/  ISETP.GE.U32.AND P0, PT, R67, 0x200, PT ;  /* 0x000002004300780c */ /* 0x000fda0003f06070 */
[----:B------:R-:W-:Y:S05]  /*1b30*/  @!P0 BRA `(.L_x_4620) ;  /* 0xfffffffc00608947 */ /* 0x000fea000383ffff */
.L_x_4619:
[----:B------:R-:W-:Y:S05]  /*1b40*/  BSYNC.RECONVERGENT B0 ;  /* 0x0000000000007941 */ /* 0x000fea0003800200 */
.L_x_4618:
[C---:B01234-:R-:W-:Y:S01]  /*1b50*/  IMAD.SHL.U32 R16, R0.reuse, 0x4, RZ ;  /* 0x0000000400107824 */ /* 0x05ffe200078e00ff */
[----:B------:R-:W-:-:S04]  /*1b60*/  IADD3 R59, PT, PT, R0, R59, RZ ;  /* 0x0000003b003b7210 */ /* 0x000fc80007ffe0ff */
[----:B------:R-:W-:-:S13]  /*1b70*/  ISETP.GE.U32.AND P0, PT, R59, R16, PT ;  /* 0x000000103b00720c */ /* 0x000fda0003f06070 */
[----:B------:R-:W-:Y:S05]  /*1b80*/  @!P0 BRA `(.L_x_4621) ;  /* 0xffffffec005c8947 */ /* 0x000fea000383ffff */
[----:B------:R-:W-:Y:S05]  /*1b90*/  EXIT ;  /* 0x000000000000794d */ /* 0x000fea0003800000 */
.L_x_4613:
[----:B------:R-:W-:Y:S02]  /*1ba0*/  HFMA2 R17, -RZ, RZ, 0, 1.847743988037109375e-06 ;  /* 0x0000001fff117431 */ /* 0x000fe400000001ff */
[----:B------:R-:W-:Y:S02]  /*1bb0*/  IMAD.MOV.U32 R18, RZ, RZ, R37 ;  /* 0x000000ffff127224 */ /* 0x000fe400078e0025 */
[----:B------:R-:W-:-:S07]  /*1bc0*/  IMAD.MOV.U32 R16, RZ, RZ, -0x1 ;  /* 0xffffffffff107424 */ /* 0x000fce00078e00ff */
[----:B01----:R-:W-:Y:S05]  /*1bd0*/  WARPSYNC.COLLECTIVE R16, `(.L_x_4622) ;  /* 0x0000000010087348 */ /* 0x003fea0003c00000 */
[----:B-1----:R1:W2:Y:S02]  /*1be0*/  SHFL.IDX P2, R69, R65, R18, R17 ;  /* 0x0000001241457389 */ /* 0x0022a40000040011 */
[----:B012---:R-:W-:Y:S05]  /*1bf0*/  ENDCOLLECTIVE ;  /* 0x000000000000791b */ /* 0x007fea0003800000 */
.L_x_4622:
[----:B------:R-:W-:Y:S01]  /*1c00*/  MOV R18, R36 ;  /* 0x0000002400127202 */ /* 0x000fe20000000f00 */
[----:B------:R-:W-:-:S07]  /*1c10*/  IMAD.MOV.U32 R68, RZ, RZ, R69 ;  /* 0x000000ffff447224 */ /* 0x000fce00078e0045 */
[----:B------:R-:W-:Y:S05]  /*1c20*/  WARPSYNC.COLLECTIVE R16, `(.L_x_4623) ;  /* 0x0000000010087348 */ /* 0x000fea0003c00000 */
[----:B------:R0:W1:Y:S02]  /*1c30*/  SHFL.IDX P2, R69, R65, R18, R17 ;  /* 0x0000001241457389 */ /* 0x0000640000040011 */
[----:B01----:R-:W-:Y:S05]  /*1c40*/  ENDCOLLECTIVE ;  /* 0x000000000000791b */ /* 0x003fea0003800000 */
.L_x_4623:
[----:B------:R-:W-:Y:S02]  /*1c50*/  IMAD R67, R63, R68, RZ ;  /* 0x000000443f437224 */ /* 0x000fe400078e02ff */
[----:B------:R-:W-:Y:S02]  /*1c60*/  IMAD.MOV.U32 R18, RZ, RZ, R35 ;  /* 0x000000ffff127224 */ /* 0x000fe400078e0023 */
[----:B------:R-:W-:-:S07]  /*1c70*/  IMAD R68, R62, R69, R67 ;  /* 0x000000453e447224 */ /* 0x000fce00078e0243 */
[----:B------:R-:W-:Y:S05]  /*1c80*/  WARPSYNC.COLLECTIVE R16, `(.L_x_4624) ;  /* 0x0000000010087348 */ /* 0x000fea0003c00000 */
[----:B------:R0:W1:Y:S02]  /*1c90*/  SHFL.IDX P2, R69, R65, R18, R17 ;  /* 0x0000001241457389 */ /* 0x0000640000040011 */
[----:B01----:R-:W-:Y:S05]  /*1ca0*/  ENDCOLLECTIVE ;  /* 0x000000000000791b */ /* 0x003fea0003800000 */
.L_x_4624:
[----:B------:R-:W-:Y:S02]  /*1cb0*/  IMAD.MOV.U32 R18, RZ, RZ, R34 ;  /* 0x000000ffff127224 */ /* 0x000fe400078e0022 */
[----:B------:R-:W-:-:S07]  /*1cc0*/  IMAD R67, R61, R69, R68 ;  /* 0x000000453d437224 */ /* 0x000fce00078e0244 */
[----:B------:R-:W-:Y:S05]  /*1cd0*/  WARPSYNC.COLLECTIVE R16, `(.L_x_4625) ;  /* 0x0000000010087348 */ /* 0x000fea0003c00000 */
[----:B------:R0:W1:Y:S02]  /*1ce0*/  SHFL.IDX P2, R69, R65, R18, R17 ;  /* 0x0000001241457389 */ /* 0x0000640000040011 */
[----:B01----:R-:W-:Y:S05]  /*1cf0*/  ENDCOLLECTIVE ;  /* 0x000000000000791b */ /* 0x003fea0003800000 */
.L_x_4625:
[----:B------:R-:W-:Y:S01]  /*1d00*/  MOV R18, R33 ;  /* 0x0000002100127202 */ /* 0x000fe20000000f00 */
[----:B------:R-:W-:-:S07]  /*1d10*/  IMAD R68, R60, R69, R67 ;  /* 0x000000453c447224 */ /* 0x000fce00078e0243 */
[----:B------:R-:W-:Y:S05]  /*1d20*/  WARPSYNC.COLLECTIVE R16, `(.L_x_4626) ;  /* 0x0000000010087348 */ /* 0x000fea0003c00000 */
[----:B------:R0:W1:Y:S02]  /*1d30*/  SHFL.IDX P2, R69, R65, R18, R17 ;  /* 0x0000001241457389 */ /* 0x0000640000040011 */
[----:B01----:R-:W-:Y:S05]  /*1d40*/  ENDCOLLECTIVE ;  /* 0x000000000000791b */ /* 0x003fea0003800000 */
.L_x_4626:
[----:B------:R-:W-:Y:S02]  /*1d50*/  IMAD.MOV.U32 R18, RZ, RZ, R32 ;  /* 0x000000ffff127224 */ /* 0x000fe400078e0020 */
[----:B------:R-:W-:-:S07]  /*1d60*/  IMAD R67, R31, R69, R68 ;  /* 0x000000451f437224 */ /* 0x000fce00078e0244 */
[----:B------:R-:W-:Y:S05]  /*1d70*/  WARPSYNC.COLLECTIVE R16, `(.L_x_4627) ;  /* 0x0000000010087348 */ /* 0x000fea0003c00000 */
[----:B------:R0:W1:Y:S02]  /*1d80*/  SHFL.IDX P2, R69, R65, R18, R17 ;  /* 0x0000001241457389 */ /* 0x0000640000040011 */
[----:B01----:R-:W-:Y:S05]  /*1d90*/  ENDCOLLECTIVE ;  /* 0x000000000000791b */ /* 0x003fea0003800000 */
.L_x_4627:
[----:B------:R-:W-:Y:S02]  /*1da0*/  IMAD.MOV.U32 R18, RZ, RZ, R4 ;  /* 0x000000ffff127224 */ /* 0x000fe400078e0004 */
[----:B------:R-:W-:-:S07]  /*1db0*/  IMAD R68, R30, R69, R67 ;  /* 0x000000451e447224 */ /* 0x000fce00078e0243 */
[----:B------:R-:W-:Y:S05]  /*1dc0*/  WARPSYNC.COLLECTIVE R16, `(.L_x_4628) ;  /* 0x0000000010087348 */ /* 0x000fea0003c00000 */
[----:B------:R0:W1:Y:S02]  /*1dd0*/  SHFL.IDX P2, R69, R65, R18, R17 ;  /* 0x0000001241457389 */ /* 0x0000640000040011 */
[----:B01----:R-:W-:Y:S05]  /*1de0*/  ENDCOLLECTIVE ;  /* 0x000000000000791b */ /* 0x003fea0003800000 */
.L_x_4628:
[----:B------:R-:W-:Y:S01]  /*1df0*/  MOV R18, R5 ;  /* 0x0000000500127202 */ /* 0x000fe20000000f00 */
[----:B------:R-:W-:-:S07]  /*1e00*/  IMAD R67, R29, R69, R68 ;  /* 0x000000451d437224 */ /* 0x000fce00078e0244 */
[----:B------:R-:W-:Y:S05]  /*1e10*/  WARPSYNC.COLLECTIVE R16, `(.L_x_4629) ;  /* 0x0000000010087348 */ /* 0x000fea0003c00000 */
[----:B------:R0:W1:Y:S02]  /*1e20*/  SHFL.IDX P2, R69, R65, R18, R17 ;  /* 0x0000001241457389 */ /* 0x0000640000040011 */
[----:B01----:R-:W-:Y:S05]  /*1e30*/  ENDCOLLECTIVE ;  /* 0x000000000000791b */ /* 0x003fea0003800000 */
.L_x_4629:
[----:B------:R-:W-:Y:S02]  /*1e40*/  IMAD.MOV.U32 R18, RZ, RZ, R14 ;  /* 0x000000ffff127224 */ /* 0x000fe400078e000e */
[----:B------:R-:W-:-:S07]  /*1e50*/  IMAD R68, R28, R69, R67 ;  /* 0x000000451c447224 */ /* 0x000fce00078e0243 */
[----:B------:R-:W-:Y:S05]  /*1e60*/  WARPSYNC.COLLECTIVE R16, `(.L_x_4630) ;  /* 0x0000000010087348 */ /* 0x000fea0003c00000 */
[----:B------:R0:W1:Y:S02]  /*1e70*/  SHFL.IDX P2, R69, R65, R18, R17 ;  /* 0x0000001241457389 */ /* 0x0000640000040011 */
[----:B01----:R-:W-:Y:S05]  /*1e80*/  ENDCOLLECTIVE ;  /* 0x000000000000791b */ /* 0x003fea0003800000 */
.L_x_4630:
[----:B------:R-:W-:Y:S02]  /*1e90*/  IMAD.MOV.U32 R18, RZ, RZ, R6 ;  /* 0x000000ffff127224 */ /* 0x000fe400078e0006 */
[----:B------:R-:W-:-:S07]  /*1ea0*/  IMAD R67, R27, R69, R68 ;  /* 0x000000451b437224 */ /* 0x000fce00078e0244 */
[----:B------:R-:W-:Y:S05]  /*1eb0*/  WARPSYNC.COLLECTIVE R16, `(.L_x_4631) ;  /* 0x0000000010087348 */ /* 0x000fea0003c00000 */
[----:B------:R0:W1:Y:S02]  /*1ec0*/  SHFL.IDX P2, R69, R65, R18, R17 ;  /* 0x0000001241457389 */ /* 0x0000640000040011 */
[----:B01----:R-:W-:Y:S05]  /*1ed0*/  ENDCOLLECTIVE ;  /* 0x000000000000791b */ /* 0x003fea0003800000 */
.L_x_4631:
[----:B------:R-:W-:Y:S01]  /*1ee0*/  MOV R18, R7 ;  /* 0x0000000700127202 */ /* 0x000fe20000000f00 */
[----:B------:R-:W-:-:S07]  /*1ef0*/  IMAD R68, R26, R69, R67 ;  /* 0x000000451a447224 */ /* 0x000fce00078e0243 */
[----:B------:R-:W-:Y:S05]  /*1f00*/  WARPSYNC.COLLECTIVE R16, `(.L_x_4632) ;  /* 0x0000000010087348 */ /* 0x000fea0003c00000 */
[----:B------:R0:W1:Y:S02]  /*1f10*/  SHFL.IDX P2, R69, R65, R18, R17 ;  /* 0x0000001241457389 */ /* 0x0000640000040011 */
[----:B01----:R-:W-:Y:S05]  /*1f20*/  ENDCOLLECTIVE ;  /* 0x000000000000791b */ /* 0x003fea0003800000 */
.L_x_4632:
[----:B------:R-:W-:Y:S02]  /*1f30*/  IMAD.MOV.U32 R18, RZ, RZ, R8 ;  /* 0x000000ffff127224 */ /* 0x000fe400078e0008 */
[----:B------:R-:W-:-:S07]  /*1f40*/  IMAD R67, R25, R69, R68 ;  /* 0x0000004519437224 */ /* 0x000fce00078e0244 */
[----:B------:R-:W-:Y:S05]  /*1f50*/  WARPSYNC.COLLECTIVE R16, `(.L_x_4633) ;  /* 0x0000000010087348 */ /* 0x000fea0003c00000 */
[----:B------:R0:W1:Y:S02]  /*1f60*/  SHFL.IDX P2, R69, R65, R18, R17 ;  /* 0x0000001241457389 */ /* 0x0000640000040011 */
[----:B01----:R-:W-:Y:S05]  /*1f70*/  ENDCOLLECTIVE ;  /* 0x000000000000791b */ /* 0x003fea0003800000 */
.L_x_4633:
[----:B------:R-:W-:Y:S02]  /*1f80*/  IMAD.MOV.U32 R18, RZ, RZ, R9 ;  /* 0x000000ffff127224 */ /* 0x000fe400078e0009 */
[----:B------:R-:W-:-:S07]  /*1f90*/  IMAD R68, R24, R69, R67 ;  /* 0x0000004518447224 */ /* 0x000fce00078e0243 */
[----:B------:R-:W-:Y:S05]  /*1fa0*/  WARPSYNC.COLLECTIVE R16, `(.L_x_4634) ;  /* 0x0000000010087348 */ /* 0x000fea0003c00000 */
[----:B------:R0:W1:Y:S02]  /*1fb0*/  SHFL.IDX P2, R69, R65, R18, R17 ;  /* 0x0000001241457389 */ /* 0x0000640000040011 */
[----:B01----:R-:W-:Y:S05]  /*1fc0*/  ENDCOLLECTIVE ;  /* 0x000000000000791b */ /* 0x003fea0003800000 */
.L_x_4634:
[----:B------:R-:W-:Y:S01]  /*1fd0*/  MOV R18, R10 ;  /* 0x0000000a00127202 */ /* 0x000fe20000000f00 */
[----:B------:R-:W-:-:S07]  /*1fe0*/  IMAD R67, R23, R69, R68 ;  /* 0x0000004517437224 */ /* 0x000fce00078e0244 */
[----:B------:R-:W-:Y:S05]  /*1ff0*/  WARPSYNC.COLLECTIVE R16, `(.L_x_4635) ;  /* 0x0000000010087348 */ /* 0x000fea0003c00000 */
[----:B------:R0:W1:Y:S02]  /*2000*/  SHFL.IDX P2, R69, R65, R18, R17 ;  /* 0x0000001241457389 */ /* 0x0000640000040011 */
[----:B01----:R-:W-:Y:S05]  /*2010*/  ENDCOLLECTIVE ;  /* 0x000000000000791b */ /* 0x003fea0003800000 */
.L_x_4635:
[----:B------:R-:W-:Y:S02]  /*2020*/  IMAD.MOV.U32 R18, RZ, RZ, R11 ;  /* 0x000000ffff127224 */ /* 0x000fe400078e000b */
[----:B------:R-:W-:-:S07]  /*2030*/  IMAD R68, R22, R69, R67 ;  /* 0x0000004516447224 */ /* 0x000fce00078e0243 */
[----:B------:R-:W-:Y:S05]  /*2040*/  WARPSYNC.COLLECTIVE R16, `(.L_x_4636) ;  /* 0x0000000010087348 */ /* 0x000fea0003c00000 */
[----:B------:R0:W1:Y:S02]  /*2050*/  SHFL.IDX P2, R69, R65, R18, R17 ;  /* 0x0000001241457389 */ /* 0x0000640000040011 */
[----:B01----:R-:W-:Y:S05]  /*2060*/  ENDCOLLECTIVE ;  /* 0x000000000000791b */ /* 0x003fea0003800000 */
.L_x_4636:
[----:B------:R-:W-:Y:S02]  /*2070*/  IMAD.MOV.U32 R18, RZ, RZ, R12 ;  /* 0x000000ffff127224 */ /* 0x000fe400078e000c */
[----:B------:R-:W-:-:S07]  /*2080*/  IMAD R67, R21, R69, R68 ;  /* 0x0000004515437224 */ /* 0x000fce00078e0244 */
[----:B------:R-:W-:Y:S05]  /*2090*/  WARPSYNC.COLLECTIVE R16, `(.L_x_4637) ;  /* 0x0000000010087348 */ /* 0x000fea0003c00000 */
[----:B------:R0:W1:Y:S02]  /*20a0*/  SHFL.IDX P2, R69, R65, R18, R17 ;  /* 0x0000001241457389 */ /* 0x0000640000040011 */
[----:B01----:R-:W-:Y:S05]  /*20b0*/  ENDCOLLECTIVE ;  /* 0x000000000000791b */ /* 0x003fea0003800000 */
.L_x_4637:
[----:B------:R-:W-:Y:S05]  /*20c0*/  BRA `(.L_x_4638) ;  /* 0xfffffff000e47947 */ /* 0x000fea000383ffff */
        .weak           $__internal_141_$__cuda_sm20_div_u16
        .type           $__internal_141_$__cuda_sm20_div_u16,@function
        .size           $__internal_141_$__cuda_sm20_div_u16,(.L_x_38644 - $__internal_141_$__cuda_sm20_div_u16)
$__internal_141_$__cuda_sm20_div_u16:
        /* <DEDUP_REMOVED lines=18> */
[----:B------:R-:W-:Y:S06]  /*21f0*/  RET.REL.NODEC R4 `(_Z9cuda_gemmIiLi128ELi4ELi1ELi512ELi32ELi32ELi64ELi0ELi1EEviiiPT_S1_S1_iii) ;  /* 0xffffffdc04807950 */ /* 0x000fec0003c3ffff */
.L_x_4639:
        /* <DEDUP_REMOVED lines=16> */
.L_x_38644:


//--------------------- .text._Z9cuda_gemmIiLi128ELi4ELi1ELi512ELi32ELi32ELi64ELi0ELi0EEviiiPT_S1_S1_iii --------------------------
	.section	.text._Z9cuda_gemmIiLi128ELi4ELi1ELi512ELi32ELi32ELi64ELi0ELi0EEviiiPT_S1_S1_iii,"ax",@progbits
	.align	128
        .global         _Z9cuda_gemmIiLi128ELi4ELi1ELi512ELi32ELi32ELi64ELi0ELi0EEviiiPT_S1_S1_iii
        .type           _Z9cuda_gemmIiLi128ELi4ELi1ELi512ELi32ELi32ELi64ELi0ELi0EEviiiPT_S1_S1_iii,@function
        .size           _Z9cuda_gemmIiLi128ELi4ELi1ELi512ELi32ELi32ELi64ELi0ELi0EEviiiPT_S1_S1_iii,(.L_x_38646 - _Z9cuda_gemmIiLi128ELi4ELi1ELi512ELi32ELi32ELi64ELi0ELi0EEviiiPT_S1_S1_iii)
        .other          _Z9cuda_gemmIiLi128ELi4ELi1ELi512ELi32ELi32ELi64ELi0ELi0EEviiiPT_S1_S1_iii,@"STO_CUDA_ENTRY STV_DEFAULT"
_Z9cuda_gemmIiLi128ELi4ELi1ELi512ELi32ELi32ELi64ELi0ELi0EEviiiPT_S1_S1_iii:
.text._Z9cuda_gemmIiLi128ELi4ELi1ELi512ELi32ELi32ELi64ELi0ELi0EEviiiPT_S1_S1_iii:
        /* <DEDUP_REMOVED lines=72> */
[----:B------:R-:W-:Y:S05]  /*0480*/  CALL.REL.NOINC `($__internal_143_$__cuda_sm20_div_u16) ;  /* 0x0000004000847944 */ /* 0x000fea0003c00000 */
[----:B------:R-:W0:Y:S01]  /*0490*/  I2F.U32.RP R10, UR15 ;  /* 0x0000000f000a7d06 */ /* 0x000e220008209000 */
[----:B------:R-:W-:Y:S01]  /*04a0*/  IMAD.SHL.U32 R5, R0, 0x4, RZ ;  /* 0x0000000400057824 */ /* 0x000fe200078e00ff */
[----:B------:R-:W1:Y:S01]  /*04b0*/  LDC R16, c[0x0][0x3ac] ;  /* 0x0000eb00ff107b82 */ /* 0x000e620000000800 */
[----:B------:R-:W-:Y:S01]  /*04c0*/  IMAD R11, RZ, RZ, -UR15 ;  /* 0x8000000fff0b7e24 */ /* 0x000fe2000f8e02ff */
[----:B------:R-:W-:Y:S01]  /*04d0*/  ISETP.NE.U32.AND P2, PT, RZ, UR15, PT ;  /* 0x0000000fff007c0c */ /* 0x000fe2000bf45070 */
[----:B------:R-:W-:Y:S01]  /*04e0*/  VIADD R13, R39, 0x6 ;  /* 0x00000006270d7836 */ /* 0x000fe20000000000 */
[----:B------:R-:W-:Y:S01]  /*04f0*/  IADD3 R5, PT, PT, R5, UR15, RZ ;  /* 0x0000000f05057c10 */ /* 0x000fe2000fffe0ff */
[C---:B------:R-:W-:Y:S01]  /*0500*/  VIADD R15, R39.reuse, 0x9 ;  /* 0x00000009270f7836 */ /* 0x040fe20000000000 */
[C---:B------:R-:W-:Y:S01]  /*0510*/  IADD3 R29, PT, PT, R4.reuse, 0x5, RZ ;  /* 0x00000005041d7810 */ /* 0x040fe20007ffe0ff */
[----:B------:R-:W-:Y:S01]  /*0520*/  VIADD R17, R39, 0xa ;  /* 0x0000000a27117836 */ /* 0x000fe20000000000 */
[----:B------:R-:W-:Y:S01]  /*0530*/  ISETP.GE.U32.AND P0, PT, R5, 0x200, PT ;  /* 0x000002000500780c */ /* 0x000fe20003f06070 */
[----:B------:R-:W-:Y:S01]  /*0540*/  VIADD R19, R39, 0xe ;  /* 0x0000000e27137836 */ /* 0x000fe20000000000 */
[----:B------:R-:W-:Y:S01]  /*0550*/  VIMNMX.U32 R8, PT, PT, R5, 0x200, !PT ;  /* 0x0000020005087848 */ /* 0x000fe20007fe0000 */
[C---:B------:R-:W-:Y:S01]  /*0560*/  VIADD R21, R39.reuse, 0xd ;  /* 0x0000000d27157836 */ /* 0x040fe20000000000 */
[----:B------:R-:W-:Y:S01]  /*0570*/  SEL R9, RZ, 0x1, P0 ;  /* 0x00000001ff097807 */ /* 0x000fe20000000000 */
[----:B0-----:R-:W0:Y:S01]  /*0580*/  MUFU.RCP R10, R10 ;  /* 0x0000000a000a7308 */ /* 0x001e220000001000 */
[C---:B------:R-:W-:Y:S01]  /*0590*/  VIADD R51, R39.reuse, 0xf ;  /* 0x0000000f27337836 */ /* 0x040fe20000000000 */
[C---:B------:R-:W-:Y:S01]  /*05a0*/  IADD3 R37, PT, PT, R4.reuse, 0xa, RZ ;  /* 0x0000000a04257810 */ /* 0x040fe20007ffe0ff */
[----:B------:R-:W-:Y:S01]  /*05b0*/  VIADD R31, R4, 0x6 ;  /* 0x00000006041f7836 */ /* 0x000fe20000000000 */
[----:B------:R-:W-:Y:S01]  /*05c0*/  IADD3 R8, PT, PT, R8, -R5, -R9 ;  /* 0x8000000508087210 */ /* 0x000fe20007ffe809 */
[C---:B------:R-:W-:Y:S01]  /*05d0*/  VIADD R33, R4.reuse, 0x7 ;  /* 0x0000000704217836 */ /* 0x040fe20000000000 */
[C---:B------:R-:W-:Y:S01]  /*05e0*/  IADD3 R47, PT, PT, R4.reuse, 0xe, RZ ;  /* 0x0000000e042f7810 */ /* 0x040fe20007ffe0ff */
[C---:B------:R-:W-:Y:S01]  /*05f0*/  VIADD R35, R4.reuse, 0x9 ;  /* 0x0000000904237836 */ /* 0x040fe20000000000 */
        /* <DEDUP_REMOVED lines=9> */
[----:B0-----:R-:W-:Y:S01]  /*0690*/  VIADD R6, R10, 0xffffffe ;  /* 0x0ffffffe0a067836 */ /* 0x001fe20000000000 */
[----:B------:R-:W-:Y:S01]  /*06a0*/  LOP3.LUT R33, R38, 0xf, R41, 0xf8, !PT ;  /* 0x0000000f26217812 */ /* 0x000fe200078ef829 */
[----:B------:R-:W-:Y:S01]  /*06b0*/  VIADD R45, R4, 0xd ;  /* 0x0000000d042d7836 */ /* 0x000fe20000000000 */
[----:B------:R-:W-:Y:S01]  /*06c0*/  LOP3.LUT R34, R38, 0xf, R43, 0xf8, !PT ;  /* 0x0000000f26227812 */ /* 0x000fe200078ef82b */
[----:B------:R0:W2:Y:S01]  /*06d0*/  F2I.FTZ.U32.TRUNC.NTZ R7, R6 ;  /* 0x0000000600077305 */ /* 0x0000a2000021f000 */
[----:B------:R-:W-:Y:S01]  /*06e0*/  VIADD R49, R4, 0xffffffff ;  /* 0xffffffff04317836 */ /* 0x000fe20000000000 */
[----:B------:R-:W-:Y:S01]  /*06f0*/  LOP3.LUT R36, R38, 0xf, R47, 0xf8, !PT ;  /* 0x0000000f26247812 */ /* 0x000fe200078ef82f */
[----:B------:R-:W-:Y:S01]  /*0700*/  UPRMT UR9, UR4, 0x9910, URZ ;  /* 0x0000991004097896 */ /* 0x000fe200080000ff */
[----:B------:R-:W-:-:S02]  /*0710*/  MOV R42, 0xc40 ;  /* 0x00000c40002a7802 */ /* 0x000fc40000000f00 */
[----:B------:R-:W-:Y:S01]  /*0720*/  LOP3.LUT R37, R38, 0xf, R49, 0xf8, !PT ;  /* 0x0000000f26257812 */ /* 0x000fe200078ef831 */
[----:B0-----:R-:W-:Y:S02]  /*0730*/  IMAD.MOV.U32 R6, RZ, RZ, RZ ;  /* 0x000000ffff067224 */ /* 0x001fe400078e00ff */
[----:B--2---:R-:W-:-:S04]  /*0740*/  IMAD R11, R11, R7, RZ ;  /* 0x000000070b0b7224 */ /* 0x004fc800078e02ff */
[----:B------:R-:W-:-:S04]  /*0750*/  IMAD.HI.U32 R7, R7, R11, R6 ;  /* 0x0000000b07077227 */ /* 0x000fc800078e0006 */
[----:B------:R-:W-:Y:S02]  /*0760*/  VIADD R11, R39, 0x5 ;  /* 0x00000005270b7836 */ /* 0x000fe40000000000 */
[----:B------:R-:W-:-:S04]  /*0770*/  IMAD.HI.U32 R10, R7, R8, RZ ;  /* 0x00000008070a7227 */ /* 0x000fc800078e00ff */
[----:B------:R-:W-:Y:S02]  /*0780*/  IMAD.MOV R5, RZ, RZ, -R10 ;  /* 0x000000ffff057224 */ /* 0x000fe400078e0a0a */
[----:B------:R-:W-:Y:S02]  /*0790*/  VIADD R7, R39, 0x2 ;  /* 0x0000000227077836 */ /* 0x000fe40000000000 */
[----:B------:R-:W-:Y:S01]  /*07a0*/  IMAD R8, R5, UR15, R8 ;  /* 0x0000000f05087c24 */ /* 0x000fe2000f8e0208 */
[----:B------:R-:W-:Y:S02]  /*07b0*/  IADD3 R5, PT, PT, R39, 0x1, RZ ;  /* 0x0000000127057810 */ /* 0x000fe40007ffe0ff */
[----:B-1----:R-:W-:Y:S02]  /*07c0*/  ISETP.GE.AND P3, PT, R7, R16, PT ;  /* 0x000000100700720c */ /* 0x002fe40003f66270 */
[----:B------:R-:W-:-:S13]  /*07d0*/  ISETP.GE.U32.AND P0, PT, R8, UR15, PT ;  /* 0x0000000f08007c0c */ /* 0x000fda000bf06070 */
[----:B------:R-:W-:Y:S02]  /*07e0*/  @P0 VIADD R8, R8, -UR15 ;  /* 0x8000000f08080c36 */ /* 0x000fe40008000000 */
[----:B------:R-:W-:Y:S01]  /*07f0*/  @P0 VIADD R10, R10, 0x1 ;  /* 0x000000010a0a0836 */ /* 0x000fe20000000000 */
[C---:B------:R-:W-:Y:S02]  /*0800*/  ISETP.GE.AND P0, PT, R5.reuse, R16, PT ;  /* 0x000000100500720c */ /* 0x040fe40003f06270 */
[----:B------:R-:W-:Y:S02]  /*0810*/  ISETP.GE.U32.AND P1, PT, R8, UR15, PT ;  /* 0x0000000f08007c0c */ /* 0x000fe4000bf26070 */
[C---:B------:R-:W-:Y:S02]  /*0820*/  SEL R6, R16.reuse, RZ, P0 ;  /* 0x000000ff10067207 */ /* 0x040fe40000000000 */
[----:B------:R-:W-:Y:S02]  /*0830*/  SEL R8, R16, RZ, P3 ;  /* 0x000000ff10087207 */ /* 0x000fe40001800000 */
[----:B------:R-:W-:-:S02]  /*0840*/  IADD3 R5, PT, PT, R5, -R6, RZ ;  /* 0x8000000605057210 */ /* 0x000fc40007ffe0ff */
[-C--:B------:R-:W-:Y:S01]  /*0850*/  ISETP.GE.AND P3, PT, R13, R16.reuse, PT ;  /* 0x000000100d00720c */ /* 0x080fe20003f66270 */
[----:B------:R-:W-:Y:S02]  /*0860*/  IMAD.IADD R6, R7, 0x1, -R8 ;  /* 0x0000000107067824 */ /* 0x000fe400078e0a08 */
[----:B------:R-:W-:Y:S01]  /*0870*/  VIADD R7, R39, 0x3 ;  /* 0x0000000327077836 */ /* 0x000fe20000000000 */
[----:B------:R-:W-:Y:S01]  /*0880*/  SEL R14, R16, RZ, P3 ;  /* 0x000000ff100e7207 */ /* 0x000fe20001800000 */
[----:B------:R-:W-:Y:S01]  /*0890*/  @P1 VIADD R10, R10, 0x1 ;  /* 0x000000010a0a1836 */ /* 0x000fe20000000000 */
[----:B------:R-:W-:Y:S02]  /*08a0*/  @!P2 LOP3.LUT R10, RZ, UR15, RZ, 0x33, !PT ;  /* 0x0000000fff0aac12 */ /* 0x000fe4000f8e33ff */
[-C--:B------:R-:W-:Y:S02]  /*08b0*/  ISETP.GE.AND P0, PT, R7, R16.reuse, PT ;  /* 0x000000100700720c */ /* 0x080fe40003f06270 */
[----:B------:R-:W-:Y:S01]  /*08c0*/  ISETP.GE.AND P2, PT, R11, R16, PT ;  /* 0x000000100b00720c */ /* 0x000fe20003f46270 */
[----:B------:R-:W-:Y:S01]  /*08d0*/  IMAD.IADD R8, R9, 0x1, R10 ;  /* 0x0000000109087824 */ /* 0x000fe200078e020a */
[----:B------:R-:W-:-:S02]  /*08e0*/  IADD3 R9, PT, PT, R39, 0x4, RZ ;  /* 0x0000000427097810 */ /* 0x000fc40007ffe0ff */
[C---:B------:R-:W-:Y:S02]  /*08f0*/  SEL R12, R16.reuse, RZ, P2 ;  /* 0x000000ff100c7207 */ /* 0x040fe40001000000 */
[-C--:B------:R-:W-:Y:S01]  /*0900*/  ISETP.GE.AND P1, PT, R9, R16.reuse, PT ;  /* 0x000000100900720c */ /* 0x080fe20003f26270 */
[----:B------:R0:W-:Y:S01]  /*0910*/  STL [R1+0xc], R8 ;  /* 0x00000c0801007387 */ /* 0x0001e20000100800 */
[-C--:B------:R-:W-:Y:S02]  /*0920*/  ISETP.GE.AND P2, PT, R15, R16.reuse, PT ;  /* 0x000000100f00720c */ /* 0x080fe40003f46270 */
[C---:B------:R-:W-:Y:S02]  /*0930*/  SEL R10, R16.reuse, RZ, P1 ;  /* 0x000000ff100a7207 */ /* 0x040fe40000800000 */
[----:B------:R-:W-:Y:S02]  /*0940*/  ISETP.GE.AND P3, PT, R17, R16, PT ;  /* 0x000000101100720c */ /* 0x000fe40003f66270 */
[----:B------:R-:W-:-:S02]  /*0950*/  SEL R20, R16, RZ, P2 ;  /* 0x000000ff10147207 */ /* 0x000fc40001000000 */
[C---:B------:R-:W-:Y:S02]  /*0960*/  SEL R22, R16.reuse, RZ, P3 ;  /* 0x000000ff10167207 */ /* 0x040fe40001800000 */
[C---:B0-----:R-:W-:Y:S02]  /*0970*/  SEL R8, R16.reuse, RZ, P0 ;  /* 0x000000ff10087207 */ /* 0x041fe40000000000 */
[-C--:B------:R-:W-:Y:S02]  /*0980*/  ISETP.GE.AND P3, PT, R19, R16.reuse, PT ;  /* 0x000000101300720c */ /* 0x080fe40003f66270 */
[----:B------:R-:W-:Y:S01]  /*0990*/  ISETP.GE.AND P2, PT, R21, R16, PT ;  /* 0x000000101500720c */ /* 0x000fe20003f46270 */
[----:B------:R-:W-:Y:S01]  /*09a0*/  IMAD.IADD R7, R7, 0x1, -R8 ;  /* 0x0000000107077824 */ /* 0x000fe200078e0a08 */
[----:B------:R-:W-:Y:S01]  /*09b0*/  IADD3 R8, PT, PT, R9, -R10, RZ ;  /* 0x8000000a09087210 */ /* 0x000fe20007ffe0ff */
[----:B------:R-:W-:Y:S01]  /*09c0*/  IMAD.IADD R9, R11, 0x1, -R12 ;  /* 0x000000010b097824 */ /* 0x000fe200078e0a0c */
[C---:B------:R-:W-:Y:S01]  /*09d0*/  SEL R28, R16.reuse, RZ, P3 ;  /* 0x000000ff101c7207 */ /* 0x040fe20001800000 */
[----:B------:R-:W-:Y:S01]  /*09e0*/  VIADD R11, R39, 0x7 ;  /* 0x00000007270b7836 */ /* 0x000fe20000000000 */
[----:B------:R-:W-:Y:S01]  /*09f0*/  SEL R26, R16, RZ, P2 ;  /* 0x000000ff101a7207 */ /* 0x000fe20001000000 */
[----:B------:R-:W-:Y:S01]  /*0a00*/  IMAD.IADD R10, R13, 0x1, -R14 ;  /* 0x000000010d0a7824 */ /* 0x000fe200078e0a0e */
[----:B------:R-:W-:-:S02]  /*0a10*/  IADD3 R13, PT, PT, R39, 0x8, RZ ;  /* 0x00000008270d7810 */ /* 0x000fc40007ffe0ff */
[-C--:B------:R-:W-:Y:S01]  /*0a20*/  ISETP.GE.AND P0, PT, R11, R16.reuse, PT ;  /* 0x000000100b00720c */ /* 0x080fe20003f06270 */
[----:B------:R-:W-:Y:S01]  /*0a30*/  IMAD.IADD R21, R21, 0x1, -R26 ;  /* 0x0000000115157824 */ /* 0x000fe200078e0a1a */
[----:B------:R-:W-:Y:S02]  /*0a40*/  ISETP.GE.AND P1, PT, R13, R16, PT ;  /* 0x000000100d00720c */ /* 0x000fe40003f26270 */
[C---:B------:R-:W-:Y:S02]  /*0a50*/  SEL R12, R16.reuse, RZ, P0 ;  /* 0x000000ff100c7207 */ /* 0x040fe40000000000 */
[----:B------:R-:W-:-:S03]  /*0a60*/  SEL R14, R16, RZ, P1 ;  /* 0x000000ff100e7207 */ /* 0x000fc60000800000 */
[----:B------:R-:W-:Y:S01]  /*0a70*/  IMAD.IADD R11, R11, 0x1, -R12 ;  /* 0x000000010b0b7824 */ /* 0x000fe200078e0a0c */
[----:B------:R-:W-:Y:S01]  /*0a80*/  IADD3 R12, PT, PT, R13, -R14, RZ ;  /* 0x8000000e0d0c7210 */ /* 0x000fe20007ffe0ff */
[----:B------:R-:W-:Y:S02]  /*0a90*/  IMAD.IADD R13, R15, 0x1, -R20 ;  /* 0x000000010f0d7824 */ /* 0x000fe400078e0a14 */
[----:B------:R-:W-:Y:S02]  /*0aa0*/  VIADD R15, R39, 0xb ;  /* 0x0000000b270f7836 */ /* 0x000fe40000000000 */
[----:B------:R-:W-:Y:S01]  /*0ab0*/  IMAD.IADD R14, R17, 0x1, -R22 ;  /* 0x00000001110e7824 */ /* 0x000fe200078e0a16 */
[----:B------:R-:W-:Y:S02]  /*0ac0*/  IADD3 R17, PT, PT, R39, 0xc, RZ ;  /* 0x0000000c27117810 */ /* 0x000fe40007ffe0ff */
[-C--:B------:R-:W-:Y:S02]  /*0ad0*/  ISETP.GE.AND P0, PT, R15, R16.reuse, PT ;  /* 0x000000100f00720c */ /* 0x080fe40003f06270 */
[----:B------:R-:W-:-:S02]  /*0ae0*/  ISETP.GE.AND P1, PT, R17, R16, PT ;  /* 0x000000101100720c */ /* 0x000fc40003f26270 */
[C---:B------:R-:W-:Y:S02]  /*0af0*/  SEL R20, R16.reuse, RZ, P0 ;  /* 0x000000ff10147207 */ /* 0x040fe40000000000 */
[----:B------:R-:W-:Y:S02]  /*0b00*/  SEL R22, R16, RZ, P1 ;  /* 0x000000ff10167207 */ /* 0x000fe40000800000 */
[----:B------:R-:W-:Y:S01]  /*0b10*/  ISETP.GE.AND P0, PT, R39, R16, PT ;  /* 0x000000102700720c */ /* 0x000fe20003f06270 */
[----:B------:R-:W-:Y:S01]  /*0b20*/  IMAD.IADD R15, R15, 0x1, -R20 ;  /* 0x000000010f0f7824 */ /* 0x000fe200078e0a14 */
[----:B------:R-:W-:Y:S01]  /*0b30*/  IADD3 R20, PT, PT, R17, -R22, RZ ;  /* 0x8000001611147210 */ /* 0x000fe20007ffe0ff */
[----:B------:R-:W-:Y:S01]  /*0b40*/  IMAD.IADD R22, R19, 0x1, -R28 ;  /* 0x0000000113167824 */ /* 0x000fe200078e0a1c */
[----:B------:R-:W-:Y:S01]  /*0b50*/  ISETP.GE.AND P1, PT, R51, R16, PT ;  /* 0x000000103300720c */ /* 0x000fe20003f26270 */
        /* <DEDUP_REMOVED lines=10> */
[----:B------:R-:W-:Y:S01]  /*0c00*/  LOP3.LUT R38, R38, 0x8, R39, 0xf6, !PT ;  /* 0x0000000826267812 */ /* 0x000fe200078ef627 */
[----:B------:R-:W-:Y:S02]  /*0c10*/  IMAD.IADD R39, R39, 0x1, -R40 ;  /* 0x0000000127277824 */ /* 0x000fe400078e0a28 */
[----:B------:R-:W-:-:S07]  /*0c20*/  IMAD.IADD R40, R51, 0x1, -R16 ;  /* 0x0000000133287824 */ /* 0x000fce00078e0a10 */
[----:B------:R-:W-:Y:S05]  /*0c30*/  CALL.REL.NOINC `($__internal_142_$__cuda_sm20_div_s16) ;  /* 0x0000003800307944 */ /* 0x000fea0003c00000 */
        /* <DEDUP_REMOVED lines=9> */
.L_x_4709:
[----:B------:R-:W2:Y:S01]  /*0cd0*/  LDL R17, [R1+0x8] ;  /* 0x0000080001117983 */ /* 0x000ea20000100800 */
[----:B------:R-:W-:Y:S01]  /*0ce0*/  MOV R65, 0x400 ;  /* 0x0000040000417802 */ /* 0x000fe20000000f00 */
[----:B------:R-:W-:Y:S01]  /*0cf0*/  BSSY.RECONVERGENT B0, `(.L_x_4640) ;  /* 0x0000018000007945 */ /* 0x000fe20003800200 */
[----:B------:R-:W0:Y:S02]  /*0d00*/  S2R R69, SR_CgaCtaId ;  /* 0x0000000000457919 */ /* 0x000e240000008800 */
[----:B------:R-:W-:-:S04]  /*0d10*/  IADD3 R16, PT, PT, R65, 0x1080, RZ ;  /* 0x0000108041107810 */ /* 0x000fc80007ffe0ff */
        /* <DEDUP_REMOVED lines=20> */
[----:B01----:R-:W-:-:S07]  /*0e60*/  @P0 IMAD.IADD R16, R16, 0x1, R18 ;  /* 0x0000000110100824 */ /* 0x003fce00078e0212 */
.L_x_4641:
[----:B------:R-:W-:Y:S05]  /*0e70*/  BSYNC.RECONVERGENT B0 ;  /* 0x0000000000007941 */ /* 0x000fea0003800200 */
.L_x_4640:
[----:B------:R-:W-:Y:S01]  /*0e80*/  BSSY.RECONVERGENT B0, `(.L_x_4642) ;  /* 0x000000d000007945 */ /* 0x000fe20003800200 */
[----:B------:R-:W-:-:S07]  /*0e90*/  LEA R17, R16, R19, 0x2 ;  /* 0x0000001310117211 */ /* 0x000fce00078e10ff */
.L_x_4643:
        /* <DEDUP_REMOVED lines=12> */
.L_x_4642:
[----:B------:R-:W2:Y:S01]  /*0f60*/  LDL R59, [R1+0xc] ;  /* 0x00000c00013b7983 */ /* 0x000ea20000100800 */
[----:B------:R-:W0:Y:S01]  /*0f70*/  S2UR UR8, SR_CTAID.X ;  /* 0x00000000000879c3 */ /* 0x000e220000002500 */
[----:B------:R-:W3:Y:S01]  /*0f80*/  LDCU UR9, c[0x0][0x388] ;  /* 0x00007100ff0977ac */ /* 0x000ee20008000800 */
[----:B------:R-:W-:Y:S01]  /*0f90*/  SHF.L.U32 R61, R0, 0x2, RZ ;  /* 0x00000002003d7819 */ /* 0x000fe200000006ff */
[----:B------:R-:W-:Y:S01]  /*0fa0*/  BSSY.RECONVERGENT B0, `(.L_x_4644) ;  /* 0x0000029000007945 */ /* 0x000fe20003800200 */
[----:B------:R-:W-:Y:S01]  /*0fb0*/  PLOP3.LUT P0, PT, PT, PT, PT, 0x80, 0x8 ;  /* 0x000000000008781c */ /* 0x000fe20003f0f070 */
[----:B------:R-:W4:Y:S02]  /*0fc0*/  LDCU UR16, c[0x0][0x3a8] ;  /* 0x00007500ff1077ac */ /* 0x000f240008000800 */
[----:B------:R-:W-:Y:S01]  /*0fd0*/  IMAD.MOV.U32 R68, RZ, RZ, R61 ;  /* 0x000000ffff447224 */ /* 0x000fe200078e003d */
[----:B0-----:R-:W-:-:S04]  /*0fe0*/  USHF.L.U32 UR8, UR8, 0x9, URZ ;  /* 0x0000000908087899 */ /* 0x001fc800080006ff */
[----:B---3--:R-:W-:Y:S01]  /*0ff0*/  UIMAD UR8, UR5, UR9, UR8 ;  /* 0x00000009050872a4 */ /* 0x008fe2000f8e0208 */
[C---:B--2---:R-:W-:Y:S02]  /*1000*/  LOP3.LUT R60, R59.reuse, 0x3, RZ, 0xc0, !PT ;  /* 0x000000033b3c7812 */ /* 0x044fe400078ec0ff */
[----:B------:R-:W-:Y:S02]  /*1010*/  ISETP.GE.U32.AND P4, PT, R59, 0x3, PT ;  /* 0x000000033b00780c */ /* 0x000fe40003f86070 */
[----:B------:R-:W-:Y:S01]  /*1020*/  ISETP.NE.AND P1, PT, R60, 0x3, PT ;  /* 0x000000033c00780c */ /* 0x000fe20003f25270 */
[----:B------:R0:W-:Y:S03]  /*1030*/  STL [R1], R60 ;  /* 0x0000003c01007387 */ /* 0x0001e60000100800 */
[----:B------:R-:W-:-:S05]  /*1040*/  P2R R16, PR, RZ, 0x2 ;  /* 0x00000002ff107803 */ /* 0x000fca0000000000 */
[----:B------:R0:W-:Y:S04]  /*1050*/  STL [R1+0x4], R16 ;  /* 0x0000041001007387 */ /* 0x0001e80000100800 */
[----:B----4-:R-:W-:Y:S05]  /*1060*/  @!P1 BRA `(.L_x_4645) ;  /* 0x0000000000709947 */ /* 0x010fea0003800000 */
[----:B------:R-:W0:Y:S01]  /*1070*/  LDC.64 R62, c[0x0][0x390] ;  /* 0x0000e400ff3e7b82 */ /* 0x000e220000000a00 */
[----:B------:R-:W-:-:S04]  /*1080*/  VIADD R17, R61, UR8 ;  /* 0x000000083d117c36 */ /* 0x000fc80008000000 */
[----:B0-----:R-:W-:-:S06]  /*1090*/  IMAD.WIDE R16, R17, 0x4, R62 ;  /* 0x0000000411107825 */ /* 0x001fcc00078e023e */
[----:B-1----:R-:W2:Y:S01]  /*10a0*/  LDG.E.128 R16, desc[UR10][R16.64] ;  /* 0x0000000a10107981 */ /* 0x002ea2000c1e1d00 */
[----:B------:R-:W0:Y:S01]  /*10b0*/  S2UR UR17, SR_CgaCtaId ;  /* 0x00000000001179c3 */ /* 0x000e220000008800 */
[----:B------:R-:W-:Y:S01]  /*10c0*/  UMOV UR9, 0x400 ;  /* 0x0000040000097882 */ /* 0x000fe20000000000 */
[----:B------:R-:W-:Y:S01]  /*10d0*/  ISETP.NE.AND P1, PT, R60, RZ, PT ;  /* 0x000000ff3c00720c */ /* 0x000fe20003f25270 */
[----:B------:R-:W-:Y:S01]  /*10e0*/  UIADD3 UR9, UPT, UPT, UR9, 0x880, URZ ;  /* 0x0000088009097890 */ /* 0x000fe2000fffe0ff */
[----:B------:R-:W-:Y:S01]  /*10f0*/  IMAD.SHL.U32 R59, R0, 0x10, RZ ;  /* 0x00000010003b7824 */ /* 0x000fe200078e00ff */
[----:B------:R-:W-:Y:S02]  /*1100*/  IADD3 R68, PT, PT, R61, UR15, RZ ;  /* 0x0000000f3d447c10 */ /* 0x000fe4000fffe0ff */
[----:B0-----:R-:W-:-:S09]  /*1110*/  ULEA UR9, UR17, UR9, 0x18 ;  /* 0x0000000911097291 */ /* 0x001fd2000f8ec0ff */
[----:B--2---:R0:W-:Y:S02]  /*1120*/  STS.128 [R59+UR9], R16 ;  /* 0x000000103b007988 */ /* 0x0041e40008000c09 */
[----:B0-----:R-:W-:Y:S01]  /*1130*/  VIADD R59, R59, UR9 ;  /* 0x000000093b3b7c36 */ /* 0x001fe20008000000 */
[----:B------:R-:W-:Y:S06]  /*1140*/  @!P1 BRA `(.L_x_4645) ;  /* 0x0000000000389947 */ /* 0x000fec0003800000 */
[----:B------:R-:W-:Y:S01]  /*1150*/  ISETP.NE.AND P1, PT, R60, 0x1, PT ;  /* 0x000000013c00780c */ /* 0x000fe20003f25270 */
[C---:B------:R-:W-:Y:S02]  /*1160*/  VIADD R64, R68.reuse, UR15 ;  /* 0x0000000f44407c36 */ /* 0x040fe40008000000 */
[----:B------:R-:W-:-:S04]  /*1170*/  VIADD R61, R68, UR8 ;  /* 0x00000008443d7c36 */ /* 0x000fc80008000000 */
[----:B------:R-:W-:-:S06]  /*1180*/  IMAD.WIDE R60, R61, 0x4, R62 ;  /* 0x000000043d3c7825 */ /* 0x000fcc00078e023e */
[----:B------:R-:W-:-:S05]  /*1190*/  @P1 IADD3 R17, PT, PT, R64, UR8, RZ ;  /* 0x0000000840111c10 */ /* 0x000fca000fffe0ff */
        /* <DEDUP_REMOVED lines=9> */
.L_x_4645:
[----:B------:R-:W-:Y:S05]  /*1230*/  BSYNC.RECONVERGENT B0 ;  /* 0x0000000000007941 */ /* 0x000fea0003800200 */
.L_x_4644:
[----:B------:R-:W-:Y:S04]  /*1240*/  BSSY.RECONVERGENT B0, `(.L_x_4646) ;  /* 0x000001f000007945 */ /* 0x000fe80003800200 */
[----:B------:R-:W-:Y:S05]  /*1250*/  @!P4 BRA `(.L_x_4647) ;  /* 0x000000000074c947 */ /* 0x000fea0003800000 */
[----:B0-2---:R-:W-:-:S05]  /*1260*/  VIADD R16, R65, 0x880 ;  /* 0x0000088041107836 */ /* 0x005fca0000000000 */
[----:B------:R-:W-:-:S07]  /*1270*/  LEA R69, R69, R16, 0x18 ;  /* 0x0000001045457211 */ /* 0x000fce00078ec0ff */
.L_x_4648:
[----:B---3--:R-:W0:Y:S01]  /*1280*/  LDC.64 R62, c[0x0][0x390] ;  /* 0x0000e400ff3e7b82 */ /* 0x008e220000000a00 */
[----:B------:R-:W-:-:S04]  /*1290*/  VIADD R17, R68, UR8 ;  /* 0x0000000844117c36 */ /* 0x000fc80008000000 */
[----:B0-----:R-:W-:-:S06]  /*12a0*/  IMAD.WIDE R16, R17, 0x4, R62 ;  /* 0x0000000411107825 */ /* 0x001fcc00078e023e */
[----:B-1----:R-:W2:Y:S01]  /*12b0*/  LDG.E.128 R16, desc[UR10][R16.64] ;  /* 0x0000000a10107981 */ /* 0x002ea2000c1e1d00 */
[C---:B------:R-:W-:Y:S01]  /*12c0*/  VIADD R64, R68.reuse, UR15 ;  /* 0x0000000f44407c36 */ /* 0x040fe20008000000 */
[----:B------:R-:W-:-:S03]  /*12d0*/  LEA R59, R68, R69, 0x2 ;  /* 0x00000045443b7211 */ /* 0x000fc600078e10ff */
[C---:B------:R-:W-:Y:S02]  /*12e0*/  VIADD R68, R64.reuse, UR15 ;  /* 0x0000000f40447c36 */ /* 0x040fe40008000000 */
[----:B------:R-:W-:Y:S02]  /*12f0*/  VIADD R64, R64, UR8 ;  /* 0x0000000840407c36 */ /* 0x000fe40008000000 */
[C---:B------:R-:W-:Y:S01]  /*1300*/  VIADD R60, R68.reuse, UR8 ;  /* 0x00000008443c7c36 */ /* 0x040fe20008000000 */
[----:B------:R-:W-:Y:S01]  /*1310*/  IADD3 R68, PT, PT, R68, UR15, RZ ;  /* 0x0000000f44447c10 */ /* 0x000fe2000fffe0ff */
[----:B------:R-:W-:-:S04]  /*1320*/  IMAD.WIDE R64, R64, 0x4, R62 ;  /* 0x0000000440407825 */ /* 0x000fc800078e023e */
[----:B------:R-:W-:Y:S02]  /*1330*/  IMAD.WIDE R60, R60, 0x4, R62 ;  /* 0x000000043c3c7825 */ /* 0x000fe400078e023e */
[----:B------:R-:W3:Y:S04]  /*1340*/  LDG.E.128 R64, desc[UR10][R64.64] ;  /* 0x0000000a40407981 */ /* 0x000ee8000c1e1d00 */
[----:B--2---:R0:W-:Y:S02]  /*1350*/  STS.128 [R59], R16 ;  /* 0x000000103b007388 */ /* 0x0041e40000000c00 */
[----:B0-----:R-:W-:-:S04]  /*1360*/  VIADD R16, R68, UR8 ;  /* 0x0000000844107c36 */ /* 0x001fc80008000000 */
[----:B------:R-:W-:Y:S02]  /*1370*/  IMAD.WIDE R16, R16, 0x4, R62 ;  /* 0x0000000410107825 */ /* 0x000fe400078e023e */
[----:B------:R-:W2:Y:S04]  /*1380*/  LDG.E.128 R60, desc[UR10][R60.64] ;  /* 0x0000000a3c3c7981 */ /* 0x000ea8000c1e1d00 */
[----:B------:R-:W4:Y:S01]  /*1390*/  LDG.E.128 R16, desc[UR10][R16.64] ;  /* 0x0000000a10107981 */ /* 0x000f22000c1e1d00 */
[----:B------:R-:W-:-:S05]  /*13a0*/  IMAD R59, R42, 0x10, R59 ;  /* 0x000000102a3b7824 */ /* 0x000fca00078e023b */
[----:B---3--:R0:W-:Y:S01]  /*13b0*/  STS.128 [R59], R64 ;  /* 0x000000403b007388 */ /* 0x0081e20000000c00 */
[----:B------:R-:W-:Y:S02]  /*13c0*/  VIADD R68, R68, UR15 ;  /* 0x0000000f44447c36 */ /* 0x000fe40008000000 */
[----:B0-----:R-:W-:-:S03]  /*13d0*/  IMAD R59, R42, 0x10, R59 ;  /* 0x000000102a3b7824 */ /* 0x001fc600078e023b */
[----:B------:R-:W-:Y:S02]  /*13e0*/  ISETP.GE.U32.AND P1, PT, R68, 0x200, PT ;  /* 0x000002004400780c */ /* 0x000fe40003f26070 */
[----:B--2---:R0:W-:Y:S02]  /*13f0*/  STS.128 [R59], R60 ;  /* 0x0000003c3b007388 */ /* 0x0041e40000000c00 */
[----:B0-----:R-:W-:-:S05]  /*1400*/  LEA R62, R42, R59, 0x4 ;  /* 0x0000003b2a3e7211 */ /* 0x001fca00078e20ff */
[----:B----4-:R3:W-:Y:S04]  /*1410*/  STS.128 [R62], R16 ;  /* 0x000000103e007388 */ /* 0x0107e80000000c00 */
[----:B------:R-:W-:Y:S05]  /*1420*/  @!P1 BRA `(.L_x_4648) ;  /* 0xfffffffc00949947 */ /* 0x000fea000383ffff */
.L_x_4647:
[----:B------:R-:W-:Y:S05]  /*1430*/  BSYNC.RECONVERGENT B0 ;  /* 0x0000000000007941 */ /* 0x000fea0003800200 */
.L_x_4646:
[----:B-123--:R-:W-:-:S07]  /*1440*/  IMAD.MOV.U32 R18, RZ, RZ, RZ ;  /* 0x000000ffff127224 */ /* 0x00efce00078e00ff */
.L_x_4703:
[----:B------:R-:W-:Y:S02]  /*1450*/  LOP3.LUT R19, R0, 0xf, RZ, 0xc0, !PT ;  /* 0x0000000f00137812 */ /* 0x000fe400078ec0ff */
[----:B------:R-:W-:Y:S02]  /*1460*/  PLOP3.LUT P3, PT, P0, PT, PT, 0x80, 0x8 ;  /* 0x000000000008781c */ /* 0x000fe4000076f070 */
[----:B0-----:R-:W-:Y:S01]  /*1470*/  SHF.R.U32.HI R60, RZ, 0x4, R0 ;  /* 0x00000004ff3c7819 */ /* 0x001fe20000011600 */
[----:B-1234-:R-:W-:-:S10]  /*1480*/  IMAD.IADD R19, R19, 0x1, R18 ;  /* 0x0000000113137824 */ /* 0x01efd400078e0212 */
.L_x_4649:
[----:B0-----:R-:W0:Y:S01]  /*1490*/  S2R R59, SR_CTAID.Z ;  /* 0x00000000003b7919 */ /* 0x001e220000002700 */
[----:B------:R-:W1:Y:S01]  /*14a0*/  LDC.64 R16, c[0x0][0x398] ;  /* 0x0000e600ff107b82 */ /* 0x000e620000000a00 */
[----:B0-----:R-:W-:-:S05]  /*14b0*/  LEA R62, R59, R60, 0x5 ;  /* 0x0000003c3b3e7211 */ /* 0x001fca00078e28ff */
        /* <DEDUP_REMOVED lines=16> */
.L_x_4702:
        /* <DEDUP_REMOVED lines=15> */
.L_x_4651:
        /* <DEDUP_REMOVED lines=8> */
.L_x_4652:
        /* <DEDUP_REMOVED lines=9> */
.L_x_4653:
        /* <DEDUP_REMOVED lines=9> */
.L_x_4654:
        /* <DEDUP_REMOVED lines=9> */
.L_x_4655:
        /* <DEDUP_REMOVED lines=9> */
.L_x_4656:
        /* <DEDUP_REMOVED lines=9> */
.L_x_4657:
        /* <DEDUP_REMOVED lines=9> */
.L_x_4658:
        /* <DEDUP_REMOVED lines=9> */
.L_x_4659:
        /* <DEDUP_REMOVED lines=9> */
.L_x_4660:
        /* <DEDUP_REMOVED lines=9> */
.L_x_4661:
        /* <DEDUP_REMOVED lines=9> */
.L_x_4662:
        /* <DEDUP_REMOVED lines=9> */
.L_x_4663:
        /* <DEDUP_REMOVED lines=9> */
.L_x_4664:
        /* <DEDUP_REMOVED lines=9> */
.L_x_4665:
        /* <DEDUP_REMOVED lines=9> */
.L_x_4666:
[----:B------:R-:W-:Y:S05]  /*1f10*/  @P2 BRA `(.L_x_4667) ;  /* 0x0000000800f02947 */ /* 0x000fea0003800000 */
[----:B0-2-4-:R-:W0:Y:S01]  /*1f20*/  S2R R16, SR_CgaCtaId ;  /* 0x0000000000107919 */ /* 0x015e220000008800 */
[----:B------:R-:W-:Y:S01]  /*1f30*/  MOV R19, 0x400 ;  /* 0x0000040000137802 */ /* 0x000fe20000000f00 */
[----:B------:R-:W-:Y:S01]  /*1f40*/  IMAD.MOV.U32 R59, RZ, RZ, R2 ;  /* 0x000000ffff3b7224 */ /* 0x000fe200078e0002 */
[----:B------:R-:W-:Y:S02]  /*1f50*/  ISETP.GT.U32.AND P2, PT, R17, 0x40, PT ;  /* 0x000000401100780c */ /* 0x000fe40003f44070 */
[----:B0-----:R-:W-:-:S11]  /*1f60*/  LEA R19, R16, R19, 0x18 ;  /* 0x0000001310137211 */ /* 0x001fd600078ec0ff */
.L_x_4701:
        /* <DEDUP_REMOVED lines=11> */
.L_x_4711:
[----:B-12---:R-:W-:-:S07]  /*2020*/  IMAD R16, R43, R16, RZ ;  /* 0x000000102b107224 */ /* 0x006fce00078e02ff */
.L_x_4669:
[----:B------:R-:W-:-:S13]  /*2030*/  ISETP.GE.AND P0, PT, R17, 0x2, PT ;  /* 0x000000021100780c */ /* 0x000fda0003f06270 */
[----:B------:R-:W-:Y:S05]  /*2040*/  @!P0 BRA `(.L_x_4671) ;  /* 0x0000000000108947 */ /* 0x000fea0003800000 */
[----:B------:R-:W-:-:S03]  /*2050*/  UMOV UR8, 0xffffffff ;  /* 0xffffffff00087882 */ /* 0x000fc60000000000 */
[----:B------:R-:W-:Y:S05]  /*2060*/  BRA.DIV UR8, `(.L_x_4672) ;  /* 0x0000001a08e87947 */ /* 0x000fea000b800000 */
[----:B------:R2:W4:Y:S02]  /*2070*/  SHFL.IDX PT, R63, R65, R5, 0x1f ;  /* 0x00001f05413f7589 */ /* 0x00052400000e0000 */
.L_x_4714:
[----:B---34-:R-:W-:-:S07]  /*2080*/  IMAD R16, R44, R63, R16 ;  /* 0x0000003f2c107224 */ /* 0x018fce00078e0210 */
.L_x_4671:
[----:B------:R-:W-:-:S13]  /*2090*/  ISETP.GE.AND P5, PT, R17, 0x3, PT ;  /* 0x000000031100780c */ /* 0x000fda0003fa6270 */
[----:B------:R-:W-:Y:S05]  /*20a0*/  @!P5 BRA `(.L_x_4673) ;  /* 0x000000000010d947 */ /* 0x000fea0003800000 */
[----:B------:R-:W-:-:S03]  /*20b0*/  UMOV UR8, 0xffffffff ;  /* 0xffffffff00087882 */ /* 0x000fc60000000000 */
[----:B------:R-:W-:Y:S05]  /*20c0*/  BRA.DIV UR8, `(.L_x_4674) ;  /* 0x0000001a08f47947 */ /* 0x000fea000b800000 */
[----:B------:R4:W0:Y:S02]  /*20d0*/  SHFL.IDX PT, R62, R65, R6, 0x1f ;  /* 0x00001f06413e7589 */ /* 0x00082400000e0000 */
.L_x_4717:
[----:B0-----:R-:W-:-:S07]  /*20e0*/  IMAD R16, R45, R62, R16 ;  /* 0x0000003e2d107224 */ /* 0x001fce00078e0210 */
.L_x_4673:
[----:B------:R-:W-:-:S13]  /*20f0*/  ISETP.GE.AND P5, PT, R17, 0x4, PT ;  /* 0x000000041100780c */ /* 0x000fda0003fa6270 */
[----:B------:R-:W-:Y:S05]  /*2100*/  @!P5 BRA `(.L_x_4675) ;  /* 0x000000000010d947 */ /* 0x000fea0003800000 */
[----:B------:R-:W-:-:S03]  /*2110*/  UMOV UR8, 0xffffffff ;  /* 0xffffffff00087882 */ /* 0x000fc60000000000 */
[----:B------:R-:W-:Y:S05]  /*2120*/  BRA.DIV UR8, `(.L_x_4676) ;  /* 0x0000001e08047947 */ /* 0x000fea000b800000 */
[----:B------:R0:W0:Y:S02]  /*2130*/  SHFL.IDX PT, R63, R65, R7, 0x1f ;  /* 0x00001f07413f7589 */ /* 0x00002400000e0000 */
.L_x_4720:
[----:B0-----:R-:W-:-:S07]  /*2140*/  IMAD R16, R46, R63, R16 ;  /* 0x0000003f2e107224 */ /* 0x001fce00078e0210 */
.L_x_4675:
[----:B------:R-:W-:-:S13]  /*2150*/  ISETP.GE.AND P5, PT, R17, 0x5, PT ;  /* 0x000000051100780c */ /* 0x000fda0003fa6270 */
[----:B------:R-:W-:Y:S05]  /*2160*/  @!P5 BRA `(.L_x_4677) ;  /* 0x000000000010d947 */ /* 0x000fea0003800000 */
[----:B------:R-:W-:-:S03]  /*2170*/  UMOV UR8, 0xffffffff ;  /* 0xffffffff00087882 */ /* 0x000fc60000000000 */
[----:B------:R-:W-:Y:S05]  /*2180*/  BRA.DIV UR8, `(.L_x_4678) ;  /* 0x0000001e08107947 */ /* 0x000fea000b800000 */
[----:B------:R0:W0:Y:S02]  /*2190*/  SHFL.IDX PT, R62, R65, R8, 0x1f ;  /* 0x00001f08413e7589 */ /* 0x00002400000e0000 */
.L_x_4723:
[----:B0-----:R-:W-:-:S07]  /*21a0*/  IMAD R16, R47, R62, R16 ;  /* 0x0000003e2f107224 */ /* 0x001fce00078e0210 */
.L_x_4677:
[----:B------:R-:W-:-:S13]  /*21b0*/  ISETP.GE.AND P5, PT, R17, 0x6, PT ;  /* 0x000000061100780c */ /* 0x000fda0003fa6270 */
[----:B------:R-:W-:Y:S05]  /*21c0*/  @!P5 BRA `(.L_x_4679) ;  /* 0x000000000010d947 */ /* 0x000fea0003800000 */
[----:B------:R-:W-:-:S03]  /*21d0*/  UMOV UR8, 0xffffffff ;  /* 0xffffffff00087882 */ /* 0x000fc60000000000 */
[----:B------:R-:W-:Y:S05]  /*21e0*/  BRA.DIV UR8, `(.L_x_4680) ;  /* 0x0000001e08207947 */ /* 0x000fea000b800000 */
[----:B------:R0:W0:Y:S02]  /*21f0*/  SHFL.IDX PT, R63, R65, R9, 0x1f ;  /* 0x00001f09413f7589 */ /* 0x00002400000e0000 */
.L_x_4726:
[----:B0-----:R-:W-:-:S07]  /*2200*/  IMAD R16, R48, R63, R16 ;  /* 0x0000003f30107224 */ /* 0x001fce00078e0210 */
.L_x_4679:
[----:B------:R-:W-:-:S13]  /*2210*/  ISETP.GE.AND P5, PT, R17, 0x7, PT ;  /* 0x000000071100780c */ /* 0x000fda0003fa6270 */
[----:B------:R-:W-:Y:S05]  /*2220*/  @!P5 BRA `(.L_x_4681) ;  /* 0x000000000010d947 */ /* 0x000fea0003800000 */
[----:B------:R-:W-:-:S03]  /*2230*/  UMOV UR8, 0xffffffff ;  /* 0xffffffff00087882 */ /* 0x000fc60000000000 */
[----:B------:R-:W-:Y:S05]  /*2240*/  BRA.DIV UR8, `(.L_x_4682) ;  /* 0x0000001e082c7947 */ /* 0x000fea000b800000 */
[----:B------:R0:W0:Y:S02]  /*2250*/  SHFL.IDX PT, R62, R65, R10, 0x1f ;  /* 0x00001f0a413e7589 */ /* 0x00002400000e0000 */
.L_x_4729:
[----:B0-----:R-:W-:-:S07]  /*2260*/  IMAD R16, R49, R62, R16 ;  /* 0x0000003e31107224 */ /* 0x001fce00078e0210 */
.L_x_4681:
[----:B------:R-:W-:-:S13]  /*2270*/  ISETP.GE.AND P5, PT, R17, 0x8, PT ;  /* 0x000000081100780c */ /* 0x000fda0003fa6270 */
[----:B------:R-:W-:Y:S05]  /*2280*/  @!P5 BRA `(.L_x_4683) ;  /* 0x000000000010d947 */ /* 0x000fea0003800000 */
[----:B------:R-:W-:-:S03]  /*2290*/  UMOV UR8, 0xffffffff ;  /* 0xffffffff00087882 */ /* 0x000fc60000000000 */
[----:B------:R-:W-:Y:S05]  /*22a0*/  BRA.DIV UR8, `(.L_x_4684) ;  /* 0x0000001e083c7947 */ /* 0x000fea000b800000 */
[----:B------:R0:W0:Y:S02]  /*22b0*/  SHFL.IDX PT, R63, R65, R11, 0x1f ;  /* 0x00001f0b413f7589 */ /* 0x00002400000e0000 */
.L_x_4732:
[----:B0-----:R-:W-:-:S07]  /*22c0*/  IMAD R16, R50, R63, R16 ;  /* 0x0000003f32107224 */ /* 0x001fce00078e0210 */
.L_x_4683:
[----:B------:R-:W-:-:S13]  /*22d0*/  ISETP.GE.AND P5, PT, R17, 0x9, PT ;  /* 0x000000091100780c */ /* 0x000fda0003fa6270 */
[----:B------:R-:W-:Y:S05]  /*22e0*/  @!P5 BRA `(.L_x_4685) ;  /* 0x000000000010d947 */ /* 0x000fea0003800000 */
[----:B------:R-:W-:-:S03]  /*22f0*/  UMOV UR8, 0xffffffff ;  /* 0xffffffff00087882 */ /* 0x000fc60000000000 */
[----:B------:R-:W-:Y:S05]  /*2300*/  BRA.DIV UR8, `(.L_x_4686) ;  /* 0x0000001e08487947 */ /* 0x000fea000b800000 */
[----:B------:R0:W0:Y:S02]  /*2310*/  SHFL.IDX PT, R62, R65, R12, 0x1f ;  /* 0x00001f0c413e7589 */ /* 0x00002400000e0000 */
.L_x_4735:
[----:B0-----:R-:W-:-:S07]  /*2320*/  IMAD R16, R51, R62, R16 ;  /* 0x0000003e33107224 */ /* 0x001fce00078e0210 */
.L_x_4685:
[----:B------:R-:W-:-:S13]  /*2330*/  ISETP.GE.AND P5, PT, R17, 0xa, PT ;  /* 0x0000000a1100780c */ /* 0x000fda0003fa6270 */
[----:B------:R-:W-:Y:S05]  /*2340*/  @!P5 BRA `(.L_x_4687) ;  /* 0x000000000010d947 */ /* 0x000fea0003800000 */
[----:B------:R-:W-:-:S03]  /*2350*/  UMOV UR8, 0xffffffff ;  /* 0xffffffff00087882 */ /* 0x000fc60000000000 */
[----:B------:R-:W-:Y:S05]  /*2360*/  BRA.DIV UR8, `(.L_x_4688) ;  /* 0x0000001e08587947 */ /* 0x000fea000b800000 */
[----:B------:R0:W0:Y:S02]  /*2370*/  SHFL.IDX PT, R63, R65, R13, 0x1f ;  /* 0x00001f0d413f7589 */ /* 0x00002400000e0000 */
.L_x_4738:
[----:B0-----:R-:W-:-:S07]  /*2380*/  IMAD R16, R52, R63, R16 ;  /* 0x0000003f34107224 */ /* 0x001fce00078e0210 */
.L_x_4687:
[----:B------:R-:W-:-:S13]  /*2390*/  ISETP.GE.AND P5, PT, R17, 0xb, PT ;  /* 0x0000000b1100780c */ /* 0x000fda0003fa6270 */
[----:B------:R-:W-:Y:S05]  /*23a0*/  @!P5 BRA `(.L_x_4689) ;  /* 0x000000000010d947 */ /* 0x000fea0003800000 */
[----:B------:R-:W-:-:S03]  /*23b0*/  UMOV UR8, 0xffffffff ;  /* 0xffffffff00087882 */ /* 0x000fc60000000000 */
[----:B------:R-:W-:Y:S05]  /*23c0*/  BRA.DIV UR8, `(.L_x_4690) ;  /* 0x0000001e08647947 */ /* 0x000fea000b800000 */
[----:B------:R0:W0:Y:S02]  /*23d0*/  SHFL.IDX PT, R62, R65, R14, 0x1f ;  /* 0x00001f0e413e7589 */ /* 0x00002400000e0000 */
.L_x_4741:
[----:B0-----:R-:W-:-:S07]  /*23e0*/  IMAD R16, R53, R62, R16 ;  /* 0x0000003e35107224 */ /* 0x001fce00078e0210 */
.L_x_4689:
[----:B------:R-:W-:-:S13]  /*23f0*/  ISETP.GE.AND P5, PT, R17, 0xc, PT ;  /* 0x0000000c1100780c */ /* 0x000fda0003fa6270 */
[----:B------:R-:W-:Y:S05]  /*2400*/  @!P5 BRA `(.L_x_4691) ;  /* 0x000000000010d947 */ /* 0x000fea0003800000 */
[----:B------:R-:W-:-:S03]  /*2410*/  UMOV UR8, 0xffffffff ;  /* 0xffffffff00087882 */ /* 0x000fc60000000000 */
[----:B------:R-:W-:Y:S05]  /*2420*/  BRA.DIV UR8, `(.L_x_4692) ;  /* 0x0000001e08747947 */ /* 0x000fea000b800000 */
[----:B------:R0:W0:Y:S02]  /*2430*/  SHFL.IDX PT, R63, R65, R15, 0x1f ;  /* 0x00001f0f413f7589 */ /* 0x00002400000e0000 */
.L_x_4744:
[----:B0-----:R-:W-:-:S07]  /*2440*/  IMAD R16, R54, R63, R16 ;  /* 0x0000003f36107224 */ /* 0x001fce00078e0210 */
.L_x_4691:
[----:B------:R-:W-:-:S13]  /*2450*/  ISETP.GE.AND P5, PT, R17, 0xd, PT ;  /* 0x0000000d1100780c */ /* 0x000fda0003fa6270 */
[----:B------:R-:W-:Y:S05]  /*2460*/  @!P5 BRA `(.L_x_4693) ;  /* 0x000000000010d947 */ /* 0x000fea0003800000 */
[----:B------:R-:W-:-:S03]  /*2470*/  UMOV UR8, 0xffffffff ;  /* 0xffffffff00087882 */ /* 0x000fc60000000000 */
[----:B------:R-:W-:Y:S05]  /*2480*/  BRA.DIV UR8, `(.L_x_4694) ;  /* 0x0000001e08807947 */ /* 0x000fea000b800000 */
[----:B------:R0:W0:Y:S02]  /*2490*/  SHFL.IDX PT, R62, R65, R20, 0x1f ;  /* 0x00001f14413e7589 */ /* 0x00002400000e0000 */
.L_x_4747:
[----:B0-----:R-:W-:-:S07]  /*24a0*/  IMAD R16, R55, R62, R16 ;  /* 0x0000003e37107224 */ /* 0x001fce00078e0210 */
.L_x_4693:
[----:B------:R-:W-:-:S13]  /*24b0*/  ISETP.GE.AND P5, PT, R17, 0xe, PT ;  /* 0x0000000e1100780c */ /* 0x000fda0003fa6270 */
[----:B------:R-:W-:Y:S05]  /*24c0*/  @!P5 BRA `(.L_x_4695) ;  /* 0x000000000010d947 */ /* 0x000fea0003800000 */
[----:B------:R-:W-:-:S03]  /*24d0*/  UMOV UR8, 0xffffffff ;  /* 0xffffffff00087882 */ /* 0x000fc60000000000 */
[----:B------:R-:W-:Y:S05]  /*24e0*/  BRA.DIV UR8, `(.L_x_4696) ;  /* 0x0000001e08907947 */ /* 0x000fea000b800000 */
[----:B------:R0:W0:Y:S02]  /*24f0*/  SHFL.IDX PT, R63, R65, R21, 0x1f ;  /* 0x00001f15413f7589 */ /* 0x00002400000e0000 */
.L_x_4750:
[----:B0-----:R-:W-:-:S07]  /*2500*/  IMAD R16, R56, R63, R16 ;  /* 0x0000003f38107224 */ /* 0x001fce00078e0210 */
.L_x_4695:
[----:B------:R-:W-:-:S13]  /*2510*/  ISETP.GE.AND P5, PT, R17, 0xf, PT ;  /* 0x0000000f1100780c */ /* 0x000fda0003fa6270 */
[----:B------:R-:W-:Y:S05]  /*2520*/  @!P5 BRA `(.L_x_4697) ;  /* 0x000000000010d947 */ /* 0x000fea0003800000 */
[----:B------:R-:W-:-:S03]  /*2530*/  UMOV UR8, 0xffffffff ;  /* 0xffffffff00087882 */ /* 0x000fc60000000000 */
[----:B------:R-:W-:Y:S05]  /*2540*/  BRA.DIV UR8, `(.L_x_4698) ;  /* 0x0000001e089c7947 */ /* 0x000fea000b800000 */
[----:B------:R0:W0:Y:S02]  /*2550*/  SHFL.IDX PT, R62, R65, R22, 0x1f ;  /* 0x00001f16413e7589 */ /* 0x00002400000e0000 */
.L_x_4753:
[----:B0-----:R-:W-:-:S07]  /*2560*/  IMAD R16, R57, R62, R16 ;  /* 0x0000003e39107224 */ /* 0x001fce00078e0210 */
.L_x_4697:
[----:B------:R-:W-:-:S13]  /*2570*/  ISETP.GE.AND P5, PT, R17, 0x10, PT ;  /* 0x000000101100780c */ /* 0x000fda0003fa6270 */
[----:B------:R-:W-:Y:S05]  /*2580*/  @!P5 BRA `(.L_x_4699) ;  /* 0x000000040014d947 */ /* 0x000fea0003800000 */
[----:B------:R-:W-:-:S03]  /*2590*/  UMOV UR8, 0xffffffff ;  /* 0xffffffff00087882 */ /* 0x000fc60000000000 */
[----:B------:R-:W-:Y:S05]  /*25a0*/  BRA.DIV UR8, `(.L_x_4700) ;  /* 0x0000001e08ac7947 */ /* 0x000fea000b800000 */
[----:B0-2-4-:R0:W2:Y:S02]  /*25b0*/  SHFL.IDX PT, R65, R65, R40, 0x1f ;  /* 0x00001f2841417589 */ /* 0x0150a400000e0000 */
.L_x_4756:
[----:B--2---:R-:W-:Y:S01]  /*25c0*/  IMAD R16, R58, R65, R16 ;  /* 0x000000413a107224 */ /* 0x004fe200078e0210 */
[----:B------:R-:W-:Y:S06]  /*25d0*/  BRA `(.L_x_4699) ;  /* 0x0000000400007947 */ /* 0x000fec0003800000 */
.L_x_4668:
[----:B------:R-:W0:Y:S01]  /*25e0*/  LDC R62, c[0x0][0x3ac] ;  /* 0x0000eb00ff3e7b82 */ /* 0x000e220000000800 */
[--C-:B------:R-:W-:Y:S02]  /*25f0*/  @P1 IMAD R63, R23, 0x4, R17.reuse ;  /* 0x00000004173f1824 */ /* 0x100fe400078e0211 */
[----:B------:R-:W-:Y:S02]  /*2600*/  HFMA2 R16, -RZ, RZ, 0, 0 ;  /* 0x00000000ff107431 */ /* 0x000fe400000001ff */
[----:B------:R-:W-:Y:S02]  /*2610*/  @P0 IMAD R64, R24, 0x4, R17 ;  /* 0x0000000418400824 */ /* 0x000fe400078e0211 */
        /* <DEDUP_REMOVED lines=59> */
[----:B0-----:R-:W-:-:S07]  /*29d0*/  @P5 IMAD R16, R58, R17, R16 ;  /* 0x000000113a105224 */ /* 0x001fce00078e0210 */
.L_x_4699:
[----:B------:R-:W-:Y:S01]  /*29e0*/  LOP3.LUT P5, RZ, R0, 0x1, RZ, 0xc0, !PT ;  /* 0x0000000100ff7812 */ /* 0x000fe200078ac0ff */
[----:B------:R-:W-:Y:S01]  /*29f0*/  IMAD.IADD R63, R59, 0x1, R18 ;  /* 0x000000013b3f7824 */ /* 0x000fe200078e0212 */
[----:B------:R-:W-:Y:S05]  /*2a00*/  WARPSYNC.ALL ;  /* 0x0000000000007948 */ /* 0x000fea0003800000 */
[----:B------:R-:W-:Y:S02]  /*2a10*/  IMAD R63, R63, UR12, R60 ;  /* 0x0000000c3f3f7c24 */ /* 0x000fe4000f8e023c */
[----:B------:R-:W-:-:S04]  /*2a20*/  VIADD R59, R59, UR7 ;  /* 0x000000073b3b7c36 */ /* 0x000fc80008000000 */
        /* <DEDUP_REMOVED lines=11> */
.L_x_4667:
[----:B------:R-:W-:Y:S05]  /*2ae0*/  @!P6 BRA `(.L_x_4702) ;  /* 0xffffffe800b4e947 */ /* 0x000fea000383ffff */
[----:B------:R-:W-:Y:S05]  /*2af0*/  BSYNC.RECONVERGENT B0 ;  /* 0x0000000000007941 */ /* 0x000fea0003800200 */
.L_x_4650:
[----:B------:R-:W-:Y:S01]  /*2b00*/  PLOP3.LUT P0, PT, PT, PT, PT, 0x8, 0x80 ;  /* 0x000000000080781c */ /* 0x000fe20003f0e170 */
[----:B------:R-:W-:Y:S01]  /*2b10*/  IMAD.MOV.U32 R18, RZ, RZ, 0x10 ;  /* 0x00000010ff127424 */ /* 0x000fe200078e00ff */
[----:B------:R-:W-:Y:S11]  /*2b20*/  @P3 BRA `(.L_x_4703) ;  /* 0xffffffe800483947 */ /* 0x000ff6000383ffff */
        /* <DEDUP_REMOVED lines=20> */
[----:B--2---:R-:W-:-:S05]  /*2c70*/  IADD3 R16, PT, PT, RZ, -R17, RZ ;  /* 0x80000011ff107210 */ /* 0x004fca0007ffe0ff */
[----:B------:R-:W-:Y:S02]  /*2c80*/  IMAD R61, R16, R19, RZ ;  /* 0x00000013103d7224 */ /* 0x000fe400078e02ff */
[----:B------:R-:W-:-:S04]  /*2c90*/  IMAD.MOV.U32 R16, RZ, RZ, RZ ;  /* 0x000000ffff107224 */ /* 0x000fc800078e00ff */
[----:B------:R-:W-:-:S04]  /*2ca0*/  IMAD.HI.U32 R61, R17, R61, R16 ;  /* 0x0000003d113d7227 */ /* 0x000fc800078e0010 */
[----:B------:R-:W-:Y:S02]  /*2cb0*/  IMAD.MOV.U32 R16, RZ, RZ, R63 ;  /* 0x000000ffff107224 */ /* 0x000fe400078e003f */
[----:B------:R-:W-:Y:S02]  /*2cc0*/  IMAD.MOV.U32 R63, RZ, RZ, R66 ;  /* 0x000000ffff3f7224 */ /* 0x000fe400078e0042 */
[----:B------:R-:W-:-:S04]  /*2cd0*/  IMAD.HI.U32 R61, R61, R16, RZ ;  /* 0x000000103d3d7227 */ /* 0x000fc800078e00ff */
[----:B------:R-:W-:-:S04]  /*2ce0*/  IMAD.MOV R17, RZ, RZ, -R61 ;  /* 0x000000ffff117224 */ /* 0x000fc800078e0a3d */
[----:B------:R-:W-:-:S05]  /*2cf0*/  IMAD R16, R19, R17, R16 ;  /* 0x0000001113107224 */ /* 0x000fca00078e0210 */
[----:B------:R-:W-:-:S13]  /*2d00*/  ISETP.GT.U32.AND P1, PT, R19, R16, PT ;  /* 0x000000101300720c */ /* 0x000fda0003f24070 */
[-C--:B------:R-:W-:Y:S01]  /*2d10*/  @!P1 IADD3 R16, PT, PT, R16, -R19.reuse, RZ ;  /* 0x8000001310109210 */ /* 0x080fe20007ffe0ff */
[----:B------:R-:W-:Y:S01]  /*2d20*/  @!P1 VIADD R61, R61, 0x1 ;  /* 0x000000013d3d9836 */ /* 0x000fe20000000000 */
[----:B------:R-:W-:Y:S02]  /*2d30*/  ISETP.NE.AND P1, PT, R18, RZ, PT ;  /* 0x000000ff1200720c */ /* 0x000fe40003f25270 */
[----:B------:R-:W-:-:S13]  /*2d40*/  ISETP.GE.U32.AND P0, PT, R16, R19, PT ;  /* 0x000000131000720c */ /* 0x000fda0003f06070 */
[----:B------:R-:W-:-:S05]  /*2d50*/  @P0 VIADD R61, R61, 0x1 ;  /* 0x000000013d3d0836 */ /* 0x000fca0000000000 */
[----:B------:R-:W-:Y:S02]  /*2d60*/  @!P2 IADD3 R61, PT, PT, -R61, RZ, RZ ;  /* 0x000000ff3d3da210 */ /* 0x000fe40007ffe1ff */
        /* <DEDUP_REMOVED lines=8> */
[----:B------:R-:W-:-:S03]  /*2df0*/  IADD3 R63, PT, PT, RZ, -R62, RZ ;  /* 0x8000003eff3f7210 */ /* 0x000fc60007ffe0ff */
[----:B------:R-:W2:Y:S03]  /*2e00*/  LDC.64 R68, c[0x0][0x3a0] ;  /* 0x0000e800ff447b82 */ /* 0x000ea60000000a00 */
[----:B-1----:R-:W1:Y:S01]  /*2e10*/  MUFU.RCP R18, R18 ;  /* 0x0000001200127308 */ /* 0x002e620000001000 */
[----:B0-----:R-:W-:-:S06]  /*2e20*/  ULEA UR9, UR16, UR9, 0x18 ;  /* 0x0000000910097291 */ /* 0x001fcc000f8ec0ff */
[----:B------:R-:W-:-:S04]  /*2e30*/  VIADD R67, R66, UR9 ;  /* 0x0000000942437c36 */ /* 0x000fc80008000000 */
[----:B------:R-:W-:Y:S02]  /*2e40*/  IMAD R67, R0, 0xc, R67 ;  /* 0x0000000c00437824 */ /* 0x000fe400078e0243 */
[----:B-1----:R-:W-:-:S04]  /*2e50*/  VIADD R16, R18, 0xffffffe ;  /* 0x0ffffffe12107836 */ /* 0x002fc80000000000 */
[----:B------:R0:W1:Y:S02]  /*2e60*/  F2I.FTZ.U32.TRUNC.NTZ R17, R16 ;  /* 0x0000001000117305 */ /* 0x000064000021f000 */
[----:B0-----:R-:W-:Y:S02]  /*2e70*/  IMAD.MOV.U32 R16, RZ, RZ, RZ ;  /* 0x000000ffff107224 */ /* 0x001fe400078e00ff */
[----:B-1----:R-:W-:-:S04]  /*2e80*/  IMAD.MOV R60, RZ, RZ, -R17 ;  /* 0x000000ffff3c7224 */ /* 0x002fc800078e0a11 */
[----:B------:R-:W-:Y:S01]  /*2e90*/  IMAD R19, R60, R59, RZ ;  /* 0x0000003b3c137224 */ /* 0x000fe200078e02ff */
[----:B------:R-:W-:-:S03]  /*2ea0*/  IABS R60, R66 ;  /* 0x00000042003c7213 */ /* 0x000fc60000000000 */
[----:B------:R-:W-:-:S04]  /*2eb0*/  IMAD.HI.U32 R62, R17, R19, R16 ;  /* 0x00000013113e7227 */ /* 0x000fc800078e0010 */
[----:B------:R-:W-:Y:S01]  /*2ec0*/  IMAD.MOV.U32 R17, RZ, RZ, R60 ;  /* 0x000000ffff117224 */ /* 0x000fe200078e003c */
[----:B------:R-:W-:Y:S01]  /*2ed0*/  LOP3.LUT R60, RZ, UR12, RZ, 0x33, !PT ;  /* 0x0000000cff3c7c12 */ /* 0x000fe2000f8e33ff */
[----:B------:R-:W-:Y:S02]  /*2ee0*/  IMAD.MOV.U32 R16, RZ, RZ, R63 ;  /* 0x000000ffff107224 */ /* 0x000fe400078e003f */
[----:B------:R-:W-:-:S04]  /*2ef0*/  IMAD.HI.U32 R64, R62, R17, RZ ;  /* 0x000000113e407227 */ /* 0x000fc800078e00ff */
[----:B------:R-:W-:-:S05]  /*2f00*/  IMAD R16, R64, R16, R17 ;  /* 0x0000001040107224 */ /* 0x000fca00078e0211 */
[----:B------:R-:W-:-:S13]  /*2f10*/  ISETP.GT.U32.AND P1, PT, R59, R16, PT ;  /* 0x000000103b00720c */ /* 0x000fda0003f24070 */
[----:B------:R-:W-:Y:S01]  /*2f20*/  @!P1 IADD3 R16, PT, PT, R16, -R59, RZ ;  /* 0x8000003b10109210 */ /* 0x000fe20007ffe0ff */
[----:B------:R-:W-:-:S03]  /*2f30*/  @!P1 VIADD R64, R64, 0x1 ;  /* 0x0000000140409836 */ /* 0x000fc60000000000 */
[----:B------:R-:W-:Y:S02]  /*2f40*/  ISETP.GE.U32.AND P0, PT, R16, R59, PT ;  /* 0x0000003b1000720c */ /* 0x000fe40003f06070 */
[----:B------:R-:W-:-:S04]  /*2f50*/  LOP3.LUT R16, R66, UR12, RZ, 0x3c, !PT ;  /* 0x0000000c42107c12 */ /* 0x000fc8000f8e3cff */
[----:B------:R-:W-:Y:S02]  /*2f60*/  ISETP.GE.AND P2, PT, R16, RZ, PT ;  /* 0x000000ff1000720c */ /* 0x000fe40003f46270 */
[----:B------:R-:W0:Y:S05]  /*2f70*/  LDS.128 R16, [R67] ;  /* 0x0000000043107984 */ /* 0x000e2a0000000c00 */
[----:B------:R-:W-:Y:S01]  /*2f80*/  @P0 VIADD R64, R64, 0x1 ;  /* 0x0000000140400836 */ /* 0x000fe20000000000 */
[----:B------:R-:W-:-:S05]  /*2f90*/  ISETP.NE.AND P0, PT, RZ, UR12, PT ;  /* 0x0000000cff007c0c */ /* 0x000fca000bf05270 */
[----:B------:R-:W-:-:S04]  /*2fa0*/  @!P2 IADD3 R64, PT, PT, -R64, RZ, RZ ;  /* 0x000000ff4040a210 */ /* 0x000fc80007ffe1ff */
[----:B------:R-:W-:-:S05]  /*2fb0*/  SEL R64, R60, R64, !P0 ;  /* 0x000000403c407207 */ /* 0x000fca0004000000 */
[----:B------:R-:W-:Y:S02]  /*2fc0*/  IMAD.MOV R63, RZ, RZ, -R64 ;  /* 0x000000ffff3f7224 */ /* 0x000fe400078e0a40 */
[----:B------:R-:W-:Y:S02]  /*2fd0*/  IMAD R64, R61, R64, UR8 ;  /* 0x000000083d407e24 */ /* 0x000fe4000f8e0240 */
[----:B------:R-:W-:-:S04]  /*2fe0*/  IMAD R63, R63, UR12, R66 ;  /* 0x0000000c3f3f7c24 */ /* 0x000fc8000f8e0242 */
[----:B------:R-:W-:Y:S02]  /*2ff0*/  IMAD.IADD R64, R64, 0x1, R63 ;  /* 0x0000000140407824 */ /* 0x000fe400078e023f */
[----:B------:R-:W3:Y:S02]  /*3000*/  LDL R63, [R1] ;  /* 0x00000000013f7983 */ /* 0x000ee40000100800 */
[----:B--2---:R-:W-:-:S05]  /*3010*/  IMAD.WIDE R64, R64, 0x4, R68 ;  /* 0x0000000440407825 */ /* 0x004fca00078e0244 */
[----:B0-----:R0:W-:Y:S01]  /*3020*/  STG.E.128 desc[UR10][R64.64], R16 ;  /* 0x0000001040007986 */ /* 0x0011e2000c101d0a */
[----:B---3--:R-:W-:Y:S01]  /*3030*/  ISETP.NE.AND P1, PT, R63, RZ, PT ;  /* 0x000000ff3f00720c */ /* 0x008fe20003f25270 */
[----:B------:R-:W-:-:S12]  /*3040*/  VIADD R63, R66, UR15 ;  /* 0x0000000f423f7c36 */ /* 0x000fd80008000000 */
[----:B0-----:R-:W-:Y:S05]  /*3050*/  @!P1 BRA `(.L_x_4705) ;  /* 0x0000000000c09947 */ /* 0x001fea0003800000 */
[----:B------:R-:W-:Y:S01]  /*3060*/  IABS R66, UR12 ;  /* 0x0000000c00427c13 */ /* 0x000fe20008000000 */
[----:B------:R-:W-:Y:S01]  /*3070*/  IMAD R67, R42, 0x10, R67 ;  /* 0x000000102a437824 */ /* 0x000fe200078e0243 */
[----:B------:R-:W-:Y:S02]  /*3080*/  IABS R17, R63 ;  /* 0x0000003f00117213 */ /* 0x000fe40000000000 */
[----:B------:R-:W-:-:S03]  /*3090*/  IADD3 R66, PT, PT, RZ, -R66, RZ ;  /* 0x80000042ff427210 */ /* 0x000fc60007ffe0ff */
        /* <DEDUP_REMOVED lines=15> */
[----:B------:R-:W0:Y:S03]  /*3190*/  LDS.128 R16, [R67] ;  /* 0x0000000043107984 */ /* 0x000e260000000c00 */
[----:B------:R-:W-:-:S05]  /*31a0*/  IMAD.WIDE R64, R64, 0x4, R68 ;  /* 0x0000000440407825 */ /* 0x000fca00078e0244 */
[----:B0-----:R0:W-:Y:S04]  /*31b0*/  STG.E.128 desc[UR10][R64.64], R16 ;  /* 0x0000001040007986 */ /* 0x0011e8000c101d0a */
[----:B0-----:R-:W2:Y:S01]  /*31c0*/  LDL.LU R65, [R1] ;  /* 0x0000000001417983 */ /* 0x001ea20000300800 */
[----:B------:R-:W-:-:S04]  /*31d0*/  VIADD R64, R63, UR15 ;  /* 0x0000000f3f407c36 */ /* 0x000fc80008000000 */
[----:B------:R-:W-:Y:S01]  /*31e0*/  IMAD.MOV.U32 R63, RZ, RZ, R64 ;  /* 0x000000ffff3f7224 */ /* 0x000fe200078e0040 */
[----:B--2---:R-:W-:-:S13]  /*31f0*/  ISETP.NE.AND P1, PT, R65, 0x1, PT ;  /* 0x000000014100780c */ /* 0x004fda0003f25270 */
        /* <DEDUP_REMOVED lines=12> */
[----:B------:R-:W-:-:S05]  /*32c0*/  @P1 IADD3 R62, PT, PT, R62, 0x1, RZ ;  /* 0x000000013e3e1810 */ /* 0x000fca0007ffe0ff */
[----:B------:R-:W-:-:S05]  /*32d0*/  @!P3 IMAD.MOV R62, RZ, RZ, -R62 ;  /* 0x000000ffff3eb224 */ /* 0x000fca00078e0a3e */
[----:B------:R-:W-:-:S05]  /*32e0*/  SEL R60, R60, R62, !P0 ;  /* 0x0000003e3c3c7207 */ /* 0x000fca0004000000 */
[----:B------:R-:W-:Y:S02]  /*32f0*/  IMAD.MOV R59, RZ, RZ, -R60 ;  /* 0x000000ffff3b7224 */ /* 0x000fe400078e0a3c */
[----:B------:R-:W-:Y:S02]  /*3300*/  IMAD R60, R61, R60, UR8 ;  /* 0x000000083d3c7e24 */ /* 0x000fe4000f8e023c */
[----:B------:R-:W-:-:S05]  /*3310*/  IMAD R59, R59, UR12, R64 ;  /* 0x0000000c3b3b7c24 */ /* 0x000fca000f8e0240 */
[----:B------:R-:W-:-:S05]  /*3320*/  IADD3 R59, PT, PT, R60, R59, RZ ;  /* 0x0000003b3c3b7210 */ /* 0x000fca0007ffe0ff */
[----:B------:R-:W-:-:S05]  /*3330*/  IMAD.WIDE R62, R59, 0x4, R68 ;  /* 0x000000043b3e7825 */ /* 0x000fca00078e0244 */
[----:B0-----:R0:W-:Y:S02]  /*3340*/  STG.E.128 desc[UR10][R62.64], R16 ;  /* 0x000000103e007986 */ /* 0x0011e4000c101d0a */
[----:B0-----:R-:W-:-:S07]  /*3350*/  VIADD R63, R64, UR15 ;  /* 0x0000000f403f7c36 */ /* 0x001fce0008000000 */
.L_x_4705:
[----:B------:R-:W-:Y:S05]  /*3360*/  BSYNC.RECONVERGENT B0 ;  /* 0x0000000000007941 */ /* 0x000fea0003800200 */
.L_x_4704:
[----:B------:R-:W-:Y:S04]  /*3370*/  BSSY.RECONVERGENT B0, `(.L_x_4706) ;  /* 0x000007b000007945 */ /* 0x000fe80003800200 */
[----:B------:R-:W-:Y:S05]  /*3380*/  @!P4 BRA `(.L_x_4707) ;  /* 0x0000000400e4c947 */ /* 0x000fea0003800000 */
[----:B------:R-:W-:Y:S02]  /*3390*/  IABS R68, UR12 ;  /* 0x0000000c00447c13 */ /* 0x000fe40008000000 */
[----:B------:R-:W-:Y:S02]  /*33a0*/  ISETP.NE.AND P0, PT, RZ, UR12, PT ;  /* 0x0000000cff007c0c */ /* 0x000fe4000bf05270 */
[----:B------:R-:W0:Y:S01]  /*33b0*/  I2F.RP R18, R68 ;  /* 0x0000004400127306 */ /* 0x000e220000209400 */
[----:B------:R-:W-:-:S07]  /*33c0*/  LOP3.LUT R69, RZ, UR12, RZ, 0x33, !PT ;  /* 0x0000000cff457c12 */ /* 0x000fce000f8e33ff */
[----:B0-----:R-:W0:Y:S02]  /*33d0*/  MUFU.RCP R18, R18 ;  /* 0x0000001200127308 */ /* 0x001e240000001000 */
[----:B0-----:R-:W-:-:S06]  /*33e0*/  VIADD R16, R18, 0xffffffe ;  /* 0x0ffffffe12107836 */ /* 0x001fcc0000000000 */
[----:B------:R0:W1:Y:S02]  /*33f0*/  F2I.FTZ.U32.TRUNC.NTZ R17, R16 ;  /* 0x0000001000117305 */ /* 0x000064000021f000 */
[----:B0-----:R-:W-:Y:S01]  /*3400*/  IMAD.MOV.U32 R16, RZ, RZ, RZ ;  /* 0x000000ffff107224 */ /* 0x001fe200078e00ff */
[----:B-1----:R-:W-:-:S05]  /*3410*/  IADD3 R19, PT, PT, RZ, -R17, RZ ;  /* 0x80000011ff137210 */ /* 0x002fca0007ffe0ff */
[----:B------:R-:W-:-:S04]  /*3420*/  IMAD R19, R19, R68, RZ ;  /* 0x0000004413137224 */ /* 0x000fc800078e02ff */
[----:B------:R-:W-:-:S05]  /*3430*/  IMAD.HI.U32 R16, R17, R19, R16 ;  /* 0x0000001311107227 */ /* 0x000fca00078e0010 */
[----:B------:R0:W-:Y:S02]  /*3440*/  STL [R1], R16 ;  /* 0x0000001001007387 */ /* 0x0001e40000100800 */
.L_x_4708:
        /* <DEDUP_REMOVED lines=109> */
.L_x_4707:
[----:B------:R-:W-:Y:S05]  /*3b20*/  BSYNC.RECONVERGENT B0 ;  /* 0x0000000000007941 */ /* 0x000fea0003800200 */
.L_x_4706:
[----:B------:R-:W-:Y:S01]  /*3b30*/  IMAD.U32 R16, RZ, RZ, UR13 ;  /* 0x0000000dff107e24 */ /* 0x000fe2000f8e00ff */
[----:B------:R-:W-:-:S04]  /*3b40*/  UIADD3 UR5, UPT, UPT, UR13, UR5, URZ ;  /* 0x000000050d057290 */ /* 0x000fc8000fffe0ff */
[----:B------:R-:W-:-:S04]  /*3b50*/  SHF.L.U32 R16, R16, 0x2, RZ ;  /* 0x0000000210107819 */ /* 0x000fc800000006ff */
[----:B------:R-:W-:-:S13]  /*3b60*/  ISETP.LE.U32.AND P0, PT, R16, UR5, PT ;  /* 0x0000000510007c0c */ /* 0x000fda000bf03070 */
[----:B------:R-:W-:Y:S05]  /*3b70*/  @!P0 BRA `(.L_x_4709) ;  /* 0xffffffd000548947 */ /* 0x000fea000383ffff */
[----:B------:R-:W-:Y:S05]  /*3b80*/  EXIT ;  /* 0x000000000000794d */ /* 0x000fea0003800000 */
.L_x_4670:
[----:B------:R-:W-:Y:S01]  /*3b90*/  IMAD.MOV.U32 R63, RZ, RZ, 0x1f ;  /* 0x0000001fff3f7424 */ /* 0x000fe200078e00ff */
[----:B------:R-:W-:Y:S01]  /*3ba0*/  MOV R64, 0xffffffff ;  /* 0xffffffff00407802 */ /* 0x000fe20000000f00 */
[----:B------:R-:W-:-:S07]  /*3bb0*/  IMAD.MOV.U32 R62, RZ, RZ, R39 ;  /* 0x000000ffff3e7224 */ /* 0x000fce00078e0027 */
[----:B-1-3--:R-:W-:Y:S05]  /*3bc0*/  WARPSYNC.COLLECTIVE R64, `(.L_x_4710) ;  /* 0x0000000040087348 */ /* 0x00afea0003c00000 */
[----:B------:R0:W2:Y:S02]  /*3bd0*/  SHFL.IDX P5, R63, R65, R62, R63 ;  /* 0x0000003e413f7389 */ /* 0x0000a400000a003f */
[----:B0123--:R-:W-:Y:S05]  /*3be0*/  ENDCOLLECTIVE ;  /* 0x000000000000791b */ /* 0x00ffea0003800000 */
.L_x_4710:
[----:B------:R-:W-:Y:S01]  /*3bf0*/  IMAD.MOV.U32 R16, RZ, RZ, R63 ;  /* 0x000000ffff107224 */ /* 0x000fe200078e003f */
[----:B------:R-:W-:Y:S06]  /*3c00*/  BRA `(.L_x_4711) ;  /* 0xffffffe400047947 */ /* 0x000fec000383ffff */
.L_x_4672:
[----:B------:R-:W-:Y:S01]  /*3c10*/  HFMA2 R63, -RZ, RZ, 0, 1.847743988037109375e-06 ;  /* 0x0000001fff3f7431 */ /* 0x000fe200000001ff */
[----:B------:R-:W-:Y:S01]  /*3c20*/  BSSY B1, `(.L_x_4712) ;  /* 0x0000006000017945 */ /* 0x000fe20003800000 */
[----:B------:R-:W-:Y:S02]  /*3c30*/  IMAD.MOV.U32 R62, RZ, RZ, R5 ;  /* 0x000000ffff3e7224 */ /* 0x000fe400078e0005 */
[----:B------:R-:W-:-:S07]  /*3c40*/  IMAD.MOV.U32 R64, RZ, RZ, -0x1 ;  /* 0xffffffffff407424 */ /* 0x000fce00078e00ff */
[----:B01-3--:R-:W-:Y:S05]  /*3c50*/  WARPSYNC.COLLECTIVE R64, `(.L_x_4713) ;  /* 0x0000000040087348 */ /* 0x00bfea0003c00000 */
[----:B------:R2:W4:Y:S02]  /*3c60*/  SHFL.IDX P5, R63, R65, R62, R63 ;  /* 0x0000003e413f7389 */ /* 0x00052400000a003f */
[----:B01234-:R-:W-:Y:S05]  /*3c70*/  ENDCOLLECTIVE ;  /* 0x000000000000791b */ /* 0x01ffea0003800000 */
.L_x_4713:
[----:B------:R-:W-:Y:S05]  /*3c80*/  BSYNC B1 ;  /* 0x0000000000017941 */ /* 0x000fea0003800000 */
.L_x_4712:
[----:B------:R-:W-:Y:S05]  /*3c90*/  BRA `(.L_x_4714) ;  /* 0xffffffe000f87947 */ /* 0x000fea000383ffff */
.L_x_4674:
[----:B------:R-:W-:Y:S01]  /*3ca0*/  BSSY B1, `(.L_x_4715) ;  /* 0x0000007000017945 */ /* 0x000fe20003800000 */
[----:B------:R-:W-:Y:S01]  /*3cb0*/  IMAD.MOV.U32 R62, RZ, RZ, R6 ;  /* 0x000000ffff3e7224 */ /* 0x000fe200078e0006 */
[----:B------:R-:W-:Y:S01]  /*3cc0*/  MOV R63, 0x1f ;  /* 0x0000001f003f7802 */ /* 0x000fe20000000f00 */
[----:B------:R-:W-:-:S07]  /*3cd0*/  IMAD.MOV.U32 R64, RZ, RZ, -0x1 ;  /* 0xffffffffff407424 */ /* 0x000fce00078e00ff */
[----:B0123--:R-:W-:Y:S05]  /*3ce0*/  WARPSYNC.COLLECTIVE R64, `(.L_x_4716) ;  /* 0x0000000040087348 */ /* 0x00ffea0003c00000 */
[----:B------:R4:W0:Y:S02]  /*3cf0*/  SHFL.IDX P5, R63, R65, R62, R63 ;  /* 0x0000003e413f7389 */ /* 0x00082400000a003f */
[----:B01234-:R-:W-:Y:S05]  /*3d00*/  ENDCOLLECTIVE ;  /* 0x000000000000791b */ /* 0x01ffea0003800000 */
.L_x_4716:
[----:B------:R-:W-:Y:S05]  /*3d10*/  BSYNC B1 ;  /* 0x0000000000017941 */ /* 0x000fea0003800000 */
.L_x_4715:
[----:B------:R-:W-:Y:S01]  /*3d20*/  IMAD.MOV.U32 R62, RZ, RZ, R63 ;  /* 0x000000ffff3e7224 */ /* 0x000fe200078e003f */
[----:B------:R-:W-:Y:S06]  /*3d30*/  BRA `(.L_x_4717) ;  /* 0xffffffe000e87947 */ /* 0x000fec000383ffff */
.L_x_4676:
[----:B------:R-:W-:Y:S01]  /*3d40*/  BSSY B1, `(.L_x_4718) ;  /* 0x0000007000017945 */ /* 0x000fe20003800000 */
[----:B------:R-:W-:Y:S01]  /*3d50*/  MOV R62, R7 ;  /* 0x00000007003e7202 */ /* 0x000fe20000000f00 */
[----:B------:R-:W-:Y:S02]  /*3d60*/  IMAD.MOV.U32 R63, RZ, RZ, 0x1f ;  /* 0x0000001fff3f7424 */ /* 0x000fe400078e00ff */
[----:B------:R-:W-:-:S07]  /*3d70*/  IMAD.MOV.U32 R64, RZ, RZ, -0x1 ;  /* 0xffffffffff407424 */ /* 0x000fce00078e00ff */
[----:B01234-:R-:W-:Y:S05]  /*3d80*/  WARPSYNC.COLLECTIVE R64, `(.L_x_4719) ;  /* 0x0000000040087348 */ /* 0x01ffea0003c00000 */
[----:B------:R0:W0:Y:S02]  /*3d90*/  SHFL.IDX P5, R63, R65, R62, R63 ;  /* 0x0000003e413f7389 */ /* 0x00002400000a003f */
[----:B01234-:R-:W-:Y:S05]  /*3da0*/  ENDCOLLECTIVE ;  /* 0x000000000000791b */ /* 0x01ffea0003800000 */
.L_x_4719:
[----:B------:R-:W-:Y:S05]  /*3db0*/  BSYNC B1 ;  /* 0x0000000000017941 */ /* 0x000fea0003800000 */
.L_x_4718:
[----:B------:R-:W-:Y:S05]  /*3dc0*/  BRA `(.L_x_4720) ;  /* 0xffffffe000dc7947 */ /* 0x000fea000383ffff */
.L_x_4678:
[----:B------:R-:W-:Y:S01]  /*3dd0*/  BSSY B1, `(.L_x_4721) ;  /* 0x0000007000017945 */ /* 0x000fe20003800000 */
[----:B------:R-:W-:Y:S01]  /*3de0*/  MOV R62, R8 ;  /* 0x00000008003e7202 */ /* 0x000fe20000000f00 */
[----:B------:R-:W-:Y:S02]  /*3df0*/  IMAD.MOV.U32 R63, RZ, RZ, 0x1f ;  /* 0x0000001fff3f7424 */ /* 0x000fe400078e00ff */
[----:B------:R-:W-:-:S07]  /*3e00*/  IMAD.MOV.U32 R64, RZ, RZ, -0x1 ;  /* 0xffffffffff407424 */ /* 0x000fce00078e00ff */
[----:B01234-:R-:W-:Y:S05]  /*3e10*/  WARPSYNC.COLLECTIVE R64, `(.L_x_4722) ;  /* 0x0000000040087348 */ /* 0x01ffea0003c00000 */
[----:B------:R0:W0:Y:S02]  /*3e20*/  SHFL.IDX P5, R63, R65, R62, R63 ;  /* 0x0000003e413f7389 */ /* 0x00002400000a003f */
[----:B01234-:R-:W-:Y:S05]  /*3e30*/  ENDCOLLECTIVE ;  /* 0x000000000000791b */ /* 0x01ffea0003800000 */
.L_x_4722:
[----:B------:R-:W-:Y:S05]  /*3e40*/  BSYNC B1 ;  /* 0x0000000000017941 */ /* 0x000fea0003800000 */
.L_x_4721:
[----:B------:R-:W-:Y:S01]  /*3e50*/  MOV R62, R63 ;  /* 0x0000003f003e7202 */ /* 0x000fe20000000f00 */
[----:B------:R-:W-:Y:S06]  /*3e60*/  BRA `(.L_x_4723) ;  /* 0xffffffe000cc7947 */ /* 0x000fec000383ffff */
.L_x_4680:
[----:B------:R-:W-:Y:S01]  /*3e70*/  BSSY B1, `(.L_x_4724) ;  /* 0x0000007000017945 */ /* 0x000fe20003800000 */
[----:B------:R-:W-:Y:S01]  /*3e80*/  IMAD.MOV.U32 R62, RZ, RZ, R9 ;  /* 0x000000ffff3e7224 */ /* 0x000fe200078e0009 */
[----:B------:R-:W-:Y:S01]  /*3e90*/  MOV R64, 0xffffffff ;  /* 0xffffffff00407802 */ /* 0x000fe20000000f00 */
[----:B------:R-:W-:-:S07]  /*3ea0*/  IMAD.MOV.U32 R63, RZ, RZ, 0x1f ;  /* 0x0000001fff3f7424 */ /* 0x000fce00078e00ff */
[----:B01234-:R-:W-:Y:S05]  /*3eb0*/  WARPSYNC.COLLECTIVE R64, `(.L_x_4725) ;  /* 0x0000000040087348 */ /* 0x01ffea0003c00000 */
[----:B------:R0:W0:Y:S02]  /*3ec0*/  SHFL.IDX P5, R63, R65, R62, R63 ;  /* 0x0000003e413f7389 */ /* 0x00002400000a003f */
[----:B01234-:R-:W-:Y:S05]  /*3ed0*/  ENDCOLLECTIVE ;  /* 0x000000000000791b */ /* 0x01ffea0003800000 */
.L_x_4725:
[----:B------:R-:W-:Y:S05]  /*3ee0*/  BSYNC B1 ;  /* 0x0000000000017941 */ /* 0x000fea0003800000 */
.L_x_4724:
[----:B------:R-:W-:Y:S05]  /*3ef0*/  BRA `(.L_x_4726) ;  /* 0xffffffe000c07947 */ /* 0x000fea000383ffff */
.L_x_4682:
[----:B------:R-:W-:Y:S01]  /*3f00*/  BSSY B1, `(.L_x_4727) ;  /* 0x0000007000017945 */ /* 0x000fe20003800000 */
[----:B------:R-:W-:Y:S01]  /*3f10*/  IMAD.MOV.U32 R62, RZ, RZ, R10 ;  /* 0x000000ffff3e7224 */ /* 0x000fe200078e000a */
[----:B------:R-:W-:Y:S01]  /*3f20*/  MOV R64, 0xffffffff ;  /* 0xffffffff00407802 */ /* 0x000fe20000000f00 */
[----:B------:R-:W-:-:S07]  /*3f30*/  IMAD.MOV.U32 R63, RZ, RZ, 0x1f ;  /* 0x0000001fff3f7424 */ /* 0x000fce00078e00ff */
[----:B01234-:R-:W-:Y:S05]  /*3f40*/  WARPSYNC.COLLECTIVE R64, `(.L_x_4728) ;  /* 0x0000000040087348 */ /* 0x01ffea0003c00000 */
[----:B------:R0:W0:Y:S02]  /*3f50*/  SHFL.IDX P5, R63, R65, R62, R63 ;  /* 0x0000003e413f7389 */ /* 0x00002400000a003f */
[----:B01234-:R-:W-:Y:S05]  /*3f60*/  ENDCOLLECTIVE ;  /* 0x000000000000791b */ /* 0x01ffea0003800000 */
.L_x_4728:
[----:B------:R-:W-:Y:S05]  /*3f70*/  BSYNC B1 ;  /* 0x0000000000017941 */ /* 0x000fea0003800000 */
.L_x_4727:
[----:B------:R-:W-:Y:S01]  /*3f80*/  IMAD.MOV.U32 R62, RZ, RZ, R63 ;  /* 0x000000ffff3e7224 */ /* 0x000fe200078e003f */
[----:B------:R-:W-:Y:S06]  /*3f90*/  BRA `(.L_x_4729) ;  /* 0xffffffe000b07947 */ /* 0x000fec000383ffff */
.L_x_4684:
[----:B------:R-:W-:Y:S01]  /*3fa0*/  HFMA2 R63, -RZ, RZ, 0, 1.847743988037109375e-06 ;  /* 0x0000001fff3f7431 */ /* 0x000fe200000001ff */
[----:B------:R-:W-:Y:S01]  /*3fb0*/  BSSY B1, `(.L_x_4730) ;  /* 0x0000006000017945 */ /* 0x000fe20003800000 */
[----:B------:R-:W-:Y:S02]  /*3fc0*/  IMAD.MOV.U32 R62, RZ, RZ, R11 ;  /* 0x000000ffff3e7224 */ /* 0x000fe400078e000b */
[----:B------:R-:W-:-:S07]  /*3fd0*/  IMAD.MOV.U32 R64, RZ, RZ, -0x1 ;  /* 0xffffffffff407424 */ /* 0x000fce00078e00ff */
[----:B01234-:R-:W-:Y:S05]  /*3fe0*/  WARPSYNC.COLLECTIVE R64, `(.L_x_4731) ;  /* 0x0000000040087348 */ /* 0x01ffea0003c00000 */
[----:B------:R0:W0:Y:S02]  /*3ff0*/  SHFL.IDX P5, R63, R65, R62, R63 ;  /* 0x0000003e413f7389 */ /* 0x00002400000a003f */
[----:B01234-:R-:W-:Y:S05]  /*4000*/  ENDCOLLECTIVE ;  /* 0x000000000000791b */ /* 0x01ffea0003800000 */
.L_x_4731:
[----:B------:R-:W-:Y:S05]  /*4010*/  BSYNC B1 ;  /* 0x0000000000017941 */ /* 0x000fea0003800000 */
.L_x_4730:
[----:B------:R-:W-:Y:S05]  /*4020*/  BRA `(.L_x_4732) ;  /* 0xffffffe000a47947 */ /* 0x000fea000383ffff */
.L_x_4686:
[----:B------:R-:W-:Y:S01]  /*4030*/  BSSY B1, `(.L_x_4733) ;  /* 0x0000007000017945 */ /* 0x000fe20003800000 */
[----:B------:R-:W-:Y:S01]  /*4040*/  IMAD.MOV.U32 R62, RZ, RZ, R12 ;  /* 0x000000ffff3e7224 */ /* 0x000fe200078e000c */
[----:B------:R-:W-:Y:S01]  /*4050*/  MOV R63, 0x1f ;  /* 0x0000001f003f7802 */ /* 0x000fe20000000f00 */
[----:B------:R-:W-:-:S07]  /*4060*/  IMAD.MOV.U32 R64, RZ, RZ, -0x1 ;  /* 0xffffffffff407424 */ /* 0x000fce00078e00ff */
[----:B01234-:R-:W-:Y:S05]  /*4070*/  WARPSYNC.COLLECTIVE R64, `(.L_x_4734) ;  /* 0x0000000040087348 */ /* 0x01ffea0003c00000 */
[----:B------:R0:W0:Y:S02]  /*4080*/  SHFL.IDX P5, R63, R65, R62, R63 ;  /* 0x0000003e413f7389 */ /* 0x00002400000a003f */
[----:B01234-:R-:W-:Y:S05]  /*4090*/  ENDCOLLECTIVE ;  /* 0x000000000000791b */ /* 0x01ffea0003800000 */
.L_x_4734:
[----:B------:R-:W-:Y:S05]  /*40a0*/  BSYNC B1 ;  /* 0x0000000000017941 */ /* 0x000fea0003800000 */
.L_x_4733:
[----:B------:R-:W-:Y:S01]  /*40b0*/  IMAD.MOV.U32 R62, RZ, RZ, R63 ;  /* 0x000000ffff3e7224 */ /* 0x000fe200078e003f */
[----:B------:R-:W-:Y:S06]  /*40c0*/  BRA `(.L_x_4735) ;  /* 0xffffffe000947947 */ /* 0x000fec000383ffff */
.L_x_4688:
[----:B------:R-:W-:Y:S01]  /*40d0*/  BSSY B1, `(.L_x_4736) ;  /* 0x0000007000017945 */ /* 0x000fe20003800000 */
[----:B------:R-:W-:Y:S01]  /*40e0*/  MOV R62, R13 ;  /* 0x0000000d003e7202 */ /* 0x000fe20000000f00 */
[----:B------:R-:W-:Y:S02]  /*40f0*/  IMAD.MOV.U32 R63, RZ, RZ, 0x1f ;  /* 0x0000001fff3f7424 */ /* 0x000fe400078e00ff */
[----:B------:R-:W-:-:S07]  /*4100*/  IMAD.MOV.U32 R64, RZ, RZ, -0x1 ;  /* 0xffffffffff407424 */ /* 0x000fce00078e00ff */
[----:B01234-:R-:W-:Y:S05]  /*4110*/  WARPSYNC.COLLECTIVE R64, `(.L_x_4737) ;  /* 0x0000000040087348 */ /* 0x01ffea0003c00000 */
[----:B------:R0:W0:Y:S02]  /*4120*/  SHFL.IDX P5, R63, R65, R62, R63 ;  /* 0x0000003e413f7389 */ /* 0x00002400000a003f */
[----:B01234-:R-:W-:Y:S05]  /*4130*/  ENDCOLLECTIVE ;  /* 0x000000000000791b */ /* 0x01ffea0003800000 */
.L_x_4737:
[----:B------:R-:W-:Y:S05]  /*4140*/  BSYNC B1 ;  /* 0x0000000000017941 */ /* 0x000fea0003800000 */
.L_x_4736:
[----:B------:R-:W-:Y:S05]  /*4150*/  BRA `(.L_x_4738) ;  /* 0xffffffe000887947 */ /* 0x000fea000383ffff */
.L_x_4690:
[----:B------:R-:W-:Y:S01]  /*4160*/  BSSY B1, `(.L_x_4739) ;  /* 0x0000007000017945 */ /* 0x000fe20003800000 */
[----:B------:R-:W-:Y:S01]  /*4170*/  MOV R62, R14 ;  /* 0x0000000e003e7202 */ /* 0x000fe20000000f00 */
[----:B------:R-:W-:Y:S02]  /*4180*/  IMAD.MOV.U32 R63, RZ, RZ, 0x1f ;  /* 0x0000001fff3f7424 */ /* 0x000fe400078e00ff */
[----:B------:R-:W-:-:S07]  /*4190*/  IMAD.MOV.U32 R64, RZ, RZ, -0x1 ;  /* 0xffffffffff407424 */ /* 0x000fce00078e00ff */
[----:B01234-:R-:W-:Y:S05]  /*41a0*/  WARPSYNC.COLLECTIVE R64, `(.L_x_4740) ;  /* 0x0000000040087348 */ /* 0x01ffea0003c00000 */
[----:B------:R0:W0:Y:S02]  /*41b0*/  SHFL.IDX P5, R63, R65, R62, R63 ;  /* 0x0000003e413f7389 */ /* 0x00002400000a003f */
[----:B01234-:R-:W-:Y:S05]  /*41c0*/  ENDCOLLECTIVE ;  /* 0x000000000000791b */ /* 0x01ffea0003800000 */
.L_x_4740:
[----:B------:R-:W-:Y:S05]  /*41d0*/  BSYNC B1 ;  /* 0x0000000000017941 */ /* 0x000fea0003800000 */
.L_x_4739:
[----:B------:R-:W-:Y:S01]  /*41e0*/  MOV R62, R63 ;  /* 0x0000003f003e7202 */ /* 0x000fe20000000f00 */
[----:B------:R-:W-:Y:S06]  /*41f0*/  BRA `(.L_x_4741) ;  /* 0xffffffe000787947 */ /* 0x000fec000383ffff */
.L_x_4692:
[----:B------:R-:W-:Y:S01]  /*4200*/  BSSY B1, `(.L_x_4742) ;  /* 0x0000007000017945 */ /* 0x000fe20003800000 */
[----:B------:R-:W-:Y:S01]  /*4210*/  IMAD.MOV.U32 R62, RZ, RZ, R15 ;  /* 0x000000ffff3e7224 */ /* 0x000fe200078e000f */
[----:B------:R-:W-:Y:S01]  /*4220*/  MOV R64, 0xffffffff ;  /* 0xffffffff00407802 */ /* 0x000fe20000000f00 */
[----:B------:R-:W-:-:S07]  /*4230*/  IMAD.MOV.U32 R63, RZ, RZ, 0x1f ;  /* 0x0000001fff3f7424 */ /* 0x000fce00078e00ff */
[----:B01234-:R-:W-:Y:S05]  /*4240*/  WARPSYNC.COLLECTIVE R64, `(.L_x_4743) ;  /* 0x0000000040087348 */ /* 0x01ffea0003c00000 */
[----:B------:R0:W0:Y:S02]  /*4250*/  SHFL.IDX P5, R63, R65, R62, R63 ;  /* 0x0000003e413f7389 */ /* 0x00002400000a003f */
[----:B01234-:R-:W-:Y:S05]  /*4260*/  ENDCOLLECTIVE ;  /* 0x000000000000791b */ /* 0x01ffea0003800000 */
.L_x_4743:
[----:B------:R-:W-:Y:S05]  /*4270*/  BSYNC B1 ;  /* 0x0000000000017941 */ /* 0x000fea0003800000 */
.L_x_4742:
[----:B------:R-:W-:Y:S05]  /*4280*/  BRA `(.L_x_4744) ;  /* 0xffffffe0006c7947 */ /* 0x000fea000383ffff */
.L_x_4694:
[----:B------:R-:W-:Y:S01]  /*4290*/  BSSY B1, `(.L_x_4745) ;  /* 0x0000007000017945 */ /* 0x000fe20003800000 */
[----:B------:R-:W-:Y:S01]  /*42a0*/  IMAD.MOV.U32 R62, RZ, RZ, R20 ;  /* 0x000000ffff3e7224 */ /* 0x000fe200078e0014 */
[----:B------:R-:W-:Y:S01]  /*42b0*/  MOV R64, 0xffffffff ;  /* 0xffffffff00407802 */ /* 0x000fe20000000f00 */
[----:B------:R-:W-:-:S07]  /*42c0*/  IMAD.MOV.U32 R63, RZ, RZ, 0x1f ;  /* 0x0000001fff3f7424 */ /* 0x000fce00078e00ff */
[----:B01234-:R-:W-:Y:S05]  /*42d0*/  WARPSYNC.COLLECTIVE R64, `(.L_x_4746) ;  /* 0x0000000040087348 */ /* 0x01ffea0003c00000 */
[----:B------:R0:W0:Y:S02]  /*42e0*/  SHFL.IDX P5, R63, R65, R62, R63 ;  /* 0x0000003e413f7389 */ /* 0x00002400000a003f */
[----:B01234-:R-:W-:Y:S05]  /*42f0*/  ENDCOLLECTIVE ;  /* 0x000000000000791b */ /* 0x01ffea0003800000 */
.L_x_4746:
[----:B------:R-:W-:Y:S05]  /*4300*/  BSYNC B1 ;  /* 0x0000000000017941 */ /* 0x000fea0003800000 */
.L_x_4745:
[----:B------:R-:W-:Y:S01]  /*4310*/  IMAD.MOV.U32 R62, RZ, RZ, R63 ;  /* 0x000000ffff3e7224 */ /* 0x000fe200078e003f */
[----:B------:R-:W-:Y:S06]  /*4320*/  BRA `(.L_x_4747) ;  /* 0xffffffe0005c7947 */ /* 0x000fec000383ffff */
.L_x_4696:
[----:B------:R-:W-:Y:S01]  /*4330*/  HFMA2 R63, -RZ, RZ, 0, 1.847743988037109375e-06 ;  /* 0x0000001fff3f7431 */ /* 0x000fe200000001ff */
[----:B------:R-:W-:Y:S01]  /*4340*/  BSSY B1, `(.L_x_4748) ;  /* 0x0000006000017945 */ /* 0x000fe20003800000 */
[----:B------:R-:W-:Y:S02]  /*4350*/  IMAD.MOV.U32 R62, RZ, RZ, R21 ;  /* 0x000000ffff3e7224 */ /* 0x000fe400078e0015 */
[----:B------:R-:W-:-:S07]  /*4360*/  IMAD.MOV.U32 R64, RZ, RZ, -0x1 ;  /* 0xffffffffff407424 */ /* 0x000fce00078e00ff */
[----:B01234-:R-:W-:Y:S05]  /*4370*/  WARPSYNC.COLLECTIVE R64, `(.L_x_4749) ;  /* 0x0000000040087348 */ /* 0x01ffea0003c00000 */
[----:B------:R0:W0:Y:S02]  /*4380*/  SHFL.IDX P5, R63, R65, R62, R63 ;  /* 0x0000003e413f7389 */ /* 0x00002400000a003f */
[----:B01234-:R-:W-:Y:S05]  /*4390*/  ENDCOLLECTIVE ;  /* 0x000000000000791b */ /* 0x01ffea0003800000 */
.L_x_4749:
[----:B------:R-:W-:Y:S05]  /*43a0*/  BSYNC B1 ;  /* 0x0000000000017941 */ /* 0x000fea0003800000 */
.L_x_4748:
[----:B------:R-:W-:Y:S05]  /*43b0*/  BRA `(.L_x_4750) ;  /* 0xffffffe000507947 */ /* 0x000fea000383ffff */
.L_x_4698:
[----:B------:R-:W-:Y:S01]  /*43c0*/  BSSY B1, `(.L_x_4751) ;  /* 0x0000007000017945 */ /* 0x000fe20003800000 */
[----:B------:R-:W-:Y:S01]  /*43d0*/  IMAD.MOV.U32 R62, RZ, RZ, R22 ;  /* 0x000000ffff3e7224 */ /* 0x000fe200078e0016 */
[----:B------:R-:W-:Y:S01]  /*43e0*/  MOV R63, 0x1f ;  /* 0x0000001f003f7802 */ /* 0x000fe20000000f00 */
[----:B------:R-:W-:-:S07]  /*43f0*/  IMAD.MOV.U32 R64, RZ, RZ, -0x1 ;  /* 0xffffffffff407424 */ /* 0x000fce00078e00ff */
[----:B01234-:R-:W-:Y:S05]  /*4400*/  WARPSYNC.COLLECTIVE R64, `(.L_x_4752) ;  /* 0x0000000040087348 */ /* 0x01ffea0003c00000 */
[----:B------:R0:W0:Y:S02]  /*4410*/  SHFL.IDX P5, R63, R65, R62, R63 ;  /* 0x0000003e413f7389 */ /* 0x00002400000a003f */
[----:B01234-:R-:W-:Y:S05]  /*4420*/  ENDCOLLECTIVE ;  /* 0x000000000000791b */ /* 0x01ffea0003800000 */
.L_x_4752:
[----:B------:R-:W-:Y:S05]  /*4430*/  BSYNC B1 ;  /* 0x0000000000017941 */ /* 0x000fea0003800000 */
.L_x_4751:
[----:B------:R-:W-:Y:S01]  /*4440*/  IMAD.MOV.U32 R62, RZ, RZ, R63 ;  /* 0x000000ffff3e7224 */ /* 0x000fe200078e003f */
[----:B------:R-:W-:Y:S06]  /*4450*/  BRA `(.L_x_4753) ;  /* 0xffffffe000407947 */ /* 0x000fec000383ffff */
.L_x_4700:
[----:B------:R-:W-:Y:S01]  /*4460*/  BSSY B1, `(.L_x_4754) ;  /* 0x0000007000017945 */ /* 0x000fe20003800000 */
[----:B------:R-:W-:Y:S01]  /*4470*/  MOV R62, R40 ;  /* 0x00000028003e7202 */ /* 0x000fe20000000f00 */
[----:B------:R-:W-:Y:S02]  /*4480*/  IMAD.MOV.U32 R63, RZ, RZ, 0x1f ;  /* 0x0000001fff3f7424 */ /* 0x000fe400078e00ff */
[----:B------:R-:W-:-:S07]  /*4490*/  IMAD.MOV.U32 R64, RZ, RZ, -0x1 ;  /* 0xffffffffff407424 */ /* 0x000fce00078e00ff */
[----:B01234-:R-:W-:Y:S05]  /*44a0*/  WARPSYNC.COLLECTIVE R64, `(.L_x_4755) ;  /* 0x0000000040087348 */ /* 0x01ffea0003c00000 */
[----:B------:R0:W0:Y:S02]  /*44b0*/  SHFL.IDX P5, R63, R65, R62, R63 ;  /* 0x0000003e413f7389 */ /* 0x00002400000a003f */
[----:B01234-:R-:W-:Y:S05]  /*44c0*/  ENDCOLLECTIVE ;  /* 0x000000000000791b */ /* 0x01ffea0003800000 */
.L_x_4755:
[----:B------:R-:W-:Y:S05]  /*44d0*/  BSYNC B1 ;  /* 0x0000000000017941 */ /* 0x000fea0003800000 */
.L_x_4754:
[----:B------:R-:W-:Y:S01]  /*44e0*/  MOV R65, R63 ;  /* 0x0000003f00417202 */ /* 0x000fe20000000f00 */
[----:B------:R-:W-:Y:S06]  /*44f0*/  BRA `(.L_x_4756) ;  /* 0xffffffe000307947 */ /* 0x000fec000383ffff */
        .weak           $__internal_142_$__cuda_sm20_div_s16
        .type           $__internal_142_$__cuda_sm20_div_s16,@function
        .size           $__internal_142_$__cuda_sm20_div_s16,($__internal_143_$__cuda_sm20_div_u16 - $__internal_142_$__cuda_sm20_div_s16)
$__internal_142_$__cuda_sm20_div_s16:
        /* <DEDUP_REMOVED lines=25> */
[----:B------:R-:W-:Y:S05]  /*4690*/  RET.REL.NODEC R16 `(_Z9cuda_gemmIiLi128ELi4ELi1ELi512ELi32ELi32ELi64ELi0ELi0EEviiiPT_S1_S1_iii) ;  /* 0xffffffb810587950 */ /* 0x000fea0003c3ffff */
        .weak           $__internal_143_$__cuda_sm20_div_u16
        .type           $__internal_143_$__cuda_sm20_div_u16,@function
        .size           $__internal_143_$__cuda_sm20_div_u16,(.L_x_38646 - $__internal_143_$__cuda_sm20_div_u16)
$__internal_143_$__cuda_sm20_div_u16:
        /* <DEDUP_REMOVED lines=19> */
[----:B------:R-:W-:Y:S06]  /*47d0*/  RET.REL.NODEC R6 `(_Z9cuda_gemmIiLi128ELi4ELi1ELi512ELi32ELi32ELi64ELi0ELi0EEviiiPT_S1_S1_iii) ;  /* 0xffffffb806087950 */ /* 0x000fec0003c3ffff */
.L_x_4757:
        /* <DEDUP_REMOVED lines=10> */
.L_x_38646:


//--------------------- .text._Z9cuda_gemmIiLi128ELi4ELi1ELi512ELi16ELi16ELi64ELi1ELi1EEviiiPT_S1_S1_iii --------------------------
	.section	.text._Z9cuda_gemmIiLi128ELi4ELi1ELi512ELi16ELi16ELi64ELi1ELi1EEviiiPT_S1_S1_iii,"ax",@progbits
	.align	128
        .global         _Z9cuda_gemmIiLi128ELi4ELi1ELi512ELi16ELi16ELi64ELi1ELi1EEviiiPT_S1_S1_iii
        .type           _Z9cuda_gemmIiLi128ELi4ELi1ELi512ELi16ELi16ELi64ELi1ELi1EEviiiPT_S1_S1_iii,@function
        .size           _Z9cuda_gemmIiLi128ELi4ELi1ELi512ELi16ELi16ELi64ELi1ELi1EEviiiPT_S1_S1_iii,(.L_x_38647 - _Z9cuda_gemmIiLi128ELi4ELi1ELi512ELi16ELi16ELi64ELi1ELi1EEviiiPT_S1_S1_iii)
        .other          _Z9cuda_gemmIiLi128ELi4ELi1ELi512ELi16ELi16ELi64ELi1ELi1EEviiiPT_S1_S1_iii,@"STO_CUDA_ENTRY STV_DEFAULT"
_Z9cuda_gemmIiLi128ELi4ELi1ELi512ELi16ELi16ELi64ELi1ELi1EEviiiPT_S1_S1_iii:
.text._Z9cuda_gemmIiLi128ELi4ELi1ELi512ELi16ELi16ELi64ELi1ELi1EEviiiPT_S1_S1_iii:
[----:B------:R-:W-:Y:S01]  /*0000*/  LDC R1, c[0x0][0x37c] ;  /* 0x0000df00ff017b82 */ /* 0x000fe20000000800 */
[----:B------:R-:W0:Y:S01]  /*0010*/  S2R R29, SR_TID.X ;  /* 0x00000000001d7919 */ /* 0x000e220000002100 */
[----:B------:R-:W1:Y:S01]  /*0020*/  LDCU UR10, c[0x0][0x360] ;  /* 0x00006c00ff0a77ac */ /* 0x000e620008000800 */
[----:B------:R-:W-:Y:S01]  /*0030*/  MOV R7, 0x80 ;  /* 0x0000008000077802 */ /* 0x000fe20000000f00 */
[----:B-1----:R-:W-:Y:S02]  /*0040*/  ULOP3.LUT UR4, UR10, 0xff, URZ, 0xc0, !UPT ;  /* 0x000000ff0a047892 */ /* 0x002fe4000f8ec0ff */
[----:B0-----:R-:W-:-:S05]  /*0050*/  VIADD R0, R29, UR10 ;  /* 0x0000000a1d007c36 */ /* 0x001fca0008000000 */
[----:B------:R-:W-:-:S07]  /*0060*/  LOP3.LUT R0, R0, 0xff, RZ, 0xc, !PT ;  /* 0x000000ff00007812 */ /* 0x000fce00078e0cff */
[----:B------:R-:W-:Y:S05]  /*0070*/  CALL.REL.NOINC `($__internal_144_$__cuda_sm20_div_u16) ;  /* 0x0000001c00807944 */ /* 0x000fea0003c00000 */
[C---:B------:R-:W-:Y:S01]  /*0080*/  LOP3.LUT R9, R6.reuse, 0x3, RZ, 0xc0, !PT ;  /* 0x0000000306097812 */ /* 0x040fe200078ec0ff */
[----:B------:R-:W0:Y:S01]  /*0090*/  LDCU.64 UR12, c[0x0][0x358] ;  /* 0x00006b00ff0c77ac */ /* 0x000e220008000a00 */
[----:B------:R-:W-:Y:S01]  /*00a0*/  LOP3.LUT R0, R6, 0xffff, RZ, 0xc0, !PT ;  /* 0x0000ffff06007812 */ /* 0x000fe200078ec0ff */
[----:B------:R-:W-:Y:S01]  /*00b0*/  BSSY.RECONVERGENT B0, `(.L_x_4758) ;  /* 0x0000018000007945 */ /* 0x000fe20003800200 */
[----:B------:R-:W-:Y:S01]  /*00c0*/  ISETP.NE.AND P0, PT, R9, 0x2, PT ;  /* 0x000000020900780c */ /* 0x000fe20003f05270 */
[----:B------:R-:W-:Y:S01]  /*00d0*/  IMAD.MOV.U32 R13, RZ, RZ, R29 ;  /* 0x000000ffff0d7224 */ /* 0x000fe200078e001d */
[----:B------:R-:W-:-:S11]  /*00e0*/  ISETP.GE.U32.AND P1, PT, R0, 0x2, PT ;  /* 0x000000020000780c */ /* 0x000fd60003f26070 */
[----:B------:R-:W-:Y:S05]  /*00f0*/  @!P0 BRA `(.L_x_4759) ;  /* 0x00000000004c8947 */ /* 0x000fea0003800000 */
[----:B------:R-:W1:Y:S01]  /*0100*/  S2R R3, SR_CgaCtaId ;  /* 0x0000000000037919 */ /* 0x000e620000008800 */
[----:B------:R-:W2:Y:S01]  /*0110*/  LDC.64 R4, c[0x0][0x398] ;  /* 0x0000e600ff047b82 */ /* 0x000ea20000000a00 */
[----:B------:R-:W-:Y:S01]  /*0120*/  MOV R0, 0x400 ;  /* 0x0000040000007802 */ /* 0x000fe20000000f00 */
[----:B------:R-:W-:Y:S02]  /*0130*/  HFMA2 R6, -RZ, RZ, 0, 0 ;  /* 0x00000000ff067431 */ /* 0x000fe400000001ff */
[----:B------:R-:W-:Y:S01]  /*0140*/  IMAD.MOV.U32 R13, RZ, RZ, R29 ;  /* 0x000000ffff0d7224 */ /* 0x000fe200078e001d */
[----:B-1----:R-:W-:-:S07]  /*0150*/  LEA R0, R3, R0, 0x18 ;  /* 0x0000000003007211 */ /* 0x002fce00078ec0ff */
.L_x_4760:
[----:B-12---:R-:W-:-:S06]  /*0160*/  IMAD.WIDE.U32 R2, R13, 0x4, R4 ;  /* 0x000000040d027825 */ /* 0x006fcc00078e0004 */
[----:B0-----:R-:W2:Y:S01]  /*0170*/  LDG.E R2, desc[UR12][R2.64] ;  /* 0x0000000c02027981 */ /* 0x001ea2000c1e1900 */
        /* <DEDUP_REMOVED lines=11> */
.L_x_4759:
[----:B0-----:R-:W-:Y:S05]  /*0230*/  BSYNC.RECONVERGENT B0 ;  /* 0x0000000000007941 */ /* 0x001fea0003800200 */
.L_x_4758:
[----:B------:R-:W-:Y:S04]  /*0240*/  BSSY.RECONVERGENT B0, `(.L_x_4761) ;  /* 0x000002c000007945 */ /* 0x000fe80003800200 */
[----:B------:R-:W-:Y:S05]  /*0250*/  @!P1 BRA `(.L_x_4762) ;  /* 0x0000000000a89947 */ /* 0x000fea0003800000 */
[----:B------:R-:W0:Y:S01]  /*0260*/  S2R R5, SR_CgaCtaId ;  /* 0x0000000000057919 */ /* 0x000e220000008800 */
[----:B-1----:R-:W1:Y:S01]  /*0270*/  LDC.64 R2, c[0x0][0x398] ;  /* 0x0000e600ff027b82 */ /* 0x002e620000000a00 */
[----:B------:R-:W-:-:S04]  /*0280*/  MOV R0, 0x400 ;  /* 0x0000040000007802 */ /* 0x000fc80000000f00 */
[----:B0-----:R-:W-:-:S07]  /*0290*/  LEA R14, R5, R0, 0x18 ;  /* 0x00000000050e7211 */ /* 0x001fce00078ec0ff */
.L_x_4763:
[C---:B------:R-:W-:Y:S02]  /*02a0*/  VIADD R21, R13.reuse, UR10 ;  /* 0x0000000a0d157c36 */ /* 0x040fe40008000000 */
[----:B01----:R-:W-:-:S03]  /*02b0*/  IMAD.WIDE.U32 R10, R13, 0x4, R2 ;  /* 0x000000040d0a7825 */ /* 0x003fc600078e0002 */
[C---:B------:R-:W-:Y:S01]  /*02c0*/  IADD3 R15, PT, PT, R21.reuse, UR10, RZ ;  /* 0x0000000a150f7c10 */ /* 0x040fe2000fffe0ff */
[--C-:B------:R-:W-:Y:S02]  /*02d0*/  IMAD.WIDE.U32 R4, R21, 0x4, R2.reuse ;  /* 0x0000000415047825 */ /* 0x100fe400078e0002 */
[----:B------:R0:W2:Y:S02]  /*02e0*/  LDG.E R10, desc[UR12][R10.64] ;  /* 0x0000000c0a0a7981 */ /* 0x0000a4000c1e1900 */
[C---:B------:R-:W-:Y:S02]  /*02f0*/  VIADD R17, R15.reuse, UR10 ;  /* 0x0000000a0f117c36 */ /* 0x040fe40008000000 */
[--C-:B------:R-:W-:Y:S01]  /*0300*/  IMAD.WIDE.U32 R6, R15, 0x4, R2.reuse ;  /* 0x000000040f067825 */ /* 0x100fe200078e0002 */
[----:B------:R1:W3:Y:S03]  /*0310*/  LDG.E R4, desc[UR12][R4.64] ;  /* 0x0000000c04047981 */ /* 0x0002e6000c1e1900 */
        /* <DEDUP_REMOVED lines=9> */
[----:B------:R-:W-:-:S02]  /*03b0*/  SHF.R.U32.HI R15, RZ, 0x2, R15 ;  /* 0x00000002ff0f7819 */ /* 0x000fc4000001160f */
[----:B-1----:R-:W-:Y:S02]  /*03c0*/  LOP3.LUT R5, R12, 0x3ffffffc, RZ, 0xc0, !PT ;  /* 0x3ffffffc0c057812 */ /* 0x002fe400078ec0ff */
[----:B----4-:R-:W-:Y:S02]  /*03d0*/  LOP3.LUT R7, R17, 0xf, RZ, 0xc0, !PT ;  /* 0x0000000f11077812 */ /* 0x010fe400078ec0ff */
[----:B------:R-:W-:Y:S01]  /*03e0*/  SHF.R.U32.HI R12, RZ, 0x2, R17 ;  /* 0x00000002ff0c7819 */ /* 0x000fe20000011611 */
[--C-:B------:R-:W-:Y:S01]  /*03f0*/  IMAD R19, R19, 0x44, R14.reuse ;  /* 0x0000004413137824 */ /* 0x100fe200078e020e */
[----:B------:R-:W-:Y:S01]  /*0400*/  LOP3.LUT R8, R15, 0x3ffffffc, RZ, 0xc0, !PT ;  /* 0x3ffffffc0f087812 */ /* 0x000fe200078ec0ff */
[--C-:B------:R-:W-:Y:S01]  /*0410*/  IMAD R0, R0, 0x44, R14.reuse ;  /* 0x0000004400007824 */ /* 0x100fe200078e020e */
[----:B------:R-:W-:Y:S01]  /*0420*/  LOP3.LUT R12, R12, 0x3ffffffc, RZ, 0xc0, !PT ;  /* 0x3ffffffc0c0c7812 */ /* 0x000fe200078ec0ff */
[--C-:B------:R-:W-:Y:S02]  /*0430*/  IMAD R11, R11, 0x44, R14.reuse ;  /* 0x000000440b0b7824 */ /* 0x100fe400078e020e */
[----:B------:R-:W-:Y:S01]  /*0440*/  IMAD R7, R7, 0x44, R14 ;  /* 0x0000004407077824 */ /* 0x000fe200078e020e */
[----:B------:R-:W-:Y:S01]  /*0450*/  IADD3 R5, PT, PT, R0, R5, RZ ;  /* 0x0000000500057210 */ /* 0x000fe20007ffe0ff */
[----:B------:R-:W-:-:S02]  /*0460*/  IMAD.IADD R19, R19, 0x1, R16 ;  /* 0x0000000113137824 */ /* 0x000fc400078e0210 */
[----:B------:R-:W-:Y:S02]  /*0470*/  IMAD.IADD R11, R11, 0x1, R8 ;  /* 0x000000010b0b7824 */ /* 0x000fe400078e0208 */
        /* <DEDUP_REMOVED lines=8> */
.L_x_4762:
[----:B------:R-:W-:Y:S05]  /*0500*/  BSYNC.RECONVERGENT B0 ;  /* 0x0000000000007941 */ /* 0x000fea0003800200 */
.L_x_4761:
[----:B------:R-:W2:Y:S01]  /*0510*/  S2UR UR5, SR_CTAID.Y ;  /* 0x00000000000579c3 */ /* 0x000ea20000002600 */
[----:B------:R-:W3:Y:S02]  /*0520*/  LDCU UR11, c[0x0][0x374] ;  /* 0x00006e80ff0b77ac */ /* 0x000ee40008000800 */
[----:B---3--:R-:W-:-:S04]  /*0530*/  USHF.L.U32 UR4, UR11, 0x2, URZ ;  /* 0x000000020b047899 */ /* 0x008fc800080006ff */
[----:B--2---:R-:W-:-:S06]  /*0540*/  UISETP.GE.U32.AND UP0, UPT, UR5, UR4, UPT ;  /* 0x000000040500728c */ /* 0x004fcc000bf06070 */
[----:B------:R-:W-:-:S13]  /*0550*/  PLOP3.LUT P0, PT, PT, PT, UP0, 0x80, 0x8 ;  /* 0x000000000008781c */ /* 0x000fda0003f0f008 */
[----:B------:R-:W-:Y:S05]  /*0560*/  @P0 EXIT ;  /* 0x000000000000094d */ /* 0x000fea0003800000 */
[----:B------:R-:W-:Y:S01]  /*0570*/  USHF.L.U32 UR9, UR10, 0x2, URZ ;  /* 0x000000020a097899 */ /* 0x000fe200080006ff */
[C---:B------:R-:W-:Y:S01]  /*0580*/  IMAD.SHL.U32 R28, R29.reuse, 0x4, RZ ;  /* 0x000000041d1c7824 */ /* 0x040fe200078e00ff */
[----:B------:R-:W2:Y:S01]  /*0590*/  S2UR UR6, SR_CgaCtaId ;  /* 0x00000000000679c3 */ /* 0x000ea20000008800 */
[----:B------:R-:W-:Y:S01]  /*05a0*/  UMOV UR4, 0x400 ;  /* 0x0000040000047882 */ /* 0x000fe20000000000 */
[----:B------:R-:W-:Y:S01]  /*05b0*/  SHF.R.U32.HI R27, RZ, 0x5, R29 ;  /* 0x00000005ff1b7819 */ /* 0x000fe2000001161d */
[C---:B0-----:R-:W-:Y:S01]  /*05c0*/  VIADD R6, R29.reuse, 0xd ;  /* 0x0000000d1d067836 */ /* 0x041fe20000000000 */
[----:B-1----:R-:W-:Y:S01]  /*05d0*/  IADD3 R7, PT, PT, RZ, -UR9, RZ ;  /* 0x80000009ff077c10 */ /* 0x002fe2000fffe0ff */
[----:B------:R-:W-:Y:S01]  /*05e0*/  VIADD R0, R28, UR9 ;  /* 0x000000091c007c36 */ /* 0x000fe20008000000 */
[----:B------:R-:W-:Y:S01]  /*05f0*/  ISETP.NE.U32.AND P2, PT, RZ, UR9, PT ;  /* 0x00000009ff007c0c */ /* 0x000fe2000bf45070 */
[----:B------:R-:W0:Y:S01]  /*0600*/  I2F.U32.RP R4, UR9 ;  /* 0x0000000900047d06 */ /* 0x000e220008209000 */
[C---:B------:R-:W-:Y:S01]  /*0610*/  IADD3 R37, PT, PT, R29.reuse, 0xe, RZ ;  /* 0x0000000e1d257810 */ /* 0x040fe20007ffe0ff */
[C---:B------:R-:W-:Y:S01]  /*0620*/  VIADD R36, R29.reuse, 0xffffffff ;  /* 0xffffffff1d247836 */ /* 0x040fe20000000000 */
[C---:B------:R-:W-:Y:S01]  /*0630*/  ISETP.GE.U32.AND P0, PT, R0.reuse, 0x200, PT ;  /* 0x000002000000780c */ /* 0x040fe20003f06070 */
[----:B------:R-:W-:Y:S01]  /*0640*/  VIADD R25, R29, 0x2 ;  /* 0x000000021d197836 */ /* 0x000fe20000000000 */
[----:B------:R-:W-:-:S02]  /*0650*/  VIMNMX.U32 R5, PT, PT, R0, 0x200, !PT ;  /* 0x0000020000057848 */ /* 0x000fc40007fe0000 */
[----:B------:R-:W-:Y:S02]  /*0660*/  SEL R26, RZ, 0x1, P0 ;  /* 0x00000001ff1a7807 */ /* 0x000fe40000000000 */
[----:B------:R-:W-:Y:S02]  /*0670*/  LOP3.LUT R8, R6, 0xf, RZ, 0xc0, !PT ;  /* 0x0000000f06087812 */ /* 0x000fe400078ec0ff */
[----:B------:R-:W-:Y:S02]  /*0680*/  IADD3 R5, PT, PT, R5, -R0, -R26 ;  /* 0x8000000005057210 */ /* 0x000fe40007ffe81a */
[----:B------:R-:W-:Y:S01]  /*0690*/  LOP3.LUT R37, R37, 0xf, RZ, 0xc0, !PT ;  /* 0x0000000f25257812 */ /* 0x000fe200078ec0ff */
[----:B0-----:R-:W0:Y:S01]  /*06a0*/  MUFU.RCP R4, R4 ;  /* 0x0000000400047308 */ /* 0x001e220000001000 */
[----:B------:R-:W-:Y:S01]  /*06b0*/  LOP3.LUT R36, R36, 0xf, RZ, 0xc0, !PT ;  /* 0x0000000f24247812 */ /* 0x000fe200078ec0ff */
[----:B--2---:R-:W-:Y:S01]  /*06c0*/  ULEA UR7, UR6, UR4, 0x18 ;  /* 0x0000000406077291 */ /* 0x004fe2000f8ec0ff */
[----:B------:R-:W-:Y:S01]  /*06d0*/  LOP3.LUT R25, R25, 0xf, RZ, 0xc0, !PT ;  /* 0x0000000f19197812 */ /* 0x000fe200078ec0ff */
[----:B------:R-:W-:-:S04]  /*06e0*/  UIADD3 UR4, UPT, UPT, UR4, 0x480, URZ ;  /* 0x0000048004047890 */ /* 0x000fc8000fffe0ff */
[----:B------:R-:W-:Y:S01]  /*06f0*/  ULEA UR4, UR6, UR4, 0x18 ;  /* 0x0000000406047291 */ /* 0x000fe2000f8ec0ff */
[----:B0-----:R-:W-:-:S04]  /*0700*/  VIADD R2, R4, 0xffffffe ;  /* 0x0ffffffe04027836 */ /* 0x001fc80000000000 */
[----:B------:R0:W1:Y:S02]  /*0710*/  F2I.FTZ.U32.TRUNC.NTZ R3, R2 ;  /* 0x0000000200037305 */ /* 0x000064000021f000 */
[----:B0-----:R-:W-:Y:S02]  /*0720*/  IMAD.MOV.U32 R2, RZ, RZ, RZ ;  /* 0x000000ffff027224 */ /* 0x001fe400078e00ff */
[----:B-1----:R-:W-:-:S04]  /*0730*/  IMAD R7, R7, R3, RZ ;  /* 0x0000000307077224 */ /* 0x002fc800078e02ff */
[----:B------:R-:W-:-:S06]  /*0740*/  IMAD.HI.U32 R4, R3, R7, R2 ;  /* 0x0000000703047227 */ /* 0x000fcc00078e0002 */
[----:B------:R-:W-:Y:S01]  /*0750*/  IMAD.HI.U32 R3, R4, R5, RZ ;  /* 0x0000000504037227 */ /* 0x000fe200078e00ff */
[----:B------:R-:W-:-:S04]  /*0760*/  IADD3 R4, PT, PT, R29, 0x7, RZ ;  /* 0x000000071d047810 */ /* 0x000fc80007ffe0ff */
[----:B------:R-:W-:Y:S02]  /*0770*/  IADD3 R0, PT, PT, -R3, RZ, RZ ;  /* 0x000000ff03007210 */ /* 0x000fe40007ffe1ff */
[----:B------:R-:W-:-:S03]  /*0780*/  LOP3.LUT R10, R4, 0xf, RZ, 0xc0, !PT ;  /* 0x0000000f040a7812 */ /* 0x000fc600078ec0ff */
[----:B------:R-:W-:Y:S01]  /*0790*/  IMAD R5, R0, UR9, R5 ;  /* 0x0000000900057c24 */ /* 0x000fe2000f8e0205 */
[----:B------:R-:W-:-:S04]  /*07a0*/  LOP3.LUT R0, R28, 0x3c, RZ, 0xc0, !PT ;  /* 0x0000003c1c007812 */ /* 0x000fc800078ec0ff */
[----:B------:R-:W-:Y:S01]  /*07b0*/  ISETP.GE.U32.AND P0, PT, R5, UR9, PT ;  /* 0x0000000905007c0c */ /* 0x000fe2000bf06070 */
[----:B------:R-:W-:Y:S02]  /*07c0*/  VIADD R2, R0, UR7 ;  /* 0x0000000700027c36 */ /* 0x000fe40008000000 */
[----:B------:R-:W-:Y:S02]  /*07d0*/  IMAD.SHL.U32 R0, R29, 0x10, RZ ;  /* 0x000000101d007824 */ /* 0x000fe400078e00ff */
[----:B------:R-:W-:Y:S02]  /*07e0*/  IMAD R27, R27, 0x44, R2 ;  /* 0x000000441b1b7824 */ /* 0x000fe400078e0202 */
[----:B------:R-:W-:-:S05]  /*07f0*/  VIADD R2, R29, 0x3 ;  /* 0x000000031d027836 */ /* 0x000fca0000000000 */
[----:B------:R-:W-:Y:S01]  /*0800*/  LOP3.LUT R12, R2, 0xf, RZ, 0xc0, !PT ;  /* 0x0000000f020c7812 */ /* 0x000fe200078ec0ff */
[----:B------:R-:W-:Y:S01]  /*0810*/  @P0 VIADD R5, R5, -UR9 ;  /* 0x8000000905050c36 */ /* 0x000fe20008000000 */
[----:B------:R-:W-:Y:S01]  /*0820*/  LOP3.LUT R2, R0, 0x1f0, RZ, 0xc0, !PT ;  /* 0x000001f000027812 */ /* 0x000fe200078ec0ff */
[----:B------:R-:W-:Y:S01]  /*0830*/  @P0 VIADD R3, R3, 0x1 ;  /* 0x0000000103030836 */ /* 0x000fe20000000000 */
[----:B------:R-:W-:Y:S02]  /*0840*/  LOP3.LUT R7, R12, 0x1f0, R0, 0xf8, !PT ;  /* 0x000001f00c077812 */ /* 0x000fe400078ef800 */
[----:B------:R-:W-:Y:S01]  /*0850*/  ISETP.GE.U32.AND P1, PT, R5, UR9, PT ;  /* 0x0000000905007c0c */ /* 0x000fe2000bf26070 */
[----:B------:R-:W-:Y:S01]  /*0860*/  VIADD R5, R29, 0xc ;  /* 0x0000000c1d057836 */ /* 0x000fe20000000000 */
[----:B------:R-:W-:Y:S02]  /*0870*/  LOP3.LUT R2, R2, 0xf, R29, 0xf8, !PT ;  /* 0x0000000f02027812 */ /* 0x000fe400078ef81d */
[----:B------:R-:W-:-:S02]  /*0880*/  LEA R7, R7, UR4, 0x2 ;  /* 0x0000000407077c11 */ /* 0x000fc4000f8e10ff */
[----:B------:R-:W-:Y:S02]  /*0890*/  LOP3.LUT R9, R5, 0xf, RZ, 0xc0, !PT ;  /* 0x0000000f05097812 */ /* 0x000fe400078ec0ff */
[--C-:B------:R-:W-:Y:S02]  /*08a0*/  LOP3.LUT R5, R10, 0x1f0, R0.reuse, 0xf8, !PT ;  /* 0x000001f00a057812 */ /* 0x100fe400078ef800 */
[----:B------:R-:W-:Y:S02]  /*08b0*/  LOP3.LUT R4, R9, 0x1f0, R0, 0xf8, !PT ;  /* 0x000001f009047812 */ /* 0x000fe400078ef800 */
[----:B------:R-:W-:Y:S02]  /*08c0*/  LEA R24, R2, UR4, 0x2 ;  /* 0x0000000402187c11 */ /* 0x000fe4000f8e10ff */
[----:B------:R-:W-:Y:S02]  /*08d0*/  @P1 IADD3 R3, PT, PT, R3, 0x1, RZ ;  /* 0x0000000103031810 */ /* 0x000fe40007ffe0ff */
[----:B------:R-:W-:-:S02]  /*08e0*/  @!P2 LOP3.LUT R3, RZ, UR9, RZ, 0x33, !PT ;  /* 0x00000009ff03ac12 */ /* 0x000fc4000f8e33ff */
[----:B------:R-:W-:Y:S02]  /*08f0*/  LEA R5, R5, UR4, 0x2 ;  /* 0x0000000405057c11 */ /* 0x000fe4000f8e10ff */
[----:B------:R-:W-:Y:S01]  /*0900*/  IADD3 R26, PT, PT, R26, R3, RZ ;  /* 0x000000031a1a7210 */ /* 0x000fe20007ffe0ff */
[----:B------:R-:W-:Y:S01]  /*0910*/  VIADD R3, R29, 0x6 ;  /* 0x000000061d037836 */ /* 0x000fe20000000000 */
[----:B------:R-:W-:-:S04]  /*0920*/  LEA R4, R4, UR4, 0x2 ;  /* 0x0000000404047c11 */ /* 0x000fc8000f8e10ff */
[----:B------:R-:W-:Y:S02]  /*0930*/  LOP3.LUT R11, R3, 0xf, RZ, 0xc0, !PT ;  /* 0x0000000f030b7812 */ /* 0x000fe400078ec0ff */
[--C-:B------:R-:W-:Y:S02]  /*0940*/  LOP3.LUT R3, R8, 0x1f0, R0.reuse, 0xf8, !PT ;  /* 0x000001f008037812 */ /* 0x100fe400078ef800 */
[--C-:B------:R-:W-:Y:S02]  /*0950*/  LOP3.LUT R6, R11, 0x1f0, R0.reuse, 0xf8, !PT ;  /* 0x000001f00b067812 */ /* 0x100fe400078ef800 */
[--C-:B------:R-:W-:Y:S02]  /*0960*/  LOP3.LUT R8, R37, 0x1f0, R0.reuse, 0xf8, !PT ;  /* 0x000001f025087812 */ /* 0x100fe400078ef800 */
[----:B------:R-:W-:Y:S02]  /*0970*/  LOP3.LUT R0, R36, 0x1f0, R0, 0xf8, !PT ;  /* 0x000001f024007812 */ /* 0x000fe400078ef800 */
[----:B------:R-:W-:-:S02]  /*0980*/  LEA R6, R6, UR4, 0x2 ;  /* 0x0000000406067c11 */ /* 0x000fc4000f8e10ff */
[----:B------:R-:W-:Y:S02]  /*0990*/  LEA R3, R3, UR4, 0x2 ;  /* 0x0000000403037c11 */ /* 0x000fe4000f8e10ff */
[----:B------:R-:W-:Y:S02]  /*09a0*/  LEA R2, R8, UR4, 0x2 ;  /* 0x0000000408027c11 */ /* 0x000fe4000f8e10ff */
[----:B------:R-:W-:Y:S01]  /*09b0*/  LEA R0, R0, UR4, 0x2 ;  /* 0x0000000400007c11 */ /* 0x000fe2000f8e10ff */
[----:B------:R-:W-:-:S06]  /*09c0*/  UMOV UR4, UR5 ;  /* 0x0000000500047c82 */ /* 0x000fcc0008000000 */
.L_x_4769:
[C---:B------:R-:W-:Y:S01]  /*09d0*/  LOP3.LUT R15, R26.reuse, 0x3, RZ, 0xc0, !PT ;  /* 0x000000031a0f7812 */ /* 0x040fe200078ec0ff */
[----:B------:R-:W-:Y:S01]  /*09e0*/  BSSY.RECONVERGENT B0, `(.L_x_4764) ;  /* 0x0000026000007945 */ /* 0x000fe20003800200 */
[----:B------:R-:W-:Y:S02]  /*09f0*/  ISETP.GE.U32.AND P0, PT, R26, 0x3, PT ;  /* 0x000000031a00780c */ /* 0x000fe40003f06070 */
[----:B------:R-:W-:Y:S02]  /*0a00*/  ISETP.NE.AND P1, PT, R15, 0x3, PT ;  /* 0x000000030f00780c */ /* 0x000fe40003f25270 */
[----:B------:R-:W-:-:S11]  /*0a10*/  MOV R30, R28 ;  /* 0x0000001c001e7202 */ /* 0x000fd60000000f00 */
[----:B0-----:R-:W-:Y:S05]  /*0a20*/  @!P1 BRA `(.L_x_4765) ;  /* 0x0000000000849947 */ /* 0x001fea0003800000 */
[----:B------:R-:W0:Y:S01]  /*0a30*/  LDC.64 R12, c[0x0][0x390] ;  /* 0x0000e400ff0c7b82 */ /* 0x000e220000000a00 */
[----:B------:R-:W-:-:S04]  /*0a40*/  IMAD.U32 R9, RZ, RZ, UR4 ;  /* 0x00000004ff097e24 */ /* 0x000fc8000f8e00ff */
[----:B------:R-:W-:-:S04]  /*0a50*/  IMAD R9, R9, 0x200, R28 ;  /* 0x0000020009097824 */ /* 0x000fc800078e021c */
[----:B0-----:R-:W-:-:S06]  /*0a60*/  IMAD.WIDE R8, R9, 0x4, R12 ;  /* 0x0000000409087825 */ /* 0x001fcc00078e020c */
[----:B------:R-:W2:Y:S01]  /*0a70*/  LDG.E.128 R8, desc[UR12][R8.64] ;  /* 0x0000000c08087981 */ /* 0x000ea2000c1e1d00 */
[----:B------:R-:W0:Y:S01]  /*0a80*/  S2UR UR6, SR_CgaCtaId ;  /* 0x00000000000679c3 */ /* 0x000e220000008800 */
[----:B------:R-:W-:Y:S01]  /*0a90*/  UMOV UR5, 0x400 ;  /* 0x0000040000057882 */ /* 0x000fe20000000000 */
[----:B------:R-:W-:Y:S01]  /*0aa0*/  ISETP.NE.AND P1, PT, R15, RZ, PT ;  /* 0x000000ff0f00720c */ /* 0x000fe20003f25270 */
[----:B------:R-:W-:Y:S01]  /*0ab0*/  UIADD3 UR5, UPT, UPT, UR5, 0x480, URZ ;  /* 0x0000048005057890 */ /* 0x000fe2000fffe0ff */
[----:B------:R-:W-:Y:S01]  /*0ac0*/  SHF.L.U32 R14, R29, 0x4, RZ ;  /* 0x000000041d0e7819 */ /* 0x000fe200000006ff */
[----:B------:R-:W-:Y:S02]  /*0ad0*/  VIADD R30, R28, UR9 ;  /* 0x000000091c1e7c36 */ /* 0x000fe40008000000 */
[----:B0-----:R-:W-:-:S06]  /*0ae0*/  ULEA UR5, UR6, UR5, 0x18 ;  /* 0x0000000506057291 */ /* 0x001fcc000f8ec0ff */
[----:B------:R-:W-:-:S03]  /*0af0*/  VIADD R16, R14, UR5 ;  /* 0x000000050e107c36 */ /* 0x000fc60008000000 */
[----:B--2---:R0:W-:Y:S01]  /*0b00*/  STS.128 [R14+UR5], R8 ;  /* 0x000000080e007988 */ /* 0x0041e20008000c05 */
[----:B------:R-:W-:Y:S05]  /*0b10*/  @!P1 BRA `(.L_x_4765) ;  /* 0x0000000000489947 */ /* 0x000fea0003800000 */
[----:B------:R-:W-:Y:S01]  /*0b20*/  ISETP.NE.AND P1, PT, R15, 0x1, PT ;  /* 0x000000010f00780c */ /* 0x000fe20003f25270 */
        /* <DEDUP_REMOVED lines=17> */
.L_x_4765:
[----:B------:R-:W-:Y:S05]  /*0c40*/  BSYNC.RECONVERGENT B0 ;  /* 0x0000000000007941 */ /* 0x000fea0003800200 */
.L_x_4764:
        /* <DEDUP_REMOVED lines=8> */
[----:B------:R-:W-:-:S04]  /*0cd0*/  IMAD R31, R31, 0x200, R30 ;  /* 0x000002001f1f7824 */ /* 0x000fc800078e021e */
[----:B------:R-:W-:Y:S01]  /*0ce0*/  IMAD R32, R32, 0xc, R31 ;  /* 0x0000000c20207824 */ /* 0x000fe200078e021f */
[----:B------:R-:W-:Y:S01]  /*0cf0*/  LEA R33, R8, R31, 0x3 ;  /* 0x0000001f08217211 */ /* 0x000fe200078e18ff */
[----:B------:R-:W-:Y:S01]  /*0d00*/  VIADD R34, R31, UR9 ;  /* 0x000000091f227c36 */ /* 0x000fe20008000000 */
[----:B--2---:R-:W-:-:S06]  /*0d10*/  ULEA UR5, UR6, UR5, 0x18 ;  /* 0x0000000506057291 */ /* 0x004fcc000f8ec0ff */
[----:B------:R-:W-:-:S07]  /*0d20*/  LEA R35, R30, UR5, 0x2 ;  /* 0x000000051e237c11 */ /* 0x000fce000f8e10ff */
.L_x_4768:
        /* <DEDUP_REMOVED lines=16> */
[----:B------:R-:W-:Y:S01]  /*0e30*/  IADD3 R30, PT, PT, R41, UR9, R30 ;  /* 0x00000009291e7c10 */ /* 0x000fe2000fffe01e */
[----:B------:R-:W-:-:S05]  /*0e40*/  IMAD.U32 R43, RZ, RZ, UR9 ;  /* 0x00000009ff2b7e24 */ /* 0x000fca000f8e00ff */
[----:B------:R-:W-:-:S04]  /*0e50*/  IADD3 R30, PT, PT, R43, UR9, R30 ;  /* 0x000000092b1e7c10 */ /* 0x000fc8000fffe01e */
[----:B------:R-:W-:Y:S02]  /*0e60*/  ISETP.GE.U32.AND P0, PT, R30, 0x200, PT ;  /* 0x000002001e00780c */ /* 0x000fe40003f06070 */
[----:B------:R-:W-:Y:S01]  /*0e70*/  MOV R41, UR10 ;  /* 0x0000000a00297c02 */ /* 0x000fe20008000f00 */
[----:B------:R-:W-:-:S04]  /*0e80*/  IMAD R33, R42, 0x10, R33 ;  /* 0x000000102a217824 */ /* 0x000fc800078e0221 */
[----:B------:R-:W-:Y:S01]  /*0e90*/  IMAD R32, R41, 0x10, R32 ;  /* 0x0000001029207824 */ /* 0x000fe200078e0220 */
        /* <DEDUP_REMOVED lines=11> */
.L_x_4767:
[----:B------:R-:W-:Y:S05]  /*0f50*/  BSYNC.RECONVERGENT B0 ;  /* 0x0000000000007941 */ /* 0x000fea0003800200 */
.L_x_4766:
[----:B------:R-:W-:Y:S01]  /*0f60*/  BAR.SYNC.DEFER_BLOCKING 0x0 ;  /* 0x0000000000007b1d */ /* 0x000fe20000010000 */
[C---:B--2---:R-:W-:Y:S01]  /*0f70*/  IADD3 R40, PT, PT, R29.reuse, 0x1, RZ ;  /* 0x000000011d287810 */ /* 0x044fe20007ffe0ff */
[C---:B01----:R-:W-:Y:S01]  /*0f80*/  IMAD.SHL.U32 R8, R29.reuse, 0x10, RZ ;  /* 0x000000101d087824 */ /* 0x043fe200078e00ff */
[C---:B------:R-:W-:Y:S01]  /*0f90*/  SHF.L.U32 R21, R29.reuse, 0x4, RZ ;  /* 0x000000041d157819 */ /* 0x040fe200000006ff */
[----:B------:R-:W-:Y:S01]  /*0fa0*/  VIADD R38, R29, 0x4 ;  /* 0x000000041d267836 */ /* 0x000fe20000000000 */
[----:B------:R-:W-:-:S03]  /*0fb0*/  LOP3.LUT R40, R40, 0xf, RZ, 0xc0, !PT ;  /* 0x0000000f28287812 */ /* 0x000fc600078ec0ff */
[----:B------:R-:W0:Y:S01]  /*0fc0*/  S2UR UR8, SR_CgaCtaId ;  /* 0x00000000000879c3 */ /* 0x000e220000008800 */
[----:B------:R-:W-:Y:S01]  /*0fd0*/  UMOV UR7, 0x400 ;  /* 0x0000040000077882 */ /* 0x000fe20000000000 */
[----:B------:R-:W-:Y:S01]  /*0fe0*/  UMOV UR5, 0x400 ;  /* 0x0000040000057882 */ /* 0x000fe20000000000 */
[----:B------:R-:W-:Y:S01]  /*0ff0*/  UIADD3 UR7, UPT, UPT, UR7, 0x480, URZ ;  /* 0x0000048007077890 */ /* 0x000fe2000fffe0ff */
[--C-:B------:R-:W-:Y:S01]  /*1000*/  LOP3.LUT R10, R40, 0x1f0, R8.reuse, 0xf8, !PT ;  /* 0x000001f0280a7812 */ /* 0x100fe200078ef808 */
[----:B------:R-:W-:Y:S01]  /*1010*/  UIADD3 UR5, UPT, UPT, UR5, 0x480, URZ ;  /* 0x0000048005057890 */ /* 0x000fe2000fffe0ff */
[----:B------:R-:W-:Y:S01]  /*1020*/  LOP3.LUT R8, R25, 0x1f0, R8, 0xf8, !PT ;  /* 0x000001f019087812 */ /* 0x000fe200078ef808 */
[C---:B------:R-:W-:Y:S01]  /*1030*/  VIADD R34, R29.reuse, 0x5 ;  /* 0x000000051d227836 */ /* 0x040fe20000000000 */
[----:B------:R-:W1:Y:S01]  /*1040*/  S2UR UR6, SR_CgaCtaId ;  /* 0x00000000000679c3 */ /* 0x000e620000008800 */
[----:B------:R-:W-:Y:S01]  /*1050*/  LOP3.LUT R38, R38, 0xf, RZ, 0xc0, !PT ;  /* 0x0000000f26267812 */ /* 0x000fe200078ec0ff */
[----:B------:R-:W-:Y:S01]  /*1060*/  VIADD R45, R29, 0x3 ;  /* 0x000000031d2d7836 */ /* 0x000fe20000000000 */
[----:B------:R-:W-:Y:S01]  /*1070*/  LOP3.LUT R21, R21, 0x1f0, RZ, 0xc0, !PT ;  /* 0x000001f015157812 */ /* 0x000fe200078ec0ff */
[C---:B------:R-:W-:Y:S01]  /*1080*/  VIADD R23, R29.reuse, 0x6 ;  /* 0x000000061d177836 */ /* 0x040fe20000000000 */
[C---:B------:R-:W-:Y:S01]  /*1090*/  LOP3.LUT R14, R29.reuse, 0xf, RZ, 0xc0, !PT ;  /* 0x0000000f1d0e7812 */ /* 0x040fe200078ec0ff */
[----:B------:R-:W-:Y:S01]  /*10a0*/  VIADD R43, R29, 0x7 ;  /* 0x000000071d2b7836 */ /* 0x000fe20000000000 */
[----:B------:R-:W-:-:S02]  /*10b0*/  LOP3.LUT R34, R34, 0xf, RZ, 0xc0, !PT ;  /* 0x0000000f22227812 */ /* 0x000fc400078ec0ff */
[----:B------:R-:W-:Y:S01]  /*10c0*/  LOP3.LUT R45, R45, 0xf, RZ, 0xc0, !PT ;  /* 0x0000000f2d2d7812 */ /* 0x000fe200078ec0ff */
[----:B------:R-:W2:Y:S01]  /*10d0*/  LDS R9, [R27] ;  /* 0x000000001b097984 */ /* 0x000ea20000000800 */
[----:B------:R-:W-:Y:S02]  /*10e0*/  LOP3.LUT R13, R21, 0x8, R14, 0xf6, !PT ;  /* 0x00000008150d7812 */ /* 0x000fe400078ef60e */
[----:B------:R-:W-:Y:S01]  /*10f0*/  LOP3.LUT R23, R23, 0xf, RZ, 0xc0, !PT ;  /* 0x0000000f17177812 */ /* 0x000fe200078ec0ff */
[----:B------:R-:W-:Y:S01]  /*1100*/  LDS R11, [R24] ;  /* 0x00000000180b7984 */ /* 0x000fe20000000800 */
[----:B------:R-:W-:Y:S01]  /*1110*/  LOP3.LUT R43, R43, 0xf, RZ, 0xc0, !PT ;  /* 0x0000000f2b2b7812 */ /* 0x000fe200078ec0ff */
[----:B0-----:R-:W-:Y:S01]  /*1120*/  ULEA UR7, UR8, UR7, 0x18 ;  /* 0x0000000708077291 */ /* 0x001fe2000f8ec0ff */
[----:B------:R-:W-:Y:S01]  /*1130*/  LOP3.LUT R32, R14, 0x8, RZ, 0x3c, !PT ;  /* 0x000000080e207812 */ /* 0x000fe200078e3cff */
[----:B------:R-:W-:Y:S04]  /*1140*/  LDS R39, [R7] ;  /* 0x0000000007277984 */ /* 0x000fe80000000800 */
[----:B------:R-:W-:Y:S01]  /*1150*/  LEA R12, R10, UR7, 0x2 ;  /* 0x000000070a0c7c11 */ /* 0x000fe2000f8e10ff */
[----:B------:R-:W-:Y:S01]  /*1160*/  LDS R33, [R6] ;  /* 0x0000000006217984 */ /* 0x000fe20000000800 */
[----:B------:R-:W-:Y:S01]  /*1170*/  LEA R41, R8, UR7, 0x2 ;  /* 0x0000000708297c11 */ /* 0x000fe2000f8e10ff */
[----:B-1----:R-:W-:Y:S01]  /*1180*/  ULEA UR5, UR6, UR5, 0x18 ;  /* 0x0000000506057291 */ /* 0x002fe2000f8ec0ff */
[----:B------:R-:W-:Y:S01]  /*1190*/  LOP3.LUT R10, R21, R38, RZ, 0xfc, !PT ;  /* 0x00000026150a7212 */ /* 0x000fe200078efcff */
[----:B------:R-:W-:Y:S04]  /*11a0*/  LDS R8, [R12] ;  /* 0x000000000c087984 */ /* 0x000fe80000000800 */
[----:B------:R-:W-:Y:S01]  /*11b0*/  LDS R41, [R41] ;  /* 0x0000000029297984 */ /* 0x000fe20000000800 */
[----:B------:R-:W-:-:S02]  /*11c0*/  LEA R15, R10, UR5, 0x2 ;  /* 0x000000050a0f7c11 */ /* 0x000fc4000f8e10ff */
[----:B------:R-:W-:Y:S01]  /*11d0*/  LOP3.LUT R10, R21, R34, RZ, 0xfc, !PT ;  /* 0x00000022150a7212 */ /* 0x000fe200078efcff */
[----:B------:R-:W-:Y:S01]  /*11e0*/  LDS R31, [R5] ;  /* 0x00000000051f7984 */ /* 0x000fe20000000800 */
[----:B------:R-:W-:Y:S02]  /*11f0*/  LEA R13, R13, UR5, 0x2 ;  /* 0x000000050d0d7c11 */ /* 0x000fe4000f8e10ff */
[----:B------:R-:W-:Y:S01]  /*1200*/  LEA R35, R10, UR5, 0x2 ;  /* 0x000000050a237c11 */ /* 0x000fe2000f8e10ff */
[----:B------:R-:W-:Y:S04]  /*1210*/  LDS R15, [R15] ;  /* 0x000000000f0f7984 */ /* 0x000fe80000000800 */
[----:B------:R-:W-:Y:S04]  /*1220*/  LDS R10, [R27+0x110] ;  /* 0x000110001b0a7984 */ /* 0x000fe80000000800 */
[----:B------:R-:W-:Y:S04]  /*1230*/  LDS R35, [R35] ;  /* 0x0000000023237984 */ /* 0x000fe80000000800 */
[----:B--2---:R-:W0:Y:S04]  /*1240*/  SHFL.IDX PT, R20, R9, R14, 0x101f ;  /* 0x00101f0e09147589 */ /* 0x004e2800000e0000 */
[----:B------:R-:W1:Y:S04]  /*1250*/  SHFL.IDX PT, R19, R9, R40, 0x101f ;  /* 0x00101f2809137589 */ /* 0x000e6800000e0000 */
[----:B------:R-:W2:Y:S04]  /*1260*/  SHFL.IDX PT, R22, R9, R25, 0x101f ;  /* 0x00101f1909167589 */ /* 0x000ea800000e0000 */
[----:B------:R-:W3:Y:S04]  /*1270*/  SHFL.IDX PT, R18, R9, R45, 0x101f ;  /* 0x00101f2d09127589 */ /* 0x000ee800000e0000 */
[----:B------:R-:W4:Y:S04]  /*1280*/  SHFL.IDX PT, R12, R9, R38, 0x101f ;  /* 0x00101f26090c7589 */ /* 0x000f2800000e0000 */
[----:B------:R-:W-:Y:S01]  /*1290*/  LDS R30, [R13] ;  /* 0x000000000d1e7984 */ /* 0x000fe20000000800 */
[----:B0-----:R-:W-:Y:S01]  /*12a0*/  IMAD R17, R11, R20, RZ ;  /* 0x000000140b117224 */ /* 0x001fe200078e02ff */
[----:B------:R-:W-:-:S02]  /*12b0*/  IADD3 R20, PT, PT, R29, 0x9, RZ ;  /* 0x000000091d147810 */ /* 0x000fc40007ffe0ff */
[----:B------:R-:W0:Y:S01]  /*12c0*/  SHFL.IDX PT, R16, R9, R34, 0x101f ;  /* 0x00101f2209107589 */ /* 0x000e2200000e0000 */
[----:B-1----:R-:W-:Y:S01]  /*12d0*/  IMAD R17, R8, R19, R17 ;  /* 0x0000001308117224 */ /* 0x002fe200078e0211 */
[----:B------:R-:W-:Y:S02]  /*12e0*/  LOP3.LUT R20, R20, 0xf, RZ, 0xc0, !PT ;  /* 0x0000000f14147812 */ /* 0x000fe400078ec0ff */
[----:B------:R1:W5:Y:S01]  /*12f0*/  SHFL.IDX PT, R42, R9, R23, 0x101f ;  /* 0x00101f17092a7589 */ /* 0x00036200000e0000 */
[----:B--2---:R-:W-:-:S03]  /*1300*/  IMAD R17, R41, R22, R17 ;  /* 0x0000001629117224 */ /* 0x004fc600078e0211 */
[----:B------:R-:W2:Y:S01]  /*1310*/  SHFL.IDX PT, R43, R9, R43, 0x101f ;  /* 0x00101f2b092b7589 */ /* 0x000ea200000e0000 */
[----:B------:R-:W-:Y:S02]  /*1320*/  VIADD R22, R29, 0xb ;  /* 0x0000000b1d167836 */ /* 0x000fe40000000000 */
[----:B---3--:R-:W-:Y:S01]  /*1330*/  IMAD R17, R39, R18, R17 ;  /* 0x0000001227117224 */ /* 0x008fe200078e0211 */
[----:B------:R-:W3:Y:S01]  /*1340*/  SHFL.IDX PT, R19, R9, R32, 0x101f ;  /* 0x00101f2009137589 */ /* 0x000ee200000e0000 */
[----:B-1----:R-:W-:Y:S02]  /*1350*/  LOP3.LUT R23, R21, R20, RZ, 0xfc, !PT ;  /* 0x0000001415177212 */ /* 0x002fe400078efcff */
[----:B----4-:R-:W-:Y:S01]  /*1360*/  IMAD R12, R15, R12, R17 ;  /* 0x0000000c0f0c7224 */ /* 0x010fe200078e0211 */
[----:B------:R-:W-:Y:S01]  /*1370*/  IADD3 R17, PT, PT, R29, 0xa, RZ ;  /* 0x0000000a1d117810 */ /* 0x000fe20007ffe0ff */
[----:B------:R-:W1:Y:S01]  /*1380*/  SHFL.IDX PT, R18, R10, R14, 0x101f ;  /* 0x00101f0e0a127589 */ /* 0x000e6200000e0000 */
[----:B------:R-:W-:-:S02]  /*1390*/  LEA R23, R23, UR5, 0x2 ;  /* 0x0000000517177c11 */ /* 0x000fc4000f8e10ff */
[----:B------:R-:W-:Y:S01]  /*13a0*/  LOP3.LUT R17, R17, 0xf, RZ, 0xc0, !PT ;  /* 0x0000000f11117812 */ /* 0x000fe200078ec0ff */
[----:B------:R-:W-:Y:S01]  /*13b0*/  SHFL.IDX PT, R44, R9, R20, 0x101f ;  /* 0x00101f14092c7589 */ /* 0x000fe200000e0000 */
[----:B------:R-:W-:Y:S02]  /*13c0*/  LOP3.LUT R22, R22, 0xf, RZ, 0xc0, !PT ;  /* 0x0000000f16167812 */ /* 0x000fe400078ec0ff */
[----:B------:R-:W-:Y:S01]  /*13d0*/  LOP3.LUT R13, R21, R17, RZ, 0xfc, !PT ;  /* 0x00000011150d7212 */ /* 0x000fe200078efcff */
[----:B------:R-:W-:Y:S01]  /*13e0*/  LDS R23, [R23] ;  /* 0x0000000017177984 */ /* 0x000fe20000000800 */
[----:B0-----:R-:W-:Y:S01]  /*13f0*/  IMAD R16, R35, R16, R12 ;  /* 0x0000001023107224 */ /* 0x001fe200078e020c */
[----:B------:R-:W-:Y:S02]  /*1400*/  LOP3.LUT R21, R21, R22, RZ, 0xfc, !PT ;  /* 0x0000001615157212 */ /* 0x000fe400078efcff */
[----:B------:R-:W-:Y:S01]  /*1410*/  LEA R13, R13, UR5, 0x2 ;  /* 0x000000050d0d7c11 */ /* 0x000fe2000f8e10ff */
[----:B-----5:R-:W-:Y:S01]  /*1420*/  IMAD R16, R33, R42, R16 ;  /* 0x0000002a21107224 */ /* 0x020fe200078e0210 */
[----:B------:R-:W0:Y:S01]  /*1430*/  SHFL.IDX PT, R12, R10, R40, 0x101f ;  /* 0x00101f280a0c7589 */ /* 0x000e2200000e0000 */
[----:B------:R-:W-:Y:S01]  /*1440*/  LEA R21, R21, UR5, 0x2 ;  /* 0x0000000515157c11 */ /* 0x000fe2000f8e10ff */
[----:B------:R-:W-:Y:S01]  /*1450*/  USHF.L.U32 UR5, UR11, 0x2, URZ ;  /* 0x000000020b057899 */ /* 0x000fe200080006ff */
[----:B--2---:R-:W-:Y:S01]  /*1460*/  IMAD R43, R31, R43, R16 ;  /* 0x0000002b1f2b7224 */ /* 0x004fe200078e0210 */
[----:B------:R-:W-:Y:S03]  /*1470*/  LDS R13, [R13] ;  /* 0x000000000d0d7984 */ /* 0x000fe60000000800 */
[----:B---3--:R-:W-:Y:S01]  /*1480*/  IMAD R19, R30, R19, R43 ;  /* 0x000000131e137224 */ /* 0x008fe200078e022b */
[----:B------:R-:W2:Y:S01]  /*1490*/  SHFL.IDX PT, R42, R10, R25, 0x101f ;  /* 0x00101f190a2a7589 */ /* 0x000ea200000e0000 */
[----:B-1----:R-:W-:-:S03]  /*14a0*/  IMAD R18, R11, R18, RZ ;  /* 0x000000120b127224 */ /* 0x002fc600078e02ff */
[----:B------:R-:W1:Y:S04]  /*14b0*/  SHFL.IDX PT, R16, R10, R45, 0x101f ;  /* 0x00101f2d0a107589 */ /* 0x000e6800000e0000 */
[----:B------:R-:W3:Y:S04]  /*14c0*/  SHFL.IDX PT, R43, R9, R17, 0x101f ;  /* 0x00101f11092b7589 */ /* 0x000ee800000e0000 */
[----:B------:R-:W-:Y:S01]  /*14d0*/  LDS R21, [R21] ;  /* 0x0000000015157984 */ /* 0x000fe20000000800 */
[----:B0-----:R-:W-:-:S03]  /*14e0*/  IMAD R12, R8, R12, R18 ;  /* 0x0000000c080c7224 */ /* 0x001fc600078e0212 */
[----:B------:R-:W-:Y:S04]  /*14f0*/  SHFL.IDX PT, R45, R9, R22, 0x101f ;  /* 0x00101f16092d7589 */ /* 0x000fe800000e0000 */
[----:B------:R-:W0:Y:S01]  /*1500*/  SHFL.IDX PT, R18, R10, R38, 0x101f ;  /* 0x00101f260a127589 */ /* 0x000e2200000e0000 */
[----:B--2---:R-:W-:Y:S02]  /*1510*/  IMAD R42, R41, R42, R12 ;  /* 0x0000002a292a7224 */ /* 0x004fe400078e020c */
[----:B------:R-:W-:Y:S01]  /*1520*/  IMAD R44, R23, R44, R19 ;  /* 0x0000002c172c7224 */ /* 0x000fe200078e0213 */
[----:B------:R-:W2:Y:S01]  /*1530*/  SHFL.IDX PT, R12, R10, R34, 0x101f ;  /* 0x00101f220a0c7589 */ /* 0x000ea200000e0000 */
[----:B-1----:R-:W-:Y:S01]  /*1540*/  IMAD R16, R39, R16, R42 ;  /* 0x0000001027107224 */ /* 0x002fe200078e022a */
[----:B------:R-:W-:-:S02]  /*1550*/  IADD3 R42, PT, PT, R29, 0x6, RZ ;  /* 0x000000061d2a7810 */ /* 0x000fc40007ffe0ff */
[----:B------:R-:W-:Y:S02]  /*1560*/  LDS R19, [R4] ;  /* 0x0000000004137984 */ /* 0x000fe40000000800 */
[----:B------:R-:W-:Y:S01]  /*1570*/  LOP3.LUT R42, R42, 0xf, RZ, 0xc0, !PT ;  /* 0x0000000f2a2a7812 */ /* 0x000fe200078ec0ff */
[----:B---3--:R-:W-:Y:S02]  /*1580*/  IMAD R43, R13, R43, R44 ;  /* 0x0000002b0d2b7224 */ /* 0x008fe400078e022c */
[----:B------:R-:W-:-:S03]  /*1590*/  VIADD R44, R29, 0xc ;  /* 0x0000000c1d2c7836 */ /* 0x000fc60000000000 */
[----:B------:R-:W1:Y:S02]  /*15a0*/  SHFL.IDX PT, R42, R10, R42, 0x101f ;  /* 0x00101f2a0a2a7589 */ /* 0x000e6400000e0000 */
[----:B------:R-:W-:Y:S01]  /*15b0*/  LOP3.LUT R44, R44, 0xf, RZ, 0xc0, !PT ;  /* 0x0000000f2c2c7812 */ /* 0x000fe200078ec0ff */
[----:B0-----:R-:W-:Y:S01]  /*15c0*/  IMAD R18, R15, R18, R16 ;  /* 0x000000120f127224 */ /* 0x001fe200078e0210 */
[----:B------:R-:W-:-:S04]  /*15d0*/  IADD3 R16, PT, PT, R29, 0x7, RZ ;  /* 0x000000071d107810 */ /* 0x000fc80007ffe0ff */
[----:B------:R-:W0:Y:S01]  /*15e0*/  SHFL.IDX PT, R44, R9, R44, 0x101f ;  /* 0x00101f2c092c7589 */ /* 0x000e2200000e0000 */
[----:B------:R-:W-:Y:S01]  /*15f0*/  LOP3.LUT R16, R16, 0xf, RZ, 0xc0, !PT ;  /* 0x0000000f10107812 */ /* 0x000fe200078ec0ff */
[----:B------:R-:W-:Y:S02]  /*1600*/  IMAD R45, R21, R45, R43 ;  /* 0x0000002d152d7224 */ /* 0x000fe400078e022b */
[----:B--2---:R-:W-:-:S03]  /*1610*/  IMAD R43, R35, R12, R18 ;  /* 0x0000000c232b7224 */ /* 0x004fc600078e0212 */
[----:B------:R-:W2:Y:S04]  /*1620*/  SHFL.IDX PT, R16, R10, R16, 0x101f ;  /* 0x00101f100a107589 */ /* 0x000ea800000e0000 */
[----:B------:R-:W3:Y:S01]  /*1630*/  SHFL.IDX PT, R12, R10, R32, 0x101f ;  /* 0x00101f200a0c7589 */ /* 0x000ee200000e0000 */
[----:B-1----:R-:W-:-:S03]  /*1640*/  IMAD R42, R33, R42, R43 ;  /* 0x0000002a212a7224 */ /* 0x002fc600078e022b */
[----:B------:R-:W-:Y:S04]  /*1650*/  LDS R18, [R3] ;  /* 0x0000000003127984 */ /* 0x000fe80000000800 */
[----:B------:R-:W1:Y:S01]  /*1660*/  SHFL.IDX PT, R43, R10, R20, 0x101f ;  /* 0x00101f140a2b7589 */ /* 0x000e6200000e0000 */
[----:B0-----:R-:W-:Y:S02]  /*1670*/  IMAD R44, R19, R44, R45 ;  /* 0x0000002c132c7224 */ /* 0x001fe400078e022d */
[----:B------:R-:W-:-:S05]  /*1680*/  VIADD R45, R29, 0xd ;  /* 0x0000000d1d2d7836 */ /* 0x000fca0000000000 */
[----:B------:R-:W-:Y:S01]  /*1690*/  LOP3.LUT R45, R45, 0xf, RZ, 0xc0, !PT ;  /* 0x0000000f2d2d7812 */ /* 0x000fe200078ec0ff */
[----:B--2---:R-:W-:Y:S02]  /*16a0*/  IMAD R16, R31, R16, R42 ;  /* 0x000000101f107224 */ /* 0x004fe400078e022a */
[----:B------:R-:W0:Y:S02]  /*16b0*/  SHFL.IDX PT, R42, R10, R17, 0x101f ;  /* 0x00101f110a2a7589 */ /* 0x000e2400000e0000 */
[----:B---3--:R-:W-:Y:S02]  /*16c0*/  IMAD R12, R30, R12, R16 ;  /* 0x0000000c1e0c7224 */ /* 0x008fe400078e0210 */
[----:B------:R-:W2:Y:S04]  /*16d0*/  SHFL.IDX PT, R45, R9, R45, 0x101f ;  /* 0x00101f2d092d7589 */ /* 0x000ea800000e0000 */
[----:B------:R-:W-:Y:S01]  /*16e0*/  LDS R16, [R2] ;  /* 0x0000000002107984 */ /* 0x000fe20000000800 */
[----:B-1----:R-:W-:-:S03]  /*16f0*/  IMAD R43, R23, R43, R12 ;  /* 0x0000002b172b7224 */ /* 0x002fc600078e020c */
[----:B------:R-:W1:Y:S01]  /*1700*/  SHFL.IDX PT, R12, R10, R22, 0x101f ;  /* 0x00101f160a0c7589 */ /* 0x000e6200000e0000 */
[----:B0-----:R-:W-:Y:S02]  /*1710*/  IMAD R43, R13, R42, R43 ;  /* 0x0000002a0d2b7224 */ /* 0x001fe400078e022b */
[----:B--2---:R-:W-:Y:S01]  /*1720*/  IMAD R44, R18, R45, R44 ;  /* 0x0000002d122c7224 */ /* 0x004fe200078e022c */
[----:B------:R-:W-:-:S04]  /*1730*/  IADD3 R45, PT, PT, R29, 0xc, RZ ;  /* 0x0000000c1d2d7810 */ /* 0x000fc80007ffe0ff */
[----:B------:R-:W-:Y:S01]  /*1740*/  LOP3.LUT R45, R45, 0xf, RZ, 0xc0, !PT ;  /* 0x0000000f2d2d7812 */ /* 0x000fe200078ec0ff */
[----:B-1----:R-:W-:-:S04]  /*1750*/  IMAD R43, R21, R12, R43 ;  /* 0x0000000c152b7224 */ /* 0x002fc800078e022b */
[----:B------:R-:W0:Y:S01]  /*1760*/  SHFL.IDX PT, R42, R10, R45, 0x101f ;  /* 0x00101f2d0a2a7589 */ /* 0x000e2200000e0000 */
[----:B------:R-:W-:-:S03]  /*1770*/  VIADD R12, R29, 0xd ;  /* 0x0000000d1d0c7836 */ /* 0x000fc60000000000 */
[----:B------:R-:W1:Y:S02]  /*1780*/  SHFL.IDX PT, R45, R9, R37, 0x101f ;  /* 0x00101f25092d7589 */ /* 0x000e6400000e0000 */
[----:B------:R-:W-:-:S06]  /*1790*/  LOP3.LUT R12, R12, 0xf, RZ, 0xc0, !PT ;  /* 0x0000000f0c0c7812 */ /* 0x000fcc00078ec0ff */
[----:B------:R-:W2:Y:S01]  /*17a0*/  SHFL.IDX PT, R12, R10, R12, 0x101f ;  /* 0x00101f0c0a0c7589 */ /* 0x000ea200000e0000 */
[----:B0-----:R-:W-:-:S03]  /*17b0*/  IMAD R42, R19, R42, R43 ;  /* 0x0000002a132a7224 */ /* 0x001fc600078e022b */
[----:B------:R-:W-:Y:S01]  /*17c0*/  LDS R43, [R0] ;  /* 0x00000000002b7984 */ /* 0x000fe20000000800 */
[----:B-1----:R-:W-:-:S03]  /*17d0*/  IMAD R45, R16, R45, R44 ;  /* 0x0000002d102d7224 */ /* 0x002fc600078e022c */
[----:B------:R-:W-:Y:S01]  /*17e0*/  LDS R44, [R27+0x220] ;  /* 0x000220001b2c7984 */ /* 0x000fe20000000800 */
[----:B--2---:R-:W-:-:S03]  /*17f0*/  IMAD R42, R18, R12, R42 ;  /* 0x0000000c122a7224 */ /* 0x004fc600078e022a */
[----:B------:R-:W-:Y:S04]  /*1800*/  SHFL.IDX PT, R12, R9, R36, 0x101f ;  /* 0x00101f24090c7589 */ /* 0x000fe800000e0000 */
[----:B------:R-:W0:Y:S02]  /*1810*/  SHFL.IDX PT, R9, R10, R37, 0x101f ;  /* 0x00101f250a097589 */ /* 0x000e2400000e0000 */
[----:B0-----:R-:W-:Y:S02]  /*1820*/  IMAD R9, R16, R9, R42 ;  /* 0x0000000910097224 */ /* 0x001fe400078e022a */
[----:B------:R-:W-:Y:S01]  /*1830*/  IMAD R45, R43, R12, R45 ;  /* 0x0000000c2b2d7224 */ /* 0x000fe200078e022d */
[----:B------:R-:W0:Y:S04]  /*1840*/  SHFL.IDX PT, R42, R44, R14, 0x101f ;  /* 0x00101f0e2c2a7589 */ /* 0x000e2800000e0000 */
[----:B------:R-:W1:Y:S01]  /*1850*/  SHFL.IDX PT, R12, R44, R40, 0x101f ;  /* 0x00101f282c0c7589 */ /* 0x000e6200000e0000 */
[----:B0-----:R-:W-:-:S04]  /*1860*/  IMAD R42, R11, R42, RZ ;  /* 0x0000002a0b2a7224 */ /* 0x001fc800078e02ff */
[----:B-1----:R-:W-:Y:S02]  /*1870*/  IMAD R12, R8, R12, R42 ;  /* 0x0000000c080c7224 */ /* 0x002fe400078e022a */
[----:B------:R-:W0:Y:S02]  /*1880*/  SHFL.IDX PT, R42, R44, R25, 0x101f ;  /* 0x00101f192c2a7589 */ /* 0x000e2400000e0000 */
[----:B0-----:R-:W-:Y:S01]  /*1890*/  IMAD R12, R41, R42, R12 ;  /* 0x0000002a290c7224 */ /* 0x001fe200078e020c */
[----:B------:R-:W-:-:S04]  /*18a0*/  IADD3 R42, PT, PT, R29, 0x3, RZ ;  /* 0x000000031d2a7810 */ /* 0x000fc80007ffe0ff */
[----:B------:R-:W-:-:S06]  /*18b0*/  LOP3.LUT R42, R42, 0xf, RZ, 0xc0, !PT ;  /* 0x0000000f2a2a7812 */ /* 0x000fcc00078ec0ff */
[----:B------:R-:W0:Y:S02]  /*18c0*/  SHFL.IDX PT, R42, R44, R42, 0x101f ;  /* 0x00101f2a2c2a7589 */ /* 0x000e2400000e0000 */
[----:B0-----:R-:W-:Y:S02]  /*18d0*/  IMAD R12, R39, R42, R12 ;  /* 0x0000002a270c7224 */ /* 0x001fe400078e020c */
[----:B------:R-:W0:Y:S02]  /*18e0*/  SHFL.IDX PT, R42, R44, R38, 0x101f ;  /* 0x00101f262c2a7589 */ /* 0x000e2400000e0000 */
[----:B0-----:R-:W-:Y:S02]  /*18f0*/  IMAD R12, R15, R42, R12 ;  /* 0x0000002a0f0c7224 */ /* 0x001fe400078e020c */
[----:B------:R-:W0:Y:S02]  /*1900*/  SHFL.IDX PT, R42, R44, R34, 0x101f ;  /* 0x00101f222c2a7589 */ /* 0x000e2400000e0000 */
[----:B0-----:R-:W-:-:S02]  /*1910*/  IMAD R12, R35, R42, R12 ;  /* 0x0000002a230c7224 */ /* 0x001fc400078e020c */
[----:B------:R-:W-:-:S05]  /*1920*/  VIADD R42, R29, 0x6 ;  /* 0x000000061d2a7836 */ /* 0x000fca0000000000 */
[----:B------:R-:W-:-:S06]  /*1930*/  LOP3.LUT R42, R42, 0xf, RZ, 0xc0, !PT ;  /* 0x0000000f2a2a7812 */ /* 0x000fcc00078ec0ff */
        /* <DEDUP_REMOVED lines=22> */
[----:B------:R-:W0:Y:S04]  /*1aa0*/  SHFL.IDX PT, R42, R44, R37, 0x101f ;  /* 0x00101f252c2a7589 */ /* 0x000e2800000e0000 */
[----:B------:R-:W-:Y:S01]  /*1ab0*/  SHFL.IDX PT, R44, R44, R36, 0x101f ;  /* 0x00101f242c2c7589 */ /* 0x000fe200000e0000 */
[----:B0-----:R-:W-:-:S03]  /*1ac0*/  IMAD R12, R16, R42, R12 ;  /* 0x0000002a100c7224 */ /* 0x001fc600078e020c */
[----:B------:R-:W0:Y:S04]  /*1ad0*/  LDS R42, [R27+0x330] ;  /* 0x000330001b2a7984 */ /* 0x000e280000000800 */
[----:B0-----:R-:W0:Y:S04]  /*1ae0*/  SHFL.IDX PT, R14, R42, R14, 0x101f ;  /* 0x00101f0e2a0e7589 */ /* 0x001e2800000e0000 */
[----:B------:R-:W1:Y:S04]  /*1af0*/  SHFL.IDX PT, R40, R42, R40, 0x101f ;  /* 0x00101f282a287589 */ /* 0x000e6800000e0000 */
[----:B------:R-:W-:Y:S04]  /*1b00*/  SHFL.IDX PT, R38, R42, R38, 0x101f ;  /* 0x00101f262a267589 */ /* 0x000fe800000e0000 */
[----:B------:R-:W-:Y:S04]  /*1b10*/  SHFL.IDX PT, R34, R42, R34, 0x101f ;  /* 0x00101f222a227589 */ /* 0x000fe800000e0000 */
[----:B------:R-:W-:Y:S04]  /*1b20*/  SHFL.IDX PT, R32, R42, R32, 0x101f ;  /* 0x00101f202a207589 */ /* 0x000fe800000e0000 */
[----:B------:R-:W-:Y:S01]  /*1b30*/  SHFL.IDX PT, R20, R42, R20, 0x101f ;  /* 0x00101f142a147589 */ /* 0x000fe200000e0000 */
[----:B0-----:R-:W-:-:S03]  /*1b40*/  IMAD R14, R11, R14, RZ ;  /* 0x0000000e0b0e7224 */ /* 0x001fc600078e02ff */
[----:B------:R-:W-:Y:S01]  /*1b50*/  SHFL.IDX PT, R22, R42, R22, 0x101f ;  /* 0x00101f162a167589 */ /* 0x000fe200000e0000 */
[----:B-1----:R-:W-:-:S03]  /*1b60*/  IMAD R14, R8, R40, R14 ;  /* 0x00000028080e7224 */ /* 0x002fc600078e020e */
[----:B------:R-:W0:Y:S01]  /*1b70*/  SHFL.IDX PT, R11, R42, R25, 0x101f ;  /* 0x00101f192a0b7589 */ /* 0x000e2200000e0000 */
[----:B------:R-:W-:-:S05]  /*1b80*/  VIADD R40, R29, 0x3 ;  /* 0x000000031d287836 */ /* 0x000fca0000000000 */
[----:B------:R-:W-:-:S05]  /*1b90*/  LOP3.LUT R40, R40, 0xf, RZ, 0xc0, !PT ;  /* 0x0000000f28287812 */ /* 0x000fca00078ec0ff */
[----:B------:R1:W2:Y:S02]  /*1ba0*/  SHFL.IDX PT, R8, R42, R40, 0x101f ;  /* 0x00101f282a087589 */ /* 0x0002a400000e0000 */
[----:B-1----:R-:W-:Y:S01]  /*1bb0*/  IADD3 R40, PT, PT, R29, 0x7, RZ ;  /* 0x000000071d287810 */ /* 0x002fe20007ffe0ff */
[----:B0-----:R-:W-:-:S03]  /*1bc0*/  IMAD R11, R41, R11, R14 ;  /* 0x0000000b290b7224 */ /* 0x001fc600078e020e */
[----:B------:R-:W-:Y:S01]  /*1bd0*/  LOP3.LUT R40, R40, 0xf, RZ, 0xc0, !PT ;  /* 0x0000000f28287812 */ /* 0x000fe200078ec0ff */
[C---:B------:R-:W-:Y:S01]  /*1be0*/  VIADD R14, R29.reuse, 0x6 ;  /* 0x000000061d0e7836 */ /* 0x040fe20000000000 */
[----:B------:R-:W-:-:S04]  /*1bf0*/  IADD3 R41, PT, PT, R29, 0xc, RZ ;  /* 0x0000000c1d297810 */ /* 0x000fc80007ffe0ff */
[----:B------:R-:W-:Y:S02]  /*1c00*/  LOP3.LUT R14, R14, 0xf, RZ, 0xc0, !PT ;  /* 0x0000000f0e0e7812 */ /* 0x000fe400078ec0ff */
[----:B------:R-:W-:Y:S01]  /*1c10*/  LOP3.LUT R41, R41, 0xf, RZ, 0xc0, !PT ;  /* 0x0000000f29297812 */ /* 0x000fe200078ec0ff */
[----:B--2---:R-:W-:-:S03]  /*1c20*/  IMAD R8, R39, R8, R11 ;  /* 0x0000000827087224 */ /* 0x004fc600078e020b */
[----:B------:R-:W0:Y:S01]  /*1c30*/  SHFL.IDX PT, R14, R42, R14, 0x101f ;  /* 0x00101f0e2a0e7589 */ /* 0x000e2200000e0000 */
[----:B------:R-:W-:-:S03]  /*1c40*/  IMAD R8, R15, R38, R8 ;  /* 0x000000260f087224 */ /* 0x000fc600078e0208 */
[----:B------:R1:W2:Y:S01]  /*1c50*/  SHFL.IDX PT, R11, R42, R40, 0x101f ;  /* 0x00101f282a0b7589 */ /* 0x0002a200000e0000 */
[----:B------:R-:W-:-:S03]  /*1c60*/  IMAD R35, R35, R34, R8 ;  /* 0x0000002223237224 */ /* 0x000fc600078e0208 */
[----:B------:R-:W3:Y:S04]  /*1c70*/  SHFL.IDX PT, R8, R42, R17, 0x101f ;  /* 0x00101f112a087589 */ /* 0x000ee800000e0000 */
[----:B------:R-:W4:Y:S01]  /*1c80*/  SHFL.IDX PT, R34, R42, R41, 0x101f ;  /* 0x00101f292a227589 */ /* 0x000f2200000e0000 */
[----:B-1----:R-:W-:-:S05]  /*1c90*/  VIADD R40, R29, 0xd ;  /* 0x0000000d1d287836 */ /* 0x002fca0000000000 */
[----:B------:R-:W-:Y:S01]  /*1ca0*/  LOP3.LUT R40, R40, 0xf, RZ, 0xc0, !PT ;  /* 0x0000000f28287812 */ /* 0x000fe200078ec0ff */
[----:B0-----:R-:W-:-:S04]  /*1cb0*/  IMAD R14, R33, R14, R35 ;  /* 0x0000000e210e7224 */ /* 0x001fc800078e0223 */
[----:B--2---:R-:W-:Y:S02]  /*1cc0*/  IMAD R11, R31, R11, R14 ;  /* 0x0000000b1f0b7224 */ /* 0x004fe400078e020e */
[----:B------:R-:W0:Y:S02]  /*1cd0*/  LDC.64 R14, c[0x0][0x3a0] ;  /* 0x0000e800ff0e7b82 */ /* 0x000e240000000a00 */
[----:B------:R-:W-:Y:S02]  /*1ce0*/  IMAD R30, R30, R32, R11 ;  /* 0x000000201e1e7224 */ /* 0x000fe400078e020b */
[----:B------:R-:W1:Y:S02]  /*1cf0*/  SHFL.IDX PT, R11, R42, R40, 0x101f ;  /* 0x00101f282a0b7589 */ /* 0x000e6400000e0000 */
[----:B------:R-:W-:Y:S02]  /*1d00*/  IMAD R31, R23, R20, R30 ;  /* 0x00000014171f7224 */ /* 0x000fe400078e021e */
[----:B------:R-:W2:Y:S02]  /*1d10*/  SHFL.IDX PT, R23, R42, R37, 0x101f ;  /* 0x00101f252a177589 */ /* 0x000ea400000e0000 */
[----:B---3--:R-:W-:-:S02]  /*1d20*/  IMAD R8, R13, R8, R31 ;  /* 0x000000080d087224 */ /* 0x008fc400078e021f */
[----:B------:R0:W3:Y:S01]  /*1d30*/  SHFL.IDX PT, R30, R10, R36, 0x101f ;  /* 0x00101f240a1e7589 */ /* 0x0000e200000e0000 */
[----:B------:R-:W-:Y:S02]  /*1d40*/  IMAD R13, R43, R44, R12 ;  /* 0x0000002c2b0d7224 */ /* 0x000fe400078e020c */
[----:B------:R-:W-:Y:S01]  /*1d50*/  IMAD R8, R21, R22, R8 ;  /* 0x0000001615087224 */ /* 0x000fe200078e0208 */
[----:B------:R-:W5:Y:S01]  /*1d60*/  SHFL.IDX PT, R20, R42, R36, 0x101f ;  /* 0x00101f242a147589 */ /* 0x000f6200000e0000 */
[----:B------:R-:W-:Y:S01]  /*1d70*/  MOV R22, UR4 ;  /* 0x0000000400167c02 */ /* 0x000fe20008000f00 */
[----:B------:R-:W-:Y:S01]  /*1d80*/  UIADD3 UR4, UPT, UPT, UR11, UR4, URZ ;  /* 0x000000040b047290 */ /* 0x000fe2000fffe0ff */
[----:B----4-:R-:W-:-:S03]  /*1d90*/  IMAD R8, R19, R34, R8 ;  /* 0x0000002213087224 */ /* 0x010fc600078e0208 */
[----:B------:R-:W-:Y:S01]  /*1da0*/  UISETP.GE.U32.AND UP0, UPT, UR4, UR5, UPT ;  /* 0x000000050400728c */ /* 0x000fe2000bf06070 */
[----:B-1----:R-:W-:Y:S02]  /*1db0*/  IMAD R8, R18, R11, R8 ;  /* 0x0000000b12087224 */ /* 0x002fe400078e0208 */
[----:B------:R-:W-:Y:S02]  /*1dc0*/  IMAD R11, R22, 0x200, R29 ;  /* 0x00000200160b7824 */ /* 0x000fe400078e021d */
[----:B--2---:R-:W-:Y:S02]  /*1dd0*/  IMAD R8, R16, R23, R8 ;  /* 0x0000001710087224 */ /* 0x004fe400078e0208 */
[----:B0-----:R-:W-:Y:S01]  /*1de0*/  IMAD.WIDE R10, R11, 0x4, R14 ;  /* 0x000000040b0a7825 */ /* 0x001fe200078e020e */
[----:B------:R-:W-:Y:S03]  /*1df0*/  BAR.SYNC.DEFER_BLOCKING 0x0 ;  /* 0x0000000000007b1d */ /* 0x000fe60000010000 */
[----:B---3--:R-:W-:-:S02]  /*1e00*/  IMAD R9, R43, R30, R9 ;  /* 0x0000001e2b097224 */ /* 0x008fc400078e0209 */
[----:B-----5:R-:W-:Y:S01]  /*1e10*/  IMAD R43, R43, R20, R8 ;  /* 0x000000142b2b7224 */ /* 0x020fe200078e0208 */
[----:B------:R0:W-:Y:S04]  /*1e20*/  STG.E desc[UR12][R10.64], R45 ;  /* 0x0000002d0a007986 */ /* 0x0001e8000c10190c */
[----:B------:R0:W-:Y:S04]  /*1e30*/  STG.E desc[UR12][R10.64+0x200], R9 ;  /* 0x000200090a007986 */ /* 0x0001e8000c10190c */
[----:B------:R0:W-:Y:S04]  /*1e40*/  STG.E desc[UR12][R10.64+0x400], R13 ;  /* 0x0004000d0a007986 */ /* 0x0001e8000c10190c */
[----:B------:R0:W-:Y:S01]  /*1e50*/  STG.E desc[UR12][R10.64+0x600], R43 ;  /* 0x0006002b0a007986 */ /* 0x0001e2000c10190c */
[----:B------:R-:W-:Y:S05]  /*1e60*/  BRA.U !UP0, `(.L_x_4769) ;  /* 0xffffffe908d87547 */ /* 0x000fea000b83ffff */
[----:B------:R-:W-:Y:S05]  /*1e70*/  EXIT ;  /* 0x000000000000794d */ /* 0x000fea0003800000 */
        .weak           $__internal_144_$__cuda_sm20_div_u16
        .type           $__internal_144_$__cuda_sm20_div_u16,@function
        .size           $__internal_144_$__cuda_sm20_div_u16,(.L_x_38647 - $__internal_144_$__cuda_sm20_div_u16)
$__internal_144_$__cuda_sm20_div_u16:
[----:B------:R-:W0:Y:S01]  /*1e80*/  I2F.U16 R2, UR4 ;  /* 0x0000000400027d06 */ /* 0x000e220008101000 */
[----:B------:R-:W-:-:S07]  /*1e90*/  HFMA2 R3, -RZ, RZ, 15, 0 ;  /* 0x4b800000ff037431 */ /* 0x000fce00000001ff */
[----:B------:R-:W-:Y:S01]  /*1ea0*/  I2F.U16.RZ R0, R0 ;  /* 0x0000000000007306 */ /* 0x000fe2000010d000 */
        /* <DEDUP_REMOVED lines=15> */
[----:B------:R-:W-:Y:S06]  /*1fa0*/  RET.REL.NODEC R2 `(_Z9cuda_gemmIiLi128ELi4ELi1ELi512ELi16ELi16ELi64ELi1ELi1EEviiiPT_S1_S1_iii) ;  /* 0xffffffe002147950 */ /* 0x000fec0003c3ffff */
.L_x_4770:
        /* <DEDUP_REMOVED lines=13> */
.L_x_38647:


//--------------------- .text._Z9cuda_gemmIiLi128ELi4ELi1ELi512ELi16ELi16ELi64ELi1ELi0EEviiiPT_S1_S1_iii --------------------------
	.section	.text._Z9cuda_gemmIiLi128ELi4ELi1ELi512ELi16ELi16ELi64ELi1ELi0EEviiiPT_S1_S1_iii,"ax",@progbits
	.align	128
        .global         _Z9cuda_gemmIiLi128ELi4ELi1ELi512ELi16ELi16ELi64ELi1ELi0EEviiiPT_S1_S1_iii
        .type           _Z9cuda_gemmIiLi128ELi4ELi1ELi512ELi16ELi16ELi64ELi1ELi0EEviiiPT_S1_S1_iii,@function
        .size           _Z9cuda_gemmIiLi128ELi4ELi1ELi512ELi16ELi16ELi64ELi1ELi0EEviiiPT_S1_S1_iii,(.L_x_38648 - _Z9cuda_gemmIiLi128ELi4ELi1ELi512ELi16ELi16ELi64ELi1ELi0EEviiiPT_S1_S1_iii)
        .other          _Z9cuda_gemmIiLi128ELi4ELi1ELi512ELi16ELi16ELi64ELi1ELi0EEviiiPT_S1_S1_iii,@"STO_CUDA_ENTRY STV_DEFAULT"
_Z9cuda_gemmIiLi128ELi4ELi1ELi512ELi16ELi16ELi64ELi1ELi0EEviiiPT_S1_S1_iii:
.text._Z9cuda_gemmIiLi128ELi4ELi1ELi512ELi16ELi16ELi64ELi1ELi0EEviiiPT_S1_S1_iii:
        /* <DEDUP_REMOVED lines=57> */
[----:B------:R-:W-:Y:S02]  /*0390*/  IMAD R17, R4, R3, RZ ;  /* 0x0000000304117224 */ /* 0x000fe400078e02ff */
[----:B------:R-:W-:Y:S02]  /*03a0*/  IMAD.MOV.U32 R4, RZ, RZ, R66 ;  /* 0x000000ffff047224 */ /* 0x000fe400078e0042 */
[----:B--2-4-:R-:W-:-:S07]  /*03b0*/  IMAD.HI.U32 R17, R11, R17, R10 ;  /* 0x000000110b117227 */ /* 0x014fce00078e000a */
.L_x_4773:
        /* <DEDUP_REMOVED lines=25> */
.L_x_4772:
[----:B------:R-:W-:Y:S05]  /*0550*/  BSYNC.RECONVERGENT B0 ;  /* 0x0000000000007941 */ /* 0x000fea0003800200 */
.L_x_4771:
[----:B0-----:R-:W-:Y:S01]  /*0560*/  IMAD.MOV.U32 R6, RZ, RZ, 0x80 ;  /* 0x00000080ff067424 */ /* 0x001fe200078e00ff */
[----:B------:R-:W-:-:S07]  /*0570*/  MOV R7, 0x590 ;  /* 0x0000059000077802 */ /* 0x000fce0000000f00 */
[----:B------:R-:W-:Y:S05]  /*0580*/  CALL.REL.NOINC `($__internal_145_$__cuda_sm20_div_s16) ;  /* 0x0000003400fc7944 */ /* 0x000fea0003c00000 */
[----:B------:R-:W-:Y:S01]  /*0590*/  PRMT R63, R0, 0x9910, RZ ;  /* 0x00009910003f7816 */ /* 0x000fe200000000ff */
[----:B------:R-:W-:Y:S01]  /*05a0*/  IMAD.MOV.U32 R6, RZ, RZ, 0x10 ;  /* 0x00000010ff067424 */ /* 0x000fe200078e00ff */
[----:B------:R-:W-:-:S07]  /*05b0*/  MOV R7, 0x5d0 ;  /* 0x000005d000077802 */ /* 0x000fce0000000f00 */
[----:B------:R-:W-:Y:S05]  /*05c0*/  CALL.REL.NOINC `($__internal_145_$__cuda_sm20_div_s16) ;  /* 0x0000003400ec7944 */ /* 0x000fea0003c00000 */
[----:B------:R-:W0:Y:S01]  /*05d0*/  S2UR UR5, SR_CTAID.Y ;  /* 0x00000000000579c3 */ /* 0x000e220000002600 */
[----:B------:R-:W1:Y:S01]  /*05e0*/  LDCU UR11, c[0x0][0x374] ;  /* 0x00006e80ff0b77ac */ /* 0x000e620008000800 */
[----:B------:R2:W3:Y:S01]  /*05f0*/  I2F.U32.RP R4, R5 ;  /* 0x0000000500047306 */ /* 0x0004e20000209000 */
[----:B-1----:R-:W-:-:S04]  /*0600*/  USHF.L.U32 UR4, UR11, 0x2, URZ ;  /* 0x000000020b047899 */ /* 0x002fc800080006ff */
[----:B0-----:R-:W-:-:S06]  /*0610*/  UISETP.GE.U32.AND UP0, UPT, UR5, UR4, UPT ;  /* 0x000000040500728c */ /* 0x001fcc000bf06070 */
[----:B------:R-:W-:-:S13]  /*0620*/  PLOP3.LUT P0, PT, PT, PT, UP0, 0x80, 0x8 ;  /* 0x000000000008781c */ /* 0x000fda0003f0f008 */
[----:B--23--:R-:W-:Y:S05]  /*0630*/  @P0 EXIT ;  /* 0x000000000000094d */ /* 0x00cfea0003800000 */
[----:B------:R-:W0:Y:S01]  /*0640*/  LDCU UR12, c[0x0][0x360] ;  /* 0x00006c00ff0c77ac */ /* 0x000e220008000800 */
[----:B------:R-:W1:Y:S01]  /*0650*/  MUFU.RCP R4, R4 ;  /* 0x0000000400047308 */ /* 0x000e620000001000 */
[----:B------:R-:W-:Y:S01]  /*0660*/  IMAD.MOV R7, RZ, RZ, -R5 ;  /* 0x000000ffff077224 */ /* 0x000fe200078e0a05 */
[----:B------:R-:W-:Y:S01]  /*0670*/  ISETP.NE.U32.AND P2, PT, R5, RZ, PT ;  /* 0x000000ff0500720c */ /* 0x000fe20003f45070 */
[----:B------:R-:W2:Y:S01]  /*0680*/  LDCU.64 UR6, c[0x0][0x3a8] ;  /* 0x00007500ff0677ac */ /* 0x000ea20008000a00 */
[----:B------:R-:W-:Y:S01]  /*0690*/  PRMT R0, R0, 0x9910, RZ ;  /* 0x0000991000007816 */ /* 0x000fe200000000ff */
[----:B0-----:R-:W-:Y:S01]  /*06a0*/  USHF.L.U32 UR4, UR12, 0x2, URZ ;  /* 0x000000020c047899 */ /* 0x001fe200080006ff */
[----:B-1----:R-:W-:Y:S01]  /*06b0*/  VIADD R2, R4, 0xffffffe ;  /* 0x0ffffffe04027836 */ /* 0x002fe20000000000 */
[----:B--2---:R-:W-:-:S03]  /*06c0*/  MOV R16, UR7 ;  /* 0x0000000700107c02 */ /* 0x004fc60008000f00 */
[----:B------:R0:W1:Y:S01]  /*06d0*/  F2I.FTZ.U32.TRUNC.NTZ R3, R2 ;  /* 0x0000000200037305 */ /* 0x000062000021f000 */
[----:B------:R-:W-:Y:S01]  /*06e0*/  IMAD R9, RZ, RZ, -UR4 ;  /* 0x80000004ff097e24 */ /* 0x000fe2000f8e02ff */
[----:B------:R-:W-:-:S06]  /*06f0*/  UISETP.LT.AND UP0, UPT, UR6, 0x10, UPT ;  /* 0x000000100600788c */ /* 0x000fcc000bf01270 */
[----:B------:R-:W2:Y:S01]  /*0700*/  I2F.U32.RP R6, UR4 ;  /* 0x0000000400067d06 */ /* 0x000ea20008209000 */
[----:B0-----:R-:W-:Y:S01]  /*0710*/  MOV R2, RZ ;  /* 0x000000ff00027202 */ /* 0x001fe20000000f00 */
[----:B-1----:R-:W-:-:S04]  /*0720*/  IMAD R7, R7, R3, RZ ;  /* 0x0000000307077224 */ /* 0x002fc800078e02ff */
[----:B------:R-:W-:Y:S02]  /*0730*/  IMAD.HI.U32 R3, R3, R7, R2 ;  /* 0x0000000703037227 */ /* 0x000fe400078e0002 */
[----:B--2---:R-:W0:Y:S02]  /*0740*/  MUFU.RCP R6, R6 ;  /* 0x0000000600067308 */ /* 0x004e240000001000 */
[----:B------:R-:W-:Y:S02]  /*0750*/  IMAD.SHL.U32 R2, R66, 0x4, RZ ;  /* 0x0000000442027824 */ /* 0x000fe400078e00ff */
[----:B------:R-:W-:-:S04]  /*0760*/  IMAD.HI.U32 R67, R3, R66, RZ ;  /* 0x0000004203437227 */ /* 0x000fc800078e00ff */
[----:B------:R-:W-:-:S04]  /*0770*/  IMAD.MOV R4, RZ, RZ, -R67 ;  /* 0x000000ffff047224 */ /* 0x000fc800078e0a43 */
[----:B------:R-:W-:-:S05]  /*0780*/  IMAD R4, R5, R4, R66 ;  /* 0x0000000405047224 */ /* 0x000fca00078e0242 */
[----:B------:R-:W-:Y:S01]  /*0790*/  ISETP.GE.U32.AND P0, PT, R4, R5, PT ;  /* 0x000000050400720c */ /* 0x000fe20003f06070 */
[----:B0-----:R-:W-:Y:S01]  /*07a0*/  VIADD R3, R6, 0xffffffe ;  /* 0x0ffffffe06037836 */ /* 0x001fe20000000000 */
[----:B------:R-:W-:Y:S01]  /*07b0*/  IADD3 R6, PT, PT, R2, UR4, RZ ;  /* 0x0000000402067c10 */ /* 0x000fe2000fffe0ff */
[----:B------:R-:W-:-:S03]  /*07c0*/  IMAD.MOV.U32 R2, RZ, RZ, RZ ;  /* 0x000000ffff027224 */ /* 0x000fc600078e00ff */
[C---:B------:R-:W-:Y:S01]  /*07d0*/  ISETP.GE.U32.AND P1, PT, R6.reuse, 0x200, PT ;  /* 0x000002000600780c */ /* 0x040fe20003f26070 */
[----:B------:R-:W0:Y:S01]  /*07e0*/  F2I.FTZ.U32.TRUNC.NTZ R3, R3 ;  /* 0x0000000300037305 */ /* 0x000e22000021f000 */
[----:B------:R-:W-:Y:S02]  /*07f0*/  VIMNMX.U32 R7, PT, PT, R6, 0x200, !PT ;  /* 0x0000020006077848 */ /* 0x000fe40007fe0000 */
[----:B------:R-:W-:-:S03]  /*0800*/  SEL R65, RZ, 0x1, P1 ;  /* 0x00000001ff417807 */ /* 0x000fc60000800000 */
[----:B------:R-:W-:Y:S01]  /*0810*/  @P0 IMAD.IADD R4, R4, 0x1, -R5 ;  /* 0x0000000104040824 */ /* 0x000fe200078e0a05 */
[----:B------:R-:W-:Y:S01]  /*0820*/  IADD3 R7, PT, PT, R7, -R6, -R65 ;  /* 0x8000000607077210 */ /* 0x000fe20007ffe841 */
[----:B------:R-:W-:-:S03]  /*0830*/  @P0 VIADD R67, R67, 0x1 ;  /* 0x0000000143430836 */ /* 0x000fc60000000000 */
[----:B------:R-:W-:Y:S01]  /*0840*/  ISETP.GE.U32.AND P1, PT, R4, R5, PT ;  /* 0x000000050400720c */ /* 0x000fe20003f26070 */
[----:B0-----:R-:W-:-:S04]  /*0850*/  IMAD R9, R9, R3, RZ ;  /* 0x0000000309097224 */ /* 0x001fc800078e02ff */
[----:B------:R-:W-:-:S08]  /*0860*/  IMAD.HI.U32 R2, R3, R9, R2 ;  /* 0x0000000903027227 */ /* 0x000fd000078e0002 */
[----:B------:R-:W-:Y:S01]  /*0870*/  @P1 IADD3 R67, PT, PT, R67, 0x1, RZ ;  /* 0x0000000143431810 */ /* 0x000fe20007ffe0ff */
[----:B------:R-:W-:Y:S01]  /*0880*/  IMAD.HI.U32 R18, R2, R7, RZ ;  /* 0x0000000702127227 */ /* 0x000fe200078e00ff */
[----:B------:R-:W-:-:S03]  /*0890*/  @!P2 LOP3.LUT R67, RZ, R5, RZ, 0x33, !PT ;  /* 0x00000005ff43a212 */ /* 0x000fc600078e33ff */
[----:B------:R-:W-:-:S04]  /*08a0*/  IMAD.MOV R2, RZ, RZ, -R18 ;  /* 0x000000ffff027224 */ /* 0x000fc800078e0a12 */
[----:B------:R-:W-:Y:S02]  /*08b0*/  IMAD R7, R2, UR4, R7 ;  /* 0x0000000402077c24 */ /* 0x000fe4000f8e0207 */
[----:B------:R-:W-:-:S03]  /*08c0*/  IMAD.MOV R2, RZ, RZ, -R67 ;  /* 0x000000ffff027224 */ /* 0x000fc600078e0a43 */
[----:B------:R-:W-:Y:S01]  /*08d0*/  ISETP.GE.U32.AND P0, PT, R7, UR4, PT ;  /* 0x0000000407007c0c */ /* 0x000fe2000bf06070 */
[----:B------:R-:W-:Y:S01]  /*08e0*/  IMAD R38, R5, R2, R66 ;  /* 0x0000000205267224 */ /* 0x000fe200078e0242 */
[----:B------:R-:W-:-:S03]  /*08f0*/  LOP3.LUT R66, R66, 0xf, RZ, 0xc0, !PT ;  /* 0x0000000f42427812 */ /* 0x000fc600078ec0ff */
[C---:B------:R-:W-:Y:S01]  /*0900*/  VIADD R61, R38.reuse, 0x1 ;  /* 0x00000001263d7836 */ /* 0x040fe20000000000 */
[C---:B------:R-:W-:Y:S01]  /*0910*/  LOP3.LUT R62, R38.reuse, 0xf, RZ, 0xc0, !PT ;  /* 0x0000000f263e7812 */ /* 0x040fe200078ec0ff */
[C---:B------:R-:W-:Y:S01]  /*0920*/  VIADD R60, R38.reuse, 0x2 ;  /* 0x00000002263c7836 */ /* 0x040fe20000000000 */
[C---:B------:R-:W-:Y:S01]  /*0930*/  IADD3 R58, PT, PT, R38.reuse, 0x4, RZ ;  /* 0x00000004263a7810 */ /* 0x040fe20007ffe0ff */
[----:B------:R-:W-:Y:S01]  /*0940*/  VIADD R59, R38, 0x3 ;  /* 0x00000003263b7836 */ /* 0x000fe20000000000 */
[C---:B------:R-:W-:Y:S01]  /*0950*/  IADD3 R9, PT, PT, R62.reuse, 0x8, RZ ;  /* 0x000000083e097810 */ /* 0x040fe20007ffe0ff */
[C---:B------:R-:W-:Y:S01]  /*0960*/  VIADD R15, R62.reuse, 0x2 ;  /* 0x000000023e0f7836 */ /* 0x040fe20000000000 */
[C---:B------:R-:W-:Y:S01]  /*0970*/  IADD3 R19, PT, PT, R62.reuse, 0xf, RZ ;  /* 0x0000000f3e137810 */ /* 0x040fe20007ffe0ff */
[----:B------:R-:W-:Y:S01]  /*0980*/  VIADD R28, R62, 0x1 ;  /* 0x000000013e1c7836 */ /* 0x000fe20000000000 */
[----:B------:R-:W-:Y:S01]  /*0990*/  IADD3 R33, PT, PT, R38, 0xa, RZ ;  /* 0x0000000a26217810 */ /* 0x000fe20007ffe0ff */
[C---:B------:R-:W-:Y:S01]  /*09a0*/  VIADD R13, R62.reuse, 0x4 ;  /* 0x000000043e0d7836 */ /* 0x040fe20000000000 */
[----:B------:R-:W-:Y:S01]  /*09b0*/  ISETP.GE.AND P3, PT, R15, UR7, PT ;  /* 0x000000070f007c0c */ /* 0x000fe2000bf66270 */
[----:B------:R-:W-:Y:S01]  /*09c0*/  VIADD R11, R62, 0x6 ;  /* 0x000000063e0b7836 */ /* 0x000fe20000000000 */
[----:B------:R-:W-:Y:S01]  /*09d0*/  ISETP.GE.AND P2, PT, R28, UR7, PT ;  /* 0x000000071c007c0c */ /* 0x000fe2000bf46270 */
[----:B------:R-:W-:Y:S01]  /*09e0*/  VIADD R12, R62, 0x5 ;  /* 0x000000053e0c7836 */ /* 0x000fe20000000000 */
[C---:B------:R-:W-:Y:S01]  /*09f0*/  SEL R2, R16.reuse, RZ, P3 ;  /* 0x000000ff10027207 */ /* 0x040fe20001800000 */
[----:B------:R-:W-:Y:S01]  /*0a00*/  @P0 VIADD R7, R7, -UR4 ;  /* 0x8000000407070c36 */ /* 0x000fe20008000000 */
        /* <DEDUP_REMOVED lines=10> */
[----:B------:R-:W-:Y:S01]  /*0ab0*/  ISETP.GE.U32.AND P1, PT, R7, UR4, PT ;  /* 0x0000000407007c0c */ /* 0x000fe2000bf26070 */
[----:B------:R-:W-:Y:S01]  /*0ac0*/  IMAD.IADD R13, R13, 0x1, -R2 ;  /* 0x000000010d0d7824 */ /* 0x000fe200078e0a02 */
[----:B------:R-:W-:Y:S01]  /*0ad0*/  SEL R2, R16, RZ, P3 ;  /* 0x000000ff10027207 */ /* 0x000fe20001800000 */
[----:B------:R-:W-:Y:S01]  /*0ae0*/  VIADD R6, R62, 0xb ;  /* 0x0000000b3e067836 */ /* 0x000fe20000000000 */
[----:B------:R-:W-:Y:S01]  /*0af0*/  SEL R3, R16, RZ, P2 ;  /* 0x000000ff10037207 */ /* 0x000fe20001000000 */
[----:B------:R-:W-:Y:S01]  /*0b00*/  VIADD R4, R62, 0xc ;  /* 0x0000000c3e047836 */ /* 0x000fe20000000000 */
[----:B------:R-:W-:Y:S01]  /*0b10*/  ISETP.GE.AND P2, PT, R9, UR7, PT ;  /* 0x0000000709007c0c */ /* 0x000fe2000bf46270 */
[----:B------:R-:W-:Y:S01]  /*0b20*/  IMAD.IADD R11, R11, 0x1, -R2 ;  /* 0x000000010b0b7824 */ /* 0x000fe200078e0a02 */
[----:B------:R-:W-:Y:S01]  /*0b30*/  ISETP.GE.AND P4, PT, R14, UR7, PT ;  /* 0x000000070e007c0c */ /* 0x000fe2000bf86270 */
[----:B------:R-:W-:Y:S01]  /*0b40*/  IMAD.IADD R12, R12, 0x1, -R3 ;  /* 0x000000010c0c7824 */ /* 0x000fe200078e0a03 */
[C---:B------:R-:W-:Y:S01]  /*0b50*/  IADD3 R7, PT, PT, R62.reuse, 0xa, RZ ;  /* 0x0000000a3e077810 */ /* 0x040fe20007ffe0ff */
[----:B------:R-:W-:Y:S01]  /*0b60*/  VIADD R17, R62, 0xe ;  /* 0x0000000e3e117836 */ /* 0x000fe20000000000 */
[----:B------:R-:W-:Y:S01]  /*0b70*/  SEL R2, R16, RZ, P2 ;  /* 0x000000ff10027207 */ /* 0x000fe20001000000 */
[----:B------:R-:W-:Y:S01]  /*0b80*/  @P0 VIADD R18, R18, 0x1 ;  /* 0x0000000112120836 */ /* 0x000fe20000000000 */
[----:B------:R-:W-:Y:S01]  /*0b90*/  SEL R5, R16, RZ, P4 ;  /* 0x000000ff10057207 */ /* 0x000fe20002000000 */
[----:B------:R-:W-:Y:S01]  /*0ba0*/  VIADD R29, R38, 0x5 ;  /* 0x00000005261d7836 */ /* 0x000fe20000000000 */
[----:B------:R-:W-:Y:S01]  /*0bb0*/  ISETP.GE.AND P3, PT, R7, UR7, PT ;  /* 0x0000000707007c0c */ /* 0x000fe2000bf66270 */
[----:B------:R-:W-:Y:S01]  /*0bc0*/  IMAD.IADD R9, R9, 0x1, -R2 ;  /* 0x0000000109097824 */ /* 0x000fe200078e0a02 */
[----:B------:R-:W-:Y:S01]  /*0bd0*/  ISETP.GE.AND P4, PT, R10, UR7, PT ;  /* 0x000000070a007c0c */ /* 0x000fe2000bf86270 */
[----:B------:R-:W-:Y:S01]  /*0be0*/  @P1 VIADD R18, R18, 0x1 ;  /* 0x0000000112121836 */ /* 0x000fe20000000000 */
[----:B------:R-:W-:Y:S01]  /*0bf0*/  ISETP.GE.AND P2, PT, R8, UR7, PT ;  /* 0x0000000708007c0c */ /* 0x000fe2000bf46270 */
[----:B------:R-:W-:Y:S01]  /*0c00*/  VIADD R30, R38, 0x6 ;  /* 0x00000006261e7836 */ /* 0x000fe20000000000 */
[----:B------:R-:W-:Y:S01]  /*0c10*/  IADD3 R14, PT, PT, R14, -R5, RZ ;  /* 0x800000050e0e7210 */ /* 0x000fe20007ffe0ff */
[----:B------:R-:W-:Y:S01]  /*0c20*/  VIADD R31, R38, 0x7 ;  /* 0x00000007261f7836 */ /* 0x000fe20000000000 */
[----:B------:R-:W-:Y:S01]  /*0c30*/  SEL R2, R16, RZ, P3 ;  /* 0x000000ff10027207 */ /* 0x000fe20001800000 */
[----:B------:R-:W-:Y:S01]  /*0c40*/  VIADD R32, R38, 0x9 ;  /* 0x0000000926207836 */ /* 0x000fe20000000000 */
        /* <DEDUP_REMOVED lines=8> */
[----:B------:R-:W-:Y:S01]  /*0cd0*/  IADD3 R7, PT, PT, R7, -R2, RZ ;  /* 0x8000000207077210 */ /* 0x000fe20007ffe0ff */
[----:B------:R-:W-:Y:S01]  /*0ce0*/  VIADD R2, R62, 0xd ;  /* 0x0000000d3e027836 */ /* 0x000fe20000000000 */
[----:B------:R-:W-:Y:S01]  /*0cf0*/  SEL R5, R16, RZ, P4 ;  /* 0x000000ff10057207 */ /* 0x000fe20002000000 */
[----:B------:R-:W-:Y:S01]  /*0d00*/  VIADD R36, R38, 0xd ;  /* 0x0000000d26247836 */ /* 0x000fe20000000000 */
[----:B------:R-:W-:Y:S01]  /*0d10*/  SEL R3, R16, RZ, P2 ;  /* 0x000000ff10037207 */ /* 0x000fe20001000000 */
[----:B------:R-:W-:Y:S01]  /*0d20*/  VIADD R37, R38, 0xe ;  /* 0x0000000e26257836 */ /* 0x000fe20000000000 */
[----:B------:R-:W-:Y:S01]  /*0d30*/  ISETP.NE.U32.AND P2, PT, RZ, UR4, PT ;  /* 0x00000004ff007c0c */ /* 0x000fe2000bf45070 */
[----:B------:R-:W-:Y:S01]  /*0d40*/  IMAD.IADD R6, R6, 0x1, -R5 ;  /* 0x0000000106067824 */ /* 0x000fe200078e0a05 */
[----:B------:R-:W-:Y:S01]  /*0d50*/  ISETP.GE.AND P3, PT, R2, UR7, PT ;  /* 0x0000000702007c0c */ /* 0x000fe2000bf66270 */
[----:B------:R-:W-:Y:S01]  /*0d60*/  IMAD.IADD R5, R4, 0x1, -R3 ;  /* 0x0000000104057824 */ /* 0x000fe200078e0a03 */
[----:B------:R-:W-:-:S02]  /*0d70*/  ISETP.GE.AND P0, PT, R17, UR7, PT ;  /* 0x0000000711007c0c */ /* 0x000fc4000bf06270 */
[C---:B------:R-:W-:Y:S02]  /*0d80*/  SEL R3, R16.reuse, RZ, P3 ;  /* 0x000000ff10037207 */ /* 0x040fe40001800000 */
[----:B------:R-:W-:Y:S02]  /*0d90*/  SEL R20, R16, RZ, P0 ;  /* 0x000000ff10147207 */ /* 0x000fe40000000000 */
[----:B------:R-:W-:Y:S01]  /*0da0*/  ISETP.GE.AND P0, PT, R62, UR7, PT ;  /* 0x000000073e007c0c */ /* 0x000fe2000bf06270 */
[----:B------:R-:W-:Y:S01]  /*0db0*/  IMAD.IADD R4, R2, 0x1, -R3 ;  /* 0x0000000102047824 */ /* 0x000fe200078e0a03 */
[----:B------:R-:W-:Y:S01]  /*0dc0*/  ISETP.GE.AND P3, PT, R19, UR7, PT ;  /* 0x0000000713007c0c */ /* 0x000fe2000bf66270 */
[----:B------:R-:W-:Y:S01]  /*0dd0*/  IMAD.IADD R3, R17, 0x1, -R20 ;  /* 0x0000000111037824 */ /* 0x000fe200078e0a14 */
[----:B------:R-:W-:Y:S01]  /*0de0*/  @!P2 LOP3.LUT R18, RZ, UR4, RZ, 0x33, !PT ;  /* 0x00000004ff12ac12 */ /* 0x000fe2000f8e33ff */
[----:B------:R-:W-:Y:S01]  /*0df0*/  USEL UR4, UR6, 0x10, UP0 ;  /* 0x0000001006047887 */ /* 0x000fe20008000000 */
[----:B------:R-:W-:-:S02]  /*0e00*/  SEL R17, R16, RZ, P0 ;  /* 0x000000ff10117207 */ /* 0x000fc40000000000 */
[----:B------:R-:W-:Y:S01]  /*0e10*/  SEL R2, R16, RZ, P3 ;  /* 0x000000ff10027207 */ /* 0x000fe20001800000 */
[----:B------:R-:W-:Y:S01]  /*0e20*/  IMAD.IADD R65, R65, 0x1, R18 ;  /* 0x0000000141417824 */ /* 0x000fe200078e0212 */
[----:B------:R-:W-:Y:S01]  /*0e30*/  IADD3 R38, PT, PT, R38, -0x1, RZ ;  /* 0xffffffff26267810 */ /* 0x000fe20007ffe0ff */
[----:B------:R-:W-:Y:S01]  /*0e40*/  IMAD.IADD R40, R62, 0x1, -R17 ;  /* 0x000000013e287824 */ /* 0x000fe200078e0a11 */
[----:B------:R-:W-:Y:S02]  /*0e50*/  IADD3 R2, PT, PT, R19, -R2, RZ ;  /* 0x8000000213027210 */ /* 0x000fe40007ffe0ff */
        /* <DEDUP_REMOVED lines=14> */
[----:B------:R-:W-:-:S07]  /*0f40*/  LOP3.LUT R39, R62, 0x8, RZ, 0x3c, !PT ;  /* 0x000000083e277812 */ /* 0x000fce00078e3cff */
.L_x_4834:
[----:B0-----:R-:W0:Y:S01]  /*0f50*/  S2R R41, SR_TID.X ;  /* 0x0000000000297919 */ /* 0x001e220000002100 */
[C---:B------:R-:W-:Y:S01]  /*0f60*/  LOP3.LUT R22, R65.reuse, 0x3, RZ, 0xc0, !PT ;  /* 0x0000000341167812 */ /* 0x040fe200078ec0ff */
[----:B------:R-:W-:Y:S01]  /*0f70*/  BSSY.RECONVERGENT B0, `(.L_x_4774) ;  /* 0x0000027000007945 */ /* 0x000fe20003800200 */
[----:B------:R-:W-:Y:S01]  /*0f80*/  ISETP.GE.U32.AND P1, PT, R65, 0x3, PT ;  /* 0x000000034100780c */ /* 0x000fe20003f26070 */
[----:B------:R1:W-:Y:S01]  /*0f90*/  STL.128 [R1], RZ ;  /* 0x000000ff01007387 */ /* 0x0003e20000100c00 */
[----:B------:R-:W-:Y:S01]  /*0fa0*/  ISETP.NE.AND P0, PT, R22, 0x3, PT ;  /* 0x000000031600780c */ /* 0x000fe20003f05270 */
[----:B0-----:R-:W-:-:S12]  /*0fb0*/  IMAD.SHL.U32 R74, R41, 0x4, RZ ;  /* 0x00000004294a7824 */ /* 0x001fd800078e00ff */
[----:B-1-34-:R-:W-:Y:S05]  /*0fc0*/  @!P0 BRA `(.L_x_4775) ;  /* 0x0000000000848947 */ /* 0x01afea0003800000 */
        /* <DEDUP_REMOVED lines=9> */
[----:B------:R-:W-:-:S05]  /*1060*/  MOV R25, UR12 ;  /* 0x0000000c00197c02 */ /* 0x000fca0008000f00 */
[----:B------:R-:W-:-:S04]  /*1070*/  IMAD.SHL.U32 R25, R25, 0x4, RZ ;  /* 0x0000000419197824 */ /* 0x000fc800078e00ff */
[----:B------:R-:W-:-:S04]  /*1080*/  IMAD.IADD R26, R74, 0x1, R25 ;  /* 0x000000014a1a7824 */ /* 0x000fc800078e0219 */
[----:B------:R-:W-:Y:S01]  /*1090*/  IMAD.MOV.U32 R74, RZ, RZ, R26 ;  /* 0x000000ffff4a7224 */ /* 0x000fe200078e001a */
[----:B0-----:R-:W-:-:S06]  /*10a0*/  ULEA UR6, UR7, UR6, 0x18 ;  /* 0x0000000607067291 */ /* 0x001fcc000f8ec0ff */
[----:B------:R-:W-:-:S05]  /*10b0*/  LEA R24, R41, UR6, 0x4 ;  /* 0x0000000629187c11 */ /* 0x000fca000f8e20ff */
[----:B--2---:R0:W-:Y:S01]  /*10c0*/  STS.128 [R24], R16 ;  /* 0x0000001018007388 */ /* 0x0041e20000000c00 */
[----:B------:R-:W-:Y:S05]  /*10d0*/  @!P0 BRA `(.L_x_4775) ;  /* 0x0000000000408947 */ /* 0x000fea0003800000 */
[----:B------:R-:W-:Y:S01]  /*10e0*/  ISETP.NE.AND P0, PT, R22, 0x1, PT ;  /* 0x000000011600780c */ /* 0x000fe20003f05270 */
[----:B------:R-:W-:Y:S01]  /*10f0*/  IMAD.IADD R74, R25, 0x1, R26 ;  /* 0x00000001194a7824 */ /* 0x000fe200078e021a */
[----:B0-----:R-:W-:Y:S01]  /*1100*/  MOV R17, UR5 ;  /* 0x0000000500117c02 */ /* 0x001fe20008000f00 */
[----:B------:R-:W-:-:S04]  /*1110*/  IMAD.U32 R19, RZ, RZ, UR5 ;  /* 0x00000005ff137e24 */ /* 0x000fc8000f8e00ff */
[----:B------:R-:W-:-:S04]  /*1120*/  IMAD R17, R17, 0x200, R26 ;  /* 0x0000020011117824 */ /* 0x000fc800078e021a */
[----:B------:R-:W-:-:S04]  /*1130*/  IMAD.WIDE R16, R17, 0x4, R20 ;  /* 0x0000000411107825 */ /* 0x000fc800078e0214 */
[----:B------:R-:W-:-:S04]  /*1140*/  @P0 IMAD R19, R19, 0x200, R74 ;  /* 0x0000020013130824 */ /* 0x000fc800078e024a */
[----:B------:R-:W-:Y:S02]  /*1150*/  @P0 IMAD.WIDE R20, R19, 0x4, R20 ;  /* 0x0000000413140825 */ /* 0x000fe400078e0214 */
[----:B------:R-:W2:Y:S04]  /*1160*/  LDG.E.128 R16, desc[UR8][R16.64] ;  /* 0x0000000810107981 */ /* 0x000ea8000c1e1d00 */
[----:B------:R-:W3:Y:S01]  /*1170*/  @P0 LDG.E.128 R20, desc[UR8][R20.64] ;  /* 0x0000000814140981 */ /* 0x000ee2000c1e1d00 */
[----:B------:R-:W-:Y:S02]  /*1180*/  IMAD.U32 R27, RZ, RZ, UR12 ;  /* 0x0000000cff1b7e24 */ /* 0x000fe4000f8e00ff */
[----:B------:R-:W-:-:S03]  /*1190*/  @P0 IMAD.IADD R74, R25, 0x1, R74 ;  /* 0x00000001194a0824 */ /* 0x000fc600078e024a */
[----:B------:R-:W-:-:S05]  /*11a0*/  LEA R26, R27, R24, 0x4 ;  /* 0x000000181b1a7211 */ /* 0x000fca00078e20ff */
[----:B------:R-:W-:Y:S01]  /*11b0*/  @P0 IMAD R24, R27, 0x10, R26 ;  /* 0x000000101b180824 */ /* 0x000fe200078e021a */
[----:B--2---:R1:W-:Y:S04]  /*11c0*/  STS.128 [R26], R16 ;  /* 0x000000101a007388 */ /* 0x0043e80000000c00 */
[----:B---3--:R1:W-:Y:S02]  /*11d0*/  @P0 STS.128 [R24], R20 ;  /* 0x0000001418000388 */ /* 0x0083e40000000c00 */
.L_x_4775:
[----:B------:R-:W-:Y:S05]  /*11e0*/  BSYNC.RECONVERGENT B0 ;  /* 0x0000000000007941 */ /* 0x000fea0003800200 */
.L_x_4774:
[----:B------:R-:W-:Y:S04]  /*11f0*/  BSSY.RECONVERGENT B0, `(.L_x_4776) ;  /* 0x000002f000007945 */ /* 0x000fe80003800200 */
[----:B------:R-:W-:Y:S05]  /*1200*/  @!P1 BRA `(.L_x_4777) ;  /* 0x0000000000b49947 */ /* 0x000fea0003800000 */
[----:B------:R-:W2:Y:S01]  /*1210*/  S2UR UR7, SR_CgaCtaId ;  /* 0x00000000000779c3 */ /* 0x000ea20000008800 */
[----:B------:R-:W-:Y:S01]  /*1220*/  UMOV UR6, 0x400 ;  /* 0x0000040000067882 */ /* 0x000fe20000000000 */
[----:B01----:R-:W-:Y:S01]  /*1230*/  IMAD.U32 R17, RZ, RZ, UR5 ;  /* 0x00000005ff117e24 */ /* 0x003fe2000f8e00ff */
[----:B------:R-:W-:Y:S01]  /*1240*/  UIADD3 UR6, UPT, UPT, UR6, 0x480, URZ ;  /* 0x0000048006067890 */ /* 0x000fe2000fffe0ff */
[----:B------:R-:W-:Y:S01]  /*1250*/  IMAD.U32 R69, RZ, RZ, UR12 ;  /* 0x0000000cff457e24 */ /* 0x000fe2000f8e00ff */
[----:B------:R-:W-:Y:S01]  /*1260*/  MOV R19, UR12 ;  /* 0x0000000c00137c02 */ /* 0x000fe20008000f00 */
[----:B------:R-:W-:Y:S02]  /*1270*/  IMAD R68, R17, 0x200, R74 ;  /* 0x0000020011447824 */ /* 0x000fe400078e024a */
[----:B------:R-:W-:Y:S02]  /*1280*/  IMAD.SHL.U32 R69, R69, 0x4, RZ ;  /* 0x0000000445457824 */ /* 0x000fe400078e00ff */
[----:B------:R-:W-:-:S02]  /*1290*/  IMAD.U32 R71, RZ, RZ, UR12 ;  /* 0x0000000cff477e24 */ /* 0x000fc4000f8e00ff */
[--C-:B------:R-:W-:Y:S01]  /*12a0*/  IMAD R70, R19, 0xc, R68.reuse ;  /* 0x0000000c13467824 */ /* 0x100fe200078e0244 */
[----:B------:R-:W-:Y:S01]  /*12b0*/  IADD3 R72, PT, PT, R69, R68, RZ ;  /* 0x0000004445487210 */ /* 0x000fe20007ffe0ff */
[----:B------:R-:W-:Y:S01]  /*12c0*/  IMAD R71, R71, 0x8, R68 ;  /* 0x0000000847477824 */ /* 0x000fe200078e0244 */
[----:B--2---:R-:W-:-:S06]  /*12d0*/  ULEA UR6, UR7, UR6, 0x18 ;  /* 0x0000000607067291 */ /* 0x004fcc000f8ec0ff */
[----:B------:R-:W-:-:S07]  /*12e0*/  LEA R73, R74, UR6, 0x2 ;  /* 0x000000064a497c11 */ /* 0x000fce000f8e10ff */
.L_x_4778:
[----:B--2---:R-:W0:Y:S02]  /*12f0*/  LDC.64 R24, c[0x0][0x390] ;  /* 0x0000e400ff187b82 */ /* 0x004e240000000a00 */
[----:B0-----:R-:W-:-:S06]  /*1300*/  IMAD.WIDE R16, R68, 0x4, R24 ;  /* 0x0000000444107825 */ /* 0x001fcc00078e0218 */
[----:B------:R-:W2:Y:S01]  /*1310*/  LDG.E.128 R16, desc[UR8][R16.64] ;  /* 0x0000000810107981 */ /* 0x000ea2000c1e1d00 */
[----:B------:R-:W-:-:S03]  /*1320*/  IMAD.WIDE R20, R72, 0x4, R24 ;  /* 0x0000000448147825 */ /* 0x000fc600078e0218 */
[----:B--2---:R0:W-:Y:S04]  /*1330*/  STS.128 [R73], R16 ;  /* 0x0000001049007388 */ /* 0x0041e80000000c00 */
[----:B0-----:R0:W2:Y:S02]  /*1340*/  LDG.E.128 R16, desc[UR8][R20.64] ;  /* 0x0000000814107981 */ /* 0x0010a4000c1e1d00 */
[----:B0-----:R-:W-:-:S04]  /*1350*/  IMAD.WIDE R20, R71, 0x4, R24 ;  /* 0x0000000447147825 */ /* 0x001fc800078e0218 */
[----:B------:R-:W-:Y:S02]  /*1360*/  IMAD.WIDE R24, R70, 0x4, R24 ;  /* 0x0000000446187825 */ /* 0x000fe400078e0218 */
[----:B------:R-:W3:Y:S04]  /*1370*/  LDG.E.128 R20, desc[UR8][R20.64] ;  /* 0x0000000814147981 */ /* 0x000ee8000c1e1d00 */
[----:B------:R-:W4:Y:S01]  /*1380*/  LDG.E.128 R24, desc[UR8][R24.64] ;  /* 0x0000000818187981 */ /* 0x000f22000c1e1d00 */
[----:B------:R-:W-:Y:S01]  /*1390*/  IMAD.U32 R76, RZ, RZ, UR12 ;  /* 0x0000000cff4c7e24 */ /* 0x000fe2000f8e00ff */
[C---:B------:R-:W-:Y:S01]  /*13a0*/  IADD3 R74, PT, PT, R69.reuse, R74, R69 ;  /* 0x0000004a454a7210 */ /* 0x040fe20007ffe045 */
[----:B------:R-:W-:Y:S02]  /*13b0*/  IMAD.U32 R77, RZ, RZ, UR12 ;  /* 0x0000000cff4d7e24 */ /* 0x000fe4000f8e00ff */
[C---:B------:R-:W-:Y:S01]  /*13c0*/  IMAD R75, R76.reuse, 0x10, R73 ;  /* 0x000000104c4b7824 */ /* 0x040fe200078e0249 */
[----:B------:R-:W-:Y:S01]  /*13d0*/  IADD3 R74, PT, PT, R69, R74, R69 ;  /* 0x0000004a454a7210 */ /* 0x000fe20007ffe045 */
[----:B------:R-:W-:-:S02]  /*13e0*/  IMAD R76, R76, 0x20, R73 ;  /* 0x000000204c4c7824 */ /* 0x000fc400078e0249 */
[----:B------:R-:W-:Y:S01]  /*13f0*/  IMAD R77, R77, 0x30, R73 ;  /* 0x000000304d4d7824 */ /* 0x000fe200078e0249 */
[----:B------:R-:W-:Y:S01]  /*1400*/  ISETP.GE.U32.AND P0, PT, R74, 0x200, PT ;  /* 0x000002004a00780c */ /* 0x000fe20003f06070 */
[----:B--2---:R0:W-:Y:S04]  /*1410*/  STS.128 [R75], R16 ;  /* 0x000000104b007388 */ /* 0x0041e80000000c00 */
[----:B---3--:R2:W-:Y:S01]  /*1420*/  STS.128 [R76], R20 ;  /* 0x000000144c007388 */ /* 0x0085e20000000c00 */
[----:B0-----:R-:W-:Y:S01]  /*1430*/  MOV R17, UR12 ;  /* 0x0000000c00117c02 */ /* 0x001fe20008000f00 */
[----:B------:R-:W-:Y:S02]  /*1440*/  IMAD.U32 R16, RZ, RZ, UR12 ;  /* 0x0000000cff107e24 */ /* 0x000fe4000f8e00ff */
[----:B----4-:R2:W-:Y:S01]  /*1450*/  STS.128 [R77], R24 ;  /* 0x000000184d007388 */ /* 0x0105e20000000c00 */
[----:B------:R-:W-:-:S02]  /*1460*/  IMAD.U32 R19, RZ, RZ, UR12 ;  /* 0x0000000cff137e24 */ /* 0x000fc4000f8e00ff */
[----:B------:R-:W-:Y:S01]  /*1470*/  IMAD.U32 R18, RZ, RZ, UR12 ;  /* 0x0000000cff127e24 */ /* 0x000fe2000f8e00ff */
[----:B------:R-:W-:Y:S01]  /*1480*/  LEA R71, R16, R71, 0x4 ;  /* 0x0000004710477211 */ /* 0x000fe200078e20ff */
[C---:B------:R-:W-:Y:S02]  /*1490*/  IMAD R70, R17.reuse, 0x10, R70 ;  /* 0x0000001011467824 */ /* 0x040fe400078e0246 */
[----:B------:R-:W-:Y:S02]  /*14a0*/  IMAD R72, R17, 0x10, R72 ;  /* 0x0000001011487824 */ /* 0x000fe400078e0248 */
[----:B------:R-:W-:Y:S02]  /*14b0*/  IMAD R68, R19, 0x10, R68 ;  /* 0x0000001013447824 */ /* 0x000fe400078e0244 */
[----:B------:R-:W-:Y:S01]  /*14c0*/  IMAD R73, R18, 0x40, R73 ;  /* 0x0000004012497824 */ /* 0x000fe200078e0249 */
[----:B------:R-:W-:Y:S06]  /*14d0*/  @!P0 BRA `(.L_x_4778) ;  /* 0xfffffffc00848947 */ /* 0x000fec000383ffff */
.L_x_4777:
[----:B------:R-:W-:Y:S05]  /*14e0*/  BSYNC.RECONVERGENT B0 ;  /* 0x0000000000007941 */ /* 0x000fea0003800200 */
.L_x_4776:
[----:B------:R-:W-:Y:S01]  /*14f0*/  BAR.SYNC.DEFER_BLOCKING 0x0 ;  /* 0x0000000000007b1d */ /* 0x000fe20000010000 */
[----:B------:R-:W-:Y:S02]  /*1500*/  ISETP.GE.AND P0, PT, R64, 0x1, PT ;  /* 0x000000014000780c */ /* 0x000fe40003f06270 */
[----:B01----:R-:W-:Y:S02]  /*1510*/  CS2R R18, SRZ ;  /* 0x0000000000127805 */ /* 0x003fe4000001ff00 */
[----:B------:R-:W-:-:S09]  /*1520*/  CS2R R16, SRZ ;  /* 0x0000000000107805 */ /* 0x000fd2000001ff00 */
[----:B------:R-:W-:Y:S05]  /*1530*/  @!P0 BRA `(.L_x_4779) ;  /* 0x00000018000c8947 */ /* 0x000fea0003800000 */
[----:B------:R-:W-:Y:S01]  /*1540*/  HFMA2 R19, -RZ, RZ, 0, 0 ;  /* 0x00000000ff137431 */ /* 0x000fe200000001ff */
[----:B------:R-:W-:Y:S01]  /*1550*/  BSSY B1, `(.L_x_4780) ;  /* 0x0000180000017945 */ /* 0x000fe20003800000 */
[----:B------:R-:W-:-:S07]  /*1560*/  IMAD.MOV.U32 R17, RZ, RZ, RZ ;  /* 0x000000ffff117224 */ /* 0x000fce00078e00ff */
.L_x_4833:
[----:B0-----:R-:W0:Y:S01]  /*1570*/  LDC R16, c[0x0][0x3ac] ;  /* 0x0000eb00ff107b82 */ /* 0x001e220000000800 */
[----:B------:R-:W-:Y:S01]  /*1580*/  VIMNMX R18, PT, PT, R64, 0x80, PT ;  /* 0x0000008040127848 */ /* 0x000fe20003fe0100 */
[----:B--2---:R-:W-:-:S04]  /*1590*/  IMAD.MOV R20, RZ, RZ, -R67 ;  /* 0x000000ffff147224 */ /* 0x004fc800078e0a43 */
[----:B------:R-:W-:-:S04]  /*15a0*/  IMAD R20, R18, R20, R41 ;  /* 0x0000001412147224 */ /* 0x000fc800078e0229 */
[--C-:B------:R-:W-:Y:S02]  /*15b0*/  IMAD.IADD R21, R20, 0x1, R19.reuse ;  /* 0x0000000114157824 */ /* 0x100fe400078e0213 */
        /* <DEDUP_REMOVED lines=12> */
[----:B-1-34-:R-:W-:Y:S08]  /*1680*/  @!P6 BRA `(.L_x_4781) ;  /* 0x00000000001ce947 */ /* 0x01aff00003800000 */
[----:B------:R-:W0:Y:S01]  /*1690*/  S2UR UR7, SR_CgaCtaId ;  /* 0x00000000000779c3 */ /* 0x000e220000008800 */
[----:B------:R-:W-:Y:S01]  /*16a0*/  UMOV UR6, 0x400 ;  /* 0x0000040000067882 */ /* 0x000fe20000000000 */
[----:B------:R-:W-:Y:S01]  /*16b0*/  IMAD R18, R21, R16, R62 ;  /* 0x0000001015127224 */ /* 0x000fe200078e023e */
[----:B------:R-:W-:-:S04]  /*16c0*/  UIADD3 UR6, UPT, UPT, UR6, 0x480, URZ ;  /* 0x0000048006067890 */ /* 0x000fc8000fffe0ff */
[----:B0-----:R-:W-:-:S06]  /*16d0*/  ULEA UR6, UR7, UR6, 0x18 ;  /* 0x0000000607067291 */ /* 0x001fcc000f8ec0ff */
[----:B------:R-:W-:-:S05]  /*16e0*/  LEA R18, R18, UR6, 0x2 ;  /* 0x0000000612127c11 */ /* 0x000fca000f8e10ff */
[----:B------:R0:W1:Y:S02]  /*16f0*/  LDS R42, [R18] ;  /* 0x00000000122a7984 */ /* 0x0000640000000800 */
.L_x_4781:
        /* <DEDUP_REMOVED lines=8> */
.L_x_4782:
        /* <DEDUP_REMOVED lines=8> */
.L_x_4783:
        /* <DEDUP_REMOVED lines=8> */
.L_x_4784:
        /* <DEDUP_REMOVED lines=8> */
.L_x_4785:
        /* <DEDUP_REMOVED lines=8> */
.L_x_4786:
        /* <DEDUP_REMOVED lines=8> */
.L_x_4787:
        /* <DEDUP_REMOVED lines=13> */
.L_x_4788:
        /* <DEDUP_REMOVED lines=13> */
.L_x_4789:
        /* <DEDUP_REMOVED lines=13> */
.L_x_4790:
        /* <DEDUP_REMOVED lines=13> */
.L_x_4791:
        /* <DEDUP_REMOVED lines=13> */
.L_x_4792:
        /* <DEDUP_REMOVED lines=13> */
.L_x_4793:
        /* <DEDUP_REMOVED lines=13> */
.L_x_4794:
        /* <DEDUP_REMOVED lines=13> */
.L_x_4795:
        /* <DEDUP_REMOVED lines=13> */
.L_x_4796:
        /* <DEDUP_REMOVED lines=8> */
[----:B0-----:R-:W-:Y:S01]  /*21d0*/  MOV R21, 0x400 ;  /* 0x0000040000157802 */ /* 0x001fe20000000f00 */
[----:B------:R-:W-:Y:S01]  /*21e0*/  IMAD R23, R0, R17, RZ ;  /* 0x0000001100177224 */ /* 0x000fe200078e02ff */
[----:B------:R-:W-:Y:S01]  /*21f0*/  ISETP.GT.U32.AND P6, PT, R16, 0x40, PT ;  /* 0x000000401000780c */ /* 0x000fe20003fc4070 */
[----:B------:R-:W-:-:S03]  /*2200*/  IMAD.MOV.U32 R20, RZ, RZ, RZ ;  /* 0x000000ffff147224 */ /* 0x000fc600078e00ff */
[----:B------:R-:W-:Y:S02]  /*2210*/  P2R R22, PR, RZ, 0x40 ;  /* 0x00000040ff167803 */ /* 0x000fe40000000000 */
[----:B-----5:R-:W-:Y:S02]  /*2220*/  LEA R21, R18, R21, 0x18 ;  /* 0x0000001512157211 */ /* 0x020fe400078ec0ff */
[----:B------:R-:W-:-:S07]  /*2230*/  MOV R18, R67 ;  /* 0x0000004300127202 */ /* 0x000fce0000000f00 */
.L_x_4832:
[----:B------:R-:W-:Y:S01]  /*2240*/  ISETP.GT.U32.AND P6, PT, R16, 0x40, PT ;  /* 0x000000401000780c */ /* 0x000fe20003fc4070 */
[----:B0-----:R-:W-:-:S04]  /*2250*/  IMAD R25, R18, 0x44, R21 ;  /* 0x0000004412197824 */ /* 0x001fc800078e0215 */
[----:B------:R-:W-:-:S08]  /*2260*/  IMAD R26, R66, 0x4, R25 ;  /* 0x00000004421a7824 */ /* 0x000fd000078e0219 */
[----:B------:R-:W-:Y:S05]  /*2270*/  @P6 BRA `(.L_x_4799) ;  /* 0x0000000400906947 */ /* 0x000fea0003800000 */
        /* <DEDUP_REMOVED lines=8> */
.L_x_4837:
[----:B01----:R-:W-:-:S07]  /*2300*/  IMAD R22, R42, R27, RZ ;  /* 0x0000001b2a167224 */ /* 0x003fce00078e02ff */
.L_x_4800:
[----:B------:R-:W-:-:S13]  /*2310*/  ISETP.GE.AND P5, PT, R24, 0x2, PT ;  /* 0x000000021800780c */ /* 0x000fda0003fa6270 */
[----:B------:R-:W-:Y:S05]  /*2320*/  @!P5 BRA `(.L_x_4802) ;  /* 0x000000000010d947 */ /* 0x000fea0003800000 */
[----:B------:R-:W-:-:S03]  /*2330*/  UMOV UR6, 0xffffffff ;  /* 0xffffffff00067882 */ /* 0x000fc60000000000 */
[----:B------:R-:W-:Y:S05]  /*2340*/  BRA.DIV UR6, `(.L_x_4803) ;  /* 0x0000001206507947 */ /* 0x000fea000b800000 */
[----:B------:R0:W0:Y:S02]  /*2350*/  SHFL.IDX PT, R26, R25, R28, 0x101f ;  /* 0x00101f1c191a7589 */ /* 0x00002400000e0000 */
.L_x_4840:
[----:B0--3--:R-:W-:-:S07]  /*2360*/  IMAD R22, R43, R26, R22 ;  /* 0x0000001a2b167224 */ /* 0x009fce00078e0216 */
.L_x_4802:
[----:B------:R-:W-:-:S13]  /*2370*/  ISETP.GE.AND P4, PT, R24, 0x3, PT ;  /* 0x000000031800780c */ /* 0x000fda0003f86270 */
[----:B------:R-:W-:Y:S05]  /*2380*/  @!P4 BRA `(.L_x_4804) ;  /* 0x000000000010c947 */ /* 0x000fea0003800000 */
[----:B------:R-:W-:-:S03]  /*2390*/  UMOV UR6, 0xffffffff ;  /* 0xffffffff00067882 */ /* 0x000fc60000000000 */
[----:B------:R-:W-:Y:S05]  /*23a0*/  BRA.DIV UR6, `(.L_x_4805) ;  /* 0x0000001206607947 */ /* 0x000fea000b800000 */
[----:B------:R0:W0:Y:S02]  /*23b0*/  SHFL.IDX PT, R27, R25, R15, 0x101f ;  /* 0x00101f0f191b7589 */ /* 0x00002400000e0000 */
.L_x_4843:
[----:B0-----:R-:W-:-:S07]  /*23c0*/  IMAD R22, R44, R27, R22 ;  /* 0x0000001b2c167224 */ /* 0x001fce00078e0216 */
.L_x_4804:
[----:B------:R-:W-:-:S13]  /*23d0*/  ISETP.GE.AND P3, PT, R24, 0x4, PT ;  /* 0x000000041800780c */ /* 0x000fda0003f66270 */
[----:B------:R-:W-:Y:S05]  /*23e0*/  @!P3 BRA `(.L_x_4806) ;  /* 0x000000000010b947 */ /* 0x000fea0003800000 */
[----:B------:R-:W-:-:S03]  /*23f0*/  UMOV UR6, 0xffffffff ;  /* 0xffffffff00067882 */ /* 0x000fc60000000000 */
[----:B------:R-:W-:Y:S05]  /*2400*/  BRA.DIV UR6, `(.L_x_4807) ;  /* 0x00000012066c7947 */ /* 0x000fea000b800000 */
[----:B------:R0:W0:Y:S02]  /*2410*/  SHFL.IDX PT, R26, R25, R14, 0x101f ;  /* 0x00101f0e191a7589 */ /* 0x00002400000e0000 */
.L_x_4846:
[----:B0-----:R-:W-:-:S07]  /*2420*/  IMAD R22, R45, R26, R22 ;  /* 0x0000001a2d167224 */ /* 0x001fce00078e0216 */
.L_x_4806:
[----:B------:R-:W-:-:S13]  /*2430*/  ISETP.GE.AND P2, PT, R24, 0x5, PT ;  /* 0x000000051800780c */ /* 0x000fda0003f46270 */
[----:B------:R-:W-:Y:S05]  /*2440*/  @!P2 BRA `(.L_x_4808) ;  /* 0x000000000010a947 */ /* 0x000fea0003800000 */
[----:B------:R-:W-:-:S03]  /*2450*/  UMOV UR6, 0xffffffff ;  /* 0xffffffff00067882 */ /* 0x000fc60000000000 */
[----:B------:R-:W-:Y:S05]  /*2460*/  BRA.DIV UR6, `(.L_x_4809) ;  /* 0x00000012067c7947 */ /* 0x000fea000b800000 */
[----:B------:R0:W0:Y:S02]  /*2470*/  SHFL.IDX PT, R27, R25, R13, 0x101f ;  /* 0x00101f0d191b7589 */ /* 0x00002400000e0000 */
.L_x_4849:
[----:B0-----:R-:W-:-:S07]  /*2480*/  IMAD R22, R46, R27, R22 ;  /* 0x0000001b2e167224 */ /* 0x001fce00078e0216 */
.L_x_4808:
[----:B------:R-:W-:-:S13]  /*2490*/  ISETP.GE.AND P1, PT, R24, 0x6, PT ;  /* 0x000000061800780c */ /* 0x000fda0003f26270 */
[----:B------:R-:W-:Y:S05]  /*24a0*/  @!P1 BRA `(.L_x_4810) ;  /* 0x0000000000109947 */ /* 0x000fea0003800000 */
[----:B------:R-:W-:-:S03]  /*24b0*/  UMOV UR6, 0xffffffff ;  /* 0xffffffff00067882 */ /* 0x000fc60000000000 */
[----:B------:R-:W-:Y:S05]  /*24c0*/  BRA.DIV UR6, `(.L_x_4811) ;  /* 0x0000001206887947 */ /* 0x000fea000b800000 */
[----:B------:R0:W0:Y:S02]  /*24d0*/  SHFL.IDX PT, R26, R25, R12, 0x101f ;  /* 0x00101f0c191a7589 */ /* 0x00002400000e0000 */
.L_x_4852:
[----:B0-----:R-:W-:-:S07]  /*24e0*/  IMAD R22, R47, R26, R22 ;  /* 0x0000001a2f167224 */ /* 0x001fce00078e0216 */
.L_x_4810:
[----:B------:R-:W-:-:S13]  /*24f0*/  ISETP.GE.AND P0, PT, R24, 0x7, PT ;  /* 0x000000071800780c */ /* 0x000fda0003f06270 */
[----:B------:R-:W-:Y:S05]  /*2500*/  @!P0 BRA `(.L_x_4812) ;  /* 0x0000000000108947 */ /* 0x000fea0003800000 */
[----:B------:R-:W-:-:S03]  /*2510*/  UMOV UR6, 0xffffffff ;  /* 0xffffffff00067882 */ /* 0x000fc60000000000 */
[----:B------:R-:W-:Y:S05]  /*2520*/  BRA.DIV UR6, `(.L_x_4813) ;  /* 0x0000001206987947 */ /* 0x000fea000b800000 */
[----:B------:R0:W0:Y:S02]  /*2530*/  SHFL.IDX PT, R27, R25, R11, 0x101f ;  /* 0x00101f0b191b7589 */ /* 0x00002400000e0000 */
.L_x_4855:
[----:B0-----:R-:W-:-:S07]  /*2540*/  IMAD R22, R48, R27, R22 ;  /* 0x0000001b30167224 */ /* 0x001fce00078e0216 */
.L_x_4812:
[----:B------:R-:W-:-:S13]  /*2550*/  ISETP.GE.AND P6, PT, R24, 0x8, PT ;  /* 0x000000081800780c */ /* 0x000fda0003fc6270 */
[----:B------:R-:W-:Y:S05]  /*2560*/  @!P6 BRA `(.L_x_4814) ;  /* 0x000000000010e947 */ /* 0x000fea0003800000 */
[----:B------:R-:W-:-:S03]  /*2570*/  UMOV UR6, 0xffffffff ;  /* 0xffffffff00067882 */ /* 0x000fc60000000000 */
[----:B------:R-:W-:Y:S05]  /*2580*/  BRA.DIV UR6, `(.L_x_4815) ;  /* 0x0000001206a47947 */ /* 0x000fea000b800000 */
[----:B------:R0:W0:Y:S02]  /*2590*/  SHFL.IDX PT, R26, R25, R10, 0x101f ;  /* 0x00101f0a191a7589 */ /* 0x00002400000e0000 */
.L_x_4858:
[----:B0-2---:R-:W-:-:S07]  /*25a0*/  IMAD R22, R49, R26, R22 ;  /* 0x0000001a31167224 */ /* 0x005fce00078e0216 */
.L_x_4814:
[----:B------:R-:W-:-:S13]  /*25b0*/  ISETP.GE.AND P6, PT, R24, 0x9, PT ;  /* 0x000000091800780c */ /* 0x000fda0003fc6270 */
[----:B------:R-:W-:Y:S05]  /*25c0*/  @!P6 BRA `(.L_x_4816) ;  /* 0x000000000010e947 */ /* 0x000fea0003800000 */
[----:B------:R-:W-:-:S03]  /*25d0*/  UMOV UR6, 0xffffffff ;  /* 0xffffffff00067882 */ /* 0x000fc60000000000 */
[----:B------:R-:W-:Y:S05]  /*25e0*/  BRA.DIV UR6, `(.L_x_4817) ;  /* 0x0000001206b47947 */ /* 0x000fea000b800000 */
[----:B------:R0:W0:Y:S02]  /*25f0*/  SHFL.IDX PT, R27, R25, R9, 0x101f ;  /* 0x00101f09191b7589 */ /* 0x00002400000e0000 */
.L_x_4861:
[----:B0---4-:R-:W-:-:S07]  /*2600*/  IMAD R22, R50, R27, R22 ;  /* 0x0000001b32167224 */ /* 0x011fce00078e0216 */
.L_x_4816:
[----:B------:R-:W-:-:S13]  /*2610*/  ISETP.GE.AND P6, PT, R24, 0xa, PT ;  /* 0x0000000a1800780c */ /* 0x000fda0003fc6270 */
[----:B------:R-:W-:Y:S05]  /*2620*/  @!P6 BRA `(.L_x_4818) ;  /* 0x000000000010e947 */ /* 0x000fea0003800000 */
[----:B------:R-:W-:-:S03]  /*2630*/  UMOV UR6, 0xffffffff ;  /* 0xffffffff00067882 */ /* 0x000fc60000000000 */
[----:B------:R-:W-:Y:S05]  /*2640*/  BRA.DIV UR6, `(.L_x_4819) ;  /* 0x0000001206c07947 */ /* 0x000fea000b800000 */
[----:B------:R0:W0:Y:S02]  /*2650*/  SHFL.IDX PT, R26, R25, R8, 0x101f ;  /* 0x00101f08191a7589 */ /* 0x00002400000e0000 */
.L_x_4864:
[----:B0-----:R-:W-:-:S07]  /*2660*/  IMAD R22, R51, R26, R22 ;  /* 0x0000001a33167224 */ /* 0x001fce00078e0216 */
.L_x_4818:
[----:B------:R-:W-:-:S13]  /*2670*/  ISETP.GE.AND P6, PT, R24, 0xb, PT ;  /* 0x0000000b1800780c */ /* 0x000fda0003fc6270 */
[----:B------:R-:W-:Y:S05]  /*2680*/  @!P6 BRA `(.L_x_4820) ;  /* 0x000000000010e947 */ /* 0x000fea0003800000 */
[----:B------:R-:W-:-:S03]  /*2690*/  UMOV UR6, 0xffffffff ;  /* 0xffffffff00067882 */ /* 0x000fc60000000000 */
[----:B------:R-:W-:Y:S05]  /*26a0*/  BRA.DIV UR6, `(.L_x_4821) ;  /* 0x0000001206d07947 */ /* 0x000fea000b800000 */
[----:B------:R0:W0:Y:S02]  /*26b0*/  SHFL.IDX PT, R27, R25, R7, 0x101f ;  /* 0x00101f07191b7589 */ /* 0x00002400000e0000 */
.L_x_4867:
[----:B0-----:R-:W-:-:S07]  /*26c0*/  IMAD R22, R52, R27, R22 ;  /* 0x0000001b34167224 */ /* 0x001fce00078e0216 */
.L_x_4820:
[----:B------:R-:W-:-:S13]  /*26d0*/  ISETP.GE.AND P6, PT, R24, 0xc, PT ;  /* 0x0000000c1800780c */ /* 0x000fda0003fc6270 */
[----:B------:R-:W-:Y:S05]  /*26e0*/  @!P6 BRA `(.L_x_4822) ;  /* 0x000000000010e947 */ /* 0x000fea0003800000 */
[----:B------:R-:W-:-:S03]  /*26f0*/  UMOV UR6, 0xffffffff ;  /* 0xffffffff00067882 */ /* 0x000fc60000000000 */
[----:B------:R-:W-:Y:S05]  /*2700*/  BRA.DIV UR6, `(.L_x_4823) ;  /* 0x0000001206dc7947 */ /* 0x000fea000b800000 */
[----:B------:R0:W0:Y:S02]  /*2710*/  SHFL.IDX PT, R26, R25, R6, 0x101f ;  /* 0x00101f06191a7589 */ /* 0x00002400000e0000 */
.L_x_4870:
[----:B0-----:R-:W-:-:S07]  /*2720*/  IMAD R22, R53, R26, R22 ;  /* 0x0000001a35167224 */ /* 0x001fce00078e0216 */
.L_x_4822:
[----:B------:R-:W-:-:S13]  /*2730*/  ISETP.GE.AND P6, PT, R24, 0xd, PT ;  /* 0x0000000d1800780c */ /* 0x000fda0003fc6270 */
[----:B------:R-:W-:Y:S05]  /*2740*/  @!P6 BRA `(.L_x_4824) ;  /* 0x000000000010e947 */ /* 0x000fea0003800000 */
[----:B------:R-:W-:-:S03]  /*2750*/  UMOV UR6, 0xffffffff ;  /* 0xffffffff00067882 */ /* 0x000fc60000000000 */
[----:B------:R-:W-:Y:S05]  /*2760*/  BRA.DIV UR6, `(.L_x_4825) ;  /* 0x0000001206ec7947 */ /* 0x000fea000b800000 */
[----:B------:R0:W0:Y:S02]  /*2770*/  SHFL.IDX PT, R27, R25, R5, 0x101f ;  /* 0x00101f05191b7589 */ /* 0x00002400000e0000 */
.L_x_4873:
[----:B0-----:R-:W-:-:S07]  /*2780*/  IMAD R22, R54, R27, R22 ;  /* 0x0000001b36167224 */ /* 0x001fce00078e0216 */
.L_x_4824:
[----:B------:R-:W-:-:S13]  /*2790*/  ISETP.GE.AND P6, PT, R24, 0xe, PT ;  /* 0x0000000e1800780c */ /* 0x000fda0003fc6270 */
[----:B------:R-:W-:Y:S05]  /*27a0*/  @!P6 BRA `(.L_x_4826) ;  /* 0x000000000010e947 */ /* 0x000fea0003800000 */
[----:B------:R-:W-:-:S03]  /*27b0*/  UMOV UR6, 0xffffffff ;  /* 0xffffffff00067882 */ /* 0x000fc60000000000 */
[----:B------:R-:W-:Y:S05]  /*27c0*/  BRA.DIV UR6, `(.L_x_4827) ;  /* 0x0000001206f87947 */ /* 0x000fea000b800000 */
[----:B------:R0:W0:Y:S02]  /*27d0*/  SHFL.IDX PT, R26, R25, R4, 0x101f ;  /* 0x00101f04191a7589 */ /* 0x00002400000e0000 */
.L_x_4876:
[----:B0-----:R-:W-:-:S07]  /*27e0*/  IMAD R22, R55, R26, R22 ;  /* 0x0000001a37167224 */ /* 0x001fce00078e0216 */
.L_x_4826:
[----:B------:R-:W-:-:S13]  /*27f0*/  ISETP.GE.AND P6, PT, R24, 0xf, PT ;  /* 0x0000000f1800780c */ /* 0x000fda0003fc6270 */
[----:B------:R-:W-:Y:S05]  /*2800*/  @!P6 BRA `(.L_x_4828) ;  /* 0x000000000010e947 */ /* 0x000fea0003800000 */
[----:B------:R-:W-:-:S03]  /*2810*/  UMOV UR6, 0xffffffff ;  /* 0xffffffff00067882 */ /* 0x000fc60000000000 */
[----:B------:R-:W-:Y:S05]  /*2820*/  BRA.DIV UR6, `(.L_x_4829) ;  /* 0x0000001606087947 */ /* 0x000fea000b800000 */
[----:B------:R0:W0:Y:S02]  /*2830*/  SHFL.IDX PT, R27, R25, R3, 0x101f ;  /* 0x00101f03191b7589 */ /* 0x00002400000e0000 */
.L_x_4879:
[----:B0-----:R-:W-:-:S07]  /*2840*/  IMAD R22, R56, R27, R22 ;  /* 0x0000001b38167224 */ /* 0x001fce00078e0216 */
.L_x_4828:
[----:B------:R-:W-:-:S13]  /*2850*/  ISETP.GE.AND P6, PT, R24, 0x10, PT ;  /* 0x000000101800780c */ /* 0x000fda0003fc6270 */
[----:B------:R-:W-:Y:S05]  /*2860*/  @!P6 BRA `(.L_x_4830) ;  /* 0x000000040004e947 */ /* 0x000fea0003800000 */
[----:B------:R-:W-:-:S03]  /*2870*/  UMOV UR6, 0xffffffff ;  /* 0xffffffff00067882 */ /* 0x000fc60000000000 */
[----:B------:R-:W-:Y:S05]  /*2880*/  BRA.DIV UR6, `(.L_x_4831) ;  /* 0x0000001606147947 */ /* 0x000fea000b800000 */
[----:B------:R0:W0:Y:S02]  /*2890*/  SHFL.IDX PT, R25, R25, R2, 0x101f ;  /* 0x00101f0219197589 */ /* 0x00002400000e0000 */
.L_x_4882:
[----:B0-----:R-:W-:Y:S01]  /*28a0*/  IMAD R22, R57, R25, R22 ;  /* 0x0000001939167224 */ /* 0x001fe200078e0216 */
[----:B------:R-:W-:Y:S06]  /*28b0*/  BRA `(.L_x_4830) ;  /* 0x0000000000f07947 */ /* 0x000fec0003800000 */
.L_x_4799:
[----:B------:R-:W0:Y:S01]  /*28c0*/  LDC R73, c[0x0][0x3ac] ;  /* 0x0000eb00ff497b82 */ /* 0x000e220000000800 */
[-C--:B------:R-:W-:Y:S01]  /*28d0*/  @P5 LEA R24, R61, R25.reuse, 0x2 ;  /* 0x000000193d185211 */ /* 0x080fe200078e10ff */
[----:B------:R-:W-:Y:S01]  /*28e0*/  IMAD.MOV.U32 R22, RZ, RZ, RZ ;  /* 0x000000ffff167224 */ /* 0x000fe200078e00ff */
[----:B------:R-:W-:Y:S01]  /*28f0*/  @P0 LEA R74, R30, R25, 0x2 ;  /* 0x000000191e4a0211 */ /* 0x000fe200078e10ff */
[--C-:B------:R-:W-:Y:S02]  /*2900*/  @P3 IMAD R69, R59, 0x4, R25.reuse ;  /* 0x000000043b453824 */ /* 0x100fe400078e0219 */
[--C-:B------:R-:W-:Y:S01]  /*2910*/  @P2 IMAD R70, R58, 0x4, R25.reuse ;  /* 0x000000043a462824 */ /* 0x100fe200078e0219 */
[----:B------:R-:W-:Y:S01]  /*2920*/  @P5 LDS R24, [R24] ;  /* 0x0000000018185984 */ /* 0x000fe20000000800 */
[----:B------:R-:W-:-:S03]  /*2930*/  @P1 IMAD R72, R29, 0x4, R25 ;  /* 0x000000041d481824 */ /* 0x000fc600078e0219 */
[----:B------:R-:W-:Y:S04]  /*2940*/  @P3 LDS R69, [R69] ;  /* 0x0000000045453984 */ /* 0x000fe80000000800 */
[----:B------:R-:W-:Y:S04]  /*2950*/  @P2 LDS R71, [R70] ;  /* 0x0000000046472984 */ /* 0x000fe80000000800 */
[----:B------:R-:W-:Y:S04]  /*2960*/  @P1 LDS R72, [R72] ;  /* 0x0000000048481984 */ /* 0x000fe80000000800 */
[----:B------:R-:W-:Y:S01]  /*2970*/  @P0 LDS R75, [R74] ;  /* 0x000000004a4b0984 */ /* 0x000fe20000000800 */
[----:B0-----:R-:W-:-:S13]  /*2980*/  ISETP.GE.AND P6, PT, R73, 0x1, PT ;  /* 0x000000014900780c */ /* 0x001fda0003fc6270 */
[----:B------:R-:W-:-:S05]  /*2990*/  @P6 IMAD R26, R62, 0x4, R25 ;  /* 0x000000043e1a6824 */ /* 0x000fca00078e0219 */
[----:B------:R-:W1:Y:S02]  /*29a0*/  @P6 LDS R27, [R26] ;  /* 0x000000001a1b6984 */ /* 0x000e640000000800 */
[----:B-1----:R-:W-:Y:S01]  /*29b0*/  @P6 IMAD R22, R42, R27, RZ ;  /* 0x0000001b2a166224 */ /* 0x002fe200078e02ff */
[----:B------:R-:W-:Y:S01]  /*29c0*/  ISETP.GE.AND P6, PT, R73, 0x8, PT ;  /* 0x000000084900780c */ /* 0x000fe20003fc6270 */
[----:B------:R-:W-:Y:S02]  /*29d0*/  @P4 IMAD R27, R60, 0x4, R25 ;  /* 0x000000043c1b4824 */ /* 0x000fe400078e0219 */
[----:B---3--:R-:W-:-:S04]  /*29e0*/  @P5 IMAD R22, R43, R24, R22 ;  /* 0x000000182b165224 */ /* 0x008fc800078e0216 */
[----:B------:R-:W0:Y:S06]  /*29f0*/  @P4 LDS R27, [R27] ;  /* 0x000000001b1b4984 */ /* 0x000e2c0000000800 */
        /* <DEDUP_REMOVED lines=9> */
[----:B------:R-:W-:-:S05]  /*2a90*/  @P6 IMAD R24, R39, 0x4, R25 ;  /* 0x0000000427186824 */ /* 0x000fca00078e0219 */
[----:B------:R-:W4:Y:S02]  /*2aa0*/  @P6 LDS R27, [R24] ;  /* 0x00000000181b6984 */ /* 0x000f240000000800 */
        /* <DEDUP_REMOVED lines=28> */
[----:B0-----:R-:W-:-:S07]  /*2c70*/  @P6 IMAD R22, R57, R25, R22 ;  /* 0x0000001939166224 */ /* 0x001fce00078e0216 */
.L_x_4830:
[----:B------:R-:W-:-:S04]  /*2c80*/  IADD3 R24, PT, PT, R23, R20, RZ ;  /* 0x0000001417187210 */ /* 0x000fc80007ffe0ff */
        /* <DEDUP_REMOVED lines=8> */
.L_x_4798:
[----:B------:R-:W-:Y:S05]  /*2d10*/  BSYNC B0 ;  /* 0x0000000000007941 */ /* 0x000fea0003800000 */
.L_x_4797:
[----:B------:R-:W-:Y:S01]  /*2d20*/  ISETP.NE.AND P6, PT, R68, RZ, PT ;  /* 0x000000ff4400720c */ /* 0x000fe20003fc5270 */
[----:B------:R-:W-:-:S12]  /*2d30*/  VIADD R17, R17, 0x1 ;  /* 0x0000000111117836 */ /* 0x000fd80000000000 */
[----:B------:R-:W-:Y:S05]  /*2d40*/  @!P6 BRA `(.L_x_4833) ;  /* 0xffffffe80008e947 */ /* 0x000fea000383ffff */
[----:B------:R-:W-:Y:S05]  /*2d50*/  BSYNC B1 ;  /* 0x0000000000017941 */ /* 0x000fea0003800000 */
.L_x_4780:
[----:B------:R0:W5:Y:S02]  /*2d60*/  LDL.128 R16, [R1] ;  /* 0x0000000001107983 */ /* 0x0001640000100c00 */
.L_x_4779:
[----:B------:R-:W-:Y:S05]  /*2d70*/  WARPSYNC.ALL ;  /* 0x0000000000007948 */ /* 0x000fea0003800000 */
[----:B0-2---:R-:W-:-:S04]  /*2d80*/  VIMNMX R25, PT, PT, R64, 0x80, PT ;  /* 0x0000008040197848 */ /* 0x005fc80003fe0100 */
[-C--:B------:R-:W-:Y:S01]  /*2d90*/  IABS R26, R25.reuse ;  /* 0x00000019001a7213 */ /* 0x080fe20000000000 */
[-C--:B------:R-:W-:Y:S01]  /*2da0*/  IMAD R68, R64, R25.reuse, RZ ;  /* 0x0000001940447224 */ /* 0x080fe200078e02ff */
[----:B------:R-:W-:Y:S01]  /*2db0*/  IABS R24, R0 ;  /* 0x0000000000187213 */ /* 0x000fe20000000000 */
[----:B------:R-:W-:Y:S01]  /*2dc0*/  BAR.SYNC.DEFER_BLOCKING 0x0 ;  /* 0x0000000000007b1d */ /* 0x000fe20000010000 */
[----:B------:R-:W-:Y:S01]  /*2dd0*/  IABS R69, R25 ;  /* 0x0000001900457213 */ /* 0x000fe20000000000 */
[----:B------:R-:W-:Y:S01]  /*2de0*/  IMAD R68, R63, R68, RZ ;  /* 0x000000443f447224 */ /* 0x000fe200078e02ff */
[----:B------:R-:W-:Y:S01]  /*2df0*/  ISETP.GT.U32.AND P3, PT, R24, 0x1, PT ;  /* 0x000000011800780c */ /* 0x000fe20003f64070 */
[----:B------:R-:W-:Y:S02]  /*2e00*/  USHF.L.U32 UR6, UR11, 0x2, URZ ;  /* 0x000000020b067899 */ /* 0x000fe400080006ff */
[----:B------:R-:W0:Y:S01]  /*2e10*/  I2F.RP R20, R26 ;  /* 0x0000001a00147306 */ /* 0x000e220000209400 */
[----:B------:R-:W-:-:S07]  /*2e20*/  IMAD.MOV R69, RZ, RZ, -R69 ;  /* 0x000000ffff457224 */ /* 0x000fce00078e0a45 */
[----:B------:R-:W2:Y:S08]  /*2e30*/  I2F.RP R27, R24 ;  /* 0x00000018001b7306 */ /* 0x000eb00000209400 */
[----:B0-----:R-:W0:Y:S08]  /*2e40*/  MUFU.RCP R20, R20 ;  /* 0x0000001400147308 */ /* 0x001e300000001000 */
[----:B--2---:R-:W2:Y:S01]  /*2e50*/  MUFU.RCP R27, R27 ;  /* 0x0000001b001b7308 */ /* 0x004ea20000001000 */
[----:B0-----:R-:W-:-:S02]  /*2e60*/  IADD3 R22, PT, PT, R20, 0xffffffe, RZ ;  /* 0x0ffffffe14167810 */ /* 0x001fc40007ffe0ff */
[----:B------:R-:W-:-:S05]  /*2e70*/  IABS R20, R68 ;  /* 0x0000004400147213 */ /* 0x000fca0000000000 */
[----:B------:R0:W1:Y:S01]  /*2e80*/  F2I.FTZ.U32.TRUNC.NTZ R23, R22 ;  /* 0x0000001600177305 */ /* 0x000062000021f000 */
[----:B------:R-:W-:Y:S01]  /*2e90*/  LOP3.LUT R68, R68, R25, RZ, 0x3c, !PT ;  /* 0x0000001944447212 */ /* 0x000fe200078e3cff */
[----:B--2---:R-:W-:Y:S02]  /*2ea0*/  VIADD R21, R27, 0xffffffe ;  /* 0x0ffffffe1b157836 */ /* 0x004fe40000000000 */
[----:B------:R-:W2:Y:S01]  /*2eb0*/  S2R R27, SR_TID.X ;  /* 0x00000000001b7919 */ /* 0x000ea20000002100 */
[----:B0-----:R-:W-:-:S03]  /*2ec0*/  IMAD.MOV.U32 R22, RZ, RZ, RZ ;  /* 0x000000ffff167224 */ /* 0x001fc600078e00ff */
[----:B------:R-:W0:Y:S01]  /*2ed0*/  F2I.FTZ.U32.TRUNC.NTZ R21, R21 ;  /* 0x0000001500157305 */ /* 0x000e22000021f000 */
[----:B-1----:R-:W-:-:S04]  /*2ee0*/  IMAD.MOV R41, RZ, RZ, -R23 ;  /* 0x000000ffff297224 */ /* 0x002fc800078e0a17 */
[----:B------:R-:W-:-:S04]  /*2ef0*/  IMAD R41, R41, R26, RZ ;  /* 0x0000001a29297224 */ /* 0x000fc800078e02ff */
[----:B------:R-:W-:Y:S01]  /*2f00*/  IMAD.HI.U32 R22, R23, R41, R22 ;  /* 0x0000002917167227 */ /* 0x000fe200078e0016 */
[----:B------:R-:W-:-:S03]  /*2f10*/  MOV R41, R20 ;  /* 0x0000001400297202 */ /* 0x000fc60000000f00 */
[----:B------:R-:W-:Y:S02]  /*2f20*/  IMAD.MOV.U32 R20, RZ, RZ, R69 ;  /* 0x000000ffff147224 */ /* 0x000fe400078e0045 */
[----:B------:R-:W-:-:S04]  /*2f30*/  IMAD.HI.U32 R22, R22, R41, RZ ;  /* 0x0000002916167227 */ /* 0x000fc800078e00ff */
[----:B------:R-:W-:Y:S02]  /*2f40*/  IMAD R41, R22, R20, R41 ;  /* 0x0000001416297224 */ /* 0x000fe400078e0229 */
[----:B0-----:R-:W-:Y:S02]  /*2f50*/  IMAD.MOV R23, RZ, RZ, -R21 ;  /* 0x000000ffff177224 */ /* 0x001fe400078e0a15 */
[----:B------:R-:W-:Y:S01]  /*2f60*/  IMAD.MOV.U32 R20, RZ, RZ, RZ ;  /* 0x000000ffff147224 */ /* 0x000fe200078e00ff */
[----:B------:R-:W-:Y:S01]  /*2f70*/  ISETP.GT.U32.AND P5, PT, R26, R41, PT ;  /* 0x000000291a00720c */ /* 0x000fe20003fa4070 */
[----:B------:R-:W-:-:S04]  /*2f80*/  IMAD R23, R23, R24, RZ ;  /* 0x0000001817177224 */ /* 0x000fc800078e02ff */
[----:B------:R-:W-:Y:S01]  /*2f90*/  IMAD.HI.U32 R20, R21, R23, R20 ;  /* 0x0000001715147227 */ /* 0x000fe200078e0014 */
[----:B------:R-:W-:-:S05]  /*2fa0*/  IABS R21, R0 ;  /* 0x0000000000157213 */ /* 0x000fca0000000000 */
[----:B------:R-:W-:Y:S02]  /*2fb0*/  IMAD.MOV R69, RZ, RZ, -R21 ;  /* 0x000000ffff457224 */ /* 0x000fe400078e0a15 */
[----:B------:R-:W-:Y:S01]  /*2fc0*/  @!P5 IADD3 R41, PT, PT, R41, -R26, RZ ;  /* 0x8000001a2929d210 */ /* 0x000fe20007ffe0ff */
[----:B------:R-:W-:-:S03]  /*2fd0*/  IMAD.HI.U32 R23, R20, 0x2, RZ ;  /* 0x0000000214177827 */ /* 0x000fc600078e00ff */
[----:B------:R-:W-:Y:S01]  /*2fe0*/  ISETP.GE.U32.AND P1, PT, R41, R26, PT ;  /* 0x0000001a2900720c */ /* 0x000fe20003f26070 */
[----:B------:R-:W-:Y:S01]  /*2ff0*/  IMAD.HI.U32 R26, R20, 0x3, RZ ;  /* 0x00000003141a7827 */ /* 0x000fe200078e00ff */
[----:B------:R-:W-:-:S03]  /*3000*/  IADD3 R41, PT, PT, -R24, 0x1, RZ ;  /* 0x0000000118297810 */ /* 0x000fc60007ffe1ff */
[-C--:B------:R-:W-:Y:S01]  /*3010*/  IMAD R21, R23, R69.reuse, 0x2 ;  /* 0x0000000217157424 */ /* 0x080fe200078e0245 */
[----:B------:R-:W-:Y:S01]  /*3020*/  SEL R41, R41, 0x1, !P3 ;  /* 0x0000000129297807 */ /* 0x000fe20005800000 */
[----:B------:R-:W-:Y:S02]  /*3030*/  IMAD R69, R26, R69, 0x3 ;  /* 0x000000031a457424 */ /* 0x000fe400078e0245 */
[----:B------:R-:W-:Y:S01]  /*3040*/  IMAD.U32 R20, RZ, RZ, UR5 ;  /* 0x00000005ff147e24 */ /* 0x000fe2000f8e00ff */
[----:B------:R-:W-:Y:S01]  /*3050*/  ISETP.GT.U32.AND P0, PT, R24, R21, PT ;  /* 0x000000151800720c */ /* 0x000fe20003f04070 */
[----:B------:R-:W-:Y:S01]  /*3060*/  @!P5 VIADD R22, R22, 0x1 ;  /* 0x000000011616d836 */ /* 0x000fe20000000000 */
[----:B------:R-:W-:Y:S01]  /*3070*/  ISETP.GT.U32.AND P2, PT, R24, R69, PT ;  /* 0x000000451800720c */ /* 0x000fe20003f44070 */
[----:B--2---:R-:W-:Y:S01]  /*3080*/  IMAD R27, R20, 0x200, R27 ;  /* 0x00000200141b7824 */ /* 0x004fe200078e021b */
[----:B------:R-:W-:Y:S01]  /*3090*/  ISETP.GT.U32.AND P6, PT, R24, R41, PT ;  /* 0x000000291800720c */ /* 0x000fe20003fc4070 */
[----:B------:R-:W-:Y:S01]  /*30a0*/  VIADD R20, R0, 0x1 ;  /* 0x0000000100147836 */ /* 0x000fe20000000000 */
[----:B------:R-:W-:Y:S01]  /*30b0*/  UIADD3 UR5, UPT, UPT, UR11, UR5, URZ ;  /* 0x000000050b057290 */ /* 0x000fe2000fffe0ff */
[----:B------:R-:W-:-:S03]  /*30c0*/  @P1 VIADD R22, R22, 0x1 ;  /* 0x0000000116161836 */ /* 0x000fc60000000000 */
[----:B------:R-:W-:Y:S01]  /*30d0*/  ISETP.GE.U32.AND P3, PT, R20, 0x3, PT ;  /* 0x000000031400780c */ /* 0x000fe20003f66070 */
[----:B------:R-:W-:Y:S01]  /*30e0*/  UISETP.GE.U32.AND UP0, UPT, UR5, UR6, UPT ;  /* 0x000000060500728c */ /* 0x000fe2000bf06070 */
[----:B------:R-:W-:Y:S02]  /*30f0*/  LOP3.LUT R20, R0, 0x2, RZ, 0x3c, !PT ;  /* 0x0000000200147812 */ /* 0x000fe400078e3cff */
[-C--:B------:R-:W-:Y:S01]  /*3100*/  @!P0 IADD3 R21, PT, PT, R21, -R24.reuse, RZ ;  /* 0x8000001815158210 */ /* 0x080fe20007ffe0ff */
[--C-:B------:R-:W-:Y:S01]  /*3110*/  @!P2 IMAD.IADD R69, R69, 0x1, -R24.reuse ;  /* 0x000000014545a824 */ /* 0x100fe200078e0a18 */
[----:B------:R-:W-:Y:S01]  /*3120*/  @!P0 IADD3 R23, PT, PT, R23, 0x1, RZ ;  /* 0x0000000117178810 */ /* 0x000fe20007ffe0ff */
[----:B------:R-:W-:Y:S01]  /*3130*/  @!P6 IMAD.IADD R41, R41, 0x1, -R24 ;  /* 0x000000012929e824 */ /* 0x000fe200078e0a18 */
[-C--:B------:R-:W-:Y:S01]  /*3140*/  ISETP.GE.U32.AND P4, PT, R21, R24.reuse, PT ;  /* 0x000000181500720c */ /* 0x080fe20003f86070 */
[----:B------:R-:W-:Y:S01]  /*3150*/  @!P2 VIADD R26, R26, 0x1 ;  /* 0x000000011a1aa836 */ /* 0x000fe20000000000 */
[----:B------:R-:W-:-:S02]  /*3160*/  ISETP.GE.U32.AND P5, PT, R69, R24, PT ;  /* 0x000000184500720c */ /* 0x000fc40003fa6070 */
[----:B------:R-:W-:Y:S02]  /*3170*/  ISETP.GE.AND P6, PT, R20, RZ, PT ;  /* 0x000000ff1400720c */ /* 0x000fe40003fc6270 */
[----:B------:R-:W-:Y:S02]  /*3180*/  LOP3.LUT R20, R0, 0x3, RZ, 0x3c, !PT ;  /* 0x0000000300147812 */ /* 0x000fe400078e3cff */
[----:B------:R-:W-:Y:S01]  /*3190*/  ISETP.GE.AND P0, PT, R68, RZ, PT ;  /* 0x000000ff4400720c */ /* 0x000fe20003f06270 */
[----:B------:R-:W-:Y:S01]  /*31a0*/  IMAD.SHL.U32 R68, R0, 0x80, RZ ;  /* 0x0000008000447824 */ /* 0x000fe200078e00ff */
[----:B------:R-:W-:Y:S02]  /*31b0*/  ISETP.GE.AND P1, PT, R20, RZ, PT ;  /* 0x000000ff1400720c */ /* 0x000fe40003f26270 */
[----:B------:R-:W-:Y:S01]  /*31c0*/  ISETP.NE.AND P2, PT, R25, RZ, PT ;  /* 0x000000ff1900720c */ /* 0x000fe20003f45270 */
[----:B------:R-:W-:Y:S01]  /*31d0*/  @P4 VIADD R23, R23, 0x1 ;  /* 0x0000000117174836 */ /* 0x000fe20000000000 */
[----:B------:R-:W0:Y:S01]  /*31e0*/  LDC.64 R20, c[0x0][0x3a0] ;  /* 0x0000e800ff147b82 */ /* 0x000e220000000a00 */
[----:B------:R-:W-:-:S02]  /*31f0*/  @P5 IADD3 R26, PT, PT, R26, 0x1, RZ ;  /* 0x000000011a1a5810 */ /* 0x000fc40007ffe0ff */
[----:B------:R-:W-:Y:S01]  /*3200*/  IMAD.MOV.U32 R69, RZ, RZ, R23 ;  /* 0x000000ffff457224 */ /* 0x000fe200078e0017 */
[----:B------:R-:W-:Y:S02]  /*3210*/  ISETP.NE.AND P4, PT, R0, RZ, PT ;  /* 0x000000ff0000720c */ /* 0x000fe40003f85270 */
[----:B------:R-:W-:Y:S01]  /*3220*/  IMAD.MOV.U32 R71, RZ, RZ, R26 ;  /* 0x000000ffff477224 */ /* 0x000fe200078e001a */
[----:B------:R-:W-:Y:S01]  /*3230*/  LOP3.LUT R24, RZ, R0, RZ, 0x33, !PT ;  /* 0x00000000ff187212 */ /* 0x000fe200078e33ff */
[----:B------:R-:W-:Y:S01]  /*3240*/  @!P0 IMAD.MOV R22, RZ, RZ, -R22 ;  /* 0x000000ffff168224 */ /* 0x000fe200078e0a16 */
[----:B------:R-:W-:Y:S01]  /*3250*/  @!P6 IADD3 R69, PT, PT, -R69, RZ, RZ ;  /* 0x000000ff4545e210 */ /* 0x000fe20007ffe1ff */
[----:B------:R-:W-:Y:S01]  /*3260*/  @!P1 IMAD.MOV R71, RZ, RZ, -R71 ;  /* 0x000000ffff479224 */ /* 0x000fe200078e0a47 */
[C---:B------:R-:W-:Y:S02]  /*3270*/  SEL R23, R24.reuse, R41, !P4 ;  /* 0x0000002918177207 */ /* 0x040fe40006000000 */
[----:B------:R-:W-:-:S02]  /*3280*/  SEL R26, R24, R69, !P4 ;  /* 0x00000045181a7207 */ /* 0x000fc40006000000 */
[----:B------:R-:W-:Y:S02]  /*3290*/  SEL R24, R24, R71, !P4 ;  /* 0x0000004718187207 */ /* 0x000fe40006000000 */
[----:B------:R-:W-:Y:S02]  /*32a0*/  SEL R68, R68, RZ, !P3 ;  /* 0x000000ff44447207 */ /* 0x000fe40005800000 */
[----:B------:R-:W-:Y:S01]  /*32b0*/  @!P2 LOP3.LUT R22, RZ, R25, RZ, 0x33, !PT ;  /* 0x00000019ff16a212 */ /* 0x000fe200078e33ff */
[----:B------:R-:W-:Y:S01]  /*32c0*/  IMAD.MOV R25, RZ, RZ, -R26 ;  /* 0x000000ffff197224 */ /* 0x000fe200078e0a1a */
[----:B------:R-:W-:Y:S01]  /*32d0*/  IADD3 R69, PT, PT, -R24, RZ, RZ ;  /* 0x000000ff18457210 */ /* 0x000fe20007ffe1ff */
[----:B------:R-:W-:Y:S02]  /*32e0*/  IMAD.IADD R68, R27, 0x1, R68 ;  /* 0x000000011b447824 */ /* 0x000fe400078e0244 */
[----:B------:R-:W-:Y:S02]  /*32f0*/  IMAD R26, R26, 0x80, R27 ;  /* 0x000000801a1a7824 */ /* 0x000fe400078e021b */
[----:B------:R-:W-:-:S02]  /*3300*/  IMAD R25, R0, R25, 0x2 ;  /* 0x0000000200197424 */ /* 0x000fc400078e0219 */
[----:B------:R-:W-:Y:S02]  /*3310*/  IMAD R24, R24, 0x80, R27 ;  /* 0x0000008018187824 */ /* 0x000fe400078e021b */
[----:B------:R-:W-:Y:S02]  /*3320*/  IMAD R69, R0, R69, 0x3 ;  /* 0x0000000300457424 */ /* 0x000fe400078e0245 */
[C---:B------:R-:W-:Y:S02]  /*3330*/  IMAD R23, R22.reuse, R23, R68 ;  /* 0x0000001716177224 */ /* 0x040fe400078e0244 */
[C---:B------:R-:W-:Y:S02]  /*3340*/  IMAD R41, R22.reuse, R25, R26 ;  /* 0x0000001916297224 */ /* 0x040fe400078e021a */
[----:B------:R-:W-:Y:S02]  /*3350*/  IMAD R69, R22, R69, R24 ;  /* 0x0000004516457224 */ /* 0x000fe400078e0218 */
[----:B0-----:R-:W-:-:S04]  /*3360*/  IMAD.WIDE R26, R27, 0x4, R20 ;  /* 0x000000041b1a7825 */ /* 0x001fc800078e0214 */
[--C-:B------:R-:W-:Y:S01]  /*3370*/  IMAD.WIDE R24, R23, 0x4, R20.reuse ;  /* 0x0000000417187825 */ /* 0x100fe200078e0214 */
[----:B-----5:R0:W-:Y:S03]  /*3380*/  STG.E desc[UR8][R26.64], R16 ;  /* 0x000000101a007986 */ /* 0x0201e6000c101908 */
[--C-:B------:R-:W-:Y:S01]  /*3390*/  IMAD.WIDE R22, R41, 0x4, R20.reuse ;  /* 0x0000000429167825 */ /* 0x100fe200078e0214 */
[----:B------:R0:W-:Y:S03]  /*33a0*/  STG.E desc[UR8][R24.64], R17 ;  /* 0x0000001118007986 */ /* 0x0001e6000c101908 */
[----:B------:R-:W-:Y:S01]  /*33b0*/  IMAD.WIDE R20, R69, 0x4, R20 ;  /* 0x0000000445147825 */ /* 0x000fe200078e0214 */
[----:B------:R0:W-:Y:S04]  /*33c0*/  STG.E desc[UR8][R22.64], R18 ;  /* 0x0000001216007986 */ /* 0x0001e8000c101908 */
[----:B------:R0:W-:Y:S01]  /*33d0*/  STG.E desc[UR8][R20.64], R19 ;  /* 0x0000001314007986 */ /* 0x0001e2000c101908 */
[----:B------:R-:W-:Y:S05]  /*33e0*/  BRA.U !UP0, `(.L_x_4834) ;  /* 0xffffffd908d87547 */ /* 0x000fea000b83ffff */
[----:B------:R-:W-:Y:S05]  /*33f0*/  EXIT ;  /* 0x000000000000794d */ /* 0x000fea0003800000 */
.L_x_4801:
[----:B------:R-:W-:Y:S01]  /*3400*/  BSSY B2, `(.L_x_4835) ;  /* 0x0000007000027945 */ /* 0x000fe20003800000 */
[----:B------:R-:W-:Y:S01]  /*3410*/  MOV R27, R40 ;  /* 0x00000028001b7202 */ /* 0x000fe20000000f00 */
[----:B------:R-:W-:Y:S02]  /*3420*/  IMAD.MOV.U32 R70, RZ, RZ, 0x101f ;  /* 0x0000101fff467424 */ /* 0x000fe400078e00ff */
[----:B------:R-:W-:-:S07]  /*3430*/  IMAD.MOV.U32 R26, RZ, RZ, -0x1 ;  /* 0xffffffffff1a7424 */ /* 0x000fce00078e00ff */
[----:B-1234-:R-:W-:Y:S05]  /*3440*/  WARPSYNC.COLLECTIVE R26, `(.L_x_4836) ;  /* 0x000000001a087348 */ /* 0x01efea0003c00000 */
[----:B------:R0:W0:Y:S02]  /*3450*/  SHFL.IDX P6, R27, R25, R27, R70 ;  /* 0x0000001b191b7389 */ /* 0x00002400000c0046 */
[----:B01234-:R-:W-:Y:S05]  /*3460*/  ENDCOLLECTIVE ;  /* 0x000000000000791b */ /* 0x01ffea0003800000 */
.L_x_4836:
[----:B------:R-:W-:Y:S05]  /*3470*/  BSYNC B2 ;  /* 0x0000000000027941 */ /* 0x000fea0003800000 */
.L_x_4835:
[----:B------:R-:W-:Y:S05]  /*3480*/  BRA `(.L_x_4837) ;  /* 0xffffffec009c7947 */ /* 0x000fea000383ffff */
.L_x_4803:
[----:B------:R-:W-:Y:S01]  /*3490*/  HFMA2 R70, -RZ, RZ, 0, 0.000503063201904296875 ;  /* 0x0000101fff467431 */ /* 0x000fe200000001ff */
[----:B------:R-:W-:Y:S01]  /*34a0*/  BSSY B2, `(.L_x_4838) ;  /* 0x0000006000027945 */ /* 0x000fe20003800000 */
[----:B------:R-:W-:Y:S02]  /*34b0*/  IMAD.MOV.U32 R27, RZ, RZ, R28 ;  /* 0x000000ffff1b7224 */ /* 0x000fe400078e001c */
[----:B------:R-:W-:-:S07]  /*34c0*/  IMAD.MOV.U32 R26, RZ, RZ, -0x1 ;  /* 0xffffffffff1a7424 */ /* 0x000fce00078e00ff */
[----:B-1234-:R-:W-:Y:S05]  /*34d0*/  WARPSYNC.COLLECTIVE R26, `(.L_x_4839) ;  /* 0x000000001a087348 */ /* 0x01efea0003c00000 */
[----:B------:R0:W0:Y:S02]  /*34e0*/  SHFL.IDX P6, R27, R25, R27, R70 ;  /* 0x0000001b191b7389 */ /* 0x00002400000c0046 */
[----:B01234-:R-:W-:Y:S05]  /*34f0*/  ENDCOLLECTIVE ;  /* 0x000000000000791b */ /* 0x01ffea0003800000 */
.L_x_4839:
[----:B------:R-:W-:Y:S05]  /*3500*/  BSYNC B2 ;  /* 0x0000000000027941 */ /* 0x000fea0003800000 */
.L_x_4838:
[----:B------:R-:W-:Y:S01]  /*3510*/  IMAD.MOV.U32 R26, RZ, RZ, R27 ;  /* 0x000000ffff1a7224 */ /* 0x000fe200078e001b */
[----:B------:R-:W-:Y:S06]  /*3520*/  BRA `(.L_x_4840) ;  /* 0xffffffec008c7947 */ /* 0x000fec000383ffff */
.L_x_4805:
[----:B------:R-:W-:Y:S01]  /*3530*/  BSSY B2, `(.L_x_4841) ;  /* 0x0000007000027945 */ /* 0x000fe20003800000 */
[----:B------:R-:W-:Y:S01]  /*3540*/  IMAD.MOV.U32 R27, RZ, RZ, R15 ;  /* 0x000000ffff1b7224 */ /* 0x000fe200078e000f */
[----:B------:R-:W-:Y:S01]  /*3550*/  MOV R70, 0x101f ;  /* 0x0000101f00467802 */ /* 0x000fe20000000f00 */
[----:B------:R-:W-:-:S07]  /*3560*/  IMAD.MOV.U32 R26, RZ, RZ, -0x1 ;  /* 0xffffffffff1a7424 */ /* 0x000fce00078e00ff */
[----:B-1234-:R-:W-:Y:S05]  /*3570*/  WARPSYNC.COLLECTIVE R26, `(.L_x_4842) ;  /* 0x000000001a087348 */ /* 0x01efea0003c00000 */
[----:B------:R0:W0:Y:S02]  /*3580*/  SHFL.IDX P6, R27, R25, R27, R70 ;  /* 0x0000001b191b7389 */ /* 0x00002400000c0046 */
[----:B01234-:R-:W-:Y:S05]  /*3590*/  ENDCOLLECTIVE ;  /* 0x000000000000791b */ /* 0x01ffea0003800000 */
.L_x_4842:
[----:B------:R-:W-:Y:S05]  /*35a0*/  BSYNC B2 ;  /* 0x0000000000027941 */ /* 0x000fea0003800000 */
.L_x_4841:
[----:B------:R-:W-:Y:S05]  /*35b0*/  BRA `(.L_x_4843) ;  /* 0xffffffec00807947 */ /* 0x000fea000383ffff */
.L_x_4807:
[----:B------:R-:W-:Y:S01]  /*35c0*/  BSSY B2, `(.L_x_4844) ;  /* 0x0000007000027945 */ /* 0x000fe20003800000 */
[----:B------:R-:W-:Y:S01]  /*35d0*/  IMAD.MOV.U32 R27, RZ, RZ, R14 ;  /* 0x000000ffff1b7224 */ /* 0x000fe200078e000e */
[----:B------:R-:W-:Y:S01]  /*35e0*/  MOV R26, 0xffffffff ;  /* 0xffffffff001a7802 */ /* 0x000fe20000000f00 */
[----:B------:R-:W-:-:S07]  /*35f0*/  IMAD.MOV.U32 R70, RZ, RZ, 0x101f ;  /* 0x0000101fff467424 */ /* 0x000fce00078e00ff */
[----:B-1234-:R-:W-:Y:S05]  /*3600*/  WARPSYNC.COLLECTIVE R26, `(.L_x_4845) ;  /* 0x000000001a087348 */ /* 0x01efea0003c00000 */
[----:B------:R0:W0:Y:S02]  /*3610*/  SHFL.IDX P6, R27, R25, R27, R70 ;  /* 0x0000001b191b7389 */ /* 0x00002400000c0046 */
[----:B01234-:R-:W-:Y:S05]  /*3620*/  ENDCOLLECTIVE ;  /* 0x000000000000791b */ /* 0x01ffea0003800000 */
.L_x_4845:
[----:B------:R-:W-:Y:S05]  /*3630*/  BSYNC B2 ;  /* 0x0000000000027941 */ /* 0x000fea0003800000 */
.L_x_4844:
[----:B------:R-:W-:Y:S01]  /*3640*/  IMAD.MOV.U32 R26, RZ, RZ, R27 ;  /* 0x000000ffff1a7224 */ /* 0x000fe200078e001b */
[----:B------:R-:W-:Y:S06]  /*3650*/  BRA `(.L_x_4846) ;  /* 0xffffffec00707947 */ /* 0x000fec000383ffff */
.L_x_4809:
[----:B------:R-:W-:Y:S01]  /*3660*/  BSSY B2, `(.L_x_4847) ;  /* 0x0000007000027945 */ /* 0x000fe20003800000 */
[----:B------:R-:W-:Y:S01]  /*3670*/  IMAD.MOV.U32 R27, RZ, RZ, R13 ;  /* 0x000000ffff1b7224 */ /* 0x000fe200078e000d */
[----:B------:R-:W-:Y:S01]  /*3680*/  MOV R26, 0xffffffff ;  /* 0xffffffff001a7802 */ /* 0x000fe20000000f00 */
[----:B------:R-:W-:-:S07]  /*3690*/  IMAD.MOV.U32 R70, RZ, RZ, 0x101f ;  /* 0x0000101fff467424 */ /* 0x000fce00078e00ff */
[----:B-1234-:R-:W-:Y:S05]  /*36a0*/  WARPSYNC.COLLECTIVE R26, `(.L_x_4848) ;  /* 0x000000001a087348 */ /* 0x01efea0003c00000 */
[----:B------:R0:W0:Y:S02]  /*36b0*/  SHFL.IDX P6, R27, R25, R27, R70 ;  /* 0x0000001b191b7389 */ /* 0x00002400000c0046 */
[----:B01234-:R-:W-:Y:S05]  /*36c0*/  ENDCOLLECTIVE ;  /* 0x000000000000791b */ /* 0x01ffea0003800000 */
.L_x_4848:
[----:B------:R-:W-:Y:S05]  /*36d0*/  BSYNC B2 ;  /* 0x0000000000027941 */ /* 0x000fea0003800000 */
.L_x_4847:
[----:B------:R-:W-:Y:S05]  /*36e0*/  BRA `(.L_x_4849) ;  /* 0xffffffec00647947 */ /* 0x000fea000383ffff */
.L_x_4811:
[----:B------:R-:W-:Y:S01]  /*36f0*/  BSSY B2, `(.L_x_4850) ;  /* 0x0000007000027945 */ /* 0x000fe20003800000 */
[----:B------:R-:W-:Y:S02]  /*3700*/  IMAD.MOV.U32 R27, RZ, RZ, R12 ;  /* 0x000000ffff1b7224 */ /* 0x000fe400078e000c */
[----:B------:R-:W-:Y:S02]  /*3710*/  IMAD.MOV.U32 R70, RZ, RZ, 0x101f ;  /* 0x0000101fff467424 */ /* 0x000fe400078e00ff */
[----:B------:R-:W-:-:S07]  /*3720*/  IMAD.MOV.U32 R26, RZ, RZ, -0x1 ;  /* 0xffffffffff1a7424 */ /* 0x000fce00078e00ff */
[----:B-1234-:R-:W-:Y:S05]  /*3730*/  WARPSYNC.COLLECTIVE R26, `(.L_x_4851) ;  /* 0x000000001a087348 */ /* 0x01efea0003c00000 */
[----:B------:R0:W0:Y:S02]  /*3740*/  SHFL.IDX P6, R27, R25, R27, R70 ;  /* 0x0000001b191b7389 */ /* 0x00002400000c0046 */
[----:B01234-:R-:W-:Y:S05]  /*3750*/  ENDCOLLECTIVE ;  /* 0x000000000000791b */ /* 0x01ffea0003800000 */
.L_x_4851:
[----:B------:R-:W-:Y:S05]  /*3760*/  BSYNC B2 ;  /* 0x0000000000027941 */ /* 0x000fea0003800000 */
.L_x_4850:
[----:B------:R-:W-:Y:S01]  /*3770*/  MOV R26, R27 ;  /* 0x0000001b001a7202 */ /* 0x000fe20000000f00 */
[----:B------:R-:W-:Y:S06]  /*3780*/  BRA `(.L_x_4852) ;  /* 0xffffffec00547947 */ /* 0x000fec000383ffff */
.L_x_4813:
[----:B------:R-:W-:Y:S01]  /*3790*/  BSSY B2, `(.L_x_4853) ;  /* 0x0000007000027945 */ /* 0x000fe20003800000 */
[----:B------:R-:W-:Y:S02]  /*37a0*/  IMAD.MOV.U32 R27, RZ, RZ, R11 ;  /* 0x000000ffff1b7224 */ /* 0x000fe400078e000b */
[----:B------:R-:W-:Y:S02]  /*37b0*/  IMAD.MOV.U32 R70, RZ, RZ, 0x101f ;  /* 0x0000101fff467424 */ /* 0x000fe400078e00ff */
[----:B------:R-:W-:-:S07]  /*37c0*/  IMAD.MOV.U32 R26, RZ, RZ, -0x1 ;  /* 0xffffffffff1a7424 */ /* 0x000fce00078e00ff */
[----:B-1234-:R-:W-:Y:S05]  /*37d0*/  WARPSYNC.COLLECTIVE R26, `(.L_x_4854) ;  /* 0x000000001a087348 */ /* 0x01efea0003c00000 */
[----:B------:R0:W0:Y:S02]  /*37e0*/  SHFL.IDX P6, R27, R25, R27, R70 ;  /* 0x0000001b191b7389 */ /* 0x00002400000c0046 */
[----:B01234-:R-:W-:Y:S05]  /*37f0*/  ENDCOLLECTIVE ;  /* 0x000000000000791b */ /* 0x01ffea0003800000 */
.L_x_4854:
[----:B------:R-:W-:Y:S05]  /*3800*/  BSYNC B2 ;  /* 0x0000000000027941 */ /* 0x000fea0003800000 */
.L_x_4853:
[----:B------:R-:W-:Y:S05]  /*3810*/  BRA `(.L_x_4855) ;  /* 0xffffffec00487947 */ /* 0x000fea000383ffff */
.L_x_4815:
[----:B------:R-:W-:Y:S01]  /*3820*/  BSSY B2, `(.L_x_4856) ;  /* 0x0000007000027945 */ /* 0x000fe20003800000 */
[----:B------:R-:W-:Y:S01]  /*3830*/  MOV R27, R10 ;  /* 0x0000000a001b7202 */ /* 0x000fe20000000f00 */
[----:B------:R-:W-:Y:S02]  /*3840*/  IMAD.MOV.U32 R70, RZ, RZ, 0x101f ;  /* 0x0000101fff467424 */ /* 0x000fe400078e00ff */
[----:B------:R-:W-:-:S07]  /*3850*/  IMAD.MOV.U32 R26, RZ, RZ, -0x1 ;  /* 0xffffffffff1a7424 */ /* 0x000fce00078e00ff */
[----:B-1234-:R-:W-:Y:S05]  /*3860*/  WARPSYNC.COLLECTIVE R26, `(.L_x_4857) ;  /* 0x000000001a087348 */ /* 0x01efea0003c00000 */
[----:B------:R0:W0:Y:S02]  /*3870*/  SHFL.IDX P6, R27, R25, R27, R70 ;  /* 0x0000001b191b7389 */ /* 0x00002400000c0046 */
[----:B01234-:R-:W-:Y:S05]  /*3880*/  ENDCOLLECTIVE ;  /* 0x000000000000791b */ /* 0x01ffea0003800000 */
.L_x_4857:
[----:B------:R-:W-:Y:S05]  /*3890*/  BSYNC B2 ;  /* 0x0000000000027941 */ /* 0x000fea0003800000 */
.L_x_4856:
[----:B------:R-:W-:Y:S01]  /*38a0*/  IMAD.MOV.U32 R26, RZ, RZ, R27 ;  /* 0x000000ffff1a7224 */ /* 0x000fe200078e001b */
[----:B------:R-:W-:Y:S06]  /*38b0*/  BRA `(.L_x_4858) ;  /* 0xffffffec00387947 */ /* 0x000fec000383ffff */
.L_x_4817:
[----:B------:R-:W-:Y:S01]  /*38c0*/  BSSY B2, `(.L_x_4859) ;  /* 0x0000007000027945 */ /* 0x000fe20003800000 */
[----:B------:R-:W-:Y:S01]  /*38d0*/  MOV R27, R9 ;  /* 0x00000009001b7202 */ /* 0x000fe20000000f00 */
[----:B------:R-:W-:Y:S02]  /*38e0*/  IMAD.MOV.U32 R70, RZ, RZ, 0x101f ;  /* 0x0000101fff467424 */ /* 0x000fe400078e00ff */
[----:B------:R-:W-:-:S07]  /*38f0*/  IMAD.MOV.U32 R26, RZ, RZ, -0x1 ;  /* 0xffffffffff1a7424 */ /* 0x000fce00078e00ff */
[----:B-1234-:R-:W-:Y:S05]  /*3900*/  WARPSYNC.COLLECTIVE R26, `(.L_x_4860) ;  /* 0x000000001a087348 */ /* 0x01efea0003c00000 */
[----:B------:R0:W0:Y:S02]  /*3910*/  SHFL.IDX P6, R27, R25, R27, R70 ;  /* 0x0000001b191b7389 */ /* 0x00002400000c0046 */
[----:B01234-:R-:W-:Y:S05]  /*3920*/  ENDCOLLECTIVE ;  /* 0x000000000000791b */ /* 0x01ffea0003800000 */
.L_x_4860:
[----:B------:R-:W-:Y:S05]  /*3930*/  BSYNC B2 ;  /* 0x0000000000027941 */ /* 0x000fea0003800000 */
.L_x_4859:
[----:B------:R-:W-:Y:S05]  /*3940*/  BRA `(.L_x_4861) ;  /* 0xffffffec002c7947 */ /* 0x000fea000383ffff */
.L_x_4819:
[----:B------:R-:W-:Y:S01]  /*3950*/  HFMA2 R70, -RZ, RZ, 0, 0.000503063201904296875 ;  /* 0x0000101fff467431 */ /* 0x000fe200000001ff */
[----:B------:R-:W-:Y:S01]  /*3960*/  BSSY B2, `(.L_x_4862) ;  /* 0x0000006000027945 */ /* 0x000fe20003800000 */
[----:B------:R-:W-:Y:S02]  /*3970*/  IMAD.MOV.U32 R27, RZ, RZ, R8 ;  /* 0x000000ffff1b7224 */ /* 0x000fe400078e0008 */
[----:B------:R-:W-:-:S07]  /*3980*/  IMAD.MOV.U32 R26, RZ, RZ, -0x1 ;  /* 0xffffffffff1a7424 */ /* 0x000fce00078e00ff */
[----:B-1234-:R-:W-:Y:S05]  /*3990*/  WARPSYNC.COLLECTIVE R26, `(.L_x_4863) ;  /* 0x000000001a087348 */ /* 0x01efea0003c00000 */
[----:B------:R0:W0:Y:S02]  /*39a0*/  SHFL.IDX P6, R27, R25, R27, R70 ;  /* 0x0000001b191b7389 */ /* 0x00002400000c0046 */
[----:B01234-:R-:W-:Y:S05]  /*39b0*/  ENDCOLLECTIVE ;  /* 0x000000000000791b */ /* 0x01ffea0003800000 */
.L_x_4863:
[----:B------:R-:W-:Y:S05]  /*39c0*/  BSYNC B2 ;  /* 0x0000000000027941 */ /* 0x000fea0003800000 */
.L_x_4862:
[----:B------:R-:W-:Y:S01]  /*39d0*/  IMAD.MOV.U32 R26, RZ, RZ, R27 ;  /* 0x000000ffff1a7224 */ /* 0x000fe200078e001b */
[----:B------:R-:W-:Y:S06]  /*39e0*/  BRA `(.L_x_4864) ;  /* 0xffffffec001c7947 */ /* 0x000fec000383ffff */
.L_x_4821:
[----:B------:R-:W-:Y:S01]  /*39f0*/  BSSY B2, `(.L_x_4865) ;  /* 0x0000007000027945 */ /* 0x000fe20003800000 */
[----:B------:R-:W-:Y:S01]  /*3a00*/  IMAD.MOV.U32 R27, RZ, RZ, R7 ;  /* 0x000000ffff1b7224 */ /* 0x000fe200078e0007 */
[----:B------:R-:W-:Y:S01]  /*3a10*/  MOV R70, 0x101f ;  /* 0x0000101f00467802 */ /* 0x000fe20000000f00 */
[----:B------:R-:W-:-:S07]  /*3a20*/  IMAD.MOV.U32 R26, RZ, RZ, -0x1 ;  /* 0xffffffffff1a7424 */ /* 0x000fce00078e00ff */
[----:B-1234-:R-:W-:Y:S05]  /*3a30*/  WARPSYNC.COLLECTIVE R26, `(.L_x_4866) ;  /* 0x000000001a087348 */ /* 0x01efea0003c00000 */
[----:B------:R0:W0:Y:S02]  /*3a40*/  SHFL.IDX P6, R27, R25, R27, R70 ;  /* 0x0000001b191b7389 */ /* 0x00002400000c0046 */
[----:B01234-:R-:W-:Y:S05]  /*3a50*/  ENDCOLLECTIVE ;  /* 0x000000000000791b */ /* 0x01ffea0003800000 */
.L_x_4866:
[----:B------:R-:W-:Y:S05]  /*3a60*/  BSYNC B2 ;  /* 0x0000000000027941 */ /* 0x000fea0003800000 */
.L_x_4865:
[----:B------:R-:W-:Y:S05]  /*3a70*/  BRA `(.L_x_4867) ;  /* 0xffffffec00107947 */ /* 0x000fea000383ffff */
.L_x_4823:
[----:B------:R-:W-:Y:S01]  /*3a80*/  BSSY B2, `(.L_x_4868) ;  /* 0x0000007000027945 */ /* 0x000fe20003800000 */
[----:B------:R-:W-:Y:S01]  /*3a90*/  IMAD.MOV.U32 R27, RZ, RZ, R6 ;  /* 0x000000ffff1b7224 */ /* 0x000fe200078e0006 */
[----:B------:R-:W-:Y:S01]  /*3aa0*/  MOV R26, 0xffffffff ;  /* 0xffffffff001a7802 */ /* 0x000fe20000000f00 */
[----:B------:R-:W-:-:S07]  /*3ab0*/  IMAD.MOV.U32 R70, RZ, RZ, 0x101f ;  /* 0x0000101fff467424 */ /* 0x000fce00078e00ff */
[----:B-1234-:R-:W-:Y:S05]  /*3ac0*/  WARPSYNC.COLLECTIVE R26, `(.L_x_4869) ;  /* 0x000000001a087348 */ /* 0x01efea0003c00000 */
[----:B------:R0:W0:Y:S02]  /*3ad0*/  SHFL.IDX P6, R27, R25, R27, R70 ;  /* 0x0000001b191b7389 */ /* 0x00002400000c0046 */
[----:B01234-:R-:W-:Y:S05]  /*3ae0*/  ENDCOLLECTIVE ;  /* 0x000000000000791b */ /* 0x01ffea0003800000 */
.L_x_4869:
[----:B------:R-:W-:Y:S05]  /*3af0*/  BSYNC B2 ;  /* 0x0000000000027941 */ /* 0x000fea0003800000 */
.L_x_4868:
[----:B------:R-:W-:Y:S01]  /*3b00*/  IMAD.MOV.U32 R26, RZ, RZ, R27 ;  /* 0x000000ffff1a7224 */ /* 0x000fe200078e001b */
[----:B------:R-:W-:Y:S06]  /*3b10*/  BRA `(.L_x_4870) ;  /* 0xffffffec00007947 */ /* 0x000fec000383ffff */
.L_x_4825:
[----:B------:R-:W-:Y:S01]  /*3b20*/  BSSY B2, `(.L_x_4871) ;  /* 0x0000007000027945 */ /* 0x000fe20003800000 */
[----:B------:R-:W-:Y:S01]  /*3b30*/  IMAD.MOV.U32 R27, RZ, RZ, R5 ;  /* 0x000000ffff1b7224 */ /* 0x000fe200078e0005 */
[----:B------:R-:W-:Y:S01]  /*3b40*/  MOV R26, 0xffffffff ;  /* 0xffffffff001a7802 */ /* 0x000fe20000000f00 */
[----:B------:R-:W-:-:S07]  /*3b50*/  IMAD.MOV.U32 R70, RZ, RZ, 0x101f ;  /* 0x0000101fff467424 */ /* 0x000fce00078e00ff */
[----:B-1234-:R-:W-:Y:S05]  /*3b60*/  WARPSYNC.COLLECTIVE R26, `(.L_x_4872) ;  /* 0x000000001a087348 */ /* 0x01efea0003c00000 */
[----:B------:R0:W0:Y:S02]  /*3b70*/  SHFL.IDX P6, R27, R25, R27, R70 ;  /* 0x0000001b191b7389 */ /* 0x00002400000c0046 */
[----:B01234-:R-:W-:Y:S05]  /*3b80*/  ENDCOLLECTIVE ;  /* 0x000000000000791b */ /* 0x01ffea0003800000 */
.L_x_4872:
[----:B------:R-:W-:Y:S05]  /*3b90*/  BSYNC B2 ;  /* 0x0000000000027941 */ /* 0x000fea0003800000 */
.L_x_4871:
[----:B------:R-:W-:Y:S05]  /*3ba0*/  BRA `(.L_x_4873) ;  /* 0xffffffe800f47947 */ /* 0x000fea000383ffff */
.L_x_4827:
[----:B------:R-:W-:Y:S01]  /*3bb0*/  BSSY B2, `(.L_x_4874) ;  /* 0x0000007000027945 */ /* 0x000fe20003800000 */
[----:B------:R-:W-:Y:S02]  /*3bc0*/  IMAD.MOV.U32 R27, RZ, RZ, R4 ;  /* 0x000000ffff1b7224 */ /* 0x000fe400078e0004 */
[----:B------:R-:W-:Y:S02]  /*3bd0*/  IMAD.MOV.U32 R70, RZ, RZ, 0x101f ;  /* 0x0000101fff467424 */ /* 0x000fe400078e00ff */
[----:B------:R-:W-:-:S07]  /*3be0*/  IMAD.MOV.U32 R26, RZ, RZ, -0x1 ;  /* 0xffffffffff1a7424 */ /* 0x000fce00078e00ff */
[----:B-1234-:R-:W-:Y:S05]  /*3bf0*/  WARPSYNC.COLLECTIVE R26, `(.L_x_4875) ;  /* 0x000000001a087348 */ /* 0x01efea0003c00000 */
[----:B------:R0:W0:Y:S02]  /*3c00*/  SHFL.IDX P6, R27, R25, R27, R70 ;  /* 0x0000001b191b7389 */ /* 0x00002400000c0046 */
[----:B01234-:R-:W-:Y:S05]  /*3c10*/  ENDCOLLECTIVE ;  /* 0x000000000000791b */ /* 0x01ffea0003800000 */
.L_x_4875:
[----:B------:R-:W-:Y:S05]  /*3c20*/  BSYNC B2 ;  /* 0x0000000000027941 */ /* 0x000fea0003800000 */
.L_x_4874:
[----:B------:R-:W-:Y:S01]  /*3c30*/  MOV R26, R27 ;  /* 0x0000001b001a7202 */ /* 0x000fe20000000f00 */
[----:B------:R-:W-:Y:S06]  /*3c40*/  BRA `(.L_x_4876) ;  /* 0xffffffe800e47947 */ /* 0x000fec000383ffff */
.L_x_4829:
[----:B------:R-:W-:Y:S01]  /*3c50*/  BSSY B2, `(.L_x_4877) ;  /* 0x0000007000027945 */ /* 0x000fe20003800000 */
[----:B------:R-:W-:Y:S02]  /*3c60*/  IMAD.MOV.U32 R27, RZ, RZ, R3 ;  /* 0x000000ffff1b7224 */ /* 0x000fe400078e0003 */
[----:B------:R-:W-:Y:S02]  /*3c70*/  IMAD.MOV.U32 R70, RZ, RZ, 0x101f ;  /* 0x0000101fff467424 */ /* 0x000fe400078e00ff */
[----:B------:R-:W-:-:S07]  /*3c80*/  IMAD.MOV.U32 R26, RZ, RZ, -0x1 ;  /* 0xffffffffff1a7424 */ /* 0x000fce00078e00ff */
[----:B-1234-:R-:W-:Y:S05]  /*3c90*/  WARPSYNC.COLLECTIVE R26, `(.L_x_4878) ;  /* 0x000000001a087348 */ /* 0x01efea0003c00000 */
[----:B------:R0:W0:Y:S02]  /*3ca0*/  SHFL.IDX P6, R27, R25, R27, R70 ;  /* 0x0000001b191b7389 */ /* 0x00002400000c0046 */
[----:B01234-:R-:W-:Y:S05]  /*3cb0*/  ENDCOLLECTIVE ;  /* 0x000000000000791b */ /* 0x01ffea0003800000 */
.L_x_4878:
[----:B------:R-:W-:Y:S05]  /*3cc0*/  BSYNC B2 ;  /* 0x0000000000027941 */ /* 0x000fea0003800000 */
.L_x_4877:
[----:B------:R-:W-:Y:S05]  /*3cd0*/  BRA `(.L_x_4879) ;  /* 0xffffffe800d87947 */ /* 0x000fea000383ffff */
.L_x_4831:
[----:B------:R-:W-:Y:S01]  /*3ce0*/  BSSY B2, `(.L_x_4880) ;  /* 0x0000007000027945 */ /* 0x000fe20003800000 */
[----:B------:R-:W-:Y:S01]  /*3cf0*/  MOV R27, R2 ;  /* 0x00000002001b7202 */ /* 0x000fe20000000f00 */
[----:B------:R-:W-:Y:S02]  /*3d00*/  IMAD.MOV.U32 R70, RZ, RZ, 0x101f ;  /* 0x0000101fff467424 */ /* 0x000fe400078e00ff */
[----:B------:R-:W-:-:S07]  /*3d10*/  IMAD.MOV.U32 R26, RZ, RZ, -0x1 ;  /* 0xffffffffff1a7424 */ /* 0x000fce00078e00ff */
[----:B-1234-:R-:W-:Y:S05]  /*3d20*/  WARPSYNC.COLLECTIVE R26, `(.L_x_4881) ;  /* 0x000000001a087348 */ /* 0x01efea0003c00000 */
[----:B------:R0:W0:Y:S02]  /*3d30*/  SHFL.IDX P6, R27, R25, R27, R70 ;  /* 0x0000001b191b7389 */ /* 0x00002400000c0046 */
[----:B01234-:R-:W-:Y:S05]  /*3d40*/  ENDCOLLECTIVE ;  /* 0x000000000000791b */ /* 0x01ffea0003800000 */
.L_x_4881:
[----:B------:R-:W-:Y:S05]  /*3d50*/  BSYNC B2 ;  /* 0x0000000000027941 */ /* 0x000fea0003800000 */
.L_x_4880:
[----:B------:R-:W-:Y:S01]  /*3d60*/  IMAD.MOV.U32 R25, RZ, RZ, R27 ;  /* 0x000000ffff197224 */ /* 0x000fe200078e001b */
[----:B------:R-:W-:Y:S06]  /*3d70*/  BRA `(.L_x_4882) ;  /* 0xffffffe800c87947 */ /* 0x000fec000383ffff */
        .weak           $__internal_145_$__cuda_sm20_div_s16
        .type           $__internal_145_$__cuda_sm20_div_s16,@function
        .size           $__internal_145_$__cuda_sm20_div_s16,(.L_x_38648 - $__internal_145_$__cuda_sm20_div_s16)
$__internal_145_$__cuda_sm20_div_s16:
        /* <DEDUP_REMOVED lines=12> */
[----:B0-----:R-:W-:Y:S01]  /*3e40*/  FMUL R3, R3, R2 ;  /* 0x0000000203037220 */ /* 0x001fe20000400000 */
[----:B------:R-:W-:-:S03]  /*3e50*/  IMAD.MOV.U32 R2, RZ, RZ, R7 ;  /* 0x000000ffff027224 */ /* 0x000fc600078e0007 */
[----:B------:R-:W-:-:S04]  /*3e60*/  VIADD R3, R3, 0x2 ;  /* 0x0000000203037836 */ /* 0x000fc80000000000 */
        /* <DEDUP_REMOVED lines=8> */
[----:B------:R-:W-:-:S04]  /*3ef0*/  IMAD.MOV.U32 R3, RZ, RZ, 0x0 ;  /* 0x00000000ff037424 */ /* 0x000fc800078e00ff */
[----:B------:R-:W-:Y:S05]  /*3f00*/  RET.REL.NODEC R2 `(_Z9cuda_gemmIiLi128ELi4ELi1ELi512ELi16ELi16ELi64ELi1ELi0EEviiiPT_S1_S1_iii) ;  /* 0xffffffc0023c7950 */ /* 0x000fea0003c3ffff */
.L_x_4883:
        /* <DEDUP_REMOVED lines=15> */
.L_x_38648:


//--------------------- .text._Z9cuda_gemmIiLi128ELi4ELi1ELi512ELi16ELi16ELi64ELi0ELi1EEviiiPT_S1_S1_iii --------------------------
	.section	.text._Z9cuda_gemmIiLi128ELi4ELi1ELi512ELi16ELi16ELi64ELi0ELi1EEviiiPT_S1_S1_iii,"ax",@progbits
	.align	128
        .global         _Z9cuda_gemmIiLi128ELi4ELi1ELi512ELi16ELi16ELi64ELi0ELi1EEviiiPT_S1_S1_iii
        .type           _Z9cuda_gemmIiLi128ELi4ELi1ELi512ELi16ELi16ELi64ELi0ELi1EEviiiPT_S1_S1_iii,@function
        .size           _Z9cuda_gemmIiLi128ELi4ELi1ELi512ELi16ELi16ELi64ELi0ELi1EEviiiPT_S1_S1_iii,(.L_x_38649 - _Z9cuda_gemmIiLi128ELi4ELi1ELi512ELi16ELi16ELi64ELi0ELi1EEviiiPT_S1_S1_iii)
        .other          _Z9cuda_gemmIiLi128ELi4ELi1ELi512ELi16ELi16ELi64ELi0ELi1EEviiiPT_S1_S1_iii,@"STO_CUDA_ENTRY STV_DEFAULT"
_Z9cuda_gemmIiLi128ELi4ELi1ELi512ELi16ELi16ELi64ELi0ELi1EEviiiPT_S1_S1_iii:
.text._Z9cuda_gemmIiLi128ELi4ELi1ELi512ELi16ELi16ELi64ELi0ELi1EEviiiPT_S1_S1_iii:
[----:B------:R-:W-:Y:S01]  /*0000*/  LDC R1, c[0x0][0x37c] ;  /* 0x0000df00ff017b82 */ /* 0x000fe20000000800 */
[----:B------:R-:W0:Y:S01]  /*0010*/  S2R R8, SR_TID.X ;  /* 0x0000000000087919 */ /* 0x000e220000002100 */
[----:B------:R-:W1:Y:S01]  /*0020*/  LDCU UR11, c[0x0][0x360] ;  /* 0x00006c00ff0b77ac */ /* 0x000e620008000800 */
[----:B------:R-:W-:Y:S01]  /*0030*/  MOV R7, 0x80 ;  /* 0x0000008000077802 */ /* 0x000fe20000000f00 */
[----:B-1----:R-:W-:Y:S02]  /*0040*/  ULOP3.LUT UR4, UR11, 0xff, URZ, 0xc0, !UPT ;  /* 0x000000ff0b047892 */ /* 0x002fe4000f8ec0ff */
[----:B0-----:R-:W-:-:S05]  /*0050*/  VIADD R0, R8, UR11 ;  /* 0x0000000b08007c36 */ /* 0x001fca0008000000 */
[----:B------:R-:W-:-:S07]  /*0060*/  LOP3.LUT R0, R0, 0xff, RZ, 0xc, !PT ;  /* 0x000000ff00007812 */ /* 0x000fce00078e0cff */
[----:B------:R-:W-:Y:S05]  /*0070*/  CALL.REL.NOINC `($__internal_146_$__cuda_sm20_div_u16) ;  /* 0x0000001c00187944 */ /* 0x000fea0003c00000 */
        /* <DEDUP_REMOVED lines=14> */
.L_x_4886:
[----:B-12---:R-:W-:-:S06]  /*0160*/  IMAD.WIDE.U32 R2, R9, 0x4, R4 ;  /* 0x0000000409027825 */ /* 0x006fcc00078e0004 */
[----:B0-----:R-:W2:Y:S01]  /*0170*/  LDG.E R2, desc[UR14][R2.64] ;  /* 0x0000000e02027981 */ /* 0x001ea2000c1e1900 */
[C---:B------:R-:W-:Y:S01]  /*0180*/  LOP3.LUT R7, R9.reuse, 0xf, RZ, 0xc0, !PT ;  /* 0x0000000f09077812 */ /* 0x040fe200078ec0ff */
[----:B------:R-:W-:Y:S01]  /*0190*/  VIADD R6, R6, 0x1 ;  /* 0x0000000106067836 */ /* 0x000fe20000000000 */
[----:B------:R-:W-:Y:S02]  /*01a0*/  SHF.R.U32.HI R10, RZ, 0x2, R9 ;  /* 0x00000002ff0a7819 */ /* 0x000fe40000011609 */
[----:B------:R-:W-:Y:S01]  /*01b0*/  IADD3 R9, PT, PT, R9, UR11, RZ ;  /* 0x0000000b09097c10 */ /* 0x000fe2000fffe0ff */
[----:B------:R-:W-:Y:S01]  /*01c0*/  IMAD R7, R7, 0x44, R0 ;  /* 0x0000004407077824 */ /* 0x000fe200078e0200 */
[----:B------:R-:W-:-:S04]  /*01d0*/  LOP3.LUT R10, R10, 0x3ffffffc, RZ, 0xc0, !PT ;  /* 0x3ffffffc0a0a7812 */ /* 0x000fc800078ec0ff */
[----:B------:R-:W-:Y:S02]  /*01e0*/  IADD3 R7, PT, PT, R7, R10, RZ ;  /* 0x0000000a07077210 */ /* 0x000fe40007ffe0ff */
[----:B------:R-:W-:-:S04]  /*01f0*/  LOP3.LUT R10, R6, R11, RZ, 0x3c, !PT ;  /* 0x0000000b060a7212 */ /* 0x000fc800078e3cff */
[----:B------:R-:W-:Y:S01]  /*0200*/  ISETP.NE.AND P0, PT, R10, 0x2, PT ;  /* 0x000000020a00780c */ /* 0x000fe20003f05270 */
[----:B--2---:R1:W-:-:S12]  /*0210*/  STS [R7], R2 ;  /* 0x0000000207007388 */ /* 0x0043d80000000800 */
[----:B------:R-:W-:Y:S05]  /*0220*/  @P0 BRA `(.L_x_4886) ;  /* 0xfffffffc00cc0947 */ /* 0x000fea000383ffff */
.L_x_4885:
[----:B0-----:R-:W-:Y:S05]  /*0230*/  BSYNC.RECONVERGENT B0 ;  /* 0x0000000000007941 */ /* 0x001fea0003800200 */
.L_x_4884:
[----:B------:R-:W-:Y:S04]  /*0240*/  BSSY.RECONVERGENT B0, `(.L_x_4887) ;  /* 0x000002c000007945 */ /* 0x000fe80003800200 */
[----:B------:R-:W-:Y:S05]  /*0250*/  @!P1 BRA `(.L_x_4888) ;  /* 0x0000000000a89947 */ /* 0x000fea0003800000 */
[----:B------:R-:W0:Y:S01]  /*0260*/  S2R R5, SR_CgaCtaId ;  /* 0x0000000000057919 */ /* 0x000e220000008800 */
[----:B-1----:R-:W1:Y:S01]  /*0270*/  LDC.64 R2, c[0x0][0x398] ;  /* 0x0000e600ff027b82 */ /* 0x002e620000000a00 */
[----:B------:R-:W-:-:S04]  /*0280*/  MOV R0, 0x400 ;  /* 0x0000040000007802 */ /* 0x000fc80000000f00 */
[----:B0-----:R-:W-:-:S07]  /*0290*/  LEA R16, R5, R0, 0x18 ;  /* 0x0000000005107211 */ /* 0x001fce00078ec0ff */
.L_x_4889:
        /* <DEDUP_REMOVED lines=9> */
[----:B------:R-:W4:Y:S04]  /*0330*/  LDG.E R6, desc[UR14][R6.64] ;  /* 0x0000000e06067981 */ /* 0x000f28000c1e1900 */
[----:B------:R5:W4:Y:S01]  /*0340*/  LDG.E R11, desc[UR14][R10.64] ;  /* 0x0000000e0a0b7981 */ /* 0x000b22000c1e1900 */
[----:B------:R-:W-:Y:S02]  /*0350*/  LOP3.LUT R19, R9, 0xf, RZ, 0xc0, !PT ;  /* 0x0000000f09137812 */ /* 0x000fe400078ec0ff */
[----:B------:R-:W-:Y:S02]  /*0360*/  SHF.R.U32.HI R9, RZ, 0x2, R9 ;  /* 0x00000002ff097819 */ /* 0x000fe40000011609 */
[----:B------:R-:W-:Y:S02]  /*0370*/  LOP3.LUT R0, R21, 0xf, RZ, 0xc0, !PT ;  /* 0x0000000f15007812 */ /* 0x000fe400078ec0ff */
[----:B------:R-:W-:-:S02]  /*0380*/  LOP3.LUT R18, R9, 0x3ffffffc, RZ, 0xc0, !PT ;  /* 0x3ffffffc09127812 */ /* 0x000fc400078ec0ff */
[----:B------:R-:W-:Y:S02]  /*0390*/  SHF.R.U32.HI R9, RZ, 0x2, R21 ;  /* 0x00000002ff097819 */ /* 0x000fe40000011615 */
[----:B0-----:R-:W-:Y:S01]  /*03a0*/  LOP3.LUT R13, R15, 0xf, RZ, 0xc0, !PT ;  /* 0x0000000f0f0d7812 */ /* 0x001fe200078ec0ff */
        /* <DEDUP_REMOVED lines=11> */
[----:B------:R-:W-:-:S02]  /*0460*/  IADD3 R19, PT, PT, R19, R18, RZ ;  /* 0x0000001213137210 */ /* 0x000fc40007ffe0ff */
[----:B------:R-:W-:Y:S01]  /*0470*/  IADD3 R13, PT, PT, R13, R10, RZ ;  /* 0x0000000a0d0d7210 */ /* 0x000fe20007ffe0ff */
[----:B------:R-:W-:Y:S01]  /*0480*/  IMAD.IADD R14, R7, 0x1, R14 ;  /* 0x00000001070e7824 */ /* 0x000fe200078e020e */
[----:B------:R-:W-:-:S04]  /*0490*/  IADD3 R9, PT, PT, R17, UR11, RZ ;  /* 0x0000000b11097c10 */ /* 0x000fc8000fffe0ff */
[----:B------:R-:W-:Y:S01]  /*04a0*/  ISETP.GE.U32.AND P0, PT, R9, 0x100, PT ;  /* 0x000001000900780c */ /* 0x000fe20003f06070 */
[----:B--2---:R0:W-:Y:S04]  /*04b0*/  STS [R19], R12 ;  /* 0x0000000c13007388 */ /* 0x0041e80000000800 */
[----:B---3--:R0:W-:Y:S04]  /*04c0*/  STS [R5], R4 ;  /* 0x0000000405007388 */ /* 0x0081e80000000800 */
[----:B----4-:R0:W-:Y:S04]  /*04d0*/  STS [R13], R6 ;  /* 0x000000060d007388 */ /* 0x0101e80000000800 */
[----:B------:R0:W-:Y:S01]  /*04e0*/  STS [R14], R11 ;  /* 0x0000000b0e007388 */ /* 0x0001e20000000800 */
[----:B------:R-:W-:Y:S05]  /*04f0*/  @!P0 BRA `(.L_x_4889) ;  /* 0xfffffffc00688947 */ /* 0x000fea000383ffff */
.L_x_4888:
[----:B------:R-:W-:Y:S05]  /*0500*/  BSYNC.RECONVERGENT B0 ;  /* 0x0000000000007941 */ /* 0x000fea0003800200 */
.L_x_4887:
[----:B------:R-:W2:Y:S01]  /*0510*/  S2UR UR8, SR_CTAID.Y ;  /* 0x00000000000879c3 */ /* 0x000ea20000002600 */
[----:B------:R-:W3:Y:S02]  /*0520*/  LDCU UR12, c[0x0][0x374] ;  /* 0x00006e80ff0c77ac */ /* 0x000ee40008000800 */
[----:B---3--:R-:W-:-:S04]  /*0530*/  USHF.L.U32 UR4, UR12, 0x2, URZ ;  /* 0x000000020c047899 */ /* 0x008fc800080006ff */
[----:B--2---:R-:W-:-:S06]  /*0540*/  UISETP.GE.U32.AND UP0, UPT, UR8, UR4, UPT ;  /* 0x000000040800728c */ /* 0x004fcc000bf06070 */
[----:B------:R-:W-:-:S13]  /*0550*/  PLOP3.LUT P0, PT, PT, PT, UP0, 0x80, 0x8 ;  /* 0x000000000008781c */ /* 0x000fda0003f0f008 */
[----:B------:R-:W-:Y:S05]  /*0560*/  @P0 EXIT ;  /* 0x000000000000094d */ /* 0x000fea0003800000 */
[----:B------:R-:W-:Y:S01]  /*0570*/  USHF.L.U32 UR10, UR11, 0x2, URZ ;  /* 0x000000020b0a7899 */ /* 0x000fe200080006ff */
[C---:B------:R-:W-:Y:S01]  /*0580*/  SHF.L.U32 R0, R8.reuse, 0x2, RZ ;  /* 0x0000000208007819 */ /* 0x040fe200000006ff */
[----:B------:R-:W2:Y:S01]  /*0590*/  S2UR UR9, SR_CgaCtaId ;  /* 0x00000000000979c3 */ /* 0x000ea20000008800 */
[----:B------:R-:W3:Y:S01]  /*05a0*/  S2R R17, SR_CTAID.X ;  /* 0x0000000000117919 */ /* 0x000ee20000002500 */
[----:B------:R-:W4:Y:S01]  /*05b0*/  LDCU UR7, c[0x0][0x388] ;  /* 0x00007100ff0777ac */ /* 0x000f220008000800 */
[----:B0-----:R-:W-:Y:S01]  /*05c0*/  VIADD R11, R8, 0x9 ;  /* 0x00000009080b7836 */ /* 0x001fe20000000000 */
[----:B------:R-:W-:Y:S01]  /*05d0*/  IADD3 R4, PT, PT, R0, UR10, RZ ;  /* 0x0000000a00047c10 */ /* 0x000fe2000fffe0ff */
[----:B------:R-:W-:Y:S01]  /*05e0*/  IMAD R9, RZ, RZ, -UR10 ;  /* 0x8000000aff097e24 */ /* 0x000fe2000f8e02ff */
[----:B------:R-:W-:Y:S01]  /*05f0*/  ISETP.NE.U32.AND P2, PT, RZ, UR10, PT ;  /* 0x0000000aff007c0c */ /* 0x000fe2000bf45070 */
[----:B-1----:R-:W0:Y:S01]  /*0600*/  I2F.U32.RP R7, UR10 ;  /* 0x0000000a00077d06 */ /* 0x002e220008209000 */
[C---:B------:R-:W-:Y:S01]  /*0610*/  ISETP.GE.U32.AND P0, PT, R4.reuse, 0x200, PT ;  /* 0x000002000400780c */ /* 0x040fe20003f06070 */
[----:B------:R-:W-:Y:S01]  /*0620*/  UMOV UR6, 0x400 ;  /* 0x0000040000067882 */ /* 0x000fe20000000000 */
[----:B------:R-:W-:Y:S01]  /*0630*/  VIMNMX.U32 R5, PT, PT, R4, 0x200, !PT ;  /* 0x0000020004057848 */ /* 0x000fe20007fe0000 */
[----:B------:R-:W1:Y:S01]  /*0640*/  S2UR UR5, SR_CTAID.X ;  /* 0x00000000000579c3 */ /* 0x000e620000002500 */
[----:B------:R-:W-:Y:S01]  /*0650*/  SEL R6, RZ, 0x1, P0 ;  /* 0x00000001ff067807 */ /* 0x000fe20000000000 */
[C---:B------:R-:W-:Y:S01]  /*0660*/  VIADD R15, R8.reuse, 0xb ;  /* 0x0000000b080f7836 */ /* 0x040fe20000000000 */
[C---:B------:R-:W-:Y:S01]  /*0670*/  IADD3 R13, PT, PT, R8.reuse, 0xa, RZ ;  /* 0x0000000a080d7810 */ /* 0x040fe20007ffe0ff */
[C---:B------:R-:W-:Y:S01]  /*0680*/  VIADD R35, R8.reuse, 0xd ;  /* 0x0000000d08237836 */ /* 0x040fe20000000000 */
[----:B------:R-:W-:Y:S01]  /*0690*/  IADD3 R5, PT, PT, R5, -R4, -R6 ;  /* 0x8000000405057210 */ /* 0x000fe20007ffe806 */
[C---:B------:R-:W-:Y:S01]  /*06a0*/  VIADD R39, R8.reuse, 0xffffffff ;  /* 0xffffffff08277836 */ /* 0x040fe20000000000 */
[----:B------:R-:W-:-:S02]  /*06b0*/  SHF.L.U32 R4, R8, 0x4, RZ ;  /* 0x0000000408047819 */ /* 0x000fc400000006ff */
[C---:B------:R-:W-:Y:S01]  /*06c0*/  IADD3 R33, PT, PT, R8.reuse, 0xc, RZ ;  /* 0x0000000c08217810 */ /* 0x040fe20007ffe0ff */
[----:B0-----:R-:W0:Y:S01]  /*06d0*/  MUFU.RCP R7, R7 ;  /* 0x0000000700077308 */ /* 0x001e220000001000 */
[----:B------:R-:W-:Y:S01]  /*06e0*/  IADD3 R37, PT, PT, R8, 0xe, RZ ;  /* 0x0000000e08257810 */ /* 0x000fe20007ffe0ff */
[----:B--2---:R-:W-:Y:S01]  /*06f0*/  ULEA UR4, UR9, UR6, 0x18 ;  /* 0x0000000609047291 */ /* 0x004fe2000f8ec0ff */
[----:B------:R-:W-:Y:S01]  /*0700*/  LOP3.LUT R11, R11, 0xf, RZ, 0xc0, !PT ;  /* 0x0000000f0b0b7812 */ /* 0x000fe200078ec0ff */
[----:B------:R-:W-:Y:S01]  /*0710*/  UIADD3 UR6, UPT, UPT, UR6, 0x480, URZ ;  /* 0x0000048006067890 */ /* 0x000fe2000fffe0ff */
[----:B------:R-:W-:Y:S02]  /*0720*/  LOP3.LUT R13, R13, 0xf, RZ, 0xc0, !PT ;  /* 0x0000000f0d0d7812 */ /* 0x000fe400078ec0ff */
[----:B------:R-:W-:Y:S02]  /*0730*/  LOP3.LUT R15, R15, 0xf, RZ, 0xc0, !PT ;  /* 0x0000000f0f0f7812 */ /* 0x000fe400078ec0ff */
[----:B------:R-:W-:-:S02]  /*0740*/  LOP3.LUT R33, R33, 0xf, RZ, 0xc0, !PT ;  /* 0x0000000f21217812 */ /* 0x000fc400078ec0ff */
[----:B------:R-:W-:Y:S02]  /*0750*/  LOP3.LUT R35, R35, 0xf, RZ, 0xc0, !PT ;  /* 0x0000000f23237812 */ /* 0x000fe400078ec0ff */
[----:B------:R-:W-:Y:S01]  /*0760*/  LOP3.LUT R37, R37, 0xf, RZ, 0xc0, !PT ;  /* 0x0000000f25257812 */ /* 0x000fe200078ec0ff */
[----:B-1----:R-:W-:Y:S01]  /*0770*/  USHF.L.U32 UR5, UR5, 0x9, URZ ;  /* 0x0000000905057899 */ /* 0x002fe200080006ff */
[----:B------:R-:W-:Y:S01]  /*0780*/  LOP3.LUT R39, R39, 0xf, RZ, 0xc0, !PT ;  /* 0x0000000f27277812 */ /* 0x000fe200078ec0ff */
[----:B0-----:R-:W-:Y:S01]  /*0790*/  VIADD R2, R7, 0xffffffe ;  /* 0x0ffffffe07027836 */ /* 0x001fe20000000000 */
[--C-:B------:R-:W-:Y:S02]  /*07a0*/  LOP3.LUT R32, R11, 0x1f0, R4.reuse, 0xf8, !PT ;  /* 0x000001f00b207812 */ /* 0x100fe400078ef804 */
[--C-:B------:R-:W-:Y:S01]  /*07b0*/  LOP3.LUT R34, R13, 0x1f0, R4.reuse, 0xf8, !PT ;  /* 0x000001f00d227812 */ /* 0x100fe200078ef804 */
[----:B------:R0:W1:Y:S01]  /*07c0*/  F2I.FTZ.U32.TRUNC.NTZ R3, R2 ;  /* 0x0000000200037305 */ /* 0x000062000021f000 */
[----:B------:R-:W-:-:S02]  /*07d0*/  LOP3.LUT R36, R15, 0x1f0, R4, 0xf8, !PT ;  /* 0x000001f00f247812 */ /* 0x000fc400078ef804 */
[--C-:B------:R-:W-:Y:S02]  /*07e0*/  LOP3.LUT R38, R33, 0x1f0, R4.reuse, 0xf8, !PT ;  /* 0x000001f021267812 */ /* 0x100fe400078ef804 */
[--C-:B------:R-:W-:Y:S02]  /*07f0*/  LOP3.LUT R40, R35, 0x1f0, R4.reuse, 0xf8, !PT ;  /* 0x000001f023287812 */ /* 0x100fe400078ef804 */
[--C-:B------:R-:W-:Y:S01]  /*0800*/  LOP3.LUT R41, R37, 0x1f0, R4.reuse, 0xf8, !PT ;  /* 0x000001f025297812 */ /* 0x100fe200078ef804 */
[----:B0-----:R-:W-:Y:S01]  /*0810*/  IMAD.MOV.U32 R2, RZ, RZ, RZ ;  /* 0x000000ffff027224 */ /* 0x001fe200078e00ff */
[----:B------:R-:W-:Y:S01]  /*0820*/  LOP3.LUT R42, R39, 0x1f0, R4, 0xf8, !PT ;  /* 0x000001f0272a7812 */ /* 0x000fe200078ef804 */
[----:B-1----:R-:W-:-:S04]  /*0830*/  IMAD R9, R9, R3, RZ ;  /* 0x0000000309097224 */ /* 0x002fc800078e02ff */
[----:B------:R-:W-:Y:S01]  /*0840*/  IMAD.HI.U32 R10, R3, R9, R2 ;  /* 0x00000009030a7227 */ /* 0x000fe200078e0002 */
[----:B------:R-:W-:Y:S02]  /*0850*/  LOP3.LUT R3, R0, 0x3c, RZ, 0xc0, !PT ;  /* 0x0000003c00037812 */ /* 0x000fe400078ec0ff */
[----:B------:R-:W-:Y:S02]  /*0860*/  IADD3 R9, PT, PT, R8, 0x7, RZ ;  /* 0x0000000708097810 */ /* 0x000fe40007ffe0ff */
[----:B------:R-:W-:Y:S01]  /*0870*/  IADD3 R3, PT, PT, R3, UR4, RZ ;  /* 0x0000000403037c10 */ /* 0x000fe2000fffe0ff */
[----:B------:R-:W-:Y:S01]  /*0880*/  IMAD.HI.U32 R7, R10, R5, RZ ;  /* 0x000000050a077227 */ /* 0x000fe200078e00ff */
[----:B----4-:R-:W-:Y:S01]  /*0890*/  USHF.R.S32.HI UR4, URZ, 0x1f, UR7 ;  /* 0x0000001fff047899 */ /* 0x010fe20008011407 */
[----:B------:R-:W-:Y:S02]  /*08a0*/  LOP3.LUT R10, R4, 0x1f0, RZ, 0xc0, !PT ;  /* 0x000001f0040a7812 */ /* 0x000fe400078ec0ff */
[----:B------:R-:W-:Y:S01]  /*08b0*/  LOP3.LUT R9, R9, 0xf, RZ, 0xc0, !PT ;  /* 0x0000000f09097812 */ /* 0x000fe200078ec0ff */
[----:B------:R-:W-:Y:S01]  /*08c0*/  ULEA.HI UR4, UR4, UR7, URZ, 0x9 ;  /* 0x0000000704047291 */ /* 0x000fe2000f8f48ff */
[----:B------:R-:W-:Y:S01]  /*08d0*/  IADD3 R2, PT, PT, -R7, RZ, RZ ;  /* 0x000000ff07027210 */ /* 0x000fe20007ffe1ff */
[----:B------:R-:W-:Y:S01]  /*08e0*/  ULEA UR7, UR9, UR6, 0x18 ;  /* 0x0000000609077291 */ /* 0x000fe2000f8ec0ff */
[----:B------:R-:W-:Y:S01]  /*08f0*/  LOP3.LUT R14, R9, 0x1f0, R4, 0xf8, !PT ;  /* 0x000001f0090e7812 */ /* 0x000fe200078ef804 */
[----:B------:R-:W-:-:S02]  /*0900*/  USHF.R.S32.HI UR6, URZ, 0x9, UR4 ;  /* 0x00000009ff067899 */ /* 0x000fc40008011404 */
[----:B------:R-:W-:Y:S01]  /*0910*/  IMAD R5, R2, UR10, R5 ;  /* 0x0000000a02057c24 */ /* 0x000fe2000f8e0205 */
[----:B------:R-:W-:Y:S01]  /*0920*/  SHF.R.U32.HI R2, RZ, 0x5, R8 ;  /* 0x00000005ff027819 */ /* 0x000fe20000011608 */
[----:B------:R-:W-:Y:S01]  /*0930*/  VIADD R43, R4, UR7 ;  /* 0x00000007042b7c36 */ /* 0x000fe20008000000 */
[----:B------:R-:W-:Y:S01]  /*0940*/  LEA R14, R14, UR7, 0x2 ;  /* 0x000000070e0e7c11 */ /* 0x000fe2000f8e10ff */
[----:B------:R-:W-:Y:S01]  /*0950*/  UMOV UR4, UR8 ;  /* 0x0000000800047c82 */ /* 0x000fe20008000000 */
[----:B------:R-:W-:Y:S01]  /*0960*/  ISETP.GE.U32.AND P0, PT, R5, UR10, PT ;  /* 0x0000000a05007c0c */ /* 0x000fe2000bf06070 */
[----:B------:R-:W-:Y:S01]  /*0970*/  IMAD R2, R2, 0x44, R3 ;  /* 0x0000004402027824 */ /* 0x000fe200078e0203 */
[----:B------:R-:W-:Y:S02]  /*0980*/  LEA R32, R32, UR7, 0x2 ;  /* 0x0000000720207c11 */ /* 0x000fe4000f8e10ff */
[----:B------:R-:W-:Y:S02]  /*0990*/  LEA R34, R34, UR7, 0x2 ;  /* 0x0000000722227c11 */ /* 0x000fe4000f8e10ff */
[----:B------:R-:W-:-:S02]  /*09a0*/  LEA R36, R36, UR7, 0x2 ;  /* 0x0000000724247c11 */ /* 0x000fc4000f8e10ff */
[----:B------:R-:W-:Y:S02]  /*09b0*/  LEA R38, R38, UR7, 0x2 ;  /* 0x0000000726267c11 */ /* 0x000fe4000f8e10ff */
[----:B------:R-:W-:Y:S02]  /*09c0*/  LEA R40, R40, UR7, 0x2 ;  /* 0x0000000728287c11 */ /* 0x000fe4000f8e10ff */
[----:B------:R-:W-:Y:S01]  /*09d0*/  LEA R41, R41, UR7, 0x2 ;  /* 0x0000000729297c11 */ /* 0x000fe2000f8e10ff */
[----:B------:R-:W-:Y:S01]  /*09e0*/  @P0 VIADD R5, R5, -UR10 ;  /* 0x8000000a05050c36 */ /* 0x000fe20008000000 */
[----:B------:R-:W-:Y:S02]  /*09f0*/  @P0 IADD3 R7, PT, PT, R7, 0x1, RZ ;  /* 0x0000000107070810 */ /* 0x000fe40007ffe0ff */
[----:B------:R-:W-:Y:S02]  /*0a00*/  LEA R42, R42, UR7, 0x2 ;  /* 0x000000072a2a7c11 */ /* 0x000fe4000f8e10ff */
[----:B------:R-:W-:-:S02]  /*0a10*/  ISETP.GE.U32.AND P1, PT, R5, UR10, PT ;  /* 0x0000000a05007c0c */ /* 0x000fc4000bf26070 */
[----:B------:R-:W-:-:S11]  /*0a20*/  LOP3.LUT R5, R8, 0xf, RZ, 0xc0, !PT ;  /* 0x0000000f08057812 */ /* 0x000fd600078ec0ff */
[----:B------:R-:W-:Y:S01]  /*0a30*/  @P1 VIADD R7, R7, 0x1 ;  /* 0x0000000107071836 */ /* 0x000fe20000000000 */
[----:B------:R-:W-:-:S05]  /*0a40*/  @!P2 LOP3.LUT R7, RZ, UR10, RZ, 0x33, !PT ;  /* 0x0000000aff07ac12 */ /* 0x000fca000f8e33ff */
[----:B------:R-:W-:Y:S01]  /*0a50*/  IMAD.IADD R3, R6, 0x1, R7 ;  /* 0x0000000106037824 */ /* 0x000fe200078e0207 */
[----:B---3--:R-:W-:Y:S01]  /*0a60*/  LEA R6, R17, R8, 0x5 ;  /* 0x0000000811067211 */ /* 0x008fe200078e28ff */
[----:B------:R-:W-:Y:S01]  /*0a70*/  VIADD R7, R8, 0x6 ;  /* 0x0000000608077836 */ /* 0x000fe20000000000 */
[C---:B------:R-:W-:Y:S02]  /*0a80*/  LOP3.LUT R8, R10.reuse, 0xf, R8, 0xf8, !PT ;  /* 0x0000000f0a087812 */ /* 0x040fe400078ef808 */
[----:B------:R-:W-:Y:S02]  /*0a90*/  LOP3.LUT R10, R10, 0x8, R5, 0xf6, !PT ;  /* 0x000000080a0a7812 */ /* 0x000fe400078ef605 */
[----:B------:R-:W-:Y:S02]  /*0aa0*/  LOP3.LUT R7, R7, 0xf, RZ, 0xc0, !PT ;  /* 0x0000000f07077812 */ /* 0x000fe400078ec0ff */
[----:B------:R-:W-:Y:S02]  /*0ab0*/  LEA R8, R8, UR7, 0x2 ;  /* 0x0000000708087c11 */ /* 0x000fe4000f8e10ff */
[----:B------:R-:W-:-:S02]  /*0ac0*/  LOP3.LUT R12, R7, 0x1f0, R4, 0xf8, !PT ;  /* 0x000001f0070c7812 */ /* 0x000fc400078ef804 */
[----:B------:R-:W-:Y:S02]  /*0ad0*/  LEA R10, R10, UR7, 0x2 ;  /* 0x000000070a0a7c11 */ /* 0x000fe4000f8e10ff */
[----:B------:R-:W-:-:S07]  /*0ae0*/  LEA R12, R12, UR7, 0x2 ;  /* 0x000000070c0c7c11 */ /* 0x000fce000f8e10ff */
.L_x_4895:
[C---:B0-----:R-:W-:Y:S01]  /*0af0*/  LOP3.LUT R22, R3.reuse, 0x3, RZ, 0xc0, !PT ;  /* 0x0000000303167812 */ /* 0x041fe200078ec0ff */
[----:B------:R-:W0:Y:S01]  /*0b00*/  LDCU UR13, c[0x0][0x388] ;  /* 0x00007100ff0d77ac */ /* 0x000e220008000800 */
[----:B------:R-:W-:Y:S01]  /*0b10*/  BSSY.RECONVERGENT B0, `(.L_x_4890) ;  /* 0x0000020000007945 */ /* 0x000fe20003800200 */
[----:B------:R-:W-:Y:S02]  /*0b20*/  ISETP.GE.U32.AND P0, PT, R3, 0x3, PT ;  /* 0x000000030300780c */ /* 0x000fe40003f06070 */
[----:B------:R-:W-:Y:S02]  /*0b30*/  ISETP.NE.AND P1, PT, R22, 0x3, PT ;  /* 0x000000031600780c */ /* 0x000fe40003f25270 */
[----:B------:R-:W-:-:S11]  /*0b40*/  MOV R44, R0 ;  /* 0x00000000002c7202 */ /* 0x000fd60000000f00 */
[----:B------:R-:W-:Y:S05]  /*0b50*/  @!P1 BRA `(.L_x_4891) ;  /* 0x00000000006c9947 */ /* 0x000fea0003800000 */
[----:B------:R-:W1:Y:S01]  /*0b60*/  LDC.64 R20, c[0x0][0x390] ;  /* 0x0000e400ff147b82 */ /* 0x000e620000000a00 */
[----:B------:R-:W-:Y:S01]  /*0b70*/  MOV R16, UR4 ;  /* 0x0000000400107c02 */ /* 0x000fe20008000f00 */
[----:B0-----:R-:W-:-:S04]  /*0b80*/  IMAD.U32 R23, RZ, RZ, UR13 ;  /* 0x0000000dff177e24 */ /* 0x001fc8000f8e00ff */
[----:B------:R-:W-:-:S04]  /*0b90*/  IMAD R23, R23, R16, UR5 ;  /* 0x0000000517177e24 */ /* 0x000fc8000f8e0210 */
[----:B------:R-:W-:-:S04]  /*0ba0*/  IMAD.IADD R17, R0, 0x1, R23 ;  /* 0x0000000100117824 */ /* 0x000fc800078e0217 */
[----:B-1----:R-:W-:-:S06]  /*0bb0*/  IMAD.WIDE R16, R17, 0x4, R20 ;  /* 0x0000000411107825 */ /* 0x002fcc00078e0214 */
[----:B------:R-:W2:Y:S01]  /*0bc0*/  LDG.E.128 R16, desc[UR14][R16.64] ;  /* 0x0000000e10107981 */ /* 0x000ea2000c1e1d00 */
[----:B------:R-:W-:Y:S02]  /*0bd0*/  ISETP.NE.AND P1, PT, R22, RZ, PT ;  /* 0x000000ff1600720c */ /* 0x000fe40003f25270 */
[----:B------:R-:W-:Y:S01]  /*0be0*/  IADD3 R44, PT, PT, R0, UR10, RZ ;  /* 0x0000000a002c7c10 */ /* 0x000fe2000fffe0ff */
[----:B--2---:R1:W-:Y:S10]  /*0bf0*/  STS.128 [R4+UR7], R16 ;  /* 0x0000001004007988 */ /* 0x0043f40008000c07 */
        /* <DEDUP_REMOVED lines=9> */
[----:B------:R-:W-:Y:S01]  /*0c90*/  MOV R24, UR11 ;  /* 0x0000000b00187c02 */ /* 0x000fe20008000f00 */
[----:B------:R-:W-:Y:S01]  /*0ca0*/  IMAD.U32 R28, RZ, RZ, UR11 ;  /* 0x0000000bff1c7e24 */ /* 0x000fe2000f8e00ff */
[----:B------:R-:W-:Y:S01]  /*0cb0*/  MOV R44, R26 ;  /* 0x0000001a002c7202 */ /* 0x000fe20000000f00 */
[----:B------:R-:W-:Y:S01]  /*0cc0*/  @P1 VIADD R44, R26, UR10 ;  /* 0x0000000a1a2c1c36 */ /* 0x000fe20008000000 */
[----:B------:R-:W-:-:S05]  /*0cd0*/  LEA R25, R24, R43, 0x4 ;  /* 0x0000002b18197211 */ /* 0x000fca00078e20ff */
[----:B------:R-:W-:Y:S01]  /*0ce0*/  @P1 IMAD R24, R28, 0x10, R25 ;  /* 0x000000101c181824 */ /* 0x000fe200078e0219 */
[----:B--2---:R2:W-:Y:S04]  /*0cf0*/  STS.128 [R25], R16 ;  /* 0x0000001019007388 */ /* 0x0045e80000000c00 */
[----:B---3--:R2:W-:Y:S02]  /*0d00*/  @P1 STS.128 [R24], R20 ;  /* 0x0000001418001388 */ /* 0x0085e40000000c00 */
.L_x_4891:
[----:B0-----:R-:W-:Y:S05]  /*0d10*/  BSYNC.RECONVERGENT B0 ;  /* 0x0000000000007941 */ /* 0x001fea0003800200 */
.L_x_4890:
        /* <DEDUP_REMOVED lines=17> */
.L_x_4894:
        /* <DEDUP_REMOVED lines=11> */
[----:B------:R-:W-:-:S03]  /*0ee0*/  IMAD.U32 R57, RZ, RZ, UR11 ;  /* 0x0000000bff397e24 */ /* 0x000fc6000f8e00ff */
[----:B------:R-:W-:Y:S01]  /*0ef0*/  LEA R48, R53, R46, 0x4 ;  /* 0x0000002e35307211 */ /* 0x000fe200078e20ff */
[--C-:B------:R-:W-:Y:S01]  /*0f00*/  IMAD R50, R55, 0x20, R46.reuse ;  /* 0x0000002037327824 */ /* 0x100fe200078e022e */
[----:B------:R-:W-:Y:S01]  /*0f10*/  MOV R53, UR10 ;  /* 0x0000000a00357c02 */ /* 0x000fe20008000f00 */
[----:B------:R-:W-:Y:S02]  /*0f20*/  IMAD R52, R57, 0x30, R46 ;  /* 0x0000003039347824 */ /* 0x000fe400078e022e */
[----:B------:R-:W-:Y:S01]  /*0f30*/  IMAD.U32 R55, RZ, RZ, UR10 ;  /* 0x0000000aff377e24 */ /* 0x000fe2000f8e00ff */
[----:B------:R-:W-:-:S04]  /*0f40*/  IADD3 R44, PT, PT, R53, UR10, R44 ;  /* 0x0000000a352c7c10 */ /* 0x000fc8000fffe02c */
[----:B------:R-:W-:-:S04]  /*0f50*/  IADD3 R44, PT, PT, R55, UR10, R44 ;  /* 0x0000000a372c7c10 */ /* 0x000fc8000fffe02c */
[----:B------:R-:W-:Y:S02]  /*0f60*/  ISETP.GE.U32.AND P0, PT, R44, 0x200, PT ;  /* 0x000002002c00780c */ /* 0x000fe40003f06070 */
[----:B------:R-:W-:-:S05]  /*0f70*/  MOV R54, UR11 ;  /* 0x0000000b00367c02 */ /* 0x000fca0008000f00 */
[C---:B------:R-:W-:Y:S02]  /*0f80*/  IMAD R47, R54.reuse, 0x10, R47 ;  /* 0x00000010362f7824 */ /* 0x040fe400078e022f */
[----:B------:R-:W-:Y:S01]  /*0f90*/  IMAD R49, R54, 0x10, R49 ;  /* 0x0000001036317824 */ /* 0x000fe200078e0231 */
[----:B--2---:R0:W-:Y:S04]  /*0fa0*/  STS.128 [R46], R16 ;  /* 0x000000102e007388 */ /* 0x0041e80000000c00 */
[----:B---3--:R3:W-:Y:S04]  /*0fb0*/  STS.128 [R48], R20 ;  /* 0x0000001430007388 */ /* 0x0087e80000000c00 */
[----:B----4-:R3:W-:Y:S04]  /*0fc0*/  STS.128 [R50], R24 ;  /* 0x0000001832007388 */ /* 0x0107e80000000c00 */
[----:B-----5:R3:W-:Y:S01]  /*0fd0*/  STS.128 [R52], R28 ;  /* 0x0000001c34007388 */ /* 0x0207e20000000c00 */
[----:B0-----:R-:W-:Y:S01]  /*0fe0*/  MOV R16, UR11 ;  /* 0x0000000b00107c02 */ /* 0x001fe20008000f00 */
[----:B------:R-:W-:Y:S01]  /*0ff0*/  IMAD.U32 R18, RZ, RZ, UR11 ;  /* 0x0000000bff127e24 */ /* 0x000fe2000f8e00ff */
[----:B------:R-:W-:-:S02]  /*1000*/  MOV R17, UR11 ;  /* 0x0000000b00117c02 */ /* 0x000fc40008000f00 */
[----:B------:R-:W-:Y:S01]  /*1010*/  LEA R51, R16, R51, 0x4 ;  /* 0x0000003310337211 */ /* 0x000fe200078e20ff */
[----:B------:R-:W-:Y:S01]  /*1020*/  IMAD R45, R18, 0x10, R45 ;  /* 0x00000010122d7824 */ /* 0x000fe200078e022d */
[----:B------:R-:W-:Y:S01]  /*1030*/  LEA R46, R17, R46, 0x6 ;  /* 0x0000002e112e7211 */ /* 0x000fe200078e30ff */
[----:B------:R-:W-:Y:S06]  /*1040*/  @!P0 BRA `(.L_x_4894) ;  /* 0xfffffffc00788947 */ /* 0x000fec000383ffff */
.L_x_4893:
[----:B------:R-:W-:Y:S05]  /*1050*/  BSYNC.RECONVERGENT B0 ;  /* 0x0000000000007941 */ /* 0x000fea0003800200 */
.L_x_4892:
[----:B------:R-:W-:Y:S01]  /*1060*/  BAR.SYNC.DEFER_BLOCKING 0x0 ;  /* 0x0000000000007b1d */ /* 0x000fe20000010000 */
[----:B------:R-:W-:-:S07]  /*1070*/  LOP3.LUT R45, R5, 0x8, RZ, 0x3c, !PT ;  /* 0x00000008052d7812 */ /* 0x000fce00078e3cff */
[----:B------:R-:W0:Y:S01]  /*1080*/  S2UR UR9, SR_CgaCtaId ;  /* 0x00000000000979c3 */ /* 0x000e220000008800 */
[----:B------:R-:W-:Y:S01]  /*1090*/  UMOV UR8, 0x400 ;  /* 0x0000040000087882 */ /* 0x000fe20000000000 */
[----:B-12---:R-:W1:Y:S01]  /*10a0*/  S2R R16, SR_TID.X ;  /* 0x0000000000107919 */ /* 0x006e620000002100 */
[----:B------:R-:W-:Y:S01]  /*10b0*/  UIADD3 UR8, UPT, UPT, UR8, 0x480, URZ ;  /* 0x0000048008087890 */ /* 0x000fe2000fffe0ff */
[----:B---3--:R-:W2:Y:S04]  /*10c0*/  LDS R26, [R2] ;  /* 0x00000000021a7984 */ /* 0x008ea80000000800 */
[----:B------:R-:W-:Y:S01]  /*10d0*/  LDS R48, [R8] ;  /* 0x0000000008307984 */ /* 0x000fe20000000800 */
[----:B0-----:R-:W-:-:S03]  /*10e0*/  ULEA UR8, UR9, UR8, 0x18 ;  /* 0x0000000809087291 */ /* 0x001fc6000f8ec0ff */
[----:B------:R-:W-:Y:S04]  /*10f0*/  LDS R25, [R12] ;  /* 0x000000000c197984 */ /* 0x000fe80000000800 */
[----:B------:R-:W-:Y:S01]  /*1100*/  LDS R27, [R10] ;  /* 0x000000000a1b7984 */ /* 0x000fe20000000800 */
[C---:B-1----:R-:W-:Y:S01]  /*1110*/  VIADD R55, R16.reuse, 0x1 ;  /* 0x0000000110377836 */ /* 0x042fe20000000000 */
[C---:B------:R-:W-:Y:S01]  /*1120*/  SHF.L.U32 R18, R16.reuse, 0x4, RZ ;  /* 0x0000000410127819 */ /* 0x040fe200000006ff */
[C---:B------:R-:W-:Y:S01]  /*1130*/  VIADD R49, R16.reuse, 0x2 ;  /* 0x0000000210317836 */ /* 0x040fe20000000000 */
[C---:B------:R-:W-:Y:S01]  /*1140*/  IADD3 R47, PT, PT, R16.reuse, 0x3, RZ ;  /* 0x00000003102f7810 */ /* 0x040fe20007ffe0ff */
[----:B------:R-:W-:Y:S01]  /*1150*/  VIADD R51, R16, 0x5 ;  /* 0x0000000510337836 */ /* 0x000fe20000000000 */
[----:B------:R-:W-:Y:S01]  /*1160*/  LOP3.LUT R55, R55, 0xf, RZ, 0xc0, !PT ;  /* 0x0000000f37377812 */ /* 0x000fe200078ec0ff */
[----:B------:R-:W-:Y:S01]  /*1170*/  LDS R28, [R32] ;  /* 0x00000000201c7984 */ /* 0x000fe20000000800 */
[----:B------:R-:W-:-:S02]  /*1180*/  LOP3.LUT R49, R49, 0xf, RZ, 0xc0, !PT ;  /* 0x0000000f31317812 */ /* 0x000fc400078ec0ff */
[--C-:B------:R-:W-:Y:S01]  /*1190*/  LOP3.LUT R17, R55, 0x1f0, R18.reuse, 0xf8, !PT ;  /* 0x000001f037117812 */ /* 0x100fe200078ef812 */
[----:B------:R-:W-:Y:S01]  /*11a0*/  LDS R24, [R34] ;  /* 0x0000000022187984 */ /* 0x000fe20000000800 */
[----:B------:R-:W-:Y:S02]  /*11b0*/  IADD3 R53, PT, PT, R16, 0x4, RZ ;  /* 0x0000000410357810 */ /* 0x000fe40007ffe0ff */
[----:B------:R-:W-:Y:S02]  /*11c0*/  LOP3.LUT R47, R47, 0xf, RZ, 0xc0, !PT ;  /* 0x0000000f2f2f7812 */ /* 0x000fe400078ec0ff */
[----:B------:R-:W-:Y:S02]  /*11d0*/  LOP3.LUT R16, R49, 0x1f0, R18, 0xf8, !PT ;  /* 0x000001f031107812 */ /* 0x000fe400078ef812 */
[----:B------:R-:W-:Y:S02]  /*11e0*/  LEA R17, R17, UR8, 0x2 ;  /* 0x0000000811117c11 */ /* 0x000fe4000f8e10ff */
[----:B------:R-:W-:-:S02]  /*11f0*/  LOP3.LUT R53, R53, 0xf, RZ, 0xc0, !PT ;  /* 0x0000000f35357812 */ /* 0x000fc400078ec0ff */
[--C-:B------:R-:W-:Y:S01]  /*1200*/  LOP3.LUT R19, R47, 0x1f0, R18.reuse, 0xf8, !PT ;  /* 0x000001f02f137812 */ /* 0x100fe200078ef812 */
[----:B------:R-:W-:Y:S01]  /*1210*/  LDS R46, [R17] ;  /* 0x00000000112e7984 */ /* 0x000fe20000000800 */
[----:B------:R-:W-:Y:S02]  /*1220*/  LEA R44, R16, UR8, 0x2 ;  /* 0x00000008102c7c11 */ /* 0x000fe4000f8e10ff */
[----:B------:R-:W-:Y:S01]  /*1230*/  LOP3.LUT R16, R53, 0x1f0, R18, 0xf8, !PT ;  /* 0x000001f035107812 */ /* 0x000fe200078ef812 */
[----:B--2---:R-:W-:Y:S01]  /*1240*/  SHFL.IDX PT, R21, R26, R55, 0x101f ;  /* 0x00101f371a157589 */ /* 0x004fe200000e0000 */
[----:B------:R-:W-:Y:S02]  /*1250*/  LEA R31, R19, UR8, 0x2 ;  /* 0x00000008131f7c11 */ /* 0x000fe4000f8e10ff */
[----:B------:R-:W-:Y:S01]  /*1260*/  LOP3.LUT R51, R51, 0xf, RZ, 0xc0, !PT ;  /* 0x0000000f33337812 */ /* 0x000fe200078ec0ff */
[----:B------:R-:W-:Y:S01]  /*1270*/  LDS R44, [R44] ;  /* 0x000000002c2c7984 */ /* 0x000fe20000000800 */
[----:B------:R-:W-:-:S02]  /*1280*/  LEA R30, R16, UR8, 0x2 ;  /* 0x00000008101e7c11 */ /* 0x000fc4000f8e10ff */
[----:B------:R-:W-:Y:S01]  /*1290*/  LOP3.LUT R18, R51, 0x1f0, R18, 0xf8, !PT ;  /* 0x000001f033127812 */ /* 0x000fe200078ef812 */
[----:B------:R-:W-:Y:S03]  /*12a0*/  LDS R16, [R2+0x110] ;  /* 0x0001100002107984 */ /* 0x000fe60000000800 */
[----:B------:R-:W-:Y:S01]  /*12b0*/  LEA R29, R18, UR8, 0x2 ;  /* 0x00000008121d7c11 */ /* 0x000fe2000f8e10ff */
[----:B------:R-:W-:Y:S01]  /*12c0*/  LDS R31, [R31] ;  /* 0x000000001f1f7984 */ /* 0x000fe20000000800 */
[----:B------:R-:W0:Y:S03]  /*12d0*/  LDCU UR8, c[0x0][0x384] ;  /* 0x00007080ff0877ac */ /* 0x000e260008000800 */
[----:B------:R-:W1:Y:S04]  /*12e0*/  SHFL.IDX PT, R19, R26, R5, 0x101f ;  /* 0x00101f051a137589 */ /* 0x000e6800000e0000 */
[----:B------:R-:W-:Y:S04]  /*12f0*/  LDS R30, [R30] ;  /* 0x000000001e1e7984 */ /* 0x000fe80000000800 */
[----:B------:R-:W-:Y:S04]  /*1300*/  LDS R29, [R29] ;  /* 0x000000001d1d7984 */ /* 0x000fe80000000800 */
[----:B------:R-:W2:Y:S04]  /*1310*/  SHFL.IDX PT, R23, R26, R49, 0x101f ;  /* 0x00101f311a177589 */ /* 0x000ea800000e0000 */
[----:B------:R-:W3:Y:S04]  /*1320*/  SHFL.IDX PT, R54, R26, R47, 0x101f ;  /* 0x00101f2f1a367589 */ /* 0x000ee800000e0000 */
[----:B------:R-:W-:Y:S04]  /*1330*/  LDS R17, [R14] ;  /* 0x000000000e117984 */ /* 0x000fe80000000800 */
[----:B------:R-:W4:Y:S01]  /*1340*/  SHFL.IDX PT, R56, R26, R53, 0x101f ;  /* 0x00101f351a387589 */ /* 0x000f2200000e0000 */
[----:B-1----:R-:W-:-:S03]  /*1350*/  IMAD R19, R48, R19, RZ ;  /* 0x0000001330137224 */ /* 0x002fc600078e02ff */
[----:B------:R-:W1:Y:S01]  /*1360*/  SHFL.IDX PT, R20, R26, R51, 0x101f ;  /* 0x00101f331a147589 */ /* 0x000e6200000e0000 */
[----:B------:R-:W-:-:S03]  /*1370*/  IMAD R19, R46, R21, R19 ;  /* 0x000000152e137224 */ /* 0x000fc600078e0213 */
[----:B------:R-:W5:Y:S04]  /*1380*/  SHFL.IDX PT, R18, R26, R7, 0x101f ;  /* 0x00101f071a127589 */ /* 0x000f6800000e0000 */
[----:B------:R-:W0:Y:S01]  /*1390*/  SHFL.IDX PT, R22, R26, R9, 0x101f ;  /* 0x00101f091a167589 */ /* 0x000e2200000e0000 */
[----:B--2---:R-:W-:-:S03]  /*13a0*/  IMAD R52, R44, R23, R19 ;  /* 0x000000172c347224 */ /* 0x004fc600078e0213 */
[----:B------:R-:W2:Y:S01]  /*13b0*/  SHFL.IDX PT, R21, R16, R5, 0x101f ;  /* 0x00101f0510157589 */ /* 0x000ea200000e0000 */
[----:B---3--:R-:W-:-:S03]  /*13c0*/  IMAD R19, R31, R54, R52 ;  /* 0x000000361f137224 */ /* 0x008fc600078e0234 */
[----:B------:R-:W3:Y:S04]  /*13d0*/  SHFL.IDX PT, R50, R26, R45, 0x101f ;  /* 0x00101f2d1a327589 */ /* 0x000ee800000e0000 */
[----:B------:R-:W3:Y:S01]  /*13e0*/  SHFL.IDX PT, R57, R16, R55, 0x101f ;  /* 0x00101f3710397589 */ /* 0x000ee200000e0000 */
[----:B----4-:R-:W-:-:S03]  /*13f0*/  IMAD R56, R30, R56, R19 ;  /* 0x000000381e387224 */ /* 0x010fc600078e0213 */
[----:B------:R-:W4:Y:S01]  /*1400*/  SHFL.IDX PT, R19, R26, R11, 0x101f ;  /* 0x00101f0b1a137589 */ /* 0x000f2200000e0000 */
[----:B-1----:R-:W-:-:S03]  /*1410*/  IMAD R20, R29, R20, R56 ;  /* 0x000000141d147224 */ /* 0x002fc600078e0238 */
[----:B------:R-:W1:Y:S01]  /*1420*/  SHFL.IDX PT, R61, R16, R49, 0x101f ;  /* 0x00101f31103d7589 */ /* 0x000e6200000e0000 */
[----:B-----5:R-:W-:-:S03]  /*1430*/  IMAD R18, R25, R18, R20 ;  /* 0x0000001219127224 */ /* 0x020fc600078e0214 */
[----:B------:R-:W5:Y:S01]  /*1440*/  SHFL.IDX PT, R59, R26, R13, 0x101f ;  /* 0x00101f0d1a3b7589 */ /* 0x000f6200000e0000 */
[----:B0-----:R-:W-:-:S03]  /*1450*/  IMAD R18, R17, R22, R18 ;  /* 0x0000001611127224 */ /* 0x001fc600078e0212 */
[----:B------:R-:W0:Y:S01]  /*1460*/  SHFL.IDX PT, R52, R16, R47, 0x101f ;  /* 0x00101f2f10347589 */ /* 0x000e2200000e0000 */
[----:B--2---:R-:W-:-:S03]  /*1470*/  IMAD R21, R48, R21, RZ ;  /* 0x0000001530157224 */ /* 0x004fc600078e02ff */
[----:B------:R-:W-:Y:S01]  /*1480*/  LDS R23, [R36] ;  /* 0x0000000024177984 */ /* 0x000fe20000000800 */
[----:B---3--:R-:W-:-:S03]  /*1490*/  IMAD R50, R27, R50, R18 ;  /* 0x000000321b327224 */ /* 0x008fc600078e0212 */
[----:B------:R-:W-:Y:S01]  /*14a0*/  LDS R22, [R38] ;  /* 0x0000000026167984 */ /* 0x000fe20000000800 */
[----:B------:R-:W-:-:S03]  /*14b0*/  IMAD R57, R46, R57, R21 ;  /* 0x000000392e397224 */ /* 0x000fc600078e0215 */
[----:B------:R-:W-:Y:S01]  /*14c0*/  SHFL.IDX PT, R20, R26, R15, 0x101f ;  /* 0x00101f0f1a147589 */ /* 0x000fe200000e0000 */
[----:B----4-:R-:W-:Y:S02]  /*14d0*/  IMAD R19, R28, R19, R50 ;  /* 0x000000131c137224 */ /* 0x010fe400078e0232 */
[----:B-1----:R-:W-:Y:S01]  /*14e0*/  IMAD R57, R44, R61, R57 ;  /* 0x0000003d2c397224 */ /* 0x002fe200078e0239 */
[----:B------:R-:W1:Y:S01]  /*14f0*/  SHFL.IDX PT, R18, R16, R53, 0x101f ;  /* 0x00101f3510127589 */ /* 0x000e6200000e0000 */
[----:B-----5:R-:W-:-:S03]  /*1500*/  IMAD R19, R24, R59, R19 ;  /* 0x0000003b18137224 */ /* 0x020fc600078e0213 */
[----:B------:R-:W-:Y:S01]  /*1510*/  LDS R21, [R40] ;  /* 0x0000000028157984 */ /* 0x000fe20000000800 */
[----:B0-----:R-:W-:-:S03]  /*1520*/  IMAD R59, R31, R52, R57 ;  /* 0x000000341f3b7224 */ /* 0x001fc600078e0239 */
[----:B------:R-:W-:Y:S04]  /*1530*/  LDS R50, [R2+0x220] ;  /* 0x0002200002327984 */ /* 0x000fe80000000800 */
[----:B------:R-:W0:Y:S04]  /*1540*/  SHFL.IDX PT, R57, R26, R33, 0x101f ;  /* 0x00101f211a397589 */ /* 0x000e2800000e0000 */
[----:B------:R-:W2:Y:S04]  /*1550*/  SHFL.IDX PT, R52, R16, R51, 0x101f ;  /* 0x00101f3310347589 */ /* 0x000ea800000e0000 */
[----:B------:R-:W3:Y:S04]  /*1560*/  SHFL.IDX PT, R56, R26, R35, 0x101f ;  /* 0x00101f231a387589 */ /* 0x000ee800000e0000 */
[----:B------:R-:W4:Y:S01]  /*1570*/  SHFL.IDX PT, R54, R16, R7, 0x101f ;  /* 0x00101f0710367589 */ /* 0x000f2200000e0000 */
[----:B-1----:R-:W-:-:S02]  /*1580*/  IMAD R59, R30, R18, R59 ;  /* 0x000000121e3b7224 */ /* 0x002fc400078e023b */
[----:B------:R-:W-:Y:S01]  /*1590*/  IMAD R20, R23, R20, R19 ;  /* 0x0000001417147224 */ /* 0x000fe200078e0213 */
[----:B------:R-:W1:Y:S04]  /*15a0*/  SHFL.IDX PT, R18, R16, R9, 0x101f ;  /* 0x00101f0910127589 */ /* 0x000e6800000e0000 */
[----:B------:R-:W-:Y:S01]  /*15b0*/  LDS R19, [R41] ;  /* 0x0000000029137984 */ /* 0x000fe20000000800 */
[----:B0-----:R-:W-:-:S03]  /*15c0*/  IMAD R57, R22, R57, R20 ;  /* 0x0000003916397224 */ /* 0x001fc600078e0214 */
[----:B------:R-:W0:Y:S01]  /*15d0*/  SHFL.IDX PT, R20, R16, R45, 0x101f ;  /* 0x00101f2d10147589 */ /* 0x000e2200000e0000 */
[----:B--2---:R-:W-:-:S03]  /*15e0*/  IMAD R59, R29, R52, R59 ;  /* 0x000000341d3b7224 */ /* 0x004fc600078e023b */
[----:B------:R-:W-:Y:S01]  /*15f0*/  SHFL.IDX PT, R52, R26, R37, 0x101f ;  /* 0x00101f251a347589 */ /* 0x000fe200000e0000 */
[----:B---3--:R-:W-:-:S03]  /*1600*/  IMAD R56, R21, R56, R57 ;  /* 0x0000003815387224 */ /* 0x008fc600078e0239 */
[----:B------:R-:W2:Y:S01]  /*1610*/  SHFL.IDX PT, R57, R16, R11, 0x101f ;  /* 0x00101f0b10397589 */ /* 0x000ea200000e0000 */
[----:B----4-:R-:W-:-:S03]  /*1620*/  IMAD R54, R25, R54, R59 ;  /* 0x0000003619367224 */ /* 0x010fc600078e023b */
[----:B------:R-:W3:Y:S01]  /*1630*/  SHFL.IDX PT, R59, R50, R5, 0x101f ;  /* 0x00101f05323b7589 */ /* 0x000ee200000e0000 */
[----:B-1----:R-:W-:-:S03]  /*1640*/  IMAD R54, R17, R18, R54 ;  /* 0x0000001211367224 */ /* 0x002fc600078e0236 */
[----:B------:R-:W1:Y:S04]  /*1650*/  SHFL.IDX PT, R61, R50, R55, 0x101f ;  /* 0x00101f37323d7589 */ /* 0x000e6800000e0000 */
[----:B------:R-:W-:Y:S01]  /*1660*/  SHFL.IDX PT, R26, R26, R39, 0x101f ;  /* 0x00101f271a1a7589 */ /* 0x000fe200000e0000 */
[----:B0-----:R-:W-:-:S03]  /*1670*/  IMAD R54, R27, R20, R54 ;  /* 0x000000141b367224 */ /* 0x001fc600078e0236 */
[----:B------:R-:W0:Y:S01]  /*1680*/  SHFL.IDX PT, R20, R50, R49, 0x101f ;  /* 0x00101f3132147589 */ /* 0x000e2200000e0000 */
[----:B--2---:R-:W-:Y:S02]  /*1690*/  IMAD R57, R28, R57, R54 ;  /* 0x000000391c397224 */ /* 0x004fe400078e0236 */
[----:B------:R-:W-:Y:S01]  /*16a0*/  IMAD R18, R19, R52, R56 ;  /* 0x0000003413127224 */ /* 0x000fe200078e0238 */
[----:B------:R-:W-:Y:S01]  /*16b0*/  SHFL.IDX PT, R54, R50, R47, 0x101f ;  /* 0x00101f2f32367589 */ /* 0x000fe200000e0000 */
[----:B---3--:R-:W-:-:S03]  /*16c0*/  IMAD R59, R48, R59, RZ ;  /* 0x0000003b303b7224 */ /* 0x008fc600078e02ff */
[----:B------:R-:W2:Y:S01]  /*16d0*/  SHFL.IDX PT, R52, R16, R13, 0x101f ;  /* 0x00101f0d10347589 */ /* 0x000ea200000e0000 */
[----:B-1----:R-:W-:-:S03]  /*16e0*/  IMAD R59, R46, R61, R59 ;  /* 0x0000003d2e3b7224 */ /* 0x002fc600078e023b */
[----:B------:R-:W1:Y:S01]  /*16f0*/  SHFL.IDX PT, R56, R16, R15, 0x101f ;  /* 0x00101f0f10387589 */ /* 0x000e6200000e0000 */
[----:B0-----:R-:W-:-:S03]  /*1700*/  IMAD R20, R44, R20, R59 ;  /* 0x000000142c147224 */ /* 0x001fc600078e023b */
[----:B------:R-:W0:Y:S01]  /*1710*/  SHFL.IDX PT, R59, R16, R33, 0x101f ;  /* 0x00101f21103b7589 */ /* 0x000e2200000e0000 */
[----:B--2---:R-:W-:-:S03]  /*1720*/  IMAD R52, R24, R52, R57 ;  /* 0x0000003418347224 */ /* 0x004fc600078e0239 */
[----:B------:R-:W2:Y:S01]  /*1730*/  SHFL.IDX PT, R57, R50, R53, 0x101f ;  /* 0x00101f3532397589 */ /* 0x000ea200000e0000 */
[----:B-1----:R-:W-:Y:S02]  /*1740*/  IMAD R52, R23, R56, R52 ;  /* 0x0000003817347224 */ /* 0x002fe400078e0234 */
[----:B------:R-:W-:Y:S02]  /*1750*/  IMAD R56, R31, R54, R20 ;  /* 0x000000361f387224 */ /* 0x000fe400078e0214 */
[----:B------:R-:W1:Y:S04]  /*1760*/  SHFL.IDX PT, R54, R16, R35, 0x101f ;  /* 0x00101f2310367589 */ /* 0x000e6800000e0000 */
[----:B------:R-:W3:Y:S01]  /*1770*/  SHFL.IDX PT, R20, R50, R51, 0x101f ;  /* 0x00101f3332147589 */ /* 0x000ee200000e0000 */
[----:B0-----:R-:W-:-:S03]  /*1780*/  IMAD R59, R22, R59, R52 ;  /* 0x0000003b163b7224 */ /* 0x001fc600078e0234 */
[----:B------:R-:W-:Y:S01]  /*1790*/  LDS R52, [R2+0x330] ;  /* 0x0003300002347984 */ /* 0x000fe20000000800 */
[----:B--2---:R-:W-:-:S03]  /*17a0*/  IMAD R57, R30, R57, R56 ;  /* 0x000000391e397224 */ /* 0x004fc600078e0238 */
[----:B------:R-:W0:Y:S01]  /*17b0*/  SHFL.IDX PT, R56, R50, R7, 0x101f ;  /* 0x00101f0732387589 */ /* 0x000e2200000e0000 */
[----:B-1----:R-:W-:-:S03]  /*17c0*/  IMAD R54, R21, R54, R59 ;  /* 0x0000003615367224 */ /* 0x002fc600078e023b */
[----:B------:R-:W1:Y:S01]  /*17d0*/  SHFL.IDX PT, R59, R50, R9, 0x101f ;  /* 0x00101f09323b7589 */ /* 0x000e6200000e0000 */
[----:B---3--:R-:W-:-:S03]  /*17e0*/  IMAD R57, R29, R20, R57 ;  /* 0x000000141d397224 */ /* 0x008fc600078e0239 */
[----:B------:R-:W2:Y:S01]  /*17f0*/  SHFL.IDX PT, R20, R16, R37, 0x101f ;  /* 0x00101f2510147589 */ /* 0x000ea200000e0000 */
[----:B0-----:R-:W-:-:S03]  /*1800*/  IMAD R58, R25, R56, R57 ;  /* 0x00000038193a7224 */ /* 0x001fc600078e0239 */
[----:B------:R-:W0:Y:S01]  /*1810*/  SHFL.IDX PT, R56, R50, R45, 0x101f ;  /* 0x00101f2d32387589 */ /* 0x000e2200000e0000 */
[----:B-1----:R-:W-:-:S03]  /*1820*/  IMAD R58, R17, R59, R58 ;  /* 0x0000003b113a7224 */ /* 0x002fc600078e023a */
[----:B------:R-:W-:Y:S01]  /*1830*/  SHFL.IDX PT, R55, R52, R55, 0x101f ;  /* 0x00101f3734377589 */ /* 0x000fe200000e0000 */
[----:B--2---:R-:W-:-:S03]  /*1840*/  IMAD R20, R19, R20, R54 ;  /* 0x0000001413147224 */ /* 0x004fc600078e0236 */
[----:B------:R-:W1:Y:S04]  /*1850*/  SHFL.IDX PT, R59, R52, R5, 0x101f ;  /* 0x00101f05343b7589 */ /* 0x000e6800000e0000 */
[----:B------:R-:W2:Y:S04]  /*1860*/  SHFL.IDX PT, R54, R50, R11, 0x101f ;  /* 0x00101f0b32367589 */ /* 0x000ea800000e0000 */
[----:B------:R-:W3:Y:S04]  /*1870*/  SHFL.IDX PT, R57, R50, R13, 0x101f ;  /* 0x00101f0d32397589 */ /* 0x000ee800000e0000 */
[----:B------:R-:W4:Y:S01]  /*1880*/  SHFL.IDX PT, R49, R52, R49, 0x101f ;  /* 0x00101f3134317589 */ /* 0x000f2200000e0000 */
[----:B0-----:R-:W-:-:S03]  /*1890*/  IMAD R61, R27, R56, R58 ;  /* 0x000000381b3d7224 */ /* 0x001fc600078e023a */
[----:B------:R-:W-:Y:S04]  /*18a0*/  SHFL.IDX PT, R53, R52, R53, 0x101f ;  /* 0x00101f3534357589 */ /* 0x000fe800000e0000 */
[----:B------:R-:W-:Y:S01]  /*18b0*/  SHFL.IDX PT, R56, R52, R51, 0x101f ;  /* 0x00101f3334387589 */ /* 0x000fe200000e0000 */
[----:B-1----:R-:W-:-:S03]  /*18c0*/  IMAD R59, R48, R59, RZ ;  /* 0x0000003b303b7224 */ /* 0x002fc600078e02ff */
[----:B------:R-:W-:Y:S01]  /*18d0*/  SHFL.IDX PT, R58, R50, R35, 0x101f ;  /* 0x00101f23323a7589 */ /* 0x000fe200000e0000 */
[----:B--2---:R-:W-:-:S03]  /*18e0*/  IMAD R54, R28, R54, R61 ;  /* 0x000000361c367224 */ /* 0x004fc600078e023d */
[----:B------:R-:W0:Y:S01]  /*18f0*/  SHFL.IDX PT, R48, R50, R15, 0x101f ;  /* 0x00101f0f32307589 */ /* 0x000e2200000e0000 */
[----:B------:R-:W-:Y:S02]  /*1900*/  IMAD R59, R46, R55, R59 ;  /* 0x000000372e3b7224 */ /* 0x000fe400078e023b */
[----:B---3--:R-:W-:Y:S02]  /*1910*/  IMAD R46, R24, R57, R54 ;  /* 0x00000039182e7224 */ /* 0x008fe400078e0236 */
[----:B------:R-:W1:Y:S01]  /*1920*/  SHFL.IDX PT, R57, R50, R33, 0x101f ;  /* 0x00101f2132397589 */ /* 0x000e6200000e0000 */
[----:B----4-:R-:W-:-:S03]  /*1930*/  IMAD R59, R44, R49, R59 ;  /* 0x000000312c3b7224 */ /* 0x010fc600078e023b */
[----:B------:R-:W2:Y:S04]  /*1940*/  SHFL.IDX PT, R54, R52, R47, 0x101f ;  /* 0x00101f2f34367589 */ /* 0x000ea800000e0000 */
[----:B------:R-:W-:Y:S04]  /*1950*/  SHFL.IDX PT, R44, R52, R9, 0x101f ;  /* 0x00101f09342c7589 */ /* 0x000fe800000e0000 */
[----:B------:R-:W-:Y:S04]  /*1960*/  LDS R49, [R42] ;  /* 0x000000002a317984 */ /* 0x000fe80000000800 */
[----:B------:R-:W-:Y:S01]  /*1970*/  SHFL.IDX PT, R47, R52, R11, 0x101f ;  /* 0x00101f0b342f7589 */ /* 0x000fe200000e0000 */
        /* <DEDUP_REMOVED lines=8> */
[----:B------:R-:W-:Y:S02]  /*1a00*/  IMAD R30, R21, R58, R57 ;  /* 0x0000003a151e7224 */ /* 0x000fe400078e0239 */
[----:B------:R-:W-:Y:S02]  /*1a10*/  IMAD R53, R29, R56, R53 ;  /* 0x000000381d357224 */ /* 0x000fe400078e0235 */
[----:B------:R-:W4:Y:S04]  /*1a20*/  SHFL.IDX PT, R29, R52, R33, 0x101f ;  /* 0x00101f21341d7589 */ /* 0x000f2800000e0000 */
[----:B------:R-:W-:Y:S01]  /*1a30*/  SHFL.IDX PT, R56, R50, R39, 0x101f ;  /* 0x00101f2732387589 */ /* 0x000fe200000e0000 */
[----:B0-----:R-:W-:-:S03]  /*1a40*/  IMAD R53, R25, R46, R53 ;  /* 0x0000002e19357224 */ /* 0x001fc600078e0235 */
[----:B------:R0:W5:Y:S01]  /*1a50*/  SHFL.IDX PT, R46, R16, R39, 0x101f ;  /* 0x00101f27102e7589 */ /* 0x00016200000e0000 */
[----:B------:R-:W-:-:S03]  /*1a60*/  IMAD R53, R17, R44, R53 ;  /* 0x0000002c11357224 */ /* 0x000fc600078e0235 */
[----:B------:R-:W5:Y:S01]  /*1a70*/  SHFL.IDX PT, R44, R52, R35, 0x101f ;  /* 0x00101f23342c7589 */ /* 0x000f6200000e0000 */
[----:B-1----:R-:W-:-:S03]  /*1a80*/  IMAD R53, R27, R48, R53 ;  /* 0x000000301b357224 */ /* 0x002fc600078e0235 */
[----:B------:R-:W1:Y:S01]  /*1a90*/  SHFL.IDX PT, R25, R50, R37, 0x101f ;  /* 0x00101f2532197589 */ /* 0x000e6200000e0000 */
[----:B------:R-:W-:Y:S01]  /*1aa0*/  IMAD R27, R49, R26, R18 ;  /* 0x0000001a311b7224 */ /* 0x000fe200078e0212 */
[----:B0-----:R-:W0:Y:S01]  /*1ab0*/  LDC.64 R16, c[0x0][0x3a0] ;  /* 0x0000e800ff107b82 */ /* 0x001e220000000a00 */
[----:B------:R-:W-:Y:S01]  /*1ac0*/  IMAD R47, R28, R47, R53 ;  /* 0x0000002f1c2f7224 */ /* 0x000fe200078e0235 */
[----:B------:R-:W1:Y:S01]  /*1ad0*/  SHFL.IDX PT, R48, R52, R37, 0x101f ;  /* 0x00101f2534307589 */ /* 0x000e6200000e0000 */
[----:B------:R-:W-:Y:S02]  /*1ae0*/  IMAD.U32 R18, RZ, RZ, UR6 ;  /* 0x00000006ff127e24 */ /* 0x000fe4000f8e00ff */
[----:B--2---:R-:W-:Y:S01]  /*1af0*/  IMAD R31, R24, R31, R47 ;  /* 0x0000001f181f7224 */ /* 0x004fe200078e022f */
[----:B------:R-:W2:Y:S03]  /*1b00*/  SHFL.IDX PT, R28, R52, R39, 0x101f ;  /* 0x00101f27341c7589 */ /* 0x000ea600000e0000 */
[----:B---3--:R-:W-:-:S02]  /*1b10*/  IMAD R54, R23, R54, R31 ;  /* 0x0000003617367224 */ /* 0x008fc400078e021f */
[----:B------:R-:W-:Y:S01]  /*1b20*/  IMAD.U32 R23, RZ, RZ, UR8 ;  /* 0x00000008ff177e24 */ /* 0x000fe2000f8e00ff */
[----:B------:R-:W-:Y:S01]  /*1b30*/  USHF.L.U32 UR8, UR12, 0x2, URZ ;  /* 0x000000020c087899 */ /* 0x000fe200080006ff */
[----:B----4-:R-:W-:Y:S01]  /*1b40*/  IMAD R29, R22, R29, R54 ;  /* 0x0000001d161d7224 */ /* 0x010fe200078e0236 */
[----:B------:R-:W-:Y:S01]  /*1b50*/  MOV R22, UR6 ;  /* 0x0000000600167c02 */ /* 0x000fe20008000f00 */
[----:B-----5:R-:W-:Y:S01]  /*1b60*/  IMAD R31, R49, R46, R20 ;  /* 0x0000002e311f7224 */ /* 0x020fe200078e0214 */
[----:B------:R-:W-:Y:S01]  /*1b70*/  MOV R20, UR6 ;  /* 0x0000000600147c02 */ /* 0x000fe20008000f00 */
[----:B------:R-:W-:Y:S01]  /*1b80*/  IMAD R23, R23, UR4, R6 ;  /* 0x0000000417177c24 */ /* 0x000fe2000f8e0206 */
[----:B------:R-:W-:Y:S01]  /*1b90*/  UIADD3 UR4, UPT, UPT, UR12, UR4, URZ ;  /* 0x000000040c047290 */ /* 0x000fe2000fffe0ff */
[----:B------:R-:W-:Y:S02]  /*1ba0*/  IMAD R29, R21, R44, R29 ;  /* 0x0000002c151d7224 */ /* 0x000fe400078e021d */
[----:B------:R-:W-:Y:S01]  /*1bb0*/  IMAD R21, R20, 0x100, R23 ;  /* 0x0000010014157824 */ /* 0x000fe200078e0217 */
[----:B------:R-:W-:Y:S01]  /*1bc0*/  UISETP.GE.U32.AND UP0, UPT, UR4, UR8, UPT ;  /* 0x000000080400728c */ /* 0x000fe2000bf06070 */
[----:B-1----:R-:W-:-:S02]  /*1bd0*/  IMAD R25, R19, R25, R30 ;  /* 0x0000001913197224 */ /* 0x002fc400078e021e */
[----:B------:R-:W-:Y:S02]  /*1be0*/  IMAD R45, R22, 0x80, R21 ;  /* 0x00000080162d7824 */ /* 0x000fe400078e0215 */
[----:B------:R-:W-:Y:S01]  /*1bf0*/  IMAD R29, R19, R48, R29 ;  /* 0x00000030131d7224 */ /* 0x000fe200078e021d */
[----:B------:R-:W-:Y:S01]  /*1c00*/  LEA R19, R18, R23, 0x7 ;  /* 0x0000001712137211 */ /* 0x000fe200078e38ff */
[--C-:B0-----:R-:W-:Y:S01]  /*1c10*/  IMAD.WIDE R22, R23, 0x4, R16.reuse ;  /* 0x0000000417167825 */ /* 0x101fe200078e0210 */
[----:B------:R-:W-:Y:S03]  /*1c20*/  BAR.SYNC.DEFER_BLOCKING 0x0 ;  /* 0x0000000000007b1d */ /* 0x000fe60000010000 */
[----:B------:R-:W-:-:S04]  /*1c30*/  IMAD.WIDE R18, R19, 0x4, R16 ;  /* 0x0000000413127825 */ /* 0x000fc800078e0210 */
[----:B------:R-:W-:Y:S02]  /*1c40*/  IMAD R25, R49, R56, R25 ;  /* 0x0000003831197224 */ /* 0x000fe400078e0219 */
[----:B------:R-:W-:-:S04]  /*1c50*/  IMAD.WIDE R20, R21, 0x4, R16 ;  /* 0x0000000415147825 */ /* 0x000fc800078e0210 */
[----:B--2---:R-:W-:Y:S02]  /*1c60*/  IMAD R29, R49, R28, R29 ;  /* 0x0000001c311d7224 */ /* 0x004fe400078e021d */
[----:B------:R-:W-:Y:S01]  /*1c70*/  IMAD.WIDE R16, R45, 0x4, R16 ;  /* 0x000000042d107825 */ /* 0x000fe200078e0210 */
[----:B------:R0:W-:Y:S04]  /*1c80*/  STG.E desc[UR14][R22.64], R27 ;  /* 0x0000001b16007986 */ /* 0x0001e8000c10190e */
[----:B------:R0:W-:Y:S04]  /*1c90*/  STG.E desc[UR14][R18.64], R31 ;  /* 0x0000001f12007986 */ /* 0x0001e8000c10190e */
[----:B------:R0:W-:Y:S04]  /*1ca0*/  STG.E desc[UR14][R20.64], R25 ;  /* 0x0000001914007986 */ /* 0x0001e8000c10190e */
[----:B------:R0:W-:Y:S01]  /*1cb0*/  STG.E desc[UR14][R16.64], R29 ;  /* 0x0000001d10007986 */ /* 0x0001e2000c10190e */
[----:B------:R-:W-:Y:S05]  /*1cc0*/  BRA.U !UP0, `(.L_x_4895) ;  /* 0xffffffed08887547 */ /* 0x000fea000b83ffff */
[----:B------:R-:W-:Y:S05]  /*1cd0*/  EXIT ;  /* 0x000000000000794d */ /* 0x000fea0003800000 */
        .weak           $__internal_146_$__cuda_sm20_div_u16
        .type           $__internal_146_$__cuda_sm20_div_u16,@function
        .size           $__internal_146_$__cuda_sm20_div_u16,(.L_x_38649 - $__internal_146_$__cuda_sm20_div_u16)
$__internal_146_$__cuda_sm20_div_u16:
        /* <DEDUP_REMOVED lines=18> */
[----:B------:R-:W-:Y:S06]  /*1e00*/  RET.REL.NODEC R2 `(_Z9cuda_gemmIiLi128ELi4ELi1ELi512ELi16ELi16ELi64ELi0ELi1EEviiiPT_S1_S1_iii) ;  /* 0xffffffe0027c7950 */ /* 0x000fec0003c3ffff */
.L_x_4896:
        /* <DEDUP_REMOVED lines=15> */
.L_x_38649:


//--------------------- .text._Z9cuda_gemmIiLi128ELi4ELi1ELi512ELi16ELi16ELi64ELi0ELi0EEviiiPT_S1_S1_iii --------------------------
	.section	.text._Z9cuda_gemmIiLi128ELi4ELi1ELi512ELi16ELi16ELi64ELi0ELi0EEviiiPT_S1_S1_iii,"ax",@progbits
	.align	128
        .global         _Z9cuda_gemmIiLi128ELi4ELi1ELi512ELi16ELi16ELi64ELi0ELi0EEviiiPT_S1_S1_iii
        .type           _Z9cuda_gemmIiLi128ELi4ELi1ELi512ELi16ELi16ELi64ELi0ELi0EEviiiPT_S1_S1_iii,@function
        .size           _Z9cuda_gemmIiLi128ELi4ELi1ELi512ELi16ELi16ELi64ELi0ELi0EEviiiPT_S1_S1_iii,(.L_x_38650 - _Z9cuda_gemmIiLi128ELi4ELi1ELi512ELi16ELi16ELi64ELi0ELi0EEviiiPT_S1_S1_iii)
        .other          _Z9cuda_gemmIiLi128ELi4ELi1ELi512ELi16ELi16ELi64ELi0ELi0EEviiiPT_S1_S1_iii,@"STO_CUDA_ENTRY STV_DEFAULT"
_Z9cuda_gemmIiLi128ELi4ELi1ELi512ELi16ELi16ELi64ELi0ELi0EEviiiPT_S1_S1_iii:
.text._Z9cuda_gemmIiLi128ELi4ELi1ELi512ELi16ELi16ELi64ELi0ELi0EEviiiPT_S1_S1_iii:
        /* <DEDUP_REMOVED lines=55> */
[----:B------:R-:W-:Y:S01]  /*0370*/  IMAD.HI.U32 R16, R9, R13, R8 ;  /* 0x0000000d09107227 */ /* 0x000fe200078e0008 */
[----:B------:R-:W-:-:S03]  /*0380*/  LOP3.LUT R13, RZ, R3, RZ, 0x33, !PT ;  /* 0x00000003ff0d7212 */ /* 0x000fc600078e33ff */
[----:B------:R-:W-:Y:S02]  /*0390*/  IMAD R11, R11, R2, RZ ;  /* 0x000000020b0b7224 */ /* 0x000fe400078e02ff */
[----:B------:R-:W-:Y:S02]  /*03a0*/  IMAD.MOV.U32 R9, RZ, RZ, R75 ;  /* 0x000000ffff097224 */ /* 0x000fe400078e004b */
[----:B--2-4-:R-:W-:-:S07]  /*03b0*/  IMAD.HI.U32 R10, R5, R11, R4 ;  /* 0x0000000b050a7227 */ /* 0x014fce00078e0004 */
.L_x_4899:
        /* <DEDUP_REMOVED lines=25> */
.L_x_4898:
[----:B------:R-:W-:Y:S05]  /*0550*/  BSYNC.RECONVERGENT B0 ;  /* 0x0000000000007941 */ /* 0x000fea0003800200 */
.L_x_4897:
[----:B0-----:R-:W-:Y:S01]  /*0560*/  IMAD.MOV.U32 R4, RZ, RZ, 0x80 ;  /* 0x00000080ff047424 */ /* 0x001fe200078e00ff */
[----:B------:R-:W-:Y:S01]  /*0570*/  MOV R6, 0x5a0 ;  /* 0x000005a000067802 */ /* 0x000fe20000000f00 */
[----:B------:R-:W-:-:S07]  /*0580*/  IMAD.MOV.U32 R5, RZ, RZ, R15 ;  /* 0x000000ffff057224 */ /* 0x000fce00078e000f */
[----:B------:R-:W-:Y:S05]  /*0590*/  CALL.REL.NOINC `($__internal_147_$__cuda_sm20_div_s16) ;  /* 0x0000003400e47944 */ /* 0x000fea0003c00000 */
[----:B------:R-:W-:Y:S01]  /*05a0*/  UPRMT UR4, UR10, 0x9910, URZ ;  /* 0x000099100a047896 */ /* 0x000fe200080000ff */
[----:B------:R-:W-:Y:S01]  /*05b0*/  IMAD.MOV.U32 R4, RZ, RZ, 0x10 ;  /* 0x00000010ff047424 */ /* 0x000fe200078e00ff */
[----:B------:R-:W-:Y:S01]  /*05c0*/  MOV R6, 0x600 ;  /* 0x0000060000067802 */ /* 0x000fe20000000f00 */
[----:B------:R-:W-:-:S03]  /*05d0*/  UMOV UR9, UR10 ;  /* 0x0000000a00097c82 */ /* 0x000fc60008000000 */
[----:B------:R-:W-:-:S07]  /*05e0*/  IMAD.U32 R5, RZ, RZ, UR4 ;  /* 0x00000004ff057e24 */ /* 0x000fce000f8e00ff */
[----:B------:R-:W-:Y:S05]  /*05f0*/  CALL.REL.NOINC `($__internal_147_$__cuda_sm20_div_s16) ;  /* 0x0000003400cc7944 */ /* 0x000fea0003c00000 */
[----:B------:R-:W0:Y:S01]  /*0600*/  S2UR UR4, SR_CTAID.Y ;  /* 0x00000000000479c3 */ /* 0x000e220000002600 */
[----:B------:R-:W1:Y:S01]  /*0610*/  LDCU UR17, c[0x0][0x374] ;  /* 0x00006e80ff1177ac */ /* 0x000e620008000800 */
[----:B------:R-:W2:Y:S08]  /*0620*/  I2F.U32.RP R0, R68 ;  /* 0x0000004400007306 */ /* 0x000eb00000209000 */
[----:B--2---:R-:W2:Y:S01]  /*0630*/  MUFU.RCP R0, R0 ;  /* 0x0000000000007308 */ /* 0x004ea20000001000 */
[----:B-1----:R-:W-:-:S04]  /*0640*/  USHF.L.U32 UR18, UR17, 0x2, URZ ;  /* 0x0000000211127899 */ /* 0x002fc800080006ff */
[----:B0-----:R-:W-:-:S06]  /*0650*/  UISETP.GE.U32.AND UP0, UPT, UR4, UR18, UPT ;  /* 0x000000120400728c */ /* 0x001fcc000bf06070 */
[----:B------:R-:W-:-:S13]  /*0660*/  PLOP3.LUT P0, PT, PT, PT, UP0, 0x80, 0x8 ;  /* 0x000000000008781c */ /* 0x000fda0003f0f008 */
[----:B--2---:R-:W-:Y:S05]  /*0670*/  @P0 EXIT ;  /* 0x000000000000094d */ /* 0x004fea0003800000 */
[----:B------:R-:W0:Y:S01]  /*0680*/  LDCU UR19, c[0x0][0x360] ;  /* 0x00006c00ff1377ac */ /* 0x000e220008000800 */
[----:B------:R-:W-:Y:S01]  /*0690*/  IADD3 R0, PT, PT, R0, 0xffffffe, RZ ;  /* 0x0ffffffe00007810 */ /* 0x000fe20007ffe0ff */
[----:B------:R-:W-:Y:S01]  /*06a0*/  IMAD.MOV R5, RZ, RZ, -R68 ;  /* 0x000000ffff057224 */ /* 0x000fe200078e0a44 */
[C---:B------:R-:W-:Y:S01]  /*06b0*/  SHF.L.U32 R77, R75.reuse, 0x2, RZ ;  /* 0x000000024b4d7819 */ /* 0x040fe200000006ff */
[----:B------:R-:W-:Y:S01]  /*06c0*/  IMAD.MOV.U32 R2, RZ, RZ, RZ ;  /* 0x000000ffff027224 */ /* 0x000fe200078e00ff */
[----:B------:R-:W1:Y:S01]  /*06d0*/  F2I.FTZ.U32.TRUNC.NTZ R3, R0 ;  /* 0x0000000000037305 */ /* 0x000e62000021f000 */
[----:B------:R-:W-:Y:S01]  /*06e0*/  ISETP.NE.U32.AND P2, PT, R68, RZ, PT ;  /* 0x000000ff4400720c */ /* 0x000fe20003f45070 */
[----:B------:R-:W2:Y:S01]  /*06f0*/  LDCU.64 UR12, c[0x0][0x3a8] ;  /* 0x00007500ff0c77ac */ /* 0x000ea20008000a00 */
[----:B------:R-:W3:Y:S01]  /*0700*/  S2UR UR11, SR_CgaCtaId ;  /* 0x00000000000b79c3 */ /* 0x000ee20000008800 */
[----:B------:R-:W-:Y:S01]  /*0710*/  LOP3.LUT R70, R75, 0xf, RZ, 0xc0, !PT ;  /* 0x0000000f4b467812 */ /* 0x000fe200078ec0ff */
[----:B------:R-:W4:Y:S01]  /*0720*/  LDCU UR8, c[0x0][0x388] ;  /* 0x00007100ff0877ac */ /* 0x000f220008000800 */
[----:B------:R-:W-:-:S05]  /*0730*/  UMOV UR7, 0x400 ;  /* 0x0000040000077882 */ /* 0x000fca0000000000 */
[----:B------:R-:W5:Y:S01]  /*0740*/  S2UR UR23, SR_CTAID.X ;  /* 0x00000000001779c3 */ /* 0x000f620000002500 */
[----:B------:R-:W-:Y:S01]  /*0750*/  UIADD3 UR7, UPT, UPT, UR7, 0x480, URZ ;  /* 0x0000048007077890 */ /* 0x000fe2000fffe0ff */
[----:B0-----:R-:W-:Y:S01]  /*0760*/  MOV R73, UR19 ;  /* 0x0000001300497c02 */ /* 0x001fe20008000f00 */
[----:B------:R-:W-:Y:S01]  /*0770*/  USHF.L.U32 UR20, UR19, 0x2, URZ ;  /* 0x0000000213147899 */ /* 0x000fe200080006ff */
[----:B-1----:R-:W-:Y:S01]  /*0780*/  IMAD R5, R5, R3, RZ ;  /* 0x0000000305057224 */ /* 0x002fe200078e02ff */
[----:B------:R-:W-:Y:S02]  /*0790*/  UPRMT UR21, UR10, 0x9910, URZ ;  /* 0x000099100a157896 */ /* 0x000fe400080000ff */
[----:B------:R-:W-:Y:S01]  /*07a0*/  UPRMT UR22, UR9, 0x9910, URZ ;  /* 0x0000991009167896 */ /* 0x000fe200080000ff */
[----:B------:R-:W-:Y:S01]  /*07b0*/  IMAD.HI.U32 R2, R3, R5, R2 ;  /* 0x0000000503027227 */ /* 0x000fe200078e0002 */
[----:B--2---:R-:W-:-:S03]  /*07c0*/  UISETP.LT.AND UP0, UPT, UR12, 0x10, UPT ;  /* 0x000000100c00788c */ /* 0x004fc6000bf01270 */
[----:B------:R-:W0:Y:S01]  /*07d0*/  I2F.U32.RP R4, UR20 ;  /* 0x0000001400047d06 */ /* 0x000e220008209000 */
[----:B------:R-:W-:Y:S01]  /*07e0*/  VIADD R76, R77, UR20 ;  /* 0x000000144d4c7c36 */ /* 0x000fe20008000000 */
[----:B----4-:R-:W-:Y:S01]  /*07f0*/  USHF.R.S32.HI UR6, URZ, 0x1f, UR8 ;  /* 0x0000001fff067899 */ /* 0x010fe20008011408 */
[----:B------:R-:W-:Y:S01]  /*0800*/  IMAD.HI.U32 R67, R2, R75, RZ ;  /* 0x0000004b02437227 */ /* 0x000fe200078e00ff */
[----:B---3--:R-:W-:Y:S02]  /*0810*/  ULEA UR7, UR11, UR7, 0x18 ;  /* 0x000000070b077291 */ /* 0x008fe4000f8ec0ff */
[----:B------:R-:W-:Y:S01]  /*0820*/  ISETP.GE.U32.AND P3, PT, R76, 0x200, PT ;  /* 0x000002004c00780c */ /* 0x000fe20003f66070 */
[----:B------:R-:W-:Y:S01]  /*0830*/  IMAD.MOV R5, RZ, RZ, -R67 ;  /* 0x000000ffff057224 */ /* 0x000fe200078e0a43 */
[----:B------:R-:W-:Y:S01]  /*0840*/  ULEA.HI UR6, UR6, UR8, URZ, 0x9 ;  /* 0x0000000806067291 */ /* 0x000fe2000f8f48ff */
[----:B------:R-:W-:Y:S01]  /*0850*/  IMAD R7, RZ, RZ, -UR20 ;  /* 0x80000014ff077e24 */ /* 0x000fe2000f8e02ff */
[----:B------:R-:W-:Y:S01]  /*0860*/  SEL R72, RZ, 0x1, P3 ;  /* 0x00000001ff487807 */ /* 0x000fe20001800000 */
[----:B------:R-:W-:Y:S01]  /*0870*/  IMAD R5, R68, R5, R75 ;  /* 0x0000000544057224 */ /* 0x000fe200078e024b */
[----:B------:R-:W-:Y:S01]  /*0880*/  LEA R74, R75, UR7, 0x4 ;  /* 0x000000074b4a7c11 */ /* 0x000fe2000f8e20ff */
[----:B-----5:R-:W-:Y:S01]  /*0890*/  USHF.L.U32 UR11, UR23, 0x9, URZ ;  /* 0x00000009170b7899 */ /* 0x020fe200080006ff */
[----:B0-----:R-:W0:Y:S02]  /*08a0*/  MUFU.RCP R4, R4 ;  /* 0x0000000400047308 */ /* 0x001e240000001000 */
[----:B------:R-:W-:Y:S01]  /*08b0*/  ISETP.GE.U32.AND P0, PT, R5, R68, PT ;  /* 0x000000440500720c */ /* 0x000fe20003f06070 */
[----:B------:R-:W-:Y:S01]  /*08c0*/  IMAD R73, R73, 0x10, R74 ;  /* 0x0000001049497824 */ /* 0x000fe200078e024a */
[----:B------:R-:W-:-:S02]  /*08d0*/  USEL UR5, UR12, 0x10, UP0 ;  /* 0x000000100c057887 */ /* 0x000fc40008000000 */
[----:B------:R-:W-:Y:S02]  /*08e0*/  ULEA UR12, UR19, UR11, 0x3 ;  /* 0x0000000b130c7291 */ /* 0x000fe4000f8e18ff */
[----:B------:R-:W-:Y:S01]  /*08f0*/  USHF.R.S32.HI UR6, URZ, 0x9, UR6 ;  /* 0x00000009ff067899 */ /* 0x000fe20008011406 */
[----:B------:R-:W-:Y:S01]  /*0900*/  UMOV UR7, UR21 ;  /* 0x0000001500077c82 */ /* 0x000fe20008000000 */
[----:B------:R-:W-:-:S05]  /*0910*/  UMOV UR8, UR22 ;  /* 0x0000001600087c82 */ /* 0x000fca0008000000 */
[----:B------:R-:W-:Y:S01]  /*0920*/  @P0 IMAD.IADD R5, R5, 0x1, -R68 ;  /* 0x0000000105050824 */ /* 0x000fe200078e0a44 */
[----:B------:R-:W-:Y:S01]  /*0930*/  @P0 IADD3 R67, PT, PT, R67, 0x1, RZ ;  /* 0x0000000143430810 */ /* 0x000fe20007ffe0ff */
[----:B0-----:R-:W-:-:S03]  /*0940*/  VIADD R2, R4, 0xffffffe ;  /* 0x0ffffffe04027836 */ /* 0x001fc60000000000 */
[----:B------:R-:W-:Y:S01]  /*0950*/  ISETP.GE.U32.AND P1, PT, R5, R68, PT ;  /* 0x000000440500720c */ /* 0x000fe20003f26070 */
[----:B------:R0:W1:Y:S01]  /*0960*/  F2I.FTZ.U32.TRUNC.NTZ R3, R2 ;  /* 0x0000000200037305 */ /* 0x000062000021f000 */
[----:B------:R-:W-:-:S04]  /*0970*/  VIMNMX.U32 R5, PT, PT, R76, 0x200, !PT ;  /* 0x000002004c057848 */ /* 0x000fc80007fe0000 */
[----:B------:R-:W-:Y:S01]  /*0980*/  IADD3 R5, PT, PT, R5, -R76, -R72 ;  /* 0x8000004c05057210 */ /* 0x000fe20007ffe848 */
[----:B0-----:R-:W-:-:S06]  /*0990*/  IMAD.MOV.U32 R2, RZ, RZ, RZ ;  /* 0x000000ffff027224 */ /* 0x001fcc00078e00ff */
[----:B------:R-:W-:Y:S01]  /*09a0*/  @P1 VIADD R67, R67, 0x1 ;  /* 0x0000000143431836 */ /* 0x000fe20000000000 */
[----:B------:R-:W-:Y:S01]  /*09b0*/  @!P2 LOP3.LUT R67, RZ, R68, RZ, 0x33, !PT ;  /* 0x00000044ff43a212 */ /* 0x000fe200078e33ff */
[----:B-1----:R-:W-:-:S04]  /*09c0*/  IMAD R7, R7, R3, RZ ;  /* 0x0000000307077224 */ /* 0x002fc800078e02ff */
[----:B------:R-:W-:Y:S02]  /*09d0*/  IMAD.MOV R71, RZ, RZ, -R67 ;  /* 0x000000ffff477224 */ /* 0x000fe400078e0a43 */
[----:B------:R-:W-:-:S04]  /*09e0*/  IMAD.HI.U32 R2, R3, R7, R2 ;  /* 0x0000000703027227 */ /* 0x000fc800078e0002 */
[----:B------:R-:W-:Y:S02]  /*09f0*/  IMAD R71, R68, R71, R75 ;  /* 0x0000004744477224 */ /* 0x000fe400078e024b */
[----:B------:R-:W-:-:S03]  /*0a00*/  IMAD.HI.U32 R19, R2, R5, RZ ;  /* 0x0000000502137227 */ /* 0x000fc600078e00ff */
[C---:B------:R-:W-:Y:S01]  /*0a10*/  LOP3.LUT R2, R71.reuse, 0xf, RZ, 0xc0, !PT ;  /* 0x0000000f47027812 */ /* 0x040fe200078ec0ff */
[----:B------:R-:W-:Y:S01]  /*0a20*/  IMAD.MOV R0, RZ, RZ, -R19 ;  /* 0x000000ffff007224 */ /* 0x000fe200078e0a13 */
[C---:B------:R-:W-:Y:S01]  /*0a30*/  IADD3 R35, PT, PT, R71.reuse, 0x6, RZ ;  /* 0x0000000647237810 */ /* 0x040fe20007ffe0ff */
[----:B------:R-:W-:Y:S01]  /*0a40*/  VIADD R32, R71, 0x3 ;  /* 0x0000000347207836 */ /* 0x000fe20000000000 */
[----:B------:R-:W-:Y:S01]  /*0a50*/  IADD3 R6, PT, PT, R2, 0x2, RZ ;  /* 0x0000000202067810 */ /* 0x000fe20007ffe0ff */
[----:B------:R-:W-:Y:S01]  /*0a60*/  IMAD R5, R0, UR20, R5 ;  /* 0x0000001400057c24 */ /* 0x000fe2000f8e0205 */
[C---:B------:R-:W-:Y:S01]  /*0a70*/  IADD3 R12, PT, PT, R2.reuse, 0x7, RZ ;  /* 0x00000007020c7810 */ /* 0x040fe20007ffe0ff */
[----:B------:R-:W-:Y:S01]  /*0a80*/  VIADD R3, R2, 0x1 ;  /* 0x0000000102037836 */ /* 0x000fe20000000000 */
[----:B------:R-:W-:Y:S01]  /*0a90*/  ISETP.GE.AND P2, PT, R6, UR13, PT ;  /* 0x0000000d06007c0c */ /* 0x000fe2000bf46270 */
[C---:B------:R-:W-:Y:S01]  /*0aa0*/  VIADD R8, R2.reuse, 0x3 ;  /* 0x0000000302087836 */ /* 0x040fe20000000000 */
[----:B------:R-:W-:Y:S01]  /*0ab0*/  ISETP.GE.U32.AND P0, PT, R5, UR20, PT ;  /* 0x0000001405007c0c */ /* 0x000fe2000bf06070 */
[----:B------:R-:W-:Y:S01]  /*0ac0*/  IMAD.U32 R0, RZ, RZ, UR13 ;  /* 0x0000000dff007e24 */ /* 0x000fe2000f8e00ff */
[----:B------:R-:W-:Y:S01]  /*0ad0*/  ISETP.GE.AND P1, PT, R3, UR13, PT ;  /* 0x0000000d03007c0c */ /* 0x000fe2000bf26270 */
[----:B------:R-:W-:Y:S01]  /*0ae0*/  VIADD R10, R2, 0x6 ;  /* 0x00000006020a7836 */ /* 0x000fe20000000000 */
[----:B------:R-:W-:Y:S01]  /*0af0*/  ISETP.GE.AND P3, PT, R8, UR13, PT ;  /* 0x0000000d08007c0c */ /* 0x000fe2000bf66270 */
[----:B------:R-:W-:Y:S01]  /*0b00*/  VIADD R14, R2, 0xa ;  /* 0x0000000a020e7836 */ /* 0x000fe20000000000 */
[----:B------:R-:W-:Y:S01]  /*0b10*/  SEL R4, R0, RZ, P1 ;  /* 0x000000ff00047207 */ /* 0x000fe20000800000 */
[----:B------:R-:W-:Y:S01]  /*0b20*/  VIADD R18, R2, 0xe ;  /* 0x0000000e02127836 */ /* 0x000fe20000000000 */
[C---:B------:R-:W-:Y:S01]  /*0b30*/  SEL R7, R0.reuse, RZ, P2 ;  /* 0x000000ff00077207 */ /* 0x040fe20001000000 */
[----:B------:R-:W-:Y:S01]  /*0b40*/  VIADD R33, R71, 0x4 ;  /* 0x0000000447217836 */ /* 0x000fe20000000000 */
[----:B------:R-:W-:Y:S01]  /*0b50*/  SEL R9, R0, RZ, P3 ;  /* 0x000000ff00097207 */ /* 0x000fe20001800000 */
[----:B------:R-:W-:Y:S01]  /*0b60*/  IMAD.IADD R3, R3, 0x1, -R4 ;  /* 0x0000000103037824 */ /* 0x000fe200078e0a04 */
[----:B------:R-:W-:Y:S01]  /*0b70*/  IADD3 R4, PT, PT, R6, -R7, RZ ;  /* 0x8000000706047210 */ /* 0x000fe20007ffe0ff */
[----:B------:R-:W-:Y:S01]  /*0b80*/  @P0 VIADD R5, R5, -UR20 ;  /* 0x8000001405050c36 */ /* 0x000fe20008000000 */
[----:B------:R-:W-:Y:S01]  /*0b90*/  ISETP.GE.AND P4, PT, R10, UR13, PT ;  /* 0x0000000d0a007c0c */ /* 0x000fe2000bf86270 */
[----:B------:R-:W-:Y:S01]  /*0ba0*/  VIADD R6, R2, 0x4 ;  /* 0x0000000402067836 */ /* 0x000fe20000000000 */
[----:B------:R-:W-:Y:S01]  /*0bb0*/  ISETP.GE.AND P5, PT, R12, UR13, PT ;  /* 0x0000000d0c007c0c */ /* 0x000fe2000bfa6270 */
[----:B------:R-:W-:Y:S01]  /*0bc0*/  VIADD R34, R71, 0x5 ;  /* 0x0000000547227836 */ /* 0x000fe20000000000 */
[----:B------:R-:W-:Y:S01]  /*0bd0*/  ISETP.GE.U32.AND P1, PT, R5, UR20, PT ;  /* 0x0000001405007c0c */ /* 0x000fe2000bf26070 */
[----:B------:R-:W-:Y:S01]  /*0be0*/  IMAD.IADD R5, R8, 0x1, -R9 ;  /* 0x0000000108057824 */ /* 0x000fe200078e0a09 */
[----:B------:R-:W-:Y:S01]  /*0bf0*/  ISETP.GE.AND P2, PT, R6, UR13, PT ;  /* 0x0000000d06007c0c */ /* 0x000fe2000bf46270 */
[----:B------:R-:W-:Y:S01]  /*0c00*/  VIADD R8, R2, 0x5 ;  /* 0x0000000502087836 */ /* 0x000fe20000000000 */
[C---:B------:R-:W-:Y:S01]  /*0c10*/  SEL R11, R0.reuse, RZ, P4 ;  /* 0x000000ff000b7207 */ /* 0x040fe20002000000 */
[C---:B------:R-:W-:Y:S01]  /*0c20*/  VIADD R36, R71.reuse, 0x7 ;  /* 0x0000000747247836 */ /* 0x040fe20000000000 */
[----:B------:R-:W-:Y:S01]  /*0c30*/  SEL R7, R0, RZ, P2 ;  /* 0x000000ff00077207 */ /* 0x000fe20001000000 */
[C---:B------:R-:W-:Y:S01]  /*0c40*/  VIADD R37, R71.reuse, 0x9 ;  /* 0x0000000947257836 */ /* 0x040fe20000000000 */
[----:B------:R-:W-:Y:S01]  /*0c50*/  ISETP.GE.AND P3, PT, R8, UR13, PT ;  /* 0x0000000d08007c0c */ /* 0x000fe2000bf66270 */
[C---:B------:R-:W-:Y:S01]  /*0c60*/  VIADD R38, R71.reuse, 0xa ;  /* 0x0000000a47267836 */ /* 0x040fe20000000000 */
[----:B------:R-:W-:Y:S01]  /*0c70*/  SEL R13, R0, RZ, P5 ;  /* 0x000000ff000d7207 */ /* 0x000fe20002800000 */
[----:B------:R-:W-:Y:S01]  /*0c80*/  IMAD.IADD R6, R6, 0x1, -R7 ;  /* 0x0000000106067824 */ /* 0x000fe200078e0a07 */
[----:B------:R-:W-:Y:S01]  /*0c90*/  SEL R9, R0, RZ, P3 ;  /* 0x000000ff00097207 */ /* 0x000fe20001800000 */
[C---:B------:R-:W-:Y:S01]  /*0ca0*/  VIADD R40, R71.reuse, 0xc ;  /* 0x0000000c47287836 */ /* 0x040fe20000000000 */
[----:B------:R-:W-:Y:S01]  /*0cb0*/  IADD3 R16, PT, PT, R2, 0xb, RZ ;  /* 0x0000000b02107810 */ /* 0x000fe20007ffe0ff */
[C---:B------:R-:W-:Y:S01]  /*0cc0*/  VIADD R41, R71.reuse, 0xd ;  /* 0x0000000d47297836 */ /* 0x040fe20000000000 */
[----:B------:R-:W-:Y:S01]  /*0cd0*/  ISETP.GE.AND P4, PT, R14, UR13, PT ;  /* 0x0000000d0e007c0c */ /* 0x000fe2000bf86270 */
[----:B------:R-:W-:Y:S01]  /*0ce0*/  IMAD.IADD R7, R8, 0x1, -R9 ;  /* 0x0000000108077824 */ /* 0x000fe200078e0a09 */
[----:B------:R-:W-:Y:S01]  /*0cf0*/  IADD3 R9, PT, PT, R12, -R13, RZ ;  /* 0x8000000d0c097210 */ /* 0x000fe20007ffe0ff */
[----:B------:R-:W-:Y:S01]  /*0d00*/  IMAD.IADD R8, R10, 0x1, -R11 ;  /* 0x000000010a087824 */ /* 0x000fe200078e0a0b */
[----:B------:R-:W-:Y:S01]  /*0d10*/  ISETP.GE.AND P5, PT, R16, UR13, PT ;  /* 0x0000000d10007c0c */ /* 0x000fe2000bfa6270 */
[----:B------:R-:W-:Y:S01]  /*0d20*/  VIADD R10, R2, 0x8 ;  /* 0x00000008020a7836 */ /* 0x000fe20000000000 */
[----:B------:R-:W-:Y:S01]  /*0d30*/  SEL R15, R0, RZ, P4 ;  /* 0x000000ff000f7207 */ /* 0x000fe20002000000 */
[----:B------:R-:W-:Y:S01]  /*0d40*/  VIADD R12, R2, 0x9 ;  /* 0x00000009020c7836 */ /* 0x000fe20000000000 */
[----:B------:R-:W-:Y:S01]  /*0d50*/  SEL R17, R0, RZ, P5 ;  /* 0x000000ff00117207 */ /* 0x000fe20002800000 */
[----:B------:R-:W-:Y:S01]  /*0d60*/  VIADD R42, R71, 0xe ;  /* 0x0000000e472a7836 */ /* 0x000fe20000000000 */
[----:B------:R-:W-:Y:S01]  /*0d70*/  ISETP.GE.AND P2, PT, R10, UR13, PT ;  /* 0x0000000d0a007c0c */ /* 0x000fe2000bf46270 */
[----:B------:R-:W-:Y:S01]  /*0d80*/  IMAD R75, R69, UR23, R75 ;  /* 0x00000017454b7c24 */ /* 0x000fe2000f8e024b */
[----:B------:R-:W-:-:S02]  /*0d90*/  ISETP.GE.AND P3, PT, R12, UR13, PT ;  /* 0x0000000d0c007c0c */ /* 0x000fc4000bf66270 */
[C---:B------:R-:W-:Y:S02]  /*0da0*/  SEL R11, R0.reuse, RZ, P2 ;  /* 0x000000ff000b7207 */ /* 0x040fe40001000000 */
[----:B------:R-:W-:Y:S02]  /*0db0*/  SEL R13, R0, RZ, P3 ;  /* 0x000000ff000d7207 */ /* 0x000fe40001800000 */
[----:B------:R-:W-:Y:S01]  /*0dc0*/  ISETP.GE.AND P4, PT, R18, UR13, PT ;  /* 0x0000000d12007c0c */ /* 0x000fe2000bf86270 */
[----:B------:R-:W-:Y:S01]  /*0dd0*/  IMAD.IADD R10, R10, 0x1, -R11 ;  /* 0x000000010a0a7824 */ /* 0x000fe200078e0a0b */
[----:B------:R-:W-:Y:S01]  /*0de0*/  @P0 IADD3 R19, PT, PT, R19, 0x1, RZ ;  /* 0x0000000113130810 */ /* 0x000fe20007ffe0ff */
[----:B------:R-:W-:Y:S01]  /*0df0*/  IMAD.IADD R11, R12, 0x1, -R13 ;  /* 0x000000010c0b7824 */ /* 0x000fe200078e0a0d */
[----:B------:R-:W-:Y:S01]  /*0e00*/  IADD3 R13, PT, PT, R16, -R17, RZ ;  /* 0x80000011100d7210 */ /* 0x000fe20007ffe0ff */
[----:B------:R-:W-:Y:S01]  /*0e10*/  IMAD.IADD R12, R14, 0x1, -R15 ;  /* 0x000000010e0c7824 */ /* 0x000fe200078e0a0f */
[----:B------:R-:W-:Y:S01]  /*0e20*/  SEL R21, R0, RZ, P4 ;  /* 0x000000ff00157207 */ /* 0x000fe20002000000 */
[C---:B------:R-:W-:Y:S01]  /*0e30*/  VIADD R14, R2.reuse, 0xc ;  /* 0x0000000c020e7836 */ /* 0x040fe20000000000 */
[C---:B------:R-:W-:Y:S01]  /*0e40*/  IADD3 R39, PT, PT, R71.reuse, 0xb, RZ ;  /* 0x0000000b47277810 */ /* 0x040fe20007ffe0ff */
[----:B------:R-:W-:Y:S01]  /*0e50*/  VIADD R16, R2, 0xd ;  /* 0x0000000d02107836 */ /* 0x000fe20000000000 */
[----:B------:R-:W-:Y:S01]  /*0e60*/  IADD3 R43, PT, PT, R71, -0x1, RZ ;  /* 0xffffffff472b7810 */ /* 0x000fe20007ffe0ff */
[----:B------:R-:W-:Y:S01]  /*0e70*/  @P1 VIADD R19, R19, 0x1 ;  /* 0x0000000113131836 */ /* 0x000fe20000000000 */
[----:B------:R-:W-:-:S02]  /*0e80*/  ISETP.GE.AND P2, PT, R14, UR13, PT ;  /* 0x0000000d0e007c0c */ /* 0x000fc4000bf46270 */
[----:B------:R-:W-:Y:S02]  /*0e90*/  ISETP.GE.AND P3, PT, R16, UR13, PT ;  /* 0x0000000d10007c0c */ /* 0x000fe4000bf66270 */
[C---:B------:R-:W-:Y:S02]  /*0ea0*/  SEL R15, R0.reuse, RZ, P2 ;  /* 0x000000ff000f7207 */ /* 0x040fe40001000000 */
[----:B------:R-:W-:Y:S02]  /*0eb0*/  SEL R17, R0, RZ, P3 ;  /* 0x000000ff00117207 */ /* 0x000fe40001800000 */
[----:B------:R-:W-:Y:S02]  /*0ec0*/  ISETP.NE.U32.AND P2, PT, RZ, UR20, PT ;  /* 0x00000014ff007c0c */ /* 0x000fe4000bf45070 */
[----:B------:R-:W-:Y:S01]  /*0ed0*/  IADD3 R14, PT, PT, R14, -R15, RZ ;  /* 0x8000000f0e0e7210 */ /* 0x000fe20007ffe0ff */
[----:B------:R-:W-:Y:S01]  /*0ee0*/  IMAD.IADD R15, R16, 0x1, -R17 ;  /* 0x00000001100f7824 */ /* 0x000fe200078e0a11 */
[----:B------:R-:W-:Y:S01]  /*0ef0*/  LOP3.LUT R32, R32, 0xf, RZ, 0xc0, !PT ;  /* 0x0000000f20207812 */ /* 0x000fe200078ec0ff */
[----:B------:R-:W-:Y:S01]  /*0f00*/  VIADD R17, R2, 0xf ;  /* 0x0000000f02117836 */ /* 0x000fe20000000000 */
[----:B------:R-:W-:Y:S01]  /*0f10*/  LOP3.LUT R33, R33, 0xf, RZ, 0xc0, !PT ;  /* 0x0000000f21217812 */ /* 0x000fe200078ec0ff */
[----:B------:R-:W-:Y:S01]  /*0f20*/  IMAD.IADD R16, R18, 0x1, -R21 ;  /* 0x0000000112107824 */ /* 0x000fe200078e0a15 */
[----:B------:R-:W-:-:S02]  /*0f30*/  LOP3.LUT R34, R34, 0xf, RZ, 0xc0, !PT ;  /* 0x0000000f22227812 */ /* 0x000fc400078ec0ff */
[----:B------:R-:W-:Y:S02]  /*0f40*/  ISETP.GE.AND P0, PT, R17, UR13, PT ;  /* 0x0000000d11007c0c */ /* 0x000fe4000bf06270 */
[----:B------:R-:W-:Y:S02]  /*0f50*/  LOP3.LUT R35, R35, 0xf, RZ, 0xc0, !PT ;  /* 0x0000000f23237812 */ /* 0x000fe400078ec0ff */
[----:B------:R-:W-:Y:S02]  /*0f60*/  SEL R18, R0, RZ, P0 ;  /* 0x000000ff00127207 */ /* 0x000fe40000000000 */
[----:B------:R-:W-:Y:S02]  /*0f70*/  @!P2 LOP3.LUT R19, RZ, UR20, RZ, 0x33, !PT ;  /* 0x00000014ff13ac12 */ /* 0x000fe4000f8e33ff */
[----:B------:R-:W-:Y:S01]  /*0f80*/  ISETP.GE.AND P0, PT, R2, UR13, PT ;  /* 0x0000000d02007c0c */ /* 0x000fe2000bf06270 */
[----:B------:R-:W-:Y:S01]  /*0f90*/  IMAD.IADD R17, R17, 0x1, -R18 ;  /* 0x0000000111117824 */ /* 0x000fe200078e0a12 */
[----:B------:R-:W-:Y:S01]  /*0fa0*/  LOP3.LUT R36, R36, 0xf, RZ, 0xc0, !PT ;  /* 0x0000000f24247812 */ /* 0x000fe200078ec0ff */
[----:B------:R-:W-:Y:S01]  /*0fb0*/  IMAD.IADD R72, R72, 0x1, R19 ;  /* 0x0000000148487824 */ /* 0x000fe200078e0213 */
[----:B------:R-:W-:Y:S01]  /*0fc0*/  SEL R45, R0, RZ, P0 ;  /* 0x000000ff002d7207 */ /* 0x000fe20000000000 */
[----:B------:R-:W-:Y:S01]  /*0fd0*/  VIADD R19, R76, UR20 ;  /* 0x000000144c137c36 */ /* 0x000fe20008000000 */
[C---:B------:R-:W-:Y:S01]  /*0fe0*/  IADD3 R19, PT, PT, R71.reuse, 0x2, RZ ;  /* 0x0000000247137810 */ /* 0x040fe20007ffe0ff */
[----:B------:R-:W-:Y:S01]  /*0ff0*/  VIADD R18, R71, 0x1 ;  /* 0x0000000147127836 */ /* 0x000fe20000000000 */
[----:B------:R-:W-:Y:S01]  /*1000*/  LOP3.LUT R37, R37, 0xf, RZ, 0xc0, !PT ;  /* 0x0000000f25257812 */ /* 0x000fe200078ec0ff */
[----:B------:R-:W-:Y:S01]  /*1010*/  IMAD.IADD R45, R2, 0x1, -R45 ;  /* 0x00000001022d7824 */ /* 0x000fe200078e0a2d */
        /* <DEDUP_REMOVED lines=8> */
[----:B------:R-:W-:-:S07]  /*10a0*/  LOP3.LUT R44, R2, 0x8, RZ, 0x3c, !PT ;  /* 0x00000008022c7812 */ /* 0x000fce00078e3cff */
.L_x_4960:
[----:B0-----:R0:W-:Y:S01]  /*10b0*/  STL.128 [R1], RZ ;  /* 0x000000ff01007387 */ /* 0x0011e20000100c00 */
[----:B------:R-:W1:Y:S01]  /*10c0*/  LDC R49, c[0x0][0x388] ;  /* 0x0000e200ff317b82 */ /* 0x000e620000000800 */
[C---:B------:R-:W-:Y:S01]  /*10d0*/  LOP3.LUT R24, R72.reuse, 0x3, RZ, 0xc0, !PT ;  /* 0x0000000348187812 */ /* 0x040fe200078ec0ff */
[----:B------:R-:W-:Y:S01]  /*10e0*/  BSSY.RECONVERGENT B0, `(.L_x_4900) ;  /* 0x000001d000007945 */ /* 0x000fe20003800200 */
[----:B------:R-:W-:Y:S01]  /*10f0*/  ISETP.GE.U32.AND P1, PT, R72, 0x3, PT ;  /* 0x000000034800780c */ /* 0x000fe20003f26070 */
[----:B------:R-:W-:Y:S01]  /*1100*/  IMAD.MOV.U32 R0, RZ, RZ, R77 ;  /* 0x000000ffff007224 */ /* 0x000fe200078e004d */
[----:B------:R-:W-:-:S13]  /*1110*/  ISETP.NE.AND P0, PT, R24, 0x3, PT ;  /* 0x000000031800780c */ /* 0x000fda0003f05270 */
[----:B0--34-:R-:W-:Y:S05]  /*1120*/  @!P0 BRA `(.L_x_4901) ;  /* 0x0000000000608947 */ /* 0x019fea0003800000 */
[----:B------:R-:W0:Y:S01]  /*1130*/  LDC.64 R26, c[0x0][0x390] ;  /* 0x0000e400ff1a7b82 */ /* 0x000e220000000a00 */
[----:B------:R-:W-:-:S04]  /*1140*/  IMAD.U32 R28, RZ, RZ, UR11 ;  /* 0x0000000bff1c7e24 */ /* 0x000fc8000f8e00ff */
[----:B-1----:R-:W-:-:S05]  /*1150*/  IMAD R28, R49, UR4, R28 ;  /* 0x00000004311c7c24 */ /* 0x002fca000f8e021c */
[----:B------:R-:W-:-:S05]  /*1160*/  IADD3 R21, PT, PT, R77, R28, RZ ;  /* 0x0000001c4d157210 */ /* 0x000fca0007ffe0ff */
[----:B0-----:R-:W-:-:S06]  /*1170*/  IMAD.WIDE R20, R21, 0x4, R26 ;  /* 0x0000000415147825 */ /* 0x001fcc00078e021a */
[----:B------:R-:W2:Y:S01]  /*1180*/  LDG.E.128 R20, desc[UR14][R20.64] ;  /* 0x0000000e14147981 */ /* 0x000ea2000c1e1d00 */
[----:B------:R-:W-:Y:S01]  /*1190*/  ISETP.NE.AND P0, PT, R24, RZ, PT ;  /* 0x000000ff1800720c */ /* 0x000fe20003f05270 */
[----:B------:R-:W-:Y:S02]  /*11a0*/  IMAD.MOV.U32 R0, RZ, RZ, R76 ;  /* 0x000000ffff007224 */ /* 0x000fe400078e004c */
[----:B--2---:R0:W-:Y:S10]  /*11b0*/  STS.128 [R74], R20 ;  /* 0x000000144a007388 */ /* 0x0041f40000000c00 */
[----:B------:R-:W-:Y:S05]  /*11c0*/  @!P0 BRA `(.L_x_4901) ;  /* 0x0000000000388947 */ /* 0x000fea0003800000 */
[----:B------:R-:W-:Y:S01]  /*11d0*/  ISETP.NE.AND P0, PT, R24, 0x1, PT ;  /* 0x000000011800780c */ /* 0x000fe20003f05270 */
[C---:B------:R-:W-:Y:S02]  /*11e0*/  VIADD R29, R76.reuse, UR20 ;  /* 0x000000144c1d7c36 */ /* 0x040fe40008000000 */
[----:B------:R-:W-:-:S04]  /*11f0*/  IMAD.IADD R25, R76, 0x1, R28 ;  /* 0x000000014c197824 */ /* 0x000fc800078e021c */
[----:B------:R-:W-:-:S06]  /*1200*/  IMAD.WIDE R24, R25, 0x4, R26 ;  /* 0x0000000419187825 */ /* 0x000fcc00078e021a */
[----:B0-----:R-:W-:-:S05]  /*1210*/  @P0 IADD3 R21, PT, PT, R29, R28, RZ ;  /* 0x0000001c1d150210 */ /* 0x001fca0007ffe0ff */
        /* <DEDUP_REMOVED lines=9> */
.L_x_4901:
[----:B------:R-:W-:Y:S05]  /*12b0*/  BSYNC.RECONVERGENT B0 ;  /* 0x0000000000007941 */ /* 0x000fea0003800200 */
.L_x_4900:
[----:B------:R-:W-:Y:S04]  /*12c0*/  BSSY.RECONVERGENT B0, `(.L_x_4902) ;  /* 0x0000031000007945 */ /* 0x000fe80003800200 */
[----:B------:R-:W-:Y:S05]  /*12d0*/  @!P1 BRA `(.L_x_4903) ;  /* 0x0000000000bc9947 */ /* 0x000fea0003800000 */
[----:B------:R-:W3:Y:S01]  /*12e0*/  S2UR UR10, SR_CgaCtaId ;  /* 0x00000000000a79c3 */ /* 0x000ee20000008800 */
[----:B------:R-:W-:Y:S01]  /*12f0*/  UMOV UR9, 0x400 ;  /* 0x0000040000097882 */ /* 0x000fe20000000000 */
[C---:B------:R-:W-:Y:S01]  /*1300*/  VIADD R50, R0.reuse, UR11 ;  /* 0x0000000b00327c36 */ /* 0x040fe20008000000 */
[----:B------:R-:W-:Y:S01]  /*1310*/  UIADD3 UR9, UPT, UPT, UR9, 0x480, URZ ;  /* 0x0000048009097890 */ /* 0x000fe2000fffe0ff */
[----:B0-2---:R-:W-:Y:S02]  /*1320*/  VIADD R20, R0, UR12 ;  /* 0x0000000c00147c36 */ /* 0x005fe40008000000 */
[C---:B-1----:R-:W-:Y:S02]  /*1330*/  IMAD R50, R49.reuse, UR4, R50 ;  /* 0x0000000431327c24 */ /* 0x042fe4000f8e0232 */
[----:B------:R-:W0:Y:S01]  /*1340*/  LDC R21, c[0x0][0x360] ;  /* 0x0000d800ff157b82 */ /* 0x000e220000000800 */
[----:B------:R-:W-:Y:S02]  /*1350*/  IMAD R49, R49, UR4, R20 ;  /* 0x0000000431317c24 */ /* 0x000fe4000f8e0214 */
[----:B------:R-:W-:Y:S01]  /*1360*/  VIADD R48, R50, UR20 ;  /* 0x0000001432307c36 */ /* 0x000fe20008000000 */
[----:B---3--:R-:W-:-:S06]  /*1370*/  ULEA UR9, UR10, UR9, 0x18 ;  /* 0x000000090a097291 */ /* 0x008fcc000f8ec0ff */
[----:B------:R-:W-:Y:S01]  /*1380*/  LEA R47, R0, UR9, 0x2 ;  /* 0x00000009002f7c11 */ /* 0x000fe2000f8e10ff */
[----:B0-----:R-:W-:-:S07]  /*1390*/  IMAD R46, R21, 0xc, R50 ;  /* 0x0000000c152e7824 */ /* 0x001fce00078e0232 */
.L_x_4904:
[----:B---3--:R-:W0:Y:S02]  /*13a0*/  LDC.64 R24, c[0x0][0x390] ;  /* 0x0000e400ff187b82 */ /* 0x008e240000000a00 */
[----:B0-----:R-:W-:-:S06]  /*13b0*/  IMAD.WIDE R20, R50, 0x4, R24 ;  /* 0x0000000432147825 */ /* 0x001fcc00078e0218 */
[----:B------:R-:W2:Y:S01]  /*13c0*/  LDG.E.128 R20, desc[UR14][R20.64] ;  /* 0x0000000e14147981 */ /* 0x000ea2000c1e1d00 */
[----:B------:R-:W-:-:S06]  /*13d0*/  IMAD.WIDE R28, R48, 0x4, R24 ;  /* 0x00000004301c7825 */ /* 0x000fcc00078e0218 */
[----:B------:R-:W3:Y:S01]  /*13e0*/  LDG.E.128 R28, desc[UR14][R28.64] ;  /* 0x0000000e1c1c7981 */ /* 0x000ee2000c1e1d00 */
[----:B------:R-:W-:-:S05]  /*13f0*/  MOV R26, UR19 ;  /* 0x00000013001a7c02 */ /* 0x000fca0008000f00 */
[----:B------:R-:W-:Y:S01]  /*1400*/  IMAD R26, R26, 0x10, R47 ;  /* 0x000000101a1a7824 */ /* 0x000fe200078e022f */
[----:B--2---:R0:W-:Y:S02]  /*1410*/  STS.128 [R47], R20 ;  /* 0x000000142f007388 */ /* 0x0041e40000000c00 */
[----:B0-----:R-:W-:-:S06]  /*1420*/  IMAD.WIDE R20, R49, 0x4, R24 ;  /* 0x0000000431147825 */ /* 0x001fcc00078e0218 */
[----:B------:R-:W2:Y:S01]  /*1430*/  LDG.E.128 R20, desc[UR14][R20.64] ;  /* 0x0000000e14147981 */ /* 0x000ea2000c1e1d00 */
[----:B------:R-:W-:-:S03]  /*1440*/  IMAD.WIDE R24, R46, 0x4, R24 ;  /* 0x000000042e187825 */ /* 0x000fc600078e0218 */
[----:B---3--:R0:W-:Y:S04]  /*1450*/  STS.128 [R26], R28 ;  /* 0x0000001c1a007388 */ /* 0x0081e80000000c00 */
[----:B0-----:R-:W3:Y:S01]  /*1460*/  LDG.E.128 R24, desc[UR14][R24.64] ;  /* 0x0000000e18187981 */ /* 0x001ee2000c1e1d00 */
[----:B------:R-:W-:-:S04]  /*1470*/  IMAD.U32 R30, RZ, RZ, UR19 ;  /* 0x00000013ff1e7e24 */ /* 0x000fc8000f8e00ff */
[----:B------:R-:W-:Y:S02]  /*1480*/  IMAD R30, R30, 0x20, R47 ;  /* 0x000000201e1e7824 */ /* 0x000fe400078e022f */
[----:B------:R-:W-:Y:S02]  /*1490*/  IMAD.U32 R29, RZ, RZ, UR20 ;  /* 0x00000014ff1d7e24 */ /* 0x000fe4000f8e00ff */
[----:B------:R-:W-:-:S03]  /*14a0*/  IMAD.U32 R31, RZ, RZ, UR20 ;  /* 0x00000014ff1f7e24 */ /* 0x000fc6000f8e00ff */
[----:B------:R-:W-:-:S04]  /*14b0*/  IADD3 R0, PT, PT, R29, UR20, R0 ;  /* 0x000000141d007c10 */ /* 0x000fc8000fffe000 */
[----:B------:R-:W-:-:S04]  /*14c0*/  IADD3 R0, PT, PT, R31, UR20, R0 ;  /* 0x000000141f007c10 */ /* 0x000fc8000fffe000 */
[----:B------:R-:W-:Y:S01]  /*14d0*/  ISETP.GE.U32.AND P0, PT, R0, 0x200, PT ;  /* 0x000002000000780c */ /* 0x000fe20003f06070 */
[----:B------:R-:W-:Y:S01]  /*14e0*/  IMAD.U32 R29, RZ, RZ, UR19 ;  /* 0x00000013ff1d7e24 */ /* 0x000fe2000f8e00ff */
[----:B------:R-:W-:-:S03]  /*14f0*/  MOV R28, UR19 ;  /* 0x00000013001c7c02 */ /* 0x000fc60008000f00 */
[----:B------:R-:W-:Y:S02]  /*1500*/  IMAD R46, R29, 0x10, R46 ;  /* 0x000000101d2e7824 */ /* 0x000fe400078e022e */
[----:B------:R-:W-:Y:S01]  /*1510*/  IMAD R49, R28, 0x10, R49 ;  /* 0x000000101c317824 */ /* 0x000fe200078e0231 */
[----:B--2---:R0:W-:Y:S02]  /*1520*/  STS.128 [R30], R20 ;  /* 0x000000141e007388 */ /* 0x0041e40000000c00 */
[----:B0-----:R-:W-:-:S05]  /*1530*/  MOV R22, UR19 ;  /* 0x0000001300167c02 */ /* 0x001fca0008000f00 */
[----:B------:R-:W-:-:S05]  /*1540*/  IMAD R22, R22, 0x30, R47 ;  /* 0x0000003016167824 */ /* 0x000fca00078e022f */
[----:B---3--:R3:W-:Y:S01]  /*1550*/  STS.128 [R22], R24 ;  /* 0x0000001816007388 */ /* 0x0087e20000000c00 */
[----:B------:R-:W-:Y:S01]  /*1560*/  MOV R23, UR19 ;  /* 0x0000001300177c02 */ /* 0x000fe20008000f00 */
[----:B------:R-:W-:Y:S02]  /*1570*/  IMAD.U32 R20, RZ, RZ, UR19 ;  /* 0x00000013ff147e24 */ /* 0x000fe4000f8e00ff */
[----:B------:R-:W-:Y:S02]  /*1580*/  IMAD.U32 R21, RZ, RZ, UR19 ;  /* 0x00000013ff157e24 */ /* 0x000fe4000f8e00ff */
[----:B------:R-:W-:Y:S01]  /*1590*/  IMAD R50, R23, 0x10, R50 ;  /* 0x0000001017327824 */ /* 0x000fe200078e0232 */
[----:B------:R-:W-:Y:S01]  /*15a0*/  LEA R47, R20, R47, 0x6 ;  /* 0x0000002f142f7211 */ /* 0x000fe200078e30ff */
[----:B------:R-:W-:Y:S01]  /*15b0*/  IMAD R48, R21, 0x10, R48 ;  /* 0x0000001015307824 */ /* 0x000fe200078e0230 */
[----:B------:R-:W-:Y:S06]  /*15c0*/  @!P0 BRA `(.L_x_4904) ;  /* 0xfffffffc00748947 */ /* 0x000fec000383ffff */
.L_x_4903:
[----:B------:R-:W-:Y:S05]  /*15d0*/  BSYNC.RECONVERGENT B0 ;  /* 0x0000000000007941 */ /* 0x000fea0003800200 */
.L_x_4902:
[----:B------:R-:W-:Y:S01]  /*15e0*/  BAR.SYNC.DEFER_BLOCKING 0x0 ;  /* 0x0000000000007b1d */ /* 0x000fe20000010000 */
[----:B------:R-:W-:Y:S02]  /*15f0*/  ISETP.GE.AND P0, PT, R69, 0x1, PT ;  /* 0x000000014500780c */ /* 0x000fe40003f06270 */
[----:B0-23--:R-:W-:Y:S02]  /*1600*/  CS2R R22, SRZ ;  /* 0x0000000000167805 */ /* 0x00dfe4000001ff00 */
[----:B------:R-:W-:-:S09]  /*1610*/  CS2R R20, SRZ ;  /* 0x0000000000147805 */ /* 0x000fd2000001ff00 */
[----:B------:R-:W-:Y:S05]  /*1620*/  @!P0 BRA `(.L_x_4905) ;  /* 0x0000001400d88947 */ /* 0x000fea0003800000 */
[----:B------:R-:W-:Y:S01]  /*1630*/  BSSY B1, `(.L_x_4906) ;  /* 0x0000174000017945 */ /* 0x000fe20003800000 */
[----:B------:R-:W-:Y:S02]  /*1640*/  IMAD.MOV.U32 R30, RZ, RZ, RZ ;  /* 0x000000ffff1e7224 */ /* 0x000fe400078e00ff */
[----:B------:R-:W-:-:S07]  /*1650*/  IMAD.MOV.U32 R0, RZ, RZ, RZ ;  /* 0x000000ffff007224 */ /* 0x000fce00078e00ff */
.L_x_4959:
[----:B0-----:R-:W0:Y:S01]  /*1660*/  LDC R21, c[0x0][0x3ac] ;  /* 0x0000eb00ff157b82 */ /* 0x001e220000000800 */
[----:B------:R-:W-:Y:S01]  /*1670*/  IMAD.IADD R20, R71, 0x1, R0 ;  /* 0x0000000147147824 */ /* 0x000fe200078e0200 */
[----:B------:R-:W-:Y:S02]  /*1680*/  IADD3 R0, PT, PT, R68, R0, RZ ;  /* 0x0000000044007210 */ /* 0x000fe40007ffe0ff */
[C---:B0-----:R-:W-:Y:S02]  /*1690*/  ISETP.GT.AND P6, PT, R21.reuse, RZ, PT ;  /* 0x000000ff1500720c */ /* 0x041fe40003fc4270 */
[C---:B------:R-:W-:Y:S02]  /*16a0*/  ISETP.GE.AND P5, PT, R21.reuse, 0x2, PT ;  /* 0x000000021500780c */ /* 0x040fe40003fa6270 */
[----:B------:R-:W-:Y:S02]  /*16b0*/  P2R R22, PR, RZ, 0x40 ;  /* 0x00000040ff167803 */ /* 0x000fe40000000000 */
[----:B------:R-:W-:-:S02]  /*16c0*/  ISETP.GE.AND P6, PT, R21, 0x8, PT ;  /* 0x000000081500780c */ /* 0x000fc40003fc6270 */
[----:B------:R-:W-:Y:S02]  /*16d0*/  ISETP.NE.AND P6, PT, R22, RZ, PT ;  /* 0x000000ff1600720c */ /* 0x000fe40003fc5270 */
[C---:B------:R-:W-:Y:S02]  /*16e0*/  ISETP.GE.AND P4, PT, R21.reuse, 0x3, PT ;  /* 0x000000031500780c */ /* 0x040fe40003f86270 */
[C---:B------:R-:W-:Y:S02]  /*16f0*/  ISETP.GE.AND P3, PT, R21.reuse, 0x4, PT ;  /* 0x000000041500780c */ /* 0x040fe40003f66270 */
[C---:B------:R-:W-:Y:S02]  /*1700*/  ISETP.GE.AND P2, PT, R21.reuse, 0x5, PT ;  /* 0x000000051500780c */ /* 0x040fe40003f46270 */
[C---:B------:R-:W-:Y:S02]  /*1710*/  ISETP.GE.AND P1, PT, R21.reuse, 0x6, PT ;  /* 0x000000061500780c */ /* 0x040fe40003f26270 */
[----:B------:R-:W-:-:S03]  /*1720*/  ISETP.GE.AND P0, PT, R21, 0x7, PT ;  /* 0x000000071500780c */ /* 0x000fc60003f06270 */
[----:B--234-:R-:W-:Y:S10]  /*1730*/  @!P6 BRA `(.L_x_4907) ;  /* 0x00000000001ce947 */ /* 0x01cff40003800000 */
[----:B------:R-:W0:Y:S01]  /*1740*/  S2UR UR10, SR_CgaCtaId ;  /* 0x00000000000a79c3 */ /* 0x000e220000008800 */
[----:B------:R-:W-:Y:S01]  /*1750*/  UMOV UR9, 0x400 ;  /* 0x0000040000097882 */ /* 0x000fe20000000000 */
[----:B------:R-:W-:Y:S01]  /*1760*/  IMAD R22, R20, R21, R2 ;  /* 0x0000001514167224 */ /* 0x000fe200078e0202 */
[----:B------:R-:W-:-:S04]  /*1770*/  UIADD3 UR9, UPT, UPT, UR9, 0x480, URZ ;  /* 0x0000048009097890 */ /* 0x000fc8000fffe0ff */
[----:B0-----:R-:W-:-:S06]  /*1780*/  ULEA UR9, UR10, UR9, 0x18 ;  /* 0x000000090a097291 */ /* 0x001fcc000f8ec0ff */
[----:B------:R-:W-:-:S05]  /*1790*/  LEA R22, R22, UR9, 0x2 ;  /* 0x0000000916167c11 */ /* 0x000fca000f8e10ff */
[----:B------:R0:W2:Y:S02]  /*17a0*/  LDS R52, [R22] ;  /* 0x0000000016347984 */ /* 0x0000a40000000800 */
.L_x_4907:
        /* <DEDUP_REMOVED lines=8> */
.L_x_4908:
        /* <DEDUP_REMOVED lines=8> */
.L_x_4909:
        /* <DEDUP_REMOVED lines=8> */
.L_x_4910:
        /* <DEDUP_REMOVED lines=8> */
.L_x_4911:
        /* <DEDUP_REMOVED lines=8> */
.L_x_4912:
        /* <DEDUP_REMOVED lines=8> */
.L_x_4913:
[C---:B------:R-:W-:Y:S02]  /*1ab0*/  ISETP.GE.AND P6, PT, R21.reuse, 0x8, PT ;  /* 0x000000081500780c */ /* 0x040fe40003fc6270 */
[----:B0--3--:R-:W-:Y:S02]  /*1ac0*/  P2R R22, PR, RZ, 0x1 ;  /* 0x00000001ff167803 */ /* 0x009fe40000000000 */
[----:B------:R-:W-:Y:S02]  /*1ad0*/  ISETP.GE.AND P0, PT, R21, 0x9, PT ;  /* 0x000000091500780c */ /* 0x000fe40003f06270 */
[----:B------:R-:W-:-:S07]  /*1ae0*/  ISETP.NE.AND P0, PT, R22, RZ, PT ;  /* 0x000000ff1600720c */ /* 0x000fce0003f05270 */
[----:B------:R-:W-:Y:S06]  /*1af0*/  @!P6 BRA `(.L_x_4914) ;  /* 0x00000000001ce947 */ /* 0x000fec0003800000 */
[----:B------:R-:W0:Y:S01]  /*1b00*/  S2UR UR10, SR_CgaCtaId ;  /* 0x00000000000a79c3 */ /* 0x000e220000008800 */
[----:B------:R-:W-:Y:S01]  /*1b10*/  UMOV UR9, 0x400 ;  /* 0x0000040000097882 */ /* 0x000fe20000000000 */
[----:B------:R-:W-:Y:S01]  /*1b20*/  IMAD R22, R20, R21, R36 ;  /* 0x0000001514167224 */ /* 0x000fe200078e0224 */
[----:B------:R-:W-:-:S04]  /*1b30*/  UIADD3 UR9, UPT, UPT, UR9, 0x480, URZ ;  /* 0x0000048009097890 */ /* 0x000fc8000fffe0ff */
[----:B0-----:R-:W-:-:S06]  /*1b40*/  ULEA UR9, UR10, UR9, 0x18 ;  /* 0x000000090a097291 */ /* 0x001fcc000f8ec0ff */
[----:B------:R-:W-:-:S05]  /*1b50*/  LEA R22, R22, UR9, 0x2 ;  /* 0x0000000916167c11 */ /* 0x000fca000f8e10ff */
[----:B------:R0:W3:Y:S02]  /*1b60*/  LDS R59, [R22] ;  /* 0x00000000163b7984 */ /* 0x0000e40000000800 */
.L_x_4914:
[C---:B------:R-:W-:Y:S02]  /*1b70*/  ISETP.GE.AND P6, PT, R21.reuse, 0x9, PT ;  /* 0x000000091500780c */ /* 0x040fe40003fc6270 */
[----:B0-----:R-:W-:Y:S02]  /*1b80*/  P2R R22, PR, RZ, 0x1 ;  /* 0x00000001ff167803 */ /* 0x001fe40000000000 */
        /* <DEDUP_REMOVED lines=9> */
[----:B------:R0:W0:Y:S02]  /*1c20*/  LDS R60, [R22] ;  /* 0x00000000163c7984 */ /* 0x0000240000000800 */
.L_x_4915:
        /* <DEDUP_REMOVED lines=12> */
.L_x_4916:
        /* <DEDUP_REMOVED lines=12> */
.L_x_4917:
        /* <DEDUP_REMOVED lines=12> */
.L_x_4918:
        /* <DEDUP_REMOVED lines=12> */
.L_x_4919:
        /* <DEDUP_REMOVED lines=12> */
.L_x_4920:
        /* <DEDUP_REMOVED lines=12> */
.L_x_4921:
        /* <DEDUP_REMOVED lines=13> */
.L_x_4922:
        /* <DEDUP_REMOVED lines=11> */
[----:B------:R-:W-:Y:S01]  /*2230*/  IMAD.MOV.U32 R22, RZ, RZ, RZ ;  /* 0x000000ffff167224 */ /* 0x000fe200078e00ff */
[----:B0-----:R-:W-:Y:S01]  /*2240*/  LEA R23, R20, R23, 0x18 ;  /* 0x0000001714177211 */ /* 0x001fe200078ec0ff */
[----:B------:R-:W-:-:S10]  /*2250*/  IMAD.MOV.U32 R20, RZ, RZ, R67 ;  /* 0x000000ffff147224 */ /* 0x000fd400078e0043 */
.L_x_4958:
[----:B------:R-:W-:Y:S01]  /*2260*/  ISETP.GT.U32.AND P6, PT, R21, 0x40, PT ;  /* 0x000000401500780c */ /* 0x000fe20003fc4070 */
[----:B0-----:R-:W-:-:S04]  /*2270*/  IMAD R27, R20, 0x44, R23 ;  /* 0x00000044141b7824 */ /* 0x001fc800078e0217 */
[----:B------:R-:W-:-:S08]  /*2280*/  IMAD R28, R70, 0x4, R27 ;  /* 0x00000004461c7824 */ /* 0x000fd000078e021b */
[----:B------:R-:W-:Y:S05]  /*2290*/  @P6 BRA `(.L_x_4925) ;  /* 0x0000000400906947 */ /* 0x000fea0003800000 */
[----:B------:R-:W0:Y:S01]  /*22a0*/  LDC R26, c[0x0][0x3ac] ;  /* 0x0000eb00ff1a7b82 */ /* 0x000e220000000800 */
[----:B------:R-:W0:Y:S01]  /*22b0*/  LDS R28, [R28] ;  /* 0x000000001c1c7984 */ /* 0x000e220000000800 */
[----:B------:R-:W-:Y:S01]  /*22c0*/  HFMA2 R24, -RZ, RZ, 0, 0 ;  /* 0x00000000ff187431 */ /* 0x000fe200000001ff */
[----:B0-----:R-:W-:-:S13]  /*22d0*/  ISETP.NE.AND P0, PT, R26, RZ, PT ;  /* 0x000000ff1a00720c */ /* 0x001fda0003f05270 */
[----:B------:R-:W-:Y:S05]  /*22e0*/  @!P0 BRA `(.L_x_4926) ;  /* 0x0000000000108947 */ /* 0x000fea0003800000 */
[----:B------:R-:W-:-:S03]  /*22f0*/  UMOV UR9, 0xffffffff ;  /* 0xffffffff00097882 */ /* 0x000fc60000000000 */
[----:B------:R-:W-:Y:S05]  /*2300*/  BRA.DIV UR9, `(.L_x_4927) ;  /* 0x0000001209447947 */ /* 0x000fea000b800000 */
[----:B------:R0:W0:Y:S02]  /*2310*/  SHFL.IDX PT, R27, R28, R45, 0x101f ;  /* 0x00101f2d1c1b7589 */ /* 0x00002400000e0000 */
.L_x_4963:
[----:B0-2---:R-:W-:-:S07]  /*2320*/  IMAD R24, R52, R27, RZ ;  /* 0x0000001b34187224 */ /* 0x005fce00078e02ff */
.L_x_4926:
[----:B------:R-:W-:-:S13]  /*2330*/  ISETP.GE.AND P5, PT, R26, 0x2, PT ;  /* 0x000000021a00780c */ /* 0x000fda0003fa6270 */
[----:B------:R-:W-:Y:S05]  /*2340*/  @!P5 BRA `(.L_x_4928) ;  /* 0x000000000010d947 */ /* 0x000fea0003800000 */
[----:B------:R-:W-:-:S03]  /*2350*/  UMOV UR9, 0xffffffff ;  /* 0xffffffff00097882 */ /* 0x000fc60000000000 */
[----:B------:R-:W-:Y:S05]  /*2360*/  BRA.DIV UR9, `(.L_x_4929) ;  /* 0x0000001209507947 */ /* 0x000fea000b800000 */
[----:B------:R0:W0:Y:S02]  /*2370*/  SHFL.IDX PT, R27, R28, R3, 0x101f ;  /* 0x00101f031c1b7589 */ /* 0x00002400000e0000 */
.L_x_4966:
[----:B0---4-:R-:W-:-:S07]  /*2380*/  IMAD R24, R53, R27, R24 ;  /* 0x0000001b35187224 */ /* 0x011fce00078e0218 */
.L_x_4928:
[----:B------:R-:W-:-:S13]  /*2390*/  ISETP.GE.AND P4, PT, R26, 0x3, PT ;  /* 0x000000031a00780c */ /* 0x000fda0003f86270 */
[----:B------:R-:W-:Y:S05]  /*23a0*/  @!P4 BRA `(.L_x_4930) ;  /* 0x000000000010c947 */ /* 0x000fea0003800000 */
[----:B------:R-:W-:-:S03]  /*23b0*/  UMOV UR9, 0xffffffff ;  /* 0xffffffff00097882 */ /* 0x000fc60000000000 */
[----:B------:R-:W-:Y:S05]  /*23c0*/  BRA.DIV UR9, `(.L_x_4931) ;  /* 0x00000012095c7947 */ /* 0x000fea000b800000 */
[----:B------:R0:W0:Y:S02]  /*23d0*/  SHFL.IDX PT, R27, R28, R4, 0x101f ;  /* 0x00101f041c1b7589 */ /* 0x00002400000e0000 */
.L_x_4969:
[----:B0-----:R-:W-:-:S07]  /*23e0*/  IMAD R24, R54, R27, R24 ;  /* 0x0000001b36187224 */ /* 0x001fce00078e0218 */
.L_x_4930:
[----:B------:R-:W-:-:S13]  /*23f0*/  ISETP.GE.AND P3, PT, R26, 0x4, PT ;  /* 0x000000041a00780c */ /* 0x000fda0003f66270 */
[----:B------:R-:W-:Y:S05]  /*2400*/  @!P3 BRA `(.L_x_4932) ;  /* 0x000000000010b947 */ /* 0x000fea0003800000 */
[----:B------:R-:W-:-:S03]  /*2410*/  UMOV UR9, 0xffffffff ;  /* 0xffffffff00097882 */ /* 0x000fc60000000000 */
[----:B------:R-:W-:Y:S05]  /*2420*/  BRA.DIV UR9, `(.L_x_4933) ;  /* 0x0000001209687947 */ /* 0x000fea000b800000 */
[----:B------:R0:W0:Y:S02]  /*2430*/  SHFL.IDX PT, R27, R28, R5, 0x101f ;  /* 0x00101f051c1b7589 */ /* 0x00002400000e0000 */
.L_x_4972:
[----:B0-----:R-:W-:-:S07]  /*2440*/  IMAD R24, R55, R27, R24 ;  /* 0x0000001b37187224 */ /* 0x001fce00078e0218 */
.L_x_4932:
[----:B------:R-:W-:-:S13]  /*2450*/  ISETP.GE.AND P2, PT, R26, 0x5, PT ;  /* 0x000000051a00780c */ /* 0x000fda0003f46270 */
[----:B------:R-:W-:Y:S05]  /*2460*/  @!P2 BRA `(.L_x_4934) ;  /* 0x000000000010a947 */ /* 0x000fea0003800000 */
[----:B------:R-:W-:-:S03]  /*2470*/  UMOV UR9, 0xffffffff ;  /* 0xffffffff00097882 */ /* 0x000fc60000000000 */
[----:B------:R-:W-:Y:S05]  /*2480*/  BRA.DIV UR9, `(.L_x_4935) ;  /* 0x0000001209747947 */ /* 0x000fea000b800000 */
[----:B------:R0:W0:Y:S02]  /*2490*/  SHFL.IDX PT, R27, R28, R6, 0x101f ;  /* 0x00101f061c1b7589 */ /* 0x00002400000e0000 */
.L_x_4975:
[----:B0-----:R-:W-:-:S07]  /*24a0*/  IMAD R24, R56, R27, R24 ;  /* 0x0000001b38187224 */ /* 0x001fce00078e0218 */
.L_x_4934:
[----:B------:R-:W-:-:S13]  /*24b0*/  ISETP.GE.AND P1, PT, R26, 0x6, PT ;  /* 0x000000061a00780c */ /* 0x000fda0003f26270 */
[----:B------:R-:W-:Y:S05]  /*24c0*/  @!P1 BRA `(.L_x_4936) ;  /* 0x0000000000109947 */ /* 0x000fea0003800000 */
[----:B------:R-:W-:-:S03]  /*24d0*/  UMOV UR9, 0xffffffff ;  /* 0xffffffff00097882 */ /* 0x000fc60000000000 */
[----:B------:R-:W-:Y:S05]  /*24e0*/  BRA.DIV UR9, `(.L_x_4937) ;  /* 0x0000001209807947 */ /* 0x000fea000b800000 */
[----:B------:R0:W0:Y:S02]  /*24f0*/  SHFL.IDX PT, R27, R28, R7, 0x101f ;  /* 0x00101f071c1b7589 */ /* 0x00002400000e0000 */
.L_x_4978:
[----:B0-----:R-:W-:-:S07]  /*2500*/  IMAD R24, R57, R27, R24 ;  /* 0x0000001b39187224 */ /* 0x001fce00078e0218 */
.L_x_4936:
[----:B------:R-:W-:-:S13]  /*2510*/  ISETP.GE.AND P0, PT, R26, 0x7, PT ;  /* 0x000000071a00780c */ /* 0x000fda0003f06270 */
[----:B------:R-:W-:Y:S05]  /*2520*/  @!P0 BRA `(.L_x_4938) ;  /* 0x0000000000108947 */ /* 0x000fea0003800000 */
[----:B------:R-:W-:-:S03]  /*2530*/  UMOV UR9, 0xffffffff ;  /* 0xffffffff00097882 */ /* 0x000fc60000000000 */
[----:B------:R-:W-:Y:S05]  /*2540*/  BRA.DIV UR9, `(.L_x_4939) ;  /* 0x00000012098c7947 */ /* 0x000fea000b800000 */
[----:B------:R0:W0:Y:S02]  /*2550*/  SHFL.IDX PT, R27, R28, R8, 0x101f ;  /* 0x00101f081c1b7589 */ /* 0x00002400000e0000 */
.L_x_4981:
[----:B0-----:R-:W-:-:S07]  /*2560*/  IMAD R24, R58, R27, R24 ;  /* 0x0000001b3a187224 */ /* 0x001fce00078e0218 */
.L_x_4938:
[----:B------:R-:W-:-:S13]  /*2570*/  ISETP.GE.AND P6, PT, R26, 0x8, PT ;  /* 0x000000081a00780c */ /* 0x000fda0003fc6270 */
[----:B------:R-:W-:Y:S05]  /*2580*/  @!P6 BRA `(.L_x_4940) ;  /* 0x000000000010e947 */ /* 0x000fea0003800000 */
[----:B------:R-:W-:-:S03]  /*2590*/  UMOV UR9, 0xffffffff ;  /* 0xffffffff00097882 */ /* 0x000fc60000000000 */
[----:B------:R-:W-:Y:S05]  /*25a0*/  BRA.DIV UR9, `(.L_x_4941) ;  /* 0x0000001209987947 */ /* 0x000fea000b800000 */
[----:B------:R0:W0:Y:S02]  /*25b0*/  SHFL.IDX PT, R27, R28, R9, 0x101f ;  /* 0x00101f091c1b7589 */ /* 0x00002400000e0000 */
.L_x_4984:
[----:B0--3--:R-:W-:-:S07]  /*25c0*/  IMAD R24, R59, R27, R24 ;  /* 0x0000001b3b187224 */ /* 0x009fce00078e0218 */
.L_x_4940:
[----:B------:R-:W-:-:S13]  /*25d0*/  ISETP.GE.AND P6, PT, R26, 0x9, PT ;  /* 0x000000091a00780c */ /* 0x000fda0003fc6270 */
[----:B------:R-:W-:Y:S05]  /*25e0*/  @!P6 BRA `(.L_x_4942) ;  /* 0x000000000010e947 */ /* 0x000fea0003800000 */
[----:B------:R-:W-:-:S03]  /*25f0*/  UMOV UR9, 0xffffffff ;  /* 0xffffffff00097882 */ /* 0x000fc60000000000 */
[----:B------:R-:W-:Y:S05]  /*2600*/  BRA.DIV UR9, `(.L_x_4943) ;  /* 0x0000001209a47947 */ /* 0x000fea000b800000 */
[----:B------:R0:W0:Y:S02]  /*2610*/  SHFL.IDX PT, R27, R28, R10, 0x101f ;  /* 0x00101f0a1c1b7589 */ /* 0x00002400000e0000 */
.L_x_4987:
[----:B0-----:R-:W-:-:S07]  /*2620*/  IMAD R24, R60, R27, R24 ;  /* 0x0000001b3c187224 */ /* 0x001fce00078e0218 */
.L_x_4942:
[----:B------:R-:W-:-:S13]  /*2630*/  ISETP.GE.AND P6, PT, R26, 0xa, PT ;  /* 0x0000000a1a00780c */ /* 0x000fda0003fc6270 */
[----:B------:R-:W-:Y:S05]  /*2640*/  @!P6 BRA `(.L_x_4944) ;  /* 0x000000000010e947 */ /* 0x000fea0003800000 */
[----:B------:R-:W-:-:S03]  /*2650*/  UMOV UR9, 0xffffffff ;  /* 0xffffffff00097882 */ /* 0x000fc60000000000 */
[----:B------:R-:W-:Y:S05]  /*2660*/  BRA.DIV UR9, `(.L_x_4945) ;  /* 0x0000001209b07947 */ /* 0x000fea000b800000 */
[----:B------:R0:W0:Y:S02]  /*2670*/  SHFL.IDX PT, R27, R28, R11, 0x101f ;  /* 0x00101f0b1c1b7589 */ /* 0x00002400000e0000 */
.L_x_4990:
[----:B0-----:R-:W-:-:S07]  /*2680*/  IMAD R24, R61, R27, R24 ;  /* 0x0000001b3d187224 */ /* 0x001fce00078e0218 */
.L_x_4944:
[----:B------:R-:W-:-:S13]  /*2690*/  ISETP.GE.AND P6, PT, R26, 0xb, PT ;  /* 0x0000000b1a00780c */ /* 0x000fda0003fc6270 */
[----:B------:R-:W-:Y:S05]  /*26a0*/  @!P6 BRA `(.L_x_4946) ;  /* 0x000000000010e947 */ /* 0x000fea0003800000 */
[----:B------:R-:W-:-:S03]  /*26b0*/  UMOV UR9, 0xffffffff ;  /* 0xffffffff00097882 */ /* 0x000fc60000000000 */
[----:B------:R-:W-:Y:S05]  /*26c0*/  BRA.DIV UR9, `(.L_x_4947) ;  /* 0x0000001209bc7947 */ /* 0x000fea000b800000 */
[----:B------:R0:W0:Y:S02]  /*26d0*/  SHFL.IDX PT, R27, R28, R12, 0x101f ;  /* 0x00101f0c1c1b7589 */ /* 0x00002400000e0000 */
.L_x_4993:
[----:B0-----:R-:W-:-:S07]  /*26e0*/  IMAD R24, R62, R27, R24 ;  /* 0x0000001b3e187224 */ /* 0x001fce00078e0218 */
.L_x_4946:
[----:B------:R-:W-:-:S13]  /*26f0*/  ISETP.GE.AND P6, PT, R26, 0xc, PT ;  /* 0x0000000c1a00780c */ /* 0x000fda0003fc6270 */
[----:B------:R-:W-:Y:S05]  /*2700*/  @!P6 BRA `(.L_x_4948) ;  /* 0x000000000010e947 */ /* 0x000fea0003800000 */
[----:B------:R-:W-:-:S03]  /*2710*/  UMOV UR9, 0xffffffff ;  /* 0xffffffff00097882 */ /* 0x000fc60000000000 */
[----:B------:R-:W-:Y:S05]  /*2720*/  BRA.DIV UR9, `(.L_x_4949) ;  /* 0x0000001209c87947 */ /* 0x000fea000b800000 */
[----:B------:R0:W0:Y:S02]  /*2730*/  SHFL.IDX PT, R27, R28, R13, 0x101f ;  /* 0x00101f0d1c1b7589 */ /* 0x00002400000e0000 */
.L_x_4996:
[----:B0-----:R-:W-:-:S07]  /*2740*/  IMAD R24, R63, R27, R24 ;  /* 0x0000001b3f187224 */ /* 0x001fce00078e0218 */
.L_x_4948:
[----:B------:R-:W-:-:S13]  /*2750*/  ISETP.GE.AND P6, PT, R26, 0xd, PT ;  /* 0x0000000d1a00780c */ /* 0x000fda0003fc6270 */
[----:B------:R-:W-:Y:S05]  /*2760*/  @!P6 BRA `(.L_x_4950) ;  /* 0x000000000010e947 */ /* 0x000fea0003800000 */
[----:B------:R-:W-:-:S03]  /*2770*/  UMOV UR9, 0xffffffff ;  /* 0xffffffff00097882 */ /* 0x000fc60000000000 */
[----:B------:R-:W-:Y:S05]  /*2780*/  BRA.DIV UR9, `(.L_x_4951) ;  /* 0x0000001209d47947 */ /* 0x000fea000b800000 */
[----:B------:R0:W0:Y:S02]  /*2790*/  SHFL.IDX PT, R27, R28, R14, 0x101f ;  /* 0x00101f0e1c1b7589 */ /* 0x00002400000e0000 */
.L_x_4999:
[----:B0-----:R-:W-:-:S07]  /*27a0*/  IMAD R24, R64, R27, R24 ;  /* 0x0000001b40187224 */ /* 0x001fce00078e0218 */
.L_x_4950:
[----:B------:R-:W-:-:S13]  /*27b0*/  ISETP.GE.AND P6, PT, R26, 0xe, PT ;  /* 0x0000000e1a00780c */ /* 0x000fda0003fc6270 */
[----:B------:R-:W-:Y:S05]  /*27c0*/  @!P6 BRA `(.L_x_4952) ;  /* 0x000000000010e947 */ /* 0x000fea0003800000 */
[----:B------:R-:W-:-:S03]  /*27d0*/  UMOV UR9, 0xffffffff ;  /* 0xffffffff00097882 */ /* 0x000fc60000000000 */
[----:B------:R-:W-:Y:S05]  /*27e0*/  BRA.DIV UR9, `(.L_x_4953) ;  /* 0x0000001209e07947 */ /* 0x000fea000b800000 */
[----:B------:R0:W0:Y:S02]  /*27f0*/  SHFL.IDX PT, R27, R28, R15, 0x101f ;  /* 0x00101f0f1c1b7589 */ /* 0x00002400000e0000 */
.L_x_5002:
[----:B0-----:R-:W-:-:S07]  /*2800*/  IMAD R24, R65, R27, R24 ;  /* 0x0000001b41187224 */ /* 0x001fce00078e0218 */
.L_x_4952:
[----:B------:R-:W-:-:S13]  /*2810*/  ISETP.GE.AND P6, PT, R26, 0xf, PT ;  /* 0x0000000f1a00780c */ /* 0x000fda0003fc6270 */
[----:B------:R-:W-:Y:S05]  /*2820*/  @!P6 BRA `(.L_x_4954) ;  /* 0x000000000010e947 */ /* 0x000fea0003800000 */
[----:B------:R-:W-:-:S03]  /*2830*/  UMOV UR9, 0xffffffff ;  /* 0xffffffff00097882 */ /* 0x000fc60000000000 */
[----:B------:R-:W-:Y:S05]  /*2840*/  BRA.DIV UR9, `(.L_x_4955) ;  /* 0x0000001209ec7947 */ /* 0x000fea000b800000 */
[----:B------:R0:W0:Y:S02]  /*2850*/  SHFL.IDX PT, R27, R28, R16, 0x101f ;  /* 0x00101f101c1b7589 */ /* 0x00002400000e0000 */
.L_x_5005:
[----:B0-----:R-:W-:-:S07]  /*2860*/  IMAD R24, R66, R27, R24 ;  /* 0x0000001b42187224 */ /* 0x001fce00078e0218 */
.L_x_4954:
[----:B------:R-:W-:-:S13]  /*2870*/  ISETP.GE.AND P6, PT, R26, 0x10, PT ;  /* 0x000000101a00780c */ /* 0x000fda0003fc6270 */
[----:B------:R-:W-:Y:S05]  /*2880*/  @!P6 BRA `(.L_x_4956) ;  /* 0x000000040004e947 */ /* 0x000fea0003800000 */
[----:B------:R-:W-:-:S03]  /*2890*/  UMOV UR9, 0xffffffff ;  /* 0xffffffff00097882 */ /* 0x000fc60000000000 */
[----:B------:R-:W-:Y:S05]  /*28a0*/  BRA.DIV UR9, `(.L_x_4957) ;  /* 0x0000001209f87947 */ /* 0x000fea000b800000 */
[----:B------:R0:W0:Y:S02]  /*28b0*/  SHFL.IDX PT, R28, R28, R17, 0x101f ;  /* 0x00101f111c1c7589 */ /* 0x00002400000e0000 */
.L_x_5008:
[----:B0-----:R-:W-:Y:S01]  /*28c0*/  IMAD R24, R51, R28, R24 ;  /* 0x0000001c33187224 */ /* 0x001fe200078e0218 */
[----:B------:R-:W-:Y:S06]  /*28d0*/  BRA `(.L_x_4956) ;  /* 0x0000000000f07947 */ /* 0x000fec0003800000 */
.L_x_4925:
[----:B------:R-:W0:Y:S01]  /*28e0*/  LDC R47, c[0x0][0x3ac] ;  /* 0x0000eb00ff2f7b82 */ /* 0x000e220000000800 */
[--C-:B------:R-:W-:Y:S01]  /*28f0*/  @P5 IMAD R28, R18, 0x4, R27.reuse ;  /* 0x00000004121c5824 */ /* 0x100fe200078e021b */
[-C--:B------:R-:W-:Y:S01]  /*2900*/  @P4 LEA R46, R19, R27.reuse, 0x2 ;  /* 0x0000001b132e4211 */ /* 0x080fe200078e10ff */
[----:B------:R-:W-:Y:S01]  /*2910*/  IMAD.MOV.U32 R24, RZ, RZ, RZ ;  /* 0x000000ffff187224 */ /* 0x000fe200078e00ff */
[----:B-1----:R-:W-:Y:S01]  /*2920*/  @P0 LEA R49, R35, R27, 0x2 ;  /* 0x0000001b23310211 */ /* 0x002fe200078e10ff */
[----:B------:R-:W-:Y:S02]  /*2930*/  @P3 IMAD R48, R32, 0x4, R27 ;  /* 0x0000000420303824 */ /* 0x000fe400078e021b */
[----:B------:R-:W-:Y:S04]  /*2940*/  @P5 LDS R28, [R28] ;  /* 0x000000001c1c5984 */ /* 0x000fe80000000800 */
[----:B------:R-:W-:Y:S04]  /*2950*/  @P3 LDS R48, [R48] ;  /* 0x0000000030303984 */ /* 0x000fe80000000800 */
[----:B------:R-:W-:Y:S01]  /*2960*/  @P0 LDS R49, [R49] ;  /* 0x0000000031310984 */ /* 0x000fe20000000800 */
[----:B0-----:R-:W-:-:S13]  /*2970*/  ISETP.GE.AND P6, PT, R47, 0x1, PT ;  /* 0x000000012f00780c */ /* 0x001fda0003fc6270 */
[----:B------:R-:W-:-:S05]  /*2980*/  @P6 IMAD R26, R2, 0x4, R27 ;  /* 0x00000004021a6824 */ /* 0x000fca00078e021b */
[----:B------:R0:W2:Y:S02]  /*2990*/  @P6 LDS R29, [R26] ;  /* 0x000000001a1d6984 */ /* 0x0000a40000000800 */
[----:B0-----:R-:W-:-:S06]  /*29a0*/  @P1 IMAD R26, R34, 0x4, R27 ;  /* 0x00000004221a1824 */ /* 0x001fcc00078e021b */
[----:B------:R-:W-:Y:S01]  /*29b0*/  @P1 LDS R26, [R26] ;  /* 0x000000001a1a1984 */ /* 0x000fe20000000800 */
[----:B--2---:R-:W-:Y:S01]  /*29c0*/  @P6 IMAD R24, R52, R29, RZ ;  /* 0x0000001d34186224 */ /* 0x004fe200078e02ff */
[----:B------:R-:W-:Y:S02]  /*29d0*/  ISETP.GE.AND P6, PT, R47, 0x8, PT ;  /* 0x000000082f00780c */ /* 0x000fe40003fc6270 */
[----:B------:R-:W0:Y:S01]  /*29e0*/  @P4 LDS R29, [R46] ;  /* 0x000000002e1d4984 */ /* 0x000e220000000800 */
[----:B----4-:R-:W-:-:S10]  /*29f0*/  @P5 IMAD R24, R53, R28, R24 ;  /* 0x0000001c35185224 */ /* 0x010fd400078e0218 */
[----:B------:R-:W-:-:S06]  /*2a00*/  @P6 IMAD R28, R36, 0x4, R27 ;  /* 0x00000004241c6824 */ /* 0x000fcc00078e021b */
[----:B------:R-:W-:Y:S01]  /*2a10*/  @P6 LDS R28, [R28] ;  /* 0x000000001c1c6984 */ /* 0x000fe20000000800 */
[----:B0-----:R-:W-:Y:S02]  /*2a20*/  @P4 IMAD R24, R54, R29, R24 ;  /* 0x0000001d36184224 */ /* 0x001fe400078e0218 */
[----:B------:R-:W-:Y:S02]  /*2a30*/  @P2 IMAD R29, R33, 0x4, R27 ;  /* 0x00000004211d2824 */ /* 0x000fe400078e021b */
[----:B------:R-:W-:-:S04]  /*2a40*/  @P3 IMAD R24, R55, R48, R24 ;  /* 0x0000003037183224 */ /* 0x000fc800078e0218 */
[----:B------:R-:W0:Y:S02]  /*2a50*/  @P2 LDS R29, [R29] ;  /* 0x000000001d1d2984 */ /* 0x000e240000000800 */
        /* <DEDUP_REMOVED lines=36> */
.L_x_4956:
[----:B------:R-:W-:-:S05]  /*2ca0*/  IMAD.IADD R26, R25, 0x1, R22 ;  /* 0x00000001191a7824 */ /* 0x000fca00078e0216 */
[----:B------:R-:W-:-:S05]  /*2cb0*/  LEA R26, R26, UR16, 0x2 ;  /* 0x000000101a1a7c11 */ /* 0x000fca000f8e10ff */
[----:B------:R-:W5:Y:S01]  /*2cc0*/  LDL R27, [R26] ;  /* 0x000000001a1b7983 */ /* 0x000f620000100800 */
[----:B------:R-:W-:Y:S01]  /*2cd0*/  IADD3 R20, PT, PT, R20, UR8, RZ ;  /* 0x0000000814147c10 */ /* 0x000fe2000fffe0ff */
[----:B------:R-:W-:-:S03]  /*2ce0*/  VIADD R22, R22, 0x1 ;  /* 0x0000000116167836 */ /* 0x000fc60000000000 */
[----:B------:R-:W-:Y:S01]  /*2cf0*/  ISETP.GE.AND P6, PT, R20, UR5, PT ;  /* 0x0000000514007c0c */ /* 0x000fe2000bfc6270 */
[----:B-----5:R-:W-:-:S05]  /*2d00*/  IMAD.IADD R27, R27, 0x1, R24 ;  /* 0x000000011b1b7824 */ /* 0x020fca00078e0218 */
[----:B------:R0:W-:Y:S07]  /*2d10*/  STL [R26], R27 ;  /* 0x0000001b1a007387 */ /* 0x0001ee0000100800 */
[----:B------:R-:W-:Y:S05]  /*2d20*/  @!P6 BRA `(.L_x_4958) ;  /* 0xfffffff4004ce947 */ /* 0x000fea000383ffff */
.L_x_4924:
[----:B------:R-:W-:Y:S05]  /*2d30*/  BSYNC B0 ;  /* 0x0000000000007941 */ /* 0x000fea0003800000 */
.L_x_4923:
[----:B------:R-:W-:Y:S01]  /*2d40*/  ISETP.NE.AND P6, PT, R31, RZ, PT ;  /* 0x000000ff1f00720c */ /* 0x000fe20003fc5270 */
[----:B------:R-:W-:-:S12]  /*2d50*/  VIADD R30, R30, 0x1 ;  /* 0x000000011e1e7836 */ /* 0x000fd80000000000 */
[----:B------:R-:W-:Y:S05]  /*2d60*/  @!P6 BRA `(.L_x_4959) ;  /* 0xffffffe8003ce947 */ /* 0x000fea000383ffff */
[----:B------:R-:W-:Y:S05]  /*2d70*/  BSYNC B1 ;  /* 0x0000000000017941 */ /* 0x000fea0003800000 */
.L_x_4906:
[----:B------:R0:W5:Y:S02]  /*2d80*/  LDL.128 R20, [R1] ;  /* 0x0000000001147983 */ /* 0x0001640000100c00 */
.L_x_4905:
[----:B------:R-:W-:Y:S05]  /*2d90*/  WARPSYNC.ALL ;  /* 0x0000000000007948 */ /* 0x000fea0003800000 */
[-C--:B------:R-:W-:Y:S01]  /*2da0*/  IABS R0, R68.reuse ;  /* 0x0000004400007213 */ /* 0x080fe20000000000 */
[----:B------:R-:W1:Y:S01]  /*2db0*/  LDCU UR9, c[0x0][0x384] ;  /* 0x00007080ff0977ac */ /* 0x000e620008000800 */
[----:B------:R-:W-:Y:S01]  /*2dc0*/  IABS R28, R68 ;  /* 0x00000044001c7213 */ /* 0x000fe20000000000 */
[----:B------:R-:W-:Y:S01]  /*2dd0*/  IMAD.U32 R30, RZ, RZ, UR7 ;  /* 0x00000007ff1e7e24 */ /* 0x000fe2000f8e00ff */
[----:B0-----:R-:W0:Y:S03]  /*2de0*/  I2F.RP R26, R0 ;  /* 0x00000000001a7306 */ /* 0x001e260000209400 */
[----:B------:R-:W-:Y:S01]  /*2df0*/  VIADD R30, R30, 0x1 ;  /* 0x000000011e1e7836 */ /* 0x000fe20000000000 */
[----:B------:R-:W-:Y:S04]  /*2e00*/  BAR.SYNC.DEFER_BLOCKING 0x0 ;  /* 0x0000000000007b1d */ /* 0x000fe80000010000 */
[----:B------:R-:W-:-:S02]  /*2e10*/  ISETP.GE.U32.AND P1, PT, R30, 0x3, PT ;  /* 0x000000031e00780c */ /* 0x000fc40003f26070 */
[----:B0-----:R-:W0:Y:S02]  /*2e20*/  MUFU.RCP R26, R26 ;  /* 0x0000001a001a7308 */ /* 0x001e240000001000 */
[----:B0-----:R-:W-:-:S06]  /*2e30*/  VIADD R24, R26, 0xffffffe ;  /* 0x0ffffffe1a187836 */ /* 0x001fcc0000000000 */
[----:B------:R0:W2:Y:S02]  /*2e40*/  F2I.FTZ.U32.TRUNC.NTZ R25, R24 ;  /* 0x0000001800197305 */ /* 0x0000a4000021f000 */
[----:B0-----:R-:W-:Y:S01]  /*2e50*/  IMAD.MOV.U32 R24, RZ, RZ, RZ ;  /* 0x000000ffff187224 */ /* 0x001fe200078e00ff */
[----:B--2---:R-:W-:-:S05]  /*2e60*/  IADD3 R27, PT, PT, RZ, -R25, RZ ;  /* 0x80000019ff1b7210 */ /* 0x004fca0007ffe0ff */
[----:B------:R-:W-:-:S04]  /*2e70*/  IMAD R27, R27, R0, RZ ;  /* 0x000000001b1b7224 */ /* 0x000fc800078e02ff */
[----:B------:R-:W-:-:S04]  /*2e80*/  IMAD.HI.U32 R25, R25, R27, R24 ;  /* 0x0000001b19197227 */ /* 0x000fc800078e0018 */
[----:B------:R-:W-:Y:S02]  /*2e90*/  IMAD.SHL.U32 R27, R69, 0x80, RZ ;  /* 0x00000080451b7824 */ /* 0x000fe400078e00ff */
[----:B------:R-:W-:Y:S02]  /*2ea0*/  IMAD.MOV R24, RZ, RZ, -R28 ;  /* 0x000000ffff187224 */ /* 0x000fe400078e0a1c */
[----:B------:R-:W0:Y:S01]  /*2eb0*/  LDC.64 R28, c[0x0][0x3a0] ;  /* 0x0000e800ff1c7b82 */ /* 0x000e220000000a00 */
[----:B------:R-:W-:Y:S02]  /*2ec0*/  IABS R47, R27 ;  /* 0x0000001b002f7213 */ /* 0x000fe40000000000 */
[----:B------:R-:W-:-:S03]  /*2ed0*/  LOP3.LUT R27, R27, R68, RZ, 0x3c, !PT ;  /* 0x000000441b1b7212 */ /* 0x000fc600078e3cff */
[----:B------:R-:W-:Y:S01]  /*2ee0*/  IMAD.HI.U32 R26, R25, R47, RZ ;  /* 0x0000002f191a7227 */ /* 0x000fe200078e00ff */
[----:B------:R-:W-:-:S03]  /*2ef0*/  ISETP.GE.AND P0, PT, R27, RZ, PT ;  /* 0x000000ff1b00720c */ /* 0x000fc60003f06270 */
[----:B------:R-:W-:Y:S01]  /*2f00*/  IMAD R47, R26, R24, R47 ;  /* 0x000000181a2f7224 */ /* 0x000fe200078e022f */
[----:B-1----:R-:W-:-:S04]  /*2f10*/  MOV R24, UR9 ;  /* 0x0000000900187c02 */ /* 0x002fc80008000f00 */
[----:B------:R-:W-:Y:S01]  /*2f20*/  ISETP.GT.U32.AND P3, PT, R0, R47, PT ;  /* 0x0000002f0000720c */ /* 0x000fe20003f64070 */
[----:B------:R-:W-:Y:S01]  /*2f30*/  IMAD R31, R24, UR4, R75 ;  /* 0x00000004181f7c24 */ /* 0x000fe2000f8e024b */
[----:B------:R-:W-:-:S04]  /*2f40*/  UIADD3 UR4, UPT, UPT, UR17, UR4, URZ ;  /* 0x0000000411047290 */ /* 0x000fc8000fffe0ff */
[----:B------:R-:W-:Y:S01]  /*2f50*/  UISETP.GE.U32.AND UP0, UPT, UR4, UR18, UPT ;  /* 0x000000120400728c */ /* 0x000fe2000bf06070 */
[----:B0-----:R-:W-:-:S06]  /*2f60*/  IMAD.WIDE R24, R31, 0x4, R28 ;  /* 0x000000041f187825 */ /* 0x001fcc00078e021c */
[----:B------:R-:W-:Y:S01]  /*2f70*/  @!P3 IMAD.IADD R47, R47, 0x1, -R0 ;  /* 0x000000012f2fb824 */ /* 0x000fe200078e0a00 */
[----:B------:R-:W-:Y:S01]  /*2f80*/  @!P3 IADD3 R26, PT, PT, R26, 0x1, RZ ;  /* 0x000000011a1ab810 */ /* 0x000fe20007ffe0ff */
[----:B-----5:R0:W-:Y:S01]  /*2f90*/  STG.E desc[UR14][R24.64], R20 ;  /* 0x0000001418007986 */ /* 0x0201e2000c10190e */
[----:B------:R-:W-:Y:S02]  /*2fa0*/  ISETP.NE.AND P3, PT, R68, RZ, PT ;  /* 0x000000ff4400720c */ /* 0x000fe40003f65270 */
[----:B------:R-:W-:Y:S02]  /*2fb0*/  ISETP.GE.U32.AND P2, PT, R47, R0, PT ;  /* 0x000000002f00720c */ /* 0x000fe40003f46070 */
[----:B------:R-:W-:-:S04]  /*2fc0*/  IABS R0, UR7 ;  /* 0x0000000700007c13 */ /* 0x000fc80008000000 */
[----:B------:R-:W1:Y:S01]  /*2fd0*/  I2F.RP R46, R0 ;  /* 0x00000000002e7306 */ /* 0x000e620000209400 */
[C---:B------:R-:W-:Y:S02]  /*2fe0*/  ISETP.GT.U32.AND P4, PT, R0.reuse, 0x1, PT ;  /* 0x000000010000780c */ /* 0x040fe40003f84070 */
[----:B------:R-:W-:Y:S01]  /*2ff0*/  IADD3 R27, PT, PT, -R0, 0x1, RZ ;  /* 0x00000001001b7810 */ /* 0x000fe20007ffe1ff */
[----:B0-----:R-:W-:-:S03]  /*3000*/  IMAD.U32 R20, RZ, RZ, UR7 ;  /* 0x00000007ff147e24 */ /* 0x001fc6000f8e00ff */
[----:B------:R-:W-:Y:S01]  /*3010*/  SEL R27, R27, 0x1, !P4 ;  /* 0x000000011b1b7807 */ /* 0x000fe20006000000 */
[----:B------:R-:W-:Y:S01]  /*3020*/  @P2 VIADD R26, R26, 0x1 ;  /* 0x000000011a1a2836 */ /* 0x000fe20000000000 */
[----:B------:R-:W-:Y:S01]  /*3030*/  ISETP.NE.AND P2, PT, RZ, UR7, PT ;  /* 0x00000007ff007c0c */ /* 0x000fe2000bf45270 */
[----:B------:R-:W-:Y:S01]  /*3040*/  IMAD.SHL.U32 R20, R20, 0x80, RZ ;  /* 0x0000008014147824 */ /* 0x000fe200078e00ff */
[----:B------:R-:W-:Y:S02]  /*3050*/  ISETP.GT.U32.AND P4, PT, R0, R27, PT ;  /* 0x0000001b0000720c */ /* 0x000fe40003f84070 */
[----:B------:R-:W-:Y:S01]  /*3060*/  @!P0 IADD3 R26, PT, PT, -R26, RZ, RZ ;  /* 0x000000ff1a1a8210 */ /* 0x000fe20007ffe1ff */
[----:B-1----:R-:W0:Y:S01]  /*3070*/  MUFU.RCP R46, R46 ;  /* 0x0000002e002e7308 */ /* 0x002e220000001000 */
[----:B------:R-:W-:Y:S02]  /*3080*/  SEL R24, R20, RZ, !P1 ;  /* 0x000000ff14187207 */ /* 0x000fe40004800000 */
[----:B------:R-:W-:-:S02]  /*3090*/  @!P3 LOP3.LUT R26, RZ, R68, RZ, 0x33, !PT ;  /* 0x00000044ff1ab212 */ /* 0x000fc400078e33ff */
[----:B------:R-:W-:Y:S01]  /*30a0*/  LOP3.LUT R20, RZ, UR7, RZ, 0x33, !PT ;  /* 0x00000007ff147c12 */ /* 0x000fe2000f8e33ff */
[----:B------:R-:W-:Y:S02]  /*30b0*/  IMAD.IADD R24, R31, 0x1, R24 ;  /* 0x000000011f187824 */ /* 0x000fe400078e0218 */
[----:B------:R-:W-:Y:S02]  /*30c0*/  IMAD R30, R26, UR6, RZ ;  /* 0x000000061a1e7c24 */ /* 0x000fe4000f8e02ff */
[----:B------:R-:W-:-:S05]  /*30d0*/  @!P4 IMAD.IADD R27, R27, 0x1, -R0 ;  /* 0x000000011b1bc824 */ /* 0x000fca00078e0a00 */
[----:B------:R-:W-:Y:S01]  /*30e0*/  SEL R27, R20, R27, !P2 ;  /* 0x0000001b141b7207 */ /* 0x000fe20005000000 */
[----:B0-----:R-:W-:-:S04]  /*30f0*/  VIADD R46, R46, 0xffffffe ;  /* 0x0ffffffe2e2e7836 */ /* 0x001fc80000000000 */
[----:B------:R-:W-:Y:S01]  /*3100*/  IMAD R27, R30, R27, R24 ;  /* 0x0000001b1e1b7224 */ /* 0x000fe200078e0218 */
[----:B------:R-:W0:Y:S01]  /*3110*/  F2I.FTZ.U32.TRUNC.NTZ R25, R46 ;  /* 0x0000002e00197305 */ /* 0x000e22000021f000 */
[----:B------:R-:W-:Y:S02]  /*3120*/  IMAD.MOV.U32 R24, RZ, RZ, RZ ;  /* 0x000000ffff187224 */ /* 0x000fe400078e00ff */
[----:B------:R-:W-:-:S05]  /*3130*/  IMAD.WIDE R26, R27, 0x4, R28 ;  /* 0x000000041b1a7825 */ /* 0x000fca00078e021c */
[----:B------:R1:W-:Y:S01]  /*3140*/  STG.E desc[UR14][R26.64], R21 ;  /* 0x000000151a007986 */ /* 0x0003e2000c10190e */
[----:B0-----:R-:W-:-:S05]  /*3150*/  IADD3 R47, PT, PT, RZ, -R25, RZ ;  /* 0x80000019ff2f7210 */ /* 0x001fca0007ffe0ff */
[----:B------:R-:W-:-:S04]  /*3160*/  IMAD R47, R47, R0, RZ ;  /* 0x000000002f2f7224 */ /* 0x000fc800078e02ff */
[----:B------:R-:W-:Y:S01]  /*3170*/  IMAD.HI.U32 R24, R25, R47, R24 ;  /* 0x0000002f19187227 */ /* 0x000fe200078e0018 */
[----:B------:R-:W-:-:S05]  /*3180*/  IABS R25, UR7 ;  /* 0x0000000700197c13 */ /* 0x000fca0008000000 */
[----:B------:R-:W-:Y:S02]  /*3190*/  IMAD.MOV R46, RZ, RZ, -R25 ;  /* 0x000000ffff2e7224 */ /* 0x000fe400078e0a19 */
[----:B------:R-:W-:-:S04]  /*31a0*/  IMAD.HI.U32 R25, R24, 0x2, RZ ;  /* 0x0000000218197827 */ /* 0x000fc800078e00ff */
[----:B------:R-:W-:-:S04]  /*31b0*/  IMAD.HI.U32 R24, R24, 0x3, RZ ;  /* 0x0000000318187827 */ /* 0x000fc800078e00ff */
[-C--:B-1----:R-:W-:Y:S02]  /*31c0*/  IMAD R21, R25, R46.reuse, 0x2 ;  /* 0x0000000219157424 */ /* 0x082fe400078e022e */
[----:B------:R-:W-:-:S03]  /*31d0*/  IMAD R27, R24, R46, 0x3 ;  /* 0x00000003181b7424 */ /* 0x000fc600078e022e */
[C---:B------:R-:W-:Y:S02]  /*31e0*/  ISETP.GT.U32.AND P3, PT, R0.reuse, R21, PT ;  /* 0x000000150000720c */ /* 0x040fe40003f64070 */
[----:B------:R-:W-:-:S11]  /*31f0*/  ISETP.GT.U32.AND P5, PT, R0, R27, PT ;  /* 0x0000001b0000720c */ /* 0x000fd60003fa4070 */
[----:B------:R-:W-:Y:S02]  /*3200*/  @!P3 IMAD.IADD R21, R21, 0x1, -R0 ;  /* 0x000000011515b824 */ /* 0x000fe400078e0a00 */
[-C--:B------:R-:W-:Y:S01]  /*3210*/  @!P5 IADD3 R27, PT, PT, R27, -R0.reuse, RZ ;  /* 0x800000001b1bd210 */ /* 0x080fe20007ffe0ff */
[----:B------:R-:W-:Y:S01]  /*3220*/  @!P3 VIADD R25, R25, 0x1 ;  /* 0x000000011919b836 */ /* 0x000fe20000000000 */
[----:B------:R-:W-:Y:S02]  /*3230*/  @!P5 IADD3 R24, PT, PT, R24, 0x1, RZ ;  /* 0x000000011818d810 */ /* 0x000fe40007ffe0ff */
[-C--:B------:R-:W-:Y:S01]  /*3240*/  ISETP.GE.U32.AND P0, PT, R21, R0.reuse, PT ;  /* 0x000000001500720c */ /* 0x080fe20003f06070 */
[----:B------:R-:W-:Y:S01]  /*3250*/  IMAD.U32 R21, RZ, RZ, UR7 ;  /* 0x00000007ff157e24 */ /* 0x000fe2000f8e00ff */
[----:B------:R-:W-:Y:S01]  /*3260*/  ISETP.GE.U32.AND P1, PT, R27, R0, PT ;  /* 0x000000001b00720c */ /* 0x000fe20003f26070 */
[----:B------:R-:W-:-:S03]  /*3270*/  IMAD.U32 R0, RZ, RZ, UR7 ;  /* 0x00000007ff007e24 */ /* 0x000fc6000f8e00ff */
[----:B------:R-:W-:Y:S02]  /*3280*/  LOP3.LUT R21, R21, 0x3, RZ, 0x3c, !PT ;  /* 0x0000000315157812 */ /* 0x000fe400078e3cff */
[----:B------:R-:W-:Y:S02]  /*3290*/  LOP3.LUT R0, R0, 0x2, RZ, 0x3c, !PT ;  /* 0x0000000200007812 */ /* 0x000fe400078e3cff */
[----:B------:R-:W-:Y:S02]  /*32a0*/  ISETP.GE.AND P6, PT, R21, RZ, PT ;  /* 0x000000ff1500720c */ /* 0x000fe40003fc6270 */
[----:B------:R-:W-:Y:S01]  /*32b0*/  ISETP.GE.AND P4, PT, R0, RZ, PT ;  /* 0x000000ff0000720c */ /* 0x000fe20003f86270 */
[----:B------:R-:W-:Y:S02]  /*32c0*/  @P0 VIADD R25, R25, 0x1 ;  /* 0x0000000119190836 */ /* 0x000fe40000000000 */
[----:B------:R-:W-:-:S08]  /*32d0*/  @P1 VIADD R24, R24, 0x1 ;  /* 0x0000000118181836 */ /* 0x000fd00000000000 */
[----:B------:R-:W-:Y:S02]  /*32e0*/  @!P6 IADD3 R24, PT, PT, -R24, RZ, RZ ;  /* 0x000000ff1818e210 */ /* 0x000fe40007ffe1ff */
[----:B------:R-:W-:-:S05]  /*32f0*/  @!P4 IMAD.MOV R25, RZ, RZ, -R25 ;  /* 0x000000ffff19c224 */ /* 0x000fca00078e0a19 */
[C---:B------:R-:W-:Y:S02]  /*3300*/  SEL R0, R20.reuse, R25, !P2 ;  /* 0x0000001914007207 */ /* 0x040fe40005000000 */
[----:B------:R-:W-:Y:S01]  /*3310*/  SEL R20, R20, R24, !P2 ;  /* 0x0000001814147207 */ /* 0x000fe20005000000 */
[----:B------:R-:W-:Y:S02]  /*3320*/  IMAD.U32 R24, RZ, RZ, UR7 ;  /* 0x00000007ff187e24 */ /* 0x000fe4000f8e00ff */
[----:B------:R-:W-:Y:S01]  /*3330*/  IMAD.MOV R21, RZ, RZ, -R0 ;  /* 0x000000ffff157224 */ /* 0x000fe200078e0a00 */
[----:B------:R-:W-:Y:S01]  /*3340*/  IADD3 R25, PT, PT, -R20, RZ, RZ ;  /* 0x000000ff14197210 */ /* 0x000fe20007ffe1ff */
[--C-:B------:R-:W-:Y:S02]  /*3350*/  IMAD R0, R0, 0x80, R31.reuse ;  /* 0x0000008000007824 */ /* 0x100fe400078e021f */
[----:B------:R-:W-:Y:S02]  /*3360*/  IMAD R31, R20, 0x80, R31 ;  /* 0x00000080141f7824 */ /* 0x000fe400078e021f */
[----:B------:R-:W-:-:S02]  /*3370*/  IMAD.U32 R20, RZ, RZ, UR7 ;  /* 0x00000007ff147e24 */ /* 0x000fc4000f8e00ff */
[----:B------:R-:W-:Y:S02]  /*3380*/  IMAD R25, R25, R24, 0x3 ;  /* 0x0000000319197424 */ /* 0x000fe400078e0218 */
[----:B------:R-:W-:Y:S02]  /*3390*/  IMAD R21, R21, R20, 0x2 ;  /* 0x0000000215157424 */ /* 0x000fe400078e0214 */
[C---:B------:R-:W-:Y:S02]  /*33a0*/  IMAD R31, R30.reuse, R25, R31 ;  /* 0x000000191e1f7224 */ /* 0x040fe400078e021f */
[----:B------:R-:W-:-:S04]  /*33b0*/  IMAD R21, R30, R21, R0 ;  /* 0x000000151e157224 */ /* 0x000fc800078e0200 */
[----:B------:R-:W-:-:S04]  /*33c0*/  IMAD.WIDE R24, R21, 0x4, R28 ;  /* 0x0000000415187825 */ /* 0x000fc800078e021c */
[----:B------:R-:W-:Y:S01]  /*33d0*/  IMAD.WIDE R20, R31, 0x4, R28 ;  /* 0x000000041f147825 */ /* 0x000fe200078e021c */
[----:B------:R0:W-:Y:S04]  /*33e0*/  STG.E desc[UR14][R24.64], R22 ;  /* 0x0000001618007986 */ /* 0x0001e8000c10190e */
[----:B------:R0:W-:Y:S01]  /*33f0*/  STG.E desc[UR14][R20.64], R23 ;  /* 0x0000001714007986 */ /* 0x0001e2000c10190e */
[----:B------:R-:W-:Y:S05]  /*3400*/  BRA.U !UP0, `(.L_x_4960) ;  /* 0xffffffdd08287547 */ /* 0x000fea000b83ffff */
[----:B------:R-:W-:Y:S05]  /*3410*/  EXIT ;  /* 0x000000000000794d */ /* 0x000fea0003800000 */
.L_x_4927:
[----:B------:R-:W-:Y:S01]  /*3420*/  HFMA2 R46, -RZ, RZ, 0, 0.000503063201904296875 ;  /* 0x0000101fff2e7431 */ /* 0x000fe200000001ff */
[----:B------:R-:W-:Y:S01]  /*3430*/  BSSY B2, `(.L_x_4961) ;  /* 0x0000006000027945 */ /* 0x000fe20003800000 */
[----:B------:R-:W-:Y:S02]  /*3440*/  IMAD.MOV.U32 R29, RZ, RZ, R45 ;  /* 0x000000ffff1d7224 */ /* 0x000fe400078e002d */
[----:B------:R-:W-:-:S07]  /*3450*/  IMAD.MOV.U32 R27, RZ, RZ, -0x1 ;  /* 0xffffffffff1b7424 */ /* 0x000fce00078e00ff */
[----:B-1234-:R-:W-:Y:S05]  /*3460*/  WARPSYNC.COLLECTIVE R27, `(.L_x_4962) ;  /* 0x000000001b087348 */ /* 0x01efea0003c00000 */
[----:B------:R0:W0:Y:S02]  /*3470*/  SHFL.IDX P6, R27, R28, R29, R46 ;  /* 0x0000001d1c1b7389 */ /* 0x00002400000c002e */
[----:B01234-:R-:W-:Y:S05]  /*3480*/  ENDCOLLECTIVE ;  /* 0x000000000000791b */ /* 0x01ffea0003800000 */
.L_x_4962:
[----:B------:R-:W-:Y:S05]  /*3490*/  BSYNC B2 ;  /* 0x0000000000027941 */ /* 0x000fea0003800000 */
.L_x_4961:
[----:B------:R-:W-:Y:S05]  /*34a0*/  BRA `(.L_x_4963) ;  /* 0xffffffec009c7947 */ /* 0x000fea000383ffff */
.L_x_4929:
[----:B------:R-:W-:Y:S01]  /*34b0*/  BSSY B2, `(.L_x_4964) ;  /* 0x0000007000027945 */ /* 0x000fe20003800000 */
[----:B------:R-:W-:Y:S01]  /*34c0*/  IMAD.MOV.U32 R29, RZ, RZ, R3 ;  /* 0x000000ffff1d7224 */ /* 0x000fe200078e0003 */
[----:B------:R-:W-:Y:S01]  /*34d0*/  MOV R27, 0xffffffff ;  /* 0xffffffff001b7802 */ /* 0x000fe20000000f00 */
[----:B------:R-:W-:-:S07]  /*34e0*/  IMAD.MOV.U32 R46, RZ, RZ, 0x101f ;  /* 0x0000101fff2e7424 */ /* 0x000fce00078e00ff */
[----:B-1234-:R-:W-:Y:S05]  /*34f0*/  WARPSYNC.COLLECTIVE R27, `(.L_x_4965) ;  /* 0x000000001b087348 */ /* 0x01efea0003c00000 */
[----:B------:R0:W0:Y:S02]  /*3500*/  SHFL.IDX P6, R27, R28, R29, R46 ;  /* 0x0000001d1c1b7389 */ /* 0x00002400000c002e */
[----:B01234-:R-:W-:Y:S05]  /*3510*/  ENDCOLLECTIVE ;  /* 0x000000000000791b */ /* 0x01ffea0003800000 */
.L_x_4965:
[----:B------:R-:W-:Y:S05]  /*3520*/  BSYNC B2 ;  /* 0x0000000000027941 */ /* 0x000fea0003800000 */
.L_x_4964:
[----:B------:R-:W-:Y:S05]  /*3530*/  BRA `(.L_x_4966) ;  /* 0xffffffec00907947 */ /* 0x000fea000383ffff */
.L_x_4931:
[----:B------:R-:W-:Y:S01]  /*3540*/  BSSY B2, `(.L_x_4967) ;  /* 0x0000007000027945 */ /* 0x000fe20003800000 */
[----:B------:R-:W-:Y:S02]  /*3550*/  IMAD.MOV.U32 R29, RZ, RZ, R4 ;  /* 0x000000ffff1d7224 */ /* 0x000fe400078e0004 */
[----:B------:R-:W-:Y:S02]  /*3560*/  IMAD.MOV.U32 R46, RZ, RZ, 0x101f ;  /* 0x0000101fff2e7424 */ /* 0x000fe400078e00ff */
[----:B------:R-:W-:-:S07]  /*3570*/  IMAD.MOV.U32 R27, RZ, RZ, -0x1 ;  /* 0xffffffffff1b7424 */ /* 0x000fce00078e00ff */
[----:B-1234-:R-:W-:Y:S05]  /*3580*/  WARPSYNC.COLLECTIVE R27, `(.L_x_4968) ;  /* 0x000000001b087348 */ /* 0x01efea0003c00000 */
[----:B------:R0:W0:Y:S02]  /*3590*/  SHFL.IDX P6, R27, R28, R29, R46 ;  /* 0x0000001d1c1b7389 */ /* 0x00002400000c002e */
[----:B01234-:R-:W-:Y:S05]  /*35a0*/  ENDCOLLECTIVE ;  /* 0x000000000000791b */ /* 0x01ffea0003800000 */
.L_x_4968:
[----:B------:R-:W-:Y:S05]  /*35b0*/  BSYNC B2 ;  /* 0x0000000000027941 */ /* 0x000fea0003800000 */
.L_x_4967:
[----:B------:R-:W-:Y:S05]  /*35c0*/  BRA `(.L_x_4969) ;  /* 0xffffffec00847947 */ /* 0x000fea000383ffff */
.L_x_4933:
[----:B------:R-:W-:Y:S01]  /*35d0*/  BSSY B2, `(.L_x_4970) ;  /* 0x0000007000027945 */ /* 0x000fe20003800000 */
[----:B------:R-:W-:Y:S01]  /*35e0*/  MOV R29, R5 ;  /* 0x00000005001d7202 */ /* 0x000fe20000000f00 */
[----:B------:R-:W-:Y:S02]  /*35f0*/  IMAD.MOV.U32 R46, RZ, RZ, 0x101f ;  /* 0x0000101fff2e7424 */ /* 0x000fe400078e00ff */
[----:B------:R-:W-:-:S07]  /*3600*/  IMAD.MOV.U32 R27, RZ, RZ, -0x1 ;  /* 0xffffffffff1b7424 */ /* 0x000fce00078e00ff */
[----:B-1234-:R-:W-:Y:S05]  /*3610*/  WARPSYNC.COLLECTIVE R27, `(.L_x_4971) ;  /* 0x000000001b087348 */ /* 0x01efea0003c00000 */
[----:B------:R0:W0:Y:S02]  /*3620*/  SHFL.IDX P6, R27, R28, R29, R46 ;  /* 0x0000001d1c1b7389 */ /* 0x00002400000c002e */
[----:B01234-:R-:W-:Y:S05]  /*3630*/  ENDCOLLECTIVE ;  /* 0x000000000000791b */ /* 0x01ffea0003800000 */
.L_x_4971:
[----:B------:R-:W-:Y:S05]  /*3640*/  BSYNC B2 ;  /* 0x0000000000027941 */ /* 0x000fea0003800000 */
.L_x_4970:
[----:B------:R-:W-:Y:S05]  /*3650*/  BRA `(.L_x_4972) ;  /* 0xffffffec00787947 */ /* 0x000fea000383ffff */
.L_x_4935:
[----:B------:R-:W-:Y:S01]  /*3660*/  HFMA2 R46, -RZ, RZ, 0, 0.000503063201904296875 ;  /* 0x0000101fff2e7431 */ /* 0x000fe200000001ff */
[----:B------:R-:W-:Y:S01]  /*3670*/  BSSY B2, `(.L_x_4973) ;  /* 0x0000006000027945 */ /* 0x000fe20003800000 */
[----:B------:R-:W-:Y:S02]  /*3680*/  IMAD.MOV.U32 R29, RZ, RZ, R6 ;  /* 0x000000ffff1d7224 */ /* 0x000fe400078e0006 */
[----:B------:R-:W-:-:S07]  /*3690*/  IMAD.MOV.U32 R27, RZ, RZ, -0x1 ;  /* 0xffffffffff1b7424 */ /* 0x000fce00078e00ff */
[----:B-1234-:R-:W-:Y:S05]  /*36a0*/  WARPSYNC.COLLECTIVE R27, `(.L_x_4974) ;  /* 0x000000001b087348 */ /* 0x01efea0003c00000 */
[----:B------:R0:W0:Y:S02]  /*36b0*/  SHFL.IDX P6, R27, R28, R29, R46 ;  /* 0x0000001d1c1b7389 */ /* 0x00002400000c002e */
[----:B01234-:R-:W-:Y:S05]  /*36c0*/  ENDCOLLECTIVE ;  /* 0x000000000000791b */ /* 0x01ffea0003800000 */
.L_x_4974:
[----:B------:R-:W-:Y:S05]  /*36d0*/  BSYNC B2 ;  /* 0x0000000000027941 */ /* 0x000fea0003800000 */
.L_x_4973:
[----:B------:R-:W-:Y:S05]  /*36e0*/  BRA `(.L_x_4975) ;  /* 0xffffffec006c7947 */ /* 0x000fea000383ffff */
.L_x_4937:
[----:B------:R-:W-:Y:S01]  /*36f0*/  BSSY B2, `(.L_x_4976) ;  /* 0x0000007000027945 */ /* 0x000fe20003800000 */
[----:B------:R-:W-:Y:S01]  /*3700*/  IMAD.MOV.U32 R29, RZ, RZ, R7 ;  /* 0x000000ffff1d7224 */ /* 0x000fe200078e0007 */
[----:B------:R-:W-:Y:S01]  /*3710*/  MOV R27, 0xffffffff ;  /* 0xffffffff001b7802 */ /* 0x000fe20000000f00 */
[----:B------:R-:W-:-:S07]  /*3720*/  IMAD.MOV.U32 R46, RZ, RZ, 0x101f ;  /* 0x0000101fff2e7424 */ /* 0x000fce00078e00ff */
[----:B-1234-:R-:W-:Y:S05]  /*3730*/  WARPSYNC.COLLECTIVE R27, `(.L_x_4977) ;  /* 0x000000001b087348 */ /* 0x01efea0003c00000 */
[----:B------:R0:W0:Y:S02]  /*3740*/  SHFL.IDX P6, R27, R28, R29, R46 ;  /* 0x0000001d1c1b7389 */ /* 0x00002400000c002e */
[----:B01234-:R-:W-:Y:S05]  /*3750*/  ENDCOLLECTIVE ;  /* 0x000000000000791b */ /* 0x01ffea0003800000 */
.L_x_4977:
[----:B------:R-:W-:Y:S05]  /*3760*/  BSYNC B2 ;  /* 0x0000000000027941 */ /* 0x000fea0003800000 */
.L_x_4976:
[----:B------:R-:W-:Y:S05]  /*3770*/  BRA `(.L_x_4978) ;  /* 0xffffffec00607947 */ /* 0x000fea000383ffff */
.L_x_4939:
[----:B------:R-:W-:Y:S01]  /*3780*/  BSSY B2, `(.L_x_4979) ;  /* 0x0000007000027945 */ /* 0x000fe20003800000 */
[----:B------:R-:W-:Y:S02]  /*3790*/  IMAD.MOV.U32 R29, RZ, RZ, R8 ;  /* 0x000000ffff1d7224 */ /* 0x000fe400078e0008 */
[----:B------:R-:W-:Y:S02]  /*37a0*/  IMAD.MOV.U32 R46, RZ, RZ, 0x101f ;  /* 0x0000101fff2e7424 */ /* 0x000fe400078e00ff */
[----:B------:R-:W-:-:S07]  /*37b0*/  IMAD.MOV.U32 R27, RZ, RZ, -0x1 ;  /* 0xffffffffff1b7424 */ /* 0x000fce00078e00ff */
[----:B-1234-:R-:W-:Y:S05]  /*37c0*/  WARPSYNC.COLLECTIVE R27, `(.L_x_4980) ;  /* 0x000000001b087348 */ /* 0x01efea0003c00000 */
[----:B------:R0:W0:Y:S02]  /*37d0*/  SHFL.IDX P6, R27, R28, R29, R46 ;  /* 0x0000001d1c1b7389 */ /* 0x00002400000c002e */
[----:B01234-:R-:W-:Y:S05]  /*37e0*/  ENDCOLLECTIVE ;  /* 0x000000000000791b */ /* 0x01ffea0003800000 */
.L_x_4980:
[----:B------:R-:W-:Y:S05]  /*37f0*/  BSYNC B2 ;  /* 0x0000000000027941 */ /* 0x000fea0003800000 */
.L_x_4979:
[----:B------:R-:W-:Y:S05]  /*3800*/  BRA `(.L_x_4981) ;  /* 0xffffffec00547947 */ /* 0x000fea000383ffff */
.L_x_4941:
[----:B------:R-:W-:Y:S01]  /*3810*/  BSSY B2, `(.L_x_4982) ;  /* 0x0000007000027945 */ /* 0x000fe20003800000 */
[----:B------:R-:W-:Y:S01]  /*3820*/  MOV R29, R9 ;  /* 0x00000009001d7202 */ /* 0x000fe20000000f00 */
[----:B------:R-:W-:Y:S02]  /*3830*/  IMAD.MOV.U32 R46, RZ, RZ, 0x101f ;  /* 0x0000101fff2e7424 */ /* 0x000fe400078e00ff */
[----:B------:R-:W-:-:S07]  /*3840*/  IMAD.MOV.U32 R27, RZ, RZ, -0x1 ;  /* 0xffffffffff1b7424 */ /* 0x000fce00078e00ff */
[----:B-1234-:R-:W-:Y:S05]  /*3850*/  WARPSYNC.COLLECTIVE R27, `(.L_x_4983) ;  /* 0x000000001b087348 */ /* 0x01efea0003c00000 */
[----:B------:R0:W0:Y:S02]  /*3860*/  SHFL.IDX P6, R27, R28, R29, R46 ;  /* 0x0000001d1c1b7389 */ /* 0x00002400000c002e */
[----:B01234-:R-:W-:Y:S05]  /*3870*/  ENDCOLLECTIVE ;  /* 0x000000000000791b */ /* 0x01ffea0003800000 */
.L_x_4983:
[----:B------:R-:W-:Y:S05]  /*3880*/  BSYNC B2 ;  /* 0x0000000000027941 */ /* 0x000fea0003800000 */
.L_x_4982:
[----:B------:R-:W-:Y:S05]  /*3890*/  BRA `(.L_x_4984) ;  /* 0xffffffec00487947 */ /* 0x000fea000383ffff */
.L_x_4943:
[----:B------:R-:W-:Y:S01]  /*38a0*/  HFMA2 R46, -RZ, RZ, 0, 0.000503063201904296875 ;  /* 0x0000101fff2e7431 */ /* 0x000fe200000001ff */
[----:B------:R-:W-:Y:S01]  /*38b0*/  BSSY B2, `(.L_x_4985) ;  /* 0x0000006000027945 */ /* 0x000fe20003800000 */
[----:B------:R-:W-:Y:S02]  /*38c0*/  IMAD.MOV.U32 R29, RZ, RZ, R10 ;  /* 0x000000ffff1d7224 */ /* 0x000fe400078e000a */
[----:B------:R-:W-:-:S07]  /*38d0*/  IMAD.MOV.U32 R27, RZ, RZ, -0x1 ;  /* 0xffffffffff1b7424 */ /* 0x000fce00078e00ff */
[----:B-1234-:R-:W-:Y:S05]  /*38e0*/  WARPSYNC.COLLECTIVE R27, `(.L_x_4986) ;  /* 0x000000001b087348 */ /* 0x01efea0003c00000 */
[----:B------:R0:W0:Y:S02]  /*38f0*/  SHFL.IDX P6, R27, R28, R29, R46 ;  /* 0x0000001d1c1b7389 */ /* 0x00002400000c002e */
[----:B01234-:R-:W-:Y:S05]  /*3900*/  ENDCOLLECTIVE ;  /* 0x000000000000791b */ /* 0x01ffea0003800000 */
.L_x_4986:
[----:B------:R-:W-:Y:S05]  /*3910*/  BSYNC B2 ;  /* 0x0000000000027941 */ /* 0x000fea0003800000 */
.L_x_4985:
[----:B------:R-:W-:Y:S05]  /*3920*/  BRA `(.L_x_4987) ;  /* 0xffffffec003c7947 */ /* 0x000fea000383ffff */
.L_x_4945:
[----:B------:R-:W-:Y:S01]  /*3930*/  BSSY B2, `(.L_x_4988) ;  /* 0x0000007000027945 */ /* 0x000fe20003800000 */
[----:B------:R-:W-:Y:S01]  /*3940*/  IMAD.MOV.U32 R29, RZ, RZ, R11 ;  /* 0x000000ffff1d7224 */ /* 0x000fe200078e000b */
[----:B------:R-:W-:Y:S01]  /*3950*/  MOV R27, 0xffffffff ;  /* 0xffffffff001b7802 */ /* 0x000fe20000000f00 */
[----:B------:R-:W-:-:S07]  /*3960*/  IMAD.MOV.U32 R46, RZ, RZ, 0x101f ;  /* 0x0000101fff2e7424 */ /* 0x000fce00078e00ff */
[----:B-1234-:R-:W-:Y:S05]  /*3970*/  WARPSYNC.COLLECTIVE R27, `(.L_x_4989) ;  /* 0x000000001b087348 */ /* 0x01efea0003c00000 */
[----:B------:R0:W0:Y:S02]  /*3980*/  SHFL.IDX P6, R27, R28, R29, R46 ;  /* 0x0000001d1c1b7389 */ /* 0x00002400000c002e */
[----:B01234-:R-:W-:Y:S05]  /*3990*/  ENDCOLLECTIVE ;  /* 0x000000000000791b */ /* 0x01ffea0003800000 */
.L_x_4989:
[----:B------:R-:W-:Y:S05]  /*39a0*/  BSYNC B2 ;  /* 0x0000000000027941 */ /* 0x000fea0003800000 */
.L_x_4988:
[----:B------:R-:W-:Y:S05]  /*39b0*/  BRA `(.L_x_4990) ;  /* 0xffffffec00307947 */ /* 0x000fea000383ffff */
.L_x_4947:
[----:B------:R-:W-:Y:S01]  /*39c0*/  BSSY B2, `(.L_x_4991) ;  /* 0x0000007000027945 */ /* 0x000fe20003800000 */
[----:B------:R-:W-:Y:S02]  /*39d0*/  IMAD.MOV.U32 R29, RZ, RZ, R12 ;  /* 0x000000ffff1d7224 */ /* 0x000fe400078e000c */
[----:B------:R-:W-:Y:S02]  /*39e0*/  IMAD.MOV.U32 R46, RZ, RZ, 0x101f ;  /* 0x0000101fff2e7424 */ /* 0x000fe400078e00ff */
[----:B------:R-:W-:-:S07]  /*39f0*/  IMAD.MOV.U32 R27, RZ, RZ, -0x1 ;  /* 0xffffffffff1b7424 */ /* 0x000fce00078e00ff */
[----:B-1234-:R-:W-:Y:S05]  /*3a00*/  WARPSYNC.COLLECTIVE R27, `(.L_x_4992) ;  /* 0x000000001b087348 */ /* 0x01efea0003c00000 */
[----:B------:R0:W0:Y:S02]  /*3a10*/  SHFL.IDX P6, R27, R28, R29, R46 ;  /* 0x0000001d1c1b7389 */ /* 0x00002400000c002e */
[----:B01234-:R-:W-:Y:S05]  /*3a20*/  ENDCOLLECTIVE ;  /* 0x000000000000791b */ /* 0x01ffea0003800000 */
.L_x_4992:
[----:B------:R-:W-:Y:S05]  /*3a30*/  BSYNC B2 ;  /* 0x0000000000027941 */ /* 0x000fea0003800000 */
.L_x_4991:
[----:B------:R-:W-:Y:S05]  /*3a40*/  BRA `(.L_x_4993) ;  /* 0xffffffec00247947 */ /* 0x000fea000383ffff */
.L_x_4949:
[----:B------:R-:W-:Y:S01]  /*3a50*/  BSSY B2, `(.L_x_4994) ;  /* 0x0000007000027945 */ /* 0x000fe20003800000 */
[----:B------:R-:W-:Y:S01]  /*3a60*/  MOV R29, R13 ;  /* 0x0000000d001d7202 */ /* 0x000fe20000000f00 */
[----:B------:R-:W-:Y:S02]  /*3a70*/  IMAD.MOV.U32 R46, RZ, RZ, 0x101f ;  /* 0x0000101fff2e7424 */ /* 0x000fe400078e00ff */
[----:B------:R-:W-:-:S07]  /*3a80*/  IMAD.MOV.U32 R27, RZ, RZ, -0x1 ;  /* 0xffffffffff1b7424 */ /* 0x000fce00078e00ff */
[----:B-1234-:R-:W-:Y:S05]  /*3a90*/  WARPSYNC.COLLECTIVE R27, `(.L_x_4995) ;  /* 0x000000001b087348 */ /* 0x01efea0003c00000 */
[----:B------:R0:W0:Y:S02]  /*3aa0*/  SHFL.IDX P6, R27, R28, R29, R46 ;  /* 0x0000001d1c1b7389 */ /* 0x00002400000c002e */
[----:B01234-:R-:W-:Y:S05]  /*3ab0*/  ENDCOLLECTIVE ;  /* 0x000000000000791b */ /* 0x01ffea0003800000 */
.L_x_4995:
[----:B------:R-:W-:Y:S05]  /*3ac0*/  BSYNC B2 ;  /* 0x0000000000027941 */ /* 0x000fea0003800000 */
.L_x_4994:
[----:B------:R-:W-:Y:S05]  /*3ad0*/  BRA `(.L_x_4996) ;  /* 0xffffffec00187947 */ /* 0x000fea000383ffff */
.L_x_4951:
[----:B------:R-:W-:Y:S01]  /*3ae0*/  HFMA2 R46, -RZ, RZ, 0, 0.000503063201904296875 ;  /* 0x0000101fff2e7431 */ /* 0x000fe200000001ff */
[----:B------:R-:W-:Y:S01]  /*3af0*/  BSSY B2, `(.L_x_4997) ;  /* 0x0000006000027945 */ /* 0x000fe20003800000 */
[----:B------:R-:W-:Y:S02]  /*3b00*/  IMAD.MOV.U32 R29, RZ, RZ, R14 ;  /* 0x000000ffff1d7224 */ /* 0x000fe400078e000e */
[----:B------:R-:W-:-:S07]  /*3b10*/  IMAD.MOV.U32 R27, RZ, RZ, -0x1 ;  /* 0xffffffffff1b7424 */ /* 0x000fce00078e00ff */
[----:B-1234-:R-:W-:Y:S05]  /*3b20*/  WARPSYNC.COLLECTIVE R27, `(.L_x_4998) ;  /* 0x000000001b087348 */ /* 0x01efea0003c00000 */
[----:B------:R0:W0:Y:S02]  /*3b30*/  SHFL.IDX P6, R27, R28, R29, R46 ;  /* 0x0000001d1c1b7389 */ /* 0x00002400000c002e */
[----:B01234-:R-:W-:Y:S05]  /*3b40*/  ENDCOLLECTIVE ;  /* 0x000000000000791b */ /* 0x01ffea0003800000 */
.L_x_4998:
[----:B------:R-:W-:Y:S05]  /*3b50*/  BSYNC B2 ;  /* 0x0000000000027941 */ /* 0x000fea0003800000 */
.L_x_4997:
[----:B------:R-:W-:Y:S05]  /*3b60*/  BRA `(.L_x_4999) ;  /* 0xffffffec000c7947 */ /* 0x000fea000383ffff */
.L_x_4953:
[----:B------:R-:W-:Y:S01]  /*3b70*/  BSSY B2, `(.L_x_5000) ;  /* 0x0000007000027945 */ /* 0x000fe20003800000 */
[----:B------:R-:W-:Y:S01]  /*3b80*/  IMAD.MOV.U32 R29, RZ, RZ, R15 ;  /* 0x000000ffff1d7224 */ /* 0x000fe200078e000f */
[----:B------:R-:W-:Y:S01]  /*3b90*/  MOV R27, 0xffffffff ;  /* 0xffffffff001b7802 */ /* 0x000fe20000000f00 */
[----:B------:R-:W-:-:S07]  /*3ba0*/  IMAD.MOV.U32 R46, RZ, RZ, 0x101f ;  /* 0x0000101fff2e7424 */ /* 0x000fce00078e00ff */
[----:B-1234-:R-:W-:Y:S05]  /*3bb0*/  WARPSYNC.COLLECTIVE R27, `(.L_x_5001) ;  /* 0x000000001b087348 */ /* 0x01efea0003c00000 */
[----:B------:R0:W0:Y:S02]  /*3bc0*/  SHFL.IDX P6, R27, R28, R29, R46 ;  /* 0x0000001d1c1b7389 */ /* 0x00002400000c002e */
[----:B01234-:R-:W-:Y:S05]  /*3bd0*/  ENDCOLLECTIVE ;  /* 0x000000000000791b */ /* 0x01ffea0003800000 */
.L_x_5001:
[----:B------:R-:W-:Y:S05]  /*3be0*/  BSYNC B2 ;  /* 0x0000000000027941 */ /* 0x000fea0003800000 */
.L_x_5000:
[----:B------:R-:W-:Y:S05]  /*3bf0*/  BRA `(.L_x_5002) ;  /* 0xffffffec00007947 */ /* 0x000fea000383ffff */
.L_x_4955:
[----:B------:R-:W-:Y:S01]  /*3c00*/  BSSY B2, `(.L_x_5003) ;  /* 0x0000007000027945 */ /* 0x000fe20003800000 */
[----:B------:R-:W-:Y:S02]  /*3c10*/  IMAD.MOV.U32 R29, RZ, RZ, R16 ;  /* 0x000000ffff1d7224 */ /* 0x000fe400078e0010 */
[----:B------:R-:W-:Y:S02]  /*3c20*/  IMAD.MOV.U32 R46, RZ, RZ, 0x101f ;  /* 0x0000101fff2e7424 */ /* 0x000fe400078e00ff */
[----:B------:R-:W-:-:S07]  /*3c30*/  IMAD.MOV.U32 R27, RZ, RZ, -0x1 ;  /* 0xffffffffff1b7424 */ /* 0x000fce00078e00ff */
[----:B-1234-:R-:W-:Y:S05]  /*3c40*/  WARPSYNC.COLLECTIVE R27, `(.L_x_5004) ;  /* 0x000000001b087348 */ /* 0x01efea0003c00000 */
[----:B------:R0:W0:Y:S02]  /*3c50*/  SHFL.IDX P6, R27, R28, R29, R46 ;  /* 0x0000001d1c1b7389 */ /* 0x00002400000c002e */
[----:B01234-:R-:W-:Y:S05]  /*3c60*/  ENDCOLLECTIVE ;  /* 0x000000000000791b */ /* 0x01ffea0003800000 */
.L_x_5004:
[----:B------:R-:W-:Y:S05]  /*3c70*/  BSYNC B2 ;  /* 0x0000000000027941 */ /* 0x000fea0003800000 */
.L_x_5003:
[----:B------:R-:W-:Y:S05]  /*3c80*/  BRA `(.L_x_5005) ;  /* 0xffffffe800f47947 */ /* 0x000fea000383ffff */
.L_x_4957:
[----:B------:R-:W-:Y:S01]  /*3c90*/  BSSY B2, `(.L_x_5006) ;  /* 0x0000007000027945 */ /* 0x000fe20003800000 */
[----:B------:R-:W-:Y:S01]  /*3ca0*/  MOV R29, R17 ;  /* 0x00000011001d7202 */ /* 0x000fe20000000f00 */
[----:B------:R-:W-:Y:S02]  /*3cb0*/  IMAD.MOV.U32 R46, RZ, RZ, 0x101f ;  /* 0x0000101fff2e7424 */ /* 0x000fe400078e00ff */
[----:B------:R-:W-:-:S07]  /*3cc0*/  IMAD.MOV.U32 R27, RZ, RZ, -0x1 ;  /* 0xffffffffff1b7424 */ /* 0x000fce00078e00ff */
[----:B-1234-:R-:W-:Y:S05]  /*3cd0*/  WARPSYNC.COLLECTIVE R27, `(.L_x_5007) ;  /* 0x000000001b087348 */ /* 0x01efea0003c00000 */
[----:B------:R0:W0:Y:S02]  /*3ce0*/  SHFL.IDX P6, R27, R28, R29, R46 ;  /* 0x0000001d1c1b7389 */ /* 0x00002400000c002e */
[----:B01234-:R-:W-:Y:S05]  /*3cf0*/  ENDCOLLECTIVE ;  /* 0x000000000000791b */ /* 0x01ffea0003800000 */
.L_x_5007:
[----:B------:R-:W-:Y:S05]  /*3d00*/  BSYNC B2 ;  /* 0x0000000000027941 */ /* 0x000fea0003800000 */
.L_x_5006:
[----:B------:R-:W-:Y:S01]  /*3d10*/  IMAD.MOV.U32 R28, RZ, RZ, R27 ;  /* 0x000000ffff1c7224 */ /* 0x000fe200078e001b */
[----:B------:R-:W-:Y:S06]  /*3d20*/  BRA `(.L_x_5008) ;  /* 0xffffffe800e47947 */ /* 0x000fec000383ffff */
        .weak           $__internal_147_$__cuda_sm20_div_s16
        .type           $__internal_147_$__cuda_sm20_div_s16,@function
        .size           $__internal_147_$__cuda_sm20_div_s16,(.L_x_38650 - $__internal_147_$__cuda_sm20_div_s16)
$__internal_147_$__cuda_sm20_div_s16:
        /* <DEDUP_REMOVED lines=26> */
[----:B------:R-:W-:Y:S10]  /*3ed0*/  RET.REL.NODEC R2 `(_Z9cuda_gemmIiLi128ELi4ELi1ELi512ELi16ELi16ELi64ELi0ELi0EEviiiPT_S1_S1_iii) ;  /* 0xffffffc002487950 */ /* 0x000ff40003c3ffff */
.L_x_5009:
        /* <DEDUP_REMOVED lines=10> */
.L_x_38650:


//--------------------- .text._Z9cuda_gemmIiLi128ELi4ELi1ELi512ELi8ELi8ELi64ELi1ELi1EEviiiPT_S1_S1_iii --------------------------
	.section	.text._Z9cuda_gemmIiLi128ELi4ELi1ELi512ELi8ELi8ELi64ELi1ELi1EEviiiPT_S1_S1_iii,"ax",@progbits
	.align	128
        .global         _Z9cuda_gemmIiLi128ELi4ELi1ELi512ELi8ELi8ELi64ELi1ELi1EEviiiPT_S1_S1_iii
        .type           _Z9cuda_gemmIiLi128ELi4ELi1ELi512ELi8ELi8ELi64ELi1ELi1EEviiiPT_S1_S1_iii,@function
        .size           _Z9cuda_gemmIiLi128ELi4ELi1ELi512ELi8ELi8ELi64ELi1ELi1EEviiiPT_S1_S1_iii,(.L_x_39343 - _Z9cuda_gemmIiLi128ELi4ELi1ELi512ELi8ELi8ELi64ELi1ELi1EEviiiPT_S1_S1_iii)
        .other          _Z9cuda_gemmIiLi128ELi4ELi1ELi512ELi8ELi8ELi64ELi1ELi1EEviiiPT_S1_S1_iii,@"STO_CUDA_ENTRY STV_DEFAULT"
_Z9cuda_gemmIiLi128ELi4ELi1ELi512ELi8ELi8ELi64ELi1ELi1EEviiiPT_S1_S1_iii:
.text._Z9cuda_gemmIiLi128ELi4ELi1ELi512ELi8ELi8ELi64ELi1ELi1EEviiiPT_S1_S1_iii:
        /* <DEDUP_REMOVED lines=9> */
[----:B------:R-:W-:Y:S01]  /*0090*/  IMAD.IADD R4, R10, 0x1, R0 ;  /* 0x000000010a047824 */ /* 0x000fe200078e0200 */
[----:B------:R-:W-:-:S04]  /*00a0*/  ISETP.NE.U32.AND P2, PT, R0, RZ, PT ;  /* 0x000000ff0000720c */ /* 0x000fc80003f45070 */
[C---:B------:R-:W-:Y:S02]  /*00b0*/  ISETP.GE.U32.AND P0, PT, R4.reuse, 0x40, PT ;  /* 0x000000400400780c */ /* 0x040fe40003f06070 */
[----:B------:R-:W-:Y:S02]  /*00c0*/  VIMNMX.U32 R5, PT, PT, R4, 0x40, !PT ;  /* 0x0000004004057848 */ /* 0x000fe40007fe0000 */
[----:B------:R-:W-:-:S04]  /*00d0*/  SEL R6, RZ, 0x1, P0 ;  /* 0x00000001ff067807 */ /* 0x000fc80000000000 */
[----:B------:R-:W-:Y:S01]  /*00e0*/  IADD3 R5, PT, PT, R5, -R4, -R6 ;  /* 0x8000000405057210 */ /* 0x000fe20007ffe806 */
[----:B0-----:R-:W0:Y:S02]  /*00f0*/  MUFU.RCP R7, R7 ;  /* 0x0000000700077308 */ /* 0x001e240000001000 */
[----:B0-----:R-:W-:-:S06]  /*0100*/  VIADD R2, R7, 0xffffffe ;  /* 0x0ffffffe07027836 */ /* 0x001fcc0000000000 */
[----:B------:R0:W1:Y:S02]  /*0110*/  F2I.FTZ.U32.TRUNC.NTZ R3, R2 ;  /* 0x0000000200037305 */ /* 0x000064000021f000 */
[----:B0-----:R-:W-:Y:S02]  /*0120*/  HFMA2 R2, -RZ, RZ, 0, 0 ;  /* 0x00000000ff027431 */ /* 0x001fe400000001ff */
[----:B-1----:R-:W-:-:S04]  /*0130*/  IMAD.MOV R9, RZ, RZ, -R3 ;  /* 0x000000ffff097224 */ /* 0x002fc800078e0a03 */
[----:B------:R-:W-:-:S04]  /*0140*/  IMAD R9, R9, R0, RZ ;  /* 0x0000000009097224 */ /* 0x000fc800078e02ff */
[----:B------:R-:W-:-:S06]  /*0150*/  IMAD.HI.U32 R8, R3, R9, R2 ;  /* 0x0000000903087227 */ /* 0x000fcc00078e0002 */
[----:B------:R-:W-:-:S04]  /*0160*/  IMAD.HI.U32 R3, R8, R5, RZ ;  /* 0x0000000508037227 */ /* 0x000fc800078e00ff */
[----:B------:R-:W-:-:S04]  /*0170*/  IMAD.MOV R2, RZ, RZ, -R3 ;  /* 0x000000ffff027224 */ /* 0x000fc800078e0a03 */
[----:B------:R-:W-:-:S05]  /*0180*/  IMAD R5, R0, R2, R5 ;  /* 0x0000000200057224 */ /* 0x000fca00078e0205 */
[----:B------:R-:W-:-:S13]  /*0190*/  ISETP.GE.U32.AND P0, PT, R5, R0, PT ;  /* 0x000000000500720c */ /* 0x000fda0003f06070 */
[----:B------:R-:W-:Y:S02]  /*01a0*/  @P0 IMAD.IADD R5, R5, 0x1, -R0 ;  /* 0x0000000105050824 */ /* 0x000fe400078e0a00 */
[----:B------:R-:W-:-:S03]  /*01b0*/  @P0 VIADD R3, R3, 0x1 ;  /* 0x0000000103030836 */ /* 0x000fc60000000000 */
[----:B------:R-:W-:Y:S01]  /*01c0*/  ISETP.GE.U32.AND P1, PT, R5, R0, PT ;  /* 0x000000000500720c */ /* 0x000fe20003f26070 */
[----:B------:R-:W-:-:S12]  /*01d0*/  IMAD.MOV.U32 R5, RZ, RZ, R10 ;  /* 0x000000ffff057224 */ /* 0x000fd800078e000a */
[----:B------:R-:W-:Y:S02]  /*01e0*/  @P1 IADD3 R3, PT, PT, R3, 0x1, RZ ;  /* 0x0000000103031810 */ /* 0x000fe40007ffe0ff */
[----:B------:R-:W-:-:S05]  /*01f0*/  @!P2 LOP3.LUT R3, RZ, R0, RZ, 0x33, !PT ;  /* 0x00000000ff03a212 */ /* 0x000fca00078e33ff */
[----:B------:R-:W-:-:S05]  /*0200*/  IMAD.IADD R3, R6, 0x1, R3 ;  /* 0x0000000106037824 */ /* 0x000fca00078e0203 */
[C---:B------:R-:W-:Y:S02]  /*0210*/  LOP3.LUT R2, R3.reuse, 0x3, RZ, 0xc0, !PT ;  /* 0x0000000303027812 */ /* 0x040fe400078ec0ff */
[----:B------:R-:W-:Y:S02]  /*0220*/  ISETP.GE.U32.AND P1, PT, R3, 0x3, PT ;  /* 0x000000030300780c */ /* 0x000fe40003f26070 */
[----:B------:R-:W-:-:S13]  /*0230*/  ISETP.NE.AND P0, PT, R2, 0x3, PT ;  /* 0x000000030200780c */ /* 0x000fda0003f05270 */
[----:B------:R-:W-:Y:S05]  /*0240*/  @!P0 BRA `(.L_x_5013) ;  /* 0x0000000000508947 */ /* 0x000fea0003800000 */
[----:B------:R-:W0:Y:S01]  /*0250*/  S2R R11, SR_CgaCtaId ;  /* 0x00000000000b7919 */ /* 0x000e220000008800 */
[----:B------:R-:W1:Y:S01]  /*0260*/  LDC.64 R6, c[0x0][0x398] ;  /* 0x0000e600ff067b82 */ /* 0x000e620000000a00 */
[----:B------:R-:W-:Y:S01]  /*0270*/  VIADD R3, R3, 0x1 ;  /* 0x0000000103037836 */ /* 0x000fe20000000000 */
[----:B------:R-:W-:Y:S01]  /*0280*/  MOV R2, 0x400 ;  /* 0x0000040000027802 */ /* 0x000fe20000000f00 */
[----:B------:R-:W-:Y:S01]  /*0290*/  IMAD.MOV.U32 R5, RZ, RZ, R10 ;  /* 0x000000ffff057224 */ /* 0x000fe200078e000a */
[----:B------:R-:W-:Y:S02]  /*02a0*/  MOV R9, RZ ;  /* 0x000000ff00097202 */ /* 0x000fe40000000f00 */
[----:B------:R-:W-:Y:S02]  /*02b0*/  LOP3.LUT R4, R3, 0x3, RZ, 0xc0, !PT ;  /* 0x0000000303047812 */ /* 0x000fe400078ec0ff */
[----:B0-----:R-:W-:-:S07]  /*02c0*/  LEA R11, R11, R2, 0x18 ;  /* 0x000000020b0b7211 */ /* 0x001fce00078ec0ff */
.L_x_5014:
        /* <DEDUP_REMOVED lines=12> */
.L_x_5013:
[----:B------:R-:W-:Y:S05]  /*0390*/  BSYNC.RECONVERGENT B1 ;  /* 0x0000000000017941 */ /* 0x000fea0003800200 */
.L_x_5012:
[----:B------:R-:W-:Y:S05]  /*03a0*/  @!P1 BRA `(.L_x_5011) ;  /* 0x0000000000a89947 */ /* 0x000fea0003800000 */
[----:B------:R-:W1:Y:S01]  /*03b0*/  S2R R7, SR_CgaCtaId ;  /* 0x0000000000077919 */ /* 0x000e620000008800 */
[----:B0-----:R-:W0:Y:S01]  /*03c0*/  LDC.64 R2, c[0x0][0x398] ;  /* 0x0000e600ff027b82 */ /* 0x001e220000000a00 */
[----:B------:R-:W-:-:S04]  /*03d0*/  MOV R4, 0x400 ;  /* 0x0000040000047802 */ /* 0x000fc80000000f00 */
[----:B-1----:R-:W-:-:S07]  /*03e0*/  LEA R4, R7, R4, 0x18 ;  /* 0x0000000407047211 */ /* 0x002fce00078ec0ff */
.L_x_5015:
[----:B------:R-:W-:Y:S02]  /*03f0*/  IMAD.IADD R21, R0, 0x1, R5 ;  /* 0x0000000100157824 */ /* 0x000fe400078e0205 */
[----:B01----:R-:W-:-:S03]  /*0400*/  IMAD.WIDE.U32 R14, R5, 0x4, R2 ;  /* 0x00000004050e7825 */ /* 0x003fc600078e0002 */
[C---:B------:R-:W-:Y:S01]  /*0410*/  IADD3 R17, PT, PT, R21.reuse, R0, RZ ;  /* 0x0000000015117210 */ /* 0x040fe20007ffe0ff */
[----:B------:R-:W-:Y:S01]  /*0420*/  IMAD.WIDE.U32 R8, R21, 0x4, R2 ;  /* 0x0000000415087825 */ /* 0x000fe200078e0002 */
[----:B------:R0:W2:Y:S03]  /*0430*/  LDG.E R6, desc[UR6][R14.64] ;  /* 0x000000060e067981 */ /* 0x0000a6000c1e1900 */
[C---:B------:R-:W-:Y:S02]  /*0440*/  IMAD.IADD R7, R17.reuse, 0x1, R0 ;  /* 0x0000000111077824 */ /* 0x040fe400078e0200 */
[--C-:B------:R-:W-:Y:S01]  /*0450*/  IMAD.WIDE.U32 R10, R17, 0x4, R2.reuse ;  /* 0x00000004110a7825 */ /* 0x100fe200078e0002 */
[----:B------:R1:W3:Y:S03]  /*0460*/  LDG.E R8, desc[UR6][R8.64] ;  /* 0x0000000608087981 */ /* 0x0002e6000c1e1900 */
[----:B------:R-:W-:-:S02]  /*0470*/  IMAD.WIDE.U32 R12, R7, 0x4, R2 ;  /* 0x00000004070c7825 */ /* 0x000fc400078e0002 */
[----:B------:R-:W4:Y:S04]  /*0480*/  LDG.E R10, desc[UR6][R10.64] ;  /* 0x000000060a0a7981 */ /* 0x000f28000c1e1900 */
[----:B------:R5:W4:Y:S01]  /*0490*/  LDG.E R13, desc[UR6][R12.64] ;  /* 0x000000060c0d7981 */ /* 0x000b22000c1e1900 */
[----:B------:R-:W-:Y:S02]  /*04a0*/  SHF.R.U32.HI R16, RZ, 0x1, R5 ;  /* 0x00000001ff107819 */ /* 0x000fe40000011605 */
[----:B------:R-:W-:Y:S02]  /*04b0*/  LOP3.LUT R19, R5, 0x7, RZ, 0xc0, !PT ;  /* 0x0000000705137812 */ /* 0x000fe400078ec0ff */
[----:B------:R-:W-:Y:S02]  /*04c0*/  LOP3.LUT R5, R21, 0x7, RZ, 0xc0, !PT ;  /* 0x0000000715057812 */ /* 0x000fe400078ec0ff */
[----:B------:R-:W-:-:S02]  /*04d0*/  LOP3.LUT R18, R16, 0x7ffffffc, RZ, 0xc0, !PT ;  /* 0x7ffffffc10127812 */ /* 0x000fc400078ec0ff */
[----:B0-----:R-:W-:Y:S02]  /*04e0*/  LOP3.LUT R15, R17, 0x7, RZ, 0xc0, !PT ;  /* 0x00000007110f7812 */ /* 0x001fe400078ec0ff */
[----:B------:R-:W-:Y:S02]  /*04f0*/  SHF.R.U32.HI R16, RZ, 0x1, R21 ;  /* 0x00000001ff107819 */ /* 0x000fe40000011615 */
[----:B------:R-:W-:Y:S02]  /*0500*/  SHF.R.U32.HI R17, RZ, 0x1, R17 ;  /* 0x00000001ff117819 */ /* 0x000fe40000011611 */
[----:B-1----:R-:W-:Y:S02]  /*0510*/  LOP3.LUT R9, R7, 0x7, RZ, 0xc0, !PT ;  /* 0x0000000707097812 */ /* 0x002fe400078ec0ff */
[----:B------:R-:W-:Y:S01]  /*0520*/  SHF.R.U32.HI R14, RZ, 0x1, R7 ;  /* 0x00000001ff0e7819 */ /* 0x000fe20000011607 */
[--C-:B------:R-:W-:Y:S01]  /*0530*/  IMAD R19, R19, 0x24, R4.reuse ;  /* 0x0000002413137824 */ /* 0x100fe200078e0204 */
[----:B------:R-:W-:Y:S01]  /*0540*/  LOP3.LUT R16, R16, 0x7ffffffc, RZ, 0xc0, !PT ;  /* 0x7ffffffc10107812 */ /* 0x000fe200078ec0ff */
[--C-:B------:R-:W-:Y:S01]  /*0550*/  IMAD R5, R5, 0x24, R4.reuse ;  /* 0x0000002405057824 */ /* 0x100fe200078e0204 */
[----:B-----5:R-:W-:Y:S01]  /*0560*/  LOP3.LUT R12, R17, 0x7ffffffc, RZ, 0xc0, !PT ;  /* 0x7ffffffc110c7812 */ /* 0x020fe200078ec0ff */
[--C-:B------:R-:W-:Y:S01]  /*0570*/  IMAD R15, R15, 0x24, R4.reuse ;  /* 0x000000240f0f7824 */ /* 0x100fe200078e0204 */
[----:B------:R-:W-:Y:S01]  /*0580*/  LOP3.LUT R14, R14, 0x7ffffffc, RZ, 0xc0, !PT ;  /* 0x7ffffffc0e0e7812 */ /* 0x000fe200078ec0ff */
[----:B------:R-:W-:Y:S01]  /*0590*/  IMAD R11, R9, 0x24, R4 ;  /* 0x00000024090b7824 */ /* 0x000fe200078e0204 */
[----:B------:R-:W-:Y:S01]  /*05a0*/  IADD3 R9, PT, PT, R5, R16, RZ ;  /* 0x0000001005097210 */ /* 0x000fe20007ffe0ff */
[----:B------:R-:W-:-:S02]  /*05b0*/  IMAD.IADD R19, R19, 0x1, R18 ;  /* 0x0000000113137824 */ /* 0x000fc400078e0212 */
[----:B------:R-:W-:Y:S02]  /*05c0*/  IMAD.IADD R15, R15, 0x1, R12 ;  /* 0x000000010f0f7824 */ /* 0x000fe400078e020c */
[----:B------:R-:W-:Y:S01]  /*05d0*/  IMAD.IADD R14, R11, 0x1, R14 ;  /* 0x000000010b0e7824 */ /* 0x000fe200078e020e */
[----:B------:R-:W-:-:S04]  /*05e0*/  IADD3 R5, PT, PT, R7, R0, RZ ;  /* 0x0000000007057210 */ /* 0x000fc80007ffe0ff */
[----:B------:R-:W-:Y:S01]  /*05f0*/  ISETP.GE.U32.AND P0, PT, R5, 0x40, PT ;  /* 0x000000400500780c */ /* 0x000fe20003f06070 */
[----:B--2---:R1:W-:Y:S04]  /*0600*/  STS [R19], R6 ;  /* 0x0000000613007388 */ /* 0x0043e80000000800 */
[----:B---3--:R1:W-:Y:S04]  /*0610*/  STS [R9], R8 ;  /* 0x0000000809007388 */ /* 0x0083e80000000800 */
[----:B----4-:R1:W-:Y:S04]  /*0620*/  STS [R15], R10 ;  /* 0x0000000a0f007388 */ /* 0x0103e80000000800 */
[----:B------:R1:W-:Y:S01]  /*0630*/  STS [R14], R13 ;  /* 0x0000000d0e007388 */ /* 0x0003e20000000800 */
[----:B------:R-:W-:Y:S05]  /*0640*/  @!P0 BRA `(.L_x_5015) ;  /* 0xfffffffc00688947 */ /* 0x000fea000383ffff */
.L_x_5011:
[----:B------:R-:W-:Y:S05]  /*0650*/  BSYNC.RECONVERGENT B0 ;  /* 0x0000000000007941 */ /* 0x000fea0003800200 */
.L_x_5010:
[----:B------:R-:W2:Y:S08]  /*0660*/  LDC R7, c[0x0][0x374] ;  /* 0x0000dd00ff077b82 */ /* 0x000eb00000000800 */
[----:B------:R-:W3:Y:S01]  /*0670*/  S2UR UR8, SR_CTAID.Y ;  /* 0x00000000000879c3 */ /* 0x000ee20000002600 */
[----:B--2---:R-:W-:-:S05]  /*0680*/  IMAD.SHL.U32 R0, R7, 0x4, RZ ;  /* 0x0000000407007824 */ /* 0x004fca00078e00ff */
[----:B---3--:R-:W-:-:S13]  /*0690*/  ISETP.LE.U32.AND P0, PT, R0, UR8, PT ;  /* 0x0000000800007c0c */ /* 0x008fda000bf03070 */
[----:B------:R-:W-:Y:S05]  /*06a0*/  @P0 EXIT ;  /* 0x000000000000094d */ /* 0x000fea0003800000 */
[----:B-1----:R-:W1:Y:S01]  /*06b0*/  LDC R6, c[0x0][0x360] ;  /* 0x0000d800ff067b82 */ /* 0x002e620000000800 */
[----:B------:R-:W2:Y:S01]  /*06c0*/  S2R R18, SR_TID.X ;  /* 0x0000000000127919 */ /* 0x000ea20000002100 */
[----:B------:R-:W-:Y:S02]  /*06d0*/  UMOV UR4, 0x400 ;  /* 0x0000040000047882 */ /* 0x000fe40000000000 */
[----:B------:R-:W-:-:S04]  /*06e0*/  UIADD3 UR4, UPT, UPT, UR4, 0x180, URZ ;  /* 0x0000018004047890 */ /* 0x000fc8000fffe0ff */
[----:B------:R-:W3:Y:S01]  /*06f0*/  S2UR UR5, SR_CgaCtaId ;  /* 0x00000000000579c3 */ /* 0x000ee20000008800 */
[----:B-1----:R-:W-:-:S04]  /*0700*/  IMAD.SHL.U32 R5, R6, 0x4, RZ ;  /* 0x0000000406057824 */ /* 0x002fc800078e00ff */
[----:B------:R-:W1:Y:S01]  /*0710*/  I2F.U32.RP R8, R5 ;  /* 0x0000000500087306 */ /* 0x000e620000209000 */
[----:B------:R-:W-:Y:S01]  /*0720*/  IMAD.MOV R11, RZ, RZ, -R5 ;  /* 0x000000ffff0b7224 */ /* 0x000fe200078e0a05 */
[----:B------:R-:W-:Y:S01]  /*0730*/  ISETP.NE.U32.AND P2, PT, R5, RZ, PT ;  /* 0x000000ff0500720c */ /* 0x000fe20003f45070 */
[----:B---3--:R-:W-:Y:S01]  /*0740*/  ULEA UR4, UR5, UR4, 0x18 ;  /* 0x0000000405047291 */ /* 0x008fe2000f8ec0ff */
[C---:B--2---:R-:W-:Y:S01]  /*0750*/  IMAD.SHL.U32 R36, R18.reuse, 0x4, RZ ;  /* 0x0000000412247824 */ /* 0x044fe200078e00ff */
[C---:B------:R-:W-:Y:S01]  /*0760*/  IADD3 R10, PT, PT, R18.reuse, 0x6, RZ ;  /* 0x00000006120a7810 */ /* 0x040fe20007ffe0ff */
[C---:B------:R-:W-:Y:S01]  /*0770*/  VIADD R37, R18.reuse, 0xffffffff ;  /* 0xffffffff12257836 */ /* 0x040fe20000000000 */
[----:B------:R-:W-:Y:S02]  /*0780*/  LOP3.LUT R14, R18, 0x7, RZ, 0xc0, !PT ;  /* 0x00000007120e7812 */ /* 0x000fe400078ec0ff */
[----:B------:R-:W-:Y:S02]  /*0790*/  IADD3 R0, PT, PT, R36, R5, RZ ;  /* 0x0000000524007210 */ /* 0x000fe40007ffe0ff */
[----:B------:R-:W-:-:S02]  /*07a0*/  LOP3.LUT R12, R10, 0x7, RZ, 0xc0, !PT ;  /* 0x000000070a0c7812 */ /* 0x000fc400078ec0ff */
[C---:B------:R-:W-:Y:S01]  /*07b0*/  ISETP.GE.U32.AND P0, PT, R0.reuse, 0x200, PT ;  /* 0x000002000000780c */ /* 0x040fe20003f06070 */
[----:B-1----:R-:W1:Y:S01]  /*07c0*/  MUFU.RCP R8, R8 ;  /* 0x0000000800087308 */ /* 0x002e620000001000 */
[----:B------:R-:W-:Y:S02]  /*07d0*/  VIMNMX.U32 R9, PT, PT, R0, 0x200, !PT ;  /* 0x0000020000097848 */ /* 0x000fe40007fe0000 */
[----:B------:R-:W-:Y:S02]  /*07e0*/  SEL R4, RZ, 0x1, P0 ;  /* 0x00000001ff047807 */ /* 0x000fe40000000000 */
[----:B------:R-:W-:Y:S02]  /*07f0*/  LOP3.LUT R37, R37, 0x7, RZ, 0xc0, !PT ;  /* 0x0000000725257812 */ /* 0x000fe400078ec0ff */
[----:B------:R-:W-:Y:S01]  /*0800*/  IADD3 R0, PT, PT, R9, -R0, -R4 ;  /* 0x8000000009007210 */ /* 0x000fe20007ffe804 */
[----:B------:R-:W-:-:S05]  /*0810*/  VIADD R9, R18, 0x5 ;  /* 0x0000000512097836 */ /* 0x000fca0000000000 */
[----:B0-----:R-:W-:Y:S02]  /*0820*/  LOP3.LUT R13, R9, 0x7, RZ, 0xc0, !PT ;  /* 0x00000007090d7812 */ /* 0x001fe400078ec0ff */
[----:B-1----:R-:W-:Y:S01]  /*0830*/  IADD3 R2, PT, PT, R8, 0xffffffe, RZ ;  /* 0x0ffffffe08027810 */ /* 0x002fe20007ffe0ff */
[----:B------:R-:W-:-:S03]  /*0840*/  VIADD R8, R18, 0x3 ;  /* 0x0000000312087836 */ /* 0x000fc60000000000 */
[----:B------:R0:W1:Y:S02]  /*0850*/  F2I.FTZ.U32.TRUNC.NTZ R3, R2 ;  /* 0x0000000200037305 */ /* 0x000064000021f000 */
[----:B------:R-:W-:Y:S01]  /*0860*/  LOP3.LUT R15, R8, 0x7, RZ, 0xc0, !PT ;  /* 0x00000007080f7812 */ /* 0x000fe200078ec0ff */
[----:B0-----:R-:W-:Y:S02]  /*0870*/  IMAD.MOV.U32 R2, RZ, RZ, RZ ;  /* 0x000000ffff027224 */ /* 0x001fe400078e00ff */
[----:B-1----:R-:W-:-:S04]  /*0880*/  IMAD R11, R11, R3, RZ ;  /* 0x000000030b0b7224 */ /* 0x002fc800078e02ff */
[----:B------:R-:W-:-:S06]  /*0890*/  IMAD.HI.U32 R3, R3, R11, R2 ;  /* 0x0000000b03037227 */ /* 0x000fcc00078e0002 */
[----:B------:R-:W-:-:S04]  /*08a0*/  IMAD.HI.U32 R3, R3, R0, RZ ;  /* 0x0000000003037227 */ /* 0x000fc800078e00ff */
[----:B------:R-:W-:-:S04]  /*08b0*/  IMAD.MOV R2, RZ, RZ, -R3 ;  /* 0x000000ffff027224 */ /* 0x000fc800078e0a03 */
[----:B------:R-:W-:Y:S02]  /*08c0*/  IMAD R0, R5, R2, R0 ;  /* 0x0000000205007224 */ /* 0x000fe400078e0200 */
[----:B------:R-:W-:-:S03]  /*08d0*/  VIADD R2, R18, 0x1 ;  /* 0x0000000112027836 */ /* 0x000fc60000000000 */
[----:B------:R-:W-:Y:S02]  /*08e0*/  ISETP.GE.U32.AND P0, PT, R0, R5, PT ;  /* 0x000000050000720c */ /* 0x000fe40003f06070 */
[----:B------:R-:W-:-:S11]  /*08f0*/  LOP3.LUT R17, R2, 0x7, RZ, 0xc0, !PT ;  /* 0x0000000702117812 */ /* 0x000fd600078ec0ff */
[----:B------:R-:W-:Y:S01]  /*0900*/  @P0 IADD3 R0, PT, PT, -R5, R0, RZ ;  /* 0x0000000005000210 */ /* 0x000fe20007ffe1ff */
[----:B------:R-:W-:-:S03]  /*0910*/  @P0 VIADD R3, R3, 0x1 ;  /* 0x0000000103030836 */ /* 0x000fc60000000000 */
[----:B------:R-:W-:Y:S01]  /*0920*/  ISETP.GE.U32.AND P1, PT, R0, R5, PT ;  /* 0x000000050000720c */ /* 0x000fe20003f26070 */
[----:B------:R-:W-:-:S05]  /*0930*/  IMAD.SHL.U32 R0, R18, 0x8, RZ ;  /* 0x0000000812007824 */ /* 0x000fca00078e00ff */
[----:B------:R-:W-:-:S04]  /*0940*/  LOP3.LUT R0, R0, 0x1f8, RZ, 0xc0, !PT ;  /* 0x000001f800007812 */ /* 0x000fc800078ec0ff */
[C---:B------:R-:W-:Y:S02]  /*0950*/  LOP3.LUT R35, R0.reuse, 0x7, R18, 0xf8, !PT ;  /* 0x0000000700237812 */ /* 0x040fe400078ef812 */
[C---:B------:R-:W-:Y:S01]  /*0960*/  LOP3.LUT R34, R0.reuse, R17, RZ, 0xfc, !PT ;  /* 0x0000001100227212 */ /* 0x040fe200078efcff */
[----:B------:R-:W-:Y:S01]  /*0970*/  @P1 VIADD R3, R3, 0x1 ;  /* 0x0000000103031836 */ /* 0x000fe20000000000 */
[----:B------:R-:W-:Y:S02]  /*0980*/  @!P2 LOP3.LUT R3, RZ, R5, RZ, 0x33, !PT ;  /* 0x00000005ff03a212 */ /* 0x000fe400078e33ff */
[----:B------:R-:W-:Y:S02]  /*0990*/  LOP3.LUT R32, R0, R15, RZ, 0xfc, !PT ;  /* 0x0000000f00207212 */ /* 0x000fe400078efcff */
[----:B------:R-:W-:Y:S01]  /*09a0*/  IADD3 R5, PT, PT, R4, R3, RZ ;  /* 0x0000000304057210 */ /* 0x000fe20007ffe0ff */
[----:B------:R-:W-:Y:S01]  /*09b0*/  IMAD.U32 R4, RZ, RZ, UR8 ;  /* 0x00000008ff047e24 */ /* 0x000fe2000f8e00ff */
[----:B------:R-:W-:-:S02]  /*09c0*/  IADD3 R3, PT, PT, R18, 0x2, RZ ;  /* 0x0000000212037810 */ /* 0x000fc40007ffe0ff */
[C---:B------:R-:W-:Y:S02]  /*09d0*/  LOP3.LUT R31, R0.reuse, 0x4, R14, 0xf6, !PT ;  /* 0x00000004001f7812 */ /* 0x040fe400078ef60e */
[----:B------:R-:W-:Y:S02]  /*09e0*/  LOP3.LUT R16, R3, 0x7, RZ, 0xc0, !PT ;  /* 0x0000000703107812 */ /* 0x000fe400078ec0ff */
[C---:B------:R-:W-:Y:S02]  /*09f0*/  LOP3.LUT R3, R0.reuse, R13, RZ, 0xfc, !PT ;  /* 0x0000000d00037212 */ /* 0x040fe400078efcff */
[C---:B------:R-:W-:Y:S02]  /*0a00*/  LOP3.LUT R33, R0.reuse, R16, RZ, 0xfc, !PT ;  /* 0x0000001000217212 */ /* 0x040fe400078efcff */
[C---:B------:R-:W-:Y:S02]  /*0a10*/  LOP3.LUT R2, R0.reuse, R12, RZ, 0xfc, !PT ;  /* 0x0000000c00027212 */ /* 0x040fe400078efcff */
[----:B------:R-:W-:-:S02]  /*0a20*/  LOP3.LUT R0, R0, R37, RZ, 0xfc, !PT ;  /* 0x0000002500007212 */ /* 0x000fc400078efcff */
        /* <DEDUP_REMOVED lines=8> */
.L_x_5021:
[C---:B------:R-:W-:Y:S01]  /*0ab0*/  LOP3.LUT R14, R5.reuse, 0x3, RZ, 0xc0, !PT ;  /* 0x00000003050e7812 */ /* 0x040fe200078ec0ff */
[----:B------:R-:W-:Y:S01]  /*0ac0*/  BSSY.RECONVERGENT B0, `(.L_x_5016) ;  /* 0x0000022000007945 */ /* 0x000fe20003800200 */
[----:B------:R-:W-:Y:S02]  /*0ad0*/  ISETP.GE.U32.AND P0, PT, R5, 0x3, PT ;  /* 0x000000030500780c */ /* 0x000fe40003f06070 */
[----:B------:R-:W-:Y:S02]  /*0ae0*/  ISETP.NE.AND P1, PT, R14, 0x3, PT ;  /* 0x000000030e00780c */ /* 0x000fe40003f25270 */
[----:B------:R-:W-:-:S11]  /*0af0*/  MOV R30, R36 ;  /* 0x00000024001e7202 */ /* 0x000fd60000000f00 */
[----:B0-----:R-:W-:Y:S05]  /*0b00*/  @!P1 BRA `(.L_x_5017) ;  /* 0x0000000000749947 */ /* 0x001fea0003800000 */
[----:B------:R-:W0:Y:S01]  /*0b10*/  LDC.64 R12, c[0x0][0x390] ;  /* 0x0000e400ff0c7b82 */ /* 0x000e220000000a00 */
[----:B------:R-:W-:-:S04]  /*0b20*/  IMAD R9, R4, 0x200, R36 ;  /* 0x0000020004097824 */ /* 0x000fc800078e0224 */
[----:B0-----:R-:W-:-:S06]  /*0b30*/  IMAD.WIDE R8, R9, 0x4, R12 ;  /* 0x0000000409087825 */ /* 0x001fcc00078e020c */
[----:B------:R-:W2:Y:S01]  /*0b40*/  LDG.E.128 R8, desc[UR6][R8.64] ;  /* 0x0000000608087981 */ /* 0x000ea2000c1e1d00 */
[----:B------:R-:W0:Y:S01]  /*0b50*/  S2UR UR5, SR_CgaCtaId ;  /* 0x00000000000579c3 */ /* 0x000e220000008800 */
[----:B------:R-:W-:Y:S01]  /*0b60*/  UMOV UR4, 0x400 ;  /* 0x0000040000047882 */ /* 0x000fe20000000000 */
[----:B------:R-:W-:Y:S01]  /*0b70*/  ISETP.NE.AND P1, PT, R14, RZ, PT ;  /* 0x000000ff0e00720c */ /* 0x000fe20003f25270 */
[----:B------:R-:W1:Y:S01]  /*0b80*/  S2R R15, SR_TID.X ;  /* 0x00000000000f7919 */ /* 0x000e620000002100 */
[----:B------:R-:W-:Y:S01]  /*0b90*/  UIADD3 UR4, UPT, UPT, UR4, 0x180, URZ ;  /* 0x0000018004047890 */ /* 0x000fe2000fffe0ff */
[----:B------:R-:W-:-:S05]  /*0ba0*/  IMAD.SHL.U32 R17, R6, 0x4, RZ ;  /* 0x0000000406117824 */ /* 0x000fca00078e00ff */
[----:B------:R-:W-:Y:S01]  /*0bb0*/  IADD3 R30, PT, PT, R36, R17, RZ ;  /* 0x00000011241e7210 */ /* 0x000fe20007ffe0ff */
[----:B0-----:R-:W-:-:S06]  /*0bc0*/  ULEA UR4, UR5, UR4, 0x18 ;  /* 0x0000000405047291 */ /* 0x001fcc000f8ec0ff */
[----:B-1----:R-:W-:-:S05]  /*0bd0*/  LEA R16, R15, UR4, 0x4 ;  /* 0x000000040f107c11 */ /* 0x002fca000f8e20ff */
[----:B--2---:R0:W-:Y:S01]  /*0be0*/  STS.128 [R16], R8 ;  /* 0x0000000810007388 */ /* 0x0041e20000000c00 */
[----:B------:R-:W-:Y:S05]  /*0bf0*/  @!P1 BRA `(.L_x_5017) ;  /* 0x0000000000389947 */ /* 0x000fea0003800000 */
[----:B------:R-:W-:Y:S01]  /*0c00*/  ISETP.NE.AND P1, PT, R14, 0x1, PT ;  /* 0x000000010e00780c */ /* 0x000fe20003f25270 */
[--C-:B------:R-:W-:Y:S02]  /*0c10*/  IMAD.IADD R18, R17, 0x1, R30.reuse ;  /* 0x0000000111127824 */ /* 0x100fe400078e021e */
[----:B0-----:R-:W-:-:S04]  /*0c20*/  IMAD R9, R4, 0x200, R30 ;  /* 0x0000020004097824 */ /* 0x001fc800078e021e */
[----:B------:R-:W-:-:S06]  /*0c30*/  IMAD.WIDE R8, R9, 0x4, R12 ;  /* 0x0000000409087825 */ /* 0x000fcc00078e020c */
[----:B------:R-:W-:-:S05]  /*0c40*/  @P1 LEA R11, R4, R18, 0x9 ;  /* 0x00000012040b1211 */ /* 0x000fca00078e48ff */
[----:B------:R-:W-:Y:S02]  /*0c50*/  @P1 IMAD.WIDE R12, R11, 0x4, R12 ;  /* 0x000000040b0c1825 */ /* 0x000fe400078e020c */
[----:B------:R-:W2:Y:S04]  /*0c60*/  LDG.E.128 R8, desc[UR6][R8.64] ;  /* 0x0000000608087981 */ /* 0x000ea8000c1e1d00 */
[----:B------:R-:W3:Y:S01]  /*0c70*/  @P1 LDG.E.128 R12, desc[UR6][R12.64] ;  /* 0x000000060c0c1981 */ /* 0x000ee2000c1e1d00 */
[C---:B------:R-:W-:Y:S01]  /*0c80*/  IMAD R19, R6.reuse, 0x10, R16 ;  /* 0x0000001006137824 */ /* 0x040fe200078e0210 */
[----:B------:R-:W-:Y:S01]  /*0c90*/  MOV R30, R18 ;  /* 0x00000012001e7202 */ /* 0x000fe20000000f00 */
[----:B------:R-:W-:Y:S02]  /*0ca0*/  @P1 IMAD.IADD R30, R17, 0x1, R18 ;  /* 0x00000001111e1824 */ /* 0x000fe400078e0212 */
[----:B------:R-:W-:Y:S01]  /*0cb0*/  @P1 IMAD R16, R6, 0x10, R19 ;  /* 0x0000001006101824 */ /* 0x000fe200078e0213 */
[----:B--2---:R1:W-:Y:S04]  /*0cc0*/  STS.128 [R19], R8 ;  /* 0x0000000813007388 */ /* 0x0043e80000000c00 */
[----:B---3--:R1:W-:Y:S02]  /*0cd0*/  @P1 STS.128 [R16], R12 ;  /* 0x0000000c10001388 */ /* 0x0083e40000000c00 */
.L_x_5017:
[----:B------:R-:W-:Y:S05]  /*0ce0*/  BSYNC.RECONVERGENT B0 ;  /* 0x0000000000007941 */ /* 0x000fea0003800200 */
.L_x_5016:
[----:B------:R-:W-:Y:S04]  /*0cf0*/  BSSY.RECONVERGENT B0, `(.L_x_5018) ;  /* 0x0000025000007945 */ /* 0x000fe80003800200 */
[----:B------:R-:W-:Y:S05]  /*0d00*/  @!P0 BRA `(.L_x_5019) ;  /* 0x00000000008c8947 */ /* 0x000fea0003800000 */
[----:B------:R-:W2:Y:S01]  /*0d10*/  S2UR UR5, SR_CgaCtaId ;  /* 0x00000000000579c3 */ /* 0x000ea20000008800 */
[----:B------:R-:W-:Y:S01]  /*0d20*/  UMOV UR4, 0x400 ;  /* 0x0000040000047882 */ /* 0x000fe20000000000 */
[----:B------:R-:W-:Y:S01]  /*0d30*/  SHF.L.U32 R26, R6, 0x2, RZ ;  /* 0x00000002061a7819 */ /* 0x000fe200000006ff */
[----:B------:R-:W-:Y:S01]  /*0d40*/  UIADD3 UR4, UPT, UPT, UR4, 0x180, URZ ;  /* 0x0000018004047890 */ /* 0x000fe2000fffe0ff */
[----:B------:R-:W-:-:S04]  /*0d50*/  IMAD R29, R4, 0x200, R30 ;  /* 0x00000200041d7824 */ /* 0x000fc800078e021e */
[C-C-:B------:R-:W-:Y:S02]  /*0d60*/  IMAD R24, R6.reuse, 0xc, R29.reuse ;  /* 0x0000000c06187824 */ /* 0x140fe400078e021d */
[--C-:B------:R-:W-:Y:S02]  /*0d70*/  IMAD R27, R6, 0x8, R29.reuse ;  /* 0x00000008061b7824 */ /* 0x100fe400078e021d */
[----:B------:R-:W-:Y:S01]  /*0d80*/  IMAD.IADD R28, R26, 0x1, R29 ;  /* 0x000000011a1c7824 */ /* 0x000fe200078e021d */
[----:B--2---:R-:W-:-:S06]  /*0d90*/  ULEA UR4, UR5, UR4, 0x18 ;  /* 0x0000000405047291 */ /* 0x004fcc000f8ec0ff */
[----:B------:R-:W-:-:S07]  /*0da0*/  LEA R25, R30, UR4, 0x2 ;  /* 0x000000041e197c11 */ /* 0x000fce000f8e10ff */
.L_x_5020:
        /* <DEDUP_REMOVED lines=9> */
[----:B------:R-:W-:Y:S01]  /*0e40*/  IADD3 R30, PT, PT, R26, R30, R26 ;  /* 0x0000001e1a1e7210 */ /* 0x000fe20007ffe01a */
[C---:B------:R-:W-:Y:S01]  /*0e50*/  IMAD R24, R6.reuse, 0x10, R24 ;  /* 0x0000001006187824 */ /* 0x040fe200078e0218 */
[C---:B------:R-:W-:Y:S01]  /*0e60*/  LEA R27, R6.reuse, R27, 0x4 ;  /* 0x0000001b061b7211 */ /* 0x040fe200078e20ff */
[----:B------:R-:W-:Y:S01]  /*0e70*/  IMAD R28, R6, 0x10, R28 ;  /* 0x00000010061c7824 */ /* 0x000fe200078e021c */
[----:B------:R-:W-:Y:S01]  /*0e80*/  IADD3 R30, PT, PT, R26, R30, R26 ;  /* 0x0000001e1a1e7210 */ /* 0x000fe20007ffe01a */
[----:B------:R-:W-:-:S03]  /*0e90*/  IMAD R29, R6, 0x10, R29 ;  /* 0x00000010061d7824 */ /* 0x000fc600078e021d */
[----:B------:R-:W-:Y:S01]  /*0ea0*/  ISETP.GE.U32.AND P0, PT, R30, 0x200, PT ;  /* 0x000002001e00780c */ /* 0x000fe20003f06070 */
[----:B--2---:R0:W-:Y:S02]  /*0eb0*/  STS.128 [R25], R8 ;  /* 0x0000000819007388 */ /* 0x0041e40000000c00 */
[C---:B0-----:R-:W-:Y:S01]  /*0ec0*/  LEA R8, R6.reuse, R25, 0x4 ;  /* 0x0000001906087211 */ /* 0x041fe200078e20ff */
[----:B------:R-:W-:-:S04]  /*0ed0*/  IMAD R9, R6, 0x30, R25 ;  /* 0x0000003006097824 */ /* 0x000fc800078e0219 */
[----:B---3--:R0:W-:Y:S02]  /*0ee0*/  STS.128 [R8], R12 ;  /* 0x0000000c08007388 */ /* 0x0081e40000000c00 */
[C---:B0-----:R-:W-:Y:S01]  /*0ef0*/  IMAD R8, R6.reuse, 0x20, R25 ;  /* 0x0000002006087824 */ /* 0x041fe200078e0219 */
[----:B------:R-:W-:-:S04]  /*0f00*/  LEA R25, R6, R25, 0x6 ;  /* 0x0000001906197211 */ /* 0x000fc800078e30ff */
[----:B----4-:R2:W-:Y:S04]  /*0f10*/  STS.128 [R8], R16 ;  /* 0x0000001008007388 */ /* 0x0105e80000000c00 */
[----:B-----5:R2:W-:Y:S01]  /*0f20*/  STS.128 [R9], R20 ;  /* 0x0000001409007388 */ /* 0x0205e20000000c00 */
[----:B------:R-:W-:Y:S05]  /*0f30*/  @!P0 BRA `(.L_x_5020) ;  /* 0xfffffffc009c8947 */ /* 0x000fea000383ffff */
.L_x_5019:
[----:B------:R-:W-:Y:S05]  /*0f40*/  BSYNC.RECONVERGENT B0 ;  /* 0x0000000000007941 */ /* 0x000fea0003800200 */
.L_x_5018:
[----:B------:R-:W3:Y:S01]  /*0f50*/  S2R R30, SR_TID.X ;  /* 0x00000000001e7919 */ /* 0x000ee20000002100 */
[----:B------:R-:W4:Y:S01]  /*0f60*/  S2UR UR5, SR_CgaCtaId ;  /* 0x00000000000579c3 */ /* 0x000f220000008800 */
[----:B------:R-:W-:Y:S01]  /*0f70*/  UMOV UR4, 0x400 ;  /* 0x0000040000047882 */ /* 0x000fe20000000000 */
[----:B012---:R-:W-:-:S06]  /*0f80*/  LOP3.LUT R9, R36, 0x1c, RZ, 0xc0, !PT ;  /* 0x0000001c24097812 */ /* 0x007fcc00078ec0ff */
[----:B------:R-:W-:Y:S06]  /*0f90*/  BAR.SYNC.DEFER_BLOCKING 0x0 ;  /* 0x0000000000007b1d */ /* 0x000fec0000010000 */
[----:B------:R-:W0:Y:S01]  /*0fa0*/  S2R R21, SR_TID.X ;  /* 0x0000000000157919 */ /* 0x000e220000002100 */
[----:B------:R-:W1:Y:S01]  /*0fb0*/  S2R R15, SR_TID.X ;  /* 0x00000000000f7919 */ /* 0x000e620000002100 */
[----:B----4-:R-:W-:Y:S01]  /*0fc0*/  ULEA UR4, UR5, UR4, 0x18 ;  /* 0x0000000405047291 */ /* 0x010fe2000f8ec0ff */
[----:B------:R-:W-:Y:S05]  /*0fd0*/  LDS R14, [R35] ;  /* 0x00000000230e7984 */ /* 0x000fea0000000800 */
[----:B------:R-:W-:Y:S01]  /*0fe0*/  VIADD R9, R9, UR4 ;  /* 0x0000000409097c36 */ /* 0x000fe20008000000 */
[----:B---3--:R-:W-:Y:S01]  /*0ff0*/  SHF.R.U32.HI R8, RZ, 0x6, R30 ;  /* 0x00000006ff087819 */ /* 0x008fe2000001161e */
[----:B------:R-:W-:Y:S04]  /*1000*/  LDS R12, [R34] ;  /* 0x00000000220c7984 */ /* 0x000fe80000000800 */
[----:B------:R-:W-:Y:S01]  /*1010*/  IMAD R22, R8, 0x24, R9 ;  /* 0x0000002408167824 */ /* 0x000fe200078e0209 */
[----:B------:R-:W-:Y:S04]  /*1020*/  LDS R19, [R33] ;  /* 0x0000000021137984 */ /* 0x000fe80000000800 */
[----:B------:R-:W2:Y:S01]  /*1030*/  LDS R8, [R22] ;  /* 0x0000000016087984 */ /* 0x000ea20000000800 */
[C---:B0-----:R-:W-:Y:S01]  /*1040*/  LOP3.LUT R29, R21.reuse, 0x7, RZ, 0xc0, !PT ;  /* 0x00000007151d7812 */ /* 0x041fe200078ec0ff */
[----:B------:R-:W-:-:S02]  /*1050*/  VIADD R23, R21, 0x1 ;  /* 0x0000000115177836 */ /* 0x000fc40000000000 */
[----:B------:R-:W0:Y:S01]  /*1060*/  LDS R10, [R22+0x48] ;  /* 0x00004800160a7984 */ /* 0x000e220000000800 */
[----:B------:R-:W-:Y:S01]  /*1070*/  IADD3 R28, PT, PT, R21, 0x2, RZ ;  /* 0x00000002151c7810 */ /* 0x000fe20007ffe0ff */
[----:B-1----:R-:W-:Y:S01]  /*1080*/  VIADD R20, R15, 0x3 ;  /* 0x000000030f147836 */ /* 0x002fe20000000000 */
[----:B------:R-:W-:Y:S01]  /*1090*/  LOP3.LUT R9, R29, 0x4, RZ, 0x3c, !PT ;  /* 0x000000041d097812 */ /* 0x000fe200078e3cff */
[----:B------:R-:W-:Y:S01]  /*10a0*/  LDS R13, [R32] ;  /* 0x00000000200d7984 */ /* 0x000fe20000000800 */
[----:B------:R-:W-:Y:S01]  /*10b0*/  LOP3.LUT R23, R23, 0x7, RZ, 0xc0, !PT ;  /* 0x0000000717177812 */ /* 0x000fe200078ec0ff */
[----:B------:R-:W-:Y:S01]  /*10c0*/  VIADD R24, R21, 0x5 ;  /* 0x0000000515187836 */ /* 0x000fe20000000000 */
[----:B------:R-:W-:Y:S01]  /*10d0*/  LOP3.LUT R28, R28, 0x7, RZ, 0xc0, !PT ;  /* 0x000000071c1c7812 */ /* 0x000fe200078ec0ff */
[----:B------:R-:W-:Y:S01]  /*10e0*/  LDS R17, [R22+0x90] ;  /* 0x0000900016117984 */ /* 0x000fe20000000800 */
[----:B------:R-:W-:Y:S02]  /*10f0*/  LOP3.LUT R20, R20, 0x7, RZ, 0xc0, !PT ;  /* 0x0000000714147812 */ /* 0x000fe400078ec0ff */
[----:B------:R-:W-:Y:S01]  /*1100*/  LOP3.LUT R24, R24, 0x7, RZ, 0xc0, !PT ;  /* 0x0000000718187812 */ /* 0x000fe200078ec0ff */
[----:B------:R-:W-:Y:S04]  /*1110*/  LDS R16, [R22+0xd8] ;  /* 0x0000d80016107984 */ /* 0x000fe80000000800 */
[----:B------:R-:W-:Y:S04]  /*1120*/  LDS R11, [R31] ;  /* 0x000000001f0b7984 */ /* 0x000fe80000000800 */
[----:B------:R-:W-:Y:S04]  /*1130*/  LDS R18, [R3] ;  /* 0x0000000003127984 */ /* 0x000fe80000000800 */
[----:B--2---:R-:W1:Y:S04]  /*1140*/  SHFL.IDX PT, R27, R8, R29, 0x181f ;  /* 0x00181f1d081b7589 */ /* 0x004e6800000e0000 */
[----:B------:R-:W2:Y:S04]  /*1150*/  SHFL.IDX PT, R15, R8, R23, 0x181f ;  /* 0x00181f17080f7589 */ /* 0x000ea800000e0000 */
[----:B------:R-:W3:Y:S04]  /*1160*/  SHFL.IDX PT, R26, R8, R28, 0x181f ;  /* 0x00181f1c081a7589 */ /* 0x000ee800000e0000 */
[----:B------:R-:W4:Y:S04]  /*1170*/  SHFL.IDX PT, R25, R8, R20, 0x181f ;  /* 0x00181f1408197589 */ /* 0x000f2800000e0000 */
[----:B0-----:R-:W0:Y:S04]  /*1180*/  SHFL.IDX PT, R20, R10, R29, 0x181f ;  /* 0x00181f1d0a147589 */ /* 0x001e2800000e0000 */
[----:B------:R-:W5:Y:S01]  /*1190*/  SHFL.IDX PT, R23, R10, R23, 0x181f ;  /* 0x00181f170a177589 */ /* 0x000f6200000e0000 */
[----:B-1----:R-:W-:-:S03]  /*11a0*/  IMAD R27, R14, R27, RZ ;  /* 0x0000001b0e1b7224 */ /* 0x002fc600078e02ff */
[----:B------:R-:W1:Y:S01]  /*11b0*/  SHFL.IDX PT, R22, R10, R28, 0x181f ;  /* 0x00181f1c0a167589 */ /* 0x000e6200000e0000 */
[----:B--2---:R-:W-:-:S03]  /*11c0*/  IMAD R15, R12, R15, R27 ;  /* 0x0000000f0c0f7224 */ /* 0x004fc600078e021b */
[----:B------:R-:W2:Y:S01]  /*11d0*/  SHFL.IDX PT, R28, R17, R29, 0x181f ;  /* 0x00181f1d111c7589 */ /* 0x000ea200000e0000 */
[----:B---3--:R-:W-:Y:S01]  /*11e0*/  IMAD R26, R19, R26, R15 ;  /* 0x0000001a131a7224 */ /* 0x008fe200078e020f */
[----:B------:R-:W3:Y:S03]  /*11f0*/  S2R R27, SR_TID.X ;  /* 0x00000000001b7919 */ /* 0x000ee60000002100 */
[----:B----4-:R-:W-:Y:S01]  /*1200*/  IMAD R25, R13, R25, R26 ;  /* 0x000000190d197224 */ /* 0x010fe200078e021a */
[----:B------:R-:W-:Y:S01]  /*1210*/  LDS R15, [R2] ;  /* 0x00000000020f7984 */ /* 0x000fe20000000800 */
[----:B0-----:R-:W-:-:S03]  /*1220*/  IMAD R26, R14, R20, RZ ;  /* 0x000000140e1a7224 */ /* 0x001fc600078e02ff */
[----:B------:R-:W0:Y:S01]  /*1230*/  SHFL.IDX PT, R21, R8, R9, 0x181f ;  /* 0x00181f0908157589 */ /* 0x000e2200000e0000 */
[----:B-----5:R-:W-:-:S03]  /*1240*/  IMAD R23, R12, R23, R26 ;  /* 0x000000170c177224 */ /* 0x020fc600078e021a */
[----:B------:R3:W4:Y:S04]  /*1250*/  SHFL.IDX PT, R20, R16, R29, 0x181f ;  /* 0x00181f1d10147589 */ /* 0x00072800000e0000 */
[----:B------:R-:W5:Y:S01]  /*1260*/  SHFL.IDX PT, R24, R8, R24, 0x181f ;  /* 0x00181f1808187589 */ /* 0x000f6200000e0000 */
[----:B-1----:R-:W-:Y:S02]  /*1270*/  IMAD R22, R19, R22, R23 ;  /* 0x0000001613167224 */ /* 0x002fe400078e0217 */
[C---:B--2---:R-:W-:Y:S01]  /*1280*/  IMAD R28, R14.reuse, R28, RZ ;  /* 0x0000001c0e1c7224 */ /* 0x044fe200078e02ff */
[----:B---3--:R-:W-:Y:S01]  /*1290*/  IADD3 R29, PT, PT, R27, 0x6, RZ ;  /* 0x000000061b1d7810 */ /* 0x008fe20007ffe0ff */
[----:B0-----:R-:W-:Y:S02]  /*12a0*/  IMAD R21, R11, R21, R25 ;  /* 0x000000150b157224 */ /* 0x001fe400078e0219 */
[----:B------:R-:W-:Y:S01]  /*12b0*/  VIADD R25, R27, 0x3 ;  /* 0x000000031b197836 */ /* 0x000fe20000000000 */
[----:B------:R-:W-:Y:S01]  /*12c0*/  LOP3.LUT R29, R29, 0x7, RZ, 0xc0, !PT ;  /* 0x000000071d1d7812 */ /* 0x000fe200078ec0ff */
[C---:B------:R-:W-:Y:S01]  /*12d0*/  VIADD R26, R27.reuse, 0x1 ;  /* 0x000000011b1a7836 */ /* 0x040fe20000000000 */
[----:B------:R-:W-:Y:S01]  /*12e0*/  IADD3 R27, PT, PT, R27, 0x2, RZ ;  /* 0x000000021b1b7810 */ /* 0x000fe20007ffe0ff */
[----:B----4-:R-:W-:Y:S01]  /*12f0*/  IMAD R20, R14, R20, RZ ;  /* 0x000000140e147224 */ /* 0x010fe200078e02ff */
[----:B------:R-:W-:Y:S01]  /*1300*/  LOP3.LUT R25, R25, 0x7, RZ, 0xc0, !PT ;  /* 0x0000000719197812 */ /* 0x000fe200078ec0ff */
[----:B------:R-:W0:Y:S01]  /*1310*/  SHFL.IDX PT, R23, R8, R29, 0x181f ;  /* 0x00181f1d08177589 */ /* 0x000e2200000e0000 */
[----:B-----5:R-:W-:Y:S01]  /*1320*/  IMAD R21, R18, R24, R21 ;  /* 0x0000001812157224 */ /* 0x020fe200078e0215 */
[----:B------:R-:W-:-:S02]  /*1330*/  LOP3.LUT R26, R26, 0x7, RZ, 0xc0, !PT ;  /* 0x000000071a1a7812 */ /* 0x000fc400078ec0ff */
[----:B------:R-:W1:Y:S01]  /*1340*/  SHFL.IDX PT, R24, R10, R25, 0x181f ;  /* 0x00181f190a187589 */ /* 0x000e6200000e0000 */
[----:B------:R-:W-:-:S03]  /*1350*/  LOP3.LUT R27, R27, 0x7, RZ, 0xc0, !PT ;  /* 0x000000071b1b7812 */ /* 0x000fc600078ec0ff */
[----:B------:R-:W2:Y:S04]  /*1360*/  SHFL.IDX PT, R25, R17, R26, 0x181f ;  /* 0x00181f1a11197589 */ /* 0x000ea800000e0000 */
[----:B------:R-:W3:Y:S04]  /*1370*/  SHFL.IDX PT, R26, R16, R26, 0x181f ;  /* 0x00181f1a101a7589 */ /* 0x000ee800000e0000 */
[----:B------:R-:W4:Y:S04]  /*1380*/  SHFL.IDX PT, R27, R17, R27, 0x181f ;  /* 0x00181f1b111b7589 */ /* 0x000f2800000e0000 */
[----:B------:R-:W-:Y:S01]  /*1390*/  LDS R14, [R0] ;  /* 0x00000000000e7984 */ /* 0x000fe20000000800 */
[----:B0-----:R-:W-:-:S03]  /*13a0*/  IMAD R21, R15, R23, R21 ;  /* 0x000000170f157224 */ /* 0x001fc600078e0215 */
[----:B------:R-:W0:Y:S01]  /*13b0*/  SHFL.IDX PT, R8, R8, R37, 0x181f ;  /* 0x00181f2508087589 */ /* 0x000e2200000e0000 */
[----:B-1----:R-:W-:Y:S01]  /*13c0*/  IMAD R22, R13, R24, R22 ;  /* 0x000000180d167224 */ /* 0x002fe200078e0216 */
[----:B------:R-:W1:Y:S01]  /*13d0*/  S2R R23, SR_TID.X ;  /* 0x0000000000177919 */ /* 0x000e620000002100 */
[C---:B--2---:R-:W-:Y:S01]  /*13e0*/  IMAD R25, R12.reuse, R25, R28 ;  /* 0x000000190c197224 */ /* 0x044fe200078e021c */
[----:B------:R-:W2:Y:S01]  /*13f0*/  S2R R24, SR_TID.X ;  /* 0x0000000000187919 */ /* 0x000ea20000002100 */
[----:B---3--:R-:W-:Y:S02]  /*1400*/  IMAD R20, R12, R26, R20 ;  /* 0x0000001a0c147224 */ /* 0x008fe400078e0214 */
[----:B----4-:R-:W-:Y:S02]  /*1410*/  IMAD R25, R19, R27, R25 ;  /* 0x0000001b13197224 */ /* 0x010fe400078e0219 */
[----:B0-----:R-:W-:Y:S02]  /*1420*/  IMAD R21, R14, R8, R21 ;  /* 0x000000080e157224 */ /* 0x001fe400078e0215 */
[----:B-1----:R-:W-:Y:S01]  /*1430*/  VIADD R26, R23, 0x3 ;  /* 0x00000003171a7836 */ /* 0x002fe20000000000 */
[----:B------:R-:W-:Y:S01]  /*1440*/  SHFL.IDX PT, R8, R10, R29, 0x181f ;  /* 0x00181f1d0a087589 */ /* 0x000fe200000e0000 */
[C---:B--2---:R-:W-:Y:S01]  /*1450*/  VIADD R28, R24.reuse, 0x5 ;  /* 0x00000005181c7836 */ /* 0x044fe20000000000 */
[----:B------:R-:W-:-:S02]  /*1460*/  IADD3 R24, PT, PT, R24, 0x2, RZ ;  /* 0x0000000218187810 */ /* 0x000fc40007ffe0ff */
[----:B------:R-:W0:Y:S01]  /*1470*/  SHFL.IDX PT, R23, R10, R9, 0x181f ;  /* 0x00181f090a177589 */ /* 0x000e2200000e0000 */
[----:B------:R-:W-:Y:S02]  /*1480*/  LOP3.LUT R26, R26, 0x7, RZ, 0xc0, !PT ;  /* 0x000000071a1a7812 */ /* 0x000fe400078ec0ff */
[----:B------:R-:W-:Y:S02]  /*1490*/  LOP3.LUT R24, R24, 0x7, RZ, 0xc0, !PT ;  /* 0x0000000718187812 */ /* 0x000fe400078ec0ff */
[----:B------:R-:W-:Y:S01]  /*14a0*/  LOP3.LUT R28, R28, 0x7, RZ, 0xc0, !PT ;  /* 0x000000071c1c7812 */ /* 0x000fe200078ec0ff */
[----:B------:R-:W1:Y:S04]  /*14b0*/  SHFL.IDX PT, R12, R17, R26, 0x181f ;  /* 0x00181f1a110c7589 */ /* 0x000e6800000e0000 */
[----:B------:R-:W2:Y:S04]  /*14c0*/  SHFL.IDX PT, R24, R16, R24, 0x181f ;  /* 0x00181f1810187589 */ /* 0x000ea800000e0000 */
[----:B------:R-:W3:Y:S04]  /*14d0*/  SHFL.IDX PT, R26, R17, R9, 0x181f ;  /* 0x00181f09111a7589 */ /* 0x000ee800000e0000 */
[----:B------:R-:W-:Y:S04]  /*14e0*/  SHFL.IDX PT, R9, R16, R9, 0x181f ;  /* 0x00181f0910097589 */ /* 0x000fe800000e0000 */
[----:B------:R-:W4:Y:S01]  /*14f0*/  SHFL.IDX PT, R27, R10, R28, 0x181f ;  /* 0x00181f1c0a1b7589 */ /* 0x000f2200000e0000 */
[----:B0-----:R-:W-:-:S02]  /*1500*/  IMAD R22, R11, R23, R22 ;  /* 0x000000170b167224 */ /* 0x001fc400078e0216 */
[----:B------:R-:W0:Y:S01]  /*1510*/  S2R R23, SR_TID.X ;  /* 0x0000000000177919 */ /* 0x000e220000002100 */
[----:B-1----:R-:W-:Y:S01]  /*1520*/  IMAD R25, R13, R12, R25 ;  /* 0x0000000c0d197224 */ /* 0x002fe200078e0219 */
[----:B------:R-:W-:Y:S01]  /*1530*/  SHFL.IDX PT, R10, R10, R37, 0x181f ;  /* 0x00181f250a0a7589 */ /* 0x000fe200000e0000 */
[----:B--2---:R-:W-:-:S03]  /*1540*/  IMAD R20, R19, R24, R20 ;  /* 0x0000001813147224 */ /* 0x004fc600078e0214 */
[----:B------:R-:W-:Y:S01]  /*1550*/  SHFL.IDX PT, R19, R16, R28, 0x181f ;  /* 0x00181f1c10137589 */ /* 0x000fe200000e0000 */
[----:B---3--:R-:W-:-:S03]  /*1560*/  IMAD R25, R11, R26, R25 ;  /* 0x0000001a0b197224 */ /* 0x008fc600078e0219 */
[----:B------:R-:W-:Y:S04]  /*1570*/  SHFL.IDX PT, R24, R17, R29, 0x181f ;  /* 0x00181f1d11187589 */ /* 0x000fe800000e0000 */
[----:B------:R-:W-:Y:S01]  /*1580*/  SHFL.IDX PT, R26, R16, R29, 0x181f ;  /* 0x00181f1d101a7589 */ /* 0x000fe200000e0000 */
[----:B----4-:R-:W-:Y:S02]  /*1590*/  IMAD R22, R18, R27, R22 ;  /* 0x0000001b12167224 */ /* 0x010fe400078e0216 */
[----:B0-----:R-:W-:-:S05]  /*15a0*/  VIADD R23, R23, 0x3 ;  /* 0x0000000317177836 */ /* 0x001fca0000000000 */
[----:B------:R-:W-:-:S05]  /*15b0*/  LOP3.LUT R23, R23, 0x7, RZ, 0xc0, !PT ;  /* 0x0000000717177812 */ /* 0x000fca00078ec0ff */
[----:B------:R-:W0:Y:S04]  /*15c0*/  SHFL.IDX PT, R12, R16, R23, 0x181f ;  /* 0x00181f17100c7589 */ /* 0x000e2800000e0000 */
[----:B------:R1:W2:Y:S04]  /*15d0*/  SHFL.IDX PT, R23, R17, R28, 0x181f ;  /* 0x00181f1c11177589 */ /* 0x0002a800000e0000 */
[----:B------:R-:W3:Y:S04]  /*15e0*/  SHFL.IDX PT, R17, R17, R37, 0x181f ;  /* 0x00181f2511117589 */ /* 0x000ee800000e0000 */
[----:B------:R-:W4:Y:S01]  /*15f0*/  SHFL.IDX PT, R16, R16, R37, 0x181f ;  /* 0x00181f2510107589 */ /* 0x000f2200000e0000 */
[----:B-1----:R-:W1:Y:S01]  /*1600*/  LDC.64 R28, c[0x0][0x3a0] ;  /* 0x0000e800ff1c7b82 */ /* 0x002e620000000a00 */
[----:B0-----:R-:W-:Y:S01]  /*1610*/  IMAD R12, R13, R12, R20 ;  /* 0x0000000c0d0c7224 */ /* 0x001fe200078e0214 */
[----:B------:R-:W-:-:S03]  /*1620*/  SHF.L.U32 R13, R7, 0x2, RZ ;  /* 0x00000002070d7819 */ /* 0x000fc600000006ff */
[----:B------:R-:W-:Y:S02]  /*1630*/  IMAD R9, R11, R9, R12 ;  /* 0x000000090b097224 */ /* 0x000fe400078e020c */
[C---:B--2---:R-:W-:Y:S02]  /*1640*/  IMAD R23, R18.reuse, R23, R25 ;  /* 0x0000001712177224 */ /* 0x044fe400078e0219 */
[----:B------:R-:W-:Y:S02]  /*1650*/  IMAD R19, R18, R19, R9 ;  /* 0x0000001312137224 */ /* 0x000fe400078e0209 */
[----:B------:R-:W-:Y:S02]  /*1660*/  IMAD R9, R4, 0x200, R30 ;  /* 0x0000020004097824 */ /* 0x000fe400078e021e */
[C---:B------:R-:W-:Y:S02]  /*1670*/  IMAD R11, R15.reuse, R8, R22 ;  /* 0x000000080f0b7224 */ /* 0x040fe400078e0216 */
[----:B------:R-:W-:-:S02]  /*1680*/  IMAD R23, R15, R24, R23 ;  /* 0x000000180f177224 */ /* 0x000fc400078e0217 */
[----:B------:R-:W-:Y:S02]  /*1690*/  IMAD R19, R15, R26, R19 ;  /* 0x0000001a0f137224 */ /* 0x000fe400078e0213 */
[----:B-1----:R-:W-:Y:S01]  /*16a0*/  IMAD.WIDE R8, R9, 0x4, R28 ;  /* 0x0000000409087825 */ /* 0x002fe200078e021c */
[----:B------:R-:W-:Y:S03]  /*16b0*/  BAR.SYNC.DEFER_BLOCKING 0x0 ;  /* 0x0000000000007b1d */ /* 0x000fe60000010000 */
[C---:B------:R-:W-:Y:S02]  /*16c0*/  IMAD R11, R14.reuse, R10, R11 ;  /* 0x0000000a0e0b7224 */ /* 0x040fe400078e020b */
[C---:B---3--:R-:W-:Y:S02]  /*16d0*/  IMAD R17, R14.reuse, R17, R23 ;  /* 0x000000110e117224 */ /* 0x048fe400078e0217 */
[----:B----4-:R-:W-:-:S02]  /*16e0*/  IMAD R19, R14, R16, R19 ;  /* 0x000000100e137224 */ /* 0x010fc400078e0213 */
[----:B------:R-:W-:-:S05]  /*16f0*/  IMAD.IADD R4, R7, 0x1, R4 ;  /* 0x0000000107047824 */ /* 0x000fca00078e0204 */
[----:B------:R-:W-:Y:S01]  /*1700*/  ISETP.GE.U32.AND P0, PT, R4, R13, PT ;  /* 0x0000000d0400720c */ /* 0x000fe20003f06070 */
[----:B------:R0:W-:Y:S04]  /*1710*/  STG.E desc[UR6][R8.64], R21 ;  /* 0x0000001508007986 */ /* 0x0001e8000c101906 */
[----:B------:R0:W-:Y:S04]  /*1720*/  STG.E desc[UR6][R8.64+0x200], R11 ;  /* 0x0002000b08007986 */ /* 0x0001e8000c101906 */
[----:B------:R0:W-:Y:S04]  /*1730*/  STG.E desc[UR6][R8.64+0x400], R17 ;  /* 0x0004001108007986 */ /* 0x0001e8000c101906 */
[----:B------:R0:W-:Y:S01]  /*1740*/  STG.E desc[UR6][R8.64+0x600], R19 ;  /* 0x0006001308007986 */ /* 0x0001e2000c101906 */
[----:B------:R-:W-:Y:S05]  /*1750*/  @!P0 BRA `(.L_x_5021) ;  /* 0xfffffff000d48947 */ /* 0x000fea000383ffff */
[----:B------:R-:W-:Y:S05]  /*1760*/  EXIT ;  /* 0x000000000000794d */ /* 0x000fea0003800000 */
.L_x_5022:
        /* <DEDUP_REMOVED lines=9> */
.L_x_39343:


//--------------------- .text._Z9cuda_gemmIiLi128ELi4ELi1ELi512ELi8ELi8ELi64ELi1ELi0EEviiiPT_S1_S1_iii --------------------------
	.section	.text._Z9cuda_gemmIiLi128ELi4ELi1ELi512ELi8ELi8ELi64ELi1ELi0EEviiiPT_S1_S1_iii,"ax",@progbits
	.align	128
        .global         _Z9cuda_gemmIiLi128ELi4ELi1ELi512ELi8ELi8ELi64ELi1ELi0EEviiiPT_S1_S1_iii
        .type           _Z9cuda_gemmIiLi128ELi4ELi1ELi512ELi8ELi8ELi64ELi1ELi0EEviiiPT_S1_S1_iii,@function
        .size           _Z9cuda_gemmIiLi128ELi4ELi1ELi512ELi8ELi8ELi64ELi1ELi0EEviiiPT_S1_S1_iii,(.L_x_38651 - _Z9cuda_gemmIiLi128ELi4ELi1ELi512ELi8ELi8ELi64ELi1ELi0EEviiiPT_S1_S1_iii)
        .other          _Z9cuda_gemmIiLi128ELi4ELi1ELi512ELi8ELi8ELi64ELi1ELi0EEviiiPT_S1_S1_iii,@"STO_CUDA_ENTRY STV_DEFAULT"
_Z9cuda_gemmIiLi128ELi4ELi1ELi512ELi8ELi8ELi64ELi1ELi0EEviiiPT_S1_S1_iii:
.text._Z9cuda_gemmIiLi128ELi4ELi1ELi512ELi8ELi8ELi64ELi1ELi0EEviiiPT_S1_S1_iii:
        /* <DEDUP_REMOVED lines=58> */
[----:B------:R-:W-:-:S03]  /*03a0*/  MOV R4, R42 ;  /* 0x0000002a00047202 */ /* 0x000fc60000000f00 */
[----:B--2-4-:R-:W-:-:S07]  /*03b0*/  IMAD.HI.U32 R17, R11, R17, R10 ;  /* 0x000000110b117227 */ /* 0x014fce00078e000a */
.L_x_5025:
        /* <DEDUP_REMOVED lines=25> */
.L_x_5024:
[----:B------:R-:W-:Y:S05]  /*0550*/  BSYNC.RECONVERGENT B0 ;  /* 0x0000000000007941 */ /* 0x000fea0003800200 */
.L_x_5023:
[----:B------:R-:W-:Y:S01]  /*0560*/  IMAD.MOV.U32 R6, RZ, RZ, 0x80 ;  /* 0x00000080ff067424 */ /* 0x000fe200078e00ff */
[----:B------:R-:W-:-:S07]  /*0570*/  MOV R7, 0x590 ;  /* 0x0000059000077802 */ /* 0x000fce0000000f00 */
[----:B0-----:R-:W-:Y:S05]  /*0580*/  CALL.REL.NOINC `($__internal_148_$__cuda_sm20_div_s16) ;  /* 0x0000002400187944 */ /* 0x001fea0003c00000 */
[----:B------:R-:W-:Y:S01]  /*0590*/  PRMT R39, R0, 0x9910, RZ ;  /* 0x0000991000277816 */ /* 0x000fe200000000ff */
[----:B------:R-:W-:Y:S01]  /*05a0*/  IMAD.MOV.U32 R6, RZ, RZ, 0x8 ;  /* 0x00000008ff067424 */ /* 0x000fe200078e00ff */
[----:B------:R-:W-:-:S07]  /*05b0*/  MOV R7, 0x5d0 ;  /* 0x000005d000077802 */ /* 0x000fce0000000f00 */
[----:B------:R-:W-:Y:S05]  /*05c0*/  CALL.REL.NOINC `($__internal_148_$__cuda_sm20_div_s16) ;  /* 0x0000002400087944 */ /* 0x000fea0003c00000 */
        /* <DEDUP_REMOVED lines=12> */
[----:B0-----:R-:W-:Y:S01]  /*0690*/  USHF.L.U32 UR5, UR11, 0x2, URZ ;  /* 0x000000020b057899 */ /* 0x001fe200080006ff */
[----:B-1----:R-:W-:Y:S01]  /*06a0*/  IADD3 R2, PT, PT, R4, 0xffffffe, RZ ;  /* 0x0ffffffe04027810 */ /* 0x002fe20007ffe0ff */
[----:B--2---:R-:W-:-:S03]  /*06b0*/  IMAD.U32 R13, RZ, RZ, UR7 ;  /* 0x00000007ff0d7e24 */ /* 0x004fc6000f8e00ff */
[----:B------:R0:W1:Y:S01]  /*06c0*/  F2I.FTZ.U32.TRUNC.NTZ R3, R2 ;  /* 0x0000000200037305 */ /* 0x000062000021f000 */
[----:B------:R-:W-:Y:S01]  /*06d0*/  IMAD R9, RZ, RZ, -UR5 ;  /* 0x80000005ff097e24 */ /* 0x000fe2000f8e02ff */
[----:B------:R-:W-:-:S06]  /*06e0*/  UISETP.LT.AND UP0, UPT, UR6, 0x8, UPT ;  /* 0x000000080600788c */ /* 0x000fcc000bf01270 */
[----:B------:R-:W2:Y:S01]  /*06f0*/  I2F.U32.RP R6, UR5 ;  /* 0x0000000500067d06 */ /* 0x000ea20008209000 */
[----:B0-----:R-:W-:Y:S02]  /*0700*/  IMAD.MOV.U32 R2, RZ, RZ, RZ ;  /* 0x000000ffff027224 */ /* 0x001fe400078e00ff */
[----:B-1----:R-:W-:-:S04]  /*0710*/  IMAD R7, R7, R3, RZ ;  /* 0x0000000307077224 */ /* 0x002fc800078e02ff */
[----:B------:R-:W-:Y:S01]  /*0720*/  IMAD.HI.U32 R3, R3, R7, R2 ;  /* 0x0000000703037227 */ /* 0x000fe200078e0002 */
[----:B--2---:R-:W0:Y:S03]  /*0730*/  MUFU.RCP R6, R6 ;  /* 0x0000000600067308 */ /* 0x004e260000001000 */
[----:B------:R-:W-:Y:S02]  /*0740*/  IMAD.SHL.U32 R2, R42, 0x4, RZ ;  /* 0x000000042a027824 */ /* 0x000fe400078e00ff */
[----:B------:R-:W-:-:S04]  /*0750*/  IMAD.HI.U32 R43, R3, R42, RZ ;  /* 0x0000002a032b7227 */ /* 0x000fc800078e00ff */
[----:B------:R-:W-:-:S04]  /*0760*/  IMAD.MOV R4, RZ, RZ, -R43 ;  /* 0x000000ffff047224 */ /* 0x000fc800078e0a2b */
[----:B------:R-:W-:-:S05]  /*0770*/  IMAD R4, R5, R4, R42 ;  /* 0x0000000405047224 */ /* 0x000fca00078e022a */
[----:B------:R-:W-:Y:S02]  /*0780*/  ISETP.GE.U32.AND P0, PT, R4, R5, PT ;  /* 0x000000050400720c */ /* 0x000fe40003f06070 */
[----:B0-----:R-:W-:Y:S01]  /*0790*/  IADD3 R3, PT, PT, R6, 0xffffffe, RZ ;  /* 0x0ffffffe06037810 */ /* 0x001fe20007ffe0ff */
[----:B------:R-:W-:Y:S02]  /*07a0*/  VIADD R6, R2, UR5 ;  /* 0x0000000502067c36 */ /* 0x000fe40008000000 */
[----:B------:R-:W-:-:S03]  /*07b0*/  IMAD.MOV.U32 R2, RZ, RZ, RZ ;  /* 0x000000ffff027224 */ /* 0x000fc600078e00ff */
[----:B------:R-:W0:Y:S01]  /*07c0*/  F2I.FTZ.U32.TRUNC.NTZ R3, R3 ;  /* 0x0000000300037305 */ /* 0x000e22000021f000 */
[C---:B------:R-:W-:Y:S02]  /*07d0*/  ISETP.GE.U32.AND P1, PT, R6.reuse, 0x200, PT ;  /* 0x000002000600780c */ /* 0x040fe40003f26070 */
[----:B------:R-:W-:Y:S02]  /*07e0*/  VIMNMX.U32 R7, PT, PT, R6, 0x200, !PT ;  /* 0x0000020006077848 */ /* 0x000fe40007fe0000 */
[----:B------:R-:W-:Y:S01]  /*07f0*/  @P0 IADD3 R4, PT, PT, -R5, R4, RZ ;  /* 0x0000000405040210 */ /* 0x000fe20007ffe1ff */
[----:B------:R-:W-:Y:S01]  /*0800*/  @P0 VIADD R43, R43, 0x1 ;  /* 0x000000012b2b0836 */ /* 0x000fe20000000000 */
[----:B------:R-:W-:Y:S02]  /*0810*/  SEL R41, RZ, 0x1, P1 ;  /* 0x00000001ff297807 */ /* 0x000fe40000800000 */
[----:B------:R-:W-:Y:S02]  /*0820*/  ISETP.GE.U32.AND P1, PT, R4, R5, PT ;  /* 0x000000050400720c */ /* 0x000fe40003f26070 */
[----:B------:R-:W-:Y:S01]  /*0830*/  IADD3 R7, PT, PT, R7, -R6, -R41 ;  /* 0x8000000607077210 */ /* 0x000fe20007ffe829 */
[----:B0-----:R-:W-:-:S04]  /*0840*/  IMAD R9, R9, R3, RZ ;  /* 0x0000000309097224 */ /* 0x001fc800078e02ff */
[----:B------:R-:W-:-:S06]  /*0850*/  IMAD.HI.U32 R2, R3, R9, R2 ;  /* 0x0000000903027227 */ /* 0x000fcc00078e0002 */
[----:B------:R-:W-:Y:S02]  /*0860*/  @P1 IADD3 R43, PT, PT, R43, 0x1, RZ ;  /* 0x000000012b2b1810 */ /* 0x000fe40007ffe0ff */
[----:B------:R-:W-:Y:S01]  /*0870*/  @!P2 LOP3.LUT R43, RZ, R5, RZ, 0x33, !PT ;  /* 0x00000005ff2ba212 */ /* 0x000fe200078e33ff */
[----:B------:R-:W-:-:S04]  /*0880*/  IMAD.HI.U32 R2, R2, R7, RZ ;  /* 0x0000000702027227 */ /* 0x000fc800078e00ff */
[----:B------:R-:W-:Y:S02]  /*0890*/  IMAD.MOV R4, RZ, RZ, -R2 ;  /* 0x000000ffff047224 */ /* 0x000fe400078e0a02 */
[----:B------:R-:W-:Y:S02]  /*08a0*/  IMAD.MOV R3, RZ, RZ, -R43 ;  /* 0x000000ffff037224 */ /* 0x000fe400078e0a2b */
[----:B------:R-:W-:Y:S02]  /*08b0*/  IMAD R7, R4, UR5, R7 ;  /* 0x0000000504077c24 */ /* 0x000fe4000f8e0207 */
[----:B------:R-:W-:Y:S01]  /*08c0*/  IMAD R12, R5, R3, R42 ;  /* 0x00000003050c7224 */ /* 0x000fe200078e022a */
[----:B------:R-:W-:Y:S02]  /*08d0*/  LOP3.LUT R42, R42, 0x7, RZ, 0xc0, !PT ;  /* 0x000000072a2a7812 */ /* 0x000fe400078ec0ff */
[----:B------:R-:W-:Y:S01]  /*08e0*/  ISETP.GE.U32.AND P1, PT, R7, UR5, PT ;  /* 0x0000000507007c0c */ /* 0x000fe2000bf26070 */
[C---:B------:R-:W-:Y:S01]  /*08f0*/  VIADD R37, R12.reuse, 0x1 ;  /* 0x000000010c257836 */ /* 0x040fe20000000000 */
[C---:B------:R-:W-:Y:S01]  /*0900*/  LOP3.LUT R38, R12.reuse, 0x7, RZ, 0xc0, !PT ;  /* 0x000000070c267812 */ /* 0x040fe200078ec0ff */
[----:B------:R-:W-:-:S02]  /*0910*/  VIADD R36, R12, 0x2 ;  /* 0x000000020c247836 */ /* 0x000fc40000000000 */
[----:B------:R-:W-:Y:S01]  /*0920*/  VIADD R35, R12, 0x3 ;  /* 0x000000030c237836 */ /* 0x000fe20000000000 */
[C---:B------:R-:W-:Y:S01]  /*0930*/  IADD3 R10, PT, PT, R38.reuse, 0x2, RZ ;  /* 0x00000002260a7810 */ /* 0x040fe20007ffe0ff */
[C---:B------:R-:W-:Y:S01]  /*0940*/  VIADD R11, R38.reuse, 0x1 ;  /* 0x00000001260b7836 */ /* 0x040fe20000000000 */
[----:B------:R-:W-:Y:S01]  /*0950*/  LOP3.LUT R37, R37, 0x7, RZ, 0xc0, !PT ;  /* 0x0000000725257812 */ /* 0x000fe200078ec0ff */
[----:B------:R-:W-:Y:S01]  /*0960*/  VIADD R9, R38, 0x3 ;  /* 0x0000000326097836 */ /* 0x000fe20000000000 */
[----:B------:R-:W-:Y:S01]  /*0970*/  ISETP.GE.AND P3, PT, R10, UR7, PT ;  /* 0x000000070a007c0c */ /* 0x000fe2000bf66270 */
[C---:B------:R-:W-:Y:S01]  /*0980*/  VIADD R8, R38.reuse, 0x4 ;  /* 0x0000000426087836 */ /* 0x040fe20000000000 */
[----:B------:R-:W-:Y:S01]  /*0990*/  ISETP.GE.AND P2, PT, R11, UR7, PT ;  /* 0x000000070b007c0c */ /* 0x000fe2000bf46270 */
[----:B------:R-:W-:Y:S01]  /*09a0*/  @P1 VIADD R7, R7, -UR5 ;  /* 0x8000000507071c36 */ /* 0x000fe20008000000 */
[----:B------:R-:W-:Y:S01]  /*09b0*/  SEL R3, R13, RZ, P3 ;  /* 0x000000ff0d037207 */ /* 0x000fe20001800000 */
[----:B------:R-:W-:Y:S01]  /*09c0*/  VIADD R5, R38, 0x7 ;  /* 0x0000000726057836 */ /* 0x000fe20000000000 */
[----:B------:R-:W-:Y:S01]  /*09d0*/  ISETP.GE.AND P4, PT, R9, UR7, PT ;  /* 0x0000000709007c0c */ /* 0x000fe2000bf86270 */
[----:B------:R-:W-:Y:S01]  /*09e0*/  @P1 VIADD R2, R2, 0x1 ;  /* 0x0000000102021836 */ /* 0x000fe20000000000 */
[----:B------:R-:W-:Y:S01]  /*09f0*/  SEL R4, R13, RZ, P2 ;  /* 0x000000ff0d047207 */ /* 0x000fe20001000000 */
[----:B------:R-:W-:Y:S01]  /*0a00*/  IMAD.IADD R10, R10, 0x1, -R3 ;  /* 0x000000010a0a7824 */ /* 0x000fe200078e0a03 */
[----:B------:R-:W-:Y:S01]  /*0a10*/  ISETP.GE.U32.AND P0, PT, R7, UR5, PT ;  /* 0x0000000507007c0c */ /* 0x000fe2000bf06070 */
[----:B------:R-:W-:Y:S01]  /*0a20*/  VIADD R7, R38, 0x5 ;  /* 0x0000000526077836 */ /* 0x000fe20000000000 */
[----:B------:R-:W-:-:S02]  /*0a30*/  ISETP.GE.AND P2, PT, R8, UR7, PT ;  /* 0x0000000708007c0c */ /* 0x000fc4000bf46270 */
[C---:B------:R-:W-:Y:S02]  /*0a40*/  SEL R6, R13.reuse, RZ, P4 ;  /* 0x000000ff0d067207 */ /* 0x040fe40002000000 */
[----:B------:R-:W-:Y:S02]  /*0a50*/  SEL R3, R13, RZ, P2 ;  /* 0x000000ff0d037207 */ /* 0x000fe40001000000 */
[----:B------:R-:W-:Y:S01]  /*0a60*/  ISETP.NE.U32.AND P2, PT, RZ, UR5, PT ;  /* 0x00000005ff007c0c */ /* 0x000fe2000bf45070 */
[----:B------:R-:W-:Y:S01]  /*0a70*/  IMAD.IADD R9, R9, 0x1, -R6 ;  /* 0x0000000109097824 */ /* 0x000fe200078e0a06 */
[----:B------:R-:W-:Y:S01]  /*0a80*/  ISETP.GE.AND P3, PT, R7, UR7, PT ;  /* 0x0000000707007c0c */ /* 0x000fe2000bf66270 */
[----:B------:R-:W-:Y:S01]  /*0a90*/  VIADD R6, R38, 0x6 ;  /* 0x0000000626067836 */ /* 0x000fe20000000000 */
[----:B------:R-:W-:Y:S02]  /*0aa0*/  IADD3 R11, PT, PT, R11, -R4, RZ ;  /* 0x800000040b0b7210 */ /* 0x000fe40007ffe0ff */
[----:B------:R-:W-:-:S02]  /*0ab0*/  SEL R4, R13, RZ, P3 ;  /* 0x000000ff0d047207 */ /* 0x000fc40001800000 */
[----:B------:R-:W-:Y:S02]  /*0ac0*/  ISETP.GE.AND P3, PT, R5, UR7, PT ;  /* 0x0000000705007c0c */ /* 0x000fe4000bf66270 */
[----:B------:R-:W-:Y:S01]  /*0ad0*/  ISETP.GE.AND P1, PT, R6, UR7, PT ;  /* 0x0000000706007c0c */ /* 0x000fe2000bf26270 */
[----:B------:R-:W-:Y:S01]  /*0ae0*/  IMAD.IADD R7, R7, 0x1, -R4 ;  /* 0x0000000107077824 */ /* 0x000fe200078e0a04 */
[----:B------:R-:W-:Y:S02]  /*0af0*/  SEL R4, R13, RZ, P3 ;  /* 0x000000ff0d047207 */ /* 0x000fe40001800000 */
[----:B------:R-:W-:Y:S02]  /*0b00*/  IADD3 R8, PT, PT, R8, -R3, RZ ;  /* 0x8000000308087210 */ /* 0x000fe40007ffe0ff */
[----:B------:R-:W-:Y:S01]  /*0b10*/  @P0 IADD3 R2, PT, PT, R2, 0x1, RZ ;  /* 0x0000000102020810 */ /* 0x000fe20007ffe0ff */
[----:B------:R-:W-:Y:S01]  /*0b20*/  IMAD.IADD R5, R5, 0x1, -R4 ;  /* 0x0000000105057824 */ /* 0x000fe200078e0a04 */
[----:B------:R-:W-:-:S02]  /*0b30*/  SEL R3, R13, RZ, P1 ;  /* 0x000000ff0d037207 */ /* 0x000fc40000800000 */
[----:B------:R-:W-:Y:S01]  /*0b40*/  @!P2 LOP3.LUT R2, RZ, UR5, RZ, 0x33, !PT ;  /* 0x00000005ff02ac12 */ /* 0x000fe2000f8e33ff */
[----:B------:R-:W-:Y:S01]  /*0b50*/  USEL UR5, UR6, 0x8, UP0 ;  /* 0x0000000806057887 */ /* 0x000fe20008000000 */
[----:B------:R-:W-:Y:S01]  /*0b60*/  ISETP.GE.AND P0, PT, R38, UR7, PT ;  /* 0x0000000726007c0c */ /* 0x000fe2000bf06270 */
[----:B------:R-:W-:Y:S01]  /*0b70*/  IMAD.IADD R6, R6, 0x1, -R3 ;  /* 0x0000000106067824 */ /* 0x000fe200078e0a03 */
[----:B------:R-:W-:Y:S01]  /*0b80*/  IADD3 R41, PT, PT, R41, R2, RZ ;  /* 0x0000000229297210 */ /* 0x000fe20007ffe0ff */
[----:B------:R-:W-:Y:S01]  /*0b90*/  VIADD R2, R12, 0x6 ;  /* 0x000000060c027836 */ /* 0x000fe20000000000 */
[----:B------:R-:W-:Y:S01]  /*0ba0*/  PRMT R4, R0, 0x9910, RZ ;  /* 0x0000991000047816 */ /* 0x000fe200000000ff */
[C---:B------:R-:W-:Y:S01]  /*0bb0*/  VIADD R0, R12.reuse, 0xffffffff ;  /* 0xffffffff0c007836 */ /* 0x040fe20000000000 */
[----:B------:R-:W-:Y:S02]  /*0bc0*/  SEL R13, R13, RZ, P0 ;  /* 0x000000ff0d0d7207 */ /* 0x000fe40000000000 */
[----:B------:R-:W-:-:S02]  /*0bd0*/  IADD3 R3, PT, PT, R12, 0x5, RZ ;  /* 0x000000050c037810 */ /* 0x000fc40007ffe0ff */
[----:B------:R-:W-:Y:S01]  /*0be0*/  LOP3.LUT R36, R36, 0x7, RZ, 0xc0, !PT ;  /* 0x0000000724247812 */ /* 0x000fe200078ec0ff */
[----:B------:R-:W-:Y:S01]  /*0bf0*/  IMAD.IADD R24, R38, 0x1, -R13 ;  /* 0x0000000126187824 */ /* 0x000fe200078e0a0d */
[----:B------:R-:W-:Y:S02]  /*0c00*/  LOP3.LUT R35, R35, 0x7, RZ, 0xc0, !PT ;  /* 0x0000000723237812 */ /* 0x000fe400078ec0ff */
[----:B------:R-:W-:Y:S02]  /*0c10*/  LOP3.LUT R3, R3, 0x7, RZ, 0xc0, !PT ;  /* 0x0000000703037812 */ /* 0x000fe400078ec0ff */
[----:B------:R-:W-:Y:S02]  /*0c20*/  LOP3.LUT R2, R2, 0x7, RZ, 0xc0, !PT ;  /* 0x0000000702027812 */ /* 0x000fe400078ec0ff */
[----:B------:R-:W-:Y:S02]  /*0c30*/  LOP3.LUT R0, R0, 0x7, RZ, 0xc0, !PT ;  /* 0x0000000700007812 */ /* 0x000fe400078ec0ff */
[----:B------:R-:W-:-:S07]  /*0c40*/  LOP3.LUT R34, R38, 0x4, RZ, 0x3c, !PT ;  /* 0x0000000426227812 */ /* 0x000fce00078e3cff */
.L_x_5062:
[----:B0-----:R-:W0:Y:S01]  /*0c50*/  S2R R25, SR_TID.X ;  /* 0x0000000000197919 */ /* 0x001e220000002100 */
[C---:B------:R-:W-:Y:S01]  /*0c60*/  LOP3.LUT R18, R41.reuse, 0x3, RZ, 0xc0, !PT ;  /* 0x0000000329127812 */ /* 0x040fe200078ec0ff */
[----:B------:R-:W-:Y:S01]  /*0c70*/  BSSY.RECONVERGENT B0, `(.L_x_5026) ;  /* 0x0000027000007945 */ /* 0x000fe20003800200 */
[----:B------:R-:W-:Y:S01]  /*0c80*/  ISETP.GE.U32.AND P1, PT, R41, 0x3, PT ;  /* 0x000000032900780c */ /* 0x000fe20003f26070 */
[----:B------:R1:W-:Y:S01]  /*0c90*/  STL.128 [R1], RZ ;  /* 0x000000ff01007387 */ /* 0x0003e20000100c00 */
[----:B------:R-:W-:Y:S02]  /*0ca0*/  ISETP.NE.AND P0, PT, R18, 0x3, PT ;  /* 0x000000031200780c */ /* 0x000fe40003f05270 */
[----:B0-----:R-:W-:-:S11]  /*0cb0*/  SHF.L.U32 R50, R25, 0x2, RZ ;  /* 0x0000000219327819 */ /* 0x001fd600000006ff */
[----:B-1-3--:R-:W-:Y:S05]  /*0cc0*/  @!P0 BRA `(.L_x_5027) ;  /* 0x0000000000848947 */ /* 0x00afea0003800000 */
        /* <DEDUP_REMOVED lines=9> */
[----:B------:R-:W-:-:S05]  /*0d60*/  IMAD.U32 R21, RZ, RZ, UR11 ;  /* 0x0000000bff157e24 */ /* 0x000fca000f8e00ff */
[----:B------:R-:W-:-:S05]  /*0d70*/  SHF.L.U32 R21, R21, 0x2, RZ ;  /* 0x0000000215157819 */ /* 0x000fca00000006ff */
        /* <DEDUP_REMOVED lines=16> */
[----:B------:R-:W-:Y:S01]  /*0e80*/  MOV R23, UR11 ;  /* 0x0000000b00177c02 */ /* 0x000fe20008000f00 */
[----:B------:R-:W-:-:S04]  /*0e90*/  @P0 IMAD.IADD R50, R21, 0x1, R50 ;  /* 0x0000000115320824 */ /* 0x000fc800078e0232 */
[----:B------:R-:W-:-:S04]  /*0ea0*/  IMAD R22, R23, 0x10, R20 ;  /* 0x0000001017167824 */ /* 0x000fc800078e0214 */
[----:B------:R-:W-:Y:S01]  /*0eb0*/  @P0 IMAD R20, R23, 0x10, R22 ;  /* 0x0000001017140824 */ /* 0x000fe200078e0216 */
[----:B--2---:R1:W-:Y:S04]  /*0ec0*/  STS.128 [R22], R12 ;  /* 0x0000000c16007388 */ /* 0x0043e80000000c00 */
[----:B---3--:R1:W-:Y:S02]  /*0ed0*/  @P0 STS.128 [R20], R16 ;  /* 0x0000001014000388 */ /* 0x0083e40000000c00 */
.L_x_5027:
[----:B------:R-:W-:Y:S05]  /*0ee0*/  BSYNC.RECONVERGENT B0 ;  /* 0x0000000000007941 */ /* 0x000fea0003800200 */
.L_x_5026:
[----:B------:R-:W-:Y:S04]  /*0ef0*/  BSSY.RECONVERGENT B0, `(.L_x_5028) ;  /* 0x000002f000007945 */ /* 0x000fe80003800200 */
[----:B------:R-:W-:Y:S05]  /*0f00*/  @!P1 BRA `(.L_x_5029) ;  /* 0x0000000000b49947 */ /* 0x000fea0003800000 */
[----:B------:R-:W2:Y:S01]  /*0f10*/  S2UR UR7, SR_CgaCtaId ;  /* 0x00000000000779c3 */ /* 0x000ea20000008800 */
[----:B------:R-:W-:Y:S01]  /*0f20*/  UMOV UR6, 0x400 ;  /* 0x0000040000067882 */ /* 0x000fe20000000000 */
[----:B01----:R-:W-:Y:S01]  /*0f30*/  MOV R13, UR4 ;  /* 0x00000004000d7c02 */ /* 0x003fe20008000f00 */
[----:B------:R-:W-:Y:S01]  /*0f40*/  UIADD3 UR6, UPT, UPT, UR6, 0x180, URZ ;  /* 0x0000018006067890 */ /* 0x000fe2000fffe0ff */
[----:B------:R-:W-:Y:S01]  /*0f50*/  IMAD.U32 R45, RZ, RZ, UR11 ;  /* 0x0000000bff2d7e24 */ /* 0x000fe2000f8e00ff */
[----:B------:R-:W-:Y:S01]  /*0f60*/  MOV R47, UR11 ;  /* 0x0000000b002f7c02 */ /* 0x000fe20008000f00 */
[----:B------:R-:W-:Y:S02]  /*0f70*/  IMAD.U32 R15, RZ, RZ, UR11 ;  /* 0x0000000bff0f7e24 */ /* 0x000fe4000f8e00ff */
[----:B------:R-:W-:Y:S02]  /*0f80*/  IMAD R44, R13, 0x200, R50 ;  /* 0x000002000d2c7824 */ /* 0x000fe400078e0232 */
[----:B------:R-:W-:-:S02]  /*0f90*/  IMAD.SHL.U32 R45, R45, 0x4, RZ ;  /* 0x000000042d2d7824 */ /* 0x000fc400078e00ff */
[--C-:B------:R-:W-:Y:S02]  /*0fa0*/  IMAD R46, R15, 0xc, R44.reuse ;  /* 0x0000000c0f2e7824 */ /* 0x100fe400078e022c */
[--C-:B------:R-:W-:Y:S02]  /*0fb0*/  IMAD R47, R47, 0x8, R44.reuse ;  /* 0x000000082f2f7824 */ /* 0x100fe400078e022c */
[----:B------:R-:W-:Y:S01]  /*0fc0*/  IMAD.IADD R48, R45, 0x1, R44 ;  /* 0x000000012d307824 */ /* 0x000fe200078e022c */
[----:B--2---:R-:W-:-:S06]  /*0fd0*/  ULEA UR6, UR7, UR6, 0x18 ;  /* 0x0000000607067291 */ /* 0x004fcc000f8ec0ff */
[----:B------:R-:W-:-:S07]  /*0fe0*/  LEA R49, R50, UR6, 0x2 ;  /* 0x0000000632317c11 */ /* 0x000fce000f8e10ff */
.L_x_5030:
[----:B--2---:R-:W0:Y:S02]  /*0ff0*/  LDC.64 R20, c[0x0][0x390] ;  /* 0x0000e400ff147b82 */ /* 0x004e240000000a00 */
[----:B0-----:R-:W-:-:S06]  /*1000*/  IMAD.WIDE R16, R44, 0x4, R20 ;  /* 0x000000042c107825 */ /* 0x001fcc00078e0214 */
[----:B------:R-:W2:Y:S01]  /*1010*/  LDG.E.128 R16, desc[UR8][R16.64] ;  /* 0x0000000810107981 */ /* 0x000ea2000c1e1d00 */
[----:B------:R-:W-:-:S06]  /*1020*/  IMAD.WIDE R12, R48, 0x4, R20 ;  /* 0x00000004300c7825 */ /* 0x000fcc00078e0214 */
[----:B------:R-:W3:Y:S04]  /*1030*/  LDG.E.128 R12, desc[UR8][R12.64] ;  /* 0x000000080c0c7981 */ /* 0x000ee8000c1e1d00 */
[----:B--2---:R0:W-:Y:S02]  /*1040*/  STS.128 [R49], R16 ;  /* 0x0000001031007388 */ /* 0x0041e40000000c00 */
[----:B0-----:R-:W-:-:S04]  /*1050*/  IMAD.WIDE R16, R47, 0x4, R20 ;  /* 0x000000042f107825 */ /* 0x001fc800078e0214 */
[----:B------:R-:W-:Y:S02]  /*1060*/  IMAD.WIDE R20, R46, 0x4, R20 ;  /* 0x000000042e147825 */ /* 0x000fe400078e0214 */
[----:B------:R-:W2:Y:S04]  /*1070*/  LDG.E.128 R16, desc[UR8][R16.64] ;  /* 0x0000000810107981 */ /* 0x000ea8000c1e1d00 */
[----:B------:R-:W4:Y:S01]  /*1080*/  LDG.E.128 R20, desc[UR8][R20.64] ;  /* 0x0000000814147981 */ /* 0x000f22000c1e1d00 */
[----:B------:R-:W-:Y:S01]  /*1090*/  MOV R52, UR11 ;  /* 0x0000000b00347c02 */ /* 0x000fe20008000f00 */
[----:B------:R-:W-:Y:S01]  /*10a0*/  IMAD.U32 R53, RZ, RZ, UR11 ;  /* 0x0000000bff357e24 */ /* 0x000fe2000f8e00ff */
[----:B------:R-:W-:-:S03]  /*10b0*/  IADD3 R50, PT, PT, R45, R50, R45 ;  /* 0x000000322d327210 */ /* 0x000fc60007ffe02d */
[C---:B------:R-:W-:Y:S01]  /*10c0*/  IMAD R51, R52.reuse, 0x10, R49 ;  /* 0x0000001034337824 */ /* 0x040fe200078e0231 */
[----:B------:R-:W-:Y:S01]  /*10d0*/  IADD3 R50, PT, PT, R45, R50, R45 ;  /* 0x000000322d327210 */ /* 0x000fe20007ffe02d */
[--C-:B------:R-:W-:Y:S02]  /*10e0*/  IMAD R52, R52, 0x20, R49.reuse ;  /* 0x0000002034347824 */ /* 0x100fe400078e0231 */
[----:B------:R-:W-:Y:S01]  /*10f0*/  IMAD R53, R53, 0x30, R49 ;  /* 0x0000003035357824 */ /* 0x000fe200078e0231 */
[----:B---3--:R0:W-:Y:S01]  /*1100*/  STS.128 [R51], R12 ;  /* 0x0000000c33007388 */ /* 0x0081e20000000c00 */
[----:B------:R-:W-:Y:S02]  /*1110*/  ISETP.GE.U32.AND P0, PT, R50, 0x200, PT ;  /* 0x000002003200780c */ /* 0x000fe40003f06070 */
[----:B0-----:R-:W-:Y:S01]  /*1120*/  MOV R13, UR11 ;  /* 0x0000000b000d7c02 */ /* 0x001fe20008000f00 */
[----:B------:R-:W-:Y:S01]  /*1130*/  IMAD.U32 R15, RZ, RZ, UR11 ;  /* 0x0000000bff0f7e24 */ /* 0x000fe2000f8e00ff */
[----:B------:R-:W-:Y:S01]  /*1140*/  MOV R14, UR11 ;  /* 0x0000000b000e7c02 */ /* 0x000fe20008000f00 */
[----:B------:R-:W-:-:S02]  /*1150*/  IMAD.U32 R12, RZ, RZ, UR11 ;  /* 0x0000000bff0c7e24 */ /* 0x000fc4000f8e00ff */
[----:B------:R-:W-:Y:S01]  /*1160*/  IMAD R46, R13, 0x10, R46 ;  /* 0x000000100d2e7824 */ /* 0x000fe200078e022e */
[----:B------:R-:W-:Y:S01]  /*1170*/  LEA R44, R15, R44, 0x4 ;  /* 0x0000002c0f2c7211 */ /* 0x000fe200078e20ff */
[----:B------:R-:W-:Y:S02]  /*1180*/  IMAD R47, R12, 0x10, R47 ;  /* 0x000000100c2f7824 */ /* 0x000fe400078e022f */
[----:B------:R-:W-:Y:S02]  /*1190*/  IMAD R48, R13, 0x10, R48 ;  /* 0x000000100d307824 */ /* 0x000fe400078e0230 */
[----:B------:R-:W-:Y:S01]  /*11a0*/  IMAD R49, R14, 0x40, R49 ;  /* 0x000000400e317824 */ /* 0x000fe200078e0231 */
[----:B--2---:R2:W-:Y:S04]  /*11b0*/  STS.128 [R52], R16 ;  /* 0x0000001034007388 */ /* 0x0045e80000000c00 */
[----:B----4-:R2:W-:Y:S01]  /*11c0*/  STS.128 [R53], R20 ;  /* 0x0000001435007388 */ /* 0x0105e20000000c00 */
[----:B------:R-:W-:Y:S05]  /*11d0*/  @!P0 BRA `(.L_x_5030) ;  /* 0xfffffffc00848947 */ /* 0x000fea000383ffff */
.L_x_5029:
[----:B------:R-:W-:Y:S05]  /*11e0*/  BSYNC.RECONVERGENT B0 ;  /* 0x0000000000007941 */ /* 0x000fea0003800200 */
.L_x_5028:
[----:B------:R-:W-:Y:S01]  /*11f0*/  BAR.SYNC.DEFER_BLOCKING 0x0 ;  /* 0x0000000000007b1d */ /* 0x000fe20000010000 */
[----:B------:R-:W-:Y:S02]  /*1200*/  ISETP.GE.AND P0, PT, R40, 0x1, PT ;  /* 0x000000012800780c */ /* 0x000fe40003f06270 */
[----:B01----:R-:W-:Y:S02]  /*1210*/  CS2R R14, SRZ ;  /* 0x00000000000e7805 */ /* 0x003fe4000001ff00 */
[----:B------:R-:W-:-:S09]  /*1220*/  CS2R R12, SRZ ;  /* 0x00000000000c7805 */ /* 0x000fd2000001ff00 */
[----:B------:R-:W-:Y:S05]  /*1230*/  @!P0 BRA `(.L_x_5031) ;  /* 0x0000000c002c8947 */ /* 0x000fea0003800000 */
[----:B------:R-:W-:Y:S01]  /*1240*/  BSSY B1, `(.L_x_5032) ;  /* 0x00000c9000017945 */ /* 0x000fe20003800000 */
[----:B------:R-:W-:Y:S01]  /*1250*/  IMAD.MOV.U32 R13, RZ, RZ, RZ ;  /* 0x000000ffff0d7224 */ /* 0x000fe200078e00ff */
[----:B------:R-:W-:-:S07]  /*1260*/  MOV R15, RZ ;  /* 0x000000ff000f7202 */ /* 0x000fce0000000f00 */
.L_x_5061:
[----:B0-2---:R-:W0:Y:S01]  /*1270*/  LDC R17, c[0x0][0x3ac] ;  /* 0x0000eb00ff117b82 */ /* 0x005e220000000800 */
        /* <DEDUP_REMOVED lines=24> */
.L_x_5033:
        /* <DEDUP_REMOVED lines=8> */
.L_x_5034:
        /* <DEDUP_REMOVED lines=8> */
.L_x_5035:
        /* <DEDUP_REMOVED lines=8> */
.L_x_5036:
        /* <DEDUP_REMOVED lines=8> */
.L_x_5037:
        /* <DEDUP_REMOVED lines=8> */
.L_x_5038:
        /* <DEDUP_REMOVED lines=8> */
.L_x_5039:
        /* <DEDUP_REMOVED lines=13> */
.L_x_5040:
        /* <DEDUP_REMOVED lines=15> */
.L_x_5060:
[----:B------:R-:W-:Y:S01]  /*18c0*/  ISETP.GT.U32.AND P6, PT, R17, 0x40, PT ;  /* 0x000000401100780c */ /* 0x000fe20003fc4070 */
[----:B0-----:R-:W-:-:S05]  /*18d0*/  IMAD R21, R16, 0x24, R14 ;  /* 0x0000002410157824 */ /* 0x001fca00078e020e */
[----:B----4-:R-:W-:-:S07]  /*18e0*/  LEA R22, R42, R21, 0x2 ;  /* 0x000000152a167211 */ /* 0x010fce00078e10ff */
[----:B------:R-:W-:Y:S05]  /*18f0*/  @P6 BRA `(.L_x_5043) ;  /* 0x0000000000d06947 */ /* 0x000fea0003800000 */
[----:B------:R-:W0:Y:S01]  /*1900*/  LDC R20, c[0x0][0x3ac] ;  /* 0x0000eb00ff147b82 */ /* 0x000e220000000800 */
[----:B------:R-:W4:Y:S01]  /*1910*/  LDS R22, [R22] ;  /* 0x0000000016167984 */ /* 0x000f220000000800 */
[----:B------:R-:W-:Y:S01]  /*1920*/  IMAD.MOV.U32 R18, RZ, RZ, RZ ;  /* 0x000000ffff127224 */ /* 0x000fe200078e00ff */
[----:B0-----:R-:W-:-:S13]  /*1930*/  ISETP.NE.AND P0, PT, R20, RZ, PT ;  /* 0x000000ff1400720c */ /* 0x001fda0003f05270 */
[----:B----4-:R-:W-:Y:S05]  /*1940*/  @!P0 BRA `(.L_x_5044) ;  /* 0x0000000000108947 */ /* 0x010fea0003800000 */
[----:B------:R-:W-:-:S03]  /*1950*/  UMOV UR6, 0xffffffff ;  /* 0xffffffff00067882 */ /* 0x000fc60000000000 */
[----:B------:R-:W-:Y:S05]  /*1960*/  BRA.DIV UR6, `(.L_x_5045) ;  /* 0x0000000a06fc7947 */ /* 0x000fea000b800000 */
[----:B------:R0:W4:Y:S02]  /*1970*/  SHFL.IDX PT, R21, R22, R24, 0x181f ;  /* 0x00181f1816157589 */ /* 0x00012400000e0000 */
.L_x_5065:
[----:B-1--4-:R-:W-:-:S07]  /*1980*/  IMAD R18, R26, R21, RZ ;  /* 0x000000151a127224 */ /* 0x012fce00078e02ff */
.L_x_5044:
[----:B------:R-:W-:-:S13]  /*1990*/  ISETP.GE.AND P0, PT, R20, 0x2, PT ;  /* 0x000000021400780c */ /* 0x000fda0003f06270 */
[----:B------:R-:W-:Y:S05]  /*19a0*/  @!P0 BRA `(.L_x_5046) ;  /* 0x0000000000108947 */ /* 0x000fea0003800000 */
[----:B------:R-:W-:-:S03]  /*19b0*/  UMOV UR6, 0xffffffff ;  /* 0xffffffff00067882 */ /* 0x000fc60000000000 */
[----:B------:R-:W-:Y:S05]  /*19c0*/  BRA.DIV UR6, `(.L_x_5047) ;  /* 0x0000000e06087947 */ /* 0x000fea000b800000 */
[----:B------:R4:W0:Y:S02]  /*19d0*/  SHFL.IDX PT, R21, R22, R11, 0x181f ;  /* 0x00181f0b16157589 */ /* 0x00082400000e0000 */
.L_x_5068:
[----:B0--3--:R-:W-:-:S07]  /*19e0*/  IMAD R18, R27, R21, R18 ;  /* 0x000000151b127224 */ /* 0x009fce00078e0212 */
.L_x_5046:
[----:B------:R-:W-:-:S13]  /*19f0*/  ISETP.GE.AND P1, PT, R20, 0x3, PT ;  /* 0x000000031400780c */ /* 0x000fda0003f26270 */
[----:B------:R-:W-:Y:S05]  /*1a00*/  @!P1 BRA `(.L_x_5048) ;  /* 0x0000000000109947 */ /* 0x000fea0003800000 */
[----:B------:R-:W-:-:S03]  /*1a10*/  UMOV UR6, 0xffffffff ;  /* 0xffffffff00067882 */ /* 0x000fc60000000000 */
[----:B------:R-:W-:Y:S05]  /*1a20*/  BRA.DIV UR6, `(.L_x_5049) ;  /* 0x0000000e06147947 */ /* 0x000fea000b800000 */
[----:B------:R0:W0:Y:S02]  /*1a30*/  SHFL.IDX PT, R21, R22, R10, 0x181f ;  /* 0x00181f0a16157589 */ /* 0x00002400000e0000 */
.L_x_5071:
[----:B0-----:R-:W-:-:S07]  /*1a40*/  IMAD R18, R28, R21, R18 ;  /* 0x000000151c127224 */ /* 0x001fce00078e0212 */
.L_x_5048:
[----:B------:R-:W-:-:S13]  /*1a50*/  ISETP.GE.AND P2, PT, R20, 0x4, PT ;  /* 0x000000041400780c */ /* 0x000fda0003f46270 */
[----:B------:R-:W-:Y:S05]  /*1a60*/  @!P2 BRA `(.L_x_5050) ;  /* 0x000000000010a947 */ /* 0x000fea0003800000 */
[----:B------:R-:W-:-:S03]  /*1a70*/  UMOV UR6, 0xffffffff ;  /* 0xffffffff00067882 */ /* 0x000fc60000000000 */
[----:B------:R-:W-:Y:S05]  /*1a80*/  BRA.DIV UR6, `(.L_x_5051) ;  /* 0x0000000e06207947 */ /* 0x000fea000b800000 */
[----:B------:R0:W0:Y:S02]  /*1a90*/  SHFL.IDX PT, R21, R22, R9, 0x181f ;  /* 0x00181f0916157589 */ /* 0x00002400000e0000 */
.L_x_5074:
[----:B0-----:R-:W-:-:S07]  /*1aa0*/  IMAD R18, R29, R21, R18 ;  /* 0x000000151d127224 */ /* 0x001fce00078e0212 */
.L_x_5050:
[----:B------:R-:W-:-:S13]  /*1ab0*/  ISETP.GE.AND P3, PT, R20, 0x5, PT ;  /* 0x000000051400780c */ /* 0x000fda0003f66270 */
[----:B------:R-:W-:Y:S05]  /*1ac0*/  @!P3 BRA `(.L_x_5052) ;  /* 0x000000000010b947 */ /* 0x000fea0003800000 */
[----:B------:R-:W-:-:S03]  /*1ad0*/  UMOV UR6, 0xffffffff ;  /* 0xffffffff00067882 */ /* 0x000fc60000000000 */
[----:B------:R-:W-:Y:S05]  /*1ae0*/  BRA.DIV UR6, `(.L_x_5053) ;  /* 0x0000000e062c7947 */ /* 0x000fea000b800000 */
[----:B------:R0:W0:Y:S02]  /*1af0*/  SHFL.IDX PT, R21, R22, R8, 0x181f ;  /* 0x00181f0816157589 */ /* 0x00002400000e0000 */
.L_x_5077:
[----:B0-----:R-:W-:-:S07]  /*1b00*/  IMAD R18, R30, R21, R18 ;  /* 0x000000151e127224 */ /* 0x001fce00078e0212 */
.L_x_5052:
[----:B------:R-:W-:-:S13]  /*1b10*/  ISETP.GE.AND P4, PT, R20, 0x6, PT ;  /* 0x000000061400780c */ /* 0x000fda0003f86270 */
[----:B------:R-:W-:Y:S05]  /*1b20*/  @!P4 BRA `(.L_x_5054) ;  /* 0x000000000010c947 */ /* 0x000fea0003800000 */
[----:B------:R-:W-:-:S03]  /*1b30*/  UMOV UR6, 0xffffffff ;  /* 0xffffffff00067882 */ /* 0x000fc60000000000 */
[----:B------:R-:W-:Y:S05]  /*1b40*/  BRA.DIV UR6, `(.L_x_5055) ;  /* 0x0000000e06387947 */ /* 0x000fea000b800000 */
[----:B------:R0:W0:Y:S02]  /*1b50*/  SHFL.IDX PT, R21, R22, R7, 0x181f ;  /* 0x00181f0716157589 */ /* 0x00002400000e0000 */
.L_x_5080:
[----:B0-----:R-:W-:-:S07]  /*1b60*/  IMAD R18, R31, R21, R18 ;  /* 0x000000151f127224 */ /* 0x001fce00078e0212 */
.L_x_5054:
[----:B------:R-:W-:-:S13]  /*1b70*/  ISETP.GE.AND P5, PT, R20, 0x7, PT ;  /* 0x000000071400780c */ /* 0x000fda0003fa6270 */
[----:B------:R-:W-:Y:S05]  /*1b80*/  @!P5 BRA `(.L_x_5056) ;  /* 0x000000000010d947 */ /* 0x000fea0003800000 */
[----:B------:R-:W-:-:S03]  /*1b90*/  UMOV UR6, 0xffffffff ;  /* 0xffffffff00067882 */ /* 0x000fc60000000000 */
[----:B------:R-:W-:Y:S05]  /*1ba0*/  BRA.DIV UR6, `(.L_x_5057) ;  /* 0x0000000e06447947 */ /* 0x000fea000b800000 */
[----:B------:R0:W0:Y:S02]  /*1bb0*/  SHFL.IDX PT, R21, R22, R6, 0x181f ;  /* 0x00181f0616157589 */ /* 0x00002400000e0000 */
.L_x_5083:
[----:B0-----:R-:W-:-:S07]  /*1bc0*/  IMAD R18, R32, R21, R18 ;  /* 0x0000001520127224 */ /* 0x001fce00078e0212 */
.L_x_5056:
[----:B------:R-:W-:-:S13]  /*1bd0*/  ISETP.GE.AND P6, PT, R20, 0x8, PT ;  /* 0x000000081400780c */ /* 0x000fda0003fc6270 */
[----:B------:R-:W-:Y:S05]  /*1be0*/  @!P6 BRA `(.L_x_5058) ;  /* 0x000000000084e947 */ /* 0x000fea0003800000 */
[----:B------:R-:W-:-:S03]  /*1bf0*/  UMOV UR6, 0xffffffff ;  /* 0xffffffff00067882 */ /* 0x000fc60000000000 */
[----:B------:R-:W-:Y:S05]  /*1c00*/  BRA.DIV UR6, `(.L_x_5059) ;  /* 0x0000000e06507947 */ /* 0x000fea000b800000 */
[----:B------:R0:W0:Y:S02]  /*1c10*/  SHFL.IDX PT, R20, R22, R5, 0x181f ;  /* 0x00181f0516147589 */ /* 0x00002400000e0000 */
.L_x_5086:
[----:B0-2---:R-:W-:Y:S01]  /*1c20*/  IMAD R18, R33, R20, R18 ;  /* 0x0000001421127224 */ /* 0x005fe200078e0212 */
[----:B------:R-:W-:Y:S06]  /*1c30*/  BRA `(.L_x_5058) ;  /* 0x0000000000707947 */ /* 0x000fec0003800000 */
.L_x_5043:
[----:B------:R-:W0:Y:S01]  /*1c40*/  LDC R49, c[0x0][0x3ac] ;  /* 0x0000eb00ff317b82 */ /* 0x000e220000000800 */
[----:B------:R-:W-:Y:S02]  /*1c50*/  HFMA2 R18, -RZ, RZ, 0, 0 ;  /* 0x00000000ff127431 */ /* 0x000fe400000001ff */
[--C-:B------:R-:W-:Y:S01]  /*1c60*/  @P0 IMAD R20, R37, 0x4, R21.reuse ;  /* 0x0000000425140824 */ /* 0x100fe200078e0215 */
[-C--:B------:R-:W-:Y:S01]  /*1c70*/  @P2 LEA R45, R35, R21.reuse, 0x2 ;  /* 0x00000015232d2211 */ /* 0x080fe200078e10ff */
[--C-:B------:R-:W-:Y:S01]  /*1c80*/  @P3 IMAD R46, R34, 0x4, R21.reuse ;  /* 0x00000004222e3824 */ /* 0x100fe200078e0215 */
[----:B------:R-:W-:Y:S01]  /*1c90*/  @P5 LEA R50, R2, R21, 0x2 ;  /* 0x0000001502325211 */ /* 0x000fe200078e10ff */
[----:B------:R-:W-:Y:S02]  /*1ca0*/  @P4 IMAD R48, R3, 0x4, R21 ;  /* 0x0000000403304824 */ /* 0x000fe400078e0215 */
        /* <DEDUP_REMOVED lines=12> */
[----:B------:R-:W-:Y:S02]  /*1d70*/  @P6 IMAD R22, R0, 0x4, R21 ;  /* 0x0000000400166824 */ /* 0x000fe400078e0215 */
[----:B------:R-:W1:Y:S04]  /*1d80*/  @P5 LDS R21, [R50] ;  /* 0x0000000032155984 */ /* 0x000e680000000800 */
[----:B------:R-:W2:Y:S01]  /*1d90*/  @P6 LDS R22, [R22] ;  /* 0x0000000016166984 */ /* 0x000ea20000000800 */
[----:B0-----:R-:W-:-:S04]  /*1da0*/  @P1 IMAD R18, R28, R23, R18 ;  /* 0x000000171c121224 */ /* 0x001fc800078e0212 */
[----:B------:R-:W-:-:S04]  /*1db0*/  @P2 IMAD R18, R29, R45, R18 ;  /* 0x0000002d1d122224 */ /* 0x000fc800078e0212 */
[----:B------:R-:W-:-:S04]  /*1dc0*/  @P3 IMAD R18, R30, R47, R18 ;  /* 0x0000002f1e123224 */ /* 0x000fc800078e0212 */
[----:B------:R-:W-:-:S04]  /*1dd0*/  @P4 IMAD R18, R31, R48, R18 ;  /* 0x000000301f124224 */ /* 0x000fc800078e0212 */
[----:B-1----:R-:W-:-:S04]  /*1de0*/  @P5 IMAD R18, R32, R21, R18 ;  /* 0x0000001520125224 */ /* 0x002fc800078e0212 */
[----:B--2---:R-:W-:-:S07]  /*1df0*/  @P6 IMAD R18, R33, R22, R18 ;  /* 0x0000001621126224 */ /* 0x004fce00078e0212 */
.L_x_5058:
        /* <DEDUP_REMOVED lines=9> */
.L_x_5042:
[----:B------:R-:W-:Y:S05]  /*1e90*/  BSYNC B0 ;  /* 0x0000000000007941 */ /* 0x000fea0003800000 */
.L_x_5041:
[----:B------:R-:W-:Y:S02]  /*1ea0*/  ISETP.NE.AND P6, PT, R44, RZ, PT ;  /* 0x000000ff2c00720c */ /* 0x000fe40003fc5270 */
[----:B------:R-:W-:-:S11]  /*1eb0*/  IADD3 R13, PT, PT, R13, 0x1, RZ ;  /* 0x000000010d0d7810 */ /* 0x000fd60007ffe0ff */
[----:B------:R-:W-:Y:S05]  /*1ec0*/  @!P6 BRA `(.L_x_5061) ;  /* 0xfffffff000e8e947 */ /* 0x000fea000383ffff */
[----:B------:R-:W-:Y:S05]  /*1ed0*/  BSYNC B1 ;  /* 0x0000000000017941 */ /* 0x000fea0003800000 */
.L_x_5032:
[----:B------:R0:W5:Y:S02]  /*1ee0*/  LDL.128 R12, [R1] ;  /* 0x00000000010c7983 */ /* 0x0001640000100c00 */
.L_x_5031:
[----:B------:R-:W-:Y:S05]  /*1ef0*/  WARPSYNC.ALL ;  /* 0x0000000000007948 */ /* 0x000fea0003800000 */
[----:B0-2---:R-:W-:-:S04]  /*1f00*/  VIMNMX R21, PT, PT, R40, 0x80, PT ;  /* 0x0000008028157848 */ /* 0x005fc80003fe0100 */
[-C--:B----4-:R-:W-:Y:S01]  /*1f10*/  IABS R22, R21.reuse ;  /* 0x0000001500167213 */ /* 0x090fe20000000000 */
[-C--:B------:R-:W-:Y:S01]  /*1f20*/  IMAD R44, R40, R21.reuse, RZ ;  /* 0x00000015282c7224 */ /* 0x080fe200078e02ff */
[----:B------:R-:W-:Y:S01]  /*1f30*/  IABS R20, R4 ;  /* 0x0000000400147213 */ /* 0x000fe20000000000 */
[----:B------:R-:W-:Y:S01]  /*1f40*/  BAR.SYNC.DEFER_BLOCKING 0x0 ;  /* 0x0000000000007b1d */ /* 0x000fe20000010000 */
[----:B------:R-:W-:Y:S01]  /*1f50*/  IABS R46, R21 ;  /* 0x00000015002e7213 */ /* 0x000fe20000000000 */
[----:B------:R-:W-:Y:S01]  /*1f60*/  IMAD R44, R39, R44, RZ ;  /* 0x0000002c272c7224 */ /* 0x000fe200078e02ff */
[----:B------:R-:W-:Y:S01]  /*1f70*/  IABS R47, R4 ;  /* 0x00000004002f7213 */ /* 0x000fe20000000000 */
[----:B------:R-:W-:Y:S01]  /*1f80*/  USHF.L.U32 UR6, UR10, 0x2, URZ ;  /* 0x000000020a067899 */ /* 0x000fe200080006ff */
[----:B------:R-:W-:Y:S01]  /*1f90*/  IADD3 R46, PT, PT, RZ, -R46, RZ ;  /* 0x8000002eff2e7210 */ /* 0x000fe20007ffe0ff */
[----:B------:R-:W0:Y:S01]  /*1fa0*/  I2F.RP R23, R22 ;  /* 0x0000001600177306 */ /* 0x000e220000209400 */
[----:B------:R-:W-:-:S07]  /*1fb0*/  ISETP.GT.U32.AND P2, PT, R20, 0x1, PT ;  /* 0x000000011400780c */ /* 0x000fce0003f44070 */
[----:B------:R-:W2:Y:S08]  /*1fc0*/  I2F.RP R25, R20 ;  /* 0x0000001400197306 */ /* 0x000eb00000209400 */
[----:B0-----:R-:W0:Y:S08]  /*1fd0*/  MUFU.RCP R23, R23 ;  /* 0x0000001700177308 */ /* 0x001e300000001000 */
[----:B--2---:R-:W2:Y:S01]  /*1fe0*/  MUFU.RCP R25, R25 ;  /* 0x0000001900197308 */ /* 0x004ea20000001000 */
[----:B0-----:R-:W-:-:S07]  /*1ff0*/  VIADD R18, R23, 0xffffffe ;  /* 0x0ffffffe17127836 */ /* 0x001fce0000000000 */
[----:B------:R0:W4:Y:S01]  /*2000*/  F2I.FTZ.U32.TRUNC.NTZ R19, R18 ;  /* 0x0000001200137305 */ /* 0x000122000021f000 */
[----:B--2---:R-:W-:Y:S01]  /*2010*/  VIADD R16, R25, 0xffffffe ;  /* 0x0ffffffe19107836 */ /* 0x004fe20000000000 */
[----:B------:R-:W-:Y:S02]  /*2020*/  IABS R25, R44 ;  /* 0x0000002c00197213 */ /* 0x000fe40000000000 */
[----:B------:R-:W-:-:S04]  /*2030*/  LOP3.LUT R44, R44, R21, RZ, 0x3c, !PT ;  /* 0x000000152c2c7212 */ /* 0x000fc800078e3cff */
[----:B------:R2:W1:Y:S01]  /*2040*/  F2I.FTZ.U32.TRUNC.NTZ R17, R16 ;  /* 0x0000001000117305 */ /* 0x000462000021f000 */
[----:B0-----:R-:W-:Y:S01]  /*2050*/  IMAD.MOV.U32 R18, RZ, RZ, RZ ;  /* 0x000000ffff127224 */ /* 0x001fe200078e00ff */
[----:B----4-:R-:W-:Y:S02]  /*2060*/  IADD3 R45, PT, PT, RZ, -R19, RZ ;  /* 0x80000013ff2d7210 */ /* 0x010fe40007ffe0ff */
[----:B--2---:R-:W-:-:S03]  /*2070*/  MOV R16, RZ ;  /* 0x000000ff00107202 */ /* 0x004fc60000000f00 */
[----:B------:R-:W-:Y:S02]  /*2080*/  IMAD R23, R45, R22, RZ ;  /* 0x000000162d177224 */ /* 0x000fe400078e02ff */
[----:B-1----:R-:W-:Y:S02]  /*2090*/  IMAD.MOV R45, RZ, RZ, -R17 ;  /* 0x000000ffff2d7224 */ /* 0x002fe400078e0a11 */
[----:B------:R-:W-:Y:S02]  /*20a0*/  IMAD.HI.U32 R18, R19, R23, R18 ;  /* 0x0000001713127227 */ /* 0x000fe400078e0012 */
[----:B------:R-:W0:Y:S02]  /*20b0*/  S2R R23, SR_TID.X ;  /* 0x0000000000177919 */ /* 0x000e240000002100 */
[----:B------:R-:W-:Y:S02]  /*20c0*/  IMAD.MOV.U32 R19, RZ, RZ, R25 ;  /* 0x000000ffff137224 */ /* 0x000fe400078e0019 */
[----:B------:R-:W-:-:S02]  /*20d0*/  IMAD R45, R45, R20, RZ ;  /* 0x000000142d2d7224 */ /* 0x000fc400078e02ff */
[----:B------:R-:W-:Y:S02]  /*20e0*/  IMAD.MOV.U32 R25, RZ, RZ, R46 ;  /* 0x000000ffff197224 */ /* 0x000fe400078e002e */
[----:B------:R-:W-:-:S04]  /*20f0*/  IMAD.HI.U32 R18, R18, R19, RZ ;  /* 0x0000001312127227 */ /* 0x000fc800078e00ff */
[----:B------:R-:W-:-:S04]  /*2100*/  IMAD.HI.U32 R16, R17, R45, R16 ;  /* 0x0000002d11107227 */ /* 0x000fc800078e0010 */
[----:B------:R-:W-:Y:S01]  /*2110*/  IMAD R17, R18, R25, R19 ;  /* 0x0000001912117224 */ /* 0x000fe200078e0213 */
[----:B------:R-:W-:Y:S01]  /*2120*/  IADD3 R19, PT, PT, -R20, 0x1, RZ ;  /* 0x0000000114137810 */ /* 0x000fe20007ffe1ff */
[----:B------:R-:W-:Y:S02]  /*2130*/  IMAD.MOV R46, RZ, RZ, -R47 ;  /* 0x000000ffff2e7224 */ /* 0x000fe400078e0a2f */
[----:B------:R-:W-:Y:S01]  /*2140*/  IMAD.HI.U32 R45, R16, 0x2, RZ ;  /* 0x00000002102d7827 */ /* 0x000fe200078e00ff */
[----:B------:R-:W-:Y:S02]  /*2150*/  ISETP.GT.U32.AND P5, PT, R22, R17, PT ;  /* 0x000000111600720c */ /* 0x000fe40003fa4070 */
[----:B------:R-:W-:Y:S01]  /*2160*/  SEL R19, R19, 0x1, !P2 ;  /* 0x0000000113137807 */ /* 0x000fe20005000000 */
[----:B------:R-:W-:Y:S01]  /*2170*/  IMAD.HI.U32 R25, R16, 0x3, RZ ;  /* 0x0000000310197827 */ /* 0x000fe200078e00ff */
[----:B------:R-:W-:Y:S01]  /*2180*/  MOV R16, UR4 ;  /* 0x0000000400107c02 */ /* 0x000fe20008000f00 */
[----:B------:R-:W-:Y:S01]  /*2190*/  UIADD3 UR4, UPT, UPT, UR10, UR4, URZ ;  /* 0x000000040a047290 */ /* 0x000fe2000fffe0ff */
[----:B------:R-:W-:Y:S01]  /*21a0*/  ISETP.GT.U32.AND P6, PT, R20, R19, PT ;  /* 0x000000131400720c */ /* 0x000fe20003fc4070 */
[----:B------:R-:W-:-:S02]  /*21b0*/  IMAD R47, R45, R46, 0x2 ;  /* 0x000000022d2f7424 */ /* 0x000fc400078e022e */
[----:B------:R-:W-:Y:S01]  /*21c0*/  IMAD R49, R25, R46, 0x3 ;  /* 0x0000000319317424 */ /* 0x000fe200078e022e */
[----:B------:R-:W-:Y:S01]  /*21d0*/  UISETP.GE.U32.AND UP0, UPT, UR4, UR6, UPT ;  /* 0x000000060400728c */ /* 0x000fe2000bf06070 */
[----:B0-----:R-:W-:Y:S02]  /*21e0*/  LEA R23, R16, R23, 0x9 ;  /* 0x0000001710177211 */ /* 0x001fe400078e48ff */
[C---:B------:R-:W-:Y:S01]  /*21f0*/  ISETP.GT.U32.AND P0, PT, R20.reuse, R47, PT ;  /* 0x0000002f1400720c */ /* 0x040fe20003f04070 */
[----:B------:R-:W-:Y:S01]  /*2200*/  @!P5 IMAD.IADD R17, R17, 0x1, -R22 ;  /* 0x000000011111d824 */ /* 0x000fe200078e0a16 */
[----:B------:R-:W-:Y:S01]  /*2210*/  ISETP.GT.U32.AND P1, PT, R20, R49, PT ;  /* 0x000000311400720c */ /* 0x000fe20003f24070 */
[----:B------:R-:W-:Y:S01]  /*2220*/  @!P5 VIADD R18, R18, 0x1 ;  /* 0x000000011212d836 */ /* 0x000fe20000000000 */
[C---:B------:R-:W-:Y:S02]  /*2230*/  LOP3.LUT R16, R4.reuse, 0x2, RZ, 0x3c, !PT ;  /* 0x0000000204107812 */ /* 0x040fe400078e3cff */
[----:B------:R-:W-:Y:S01]  /*2240*/  ISETP.GE.U32.AND P2, PT, R17, R22, PT ;  /* 0x000000161100720c */ /* 0x000fe20003f46070 */
[----:B------:R-:W-:Y:S01]  /*2250*/  VIADD R17, R4, 0x1 ;  /* 0x0000000104117836 */ /* 0x000fe20000000000 */
[----:B------:R-:W-:-:S02]  /*2260*/  @!P6 IADD3 R19, PT, PT, R19, -R20, RZ ;  /* 0x800000141313e210 */ /* 0x000fc40007ffe0ff */
[----:B------:R-:W-:Y:S02]  /*2270*/  ISETP.GE.AND P6, PT, R16, RZ, PT ;  /* 0x000000ff1000720c */ /* 0x000fe40003fc6270 */
[----:B------:R-:W-:Y:S01]  /*2280*/  LOP3.LUT R16, R4, 0x3, RZ, 0x3c, !PT ;  /* 0x0000000304107812 */ /* 0x000fe200078e3cff */
[--C-:B------:R-:W-:Y:S01]  /*2290*/  @!P0 IMAD.IADD R47, R47, 0x1, -R20.reuse ;  /* 0x000000012f2f8824 */ /* 0x100fe200078e0a14 */
[----:B------:R-:W-:Y:S01]  /*22a0*/  ISETP.GE.U32.AND P3, PT, R17, 0x3, PT ;  /* 0x000000031100780c */ /* 0x000fe20003f66070 */
[----:B------:R-:W-:Y:S01]  /*22b0*/  @!P1 IMAD.IADD R49, R49, 0x1, -R20 ;  /* 0x0000000131319824 */ /* 0x000fe200078e0a14 */
[----:B------:R-:W-:Y:S01]  /*22c0*/  @!P1 IADD3 R25, PT, PT, R25, 0x1, RZ ;  /* 0x0000000119199810 */ /* 0x000fe20007ffe0ff */
[----:B------:R-:W-:Y:S01]  /*22d0*/  @!P0 VIADD R45, R45, 0x1 ;  /* 0x000000012d2d8836 */ /* 0x000fe20000000000 */
[-C--:B------:R-:W-:Y:S01]  /*22e0*/  ISETP.GE.U32.AND P4, PT, R47, R20.reuse, PT ;  /* 0x000000142f00720c */ /* 0x080fe20003f86070 */
[----:B------:R-:W-:Y:S01]  /*22f0*/  @P2 VIADD R18, R18, 0x1 ;  /* 0x0000000112122836 */ /* 0x000fe20000000000 */
[----:B------:R-:W-:-:S02]  /*2300*/  ISETP.GE.U32.AND P5, PT, R49, R20, PT ;  /* 0x000000143100720c */ /* 0x000fc40003fa6070 */
[----:B------:R-:W-:Y:S02]  /*2310*/  ISETP.GE.AND P2, PT, R16, RZ, PT ;  /* 0x000000ff1000720c */ /* 0x000fe40003f46270 */
[----:B------:R-:W-:Y:S01]  /*2320*/  ISETP.GE.AND P0, PT, R44, RZ, PT ;  /* 0x000000ff2c00720c */ /* 0x000fe20003f06270 */
[----:B------:R-:W0:Y:S01]  /*2330*/  LDC.64 R16, c[0x0][0x3a0] ;  /* 0x0000e800ff107b82 */ /* 0x000e220000000a00 */
[----:B------:R-:W-:Y:S02]  /*2340*/  ISETP.NE.AND P1, PT, R21, RZ, PT ;  /* 0x000000ff1500720c */ /* 0x000fe40003f25270 */
[----:B------:R-:W-:Y:S02]  /*2350*/  LOP3.LUT R20, RZ, R4, RZ, 0x33, !PT ;  /* 0x00000004ff147212 */ /* 0x000fe400078e33ff */
[C---:B------:R-:W-:Y:S01]  /*2360*/  SHF.L.U32 R22, R4.reuse, 0x7, RZ ;  /* 0x0000000704167819 */ /* 0x040fe200000006ff */
[----:B------:R-:W-:Y:S01]  /*2370*/  @P4 VIADD R45, R45, 0x1 ;  /* 0x000000012d2d4836 */ /* 0x000fe20000000000 */
[----:B------:R-:W-:Y:S01]  /*2380*/  ISETP.NE.AND P4, PT, R4, RZ, PT ;  /* 0x000000ff0400720c */ /* 0x000fe20003f85270 */
[----:B------:R-:W-:Y:S01]  /*2390*/  @P5 VIADD R25, R25, 0x1 ;  /* 0x0000000119195836 */ /* 0x000fe20000000000 */
[----:B------:R-:W-:Y:S01]  /*23a0*/  SEL R22, R22, RZ, !P3 ;  /* 0x000000ff16167207 */ /* 0x000fe20005800000 */
[----:B------:R-:W-:Y:S01]  /*23b0*/  @!P6 IMAD.MOV R45, RZ, RZ, -R45 ;  /* 0x000000ffff2de224 */ /* 0x000fe200078e0a2d */
[----:B------:R-:W-:Y:S01]  /*23c0*/  SEL R19, R20, R19, !P4 ;  /* 0x0000001314137207 */ /* 0x000fe20006000000 */
[----:B------:R-:W-:Y:S01]  /*23d0*/  @!P2 IMAD.MOV R25, RZ, RZ, -R25 ;  /* 0x000000ffff19a224 */ /* 0x000fe200078e0a19 */
[----:B------:R-:W-:-:S02]  /*23e0*/  @!P0 IADD3 R18, PT, PT, -R18, RZ, RZ ;  /* 0x000000ff12128210 */ /* 0x000fc40007ffe1ff */
[C---:B------:R-:W-:Y:S02]  /*23f0*/  SEL R44, R20.reuse, R45, !P4 ;  /* 0x0000002d142c7207 */ /* 0x040fe40006000000 */
[----:B------:R-:W-:Y:S02]  /*2400*/  SEL R20, R20, R25, !P4 ;  /* 0x0000001914147207 */ /* 0x000fe40006000000 */
[----:B------:R-:W-:Y:S01]  /*2410*/  @!P1 LOP3.LUT R18, RZ, R21, RZ, 0x33, !PT ;  /* 0x00000015ff129212 */ /* 0x000fe200078e33ff */
[----:B------:R-:W-:Y:S01]  /*2420*/  IMAD.MOV R21, RZ, RZ, -R44 ;  /* 0x000000ffff157224 */ /* 0x000fe200078e0a2c */
[----:B------:R-:W-:Y:S01]  /*2430*/  IADD3 R22, PT, PT, R23, R22, RZ ;  /* 0x0000001617167210 */ /* 0x000fe20007ffe0ff */
[----:B------:R-:W-:Y:S02]  /*2440*/  IMAD.MOV R45, RZ, RZ, -R20 ;  /* 0x000000ffff2d7224 */ /* 0x000fe400078e0a14 */
        /* <DEDUP_REMOVED lines=17> */
.L_x_5045:
[----:B------:R-:W-:Y:S01]  /*2560*/  BSSY B2, `(.L_x_5063) ;  /* 0x0000007000027945 */ /* 0x000fe20003800000 */
[----:B------:R-:W-:Y:S01]  /*2570*/  MOV R23, R24 ;  /* 0x0000001800177202 */ /* 0x000fe20000000f00 */
[----:B------:R-:W-:Y:S02]  /*2580*/  IMAD.MOV.U32 R46, RZ, RZ, 0x181f ;  /* 0x0000181fff2e7424 */ /* 0x000fe400078e00ff */
[----:B------:R-:W-:-:S07]  /*2590*/  IMAD.MOV.U32 R21, RZ, RZ, -0x1 ;  /* 0xffffffffff157424 */ /* 0x000fce00078e00ff */
[----:B-123--:R-:W-:Y:S05]  /*25a0*/  WARPSYNC.COLLECTIVE R21, `(.L_x_5064) ;  /* 0x0000000015087348 */ /* 0x00efea0003c00000 */
[----:B------:R0:W4:Y:S02]  /*25b0*/  SHFL.IDX P6, R21, R22, R23, R46 ;  /* 0x0000001716157389 */ /* 0x00012400000c002e */
[----:B01234-:R-:W-:Y:S05]  /*25c0*/  ENDCOLLECTIVE ;  /* 0x000000000000791b */ /* 0x01ffea0003800000 */
.L_x_5064:
[----:B------:R-:W-:Y:S05]  /*25d0*/  BSYNC B2 ;  /* 0x0000000000027941 */ /* 0x000fea0003800000 */
.L_x_5063:
[----:B------:R-:W-:Y:S05]  /*25e0*/  BRA `(.L_x_5065) ;  /* 0xfffffff000e47947 */ /* 0x000fea000383ffff */
.L_x_5047:
[----:B------:R-:W-:Y:S01]  /*25f0*/  BSSY B2, `(.L_x_5066) ;  /* 0x0000007000027945 */ /* 0x000fe20003800000 */
[----:B------:R-:W-:Y:S01]  /*2600*/  MOV R23, R11 ;  /* 0x0000000b00177202 */ /* 0x000fe20000000f00 */
[----:B------:R-:W-:Y:S02]  /*2610*/  IMAD.MOV.U32 R46, RZ, RZ, 0x181f ;  /* 0x0000181fff2e7424 */ /* 0x000fe400078e00ff */
[----:B------:R-:W-:-:S07]  /*2620*/  IMAD.MOV.U32 R21, RZ, RZ, -0x1 ;  /* 0xffffffffff157424 */ /* 0x000fce00078e00ff */
[----:B0123--:R-:W-:Y:S05]  /*2630*/  WARPSYNC.COLLECTIVE R21, `(.L_x_5067) ;  /* 0x0000000015087348 */ /* 0x00ffea0003c00000 */
[----:B------:R4:W0:Y:S02]  /*2640*/  SHFL.IDX P6, R21, R22, R23, R46 ;  /* 0x0000001716157389 */ /* 0x00082400000c002e */
[----:B01234-:R-:W-:Y:S05]  /*2650*/  ENDCOLLECTIVE ;  /* 0x000000000000791b */ /* 0x01ffea0003800000 */
.L_x_5067:
[----:B------:R-:W-:Y:S05]  /*2660*/  BSYNC B2 ;  /* 0x0000000000027941 */ /* 0x000fea0003800000 */
.L_x_5066:
[----:B------:R-:W-:Y:S05]  /*2670*/  BRA `(.L_x_5068) ;  /* 0xfffffff000d87947 */ /* 0x000fea000383ffff */
.L_x_5049:
[----:B------:R-:W-:Y:S01]  /*2680*/  BSSY B2, `(.L_x_5069) ;  /* 0x0000007000027945 */ /* 0x000fe20003800000 */
[----:B------:R-:W-:Y:S01]  /*2690*/  MOV R23, R10 ;  /* 0x0000000a00177202 */ /* 0x000fe20000000f00 */
[----:B------:R-:W-:Y:S02]  /*26a0*/  IMAD.MOV.U32 R46, RZ, RZ, 0x181f ;  /* 0x0000181fff2e7424 */ /* 0x000fe400078e00ff */
[----:B------:R-:W-:-:S07]  /*26b0*/  IMAD.MOV.U32 R21, RZ, RZ, -0x1 ;  /* 0xffffffffff157424 */ /* 0x000fce00078e00ff */
[----:B01234-:R-:W-:Y:S05]  /*26c0*/  WARPSYNC.COLLECTIVE R21, `(.L_x_5070) ;  /* 0x0000000015087348 */ /* 0x01ffea0003c00000 */
[----:B------:R0:W0:Y:S02]  /*26d0*/  SHFL.IDX P6, R21, R22, R23, R46 ;  /* 0x0000001716157389 */ /* 0x00002400000c002e */
[----:B01234-:R-:W-:Y:S05]  /*26e0*/  ENDCOLLECTIVE ;  /* 0x000000000000791b */ /* 0x01ffea0003800000 */
.L_x_5070:
[----:B------:R-:W-:Y:S05]  /*26f0*/  BSYNC B2 ;  /* 0x0000000000027941 */ /* 0x000fea0003800000 */
.L_x_5069:
[----:B------:R-:W-:Y:S05]  /*2700*/  BRA `(.L_x_5071) ;  /* 0xfffffff000cc7947 */ /* 0x000fea000383ffff */
.L_x_5051:
[----:B------:R-:W-:Y:S01]  /*2710*/  BSSY B2, `(.L_x_5072) ;  /* 0x0000007000027945 */ /* 0x000fe20003800000 */
[----:B------:R-:W-:Y:S01]  /*2720*/  MOV R23, R9 ;  /* 0x0000000900177202 */ /* 0x000fe20000000f00 */
[----:B------:R-:W-:Y:S02]  /*2730*/  IMAD.MOV.U32 R46, RZ, RZ, 0x181f ;  /* 0x0000181fff2e7424 */ /* 0x000fe400078e00ff */
[----:B------:R-:W-:-:S07]  /*2740*/  IMAD.MOV.U32 R21, RZ, RZ, -0x1 ;  /* 0xffffffffff157424 */ /* 0x000fce00078e00ff */
[----:B01234-:R-:W-:Y:S05]  /*2750*/  WARPSYNC.COLLECTIVE R21, `(.L_x_5073) ;  /* 0x0000000015087348 */ /* 0x01ffea0003c00000 */
[----:B------:R0:W0:Y:S02]  /*2760*/  SHFL.IDX P6, R21, R22, R23, R46 ;  /* 0x0000001716157389 */ /* 0x00002400000c002e */
[----:B01234-:R-:W-:Y:S05]  /*2770*/  ENDCOLLECTIVE ;  /* 0x000000000000791b */ /* 0x01ffea0003800000 */
.L_x_5073:
[----:B------:R-:W-:Y:S05]  /*2780*/  BSYNC B2 ;  /* 0x0000000000027941 */ /* 0x000fea0003800000 */
.L_x_5072:
[----:B------:R-:W-:Y:S05]  /*2790*/  BRA `(.L_x_5074) ;  /* 0xfffffff000c07947 */ /* 0x000fea000383ffff */
.L_x_5053:
[----:B------:R-:W-:Y:S01]  /*27a0*/  BSSY B2, `(.L_x_5075) ;  /* 0x0000007000027945 */ /* 0x000fe20003800000 */
[----:B------:R-:W-:Y:S01]  /*27b0*/  MOV R23, R8 ;  /* 0x0000000800177202 */ /* 0x000fe20000000f00 */
[----:B------:R-:W-:Y:S02]  /*27c0*/  IMAD.MOV.U32 R46, RZ, RZ, 0x181f ;  /* 0x0000181fff2e7424 */ /* 0x000fe400078e00ff */
[----:B------:R-:W-:-:S07]  /*27d0*/  IMAD.MOV.U32 R21, RZ, RZ, -0x1 ;  /* 0xffffffffff157424 */ /* 0x000fce00078e00ff */
[----:B01234-:R-:W-:Y:S05]  /*27e0*/  WARPSYNC.COLLECTIVE R21, `(.L_x_5076) ;  /* 0x0000000015087348 */ /* 0x01ffea0003c00000 */
[----:B------:R0:W0:Y:S02]  /*27f0*/  SHFL.IDX P6, R21, R22, R23, R46 ;  /* 0x0000001716157389 */ /* 0x00002400000c002e */
[----:B01234-:R-:W-:Y:S05]  /*2800*/  ENDCOLLECTIVE ;  /* 0x000000000000791b */ /* 0x01ffea0003800000 */
.L_x_5076:
[----:B------:R-:W-:Y:S05]  /*2810*/  BSYNC B2 ;  /* 0x0000000000027941 */ /* 0x000fea0003800000 */
.L_x_5075:
[----:B------:R-:W-:Y:S05]  /*2820*/  BRA `(.L_x_5077) ;  /* 0xfffffff000b47947 */ /* 0x000fea000383ffff */
.L_x_5055:
[----:B------:R-:W-:Y:S01]  /*2830*/  BSSY B2, `(.L_x_5078) ;  /* 0x0000007000027945 */ /* 0x000fe20003800000 */
[----:B------:R-:W-:Y:S01]  /*2840*/  MOV R23, R7 ;  /* 0x0000000700177202 */ /* 0x000fe20000000f00 */
[----:B------:R-:W-:Y:S02]  /*2850*/  IMAD.MOV.U32 R46, RZ, RZ, 0x181f ;  /* 0x0000181fff2e7424 */ /* 0x000fe400078e00ff */
[----:B------:R-:W-:-:S07]  /*2860*/  IMAD.MOV.U32 R21, RZ, RZ, -0x1 ;  /* 0xffffffffff157424 */ /* 0x000fce00078e00ff */
[----:B01234-:R-:W-:Y:S05]  /*2870*/  WARPSYNC.COLLECTIVE R21, `(.L_x_5079) ;  /* 0x0000000015087348 */ /* 0x01ffea0003c00000 */
[----:B------:R0:W0:Y:S02]  /*2880*/  SHFL.IDX P6, R21, R22, R23, R46 ;  /* 0x0000001716157389 */ /* 0x00002400000c002e */
[----:B01234-:R-:W-:Y:S05]  /*2890*/  ENDCOLLECTIVE ;  /* 0x000000000000791b */ /* 0x01ffea0003800000 */
.L_x_5079:
[----:B------:R-:W-:Y:S05]  /*28a0*/  BSYNC B2 ;  /* 0x0000000000027941 */ /* 0x000fea0003800000 */
.L_x_5078:
[----:B------:R-:W-:Y:S05]  /*28b0*/  BRA `(.L_x_5080) ;  /* 0xfffffff000a87947 */ /* 0x000fea000383ffff */
.L_x_5057:
[----:B------:R-:W-:Y:S01]  /*28c0*/  BSSY B2, `(.L_x_5081) ;  /* 0x0000007000027945 */ /* 0x000fe20003800000 */
[----:B------:R-:W-:Y:S01]  /*28d0*/  MOV R23, R6 ;  /* 0x0000000600177202 */ /* 0x000fe20000000f00 */
[----:B------:R-:W-:Y:S02]  /*28e0*/  IMAD.MOV.U32 R46, RZ, RZ, 0x181f ;  /* 0x0000181fff2e7424 */ /* 0x000fe400078e00ff */
[----:B------:R-:W-:-:S07]  /*28f0*/  IMAD.MOV.U32 R21, RZ, RZ, -0x1 ;  /* 0xffffffffff157424 */ /* 0x000fce00078e00ff */
[----:B01234-:R-:W-:Y:S05]  /*2900*/  WARPSYNC.COLLECTIVE R21, `(.L_x_5082) ;  /* 0x0000000015087348 */ /* 0x01ffea0003c00000 */
[----:B------:R0:W0:Y:S02]  /*2910*/  SHFL.IDX P6, R21, R22, R23, R46 ;  /* 0x0000001716157389 */ /* 0x00002400000c002e */
[----:B01234-:R-:W-:Y:S05]  /*2920*/  ENDCOLLECTIVE ;  /* 0x000000000000791b */ /* 0x01ffea0003800000 */
.L_x_5082:
[----:B------:R-:W-:Y:S05]  /*2930*/  BSYNC B2 ;  /* 0x0000000000027941 */ /* 0x000fea0003800000 */
.L_x_5081:
[----:B------:R-:W-:Y:S05]  /*2940*/  BRA `(.L_x_5083) ;  /* 0xfffffff0009c7947 */ /* 0x000fea000383ffff */
.L_x_5059:
[----:B------:R-:W-:Y:S01]  /*2950*/  BSSY B2, `(.L_x_5084) ;  /* 0x0000007000027945 */ /* 0x000fe20003800000 */
[----:B------:R-:W-:Y:S01]  /*2960*/  MOV R23, R5 ;  /* 0x0000000500177202 */ /* 0x000fe20000000f00 */
[----:B------:R-:W-:Y:S02]  /*2970*/  IMAD.MOV.U32 R46, RZ, RZ, 0x181f ;  /* 0x0000181fff2e7424 */ /* 0x000fe400078e00ff */
[----:B------:R-:W-:-:S07]  /*2980*/  IMAD.MOV.U32 R21, RZ, RZ, -0x1 ;  /* 0xffffffffff157424 */ /* 0x000fce00078e00ff */
[----:B01234-:R-:W-:Y:S05]  /*2990*/  WARPSYNC.COLLECTIVE R21, `(.L_x_5085) ;  /* 0x0000000015087348 */ /* 0x01ffea0003c00000 */
[----:B------:R0:W0:Y:S02]  /*29a0*/  SHFL.IDX P6, R21, R22, R23, R46 ;  /* 0x0000001716157389 */ /* 0x00002400000c002e */
[----:B01234-:R-:W-:Y:S05]  /*29b0*/  ENDCOLLECTIVE ;  /* 0x000000000000791b */ /* 0x01ffea0003800000 */
.L_x_5085:
[----:B------:R-:W-:Y:S05]  /*29c0*/  BSYNC B2 ;  /* 0x0000000000027941 */ /* 0x000fea0003800000 */
.L_x_5084:
[----:B------:R-:W-:Y:S01]  /*29d0*/  MOV R20, R21 ;  /* 0x0000001500147202 */ /* 0x000fe20000000f00 */
[----:B------:R-:W-:Y:S06]  /*29e0*/  BRA `(.L_x_5086) ;  /* 0xfffffff0008c7947 */ /* 0x000fec000383ffff */
        .weak           $__internal_148_$__cuda_sm20_div_s16
        .type           $__internal_148_$__cuda_sm20_div_s16,@function
        .size           $__internal_148_$__cuda_sm20_div_s16,(.L_x_38651 - $__internal_148_$__cuda_sm20_div_s16)
$__internal_148_$__cuda_sm20_div_s16:
        /* <DEDUP_REMOVED lines=13> */
[----:B------:R-:W-:-:S03]  /*2ac0*/  MOV R2, R7 ;  /* 0x0000000700027202 */ /* 0x000fc60000000f00 */
[----:B------:R-:W-:-:S04]  /*2ad0*/  VIADD R3, R3, 0x2 ;  /* 0x0000000203037836 */ /* 0x000fc80000000000 */
[----:B------:R-:W-:Y:S01]  /*2ae0*/  FMUL.RZ R4, R0, R3 ;  /* 0x0000000300047220 */ /* 0x000fe2000040c000 */
[----:B------:R-:W-:-:S04]  /*2af0*/  LOP3.LUT R0, R39, R6, RZ, 0x3c, !PT ;  /* 0x0000000627007212 */ /* 0x000fc800078e3cff */
[----:B------:R-:W-:Y:S01]  /*2b00*/  SHF.R.U32.HI R0, RZ, 0x1f, R0 ;  /* 0x0000001fff007819 */ /* 0x000fe20000011600 */
[----:B------:R-:W0:Y:S03]  /*2b10*/  F2I.U32.TRUNC.NTZ R4, R4 ;  /* 0x0000000400047305 */ /* 0x000e26000020f000 */
[----:B------:R-:W-:-:S04]  /*2b20*/  IADD3 R3, PT, PT, -R0, RZ, RZ ;  /* 0x000000ff00037210 */ /* 0x000fc80007ffe1ff */
[----:B0-----:R-:W-:-:S05]  /*2b30*/  LOP3.LUT R3, R3, 0xffff, R4, 0x78, !PT ;  /* 0x0000ffff03037812 */ /* 0x001fca00078e7804 */
[----:B------:R-:W-:Y:S02]  /*2b40*/  IMAD.IADD R0, R0, 0x1, R3 ;  /* 0x0000000100007824 */ /* 0x000fe400078e0203 */
[----:B------:R-:W-:Y:S02]  /*2b50*/  IMAD.MOV.U32 R3, RZ, RZ, 0x0 ;  /* 0x00000000ff037424 */ /* 0x000fe400078e00ff */
[----:B------:R-:W-:Y:S02]  /*2b60*/  @!P0 IMAD.MOV.U32 R0, RZ, RZ, -0x1 ;  /* 0xffffffffff008424 */ /* 0x000fe400078e00ff */
[----:B------:R-:W-:Y:S05]  /*2b70*/  RET.REL.NODEC R2 `(_Z9cuda_gemmIiLi128ELi4ELi1ELi512ELi8ELi8ELi64ELi1ELi0EEviiiPT_S1_S1_iii) ;  /* 0xffffffd402207950 */ /* 0x000fea0003c3ffff */
.L_x_5087:
        /* <DEDUP_REMOVED lines=16> */
.L_x_38651:


//--------------------- .text._Z9cuda_gemmIiLi128ELi4ELi1ELi512ELi8ELi8ELi64ELi0ELi1EEviiiPT_S1_S1_iii --------------------------
	.section	.text._Z9cuda_gemmIiLi128ELi4ELi1ELi512ELi8ELi8ELi64ELi0ELi1EEviiiPT_S1_S1_iii,"ax",@progbits
	.align	128
        .global         _Z9cuda_gemmIiLi128ELi4ELi1ELi512ELi8ELi8ELi64ELi0ELi1EEviiiPT_S1_S1_iii
        .type           _Z9cuda_gemmIiLi128ELi4ELi1ELi512ELi8ELi8ELi64ELi0ELi1EEviiiPT_S1_S1_iii,@function
        .size           _Z9cuda_gemmIiLi128ELi4ELi1ELi512ELi8ELi8ELi64ELi0ELi1EEviiiPT_S1_S1_iii,(.L_x_39345 - _Z9cuda_gemmIiLi128ELi4ELi1ELi512ELi8ELi8ELi64ELi0ELi1EEviiiPT_S1_S1_iii)
        .other          _Z9cuda_gemmIiLi128ELi4ELi1ELi512ELi8ELi8ELi64ELi0ELi1EEviiiPT_S1_S1_iii,@"STO_CUDA_ENTRY STV_DEFAULT"
_Z9cuda_gemmIiLi128ELi4ELi1ELi512ELi8ELi8ELi64ELi0ELi1EEviiiPT_S1_S1_iii:
.text._Z9cuda_gemmIiLi128ELi4ELi1ELi512ELi8ELi8ELi64ELi0ELi1EEviiiPT_S1_S1_iii:
        /* <DEDUP_REMOVED lines=16> */
[----:B0-----:R-:W-:-:S06]  /*0100*/  VIADD R2, R7, 0xffffffe ;  /* 0x0ffffffe07027836 */ /* 0x001fcc0000000000 */
[----:B------:R0:W1:Y:S02]  /*0110*/  F2I.FTZ.U32.TRUNC.NTZ R3, R2 ;  /* 0x0000000200037305 */ /* 0x000064000021f000 */
[----:B0-----:R-:W-:Y:S02]  /*0120*/  IMAD.MOV.U32 R2, RZ, RZ, RZ ;  /* 0x000000ffff027224 */ /* 0x001fe400078e00ff */
[----:B-1----:R-:W-:-:S04]  /*0130*/  IMAD.MOV R9, RZ, RZ, -R3 ;  /* 0x000000ffff097224 */ /* 0x002fc800078e0a03 */
[----:B------:R-:W-:-:S04]  /*0140*/  IMAD R9, R9, R0, RZ ;  /* 0x0000000009097224 */ /* 0x000fc800078e02ff */
[----:B------:R-:W-:-:S06]  /*0150*/  IMAD.HI.U32 R8, R3, R9, R2 ;  /* 0x0000000903087227 */ /* 0x000fcc00078e0002 */
[----:B------:R-:W-:-:S04]  /*0160*/  IMAD.HI.U32 R3, R8, R5, RZ ;  /* 0x0000000508037227 */ /* 0x000fc800078e00ff */
[----:B------:R-:W-:-:S04]  /*0170*/  IMAD.MOV R2, RZ, RZ, -R3 ;  /* 0x000000ffff027224 */ /* 0x000fc800078e0a03 */
[----:B------:R-:W-:-:S05]  /*0180*/  IMAD R5, R0, R2, R5 ;  /* 0x0000000200057224 */ /* 0x000fca00078e0205 */
[----:B------:R-:W-:-:S13]  /*0190*/  ISETP.GE.U32.AND P0, PT, R5, R0, PT ;  /* 0x000000000500720c */ /* 0x000fda0003f06070 */
[----:B------:R-:W-:Y:S01]  /*01a0*/  @P0 IADD3 R5, PT, PT, R5, -R0, RZ ;  /* 0x8000000005050210 */ /* 0x000fe20007ffe0ff */
[----:B------:R-:W-:-:S03]  /*01b0*/  @P0 VIADD R3, R3, 0x1 ;  /* 0x0000000103030836 */ /* 0x000fc60000000000 */
        /* <DEDUP_REMOVED lines=13> */
[----:B------:R-:W-:Y:S02]  /*0290*/  HFMA2 R9, -RZ, RZ, 0, 0 ;  /* 0x00000000ff097431 */ /* 0x000fe400000001ff */
[----:B------:R-:W-:Y:S01]  /*02a0*/  IMAD.MOV.U32 R5, RZ, RZ, R27 ;  /* 0x000000ffff057224 */ /* 0x000fe200078e001b */
[----:B------:R-:W-:Y:S02]  /*02b0*/  LOP3.LUT R4, R3, 0x3, RZ, 0xc0, !PT ;  /* 0x0000000303047812 */ /* 0x000fe400078ec0ff */
[----:B0-----:R-:W-:-:S07]  /*02c0*/  LEA R11, R11, R2, 0x18 ;  /* 0x000000020b0b7211 */ /* 0x001fce00078ec0ff */
.L_x_5092:
        /* <DEDUP_REMOVED lines=12> */
.L_x_5091:
[----:B------:R-:W-:Y:S05]  /*0390*/  BSYNC.RECONVERGENT B1 ;  /* 0x0000000000017941 */ /* 0x000fea0003800200 */
.L_x_5090:
[----:B------:R-:W-:Y:S05]  /*03a0*/  @!P1 BRA `(.L_x_5089) ;  /* 0x0000000000a89947 */ /* 0x000fea0003800000 */
[----:B------:R-:W1:Y:S01]  /*03b0*/  S2R R7, SR_CgaCtaId ;  /* 0x0000000000077919 */ /* 0x000e620000008800 */
[----:B0-----:R-:W0:Y:S01]  /*03c0*/  LDC.64 R2, c[0x0][0x398] ;  /* 0x0000e600ff027b82 */ /* 0x001e220000000a00 */
[----:B------:R-:W-:-:S04]  /*03d0*/  MOV R4, 0x400 ;  /* 0x0000040000047802 */ /* 0x000fc80000000f00 */
[----:B-1----:R-:W-:-:S07]  /*03e0*/  LEA R4, R7, R4, 0x18 ;  /* 0x0000000407047211 */ /* 0x002fce00078ec0ff */
.L_x_5093:
        /* <DEDUP_REMOVED lines=38> */
.L_x_5089:
[----:B------:R-:W-:Y:S05]  /*0650*/  BSYNC.RECONVERGENT B0 ;  /* 0x0000000000007941 */ /* 0x000fea0003800200 */
.L_x_5088:
[----:B------:R-:W2:Y:S01]  /*0660*/  S2UR UR8, SR_CTAID.Y ;  /* 0x00000000000879c3 */ /* 0x000ea20000002600 */
[----:B------:R-:W3:Y:S02]  /*0670*/  LDCU UR11, c[0x0][0x374] ;  /* 0x00006e80ff0b77ac */ /* 0x000ee40008000800 */
[----:B---3--:R-:W-:-:S04]  /*0680*/  USHF.L.U32 UR4, UR11, 0x2, URZ ;  /* 0x000000020b047899 */ /* 0x008fc800080006ff */
[----:B--2---:R-:W-:-:S06]  /*0690*/  UISETP.GE.U32.AND UP0, UPT, UR8, UR4, UPT ;  /* 0x000000040800728c */ /* 0x004fcc000bf06070 */
[----:B------:R-:W-:-:S13]  /*06a0*/  PLOP3.LUT P0, PT, PT, PT, UP0, 0x80, 0x8 ;  /* 0x000000000008781c */ /* 0x000fda0003f0f008 */
[----:B------:R-:W-:Y:S05]  /*06b0*/  @P0 EXIT ;  /* 0x000000000000094d */ /* 0x000fea0003800000 */
[----:B------:R-:W2:Y:S01]  /*06c0*/  LDCU UR14, c[0x0][0x360] ;  /* 0x00006c00ff0e77ac */ /* 0x000ea20008000800 */
[C---:B------:R-:W-:Y:S01]  /*06d0*/  IMAD.SHL.U32 R31, R27.reuse, 0x4, RZ ;  /* 0x000000041b1f7824 */ /* 0x040fe200078e00ff */
[----:B------:R-:W3:Y:S01]  /*06e0*/  S2UR UR9, SR_CgaCtaId ;  /* 0x00000000000979c3 */ /* 0x000ee20000008800 */
[----:B------:R-:W4:Y:S01]  /*06f0*/  S2R R30, SR_CTAID.X ;  /* 0x00000000001e7919 */ /* 0x000f220000002500 */
[----:B------:R-:W5:Y:S01]  /*0700*/  LDCU UR7, c[0x0][0x388] ;  /* 0x00007100ff0777ac */ /* 0x000f620008000800 */
[----:B------:R-:W-:Y:S01]  /*0710*/  SHF.R.U32.HI R25, RZ, 0x6, R27 ;  /* 0x00000006ff197819 */ /* 0x000fe2000001161b */
[C---:B-1----:R-:W-:Y:S01]  /*0720*/  VIADD R8, R27.reuse, 0x5 ;  /* 0x000000051b087836 */ /* 0x042fe20000000000 */
[C---:B------:R-:W-:Y:S01]  /*0730*/  IADD3 R6, PT, PT, R27.reuse, 0x3, RZ ;  /* 0x000000031b067810 */ /* 0x040fe20007ffe0ff */
[----:B------:R-:W-:Y:S01]  /*0740*/  UMOV UR6, 0x400 ;  /* 0x0000040000067882 */ /* 0x000fe20000000000 */
[C---:B------:R-:W-:Y:S01]  /*0750*/  VIADD R10, R27.reuse, 0x6 ;  /* 0x000000061b0a7836 */ /* 0x040fe20000000000 */
[----:B------:R-:W1:Y:S01]  /*0760*/  S2UR UR5, SR_CTAID.X ;  /* 0x00000000000579c3 */ /* 0x000e620000002500 */
[----:B------:R-:W-:-:S02]  /*0770*/  IADD3 R12, PT, PT, R27, -0x1, RZ ;  /* 0xffffffff1b0c7810 */ /* 0x000fc40007ffe0ff */
[----:B------:R-:W-:Y:S02]  /*0780*/  LOP3.LUT R7, R6, 0x7, RZ, 0xc0, !PT ;  /* 0x0000000706077812 */ /* 0x000fe400078ec0ff */
[----:B------:R-:W-:Y:S02]  /*0790*/  LOP3.LUT R9, R8, 0x7, RZ, 0xc0, !PT ;  /* 0x0000000708097812 */ /* 0x000fe400078ec0ff */
[----:B------:R-:W-:Y:S01]  /*07a0*/  LOP3.LUT R11, R10, 0x7, RZ, 0xc0, !PT ;  /* 0x000000070a0b7812 */ /* 0x000fe200078ec0ff */
[----:B--2---:R-:W-:Y:S01]  /*07b0*/  USHF.L.U32 UR10, UR14, 0x2, URZ ;  /* 0x000000020e0a7899 */ /* 0x004fe200080006ff */
[----:B0-----:R-:W-:-:S05]  /*07c0*/  LOP3.LUT R13, R12, 0x7, RZ, 0xc0, !PT ;  /* 0x000000070c0d7812 */ /* 0x001fca00078ec0ff */
[----:B------:R-:W-:Y:S01]  /*07d0*/  VIADD R29, R31, UR10 ;  /* 0x0000000a1f1d7c36 */ /* 0x000fe20008000000 */
[----:B------:R-:W-:Y:S01]  /*07e0*/  IADD3 R5, PT, PT, RZ, -UR10, RZ ;  /* 0x8000000aff057c10 */ /* 0x000fe2000fffe0ff */
[----:B---3--:R-:W-:Y:S01]  /*07f0*/  ULEA UR4, UR9, UR6, 0x18 ;  /* 0x0000000609047291 */ /* 0x008fe2000f8ec0ff */
[----:B------:R-:W0:Y:S01]  /*0800*/  I2F.U32.RP R4, UR10 ;  /* 0x0000000a00047d06 */ /* 0x000e220008209000 */
[----:B------:R-:W-:Y:S01]  /*0810*/  ISETP.NE.U32.AND P2, PT, RZ, UR10, PT ;  /* 0x0000000aff007c0c */ /* 0x000fe2000bf45070 */
[----:B------:R-:W-:Y:S01]  /*0820*/  UIADD3 UR6, UPT, UPT, UR6, 0x180, URZ ;  /* 0x0000018006067890 */ /* 0x000fe2000fffe0ff */
[C---:B------:R-:W-:Y:S01]  /*0830*/  ISETP.GE.U32.AND P0, PT, R29.reuse, 0x200, PT ;  /* 0x000002001d00780c */ /* 0x040fe20003f06070 */
[C---:B------:R-:W-:Y:S01]  /*0840*/  VIADD R26, R29.reuse, UR10 ;  /* 0x0000000a1d1a7c36 */ /* 0x040fe20008000000 */
[----:B------:R-:W-:Y:S02]  /*0850*/  VIMNMX.U32 R0, PT, PT, R29, 0x200, !PT ;  /* 0x000002001d007848 */ /* 0x000fe40007fe0000 */
[----:B------:R-:W-:Y:S01]  /*0860*/  SEL R28, RZ, 0x1, P0 ;  /* 0x00000001ff1c7807 */ /* 0x000fe20000000000 */
[----:B----4-:R-:W-:Y:S01]  /*0870*/  IMAD R30, R30, 0x40, R27 ;  /* 0x000000401e1e7824 */ /* 0x010fe200078e021b */
[----:B-1----:R-:W-:-:S02]  /*0880*/  USHF.L.U32 UR5, UR5, 0x9, URZ ;  /* 0x0000000905057899 */ /* 0x002fc400080006ff */
[----:B------:R-:W-:Y:S01]  /*0890*/  IADD3 R0, PT, PT, R0, -R29, -R28 ;  /* 0x8000001d00007210 */ /* 0x000fe20007ffe81c */
[----:B0-----:R-:W0:Y:S02]  /*08a0*/  MUFU.RCP R4, R4 ;  /* 0x0000000400047308 */ /* 0x001e240000001000 */
[----:B0-----:R-:W-:Y:S02]  /*08b0*/  VIADD R2, R4, 0xffffffe ;  /* 0x0ffffffe04027836 */ /* 0x001fe40000000000 */
[----:B------:R-:W-:-:S04]  /*08c0*/  VIADD R4, R27, 0x2 ;  /* 0x000000021b047836 */ /* 0x000fc80000000000 */
[----:B------:R0:W1:Y:S02]  /*08d0*/  F2I.FTZ.U32.TRUNC.NTZ R3, R2 ;  /* 0x0000000200037305 */ /* 0x000064000021f000 */
[----:B0-----:R-:W-:Y:S02]  /*08e0*/  IMAD.MOV.U32 R2, RZ, RZ, RZ ;  /* 0x000000ffff027224 */ /* 0x001fe400078e00ff */
[----:B-1----:R-:W-:-:S04]  /*08f0*/  IMAD R5, R5, R3, RZ ;  /* 0x0000000305057224 */ /* 0x002fc800078e02ff */
[----:B------:R-:W-:Y:S01]  /*0900*/  IMAD.HI.U32 R3, R3, R5, R2 ;  /* 0x0000000503037227 */ /* 0x000fe200078e0002 */
[----:B------:R-:W-:-:S04]  /*0910*/  SHF.L.U32 R2, R27, 0x3, RZ ;  /* 0x000000031b027819 */ /* 0x000fc800000006ff */
[----:B------:R-:W-:Y:S01]  /*0920*/  LOP3.LUT R2, R2, 0x1f8, RZ, 0xc0, !PT ;  /* 0x000001f802027812 */ /* 0x000fe200078ec0ff */
[----:B------:R-:W-:-:S03]  /*0930*/  IMAD.HI.U32 R3, R3, R0, RZ ;  /* 0x0000000003037227 */ /* 0x000fc600078e00ff */
[C---:B------:R-:W-:Y:S02]  /*0940*/  LOP3.LUT R6, R2.reuse, R7, RZ, 0xfc, !PT ;  /* 0x0000000702067212 */ /* 0x040fe400078efcff */
[----:B------:R-:W-:Y:S02]  /*0950*/  IADD3 R5, PT, PT, -R3, RZ, RZ ;  /* 0x000000ff03057210 */ /* 0x000fe40007ffe1ff */
[C---:B------:R-:W-:Y:S02]  /*0960*/  LOP3.LUT R11, R2.reuse, R11, RZ, 0xfc, !PT ;  /* 0x0000000b020b7212 */ /* 0x040fe400078efcff */
[----:B------:R-:W-:Y:S01]  /*0970*/  LOP3.LUT R13, R2, R13, RZ, 0xfc, !PT ;  /* 0x0000000d020d7212 */ /* 0x000fe200078efcff */
[----:B------:R-:W-:Y:S01]  /*0980*/  IMAD R0, R5, UR10, R0 ;  /* 0x0000000a05007c24 */ /* 0x000fe2000f8e0200 */
[----:B------:R-:W-:Y:S02]  /*0990*/  LOP3.LUT R5, R4, 0x7, RZ, 0xc0, !PT ;  /* 0x0000000704057812 */ /* 0x000fe400078ec0ff */
[----:B------:R-:W-:-:S02]  /*09a0*/  LOP3.LUT R4, R2, R9, RZ, 0xfc, !PT ;  /* 0x0000000902047212 */ /* 0x000fc400078efcff */
[----:B------:R-:W-:Y:S02]  /*09b0*/  ISETP.GE.U32.AND P0, PT, R0, UR10, PT ;  /* 0x0000000a00007c0c */ /* 0x000fe4000bf06070 */
[----:B------:R-:W-:-:S11]  /*09c0*/  LOP3.LUT R5, R2, R5, RZ, 0xfc, !PT ;  /* 0x0000000502057212 */ /* 0x000fd600078efcff */
[----:B------:R-:W-:Y:S02]  /*09d0*/  @P0 VIADD R0, R0, -UR10 ;  /* 0x8000000a00000c36 */ /* 0x000fe40008000000 */
[----:B------:R-:W-:-:S03]  /*09e0*/  @P0 VIADD R3, R3, 0x1 ;  /* 0x0000000103030836 */ /* 0x000fc60000000000 */
[----:B------:R-:W-:Y:S02]  /*09f0*/  ISETP.GE.U32.AND P1, PT, R0, UR10, PT ;  /* 0x0000000a00007c0c */ /* 0x000fe4000bf26070 */
[----:B------:R-:W-:-:S05]  /*0a00*/  LOP3.LUT R0, R31, 0x1c, RZ, 0xc0, !PT ;  /* 0x0000001c1f007812 */ /* 0x000fca00078ec0ff */
[----:B------:R-:W-:Y:S01]  /*0a10*/  VIADD R0, R0, UR4 ;  /* 0x0000000400007c36 */ /* 0x000fe20008000000 */
[----:B-----5:R-:W-:-:S03]  /*0a20*/  USHF.R.S32.HI UR4, URZ, 0x1f, UR7 ;  /* 0x0000001fff047899 */ /* 0x020fc60008011407 */
[----:B------:R-:W-:Y:S01]  /*0a30*/  IMAD R25, R25, 0x24, R0 ;  /* 0x0000002419197824 */ /* 0x000fe200078e0200 */
[----:B------:R-:W-:Y:S01]  /*0a40*/  LOP3.LUT R0, R27, 0x7, RZ, 0xc0, !PT ;  /* 0x000000071b007812 */ /* 0x000fe200078ec0ff */
[----:B------:R-:W-:Y:S01]  /*0a50*/  ULEA.HI UR4, UR4, UR7, URZ, 0x9 ;  /* 0x0000000704047291 */ /* 0x000fe2000f8f48ff */
[----:B------:R-:W-:Y:S01]  /*0a60*/  @P1 IADD3 R3, PT, PT, R3, 0x1, RZ ;  /* 0x0000000103031810 */ /* 0x000fe20007ffe0ff */
[----:B------:R-:W-:Y:S01]  /*0a70*/  ULEA UR7, UR9, UR6, 0x18 ;  /* 0x0000000609077291 */ /* 0x000fe2000f8ec0ff */
[----:B------:R-:W-:Y:S01]  /*0a80*/  @!P2 LOP3.LUT R3, RZ, UR10, RZ, 0x33, !PT ;  /* 0x0000000aff03ac12 */ /* 0x000fe2000f8e33ff */
[----:B------:R-:W-:Y:S01]  /*0a90*/  USHF.R.S32.HI UR6, URZ, 0x9, UR4 ;  /* 0x00000009ff067899 */ /* 0x000fe20008011404 */
[----:B------:R-:W-:Y:S02]  /*0aa0*/  LOP3.LUT R0, R2, 0x4, R0, 0xf6, !PT ;  /* 0x0000000402007812 */ /* 0x000fe400078ef600 */
[----:B------:R-:W-:Y:S01]  /*0ab0*/  UMOV UR4, UR8 ;  /* 0x0000000800047c82 */ /* 0x000fe20008000000 */
[----:B------:R-:W-:Y:S01]  /*0ac0*/  IMAD.IADD R28, R28, 0x1, R3 ;  /* 0x000000011c1c7824 */ /* 0x000fe200078e0203 */
[----:B------:R-:W-:Y:S01]  /*0ad0*/  LEA R7, R5, UR7, 0x2 ;  /* 0x0000000705077c11 */ /* 0x000fe2000f8e10ff */
[----:B------:R-:W-:Y:S01]  /*0ae0*/  VIADD R3, R27, 0x1 ;  /* 0x000000011b037836 */ /* 0x000fe20000000000 */
[----:B------:R-:W-:-:S02]  /*0af0*/  LEA R5, R0, UR7, 0x2 ;  /* 0x0000000700057c11 */ /* 0x000fc4000f8e10ff */
[----:B------:R-:W-:Y:S02]  /*0b00*/  LEA R6, R6, UR7, 0x2 ;  /* 0x0000000706067c11 */ /* 0x000fe4000f8e10ff */
[----:B------:R-:W-:Y:S02]  /*0b10*/  LOP3.LUT R3, R3, 0x7, RZ, 0xc0, !PT ;  /* 0x0000000703037812 */ /* 0x000fe400078ec0ff */
[----:B------:R-:W-:Y:S02]  /*0b20*/  LEA R4, R4, UR7, 0x2 ;  /* 0x0000000704047c11 */ /* 0x000fe4000f8e10ff */
[C---:B------:R-:W-:Y:S02]  /*0b30*/  LOP3.LUT R24, R2.reuse, R3, RZ, 0xfc, !PT ;  /* 0x0000000302187212 */ /* 0x040fe400078efcff */
[----:B------:R-:W-:Y:S02]  /*0b40*/  LOP3.LUT R3, R2, 0x7, R27, 0xf8, !PT ;  /* 0x0000000702037812 */ /* 0x000fe400078ef81b */
[----:B------:R-:W-:-:S02]  /*0b50*/  LEA R24, R24, UR7, 0x2 ;  /* 0x0000000718187c11 */ /* 0x000fc4000f8e10ff */
[----:B------:R-:W-:Y:S02]  /*0b60*/  LEA R3, R3, UR7, 0x2 ;  /* 0x0000000703037c11 */ /* 0x000fe4000f8e10ff */
[----:B------:R-:W-:Y:S02]  /*0b70*/  LEA R27, R27, UR7, 0x4 ;  /* 0x000000071b1b7c11 */ /* 0x000fe4000f8e20ff */
[----:B------:R-:W-:Y:S02]  /*0b80*/  LEA R2, R11, UR7, 0x2 ;  /* 0x000000070b027c11 */ /* 0x000fe4000f8e10ff */
[----:B------:R-:W-:-:S07]  /*0b90*/  LEA R0, R13, UR7, 0x2 ;  /* 0x000000070d007c11 */ /* 0x000fce000f8e10ff */
.L_x_5099:
        /* <DEDUP_REMOVED lines=8> */
[----:B0-----:R-:W-:Y:S02]  /*0c20*/  IMAD.U32 R14, RZ, RZ, UR9 ;  /* 0x00000009ff0e7e24 */ /* 0x001fe4000f8e00ff */
[----:B------:R-:W-:-:S04]  /*0c30*/  IMAD.U32 R9, RZ, RZ, UR4 ;  /* 0x00000004ff097e24 */ /* 0x000fc8000f8e00ff */
[----:B------:R-:W-:-:S05]  /*0c40*/  IMAD R14, R14, R9, UR5 ;  /* 0x000000050e0e7e24 */ /* 0x000fca000f8e0209 */
[----:B------:R-:W-:-:S05]  /*0c50*/  IADD3 R9, PT, PT, R31, R14, RZ ;  /* 0x0000000e1f097210 */ /* 0x000fca0007ffe0ff */
[----:B-1----:R-:W-:-:S06]  /*0c60*/  IMAD.WIDE R8, R9, 0x4, R12 ;  /* 0x0000000409087825 */ /* 0x002fcc00078e020c */
[----:B------:R-:W2:Y:S01]  /*0c70*/  LDG.E.128 R8, desc[UR12][R8.64] ;  /* 0x0000000c08087981 */ /* 0x000ea2000c1e1d00 */
[----:B------:R-:W-:Y:S01]  /*0c80*/  ISETP.NE.AND P1, PT, R15, RZ, PT ;  /* 0x000000ff0f00720c */ /* 0x000fe20003f25270 */
[----:B------:R-:W-:Y:S02]  /*0c90*/  IMAD.MOV.U32 R37, RZ, RZ, R29 ;  /* 0x000000ffff257224 */ /* 0x000fe400078e001d */
[----:B--2---:R1:W-:Y:S10]  /*0ca0*/  STS.128 [R27], R8 ;  /* 0x000000081b007388 */ /* 0x0043f40000000c00 */
[----:B------:R-:W-:Y:S05]  /*0cb0*/  @!P1 BRA `(.L_x_5095) ;  /* 0x00000000003c9947 */ /* 0x000fea0003800000 */
[----:B------:R-:W-:Y:S02]  /*0cc0*/  ISETP.NE.AND P1, PT, R15, 0x1, PT ;  /* 0x000000010f00780c */ /* 0x000fe40003f25270 */
        /* <DEDUP_REMOVED lines=14> */
.L_x_5095:
[----:B0-----:R-:W-:Y:S05]  /*0db0*/  BSYNC.RECONVERGENT B0 ;  /* 0x0000000000007941 */ /* 0x001fea0003800200 */
.L_x_5094:
        /* <DEDUP_REMOVED lines=17> */
.L_x_5098:
[----:B------:R-:W0:Y:S02]  /*0ed0*/  LDC.64 R20, c[0x0][0x390] ;  /* 0x0000e400ff147b82 */ /* 0x000e240000000a00 */
[----:B0-----:R-:W-:-:S06]  /*0ee0*/  IMAD.WIDE R8, R36, 0x4, R20 ;  /* 0x0000000424087825 */ /* 0x001fcc00078e0214 */
[----:B------:R-:W2:Y:S01]  /*0ef0*/  LDG.E.128 R8, desc[UR12][R8.64] ;  /* 0x0000000c08087981 */ /* 0x000ea2000c1e1d00 */
[----:B------:R-:W-:-:S06]  /*0f00*/  IMAD.WIDE R12, R35, 0x4, R20 ;  /* 0x00000004230c7825 */ /* 0x000fcc00078e0214 */
[----:B------:R-:W3:Y:S01]  /*0f10*/  LDG.E.128 R12, desc[UR12][R12.64] ;  /* 0x0000000c0c0c7981 */ /* 0x000ee2000c1e1d00 */
[----:B------:R-:W-:-:S04]  /*0f20*/  IMAD.WIDE R16, R34, 0x4, R20 ;  /* 0x0000000422107825 */ /* 0x000fc800078e0214 */
[----:B------:R-:W-:Y:S02]  /*0f30*/  IMAD.WIDE R20, R32, 0x4, R20 ;  /* 0x0000000420147825 */ /* 0x000fe400078e0214 */
[----:B------:R-:W4:Y:S04]  /*0f40*/  LDG.E.128 R16, desc[UR12][R16.64] ;  /* 0x0000000c10107981 */ /* 0x000f28000c1e1d00 */
[----:B------:R-:W5:Y:S04]  /*0f50*/  LDG.E.128 R20, desc[UR12][R20.64] ;  /* 0x0000000c14147981 */ /* 0x000f68000c1e1d00 */
[----:B--2---:R0:W-:Y:S02]  /*0f60*/  STS.128 [R33], R8 ;  /* 0x0000000821007388 */ /* 0x0041e40000000c00 */
[----:B0-----:R-:W-:-:S02]  /*0f70*/  IMAD.U32 R10, RZ, RZ, UR14 ;  /* 0x0000000eff0a7e24 */ /* 0x001fc4000f8e00ff */
[----:B------:R-:W-:Y:S02]  /*0f80*/  IMAD.U32 R11, RZ, RZ, UR10 ;  /* 0x0000000aff0b7e24 */ /* 0x000fe4000f8e00ff */
[----:B------:R-:W-:Y:S01]  /*0f90*/  IMAD.U32 R8, RZ, RZ, UR14 ;  /* 0x0000000eff087e24 */ /* 0x000fe2000f8e00ff */
[----:B------:R-:W-:-:S03]  /*0fa0*/  LEA R10, R10, R33, 0x4 ;  /* 0x000000210a0a7211 */ /* 0x000fc600078e20ff */
[----:B------:R-:W-:Y:S02]  /*0fb0*/  IMAD R8, R8, 0x20, R33 ;  /* 0x0000002008087824 */ /* 0x000fe400078e0221 */
[----:B---3--:R0:W-:Y:S04]  /*0fc0*/  STS.128 [R10], R12 ;  /* 0x0000000c0a007388 */ /* 0x0081e80000000c00 */
[----:B----4-:R1:W-:Y:S01]  /*0fd0*/  STS.128 [R8], R16 ;  /* 0x0000001008007388 */ /* 0x0103e20000000c00 */
[----:B0-----:R-:W-:Y:S01]  /*0fe0*/  MOV R12, UR10 ;  /* 0x0000000a000c7c02 */ /* 0x001fe20008000f00 */
[----:B------:R-:W-:Y:S01]  /*0ff0*/  IMAD.U32 R10, RZ, RZ, UR14 ;  /* 0x0000000eff0a7e24 */ /* 0x000fe2000f8e00ff */
[----:B------:R-:W-:Y:S02]  /*1000*/  MOV R14, UR14 ;  /* 0x0000000e000e7c02 */ /* 0x000fe40008000f00 */
[----:B------:R-:W-:Y:S01]  /*1010*/  IADD3 R37, PT, PT, R12, UR10, R37 ;  /* 0x0000000a0c257c10 */ /* 0x000fe2000fffe025 */
[----:B-1----:R-:W-:Y:S01]  /*1020*/  IMAD.U32 R8, RZ, RZ, UR14 ;  /* 0x0000000eff087e24 */ /* 0x002fe2000f8e00ff */
[----:B------:R-:W-:Y:S01]  /*1030*/  MOV R13, UR14 ;  /* 0x0000000e000d7c02 */ /* 0x000fe20008000f00 */
[----:B------:R-:W-:Y:S01]  /*1040*/  IMAD R9, R14, 0x30, R33 ;  /* 0x000000300e097824 */ /* 0x000fe200078e0221 */
[----:B------:R-:W-:Y:S01]  /*1050*/  IADD3 R37, PT, PT, R11, UR10, R37 ;  /* 0x0000000a0b257c10 */ /* 0x000fe2000fffe025 */
[----:B------:R-:W-:Y:S01]  /*1060*/  IMAD R35, R10, 0x10, R35 ;  /* 0x000000100a237824 */ /* 0x000fe200078e0223 */
[----:B------:R-:W-:Y:S01]  /*1070*/  MOV R11, UR14 ;  /* 0x0000000e000b7c02 */ /* 0x000fe20008000f00 */
[----:B------:R-:W-:Y:S01]  /*1080*/  IMAD R33, R8, 0x40, R33 ;  /* 0x0000004008217824 */ /* 0x000fe200078e0221 */
[----:B------:R-:W-:Y:S01]  /*1090*/  ISETP.GE.U32.AND P0, PT, R37, 0x200, PT ;  /* 0x000002002500780c */ /* 0x000fe20003f06070 */
[----:B-----5:R0:W-:Y:S01]  /*10a0*/  STS.128 [R9], R20 ;  /* 0x0000001409007388 */ /* 0x0201e20000000c00 */
[----:B------:R-:W-:-:S02]  /*10b0*/  LEA R34, R11, R34, 0x4 ;  /* 0x000000220b227211 */ /* 0x000fc400078e20ff */
[----:B------:R-:W-:Y:S02]  /*10c0*/  LEA R36, R13, R36, 0x4 ;  /* 0x000000240d247211 */ /* 0x000fe400078e20ff */
[----:B0-----:R-:W-:-:S05]  /*10d0*/  MOV R9, UR14 ;  /* 0x0000000e00097c02 */ /* 0x001fca0008000f00 */
[----:B------:R-:W-:Y:S02]  /*10e0*/  IMAD R32, R9, 0x10, R32 ;  /* 0x0000001009207824 */ /* 0x000fe400078e0220 */
[----:B------:R-:W-:Y:S05]  /*10f0*/  @!P0 BRA `(.L_x_5098) ;  /* 0xfffffffc00748947 */ /* 0x000fea000383ffff */
.L_x_5097:
[----:B------:R-:W-:Y:S05]  /*1100*/  BSYNC.RECONVERGENT B0 ;  /* 0x0000000000007941 */ /* 0x000fea0003800200 */
.L_x_5096:
[----:B------:R-:W-:Y:S06]  /*1110*/  BAR.SYNC.DEFER_BLOCKING 0x0 ;  /* 0x0000000000007b1d */ /* 0x000fec0000010000 */
[----:B------:R-:W0:Y:S01]  /*1120*/  LDCU UR7, c[0x0][0x384] ;  /* 0x00007080ff0777ac */ /* 0x000e220008000800 */
[----:B-12---:R-:W1:Y:S01]  /*1130*/  S2R R8, SR_TID.X ;  /* 0x0000000000087919 */ /* 0x006e620000002100 */
[----:B------:R-:W2:Y:S04]  /*1140*/  LDS R11, [R25+0x48] ;  /* 0x00004800190b7984 */ /* 0x000ea80000000800 */
[----:B------:R-:W3:Y:S04]  /*1150*/  LDS R13, [R25+0x90] ;  /* 0x00009000190d7984 */ /* 0x000ee80000000800 */
[----:B------:R-:W4:Y:S04]  /*1160*/  LDS R12, [R25] ;  /* 0x00000000190c7984 */ /* 0x000f280000000800 */
[----:B------:R-:W5:Y:S04]  /*1170*/  LDS R14, [R25+0xd8] ;  /* 0x0000d800190e7984 */ /* 0x000f680000000800 */
[----:B------:R-:W-:Y:S01]  /*1180*/  LDS R19, [R3] ;  /* 0x0000000003137984 */ /* 0x000fe20000000800 */
[C---:B-1----:R-:W-:Y:S01]  /*1190*/  LOP3.LUT R32, R8.reuse, 0x7, RZ, 0xc0, !PT ;  /* 0x0000000708207812 */ /* 0x042fe200078ec0ff */
[C---:B------:R-:W-:Y:S01]  /*11a0*/  VIADD R35, R8.reuse, 0x2 ;  /* 0x0000000208237836 */ /* 0x040fe20000000000 */
[----:B------:R-:W-:Y:S01]  /*11b0*/  IADD3 R9, PT, PT, R8, 0x1, RZ ;  /* 0x0000000108097810 */ /* 0x000fe20007ffe0ff */
[----:B------:R-:W-:Y:S03]  /*11c0*/  LDS R10, [R24] ;  /* 0x00000000180a7984 */ /* 0x000fe60000000800 */
[----:B------:R-:W-:Y:S01]  /*11d0*/  LOP3.LUT R33, R9, 0x7, RZ, 0xc0, !PT ;  /* 0x0000000709217812 */ /* 0x000fe200078ec0ff */
[----:B------:R-:W-:Y:S01]  /*11e0*/  LDS R23, [R7] ;  /* 0x0000000007177984 */ /* 0x000fe20000000800 */
[----:B------:R-:W-:-:S03]  /*11f0*/  LOP3.LUT R35, R35, 0x7, RZ, 0xc0, !PT ;  /* 0x0000000723237812 */ /* 0x000fc600078ec0ff */
[----:B--2---:R-:W1:Y:S04]  /*1200*/  SHFL.IDX PT, R34, R11, R32, 0x181f ;  /* 0x00181f200b227589 */ /* 0x004e6800000e0000 */
[----:B---3--:R-:W2:Y:S04]  /*1210*/  SHFL.IDX PT, R18, R13, R32, 0x181f ;  /* 0x00181f200d127589 */ /* 0x008ea800000e0000 */
[----:B------:R-:W3:Y:S04]  /*1220*/  SHFL.IDX PT, R21, R11, R33, 0x181f ;  /* 0x00181f210b157589 */ /* 0x000ee800000e0000 */
[----:B------:R-:W0:Y:S04]  /*1230*/  SHFL.IDX PT, R15, R13, R33, 0x181f ;  /* 0x00181f210d0f7589 */ /* 0x000e2800000e0000 */
[----:B----4-:R-:W4:Y:S04]  /*1240*/  SHFL.IDX PT, R20, R12, R32, 0x181f ;  /* 0x00181f200c147589 */ /* 0x010f2800000e0000 */
[----:B-----5:R5:W4:Y:S04]  /*1250*/  SHFL.IDX PT, R16, R14, R32, 0x181f ;  /* 0x00181f200e107589 */ /* 0x020b2800000e0000 */
[----:B------:R-:W4:Y:S01]  /*1260*/  SHFL.IDX PT, R9, R12, R33, 0x181f ;  /* 0x00181f210c097589 */ /* 0x000f2200000e0000 */
[----:B-1----:R-:W-:-:S03]  /*1270*/  IMAD R34, R19, R34, RZ ;  /* 0x0000002213227224 */ /* 0x002fc600078e02ff */
[----:B------:R-:W1:Y:S01]  /*1280*/  SHFL.IDX PT, R17, R14, R33, 0x181f ;  /* 0x00181f210e117589 */ /* 0x000e6200000e0000 */
[C---:B--2---:R-:W-:Y:S01]  /*1290*/  IMAD R18, R19.reuse, R18, RZ ;  /* 0x0000001213127224 */ /* 0x044fe200078e02ff */
[----:B-----5:R-:W-:Y:S02]  /*12a0*/  LOP3.LUT R32, R32, 0x4, RZ, 0x3c, !PT ;  /* 0x0000000420207812 */ /* 0x020fe400078e3cff */
[----:B------:R-:W2:Y:S01]  /*12b0*/  SHFL.IDX PT, R22, R12, R35, 0x181f ;  /* 0x00181f230c167589 */ /* 0x000ea200000e0000 */
[C---:B---3--:R-:W-:Y:S02]  /*12c0*/  IMAD R36, R10.reuse, R21, R34 ;  /* 0x000000150a247224 */ /* 0x048fe400078e0222 */
[----:B0-----:R-:W-:Y:S01]  /*12d0*/  IMAD R34, R10, R15, R18 ;  /* 0x0000000f0a227224 */ /* 0x001fe200078e0212 */
[----:B------:R-:W-:Y:S01]  /*12e0*/  SHFL.IDX PT, R33, R14, R35, 0x181f ;  /* 0x00181f230e217589 */ /* 0x000fe200000e0000 */
[----:B----4-:R-:W-:-:S03]  /*12f0*/  IMAD R20, R19, R20, RZ ;  /* 0x0000001413147224 */ /* 0x010fc600078e02ff */
[----:B------:R-:W-:Y:S01]  /*1300*/  LDS R15, [R6] ;  /* 0x00000000060f7984 */ /* 0x000fe20000000800 */
[----:B------:R-:W-:-:S03]  /*1310*/  IMAD R16, R19, R16, RZ ;  /* 0x0000001013107224 */ /* 0x000fc600078e02ff */
[----:B------:R-:W0:Y:S01]  /*1320*/  SHFL.IDX PT, R19, R11, R35, 0x181f ;  /* 0x00181f230b137589 */ /* 0x000e2200000e0000 */
[C---:B------:R-:W-:Y:S02]  /*1330*/  IMAD R9, R10.reuse, R9, R20 ;  /* 0x000000090a097224 */ /* 0x040fe400078e0214 */
[----:B-1----:R-:W-:Y:S01]  /*1340*/  IMAD R10, R10, R17, R16 ;  /* 0x000000110a0a7224 */ /* 0x002fe200078e0210 */
[----:B------:R-:W-:Y:S01]  /*1350*/  IADD3 R16, PT, PT, R8, 0x3, RZ ;  /* 0x0000000308107810 */ /* 0x000fe20007ffe0ff */
[----:B------:R-:W1:Y:S01]  /*1360*/  SHFL.IDX PT, R17, R13, R35, 0x181f ;  /* 0x00181f230d117589 */ /* 0x000e6200000e0000 */
[C---:B--2---:R-:W-:Y:S02]  /*1370*/  IMAD R22, R23.reuse, R22, R9 ;  /* 0x0000001617167224 */ /* 0x044fe400078e0209 */
[----:B------:R-:W-:Y:S01]  /*1380*/  LOP3.LUT R37, R16, 0x7, RZ, 0xc0, !PT ;  /* 0x0000000710257812 */ /* 0x000fe200078ec0ff */
[----:B------:R-:W-:Y:S04]  /*1390*/  LDS R9, [R5] ;  /* 0x0000000005097984 */ /* 0x000fe80000000800 */
[----:B------:R-:W2:Y:S04]  /*13a0*/  SHFL.IDX PT, R18, R13, R37, 0x181f ;  /* 0x00181f250d127589 */ /* 0x000ea800000e0000 */
[----:B------:R-:W3:Y:S04]  /*13b0*/  SHFL.IDX PT, R21, R12, R37, 0x181f ;  /* 0x00181f250c157589 */ /* 0x000ee800000e0000 */
[----:B------:R-:W4:Y:S01]  /*13c0*/  SHFL.IDX PT, R20, R11, R37, 0x181f ;  /* 0x00181f250b147589 */ /* 0x000f2200000e0000 */
[----:B0-----:R-:W-:-:S03]  /*13d0*/  IMAD R19, R23, R19, R36 ;  /* 0x0000001317137224 */ /* 0x001fc600078e0224 */
[----:B------:R-:W0:Y:S01]  /*13e0*/  SHFL.IDX PT, R16, R14, R37, 0x181f ;  /* 0x00181f250e107589 */ /* 0x000e2200000e0000 */
[----:B-1----:R-:W-:-:S03]  /*13f0*/  IMAD R17, R23, R17, R34 ;  /* 0x0000001117117224 */ /* 0x002fc600078e0222 */
[----:B------:R-:W1:Y:S01]  /*1400*/  SHFL.IDX PT, R35, R13, R32, 0x181f ;  /* 0x00181f200d237589 */ /* 0x000e6200000e0000 */
[----:B------:R-:W-:-:S03]  /*1410*/  IMAD R23, R23, R33, R10 ;  /* 0x0000002117177224 */ /* 0x000fc600078e020a */
[----:B------:R-:W-:Y:S01]  /*1420*/  LDS R10, [R4] ;  /* 0x00000000040a7984 */ /* 0x000fe20000000800 */
[----:B--2---:R-:W-:-:S03]  /*1430*/  IMAD R18, R15, R18, R17 ;  /* 0x000000120f127224 */ /* 0x004fc600078e0211 */
[----:B------:R-:W2:Y:S01]  /*1440*/  SHFL.IDX PT, R33, R12, R32, 0x181f ;  /* 0x00181f200c217589 */ /* 0x000ea200000e0000 */
[----:B------:R-:W-:Y:S02]  /*1450*/  VIADD R17, R8, 0x5 ;  /* 0x0000000508117836 */ /* 0x000fe40000000000 */
[C---:B---3--:R-:W-:Y:S01]  /*1460*/  IMAD R22, R15.reuse, R21, R22 ;  /* 0x000000150f167224 */ /* 0x048fe200078e0216 */
[----:B------:R-:W-:Y:S01]  /*1470*/  SHFL.IDX PT, R36, R14, R32, 0x181f ;  /* 0x00181f200e247589 */ /* 0x000fe200000e0000 */
[----:B----4-:R-:W-:-:S03]  /*1480*/  IMAD R20, R15, R20, R19 ;  /* 0x000000140f147224 */ /* 0x010fc600078e0213 */
[----:B------:R-:W3:Y:S01]  /*1490*/  SHFL.IDX PT, R21, R11, R32, 0x181f ;  /* 0x00181f200b157589 */ /* 0x000ee200000e0000 */
[----:B0-----:R-:W-:Y:S01]  /*14a0*/  IMAD R34, R15, R16, R23 ;  /* 0x000000100f227224 */ /* 0x001fe200078e0217 */
[----:B------:R-:W-:Y:S02]  /*14b0*/  LOP3.LUT R15, R17, 0x7, RZ, 0xc0, !PT ;  /* 0x00000007110f7812 */ /* 0x000fe400078ec0ff */
[----:B------:R-:W-:Y:S01]  /*14c0*/  LDS R16, [R2] ;  /* 0x0000000002107984 */ /* 0x000fe20000000800 */
[----:B-1----:R-:W-:-:S03]  /*14d0*/  IMAD R35, R9, R35, R18 ;  /* 0x0000002309237224 */ /* 0x002fc600078e0212 */
[----:B------:R-:W0:Y:S04]  /*14e0*/  SHFL.IDX PT, R23, R12, R15, 0x181f ;  /* 0x00181f0f0c177589 */ /* 0x000e2800000e0000 */
[----:B------:R-:W1:Y:S01]  /*14f0*/  SHFL.IDX PT, R19, R11, R15, 0x181f ;  /* 0x00181f0f0b137589 */ /* 0x000e6200000e0000 */
[----:B--2---:R-:W-:-:S03]  /*1500*/  IMAD R22, R9, R33, R22 ;  /* 0x0000002109167224 */ /* 0x004fc600078e0216 */
[----:B------:R-:W2:Y:S01]  /*1510*/  SHFL.IDX PT, R17, R13, R15, 0x181f ;  /* 0x00181f0f0d117589 */ /* 0x000ea200000e0000 */
[C---:B------:R-:W-:Y:S01]  /*1520*/  IADD3 R33, PT, PT, R8.reuse, 0x6, RZ ;  /* 0x0000000608217810 */ /* 0x040fe20007ffe0ff */
[----:B------:R-:W-:Y:S02]  /*1530*/  VIADD R8, R8, 0xffffffff ;  /* 0xffffffff08087836 */ /* 0x000fe40000000000 */
[----:B------:R-:W-:Y:S01]  /*1540*/  LDS R18, [R0] ;  /* 0x0000000000127984 */ /* 0x000fe20000000800 */
[----:B------:R-:W-:Y:S01]  /*1550*/  LOP3.LUT R33, R33, 0x7, RZ, 0xc0, !PT ;  /* 0x0000000721217812 */ /* 0x000fe200078ec0ff */
[C---:B---3--:R-:W-:Y:S02]  /*1560*/  IMAD R20, R9.reuse, R21, R20 ;  /* 0x0000001509147224 */ /* 0x048fe400078e0214 */
[----:B------:R-:W3:Y:S01]  /*1570*/  SHFL.IDX PT, R15, R14, R15, 0x181f ;  /* 0x00181f0f0e0f7589 */ /* 0x000ee200000e0000 */
[----:B------:R-:W-:Y:S01]  /*1580*/  IMAD R21, R9, R36, R34 ;  /* 0x0000002409157224 */ /* 0x000fe200078e0222 */
[----:B------:R-:W-:-:S02]  /*1590*/  LOP3.LUT R36, R8, 0x7, RZ, 0xc0, !PT ;  /* 0x0000000708247812 */ /* 0x000fc400078ec0ff */
[----:B------:R-:W4:Y:S01]  /*15a0*/  SHFL.IDX PT, R32, R13, R33, 0x181f ;  /* 0x00181f210d207589 */ /* 0x000f2200000e0000 */
[----:B------:R-:W5:Y:S01]  /*15b0*/  LDC.64 R8, c[0x0][0x3a0] ;  /* 0x0000e800ff087b82 */ /* 0x000f620000000a00 */
[C---:B0-----:R-:W-:Y:S02]  /*15c0*/  IMAD R23, R10.reuse, R23, R22 ;  /* 0x000000170a177224 */ /* 0x041fe400078e0216 */
[----:B------:R-:W-:Y:S01]  /*15d0*/  SHFL.IDX PT, R37, R11, R36, 0x181f ;  /* 0x00181f240b257589 */ /* 0x000fe200000e0000 */
[----:B-1----:R-:W-:-:S03]  /*15e0*/  IMAD R19, R10, R19, R20 ;  /* 0x000000130a137224 */ /* 0x002fc600078e0214 */
[----:B------:R-:W0:Y:S01]  /*15f0*/  SHFL.IDX PT, R22, R11, R33, 0x181f ;  /* 0x00181f210b167589 */ /* 0x000e2200000e0000 */
[----:B--2---:R-:W-:-:S03]  /*1600*/  IMAD R17, R10, R17, R35 ;  /* 0x000000110a117224 */ /* 0x004fc600078e0223 */
[----:B------:R-:W1:Y:S04]  /*1610*/  SHFL.IDX PT, R20, R12, R33, 0x181f ;  /* 0x00181f210c147589 */ /* 0x000e6800000e0000 */
[----:B------:R-:W2:Y:S01]  /*1620*/  SHFL.IDX PT, R33, R14, R33, 0x181f ;  /* 0x00181f210e217589 */ /* 0x000ea200000e0000 */
[----:B---3--:R-:W-:-:S03]  /*1630*/  IMAD R15, R10, R15, R21 ;  /* 0x0000000f0a0f7224 */ /* 0x008fc600078e0215 */
[----:B------:R3:W5:Y:S01]  /*1640*/  SHFL.IDX PT, R35, R12, R36, 0x181f ;  /* 0x00181f240c237589 */ /* 0x00076200000e0000 */
[----:B------:R-:W-:Y:S01]  /*1650*/  MOV R21, UR7 ;  /* 0x0000000700157c02 */ /* 0x000fe20008000f00 */
[----:B------:R-:W-:Y:S01]  /*1660*/  USHF.L.U32 UR7, UR11, 0x2, URZ ;  /* 0x000000020b077899 */ /* 0x000fe200080006ff */
[----:B------:R-:W-:Y:S01]  /*1670*/  MOV R10, UR6 ;  /* 0x00000006000a7c02 */ /* 0x000fe20008000f00 */
[----:B------:R1:W5:Y:S01]  /*1680*/  SHFL.IDX PT, R34, R13, R36, 0x181f ;  /* 0x00181f240d227589 */ /* 0x00036200000e0000 */
[----:B----4-:R-:W-:Y:S02]  /*1690*/  IMAD R17, R16, R32, R17 ;  /* 0x0000002010117224 */ /* 0x010fe400078e0211 */
[----:B------:R-:W-:Y:S01]  /*16a0*/  IMAD R21, R21, UR4, R30 ;  /* 0x0000000415157c24 */ /* 0x000fe2000f8e021e */
[----:B------:R4:W5:Y:S01]  /*16b0*/  SHFL.IDX PT, R36, R14, R36, 0x181f ;  /* 0x00181f240e247589 */ /* 0x00096200000e0000 */
[----:B------:R-:W-:Y:S01]  /*16c0*/  UIADD3 UR4, UPT, UPT, UR11, UR4, URZ ;  /* 0x000000040b047290 */ /* 0x000fe2000fffe0ff */
[----:B---3--:R-:W-:-:S02]  /*16d0*/  IMAD.U32 R12, RZ, RZ, UR6 ;  /* 0x00000006ff0c7e24 */ /* 0x008fc4000f8e00ff */
[----:B0-----:R-:W-:Y:S01]  /*16e0*/  IMAD R19, R16, R22, R19 ;  /* 0x0000001610137224 */ /* 0x001fe200078e0213 */
[----:B------:R-:W-:Y:S01]  /*16f0*/  UISETP.GE.U32.AND UP0, UPT, UR4, UR7, UPT ;  /* 0x000000070400728c */ /* 0x000fe2000bf06070 */
[----:B------:R-:W-:Y:S01]  /*1700*/  IMAD R11, R10, 0x80, R21 ;  /* 0x000000800a0b7824 */ /* 0x000fe200078e0215 */
[----:B-1----:R-:W-:Y:S01]  /*1710*/  LEA R13, R12, R21, 0x8 ;  /* 0x000000150c0d7211 */ /* 0x002fe200078e40ff */
[C---:B------:R-:W-:Y:S02]  /*1720*/  IMAD R20, R16.reuse, R20, R23 ;  /* 0x0000001410147224 */ /* 0x040fe400078e0217 */
[----:B----4-:R-:W-:Y:S02]  /*1730*/  IMAD.U32 R14, RZ, RZ, UR6 ;  /* 0x00000006ff0e7e24 */ /* 0x010fe4000f8e00ff */
[----:B--2---:R-:W-:Y:S02]  /*1740*/  IMAD R15, R16, R33, R15 ;  /* 0x00000021100f7224 */ /* 0x004fe400078e020f */
[----:B------:R-:W-:Y:S01]  /*1750*/  IMAD R37, R18, R37, R19 ;  /* 0x0000002512257224 */ /* 0x000fe200078e0213 */
[----:B------:R-:W-:Y:S01]  /*1760*/  LEA R23, R14, R13, 0x7 ;  /* 0x0000000d0e177211 */ /* 0x000fe200078e38ff */
[----:B-----5:R-:W-:-:S02]  /*1770*/  IMAD R35, R18, R35, R20 ;  /* 0x0000002312237224 */ /* 0x020fc400078e0214 */
[----:B------:R-:W-:-:S04]  /*1780*/  IMAD.WIDE R10, R11, 0x4, R8 ;  /* 0x000000040b0a7825 */ /* 0x000fc800078e0208 */
[C---:B------:R-:W-:Y:S02]  /*1790*/  IMAD R17, R18.reuse, R34, R17 ;  /* 0x0000002212117224 */ /* 0x040fe400078e0211 */
[----:B------:R-:W-:Y:S02]  /*17a0*/  IMAD R19, R18, R36, R15 ;  /* 0x0000002412137224 */ /* 0x000fe400078e020f */
[--C-:B------:R-:W-:Y:S01]  /*17b0*/  IMAD.WIDE R14, R21, 0x4, R8.reuse ;  /* 0x00000004150e7825 */ /* 0x100fe200078e0208 */
[----:B------:R-:W-:Y:S03]  /*17c0*/  BAR.SYNC.DEFER_BLOCKING 0x0 ;  /* 0x0000000000007b1d */ /* 0x000fe60000010000 */
[----:B------:R-:W-:-:S04]  /*17d0*/  IMAD.WIDE R12, R13, 0x4, R8 ;  /* 0x000000040d0c7825 */ /* 0x000fc800078e0208 */
[----:B------:R-:W-:Y:S01]  /*17e0*/  IMAD.WIDE R8, R23, 0x4, R8 ;  /* 0x0000000417087825 */ /* 0x000fe200078e0208 */
[----:B------:R0:W-:Y:S04]  /*17f0*/  STG.E desc[UR12][R14.64], R35 ;  /* 0x000000230e007986 */ /* 0x0001e8000c10190c */
[----:B------:R0:W-:Y:S04]  /*1800*/  STG.E desc[UR12][R10.64], R37 ;  /* 0x000000250a007986 */ /* 0x0001e8000c10190c */
[----:B------:R0:W-:Y:S04]  /*1810*/  STG.E desc[UR12][R12.64], R17 ;  /* 0x000000110c007986 */ /* 0x0001e8000c10190c */
[----:B------:R0:W-:Y:S01]  /*1820*/  STG.E desc[UR12][R8.64], R19 ;  /* 0x0000001308007986 */ /* 0x0001e2000c10190c */
[----:B------:R-:W-:Y:S05]  /*1830*/  BRA.U !UP0, `(.L_x_5099) ;  /* 0xfffffff108d87547 */ /* 0x000fea000b83ffff */
[----:B------:R-:W-:Y:S05]  /*1840*/  EXIT ;  /* 0x000000000000794d */ /* 0x000fea0003800000 */
.L_x_5100:
        /* <DEDUP_REMOVED lines=11> */
.L_x_39345:


//--------------------- .text._Z9cuda_gemmIiLi128ELi4ELi1ELi512ELi8ELi8ELi64ELi0ELi0EEviiiPT_S1_S1_iii --------------------------
	.section	.text._Z9cuda_gemmIiLi128ELi4ELi1ELi512ELi8ELi8ELi64ELi0ELi0EEviiiPT_S1_S1_iii,"ax",@progbits
	.align	128
        .global         _Z9cuda_gemmIiLi128ELi4ELi1ELi512ELi8ELi8ELi64ELi0ELi0EEviiiPT_S1_S1_iii
        .type           _Z9cuda_gemmIiLi128ELi4ELi1ELi512ELi8ELi8ELi64ELi0ELi0EEviiiPT_S1_S1_iii,@function
        .size           _Z9cuda_gemmIiLi128ELi4ELi1ELi512ELi8ELi8ELi64ELi0ELi0EEviiiPT_S1_S1_iii,(.L_x_38652 - _Z9cuda_gemmIiLi128ELi4ELi1ELi512ELi8ELi8ELi64ELi0ELi0EEviiiPT_S1_S1_iii)
        .other          _Z9cuda_gemmIiLi128ELi4ELi1ELi512ELi8ELi8ELi64ELi0ELi0EEviiiPT_S1_S1_iii,@"STO_CUDA_ENTRY STV_DEFAULT"
_Z9cuda_gemmIiLi128ELi4ELi1ELi512ELi8ELi8ELi64ELi0ELi0EEviiiPT_S1_S1_iii:
.text._Z9cuda_gemmIiLi128ELi4ELi1ELi512ELi8ELi8ELi64ELi0ELi0EEviiiPT_S1_S1_iii:
        /* <DEDUP_REMOVED lines=60> */
.L_x_5103:
        /* <DEDUP_REMOVED lines=25> */
.L_x_5102:
[----:B------:R-:W-:Y:S05]  /*0550*/  BSYNC.RECONVERGENT B0 ;  /* 0x0000000000007941 */ /* 0x000fea0003800200 */
.L_x_5101:
[----:B------:R-:W-:Y:S01]  /*0560*/  IMAD.MOV.U32 R4, RZ, RZ, 0x80 ;  /* 0x00000080ff047424 */ /* 0x000fe200078e00ff */
[----:B0-----:R-:W-:Y:S01]  /*0570*/  MOV R6, 0x5a0 ;  /* 0x000005a000067802 */ /* 0x001fe20000000f00 */
[----:B------:R-:W-:-:S07]  /*0580*/  IMAD.MOV.U32 R5, RZ, RZ, R18 ;  /* 0x000000ffff057224 */ /* 0x000fce00078e0012 */
[----:B------:R-:W-:Y:S05]  /*0590*/  CALL.REL.NOINC `($__internal_149_$__cuda_sm20_div_s16) ;  /* 0x00000024005c7944 */ /* 0x000fea0003c00000 */
[----:B------:R-:W-:Y:S01]  /*05a0*/  UPRMT UR4, UR9, 0x9910, URZ ;  /* 0x0000991009047896 */ /* 0x000fe200080000ff */
[----:B------:R-:W-:Y:S01]  /*05b0*/  MOV R4, 0x8 ;  /* 0x0000000800047802 */ /* 0x000fe20000000f00 */
[----:B------:R-:W-:Y:S01]  /*05c0*/  UMOV UR5, UR9 ;  /* 0x0000000900057c82 */ /* 0x000fe20008000000 */
[----:B------:R-:W-:-:S03]  /*05d0*/  MOV R6, 0x600 ;  /* 0x0000060000067802 */ /* 0x000fc60000000f00 */
[----:B------:R-:W-:-:S07]  /*05e0*/  IMAD.U32 R5, RZ, RZ, UR4 ;  /* 0x00000004ff057e24 */ /* 0x000fce000f8e00ff */
[----:B------:R-:W-:Y:S05]  /*05f0*/  CALL.REL.NOINC `($__internal_149_$__cuda_sm20_div_s16) ;  /* 0x0000002400447944 */ /* 0x000fea0003c00000 */
        /* <DEDUP_REMOVED lines=9> */
[----:B------:R-:W-:Y:S02]  /*0690*/  VIADD R0, R0, 0xffffffe ;  /* 0x0ffffffe00007836 */ /* 0x000fe40000000000 */
[----:B------:R-:W-:Y:S02]  /*06a0*/  HFMA2 R2, -RZ, RZ, 0, 0 ;  /* 0x00000000ff027431 */ /* 0x000fe400000001ff */
[----:B------:R-:W-:Y:S01]  /*06b0*/  IMAD.MOV R5, RZ, RZ, -R39 ;  /* 0x000000ffff057224 */ /* 0x000fe200078e0a27 */
[----:B------:R-:W1:Y:S01]  /*06c0*/  LDCU.64 UR12, c[0x0][0x3a8] ;  /* 0x00007500ff0c77ac */ /* 0x000e620008000a00 */
[----:B------:R-:W2:Y:S01]  /*06d0*/  F2I.FTZ.U32.TRUNC.NTZ R3, R0 ;  /* 0x0000000000037305 */ /* 0x000ea2000021f000 */
[----:B------:R-:W3:Y:S01]  /*06e0*/  S2UR UR11, SR_CgaCtaId ;  /* 0x00000000000b79c3 */ /* 0x000ee20000008800 */
[----:B------:R-:W-:Y:S01]  /*06f0*/  LOP3.LUT R43, R8, 0x7, RZ, 0xc0, !PT ;  /* 0x00000007082b7812 */ /* 0x000fe200078ec0ff */
[----:B------:R-:W4:Y:S01]  /*0700*/  LDCU UR10, c[0x0][0x388] ;  /* 0x00007100ff0a77ac */ /* 0x000f220008000800 */
[----:B------:R-:W-:Y:S01]  /*0710*/  UMOV UR8, 0x400 ;  /* 0x0000040000087882 */ /* 0x000fe20000000000 */
[----:B------:R-:W-:-:S04]  /*0720*/  UPRMT UR16, UR9, 0x9910, URZ ;  /* 0x0000991009107896 */ /* 0x000fc800080000ff */
[----:B------:R-:W5:Y:S01]  /*0730*/  S2UR UR22, SR_CTAID.X ;  /* 0x00000000001679c3 */ /* 0x000f620000002500 */
[----:B------:R-:W-:Y:S02]  /*0740*/  UIADD3 UR8, UPT, UPT, UR8, 0x180, URZ ;  /* 0x0000018008087890 */ /* 0x000fe4000fffe0ff */
[----:B------:R-:W-:Y:S02]  /*0750*/  UPRMT UR17, UR5, 0x9910, URZ ;  /* 0x0000991005117896 */ /* 0x000fe400080000ff */
[----:B0-----:R-:W-:Y:S01]  /*0760*/  USHF.L.U32 UR21, UR20, 0x2, URZ ;  /* 0x0000000214157899 */ /* 0x001fe200080006ff */
[----:B--2---:R-:W-:Y:S02]  /*0770*/  IMAD R5, R5, R3, RZ ;  /* 0x0000000305057224 */ /* 0x004fe400078e02ff */
[----:B-1----:R-:W-:Y:S01]  /*0780*/  IMAD.U32 R12, RZ, RZ, UR13 ;  /* 0x0000000dff0c7e24 */ /* 0x002fe2000f8e00ff */
[----:B------:R-:W-:Y:S01]  /*0790*/  UISETP.LT.AND UP0, UPT, UR12, 0x8, UPT ;  /* 0x000000080c00788c */ /* 0x000fe2000bf01270 */
[----:B------:R-:W-:Y:S01]  /*07a0*/  IMAD.HI.U32 R3, R3, R5, R2 ;  /* 0x0000000503037227 */ /* 0x000fe200078e0002 */
[----:B----4-:R-:W-:-:S03]  /*07b0*/  USHF.R.S32.HI UR7, URZ, 0x1f, UR10 ;  /* 0x0000001fff077899 */ /* 0x010fc6000801140a */
[----:B------:R-:W0:Y:S01]  /*07c0*/  I2F.U32.RP R4, UR21 ;  /* 0x0000001500047d06 */ /* 0x000e220008209000 */
[----:B------:R-:W-:Y:S01]  /*07d0*/  IMAD R7, RZ, RZ, -UR21 ;  /* 0x80000015ff077e24 */ /* 0x000fe2000f8e02ff */
[----:B---3--:R-:W-:Y:S01]  /*07e0*/  ULEA UR8, UR11, UR8, 0x18 ;  /* 0x000000080b087291 */ /* 0x008fe2000f8ec0ff */
[----:B------:R-:W-:Y:S01]  /*07f0*/  IMAD.HI.U32 R44, R3, R8, RZ ;  /* 0x00000008032c7227 */ /* 0x000fe200078e00ff */
[----:B------:R-:W-:Y:S02]  /*0800*/  ULEA.HI UR7, UR7, UR10, URZ, 0x9 ;  /* 0x0000000a07077291 */ /* 0x000fe4000f8f48ff */
[----:B------:R-:W-:Y:S01]  /*0810*/  USEL UR6, UR12, 0x8, UP0 ;  /* 0x000000080c067887 */ /* 0x000fe20008000000 */
[----:B------:R-:W-:Y:S01]  /*0820*/  IMAD.MOV R2, RZ, RZ, -R44 ;  /* 0x000000ffff027224 */ /* 0x000fe200078e0a2c */
[----:B------:R-:W-:Y:S01]  /*0830*/  LEA R41, R8, UR8, 0x4 ;  /* 0x0000000808297c11 */ /* 0x000fe2000f8e20ff */
[----:B------:R-:W-:Y:S01]  /*0840*/  USHF.R.S32.HI UR7, URZ, 0x9, UR7 ;  /* 0x00000009ff077899 */ /* 0x000fe20008011407 */
[--C-:B-----5:R-:W-:Y:S01]  /*0850*/  IMAD R36, R40, UR22, R8.reuse ;  /* 0x0000001628247c24 */ /* 0x120fe2000f8e0208 */
[----:B------:R-:W-:Y:S01]  /*0860*/  USHF.L.U32 UR11, UR22, 0x9, URZ ;  /* 0x00000009160b7899 */ /* 0x000fe200080006ff */
[----:B------:R-:W-:Y:S01]  /*0870*/  IMAD R0, R39, R2, R8 ;  /* 0x0000000227007224 */ /* 0x000fe200078e0208 */
[----:B------:R-:W-:Y:S01]  /*0880*/  UMOV UR10, UR16 ;  /* 0x00000010000a7c82 */ /* 0x000fe20008000000 */
[----:B------:R-:W-:Y:S01]  /*0890*/  IMAD.SHL.U32 R2, R8, 0x4, RZ ;  /* 0x0000000408027824 */ /* 0x000fe200078e00ff */
[----:B0-----:R-:W0:Y:S01]  /*08a0*/  MUFU.RCP R4, R4 ;  /* 0x0000000400047308 */ /* 0x001e220000001000 */
[----:B------:R-:W-:Y:S01]  /*08b0*/  UMOV UR8, UR17 ;  /* 0x0000001100087c82 */ /* 0x000fe20008000000 */
[----:B------:R-:W-:-:S02]  /*08c0*/  ISETP.GE.U32.AND P0, PT, R0, R39, PT ;  /* 0x000000270000720c */ /* 0x000fc40003f06070 */
[----:B------:R-:W-:-:S04]  /*08d0*/  IADD3 R2, PT, PT, R2, UR21, RZ ;  /* 0x0000001502027c10 */ /* 0x000fc8000fffe0ff */
[C---:B------:R-:W-:Y:S02]  /*08e0*/  ISETP.GE.U32.AND P2, PT, R2.reuse, 0x200, PT ;  /* 0x000002000200780c */ /* 0x040fe40003f46070 */
[----:B------:R-:W-:Y:S02]  /*08f0*/  VIMNMX.U32 R5, PT, PT, R2, 0x200, !PT ;  /* 0x0000020002057848 */ /* 0x000fe40007fe0000 */
[----:B------:R-:W-:Y:S02]  /*0900*/  SEL R42, RZ, 0x1, P2 ;  /* 0x00000001ff2a7807 */ /* 0x000fe40001000000 */
[----:B------:R-:W-:Y:S01]  /*0910*/  ISETP.NE.U32.AND P2, PT, R39, RZ, PT ;  /* 0x000000ff2700720c */ /* 0x000fe20003f45070 */
[----:B------:R-:W-:Y:S01]  /*0920*/  @P0 IMAD.IADD R0, R0, 0x1, -R39 ;  /* 0x0000000100000824 */ /* 0x000fe200078e0a27 */
[----:B------:R-:W-:Y:S01]  /*0930*/  IADD3 R5, PT, PT, R5, -R2, -R42 ;  /* 0x8000000205057210 */ /* 0x000fe20007ffe82a */
[----:B0-----:R-:W-:Y:S01]  /*0940*/  VIADD R3, R4, 0xffffffe ;  /* 0x0ffffffe04037836 */ /* 0x001fe20000000000 */
[----:B------:R-:W-:Y:S01]  /*0950*/  @P0 IADD3 R44, PT, PT, R44, 0x1, RZ ;  /* 0x000000012c2c0810 */ /* 0x000fe20007ffe0ff */
[----:B------:R-:W-:Y:S01]  /*0960*/  IMAD.MOV.U32 R2, RZ, RZ, RZ ;  /* 0x000000ffff027224 */ /* 0x000fe200078e00ff */
[----:B------:R-:W-:-:S03]  /*0970*/  ISETP.GE.U32.AND P1, PT, R0, R39, PT ;  /* 0x000000270000720c */ /* 0x000fc60003f26070 */
[----:B------:R-:W0:Y:S10]  /*0980*/  F2I.FTZ.U32.TRUNC.NTZ R3, R3 ;  /* 0x0000000300037305 */ /* 0x000e34000021f000 */
[----:B------:R-:W-:Y:S01]  /*0990*/  @P1 VIADD R44, R44, 0x1 ;  /* 0x000000012c2c1836 */ /* 0x000fe20000000000 */
[----:B------:R-:W-:Y:S01]  /*09a0*/  @!P2 LOP3.LUT R44, RZ, R39, RZ, 0x33, !PT ;  /* 0x00000027ff2ca212 */ /* 0x000fe200078e33ff */
[----:B0-----:R-:W-:-:S04]  /*09b0*/  IMAD R7, R7, R3, RZ ;  /* 0x0000000307077224 */ /* 0x001fc800078e02ff */
        /* <DEDUP_REMOVED lines=10> */
[----:B------:R-:W-:Y:S01]  /*0a60*/  LOP3.LUT R35, R35, 0x7, RZ, 0xc0, !PT ;  /* 0x0000000723237812 */ /* 0x000fe200078ec0ff */
[----:B------:R-:W-:Y:S01]  /*0a70*/  VIADD R2, R37, 0x3 ;  /* 0x0000000325027836 */ /* 0x000fe20000000000 */
[----:B------:R-:W-:Y:S01]  /*0a80*/  ISETP.GE.AND P1, PT, R7, UR13, PT ;  /* 0x0000000d07007c0c */ /* 0x000fe2000bf26270 */
[----:B------:R-:W-:Y:S01]  /*0a90*/  VIADD R6, R37, 0x2 ;  /* 0x0000000225067836 */ /* 0x000fe20000000000 */
[----:B------:R-:W-:Y:S01]  /*0aa0*/  ISETP.GE.U32.AND P0, PT, R5, UR21, PT ;  /* 0x0000001505007c0c */ /* 0x000fe2000bf06070 */
[----:B------:R-:W-:Y:S01]  /*0ab0*/  VIADD R4, R37, 0x4 ;  /* 0x0000000425047836 */ /* 0x000fe20000000000 */
[----:B------:R-:W-:Y:S01]  /*0ac0*/  ISETP.GE.AND P3, PT, R2, UR13, PT ;  /* 0x0000000d02007c0c */ /* 0x000fe2000bf66270 */
[----:B------:R-:W-:Y:S01]  /*0ad0*/  VIADD R8, R38, 0x3 ;  /* 0x0000000326087836 */ /* 0x000fe20000000000 */
[----:B------:R-:W-:Y:S01]  /*0ae0*/  SEL R0, R12, RZ, P1 ;  /* 0x000000ff0c007207 */ /* 0x000fe20000800000 */
[----:B------:R-:W-:Y:S01]  /*0af0*/  VIADD R10, R38, 0x6 ;  /* 0x00000006260a7836 */ /* 0x000fe20000000000 */
[----:B------:R-:W-:-:S02]  /*0b00*/  ISETP.GE.AND P2, PT, R6, UR13, PT ;  /* 0x0000000d06007c0c */ /* 0x000fc4000bf46270 */
[----:B------:R-:W-:Y:S01]  /*0b10*/  LOP3.LUT R34, R34, 0x7, RZ, 0xc0, !PT ;  /* 0x0000000722227812 */ /* 0x000fe200078ec0ff */
[----:B------:R-:W-:Y:S01]  /*0b20*/  IMAD.IADD R7, R7, 0x1, -R0 ;  /* 0x0000000107077824 */ /* 0x000fe200078e0a00 */
[----:B------:R-:W-:Y:S01]  /*0b30*/  SEL R3, R12, RZ, P2 ;  /* 0x000000ff0c037207 */ /* 0x000fe20001000000 */
[----:B------:R-:W-:Y:S01]  /*0b40*/  VIADD R0, R37, 0x5 ;  /* 0x0000000525007836 */ /* 0x000fe20000000000 */
[----:B------:R-:W-:Y:S01]  /*0b50*/  ISETP.GE.AND P2, PT, R4, UR13, PT ;  /* 0x0000000d04007c0c */ /* 0x000fe2000bf46270 */
[----:B------:R-:W-:Y:S01]  /*0b60*/  @P0 VIADD R9, R9, 0x1 ;  /* 0x0000000109090836 */ /* 0x000fe20000000000 */
[----:B------:R-:W-:Y:S01]  /*0b70*/  @P0 IADD3 R5, PT, PT, R5, -UR21, RZ ;  /* 0x8000001505050c10 */ /* 0x000fe2000fffe0ff */
[----:B------:R-:W-:Y:S01]  /*0b80*/  IMAD.IADD R6, R6, 0x1, -R3 ;  /* 0x0000000106067824 */ /* 0x000fe200078e0a03 */
[----:B------:R-:W-:Y:S02]  /*0b90*/  SEL R3, R12, RZ, P2 ;  /* 0x000000ff0c037207 */ /* 0x000fe40001000000 */
[----:B------:R-:W-:-:S02]  /*0ba0*/  ISETP.GE.U32.AND P1, PT, R5, UR21, PT ;  /* 0x0000001505007c0c */ /* 0x000fc4000bf26070 */
[----:B------:R-:W-:Y:S01]  /*0bb0*/  SEL R5, R12, RZ, P3 ;  /* 0x000000ff0c057207 */ /* 0x000fe20001800000 */
[----:B------:R-:W-:Y:S01]  /*0bc0*/  IMAD.IADD R4, R4, 0x1, -R3 ;  /* 0x0000000104047824 */ /* 0x000fe200078e0a03 */
[----:B------:R-:W-:Y:S02]  /*0bd0*/  ISETP.GE.AND P3, PT, R0, UR13, PT ;  /* 0x0000000d00007c0c */ /* 0x000fe4000bf66270 */
[----:B------:R-:W-:Y:S01]  /*0be0*/  IADD3 R5, PT, PT, R2, -R5, RZ ;  /* 0x8000000502057210 */ /* 0x000fe20007ffe0ff */
[----:B------:R-:W-:Y:S01]  /*0bf0*/  VIADD R2, R37, 0x6 ;  /* 0x0000000625027836 */ /* 0x000fe20000000000 */
[----:B------:R-:W-:Y:S02]  /*0c00*/  SEL R11, R12, RZ, P3 ;  /* 0x000000ff0c0b7207 */ /* 0x000fe40001800000 */
[----:B------:R-:W-:Y:S02]  /*0c10*/  LOP3.LUT R8, R8, 0x7, RZ, 0xc0, !PT ;  /* 0x0000000708087812 */ /* 0x000fe400078ec0ff */
[----:B------:R-:W-:-:S02]  /*0c20*/  ISETP.GE.AND P2, PT, R2, UR13, PT ;  /* 0x0000000d02007c0c */ /* 0x000fc4000bf46270 */
[----:B------:R-:W-:Y:S01]  /*0c30*/  IADD3 R3, PT, PT, R0, -R11, RZ ;  /* 0x8000000b00037210 */ /* 0x000fe20007ffe0ff */
[----:B------:R-:W-:Y:S01]  /*0c40*/  VIADD R0, R37, 0x7 ;  /* 0x0000000725007836 */ /* 0x000fe20000000000 */
[----:B------:R-:W-:Y:S02]  /*0c50*/  SEL R13, R12, RZ, P2 ;  /* 0x000000ff0c0d7207 */ /* 0x000fe40001000000 */
[----:B------:R-:W-:Y:S02]  /*0c60*/  ISETP.NE.U32.AND P2, PT, RZ, UR21, PT ;  /* 0x00000015ff007c0c */ /* 0x000fe4000bf45070 */
[----:B------:R-:W-:Y:S01]  /*0c70*/  ISETP.GE.AND P0, PT, R0, UR13, PT ;  /* 0x0000000d00007c0c */ /* 0x000fe2000bf06270 */
[----:B------:R-:W-:Y:S01]  /*0c80*/  IMAD.IADD R2, R2, 0x1, -R13 ;  /* 0x0000000102027824 */ /* 0x000fe200078e0a0d */
[----:B------:R-:W-:Y:S02]  /*0c90*/  @P1 IADD3 R9, PT, PT, R9, 0x1, RZ ;  /* 0x0000000109091810 */ /* 0x000fe40007ffe0ff */
[----:B------:R-:W-:-:S02]  /*0ca0*/  SEL R11, R12, RZ, P0 ;  /* 0x000000ff0c0b7207 */ /* 0x000fc40000000000 */
[C---:B------:R-:W-:Y:S02]  /*0cb0*/  ISETP.GE.AND P0, PT, R37.reuse, UR13, PT ;  /* 0x0000000d25007c0c */ /* 0x040fe4000bf06270 */
[----:B------:R-:W-:Y:S01]  /*0cc0*/  LOP3.LUT R10, R10, 0x7, RZ, 0xc0, !PT ;  /* 0x000000070a0a7812 */ /* 0x000fe200078ec0ff */
[----:B------:R-:W-:Y:S01]  /*0cd0*/  IMAD.IADD R0, R0, 0x1, -R11 ;  /* 0x0000000100007824 */ /* 0x000fe200078e0a0b */
[----:B------:R-:W-:Y:S01]  /*0ce0*/  SEL R12, R12, RZ, P0 ;  /* 0x000000ff0c0c7207 */ /* 0x000fe20000000000 */
[----:B------:R-:W-:Y:S01]  /*0cf0*/  VIADD R11, R38, 0xffffffff ;  /* 0xffffffff260b7836 */ /* 0x000fe20000000000 */
[----:B------:R-:W-:Y:S02]  /*0d00*/  @!P2 LOP3.LUT R9, RZ, UR21, RZ, 0x33, !PT ;  /* 0x00000015ff09ac12 */ /* 0x000fe4000f8e33ff */
[----:B------:R-:W-:Y:S02]  /*0d10*/  LOP3.LUT R24, R37, 0x4, RZ, 0x3c, !PT ;  /* 0x0000000425187812 */ /* 0x000fe400078e3cff */
[----:B------:R-:W-:Y:S01]  /*0d20*/  LOP3.LUT R11, R11, 0x7, RZ, 0xc0, !PT ;  /* 0x000000070b0b7812 */ /* 0x000fe200078ec0ff */
[----:B------:R-:W-:Y:S01]  /*0d30*/  IMAD.IADD R42, R42, 0x1, R9 ;  /* 0x000000012a2a7824 */ /* 0x000fe200078e0209 */
[----:B------:R-:W-:-:S02]  /*0d40*/  IADD3 R9, PT, PT, R38, 0x5, RZ ;  /* 0x0000000526097810 */ /* 0x000fc40007ffe0ff */
[----:B------:R-:W-:Y:S02]  /*0d50*/  IADD3 R25, PT, PT, R37, -R12, RZ ;  /* 0x8000000c25197210 */ /* 0x000fe40007ffe0ff */
[----:B------:R-:W-:-:S07]  /*0d60*/  LOP3.LUT R9, R9, 0x7, RZ, 0xc0, !PT ;  /* 0x0000000709097812 */ /* 0x000fce00078ec0ff */
.L_x_5140:
[----:B0-----:R-:W0:Y:S01]  /*0d70*/  S2R R50, SR_TID.X ;  /* 0x0000000000327919 */ /* 0x001e220000002100 */
[----:B------:R-:W-:Y:S01]  /*0d80*/  LOP3.LUT R18, R42, 0x3, RZ, 0xc0, !PT ;  /* 0x000000032a127812 */ /* 0x000fe200078ec0ff */
[----:B------:R-:W1:Y:S01]  /*0d90*/  LDCU UR12, c[0x0][0x388] ;  /* 0x00007100ff0c77ac */ /* 0x000e620008000800 */
[----:B------:R-:W-:Y:S01]  /*0da0*/  BSSY.RECONVERGENT B0, `(.L_x_5104) ;  /* 0x0000021000007945 */ /* 0x000fe20003800200 */
[----:B------:R2:W-:Y:S01]  /*0db0*/  STL.128 [R1], RZ ;  /* 0x000000ff01007387 */ /* 0x0005e20000100c00 */
[----:B------:R-:W-:Y:S02]  /*0dc0*/  ISETP.NE.AND P0, PT, R18, 0x3, PT ;  /* 0x000000031200780c */ /* 0x000fe40003f05270 */
[----:B------:R-:W-:Y:S01]  /*0dd0*/  ISETP.GE.U32.AND P1, PT, R42, 0x3, PT ;  /* 0x000000032a00780c */ /* 0x000fe20003f26070 */
[----:B0-----:R-:W-:-:S10]  /*0de0*/  IMAD.SHL.U32 R50, R50, 0x4, RZ ;  /* 0x0000000432327824 */ /* 0x001fd400078e00ff */
[----:B-12---:R-:W-:Y:S05]  /*0df0*/  @!P0 BRA `(.L_x_5105) ;  /* 0x00000000006c8947 */ /* 0x006fea0003800000 */
[----:B------:R-:W0:Y:S01]  /*0e00*/  LDC.64 R16, c[0x0][0x390] ;  /* 0x0000e400ff107b82 */ /* 0x000e220000000a00 */
[----:B------:R-:W-:Y:S01]  /*0e10*/  MOV R12, UR4 ;  /* 0x00000004000c7c02 */ /* 0x000fe20008000f00 */
[----:B------:R-:W-:-:S04]  /*0e20*/  IMAD.U32 R19, RZ, RZ, UR12 ;  /* 0x0000000cff137e24 */ /* 0x000fc8000f8e00ff */
[----:B------:R-:W-:-:S04]  /*0e30*/  IMAD R19, R19, R12, UR11 ;  /* 0x0000000b13137e24 */ /* 0x000fc8000f8e020c */
[----:B------:R-:W-:-:S04]  /*0e40*/  IMAD.IADD R13, R50, 0x1, R19 ;  /* 0x00000001320d7824 */ /* 0x000fc800078e0213 */
[----:B0-----:R-:W-:-:S06]  /*0e50*/  IMAD.WIDE R12, R13, 0x4, R16 ;  /* 0x000000040d0c7825 */ /* 0x001fcc00078e0210 */
[----:B------:R-:W2:Y:S01]  /*0e60*/  LDG.E.128 R12, desc[UR14][R12.64] ;  /* 0x0000000e0c0c7981 */ /* 0x000ea2000c1e1d00 */
[----:B------:R-:W-:Y:S01]  /*0e70*/  ISETP.NE.AND P0, PT, R18, RZ, PT ;  /* 0x000000ff1200720c */ /* 0x000fe20003f05270 */
[----:B------:R-:W-:-:S05]  /*0e80*/  VIADD R20, R50, UR21 ;  /* 0x0000001532147c36 */ /* 0x000fca0008000000 */
[----:B------:R-:W-:Y:S01]  /*0e90*/  MOV R50, R20 ;  /* 0x0000001400327202 */ /* 0x000fe20000000f00 */
[----:B--2---:R0:W-:Y:S06]  /*0ea0*/  STS.128 [R41], R12 ;  /* 0x0000000c29007388 */ /* 0x0041ec0000000c00 */
[----:B------:R-:W-:Y:S05]  /*0eb0*/  @!P0 BRA `(.L_x_5105) ;  /* 0x00000000003c8947 */ /* 0x000fea0003800000 */
[----:B------:R-:W-:Y:S01]  /*0ec0*/  ISETP.NE.AND P0, PT, R18, 0x1, PT ;  /* 0x000000011200780c */ /* 0x000fe20003f05270 */
        /* <DEDUP_REMOVED lines=8> */
[----:B------:R-:W-:Y:S02]  /*0f50*/  IMAD.U32 R21, RZ, RZ, UR20 ;  /* 0x00000014ff157e24 */ /* 0x000fe4000f8e00ff */
[----:B------:R-:W-:Y:S01]  /*0f60*/  @P0 VIADD R50, R50, UR21 ;  /* 0x0000001532320c36 */ /* 0x000fe20008000000 */
[----:B------:R-:W-:-:S05]  /*0f70*/  LEA R20, R20, R41, 0x4 ;  /* 0x0000002914147211 */ /* 0x000fca00078e20ff */
[----:B------:R-:W-:Y:S01]  /*0f80*/  IMAD R21, R21, 0x10, R20 ;  /* 0x0000001015157824 */ /* 0x000fe200078e0214 */
[----:B--2---:R1:W-:Y:S04]  /*0f90*/  STS.128 [R20], R12 ;  /* 0x0000000c14007388 */ /* 0x0043e80000000c00 */
[----:B---3--:R1:W-:Y:S02]  /*0fa0*/  @P0 STS.128 [R21], R16 ;  /* 0x0000001015000388 */ /* 0x0083e40000000c00 */
.L_x_5105:
[----:B------:R-:W-:Y:S05]  /*0fb0*/  BSYNC.RECONVERGENT B0 ;  /* 0x0000000000007941 */ /* 0x000fea0003800200 */
.L_x_5104:
[----:B------:R-:W-:Y:S04]  /*0fc0*/  BSSY.RECONVERGENT B0, `(.L_x_5106) ;  /* 0x0000034000007945 */ /* 0x000fe80003800200 */
[----:B------:R-:W-:Y:S05]  /*0fd0*/  @!P1 BRA `(.L_x_5107) ;  /* 0x0000000000c89947 */ /* 0x000fea0003800000 */
[----:B------:R-:W2:Y:S01]  /*0fe0*/  S2UR UR9, SR_CgaCtaId ;  /* 0x00000000000979c3 */ /* 0x000ea20000008800 */
[----:B------:R-:W-:Y:S01]  /*0ff0*/  UMOV UR5, 0x400 ;  /* 0x0000040000057882 */ /* 0x000fe20000000000 */
[----:B------:R-:W-:Y:S01]  /*1000*/  ULEA UR16, UR20, UR11, 0x3 ;  /* 0x0000000b14107291 */ /* 0x000fe2000f8e18ff */
[----:B01----:R-:W-:Y:S01]  /*1010*/  MOV R12, UR12 ;  /* 0x0000000c000c7c02 */ /* 0x003fe20008000f00 */
[----:B------:R-:W-:Y:S02]  /*1020*/  UIMAD UR13, UR20, 0xc, UR11 ;  /* 0x0000000c140d78a4 */ /* 0x000fe4000f8e020b */
[C---:B------:R-:W-:Y:S01]  /*1030*/  VIADD R45, R50.reuse, UR11 ;  /* 0x0000000b322d7c36 */ /* 0x040fe20008000000 */
[----:B------:R-:W-:Y:S02]  /*1040*/  UIADD3 UR17, UPT, UPT, UR11, UR21, URZ ;  /* 0x000000150b117290 */ /* 0x000fe4000fffe0ff */
        /* <DEDUP_REMOVED lines=10> */
.L_x_5108:
        /* <DEDUP_REMOVED lines=12> */
[----:B------:R-:W-:Y:S02]  /*11b0*/  IMAD.U32 R53, RZ, RZ, UR20 ;  /* 0x00000014ff357e24 */ /* 0x000fe4000f8e00ff */
[----:B------:R-:W-:-:S02]  /*11c0*/  IMAD R52, R52, 0x20, R49 ;  /* 0x0000002034347824 */ /* 0x000fc400078e0231 */
[----:B---3--:R0:W-:Y:S01]  /*11d0*/  STS.128 [R51], R12 ;  /* 0x0000000c33007388 */ /* 0x0081e20000000c00 */
[----:B------:R-:W-:Y:S01]  /*11e0*/  IMAD R53, R53, 0x30, R49 ;  /* 0x0000003035357824 */ /* 0x000fe200078e0231 */
[----:B0-----:R-:W-:Y:S01]  /*11f0*/  MOV R13, UR21 ;  /* 0x00000015000d7c02 */ /* 0x001fe20008000f00 */
[----:B------:R-:W-:Y:S01]  /*1200*/  IMAD.U32 R15, RZ, RZ, UR21 ;  /* 0x00000015ff0f7e24 */ /* 0x000fe2000f8e00ff */
[----:B------:R-:W-:Y:S01]  /*1210*/  MOV R14, UR20 ;  /* 0x00000014000e7c02 */ /* 0x000fe20008000f00 */
[----:B------:R-:W-:Y:S01]  /*1220*/  IMAD.U32 R12, RZ, RZ, UR20 ;  /* 0x00000014ff0c7e24 */ /* 0x000fe2000f8e00ff */
[----:B------:R-:W-:Y:S01]  /*1230*/  IADD3 R50, PT, PT, R13, UR21, R50 ;  /* 0x000000150d327c10 */ /* 0x000fe2000fffe032 */
[----:B------:R-:W-:Y:S02]  /*1240*/  IMAD.U32 R13, RZ, RZ, UR20 ;  /* 0x00000014ff0d7e24 */ /* 0x000fe4000f8e00ff */
[----:B------:R-:W-:Y:S01]  /*1250*/  IMAD R47, R12, 0x10, R47 ;  /* 0x000000100c2f7824 */ /* 0x000fe200078e022f */
[----:B------:R-:W-:Y:S01]  /*1260*/  IADD3 R50, PT, PT, R15, UR21, R50 ;  /* 0x000000150f327c10 */ /* 0x000fe2000fffe032 */
[C---:B------:R-:W-:Y:S01]  /*1270*/  IMAD R48, R13.reuse, 0x10, R48 ;  /* 0x000000100d307824 */ /* 0x040fe200078e0230 */
[----:B------:R-:W-:Y:S01]  /*1280*/  LEA R46, R13, R46, 0x4 ;  /* 0x0000002e0d2e7211 */ /* 0x000fe200078e20ff */
[----:B------:R-:W-:Y:S01]  /*1290*/  IMAD R49, R14, 0x40, R49 ;  /* 0x000000400e317824 */ /* 0x000fe200078e0231 */
[----:B------:R-:W-:Y:S01]  /*12a0*/  ISETP.GE.U32.AND P0, PT, R50, 0x200, PT ;  /* 0x000002003200780c */ /* 0x000fe20003f06070 */
[----:B--2---:R0:W-:Y:S04]  /*12b0*/  STS.128 [R52], R16 ;  /* 0x0000001034007388 */ /* 0x0041e80000000c00 */
[----:B----4-:R2:W-:Y:S01]  /*12c0*/  STS.128 [R53], R20 ;  /* 0x0000001435007388 */ /* 0x0105e20000000c00 */
[----:B0-----:R-:W-:-:S05]  /*12d0*/  IMAD.U32 R16, RZ, RZ, UR20 ;  /* 0x00000014ff107e24 */ /* 0x001fca000f8e00ff */
[----:B------:R-:W-:Y:S02]  /*12e0*/  LEA R45, R16, R45, 0x4 ;  /* 0x0000002d102d7211 */ /* 0x000fe400078e20ff */
[----:B--2---:R-:W-:Y:S05]  /*12f0*/  @!P0 BRA `(.L_x_5108) ;  /* 0xfffffffc007c8947 */ /* 0x004fea000383ffff */
.L_x_5107:
[----:B------:R-:W-:Y:S05]  /*1300*/  BSYNC.RECONVERGENT B0 ;  /* 0x0000000000007941 */ /* 0x000fea0003800200 */
.L_x_5106:
        /* <DEDUP_REMOVED lines=8> */
.L_x_5139:
        /* <DEDUP_REMOVED lines=22> */
.L_x_5111:
        /* <DEDUP_REMOVED lines=8> */
.L_x_5112:
        /* <DEDUP_REMOVED lines=8> */
.L_x_5113:
        /* <DEDUP_REMOVED lines=8> */
.L_x_5114:
        /* <DEDUP_REMOVED lines=8> */
.L_x_5115:
        /* <DEDUP_REMOVED lines=8> */
.L_x_5116:
        /* <DEDUP_REMOVED lines=8> */
.L_x_5117:
        /* <DEDUP_REMOVED lines=13> */
.L_x_5118:
        /* <DEDUP_REMOVED lines=15> */
.L_x_5138:
[----:B------:R-:W-:Y:S01]  /*19b0*/  ISETP.GT.U32.AND P6, PT, R12, 0x40, PT ;  /* 0x000000400c00780c */ /* 0x000fe20003fc4070 */
[----:B0---4-:R-:W-:-:S04]  /*19c0*/  IMAD R20, R14, 0x24, R15 ;  /* 0x000000240e147824 */ /* 0x011fc800078e020f */
[----:B------:R-:W-:-:S08]  /*19d0*/  IMAD R21, R43, 0x4, R20 ;  /* 0x000000042b157824 */ /* 0x000fd000078e0214 */
[----:B------:R-:W-:Y:S05]  /*19e0*/  @P6 BRA `(.L_x_5121) ;  /* 0x0000000000d06947 */ /* 0x000fea0003800000 */
[----:B------:R-:W0:Y:S01]  /*19f0*/  LDC R19, c[0x0][0x3ac] ;  /* 0x0000eb00ff137b82 */ /* 0x000e220000000800 */
[----:B------:R4:W0:Y:S01]  /*1a00*/  LDS R20, [R21] ;  /* 0x0000000015147984 */ /* 0x0008220000000800 */
[----:B------:R-:W-:Y:S01]  /*1a10*/  HFMA2 R18, -RZ, RZ, 0, 0 ;  /* 0x00000000ff127431 */ /* 0x000fe200000001ff */
[----:B0-----:R-:W-:-:S13]  /*1a20*/  ISETP.NE.AND P0, PT, R19, RZ, PT ;  /* 0x000000ff1300720c */ /* 0x001fda0003f05270 */
[----:B----4-:R-:W-:Y:S05]  /*1a30*/  @!P0 BRA `(.L_x_5122) ;  /* 0x0000000000108947 */ /* 0x010fea0003800000 */
[----:B------:R-:W-:-:S03]  /*1a40*/  UMOV UR5, 0xffffffff ;  /* 0xffffffff00057882 */ /* 0x000fc60000000000 */
[----:B------:R-:W-:Y:S05]  /*1a50*/  BRA.DIV UR5, `(.L_x_5123) ;  /* 0x0000000e05087947 */ /* 0x000fea000b800000 */
[----:B------:R0:W4:Y:S02]  /*1a60*/  SHFL.IDX PT, R21, R20, R25, 0x181f ;  /* 0x00181f1914157589 */ /* 0x00012400000e0000 */
.L_x_5143:
[----:B-1--4-:R-:W-:-:S07]  /*1a70*/  IMAD R18, R26, R21, RZ ;  /* 0x000000151a127224 */ /* 0x012fce00078e02ff */
.L_x_5122:
[----:B------:R-:W-:-:S13]  /*1a80*/  ISETP.GE.AND P0, PT, R19, 0x2, PT ;  /* 0x000000021300780c */ /* 0x000fda0003f06270 */
[----:B------:R-:W-:Y:S05]  /*1a90*/  @!P0 BRA `(.L_x_5124) ;  /* 0x0000000000108947 */ /* 0x000fea0003800000 */
[----:B------:R-:W-:-:S03]  /*1aa0*/  UMOV UR5, 0xffffffff ;  /* 0xffffffff00057882 */ /* 0x000fc60000000000 */
[----:B------:R-:W-:Y:S05]  /*1ab0*/  BRA.DIV UR5, `(.L_x_5125) ;  /* 0x0000000e05147947 */ /* 0x000fea000b800000 */
[----:B------:R4:W0:Y:S02]  /*1ac0*/  SHFL.IDX PT, R21, R20, R7, 0x181f ;  /* 0x00181f0714157589 */ /* 0x00082400000e0000 */
.L_x_5146:
[----:B0--3--:R-:W-:-:S07]  /*1ad0*/  IMAD R18, R27, R21, R18 ;  /* 0x000000151b127224 */ /* 0x009fce00078e0212 */
.L_x_5124:
[----:B------:R-:W-:-:S13]  /*1ae0*/  ISETP.GE.AND P1, PT, R19, 0x3, PT ;  /* 0x000000031300780c */ /* 0x000fda0003f26270 */
[----:B------:R-:W-:Y:S05]  /*1af0*/  @!P1 BRA `(.L_x_5126) ;  /* 0x0000000000109947 */ /* 0x000fea0003800000 */
[----:B------:R-:W-:-:S03]  /*1b00*/  UMOV UR5, 0xffffffff ;  /* 0xffffffff00057882 */ /* 0x000fc60000000000 */
[----:B------:R-:W-:Y:S05]  /*1b10*/  BRA.DIV UR5, `(.L_x_5127) ;  /* 0x0000000e05207947 */ /* 0x000fea000b800000 */
[----:B------:R0:W0:Y:S02]  /*1b20*/  SHFL.IDX PT, R21, R20, R6, 0x181f ;  /* 0x00181f0614157589 */ /* 0x00002400000e0000 */
.L_x_5149:
[----:B0-----:R-:W-:-:S07]  /*1b30*/  IMAD R18, R28, R21, R18 ;  /* 0x000000151c127224 */ /* 0x001fce00078e0212 */
.L_x_5126:
[----:B------:R-:W-:-:S13]  /*1b40*/  ISETP.GE.AND P2, PT, R19, 0x4, PT ;  /* 0x000000041300780c */ /* 0x000fda0003f46270 */
[----:B------:R-:W-:Y:S05]  /*1b50*/  @!P2 BRA `(.L_x_5128) ;  /* 0x000000000010a947 */ /* 0x000fea0003800000 */
[----:B------:R-:W-:-:S03]  /*1b60*/  UMOV UR5, 0xffffffff ;  /* 0xffffffff00057882 */ /* 0x000fc60000000000 */
[----:B------:R-:W-:Y:S05]  /*1b70*/  BRA.DIV UR5, `(.L_x_5129) ;  /* 0x0000000e052c7947 */ /* 0x000fea000b800000 */
[----:B------:R0:W0:Y:S02]  /*1b80*/  SHFL.IDX PT, R21, R20, R5, 0x181f ;  /* 0x00181f0514157589 */ /* 0x00002400000e0000 */
.L_x_5152:
[----:B0-----:R-:W-:-:S07]  /*1b90*/  IMAD R18, R29, R21, R18 ;  /* 0x000000151d127224 */ /* 0x001fce00078e0212 */
.L_x_5128:
[----:B------:R-:W-:-:S13]  /*1ba0*/  ISETP.GE.AND P3, PT, R19, 0x5, PT ;  /* 0x000000051300780c */ /* 0x000fda0003f66270 */
[----:B------:R-:W-:Y:S05]  /*1bb0*/  @!P3 BRA `(.L_x_5130) ;  /* 0x000000000010b947 */ /* 0x000fea0003800000 */
[----:B------:R-:W-:-:S03]  /*1bc0*/  UMOV UR5, 0xffffffff ;  /* 0xffffffff00057882 */ /* 0x000fc60000000000 */
[----:B------:R-:W-:Y:S05]  /*1bd0*/  BRA.DIV UR5, `(.L_x_5131) ;  /* 0x0000000e05387947 */ /* 0x000fea000b800000 */
[----:B------:R0:W0:Y:S02]  /*1be0*/  SHFL.IDX PT, R21, R20, R4, 0x181f ;  /* 0x00181f0414157589 */ /* 0x00002400000e0000 */
.L_x_5155:
[----:B0-----:R-:W-:-:S07]  /*1bf0*/  IMAD R18, R30, R21, R18 ;  /* 0x000000151e127224 */ /* 0x001fce00078e0212 */
.L_x_5130:
[----:B------:R-:W-:-:S13]  /*1c00*/  ISETP.GE.AND P4, PT, R19, 0x6, PT ;  /* 0x000000061300780c */ /* 0x000fda0003f86270 */
[----:B------:R-:W-:Y:S05]  /*1c10*/  @!P4 BRA `(.L_x_5132) ;  /* 0x000000000010c947 */ /* 0x000fea0003800000 */
[----:B------:R-:W-:-:S03]  /*1c20*/  UMOV UR5, 0xffffffff ;  /* 0xffffffff00057882 */ /* 0x000fc60000000000 */
[----:B------:R-:W-:Y:S05]  /*1c30*/  BRA.DIV UR5, `(.L_x_5133) ;  /* 0x0000000e05447947 */ /* 0x000fea000b800000 */
[----:B------:R0:W0:Y:S02]  /*1c40*/  SHFL.IDX PT, R21, R20, R3, 0x181f ;  /* 0x00181f0314157589 */ /* 0x00002400000e0000 */
.L_x_5158:
[----:B0-----:R-:W-:-:S07]  /*1c50*/  IMAD R18, R31, R21, R18 ;  /* 0x000000151f127224 */ /* 0x001fce00078e0212 */
.L_x_5132:
[----:B------:R-:W-:-:S13]  /*1c60*/  ISETP.GE.AND P5, PT, R19, 0x7, PT ;  /* 0x000000071300780c */ /* 0x000fda0003fa6270 */
[----:B------:R-:W-:Y:S05]  /*1c70*/  @!P5 BRA `(.L_x_5134) ;  /* 0x000000000010d947 */ /* 0x000fea0003800000 */
[----:B------:R-:W-:-:S03]  /*1c80*/  UMOV UR5, 0xffffffff ;  /* 0xffffffff00057882 */ /* 0x000fc60000000000 */
[----:B------:R-:W-:Y:S05]  /*1c90*/  BRA.DIV UR5, `(.L_x_5135) ;  /* 0x0000000e05507947 */ /* 0x000fea000b800000 */
[----:B------:R0:W0:Y:S02]  /*1ca0*/  SHFL.IDX PT, R21, R20, R2, 0x181f ;  /* 0x00181f0214157589 */ /* 0x00002400000e0000 */
.L_x_5161:
[----:B0-----:R-:W-:-:S07]  /*1cb0*/  IMAD R18, R32, R21, R18 ;  /* 0x0000001520127224 */ /* 0x001fce00078e0212 */
.L_x_5134:
[----:B------:R-:W-:-:S13]  /*1cc0*/  ISETP.GE.AND P6, PT, R19, 0x8, PT ;  /* 0x000000081300780c */ /* 0x000fda0003fc6270 */
[----:B------:R-:W-:Y:S05]  /*1cd0*/  @!P6 BRA `(.L_x_5136) ;  /* 0x000000000084e947 */ /* 0x000fea0003800000 */
[----:B------:R-:W-:-:S03]  /*1ce0*/  UMOV UR5, 0xffffffff ;  /* 0xffffffff00057882 */ /* 0x000fc60000000000 */
[----:B------:R-:W-:Y:S05]  /*1cf0*/  BRA.DIV UR5, `(.L_x_5137) ;  /* 0x0000000e055c7947 */ /* 0x000fea000b800000 */
[----:B0---4-:R0:W4:Y:S02]  /*1d00*/  SHFL.IDX PT, R20, R20, R0, 0x181f ;  /* 0x00181f0014147589 */ /* 0x01112400000e0000 */
.L_x_5164:
[----:B--2-4-:R-:W-:Y:S01]  /*1d10*/  IMAD R18, R33, R20, R18 ;  /* 0x0000001421127224 */ /* 0x014fe200078e0212 */
[----:B------:R-:W-:Y:S06]  /*1d20*/  BRA `(.L_x_5136) ;  /* 0x0000000000707947 */ /* 0x000fec0003800000 */
.L_x_5121:
[----:B------:R-:W0:Y:S01]  /*1d30*/  LDC R48, c[0x0][0x3ac] ;  /* 0x0000eb00ff307b82 */ /* 0x000e220000000800 */
[----:B------:R-:W-:Y:S01]  /*1d40*/  IMAD.MOV.U32 R18, RZ, RZ, RZ ;  /* 0x000000ffff127224 */ /* 0x000fe200078e00ff */
[----:B------:R-:W-:Y:S01]  /*1d50*/  @P3 LEA R47, R24, R20, 0x2 ;  /* 0x00000014182f3211 */ /* 0x000fe200078e10ff */
[--C-:B------:R-:W-:Y:S02]  /*1d60*/  @P1 IMAD R21, R34, 0x4, R20.reuse ;  /* 0x0000000422151824 */ /* 0x100fe400078e0214 */
[--C-:B------:R-:W-:Y:S02]  /*1d70*/  @P2 IMAD R22, R8, 0x4, R20.reuse ;  /* 0x0000000408162824 */ /* 0x100fe400078e0214 */
[----:B------:R-:W-:Y:S01]  /*1d80*/  @P4 IMAD R49, R9, 0x4, R20 ;  /* 0x0000000409314824 */ /* 0x000fe200078e0214 */
[----:B------:R-:W-:Y:S04]  /*1d90*/  @P3 LDS R47, [R47] ;  /* 0x000000002f2f3984 */ /* 0x000fe80000000800 */
[----:B------:R-:W-:Y:S04]  /*1da0*/  @P1 LDS R21, [R21] ;  /* 0x0000000015151984 */ /* 0x000fe80000000800 */
[----:B------:R-:W-:Y:S04]  /*1db0*/  @P2 LDS R22, [R22] ;  /* 0x0000000016162984 */ /* 0x000fe80000000800 */
[----:B------:R-:W-:Y:S01]  /*1dc0*/  @P4 LDS R49, [R49] ;  /* 0x0000000031314984 */ /* 0x000fe20000000800 */
[----:B0-----:R-:W-:-:S13]  /*1dd0*/  ISETP.GE.AND P6, PT, R48, 0x1, PT ;  /* 0x000000013000780c */ /* 0x001fda0003fc6270 */
[----:B------:R-:W-:-:S05]  /*1de0*/  @P6 IMAD R46, R37, 0x4, R20 ;  /* 0x00000004252e6824 */ /* 0x000fca00078e0214 */
[----:B------:R0:W1:Y:S02]  /*1df0*/  @P6 LDS R19, [R46] ;  /* 0x000000002e136984 */ /* 0x0000640000000800 */
[----:B0-----:R-:W-:-:S05]  /*1e00*/  @P5 IMAD R46, R10, 0x4, R20 ;  /* 0x000000040a2e5824 */ /* 0x001fca00078e0214 */
[----:B------:R-:W-:Y:S01]  /*1e10*/  @P5 LDS R51, [R46] ;  /* 0x000000002e335984 */ /* 0x000fe20000000800 */
[----:B-1----:R-:W-:Y:S01]  /*1e20*/  @P6 IMAD R18, R26, R19, RZ ;  /* 0x000000131a126224 */ /* 0x002fe200078e02ff */
[----:B------:R-:W-:Y:S02]  /*1e30*/  @P0 LEA R19, R35, R20, 0x2 ;  /* 0x0000001423130211 */ /* 0x000fe400078e10ff */
[----:B------:R-:W-:-:S04]  /*1e40*/  ISETP.GE.AND P6, PT, R48, 0x8, PT ;  /* 0x000000083000780c */ /* 0x000fc80003fc6270 */
[----:B------:R-:W3:Y:S09]  /*1e50*/  @P0 LDS R19, [R19] ;  /* 0x0000000013130984 */ /* 0x000ef20000000800 */
[----:B------:R-:W-:-:S06]  /*1e60*/  @P6 LEA R20, R11, R20, 0x2 ;  /* 0x000000140b146211 */ /* 0x000fcc00078e10ff */
[----:B------:R-:W2:Y:S01]  /*1e70*/  @P6 LDS R20, [R20] ;  /* 0x0000000014146984 */ /* 0x000ea20000000800 */
[----:B---3--:R-:W-:-:S04]  /*1e80*/  @P0 IMAD R18, R27, R19, R18 ;  /* 0x000000131b120224 */ /* 0x008fc800078e0212 */
[----:B------:R-:W-:-:S04]  /*1e90*/  @P1 IMAD R18, R28, R21, R18 ;  /* 0x000000151c121224 */ /* 0x000fc800078e0212 */
[----:B------:R-:W-:-:S04]  /*1ea0*/  @P2 IMAD R18, R29, R22, R18 ;  /* 0x000000161d122224 */ /* 0x000fc800078e0212 */
[----:B------:R-:W-:-:S04]  /*1eb0*/  @P3 IMAD R18, R30, R47, R18 ;  /* 0x0000002f1e123224 */ /* 0x000fc800078e0212 */
[----:B------:R-:W-:-:S04]  /*1ec0*/  @P4 IMAD R18, R31, R49, R18 ;  /* 0x000000311f124224 */ /* 0x000fc800078e0212 */
[----:B------:R-:W-:-:S04]  /*1ed0*/  @P5 IMAD R18, R32, R51, R18 ;  /* 0x0000003320125224 */ /* 0x000fc800078e0212 */
[----:B--2---:R-:W-:-:S07]  /*1ee0*/  @P6 IMAD R18, R33, R20, R18 ;  /* 0x0000001421126224 */ /* 0x004fce00078e0212 */
.L_x_5136:
        /* <DEDUP_REMOVED lines=9> */
.L_x_5120:
[----:B------:R-:W-:Y:S05]  /*1f80*/  BSYNC B0 ;  /* 0x0000000000007941 */ /* 0x000fea0003800000 */
.L_x_5119:
[----:B------:R-:W-:Y:S01]  /*1f90*/  ISETP.NE.AND P6, PT, R45, RZ, PT ;  /* 0x000000ff2d00720c */ /* 0x000fe20003fc5270 */
[----:B------:R-:W-:-:S12]  /*1fa0*/  VIADD R23, R23, 0x1 ;  /* 0x0000000117177836 */ /* 0x000fd80000000000 */
[----:B------:R-:W-:Y:S05]  /*1fb0*/  @!P6 BRA `(.L_x_5139) ;  /* 0xfffffff000f4e947 */ /* 0x000fea000383ffff */
[----:B------:R-:W-:Y:S05]  /*1fc0*/  BSYNC B1 ;  /* 0x0000000000017941 */ /* 0x000fea0003800000 */
.L_x_5110:
[----:B0-----:R0:W5:Y:S02]  /*1fd0*/  LDL.128 R12, [R1] ;  /* 0x00000000010c7983 */ /* 0x0011640000100c00 */
.L_x_5109:
[----:B------:R-:W-:Y:S05]  /*1fe0*/  WARPSYNC.ALL ;  /* 0x0000000000007948 */ /* 0x000fea0003800000 */
[----:B------:R-:W-:Y:S01]  /*1ff0*/  IABS R21, UR10 ;  /* 0x0000000a00157c13 */ /* 0x000fe20008000000 */
[----:B------:R-:W1:Y:S01]  /*2000*/  LDCU UR5, c[0x0][0x384] ;  /* 0x00007080ff0577ac */ /* 0x000e620008000800 */
[----:B----4-:R-:W-:Y:S02]  /*2010*/  IABS R20, R39 ;  /* 0x0000002700147213 */ /* 0x010fe40000000000 */
[----:B------:R-:W4:Y:S01]  /*2020*/  I2F.RP R23, R21 ;  /* 0x0000001500177306 */ /* 0x000f220000209400 */
[----:B------:R-:W-:Y:S01]  /*2030*/  BAR.SYNC.DEFER_BLOCKING 0x0 ;  /* 0x0000000000007b1d */ /* 0x000fe20000010000 */
[----:B------:R-:W-:-:S06]  /*2040*/  ISETP.GT.U32.AND P0, PT, R21, 0x1, PT ;  /* 0x000000011500780c */ /* 0x000fcc0003f04070 */
[----:B------:R-:W2:Y:S08]  /*2050*/  I2F.RP R22, R20 ;  /* 0x0000001400167306 */ /* 0x000eb00000209400 */
[----:B----4-:R-:W4:Y:S08]  /*2060*/  MUFU.RCP R23, R23 ;  /* 0x0000001700177308 */ /* 0x010f300000001000 */
[----:B--2---:R-:W2:Y:S01]  /*2070*/  MUFU.RCP R22, R22 ;  /* 0x0000001600167308 */ /* 0x004ea20000001000 */
[----:B----4-:R-:W-:-:S07]  /*2080*/  IADD3 R16, PT, PT, R23, 0xffffffe, RZ ;  /* 0x0ffffffe17107810 */ /* 0x010fce0007ffe0ff */
[----:B------:R4:W3:Y:S01]  /*2090*/  F2I.FTZ.U32.TRUNC.NTZ R17, R16 ;  /* 0x0000001000117305 */ /* 0x0008e2000021f000 */
[----:B--2---:R-:W-:Y:S01]  /*20a0*/  VIADD R18, R22, 0xffffffe ;  /* 0x0ffffffe16127836 */ /* 0x004fe20000000000 */
[----:B------:R-:W-:-:S06]  /*20b0*/  IABS R22, R39 ;  /* 0x0000002700167213 */ /* 0x000fcc0000000000 */
[----:B------:R2:W0:Y:S01]  /*20c0*/  F2I.FTZ.U32.TRUNC.NTZ R19, R18 ;  /* 0x0000001200137305 */ /* 0x000422000021f000 */
[----:B----4-:R-:W-:Y:S02]  /*20d0*/  IMAD.MOV.U32 R16, RZ, RZ, RZ ;  /* 0x000000ffff107224 */ /* 0x010fe400078e00ff */
[----:B---3--:R-:W-:Y:S02]  /*20e0*/  IMAD.MOV R46, RZ, RZ, -R17 ;  /* 0x000000ffff2e7224 */ /* 0x008fe400078e0a11 */
[----:B--2---:R-:W-:Y:S02]  /*20f0*/  HFMA2 R18, -RZ, RZ, 0, 0 ;  /* 0x00000000ff127431 */ /* 0x004fe400000001ff */
[----:B------:R-:W-:Y:S01]  /*2100*/  IMAD R45, R46, R21, RZ ;  /* 0x000000152e2d7224 */ /* 0x000fe200078e02ff */
[----:B------:R-:W-:-:S03]  /*2110*/  IABS R46, UR10 ;  /* 0x0000000a002e7c13 */ /* 0x000fc60008000000 */
[----:B------:R-:W-:Y:S01]  /*2120*/  IMAD.HI.U32 R16, R17, R45, R16 ;  /* 0x0000002d11107227 */ /* 0x000fe200078e0010 */
[----:B0-----:R-:W-:Y:S02]  /*2130*/  IADD3 R47, PT, PT, RZ, -R19, RZ ;  /* 0x80000013ff2f7210 */ /* 0x001fe40007ffe0ff */
[----:B------:R-:W-:Y:S01]  /*2140*/  MOV R45, UR10 ;  /* 0x0000000a002d7c02 */ /* 0x000fe20008000f00 */
[----:B------:R-:W-:Y:S02]  /*2150*/  IMAD.MOV R50, RZ, RZ, -R46 ;  /* 0x000000ffff327224 */ /* 0x000fe400078e0a2e */
[----:B------:R-:W-:-:S04]  /*2160*/  IMAD.HI.U32 R17, R16, 0x2, RZ ;  /* 0x0000000210117827 */ /* 0x000fc800078e00ff */
[----:B------:R-:W-:Y:S02]  /*2170*/  IMAD R23, R47, R20, RZ ;  /* 0x000000142f177224 */ /* 0x000fe400078e02ff */
[----:B------:R-:W-:-:S04]  /*2180*/  IMAD.HI.U32 R16, R16, 0x3, RZ ;  /* 0x0000000310107827 */ /* 0x000fc800078e00ff */
[----:B------:R-:W-:Y:S02]  /*2190*/  IMAD R48, R17, R50, 0x2 ;  /* 0x0000000211307424 */ /* 0x000fe400078e0232 */
[----:B------:R-:W-:Y:S02]  /*21a0*/  IMAD.SHL.U32 R46, R40, 0x80, RZ ;  /* 0x00000080282e7824 */ /* 0x000fe400078e00ff */
[----:B------:R-:W-:Y:S01]  /*21b0*/  IMAD.HI.U32 R18, R19, R23, R18 ;  /* 0x0000001713127227 */ /* 0x000fe200078e0012 */
[C---:B------:R-:W-:Y:S02]  /*21c0*/  ISETP.GT.U32.AND P2, PT, R21.reuse, R48, PT ;  /* 0x000000301500720c */ /* 0x040fe40003f44070 */
[----:B------:R-:W-:Y:S01]  /*21d0*/  IABS R19, R46 ;  /* 0x0000002e00137213 */ /* 0x000fe20000000000 */
[----:B------:R-:W-:Y:S01]  /*21e0*/  IMAD R50, R16, R50, 0x3 ;  /* 0x0000000310327424 */ /* 0x000fe200078e0232 */
[----:B------:R-:W-:Y:S01]  /*21f0*/  LOP3.LUT R46, R46, R39, RZ, 0x3c, !PT ;  /* 0x000000272e2e7212 */ /* 0x000fe200078e3cff */
[----:B------:R-:W-:Y:S01]  /*2200*/  IMAD.MOV R23, RZ, RZ, -R22 ;  /* 0x000000ffff177224 */ /* 0x000fe200078e0a16 */
[C---:B------:R-:W-:Y:S01]  /*2210*/  IADD3 R22, PT, PT, -R21.reuse, 0x1, RZ ;  /* 0x0000000115167810 */ /* 0x040fe20007ffe1ff */
[----:B------:R-:W-:Y:S01]  /*2220*/  IMAD.HI.U32 R18, R18, R19, RZ ;  /* 0x0000001312127227 */ /* 0x000fe200078e00ff */
[----:B------:R-:W-:-:S02]  /*2230*/  ISETP.GT.U32.AND P5, PT, R21, R50, PT ;  /* 0x000000321500720c */ /* 0x000fc40003fa4070 */
[----:B------:R-:W-:Y:S01]  /*2240*/  SEL R22, R22, 0x1, !P0 ;  /* 0x0000000116167807 */ /* 0x000fe20004000000 */
[----:B------:R-:W-:Y:S01]  /*2250*/  IMAD R19, R18, R23, R19 ;  /* 0x0000001712137224 */ /* 0x000fe200078e0213 */
[----:B------:R-:W-:Y:S01]  /*2260*/  ISETP.GE.AND P1, PT, R46, RZ, PT ;  /* 0x000000ff2e00720c */ /* 0x000fe20003f26270 */
[----:B------:R-:W-:Y:S01]  /*2270*/  IMAD.U32 R23, RZ, RZ, UR10 ;  /* 0x0000000aff177e24 */ /* 0x000fe2000f8e00ff */
[----:B------:R-:W-:Y:S02]  /*2280*/  ISETP.GT.U32.AND P0, PT, R21, R22, PT ;  /* 0x000000161500720c */ /* 0x000fe40003f04070 */
[----:B------:R-:W-:Y:S02]  /*2290*/  @!P2 IADD3 R48, PT, PT, R48, -R21, RZ ;  /* 0x800000153030a210 */ /* 0x000fe40007ffe0ff */
[----:B------:R-:W-:Y:S02]  /*22a0*/  ISETP.GT.U32.AND P3, PT, R20, R19, PT ;  /* 0x000000131400720c */ /* 0x000fe40003f64070 */
[----:B------:R-:W-:Y:S01]  /*22b0*/  ISETP.GE.U32.AND P6, PT, R48, R21, PT ;  /* 0x000000153000720c */ /* 0x000fe20003fc6070 */
[----:B------:R-:W-:Y:S01]  /*22c0*/  @!P5 IMAD.IADD R50, R50, 0x1, -R21 ;  /* 0x000000013232d824 */ /* 0x000fe200078e0a15 */
[----:B------:R-:W-:-:S02]  /*22d0*/  LOP3.LUT R23, R23, 0x2, RZ, 0x3c, !PT ;  /* 0x0000000217177812 */ /* 0x000fc400078e3cff */
[----:B------:R-:W-:Y:S02]  /*22e0*/  @!P2 IADD3 R17, PT, PT, R17, 0x1, RZ ;  /* 0x000000011111a810 */ /* 0x000fe40007ffe0ff */
[----:B------:R-:W-:Y:S01]  /*22f0*/  ISETP.GE.U32.AND P4, PT, R50, R21, PT ;  /* 0x000000153200720c */ /* 0x000fe20003f86070 */
[----:B------:R-:W-:Y:S01]  /*2300*/  @!P0 IMAD.IADD R22, R22, 0x1, -R21 ;  /* 0x0000000116168824 */ /* 0x000fe200078e0a15 */
[----:B------:R-:W-:Y:S02]  /*2310*/  LOP3.LUT R21, R45, 0x3, RZ, 0x3c, !PT ;  /* 0x000000032d157812 */ /* 0x000fe400078e3cff */
[----:B------:R-:W-:Y:S01]  /*2320*/  ISETP.GE.AND P0, PT, R23, RZ, PT ;  /* 0x000000ff1700720c */ /* 0x000fe20003f06270 */
[----:B------:R-:W-:Y:S01]  /*2330*/  @!P3 IMAD.IADD R19, R19, 0x1, -R20 ;  /* 0x000000011313b824 */ /* 0x000fe200078e0a14 */
[----:B------:R-:W-:Y:S01]  /*2340*/  ISETP.GE.AND P2, PT, R21, RZ, PT ;  /* 0x000000ff1500720c */ /* 0x000fe20003f46270 */
[----:B------:R-:W-:Y:S01]  /*2350*/  @P6 VIADD R17, R17, 0x1 ;  /* 0x0000000111116836 */ /* 0x000fe20000000000 */
[----:B------:R-:W-:Y:S01]  /*2360*/  @!P5 IADD3 R16, PT, PT, R16, 0x1, RZ ;  /* 0x000000011010d810 */ /* 0x000fe20007ffe0ff */
[----:B------:R-:W-:Y:S01]  /*2370*/  IMAD.U32 R23, RZ, RZ, UR10 ;  /* 0x0000000aff177e24 */ /* 0x000fe2000f8e00ff */
[----:B------:R-:W-:Y:S01]  /*2380*/  ISETP.GE.U32.AND P6, PT, R19, R20, PT ;  /* 0x000000141300720c */ /* 0x000fe20003fc6070 */
[----:B------:R-:W-:Y:S01]  /*2390*/  IMAD.MOV.U32 R20, RZ, RZ, R17 ;  /* 0x000000ffff147224 */ /* 0x000fe200078e0011 */
[----:B------:R-:W-:Y:S01]  /*23a0*/  LOP3.LUT R17, RZ, UR10, RZ, 0x33, !PT ;  /* 0x0000000aff117c12 */ /* 0x000fe2000f8e33ff */
[----:B------:R-:W-:Y:S01]  /*23b0*/  @P4 VIADD R16, R16, 0x1 ;  /* 0x0000000110104836 */ /* 0x000fe20000000000 */
[----:B------:R-:W-:Y:S01]  /*23c0*/  ISETP.NE.AND P4, PT, RZ, UR10, PT ;  /* 0x0000000aff007c0c */ /* 0x000fe2000bf85270 */
[----:B------:R-:W-:Y:S01]  /*23d0*/  VIADD R21, R23, 0x1 ;  /* 0x0000000117157836 */ /* 0x000fe20000000000 */
[----:B------:R-:W-:Y:S01]  /*23e0*/  @!P3 IADD3 R18, PT, PT, R18, 0x1, RZ ;  /* 0x000000011212b810 */ /* 0x000fe20007ffe0ff */
[----:B------:R-:W-:Y:S01]  /*23f0*/  @!P0 IMAD.MOV R20, RZ, RZ, -R20 ;  /* 0x000000ffff148224 */ /* 0x000fe200078e0a14 */
[----:B------:R-:W-:Y:S01]  /*2400*/  ISETP.NE.AND P3, PT, R39, RZ, PT ;  /* 0x000000ff2700720c */ /* 0x000fe20003f65270 */
[----:B------:R-:W-:Y:S01]  /*2410*/  IMAD.U32 R19, RZ, RZ, UR10 ;  /* 0x0000000aff137e24 */ /* 0x000fe2000f8e00ff */
[----:B------:R-:W-:Y:S01]  /*2420*/  @!P2 IADD3 R16, PT, PT, -R16, RZ, RZ ;  /* 0x000000ff1010a210 */ /* 0x000fe20007ffe1ff */
[----:B-1----:R-:W-:Y:S01]  /*2430*/  IMAD.U32 R23, RZ, RZ, UR5 ;  /* 0x00000005ff177e24 */ /* 0x002fe2000f8e00ff */
[C---:B------:R-:W-:Y:S01]  /*2440*/  SEL R22, R17.reuse, R22, !P4 ;  /* 0x0000001611167207 */ /* 0x040fe20006000000 */
[----:B------:R-:W-:Y:S01]  /*2450*/  @P6 VIADD R18, R18, 0x1 ;  /* 0x0000000112126836 */ /* 0x000fe20000000000 */
[----:B------:R-:W-:Y:S01]  /*2460*/  SEL R20, R17, R20, !P4 ;  /* 0x0000001411147207 */ /* 0x000fe20006000000 */
[----:B------:R-:W-:Y:S01]  /*2470*/  IMAD.SHL.U32 R19, R19, 0x80, RZ ;  /* 0x0000008013137824 */ /* 0x000fe200078e00ff */
[----:B------:R-:W-:Y:S01]  /*2480*/  SEL R46, R17, R16, !P4 ;  /* 0x00000010112e7207 */ /* 0x000fe20006000000 */
[----:B------:R-:W-:Y:S01]  /*2490*/  IMAD R23, R23, UR4, R36 ;  /* 0x0000000417177c24 */ /* 0x000fe2000f8e0224 */
[----:B------:R-:W0:Y:S01]  /*24a0*/  LDC.64 R16, c[0x0][0x3a0] ;  /* 0x0000e800ff107b82 */ /* 0x000e220000000a00 */
[----:B------:R-:W-:Y:S01]  /*24b0*/  ISETP.GE.U32.AND P5, PT, R21, 0x3, PT ;  /* 0x000000031500780c */ /* 0x000fe20003fa6070 */
[----:B------:R-:W-:Y:S01]  /*24c0*/  IMAD.MOV R21, RZ, RZ, -R20 ;  /* 0x000000ffff157224 */ /* 0x000fe200078e0a14 */
[----:B------:R-:W-:Y:S01]  /*24d0*/  @!P1 IADD3 R18, PT, PT, -R18, RZ, RZ ;  /* 0x000000ff12129210 */ /* 0x000fe20007ffe1ff */
[----:B------:R-:W-:Y:S01]  /*24e0*/  IMAD.MOV R45, RZ, RZ, -R46 ;  /* 0x000000ffff2d7224 */ /* 0x000fe200078e0a2e */
[----:B------:R-:W-:Y:S01]  /*24f0*/  SEL R48, R19, RZ, !P5 ;  /* 0x000000ff13307207 */ /* 0x000fe20006800000 */
[--C-:B------:R-:W-:Y:S01]  /*2500*/  IMAD R20, R20, 0x80, R23.reuse ;  /* 0x0000008014147824 */ /* 0x100fe200078e0217 */
[----:B------:R-:W-:Y:S01]  /*2510*/  @!P3 LOP3.LUT R18, RZ, R39, RZ, 0x33, !PT ;  /* 0x00000027ff12b212 */ /* 0x000fe200078e33ff */
[----:B------:R-:W-:Y:S01]  /*2520*/  IMAD R47, R46, 0x80, R23 ;  /* 0x000000802e2f7824 */ /* 0x000fe200078e0217 */
[----:B------:R-:W-:Y:S01]  /*2530*/  MOV R50, UR10 ;  /* 0x0000000a00327c02 */ /* 0x000fe20008000f00 */
[----:B------:R-:W-:Y:S01]  /*2540*/  USHF.L.U32 UR5, UR19, 0x2, URZ ;  /* 0x0000000213057899 */ /* 0x000fe200080006ff */
[----:B------:R-:W-:Y:S01]  /*2550*/  IADD3 R19, PT, PT, R48, R23, RZ ;  /* 0x0000001730137210 */ /* 0x000fe20007ffe0ff */
[----:B------:R-:W-:Y:S01]  /*2560*/  IMAD R48, R18, UR7, RZ ;  /* 0x0000000712307c24 */ /* 0x000fe2000f8e02ff */
[----:B------:R-:W-:Y:S01]  /*2570*/  UIADD3 UR4, UPT, UPT, UR19, UR4, URZ ;  /* 0x0000000413047290 */ /* 0x000fe2000fffe0ff */
[----:B------:R-:W-:-:S02]  /*2580*/  IMAD R21, R21, R50, 0x2 ;  /* 0x0000000215157424 */ /* 0x000fc400078e0232 */
[----:B------:R-:W-:Y:S01]  /*2590*/  IMAD R18, R45, R50, 0x3 ;  /* 0x000000032d127424 */ /* 0x000fe200078e0232 */
[----:B------:R-:W-:Y:S01]  /*25a0*/  UISETP.GE.U32.AND UP0, UPT, UR4, UR5, UPT ;  /* 0x000000050400728c */ /* 0x000fe2000bf06070 */
        /* <DEDUP_REMOVED lines=13> */
.L_x_5123:
[----:B------:R-:W-:Y:S01]  /*2680*/  BSSY B2, `(.L_x_5141) ;  /* 0x0000007000027945 */ /* 0x000fe20003800000 */
[----:B------:R-:W-:Y:S01]  /*2690*/  MOV R22, R25 ;  /* 0x0000001900167202 */ /* 0x000fe20000000f00 */
[----:B------:R-:W-:Y:S02]  /*26a0*/  IMAD.MOV.U32 R47, RZ, RZ, 0x181f ;  /* 0x0000181fff2f7424 */ /* 0x000fe400078e00ff */
[----:B------:R-:W-:-:S07]  /*26b0*/  IMAD.MOV.U32 R21, RZ, RZ, -0x1 ;  /* 0xffffffffff157424 */ /* 0x000fce00078e00ff */
[----:B-123--:R-:W-:Y:S05]  /*26c0*/  WARPSYNC.COLLECTIVE R21, `(.L_x_5142) ;  /* 0x0000000015087348 */ /* 0x00efea0003c00000 */
[----:B------:R0:W4:Y:S02]  /*26d0*/  SHFL.IDX P6, R21, R20, R22, R47 ;  /* 0x0000001614157389 */ /* 0x00012400000c002f */
[----:B01234-:R-:W-:Y:S05]  /*26e0*/  ENDCOLLECTIVE ;  /* 0x000000000000791b */ /* 0x01ffea0003800000 */
.L_x_5142:
[----:B------:R-:W-:Y:S05]  /*26f0*/  BSYNC B2 ;  /* 0x0000000000027941 */ /* 0x000fea0003800000 */
.L_x_5141:
[----:B------:R-:W-:Y:S05]  /*2700*/  BRA `(.L_x_5143) ;  /* 0xfffffff000d87947 */ /* 0x000fea000383ffff */
.L_x_5125:
[----:B------:R-:W-:Y:S01]  /*2710*/  BSSY B2, `(.L_x_5144) ;  /* 0x0000007000027945 */ /* 0x000fe20003800000 */
[----:B------:R-:W-:Y:S01]  /*2720*/  MOV R22, R7 ;  /* 0x0000000700167202 */ /* 0x000fe20000000f00 */
[----:B------:R-:W-:Y:S02]  /*2730*/  IMAD.MOV.U32 R47, RZ, RZ, 0x181f ;  /* 0x0000181fff2f7424 */ /* 0x000fe400078e00ff */
[----:B------:R-:W-:-:S07]  /*2740*/  IMAD.MOV.U32 R21, RZ, RZ, -0x1 ;  /* 0xffffffffff157424 */ /* 0x000fce00078e00ff */
[----:B0123--:R-:W-:Y:S05]  /*2750*/  WARPSYNC.COLLECTIVE R21, `(.L_x_5145) ;  /* 0x0000000015087348 */ /* 0x00ffea0003c00000 */
[----:B------:R4:W0:Y:S02]  /*2760*/  SHFL.IDX P6, R21, R20, R22, R47 ;  /* 0x0000001614157389 */ /* 0x00082400000c002f */
[----:B01234-:R-:W-:Y:S05]  /*2770*/  ENDCOLLECTIVE ;  /* 0x000000000000791b */ /* 0x01ffea0003800000 */
.L_x_5145:
[----:B------:R-:W-:Y:S05]  /*2780*/  BSYNC B2 ;  /* 0x0000000000027941 */ /* 0x000fea0003800000 */
.L_x_5144:
[----:B------:R-:W-:Y:S05]  /*2790*/  BRA `(.L_x_5146) ;  /* 0xfffffff000cc7947 */ /* 0x000fea000383ffff */
.L_x_5127:
[----:B------:R-:W-:Y:S01]  /*27a0*/  BSSY B2, `(.L_x_5147) ;  /* 0x0000007000027945 */ /* 0x000fe20003800000 */
[----:B------:R-:W-:Y:S01]  /*27b0*/  MOV R22, R6 ;  /* 0x0000000600167202 */ /* 0x000fe20000000f00 */
[----:B------:R-:W-:Y:S02]  /*27c0*/  IMAD.MOV.U32 R47, RZ, RZ, 0x181f ;  /* 0x0000181fff2f7424 */ /* 0x000fe400078e00ff */
[----:B------:R-:W-:-:S07]  /*27d0*/  IMAD.MOV.U32 R21, RZ, RZ, -0x1 ;  /* 0xffffffffff157424 */ /* 0x000fce00078e00ff */
[----:B01234-:R-:W-:Y:S05]  /*27e0*/  WARPSYNC.COLLECTIVE R21, `(.L_x_5148) ;  /* 0x0000000015087348 */ /* 0x01ffea0003c00000 */
[----:B------:R0:W0:Y:S02]  /*27f0*/  SHFL.IDX P6, R21, R20, R22, R47 ;  /* 0x0000001614157389 */ /* 0x00002400000c002f */
[----:B01234-:R-:W-:Y:S05]  /*2800*/  ENDCOLLECTIVE ;  /* 0x000000000000791b */ /* 0x01ffea0003800000 */
.L_x_5148:
[----:B------:R-:W-:Y:S05]  /*2810*/  BSYNC B2 ;  /* 0x0000000000027941 */ /* 0x000fea0003800000 */
.L_x_5147:
[----:B------:R-:W-:Y:S05]  /*2820*/  BRA `(.L_x_5149) ;  /* 0xfffffff000c07947 */ /* 0x000fea000383ffff */
.L_x_5129:
[----:B------:R-:W-:Y:S01]  /*2830*/  BSSY B2, `(.L_x_5150) ;  /* 0x0000007000027945 */ /* 0x000fe20003800000 */
[----:B------:R-:W-:Y:S01]  /*2840*/  MOV R22, R5 ;  /* 0x0000000500167202 */ /* 0x000fe20000000f00 */
[----:B------:R-:W-:Y:S02]  /*2850*/  IMAD.MOV.U32 R47, RZ, RZ, 0x181f ;  /* 0x0000181fff2f7424 */ /* 0x000fe400078e00ff */
[----:B------:R-:W-:-:S07]  /*2860*/  IMAD.MOV.U32 R21, RZ, RZ, -0x1 ;  /* 0xffffffffff157424 */ /* 0x000fce00078e00ff */
[----:B01234-:R-:W-:Y:S05]  /*2870*/  WARPSYNC.COLLECTIVE R21, `(.L_x_5151) ;  /* 0x0000000015087348 */ /* 0x01ffea0003c00000 */
[----:B------:R0:W0:Y:S02]  /*2880*/  SHFL.IDX P6, R21, R20, R22, R47 ;  /* 0x0000001614157389 */ /* 0x00002400000c002f */
[----:B01234-:R-:W-:Y:S05]  /*2890*/  ENDCOLLECTIVE ;  /* 0x000000000000791b */ /* 0x01ffea0003800000 */
.L_x_5151:
[----:B------:R-:W-:Y:S05]  /*28a0*/  BSYNC B2 ;  /* 0x0000000000027941 */ /* 0x000fea0003800000 */
.L_x_5150:
[----:B------:R-:W-:Y:S05]  /*28b0*/  BRA `(.L_x_5152) ;  /* 0xfffffff000b47947 */ /* 0x000fea000383ffff */
.L_x_5131:
[----:B------:R-:W-:Y:S01]  /*28c0*/  BSSY B2, `(.L_x_5153) ;  /* 0x0000007000027945 */ /* 0x000fe20003800000 */
[----:B------:R-:W-:Y:S01]  /*28d0*/  MOV R22, R4 ;  /* 0x0000000400167202 */ /* 0x000fe20000000f00 */
[----:B------:R-:W-:Y:S02]  /*28e0*/  IMAD.MOV.U32 R47, RZ, RZ, 0x181f ;  /* 0x0000181fff2f7424 */ /* 0x000fe400078e00ff */
[----:B------:R-:W-:-:S07]  /*28f0*/  IMAD.MOV.U32 R21, RZ, RZ, -0x1 ;  /* 0xffffffffff157424 */ /* 0x000fce00078e00ff */
[----:B01234-:R-:W-:Y:S05]  /*2900*/  WARPSYNC.COLLECTIVE R21, `(.L_x_5154) ;  /* 0x0000000015087348 */ /* 0x01ffea0003c00000 */
[----:B------:R0:W0:Y:S02]  /*2910*/  SHFL.IDX P6, R21, R20, R22, R47 ;  /* 0x0000001614157389 */ /* 0x00002400000c002f */
[----:B01234-:R-:W-:Y:S05]  /*2920*/  ENDCOLLECTIVE ;  /* 0x000000000000791b */ /* 0x01ffea0003800000 */
.L_x_5154:
[----:B------:R-:W-:Y:S05]  /*2930*/  BSYNC B2 ;  /* 0x0000000000027941 */ /* 0x000fea0003800000 */
.L_x_5153:
[----:B------:R-:W-:Y:S05]  /*2940*/  BRA `(.L_x_5155) ;  /* 0xfffffff000a87947 */ /* 0x000fea000383ffff */
.L_x_5133:
[----:B------:R-:W-:Y:S01]  /*2950*/  BSSY B2, `(.L_x_5156) ;  /* 0x0000007000027945 */ /* 0x000fe20003800000 */
[----:B------:R-:W-:Y:S01]  /*2960*/  MOV R22, R3 ;  /* 0x0000000300167202 */ /* 0x000fe20000000f00 */
[----:B------:R-:W-:Y:S02]  /*2970*/  IMAD.MOV.U32 R47, RZ, RZ, 0x181f ;  /* 0x0000181fff2f7424 */ /* 0x000fe400078e00ff */
[----:B------:R-:W-:-:S07]  /*2980*/  IMAD.MOV.U32 R21, RZ, RZ, -0x1 ;  /* 0xffffffffff157424 */ /* 0x000fce00078e00ff */
[----:B01234-:R-:W-:Y:S05]  /*2990*/  WARPSYNC.COLLECTIVE R21, `(.L_x_5157) ;  /* 0x0000000015087348 */ /* 0x01ffea0003c00000 */
[----:B------:R0:W0:Y:S02]  /*29a0*/  SHFL.IDX P6, R21, R20, R22, R47 ;  /* 0x0000001614157389 */ /* 0x00002400000c002f */
[----:B01234-:R-:W-:Y:S05]  /*29b0*/  ENDCOLLECTIVE ;  /* 0x000000000000791b */ /* 0x01ffea0003800000 */
.L_x_5157:
[----:B------:R-:W-:Y:S05]  /*29c0*/  BSYNC B2 ;  /* 0x0000000000027941 */ /* 0x000fea0003800000 */
.L_x_5156:
[----:B------:R-:W-:Y:S05]  /*29d0*/  BRA `(.L_x_5158) ;  /* 0xfffffff0009c7947 */ /* 0x000fea000383ffff */
.L_x_5135:
[----:B------:R-:W-:Y:S01]  /*29e0*/  BSSY B2, `(.L_x_5159) ;  /* 0x0000007000027945 */ /* 0x000fe20003800000 */
[----:B------:R-:W-:Y:S01]  /*29f0*/  MOV R22, R2 ;  /* 0x0000000200167202 */ /* 0x000fe20000000f00 */
[----:B------:R-:W-:Y:S02]  /*2a00*/  IMAD.MOV.U32 R47, RZ, RZ, 0x181f ;  /* 0x0000181fff2f7424 */ /* 0x000fe400078e00ff */
[----:B------:R-:W-:-:S07]  /*2a10*/  IMAD.MOV.U32 R21, RZ, RZ, -0x1 ;  /* 0xffffffffff157424 */ /* 0x000fce00078e00ff */
[----:B01234-:R-:W-:Y:S05]  /*2a20*/  WARPSYNC.COLLECTIVE R21, `(.L_x_5160) ;  /* 0x0000000015087348 */ /* 0x01ffea0003c00000 */
[----:B------:R0:W0:Y:S02]  /*2a30*/  SHFL.IDX P6, R21, R20, R22, R47 ;  /* 0x0000001614157389 */ /* 0x00002400000c002f */
[----:B01234-:R-:W-:Y:S05]  /*2a40*/  ENDCOLLECTIVE ;  /* 0x000000000000791b */ /* 0x01ffea0003800000 */
.L_x_5160:
[----:B------:R-:W-:Y:S05]  /*2a50*/  BSYNC B2 ;  /* 0x0000000000027941 */ /* 0x000fea0003800000 */
.L_x_5159:
[----:B------:R-:W-:Y:S05]  /*2a60*/  BRA `(.L_x_5161) ;  /* 0xfffffff000907947 */ /* 0x000fea000383ffff */
.L_x_5137:
[----:B------:R-:W-:Y:S01]  /*2a70*/  BSSY B2, `(.L_x_5162) ;  /* 0x0000007000027945 */ /* 0x000fe20003800000 */
[----:B------:R-:W-:Y:S01]  /*2a80*/  MOV R22, R0 ;  /* 0x0000000000167202 */ /* 0x000fe20000000f00 */
[----:B------:R-:W-:Y:S02]  /*2a90*/  IMAD.MOV.U32 R47, RZ, RZ, 0x181f ;  /* 0x0000181fff2f7424 */ /* 0x000fe400078e00ff */
[----:B------:R-:W-:-:S07]  /*2aa0*/  IMAD.MOV.U32 R21, RZ, RZ, -0x1 ;  /* 0xffffffffff157424 */ /* 0x000fce00078e00ff */
[----:B01234-:R-:W-:Y:S05]  /*2ab0*/  WARPSYNC.COLLECTIVE R21, `(.L_x_5163) ;  /* 0x0000000015087348 */ /* 0x01ffea0003c00000 */
[----:B------:R0:W0:Y:S02]  /*2ac0*/  SHFL.IDX P6, R21, R20, R22, R47 ;  /* 0x0000001614157389 */ /* 0x00002400000c002f */
[----:B01234-:R-:W-:Y:S05]  /*2ad0*/  ENDCOLLECTIVE ;  /* 0x000000000000791b */ /* 0x01ffea0003800000 */
.L_x_5163:
[----:B------:R-:W-:Y:S05]  /*2ae0*/  BSYNC B2 ;  /* 0x0000000000027941 */ /* 0x000fea0003800000 */
.L_x_5162:
[----:B------:R-:W-:Y:S01]  /*2af0*/  MOV R20, R21 ;  /* 0x0000001500147202 */ /* 0x000fe20000000f00 */
[----:B------:R-:W-:Y:S06]  /*2b00*/  BRA `(.L_x_5164) ;  /* 0xfffffff000807947 */ /* 0x000fec000383ffff */
        .weak           $__internal_149_$__cuda_sm20_div_s16
        .type           $__internal_149_$__cuda_sm20_div_s16,@function
        .size           $__internal_149_$__cuda_sm20_div_s16,(.L_x_38652 - $__internal_149_$__cuda_sm20_div_s16)
$__internal_149_$__cuda_sm20_div_s16:
        /* <DEDUP_REMOVED lines=21> */
[----:B------:R-:W-:-:S03]  /*2c60*/  @!P0 IMAD.MOV.U32 R3, RZ, RZ, -0x1 ;  /* 0xffffffffff038424 */ /* 0x000fc600078e00ff */
[----:B------:R-:W-:Y:S02]  /*2c70*/  R2UR UR9, R2 ;  /* 0x00000000020972ca */ /* 0x000fe400000e0000 */
[----:B------:R-:W-:Y:S01]  /*2c80*/  @!P0 R2UR UR9, R3 ;  /* 0x00000000030982ca */ /* 0x000fe200000e0000 */
[----:B------:R-:W-:Y:S01]  /*2c90*/  IMAD.MOV.U32 R3, RZ, RZ, 0x0 ;  /* 0x00000000ff037424 */ /* 0x000fe200078e00ff */
[----:B------:R-:W-:-:S04]  /*2ca0*/  MOV R2, R6 ;  /* 0x0000000600027202 */ /* 0x000fc80000000f00 */
[----:B------:R-:W-:Y:S09]  /*2cb0*/  RET.REL.NODEC R2 `(_Z9cuda_gemmIiLi128ELi4ELi1ELi512ELi8ELi8ELi64ELi0ELi0EEviiiPT_S1_S1_iii) ;  /* 0xffffffd002d07950 */ /* 0x000ff20003c3ffff */
.L_x_5165:
        /* <DEDUP_REMOVED lines=12> */
.L_x_38652:


//--------------------- .text._Z9cuda_gemmIiLi128ELi4ELi1ELi512ELi4ELi4ELi64ELi1ELi1EEviiiPT_S1_S1_iii --------------------------
	.section	.text._Z9cuda_gemmIiLi128ELi4ELi1ELi512ELi4ELi4ELi64ELi1ELi1EEviiiPT_S1_S1_iii,"ax",@progbits
	.align	128
        .global         _Z9cuda_gemmIiLi128ELi4ELi1ELi512ELi4ELi4ELi64ELi1ELi1EEviiiPT_S1_S1_iii
        .type           _Z9cuda_gemmIiLi128ELi4ELi1ELi512ELi4ELi4ELi64ELi1ELi1EEviiiPT_S1_S1_iii,@function
        .size           _Z9cuda_gemmIiLi128ELi4ELi1ELi512ELi4ELi4ELi64ELi1ELi1EEviiiPT_S1_S1_iii,(.L_x_39347 - _Z9cuda_gemmIiLi128ELi4ELi1ELi512ELi4ELi4ELi64ELi1ELi1EEviiiPT_S1_S1_iii)
        .other          _Z9cuda_gemmIiLi128ELi4ELi1ELi512ELi4ELi4ELi64ELi1ELi1EEviiiPT_S1_S1_iii,@"STO_CUDA_ENTRY STV_DEFAULT"
_Z9cuda_gemmIiLi128ELi4ELi1ELi512ELi4ELi4ELi64ELi1ELi1EEviiiPT_S1_S1_iii:
.text._Z9cuda_gemmIiLi128ELi4ELi1ELi512ELi4ELi4ELi64ELi1ELi1EEviiiPT_S1_S1_iii:
        /* <DEDUP_REMOVED lines=12> */
.L_x_5168:
        /* <DEDUP_REMOVED lines=10> */
.L_x_5167:
[----:B------:R-:W-:Y:S05]  /*0160*/  BSYNC.RECONVERGENT B0 ;  /* 0x0000000000007941 */ /* 0x000fea0003800200 */
.L_x_5166:
[----:B------:R-:W1:Y:S08]  /*0170*/  LDC R4, c[0x0][0x374] ;  /* 0x0000dd00ff047b82 */ /* 0x000e700000000800 */
[----:B------:R-:W2:Y:S01]  /*0180*/  S2UR UR8, SR_CTAID.Y ;  /* 0x00000000000879c3 */ /* 0x000ea20000002600 */
[----:B-1----:R-:W-:-:S05]  /*0190*/  IMAD.SHL.U32 R0, R4, 0x4, RZ ;  /* 0x0000000404007824 */ /* 0x002fca00078e00ff */
[----:B--2---:R-:W-:-:S13]  /*01a0*/  ISETP.LE.U32.AND P0, PT, R0, UR8, PT ;  /* 0x0000000800007c0c */ /* 0x004fda000bf03070 */
[----:B------:R-:W-:Y:S05]  /*01b0*/  @P0 EXIT ;  /* 0x000000000000094d */ /* 0x000fea0003800000 */
[----:B------:R-:W1:Y:S01]  /*01c0*/  LDC R3, c[0x0][0x360] ;  /* 0x0000d800ff037b82 */ /* 0x000e620000000800 */
[C---:B------:R-:W-:Y:S01]  /*01d0*/  SHF.L.U32 R30, R5.reuse, 0x2, RZ ;  /* 0x00000002051e7819 */ /* 0x040fe200000006ff */
[----:B------:R-:W-:Y:S01]  /*01e0*/  UMOV UR4, 0x400 ;  /* 0x0000040000047882 */ /* 0x000fe20000000000 */
[----:B------:R-:W-:Y:S01]  /*01f0*/  IADD3 R8, PT, PT, R5, -0x1, RZ ;  /* 0xffffffff05087810 */ /* 0x000fe20007ffe0ff */
[----:B------:R-:W-:Y:S01]  /*0200*/  UIADD3 UR4, UPT, UPT, UR4, 0x80, URZ ;  /* 0x0000008004047890 */ /* 0x000fe2000fffe0ff */
[----:B------:R-:W-:-:S03]  /*0210*/  IMAD.U32 R29, RZ, RZ, UR8 ;  /* 0x00000008ff1d7e24 */ /* 0x000fc6000f8e00ff */
[----:B------:R-:W2:Y:S01]  /*0220*/  S2UR UR5, SR_CgaCtaId ;  /* 0x00000000000579c3 */ /* 0x000ea20000008800 */
[----:B-1----:R-:W-:-:S04]  /*0230*/  SHF.L.U32 R9, R3, 0x2, RZ ;  /* 0x0000000203097819 */ /* 0x002fc800000006ff */
[----:B0-----:R-:W0:Y:S01]  /*0240*/  I2F.U32.RP R2, R9 ;  /* 0x0000000900027306 */ /* 0x001e220000209000 */
[----:B------:R-:W-:Y:S01]  /*0250*/  IADD3 R0, PT, PT, R30, R9, RZ ;  /* 0x000000091e007210 */ /* 0x000fe20007ffe0ff */
[----:B------:R-:W-:Y:S01]  /*0260*/  IMAD.MOV R13, RZ, RZ, -R9 ;  /* 0x000000ffff0d7224 */ /* 0x000fe200078e0a09 */
[----:B------:R-:W-:Y:S01]  /*0270*/  ISETP.NE.U32.AND P2, PT, R9, RZ, PT ;  /* 0x000000ff0900720c */ /* 0x000fe20003f45070 */
[----:B--2---:R-:W-:Y:S01]  /*0280*/  ULEA UR4, UR5, UR4, 0x18 ;  /* 0x0000000405047291 */ /* 0x004fe2000f8ec0ff */
[C---:B------:R-:W-:Y:S02]  /*0290*/  ISETP.GE.U32.AND P0, PT, R0.reuse, 0x200, PT ;  /* 0x000002000000780c */ /* 0x040fe40003f06070 */
[----:B------:R-:W-:Y:S02]  /*02a0*/  VIMNMX.U32 R11, PT, PT, R0, 0x200, !PT ;  /* 0x00000200000b7848 */ /* 0x000fe40007fe0000 */
[----:B------:R-:W-:Y:S02]  /*02b0*/  SEL R27, RZ, 0x1, P0 ;  /* 0x00000001ff1b7807 */ /* 0x000fe40000000000 */
[----:B------:R-:W-:-:S02]  /*02c0*/  LEA R28, R5, UR4, 0x4 ;  /* 0x00000004051c7c11 */ /* 0x000fc4000f8e20ff */
[----:B------:R-:W-:Y:S01]  /*02d0*/  IADD3 R0, PT, PT, R11, -R0, -R27 ;  /* 0x800000000b007210 */ /* 0x000fe20007ffe81b */
[----:B0-----:R-:W0:Y:S02]  /*02e0*/  MUFU.RCP R2, R2 ;  /* 0x0000000200027308 */ /* 0x001e240000001000 */
[----:B0-----:R-:W-:-:S06]  /*02f0*/  VIADD R6, R2, 0xffffffe ;  /* 0x0ffffffe02067836 */ /* 0x001fcc0000000000 */
[----:B------:R0:W1:Y:S02]  /*0300*/  F2I.FTZ.U32.TRUNC.NTZ R7, R6 ;  /* 0x0000000600077305 */ /* 0x000064000021f000 */
[----:B0-----:R-:W-:Y:S02]  /*0310*/  IMAD.MOV.U32 R6, RZ, RZ, RZ ;  /* 0x000000ffff067224 */ /* 0x001fe400078e00ff */
[----:B-1----:R-:W-:-:S04]  /*0320*/  IMAD R13, R13, R7, RZ ;  /* 0x000000070d0d7224 */ /* 0x002fc800078e02ff */
[----:B------:R-:W-:-:S06]  /*0330*/  IMAD.HI.U32 R7, R7, R13, R6 ;  /* 0x0000000d07077227 */ /* 0x000fcc00078e0006 */
[----:B------:R-:W-:Y:S01]  /*0340*/  IMAD.HI.U32 R2, R7, R0, RZ ;  /* 0x0000000007027227 */ /* 0x000fe200078e00ff */
[----:B------:R-:W-:-:S04]  /*0350*/  LOP3.LUT R7, R30, 0xc, RZ, 0xc0, !PT ;  /* 0x0000000c1e077812 */ /* 0x000fc800078ec0ff */
[----:B------:R-:W-:Y:S02]  /*0360*/  IADD3 R6, PT, PT, -R2, RZ, RZ ;  /* 0x000000ff02067210 */ /* 0x000fe40007ffe1ff */
[----:B------:R-:W-:Y:S02]  /*0370*/  LOP3.LUT R11, R7, 0x8, RZ, 0x3c, !PT ;  /* 0x00000008070b7812 */ /* 0x000fe400078e3cff */
[----:B------:R-:W-:Y:S01]  /*0380*/  IADD3 R26, PT, PT, R28, R7, RZ ;  /* 0x000000071c1a7210 */ /* 0x000fe20007ffe0ff */
[----:B------:R-:W-:-:S05]  /*0390*/  IMAD R0, R9, R6, R0 ;  /* 0x0000000609007224 */ /* 0x000fca00078e0200 */
[----:B------:R-:W-:-:S13]  /*03a0*/  ISETP.GE.U32.AND P0, PT, R0, R9, PT ;  /* 0x000000090000720c */ /* 0x000fda0003f06070 */
[----:B------:R-:W-:Y:S01]  /*03b0*/  @P0 IMAD.IADD R0, R0, 0x1, -R9 ;  /* 0x0000000100000824 */ /* 0x000fe200078e0a09 */
[----:B------:R-:W-:-:S04]  /*03c0*/  @P0 IADD3 R2, PT, PT, R2, 0x1, RZ ;  /* 0x0000000102020810 */ /* 0x000fc80007ffe0ff */
[----:B------:R-:W-:Y:S01]  /*03d0*/  ISETP.GE.U32.AND P1, PT, R0, R9, PT ;  /* 0x000000090000720c */ /* 0x000fe20003f26070 */
[----:B------:R-:W-:-:S05]  /*03e0*/  VIADD R0, R5, 0x1 ;  /* 0x0000000105007836 */ /* 0x000fca0000000000 */
[----:B------:R-:W-:-:S07]  /*03f0*/  SHF.L.U32 R6, R0, 0x2, RZ ;  /* 0x0000000200067819 */ /* 0x000fce00000006ff */
[----:B------:R-:W-:Y:S01]  /*0400*/  @P1 VIADD R2, R2, 0x1 ;  /* 0x0000000102021836 */ /* 0x000fe20000000000 */
[----:B------:R-:W-:Y:S02]  /*0410*/  @!P2 LOP3.LUT R2, RZ, R9, RZ, 0x33, !PT ;  /* 0x00000009ff02a212 */ /* 0x000fe400078e33ff */
[----:B------:R-:W-:Y:S01]  /*0420*/  LOP3.LUT R9, R6, 0xc, RZ, 0xc0, !PT ;  /* 0x0000000c06097812 */ /* 0x000fe200078ec0ff */
[----:B------:R-:W-:Y:S01]  /*0430*/  IMAD.IADD R6, R28, 0x1, R11 ;  /* 0x000000011c067824 */ /* 0x000fe200078e020b */
[----:B------:R-:W-:Y:S02]  /*0440*/  IADD3 R27, PT, PT, R27, R2, RZ ;  /* 0x000000021b1b7210 */ /* 0x000fe40007ffe0ff */
[----:B------:R-:W-:Y:S02]  /*0450*/  LOP3.LUT R2, R0, 0x3, RZ, 0xc0, !PT ;  /* 0x0000000300027812 */ /* 0x000fe400078ec0ff */
[C---:B------:R-:W-:Y:S01]  /*0460*/  LOP3.LUT R0, R8.reuse, 0x3, RZ, 0xc0, !PT ;  /* 0x0000000308007812 */ /* 0x040fe200078ec0ff */
[----:B------:R-:W-:Y:S01]  /*0470*/  IMAD.SHL.U32 R8, R8, 0x4, RZ ;  /* 0x0000000408087824 */ /* 0x000fe200078e00ff */
[----:B------:R-:W-:-:S04]  /*0480*/  IADD3 R7, PT, PT, R28, R9, RZ ;  /* 0x000000091c077210 */ /* 0x000fc80007ffe0ff */
[----:B------:R-:W-:-:S05]  /*0490*/  LOP3.LUT R13, R8, 0xc, RZ, 0xc0, !PT ;  /* 0x0000000c080d7812 */ /* 0x000fca00078ec0ff */
[----:B------:R-:W-:-:S07]  /*04a0*/  IMAD.IADD R24, R28, 0x1, R13 ;  /* 0x000000011c187824 */ /* 0x000fce00078e020d */
.L_x_5174:
[C---:B------:R-:W-:Y:S01]  /*04b0*/  LOP3.LUT R14, R27.reuse, 0x3, RZ, 0xc0, !PT ;  /* 0x000000031b0e7812 */ /* 0x040fe200078ec0ff */
[----:B------:R-:W-:Y:S01]  /*04c0*/  BSSY.RECONVERGENT B0, `(.L_x_5169) ;  /* 0x000001c000007945 */ /* 0x000fe20003800200 */
[----:B------:R-:W-:Y:S01]  /*04d0*/  ISETP.GE.U32.AND P0, PT, R27, 0x3, PT ;  /* 0x000000031b00780c */ /* 0x000fe20003f06070 */
[----:B------:R-:W-:Y:S01]  /*04e0*/  IMAD.MOV.U32 R35, RZ, RZ, R30 ;  /* 0x000000ffff237224 */ /* 0x000fe200078e001e */
[----:B------:R-:W-:Y:S02]  /*04f0*/  ISETP.NE.AND P1, PT, R14, 0x3, PT ;  /* 0x000000030e00780c */ /* 0x000fe40003f25270 */
[----:B0-----:R-:W-:-:S11]  /*0500*/  SHF.L.U32 R25, R3, 0x2, RZ ;  /* 0x0000000203197819 */ /* 0x001fd600000006ff */
[----:B------:R-:W-:Y:S05]  /*0510*/  @!P1 BRA `(.L_x_5170) ;  /* 0x0000000000589947 */ /* 0x000fea0003800000 */
[----:B------:R-:W0:Y:S01]  /*0520*/  LDC.64 R12, c[0x0][0x390] ;  /* 0x0000e400ff0c7b82 */ /* 0x000e220000000a00 */
[----:B------:R-:W-:-:S05]  /*0530*/  LEA R9, R29, R30, 0x9 ;  /* 0x0000001e1d097211 */ /* 0x000fca00078e48ff */
[----:B0-----:R-:W-:-:S06]  /*0540*/  IMAD.WIDE R8, R9, 0x4, R12 ;  /* 0x0000000409087825 */ /* 0x001fcc00078e020c */
[----:B------:R-:W2:Y:S01]  /*0550*/  LDG.E.128 R8, desc[UR6][R8.64] ;  /* 0x0000000608087981 */ /* 0x000ea2000c1e1d00 */
[----:B------:R-:W-:Y:S01]  /*0560*/  ISETP.NE.AND P1, PT, R14, RZ, PT ;  /* 0x000000ff0e00720c */ /* 0x000fe20003f25270 */
[----:B------:R-:W-:Y:S02]  /*0570*/  IMAD.IADD R35, R30, 0x1, R25 ;  /* 0x000000011e237824 */ /* 0x000fe400078e0219 */
[----:B--2---:R0:W-:Y:S10]  /*0580*/  STS.128 [R28], R8 ;  /* 0x000000081c007388 */ /* 0x0041f40000000c00 */
[----:B------:R-:W-:Y:S05]  /*0590*/  @!P1 BRA `(.L_x_5170) ;  /* 0x0000000000389947 */ /* 0x000fea0003800000 */
[----:B------:R-:W-:Y:S01]  /*05a0*/  ISETP.NE.AND P1, PT, R14, 0x1, PT ;  /* 0x000000010e00780c */ /* 0x000fe20003f25270 */
[----:B0-----:R-:W-:Y:S01]  /*05b0*/  IMAD R9, R29, 0x200, R35 ;  /* 0x000002001d097824 */ /* 0x001fe200078e0223 */
[----:B------:R-:W-:-:S03]  /*05c0*/  IADD3 R18, PT, PT, R25, R35, RZ ;  /* 0x0000002319127210 */ /* 0x000fc60007ffe0ff */
[----:B------:R-:W-:-:S08]  /*05d0*/  IMAD.WIDE R8, R9, 0x4, R12 ;  /* 0x0000000409087825 */ /* 0x000fd000078e020c */
[----:B------:R-:W-:-:S05]  /*05e0*/  @P1 LEA R11, R29, R18, 0x9 ;  /* 0x000000121d0b1211 */ /* 0x000fca00078e48ff */
[----:B------:R-:W-:Y:S02]  /*05f0*/  @P1 IMAD.WIDE R12, R11, 0x4, R12 ;  /* 0x000000040b0c1825 */ /* 0x000fe400078e020c */
[----:B------:R-:W2:Y:S04]  /*0600*/  LDG.E.128 R8, desc[UR6][R8.64] ;  /* 0x0000000608087981 */ /* 0x000ea8000c1e1d00 */
[----:B------:R-:W3:Y:S01]  /*0610*/  @P1 LDG.E.128 R12, desc[UR6][R12.64] ;  /* 0x000000060c0c1981 */ /* 0x000ee2000c1e1d00 */
[----:B------:R-:W-:Y:S02]  /*0620*/  IMAD R16, R3, 0x10, R28 ;  /* 0x0000001003107824 */ /* 0x000fe400078e021c */
[----:B------:R-:W-:Y:S01]  /*0630*/  IMAD.MOV.U32 R35, RZ, RZ, R18 ;  /* 0x000000ffff237224 */ /* 0x000fe200078e0012 */
[----:B------:R-:W-:-:S02]  /*0640*/  @P1 IADD3 R35, PT, PT, R25, R18, RZ ;  /* 0x0000001219231210 */ /* 0x000fc40007ffe0ff */
[----:B------:R-:W-:Y:S01]  /*0650*/  LEA R17, R3, R16, 0x4 ;  /* 0x0000001003117211 */ /* 0x000fe200078e20ff */
[----:B--2---:R1:W-:Y:S04]  /*0660*/  STS.128 [R16], R8 ;  /* 0x0000000810007388 */ /* 0x0043e80000000c00 */
[----:B---3--:R1:W-:Y:S02]  /*0670*/  @P1 STS.128 [R17], R12 ;  /* 0x0000000c11001388 */ /* 0x0083e40000000c00 */
.L_x_5170:
[----:B------:R-:W-:Y:S05]  /*0680*/  BSYNC.RECONVERGENT B0 ;  /* 0x0000000000007941 */ /* 0x000fea0003800200 */
.L_x_5169:
[----:B------:R-:W-:Y:S04]  /*0690*/  BSSY.RECONVERGENT B0, `(.L_x_5171) ;  /* 0x0000024000007945 */ /* 0x000fe80003800200 */
[----:B------:R-:W-:Y:S05]  /*06a0*/  @!P0 BRA `(.L_x_5172) ;  /* 0x0000000000888947 */ /* 0x000fea0003800000 */
[----:B------:R-:W2:Y:S01]  /*06b0*/  S2UR UR5, SR_CgaCtaId ;  /* 0x00000000000579c3 */ /* 0x000ea20000008800 */
[----:B------:R-:W-:Y:S01]  /*06c0*/  UMOV UR4, 0x400 ;  /* 0x0000040000047882 */ /* 0x000fe20000000000 */
[----:B------:R-:W-:Y:S01]  /*06d0*/  IMAD R33, R29, 0x200, R35 ;  /* 0x000002001d217824 */ /* 0x000fe200078e0223 */
[----:B------:R-:W-:-:S03]  /*06e0*/  UIADD3 UR4, UPT, UPT, UR4, 0x80, URZ ;  /* 0x0000008004047890 */ /* 0x000fc6000fffe0ff */
[C-C-:B------:R-:W-:Y:S01]  /*06f0*/  IMAD R32, R3.reuse, 0xc, R33.reuse ;  /* 0x0000000c03207824 */ /* 0x140fe200078e0221 */
[----:B------:R-:W-:Y:S01]  /*0700*/  LEA R36, R3, R33, 0x3 ;  /* 0x0000002103247211 */ /* 0x000fe200078e18ff */
[----:B------:R-:W-:Y:S01]  /*0710*/  IMAD.IADD R31, R25, 0x1, R33 ;  /* 0x00000001191f7824 */ /* 0x000fe200078e0221 */
[----:B--2---:R-:W-:-:S06]  /*0720*/  ULEA UR4, UR5, UR4, 0x18 ;  /* 0x0000000405047291 */ /* 0x004fcc000f8ec0ff */
[----:B------:R-:W-:-:S07]  /*0730*/  LEA R34, R35, UR4, 0x2 ;  /* 0x0000000423227c11 */ /* 0x000fce000f8e10ff */
.L_x_5173:
        /* <DEDUP_REMOVED lines=11> */
[----:B------:R-:W-:Y:S01]  /*07f0*/  IADD3 R35, PT, PT, R25, R35, R25 ;  /* 0x0000002319237210 */ /* 0x000fe20007ffe019 */
[C---:B------:R-:W-:Y:S01]  /*0800*/  IMAD R33, R3.reuse, 0x10, R33 ;  /* 0x0000001003217824 */ /* 0x040fe200078e0221 */
[----:B------:R-:W-:-:S02]  /*0810*/  LEA R32, R3, R32, 0x4 ;  /* 0x0000002003207211 */ /* 0x000fc400078e20ff */
[----:B------:R-:W-:Y:S02]  /*0820*/  IADD3 R35, PT, PT, R25, R35, R25 ;  /* 0x0000002319237210 */ /* 0x000fe40007ffe019 */
[----:B------:R-:W-:Y:S02]  /*0830*/  LEA R31, R3, R31, 0x4 ;  /* 0x0000001f031f7211 */ /* 0x000fe400078e20ff */
[----:B------:R-:W-:Y:S01]  /*0840*/  ISETP.GE.U32.AND P0, PT, R35, 0x200, PT ;  /* 0x000002002300780c */ /* 0x000fe20003f06070 */
        /* <DEDUP_REMOVED lines=8> */
.L_x_5172:
[----:B------:R-:W-:Y:S05]  /*08d0*/  BSYNC.RECONVERGENT B0 ;  /* 0x0000000000007941 */ /* 0x000fea0003800200 */
.L_x_5171:
[----:B------:R-:W3:Y:S08]  /*08e0*/  S2UR UR5, SR_CgaCtaId ;  /* 0x00000000000579c3 */ /* 0x000ef00000008800 */
[----:B------:R-:W-:Y:S01]  /*08f0*/  BAR.SYNC.DEFER_BLOCKING 0x0 ;  /* 0x0000000000007b1d */ /* 0x000fe20000010000 */
[----:B------:R-:W-:-:S04]  /*0900*/  LOP3.LUT R32, R5, 0x3, RZ, 0xc0, !PT ;  /* 0x0000000305207812 */ /* 0x000fc800078ec0ff */
[C---:B--2---:R-:W-:Y:S01]  /*0910*/  LOP3.LUT R22, R32.reuse, 0x2, RZ, 0x3c, !PT ;  /* 0x0000000220167812 */ /* 0x044fe200078e3cff */
[----:B------:R-:W-:Y:S02]  /*0920*/  UMOV UR4, 0x400 ;  /* 0x0000040000047882 */ /* 0x000fe40000000000 */
[----:B---3--:R-:W-:Y:S01]  /*0930*/  ULEA UR4, UR5, UR4, 0x18 ;  /* 0x0000000405047291 */ /* 0x008fe2000f8ec0ff */
[----:B-1----:R-:W-:Y:S04]  /*0940*/  LDS R12, [R26] ;  /* 0x000000001a0c7984 */ /* 0x002fe80000000800 */
[----:B------:R-:W-:Y:S01]  /*0950*/  LDS R14, [R7] ;  /* 0x00000000070e7984 */ /* 0x000fe20000000800 */
[----:B0-----:R-:W-:-:S03]  /*0960*/  LEA R8, R32, UR4, 0x2 ;  /* 0x0000000420087c11 */ /* 0x001fc6000f8e10ff */
[----:B------:R-:W-:Y:S04]  /*0970*/  LDS R15, [R6] ;  /* 0x00000000060f7984 */ /* 0x000fe80000000800 */
[----:B------:R-:W0:Y:S04]  /*0980*/  LDS R9, [R8] ;  /* 0x0000000008097984 */ /* 0x000e280000000800 */
[----:B------:R-:W1:Y:S04]  /*0990*/  LDS R33, [R8+0x14] ;  /* 0x0000140008217984 */ /* 0x000e680000000800 */
[----:B------:R-:W2:Y:S04]  /*09a0*/  LDS R35, [R8+0x28] ;  /* 0x0000280008237984 */ /* 0x000ea80000000800 */
[----:B------:R-:W3:Y:S04]  /*09b0*/  LDS R21, [R8+0x3c] ;  /* 0x00003c0008157984 */ /* 0x000ee80000000800 */
[----:B------:R-:W-:Y:S04]  /*09c0*/  LDS R10, [R24] ;  /* 0x00000000180a7984 */ /* 0x000fe80000000800 */
[----:B0-----:R-:W0:Y:S04]  /*09d0*/  SHFL.IDX PT, R11, R9, R32, 0x1c1f ;  /* 0x001c1f20090b7589 */ /* 0x001e2800000e0000 */
[----:B------:R-:W4:Y:S04]  /*09e0*/  SHFL.IDX PT, R16, R9, R2, 0x1c1f ;  /* 0x001c1f0209107589 */ /* 0x000f2800000e0000 */
[----:B-1----:R-:W1:Y:S04]  /*09f0*/  SHFL.IDX PT, R19, R33, R32, 0x1c1f ;  /* 0x001c1f2021137589 */ /* 0x002e6800000e0000 */
[----:B--2---:R-:W2:Y:S04]  /*0a00*/  SHFL.IDX PT, R37, R35, R32, 0x1c1f ;  /* 0x001c1f2023257589 */ /* 0x004ea800000e0000 */
[----:B---3--:R-:W3:Y:S04]  /*0a10*/  SHFL.IDX PT, R32, R21, R32, 0x1c1f ;  /* 0x001c1f2015207589 */ /* 0x008ee800000e0000 */
[----:B------:R-:W5:Y:S04]  /*0a20*/  SHFL.IDX PT, R34, R33, R2, 0x1c1f ;  /* 0x001c1f0221227589 */ /* 0x000f6800000e0000 */
[----:B------:R-:W5:Y:S01]  /*0a30*/  SHFL.IDX PT, R31, R35, R2, 0x1c1f ;  /* 0x001c1f02231f7589 */ /* 0x000f6200000e0000 */
[----:B0-----:R-:W-:-:S03]  /*0a40*/  IMAD R11, R12, R11, RZ ;  /* 0x0000000b0c0b7224 */ /* 0x001fc600078e02ff */
[----:B------:R-:W0:Y:S01]  /*0a50*/  SHFL.IDX PT, R25, R21, R2, 0x1c1f ;  /* 0x001c1f0215197589 */ /* 0x000e2200000e0000 */
[----:B----4-:R-:W-:-:S03]  /*0a60*/  IMAD R16, R14, R16, R11 ;  /* 0x000000100e107224 */ /* 0x010fc600078e020b */
[----:B------:R-:W4:Y:S01]  /*0a70*/  SHFL.IDX PT, R17, R9, R22, 0x1c1f ;  /* 0x001c1f1609117589 */ /* 0x000f2200000e0000 */
[----:B-1----:R-:W-:-:S03]  /*0a80*/  IMAD R19, R12, R19, RZ ;  /* 0x000000130c137224 */ /* 0x002fc600078e02ff */
[----:B------:R-:W1:Y:S01]  /*0a90*/  SHFL.IDX PT, R20, R33, R22, 0x1c1f ;  /* 0x001c1f1621147589 */ /* 0x000e6200000e0000 */
[----:B--2---:R-:W-:-:S03]  /*0aa0*/  IMAD R37, R12, R37, RZ ;  /* 0x000000250c257224 */ /* 0x004fc600078e02ff */
[----:B------:R-:W2:Y:S01]  /*0ab0*/  SHFL.IDX PT, R18, R35, R22, 0x1c1f ;  /* 0x001c1f1623127589 */ /* 0x000ea200000e0000 */
[----:B---3--:R-:W-:-:S03]  /*0ac0*/  IMAD R32, R12, R32, RZ ;  /* 0x000000200c207224 */ /* 0x008fc600078e02ff */
[----:B------:R-:W3:Y:S01]  /*0ad0*/  SHFL.IDX PT, R36, R21, R22, 0x1c1f ;  /* 0x001c1f1615247589 */ /* 0x000ee200000e0000 */
[----:B-----5:R-:W-:-:S03]  /*0ae0*/  IMAD R19, R14, R34, R19 ;  /* 0x000000220e137224 */ /* 0x020fc600078e0213 */
[----:B------:R5:W3:Y:S01]  /*0af0*/  SHFL.IDX PT, R23, R9, R0, 0x1c1f ;  /* 0x001c1f0009177589 */ /* 0x000ae200000e0000 */
[----:B------:R-:W-:-:S03]  /*0b00*/  IMAD R31, R14, R31, R37 ;  /* 0x0000001f0e1f7224 */ /* 0x000fc600078e0225 */
[----:B------:R-:W3:Y:S01]  /*0b10*/  SHFL.IDX PT, R11, R33, R0, 0x1c1f ;  /* 0x001c1f00210b7589 */ /* 0x000ee200000e0000 */
[----:B0-----:R-:W-:-:S03]  /*0b20*/  IMAD R25, R14, R25, R32 ;  /* 0x000000190e197224 */ /* 0x001fc600078e0220 */
[----:B------:R-:W0:Y:S01]  /*0b30*/  SHFL.IDX PT, R13, R35, R0, 0x1c1f ;  /* 0x001c1f00230d7589 */ /* 0x000e2200000e0000 */
[----:B----4-:R-:W-:Y:S01]  /*0b40*/  IMAD R16, R15, R17, R16 ;  /* 0x000000110f107224 */ /* 0x010fe200078e0210 */
[----:B-----5:R-:W4:Y:S01]  /*0b50*/  LDC.64 R8, c[0x0][0x3a0] ;  /* 0x0000e800ff087b82 */ /* 0x020f220000000a00 */
[----:B------:R-:W-:Y:S01]  /*0b60*/  IMAD R17, R29, 0x200, R5 ;  /* 0x000002001d117824 */ /* 0x000fe200078e0205 */
[----:B------:R-:W5:Y:S01]  /*0b70*/  SHFL.IDX PT, R33, R21, R0, 0x1c1f ;  /* 0x001c1f0015217589 */ /* 0x000f6200000e0000 */
[C---:B-1----:R-:W-:Y:S02]  /*0b80*/  IMAD R19, R15.reuse, R20, R19 ;  /* 0x000000140f137224 */ /* 0x042fe400078e0213 */
[----:B------:R-:W-:Y:S02]  /*0b90*/  IMAD.IADD R29, R4, 0x1, R29 ;  /* 0x00000001041d7824 */ /* 0x000fe400078e021d */
[C---:B--2---:R-:W-:Y:S02]  /*0ba0*/  IMAD R18, R15.reuse, R18, R31 ;  /* 0x000000120f127224 */ /* 0x044fe400078e021f */
[----:B---3--:R-:W-:-:S02]  /*0bb0*/  IMAD R25, R15, R36, R25 ;  /* 0x000000240f197224 */ /* 0x008fc400078e0219 */
[C---:B------:R-:W-:Y:S02]  /*0bc0*/  IMAD R23, R10.reuse, R23, R16 ;  /* 0x000000170a177224 */ /* 0x040fe400078e0210 */
[C---:B------:R-:W-:Y:S02]  /*0bd0*/  IMAD R11, R10.reuse, R11, R19 ;  /* 0x0000000b0a0b7224 */ /* 0x040fe400078e0213 */
[C---:B0-----:R-:W-:Y:S02]  /*0be0*/  IMAD R13, R10.reuse, R13, R18 ;  /* 0x0000000d0a0d7224 */ /* 0x041fe400078e0212 */
[----:B----4-:R-:W-:Y:S01]  /*0bf0*/  IMAD.WIDE R8, R17, 0x4, R8 ;  /* 0x0000000411087825 */ /* 0x010fe200078e0208 */
[----:B------:R-:W-:Y:S03]  /*0c00*/  BAR.SYNC.DEFER_BLOCKING 0x0 ;  /* 0x0000000000007b1d */ /* 0x000fe60000010000 */
[----:B-----5:R-:W-:Y:S01]  /*0c10*/  IMAD R25, R10, R33, R25 ;  /* 0x000000210a197224 */ /* 0x020fe200078e0219 */
[----:B------:R-:W-:-:S04]  /*0c20*/  SHF.L.U32 R10, R4, 0x2, RZ ;  /* 0x00000002040a7819 */ /* 0x000fc800000006ff */
[----:B------:R-:W-:Y:S01]  /*0c30*/  ISETP.GE.U32.AND P0, PT, R29, R10, PT ;  /* 0x0000000a1d00720c */ /* 0x000fe20003f06070 */
[----:B------:R0:W-:Y:S04]  /*0c40*/  STG.E desc[UR6][R8.64], R23 ;  /* 0x0000001708007986 */ /* 0x0001e8000c101906 */
[----:B------:R0:W-:Y:S04]  /*0c50*/  STG.E desc[UR6][R8.64+0x200], R11 ;  /* 0x0002000b08007986 */ /* 0x0001e8000c101906 */
[----:B------:R0:W-:Y:S04]  /*0c60*/  STG.E desc[UR6][R8.64+0x400], R13 ;  /* 0x0004000d08007986 */ /* 0x0001e8000c101906 */
[----:B------:R0:W-:Y:S01]  /*0c70*/  STG.E desc[UR6][R8.64+0x600], R25 ;  /* 0x0006001908007986 */ /* 0x0001e2000c101906 */
[----:B------:R-:W-:Y:S05]  /*0c80*/  @!P0 BRA `(.L_x_5174) ;  /* 0xfffffff800088947 */ /* 0x000fea000383ffff */
[----:B------:R-:W-:Y:S05]  /*0c90*/  EXIT ;  /* 0x000000000000794d */ /* 0x000fea0003800000 */
.L_x_5175:
        /* <DEDUP_REMOVED lines=14> */
.L_x_39347:


//--------------------- .text._Z9cuda_gemmIiLi128ELi4ELi1ELi512ELi4ELi4ELi64ELi1ELi0EEviiiPT_S1_S1_iii --------------------------
	.section	.text._Z9cuda_gemmIiLi128ELi4ELi1ELi512ELi4ELi4ELi64ELi1ELi0EEviiiPT_S1_S1_iii,"ax",@progbits
	.align	128
        .global         _Z9cuda_gemmIiLi128ELi4ELi1ELi512ELi4ELi4ELi64ELi1ELi0EEviiiPT_S1_S1_iii
        .type           _Z9cuda_gemmIiLi128ELi4ELi1ELi512ELi4ELi4ELi64ELi1ELi0EEviiiPT_S1_S1_iii,@function
        .size           _Z9cuda_gemmIiLi128ELi4ELi1ELi512ELi4ELi4ELi64ELi1ELi0EEviiiPT_S1_S1_iii,(.L_x_38653 - _Z9cuda_gemmIiLi128ELi4ELi1ELi512ELi4ELi4ELi64ELi1ELi0EEviiiPT_S1_S1_iii)
        .other          _Z9cuda_gemmIiLi128ELi4ELi1ELi512ELi4ELi4ELi64ELi1ELi0EEviiiPT_S1_S1_iii,@"STO_CUDA_ENTRY STV_DEFAULT"
_Z9cuda_gemmIiLi128ELi4ELi1ELi512ELi4ELi4ELi64ELi1ELi0EEviiiPT_S1_S1_iii:
.text._Z9cuda_gemmIiLi128ELi4ELi1ELi512ELi4ELi4ELi64ELi1ELi0EEviiiPT_S1_S1_iii:
        /* <DEDUP_REMOVED lines=60> */
.L_x_5178:
        /* <DEDUP_REMOVED lines=25> */
.L_x_5177:
[----:B------:R-:W-:Y:S05]  /*0550*/  BSYNC.RECONVERGENT B0 ;  /* 0x0000000000007941 */ /* 0x000fea0003800200 */
.L_x_5176:
[----:B------:R-:W-:Y:S01]  /*0560*/  IMAD.MOV.U32 R6, RZ, RZ, 0x80 ;  /* 0x00000080ff067424 */ /* 0x000fe200078e00ff */
[----:B------:R-:W-:Y:S01]  /*0570*/  MOV R7, 0x5a0 ;  /* 0x000005a000077802 */ /* 0x000fe20000000f00 */
[----:B------:R-:W-:-:S07]  /*0580*/  IMAD.MOV.U32 R25, RZ, RZ, R0 ;  /* 0x000000ffff197224 */ /* 0x000fce00078e0000 */
[----:B0-----:R-:W-:Y:S05]  /*0590*/  CALL.REL.NOINC `($__internal_150_$__cuda_sm20_div_s16) ;  /* 0x0000001800cc7944 */ /* 0x001fea0003c00000 */
[----:B------:R-:W-:Y:S02]  /*05a0*/  PRMT R25, R0, 0x9910, RZ ;  /* 0x0000991000197816 */ /* 0x000fe400000000ff */
[----:B------:R-:W-:Y:S02]  /*05b0*/  MOV R6, 0x4 ;  /* 0x0000000400067802 */ /* 0x000fe40000000f00 */
[----:B------:R-:W-:-:S07]  /*05c0*/  MOV R7, 0x5e0 ;  /* 0x000005e000077802 */ /* 0x000fce0000000f00 */
[----:B------:R-:W-:Y:S05]  /*05d0*/  CALL.REL.NOINC `($__internal_150_$__cuda_sm20_div_s16) ;  /* 0x0000001800bc7944 */ /* 0x000fea0003c00000 */
[----:B------:R-:W0:Y:S01]  /*05e0*/  S2UR UR4, SR_CTAID.Y ;  /* 0x00000000000479c3 */ /* 0x000e220000002600 */
[----:B------:R-:W1:Y:S02]  /*05f0*/  LDCU UR11, c[0x0][0x374] ;  /* 0x00006e80ff0b77ac */ /* 0x000e640008000800 */
[----:B-1----:R-:W-:-:S04]  /*0600*/  USHF.L.U32 UR5, UR11, 0x2, URZ ;  /* 0x000000020b057899 */ /* 0x002fc800080006ff */
[----:B0-----:R-:W-:-:S06]  /*0610*/  UISETP.GE.U32.AND UP0, UPT, UR4, UR5, UPT ;  /* 0x000000050400728c */ /* 0x001fcc000bf06070 */
[----:B------:R-:W-:-:S13]  /*0620*/  PLOP3.LUT P0, PT, PT, PT, UP0, 0x80, 0x8 ;  /* 0x000000000008781c */ /* 0x000fda0003f0f008 */
[----:B------:R-:W-:Y:S05]  /*0630*/  @P0 EXIT ;  /* 0x000000000000094d */ /* 0x000fea0003800000 */
[----:B------:R-:W0:Y:S01]  /*0640*/  LDCU UR12, c[0x0][0x360] ;  /* 0x00006c00ff0c77ac */ /* 0x000e220008000800 */
[----:B------:R-:W1:Y:S01]  /*0650*/  I2F.U32.RP R6, R5 ;  /* 0x0000000500067306 */ /* 0x000e620000209000 */
[----:B------:R-:W-:Y:S01]  /*0660*/  IABS R4, R5 ;  /* 0x0000000500047213 */ /* 0x000fe20000000000 */
[----:B------:R-:W-:Y:S01]  /*0670*/  IMAD.MOV R13, RZ, RZ, -R5 ;  /* 0x000000ffff0d7224 */ /* 0x000fe200078e0a05 */
[----:B------:R-:W-:Y:S01]  /*0680*/  ISETP.NE.U32.AND P3, PT, R5, RZ, PT ;  /* 0x000000ff0500720c */ /* 0x000fe20003f65070 */
[----:B------:R-:W-:Y:S01]  /*0690*/  IMAD.MOV.U32 R2, RZ, RZ, RZ ;  /* 0x000000ffff027224 */ /* 0x000fe200078e00ff */
[----:B------:R-:W2:Y:S01]  /*06a0*/  LDCU UR5, c[0x0][0x3a8] ;  /* 0x00007500ff0577ac */ /* 0x000ea20008000800 */
[----:B------:R-:W-:Y:S02]  /*06b0*/  PRMT R0, R0, 0x9910, RZ ;  /* 0x0000991000007816 */ /* 0x000fe400000000ff */
[----:B------:R-:W3:Y:S08]  /*06c0*/  I2F.RP R10, R4 ;  /* 0x00000004000a7306 */ /* 0x000ef00000209400 */
[----:B-1----:R-:W1:Y:S01]  /*06d0*/  MUFU.RCP R6, R6 ;  /* 0x0000000600067308 */ /* 0x002e620000001000 */
[----:B0-----:R-:W-:-:S02]  /*06e0*/  USHF.L.U32 UR10, UR12, 0x2, URZ ;  /* 0x000000020c0a7899 */ /* 0x001fc400080006ff */
[----:B--2---:R-:W-:-:S05]  /*06f0*/  UISETP.LT.AND UP0, UPT, UR5, 0x4, UPT ;  /* 0x000000040500788c */ /* 0x004fca000bf01270 */
[----:B---3--:R-:W0:Y:S01]  /*0700*/  MUFU.RCP R10, R10 ;  /* 0x0000000a000a7308 */ /* 0x008e220000001000 */
[----:B------:R-:W-:-:S07]  /*0710*/  USEL UR5, UR5, 0x4, UP0 ;  /* 0x0000000405057887 */ /* 0x000fce0008000000 */
[----:B------:R-:W2:Y:S01]  /*0720*/  I2F.U32.RP R9, UR10 ;  /* 0x0000000a00097d06 */ /* 0x000ea20008209000 */
[----:B-1----:R-:W-:-:S07]  /*0730*/  VIADD R8, R6, 0xffffffe ;  /* 0x0ffffffe06087836 */ /* 0x002fce0000000000 */
[----:B------:R-:W1:Y:S01]  /*0740*/  F2I.FTZ.U32.TRUNC.NTZ R3, R8 ;  /* 0x0000000800037305 */ /* 0x000e62000021f000 */
[----:B0-----:R-:W-:-:S07]  /*0750*/  VIADD R11, R10, 0xffffffe ;  /* 0x0ffffffe0a0b7836 */ /* 0x001fce0000000000 */
[----:B--2---:R-:W0:Y:S01]  /*0760*/  MUFU.RCP R9, R9 ;  /* 0x0000000900097308 */ /* 0x004e220000001000 */
[----:B-1----:R-:W-:Y:S01]  /*0770*/  IMAD R13, R13, R3, RZ ;  /* 0x000000030d0d7224 */ /* 0x002fe200078e02ff */
[----:B0-----:R-:W-:-:S03]  /*0780*/  IADD3 R6, PT, PT, R9, 0xffffffe, RZ ;  /* 0x0ffffffe09067810 */ /* 0x001fc60007ffe0ff */
[----:B------:R-:W-:Y:S01]  /*0790*/  IMAD.HI.U32 R9, R3, R13, R2 ;  /* 0x0000000d03097227 */ /* 0x000fe200078e0002 */
[----:B------:R-:W-:Y:S02]  /*07a0*/  SHF.L.U32 R2, R28, 0x2, RZ ;  /* 0x000000021c027819 */ /* 0x000fe400000006ff */
[----:B------:R-:W0:Y:S01]  /*07b0*/  F2I.FTZ.U32.TRUNC.NTZ R3, R11 ;  /* 0x0000000b00037305 */ /* 0x000e22000021f000 */
[----:B------:R-:W-:Y:S02]  /*07c0*/  IMAD R13, RZ, RZ, -UR10 ;  /* 0x8000000aff0d7e24 */ /* 0x000fe4000f8e02ff */
[----:B------:R-:W-:-:S05]  /*07d0*/  IMAD.HI.U32 R24, R9, R28, RZ ;  /* 0x0000001c09187227 */ /* 0x000fca00078e00ff */
[----:B------:R1:W2:Y:S01]  /*07e0*/  F2I.FTZ.U32.TRUNC.NTZ R7, R6 ;  /* 0x0000000600077305 */ /* 0x0002a2000021f000 */
[----:B------:R-:W-:Y:S01]  /*07f0*/  VIADD R8, R2, UR10 ;  /* 0x0000000a02087c36 */ /* 0x000fe20008000000 */
[----:B------:R-:W-:Y:S01]  /*0800*/  IADD3 R12, PT, PT, -R24, RZ, RZ ;  /* 0x000000ff180c7210 */ /* 0x000fe20007ffe1ff */
[----:B------:R-:W-:-:S03]  /*0810*/  IMAD R2, R26, R5, RZ ;  /* 0x000000051a027224 */ /* 0x000fc600078e02ff */
[C---:B------:R-:W-:Y:S01]  /*0820*/  ISETP.GE.U32.AND P0, PT, R8.reuse, 0x200, PT ;  /* 0x000002000800780c */ /* 0x040fe20003f06070 */
[----:B0-----:R-:W-:Y:S01]  /*0830*/  IMAD.MOV R11, RZ, RZ, -R3 ;  /* 0x000000ffff0b7224 */ /* 0x001fe200078e0a03 */
[----:B------:R-:W-:Y:S01]  /*0840*/  VIMNMX.U32 R9, PT, PT, R8, 0x200, !PT ;  /* 0x0000020008097848 */ /* 0x000fe20007fe0000 */
[----:B-1----:R-:W-:Y:S01]  /*0850*/  IMAD.MOV.U32 R6, RZ, RZ, RZ ;  /* 0x000000ffff067224 */ /* 0x002fe200078e00ff */
[----:B------:R-:W-:-:S04]  /*0860*/  SEL R27, RZ, 0x1, P0 ;  /* 0x00000001ff1b7807 */ /* 0x000fc80000000000 */
[----:B------:R-:W-:Y:S01]  /*0870*/  IADD3 R9, PT, PT, R9, -R8, -R27 ;  /* 0x8000000809097210 */ /* 0x000fe20007ffe81b */
[----:B--2---:R-:W-:Y:S02]  /*0880*/  IMAD R13, R13, R7, RZ ;  /* 0x000000070d0d7224 */ /* 0x004fe400078e02ff */
[----:B------:R-:W-:Y:S02]  /*0890*/  IMAD R8, R25, R2, RZ ;  /* 0x0000000219087224 */ /* 0x000fe400078e02ff */
[----:B------:R-:W-:Y:S01]  /*08a0*/  IMAD.HI.U32 R10, R7, R13, R6 ;  /* 0x0000000d070a7227 */ /* 0x000fe200078e0006 */
[----:B------:R-:W-:Y:S02]  /*08b0*/  MOV R7, R11 ;  /* 0x0000000b00077202 */ /* 0x000fe40000000f00 */
[----:B------:R-:W-:Y:S01]  /*08c0*/  IABS R11, R8 ;  /* 0x00000008000b7213 */ /* 0x000fe20000000000 */
[----:B------:R-:W-:Y:S01]  /*08d0*/  IMAD R6, R5, R12, R28 ;  /* 0x0000000c05067224 */ /* 0x000fe200078e021c */
[-C--:B------:R-:W-:Y:S01]  /*08e0*/  IABS R13, R5.reuse ;  /* 0x00000005000d7213 */ /* 0x080fe20000000000 */
[----:B------:R-:W-:Y:S01]  /*08f0*/  IMAD R7, R7, R4, RZ ;  /* 0x0000000407077224 */ /* 0x000fe200078e02ff */
[-C--:B------:R-:W-:Y:S01]  /*0900*/  LOP3.LUT R8, R8, R5.reuse, RZ, 0x3c, !PT ;  /* 0x0000000508087212 */ /* 0x080fe200078e3cff */
[----:B------:R-:W-:Y:S01]  /*0910*/  IMAD.MOV.U32 R2, RZ, RZ, RZ ;  /* 0x000000ffff027224 */ /* 0x000fe200078e00ff */
[----:B------:R-:W-:Y:S01]  /*0920*/  ISETP.GE.U32.AND P1, PT, R6, R5, PT ;  /* 0x000000050600720c */ /* 0x000fe20003f26070 */
[----:B------:R-:W-:Y:S01]  /*0930*/  IMAD.HI.U32 R10, R10, R9, RZ ;  /* 0x000000090a0a7227 */ /* 0x000fe200078e00ff */
[----:B------:R-:W-:-:S03]  /*0940*/  ISETP.GE.AND P4, PT, R8, RZ, PT ;  /* 0x000000ff0800720c */ /* 0x000fc60003f86270 */
[----:B------:R-:W-:Y:S01]  /*0950*/  IMAD.HI.U32 R2, R3, R7, R2 ;  /* 0x0000000703027227 */ /* 0x000fe200078e0002 */
[----:B------:R-:W-:-:S03]  /*0960*/  IADD3 R3, PT, PT, RZ, -R13, RZ ;  /* 0x8000000dff037210 */ /* 0x000fc60007ffe0ff */
[----:B------:R-:W-:Y:S02]  /*0970*/  IMAD.MOV.U32 R7, RZ, RZ, R11 ;  /* 0x000000ffff077224 */ /* 0x000fe400078e000b */
[----:B------:R-:W-:Y:S02]  /*0980*/  IMAD.MOV R12, RZ, RZ, -R10 ;  /* 0x000000ffff0c7224 */ /* 0x000fe400078e0a0a */
[----:B------:R-:W-:Y:S01]  /*0990*/  @P1 IMAD.IADD R6, R6, 0x1, -R5 ;  /* 0x0000000106061824 */ /* 0x000fe200078e0a05 */
[----:B------:R-:W-:Y:S01]  /*09a0*/  @P1 IADD3 R24, PT, PT, R24, 0x1, RZ ;  /* 0x0000000118181810 */ /* 0x000fe20007ffe0ff */
[----:B------:R-:W-:-:S03]  /*09b0*/  IMAD.HI.U32 R2, R2, R7, RZ ;  /* 0x0000000702027227 */ /* 0x000fc600078e00ff */
[----:B------:R-:W-:Y:S01]  /*09c0*/  ISETP.GE.U32.AND P2, PT, R6, R5, PT ;  /* 0x000000050600720c */ /* 0x000fe20003f46070 */
[----:B------:R-:W-:Y:S01]  /*09d0*/  IMAD R7, R2, R3, R7 ;  /* 0x0000000302077224 */ /* 0x000fe200078e0207 */
[----:B------:R-:W-:Y:S01]  /*09e0*/  LOP3.LUT R3, RZ, R5, RZ, 0x33, !PT ;  /* 0x00000005ff037212 */ /* 0x000fe200078e33ff */
[----:B------:R-:W-:Y:S01]  /*09f0*/  IMAD R9, R12, UR10, R9 ;  /* 0x0000000a0c097c24 */ /* 0x000fe2000f8e0209 */
[----:B------:R-:W0:Y:S02]  /*0a00*/  LDC R6, c[0x0][0x3ac] ;  /* 0x0000eb00ff067b82 */ /* 0x000e240000000800 */
[----:B------:R-:W-:Y:S02]  /*0a10*/  ISETP.GT.U32.AND P0, PT, R4, R7, PT ;  /* 0x000000070400720c */ /* 0x000fe40003f04070 */
[----:B------:R-:W-:-:S05]  /*0a20*/  ISETP.GE.U32.AND P5, PT, R9, UR10, PT ;  /* 0x0000000a09007c0c */ /* 0x000fca000bfa6070 */
[----:B------:R-:W-:Y:S01]  /*0a30*/  @P2 VIADD R24, R24, 0x1 ;  /* 0x0000000118182836 */ /* 0x000fe20000000000 */
[----:B------:R-:W-:-:S04]  /*0a40*/  ISETP.NE.U32.AND P2, PT, RZ, UR10, PT ;  /* 0x0000000aff007c0c */ /* 0x000fc8000bf45070 */
[----:B------:R-:W-:Y:S01]  /*0a50*/  SEL R24, R3, R24, !P3 ;  /* 0x0000001803187207 */ /* 0x000fe20005800000 */
[----:B------:R-:W-:Y:S01]  /*0a60*/  @!P0 VIADD R2, R2, 0x1 ;  /* 0x0000000102028836 */ /* 0x000fe20000000000 */
[-C--:B------:R-:W-:Y:S01]  /*0a70*/  @!P0 IADD3 R7, PT, PT, R7, -R4.reuse, RZ ;  /* 0x8000000407078210 */ /* 0x080fe20007ffe0ff */
[----:B------:R-:W-:Y:S02]  /*0a80*/  @P5 VIADD R9, R9, -UR10 ;  /* 0x8000000a09095c36 */ /* 0x000fe40008000000 */
[----:B------:R-:W-:Y:S01]  /*0a90*/  @P5 VIADD R10, R10, 0x1 ;  /* 0x000000010a0a5836 */ /* 0x000fe20000000000 */
[----:B------:R-:W-:Y:S01]  /*0aa0*/  ISETP.GE.U32.AND P3, PT, R7, R4, PT ;  /* 0x000000040700720c */ /* 0x000fe20003f66070 */
[----:B------:R-:W-:Y:S01]  /*0ab0*/  IMAD.MOV R4, RZ, RZ, -R24 ;  /* 0x000000ffff047224 */ /* 0x000fe200078e0a18 */
[----:B------:R-:W-:Y:S02]  /*0ac0*/  ISETP.GE.U32.AND P1, PT, R9, UR10, PT ;  /* 0x0000000a09007c0c */ /* 0x000fe4000bf26070 */
[C---:B------:R-:W-:Y:S01]  /*0ad0*/  ISETP.NE.AND P5, PT, R5.reuse, RZ, PT ;  /* 0x000000ff0500720c */ /* 0x040fe20003fa5270 */
[----:B------:R-:W-:Y:S01]  /*0ae0*/  IMAD R20, R5, R4, R28 ;  /* 0x0000000405147224 */ /* 0x000fe200078e021c */
[----:B------:R-:W-:Y:S01]  /*0af0*/  LOP3.LUT R28, R28, 0x3, RZ, 0xc0, !PT ;  /* 0x000000031c1c7812 */ /* 0x000fe200078ec0ff */
[----:B------:R-:W-:-:S02]  /*0b00*/  VIADD R4, R0, 0x1 ;  /* 0x0000000100047836 */ /* 0x000fc40000000000 */
[C---:B------:R-:W-:Y:S01]  /*0b10*/  VIADD R22, R20.reuse, 0x1 ;  /* 0x0000000114167836 */ /* 0x040fe20000000000 */
[C---:B------:R-:W-:Y:S01]  /*0b20*/  LOP3.LUT R23, R20.reuse, 0x3, RZ, 0xc0, !PT ;  /* 0x0000000314177812 */ /* 0x040fe200078ec0ff */
[----:B------:R-:W-:Y:S01]  /*0b30*/  VIADD R20, R20, 0xffffffff ;  /* 0xffffffff14147836 */ /* 0x000fe20000000000 */
[----:B------:R-:W-:Y:S02]  /*0b40*/  ISETP.GE.U32.AND P0, PT, R4, 0x3, PT ;  /* 0x000000030400780c */ /* 0x000fe40003f06070 */
[----:B------:R-:W-:Y:S01]  /*0b50*/  @P3 IADD3 R2, PT, PT, R2, 0x1, RZ ;  /* 0x0000000102023810 */ /* 0x000fe20007ffe0ff */
[C---:B------:R-:W-:Y:S01]  /*0b60*/  VIADD R5, R23.reuse, 0x1 ;  /* 0x0000000117057836 */ /* 0x040fe20000000000 */
[----:B------:R-:W-:Y:S01]  /*0b70*/  @P1 IADD3 R10, PT, PT, R10, 0x1, RZ ;  /* 0x000000010a0a1810 */ /* 0x000fe20007ffe0ff */
[C---:B------:R-:W-:Y:S01]  /*0b80*/  VIADD R7, R23.reuse, 0x3 ;  /* 0x0000000317077836 */ /* 0x040fe20000000000 */
[----:B------:R-:W-:Y:S01]  /*0b90*/  IADD3 R17, PT, PT, R23, 0x2, RZ ;  /* 0x0000000217117810 */ /* 0x000fe20007ffe0ff */
[----:B------:R-:W-:Y:S01]  /*0ba0*/  @!P4 IMAD.MOV R2, RZ, RZ, -R2 ;  /* 0x000000ffff02c224 */ /* 0x000fe200078e0a02 */
[----:B0-----:R-:W-:-:S02]  /*0bb0*/  ISETP.GE.AND P1, PT, R5, R6, PT ;  /* 0x000000060500720c */ /* 0x001fc40003f26270 */
[----:B------:R-:W-:Y:S02]  /*0bc0*/  @!P2 LOP3.LUT R10, RZ, UR10, RZ, 0x33, !PT ;  /* 0x0000000aff0aac12 */ /* 0x000fe4000f8e33ff */
[-C--:B------:R-:W-:Y:S02]  /*0bd0*/  ISETP.GE.AND P2, PT, R17, R6.reuse, PT ;  /* 0x000000061100720c */ /* 0x080fe40003f46270 */
[-C--:B------:R-:W-:Y:S01]  /*0be0*/  ISETP.GE.AND P3, PT, R7, R6.reuse, PT ;  /* 0x000000060700720c */ /* 0x080fe20003f66270 */
[----:B------:R-:W-:Y:S01]  /*0bf0*/  IMAD.IADD R27, R27, 0x1, R10 ;  /* 0x000000011b1b7824 */ /* 0x000fe200078e020a */
[----:B------:R-:W-:Y:S02]  /*0c00*/  SEL R18, R6, RZ, P1 ;  /* 0x000000ff06127207 */ /* 0x000fe40000800000 */
[----:B------:R-:W-:Y:S02]  /*0c10*/  ISETP.GE.AND P1, PT, R23, R6, PT ;  /* 0x000000061700720c */ /* 0x000fe40003f26270 */
[----:B------:R-:W-:-:S02]  /*0c20*/  SEL R2, R3, R2, !P5 ;  /* 0x0000000203027207 */ /* 0x000fc40006800000 */
[C---:B------:R-:W-:Y:S02]  /*0c30*/  SEL R4, R6.reuse, RZ, P2 ;  /* 0x000000ff06047207 */ /* 0x040fe40001000000 */
[----:B------:R-:W-:Y:S02]  /*0c40*/  SEL R16, R6, RZ, P3 ;  /* 0x000000ff06107207 */ /* 0x000fe40001800000 */
[----:B------:R-:W-:Y:S01]  /*0c50*/  SHF.L.U32 R3, R0, 0x7, RZ ;  /* 0x0000000700037819 */ /* 0x000fe200000006ff */
[----:B------:R-:W-:Y:S01]  /*0c60*/  IMAD.IADD R17, R17, 0x1, -R4 ;  /* 0x0000000111117824 */ /* 0x000fe200078e0a04 */
[----:B------:R-:W-:Y:S01]  /*0c70*/  SEL R6, R6, RZ, P1 ;  /* 0x000000ff06067207 */ /* 0x000fe20000800000 */
[----:B------:R-:W-:Y:S01]  /*0c80*/  IMAD.IADD R16, R7, 0x1, -R16 ;  /* 0x0000000107107824 */ /* 0x000fe200078e0a10 */
[----:B------:R-:W-:Y:S02]  /*0c90*/  IADD3 R18, PT, PT, R5, -R18, RZ ;  /* 0x8000001205127210 */ /* 0x000fe40007ffe0ff */
[----:B------:R-:W-:-:S02]  /*0ca0*/  SEL R3, R3, RZ, !P0 ;  /* 0x000000ff03037207 */ /* 0x000fc40004000000 */
[----:B------:R-:W-:Y:S02]  /*0cb0*/  LOP3.LUT R22, R22, 0x3, RZ, 0xc0, !PT ;  /* 0x0000000316167812 */ /* 0x000fe400078ec0ff */
[----:B------:R-:W-:Y:S02]  /*0cc0*/  LOP3.LUT R20, R20, 0x3, RZ, 0xc0, !PT ;  /* 0x0000000314147812 */ /* 0x000fe400078ec0ff */
[C---:B------:R-:W-:Y:S02]  /*0cd0*/  LOP3.LUT R21, R23.reuse, 0x2, RZ, 0x3c, !PT ;  /* 0x0000000217157812 */ /* 0x040fe400078e3cff */
[----:B------:R-:W-:-:S07]  /*0ce0*/  IADD3 R19, PT, PT, R23, -R6, RZ ;  /* 0x8000000617137210 */ /* 0x000fce0007ffe0ff */
.L_x_5202:
[----:B0-----:R-:W0:Y:S01]  /*0cf0*/  S2R R29, SR_TID.X ;  /* 0x00000000001d7919 */ /* 0x001e220000002100 */
[C---:B------:R-:W-:Y:S01]  /*0d00*/  LOP3.LUT R14, R27.reuse, 0x3, RZ, 0xc0, !PT ;  /* 0x000000031b0e7812 */ /* 0x040fe200078ec0ff */
[----:B------:R-:W-:Y:S01]  /*0d10*/  BSSY.RECONVERGENT B0, `(.L_x_5179) ;  /* 0x0000026000007945 */ /* 0x000fe20003800200 */
[----:B------:R-:W-:Y:S01]  /*0d20*/  ISETP.GE.U32.AND P1, PT, R27, 0x3, PT ;  /* 0x000000031b00780c */ /* 0x000fe20003f26070 */
[----:B------:R1:W-:Y:S01]  /*0d30*/  STL.128 [R1], RZ ;  /* 0x000000ff01007387 */ /* 0x0003e20000100c00 */
[----:B------:R-:W-:Y:S01]  /*0d40*/  ISETP.NE.AND P0, PT, R14, 0x3, PT ;  /* 0x000000030e00780c */ /* 0x000fe20003f05270 */
[----:B0-----:R-:W-:-:S12]  /*0d50*/  IMAD.SHL.U32 R34, R29, 0x4, RZ ;  /* 0x000000041d227824 */ /* 0x001fd800078e00ff */
[----:B-123--:R-:W-:Y:S05]  /*0d60*/  @!P0 BRA `(.L_x_5180) ;  /* 0x0000000000808947 */ /* 0x00efea0003800000 */
[----:B------:R-:W0:Y:S01]  /*0d70*/  LDC.64 R12, c[0x0][0x390] ;  /* 0x0000e400ff0c7b82 */ /* 0x000e220000000a00 */
[----:B------:R-:W-:-:S05]  /*0d80*/  IMAD.U32 R9, RZ, RZ, UR4 ;  /* 0x00000004ff097e24 */ /* 0x000fca000f8e00ff */
[----:B------:R-:W-:-:S05]  /*0d90*/  LEA R9, R9, R34, 0x9 ;  /* 0x0000002209097211 */ /* 0x000fca00078e48ff */
[----:B0-----:R-:W-:-:S06]  /*0da0*/  IMAD.WIDE R8, R9, 0x4, R12 ;  /* 0x0000000409087825 */ /* 0x001fcc00078e020c */
[----:B------:R-:W2:Y:S01]  /*0db0*/  LDG.E.128 R8, desc[UR8][R8.64] ;  /* 0x0000000808087981 */ /* 0x000ea2000c1e1d00 */
[----:B------:R-:W0:Y:S01]  /*0dc0*/  S2UR UR7, SR_CgaCtaId ;  /* 0x00000000000779c3 */ /* 0x000e220000008800 */
[----:B------:R-:W-:Y:S01]  /*0dd0*/  UMOV UR6, 0x400 ;  /* 0x0000040000067882 */ /* 0x000fe20000000000 */
[----:B------:R-:W-:Y:S01]  /*0de0*/  ISETP.NE.AND P0, PT, R14, RZ, PT ;  /* 0x000000ff0e00720c */ /* 0x000fe20003f05270 */
[----:B------:R-:W-:Y:S01]  /*0df0*/  UIADD3 UR6, UPT, UPT, UR6, 0x80, URZ ;  /* 0x0000008006067890 */ /* 0x000fe2000fffe0ff */
[----:B------:R-:W-:-:S04]  /*0e00*/  VIADD R15, R34, UR10 ;  /* 0x0000000a220f7c36 */ /* 0x000fc80008000000 */
[----:B------:R-:W-:Y:S01]  /*0e10*/  IMAD.MOV.U32 R34, RZ, RZ, R15 ;  /* 0x000000ffff227224 */ /* 0x000fe200078e000f */
[----:B0-----:R-:W-:-:S06]  /*0e20*/  ULEA UR6, UR7, UR6, 0x18 ;  /* 0x0000000607067291 */ /* 0x001fcc000f8ec0ff */
[----:B------:R-:W-:-:S05]  /*0e30*/  LEA R29, R29, UR6, 0x4 ;  /* 0x000000061d1d7c11 */ /* 0x000fca000f8e20ff */
[----:B--2---:R0:W-:Y:S01]  /*0e40*/  STS.128 [R29], R8 ;  /* 0x000000081d007388 */ /* 0x0041e20000000c00 */
        /* <DEDUP_REMOVED lines=18> */
.L_x_5180:
[----:B------:R-:W-:Y:S05]  /*0f70*/  BSYNC.RECONVERGENT B0 ;  /* 0x0000000000007941 */ /* 0x000fea0003800200 */
.L_x_5179:
[----:B------:R-:W-:Y:S04]  /*0f80*/  BSSY.RECONVERGENT B0, `(.L_x_5181) ;  /* 0x0000030000007945 */ /* 0x000fe80003800200 */
[----:B------:R-:W-:Y:S05]  /*0f90*/  @!P1 BRA `(.L_x_5182) ;  /* 0x0000000000b89947 */ /* 0x000fea0003800000 */
[----:B------:R-:W2:Y:S01]  /*0fa0*/  S2UR UR7, SR_CgaCtaId ;  /* 0x00000000000779c3 */ /* 0x000ea20000008800 */
[----:B------:R-:W-:Y:S01]  /*0fb0*/  UMOV UR6, 0x400 ;  /* 0x0000040000067882 */ /* 0x000fe20000000000 */
[----:B------:R-:W-:Y:S01]  /*0fc0*/  IMAD.U32 R33, RZ, RZ, UR4 ;  /* 0x00000004ff217e24 */ /* 0x000fe2000f8e00ff */
[----:B------:R-:W-:Y:S01]  /*0fd0*/  UIADD3 UR6, UPT, UPT, UR6, 0x80, URZ ;  /* 0x0000008006067890 */ /* 0x000fe2000fffe0ff */
[----:B------:R-:W-:Y:S02]  /*0fe0*/  IMAD.U32 R32, RZ, RZ, UR12 ;  /* 0x0000000cff207e24 */ /* 0x000fe4000f8e00ff */
[----:B01----:R-:W-:Y:S01]  /*0ff0*/  IMAD.U32 R8, RZ, RZ, UR12 ;  /* 0x0000000cff087e24 */ /* 0x003fe2000f8e00ff */
[----:B------:R-:W-:-:S04]  /*1000*/  LEA R33, R33, R34, 0x9 ;  /* 0x0000002221217211 */ /* 0x000fc800078e48ff */
[----:B------:R-:W-:Y:S01]  /*1010*/  IADD3 R30, PT, PT, R33, UR10, RZ ;  /* 0x0000000a211e7c10 */ /* 0x000fe2000fffe0ff */
[--C-:B------:R-:W-:Y:S02]  /*1020*/  IMAD R32, R32, 0xc, R33.reuse ;  /* 0x0000000c20207824 */ /* 0x100fe400078e0221 */
[----:B------:R-:W-:Y:S01]  /*1030*/  IMAD R31, R8, 0x8, R33 ;  /* 0x00000008081f7824 */ /* 0x000fe200078e0221 */
[----:B--2---:R-:W-:-:S06]  /*1040*/  ULEA UR6, UR7, UR6, 0x18 ;  /* 0x0000000607067291 */ /* 0x004fcc000f8ec0ff */
[----:B------:R-:W-:-:S07]  /*1050*/  LEA R29, R34, UR6, 0x2 ;  /* 0x00000006221d7c11 */ /* 0x000fce000f8e10ff */
.L_x_5183:
[----:B------:R-:W0:Y:S02]  /*1060*/  LDC.64 R36, c[0x0][0x390] ;  /* 0x0000e400ff247b82 */ /* 0x000e240000000a00 */
[----:B0-----:R-:W-:-:S04]  /*1070*/  IMAD.WIDE R8, R33, 0x4, R36 ;  /* 0x0000000421087825 */ /* 0x001fc800078e0224 */
[----:B------:R-:W-:Y:S02]  /*1080*/  IMAD.WIDE R12, R30, 0x4, R36 ;  /* 0x000000041e0c7825 */ /* 0x000fe400078e0224 */
[----:B------:R-:W2:Y:S04]  /*1090*/  LDG.E.128 R8, desc[UR8][R8.64] ;  /* 0x0000000808087981 */ /* 0x000ea8000c1e1d00 */
[----:B------:R-:W3:Y:S01]  /*10a0*/  LDG.E.128 R12, desc[UR8][R12.64] ;  /* 0x000000080c0c7981 */ /* 0x000ee2000c1e1d00 */
[----:B------:R-:W-:-:S04]  /*10b0*/  IMAD.U32 R35, RZ, RZ, UR12 ;  /* 0x0000000cff237e24 */ /* 0x000fc8000f8e00ff */
[----:B------:R-:W-:Y:S01]  /*10c0*/  IMAD R35, R35, 0x10, R29 ;  /* 0x0000001023237824 */ /* 0x000fe200078e021d */
[----:B--2---:R0:W-:Y:S04]  /*10d0*/  STS.128 [R29], R8 ;  /* 0x000000081d007388 */ /* 0x0041e80000000c00 */
[----:B---3--:R1:W-:Y:S01]  /*10e0*/  STS.128 [R35], R12 ;  /* 0x0000000c23007388 */ /* 0x0083e20000000c00 */
[----:B0-----:R-:W-:-:S04]  /*10f0*/  IMAD.WIDE R8, R31, 0x4, R36 ;  /* 0x000000041f087825 */ /* 0x001fc800078e0224 */
[----:B-1----:R-:W-:Y:S02]  /*1100*/  IMAD.WIDE R12, R32, 0x4, R36 ;  /* 0x00000004200c7825 */ /* 0x002fe400078e0224 */
[----:B------:R-:W2:Y:S04]  /*1110*/  LDG.E.128 R8, desc[UR8][R8.64] ;  /* 0x0000000808087981 */ /* 0x000ea8000c1e1d00 */
[----:B------:R-:W3:Y:S01]  /*1120*/  LDG.E.128 R12, desc[UR8][R12.64] ;  /* 0x000000080c0c7981 */ /* 0x000ee2000c1e1d00 */
[----:B------:R-:W-:Y:S01]  /*1130*/  MOV R36, UR12 ;  /* 0x0000000c00247c02 */ /* 0x000fe20008000f00 */
[----:B------:R-:W-:Y:S01]  /*1140*/  IMAD.U32 R37, RZ, RZ, UR12 ;  /* 0x0000000cff257e24 */ /* 0x000fe2000f8e00ff */
[----:B------:R-:W-:-:S03]  /*1150*/  MOV R35, UR10 ;  /* 0x0000000a00237c02 */ /* 0x000fc60008000f00 */
[--C-:B------:R-:W-:Y:S01]  /*1160*/  IMAD R36, R36, 0x20, R29.reuse ;  /* 0x0000002024247824 */ /* 0x100fe200078e021d */
[----:B------:R-:W-:Y:S01]  /*1170*/  IADD3 R34, PT, PT, R35, UR10, R34 ;  /* 0x0000000a23227c10 */ /* 0x000fe2000fffe022 */
[----:B------:R-:W-:Y:S02]  /*1180*/  IMAD R37, R37, 0x30, R29 ;  /* 0x0000003025257824 */ /* 0x000fe400078e021d */
[----:B------:R-:W-:-:S04]  /*1190*/  IMAD.U32 R35, RZ, RZ, UR12 ;  /* 0x0000000cff237e24 */ /* 0x000fc8000f8e00ff */
[C---:B------:R-:W-:Y:S01]  /*11a0*/  IMAD R31, R35.reuse, 0x10, R31 ;  /* 0x00000010231f7824 */ /* 0x040fe200078e021f */
[----:B------:R-:W-:Y:S01]  /*11b0*/  LEA R32, R35, R32, 0x4 ;  /* 0x0000002023207211 */ /* 0x000fe200078e20ff */
[----:B--2---:R0:W-:Y:S04]  /*11c0*/  STS.128 [R36], R8 ;  /* 0x0000000824007388 */ /* 0x0041e80000000c00 */
[----:B---3--:R2:W-:Y:S01]  /*11d0*/  STS.128 [R37], R12 ;  /* 0x0000000c25007388 */ /* 0x0085e20000000c00 */
[----:B0-----:R-:W-:Y:S01]  /*11e0*/  IMAD.U32 R11, RZ, RZ, UR10 ;  /* 0x0000000aff0b7e24 */ /* 0x001fe2000f8e00ff */
[----:B------:R-:W-:Y:S01]  /*11f0*/  MOV R8, UR12 ;  /* 0x0000000c00087c02 */ /* 0x000fe20008000f00 */
[----:B------:R-:W-:Y:S02]  /*1200*/  IMAD.U32 R10, RZ, RZ, UR12 ;  /* 0x0000000cff0a7e24 */ /* 0x000fe4000f8e00ff */
[----:B------:R-:W-:Y:S01]  /*1210*/  IMAD.U32 R9, RZ, RZ, UR12 ;  /* 0x0000000cff097e24 */ /* 0x000fe2000f8e00ff */
[----:B------:R-:W-:Y:S01]  /*1220*/  IADD3 R34, PT, PT, R11, UR10, R34 ;  /* 0x0000000a0b227c10 */ /* 0x000fe2000fffe022 */
[----:B------:R-:W-:Y:S01]  /*1230*/  IMAD R29, R8, 0x40, R29 ;  /* 0x00000040081d7824 */ /* 0x000fe200078e021d */
[----:B------:R-:W-:Y:S01]  /*1240*/  LEA R33, R10, R33, 0x4 ;  /* 0x000000210a217211 */ /* 0x000fe200078e20ff */
[----:B------:R-:W-:Y:S01]  /*1250*/  IMAD R30, R9, 0x10, R30 ;  /* 0x00000010091e7824 */ /* 0x000fe200078e021e */
[----:B------:R-:W-:-:S13]  /*1260*/  ISETP.GE.U32.AND P0, PT, R34, 0x200, PT ;  /* 0x000002002200780c */ /* 0x000fda0003f06070 */
[----:B--2---:R-:W-:Y:S05]  /*1270*/  @!P0 BRA `(.L_x_5183) ;  /* 0xfffffffc00788947 */ /* 0x004fea000383ffff */
.L_x_5182:
[----:B------:R-:W-:Y:S05]  /*1280*/  BSYNC.RECONVERGENT B0 ;  /* 0x0000000000007941 */ /* 0x000fea0003800200 */
.L_x_5181:
        /* <DEDUP_REMOVED lines=8> */
.L_x_5201:
[----:B0---4-:R-:W0:Y:S01]  /*1310*/  S2R R15, SR_TID.X ;  /* 0x00000000000f7919 */ /* 0x011e220000002100 */
[----:B-1----:R-:W1:Y:S01]  /*1320*/  LDC R13, c[0x0][0x3ac] ;  /* 0x0000eb00ff0d7b82 */ /* 0x002e620000000800 */
[----:B------:R-:W-:Y:S01]  /*1330*/  VIMNMX R10, PT, PT, R26, 0x80, PT ;  /* 0x000000801a0a7848 */ /* 0x000fe20003fe0100 */
[----:B------:R-:W-:Y:S01]  /*1340*/  IMAD.MOV R8, RZ, RZ, -R24 ;  /* 0x000000ffff087224 */ /* 0x000fe200078e0a18 */
[----:B------:R-:W-:Y:S02]  /*1350*/  ISETP.GE.AND P5, PT, R24, UR5, PT ;  /* 0x0000000518007c0c */ /* 0x000fe4000bfa6270 */
[C---:B-1----:R-:W-:Y:S02]  /*1360*/  ISETP.GT.AND P1, PT, R13.reuse, RZ, PT ;  /* 0x000000ff0d00720c */ /* 0x042fe40003f24270 */
[C---:B------:R-:W-:Y:S02]  /*1370*/  ISETP.GE.AND P2, PT, R13.reuse, 0x2, PT ;  /* 0x000000020d00780c */ /* 0x040fe40003f46270 */
[----:B------:R-:W-:-:S02]  /*1380*/  ISETP.GE.AND P3, PT, R13, 0x3, PT ;  /* 0x000000030d00780c */ /* 0x000fc40003f66270 */
[----:B------:R-:W-:Y:S01]  /*1390*/  ISETP.GE.AND P4, PT, R13, 0x4, PT ;  /* 0x000000040d00780c */ /* 0x000fe20003f86270 */
[----:B0-----:R-:W-:-:S04]  /*13a0*/  IMAD R8, R10, R8, R15 ;  /* 0x000000080a087224 */ /* 0x001fc800078e020f */
[----:B------:R-:W-:Y:S01]  /*13b0*/  IMAD.IADD R8, R8, 0x1, R9 ;  /* 0x0000000108087824 */ /* 0x000fe200078e0209 */
[----:B------:R-:W-:-:S04]  /*13c0*/  IADD3 R9, PT, PT, R10, R9, RZ ;  /* 0x000000090a097210 */ /* 0x000fc80007ffe0ff */
[----:B------:R-:W-:Y:S01]  /*13d0*/  ISETP.GE.AND P0, PT, R9, R26, PT ;  /* 0x0000001a0900720c */ /* 0x000fe20003f06270 */
[----:B--23--:R-:W-:-:S12]  /*13e0*/  @!P1 BRA `(.L_x_5186) ;  /* 0x00000000001c9947 */ /* 0x00cfd80003800000 */
[----:B------:R-:W0:Y:S01]  /*13f0*/  S2UR UR7, SR_CgaCtaId ;  /* 0x00000000000779c3 */ /* 0x000e220000008800 */
[----:B------:R-:W-:Y:S01]  /*1400*/  UMOV UR6, 0x400 ;  /* 0x0000040000067882 */ /* 0x000fe20000000000 */
[----:B------:R-:W-:Y:S01]  /*1410*/  IMAD R6, R8, R13, R23 ;  /* 0x0000000d08067224 */ /* 0x000fe200078e0217 */
[----:B------:R-:W-:-:S04]  /*1420*/  UIADD3 UR6, UPT, UPT, UR6, 0x80, URZ ;  /* 0x0000008006067890 */ /* 0x000fc8000fffe0ff */
[----:B0-----:R-:W-:-:S06]  /*1430*/  ULEA UR6, UR7, UR6, 0x18 ;  /* 0x0000000607067291 */ /* 0x001fcc000f8ec0ff */
[----:B------:R-:W-:-:S06]  /*1440*/  LEA R6, R6, UR6, 0x2 ;  /* 0x0000000606067c11 */ /* 0x000fcc000f8e10ff */
[----:B------:R-:W0:Y:S02]  /*1450*/  LDS R6, [R6] ;  /* 0x0000000006067984 */ /* 0x000e240000000800 */
.L_x_5186:
        /* <DEDUP_REMOVED lines=8> */
.L_x_5187:
        /* <DEDUP_REMOVED lines=8> */
.L_x_5188:
        /* <DEDUP_REMOVED lines=8> */
.L_x_5189:
[----:B------:R-:W-:Y:S04]  /*15e0*/  BSSY B0, `(.L_x_5190) ;  /* 0x0000040000007945 */ /* 0x000fe80003800000 */
[----:B------:R-:W-:Y:S05]  /*15f0*/  @P5 BRA `(.L_x_5191) ;  /* 0x0000000000f85947 */ /* 0x000fea0003800000 */
[----:B------:R-:W4:Y:S01]  /*1600*/  S2R R15, SR_CgaCtaId ;  /* 0x00000000000f7919 */ /* 0x000f220000008800 */
[----:B------:R-:W-:Y:S01]  /*1610*/  MOV R10, 0x400 ;  /* 0x00000400000a7802 */ /* 0x000fe20000000f00 */
[----:B------:R-:W-:Y:S01]  /*1620*/  IMAD R8, R0, R11, RZ ;  /* 0x0000000b00087224 */ /* 0x000fe200078e02ff */
[----:B------:R-:W-:Y:S01]  /*1630*/  ISETP.GT.U32.AND P1, PT, R13, 0x40, PT ;  /* 0x000000400d00780c */ /* 0x000fe20003f24070 */
[----:B------:R-:W-:Y:S02]  /*1640*/  IMAD.MOV.U32 R13, RZ, RZ, RZ ;  /* 0x000000ffff0d7224 */ /* 0x000fe400078e00ff */
[----:B------:R-:W-:Y:S01]  /*1650*/  IMAD.MOV.U32 R12, RZ, RZ, R24 ;  /* 0x000000ffff0c7224 */ /* 0x000fe200078e0018 */
[----:B----4-:R-:W-:-:S09]  /*1660*/  LEA R10, R15, R10, 0x18 ;  /* 0x0000000a0f0a7211 */ /* 0x010fd200078ec0ff */
.L_x_5200:
[----:B------:R-:W-:-:S05]  /*1670*/  IMAD R31, R12, 0x14, R10 ;  /* 0x000000140c1f7824 */ /* 0x000fca00078e020a */
[----:B----4-:R-:W-:Y:S01]  /*1680*/  LEA R14, R28, R31, 0x2 ;  /* 0x0000001f1c0e7211 */ /* 0x010fe200078e10ff */
[----:B------:R-:W-:Y:S06]  /*1690*/  @P1 BRA `(.L_x_5192) ;  /* 0x0000000000641947 */ /* 0x000fec0003800000 */
[----:B------:R4:W0:Y:S01]  /*16a0*/  LDS R29, [R14] ;  /* 0x000000000e1d7984 */ /* 0x0008220000000800 */
[----:B------:R-:W5:Y:S01]  /*16b0*/  LDC R30, c[0x0][0x3ac] ;  /* 0x0000eb00ff1e7b82 */ /* 0x000f620000000800 */
[----:B------:R-:W-:Y:S01]  /*16c0*/  UMOV UR6, 0xffffffff ;  /* 0xffffffff00067882 */ /* 0x000fe20000000000 */
[----:B-----5:R-:W-:Y:S02]  /*16d0*/  ISETP.GE.AND P2, PT, R30, 0x2, PT ;  /* 0x000000021e00780c */ /* 0x020fe40003f46270 */
[----:B0---4-:R-:W-:Y:S11]  /*16e0*/  BRA.DIV UR6, `(.L_x_5193) ;  /* 0x0000000606e87947 */ /* 0x011ff6000b800000 */
[----:B------:R0:W4:Y:S02]  /*16f0*/  SHFL.IDX PT, R15, R29, R19, 0x1c1f ;  /* 0x001c1f131d0f7589 */ /* 0x00012400000e0000 */
.L_x_5205:
[----:B----4-:R-:W-:Y:S01]  /*1700*/  IMAD R14, R6, R15, RZ ;  /* 0x0000000f060e7224 */ /* 0x010fe200078e02ff */
[----:B------:R-:W-:Y:S06]  /*1710*/  @!P2 BRA `(.L_x_5194) ;  /* 0x000000000010a947 */ /* 0x000fec0003800000 */
[----:B------:R-:W-:-:S03]  /*1720*/  UMOV UR6, 0xffffffff ;  /* 0xffffffff00067882 */ /* 0x000fc60000000000 */
[----:B------:R-:W-:Y:S05]  /*1730*/  BRA.DIV UR6, `(.L_x_5195) ;  /* 0x0000000606f87947 */ /* 0x000fea000b800000 */
[----:B------:R4:W0:Y:S02]  /*1740*/  SHFL.IDX PT, R15, R29, R18, 0x1c1f ;  /* 0x001c1f121d0f7589 */ /* 0x00082400000e0000 */
.L_x_5208:
[----:B01----:R-:W-:-:S07]  /*1750*/  IMAD R14, R7, R15, R14 ;  /* 0x0000000f070e7224 */ /* 0x003fce00078e020e */
.L_x_5194:
[----:B------:R-:W-:-:S13]  /*1760*/  ISETP.GE.AND P2, PT, R30, 0x3, PT ;  /* 0x000000031e00780c */ /* 0x000fda0003f46270 */
[----:B------:R-:W-:Y:S05]  /*1770*/  @!P2 BRA `(.L_x_5196) ;  /* 0x000000000010a947 */ /* 0x000fea0003800000 */
[----:B------:R-:W-:-:S03]  /*1780*/  UMOV UR6, 0xffffffff ;  /* 0xffffffff00067882 */ /* 0x000fc60000000000 */
[----:B------:R-:W-:Y:S05]  /*1790*/  BRA.DIV UR6, `(.L_x_5197) ;  /* 0x0000000a06047947 */ /* 0x000fea000b800000 */
[----:B------:R0:W0:Y:S02]  /*17a0*/  SHFL.IDX PT, R15, R29, R17, 0x1c1f ;  /* 0x001c1f111d0f7589 */ /* 0x00002400000e0000 */
.L_x_5211:
[----:B0-2---:R-:W-:-:S07]  /*17b0*/  IMAD R14, R5, R15, R14 ;  /* 0x0000000f050e7224 */ /* 0x005fce00078e020e */
.L_x_5196:
[----:B------:R-:W-:-:S13]  /*17c0*/  ISETP.GE.AND P2, PT, R30, 0x4, PT ;  /* 0x000000041e00780c */ /* 0x000fda0003f46270 */
[----:B------:R-:W-:Y:S05]  /*17d0*/  @!P2 BRA `(.L_x_5198) ;  /* 0x00000000005ca947 */ /* 0x000fea0003800000 */
[----:B------:R-:W-:-:S03]  /*17e0*/  UMOV UR6, 0xffffffff ;  /* 0xffffffff00067882 */ /* 0x000fc60000000000 */
[----:B------:R-:W-:Y:S05]  /*17f0*/  BRA.DIV UR6, `(.L_x_5199) ;  /* 0x0000000a06107947 */ /* 0x000fea000b800000 */
[----:B------:R0:W0:Y:S02]  /*1800*/  SHFL.IDX PT, R15, R29, R16, 0x1c1f ;  /* 0x001c1f101d0f7589 */ /* 0x00002400000e0000 */
.L_x_5214:
[----:B0--3--:R-:W-:Y:S01]  /*1810*/  IMAD R14, R4, R15, R14 ;  /* 0x0000000f040e7224 */ /* 0x009fe200078e020e */
[----:B------:R-:W-:Y:S06]  /*1820*/  BRA `(.L_x_5198) ;  /* 0x0000000000487947 */ /* 0x000fec0003800000 */
.L_x_5192:
[----:B------:R-:W4:Y:S02]  /*1830*/  LDC R14, c[0x0][0x3ac] ;  /* 0x0000eb00ff0e7b82 */ /* 0x000f240000000800 */
[C---:B----4-:R-:W-:Y:S02]  /*1840*/  ISETP.GE.AND P2, PT, R14.reuse, 0x1, PT ;  /* 0x000000010e00780c */ /* 0x050fe40003f46270 */
[C---:B------:R-:W-:Y:S02]  /*1850*/  ISETP.GE.AND P3, PT, R14.reuse, 0x2, PT ;  /* 0x000000020e00780c */ /* 0x040fe40003f66270 */
[C---:B------:R-:W-:Y:S02]  /*1860*/  ISETP.GE.AND P4, PT, R14.reuse, 0x3, PT ;  /* 0x000000030e00780c */ /* 0x040fe40003f86270 */
[----:B------:R-:W-:Y:S01]  /*1870*/  ISETP.GE.AND P5, PT, R14, 0x4, PT ;  /* 0x000000040e00780c */ /* 0x000fe20003fa6270 */
[----:B------:R-:W-:-:S06]  /*1880*/  IMAD.MOV.U32 R14, RZ, RZ, RZ ;  /* 0x000000ffff0e7224 */ /* 0x000fcc00078e00ff */
[--C-:B------:R-:W-:Y:S02]  /*1890*/  @P2 IMAD R15, R23, 0x4, R31.reuse ;  /* 0x00000004170f2824 */ /* 0x100fe400078e021f */
[--C-:B------:R-:W-:Y:S02]  /*18a0*/  @P3 IMAD R29, R22, 0x4, R31.reuse ;  /* 0x00000004161d3824 */ /* 0x100fe400078e021f */
[----:B------:R-:W-:Y:S02]  /*18b0*/  @P4 LEA R30, R21, R31, 0x2 ;  /* 0x0000001f151e4211 */ /* 0x000fe400078e10ff */
[----:B------:R-:W0:Y:S01]  /*18c0*/  @P2 LDS R15, [R15] ;  /* 0x000000000f0f2984 */ /* 0x000e220000000800 */
[----:B------:R-:W-:-:S03]  /*18d0*/  @P5 IMAD R31, R20, 0x4, R31 ;  /* 0x00000004141f5824 */ /* 0x000fc600078e021f */
[----:B------:R-:W1:Y:S04]  /*18e0*/  @P3 LDS R29, [R29] ;  /* 0x000000001d1d3984 */ /* 0x000e680000000800 */
[----:B------:R-:W2:Y:S04]  /*18f0*/  @P4 LDS R30, [R30] ;  /* 0x000000001e1e4984 */ /* 0x000ea80000000800 */
[----:B------:R-:W3:Y:S01]  /*1900*/  @P5 LDS R31, [R31] ;  /* 0x000000001f1f5984 */ /* 0x000ee20000000800 */
[----:B0-----:R-:W-:-:S04]  /*1910*/  @P2 IMAD R14, R6, R15, RZ ;  /* 0x0000000f060e2224 */ /* 0x001fc800078e02ff */
[----:B-1----:R-:W-:-:S04]  /*1920*/  @P3 IMAD R14, R7, R29, R14 ;  /* 0x0000001d070e3224 */ /* 0x002fc800078e020e */
[----:B--2---:R-:W-:-:S04]  /*1930*/  @P4 IMAD R14, R5, R30, R14 ;  /* 0x0000001e050e4224 */ /* 0x004fc800078e020e */
[----:B---3--:R-:W-:-:S07]  /*1940*/  @P5 IMAD R14, R4, R31, R14 ;  /* 0x0000001f040e5224 */ /* 0x008fce00078e020e */
.L_x_5198:
[----:B------:R-:W-:-:S04]  /*1950*/  IADD3 R15, PT, PT, R8, R13, RZ ;  /* 0x0000000d080f7210 */ /* 0x000fc80007ffe0ff */
[----:B------:R-:W-:-:S05]  /*1960*/  LEA R15, R15, UR13, 0x2 ;  /* 0x0000000d0f0f7c11 */ /* 0x000fca000f8e10ff */
[----:B0---4-:R-:W4:Y:S01]  /*1970*/  LDL R29, [R15] ;  /* 0x000000000f1d7983 */ /* 0x011f220000100800 */
[----:B------:R-:W-:Y:S01]  /*1980*/  IMAD.IADD R12, R25, 0x1, R12 ;  /* 0x00000001190c7824 */ /* 0x000fe200078e020c */
[----:B------:R-:W-:-:S04]  /*1990*/  IADD3 R13, PT, PT, R13, 0x1, RZ ;  /* 0x000000010d0d7810 */ /* 0x000fc80007ffe0ff */
[----:B------:R-:W-:Y:S01]  /*19a0*/  ISETP.GE.AND P2, PT, R12, UR5, PT ;  /* 0x000000050c007c0c */ /* 0x000fe2000bf46270 */
[----:B----4-:R-:W-:-:S05]  /*19b0*/  IMAD.IADD R14, R29, 0x1, R14 ;  /* 0x000000011d0e7824 */ /* 0x010fca00078e020e */
[----:B------:R4:W-:Y:S07]  /*19c0*/  STL [R15], R14 ;  /* 0x0000000e0f007387 */ /* 0x0009ee0000100800 */
[----:B------:R-:W-:Y:S05]  /*19d0*/  @!P2 BRA `(.L_x_5200) ;  /* 0xfffffffc0024a947 */ /* 0x000fea000383ffff */
.L_x_5191:
[----:B------:R-:W-:Y:S05]  /*19e0*/  BSYNC B0 ;  /* 0x0000000000007941 */ /* 0x000fea0003800000 */
.L_x_5190:
[----:B------:R-:W-:Y:S01]  /*19f0*/  VIADD R11, R11, 0x1 ;  /* 0x000000010b0b7836 */ /* 0x000fe20000000000 */
[----:B------:R-:W-:Y:S06]  /*1a00*/  @!P0 BRA `(.L_x_5201) ;  /* 0xfffffff800408947 */ /* 0x000fec000383ffff */
[----:B------:R-:W-:Y:S05]  /*1a10*/  BSYNC B1 ;  /* 0x0000000000017941 */ /* 0x000fea0003800000 */
.L_x_5185:
[----:B------:R0:W5:Y:S02]  /*1a20*/  LDL.128 R8, [R1] ;  /* 0x0000000001087983 */ /* 0x0001640000100c00 */
.L_x_5184:
[----:B------:R-:W1:Y:S01]  /*1a30*/  S2R R30, SR_TID.X ;  /* 0x00000000001e7919 */ /* 0x000e620000002100 */
[----:B------:R-:W-:Y:S05]  /*1a40*/  WARPSYNC.ALL ;  /* 0x0000000000007948 */ /* 0x000fea0003800000 */
[-C--:B------:R-:W-:Y:S01]  /*1a50*/  IABS R29, R0.reuse ;  /* 0x00000000001d7213 */ /* 0x080fe20000000000 */
[----:B------:R-:W-:Y:S01]  /*1a60*/  BAR.SYNC.DEFER_BLOCKING 0x0 ;  /* 0x0000000000007b1d */ /* 0x000fe20000010000 */
[----:B------:R-:W-:Y:S01]  /*1a70*/  IABS R33, R0 ;  /* 0x0000000000217213 */ /* 0x000fe20000000000 */
[----:B------:R-:W-:Y:S01]  /*1a80*/  USHF.L.U32 UR6, UR11, 0x2, URZ ;  /* 0x000000020b067899 */ /* 0x000fe200080006ff */
[----:B------:R-:W-:-:S02]  /*1a90*/  ISETP.GT.U32.AND P3, PT, R29, 0x1, PT ;  /* 0x000000011d00780c */ /* 0x000fc40003f64070 */
[----:B------:R-:W-:Y:S01]  /*1aa0*/  LOP3.LUT R35, R0, 0x2, RZ, 0x3c, !PT ;  /* 0x0000000200237812 */ /* 0x000fe200078e3cff */
[----:B----4-:R-:W4:Y:S01]  /*1ab0*/  I2F.RP R14, R29 ;  /* 0x0000001d000e7306 */ /* 0x010f220000209400 */
[----:B------:R-:W-:Y:S01]  /*1ac0*/  IMAD.MOV R36, RZ, RZ, -R33 ;  /* 0x000000ffff247224 */ /* 0x000fe200078e0a21 */
[----:B------:R-:W-:-:S06]  /*1ad0*/  IADD3 R33, PT, PT, -R29, 0x1, RZ ;  /* 0x000000011d217810 */ /* 0x000fcc0007ffe1ff */
[----:B----4-:R-:W4:Y:S02]  /*1ae0*/  MUFU.RCP R14, R14 ;  /* 0x0000000e000e7308 */ /* 0x010f240000001000 */
[----:B----4-:R-:W-:-:S06]  /*1af0*/  VIADD R15, R14, 0xffffffe ;  /* 0x0ffffffe0e0f7836 */ /* 0x010fcc0000000000 */
[----:B------:R4:W0:Y:S02]  /*1b00*/  F2I.FTZ.U32.TRUNC.NTZ R13, R15 ;  /* 0x0000000f000d7305 */ /* 0x000824000021f000 */
[----:B----4-:R-:W-:Y:S01]  /*1b10*/  MOV R15, UR4 ;  /* 0x00000004000f7c02 */ /* 0x010fe20008000f00 */
[----:B------:R-:W-:-:S04]  /*1b20*/  UIADD3 UR4, UPT, UPT, UR11, UR4, URZ ;  /* 0x000000040b047290 */ /* 0x000fc8000fffe0ff */
[----:B-1----:R-:W-:Y:S01]  /*1b30*/  IMAD R30, R15, 0x200, R30 ;  /* 0x000002000f1e7824 */ /* 0x002fe200078e021e */
[----:B0-----:R-:W-:Y:S01]  /*1b40*/  IADD3 R12, PT, PT, RZ, -R13, RZ ;  /* 0x8000000dff0c7210 */ /* 0x001fe20007ffe0ff */
[----:B------:R-:W-:-:S04]  /*1b50*/  UISETP.GE.U32.AND UP0, UPT, UR4, UR6, UPT ;  /* 0x000000060400728c */ /* 0x000fc8000bf06070 */
[----:B------:R-:W-:Y:S02]  /*1b60*/  IMAD R31, R12, R29, RZ ;  /* 0x0000001d0c1f7224 */ /* 0x000fe400078e02ff */
[----:B------:R-:W-:-:S04]  /*1b70*/  IMAD.MOV.U32 R12, RZ, RZ, RZ ;  /* 0x000000ffff0c7224 */ /* 0x000fc800078e00ff */
[----:B------:R-:W-:Y:S02]  /*1b80*/  IMAD.HI.U32 R32, R13, R31, R12 ;  /* 0x0000001f0d207227 */ /* 0x000fe400078e000c */
[----:B------:R-:W0:Y:S04]  /*1b90*/  LDC.64 R12, c[0x0][0x3a0] ;  /* 0x0000e800ff0c7b82 */ /* 0x000e280000000a00 */
[----:B------:R-:W-:-:S04]  /*1ba0*/  IMAD.HI.U32 R31, R32, 0x2, RZ ;  /* 0x00000002201f7827 */ /* 0x000fc800078e00ff */
[----:B------:R-:W-:-:S04]  /*1bb0*/  IMAD.HI.U32 R32, R32, 0x3, RZ ;  /* 0x0000000320207827 */ /* 0x000fc800078e00ff */
[-C--:B------:R-:W-:Y:S02]  /*1bc0*/  IMAD R34, R31, R36.reuse, 0x2 ;  /* 0x000000021f227424 */ /* 0x080fe400078e0224 */
[----:B------:R-:W-:-:S03]  /*1bd0*/  IMAD R36, R32, R36, 0x3 ;  /* 0x0000000320247424 */ /* 0x000fc600078e0224 */
[C---:B------:R-:W-:Y:S02]  /*1be0*/  ISETP.GT.U32.AND P5, PT, R29.reuse, R34, PT ;  /* 0x000000221d00720c */ /* 0x040fe40003fa4070 */
[----:B------:R-:W-:Y:S01]  /*1bf0*/  ISETP.GT.U32.AND P0, PT, R29, R36, PT ;  /* 0x000000241d00720c */ /* 0x000fe20003f04070 */
[----:B0-----:R-:W-:-:S05]  /*1c00*/  IMAD.WIDE R14, R30, 0x4, R12 ;  /* 0x000000041e0e7825 */ /* 0x001fca00078e020c */
[----:B-----5:R0:W-:Y:S05]  /*1c10*/  STG.E desc[UR8][R14.64], R8 ;  /* 0x000000080e007986 */ /* 0x0201ea000c101908 */
[----:B------:R-:W-:Y:S02]  /*1c20*/  @!P5 IMAD.IADD R34, R34, 0x1, -R29 ;  /* 0x000000012222d824 */ /* 0x000fe400078e0a1d */
[-C--:B------:R-:W-:Y:S01]  /*1c30*/  @!P0 IADD3 R36, PT, PT, R36, -R29.reuse, RZ ;  /* 0x8000001d24248210 */ /* 0x080fe20007ffe0ff */
[----:B------:R-:W-:Y:S02]  /*1c40*/  @!P5 VIADD R31, R31, 0x1 ;  /* 0x000000011f1fd836 */ /* 0x000fe40000000000 */
[-C--:B------:R-:W-:Y:S01]  /*1c50*/  ISETP.GE.U32.AND P1, PT, R34, R29.reuse, PT ;  /* 0x0000001d2200720c */ /* 0x080fe20003f26070 */
[----:B------:R-:W-:Y:S01]  /*1c60*/  @!P0 VIADD R32, R32, 0x1 ;  /* 0x0000000120208836 */ /* 0x000fe20000000000 */
[----:B------:R-:W-:-:S02]  /*1c70*/  ISETP.GE.U32.AND P2, PT, R36, R29, PT ;  /* 0x0000001d2400720c */ /* 0x000fc40003f46070 */
[----:B------:R-:W-:Y:S02]  /*1c80*/  LOP3.LUT R36, R0, 0x3, RZ, 0x3c, !PT ;  /* 0x0000000300247812 */ /* 0x000fe400078e3cff */
[----:B------:R-:W-:Y:S02]  /*1c90*/  SEL R34, R33, 0x1, !P3 ;  /* 0x0000000121227807 */ /* 0x000fe40005800000 */
[----:B------:R-:W-:Y:S02]  /*1ca0*/  ISETP.GE.AND P3, PT, R35, RZ, PT ;  /* 0x000000ff2300720c */ /* 0x000fe40003f66270 */
[----:B------:R-:W-:Y:S02]  /*1cb0*/  ISETP.GE.AND P4, PT, R36, RZ, PT ;  /* 0x000000ff2400720c */ /* 0x000fe40003f86270 */
[----:B------:R-:W-:Y:S02]  /*1cc0*/  ISETP.GT.U32.AND P5, PT, R29, R34, PT ;  /* 0x000000221d00720c */ /* 0x000fe40003fa4070 */
[----:B------:R-:W-:Y:S01]  /*1cd0*/  @P1 IADD3 R31, PT, PT, R31, 0x1, RZ ;  /* 0x000000011f1f1810 */ /* 0x000fe20007ffe0ff */
[----:B------:R-:W-:Y:S01]  /*1ce0*/  @P2 VIADD R32, R32, 0x1 ;  /* 0x0000000120202836 */ /* 0x000fe20000000000 */
[----:B------:R-:W-:-:S02]  /*1cf0*/  ISETP.NE.AND P0, PT, R0, RZ, PT ;  /* 0x000000ff0000720c */ /* 0x000fc40003f05270 */
[----:B0-----:R-:W-:-:S03]  /*1d00*/  LOP3.LUT R15, RZ, R0, RZ, 0x33, !PT ;  /* 0x00000000ff0f7212 */ /* 0x001fc600078e33ff */
[----:B------:R-:W-:Y:S02]  /*1d10*/  @!P3 IMAD.MOV R31, RZ, RZ, -R31 ;  /* 0x000000ffff1fb224 */ /* 0x000fe400078e0a1f */
[----:B------:R-:W-:Y:S02]  /*1d20*/  @!P4 IADD3 R32, PT, PT, -R32, RZ, RZ ;  /* 0x000000ff2020c210 */ /* 0x000fe40007ffe1ff */
[----:B------:R-:W-:Y:S01]  /*1d30*/  @!P5 IMAD.IADD R34, R34, 0x1, -R29 ;  /* 0x000000012222d824 */ /* 0x000fe200078e0a1d */
[C---:B------:R-:W-:Y:S02]  /*1d40*/  SEL R31, R15.reuse, R31, !P0 ;  /* 0x0000001f0f1f7207 */ /* 0x040fe40004000000 */
[C---:B------:R-:W-:Y:S02]  /*1d50*/  SEL R29, R15.reuse, R32, !P0 ;  /* 0x000000200f1d7207 */ /* 0x040fe40004000000 */
[----:B------:R-:W-:Y:S01]  /*1d60*/  SEL R15, R15, R34, !P0 ;  /* 0x000000220f0f7207 */ /* 0x000fe20004000000 */
[----:B------:R-:W-:Y:S01]  /*1d70*/  IMAD.MOV R33, RZ, RZ, -R31 ;  /* 0x000000ffff217224 */ /* 0x000fe200078e0a1f */
[----:B------:R-:W-:Y:S01]  /*1d80*/  LEA R31, R31, R30, 0x7 ;  /* 0x0000001e1f1f7211 */ /* 0x000fe200078e38ff */
[----:B------:R-:W-:-:S02]  /*1d90*/  IMAD.MOV R35, RZ, RZ, -R29 ;  /* 0x000000ffff237224 */ /* 0x000fc400078e0a1d */
[----:B------:R-:W-:Y:S01]  /*1da0*/  IMAD R8, R29, 0x80, R30 ;  /* 0x000000801d087824 */ /* 0x000fe200078e021e */
[----:B------:R-:W-:Y:S01]  /*1db0*/  IADD3 R30, PT, PT, R3, R30, RZ ;  /* 0x0000001e031e7210 */ /* 0x000fe20007ffe0ff */
[C---:B------:R-:W-:Y:S02]  /*1dc0*/  IMAD R29, R0.reuse, R33, 0x2 ;  /* 0x00000002001d7424 */ /* 0x040fe400078e0221 */
        /* <DEDUP_REMOVED lines=12> */
.L_x_5193:
[----:B------:R-:W-:Y:S01]  /*1e90*/  BSSY B2, `(.L_x_5203) ;  /* 0x0000007000027945 */ /* 0x000fe20003800000 */
[----:B------:R-:W-:Y:S01]  /*1ea0*/  IMAD.MOV.U32 R32, RZ, RZ, R19 ;  /* 0x000000ffff207224 */ /* 0x000fe200078e0013 */
[----:B------:R-:W-:Y:S01]  /*1eb0*/  MOV R15, 0xffffffff ;  /* 0xffffffff000f7802 */ /* 0x000fe20000000f00 */
[----:B------:R-:W-:-:S07]  /*1ec0*/  IMAD.MOV.U32 R34, RZ, RZ, 0x1c1f ;  /* 0x00001c1fff227424 */ /* 0x000fce00078e00ff */
[----:B-123--:R-:W-:Y:S05]  /*1ed0*/  WARPSYNC.COLLECTIVE R15, `(.L_x_5204) ;  /* 0x000000000f087348 */ /* 0x00efea0003c00000 */
[----:B------:R0:W4:Y:S02]  /*1ee0*/  SHFL.IDX P3, R15, R29, R32, R34 ;  /* 0x000000201d0f7389 */ /* 0x0001240000060022 */
[----:B01234-:R-:W-:Y:S05]  /*1ef0*/  ENDCOLLECTIVE ;  /* 0x000000000000791b */ /* 0x01ffea0003800000 */
.L_x_5204:
[----:B------:R-:W-:Y:S05]  /*1f00*/  BSYNC B2 ;  /* 0x0000000000027941 */ /* 0x000fea0003800000 */
.L_x_5203:
[----:B------:R-:W-:Y:S05]  /*1f10*/  BRA `(.L_x_5205) ;  /* 0xfffffff400f87947 */ /* 0x000fea000383ffff */
.L_x_5195:
[----:B------:R-:W-:Y:S01]  /*1f20*/  BSSY B2, `(.L_x_5206) ;  /* 0x0000007000027945 */ /* 0x000fe20003800000 */
[----:B------:R-:W-:Y:S01]  /*1f30*/  IMAD.MOV.U32 R32, RZ, RZ, R18 ;  /* 0x000000ffff207224 */ /* 0x000fe200078e0012 */
[----:B------:R-:W-:Y:S01]  /*1f40*/  MOV R15, 0xffffffff ;  /* 0xffffffff000f7802 */ /* 0x000fe20000000f00 */
[----:B------:R-:W-:-:S07]  /*1f50*/  IMAD.MOV.U32 R34, RZ, RZ, 0x1c1f ;  /* 0x00001c1fff227424 */ /* 0x000fce00078e00ff */
[----:B0123--:R-:W-:Y:S05]  /*1f60*/  WARPSYNC.COLLECTIVE R15, `(.L_x_5207) ;  /* 0x000000000f087348 */ /* 0x00ffea0003c00000 */
[----:B------:R4:W0:Y:S02]  /*1f70*/  SHFL.IDX P3, R15, R29, R32, R34 ;  /* 0x000000201d0f7389 */ /* 0x0008240000060022 */
[----:B01234-:R-:W-:Y:S05]  /*1f80*/  ENDCOLLECTIVE ;  /* 0x000000000000791b */ /* 0x01ffea0003800000 */
.L_x_5207:
[----:B------:R-:W-:Y:S05]  /*1f90*/  BSYNC B2 ;  /* 0x0000000000027941 */ /* 0x000fea0003800000 */
.L_x_5206:
[----:B------:R-:W-:Y:S05]  /*1fa0*/  BRA `(.L_x_5208) ;  /* 0xfffffff400e87947 */ /* 0x000fea000383ffff */
.L_x_5197:
[----:B------:R-:W-:Y:S01]  /*1fb0*/  BSSY B2, `(.L_x_5209) ;  /* 0x0000007000027945 */ /* 0x000fe20003800000 */
[----:B------:R-:W-:Y:S01]  /*1fc0*/  IMAD.MOV.U32 R32, RZ, RZ, R17 ;  /* 0x000000ffff207224 */ /* 0x000fe200078e0011 */
[----:B------:R-:W-:Y:S01]  /*1fd0*/  MOV R15, 0xffffffff ;  /* 0xffffffff000f7802 */ /* 0x000fe20000000f00 */
[----:B------:R-:W-:-:S07]  /*1fe0*/  IMAD.MOV.U32 R34, RZ, RZ, 0x1c1f ;  /* 0x00001c1fff227424 */ /* 0x000fce00078e00ff */
[----:B01234-:R-:W-:Y:S05]  /*1ff0*/  WARPSYNC.COLLECTIVE R15, `(.L_x_5210) ;  /* 0x000000000f087348 */ /* 0x01ffea0003c00000 */
[----:B------:R0:W0:Y:S02]  /*2000*/  SHFL.IDX P3, R15, R29, R32, R34 ;  /* 0x000000201d0f7389 */ /* 0x0000240000060022 */
[----:B01234-:R-:W-:Y:S05]  /*2010*/  ENDCOLLECTIVE ;  /* 0x000000000000791b */ /* 0x01ffea0003800000 */
.L_x_5210:
[----:B------:R-:W-:Y:S05]  /*2020*/  BSYNC B2 ;  /* 0x0000000000027941 */ /* 0x000fea0003800000 */
.L_x_5209:
[----:B------:R-:W-:Y:S05]  /*2030*/  BRA `(.L_x_5211) ;  /* 0xfffffff400dc7947 */ /* 0x000fea000383ffff */
.L_x_5199:
[----:B------:R-:W-:Y:S01]  /*2040*/  BSSY B2, `(.L_x_5212) ;  /* 0x0000007000027945 */ /* 0x000fe20003800000 */
[----:B------:R-:W-:Y:S01]  /*2050*/  IMAD.MOV.U32 R32, RZ, RZ, R16 ;  /* 0x000000ffff207224 */ /* 0x000fe200078e0010 */
[----:B------:R-:W-:Y:S01]  /*2060*/  MOV R15, 0xffffffff ;  /* 0xffffffff000f7802 */ /* 0x000fe20000000f00 */
[----:B------:R-:W-:-:S07]  /*2070*/  IMAD.MOV.U32 R34, RZ, RZ, 0x1c1f ;  /* 0x00001c1fff227424 */ /* 0x000fce00078e00ff */
[----:B01234-:R-:W-:Y:S05]  /*2080*/  WARPSYNC.COLLECTIVE R15, `(.L_x_5213) ;  /* 0x000000000f087348 */ /* 0x01ffea0003c00000 */
[----:B------:R0:W0:Y:S02]  /*2090*/  SHFL.IDX P3, R15, R29, R32, R34 ;  /* 0x000000201d0f7389 */ /* 0x0000240000060022 */
[----:B01234-:R-:W-:Y:S05]  /*20a0*/  ENDCOLLECTIVE ;  /* 0x000000000000791b */ /* 0x01ffea0003800000 */
.L_x_5213:
[----:B------:R-:W-:Y:S05]  /*20b0*/  BSYNC B2 ;  /* 0x0000000000027941 */ /* 0x000fea0003800000 */
.L_x_5212:
[----:B------:R-:W-:Y:S05]  /*20c0*/  BRA `(.L_x_5214) ;  /* 0xfffffff400d07947 */ /* 0x000fea000383ffff */
        .weak           $__internal_150_$__cuda_sm20_div_s16
        .type           $__internal_150_$__cuda_sm20_div_s16,@function
        .size           $__internal_150_$__cuda_sm20_div_s16,(.L_x_38653 - $__internal_150_$__cuda_sm20_div_s16)
$__internal_150_$__cuda_sm20_div_s16:
        /* <DEDUP_REMOVED lines=24> */
[----:B------:R-:W-:Y:S05]  /*2250*/  RET.REL.NODEC R2 `(_Z9cuda_gemmIiLi128ELi4ELi1ELi512ELi4ELi4ELi64ELi1ELi0EEviiiPT_S1_S1_iii) ;  /* 0xffffffdc02687950 */ /* 0x000fea0003c3ffff */
.L_x_5215:
        /* <DEDUP_REMOVED lines=10> */
.L_x_38653:


//--------------------- .text._Z9cuda_gemmIiLi128ELi4ELi1ELi512ELi4ELi4ELi64ELi0ELi1EEviiiPT_S1_S1_iii --------------------------
	.section	.text._Z9cuda_gemmIiLi128ELi4ELi1ELi512ELi4ELi4ELi64ELi0ELi1EEviiiPT_S1_S1_iii,"ax",@progbits
	.align	128
        .global         _Z9cuda_gemmIiLi128ELi4ELi1ELi512ELi4ELi4ELi64ELi0ELi1EEviiiPT_S1_S1_iii
        .type           _Z9cuda_gemmIiLi128ELi4ELi1ELi512ELi4ELi4ELi64ELi0ELi1EEviiiPT_S1_S1_iii,@function
        .size           _Z9cuda_gemmIiLi128ELi4ELi1ELi512ELi4ELi4ELi64ELi0ELi1EEviiiPT_S1_S1_iii,(.L_x_39349 - _Z9cuda_gemmIiLi128ELi4ELi1ELi512ELi4ELi4ELi64ELi0ELi1EEviiiPT_S1_S1_iii)
        .other          _Z9cuda_gemmIiLi128ELi4ELi1ELi512ELi4ELi4ELi64ELi0ELi1EEviiiPT_S1_S1_iii,@"STO_CUDA_ENTRY STV_DEFAULT"
_Z9cuda_gemmIiLi128ELi4ELi1ELi512ELi4ELi4ELi64ELi0ELi1EEviiiPT_S1_S1_iii:
.text._Z9cuda_gemmIiLi128ELi4ELi1ELi512ELi4ELi4ELi64ELi0ELi1EEviiiPT_S1_S1_iii:
        /* <DEDUP_REMOVED lines=12> */
.L_x_5218:
        /* <DEDUP_REMOVED lines=10> */
.L_x_5217:
[----:B------:R-:W-:Y:S05]  /*0160*/  BSYNC.RECONVERGENT B0 ;  /* 0x0000000000007941 */ /* 0x000fea0003800200 */
.L_x_5216:
[----:B------:R-:W1:Y:S01]  /*0170*/  S2UR UR7, SR_CTAID.Y ;  /* 0x00000000000779c3 */ /* 0x000e620000002600 */
[----:B------:R-:W2:Y:S02]  /*0180*/  LDCU UR11, c[0x0][0x374] ;  /* 0x00006e80ff0b77ac */ /* 0x000ea40008000800 */
[----:B--2---:R-:W-:-:S04]  /*0190*/  USHF.L.U32 UR4, UR11, 0x2, URZ ;  /* 0x000000020b047899 */ /* 0x004fc800080006ff */
[----:B-1----:R-:W-:-:S06]  /*01a0*/  UISETP.GE.U32.AND UP0, UPT, UR7, UR4, UPT ;  /* 0x000000040700728c */ /* 0x002fcc000bf06070 */
[----:B------:R-:W-:-:S13]  /*01b0*/  PLOP3.LUT P0, PT, PT, PT, UP0, 0x80, 0x8 ;  /* 0x000000000008781c */ /* 0x000fda0003f0f008 */
[----:B------:R-:W-:Y:S05]  /*01c0*/  @P0 EXIT ;  /* 0x000000000000094d */ /* 0x000fea0003800000 */
[----:B------:R-:W1:Y:S01]  /*01d0*/  LDCU UR14, c[0x0][0x360] ;  /* 0x00006c00ff0e77ac */ /* 0x000e620008000800 */
[C---:B------:R-:W-:Y:S01]  /*01e0*/  SHF.L.U32 R20, R18.reuse, 0x2, RZ ;  /* 0x0000000212147819 */ /* 0x040fe200000006ff */
[----:B------:R-:W2:Y:S01]  /*01f0*/  S2UR UR6, SR_CgaCtaId ;  /* 0x00000000000679c3 */ /* 0x000ea20000008800 */
[C---:B------:R-:W-:Y:S01]  /*0200*/  VIADD R16, R18.reuse, 0xffffffff ;  /* 0xffffffff12107836 */ /* 0x040fe20000000000 */
[----:B------:R-:W3:Y:S01]  /*0210*/  LDCU UR9, c[0x0][0x388] ;  /* 0x00007100ff0977ac */ /* 0x000ee20008000800 */
[----:B------:R-:W-:Y:S01]  /*0220*/  LOP3.LUT R19, R18, 0x3, RZ, 0xc0, !PT ;  /* 0x0000000312137812 */ /* 0x000fe200078ec0ff */
[----:B------:R-:W-:Y:S02]  /*0230*/  UMOV UR5, 0x400 ;  /* 0x0000040000057882 */ /* 0x000fe40000000000 */
[----:B------:R-:W-:Y:S02]  /*0240*/  LOP3.LUT R16, R16, 0x3, RZ, 0xc0, !PT ;  /* 0x0000000310107812 */ /* 0x000fe400078ec0ff */
[----:B------:R-:W4:Y:S01]  /*0250*/  S2UR UR8, SR_CTAID.X ;  /* 0x00000000000879c3 */ /* 0x000f220000002500 */
[----:B------:R-:W-:-:S02]  /*0260*/  UIADD3 UR5, UPT, UPT, UR5, 0x80, URZ ;  /* 0x0000008005057890 */ /* 0x000fc4000fffe0ff */
[----:B-1----:R-:W-:-:S06]  /*0270*/  USHF.L.U32 UR4, UR14, 0x2, URZ ;  /* 0x000000020e047899 */ /* 0x002fcc00080006ff */
[----:B------:R-:W-:Y:S01]  /*0280*/  IADD3 R0, PT, PT, R20, UR4, RZ ;  /* 0x0000000414007c10 */ /* 0x000fe2000fffe0ff */
[----:B------:R-:W-:Y:S01]  /*0290*/  IMAD R7, RZ, RZ, -UR4 ;  /* 0x80000004ff077e24 */ /* 0x000fe2000f8e02ff */
[----:B------:R-:W-:Y:S01]  /*02a0*/  ISETP.NE.U32.AND P2, PT, RZ, UR4, PT ;  /* 0x00000004ff007c0c */ /* 0x000fe2000bf45070 */
[----:B------:R-:W1:Y:S01]  /*02b0*/  I2F.U32.RP R6, UR4 ;  /* 0x0000000400067d06 */ /* 0x000e620008209000 */
[C---:B------:R-:W-:Y:S01]  /*02c0*/  ISETP.GE.U32.AND P0, PT, R0.reuse, 0x200, PT ;  /* 0x000002000000780c */ /* 0x040fe20003f06070 */
[----:B--2---:R-:W-:Y:S01]  /*02d0*/  ULEA UR6, UR6, UR5, 0x18 ;  /* 0x0000000506067291 */ /* 0x004fe2000f8ec0ff */
[----:B------:R-:W-:Y:S02]  /*02e0*/  VIMNMX.U32 R5, PT, PT, R0, 0x200, !PT ;  /* 0x0000020000057848 */ /* 0x000fe40007fe0000 */
[----:B------:R-:W-:Y:S01]  /*02f0*/  SEL R4, RZ, 0x1, P0 ;  /* 0x00000001ff047807 */ /* 0x000fe20000000000 */
[----:B----4-:R-:W-:-:S03]  /*0300*/  USHF.L.U32 UR10, UR8, 0x9, URZ ;  /* 0x00000009080a7899 */ /* 0x010fc600080006ff */
[----:B------:R-:W-:Y:S01]  /*0310*/  IADD3 R5, PT, PT, R5, -R0, -R4 ;  /* 0x8000000005057210 */ /* 0x000fe20007ffe804 */
[----:B-1----:R-:W0:Y:S02]  /*0320*/  MUFU.RCP R6, R6 ;  /* 0x0000000600067308 */ /* 0x002e240000001000 */
[----:B0-----:R-:W-:-:S06]  /*0330*/  VIADD R2, R6, 0xffffffe ;  /* 0x0ffffffe06027836 */ /* 0x001fcc0000000000 */
        /* <DEDUP_REMOVED lines=9> */
[----:B------:R-:W-:-:S04]  /*03d0*/  @P0 IADD3 R3, PT, PT, R3, 0x1, RZ ;  /* 0x0000000103030810 */ /* 0x000fc80007ffe0ff */
[----:B------:R-:W-:-:S13]  /*03e0*/  ISETP.GE.U32.AND P1, PT, R5, UR4, PT ;  /* 0x0000000405007c0c */ /* 0x000fda000bf26070 */
[----:B------:R-:W-:Y:S01]  /*03f0*/  @P1 VIADD R3, R3, 0x1 ;  /* 0x0000000103031836 */ /* 0x000fe20000000000 */
[----:B------:R-:W-:Y:S01]  /*0400*/  @!P2 LOP3.LUT R3, RZ, UR4, RZ, 0x33, !PT ;  /* 0x00000004ff03ac12 */ /* 0x000fe2000f8e33ff */
[----:B---3--:R-:W-:-:S03]  /*0410*/  USHF.R.S32.HI UR4, URZ, 0x1f, UR9 ;  /* 0x0000001fff047899 */ /* 0x008fc60008011409 */
[----:B------:R-:W-:Y:S01]  /*0420*/  IADD3 R0, PT, PT, R4, R3, RZ ;  /* 0x0000000304007210 */ /* 0x000fe20007ffe0ff */
[----:B------:R-:W-:Y:S01]  /*0430*/  VIADD R3, R18, 0x1 ;  /* 0x0000000112037836 */ /* 0x000fe20000000000 */
[----:B------:R-:W-:Y:S02]  /*0440*/  ULEA.HI UR5, UR4, UR9, URZ, 0x9 ;  /* 0x0000000904057291 */ /* 0x000fe4000f8f48ff */
[----:B------:R-:W-:Y:S02]  /*0450*/  USHF.L.U32 UR4, UR8, 0x7, URZ ;  /* 0x0000000708047899 */ /* 0x000fe400080006ff */
[C---:B------:R-:W-:Y:S01]  /*0460*/  SHF.L.U32 R2, R3.reuse, 0x2, RZ ;  /* 0x0000000203027819 */ /* 0x040fe200000006ff */
[----:B------:R-:W-:Y:S01]  /*0470*/  USHF.R.S32.HI UR5, URZ, 0x9, UR5 ;  /* 0x00000009ff057899 */ /* 0x000fe20008011405 */
[----:B------:R-:W-:Y:S02]  /*0480*/  LOP3.LUT R3, R3, 0x3, RZ, 0xc0, !PT ;  /* 0x0000000303037812 */ /* 0x000fe400078ec0ff */
[----:B------:R-:W-:-:S02]  /*0490*/  LOP3.LUT R17, R2, 0xc, RZ, 0xc0, !PT ;  /* 0x0000000c02117812 */ /* 0x000fc400078ec0ff */
[C---:B------:R-:W-:Y:S02]  /*04a0*/  LEA R2, R18.reuse, UR6, 0x4 ;  /* 0x0000000612027c11 */ /* 0x040fe4000f8e20ff */
[----:B------:R-:W-:Y:S01]  /*04b0*/  LOP3.LUT R18, R18, UR4, RZ, 0xfc, !PT ;  /* 0x0000000412127c12 */ /* 0x000fe2000f8efcff */
[----:B------:R-:W-:Y:S01]  /*04c0*/  UMOV UR4, UR7 ;  /* 0x0000000700047c82 */ /* 0x000fe20008000000 */
[----:B------:R-:W-:-:S07]  /*04d0*/  IADD3 R17, PT, PT, R2, R17, RZ ;  /* 0x0000001102117210 */ /* 0x000fce0007ffe0ff */
.L_x_5224:
[C---:B0-----:R-:W-:Y:S01]  /*04e0*/  LOP3.LUT R12, R0.reuse, 0x3, RZ, 0xc0, !PT ;  /* 0x00000003000c7812 */ /* 0x041fe200078ec0ff */
[----:B------:R-:W0:Y:S01]  /*04f0*/  LDCU UR8, c[0x0][0x388] ;  /* 0x00007100ff0877ac */ /* 0x000e220008000800 */
[----:B------:R-:W-:Y:S01]  /*0500*/  BSSY.RECONVERGENT B0, `(.L_x_5219) ;  /* 0x0000022000007945 */ /* 0x000fe20003800200 */
[----:B------:R-:W-:Y:S01]  /*0510*/  ISETP.GE.U32.AND P0, PT, R0, 0x3, PT ;  /* 0x000000030000780c */ /* 0x000fe20003f06070 */
[----:B------:R-:W-:Y:S01]  /*0520*/  IMAD.MOV.U32 R27, RZ, RZ, R20 ;  /* 0x000000ffff1b7224 */ /* 0x000fe200078e0014 */
[----:B------:R-:W-:-:S13]  /*0530*/  ISETP.NE.AND P1, PT, R12, 0x3, PT ;  /* 0x000000030c00780c */ /* 0x000fda0003f25270 */
[----:B------:R-:W-:Y:S05]  /*0540*/  @!P1 BRA `(.L_x_5220) ;  /* 0x0000000000749947 */ /* 0x000fea0003800000 */
[----:B------:R-:W1:Y:S01]  /*0550*/  LDC.64 R8, c[0x0][0x390] ;  /* 0x0000e400ff087b82 */ /* 0x000e620000000a00 */
[----:B0-----:R-:W-:Y:S01]  /*0560*/  MOV R10, UR8 ;  /* 0x00000008000a7c02 */ /* 0x001fe20008000f00 */
[----:B------:R-:W-:-:S04]  /*0570*/  IMAD.U32 R5, RZ, RZ, UR4 ;  /* 0x00000004ff057e24 */ /* 0x000fc8000f8e00ff */
[----:B------:R-:W-:-:S05]  /*0580*/  IMAD R10, R10, R5, UR10 ;  /* 0x0000000a0a0a7e24 */ /* 0x000fca000f8e0205 */
[----:B------:R-:W-:-:S05]  /*0590*/  IADD3 R5, PT, PT, R20, R10, RZ ;  /* 0x0000000a14057210 */ /* 0x000fca0007ffe0ff */
[----:B-1----:R-:W-:-:S06]  /*05a0*/  IMAD.WIDE R4, R5, 0x4, R8 ;  /* 0x0000000405047825 */ /* 0x002fcc00078e0208 */
[----:B------:R-:W2:Y:S01]  /*05b0*/  LDG.E.128 R4, desc[UR12][R4.64] ;  /* 0x0000000c04047981 */ /* 0x000ea2000c1e1d00 */
[----:B------:R-:W-:Y:S01]  /*05c0*/  IMAD.U32 R13, RZ, RZ, UR14 ;  /* 0x0000000eff0d7e24 */ /* 0x000fe2000f8e00ff */
[----:B------:R-:W-:-:S04]  /*05d0*/  ISETP.NE.AND P1, PT, R12, RZ, PT ;  /* 0x000000ff0c00720c */ /* 0x000fc80003f25270 */
[----:B------:R-:W-:-:S05]  /*05e0*/  SHF.L.U32 R13, R13, 0x2, RZ ;  /* 0x000000020d0d7819 */ /* 0x000fca00000006ff */
[----:B------:R-:W-:-:S05]  /*05f0*/  IMAD.IADD R11, R20, 0x1, R13 ;  /* 0x00000001140b7824 */ /* 0x000fca00078e020d */
[----:B------:R-:W-:Y:S01]  /*0600*/  MOV R27, R11 ;  /* 0x0000000b001b7202 */ /* 0x000fe20000000f00 */
[----:B--2---:R1:W-:Y:S01]  /*0610*/  STS.128 [R2], R4 ;  /* 0x0000000402007388 */ /* 0x0043e20000000c00 */
[----:B------:R-:W-:Y:S05]  /*0620*/  @!P1 BRA `(.L_x_5220) ;  /* 0x00000000003c9947 */ /* 0x000fea0003800000 */
[----:B------:R-:W-:Y:S01]  /*0630*/  ISETP.NE.AND P1, PT, R12, 0x1, PT ;  /* 0x000000010c00780c */ /* 0x000fe20003f25270 */
[----:B------:R-:W-:Y:S01]  /*0640*/  IMAD.IADD R27, R13, 0x1, R11 ;  /* 0x000000010d1b7824 */ /* 0x000fe200078e020b */
        /* <DEDUP_REMOVED lines=8> */
[----:B------:R-:W-:Y:S02]  /*06d0*/  @P1 IADD3 R27, PT, PT, R13, R27, RZ ;  /* 0x0000001b0d1b1210 */ /* 0x000fe40007ffe0ff */
[----:B------:R-:W-:-:S05]  /*06e0*/  LEA R14, R15, R2, 0x4 ;  /* 0x000000020f0e7211 */ /* 0x000fca00078e20ff */
[----:B------:R-:W-:Y:S01]  /*06f0*/  @P1 IMAD R12, R21, 0x10, R14 ;  /* 0x00000010150c1824 */ /* 0x000fe200078e020e */
[----:B--2---:R2:W-:Y:S04]  /*0700*/  STS.128 [R14], R4 ;  /* 0x000000040e007388 */ /* 0x0045e80000000c00 */
[----:B---3--:R2:W-:Y:S02]  /*0710*/  @P1 STS.128 [R12], R8 ;  /* 0x000000080c001388 */ /* 0x0085e40000000c00 */
.L_x_5220:
[----:B0-----:R-:W-:Y:S05]  /*0720*/  BSYNC.RECONVERGENT B0 ;  /* 0x0000000000007941 */ /* 0x001fea0003800200 */
.L_x_5219:
[----:B------:R-:W-:Y:S04]  /*0730*/  BSSY.RECONVERGENT B0, `(.L_x_5221) ;  /* 0x0000032000007945 */ /* 0x000fe80003800200 */
[----:B------:R-:W-:Y:S05]  /*0740*/  @!P0 BRA `(.L_x_5222) ;  /* 0x0000000000c08947 */ /* 0x000fea0003800000 */
[----:B------:R-:W0:Y:S01]  /*0750*/  S2UR UR7, SR_CgaCtaId ;  /* 0x00000000000779c3 */ /* 0x000e220000008800 */
[----:B------:R-:W-:Y:S01]  /*0760*/  UMOV UR6, 0x400 ;  /* 0x0000040000067882 */ /* 0x000fe20000000000 */
[----:B------:R-:W-:Y:S02]  /*0770*/  UIMAD UR9, UR14, 0xc, UR10 ;  /* 0x0000000c0e0978a4 */ /* 0x000fe4000f8e020a */
[----:B------:R-:W-:Y:S01]  /*0780*/  IMAD.U32 R21, RZ, RZ, UR14 ;  /* 0x0000000eff157e24 */ /* 0x000fe2000f8e00ff */
[----:B------:R-:W-:Y:S02]  /*0790*/  ULEA UR15, UR14, UR10, 0x3 ;  /* 0x0000000a0e0f7291 */ /* 0x000fe4000f8e18ff */
[C---:B------:R-:W-:Y:S01]  /*07a0*/  IADD3 R22, PT, PT, R27.reuse, UR10, RZ ;  /* 0x0000000a1b167c10 */ /* 0x040fe2000fffe0ff */
[----:B------:R-:W-:Y:S01]  /*07b0*/  UIADD3 UR6, UPT, UPT, UR6, 0x80, URZ ;  /* 0x0000008006067890 */ /* 0x000fe2000fffe0ff */
[----:B-12---:R-:W-:Y:S01]  /*07c0*/  IMAD.U32 R5, RZ, RZ, UR8 ;  /* 0x00000008ff057e24 */ /* 0x006fe2000f8e00ff */
[----:B------:R-:W-:-:S02]  /*07d0*/  IADD3 R26, PT, PT, R27, UR9, RZ ;  /* 0x000000091b1a7c10 */ /* 0x000fc4000fffe0ff */
[----:B------:R-:W-:Y:S01]  /*07e0*/  SHF.L.U32 R21, R21, 0x2, RZ ;  /* 0x0000000215157819 */ /* 0x000fe200000006ff */
[----:B------:R-:W-:Y:S02]  /*07f0*/  IMAD R22, R5, UR4, R22 ;  /* 0x0000000405167c24 */ /* 0x000fe4000f8e0216 */
[----:B------:R-:W-:Y:S02]  /*0800*/  VIADD R23, R27, UR15 ;  /* 0x0000000f1b177c36 */ /* 0x000fe40008000000 */
[C---:B------:R-:W-:Y:S02]  /*0810*/  IMAD R26, R5.reuse, UR4, R26 ;  /* 0x00000004051a7c24 */ /* 0x040fe4000f8e021a */
[----:B------:R-:W-:Y:S02]  /*0820*/  IMAD R23, R5, UR4, R23 ;  /* 0x0000000405177c24 */ /* 0x000fe4000f8e0217 */
[----:B------:R-:W-:Y:S01]  /*0830*/  IMAD.IADD R24, R21, 0x1, R22 ;  /* 0x0000000115187824 */ /* 0x000fe200078e0216 */
[----:B0-----:R-:W-:-:S06]  /*0840*/  ULEA UR6, UR7, UR6, 0x18 ;  /* 0x0000000607067291 */ /* 0x001fcc000f8ec0ff */
[----:B------:R-:W-:-:S07]  /*0850*/  LEA R25, R27, UR6, 0x2 ;  /* 0x000000061b197c11 */ /* 0x000fce000f8e10ff */
.L_x_5223:
[----:B0-----:R-:W0:Y:S02]  /*0860*/  LDC.64 R12, c[0x0][0x390] ;  /* 0x0000e400ff0c7b82 */ /* 0x001e240000000a00 */
[----:B0-----:R-:W-:-:S05]  /*0870*/  IMAD.WIDE R28, R22, 0x4, R12 ;  /* 0x00000004161c7825 */ /* 0x001fca00078e020c */
[----:B------:R0:W2:Y:S01]  /*0880*/  LDG.E.128 R8, desc[UR12][R28.64] ;  /* 0x0000000c1c087981 */ /* 0x0000a2000c1e1d00 */
[----:B------:R-:W-:-:S06]  /*0890*/  IMAD.WIDE R4, R24, 0x4, R12 ;  /* 0x0000000418047825 */ /* 0x000fcc00078e020c */
[----:B------:R-:W3:Y:S01]  /*08a0*/  LDG.E.128 R4, desc[UR12][R4.64] ;  /* 0x0000000c04047981 */ /* 0x000ee2000c1e1d00 */
[----:B0-----:R-:W-:-:S03]  /*08b0*/  MOV R28, UR14 ;  /* 0x0000000e001c7c02 */ /* 0x001fc60008000f00 */
[----:B--2---:R0:W-:Y:S02]  /*08c0*/  STS.128 [R25], R8 ;  /* 0x0000000819007388 */ /* 0x0041e40000000c00 */
[----:B0-----:R-:W-:-:S04]  /*08d0*/  IMAD.WIDE R8, R23, 0x4, R12 ;  /* 0x0000000417087825 */ /* 0x001fc800078e020c */
[----:B------:R-:W-:Y:S02]  /*08e0*/  IMAD.WIDE R12, R26, 0x4, R12 ;  /* 0x000000041a0c7825 */ /* 0x000fe400078e020c */
[----:B------:R-:W2:Y:S04]  /*08f0*/  LDG.E.128 R8, desc[UR12][R8.64] ;  /* 0x0000000c08087981 */ /* 0x000ea8000c1e1d00 */
[----:B------:R-:W4:Y:S01]  /*0900*/  LDG.E.128 R12, desc[UR12][R12.64] ;  /* 0x0000000c0c0c7981 */ /* 0x000f22000c1e1d00 */
[----:B------:R-:W-:Y:S01]  /*0910*/  IMAD R28, R28, 0x10, R25 ;  /* 0x000000101c1c7824 */ /* 0x000fe200078e0219 */
[----:B------:R-:W-:Y:S02]  /*0920*/  MOV R29, UR14 ;  /* 0x0000000e001d7c02 */ /* 0x000fe40008000f00 */
[----:B------:R-:W-:-:S02]  /*0930*/  IADD3 R27, PT, PT, R21, R27, R21 ;  /* 0x0000001b151b7210 */ /* 0x000fc40007ffe015 */
[----:B---3--:R0:W-:Y:S01]  /*0940*/  STS.128 [R28], R4 ;  /* 0x000000041c007388 */ /* 0x0081e20000000c00 */
[----:B------:R-:W-:Y:S02]  /*0950*/  LEA R29, R29, R25, 0x5 ;  /* 0x000000191d1d7211 */ /* 0x000fe400078e28ff */
[----:B------:R-:W-:-:S04]  /*0960*/  IADD3 R27, PT, PT, R21, R27, R21 ;  /* 0x0000001b151b7210 */ /* 0x000fc80007ffe015 */
[----:B------:R-:W-:Y:S01]  /*0970*/  ISETP.GE.U32.AND P0, PT, R27, 0x200, PT ;  /* 0x000002001b00780c */ /* 0x000fe20003f06070 */
[----:B0-----:R-:W-:Y:S01]  /*0980*/  IMAD.U32 R6, RZ, RZ, UR14 ;  /* 0x0000000eff067e24 */ /* 0x001fe2000f8e00ff */
[----:B------:R-:W-:Y:S01]  /*0990*/  MOV R7, UR14 ;  /* 0x0000000e00077c02 */ /* 0x000fe20008000f00 */
[----:B------:R-:W-:Y:S02]  /*09a0*/  IMAD.U32 R5, RZ, RZ, UR14 ;  /* 0x0000000eff057e24 */ /* 0x000fe4000f8e00ff */
[C---:B------:R-:W-:Y:S01]  /*09b0*/  IMAD R4, R6.reuse, 0x30, R25 ;  /* 0x0000003006047824 */ /* 0x040fe200078e0219 */
[----:B------:R-:W-:Y:S01]  /*09c0*/  LEA R23, R6, R23, 0x4 ;  /* 0x0000001706177211 */ /* 0x000fe200078e20ff */
[----:B------:R-:W-:Y:S01]  /*09d0*/  IMAD.U32 R28, RZ, RZ, UR14 ;  /* 0x0000000eff1c7e24 */ /* 0x000fe2000f8e00ff */
[----:B------:R-:W-:Y:S01]  /*09e0*/  LEA R26, R5, R26, 0x4 ;  /* 0x0000001a051a7211 */ /* 0x000fe200078e20ff */
[----:B------:R-:W-:Y:S01]  /*09f0*/  IMAD R22, R7, 0x10, R22 ;  /* 0x0000001007167824 */ /* 0x000fe200078e0216 */
[----:B------:R-:W-:-:S02]  /*0a00*/  LEA R24, R5, R24, 0x4 ;  /* 0x0000001805187211 */ /* 0x000fc400078e20ff */
[----:B------:R-:W-:Y:S01]  /*0a10*/  LEA R25, R28, R25, 0x6 ;  /* 0x000000191c197211 */ /* 0x000fe200078e30ff */
[----:B--2---:R0:W-:Y:S04]  /*0a20*/  STS.128 [R29], R8 ;  /* 0x000000081d007388 */ /* 0x0041e80000000c00 */
[----:B----4-:R0:W-:Y:S01]  /*0a30*/  STS.128 [R4], R12 ;  /* 0x0000000c04007388 */ /* 0x0101e20000000c00 */
[----:B------:R-:W-:Y:S05]  /*0a40*/  @!P0 BRA `(.L_x_5223) ;  /* 0xfffffffc00848947 */ /* 0x000fea000383ffff */
.L_x_5222:
[----:B------:R-:W-:Y:S05]  /*0a50*/  BSYNC.RECONVERGENT B0 ;  /* 0x0000000000007941 */ /* 0x000fea0003800200 */
.L_x_5221:
[----:B------:R-:W3:Y:S08]  /*0a60*/  S2UR UR7, SR_CgaCtaId ;  /* 0x00000000000779c3 */ /* 0x000ef00000008800 */
[----:B------:R-:W-:Y:S01]  /*0a70*/  BAR.SYNC.DEFER_BLOCKING 0x0 ;  /* 0x0000000000007b1d */ /* 0x000fe20000010000 */
[----:B-12---:R-:W-:Y:S02]  /*0a80*/  LOP3.LUT R5, R20, 0xc, RZ, 0xc0, !PT ;  /* 0x0000000c14057812 */ /* 0x006fe400078ec0ff */
[----:B------:R-:W-:-:S02]  /*0a90*/  LOP3.LUT R25, R19, 0x2, RZ, 0x3c, !PT ;  /* 0x0000000213197812 */ /* 0x000fc400078e3cff */
[----:B------:R-:W-:Y:S01]  /*0aa0*/  IADD3 R5, PT, PT, R2, R5, RZ ;  /* 0x0000000502057210 */ /* 0x000fe20007ffe0ff */
[----:B------:R-:W-:Y:S01]  /*0ab0*/  UMOV UR6, 0x400 ;  /* 0x0000040000067882 */ /* 0x000fe20000000000 */
[----:B0-----:R-:W-:Y:S01]  /*0ac0*/  LEA R10, R16, R2, 0x2 ;  /* 0x00000002100a7211 */ /* 0x001fe200078e10ff */
[----:B------:R-:W-:Y:S01]  /*0ad0*/  IMAD R9, R25, 0x4, R2 ;  /* 0x0000000419097824 */ /* 0x000fe200078e0202 */
[----:B---3--:R-:W-:Y:S01]  /*0ae0*/  ULEA UR6, UR7, UR6, 0x18 ;  /* 0x0000000607067291 */ /* 0x008fe2000f8ec0ff */
[----:B------:R-:W-:Y:S04]  /*0af0*/  LDS R8, [R5] ;  /* 0x0000000005087984 */ /* 0x000fe80000000800 */
[----:B------:R-:W-:Y:S01]  /*0b00*/  LDS R11, [R17] ;  /* 0x00000000110b7984 */ /* 0x000fe20000000800 */
[----:B------:R-:W-:-:S03]  /*0b10*/  LEA R6, R19, UR6, 0x2 ;  /* 0x0000000613067c11 */ /* 0x000fc6000f8e10ff */
[----:B------:R-:W-:Y:S02]  /*0b20*/  LDS R9, [R9] ;  /* 0x0000000009097984 */ /* 0x000fe40000000800 */
[----:B------:R-:W0:Y:S02]  /*0b30*/  LDCU UR6, c[0x0][0x384] ;  /* 0x00007080ff0677ac */ /* 0x000e240008000800 */
[----:B------:R-:W1:Y:S04]  /*0b40*/  LDS R12, [R6] ;  /* 0x00000000060c7984 */ /* 0x000e680000000800 */
[----:B------:R-:W2:Y:S04]  /*0b50*/  LDS R29, [R6+0x14] ;  /* 0x00001400061d7984 */ /* 0x000ea80000000800 */
[----:B------:R-:W-:Y:S04]  /*0b60*/  LDS R28, [R6+0x28] ;  /* 0x00002800061c7984 */ /* 0x000fe80000000800 */
[----:B------:R-:W-:Y:S04]  /*0b70*/  LDS R27, [R6+0x3c] ;  /* 0x00003c00061b7984 */ /* 0x000fe80000000800 */
[----:B------:R-:W-:Y:S04]  /*0b80*/  LDS R10, [R10] ;  /* 0x000000000a0a7984 */ /* 0x000fe80000000800 */
[----:B-1----:R-:W1:Y:S04]  /*0b90*/  SHFL.IDX PT, R7, R12, R19, 0x1c1f ;  /* 0x001c1f130c077589 */ /* 0x002e6800000e0000 */
[----:B------:R-:W3:Y:S04]  /*0ba0*/  SHFL.IDX PT, R13, R12, R3, 0x1c1f ;  /* 0x001c1f030c0d7589 */ /* 0x000ee800000e0000 */
[----:B------:R-:W4:Y:S04]  /*0bb0*/  SHFL.IDX PT, R15, R12, R25, 0x1c1f ;  /* 0x001c1f190c0f7589 */ /* 0x000f2800000e0000 */
[----:B------:R-:W5:Y:S04]  /*0bc0*/  SHFL.IDX PT, R21, R12, R16, 0x1c1f ;  /* 0x001c1f100c157589 */ /* 0x000f6800000e0000 */
[----:B--2---:R-:W2:Y:S04]  /*0bd0*/  SHFL.IDX PT, R5, R29, R19, 0x1c1f ;  /* 0x001c1f131d057589 */ /* 0x004ea800000e0000 */
[----:B------:R-:W0:Y:S01]  /*0be0*/  SHFL.IDX PT, R4, R29, R3, 0x1c1f ;  /* 0x001c1f031d047589 */ /* 0x000e2200000e0000 */
[----:B-1----:R-:W-:-:S03]  /*0bf0*/  IMAD R14, R8, R7, RZ ;  /* 0x00000007080e7224 */ /* 0x002fc600078e02ff */
[----:B------:R-:W-:Y:S01]  /*0c00*/  SHFL.IDX PT, R22, R29, R25, 0x1c1f ;  /* 0x001c1f191d167589 */ /* 0x000fe200000e0000 */
[----:B---3--:R-:W-:-:S03]  /*0c10*/  IMAD R14, R11, R13, R14 ;  /* 0x0000000d0b0e7224 */ /* 0x008fc600078e020e */
[----:B------:R-:W1:Y:S01]  /*0c20*/  SHFL.IDX PT, R7, R28, R19, 0x1c1f ;  /* 0x001c1f131c077589 */ /* 0x000e6200000e0000 */
[----:B----4-:R-:W-:-:S03]  /*0c30*/  IMAD R15, R9, R15, R14 ;  /* 0x0000000f090f7224 */ /* 0x010fc600078e020e */
[----:B------:R-:W3:Y:S01]  /*0c40*/  SHFL.IDX PT, R13, R27, R19, 0x1c1f ;  /* 0x001c1f131b0d7589 */ /* 0x000ee200000e0000 */
[----:B-----5:R-:W-:-:S03]  /*0c50*/  IMAD R6, R10, R21, R15 ;  /* 0x000000150a067224 */ /* 0x020fc600078e020f */
[----:B------:R-:W4:Y:S01]  /*0c60*/  SHFL.IDX PT, R24, R28, R3, 0x1c1f ;  /* 0x001c1f031c187589 */ /* 0x000f2200000e0000 */
[----:B--2---:R-:W-:-:S03]  /*0c70*/  IMAD R5, R8, R5, RZ ;  /* 0x0000000508057224 */ /* 0x004fc600078e02ff */
[----:B------:R-:W2:Y:S04]  /*0c80*/  SHFL.IDX PT, R14, R27, R3, 0x1c1f ;  /* 0x001c1f031b0e7589 */ /* 0x000ea800000e0000 */
[----:B------:R0:W5:Y:S04]  /*0c90*/  SHFL.IDX PT, R15, R29, R16, 0x1c1f ;  /* 0x001c1f101d0f7589 */ /* 0x00016800000e0000 */
[----:B------:R-:W5:Y:S04]  /*0ca0*/  SHFL.IDX PT, R12, R28, R25, 0x1c1f ;  /* 0x001c1f191c0c7589 */ /* 0x000f6800000e0000 */
[----:B------:R1:W5:Y:S01]  /*0cb0*/  SHFL.IDX PT, R26, R27, R25, 0x1c1f ;  /* 0x001c1f191b1a7589 */ /* 0x00036200000e0000 */
[----:B0-----:R-:W-:-:S03]  /*0cc0*/  IMAD R29, R11, R4, R5 ;  /* 0x000000040b1d7224 */ /* 0x001fc600078e0205 */
[----:B------:R-:W0:Y:S01]  /*0cd0*/  SHFL.IDX PT, R21, R28, R16, 0x1c1f ;  /* 0x001c1f101c157589 */ /* 0x000e2200000e0000 */
[----:B------:R-:W0:Y:S03]  /*0ce0*/  LDC.64 R4, c[0x0][0x3a0] ;  /* 0x0000e800ff047b82 */ /* 0x000e260000000a00 */
[----:B------:R-:W0:Y:S01]  /*0cf0*/  SHFL.IDX PT, R23, R27, R16, 0x1c1f ;  /* 0x001c1f101b177589 */ /* 0x000e2200000e0000 */
[C---:B-1----:R-:W-:Y:S02]  /*0d00*/  IMAD R25, R8.reuse, R7, RZ ;  /* 0x0000000708197224 */ /* 0x042fe400078e02ff */
[----:B------:R-:W-:Y:S01]  /*0d10*/  IMAD R7, R9, R22, R29 ;  /* 0x0000001609077224 */ /* 0x000fe200078e021d */
[----:B------:R-:W-:Y:S01]  /*0d20*/  MOV R29, UR6 ;  /* 0x00000006001d7c02 */ /* 0x000fe20008000f00 */
[----:B---3--:R-:W-:Y:S01]  /*0d30*/  IMAD R8, R8, R13, RZ ;  /* 0x0000000d08087224 */ /* 0x008fe200078e02ff */
[----:B------:R-:W-:Y:S01]  /*0d40*/  USHF.L.U32 UR6, UR11, 0x2, URZ ;  /* 0x000000020b067899 */ /* 0x000fe200080006ff */
[----:B----4-:R-:W-:-:S02]  /*0d50*/  IMAD R24, R11, R24, R25 ;  /* 0x000000180b187224 */ /* 0x010fc400078e0219 */
[----:B------:R-:W-:Y:S01]  /*0d60*/  IMAD R13, R29, UR4, R18 ;  /* 0x000000041d0d7c24 */ /* 0x000fe2000f8e0212 */
[----:B------:R-:W-:Y:S01]  /*0d70*/  UIADD3 UR4, UPT, UPT, UR11, UR4, URZ ;  /* 0x000000040b047290 */ /* 0x000fe2000fffe0ff */
[----:B------:R-:W-:Y:S02]  /*0d80*/  IMAD.U32 R22, RZ, RZ, UR5 ;  /* 0x00000005ff167e24 */ /* 0x000fe4000f8e00ff */
[----:B--2---:R-:W-:Y:S01]  /*0d90*/  IMAD R8, R11, R14, R8 ;  /* 0x0000000e0b087224 */ /* 0x004fe200078e0208 */
[----:B------:R-:W-:Y:S01]  /*0da0*/  MOV R14, UR5 ;  /* 0x00000005000e7c02 */ /* 0x000fe20008000f00 */
[----:B-----5:R-:W-:Y:S01]  /*0db0*/  IMAD R7, R10, R15, R7 ;  /* 0x0000000f0a077224 */ /* 0x020fe200078e0207 */
[----:B------:R-:W-:Y:S01]  /*0dc0*/  UISETP.GE.U32.AND UP0, UPT, UR4, UR6, UPT ;  /* 0x000000060400728c */ /* 0x000fe2000bf06070 */
[C---:B------:R-:W-:Y:S01]  /*0dd0*/  IMAD R12, R9.reuse, R12, R24 ;  /* 0x0000000c090c7224 */ /* 0x040fe200078e0218 */
[----:B------:R-:W-:Y:S01]  /*0de0*/  MOV R24, UR5 ;  /* 0x0000000500187c02 */ /* 0x000fe20008000f00 */
[----:B------:R-:W-:Y:S01]  /*0df0*/  IMAD R15, R22, 0x100, R13 ;  /* 0x00000100160f7824 */ /* 0x000fe200078e020d */
[----:B------:R-:W-:Y:S01]  /*0e00*/  LEA R11, R14, R13, 0x7 ;  /* 0x0000000d0e0b7211 */ /* 0x000fe200078e38ff */
[----:B------:R-:W-:-:S02]  /*0e10*/  IMAD R8, R9, R26, R8 ;  /* 0x0000001a09087224 */ /* 0x000fc400078e0208 */
[----:B0-----:R-:W-:Y:S01]  /*0e20*/  IMAD R21, R10, R21, R12 ;  /* 0x000000150a157224 */ /* 0x001fe200078e020c */
[----:B------:R-:W-:Y:S01]  /*0e30*/  LEA R25, R24, R15, 0x7 ;  /* 0x0000000f18197211 */ /* 0x000fe200078e38ff */
[----:B------:R-:W-:Y:S02]  /*0e40*/  IMAD R23, R10, R23, R8 ;  /* 0x000000170a177224 */ /* 0x000fe400078e0208 */
[--C-:B------:R-:W-:Y:S01]  /*0e50*/  IMAD.WIDE R12, R13, 0x4, R4.reuse ;  /* 0x000000040d0c7825 */ /* 0x100fe200078e0204 */
[----:B------:R-:W-:Y:S03]  /*0e60*/  BAR.SYNC.DEFER_BLOCKING 0x0 ;  /* 0x0000000000007b1d */ /* 0x000fe60000010000 */
[----:B------:R-:W-:-:S04]  /*0e70*/  IMAD.WIDE R10, R11, 0x4, R4 ;  /* 0x000000040b0a7825 */ /* 0x000fc800078e0204 */
        /* <DEDUP_REMOVED lines=8> */
.L_x_5225:
        /* <DEDUP_REMOVED lines=16> */
.L_x_39349:


//--------------------- .text._Z9cuda_gemmIiLi128ELi4ELi1ELi512ELi4ELi4ELi64ELi0ELi0EEviiiPT_S1_S1_iii --------------------------
	.section	.text._Z9cuda_gemmIiLi128ELi4ELi1ELi512ELi4ELi4ELi64ELi0ELi0EEviiiPT_S1_S1_iii,"ax",@progbits
	.align	128
        .global         _Z9cuda_gemmIiLi128ELi4ELi1ELi512ELi4ELi4ELi64ELi0ELi0EEviiiPT_S1_S1_iii
        .type           _Z9cuda_gemmIiLi128ELi4ELi1ELi512ELi4ELi4ELi64ELi0ELi0EEviiiPT_S1_S1_iii,@function
        .size           _Z9cuda_gemmIiLi128ELi4ELi1ELi512ELi4ELi4ELi64ELi0ELi0EEviiiPT_S1_S1_iii,(.L_x_38654 - _Z9cuda_gemmIiLi128ELi4ELi1ELi512ELi4ELi4ELi64ELi0ELi0EEviiiPT_S1_S1_iii)
        .other          _Z9cuda_gemmIiLi128ELi4ELi1ELi512ELi4ELi4ELi64ELi0ELi0EEviiiPT_S1_S1_iii,@"STO_CUDA_ENTRY STV_DEFAULT"
_Z9cuda_gemmIiLi128ELi4ELi1ELi512ELi4ELi4ELi64ELi0ELi0EEviiiPT_S1_S1_iii:
.text._Z9cuda_gemmIiLi128ELi4ELi1ELi512ELi4ELi4ELi64ELi0ELi0EEviiiPT_S1_S1_iii:
        /* <DEDUP_REMOVED lines=51> */
[--C-:B0-----:R-:W-:Y:S02]  /*0330*/  IMAD.MOV R12, RZ, RZ, -R11.reuse ;  /* 0x000000ffff0c7224 */ /* 0x101fe400078e0a0b */
[----:B-1----:R-:W-:Y:S02]  /*0340*/  IMAD.MOV.U32 R8, RZ, RZ, RZ ;  /* 0x000000ffff087224 */ /* 0x002fe400078e00ff */
[----:B------:R-:W-:Y:S01]  /*0350*/  IMAD R15, R12, R3, RZ ;  /* 0x000000030c0f7224 */ /* 0x000fe200078e02ff */
[----:B------:R-:W-:Y:S02]  /*0360*/  LOP3.LUT R12, RZ, R2, RZ, 0x33, !PT ;  /* 0x00000002ff0c7212 */ /* 0x000fe400078e33ff */
[----:B---3--:R-:W-:Y:S01]  /*0370*/  IADD3 R13, PT, PT, RZ, -R9, RZ ;  /* 0x80000009ff0d7210 */ /* 0x008fe20007ffe0ff */
[----:B------:R-:W-:-:S04]  /*0380*/  IMAD.HI.U32 R15, R11, R15, R10 ;  /* 0x0000000f0b0f7227 */ /* 0x000fc800078e000a */
[----:B------:R-:W-:Y:S02]  /*0390*/  IMAD R13, R13, R2, RZ ;  /* 0x000000020d0d7224 */ /* 0x000fe400078e02ff */
[----:B------:R-:W-:Y:S02]  /*03a0*/  IMAD.MOV.U32 R10, RZ, RZ, R6 ;  /* 0x000000ffff0a7224 */ /* 0x000fe400078e0006 */
[----:B--2-4-:R-:W-:-:S07]  /*03b0*/  IMAD.HI.U32 R13, R9, R13, R8 ;  /* 0x0000000d090d7227 */ /* 0x014fce00078e0008 */
.L_x_5228:
        /* <DEDUP_REMOVED lines=25> */
.L_x_5227:
[----:B------:R-:W-:Y:S05]  /*0550*/  BSYNC.RECONVERGENT B0 ;  /* 0x0000000000007941 */ /* 0x000fea0003800200 */
.L_x_5226:
[----:B------:R-:W-:Y:S01]  /*0560*/  IMAD.MOV.U32 R4, RZ, RZ, 0x80 ;  /* 0x00000080ff047424 */ /* 0x000fe200078e00ff */
[----:B------:R-:W-:Y:S02]  /*0570*/  MOV R5, R0 ;  /* 0x0000000000057202 */ /* 0x000fe40000000f00 */
[----:B------:R-:W-:-:S07]  /*0580*/  MOV R7, 0x5a0 ;  /* 0x000005a000077802 */ /* 0x000fce0000000f00 */
[----:B0-----:R-:W-:Y:S05]  /*0590*/  CALL.REL.NOINC `($__internal_151_$__cuda_sm20_div_s16) ;  /* 0x0000001c00187944 */ /* 0x001fea0003c00000 */
[----:B------:R-:W-:Y:S01]  /*05a0*/  UPRMT UR4, UR9, 0x9910, URZ ;  /* 0x0000991009047896 */ /* 0x000fe200080000ff */
[----:B------:R-:W-:Y:S01]  /*05b0*/  IMAD.MOV.U32 R4, RZ, RZ, 0x4 ;  /* 0x00000004ff047424 */ /* 0x000fe200078e00ff */
[----:B------:R-:W-:-:S04]  /*05c0*/  MOV R7, 0x600 ;  /* 0x0000060000077802 */ /* 0x000fc80000000f00 */
[----:B------:R-:W-:Y:S01]  /*05d0*/  IMAD.U32 R5, RZ, RZ, UR4 ;  /* 0x00000004ff057e24 */ /* 0x000fe2000f8e00ff */
[----:B------:R-:W-:-:S06]  /*05e0*/  UMOV UR4, UR9 ;  /* 0x0000000900047c82 */ /* 0x000fcc0008000000 */
[----:B------:R-:W-:Y:S05]  /*05f0*/  CALL.REL.NOINC `($__internal_151_$__cuda_sm20_div_s16) ;  /* 0x0000001c00007944 */ /* 0x000fea0003c00000 */
        /* <DEDUP_REMOVED lines=11> */
[----:B------:R-:W1:Y:S01]  /*06b0*/  S2UR UR11, SR_CgaCtaId ;  /* 0x00000000000b79c3 */ /* 0x000e620000008800 */
[----:B------:R-:W-:Y:S01]  /*06c0*/  IMAD.MOV.U32 R2, RZ, RZ, RZ ;  /* 0x000000ffff027224 */ /* 0x000fe200078e00ff */
[----:B------:R-:W2:Y:S01]  /*06d0*/  F2I.FTZ.U32.TRUNC.NTZ R3, R0 ;  /* 0x0000000000037305 */ /* 0x000ea2000021f000 */
[----:B------:R-:W3:Y:S01]  /*06e0*/  LDCU.64 UR12, c[0x0][0x3a8] ;  /* 0x00007500ff0c77ac */ /* 0x000ee20008000a00 */
[----:B------:R-:W-:Y:S01]  /*06f0*/  LOP3.LUT R35, R6, 0x3, RZ, 0xc0, !PT ;  /* 0x0000000306237812 */ /* 0x000fe200078ec0ff */
[----:B------:R-:W4:Y:S03]  /*0700*/  LDCU UR10, c[0x0][0x388] ;  /* 0x00007100ff0a77ac */ /* 0x000f260008000800 */
[----:B------:R-:W5:Y:S01]  /*0710*/  S2UR UR19, SR_CTAID.X ;  /* 0x00000000001379c3 */ /* 0x000f620000002500 */
[----:B------:R-:W-:Y:S01]  /*0720*/  UMOV UR8, 0x400 ;  /* 0x0000040000087882 */ /* 0x000fe20000000000 */
[----:B------:R-:W-:-:S02]  /*0730*/  UPRMT UR16, UR9, 0x9910, URZ ;  /* 0x0000991009107896 */ /* 0x000fc400080000ff */
[----:B------:R-:W-:Y:S02]  /*0740*/  UIADD3 UR8, UPT, UPT, UR8, 0x80, URZ ;  /* 0x0000008008087890 */ /* 0x000fe4000fffe0ff */
[----:B0-----:R-:W-:Y:S01]  /*0750*/  USHF.L.U32 UR6, UR20, 0x2, URZ ;  /* 0x0000000214067899 */ /* 0x001fe200080006ff */
[----:B--2---:R-:W-:Y:S01]  /*0760*/  IMAD R7, R7, R3, RZ ;  /* 0x0000000307077224 */ /* 0x004fe200078e02ff */
[----:B------:R-:W-:-:S03]  /*0770*/  UPRMT UR17, UR4, 0x9910, URZ ;  /* 0x0000991004117896 */ /* 0x000fc600080000ff */
[----:B------:R-:W-:Y:S01]  /*0780*/  IMAD.HI.U32 R3, R3, R7, R2 ;  /* 0x0000000703037227 */ /* 0x000fe200078e0002 */
[----:B------:R-:W-:Y:S01]  /*0790*/  IADD3 R7, PT, PT, RZ, -UR6, RZ ;  /* 0x80000006ff077c10 */ /* 0x000fe2000fffe0ff */
[----:B---3--:R-:W-:Y:S02]  /*07a0*/  UISETP.LT.AND UP0, UPT, UR12, 0x4, UPT ;  /* 0x000000040c00788c */ /* 0x008fe4000bf01270 */
[----:B------:R-:W0:Y:S01]  /*07b0*/  I2F.U32.RP R5, UR6 ;  /* 0x0000000600057d06 */ /* 0x000e220008209000 */
[----:B------:R-:W-:Y:S01]  /*07c0*/  IMAD.U32 R25, RZ, RZ, UR13 ;  /* 0x0000000dff197e24 */ /* 0x000fe2000f8e00ff */
[----:B-1----:R-:W-:Y:S01]  /*07d0*/  ULEA UR8, UR11, UR8, 0x18 ;  /* 0x000000080b087291 */ /* 0x002fe2000f8ec0ff */
[----:B------:R-:W-:Y:S01]  /*07e0*/  IMAD.HI.U32 R36, R3, R6, RZ ;  /* 0x0000000603247227 */ /* 0x000fe200078e00ff */
[----:B----4-:R-:W-:Y:S02]  /*07f0*/  USHF.R.S32.HI UR7, URZ, 0x1f, UR10 ;  /* 0x0000001fff077899 */ /* 0x010fe4000801140a */
[----:B-----5:R-:W-:-:S02]  /*0800*/  USHF.L.U32 UR11, UR19, 0x9, URZ ;  /* 0x00000009130b7899 */ /* 0x020fc400080006ff */
[----:B------:R-:W-:Y:S01]  /*0810*/  IADD3 R2, PT, PT, -R36, RZ, RZ ;  /* 0x000000ff24027210 */ /* 0x000fe20007ffe1ff */
[----:B------:R-:W-:Y:S01]  /*0820*/  ULEA.HI UR7, UR7, UR10, URZ, 0x9 ;  /* 0x0000000a07077291 */ /* 0x000fe2000f8f48ff */
[C---:B------:R-:W-:Y:S01]  /*0830*/  LEA R33, R6.reuse, UR8, 0x4 ;  /* 0x0000000806217c11 */ /* 0x040fe2000f8e20ff */
[----:B------:R-:W-:Y:S01]  /*0840*/  UMOV UR8, UR17 ;  /* 0x0000001100087c82 */ /* 0x000fe20008000000 */
[----:B------:R-:W-:Y:S01]  /*0850*/  UMOV UR10, UR16 ;  /* 0x00000010000a7c82 */ /* 0x000fe20008000000 */
[----:B------:R-:W-:Y:S01]  /*0860*/  IMAD R0, R31, R2, R6 ;  /* 0x000000021f007224 */ /* 0x000fe200078e0206 */
[----:B------:R-:W-:Y:S01]  /*0870*/  USHF.R.S32.HI UR7, URZ, 0x9, UR7 ;  /* 0x00000009ff077899 */ /* 0x000fe20008011407 */
[----:B0-----:R-:W0:Y:S01]  /*0880*/  MUFU.RCP R5, R5 ;  /* 0x0000000500057308 */ /* 0x001e220000001000 */
[----:B------:R-:W-:Y:S02]  /*0890*/  IMAD.SHL.U32 R2, R6, 0x4, RZ ;  /* 0x0000000406027824 */ /* 0x000fe400078e00ff */
[----:B------:R-:W-:-:S02]  /*08a0*/  ISETP.GE.U32.AND P0, PT, R0, R31, PT ;  /* 0x0000001f0000720c */ /* 0x000fc40003f06070 */
[----:B------:R-:W-:Y:S02]  /*08b0*/  VIADD R4, R2, UR6 ;  /* 0x0000000602047c36 */ /* 0x000fe40008000000 */
[----:B------:R-:W-:-:S03]  /*08c0*/  HFMA2 R2, -RZ, RZ, 0, 0 ;  /* 0x00000000ff027431 */ /* 0x000fc600000001ff */
[----:B------:R-:W-:-:S04]  /*08d0*/  ISETP.GE.U32.AND P2, PT, R4, 0x200, PT ;  /* 0x000002000400780c */ /* 0x000fc80003f46070 */
[----:B------:R-:W-:Y:S02]  /*08e0*/  SEL R34, RZ, 0x1, P2 ;  /* 0x00000001ff227807 */ /* 0x000fe40001000000 */
[----:B------:R-:W-:Y:S01]  /*08f0*/  @P0 IMAD.IADD R0, R0, 0x1, -R31 ;  /* 0x0000000100000824 */ /* 0x000fe200078e0a1f */
[----:B------:R-:W-:Y:S01]  /*0900*/  ISETP.NE.U32.AND P2, PT, R31, RZ, PT ;  /* 0x000000ff1f00720c */ /* 0x000fe20003f45070 */
[----:B0-----:R-:W-:Y:S01]  /*0910*/  VIADD R3, R5, 0xffffffe ;  /* 0x0ffffffe05037836 */ /* 0x001fe20000000000 */
[----:B------:R-:W-:Y:S01]  /*0920*/  VIMNMX.U32 R5, PT, PT, R4, 0x200, !PT ;  /* 0x0000020004057848 */ /* 0x000fe20007fe0000 */
[----:B------:R-:W-:Y:S01]  /*0930*/  @P0 VIADD R36, R36, 0x1 ;  /* 0x0000000124240836 */ /* 0x000fe20000000000 */
[-C--:B------:R-:W-:Y:S02]  /*0940*/  ISETP.GE.U32.AND P1, PT, R0, R31.reuse, PT ;  /* 0x0000001f0000720c */ /* 0x080fe40003f26070 */
[----:B------:R-:W-:Y:S01]  /*0950*/  IADD3 R5, PT, PT, R5, -R4, -R34 ;  /* 0x8000000405057210 */ /* 0x000fe20007ffe822 */
[----:B------:R-:W0:Y:S10]  /*0960*/  F2I.FTZ.U32.TRUNC.NTZ R3, R3 ;  /* 0x0000000300037305 */ /* 0x000e34000021f000 */
[----:B------:R-:W-:Y:S01]  /*0970*/  @P1 VIADD R36, R36, 0x1 ;  /* 0x0000000124241836 */ /* 0x000fe20000000000 */
[----:B------:R-:W-:Y:S01]  /*0980*/  @!P2 LOP3.LUT R36, RZ, R31, RZ, 0x33, !PT ;  /* 0x0000001fff24a212 */ /* 0x000fe200078e33ff */
[----:B0-----:R-:W-:-:S04]  /*0990*/  IMAD R7, R7, R3, RZ ;  /* 0x0000000307077224 */ /* 0x001fc800078e02ff */
[----:B------:R-:W-:Y:S02]  /*09a0*/  IMAD.MOV R30, RZ, RZ, -R36 ;  /* 0x000000ffff1e7224 */ /* 0x000fe400078e0a24 */
[----:B------:R-:W-:-:S04]  /*09b0*/  IMAD.HI.U32 R2, R3, R7, R2 ;  /* 0x0000000703027227 */ /* 0x000fc800078e0002 */
[----:B------:R-:W-:Y:S02]  /*09c0*/  IMAD R30, R31, R30, R6 ;  /* 0x0000001e1f1e7224 */ /* 0x000fe400078e0206 */
[----:B------:R-:W-:-:S04]  /*09d0*/  IMAD.HI.U32 R7, R2, R5, RZ ;  /* 0x0000000502077227 */ /* 0x000fc800078e00ff */
[----:B------:R-:W-:Y:S01]  /*09e0*/  VIADD R8, R30, 0xffffffff ;  /* 0xffffffff1e087836 */ /* 0x000fe20000000000 */
[----:B------:R-:W-:-:S05]  /*09f0*/  IADD3 R0, PT, PT, -R7, RZ, RZ ;  /* 0x000000ff07007210 */ /* 0x000fca0007ffe1ff */
[----:B------:R-:W-:Y:S01]  /*0a00*/  IMAD R5, R0, UR6, R5 ;  /* 0x0000000600057c24 */ /* 0x000fe2000f8e0205 */
[----:B------:R-:W-:-:S04]  /*0a10*/  LOP3.LUT R0, R30, 0x3, RZ, 0xc0, !PT ;  /* 0x000000031e007812 */ /* 0x000fc800078ec0ff */
[----:B------:R-:W-:Y:S01]  /*0a20*/  ISETP.GE.U32.AND P0, PT, R5, UR6, PT ;  /* 0x0000000605007c0c */ /* 0x000fe2000bf06070 */
[C---:B------:R-:W-:Y:S01]  /*0a30*/  VIADD R2, R0.reuse, 0x1 ;  /* 0x0000000100027836 */ /* 0x040fe20000000000 */
[C---:B------:R-:W-:Y:S01]  /*0a40*/  LOP3.LUT R24, R0.reuse, 0x2, RZ, 0x3c, !PT ;  /* 0x0000000200187812 */ /* 0x040fe200078e3cff */
[----:B------:R-:W-:-:S03]  /*0a50*/  VIADD R4, R0, 0x2 ;  /* 0x0000000200047836 */ /* 0x000fc60000000000 */
[----:B------:R-:W-:Y:S02]  /*0a60*/  ISETP.GE.AND P2, PT, R2, UR13, PT ;  /* 0x0000000d02007c0c */ /* 0x000fe4000bf46270 */
[----:B------:R-:W-:Y:S02]  /*0a70*/  ISETP.GE.AND P3, PT, R4, UR13, PT ;  /* 0x0000000d04007c0c */ /* 0x000fe4000bf66270 */
[----:B------:R-:W-:Y:S02]  /*0a80*/  SEL R3, R25, RZ, P2 ;  /* 0x000000ff19037207 */ /* 0x000fe40001000000 */
[----:B------:R-:W-:Y:S02]  /*0a90*/  ISETP.NE.U32.AND P2, PT, RZ, UR6, PT ;  /* 0x00000006ff007c0c */ /* 0x000fe4000bf45070 */
[----:B------:R-:W-:Y:S02]  /*0aa0*/  @P0 IADD3 R5, PT, PT, R5, -UR6, RZ ;  /* 0x8000000605050c10 */ /* 0x000fe4000fffe0ff */
[----:B------:R-:W-:-:S02]  /*0ab0*/  IADD3 R2, PT, PT, R2, -R3, RZ ;  /* 0x8000000302027210 */ /* 0x000fc40007ffe0ff */
[----:B------:R-:W-:Y:S02]  /*0ac0*/  ISETP.GE.U32.AND P1, PT, R5, UR6, PT ;  /* 0x0000000605007c0c */ /* 0x000fe4000bf26070 */
[----:B------:R-:W-:Y:S02]  /*0ad0*/  SEL R5, R25, RZ, P3 ;  /* 0x000000ff19057207 */ /* 0x000fe40001800000 */
[----:B------:R-:W-:-:S03]  /*0ae0*/  @P0 IADD3 R7, PT, PT, R7, 0x1, RZ ;  /* 0x0000000107070810 */ /* 0x000fc60007ffe0ff */
[----:B------:R-:W-:Y:S02]  /*0af0*/  IMAD.IADD R3, R4, 0x1, -R5 ;  /* 0x0000000104037824 */ /* 0x000fe400078e0a05 */
[----:B------:R-:W-:-:S04]  /*0b00*/  VIADD R4, R0, 0x3 ;  /* 0x0000000300047836 */ /* 0x000fc80000000000 */
[----:B------:R-:W-:Y:S01]  /*0b10*/  @P1 VIADD R7, R7, 0x1 ;  /* 0x0000000107071836 */ /* 0x000fe20000000000 */
[----:B------:R-:W-:Y:S02]  /*0b20*/  ISETP.GE.AND P0, PT, R4, UR13, PT ;  /* 0x0000000d04007c0c */ /* 0x000fe4000bf06270 */
[----:B------:R-:W-:Y:S01]  /*0b30*/  @!P2 LOP3.LUT R7, RZ, UR6, RZ, 0x33, !PT ;  /* 0x00000006ff07ac12 */ /* 0x000fe2000f8e33ff */
[----:B------:R-:W-:Y:S01]  /*0b40*/  USEL UR6, UR12, 0x4, UP0 ;  /* 0x000000040c067887 */ /* 0x000fe20008000000 */
[C---:B------:R-:W-:Y:S02]  /*0b50*/  SEL R5, R25.reuse, RZ, P0 ;  /* 0x000000ff19057207 */ /* 0x040fe40000000000 */
[----:B------:R-:W-:Y:S02]  /*0b60*/  ISETP.GE.AND P0, PT, R0, UR13, PT ;  /* 0x0000000d00007c0c */ /* 0x000fe4000bf06270 */
[----:B------:R-:W-:Y:S01]  /*0b70*/  IADD3 R34, PT, PT, R34, R7, RZ ;  /* 0x0000000722227210 */ /* 0x000fe20007ffe0ff */
[----:B------:R-:W-:Y:S01]  /*0b80*/  VIADD R7, R30, 0x1 ;  /* 0x000000011e077836 */ /* 0x000fe20000000000 */
[----:B------:R-:W-:Y:S01]  /*0b90*/  SEL R25, R25, RZ, P0 ;  /* 0x000000ff19197207 */ /* 0x000fe20000000000 */
[----:B------:R-:W-:-:S02]  /*0ba0*/  IMAD.IADD R4, R4, 0x1, -R5 ;  /* 0x0000000104047824 */ /* 0x000fc400078e0a05 */
[----:B------:R-:W-:Y:S01]  /*0bb0*/  IMAD R5, R32, UR19, R6 ;  /* 0x0000001320057c24 */ /* 0x000fe2000f8e0206 */
[----:B------:R-:W-:Y:S02]  /*0bc0*/  LOP3.LUT R6, R7, 0x3, RZ, 0xc0, !PT ;  /* 0x0000000307067812 */ /* 0x000fe400078ec0ff */
[----:B------:R-:W-:Y:S02]  /*0bd0*/  LOP3.LUT R7, R8, 0x3, RZ, 0xc0, !PT ;  /* 0x0000000308077812 */ /* 0x000fe400078ec0ff */
[----:B------:R-:W-:-:S07]  /*0be0*/  IADD3 R25, PT, PT, R0, -R25, RZ ;  /* 0x8000001900197210 */ /* 0x000fce0007ffe0ff */
.L_x_5252:
[----:B0-----:R-:W0:Y:S01]  /*0bf0*/  S2R R37, SR_TID.X ;  /* 0x0000000000257919 */ /* 0x001e220000002100 */
[----:B-1----:R-:W-:Y:S01]  /*0c00*/  LOP3.LUT R14, R34, 0x3, RZ, 0xc0, !PT ;  /* 0x00000003220e7812 */ /* 0x002fe200078ec0ff */
        /* <DEDUP_REMOVED lines=15> */
[----:B------:R-:W-:-:S05]  /*0d00*/  IMAD.U32 R16, RZ, RZ, UR20 ;  /* 0x00000014ff107e24 */ /* 0x000fca000f8e00ff */
[----:B------:R-:W-:-:S05]  /*0d10*/  SHF.L.U32 R16, R16, 0x2, RZ ;  /* 0x0000000210107819 */ /* 0x000fca00000006ff */
[----:B------:R-:W-:Y:S01]  /*0d20*/  IMAD.IADD R37, R37, 0x1, R16 ;  /* 0x0000000125257824 */ /* 0x000fe200078e0210 */
[----:B--2---:R0:W-:Y:S01]  /*0d30*/  STS.128 [R33], R8 ;  /* 0x0000000821007388 */ /* 0x0041e20000000c00 */
[----:B------:R-:W-:Y:S05]  /*0d40*/  @!P0 BRA `(.L_x_5230) ;  /* 0x0000000000408947 */ /* 0x000fea0003800000 */
[----:B------:R-:W-:Y:S01]  /*0d50*/  ISETP.NE.AND P0, PT, R14, 0x1, PT ;  /* 0x000000010e00780c */ /* 0x000fe20003f05270 */
[----:B------:R-:W-:Y:S01]  /*0d60*/  IMAD.IADD R19, R16, 0x1, R37 ;  /* 0x0000000110137824 */ /* 0x000fe200078e0225 */
[----:B0-----:R-:W-:-:S05]  /*0d70*/  IADD3 R9, PT, PT, R37, R18, RZ ;  /* 0x0000001225097210 */ /* 0x001fca0007ffe0ff */
[----:B------:R-:W-:-:S06]  /*0d80*/  IMAD.WIDE R8, R9, 0x4, R12 ;  /* 0x0000000409087825 */ /* 0x000fcc00078e020c */
[----:B------:R-:W-:-:S04]  /*0d90*/  @P0 IMAD.IADD R11, R19, 0x1, R18 ;  /* 0x00000001130b0824 */ /* 0x000fc800078e0212 */
[----:B------:R-:W-:Y:S02]  /*0da0*/  @P0 IMAD.WIDE R12, R11, 0x4, R12 ;  /* 0x000000040b0c0825 */ /* 0x000fe400078e020c */
[----:B------:R-:W2:Y:S04]  /*0db0*/  LDG.E.128 R8, desc[UR14][R8.64] ;  /* 0x0000000e08087981 */ /* 0x000ea8000c1e1d00 */
[----:B------:R-:W3:Y:S01]  /*0dc0*/  @P0 LDG.E.128 R12, desc[UR14][R12.64] ;  /* 0x0000000e0c0c0981 */ /* 0x000ee2000c1e1d00 */
[----:B------:R-:W-:Y:S01]  /*0dd0*/  IMAD.U32 R18, RZ, RZ, UR20 ;  /* 0x00000014ff127e24 */ /* 0x000fe2000f8e00ff */
[----:B------:R-:W-:Y:S02]  /*0de0*/  MOV R17, UR20 ;  /* 0x0000001400117c02 */ /* 0x000fe40008000f00 */
[----:B------:R-:W-:Y:S01]  /*0df0*/  MOV R37, R19 ;  /* 0x0000001300257202 */ /* 0x000fe20000000f00 */
[----:B------:R-:W-:-:S02]  /*0e00*/  IMAD R18, R18, 0x10, R33 ;  /* 0x0000001012127824 */ /* 0x000fc400078e0221 */
[----:B------:R-:W-:Y:S02]  /*0e10*/  @P0 IMAD.IADD R37, R16, 0x1, R19 ;  /* 0x0000000110250824 */ /* 0x000fe400078e0213 */
[----:B------:R-:W-:Y:S01]  /*0e20*/  @P0 IMAD R17, R17, 0x10, R18 ;  /* 0x0000001011110824 */ /* 0x000fe200078e0212 */
[----:B--2---:R1:W-:Y:S04]  /*0e30*/  STS.128 [R18], R8 ;  /* 0x0000000812007388 */ /* 0x0043e80000000c00 */
[----:B---3--:R1:W-:Y:S02]  /*0e40*/  @P0 STS.128 [R17], R12 ;  /* 0x0000000c11000388 */ /* 0x0083e40000000c00 */
.L_x_5230:
[----:B------:R-:W-:Y:S05]  /*0e50*/  BSYNC.RECONVERGENT B0 ;  /* 0x0000000000007941 */ /* 0x000fea0003800200 */
.L_x_5229:
[----:B------:R-:W-:Y:S04]  /*0e60*/  BSSY.RECONVERGENT B0, `(.L_x_5231) ;  /* 0x0000033000007945 */ /* 0x000fe80003800200 */
[----:B------:R-:W-:Y:S05]  /*0e70*/  @!P1 BRA `(.L_x_5232) ;  /* 0x0000000000c49947 */ /* 0x000fea0003800000 */
[----:B------:R-:W2:Y:S01]  /*0e80*/  S2UR UR9, SR_CgaCtaId ;  /* 0x00000000000979c3 */ /* 0x000ea20000008800 */
[----:B------:R-:W-:Y:S01]  /*0e90*/  UMOV UR4, 0x400 ;  /* 0x0000040000047882 */ /* 0x000fe20000000000 */
[----:B------:R-:W-:Y:S02]  /*0ea0*/  ULEA UR13, UR20, UR11, 0x3 ;  /* 0x0000000b140d7291 */ /* 0x000fe4000f8e18ff */
[C---:B------:R-:W-:Y:S01]  /*0eb0*/  IADD3 R43, PT, PT, R37.reuse, UR11, RZ ;  /* 0x0000000b252b7c10 */ /* 0x040fe2000fffe0ff */
[----:B------:R-:W-:Y:S01]  /*0ec0*/  UIMAD UR16, UR20, 0xc, UR11 ;  /* 0x0000000c141078a4 */ /* 0x000fe2000f8e020b */
[----:B01----:R-:W-:Y:S01]  /*0ed0*/  IMAD.U32 R8, RZ, RZ, UR12 ;  /* 0x0000000cff087e24 */ /* 0x003fe2000f8e00ff */
[----:B------:R-:W-:Y:S01]  /*0ee0*/  UIADD3 UR4, UPT, UPT, UR4, 0x80, URZ ;  /* 0x0000008004047890 */ /* 0x000fe2000fffe0ff */
[----:B------:R-:W-:Y:S01]  /*0ef0*/  IMAD.U32 R40, RZ, RZ, UR20 ;  /* 0x00000014ff287e24 */ /* 0x000fe2000f8e00ff */
[----:B------:R-:W-:Y:S01]  /*0f00*/  IADD3 R41, PT, PT, R37, UR13, RZ ;  /* 0x0000000d25297c10 */ /* 0x000fe2000fffe0ff */
[----:B------:R-:W-:-:S02]  /*0f10*/  IMAD R43, R8, UR5, R43 ;  /* 0x00000005082b7c24 */ /* 0x000fc4000f8e022b */
[----:B------:R-:W-:Y:S02]  /*0f20*/  VIADD R38, R37, UR16 ;  /* 0x0000001025267c36 */ /* 0x000fe40008000000 */
[----:B------:R-:W-:Y:S02]  /*0f30*/  IMAD.SHL.U32 R40, R40, 0x4, RZ ;  /* 0x0000000428287824 */ /* 0x000fe400078e00ff */
[C---:B------:R-:W-:Y:S02]  /*0f40*/  IMAD R38, R8.reuse, UR5, R38 ;  /* 0x0000000508267c24 */ /* 0x040fe4000f8e0226 */
[----:B------:R-:W-:Y:S02]  /*0f50*/  IMAD R41, R8, UR5, R41 ;  /* 0x0000000508297c24 */ /* 0x000fe4000f8e0229 */
[----:B------:R-:W-:Y:S01]  /*0f60*/  IMAD.IADD R42, R40, 0x1, R43 ;  /* 0x00000001282a7824 */ /* 0x000fe200078e022b */
[----:B--2---:R-:W-:-:S06]  /*0f70*/  ULEA UR4, UR9, UR4, 0x18 ;  /* 0x0000000409047291 */ /* 0x004fcc000f8ec0ff */
[----:B------:R-:W-:-:S07]  /*0f80*/  LEA R39, R37, UR4, 0x2 ;  /* 0x0000000425277c11 */ /* 0x000fce000f8e10ff */
.L_x_5233:
[----:B--2---:R-:W0:Y:S02]  /*0f90*/  LDC.64 R20, c[0x0][0x390] ;  /* 0x0000e400ff147b82 */ /* 0x004e240000000a00 */
        /* <DEDUP_REMOVED lines=8> */
[----:B------:R-:W-:Y:S01]  /*1020*/  MOV R44, UR20 ;  /* 0x00000014002c7c02 */ /* 0x000fe20008000f00 */
[----:B------:R-:W-:Y:S01]  /*1030*/  IMAD.U32 R45, RZ, RZ, UR20 ;  /* 0x00000014ff2d7e24 */ /* 0x000fe2000f8e00ff */
[----:B------:R-:W-:-:S03]  /*1040*/  IADD3 R37, PT, PT, R40, R37, R40 ;  /* 0x0000002528257210 */ /* 0x000fc60007ffe028 */
[--C-:B------:R-:W-:Y:S01]  /*1050*/  IMAD R44, R44, 0x10, R39.reuse ;  /* 0x000000102c2c7824 */ /* 0x100fe200078e0227 */
[----:B------:R-:W-:Y:S01]  /*1060*/  IADD3 R37, PT, PT, R40, R37, R40 ;  /* 0x0000002528257210 */ /* 0x000fe20007ffe028 */
[----:B------:R-:W-:-:S03]  /*1070*/  IMAD R45, R45, 0x20, R39 ;  /* 0x000000202d2d7824 */ /* 0x000fc600078e0227 */
[----:B------:R-:W-:Y:S01]  /*1080*/  ISETP.GE.U32.AND P0, PT, R37, 0x200, PT ;  /* 0x000002002500780c */ /* 0x000fe20003f06070 */
[----:B--2---:R0:W-:Y:S04]  /*1090*/  STS.128 [R39], R8 ;  /* 0x0000000827007388 */ /* 0x0041e80000000c00 */
[----:B---3--:R1:W-:Y:S04]  /*10a0*/  STS.128 [R44], R12 ;  /* 0x0000000c2c007388 */ /* 0x0083e80000000c00 */
[----:B----4-:R2:W-:Y:S01]  /*10b0*/  STS.128 [R45], R16 ;  /* 0x000000102d007388 */ /* 0x0105e20000000c00 */
[----:B0-----:R-:W-:Y:S01]  /*10c0*/  MOV R8, UR20 ;  /* 0x0000001400087c02 */ /* 0x001fe20008000f00 */
[----:B------:R-:W-:-:S02]  /*10d0*/  IMAD.U32 R9, RZ, RZ, UR20 ;  /* 0x00000014ff097e24 */ /* 0x000fc4000f8e00ff */
[----:B------:R-:W-:Y:S02]  /*10e0*/  IMAD.U32 R10, RZ, RZ, UR20 ;  /* 0x00000014ff0a7e24 */ /* 0x000fe4000f8e00ff */
[----:B------:R-:W-:Y:S01]  /*10f0*/  IMAD R8, R8, 0x30, R39 ;  /* 0x0000003008087824 */ /* 0x000fe200078e0227 */
[C---:B------:R-:W-:Y:S01]  /*1100*/  LEA R38, R9.reuse, R38, 0x4 ;  /* 0x0000002609267211 */ /* 0x040fe200078e20ff */
[----:B-1----:R-:W-:Y:S01]  /*1110*/  IMAD.U32 R14, RZ, RZ, UR20 ;  /* 0x00000014ff0e7e24 */ /* 0x002fe2000f8e00ff */
[----:B------:R-:W-:Y:S01]  /*1120*/  MOV R12, UR20 ;  /* 0x00000014000c7c02 */ /* 0x000fe20008000f00 */
[----:B------:R-:W-:Y:S01]  /*1130*/  IMAD R41, R10, 0x10, R41 ;  /* 0x000000100a297824 */ /* 0x000fe200078e0229 */
[----:B-----5:R2:W-:Y:S01]  /*1140*/  STS.128 [R8], R20 ;  /* 0x0000001408007388 */ /* 0x0205e20000000c00 */
[----:B------:R-:W-:Y:S01]  /*1150*/  IMAD R42, R9, 0x10, R42 ;  /* 0x00000010092a7824 */ /* 0x000fe200078e022a */
[----:B------:R-:W-:Y:S01]  /*1160*/  LEA R43, R14, R43, 0x4 ;  /* 0x0000002b0e2b7211 */ /* 0x000fe200078e20ff */
[----:B------:R-:W-:Y:S01]  /*1170*/  IMAD R39, R12, 0x40, R39 ;  /* 0x000000400c277824 */ /* 0x000fe200078e0227 */
[----:B------:R-:W-:Y:S06]  /*1180*/  @!P0 BRA `(.L_x_5233) ;  /* 0xfffffffc00808947 */ /* 0x000fec000383ffff */
.L_x_5232:
[----:B------:R-:W-:Y:S05]  /*1190*/  BSYNC.RECONVERGENT B0 ;  /* 0x0000000000007941 */ /* 0x000fea0003800200 */
.L_x_5231:
[----:B------:R-:W-:Y:S01]  /*11a0*/  BAR.SYNC.DEFER_BLOCKING 0x0 ;  /* 0x0000000000007b1d */ /* 0x000fe20000010000 */
[----:B------:R-:W-:Y:S02]  /*11b0*/  ISETP.GE.AND P0, PT, R32, 0x1, PT ;  /* 0x000000012000780c */ /* 0x000fe40003f06270 */
[----:B01----:R-:W-:Y:S02]  /*11c0*/  CS2R R10, SRZ ;  /* 0x00000000000a7805 */ /* 0x003fe4000001ff00 */
[----:B--2---:R-:W-:-:S09]  /*11d0*/  CS2R R8, SRZ ;  /* 0x0000000000087805 */ /* 0x004fd2000001ff00 */
[----:B------:R-:W-:Y:S05]  /*11e0*/  @!P0 BRA `(.L_x_5234) ;  /* 0x0000000400c48947 */ /* 0x000fea0003800000 */
[----:B------:R-:W-:Y:S01]  /*11f0*/  HFMA2 R9, -RZ, RZ, 0, 0 ;  /* 0x00000000ff097431 */ /* 0x000fe200000001ff */
[----:B------:R-:W-:Y:S01]  /*1200*/  BSSY B1, `(.L_x_5235) ;  /* 0x000006e000017945 */ /* 0x000fe20003800000 */
[----:B------:R-:W-:-:S07]  /*1210*/  IMAD.MOV.U32 R18, RZ, RZ, RZ ;  /* 0x000000ffff127224 */ /* 0x000fce00078e00ff */
.L_x_5251:
[----:B0-----:R-:W0:Y:S01]  /*1220*/  LDC R10, c[0x0][0x3ac] ;  /* 0x0000eb00ff0a7b82 */ /* 0x001e220000000800 */
[--C-:B------:R-:W-:Y:S01]  /*1230*/  IMAD.IADD R11, R30, 0x1, R9.reuse ;  /* 0x000000011e0b7824 */ /* 0x100fe200078e0209 */
[----:B------:R-:W-:Y:S01]  /*1240*/  ISETP.GE.AND P5, PT, R36, UR6, PT ;  /* 0x0000000624007c0c */ /* 0x000fe2000bfa6270 */
[----:B------:R-:W-:-:S05]  /*1250*/  IMAD.IADD R9, R31, 0x1, R9 ;  /* 0x000000011f097824 */ /* 0x000fca00078e0209 */
        /* <DEDUP_REMOVED lines=13> */
.L_x_5236:
        /* <DEDUP_REMOVED lines=8> */
.L_x_5237:
        /* <DEDUP_REMOVED lines=8> */
.L_x_5238:
        /* <DEDUP_REMOVED lines=8> */
.L_x_5239:
[----:B------:R-:W-:Y:S04]  /*14b0*/  BSSY B0, `(.L_x_5240) ;  /* 0x0000040000007945 */ /* 0x000fe80003800000 */
[----:B------:R-:W-:Y:S05]  /*14c0*/  @P5 BRA `(.L_x_5241) ;  /* 0x0000000000f85947 */ /* 0x000fea0003800000 */
[----:B0-2-4-:R-:W0:Y:S01]  /*14d0*/  S2R R8, SR_CgaCtaId ;  /* 0x0000000000087919 */ /* 0x015e220000008800 */
[----:B------:R-:W-:Y:S01]  /*14e0*/  MOV R11, 0x400 ;  /* 0x00000400000b7802 */ /* 0x000fe20000000f00 */
[----:B------:R-:W-:Y:S01]  /*14f0*/  IMAD R13, R18, UR10, RZ ;  /* 0x0000000a120d7c24 */ /* 0x000fe2000f8e02ff */
[----:B------:R-:W-:Y:S02]  /*1500*/  ISETP.GT.U32.AND P1, PT, R10, 0x40, PT ;  /* 0x000000400a00780c */ /* 0x000fe40003f24070 */
[----:B------:R-:W-:Y:S02]  /*1510*/  MOV R10, RZ ;  /* 0x000000ff000a7202 */ /* 0x000fe40000000f00 */
[----:B0-----:R-:W-:Y:S01]  /*1520*/  LEA R11, R8, R11, 0x18 ;  /* 0x0000000b080b7211 */ /* 0x001fe200078ec0ff */
[----:B------:R-:W-:-:S08]  /*1530*/  IMAD.MOV.U32 R8, RZ, RZ, R36 ;  /* 0x000000ffff087224 */ /* 0x000fd000078e0024 */
.L_x_5250:
[----:B------:R-:W-:-:S04]  /*1540*/  IMAD R19, R8, 0x14, R11 ;  /* 0x0000001408137824 */ /* 0x000fc800078e020b */
[----:B------:R-:W-:Y:S01]  /*1550*/  IMAD R12, R35, 0x4, R19 ;  /* 0x00000004230c7824 */ /* 0x000fe200078e0213 */
[----:B012-4-:R-:W-:Y:S06]  /*1560*/  @P1 BRA `(.L_x_5242) ;  /* 0x0000000000641947 */ /* 0x017fec0003800000 */
[----:B------:R0:W2:Y:S01]  /*1570*/  LDS R16, [R12] ;  /* 0x000000000c107984 */ /* 0x0000a20000000800 */
[----:B------:R-:W4:Y:S01]  /*1580*/  LDC R17, c[0x0][0x3ac] ;  /* 0x0000eb00ff117b82 */ /* 0x000f220000000800 */
[----:B------:R-:W-:Y:S01]  /*1590*/  UMOV UR4, 0xffffffff ;  /* 0xffffffff00047882 */ /* 0x000fe20000000000 */
[----:B----4-:R-:W-:Y:S02]  /*15a0*/  ISETP.GE.AND P2, PT, R17, 0x2, PT ;  /* 0x000000021100780c */ /* 0x010fe40003f46270 */
[----:B0-2---:R-:W-:Y:S11]  /*15b0*/  BRA.DIV UR4, `(.L_x_5243) ;  /* 0x0000000a04787947 */ /* 0x005ff6000b800000 */
[----:B------:R0:W2:Y:S02]  /*15c0*/  SHFL.IDX PT, R15, R16, R25, 0x1c1f ;  /* 0x001c1f19100f7589 */ /* 0x0000a400000e0000 */
.L_x_5255:
[----:B-12---:R-:W-:Y:S01]  /*15d0*/  IMAD R12, R26, R15, RZ ;  /* 0x0000000f1a0c7224 */ /* 0x006fe200078e02ff */
[----:B------:R-:W-:Y:S06]  /*15e0*/  @!P2 BRA `(.L_x_5244) ;  /* 0x000000000010a947 */ /* 0x000fec0003800000 */
[----:B------:R-:W-:-:S03]  /*15f0*/  UMOV UR4, 0xffffffff ;  /* 0xffffffff00047882 */ /* 0x000fc60000000000 */
[----:B------:R-:W-:Y:S05]  /*1600*/  BRA.DIV UR4, `(.L_x_5245) ;  /* 0x0000000a048c7947 */ /* 0x000fea000b800000 */
[----:B------:R1:W2:Y:S02]  /*1610*/  SHFL.IDX PT, R14, R16, R2, 0x1c1f ;  /* 0x001c1f02100e7589 */ /* 0x0002a400000e0000 */
.L_x_5258:
[----:B--23--:R-:W-:-:S07]  /*1620*/  IMAD R12, R27, R14, R12 ;  /* 0x0000000e1b0c7224 */ /* 0x00cfce00078e020c */
.L_x_5244:
[----:B------:R-:W-:-:S13]  /*1630*/  ISETP.GE.AND P2, PT, R17, 0x3, PT ;  /* 0x000000031100780c */ /* 0x000fda0003f46270 */
[----:B------:R-:W-:Y:S05]  /*1640*/  @!P2 BRA `(.L_x_5246) ;  /* 0x000000000010a947 */ /* 0x000fea0003800000 */
[----:B------:R-:W-:-:S03]  /*1650*/  UMOV UR4, 0xffffffff ;  /* 0xffffffff00047882 */ /* 0x000fc60000000000 */
[----:B------:R-:W-:Y:S05]  /*1660*/  BRA.DIV UR4, `(.L_x_5247) ;  /* 0x0000000a04987947 */ /* 0x000fea000b800000 */
[----:B------:R2:W4:Y:S02]  /*1670*/  SHFL.IDX PT, R15, R16, R3, 0x1c1f ;  /* 0x001c1f03100f7589 */ /* 0x00052400000e0000 */
.L_x_5261:
[----:B----4-:R-:W-:-:S07]  /*1680*/  IMAD R12, R28, R15, R12 ;  /* 0x0000000f1c0c7224 */ /* 0x010fce00078e020c */
.L_x_5246:
[----:B------:R-:W-:-:S13]  /*1690*/  ISETP.GE.AND P2, PT, R17, 0x4, PT ;  /* 0x000000041100780c */ /* 0x000fda0003f46270 */
[----:B------:R-:W-:Y:S05]  /*16a0*/  @!P2 BRA `(.L_x_5248) ;  /* 0x00000000005ca947 */ /* 0x000fea0003800000 */
[----:B------:R-:W-:-:S03]  /*16b0*/  UMOV UR4, 0xffffffff ;  /* 0xffffffff00047882 */ /* 0x000fc60000000000 */
[----:B------:R-:W-:Y:S05]  /*16c0*/  BRA.DIV UR4, `(.L_x_5249) ;  /* 0x0000000a04a87947 */ /* 0x000fea000b800000 */
[----:B------:R4:W0:Y:S02]  /*16d0*/  SHFL.IDX PT, R14, R16, R4, 0x1c1f ;  /* 0x001c1f04100e7589 */ /* 0x00082400000e0000 */
.L_x_5264:
[----:B0-----:R-:W-:Y:S01]  /*16e0*/  IMAD R12, R29, R14, R12 ;  /* 0x0000000e1d0c7224 */ /* 0x001fe200078e020c */
[----:B------:R-:W-:Y:S06]  /*16f0*/  BRA `(.L_x_5248) ;  /* 0x0000000000487947 */ /* 0x000fec0003800000 */
.L_x_5242:
        /* <DEDUP_REMOVED lines=11> */
[----:B------:R-:W3:Y:S04]  /*17b0*/  @P3 LDS R16, [R16] ;  /* 0x0000000010103984 */ /* 0x000ee80000000800 */
[----:B------:R-:W0:Y:S04]  /*17c0*/  @P4 LDS R17, [R17] ;  /* 0x0000000011114984 */ /* 0x000e280000000800 */
[----:B------:R-:W2:Y:S01]  /*17d0*/  @P5 LDS R19, [R19] ;  /* 0x0000000013135984 */ /* 0x000ea20000000800 */
[----:B-1----:R-:W-:-:S04]  /*17e0*/  @P2 IMAD R12, R26, R15, RZ ;  /* 0x0000000f1a0c2224 */ /* 0x002fc800078e02ff */
[----:B---3--:R-:W-:-:S04]  /*17f0*/  @P3 IMAD R12, R27, R16, R12 ;  /* 0x000000101b0c3224 */ /* 0x008fc800078e020c */
[----:B0-----:R-:W-:-:S04]  /*1800*/  @P4 IMAD R12, R28, R17, R12 ;  /* 0x000000111c0c4224 */ /* 0x001fc800078e020c */
[----:B--2---:R-:W-:-:S07]  /*1810*/  @P5 IMAD R12, R29, R19, R12 ;  /* 0x000000131d0c5224 */ /* 0x004fce00078e020c */
.L_x_5248:
        /* <DEDUP_REMOVED lines=9> */
.L_x_5241:
[----:B------:R-:W-:Y:S05]  /*18b0*/  BSYNC B0 ;  /* 0x0000000000007941 */ /* 0x000fea0003800000 */
.L_x_5240:
[----:B------:R-:W-:Y:S01]  /*18c0*/  IADD3 R18, PT, PT, R18, 0x1, RZ ;  /* 0x0000000112127810 */ /* 0x000fe20007ffe0ff */
[----:B------:R-:W-:Y:S06]  /*18d0*/  @!P0 BRA `(.L_x_5251) ;  /* 0xfffffff800508947 */ /* 0x000fec000383ffff */
[----:B------:R-:W-:Y:S05]  /*18e0*/  BSYNC B1 ;  /* 0x0000000000017941 */ /* 0x000fea0003800000 */
.L_x_5235:
[----:B0-2-4-:R0:W5:Y:S02]  /*18f0*/  LDL.128 R8, [R1] ;  /* 0x0000000001087983 */ /* 0x0151640000100c00 */
.L_x_5234:
[----:B------:R-:W-:Y:S05]  /*1900*/  WARPSYNC.ALL ;  /* 0x0000000000007948 */ /* 0x000fea0003800000 */
[----:B------:R-:W-:Y:S01]  /*1910*/  IABS R17, R31 ;  /* 0x0000001f00117213 */ /* 0x000fe20000000000 */
[----:B------:R-:W2:Y:S01]  /*1920*/  LDCU UR4, c[0x0][0x384] ;  /* 0x00007080ff0477ac */ /* 0x000ea20008000800 */
[----:B-1----:R-:W-:Y:S02]  /*1930*/  IABS R16, UR10 ;  /* 0x0000000a00107c13 */ /* 0x002fe40008000000 */
[----:B------:R-:W1:Y:S01]  /*1940*/  I2F.RP R19, R17 ;  /* 0x0000001100137306 */ /* 0x000e620000209400 */
[----:B------:R-:W-:Y:S01]  /*1950*/  MOV R38, UR10 ;  /* 0x0000000a00267c02 */ /* 0x000fe20008000f00 */
[----:B------:R-:W-:Y:S01]  /*1960*/  BAR.SYNC.DEFER_BLOCKING 0x0 ;  /* 0x0000000000007b1d */ /* 0x000fe20000010000 */
[----:B------:R-:W-:-:S05]  /*1970*/  ISETP.GT.U32.AND P0, PT, R16, 0x1, PT ;  /* 0x000000011000780c */ /* 0x000fca0003f04070 */
[----:B------:R-:W4:Y:S01]  /*1980*/  I2F.RP R20, R16 ;  /* 0x0000001000147306 */ /* 0x000f220000209400 */
[----:B--2---:R-:W-:-:S07]  /*1990*/  IMAD.U32 R22, RZ, RZ, UR4 ;  /* 0x00000004ff167e24 */ /* 0x004fce000f8e00ff */
[----:B-1----:R-:W1:Y:S01]  /*19a0*/  MUFU.RCP R19, R19 ;  /* 0x0000001300137308 */ /* 0x002e620000001000 */
[----:B------:R-:W-:-:S07]  /*19b0*/  USHF.L.U32 UR4, UR18, 0x2, URZ ;  /* 0x0000000212047899 */ /* 0x000fce00080006ff */
[----:B----4-:R-:W2:Y:S01]  /*19c0*/  MUFU.RCP R20, R20 ;  /* 0x0000001400147308 */ /* 0x010ea20000001000 */
[----:B-1----:R-:W-:-:S07]  /*19d0*/  VIADD R14, R19, 0xffffffe ;  /* 0x0ffffffe130e7836 */ /* 0x002fce0000000000 */
[----:B------:R1:W4:Y:S01]  /*19e0*/  F2I.FTZ.U32.TRUNC.NTZ R15, R14 ;  /* 0x0000000e000f7305 */ /* 0x000322000021f000 */
[----:B--2---:R-:W-:-:S07]  /*19f0*/  VIADD R12, R20, 0xffffffe ;  /* 0x0ffffffe140c7836 */ /* 0x004fce0000000000 */
[----:B------:R2:W3:Y:S01]  /*1a00*/  F2I.FTZ.U32.TRUNC.NTZ R13, R12 ;  /* 0x0000000c000d7305 */ /* 0x0004e2000021f000 */
[----:B-1----:R-:W-:Y:S01]  /*1a10*/  HFMA2 R14, -RZ, RZ, 0, 0 ;  /* 0x00000000ff0e7431 */ /* 0x002fe200000001ff */
[----:B----4-:R-:W-:Y:S01]  /*1a20*/  IADD3 R18, PT, PT, RZ, -R15, RZ ;  /* 0x8000000fff127210 */ /* 0x010fe20007ffe0ff */
[----:B--2---:R-:W-:-:S04]  /*1a30*/  IMAD.MOV.U32 R12, RZ, RZ, RZ ;  /* 0x000000ffff0c7224 */ /* 0x004fc800078e00ff */
[----:B------:R-:W-:Y:S02]  /*1a40*/  IMAD R21, R18, R17, RZ ;  /* 0x0000001112157224 */ /* 0x000fe400078e02ff */
[----:B------:R-:W-:Y:S02]  /*1a50*/  IMAD.SHL.U32 R18, R32, 0x80, RZ ;  /* 0x0000008020127824 */ /* 0x000fe400078e00ff */
[----:B------:R-:W-:Y:S01]  /*1a60*/  IMAD.HI.U32 R15, R15, R21, R14 ;  /* 0x000000150f0f7227 */ /* 0x000fe200078e000e */
[-C--:B------:R-:W-:Y:S02]  /*1a70*/  IABS R14, R31.reuse ;  /* 0x0000001f000e7213 */ /* 0x080fe40000000000 */
[----:B------:R-:W-:Y:S01]  /*1a80*/  IABS R20, R18 ;  /* 0x0000001200147213 */ /* 0x000fe20000000000 */
[----:B---3--:R-:W-:Y:S01]  /*1a90*/  IMAD.MOV R19, RZ, RZ, -R13 ;  /* 0x000000ffff137224 */ /* 0x008fe200078e0a0d */
[----:B------:R-:W-:Y:S01]  /*1aa0*/  IABS R21, UR10 ;  /* 0x0000000a00157c13 */ /* 0x000fe20008000000 */
[----:B------:R-:W-:Y:S01]  /*1ab0*/  IMAD.MOV R14, RZ, RZ, -R14 ;  /* 0x000000ffff0e7224 */ /* 0x000fe200078e0a0e */
[----:B------:R-:W-:Y:S01]  /*1ac0*/  LOP3.LUT R18, R18, R31, RZ, 0x3c, !PT ;  /* 0x0000001f12127212 */ /* 0x000fe200078e3cff */
[----:B------:R-:W-:Y:S01]  /*1ad0*/  IMAD R19, R19, R16, RZ ;  /* 0x0000001013137224 */ /* 0x000fe200078e02ff */
[----:B------:R-:W-:-:S02]  /*1ae0*/  IADD3 R23, PT, PT, RZ, -R21, RZ ;  /* 0x80000015ff177210 */ /* 0x000fc40007ffe0ff */
[----:B------:R-:W-:Y:S01]  /*1af0*/  ISETP.GE.AND P3, PT, R18, RZ, PT ;  /* 0x000000ff1200720c */ /* 0x000fe20003f66270 */
[----:B------:R-:W-:-:S04]  /*1b00*/  IMAD.HI.U32 R13, R13, R19, R12 ;  /* 0x000000130d0d7227 */ /* 0x000fc800078e000c */
[----:B------:R-:W-:Y:S02]  /*1b10*/  IMAD.MOV.U32 R19, RZ, RZ, R14 ;  /* 0x000000ffff137224 */ /* 0x000fe400078e000e */
[----:B------:R-:W-:Y:S01]  /*1b20*/  IMAD.HI.U32 R14, R15, R20, RZ ;  /* 0x000000140f0e7227 */ /* 0x000fe200078e00ff */
[----:B------:R-:W-:-:S03]  /*1b30*/  IADD3 R15, PT, PT, -R16, 0x1, RZ ;  /* 0x00000001100f7810 */ /* 0x000fc60007ffe1ff */
[----:B------:R-:W-:Y:S01]  /*1b40*/  IMAD R20, R14, R19, R20 ;  /* 0x000000130e147224 */ /* 0x000fe200078e0214 */
[----:B------:R-:W-:Y:S01]  /*1b50*/  SEL R15, R15, 0x1, !P0 ;  /* 0x000000010f0f7807 */ /* 0x000fe20004000000 */
[----:B------:R-:W-:-:S03]  /*1b60*/  IMAD.HI.U32 R12, R13, 0x2, RZ ;  /* 0x000000020d0c7827 */ /* 0x000fc600078e00ff */
[----:B------:R-:W-:Y:S01]  /*1b70*/  ISETP.GT.U32.AND P4, PT, R17, R20, PT ;  /* 0x000000141100720c */ /* 0x000fe20003f84070 */
[----:B------:R-:W-:Y:S01]  /*1b80*/  IMAD R21, R12, R23, 0x2 ;  /* 0x000000020c157424 */ /* 0x000fe200078e0217 */
[----:B------:R-:W-:Y:S01]  /*1b90*/  ISETP.GT.U32.AND P2, PT, R16, R15, PT ;  /* 0x0000000f1000720c */ /* 0x000fe20003f44070 */
[----:B------:R-:W-:-:S03]  /*1ba0*/  IMAD.HI.U32 R19, R13, 0x3, RZ ;  /* 0x000000030d137827 */ /* 0x000fc600078e00ff */
[----:B------:R-:W-:Y:S01]  /*1bb0*/  ISETP.GT.U32.AND P5, PT, R16, R21, PT ;  /* 0x000000151000720c */ /* 0x000fe20003fa4070 */
[----:B------:R-:W-:Y:S02]  /*1bc0*/  IMAD R23, R19, R23, 0x3 ;  /* 0x0000000313177424 */ /* 0x000fe400078e0217 */
[----:B------:R-:W-:-:S03]  /*1bd0*/  IMAD.U32 R13, RZ, RZ, UR10 ;  /* 0x0000000aff0d7e24 */ /* 0x000fc6000f8e00ff */
[----:B------:R-:W-:Y:S01]  /*1be0*/  ISETP.GT.U32.AND P0, PT, R16, R23, PT ;  /* 0x000000171000720c */ /* 0x000fe20003f04070 */
[----:B------:R-:W-:Y:S01]  /*1bf0*/  VIADD R13, R13, 0x1 ;  /* 0x000000010d0d7836 */ /* 0x000fe20000000000 */
[-C--:B------:R-:W-:Y:S01]  /*1c00*/  @!P4 IADD3 R20, PT, PT, R20, -R17.reuse, RZ ;  /* 0x800000111414c210 */ /* 0x080fe20007ffe0ff */
[--C-:B------:R-:W-:Y:S01]  /*1c10*/  @!P2 IMAD.IADD R15, R15, 0x1, -R16.reuse ;  /* 0x000000010f0fa824 */ /* 0x100fe200078e0a10 */
[----:B------:R-:W-:Y:S02]  /*1c20*/  @!P4 IADD3 R14, PT, PT, R14, 0x1, RZ ;  /* 0x000000010e0ec810 */ /* 0x000fe40007ffe0ff */
[----:B------:R-:W-:Y:S01]  /*1c30*/  ISETP.GE.U32.AND P6, PT, R20, R17, PT ;  /* 0x000000111400720c */ /* 0x000fe20003fc6070 */
[--C-:B------:R-:W-:Y:S01]  /*1c40*/  @!P5 IMAD.IADD R21, R21, 0x1, -R16.reuse ;  /* 0x000000011515d824 */ /* 0x100fe200078e0a10 */
[----:B------:R-:W-:Y:S01]  /*1c50*/  ISETP.GE.U32.AND P1, PT, R13, 0x3, PT ;  /* 0x000000030d00780c */ /* 0x000fe20003f26070 */
[----:B------:R-:W-:Y:S01]  /*1c60*/  IMAD.U32 R13, RZ, RZ, UR10 ;  /* 0x0000000aff0d7e24 */ /* 0x000fe2000f8e00ff */
[----:B------:R-:W-:Y:S01]  /*1c70*/  MOV R17, UR10 ;  /* 0x0000000a00117c02 */ /* 0x000fe20008000f00 */
[----:B------:R-:W-:Y:S01]  /*1c80*/  @!P5 VIADD R12, R12, 0x1 ;  /* 0x000000010c0cd836 */ /* 0x000fe20000000000 */
[----:B------:R-:W-:Y:S01]  /*1c90*/  ISETP.GE.U32.AND P4, PT, R21, R16, PT ;  /* 0x000000101500720c */ /* 0x000fe20003f86070 */
[----:B------:R-:W-:Y:S01]  /*1ca0*/  @!P0 IMAD.IADD R23, R23, 0x1, -R16 ;  /* 0x0000000117178824 */ /* 0x000fe200078e0a10 */
[----:B------:R-:W-:Y:S01]  /*1cb0*/  LOP3.LUT R13, R13, 0x2, RZ, 0x3c, !PT ;  /* 0x000000020d0d7812 */ /* 0x000fe200078e3cff */
[----:B------:R-:W-:Y:S01]  /*1cc0*/  @!P0 VIADD R19, R19, 0x1 ;  /* 0x0000000113138836 */ /* 0x000fe20000000000 */
[----:B------:R-:W-:-:S02]  /*1cd0*/  ISETP.NE.AND P0, PT, RZ, UR10, PT ;  /* 0x0000000aff007c0c */ /* 0x000fc4000bf05270 */
[----:B------:R-:W-:Y:S02]  /*1ce0*/  ISETP.GE.U32.AND P2, PT, R23, R16, PT ;  /* 0x000000101700720c */ /* 0x000fe40003f46070 */
[----:B------:R-:W-:Y:S02]  /*1cf0*/  @P6 IADD3 R14, PT, PT, R14, 0x1, RZ ;  /* 0x000000010e0e6810 */ /* 0x000fe40007ffe0ff */
[----:B------:R-:W-:Y:S02]  /*1d00*/  ISETP.GE.AND P6, PT, R13, RZ, PT ;  /* 0x000000ff0d00720c */ /* 0x000fe40003fc6270 */
[----:B------:R-:W-:Y:S01]  /*1d10*/  LOP3.LUT R16, R17, 0x3, RZ, 0x3c, !PT ;  /* 0x0000000311107812 */ /* 0x000fe200078e3cff */
[----:B------:R-:W-:Y:S01]  /*1d20*/  @P4 VIADD R12, R12, 0x1 ;  /* 0x000000010c0c4836 */ /* 0x000fe20000000000 */
[----:B------:R-:W-:Y:S01]  /*1d30*/  ISETP.NE.AND P4, PT, R31, RZ, PT ;  /* 0x000000ff1f00720c */ /* 0x000fe20003f85270 */
[----:B------:R-:W-:Y:S01]  /*1d40*/  @!P3 IMAD.MOV R14, RZ, RZ, -R14 ;  /* 0x000000ffff0eb224 */ /* 0x000fe200078e0a0e */
[----:B------:R-:W-:Y:S01]  /*1d50*/  ISETP.GE.AND P5, PT, R16, RZ, PT ;  /* 0x000000ff1000720c */ /* 0x000fe20003fa6270 */
[----:B------:R-:W-:Y:S01]  /*1d60*/  IMAD.MOV.U32 R21, RZ, RZ, R12 ;  /* 0x000000ffff157224 */ /* 0x000fe200078e000c */
[----:B------:R-:W-:Y:S01]  /*1d70*/  LOP3.LUT R16, RZ, UR10, RZ, 0x33, !PT ;  /* 0x0000000aff107c12 */ /* 0x000fe2000f8e33ff */
[----:B------:R-:W1:Y:S01]  /*1d80*/  LDC.64 R12, c[0x0][0x3a0] ;  /* 0x0000e800ff0c7b82 */ /* 0x000e620000000a00 */
[----:B------:R-:W-:Y:S01]  /*1d90*/  @P2 VIADD R19, R19, 0x1 ;  /* 0x0000000113132836 */ /* 0x000fe20000000000 */
[----:B------:R-:W-:-:S02]  /*1da0*/  SHF.L.U32 R17, R17, 0x7, RZ ;  /* 0x0000000711117819 */ /* 0x000fc400000006ff */
[----:B------:R-:W-:Y:S01]  /*1db0*/  @!P6 IMAD.MOV R21, RZ, RZ, -R21 ;  /* 0x000000ffff15e224 */ /* 0x000fe200078e0a15 */
[----:B------:R-:W-:-:S03]  /*1dc0*/  SEL R15, R16, R15, !P0 ;  /* 0x0000000f100f7207 */ /* 0x000fc60004000000 */
[----:B------:R-:W-:Y:S02]  /*1dd0*/  @!P4 LOP3.LUT R14, RZ, R31, RZ, 0x33, !PT ;  /* 0x0000001fff0ec212 */ /* 0x000fe400078e33ff */
[----:B------:R-:W-:Y:S02]  /*1de0*/  SEL R18, R16, R21, !P0 ;  /* 0x0000001510127207 */ /* 0x000fe40004000000 */
[----:B------:R-:W-:-:S03]  /*1df0*/  @!P5 IADD3 R19, PT, PT, -R19, RZ, RZ ;  /* 0x000000ff1313d210 */ /* 0x000fc60007ffe1ff */
[----:B------:R-:W-:Y:S01]  /*1e00*/  IMAD.MOV R21, RZ, RZ, -R18 ;  /* 0x000000ffff157224 */ /* 0x000fe200078e0a12 */
[----:B------:R-:W-:Y:S01]  /*1e10*/  SEL R20, R16, R19, !P0 ;  /* 0x0000001310147207 */ /* 0x000fe20004000000 */
[----:B------:R-:W-:Y:S01]  /*1e20*/  IMAD R19, R22, UR5, R5 ;  /* 0x0000000516137c24 */ /* 0x000fe2000f8e0205 */
[----:B------:R-:W-:Y:S01]  /*1e30*/  SEL R16, R17, RZ, !P1 ;  /* 0x000000ff11107207 */ /* 0x000fe20004800000 */
[----:B------:R-:W-:Y:S01]  /*1e40*/  IMAD R17, R21, R38, 0x2 ;  /* 0x0000000215117424 */ /* 0x000fe200078e0226 */
[----:B------:R-:W-:Y:S01]  /*1e50*/  IADD3 R21, PT, PT, -R20, RZ, RZ ;  /* 0x000000ff14157210 */ /* 0x000fe20007ffe1ff */
[----:B------:R-:W-:Y:S01]  /*1e60*/  IMAD R22, R14, UR7, RZ ;  /* 0x000000070e167c24 */ /* 0x000fe2000f8e02ff */
[----:B------:R-:W-:Y:S01]  /*1e70*/  LEA R23, R20, R19, 0x7 ;  /* 0x0000001314177211 */ /* 0x000fe200078e38ff */
[----:B------:R-:W-:Y:S01]  /*1e80*/  IMAD.IADD R16, R19, 0x1, R16 ;  /* 0x0000000113107824 */ /* 0x000fe200078e0210 */
[----:B------:R-:W-:Y:S01]  /*1e90*/  UIADD3 UR5, UPT, UPT, UR18, UR5, URZ ;  /* 0x0000000512057290 */ /* 0x000fe2000fffe0ff */
[----:B------:R-:W-:-:S02]  /*1ea0*/  IMAD R18, R18, 0x80, R19 ;  /* 0x0000008012127824 */ /* 0x000fc400078e0213 */
[----:B------:R-:W-:Y:S01]  /*1eb0*/  IMAD R14, R21, R38, 0x3 ;  /* 0x00000003150e7424 */ /* 0x000fe200078e0226 */
[----:B------:R-:W-:Y:S01]  /*1ec0*/  UISETP.GE.U32.AND UP0, UPT, UR5, UR4, UPT ;  /* 0x000000040500728c */ /* 0x000fe2000bf06070 */
[C---:B------:R-:W-:Y:S02]  /*1ed0*/  IMAD R15, R22.reuse, R15, R16 ;  /* 0x0000000f160f7224 */ /* 0x040fe400078e0210 */
[C---:B------:R-:W-:Y:S02]  /*1ee0*/  IMAD R21, R22.reuse, R17, R18 ;  /* 0x0000001116157224 */ /* 0x040fe400078e0212 */
[----:B------:R-:W-:Y:S02]  /*1ef0*/  IMAD R23, R22, R14, R23 ;  /* 0x0000000e16177224 */ /* 0x000fe400078e0217 */
[----:B-1----:R-:W-:-:S04]  /*1f00*/  IMAD.WIDE R18, R19, 0x4, R12 ;  /* 0x0000000413127825 */ /* 0x002fc800078e020c */
        /* <DEDUP_REMOVED lines=9> */
.L_x_5243:
[----:B------:R-:W-:Y:S01]  /*1fa0*/  BSSY B2, `(.L_x_5253) ;  /* 0x0000007000027945 */ /* 0x000fe20003800000 */
[----:B------:R-:W-:Y:S01]  /*1fb0*/  IMAD.MOV.U32 R15, RZ, RZ, R25 ;  /* 0x000000ffff0f7224 */ /* 0x000fe200078e0019 */
[----:B------:R-:W-:Y:S01]  /*1fc0*/  MOV R14, 0xffffffff ;  /* 0xffffffff000e7802 */ /* 0x000fe20000000f00 */
[----:B------:R-:W-:-:S07]  /*1fd0*/  IMAD.MOV.U32 R19, RZ, RZ, 0x1c1f ;  /* 0x00001c1fff137424 */ /* 0x000fce00078e00ff */
[----:B-1-3--:R-:W-:Y:S05]  /*1fe0*/  WARPSYNC.COLLECTIVE R14, `(.L_x_5254) ;  /* 0x000000000e087348 */ /* 0x00afea0003c00000 */
[----:B------:R0:W2:Y:S02]  /*1ff0*/  SHFL.IDX P3, R14, R16, R15, R19 ;  /* 0x0000000f100e7389 */ /* 0x0000a40000060013 */
[----:B0123--:R-:W-:Y:S05]  /*2000*/  ENDCOLLECTIVE ;  /* 0x000000000000791b */ /* 0x00ffea0003800000 */
.L_x_5254:
[----:B------:R-:W-:Y:S05]  /*2010*/  BSYNC B2 ;  /* 0x0000000000027941 */ /* 0x000fea0003800000 */
.L_x_5253:
[----:B------:R-:W-:Y:S01]  /*2020*/  IMAD.MOV.U32 R15, RZ, RZ, R14 ;  /* 0x000000ffff0f7224 */ /* 0x000fe200078e000e */
[----:B------:R-:W-:Y:S06]  /*2030*/  BRA `(.L_x_5255) ;  /* 0xfffffff400647947 */ /* 0x000fec000383ffff */
.L_x_5245:
[----:B------:R-:W-:Y:S01]  /*2040*/  HFMA2 R19, -RZ, RZ, 0, 0.004024505615234375 ;  /* 0x00001c1fff137431 */ /* 0x000fe200000001ff */
[----:B------:R-:W-:Y:S01]  /*2050*/  BSSY B2, `(.L_x_5256) ;  /* 0x0000006000027945 */ /* 0x000fe20003800000 */
[----:B------:R-:W-:Y:S02]  /*2060*/  IMAD.MOV.U32 R15, RZ, RZ, R2 ;  /* 0x000000ffff0f7224 */ /* 0x000fe400078e0002 */
[----:B------:R-:W-:-:S07]  /*2070*/  IMAD.MOV.U32 R14, RZ, RZ, -0x1 ;  /* 0xffffffffff0e7424 */ /* 0x000fce00078e00ff */
[----:B0--3--:R-:W-:Y:S05]  /*2080*/  WARPSYNC.COLLECTIVE R14, `(.L_x_5257) ;  /* 0x000000000e087348 */ /* 0x009fea0003c00000 */
[----:B------:R1:W2:Y:S02]  /*2090*/  SHFL.IDX P3, R14, R16, R15, R19 ;  /* 0x0000000f100e7389 */ /* 0x0002a40000060013 */
[----:B0123--:R-:W-:Y:S05]  /*20a0*/  ENDCOLLECTIVE ;  /* 0x000000000000791b */ /* 0x00ffea0003800000 */
.L_x_5257:
[----:B------:R-:W-:Y:S05]  /*20b0*/  BSYNC B2 ;  /* 0x0000000000027941 */ /* 0x000fea0003800000 */
.L_x_5256:
[----:B------:R-:W-:Y:S05]  /*20c0*/  BRA `(.L_x_5258) ;  /* 0xfffffff400547947 */ /* 0x000fea000383ffff */
.L_x_5247:
[----:B------:R-:W-:Y:S01]  /*20d0*/  BSSY B2, `(.L_x_5259) ;  /* 0x0000007000027945 */ /* 0x000fe20003800000 */
[----:B------:R-:W-:Y:S01]  /*20e0*/  IMAD.MOV.U32 R15, RZ, RZ, R3 ;  /* 0x000000ffff0f7224 */ /* 0x000fe200078e0003 */
[----:B------:R-:W-:Y:S01]  /*20f0*/  MOV R19, 0x1c1f ;  /* 0x00001c1f00137802 */ /* 0x000fe20000000f00 */
[----:B------:R-:W-:-:S07]  /*2100*/  IMAD.MOV.U32 R14, RZ, RZ, -0x1 ;  /* 0xffffffffff0e7424 */ /* 0x000fce00078e00ff */
[----:B01-3--:R-:W-:Y:S05]  /*2110*/  WARPSYNC.COLLECTIVE R14, `(.L_x_5260) ;  /* 0x000000000e087348 */ /* 0x00bfea0003c00000 */
[----:B------:R2:W4:Y:S02]  /*2120*/  SHFL.IDX P3, R14, R16, R15, R19 ;  /* 0x0000000f100e7389 */ /* 0x0005240000060013 */
[----:B01234-:R-:W-:Y:S05]  /*2130*/  ENDCOLLECTIVE ;  /* 0x000000000000791b */ /* 0x01ffea0003800000 */
.L_x_5260:
[----:B------:R-:W-:Y:S05]  /*2140*/  BSYNC B2 ;  /* 0x0000000000027941 */ /* 0x000fea0003800000 */
.L_x_5259:
[----:B------:R-:W-:Y:S01]  /*2150*/  MOV R15, R14 ;  /* 0x0000000e000f7202 */ /* 0x000fe20000000f00 */
[----:B------:R-:W-:Y:S06]  /*2160*/  BRA `(.L_x_5261) ;  /* 0xfffffff400447947 */ /* 0x000fec000383ffff */
.L_x_5249:
[----:B------:R-:W-:Y:S01]  /*2170*/  HFMA2 R19, -RZ, RZ, 0, 0.004024505615234375 ;  /* 0x00001c1fff137431 */ /* 0x000fe200000001ff */
[----:B------:R-:W-:Y:S01]  /*2180*/  BSSY B2, `(.L_x_5262) ;  /* 0x0000006000027945 */ /* 0x000fe20003800000 */
[----:B------:R-:W-:Y:S02]  /*2190*/  IMAD.MOV.U32 R15, RZ, RZ, R4 ;  /* 0x000000ffff0f7224 */ /* 0x000fe400078e0004 */
[----:B------:R-:W-:-:S07]  /*21a0*/  IMAD.MOV.U32 R14, RZ, RZ, -0x1 ;  /* 0xffffffffff0e7424 */ /* 0x000fce00078e00ff */
[----:B0123--:R-:W-:Y:S05]  /*21b0*/  WARPSYNC.COLLECTIVE R14, `(.L_x_5263) ;  /* 0x000000000e087348 */ /* 0x00ffea0003c00000 */
[----:B------:R4:W0:Y:S02]  /*21c0*/  SHFL.IDX P3, R14, R16, R15, R19 ;  /* 0x0000000f100e7389 */ /* 0x0008240000060013 */
[----:B01234-:R-:W-:Y:S05]  /*21d0*/  ENDCOLLECTIVE ;  /* 0x000000000000791b */ /* 0x01ffea0003800000 */
.L_x_5263:
[----:B------:R-:W-:Y:S05]  /*21e0*/  BSYNC B2 ;  /* 0x0000000000027941 */ /* 0x000fea0003800000 */
.L_x_5262:
[----:B------:R-:W-:Y:S05]  /*21f0*/  BRA `(.L_x_5264) ;  /* 0xfffffff400387947 */ /* 0x000fea000383ffff */
        .weak           $__internal_151_$__cuda_sm20_div_s16
        .type           $__internal_151_$__cuda_sm20_div_s16,@function
        .size           $__internal_151_$__cuda_sm20_div_s16,(.L_x_38654 - $__internal_151_$__cuda_sm20_div_s16)
$__internal_151_$__cuda_sm20_div_s16:
[----:B------:R-:W-:Y:S02]  /*2200*/  IABS R9, R5 ;  /* 0x0000000500097213 */ /* 0x000fe40000000000 */
[----:B------:R-:W-:Y:S02]  /*2210*/  MOV R2, 0x4b800000 ;  /* 0x4b80000000027802 */ /* 0x000fe40000000f00 */
[----:B------:R-:W0:Y:S01]  /*2220*/  I2F.U16 R0, R9 ;  /* 0x0000000900007306 */ /* 0x000e220000101000 */
[----:B------:R-:W-:Y:S02]  /*2230*/  IABS R8, R4 ;  /* 0x0000000400087213 */ /* 0x000fe40000000000 */
        /* <DEDUP_REMOVED lines=16> */
[----:B------:R-:W-:Y:S01]  /*2340*/  IMAD.IADD R2, R3, 0x1, R2 ;  /* 0x0000000103027824 */ /* 0x000fe200078e0202 */
[----:B------:R-:W-:-:S04]  /*2350*/  @!P0 MOV R3, 0xffffffff ;  /* 0xffffffff00038802 */ /* 0x000fc80000000f00 */
[----:B------:R-:W-:Y:S01]  /*2360*/  R2UR UR9, R2 ;  /* 0x00000000020972ca */ /* 0x000fe200000e0000 */
[----:B------:R-:W-:Y:S01]  /*2370*/  IMAD.MOV.U32 R2, RZ, RZ, R7 ;  /* 0x000000ffff027224 */ /* 0x000fe200078e0007 */
[----:B------:R-:W-:Y:S01]  /*2380*/  @!P0 R2UR UR9, R3 ;  /* 0x00000000030982ca */ /* 0x000fe200000e0000 */
[----:B------:R-:W-:-:S04]  /*2390*/  HFMA2 R3, -RZ, RZ, 0, 0 ;  /* 0x00000000ff037431 */ /* 0x000fc800000001ff */
[----:B------:R-:W-:Y:S10]  /*23a0*/  RET.REL.NODEC R2 `(_Z9cuda_gemmIiLi128ELi4ELi1ELi512ELi4ELi4ELi64ELi0ELi0EEviiiPT_S1_S1_iii) ;  /* 0xffffffdc02147950 */ /* 0x000ff40003c3ffff */
.L_x_5265:
        /* <DEDUP_REMOVED lines=13> */
.L_x_38654:


//--------------------- .text._Z9cuda_gemmIiLi128ELi4ELi1ELi512ELi2ELi2ELi64ELi1ELi1EEviiiPT_S1_S1_iii --------------------------
	.section	.text._Z9cuda_gemmIiLi128ELi4ELi1ELi512ELi2ELi2ELi64ELi1ELi1EEviiiPT_S1_S1_iii,"ax",@progbits
	.align	128
        .global         _Z9cuda_gemmIiLi128ELi4ELi1ELi512ELi2ELi2ELi64ELi1ELi1EEviiiPT_S1_S1_iii
        .type           _Z9cuda_gemmIiLi128ELi4ELi1ELi512ELi2ELi2ELi64ELi1ELi1EEviiiPT_S1_S1_iii,@function
        .size           _Z9cuda_gemmIiLi128ELi4ELi1ELi512ELi2ELi2ELi64ELi1ELi1EEviiiPT_S1_S1_iii,(.L_x_39351 - _Z9cuda_gemmIiLi128ELi4ELi1ELi512ELi2ELi2ELi64ELi1ELi1EEviiiPT_S1_S1_iii)
        .other          _Z9cuda_gemmIiLi128ELi4ELi1ELi512ELi2ELi2ELi64ELi1ELi1EEviiiPT_S1_S1_iii,@"STO_CUDA_ENTRY STV_DEFAULT"
_Z9cuda_gemmIiLi128ELi4ELi1ELi512ELi2ELi2ELi64ELi1ELi1EEviiiPT_S1_S1_iii:
.text._Z9cuda_gemmIiLi128ELi4ELi1ELi512ELi2ELi2ELi64ELi1ELi1EEviiiPT_S1_S1_iii:
        /* <DEDUP_REMOVED lines=12> */
.L_x_5268:
        /* <DEDUP_REMOVED lines=11> */
.L_x_5267:
[----:B------:R-:W-:Y:S05]  /*0170*/  BSYNC.RECONVERGENT B0 ;  /* 0x0000000000007941 */ /* 0x000fea0003800200 */
.L_x_5266:
[----:B------:R-:W1:Y:S08]  /*0180*/  LDC R2, c[0x0][0x374] ;  /* 0x0000dd00ff027b82 */ /* 0x000e700000000800 */
[----:B------:R-:W2:Y:S01]  /*0190*/  S2UR UR8, SR_CTAID.Y ;  /* 0x00000000000879c3 */ /* 0x000ea20000002600 */
[----:B-1----:R-:W-:-:S05]  /*01a0*/  IMAD.SHL.U32 R0, R2, 0x4, RZ ;  /* 0x0000000402007824 */ /* 0x002fca00078e00ff */
[----:B--2---:R-:W-:-:S13]  /*01b0*/  ISETP.LE.U32.AND P0, PT, R0, UR8, PT ;  /* 0x0000000800007c0c */ /* 0x004fda000bf03070 */
[----:B------:R-:W-:Y:S05]  /*01c0*/  @P0 EXIT ;  /* 0x000000000000094d */ /* 0x000fea0003800000 */
[----:B------:R-:W1:Y:S01]  /*01d0*/  LDC R0, c[0x0][0x360] ;  /* 0x0000d800ff007b82 */ /* 0x000e620000000800 */
[----:B------:R-:W-:Y:S01]  /*01e0*/  IMAD.SHL.U32 R28, R3, 0x4, RZ ;  /* 0x00000004031c7824 */ /* 0x000fe200078e00ff */
[----:B------:R-:W-:Y:S01]  /*01f0*/  UMOV UR4, 0x400 ;  /* 0x0000040000047882 */ /* 0x000fe20000000000 */
[----:B------:R-:W-:Y:S01]  /*0200*/  IMAD.U32 R29, RZ, RZ, UR8 ;  /* 0x00000008ff1d7e24 */ /* 0x000fe2000f8e00ff */
[----:B------:R-:W-:-:S04]  /*0210*/  UIADD3 UR4, UPT, UPT, UR4, 0x80, URZ ;  /* 0x0000008004047890 */ /* 0x000fc8000fffe0ff */
[----:B------:R-:W2:Y:S01]  /*0220*/  S2UR UR5, SR_CgaCtaId ;  /* 0x00000000000579c3 */ /* 0x000ea20000008800 */
[----:B-1----:R-:W-:-:S04]  /*0230*/  SHF.L.U32 R27, R0, 0x2, RZ ;  /* 0x00000002001b7819 */ /* 0x002fc800000006ff */
[----:B------:R-:W1:Y:S01]  /*0240*/  I2F.U32.RP R8, R27 ;  /* 0x0000001b00087306 */ /* 0x000e620000209000 */
[----:B------:R-:W-:Y:S01]  /*0250*/  IMAD.IADD R26, R28, 0x1, R27 ;  /* 0x000000011c1a7824 */ /* 0x000fe200078e021b */
[----:B------:R-:W-:Y:S02]  /*0260*/  IADD3 R9, PT, PT, RZ, -R27, RZ ;  /* 0x8000001bff097210 */ /* 0x000fe40007ffe0ff */
[----:B------:R-:W-:Y:S01]  /*0270*/  ISETP.NE.U32.AND P2, PT, R27, RZ, PT ;  /* 0x000000ff1b00720c */ /* 0x000fe20003f45070 */
[----:B--2---:R-:W-:Y:S01]  /*0280*/  ULEA UR4, UR5, UR4, 0x18 ;  /* 0x0000000405047291 */ /* 0x004fe2000f8ec0ff */
[C---:B------:R-:W-:Y:S02]  /*0290*/  ISETP.GE.U32.AND P0, PT, R26.reuse, 0x200, PT ;  /* 0x000002001a00780c */ /* 0x040fe40003f06070 */
[----:B------:R-:W-:Y:S02]  /*02a0*/  VIMNMX.U32 R7, PT, PT, R26, 0x200, !PT ;  /* 0x000002001a077848 */ /* 0x000fe40007fe0000 */
[----:B------:R-:W-:Y:S01]  /*02b0*/  SEL R6, RZ, 0x1, P0 ;  /* 0x00000001ff067807 */ /* 0x000fe20000000000 */
[----:B-1----:R-:W0:Y:S02]  /*02c0*/  MUFU.RCP R8, R8 ;  /* 0x0000000800087308 */ /* 0x002e240000001000 */
[----:B0-----:R-:W-:-:S06]  /*02d0*/  VIADD R4, R8, 0xffffffe ;  /* 0x0ffffffe08047836 */ /* 0x001fcc0000000000 */
[----:B------:R0:W1:Y:S02]  /*02e0*/  F2I.FTZ.U32.TRUNC.NTZ R5, R4 ;  /* 0x0000000400057305 */ /* 0x000064000021f000 */
[----:B0-----:R-:W-:Y:S02]  /*02f0*/  IMAD.MOV.U32 R4, RZ, RZ, RZ ;  /* 0x000000ffff047224 */ /* 0x001fe400078e00ff */
[----:B-1----:R-:W-:-:S04]  /*0300*/  IMAD R9, R9, R5, RZ ;  /* 0x0000000509097224 */ /* 0x002fc800078e02ff */
[----:B------:R-:W-:Y:S01]  /*0310*/  IMAD.HI.U32 R5, R5, R9, R4 ;  /* 0x0000000905057227 */ /* 0x000fe200078e0004 */
[----:B------:R-:W-:-:S05]  /*0320*/  IADD3 R4, PT, PT, R7, -R26, -R6 ;  /* 0x8000001a07047210 */ /* 0x000fca0007ffe806 */
[----:B------:R-:W-:-:S05]  /*0330*/  IMAD.HI.U32 R7, R5, R4, RZ ;  /* 0x0000000405077227 */ /* 0x000fca00078e00ff */
[----:B------:R-:W-:-:S05]  /*0340*/  IADD3 R5, PT, PT, -R7, RZ, RZ ;  /* 0x000000ff07057210 */ /* 0x000fca0007ffe1ff */
[----:B------:R-:W-:Y:S01]  /*0350*/  IMAD R4, R27, R5, R4 ;  /* 0x000000051b047224 */ /* 0x000fe200078e0204 */
[----:B------:R-:W-:-:S04]  /*0360*/  LEA R5, R3, UR4, 0x4 ;  /* 0x0000000403057c11 */ /* 0x000fc8000f8e20ff */
[----:B------:R-:W-:Y:S01]  /*0370*/  ISETP.GE.U32.AND P0, PT, R4, R27, PT ;  /* 0x0000001b0400720c */ /* 0x000fe20003f06070 */
[----:B------:R-:W-:-:S12]  /*0380*/  IMAD R25, R0, 0x10, R5 ;  /* 0x0000001000197824 */ /* 0x000fd800078e0205 */
[----:B------:R-:W-:Y:S02]  /*0390*/  @P0 IMAD.IADD R4, R4, 0x1, -R27 ;  /* 0x0000000104040824 */ /* 0x000fe400078e0a1b */
[----:B------:R-:W-:-:S03]  /*03a0*/  @P0 VIADD R7, R7, 0x1 ;  /* 0x0000000107070836 */ /* 0x000fc60000000000 */
[----:B------:R-:W-:-:S13]  /*03b0*/  ISETP.GE.U32.AND P1, PT, R4, R27, PT ;  /* 0x0000001b0400720c */ /* 0x000fda0003f26070 */
[----:B------:R-:W-:Y:S02]  /*03c0*/  @P1 IADD3 R7, PT, PT, R7, 0x1, RZ ;  /* 0x0000000107071810 */ /* 0x000fe40007ffe0ff */
[----:B------:R-:W-:-:S05]  /*03d0*/  @!P2 LOP3.LUT R7, RZ, R27, RZ, 0x33, !PT ;  /* 0x0000001bff07a212 */ /* 0x000fca00078e33ff */
[----:B------:R-:W-:Y:S01]  /*03e0*/  IMAD.IADD R4, R6, 0x1, R7 ;  /* 0x0000000106047824 */ /* 0x000fe200078e0207 */
[----:B------:R-:W-:Y:S02]  /*03f0*/  LOP3.LUT R6, RZ, 0x1, R3, 0x44, !PT ;  /* 0x00000001ff067812 */ /* 0x000fe400078e4403 */
[----:B------:R-:W-:Y:S02]  /*0400*/  IADD3 R7, PT, PT, R27, R26, RZ ;  /* 0x0000001a1b077210 */ /* 0x000fe40007ffe0ff */
[----:B------:R-:W-:-:S07]  /*0410*/  LOP3.LUT R24, R4, 0x3, RZ, 0xc0, !PT ;  /* 0x0000000304187812 */ /* 0x000fce00078ec0ff */
.L_x_5274:
[----:B------:R-:W-:Y:S01]  /*0420*/  ISETP.NE.AND P1, PT, R24, 0x3, PT ;  /* 0x000000031800780c */ /* 0x000fe20003f25270 */
[----:B------:R-:W-:Y:S01]  /*0430*/  BSSY.RECONVERGENT B0, `(.L_x_5269) ;  /* 0x0000018000007945 */ /* 0x000fe20003800200 */
[----:B------:R-:W-:Y:S01]  /*0440*/  ISETP.GE.U32.AND P0, PT, R4, 0x3, PT ;  /* 0x000000030400780c */ /* 0x000fe20003f06070 */
[----:B------:R-:W-:-:S10]  /*0450*/  IMAD.MOV.U32 R32, RZ, RZ, R28 ;  /* 0x000000ffff207224 */ /* 0x000fd400078e001c */
[----:B0-----:R-:W-:Y:S05]  /*0460*/  @!P1 BRA `(.L_x_5270) ;  /* 0x0000000000509947 */ /* 0x001fea0003800000 */
[----:B------:R-:W0:Y:S01]  /*0470*/  LDC.64 R12, c[0x0][0x390] ;  /* 0x0000e400ff0c7b82 */ /* 0x000e220000000a00 */
[----:B------:R-:W-:-:S05]  /*0480*/  LEA R9, R29, R28, 0x9 ;  /* 0x0000001c1d097211 */ /* 0x000fca00078e48ff */
[----:B0-----:R-:W-:-:S06]  /*0490*/  IMAD.WIDE R8, R9, 0x4, R12 ;  /* 0x0000000409087825 */ /* 0x001fcc00078e020c */
[----:B------:R-:W2:Y:S01]  /*04a0*/  LDG.E.128 R8, desc[UR6][R8.64] ;  /* 0x0000000608087981 */ /* 0x000ea2000c1e1d00 */
[----:B------:R-:W-:Y:S01]  /*04b0*/  ISETP.NE.AND P1, PT, R24, RZ, PT ;  /* 0x000000ff1800720c */ /* 0x000fe20003f25270 */
[----:B------:R-:W-:Y:S02]  /*04c0*/  IMAD.MOV.U32 R32, RZ, RZ, R26 ;  /* 0x000000ffff207224 */ /* 0x000fe400078e001a */
[----:B--2---:R0:W-:Y:S10]  /*04d0*/  STS.128 [R5], R8 ;  /* 0x0000000805007388 */ /* 0x0041f40000000c00 */
[----:B------:R-:W-:Y:S05]  /*04e0*/  @!P1 BRA `(.L_x_5270) ;  /* 0x0000000000309947 */ /* 0x000fea0003800000 */
[----:B------:R-:W-:Y:S02]  /*04f0*/  ISETP.NE.AND P1, PT, R24, 0x1, PT ;  /* 0x000000011800780c */ /* 0x000fe40003f25270 */
[----:B0-----:R-:W-:-:S05]  /*0500*/  LEA R9, R29, R26, 0x9 ;  /* 0x0000001a1d097211 */ /* 0x001fca00078e48ff */
[----:B------:R-:W-:-:S06]  /*0510*/  IMAD.WIDE R8, R9, 0x4, R12 ;  /* 0x0000000409087825 */ /* 0x000fcc00078e020c */
[----:B------:R-:W-:-:S04]  /*0520*/  @P1 IMAD R11, R29, 0x200, R7 ;  /* 0x000002001d0b1824 */ /* 0x000fc800078e0207 */
[----:B------:R-:W-:Y:S02]  /*0530*/  @P1 IMAD.WIDE R12, R11, 0x4, R12 ;  /* 0x000000040b0c1825 */ /* 0x000fe400078e020c */
[----:B------:R-:W2:Y:S04]  /*0540*/  LDG.E.128 R8, desc[UR6][R8.64] ;  /* 0x0000000608087981 */ /* 0x000ea8000c1e1d00 */
[----:B------:R-:W3:Y:S01]  /*0550*/  @P1 LDG.E.128 R12, desc[UR6][R12.64] ;  /* 0x000000060c0c1981 */ /* 0x000ee2000c1e1d00 */
[----:B------:R-:W-:Y:S01]  /*0560*/  @P1 LEA R16, R0, R25, 0x4 ;  /* 0x0000001900101211 */ /* 0x000fe200078e20ff */
[----:B------:R-:W-:Y:S01]  /*0570*/  IMAD.MOV.U32 R32, RZ, RZ, R7 ;  /* 0x000000ffff207224 */ /* 0x000fe200078e0007 */
[----:B------:R-:W-:Y:S01]  /*0580*/  @P1 IADD3 R32, PT, PT, R27, R7, RZ ;  /* 0x000000071b201210 */ /* 0x000fe20007ffe0ff */
[----:B--2---:R1:W-:Y:S04]  /*0590*/  STS.128 [R25], R8 ;  /* 0x0000000819007388 */ /* 0x0043e80000000c00 */
[----:B---3--:R1:W-:Y:S02]  /*05a0*/  @P1 STS.128 [R16], R12 ;  /* 0x0000000c10001388 */ /* 0x0083e40000000c00 */
.L_x_5270:
[----:B------:R-:W-:Y:S05]  /*05b0*/  BSYNC.RECONVERGENT B0 ;  /* 0x0000000000007941 */ /* 0x000fea0003800200 */
.L_x_5269:
        /* <DEDUP_REMOVED lines=11> */
.L_x_5273:
        /* <DEDUP_REMOVED lines=10> */
[C---:B------:R-:W-:Y:S01]  /*0710*/  IMAD R36, R0.reuse, 0x20, R33 ;  /* 0x0000002000247824 */ /* 0x040fe200078e0221 */
[C---:B------:R-:W-:Y:S01]  /*0720*/  IADD3 R32, PT, PT, R27.reuse, R32, R27 ;  /* 0x000000201b207210 */ /* 0x040fe20007ffe01b */
[C---:B------:R-:W-:Y:S01]  /*0730*/  IMAD R35, R0.reuse, 0x10, R35 ;  /* 0x0000001000237824 */ /* 0x040fe200078e0223 */
[C---:B------:R-:W-:Y:S01]  /*0740*/  LEA R31, R0.reuse, R31, 0x4 ;  /* 0x0000001f001f7211 */ /* 0x040fe200078e20ff */
[----:B------:R-:W-:Y:S01]  /*0750*/  IMAD R30, R0, 0x10, R30 ;  /* 0x00000010001e7824 */ /* 0x000fe200078e021e */
[----:B------:R-:W-:-:S02]  /*0760*/  IADD3 R32, PT, PT, R27, R32, R27 ;  /* 0x000000201b207210 */ /* 0x000fc40007ffe01b */
[----:B------:R-:W-:Y:S02]  /*0770*/  LEA R37, R0, R37, 0x4 ;  /* 0x0000002500257211 */ /* 0x000fe400078e20ff */
[----:B------:R-:W-:Y:S01]  /*0780*/  ISETP.GE.U32.AND P0, PT, R32, 0x200, PT ;  /* 0x000002002000780c */ /* 0x000fe20003f06070 */
[----:B--2---:R0:W-:Y:S04]  /*0790*/  STS.128 [R33], R8 ;  /* 0x0000000821007388 */ /* 0x0041e80000000c00 */
[----:B---3--:R2:W-:Y:S04]  /*07a0*/  STS.128 [R34], R12 ;  /* 0x0000000c22007388 */ /* 0x0085e80000000c00 */
[----:B----4-:R2:W-:Y:S01]  /*07b0*/  STS.128 [R36], R16 ;  /* 0x0000001024007388 */ /* 0x0105e20000000c00 */
[C---:B0-----:R-:W-:Y:S01]  /*07c0*/  IMAD R8, R0.reuse, 0x30, R33 ;  /* 0x0000003000087824 */ /* 0x041fe200078e0221 */
[----:B------:R-:W-:-:S04]  /*07d0*/  LEA R33, R0, R33, 0x6 ;  /* 0x0000002100217211 */ /* 0x000fc800078e30ff */
[----:B-----5:R2:W-:Y:S01]  /*07e0*/  STS.128 [R8], R20 ;  /* 0x0000001408007388 */ /* 0x0205e20000000c00 */
[----:B------:R-:W-:Y:S05]  /*07f0*/  @!P0 BRA `(.L_x_5273) ;  /* 0xfffffffc009c8947 */ /* 0x000fea000383ffff */
.L_x_5272:
[----:B------:R-:W-:Y:S05]  /*0800*/  BSYNC.RECONVERGENT B0 ;  /* 0x0000000000007941 */ /* 0x000fea0003800200 */
.L_x_5271:
[----:B------:R-:W3:Y:S08]  /*0810*/  S2UR UR5, SR_CgaCtaId ;  /* 0x00000000000579c3 */ /* 0x000ef00000008800 */
[----:B------:R-:W-:Y:S01]  /*0820*/  BAR.SYNC.DEFER_BLOCKING 0x0 ;  /* 0x0000000000007b1d */ /* 0x000fe20000010000 */
[C---:B------:R-:W-:Y:S01]  /*0830*/  LOP3.LUT R30, R3.reuse, 0x1, RZ, 0xc0, !PT ;  /* 0x00000001031e7812 */ /* 0x040fe200078ec0ff */
[----:B012---:R-:W-:Y:S01]  /*0840*/  IMAD.SHL.U32 R8, R3, 0x2, RZ ;  /* 0x0000000203087824 */ /* 0x007fe200078e00ff */
[----:B------:R-:W-:-:S02]  /*0850*/  LEA R23, R29, R3, 0x9 ;  /* 0x000000031d177211 */ /* 0x000fc400078e48ff */
[----:B------:R-:W-:Y:S01]  /*0860*/  IADD3 R29, PT, PT, R2, R29, RZ ;  /* 0x0000001d021d7210 */ /* 0x000fe20007ffe0ff */
        /* <DEDUP_REMOVED lines=14> */
[----:B------:R-:W-:Y:S04]  /*0950*/  LDS R13, [R12] ;  /* 0x000000000c0d7984 */ /* 0x000fe80000000800 */
[----:B------:R-:W-:Y:S01]  /*0960*/  LDS R22, [R12+0x400] ;  /* 0x000400000c167984 */ /* 0x000fe20000000800 */
[----:B--2---:R-:W-:-:S03]  /*0970*/  IMAD.WIDE R8, R23, 0x4, R8 ;  /* 0x0000000417087825 */ /* 0x004fc600078e0208 */
[----:B0-----:R-:W0:Y:S04]  /*0980*/  SHFL.IDX PT, R14, R15, R30, 0x1e1f ;  /* 0x001e1f1e0f0e7589 */ /* 0x001e2800000e0000 */
[----:B-1----:R-:W1:Y:S04]  /*0990*/  SHFL.IDX PT, R18, R19, R30, 0x1e1f ;  /* 0x001e1f1e13127589 */ /* 0x002e6800000e0000 */
[----:B------:R-:W2:Y:S04]  /*09a0*/  SHFL.IDX PT, R17, R15, R6, 0x1e1f ;  /* 0x001e1f060f117589 */ /* 0x000ea800000e0000 */
[----:B------:R-:W3:Y:S01]  /*09b0*/  SHFL.IDX PT, R20, R19, R6, 0x1e1f ;  /* 0x001e1f0613147589 */ /* 0x000ee200000e0000 */
[----:B0-----:R-:W-:-:S02]  /*09c0*/  IMAD R16, R11, R14, RZ ;  /* 0x0000000e0b107224 */ /* 0x001fc400078e02ff */
[-C--:B------:R-:W-:Y:S02]  /*09d0*/  IMAD R14, R14, R21.reuse, RZ ;  /* 0x000000150e0e7224 */ /* 0x080fe400078e02ff */
[----:B-1----:R-:W-:Y:S02]  /*09e0*/  IMAD R10, R11, R18, RZ ;  /* 0x000000120b0a7224 */ /* 0x002fe400078e02ff */
[----:B------:R-:W-:Y:S02]  /*09f0*/  IMAD R21, R18, R21, RZ ;  /* 0x0000001512157224 */ /* 0x000fe400078e02ff */
[----:B--2---:R-:W-:Y:S01]  /*0a00*/  IMAD R11, R13, R17, R16 ;  /* 0x000000110d0b7224 */ /* 0x004fe200078e0210 */
[----:B------:R-:W-:Y:S01]  /*0a10*/  BAR.SYNC.DEFER_BLOCKING 0x0 ;  /* 0x0000000000007b1d */ /* 0x000fe20000010000 */
[----:B------:R-:W-:Y:S02]  /*0a20*/  IMAD R17, R17, R22, R14 ;  /* 0x0000001611117224 */ /* 0x000fe400078e020e */
[----:B---3--:R-:W-:-:S02]  /*0a30*/  IMAD R13, R13, R20, R10 ;  /* 0x000000140d0d7224 */ /* 0x008fc400078e020a */
[----:B------:R-:W-:Y:S02]  /*0a40*/  IMAD R21, R20, R22, R21 ;  /* 0x0000001614157224 */ /* 0x000fe400078e0215 */
[----:B------:R-:W-:-:S05]  /*0a50*/  IMAD.SHL.U32 R10, R2, 0x4, RZ ;  /* 0x00000004020a7824 */ /* 0x000fca00078e00ff */
[----:B------:R-:W-:Y:S01]  /*0a60*/  ISETP.GE.U32.AND P0, PT, R29, R10, PT ;  /* 0x0000000a1d00720c */ /* 0x000fe20003f06070 */
[----:B------:R0:W-:Y:S04]  /*0a70*/  STG.E desc[UR6][R8.64], R11 ;  /* 0x0000000b08007986 */ /* 0x0001e8000c101906 */
[----:B------:R0:W-:Y:S04]  /*0a80*/  STG.E desc[UR6][R8.64+0x400], R13 ;  /* 0x0004000d08007986 */ /* 0x0001e8000c101906 */
[----:B------:R0:W-:Y:S04]  /*0a90*/  STG.E desc[UR6][R8.64+0x200], R17 ;  /* 0x0002001108007986 */ /* 0x0001e8000c101906 */
[----:B------:R0:W-:Y:S01]  /*0aa0*/  STG.E desc[UR6][R8.64+0x600], R21 ;  /* 0x0006001508007986 */ /* 0x0001e2000c101906 */
[----:B------:R-:W-:Y:S05]  /*0ab0*/  @!P0 BRA `(.L_x_5274) ;  /* 0xfffffff800588947 */ /* 0x000fea000383ffff */
[----:B------:R-:W-:Y:S05]  /*0ac0*/  EXIT ;  /* 0x000000000000794d */ /* 0x000fea0003800000 */
.L_x_5275:
        /* <DEDUP_REMOVED lines=11> */
.L_x_39351:


//--------------------- .text._Z9cuda_gemmIiLi128ELi4ELi1ELi512ELi2ELi2ELi64ELi1ELi0EEviiiPT_S1_S1_iii --------------------------
	.section	.text._Z9cuda_gemmIiLi128ELi4ELi1ELi512ELi2ELi2ELi64ELi1ELi0EEviiiPT_S1_S1_iii,"ax",@progbits
	.align	128
        .global         _Z9cuda_gemmIiLi128ELi4ELi1ELi512ELi2ELi2ELi64ELi1ELi0EEviiiPT_S1_S1_iii
        .type           _Z9cuda_gemmIiLi128ELi4ELi1ELi512ELi2ELi2ELi64ELi1ELi0EEviiiPT_S1_S1_iii,@function
        .size           _Z9cuda_gemmIiLi128ELi4ELi1ELi512ELi2ELi2ELi64ELi1ELi0EEviiiPT_S1_S1_iii,(.L_x_38655 - _Z9cuda_gemmIiLi128ELi4ELi1ELi512ELi2ELi2ELi64ELi1ELi0EEviiiPT_S1_S1_iii)
        .other          _Z9cuda_gemmIiLi128ELi4ELi1ELi512ELi2ELi2ELi64ELi1ELi0EEviiiPT_S1_S1_iii,@"STO_CUDA_ENTRY STV_DEFAULT"
_Z9cuda_gemmIiLi128ELi4ELi1ELi512ELi2ELi2ELi64ELi1ELi0EEviiiPT_S1_S1_iii:
.text._Z9cuda_gemmIiLi128ELi4ELi1ELi512ELi2ELi2ELi64ELi1ELi0EEviiiPT_S1_S1_iii:
        /* <DEDUP_REMOVED lines=17> */
[----:B------:R-:W-:-:S04]  /*0110*/  IMAD.HI.U32 R5, R5, R7, R4 ;  /* 0x0000000705057227 */ /* 0x000fc800078e0004 */
[----:B------:R-:W-:Y:S02]  /*0120*/  IMAD R7, R3, R2, RZ ;  /* 0x0000000203077224 */ /* 0x000fe400078e02ff */
        /* <DEDUP_REMOVED lines=33> */
[----:B-1----:R-:W-:Y:S02]  /*0340*/  IMAD.MOV.U32 R10, RZ, RZ, RZ ;  /* 0x000000ffff0a7224 */ /* 0x002fe400078e00ff */
[----:B------:R-:W-:Y:S01]  /*0350*/  IMAD R13, R13, R2, RZ ;  /* 0x000000020d0d7224 */ /* 0x000fe200078e02ff */
[----:B---3--:R-:W-:-:S05]  /*0360*/  IADD3 R14, PT, PT, RZ, -R11, RZ ;  /* 0x8000000bff0e7210 */ /* 0x008fca0007ffe0ff */
[----:B------:R-:W-:Y:S02]  /*0370*/  IMAD R15, R14, R3, RZ ;  /* 0x000000030e0f7224 */ /* 0x000fe400078e02ff */
[----:B------:R-:W-:-:S04]  /*0380*/  IMAD.HI.U32 R14, R9, R13, R8 ;  /* 0x0000000d090e7227 */ /* 0x000fc800078e0008 */
[----:B------:R-:W-:Y:S01]  /*0390*/  IMAD.HI.U32 R18, R11, R15, R10 ;  /* 0x0000000f0b127227 */ /* 0x000fe200078e000a */
[----:B------:R-:W-:Y:S02]  /*03a0*/  MOV R11, R24 ;  /* 0x00000018000b7202 */ /* 0x000fe40000000f00 */
[----:B--2-4-:R-:W-:-:S07]  /*03b0*/  LOP3.LUT R15, RZ, R3, RZ, 0x33, !PT ;  /* 0x00000003ff0f7212 */ /* 0x014fce00078e33ff */
.L_x_5278:
        /* <DEDUP_REMOVED lines=25> */
.L_x_5277:
[----:B------:R-:W-:Y:S05]  /*0550*/  BSYNC.RECONVERGENT B0 ;  /* 0x0000000000007941 */ /* 0x000fea0003800200 */
.L_x_5276:
[----:B------:R-:W-:Y:S01]  /*0560*/  IMAD.MOV.U32 R4, RZ, RZ, 0x80 ;  /* 0x00000080ff047424 */ /* 0x000fe200078e00ff */
[----:B------:R-:W-:Y:S01]  /*0570*/  MOV R6, 0x5a0 ;  /* 0x000005a000067802 */ /* 0x000fe20000000f00 */
[----:B------:R-:W-:-:S07]  /*0580*/  IMAD.MOV.U32 R21, RZ, RZ, R0 ;  /* 0x000000ffff157224 */ /* 0x000fce00078e0000 */
[----:B0-----:R-:W-:Y:S05]  /*0590*/  CALL.REL.NOINC `($__internal_152_$__cuda_sm20_div_s16) ;  /* 0x0000001400a07944 */ /* 0x001fea0003c00000 */
[----:B------:R-:W-:Y:S02]  /*05a0*/  PRMT R21, R3, 0x9910, RZ ;  /* 0x0000991003157816 */ /* 0x000fe400000000ff */
[----:B------:R-:W-:Y:S02]  /*05b0*/  MOV R4, 0x2 ;  /* 0x0000000200047802 */ /* 0x000fe40000000f00 */
[----:B------:R-:W-:-:S07]  /*05c0*/  MOV R6, 0x5e0 ;  /* 0x000005e000067802 */ /* 0x000fce0000000f00 */
[----:B------:R-:W-:Y:S05]  /*05d0*/  CALL.REL.NOINC `($__internal_152_$__cuda_sm20_div_s16) ;  /* 0x0000001400907944 */ /* 0x000fea0003c00000 */
        /* <DEDUP_REMOVED lines=9> */
[----:B------:R-:W-:Y:S02]  /*0670*/  HFMA2 R4, -RZ, RZ, 0, 0 ;  /* 0x00000000ff047431 */ /* 0x000fe400000001ff */
[----:B------:R-:W-:Y:S01]  /*0680*/  IMAD.MOV R7, RZ, RZ, -R22 ;  /* 0x000000ffff077224 */ /* 0x000fe200078e0a16 */
[----:B------:R-:W-:Y:S01]  /*0690*/  ISETP.NE.U32.AND P2, PT, R22, RZ, PT ;  /* 0x000000ff1600720c */ /* 0x000fe20003f45070 */
[----:B------:R-:W2:Y:S01]  /*06a0*/  LDCU.64 UR8, c[0x0][0x3a8] ;  /* 0x00007500ff0877ac */ /* 0x000ea20008000a00 */
[----:B------:R-:W3:Y:S01]  /*06b0*/  S2UR UR5, SR_CgaCtaId ;  /* 0x00000000000579c3 */ /* 0x000ee20000008800 */
[----:B------:R-:W-:Y:S01]  /*06c0*/  PRMT R3, R3, 0x9910, RZ ;  /* 0x0000991003037816 */ /* 0x000fe200000000ff */
[----:B------:R-:W-:Y:S01]  /*06d0*/  UMOV UR4, 0x400 ;  /* 0x0000040000047882 */ /* 0x000fe20000000000 */
[----:B------:R-:W-:Y:S01]  /*06e0*/  LOP3.LUT R27, R24, 0x1, RZ, 0xc0, !PT ;  /* 0x00000001181b7812 */ /* 0x000fe200078ec0ff */
[----:B------:R-:W-:-:S02]  /*06f0*/  UIADD3 UR4, UPT, UPT, UR4, 0x80, URZ ;  /* 0x0000008004047890 */ /* 0x000fc4000fffe0ff */
[----:B0-----:R-:W-:Y:S01]  /*0700*/  USHF.L.U32 UR7, UR13, 0x2, URZ ;  /* 0x000000020d077899 */ /* 0x001fe200080006ff */
[----:B-1----:R-:W-:Y:S01]  /*0710*/  VIADD R2, R0, 0xffffffe ;  /* 0x0ffffffe00027836 */ /* 0x002fe20000000000 */
[----:B------:R-:W-:-:S03]  /*0720*/  SHF.L.U32 R0, R24, 0x2, RZ ;  /* 0x0000000218007819 */ /* 0x000fc600000006ff */
[----:B------:R-:W0:Y:S01]  /*0730*/  F2I.FTZ.U32.TRUNC.NTZ R5, R2 ;  /* 0x0000000200057305 */ /* 0x000e22000021f000 */
[----:B------:R-:W-:Y:S01]  /*0740*/  IMAD R11, RZ, RZ, -UR7 ;  /* 0x80000007ff0b7e24 */ /* 0x000fe2000f8e02ff */
[----:B--2---:R-:W-:Y:S01]  /*0750*/  UISETP.LT.AND UP0, UPT, UR8, 0x2, UPT ;  /* 0x000000020800788c */ /* 0x004fe2000bf01270 */
[----:B------:R-:W-:Y:S01]  /*0760*/  VIADD R0, R0, UR7 ;  /* 0x0000000700007c36 */ /* 0x000fe20008000000 */
[----:B---3--:R-:W-:-:S04]  /*0770*/  ULEA UR4, UR5, UR4, 0x18 ;  /* 0x0000000405047291 */ /* 0x008fc8000f8ec0ff */
[----:B------:R-:W1:Y:S01]  /*0780*/  I2F.U32.RP R6, UR7 ;  /* 0x0000000700067d06 */ /* 0x000e620008209000 */
[C---:B------:R-:W-:Y:S01]  /*0790*/  ISETP.GE.U32.AND P1, PT, R0.reuse, 0x200, PT ;  /* 0x000002000000780c */ /* 0x040fe20003f26070 */
[----:B------:R-:W-:Y:S01]  /*07a0*/  USEL UR5, UR8, 0x2, UP0 ;  /* 0x0000000208057887 */ /* 0x000fe20008000000 */
[----:B------:R-:W-:Y:S02]  /*07b0*/  VIMNMX.U32 R9, PT, PT, R0, 0x200, !PT ;  /* 0x0000020000097848 */ /* 0x000fe40007fe0000 */
[----:B------:R-:W-:Y:S01]  /*07c0*/  SEL R26, RZ, 0x1, P1 ;  /* 0x00000001ff1a7807 */ /* 0x000fe20000800000 */
[----:B0-----:R-:W-:Y:S01]  /*07d0*/  IMAD R7, R7, R5, RZ ;  /* 0x0000000507077224 */ /* 0x001fe200078e02ff */
[----:B------:R-:W-:Y:S01]  /*07e0*/  LEA R25, R24, UR4, 0x4 ;  /* 0x0000000418197c11 */ /* 0x000fe2000f8e20ff */
[----:B------:R-:W-:Y:S01]  /*07f0*/  UMOV UR4, UR6 ;  /* 0x0000000600047c82 */ /* 0x000fe20008000000 */
[----:B------:R-:W-:Y:S01]  /*0800*/  IADD3 R9, PT, PT, R9, -R0, -R26 ;  /* 0x8000000009097210 */ /* 0x000fe20007ffe81a */
[----:B------:R-:W-:Y:S01]  /*0810*/  IMAD.HI.U32 R5, R5, R7, R4 ;  /* 0x0000000705057227 */ /* 0x000fe200078e0004 */
[----:B-1----:R-:W0:Y:S05]  /*0820*/  MUFU.RCP R6, R6 ;  /* 0x0000000600067308 */ /* 0x002e2a0000001000 */
[----:B------:R-:W-:-:S04]  /*0830*/  IMAD.HI.U32 R28, R5, R24, RZ ;  /* 0x00000018051c7227 */ /* 0x000fc800078e00ff */
[----:B------:R-:W-:-:S04]  /*0840*/  IMAD.MOV R7, RZ, RZ, -R28 ;  /* 0x000000ffff077224 */ /* 0x000fc800078e0a1c */
[----:B------:R-:W-:-:S05]  /*0850*/  IMAD R7, R22, R7, R24 ;  /* 0x0000000716077224 */ /* 0x000fca00078e0218 */
[----:B------:R-:W-:Y:S01]  /*0860*/  ISETP.GE.U32.AND P0, PT, R7, R22, PT ;  /* 0x000000160700720c */ /* 0x000fe20003f06070 */
[----:B0-----:R-:W-:-:S04]  /*0870*/  VIADD R4, R6, 0xffffffe ;  /* 0x0ffffffe06047836 */ /* 0x001fc80000000000 */
[----:B------:R0:W1:Y:S08]  /*0880*/  F2I.FTZ.U32.TRUNC.NTZ R5, R4 ;  /* 0x0000000400057305 */ /* 0x000070000021f000 */
[----:B------:R-:W-:Y:S01]  /*0890*/  @P0 IMAD.IADD R7, R7, 0x1, -R22 ;  /* 0x0000000107070824 */ /* 0x000fe200078e0a16 */
[----:B------:R-:W-:Y:S02]  /*08a0*/  @P0 IADD3 R28, PT, PT, R28, 0x1, RZ ;  /* 0x000000011c1c0810 */ /* 0x000fe40007ffe0ff */
[----:B0-----:R-:W-:-:S02]  /*08b0*/  MOV R4, RZ ;  /* 0x000000ff00047202 */ /* 0x001fc40000000f00 */
[----:B------:R-:W-:Y:S01]  /*08c0*/  ISETP.GE.U32.AND P1, PT, R7, R22, PT ;  /* 0x000000160700720c */ /* 0x000fe20003f26070 */
[----:B-1----:R-:W-:-:S04]  /*08d0*/  IMAD R11, R11, R5, RZ ;  /* 0x000000050b0b7224 */ /* 0x002fc800078e02ff */
[----:B------:R-:W-:-:S06]  /*08e0*/  IMAD.HI.U32 R4, R5, R11, R4 ;  /* 0x0000000b05047227 */ /* 0x000fcc00078e0004 */
[----:B------:R-:W-:Y:S01]  /*08f0*/  IMAD.HI.U32 R5, R4, R9, RZ ;  /* 0x0000000904057227 */ /* 0x000fe200078e00ff */
[----:B------:R-:W-:-:S03]  /*0900*/  MOV R4, UR9 ;  /* 0x0000000900047c02 */ /* 0x000fc60008000f00 */
[----:B------:R-:W-:Y:S02]  /*0910*/  IMAD.MOV R0, RZ, RZ, -R5 ;  /* 0x000000ffff007224 */ /* 0x000fe400078e0a05 */
[----:B------:R-:W-:Y:S01]  /*0920*/  @P1 VIADD R28, R28, 0x1 ;  /* 0x000000011c1c1836 */ /* 0x000fe20000000000 */
[----:B------:R-:W-:Y:S01]  /*0930*/  @!P2 LOP3.LUT R28, RZ, R22, RZ, 0x33, !PT ;  /* 0x00000016ff1ca212 */ /* 0x000fe200078e33ff */
[----:B------:R-:W-:Y:S01]  /*0940*/  IMAD R9, R0, UR7, R9 ;  /* 0x0000000700097c24 */ /* 0x000fe2000f8e0209 */
[----:B------:R-:W-:-:S03]  /*0950*/  ISETP.NE.U32.AND P2, PT, RZ, UR7, PT ;  /* 0x00000007ff007c0c */ /* 0x000fc6000bf45070 */
[----:B------:R-:W-:Y:S01]  /*0960*/  IMAD.MOV R7, RZ, RZ, -R28 ;  /* 0x000000ffff077224 */ /* 0x000fe200078e0a1c */
[----:B------:R-:W-:-:S03]  /*0970*/  ISETP.GE.U32.AND P0, PT, R9, UR7, PT ;  /* 0x0000000709007c0c */ /* 0x000fc6000bf06070 */
[----:B------:R-:W-:-:S05]  /*0980*/  IMAD R20, R22, R7, R24 ;  /* 0x0000000716147224 */ /* 0x000fca00078e0218 */
[----:B------:R-:W-:-:S05]  /*0990*/  LOP3.LUT R0, R20, 0x1, RZ, 0xc0, !PT ;  /* 0x0000000114007812 */ /* 0x000fca00078ec0ff */
[----:B------:R-:W-:Y:S01]  /*09a0*/  @P0 IADD3 R9, PT, PT, R9, -UR7, RZ ;  /* 0x8000000709090c10 */ /* 0x000fe2000fffe0ff */
[----:B------:R-:W-:Y:S02]  /*09b0*/  VIADD R2, R0, 0x1 ;  /* 0x0000000100027836 */ /* 0x000fe40000000000 */
[----:B------:R-:W-:Y:S01]  /*09c0*/  @P0 VIADD R5, R5, 0x1 ;  /* 0x0000000105050836 */ /* 0x000fe20000000000 */
[----:B------:R-:W-:Y:S02]  /*09d0*/  ISETP.GE.U32.AND P1, PT, R9, UR7, PT ;  /* 0x0000000709007c0c */ /* 0x000fe4000bf26070 */
[----:B------:R-:W-:-:S04]  /*09e0*/  ISETP.GE.AND P0, PT, R2, UR9, PT ;  /* 0x0000000902007c0c */ /* 0x000fc8000bf06270 */
[----:B------:R-:W-:Y:S02]  /*09f0*/  SEL R7, R4, RZ, P0 ;  /* 0x000000ff04077207 */ /* 0x000fe40000000000 */
[----:B------:R-:W-:-:S03]  /*0a00*/  ISETP.GE.AND P0, PT, R0, UR9, PT ;  /* 0x0000000900007c0c */ /* 0x000fc6000bf06270 */
[----:B------:R-:W-:Y:S02]  /*0a10*/  IMAD.IADD R2, R2, 0x1, -R7 ;  /* 0x0000000102027824 */ /* 0x000fe400078e0a07 */
[----:B------:R-:W-:Y:S01]  /*0a20*/  @P1 VIADD R5, R5, 0x1 ;  /* 0x0000000105051836 */ /* 0x000fe20000000000 */
[----:B------:R-:W-:-:S04]  /*0a30*/  @!P2 LOP3.LUT R5, RZ, UR7, RZ, 0x33, !PT ;  /* 0x00000007ff05ac12 */ /* 0x000fc8000f8e33ff */
[----:B------:R-:W-:Y:S02]  /*0a40*/  IADD3 R26, PT, PT, R26, R5, RZ ;  /* 0x000000051a1a7210 */ /* 0x000fe40007ffe0ff */
[----:B------:R-:W-:Y:S02]  /*0a50*/  SEL R5, R4, RZ, P0 ;  /* 0x000000ff04057207 */ /* 0x000fe40000000000 */
[----:B------:R-:W-:-:S03]  /*0a60*/  LOP3.LUT R4, R0, 0x1, RZ, 0x3c, !PT ;  /* 0x0000000100047812 */ /* 0x000fc600078e3cff */
[----:B------:R-:W-:-:S07]  /*0a70*/  IMAD.IADD R5, R0, 0x1, -R5 ;  /* 0x0000000100057824 */ /* 0x000fce00078e0a05 */
.L_x_5296:
[----:B0-----:R0:W-:Y:S01]  /*0a80*/  STL.128 [R1], RZ ;  /* 0x000000ff01007387 */ /* 0x0011e20000100c00 */
[C---:B------:R-:W-:Y:S01]  /*0a90*/  LOP3.LUT R14, R26.reuse, 0x3, RZ, 0xc0, !PT ;  /* 0x000000031a0e7812 */ /* 0x040fe200078ec0ff */
[----:B------:R-:W-:Y:S01]  /*0aa0*/  USHF.L.U32 UR8, UR13, 0x2, URZ ;  /* 0x000000020d087899 */ /* 0x000fe200080006ff */
[----:B------:R-:W-:Y:S01]  /*0ab0*/  BSSY.RECONVERGENT B0, `(.L_x_5279) ;  /* 0x0000020000007945 */ /* 0x000fe20003800200 */
[----:B------:R-:W-:Y:S01]  /*0ac0*/  ISETP.GE.U32.AND P1, PT, R26, 0x3, PT ;  /* 0x000000031a00780c */ /* 0x000fe20003f26070 */
[----:B------:R-:W-:Y:S01]  /*0ad0*/  IMAD.SHL.U32 R34, R24, 0x4, RZ ;  /* 0x0000000418227824 */ /* 0x000fe200078e00ff */
[----:B------:R-:W-:-:S13]  /*0ae0*/  ISETP.NE.AND P0, PT, R14, 0x3, PT ;  /* 0x000000030e00780c */ /* 0x000fda0003f05270 */
[----:B01-3--:R-:W-:Y:S05]  /*0af0*/  @!P0 BRA `(.L_x_5280) ;  /* 0x00000000006c8947 */ /* 0x00bfea0003800000 */
[----:B------:R-:W0:Y:S01]  /*0b00*/  LDC.64 R12, c[0x0][0x390] ;  /* 0x0000e400ff0c7b82 */ /* 0x000e220000000a00 */
[----:B------:R-:W-:-:S05]  /*0b10*/  MOV R9, UR4 ;  /* 0x0000000400097c02 */ /* 0x000fca0008000f00 */
[----:B------:R-:W-:-:S04]  /*0b20*/  IMAD R9, R9, 0x200, R34 ;  /* 0x0000020009097824 */ /* 0x000fc800078e0222 */
        /* <DEDUP_REMOVED lines=17> */
[----:B------:R-:W-:Y:S01]  /*0c40*/  MOV R16, UR13 ;  /* 0x0000000d00107c02 */ /* 0x000fe20008000f00 */
[----:B------:R-:W-:Y:S02]  /*0c50*/  IMAD.U32 R18, RZ, RZ, UR13 ;  /* 0x0000000dff127e24 */ /* 0x000fe4000f8e00ff */
[----:B------:R-:W-:-:S02]  /*0c60*/  @P0 VIADD R34, R34, UR8 ;  /* 0x0000000822220c36 */ /* 0x000fc40008000000 */
[----:B------:R-:W-:-:S05]  /*0c70*/  IMAD R17, R16, 0x10, R25 ;  /* 0x0000001010117824 */ /* 0x000fca00078e0219 */
[----:B------:R-:W-:Y:S01]  /*0c80*/  @P0 LEA R16, R18, R17, 0x4 ;  /* 0x0000001112100211 */ /* 0x000fe200078e20ff */
[----:B--2---:R1:W-:Y:S04]  /*0c90*/  STS.128 [R17], R8 ;  /* 0x0000000811007388 */ /* 0x0043e80000000c00 */
[----:B---3--:R1:W-:Y:S02]  /*0ca0*/  @P0 STS.128 [R16], R12 ;  /* 0x0000000c10000388 */ /* 0x0083e40000000c00 */
.L_x_5280:
[----:B------:R-:W-:Y:S05]  /*0cb0*/  BSYNC.RECONVERGENT B0 ;  /* 0x0000000000007941 */ /* 0x000fea0003800200 */
.L_x_5279:
        /* <DEDUP_REMOVED lines=14> */
.L_x_5283:
        /* <DEDUP_REMOVED lines=33> */
.L_x_5282:
[----:B------:R-:W-:Y:S05]  /*0fb0*/  BSYNC.RECONVERGENT B0 ;  /* 0x0000000000007941 */ /* 0x000fea0003800200 */
.L_x_5281:
[----:B------:R-:W-:Y:S01]  /*0fc0*/  BAR.SYNC.DEFER_BLOCKING 0x0 ;  /* 0x0000000000007b1d */ /* 0x000fe20000010000 */
[----:B------:R-:W-:Y:S02]  /*0fd0*/  ISETP.GE.AND P0, PT, R23, 0x1, PT ;  /* 0x000000011700780c */ /* 0x000fe40003f06270 */
[----:B01----:R-:W-:Y:S02]  /*0fe0*/  CS2R R10, SRZ ;  /* 0x00000000000a7805 */ /* 0x003fe4000001ff00 */
[----:B------:R-:W-:-:S09]  /*0ff0*/  CS2R R8, SRZ ;  /* 0x0000000000087805 */ /* 0x000fd2000001ff00 */
[----:B------:R-:W-:Y:S05]  /*1000*/  @!P0 BRA `(.L_x_5284) ;  /* 0x0000000400288947 */ /* 0x000fea0003800000 */
[----:B------:R-:W-:Y:S01]  /*1010*/  BSSY B1, `(.L_x_5285) ;  /* 0x0000048000017945 */ /* 0x000fe20003800000 */
[----:B------:R-:W-:-:S07]  /*1020*/  CS2R R8, SRZ ;  /* 0x0000000000087805 */ /* 0x000fce000001ff00 */
.L_x_5295:
[----:B0-----:R-:W0:Y:S01]  /*1030*/  LDC R10, c[0x0][0x3ac] ;  /* 0x0000eb00ff0a7b82 */ /* 0x001e220000000800 */
[----:B------:R-:W-:Y:S01]  /*1040*/  IMAD.IADD R11, R20, 0x1, R9 ;  /* 0x00000001140b7824 */ /* 0x000fe200078e0209 */
[----:B------:R-:W-:Y:S02]  /*1050*/  IADD3 R9, PT, PT, R22, R9, RZ ;  /* 0x0000000916097210 */ /* 0x000fe40007ffe0ff */
[----:B------:R-:W-:Y:S02]  /*1060*/  ISETP.GE.AND P3, PT, R28, UR5, PT ;  /* 0x000000051c007c0c */ /* 0x000fe4000bf66270 */
[----:B------:R-:W-:Y:S02]  /*1070*/  ISETP.GE.AND P0, PT, R9, R23, PT ;  /* 0x000000170900720c */ /* 0x000fe40003f06270 */
[C---:B0-----:R-:W-:Y:S02]  /*1080*/  ISETP.GT.AND P1, PT, R10.reuse, RZ, PT ;  /* 0x000000ff0a00720c */ /* 0x041fe40003f24270 */
[----:B------:R-:W-:-:S11]  /*1090*/  ISETP.GE.AND P2, PT, R10, 0x2, PT ;  /* 0x000000020a00780c */ /* 0x000fd60003f46270 */
[----:B-12---:R-:W-:Y:S05]  /*10a0*/  @!P1 BRA `(.L_x_5286) ;  /* 0x00000000001c9947 */ /* 0x006fea0003800000 */
[----:B------:R-:W0:Y:S01]  /*10b0*/  S2UR UR7, SR_CgaCtaId ;  /* 0x00000000000779c3 */ /* 0x000e220000008800 */
[----:B------:R-:W-:Y:S01]  /*10c0*/  UMOV UR6, 0x400 ;  /* 0x0000040000067882 */ /* 0x000fe20000000000 */
[----:B------:R-:W-:Y:S01]  /*10d0*/  IMAD R7, R11, R10, R0 ;  /* 0x0000000a0b077224 */ /* 0x000fe200078e0200 */
[----:B------:R-:W-:-:S04]  /*10e0*/  UIADD3 UR6, UPT, UPT, UR6, 0x80, URZ ;  /* 0x0000008006067890 */ /* 0x000fc8000fffe0ff */
[----:B0-----:R-:W-:-:S06]  /*10f0*/  ULEA UR6, UR7, UR6, 0x18 ;  /* 0x0000000607067291 */ /* 0x001fcc000f8ec0ff */
[----:B------:R-:W-:-:S06]  /*1100*/  LEA R7, R7, UR6, 0x2 ;  /* 0x0000000607077c11 */ /* 0x000fcc000f8e10ff */
[----:B------:R-:W0:Y:S02]  /*1110*/  LDS R7, [R7] ;  /* 0x0000000007077984 */ /* 0x000e240000000800 */
.L_x_5286:
        /* <DEDUP_REMOVED lines=8> */
.L_x_5287:
[----:B------:R-:W-:Y:S04]  /*11a0*/  BSSY B0, `(.L_x_5288) ;  /* 0x000002c000007945 */ /* 0x000fe80003800000 */
[----:B------:R-:W-:Y:S05]  /*11b0*/  @P3 BRA `(.L_x_5289) ;  /* 0x0000000000a83947 */ /* 0x000fea0003800000 */
[----:B------:R-:W2:Y:S01]  /*11c0*/  S2R R12, SR_CgaCtaId ;  /* 0x00000000000c7919 */ /* 0x000ea20000008800 */
[----:B------:R-:W-:Y:S01]  /*11d0*/  MOV R13, 0x400 ;  /* 0x00000400000d7802 */ /* 0x000fe20000000f00 */
[----:B------:R-:W-:Y:S01]  /*11e0*/  IMAD.MOV.U32 R11, RZ, RZ, RZ ;  /* 0x000000ffff0b7224 */ /* 0x000fe200078e00ff */
[----:B------:R-:W-:Y:S01]  /*11f0*/  ISETP.GT.U32.AND P1, PT, R10, 0x40, PT ;  /* 0x000000400a00780c */ /* 0x000fe20003f24070 */
[----:B------:R-:W-:Y:S01]  /*1200*/  IMAD R10, R3, R8, RZ ;  /* 0x00000008030a7224 */ /* 0x000fe200078e02ff */
[----:B--2---:R-:W-:Y:S01]  /*1210*/  LEA R13, R12, R13, 0x18 ;  /* 0x0000000d0c0d7211 */ /* 0x004fe200078ec0ff */
[----:B------:R-:W-:-:S10]  /*1220*/  IMAD.MOV.U32 R12, RZ, RZ, R28 ;  /* 0x000000ffff0c7224 */ /* 0x000fd400078e001c */
.L_x_5294:
[----:B--2---:R-:W-:-:S05]  /*1230*/  IMAD R15, R12, 0xc, R13 ;  /* 0x0000000c0c0f7824 */ /* 0x004fca00078e020d */
[----:B------:R-:W-:Y:S01]  /*1240*/  LEA R14, R27, R15, 0x2 ;  /* 0x0000000f1b0e7211 */ /* 0x000fe200078e10ff */
[----:B------:R-:W-:Y:S06]  /*1250*/  @P1 BRA `(.L_x_5290) ;  /* 0x0000000000341947 */ /* 0x000fec0003800000 */
[----:B------:R2:W3:Y:S01]  /*1260*/  LDS R16, [R14] ;  /* 0x000000000e107984 */ /* 0x0004e20000000800 */
[----:B------:R-:W4:Y:S01]  /*1270*/  LDC R15, c[0x0][0x3ac] ;  /* 0x0000eb00ff0f7b82 */ /* 0x000f220000000800 */
[----:B------:R-:W-:Y:S01]  /*1280*/  UMOV UR6, 0xffffffff ;  /* 0xffffffff00067882 */ /* 0x000fe20000000000 */
[----:B----4-:R-:W-:Y:S02]  /*1290*/  ISETP.GE.AND P2, PT, R15, 0x2, PT ;  /* 0x000000020f00780c */ /* 0x010fe40003f46270 */
[----:B--23--:R-:W-:Y:S11]  /*12a0*/  BRA.DIV UR6, `(.L_x_5291) ;  /* 0x0000000a06147947 */ /* 0x00cff6000b800000 */
[----:B------:R2:W3:Y:S02]  /*12b0*/  SHFL.IDX PT, R14, R16, R5, 0x1e1f ;  /* 0x001e1f05100e7589 */ /* 0x0004e400000e0000 */
.L_x_5299:
[----:B0--3--:R-:W-:Y:S01]  /*12c0*/  IMAD R15, R7, R14, RZ ;  /* 0x0000000e070f7224 */ /* 0x009fe200078e02ff */
[----:B------:R-:W-:Y:S06]  /*12d0*/  @!P2 BRA `(.L_x_5292) ;  /* 0x00000000003ca947 */ /* 0x000fec0003800000 */
[----:B------:R-:W-:-:S03]  /*12e0*/  UMOV UR6, 0xffffffff ;  /* 0xffffffff00067882 */ /* 0x000fc60000000000 */
[----:B------:R-:W-:Y:S05]  /*12f0*/  BRA.DIV UR6, `(.L_x_5293) ;  /* 0x0000000a06247947 */ /* 0x000fea000b800000 */
[----:B------:R0:W3:Y:S02]  /*1300*/  SHFL.IDX PT, R14, R16, R2, 0x1e1f ;  /* 0x001e1f02100e7589 */ /* 0x0000e400000e0000 */
.L_x_5302:
[----:B-1-3--:R-:W-:Y:S01]  /*1310*/  IMAD R15, R6, R14, R15 ;  /* 0x0000000e060f7224 */ /* 0x00afe200078e020f */
[----:B------:R-:W-:Y:S06]  /*1320*/  BRA `(.L_x_5292) ;  /* 0x0000000000287947 */ /* 0x000fec0003800000 */
.L_x_5290:
[----:B------:R-:W2:Y:S02]  /*1330*/  LDC R14, c[0x0][0x3ac] ;  /* 0x0000eb00ff0e7b82 */ /* 0x000ea40000000800 */
[C---:B--2---:R-:W-:Y:S02]  /*1340*/  ISETP.GE.AND P2, PT, R14.reuse, 0x1, PT ;  /* 0x000000010e00780c */ /* 0x044fe40003f46270 */
[----:B------:R-:W-:-:S11]  /*1350*/  ISETP.GE.AND P3, PT, R14, 0x2, PT ;  /* 0x000000020e00780c */ /* 0x000fd60003f66270 */
[--C-:B------:R-:W-:Y:S02]  /*1360*/  @P2 IMAD R14, R0, 0x4, R15.reuse ;  /* 0x00000004000e2824 */ /* 0x100fe400078e020f */
[----:B------:R-:W-:Y:S02]  /*1370*/  @P3 IMAD R16, R4, 0x4, R15 ;  /* 0x0000000404103824 */ /* 0x000fe400078e020f */
[----:B------:R-:W-:Y:S02]  /*1380*/  HFMA2 R15, -RZ, RZ, 0, 0 ;  /* 0x00000000ff0f7431 */ /* 0x000fe400000001ff */
[----:B------:R-:W0:Y:S04]  /*1390*/  @P2 LDS R14, [R14] ;  /* 0x000000000e0e2984 */ /* 0x000e280000000800 */
[----:B------:R-:W1:Y:S01]  /*13a0*/  @P3 LDS R16, [R16] ;  /* 0x0000000010103984 */ /* 0x000e620000000800 */
[----:B0-----:R-:W-:-:S04]  /*13b0*/  @P2 IMAD R15, R7, R14, RZ ;  /* 0x0000000e070f2224 */ /* 0x001fc800078e02ff */
[----:B-1----:R-:W-:-:S07]  /*13c0*/  @P3 IMAD R15, R6, R16, R15 ;  /* 0x00000010060f3224 */ /* 0x002fce00078e020f */
.L_x_5292:
[----:B------:R-:W-:-:S05]  /*13d0*/  IMAD.IADD R14, R10, 0x1, R11 ;  /* 0x000000010a0e7824 */ /* 0x000fca00078e020b */
[----:B------:R-:W-:-:S05]  /*13e0*/  LEA R14, R14, UR14, 0x2 ;  /* 0x0000000e0e0e7c11 */ /* 0x000fca000f8e10ff */
[----:B0-2---:R-:W2:Y:S01]  /*13f0*/  LDL R16, [R14] ;  /* 0x000000000e107983 */ /* 0x005ea20000100800 */
[----:B------:R-:W-:Y:S01]  /*1400*/  IADD3 R12, PT, PT, R21, R12, RZ ;  /* 0x0000000c150c7210 */ /* 0x000fe20007ffe0ff */
[----:B------:R-:W-:-:S03]  /*1410*/  VIADD R11, R11, 0x1 ;  /* 0x000000010b0b7836 */ /* 0x000fc60000000000 */
[----:B------:R-:W-:Y:S01]  /*1420*/  ISETP.GE.AND P2, PT, R12, UR5, PT ;  /* 0x000000050c007c0c */ /* 0x000fe2000bf46270 */
[----:B--2---:R-:W-:-:S05]  /*1430*/  IMAD.IADD R15, R16, 0x1, R15 ;  /* 0x00000001100f7824 */ /* 0x004fca00078e020f */
[----:B------:R2:W-:Y:S07]  /*1440*/  STL [R14], R15 ;  /* 0x0000000f0e007387 */ /* 0x0005ee0000100800 */
[----:B------:R-:W-:Y:S05]  /*1450*/  @!P2 BRA `(.L_x_5294) ;  /* 0xfffffffc0074a947 */ /* 0x000fea000383ffff */
.L_x_5289:
[----:B------:R-:W-:Y:S05]  /*1460*/  BSYNC B0 ;  /* 0x0000000000007941 */ /* 0x000fea0003800000 */
.L_x_5288:
[----:B------:R-:W-:Y:S01]  /*1470*/  VIADD R8, R8, 0x1 ;  /* 0x0000000108087836 */ /* 0x000fe20000000000 */
[----:B------:R-:W-:Y:S06]  /*1480*/  @!P0 BRA `(.L_x_5295) ;  /* 0xfffffff800e88947 */ /* 0x000fec000383ffff */
[----:B------:R-:W-:Y:S05]  /*1490*/  BSYNC B1 ;  /* 0x0000000000017941 */ /* 0x000fea0003800000 */
.L_x_5285:
[----:B------:R3:W5:Y:S02]  /*14a0*/  LDL.128 R8, [R1] ;  /* 0x0000000001087983 */ /* 0x0007640000100c00 */
.L_x_5284:
[----:B------:R-:W-:Y:S05]  /*14b0*/  WARPSYNC.ALL ;  /* 0x0000000000007948 */ /* 0x000fea0003800000 */
[-C--:B------:R-:W-:Y:S01]  /*14c0*/  IABS R16, R22.reuse ;  /* 0x0000001600107213 */ /* 0x080fe20000000000 */
[----:B------:R-:W-:Y:S01]  /*14d0*/  IMAD R12, R23, R22, RZ ;  /* 0x00000016170c7224 */ /* 0x000fe200078e02ff */
[-C--:B------:R-:W-:Y:S01]  /*14e0*/  IABS R17, R3.reuse ;  /* 0x0000000300117213 */ /* 0x080fe20000000000 */
[----:B------:R-:W-:Y:S01]  /*14f0*/  BAR.SYNC.DEFER_BLOCKING 0x0 ;  /* 0x0000000000007b1d */ /* 0x000fe20000010000 */
[----:B------:R-:W-:Y:S01]  /*1500*/  IABS R30, R3 ;  /* 0x00000003001e7213 */ /* 0x000fe20000000000 */
[----:B------:R-:W-:Y:S01]  /*1510*/  IMAD R19, R21, R12, RZ ;  /* 0x0000000c15137224 */ /* 0x000fe200078e02ff */
[----:B------:R-:W-:Y:S01]  /*1520*/  IABS R12, R22 ;  /* 0x00000016000c7213 */ /* 0x000fe20000000000 */
[----:B------:R-:W-:Y:S01]  /*1530*/  USHF.L.U32 UR6, UR12, 0x2, URZ ;  /* 0x000000020c067899 */ /* 0x000fe200080006ff */
[----:B------:R-:W-:Y:S01]  /*1540*/  ISETP.GT.U32.AND P0, PT, R17, 0x1, PT ;  /* 0x000000011100780c */ /* 0x000fe20003f04070 */
[----:B------:R-:W4:Y:S01]  /*1550*/  I2F.RP R18, R16 ;  /* 0x0000001000127306 */ /* 0x000f220000209400 */
[----:B------:R-:W-:-:S07]  /*1560*/  IMAD.MOV R32, RZ, RZ, -R30 ;  /* 0x000000ffff207224 */ /* 0x000fce00078e0a1e */
[----:B------:R-:W2:Y:S08]  /*1570*/  I2F.RP R29, R17 ;  /* 0x00000011001d7306 */ /* 0x000eb00000209400 */
[----:B----4-:R-:W4:Y:S08]  /*1580*/  MUFU.RCP R18, R18 ;  /* 0x0000001200127308 */ /* 0x010f300000001000 */
[----:B--2---:R-:W2:Y:S01]  /*1590*/  MUFU.RCP R29, R29 ;  /* 0x0000001d001d7308 */ /* 0x004ea20000001000 */
[----:B----4-:R-:W-:-:S07]  /*15a0*/  IADD3 R14, PT, PT, R18, 0xffffffe, RZ ;  /* 0x0ffffffe120e7810 */ /* 0x010fce0007ffe0ff */
[----:B------:R4:W0:Y:S01]  /*15b0*/  F2I.FTZ.U32.TRUNC.NTZ R15, R14 ;  /* 0x0000000e000f7305 */ /* 0x000822000021f000 */
[----:B--2---:R-:W-:Y:S01]  /*15c0*/  VIADD R13, R29, 0xffffffe ;  /* 0x0ffffffe1d0d7836 */ /* 0x004fe20000000000 */
[----:B------:R-:W-:Y:S02]  /*15d0*/  IABS R29, R19 ;  /* 0x00000013001d7213 */ /* 0x000fe40000000000 */
[----:B------:R-:W-:Y:S01]  /*15e0*/  LOP3.LUT R19, R19, R22, RZ, 0x3c, !PT ;  /* 0x0000001613137212 */ /* 0x000fe200078e3cff */
[----:B----4-:R-:W-:-:S03]  /*15f0*/  IMAD.MOV.U32 R14, RZ, RZ, RZ ;  /* 0x000000ffff0e7224 */ /* 0x010fc600078e00ff */
[----:B------:R-:W2:Y:S01]  /*1600*/  F2I.FTZ.U32.TRUNC.NTZ R13, R13 ;  /* 0x0000000d000d7305 */ /* 0x000ea2000021f000 */
[----:B0-----:R-:W-:-:S04]  /*1610*/  IMAD.MOV R31, RZ, RZ, -R15 ;  /* 0x000000ffff1f7224 */ /* 0x001fc800078e0a0f */
[----:B------:R-:W-:-:S04]  /*1620*/  IMAD R31, R31, R16, RZ ;  /* 0x000000101f1f7224 */ /* 0x000fc800078e02ff */
[----:B------:R-:W-:Y:S01]  /*1630*/  IMAD.HI.U32 R14, R15, R31, R14 ;  /* 0x0000001f0f0e7227 */ /* 0x000fe200078e000e */
[----:B--2---:R-:W-:-:S05]  /*1640*/  IADD3 R18, PT, PT, RZ, -R13, RZ ;  /* 0x8000000dff127210 */ /* 0x004fca0007ffe0ff */
[----:B------:R-:W-:-:S04]  /*1650*/  IMAD.HI.U32 R14, R14, R29, RZ ;  /* 0x0000001d0e0e7227 */ /* 0x000fc800078e00ff */
[----:B------:R-:W-:Y:S02]  /*1660*/  IMAD R15, R18, R17, RZ ;  /* 0x00000011120f7224 */ /* 0x000fe400078e02ff */
[----:B------:R-:W-:Y:S01]  /*1670*/  IMAD.MOV R18, RZ, RZ, -R12 ;  /* 0x000000ffff127224 */ /* 0x000fe200078e0a0c */
[----:B------:R-:W-:-:S05]  /*1680*/  MOV R12, RZ ;  /* 0x000000ff000c7202 */ /* 0x000fca0000000f00 */
[----:B------:R-:W-:-:S04]  /*1690*/  IMAD.HI.U32 R12, R13, R15, R12 ;  /* 0x0000000f0d0c7227 */ /* 0x000fc800078e000c */
[----:B------:R-:W-:Y:S01]  /*16a0*/  IMAD.MOV.U32 R13, RZ, RZ, R18 ;  /* 0x000000ffff0d7224 */ /* 0x000fe200078e0012 */
[----:B------:R-:W-:Y:S01]  /*16b0*/  IADD3 R18, PT, PT, -R17, 0x1, RZ ;  /* 0x0000000111127810 */ /* 0x000fe20007ffe1ff */
[----:B------:R-:W-:-:S03]  /*16c0*/  IMAD.HI.U32 R15, R12, 0x2, RZ ;  /* 0x000000020c0f7827 */ /* 0x000fc600078e00ff */
[----:B------:R-:W-:Y:S01]  /*16d0*/  SEL R18, R18, 0x1, !P0 ;  /* 0x0000000112127807 */ /* 0x000fe20004000000 */
[----:B------:R-:W-:Y:S02]  /*16e0*/  IMAD R13, R14, R13, R29 ;  /* 0x0000000d0e0d7224 */ /* 0x000fe400078e021d */
[----:B------:R-:W-:Y:S01]  /*16f0*/  IMAD R30, R15, R32, 0x2 ;  /* 0x000000020f1e7424 */ /* 0x000fe200078e0220 */
[C---:B------:R-:W-:Y:S01]  /*1700*/  ISETP.GT.U32.AND P1, PT, R17.reuse, R18, PT ;  /* 0x000000121100720c */ /* 0x040fe20003f24070 */
[----:B------:R-:W-:Y:S01]  /*1710*/  IMAD.HI.U32 R29, R12, 0x3, RZ ;  /* 0x000000030c1d7827 */ /* 0x000fe200078e00ff */
[----:B------:R-:W-:Y:S02]  /*1720*/  ISETP.GT.U32.AND P2, PT, R16, R13, PT ;  /* 0x0000000d1000720c */ /* 0x000fe40003f44070 */
[----:B------:R-:W-:Y:S01]  /*1730*/  ISETP.GT.U32.AND P5, PT, R17, R30, PT ;  /* 0x0000001e1100720c */ /* 0x000fe20003fa4070 */
[----:B------:R-:W-:-:S05]  /*1740*/  IMAD R12, R29, R32, 0x3 ;  /* 0x000000031d0c7424 */ /* 0x000fca00078e0220 */
[----:B------:R-:W-:-:S03]  /*1750*/  ISETP.GT.U32.AND P0, PT, R17, R12, PT ;  /* 0x0000000c1100720c */ /* 0x000fc60003f04070 */
[--C-:B------:R-:W-:Y:S02]  /*1760*/  @!P1 IMAD.IADD R18, R18, 0x1, -R17.reuse ;  /* 0x0000000112129824 */ /* 0x100fe400078e0a11 */
[-C--:B------:R-:W-:Y:S01]  /*1770*/  @!P2 IADD3 R13, PT, PT, R13, -R16.reuse, RZ ;  /* 0x800000100d0da210 */ /* 0x080fe20007ffe0ff */
[----:B------:R-:W-:Y:S01]  /*1780*/  @!P2 VIADD R14, R14, 0x1 ;  /* 0x000000010e0ea836 */ /* 0x000fe20000000000 */
[----:B------:R-:W-:Y:S01]  /*1790*/  @!P5 IADD3 R15, PT, PT, R15, 0x1, RZ ;  /* 0x000000010f0fd810 */ /* 0x000fe20007ffe0ff */
[----:B------:R-:W-:Y:S01]  /*17a0*/  @!P5 IMAD.IADD R30, R30, 0x1, -R17 ;  /* 0x000000011e1ed824 */ /* 0x000fe200078e0a11 */
[----:B------:R-:W-:Y:S01]  /*17b0*/  ISETP.GE.U32.AND P6, PT, R13, R16, PT ;  /* 0x000000100d00720c */ /* 0x000fe20003fc6070 */
[C---:B------:R-:W-:Y:S01]  /*17c0*/  VIADD R13, R3.reuse, 0x1 ;  /* 0x00000001030d7836 */ /* 0x040fe20000000000 */
[----:B------:R-:W-:Y:S02]  /*17d0*/  LOP3.LUT R16, R3, 0x2, RZ, 0x3c, !PT ;  /* 0x0000000203107812 */ /* 0x000fe400078e3cff */
[----:B------:R-:W-:-:S02]  /*17e0*/  ISETP.GE.U32.AND P4, PT, R30, R17, PT ;  /* 0x000000111e00720c */ /* 0x000fc40003f86070 */
[-C--:B------:R-:W-:Y:S02]  /*17f0*/  @!P0 IADD3 R12, PT, PT, R12, -R17.reuse, RZ ;  /* 0x800000110c0c8210 */ /* 0x080fe40007ffe0ff */
[----:B------:R-:W-:Y:S01]  /*1800*/  ISETP.GE.AND P2, PT, R16, RZ, PT ;  /* 0x000000ff1000720c */ /* 0x000fe20003f46270 */
[C---:B------:R-:W-:Y:S01]  /*1810*/  IMAD.SHL.U32 R16, R3.reuse, 0x80, RZ ;  /* 0x0000008003107824 */ /* 0x040fe200078e00ff */
[----:B------:R-:W-:Y:S02]  /*1820*/  ISETP.GE.U32.AND P1, PT, R12, R17, PT ;  /* 0x000000110c00720c */ /* 0x000fe40003f26070 */
[----:B------:R-:W-:Y:S01]  /*1830*/  LOP3.LUT R12, R3, 0x3, RZ, 0x3c, !PT ;  /* 0x00000003030c7812 */ /* 0x000fe200078e3cff */
[----:B------:R-:W-:Y:S01]  /*1840*/  @P6 VIADD R14, R14, 0x1 ;  /* 0x000000010e0e6836 */ /* 0x000fe20000000000 */
[----:B------:R-:W-:Y:S02]  /*1850*/  @!P0 IADD3 R29, PT, PT, R29, 0x1, RZ ;  /* 0x000000011d1d8810 */ /* 0x000fe40007ffe0ff */
[----:B------:R-:W-:Y:S01]  /*1860*/  ISETP.GE.AND P6, PT, R12, RZ, PT ;  /* 0x000000ff0c00720c */ /* 0x000fe20003fc6270 */
[----:B------:R-:W-:Y:S01]  /*1870*/  @P4 VIADD R15, R15, 0x1 ;  /* 0x000000010f0f4836 */ /* 0x000fe20000000000 */
[----:B------:R-:W-:-:S02]  /*1880*/  ISETP.GE.U32.AND P3, PT, R13, 0x3, PT ;  /* 0x000000030d00780c */ /* 0x000fc40003f66070 */
[----:B------:R-:W0:Y:S01]  /*1890*/  LDC.64 R12, c[0x0][0x3a0] ;  /* 0x0000e800ff0c7b82 */ /* 0x000e220000000a00 */
[----:B------:R-:W-:Y:S01]  /*18a0*/  IMAD.MOV.U32 R30, RZ, RZ, R15 ;  /* 0x000000ffff1e7224 */ /* 0x000fe200078e000f */
[----:B------:R-:W-:Y:S01]  /*18b0*/  ISETP.GE.AND P5, PT, R19, RZ, PT ;  /* 0x000000ff1300720c */ /* 0x000fe20003fa6270 */
[----:B------:R-:W-:Y:S01]  /*18c0*/  IMAD.U32 R19, RZ, RZ, UR4 ;  /* 0x00000004ff137e24 */ /* 0x000fe2000f8e00ff */
[----:B------:R-:W-:Y:S01]  /*18d0*/  @P1 IADD3 R29, PT, PT, R29, 0x1, RZ ;  /* 0x000000011d1d1810 */ /* 0x000fe20007ffe0ff */
[----:B------:R-:W-:Y:S01]  /*18e0*/  UIADD3 UR4, UPT, UPT, UR12, UR4, URZ ;  /* 0x000000040c047290 */ /* 0x000fe2000fffe0ff */
[----:B------:R-:W-:Y:S01]  /*18f0*/  ISETP.NE.AND P4, PT, R22, RZ, PT ;  /* 0x000000ff1600720c */ /* 0x000fe20003f85270 */
[----:B------:R-:W-:Y:S01]  /*1900*/  IMAD R19, R19, 0x200, R24 ;  /* 0x0000020013137824 */ /* 0x000fe200078e0218 */
[----:B------:R-:W-:Y:S01]  /*1910*/  ISETP.NE.AND P0, PT, R3, RZ, PT ;  /* 0x000000ff0300720c */ /* 0x000fe20003f05270 */
[----:B------:R-:W-:Y:S01]  /*1920*/  @!P6 IMAD.MOV R29, RZ, RZ, -R29 ;  /* 0x000000ffff1de224 */ /* 0x000fe200078e0a1d */
[----:B------:R-:W-:Y:S01]  /*1930*/  LOP3.LUT R17, RZ, R3, RZ, 0x33, !PT ;  /* 0x00000003ff117212 */ /* 0x000fe200078e33ff */
[----:B------:R-:W-:Y:S01]  /*1940*/  UISETP.GE.U32.AND UP0, UPT, UR4, UR6, UPT ;  /* 0x000000060400728c */ /* 0x000fe2000bf06070 */
[----:B------:R-:W-:-:S02]  /*1950*/  @!P2 IADD3 R30, PT, PT, -R30, RZ, RZ ;  /* 0x000000ff1e1ea210 */ /* 0x000fc40007ffe1ff */
[C---:B------:R-:W-:Y:S01]  /*1960*/  SEL R15, R17.reuse, R18, !P0 ;  /* 0x00000012110f7207 */ /* 0x040fe20004000000 */
[----:B------:R-:W-:Y:S01]  /*1970*/  @!P5 IMAD.MOV R14, RZ, RZ, -R14 ;  /* 0x000000ffff0ed224 */ /* 0x000fe200078e0a0e */
[C---:B------:R-:W-:Y:S02]  /*1980*/  SEL R30, R17.reuse, R30, !P0 ;  /* 0x0000001e111e7207 */ /* 0x040fe40004000000 */
[----:B------:R-:W-:Y:S02]  /*1990*/  SEL R18, R17, R29, !P0 ;  /* 0x0000001d11127207 */ /* 0x000fe40004000000 */
[----:B------:R-:W-:Y:S01]  /*19a0*/  SEL R16, R16, RZ, !P3 ;  /* 0x000000ff10107207 */ /* 0x000fe20005800000 */
[----:B------:R-:W-:Y:S01]  /*19b0*/  IMAD.MOV R32, RZ, RZ, -R30 ;  /* 0x000000ffff207224 */ /* 0x000fe200078e0a1e */
[----:B------:R-:W-:Y:S01]  /*19c0*/  @!P4 LOP3.LUT R14, RZ, R22, RZ, 0x33, !PT ;  /* 0x00000016ff0ec212 */ /* 0x000fe200078e33ff */
[----:B------:R-:W-:Y:S01]  /*19d0*/  IMAD.MOV R34, RZ, RZ, -R18 ;  /* 0x000000ffff227224 */ /* 0x000fe200078e0a12 */
[----:B------:R-:W-:Y:S01]  /*19e0*/  IADD3 R16, PT, PT, R19, R16, RZ ;  /* 0x0000001013107210 */ /* 0x000fe20007ffe0ff */
[----:B------:R-:W-:Y:S01]  /*19f0*/  IMAD R17, R3, R32, 0x2 ;  /* 0x0000000203117424 */ /* 0x000fe200078e0220 */
[----:B------:R-:W-:Y:S01]  /*1a00*/  LEA R30, R30, R19, 0x7 ;  /* 0x000000131e1e7211 */ /* 0x000fe200078e38ff */
[----:B------:R-:W-:-:S02]  /*1a10*/  IMAD R18, R18, 0x80, R19 ;  /* 0x0000008012127824 */ /* 0x000fc400078e0213 */
        /* <DEDUP_REMOVED lines=14> */
.L_x_5291:
[----:B------:R-:W-:Y:S01]  /*1b00*/  HFMA2 R19, -RZ, RZ, 0, 0.005977630615234375 ;  /* 0x00001e1fff137431 */ /* 0x000fe200000001ff */
[----:B------:R-:W-:Y:S01]  /*1b10*/  BSSY B2, `(.L_x_5297) ;  /* 0x0000006000027945 */ /* 0x000fe20003800000 */
[----:B------:R-:W-:Y:S02]  /*1b20*/  IMAD.MOV.U32 R17, RZ, RZ, R5 ;  /* 0x000000ffff117224 */ /* 0x000fe400078e0005 */
[----:B------:R-:W-:-:S07]  /*1b30*/  IMAD.MOV.U32 R14, RZ, RZ, -0x1 ;  /* 0xffffffffff0e7424 */ /* 0x000fce00078e00ff */
[----:B01----:R-:W-:Y:S05]  /*1b40*/  WARPSYNC.COLLECTIVE R14, `(.L_x_5298) ;  /* 0x000000000e087348 */ /* 0x003fea0003c00000 */
[----:B------:R2:W3:Y:S02]  /*1b50*/  SHFL.IDX P3, R14, R16, R17, R19 ;  /* 0x00000011100e7389 */ /* 0x0004e40000060013 */
[----:B0123--:R-:W-:Y:S05]  /*1b60*/  ENDCOLLECTIVE ;  /* 0x000000000000791b */ /* 0x00ffea0003800000 */
.L_x_5298:
[----:B------:R-:W-:Y:S05]  /*1b70*/  BSYNC B2 ;  /* 0x0000000000027941 */ /* 0x000fea0003800000 */
.L_x_5297:
[----:B------:R-:W-:Y:S05]  /*1b80*/  BRA `(.L_x_5299) ;  /* 0xfffffff400cc7947 */ /* 0x000fea000383ffff */
.L_x_5293:
[----:B------:R-:W-:Y:S01]  /*1b90*/  BSSY B2, `(.L_x_5300) ;  /* 0x0000007000027945 */ /* 0x000fe20003800000 */
[----:B------:R-:W-:Y:S01]  /*1ba0*/  IMAD.MOV.U32 R17, RZ, RZ, R2 ;  /* 0x000000ffff117224 */ /* 0x000fe200078e0002 */
[----:B------:R-:W-:Y:S01]  /*1bb0*/  MOV R19, 0x1e1f ;  /* 0x00001e1f00137802 */ /* 0x000fe20000000f00 */
[----:B------:R-:W-:-:S07]  /*1bc0*/  IMAD.MOV.U32 R14, RZ, RZ, -0x1 ;  /* 0xffffffffff0e7424 */ /* 0x000fce00078e00ff */
[----:B-12---:R-:W-:Y:S05]  /*1bd0*/  WARPSYNC.COLLECTIVE R14, `(.L_x_5301) ;  /* 0x000000000e087348 */ /* 0x006fea0003c00000 */
[----:B------:R0:W3:Y:S02]  /*1be0*/  SHFL.IDX P3, R14, R16, R17, R19 ;  /* 0x00000011100e7389 */ /* 0x0000e40000060013 */
[----:B0123--:R-:W-:Y:S05]  /*1bf0*/  ENDCOLLECTIVE ;  /* 0x000000000000791b */ /* 0x00ffea0003800000 */
.L_x_5301:
[----:B------:R-:W-:Y:S05]  /*1c00*/  BSYNC B2 ;  /* 0x0000000000027941 */ /* 0x000fea0003800000 */
.L_x_5300:
[----:B------:R-:W-:Y:S05]  /*1c10*/  BRA `(.L_x_5302) ;  /* 0xfffffff400bc7947 */ /* 0x000fea000383ffff */
        .weak           $__internal_152_$__cuda_sm20_div_s16
        .type           $__internal_152_$__cuda_sm20_div_s16,@function
        .size           $__internal_152_$__cuda_sm20_div_s16,(.L_x_38655 - $__internal_152_$__cuda_sm20_div_s16)
$__internal_152_$__cuda_sm20_div_s16:
        /* <DEDUP_REMOVED lines=10> */
[----:B------:R0:W-:Y:S08]  /*1cc0*/  I2F.U16.RZ R0, R5 ;  /* 0x0000000500007306 */ /* 0x0001f0000010d000 */
[----:B------:R-:W1:Y:S01]  /*1cd0*/  MUFU.RCP R2, R2 ;  /* 0x0000000200027308 */ /* 0x000e620000001000 */
[----:B0-----:R-:W-:-:S02]  /*1ce0*/  HFMA2 R5, -RZ, RZ, 0, 0 ;  /* 0x00000000ff057431 */ /* 0x001fc400000001ff */
[----:B-1----:R-:W-:-:S05]  /*1cf0*/  FMUL R3, R3, R2 ;  /* 0x0000000203037220 */ /* 0x002fca0000400000 */
[----:B------:R-:W-:-:S05]  /*1d00*/  IADD3 R3, PT, PT, R3, 0x2, RZ ;  /* 0x0000000203037810 */ /* 0x000fca0007ffe0ff */
[----:B------:R-:W-:Y:S01]  /*1d10*/  FMUL.RZ R0, R0, R3 ;  /* 0x0000000300007220 */ /* 0x000fe2000040c000 */
[----:B------:R-:W-:Y:S01]  /*1d20*/  LOP3.LUT R3, R21, R4, RZ, 0x3c, !PT ;  /* 0x0000000415037212 */ /* 0x000fe200078e3cff */
[----:B------:R-:W-:-:S03]  /*1d30*/  IMAD.MOV.U32 R4, RZ, RZ, R6 ;  /* 0x000000ffff047224 */ /* 0x000fc600078e0006 */
[----:B------:R-:W-:Y:S01]  /*1d40*/  SHF.R.U32.HI R3, RZ, 0x1f, R3 ;  /* 0x0000001fff037819 */ /* 0x000fe20000011603 */
[----:B------:R-:W0:Y:S04]  /*1d50*/  F2I.U32.TRUNC.NTZ R0, R0 ;  /* 0x0000000000007305 */ /* 0x000e28000020f000 */
[----:B------:R-:W-:-:S05]  /*1d60*/  IMAD.MOV R7, RZ, RZ, -R3 ;  /* 0x000000ffff077224 */ /* 0x000fca00078e0a03 */
[----:B0-----:R-:W-:-:S05]  /*1d70*/  LOP3.LUT R2, R7, 0xffff, R0, 0x78, !PT ;  /* 0x0000ffff07027812 */ /* 0x001fca00078e7800 */
[----:B------:R-:W-:Y:S01]  /*1d80*/  IMAD.IADD R3, R3, 0x1, R2 ;  /* 0x0000000103037824 */ /* 0x000fe200078e0202 */
[----:B------:R-:W-:Y:S01]  /*1d90*/  @!P0 MOV R3, 0xffffffff ;  /* 0xffffffff00038802 */ /* 0x000fe20000000f00 */
[----:B------:R-:W-:Y:S06]  /*1da0*/  RET.REL.NODEC R4 `(_Z9cuda_gemmIiLi128ELi4ELi1ELi512ELi2ELi2ELi64ELi1ELi0EEviiiPT_S1_S1_iii) ;  /* 0xffffffe004947950 */ /* 0x000fec0003c3ffff */
.L_x_5303:
        /* <DEDUP_REMOVED lines=13> */
.L_x_38655:


//--------------------- .text._Z9cuda_gemmIiLi128ELi4ELi1ELi512ELi2ELi2ELi64ELi0ELi1EEviiiPT_S1_S1_iii --------------------------
	.section	.text._Z9cuda_gemmIiLi128ELi4ELi1ELi512ELi2ELi2ELi64ELi0ELi1EEviiiPT_S1_S1_iii,"ax",@progbits
	.align	128
        .global         _Z9cuda_gemmIiLi128ELi4ELi1ELi512ELi2ELi2ELi64ELi0ELi1EEviiiPT_S1_S1_iii
        .type           _Z9cuda_gemmIiLi128ELi4ELi1ELi512ELi2ELi2ELi64ELi0ELi1EEviiiPT_S1_S1_iii,@function
        .size           _Z9cuda_gemmIiLi128ELi4ELi1ELi512ELi2ELi2ELi64ELi0ELi1EEviiiPT_S1_S1_iii,(.L_x_39353 - _Z9cuda_gemmIiLi128ELi4ELi1ELi512ELi2ELi2ELi64ELi0ELi1EEviiiPT_S1_S1_iii)
        .other          _Z9cuda_gemmIiLi128ELi4ELi1ELi512ELi2ELi2ELi64ELi0ELi1EEviiiPT_S1_S1_iii,@"STO_CUDA_ENTRY STV_DEFAULT"
_Z9cuda_gemmIiLi128ELi4ELi1ELi512ELi2ELi2ELi64ELi0ELi1EEviiiPT_S1_S1_iii:
.text._Z9cuda_gemmIiLi128ELi4ELi1ELi512ELi2ELi2ELi64ELi0ELi1EEviiiPT_S1_S1_iii:
        /* <DEDUP_REMOVED lines=12> */
.L_x_5306:
        /* <DEDUP_REMOVED lines=11> */
.L_x_5305:
[----:B------:R-:W-:Y:S05]  /*0170*/  BSYNC.RECONVERGENT B0 ;  /* 0x0000000000007941 */ /* 0x000fea0003800200 */
.L_x_5304:
[----:B------:R-:W1:Y:S01]  /*0180*/  S2UR UR7, SR_CTAID.Y ;  /* 0x00000000000779c3 */ /* 0x000e620000002600 */
[----:B------:R-:W2:Y:S02]  /*0190*/  LDCU UR11, c[0x0][0x374] ;  /* 0x00006e80ff0b77ac */ /* 0x000ea40008000800 */
[----:B--2---:R-:W-:-:S04]  /*01a0*/  USHF.L.U32 UR4, UR11, 0x2, URZ ;  /* 0x000000020b047899 */ /* 0x004fc800080006ff */
[----:B-1----:R-:W-:-:S06]  /*01b0*/  UISETP.GE.U32.AND UP0, UPT, UR7, UR4, UPT ;  /* 0x000000040700728c */ /* 0x002fcc000bf06070 */
[----:B------:R-:W-:-:S13]  /*01c0*/  PLOP3.LUT P0, PT, PT, PT, UP0, 0x80, 0x8 ;  /* 0x000000000008781c */ /* 0x000fda0003f0f008 */
[----:B------:R-:W-:Y:S05]  /*01d0*/  @P0 EXIT ;  /* 0x000000000000094d */ /* 0x000fea0003800000 */
[----:B------:R-:W1:Y:S01]  /*01e0*/  LDCU UR14, c[0x0][0x360] ;  /* 0x00006c00ff0e77ac */ /* 0x000e620008000800 */
[----:B------:R-:W-:Y:S01]  /*01f0*/  SHF.L.U32 R20, R16, 0x2, RZ ;  /* 0x0000000210147819 */ /* 0x000fe200000006ff */
[----:B------:R-:W2:Y:S01]  /*0200*/  S2UR UR9, SR_CgaCtaId ;  /* 0x00000000000979c3 */ /* 0x000ea20000008800 */
[----:B------:R-:W3:Y:S02]  /*0210*/  LDCU UR8, c[0x0][0x388] ;  /* 0x00007100ff0877ac */ /* 0x000ee40008000800 */
[----:B------:R-:W-:Y:S01]  /*0220*/  LOP3.LUT R19, R20, 0x4, RZ, 0xc0, !PT ;  /* 0x0000000414137812 */ /* 0x000fe200078ec0ff */
[----:B------:R-:W-:-:S04]  /*0230*/  UMOV UR6, 0x400 ;  /* 0x0000040000067882 */ /* 0x000fc80000000000 */
[----:B------:R-:W4:Y:S01]  /*0240*/  S2UR UR4, SR_CTAID.X ;  /* 0x00000000000479c3 */ /* 0x000f220000002500 */
[----:B-1----:R-:W-:-:S06]  /*0250*/  USHF.L.U32 UR5, UR14, 0x2, URZ ;  /* 0x000000020e057899 */ /* 0x002fcc00080006ff */
[----:B------:R-:W-:Y:S01]  /*0260*/  IADD3 R0, PT, PT, R20, UR5, RZ ;  /* 0x0000000514007c10 */ /* 0x000fe2000fffe0ff */
[----:B------:R-:W-:Y:S01]  /*0270*/  IMAD R7, RZ, RZ, -UR5 ;  /* 0x80000005ff077e24 */ /* 0x000fe2000f8e02ff */
[----:B------:R-:W-:Y:S01]  /*0280*/  ISETP.NE.U32.AND P2, PT, RZ, UR5, PT ;  /* 0x00000005ff007c0c */ /* 0x000fe2000bf45070 */
[----:B------:R-:W1:Y:S01]  /*0290*/  I2F.U32.RP R6, UR5 ;  /* 0x0000000500067d06 */ /* 0x000e620008209000 */
[C---:B------:R-:W-:Y:S01]  /*02a0*/  ISETP.GE.U32.AND P0, PT, R0.reuse, 0x200, PT ;  /* 0x000002000000780c */ /* 0x040fe20003f06070 */
[----:B--2---:R-:W-:Y:S01]  /*02b0*/  ULEA UR15, UR9, UR6, 0x18 ;  /* 0x00000006090f7291 */ /* 0x004fe2000f8ec0ff */
[----:B------:R-:W-:Y:S01]  /*02c0*/  VIMNMX.U32 R5, PT, PT, R0, 0x200, !PT ;  /* 0x0000020000057848 */ /* 0x000fe20007fe0000 */
[----:B------:R-:W-:Y:S01]  /*02d0*/  UIADD3 UR6, UPT, UPT, UR6, 0x80, URZ ;  /* 0x0000008006067890 */ /* 0x000fe2000fffe0ff */
[----:B------:R-:W-:Y:S01]  /*02e0*/  SEL R4, RZ, 0x1, P0 ;  /* 0x00000001ff047807 */ /* 0x000fe20000000000 */
[----:B----4-:R-:W-:-:S03]  /*02f0*/  USHF.L.U32 UR10, UR4, 0x9, URZ ;  /* 0x00000009040a7899 */ /* 0x010fc600080006ff */
[----:B------:R-:W-:Y:S01]  /*0300*/  IADD3 R5, PT, PT, R5, -R0, -R4 ;  /* 0x8000000005057210 */ /* 0x000fe20007ffe804 */
[----:B------:R-:W-:Y:S02]  /*0310*/  USHF.L.U32 UR4, UR4, 0x8, URZ ;  /* 0x0000000804047899 */ /* 0x000fe400080006ff */
[----:B------:R-:W-:Y:S01]  /*0320*/  ULEA UR6, UR9, UR6, 0x18 ;  /* 0x0000000609067291 */ /* 0x000fe2000f8ec0ff */
[----:B-1----:R-:W0:Y:S03]  /*0330*/  MUFU.RCP R6, R6 ;  /* 0x0000000600067308 */ /* 0x002e260000001000 */
[----:B------:R-:W-:Y:S01]  /*0340*/  LOP3.LUT R18, R16, UR4, RZ, 0xfc, !PT ;  /* 0x0000000410127c12 */ /* 0x000fe2000f8efcff */
[----:B------:R-:W-:Y:S01]  /*0350*/  UMOV UR4, UR7 ;  /* 0x0000000700047c82 */ /* 0x000fe20008000000 */
[----:B0-----:R-:W-:-:S04]  /*0360*/  VIADD R2, R6, 0xffffffe ;  /* 0x0ffffffe06027836 */ /* 0x001fc80000000000 */
[----:B------:R0:W1:Y:S02]  /*0370*/  F2I.FTZ.U32.TRUNC.NTZ R3, R2 ;  /* 0x0000000200037305 */ /* 0x000064000021f000 */
[----:B0-----:R-:W-:Y:S02]  /*0380*/  IMAD.MOV.U32 R2, RZ, RZ, RZ ;  /* 0x000000ffff027224 */ /* 0x001fe400078e00ff */
[----:B-1----:R-:W-:-:S04]  /*0390*/  IMAD R7, R7, R3, RZ ;  /* 0x0000000307077224 */ /* 0x002fc800078e02ff */
[----:B------:R-:W-:Y:S01]  /*03a0*/  IMAD.HI.U32 R6, R3, R7, R2 ;  /* 0x0000000703067227 */ /* 0x000fe200078e0002 */
[----:B------:R-:W-:-:S05]  /*03b0*/  LOP3.LUT R2, RZ, 0x1, R16, 0x44, !PT ;  /* 0x00000001ff027812 */ /* 0x000fca00078e4410 */
        /* <DEDUP_REMOVED lines=11> */
[----:B------:R-:W-:Y:S01]  /*0470*/  IMAD.SHL.U32 R3, R16, 0x2, RZ ;  /* 0x0000000210037824 */ /* 0x000fe200078e00ff */
[----:B------:R-:W-:-:S04]  /*0480*/  ULEA.HI UR5, UR5, UR8, URZ, 0x9 ;  /* 0x0000000805057291 */ /* 0x000fc8000f8f48ff */
[C-C-:B------:R-:W-:Y:S01]  /*0490*/  LOP3.LUT R4, R3.reuse, 0x1, R16.reuse, 0xf8, !PT ;  /* 0x0000000103047812 */ /* 0x140fe200078ef810 */
[----:B------:R-:W-:Y:S01]  /*04a0*/  USHF.R.S32.HI UR5, URZ, 0x9, UR5 ;  /* 0x00000009ff057899 */ /* 0x000fe20008011405 */
[----:B------:R-:W-:Y:S02]  /*04b0*/  LOP3.LUT R17, R3, 0x1, R16, 0xf4, !PT ;  /* 0x0000000103117812 */ /* 0x000fe400078ef410 */
[----:B------:R-:W-:Y:S02]  /*04c0*/  LEA R3, R4, UR6, 0x2 ;  /* 0x0000000604037c11 */ /* 0x000fe4000f8e10ff */
[----:B------:R-:W-:Y:S02]  /*04d0*/  LEA R16, R16, UR6, 0x4 ;  /* 0x0000000610107c11 */ /* 0x000fe4000f8e20ff */
[----:B------:R-:W-:-:S07]  /*04e0*/  LEA R17, R17, UR6, 0x2 ;  /* 0x0000000611117c11 */ /* 0x000fce000f8e10ff */
.L_x_5312:
[C---:B------:R-:W-:Y:S01]  /*04f0*/  LOP3.LUT R12, R0.reuse, 0x3, RZ, 0xc0, !PT ;  /* 0x00000003000c7812 */ /* 0x040fe200078ec0ff */
[----:B0-----:R-:W0:Y:S01]  /*0500*/  LDCU UR8, c[0x0][0x388] ;  /* 0x00007100ff0877ac */ /* 0x001e220008000800 */
        /* <DEDUP_REMOVED lines=12> */
[----:B------:R-:W-:Y:S02]  /*05d0*/  MOV R13, UR14 ;  /* 0x0000000e000d7c02 */ /* 0x000fe40008000f00 */
[----:B------:R-:W-:-:S03]  /*05e0*/  ISETP.NE.AND P1, PT, R12, RZ, PT ;  /* 0x000000ff0c00720c */ /* 0x000fc60003f25270 */
[----:B------:R-:W-:-:S05]  /*05f0*/  IMAD.SHL.U32 R13, R13, 0x4, RZ ;  /* 0x000000040d0d7824 */ /* 0x000fca00078e00ff */
[----:B------:R-:W-:-:S05]  /*0600*/  IADD3 R11, PT, PT, R20, R13, RZ ;  /* 0x0000000d140b7210 */ /* 0x000fca0007ffe0ff */
[----:B------:R-:W-:Y:S01]  /*0610*/  IMAD.MOV.U32 R27, RZ, RZ, R11 ;  /* 0x000000ffff1b7224 */ /* 0x000fe200078e000b */
[----:B--2---:R1:W-:Y:S01]  /*0620*/  STS.128 [R16], R4 ;  /* 0x0000000410007388 */ /* 0x0043e20000000c00 */
[----:B------:R-:W-:Y:S05]  /*0630*/  @!P1 BRA `(.L_x_5308) ;  /* 0x00000000003c9947 */ /* 0x000fea0003800000 */
[----:B------:R-:W-:Y:S01]  /*0640*/  ISETP.NE.AND P1, PT, R12, 0x1, PT ;  /* 0x000000010c00780c */ /* 0x000fe20003f25270 */
[----:B-1----:R-:W-:Y:S01]  /*0650*/  IMAD.IADD R5, R11, 0x1, R10 ;  /* 0x000000010b057824 */ /* 0x002fe200078e020a */
[----:B------:R-:W-:-:S03]  /*0660*/  IADD3 R27, PT, PT, R13, R11, RZ ;  /* 0x0000000b0d1b7210 */ /* 0x000fc60007ffe0ff */
[----:B------:R-:W-:-:S08]  /*0670*/  IMAD.WIDE R4, R5, 0x4, R8 ;  /* 0x0000000405047825 */ /* 0x000fd000078e0208 */
[----:B------:R-:W-:-:S05]  /*0680*/  @P1 IADD3 R7, PT, PT, R27, R10, RZ ;  /* 0x0000000a1b071210 */ /* 0x000fca0007ffe0ff */
[----:B------:R-:W-:Y:S02]  /*0690*/  @P1 IMAD.WIDE R8, R7, 0x4, R8 ;  /* 0x0000000407081825 */ /* 0x000fe400078e0208 */
[----:B------:R-:W2:Y:S04]  /*06a0*/  LDG.E.128 R4, desc[UR12][R4.64] ;  /* 0x0000000c04047981 */ /* 0x000ea8000c1e1d00 */
[----:B------:R-:W3:Y:S01]  /*06b0*/  @P1 LDG.E.128 R8, desc[UR12][R8.64] ;  /* 0x0000000c08081981 */ /* 0x000ee2000c1e1d00 */
[----:B------:R-:W-:Y:S01]  /*06c0*/  IMAD.U32 R15, RZ, RZ, UR14 ;  /* 0x0000000eff0f7e24 */ /* 0x000fe2000f8e00ff */
[----:B------:R-:W-:Y:S01]  /*06d0*/  MOV R21, UR14 ;  /* 0x0000000e00157c02 */ /* 0x000fe20008000f00 */
[----:B------:R-:W-:Y:S02]  /*06e0*/  @P1 IMAD.IADD R27, R13, 0x1, R27 ;  /* 0x000000010d1b1824 */ /* 0x000fe400078e021b */
[----:B------:R-:W-:-:S05]  /*06f0*/  IMAD R12, R15, 0x10, R16 ;  /* 0x000000100f0c7824 */ /* 0x000fca00078e0210 */
[----:B------:R-:W-:Y:S01]  /*0700*/  LEA R14, R21, R12, 0x4 ;  /* 0x0000000c150e7211 */ /* 0x000fe200078e20ff */
[----:B--2---:R2:W-:Y:S04]  /*0710*/  STS.128 [R12], R4 ;  /* 0x000000040c007388 */ /* 0x0045e80000000c00 */
[----:B---3--:R2:W-:Y:S02]  /*0720*/  @P1 STS.128 [R14], R8 ;  /* 0x000000080e001388 */ /* 0x0085e40000000c00 */
.L_x_5308:
[----:B0-----:R-:W-:Y:S05]  /*0730*/  BSYNC.RECONVERGENT B0 ;  /* 0x0000000000007941 */ /* 0x001fea0003800200 */
.L_x_5307:
[----:B------:R-:W-:Y:S04]  /*0740*/  BSSY.RECONVERGENT B0, `(.L_x_5309) ;  /* 0x0000032000007945 */ /* 0x000fe80003800200 */
[----:B------:R-:W-:Y:S05]  /*0750*/  @!P0 BRA `(.L_x_5310) ;  /* 0x0000000000c08947 */ /* 0x000fea0003800000 */
[----:B------:R-:W0:Y:S01]  /*0760*/  S2UR UR7, SR_CgaCtaId ;  /* 0x00000000000779c3 */ /* 0x000e220000008800 */
[----:B------:R-:W-:Y:S01]  /*0770*/  UMOV UR6, 0x400 ;  /* 0x0000040000067882 */ /* 0x000fe20000000000 */
[----:B------:R-:W-:Y:S01]  /*0780*/  ULEA UR9, UR14, UR10, 0x3 ;  /* 0x0000000a0e097291 */ /* 0x000fe2000f8e18ff */
[----:B-12---:R-:W-:Y:S01]  /*0790*/  MOV R5, UR8 ;  /* 0x0000000800057c02 */ /* 0x006fe20008000f00 */
[----:B------:R-:W-:Y:S02]  /*07a0*/  UIMAD UR16, UR14, 0xc, UR10 ;  /* 0x0000000c0e1078a4 */ /* 0x000fe4000f8e020a */
[----:B------:R-:W-:Y:S01]  /*07b0*/  MOV R21, UR14 ;  /* 0x0000000e00157c02 */ /* 0x000fe20008000f00 */
[----:B------:R-:W-:Y:S01]  /*07c0*/  UIADD3 UR6, UPT, UPT, UR6, 0x80, URZ ;  /* 0x0000008006067890 */ /* 0x000fe2000fffe0ff */
[C---:B------:R-:W-:Y:S01]  /*07d0*/  VIADD R22, R27.reuse, UR10 ;  /* 0x0000000a1b167c36 */ /* 0x040fe20008000000 */
[----:B------:R-:W-:Y:S02]  /*07e0*/  IADD3 R23, PT, PT, R27, UR9, RZ ;  /* 0x000000091b177c10 */ /* 0x000fe4000fffe0ff */
[----:B------:R-:W-:-:S02]  /*07f0*/  IMAD.SHL.U32 R21, R21, 0x4, RZ ;  /* 0x0000000415157824 */ /* 0x000fc400078e00ff */
[----:B------:R-:W-:Y:S02]  /*0800*/  IMAD R22, R5, UR4, R22 ;  /* 0x0000000405167c24 */ /* 0x000fe4000f8e0216 */
[----:B------:R-:W-:Y:S02]  /*0810*/  VIADD R26, R27, UR16 ;  /* 0x000000101b1a7c36 */ /* 0x000fe40008000000 */
[----:B------:R-:W-:Y:S01]  /*0820*/  IMAD R23, R5, UR4, R23 ;  /* 0x0000000405177c24 */ /* 0x000fe2000f8e0217 */
[----:B------:R-:W-:Y:S01]  /*0830*/  IADD3 R24, PT, PT, R21, R22, RZ ;  /* 0x0000001615187210 */ /* 0x000fe20007ffe0ff */
[----:B------:R-:W-:Y:S01]  /*0840*/  IMAD R26, R5, UR4, R26 ;  /* 0x00000004051a7c24 */ /* 0x000fe2000f8e021a */
[----:B0-----:R-:W-:-:S06]  /*0850*/  ULEA UR6, UR7, UR6, 0x18 ;  /* 0x0000000607067291 */ /* 0x001fcc000f8ec0ff */
[----:B------:R-:W-:-:S07]  /*0860*/  LEA R25, R27, UR6, 0x2 ;  /* 0x000000061b197c11 */ /* 0x000fce000f8e10ff */
.L_x_5311:
[----:B0-----:R-:W0:Y:S02]  /*0870*/  LDC.64 R12, c[0x0][0x390] ;  /* 0x0000e400ff0c7b82 */ /* 0x001e240000000a00 */
[----:B0-----:R-:W-:-:S05]  /*0880*/  IMAD.WIDE R28, R22, 0x4, R12 ;  /* 0x00000004161c7825 */ /* 0x001fca00078e020c */
[----:B------:R0:W2:Y:S01]  /*0890*/  LDG.E.128 R8, desc[UR12][R28.64] ;  /* 0x0000000c1c087981 */ /* 0x0000a2000c1e1d00 */
[----:B------:R-:W-:-:S06]  /*08a0*/  IMAD.WIDE R4, R24, 0x4, R12 ;  /* 0x0000000418047825 */ /* 0x000fcc00078e020c */
[----:B------:R-:W3:Y:S01]  /*08b0*/  LDG.E.128 R4, desc[UR12][R4.64] ;  /* 0x0000000c04047981 */ /* 0x000ee2000c1e1d00 */
[----:B0-----:R-:W-:-:S03]  /*08c0*/  IMAD.U32 R28, RZ, RZ, UR14 ;  /* 0x0000000eff1c7e24 */ /* 0x001fc6000f8e00ff */
[----:B--2---:R0:W-:Y:S02]  /*08d0*/  STS.128 [R25], R8 ;  /* 0x0000000819007388 */ /* 0x0041e40000000c00 */
[----:B0-----:R-:W-:-:S04]  /*08e0*/  IMAD.WIDE R8, R23, 0x4, R12 ;  /* 0x0000000417087825 */ /* 0x001fc800078e020c */
[----:B------:R-:W-:Y:S02]  /*08f0*/  IMAD.WIDE R12, R26, 0x4, R12 ;  /* 0x000000041a0c7825 */ /* 0x000fe400078e020c */
[----:B------:R-:W2:Y:S04]  /*0900*/  LDG.E.128 R8, desc[UR12][R8.64] ;  /* 0x0000000c08087981 */ /* 0x000ea8000c1e1d00 */
[----:B------:R-:W4:Y:S01]  /*0910*/  LDG.E.128 R12, desc[UR12][R12.64] ;  /* 0x0000000c0c0c7981 */ /* 0x000f22000c1e1d00 */
[----:B------:R-:W-:Y:S01]  /*0920*/  LEA R28, R28, R25, 0x4 ;  /* 0x000000191c1c7211 */ /* 0x000fe200078e20ff */
[----:B------:R-:W-:Y:S01]  /*0930*/  IMAD.U32 R29, RZ, RZ, UR14 ;  /* 0x0000000eff1d7e24 */ /* 0x000fe2000f8e00ff */
[----:B------:R-:W-:-:S03]  /*0940*/  IADD3 R27, PT, PT, R21, R27, R21 ;  /* 0x0000001b151b7210 */ /* 0x000fc60007ffe015 */
[----:B---3--:R0:W-:Y:S01]  /*0950*/  STS.128 [R28], R4 ;  /* 0x000000041c007388 */ /* 0x0081e20000000c00 */
[----:B------:R-:W-:Y:S01]  /*0960*/  IMAD R29, R29, 0x20, R25 ;  /* 0x000000201d1d7824 */ /* 0x000fe200078e0219 */
[----:B------:R-:W-:-:S04]  /*0970*/  IADD3 R27, PT, PT, R21, R27, R21 ;  /* 0x0000001b151b7210 */ /* 0x000fc80007ffe015 */
[----:B------:R-:W-:Y:S02]  /*0980*/  ISETP.GE.U32.AND P0, PT, R27, 0x200, PT ;  /* 0x000002001b00780c */ /* 0x000fe40003f06070 */
[----:B0-----:R-:W-:Y:S01]  /*0990*/  MOV R6, UR14 ;  /* 0x0000000e00067c02 */ /* 0x001fe20008000f00 */
[----:B------:R-:W-:Y:S01]  /*09a0*/  IMAD.U32 R28, RZ, RZ, UR14 ;  /* 0x0000000eff1c7e24 */ /* 0x000fe2000f8e00ff */
[----:B------:R-:W-:Y:S02]  /*09b0*/  MOV R5, UR14 ;  /* 0x0000000e00057c02 */ /* 0x000fe40008000f00 */
[----:B------:R-:W-:Y:S01]  /*09c0*/  MOV R7, UR14 ;  /* 0x0000000e00077c02 */ /* 0x000fe20008000f00 */
[C---:B------:R-:W-:Y:S01]  /*09d0*/  IMAD R4, R6.reuse, 0x30, R25 ;  /* 0x0000003006047824 */ /* 0x040fe200078e0219 */
[----:B------:R-:W-:Y:S01]  /*09e0*/  LEA R23, R6, R23, 0x4 ;  /* 0x0000001706177211 */ /* 0x000fe200078e20ff */
[----:B------:R-:W-:Y:S01]  /*09f0*/  IMAD R26, R5, 0x10, R26 ;  /* 0x00000010051a7824 */ /* 0x000fe200078e021a */
[----:B------:R-:W-:Y:S01]  /*0a00*/  LEA R22, R7, R22, 0x4 ;  /* 0x0000001607167211 */ /* 0x000fe200078e20ff */
[----:B------:R-:W-:-:S02]  /*0a10*/  IMAD R24, R5, 0x10, R24 ;  /* 0x0000001005187824 */ /* 0x000fc400078e0218 */
[----:B------:R-:W-:Y:S01]  /*0a20*/  IMAD R25, R28, 0x40, R25 ;  /* 0x000000401c197824 */ /* 0x000fe200078e0219 */
[----:B--2---:R0:W-:Y:S04]  /*0a30*/  STS.128 [R29], R8 ;  /* 0x000000081d007388 */ /* 0x0041e80000000c00 */
[----:B----4-:R0:W-:Y:S01]  /*0a40*/  STS.128 [R4], R12 ;  /* 0x0000000c04007388 */ /* 0x0101e20000000c00 */
[----:B------:R-:W-:Y:S05]  /*0a50*/  @!P0 BRA `(.L_x_5311) ;  /* 0xfffffffc00848947 */ /* 0x000fea000383ffff */
.L_x_5310:
[----:B------:R-:W-:Y:S05]  /*0a60*/  BSYNC.RECONVERGENT B0 ;  /* 0x0000000000007941 */ /* 0x000fea0003800200 */
.L_x_5309:
[----:B------:R-:W-:Y:S01]  /*0a70*/  BAR.SYNC.DEFER_BLOCKING 0x0 ;  /* 0x0000000000007b1d */ /* 0x000fe20000010000 */
[----:B------:R-:W-:-:S05]  /*0a80*/  IMAD.U32 R24, RZ, RZ, UR5 ;  /* 0x00000005ff187e24 */ /* 0x000fca000f8e00ff */
[----:B------:R-:W3:Y:S01]  /*0a90*/  LDCU UR6, c[0x0][0x384] ;  /* 0x00007080ff0677ac */ /* 0x000ee20008000800 */
[----:B-12---:R-:W1:Y:S01]  /*0aa0*/  S2R R6, SR_TID.X ;  /* 0x0000000000067919 */ /* 0x006e620000002100 */
[----:B0-----:R-:W0:Y:S01]  /*0ab0*/  LDS R15, [R19+UR15] ;  /* 0x0000000f130f7984 */ /* 0x001e220008000800 */
[----:B---3--:R-:W-:Y:S01]  /*0ac0*/  MOV R25, UR6 ;  /* 0x0000000600197c02 */ /* 0x008fe20008000f00 */
[----:B------:R-:W-:Y:S02]  /*0ad0*/  USHF.L.U32 UR6, UR11, 0x2, URZ ;  /* 0x000000020b067899 */ /* 0x000fe400080006ff */
[----:B------:R-:W2:Y:S02]  /*0ae0*/  LDS R21, [R19+UR15+0xc] ;  /* 0x00000c0f13157984 */ /* 0x000ea40008000800 */
[----:B------:R-:W-:Y:S01]  /*0af0*/  IMAD R25, R25, UR4, R18 ;  /* 0x0000000419197c24 */ /* 0x000fe2000f8e0212 */
[----:B------:R-:W-:Y:S01]  /*0b00*/  UIADD3 UR4, UPT, UPT, UR11, UR4, URZ ;  /* 0x000000040b047290 */ /* 0x000fe2000fffe0ff */
[----:B------:R-:W-:Y:S03]  /*0b10*/  LDS R5, [R3] ;  /* 0x0000000003057984 */ /* 0x000fe60000000800 */
[----:B------:R-:W-:Y:S01]  /*0b20*/  LEA R27, R24, R25, 0x8 ;  /* 0x00000019181b7211 */ /* 0x000fe200078e40ff */
[----:B------:R-:W-:Y:S01]  /*0b30*/  LDS R4, [R3+0x400] ;  /* 0x0004000003047984 */ /* 0x000fe20000000800 */
[----:B------:R-:W-:-:S03]  /*0b40*/  UISETP.GE.U32.AND UP0, UPT, UR4, UR6, UPT ;  /* 0x000000060400728c */ /* 0x000fc6000bf06070 */
[----:B------:R-:W-:Y:S01]  /*0b50*/  LDS R10, [R17] ;  /* 0x00000000110a7984 */ /* 0x000fe20000000800 */
[----:B-1----:R-:W-:Y:S02]  /*0b60*/  LOP3.LUT R22, R6, 0x1, RZ, 0xc0, !PT ;  /* 0x0000000106167812 */ /* 0x002fe400078ec0ff */
[----:B------:R-:W1:Y:S01]  /*0b70*/  LDC.64 R6, c[0x0][0x3a0] ;  /* 0x0000e800ff067b82 */ /* 0x000e620000000a00 */
[----:B------:R-:W-:Y:S04]  /*0b80*/  LDS R8, [R17+0x400] ;  /* 0x0004000011087984 */ /* 0x000fe80000000800 */
[----:B0-----:R-:W0:Y:S04]  /*0b90*/  SHFL.IDX PT, R12, R15, R22, 0x1e1f ;  /* 0x001e1f160f0c7589 */ /* 0x001e2800000e0000 */
[----:B--2---:R-:W2:Y:S04]  /*0ba0*/  SHFL.IDX PT, R14, R21, R22, 0x1e1f ;  /* 0x001e1f16150e7589 */ /* 0x004ea800000e0000 */
[----:B------:R-:W3:Y:S04]  /*0bb0*/  SHFL.IDX PT, R9, R21, R2, 0x1e1f ;  /* 0x001e1f0215097589 */ /* 0x000ee800000e0000 */
[----:B------:R-:W4:Y:S01]  /*0bc0*/  SHFL.IDX PT, R11, R15, R2, 0x1e1f ;  /* 0x001e1f020f0b7589 */ /* 0x000f2200000e0000 */
[----:B0-----:R-:W-:-:S02]  /*0bd0*/  IMAD R13, R5, R12, RZ ;  /* 0x0000000c050d7224 */ /* 0x001fc400078e02ff */
[----:B------:R-:W-:Y:S02]  /*0be0*/  IMAD R12, R12, R4, RZ ;  /* 0x000000040c0c7224 */ /* 0x000fe400078e02ff */
[----:B--2---:R-:W-:Y:S02]  /*0bf0*/  IMAD R5, R5, R14, RZ ;  /* 0x0000000e05057224 */ /* 0x004fe400078e02ff */
[----:B------:R-:W-:Y:S02]  /*0c00*/  IMAD R14, R14, R4, RZ ;  /* 0x000000040e0e7224 */ /* 0x000fe400078e02ff */
[----:B---3--:R-:W-:Y:S02]  /*0c10*/  IMAD R23, R10, R9, R5 ;  /* 0x000000090a177224 */ /* 0x008fe400078e0205 */
[----:B-1----:R-:W-:-:S04]  /*0c20*/  IMAD.WIDE R4, R25, 0x4, R6 ;  /* 0x0000000419047825 */ /* 0x002fc800078e0206 */
[----:B----4-:R-:W-:Y:S01]  /*0c30*/  IMAD R13, R10, R11, R13 ;  /* 0x0000000b0a0d7224 */ /* 0x010fe200078e020d */
[----:B------:R-:W-:Y:S01]  /*0c40*/  BAR.SYNC.DEFER_BLOCKING 0x0 ;  /* 0x0000000000007b1d */ /* 0x000fe20000010000 */
[----:B------:R-:W-:-:S04]  /*0c50*/  IMAD.WIDE R6, R27, 0x4, R6 ;  /* 0x000000041b067825 */ /* 0x000fc800078e0206 */
[-C--:B------:R-:W-:Y:S02]  /*0c60*/  IMAD R11, R11, R8.reuse, R12 ;  /* 0x000000080b0b7224 */ /* 0x080fe400078e020c */
[----:B------:R-:W-:Y:S01]  /*0c70*/  IMAD R9, R9, R8, R14 ;  /* 0x0000000809097224 */ /* 0x000fe200078e020e */
[----:B------:R0:W-:Y:S04]  /*0c80*/  STG.E desc[UR12][R4.64], R13 ;  /* 0x0000000d04007986 */ /* 0x0001e8000c10190c */
[----:B------:R0:W-:Y:S04]  /*0c90*/  STG.E desc[UR12][R6.64], R23 ;  /* 0x0000001706007986 */ /* 0x0001e8000c10190c */
[----:B------:R0:W-:Y:S04]  /*0ca0*/  STG.E desc[UR12][R4.64+0x200], R11 ;  /* 0x0002000b04007986 */ /* 0x0001e8000c10190c */
[----:B------:R0:W-:Y:S01]  /*0cb0*/  STG.E desc[UR12][R6.64+0x200], R9 ;  /* 0x0002000906007986 */ /* 0x0001e2000c10190c */
[----:B------:R-:W-:Y:S05]  /*0cc0*/  BRA.U !UP0, `(.L_x_5312) ;  /* 0xfffffff908087547 */ /* 0x000fea000b83ffff */
[----:B------:R-:W-:Y:S05]  /*0cd0*/  EXIT ;  /* 0x000000000000794d */ /* 0x000fea0003800000 */
.L_x_5313:
        /* <DEDUP_REMOVED lines=10> */
.L_x_39353:


//--------------------- .text._Z9cuda_gemmIiLi128ELi4ELi1ELi512ELi2ELi2ELi64ELi0ELi0EEviiiPT_S1_S1_iii --------------------------
	.section	.text._Z9cuda_gemmIiLi128ELi4ELi1ELi512ELi2ELi2ELi64ELi0ELi0EEviiiPT_S1_S1_iii,"ax",@progbits
	.align	128
        .global         _Z9cuda_gemmIiLi128ELi4ELi1ELi512ELi2ELi2ELi64ELi0ELi0EEviiiPT_S1_S1_iii
        .type           _Z9cuda_gemmIiLi128ELi4ELi1ELi512ELi2ELi2ELi64ELi0ELi0EEviiiPT_S1_S1_iii,@function
        .size           _Z9cuda_gemmIiLi128ELi4ELi1ELi512ELi2ELi2ELi64ELi0ELi0EEviiiPT_S1_S1_iii,(.L_x_38656 - _Z9cuda_gemmIiLi128ELi4ELi1ELi512ELi2ELi2ELi64ELi0ELi0EEviiiPT_S1_S1_iii)
        .other          _Z9cuda_gemmIiLi128ELi4ELi1ELi512ELi2ELi2ELi64ELi0ELi0EEviiiPT_S1_S1_iii,@"STO_CUDA_ENTRY STV_DEFAULT"
_Z9cuda_gemmIiLi128ELi4ELi1ELi512ELi2ELi2ELi64ELi0ELi0EEviiiPT_S1_S1_iii:
.text._Z9cuda_gemmIiLi128ELi4ELi1ELi512ELi2ELi2ELi64ELi0ELi0EEviiiPT_S1_S1_iii:
        /* <DEDUP_REMOVED lines=60> */
.L_x_5316:
        /* <DEDUP_REMOVED lines=25> */
.L_x_5315:
[----:B------:R-:W-:Y:S05]  /*0550*/  BSYNC.RECONVERGENT B0 ;  /* 0x0000000000007941 */ /* 0x000fea0003800200 */
.L_x_5314:
[----:B------:R-:W-:Y:S01]  /*0560*/  IMAD.MOV.U32 R4, RZ, RZ, 0x80 ;  /* 0x00000080ff047424 */ /* 0x000fe200078e00ff */
[----:B------:R-:W-:Y:S02]  /*0570*/  MOV R5, R0 ;  /* 0x0000000000057202 */ /* 0x000fe40000000f00 */
[----:B------:R-:W-:-:S07]  /*0580*/  MOV R8, 0x5a0 ;  /* 0x000005a000087802 */ /* 0x000fce0000000f00 */
[----:B0-----:R-:W-:Y:S05]  /*0590*/  CALL.REL.NOINC `($__internal_153_$__cuda_sm20_div_s16) ;  /* 0x0000001800007944 */ /* 0x001fea0003c00000 */
[----:B------:R-:W-:Y:S01]  /*05a0*/  UPRMT UR4, UR8, 0x9910, URZ ;  /* 0x0000991008047896 */ /* 0x000fe200080000ff */
[----:B------:R-:W-:Y:S01]  /*05b0*/  IMAD.MOV.U32 R4, RZ, RZ, 0x2 ;  /* 0x00000002ff047424 */ /* 0x000fe200078e00ff */
[----:B------:R-:W-:-:S04]  /*05c0*/  MOV R8, 0x600 ;  /* 0x0000060000087802 */ /* 0x000fc80000000f00 */
[----:B------:R-:W-:Y:S01]  /*05d0*/  IMAD.U32 R5, RZ, RZ, UR4 ;  /* 0x00000004ff057e24 */ /* 0x000fe2000f8e00ff */
[----:B------:R-:W-:-:S06]  /*05e0*/  UMOV UR4, UR8 ;  /* 0x0000000800047c82 */ /* 0x000fcc0008000000 */
[----:B------:R-:W-:Y:S05]  /*05f0*/  CALL.REL.NOINC `($__internal_153_$__cuda_sm20_div_s16) ;  /* 0x0000001400e87944 */ /* 0x000fea0003c00000 */
        /* <DEDUP_REMOVED lines=11> */
[----:B------:R-:W-:Y:S01]  /*06b0*/  IMAD.MOV.U32 R2, RZ, RZ, RZ ;  /* 0x000000ffff027224 */ /* 0x000fe200078e00ff */
[----:B------:R-:W2:Y:S01]  /*06c0*/  LDCU.64 UR10, c[0x0][0x3a8] ;  /* 0x00007500ff0a77ac */ /* 0x000ea20008000a00 */
[----:B------:R-:W3:Y:S01]  /*06d0*/  S2UR UR18, SR_CTAID.X ;  /* 0x00000000001279c3 */ /* 0x000ee20000002500 */
[----:B------:R-:W-:Y:S01]  /*06e0*/  LOP3.LUT R19, R6, 0x1, RZ, 0xc0, !PT ;  /* 0x0000000106137812 */ /* 0x000fe200078ec0ff */
[----:B------:R-:W4:Y:S01]  /*06f0*/  LDCU UR9, c[0x0][0x388] ;  /* 0x00007100ff0977ac */ /* 0x000f220008000800 */
[----:B------:R-:W-:Y:S02]  /*0700*/  UPRMT UR12, UR8, 0x9910, URZ ;  /* 0x00009910080c7896 */ /* 0x000fe400080000ff */
[----:B------:R-:W-:-:S02]  /*0710*/  UPRMT UR13, UR4, 0x9910, URZ ;  /* 0x00009910040d7896 */ /* 0x000fc400080000ff */
[----:B0-----:R-:W-:Y:S01]  /*0720*/  USHF.L.U32 UR16, UR19, 0x2, URZ ;  /* 0x0000000213107899 */ /* 0x001fe200080006ff */
[----:B-1----:R-:W-:-:S04]  /*0730*/  IADD3 R4, PT, PT, R0, 0xffffffe, RZ ;  /* 0x0ffffffe00047810 */ /* 0x002fc80007ffe0ff */
[----:B------:R-:W0:Y:S01]  /*0740*/  F2I.FTZ.U32.TRUNC.NTZ R3, R4 ;  /* 0x0000000400037305 */ /* 0x000e22000021f000 */
[----:B--2---:R-:W-:Y:S02]  /*0750*/  UISETP.LT.AND UP0, UPT, UR10, 0x2, UPT ;  /* 0x000000020a00788c */ /* 0x004fe4000bf01270 */
[----:B----4-:R-:W-:Y:S02]  /*0760*/  USHF.R.S32.HI UR7, URZ, 0x1f, UR9 ;  /* 0x0000001fff077899 */ /* 0x010fe40008011409 */
[----:B------:R-:W-:-:S03]  /*0770*/  USEL UR6, UR10, 0x2, UP0 ;  /* 0x000000020a067887 */ /* 0x000fc60008000000 */
[----:B------:R-:W1:Y:S01]  /*0780*/  I2F.U32.RP R5, UR16 ;  /* 0x0000001000057d06 */ /* 0x000e620008209000 */
[----:B------:R-:W-:Y:S01]  /*0790*/  ULEA.HI UR7, UR7, UR9, URZ, 0x9 ;  /* 0x0000000907077291 */ /* 0x000fe2000f8f48ff */
[----:B------:R-:W-:Y:S02]  /*07a0*/  UMOV UR10, UR12 ;  /* 0x0000000c000a7c82 */ /* 0x000fe40008000000 */
[----:B------:R-:W-:Y:S01]  /*07b0*/  UMOV UR9, UR13 ;  /* 0x0000000d00097c82 */ /* 0x000fe20008000000 */
[----:B------:R-:W-:Y:S01]  /*07c0*/  USHF.R.S32.HI UR7, URZ, 0x9, UR7 ;  /* 0x00000009ff077899 */ /* 0x000fe20008011407 */
[----:B0-----:R-:W-:-:S04]  /*07d0*/  IMAD R9, R9, R3, RZ ;  /* 0x0000000309097224 */ /* 0x001fc800078e02ff */
[----:B------:R-:W-:Y:S01]  /*07e0*/  IMAD.HI.U32 R3, R3, R9, R2 ;  /* 0x0000000903037227 */ /* 0x000fe200078e0002 */
[----:B------:R-:W-:Y:S01]  /*07f0*/  IADD3 R9, PT, PT, RZ, -UR16, RZ ;  /* 0x80000010ff097c10 */ /* 0x000fe2000fffe0ff */
[----:B-1----:R-:W0:Y:S02]  /*0800*/  MUFU.RCP R5, R5 ;  /* 0x0000000500057308 */ /* 0x002e240000001000 */
[----:B------:R-:W-:Y:S02]  /*0810*/  IMAD.SHL.U32 R2, R6, 0x4, RZ ;  /* 0x0000000406027824 */ /* 0x000fe400078e00ff */
[----:B------:R-:W-:-:S04]  /*0820*/  IMAD.HI.U32 R20, R3, R6, RZ ;  /* 0x0000000603147227 */ /* 0x000fc800078e00ff */
[----:B------:R-:W-:Y:S02]  /*0830*/  IMAD.MOV R0, RZ, RZ, -R20 ;  /* 0x000000ffff007224 */ /* 0x000fe400078e0a14 */
[----:B------:R-:W-:Y:S02]  /*0840*/  VIADD R4, R2, UR16 ;  /* 0x0000001002047c36 */ /* 0x000fe40008000000 */
[----:B------:R-:W-:Y:S02]  /*0850*/  IMAD R0, R7, R0, R6 ;  /* 0x0000000007007224 */ /* 0x000fe400078e0206 */
[----:B------:R-:W-:Y:S01]  /*0860*/  IMAD.MOV.U32 R2, RZ, RZ, RZ ;  /* 0x000000ffff027224 */ /* 0x000fe200078e00ff */
[----:B------:R-:W-:Y:S02]  /*0870*/  ISETP.GE.U32.AND P1, PT, R4, 0x200, PT ;  /* 0x000002000400780c */ /* 0x000fe40003f26070 */
[----:B------:R-:W-:Y:S02]  /*0880*/  ISETP.GE.U32.AND P0, PT, R0, R7, PT ;  /* 0x000000070000720c */ /* 0x000fe40003f06070 */
[----:B0-----:R-:W-:-:S02]  /*0890*/  IADD3 R3, PT, PT, R5, 0xffffffe, RZ ;  /* 0x0ffffffe05037810 */ /* 0x001fc40007ffe0ff */
[----:B------:R-:W-:Y:S02]  /*08a0*/  VIMNMX.U32 R5, PT, PT, R4, 0x200, !PT ;  /* 0x0000020004057848 */ /* 0x000fe40007fe0000 */
[----:B------:R-:W-:Y:S02]  /*08b0*/  SEL R18, RZ, 0x1, P1 ;  /* 0x00000001ff127807 */ /* 0x000fe40000800000 */
[----:B------:R-:W0:Y:S02]  /*08c0*/  F2I.FTZ.U32.TRUNC.NTZ R3, R3 ;  /* 0x0000000300037305 */ /* 0x000e24000021f000 */
[----:B------:R-:W-:-:S03]  /*08d0*/  IADD3 R5, PT, PT, R5, -R4, -R18 ;  /* 0x8000000405057210 */ /* 0x000fc60007ffe812 */
[----:B------:R-:W-:Y:S01]  /*08e0*/  @P0 IADD3 R0, PT, PT, -R7, R0, RZ ;  /* 0x0000000007000210 */ /* 0x000fe20007ffe1ff */
[----:B------:R-:W-:-:S03]  /*08f0*/  @P0 VIADD R20, R20, 0x1 ;  /* 0x0000000114140836 */ /* 0x000fc60000000000 */
[----:B------:R-:W-:Y:S01]  /*0900*/  ISETP.GE.U32.AND P1, PT, R0, R7, PT ;  /* 0x000000070000720c */ /* 0x000fe20003f26070 */
[----:B0-----:R-:W-:-:S04]  /*0910*/  IMAD R9, R9, R3, RZ ;  /* 0x0000000309097224 */ /* 0x001fc800078e02ff */
[----:B------:R-:W-:-:S08]  /*0920*/  IMAD.HI.U32 R2, R3, R9, R2 ;  /* 0x0000000903027227 */ /* 0x000fd000078e0002 */
[----:B------:R-:W-:Y:S02]  /*0930*/  @P1 IADD3 R20, PT, PT, R20, 0x1, RZ ;  /* 0x0000000114141810 */ /* 0x000fe40007ffe0ff */
[----:B------:R-:W-:Y:S01]  /*0940*/  @!P2 LOP3.LUT R20, RZ, R7, RZ, 0x33, !PT ;  /* 0x00000007ff14a212 */ /* 0x000fe200078e33ff */
[----:B------:R-:W-:Y:S01]  /*0950*/  IMAD.HI.U32 R9, R2, R5, RZ ;  /* 0x0000000502097227 */ /* 0x000fe200078e00ff */
[----:B------:R-:W-:-:S03]  /*0960*/  ISETP.NE.U32.AND P2, PT, RZ, UR16, PT ;  /* 0x00000010ff007c0c */ /* 0x000fc6000bf45070 */
[----:B------:R-:W-:Y:S02]  /*0970*/  IMAD.MOV R0, RZ, RZ, -R9 ;  /* 0x000000ffff007224 */ /* 0x000fe400078e0a09 */
[----:B------:R-:W-:Y:S02]  /*0980*/  IMAD.MOV R16, RZ, RZ, -R20 ;  /* 0x000000ffff107224 */ /* 0x000fe400078e0a14 */
[----:B------:R-:W-:Y:S02]  /*0990*/  IMAD R5, R0, UR16, R5 ;  /* 0x0000001000057c24 */ /* 0x000fe4000f8e0205 */
[--C-:B------:R-:W-:Y:S02]  /*09a0*/  IMAD R16, R7, R16, R6.reuse ;  /* 0x0000001007107224 */ /* 0x100fe400078e0206 */
[----:B------:R-:W-:Y:S01]  /*09b0*/  IMAD.U32 R2, RZ, RZ, UR11 ;  /* 0x0000000bff027e24 */ /* 0x000fe2000f8e00ff */
[----:B------:R-:W-:Y:S01]  /*09c0*/  ISETP.GE.U32.AND P0, PT, R5, UR16, PT ;  /* 0x0000001005007c0c */ /* 0x000fe2000bf06070 */
[----:B---3--:R-:W-:Y:S01]  /*09d0*/  IMAD R6, R17, UR18, R6 ;  /* 0x0000001211067c24 */ /* 0x008fe2000f8e0206 */
[----:B------:R-:W-:-:S04]  /*09e0*/  LOP3.LUT R7, R16, 0x1, RZ, 0xc0, !PT ;  /* 0x0000000110077812 */ /* 0x000fc800078ec0ff */
[----:B------:R-:W-:-:S04]  /*09f0*/  IADD3 R3, PT, PT, R7, 0x1, RZ ;  /* 0x0000000107037810 */ /* 0x000fc80007ffe0ff */
[----:B------:R-:W-:-:S03]  /*0a00*/  ISETP.GE.AND P3, PT, R3, UR11, PT ;  /* 0x0000000b03007c0c */ /* 0x000fc6000bf66270 */
[----:B------:R-:W-:Y:S01]  /*0a10*/  @P0 VIADD R5, R5, -UR16 ;  /* 0x8000001005050c36 */ /* 0x000fe20008000000 */
[C---:B------:R-:W-:Y:S01]  /*0a20*/  SEL R0, R2.reuse, RZ, P3 ;  /* 0x000000ff02007207 */ /* 0x040fe20001800000 */
[----:B------:R-:W-:Y:S01]  /*0a30*/  @P0 VIADD R9, R9, 0x1 ;  /* 0x0000000109090836 */ /* 0x000fe20000000000 */
[----:B------:R-:W-:Y:S01]  /*0a40*/  ISETP.GE.AND P0, PT, R7, UR11, PT ;  /* 0x0000000b07007c0c */ /* 0x000fe2000bf06270 */
[----:B------:R-:W-:Y:S01]  /*0a50*/  USHF.L.U32 UR11, UR18, 0x9, URZ ;  /* 0x00000009120b7899 */ /* 0x000fe200080006ff */
[----:B------:R-:W-:Y:S01]  /*0a60*/  ISETP.GE.U32.AND P1, PT, R5, UR16, PT ;  /* 0x0000001005007c0c */ /* 0x000fe2000bf26070 */
[----:B------:R-:W-:Y:S01]  /*0a70*/  IMAD.IADD R3, R3, 0x1, -R0 ;  /* 0x0000000103037824 */ /* 0x000fe200078e0a00 */
[----:B------:R-:W-:Y:S02]  /*0a80*/  SEL R0, R2, RZ, P0 ;  /* 0x000000ff02007207 */ /* 0x000fe40000000000 */
[C---:B------:R-:W-:Y:S02]  /*0a90*/  LOP3.LUT R2, R7.reuse, 0x1, RZ, 0x3c, !PT ;  /* 0x0000000107027812 */ /* 0x040fe400078e3cff */
[----:B------:R-:W-:-:S07]  /*0aa0*/  IADD3 R0, PT, PT, R7, -R0, RZ ;  /* 0x8000000007007210 */ /* 0x000fce0007ffe0ff */
[----:B------:R-:W-:Y:S02]  /*0ab0*/  @P1 IADD3 R9, PT, PT, R9, 0x1, RZ ;  /* 0x0000000109091810 */ /* 0x000fe40007ffe0ff */
[----:B------:R-:W-:-:S05]  /*0ac0*/  @!P2 LOP3.LUT R9, RZ, UR16, RZ, 0x33, !PT ;  /* 0x00000010ff09ac12 */ /* 0x000fca000f8e33ff */
[----:B------:R-:W-:-:S07]  /*0ad0*/  IMAD.IADD R18, R18, 0x1, R9 ;  /* 0x0000000112127824 */ /* 0x000fce00078e0209 */
.L_x_5334:
        /* <DEDUP_REMOVED lines=18> */
[----:B------:R-:W-:Y:S01]  /*0c00*/  ISETP.NE.AND P0, PT, R14, RZ, PT ;  /* 0x000000ff0e00720c */ /* 0x000fe20003f05270 */
[----:B------:R-:W-:Y:S01]  /*0c10*/  UIADD3 UR4, UPT, UPT, UR4, 0x80, URZ ;  /* 0x0000008004047890 */ /* 0x000fe2000fffe0ff */
[----:B------:R-:W-:-:S05]  /*0c20*/  VIADD R22, R26, UR16 ;  /* 0x000000101a167c36 */ /* 0x000fca0008000000 */
[----:B------:R-:W-:Y:S01]  /*0c30*/  MOV R26, R22 ;  /* 0x00000016001a7202 */ /* 0x000fe20000000f00 */
[----:B0-----:R-:W-:-:S06]  /*0c40*/  ULEA UR4, UR8, UR4, 0x18 ;  /* 0x0000000408047291 */ /* 0x001fcc000f8ec0ff */
[----:B------:R-:W-:-:S05]  /*0c50*/  LEA R21, R21, UR4, 0x4 ;  /* 0x0000000415157c11 */ /* 0x000fca000f8e20ff */
[----:B--2---:R0:W-:Y:S01]  /*0c60*/  STS.128 [R21], R8 ;  /* 0x0000000815007388 */ /* 0x0041e20000000c00 */
[----:B------:R-:W-:Y:S05]  /*0c70*/  @!P0 BRA `(.L_x_5318) ;  /* 0x00000000003c8947 */ /* 0x000fea0003800000 */
[----:B------:R-:W-:Y:S01]  /*0c80*/  ISETP.NE.AND P0, PT, R14, 0x1, PT ;  /* 0x000000010e00780c */ /* 0x000fe20003f05270 */
[C---:B------:R-:W-:Y:S02]  /*0c90*/  VIADD R26, R22.reuse, UR16 ;  /* 0x00000010161a7c36 */ /* 0x040fe40008000000 */
[----:B0-----:R-:W-:-:S04]  /*0ca0*/  IMAD.IADD R9, R22, 0x1, R15 ;  /* 0x0000000116097824 */ /* 0x001fc800078e020f */
[----:B------:R-:W-:-:S06]  /*0cb0*/  IMAD.WIDE R8, R9, 0x4, R12 ;  /* 0x0000000409087825 */ /* 0x000fcc00078e020c */
[----:B------:R-:W-:Y:S01]  /*0cc0*/  @P0 IADD3 R15, PT, PT, R26, R15, RZ ;  /* 0x0000000f1a0f0210 */ /* 0x000fe20007ffe0ff */
[----:B------:R-:W2:Y:S04]  /*0cd0*/  LDG.E.128 R8, desc[UR14][R8.64] ;  /* 0x0000000e08087981 */ /* 0x000ea8000c1e1d00 */
[----:B------:R-:W-:-:S06]  /*0ce0*/  @P0 IMAD.WIDE R12, R15, 0x4, R12 ;  /* 0x000000040f0c0825 */ /* 0x000fcc00078e020c */
[----:B------:R-:W3:Y:S01]  /*0cf0*/  @P0 LDG.E.128 R12, desc[UR14][R12.64] ;  /* 0x0000000e0c0c0981 */ /* 0x000ee2000c1e1d00 */
[----:B------:R-:W-:-:S04]  /*0d00*/  IMAD.U32 R22, RZ, RZ, UR19 ;  /* 0x00000013ff167e24 */ /* 0x000fc8000f8e00ff */
[----:B------:R-:W-:Y:S01]  /*0d10*/  IMAD R22, R22, 0x10, R21 ;  /* 0x0000001016167824 */ /* 0x000fe200078e0215 */
[----:B------:R-:W-:-:S05]  /*0d20*/  MOV R21, UR19 ;  /* 0x0000001300157c02 */ /* 0x000fca0008000f00 */
[----:B------:R-:W-:Y:S02]  /*0d30*/  @P0 IMAD R21, R21, 0x10, R22 ;  /* 0x0000001015150824 */ /* 0x000fe400078e0216 */
[----:B------:R-:W-:Y:S01]  /*0d40*/  @P0 VIADD R26, R26, UR16 ;  /* 0x000000101a1a0c36 */ /* 0x000fe20008000000 */
[----:B--2---:R1:W-:Y:S04]  /*0d50*/  STS.128 [R22], R8 ;  /* 0x0000000816007388 */ /* 0x0043e80000000c00 */
[----:B---3--:R1:W-:Y:S02]  /*0d60*/  @P0 STS.128 [R21], R12 ;  /* 0x0000000c15000388 */ /* 0x0083e40000000c00 */
.L_x_5318:
[----:B------:R-:W-:Y:S05]  /*0d70*/  BSYNC.RECONVERGENT B0 ;  /* 0x0000000000007941 */ /* 0x000fea0003800200 */
.L_x_5317:
        /* <DEDUP_REMOVED lines=8> */
[----:B------:R-:W-:Y:S01]  /*0e00*/  UIADD3 UR4, UPT, UPT, UR4, 0x80, URZ ;  /* 0x0000008004047890 */ /* 0x000fe2000fffe0ff */
[----:B------:R-:W-:Y:S02]  /*0e10*/  IADD3 R24, PT, PT, R26, UR18, RZ ;  /* 0x000000121a187c10 */ /* 0x000fe4000fffe0ff */
[----:B------:R-:W-:-:S02]  /*0e20*/  IMAD R23, R8, UR5, R23 ;  /* 0x0000000508177c24 */ /* 0x000fc4000f8e0217 */
[----:B------:R-:W-:Y:S02]  /*0e30*/  VIADD R25, R26, UR13 ;  /* 0x0000000d1a197c36 */ /* 0x000fe40008000000 */
[C---:B------:R-:W-:Y:S02]  /*0e40*/  IMAD R24, R8.reuse, UR5, R24 ;  /* 0x0000000508187c24 */ /* 0x040fe4000f8e0218 */
[----:B------:R-:W-:Y:S02]  /*0e50*/  IMAD R25, R8, UR5, R25 ;  /* 0x0000000508197c24 */ /* 0x000fe4000f8e0219 */
[----:B------:R-:W-:Y:S01]  /*0e60*/  VIADD R22, R23, UR16 ;  /* 0x0000001017167c36 */ /* 0x000fe20008000000 */
[----:B--2---:R-:W-:-:S06]  /*0e70*/  ULEA UR4, UR8, UR4, 0x18 ;  /* 0x0000000408047291 */ /* 0x004fcc000f8ec0ff */
[----:B------:R-:W-:-:S07]  /*0e80*/  LEA R21, R26, UR4, 0x2 ;  /* 0x000000041a157c11 */ /* 0x000fce000f8e10ff */
.L_x_5321:
[----:B------:R-:W0:Y:S02]  /*0e90*/  LDC.64 R28, c[0x0][0x390] ;  /* 0x0000e400ff1c7b82 */ /* 0x000e240000000a00 */
[----:B0-----:R-:W-:-:S06]  /*0ea0*/  IMAD.WIDE R8, R23, 0x4, R28 ;  /* 0x0000000417087825 */ /* 0x001fcc00078e021c */
[----:B------:R-:W2:Y:S01]  /*0eb0*/  LDG.E.128 R8, desc[UR14][R8.64] ;  /* 0x0000000e08087981 */ /* 0x000ea2000c1e1d00 */
[----:B------:R-:W-:-:S06]  /*0ec0*/  IMAD.WIDE R12, R22, 0x4, R28 ;  /* 0x00000004160c7825 */ /* 0x000fcc00078e021c */
[----:B------:R-:W3:Y:S01]  /*0ed0*/  LDG.E.128 R12, desc[UR14][R12.64] ;  /* 0x0000000e0c0c7981 */ /* 0x000ee2000c1e1d00 */
[----:B------:R-:W-:-:S05]  /*0ee0*/  IMAD.U32 R27, RZ, RZ, UR19 ;  /* 0x00000013ff1b7e24 */ /* 0x000fca000f8e00ff */
[----:B------:R-:W-:Y:S01]  /*0ef0*/  LEA R27, R27, R21, 0x4 ;  /* 0x000000151b1b7211 */ /* 0x000fe200078e20ff */
[----:B--2---:R0:W-:Y:S04]  /*0f00*/  STS.128 [R21], R8 ;  /* 0x0000000815007388 */ /* 0x0041e80000000c00 */
[----:B---3--:R1:W-:Y:S01]  /*0f10*/  STS.128 [R27], R12 ;  /* 0x0000000c1b007388 */ /* 0x0083e20000000c00 */
[----:B0-----:R-:W-:-:S06]  /*0f20*/  IMAD.WIDE R8, R24, 0x4, R28 ;  /* 0x0000000418087825 */ /* 0x001fcc00078e021c */
[----:B------:R-:W2:Y:S01]  /*0f30*/  LDG.E.128 R8, desc[UR14][R8.64] ;  /* 0x0000000e08087981 */ /* 0x000ea2000c1e1d00 */
[----:B-1----:R-:W-:-:S06]  /*0f40*/  IMAD.WIDE R12, R25, 0x4, R28 ;  /* 0x00000004190c7825 */ /* 0x002fcc00078e021c */
[----:B------:R-:W3:Y:S01]  /*0f50*/  LDG.E.128 R12, desc[UR14][R12.64] ;  /* 0x0000000e0c0c7981 */ /* 0x000ee2000c1e1d00 */
[----:B------:R-:W-:Y:S01]  /*0f60*/  IMAD.U32 R28, RZ, RZ, UR19 ;  /* 0x00000013ff1c7e24 */ /* 0x000fe2000f8e00ff */
[----:B------:R-:W-:Y:S01]  /*0f70*/  MOV R29, UR19 ;  /* 0x00000013001d7c02 */ /* 0x000fe20008000f00 */
[----:B------:R-:W-:Y:S02]  /*0f80*/  IMAD.U32 R27, RZ, RZ, UR16 ;  /* 0x00000010ff1b7e24 */ /* 0x000fe4000f8e00ff */
[--C-:B------:R-:W-:Y:S02]  /*0f90*/  IMAD R28, R28, 0x20, R21.reuse ;  /* 0x000000201c1c7824 */ /* 0x100fe400078e0215 */
[----:B------:R-:W-:-:S03]  /*0fa0*/  IMAD R29, R29, 0x30, R21 ;  /* 0x000000301d1d7824 */ /* 0x000fc600078e0215 */
[----:B--2---:R0:W-:Y:S04]  /*0fb0*/  STS.128 [R28], R8 ;  /* 0x000000081c007388 */ /* 0x0041e80000000c00 */
[----:B---3--:R2:W-:Y:S01]  /*0fc0*/  STS.128 [R29], R12 ;  /* 0x0000000c1d007388 */ /* 0x0085e20000000c00 */
[----:B0-----:R-:W-:Y:S01]  /*0fd0*/  IMAD.U32 R11, RZ, RZ, UR16 ;  /* 0x00000010ff0b7e24 */ /* 0x001fe2000f8e00ff */
[----:B------:R-:W-:Y:S01]  /*0fe0*/  MOV R8, UR19 ;  /* 0x0000001300087c02 */ /* 0x000fe20008000f00 */
[----:B------:R-:W-:Y:S01]  /*0ff0*/  IMAD.U32 R10, RZ, RZ, UR19 ;  /* 0x00000013ff0a7e24 */ /* 0x000fe2000f8e00ff */
[----:B------:R-:W-:Y:S02]  /*1000*/  MOV R9, UR19 ;  /* 0x0000001300097c02 */ /* 0x000fe40008000f00 */
[----:B------:R-:W-:Y:S01]  /*1010*/  IADD3 R26, PT, PT, R11, UR16, R26 ;  /* 0x000000100b1a7c10 */ /* 0x000fe2000fffe01a */
[----:B------:R-:W-:Y:S01]  /*1020*/  IMAD R25, R8, 0x10, R25 ;  /* 0x0000001008197824 */ /* 0x000fe200078e0219 */
[----:B------:R-:W-:Y:S01]  /*1030*/  LEA R22, R9, R22, 0x4 ;  /* 0x0000001609167211 */ /* 0x000fe200078e20ff */
[----:B------:R-:W-:Y:S01]  /*1040*/  IMAD R23, R10, 0x10, R23 ;  /* 0x000000100a177824 */ /* 0x000fe200078e0217 */
[----:B------:R-:W-:Y:S01]  /*1050*/  IADD3 R26, PT, PT, R27, UR16, R26 ;  /* 0x000000101b1a7c10 */ /* 0x000fe2000fffe01a */
[----:B------:R-:W-:-:S02]  /*1060*/  IMAD.U32 R27, RZ, RZ, UR19 ;  /* 0x00000013ff1b7e24 */ /* 0x000fc4000f8e00ff */
[----:B------:R-:W-:Y:S01]  /*1070*/  IMAD R21, R8, 0x40, R21 ;  /* 0x0000004008157824 */ /* 0x000fe200078e0215 */
[----:B------:R-:W-:Y:S01]  /*1080*/  ISETP.GE.U32.AND P0, PT, R26, 0x200, PT ;  /* 0x000002001a00780c */ /* 0x000fe20003f06070 */
[----:B------:R-:W-:-:S12]  /*1090*/  IMAD R24, R27, 0x10, R24 ;  /* 0x000000101b187824 */ /* 0x000fd800078e0218 */
[----:B--2---:R-:W-:Y:S05]  /*10a0*/  @!P0 BRA `(.L_x_5321) ;  /* 0xfffffffc00788947 */ /* 0x004fea000383ffff */
.L_x_5320:
[----:B------:R-:W-:Y:S05]  /*10b0*/  BSYNC.RECONVERGENT B0 ;  /* 0x0000000000007941 */ /* 0x000fea0003800200 */
.L_x_5319:
        /* <DEDUP_REMOVED lines=8> */
.L_x_5333:
[----:B0-----:R-:W0:Y:S01]  /*1140*/  LDC R10, c[0x0][0x3ac] ;  /* 0x0000eb00ff0a7b82 */ /* 0x001e220000000800 */
[----:B------:R-:W-:Y:S01]  /*1150*/  VIMNMX R11, PT, PT, R17, 0x80, PT ;  /* 0x00000080110b7848 */ /* 0x000fe20003fe0100 */
[----:B------:R-:W-:Y:S01]  /*1160*/  IMAD.IADD R9, R16, 0x1, R8 ;  /* 0x0000000110097824 */ /* 0x000fe200078e0208 */
[----:B------:R-:W-:Y:S02]  /*1170*/  ISETP.GE.AND P3, PT, R20, UR6, PT ;  /* 0x0000000614007c0c */ /* 0x000fe4000bf66270 */
[----:B------:R-:W-:-:S04]  /*1180*/  IADD3 R8, PT, PT, R11, R8, RZ ;  /* 0x000000080b087210 */ /* 0x000fc80007ffe0ff */
        /* <DEDUP_REMOVED lines=11> */
.L_x_5324:
        /* <DEDUP_REMOVED lines=8> */
.L_x_5325:
[----:B------:R-:W-:Y:S04]  /*12c0*/  BSSY B0, `(.L_x_5326) ;  /* 0x000002b000007945 */ /* 0x000fe80003800000 */
[----:B------:R-:W-:Y:S05]  /*12d0*/  @P3 BRA `(.L_x_5327) ;  /* 0x0000000000a43947 */ /* 0x000fea0003800000 */
[----:B------:R-:W2:Y:S01]  /*12e0*/  S2R R11, SR_CgaCtaId ;  /* 0x00000000000b7919 */ /* 0x000ea20000008800 */
[----:B------:R-:W-:Y:S01]  /*12f0*/  ISETP.GT.U32.AND P1, PT, R10, 0x40, PT ;  /* 0x000000400a00780c */ /* 0x000fe20003f24070 */
[----:B------:R-:W-:Y:S01]  /*1300*/  IMAD R9, R21, UR10, RZ ;  /* 0x0000000a15097c24 */ /* 0x000fe2000f8e02ff */
[----:B------:R-:W-:Y:S01]  /*1310*/  MOV R10, 0x400 ;  /* 0x00000400000a7802 */ /* 0x000fe20000000f00 */
[----:B------:R-:W-:-:S03]  /*1320*/  IMAD.MOV.U32 R12, RZ, RZ, RZ ;  /* 0x000000ffff0c7224 */ /* 0x000fc600078e00ff */
[----:B--2---:R-:W-:Y:S01]  /*1330*/  LEA R10, R11, R10, 0x18 ;  /* 0x0000000a0b0a7211 */ /* 0x004fe200078ec0ff */
[----:B------:R-:W-:-:S07]  /*1340*/  IMAD.MOV.U32 R11, RZ, RZ, R20 ;  /* 0x000000ffff0b7224 */ /* 0x000fce00078e0014 */
.L_x_5332:
[----:B--2---:R-:W2:Y:S01]  /*1350*/  LDC R22, c[0x0][0x3ac] ;  /* 0x0000eb00ff167b82 */ /* 0x004ea20000000800 */
[----:B------:R-:W-:-:S05]  /*1360*/  IMAD R14, R11, 0xc, R10 ;  /* 0x0000000c0b0e7824 */ /* 0x000fca00078e020a */
[----:B------:R-:W-:Y:S01]  /*1370*/  LEA R13, R19, R14, 0x2 ;  /* 0x0000000e130d7211 */ /* 0x000fe200078e10ff */
[----:B------:R-:W-:Y:S06]  /*1380*/  @P1 BRA `(.L_x_5328) ;  /* 0x0000000000301947 */ /* 0x000fec0003800000 */
[----:B------:R3:W4:Y:S01]  /*1390*/  LDS R15, [R13] ;  /* 0x000000000d0f7984 */ /* 0x0007220000000800 */
[----:B------:R-:W-:Y:S01]  /*13a0*/  UMOV UR4, 0xffffffff ;  /* 0xffffffff00047882 */ /* 0x000fe20000000000 */
[----:B--2---:R-:W-:Y:S02]  /*13b0*/  ISETP.GE.AND P2, PT, R22, 0x2, PT ;  /* 0x000000021600780c */ /* 0x004fe40003f46270 */
[----:B------:R-:W-:Y:S11]  /*13c0*/  BRA.DIV UR4, `(.L_x_5329) ;  /* 0x0000000a042c7947 */ /* 0x000ff6000b800000 */
[----:B---34-:R2:W3:Y:S02]  /*13d0*/  SHFL.IDX PT, R13, R15, R0, 0x1e1f ;  /* 0x001e1f000f0d7589 */ /* 0x0184e400000e0000 */
.L_x_5337:
[----:B0--3--:R-:W-:Y:S01]  /*13e0*/  IMAD R14, R4, R13, RZ ;  /* 0x0000000d040e7224 */ /* 0x009fe200078e02ff */
[----:B------:R-:W-:Y:S06]  /*13f0*/  @!P2 BRA `(.L_x_5330) ;  /* 0x000000000038a947 */ /* 0x000fec0003800000 */
[----:B------:R-:W-:-:S03]  /*1400*/  UMOV UR4, 0xffffffff ;  /* 0xffffffff00047882 */ /* 0x000fc60000000000 */
[----:B------:R-:W-:Y:S05]  /*1410*/  BRA.DIV UR4, `(.L_x_5331) ;  /* 0x0000000a043c7947 */ /* 0x000fea000b800000 */
[----:B------:R0:W3:Y:S02]  /*1420*/  SHFL.IDX PT, R13, R15, R3, 0x1e1f ;  /* 0x001e1f030f0d7589 */ /* 0x0000e400000e0000 */
.L_x_5340:
[----:B-1-3--:R-:W-:Y:S01]  /*1430*/  IMAD R14, R5, R13, R14 ;  /* 0x0000000d050e7224 */ /* 0x00afe200078e020e */
[----:B------:R-:W-:Y:S06]  /*1440*/  BRA `(.L_x_5330) ;  /* 0x0000000000247947 */ /* 0x000fec0003800000 */
.L_x_5328:
        /* <DEDUP_REMOVED lines=9> */
.L_x_5330:
[----:B------:R-:W-:-:S05]  /*14e0*/  IMAD.IADD R13, R9, 0x1, R12 ;  /* 0x00000001090d7824 */ /* 0x000fca00078e020c */
[----:B------:R-:W-:-:S05]  /*14f0*/  LEA R13, R13, UR20, 0x2 ;  /* 0x000000140d0d7c11 */ /* 0x000fca000f8e10ff */
[----:B0-2---:R-:W2:Y:S01]  /*1500*/  LDL R15, [R13] ;  /* 0x000000000d0f7983 */ /* 0x005ea20000100800 */
[----:B------:R-:W-:Y:S01]  /*1510*/  IADD3 R11, PT, PT, R11, UR9, RZ ;  /* 0x000000090b0b7c10 */ /* 0x000fe2000fffe0ff */
[----:B------:R-:W-:-:S03]  /*1520*/  VIADD R12, R12, 0x1 ;  /* 0x000000010c0c7836 */ /* 0x000fc60000000000 */
[----:B------:R-:W-:Y:S01]  /*1530*/  ISETP.GE.AND P2, PT, R11, UR6, PT ;  /* 0x000000060b007c0c */ /* 0x000fe2000bf46270 */
[----:B--2---:R-:W-:-:S05]  /*1540*/  IMAD.IADD R14, R15, 0x1, R14 ;  /* 0x000000010f0e7824 */ /* 0x004fca00078e020e */
[----:B------:R2:W-:Y:S07]  /*1550*/  STL [R13], R14 ;  /* 0x0000000e0d007387 */ /* 0x0005ee0000100800 */
[----:B------:R-:W-:Y:S05]  /*1560*/  @!P2 BRA `(.L_x_5332) ;  /* 0xfffffffc0078a947 */ /* 0x000fea000383ffff */
.L_x_5327:
[----:B------:R-:W-:Y:S05]  /*1570*/  BSYNC B0 ;  /* 0x0000000000007941 */ /* 0x000fea0003800000 */
.L_x_5326:
[----:B------:R-:W-:Y:S01]  /*1580*/  VIADD R21, R21, 0x1 ;  /* 0x0000000115157836 */ /* 0x000fe20000000000 */
[----:B------:R-:W-:Y:S06]  /*1590*/  @!P0 BRA `(.L_x_5333) ;  /* 0xfffffff800e88947 */ /* 0x000fec000383ffff */
[----:B------:R-:W-:Y:S05]  /*15a0*/  BSYNC B1 ;  /* 0x0000000000017941 */ /* 0x000fea0003800000 */
.L_x_5323:
[----:B------:R3:W5:Y:S02]  /*15b0*/  LDL.128 R8, [R1] ;  /* 0x0000000001087983 */ /* 0x0007640000100c00 */
.L_x_5322:
[----:B------:R-:W-:Y:S05]  /*15c0*/  WARPSYNC.ALL ;  /* 0x0000000000007948 */ /* 0x000fea0003800000 */
[----:B------:R-:W-:-:S04]  /*15d0*/  VIMNMX R21, PT, PT, R17, 0x80, PT ;  /* 0x0000008011157848 */ /* 0x000fc80003fe0100 */
[----:B------:R-:W-:Y:S01]  /*15e0*/  IABS R22, R21 ;  /* 0x0000001500167213 */ /* 0x000fe20000000000 */
[----:B------:R-:W-:Y:S01]  /*15f0*/  IMAD.SHL.U32 R26, R17, 0x80, RZ ;  /* 0x00000080111a7824 */ /* 0x000fe200078e00ff */
[----:B------:R-:W4:Y:S01]  /*1600*/  LDCU UR4, c[0x0][0x384] ;  /* 0x00007080ff0477ac */ /* 0x000f220008000800 */
[----:B--2---:R-:W2:Y:S01]  /*1610*/  LDC.64 R14, c[0x0][0x3a0] ;  /* 0x0000e800ff0e7b82 */ /* 0x004ea20000000a00 */
[----:B------:R-:W0:Y:S01]  /*1620*/  I2F.RP R23, R22 ;  /* 0x0000001600177306 */ /* 0x000e220000209400 */
[----:B------:R-:W-:-:S06]  /*1630*/  IABS R24, UR10 ;  /* 0x0000000a00187c13 */ /* 0x000fcc0008000000 */
[----:B------:R-:W-:Y:S01]  /*1640*/  BAR.SYNC.DEFER_BLOCKING 0x0 ;  /* 0x0000000000007b1d */ /* 0x000fe20000010000 */
[----:B------:R-:W-:-:S05]  /*1650*/  ISETP.GT.U32.AND P3, PT, R24, 0x1, PT ;  /* 0x000000011800780c */ /* 0x000fca0003f64070 */
[----:B------:R-:W3:Y:S08]  /*1660*/  I2F.RP R28, R24 ;  /* 0x00000018001c7306 */ /* 0x000ef00000209400 */
[----:B0-----:R-:W0:Y:S08]  /*1670*/  MUFU.RCP R23, R23 ;  /* 0x0000001700177308 */ /* 0x001e300000001000 */
[----:B---3--:R-:W3:Y:S01]  /*1680*/  MUFU.RCP R28, R28 ;  /* 0x0000001c001c7308 */ /* 0x008ee20000001000 */
[----:B0-----:R-:W-:-:S02]  /*1690*/  IADD3 R12, PT, PT, R23, 0xffffffe, RZ ;  /* 0x0ffffffe170c7810 */ /* 0x001fc40007ffe0ff */
[----:B------:R-:W-:-:S05]  /*16a0*/  IABS R23, R21 ;  /* 0x0000001500177213 */ /* 0x000fca0000000000 */
[----:B------:R0:W1:Y:S01]  /*16b0*/  F2I.FTZ.U32.TRUNC.NTZ R13, R12 ;  /* 0x0000000c000d7305 */ /* 0x000062000021f000 */
[----:B------:R-:W-:Y:S01]  /*16c0*/  IMAD.MOV R27, RZ, RZ, -R23 ;  /* 0x000000ffff1b7224 */ /* 0x000fe200078e0a17 */
[----:B---3--:R-:W-:Y:S02]  /*16d0*/  IADD3 R28, PT, PT, R28, 0xffffffe, RZ ;  /* 0x0ffffffe1c1c7810 */ /* 0x008fe40007ffe0ff */
[----:B0-----:R-:W-:Y:S01]  /*16e0*/  MOV R12, RZ ;  /* 0x000000ff000c7202 */ /* 0x001fe20000000f00 */
[----:B-1----:R-:W-:-:S04]  /*16f0*/  IMAD.MOV R25, RZ, RZ, -R13 ;  /* 0x000000ffff197224 */ /* 0x002fc800078e0a0d */
[----:B------:R-:W-:-:S04]  /*1700*/  IMAD R25, R25, R22, RZ ;  /* 0x0000001619197224 */ /* 0x000fc800078e02ff */
[----:B------:R-:W-:Y:S01]  /*1710*/  IMAD.HI.U32 R13, R13, R25, R12 ;  /* 0x000000190d0d7227 */ /* 0x000fe200078e000c */
[----:B------:R-:W-:Y:S02]  /*1720*/  IABS R12, R26 ;  /* 0x0000001a000c7213 */ /* 0x000fe40000000000 */
[----:B------:R-:W-:Y:S01]  /*1730*/  LOP3.LUT R26, R26, R21, RZ, 0x3c, !PT ;  /* 0x000000151a1a7212 */ /* 0x000fe200078e3cff */
[----:B----4-:R-:W-:Y:S01]  /*1740*/  IMAD.U32 R25, RZ, RZ, UR4 ;  /* 0x00000004ff197e24 */ /* 0x010fe2000f8e00ff */
[----:B------:R-:W-:Y:S01]  /*1750*/  USHF.L.U32 UR4, UR17, 0x2, URZ ;  /* 0x0000000211047899 */ /* 0x000fe200080006ff */
[----:B------:R-:W-:Y:S01]  /*1760*/  IMAD.HI.U32 R23, R13, R12, RZ ;  /* 0x0000000c0d177227 */ /* 0x000fe200078e00ff */
[----:B------:R-:W-:Y:S02]  /*1770*/  ISETP.GE.AND P2, PT, R26, RZ, PT ;  /* 0x000000ff1a00720c */ /* 0x000fe40003f46270 */
[----:B------:R-:W-:Y:S01]  /*1780*/  IABS R26, UR10 ;  /* 0x0000000a001a7c13 */ /* 0x000fe20008000000 */
[----:B------:R-:W-:-:S02]  /*1790*/  IMAD R27, R23, R27, R12 ;  /* 0x0000001b171b7224 */ /* 0x000fc400078e020c */
[----:B------:R-:W-:Y:S01]  /*17a0*/  IMAD R25, R25, UR5, R6 ;  /* 0x0000000519197c24 */ /* 0x000fe2000f8e0206 */
[----:B------:R-:W-:Y:S01]  /*17b0*/  UIADD3 UR5, UPT, UPT, UR17, UR5, URZ ;  /* 0x0000000511057290 */ /* 0x000fe2000fffe0ff */
[----:B------:R-:W-:Y:S01]  /*17c0*/  IMAD.MOV R29, RZ, RZ, -R26 ;  /* 0x000000ffff1d7224 */ /* 0x000fe200078e0a1a */
[----:B------:R-:W-:Y:S01]  /*17d0*/  ISETP.GT.U32.AND P1, PT, R22, R27, PT ;  /* 0x0000001b1600720c */ /* 0x000fe20003f24070 */
[----:B--2---:R-:W-:Y:S01]  /*17e0*/  IMAD.WIDE R12, R25, 0x4, R14 ;  /* 0x00000004190c7825 */ /* 0x004fe200078e020e */
[----:B------:R-:W-:-:S04]  /*17f0*/  UISETP.GE.U32.AND UP0, UPT, UR5, UR4, UPT ;  /* 0x000000040500728c */ /* 0x000fc8000bf06070 */
[----:B-----5:R0:W-:Y:S07]  /*1800*/  STG.E desc[UR14][R12.64], R8 ;  /* 0x000000080c007986 */ /* 0x0201ee000c10190e */
[-C--:B------:R-:W-:Y:S01]  /*1810*/  @!P1 IADD3 R27, PT, PT, R27, -R22.reuse, RZ ;  /* 0x800000161b1b9210 */ /* 0x080fe20007ffe0ff */
[----:B------:R-:W-:Y:S01]  /*1820*/  @!P1 VIADD R23, R23, 0x1 ;  /* 0x0000000117179836 */ /* 0x000fe20000000000 */
[----:B------:R-:W-:Y:S02]  /*1830*/  ISETP.NE.AND P1, PT, R21, RZ, PT ;  /* 0x000000ff1500720c */ /* 0x000fe40003f25270 */
[----:B------:R-:W-:Y:S01]  /*1840*/  ISETP.GE.U32.AND P0, PT, R27, R22, PT ;  /* 0x000000161b00720c */ /* 0x000fe20003f06070 */
[----:B0-----:R-:W-:Y:S01]  /*1850*/  IMAD.U32 R8, RZ, RZ, UR10 ;  /* 0x0000000aff087e24 */ /* 0x001fe2000f8e00ff */
[----:B------:R-:W-:Y:S01]  /*1860*/  IADD3 R27, PT, PT, -R24, 0x1, RZ ;  /* 0x00000001181b7810 */ /* 0x000fe20007ffe1ff */
[----:B------:R-:W-:Y:S01]  /*1870*/  IMAD.U32 R12, RZ, RZ, UR10 ;  /* 0x0000000aff0c7e24 */ /* 0x000fe2000f8e00ff */
[----:B------:R-:W0:Y:S01]  /*1880*/  F2I.FTZ.U32.TRUNC.NTZ R13, R28 ;  /* 0x0000001c000d7305 */ /* 0x000e22000021f000 */
[----:B------:R-:W-:Y:S01]  /*1890*/  VIADD R8, R8, 0x1 ;  /* 0x0000000108087836 */ /* 0x000fe20000000000 */
[----:B------:R-:W-:Y:S01]  /*18a0*/  SEL R27, R27, 0x1, !P3 ;  /* 0x000000011b1b7807 */ /* 0x000fe20005800000 */
[----:B------:R-:W-:-:S03]  /*18b0*/  IMAD.SHL.U32 R12, R12, 0x80, RZ ;  /* 0x000000800c0c7824 */ /* 0x000fc600078e00ff */
[----:B------:R-:W-:Y:S02]  /*18c0*/  ISETP.GT.U32.AND P3, PT, R24, R27, PT ;  /* 0x0000001b1800720c */ /* 0x000fe40003f64070 */
[----:B------:R-:W-:Y:S02]  /*18d0*/  ISETP.GE.U32.AND P4, PT, R8, 0x3, PT ;  /* 0x000000030800780c */ /* 0x000fe40003f86070 */
[----:B------:R-:W-:Y:S02]  /*18e0*/  @P0 IADD3 R23, PT, PT, R23, 0x1, RZ ;  /* 0x0000000117170810 */ /* 0x000fe40007ffe0ff */
[----:B------:R-:W-:Y:S02]  /*18f0*/  SEL R12, R12, RZ, !P4 ;  /* 0x000000ff0c0c7207 */ /* 0x000fe40006000000 */
[----:B------:R-:W-:Y:S01]  /*1900*/  ISETP.NE.AND P0, PT, RZ, UR10, PT ;  /* 0x0000000aff007c0c */ /* 0x000fe2000bf05270 */
[----:B------:R-:W-:Y:S01]  /*1910*/  @!P2 IMAD.MOV R23, RZ, RZ, -R23 ;  /* 0x000000ffff17a224 */ /* 0x000fe200078e0a17 */
[----:B------:R-:W-:Y:S01]  /*1920*/  @!P1 LOP3.LUT R23, RZ, R21, RZ, 0x33, !PT ;  /* 0x00000015ff179212 */ /* 0x000fe200078e33ff */
[----:B------:R-:W-:Y:S01]  /*1930*/  IMAD.IADD R22, R25, 0x1, R12 ;  /* 0x0000000119167824 */ /* 0x000fe200078e020c */
[----:B------:R-:W-:-:S02]  /*1940*/  LOP3.LUT R8, RZ, UR10, RZ, 0x33, !PT ;  /* 0x0000000aff087c12 */ /* 0x000fc4000f8e33ff */
[----:B------:R-:W-:Y:S01]  /*1950*/  @!P3 IADD3 R27, PT, PT, R27, -R24, RZ ;  /* 0x800000181b1bb210 */ /* 0x000fe20007ffe0ff */
[----:B------:R-:W-:-:S03]  /*1960*/  IMAD R21, R23, UR7, RZ ;  /* 0x0000000717157c24 */ /* 0x000fc6000f8e02ff */
[----:B------:R-:W-:Y:S01]  /*1970*/  SEL R12, R8, R27, !P0 ;  /* 0x0000001b080c7207 */ /* 0x000fe20004000000 */
[----:B0-----:R-:W-:-:S04]  /*1980*/  IMAD.MOV R27, RZ, RZ, -R13 ;  /* 0x000000ffff1b7224 */ /* 0x001fc800078e0a0d */
[----:B------:R-:W-:Y:S02]  /*1990*/  IMAD R23, R21, R12, R22 ;  /* 0x0000000c15177224 */ /* 0x000fe400078e0216 */
[----:B------:R-:W-:Y:S02]  /*19a0*/  HFMA2 R12, -RZ, RZ, 0, 0 ;  /* 0x00000000ff0c7431 */ /* 0x000fe400000001ff */
[----:B------:R-:W-:Y:S02]  /*19b0*/  IMAD R27, R27, R24, RZ ;  /* 0x000000181b1b7224 */ /* 0x000fe400078e02ff */
[----:B------:R-:W-:-:S05]  /*19c0*/  IMAD.WIDE R22, R23, 0x4, R14 ;  /* 0x0000000417167825 */ /* 0x000fca00078e020e */
[----:B------:R0:W-:Y:S01]  /*19d0*/  STG.E desc[UR14][R22.64], R9 ;  /* 0x0000000916007986 */ /* 0x0001e2000c10190e */
[----:B------:R-:W-:-:S06]  /*19e0*/  IMAD.HI.U32 R12, R13, R27, R12 ;  /* 0x0000001b0d0c7227 */ /* 0x000fcc00078e000c */
[----:B------:R-:W-:-:S04]  /*19f0*/  IMAD.HI.U32 R13, R12, 0x2, RZ ;  /* 0x000000020c0d7827 */ /* 0x000fc800078e00ff */
[----:B------:R-:W-:-:S04]  /*1a00*/  IMAD.HI.U32 R12, R12, 0x3, RZ ;  /* 0x000000030c0c7827 */ /* 0x000fc800078e00ff */
[-C--:B------:R-:W-:Y:S02]  /*1a10*/  IMAD R27, R13, R29.reuse, 0x2 ;  /* 0x000000020d1b7424 */ /* 0x080fe400078e021d */
[----:B------:R-:W-:Y:S02]  /*1a20*/  IMAD R29, R12, R29, 0x3 ;  /* 0x000000030c1d7424 */ /* 0x000fe400078e021d */
[----:B0-----:R-:W-:Y:S01]  /*1a30*/  IMAD.U32 R9, RZ, RZ, UR10 ;  /* 0x0000000aff097e24 */ /* 0x001fe2000f8e00ff */
[C---:B------:R-:W-:Y:S01]  /*1a40*/  ISETP.GT.U32.AND P3, PT, R24.reuse, R27, PT ;  /* 0x0000001b1800720c */ /* 0x040fe20003f64070 */
[----:B------:R-:W-:Y:S01]  /*1a50*/  IMAD.U32 R22, RZ, RZ, UR10 ;  /* 0x0000000aff167e24 */ /* 0x000fe2000f8e00ff */
[----:B------:R-:W-:Y:S02]  /*1a60*/  ISETP.GT.U32.AND P5, PT, R24, R29, PT ;  /* 0x0000001d1800720c */ /* 0x000fe40003fa4070 */
[----:B------:R-:W-:Y:S02]  /*1a70*/  LOP3.LUT R9, R9, 0x2, RZ, 0x3c, !PT ;  /* 0x0000000209097812 */ /* 0x000fe400078e3cff */
[----:B------:R-:W-:-:S02]  /*1a80*/  LOP3.LUT R22, R22, 0x3, RZ, 0x3c, !PT ;  /* 0x0000000316167812 */ /* 0x000fc400078e3cff */
[----:B------:R-:W-:Y:S02]  /*1a90*/  ISETP.GE.AND P4, PT, R9, RZ, PT ;  /* 0x000000ff0900720c */ /* 0x000fe40003f86270 */
[----:B------:R-:W-:-:S03]  /*1aa0*/  ISETP.GE.AND P6, PT, R22, RZ, PT ;  /* 0x000000ff1600720c */ /* 0x000fc60003fc6270 */
[----:B------:R-:W-:Y:S01]  /*1ab0*/  @!P3 IMAD.IADD R27, R27, 0x1, -R24 ;  /* 0x000000011b1bb824 */ /* 0x000fe200078e0a18 */
[----:B------:R-:W-:Y:S01]  /*1ac0*/  @!P3 IADD3 R13, PT, PT, R13, 0x1, RZ ;  /* 0x000000010d0db810 */ /* 0x000fe20007ffe0ff */
[----:B------:R-:W-:Y:S01]  /*1ad0*/  @!P5 VIADD R12, R12, 0x1 ;  /* 0x000000010c0cd836 */ /* 0x000fe20000000000 */
[-C--:B------:R-:W-:Y:S02]  /*1ae0*/  @!P5 IADD3 R29, PT, PT, R29, -R24.reuse, RZ ;  /* 0x800000181d1dd210 */ /* 0x080fe40007ffe0ff */
[-C--:B------:R-:W-:Y:S02]  /*1af0*/  ISETP.GE.U32.AND P1, PT, R27, R24.reuse, PT ;  /* 0x000000181b00720c */ /* 0x080fe40003f26070 */
[----:B------:R-:W-:Y:S01]  /*1b00*/  ISETP.GE.U32.AND P2, PT, R29, R24, PT ;  /* 0x000000181d00720c */ /* 0x000fe20003f46070 */
[----:B------:R-:W-:-:S10]  /*1b10*/  IMAD.U32 R24, RZ, RZ, UR10 ;  /* 0x0000000aff187e24 */ /* 0x000fd4000f8e00ff */
[----:B------:R-:W-:Y:S02]  /*1b20*/  @P1 VIADD R13, R13, 0x1 ;  /* 0x000000010d0d1836 */ /* 0x000fe40000000000 */
[----:B------:R-:W-:Y:S02]  /*1b30*/  @P2 IADD3 R12, PT, PT, R12, 0x1, RZ ;  /* 0x000000010c0c2810 */ /* 0x000fe40007ffe0ff */
[----:B------:R-:W-:-:S03]  /*1b40*/  @!P4 IMAD.MOV R13, RZ, RZ, -R13 ;  /* 0x000000ffff0dc224 */ /* 0x000fc600078e0a0d */
[----:B------:R-:W-:Y:S02]  /*1b50*/  IMAD.MOV.U32 R9, RZ, RZ, R12 ;  /* 0x000000ffff097224 */ /* 0x000fe400078e000c */
[----:B------:R-:W-:Y:S01]  /*1b60*/  SEL R12, R8, R13, !P0 ;  /* 0x0000000d080c7207 */ /* 0x000fe20004000000 */
[----:B------:R-:W-:Y:S02]  /*1b70*/  IMAD.U32 R13, RZ, RZ, UR10 ;  /* 0x0000000aff0d7e24 */ /* 0x000fe4000f8e00ff */
[----:B------:R-:W-:-:S04]  /*1b80*/  @!P6 IADD3 R9, PT, PT, -R9, RZ, RZ ;  /* 0x000000ff0909e210 */ /* 0x000fc80007ffe1ff */
[----:B------:R-:W-:Y:S02]  /*1b90*/  SEL R8, R8, R9, !P0 ;  /* 0x0000000908087207 */ /* 0x000fe40004000000 */
[C---:B------:R-:W-:Y:S02]  /*1ba0*/  IADD3 R9, PT, PT, -R12.reuse, RZ, RZ ;  /* 0x000000ff0c097210 */ /* 0x040fe40007ffe1ff */
[----:B------:R-:W-:Y:S01]  /*1bb0*/  LEA R12, R12, R25, 0x7 ;  /* 0x000000190c0c7211 */ /* 0x000fe200078e38ff */
[----:B------:R-:W-:Y:S02]  /*1bc0*/  IMAD.MOV R22, RZ, RZ, -R8 ;  /* 0x000000ffff167224 */ /* 0x000fe400078e0a08 */
[----:B------:R-:W-:Y:S02]  /*1bd0*/  IMAD R25, R8, 0x80, R25 ;  /* 0x0000008008197824 */ /* 0x000fe400078e0219 */
[----:B------:R-:W-:Y:S02]  /*1be0*/  IMAD R8, R9, R24, 0x2 ;  /* 0x0000000209087424 */ /* 0x000fe400078e0218 */
[----:B------:R-:W-:-:S02]  /*1bf0*/  IMAD R22, R22, R13, 0x3 ;  /* 0x0000000316167424 */ /* 0x000fc400078e020d */
[C---:B------:R-:W-:Y:S02]  /*1c00*/  IMAD R9, R21.reuse, R8, R12 ;  /* 0x0000000815097224 */ /* 0x040fe400078e020c */
[----:B------:R-:W-:Y:S02]  /*1c10*/  IMAD R25, R21, R22, R25 ;  /* 0x0000001615197224 */ /* 0x000fe400078e0219 */
[----:B------:R-:W-:-:S04]  /*1c20*/  IMAD.WIDE R8, R9, 0x4, R14 ;  /* 0x0000000409087825 */ /* 0x000fc800078e020e */
[----:B------:R-:W-:Y:S01]  /*1c30*/  IMAD.WIDE R14, R25, 0x4, R14 ;  /* 0x00000004190e7825 */ /* 0x000fe200078e020e */
[----:B------:R0:W-:Y:S04]  /*1c40*/  STG.E desc[UR14][R8.64], R10 ;  /* 0x0000000a08007986 */ /* 0x0001e8000c10190e */
[----:B------:R0:W-:Y:S01]  /*1c50*/  STG.E desc[UR14][R14.64], R11 ;  /* 0x0000000b0e007986 */ /* 0x0001e2000c10190e */
[----:B------:R-:W-:Y:S05]  /*1c60*/  BRA.U !UP0, `(.L_x_5334) ;  /* 0xffffffed089c7547 */ /* 0x000fea000b83ffff */
[----:B------:R-:W-:Y:S05]  /*1c70*/  EXIT ;  /* 0x000000000000794d */ /* 0x000fea0003800000 */
.L_x_5329:
[----:B------:R-:W-:Y:S01]  /*1c80*/  BSSY B2, `(.L_x_5335) ;  /* 0x0000007000027945 */ /* 0x000fe20003800000 */
[----:B------:R-:W-:Y:S01]  /*1c90*/  MOV R22, R0 ;  /* 0x0000000000167202 */ /* 0x000fe20000000f00 */
[----:B------:R-:W-:Y:S01]  /*1ca0*/  IMAD.MOV.U32 R24, RZ, RZ, 0x1e1f ;  /* 0x00001e1fff187424 */ /* 0x000fe200078e00ff */
[----:B---3--:R-:W-:-:S07]  /*1cb0*/  MOV R13, 0xffffffff ;  /* 0xffffffff000d7802 */ /* 0x008fce0000000f00 */
[----:B01--4-:R-:W-:Y:S05]  /*1cc0*/  WARPSYNC.COLLECTIVE R13, `(.L_x_5336) ;  /* 0x000000000d087348 */ /* 0x013fea0003c00000 */
[----:B----4-:R2:W3:Y:S02]  /*1cd0*/  SHFL.IDX P3, R13, R15, R22, R24 ;  /* 0x000000160f0d7389 */ /* 0x0104e40000060018 */
[----:B0123--:R-:W-:Y:S05]  /*1ce0*/  ENDCOLLECTIVE ;  /* 0x000000000000791b */ /* 0x00ffea0003800000 */
.L_x_5336:
[----:B------:R-:W-:Y:S05]  /*1cf0*/  BSYNC B2 ;  /* 0x0000000000027941 */ /* 0x000fea0003800000 */
.L_x_5335:
[----:B------:R-:W-:Y:S05]  /*1d00*/  BRA `(.L_x_5337) ;  /* 0xfffffff400b47947 */ /* 0x000fea000383ffff */
.L_x_5331:
[----:B------:R-:W-:Y:S01]  /*1d10*/  HFMA2 R24, -RZ, RZ, 0, 0.005977630615234375 ;  /* 0x00001e1fff187431 */ /* 0x000fe200000001ff */
[----:B------:R-:W-:Y:S01]  /*1d20*/  BSSY B2, `(.L_x_5338) ;  /* 0x0000006000027945 */ /* 0x000fe20003800000 */
[----:B------:R-:W-:Y:S02]  /*1d30*/  IMAD.MOV.U32 R22, RZ, RZ, R3 ;  /* 0x000000ffff167224 */ /* 0x000fe400078e0003 */
[----:B------:R-:W-:-:S07]  /*1d40*/  IMAD.MOV.U32 R13, RZ, RZ, -0x1 ;  /* 0xffffffffff0d7424 */ /* 0x000fce00078e00ff */
[----:B-12---:R-:W-:Y:S05]  /*1d50*/  WARPSYNC.COLLECTIVE R13, `(.L_x_5339) ;  /* 0x000000000d087348 */ /* 0x006fea0003c00000 */
[----:B------:R0:W3:Y:S02]  /*1d60*/  SHFL.IDX P3, R13, R15, R22, R24 ;  /* 0x000000160f0d7389 */ /* 0x0000e40000060018 */
[----:B0123--:R-:W-:Y:S05]  /*1d70*/  ENDCOLLECTIVE ;  /* 0x000000000000791b */ /* 0x00ffea0003800000 */
.L_x_5339:
[----:B------:R-:W-:Y:S05]  /*1d80*/  BSYNC B2 ;  /* 0x0000000000027941 */ /* 0x000fea0003800000 */
.L_x_5338:
[----:B------:R-:W-:Y:S05]  /*1d90*/  BRA `(.L_x_5340) ;  /* 0xfffffff400a47947 */ /* 0x000fea000383ffff */
        .weak           $__internal_153_$__cuda_sm20_div_s16
        .type           $__internal_153_$__cuda_sm20_div_s16,@function
        .size           $__internal_153_$__cuda_sm20_div_s16,(.L_x_38656 - $__internal_153_$__cuda_sm20_div_s16)
$__internal_153_$__cuda_sm20_div_s16:
        /* <DEDUP_REMOVED lines=26> */
[----:B------:R-:W-:Y:S10]  /*1f40*/  RET.REL.NODEC R2 `(_Z9cuda_gemmIiLi128ELi4ELi1ELi512ELi2ELi2ELi64ELi0ELi0EEviiiPT_S1_S1_iii) ;  /* 0xffffffe0022c7950 */ /* 0x000ff40003c3ffff */
.L_x_5341:
        /* <DEDUP_REMOVED lines=11> */
.L_x_38656:


//--------------------- .text._Z9cuda_gemmIiLi128ELi4ELi1ELi256ELi128ELi128ELi64ELi1ELi1EEviiiPT_S1_S1_iii --------------------------
	.section	.text._Z9cuda_gemmIiLi128ELi4ELi1ELi256ELi128ELi128ELi64ELi1ELi1EEviiiPT_S1_S1_iii,"ax",@progbits
	.align	128
        .global         _Z9cuda_gemmIiLi128ELi4ELi1ELi256ELi128ELi128ELi64ELi1ELi1EEviiiPT_S1_S1_iii
        .type           _Z9cuda_gemmIiLi128ELi4ELi1ELi256ELi128ELi128ELi64ELi1ELi1EEviiiPT_S1_S1_iii,@function
        .size           _Z9cuda_gemmIiLi128ELi4ELi1ELi256ELi128ELi128ELi64ELi1ELi1EEviiiPT_S1_S1_iii,(.L_x_39355 - _Z9cuda_gemmIiLi128ELi4ELi1ELi256ELi128ELi128ELi64ELi1ELi1EEviiiPT_S1_S1_iii)
        .other          _Z9cuda_gemmIiLi128ELi4ELi1ELi256ELi128ELi128ELi64ELi1ELi1EEviiiPT_S1_S1_iii,@"STO_CUDA_ENTRY STV_DEFAULT"
_Z9cuda_gemmIiLi128ELi4ELi1ELi256ELi128ELi128ELi64ELi1ELi1EEviiiPT_S1_S1_iii:
.text._Z9cuda_gemmIiLi128ELi4ELi1ELi256ELi128ELi128ELi64ELi1ELi1EEviiiPT_S1_S1_iii:
[----:B------:R-:W-:Y:S08]  /*0000*/  LDC R1, c[0x0][0x37c] ;  /* 0x0000df00ff017b82 */ /* 0x000ff00000000800 */
[----:B------:R-:W0:Y:S08]  /*0010*/  LDC R0, c[0x0][0x374] ;  /* 0x0000dd00ff007b82 */ /* 0x000e300000000800 */
[----:B------:R-:W1:Y:S01]  /*0020*/  S2UR UR4, SR_CTAID.Y ;  /* 0x00000000000479c3 */ /* 0x000e620000002600 */
[----:B0-----:R-:W-:-:S05]  /*0030*/  IMAD.SHL.U32 R2, R0, 0x4, RZ ;  /* 0x0000000400027824 */ /* 0x001fca00078e00ff */
[----:B-1----:R-:W-:-:S13]  /*0040*/  ISETP.LE.U32.AND P0, PT, R2, UR4, PT ;  /* 0x0000000402007c0c */ /* 0x002fda000bf03070 */
[----:B------:R-:W-:Y:S05]  /*0050*/  @P0 EXIT ;  /* 0x000000000000094d */ /* 0x000fea0003800000 */
[----:B------:R-:W0:Y:S01]  /*0060*/  LDCU UR7, c[0x0][0x360] ;  /* 0x00006c00ff0777ac */ /* 0x000e220008000800 */
[----:B------:R-:W1:Y:S01]  /*0070*/  S2R R2, SR_TID.X ;  /* 0x0000000000027919 */ /* 0x000e620000002100 */
[----:B------:R-:W-:Y:S01]  /*0080*/  IMAD.U32 R19, RZ, RZ, UR4 ;  /* 0x00000004ff137e24 */ /* 0x000fe2000f8e00ff */
[----:B------:R-:W2:Y:S01]  /*0090*/  LDCU.64 UR8, c[0x0][0x358] ;  /* 0x00006b00ff0877ac */ /* 0x000ea20008000a00 */
[----:B------:R-:W3:Y:S01]  /*00a0*/  S2R R16, SR_CgaCtaId ;  /* 0x0000000000107919 */ /* 0x000ee20000008800 */
[----:B------:R-:W4:Y:S01]  /*00b0*/  S2R R18, SR_CTAID.Z ;  /* 0x0000000000127919 */ /* 0x000f220000002700 */
[----:B0-----:R-:W0:Y:S01]  /*00c0*/  I2F.U32.RP R7, UR7 ;  /* 0x0000000700077d06 */ /* 0x001e220008209000 */
[----:B------:R-:W-:Y:S01]  /*00d0*/  ISETP.NE.U32.AND P2, PT, RZ, UR7, PT ;  /* 0x00000007ff007c0c */ /* 0x000fe2000bf45070 */
[----:B------:R-:W-:-:S06]  /*00e0*/  USHF.L.U32 UR6, UR7, 0x2, URZ ;  /* 0x0000000207067899 */ /* 0x000fcc00080006ff */
[----:B0-----:R-:W0:Y:S01]  /*00f0*/  MUFU.RCP R7, R7 ;  /* 0x0000000700077308 */ /* 0x001e220000001000 */
[----:B-1----:R-:W-:-:S05]  /*0100*/  VIADD R6, R2, UR7 ;  /* 0x0000000702067c36 */ /* 0x002fca0008000000 */
[C---:B------:R-:W-:Y:S02]  /*0110*/  ISETP.GE.U32.AND P0, PT, R6.reuse, 0x80, PT ;  /* 0x000000800600780c */ /* 0x040fe40003f06070 */
[----:B------:R-:W-:Y:S02]  /*0120*/  VIMNMX.U32 R3, PT, PT, R6, 0x80, !PT ;  /* 0x0000008006037848 */ /* 0x000fe40007fe0000 */
[----:B------:R-:W-:Y:S02]  /*0130*/  SEL R15, RZ, 0x1, P0 ;  /* 0x00000001ff0f7807 */ /* 0x000fe40000000000 */
[----:B----4-:R-:W-:Y:S02]  /*0140*/  SHF.L.U32 R18, R18, 0x6, RZ ;  /* 0x0000000612127819 */ /* 0x010fe400000006ff */
[----:B------:R-:W-:Y:S02]  /*0150*/  IADD3 R6, PT, PT, R3, -R6, -R15 ;  /* 0x8000000603067210 */ /* 0x000fe40007ffe80f */
[----:B------:R-:W-:Y:S01]  /*0160*/  MOV R3, 0x400 ;  /* 0x0000040000037802 */ /* 0x000fe20000000f00 */
[----:B0-----:R-:W-:-:S02]  /*0170*/  VIADD R4, R7, 0xffffffe ;  /* 0x0ffffffe07047836 */ /* 0x001fc40000000000 */
[----:B------:R-:W-:Y:S02]  /*0180*/  IMAD.SHL.U32 R7, R2, 0x10, RZ ;  /* 0x0000001002077824 */ /* 0x000fe400078e00ff */
[----:B------:R0:W1:Y:S03]  /*0190*/  F2I.FTZ.U32.TRUNC.NTZ R5, R4 ;  /* 0x0000000400057305 */ /* 0x000066000021f000 */
[----:B------:R-:W-:Y:S01]  /*01a0*/  LOP3.LUT R10, R7, 0x10, RZ, 0xc0, !PT ;  /* 0x00000010070a7812 */ /* 0x000fe200078ec0ff */
[----:B0-----:R-:W-:Y:S02]  /*01b0*/  HFMA2 R4, -RZ, RZ, 0, 0 ;  /* 0x00000000ff047431 */ /* 0x001fe400000001ff */
[----:B-1----:R-:W-:-:S04]  /*01c0*/  IMAD.MOV R9, RZ, RZ, -R5 ;  /* 0x000000ffff097224 */ /* 0x002fc800078e0a05 */
[----:B------:R-:W-:-:S04]  /*01d0*/  IMAD R9, R9, UR7, RZ ;  /* 0x0000000709097c24 */ /* 0x000fc8000f8e02ff */
[----:B------:R-:W-:Y:S02]  /*01e0*/  IMAD.HI.U32 R5, R5, R9, R4 ;  /* 0x0000000905057227 */ /* 0x000fe400078e0004 */
[----:B------:R-:W0:Y:S02]  /*01f0*/  S2R R9, SR_CTAID.X ;  /* 0x0000000000097919 */ /* 0x000e240000002500 */
[----:B------:R-:W-:Y:S02]  /*0200*/  VIADD R4, R3, 0x880 ;  /* 0x0000088003047836 */ /* 0x000fe40000000000 */
[----:B------:R-:W-:Y:S01]  /*0210*/  IMAD.HI.U32 R8, R5, R6, RZ ;  /* 0x0000000605087227 */ /* 0x000fe200078e00ff */
[----:B------:R-:W-:-:S03]  /*0220*/  SHF.R.U32.HI R5, RZ, 0x2, R2 ;  /* 0x00000002ff057819 */ /* 0x000fc60000011602 */
[----:B------:R-:W-:-:S04]  /*0230*/  IMAD.MOV R11, RZ, RZ, -R8 ;  /* 0x000000ffff0b7224 */ /* 0x000fc800078e0a08 */
[----:B------:R-:W-:Y:S01]  /*0240*/  IMAD R11, R11, UR7, R6 ;  /* 0x000000070b0b7c24 */ /* 0x000fe2000f8e0206 */
[C---:B---3--:R-:W-:Y:S02]  /*0250*/  LEA R6, R16.reuse, R3, 0x18 ;  /* 0x0000000310067211 */ /* 0x048fe400078ec0ff */
[----:B------:R-:W-:Y:S02]  /*0260*/  SHF.R.U32.HI R3, RZ, 0x1, R2 ;  /* 0x00000001ff037819 */ /* 0x000fe40000011602 */
[----:B------:R-:W-:Y:S01]  /*0270*/  ISETP.GE.U32.AND P0, PT, R11, UR7, PT ;  /* 0x000000070b007c0c */ /* 0x000fe2000bf06070 */
[----:B------:R-:W-:Y:S01]  /*0280*/  IMAD R14, R5, 0x84, R6 ;  /* 0x00000084050e7824 */ /* 0x000fe200078e0206 */
[----:B------:R-:W-:Y:S02]  /*0290*/  LOP3.LUT R3, R3, 0x1, RZ, 0xc0, !PT ;  /* 0x0000000103037812 */ /* 0x000fe400078ec0ff */
[----:B------:R-:W-:Y:S02]  /*02a0*/  LEA R16, R16, R4, 0x18 ;  /* 0x0000000410107211 */ /* 0x000fe400078ec0ff */
[----:B------:R-:W-:Y:S01]  /*02b0*/  LOP3.LUT R4, R2, 0xf, RZ, 0xc0, !PT ;  /* 0x0000000f02047812 */ /* 0x000fe200078ec0ff */
[----:B------:R-:W-:-:S02]  /*02c0*/  VIADD R7, R3, 0xffffffff ;  /* 0xffffffff03077836 */ /* 0x000fc40000000000 */
[----:B------:R-:W-:Y:S02]  /*02d0*/  IMAD R12, R3, 0x20, R10 ;  /* 0x00000020030c7824 */ /* 0x000fe400078e020a */
[----:B------:R-:W-:Y:S01]  /*02e0*/  IMAD R4, R4, 0x84, R6 ;  /* 0x0000008404047824 */ /* 0x000fe200078e0206 */
[----:B------:R-:W-:Y:S02]  /*02f0*/  LOP3.LUT R13, R7, 0xf, RZ, 0xc0, !PT ;  /* 0x0000000f070d7812 */ /* 0x000fe400078ec0ff */
[----:B------:R-:W-:Y:S01]  /*0300*/  @P0 IADD3 R11, PT, PT, R11, -UR7, RZ ;  /* 0x800000070b0b0c10 */ /* 0x000fe2000fffe0ff */
[----:B0-----:R-:W-:Y:S01]  /*0310*/  IMAD.SHL.U32 R9, R9, 0x40, RZ ;  /* 0x0000004009097824 */ /* 0x001fe200078e00ff */
[----:B------:R-:W-:Y:S02]  /*0320*/  @P0 IADD3 R8, PT, PT, R8, 0x1, RZ ;  /* 0x0000000108080810 */ /* 0x000fe40007ffe0ff */
[----:B------:R-:W-:Y:S02]  /*0330*/  ISETP.GE.U32.AND P1, PT, R11, UR7, PT ;  /* 0x000000070b007c0c */ /* 0x000fe4000bf26070 */
[----:B------:R-:W-:-:S02]  /*0340*/  LOP3.LUT R7, R12, R13, RZ, 0xfc, !PT ;  /* 0x0000000d0c077212 */ /* 0x000fc400078efcff */
[C---:B------:R-:W-:Y:S01]  /*0350*/  LOP3.LUT R17, R10.reuse, R13, RZ, 0xfc, !PT ;  /* 0x0000000d0a117212 */ /* 0x040fe200078efcff */
[----:B------:R-:W-:Y:S01]  /*0360*/  IMAD R13, R3, -0x1f, R12 ;  /* 0xffffffe1030d7824 */ /* 0x000fe200078e020c */
[--C-:B------:R-:W-:Y:S01]  /*0370*/  LOP3.LUT R11, R10, 0x8, R3.reuse, 0xfe, !PT ;  /* 0x000000080a0b7812 */ /* 0x100fe200078efe03 */
[----:B------:R-:W-:Y:S01]  /*0380*/  IMAD R7, R7, 0x4, R16 ;  /* 0x0000000407077824 */ /* 0x000fe200078e0210 */
[C---:B------:R-:W-:Y:S02]  /*0390*/  LOP3.LUT R5, R12.reuse, R3, RZ, 0xfc, !PT ;  /* 0x000000030c057212 */ /* 0x040fe400078efcff */
[----:B------:R-:W-:Y:S01]  /*03a0*/  LOP3.LUT R6, R12, 0x8, R3, 0xfe, !PT ;  /* 0x000000080c067812 */ /* 0x000fe200078efe03 */
[----:B------:R-:W-:Y:S01]  /*03b0*/  IMAD R12, R11, 0x4, R14 ;  /* 0x000000040b0c7824 */ /* 0x000fe200078e020e */
[----:B------:R-:W-:Y:S01]  /*03c0*/  LOP3.LUT R9, R9, 0x40, RZ, 0xc0, !PT ;  /* 0x0000004009097812 */ /* 0x000fe200078ec0ff */
[----:B------:R-:W-:Y:S01]  /*03d0*/  @P1 VIADD R8, R8, 0x1 ;  /* 0x0000000108081836 */ /* 0x000fe20000000000 */
[----:B------:R-:W-:Y:S01]  /*03e0*/  @!P2 LOP3.LUT R8, RZ, UR7, RZ, 0x33, !PT ;  /* 0x00000007ff08ac12 */ /* 0x000fe2000f8e33ff */
[--C-:B------:R-:W-:Y:S01]  /*03f0*/  IMAD R5, R5, 0x4, R16.reuse ;  /* 0x0000000405057824 */ /* 0x100fe200078e0210 */
[----:B------:R-:W-:Y:S01]  /*0400*/  LEA R13, R13, R14, 0x2 ;  /* 0x0000000e0d0d7211 */ /* 0x000fe200078e10ff */
[----:B------:R-:W-:Y:S01]  /*0410*/  IMAD R6, R6, 0x4, R16 ;  /* 0x0000000406067824 */ /* 0x000fe200078e0210 */
[----:B------:R-:W-:Y:S01]  /*0420*/  LOP3.LUT R22, R9, 0xf, R2, 0xf8, !PT ;  /* 0x0000000f09167812 */ /* 0x000fe200078ef802 */
[----:B------:R-:W-:-:S02]  /*0430*/  IMAD R14, R17, 0x4, R14 ;  /* 0x00000004110e7824 */ /* 0x000fc400078e020e */
[----:B--2---:R-:W-:-:S07]  /*0440*/  IMAD.IADD R15, R15, 0x1, R8 ;  /* 0x000000010f0f7824 */ /* 0x004fce00078e0208 */
.L_x_5359:
[C---:B------:R-:W-:Y:S01]  /*0450*/  LOP3.LUT R10, R15.reuse, 0x3, RZ, 0xc0, !PT ;  /* 0x000000030f0a7812 */ /* 0x040fe200078ec0ff */
[----:B------:R-:W-:Y:S01]  /*0460*/  BSSY.RECONVERGENT B0, `(.L_x_5342) ;  /* 0x0000016000007945 */ /* 0x000fe20003800200 */
[----:B------:R-:W-:Y:S01]  /*0470*/  ISETP.GE.U32.AND P1, PT, R15, 0x3, PT ;  /* 0x000000030f00780c */ /* 0x000fe20003f26070 */
[----:B------:R-:W-:Y:S01]  /*0480*/  IMAD.MOV.U32 R8, RZ, RZ, R2 ;  /* 0x000000ffff087224 */ /* 0x000fe200078e0002 */
[----:B------:R-:W-:Y:S02]  /*0490*/  ISETP.NE.AND P2, PT, R10, 0x3, PT ;  /* 0x000000030a00780c */ /* 0x000fe40003f45270 */
[----:B------:R-:W-:-:S11]  /*04a0*/  PLOP3.LUT P0, PT, PT, PT, PT, 0x80, 0x8 ;  /* 0x000000000008781c */ /* 0x000fd60003f0f070 */
[----:B------:R-:W-:Y:S05]  /*04b0*/  @!P2 BRA `(.L_x_5343) ;  /* 0x000000000040a947 */ /* 0x000fea0003800000 */
[----:B------:R-:W0:Y:S01]  /*04c0*/  S2UR UR5, SR_CgaCtaId ;  /* 0x00000000000579c3 */ /* 0x000e220000008800 */
[----:B------:R-:W-:Y:S01]  /*04d0*/  UMOV UR4, 0x400 ;  /* 0x0000040000047882 */ /* 0x000fe20000000000 */
[----:B------:R-:W-:Y:S01]  /*04e0*/  ISETP.NE.AND P2, PT, R10, RZ, PT ;  /* 0x000000ff0a00720c */ /* 0x000fe20003f45270 */
[----:B------:R-:W-:Y:S01]  /*04f0*/  UIADD3 UR4, UPT, UPT, UR4, 0x980, URZ ;  /* 0x0000098004047890 */ /* 0x000fe2000fffe0ff */
[----:B------:R-:W-:-:S03]  /*0500*/  VIADD R8, R2, UR7 ;  /* 0x0000000702087c36 */ /* 0x000fc60008000000 */
[----:B0-----:R-:W-:-:S06]  /*0510*/  ULEA UR4, UR5, UR4, 0x18 ;  /* 0x0000000405047291 */ /* 0x001fcc000f8ec0ff */
[----:B------:R-:W-:-:S05]  /*0520*/  LEA R9, R2, UR4, 0x2 ;  /* 0x0000000402097c11 */ /* 0x000fca000f8e10ff */
[----:B------:R0:W-:Y:S01]  /*0530*/  STS [R9], RZ ;  /* 0x000000ff09007388 */ /* 0x0001e20000000800 */
[----:B------:R-:W-:Y:S05]  /*0540*/  @!P2 BRA `(.L_x_5343) ;  /* 0x00000000001ca947 */ /* 0x000fea0003800000 */
[----:B------:R-:W-:Y:S01]  /*0550*/  ISETP.NE.AND P2, PT, R10, 0x1, PT ;  /* 0x000000010a00780c */ /* 0x000fe20003f45270 */
[----:B------:R-:W-:Y:S01]  /*0560*/  VIADD R11, R9, UR6 ;  /* 0x00000006090b7c36 */ /* 0x000fe20008000000 */
[----:B------:R1:W-:Y:S01]  /*0570*/  STS [R9+UR6], RZ ;  /* 0x000000ff09007988 */ /* 0x0003e20008000806 */
[----:B------:R-:W-:-:S05]  /*0580*/  IADD3 R8, PT, PT, R8, UR7, RZ ;  /* 0x0000000708087c10 */ /* 0x000fca000fffe0ff */
[----:B------:R-:W-:-:S05]  /*0590*/  VIADD R10, R8, UR7 ;  /* 0x00000007080a7c36 */ /* 0x000fca0008000000 */
[----:B------:R1:W-:Y:S01]  /*05a0*/  @P2 STS [R11+UR6], RZ ;  /* 0x000000ff0b002988 */ /* 0x0003e20008000806 */
[----:B------:R-:W-:-:S07]  /*05b0*/  @P2 IMAD.MOV.U32 R8, RZ, RZ, R10 ;  /* 0x000000ffff082224 */ /* 0x000fce00078e000a */
.L_x_5343:
[----:B------:R-:W-:Y:S05]  /*05c0*/  BSYNC.RECONVERGENT B0 ;  /* 0x0000000000007941 */ /* 0x000fea0003800200 */
.L_x_5342:
[----:B------:R-:W-:Y:S04]  /*05d0*/  BSSY.RECONVERGENT B0, `(.L_x_5344) ;  /* 0x0000012000007945 */ /* 0x000fe80003800200 */
[----:B------:R-:W-:Y:S05]  /*05e0*/  @!P1 BRA `(.L_x_5345) ;  /* 0x0000000000409947 */ /* 0x000fea0003800000 */
[----:B------:R-:W2:Y:S01]  /*05f0*/  S2UR UR5, SR_CgaCtaId ;  /* 0x00000000000579c3 */ /* 0x000ea20000008800 */
[----:B------:R-:W-:Y:S02]  /*0600*/  UMOV UR4, 0x400 ;  /* 0x0000040000047882 */ /* 0x000fe40000000000 */
[----:B------:R-:W-:-:S04]  /*0610*/  UIADD3 UR4, UPT, UPT, UR4, 0x980, URZ ;  /* 0x0000098004047890 */ /* 0x000fc8000fffe0ff */
[----:B--2---:R-:W-:-:S06]  /*0620*/  ULEA UR4, UR5, UR4, 0x18 ;  /* 0x0000000405047291 */ /* 0x004fcc000f8ec0ff */
[----:B01----:R-:W-:-:S07]  /*0630*/  LEA R9, R8, UR4, 0x2 ;  /* 0x0000000408097c11 */ /* 0x003fce000f8e10ff */
.L_x_5346:
[----:B------:R-:W0:Y:S01]  /*0640*/  LDC R16, c[0x0][0x360] ;  /* 0x0000d800ff107b82 */ /* 0x000e220000000800 */
[----:B------:R-:W-:Y:S01]  /*0650*/  STS [R9], RZ ;  /* 0x000000ff09007388 */ /* 0x000fe20000000800 */
[----:B------:R-:W-:-:S03]  /*0660*/  IADD3 R8, PT, PT, R8, UR6, RZ ;  /* 0x0000000608087c10 */ /* 0x000fc6000fffe0ff */
[----:B------:R1:W-:Y:S01]  /*0670*/  STS [R9+UR6], RZ ;  /* 0x000000ff09007988 */ /* 0x0003e20008000806 */
[----:B------:R-:W-:Y:S01]  /*0680*/  ISETP.GE.U32.AND P1, PT, R8, 0x80, PT ;  /* 0x000000800800780c */ /* 0x000fe20003f26070 */
[C-C-:B0-2---:R-:W-:Y:S02]  /*0690*/  IMAD R10, R16.reuse, 0x8, R9.reuse ;  /* 0x00000008100a7824 */ /* 0x145fe400078e0209 */
[C-C-:B------:R-:W-:Y:S02]  /*06a0*/  IMAD R11, R16.reuse, 0xc, R9.reuse ;  /* 0x0000000c100b7824 */ /* 0x140fe400078e0209 */
[----:B-1----:R-:W-:Y:S01]  /*06b0*/  IMAD R9, R16, 0x10, R9 ;  /* 0x0000001010097824 */ /* 0x002fe200078e0209 */
[----:B------:R2:W-:Y:S04]  /*06c0*/  STS [R10], RZ ;  /* 0x000000ff0a007388 */ /* 0x0005e80000000800 */
[----:B------:R2:W-:Y:S03]  /*06d0*/  STS [R11], RZ ;  /* 0x000000ff0b007388 */ /* 0x0005e60000000800 */
[----:B------:R-:W-:Y:S05]  /*06e0*/  @!P1 BRA `(.L_x_5346) ;  /* 0xfffffffc00d49947 */ /* 0x000fea000383ffff */
.L_x_5345:
[----:B------:R-:W-:Y:S05]  /*06f0*/  BSYNC.RECONVERGENT B0 ;  /* 0x0000000000007941 */ /* 0x000fea0003800200 */
.L_x_5344:
[----:B------:R-:W-:-:S07]  /*0700*/  IMAD.MOV.U32 R17, RZ, RZ, RZ ;  /* 0x000000ffff117224 */ /* 0x000fce00078e00ff */
.L_x_5353:
[----:B------:R-:W-:Y:S01]  /*0710*/  ISETP.GT.U32.AND P2, PT, R2, 0xf, PT ;  /* 0x0000000f0200780c */ /* 0x000fe20003f44070 */
[----:B------:R-:W-:Y:S01]  /*0720*/  BSSY.RECONVERGENT B0, `(.L_x_5347) ;  /* 0x0000016000007945 */ /* 0x000fe20003800200 */
[----:B------:R-:W-:-:S11]  /*0730*/  PLOP3.LUT P1, PT, P0, PT, PT, 0x80, 0x8 ;  /* 0x000000000008781c */ /* 0x000fd6000072f070 */
[----:B01----:R-:W-:Y:S05]  /*0740*/  @P2 BRA `(.L_x_5348) ;  /* 0x00000000004c2947 */ /* 0x003fea0003800000 */
[----:B------:R-:W3:Y:S01]  /*0750*/  S2R R20, SR_CgaCtaId ;  /* 0x0000000000147919 */ /* 0x000ee20000008800 */
[----:B01----:R-:W-:Y:S01]  /*0760*/  MOV R9, 0x400 ;  /* 0x0000040000097802 */ /* 0x003fe20000000f00 */
[----:B------:R-:W-:Y:S02]  /*0770*/  IMAD R8, R19, 0x100, R18 ;  /* 0x0000010013087824 */ /* 0x000fe400078e0212 */
[----:B------:R-:W-:Y:S01]  /*0780*/  IMAD.SHL.U32 R16, R2, 0x4, RZ ;  /* 0x0000000402107824 */ /* 0x000fe200078e00ff */
[----:B------:R-:W-:Y:S01]  /*0790*/  IADD3 R9, PT, PT, R9, 0x880, RZ ;  /* 0x0000088009097810 */ /* 0x000fe20007ffe0ff */
[----:B------:R-:W-:-:S03]  /*07a0*/  IMAD.IADD R21, R8, 0x1, R17 ;  /* 0x0000000108157824 */ /* 0x000fc600078e0211 */
[----:B---3--:R-:W-:-:S07]  /*07b0*/  LEA R20, R20, R9, 0x18 ;  /* 0x0000000914147211 */ /* 0x008fce00078ec0ff */
.L_x_5349:
[----:B---3--:R-:W0:Y:S01]  /*07c0*/  LDC.64 R8, c[0x0][0x390] ;  /* 0x0000e400ff087b82 */ /* 0x008e220000000a00 */
[C---:B------:R-:W-:Y:S01]  /*07d0*/  IMAD.SHL.U32 R23, R16.reuse, 0x4, RZ ;  /* 0x0000000410177824 */ /* 0x040fe200078e00ff */
[----:B--2---:R-:W-:-:S04]  /*07e0*/  LOP3.LUT R11, R16, 0x1c, RZ, 0xc0, !PT ;  /* 0x0000001c100b7812 */ /* 0x004fc800078ec0ff */
[----:B------:R-:W-:-:S04]  /*07f0*/  LOP3.LUT R10, R23, 0x80, RZ, 0xc0, !PT ;  /* 0x00000080170a7812 */ /* 0x000fc800078ec0ff */
[----:B------:R-:W-:-:S05]  /*0800*/  IADD3 R11, PT, PT, R10, R21, R11 ;  /* 0x000000150a0b7210 */ /* 0x000fca0007ffe00b */
[----:B0-----:R-:W-:-:S06]  /*0810*/  IMAD.WIDE R8, R11, 0x4, R8 ;  /* 0x000000040b087825 */ /* 0x001fcc00078e0208 */
[----:B------:R-:W2:Y:S01]  /*0820*/  LDG.E.128 R8, desc[UR8][R8.64] ;  /* 0x0000000808087981 */ /* 0x000ea2000c1e1d00 */
[----:B------:R-:W-:Y:S01]  /*0830*/  IADD3 R23, PT, PT, R20, R23, RZ ;  /* 0x0000001714177210 */ /* 0x000fe20007ffe0ff */
[----:B------:R-:W-:-:S05]  /*0840*/  VIADD R16, R16, UR6 ;  /* 0x0000000610107c36 */ /* 0x000fca0008000000 */
[----:B------:R-:W-:Y:S01]  /*0850*/  ISETP.GE.U32.AND P0, PT, R16, 0x40, PT ;  /* 0x000000401000780c */ /* 0x000fe20003f06070 */
[----:B--2---:R3:W-:-:S12]  /*0860*/  STS.128 [R23], R8 ;  /* 0x0000000817007388 */ /* 0x0047d80000000c00 */
[----:B------:R-:W-:Y:S05]  /*0870*/  @!P0 BRA `(.L_x_5349) ;  /* 0xfffffffc00d08947 */ /* 0x000fea000383ffff */
.L_x_5348:
[----:B------:R-:W-:Y:S05]  /*0880*/  BSYNC.RECONVERGENT B0 ;  /* 0x0000000000007941 */ /* 0x000fea0003800200 */
.L_x_5347:
[----:B------:R-:W-:Y:S02]  /*0890*/  IMAD.IADD R16, R18, 0x1, R17 ;  /* 0x0000000112107824 */ /* 0x000fe400078e0211 */
[----:B------:R-:W-:-:S07]  /*08a0*/  IMAD.MOV.U32 R17, RZ, RZ, RZ ;  /* 0x000000ffff117224 */ /* 0x000fce00078e00ff */
.L_x_5352:
[----:B01-3--:R-:W0:Y:S01]  /*08b0*/  LDC.64 R8, c[0x0][0x398] ;  /* 0x0000e600ff087b82 */ /* 0x00be220000000a00 */
[----:B------:R-:W-:Y:S02]  /*08c0*/  SHF.R.U32.HI R21, RZ, 0x4, R2 ;  /* 0x00000004ff157819 */ /* 0x000fe40000011602 */
[----:B------:R-:W-:-:S07]  /*08d0*/  IADD3 R25, PT, PT, R22, R17, RZ ;  /* 0x0000001116197210 */ /* 0x000fce0007ffe0ff */
.L_x_5350:
[----:B-12---:R-:W-:-:S04]  /*08e0*/  IMAD.IADD R10, R16, 0x1, R21 ;  /* 0x00000001100a7824 */ /* 0x006fc800078e0215 */
        /* <DEDUP_REMOVED lines=9> */
[----:B------:R-:W-:Y:S01]  /*0980*/  ISETP.GT.U32.AND P0, PT, R2, 0x3f, PT ;  /* 0x0000003f0200780c */ /* 0x000fe20003f04070 */
[----:B------:R-:W-:Y:S05]  /*0990*/  WARPSYNC.ALL ;  /* 0x0000000000007948 */ /* 0x000fea0003800000 */
[----:B------:R-:W-:Y:S07]  /*09a0*/  BAR.SYNC.DEFER_BLOCKING 0x0 ;  /* 0x0000000000007b1d */ /* 0x000fee0000010000 */
[----:B------:R-:W-:Y:S05]  /*09b0*/  @P0 BRA `(.L_x_5351) ;  /* 0x0000000000f80947 */ /* 0x000fea0003800000 */
[----:B------:R-:W-:Y:S01]  /*09c0*/  LDS R11, [R5] ;  /* 0x00000000050b7984 */ /* 0x000fe20000000800 */
[----:B------:R-:W-:Y:S01]  /*09d0*/  LOP3.LUT P0, RZ, R2, 0x1, RZ, 0xc0, !PT ;  /* 0x0000000102ff7812 */ /* 0x000fe2000780c0ff */
[----:B------:R-:W-:Y:S05]  /*09e0*/  WARPSYNC.ALL ;  /* 0x0000000000007948 */ /* 0x000fea0003800000 */
[----:B------:R-:W0:Y:S01]  /*09f0*/  LDS R26, [R13] ;  /* 0x000000000d1a7984 */ /* 0x000e220000000800 */
[----:B------:R-:W-:-:S03]  /*0a00*/  SHF.R.U32.HI R28, RZ, 0x2, R2 ;  /* 0x00000002ff1c7819 */ /* 0x000fc60000011602 */
[----:B-1----:R-:W-:Y:S04]  /*0a10*/  LDS R10, [R5+0x4] ;  /* 0x00000400050a7984 */ /* 0x002fe80000000800 */
[----:B------:R-:W1:Y:S04]  /*0a20*/  LDS R25, [R13+0x4] ;  /* 0x000004000d197984 */ /* 0x000e680000000800 */
[----:B------:R-:W-:Y:S04]  /*0a30*/  LDS R9, [R5+0x8] ;  /* 0x0000080005097984 */ /* 0x000fe80000000800 */
[----:B------:R-:W2:Y:S04]  /*0a40*/  LDS R8, [R13+0x8] ;  /* 0x000008000d087984 */ /* 0x000ea80000000800 */
[----:B------:R-:W-:Y:S04]  /*0a50*/  LDS R20, [R5+0xc] ;  /* 0x00000c0005147984 */ /* 0x000fe80000000800 */
[----:B------:R-:W3:Y:S04]  /*0a60*/  LDS R21, [R13+0xc] ;  /* 0x00000c000d157984 */ /* 0x000ee80000000800 */
[----:B------:R-:W-:Y:S04]  /*0a70*/  LDS R23, [R5+0x10] ;  /* 0x0000100005177984 */ /* 0x000fe80000000800 */
[----:B------:R-:W4:Y:S01]  /*0a80*/  LDS R24, [R13+0x10] ;  /* 0x000010000d187984 */ /* 0x000f220000000800 */
[----:B0-----:R-:W-:-:S03]  /*0a90*/  IMAD R11, R11, R26, RZ ;  /* 0x0000001a0b0b7224 */ /* 0x001fc600078e02ff */
[----:B------:R-:W-:Y:S01]  /*0aa0*/  LDS R26, [R13+0x28] ;  /* 0x000028000d1a7984 */ /* 0x000fe20000000800 */
[----:B-1----:R-:W-:-:S03]  /*0ab0*/  IMAD R25, R10, R25, R11 ;  /* 0x000000190a197224 */ /* 0x002fc600078e020b */
[----:B------:R-:W-:Y:S04]  /*0ac0*/  LDS R10, [R5+0x14] ;  /* 0x00001400050a7984 */ /* 0x000fe80000000800 */
[----:B------:R-:W0:Y:S01]  /*0ad0*/  LDS R11, [R13+0x14] ;  /* 0x000014000d0b7984 */ /* 0x000e220000000800 */
[----:B--2---:R-:W-:-:S03]  /*0ae0*/  IMAD R25, R9, R8, R25 ;  /* 0x0000000809197224 */ /* 0x004fc600078e0219 */
[----:B------:R-:W-:Y:S04]  /*0af0*/  LDS R8, [R5+0x18] ;  /* 0x0000180005087984 */ /* 0x000fe80000000800 */
[----:B------:R-:W1:Y:S01]  /*0b00*/  LDS R9, [R13+0x18] ;  /* 0x000018000d097984 */ /* 0x000e620000000800 */
[----:B---3--:R-:W-:-:S03]  /*0b10*/  IMAD R25, R20, R21, R25 ;  /* 0x0000001514197224 */ /* 0x008fc600078e0219 */
[----:B------:R-:W-:Y:S04]  /*0b20*/  LDS R20, [R5+0x1c] ;  /* 0x00001c0005147984 */ /* 0x000fe80000000800 */
[----:B------:R-:W2:Y:S01]  /*0b30*/  LDS R21, [R13+0x1c] ;  /* 0x00001c000d157984 */ /* 0x000ea20000000800 */
[----:B----4-:R-:W-:-:S03]  /*0b40*/  IMAD R25, R23, R24, R25 ;  /* 0x0000001817197224 */ /* 0x010fc600078e0219 */
[----:B------:R-:W-:Y:S04]  /*0b50*/  LDS R23, [R6] ;  /* 0x0000000006177984 */ /* 0x000fe80000000800 */
[----:B------:R-:W3:Y:S01]  /*0b60*/  LDS R24, [R12] ;  /* 0x000000000c187984 */ /* 0x000ee20000000800 */
[----:B0-----:R-:W-:-:S03]  /*0b70*/  IMAD R25, R10, R11, R25 ;  /* 0x0000000b0a197224 */ /* 0x001fc600078e0219 */
[----:B------:R-:W-:Y:S04]  /*0b80*/  LDS R10, [R5+0x24] ;  /* 0x00002400050a7984 */ /* 0x000fe80000000800 */
[----:B------:R-:W0:Y:S01]  /*0b90*/  LDS R11, [R13+0x24] ;  /* 0x000024000d0b7984 */ /* 0x000e220000000800 */
[----:B-1----:R-:W-:-:S03]  /*0ba0*/  IMAD R8, R8, R9, R25 ;  /* 0x0000000908087224 */ /* 0x002fc600078e0219 */
[----:B------:R-:W1:Y:S04]  /*0bb0*/  LDS R25, [R5+0x28] ;  /* 0x0000280005197984 */ /* 0x000e680000000800 */
[----:B------:R-:W-:Y:S01]  /*0bc0*/  LDS R9, [R5+0x30] ;  /* 0x0000300005097984 */ /* 0x000fe20000000800 */
[----:B--2---:R-:W-:-:S03]  /*0bd0*/  IMAD R8, R20, R21, R8 ;  /* 0x0000001514087224 */ /* 0x004fc600078e0208 */
[----:B------:R-:W-:Y:S04]  /*0be0*/  LDS R20, [R5+0x2c] ;  /* 0x00002c0005147984 */ /* 0x000fe80000000800 */
[----:B------:R-:W2:Y:S01]  /*0bf0*/  LDS R21, [R13+0x2c] ;  /* 0x00002c000d157984 */ /* 0x000ea20000000800 */
[----:B---3--:R-:W-:-:S03]  /*0c00*/  IMAD R23, R23, R24, R8 ;  /* 0x0000001817177224 */ /* 0x008fc600078e0208 */
[----:B------:R-:W3:Y:S04]  /*0c10*/  LDS R8, [R13+0x30] ;  /* 0x000030000d087984 */ /* 0x000ee80000000800 */
[----:B------:R-:W-:Y:S01]  /*0c20*/  LDS R24, [R13+0x34] ;  /* 0x000034000d187984 */ /* 0x000fe20000000800 */
[----:B0-----:R-:W-:Y:S02]  /*0c30*/  IMAD R11, R10, R11, R23 ;  /* 0x0000000b0a0b7224 */ /* 0x001fe400078e0217 */
[----:B------:R-:W0:Y:S02]  /*0c40*/  @!P0 S2R R10, SR_CgaCtaId ;  /* 0x00000000000a8919 */ /* 0x000e240000008800 */
[----:B-1----:R-:W-:Y:S02]  /*0c50*/  IMAD R25, R25, R26, R11 ;  /* 0x0000001a19197224 */ /* 0x002fe400078e020b */
[----:B------:R-:W1:Y:S04]  /*0c60*/  LDS R11, [R5+0x34] ;  /* 0x00003400050b7984 */ /* 0x000e680000000800 */
[----:B------:R-:W-:Y:S04]  /*0c70*/  LDS R23, [R5+0x38] ;  /* 0x0000380005177984 */ /* 0x000fe80000000800 */
[----:B------:R-:W4:Y:S01]  /*0c80*/  LDS R26, [R13+0x38] ;  /* 0x000038000d1a7984 */ /* 0x000f220000000800 */
[----:B--2---:R-:W-:-:S03]  /*0c90*/  IMAD R25, R20, R21, R25 ;  /* 0x0000001514197224 */ /* 0x004fc600078e0219 */
[----:B------:R-:W-:Y:S01]  /*0ca0*/  LDS R20, [R7] ;  /* 0x0000000007147984 */ /* 0x000fe20000000800 */
[----:B---3--:R-:W-:Y:S01]  /*0cb0*/  IMAD R9, R9, R8, R25 ;  /* 0x0000000809097224 */ /* 0x008fe200078e0219 */
[----:B------:R-:W-:Y:S02]  /*0cc0*/  @!P0 MOV R8, 0x400 ;  /* 0x0000040000088802 */ /* 0x000fe40000000f00 */
[----:B------:R-:W2:Y:S02]  /*0cd0*/  LDS R21, [R14] ;  /* 0x000000000e157984 */ /* 0x000ea40000000800 */
[----:B------:R-:W-:Y:S01]  /*0ce0*/  @!P0 IADD3 R25, PT, PT, R8, 0x980, RZ ;  /* 0x0000098008198810 */ /* 0x000fe20007ffe0ff */
[----:B------:R-:W-:-:S04]  /*0cf0*/  IMAD.IADD R8, R28, 0x1, R17 ;  /* 0x000000011c087824 */ /* 0x000fc800078e0211 */
[----:B------:R-:W-:Y:S01]  /*0d00*/  IMAD R8, R8, 0x2, R3 ;  /* 0x0000000208087824 */ /* 0x000fe200078e0203 */
[----:B0-----:R-:W-:-:S05]  /*0d10*/  @!P0 LEA R25, R10, R25, 0x18 ;  /* 0x000000190a198211 */ /* 0x001fca00078ec0ff */
[----:B------:R-:W-:-:S05]  /*0d20*/  @!P0 IMAD R8, R8, 0x4, R25 ;  /* 0x0000000408088824 */ /* 0x000fca00078e0219 */
[----:B------:R-:W-:Y:S01]  /*0d30*/  @!P0 LDS R25, [R8] ;  /* 0x0000000008198984 */ /* 0x000fe20000000800 */
[----:B-1----:R-:W-:-:S04]  /*0d40*/  IMAD R9, R11, R24, R9 ;  /* 0x000000180b097224 */ /* 0x002fc800078e0209 */
[----:B----4-:R-:W-:-:S04]  /*0d50*/  IMAD R9, R23, R26, R9 ;  /* 0x0000001a17097224 */ /* 0x010fc800078e0209 */
[----:B--2---:R-:W-:-:S05]  /*0d60*/  IMAD R9, R20, R21, R9 ;  /* 0x0000001514097224 */ /* 0x004fca00078e0209 */
[----:B------:R-:W0:Y:S02]  /*0d70*/  SHFL.DOWN PT, R10, R9, 0x1, 0x1e1f ;  /* 0x083e1f00090a7f89 */ /* 0x000e2400000e0000 */
[----:B0-----:R-:W-:-:S05]  /*0d80*/  @!P0 IADD3 R25, PT, PT, R25, R10, R9 ;  /* 0x0000000a19198210 */ /* 0x001fca0007ffe009 */
[----:B------:R0:W-:Y:S02]  /*0d90*/  @!P0 STS [R8], R25 ;  /* 0x0000001908008388 */ /* 0x0001e40000000800 */
.L_x_5351:
[----:B------:R-:W-:-:S04]  /*0da0*/  IADD3 R17, PT, PT, R17, 0x10, RZ ;  /* 0x0000001011117810 */ /* 0x000fc80007ffe0ff */
[----:B------:R-:W-:-:S13]  /*0db0*/  ISETP.GE.U32.AND P0, PT, R17, 0x40, PT ;  /* 0x000000401100780c */ /* 0x000fda0003f06070 */
[----:B------:R-:W-:Y:S05]  /*0dc0*/  @!P0 BRA `(.L_x_5352) ;  /* 0xfffffff800b88947 */ /* 0x000fea000383ffff */
[----:B------:R-:W-:Y:S01]  /*0dd0*/  PLOP3.LUT P0, PT, PT, PT, PT, 0x8, 0x80 ;  /* 0x000000000080781c */ /* 0x000fe20003f0e170 */
[----:B------:R-:W-:Y:S01]  /*0de0*/  IMAD.MOV.U32 R17, RZ, RZ, 0x20 ;  /* 0x00000020ff117424 */ /* 0x000fe200078e00ff */
[----:B------:R-:W-:Y:S11]  /*0df0*/  @P1 BRA `(.L_x_5353) ;  /* 0xfffffff800441947 */ /* 0x000ff6000383ffff */
[----:B-1----:R-:W-:Y:S01]  /*0e00*/  LOP3.LUT R10, R15, 0x3, RZ, 0xc0, !PT ;  /* 0x000000030f0a7812 */ /* 0x002fe200078ec0ff */
[----:B------:R-:W-:Y:S05]  /*0e10*/  WARPSYNC.ALL ;  /* 0x0000000000007948 */ /* 0x000fea0003800000 */
[----:B------:R-:W-:Y:S01]  /*0e20*/  ISETP.NE.AND P0, PT, R10, 0x3, PT ;  /* 0x000000030a00780c */ /* 0x000fe20003f05270 */
[----:B0-----:R-:W0:Y:S01]  /*0e30*/  S2R R8, SR_CTAID.X ;  /* 0x0000000000087919 */ /* 0x001e220000002500 */
[----:B------:R-:W-:Y:S01]  /*0e40*/  BSSY.RECONVERGENT B0, `(.L_x_5354) ;  /* 0x0000021000007945 */ /* 0x000fe20003800200 */
[----:B------:R-:W-:Y:S01]  /*0e50*/  IMAD.MOV.U32 R24, RZ, RZ, R2 ;  /* 0x000000ffff187224 */ /* 0x000fe200078e0002 */
[----:B------:R-:W-:Y:S01]  /*0e60*/  BAR.SYNC.DEFER_BLOCKING 0x0 ;  /* 0x0000000000007b1d */ /* 0x000fe20000010000 */
[----:B0-----:R-:W-:-:S05]  /*0e70*/  IMAD.SHL.U32 R8, R8, 0x80, RZ ;  /* 0x0000008008087824 */ /* 0x001fca00078e00ff */
[----:B------:R-:W-:-:S04]  /*0e80*/  LOP3.LUT R8, R8, 0x80, RZ, 0xc0, !PT ;  /* 0x0000008008087812 */ /* 0x000fc800078ec0ff */
[----:B------:R-:W-:Y:S01]  /*0e90*/  LEA R25, R19, R8, 0x8 ;  /* 0x0000000813197211 */ /* 0x000fe200078e40ff */
[----:B------:R-:W-:Y:S06]  /*0ea0*/  @!P0 BRA `(.L_x_5355) ;  /* 0x0000000000688947 */ /* 0x000fec0003800000 */
[----:B------:R-:W0:Y:S01]  /*0eb0*/  S2UR UR5, SR_CgaCtaId ;  /* 0x00000000000579c3 */ /* 0x000e220000008800 */
[----:B------:R-:W-:Y:S01]  /*0ec0*/  UMOV UR4, 0x400 ;  /* 0x0000040000047882 */ /* 0x000fe20000000000 */
[----:B------:R-:W-:Y:S01]  /*0ed0*/  IMAD.IADD R11, R25, 0x1, R2 ;  /* 0x00000001190b7824 */ /* 0x000fe200078e0202 */
[----:B------:R-:W-:-:S05]  /*0ee0*/  UIADD3 UR4, UPT, UPT, UR4, 0x980, URZ ;  /* 0x0000098004047890 */ /* 0x000fca000fffe0ff */
[----:B------:R-:W1:Y:S01]  /*0ef0*/  LDC.64 R8, c[0x0][0x3a0] ;  /* 0x0000e800ff087b82 */ /* 0x000e620000000a00 */
[----:B0-----:R-:W-:-:S06]  /*0f00*/  ULEA UR4, UR5, UR4, 0x18 ;  /* 0x0000000405047291 */ /* 0x001fcc000f8ec0ff */
[----:B------:R-:W-:Y:S02]  /*0f10*/  LEA R16, R2, UR4, 0x2 ;  /* 0x0000000402107c11 */ /* 0x000fe4000f8e10ff */
[----:B------:R-:W-:Y:S01]  /*0f20*/  ISETP.NE.AND P0, PT, R10, RZ, PT ;  /* 0x000000ff0a00720c */ /* 0x000fe20003f05270 */
[----:B-1----:R-:W-:Y:S02]  /*0f30*/  IMAD.WIDE R8, R11, 0x4, R8 ;  /* 0x000000040b087825 */ /* 0x002fe400078e0208 */
[----:B------:R-:W0:Y:S02]  /*0f40*/  LDS R17, [R16] ;  /* 0x0000000010117984 */ /* 0x000e240000000800 */
[----:B------:R-:W-:Y:S02]  /*0f50*/  VIADD R24, R2, UR7 ;  /* 0x0000000702187c36 */ /* 0x000fe40008000000 */
[----:B0-----:R0:W-:Y:S06]  /*0f60*/  REDG.E.ADD.STRONG.GPU desc[UR8][R8.64], R17 ;  /* 0x000000110800798e */ /* 0x0011ec000c12e108 */
[----:B------:R-:W-:Y:S05]  /*0f70*/  @!P0 BRA `(.L_x_5355) ;  /* 0x0000000000348947 */ /* 0x000fea0003800000 */
[----:B------:R-:W1:Y:S01]  /*0f80*/  LDS R11, [R16+UR6] ;  /* 0x00000006100b7984 */ /* 0x000e620008000800 */
[----:B0-----:R-:W-:-:S05]  /*0f90*/  IADD3 R8, P0, PT, R8, UR6, RZ ;  /* 0x0000000608087c10 */ /* 0x001fca000ff1e0ff */
[----:B------:R-:W-:Y:S01]  /*0fa0*/  IMAD.X R9, RZ, RZ, R9, P0 ;  /* 0x000000ffff097224 */ /* 0x000fe200000e0609 */
[----:B------:R-:W-:Y:S01]  /*0fb0*/  ISETP.NE.AND P0, PT, R10, 0x1, PT ;  /* 0x000000010a00780c */ /* 0x000fe20003f05270 */
[----:B------:R-:W-:Y:S01]  /*0fc0*/  VIADD R10, R16, UR6 ;  /* 0x00000006100a7c36 */ /* 0x000fe20008000000 */
[----:B------:R-:W-:Y:S02]  /*0fd0*/  IADD3 R24, PT, PT, R24, UR7, RZ ;  /* 0x0000000718187c10 */ /* 0x000fe4000fffe0ff */
[----:B-1----:R1:W-:Y:S09]  /*0fe0*/  REDG.E.ADD.STRONG.GPU desc[UR8][R8.64], R11 ;  /* 0x0000000b0800798e */ /* 0x0023f2000c12e108 */
[----:B------:R-:W-:Y:S05]  /*0ff0*/  @!P0 BRA `(.L_x_5355) ;  /* 0x0000000000148947 */ /* 0x000fea0003800000 */
[----:B-1----:R-:W0:Y:S01]  /*1000*/  LDS R11, [R10+UR6] ;  /* 0x000000060a0b7984 */ /* 0x002e220008000800 */
[----:B------:R-:W-:-:S05]  /*1010*/  IADD3 R8, P0, PT, R8, UR6, RZ ;  /* 0x0000000608087c10 */ /* 0x000fca000ff1e0ff */
[----:B------:R-:W-:-:S05]  /*1020*/  IMAD.X R9, RZ, RZ, R9, P0 ;  /* 0x000000ffff097224 */ /* 0x000fca00000e0609 */
[----:B0-----:R2:W-:Y:S01]  /*1030*/  REDG.E.ADD.STRONG.GPU desc[UR8][R8.64], R11 ;  /* 0x0000000b0800798e */ /* 0x0015e2000c12e108 */
[----:B------:R-:W-:-:S07]  /*1040*/  VIADD R24, R24, UR7 ;  /* 0x0000000718187c36 */ /* 0x000fce0008000000 */
.L_x_5355:
[----:B------:R-:W-:Y:S05]  /*1050*/  BSYNC.RECONVERGENT B0 ;  /* 0x0000000000007941 */ /* 0x000fea0003800200 */
.L_x_5354:
[----:B------:R-:W-:Y:S01]  /*1060*/  ISETP.GE.U32.AND P0, PT, R15, 0x3, PT ;  /* 0x000000030f00780c */ /* 0x000fe20003f06070 */
[----:B------:R-:W-:-:S12]  /*1070*/  BSSY.RECONVERGENT B0, `(.L_x_5356) ;  /* 0x000001d000007945 */ /* 0x000fd80003800200 */
[----:B------:R-:W-:Y:S05]  /*1080*/  @!P0 BRA `(.L_x_5357) ;  /* 0x00000000006c8947 */ /* 0x000fea0003800000 */
[----:B------:R-:W3:Y:S01]  /*1090*/  S2R R23, SR_CgaCtaId ;  /* 0x0000000000177919 */ /* 0x000ee20000008800 */
[----:B012---:R-:W-:-:S04]  /*10a0*/  MOV R8, 0x400 ;  /* 0x0000040000087802 */ /* 0x007fc80000000f00 */
[----:B------:R-:W-:-:S04]  /*10b0*/  IADD3 R8, PT, PT, R8, 0x980, RZ ;  /* 0x0000098008087810 */ /* 0x000fc80007ffe0ff */
[----:B---3--:R-:W-:-:S07]  /*10c0*/  LEA R23, R23, R8, 0x18 ;  /* 0x0000000817177211 */ /* 0x008fce00078ec0ff */
.L_x_5358:
[----:B0-----:R-:W0:Y:S01]  /*10d0*/  LDC.64 R20, c[0x0][0x3a0] ;  /* 0x0000e800ff147b82 */ /* 0x001e220000000a00 */
[----:B------:R-:W-:Y:S01]  /*10e0*/  IMAD R16, R24, 0x4, R23 ;  /* 0x0000000418107824 */ /* 0x000fe200078e0217 */
[----:B------:R-:W-:-:S03]  /*10f0*/  IADD3 R9, PT, PT, R25, R24, RZ ;  /* 0x0000001819097210 */ /* 0x000fc60007ffe0ff */
[----:B------:R-:W-:Y:S01]  /*1100*/  VIADD R29, R16, UR6 ;  /* 0x00000006101d7c36 */ /* 0x000fe20008000000 */
[----:B------:R-:W1:Y:S03]  /*1110*/  LDS R28, [R16] ;  /* 0x00000000101c7984 */ /* 0x000e660000000800 */
[----:B------:R-:W-:Y:S01]  /*1120*/  VIADD R26, R29, UR6 ;  /* 0x000000061d1a7c36 */ /* 0x000fe20008000000 */
[----:B------:R2:W3:Y:S04]  /*1130*/  LDS R27, [R16+UR6] ;  /* 0x00000006101b7984 */ /* 0x0004e80008000800 */
[----:B------:R-:W4:Y:S04]  /*1140*/  LDS R29, [R29+UR6] ;  /* 0x000000061d1d7984 */ /* 0x000f280008000800 */
[----:B------:R-:W5:Y:S01]  /*1150*/  LDS R26, [R26+UR6] ;  /* 0x000000061a1a7984 */ /* 0x000f620008000800 */
[----:B0-----:R-:W-:-:S03]  /*1160*/  IMAD.WIDE R20, R9, 0x4, R20 ;  /* 0x0000000409147825 */ /* 0x001fc600078e0214 */
[----:B------:R-:W-:-:S05]  /*1170*/  IADD3 R8, P0, PT, R20, UR6, RZ ;  /* 0x0000000614087c10 */ /* 0x000fca000ff1e0ff */
[----:B------:R-:W-:Y:S01]  /*1180*/  IMAD.X R9, RZ, RZ, R21, P0 ;  /* 0x000000ffff097224 */ /* 0x000fe200000e0615 */
[----:B------:R-:W-:Y:S02]  /*1190*/  IADD3 R10, P0, PT, R8, UR6, RZ ;  /* 0x00000006080a7c10 */ /* 0x000fe4000ff1e0ff */
[----:B------:R-:W-:-:S03]  /*11a0*/  IADD3 R24, PT, PT, R24, UR6, RZ ;  /* 0x0000000618187c10 */ /* 0x000fc6000fffe0ff */
[----:B------:R-:W-:Y:S01]  /*11b0*/  IMAD.X R11, RZ, RZ, R9, P0 ;  /* 0x000000ffff0b7224 */ /* 0x000fe200000e0609 */
[----:B--2---:R-:W-:-:S05]  /*11c0*/  IADD3 R16, P0, PT, R10, UR6, RZ ;  /* 0x000000060a107c10 */ /* 0x004fca000ff1e0ff */
[----:B------:R-:W-:Y:S01]  /*11d0*/  IMAD.X R17, RZ, RZ, R11, P0 ;  /* 0x000000ffff117224 */ /* 0x000fe200000e060b */
[----:B------:R-:W-:Y:S01]  /*11e0*/  ISETP.GE.U32.AND P0, PT, R24, 0x80, PT ;  /* 0x000000801800780c */ /* 0x000fe20003f06070 */
[----:B-1----:R0:W-:Y:S04]  /*11f0*/  REDG.E.ADD.STRONG.GPU desc[UR8][R20.64], R28 ;  /* 0x0000001c1400798e */ /* 0x0021e8000c12e108 */
[----:B---3--:R0:W-:Y:S04]  /*1200*/  REDG.E.ADD.STRONG.GPU desc[UR8][R8.64], R27 ;  /* 0x0000001b0800798e */ /* 0x0081e8000c12e108 */
[----:B----4-:R0:W-:Y:S04]  /*1210*/  REDG.E.ADD.STRONG.GPU desc[UR8][R10.64], R29 ;  /* 0x0000001d0a00798e */ /* 0x0101e8000c12e108 */
[----:B-----5:R0:W-:Y:S01]  /*1220*/  REDG.E.ADD.STRONG.GPU desc[UR8][R16.64], R26 ;  /* 0x0000001a1000798e */ /* 0x0201e2000c12e108 */
[----:B------:R-:W-:Y:S05]  /*1230*/  @!P0 BRA `(.L_x_5358) ;  /* 0xfffffffc00a48947 */ /* 0x000fea000383ffff */
.L_x_5357:
[----:B------:R-:W-:Y:S05]  /*1240*/  BSYNC.RECONVERGENT B0 ;  /* 0x0000000000007941 */ /* 0x000fea0003800200 */
.L_x_5356:
[C---:B------:R-:W-:Y:S02]  /*1250*/  IMAD.IADD R19, R0.reuse, 0x1, R19 ;  /* 0x0000000100137824 */ /* 0x040fe400078e0213 */
[----:B012---:R-:W-:-:S05]  /*1260*/  IMAD.SHL.U32 R8, R0, 0x4, RZ ;  /* 0x0000000400087824 */ /* 0x007fca00078e00ff */
[----:B------:R-:W-:-:S13]  /*1270*/  ISETP.GE.U32.AND P0, PT, R19, R8, PT ;  /* 0x000000081300720c */ /* 0x000fda0003f06070 */
[----:B------:R-:W-:Y:S05]  /*1280*/  @!P0 BRA `(.L_x_5359) ;  /* 0xfffffff000708947 */ /* 0x000fea000383ffff */
[----:B------:R-:W-:Y:S05]  /*1290*/  EXIT ;  /* 0x000000000000794d */ /* 0x000fea0003800000 */
.L_x_5360:
        /* <DEDUP_REMOVED lines=14> */
.L_x_39355:


//--------------------- .text._Z9cuda_gemmIiLi128ELi4ELi1ELi256ELi128ELi128ELi64ELi1ELi0EEviiiPT_S1_S1_iii --------------------------
	.section	.text._Z9cuda_gemmIiLi128ELi4ELi1ELi256ELi128ELi128ELi64ELi1ELi0EEviiiPT_S1_S1_iii,"ax",@progbits
	.align	128
        .global         _Z9cuda_gemmIiLi128ELi4ELi1ELi256ELi128ELi128ELi64ELi1ELi0EEviiiPT_S1_S1_iii
        .type           _Z9cuda_gemmIiLi128ELi4ELi1ELi256ELi128ELi128ELi64ELi1ELi0EEviiiPT_S1_S1_iii,@function
        .size           _Z9cuda_gemmIiLi128ELi4ELi1ELi256ELi128ELi128ELi64ELi1ELi0EEviiiPT_S1_S1_iii,(.L_x_38657 - _Z9cuda_gemmIiLi128ELi4ELi1ELi256ELi128ELi128ELi64ELi1ELi0EEviiiPT_S1_S1_iii)
        .other          _Z9cuda_gemmIiLi128ELi4ELi1ELi256ELi128ELi128ELi64ELi1ELi0EEviiiPT_S1_S1_iii,@"STO_CUDA_ENTRY STV_DEFAULT"
_Z9cuda_gemmIiLi128ELi4ELi1ELi256ELi128ELi128ELi64ELi1ELi0EEviiiPT_S1_S1_iii:
.text._Z9cuda_gemmIiLi128ELi4ELi1ELi256ELi128ELi128ELi64ELi1ELi0EEviiiPT_S1_S1_iii:
[----:B------:R-:W-:Y:S08]  /*0000*/  LDC R1, c[0x0][0x37c] ;  /* 0x0000df00ff017b82 */ /* 0x000ff00000000800 */
[----:B------:R-:W0:Y:S08]  /*0010*/  LDC R20, c[0x0][0x3ac] ;  /* 0x0000eb00ff147b82 */ /* 0x000e300000000800 */
[----:B------:R-:W1:Y:S08]  /*0020*/  LDC R4, c[0x0][0x374] ;  /* 0x0000dd00ff047b82 */ /* 0x000e700000000800 */
        /* <DEDUP_REMOVED lines=13> */
[----:B------:R-:W-:Y:S02]  /*0100*/  IMAD.MOV R3, RZ, RZ, -R0 ;  /* 0x000000ffff037224 */ /* 0x000fe400078e0a00 */
[----:B-1----:R-:W-:Y:S02]  /*0110*/  IMAD.SHL.U32 R2, R4, 0x4, RZ ;  /* 0x0000000404027824 */ /* 0x002fe400078e00ff */
[----:B------:R-:W-:-:S05]  /*0120*/  IMAD R3, R6, R3, 0x100 ;  /* 0x0000010006037424 */ /* 0x000fca00078e0203 */
[----:B------:R-:W-:-:S13]  /*0130*/  ISETP.GT.U32.AND P1, PT, R6, R3, PT ;  /* 0x000000030600720c */ /* 0x000fda0003f24070 */
[-C--:B------:R-:W-:Y:S01]  /*0140*/  @!P1 IADD3 R3, PT, PT, R3, -R6.reuse, RZ ;  /* 0x8000000603039210 */ /* 0x080fe20007ffe0ff */
[----:B------:R-:W-:Y:S01]  /*0150*/  @!P1 VIADD R0, R0, 0x1 ;  /* 0x0000000100009836 */ /* 0x000fe20000000000 */
[----:B------:R-:W-:Y:S02]  /*0160*/  ISETP.NE.AND P1, PT, R20, RZ, PT ;  /* 0x000000ff1400720c */ /* 0x000fe40003f25270 */
[----:B------:R-:W-:-:S13]  /*0170*/  ISETP.GE.U32.AND P0, PT, R3, R6, PT ;  /* 0x000000060300720c */ /* 0x000fda0003f06070 */
[----:B------:R-:W-:Y:S01]  /*0180*/  @P0 VIADD R0, R0, 0x1 ;  /* 0x0000000100000836 */ /* 0x000fe20000000000 */
[----:B--2---:R-:W-:-:S03]  /*0190*/  ISETP.LE.U32.AND P0, PT, R2, UR4, PT ;  /* 0x0000000402007c0c */ /* 0x004fc6000bf03070 */
[----:B------:R-:W-:Y:S01]  /*01a0*/  @!P2 IMAD.MOV R0, RZ, RZ, -R0 ;  /* 0x000000ffff00a224 */ /* 0x000fe200078e0a00 */
[----:B------:R-:W-:-:S04]  /*01b0*/  @!P1 LOP3.LUT R0, RZ, R20, RZ, 0x33, !PT ;  /* 0x00000014ff009212 */ /* 0x000fc800078e33ff */
[----:B------:R-:W-:-:S05]  /*01c0*/  VIMNMX R23, PT, PT, R0, 0x40, PT ;  /* 0x0000004000177848 */ /* 0x000fca0003fe0100 */
[----:B------:R-:W-:Y:S05]  /*01d0*/  @P0 EXIT ;  /* 0x000000000000094d */ /* 0x000fea0003800000 */
[----:B------:R-:W-:Y:S01]  /*01e0*/  SHF.L.U32 R23, R23, 0x1, RZ ;  /* 0x0000000117177819 */ /* 0x000fe200000006ff */
[----:B------:R-:W0:Y:S01]  /*01f0*/  LDCU UR12, c[0x0][0x360] ;  /* 0x00006c00ff0c77ac */ /* 0x000e220008000800 */
[----:B------:R-:W1:Y:S02]  /*0200*/  S2R R2, SR_TID.X ;  /* 0x0000000000027919 */ /* 0x000e640000002100 */
[----:B------:R-:W2:Y:S01]  /*0210*/  I2F.U32.RP R3, R23 ;  /* 0x0000001700037306 */ /* 0x000ea20000209000 */
[----:B------:R-:W-:Y:S01]  /*0220*/  IMAD.MOV R9, RZ, RZ, -R23 ;  /* 0x000000ffff097224 */ /* 0x000fe200078e0a17 */
[----:B------:R-:W-:Y:S01]  /*0230*/  ISETP.NE.U32.AND P2, PT, R23, RZ, PT ;  /* 0x000000ff1700720c */ /* 0x000fe20003f45070 */
[----:B------:R-:W3:Y:S05]  /*0240*/  S2R R26, SR_CTAID.X ;  /* 0x00000000001a7919 */ /* 0x000eea0000002500 */
[----:B--2---:R-:W2:Y:S08]  /*0250*/  MUFU.RCP R3, R3 ;  /* 0x0000000300037308 */ /* 0x004eb00000001000 */
[----:B0-----:R-:W0:Y:S01]  /*0260*/  I2F.U32.RP R8, UR12 ;  /* 0x0000000c00087d06 */ /* 0x001e220008209000 */
[----:B--2---:R-:W-:-:S07]  /*0270*/  VIADD R4, R3, 0xffffffe ;  /* 0x0ffffffe03047836 */ /* 0x004fce0000000000 */
[----:B------:R2:W4:Y:S08]  /*0280*/  F2I.FTZ.U32.TRUNC.NTZ R5, R4 ;  /* 0x0000000400057305 */ /* 0x000530000021f000 */
[----:B0-----:R-:W0:Y:S01]  /*0290*/  MUFU.RCP R8, R8 ;  /* 0x0000000800087308 */ /* 0x001e220000001000 */
[----:B--2---:R-:W-:Y:S02]  /*02a0*/  IMAD.MOV.U32 R4, RZ, RZ, RZ ;  /* 0x000000ffff047224 */ /* 0x004fe400078e00ff */
[----:B----4-:R-:W-:-:S04]  /*02b0*/  IMAD R9, R9, R5, RZ ;  /* 0x0000000509097224 */ /* 0x010fc800078e02ff */
[----:B------:R-:W-:-:S06]  /*02c0*/  IMAD.HI.U32 R3, R5, R9, R4 ;  /* 0x0000000905037227 */ /* 0x000fcc00078e0004 */
[----:B-1----:R-:W-:-:S04]  /*02d0*/  IMAD.HI.U32 R3, R3, R2, RZ ;  /* 0x0000000203037227 */ /* 0x002fc800078e00ff */
[----:B0-----:R-:W-:Y:S01]  /*02e0*/  VIADD R6, R8, 0xffffffe ;  /* 0x0ffffffe08067836 */ /* 0x001fe20000000000 */
[----:B------:R-:W-:-:S03]  /*02f0*/  IADD3 R5, PT, PT, -R3, RZ, RZ ;  /* 0x000000ff03057210 */ /* 0x000fc60007ffe1ff */
[----:B------:R0:W1:Y:S02]  /*0300*/  F2I.FTZ.U32.TRUNC.NTZ R7, R6 ;  /* 0x0000000600077305 */ /* 0x000064000021f000 */
[----:B------:R-:W-:Y:S02]  /*0310*/  IMAD R4, R23, R5, R2 ;  /* 0x0000000517047224 */ /* 0x000fe400078e0202 */
[----:B------:R-:W-:-:S03]  /*0320*/  VIADD R5, R2, UR12 ;  /* 0x0000000c02057c36 */ /* 0x000fc60008000000 */
[----:B------:R-:W-:Y:S02]  /*0330*/  ISETP.GE.U32.AND P0, PT, R4, R23, PT ;  /* 0x000000170400720c */ /* 0x000fe40003f06070 */
[C---:B------:R-:W-:Y:S01]  /*0340*/  ISETP.GE.U32.AND P1, PT, R5.reuse, 0x80, PT ;  /* 0x000000800500780c */ /* 0x040fe20003f26070 */
[----:B0-----:R-:W-:Y:S01]  /*0350*/  IMAD.MOV.U32 R6, RZ, RZ, RZ ;  /* 0x000000ffff067224 */ /* 0x001fe200078e00ff */
[----:B------:R-:W-:Y:S02]  /*0360*/  VIMNMX.U32 R8, PT, PT, R5, 0x80, !PT ;  /* 0x0000008005087848 */ /* 0x000fe40007fe0000 */
[----:B------:R-:W-:Y:S01]  /*0370*/  SEL R9, RZ, 0x1, P1 ;  /* 0x00000001ff097807 */ /* 0x000fe20000800000 */
[----:B-1----:R-:W-:-:S03]  /*0380*/  IMAD.MOV R11, RZ, RZ, -R7 ;  /* 0x000000ffff0b7224 */ /* 0x002fc600078e0a07 */
[----:B------:R-:W-:Y:S01]  /*0390*/  IADD3 R8, PT, PT, R8, -R5, -R9 ;  /* 0x8000000508087210 */ /* 0x000fe20007ffe809 */
[----:B------:R-:W-:Y:S02]  /*03a0*/  IMAD R11, R11, UR12, RZ ;  /* 0x0000000c0b0b7c24 */ /* 0x000fe4000f8e02ff */
[----:B------:R-:W-:Y:S02]  /*03b0*/  @P0 IMAD.IADD R4, R4, 0x1, -R23 ;  /* 0x0000000104040824 */ /* 0x000fe400078e0a17 */
[----:B------:R-:W-:Y:S02]  /*03c0*/  IMAD.HI.U32 R7, R7, R11, R6 ;  /* 0x0000000b07077227 */ /* 0x000fe400078e0006 */
[----:B------:R-:W0:Y:S01]  /*03d0*/  S2R R6, SR_CgaCtaId ;  /* 0x0000000000067919 */ /* 0x000e220000008800 */
[----:B------:R-:W-:Y:S01]  /*03e0*/  ISETP.GE.U32.AND P1, PT, R4, R23, PT ;  /* 0x000000170400720c */ /* 0x000fe20003f26070 */
[----:B------:R-:W-:Y:S02]  /*03f0*/  @P0 VIADD R3, R3, 0x1 ;  /* 0x0000000103030836 */ /* 0x000fe40000000000 */
[----:B------:R-:W-:-:S05]  /*0400*/  IMAD.HI.U32 R10, R7, R8, RZ ;  /* 0x00000008070a7227 */ /* 0x000fca00078e00ff */
[----:B------:R-:W-:-:S05]  /*0410*/  IADD3 R5, PT, PT, -R10, RZ, RZ ;  /* 0x000000ff0a057210 */ /* 0x000fca0007ffe1ff */
[----:B------:R-:W-:Y:S01]  /*0420*/  @P1 VIADD R3, R3, 0x1 ;  /* 0x0000000103031836 */ /* 0x000fe20000000000 */
[----:B------:R-:W-:Y:S01]  /*0430*/  @!P2 LOP3.LUT R3, RZ, R23, RZ, 0x33, !PT ;  /* 0x00000017ff03a212 */ /* 0x000fe200078e33ff */
[----:B------:R-:W-:Y:S01]  /*0440*/  IMAD R8, R5, UR12, R8 ;  /* 0x0000000c05087c24 */ /* 0x000fe2000f8e0208 */
[----:B------:R-:W-:Y:S02]  /*0450*/  ISETP.NE.U32.AND P2, PT, RZ, UR12, PT ;  /* 0x0000000cff007c0c */ /* 0x000fe4000bf45070 */
[----:B------:R-:W-:Y:S01]  /*0460*/  MOV R5, 0x400 ;  /* 0x0000040000057802 */ /* 0x000fe20000000f00 */
[----:B------:R-:W-:Y:S01]  /*0470*/  IMAD.MOV R4, RZ, RZ, -R3 ;  /* 0x000000ffff047224 */ /* 0x000fe200078e0a03 */
[----:B------:R-:W-:-:S03]  /*0480*/  ISETP.GE.U32.AND P0, PT, R8, UR12, PT ;  /* 0x0000000c08007c0c */ /* 0x000fc6000bf06070 */
[----:B------:R-:W-:-:S05]  /*0490*/  IMAD R4, R23, R4, R2 ;  /* 0x0000000417047224 */ /* 0x000fca00078e0202 */
[----:B------:R-:W-:Y:S02]  /*04a0*/  SHF.R.U32.HI R4, RZ, 0x1, R4 ;  /* 0x00000001ff047819 */ /* 0x000fe40000011604 */
[----:B0-----:R-:W-:Y:S02]  /*04b0*/  LEA R6, R6, R5, 0x18 ;  /* 0x0000000506067211 */ /* 0x001fe400078ec0ff */
[----:B------:R-:W-:Y:S01]  /*04c0*/  LOP3.LUT R21, R4, 0xf, RZ, 0xc0, !PT ;  /* 0x0000000f04157812 */ /* 0x000fe200078ec0ff */
[----:B------:R-:W-:Y:S01]  /*04d0*/  @P0 VIADD R8, R8, -UR12 ;  /* 0x8000000c08080c36 */ /* 0x000fe20008000000 */
[----:B------:R-:W-:Y:S01]  /*04e0*/  @P0 IADD3 R10, PT, PT, R10, 0x1, RZ ;  /* 0x000000010a0a0810 */ /* 0x000fe20007ffe0ff */
[----:B------:R-:W-:Y:S01]  /*04f0*/  VIADD R32, R4, 0x5 ;  /* 0x0000000504207836 */ /* 0x000fe20000000000 */
[----:B------:R-:W-:Y:S01]  /*0500*/  LOP3.LUT R5, R2, 0xf, RZ, 0xc0, !PT ;  /* 0x0000000f02057812 */ /* 0x000fe200078ec0ff */
[C---:B------:R-:W-:Y:S01]  /*0510*/  VIADD R7, R21.reuse, 0x1 ;  /* 0x0000000115077836 */ /* 0x040fe20000000000 */
[----:B------:R-:W-:Y:S01]  /*0520*/  ISETP.GE.U32.AND P1, PT, R8, UR12, PT ;  /* 0x0000000c08007c0c */ /* 0x000fe2000bf26070 */
[C---:B------:R-:W-:Y:S01]  /*0530*/  VIADD R11, R21.reuse, 0x2 ;  /* 0x00000002150b7836 */ /* 0x040fe20000000000 */
[C---:B------:R-:W-:Y:S01]  /*0540*/  IADD3 R19, PT, PT, R21.reuse, 0x6, RZ ;  /* 0x0000000615137810 */ /* 0x040fe20007ffe0ff */
[----:B------:R-:W-:Y:S01]  /*0550*/  VIADD R13, R21, 0x3 ;  /* 0x00000003150d7836 */ /* 0x000fe20000000000 */
[-C--:B------:R-:W-:Y:S01]  /*0560*/  ISETP.GE.AND P0, PT, R7, R20.reuse, PT ;  /* 0x000000140700720c */ /* 0x080fe20003f06270 */
[C---:B------:R-:W-:Y:S01]  /*0570*/  VIADD R17, R21.reuse, 0x5 ;  /* 0x0000000515117836 */ /* 0x040fe20000000000 */
[C---:B------:R-:W-:Y:S01]  /*0580*/  IADD3 R25, PT, PT, R21.reuse, 0xb, RZ ;  /* 0x0000000b15197810 */ /* 0x040fe20007ffe0ff */
[----:B------:R-:W-:Y:S01]  /*0590*/  VIADD R15, R21, 0x4 ;  /* 0x00000004150f7836 */ /* 0x000fe20000000000 */
[----:B------:R-:W-:Y:S01]  /*05a0*/  SEL R8, R20, RZ, P0 ;  /* 0x000000ff14087207 */ /* 0x000fe20000000000 */
[----:B------:R-:W-:Y:S01]  /*05b0*/  IMAD R5, R5, 0x84, R6 ;  /* 0x0000008405057824 */ /* 0x000fe200078e0206 */
[-C--:B------:R-:W-:Y:S01]  /*05c0*/  ISETP.GE.AND P0, PT, R11, R20.reuse, PT ;  /* 0x000000140b00720c */ /* 0x080fe20003f06270 */
[----:B------:R-:W-:Y:S01]  /*05d0*/  VIADD R27, R21, 0xc ;  /* 0x0000000c151b7836 */ /* 0x000fe20000000000 */
[----:B------:R-:W-:Y:S01]  /*05e0*/  IADD3 R33, PT, PT, R4, 0x6, RZ ;  /* 0x0000000604217810 */ /* 0x000fe20007ffe0ff */
[----:B------:R-:W-:Y:S01]  /*05f0*/  @P1 VIADD R10, R10, 0x1 ;  /* 0x000000010a0a1836 */ /* 0x000fe20000000000 */
[----:B------:R-:W-:Y:S01]  /*0600*/  @!P2 LOP3.LUT R10, RZ, UR12, RZ, 0x33, !PT ;  /* 0x0000000cff0aac12 */ /* 0x000fe2000f8e33ff */
[----:B------:R-:W-:Y:S01]  /*0610*/  IMAD.IADD R7, R7, 0x1, -R8 ;  /* 0x0000000107077824 */ /* 0x000fe200078e0a08 */
[----:B------:R-:W-:Y:S01]  /*0620*/  SEL R8, R20, RZ, P0 ;  /* 0x000000ff14087207 */ /* 0x000fe20000000000 */
[----:B------:R-:W-:Y:S01]  /*0630*/  VIADD R29, R21, 0xe ;  /* 0x0000000e151d7836 */ /* 0x000fe20000000000 */
[----:B------:R-:W-:Y:S01]  /*0640*/  ISETP.GE.AND P0, PT, R13, R20, PT ;  /* 0x000000140d00720c */ /* 0x000fe20003f06270 */
[----:B------:R-:W-:Y:S01]  /*0650*/  VIADD R30, R4, 0x3 ;  /* 0x00000003041e7836 */ /* 0x000fe20000000000 */
[----:B------:R-:W-:Y:S01]  /*0660*/  IADD3 R6, PT, PT, R9, R10, RZ ;  /* 0x0000000a09067210 */ /* 0x000fe20007ffe0ff */
[----:B------:R-:W-:Y:S01]  /*0670*/  IMAD.IADD R8, R11, 0x1, -R8 ;  /* 0x000000010b087824 */ /* 0x000fe200078e0a08 */
[----:B------:R-:W-:Y:S01]  /*0680*/  SEL R10, R20, RZ, P0 ;  /* 0x000000ff140a7207 */ /* 0x000fe20000000000 */
[C---:B------:R-:W-:Y:S01]  /*0690*/  VIADD R31, R4.reuse, 0x4 ;  /* 0x00000004041f7836 */ /* 0x040fe20000000000 */
[-C--:B------:R-:W-:Y:S01]  /*06a0*/  ISETP.GE.AND P1, PT, R17, R20.reuse, PT ;  /* 0x000000141100720c */ /* 0x080fe20003f26270 */
[----:B------:R-:W-:Y:S01]  /*06b0*/  VIADD R34, R4, 0x7 ;  /* 0x0000000704227836 */ /* 0x000fe20000000000 */
[-C--:B------:R-:W-:Y:S01]  /*06c0*/  ISETP.GE.AND P0, PT, R15, R20.reuse, PT ;  /* 0x000000140f00720c */ /* 0x080fe20003f06270 */
[----:B------:R-:W-:Y:S01]  /*06d0*/  IMAD.IADD R9, R13, 0x1, -R10 ;  /* 0x000000010d097824 */ /* 0x000fe200078e0a0a */
[C---:B------:R-:W-:Y:S01]  /*06e0*/  SEL R12, R20.reuse, RZ, P1 ;  /* 0x000000ff140c7207 */ /* 0x040fe20000800000 */
[----:B------:R-:W-:Y:S01]  /*06f0*/  VIADD R13, R21, 0x7 ;  /* 0x00000007150d7836 */ /* 0x000fe20000000000 */
[----:B------:R-:W-:Y:S01]  /*0700*/  SEL R10, R20, RZ, P0 ;  /* 0x000000ff140a7207 */ /* 0x000fe20000000000 */
[C---:B------:R-:W-:Y:S01]  /*0710*/  VIADD R35, R4.reuse, 0x9 ;  /* 0x0000000904237836 */ /* 0x040fe20000000000 */
[-C--:B------:R-:W-:Y:S01]  /*0720*/  ISETP.GE.AND P0, PT, R19, R20.reuse, PT ;  /* 0x000000141300720c */ /* 0x080fe20003f06270 */
[----:B------:R-:W-:Y:S01]  /*0730*/  IMAD.IADD R11, R17, 0x1, -R12 ;  /* 0x00000001110b7824 */ /* 0x000fe200078e0a0c */
[----:B------:R-:W-:Y:S01]  /*0740*/  IADD3 R38, PT, PT, R4, 0xc, RZ ;  /* 0x0000000c04267810 */ /* 0x000fe20007ffe0ff */
[----:B------:R-:W-:Y:S01]  /*0750*/  IMAD.IADD R10, R15, 0x1, -R10 ;  /* 0x000000010f0a7824 */ /* 0x000fe200078e0a0a */
[----:B------:R-:W-:Y:S01]  /*0760*/  SEL R12, R20, RZ, P0 ;  /* 0x000000ff140c7207 */ /* 0x000fe20000000000 */
[----:B------:R-:W-:Y:S01]  /*0770*/  VIADD R17, R21, 0x9 ;  /* 0x0000000915117836 */ /* 0x000fe20000000000 */
[-C--:B------:R-:W-:Y:S01]  /*0780*/  ISETP.GE.AND P0, PT, R13, R20.reuse, PT ;  /* 0x000000140d00720c */ /* 0x080fe20003f06270 */
[----:B------:R-:W-:Y:S01]  /*0790*/  VIADD R36, R4, 0xa ;  /* 0x0000000a04247836 */ /* 0x000fe20000000000 */
[----:B------:R-:W-:Y:S01]  /*07a0*/  IADD3 R15, PT, PT, R21, 0x8, RZ ;  /* 0x00000008150f7810 */ /* 0x000fe20007ffe0ff */
[----:B------:R-:W-:Y:S01]  /*07b0*/  IMAD.IADD R12, R19, 0x1, -R12 ;  /* 0x00000001130c7824 */ /* 0x000fe200078e0a0c */
[----:B------:R-:W-:Y:S01]  /*07c0*/  SEL R14, R20, RZ, P0 ;  /* 0x000000ff140e7207 */ /* 0x000fe20000000000 */
[----:B------:R-:W-:Y:S01]  /*07d0*/  VIADD R19, R21, 0xa ;  /* 0x0000000a15137836 */ /* 0x000fe20000000000 */
[-C--:B------:R-:W-:Y:S01]  /*07e0*/  ISETP.GE.AND P0, PT, R15, R20.reuse, PT ;  /* 0x000000140f00720c */ /* 0x080fe20003f06270 */
[----:B------:R-:W-:Y:S01]  /*07f0*/  VIADD R37, R4, 0xb ;  /* 0x0000000b04257836 */ /* 0x000fe20000000000 */
[-C--:B------:R-:W-:Y:S01]  /*0800*/  ISETP.GE.AND P1, PT, R17, R20.reuse, PT ;  /* 0x000000141100720c */ /* 0x080fe20003f26270 */
[----:B------:R-:W-:Y:S01]  /*0810*/  IMAD.IADD R13, R13, 0x1, -R14 ;  /* 0x000000010d0d7824 */ /* 0x000fe200078e0a0e */
[----:B------:R-:W-:Y:S01]  /*0820*/  SEL R14, R20, RZ, P0 ;  /* 0x000000ff140e7207 */ /* 0x000fe20000000000 */
[C---:B------:R-:W-:Y:S01]  /*0830*/  VIADD R39, R4.reuse, 0xd ;  /* 0x0000000d04277836 */ /* 0x040fe20000000000 */
[----:B------:R-:W-:Y:S01]  /*0840*/  ISETP.GE.AND P0, PT, R19, R20, PT ;  /* 0x000000141300720c */ /* 0x000fe20003f06270 */
[----:B------:R-:W-:Y:S01]  /*0850*/  VIADD R40, R4, 0xffffffff ;  /* 0xffffffff04287836 */ /* 0x000fe20000000000 */
[C---:B------:R-:W-:Y:S01]  /*0860*/  SEL R16, R20.reuse, RZ, P1 ;  /* 0x000000ff14107207 */ /* 0x040fe20000800000 */
[----:B------:R-:W-:Y:S01]  /*0870*/  IMAD.IADD R14, R15, 0x1, -R14 ;  /* 0x000000010f0e7824 */ /* 0x000fe200078e0a0e */
[----:B------:R-:W-:-:S02]  /*0880*/  SEL R18, R20, RZ, P0 ;  /* 0x000000ff14127207 */ /* 0x000fc40000000000 */
[-C--:B------:R-:W-:Y:S01]  /*0890*/  ISETP.GE.AND P0, PT, R25, R20.reuse, PT ;  /* 0x000000141900720c */ /* 0x080fe20003f06270 */
[----:B------:R-:W-:Y:S01]  /*08a0*/  IMAD.IADD R15, R17, 0x1, -R16 ;  /* 0x00000001110f7824 */ /* 0x000fe200078e0a10 */
[----:B------:R-:W-:Y:S01]  /*08b0*/  LOP3.LUT R51, R21, 0x8, RZ, 0x3c, !PT ;  /* 0x0000000815337812 */ /* 0x000fe200078e3cff */
[----:B------:R-:W-:Y:S01]  /*08c0*/  IMAD.IADD R16, R19, 0x1, -R18 ;  /* 0x0000000113107824 */ /* 0x000fe200078e0a12 */
[C---:B------:R-:W-:Y:S02]  /*08d0*/  SEL R18, R20.reuse, RZ, P0 ;  /* 0x000000ff14127207 */ /* 0x040fe40000000000 */
[-C--:B------:R-:W-:Y:S02]  /*08e0*/  ISETP.GE.AND P0, PT, R27, R20.reuse, PT ;  /* 0x000000141b00720c */ /* 0x080fe40003f06270 */
[----:B------:R-:W-:Y:S01]  /*08f0*/  IADD3 R19, PT, PT, R21, 0xd, RZ ;  /* 0x0000000d15137810 */ /* 0x000fe20007ffe0ff */
[----:B------:R-:W-:Y:S01]  /*0900*/  IMAD.IADD R17, R25, 0x1, -R18 ;  /* 0x0000000119117824 */ /* 0x000fe200078e0a12 */
[----:B------:R-:W-:Y:S01]  /*0910*/  SEL R18, R20, RZ, P0 ;  /* 0x000000ff14127207 */ /* 0x000fe20000000000 */
[----:B------:R-:W-:Y:S01]  /*0920*/  VIADD R25, R21, 0xf ;  /* 0x0000000f15197836 */ /* 0x000fe20000000000 */
[----:B------:R-:W-:-:S02]  /*0930*/  ISETP.GE.AND P0, PT, R29, R20, PT ;  /* 0x000000141d00720c */ /* 0x000fc40003f06270 */
[-C--:B------:R-:W-:Y:S01]  /*0940*/  ISETP.GE.AND P1, PT, R19, R20.reuse, PT ;  /* 0x000000141300720c */ /* 0x080fe20003f26270 */
[----:B------:R-:W-:Y:S01]  /*0950*/  IMAD.IADD R18, R27, 0x1, -R18 ;  /* 0x000000011b127824 */ /* 0x000fe200078e0a12 */
[C---:B------:R-:W-:Y:S02]  /*0960*/  SEL R24, R20.reuse, RZ, P0 ;  /* 0x000000ff14187207 */ /* 0x040fe40000000000 */
[----:B------:R-:W-:Y:S02]  /*0970*/  SEL R22, R20, RZ, P1 ;  /* 0x000000ff14167207 */ /* 0x000fe40000800000 */
[----:B------:R-:W-:Y:S01]  /*0980*/  ISETP.GE.AND P0, PT, R25, R20, PT ;  /* 0x000000141900720c */ /* 0x000fe20003f06270 */
[----:B------:R-:W-:Y:S01]  /*0990*/  IMAD.IADD R24, R29, 0x1, -R24 ;  /* 0x000000011d187824 */ /* 0x000fe200078e0a18 */
[----:B------:R-:W-:Y:S01]  /*09a0*/  IADD3 R19, PT, PT, R19, -R22, RZ ;  /* 0x8000001613137210 */ /* 0x000fe20007ffe0ff */
[----:B---3--:R-:W-:Y:S01]  /*09b0*/  IMAD.SHL.U32 R22, R26, 0x40, RZ ;  /* 0x000000401a167824 */ /* 0x008fe200078e00ff */
[----:B------:R-:W-:Y:S01]  /*09c0*/  SEL R28, R20, RZ, P0 ;  /* 0x000000ff141c7207 */ /* 0x000fe20000000000 */
[----:B------:R-:W-:Y:S01]  /*09d0*/  IMAD.SHL.U32 R26, R2, 0x10, RZ ;  /* 0x00000010021a7824 */ /* 0x000fe200078e00ff */
[----:B------:R-:W-:Y:S01]  /*09e0*/  ISETP.GE.AND P0, PT, R21, R20, PT ;  /* 0x000000141500720c */ /* 0x000fe20003f06270 */
[----:B------:R-:W-:Y:S01]  /*09f0*/  VIADD R29, R4, 0x2 ;  /* 0x00000002041d7836 */ /* 0x000fe20000000000 */
[----:B------:R-:W-:Y:S01]  /*0a00*/  LOP3.LUT R27, R22, 0x40, RZ, 0xc0, !PT ;  /* 0x00000040161b7812 */ /* 0x000fe200078ec0ff */
[----:B------:R-:W-:Y:S01]  /*0a10*/  IMAD.IADD R25, R25, 0x1, -R28 ;  /* 0x0000000119197824 */ /* 0x000fe200078e0a1c */
[----:B------:R-:W-:Y:S01]  /*0a20*/  SEL R28, R20, RZ, P0 ;  /* 0x000000ff141c7207 */ /* 0x000fe20000000000 */
[----:B------:R-:W-:Y:S01]  /*0a30*/  VIADD R20, R4, 0xe ;  /* 0x0000000e04147836 */ /* 0x000fe20000000000 */
[----:B------:R-:W-:-:S02]  /*0a40*/  LOP3.LUT R52, R26, 0x10, RZ, 0xc0, !PT ;  /* 0x000000101a347812 */ /* 0x000fc400078ec0ff */
[----:B------:R-:W-:Y:S02]  /*0a50*/  PRMT R22, R23, 0x9910, RZ ;  /* 0x0000991017167816 */ /* 0x000fe400000000ff */
[----:B------:R-:W-:Y:S01]  /*0a60*/  LOP3.LUT R26, R27, 0xf, R2, 0xf8, !PT ;  /* 0x0000000f1b1a7812 */ /* 0x000fe200078ef802 */
[----:B------:R-:W-:Y:S01]  /*0a70*/  IMAD.IADD R27, R21, 0x1, -R28 ;  /* 0x00000001151b7824 */ /* 0x000fe200078e0a1c */
[----:B------:R-:W-:Y:S02]  /*0a80*/  IADD3 R23, PT, PT, R4, 0x1, RZ ;  /* 0x0000000104177810 */ /* 0x000fe40007ffe0ff */
[----:B------:R-:W-:Y:S02]  /*0a90*/  LOP3.LUT R28, R52, R21, RZ, 0xfc, !PT ;  /* 0x00000015341c7212 */ /* 0x000fe400078efcff */
        /* <DEDUP_REMOVED lines=30> */
[----:B------:R-:W-:Y:S05]  /*0c80*/  CALL.REL.NOINC `($__internal_154_$__cuda_sm20_div_s16) ;  /* 0x00000024007c7944 */ /* 0x000fea0003c00000 */
        /* <DEDUP_REMOVED lines=8> */
.L_x_5414:
[C---:B0-----:R-:W-:Y:S01]  /*0d10*/  LOP3.LUT R22, R6.reuse, 0x3, RZ, 0xc0, !PT ;  /* 0x0000000306167812 */ /* 0x041fe200078ec0ff */
[----:B------:R-:W0:Y:S01]  /*0d20*/  LDCU UR9, c[0x0][0x3ac] ;  /* 0x00007580ff0977ac */ /* 0x000e220008000800 */
[----:B------:R-:W-:Y:S01]  /*0d30*/  BSSY.RECONVERGENT B0, `(.L_x_5361) ;  /* 0x0000018000007945 */ /* 0x000fe20003800200 */
[----:B------:R-:W-:Y:S02]  /*0d40*/  ISETP.GE.U32.AND P2, PT, R6, 0x3, PT ;  /* 0x000000030600780c */ /* 0x000fe40003f46070 */
[----:B------:R-:W-:Y:S01]  /*0d50*/  ISETP.NE.AND P1, PT, R22, 0x3, PT ;  /* 0x000000031600780c */ /* 0x000fe20003f25270 */
[----:B-1----:R-:W1:Y:S01]  /*0d60*/  LDCU UR13, c[0x0][0x3a8] ;  /* 0x00007500ff0d77ac */ /* 0x002e620008000800 */
[----:B------:R-:W-:Y:S02]  /*0d70*/  PLOP3.LUT P0, PT, PT, PT, PT, 0x80, 0x8 ;  /* 0x000000000008781c */ /* 0x000fe40003f0f070 */
[----:B--23--:R-:W-:Y:S01]  /*0d80*/  MOV R20, R2 ;  /* 0x0000000200147202 */ /* 0x00cfe20000000f00 */
[----:B------:R-:W-:-:S08]  /*0d90*/  USHF.L.U32 UR14, UR12, 0x2, URZ ;  /* 0x000000020c0e7899 */ /* 0x000fd000080006ff */
[----:B------:R-:W-:Y:S05]  /*0da0*/  @!P1 BRA `(.L_x_5362) ;  /* 0x0000000000409947 */ /* 0x000fea0003800000 */
[----:B------:R-:W2:Y:S01]  /*0db0*/  S2UR UR8, SR_CgaCtaId ;  /* 0x00000000000879c3 */ /* 0x000ea20000008800 */
[----:B------:R-:W-:Y:S01]  /*0dc0*/  UMOV UR5, 0x400 ;  /* 0x0000040000057882 */ /* 0x000fe20000000000 */
[----:B------:R-:W-:Y:S01]  /*0dd0*/  ISETP.NE.AND P1, PT, R22, RZ, PT ;  /* 0x000000ff1600720c */ /* 0x000fe20003f25270 */
[----:B------:R-:W-:-:S05]  /*0de0*/  UIADD3 UR5, UPT, UPT, UR5, 0x980, URZ ;  /* 0x0000098005057890 */ /* 0x000fca000fffe0ff */
[----:B------:R-:W3:Y:S01]  /*0df0*/  LDC R23, c[0x0][0x360] ;  /* 0x0000d800ff177b82 */ /* 0x000ee20000000800 */
[----:B--2---:R-:W-:-:S06]  /*0e00*/  ULEA UR5, UR8, UR5, 0x18 ;  /* 0x0000000508057291 */ /* 0x004fcc000f8ec0ff */
[C---:B------:R-:W-:Y:S01]  /*0e10*/  LEA R21, R2.reuse, UR5, 0x2 ;  /* 0x0000000502157c11 */ /* 0x040fe2000f8e10ff */
[----:B---3--:R-:W-:-:S04]  /*0e20*/  IMAD.IADD R20, R2, 0x1, R23 ;  /* 0x0000000102147824 */ /* 0x008fc800078e0217 */
[----:B------:R2:W-:Y:S01]  /*0e30*/  STS [R21], RZ ;  /* 0x000000ff15007388 */ /* 0x0005e20000000800 */
[----:B------:R-:W-:Y:S05]  /*0e40*/  @!P1 BRA `(.L_x_5362) ;  /* 0x0000000000189947 */ /* 0x000fea0003800000 */
[----:B------:R-:W-:Y:S01]  /*0e50*/  ISETP.NE.AND P1, PT, R22, 0x1, PT ;  /* 0x000000011600780c */ /* 0x000fe20003f25270 */
[----:B------:R-:W-:Y:S01]  /*0e60*/  VIADD R22, R21, UR14 ;  /* 0x0000000e15167c36 */ /* 0x000fe20008000000 */
[----:B------:R3:W-:Y:S01]  /*0e70*/  STS [R21+UR14], RZ ;  /* 0x000000ff15007988 */ /* 0x0007e2000800080e */
[----:B------:R-:W-:-:S10]  /*0e80*/  IMAD.IADD R20, R20, 0x1, R23 ;  /* 0x0000000114147824 */ /* 0x000fd400078e0217 */
[----:B------:R3:W-:Y:S01]  /*0e90*/  @P1 STS [R22+UR14], RZ ;  /* 0x000000ff16001988 */ /* 0x0007e2000800080e */
[----:B------:R-:W-:-:S07]  /*0ea0*/  @P1 IMAD.IADD R20, R20, 0x1, R23 ;  /* 0x0000000114141824 */ /* 0x000fce00078e0217 */
.L_x_5362:
[----:B01----:R-:W-:Y:S05]  /*0eb0*/  BSYNC.RECONVERGENT B0 ;  /* 0x0000000000007941 */ /* 0x003fea0003800200 */
.L_x_5361:
[----:B------:R-:W-:Y:S04]  /*0ec0*/  BSSY.RECONVERGENT B0, `(.L_x_5363) ;  /* 0x0000012000007945 */ /* 0x000fe80003800200 */
[----:B------:R-:W-:Y:S05]  /*0ed0*/  @!P2 BRA `(.L_x_5364) ;  /* 0x000000000040a947 */ /* 0x000fea0003800000 */
[----:B------:R-:W0:Y:S01]  /*0ee0*/  S2UR UR8, SR_CgaCtaId ;  /* 0x00000000000879c3 */ /* 0x000e220000008800 */
[----:B------:R-:W-:Y:S02]  /*0ef0*/  UMOV UR5, 0x400 ;  /* 0x0000040000057882 */ /* 0x000fe40000000000 */
[----:B------:R-:W-:-:S04]  /*0f00*/  UIADD3 UR5, UPT, UPT, UR5, 0x980, URZ ;  /* 0x0000098005057890 */ /* 0x000fc8000fffe0ff */
[----:B0-----:R-:W-:-:S06]  /*0f10*/  ULEA UR5, UR8, UR5, 0x18 ;  /* 0x0000000508057291 */ /* 0x001fcc000f8ec0ff */
[----:B--23--:R-:W-:-:S07]  /*0f20*/  LEA R21, R20, UR5, 0x2 ;  /* 0x0000000514157c11 */ /* 0x00cfce000f8e10ff */
.L_x_5365:
[----:B0-----:R-:W0:Y:S01]  /*0f30*/  LDC R40, c[0x0][0x360] ;  /* 0x0000d800ff287b82 */ /* 0x001e220000000800 */
[----:B------:R-:W-:Y:S01]  /*0f40*/  STS [R21], RZ ;  /* 0x000000ff15007388 */ /* 0x000fe20000000800 */
[----:B------:R-:W-:-:S03]  /*0f50*/  VIADD R20, R20, UR14 ;  /* 0x0000000e14147c36 */ /* 0x000fc60008000000 */
[----:B------:R1:W-:Y:S02]  /*0f60*/  STS [R21+UR14], RZ ;  /* 0x000000ff15007988 */ /* 0x0003e4000800080e */
[----:B------:R-:W-:Y:S02]  /*0f70*/  ISETP.GE.U32.AND P1, PT, R20, 0x80, PT ;  /* 0x000000801400780c */ /* 0x000fe40003f26070 */
[C---:B0-----:R-:W-:Y:S01]  /*0f80*/  LEA R22, R40.reuse, R21, 0x3 ;  /* 0x0000001528167211 */ /* 0x041fe200078e18ff */
[C-C-:B------:R-:W-:Y:S02]  /*0f90*/  IMAD R23, R40.reuse, 0xc, R21.reuse ;  /* 0x0000000c28177824 */ /* 0x140fe400078e0215 */
[----:B-1----:R-:W-:Y:S02]  /*0fa0*/  IMAD R21, R40, 0x10, R21 ;  /* 0x0000001028157824 */ /* 0x002fe400078e0215 */
[----:B------:R0:W-:Y:S04]  /*0fb0*/  STS [R22], RZ ;  /* 0x000000ff16007388 */ /* 0x0001e80000000800 */
[----:B------:R0:W-:Y:S02]  /*0fc0*/  STS [R23], RZ ;  /* 0x000000ff17007388 */ /* 0x0001e40000000800 */
[----:B------:R-:W-:Y:S05]  /*0fd0*/  @!P1 BRA `(.L_x_5365) ;  /* 0xfffffffc00d49947 */ /* 0x000fea000383ffff */
.L_x_5364:
[----:B------:R-:W-:Y:S05]  /*0fe0*/  BSYNC.RECONVERGENT B0 ;  /* 0x0000000000007941 */ /* 0x000fea0003800200 */
.L_x_5363:
[----:B------:R-:W-:-:S07]  /*0ff0*/  IMAD.MOV.U32 R40, RZ, RZ, RZ ;  /* 0x000000ffff287224 */ /* 0x000fce00078e00ff */
.L_x_5408:
[----:B------:R-:W-:Y:S01]  /*1000*/  ISETP.GT.U32.AND P2, PT, R2, 0xf, PT ;  /* 0x0000000f0200780c */ /* 0x000fe20003f44070 */
[----:B------:R-:W-:Y:S01]  /*1010*/  BSSY.RECONVERGENT B0, `(.L_x_5366) ;  /* 0x0000016000007945 */ /* 0x000fe20003800200 */
[----:B------:R-:W-:-:S11]  /*1020*/  PLOP3.LUT P1, PT, P0, PT, PT, 0x80, 0x8 ;  /* 0x000000000008781c */ /* 0x000fd6000072f070 */
[----:B-1----:R-:W-:Y:S05]  /*1030*/  @P2 BRA `(.L_x_5367) ;  /* 0x00000000004c2947 */ /* 0x002fea0003800000 */
[----:B--23--:R-:W1:Y:S01]  /*1040*/  S2R R21, SR_CgaCtaId ;  /* 0x0000000000157919 */ /* 0x00ce620000008800 */
[----:B------:R-:W-:Y:S01]  /*1050*/  MOV R20, 0x400 ;  /* 0x0000040000147802 */ /* 0x000fe20000000f00 */
[----:B------:R-:W-:Y:S01]  /*1060*/  ULEA UR5, UR4, UR6, 0x8 ;  /* 0x0000000604057291 */ /* 0x000fe2000f8e40ff */
[----:B------:R-:W-:-:S03]  /*1070*/  SHF.L.U32 R41, R2, 0x2, RZ ;  /* 0x0000000202297819 */ /* 0x000fc600000006ff */
[----:B------:R-:W-:Y:S02]  /*1080*/  VIADD R20, R20, 0x880 ;  /* 0x0000088014147836 */ /* 0x000fe40000000000 */
[----:B------:R-:W-:-:S03]  /*1090*/  VIADD R56, R40, UR5 ;  /* 0x0000000528387c36 */ /* 0x000fc60008000000 */
[----:B-1----:R-:W-:-:S07]  /*10a0*/  LEA R42, R21, R20, 0x18 ;  /* 0x00000014152a7211 */ /* 0x002fce00078ec0ff */
.L_x_5368:
[----:B-1----:R-:W1:Y:S01]  /*10b0*/  LDC.64 R20, c[0x0][0x390] ;  /* 0x0000e400ff147b82 */ /* 0x002e620000000a00 */
[----:B0-----:R-:W-:Y:S02]  /*10c0*/  LOP3.LUT R23, R41, 0x1c, RZ, 0xc0, !PT ;  /* 0x0000001c29177812 */ /* 0x001fe400078ec0ff */
[----:B------:R-:W-:-:S03]  /*10d0*/  SHF.R.U32.HI R22, RZ, 0x5, R41 ;  /* 0x00000005ff167819 */ /* 0x000fc60000011629 */
[----:B------:R-:W-:-:S04]  /*10e0*/  IMAD.IADD R23, R56, 0x1, R23 ;  /* 0x0000000138177824 */ /* 0x000fc800078e0217 */
[----:B------:R-:W-:-:S04]  /*10f0*/  IMAD R23, R22, UR9, R23 ;  /* 0x0000000916177c24 */ /* 0x000fc8000f8e0217 */
[----:B-1----:R-:W-:-:S06]  /*1100*/  IMAD.WIDE R20, R23, 0x4, R20 ;  /* 0x0000000417147825 */ /* 0x002fcc00078e0214 */
[----:B------:R-:W2:Y:S01]  /*1110*/  LDG.E.128 R20, desc[UR10][R20.64] ;  /* 0x0000000a14147981 */ /* 0x000ea2000c1e1d00 */
[C---:B------:R-:W-:Y:S02]  /*1120*/  IMAD R43, R41.reuse, 0x4, R42 ;  /* 0x00000004292b7824 */ /* 0x040fe400078e022a */
[----:B------:R-:W-:-:S05]  /*1130*/  VIADD R41, R41, UR14 ;  /* 0x0000000e29297c36 */ /* 0x000fca0008000000 */
[----:B------:R-:W-:Y:S01]  /*1140*/  ISETP.GE.U32.AND P0, PT, R41, 0x40, PT ;  /* 0x000000402900780c */ /* 0x000fe20003f06070 */
[----:B--2---:R1:W-:-:S12]  /*1150*/  STS.128 [R43], R20 ;  /* 0x000000142b007388 */ /* 0x0043d80000000c00 */
[----:B------:R-:W-:Y:S05]  /*1160*/  @!P0 BRA `(.L_x_5368) ;  /* 0xfffffffc00d08947 */ /* 0x000fea000383ffff */
.L_x_5367:
[----:B------:R-:W-:Y:S05]  /*1170*/  BSYNC.RECONVERGENT B0 ;  /* 0x0000000000007941 */ /* 0x000fea0003800200 */
.L_x_5366:
[----:B01-3--:R-:W-:Y:S01]  /*1180*/  IADD3 R22, PT, PT, R40, UR6, RZ ;  /* 0x0000000628167c10 */ /* 0x00bfe2000fffe0ff */
[----:B------:R-:W-:-:S07]  /*1190*/  IMAD.MOV.U32 R23, RZ, RZ, RZ ;  /* 0x000000ffff177224 */ /* 0x000fce00078e00ff */
.L_x_5407:
[----:B0-----:R-:W-:Y:S01]  /*11a0*/  SHF.R.U32.HI R40, RZ, 0x4, R2 ;  /* 0x00000004ff287819 */ /* 0x001fe20000011602 */
[----:B-1----:R-:W-:-:S07]  /*11b0*/  IMAD.IADD R42, R26, 0x1, R23 ;  /* 0x000000011a2a7824 */ /* 0x002fce00078e0217 */
.L_x_5369:
[----:B0-2---:R-:W0:Y:S01]  /*11c0*/  LDC.64 R20, c[0x0][0x398] ;  /* 0x0000e600ff147b82 */ /* 0x005e220000000a00 */
[----:B------:R-:W-:-:S04]  /*11d0*/  IMAD.IADD R41, R22, 0x1, R40 ;  /* 0x0000000116297824 */ /* 0x000fc800078e0228 */
        /* <DEDUP_REMOVED lines=9> */
[----:B------:R-:W-:Y:S01]  /*1270*/  ISETP.GE.AND P0, PT, R0, 0x1, PT ;  /* 0x000000010000780c */ /* 0x000fe20003f06270 */
[----:B------:R-:W-:Y:S05]  /*1280*/  WARPSYNC.ALL ;  /* 0x0000000000007948 */ /* 0x000fea0003800000 */
[----:B------:R-:W-:Y:S07]  /*1290*/  BAR.SYNC.DEFER_BLOCKING 0x0 ;  /* 0x0000000000007b1d */ /* 0x000fee0000010000 */
[----:B------:R-:W-:Y:S05]  /*12a0*/  @!P0 BRA `(.L_x_5370) ;  /* 0x00000010004c8947 */ /* 0x000fea0003800000 */
[----:B------:R-:W-:Y:S01]  /*12b0*/  HFMA2 R59, -RZ, RZ, 0, 0 ;  /* 0x00000000ff3b7431 */ /* 0x000fe200000001ff */
[----:B------:R-:W-:Y:S06]  /*12c0*/  BSSY.RECONVERGENT B0, `(.L_x_5370) ;  /* 0x0000111000007945 */ /* 0x000fec0003800200 */
.L_x_5406:
[----:B-1----:R-:W1:Y:S01]  /*12d0*/  S2R R58, SR_CgaCtaId ;  /* 0x00000000003a7919 */ /* 0x002e620000008800 */
[----:B0-----:R-:W-:Y:S01]  /*12e0*/  VIMNMX R20, PT, PT, R0, 0x40, PT ;  /* 0x0000004000147848 */ /* 0x001fe20003fe0100 */
[C-C-:B------:R-:W-:Y:S01]  /*12f0*/  IMAD.IADD R61, R4.reuse, 0x1, R59.reuse ;  /* 0x00000001043d7824 */ /* 0x140fe200078e023b */
[----:B------:R-:W-:Y:S01]  /*1300*/  MOV R63, 0x400 ;  /* 0x00000400003f7802 */ /* 0x000fe20000000f00 */
[C---:B------:R-:W-:Y:S01]  /*1310*/  VIADD R43, R4.reuse, 0x2 ;  /* 0x00000002042b7836 */ /* 0x040fe20000000000 */
[----:B------:R-:W-:Y:S01]  /*1320*/  LOP3.LUT R65, R4, 0xf, RZ, 0xc0, !PT ;  /* 0x0000000f04417812 */ /* 0x000fe200078ec0ff */
[----:B------:R-:W-:Y:S01]  /*1330*/  IMAD.SHL.U32 R20, R20, 0x2, RZ ;  /* 0x0000000214147824 */ /* 0x000fe200078e00ff */
[----:B------:R-:W-:Y:S01]  /*1340*/  ISETP.GE.AND P2, PT, R3, UR7, PT ;  /* 0x0000000703007c0c */ /* 0x000fe2000bf46270 */
[C---:B------:R-:W-:Y:S01]  /*1350*/  VIADD R69, R4.reuse, 0x4 ;  /* 0x0000000404457836 */ /* 0x040fe20000000000 */
[----:B------:R-:W-:Y:S01]  /*1360*/  IADD3 R41, PT, PT, R4, 0x1, RZ ;  /* 0x0000000104297810 */ /* 0x000fe20007ffe0ff */
[----:B------:R-:W-:Y:S01]  /*1370*/  IMAD.IADD R59, R20, 0x1, R59 ;  /* 0x00000001143b7824 */ /* 0x000fe200078e023b */
[----:B------:R-:W-:Y:S01]  /*1380*/  IADD3 R73, PT, PT, R4, 0x6, RZ ;  /* 0x0000000604497810 */ /* 0x000fe20007ffe0ff */
[----:B------:R-:W-:Y:S01]  /*1390*/  IMAD.SHL.U32 R20, R2, 0x10, RZ ;  /* 0x0000001002147824 */ /* 0x000fe200078e00ff */
        /* <DEDUP_REMOVED lines=8> */
[----:B------:R-:W-:Y:S01]  /*1420*/  LEA R40, R61, R20, 0x5 ;  /* 0x000000143d287211 */ /* 0x000fe200078e28ff */
[----:B------:R-:W-:Y:S01]  /*1430*/  VIADD R77, R4, 0x9 ;  /* 0x00000009044d7836 */ /* 0x000fe20000000000 */
        /* <DEDUP_REMOVED lines=24> */
[----:B------:R-:W-:Y:S01]  /*15c0*/  LEA R55, R20, R66, 0x2 ;  /* 0x0000004214377211 */ /* 0x000fe200078e10ff */
[--C-:B------:R-:W-:Y:S01]  /*15d0*/  IMAD.IADD R71, R32, 0x1, R40.reuse ;  /* 0x0000000120477824 */ /* 0x100fe200078e0228 */
[----:B------:R-:W-:Y:S01]  /*15e0*/  ISETP.GE.AND P0, PT, R59, R0, PT ;  /* 0x000000003b00720c */ /* 0x000fe20003f06270 */
[----:B------:R-:W-:Y:S01]  /*15f0*/  IMAD.IADD R67, R33, 0x1, R40 ;  /* 0x0000000121437824 */ /* 0x000fe200078e0228 */
        /* <DEDUP_REMOVED lines=35> */
.L_x_5405:
[----:B------:R-:W-:-:S05]  /*1830*/  IMAD R73, R58, 0x84, R63 ;  /* 0x000000843a497824 */ /* 0x000fca00078e023f */
[----:B------:R-:W-:Y:S01]  /*1840*/  LEA R72, R54, R73, 0x2 ;  /* 0x0000004936487211 */ /* 0x000fe200078e10ff */
        /* <DEDUP_REMOVED lines=9> */
.L_x_5416:
[----:B0--3--:R-:W-:-:S07]  /*18e0*/  IMAD R71, R65, R74, RZ ;  /* 0x0000004a41477224 */ /* 0x009fce00078e02ff */
.L_x_5373:
[----:B------:R-:W-:-:S13]  /*18f0*/  ISETP.GE.AND P3, PT, R66, 0x2, PT ;  /* 0x000000024200780c */ /* 0x000fda0003f66270 */
[----:B------:R-:W-:Y:S05]  /*1900*/  @!P3 BRA `(.L_x_5375) ;  /* 0x000000000010b947 */ /* 0x000fea0003800000 */
[----:B------:R-:W-:-:S03]  /*1910*/  UMOV UR5, 0xffffffff ;  /* 0xffffffff00057882 */ /* 0x000fc60000000000 */
[----:B------:R-:W-:Y:S05]  /*1920*/  BRA.DIV UR5, `(.L_x_5376) ;  /* 0x0000001205207947 */ /* 0x000fea000b800000 */
[----:B------:R3:W4:Y:S02]  /*1930*/  SHFL.IDX PT, R73, R72, R7, 0x1f ;  /* 0x00001f0748497589 */ /* 0x00072400000e0000 */
.L_x_5419:
[----:B----4-:R-:W-:-:S07]  /*1940*/  IMAD R71, R64, R73, R71 ;  /* 0x0000004940477224 */ /* 0x010fce00078e0247 */
.L_x_5375:
[----:B------:R-:W-:-:S13]  /*1950*/  ISETP.GE.AND P3, PT, R66, 0x3, PT ;  /* 0x000000034200780c */ /* 0x000fda0003f66270 */
[----:B------:R-:W-:Y:S05]  /*1960*/  @!P3 BRA `(.L_x_5377) ;  /* 0x000000000010b947 */ /* 0x000fea0003800000 */
[----:B------:R-:W-:-:S03]  /*1970*/  UMOV UR5, 0xffffffff ;  /* 0xffffffff00057882 */ /* 0x000fc60000000000 */
[----:B------:R-:W-:Y:S05]  /*1980*/  BRA.DIV UR5, `(.L_x_5378) ;  /* 0x00000012052c7947 */ /* 0x000fea000b800000 */
[----:B------:R4:W0:Y:S02]  /*1990*/  SHFL.IDX PT, R73, R72, R8, 0x1f ;  /* 0x00001f0848497589 */ /* 0x00082400000e0000 */
.L_x_5422:
[----:B0-----:R-:W-:-:S07]  /*19a0*/  IMAD R71, R62, R73, R71 ;  /* 0x000000493e477224 */ /* 0x001fce00078e0247 */
.L_x_5377:
[----:B------:R-:W-:-:S13]  /*19b0*/  ISETP.GE.AND P3, PT, R66, 0x4, PT ;  /* 0x000000044200780c */ /* 0x000fda0003f66270 */
[----:B------:R-:W-:Y:S05]  /*19c0*/  @!P3 BRA `(.L_x_5379) ;  /* 0x000000000010b947 */ /* 0x000fea0003800000 */
[----:B------:R-:W-:-:S03]  /*19d0*/  UMOV UR5, 0xffffffff ;  /* 0xffffffff00057882 */ /* 0x000fc60000000000 */
[----:B------:R-:W-:Y:S05]  /*19e0*/  BRA.DIV UR5, `(.L_x_5380) ;  /* 0x0000001205387947 */ /* 0x000fea000b800000 */
[----:B------:R0:W0:Y:S02]  /*19f0*/  SHFL.IDX PT, R73, R72, R9, 0x1f ;  /* 0x00001f0948497589 */ /* 0x00002400000e0000 */
.L_x_5425:
[----:B0-----:R-:W-:-:S07]  /*1a00*/  IMAD R71, R60, R73, R71 ;  /* 0x000000493c477224 */ /* 0x001fce00078e0247 */
.L_x_5379:
[----:B------:R-:W-:-:S13]  /*1a10*/  ISETP.GE.AND P3, PT, R66, 0x5, PT ;  /* 0x000000054200780c */ /* 0x000fda0003f66270 */
[----:B------:R-:W-:Y:S05]  /*1a20*/  @!P3 BRA `(.L_x_5381) ;  /* 0x000000000010b947 */ /* 0x000fea0003800000 */
[----:B------:R-:W-:-:S03]  /*1a30*/  UMOV UR5, 0xffffffff ;  /* 0xffffffff00057882 */ /* 0x000fc60000000000 */
[----:B------:R-:W-:Y:S05]  /*1a40*/  BRA.DIV UR5, `(.L_x_5382) ;  /* 0x0000001205447947 */ /* 0x000fea000b800000 */
[----:B------:R0:W0:Y:S02]  /*1a50*/  SHFL.IDX PT, R74, R72, R10, 0x1f ;  /* 0x00001f0a484a7589 */ /* 0x00002400000e0000 */
.L_x_5428:
[----:B0-----:R-:W-:-:S07]  /*1a60*/  IMAD R71, R55, R74, R71 ;  /* 0x0000004a37477224 */ /* 0x001fce00078e0247 */
.L_x_5381:
[----:B------:R-:W-:-:S13]  /*1a70*/  ISETP.GE.AND P3, PT, R66, 0x6, PT ;  /* 0x000000064200780c */ /* 0x000fda0003f66270 */
[----:B------:R-:W-:Y:S05]  /*1a80*/  @!P3 BRA `(.L_x_5383) ;  /* 0x000000000010b947 */ /* 0x000fea0003800000 */
[----:B------:R-:W-:-:S03]  /*1a90*/  UMOV UR5, 0xffffffff ;  /* 0xffffffff00057882 */ /* 0x000fc60000000000 */
[----:B------:R-:W-:Y:S05]  /*1aa0*/  BRA.DIV UR5, `(.L_x_5384) ;  /* 0x0000001205547947 */ /* 0x000fea000b800000 */
[----:B------:R0:W0:Y:S02]  /*1ab0*/  SHFL.IDX PT, R74, R72, R11, 0x1f ;  /* 0x00001f0b484a7589 */ /* 0x00002400000e0000 */
.L_x_5431:
[----:B0-----:R-:W-:-:S07]  /*1ac0*/  IMAD R71, R43, R74, R71 ;  /* 0x0000004a2b477224 */ /* 0x001fce00078e0247 */
.L_x_5383:
[----:B------:R-:W-:-:S13]  /*1ad0*/  ISETP.GE.AND P3, PT, R66, 0x7, PT ;  /* 0x000000074200780c */ /* 0x000fda0003f66270 */
[----:B------:R-:W-:Y:S05]  /*1ae0*/  @!P3 BRA `(.L_x_5385) ;  /* 0x000000000010b947 */ /* 0x000fea0003800000 */
[----:B------:R-:W-:-:S03]  /*1af0*/  UMOV UR5, 0xffffffff ;  /* 0xffffffff00057882 */ /* 0x000fc60000000000 */
[----:B------:R-:W-:Y:S05]  /*1b00*/  BRA.DIV UR5, `(.L_x_5386) ;  /* 0x0000001205647947 */ /* 0x000fea000b800000 */
[----:B------:R0:W0:Y:S02]  /*1b10*/  SHFL.IDX PT, R73, R72, R12, 0x1f ;  /* 0x00001f0c48497589 */ /* 0x00002400000e0000 */
.L_x_5434:
[----:B0-----:R-:W-:-:S07]  /*1b20*/  IMAD R71, R42, R73, R71 ;  /* 0x000000492a477224 */ /* 0x001fce00078e0247 */
.L_x_5385:
[----:B------:R-:W-:-:S13]  /*1b30*/  ISETP.GE.AND P3, PT, R66, 0x8, PT ;  /* 0x000000084200780c */ /* 0x000fda0003f66270 */
[----:B------:R-:W-:Y:S05]  /*1b40*/  @!P3 BRA `(.L_x_5387) ;  /* 0x000000000010b947 */ /* 0x000fea0003800000 */
[----:B------:R-:W-:-:S03]  /*1b50*/  UMOV UR5, 0xffffffff ;  /* 0xffffffff00057882 */ /* 0x000fc60000000000 */
[----:B------:R-:W-:Y:S05]  /*1b60*/  BRA.DIV UR5, `(.L_x_5388) ;  /* 0x0000001205707947 */ /* 0x000fea000b800000 */
[----:B------:R0:W0:Y:S02]  /*1b70*/  SHFL.IDX PT, R74, R72, R13, 0x1f ;  /* 0x00001f0d484a7589 */ /* 0x00002400000e0000 */
.L_x_5437:
[----:B01----:R-:W-:-:S07]  /*1b80*/  IMAD R71, R41, R74, R71 ;  /* 0x0000004a29477224 */ /* 0x003fce00078e0247 */
.L_x_5387:
[----:B------:R-:W-:-:S13]  /*1b90*/  ISETP.GE.AND P3, PT, R66, 0x9, PT ;  /* 0x000000094200780c */ /* 0x000fda0003f66270 */
[----:B------:R-:W-:Y:S05]  /*1ba0*/  @!P3 BRA `(.L_x_5389) ;  /* 0x000000000010b947 */ /* 0x000fea0003800000 */
[----:B------:R-:W-:-:S03]  /*1bb0*/  UMOV UR5, 0xffffffff ;  /* 0xffffffff00057882 */ /* 0x000fc60000000000 */
[----:B------:R-:W-:Y:S05]  /*1bc0*/  BRA.DIV UR5, `(.L_x_5390) ;  /* 0x0000001205807947 */ /* 0x000fea000b800000 */
[----:B------:R0:W0:Y:S02]  /*1bd0*/  SHFL.IDX PT, R73, R72, R14, 0x1f ;  /* 0x00001f0e48497589 */ /* 0x00002400000e0000 */
.L_x_5440:
[----:B0-----:R-:W-:-:S07]  /*1be0*/  IMAD R71, R56, R73, R71 ;  /* 0x0000004938477224 */ /* 0x001fce00078e0247 */
.L_x_5389:
[----:B------:R-:W-:-:S13]  /*1bf0*/  ISETP.GE.AND P3, PT, R66, 0xa, PT ;  /* 0x0000000a4200780c */ /* 0x000fda0003f66270 */
[----:B------:R-:W-:Y:S05]  /*1c00*/  @!P3 BRA `(.L_x_5391) ;  /* 0x000000000010b947 */ /* 0x000fea0003800000 */
[----:B------:R-:W-:-:S03]  /*1c10*/  UMOV UR5, 0xffffffff ;  /* 0xffffffff00057882 */ /* 0x000fc60000000000 */
[----:B------:R-:W-:Y:S05]  /*1c20*/  BRA.DIV UR5, `(.L_x_5392) ;  /* 0x00000012058c7947 */ /* 0x000fea000b800000 */
[----:B------:R0:W0:Y:S02]  /*1c30*/  SHFL.IDX PT, R73, R72, R15, 0x1f ;  /* 0x00001f0f48497589 */ /* 0x00002400000e0000 */
.L_x_5443:
[----:B0-----:R-:W-:-:S07]  /*1c40*/  IMAD R71, R40, R73, R71 ;  /* 0x0000004928477224 */ /* 0x001fce00078e0247 */
.L_x_5391:
[----:B------:R-:W-:-:S13]  /*1c50*/  ISETP.GE.AND P3, PT, R66, 0xb, PT ;  /* 0x0000000b4200780c */ /* 0x000fda0003f66270 */
[----:B------:R-:W-:Y:S05]  /*1c60*/  @!P3 BRA `(.L_x_5393) ;  /* 0x000000000010b947 */ /* 0x000fea0003800000 */
[----:B------:R-:W-:-:S03]  /*1c70*/  UMOV UR5, 0xffffffff ;  /* 0xffffffff00057882 */ /* 0x000fc60000000000 */
[----:B------:R-:W-:Y:S05]  /*1c80*/  BRA.DIV UR5, `(.L_x_5394) ;  /* 0x0000001205987947 */ /* 0x000fea000b800000 */
[----:B------:R0:W0:Y:S02]  /*1c90*/  SHFL.IDX PT, R74, R72, R16, 0x1f ;  /* 0x00001f10484a7589 */ /* 0x00002400000e0000 */
.L_x_5446:
[----:B0-----:R-:W-:-:S07]  /*1ca0*/  IMAD R71, R21, R74, R71 ;  /* 0x0000004a15477224 */ /* 0x001fce00078e0247 */
.L_x_5393:
[----:B------:R-:W-:-:S13]  /*1cb0*/  ISETP.GE.AND P3, PT, R66, 0xc, PT ;  /* 0x0000000c4200780c */ /* 0x000fda0003f66270 */
[----:B------:R-:W-:Y:S05]  /*1cc0*/  @!P3 BRA `(.L_x_5395) ;  /* 0x000000000010b947 */ /* 0x000fea0003800000 */
[----:B------:R-:W-:-:S03]  /*1cd0*/  UMOV UR5, 0xffffffff ;  /* 0xffffffff00057882 */ /* 0x000fc60000000000 */
[----:B------:R-:W-:Y:S05]  /*1ce0*/  BRA.DIV UR5, `(.L_x_5396) ;  /* 0x0000001205a87947 */ /* 0x000fea000b800000 */
[----:B------:R0:W0:Y:S02]  /*1cf0*/  SHFL.IDX PT, R73, R72, R17, 0x1f ;  /* 0x00001f1148497589 */ /* 0x00002400000e0000 */
.L_x_5449:
[----:B0-----:R-:W-:-:S07]  /*1d00*/  IMAD R71, R20, R73, R71 ;  /* 0x0000004914477224 */ /* 0x001fce00078e0247 */
.L_x_5395:
[----:B------:R-:W-:-:S13]  /*1d10*/  ISETP.GE.AND P3, PT, R66, 0xd, PT ;  /* 0x0000000d4200780c */ /* 0x000fda0003f66270 */
[----:B------:R-:W-:Y:S05]  /*1d20*/  @!P3 BRA `(.L_x_5397) ;  /* 0x000000000010b947 */ /* 0x000fea0003800000 */
[----:B------:R-:W-:-:S03]  /*1d30*/  UMOV UR5, 0xffffffff ;  /* 0xffffffff00057882 */ /* 0x000fc60000000000 */
[----:B------:R-:W-:Y:S05]  /*1d40*/  BRA.DIV UR5, `(.L_x_5398) ;  /* 0x0000001205b47947 */ /* 0x000fea000b800000 */
[----:B------:R0:W0:Y:S02]  /*1d50*/  SHFL.IDX PT, R73, R72, R18, 0x1f ;  /* 0x00001f1248497589 */ /* 0x00002400000e0000 */
.L_x_5452:
[----:B0-----:R-:W-:-:S07]  /*1d60*/  IMAD R71, R68, R73, R71 ;  /* 0x0000004944477224 */ /* 0x001fce00078e0247 */
.L_x_5397:
[----:B------:R-:W-:-:S13]  /*1d70*/  ISETP.GE.AND P3, PT, R66, 0xe, PT ;  /* 0x0000000e4200780c */ /* 0x000fda0003f66270 */
[----:B------:R-:W-:Y:S05]  /*1d80*/  @!P3 BRA `(.L_x_5399) ;  /* 0x000000000010b947 */ /* 0x000fea0003800000 */
[----:B------:R-:W-:-:S03]  /*1d90*/  UMOV UR5, 0xffffffff ;  /* 0xffffffff00057882 */ /* 0x000fc60000000000 */
[----:B------:R-:W-:Y:S05]  /*1da0*/  BRA.DIV UR5, `(.L_x_5400) ;  /* 0x0000001205c07947 */ /* 0x000fea000b800000 */
[----:B------:R0:W0:Y:S02]  /*1db0*/  SHFL.IDX PT, R74, R72, R19, 0x1f ;  /* 0x00001f13484a7589 */ /* 0x00002400000e0000 */
.L_x_5455:
[----:B0-----:R-:W-:-:S07]  /*1dc0*/  IMAD R71, R69, R74, R71 ;  /* 0x0000004a45477224 */ /* 0x001fce00078e0247 */
.L_x_5399:
[----:B------:R-:W-:-:S13]  /*1dd0*/  ISETP.GE.AND P3, PT, R66, 0xf, PT ;  /* 0x0000000f4200780c */ /* 0x000fda0003f66270 */
[----:B------:R-:W-:Y:S05]  /*1de0*/  @!P3 BRA `(.L_x_5401) ;  /* 0x000000000010b947 */ /* 0x000fea0003800000 */
[----:B------:R-:W-:-:S03]  /*1df0*/  UMOV UR5, 0xffffffff ;  /* 0xffffffff00057882 */ /* 0x000fc60000000000 */
[----:B------:R-:W-:Y:S05]  /*1e00*/  BRA.DIV UR5, `(.L_x_5402) ;  /* 0x0000001205d07947 */ /* 0x000fea000b800000 */
[----:B------:R0:W0:Y:S02]  /*1e10*/  SHFL.IDX PT, R73, R72, R24, 0x1f ;  /* 0x00001f1848497589 */ /* 0x00002400000e0000 */
.L_x_5458:
[----:B0-----:R-:W-:-:S07]  /*1e20*/  IMAD R71, R70, R73, R71 ;  /* 0x0000004946477224 */ /* 0x001fce00078e0247 */
.L_x_5401:
[----:B------:R-:W-:-:S13]  /*1e30*/  ISETP.GE.AND P3, PT, R66, 0x10, PT ;  /* 0x000000104200780c */ /* 0x000fda0003f66270 */
[----:B------:R-:W-:Y:S05]  /*1e40*/  @!P3 BRA `(.L_x_5403) ;  /* 0x00000004001cb947 */ /* 0x000fea0003800000 */
[----:B------:R-:W-:-:S03]  /*1e50*/  UMOV UR5, 0xffffffff ;  /* 0xffffffff00057882 */ /* 0x000fc60000000000 */
[----:B------:R-:W-:Y:S05]  /*1e60*/  BRA.DIV UR5, `(.L_x_5404) ;  /* 0x0000001205dc7947 */ /* 0x000fea000b800000 */
[----:B--234-:R2:W3:Y:S02]  /*1e70*/  SHFL.IDX PT, R72, R72, R25, 0x1f ;  /* 0x00001f1948487589 */ /* 0x01c4e400000e0000 */
.L_x_5461:
[----:B0--3--:R-:W-:Y:S01]  /*1e80*/  IMAD R71, R67, R72, R71 ;  /* 0x0000004843477224 */ /* 0x009fe200078e0247 */
[----:B------:R-:W-:Y:S06]  /*1e90*/  BRA `(.L_x_5403) ;  /* 0x0000000400087947 */ /* 0x000fec0003800000 */
.L_x_5372:
        /* <DEDUP_REMOVED lines=23> */
[----:B------:R-:W-:Y:S02]  /*2010*/  @P4 LEA R74, R39, R73, 0x2 ;  /* 0x00000049274a4211 */ /* 0x000fe400078e10ff */
        /* <DEDUP_REMOVED lines=15> */
[----:B------:R-:W-:Y:S02]  /*2110*/  @P4 LEA R66, R46, R73, 0x2 ;  /* 0x000000492e424211 */ /* 0x000fe400078e10ff */
        /* <DEDUP_REMOVED lines=17> */
[----:B------:R-:W-:Y:S01]  /*2230*/  @P4 LEA R72, R50, R73, 0x2 ;  /* 0x0000004932484211 */ /* 0x000fe200078e10ff */
[----:B------:R-:W-:Y:S01]  /*2240*/  @P6 IMAD R73, R52, 0x4, R73 ;  /* 0x0000000434496824 */ /* 0x000fe200078e0249 */
[----:B------:R-:W0:Y:S04]  /*2250*/  @P3 LDS R66, [R66] ;  /* 0x0000000042423984 */ /* 0x000e280000000800 */
[----:B------:R-:W1:Y:S04]  /*2260*/  @P4 LDS R72, [R72] ;  /* 0x0000000048484984 */ /* 0x000e680000000800 */
[----:B------:R-:W2:Y:S01]  /*2270*/  @P6 LDS R76, [R73] ;  /* 0x00000000494c6984 */ /* 0x000ea20000000800 */
[----:B0-----:R-:W-:-:S04]  /*2280*/  @P3 IMAD R71, R68, R66, R71 ;  /* 0x0000004244473224 */ /* 0x001fc800078e0247 */
[----:B-1----:R-:W-:-:S04]  /*2290*/  @P4 IMAD R71, R69, R72, R71 ;  /* 0x0000004845474224 */ /* 0x002fc800078e0247 */
[----:B------:R-:W-:-:S04]  /*22a0*/  @P5 IMAD R71, R70, R74, R71 ;  /* 0x0000004a46475224 */ /* 0x000fc800078e0247 */
[----:B--2---:R-:W-:-:S07]  /*22b0*/  @P6 IMAD R71, R67, R76, R71 ;  /* 0x0000004c43476224 */ /* 0x004fce00078e0247 */
.L_x_5403:
[----:B------:R-:W-:Y:S01]  /*22c0*/  LOP3.LUT P3, RZ, R2, 0x1, RZ, 0xc0, !PT ;  /* 0x0000000102ff7812 */ /* 0x000fe2000786c0ff */
[----:B------:R-:W-:-:S12]  /*22d0*/  WARPSYNC.ALL ;  /* 0x0000000000007948 */ /* 0x000fd80003800000 */
[----:B------:R-:W5:Y:S01]  /*22e0*/  @!P3 S2R R73, SR_CgaCtaId ;  /* 0x000000000049b919 */ /* 0x000f620000008800 */
[----:B------:R-:W-:-:S05]  /*22f0*/  @!P3 MOV R66, 0x400 ;  /* 0x000004000042b802 */ /* 0x000fca0000000f00 */
[----:B--234-:R-:W-:Y:S01]  /*2300*/  @!P3 VIADD R72, R66, 0x980 ;  /* 0x000009804248b836 */ /* 0x01cfe20000000000 */
[----:B------:R-:W-:Y:S01]  /*2310*/  IADD3 R66, PT, PT, R58, R23, RZ ;  /* 0x000000173a427210 */ /* 0x000fe20007ffe0ff */
[----:B------:R-:W-:-:S04]  /*2320*/  IMAD.IADD R58, R53, 0x1, R58 ;  /* 0x00000001353a7824 */ /* 0x000fc800078e023a */
        /* <DEDUP_REMOVED lines=9> */
.L_x_5371:
[----:B------:R-:W-:Y:S05]  /*23c0*/  @!P0 BRA `(.L_x_5406) ;  /* 0xffffffec00c08947 */ /* 0x000fea000383ffff */
[----:B------:R-:W-:Y:S05]  /*23d0*/  BSYNC.RECONVERGENT B0 ;  /* 0x0000000000007941 */ /* 0x000fea0003800200 */
.L_x_5370:
        /* <DEDUP_REMOVED lines=26> */
[----:B------:R-:W-:Y:S01]  /*2580*/  ISETP.NE.AND P0, PT, R40, RZ, PT ;  /* 0x000000ff2800720c */ /* 0x000fe20003f05270 */
[----:B--2---:R-:W-:Y:S02]  /*2590*/  IMAD.WIDE R20, R23, 0x4, R20 ;  /* 0x0000000417147825 */ /* 0x004fe400078e0214 */
[----:B-1----:R-:W1:Y:S01]  /*25a0*/  LDS R41, [R22] ;  /* 0x0000000016297984 */ /* 0x002e620000000800 */
[----:B0-----:R-:W-:-:S03]  /*25b0*/  IADD3 R56, PT, PT, R2, R43, RZ ;  /* 0x0000002b02387210 */ /* 0x001fc60007ffe0ff */
[----:B-1----:R0:W-:Y:S06]  /*25c0*/  REDG.E.ADD.STRONG.GPU desc[UR10][R20.64], R41 ;  /* 0x000000291400798e */ /* 0x0021ec000c12e10a */
[----:B------:R-:W-:Y:S05]  /*25d0*/  @!P0 BRA `(.L_x_5410) ;  /* 0x0000000000388947 */ /* 0x000fea0003800000 */
[C---:B------:R-:W-:Y:S01]  /*25e0*/  IMAD.IADD R22, R57.reuse, 0x1, R22 ;  /* 0x0000000139167824 */ /* 0x040fe200078e0216 */
[----:B0-----:R-:W-:-:S04]  /*25f0*/  IADD3 R20, P0, PT, R57, R20, RZ ;  /* 0x0000001439147210 */ /* 0x001fc80007f1e0ff */
[----:B------:R-:W0:Y:S01]  /*2600*/  LDS R23, [R22] ;  /* 0x0000000016177984 */ /* 0x000e220000000800 */
[----:B------:R-:W-:Y:S01]  /*2610*/  IMAD.X R21, RZ, RZ, R21, P0 ;  /* 0x000000ffff157224 */ /* 0x000fe200000e0615 */
[----:B------:R-:W-:Y:S01]  /*2620*/  ISETP.NE.AND P0, PT, R40, 0x1, PT ;  /* 0x000000012800780c */ /* 0x000fe20003f05270 */
[----:B------:R-:W-:-:S03]  /*2630*/  IMAD.IADD R56, R56, 0x1, R43 ;  /* 0x0000000138387824 */ /* 0x000fc600078e022b */
[----:B0-----:R2:W-:Y:S09]  /*2640*/  REDG.E.ADD.STRONG.GPU desc[UR10][R20.64], R23 ;  /* 0x000000171400798e */ /* 0x0015f2000c12e10a */
[----:B------:R-:W-:Y:S05]  /*2650*/  @!P0 BRA `(.L_x_5410) ;  /* 0x0000000000188947 */ /* 0x000fea0003800000 */
[C---:B--2---:R-:W-:Y:S02]  /*2660*/  IADD3 R23, PT, PT, R57.reuse, R22, RZ ;  /* 0x0000001639177210 */ /* 0x044fe40007ffe0ff */
[----:B------:R-:W-:-:S04]  /*2670*/  IADD3 R20, P0, PT, R57, R20, RZ ;  /* 0x0000001439147210 */ /* 0x000fc80007f1e0ff */
[----:B------:R-:W0:Y:S01]  /*2680*/  LDS R23, [R23] ;  /* 0x0000000017177984 */ /* 0x000e220000000800 */
[----:B------:R-:W-:-:S05]  /*2690*/  IMAD.X R21, RZ, RZ, R21, P0 ;  /* 0x000000ffff157224 */ /* 0x000fca00000e0615 */
[----:B0-----:R3:W-:Y:S01]  /*26a0*/  REDG.E.ADD.STRONG.GPU desc[UR10][R20.64], R23 ;  /* 0x000000171400798e */ /* 0x0017e2000c12e10a */
[----:B------:R-:W-:-:S07]  /*26b0*/  IMAD.IADD R56, R56, 0x1, R43 ;  /* 0x0000000138387824 */ /* 0x000fce00078e022b */
.L_x_5410:
[----:B------:R-:W-:Y:S05]  /*26c0*/  BSYNC.RECONVERGENT B0 ;  /* 0x0000000000007941 */ /* 0x000fea0003800200 */
.L_x_5409:
[----:B------:R-:W-:Y:S01]  /*26d0*/  ISETP.GE.U32.AND P0, PT, R6, 0x3, PT ;  /* 0x000000030600780c */ /* 0x000fe20003f06070 */
[----:B------:R-:W-:-:S12]  /*26e0*/  BSSY.RECONVERGENT B0, `(.L_x_5411) ;  /* 0x000001e000007945 */ /* 0x000fd80003800200 */
[----:B------:R-:W-:Y:S05]  /*26f0*/  @!P0 BRA `(.L_x_5412) ;  /* 0x0000000000708947 */ /* 0x000fea0003800000 */
[----:B0-23--:R-:W0:Y:S01]  /*2700*/  S2R R21, SR_CgaCtaId ;  /* 0x0000000000157919 */ /* 0x00de220000008800 */
[----:B------:R-:W-:-:S05]  /*2710*/  MOV R20, 0x400 ;  /* 0x0000040000147802 */ /* 0x000fca0000000f00 */
[----:B------:R-:W-:-:S05]  /*2720*/  VIADD R20, R20, 0x980 ;  /* 0x0000098014147836 */ /* 0x000fca0000000000 */
[----:B0-----:R-:W-:-:S07]  /*2730*/  LEA R65, R21, R20, 0x18 ;  /* 0x0000001415417211 */ /* 0x001fce00078ec0ff */
.L_x_5413:
[----:B0-----:R-:W0:Y:S01]  /*2740*/  LDC.64 R20, c[0x0][0x3a0] ;  /* 0x0000e800ff147b82 */ /* 0x001e220000000a00 */
[C---:B------:R-:W-:Y:S02]  /*2750*/  LEA R42, R56.reuse, R65, 0x2 ;  /* 0x00000041382a7211 */ /* 0x040fe400078e10ff */
[----:B------:R-:W-:-:S03]  /*2760*/  IADD3 R23, PT, PT, R56, UR5, RZ ;  /* 0x0000000538177c10 */ /* 0x000fc6000fffe0ff */
[C---:B------:R-:W-:Y:S01]  /*2770*/  IMAD.IADD R58, R57.reuse, 0x1, R42 ;  /* 0x00000001393a7824 */ /* 0x040fe200078e022a */
[----:B------:R2:W3:Y:S03]  /*2780*/  LDS R55, [R42] ;  /* 0x000000002a377984 */ /* 0x0004e60000000800 */
[C---:B------:R-:W-:Y:S01]  /*2790*/  IMAD.IADD R60, R57.reuse, 0x1, R58 ;  /* 0x00000001393c7824 */ /* 0x040fe200078e023a */
[----:B------:R-:W4:Y:S03]  /*27a0*/  LDS R59, [R58] ;  /* 0x000000003a3b7984 */ /* 0x000f260000000800 */
[----:B------:R-:W-:Y:S01]  /*27b0*/  IMAD.IADD R62, R57, 0x1, R60 ;  /* 0x00000001393e7824 */ /* 0x000fe200078e023c */
[----:B------:R-:W5:Y:S04]  /*27c0*/  LDS R61, [R60] ;  /* 0x000000003c3d7984 */ /* 0x000f680000000800 */
[----:B------:R-:W5:Y:S01]  /*27d0*/  LDS R63, [R62] ;  /* 0x000000003e3f7984 */ /* 0x000f620000000800 */
[----:B0-----:R-:W-:-:S03]  /*27e0*/  IMAD.WIDE R20, R23, 0x4, R20 ;  /* 0x0000000417147825 */ /* 0x001fc600078e0214 */
[----:B------:R-:W-:-:S05]  /*27f0*/  IADD3 R22, P0, PT, R57, R20, RZ ;  /* 0x0000001439167210 */ /* 0x000fca0007f1e0ff */
[----:B------:R-:W-:Y:S01]  /*2800*/  IMAD.X R23, RZ, RZ, R21, P0 ;  /* 0x000000ffff177224 */ /* 0x000fe200000e0615 */
[C---:B------:R-:W-:Y:S02]  /*2810*/  IADD3 R40, P0, PT, R57.reuse, R22, RZ ;  /* 0x0000001639287210 */ /* 0x040fe40007f1e0ff */
[----:B------:R-:W-:-:S03]  /*2820*/  IADD3 R56, PT, PT, R57, R56, RZ ;  /* 0x0000003839387210 */ /* 0x000fc60007ffe0ff */
[----:B-1----:R-:W-:Y:S01]  /*2830*/  IMAD.X R41, RZ, RZ, R23, P0 ;  /* 0x000000ffff297224 */ /* 0x002fe200000e0617 */
[----:B--2---:R-:W-:-:S05]  /*2840*/  IADD3 R42, P0, PT, R57, R40, RZ ;  /* 0x00000028392a7210 */ /* 0x004fca0007f1e0ff */
[----:B------:R-:W-:Y:S01]  /*2850*/  IMAD.X R43, RZ, RZ, R41, P0 ;  /* 0x000000ffff2b7224 */ /* 0x000fe200000e0629 */
[----:B------:R-:W-:Y:S01]  /*2860*/  ISETP.GE.U32.AND P0, PT, R56, 0x80, PT ;  /* 0x000000803800780c */ /* 0x000fe20003f06070 */
[----:B---3--:R0:W-:Y:S04]  /*2870*/  REDG.E.ADD.STRONG.GPU desc[UR10][R20.64], R55 ;  /* 0x000000371400798e */ /* 0x0081e8000c12e10a */
[----:B----4-:R0:W-:Y:S04]  /*2880*/  REDG.E.ADD.STRONG.GPU desc[UR10][R22.64], R59 ;  /* 0x0000003b1600798e */ /* 0x0101e8000c12e10a */
[----:B-----5:R0:W-:Y:S04]  /*2890*/  REDG.E.ADD.STRONG.GPU desc[UR10][R40.64], R61 ;  /* 0x0000003d2800798e */ /* 0x0201e8000c12e10a */
[----:B------:R0:W-:Y:S01]  /*28a0*/  REDG.E.ADD.STRONG.GPU desc[UR10][R42.64], R63 ;  /* 0x0000003f2a00798e */ /* 0x0001e2000c12e10a */
[----:B------:R-:W-:Y:S05]  /*28b0*/  @!P0 BRA `(.L_x_5413) ;  /* 0xfffffffc00a08947 */ /* 0x000fea000383ffff */
.L_x_5412:
[----:B------:R-:W-:Y:S05]  /*28c0*/  BSYNC.RECONVERGENT B0 ;  /* 0x0000000000007941 */ /* 0x000fea0003800200 */
.L_x_5411:
[----:B------:R-:W4:Y:S02]  /*28d0*/  LDCU UR5, c[0x0][0x374] ;  /* 0x00006e80ff0577ac */ /* 0x000f240008000800 */
[----:B----4-:R-:W-:Y:S02]  /*28e0*/  UIADD3 UR4, UPT, UPT, UR5, UR4, URZ ;  /* 0x0000000405047290 */ /* 0x010fe4000fffe0ff */
[----:B------:R-:W-:-:S04]  /*28f0*/  USHF.L.U32 UR5, UR5, 0x2, URZ ;  /* 0x0000000205057899 */ /* 0x000fc800080006ff */
[----:B------:R-:W-:-:S09]  /*2900*/  UISETP.GE.U32.AND UP0, UPT, UR4, UR5, UPT ;  /* 0x000000050400728c */ /* 0x000fd2000bf06070 */
[----:B------:R-:W-:Y:S05]  /*2910*/  BRA.U !UP0, `(.L_x_5414) ;  /* 0xffffffe108fc7547 */ /* 0x000fea000b83ffff */
[----:B------:R-:W-:Y:S05]  /*2920*/  EXIT ;  /* 0x000000000000794d */ /* 0x000fea0003800000 */
.L_x_5374:
[----:B------:R-:W-:Y:S02]  /*2930*/  IMAD.MOV.U32 R73, RZ, RZ, -0x1 ;  /* 0xffffffffff497424 */ /* 0x000fe400078e00ff */
[----:B------:R-:W-:Y:S02]  /*2940*/  IMAD.MOV.U32 R75, RZ, RZ, R27 ;  /* 0x000000ffff4b7224 */ /* 0x000fe400078e001b */
[----:B------:R-:W-:-:S07]  /*2950*/  IMAD.MOV.U32 R76, RZ, RZ, 0x1f ;  /* 0x0000001fff4c7424 */ /* 0x000fce00078e00ff */
[----:B01----:R-:W-:Y:S05]  /*2960*/  WARPSYNC.COLLECTIVE R73, `(.L_x_5415) ;  /* 0x0000000049087348 */ /* 0x003fea0003c00000 */
[----:B------:R2:W3:Y:S02]  /*2970*/  SHFL.IDX P3, R73, R72, R75, R76 ;  /* 0x0000004b48497389 */ /* 0x0004e4000006004c */
[----:B0123--:R-:W-:Y:S05]  /*2980*/  ENDCOLLECTIVE ;  /* 0x000000000000791b */ /* 0x00ffea0003800000 */
.L_x_5415:
[----:B------:R-:W-:Y:S01]  /*2990*/  MOV R74, R73 ;  /* 0x00000049004a7202 */ /* 0x000fe20000000f00 */
[----:B------:R-:W-:Y:S06]  /*29a0*/  BRA `(.L_x_5416) ;  /* 0xffffffec00cc7947 */ /* 0x000fec000383ffff */
.L_x_5376:
[----:B------:R-:W-:Y:S01]  /*29b0*/  BSSY B1, `(.L_x_5417) ;  /* 0x0000007000017945 */ /* 0x000fe20003800000 */
[----:B------:R-:W-:Y:S02]  /*29c0*/  IMAD.MOV.U32 R75, RZ, RZ, R7 ;  /* 0x000000ffff4b7224 */ /* 0x000fe400078e0007 */
[----:B------:R-:W-:Y:S02]  /*29d0*/  IMAD.MOV.U32 R76, RZ, RZ, 0x1f ;  /* 0x0000001fff4c7424 */ /* 0x000fe400078e00ff */
[----:B------:R-:W-:-:S07]  /*29e0*/  IMAD.MOV.U32 R73, RZ, RZ, -0x1 ;  /* 0xffffffffff497424 */ /* 0x000fce00078e00ff */
[----:B012---:R-:W-:Y:S05]  /*29f0*/  WARPSYNC.COLLECTIVE R73, `(.L_x_5418) ;  /* 0x0000000049087348 */ /* 0x007fea0003c00000 */
[----:B------:R3:W4:Y:S02]  /*2a00*/  SHFL.IDX P3, R73, R72, R75, R76 ;  /* 0x0000004b48497389 */ /* 0x000724000006004c */
[----:B01234-:R-:W-:Y:S05]  /*2a10*/  ENDCOLLECTIVE ;  /* 0x000000000000791b */ /* 0x01ffea0003800000 */
.L_x_5418:
[----:B------:R-:W-:Y:S05]  /*2a20*/  BSYNC B1 ;  /* 0x0000000000017941 */ /* 0x000fea0003800000 */
.L_x_5417:
[----:B------:R-:W-:Y:S05]  /*2a30*/  BRA `(.L_x_5419) ;  /* 0xffffffec00c07947 */ /* 0x000fea000383ffff */
.L_x_5378:
[----:B------:R-:W-:Y:S01]  /*2a40*/  BSSY B1, `(.L_x_5420) ;  /* 0x0000007000017945 */ /* 0x000fe20003800000 */
[----:B------:R-:W-:Y:S01]  /*2a50*/  MOV R75, R8 ;  /* 0x00000008004b7202 */ /* 0x000fe20000000f00 */
[----:B------:R-:W-:Y:S02]  /*2a60*/  IMAD.MOV.U32 R76, RZ, RZ, 0x1f ;  /* 0x0000001fff4c7424 */ /* 0x000fe400078e00ff */
[----:B------:R-:W-:-:S07]  /*2a70*/  IMAD.MOV.U32 R73, RZ, RZ, -0x1 ;  /* 0xffffffffff497424 */ /* 0x000fce00078e00ff */
[----:B0123--:R-:W-:Y:S05]  /*2a80*/  WARPSYNC.COLLECTIVE R73, `(.L_x_5421) ;  /* 0x0000000049087348 */ /* 0x00ffea0003c00000 */
[----:B------:R4:W0:Y:S02]  /*2a90*/  SHFL.IDX P3, R73, R72, R75, R76 ;  /* 0x0000004b48497389 */ /* 0x000824000006004c */
[----:B01234-:R-:W-:Y:S05]  /*2aa0*/  ENDCOLLECTIVE ;  /* 0x000000000000791b */ /* 0x01ffea0003800000 */
.L_x_5421:
[----:B------:R-:W-:Y:S05]  /*2ab0*/  BSYNC B1 ;  /* 0x0000000000017941 */ /* 0x000fea0003800000 */
.L_x_5420:
[----:B------:R-:W-:Y:S05]  /*2ac0*/  BRA `(.L_x_5422) ;  /* 0xffffffec00b47947 */ /* 0x000fea000383ffff */
.L_x_5380:
[----:B------:R-:W-:Y:S01]  /*2ad0*/  HFMA2 R76, -RZ, RZ, 0, 1.847743988037109375e-06 ;  /* 0x0000001fff4c7431 */ /* 0x000fe200000001ff */
[----:B------:R-:W-:Y:S01]  /*2ae0*/  BSSY B1, `(.L_x_5423) ;  /* 0x0000006000017945 */ /* 0x000fe20003800000 */
[----:B------:R-:W-:Y:S02]  /*2af0*/  IMAD.MOV.U32 R75, RZ, RZ, R9 ;  /* 0x000000ffff4b7224 */ /* 0x000fe400078e0009 */
[----:B------:R-:W-:-:S07]  /*2b00*/  IMAD.MOV.U32 R73, RZ, RZ, -0x1 ;  /* 0xffffffffff497424 */ /* 0x000fce00078e00ff */
[----:B01234-:R-:W-:Y:S05]  /*2b10*/  WARPSYNC.COLLECTIVE R73, `(.L_x_5424) ;  /* 0x0000000049087348 */ /* 0x01ffea0003c00000 */
[----:B------:R0:W0:Y:S02]  /*2b20*/  SHFL.IDX P3, R73, R72, R75, R76 ;  /* 0x0000004b48497389 */ /* 0x000024000006004c */
[----:B01234-:R-:W-:Y:S05]  /*2b30*/  ENDCOLLECTIVE ;  /* 0x000000000000791b */ /* 0x01ffea0003800000 */
.L_x_5424:
[----:B------:R-:W-:Y:S05]  /*2b40*/  BSYNC B1 ;  /* 0x0000000000017941 */ /* 0x000fea0003800000 */
.L_x_5423:
[----:B------:R-:W-:Y:S05]  /*2b50*/  BRA `(.L_x_5425) ;  /* 0xffffffec00a87947 */ /* 0x000fea000383ffff */
.L_x_5382:
[----:B------:R-:W-:Y:S01]  /*2b60*/  BSSY B1, `(.L_x_5426) ;  /* 0x0000007000017945 */ /* 0x000fe20003800000 */
[----:B------:R-:W-:Y:S01]  /*2b70*/  IMAD.MOV.U32 R75, RZ, RZ, R10 ;  /* 0x000000ffff4b7224 */ /* 0x000fe200078e000a */
[----:B------:R-:W-:Y:S01]  /*2b80*/  MOV R73, 0xffffffff ;  /* 0xffffffff00497802 */ /* 0x000fe20000000f00 */
[----:B------:R-:W-:-:S07]  /*2b90*/  IMAD.MOV.U32 R76, RZ, RZ, 0x1f ;  /* 0x0000001fff4c7424 */ /* 0x000fce00078e00ff */
[----:B01234-:R-:W-:Y:S05]  /*2ba0*/  WARPSYNC.COLLECTIVE R73, `(.L_x_5427) ;  /* 0x0000000049087348 */ /* 0x01ffea0003c00000 */
[----:B------:R0:W0:Y:S02]  /*2bb0*/  SHFL.IDX P3, R73, R72, R75, R76 ;  /* 0x0000004b48497389 */ /* 0x000024000006004c */
[----:B01234-:R-:W-:Y:S05]  /*2bc0*/  ENDCOLLECTIVE ;  /* 0x000000000000791b */ /* 0x01ffea0003800000 */
.L_x_5427:
[----:B------:R-:W-:Y:S05]  /*2bd0*/  BSYNC B1 ;  /* 0x0000000000017941 */ /* 0x000fea0003800000 */
.L_x_5426:
[----:B------:R-:W-:Y:S01]  /*2be0*/  IMAD.MOV.U32 R74, RZ, RZ, R73 ;  /* 0x000000ffff4a7224 */ /* 0x000fe200078e0049 */
[----:B------:R-:W-:Y:S06]  /*2bf0*/  BRA `(.L_x_5428) ;  /* 0xffffffec00987947 */ /* 0x000fec000383ffff */
.L_x_5384:
[----:B------:R-:W-:Y:S01]  /*2c00*/  BSSY B1, `(.L_x_5429) ;  /* 0x0000007000017945 */ /* 0x000fe20003800000 */
[----:B------:R-:W-:Y:S01]  /*2c10*/  IMAD.MOV.U32 R75, RZ, RZ, R11 ;  /* 0x000000ffff4b7224 */ /* 0x000fe200078e000b */
[----:B------:R-:W-:Y:S01]  /*2c20*/  MOV R73, 0xffffffff ;  /* 0xffffffff00497802 */ /* 0x000fe20000000f00 */
[----:B------:R-:W-:-:S07]  /*2c30*/  IMAD.MOV.U32 R76, RZ, RZ, 0x1f ;  /* 0x0000001fff4c7424 */ /* 0x000fce00078e00ff */
[----:B01234-:R-:W-:Y:S05]  /*2c40*/  WARPSYNC.COLLECTIVE R73, `(.L_x_5430) ;  /* 0x0000000049087348 */ /* 0x01ffea0003c00000 */
[----:B------:R0:W0:Y:S02]  /*2c50*/  SHFL.IDX P3, R73, R72, R75, R76 ;  /* 0x0000004b48497389 */ /* 0x000024000006004c */
[----:B01234-:R-:W-:Y:S05]  /*2c60*/  ENDCOLLECTIVE ;  /* 0x000000000000791b */ /* 0x01ffea0003800000 */
.L_x_5430:
[----:B------:R-:W-:Y:S05]  /*2c70*/  BSYNC B1 ;  /* 0x0000000000017941 */ /* 0x000fea0003800000 */
.L_x_5429:
[----:B------:R-:W-:Y:S01]  /*2c80*/  IMAD.MOV.U32 R74, RZ, RZ, R73 ;  /* 0x000000ffff4a7224 */ /* 0x000fe200078e0049 */
[----:B------:R-:W-:Y:S06]  /*2c90*/  BRA `(.L_x_5431) ;  /* 0xffffffec00887947 */ /* 0x000fec000383ffff */
.L_x_5386:
[----:B------:R-:W-:Y:S01]  /*2ca0*/  BSSY B1, `(.L_x_5432) ;  /* 0x0000007000017945 */ /* 0x000fe20003800000 */
[----:B------:R-:W-:Y:S01]  /*2cb0*/  IMAD.MOV.U32 R75, RZ, RZ, R12 ;  /* 0x000000ffff4b7224 */ /* 0x000fe200078e000c */
[----:B------:R-:W-:Y:S01]  /*2cc0*/  MOV R73, 0xffffffff ;  /* 0xffffffff00497802 */ /* 0x000fe20000000f00 */
[----:B------:R-:W-:-:S07]  /*2cd0*/  IMAD.MOV.U32 R76, RZ, RZ, 0x1f ;  /* 0x0000001fff4c7424 */ /* 0x000fce00078e00ff */
[----:B01234-:R-:W-:Y:S05]  /*2ce0*/  WARPSYNC.COLLECTIVE R73, `(.L_x_5433) ;  /* 0x0000000049087348 */ /* 0x01ffea0003c00000 */
[----:B------:R0:W0:Y:S02]  /*2cf0*/  SHFL.IDX P3, R73, R72, R75, R76 ;  /* 0x0000004b48497389 */ /* 0x000024000006004c */
[----:B01234-:R-:W-:Y:S05]  /*2d00*/  ENDCOLLECTIVE ;  /* 0x000000000000791b */ /* 0x01ffea0003800000 */
.L_x_5433:
[----:B------:R-:W-:Y:S05]  /*2d10*/  BSYNC B1 ;  /* 0x0000000000017941 */ /* 0x000fea0003800000 */
.L_x_5432:
[----:B------:R-:W-:Y:S05]  /*2d20*/  BRA `(.L_x_5434) ;  /* 0xffffffec007c7947 */ /* 0x000fea000383ffff */
.L_x_5388:
[----:B------:R-:W-:Y:S01]  /*2d30*/  BSSY B1, `(.L_x_5435) ;  /* 0x0000007000017945 */ /* 0x000fe20003800000 */
[----:B------:R-:W-:Y:S02]  /*2d40*/  IMAD.MOV.U32 R75, RZ, RZ, R13 ;  /* 0x000000ffff4b7224 */ /* 0x000fe400078e000d */
[----:B------:R-:W-:Y:S02]  /*2d50*/  IMAD.MOV.U32 R76, RZ, RZ, 0x1f ;  /* 0x0000001fff4c7424 */ /* 0x000fe400078e00ff */
[----:B------:R-:W-:-:S07]  /*2d60*/  IMAD.MOV.U32 R73, RZ, RZ, -0x1 ;  /* 0xffffffffff497424 */ /* 0x000fce00078e00ff */
[----:B01234-:R-:W-:Y:S05]  /*2d70*/  WARPSYNC.COLLECTIVE R73, `(.L_x_5436) ;  /* 0x0000000049087348 */ /* 0x01ffea0003c00000 */
[----:B------:R0:W0:Y:S02]  /*2d80*/  SHFL.IDX P3, R73, R72, R75, R76 ;  /* 0x0000004b48497389 */ /* 0x000024000006004c */
[----:B01234-:R-:W-:Y:S05]  /*2d90*/  ENDCOLLECTIVE ;  /* 0x000000000000791b */ /* 0x01ffea0003800000 */
.L_x_5436:
[----:B------:R-:W-:Y:S05]  /*2da0*/  BSYNC B1 ;  /* 0x0000000000017941 */ /* 0x000fea0003800000 */
.L_x_5435:
[----:B------:R-:W-:Y:S01]  /*2db0*/  MOV R74, R73 ;  /* 0x00000049004a7202 */ /* 0x000fe20000000f00 */
[----:B------:R-:W-:Y:S06]  /*2dc0*/  BRA `(.L_x_5437) ;  /* 0xffffffec006c7947 */ /* 0x000fec000383ffff */
.L_x_5390:
[----:B------:R-:W-:Y:S01]  /*2dd0*/  BSSY B1, `(.L_x_5438) ;  /* 0x0000007000017945 */ /* 0x000fe20003800000 */
[----:B------:R-:W-:Y:S02]  /*2de0*/  IMAD.MOV.U32 R75, RZ, RZ, R14 ;  /* 0x000000ffff4b7224 */ /* 0x000fe400078e000e */
[----:B------:R-:W-:Y:S02]  /*2df0*/  IMAD.MOV.U32 R76, RZ, RZ, 0x1f ;  /* 0x0000001fff4c7424 */ /* 0x000fe400078e00ff */
[----:B------:R-:W-:-:S07]  /*2e00*/  IMAD.MOV.U32 R73, RZ, RZ, -0x1 ;  /* 0xffffffffff497424 */ /* 0x000fce00078e00ff */
[----:B01234-:R-:W-:Y:S05]  /*2e10*/  WARPSYNC.COLLECTIVE R73, `(.L_x_5439) ;  /* 0x0000000049087348 */ /* 0x01ffea0003c00000 */
[----:B------:R0:W0:Y:S02]  /*2e20*/  SHFL.IDX P3, R73, R72, R75, R76 ;  /* 0x0000004b48497389 */ /* 0x000024000006004c */
[----:B01234-:R-:W-:Y:S05]  /*2e30*/  ENDCOLLECTIVE ;  /* 0x000000000000791b */ /* 0x01ffea0003800000 */
.L_x_5439:
[----:B------:R-:W-:Y:S05]  /*2e40*/  BSYNC B1 ;  /* 0x0000000000017941 */ /* 0x000fea0003800000 */
.L_x_5438:
[----:B------:R-:W-:Y:S05]  /*2e50*/  BRA `(.L_x_5440) ;  /* 0xffffffec00607947 */ /* 0x000fea000383ffff */
.L_x_5392:
[----:B------:R-:W-:Y:S01]  /*2e60*/  BSSY B1, `(.L_x_5441) ;  /* 0x0000007000017945 */ /* 0x000fe20003800000 */
[----:B------:R-:W-:Y:S01]  /*2e70*/  MOV R75, R15 ;  /* 0x0000000f004b7202 */ /* 0x000fe20000000f00 */
[----:B------:R-:W-:Y:S02]  /*2e80*/  IMAD.MOV.U32 R76, RZ, RZ, 0x1f ;  /* 0x0000001fff4c7424 */ /* 0x000fe400078e00ff */
[----:B------:R-:W-:-:S07]  /*2e90*/  IMAD.MOV.U32 R73, RZ, RZ, -0x1 ;  /* 0xffffffffff497424 */ /* 0x000fce00078e00ff */
[----:B01234-:R-:W-:Y:S05]  /*2ea0*/  WARPSYNC.COLLECTIVE R73, `(.L_x_5442) ;  /* 0x0000000049087348 */ /* 0x01ffea0003c00000 */
[----:B------:R0:W0:Y:S02]  /*2eb0*/  SHFL.IDX P3, R73, R72, R75, R76 ;  /* 0x0000004b48497389 */ /* 0x000024000006004c */
[----:B01234-:R-:W-:Y:S05]  /*2ec0*/  ENDCOLLECTIVE ;  /* 0x000000000000791b */ /* 0x01ffea0003800000 */
.L_x_5442:
[----:B------:R-:W-:Y:S05]  /*2ed0*/  BSYNC B1 ;  /* 0x0000000000017941 */ /* 0x000fea0003800000 */
.L_x_5441:
[----:B------:R-:W-:Y:S05]  /*2ee0*/  BRA `(.L_x_5443) ;  /* 0xffffffec00547947 */ /* 0x000fea000383ffff */
.L_x_5394:
[----:B------:R-:W-:Y:S01]  /*2ef0*/  HFMA2 R76, -RZ, RZ, 0, 1.847743988037109375e-06 ;  /* 0x0000001fff4c7431 */ /* 0x000fe200000001ff */
[----:B------:R-:W-:Y:S01]  /*2f00*/  BSSY B1, `(.L_x_5444) ;  /* 0x0000006000017945 */ /* 0x000fe20003800000 */
[----:B------:R-:W-:Y:S02]  /*2f10*/  IMAD.MOV.U32 R75, RZ, RZ, R16 ;  /* 0x000000ffff4b7224 */ /* 0x000fe400078e0010 */
[----:B------:R-:W-:-:S07]  /*2f20*/  IMAD.MOV.U32 R73, RZ, RZ, -0x1 ;  /* 0xffffffffff497424 */ /* 0x000fce00078e00ff */
[----:B01234-:R-:W-:Y:S05]  /*2f30*/  WARPSYNC.COLLECTIVE R73, `(.L_x_5445) ;  /* 0x0000000049087348 */ /* 0x01ffea0003c00000 */
[----:B------:R0:W0:Y:S02]  /*2f40*/  SHFL.IDX P3, R73, R72, R75, R76 ;  /* 0x0000004b48497389 */ /* 0x000024000006004c */
[----:B01234-:R-:W-:Y:S05]  /*2f50*/  ENDCOLLECTIVE ;  /* 0x000000000000791b */ /* 0x01ffea0003800000 */
.L_x_5445:
[----:B------:R-:W-:Y:S05]  /*2f60*/  BSYNC B1 ;  /* 0x0000000000017941 */ /* 0x000fea0003800000 */
.L_x_5444:
[----:B------:R-:W-:Y:S01]  /*2f70*/  IMAD.MOV.U32 R74, RZ, RZ, R73 ;  /* 0x000000ffff4a7224 */ /* 0x000fe200078e0049 */
[----:B------:R-:W-:Y:S06]  /*2f80*/  BRA `(.L_x_5446) ;  /* 0xffffffec00447947 */ /* 0x000fec000383ffff */
.L_x_5396:
[----:B------:R-:W-:Y:S01]  /*2f90*/  BSSY B1, `(.L_x_5447) ;  /* 0x0000007000017945 */ /* 0x000fe20003800000 */
[----:B------:R-:W-:Y:S01]  /*2fa0*/  IMAD.MOV.U32 R75, RZ, RZ, R17 ;  /* 0x000000ffff4b7224 */ /* 0x000fe200078e0011 */
[----:B------:R-:W-:Y:S01]  /*2fb0*/  MOV R76, 0x1f ;  /* 0x0000001f004c7802 */ /* 0x000fe20000000f00 */
[----:B------:R-:W-:-:S07]  /*2fc0*/  IMAD.MOV.U32 R73, RZ, RZ, -0x1 ;  /* 0xffffffffff497424 */ /* 0x000fce00078e00ff */
[----:B01234-:R-:W-:Y:S05]  /*2fd0*/  WARPSYNC.COLLECTIVE R73, `(.L_x_5448) ;  /* 0x0000000049087348 */ /* 0x01ffea0003c00000 */
[----:B------:R0:W0:Y:S02]  /*2fe0*/  SHFL.IDX P3, R73, R72, R75, R76 ;  /* 0x0000004b48497389 */ /* 0x000024000006004c */
[----:B01234-:R-:W-:Y:S05]  /*2ff0*/  ENDCOLLECTIVE ;  /* 0x000000000000791b */ /* 0x01ffea0003800000 */
.L_x_5448:
[----:B------:R-:W-:Y:S05]  /*3000*/  BSYNC B1 ;  /* 0x0000000000017941 */ /* 0x000fea0003800000 */
.L_x_5447:
[----:B------:R-:W-:Y:S05]  /*3010*/  BRA `(.L_x_5449) ;  /* 0xffffffec00387947 */ /* 0x000fea000383ffff */
.L_x_5398:
[----:B------:R-:W-:Y:S01]  /*3020*/  BSSY B1, `(.L_x_5450) ;  /* 0x0000007000017945 */ /* 0x000fe20003800000 */
[----:B------:R-:W-:Y:S01]  /*3030*/  IMAD.MOV.U32 R75, RZ, RZ, R18 ;  /* 0x000000ffff4b7224 */ /* 0x000fe200078e0012 */
[----:B------:R-:W-:Y:S01]  /*3040*/  MOV R73, 0xffffffff ;  /* 0xffffffff00497802 */ /* 0x000fe20000000f00 */
[----:B------:R-:W-:-:S07]  /*3050*/  IMAD.MOV.U32 R76, RZ, RZ, 0x1f ;  /* 0x0000001fff4c7424 */ /* 0x000fce00078e00ff */
[----:B01234-:R-:W-:Y:S05]  /*3060*/  WARPSYNC.COLLECTIVE R73, `(.L_x_5451) ;  /* 0x0000000049087348 */ /* 0x01ffea0003c00000 */
[----:B------:R0:W0:Y:S02]  /*3070*/  SHFL.IDX P3, R73, R72, R75, R76 ;  /* 0x0000004b48497389 */ /* 0x000024000006004c */
[----:B01234-:R-:W-:Y:S05]  /*3080*/  ENDCOLLECTIVE ;  /* 0x000000000000791b */ /* 0x01ffea0003800000 */
.L_x_5451:
[----:B------:R-:W-:Y:S05]  /*3090*/  BSYNC B1 ;  /* 0x0000000000017941 */ /* 0x000fea0003800000 */
.L_x_5450:
[----:B------:R-:W-:Y:S05]  /*30a0*/  BRA `(.L_x_5452) ;  /* 0xffffffec002c7947 */ /* 0x000fea000383ffff */
.L_x_5400:
[----:B------:R-:W-:Y:S01]  /*30b0*/  BSSY B1, `(.L_x_5453) ;  /* 0x0000007000017945 */ /* 0x000fe20003800000 */
[----:B------:R-:W-:Y:S02]  /*30c0*/  IMAD.MOV.U32 R75, RZ, RZ, R19 ;  /* 0x000000ffff4b7224 */ /* 0x000fe400078e0013 */
[----:B------:R-:W-:Y:S02]  /*30d0*/  IMAD.MOV.U32 R76, RZ, RZ, 0x1f ;  /* 0x0000001fff4c7424 */ /* 0x000fe400078e00ff */
[----:B------:R-:W-:-:S07]  /*30e0*/  IMAD.MOV.U32 R73, RZ, RZ, -0x1 ;  /* 0xffffffffff497424 */ /* 0x000fce00078e00ff */
[----:B01234-:R-:W-:Y:S05]  /*30f0*/  WARPSYNC.COLLECTIVE R73, `(.L_x_5454) ;  /* 0x0000000049087348 */ /* 0x01ffea0003c00000 */
[----:B------:R0:W0:Y:S02]  /*3100*/  SHFL.IDX P3, R73, R72, R75, R76 ;  /* 0x0000004b48497389 */ /* 0x000024000006004c */
[----:B01234-:R-:W-:Y:S05]  /*3110*/  ENDCOLLECTIVE ;  /* 0x000000000000791b */ /* 0x01ffea0003800000 */
.L_x_5454:
[----:B------:R-:W-:Y:S05]  /*3120*/  BSYNC B1 ;  /* 0x0000000000017941 */ /* 0x000fea0003800000 */
.L_x_5453:
[----:B------:R-:W-:Y:S01]  /*3130*/  MOV R74, R73 ;  /* 0x00000049004a7202 */ /* 0x000fe20000000f00 */
[----:B------:R-:W-:Y:S06]  /*3140*/  BRA `(.L_x_5455) ;  /* 0xffffffec001c7947 */ /* 0x000fec000383ffff */
.L_x_5402:
[----:B------:R-:W-:Y:S01]  /*3150*/  BSSY B1, `(.L_x_5456) ;  /* 0x0000007000017945 */ /* 0x000fe20003800000 */
[----:B------:R-:W-:Y:S02]  /*3160*/  IMAD.MOV.U32 R75, RZ, RZ, R24 ;  /* 0x000000ffff4b7224 */ /* 0x000fe400078e0018 */
[----:B------:R-:W-:Y:S02]  /*3170*/  IMAD.MOV.U32 R76, RZ, RZ, 0x1f ;  /* 0x0000001fff4c7424 */ /* 0x000fe400078e00ff */
[----:B------:R-:W-:-:S07]  /*3180*/  IMAD.MOV.U32 R73, RZ, RZ, -0x1 ;  /* 0xffffffffff497424 */ /* 0x000fce00078e00ff */
[----:B01234-:R-:W-:Y:S05]  /*3190*/  WARPSYNC.COLLECTIVE R73, `(.L_x_5457) ;  /* 0x0000000049087348 */ /* 0x01ffea0003c00000 */
[----:B------:R0:W0:Y:S02]  /*31a0*/  SHFL.IDX P3, R73, R72, R75, R76 ;  /* 0x0000004b48497389 */ /* 0x000024000006004c */
[----:B01234-:R-:W-:Y:S05]  /*31b0*/  ENDCOLLECTIVE ;  /* 0x000000000000791b */ /* 0x01ffea0003800000 */
.L_x_5457:
[----:B------:R-:W-:Y:S05]  /*31c0*/  BSYNC B1 ;  /* 0x0000000000017941 */ /* 0x000fea0003800000 */
.L_x_5456:
[----:B------:R-:W-:Y:S05]  /*31d0*/  BRA `(.L_x_5458) ;  /* 0xffffffec00107947 */ /* 0x000fea000383ffff */
.L_x_5404:
[----:B------:R-:W-:Y:S01]  /*31e0*/  BSSY B1, `(.L_x_5459) ;  /* 0x0000007000017945 */ /* 0x000fe20003800000 */
[----:B------:R-:W-:Y:S01]  /*31f0*/  MOV R75, R25 ;  /* 0x00000019004b7202 */ /* 0x000fe20000000f00 */
[----:B------:R-:W-:Y:S02]  /*3200*/  IMAD.MOV.U32 R76, RZ, RZ, 0x1f ;  /* 0x0000001fff4c7424 */ /* 0x000fe400078e00ff */
[----:B------:R-:W-:-:S07]  /*3210*/  IMAD.MOV.U32 R73, RZ, RZ, -0x1 ;  /* 0xffffffffff497424 */ /* 0x000fce00078e00ff */
[----:B01234-:R-:W-:Y:S05]  /*3220*/  WARPSYNC.COLLECTIVE R73, `(.L_x_5460) ;  /* 0x0000000049087348 */ /* 0x01ffea0003c00000 */
[----:B------:R0:W0:Y:S02]  /*3230*/  SHFL.IDX P3, R73, R72, R75, R76 ;  /* 0x0000004b48497389 */ /* 0x000024000006004c */
[----:B01234-:R-:W-:Y:S05]  /*3240*/  ENDCOLLECTIVE ;  /* 0x000000000000791b */ /* 0x01ffea0003800000 */
.L_x_5460:
[----:B------:R-:W-:Y:S05]  /*3250*/  BSYNC B1 ;  /* 0x0000000000017941 */ /* 0x000fea0003800000 */
.L_x_5459:
[----:B------:R-:W-:Y:S01]  /*3260*/  IMAD.MOV.U32 R72, RZ, RZ, R73 ;  /* 0x000000ffff487224 */ /* 0x000fe200078e0049 */
[----:B------:R-:W-:Y:S06]  /*3270*/  BRA `(.L_x_5461) ;  /* 0xffffffec00007947 */ /* 0x000fec000383ffff */
        .weak           $__internal_154_$__cuda_sm20_div_s16
        .type           $__internal_154_$__cuda_sm20_div_s16,@function
        .size           $__internal_154_$__cuda_sm20_div_s16,(.L_x_38657 - $__internal_154_$__cuda_sm20_div_s16)
$__internal_154_$__cuda_sm20_div_s16:
[----:B------:R-:W-:Y:S01]  /*3280*/  IABS R40, R22 ;  /* 0x0000001600287213 */ /* 0x000fe20000000000 */
[----:B------:R-:W-:-:S03]  /*3290*/  HFMA2 R21, -RZ, RZ, 15, 0 ;  /* 0x4b800000ff157431 */ /* 0x000fc600000001ff */
[----:B------:R-:W0:Y:S02]  /*32a0*/  I2F.U16 R20, R40 ;  /* 0x0000002800147306 */ /* 0x000e240000101000 */
[C---:B0-----:R-:W-:Y:S02]  /*32b0*/  FSETP.GEU.AND P1, PT, |R20|.reuse, 1.175494350822287508e-38, PT ;  /* 0x008000001400780b */ /* 0x041fe40003f2e200 */
[----:B------:R-:W-:Y:S02]  /*32c0*/  FSETP.GT.AND P0, PT, |R20|, 8.50705917302346158658e+37, PT ;  /* 0x7e8000001400780b */ /* 0x000fe40003f04200 */
[----:B------:R-:W-:-:S04]  /*32d0*/  FSEL R21, R21, 1, !P1 ;  /* 0x3f80000015157808 */ /* 0x000fc80004800000 */
[----:B------:R-:W-:Y:S02]  /*32e0*/  FSEL R21, R21, 0.25, !P0 ;  /* 0x3e80000015157808 */ /* 0x000fe40004000000 */
[----:B------:R-:W-:-:S03]  /*32f0*/  ISETP.NE.AND P0, PT, R22, RZ, PT ;  /* 0x000000ff1600720c */ /* 0x000fc60003f05270 */
[----:B------:R-:W-:-:S04]  /*3300*/  FMUL R23, R20, R21 ;  /* 0x0000001514177220 */ /* 0x000fc80000400000 */
[----:B------:R-:W0:Y:S02]  /*3310*/  MUFU.RCP R20, R23 ;  /* 0x0000001700147308 */ /* 0x000e240000001000 */
[----:B0-----:R-:W-:Y:S01]  /*3320*/  FMUL R21, R21, R20 ;  /* 0x0000001415157220 */ /* 0x001fe20000400000 */
[----:B------:R-:W-:-:S03]  /*3330*/  I2FP.F32.U32.RZ R20, 0x80 ;  /* 0x0000008000147845 */ /* 0x000fc6000020d000 */
[----:B------:R-:W-:-:S04]  /*3340*/  VIADD R21, R21, 0x2 ;  /* 0x0000000215157836 */ /* 0x000fc80000000000 */
        /* <DEDUP_REMOVED lines=10> */
[----:B------:R-:W-:Y:S05]  /*33f0*/  RET.REL.NODEC R20 `(_Z9cuda_gemmIiLi128ELi4ELi1ELi256ELi128ELi128ELi64ELi1ELi0EEviiiPT_S1_S1_iii) ;  /* 0xffffffcc14007950 */ /* 0x000fea0003c3ffff */
.L_x_5462:
        /* <DEDUP_REMOVED lines=16> */
.L_x_38657:


//--------------------- .text._Z9cuda_gemmIiLi128ELi4ELi1ELi256ELi128ELi128ELi64ELi0ELi1EEviiiPT_S1_S1_iii --------------------------
	.section	.text._Z9cuda_gemmIiLi128ELi4ELi1ELi256ELi128ELi128ELi64ELi0ELi1EEviiiPT_S1_S1_iii,"ax",@progbits
	.align	128
        .global         _Z9cuda_gemmIiLi128ELi4ELi1ELi256ELi128ELi128ELi64ELi0ELi1EEviiiPT_S1_S1_iii
        .type           _Z9cuda_gemmIiLi128ELi4ELi1ELi256ELi128ELi128ELi64ELi0ELi1EEviiiPT_S1_S1_iii,@function
        .size           _Z9cuda_gemmIiLi128ELi4ELi1ELi256ELi128ELi128ELi64ELi0ELi1EEviiiPT_S1_S1_iii,(.L_x_39357 - _Z9cuda_gemmIiLi128ELi4ELi1ELi256ELi128ELi128ELi64ELi0ELi1EEviiiPT_S1_S1_iii)
        .other          _Z9cuda_gemmIiLi128ELi4ELi1ELi256ELi128ELi128ELi64ELi0ELi1EEviiiPT_S1_S1_iii,@"STO_CUDA_ENTRY STV_DEFAULT"
_Z9cuda_gemmIiLi128ELi4ELi1ELi256ELi128ELi128ELi64ELi0ELi1EEviiiPT_S1_S1_iii:
.text._Z9cuda_gemmIiLi128ELi4ELi1ELi256ELi128ELi128ELi64ELi0ELi1EEviiiPT_S1_S1_iii:
[----:B------:R-:W-:Y:S08]  /*0000*/  LDC R1, c[0x0][0x37c] ;  /* 0x0000df00ff017b82 */ /* 0x000ff00000000800 */
[----:B------:R-:W0:Y:S01]  /*0010*/  S2UR UR10, SR_CTAID.Y ;  /* 0x00000000000a79c3 */ /* 0x000e220000002600 */
[----:B------:R-:W1:Y:S02]  /*0020*/  LDCU UR14, c[0x0][0x374] ;  /* 0x00006e80ff0e77ac */ /* 0x000e640008000800 */
[----:B-1----:R-:W-:-:S04]  /*0030*/  USHF.L.U32 UR4, UR14, 0x2, URZ ;  /* 0x000000020e047899 */ /* 0x002fc800080006ff */
[----:B0-----:R-:W-:-:S06]  /*0040*/  UISETP.GE.U32.AND UP0, UPT, UR10, UR4, UPT ;  /* 0x000000040a00728c */ /* 0x001fcc000bf06070 */
[----:B------:R-:W-:-:S13]  /*0050*/  PLOP3.LUT P0, PT, PT, PT, UP0, 0x80, 0x8 ;  /* 0x000000000008781c */ /* 0x000fda0003f0f008 */
[----:B------:R-:W-:Y:S05]  /*0060*/  @P0 EXIT ;  /* 0x000000000000094d */ /* 0x000fea0003800000 */
[----:B------:R-:W0:Y:S01]  /*0070*/  LDCU UR16, c[0x0][0x360] ;  /* 0x00006c00ff1077ac */ /* 0x000e220008000800 */
[----:B------:R-:W1:Y:S01]  /*0080*/  S2R R0, SR_TID.X ;  /* 0x0000000000007919 */ /* 0x000e620000002100 */
[----:B------:R-:W2:Y:S01]  /*0090*/  S2UR UR8, SR_CTAID.X ;  /* 0x00000000000879c3 */ /* 0x000ea20000002500 */
[----:B------:R-:W3:Y:S01]  /*00a0*/  LDCU UR11, c[0x0][0x388] ;  /* 0x00007100ff0b77ac */ /* 0x000ee20008000800 */
[----:B------:R-:W4:Y:S01]  /*00b0*/  S2R R10, SR_CgaCtaId ;  /* 0x00000000000a7919 */ /* 0x000f220000008800 */
[----:B------:R-:W1:Y:S05]  /*00c0*/  LDCU.64 UR12, c[0x0][0x358] ;  /* 0x00006b00ff0c77ac */ /* 0x000e6a0008000a00 */
[----:B------:R-:W5:Y:S01]  /*00d0*/  S2UR UR15, SR_CTAID.Z ;  /* 0x00000000000f79c3 */ /* 0x000f620000002700 */
[----:B0-----:R-:W0:Y:S01]  /*00e0*/  I2F.U32.RP R6, UR16 ;  /* 0x0000001000067d06 */ /* 0x001e220008209000 */
[----:B------:R-:W-:Y:S01]  /*00f0*/  ISETP.NE.U32.AND P2, PT, RZ, UR16, PT ;  /* 0x00000010ff007c0c */ /* 0x000fe2000bf45070 */
[----:B---3--:R-:W-:-:S02]  /*0100*/  ULEA.HI UR7, UR11, UR11, URZ, 0x1 ;  /* 0x0000000b0b077291 */ /* 0x008fc4000f8f08ff */
[----:B------:R-:W-:Y:S02]  /*0110*/  USHF.R.S32.HI UR9, URZ, 0x1f, UR11 ;  /* 0x0000001fff097899 */ /* 0x000fe4000801140b */
[----:B--2---:R-:W-:Y:S02]  /*0120*/  USHF.L.U32 UR6, UR8, 0x6, URZ ;  /* 0x0000000608067899 */ /* 0x004fe400080006ff */
[----:B------:R-:W-:Y:S02]  /*0130*/  USHF.L.U32 UR5, UR8, 0x7, URZ ;  /* 0x0000000708057899 */ /* 0x000fe400080006ff */
[----:B------:R-:W-:Y:S02]  /*0140*/  ULOP3.LUT UR6, UR6, 0x40, URZ, 0xc0, !UPT ;  /* 0x0000004006067892 */ /* 0x000fe4000f8ec0ff */
[----:B------:R-:W-:Y:S01]  /*0150*/  ULOP3.LUT UR4, UR8, 0x1, URZ, 0xc0, !UPT ;  /* 0x0000000108047892 */ /* 0x000fe2000f8ec0ff */
[----:B0-----:R-:W0:Y:S01]  /*0160*/  MUFU.RCP R6, R6 ;  /* 0x0000000600067308 */ /* 0x001e220000001000 */
[----:B-1----:R-:W-:Y:S01]  /*0170*/  VIADD R4, R0, UR16 ;  /* 0x0000001000047c36 */ /* 0x002fe20008000000 */
[----:B------:R-:W-:-:S02]  /*0180*/  ULOP3.LUT UR8, UR8, 0x7ffffffe, URZ, 0xc0, !UPT ;  /* 0x7ffffffe08087892 */ /* 0x000fc4000f8ec0ff */
[----:B------:R-:W-:Y:S02]  /*0190*/  USHF.R.S32.HI UR7, URZ, 0x1, UR7 ;  /* 0x00000001ff077899 */ /* 0x000fe40008011407 */
[C---:B------:R-:W-:Y:S01]  /*01a0*/  ISETP.GE.U32.AND P0, PT, R4.reuse, 0x80, PT ;  /* 0x000000800400780c */ /* 0x040fe20003f06070 */
[----:B------:R-:W-:Y:S01]  /*01b0*/  ULOP3.LUT UR5, UR5, 0x7fffff00, URZ, 0xc0, !UPT ;  /* 0x7fffff0005057892 */ /* 0x000fe2000f8ec0ff */
[----:B------:R-:W-:Y:S01]  /*01c0*/  VIMNMX.U32 R5, PT, PT, R4, 0x80, !PT ;  /* 0x0000008004057848 */ /* 0x000fe20007fe0000 */
[----:B------:R-:W-:Y:S01]  /*01d0*/  ULEA.HI UR9, UR9, UR11, URZ, 0x7 ;  /* 0x0000000b09097291 */ /* 0x000fe2000f8f38ff */
[----:B------:R-:W-:Y:S01]  /*01e0*/  SEL R13, RZ, 0x1, P0 ;  /* 0x00000001ff0d7807 */ /* 0x000fe20000000000 */
[----:B------:R-:W-:Y:S02]  /*01f0*/  UIMAD UR7, UR4, UR7, UR8 ;  /* 0x00000007040772a4 */ /* 0x000fe4000f8e0208 */
[----:B-----5:R-:W-:Y:S01]  /*0200*/  ULEA UR5, UR15, UR5, 0x6 ;  /* 0x000000050f057291 */ /* 0x020fe2000f8e30ff */
[----:B------:R-:W-:Y:S01]  /*0210*/  IADD3 R5, PT, PT, R5, -R4, -R13 ;  /* 0x8000000405057210 */ /* 0x000fe20007ffe80d */
[----:B------:R-:W-:Y:S01]  /*0220*/  USHF.R.S32.HI UR9, URZ, 0x7, UR9 ;  /* 0x00000007ff097899 */ /* 0x000fe20008011409 */
[----:B0-----:R-:W-:Y:S01]  /*0230*/  VIADD R2, R6, 0xffffffe ;  /* 0x0ffffffe06027836 */ /* 0x001fe20000000000 */
[----:B------:R-:W-:Y:S01]  /*0240*/  SHF.L.U32 R6, R0, 0x4, RZ ;  /* 0x0000000400067819 */ /* 0x000fe200000006ff */
[----:B------:R-:W-:-:S02]  /*0250*/  UMOV UR4, UR10 ;  /* 0x0000000a00047c82 */ /* 0x000fc40008000000 */
[----:B------:R0:W1:Y:S01]  /*0260*/  F2I.FTZ.U32.TRUNC.NTZ R3, R2 ;  /* 0x0000000200037305 */ /* 0x000062000021f000 */
[----:B------:R-:W-:Y:S01]  /*0270*/  LOP3.LUT R6, R6, 0x10, RZ, 0xc0, !PT ;  /* 0x0000001006067812 */ /* 0x000fe200078ec0ff */
[----:B0-----:R-:W-:Y:S02]  /*0280*/  HFMA2 R2, -RZ, RZ, 0, 0 ;  /* 0x00000000ff027431 */ /* 0x001fe400000001ff */
[----:B-1----:R-:W-:-:S04]  /*0290*/  IMAD.MOV R7, RZ, RZ, -R3 ;  /* 0x000000ffff077224 */ /* 0x002fc800078e0a03 */
[----:B------:R-:W-:-:S04]  /*02a0*/  IMAD R7, R7, UR16, RZ ;  /* 0x0000001007077c24 */ /* 0x000fc8000f8e02ff */
[----:B------:R-:W-:-:S06]  /*02b0*/  IMAD.HI.U32 R2, R3, R7, R2 ;  /* 0x0000000703027227 */ /* 0x000fcc00078e0002 */
[----:B------:R-:W-:-:S04]  /*02c0*/  IMAD.HI.U32 R4, R2, R5, RZ ;  /* 0x0000000502047227 */ /* 0x000fc800078e00ff */
[----:B------:R-:W-:-:S04]  /*02d0*/  IMAD.MOV R2, RZ, RZ, -R4 ;  /* 0x000000ffff027224 */ /* 0x000fc800078e0a04 */
[----:B------:R-:W-:Y:S01]  /*02e0*/  IMAD R7, R2, UR16, R5 ;  /* 0x0000001002077c24 */ /* 0x000fe2000f8e0205 */
[----:B------:R-:W-:-:S04]  /*02f0*/  MOV R2, 0x400 ;  /* 0x0000040000027802 */ /* 0x000fc80000000f00 */
[----:B------:R-:W-:Y:S01]  /*0300*/  ISETP.GE.U32.AND P0, PT, R7, UR16, PT ;  /* 0x0000001007007c0c */ /* 0x000fe2000bf06070 */
[----:B------:R-:W-:Y:S01]  /*0310*/  VIADD R3, R2, 0x880 ;  /* 0x0000088002037836 */ /* 0x000fe20000000000 */
[----:B----4-:R-:W-:Y:S02]  /*0320*/  LEA R5, R10, R2, 0x18 ;  /* 0x000000020a057211 */ /* 0x010fe400078ec0ff */
[----:B------:R-:W-:Y:S02]  /*0330*/  LOP3.LUT R2, R0, 0xf, RZ, 0xc0, !PT ;  /* 0x0000000f00027812 */ /* 0x000fe400078ec0ff */
[----:B------:R-:W-:Y:S02]  /*0340*/  LEA R10, R10, R3, 0x18 ;  /* 0x000000030a0a7211 */ /* 0x000fe400078ec0ff */
[----:B------:R-:W-:Y:S01]  /*0350*/  SHF.R.U32.HI R3, RZ, 0x2, R0 ;  /* 0x00000002ff037819 */ /* 0x000fe20000011600 */
[----:B------:R-:W-:-:S04]  /*0360*/  IMAD R2, R2, 0x84, R5 ;  /* 0x0000008402027824 */ /* 0x000fc800078e0205 */
[----:B------:R-:W-:Y:S01]  /*0370*/  IMAD R12, R3, 0x84, R5 ;  /* 0x00000084030c7824 */ /* 0x000fe200078e0205 */
[----:B------:R-:W-:Y:S01]  /*0380*/  SHF.R.U32.HI R3, RZ, 0x1, R0 ;  /* 0x00000001ff037819 */ /* 0x000fe20000011600 */
[----:B------:R-:W-:Y:S02]  /*0390*/  @P0 VIADD R7, R7, -UR16 ;  /* 0x8000001007070c36 */ /* 0x000fe40008000000 */
[----:B------:R-:W-:Y:S01]  /*03a0*/  @P0 VIADD R4, R4, 0x1 ;  /* 0x0000000104040836 */ /* 0x000fe20000000000 */
[----:B------:R-:W-:Y:S02]  /*03b0*/  LOP3.LUT R5, R3, 0x1, RZ, 0xc0, !PT ;  /* 0x0000000103057812 */ /* 0x000fe400078ec0ff */
[----:B------:R-:W-:Y:S02]  /*03c0*/  ISETP.GE.U32.AND P1, PT, R7, UR16, PT ;  /* 0x0000001007007c0c */ /* 0x000fe4000bf26070 */
[----:B------:R-:W-:Y:S01]  /*03d0*/  LOP3.LUT R15, R6, 0x8, R5, 0xfe, !PT ;  /* 0x00000008060f7812 */ /* 0x000fe200078efe05 */
[----:B------:R-:W-:-:S02]  /*03e0*/  VIADD R7, R5, 0xffffffff ;  /* 0xffffffff05077836 */ /* 0x000fc40000000000 */
[----:B------:R-:W-:-:S03]  /*03f0*/  IMAD R8, R5, 0x20, R6 ;  /* 0x0000002005087824 */ /* 0x000fc600078e0206 */
[----:B------:R-:W-:Y:S01]  /*0400*/  LOP3.LUT R9, R7, 0xf, RZ, 0xc0, !PT ;  /* 0x0000000f07097812 */ /* 0x000fe200078ec0ff */
[----:B------:R-:W-:Y:S01]  /*0410*/  IMAD R11, R5, -0x1f, R8 ;  /* 0xffffffe1050b7824 */ /* 0x000fe200078e0208 */
[C---:B------:R-:W-:Y:S02]  /*0420*/  LOP3.LUT R7, R8.reuse, 0x8, R5, 0xfe, !PT ;  /* 0x0000000808077812 */ /* 0x040fe400078efe05 */
[-C--:B------:R-:W-:Y:S01]  /*0430*/  LOP3.LUT R5, R8, R9.reuse, RZ, 0xfc, !PT ;  /* 0x0000000908057212 */ /* 0x080fe200078efcff */
[----:B------:R-:W-:Y:S01]  /*0440*/  @P1 VIADD R4, R4, 0x1 ;  /* 0x0000000104041836 */ /* 0x000fe20000000000 */
[----:B------:R-:W-:Y:S01]  /*0450*/  LOP3.LUT R3, R8, 0x1, R3, 0xf8, !PT ;  /* 0x0000000108037812 */ /* 0x000fe200078ef803 */
[--C-:B------:R-:W-:Y:S01]  /*0460*/  IMAD R8, R7, 0x4, R10.reuse ;  /* 0x0000000407087824 */ /* 0x100fe200078e020a */
[----:B------:R-:W-:Y:S01]  /*0470*/  LOP3.LUT R17, R6, R9, RZ, 0xfc, !PT ;  /* 0x0000000906117212 */ /* 0x000fe200078efcff */
[----:B------:R-:W-:Y:S01]  /*0480*/  IMAD R9, R5, 0x4, R10 ;  /* 0x0000000405097824 */ /* 0x000fe200078e020a */
[----:B------:R-:W-:Y:S01]  /*0490*/  MOV R5, UR6 ;  /* 0x0000000600057c02 */ /* 0x000fe20008000f00 */
[----:B------:R-:W-:Y:S01]  /*04a0*/  IMAD R11, R11, 0x4, R12 ;  /* 0x000000040b0b7824 */ /* 0x000fe200078e020c */
[----:B------:R-:W-:-:S02]  /*04b0*/  @!P2 LOP3.LUT R4, RZ, UR16, RZ, 0x33, !PT ;  /* 0x00000010ff04ac12 */ /* 0x000fc4000f8e33ff */
[----:B------:R-:W-:Y:S01]  /*04c0*/  LEA R3, R3, R10, 0x2 ;  /* 0x0000000a03037211 */ /* 0x000fe200078e10ff */
[--C-:B------:R-:W-:Y:S01]  /*04d0*/  IMAD R10, R15, 0x4, R12.reuse ;  /* 0x000000040f0a7824 */ /* 0x100fe200078e020c */
[----:B------:R-:W-:Y:S01]  /*04e0*/  IADD3 R13, PT, PT, R13, R4, RZ ;  /* 0x000000040d0d7210 */ /* 0x000fe20007ffe0ff */
[----:B------:R-:W-:Y:S01]  /*04f0*/  IMAD R12, R17, 0x4, R12 ;  /* 0x00000004110c7824 */ /* 0x000fe200078e020c */
[----:B------:R-:W-:-:S07]  /*0500*/  LOP3.LUT R14, R5, 0xf, R0, 0xf8, !PT ;  /* 0x0000000f050e7812 */ /* 0x000fce00078ef800 */
.L_x_5480:
[C---:B0-23--:R-:W-:Y:S01]  /*0510*/  LOP3.LUT R6, R13.reuse, 0x3, RZ, 0xc0, !PT ;  /* 0x000000030d067812 */ /* 0x04dfe200078ec0ff */
[----:B------:R-:W-:Y:S01]  /*0520*/  BSSY.RECONVERGENT B0, `(.L_x_5463) ;  /* 0x0000019000007945 */ /* 0x000fe20003800200 */
[----:B------:R-:W-:Y:S01]  /*0530*/  ISETP.GE.U32.AND P1, PT, R13, 0x3, PT ;  /* 0x000000030d00780c */ /* 0x000fe20003f26070 */
[----:B----4-:R-:W-:Y:S01]  /*0540*/  IMAD.MOV.U32 R4, RZ, RZ, R0 ;  /* 0x000000ffff047224 */ /* 0x010fe200078e0000 */
[----:B------:R-:W-:Y:S02]  /*0550*/  ISETP.NE.AND P2, PT, R6, 0x3, PT ;  /* 0x000000030600780c */ /* 0x000fe40003f45270 */
[----:B------:R-:W-:-:S11]  /*0560*/  PLOP3.LUT P0, PT, PT, PT, PT, 0x80, 0x8 ;  /* 0x000000000008781c */ /* 0x000fd60003f0f070 */
[----:B-1----:R-:W-:Y:S05]  /*0570*/  @!P2 BRA `(.L_x_5464) ;  /* 0x00000000004ca947 */ /* 0x002fea0003800000 */
        /* <DEDUP_REMOVED lines=10> */
[----:B------:R-:W-:Y:S01]  /*0620*/  IMAD.U32 R6, RZ, RZ, UR16 ;  /* 0x00000010ff067e24 */ /* 0x000fe2000f8e00ff */
[----:B------:R-:W-:Y:S02]  /*0630*/  MOV R16, UR16 ;  /* 0x0000001000107c02 */ /* 0x000fe40008000f00 */
[----:B------:R-:W-:Y:S01]  /*0640*/  IADD3 R4, PT, PT, R4, UR16, RZ ;  /* 0x0000001004047c10 */ /* 0x000fe2000fffe0ff */
[----:B0-----:R-:W-:-:S04]  /*0650*/  IMAD R5, R6, 0x4, R5 ;  /* 0x0000000406057824 */ /* 0x001fc800078e0205 */
[----:B------:R-:W-:Y:S01]  /*0660*/  IMAD R7, R16, 0x4, R5 ;  /* 0x0000000410077824 */ /* 0x000fe200078e0205 */
[----:B------:R1:W-:Y:S01]  /*0670*/  STS [R5], RZ ;  /* 0x000000ff05007388 */ /* 0x0003e20000000800 */
[----:B------:R-:W-:-:S03]  /*0680*/  VIADD R6, R4, UR16 ;  /* 0x0000001004067c36 */ /* 0x000fc60008000000 */
[----:B------:R1:W-:Y:S01]  /*0690*/  @P2 STS [R7], RZ ;  /* 0x000000ff07002388 */ /* 0x0003e20000000800 */
[----:B------:R-:W-:-:S07]  /*06a0*/  @P2 IMAD.MOV.U32 R4, RZ, RZ, R6 ;  /* 0x000000ffff042224 */ /* 0x000fce00078e0006 */
.L_x_5464:
[----:B------:R-:W-:Y:S05]  /*06b0*/  BSYNC.RECONVERGENT B0 ;  /* 0x0000000000007941 */ /* 0x000fea0003800200 */
.L_x_5463:
[----:B------:R-:W-:Y:S04]  /*06c0*/  BSSY.RECONVERGENT B0, `(.L_x_5465) ;  /* 0x0000016000007945 */ /* 0x000fe80003800200 */
[----:B------:R-:W-:Y:S05]  /*06d0*/  @!P1 BRA `(.L_x_5466) ;  /* 0x0000000000509947 */ /* 0x000fea0003800000 */
[----:B------:R-:W2:Y:S01]  /*06e0*/  S2UR UR8, SR_CgaCtaId ;  /* 0x00000000000879c3 */ /* 0x000ea20000008800 */
[----:B------:R-:W-:Y:S02]  /*06f0*/  UMOV UR6, 0x400 ;  /* 0x0000040000067882 */ /* 0x000fe40000000000 */
[----:B------:R-:W-:-:S04]  /*0700*/  UIADD3 UR6, UPT, UPT, UR6, 0x980, URZ ;  /* 0x0000098006067890 */ /* 0x000fc8000fffe0ff */
[----:B--2---:R-:W-:-:S06]  /*0710*/  ULEA UR6, UR8, UR6, 0x18 ;  /* 0x0000000608067291 */ /* 0x004fcc000f8ec0ff */
[----:B01----:R-:W-:-:S07]  /*0720*/  LEA R5, R4, UR6, 0x2 ;  /* 0x0000000604057c11 */ /* 0x003fce000f8e10ff */
.L_x_5467:
[----:B------:R-:W-:Y:S01]  /*0730*/  MOV R6, UR16 ;  /* 0x0000001000067c02 */ /* 0x000fe20008000f00 */
[----:B------:R-:W-:Y:S01]  /*0740*/  IMAD.U32 R16, RZ, RZ, UR16 ;  /* 0x00000010ff107e24 */ /* 0x000fe2000f8e00ff */
[----:B------:R0:W-:Y:S01]  /*0750*/  STS [R5], RZ ;  /* 0x000000ff05007388 */ /* 0x0001e20000000800 */
[----:B------:R-:W-:Y:S01]  /*0760*/  IMAD.U32 R18, RZ, RZ, UR16 ;  /* 0x00000010ff127e24 */ /* 0x000fe2000f8e00ff */
[----:B------:R-:W-:Y:S01]  /*0770*/  LEA R6, R6, R5, 0x2 ;  /* 0x0000000506067211 */ /* 0x000fe200078e10ff */
[--C-:B------:R-:W-:Y:S02]  /*0780*/  IMAD R7, R16, 0x8, R5.reuse ;  /* 0x0000000810077824 */ /* 0x100fe400078e0205 */
[--C-:B------:R-:W-:Y:S02]  /*0790*/  IMAD R15, R18, 0xc, R5.reuse ;  /* 0x0000000c120f7824 */ /* 0x100fe400078e0205 */
[----:B------:R-:W-:Y:S01]  /*07a0*/  IMAD.U32 R17, RZ, RZ, UR16 ;  /* 0x00000010ff117e24 */ /* 0x000fe2000f8e00ff */
[----:B------:R2:W-:Y:S01]  /*07b0*/  STS [R6], RZ ;  /* 0x000000ff06007388 */ /* 0x0005e20000000800 */
[----:B0-----:R-:W-:-:S03]  /*07c0*/  IMAD R5, R16, 0x10, R5 ;  /* 0x0000001010057824 */ /* 0x001fc600078e0205 */
[----:B------:R2:W-:Y:S01]  /*07d0*/  STS [R7], RZ ;  /* 0x000000ff07007388 */ /* 0x0005e20000000800 */
[----:B------:R-:W-:-:S03]  /*07e0*/  LEA R4, R17, R4, 0x2 ;  /* 0x0000000411047211 */ /* 0x000fc600078e10ff */
[----:B------:R2:W-:Y:S01]  /*07f0*/  STS [R15], RZ ;  /* 0x000000ff0f007388 */ /* 0x0005e20000000800 */
[----:B------:R-:W-:-:S13]  /*0800*/  ISETP.GE.U32.AND P1, PT, R4, 0x80, PT ;  /* 0x000000800400780c */ /* 0x000fda0003f26070 */
[----:B--2---:R-:W-:Y:S05]  /*0810*/  @!P1 BRA `(.L_x_5467) ;  /* 0xfffffffc00c49947 */ /* 0x004fea000383ffff */
.L_x_5466:
[----:B------:R-:W-:Y:S05]  /*0820*/  BSYNC.RECONVERGENT B0 ;  /* 0x0000000000007941 */ /* 0x000fea0003800200 */
.L_x_5465:
[----:B------:R-:W-:-:S07]  /*0830*/  IMAD.MOV.U32 R15, RZ, RZ, RZ ;  /* 0x000000ffff0f7224 */ /* 0x000fce00078e00ff */
.L_x_5474:
[----:B------:R-:W-:Y:S01]  /*0840*/  ISETP.GT.U32.AND P2, PT, R0, 0xf, PT ;  /* 0x0000000f0000780c */ /* 0x000fe20003f44070 */
[----:B------:R-:W-:Y:S01]  /*0850*/  BSSY.RECONVERGENT B0, `(.L_x_5468) ;  /* 0x0000019000007945 */ /* 0x000fe20003800200 */
[----:B------:R-:W-:Y:S02]  /*0860*/  PLOP3.LUT P1, PT, P0, PT, PT, 0x80, 0x8 ;  /* 0x000000000008781c */ /* 0x000fe4000072f070 */
[----:B------:R-:W-:-:S09]  /*0870*/  MOV R18, UR15 ;  /* 0x0000000f00127c02 */ /* 0x000fd20008000f00 */
[----:B01----:R-:W-:Y:S05]  /*0880*/  @P2 BRA `(.L_x_5469) ;  /* 0x0000000000542947 */ /* 0x003fea0003800000 */
[----:B01----:R-:W0:Y:S01]  /*0890*/  S2R R5, SR_CgaCtaId ;  /* 0x0000000000057919 */ /* 0x003e220000008800 */
[----:B------:R-:W1:Y:S01]  /*08a0*/  LDCU UR6, c[0x0][0x388] ;  /* 0x00007100ff0677ac */ /* 0x000e620008000800 */
[----:B------:R-:W2:Y:S01]  /*08b0*/  LDC.64 R16, c[0x0][0x390] ;  /* 0x0000e400ff107b82 */ /* 0x000ea20000000a00 */
[----:B------:R-:W-:Y:S01]  /*08c0*/  MOV R4, 0x400 ;  /* 0x0000040000047802 */ /* 0x000fe20000000f00 */
[----:B------:R-:W-:-:S04]  /*08d0*/  IMAD.SHL.U32 R19, R0, 0x4, RZ ;  /* 0x0000000400137824 */ /* 0x000fc800078e00ff */
[----:B------:R-:W-:Y:S01]  /*08e0*/  VIADD R4, R4, 0x880 ;  /* 0x0000088004047836 */ /* 0x000fe20000000000 */
[----:B-1----:R-:W-:-:S06]  /*08f0*/  UIMAD UR6, UR4, UR6, UR5 ;  /* 0x00000006040672a4 */ /* 0x002fcc000f8e0205 */
[----:B------:R-:W-:Y:S02]  /*0900*/  IADD3 R21, PT, PT, R15, UR6, RZ ;  /* 0x000000060f157c10 */ /* 0x000fe4000fffe0ff */
[----:B0-----:R-:W-:-:S07]  /*0910*/  LEA R23, R5, R4, 0x18 ;  /* 0x0000000405177211 */ /* 0x001fce00078ec0ff */
.L_x_5470:
[C---:B---3--:R-:W-:Y:S01]  /*0920*/  IMAD.SHL.U32 R20, R19.reuse, 0x4, RZ ;  /* 0x0000000413147824 */ /* 0x048fe200078e00ff */
[----:B------:R-:W-:-:S04]  /*0930*/  LOP3.LUT R5, R19, 0x1c, RZ, 0xc0, !PT ;  /* 0x0000001c13057812 */ /* 0x000fc800078ec0ff */
[----:B------:R-:W-:-:S04]  /*0940*/  LOP3.LUT R4, R20, 0x80, RZ, 0xc0, !PT ;  /* 0x0000008014047812 */ /* 0x000fc800078ec0ff */
[----:B------:R-:W-:-:S05]  /*0950*/  IADD3 R5, PT, PT, R4, R21, R5 ;  /* 0x0000001504057210 */ /* 0x000fca0007ffe005 */
[----:B--2---:R-:W-:-:S06]  /*0960*/  IMAD.WIDE R4, R5, 0x4, R16 ;  /* 0x0000000405047825 */ /* 0x004fcc00078e0210 */
[----:B------:R-:W2:Y:S01]  /*0970*/  LDG.E.128 R4, desc[UR12][R4.64] ;  /* 0x0000000c04047981 */ /* 0x000ea2000c1e1d00 */
[----:B------:R-:W-:Y:S01]  /*0980*/  IMAD.IADD R20, R23, 0x1, R20 ;  /* 0x0000000117147824 */ /* 0x000fe200078e0214 */
[----:B------:R-:W-:-:S05]  /*0990*/  MOV R22, UR16 ;  /* 0x0000001000167c02 */ /* 0x000fca0008000f00 */
[----:B------:R-:W-:-:S05]  /*09a0*/  IMAD R19, R22, 0x4, R19 ;  /* 0x0000000416137824 */ /* 0x000fca00078e0213 */
[----:B------:R-:W-:Y:S01]  /*09b0*/  ISETP.GE.U32.AND P0, PT, R19, 0x40, PT ;  /* 0x000000401300780c */ /* 0x000fe20003f06070 */
[----:B--2---:R3:W-:-:S12]  /*09c0*/  STS.128 [R20], R4 ;  /* 0x0000000414007388 */ /* 0x0047d80000000c00 */
[----:B------:R-:W-:Y:S05]  /*09d0*/  @!P0 BRA `(.L_x_5470) ;  /* 0xfffffffc00d08947 */ /* 0x000fea000383ffff */
.L_x_5469:
[----:B------:R-:W-:Y:S05]  /*09e0*/  BSYNC.RECONVERGENT B0 ;  /* 0x0000000000007941 */ /* 0x000fea0003800200 */
.L_x_5468:
[----:B01-3--:R-:W-:Y:S02]  /*09f0*/  HFMA2 R5, -RZ, RZ, 0, 0 ;  /* 0x00000000ff057431 */ /* 0x00bfe400000001ff */
[----:B------:R-:W-:-:S07]  /*0a00*/  IMAD R4, R18, 0x40, R15 ;  /* 0x0000004012047824 */ /* 0x000fce00078e020f */
.L_x_5473:
[----:B0-----:R-:W0:Y:S01]  /*0a10*/  LDC.64 R6, c[0x0][0x398] ;  /* 0x0000e600ff067b82 */ /* 0x001e220000000a00 */
[----:B------:R-:W-:Y:S01]  /*0a20*/  SHF.R.U32.HI R15, RZ, 0x4, R0 ;  /* 0x00000004ff0f7819 */ /* 0x000fe20000011600 */
[----:B-1----:R-:W-:-:S07]  /*0a30*/  IMAD.IADD R21, R14, 0x1, R5 ;  /* 0x000000010e157824 */ /* 0x002fce00078e0205 */
.L_x_5471:
[----:B-1----:R-:W-:-:S05]  /*0a40*/  IMAD.IADD R16, R4, 0x1, R15 ;  /* 0x0000000104107824 */ /* 0x002fca00078e020f */
        /* <DEDUP_REMOVED lines=14> */
[----:B------:R-:W-:Y:S01]  /*0b30*/  LOP3.LUT R26, R0, 0x1, RZ, 0xc0, !PT ;  /* 0x00000001001a7812 */ /* 0x000fe200078ec0ff */
[----:B------:R-:W-:Y:S05]  /*0b40*/  WARPSYNC.ALL ;  /* 0x0000000000007948 */ /* 0x000fea0003800000 */
[----:B------:R-:W0:Y:S01]  /*0b50*/  LDS R21, [R11] ;  /* 0x000000000b157984 */ /* 0x000e220000000800 */
[----:B------:R-:W-:Y:S02]  /*0b60*/  ISETP.NE.AND P0, PT, R26, RZ, PT ;  /* 0x000000ff1a00720c */ /* 0x000fe40003f05270 */
[----:B------:R-:W-:Y:S01]  /*0b70*/  SHF.R.U32.HI R26, RZ, 0x2, R0 ;  /* 0x00000002ff1a7819 */ /* 0x000fe20000011600 */
[----:B------:R-:W-:Y:S04]  /*0b80*/  LDS R17, [R3+0x4] ;  /* 0x0000040003117984 */ /* 0x000fe80000000800 */
[----:B------:R-:W2:Y:S04]  /*0b90*/  LDS R25, [R11+0x4] ;  /* 0x000004000b197984 */ /* 0x000ea80000000800 */
[----:B------:R-:W-:Y:S04]  /*0ba0*/  LDS R7, [R3+0x8] ;  /* 0x0000080003077984 */ /* 0x000fe80000000800 */
[----:B------:R-:W3:Y:S04]  /*0bb0*/  LDS R6, [R11+0x8] ;  /* 0x000008000b067984 */ /* 0x000ee80000000800 */
[----:B------:R-:W-:Y:S04]  /*0bc0*/  LDS R15, [R3+0xc] ;  /* 0x00000c00030f7984 */ /* 0x000fe80000000800 */
[----:B-1----:R-:W1:Y:S04]  /*0bd0*/  LDS R16, [R11+0xc] ;  /* 0x00000c000b107984 */ /* 0x002e680000000800 */
[----:B------:R-:W-:Y:S04]  /*0be0*/  LDS R23, [R3+0x10] ;  /* 0x0000100003177984 */ /* 0x000fe80000000800 */
[----:B------:R-:W4:Y:S04]  /*0bf0*/  LDS R24, [R11+0x10] ;  /* 0x000010000b187984 */ /* 0x000f280000000800 */
[----:B------:R-:W-:Y:S04]  /*0c00*/  LDS R19, [R3+0x14] ;  /* 0x0000140003137984 */ /* 0x000fe80000000800 */
[----:B------:R-:W5:Y:S01]  /*0c10*/  LDS R20, [R11+0x14] ;  /* 0x000014000b147984 */ /* 0x000f620000000800 */
[----:B0-----:R-:W-:-:S03]  /*0c20*/  IMAD R18, R18, R21, RZ ;  /* 0x0000001512127224 */ /* 0x001fc600078e02ff */
[----:B------:R-:W-:Y:S04]  /*0c30*/  LDS R21, [R3+0x18] ;  /* 0x0000180003157984 */ /* 0x000fe80000000800 */
[----:B------:R-:W0:Y:S01]  /*0c40*/  LDS R22, [R11+0x18] ;  /* 0x000018000b167984 */ /* 0x000e220000000800 */
[----:B--2---:R-:W-:-:S03]  /*0c50*/  IMAD R25, R17, R25, R18 ;  /* 0x0000001911197224 */ /* 0x004fc600078e0212 */
[----:B------:R-:W-:Y:S04]  /*0c60*/  LDS R17, [R3+0x1c] ;  /* 0x00001c0003117984 */ /* 0x000fe80000000800 */
[----:B------:R-:W2:Y:S01]  /*0c70*/  LDS R18, [R11+0x1c] ;  /* 0x00001c000b127984 */ /* 0x000ea20000000800 */
[----:B---3--:R-:W-:-:S03]  /*0c80*/  IMAD R25, R7, R6, R25 ;  /* 0x0000000607197224 */ /* 0x008fc600078e0219 */
[----:B------:R-:W-:Y:S04]  /*0c90*/  LDS R6, [R8] ;  /* 0x0000000008067984 */ /* 0x000fe80000000800 */
[----:B------:R-:W3:Y:S01]  /*0ca0*/  LDS R7, [R10] ;  /* 0x000000000a077984 */ /* 0x000ee20000000800 */
[----:B-1----:R-:W-:-:S03]  /*0cb0*/  IMAD R25, R15, R16, R25 ;  /* 0x000000100f197224 */ /* 0x002fc600078e0219 */
[----:B------:R-:W-:Y:S04]  /*0cc0*/  LDS R15, [R3+0x24] ;  /* 0x00002400030f7984 */ /* 0x000fe80000000800 */
[----:B------:R-:W1:Y:S01]  /*0cd0*/  LDS R16, [R11+0x24] ;  /* 0x000024000b107984 */ /* 0x000e620000000800 */
[----:B----4-:R-:W-:-:S03]  /*0ce0*/  IMAD R25, R23, R24, R25 ;  /* 0x0000001817197224 */ /* 0x010fc600078e0219 */
[----:B------:R-:W-:Y:S04]  /*0cf0*/  LDS R24, [R3+0x28] ;  /* 0x0000280003187984 */ /* 0x000fe80000000800 */
[----:B------:R-:W4:Y:S01]  /*0d00*/  LDS R23, [R11+0x28] ;  /* 0x000028000b177984 */ /* 0x000f220000000800 */
[----:B-----5:R-:W-:Y:S01]  /*0d10*/  IMAD R19, R19, R20, R25 ;  /* 0x0000001413137224 */ /* 0x020fe200078e0219 */
[----:B------:R-:W-:Y:S02]  /*0d20*/  SHF.R.U32.HI R25, RZ, 0x1, R0 ;  /* 0x00000001ff197819 */ /* 0x000fe40000011600 */
[----:B------:R-:W-:Y:S02]  /*0d30*/  LDS R20, [R3+0x2c] ;  /* 0x00002c0003147984 */ /* 0x000fe40000000800 */
[----:B------:R-:W-:Y:S01]  /*0d40*/  LOP3.LUT R28, R25, 0x1, RZ, 0xc0, !PT ;  /* 0x00000001191c7812 */ /* 0x000fe200078ec0ff */
[----:B0-----:R-:W-:Y:S01]  /*0d50*/  IMAD R21, R21, R22, R19 ;  /* 0x0000001615157224 */ /* 0x001fe200078e0213 */
[----:B------:R-:W-:Y:S01]  /*0d60*/  IADD3 R25, PT, PT, R26, R5, RZ ;  /* 0x000000051a197210 */ /* 0x000fe20007ffe0ff */
[----:B------:R-:W0:Y:S01]  /*0d70*/  LDS R19, [R11+0x2c] ;  /* 0x00002c000b137984 */ /* 0x000e220000000800 */
[----:B------:R-:W-:-:S03]  /*0d80*/  @!P0 MOV R26, 0x400 ;  /* 0x00000400001a8802 */ /* 0x000fc60000000f00 */
[----:B------:R-:W-:Y:S02]  /*0d90*/  IMAD R25, R25, 0x2, R28 ;  /* 0x0000000219197824 */ /* 0x000fe400078e021c */
[----:B--2---:R-:W-:Y:S02]  /*0da0*/  IMAD R22, R17, R18, R21 ;  /* 0x0000001211167224 */ /* 0x004fe400078e0215 */
[----:B------:R-:W-:Y:S01]  /*0db0*/  LDS R17, [R3+0x30] ;  /* 0x0000300003117984 */ /* 0x000fe20000000800 */
[----:B------:R-:W-:-:S03]  /*0dc0*/  @!P0 VIADD R26, R26, 0x980 ;  /* 0x000009801a1a8836 */ /* 0x000fc60000000000 */
[----:B------:R-:W2:Y:S01]  /*0dd0*/  LDS R18, [R11+0x30] ;  /* 0x000030000b127984 */ /* 0x000ea20000000800 */
[----:B---3--:R-:W-:Y:S01]  /*0de0*/  IMAD R22, R6, R7, R22 ;  /* 0x0000000706167224 */ /* 0x008fe200078e0216 */
[----:B------:R-:W3:Y:S02]  /*0df0*/  @!P0 S2R R21, SR_CgaCtaId ;  /* 0x0000000000158919 */ /* 0x000ee40000008800 */
[----:B------:R-:W-:Y:S01]  /*0e00*/  LDS R7, [R3+0x34] ;  /* 0x0000340003077984 */ /* 0x000fe20000000800 */
[----:B-1----:R-:W-:-:S03]  /*0e10*/  IMAD R22, R15, R16, R22 ;  /* 0x000000100f167224 */ /* 0x002fc600078e0216 */
[----:B------:R-:W1:Y:S04]  /*0e20*/  LDS R6, [R11+0x34] ;  /* 0x000034000b067984 */ /* 0x000e680000000800 */
[----:B------:R-:W-:Y:S01]  /*0e30*/  LDS R15, [R3+0x38] ;  /* 0x00003800030f7984 */ /* 0x000fe20000000800 */
[----:B----4-:R-:W-:-:S03]  /*0e40*/  IMAD R24, R24, R23, R22 ;  /* 0x0000001718187224 */ /* 0x010fc600078e0216 */
[----:B------:R-:W4:Y:S04]  /*0e50*/  LDS R16, [R11+0x38] ;  /* 0x000038000b107984 */ /* 0x000f280000000800 */
[----:B------:R-:W-:Y:S04]  /*0e60*/  LDS R22, [R9] ;  /* 0x0000000009167984 */ /* 0x000fe80000000800 */
[----:B------:R-:W5:Y:S01]  /*0e70*/  LDS R23, [R12] ;  /* 0x000000000c177984 */ /* 0x000f620000000800 */
[----:B0-----:R-:W-:Y:S01]  /*0e80*/  IMAD R19, R20, R19, R24 ;  /* 0x0000001314137224 */ /* 0x001fe200078e0218 */
[----:B---3--:R-:W-:-:S04]  /*0e90*/  @!P0 LEA R26, R21, R26, 0x18 ;  /* 0x0000001a151a8211 */ /* 0x008fc800078ec0ff */
[----:B------:R-:W-:Y:S01]  /*0ea0*/  @!P0 LEA R20, R25, R26, 0x2 ;  /* 0x0000001a19148211 */ /* 0x000fe200078e10ff */
[----:B--2---:R-:W-:-:S04]  /*0eb0*/  IMAD R17, R17, R18, R19 ;  /* 0x0000001211117224 */ /* 0x004fc800078e0213 */
[----:B------:R-:W-:Y:S01]  /*0ec0*/  @!P0 LDS R18, [R20] ;  /* 0x0000000014128984 */ /* 0x000fe20000000800 */
[----:B-1----:R-:W-:-:S04]  /*0ed0*/  IMAD R6, R7, R6, R17 ;  /* 0x0000000607067224 */ /* 0x002fc800078e0211 */
[----:B----4-:R-:W-:-:S04]  /*0ee0*/  IMAD R6, R15, R16, R6 ;  /* 0x000000100f067224 */ /* 0x010fc800078e0206 */
[----:B-----5:R-:W-:-:S05]  /*0ef0*/  IMAD R6, R22, R23, R6 ;  /* 0x0000001716067224 */ /* 0x020fca00078e0206 */
[----:B------:R-:W0:Y:S02]  /*0f00*/  SHFL.DOWN PT, R7, R6, 0x1, 0x1e1f ;  /* 0x083e1f0006077f89 */ /* 0x000e2400000e0000 */
[----:B0-----:R-:W-:-:S05]  /*0f10*/  @!P0 IADD3 R7, PT, PT, R18, R7, R6 ;  /* 0x0000000712078210 */ /* 0x001fca0007ffe006 */
[----:B------:R0:W-:Y:S02]  /*0f20*/  @!P0 STS [R20], R7 ;  /* 0x0000000714008388 */ /* 0x0001e40000000800 */
.L_x_5472:
[----:B------:R-:W-:-:S05]  /*0f30*/  VIADD R5, R5, 0x10 ;  /* 0x0000001005057836 */ /* 0x000fca0000000000 */
[----:B------:R-:W-:-:S13]  /*0f40*/  ISETP.GE.U32.AND P0, PT, R5, 0x40, PT ;  /* 0x000000400500780c */ /* 0x000fda0003f06070 */
[----:B------:R-:W-:Y:S05]  /*0f50*/  @!P0 BRA `(.L_x_5473) ;  /* 0xfffffff800ac8947 */ /* 0x000fea000383ffff */
[----:B------:R-:W-:Y:S01]  /*0f60*/  PLOP3.LUT P0, PT, PT, PT, PT, 0x8, 0x80 ;  /* 0x000000000080781c */ /* 0x000fe20003f0e170 */
[----:B------:R-:W-:Y:S01]  /*0f70*/  IMAD.MOV.U32 R15, RZ, RZ, 0x20 ;  /* 0x00000020ff0f7424 */ /* 0x000fe200078e00ff */
[----:B------:R-:W-:Y:S11]  /*0f80*/  @P1 BRA `(.L_x_5474) ;  /* 0xfffffff8002c1947 */ /* 0x000ff6000383ffff */
[----:B------:R-:W-:Y:S01]  /*0f90*/  LOP3.LUT R17, R13, 0x3, RZ, 0xc0, !PT ;  /* 0x000000030d117812 */ /* 0x000fe200078ec0ff */
[----:B------:R-:W-:Y:S05]  /*0fa0*/  WARPSYNC.ALL ;  /* 0x0000000000007948 */ /* 0x000fea0003800000 */
[----:B------:R-:W-:Y:S01]  /*0fb0*/  ISETP.NE.AND P0, PT, R17, 0x3, PT ;  /* 0x000000031100780c */ /* 0x000fe20003f05270 */
[----:B------:R-:W2:Y:S01]  /*0fc0*/  LDCU UR6, c[0x0][0x384] ;  /* 0x00007080ff0677ac */ /* 0x000ea20008000800 */
[----:B------:R-:W-:Y:S01]  /*0fd0*/  BSSY.RECONVERGENT B0, `(.L_x_5475) ;  /* 0x000002b000007945 */ /* 0x000fe20003800200 */
[----:B------:R-:W-:Y:S01]  /*0fe0*/  MOV R24, R0 ;  /* 0x0000000000187202 */ /* 0x000fe20000000f00 */
[----:B--2---:R-:W-:Y:S01]  /*0ff0*/  UIMAD UR6, UR4, UR6, UR7 ;  /* 0x00000006040672a4 */ /* 0x004fe2000f8e0207 */
[----:B------:R-:W-:Y:S08]  /*1000*/  BAR.SYNC.DEFER_BLOCKING 0x0 ;  /* 0x0000000000007b1d */ /* 0x000ff00000010000 */
[----:B------:R-:W-:Y:S05]  /*1010*/  @!P0 BRA `(.L_x_5476) ;  /* 0x0000000000988947 */ /* 0x000fea0003800000 */
[----:B------:R-:W2:Y:S01]  /*1020*/  S2UR UR10, SR_CgaCtaId ;  /* 0x00000000000a79c3 */ /* 0x000ea20000008800 */
[----:B------:R-:W-:Y:S01]  /*1030*/  UMOV UR8, 0x400 ;  /* 0x0000040000087882 */ /* 0x000fe20000000000 */
[----:B------:R-:W-:Y:S01]  /*1040*/  LOP3.LUT R6, R0, 0x1, RZ, 0xc0, !PT ;  /* 0x0000000100067812 */ /* 0x000fe200078ec0ff */
[----:B------:R-:W-:Y:S01]  /*1050*/  UIADD3 UR8, UPT, UPT, UR8, 0x980, URZ ;  /* 0x0000098008087890 */ /* 0x000fe2000fffe0ff */
[----:B0-----:R-:W-:-:S04]  /*1060*/  SHF.R.U32.HI R7, RZ, 0x1, R0 ;  /* 0x00000001ff077819 */ /* 0x001fc80000011600 */
[----:B------:R-:W0:Y:S01]  /*1070*/  LDC.64 R4, c[0x0][0x3a0] ;  /* 0x0000e800ff047b82 */ /* 0x000e220000000a00 */
[----:B------:R-:W-:Y:S01]  /*1080*/  IMAD R7, R7, UR9, R6 ;  /* 0x0000000907077c24 */ /* 0x000fe2000f8e0206 */
[----:B------:R-:W-:-:S03]  /*1090*/  ISETP.NE.AND P0, PT, R17, RZ, PT ;  /* 0x000000ff1100720c */ /* 0x000fc60003f05270 */
[----:B------:R-:W-:Y:S01]  /*10a0*/  VIADD R7, R7, UR6 ;  /* 0x0000000607077c36 */ /* 0x000fe20008000000 */
[----:B--2---:R-:W-:-:S06]  /*10b0*/  ULEA UR8, UR10, UR8, 0x18 ;  /* 0x000000080a087291 */ /* 0x004fcc000f8ec0ff */
[----:B-1----:R-:W-:Y:S01]  /*10c0*/  LEA R16, R0, UR8, 0x2 ;  /* 0x0000000800107c11 */ /* 0x002fe2000f8e10ff */
[----:B0-----:R-:W-:-:S04]  /*10d0*/  IMAD.WIDE R6, R7, 0x4, R4 ;  /* 0x0000000407067825 */ /* 0x001fc800078e0204 */
[----:B------:R-:W0:Y:S01]  /*10e0*/  LDS R15, [R16] ;  /* 0x00000000100f7984 */ /* 0x000e220000000800 */
[----:B------:R-:W-:-:S03]  /*10f0*/  VIADD R24, R0, UR16 ;  /* 0x0000001000187c36 */ /* 0x000fc60008000000 */
[----:B0-----:R2:W-:Y:S01]  /*1100*/  REDG.E.ADD.STRONG.GPU desc[UR12][R6.64], R15 ;  /* 0x0000000f0600798e */ /* 0x0015e2000c12e10c */
[----:B------:R-:W-:Y:S05]  /*1110*/  @!P0 BRA `(.L_x_5476) ;  /* 0x0000000000588947 */ /* 0x000fea0003800000 */
[----:B--2---:R-:W-:Y:S02]  /*1120*/  MOV R7, UR16 ;  /* 0x0000001000077c02 */ /* 0x004fe40008000f00 */
[----:B------:R-:W-:-:S03]  /*1130*/  SHF.R.U32.HI R6, RZ, 0x1, R24 ;  /* 0x00000001ff067819 */ /* 0x000fc60000011618 */
[----:B------:R-:W-:Y:S01]  /*1140*/  IMAD R16, R7, 0x4, R16 ;  /* 0x0000000407107824 */ /* 0x000fe200078e0210 */
[----:B------:R-:W-:-:S04]  /*1150*/  LOP3.LUT R7, R24, 0x1, RZ, 0xc0, !PT ;  /* 0x0000000118077812 */ /* 0x000fc800078ec0ff */
[----:B------:R-:W0:Y:S01]  /*1160*/  LDS R15, [R16] ;  /* 0x00000000100f7984 */ /* 0x000e220000000800 */
[----:B------:R-:W-:Y:S01]  /*1170*/  IMAD R7, R6, UR9, R7 ;  /* 0x0000000906077c24 */ /* 0x000fe2000f8e0207 */
[----:B------:R-:W-:-:S03]  /*1180*/  ISETP.NE.AND P0, PT, R17, 0x1, PT ;  /* 0x000000011100780c */ /* 0x000fc60003f05270 */
[----:B------:R-:W-:-:S04]  /*1190*/  VIADD R7, R7, UR6 ;  /* 0x0000000607077c36 */ /* 0x000fc80008000000 */
[----:B------:R-:W-:Y:S01]  /*11a0*/  IMAD.WIDE R6, R7, 0x4, R4 ;  /* 0x0000000407067825 */ /* 0x000fe200078e0204 */
[----:B------:R-:W-:-:S04]  /*11b0*/  IADD3 R24, PT, PT, R24, UR16, RZ ;  /* 0x0000001018187c10 */ /* 0x000fc8000fffe0ff */
[----:B0-----:R3:W-:Y:S01]  /*11c0*/  REDG.E.ADD.STRONG.GPU desc[UR12][R6.64], R15 ;  /* 0x0000000f0600798e */ /* 0x0017e2000c12e10c */
[----:B------:R-:W-:Y:S05]  /*11d0*/  @!P0 BRA `(.L_x_5476) ;  /* 0x0000000000288947 */ /* 0x000fea0003800000 */
[----:B---3--:R-:W-:Y:S01]  /*11e0*/  IMAD.U32 R15, RZ, RZ, UR16 ;  /* 0x00000010ff0f7e24 */ /* 0x008fe2000f8e00ff */
[----:B------:R-:W-:Y:S02]  /*11f0*/  SHF.R.U32.HI R6, RZ, 0x1, R24 ;  /* 0x00000001ff067819 */ /* 0x000fe40000011618 */
[----:B------:R-:W-:Y:S01]  /*1200*/  LOP3.LUT R7, R24, 0x1, RZ, 0xc0, !PT ;  /* 0x0000000118077812 */ /* 0x000fe200078ec0ff */
[----:B------:R-:W-:-:S04]  /*1210*/  IMAD R15, R15, 0x4, R16 ;  /* 0x000000040f0f7824 */ /* 0x000fc800078e0210 */
[----:B------:R-:W-:Y:S02]  /*1220*/  IMAD R7, R6, UR9, R7 ;  /* 0x0000000906077c24 */ /* 0x000fe4000f8e0207 */
[----:B------:R-:W0:Y:S03]  /*1230*/  LDS R15, [R15] ;  /* 0x000000000f0f7984 */ /* 0x000e260000000800 */
[----:B------:R-:W-:-:S05]  /*1240*/  IADD3 R7, PT, PT, R7, UR6, RZ ;  /* 0x0000000607077c10 */ /* 0x000fca000fffe0ff */
[----:B------:R-:W-:-:S05]  /*1250*/  IMAD.WIDE R4, R7, 0x4, R4 ;  /* 0x0000000407047825 */ /* 0x000fca00078e0204 */
[----:B0-----:R4:W-:Y:S01]  /*1260*/  REDG.E.ADD.STRONG.GPU desc[UR12][R4.64], R15 ;  /* 0x0000000f0400798e */ /* 0x0019e2000c12e10c */
[----:B------:R-:W-:-:S07]  /*1270*/  VIADD R24, R24, UR16 ;  /* 0x0000001018187c36 */ /* 0x000fce0008000000 */
.L_x_5476:
[----:B------:R-:W-:Y:S05]  /*1280*/  BSYNC.RECONVERGENT B0 ;  /* 0x0000000000007941 */ /* 0x000fea0003800200 */
.L_x_5475:
[----:B------:R-:W-:Y:S01]  /*1290*/  ISETP.GE.U32.AND P0, PT, R13, 0x3, PT ;  /* 0x000000030d00780c */ /* 0x000fe20003f06070 */
[----:B------:R-:W-:-:S12]  /*12a0*/  BSSY.RECONVERGENT B0, `(.L_x_5477) ;  /* 0x000002d000007945 */ /* 0x000fd80003800200 */
[----:B------:R-:W-:Y:S05]  /*12b0*/  @!P0 BRA `(.L_x_5478) ;  /* 0x0000000000ac8947 */ /* 0x000fea0003800000 */
[----:B-1----:R-:W1:Y:S01]  /*12c0*/  S2R R16, SR_CgaCtaId ;  /* 0x0000000000107919 */ /* 0x002e620000008800 */
[----:B----4-:R-:W4:Y:S01]  /*12d0*/  LDC.64 R4, c[0x0][0x3a0] ;  /* 0x0000e800ff047b82 */ /* 0x010f220000000a00 */
[C---:B--23--:R-:W-:Y:S01]  /*12e0*/  VIADD R6, R24.reuse, UR16 ;  /* 0x0000001018067c36 */ /* 0x04cfe20008000000 */
[----:B0-----:R-:W-:Y:S02]  /*12f0*/  MOV R7, 0x400 ;  /* 0x0000040000077802 */ /* 0x001fe40000000f00 */
[----:B------:R-:W-:Y:S02]  /*1300*/  LOP3.LUT R22, R24, 0x1, RZ, 0xc0, !PT ;  /* 0x0000000118167812 */ /* 0x000fe400078ec0ff */
[----:B------:R-:W-:Y:S02]  /*1310*/  LOP3.LUT R6, R6, 0x1, RZ, 0xc0, !PT ;  /* 0x0000000106067812 */ /* 0x000fe400078ec0ff */
[----:B------:R-:W-:Y:S01]  /*1320*/  IADD3 R7, PT, PT, R7, 0x980, RZ ;  /* 0x0000098007077810 */ /* 0x000fe20007ffe0ff */
[----:B------:R-:W-:-:S02]  /*1330*/  VIADD R22, R22, UR6 ;  /* 0x0000000616167c36 */ /* 0x000fc40008000000 */
[----:B------:R-:W-:Y:S01]  /*1340*/  VIADD R23, R6, UR6 ;  /* 0x0000000606177c36 */ /* 0x000fe20008000000 */
[----:B-1----:R-:W-:-:S07]  /*1350*/  LEA R15, R16, R7, 0x18 ;  /* 0x00000007100f7211 */ /* 0x002fce00078ec0ff */
.L_x_5479:
[----:B0-----:R-:W-:Y:S01]  /*1360*/  IMAD.U32 R27, RZ, RZ, UR16 ;  /* 0x00000010ff1b7e24 */ /* 0x001fe2000f8e00ff */
[----:B------:R-:W-:Y:S01]  /*1370*/  LEA R26, R24, R15, 0x2 ;  /* 0x0000000f181a7211 */ /* 0x000fe200078e10ff */
[----:B------:R-:W-:Y:S01]  /*1380*/  IMAD.U32 R6, RZ, RZ, UR16 ;  /* 0x00000010ff067e24 */ /* 0x000fe2000f8e00ff */
[----:B------:R-:W-:Y:S01]  /*1390*/  SHF.R.U32.HI R7, RZ, 0x1, R24 ;  /* 0x00000001ff077819 */ /* 0x000fe20000011618 */
[----:B------:R-:W-:Y:S01]  /*13a0*/  IMAD.U32 R16, RZ, RZ, UR16 ;  /* 0x00000010ff107e24 */ /* 0x000fe2000f8e00ff */
[----:B------:R-:W-:Y:S02]  /*13b0*/  LEA R27, R27, R26, 0x2 ;  /* 0x0000001a1b1b7211 */ /* 0x000fe400078e10ff */
[----:B------:R-:W0:Y:S01]  /*13c0*/  LDS R26, [R26] ;  /* 0x000000001a1a7984 */ /* 0x000e220000000800 */
[----:B------:R-:W-:Y:S02]  /*13d0*/  IMAD R7, R7, UR9, R22 ;  /* 0x0000000907077c24 */ /* 0x000fe4000f8e0216 */
[----:B------:R-:W-:-:S02]  /*13e0*/  IMAD R29, R6, 0x4, R27 ;  /* 0x00000004061d7824 */ /* 0x000fc400078e021b */
[----:B------:R-:W1:Y:S01]  /*13f0*/  LDS R27, [R27] ;  /* 0x000000001b1b7984 */ /* 0x000e620000000800 */
[----:B------:R-:W-:Y:S02]  /*1400*/  VIADD R6, R24, UR16 ;  /* 0x0000001018067c36 */ /* 0x000fe40008000000 */
[----:B------:R-:W-:Y:S01]  /*1410*/  LEA R25, R16, R29, 0x2 ;  /* 0x0000001d10197211 */ /* 0x000fe200078e10ff */
[----:B----4-:R-:W-:Y:S01]  /*1420*/  IMAD.WIDE R20, R7, 0x4, R4 ;  /* 0x0000000407147825 */ /* 0x010fe200078e0204 */
[----:B------:R-:W2:Y:S03]  /*1430*/  LDS R29, [R29] ;  /* 0x000000001d1d7984 */ /* 0x000ea60000000800 */
[----:B------:R-:W-:Y:S01]  /*1440*/  VIADD R16, R6, UR16 ;  /* 0x0000001006107c36 */ /* 0x000fe20008000000 */
[----:B------:R-:W3:Y:S01]  /*1450*/  LDS R25, [R25] ;  /* 0x0000000019197984 */ /* 0x000ee20000000800 */
[----:B------:R-:W-:-:S03]  /*1460*/  SHF.R.U32.HI R6, RZ, 0x1, R6 ;  /* 0x00000001ff067819 */ /* 0x000fc60000011606 */
[----:B------:R-:W-:Y:S02]  /*1470*/  IADD3 R24, PT, PT, R16, UR16, RZ ;  /* 0x0000001010187c10 */ /* 0x000fe4000fffe0ff */
[----:B------:R-:W-:Y:S02]  /*1480*/  SHF.R.U32.HI R17, RZ, 0x1, R16 ;  /* 0x00000001ff117819 */ /* 0x000fe40000011610 */
[----:B------:R-:W-:Y:S01]  /*1490*/  SHF.R.U32.HI R16, RZ, 0x1, R24 ;  /* 0x00000001ff107819 */ /* 0x000fe20000011618 */
[----:B------:R-:W-:Y:S02]  /*14a0*/  VIADD R24, R24, UR16 ;  /* 0x0000001018187c36 */ /* 0x000fe40008000000 */
[----:B------:R-:W-:-:S03]  /*14b0*/  IMAD R7, R6, UR9, R23 ;  /* 0x0000000906077c24 */ /* 0x000fc6000f8e0217 */
[----:B------:R-:W-:Y:S01]  /*14c0*/  ISETP.GE.U32.AND P0, PT, R24, 0x80, PT ;  /* 0x000000801800780c */ /* 0x000fe20003f06070 */
[----:B------:R-:W-:Y:S02]  /*14d0*/  IMAD R17, R17, UR9, R22 ;  /* 0x0000000911117c24 */ /* 0x000fe4000f8e0216 */
[----:B------:R-:W-:Y:S02]  /*14e0*/  IMAD R19, R16, UR9, R23 ;  /* 0x0000000910137c24 */ /* 0x000fe4000f8e0217 */
[----:B------:R-:W-:-:S04]  /*14f0*/  IMAD.WIDE R6, R7, 0x4, R4 ;  /* 0x0000000407067825 */ /* 0x000fc800078e0204 */
[--C-:B------:R-:W-:Y:S01]  /*1500*/  IMAD.WIDE R16, R17, 0x4, R4.reuse ;  /* 0x0000000411107825 */ /* 0x100fe200078e0204 */
[----:B0-----:R0:W-:Y:S03]  /*1510*/  REDG.E.ADD.STRONG.GPU desc[UR12][R20.64], R26 ;  /* 0x0000001a1400798e */ /* 0x0011e6000c12e10c */
[----:B------:R-:W-:Y:S01]  /*1520*/  IMAD.WIDE R18, R19, 0x4, R4 ;  /* 0x0000000413127825 */ /* 0x000fe200078e0204 */
[----:B-1----:R0:W-:Y:S04]  /*1530*/  REDG.E.ADD.STRONG.GPU desc[UR12][R6.64], R27 ;  /* 0x0000001b0600798e */ /* 0x0021e8000c12e10c */
[----:B--2---:R0:W-:Y:S04]  /*1540*/  REDG.E.ADD.STRONG.GPU desc[UR12][R16.64], R29 ;  /* 0x0000001d1000798e */ /* 0x0041e8000c12e10c */
[----:B---3--:R0:W-:Y:S01]  /*1550*/  REDG.E.ADD.STRONG.GPU desc[UR12][R18.64], R25 ;  /* 0x000000191200798e */ /* 0x0081e2000c12e10c */
[----:B------:R-:W-:Y:S05]  /*1560*/  @!P0 BRA `(.L_x_5479) ;  /* 0xfffffffc007c8947 */ /* 0x000fea000383ffff */
.L_x_5478:
[----:B------:R-:W-:Y:S05]  /*1570*/  BSYNC.RECONVERGENT B0 ;  /* 0x0000000000007941 */ /* 0x000fea0003800200 */
.L_x_5477:
[----:B------:R-:W-:Y:S02]  /*1580*/  USHF.L.U32 UR6, UR14, 0x2, URZ ;  /* 0x000000020e067899 */ /* 0x000fe400080006ff */
[----:B------:R-:W-:-:S04]  /*1590*/  UIADD3 UR4, UPT, UPT, UR14, UR4, URZ ;  /* 0x000000040e047290 */ /* 0x000fc8000fffe0ff */
[----:B------:R-:W-:-:S09]  /*15a0*/  UISETP.GE.U32.AND UP0, UPT, UR4, UR6, UPT ;  /* 0x000000060400728c */ /* 0x000fd2000bf06070 */
[----:B------:R-:W-:Y:S05]  /*15b0*/  BRA.U !UP0, `(.L_x_5480) ;  /* 0xffffffed08d47547 */ /* 0x000fea000b83ffff */
[----:B------:R-:W-:Y:S05]  /*15c0*/  EXIT ;  /* 0x000000000000794d */ /* 0x000fea0003800000 */
.L_x_5481:
        /* <DEDUP_REMOVED lines=11> */
.L_x_39357:


//--------------------- .text._Z9cuda_gemmIiLi128ELi4ELi1ELi256ELi128ELi128ELi64ELi0ELi0EEviiiPT_S1_S1_iii --------------------------
	.section	.text._Z9cuda_gemmIiLi128ELi4ELi1ELi256ELi128ELi128ELi64ELi0ELi0EEviiiPT_S1_S1_iii,"ax",@progbits
	.align	128
        .global         _Z9cuda_gemmIiLi128ELi4ELi1ELi256ELi128ELi128ELi64ELi0ELi0EEviiiPT_S1_S1_iii
        .type           _Z9cuda_gemmIiLi128ELi4ELi1ELi256ELi128ELi128ELi64ELi0ELi0EEviiiPT_S1_S1_iii,@function
        .size           _Z9cuda_gemmIiLi128ELi4ELi1ELi256ELi128ELi128ELi64ELi0ELi0EEviiiPT_S1_S1_iii,(.L_x_38658 - _Z9cuda_gemmIiLi128ELi4ELi1ELi256ELi128ELi128ELi64ELi0ELi0EEviiiPT_S1_S1_iii)
        .other          _Z9cuda_gemmIiLi128ELi4ELi1ELi256ELi128ELi128ELi64ELi0ELi0EEviiiPT_S1_S1_iii,@"STO_CUDA_ENTRY STV_DEFAULT"
_Z9cuda_gemmIiLi128ELi4ELi1ELi256ELi128ELi128ELi64ELi0ELi0EEviiiPT_S1_S1_iii:
.text._Z9cuda_gemmIiLi128ELi4ELi1ELi256ELi128ELi128ELi64ELi0ELi0EEviiiPT_S1_S1_iii:
[----:B------:R-:W-:Y:S08]  /*0000*/  LDC R1, c[0x0][0x37c] ;  /* 0x0000df00ff017b82 */ /* 0x000ff00000000800 */
[----:B------:R-:W0:Y:S08]  /*0010*/  LDC R0, c[0x0][0x3ac] ;  /* 0x0000eb00ff007b82 */ /* 0x000e300000000800 */
[----:B------:R-:W1:Y:S01]  /*0020*/  S2UR UR5, SR_CTAID.Y ;  /* 0x00000000000579c3 */ /* 0x000e620000002600 */
[----:B0-----:R-:W-:-:S04]  /*0030*/  IABS R6, R0 ;  /* 0x0000000000067213 */ /* 0x001fc80000000000 */
[----:B------:R-:W0:Y:S08]  /*0040*/  I2F.RP R4, R6 ;  /* 0x0000000600047306 */ /* 0x000e300000209400 */
[----:B0-----:R-:W0:Y:S02]  /*0050*/  MUFU.RCP R4, R4 ;  /* 0x0000000400047308 */ /* 0x001e240000001000 */
[----:B0-----:R-:W-:-:S02]  /*0060*/  VIADD R2, R4, 0xffffffe ;  /* 0x0ffffffe04027836 */ /* 0x001fc40000000000 */
[----:B------:R-:W0:Y:S04]  /*0070*/  LDC R4, c[0x0][0x374] ;  /* 0x0000dd00ff047b82 */ /* 0x000e280000000800 */
[----:B------:R2:W3:Y:S02]  /*0080*/  F2I.FTZ.U32.TRUNC.NTZ R3, R2 ;  /* 0x0000000200037305 */ /* 0x0004e4000021f000 */
[----:B--2---:R-:W-:Y:S02]  /*0090*/  IMAD.MOV.U32 R2, RZ, RZ, RZ ;  /* 0x000000ffff027224 */ /* 0x004fe400078e00ff */
[----:B---3--:R-:W-:-:S04]  /*00a0*/  IMAD.MOV R5, RZ, RZ, -R3 ;  /* 0x000000ffff057224 */ /* 0x008fc800078e0a03 */
[----:B------:R-:W-:-:S04]  /*00b0*/  IMAD R5, R5, R6, RZ ;  /* 0x0000000605057224 */ /* 0x000fc800078e02ff */
[----:B------:R-:W-:-:S04]  /*00c0*/  IMAD.HI.U32 R3, R3, R5, R2 ;  /* 0x0000000503037227 */ /* 0x000fc800078e0002 */
[----:B0-----:R-:W-:Y:S02]  /*00d0*/  IMAD.SHL.U32 R2, R4, 0x4, RZ ;  /* 0x0000000404027824 */ /* 0x001fe400078e00ff */
[----:B------:R-:W-:-:S03]  /*00e0*/  IMAD.HI.U32 R53, R3, 0x100, RZ ;  /* 0x0000010003357827 */ /* 0x000fc600078e00ff */
[----:B-1----:R-:W-:Y:S02]  /*00f0*/  ISETP.LE.U32.AND P2, PT, R2, UR5, PT ;  /* 0x0000000502007c0c */ /* 0x002fe4000bf43070 */
[----:B------:R-:W-:-:S05]  /*0100*/  IADD3 R3, PT, PT, -R53, RZ, RZ ;  /* 0x000000ff35037210 */ /* 0x000fca0007ffe1ff */
[----:B------:R-:W-:-:S05]  /*0110*/  IMAD R3, R6, R3, 0x100 ;  /* 0x0000010006037424 */ /* 0x000fca00078e0203 */
[----:B------:R-:W-:-:S13]  /*0120*/  ISETP.GT.U32.AND P1, PT, R6, R3, PT ;  /* 0x000000030600720c */ /* 0x000fda0003f24070 */
[----:B------:R-:W-:Y:S02]  /*0130*/  @!P1 IMAD.IADD R3, R3, 0x1, -R6 ;  /* 0x0000000103039824 */ /* 0x000fe400078e0a06 */
[----:B------:R-:W-:-:S03]  /*0140*/  @!P1 VIADD R53, R53, 0x1 ;  /* 0x0000000135359836 */ /* 0x000fc60000000000 */
[----:B------:R-:W-:Y:S02]  /*0150*/  ISETP.GE.U32.AND P0, PT, R3, R6, PT ;  /* 0x000000060300720c */ /* 0x000fe40003f06070 */
[----:B------:R-:W-:-:S04]  /*0160*/  LOP3.LUT R3, R0, 0x100, RZ, 0x3c, !PT ;  /* 0x0000010000037812 */ /* 0x000fc800078e3cff */
[----:B------:R-:W-:-:S07]  /*0170*/  ISETP.GE.AND P1, PT, R3, RZ, PT ;  /* 0x000000ff0300720c */ /* 0x000fce0003f26270 */
[----:B------:R-:W-:Y:S02]  /*0180*/  @P0 IADD3 R53, PT, PT, R53, 0x1, RZ ;  /* 0x0000000135350810 */ /* 0x000fe40007ffe0ff */
[----:B------:R-:W-:Y:S01]  /*0190*/  ISETP.NE.AND P0, PT, R0, RZ, PT ;  /* 0x000000ff0000720c */ /* 0x000fe20003f05270 */
[----:B------:R-:W-:-:S12]  /*01a0*/  @P2 EXIT ;  /* 0x000000000000294d */ /* 0x000fd80003800000 */
[----:B------:R-:W-:Y:S01]  /*01b0*/  @!P1 IMAD.MOV R53, RZ, RZ, -R53 ;  /* 0x000000ffff359224 */ /* 0x000fe200078e0a35 */
[----:B------:R-:W-:Y:S01]  /*01c0*/  @!P0 LOP3.LUT R53, RZ, R0, RZ, 0x33, !PT ;  /* 0x00000000ff358212 */ /* 0x000fe200078e33ff */
[----:B------:R-:W0:Y:S01]  /*01d0*/  LDC R52, c[0x0][0x360] ;  /* 0x0000d800ff347b82 */ /* 0x000e220000000800 */
[----:B------:R-:W1:Y:S01]  /*01e0*/  S2R R51, SR_TID.X ;  /* 0x0000000000337919 */ /* 0x000e620000002100 */
[----:B------:R-:W2:Y:S01]  /*01f0*/  LDCU UR4, c[0x0][0x388] ;  /* 0x00007100ff0477ac */ /* 0x000ea20008000800 */
[----:B------:R-:W-:-:S05]  /*0200*/  VIMNMX R2, PT, PT, R53, 0x40, PT ;  /* 0x0000004035027848 */ /* 0x000fca0003fe0100 */
[----:B------:R-:W-:-:S04]  /*0210*/  IMAD.SHL.U32 R2, R2, 0x2, RZ ;  /* 0x0000000202027824 */ /* 0x000fc800078e00ff */
[----:B------:R-:W3:Y:S01]  /*0220*/  I2F.U32.RP R3, R2 ;  /* 0x0000000200037306 */ /* 0x000ee20000209000 */
[----:B------:R-:W-:Y:S01]  /*0230*/  IMAD.MOV R9, RZ, RZ, -R2 ;  /* 0x000000ffff097224 */ /* 0x000fe200078e0a02 */
[C---:B------:R-:W-:Y:S02]  /*0240*/  ISETP.NE.U32.AND P2, PT, R2.reuse, RZ, PT ;  /* 0x000000ff0200720c */ /* 0x040fe40003f45070 */
[----:B------:R-:W-:Y:S01]  /*0250*/  PRMT R20, R2, 0x9910, RZ ;  /* 0x0000991002147816 */ /* 0x000fe200000000ff */
[----:B--2---:R-:W-:-:S03]  /*0260*/  ULEA.HI UR4, UR4, UR4, URZ, 0x1 ;  /* 0x0000000404047291 */ /* 0x004fc6000f8f08ff */
[----:B0-----:R-:W0:Y:S01]  /*0270*/  I2F.U32.RP R8, R52 ;  /* 0x0000003400087306 */ /* 0x001e220000209000 */
[----:B------:R-:W-:-:S07]  /*0280*/  USHF.R.S32.HI UR4, URZ, 0x1, UR4 ;  /* 0x00000001ff047899 */ /* 0x000fce0008011404 */
[----:B---3--:R-:W2:Y:S01]  /*0290*/  MUFU.RCP R3, R3 ;  /* 0x0000000300037308 */ /* 0x008ea20000001000 */
[----:B-1----:R-:W-:-:S07]  /*02a0*/  LOP3.LUT R48, R51, 0xf, RZ, 0xc0, !PT ;  /* 0x0000000f33307812 */ /* 0x002fce00078ec0ff */
[----:B0-----:R-:W0:Y:S01]  /*02b0*/  MUFU.RCP R8, R8 ;  /* 0x0000000800087308 */ /* 0x001e220000001000 */
[----:B--2---:R-:W-:-:S07]  /*02c0*/  VIADD R4, R3, 0xffffffe ;  /* 0x0ffffffe03047836 */ /* 0x004fce0000000000 */
[----:B------:R1:W2:Y:S01]  /*02d0*/  F2I.FTZ.U32.TRUNC.NTZ R5, R4 ;  /* 0x0000000400057305 */ /* 0x0002a2000021f000 */
[----:B0-----:R-:W-:Y:S02]  /*02e0*/  IADD3 R6, PT, PT, R8, 0xffffffe, RZ ;  /* 0x0ffffffe08067810 */ /* 0x001fe40007ffe0ff */
[----:B------:R-:W0:Y:S05]  /*02f0*/  S2R R8, SR_CTAID.X ;  /* 0x0000000000087919 */ /* 0x000e2a0000002500 */
[----:B------:R3:W4:Y:S01]  /*0300*/  F2I.FTZ.U32.TRUNC.NTZ R7, R6 ;  /* 0x0000000600077305 */ /* 0x000722000021f000 */
[----:B-1----:R-:W-:Y:S02]  /*0310*/  IMAD.MOV.U32 R4, RZ, RZ, RZ ;  /* 0x000000ffff047224 */ /* 0x002fe400078e00ff */
[----:B--2---:R-:W-:-:S02]  /*0320*/  IMAD R9, R9, R5, RZ ;  /* 0x0000000509097224 */ /* 0x004fc400078e02ff */
[----:B---3--:R-:W-:Y:S02]  /*0330*/  IMAD.MOV.U32 R6, RZ, RZ, RZ ;  /* 0x000000ffff067224 */ /* 0x008fe400078e00ff */
[----:B------:R-:W-:-:S04]  /*0340*/  IMAD.HI.U32 R50, R5, R9, R4 ;  /* 0x0000000905327227 */ /* 0x000fc800078e0004 */
[----:B------:R-:W-:Y:S01]  /*0350*/  IMAD.IADD R5, R51, 0x1, R52 ;  /* 0x0000000133057824 */ /* 0x000fe200078e0234 */
[----:B----4-:R-:W-:Y:S01]  /*0360*/  IADD3 R9, PT, PT, RZ, -R7, RZ ;  /* 0x80000007ff097210 */ /* 0x010fe20007ffe0ff */
[----:B------:R-:W-:-:S03]  /*0370*/  IMAD.HI.U32 R50, R50, R51, RZ ;  /* 0x0000003332327227 */ /* 0x000fc600078e00ff */
[C---:B------:R-:W-:Y:S01]  /*0380*/  ISETP.GE.U32.AND P0, PT, R5.reuse, 0x80, PT ;  /* 0x000000800500780c */ /* 0x040fe20003f06070 */
[----:B------:R-:W-:Y:S01]  /*0390*/  IMAD.MOV R3, RZ, RZ, -R50 ;  /* 0x000000ffff037224 */ /* 0x000fe200078e0a32 */
[----:B------:R-:W-:Y:S01]  /*03a0*/  VIMNMX.U32 R4, PT, PT, R5, 0x80, !PT ;  /* 0x0000008005047848 */ /* 0x000fe20007fe0000 */
[----:B------:R-:W-:Y:S01]  /*03b0*/  IMAD R9, R9, R52, RZ ;  /* 0x0000003409097224 */ /* 0x000fe200078e02ff */
[----:B------:R-:W-:Y:S01]  /*03c0*/  SEL R47, RZ, 0x1, P0 ;  /* 0x00000001ff2f7807 */ /* 0x000fe20000000000 */
[----:B------:R-:W-:Y:S02]  /*03d0*/  IMAD R3, R2, R3, R51 ;  /* 0x0000000302037224 */ /* 0x000fe400078e0233 */
[----:B------:R-:W-:Y:S01]  /*03e0*/  IMAD.HI.U32 R6, R7, R9, R6 ;  /* 0x0000000907067227 */ /* 0x000fe200078e0006 */
[----:B------:R-:W-:Y:S02]  /*03f0*/  IADD3 R5, PT, PT, R4, -R5, -R47 ;  /* 0x8000000504057210 */ /* 0x000fe40007ffe82f */
[----:B------:R-:W-:Y:S01]  /*0400*/  ISETP.GE.U32.AND P0, PT, R3, R2, PT ;  /* 0x000000020300720c */ /* 0x000fe20003f06070 */
[----:B------:R-:W1:Y:S01]  /*0410*/  S2R R4, SR_CgaCtaId ;  /* 0x0000000000047919 */ /* 0x000e620000008800 */
[----:B0-----:R-:W-:Y:S01]  /*0420*/  SHF.R.U32.HI R56, RZ, 0x1, R8 ;  /* 0x00000001ff387819 */ /* 0x001fe20000011608 */
[----:B------:R-:W-:-:S04]  /*0430*/  IMAD.HI.U32 R6, R6, R5, RZ ;  /* 0x0000000506067227 */ /* 0x000fc800078e00ff */
[----:B------:R-:W-:-:S04]  /*0440*/  IMAD.MOV R7, RZ, RZ, -R6 ;  /* 0x000000ffff077224 */ /* 0x000fc800078e0a06 */
[----:B------:R-:W-:Y:S02]  /*0450*/  IMAD R5, R52, R7, R5 ;  /* 0x0000000734057224 */ /* 0x000fe400078e0205 */
[----:B------:R-:W-:Y:S01]  /*0460*/  @P0 IADD3 R3, PT, PT, -R2, R3, RZ ;  /* 0x0000000302030210 */ /* 0x000fe20007ffe1ff */
[----:B------:R-:W-:Y:S02]  /*0470*/  @P0 VIADD R50, R50, 0x1 ;  /* 0x0000000132320836 */ /* 0x000fe40000000000 */
[----:B------:R-:W-:Y:S02]  /*0480*/  ISETP.GE.U32.AND P3, PT, R5, R52, PT ;  /* 0x000000340500720c */ /* 0x000fe40003f66070 */
[----:B------:R-:W-:Y:S02]  /*0490*/  ISETP.GE.U32.AND P1, PT, R3, R2, PT ;  /* 0x000000020300720c */ /* 0x000fe40003f26070 */
[----:B------:R-:W-:-:S09]  /*04a0*/  MOV R3, 0x400 ;  /* 0x0000040000037802 */ /* 0x000fd20000000f00 */
[----:B------:R-:W-:Y:S02]  /*04b0*/  @P3 IMAD.IADD R5, R5, 0x1, -R52 ;  /* 0x0000000105053824 */ /* 0x000fe400078e0a34 */
[----:B------:R-:W-:Y:S01]  /*04c0*/  @P1 VIADD R50, R50, 0x1 ;  /* 0x0000000132321836 */ /* 0x000fe20000000000 */
[----:B------:R-:W-:Y:S01]  /*04d0*/  @!P2 LOP3.LUT R50, RZ, R2, RZ, 0x33, !PT ;  /* 0x00000002ff32a212 */ /* 0x000fe200078e33ff */
[----:B------:R-:W-:Y:S01]  /*04e0*/  @P3 VIADD R6, R6, 0x1 ;  /* 0x0000000106063836 */ /* 0x000fe20000000000 */
[----:B------:R-:W-:Y:S02]  /*04f0*/  ISETP.GE.U32.AND P0, PT, R5, R52, PT ;  /* 0x000000340500720c */ /* 0x000fe40003f06070 */
[----:B------:R-:W-:Y:S02]  /*0500*/  IADD3 R49, PT, PT, -R50, RZ, RZ ;  /* 0x000000ff32317210 */ /* 0x000fe40007ffe1ff */
[----:B------:R-:W-:Y:S02]  /*0510*/  ISETP.NE.U32.AND P1, PT, R52, RZ, PT ;  /* 0x000000ff3400720c */ /* 0x000fe40003f25070 */
[----:B-1----:R-:W-:Y:S01]  /*0520*/  LEA R3, R4, R3, 0x18 ;  /* 0x0000000304037211 */ /* 0x002fe200078ec0ff */
[----:B------:R-:W-:-:S04]  /*0530*/  IMAD R49, R2, R49, R51 ;  /* 0x0000003102317224 */ /* 0x000fc800078e0233 */
[----:B------:R-:W-:Y:S01]  /*0540*/  IMAD R48, R48, 0x84, R3 ;  /* 0x0000008430307824 */ /* 0x000fe200078e0203 */
[----:B------:R-:W-:Y:S01]  /*0550*/  SHF.R.U32.HI R49, RZ, 0x1, R49 ;  /* 0x00000001ff317819 */ /* 0x000fe20000011631 */
[----:B------:R-:W-:Y:S01]  /*0560*/  @P0 VIADD R6, R6, 0x1 ;  /* 0x0000000106060836 */ /* 0x000fe20000000000 */
[----:B------:R-:W-:Y:S02]  /*0570*/  LOP3.LUT R3, R8, 0x1, RZ, 0xc0, !PT ;  /* 0x0000000108037812 */ /* 0x000fe400078ec0ff */
[C---:B------:R-:W-:Y:S01]  /*0580*/  LOP3.LUT R25, R49.reuse, 0xf, RZ, 0xc0, !PT ;  /* 0x0000000f31197812 */ /* 0x040fe200078ec0ff */
[----:B------:R-:W-:Y:S01]  /*0590*/  VIADD R9, R49, 0x9 ;  /* 0x0000000931097836 */ /* 0x000fe20000000000 */
[----:B------:R-:W-:Y:S01]  /*05a0*/  @!P1 LOP3.LUT R6, RZ, R52, RZ, 0x33, !PT ;  /* 0x00000034ff069212 */ /* 0x000fe200078e33ff */
[----:B------:R-:W-:Y:S01]  /*05b0*/  IMAD R3, R3, UR4, RZ ;  /* 0x0000000403037c24 */ /* 0x000fe2000f8e02ff */
[C---:B------:R-:W-:Y:S01]  /*05c0*/  IADD3 R39, PT, PT, R25.reuse, 0x4, RZ ;  /* 0x0000000419277810 */ /* 0x040fe20007ffe0ff */
[C---:B------:R-:W-:Y:S01]  /*05d0*/  VIADD R5, R25.reuse, 0x1 ;  /* 0x0000000119057836 */ /* 0x040fe20000000000 */
[C---:B------:R-:W-:Y:S01]  /*05e0*/  IADD3 R35, PT, PT, R25.reuse, 0x8, RZ ;  /* 0x0000000819237810 */ /* 0x040fe20007ffe0ff */
[C---:B------:R-:W-:Y:S01]  /*05f0*/  VIADD R45, R25.reuse, 0x2 ;  /* 0x00000002192d7836 */ /* 0x040fe20000000000 */
[C---:B------:R-:W-:Y:S01]  /*0600*/  IADD3 R31, PT, PT, R25.reuse, 0xc, RZ ;  /* 0x0000000c191f7810 */ /* 0x040fe20007ffe0ff */
[----:B------:R-:W-:Y:S01]  /*0610*/  VIADD R7, R25, 0x3 ;  /* 0x0000000319077836 */ /* 0x000fe20000000000 */
[----:B------:R-:W-:Y:S01]  /*0620*/  ISETP.GE.AND P0, PT, R5, R0, PT ;  /* 0x000000000500720c */ /* 0x000fe20003f06270 */
[----:B------:R-:W-:Y:S01]  /*0630*/  IMAD R56, R53, R56, R3 ;  /* 0x0000003835387224 */ /* 0x000fe200078e0203 */
[-C--:B------:R-:W-:Y:S01]  /*0640*/  ISETP.GE.AND P1, PT, R45, R0.reuse, PT ;  /* 0x000000002d00720c */ /* 0x080fe20003f26270 */
[C---:B------:R-:W-:Y:S01]  /*0650*/  VIADD R3, R25.reuse, 0x5 ;  /* 0x0000000519037836 */ /* 0x040fe20000000000 */
[C---:B------:R-:W-:Y:S01]  /*0660*/  SEL R46, R0.reuse, RZ, P0 ;  /* 0x000000ff002e7207 */ /* 0x040fe20000000000 */
[----:B------:R-:W-:Y:S01]  /*0670*/  VIADD R37, R25, 0x6 ;  /* 0x0000000619257836 */ /* 0x000fe20000000000 */
[-C--:B------:R-:W-:Y:S01]  /*0680*/  ISETP.GE.AND P0, PT, R7, R0.reuse, PT ;  /* 0x000000000700720c */ /* 0x080fe20003f06270 */
[----:B------:R-:W-:Y:S01]  /*0690*/  VIADD R33, R25, 0xa ;  /* 0x0000000a19217836 */ /* 0x000fe20000000000 */
[C---:B------:R-:W-:Y:S01]  /*06a0*/  SEL R4, R0.reuse, RZ, P1 ;  /* 0x000000ff00047207 */ /* 0x040fe20000800000 */
[----:B------:R-:W-:Y:S01]  /*06b0*/  IMAD.IADD R46, R5, 0x1, -R46 ;  /* 0x00000001052e7824 */ /* 0x000fe200078e0a2e */
[C---:B------:R-:W-:Y:S01]  /*06c0*/  SEL R44, R0.reuse, RZ, P0 ;  /* 0x000000ff002c7207 */ /* 0x040fe20000000000 */
[----:B------:R-:W-:Y:S01]  /*06d0*/  VIADD R5, R25, 0x7 ;  /* 0x0000000719057836 */ /* 0x000fe20000000000 */
[-C--:B------:R-:W-:Y:S01]  /*06e0*/  ISETP.GE.AND P0, PT, R39, R0.reuse, PT ;  /* 0x000000002700720c */ /* 0x080fe20003f06270 */
[----:B------:R-:W-:Y:S01]  /*06f0*/  IMAD.IADD R45, R45, 0x1, -R4 ;  /* 0x000000012d2d7824 */ /* 0x000fe200078e0a04 */
[-C--:B------:R-:W-:Y:S01]  /*0700*/  ISETP.GE.AND P1, PT, R3, R0.reuse, PT ;  /* 0x000000000300720c */ /* 0x080fe20003f26270 */
[----:B------:R-:W-:Y:S01]  /*0710*/  VIADD R29, R25, 0xe ;  /* 0x0000000e191d7836 */ /* 0x000fe20000000000 */
        /* <DEDUP_REMOVED lines=8> */
[----:B------:R-:W-:Y:S01]  /*07a0*/  ISETP.GE.AND P0, PT, R5, R0, PT ;  /* 0x000000000500720c */ /* 0x000fe20003f06270 */
[----:B------:R-:W-:Y:S01]  /*07b0*/  IMAD.IADD R38, R3, 0x1, -R38 ;  /* 0x0000000103267824 */ /* 0x000fe200078e0a26 */
[----:B------:R-:W-:Y:S01]  /*07c0*/  IADD3 R44, PT, PT, R7, -R44, RZ ;  /* 0x8000002c072c7210 */ /* 0x000fe20007ffe0ff */
[----:B------:R-:W-:Y:S01]  /*07d0*/  VIADD R3, R25, 0x9 ;  /* 0x0000000919037836 */ /* 0x000fe20000000000 */
[C---:B------:R-:W-:Y:S01]  /*07e0*/  SEL R36, R0.reuse, RZ, P0 ;  /* 0x000000ff00247207 */ /* 0x040fe20000000000 */
[----:B------:R-:W-:Y:S01]  /*07f0*/  IMAD.IADD R37, R37, 0x1, -R4 ;  /* 0x0000000125257824 */ /* 0x000fe200078e0a04 */
[-C--:B------:R-:W-:Y:S01]  /*0800*/  ISETP.GE.AND P0, PT, R35, R0.reuse, PT ;  /* 0x000000002300720c */ /* 0x080fe20003f06270 */
[----:B------:R-:W-:Y:S01]  /*0810*/  VIADD R7, R25, 0xf ;  /* 0x0000000f19077836 */ /* 0x000fe20000000000 */
[----:B------:R-:W-:Y:S01]  /*0820*/  ISETP.GE.AND P1, PT, R3, R0, PT ;  /* 0x000000000300720c */ /* 0x000fe20003f26270 */
[----:B------:R-:W-:Y:S01]  /*0830*/  VIADD R16, R49, 0xffffffff ;  /* 0xffffffff31107836 */ /* 0x000fe20000000000 */
[C---:B------:R-:W-:Y:S01]  /*0840*/  SEL R4, R0.reuse, RZ, P0 ;  /* 0x000000ff00047207 */ /* 0x040fe20000000000 */
[----:B------:R-:W-:Y:S01]  /*0850*/  UMOV UR4, UR5 ;  /* 0x0000000500047c82 */ /* 0x000fe20008000000 */
[----:B------:R-:W-:Y:S01]  /*0860*/  IADD3 R36, PT, PT, R5, -R36, RZ ;  /* 0x8000002405247210 */ /* 0x000fe20007ffe0ff */
[----:B------:R-:W-:Y:S01]  /*0870*/  VIADD R5, R25, 0xb ;  /* 0x0000000b19057836 */ /* 0x000fe20000000000 */
[----:B------:R-:W-:Y:S01]  /*0880*/  ISETP.GE.AND P0, PT, R33, R0, PT ;  /* 0x000000002100720c */ /* 0x000fe20003f06270 */
[----:B------:R-:W-:Y:S01]  /*0890*/  IMAD.IADD R35, R35, 0x1, -R4 ;  /* 0x0000000123237824 */ /* 0x000fe200078e0a04 */
[----:B------:R-:W-:-:S02]  /*08a0*/  SEL R34, R0, RZ, P1 ;  /* 0x000000ff00227207 */ /* 0x000fc40000800000 */
[C---:B------:R-:W-:Y:S02]  /*08b0*/  SEL R4, R0.reuse, RZ, P0 ;  /* 0x000000ff00047207 */ /* 0x040fe40000000000 */
[----:B------:R-:W-:Y:S01]  /*08c0*/  ISETP.GE.AND P0, PT, R5, R0, PT ;  /* 0x000000000500720c */ /* 0x000fe20003f06270 */
[----:B------:R-:W-:Y:S01]  /*08d0*/  IMAD.IADD R34, R3, 0x1, -R34 ;  /* 0x0000000103227824 */ /* 0x000fe200078e0a22 */
[----:B------:R-:W-:Y:S01]  /*08e0*/  IADD3 R47, PT, PT, R47, R6, RZ ;  /* 0x000000062f2f7210 */ /* 0x000fe20007ffe0ff */
[----:B------:R-:W-:Y:S01]  /*08f0*/  VIADD R3, R25, 0xd ;  /* 0x0000000d19037836 */ /* 0x000fe20000000000 */
[----:B------:R-:W-:Y:S01]  /*0900*/  SEL R32, R0, RZ, P0 ;  /* 0x000000ff00207207 */ /* 0x000fe20000000000 */
[----:B------:R-:W-:Y:S01]  /*0910*/  IMAD.IADD R33, R33, 0x1, -R4 ;  /* 0x0000000121217824 */ /* 0x000fe200078e0a04 */
[-C--:B------:R-:W-:Y:S02]  /*0920*/  ISETP.GE.AND P0, PT, R31, R0.reuse, PT ;  /* 0x000000001f00720c */ /* 0x080fe40003f06270 */
[----:B------:R-:W-:-:S02]  /*0930*/  ISETP.GE.AND P1, PT, R3, R0, PT ;  /* 0x000000000300720c */ /* 0x000fc40003f26270 */
[C---:B------:R-:W-:Y:S02]  /*0940*/  SEL R4, R0.reuse, RZ, P0 ;  /* 0x000000ff00047207 */ /* 0x040fe40000000000 */
[-C--:B------:R-:W-:Y:S02]  /*0950*/  ISETP.GE.AND P0, PT, R29, R0.reuse, PT ;  /* 0x000000001d00720c */ /* 0x080fe40003f06270 */
[C---:B------:R-:W-:Y:S01]  /*0960*/  SEL R30, R0.reuse, RZ, P1 ;  /* 0x000000ff001e7207 */ /* 0x040fe20000800000 */
[----:B------:R-:W-:Y:S01]  /*0970*/  IMAD.IADD R31, R31, 0x1, -R4 ;  /* 0x000000011f1f7824 */ /* 0x000fe200078e0a04 */
[----:B------:R-:W-:Y:S02]  /*0980*/  SEL R4, R0, RZ, P0 ;  /* 0x000000ff00047207 */ /* 0x000fe40000000000 */
[----:B------:R-:W-:Y:S01]  /*0990*/  ISETP.GE.AND P0, PT, R7, R0, PT ;  /* 0x000000000700720c */ /* 0x000fe20003f06270 */
[----:B------:R-:W-:Y:S01]  /*09a0*/  IMAD.IADD R30, R3, 0x1, -R30 ;  /* 0x00000001031e7824 */ /* 0x000fe200078e0a1e */
[----:B------:R-:W-:Y:S01]  /*09b0*/  SHF.L.U32 R3, R8, 0x6, RZ ;  /* 0x0000000608037819 */ /* 0x000fe200000006ff */
[----:B------:R-:W-:Y:S01]  /*09c0*/  IMAD.IADD R29, R29, 0x1, -R4 ;  /* 0x000000011d1d7824 */ /* 0x000fe200078e0a04 */
[----:B------:R-:W-:Y:S01]  /*09d0*/  IADD3 R32, PT, PT, R5, -R32, RZ ;  /* 0x8000002005207210 */ /* 0x000fe20007ffe0ff */
[----:B------:R-:W-:Y:S01]  /*09e0*/  IMAD.SHL.U32 R5, R51, 0x10, RZ ;  /* 0x0000001033057824 */ /* 0x000fe200078e00ff */
[----:B------:R-:W-:Y:S01]  /*09f0*/  SEL R28, R0, RZ, P0 ;  /* 0x000000ff001c7207 */ /* 0x000fe20000000000 */
[----:B------:R-:W-:Y:S01]  /*0a00*/  VIADD R8, R49, 0x7 ;  /* 0x0000000731087836 */ /* 0x000fe20000000000 */
[----:B------:R-:W-:Y:S01]  /*0a10*/  LOP3.LUT R4, R3, 0x40, RZ, 0xc0, !PT ;  /* 0x0000004003047812 */ /* 0x000fe200078ec0ff */
[----:B------:R-:W-:Y:S01]  /*0a20*/  VIADD R3, R49, 0x2 ;  /* 0x0000000231037836 */ /* 0x000fe20000000000 */
[----:B------:R-:W-:Y:S01]  /*0a30*/  LOP3.LUT R21, R5, 0x10, RZ, 0xc0, !PT ;  /* 0x0000001005157812 */ /* 0x000fe200078ec0ff */
[----:B------:R-:W-:Y:S01]  /*0a40*/  IMAD.IADD R28, R7, 0x1, -R28 ;  /* 0x00000001071c7824 */ /* 0x000fe200078e0a1c */
[----:B------:R-:W-:Y:S01]  /*0a50*/  LOP3.LUT R27, R4, 0xf, R51, 0xf8, !PT ;  /* 0x0000000f041b7812 */ /* 0x000fe200078ef833 */
[----:B------:R-:W-:Y:S01]  /*0a60*/  VIADD R4, R49, 0x3 ;  /* 0x0000000331047836 */ /* 0x000fe20000000000 */
[----:B------:R-:W-:Y:S01]  /*0a70*/  ISETP.GE.AND P0, PT, R25, R0, PT ;  /* 0x000000001900720c */ /* 0x000fe20003f06270 */
[C---:B------:R-:W-:Y:S01]  /*0a80*/  VIADD R7, R49.reuse, 0x6 ;  /* 0x0000000631077836 */ /* 0x040fe20000000000 */
[C---:B------:R-:W-:Y:S01]  /*0a90*/  IADD3 R2, PT, PT, R49.reuse, 0x1, RZ ;  /* 0x0000000131027810 */ /* 0x040fe20007ffe0ff */
[C---:B------:R-:W-:Y:S01]  /*0aa0*/  VIADD R5, R49.reuse, 0x4 ;  /* 0x0000000431057836 */ /* 0x040fe20000000000 */
[----:B------:R-:W-:-:S02]  /*0ab0*/  IADD3 R6, PT, PT, R49, 0x5, RZ ;  /* 0x0000000531067810 */ /* 0x000fc40007ffe0ff */
[C---:B------:R-:W-:Y:S02]  /*0ac0*/  IADD3 R10, PT, PT, R49.reuse, 0xa, RZ ;  /* 0x0000000a310a7810 */ /* 0x040fe40007ffe0ff */
[----:B------:R-:W-:Y:S02]  /*0ad0*/  IADD3 R17, PT, PT, R49, 0xe, RZ ;  /* 0x0000000e31117810 */ /* 0x000fe40007ffe0ff */
[----:B------:R-:W-:Y:S02]  /*0ae0*/  SEL R26, R0, RZ, P0 ;  /* 0x000000ff001a7207 */ /* 0x000fe40000000000 */
[C---:B------:R-:W-:Y:S02]  /*0af0*/  LOP3.LUT R12, R25.reuse, 0x8, RZ, 0x3c, !PT ;  /* 0x00000008190c7812 */ /* 0x040fe400078e3cff */
        /* <DEDUP_REMOVED lines=31> */
[----:B------:R-:W-:-:S07]  /*0cf0*/  MOV R40, 0xd10 ;  /* 0x00000d1000287802 */ /* 0x000fce0000000f00 */
[----:B------:R-:W-:Y:S05]  /*0d00*/  CALL.REL.NOINC `($__internal_155_$__cuda_sm20_div_s16) ;  /* 0x0000003000487944 */ /* 0x000fea0003c00000 */
[----:B------:R-:W0:Y:S01]  /*0d10*/  S2R R57, SR_CTAID.Z ;  /* 0x0000000000397919 */ /* 0x000e220000002700 */
[----:B------:R-:W1:Y:S01]  /*0d20*/  LDCU UR6, c[0x0][0x3a8] ;  /* 0x00007500ff0677ac */ /* 0x000e620008000800 */
[----:B------:R-:W-:Y:S02]  /*0d30*/  PRMT R55, R23, 0x9910, RZ ;  /* 0x0000991017377816 */ /* 0x000fe400000000ff */
[----:B------:R-:W-:Y:S01]  /*0d40*/  LOP3.LUT R54, R51, 0x1f, RZ, 0xc0, !PT ;  /* 0x0000001f33367812 */ /* 0x000fe200078ec0ff */
[----:B------:R-:W2:Y:S01]  /*0d50*/  LDCU.64 UR8, c[0x0][0x358] ;  /* 0x00006b00ff0877ac */ /* 0x000ea20008000a00 */
[----:B-1----:R-:W-:-:S04]  /*0d60*/  UISETP.LT.AND UP0, UPT, UR6, 0x10, UPT ;  /* 0x000000100600788c */ /* 0x002fc8000bf01270 */
[----:B--2---:R-:W-:-:S12]  /*0d70*/  USEL UR6, UR6, 0x10, UP0 ;  /* 0x0000001006067887 */ /* 0x004fd80008000000 */
.L_x_5535:
[----:B-1-3--:R-:W1:Y:S01]  /*0d80*/  LDC R42, c[0x0][0x360] ;  /* 0x0000d800ff2a7b82 */ /* 0x00ae620000000800 */
[C---:B0-----:R-:W-:Y:S01]  /*0d90*/  LOP3.LUT R20, R47.reuse, 0x3, RZ, 0xc0, !PT ;  /* 0x000000032f147812 */ /* 0x041fe200078ec0ff */
[----:B------:R-:W2:Y:S01]  /*0da0*/  LDCU UR10, c[0x0][0x3ac] ;  /* 0x00007580ff0a77ac */ /* 0x000ea20008000800 */
[----:B------:R-:W-:Y:S01]  /*0db0*/  BSSY.RECONVERGENT B0, `(.L_x_5482) ;  /* 0x0000017000007945 */ /* 0x000fe20003800200 */
[----:B------:R-:W-:Y:S01]  /*0dc0*/  ISETP.GE.U32.AND P2, PT, R47, 0x3, PT ;  /* 0x000000032f00780c */ /* 0x000fe20003f46070 */
[----:B------:R-:W-:Y:S01]  /*0dd0*/  IMAD.MOV.U32 R21, RZ, RZ, R51 ;  /* 0x000000ffff157224 */ /* 0x000fe200078e0033 */
[----:B------:R-:W-:Y:S01]  /*0de0*/  ISETP.NE.AND P1, PT, R20, 0x3, PT ;  /* 0x000000031400780c */ /* 0x000fe20003f25270 */
[----:B------:R-:W3:Y:S01]  /*0df0*/  LDCU UR11, c[0x0][0x3a8] ;  /* 0x00007500ff0b77ac */ /* 0x000ee20008000800 */
[----:B------:R-:W-:-:S11]  /*0e00*/  PLOP3.LUT P0, PT, PT, PT, PT, 0x80, 0x8 ;  /* 0x000000000008781c */ /* 0x000fd60003f0f070 */
[----:B------:R-:W-:Y:S05]  /*0e10*/  @!P1 BRA `(.L_x_5483) ;  /* 0x0000000000409947 */ /* 0x000fea0003800000 */
[----:B------:R-:W4:Y:S01]  /*0e20*/  S2UR UR7, SR_CgaCtaId ;  /* 0x00000000000779c3 */ /* 0x000f220000008800 */
[----:B------:R-:W-:Y:S01]  /*0e30*/  UMOV UR5, 0x400 ;  /* 0x0000040000057882 */ /* 0x000fe20000000000 */
[----:B------:R-:W-:Y:S01]  /*0e40*/  ISETP.NE.AND P1, PT, R20, RZ, PT ;  /* 0x000000ff1400720c */ /* 0x000fe20003f25270 */
[----:B------:R-:W-:Y:S01]  /*0e50*/  UIADD3 UR5, UPT, UPT, UR5, 0x980, URZ ;  /* 0x0000098005057890 */ /* 0x000fe2000fffe0ff */
[----:B-1----:R-:W-:-:S03]  /*0e60*/  IADD3 R21, PT, PT, R51, R42, RZ ;  /* 0x0000002a33157210 */ /* 0x002fc60007ffe0ff */
[----:B----4-:R-:W-:-:S06]  /*0e70*/  ULEA UR5, UR7, UR5, 0x18 ;  /* 0x0000000507057291 */ /* 0x010fcc000f8ec0ff */
[----:B------:R-:W-:-:S05]  /*0e80*/  LEA R23, R51, UR5, 0x2 ;  /* 0x0000000533177c11 */ /* 0x000fca000f8e10ff */
[----:B------:R4:W-:Y:S01]  /*0e90*/  STS [R23], RZ ;  /* 0x000000ff17007388 */ /* 0x0009e20000000800 */
[----:B------:R-:W-:Y:S05]  /*0ea0*/  @!P1 BRA `(.L_x_5483) ;  /* 0x00000000001c9947 */ /* 0x000fea0003800000 */
[----:B------:R-:W-:Y:S01]  /*0eb0*/  ISETP.NE.AND P1, PT, R20, 0x1, PT ;  /* 0x000000011400780c */ /* 0x000fe20003f25270 */
[----:B----4-:R-:W-:Y:S01]  /*0ec0*/  IMAD R23, R52, 0x4, R23 ;  /* 0x0000000434177824 */ /* 0x010fe200078e0217 */
[----:B------:R-:W-:-:S04]  /*0ed0*/  IADD3 R21, PT, PT, R42, R51, R42 ;  /* 0x000000332a157210 */ /* 0x000fc80007ffe02a */
[----:B------:R1:W-:Y:S07]  /*0ee0*/  STS [R23], RZ ;  /* 0x000000ff17007388 */ /* 0x0003ee0000000800 */
[----:B------:R-:W-:Y:S02]  /*0ef0*/  @P1 IMAD R20, R52, 0x4, R23 ;  /* 0x0000000434141824 */ /* 0x000fe400078e0217 */
[----:B------:R-:W-:-:S03]  /*0f00*/  @P1 IMAD.IADD R21, R21, 0x1, R42 ;  /* 0x0000000115151824 */ /* 0x000fc600078e022a */
[----:B------:R1:W-:Y:S04]  /*0f10*/  @P1 STS [R20], RZ ;  /* 0x000000ff14001388 */ /* 0x0003e80000000800 */
.L_x_5483:
[----:B--23--:R-:W-:Y:S05]  /*0f20*/  BSYNC.RECONVERGENT B0 ;  /* 0x0000000000007941 */ /* 0x00cfea0003800200 */
.L_x_5482:
[----:B------:R-:W-:Y:S04]  /*0f30*/  BSSY.RECONVERGENT B0, `(.L_x_5484) ;  /* 0x0000012000007945 */ /* 0x000fe80003800200 */
[----:B------:R-:W-:Y:S05]  /*0f40*/  @!P2 BRA `(.L_x_5485) ;  /* 0x000000000040a947 */ /* 0x000fea0003800000 */
[----:B------:R-:W2:Y:S01]  /*0f50*/  S2UR UR7, SR_CgaCtaId ;  /* 0x00000000000779c3 */ /* 0x000ea20000008800 */
[----:B------:R-:W-:Y:S02]  /*0f60*/  UMOV UR5, 0x400 ;  /* 0x0000040000057882 */ /* 0x000fe40000000000 */
[----:B------:R-:W-:-:S04]  /*0f70*/  UIADD3 UR5, UPT, UPT, UR5, 0x980, URZ ;  /* 0x0000098005057890 */ /* 0x000fc8000fffe0ff */
[----:B--2---:R-:W-:-:S06]  /*0f80*/  ULEA UR5, UR7, UR5, 0x18 ;  /* 0x0000000507057291 */ /* 0x004fcc000f8ec0ff */
[----:B-1--4-:R-:W-:-:S07]  /*0f90*/  LEA R23, R21, UR5, 0x2 ;  /* 0x0000000515177c11 */ /* 0x012fce000f8e10ff */
.L_x_5486:
        /* <DEDUP_REMOVED lines=11> */
.L_x_5485:
[----:B------:R-:W-:Y:S05]  /*1050*/  BSYNC.RECONVERGENT B0 ;  /* 0x0000000000007941 */ /* 0x000fea0003800200 */
.L_x_5484:
[----:B------:R-:W-:-:S07]  /*1060*/  HFMA2 R40, -RZ, RZ, 0, 0 ;  /* 0x00000000ff287431 */ /* 0x000fce00000001ff */
.L_x_5529:
[----:B------:R-:W-:Y:S01]  /*1070*/  ISETP.GT.U32.AND P3, PT, R51, 0xf, PT ;  /* 0x0000000f3300780c */ /* 0x000fe20003f64070 */
[----:B------:R-:W-:Y:S01]  /*1080*/  BSSY.RECONVERGENT B0, `(.L_x_5487) ;  /* 0x000001b000007945 */ /* 0x000fe20003800200 */
[----:B------:R-:W-:-:S11]  /*1090*/  PLOP3.LUT P1, PT, P0, PT, PT, 0x80, 0x8 ;  /* 0x000000000008781c */ /* 0x000fd6000072f070 */
[----:B0-----:R-:W-:Y:S05]  /*10a0*/  @P3 BRA `(.L_x_5488) ;  /* 0x0000000000603947 */ /* 0x001fea0003800000 */
[----:B-1----:R-:W1:Y:S01]  /*10b0*/  S2R R20, SR_CTAID.X ;  /* 0x0000000000147919 */ /* 0x002e620000002500 */
[----:B------:R-:W2:Y:S01]  /*10c0*/  LDC R21, c[0x0][0x388] ;  /* 0x0000e200ff157b82 */ /* 0x000ea20000000800 */
[----:B------:R-:W-:Y:S01]  /*10d0*/  MOV R22, 0x400 ;  /* 0x0000040000167802 */ /* 0x000fe20000000f00 */
[----:B----4-:R-:W3:Y:S01]  /*10e0*/  S2R R23, SR_CgaCtaId ;  /* 0x0000000000177919 */ /* 0x010ee20000008800 */
[----:B------:R-:W-:-:S03]  /*10f0*/  SHF.L.U32 R41, R51, 0x2, RZ ;  /* 0x0000000233297819 */ /* 0x000fc600000006ff */
[----:B------:R-:W-:Y:S02]  /*1100*/  VIADD R22, R22, 0x880 ;  /* 0x0000088016167836 */ /* 0x000fe40000000000 */
[----:B-1----:R-:W-:-:S03]  /*1110*/  IMAD.SHL.U32 R20, R20, 0x80, RZ ;  /* 0x0000008014147824 */ /* 0x002fc600078e00ff */
[----:B---3--:R-:W-:Y:S02]  /*1120*/  LEA R42, R23, R22, 0x18 ;  /* 0x00000016172a7211 */ /* 0x008fe400078ec0ff */
[----:B------:R-:W-:-:S05]  /*1130*/  LOP3.LUT R20, R20, 0xffffff00, RZ, 0xc0, !PT ;  /* 0xffffff0014147812 */ /* 0x000fca00078ec0ff */
[----:B0-----:R-:W-:-:S04]  /*1140*/  IMAD R20, R57, 0x40, R20 ;  /* 0x0000004039147824 */ /* 0x001fc800078e0214 */
[----:B--2---:R-:W-:-:S04]  /*1150*/  IMAD R21, R21, UR4, R20 ;  /* 0x0000000415157c24 */ /* 0x004fc8000f8e0214 */
[----:B------:R-:W-:-:S07]  /*1160*/  IMAD.IADD R58, R21, 0x1, R40 ;  /* 0x00000001153a7824 */ /* 0x000fce00078e0228 */
.L_x_5489:
        /* <DEDUP_REMOVED lines=12> */
.L_x_5488:
[----:B------:R-:W-:Y:S05]  /*1230*/  BSYNC.RECONVERGENT B0 ;  /* 0x0000000000007941 */ /* 0x000fea0003800200 */
.L_x_5487:
[----:B0-2---:R-:W-:Y:S02]  /*1240*/  IMAD R22, R57, 0x40, R40 ;  /* 0x0000004039167824 */ /* 0x005fe400078e0228 */
[----:B------:R-:W-:-:S07]  /*1250*/  IMAD.MOV.U32 R40, RZ, RZ, RZ ;  /* 0x000000ffff287224 */ /* 0x000fce00078e00ff */
.L_x_5528:
[----:B-1--4-:R-:W-:Y:S01]  /*1260*/  SHF.R.U32.HI R23, RZ, 0x4, R51 ;  /* 0x00000004ff177819 */ /* 0x012fe20000011633 */
[----:B0-----:R-:W-:-:S07]  /*1270*/  IMAD.IADD R42, R27, 0x1, R40 ;  /* 0x000000011b2a7824 */ /* 0x001fce00078e0228 */
.L_x_5490:
        /* <DEDUP_REMOVED lines=16> */
.L_x_5527:
[----:B-1----:R-:W1:Y:S01]  /*1380*/  S2R R63, SR_CgaCtaId ;  /* 0x00000000003f7919 */ /* 0x002e620000008800 */
[----:B0-----:R-:W-:Y:S01]  /*1390*/  VIMNMX R20, PT, PT, R53, 0x40, PT ;  /* 0x0000004035147848 */ /* 0x001fe20003fe0100 */
[C---:B------:R-:W-:Y:S01]  /*13a0*/  VIADD R76, R49.reuse, 0x3 ;  /* 0x00000003314c7836 */ /* 0x040fe20000000000 */
[C---:B------:R-:W-:Y:S01]  /*13b0*/  IADD3 R64, PT, PT, R49.reuse, R62, RZ ;  /* 0x0000003e31407210 */ /* 0x040fe20007ffe0ff */
[C---:B------:R-:W-:Y:S01]  /*13c0*/  VIADD R43, R49.reuse, 0x4 ;  /* 0x00000004312b7836 */ /* 0x040fe20000000000 */
[----:B------:R-:W-:Y:S01]  /*13d0*/  ISETP.GE.AND P3, PT, R50, UR6, PT ;  /* 0x0000000632007c0c */ /* 0x000fe2000bf66270 */
[----:B------:R-:W-:Y:S01]  /*13e0*/  IMAD.SHL.U32 R21, R20, 0x2, RZ ;  /* 0x0000000214157824 */ /* 0x000fe200078e00ff */
[C---:B------:R-:W-:Y:S01]  /*13f0*/  IADD3 R58, PT, PT, R49.reuse, 0x2, RZ ;  /* 0x00000002313a7810 */ /* 0x040fe20007ffe0ff */
[C---:B------:R-:W-:Y:S01]  /*1400*/  VIADD R23, R49.reuse, 0x5 ;  /* 0x0000000531177836 */ /* 0x040fe20000000000 */
[----:B------:R-:W-:Y:S01]  /*1410*/  LOP3.LUT R42, R49, 0xf, RZ, 0xc0, !PT ;  /* 0x0000000f312a7812 */ /* 0x000fe200078ec0ff */
[----:B------:R-:W-:Y:S01]  /*1420*/  IMAD.IADD R62, R21, 0x1, R62 ;  /* 0x00000001153e7824 */ /* 0x000fe200078e023e */
[----:B------:R-:W-:Y:S01]  /*1430*/  MOV R66, 0x400 ;  /* 0x0000040000427802 */ /* 0x000fe20000000f00 */
        /* <DEDUP_REMOVED lines=74> */
.L_x_5526:
        /* <DEDUP_REMOVED lines=11> */
.L_x_5537:
[----:B0--3--:R-:W-:-:S07]  /*1990*/  IMAD R66, R71, R66, RZ ;  /* 0x0000004247427224 */ /* 0x009fce00078e02ff */
.L_x_5494:
[----:B------:R-:W-:-:S13]  /*19a0*/  ISETP.GE.AND P4, PT, R73, 0x2, PT ;  /* 0x000000024900780c */ /* 0x000fda0003f86270 */
[----:B------:R-:W-:Y:S05]  /*19b0*/  @!P4 BRA `(.L_x_5496) ;  /* 0x000000000010c947 */ /* 0x000fea0003800000 */
[----:B------:R-:W-:-:S03]  /*19c0*/  UMOV UR5, 0xffffffff ;  /* 0xffffffff00057882 */ /* 0x000fc60000000000 */
[----:B------:R-:W-:Y:S05]  /*19d0*/  BRA.DIV UR5, `(.L_x_5497) ;  /* 0x0000001a05e07947 */ /* 0x000fea000b800000 */
[----:B------:R3:W4:Y:S02]  /*19e0*/  SHFL.IDX PT, R77, R75, R46, 0x1f ;  /* 0x00001f2e4b4d7589 */ /* 0x00072400000e0000 */
.L_x_5540:
[----:B----4-:R-:W-:-:S07]  /*19f0*/  IMAD R66, R60, R77, R66 ;  /* 0x0000004d3c427224 */ /* 0x010fce00078e0242 */
.L_x_5496:
[----:B------:R-:W-:-:S13]  /*1a00*/  ISETP.GE.AND P4, PT, R73, 0x3, PT ;  /* 0x000000034900780c */ /* 0x000fda0003f86270 */
[----:B------:R-:W-:Y:S05]  /*1a10*/  @!P4 BRA `(.L_x_5498) ;  /* 0x000000000010c947 */ /* 0x000fea0003800000 */
[----:B------:R-:W-:-:S03]  /*1a20*/  UMOV UR5, 0xffffffff ;  /* 0xffffffff00057882 */ /* 0x000fc60000000000 */
[----:B------:R-:W-:Y:S05]  /*1a30*/  BRA.DIV UR5, `(.L_x_5499) ;  /* 0x0000001a05f07947 */ /* 0x000fea000b800000 */
[----:B------:R4:W0:Y:S02]  /*1a40*/  SHFL.IDX PT, R74, R75, R45, 0x1f ;  /* 0x00001f2d4b4a7589 */ /* 0x00082400000e0000 */
.L_x_5543:
[----:B0-----:R-:W-:-:S07]  /*1a50*/  IMAD R66, R59, R74, R66 ;  /* 0x0000004a3b427224 */ /* 0x001fce00078e0242 */
.L_x_5498:
[----:B------:R-:W-:-:S13]  /*1a60*/  ISETP.GE.AND P4, PT, R73, 0x4, PT ;  /* 0x000000044900780c */ /* 0x000fda0003f86270 */
[----:B------:R-:W-:Y:S05]  /*1a70*/  @!P4 BRA `(.L_x_5500) ;  /* 0x000000000010c947 */ /* 0x000fea0003800000 */
[----:B------:R-:W-:-:S03]  /*1a80*/  UMOV UR5, 0xffffffff ;  /* 0xffffffff00057882 */ /* 0x000fc60000000000 */
[----:B------:R-:W-:Y:S05]  /*1a90*/  BRA.DIV UR5, `(.L_x_5501) ;  /* 0x0000001a05fc7947 */ /* 0x000fea000b800000 */
[----:B------:R0:W0:Y:S02]  /*1aa0*/  SHFL.IDX PT, R77, R75, R44, 0x1f ;  /* 0x00001f2c4b4d7589 */ /* 0x00002400000e0000 */
.L_x_5546:
[----:B0-----:R-:W-:-:S07]  /*1ab0*/  IMAD R66, R58, R77, R66 ;  /* 0x0000004d3a427224 */ /* 0x001fce00078e0242 */
.L_x_5500:
[----:B------:R-:W-:-:S13]  /*1ac0*/  ISETP.GE.AND P4, PT, R73, 0x5, PT ;  /* 0x000000054900780c */ /* 0x000fda0003f86270 */
[----:B------:R-:W-:Y:S05]  /*1ad0*/  @!P4 BRA `(.L_x_5502) ;  /* 0x000000000010c947 */ /* 0x000fea0003800000 */
[----:B------:R-:W-:-:S03]  /*1ae0*/  UMOV UR5, 0xffffffff ;  /* 0xffffffff00057882 */ /* 0x000fc60000000000 */
[----:B------:R-:W-:Y:S05]  /*1af0*/  BRA.DIV UR5, `(.L_x_5503) ;  /* 0x0000001e050c7947 */ /* 0x000fea000b800000 */
[----:B------:R0:W0:Y:S02]  /*1b00*/  SHFL.IDX PT, R74, R75, R39, 0x1f ;  /* 0x00001f274b4a7589 */ /* 0x00002400000e0000 */
.L_x_5549:
[----:B0-----:R-:W-:-:S07]  /*1b10*/  IMAD R66, R43, R74, R66 ;  /* 0x0000004a2b427224 */ /* 0x001fce00078e0242 */
.L_x_5502:
[----:B------:R-:W-:-:S13]  /*1b20*/  ISETP.GE.AND P4, PT, R73, 0x6, PT ;  /* 0x000000064900780c */ /* 0x000fda0003f86270 */
[----:B------:R-:W-:Y:S05]  /*1b30*/  @!P4 BRA `(.L_x_5504) ;  /* 0x000000000010c947 */ /* 0x000fea0003800000 */
[----:B------:R-:W-:-:S03]  /*1b40*/  UMOV UR5, 0xffffffff ;  /* 0xffffffff00057882 */ /* 0x000fc60000000000 */
[----:B------:R-:W-:Y:S05]  /*1b50*/  BRA.DIV UR5, `(.L_x_5505) ;  /* 0x0000001e05187947 */ /* 0x000fea000b800000 */
[----:B------:R0:W0:Y:S02]  /*1b60*/  SHFL.IDX PT, R77, R75, R38, 0x1f ;  /* 0x00001f264b4d7589 */ /* 0x00002400000e0000 */
.L_x_5552:
[----:B0-----:R-:W-:-:S07]  /*1b70*/  IMAD R66, R42, R77, R66 ;  /* 0x0000004d2a427224 */ /* 0x001fce00078e0242 */
.L_x_5504:
[----:B------:R-:W-:-:S13]  /*1b80*/  ISETP.GE.AND P4, PT, R73, 0x7, PT ;  /* 0x000000074900780c */ /* 0x000fda0003f86270 */
[----:B------:R-:W-:Y:S05]  /*1b90*/  @!P4 BRA `(.L_x_5506) ;  /* 0x000000000010c947 */ /* 0x000fea0003800000 */
[----:B------:R-:W-:-:S03]  /*1ba0*/  UMOV UR5, 0xffffffff ;  /* 0xffffffff00057882 */ /* 0x000fc60000000000 */
[----:B------:R-:W-:Y:S05]  /*1bb0*/  BRA.DIV UR5, `(.L_x_5507) ;  /* 0x0000001e05287947 */ /* 0x000fea000b800000 */
[----:B------:R0:W0:Y:S02]  /*1bc0*/  SHFL.IDX PT, R74, R75, R37, 0x1f ;  /* 0x00001f254b4a7589 */ /* 0x00002400000e0000 */
.L_x_5555:
[----:B0-----:R-:W-:-:S07]  /*1bd0*/  IMAD R66, R41, R74, R66 ;  /* 0x0000004a29427224 */ /* 0x001fce00078e0242 */
.L_x_5506:
[----:B------:R-:W-:-:S13]  /*1be0*/  ISETP.GE.AND P4, PT, R73, 0x8, PT ;  /* 0x000000084900780c */ /* 0x000fda0003f86270 */
[----:B------:R-:W-:Y:S05]  /*1bf0*/  @!P4 BRA `(.L_x_5508) ;  /* 0x000000000010c947 */ /* 0x000fea0003800000 */
[----:B------:R-:W-:-:S03]  /*1c00*/  UMOV UR5, 0xffffffff ;  /* 0xffffffff00057882 */ /* 0x000fc60000000000 */
[----:B------:R-:W-:Y:S05]  /*1c10*/  BRA.DIV UR5, `(.L_x_5509) ;  /* 0x0000001e05347947 */ /* 0x000fea000b800000 */
[----:B------:R0:W0:Y:S02]  /*1c20*/  SHFL.IDX PT, R74, R75, R36, 0x1f ;  /* 0x00001f244b4a7589 */ /* 0x00002400000e0000 */
.L_x_5558:
[----:B01----:R-:W-:-:S07]  /*1c30*/  IMAD R66, R23, R74, R66 ;  /* 0x0000004a17427224 */ /* 0x003fce00078e0242 */
.L_x_5508:
[----:B------:R-:W-:-:S13]  /*1c40*/  ISETP.GE.AND P4, PT, R73, 0x9, PT ;  /* 0x000000094900780c */ /* 0x000fda0003f86270 */
[----:B------:R-:W-:Y:S05]  /*1c50*/  @!P4 BRA `(.L_x_5510) ;  /* 0x000000000010c947 */ /* 0x000fea0003800000 */
[----:B------:R-:W-:-:S03]  /*1c60*/  UMOV UR5, 0xffffffff ;  /* 0xffffffff00057882 */ /* 0x000fc60000000000 */
[----:B------:R-:W-:Y:S05]  /*1c70*/  BRA.DIV UR5, `(.L_x_5511) ;  /* 0x0000001e05407947 */ /* 0x000fea000b800000 */
[----:B------:R0:W0:Y:S02]  /*1c80*/  SHFL.IDX PT, R74, R75, R35, 0x1f ;  /* 0x00001f234b4a7589 */ /* 0x00002400000e0000 */
.L_x_5561:
[----:B0-----:R-:W-:-:S07]  /*1c90*/  IMAD R66, R61, R74, R66 ;  /* 0x0000004a3d427224 */ /* 0x001fce00078e0242 */
.L_x_5510:
[----:B------:R-:W-:-:S13]  /*1ca0*/  ISETP.GE.AND P4, PT, R73, 0xa, PT ;  /* 0x0000000a4900780c */ /* 0x000fda0003f86270 */
[----:B------:R-:W-:Y:S05]  /*1cb0*/  @!P4 BRA `(.L_x_5512) ;  /* 0x000000000010c947 */ /* 0x000fea0003800000 */
[----:B------:R-:W-:-:S03]  /*1cc0*/  UMOV UR5, 0xffffffff ;  /* 0xffffffff00057882 */ /* 0x000fc60000000000 */
[----:B------:R-:W-:Y:S05]  /*1cd0*/  BRA.DIV UR5, `(.L_x_5513) ;  /* 0x0000001e054c7947 */ /* 0x000fea000b800000 */
[----:B------:R0:W0:Y:S02]  /*1ce0*/  SHFL.IDX PT, R74, R75, R34, 0x1f ;  /* 0x00001f224b4a7589 */ /* 0x00002400000e0000 */
.L_x_5564:
[----:B0-----:R-:W-:-:S07]  /*1cf0*/  IMAD R66, R21, R74, R66 ;  /* 0x0000004a15427224 */ /* 0x001fce00078e0242 */
.L_x_5512:
[----:B------:R-:W-:-:S13]  /*1d00*/  ISETP.GE.AND P4, PT, R73, 0xb, PT ;  /* 0x0000000b4900780c */ /* 0x000fda0003f86270 */
[----:B------:R-:W-:Y:S05]  /*1d10*/  @!P4 BRA `(.L_x_5514) ;  /* 0x000000000010c947 */ /* 0x000fea0003800000 */
[----:B------:R-:W-:-:S03]  /*1d20*/  UMOV UR5, 0xffffffff ;  /* 0xffffffff00057882 */ /* 0x000fc60000000000 */
[----:B------:R-:W-:Y:S05]  /*1d30*/  BRA.DIV UR5, `(.L_x_5515) ;  /* 0x0000001e05587947 */ /* 0x000fea000b800000 */
[----:B------:R0:W0:Y:S02]  /*1d40*/  SHFL.IDX PT, R77, R75, R33, 0x1f ;  /* 0x00001f214b4d7589 */ /* 0x00002400000e0000 */
.L_x_5567:
[----:B0-----:R-:W-:-:S07]  /*1d50*/  IMAD R66, R20, R77, R66 ;  /* 0x0000004d14427224 */ /* 0x001fce00078e0242 */
.L_x_5514:
[----:B------:R-:W-:-:S13]  /*1d60*/  ISETP.GE.AND P4, PT, R73, 0xc, PT ;  /* 0x0000000c4900780c */ /* 0x000fda0003f86270 */
[----:B------:R-:W-:Y:S05]  /*1d70*/  @!P4 BRA `(.L_x_5516) ;  /* 0x000000000010c947 */ /* 0x000fea0003800000 */
[----:B------:R-:W-:-:S03]  /*1d80*/  UMOV UR5, 0xffffffff ;  /* 0xffffffff00057882 */ /* 0x000fc60000000000 */
[----:B------:R-:W-:Y:S05]  /*1d90*/  BRA.DIV UR5, `(.L_x_5517) ;  /* 0x0000001e05687947 */ /* 0x000fea000b800000 */
[----:B------:R0:W0:Y:S02]  /*1da0*/  SHFL.IDX PT, R74, R75, R32, 0x1f ;  /* 0x00001f204b4a7589 */ /* 0x00002400000e0000 */
.L_x_5570:
[----:B0-----:R-:W-:-:S07]  /*1db0*/  IMAD R66, R65, R74, R66 ;  /* 0x0000004a41427224 */ /* 0x001fce00078e0242 */
.L_x_5516:
[----:B------:R-:W-:-:S13]  /*1dc0*/  ISETP.GE.AND P4, PT, R73, 0xd, PT ;  /* 0x0000000d4900780c */ /* 0x000fda0003f86270 */
[----:B------:R-:W-:Y:S05]  /*1dd0*/  @!P4 BRA `(.L_x_5518) ;  /* 0x000000000010c947 */ /* 0x000fea0003800000 */
[----:B------:R-:W-:-:S03]  /*1de0*/  UMOV UR5, 0xffffffff ;  /* 0xffffffff00057882 */ /* 0x000fc60000000000 */
[----:B------:R-:W-:Y:S05]  /*1df0*/  BRA.DIV UR5, `(.L_x_5519) ;  /* 0x0000001e05747947 */ /* 0x000fea000b800000 */
[----:B------:R0:W0:Y:S02]  /*1e00*/  SHFL.IDX PT, R74, R75, R31, 0x1f ;  /* 0x00001f1f4b4a7589 */ /* 0x00002400000e0000 */
.L_x_5573:
[----:B0-----:R-:W-:-:S07]  /*1e10*/  IMAD R66, R67, R74, R66 ;  /* 0x0000004a43427224 */ /* 0x001fce00078e0242 */
.L_x_5518:
[----:B------:R-:W-:-:S13]  /*1e20*/  ISETP.GE.AND P4, PT, R73, 0xe, PT ;  /* 0x0000000e4900780c */ /* 0x000fda0003f86270 */
[----:B------:R-:W-:Y:S05]  /*1e30*/  @!P4 BRA `(.L_x_5520) ;  /* 0x000000000010c947 */ /* 0x000fea0003800000 */
[----:B------:R-:W-:-:S03]  /*1e40*/  UMOV UR5, 0xffffffff ;  /* 0xffffffff00057882 */ /* 0x000fc60000000000 */
[----:B------:R-:W-:Y:S05]  /*1e50*/  BRA.DIV UR5, `(.L_x_5521) ;  /* 0x0000001e05807947 */ /* 0x000fea000b800000 */
[----:B------:R0:W0:Y:S02]  /*1e60*/  SHFL.IDX PT, R77, R75, R30, 0x1f ;  /* 0x00001f1e4b4d7589 */ /* 0x00002400000e0000 */
.L_x_5576:
[----:B0-----:R-:W-:-:S07]  /*1e70*/  IMAD R66, R68, R77, R66 ;  /* 0x0000004d44427224 */ /* 0x001fce00078e0242 */
.L_x_5520:
[----:B------:R-:W-:-:S13]  /*1e80*/  ISETP.GE.AND P4, PT, R73, 0xf, PT ;  /* 0x0000000f4900780c */ /* 0x000fda0003f86270 */
[----:B------:R-:W-:Y:S05]  /*1e90*/  @!P4 BRA `(.L_x_5522) ;  /* 0x000000000010c947 */ /* 0x000fea0003800000 */
[----:B------:R-:W-:-:S03]  /*1ea0*/  UMOV UR5, 0xffffffff ;  /* 0xffffffff00057882 */ /* 0x000fc60000000000 */
[----:B------:R-:W-:Y:S05]  /*1eb0*/  BRA.DIV UR5, `(.L_x_5523) ;  /* 0x0000001e05907947 */ /* 0x000fea000b800000 */
[----:B------:R0:W0:Y:S02]  /*1ec0*/  SHFL.IDX PT, R74, R75, R29, 0x1f ;  /* 0x00001f1d4b4a7589 */ /* 0x00002400000e0000 */
.L_x_5579:
[----:B0-----:R-:W-:-:S07]  /*1ed0*/  IMAD R66, R69, R74, R66 ;  /* 0x0000004a45427224 */ /* 0x001fce00078e0242 */
.L_x_5522:
[----:B------:R-:W-:-:S13]  /*1ee0*/  ISETP.GE.AND P4, PT, R73, 0x10, PT ;  /* 0x000000104900780c */ /* 0x000fda0003f86270 */
[----:B------:R-:W-:Y:S05]  /*1ef0*/  @!P4 BRA `(.L_x_5524) ;  /* 0x00000004001cc947 */ /* 0x000fea0003800000 */
[----:B------:R-:W-:-:S03]  /*1f00*/  UMOV UR5, 0xffffffff ;  /* 0xffffffff00057882 */ /* 0x000fc60000000000 */
[----:B------:R-:W-:Y:S05]  /*1f10*/  BRA.DIV UR5, `(.L_x_5525) ;  /* 0x0000001e059c7947 */ /* 0x000fea000b800000 */
[----:B--234-:R2:W3:Y:S02]  /*1f20*/  SHFL.IDX PT, R75, R75, R28, 0x1f ;  /* 0x00001f1c4b4b7589 */ /* 0x01c4e400000e0000 */
.L_x_5582:
[----:B0--3--:R-:W-:Y:S01]  /*1f30*/  IMAD R66, R70, R75, R66 ;  /* 0x0000004b46427224 */ /* 0x009fe200078e0242 */
[----:B------:R-:W-:Y:S06]  /*1f40*/  BRA `(.L_x_5524) ;  /* 0x0000000400087947 */ /* 0x000fec0003800000 */
.L_x_5493:
        /* <DEDUP_REMOVED lines=66> */
.L_x_5524:
        /* <DEDUP_REMOVED lines=16> */
.L_x_5492:
[----:B------:R-:W-:Y:S05]  /*2470*/  @!P0 BRA `(.L_x_5527) ;  /* 0xffffffec00c08947 */ /* 0x000fea000383ffff */
[----:B------:R-:W-:Y:S05]  /*2480*/  BSYNC.RECONVERGENT B0 ;  /* 0x0000000000007941 */ /* 0x000fea0003800200 */
.L_x_5491:
[----:B------:R-:W-:-:S05]  /*2490*/  VIADD R40, R40, 0x10 ;  /* 0x0000001028287836 */ /* 0x000fca0000000000 */
[----:B------:R-:W-:-:S13]  /*24a0*/  ISETP.GE.U32.AND P0, PT, R40, 0x40, PT ;  /* 0x000000402800780c */ /* 0x000fda0003f06070 */
[----:B------:R-:W-:Y:S05]  /*24b0*/  @!P0 BRA `(.L_x_5528) ;  /* 0xffffffec00688947 */ /* 0x000fea000383ffff */
[----:B------:R-:W-:Y:S01]  /*24c0*/  PLOP3.LUT P0, PT, PT, PT, PT, 0x8, 0x80 ;  /* 0x000000000080781c */ /* 0x000fe20003f0e170 */
[----:B------:R-:W-:Y:S01]  /*24d0*/  IMAD.MOV.U32 R40, RZ, RZ, 0x20 ;  /* 0x00000020ff287424 */ /* 0x000fe200078e00ff */
[----:B------:R-:W-:Y:S11]  /*24e0*/  @P1 BRA `(.L_x_5529) ;  /* 0xffffffe800e01947 */ /* 0x000ff6000383ffff */
[----:B0-----:R-:W-:Y:S01]  /*24f0*/  LOP3.LUT R20, R47, 0x3, RZ, 0xc0, !PT ;  /* 0x000000032f147812 */ /* 0x001fe200078ec0ff */
[----:B------:R-:W-:Y:S05]  /*2500*/  WARPSYNC.ALL ;  /* 0x0000000000007948 */ /* 0x000fea0003800000 */
[----:B------:R-:W-:Y:S01]  /*2510*/  ISETP.NE.AND P4, PT, R20, 0x3, PT ;  /* 0x000000031400780c */ /* 0x000fe20003f85270 */
[----:B------:R-:W1:Y:S01]  /*2520*/  LDC R22, c[0x0][0x3ac] ;  /* 0x0000eb00ff167b82 */ /* 0x000e620000000800 */
[----:B------:R-:W-:Y:S01]  /*2530*/  BSSY.RECONVERGENT B0, `(.L_x_5530) ;  /* 0x000007a000007945 */ /* 0x000fe20003800200 */
[----:B------:R-:W-:-:S06]  /*2540*/  IMAD.MOV.U32 R60, RZ, RZ, R51 ;  /* 0x000000ffff3c7224 */ /* 0x000fcc00078e0033 */
[----:B------:R-:W0:Y:S01]  /*2550*/  LDC R61, c[0x0][0x388] ;  /* 0x0000e200ff3d7b82 */ /* 0x000e220000000800 */
        /* <DEDUP_REMOVED lines=34> */
[----:B------:R-:W-:Y:S01]  /*2780*/  UIADD3 UR5, UPT, UPT, UR5, 0x980, URZ ;  /* 0x0000098005057890 */ /* 0x000fe2000fffe0ff */
[----:B------:R-:W-:-:S05]  /*2790*/  IADD3 R43, PT, PT, RZ, -R40, RZ ;  /* 0x80000028ff2b7210 */ /* 0x000fca0007ffe0ff */
[----:B-1----:R-:W1:Y:S01]  /*27a0*/  MUFU.RCP R22, R22 ;  /* 0x0000001600167308 */ /* 0x002e620000001000 */
[----:B0-----:R-:W-:-:S06]  /*27b0*/  ULEA UR5, UR7, UR5, 0x18 ;  /* 0x0000000507057291 */ /* 0x001fcc000f8ec0ff */
[----:B------:R-:W-:Y:S01]  /*27c0*/  LEA R63, R51, UR5, 0x2 ;  /* 0x00000005333f7c11 */ /* 0x000fe2000f8e10ff */
[----:B-1----:R-:W-:-:S04]  /*27d0*/  VIADD R20, R22, 0xffffffe ;  /* 0x0ffffffe16147836 */ /* 0x002fc80000000000 */
[----:B------:R0:W1:Y:S02]  /*27e0*/  F2I.FTZ.U32.TRUNC.NTZ R21, R20 ;  /* 0x0000001400157305 */ /* 0x000064000021f000 */
[----:B0-----:R-:W-:Y:S02]  /*27f0*/  IMAD.MOV.U32 R20, RZ, RZ, RZ ;  /* 0x000000ffff147224 */ /* 0x001fe400078e00ff */
[----:B-1----:R-:W-:-:S04]  /*2800*/  IMAD.MOV R23, RZ, RZ, -R21 ;  /* 0x000000ffff177224 */ /* 0x002fc800078e0a15 */
[----:B------:R-:W-:-:S04]  /*2810*/  IMAD R23, R23, R42, RZ ;  /* 0x0000002a17177224 */ /* 0x000fc800078e02ff */
[----:B------:R-:W-:Y:S02]  /*2820*/  IMAD.HI.U32 R40, R21, R23, R20 ;  /* 0x0000001715287227 */ /* 0x000fe400078e0014 */
[----:B------:R-:W0:Y:S02]  /*2830*/  LDC.64 R22, c[0x0][0x3a0] ;  /* 0x0000e800ff167b82 */ /* 0x000e240000000a00 */
[----:B------:R-:W-:Y:S02]  /*2840*/  IMAD.MOV.U32 R21, RZ, RZ, R41 ;  /* 0x000000ffff157224 */ /* 0x000fe400078e0029 */
[----:B------:R-:W-:Y:S02]  /*2850*/  IMAD.MOV.U32 R41, RZ, RZ, R43 ;  /* 0x000000ffff297224 */ /* 0x000fe400078e002b */
[----:B------:R-:W-:Y:S01]  /*2860*/  IMAD.HI.U32 R20, R40, R21, RZ ;  /* 0x0000001528147227 */ /* 0x000fe200078e00ff */
[----:B------:R-:W1:Y:S03]  /*2870*/  LDS R43, [R63] ;  /* 0x000000003f2b7984 */ /* 0x000e660000000800 */
[----:B------:R-:W-:-:S05]  /*2880*/  IMAD R21, R20, R41, R21 ;  /* 0x0000002914157224 */ /* 0x000fca00078e0215 */
[----:B------:R-:W-:-:S13]  /*2890*/  ISETP.GT.U32.AND P1, PT, R42, R21, PT ;  /* 0x000000152a00720c */ /* 0x000fda0003f24070 */
[----:B------:R-:W-:Y:S01]  /*28a0*/  @!P1 IADD3 R21, PT, PT, R21, -R42, RZ ;  /* 0x8000002a15159210 */ /* 0x000fe20007ffe0ff */
[----:B------:R-:W-:-:S03]  /*28b0*/  @!P1 VIADD R20, R20, 0x1 ;  /* 0x0000000114149836 */ /* 0x000fc60000000000 */
        /* <DEDUP_REMOVED lines=8> */
[----:B------:R-:W-:-:S04]  /*2940*/  SEL R21, R21, R20, !P0 ;  /* 0x0000001415157207 */ /* 0x000fc80004000000 */
[----:B------:R-:W-:Y:S01]  /*2950*/  IADD3 R20, PT, PT, -R21, RZ, RZ ;  /* 0x000000ff15147210 */ /* 0x000fe20007ffe1ff */
[----:B------:R-:W-:Y:S01]  /*2960*/  IMAD R21, R59, R21, R58 ;  /* 0x000000153b157224 */ /* 0x000fe200078e023a */
[----:B------:R-:W-:-:S03]  /*2970*/  LOP3.LUT P1, RZ, R47, 0x3, RZ, 0xc0, !PT ;  /* 0x000000032fff7812 */ /* 0x000fc6000782c0ff */
[----:B------:R-:W-:-:S04]  /*2980*/  IMAD R20, R53, R20, R51 ;  /* 0x0000001435147224 */ /* 0x000fc800078e0233 */
[----:B------:R-:W-:-:S04]  /*2990*/  IMAD.IADD R21, R20, 0x1, R21 ;  /* 0x0000000114157824 */ /* 0x000fc800078e0215 */
[----:B0-----:R-:W-:-:S05]  /*29a0*/  IMAD.WIDE R20, R21, 0x4, R22 ;  /* 0x0000000415147825 */ /* 0x001fca00078e0216 */
[----:B-1----:R0:W-:Y:S01]  /*29b0*/  REDG.E.ADD.STRONG.GPU desc[UR8][R20.64], R43 ;  /* 0x0000002b1400798e */ /* 0x0021e2000c12e108 */
[----:B--2---:R-:W-:Y:S01]  /*29c0*/  IMAD.IADD R60, R51, 0x1, R42 ;  /* 0x00000001333c7824 */ /* 0x004fe200078e022a */
[----:B0-----:R-:W-:Y:S06]  /*29d0*/  @!P1 BRA `(.L_x_5531) ;  /* 0x0000000000bc9947 */ /* 0x001fec0003800000 */
[----:B------:R-:W-:Y:S02]  /*29e0*/  IABS R21, R60 ;  /* 0x0000003c00157213 */ /* 0x000fe40000000000 */
[----:B------:R-:W-:Y:S02]  /*29f0*/  IABS R61, R53 ;  /* 0x00000035003d7213 */ /* 0x000fe40000000000 */
[----:B------:R-:W-:Y:S01]  /*2a00*/  LEA R65, R52, R63, 0x2 ;  /* 0x0000003f34417211 */ /* 0x000fe200078e10ff */
[----:B------:R-:W-:Y:S01]  /*2a10*/  IMAD.HI.U32 R20, R40, R21, RZ ;  /* 0x0000001528147227 */ /* 0x000fe200078e00ff */
[----:B------:R-:W-:-:S03]  /*2a20*/  LOP3.LUT R43, RZ, R53, RZ, 0x33, !PT ;  /* 0x00000035ff2b7212 */ /* 0x000fc600078e33ff */
[----:B------:R-:W-:Y:S01]  /*2a30*/  IMAD R62, R20, R41, R21 ;  /* 0x00000029143e7224 */ /* 0x000fe200078e0215 */
[----:B------:R-:W-:Y:S01]  /*2a40*/  LOP3.LUT R21, R60, R53, RZ, 0x3c, !PT ;  /* 0x000000353c157212 */ /* 0x000fe200078e3cff */
[----:B------:R-:W0:Y:S03]  /*2a50*/  LDS R63, [R65] ;  /* 0x00000000413f7984 */ /* 0x000e260000000800 */
        /* <DEDUP_REMOVED lines=10> */
[----:B------:R-:W-:Y:S01]  /*2b00*/  IMAD R20, R53, R62, R60 ;  /* 0x0000003e35147224 */ /* 0x000fe200078e023c */
[----:B------:R-:W-:-:S03]  /*2b10*/  LOP3.LUT R60, R47, 0x3, RZ, 0xc0, !PT ;  /* 0x000000032f3c7812 */ /* 0x000fc600078ec0ff */
[----:B------:R-:W-:Y:S01]  /*2b20*/  IMAD.IADD R21, R20, 0x1, R21 ;  /* 0x0000000114157824 */ /* 0x000fe200078e0215 */
[----:B------:R-:W-:-:S03]  /*2b30*/  ISETP.NE.AND P1, PT, R60, 0x1, PT ;  /* 0x000000013c00780c */ /* 0x000fc60003f25270 */
[----:B------:R-:W-:Y:S01]  /*2b40*/  IMAD.WIDE R20, R21, 0x4, R22 ;  /* 0x0000000415147825 */ /* 0x000fe200078e0216 */
[----:B------:R-:W-:-:S04]  /*2b50*/  IADD3 R60, PT, PT, R42, R51, R42 ;  /* 0x000000332a3c7210 */ /* 0x000fc80007ffe02a */
[----:B0-----:R0:W-:Y:S05]  /*2b60*/  REDG.E.ADD.STRONG.GPU desc[UR8][R20.64], R63 ;  /* 0x0000003f1400798e */ /* 0x0011ea000c12e108 */
[----:B------:R-:W-:Y:S05]  /*2b70*/  @!P1 BRA `(.L_x_5531) ;  /* 0x0000000000549947 */ /* 0x000fea0003800000 */
[----:B0-----:R-:W-:-:S05]  /*2b80*/  IABS R21, R60 ;  /* 0x0000003c00157213 */ /* 0x001fca0000000000 */
[----:B------:R-:W-:-:S04]  /*2b90*/  IMAD.HI.U32 R40, R40, R21, RZ ;  /* 0x0000001528287227 */ /* 0x000fc800078e00ff */
[----:B------:R-:W-:Y:S02]  /*2ba0*/  IMAD R20, R40, R41, R21 ;  /* 0x0000002928147224 */ /* 0x000fe400078e0215 */
[----:B------:R-:W-:-:S03]  /*2bb0*/  IMAD R41, R52, 0x4, R65 ;  /* 0x0000000434297824 */ /* 0x000fc600078e0241 */
[----:B------:R-:W-:-:S03]  /*2bc0*/  ISETP.GT.U32.AND P3, PT, R61, R20, PT ;  /* 0x000000143d00720c */ /* 0x000fc60003f64070 */
[----:B------:R-:W0:Y:S10]  /*2bd0*/  LDS R41, [R41] ;  /* 0x0000000029297984 */ /* 0x000e340000000800 */
[----:B------:R-:W-:Y:S01]  /*2be0*/  @!P3 IMAD.IADD R20, R20, 0x1, -R61 ;  /* 0x000000011414b824 */ /* 0x000fe200078e0a3d */
[----:B------:R-:W-:-:S04]  /*2bf0*/  @!P3 IADD3 R40, PT, PT, R40, 0x1, RZ ;  /* 0x000000012828b810 */ /* 0x000fc80007ffe0ff */
[----:B------:R-:W-:Y:S02]  /*2c00*/  ISETP.GE.U32.AND P1, PT, R20, R61, PT ;  /* 0x0000003d1400720c */ /* 0x000fe40003f26070 */
[----:B------:R-:W-:-:S04]  /*2c10*/  LOP3.LUT R20, R60, R53, RZ, 0x3c, !PT ;  /* 0x000000353c147212 */ /* 0x000fc800078e3cff */
[----:B------:R-:W-:-:S07]  /*2c20*/  ISETP.GE.AND P4, PT, R20, RZ, PT ;  /* 0x000000ff1400720c */ /* 0x000fce0003f86270 */
[----:B------:R-:W-:-:S06]  /*2c30*/  @P1 VIADD R40, R40, 0x1 ;  /* 0x0000000128281836 */ /* 0x000fcc0000000000 */
        /* <DEDUP_REMOVED lines=9> */
.L_x_5531:
[----:B------:R-:W-:Y:S05]  /*2cd0*/  BSYNC.RECONVERGENT B0 ;  /* 0x0000000000007941 */ /* 0x000fea0003800200 */
.L_x_5530:
[----:B------:R-:W-:Y:S04]  /*2ce0*/  BSSY.RECONVERGENT B0, `(.L_x_5532) ;  /* 0x0000079000007945 */ /* 0x000fe80003800200 */
[----:B------:R-:W-:Y:S05]  /*2cf0*/  @!P2 BRA `(.L_x_5533) ;  /* 0x0000000400dca947 */ /* 0x000fea0003800000 */
[----:B------:R-:W-:-:S13]  /*2d00*/  ISETP.NE.AND P0, PT, R53, RZ, PT ;  /* 0x000000ff3500720c */ /* 0x000fda0003f05270 */
.L_x_5534:
[-C--:B-1-3--:R-:W-:Y:S01]  /*2d10*/  IABS R41, R53.reuse ;  /* 0x0000003500297213 */ /* 0x08afe20000000000 */
[----:B------:R-:W1:Y:S01]  /*2d20*/  LDCU UR10, c[0x0][0x360] ;  /* 0x00006c00ff0a77ac */ /* 0x000e620008000800 */
[-C--:B------:R-:W-:Y:S01]  /*2d30*/  IABS R42, R53.reuse ;  /* 0x00000035002a7213 */ /* 0x080fe20000000000 */
[----:B------:R-:W2:Y:S01]  /*2d40*/  S2UR UR7, SR_CgaCtaId ;  /* 0x00000000000779c3 */ /* 0x000ea20000008800 */
[----:B------:R-:W3:Y:S01]  /*2d50*/  I2F.RP R43, R41 ;  /* 0x00000029002b7306 */ /* 0x000ee20000209400 */
[----:B------:R-:W-:Y:S01]  /*2d60*/  IABS R66, R60 ;  /* 0x0000003c00427213 */ /* 0x000fe20000000000 */
[----:B------:R-:W-:Y:S01]  /*2d70*/  UMOV UR5, 0x400 ;  /* 0x0000040000057882 */ /* 0x000fe20000000000 */
[----:B------:R-:W-:Y:S01]  /*2d80*/  LOP3.LUT R65, R60, R53, RZ, 0x3c, !PT ;  /* 0x000000353c417212 */ /* 0x000fe200078e3cff */
[----:B------:R-:W-:-:S03]  /*2d90*/  UIADD3 UR5, UPT, UPT, UR5, 0x980, URZ ;  /* 0x0000098005057890 */ /* 0x000fc6000fffe0ff */
[----:B------:R-:W-:Y:S01]  /*2da0*/  ISETP.GE.AND P2, PT, R65, RZ, PT ;  /* 0x000000ff4100720c */ /* 0x000fe20003f46270 */
[----:B------:R-:W4:Y:S08]  /*2db0*/  I2F.RP R40, R42 ;  /* 0x0000002a00287306 */ /* 0x000f300000209400 */
[----:B---3--:R-:W0:Y:S01]  /*2dc0*/  MUFU.RCP R43, R43 ;  /* 0x0000002b002b7308 */ /* 0x008e220000001000 */
[----:B--2---:R-:W-:-:S07]  /*2dd0*/  ULEA UR5, UR7, UR5, 0x18 ;  /* 0x0000000507057291 */ /* 0x004fce000f8ec0ff */
[----:B----4-:R-:W2:Y:S01]  /*2de0*/  MUFU.RCP R40, R40 ;  /* 0x0000002800287308 */ /* 0x010ea20000001000 */
[----:B------:R-:W-:Y:S01]  /*2df0*/  LEA R67, R60, UR5, 0x2 ;  /* 0x000000053c437c11 */ /* 0x000fe2000f8e10ff */
[----:B0-----:R-:W-:Y:S01]  /*2e00*/  VIADD R20, R43, 0xffffffe ;  /* 0x0ffffffe2b147836 */ /* 0x001fe20000000000 */
[----:B------:R-:W-:-:S03]  /*2e10*/  IABS R43, R53 ;  /* 0x00000035002b7213 */ /* 0x000fc60000000000 */
[----:B------:R-:W-:Y:S02]  /*2e20*/  IMAD R65, R52, 0x4, R67 ;  /* 0x0000000434417824 */ /* 0x000fe400078e0243 */
[----:B------:R0:W3:Y:S01]  /*2e30*/  F2I.FTZ.U32.TRUNC.NTZ R21, R20 ;  /* 0x0000001400157305 */ /* 0x0000e2000021f000 */
[----:B------:R-:W4:Y:S01]  /*2e40*/  LDS R67, [R67] ;  /* 0x0000000043437984 */ /* 0x000f220000000800 */
[----:B------:R-:W-:Y:S02]  /*2e50*/  IMAD.MOV R64, RZ, RZ, -R43 ;  /* 0x000000ffff407224 */ /* 0x000fe400078e0a2b */
[----:B--2---:R-:W-:-:S04]  /*2e60*/  VIADD R22, R40, 0xffffffe ;  /* 0x0ffffffe28167836 */ /* 0x004fc80000000000 */
[----:B------:R2:W5:Y:S01]  /*2e70*/  F2I.FTZ.U32.TRUNC.NTZ R23, R22 ;  /* 0x0000001600177305 */ /* 0x000562000021f000 */
[----:B0-----:R-:W-:Y:S01]  /*2e80*/  IMAD.MOV.U32 R20, RZ, RZ, RZ ;  /* 0x000000ffff147224 */ /* 0x001fe200078e00ff */
[----:B---3--:R-:W-:Y:S01]  /*2e90*/  IADD3 R62, PT, PT, RZ, -R21, RZ ;  /* 0x80000015ff3e7210 */ /* 0x008fe20007ffe0ff */
[----:B--2---:R-:W-:-:S04]  /*2ea0*/  IMAD.MOV.U32 R22, RZ, RZ, RZ ;  /* 0x000000ffff167224 */ /* 0x004fc800078e00ff */
[----:B------:R-:W-:-:S04]  /*2eb0*/  IMAD R61, R62, R41, RZ ;  /* 0x000000293e3d7224 */ /* 0x000fc800078e02ff */
[----:B------:R-:W-:-:S04]  /*2ec0*/  IMAD.HI.U32 R21, R21, R61, R20 ;  /* 0x0000003d15157227 */ /* 0x000fc800078e0014 */
[----:B-----5:R-:W-:Y:S02]  /*2ed0*/  IMAD.MOV R20, RZ, RZ, -R23 ;  /* 0x000000ffff147224 */ /* 0x020fe400078e0a17 */
[----:B------:R-:W-:-:S03]  /*2ee0*/  IMAD.HI.U32 R21, R21, R66, RZ ;  /* 0x0000004215157227 */ /* 0x000fc600078e00ff */
[----:B------:R-:W-:Y:S01]  /*2ef0*/  MOV R43, R20 ;  /* 0x00000014002b7202 */ /* 0x000fe20000000f00 */
[----:B-1----:R-:W-:Y:S02]  /*2f00*/  VIADD R20, R60, UR10 ;  /* 0x0000000a3c147c36 */ /* 0x002fe40008000000 */
[----:B------:R-:W-:Y:S02]  /*2f10*/  IMAD R66, R21, R64, R66 ;  /* 0x0000004015427224 */ /* 0x000fe400078e0242 */
[----:B------:R-:W-:Y:S01]  /*2f20*/  IMAD R43, R43, R42, RZ ;  /* 0x0000002a2b2b7224 */ /* 0x000fe200078e02ff */
[----:B------:R-:W-:Y:S02]  /*2f30*/  IABS R40, R20 ;  /* 0x0000001400287213 */ /* 0x000fe40000000000 */
[----:B------:R-:W-:Y:S01]  /*2f40*/  ISETP.GT.U32.AND P1, PT, R41, R66, PT ;  /* 0x000000422900720c */ /* 0x000fe20003f24070 */
[----:B------:R-:W-:Y:S01]  /*2f50*/  IMAD.HI.U32 R68, R23, R43, R22 ;  /* 0x0000002b17447227 */ /* 0x000fe200078e0016 */
[----:B------:R-:W-:-:S03]  /*2f60*/  IADD3 R22, PT, PT, R20, UR10, RZ ;  /* 0x0000000a14167c10 */ /* 0x000fc6000fffe0ff */
[----:B------:R-:W-:Y:S01]  /*2f70*/  IMAD.MOV.U32 R43, RZ, RZ, R40 ;  /* 0x000000ffff2b7224 */ /* 0x000fe200078e0028 */
[----:B------:R-:W-:Y:S01]  /*2f80*/  IABS R61, R22 ;  /* 0x00000016003d7213 */ /* 0x000fe20000000000 */
[----:B------:R-:W-:Y:S02]  /*2f90*/  VIADD R62, R22, UR10 ;  /* 0x0000000a163e7c36 */ /* 0x000fe40008000000 */
[----:B------:R-:W-:-:S03]  /*2fa0*/  IMAD.HI.U32 R40, R68, R43, RZ ;  /* 0x0000002b44287227 */ /* 0x000fc600078e00ff */
[----:B------:R-:W-:Y:S01]  /*2fb0*/  IABS R63, R62 ;  /* 0x0000003e003f7213 */ /* 0x000fe20000000000 */
[----:B------:R-:W-:Y:S01]  /*2fc0*/  IMAD R43, R40, R64, R43 ;  /* 0x00000040282b7224 */ /* 0x000fe200078e022b */
[----:B------:R-:W-:Y:S01]  /*2fd0*/  @!P1 IADD3 R21, PT, PT, R21, 0x1, RZ ;  /* 0x0000000115159810 */ /* 0x000fe20007ffe0ff */
[----:B------:R-:W-:-:S03]  /*2fe0*/  IMAD.HI.U32 R23, R68, R61, RZ ;  /* 0x0000003d44177227 */ /* 0x000fc600078e00ff */
[----:B------:R-:W-:Y:S01]  /*2ff0*/  ISETP.GT.U32.AND P6, PT, R42, R43, PT ;  /* 0x0000002b2a00720c */ /* 0x000fe20003fc4070 */
[----:B------:R-:W-:Y:S02]  /*3000*/  @!P1 IMAD.IADD R66, R66, 0x1, -R42 ;  /* 0x0000000142429824 */ /* 0x000fe400078e0a2a */
[----:B------:R-:W-:-:S03]  /*3010*/  IMAD R61, R23, R64, R61 ;  /* 0x00000040173d7224 */ /* 0x000fc600078e023d */
[----:B------:R-:W-:Y:S01]  /*3020*/  ISETP.GE.U32.AND P3, PT, R66, R41, PT ;  /* 0x000000294200720c */ /* 0x000fe20003f66070 */
[----:B------:R-:W-:Y:S01]  /*3030*/  IMAD.HI.U32 R41, R68, R63, RZ ;  /* 0x0000003f44297227 */ /* 0x000fe200078e00ff */
[----:B------:R-:W-:Y:S02]  /*3040*/  ISETP.GT.U32.AND P4, PT, R42, R61, PT ;  /* 0x0000003d2a00720c */ /* 0x000fe40003f84070 */
[-C--:B------:R-:W-:Y:S01]  /*3050*/  LOP3.LUT R66, RZ, R53.reuse, RZ, 0x33, !PT ;  /* 0x00000035ff427212 */ /* 0x080fe200078e33ff */
[----:B------:R-:W-:Y:S01]  /*3060*/  IMAD R63, R41, R64, R63 ;  /* 0x00000040293f7224 */ /* 0x000fe200078e023f */
[----:B------:R-:W-:Y:S01]  /*3070*/  LOP3.LUT R64, RZ, R53, RZ, 0x33, !PT ;  /* 0x00000035ff407212 */ /* 0x000fe200078e33ff */
[----:B------:R-:W-:Y:S01]  /*3080*/  @!P6 IMAD.IADD R43, R43, 0x1, -R42 ;  /* 0x000000012b2be824 */ /* 0x000fe200078e0a2a */
[----:B------:R-:W-:Y:S02]  /*3090*/  @!P6 IADD3 R40, PT, PT, R40, 0x1, RZ ;  /* 0x000000012828e810 */ /* 0x000fe40007ffe0ff */
[----:B------:R-:W-:-:S02]  /*30a0*/  ISETP.GT.U32.AND P1, PT, R42, R63, PT ;  /* 0x0000003f2a00720c */ /* 0x000fc40003f24070 */
[-C--:B------:R-:W-:Y:S01]  /*30b0*/  ISETP.GE.U32.AND P5, PT, R43, R42.reuse, PT ;  /* 0x0000002a2b00720c */ /* 0x080fe20003fa6070 */
[----:B------:R-:W-:Y:S01]  /*30c0*/  @P3 VIADD R21, R21, 0x1 ;  /* 0x0000000115153836 */ /* 0x000fe20000000000 */
[-C--:B------:R-:W-:Y:S01]  /*30d0*/  LOP3.LUT R43, R20, R53.reuse, RZ, 0x3c, !PT ;  /* 0x00000035142b7212 */ /* 0x080fe200078e3cff */
[--C-:B------:R-:W-:Y:S01]  /*30e0*/  @!P4 IMAD.IADD R61, R61, 0x1, -R42.reuse ;  /* 0x000000013d3dc824 */ /* 0x100fe200078e0a2a */
[----:B------:R-:W-:Y:S01]  /*30f0*/  @!P4 IADD3 R23, PT, PT, R23, 0x1, RZ ;  /* 0x000000011717c810 */ /* 0x000fe20007ffe0ff */
[----:B------:R-:W-:Y:S01]  /*3100*/  @!P2 IMAD.MOV R21, RZ, RZ, -R21 ;  /* 0x000000ffff15a224 */ /* 0x000fe200078e0a15 */
[----:B------:R-:W-:Y:S02]  /*3110*/  ISETP.GE.AND P3, PT, R43, RZ, PT ;  /* 0x000000ff2b00720c */ /* 0x000fe40003f66270 */
[----:B------:R-:W-:Y:S02]  /*3120*/  ISETP.GE.U32.AND P2, PT, R61, R42, PT ;  /* 0x0000002a3d00720c */ /* 0x000fe40003f46070 */
[----:B------:R-:W-:Y:S01]  /*3130*/  LOP3.LUT R43, R22, R53, RZ, 0x3c, !PT ;  /* 0x00000035162b7212 */ /* 0x000fe200078e3cff */
[----:B------:R-:W-:Y:S01]  /*3140*/  @!P1 IMAD.IADD R63, R63, 0x1, -R42 ;  /* 0x000000013f3f9824 */ /* 0x000fe200078e0a2a */
[----:B------:R-:W-:Y:S01]  /*3150*/  @!P1 IADD3 R41, PT, PT, R41, 0x1, RZ ;  /* 0x0000000129299810 */ /* 0x000fe20007ffe0ff */
[----:B------:R-:W-:Y:S01]  /*3160*/  @P5 VIADD R40, R40, 0x1 ;  /* 0x0000000128285836 */ /* 0x000fe20000000000 */
[----:B------:R-:W-:-:S02]  /*3170*/  ISETP.GE.AND P6, PT, R43, RZ, PT ;  /* 0x000000ff2b00720c */ /* 0x000fc40003fc6270 */
[----:B------:R-:W-:Y:S01]  /*3180*/  ISETP.GE.U32.AND P5, PT, R63, R42, PT ;  /* 0x0000002a3f00720c */ /* 0x000fe20003fa6070 */
[----:B------:R-:W-:Y:S01]  /*3190*/  IMAD R63, R52, 0x4, R65 ;  /* 0x00000004343f7824 */ /* 0x000fe200078e0241 */
[-C--:B------:R-:W-:Y:S01]  /*31a0*/  LOP3.LUT R43, R62, R53.reuse, RZ, 0x3c, !PT ;  /* 0x000000353e2b7212 */ /* 0x080fe200078e3cff */
[----:B------:R-:W0:Y:S01]  /*31b0*/  LDS R65, [R65] ;  /* 0x0000000041417984 */ /* 0x000e220000000800 */
[----:B------:R-:W-:Y:S01]  /*31c0*/  ISETP.NE.AND P4, PT, R53, RZ, PT ;  /* 0x000000ff3500720c */ /* 0x000fe20003f85270 */
[----:B------:R-:W-:Y:S01]  /*31d0*/  @P2 VIADD R23, R23, 0x1 ;  /* 0x0000000117172836 */ /* 0x000fe20000000000 */
[----:B------:R-:W-:Y:S01]  /*31e0*/  ISETP.GE.AND P2, PT, R43, RZ, PT ;  /* 0x000000ff2b00720c */ /* 0x000fe20003f46270 */
[----:B------:R-:W-:Y:S01]  /*31f0*/  IMAD R61, R52, 0x4, R63 ;  /* 0x00000004343d7824 */ /* 0x000fe200078e023f */
[----:B------:R-:W-:Y:S01]  /*3200*/  LOP3.LUT R42, RZ, R53, RZ, 0x33, !PT ;  /* 0x00000035ff2a7212 */ /* 0x000fe200078e33ff */
[----:B------:R-:W1:Y:S01]  /*3210*/  LDS R63, [R63] ;  /* 0x000000003f3f7984 */ /* 0x000e620000000800 */
[----:B------:R-:W-:-:S02]  /*3220*/  @!P3 IMAD.MOV R40, RZ, RZ, -R40 ;  /* 0x000000ffff28b224 */ /* 0x000fc400078e0a28 */
[----:B------:R-:W-:Y:S01]  /*3230*/  @!P6 IMAD.MOV R23, RZ, RZ, -R23 ;  /* 0x000000ffff17e224 */ /* 0x000fe200078e0a17 */
[----:B------:R-:W2:Y:S01]  /*3240*/  LDS R61, [R61] ;  /* 0x000000003d3d7984 */ /* 0x000ea20000000800 */
[----:B------:R-:W-:Y:S01]  /*3250*/  @P5 VIADD R41, R41, 0x1 ;  /* 0x0000000129295836 */ /* 0x000fe20000000000 */
[----:B------:R-:W-:Y:S02]  /*3260*/  SEL R21, R42, R21, !P4 ;  /* 0x000000152a157207 */ /* 0x000fe40006000000 */
[C---:B------:R-:W-:Y:S01]  /*3270*/  SEL R40, R64.reuse, R40, !P4 ;  /* 0x0000002840287207 */ /* 0x040fe20006000000 */
[----:B------:R-:W3:Y:S01]  /*3280*/  LDC.64 R42, c[0x0][0x3a0] ;  /* 0x0000e800ff2a7b82 */ /* 0x000ee20000000a00 */
[----:B------:R-:W-:Y:S02]  /*3290*/  @!P2 IADD3 R41, PT, PT, -R41, RZ, RZ ;  /* 0x000000ff2929a210 */ /* 0x000fe40007ffe1ff */
[----:B------:R-:W-:Y:S01]  /*32a0*/  SEL R64, R64, R23, !P4 ;  /* 0x0000001740407207 */ /* 0x000fe20006000000 */
[----:B------:R-:W-:Y:S01]  /*32b0*/  IMAD.MOV R23, RZ, RZ, -R21 ;  /* 0x000000ffff177224 */ /* 0x000fe200078e0a15 */
[----:B------:R-:W-:Y:S01]  /*32c0*/  SEL R66, R66, R41, !P0 ;  /* 0x0000002942427207 */ /* 0x000fe20004000000 */
[----:B------:R-:W-:-:S02]  /*32d0*/  IMAD.MOV R68, RZ, RZ, -R40 ;  /* 0x000000ffff447224 */ /* 0x000fc400078e0a28 */
[----:B------:R-:W-:Y:S01]  /*32e0*/  IMAD R23, R53, R23, R60 ;  /* 0x0000001735177224 */ /* 0x000fe200078e023c */
[----:B------:R-:W-:Y:S01]  /*32f0*/  IADD3 R60, PT, PT, -R66, RZ, RZ ;  /* 0x000000ff423c7210 */ /* 0x000fe20007ffe1ff */
[----:B------:R-:W-:Y:S02]  /*3300*/  IMAD R71, R59, R66, R58 ;  /* 0x000000423b477224 */ /* 0x000fe400078e023a */
[----:B------:R-:W-:Y:S02]  /*3310*/  IMAD.MOV R69, RZ, RZ, -R64 ;  /* 0x000000ffff457224 */ /* 0x000fe400078e0a40 */
[C---:B------:R-:W-:Y:S02]  /*3320*/  IMAD R60, R53.reuse, R60, R62 ;  /* 0x0000003c353c7224 */ /* 0x040fe400078e023e */
[----:B------:R-:W-:Y:S02]  /*3330*/  IMAD R41, R53, R68, R20 ;  /* 0x0000004435297224 */ /* 0x000fe400078e0214 */
[----:B------:R-:W-:Y:S01]  /*3340*/  IMAD R20, R59, R21, R58 ;  /* 0x000000153b147224 */ /* 0x000fe200078e023a */
[----:B------:R-:W-:Y:S01]  /*3350*/  IADD3 R71, PT, PT, R60, R71, RZ ;  /* 0x000000473c477210 */ /* 0x000fe20007ffe0ff */
[----:B------:R-:W-:-:S02]  /*3360*/  VIADD R60, R62, UR10 ;  /* 0x0000000a3e3c7c36 */ /* 0x000fc40008000000 */
[----:B------:R-:W-:Y:S02]  /*3370*/  IMAD R22, R53, R69, R22 ;  /* 0x0000004535167224 */ /* 0x000fe400078e0216 */
[C-C-:B------:R-:W-:Y:S02]  /*3380*/  IMAD R40, R59.reuse, R40, R58.reuse ;  /* 0x000000283b287224 */ /* 0x140fe400078e023a */
[----:B------:R-:W-:Y:S01]  /*3390*/  IMAD R69, R59, R64, R58 ;  /* 0x000000403b457224 */ /* 0x000fe200078e023a */
[----:B------:R-:W-:Y:S01]  /*33a0*/  ISETP.GE.U32.AND P1, PT, R60, 0x80, PT ;  /* 0x000000803c00780c */ /* 0x000fe20003f26070 */
[----:B------:R-:W-:Y:S02]  /*33b0*/  IMAD.IADD R21, R23, 0x1, R20 ;  /* 0x0000000117157824 */ /* 0x000fe400078e0214 */
[----:B------:R-:W-:Y:S02]  /*33c0*/  IMAD.IADD R23, R41, 0x1, R40 ;  /* 0x0000000129177824 */ /* 0x000fe400078e0228 */
[----:B------:R-:W-:-:S02]  /*33d0*/  IMAD.IADD R41, R22, 0x1, R69 ;  /* 0x0000000116297824 */ /* 0x000fc400078e0245 */
[----:B---3--:R-:W-:-:S04]  /*33e0*/  IMAD.WIDE R20, R21, 0x4, R42 ;  /* 0x0000000415147825 */ /* 0x008fc800078e022a */
[--C-:B------:R-:W-:Y:S01]  /*33f0*/  IMAD.WIDE R22, R23, 0x4, R42.reuse ;  /* 0x0000000417167825 */ /* 0x100fe200078e022a */
[----:B----4-:R3:W-:Y:S03]  /*3400*/  REDG.E.ADD.STRONG.GPU desc[UR8][R20.64], R67 ;  /* 0x000000431400798e */ /* 0x0107e6000c12e108 */
[--C-:B------:R-:W-:Y:S01]  /*3410*/  IMAD.WIDE R40, R41, 0x4, R42.reuse ;  /* 0x0000000429287825 */ /* 0x100fe200078e022a */
[----:B0-----:R3:W-:Y:S03]  /*3420*/  REDG.E.ADD.STRONG.GPU desc[UR8][R22.64], R65 ;  /* 0x000000411600798e */ /* 0x0017e6000c12e108 */
[----:B------:R-:W-:Y:S01]  /*3430*/  IMAD.WIDE R42, R71, 0x4, R42 ;  /* 0x00000004472a7825 */ /* 0x000fe200078e022a */
[----:B-1----:R3:W-:Y:S04]  /*3440*/  REDG.E.ADD.STRONG.GPU desc[UR8][R40.64], R63 ;  /* 0x0000003f2800798e */ /* 0x0027e8000c12e108 */
[----:B--2---:R3:W-:Y:S01]  /*3450*/  REDG.E.ADD.STRONG.GPU desc[UR8][R42.64], R61 ;  /* 0x0000003d2a00798e */ /* 0x0047e2000c12e108 */
[----:B------:R-:W-:Y:S05]  /*3460*/  @!P1 BRA `(.L_x_5534) ;  /* 0xfffffff800289947 */ /* 0x000fea000383ffff */
.L_x_5533:
[----:B------:R-:W-:Y:S05]  /*3470*/  BSYNC.RECONVERGENT B0 ;  /* 0x0000000000007941 */ /* 0x000fea0003800200 */
.L_x_5532:
[----:B------:R-:W2:Y:S02]  /*3480*/  LDCU UR5, c[0x0][0x374] ;  /* 0x00006e80ff0577ac */ /* 0x000ea40008000800 */
[----:B--2---:R-:W-:Y:S02]  /*3490*/  UIADD3 UR4, UPT, UPT, UR5, UR4, URZ ;  /* 0x0000000405047290 */ /* 0x004fe4000fffe0ff */
[----:B------:R-:W-:-:S04]  /*34a0*/  USHF.L.U32 UR5, UR5, 0x2, URZ ;  /* 0x0000000205057899 */ /* 0x000fc800080006ff */
[----:B------:R-:W-:-:S09]  /*34b0*/  UISETP.GE.U32.AND UP0, UPT, UR4, UR5, UPT ;  /* 0x000000050400728c */ /* 0x000fd2000bf06070 */
[----:B------:R-:W-:Y:S05]  /*34c0*/  BRA.U !UP0, `(.L_x_5535) ;  /* 0xffffffd9082c7547 */ /* 0x000fea000b83ffff */
[----:B------:R-:W-:Y:S05]  /*34d0*/  EXIT ;  /* 0x000000000000794d */ /* 0x000fea0003800000 */
.L_x_5495:
[----:B------:R-:W-:Y:S01]  /*34e0*/  IMAD.MOV.U32 R74, RZ, RZ, R26 ;  /* 0x000000ffff4a7224 */ /* 0x000fe200078e001a */
[----:B------:R-:W-:Y:S01]  /*34f0*/  MOV R76, 0xffffffff ;  /* 0xffffffff004c7802 */ /* 0x000fe20000000f00 */
[----:B------:R-:W-:-:S07]  /*3500*/  IMAD.MOV.U32 R77, RZ, RZ, 0x1f ;  /* 0x0000001fff4d7424 */ /* 0x000fce00078e00ff */
[----:B01----:R-:W-:Y:S05]  /*3510*/  WARPSYNC.COLLECTIVE R76, `(.L_x_5536) ;  /* 0x000000004c087348 */ /* 0x003fea0003c00000 */
[----:B------:R2:W3:Y:S02]  /*3520*/  SHFL.IDX P4, R74, R75, R74, R77 ;  /* 0x0000004a4b4a7389 */ /* 0x0004e4000008004d */
[----:B0123--:R-:W-:Y:S05]  /*3530*/  ENDCOLLECTIVE ;  /* 0x000000000000791b */ /* 0x00ffea0003800000 */
.L_x_5536:
[----:B------:R-:W-:Y:S01]  /*3540*/  IMAD.MOV.U32 R66, RZ, RZ, R74 ;  /* 0x000000ffff427224 */ /* 0x000fe200078e004a */
[----:B------:R-:W-:Y:S06]  /*3550*/  BRA `(.L_x_5537) ;  /* 0xffffffe4000c7947 */ /* 0x000fec000383ffff */
.L_x_5497:
[----:B------:R-:W-:Y:S01]  /*3560*/  BSSY B1, `(.L_x_5538) ;  /* 0x0000007000017945 */ /* 0x000fe20003800000 */
[----:B------:R-:W-:Y:S01]  /*3570*/  IMAD.MOV.U32 R74, RZ, RZ, R46 ;  /* 0x000000ffff4a7224 */ /* 0x000fe200078e002e */
[----:B------:R-:W-:Y:S01]  /*3580*/  MOV R76, 0xffffffff ;  /* 0xffffffff004c7802 */ /* 0x000fe20000000f00 */
[----:B------:R-:W-:-:S07]  /*3590*/  IMAD.MOV.U32 R77, RZ, RZ, 0x1f ;  /* 0x0000001fff4d7424 */ /* 0x000fce00078e00ff */
[----:B012---:R-:W-:Y:S05]  /*35a0*/  WARPSYNC.COLLECTIVE R76, `(.L_x_5539) ;  /* 0x000000004c087348 */ /* 0x007fea0003c00000 */
[----:B------:R3:W4:Y:S02]  /*35b0*/  SHFL.IDX P4, R74, R75, R74, R77 ;  /* 0x0000004a4b4a7389 */ /* 0x000724000008004d */
[----:B01234-:R-:W-:Y:S05]  /*35c0*/  ENDCOLLECTIVE ;  /* 0x000000000000791b */ /* 0x01ffea0003800000 */
.L_x_5539:
[----:B------:R-:W-:Y:S05]  /*35d0*/  BSYNC B1 ;  /* 0x0000000000017941 */ /* 0x000fea0003800000 */
.L_x_5538:
[----:B------:R-:W-:Y:S01]  /*35e0*/  IMAD.MOV.U32 R77, RZ, RZ, R74 ;  /* 0x000000ffff4d7224 */ /* 0x000fe200078e004a */
[----:B------:R-:W-:Y:S06]  /*35f0*/  BRA `(.L_x_5540) ;  /* 0xffffffe000fc7947 */ /* 0x000fec000383ffff */
.L_x_5499:
[----:B------:R-:W-:Y:S01]  /*3600*/  BSSY B1, `(.L_x_5541) ;  /* 0x0000007000017945 */ /* 0x000fe20003800000 */
[----:B------:R-:W-:Y:S01]  /*3610*/  IMAD.MOV.U32 R74, RZ, RZ, R45 ;  /* 0x000000ffff4a7224 */ /* 0x000fe200078e002d */
[----:B------:R-:W-:Y:S01]  /*3620*/  MOV R76, 0xffffffff ;  /* 0xffffffff004c7802 */ /* 0x000fe20000000f00 */
[----:B------:R-:W-:-:S07]  /*3630*/  IMAD.MOV.U32 R77, RZ, RZ, 0x1f ;  /* 0x0000001fff4d7424 */ /* 0x000fce00078e00ff */
[----:B0123--:R-:W-:Y:S05]  /*3640*/  WARPSYNC.COLLECTIVE R76, `(.L_x_5542) ;  /* 0x000000004c087348 */ /* 0x00ffea0003c00000 */
[----:B------:R4:W0:Y:S02]  /*3650*/  SHFL.IDX P4, R74, R75, R74, R77 ;  /* 0x0000004a4b4a7389 */ /* 0x000824000008004d */
[----:B01234-:R-:W-:Y:S05]  /*3660*/  ENDCOLLECTIVE ;  /* 0x000000000000791b */ /* 0x01ffea0003800000 */
.L_x_5542:
[----:B------:R-:W-:Y:S05]  /*3670*/  BSYNC B1 ;  /* 0x0000000000017941 */ /* 0x000fea0003800000 */
.L_x_5541:
[----:B------:R-:W-:Y:S05]  /*3680*/  BRA `(.L_x_5543) ;  /* 0xffffffe000f07947 */ /* 0x000fea000383ffff */
.L_x_5501:
[----:B------:R-:W-:Y:S01]  /*3690*/  BSSY B1, `(.L_x_5544) ;  /* 0x0000007000017945 */ /* 0x000fe20003800000 */
[----:B------:R-:W-:Y:S02]  /*36a0*/  IMAD.MOV.U32 R74, RZ, RZ, R44 ;  /* 0x000000ffff4a7224 */ /* 0x000fe400078e002c */
[----:B------:R-:W-:Y:S02]  /*36b0*/  IMAD.MOV.U32 R77, RZ, RZ, 0x1f ;  /* 0x0000001fff4d7424 */ /* 0x000fe400078e00ff */
[----:B------:R-:W-:-:S07]  /*36c0*/  IMAD.MOV.U32 R76, RZ, RZ, -0x1 ;  /* 0xffffffffff4c7424 */ /* 0x000fce00078e00ff */
[----:B01234-:R-:W-:Y:S05]  /*36d0*/  WARPSYNC.COLLECTIVE R76, `(.L_x_5545) ;  /* 0x000000004c087348 */ /* 0x01ffea0003c00000 */
[----:B------:R0:W0:Y:S02]  /*36e0*/  SHFL.IDX P4, R74, R75, R74, R77 ;  /* 0x0000004a4b4a7389 */ /* 0x000024000008004d */
[----:B01234-:R-:W-:Y:S05]  /*36f0*/  ENDCOLLECTIVE ;  /* 0x000000000000791b */ /* 0x01ffea0003800000 */
.L_x_5545:
[----:B------:R-:W-:Y:S05]  /*3700*/  BSYNC B1 ;  /* 0x0000000000017941 */ /* 0x000fea0003800000 */
.L_x_5544:
[----:B------:R-:W-:Y:S01]  /*3710*/  MOV R77, R74 ;  /* 0x0000004a004d7202 */ /* 0x000fe20000000f00 */
[----:B------:R-:W-:Y:S06]  /*3720*/  BRA `(.L_x_5546) ;  /* 0xffffffe000e07947 */ /* 0x000fec000383ffff */
.L_x_5503:
[----:B------:R-:W-:Y:S01]  /*3730*/  BSSY B1, `(.L_x_5547) ;  /* 0x0000007000017945 */ /* 0x000fe20003800000 */
[----:B------:R-:W-:Y:S02]  /*3740*/  IMAD.MOV.U32 R74, RZ, RZ, R39 ;  /* 0x000000ffff4a7224 */ /* 0x000fe400078e0027 */
[----:B------:R-:W-:Y:S02]  /*3750*/  IMAD.MOV.U32 R77, RZ, RZ, 0x1f ;  /* 0x0000001fff4d7424 */ /* 0x000fe400078e00ff */
[----:B------:R-:W-:-:S07]  /*3760*/  IMAD.MOV.U32 R76, RZ, RZ, -0x1 ;  /* 0xffffffffff4c7424 */ /* 0x000fce00078e00ff */
[----:B01234-:R-:W-:Y:S05]  /*3770*/  WARPSYNC.COLLECTIVE R76, `(.L_x_5548) ;  /* 0x000000004c087348 */ /* 0x01ffea0003c00000 */
[----:B------:R0:W0:Y:S02]  /*3780*/  SHFL.IDX P4, R74, R75, R74, R77 ;  /* 0x0000004a4b4a7389 */ /* 0x000024000008004d */
[----:B01234-:R-:W-:Y:S05]  /*3790*/  ENDCOLLECTIVE ;  /* 0x000000000000791b */ /* 0x01ffea0003800000 */
.L_x_5548:
[----:B------:R-:W-:Y:S05]  /*37a0*/  BSYNC B1 ;  /* 0x0000000000017941 */ /* 0x000fea0003800000 */
.L_x_5547:
[----:B------:R-:W-:Y:S05]  /*37b0*/  BRA `(.L_x_5549) ;  /* 0xffffffe000d47947 */ /* 0x000fea000383ffff */
.L_x_5505:
[----:B------:R-:W-:Y:S01]  /*37c0*/  BSSY B1, `(.L_x_5550) ;  /* 0x0000007000017945 */ /* 0x000fe20003800000 */
[----:B------:R-:W-:Y:S01]  /*37d0*/  MOV R74, R38 ;  /* 0x00000026004a7202 */ /* 0x000fe20000000f00 */
[----:B------:R-:W-:Y:S02]  /*37e0*/  IMAD.MOV.U32 R77, RZ, RZ, 0x1f ;  /* 0x0000001fff4d7424 */ /* 0x000fe400078e00ff */
[----:B------:R-:W-:-:S07]  /*37f0*/  IMAD.MOV.U32 R76, RZ, RZ, -0x1 ;  /* 0xffffffffff4c7424 */ /* 0x000fce00078e00ff */
[----:B01234-:R-:W-:Y:S05]  /*3800*/  WARPSYNC.COLLECTIVE R76, `(.L_x_5551) ;  /* 0x000000004c087348 */ /* 0x01ffea0003c00000 */
[----:B------:R0:W0:Y:S02]  /*3810*/  SHFL.IDX P4, R74, R75, R74, R77 ;  /* 0x0000004a4b4a7389 */ /* 0x000024000008004d */
[----:B01234-:R-:W-:Y:S05]  /*3820*/  ENDCOLLECTIVE ;  /* 0x000000000000791b */ /* 0x01ffea0003800000 */
.L_x_5551:
[----:B------:R-:W-:Y:S05]  /*3830*/  BSYNC B1 ;  /* 0x0000000000017941 */ /* 0x000fea0003800000 */
.L_x_5550:
[----:B------:R-:W-:Y:S01]  /*3840*/  IMAD.MOV.U32 R77, RZ, RZ, R74 ;  /* 0x000000ffff4d7224 */ /* 0x000fe200078e004a */
[----:B------:R-:W-:Y:S06]  /*3850*/  BRA `(.L_x_5552) ;  /* 0xffffffe000c47947 */ /* 0x000fec000383ffff */
.L_x_5507:
[----:B------:R-:W-:Y:S01]  /*3860*/  BSSY B1, `(.L_x_5553) ;  /* 0x0000007000017945 */ /* 0x000fe20003800000 */
[----:B------:R-:W-:Y:S01]  /*3870*/  MOV R74, R37 ;  /* 0x00000025004a7202 */ /* 0x000fe20000000f00 */
[----:B------:R-:W-:Y:S02]  /*3880*/  IMAD.MOV.U32 R77, RZ, RZ, 0x1f ;  /* 0x0000001fff4d7424 */ /* 0x000fe400078e00ff */
[----:B------:R-:W-:-:S07]  /*3890*/  IMAD.MOV.U32 R76, RZ, RZ, -0x1 ;  /* 0xffffffffff4c7424 */ /* 0x000fce00078e00ff */
[----:B01234-:R-:W-:Y:S05]  /*38a0*/  WARPSYNC.COLLECTIVE R76, `(.L_x_5554) ;  /* 0x000000004c087348 */ /* 0x01ffea0003c00000 */
[----:B------:R0:W0:Y:S02]  /*38b0*/  SHFL.IDX P4, R74, R75, R74, R77 ;  /* 0x0000004a4b4a7389 */ /* 0x000024000008004d */
[----:B01234-:R-:W-:Y:S05]  /*38c0*/  ENDCOLLECTIVE ;  /* 0x000000000000791b */ /* 0x01ffea0003800000 */
.L_x_5554:
[----:B------:R-:W-:Y:S05]  /*38d0*/  BSYNC B1 ;  /* 0x0000000000017941 */ /* 0x000fea0003800000 */
.L_x_5553:
[----:B------:R-:W-:Y:S05]  /*38e0*/  BRA `(.L_x_5555) ;  /* 0xffffffe000b87947 */ /* 0x000fea000383ffff */
.L_x_5509:
[----:B------:R-:W-:Y:S01]  /*38f0*/  HFMA2 R77, -RZ, RZ, 0, 1.847743988037109375e-06 ;  /* 0x0000001fff4d7431 */ /* 0x000fe200000001ff */
[----:B------:R-:W-:Y:S01]  /*3900*/  BSSY B1, `(.L_x_5556) ;  /* 0x0000006000017945 */ /* 0x000fe20003800000 */
[----:B------:R-:W-:Y:S02]  /*3910*/  IMAD.MOV.U32 R74, RZ, RZ, R36 ;  /* 0x000000ffff4a7224 */ /* 0x000fe400078e0024 */
[----:B------:R-:W-:-:S07]  /*3920*/  IMAD.MOV.U32 R76, RZ, RZ, -0x1 ;  /* 0xffffffffff4c7424 */ /* 0x000fce00078e00ff */
[----:B01234-:R-:W-:Y:S05]  /*3930*/  WARPSYNC.COLLECTIVE R76, `(.L_x_5557) ;  /* 0x000000004c087348 */ /* 0x01ffea0003c00000 */
[----:B------:R0:W0:Y:S02]  /*3940*/  SHFL.IDX P4, R74, R75, R74, R77 ;  /* 0x0000004a4b4a7389 */ /* 0x000024000008004d */
[----:B01234-:R-:W-:Y:S05]  /*3950*/  ENDCOLLECTIVE ;  /* 0x000000000000791b */ /* 0x01ffea0003800000 */
.L_x_5557:
[----:B------:R-:W-:Y:S05]  /*3960*/  BSYNC B1 ;  /* 0x0000000000017941 */ /* 0x000fea0003800000 */
.L_x_5556:
[----:B------:R-:W-:Y:S05]  /*3970*/  BRA `(.L_x_5558) ;  /* 0xffffffe000ac7947 */ /* 0x000fea000383ffff */
.L_x_5511:
[----:B------:R-:W-:Y:S01]  /*3980*/  BSSY B1, `(.L_x_5559) ;  /* 0x0000007000017945 */ /* 0x000fe20003800000 */
[----:B------:R-:W-:Y:S01]  /*3990*/  IMAD.MOV.U32 R74, RZ, RZ, R35 ;  /* 0x000000ffff4a7224 */ /* 0x000fe200078e0023 */
[----:B------:R-:W-:Y:S01]  /*39a0*/  MOV R76, 0xffffffff ;  /* 0xffffffff004c7802 */ /* 0x000fe20000000f00 */
[----:B------:R-:W-:-:S07]  /*39b0*/  IMAD.MOV.U32 R77, RZ, RZ, 0x1f ;  /* 0x0000001fff4d7424 */ /* 0x000fce00078e00ff */
[----:B01234-:R-:W-:Y:S05]  /*39c0*/  WARPSYNC.COLLECTIVE R76, `(.L_x_5560) ;  /* 0x000000004c087348 */ /* 0x01ffea0003c00000 */
[----:B------:R0:W0:Y:S02]  /*39d0*/  SHFL.IDX P4, R74, R75, R74, R77 ;  /* 0x0000004a4b4a7389 */ /* 0x000024000008004d */
[----:B01234-:R-:W-:Y:S05]  /*39e0*/  ENDCOLLECTIVE ;  /* 0x000000000000791b */ /* 0x01ffea0003800000 */
.L_x_5560:
[----:B------:R-:W-:Y:S05]  /*39f0*/  BSYNC B1 ;  /* 0x0000000000017941 */ /* 0x000fea0003800000 */
.L_x_5559:
[----:B------:R-:W-:Y:S05]  /*3a00*/  BRA `(.L_x_5561) ;  /* 0xffffffe000a07947 */ /* 0x000fea000383ffff */
.L_x_5513:
[----:B------:R-:W-:Y:S01]  /*3a10*/  BSSY B1, `(.L_x_5562) ;  /* 0x0000007000017945 */ /* 0x000fe20003800000 */
[----:B------:R-:W-:Y:S02]  /*3a20*/  IMAD.MOV.U32 R74, RZ, RZ, R34 ;  /* 0x000000ffff4a7224 */ /* 0x000fe400078e0022 */
[----:B------:R-:W-:Y:S02]  /*3a30*/  IMAD.MOV.U32 R77, RZ, RZ, 0x1f ;  /* 0x0000001fff4d7424 */ /* 0x000fe400078e00ff */
[----:B------:R-:W-:-:S07]  /*3a40*/  IMAD.MOV.U32 R76, RZ, RZ, -0x1 ;  /* 0xffffffffff4c7424 */ /* 0x000fce00078e00ff */
[----:B01234-:R-:W-:Y:S05]  /*3a50*/  WARPSYNC.COLLECTIVE R76, `(.L_x_5563) ;  /* 0x000000004c087348 */ /* 0x01ffea0003c00000 */
[----:B------:R0:W0:Y:S02]  /*3a60*/  SHFL.IDX P4, R74, R75, R74, R77 ;  /* 0x0000004a4b4a7389 */ /* 0x000024000008004d */
[----:B01234-:R-:W-:Y:S05]  /*3a70*/  ENDCOLLECTIVE ;  /* 0x000000000000791b */ /* 0x01ffea0003800000 */
.L_x_5563:
[----:B------:R-:W-:Y:S05]  /*3a80*/  BSYNC B1 ;  /* 0x0000000000017941 */ /* 0x000fea0003800000 */
.L_x_5562:
[----:B------:R-:W-:Y:S05]  /*3a90*/  BRA `(.L_x_5564) ;  /* 0xffffffe000947947 */ /* 0x000fea000383ffff */
.L_x_5515:
[----:B------:R-:W-:Y:S01]  /*3aa0*/  BSSY B1, `(.L_x_5565) ;  /* 0x0000007000017945 */ /* 0x000fe20003800000 */
[----:B------:R-:W-:Y:S01]  /*3ab0*/  MOV R74, R33 ;  /* 0x00000021004a7202 */ /* 0x000fe20000000f00 */
[----:B------:R-:W-:Y:S02]  /*3ac0*/  IMAD.MOV.U32 R77, RZ, RZ, 0x1f ;  /* 0x0000001fff4d7424 */ /* 0x000fe400078e00ff */
[----:B------:R-:W-:-:S07]  /*3ad0*/  IMAD.MOV.U32 R76, RZ, RZ, -0x1 ;  /* 0xffffffffff4c7424 */ /* 0x000fce00078e00ff */
[----:B01234-:R-:W-:Y:S05]  /*3ae0*/  WARPSYNC.COLLECTIVE R76, `(.L_x_5566) ;  /* 0x000000004c087348 */ /* 0x01ffea0003c00000 */
[----:B------:R0:W0:Y:S02]  /*3af0*/  SHFL.IDX P4, R74, R75, R74, R77 ;  /* 0x0000004a4b4a7389 */ /* 0x000024000008004d */
[----:B01234-:R-:W-:Y:S05]  /*3b00*/  ENDCOLLECTIVE ;  /* 0x000000000000791b */ /* 0x01ffea0003800000 */
.L_x_5566:
[----:B------:R-:W-:Y:S05]  /*3b10*/  BSYNC B1 ;  /* 0x0000000000017941 */ /* 0x000fea0003800000 */
.L_x_5565:
[----:B------:R-:W-:Y:S01]  /*3b20*/  IMAD.MOV.U32 R77, RZ, RZ, R74 ;  /* 0x000000ffff4d7224 */ /* 0x000fe200078e004a */
[----:B------:R-:W-:Y:S06]  /*3b30*/  BRA `(.L_x_5567) ;  /* 0xffffffe000847947 */ /* 0x000fec000383ffff */
.L_x_5517:
[----:B------:R-:W-:Y:S01]  /*3b40*/  BSSY B1, `(.L_x_5568) ;  /* 0x0000007000017945 */ /* 0x000fe20003800000 */
[----:B------:R-:W-:Y:S01]  /*3b50*/  MOV R74, R32 ;  /* 0x00000020004a7202 */ /* 0x000fe20000000f00 */
[----:B------:R-:W-:Y:S02]  /*3b60*/  IMAD.MOV.U32 R77, RZ, RZ, 0x1f ;  /* 0x0000001fff4d7424 */ /* 0x000fe400078e00ff */
[----:B------:R-:W-:-:S07]  /*3b70*/  IMAD.MOV.U32 R76, RZ, RZ, -0x1 ;  /* 0xffffffffff4c7424 */ /* 0x000fce00078e00ff */
[----:B01234-:R-:W-:Y:S05]  /*3b80*/  WARPSYNC.COLLECTIVE R76, `(.L_x_5569) ;  /* 0x000000004c087348 */ /* 0x01ffea0003c00000 */
[----:B------:R0:W0:Y:S02]  /*3b90*/  SHFL.IDX P4, R74, R75, R74, R77 ;  /* 0x0000004a4b4a7389 */ /* 0x000024000008004d */
[----:B01234-:R-:W-:Y:S05]  /*3ba0*/  ENDCOLLECTIVE ;  /* 0x000000000000791b */ /* 0x01ffea0003800000 */
.L_x_5569:
[----:B------:R-:W-:Y:S05]  /*3bb0*/  BSYNC B1 ;  /* 0x0000000000017941 */ /* 0x000fea0003800000 */
.L_x_5568:
[----:B------:R-:W-:Y:S05]  /*3bc0*/  BRA `(.L_x_5570) ;  /* 0xffffffe000787947 */ /* 0x000fea000383ffff */
.L_x_5519:
[----:B------:R-:W-:Y:S01]  /*3bd0*/  HFMA2 R77, -RZ, RZ, 0, 1.847743988037109375e-06 ;  /* 0x0000001fff4d7431 */ /* 0x000fe200000001ff */
[----:B------:R-:W-:Y:S01]  /*3be0*/  BSSY B1, `(.L_x_5571) ;  /* 0x0000006000017945 */ /* 0x000fe20003800000 */
[----:B------:R-:W-:Y:S02]  /*3bf0*/  IMAD.MOV.U32 R74, RZ, RZ, R31 ;  /* 0x000000ffff4a7224 */ /* 0x000fe400078e001f */
[----:B------:R-:W-:-:S07]  /*3c00*/  IMAD.MOV.U32 R76, RZ, RZ, -0x1 ;  /* 0xffffffffff4c7424 */ /* 0x000fce00078e00ff */
[----:B01234-:R-:W-:Y:S05]  /*3c10*/  WARPSYNC.COLLECTIVE R76, `(.L_x_5572) ;  /* 0x000000004c087348 */ /* 0x01ffea0003c00000 */
[----:B------:R0:W0:Y:S02]  /*3c20*/  SHFL.IDX P4, R74, R75, R74, R77 ;  /* 0x0000004a4b4a7389 */ /* 0x000024000008004d */
[----:B01234-:R-:W-:Y:S05]  /*3c30*/  ENDCOLLECTIVE ;  /* 0x000000000000791b */ /* 0x01ffea0003800000 */
.L_x_5572:
[----:B------:R-:W-:Y:S05]  /*3c40*/  BSYNC B1 ;  /* 0x0000000000017941 */ /* 0x000fea0003800000 */
.L_x_5571:
[----:B------:R-:W-:Y:S05]  /*3c50*/  BRA `(.L_x_5573) ;  /* 0xffffffe0006c7947 */ /* 0x000fea000383ffff */
.L_x_5521:
[----:B------:R-:W-:Y:S01]  /*3c60*/  BSSY B1, `(.L_x_5574) ;  /* 0x0000007000017945 */ /* 0x000fe20003800000 */
[----:B------:R-:W-:Y:S01]  /*3c70*/  IMAD.MOV.U32 R74, RZ, RZ, R30 ;  /* 0x000000ffff4a7224 */ /* 0x000fe200078e001e */
[----:B------:R-:W-:Y:S01]  /*3c80*/  MOV R77, 0x1f ;  /* 0x0000001f004d7802 */ /* 0x000fe20000000f00 */
[----:B------:R-:W-:-:S07]  /*3c90*/  IMAD.MOV.U32 R76, RZ, RZ, -0x1 ;  /* 0xffffffffff4c7424 */ /* 0x000fce00078e00ff */
[----:B01234-:R-:W-:Y:S05]  /*3ca0*/  WARPSYNC.COLLECTIVE R76, `(.L_x_5575) ;  /* 0x000000004c087348 */ /* 0x01ffea0003c00000 */
[----:B------:R0:W0:Y:S02]  /*3cb0*/  SHFL.IDX P4, R74, R75, R74, R77 ;  /* 0x0000004a4b4a7389 */ /* 0x000024000008004d */
[----:B01234-:R-:W-:Y:S05]  /*3cc0*/  ENDCOLLECTIVE ;  /* 0x000000000000791b */ /* 0x01ffea0003800000 */
.L_x_5575:
[----:B------:R-:W-:Y:S05]  /*3cd0*/  BSYNC B1 ;  /* 0x0000000000017941 */ /* 0x000fea0003800000 */
.L_x_5574:
[----:B------:R-:W-:Y:S01]  /*3ce0*/  IMAD.MOV.U32 R77, RZ, RZ, R74 ;  /* 0x000000ffff4d7224 */ /* 0x000fe200078e004a */
[----:B------:R-:W-:Y:S06]  /*3cf0*/  BRA `(.L_x_5576) ;  /* 0xffffffe0005c7947 */ /* 0x000fec000383ffff */
.L_x_5523:
[----:B------:R-:W-:Y:S01]  /*3d00*/  BSSY B1, `(.L_x_5577) ;  /* 0x0000007000017945 */ /* 0x000fe20003800000 */
[----:B------:R-:W-:Y:S01]  /*3d10*/  MOV R74, R29 ;  /* 0x0000001d004a7202 */ /* 0x000fe20000000f00 */
[----:B------:R-:W-:Y:S02]  /*3d20*/  IMAD.MOV.U32 R77, RZ, RZ, 0x1f ;  /* 0x0000001fff4d7424 */ /* 0x000fe400078e00ff */
[----:B------:R-:W-:-:S07]  /*3d30*/  IMAD.MOV.U32 R76, RZ, RZ, -0x1 ;  /* 0xffffffffff4c7424 */ /* 0x000fce00078e00ff */
[----:B01234-:R-:W-:Y:S05]  /*3d40*/  WARPSYNC.COLLECTIVE R76, `(.L_x_5578) ;  /* 0x000000004c087348 */ /* 0x01ffea0003c00000 */
[----:B------:R0:W0:Y:S02]  /*3d50*/  SHFL.IDX P4, R74, R75, R74, R77 ;  /* 0x0000004a4b4a7389 */ /* 0x000024000008004d */
[----:B01234-:R-:W-:Y:S05]  /*3d60*/  ENDCOLLECTIVE ;  /* 0x000000000000791b */ /* 0x01ffea0003800000 */
.L_x_5578:
[----:B------:R-:W-:Y:S05]  /*3d70*/  BSYNC B1 ;  /* 0x0000000000017941 */ /* 0x000fea0003800000 */
.L_x_5577:
[----:B------:R-:W-:Y:S05]  /*3d80*/  BRA `(.L_x_5579) ;  /* 0xffffffe000507947 */ /* 0x000fea000383ffff */
.L_x_5525:
[----:B------:R-:W-:Y:S01]  /*3d90*/  BSSY B1, `(.L_x_5580) ;  /* 0x0000007000017945 */ /* 0x000fe20003800000 */
[----:B------:R-:W-:Y:S01]  /*3da0*/  MOV R74, R28 ;  /* 0x0000001c004a7202 */ /* 0x000fe20000000f00 */
[----:B------:R-:W-:Y:S02]  /*3db0*/  IMAD.MOV.U32 R77, RZ, RZ, 0x1f ;  /* 0x0000001fff4d7424 */ /* 0x000fe400078e00ff */
[----:B------:R-:W-:-:S07]  /*3dc0*/  IMAD.MOV.U32 R76, RZ, RZ, -0x1 ;  /* 0xffffffffff4c7424 */ /* 0x000fce00078e00ff */
[----:B01234-:R-:W-:Y:S05]  /*3dd0*/  WARPSYNC.COLLECTIVE R76, `(.L_x_5581) ;  /* 0x000000004c087348 */ /* 0x01ffea0003c00000 */
[----:B------:R0:W0:Y:S02]  /*3de0*/  SHFL.IDX P4, R74, R75, R74, R77 ;  /* 0x0000004a4b4a7389 */ /* 0x000024000008004d */
[----:B01234-:R-:W-:Y:S05]  /*3df0*/  ENDCOLLECTIVE ;  /* 0x000000000000791b */ /* 0x01ffea0003800000 */
.L_x_5581:
[----:B------:R-:W-:Y:S05]  /*3e00*/  BSYNC B1 ;  /* 0x0000000000017941 */ /* 0x000fea0003800000 */
.L_x_5580:
[----:B------:R-:W-:Y:S01]  /*3e10*/  MOV R75, R74 ;  /* 0x0000004a004b7202 */ /* 0x000fe20000000f00 */
[----:B------:R-:W-:Y:S06]  /*3e20*/  BRA `(.L_x_5582) ;  /* 0xffffffe000407947 */ /* 0x000fec000383ffff */
        .weak           $__internal_155_$__cuda_sm20_div_s16
        .type           $__internal_155_$__cuda_sm20_div_s16,@function
        .size           $__internal_155_$__cuda_sm20_div_s16,(.L_x_38658 - $__internal_155_$__cuda_sm20_div_s16)
$__internal_155_$__cuda_sm20_div_s16:
        /* <DEDUP_REMOVED lines=11> */
[----:B0-----:R-:W-:-:S04]  /*3ee0*/  FMUL R22, R22, R23 ;  /* 0x0000001716167220 */ /* 0x001fc80000400000 */
[----:B------:R-:W-:-:S04]  /*3ef0*/  VIADD R22, R22, 0x2 ;  /* 0x0000000216167836 */ /* 0x000fc80000000000 */
[----:B------:R-:W-:Y:S01]  /*3f00*/  FMUL.RZ R22, R21, R22 ;  /* 0x0000001615167220 */ /* 0x000fe2000040c000 */
[----:B------:R-:W-:-:S04]  /*3f10*/  LOP3.LUT R21, R20, 0x80, RZ, 0x3c, !PT ;  /* 0x0000008014157812 */ /* 0x000fc800078e3cff */
[----:B------:R-:W-:Y:S01]  /*3f20*/  SHF.R.U32.HI R21, RZ, 0x1f, R21 ;  /* 0x0000001fff157819 */ /* 0x000fe20000011615 */
[----:B------:R-:W0:Y:S03]  /*3f30*/  F2I.U32.TRUNC.NTZ R22, R22 ;  /* 0x0000001600167305 */ /* 0x000e26000020f000 */
[----:B------:R-:W-:-:S04]  /*3f40*/  IADD3 R41, PT, PT, -R21, RZ, RZ ;  /* 0x000000ff15297210 */ /* 0x000fc80007ffe1ff */
[----:B0-----:R-:W-:-:S05]  /*3f50*/  LOP3.LUT R20, R41, 0xffff, R22, 0x78, !PT ;  /* 0x0000ffff29147812 */ /* 0x001fca00078e7816 */
[----:B------:R-:W-:Y:S01]  /*3f60*/  IMAD.IADD R23, R21, 0x1, R20 ;  /* 0x0000000115177824 */ /* 0x000fe200078e0214 */
[----:B------:R-:W-:Y:S01]  /*3f70*/  MOV R20, R40 ;  /* 0x0000002800147202 */ /* 0x000fe20000000f00 */
[----:B------:R-:W-:Y:S02]  /*3f80*/  IMAD.MOV.U32 R21, RZ, RZ, 0x0 ;  /* 0x00000000ff157424 */ /* 0x000fe400078e00ff */
[----:B------:R-:W-:Y:S02]  /*3f90*/  @!P0 IMAD.MOV.U32 R23, RZ, RZ, -0x1 ;  /* 0xffffffffff178424 */ /* 0x000fe400078e00ff */
[----:B------:R-:W-:Y:S05]  /*3fa0*/  RET.REL.NODEC R20 `(_Z9cuda_gemmIiLi128ELi4ELi1ELi256ELi128ELi128ELi64ELi0ELi0EEviiiPT_S1_S1_iii) ;  /* 0xffffffc014147950 */ /* 0x000fea0003c3ffff */
.L_x_5583:
        /* <DEDUP_REMOVED lines=13> */
.L_x_38658:


//--------------------- .text._Z9cuda_gemmIiLi128ELi4ELi1ELi256ELi64ELi64ELi64ELi1ELi1EEviiiPT_S1_S1_iii --------------------------
	.section	.text._Z9cuda_gemmIiLi128ELi4ELi1ELi256ELi64ELi64ELi64ELi1ELi1EEviiiPT_S1_S1_iii,"ax",@progbits
	.align	128
        .global         _Z9cuda_gemmIiLi128ELi4ELi1ELi256ELi64ELi64ELi64ELi1ELi1EEviiiPT_S1_S1_iii
        .type           _Z9cuda_gemmIiLi128ELi4ELi1ELi256ELi64ELi64ELi64ELi1ELi1EEviiiPT_S1_S1_iii,@function
        .size           _Z9cuda_gemmIiLi128ELi4ELi1ELi256ELi64ELi64ELi64ELi1ELi1EEviiiPT_S1_S1_iii,(.L_x_38659 - _Z9cuda_gemmIiLi128ELi4ELi1ELi256ELi64ELi64ELi64ELi1ELi1EEviiiPT_S1_S1_iii)
        .other          _Z9cuda_gemmIiLi128ELi4ELi1ELi256ELi64ELi64ELi64ELi1ELi1EEviiiPT_S1_S1_iii,@"STO_CUDA_ENTRY STV_DEFAULT"
_Z9cuda_gemmIiLi128ELi4ELi1ELi256ELi64ELi64ELi64ELi1ELi1EEviiiPT_S1_S1_iii:
.text._Z9cuda_gemmIiLi128ELi4ELi1ELi256ELi64ELi64ELi64ELi1ELi1EEviiiPT_S1_S1_iii:
[----:B------:R-:W0:Y:S08]  /*0000*/  LDC R1, c[0x0][0x37c] ;  /* 0x0000df00ff017b82 */ /* 0x000e300000000800 */
[----:B------:R-:W1:Y:S01]  /*0010*/  LDC R0, c[0x0][0x374] ;  /* 0x0000dd00ff007b82 */ /* 0x000e620000000800 */
[----:B0-----:R-:W-:-:S07]  /*0020*/  VIADD R1, R1, 0xfffffff8 ;  /* 0xfffffff801017836 */ /* 0x001fce0000000000 */
[----:B------:R-:W0:Y:S01]  /*0030*/  S2UR UR4, SR_CTAID.Y ;  /* 0x00000000000479c3 */ /* 0x000e220000002600 */
[----:B-1----:R1:W-:Y:S02]  /*0040*/  STL [R1], R0 ;  /* 0x0000000001007387 */ /* 0x0023e40000100800 */
[----:B-1----:R-:W-:-:S05]  /*0050*/  IMAD.SHL.U32 R0, R0, 0x4, RZ ;  /* 0x0000000400007824 */ /* 0x002fca00078e00ff */
[----:B0-----:R-:W-:-:S13]  /*0060*/  ISETP.LE.U32.AND P0, PT, R0, UR4, PT ;  /* 0x0000000400007c0c */ /* 0x001fda000bf03070 */
[----:B------:R-:W-:Y:S05]  /*0070*/  @P0 EXIT ;  /* 0x000000000000094d */ /* 0x000fea0003800000 */
[----:B------:R-:W0:Y:S01]  /*0080*/  S2R R4, SR_CgaCtaId ;  /* 0x0000000000047919 */ /* 0x000e220000008800 */
[----:B------:R-:W1:Y:S01]  /*0090*/  LDCU UR8, c[0x0][0x360] ;  /* 0x00006c00ff0877ac */ /* 0x000e620008000800 */
[----:B------:R-:W2:Y:S01]  /*00a0*/  LDC R2, c[0x0][0x360] ;  /* 0x0000d800ff027b82 */ /* 0x000ea20000000800 */
[----:B------:R-:W-:Y:S01]  /*00b0*/  MOV R7, 0x400 ;  /* 0x0000040000077802 */ /* 0x000fe20000000f00 */
[----:B------:R-:W3:Y:S01]  /*00c0*/  S2R R0, SR_TID.X ;  /* 0x0000000000007919 */ /* 0x000ee20000002100 */
[----:B------:R-:W-:-:S05]  /*00d0*/  MOV R14, 0x220 ;  /* 0x00000220000e7802 */ /* 0x000fca0000000f00 */
[----:B------:R-:W4:Y:S01]  /*00e0*/  S2UR UR7, SR_CTAID.Z ;  /* 0x00000000000779c3 */ /* 0x000f220000002700 */
[----:B-1----:R-:W-:Y:S01]  /*00f0*/  USHF.L.U32 UR6, UR8, 0x2, URZ ;  /* 0x0000000208067899 */ /* 0x002fe200080006ff */
[----:B0-----:R-:W-:Y:S02]  /*0100*/  LEA R5, R4, R7, 0x18 ;  /* 0x0000000704057211 */ /* 0x001fe400078ec0ff */
[--C-:B---3--:R-:W-:Y:S01]  /*0110*/  SHF.R.U32.HI R3, RZ, 0x3, R0.reuse ;  /* 0x00000003ff037819 */ /* 0x108fe20000011600 */
[C---:B------:R-:W-:Y:S01]  /*0120*/  IMAD.SHL.U32 R10, R0.reuse, 0x4, RZ ;  /* 0x00000004000a7824 */ /* 0x040fe200078e00ff */
[C---:B------:R-:W-:Y:S01]  /*0130*/  LOP3.LUT R4, R0.reuse, 0xf, RZ, 0xc0, !PT ;  /* 0x0000000f00047812 */ /* 0x040fe200078ec0ff */
[----:B------:R-:W-:Y:S02]  /*0140*/  IMAD.SHL.U32 R30, R0, 0x10, RZ ;  /* 0x00000010001e7824 */ /* 0x000fe400078e00ff */
[--C-:B------:R-:W-:Y:S01]  /*0150*/  IMAD R6, R3, 0x84, R5.reuse ;  /* 0x0000008403067824 */ /* 0x100fe200078e0205 */
[----:B------:R-:W-:Y:S01]  /*0160*/  LOP3.LUT R9, R10, 0x7c, RZ, 0xc0, !PT ;  /* 0x0000007c0a097812 */ /* 0x000fe200078ec0ff */
[----:B------:R-:W-:Y:S01]  /*0170*/  IMAD R3, R4, 0x84, R5 ;  /* 0x0000008404037824 */ /* 0x000fe200078e0205 */
[----:B------:R-:W-:Y:S01]  /*0180*/  SHF.R.U32.HI R5, RZ, 0x1, R0 ;  /* 0x00000001ff057819 */ /* 0x000fe20000011600 */
[----:B------:R-:W-:Y:S01]  /*0190*/  VIADD R8, R0, UR8 ;  /* 0x0000000800087c36 */ /* 0x000fe20008000000 */
[----:B------:R-:W-:-:S02]  /*01a0*/  LOP3.LUT R30, R30, 0x10, RZ, 0xc0, !PT ;  /* 0x000000101e1e7812 */ /* 0x000fc400078ec0ff */
[----:B------:R-:W-:Y:S02]  /*01b0*/  LOP3.LUT R5, R5, 0x3, RZ, 0xc0, !PT ;  /* 0x0000000305057812 */ /* 0x000fe400078ec0ff */
[----:B------:R-:W-:Y:S01]  /*01c0*/  IADD3 R4, PT, PT, R6, R9, RZ ;  /* 0x0000000906047210 */ /* 0x000fe20007ffe0ff */
[----:B------:R-:W-:Y:S01]  /*01d0*/  IMAD.U32 R6, RZ, RZ, UR4 ;  /* 0x00000004ff067e24 */ /* 0x000fe2000f8e00ff */
[----:B------:R-:W-:Y:S02]  /*01e0*/  LOP3.LUT R11, R8, 0xff, RZ, 0xc, !PT ;  /* 0x000000ff080b7812 */ /* 0x000fe400078e0cff */
[----:B--2---:R-:W-:Y:S02]  /*01f0*/  LOP3.LUT R8, R2, 0xff, RZ, 0xc0, !PT ;  /* 0x000000ff02087812 */ /* 0x004fe400078ec0ff */
[----:B----4-:R-:W-:-:S07]  /*0200*/  LEA R24, R5, R30, 0x5 ;  /* 0x0000001e05187211 */ /* 0x010fce00078e28ff */
[----:B------:R-:W-:Y:S05]  /*0210*/  CALL.REL.NOINC `($__internal_156_$__cuda_sm20_div_u16) ;  /* 0x0000001000a47944 */ /* 0x000fea0003c00000 */
[----:B------:R-:W2:Y:S01]  /*0220*/  LDL R15, [R1+0x4] ;  /* 0x00000400010f7983 */ /* 0x000ea20000100800 */
[----:B------:R-:W0:Y:S01]  /*0230*/  I2F.U32.RP R12, UR6 ;  /* 0x00000006000c7d06 */ /* 0x000e220008209000 */
[----:B------:R-:W-:Y:S01]  /*0240*/  IADD3 R10, PT, PT, R10, UR6, RZ ;  /* 0x000000060a0a7c10 */ /* 0x000fe2000fffe0ff */
[----:B------:R-:W-:Y:S01]  /*0250*/  IMAD R13, RZ, RZ, -UR6 ;  /* 0x80000006ff0d7e24 */ /* 0x000fe2000f8e02ff */
[----:B------:R-:W-:Y:S01]  /*0260*/  ISETP.NE.U32.AND P2, PT, RZ, UR6, PT ;  /* 0x00000006ff007c0c */ /* 0x000fe2000bf45070 */
[----:B------:R-:W-:Y:S01]  /*0270*/  VIADD R7, R7, 0x880 ;  /* 0x0000088007077836 */ /* 0x000fe20000000000 */
[C---:B------:R-:W-:Y:S01]  /*0280*/  ISETP.GE.U32.AND P0, PT, R10.reuse, 0x100, PT ;  /* 0x000001000a00780c */ /* 0x040fe20003f06070 */
[----:B------:R-:W-:Y:S01]  /*0290*/  VIADD R14, R5, 0xffffffff ;  /* 0xffffffff050e7836 */ /* 0x000fe20000000000 */
[----:B------:R-:W-:Y:S01]  /*02a0*/  VIMNMX.U32 R11, PT, PT, R10, 0x100, !PT ;  /* 0x000001000a0b7848 */ /* 0x000fe20007fe0000 */
[----:B------:R-:W1:Y:S01]  /*02b0*/  LDCU.64 UR10, c[0x0][0x358] ;  /* 0x00006b00ff0a77ac */ /* 0x000e620008000a00 */
[----:B------:R-:W-:-:S02]  /*02c0*/  SEL R44, RZ, 0x1, P0 ;  /* 0x00000001ff2c7807 */ /* 0x000fc40000000000 */
[----:B------:R-:W-:Y:S02]  /*02d0*/  LOP3.LUT R27, R14, 0xf, RZ, 0xc0, !PT ;  /* 0x0000000f0e1b7812 */ /* 0x000fe400078ec0ff */
[----:B------:R-:W-:Y:S01]  /*02e0*/  IADD3 R11, PT, PT, R11, -R10, -R44 ;  /* 0x8000000a0b0b7210 */ /* 0x000fe20007ffe82c */
[----:B0-----:R-:W0:Y:S01]  /*02f0*/  MUFU.RCP R12, R12 ;  /* 0x0000000c000c7308 */ /* 0x001e220000001000 */
[----:B------:R-:W3:Y:S01]  /*0300*/  S2R R10, SR_CgaCtaId ;  /* 0x00000000000a7919 */ /* 0x000ee20000008800 */
[-C--:B------:R-:W-:Y:S02]  /*0310*/  LOP3.LUT R23, R24, R27.reuse, RZ, 0xfc, !PT ;  /* 0x0000001b18177212 */ /* 0x080fe400078efcff */
[----:B------:R-:W-:Y:S01]  /*0320*/  LOP3.LUT R27, R30, R27, RZ, 0xfc, !PT ;  /* 0x0000001b1e1b7212 */ /* 0x000fe200078efcff */
[----:B0-----:R-:W-:-:S04]  /*0330*/  VIADD R8, R12, 0xffffffe ;  /* 0x0ffffffe0c087836 */ /* 0x001fc80000000000 */
[----:B------:R0:W4:Y:S02]  /*0340*/  F2I.FTZ.U32.TRUNC.NTZ R9, R8 ;  /* 0x0000000800097305 */ /* 0x000124000021f000 */
[----:B0-----:R-:W-:Y:S02]  /*0350*/  IMAD.MOV.U32 R8, RZ, RZ, RZ ;  /* 0x000000ffff087224 */ /* 0x001fe400078e00ff */
[----:B----4-:R-:W-:-:S04]  /*0360*/  IMAD R13, R13, R9, RZ ;  /* 0x000000090d0d7224 */ /* 0x010fc800078e02ff */
[----:B------:R-:W-:-:S06]  /*0370*/  IMAD.HI.U32 R12, R9, R13, R8 ;  /* 0x0000000d090c7227 */ /* 0x000fcc00078e0008 */
[----:B------:R-:W-:Y:S01]  /*0380*/  IMAD.HI.U32 R9, R12, R11, RZ ;  /* 0x0000000b0c097227 */ /* 0x000fe200078e00ff */
[----:B------:R-:W-:-:S03]  /*0390*/  IADD3 R12, PT, PT, R5, 0xe, RZ ;  /* 0x0000000e050c7810 */ /* 0x000fc60007ffe0ff */
[----:B------:R-:W-:Y:S01]  /*03a0*/  IMAD.MOV R8, RZ, RZ, -R9 ;  /* 0x000000ffff087224 */ /* 0x000fe200078e0a09 */
[----:B------:R-:W-:-:S03]  /*03b0*/  LOP3.LUT R13, R12, 0xf, RZ, 0xc0, !PT ;  /* 0x0000000f0c0d7812 */ /* 0x000fc600078ec0ff */
[----:B------:R-:W-:Y:S01]  /*03c0*/  IMAD R11, R8, UR6, R11 ;  /* 0x00000006080b7c24 */ /* 0x000fe2000f8e020b */
[----:B---3--:R-:W-:Y:S01]  /*03d0*/  LEA R8, R10, R7, 0x18 ;  /* 0x000000070a087211 */ /* 0x008fe200078ec0ff */
[----:B------:R-:W-:Y:S01]  /*03e0*/  VIADD R10, R5, 0xd ;  /* 0x0000000d050a7836 */ /* 0x000fe20000000000 */
[----:B------:R-:W-:Y:S02]  /*03f0*/  LOP3.LUT R7, R24, R5, RZ, 0xfc, !PT ;  /* 0x0000000518077212 */ /* 0x000fe400078efcff */
[----:B------:R-:W-:Y:S01]  /*0400*/  ISETP.GE.U32.AND P0, PT, R11, UR6, PT ;  /* 0x000000060b007c0c */ /* 0x000fe2000bf06070 */
[----:B------:R-:W-:Y:S01]  /*0410*/  IMAD R23, R23, 0x4, R8 ;  /* 0x0000000417177824 */ /* 0x000fe200078e0208 */
[----:B------:R-:W-:Y:S02]  /*0420*/  LOP3.LUT R25, R10, 0xf, RZ, 0xc0, !PT ;  /* 0x0000000f0a197812 */ /* 0x000fe400078ec0ff */
[----:B------:R-:W-:Y:S02]  /*0430*/  LOP3.LUT R26, R30, R13, RZ, 0xfc, !PT ;  /* 0x0000000d1e1a7212 */ /* 0x000fe400078efcff */
[----:B------:R-:W-:-:S02]  /*0440*/  LOP3.LUT R21, R24, R25, RZ, 0xfc, !PT ;  /* 0x0000001918157212 */ /* 0x000fc400078efcff */
[C---:B------:R-:W-:Y:S02]  /*0450*/  LOP3.LUT R25, R30.reuse, R25, RZ, 0xfc, !PT ;  /* 0x000000191e197212 */ /* 0x040fe400078efcff */
[-C--:B------:R-:W-:Y:S02]  /*0460*/  LEA R7, R7, R8.reuse, 0x2 ;  /* 0x0000000807077211 */ /* 0x080fe400078e10ff */
[----:B------:R-:W-:Y:S01]  /*0470*/  LEA R21, R21, R8, 0x2 ;  /* 0x0000000815157211 */ /* 0x000fe200078e10ff */
[----:B------:R-:W-:Y:S01]  /*0480*/  @P0 VIADD R9, R9, 0x1 ;  /* 0x0000000109090836 */ /* 0x000fe20000000000 */
[----:B------:R-:W-:Y:S02]  /*0490*/  @P0 IADD3 R11, PT, PT, R11, -UR6, RZ ;  /* 0x800000060b0b0c10 */ /* 0x000fe4000fffe0ff */
[----:B------:R-:W-:Y:S02]  /*04a0*/  LOP3.LUT R30, R30, 0x8, R5, 0xfe, !PT ;  /* 0x000000081e1e7812 */ /* 0x000fe400078efe05 */
[----:B------:R-:W-:-:S02]  /*04b0*/  ISETP.GE.U32.AND P1, PT, R11, UR6, PT ;  /* 0x000000060b007c0c */ /* 0x000fc4000bf26070 */
[----:B------:R-:W-:-:S05]  /*04c0*/  LOP3.LUT R11, R24, 0x8, R5, 0xfe, !PT ;  /* 0x00000008180b7812 */ /* 0x000fca00078efe05 */
[----:B------:R-:W-:Y:S01]  /*04d0*/  IMAD R20, R11, 0x4, R8 ;  /* 0x000000040b147824 */ /* 0x000fe200078e0208 */
[----:B------:R-:W-:Y:S01]  /*04e0*/  LOP3.LUT R11, R24, R13, RZ, 0xfc, !PT ;  /* 0x0000000d180b7212 */ /* 0x000fe200078efcff */
[----:B------:R-:W-:-:S04]  /*04f0*/  IMAD R24, R5, -0x1f, R24 ;  /* 0xffffffe105187824 */ /* 0x000fc800078e0218 */
[----:B------:R-:W-:Y:S01]  /*0500*/  @P1 VIADD R9, R9, 0x1 ;  /* 0x0000000109091836 */ /* 0x000fe20000000000 */
[----:B------:R-:W-:Y:S01]  /*0510*/  @!P2 LOP3.LUT R9, RZ, UR6, RZ, 0x33, !PT ;  /* 0x00000006ff09ac12 */ /* 0x000fe2000f8e33ff */
[----:B------:R-:W-:Y:S01]  /*0520*/  IMAD R22, R11, 0x4, R8 ;  /* 0x000000040b167824 */ /* 0x000fe200078e0208 */
[C---:B------:R-:W-:Y:S01]  /*0530*/  IADD3 R38, PT, PT, R24.reuse, 0x5, RZ ;  /* 0x0000000518267810 */ /* 0x040fe20007ffe0ff */
[----:B------:R-:W-:Y:S01]  /*0540*/  VIADD R40, R24, 0x3 ;  /* 0x0000000318287836 */ /* 0x000fe20000000000 */
[----:B------:R-:W-:Y:S01]  /*0550*/  IADD3 R44, PT, PT, R44, R9, RZ ;  /* 0x000000092c2c7210 */ /* 0x000fe20007ffe0ff */
[C---:B------:R-:W-:Y:S01]  /*0560*/  VIADD R39, R24.reuse, 0x4 ;  /* 0x0000000418277836 */ /* 0x040fe20000000000 */
[C---:B------:R-:W-:Y:S01]  /*0570*/  IADD3 R34, PT, PT, R24.reuse, 0x9, RZ ;  /* 0x0000000918227810 */ /* 0x040fe20007ffe0ff */
[C---:B------:R-:W-:Y:S01]  /*0580*/  VIADD R37, R24.reuse, 0x6 ;  /* 0x0000000618257836 */ /* 0x040fe20000000000 */
[C---:B------:R-:W-:Y:S01]  /*0590*/  IADD3 R31, PT, PT, R24.reuse, 0xc, RZ ;  /* 0x0000000c181f7810 */ /* 0x040fe20007ffe0ff */
[----:B------:R-:W-:-:S02]  /*05a0*/  VIADD R36, R24, 0x7 ;  /* 0x0000000718247836 */ /* 0x000fc40000000000 */
[C---:B------:R-:W-:Y:S02]  /*05b0*/  VIADD R33, R24.reuse, 0xa ;  /* 0x0000000a18217836 */ /* 0x040fe40000000000 */
[----:B------:R-:W-:Y:S01]  /*05c0*/  VIADD R32, R24, 0xb ;  /* 0x0000000b18207836 */ /* 0x000fe20000000000 */
[----:B-12---:R-:W-:-:S07]  /*05d0*/  LOP3.LUT R41, R15, 0x3, RZ, 0xc0, !PT ;  /* 0x000000030f297812 */ /* 0x006fce00078ec0ff */
.L_x_5601:
[----:B------:R-:W2:Y:S01]  /*05e0*/  LDL R8, [R1+0x4] ;  /* 0x0000040001087983 */ /* 0x000ea20000100800 */
[----:B------:R-:W-:Y:S01]  /*05f0*/  ISETP.NE.AND P1, PT, R41, 0x2, PT ;  /* 0x000000022900780c */ /* 0x000fe20003f25270 */
[----:B------:R-:W-:Y:S01]  /*0600*/  BSSY.RECONVERGENT B0, `(.L_x_5584) ;  /* 0x0000016000007945 */ /* 0x000fe20003800200 */
[----:B--2---:R-:W-:-:S04]  /*0610*/  LOP3.LUT R8, R8, 0xffff, RZ, 0xc0, !PT ;  /* 0x0000ffff08087812 */ /* 0x004fc800078ec0ff */
[----:B------:R-:W-:Y:S01]  /*0620*/  ISETP.GE.U32.AND P0, PT, R8, 0x2, PT ;  /* 0x000000020800780c */ /* 0x000fe20003f06070 */
[----:B------:R-:W-:-:S06]  /*0630*/  IMAD.MOV.U32 R8, RZ, RZ, R0 ;  /* 0x000000ffff087224 */ /* 0x000fcc00078e0000 */
[----:B------:R-:W-:Y:S06]  /*0640*/  @!P1 BRA `(.L_x_5585) ;  /* 0x0000000000449947 */ /* 0x000fec0003800000 */
        /* <DEDUP_REMOVED lines=13> */
[----:B------:R-:W-:-:S05]  /*0720*/  IADD3 R8, PT, PT, R8, UR8, RZ ;  /* 0x0000000808087c10 */ /* 0x000fca000fffe0ff */
[----:B------:R-:W-:-:S05]  /*0730*/  VIADD R11, R8, UR8 ;  /* 0x00000008080b7c36 */ /* 0x000fca0008000000 */
[----:B------:R1:W-:Y:S01]  /*0740*/  @P1 STS [R9+UR6], RZ ;  /* 0x000000ff09001988 */ /* 0x0003e20008000806 */
[----:B------:R-:W-:-:S07]  /*0750*/  @P1 IMAD.MOV.U32 R8, RZ, RZ, R11 ;  /* 0x000000ffff081224 */ /* 0x000fce00078e000b */
.L_x_5585:
[----:B------:R-:W-:Y:S05]  /*0760*/  BSYNC.RECONVERGENT B0 ;  /* 0x0000000000007941 */ /* 0x000fea0003800200 */
.L_x_5584:
[----:B------:R-:W-:Y:S04]  /*0770*/  BSSY.RECONVERGENT B0, `(.L_x_5586) ;  /* 0x0000012000007945 */ /* 0x000fe80003800200 */
[----:B------:R-:W-:Y:S05]  /*0780*/  @!P0 BRA `(.L_x_5587) ;  /* 0x0000000000408947 */ /* 0x000fea0003800000 */
[----:B------:R-:W2:Y:S01]  /*0790*/  S2UR UR5, SR_CgaCtaId ;  /* 0x00000000000579c3 */ /* 0x000ea20000008800 */
[----:B------:R-:W-:Y:S02]  /*07a0*/  UMOV UR4, 0x400 ;  /* 0x0000040000047882 */ /* 0x000fe40000000000 */
[----:B------:R-:W-:-:S04]  /*07b0*/  UIADD3 UR4, UPT, UPT, UR4, 0xa80, URZ ;  /* 0x00000a8004047890 */ /* 0x000fc8000fffe0ff */
[----:B--2---:R-:W-:-:S06]  /*07c0*/  ULEA UR4, UR5, UR4, 0x18 ;  /* 0x0000000405047291 */ /* 0x004fcc000f8ec0ff */
[----:B01----:R-:W-:-:S07]  /*07d0*/  LEA R9, R8, UR4, 0x2 ;  /* 0x0000000408097c11 */ /* 0x003fce000f8e10ff */
.L_x_5588:
[----:B------:R-:W0:Y:S01]  /*07e0*/  LDC R12, c[0x0][0x360] ;  /* 0x0000d800ff0c7b82 */ /* 0x000e220000000800 */
[----:B------:R-:W-:Y:S01]  /*07f0*/  STS [R9], RZ ;  /* 0x000000ff09007388 */ /* 0x000fe20000000800 */
[----:B------:R-:W-:-:S03]  /*0800*/  VIADD R8, R8, UR6 ;  /* 0x0000000608087c36 */ /* 0x000fc60008000000 */
[----:B------:R1:W-:Y:S02]  /*0810*/  STS [R9+UR6], RZ ;  /* 0x000000ff09007988 */ /* 0x0003e40008000806 */
[----:B------:R-:W-:Y:S02]  /*0820*/  ISETP.GE.U32.AND P0, PT, R8, 0x100, PT ;  /* 0x000001000800780c */ /* 0x000fe40003f06070 */
[C---:B0-2---:R-:W-:Y:S01]  /*0830*/  LEA R10, R12.reuse, R9, 0x3 ;  /* 0x000000090c0a7211 */ /* 0x045fe200078e18ff */
[C-C-:B------:R-:W-:Y:S02]  /*0840*/  IMAD R11, R12.reuse, 0xc, R9.reuse ;  /* 0x0000000c0c0b7824 */ /* 0x140fe400078e0209 */
[----:B-1----:R-:W-:Y:S02]  /*0850*/  IMAD R9, R12, 0x10, R9 ;  /* 0x000000100c097824 */ /* 0x002fe400078e0209 */
[----:B------:R2:W-:Y:S04]  /*0860*/  STS [R10], RZ ;  /* 0x000000ff0a007388 */ /* 0x0005e80000000800 */
[----:B------:R2:W-:Y:S02]  /*0870*/  STS [R11], RZ ;  /* 0x000000ff0b007388 */ /* 0x0005e40000000800 */
[----:B------:R-:W-:Y:S05]  /*0880*/  @!P0 BRA `(.L_x_5588) ;  /* 0xfffffffc00d48947 */ /* 0x000fea000383ffff */
.L_x_5587:
[----:B------:R-:W-:Y:S05]  /*0890*/  BSYNC.RECONVERGENT B0 ;  /* 0x0000000000007941 */ /* 0x000fea0003800200 */
.L_x_5586:
[----:B------:R-:W-:Y:S01]  /*08a0*/  UPLOP3.LUT UP0, UPT, UPT, UPT, UPT, 0x80, 0x8 ;  /* 0x000000000008789c */ /* 0x000fe20003f0f070 */
[----:B------:R-:W-:-:S10]  /*08b0*/  UMOV UR4, URZ ;  /* 0x000000ff00047c82 */ /* 0x000fd40008000000 */
.L_x_5595:
[----:B------:R-:W-:Y:S01]  /*08c0*/  ISETP.GT.U32.AND P0, PT, R0, 0x1f, PT ;  /* 0x0000001f0000780c */ /* 0x000fe20003f04070 */
[----:B------:R-:W-:Y:S01]  /*08d0*/  UPLOP3.LUT UP1, UPT, UPT, UPT, UP0, 0x80, 0x8 ;  /* 0x000000000008789c */ /* 0x000fe20003f2f000 */
[----:B------:R-:W-:Y:S11]  /*08e0*/  BSSY.RECONVERGENT B0, `(.L_x_5589) ;  /* 0x0000014000007945 */ /* 0x000ff60003800200 */
[----:B----4-:R-:W-:Y:S05]  /*08f0*/  @P0 BRA `(.L_x_5590) ;  /* 0x0000000000480947 */ /* 0x010fea0003800000 */
[----:B01----:R-:W0:Y:S01]  /*0900*/  S2R R9, SR_CgaCtaId ;  /* 0x0000000000097919 */ /* 0x003e220000008800 */
[----:B------:R-:W-:Y:S01]  /*0910*/  MOV R8, 0x400 ;  /* 0x0000040000087802 */ /* 0x000fe20000000f00 */
[----:B------:R-:W-:Y:S01]  /*0920*/  IMAD.SHL.U32 R13, R0, 0x4, RZ ;  /* 0x00000004000d7824 */ /* 0x000fe200078e00ff */
[----:B------:R-:W-:Y:S02]  /*0930*/  LEA R12, R6, UR4, 0x8 ;  /* 0x00000004060c7c11 */ /* 0x000fe4000f8e40ff */
[----:B------:R-:W-:-:S04]  /*0940*/  IADD3 R8, PT, PT, R8, 0x880, RZ ;  /* 0x0000088008087810 */ /* 0x000fc80007ffe0ff */
[----:B0-----:R-:W-:-:S07]  /*0950*/  LEA R16, R9, R8, 0x18 ;  /* 0x0000000809107211 */ /* 0x001fce00078ec0ff */
.L_x_5591:
[----:B---3--:R-:W0:Y:S01]  /*0960*/  LDC.64 R8, c[0x0][0x390] ;  /* 0x0000e400ff087b82 */ /* 0x008e220000000a00 */
[C---:B--2---:R-:W-:Y:S02]  /*0970*/  LOP3.LUT R11, R13.reuse, 0x1c, RZ, 0xc0, !PT ;  /* 0x0000001c0d0b7812 */ /* 0x044fe400078ec0ff */
[----:B------:R-:W-:-:S03]  /*0980*/  LEA.HI R10, R13, UR7, RZ, 0x1b ;  /* 0x000000070d0a7c11 */ /* 0x000fc6000f8fd8ff */
        /* <DEDUP_REMOVED lines=9> */
.L_x_5590:
[----:B------:R-:W-:Y:S05]  /*0a20*/  BSYNC.RECONVERGENT B0 ;  /* 0x0000000000007941 */ /* 0x000fea0003800200 */
.L_x_5589:
[----:B------:R-:W-:-:S03]  /*0a30*/  ULEA UR5, UR7, UR4, 0x6 ;  /* 0x0000000407057291 */ /* 0x000fc6000f8e30ff */
[----:B------:R-:W-:-:S09]  /*0a40*/  UMOV UR4, URZ ;  /* 0x000000ff00047c82 */ /* 0x000fd20008000000 */
.L_x_5594:
[----:B------:R-:W-:Y:S01]  /*0a50*/  LOP3.LUT R12, R0, 0xf, RZ, 0xc0, !PT ;  /* 0x0000000f000c7812 */ /* 0x000fe200078ec0ff */
[----:B------:R-:W-:Y:S01]  /*0a60*/  BSSY.RECONVERGENT B0, `(.L_x_5592) ;  /* 0x000000d000007945 */ /* 0x000fe20003800200 */
[----:B-123--:R-:W-:Y:S02]  /*0a70*/  SHF.R.U32.HI R10, RZ, 0x4, R0 ;  /* 0x00000004ff0a7819 */ /* 0x00efe40000011600 */
[----:B----4-:R-:W-:-:S07]  /*0a80*/  IADD3 R12, PT, PT, R12, UR4, RZ ;  /* 0x000000040c0c7c10 */ /* 0x010fce000fffe0ff */
.L_x_5593:
[----:B01----:R-:W0:Y:S01]  /*0a90*/  LDC.64 R8, c[0x0][0x398] ;  /* 0x0000e600ff087b82 */ /* 0x003e220000000a00 */
[----:B------:R-:W-:-:S04]  /*0aa0*/  VIADD R11, R10, UR5 ;  /* 0x000000050a0b7c36 */ /* 0x000fc80008000000 */
        /* <DEDUP_REMOVED lines=8> */
[----:B------:R-:W-:Y:S05]  /*0b30*/  BSYNC.RECONVERGENT B0 ;  /* 0x0000000000007941 */ /* 0x000fea0003800200 */
.L_x_5592:
[----:B------:R-:W-:Y:S01]  /*0b40*/  BAR.SYNC.DEFER_BLOCKING 0x0 ;  /* 0x0000000000007b1d */ /* 0x000fe20000010000 */
[----:B------:R-:W-:Y:S01]  /*0b50*/  VIADD R14, R24, 0x1 ;  /* 0x00000001180e7836 */ /* 0x000fe20000000000 */
[----:B------:R-:W-:Y:S01]  /*0b60*/  LOP3.LUT P0, RZ, R0, 0x1, RZ, 0xc0, !PT ;  /* 0x0000000100ff7812 */ /* 0x000fe2000780c0ff */
[----:B------:R-:W-:-:S03]  /*0b70*/  VIADD R19, R24, 0x2 ;  /* 0x0000000218137836 */ /* 0x000fc60000000000 */
[----:B-1----:R-:W0:Y:S04]  /*0b80*/  LDS R8, [R4] ;  /* 0x0000000004087984 */ /* 0x002e280000000800 */
[----:B------:R-:W-:Y:S04]  /*0b90*/  LDS R17, [R7] ;  /* 0x0000000007117984 */ /* 0x000fe80000000800 */
[----:B------:R-:W-:Y:S04]  /*0ba0*/  LDS R11, [R7+0x4] ;  /* 0x00000400070b7984 */ /* 0x000fe80000000800 */
[----:B------:R-:W-:Y:S04]  /*0bb0*/  LDS R13, [R7+0x8] ;  /* 0x00000800070d7984 */ /* 0x000fe80000000800 */
[----:B------:R-:W-:Y:S04]  /*0bc0*/  LDS R45, [R7+0xc] ;  /* 0x00000c00072d7984 */ /* 0x000fe80000000800 */
[----:B------:R-:W-:Y:S04]  /*0bd0*/  LDS R42, [R7+0x10] ;  /* 0x00001000072a7984 */ /* 0x000fe80000000800 */
[----:B------:R-:W-:Y:S04]  /*0be0*/  LDS R29, [R7+0x14] ;  /* 0x00001400071d7984 */ /* 0x000fe80000000800 */
[----:B------:R-:W-:Y:S04]  /*0bf0*/  LDS R28, [R7+0x18] ;  /* 0x00001800071c7984 */ /* 0x000fe80000000800 */
[----:B------:R-:W-:Y:S04]  /*0c00*/  LDS R10, [R7+0x1c] ;  /* 0x00001c00070a7984 */ /* 0x000fe80000000800 */
[----:B------:R-:W-:Y:S04]  /*0c10*/  LDS R15, [R20] ;  /* 0x00000000140f7984 */ /* 0x000fe80000000800 */
[----:B0-----:R-:W0:Y:S04]  /*0c20*/  SHFL.IDX PT, R12, R8, R24, 0x1f ;  /* 0x00001f18080c7589 */ /* 0x001e2800000e0000 */
[----:B------:R-:W1:Y:S04]  /*0c30*/  SHFL.IDX PT, R14, R8, R14, 0x1f ;  /* 0x00001f0e080e7589 */ /* 0x000e6800000e0000 */
[----:B------:R-:W2:Y:S04]  /*0c40*/  SHFL.IDX PT, R16, R8, R19, 0x1f ;  /* 0x00001f1308107589 */ /* 0x000ea800000e0000 */
[----:B------:R-:W3:Y:S04]  /*0c50*/  SHFL.IDX PT, R9, R8, R40, 0x1f ;  /* 0x00001f2808097589 */ /* 0x000ee800000e0000 */
[----:B------:R-:W4:Y:S04]  /*0c60*/  SHFL.IDX PT, R43, R8, R39, 0x1f ;  /* 0x00001f27082b7589 */ /* 0x000f2800000e0000 */
[----:B------:R-:W5:Y:S01]  /*0c70*/  SHFL.IDX PT, R35, R8, R38, 0x1f ;  /* 0x00001f2608237589 */ /* 0x000f6200000e0000 */
[----:B0-----:R-:W-:-:S03]  /*0c80*/  IMAD R17, R17, R12, RZ ;  /* 0x0000000c11117224 */ /* 0x001fc600078e02ff */
[----:B------:R-:W-:Y:S01]  /*0c90*/  LDS R18, [R7+0x24] ;  /* 0x0000240007127984 */ /* 0x000fe20000000800 */
[----:B-1----:R-:W-:-:S03]  /*0ca0*/  IMAD R11, R11, R14, R17 ;  /* 0x0000000e0b0b7224 */ /* 0x002fc600078e0211 */
[----:B------:R-:W0:Y:S01]  /*0cb0*/  SHFL.IDX PT, R12, R8, R37, 0x1f ;  /* 0x00001f25080c7589 */ /* 0x000e2200000e0000 */
[----:B--2---:R-:W-:-:S03]  /*0cc0*/  IMAD R16, R13, R16, R11 ;  /* 0x000000100d107224 */ /* 0x004fc600078e020b */
[----:B------:R-:W-:Y:S01]  /*0cd0*/  LDS R19, [R7+0x28] ;  /* 0x0000280007137984 */ /* 0x000fe20000000800 */
[----:B---3--:R-:W-:-:S03]  /*0ce0*/  IMAD R45, R45, R9, R16 ;  /* 0x000000092d2d7224 */ /* 0x008fc600078e0210 */
[----:B------:R-:W1:Y:S01]  /*0cf0*/  SHFL.IDX PT, R17, R8, R36, 0x1f ;  /* 0x00001f2408117589 */ /* 0x000e6200000e0000 */
[----:B----4-:R-:W-:-:S03]  /*0d00*/  IMAD R43, R42, R43, R45 ;  /* 0x0000002b2a2b7224 */ /* 0x010fc600078e022d */
[----:B------:R-:W-:Y:S01]  /*0d10*/  LDS R16, [R7+0x2c] ;  /* 0x00002c0007107984 */ /* 0x000fe20000000800 */
[----:B-----5:R-:W-:-:S03]  /*0d20*/  IMAD R43, R29, R35, R43 ;  /* 0x000000231d2b7224 */ /* 0x020fc600078e022b */
[----:B------:R-:W2:Y:S01]  /*0d30*/  SHFL.IDX PT, R9, R8, R30, 0x1f ;  /* 0x00001f1e08097589 */ /* 0x000ea200000e0000 */
[----:B------:R-:W3:Y:S03]  /*0d40*/  @!P0 S2R R11, SR_CgaCtaId ;  /* 0x00000000000b8919 */ /* 0x000ee60000008800 */
[----:B------:R-:W-:Y:S01]  /*0d50*/  LDS R14, [R7+0x30] ;  /* 0x00003000070e7984 */ /* 0x000fe20000000800 */
[----:B0-----:R-:W-:-:S03]  /*0d60*/  IMAD R45, R28, R12, R43 ;  /* 0x0000000c1c2d7224 */ /* 0x001fc600078e022b */
[----:B------:R-:W0:Y:S04]  /*0d70*/  SHFL.IDX PT, R13, R8, R34, 0x1f ;  /* 0x00001f22080d7589 */ /* 0x000e2800000e0000 */
[----:B------:R-:W-:Y:S01]  /*0d80*/  LDS R42, [R21] ;  /* 0x00000000152a7984 */ /* 0x000fe20000000800 */
[----:B-1----:R-:W-:-:S03]  /*0d90*/  IMAD R17, R10, R17, R45 ;  /* 0x000000110a117224 */ /* 0x002fc600078e022d */
[----:B------:R-:W-:Y:S04]  /*0da0*/  LDS R29, [R22] ;  /* 0x00000000161d7984 */ /* 0x000fe80000000800 */
[----:B------:R-:W1:Y:S01]  /*0db0*/  SHFL.IDX PT, R35, R8, R33, 0x1f ;  /* 0x00001f2108237589 */ /* 0x000e6200000e0000 */
[----:B--2---:R-:W-:Y:S01]  /*0dc0*/  IMAD R9, R15, R9, R17 ;  /* 0x000000090f097224 */ /* 0x004fe200078e0211 */
[----:B------:R-:W-:Y:S02]  /*0dd0*/  SHF.R.U32.HI R17, RZ, 0x3, R0 ;  /* 0x00000003ff117819 */ /* 0x000fe40000011600 */
[----:B------:R-:W-:Y:S01]  /*0de0*/  LDS R12, [R23] ;  /* 0x00000000170c7984 */ /* 0x000fe20000000800 */
[----:B------:R-:W-:Y:S02]  /*0df0*/  @!P0 MOV R15, 0x400 ;  /* 0x00000400000f8802 */ /* 0x000fe40000000f00 */
[----:B------:R-:W-:Y:S01]  /*0e00*/  VIADD R17, R17, UR4 ;  /* 0x0000000411117c36 */ /* 0x000fe20008000000 */
[----:B------:R-:W2:Y:S01]  /*0e10*/  SHFL.IDX PT, R43, R8, R32, 0x1f ;  /* 0x00001f20082b7589 */ /* 0x000ea200000e0000 */
[----:B------:R-:W-:Y:S01]  /*0e20*/  @!P0 IADD3 R15, PT, PT, R15, 0xa80, RZ ;  /* 0x00000a800f0f8810 */ /* 0x000fe20007ffe0ff */
[----:B------:R-:W-:Y:S01]  /*0e30*/  UIADD3 UR4, UPT, UPT, UR4, 0x10, URZ ;  /* 0x0000001004047890 */ /* 0x000fe2000fffe0ff */
[----:B------:R-:W-:Y:S01]  /*0e40*/  IMAD R17, R17, 0x4, R5 ;  /* 0x0000000411117824 */ /* 0x000fe200078e0205 */
[----:B------:R-:W4:Y:S01]  /*0e50*/  SHFL.IDX PT, R28, R8, R31, 0x1f ;  /* 0x00001f1f081c7589 */ /* 0x000f2200000e0000 */
[----:B0-----:R-:W-:Y:S01]  /*0e60*/  IMAD R18, R18, R13, R9 ;  /* 0x0000000d12127224 */ /* 0x001fe200078e0209 */
[----:B---3--:R-:W-:Y:S01]  /*0e70*/  @!P0 LEA R11, R11, R15, 0x18 ;  /* 0x0000000f0b0b8211 */ /* 0x008fe200078ec0ff */
[----:B------:R-:W-:Y:S01]  /*0e80*/  UISETP.GE.U32.AND UP0, UPT, UR4, 0x40, UPT ;  /* 0x000000400400788c */ /* 0x000fe2000bf06070 */
[----:B------:R-:W0:Y:S02]  /*0e90*/  SHFL.IDX PT, R10, R8, R25, 0x1f ;  /* 0x00001f19080a7589 */ /* 0x000e2400000e0000 */
[----:B------:R-:W-:-:S02]  /*0ea0*/  @!P0 LEA R11, R17, R11, 0x2 ;  /* 0x0000000b110b8211 */ /* 0x000fc400078e10ff */
[----:B------:R-:W3:Y:S04]  /*0eb0*/  SHFL.IDX PT, R45, R8, R26, 0x1f ;  /* 0x00001f1a082d7589 */ /* 0x000ee800000e0000 */
[----:B------:R-:W5:Y:S01]  /*0ec0*/  SHFL.IDX PT, R9, R8, R27, 0x1f ;  /* 0x00001f1b08097589 */ /* 0x000f6200000e0000 */
[----:B-1----:R-:W-:-:S03]  /*0ed0*/  IMAD R18, R19, R35, R18 ;  /* 0x0000002313127224 */ /* 0x002fc600078e0212 */
[----:B------:R-:W-:Y:S01]  /*0ee0*/  @!P0 LDS R13, [R11] ;  /* 0x000000000b0d8984 */ /* 0x000fe20000000800 */
[----:B--2---:R-:W-:-:S04]  /*0ef0*/  IMAD R43, R16, R43, R18 ;  /* 0x0000002b102b7224 */ /* 0x004fc800078e0212 */
[----:B----4-:R-:W-:-:S04]  /*0f00*/  IMAD R43, R14, R28, R43 ;  /* 0x0000001c0e2b7224 */ /* 0x010fc800078e022b */
[----:B0-----:R-:W-:-:S04]  /*0f10*/  IMAD R10, R42, R10, R43 ;  /* 0x0000000a2a0a7224 */ /* 0x001fc800078e022b */
[----:B---3--:R-:W-:-:S04]  /*0f20*/  IMAD R10, R29, R45, R10 ;  /* 0x0000002d1d0a7224 */ /* 0x008fc800078e020a */
[----:B-----5:R-:W-:-:S05]  /*0f30*/  IMAD R9, R12, R9, R10 ;  /* 0x000000090c097224 */ /* 0x020fca00078e020a */
[----:B------:R-:W0:Y:S02]  /*0f40*/  SHFL.DOWN PT, R8, R9, 0x1, 0x1e1f ;  /* 0x083e1f0009087f89 */ /* 0x000e2400000e0000 */
[----:B0-----:R-:W-:-:S05]  /*0f50*/  @!P0 IADD3 R8, PT, PT, R13, R8, R9 ;  /* 0x000000080d088210 */ /* 0x001fca0007ffe009 */
[----:B------:R4:W-:Y:S01]  /*0f60*/  @!P0 STS [R11], R8 ;  /* 0x000000080b008388 */ /* 0x0009e20000000800 */
[----:B------:R-:W-:Y:S05]  /*0f70*/  BRA.U !UP0, `(.L_x_5594) ;  /* 0xfffffff908b47547 */ /* 0x000fea000b83ffff */
[----:B------:R-:W-:Y:S01]  /*0f80*/  UPLOP3.LUT UP0, UPT, UPT, UPT, UPT, 0x40, 0x4 ;  /* 0x000000000004789c */ /* 0x000fe20003f0e870 */
[----:B------:R-:W-:Y:S01]  /*0f90*/  UMOV UR4, 0x20 ;  /* 0x0000002000047882 */ /* 0x000fe20000000000 */
[----:B------:R-:W-:Y:S09]  /*0fa0*/  BRA.U UP1, `(.L_x_5595) ;  /* 0xfffffff901447547 */ /* 0x000ff2000b83ffff */
[----:B------:R-:W-:Y:S01]  /*0fb0*/  BAR.SYNC.DEFER_BLOCKING 0x0 ;  /* 0x0000000000007b1d */ /* 0x000fe20000010000 */
[----:B------:R-:W-:-:S05]  /*0fc0*/  ISETP.GT.U32.AND P0, PT, R0, 0x3f, PT ;  /* 0x0000003f0000780c */ /* 0x000fca0003f04070 */
[----:B------:R-:W-:Y:S08]  /*0fd0*/  BSSY.RECONVERGENT B0, `(.L_x_5596) ;  /* 0x0000047000007945 */ /* 0x000ff00003800200 */
[----:B------:R-:W-:Y:S05]  /*0fe0*/  @P0 BRA `(.L_x_5597) ;  /* 0x0000000400140947 */ /* 0x000fea0003800000 */
[C---:B------:R-:W-:Y:S01]  /*0ff0*/  LOP3.LUT R15, R44.reuse, 0x3, RZ, 0xc0, !PT ;  /* 0x000000032c0f7812 */ /* 0x040fe200078ec0ff */
[----:B------:R-:W-:Y:S01]  /*1000*/  BSSY.RECONVERGENT B1, `(.L_x_5598) ;  /* 0x0000022000017945 */ /* 0x000fe20003800200 */
[----:B------:R-:W-:Y:S01]  /*1010*/  ISETP.GE.U32.AND P0, PT, R44, 0x3, PT ;  /* 0x000000032c00780c */ /* 0x000fe20003f06070 */
[----:B------:R-:W-:Y:S01]  /*1020*/  IMAD.SHL.U32 R28, R0, 0x4, RZ ;  /* 0x00000004001c7824 */ /* 0x000fe200078e00ff */
[----:B------:R-:W-:-:S13]  /*1030*/  ISETP.NE.AND P1, PT, R15, 0x3, PT ;  /* 0x000000030f00780c */ /* 0x000fda0003f25270 */
[----:B------:R-:W-:Y:S05]  /*1040*/  @!P1 BRA `(.L_x_5599) ;  /* 0x0000000000749947 */ /* 0x000fea0003800000 */
[----:B------:R-:W0:Y:S01]  /*1050*/  S2UR UR5, SR_CgaCtaId ;  /* 0x00000000000579c3 */ /* 0x000e220000008800 */
[----:B------:R-:W-:Y:S01]  /*1060*/  UMOV UR4, 0x400 ;  /* 0x0000040000047882 */ /* 0x000fe20000000000 */
[----:B------:R-:W-:Y:S01]  /*1070*/  LEA R13, R6, R28, 0x8 ;  /* 0x0000001c060d7211 */ /* 0x000fe200078e40ff */
[----:B------:R-:W-:Y:S01]  /*1080*/  UIADD3 UR4, UPT, UPT, UR4, 0xa80, URZ ;  /* 0x00000a8004047890 */ /* 0x000fe2000fffe0ff */
[----:B------:R-:W-:Y:S01]  /*1090*/  ISETP.NE.AND P1, PT, R15, RZ, PT ;  /* 0x000000ff0f00720c */ /* 0x000fe20003f25270 */
[----:B------:R-:W-:-:S03]  /*10a0*/  VIADD R19, R28, UR6 ;  /* 0x000000061c137c36 */ /* 0x000fc60008000000 */
[----:B------:R-:W1:Y:S01]  /*10b0*/  LDC.64 R16, c[0x0][0x3a0] ;  /* 0x0000e800ff107b82 */ /* 0x000e620000000a00 */
[----:B0-----:R-:W-:-:S06]  /*10c0*/  ULEA UR4, UR5, UR4, 0x18 ;  /* 0x0000000405047291 */ /* 0x001fcc000f8ec0ff */
[----:B------:R-:W-:Y:S02]  /*10d0*/  VIADD R9, R28, UR4 ;  /* 0x000000041c097c36 */ /* 0x000fe40008000000 */
[----:B-1----:R-:W-:-:S04]  /*10e0*/  IMAD.WIDE R12, R13, 0x4, R16 ;  /* 0x000000040d0c7825 */ /* 0x002fc800078e0210 */
[----:B------:R-:W-:Y:S02]  /*10f0*/  IMAD R14, R0, 0xc, R9 ;  /* 0x0000000c000e7824 */ /* 0x000fe400078e0209 */
[----:B------:R-:W-:-:S03]  /*1100*/  IMAD.MOV.U32 R28, RZ, RZ, R19 ;  /* 0x000000ffff1c7224 */ /* 0x000fc600078e0013 */
[----:B----4-:R-:W0:Y:S04]  /*1110*/  LDS.128 R8, [R14] ;  /* 0x000000000e087984 */ /* 0x010e280000000c00 */
[----:B0-----:R0:W-:Y:S01]  /*1120*/  STG.E.128 desc[UR10][R12.64], R8 ;  /* 0x000000080c007986 */ /* 0x0011e2000c101d0a */
[----:B------:R-:W-:Y:S05]  /*1130*/  @!P1 BRA `(.L_x_5599) ;  /* 0x0000000000389947 */ /* 0x000fea0003800000 */
[----:B0-----:R-:W0:Y:S01]  /*1140*/  LDC R9, c[0x0][0x360] ;  /* 0x0000d800ff097b82 */ /* 0x001e220000000800 */
[----:B------:R-:W-:Y:S01]  /*1150*/  ISETP.NE.AND P1, PT, R15, 0x1, PT ;  /* 0x000000010f00780c */ /* 0x000fe20003f25270 */
[----:B------:R-:W-:Y:S01]  /*1160*/  VIADD R28, R19, UR6 ;  /* 0x00000006131c7c36 */ /* 0x000fe20008000000 */
[----:B------:R-:W-:-:S05]  /*1170*/  LEA R19, R6, R19, 0x8 ;  /* 0x0000001306137211 */ /* 0x000fca00078e40ff */
[----:B------:R-:W-:-:S06]  /*1180*/  IMAD.WIDE R18, R19, 0x4, R16 ;  /* 0x0000000413127825 */ /* 0x000fcc00078e0210 */
[----:B------:R-:W-:Y:S02]  /*1190*/  @P1 IMAD R29, R6, 0x100, R28 ;  /* 0x00000100061d1824 */ /* 0x000fe400078e021c */
[----:B------:R-:W-:Y:S02]  /*11a0*/  @P1 VIADD R28, R28, UR6 ;  /* 0x000000061c1c1c36 */ /* 0x000fe40008000000 */
[----:B------:R-:W-:Y:S01]  /*11b0*/  @P1 IMAD.WIDE R16, R29, 0x4, R16 ;  /* 0x000000041d101825 */ /* 0x000fe200078e0210 */
[----:B0-----:R-:W-:-:S05]  /*11c0*/  LEA R14, R9, R14, 0x4 ;  /* 0x0000000e090e7211 */ /* 0x001fca00078e20ff */
[----:B------:R-:W-:Y:S02]  /*11d0*/  @P1 IMAD R8, R9, 0x10, R14 ;  /* 0x0000001009081824 */ /* 0x000fe400078e020e */
[----:B------:R-:W0:Y:S04]  /*11e0*/  LDS.128 R12, [R14] ;  /* 0x000000000e0c7984 */ /* 0x000e280000000c00 */
[----:B------:R-:W1:Y:S04]  /*11f0*/  @P1 LDS.128 R8, [R8] ;  /* 0x0000000008081984 */ /* 0x000e680000000c00 */
[----:B0-----:R2:W-:Y:S04]  /*1200*/  STG.E.128 desc[UR10][R18.64], R12 ;  /* 0x0000000c12007986 */ /* 0x0015e8000c101d0a */
[----:B-1----:R2:W-:Y:S02]  /*1210*/  @P1 STG.E.128 desc[UR10][R16.64], R8 ;  /* 0x0000000810001986 */ /* 0x0025e4000c101d0a */
.L_x_5599:
[----:B------:R-:W-:Y:S05]  /*1220*/  BSYNC.RECONVERGENT B1 ;  /* 0x0000000000017941 */ /* 0x000fea0003800200 */
.L_x_5598:
[----:B------:R-:W-:Y:S05]  /*1230*/  @!P0 BRA `(.L_x_5597) ;  /* 0x0000000000808947 */ /* 0x000fea0003800000 */
[----:B------:R-:W1:Y:S01]  /*1240*/  S2R R35, SR_CgaCtaId ;  /* 0x0000000000237919 */ /* 0x000e620000008800 */
[----:B0-2-4-:R-:W-:-:S04]  /*1250*/  MOV R8, 0x400 ;  /* 0x0000040000087802 */ /* 0x015fc80000000f00 */
[----:B------:R-:W-:-:S04]  /*1260*/  IADD3 R8, PT, PT, R8, 0xa80, RZ ;  /* 0x00000a8008087810 */ /* 0x000fc80007ffe0ff */
[----:B-1----:R-:W-:-:S07]  /*1270*/  LEA R35, R35, R8, 0x18 ;  /* 0x0000000823237211 */ /* 0x002fce00078ec0ff */
.L_x_5600:
[----:B------:R-:W-:Y:S01]  /*1280*/  IMAD R29, R28, 0x4, R35 ;  /* 0x000000041c1d7824 */ /* 0x000fe200078e0223 */
[----:B---3--:R-:W0:Y:S01]  /*1290*/  LDC R18, c[0x0][0x360] ;  /* 0x0000d800ff127b82 */ /* 0x008e220000000800 */
[----:B------:R-:W-:-:S03]  /*12a0*/  LEA R17, R6, R28, 0x8 ;  /* 0x0000001c06117211 */ /* 0x000fc600078e40ff */
[----:B------:R-:W1:Y:S04]  /*12b0*/  LDS.128 R12, [R29] ;  /* 0x000000001d0c7984 */ /* 0x000e680000000c00 */
[----:B------:R-:W2:Y:S01]  /*12c0*/  LDC.64 R42, c[0x0][0x3a0] ;  /* 0x0000e800ff2a7b82 */ /* 0x000ea20000000a00 */
[----:B0-----:R-:W-:-:S04]  /*12d0*/  IMAD R45, R18, 0x10, R29 ;  /* 0x00000010122d7824 */ /* 0x001fc800078e021d */
[----:B------:R-:W-:Y:S01]  /*12e0*/  IMAD R19, R18, 0x10, R45 ;  /* 0x0000001012137824 */ /* 0x000fe200078e022d */
[----:B------:R0:W3:Y:S01]  /*12f0*/  LDS.128 R8, [R45] ;  /* 0x000000002d087984 */ /* 0x0000e20000000c00 */
[----:B--2---:R-:W-:-:S04]  /*1300*/  IMAD.WIDE R16, R17, 0x4, R42 ;  /* 0x0000000411107825 */ /* 0x004fc800078e022a */
[----:B------:R-:W-:Y:S01]  /*1310*/  IMAD R18, R18, 0x10, R19 ;  /* 0x0000001012127824 */ /* 0x000fe200078e0213 */
[----:B0-----:R-:W-:-:S05]  /*1320*/  IADD3 R45, PT, PT, R28, UR6, RZ ;  /* 0x000000061c2d7c10 */ /* 0x001fca000fffe0ff */
[----:B------:R-:W-:Y:S01]  /*1330*/  IMAD R28, R6, 0x100, R45 ;  /* 0x00000100061c7824 */ /* 0x000fe200078e022d */
[----:B-1----:R-:W-:Y:S01]  /*1340*/  STG.E.128 desc[UR10][R16.64], R12 ;  /* 0x0000000c10007986 */ /* 0x002fe2000c101d0a */
[----:B------:R-:W-:Y:S02]  /*1350*/  VIADD R45, R45, UR6 ;  /* 0x000000062d2d7c36 */ /* 0x000fe40008000000 */
[----:B------:R-:W-:Y:S01]  /*1360*/  IMAD.WIDE R28, R28, 0x4, R42 ;  /* 0x000000041c1c7825 */ /* 0x000fe200078e022a */
[----:B------:R-:W0:Y:S04]  /*1370*/  LDS.128 R12, [R19] ;  /* 0x00000000130c7984 */ /* 0x000e280000000c00 */
[----:B------:R-:W1:Y:S04]  /*1380*/  LDS.128 R16, [R18] ;  /* 0x0000000012107984 */ /* 0x000e680000000c00 */
[----:B---3--:R2:W-:Y:S02]  /*1390*/  STG.E.128 desc[UR10][R28.64], R8 ;  /* 0x000000081c007986 */ /* 0x0085e4000c101d0a */
[----:B--2---:R-:W-:Y:S01]  /*13a0*/  IADD3 R28, PT, PT, R45, UR6, RZ ;  /* 0x000000062d1c7c10 */ /* 0x004fe2000fffe0ff */
[----:B------:R-:W-:-:S04]  /*13b0*/  IMAD R45, R6, 0x100, R45 ;  /* 0x00000100062d7824 */ /* 0x000fc800078e022d */
[----:B------:R-:W-:Y:S01]  /*13c0*/  IMAD R11, R6, 0x100, R28 ;  /* 0x00000100060b7824 */ /* 0x000fe200078e021c */
[----:B------:R-:W-:Y:S01]  /*13d0*/  IADD3 R28, PT, PT, R28, UR6, RZ ;  /* 0x000000061c1c7c10 */ /* 0x000fe2000fffe0ff */
[----:B------:R-:W-:-:S03]  /*13e0*/  IMAD.WIDE R8, R45, 0x4, R42 ;  /* 0x000000042d087825 */ /* 0x000fc600078e022a */
[----:B------:R-:W-:Y:S01]  /*13f0*/  ISETP.GE.U32.AND P0, PT, R28, 0x100, PT ;  /* 0x000001001c00780c */ /* 0x000fe20003f06070 */
[----:B------:R-:W-:Y:S01]  /*1400*/  IMAD.WIDE R10, R11, 0x4, R42 ;  /* 0x000000040b0a7825 */ /* 0x000fe200078e022a */
[----:B0-----:R3:W-:Y:S04]  /*1410*/  STG.E.128 desc[UR10][R8.64], R12 ;  /* 0x0000000c08007986 */ /* 0x0017e8000c101d0a */
[----:B-1----:R3:W-:Y:S07]  /*1420*/  STG.E.128 desc[UR10][R10.64], R16 ;  /* 0x000000100a007986 */ /* 0x0027ee000c101d0a */
[----:B------:R-:W-:Y:S05]  /*1430*/  @!P0 BRA `(.L_x_5600) ;  /* 0xfffffffc00908947 */ /* 0x000fea000383ffff */
.L_x_5597:
[----:B------:R-:W-:Y:S05]  /*1440*/  BSYNC.RECONVERGENT B0 ;  /* 0x0000000000007941 */ /* 0x000fea0003800200 */
.L_x_5596:
[----:B0-234-:R-:W2:Y:S02]  /*1450*/  LDL R8, [R1] ;  /* 0x0000000001087983 */ /* 0x01dea40000100800 */
[C---:B--2---:R-:W-:Y:S02]  /*1460*/  IMAD.IADD R6, R8.reuse, 0x1, R6 ;  /* 0x0000000108067824 */ /* 0x044fe400078e0206 */
[----:B------:R-:W-:-:S05]  /*1470*/  IMAD.SHL.U32 R9, R8, 0x4, RZ ;  /* 0x0000000408097824 */ /* 0x000fca00078e00ff */
[----:B------:R-:W-:-:S13]  /*1480*/  ISETP.GE.U32.AND P0, PT, R6, R9, PT ;  /* 0x000000090600720c */ /* 0x000fda0003f06070 */
[----:B------:R-:W-:Y:S05]  /*1490*/  @!P0 BRA `(.L_x_5601) ;  /* 0xfffffff000508947 */ /* 0x000fea000383ffff */
[----:B------:R-:W-:Y:S05]  /*14a0*/  EXIT ;  /* 0x000000000000794d */ /* 0x000fea0003800000 */
        .weak           $__internal_156_$__cuda_sm20_div_u16
        .type           $__internal_156_$__cuda_sm20_div_u16,@function
        .size           $__internal_156_$__cuda_sm20_div_u16,(.L_x_38659 - $__internal_156_$__cuda_sm20_div_u16)
$__internal_156_$__cuda_sm20_div_u16:
[----:B------:R-:W0:Y:S01]  /*14b0*/  I2F.U16 R9, R8 ;  /* 0x0000000800097306 */ /* 0x000e220000101000 */
[----:B------:R-:W-:-:S07]  /*14c0*/  HFMA2 R12, -RZ, RZ, 15, 0 ;  /* 0x4b800000ff0c7431 */ /* 0x000fce00000001ff */
[----:B------:R-:W-:Y:S01]  /*14d0*/  I2F.U16.RZ R11, R11 ;  /* 0x0000000b000b7306 */ /* 0x000fe2000010d000 */
[C---:B0-----:R-:W-:Y:S02]  /*14e0*/  FSETP.GEU.AND P1, PT, |R9|.reuse, 1.175494350822287508e-38, PT ;  /* 0x008000000900780b */ /* 0x041fe40003f2e200 */
[----:B------:R-:W-:Y:S02]  /*14f0*/  FSETP.GT.AND P0, PT, |R9|, 8.50705917302346158658e+37, PT ;  /* 0x7e8000000900780b */ /* 0x000fe40003f04200 */
[----:B------:R-:W-:-:S04]  /*1500*/  FSEL R12, R12, 1, !P1 ;  /* 0x3f8000000c0c7808 */ /* 0x000fc80004800000 */
[----:B------:R-:W-:Y:S02]  /*1510*/  FSEL R12, R12, 0.25, !P0 ;  /* 0x3e8000000c0c7808 */ /* 0x000fe40004000000 */
[----:B------:R-:W-:Y:S02]  /*1520*/  ISETP.NE.U32.AND P0, PT, R8, RZ, PT ;  /* 0x000000ff0800720c */ /* 0x000fe40003f05070 */
[----:B------:R-:W-:Y:S01]  /*1530*/  MOV R8, R14 ;  /* 0x0000000e00087202 */ /* 0x000fe20000000f00 */
[----:B------:R-:W-:Y:S01]  /*1540*/  FMUL R13, R9, R12 ;  /* 0x0000000c090d7220 */ /* 0x000fe20000400000 */
[----:B------:R-:W-:-:S05]  /*1550*/  IMAD.MOV.U32 R9, RZ, RZ, 0x0 ;  /* 0x00000000ff097424 */ /* 0x000fca00078e00ff */
[----:B------:R-:W0:Y:S02]  /*1560*/  MUFU.RCP R13, R13 ;  /* 0x0000000d000d7308 */ /* 0x000e240000001000 */
[----:B0-----:R-:W-:-:S04]  /*1570*/  FMUL R12, R12, R13 ;  /* 0x0000000d0c0c7220 */ /* 0x001fc80000400000 */
[----:B------:R-:W-:-:S04]  /*1580*/  VIADD R12, R12, 0x2 ;  /* 0x000000020c0c7836 */ /* 0x000fc80000000000 */
[----:B------:R-:W-:-:S06]  /*1590*/  FMUL.RZ R12, R11, R12 ;  /* 0x0000000c0b0c7220 */ /* 0x000fcc000040c000 */
[----:B------:R-:W0:Y:S02]  /*15a0*/  F2I.U32.TRUNC.NTZ R12, R12 ;  /* 0x0000000c000c7305 */ /* 0x000e24000020f000 */
[----:B0-----:R-:W-:Y:S01]  /*15b0*/  LOP3.LUT R15, R12, 0xffff, RZ, 0xc0, !PT ;  /* 0x0000ffff0c0f7812 */ /* 0x001fe200078ec0ff */
[----:B------:R-:W-:-:S05]  /*15c0*/  @!P0 IMAD.MOV.U32 R15, RZ, RZ, -0x1 ;  /* 0xffffffffff0f8424 */ /* 0x000fca00078e00ff */
[----:B------:R0:W-:Y:S02]  /*15d0*/  STL [R1+0x4], R15 ;  /* 0x0000040f01007387 */ /* 0x0001e40000100800 */
[----:B0-----:R-:W-:Y:S05]  /*15e0*/  RET.REL.NODEC R8 `(_Z9cuda_gemmIiLi128ELi4ELi1ELi256ELi64ELi64ELi64ELi1ELi1EEviiiPT_S1_S1_iii) ;  /* 0xffffffe808847950 */ /* 0x001fea0003c3ffff */
.L_x_5602:
        /* <DEDUP_REMOVED lines=9> */
.L_x_38659:


//--------------------- .text._Z9cuda_gemmIiLi128ELi4ELi1ELi256ELi64ELi64ELi64ELi1ELi0EEviiiPT_S1_S1_iii --------------------------
	.section	.text._Z9cuda_gemmIiLi128ELi4ELi1ELi256ELi64ELi64ELi64ELi1ELi0EEviiiPT_S1_S1_iii,"ax",@progbits
	.align	128
        .global         _Z9cuda_gemmIiLi128ELi4ELi1ELi256ELi64ELi64ELi64ELi1ELi0EEviiiPT_S1_S1_iii
        .type           _Z9cuda_gemmIiLi128ELi4ELi1ELi256ELi64ELi64ELi64ELi1ELi0EEviiiPT_S1_S1_iii,@function
        .size           _Z9cuda_gemmIiLi128ELi4ELi1ELi256ELi64ELi64ELi64ELi1ELi0EEviiiPT_S1_S1_iii,(.L_x_38661 - _Z9cuda_gemmIiLi128ELi4ELi1ELi256ELi64ELi64ELi64ELi1ELi0EEviiiPT_S1_S1_iii)
        .other          _Z9cuda_gemmIiLi128ELi4ELi1ELi256ELi64ELi64ELi64ELi1ELi0EEviiiPT_S1_S1_iii,@"STO_CUDA_ENTRY STV_DEFAULT"
_Z9cuda_gemmIiLi128ELi4ELi1ELi256ELi64ELi64ELi64ELi1ELi0EEviiiPT_S1_S1_iii:
.text._Z9cuda_gemmIiLi128ELi4ELi1ELi256ELi64ELi64ELi64ELi1ELi0EEviiiPT_S1_S1_iii:
        /* <DEDUP_REMOVED lines=57> */
[----:B------:R-:W-:Y:S01]  /*0390*/  @P0 VIADD R41, R41, 0x1 ;  /* 0x0000000129290836 */ /* 0x000fe20000000000 */
[----:B------:R-:W1:Y:S01]  /*03a0*/  LDCU UR11, c[0x0][0x360] ;  /* 0x00006c00ff0b77ac */ /* 0x000e620008000800 */
[----:B------:R-:W-:Y:S01]  /*03b0*/  IMAD.SHL.U32 R2, R6, 0x10, RZ ;  /* 0x0000001006027824 */ /* 0x000fe200078e00ff */
[----:B------:R-:W-:Y:S02]  /*03c0*/  ISETP.GE.U32.AND P1, PT, R0, UR5, PT ;  /* 0x0000000500007c0c */ /* 0x000fe4000bf26070 */
[----:B------:R-:W-:Y:S02]  /*03d0*/  MOV R0, 0x400 ;  /* 0x0000040000007802 */ /* 0x000fe40000000f00 */
[----:B------:R-:W-:-:S09]  /*03e0*/  MOV R7, 0x4f0 ;  /* 0x000004f000077802 */ /* 0x000fd20000000f00 */
[----:B------:R-:W-:Y:S02]  /*03f0*/  @P1 IADD3 R41, PT, PT, R41, 0x1, RZ ;  /* 0x0000000129291810 */ /* 0x000fe40007ffe0ff */
[----:B------:R-:W-:Y:S01]  /*0400*/  @!P2 LOP3.LUT R41, RZ, UR5, RZ, 0x33, !PT ;  /* 0x00000005ff29ac12 */ /* 0x000fe2000f8e33ff */
[----:B-1----:R-:W-:Y:S01]  /*0410*/  VIADD R4, R6, UR11 ;  /* 0x0000000b06047c36 */ /* 0x002fe20008000000 */
[----:B------:R-:W-:Y:S02]  /*0420*/  USHF.L.U32 UR6, UR11, 0x2, URZ ;  /* 0x000000020b067899 */ /* 0x000fe400080006ff */
[----:B------:R-:W-:Y:S01]  /*0430*/  ULOP3.LUT UR7, UR11, 0xff, URZ, 0xc0, !UPT ;  /* 0x000000ff0b077892 */ /* 0x000fe2000f8ec0ff */
[----:B------:R-:W-:Y:S01]  /*0440*/  IMAD.MOV R40, RZ, RZ, -R41 ;  /* 0x000000ffff287224 */ /* 0x000fe200078e0a29 */
[----:B------:R-:W-:-:S03]  /*0450*/  LOP3.LUT R4, R4, 0xff, RZ, 0xc, !PT ;  /* 0x000000ff04047812 */ /* 0x000fc600078e0cff */
[----:B------:R-:W-:Y:S01]  /*0460*/  IMAD R40, R40, UR5, R6 ;  /* 0x0000000528287c24 */ /* 0x000fe2000f8e0206 */
[----:B0-----:R-:W-:Y:S02]  /*0470*/  LEA R3, R3, R0, 0x18 ;  /* 0x0000000003037211 */ /* 0x001fe400078ec0ff */
[----:B------:R-:W-:Y:S02]  /*0480*/  LOP3.LUT R0, R6, 0xf, RZ, 0xc0, !PT ;  /* 0x0000000f06007812 */ /* 0x000fe400078ec0ff */
[----:B------:R-:W-:-:S03]  /*0490*/  SHF.R.U32.HI R40, RZ, 0x1, R40 ;  /* 0x00000001ff287819 */ /* 0x000fc60000011628 */
[----:B------:R-:W-:Y:S01]  /*04a0*/  IMAD R3, R0, 0x84, R3 ;  /* 0x0000008400037824 */ /* 0x000fe200078e0203 */
[----:B------:R-:W-:Y:S02]  /*04b0*/  LOP3.LUT R0, R2, 0x10, RZ, 0xc0, !PT ;  /* 0x0000001002007812 */ /* 0x000fe400078ec0ff */
[----:B------:R-:W-:Y:S02]  /*04c0*/  LOP3.LUT R21, R40, 0xf, RZ, 0xc0, !PT ;  /* 0x0000000f28157812 */ /* 0x000fe400078ec0ff */
[----:B------:R0:W-:Y:S05]  /*04d0*/  STL [R1], R3 ;  /* 0x0000000301007387 */ /* 0x0001ea0000100800 */
[----:B0-----:R-:W-:Y:S05]  /*04e0*/  CALL.REL.NOINC `($__internal_158_$__cuda_sm20_div_u16) ;  /* 0x0000003000607944 */ /* 0x001fea0003c00000 */
[----:B------:R-:W0:Y:S01]  /*04f0*/  I2F.U32.RP R7, UR6 ;  /* 0x0000000600077d06 */ /* 0x000e220008209000 */
[----:B------:R-:W1:Y:S01]  /*0500*/  S2R R4, SR_TID.X ;  /* 0x0000000000047919 */ /* 0x000e620000002100 */
[----:B------:R-:W-:Y:S01]  /*0510*/  IADD3 R9, PT, PT, RZ, -UR6, RZ ;  /* 0x80000006ff097c10 */ /* 0x000fe2000fffe0ff */
[----:B------:R-:W2:Y:S01]  /*0520*/  LDC R22, c[0x0][0x3ac] ;  /* 0x0000eb00ff167b82 */ /* 0x000ea20000000800 */
[----:B------:R-:W-:Y:S01]  /*0530*/  ISETP.NE.U32.AND P2, PT, RZ, UR6, PT ;  /* 0x00000006ff007c0c */ /* 0x000fe2000bf45070 */
        /* <DEDUP_REMOVED lines=10> */
[----:B0-----:R-:W0:Y:S01]  /*05e0*/  MUFU.RCP R7, R7 ;  /* 0x0000000700077308 */ /* 0x001e220000001000 */
[C---:B------:R-:W-:Y:S01]  /*05f0*/  VIADD R30, R21.reuse, 0x8 ;  /* 0x00000008151e7836 */ /* 0x040fe20000000000 */
[----:B------:R-:W-:Y:S01]  /*0600*/  IADD3 R18, PT, PT, R40, 0xc, RZ ;  /* 0x0000000c28127810 */ /* 0x000fe20007ffe0ff */
[C---:B------:R-:W-:Y:S01]  /*0610*/  VIADD R29, R21.reuse, 0x9 ;  /* 0x00000009151d7836 */ /* 0x040fe20000000000 */
[----:B------:R-:W-:Y:S01]  /*0620*/  LOP3.LUT R20, R0, R11, RZ, 0xfc, !PT ;  /* 0x0000000b00147212 */ /* 0x000fe200078efcff */
[C---:B------:R-:W-:Y:S01]  /*0630*/  VIADD R28, R21.reuse, 0xa ;  /* 0x0000000a151c7836 */ /* 0x040fe20000000000 */
[----:B------:R-:W-:Y:S01]  /*0640*/  LOP3.LUT R18, R18, 0xf, RZ, 0xc0, !PT ;  /* 0x0000000f12127812 */ /* 0x000fe200078ec0ff */
[C---:B------:R-:W-:Y:S01]  /*0650*/  VIADD R26, R21.reuse, 0xc ;  /* 0x0000000c151a7836 */ /* 0x040fe20000000000 */
[----:B------:R-:W-:Y:S01]  /*0660*/  MOV R44, 0xd90 ;  /* 0x00000d90002c7802 */ /* 0x000fe20000000f00 */
[C---:B------:R-:W-:Y:S01]  /*0670*/  VIADD R25, R21.reuse, 0xd ;  /* 0x0000000d15197836 */ /* 0x040fe20000000000 */
[----:B------:R-:W-:Y:S01]  /*0680*/  UPRMT UR9, UR5, 0x9910, URZ ;  /* 0x0000991005097896 */ /* 0x000fe200080000ff */
[----:B------:R-:W-:-:S02]  /*0690*/  VIADD R24, R21, 0xe ;  /* 0x0000000e15187836 */ /* 0x000fc40000000000 */
[C---:B------:R-:W-:Y:S02]  /*06a0*/  VIADD R10, R40.reuse, 0xa ;  /* 0x0000000a280a7836 */ /* 0x040fe40000000000 */
[----:B------:R-:W-:Y:S02]  /*06b0*/  VIADD R19, R40, 0xb ;  /* 0x0000000b28137836 */ /* 0x000fe40000000000 */
[----:B0-----:R-:W-:Y:S01]  /*06c0*/  VIADD R2, R7, 0xffffffe ;  /* 0x0ffffffe07027836 */ /* 0x001fe20000000000 */
[----:B-1----:R-:W-:Y:S01]  /*06d0*/  LEA R4, R4, UR6, 0x2 ;  /* 0x0000000604047c11 */ /* 0x002fe2000f8e10ff */
[----:B------:R-:W-:Y:S01]  /*06e0*/  VIADD R7, R40, 0x6 ;  /* 0x0000000628077836 */ /* 0x000fe20000000000 */
[----:B------:R-:W-:Y:S01]  /*06f0*/  LOP3.LUT R49, R10, 0xf, RZ, 0xc0, !PT ;  /* 0x0000000f0a317812 */ /* 0x000fe200078ec0ff */
[----:B------:R0:W1:Y:S01]  /*0700*/  F2I.FTZ.U32.TRUNC.NTZ R3, R2 ;  /* 0x0000000200037305 */ /* 0x000062000021f000 */
[----:B------:R-:W-:Y:S01]  /*0710*/  ISETP.GE.U32.AND P0, PT, R4, 0x100, PT ;  /* 0x000001000400780c */ /* 0x000fe20003f06070 */
[----:B------:R-:W-:Y:S01]  /*0720*/  VIADD R17, R40, 0xd ;  /* 0x0000000d28117836 */ /* 0x000fe20000000000 */
[----:B------:R-:W-:Y:S01]  /*0730*/  VIMNMX.U32 R5, PT, PT, R4, 0x100, !PT ;  /* 0x0000010004057848 */ /* 0x000fe20007fe0000 */
[C---:B------:R-:W-:Y:S01]  /*0740*/  VIADD R16, R40.reuse, 0xe ;  /* 0x0000000e28107836 */ /* 0x040fe20000000000 */
[----:B------:R-:W-:Y:S01]  /*0750*/  SEL R6, RZ, 0x1, P0 ;  /* 0x00000001ff067807 */ /* 0x000fe20000000000 */
[----:B------:R-:W-:Y:S01]  /*0760*/  VIADD R15, R40, 0xffffffff ;  /* 0xffffffff280f7836 */ /* 0x000fe20000000000 */
[----:B------:R-:W-:Y:S01]  /*0770*/  LOP3.LUT R7, R7, 0xf, RZ, 0xc0, !PT ;  /* 0x0000000f07077812 */ /* 0x000fe200078ec0ff */
[----:B0-----:R-:W-:Y:S01]  /*0780*/  IMAD.MOV.U32 R2, RZ, RZ, RZ ;  /* 0x000000ffff027224 */ /* 0x001fe200078e00ff */
[----:B------:R-:W-:-:S02]  /*0790*/  IADD3 R5, PT, PT, R5, -R4, -R6 ;  /* 0x8000000405057210 */ /* 0x000fc40007ffe806 */
[----:B------:R-:W-:Y:S02]  /*07a0*/  LOP3.LUT R19, R19, 0xf, RZ, 0xc0, !PT ;  /* 0x0000000f13137812 */ /* 0x000fe400078ec0ff */
[----:B------:R-:W-:Y:S01]  /*07b0*/  LOP3.LUT R17, R17, 0xf, RZ, 0xc0, !PT ;  /* 0x0000000f11117812 */ /* 0x000fe200078ec0ff */
[----:B-1----:R-:W-:Y:S01]  /*07c0*/  IMAD R9, R9, R3, RZ ;  /* 0x0000000309097224 */ /* 0x002fe200078e02ff */
[----:B------:R-:W-:Y:S02]  /*07d0*/  LOP3.LUT R16, R16, 0xf, RZ, 0xc0, !PT ;  /* 0x0000000f10107812 */ /* 0x000fe400078ec0ff */
[----:B------:R-:W-:Y:S01]  /*07e0*/  LOP3.LUT R15, R15, 0xf, RZ, 0xc0, !PT ;  /* 0x0000000f0f0f7812 */ /* 0x000fe200078ec0ff */
[----:B------:R-:W-:-:S04]  /*07f0*/  IMAD.HI.U32 R8, R3, R9, R2 ;  /* 0x0000000903087227 */ /* 0x000fc800078e0002 */
[----:B------:R-:W-:Y:S02]  /*0800*/  VIADD R9, R40, 0x9 ;  /* 0x0000000928097836 */ /* 0x000fe40000000000 */
[----:B------:R-:W-:Y:S01]  /*0810*/  IMAD.HI.U32 R3, R8, R5, RZ ;  /* 0x0000000508037227 */ /* 0x000fe200078e00ff */
[----:B------:R-:W-:Y:S02]  /*0820*/  IADD3 R8, PT, PT, R40, 0x7, RZ ;  /* 0x0000000728087810 */ /* 0x000fe40007ffe0ff */
[----:B------:R-:W-:Y:S01]  /*0830*/  LOP3.LUT R47, R9, 0xf, RZ, 0xc0, !PT ;  /* 0x0000000f092f7812 */ /* 0x000fe200078ec0ff */
[----:B------:R-:W-:Y:S01]  /*0840*/  IMAD.MOV R2, RZ, RZ, -R3 ;  /* 0x000000ffff027224 */ /* 0x000fe200078e0a03 */
[----:B------:R-:W-:Y:S02]  /*0850*/  LOP3.LUT R45, R8, 0xf, RZ, 0xc0, !PT ;  /* 0x0000000f082d7812 */ /* 0x000fe400078ec0ff */
[----:B------:R-:W-:Y:S01]  /*0860*/  LOP3.LUT R9, R0, R7, RZ, 0xfc, !PT ;  /* 0x0000000700097212 */ /* 0x000fe200078efcff */
[----:B------:R-:W-:Y:S01]  /*0870*/  IMAD R5, R2, UR6, R5 ;  /* 0x0000000602057c24 */ /* 0x000fe2000f8e0205 */
[----:B------:R-:W-:-:S02]  /*0880*/  LOP3.LUT R8, R0, R45, RZ, 0xfc, !PT ;  /* 0x0000002d00087212 */ /* 0x000fc400078efcff */
[----:B------:R-:W-:Y:S02]  /*0890*/  LOP3.LUT R7, R0, R47, RZ, 0xfc, !PT ;  /* 0x0000002f00077212 */ /* 0x000fe400078efcff */
[----:B------:R-:W-:-:S13]  /*08a0*/  ISETP.GE.U32.AND P0, PT, R5, UR6, PT ;  /* 0x0000000605007c0c */ /* 0x000fda000bf06070 */
[----:B------:R-:W-:Y:S01]  /*08b0*/  @P0 VIADD R5, R5, -UR6 ;  /* 0x8000000605050c36 */ /* 0x000fe20008000000 */
[----:B------:R-:W-:Y:S02]  /*08c0*/  @P0 IADD3 R3, PT, PT, R3, 0x1, RZ ;  /* 0x0000000103030810 */ /* 0x000fe40007ffe0ff */
[-C--:B--2---:R-:W-:Y:S02]  /*08d0*/  ISETP.GE.AND P0, PT, R39, R22.reuse, PT ;  /* 0x000000162700720c */ /* 0x084fe40003f06270 */
[----:B------:R-:W-:Y:S01]  /*08e0*/  ISETP.GE.U32.AND P1, PT, R5, UR6, PT ;  /* 0x0000000605007c0c */ /* 0x000fe2000bf26070 */
[----:B------:R-:W-:Y:S01]  /*08f0*/  VIADD R5, R40, 0x4 ;  /* 0x0000000428057836 */ /* 0x000fe20000000000 */
[----:B------:R-:W-:Y:S02]  /*0900*/  SEL R2, R22, RZ, P0 ;  /* 0x000000ff16027207 */ /* 0x000fe40000000000 */
[----:B------:R-:W-:Y:S02]  /*0910*/  ISETP.GE.AND P0, PT, R36, R22, PT ;  /* 0x000000162400720c */ /* 0x000fe40003f06270 */
[----:B------:R-:W-:Y:S01]  /*0920*/  LOP3.LUT R5, R5, 0xf, RZ, 0xc0, !PT ;  /* 0x0000000f05057812 */ /* 0x000fe200078ec0ff */
[----:B------:R-:W-:-:S06]  /*0930*/  IMAD.IADD R39, R39, 0x1, -R2 ;  /* 0x0000000127277824 */ /* 0x000fcc00078e0a02 */
[----:B------:R-:W-:Y:S01]  /*0940*/  @P1 VIADD R3, R3, 0x1 ;  /* 0x0000000103031836 */ /* 0x000fe20000000000 */
[----:B------:R-:W-:Y:S02]  /*0950*/  @!P2 LOP3.LUT R3, RZ, UR6, RZ, 0x33, !PT ;  /* 0x00000006ff03ac12 */ /* 0x000fe4000f8e33ff */
[-C--:B------:R-:W-:Y:S02]  /*0960*/  ISETP.GE.AND P1, PT, R38, R22.reuse, PT ;  /* 0x000000162600720c */ /* 0x080fe40003f26270 */
[-C--:B------:R-:W-:Y:S01]  /*0970*/  ISETP.GE.AND P2, PT, R37, R22.reuse, PT ;  /* 0x000000162500720c */ /* 0x080fe20003f46270 */
[----:B------:R-:W-:Y:S02]  /*0980*/  IMAD.IADD R3, R6, 0x1, R3 ;  /* 0x0000000106037824 */ /* 0x000fe400078e0203 */
[----:B------:R-:W-:Y:S01]  /*0990*/  VIADD R6, R40, 0x5 ;  /* 0x0000000528067836 */ /* 0x000fe20000000000 */
[----:B------:R-:W-:Y:S02]  /*09a0*/  SEL R4, R22, RZ, P2 ;  /* 0x000000ff16047207 */ /* 0x000fe40001000000 */
[----:B------:R0:W-:Y:S01]  /*09b0*/  STL [R1+0x4], R3 ;  /* 0x0000040301007387 */ /* 0x0001e20000100800 */
[----:B------:R-:W-:-:S02]  /*09c0*/  ISETP.GE.AND P2, PT, R31, R22, PT ;  /* 0x000000161f00720c */ /* 0x000fc40003f46270 */
[----:B------:R-:W-:Y:S01]  /*09d0*/  IMAD.IADD R37, R37, 0x1, -R4 ;  /* 0x0000000125257824 */ /* 0x000fe200078e0a04 */
[----:B------:R-:W-:Y:S02]  /*09e0*/  LOP3.LUT R43, R6, 0xf, RZ, 0xc0, !PT ;  /* 0x0000000f062b7812 */ /* 0x000fe400078ec0ff */
[C---:B------:R-:W-:Y:S02]  /*09f0*/  SEL R4, R22.reuse, RZ, P2 ;  /* 0x000000ff16047207 */ /* 0x040fe40001000000 */
[-C--:B------:R-:W-:Y:S02]  /*0a00*/  ISETP.GE.AND P2, PT, R27, R22.reuse, PT ;  /* 0x000000161b00720c */ /* 0x080fe40003f46270 */
[----:B0-----:R-:W-:Y:S01]  /*0a10*/  SEL R3, R22, RZ, P1 ;  /* 0x000000ff16037207 */ /* 0x001fe20000800000 */
[----:B------:R-:W-:Y:S01]  /*0a20*/  IMAD.IADD R31, R31, 0x1, -R4 ;  /* 0x000000011f1f7824 */ /* 0x000fe200078e0a04 */
[----:B------:R-:W-:Y:S02]  /*0a30*/  ISETP.GE.AND P1, PT, R32, R22, PT ;  /* 0x000000162000720c */ /* 0x000fe40003f26270 */
[----:B------:R-:W-:-:S02]  /*0a40*/  IADD3 R38, PT, PT, R38, -R3, RZ ;  /* 0x8000000326267210 */ /* 0x000fc40007ffe0ff */
[C---:B------:R-:W-:Y:S02]  /*0a50*/  SEL R3, R22.reuse, RZ, P0 ;  /* 0x000000ff16037207 */ /* 0x040fe40000000000 */
        /* <DEDUP_REMOVED lines=8> */
[----:B------:R-:W-:-:S02]  /*0ae0*/  IADD3 R32, PT, PT, R32, -R3, RZ ;  /* 0x8000000320207210 */ /* 0x000fc40007ffe0ff */
[----:B------:R-:W-:Y:S02]  /*0af0*/  SEL R3, R22, RZ, P0 ;  /* 0x000000ff16037207 */ /* 0x000fe40000000000 */
[CC--:B------:R-:W-:Y:S02]  /*0b00*/  ISETP.GE.AND P0, PT, R29.reuse, R22.reuse, PT ;  /* 0x000000161d00720c */ /* 0x0c0fe40003f06270 */
[-C--:B------:R-:W-:Y:S01]  /*0b10*/  ISETP.GE.AND P1, PT, R28, R22.reuse, PT ;  /* 0x000000161c00720c */ /* 0x080fe20003f26270 */
[----:B------:R-:W-:Y:S01]  /*0b20*/  IMAD.IADD R30, R30, 0x1, -R3 ;  /* 0x000000011e1e7824 */ /* 0x000fe200078e0a03 */
[C---:B------:R-:W-:Y:S02]  /*0b30*/  SEL R2, R22.reuse, RZ, P0 ;  /* 0x000000ff16027207 */ /* 0x040fe40000000000 */
[----:B------:R-:W-:Y:S02]  /*0b40*/  SEL R3, R22, RZ, P1 ;  /* 0x000000ff16037207 */ /* 0x000fe40000800000 */
[----:B------:R-:W-:Y:S01]  /*0b50*/  ISETP.GE.AND P0, PT, R26, R22, PT ;  /* 0x000000161a00720c */ /* 0x000fe20003f06270 */
[----:B------:R-:W-:Y:S01]  /*0b60*/  IMAD.IADD R29, R29, 0x1, -R2 ;  /* 0x000000011d1d7824 */ /* 0x000fe200078e0a02 */
[----:B------:R-:W-:-:S02]  /*0b70*/  IADD3 R28, PT, PT, R28, -R3, RZ ;  /* 0x800000031c1c7210 */ /* 0x000fc40007ffe0ff */
[----:B------:R-:W-:Y:S02]  /*0b80*/  SEL R3, R22, RZ, P0 ;  /* 0x000000ff16037207 */ /* 0x000fe40000000000 */
[-C--:B------:R-:W-:Y:S02]  /*0b90*/  ISETP.GE.AND P0, PT, R25, R22.reuse, PT ;  /* 0x000000161900720c */ /* 0x080fe40003f06270 */
        /* <DEDUP_REMOVED lines=11> */
[C---:B------:R-:W-:Y:S01]  /*0c50*/  IADD3 R4, PT, PT, R40.reuse, 0x3, RZ ;  /* 0x0000000328047810 */ /* 0x040fe20007ffe0ff */
[----:B------:R-:W-:Y:S01]  /*0c60*/  VIADD R3, R40, 0x2 ;  /* 0x0000000228037836 */ /* 0x000fe20000000000 */
[----:B------:R-:W-:Y:S02]  /*0c70*/  SEL R22, R22, RZ, P0 ;  /* 0x000000ff16167207 */ /* 0x000fe40000000000 */
[----:B------:R-:W-:-:S02]  /*0c80*/  LOP3.LUT R11, R2, 0xf, RZ, 0xc0, !PT ;  /* 0x0000000f020b7812 */ /* 0x000fc400078ec0ff */
[----:B------:R-:W-:Y:S01]  /*0c90*/  LOP3.LUT R3, R3, 0xf, RZ, 0xc0, !PT ;  /* 0x0000000f03037812 */ /* 0x000fe200078ec0ff */
[----:B------:R-:W-:Y:S01]  /*0ca0*/  IMAD.IADD R22, R21, 0x1, -R22 ;  /* 0x0000000115167824 */ /* 0x000fe200078e0a16 */
        /* <DEDUP_REMOVED lines=13> */
[----:B------:R-:W-:Y:S05]  /*0d80*/  CALL.REL.NOINC `($__internal_157_$__cuda_sm20_div_s16) ;  /* 0x0000002400d07944 */ /* 0x000fea0003c00000 */
[----:B------:R-:W0:Y:S01]  /*0d90*/  S2R R34, SR_TID.X ;  /* 0x0000000000227919 */ /* 0x000e220000002100 */
[----:B------:R-:W1:Y:S01]  /*0da0*/  S2UR UR6, SR_CTAID.Z ;  /* 0x00000000000679c3 */ /* 0x000e620000002700 */
[----:B------:R-:W2:Y:S01]  /*0db0*/  LDCU UR7, c[0x0][0x3a8] ;  /* 0x00007500ff0777ac */ /* 0x000ea20008000800 */
[----:B------:R-:W3:Y:S01]  /*0dc0*/  LDCU.64 UR12, c[0x0][0x358] ;  /* 0x00006b00ff0c77ac */ /* 0x000ee20008000a00 */
[----:B------:R-:W-:Y:S02]  /*0dd0*/  UPRMT UR9, UR5, 0x9910, URZ ;  /* 0x0000991005097896 */ /* 0x000fe400080000ff */
[----:B--2---:R-:W-:-:S04]  /*0de0*/  UISETP.LT.AND UP0, UPT, UR7, 0x10, UPT ;  /* 0x000000100700788c */ /* 0x004fc8000bf01270 */
[----:B------:R-:W-:Y:S02]  /*0df0*/  USEL UR7, UR7, 0x10, UP0 ;  /* 0x0000001007077887 */ /* 0x000fe40008000000 */
[----:B-1----:R-:W-:Y:S01]  /*0e00*/  USHF.L.U32 UR6, UR6, 0x6, URZ ;  /* 0x0000000606067899 */ /* 0x002fe200080006ff */
[----:B0--3--:R-:W-:-:S11]  /*0e10*/  LOP3.LUT R44, R34, 0x1f, RZ, 0xc0, !PT ;  /* 0x0000001f222c7812 */ /* 0x009fd600078ec0ff */
.L_x_5656:
[----:B0-2---:R-:W2:Y:S01]  /*0e20*/  LDL R35, [R1+0x8] ;  /* 0x0000080001237983 */ /* 0x005ea20000100800 */
[----:B------:R-:W0:Y:S01]  /*0e30*/  LDCU UR14, c[0x0][0x3ac] ;  /* 0x00007580ff0e77ac */ /* 0x000e220008000800 */
[----:B------:R-:W-:Y:S01]  /*0e40*/  BSSY.RECONVERGENT B0, `(.L_x_5603) ;  /* 0x000001c000007945 */ /* 0x000fe20003800200 */
[----:B------:R-:W-:Y:S01]  /*0e50*/  PLOP3.LUT P0, PT, PT, PT, PT, 0x80, 0x8 ;  /* 0x000000000008781c */ /* 0x000fe20003f0f070 */
[----:B-1----:R-:W1:Y:S01]  /*0e60*/  S2R R45, SR_TID.X ;  /* 0x00000000002d7919 */ /* 0x002e620000002100 */
[----:B---3--:R-:W3:Y:S01]  /*0e70*/  LDCU UR15, c[0x0][0x3a8] ;  /* 0x00007500ff0f77ac */ /* 0x008ee20008000800 */
[----:B------:R-:W-:Y:S01]  /*0e80*/  USHF.L.U32 UR16, UR11, 0x2, URZ ;  /* 0x000000020b107899 */ /* 0x000fe200080006ff */
[C---:B--2---:R-:W-:Y:S02]  /*0e90*/  LOP3.LUT R42, R35.reuse, 0x3, RZ, 0xc0, !PT ;  /* 0x00000003232a7812 */ /* 0x044fe400078ec0ff */
[----:B------:R-:W-:Y:S02]  /*0ea0*/  LOP3.LUT R34, R35, 0xffff, RZ, 0xc0, !PT ;  /* 0x0000ffff23227812 */ /* 0x000fe400078ec0ff */
[----:B------:R-:W-:-:S02]  /*0eb0*/  ISETP.NE.AND P1, PT, R42, 0x2, PT ;  /* 0x000000022a00780c */ /* 0x000fc40003f25270 */
[----:B------:R-:W-:Y:S02]  /*0ec0*/  ISETP.GE.U32.AND P2, PT, R34, 0x2, PT ;  /* 0x000000022200780c */ /* 0x000fe40003f46070 */
[----:B-1----:R-:W-:-:S09]  /*0ed0*/  MOV R34, R45 ;  /* 0x0000002d00227202 */ /* 0x002fd20000000f00 */
[----:B0--34-:R-:W-:Y:S05]  /*0ee0*/  @!P1 BRA `(.L_x_5604) ;  /* 0x0000000000449947 */ /* 0x019fea0003800000 */
        /* <DEDUP_REMOVED lines=17> */
.L_x_5604:
[----:B------:R-:W-:Y:S05]  /*1000*/  BSYNC.RECONVERGENT B0 ;  /* 0x0000000000007941 */ /* 0x000fea0003800200 */
.L_x_5603:
[----:B------:R-:W-:Y:S04]  /*1010*/  BSSY.RECONVERGENT B0, `(.L_x_5605) ;  /* 0x0000012000007945 */ /* 0x000fe80003800200 */
[----:B------:R-:W-:Y:S05]  /*1020*/  @!P2 BRA `(.L_x_5606) ;  /* 0x000000000040a947 */ /* 0x000fea0003800000 */
[----:B------:R-:W2:Y:S01]  /*1030*/  S2UR UR10, SR_CgaCtaId ;  /* 0x00000000000a79c3 */ /* 0x000ea20000008800 */
[----:B------:R-:W-:Y:S02]  /*1040*/  UMOV UR5, 0x400 ;  /* 0x0000040000057882 */ /* 0x000fe40000000000 */
[----:B------:R-:W-:-:S04]  /*1050*/  UIADD3 UR5, UPT, UPT, UR5, 0xa80, URZ ;  /* 0x00000a8005057890 */ /* 0x000fc8000fffe0ff */
[----:B--2---:R-:W-:-:S06]  /*1060*/  ULEA UR5, UR10, UR5, 0x18 ;  /* 0x000000050a057291 */ /* 0x004fcc000f8ec0ff */
[----:B01----:R-:W-:-:S07]  /*1070*/  LEA R35, R34, UR5, 0x2 ;  /* 0x0000000522237c11 */ /* 0x003fce000f8e10ff */
.L_x_5607:
        /* <DEDUP_REMOVED lines=11> */
.L_x_5606:
[----:B------:R-:W-:Y:S05]  /*1130*/  BSYNC.RECONVERGENT B0 ;  /* 0x0000000000007941 */ /* 0x000fea0003800200 */
.L_x_5605:
[----:B--2---:R-:W-:-:S07]  /*1140*/  IMAD.MOV.U32 R43, RZ, RZ, RZ ;  /* 0x000000ffff2b7224 */ /* 0x004fce00078e00ff */
.L_x_5650:
[----:B--2---:R-:W2:Y:S01]  /*1150*/  S2R R34, SR_TID.X ;  /* 0x0000000000227919 */ /* 0x004ea20000002100 */
[----:B------:R-:W-:Y:S01]  /*1160*/  BSSY.RECONVERGENT B0, `(.L_x_5608) ;  /* 0x0000017000007945 */ /* 0x000fe20003800200 */
[----:B------:R-:W-:Y:S02]  /*1170*/  PLOP3.LUT P1, PT, P0, PT, PT, 0x80, 0x8 ;  /* 0x000000000008781c */ /* 0x000fe4000072f070 */
[----:B--2---:R-:W-:-:S13]  /*1180*/  ISETP.GT.U32.AND P2, PT, R34, 0x1f, PT ;  /* 0x0000001f2200780c */ /* 0x004fda0003f44070 */
[----:B-1-34-:R-:W-:Y:S05]  /*1190*/  @P2 BRA `(.L_x_5609) ;  /* 0x00000000004c2947 */ /* 0x01afea0003800000 */
[----:B-1----:R-:W1:Y:S01]  /*11a0*/  S2R R42, SR_CgaCtaId ;  /* 0x00000000002a7919 */ /* 0x002e620000008800 */
[----:B0-----:R-:W-:Y:S01]  /*11b0*/  MOV R35, 0x400 ;  /* 0x0000040000237802 */ /* 0x001fe20000000f00 */
[----:B------:R-:W-:Y:S01]  /*11c0*/  ULEA UR5, UR4, UR6, 0x8 ;  /* 0x0000000604057291 */ /* 0x000fe2000f8e40ff */
[----:B------:R-:W-:Y:S02]  /*11d0*/  IMAD.SHL.U32 R34, R34, 0x4, RZ ;  /* 0x0000000422227824 */ /* 0x000fe400078e00ff */
[----:B------:R-:W-:-:S03]  /*11e0*/  IADD3 R35, PT, PT, R35, 0x880, RZ ;  /* 0x0000088023237810 */ /* 0x000fc60007ffe0ff */
[----:B------:R-:W-:Y:S01]  /*11f0*/  VIADD R47, R43, UR5 ;  /* 0x000000052b2f7c36 */ /* 0x000fe20008000000 */
[----:B-1----:R-:W-:-:S07]  /*1200*/  LEA R45, R42, R35, 0x18 ;  /* 0x000000232a2d7211 */ /* 0x002fce00078ec0ff */
.L_x_5610:
[----:B--2---:R-:W0:Y:S01]  /*1210*/  LDC.64 R48, c[0x0][0x390] ;  /* 0x0000e400ff307b82 */ /* 0x004e220000000a00 */
[----:B------:R-:W-:Y:S02]  /*1220*/  LOP3.LUT R42, R34, 0x1c, RZ, 0xc0, !PT ;  /* 0x0000001c222a7812 */ /* 0x000fe400078ec0ff */
[----:B------:R-:W-:-:S03]  /*1230*/  SHF.R.U32.HI R35, RZ, 0x5, R34 ;  /* 0x00000005ff237819 */ /* 0x000fc60000011622 */
[----:B------:R-:W-:-:S04]  /*1240*/  IMAD.IADD R42, R47, 0x1, R42 ;  /* 0x000000012f2a7824 */ /* 0x000fc800078e022a */
[----:B------:R-:W-:-:S04]  /*1250*/  IMAD R35, R35, UR14, R42 ;  /* 0x0000000e23237c24 */ /* 0x000fc8000f8e022a */
[----:B0-----:R-:W-:-:S06]  /*1260*/  IMAD.WIDE R48, R35, 0x4, R48 ;  /* 0x0000000423307825 */ /* 0x001fcc00078e0230 */
[----:B------:R-:W2:Y:S01]  /*1270*/  LDG.E.128 R48, desc[UR12][R48.64] ;  /* 0x0000000c30307981 */ /* 0x000ea2000c1e1d00 */
[C---:B------:R-:W-:Y:S01]  /*1280*/  LEA R35, R34.reuse, R45, 0x2 ;  /* 0x0000002d22237211 */ /* 0x040fe200078e10ff */
[----:B------:R-:W-:-:S05]  /*1290*/  VIADD R34, R34, UR16 ;  /* 0x0000001022227c36 */ /* 0x000fca0008000000 */
[----:B------:R-:W-:Y:S01]  /*12a0*/  ISETP.GE.U32.AND P0, PT, R34, 0x80, PT ;  /* 0x000000802200780c */ /* 0x000fe20003f06070 */
[----:B--2---:R2:W-:-:S12]  /*12b0*/  STS.128 [R35], R48 ;  /* 0x0000003023007388 */ /* 0x0045d80000000c00 */
[----:B------:R-:W-:Y:S05]  /*12c0*/  @!P0 BRA `(.L_x_5610) ;  /* 0xfffffffc00d08947 */ /* 0x000fea000383ffff */
.L_x_5609:
[----:B------:R-:W-:Y:S05]  /*12d0*/  BSYNC.RECONVERGENT B0 ;  /* 0x0000000000007941 */ /* 0x000fea0003800200 */
.L_x_5608:
[----:B------:R-:W-:Y:S02]  /*12e0*/  VIADD R43, R43, UR6 ;  /* 0x000000062b2b7c36 */ /* 0x000fe40008000000 */
[----:B-1----:R-:W-:-:S07]  /*12f0*/  IMAD.MOV.U32 R42, RZ, RZ, RZ ;  /* 0x000000ffff2a7224 */ /* 0x002fce00078e00ff */
.L_x_5649:
[----:B------:R-:W0:Y:S02]  /*1300*/  S2R R34, SR_TID.X ;  /* 0x0000000000227919 */ /* 0x000e240000002100 */
[----:B0-2---:R-:W-:Y:S02]  /*1310*/  LOP3.LUT R35, R34, 0xf, RZ, 0xc0, !PT ;  /* 0x0000000f22237812 */ /* 0x005fe400078ec0ff */
[----:B------:R-:W-:Y:S02]  /*1320*/  SHF.R.U32.HI R46, RZ, 0x4, R34 ;  /* 0x00000004ff2e7819 */ /* 0x000fe40000011622 */
[----:B-1-34-:R-:W-:-:S07]  /*1330*/  IADD3 R48, PT, PT, R35, R42, RZ ;  /* 0x0000002a23307210 */ /* 0x01afce0007ffe0ff */
.L_x_5611:
[----:B0-----:R-:W0:Y:S01]  /*1340*/  LDC.64 R34, c[0x0][0x398] ;  /* 0x0000e600ff227b82 */ /* 0x001e220000000a00 */
[----:B------:R-:W-:Y:S01]  /*1350*/  IMAD.IADD R45, R43, 0x1, R46 ;  /* 0x000000012b2d7824 */ /* 0x000fe200078e022e */
[----:B------:R-:W2:Y:S03]  /*1360*/  LDL R47, [R1] ;  /* 0x00000000012f7983 */ /* 0x000ea60000100800 */
[----:B------:R-:W-:-:S04]  /*1370*/  IMAD R45, R45, UR15, R48 ;  /* 0x0000000f2d2d7c24 */ /* 0x000fc8000f8e0230 */
[----:B0-----:R-:W-:-:S06]  /*1380*/  IMAD.WIDE R34, R45, 0x4, R34 ;  /* 0x000000042d227825 */ /* 0x001fcc00078e0222 */
[----:B------:R-:W3:Y:S01]  /*1390*/  LDG.E R34, desc[UR12][R34.64] ;  /* 0x0000000c22227981 */ /* 0x000ee2000c1e1900 */
[----:B------:R-:W0:Y:S01]  /*13a0*/  LDC R65, c[0x0][0x360] ;  /* 0x0000d800ff417b82 */ /* 0x000e220000000800 */
[----:B--2---:R-:W-:Y:S01]  /*13b0*/  IMAD R45, R46, 0x4, R47 ;  /* 0x000000042e2d7824 */ /* 0x004fe200078e022f */
[----:B0-----:R-:W-:-:S04]  /*13c0*/  LEA.HI R46, R65, R46, RZ, 0x1c ;  /* 0x0000002e412e7211 */ /* 0x001fc800078fe0ff */
[----:B------:R-:W-:Y:S01]  /*13d0*/  ISETP.GE.U32.AND P0, PT, R46, 0x20, PT ;  /* 0x000000202e00780c */ /* 0x000fe20003f06070 */
[----:B---3--:R0:W-:-:S12]  /*13e0*/  STS [R45], R34 ;  /* 0x000000222d007388 */ /* 0x0081d80000000800 */
[----:B------:R-:W-:Y:S05]  /*13f0*/  @!P0 BRA `(.L_x_5611) ;  /* 0xfffffffc00d08947 */ /* 0x000fea000383ffff */
[----:B0-----:R-:W-:Y:S01]  /*1400*/  IMAD.U32 R34, RZ, RZ, UR8 ;  /* 0x00000008ff227e24 */ /* 0x001fe2000f8e00ff */
[----:B------:R-:W-:Y:S05]  /*1410*/  WARPSYNC.ALL ;  /* 0x0000000000007948 */ /* 0x000fea0003800000 */
[----:B------:R-:W-:Y:S01]  /*1420*/  BAR.SYNC.DEFER_BLOCKING 0x0 ;  /* 0x0000000000007b1d */ /* 0x000fe20000010000 */
[----:B------:R-:W-:-:S13]  /*1430*/  ISETP.GE.AND P0, PT, R34, 0x1, PT ;  /* 0x000000012200780c */ /* 0x000fda0003f06270 */
[----:B------:R-:W-:Y:S05]  /*1440*/  @!P0 BRA `(.L_x_5612) ;  /* 0x0000001000588947 */ /* 0x000fea0003800000 */
[----:B------:R-:W-:Y:S01]  /*1450*/  HFMA2 R64, -RZ, RZ, 0, 0 ;  /* 0x00000000ff407431 */ /* 0x000fe200000001ff */
[----:B------:R-:W-:Y:S06]  /*1460*/  BSSY.RECONVERGENT B0, `(.L_x_5612) ;  /* 0x0000114000007945 */ /* 0x000fec0003800200 */
.L_x_5648:
[----:B------:R-:W0:Y:S01]  /*1470*/  S2R R34, SR_TID.X ;  /* 0x0000000000227919 */ /* 0x000e220000002100 */
[----:B------:R-:W-:Y:S01]  /*1480*/  UISETP.LT.AND UP0, UPT, UR8, 0x40, UPT ;  /* 0x000000400800788c */ /* 0x000fe2000bf01270 */
[----:B------:R-:W-:Y:S01]  /*1490*/  ISETP.GE.AND P2, PT, R41, UR7, PT ;  /* 0x0000000729007c0c */ /* 0x000fe2000bf46270 */
[C---:B------:R-:W-:Y:S01]  /*14a0*/  VIADD R61, R40.reuse, 0x1 ;  /* 0x00000001283d7836 */ /* 0x040fe20000000000 */
[----:B-1----:R-:W1:Y:S01]  /*14b0*/  S2R R35, SR_CgaCtaId ;  /* 0x0000000000237919 */ /* 0x002e620000008800 */
[C---:B------:R-:W-:Y:S01]  /*14c0*/  VIADD R59, R40.reuse, 0x3 ;  /* 0x00000003283b7836 */ /* 0x040fe20000000000 */
[----:B------:R-:W-:Y:S01]  /*14d0*/  USEL UR5, UR8, 0x40, UP0 ;  /* 0x0000004008057887 */ /* 0x000fe20008000000 */
[C---:B------:R-:W-:Y:S01]  /*14e0*/  VIADD R57, R40.reuse, 0x5 ;  /* 0x0000000528397836 */ /* 0x040fe20000000000 */
[----:B------:R-:W-:Y:S01]  /*14f0*/  MOV R46, 0x400 ;  /* 0x00000400002e7802 */ /* 0x000fe20000000f00 */
[C---:B------:R-:W-:Y:S01]  /*1500*/  VIADD R55, R40.reuse, 0x7 ;  /* 0x0000000728377836 */ /* 0x040fe20000000000 */
[C---:B------:R-:W-:Y:S01]  /*1510*/  IADD3 R67, PT, PT, R40.reuse, 0x2, RZ ;  /* 0x0000000228437810 */ /* 0x040fe20007ffe0ff */
[C---:B------:R-:W-:Y:S01]  /*1520*/  VIADD R45, R40.reuse, 0xa ;  /* 0x0000000a282d7836 */ /* 0x040fe20000000000 */
[C---:B------:R-:W-:Y:S01]  /*1530*/  IADD3 R49, PT, PT, R40.reuse, 0x6, RZ ;  /* 0x0000000628317810 */ /* 0x040fe20007ffe0ff */
[C---:B------:R-:W-:Y:S01]  /*1540*/  IMAD.IADD R63, R40.reuse, 0x1, R64 ;  /* 0x00000001283f7824 */ /* 0x040fe200078e0240 */
[C---:B--234-:R-:W-:Y:S01]  /*1550*/  LOP3.LUT R69, R40.reuse, 0xf, RZ, 0xc0, !PT ;  /* 0x0000000f28457812 */ /* 0x05cfe200078ec0ff */
[C---:B------:R-:W-:Y:S01]  /*1560*/  VIADD R51, R40.reuse, 0x4 ;  /* 0x0000000428337836 */ /* 0x040fe20000000000 */
[----:B------:R-:W-:Y:S01]  /*1570*/  USHF.L.U32 UR5, UR5, 0x1, URZ ;  /* 0x0000000105057899 */ /* 0x000fe200080006ff */
[----:B------:R-:W-:Y:S01]  /*1580*/  VIADD R53, R40, 0x9 ;  /* 0x0000000928357836 */ /* 0x000fe20000000000 */
[----:B------:R-:W-:-:S02]  /*1590*/  LOP3.LUT R61, R61, 0xf, RZ, 0xc0, !PT ;  /* 0x0000000f3d3d7812 */ /* 0x000fc400078ec0ff */
[----:B------:R-:W-:Y:S02]  /*15a0*/  LOP3.LUT R67, R67, 0xf, RZ, 0xc0, !PT ;  /* 0x0000000f43437812 */ /* 0x000fe400078ec0ff */
[----:B------:R-:W-:Y:S01]  /*15b0*/  LOP3.LUT R59, R59, 0xf, RZ, 0xc0, !PT ;  /* 0x0000000f3b3b7812 */ /* 0x000fe200078ec0ff */
[----:B------:R-:W-:Y:S01]  /*15c0*/  VIADD R64, R64, UR5 ;  /* 0x0000000540407c36 */ /* 0x000fe20008000000 */
[----:B------:R-:W-:Y:S02]  /*15d0*/  LOP3.LUT R57, R57, 0xf, RZ, 0xc0, !PT ;  /* 0x0000000f39397812 */ /* 0x000fe400078ec0ff */
[----:B------:R-:W-:Y:S02]  /*15e0*/  LOP3.LUT R49, R49, 0xf, RZ, 0xc0, !PT ;  /* 0x0000000f31317812 */ /* 0x000fe400078ec0ff */
[----:B------:R-:W-:Y:S02]  /*15f0*/  LOP3.LUT R55, R55, 0xf, RZ, 0xc0, !PT ;  /* 0x0000000f37377812 */ /* 0x000fe400078ec0ff */
[----:B------:R-:W-:Y:S01]  /*1600*/  IADD3 R48, PT, PT, R46, 0x880, RZ ;  /* 0x000008802e307810 */ /* 0x000fe20007ffe0ff */
[----:B0-----:R-:W-:Y:S01]  /*1610*/  IMAD.SHL.U32 R34, R34, 0x10, RZ ;  /* 0x0000001022227824 */ /* 0x001fe200078e00ff */
[----:B------:R-:W-:-:S02]  /*1620*/  LOP3.LUT R45, R45, 0xf, RZ, 0xc0, !PT ;  /* 0x0000000f2d2d7812 */ /* 0x000fc400078ec0ff */
[----:B------:R-:W-:Y:S02]  /*1630*/  LOP3.LUT R51, R51, 0xf, RZ, 0xc0, !PT ;  /* 0x0000000f33337812 */ /* 0x000fe400078ec0ff */
[----:B------:R-:W-:Y:S02]  /*1640*/  LOP3.LUT R34, R34, 0x10, RZ, 0xc0, !PT ;  /* 0x0000001022227812 */ /* 0x000fe400078ec0ff */
[----:B------:R-:W-:Y:S02]  /*1650*/  LOP3.LUT R53, R53, 0xf, RZ, 0xc0, !PT ;  /* 0x0000000f35357812 */ /* 0x000fe400078ec0ff */
[----:B------:R-:W-:Y:S01]  /*1660*/  LOP3.LUT R54, R69, 0x8, RZ, 0x3c, !PT ;  /* 0x0000000845367812 */ /* 0x000fe200078e3cff */
[----:B------:R-:W-:Y:S01]  /*1670*/  IMAD R34, R63, 0x20, R34 ;  /* 0x000000203f227824 */ /* 0x000fe200078e0222 */
[----:B-1----:R-:W-:Y:S02]  /*1680*/  LEA R47, R35, R48, 0x18 ;  /* 0x00000030232f7211 */ /* 0x002fe400078ec0ff */
[----:B------:R-:W-:Y:S01]  /*1690*/  ISETP.GE.AND P0, PT, R64, UR8, PT ;  /* 0x0000000840007c0c */ /* 0x000fe2000bf06270 */
        /* <DEDUP_REMOVED lines=53> */
.L_x_5647:
        /* <DEDUP_REMOVED lines=11> */
.L_x_5658:
[----:B0--3--:R-:W-:-:S07]  /*1aa0*/  IMAD R34, R62, R34, RZ ;  /* 0x000000223e227224 */ /* 0x009fce00078e02ff */
.L_x_5615:
[----:B------:R-:W-:-:S13]  /*1ab0*/  ISETP.GE.AND P3, PT, R35, 0x2, PT ;  /* 0x000000022300780c */ /* 0x000fda0003f66270 */
[----:B------:R-:W-:Y:S05]  /*1ac0*/  @!P3 BRA `(.L_x_5617) ;  /* 0x000000000010b947 */ /* 0x000fea0003800000 */
[----:B------:R-:W-:-:S03]  /*1ad0*/  UMOV UR5, 0xffffffff ;  /* 0xffffffff00057882 */ /* 0x000fc60000000000 */
[----:B------:R-:W-:Y:S05]  /*1ae0*/  BRA.DIV UR5, `(.L_x_5618) ;  /* 0x00000012055c7947 */ /* 0x000fea000b800000 */
[----:B------:R3:W4:Y:S02]  /*1af0*/  SHFL.IDX PT, R67, R69, R39, 0x1f ;  /* 0x00001f2745437589 */ /* 0x00072400000e0000 */
.L_x_5661:
[----:B----4-:R-:W-:-:S07]  /*1b00*/  IMAD R34, R61, R67, R34 ;  /* 0x000000433d227224 */ /* 0x010fce00078e0222 */
.L_x_5617:
[----:B------:R-:W-:-:S13]  /*1b10*/  ISETP.GE.AND P3, PT, R35, 0x3, PT ;  /* 0x000000032300780c */ /* 0x000fda0003f66270 */
[----:B------:R-:W-:Y:S05]  /*1b20*/  @!P3 BRA `(.L_x_5619) ;  /* 0x000000000010b947 */ /* 0x000fea0003800000 */
[----:B------:R-:W-:-:S03]  /*1b30*/  UMOV UR5, 0xffffffff ;  /* 0xffffffff00057882 */ /* 0x000fc60000000000 */
[----:B------:R-:W-:Y:S05]  /*1b40*/  BRA.DIV UR5, `(.L_x_5620) ;  /* 0x0000001205687947 */ /* 0x000fea000b800000 */
[----:B------:R4:W0:Y:S02]  /*1b50*/  SHFL.IDX PT, R67, R69, R38, 0x1f ;  /* 0x00001f2645437589 */ /* 0x00082400000e0000 */
.L_x_5664:
[----:B0-----:R-:W-:-:S07]  /*1b60*/  IMAD R34, R60, R67, R34 ;  /* 0x000000433c227224 */ /* 0x001fce00078e0222 */
.L_x_5619:
[----:B------:R-:W-:-:S13]  /*1b70*/  ISETP.GE.AND P3, PT, R35, 0x4, PT ;  /* 0x000000042300780c */ /* 0x000fda0003f66270 */
[----:B------:R-:W-:Y:S05]  /*1b80*/  @!P3 BRA `(.L_x_5621) ;  /* 0x000000000010b947 */ /* 0x000fea0003800000 */
[----:B------:R-:W-:-:S03]  /*1b90*/  UMOV UR5, 0xffffffff ;  /* 0xffffffff00057882 */ /* 0x000fc60000000000 */
[----:B------:R-:W-:Y:S05]  /*1ba0*/  BRA.DIV UR5, `(.L_x_5622) ;  /* 0x0000001205747947 */ /* 0x000fea000b800000 */
[----:B------:R0:W0:Y:S02]  /*1bb0*/  SHFL.IDX PT, R67, R69, R37, 0x1f ;  /* 0x00001f2545437589 */ /* 0x00002400000e0000 */
.L_x_5667:
[----:B0-----:R-:W-:-:S07]  /*1bc0*/  IMAD R34, R59, R67, R34 ;  /* 0x000000433b227224 */ /* 0x001fce00078e0222 */
.L_x_5621:
[----:B------:R-:W-:-:S13]  /*1bd0*/  ISETP.GE.AND P3, PT, R35, 0x5, PT ;  /* 0x000000052300780c */ /* 0x000fda0003f66270 */
[----:B------:R-:W-:Y:S05]  /*1be0*/  @!P3 BRA `(.L_x_5623) ;  /* 0x000000000010b947 */ /* 0x000fea0003800000 */
[----:B------:R-:W-:-:S03]  /*1bf0*/  UMOV UR5, 0xffffffff ;  /* 0xffffffff00057882 */ /* 0x000fc60000000000 */
[----:B------:R-:W-:Y:S05]  /*1c00*/  BRA.DIV UR5, `(.L_x_5624) ;  /* 0x0000001205807947 */ /* 0x000fea000b800000 */
[----:B------:R0:W0:Y:S02]  /*1c10*/  SHFL.IDX PT, R67, R69, R36, 0x1f ;  /* 0x00001f2445437589 */ /* 0x00002400000e0000 */
.L_x_5670:
[----:B0-----:R-:W-:-:S07]  /*1c20*/  IMAD R34, R58, R67, R34 ;  /* 0x000000433a227224 */ /* 0x001fce00078e0222 */
.L_x_5623:
[----:B------:R-:W-:-:S13]  /*1c30*/  ISETP.GE.AND P3, PT, R35, 0x6, PT ;  /* 0x000000062300780c */ /* 0x000fda0003f66270 */
[----:B------:R-:W-:Y:S05]  /*1c40*/  @!P3 BRA `(.L_x_5625) ;  /* 0x000000000010b947 */ /* 0x000fea0003800000 */
[----:B------:R-:W-:-:S03]  /*1c50*/  UMOV UR5, 0xffffffff ;  /* 0xffffffff00057882 */ /* 0x000fc60000000000 */
[----:B------:R-:W-:Y:S05]  /*1c60*/  BRA.DIV UR5, `(.L_x_5626) ;  /* 0x00000012058c7947 */ /* 0x000fea000b800000 */
[----:B------:R0:W0:Y:S02]  /*1c70*/  SHFL.IDX PT, R67, R69, R33, 0x1f ;  /* 0x00001f2145437589 */ /* 0x00002400000e0000 */
.L_x_5673:
[----:B0-----:R-:W-:-:S07]  /*1c80*/  IMAD R34, R57, R67, R34 ;  /* 0x0000004339227224 */ /* 0x001fce00078e0222 */
.L_x_5625:
[----:B------:R-:W-:-:S13]  /*1c90*/  ISETP.GE.AND P3, PT, R35, 0x7, PT ;  /* 0x000000072300780c */ /* 0x000fda0003f66270 */
[----:B------:R-:W-:Y:S05]  /*1ca0*/  @!P3 BRA `(.L_x_5627) ;  /* 0x000000000010b947 */ /* 0x000fea0003800000 */
[----:B------:R-:W-:-:S03]  /*1cb0*/  UMOV UR5, 0xffffffff ;  /* 0xffffffff00057882 */ /* 0x000fc60000000000 */
[----:B------:R-:W-:Y:S05]  /*1cc0*/  BRA.DIV UR5, `(.L_x_5628) ;  /* 0x0000001205987947 */ /* 0x000fea000b800000 */
[----:B------:R0:W0:Y:S02]  /*1cd0*/  SHFL.IDX PT, R67, R69, R32, 0x1f ;  /* 0x00001f2045437589 */ /* 0x00002400000e0000 */
.L_x_5676:
[----:B0-----:R-:W-:-:S07]  /*1ce0*/  IMAD R34, R56, R67, R34 ;  /* 0x0000004338227224 */ /* 0x001fce00078e0222 */
.L_x_5627:
[----:B------:R-:W-:-:S13]  /*1cf0*/  ISETP.GE.AND P3, PT, R35, 0x8, PT ;  /* 0x000000082300780c */ /* 0x000fda0003f66270 */
[----:B------:R-:W-:Y:S05]  /*1d00*/  @!P3 BRA `(.L_x_5629) ;  /* 0x000000000010b947 */ /* 0x000fea0003800000 */
[----:B------:R-:W-:-:S03]  /*1d10*/  UMOV UR5, 0xffffffff ;  /* 0xffffffff00057882 */ /* 0x000fc60000000000 */
[----:B------:R-:W-:Y:S05]  /*1d20*/  BRA.DIV UR5, `(.L_x_5630) ;  /* 0x0000001205a47947 */ /* 0x000fea000b800000 */
[----:B------:R0:W0:Y:S02]  /*1d30*/  SHFL.IDX PT, R67, R69, R31, 0x1f ;  /* 0x00001f1f45437589 */ /* 0x00002400000e0000 */
.L_x_5679:
[----:B01----:R-:W-:-:S07]  /*1d40*/  IMAD R34, R55, R67, R34 ;  /* 0x0000004337227224 */ /* 0x003fce00078e0222 */
.L_x_5629:
[----:B------:R-:W-:-:S13]  /*1d50*/  ISETP.GE.AND P3, PT, R35, 0x9, PT ;  /* 0x000000092300780c */ /* 0x000fda0003f66270 */
[----:B------:R-:W-:Y:S05]  /*1d60*/  @!P3 BRA `(.L_x_5631) ;  /* 0x000000000010b947 */ /* 0x000fea0003800000 */
[----:B------:R-:W-:-:S03]  /*1d70*/  UMOV UR5, 0xffffffff ;  /* 0xffffffff00057882 */ /* 0x000fc60000000000 */
[----:B------:R-:W-:Y:S05]  /*1d80*/  BRA.DIV UR5, `(.L_x_5632) ;  /* 0x0000001205b07947 */ /* 0x000fea000b800000 */
[----:B------:R0:W0:Y:S02]  /*1d90*/  SHFL.IDX PT, R67, R69, R30, 0x1f ;  /* 0x00001f1e45437589 */ /* 0x00002400000e0000 */
.L_x_5682:
[----:B0-----:R-:W-:-:S07]  /*1da0*/  IMAD R34, R54, R67, R34 ;  /* 0x0000004336227224 */ /* 0x001fce00078e0222 */
.L_x_5631:
[----:B------:R-:W-:-:S13]  /*1db0*/  ISETP.GE.AND P3, PT, R35, 0xa, PT ;  /* 0x0000000a2300780c */ /* 0x000fda0003f66270 */
[----:B------:R-:W-:Y:S05]  /*1dc0*/  @!P3 BRA `(.L_x_5633) ;  /* 0x000000000010b947 */ /* 0x000fea0003800000 */
[----:B------:R-:W-:-:S03]  /*1dd0*/  UMOV UR5, 0xffffffff ;  /* 0xffffffff00057882 */ /* 0x000fc60000000000 */
[----:B------:R-:W-:Y:S05]  /*1de0*/  BRA.DIV UR5, `(.L_x_5634) ;  /* 0x0000001205bc7947 */ /* 0x000fea000b800000 */
[----:B------:R0:W0:Y:S02]  /*1df0*/  SHFL.IDX PT, R67, R69, R29, 0x1f ;  /* 0x00001f1d45437589 */ /* 0x00002400000e0000 */
.L_x_5685:
[----:B0-----:R-:W-:-:S07]  /*1e00*/  IMAD R34, R53, R67, R34 ;  /* 0x0000004335227224 */ /* 0x001fce00078e0222 */
.L_x_5633:
[----:B------:R-:W-:-:S13]  /*1e10*/  ISETP.GE.AND P3, PT, R35, 0xb, PT ;  /* 0x0000000b2300780c */ /* 0x000fda0003f66270 */
[----:B------:R-:W-:Y:S05]  /*1e20*/  @!P3 BRA `(.L_x_5635) ;  /* 0x000000000010b947 */ /* 0x000fea0003800000 */
[----:B------:R-:W-:-:S03]  /*1e30*/  UMOV UR5, 0xffffffff ;  /* 0xffffffff00057882 */ /* 0x000fc60000000000 */
[----:B------:R-:W-:Y:S05]  /*1e40*/  BRA.DIV UR5, `(.L_x_5636) ;  /* 0x0000001205c87947 */ /* 0x000fea000b800000 */
[----:B------:R0:W0:Y:S02]  /*1e50*/  SHFL.IDX PT, R67, R69, R28, 0x1f ;  /* 0x00001f1c45437589 */ /* 0x00002400000e0000 */
.L_x_5688:
[----:B0-----:R-:W-:-:S07]  /*1e60*/  IMAD R34, R52, R67, R34 ;  /* 0x0000004334227224 */ /* 0x001fce00078e0222 */
.L_x_5635:
[----:B------:R-:W-:-:S13]  /*1e70*/  ISETP.GE.AND P3, PT, R35, 0xc, PT ;  /* 0x0000000c2300780c */ /* 0x000fda0003f66270 */
[----:B------:R-:W-:Y:S05]  /*1e80*/  @!P3 BRA `(.L_x_5637) ;  /* 0x000000000010b947 */ /* 0x000fea0003800000 */
[----:B------:R-:W-:-:S03]  /*1e90*/  UMOV UR5, 0xffffffff ;  /* 0xffffffff00057882 */ /* 0x000fc60000000000 */
[----:B------:R-:W-:Y:S05]  /*1ea0*/  BRA.DIV UR5, `(.L_x_5638) ;  /* 0x0000001205d47947 */ /* 0x000fea000b800000 */
[----:B------:R0:W0:Y:S02]  /*1eb0*/  SHFL.IDX PT, R67, R69, R27, 0x1f ;  /* 0x00001f1b45437589 */ /* 0x00002400000e0000 */
.L_x_5691:
[----:B0-----:R-:W-:-:S07]  /*1ec0*/  IMAD R34, R51, R67, R34 ;  /* 0x0000004333227224 */ /* 0x001fce00078e0222 */
.L_x_5637:
[----:B------:R-:W-:-:S13]  /*1ed0*/  ISETP.GE.AND P3, PT, R35, 0xd, PT ;  /* 0x0000000d2300780c */ /* 0x000fda0003f66270 */
[----:B------:R-:W-:Y:S05]  /*1ee0*/  @!P3 BRA `(.L_x_5639) ;  /* 0x000000000010b947 */ /* 0x000fea0003800000 */
[----:B------:R-:W-:-:S03]  /*1ef0*/  UMOV UR5, 0xffffffff ;  /* 0xffffffff00057882 */ /* 0x000fc60000000000 */
[----:B------:R-:W-:Y:S05]  /*1f00*/  BRA.DIV UR5, `(.L_x_5640) ;  /* 0x0000001205e07947 */ /* 0x000fea000b800000 */
[----:B------:R0:W0:Y:S02]  /*1f10*/  SHFL.IDX PT, R67, R69, R26, 0x1f ;  /* 0x00001f1a45437589 */ /* 0x00002400000e0000 */
.L_x_5694:
[----:B0-----:R-:W-:-:S07]  /*1f20*/  IMAD R34, R50, R67, R34 ;  /* 0x0000004332227224 */ /* 0x001fce00078e0222 */
.L_x_5639:
[----:B------:R-:W-:-:S13]  /*1f30*/  ISETP.GE.AND P3, PT, R35, 0xe, PT ;  /* 0x0000000e2300780c */ /* 0x000fda0003f66270 */
[----:B------:R-:W-:Y:S05]  /*1f40*/  @!P3 BRA `(.L_x_5641) ;  /* 0x000000000010b947 */ /* 0x000fea0003800000 */
[----:B------:R-:W-:-:S03]  /*1f50*/  UMOV UR5, 0xffffffff ;  /* 0xffffffff00057882 */ /* 0x000fc60000000000 */
[----:B------:R-:W-:Y:S05]  /*1f60*/  BRA.DIV UR5, `(.L_x_5642) ;  /* 0x0000001205ec7947 */ /* 0x000fea000b800000 */
[----:B------:R0:W0:Y:S02]  /*1f70*/  SHFL.IDX PT, R67, R69, R25, 0x1f ;  /* 0x00001f1945437589 */ /* 0x00002400000e0000 */
.L_x_5697:
[----:B0-----:R-:W-:-:S07]  /*1f80*/  IMAD R34, R49, R67, R34 ;  /* 0x0000004331227224 */ /* 0x001fce00078e0222 */
.L_x_5641:
[----:B------:R-:W-:-:S13]  /*1f90*/  ISETP.GE.AND P3, PT, R35, 0xf, PT ;  /* 0x0000000f2300780c */ /* 0x000fda0003f66270 */
[----:B------:R-:W-:Y:S05]  /*1fa0*/  @!P3 BRA `(.L_x_5643) ;  /* 0x000000000010b947 */ /* 0x000fea0003800000 */
[----:B------:R-:W-:-:S03]  /*1fb0*/  UMOV UR5, 0xffffffff ;  /* 0xffffffff00057882 */ /* 0x000fc60000000000 */
[----:B------:R-:W-:Y:S05]  /*1fc0*/  BRA.DIV UR5, `(.L_x_5644) ;  /* 0x0000001205f87947 */ /* 0x000fea000b800000 */
[----:B------:R0:W0:Y:S02]  /*1fd0*/  SHFL.IDX PT, R67, R69, R24, 0x1f ;  /* 0x00001f1845437589 */ /* 0x00002400000e0000 */
.L_x_5700:
[----:B0-----:R-:W-:-:S07]  /*1fe0*/  IMAD R34, R48, R67, R34 ;  /* 0x0000004330227224 */ /* 0x001fce00078e0222 */
.L_x_5643:
[----:B------:R-:W-:-:S13]  /*1ff0*/  ISETP.GE.AND P3, PT, R35, 0x10, PT ;  /* 0x000000102300780c */ /* 0x000fda0003f66270 */
[----:B------:R-:W-:Y:S05]  /*2000*/  @!P3 BRA `(.L_x_5645) ;  /* 0x00000004001cb947 */ /* 0x000fea0003800000 */
[----:B------:R-:W-:-:S03]  /*2010*/  UMOV UR5, 0xffffffff ;  /* 0xffffffff00057882 */ /* 0x000fc60000000000 */
[----:B------:R-:W-:Y:S05]  /*2020*/  BRA.DIV UR5, `(.L_x_5646) ;  /* 0x0000001605047947 */ /* 0x000fea000b800000 */
[----:B------:R0:W0:Y:S02]  /*2030*/  SHFL.IDX PT, R67, R69, R23, 0x1f ;  /* 0x00001f1745437589 */ /* 0x00002400000e0000 */
.L_x_5703:
[----:B0-----:R-:W-:Y:S01]  /*2040*/  IMAD R34, R47, R67, R34 ;  /* 0x000000432f227224 */ /* 0x001fe200078e0222 */
[----:B------:R-:W-:Y:S06]  /*2050*/  BRA `(.L_x_5645) ;  /* 0x0000000400087947 */ /* 0x000fec0003800000 */
.L_x_5614:
        /* <DEDUP_REMOVED lines=66> */
.L_x_5645:
        /* <DEDUP_REMOVED lines=17> */
.L_x_5613:
[----:B------:R-:W-:Y:S05]  /*2590*/  @!P0 BRA `(.L_x_5648) ;  /* 0xffffffec00b48947 */ /* 0x000fea000383ffff */
[----:B------:R-:W-:Y:S05]  /*25a0*/  BSYNC.RECONVERGENT B0 ;  /* 0x0000000000007941 */ /* 0x000fea0003800200 */
.L_x_5612:
[----:B------:R-:W-:-:S05]  /*25b0*/  VIADD R42, R42, 0x10 ;  /* 0x000000102a2a7836 */ /* 0x000fca0000000000 */
[----:B------:R-:W-:-:S13]  /*25c0*/  ISETP.GE.U32.AND P0, PT, R42, 0x40, PT ;  /* 0x000000402a00780c */ /* 0x000fda0003f06070 */
[----:B------:R-:W-:Y:S05]  /*25d0*/  @!P0 BRA `(.L_x_5649) ;  /* 0xffffffec00488947 */ /* 0x000fea000383ffff */
[----:B------:R-:W-:Y:S01]  /*25e0*/  HFMA2 R43, -RZ, RZ, 0, 1.9073486328125e-06 ;  /* 0x00000020ff2b7431 */ /* 0x000fe200000001ff */
[----:B------:R-:W-:Y:S01]  /*25f0*/  PLOP3.LUT P0, PT, PT, PT, PT, 0x8, 0x80 ;  /* 0x000000000080781c */ /* 0x000fe20003f0e170 */
[----:B------:R-:W-:-:S12]  /*2600*/  @P1 BRA `(.L_x_5650) ;  /* 0xffffffe800d01947 */ /* 0x000fd8000383ffff */
[----:B------:R-:W0:Y:S01]  /*2610*/  S2R R34, SR_TID.X ;  /* 0x0000000000227919 */ /* 0x000e220000002100 */
[----:B------:R-:W-:Y:S05]  /*2620*/  WARPSYNC.ALL ;  /* 0x0000000000007948 */ /* 0x000fea0003800000 */
[----:B------:R-:W-:Y:S06]  /*2630*/  BAR.SYNC.DEFER_BLOCKING 0x0 ;  /* 0x0000000000007b1d */ /* 0x000fec0000010000 */
[----:B------:R-:W-:Y:S01]  /*2640*/  BSSY.RECONVERGENT B0, `(.L_x_5651) ;  /* 0x0000053000007945 */ /* 0x000fe20003800200 */
[----:B0-----:R-:W-:-:S13]  /*2650*/  ISETP.GT.U32.AND P0, PT, R34, 0x3f, PT ;  /* 0x0000003f2200780c */ /* 0x001fda0003f04070 */
[----:B------:R-:W-:Y:S05]  /*2660*/  @P0 BRA `(.L_x_5652) ;  /* 0x0000000400400947 */ /* 0x000fea0003800000 */
[----:B------:R-:W5:Y:S01]  /*2670*/  LDL R52, [R1+0x4] ;  /* 0x0000040001347983 */ /* 0x000f620000100800 */
[----:B------:R-:W-:Y:S01]  /*2680*/  IMAD.SHL.U32 R42, R34, 0x4, RZ ;  /* 0x00000004222a7824 */ /* 0x000fe200078e00ff */
[----:B------:R-:W-:Y:S03]  /*2690*/  BSSY.RECONVERGENT B1, `(.L_x_5653) ;  /* 0x0000027000017945 */ /* 0x000fe60003800200 */
[----:B------:R-:W-:Y:S01]  /*26a0*/  IMAD.MOV.U32 R68, RZ, RZ, R42 ;  /* 0x000000ffff447224 */ /* 0x000fe200078e002a */
[C---:B-----5:R-:W-:Y:S02]  /*26b0*/  LOP3.LUT R45, R52.reuse, 0x3, RZ, 0xc0, !PT ;  /* 0x00000003342d7812 */ /* 0x060fe400078ec0ff */
[----:B------:R-:W-:Y:S02]  /*26c0*/  ISETP.GE.U32.AND P1, PT, R52, 0x3, PT ;  /* 0x000000033400780c */ /* 0x000fe40003f26070 */
[----:B------:R-:W-:-:S13]  /*26d0*/  ISETP.NE.AND P0, PT, R45, 0x3, PT ;  /* 0x000000032d00780c */ /* 0x000fda0003f05270 */
[----:B------:R-:W-:Y:S05]  /*26e0*/  @!P0 BRA `(.L_x_5654) ;  /* 0x0000000000848947 */ /* 0x000fea0003800000 */
[----:B------:R-:W0:Y:S01]  /*26f0*/  S2UR UR10, SR_CgaCtaId ;  /* 0x00000000000a79c3 */ /* 0x000e220000008800 */
[----:B------:R-:W-:Y:S01]  /*2700*/  UMOV UR5, 0x400 ;  /* 0x0000040000057882 */ /* 0x000fe20000000000 */
[----:B------:R-:W-:Y:S01]  /*2710*/  IMAD.U32 R35, RZ, RZ, UR4 ;  /* 0x00000004ff237e24 */ /* 0x000fe2000f8e00ff */
[----:B------:R-:W-:Y:S01]  /*2720*/  UIADD3 UR5, UPT, UPT, UR5, 0xa80, URZ ;  /* 0x00000a8005057890 */ /* 0x000fe2000fffe0ff */
[----:B------:R-:W-:Y:S01]  /*2730*/  LOP3.LUT P0, RZ, R52, 0x3, RZ, 0xc0, !PT ;  /* 0x0000000334ff7812 */ /* 0x000fe2000780c0ff */
[----:B------:R-:W-:Y:S02]  /*2740*/  IMAD.SHL.U32 R65, R65, 0x4, RZ ;  /* 0x0000000441417824 */ /* 0x000fe400078e00ff */
[----:B------:R-:W-:Y:S01]  /*2750*/  LEA R35, R35, R42, 0x8 ;  /* 0x0000002a23237211 */ /* 0x000fe200078e40ff */
[----:B------:R-:W5:Y:S01]  /*2760*/  LDC.64 R46, c[0x0][0x3a0] ;  /* 0x0000e800ff2e7b82 */ /* 0x000f620000000a00 */
[----:B------:R-:W-:Y:S01]  /*2770*/  IMAD.IADD R68, R65, 0x1, R42 ;  /* 0x0000000141447824 */ /* 0x000fe200078e022a */
[----:B0-----:R-:W-:-:S06]  /*2780*/  ULEA UR5, UR10, UR5, 0x18 ;  /* 0x000000050a057291 */ /* 0x001fcc000f8ec0ff */
[----:B------:R-:W-:-:S05]  /*2790*/  LEA R43, R34, UR5, 0x2 ;  /* 0x00000005222b7c11 */ /* 0x000fca000f8e10ff */
[----:B------:R-:W-:Y:S02]  /*27a0*/  IMAD R43, R34, 0xc, R43 ;  /* 0x0000000c222b7824 */ /* 0x000fe400078e022b */
[----:B-----5:R-:W-:-:S03]  /*27b0*/  IMAD.WIDE R34, R35, 0x4, R46 ;  /* 0x0000000423227825 */ /* 0x020fc600078e022e */
[----:B------:R-:W0:Y:S04]  /*27c0*/  LDS.128 R48, [R43] ;  /* 0x000000002b307984 */ /* 0x000e280000000c00 */
[----:B0-----:R0:W-:Y:S01]  /*27d0*/  STG.E.128 desc[UR12][R34.64], R48 ;  /* 0x0000003022007986 */ /* 0x0011e2000c101d0c */
[----:B------:R-:W-:Y:S05]  /*27e0*/  @!P0 BRA `(.L_x_5654) ;  /* 0x0000000000448947 */ /* 0x000fea0003800000 */
[----:B0-----:R-:W0:Y:S01]  /*27f0*/  LDC R48, c[0x0][0x360] ;  /* 0x0000d800ff307b82 */ /* 0x001e220000000800 */
[----:B------:R-:W-:Y:S01]  /*2800*/  ISETP.NE.AND P0, PT, R45, 0x1, PT ;  /* 0x000000012d00780c */ /* 0x000fe20003f05270 */
[----:B------:R-:W-:-:S12]  /*2810*/  IMAD.U32 R35, RZ, RZ, UR4 ;  /* 0x00000004ff237e24 */ /* 0x000fd8000f8e00ff */
[----:B------:R-:W-:-:S04]  /*2820*/  @P0 IADD3 R56, PT, PT, R65, R42, R65 ;  /* 0x0000002a41380210 */ /* 0x000fc80007ffe041 */
[----:B------:R-:W-:-:S05]  /*2830*/  @P0 LEA R35, R35, R56, 0x8 ;  /* 0x0000003823230211 */ /* 0x000fca00078e40ff */
[----:B------:R-:W-:-:S04]  /*2840*/  @P0 IMAD.WIDE R34, R35, 0x4, R46 ;  /* 0x0000000423220825 */ /* 0x000fc800078e022e */
[----:B0-----:R-:W-:Y:S02]  /*2850*/  IMAD R52, R48, 0x10, R43 ;  /* 0x0000001030347824 */ /* 0x001fe400078e022b */
[----:B------:R-:W-:-:S03]  /*2860*/  IMAD.U32 R43, RZ, RZ, UR4 ;  /* 0x00000004ff2b7e24 */ /* 0x000fc6000f8e00ff */
[----:B------:R-:W-:Y:S01]  /*2870*/  @P0 LEA R48, R48, R52, 0x4 ;  /* 0x0000003430300211 */ /* 0x000fe200078e20ff */
[--C-:B------:R-:W-:Y:S01]  /*2880*/  IMAD R43, R43, 0x100, R68.reuse ;  /* 0x000001002b2b7824 */ /* 0x100fe200078e0244 */
[----:B-1----:R-:W0:Y:S01]  /*2890*/  LDS.128 R52, [R52] ;  /* 0x0000000034347984 */ /* 0x002e220000000c00 */
[----:B------:R-:W-:Y:S02]  /*28a0*/  IMAD.IADD R68, R65, 0x1, R68 ;  /* 0x0000000141447824 */ /* 0x000fe400078e0244 */
[----:B------:R-:W-:Y:S01]  /*28b0*/  IMAD.WIDE R42, R43, 0x4, R46 ;  /* 0x000000042b2a7825 */ /* 0x000fe200078e022e */
[----:B------:R-:W1:Y:S03]  /*28c0*/  @P0 LDS.128 R48, [R48] ;  /* 0x0000000030300984 */ /* 0x000e660000000c00 */
[----:B------:R-:W-:Y:S01]  /*28d0*/  @P0 IMAD.IADD R68, R65, 0x1, R56 ;  /* 0x0000000141440824 */ /* 0x000fe200078e0238 */
[----:B0-----:R0:W-:Y:S04]  /*28e0*/  STG.E.128 desc[UR12][R42.64], R52 ;  /* 0x000000342a007986 */ /* 0x0011e8000c101d0c */
[----:B-1----:R0:W-:Y:S02]  /*28f0*/  @P0 STG.E.128 desc[UR12][R34.64], R48 ;  /* 0x0000003022000986 */ /* 0x0021e4000c101d0c */
.L_x_5654:
[----:B------:R-:W-:Y:S05]  /*2900*/  BSYNC.RECONVERGENT B1 ;  /* 0x0000000000017941 */ /* 0x000fea0003800200 */
.L_x_5653:
[----:B------:R-:W-:Y:S05]  /*2910*/  @!P1 BRA `(.L_x_5652) ;  /* 0x0000000000949947 */ /* 0x000fea0003800000 */
[----:B------:R-:W5:Y:S01]  /*2920*/  S2R R45, SR_CgaCtaId ;  /* 0x00000000002d7919 */ /* 0x000f620000008800 */
[----:B0-----:R-:W-:-:S05]  /*2930*/  MOV R34, 0x400 ;  /* 0x0000040000227802 */ /* 0x001fca0000000f00 */
[----:B------:R-:W-:-:S05]  /*2940*/  VIADD R34, R34, 0xa80 ;  /* 0x00000a8022227836 */ /* 0x000fca0000000000 */
[----:B-----5:R-:W-:-:S07]  /*2950*/  LEA R45, R45, R34, 0x18 ;  /* 0x000000222d2d7211 */ /* 0x020fce00078ec0ff */
.L_x_5655:
[----:B--2---:R-:W0:Y:S01]  /*2960*/  LDC R35, c[0x0][0x360] ;  /* 0x0000d800ff237b82 */ /* 0x004e220000000800 */
[C---:B------:R-:W-:Y:S01]  /*2970*/  LEA R60, R68.reuse, R45, 0x2 ;  /* 0x0000002d443c7211 */ /* 0x040fe200078e10ff */
[----:B------:R-:W-:Y:S01]  /*2980*/  USHF.L.U32 UR5, UR11, 0x2, URZ ;  /* 0x000000020b057899 */ /* 0x000fe200080006ff */
[----:B------:R-:W-:Y:S02]  /*2990*/  IMAD.U32 R43, RZ, RZ, UR4 ;  /* 0x00000004ff2b7e24 */ /* 0x000fe4000f8e00ff */
[----:B------:R-:W-:Y:S02]  /*29a0*/  IMAD.U32 R34, RZ, RZ, UR4 ;  /* 0x00000004ff227e24 */ /* 0x000fe4000f8e00ff */
[----:B------:R-:W-:Y:S01]  /*29b0*/  IMAD.U32 R65, RZ, RZ, UR4 ;  /* 0x00000004ff417e24 */ /* 0x000fe2000f8e00ff */
[----:B------:R-:W5:Y:S01]  /*29c0*/  LDC.64 R66, c[0x0][0x3a0] ;  /* 0x0000e800ff427b82 */ /* 0x000f620000000a00 */
[----:B------:R-:W-:-:S04]  /*29d0*/  IADD3 R47, PT, PT, R68, UR5, RZ ;  /* 0x00000005442f7c10 */ /* 0x000fc8000fffe0ff */
[----:B------:R-:W-:Y:S01]  /*29e0*/  IADD3 R64, PT, PT, R47, UR5, RZ ;  /* 0x000000052f407c10 */ /* 0x000fe2000fffe0ff */
[----:B------:R-:W-:-:S03]  /*29f0*/  IMAD R47, R34, 0x100, R47 ;  /* 0x00000100222f7824 */ /* 0x000fc600078e022f */
[----:B------:R-:W-:Y:S01]  /*2a00*/  LEA R42, R43, R64, 0x8 ;  /* 0x000000402b2a7211 */ /* 0x000fe200078e40ff */
[----:B------:R-:W-:-:S04]  /*2a10*/  VIADD R64, R64, UR5 ;  /* 0x0000000540407c36 */ /* 0x000fc80008000000 */
[----:B------:R-:W-:Y:S02]  /*2a20*/  IMAD R65, R65, 0x100, R64 ;  /* 0x0000010041417824 */ /* 0x000fe400078e0240 */
[C---:B0-----:R-:W-:Y:S02]  /*2a30*/  IMAD R56, R35.reuse, 0x10, R60 ;  /* 0x0000001023387824 */ /* 0x041fe400078e023c */
[----:B------:R-:W0:Y:S02]  /*2a40*/  LDS.128 R60, [R60] ;  /* 0x000000003c3c7984 */ /* 0x000e240000000c00 */
[C---:B------:R-:W-:Y:S02]  /*2a50*/  IMAD R52, R35.reuse, 0x10, R56 ;  /* 0x0000001023347824 */ /* 0x040fe400078e0238 */
[----:B------:R-:W2:Y:S02]  /*2a60*/  LDS.128 R56, [R56] ;  /* 0x0000000038387984 */ /* 0x000ea40000000c00 */
[----:B------:R-:W-:-:S02]  /*2a70*/  IMAD R48, R35, 0x10, R52 ;  /* 0x0000001023307824 */ /* 0x000fc400078e0234 */
[----:B-1----:R-:W1:Y:S01]  /*2a80*/  LDS.128 R52, [R52] ;  /* 0x0000000034347984 */ /* 0x002e620000000c00 */
[----:B------:R-:W-:Y:S02]  /*2a90*/  IMAD.U32 R35, RZ, RZ, UR4 ;  /* 0x00000004ff237e24 */ /* 0x000fe4000f8e00ff */
[----:B-----5:R-:W-:Y:S01]  /*2aa0*/  IMAD.WIDE R46, R47, 0x4, R66 ;  /* 0x000000042f2e7825 */ /* 0x020fe200078e0242 */
[----:B------:R-:W5:Y:S03]  /*2ab0*/  LDS.128 R48, [R48] ;  /* 0x0000000030307984 */ /* 0x000f660000000c00 */
[----:B------:R-:W-:Y:S02]  /*2ac0*/  IMAD R35, R35, 0x100, R68 ;  /* 0x0000010023237824 */ /* 0x000fe400078e0244 */
[----:B------:R-:W-:-:S04]  /*2ad0*/  IMAD.WIDE R42, R42, 0x4, R66 ;  /* 0x000000042a2a7825 */ /* 0x000fc800078e0242 */
[----:B------:R-:W-:-:S04]  /*2ae0*/  IMAD.WIDE R34, R35, 0x4, R66 ;  /* 0x0000000423227825 */ /* 0x000fc800078e0242 */
[----:B------:R-:W-:-:S05]  /*2af0*/  VIADD R68, R64, UR5 ;  /* 0x0000000540447c36 */ /* 0x000fca0008000000 */
[----:B------:R-:W-:Y:S01]  /*2b00*/  ISETP.GE.U32.AND P0, PT, R68, 0x100, PT ;  /* 0x000001004400780c */ /* 0x000fe20003f06070 */
[----:B0-----:R0:W-:Y:S04]  /*2b10*/  STG.E.128 desc[UR12][R34.64], R60 ;  /* 0x0000003c22007986 */ /* 0x0011e8000c101d0c */
[----:B--2---:R2:W-:Y:S04]  /*2b20*/  STG.E.128 desc[UR12][R46.64], R56 ;  /* 0x000000382e007986 */ /* 0x0045e8000c101d0c */
[----:B-1----:R2:W-:Y:S01]  /*2b30*/  STG.E.128 desc[UR12][R42.64], R52 ;  /* 0x000000342a007986 */ /* 0x0025e2000c101d0c */
[----:B0-----:R-:W-:-:S05]  /*2b40*/  IMAD.WIDE R34, R65, 0x4, R66 ;  /* 0x0000000441227825 */ /* 0x001fca00078e0242 */
[----:B-----5:R2:W-:Y:S01]  /*2b50*/  STG.E.128 desc[UR12][R34.64], R48 ;  /* 0x0000003022007986 */ /* 0x0205e2000c101d0c */
[----:B------:R-:W-:Y:S05]  /*2b60*/  @!P0 BRA `(.L_x_5655) ;  /* 0xfffffffc007c8947 */ /* 0x000fea000383ffff */
.L_x_5652:
[----:B------:R-:W-:Y:S05]  /*2b70*/  BSYNC.RECONVERGENT B0 ;  /* 0x0000000000007941 */ /* 0x000fea0003800200 */
.L_x_5651:
[----:B------:R-:W5:Y:S02]  /*2b80*/  LDCU UR5, c[0x0][0x374] ;  /* 0x00006e80ff0577ac */ /* 0x000f640008000800 */
[----:B-----5:R-:W-:Y:S02]  /*2b90*/  UIADD3 UR4, UPT, UPT, UR5, UR4, URZ ;  /* 0x0000000405047290 */ /* 0x020fe4000fffe0ff */
[----:B------:R-:W-:-:S04]  /*2ba0*/  USHF.L.U32 UR5, UR5, 0x2, URZ ;  /* 0x0000000205057899 */ /* 0x000fc800080006ff */
[----:B------:R-:W-:-:S09]  /*2bb0*/  UISETP.GE.U32.AND UP0, UPT, UR4, UR5, UPT ;  /* 0x000000050400728c */ /* 0x000fd2000bf06070 */
[----:B------:R-:W-:Y:S05]  /*2bc0*/  BRA.U !UP0, `(.L_x_5656) ;  /* 0xffffffe108947547 */ /* 0x000fea000b83ffff */
[----:B------:R-:W-:Y:S05]  /*2bd0*/  EXIT ;  /* 0x000000000000794d */ /* 0x000fea0003800000 */
.L_x_5616:
[----:B------:R-:W-:Y:S01]  /*2be0*/  IMAD.MOV.U32 R67, RZ, RZ, 0x1f ;  /* 0x0000001fff437424 */ /* 0x000fe200078e00ff */
[----:B------:R-:W-:Y:S01]  /*2bf0*/  MOV R66, R22 ;  /* 0x0000001600427202 */ /* 0x000fe20000000f00 */
[----:B------:R-:W-:-:S07]  /*2c00*/  IMAD.MOV.U32 R68, RZ, RZ, -0x1 ;  /* 0xffffffffff447424 */ /* 0x000fce00078e00ff */
[----:B01----:R-:W-:Y:S05]  /*2c10*/  WARPSYNC.COLLECTIVE R68, `(.L_x_5657) ;  /* 0x0000000044087348 */ /* 0x003fea0003c00000 */
[----:B------:R2:W3:Y:S02]  /*2c20*/  SHFL.IDX P3, R67, R69, R66, R67 ;  /* 0x0000004245437389 */ /* 0x0004e40000060043 */
[----:B0123--:R-:W-:Y:S05]  /*2c30*/  ENDCOLLECTIVE ;  /* 0x000000000000791b */ /* 0x00ffea0003800000 */
.L_x_5657:
[----:B------:R-:W-:Y:S01]  /*2c40*/  IMAD.MOV.U32 R34, RZ, RZ, R67 ;  /* 0x000000ffff227224 */ /* 0x000fe200078e0043 */
[----:B------:R-:W-:Y:S06]  /*2c50*/  BRA `(.L_x_5658) ;  /* 0xffffffec00907947 */ /* 0x000fec000383ffff */
.L_x_5618:
[----:B------:R-:W-:Y:S01]  /*2c60*/  BSSY B1, `(.L_x_5659) ;  /* 0x0000007000017945 */ /* 0x000fe20003800000 */
[----:B------:R-:W-:Y:S01]  /*2c70*/  MOV R66, R39 ;  /* 0x0000002700427202 */ /* 0x000fe20000000f00 */
[----:B------:R-:W-:Y:S02]  /*2c80*/  IMAD.MOV.U32 R67, RZ, RZ, 0x1f ;  /* 0x0000001fff437424 */ /* 0x000fe400078e00ff */
[----:B------:R-:W-:-:S07]  /*2c90*/  IMAD.MOV.U32 R68, RZ, RZ, -0x1 ;  /* 0xffffffffff447424 */ /* 0x000fce00078e00ff */
[----:B012---:R-:W-:Y:S05]  /*2ca0*/  WARPSYNC.COLLECTIVE R68, `(.L_x_5660) ;  /* 0x0000000044087348 */ /* 0x007fea0003c00000 */
[----:B------:R3:W4:Y:S02]  /*2cb0*/  SHFL.IDX P3, R67, R69, R66, R67 ;  /* 0x0000004245437389 */ /* 0x0007240000060043 */
[----:B01234-:R-:W-:Y:S05]  /*2cc0*/  ENDCOLLECTIVE ;  /* 0x000000000000791b */ /* 0x01ffea0003800000 */
.L_x_5660:
[----:B------:R-:W-:Y:S05]  /*2cd0*/  BSYNC B1 ;  /* 0x0000000000017941 */ /* 0x000fea0003800000 */
.L_x_5659:
[----:B------:R-:W-:Y:S05]  /*2ce0*/  BRA `(.L_x_5661) ;  /* 0xffffffec00847947 */ /* 0x000fea000383ffff */
.L_x_5620:
[----:B------:R-:W-:Y:S01]  /*2cf0*/  HFMA2 R67, -RZ, RZ, 0, 1.847743988037109375e-06 ;  /* 0x0000001fff437431 */ /* 0x000fe200000001ff */
[----:B------:R-:W-:Y:S01]  /*2d00*/  BSSY B1, `(.L_x_5662) ;  /* 0x0000006000017945 */ /* 0x000fe20003800000 */
[----:B------:R-:W-:Y:S02]  /*2d10*/  IMAD.MOV.U32 R66, RZ, RZ, R38 ;  /* 0x000000ffff427224 */ /* 0x000fe400078e0026 */
[----:B------:R-:W-:-:S07]  /*2d20*/  IMAD.MOV.U32 R68, RZ, RZ, -0x1 ;  /* 0xffffffffff447424 */ /* 0x000fce00078e00ff */
[----:B0123--:R-:W-:Y:S05]  /*2d30*/  WARPSYNC.COLLECTIVE R68, `(.L_x_5663) ;  /* 0x0000000044087348 */ /* 0x00ffea0003c00000 */
[----:B------:R4:W0:Y:S02]  /*2d40*/  SHFL.IDX P3, R67, R69, R66, R67 ;  /* 0x0000004245437389 */ /* 0x0008240000060043 */
[----:B01234-:R-:W-:Y:S05]  /*2d50*/  ENDCOLLECTIVE ;  /* 0x000000000000791b */ /* 0x01ffea0003800000 */
.L_x_5663:
[----:B------:R-:W-:Y:S05]  /*2d60*/  BSYNC B1 ;  /* 0x0000000000017941 */ /* 0x000fea0003800000 */
.L_x_5662:
[----:B------:R-:W-:Y:S05]  /*2d70*/  BRA `(.L_x_5664) ;  /* 0xffffffec00787947 */ /* 0x000fea000383ffff */
.L_x_5622:
[----:B------:R-:W-:Y:S01]  /*2d80*/  BSSY B1, `(.L_x_5665) ;  /* 0x0000007000017945 */ /* 0x000fe20003800000 */
[----:B------:R-:W-:Y:S01]  /*2d90*/  IMAD.MOV.U32 R66, RZ, RZ, R37 ;  /* 0x000000ffff427224 */ /* 0x000fe200078e0025 */
[----:B------:R-:W-:Y:S01]  /*2da0*/  MOV R68, 0xffffffff ;  /* 0xffffffff00447802 */ /* 0x000fe20000000f00 */
[----:B------:R-:W-:-:S07]  /*2db0*/  IMAD.MOV.U32 R67, RZ, RZ, 0x1f ;  /* 0x0000001fff437424 */ /* 0x000fce00078e00ff */
[----:B01234-:R-:W-:Y:S05]  /*2dc0*/  WARPSYNC.COLLECTIVE R68, `(.L_x_5666) ;  /* 0x0000000044087348 */ /* 0x01ffea0003c00000 */
[----:B------:R0:W0:Y:S02]  /*2dd0*/  SHFL.IDX P3, R67, R69, R66, R67 ;  /* 0x0000004245437389 */ /* 0x0000240000060043 */
[----:B01234-:R-:W-:Y:S05]  /*2de0*/  ENDCOLLECTIVE ;  /* 0x000000000000791b */ /* 0x01ffea0003800000 */
.L_x_5666:
[----:B------:R-:W-:Y:S05]  /*2df0*/  BSYNC B1 ;  /* 0x0000000000017941 */ /* 0x000fea0003800000 */
.L_x_5665:
[----:B------:R-:W-:Y:S05]  /*2e00*/  BRA `(.L_x_5667) ;  /* 0xffffffec006c7947 */ /* 0x000fea000383ffff */
.L_x_5624:
[----:B------:R-:W-:Y:S01]  /*2e10*/  BSSY B1, `(.L_x_5668) ;  /* 0x0000007000017945 */ /* 0x000fe20003800000 */
[----:B------:R-:W-:Y:S02]  /*2e20*/  IMAD.MOV.U32 R66, RZ, RZ, R36 ;  /* 0x000000ffff427224 */ /* 0x000fe400078e0024 */
[----:B------:R-:W-:Y:S02]  /*2e30*/  IMAD.MOV.U32 R67, RZ, RZ, 0x1f ;  /* 0x0000001fff437424 */ /* 0x000fe400078e00ff */
[----:B------:R-:W-:-:S07]  /*2e40*/  IMAD.MOV.U32 R68, RZ, RZ, -0x1 ;  /* 0xffffffffff447424 */ /* 0x000fce00078e00ff */
[----:B01234-:R-:W-:Y:S05]  /*2e50*/  WARPSYNC.COLLECTIVE R68, `(.L_x_5669) ;  /* 0x0000000044087348 */ /* 0x01ffea0003c00000 */
[----:B------:R0:W0:Y:S02]  /*2e60*/  SHFL.IDX P3, R67, R69, R66, R67 ;  /* 0x0000004245437389 */ /* 0x0000240000060043 */
[----:B01234-:R-:W-:Y:S05]  /*2e70*/  ENDCOLLECTIVE ;  /* 0x000000000000791b */ /* 0x01ffea0003800000 */
.L_x_5669:
[----:B------:R-:W-:Y:S05]  /*2e80*/  BSYNC B1 ;  /* 0x0000000000017941 */ /* 0x000fea0003800000 */
.L_x_5668:
[----:B------:R-:W-:Y:S05]  /*2e90*/  BRA `(.L_x_5670) ;  /* 0xffffffec00607947 */ /* 0x000fea000383ffff */
.L_x_5626:
[----:B------:R-:W-:Y:S01]  /*2ea0*/  BSSY B1, `(.L_x_5671) ;  /* 0x0000007000017945 */ /* 0x000fe20003800000 */
[----:B------:R-:W-:Y:S01]  /*2eb0*/  MOV R66, R33 ;  /* 0x0000002100427202 */ /* 0x000fe20000000f00 */
[----:B------:R-:W-:Y:S02]  /*2ec0*/  IMAD.MOV.U32 R67, RZ, RZ, 0x1f ;  /* 0x0000001fff437424 */ /* 0x000fe400078e00ff */
[----:B------:R-:W-:-:S07]  /*2ed0*/  IMAD.MOV.U32 R68, RZ, RZ, -0x1 ;  /* 0xffffffffff447424 */ /* 0x000fce00078e00ff */
[----:B01234-:R-:W-:Y:S05]  /*2ee0*/  WARPSYNC.COLLECTIVE R68, `(.L_x_5672) ;  /* 0x0000000044087348 */ /* 0x01ffea0003c00000 */
[----:B------:R0:W0:Y:S02]  /*2ef0*/  SHFL.IDX P3, R67, R69, R66, R67 ;  /* 0x0000004245437389 */ /* 0x0000240000060043 */
[----:B01234-:R-:W-:Y:S05]  /*2f00*/  ENDCOLLECTIVE ;  /* 0x000000000000791b */ /* 0x01ffea0003800000 */
.L_x_5672:
[----:B------:R-:W-:Y:S05]  /*2f10*/  BSYNC B1 ;  /* 0x0000000000017941 */ /* 0x000fea0003800000 */
.L_x_5671:
[----:B------:R-:W-:Y:S05]  /*2f20*/  BRA `(.L_x_5673) ;  /* 0xffffffec00547947 */ /* 0x000fea000383ffff */
.L_x_5628:
[----:B------:R-:W-:Y:S01]  /*2f30*/  HFMA2 R67, -RZ, RZ, 0, 1.847743988037109375e-06 ;  /* 0x0000001fff437431 */ /* 0x000fe200000001ff */
[----:B------:R-:W-:Y:S01]  /*2f40*/  BSSY B1, `(.L_x_5674) ;  /* 0x0000006000017945 */ /* 0x000fe20003800000 */
[----:B------:R-:W-:Y:S02]  /*2f50*/  IMAD.MOV.U32 R66, RZ, RZ, R32 ;  /* 0x000000ffff427224 */ /* 0x000fe400078e0020 */
[----:B------:R-:W-:-:S07]  /*2f60*/  IMAD.MOV.U32 R68, RZ, RZ, -0x1 ;  /* 0xffffffffff447424 */ /* 0x000fce00078e00ff */
[----:B01234-:R-:W-:Y:S05]  /*2f70*/  WARPSYNC.COLLECTIVE R68, `(.L_x_5675) ;  /* 0x0000000044087348 */ /* 0x01ffea0003c00000 */
[----:B------:R0:W0:Y:S02]  /*2f80*/  SHFL.IDX P3, R67, R69, R66, R67 ;  /* 0x0000004245437389 */ /* 0x0000240000060043 */
[----:B01234-:R-:W-:Y:S05]  /*2f90*/  ENDCOLLECTIVE ;  /* 0x000000000000791b */ /* 0x01ffea0003800000 */
.L_x_5675:
[----:B------:R-:W-:Y:S05]  /*2fa0*/  BSYNC B1 ;  /* 0x0000000000017941 */ /* 0x000fea0003800000 */
.L_x_5674:
[----:B------:R-:W-:Y:S05]  /*2fb0*/  BRA `(.L_x_5676) ;  /* 0xffffffec00487947 */ /* 0x000fea000383ffff */
.L_x_5630:
[----:B------:R-:W-:Y:S01]  /*2fc0*/  BSSY B1, `(.L_x_5677) ;  /* 0x0000007000017945 */ /* 0x000fe20003800000 */
[----:B------:R-:W-:Y:S01]  /*2fd0*/  IMAD.MOV.U32 R66, RZ, RZ, R31 ;  /* 0x000000ffff427224 */ /* 0x000fe200078e001f */
[----:B------:R-:W-:Y:S01]  /*2fe0*/  MOV R68, 0xffffffff ;  /* 0xffffffff00447802 */ /* 0x000fe20000000f00 */
[----:B------:R-:W-:-:S07]  /*2ff0*/  IMAD.MOV.U32 R67, RZ, RZ, 0x1f ;  /* 0x0000001fff437424 */ /* 0x000fce00078e00ff */
[----:B01234-:R-:W-:Y:S05]  /*3000*/  WARPSYNC.COLLECTIVE R68, `(.L_x_5678) ;  /* 0x0000000044087348 */ /* 0x01ffea0003c00000 */
[----:B------:R0:W0:Y:S02]  /*3010*/  SHFL.IDX P3, R67, R69, R66, R67 ;  /* 0x0000004245437389 */ /* 0x0000240000060043 */
[----:B01234-:R-:W-:Y:S05]  /*3020*/  ENDCOLLECTIVE ;  /* 0x000000000000791b */ /* 0x01ffea0003800000 */
.L_x_5678:
[----:B------:R-:W-:Y:S05]  /*3030*/  BSYNC B1 ;  /* 0x0000000000017941 */ /* 0x000fea0003800000 */
.L_x_5677:
[----:B------:R-:W-:Y:S05]  /*3040*/  BRA `(.L_x_5679) ;  /* 0xffffffec003c7947 */ /* 0x000fea000383ffff */
.L_x_5632:
[----:B------:R-:W-:Y:S01]  /*3050*/  BSSY B1, `(.L_x_5680) ;  /* 0x0000007000017945 */ /* 0x000fe20003800000 */
[----:B------:R-:W-:Y:S02]  /*3060*/  IMAD.MOV.U32 R66, RZ, RZ, R30 ;  /* 0x000000ffff427224 */ /* 0x000fe400078e001e */
[----:B------:R-:W-:Y:S02]  /*3070*/  IMAD.MOV.U32 R67, RZ, RZ, 0x1f ;  /* 0x0000001fff437424 */ /* 0x000fe400078e00ff */
[----:B------:R-:W-:-:S07]  /*3080*/  IMAD.MOV.U32 R68, RZ, RZ, -0x1 ;  /* 0xffffffffff447424 */ /* 0x000fce00078e00ff */
[----:B01234-:R-:W-:Y:S05]  /*3090*/  WARPSYNC.COLLECTIVE R68, `(.L_x_5681) ;  /* 0x0000000044087348 */ /* 0x01ffea0003c00000 */
[----:B------:R0:W0:Y:S02]  /*30a0*/  SHFL.IDX P3, R67, R69, R66, R67 ;  /* 0x0000004245437389 */ /* 0x0000240000060043 */
[----:B01234-:R-:W-:Y:S05]  /*30b0*/  ENDCOLLECTIVE ;  /* 0x000000000000791b */ /* 0x01ffea0003800000 */
.L_x_5681:
[----:B------:R-:W-:Y:S05]  /*30c0*/  BSYNC B1 ;  /* 0x0000000000017941 */ /* 0x000fea0003800000 */
.L_x_5680:
[----:B------:R-:W-:Y:S05]  /*30d0*/  BRA `(.L_x_5682) ;  /* 0xffffffec00307947 */ /* 0x000fea000383ffff */
.L_x_5634:
[----:B------:R-:W-:Y:S01]  /*30e0*/  BSSY B1, `(.L_x_5683) ;  /* 0x0000007000017945 */ /* 0x000fe20003800000 */
[----:B------:R-:W-:Y:S01]  /*30f0*/  MOV R66, R29 ;  /* 0x0000001d00427202 */ /* 0x000fe20000000f00 */
[----:B------:R-:W-:Y:S02]  /*3100*/  IMAD.MOV.U32 R67, RZ, RZ, 0x1f ;  /* 0x0000001fff437424 */ /* 0x000fe400078e00ff */
[----:B------:R-:W-:-:S07]  /*3110*/  IMAD.MOV.U32 R68, RZ, RZ, -0x1 ;  /* 0xffffffffff447424 */ /* 0x000fce00078e00ff */
[----:B01234-:R-:W-:Y:S05]  /*3120*/  WARPSYNC.COLLECTIVE R68, `(.L_x_5684) ;  /* 0x0000000044087348 */ /* 0x01ffea0003c00000 */
[----:B------:R0:W0:Y:S02]  /*3130*/  SHFL.IDX P3, R67, R69, R66, R67 ;  /* 0x0000004245437389 */ /* 0x0000240000060043 */
[----:B01234-:R-:W-:Y:S05]  /*3140*/  ENDCOLLECTIVE ;  /* 0x000000000000791b */ /* 0x01ffea0003800000 */
.L_x_5684:
[----:B------:R-:W-:Y:S05]  /*3150*/  BSYNC B1 ;  /* 0x0000000000017941 */ /* 0x000fea0003800000 */
.L_x_5683:
[----:B------:R-:W-:Y:S05]  /*3160*/  BRA `(.L_x_5685) ;  /* 0xffffffec00247947 */ /* 0x000fea000383ffff */
.L_x_5636:
[----:B------:R-:W-:Y:S01]  /*3170*/  HFMA2 R67, -RZ, RZ, 0, 1.847743988037109375e-06 ;  /* 0x0000001fff437431 */ /* 0x000fe200000001ff */
[----:B------:R-:W-:Y:S01]  /*3180*/  BSSY B1, `(.L_x_5686) ;  /* 0x0000006000017945 */ /* 0x000fe20003800000 */
[----:B------:R-:W-:Y:S02]  /*3190*/  IMAD.MOV.U32 R66, RZ, RZ, R28 ;  /* 0x000000ffff427224 */ /* 0x000fe400078e001c */
[----:B------:R-:W-:-:S07]  /*31a0*/  IMAD.MOV.U32 R68, RZ, RZ, -0x1 ;  /* 0xffffffffff447424 */ /* 0x000fce00078e00ff */
[----:B01234-:R-:W-:Y:S05]  /*31b0*/  WARPSYNC.COLLECTIVE R68, `(.L_x_5687) ;  /* 0x0000000044087348 */ /* 0x01ffea0003c00000 */
[----:B------:R0:W0:Y:S02]  /*31c0*/  SHFL.IDX P3, R67, R69, R66, R67 ;  /* 0x0000004245437389 */ /* 0x0000240000060043 */
[----:B01234-:R-:W-:Y:S05]  /*31d0*/  ENDCOLLECTIVE ;  /* 0x000000000000791b */ /* 0x01ffea0003800000 */
.L_x_5687:
[----:B------:R-:W-:Y:S05]  /*31e0*/  BSYNC B1 ;  /* 0x0000000000017941 */ /* 0x000fea0003800000 */
.L_x_5686:
[----:B------:R-:W-:Y:S05]  /*31f0*/  BRA `(.L_x_5688) ;  /* 0xffffffec00187947 */ /* 0x000fea000383ffff */
.L_x_5638:
[----:B------:R-:W-:Y:S01]  /*3200*/  BSSY B1, `(.L_x_5689) ;  /* 0x0000007000017945 */ /* 0x000fe20003800000 */
[----:B------:R-:W-:Y:S01]  /*3210*/  IMAD.MOV.U32 R66, RZ, RZ, R27 ;  /* 0x000000ffff427224 */ /* 0x000fe200078e001b */
[----:B------:R-:W-:Y:S01]  /*3220*/  MOV R68, 0xffffffff ;  /* 0xffffffff00447802 */ /* 0x000fe20000000f00 */
[----:B------:R-:W-:-:S07]  /*3230*/  IMAD.MOV.U32 R67, RZ, RZ, 0x1f ;  /* 0x0000001fff437424 */ /* 0x000fce00078e00ff */
[----:B01234-:R-:W-:Y:S05]  /*3240*/  WARPSYNC.COLLECTIVE R68, `(.L_x_5690) ;  /* 0x0000000044087348 */ /* 0x01ffea0003c00000 */
[----:B------:R0:W0:Y:S02]  /*3250*/  SHFL.IDX P3, R67, R69, R66, R67 ;  /* 0x0000004245437389 */ /* 0x0000240000060043 */
[----:B01234-:R-:W-:Y:S05]  /*3260*/  ENDCOLLECTIVE ;  /* 0x000000000000791b */ /* 0x01ffea0003800000 */
.L_x_5690:
[----:B------:R-:W-:Y:S05]  /*3270*/  BSYNC B1 ;  /* 0x0000000000017941 */ /* 0x000fea0003800000 */
.L_x_5689:
[----:B------:R-:W-:Y:S05]  /*3280*/  BRA `(.L_x_5691) ;  /* 0xffffffec000c7947 */ /* 0x000fea000383ffff */
.L_x_5640:
[----:B------:R-:W-:Y:S01]  /*3290*/  BSSY B1, `(.L_x_5692) ;  /* 0x0000007000017945 */ /* 0x000fe20003800000 */
[----:B------:R-:W-:Y:S02]  /*32a0*/  IMAD.MOV.U32 R66, RZ, RZ, R26 ;  /* 0x000000ffff427224 */ /* 0x000fe400078e001a */
[----:B------:R-:W-:Y:S02]  /*32b0*/  IMAD.MOV.U32 R67, RZ, RZ, 0x1f ;  /* 0x0000001fff437424 */ /* 0x000fe400078e00ff */
[----:B------:R-:W-:-:S07]  /*32c0*/  IMAD.MOV.U32 R68, RZ, RZ, -0x1 ;  /* 0xffffffffff447424 */ /* 0x000fce00078e00ff */
[----:B01234-:R-:W-:Y:S05]  /*32d0*/  WARPSYNC.COLLECTIVE R68, `(.L_x_5693) ;  /* 0x0000000044087348 */ /* 0x01ffea0003c00000 */
[----:B------:R0:W0:Y:S02]  /*32e0*/  SHFL.IDX P3, R67, R69, R66, R67 ;  /* 0x0000004245437389 */ /* 0x0000240000060043 */
[----:B01234-:R-:W-:Y:S05]  /*32f0*/  ENDCOLLECTIVE ;  /* 0x000000000000791b */ /* 0x01ffea0003800000 */
.L_x_5693:
[----:B------:R-:W-:Y:S05]  /*3300*/  BSYNC B1 ;  /* 0x0000000000017941 */ /* 0x000fea0003800000 */
.L_x_5692:
[----:B------:R-:W-:Y:S05]  /*3310*/  BRA `(.L_x_5694) ;  /* 0xffffffec00007947 */ /* 0x000fea000383ffff */
.L_x_5642:
[----:B------:R-:W-:Y:S01]  /*3320*/  BSSY B1, `(.L_x_5695) ;  /* 0x0000007000017945 */ /* 0x000fe20003800000 */
[----:B------:R-:W-:Y:S01]  /*3330*/  MOV R66, R25 ;  /* 0x0000001900427202 */ /* 0x000fe20000000f00 */
[----:B------:R-:W-:Y:S02]  /*3340*/  IMAD.MOV.U32 R67, RZ, RZ, 0x1f ;  /* 0x0000001fff437424 */ /* 0x000fe400078e00ff */
[----:B------:R-:W-:-:S07]  /*3350*/  IMAD.MOV.U32 R68, RZ, RZ, -0x1 ;  /* 0xffffffffff447424 */ /* 0x000fce00078e00ff */
[----:B01234-:R-:W-:Y:S05]  /*3360*/  WARPSYNC.COLLECTIVE R68, `(.L_x_5696) ;  /* 0x0000000044087348 */ /* 0x01ffea0003c00000 */
[----:B------:R0:W0:Y:S02]  /*3370*/  SHFL.IDX P3, R67, R69, R66, R67 ;  /* 0x0000004245437389 */ /* 0x0000240000060043 */
[----:B01234-:R-:W-:Y:S05]  /*3380*/  ENDCOLLECTIVE ;  /* 0x000000000000791b */ /* 0x01ffea0003800000 */
.L_x_5696:
[----:B------:R-:W-:Y:S05]  /*3390*/  BSYNC B1 ;  /* 0x0000000000017941 */ /* 0x000fea0003800000 */
.L_x_5695:
[----:B------:R-:W-:Y:S05]  /*33a0*/  BRA `(.L_x_5697) ;  /* 0xffffffe800f47947 */ /* 0x000fea000383ffff */
.L_x_5644:
[----:B------:R-:W-:Y:S01]  /*33b0*/  HFMA2 R67, -RZ, RZ, 0, 1.847743988037109375e-06 ;  /* 0x0000001fff437431 */ /* 0x000fe200000001ff */
[----:B------:R-:W-:Y:S01]  /*33c0*/  BSSY B1, `(.L_x_5698) ;  /* 0x0000006000017945 */ /* 0x000fe20003800000 */
[----:B------:R-:W-:Y:S02]  /*33d0*/  IMAD.MOV.U32 R66, RZ, RZ, R24 ;  /* 0x000000ffff427224 */ /* 0x000fe400078e0018 */
[----:B------:R-:W-:-:S07]  /*33e0*/  IMAD.MOV.U32 R68, RZ, RZ, -0x1 ;  /* 0xffffffffff447424 */ /* 0x000fce00078e00ff */
[----:B01234-:R-:W-:Y:S05]  /*33f0*/  WARPSYNC.COLLECTIVE R68, `(.L_x_5699) ;  /* 0x0000000044087348 */ /* 0x01ffea0003c00000 */
[----:B------:R0:W0:Y:S02]  /*3400*/  SHFL.IDX P3, R67, R69, R66, R67 ;  /* 0x0000004245437389 */ /* 0x0000240000060043 */
[----:B01234-:R-:W-:Y:S05]  /*3410*/  ENDCOLLECTIVE ;  /* 0x000000000000791b */ /* 0x01ffea0003800000 */
.L_x_5699:
[----:B------:R-:W-:Y:S05]  /*3420*/  BSYNC B1 ;  /* 0x0000000000017941 */ /* 0x000fea0003800000 */
.L_x_5698:
[----:B------:R-:W-:Y:S05]  /*3430*/  BRA `(.L_x_5700) ;  /* 0xffffffe800e87947 */ /* 0x000fea000383ffff */
.L_x_5646:
[----:B------:R-:W-:Y:S01]  /*3440*/  BSSY B1, `(.L_x_5701) ;  /* 0x0000007000017945 */ /* 0x000fe20003800000 */
[----:B------:R-:W-:Y:S01]  /*3450*/  IMAD.MOV.U32 R66, RZ, RZ, R23 ;  /* 0x000000ffff427224 */ /* 0x000fe200078e0017 */
[----:B------:R-:W-:Y:S01]  /*3460*/  MOV R68, 0xffffffff ;  /* 0xffffffff00447802 */ /* 0x000fe20000000f00 */
[----:B------:R-:W-:-:S07]  /*3470*/  IMAD.MOV.U32 R67, RZ, RZ, 0x1f ;  /* 0x0000001fff437424 */ /* 0x000fce00078e00ff */
[----:B01234-:R-:W-:Y:S05]  /*3480*/  WARPSYNC.COLLECTIVE R68, `(.L_x_5702) ;  /* 0x0000000044087348 */ /* 0x01ffea0003c00000 */
[----:B------:R0:W0:Y:S02]  /*3490*/  SHFL.IDX P3, R67, R69, R66, R67 ;  /* 0x0000004245437389 */ /* 0x0000240000060043 */
[----:B01234-:R-:W-:Y:S05]  /*34a0*/  ENDCOLLECTIVE ;  /* 0x000000000000791b */ /* 0x01ffea0003800000 */
.L_x_5702:
[----:B------:R-:W-:Y:S05]  /*34b0*/  BSYNC B1 ;  /* 0x0000000000017941 */ /* 0x000fea0003800000 */
.L_x_5701:
[----:B------:R-:W-:Y:S05]  /*34c0*/  BRA `(.L_x_5703) ;  /* 0xffffffe800dc7947 */ /* 0x000fea000383ffff */
        .weak           $__internal_157_$__cuda_sm20_div_s16
        .type           $__internal_157_$__cuda_sm20_div_s16,@function
        .size           $__internal_157_$__cuda_sm20_div_s16,($__internal_158_$__cuda_sm20_div_u16 - $__internal_157_$__cuda_sm20_div_s16)
$__internal_157_$__cuda_sm20_div_s16:
        /* <DEDUP_REMOVED lines=15> */
[----:B0-----:R-:W-:-:S04]  /*35c0*/  FMUL R35, R35, R42 ;  /* 0x0000002a23237220 */ /* 0x001fc80000400000 */
        /* <DEDUP_REMOVED lines=9> */
[----:B------:R-:W-:Y:S05]  /*3660*/  RET.REL.NODEC R34 `(_Z9cuda_gemmIiLi128ELi4ELi1ELi256ELi64ELi64ELi64ELi1ELi0EEviiiPT_S1_S1_iii) ;  /* 0xffffffc822647950 */ /* 0x000fea0003c3ffff */
        .weak           $__internal_158_$__cuda_sm20_div_u16
        .type           $__internal_158_$__cuda_sm20_div_u16,@function
        .size           $__internal_158_$__cuda_sm20_div_u16,(.L_x_38661 - $__internal_158_$__cuda_sm20_div_u16)
$__internal_158_$__cuda_sm20_div_u16:
[----:B------:R-:W0:Y:S01]  /*3670*/  I2F.U16 R2, UR7 ;  /* 0x0000000700027d06 */ /* 0x000e220008101000 */
[----:B------:R-:W-:Y:S01]  /*3680*/  IMAD.MOV.U32 R3, RZ, RZ, 0x4b800000 ;  /* 0x4b800000ff037424 */ /* 0x000fe200078e00ff */
[----:B------:R-:W-:-:S06]  /*3690*/  UISETP.NE.U32.AND UP0, UPT, UR7, URZ, UPT ;  /* 0x000000ff0700728c */ /* 0x000fcc000bf05070 */
[----:B------:R-:W-:Y:S01]  /*36a0*/  I2F.U16.RZ R4, R4 ;  /* 0x0000000400047306 */ /* 0x000fe2000010d000 */
        /* <DEDUP_REMOVED lines=8> */
[----:B------:R-:W-:Y:S02]  /*3730*/  VIADD R3, R2, 0x2 ;  /* 0x0000000202037836 */ /* 0x000fe40000000000 */
[----:B------:R-:W-:Y:S02]  /*3740*/  IMAD.MOV.U32 R2, RZ, RZ, R7 ;  /* 0x000000ffff027224 */ /* 0x000fe400078e0007 */
[----:B------:R-:W-:Y:S01]  /*3750*/  FMUL.RZ R6, R4, R3 ;  /* 0x0000000304067220 */ /* 0x000fe2000040c000 */
[----:B------:R-:W-:-:S05]  /*3760*/  IMAD.MOV.U32 R3, RZ, RZ, 0x0 ;  /* 0x00000000ff037424 */ /* 0x000fca00078e00ff */
[----:B------:R-:W0:Y:S02]  /*3770*/  F2I.U32.TRUNC.NTZ R6, R6 ;  /* 0x0000000600067305 */ /* 0x000e24000020f000 */
[----:B0-----:R-:W-:Y:S02]  /*3780*/  LOP3.LUT R8, R6, 0xffff, RZ, 0xc0, !PT ;  /* 0x0000ffff06087812 */ /* 0x001fe400078ec0ff */
[----:B------:R-:W-:-:S05]  /*3790*/  @!P0 MOV R8, 0xffffffff ;  /* 0xffffffff00088802 */ /* 0x000fca0000000f00 */
[----:B------:R0:W-:Y:S02]  /*37a0*/  STL [R1+0x8], R8 ;  /* 0x0000080801007387 */ /* 0x0001e40000100800 */
[----:B0-----:R-:W-:Y:S05]  /*37b0*/  RET.REL.NODEC R2 `(_Z9cuda_gemmIiLi128ELi4ELi1ELi256ELi64ELi64ELi64ELi1ELi0EEviiiPT_S1_S1_iii) ;  /* 0xffffffc802107950 */ /* 0x001fea0003c3ffff */
.L_x_5704:
        /* <DEDUP_REMOVED lines=12> */
.L_x_38661:


//--------------------- .text._Z9cuda_gemmIiLi128ELi4ELi1ELi256ELi64ELi64ELi64ELi0ELi1EEviiiPT_S1_S1_iii --------------------------
	.section	.text._Z9cuda_gemmIiLi128ELi4ELi1ELi256ELi64ELi64ELi64ELi0ELi1EEviiiPT_S1_S1_iii,"ax",@progbits
	.align	128
        .global         _Z9cuda_gemmIiLi128ELi4ELi1ELi256ELi64ELi64ELi64ELi0ELi1EEviiiPT_S1_S1_iii
        .type           _Z9cuda_gemmIiLi128ELi4ELi1ELi256ELi64ELi64ELi64ELi0ELi1EEviiiPT_S1_S1_iii,@function
        .size           _Z9cuda_gemmIiLi128ELi4ELi1ELi256ELi64ELi64ELi64ELi0ELi1EEviiiPT_S1_S1_iii,(.L_x_38662 - _Z9cuda_gemmIiLi128ELi4ELi1ELi256ELi64ELi64ELi64ELi0ELi1EEviiiPT_S1_S1_iii)
        .other          _Z9cuda_gemmIiLi128ELi4ELi1ELi256ELi64ELi64ELi64ELi0ELi1EEviiiPT_S1_S1_iii,@"STO_CUDA_ENTRY STV_DEFAULT"
_Z9cuda_gemmIiLi128ELi4ELi1ELi256ELi64ELi64ELi64ELi0ELi1EEviiiPT_S1_S1_iii:
.text._Z9cuda_gemmIiLi128ELi4ELi1ELi256ELi64ELi64ELi64ELi0ELi1EEviiiPT_S1_S1_iii:
        /* <DEDUP_REMOVED lines=14> */
[----:B------:R-:W2:Y:S01]  /*00e0*/  S2UR UR9, SR_CTAID.Z ;  /* 0x00000000000979c3 */ /* 0x000ea20000002700 */
[----:B-1----:R-:W-:Y:S01]  /*00f0*/  USHF.L.U32 UR8, UR10, 0x2, URZ ;  /* 0x000000020a087899 */ /* 0x002fe200080006ff */
[C---:B0-----:R-:W-:Y:S01]  /*0100*/  IMAD.SHL.U32 R4, R8.reuse, 0x4, RZ ;  /* 0x0000000408047824 */ /* 0x041fe200078e00ff */
[----:B------:R-:W-:Y:S01]  /*0110*/  SHF.R.U32.HI R0, RZ, 0x3, R8 ;  /* 0x00000003ff007819 */ /* 0x000fe20000011608 */
[----:B----4-:R-:W-:Y:S01]  /*0120*/  USHF.L.U32 UR5, UR5, 0x8, URZ ;  /* 0x0000000805057899 */ /* 0x010fe200080006ff */
[----:B------:R-:W-:-:S02]  /*0130*/  LOP3.LUT R36, R8, 0xf, RZ, 0xc0, !PT ;  /* 0x0000000f08247812 */ /* 0x000fc400078ec0ff */
[----:B---3--:R-:W-:Y:S02]  /*0140*/  LEA R3, R3, R2, 0x18 ;  /* 0x0000000203037211 */ /* 0x008fe400078ec0ff */
[----:B------:R-:W-:Y:S02]  /*0150*/  LOP3.LUT R35, R4, 0x7c, RZ, 0xc0, !PT ;  /* 0x0000007c04237812 */ /* 0x000fe400078ec0ff */
[----:B------:R-:W-:Y:S01]  /*0160*/  SHF.R.U32.HI R38, RZ, 0x1, R8 ;  /* 0x00000001ff267819 */ /* 0x000fe20000011608 */
[--C-:B------:R-:W-:Y:S02]  /*0170*/  IMAD R0, R0, 0x84, R3.reuse ;  /* 0x0000008400007824 */ /* 0x100fe400078e0203 */
[----:B------:R-:W-:Y:S01]  /*0180*/  IMAD R36, R36, 0x84, R3 ;  /* 0x0000008424247824 */ /* 0x000fe200078e0203 */
[----:B------:R-:W-:Y:S01]  /*0190*/  SHF.L.U32 R3, R8, 0x4, RZ ;  /* 0x0000000408037819 */ /* 0x000fe200000006ff */
[----:B------:R-:W-:Y:S01]  /*01a0*/  IMAD.IADD R35, R0, 0x1, R35 ;  /* 0x0000000100237824 */ /* 0x000fe200078e0223 */
[----:B------:R-:W-:Y:S01]  /*01b0*/  LOP3.LUT R38, R38, 0x3, RZ, 0xc0, !PT ;  /* 0x0000000326267812 */ /* 0x000fe200078ec0ff */
[----:B------:R-:W-:Y:S01]  /*01c0*/  VIADD R0, R8, UR10 ;  /* 0x0000000a08007c36 */ /* 0x000fe20008000000 */
[----:B------:R-:W-:-:S04]  /*01d0*/  LOP3.LUT R3, R3, 0x10, RZ, 0xc0, !PT ;  /* 0x0000001003037812 */ /* 0x000fc800078ec0ff */
[----:B------:R-:W-:Y:S02]  /*01e0*/  LOP3.LUT R6, R0, 0xff, RZ, 0xc, !PT ;  /* 0x000000ff00067812 */ /* 0x000fe400078e0cff */
[----:B--2---:R-:W-:Y:S02]  /*01f0*/  LOP3.LUT R0, R7, 0xff, RZ, 0xc0, !PT ;  /* 0x000000ff07007812 */ /* 0x004fe400078ec0ff */
[----:B------:R-:W-:-:S07]  /*0200*/  LEA R5, R38, R3, 0x5 ;  /* 0x0000000326057211 */ /* 0x000fce00078e28ff */
[----:B------:R-:W-:Y:S05]  /*0210*/  CALL.REL.NOINC `($__internal_159_$__cuda_sm20_div_u16) ;  /* 0x0000001000d87944 */ /* 0x000fea0003c00000 */
[----:B------:R-:W0:Y:S01]  /*0220*/  I2F.U32.RP R6, UR8 ;  /* 0x0000000800067d06 */ /* 0x000e220008209000 */
[----:B------:R-:W-:Y:S01]  /*0230*/  IADD3 R4, PT, PT, R4, UR8, RZ ;  /* 0x0000000804047c10 */ /* 0x000fe2000fffe0ff */
[----:B------:R-:W-:Y:S01]  /*0240*/  IMAD R15, RZ, RZ, -UR8 ;  /* 0x80000008ff0f7e24 */ /* 0x000fe2000f8e02ff */
[----:B------:R-:W1:Y:S01]  /*0250*/  LDCU UR6, c[0x0][0x388] ;  /* 0x00007100ff0677ac */ /* 0x000e620008000800 */
[----:B------:R-:W-:Y:S01]  /*0260*/  ISETP.NE.U32.AND P2, PT, RZ, UR8, PT ;  /* 0x00000008ff007c0c */ /* 0x000fe2000bf45070 */
[----:B------:R-:W-:Y:S01]  /*0270*/  VIADD R12, R38, 0xffffffff ;  /* 0xffffffff260c7836 */ /* 0x000fe20000000000 */
[----:B------:R-:W-:Y:S01]  /*0280*/  ISETP.GE.U32.AND P0, PT, R4, 0x100, PT ;  /* 0x000001000400780c */ /* 0x000fe20003f06070 */
[----:B------:R-:W-:Y:S01]  /*0290*/  IMAD R28, R38, -0x1f, R5 ;  /* 0xffffffe1261c7824 */ /* 0x000fe200078e0205 */
[----:B------:R-:W-:Y:S01]  /*02a0*/  VIMNMX.U32 R13, PT, PT, R4, 0x100, !PT ;  /* 0x00000100040d7848 */ /* 0x000fe20007fe0000 */
[----:B------:R-:W2:Y:S01]  /*02b0*/  LDCU.64 UR12, c[0x0][0x358] ;  /* 0x00006b00ff0c77ac */ /* 0x000ea20008000a00 */
[----:B------:R-:W-:Y:S01]  /*02c0*/  SEL R34, RZ, 0x1, P0 ;  /* 0x00000001ff227807 */ /* 0x000fe20000000000 */
[----:B------:R-:W-:Y:S01]  /*02d0*/  VIADD R27, R28, 0x6 ;  /* 0x000000061c1b7836 */ /* 0x000fe20000000000 */
[----:B------:R-:W-:Y:S01]  /*02e0*/  IADD3 R2, PT, PT, R2, 0x880, RZ ;  /* 0x0000088002027810 */ /* 0x000fe20007ffe0ff */
[----:B------:R-:W-:Y:S01]  /*02f0*/  VIADD R26, R28, 0x7 ;  /* 0x000000071c1a7836 */ /* 0x000fe20000000000 */
[----:B------:R-:W-:Y:S01]  /*0300*/  IADD3 R13, PT, PT, R13, -R4, -R34 ;  /* 0x800000040d0d7210 */ /* 0x000fe20007ffe822 */
[----:B0-----:R-:W0:Y:S01]  /*0310*/  MUFU.RCP R6, R6 ;  /* 0x0000000600067308 */ /* 0x001e220000001000 */
[----:B------:R-:W-:Y:S01]  /*0320*/  LOP3.LUT R12, R12, 0xf, RZ, 0xc0, !PT ;  /* 0x0000000f0c0c7812 */ /* 0x000fe200078ec0ff */
[----:B------:R-:W-:Y:S01]  /*0330*/  VIADD R24, R28, 0xb ;  /* 0x0000000b1c187836 */ /* 0x000fe20000000000 */
[----:B------:R-:W-:-:S02]  /*0340*/  LOP3.LUT R33, R5, R38, RZ, 0xfc, !PT ;  /* 0x0000002605217212 */ /* 0x000fc400078efcff */
[----:B------:R-:W-:Y:S01]  /*0350*/  LOP3.LUT R29, R5, R12, RZ, 0xfc, !PT ;  /* 0x0000000c051d7212 */ /* 0x000fe200078efcff */
[----:B-1----:R-:W-:Y:S01]  /*0360*/  USHF.R.S32.HI UR4, URZ, 0x1f, UR6 ;  /* 0x0000001fff047899 */ /* 0x002fe20008011406 */
[----:B------:R-:W-:-:S03]  /*0370*/  IADD3 R25, PT, PT, R28, 0xc, RZ ;  /* 0x0000000c1c197810 */ /* 0x000fc60007ffe0ff */
[----:B------:R-:W-:-:S04]  /*0380*/  ULEA.HI UR4, UR4, UR6, URZ, 0x6 ;  /* 0x0000000604047291 */ /* 0x000fc8000f8f30ff */
[----:B------:R-:W-:Y:S01]  /*0390*/  USHF.R.S32.HI UR6, URZ, 0x6, UR4 ;  /* 0x00000006ff067899 */ /* 0x000fe20008011404 */
[----:B0-----:R-:W-:-:S04]  /*03a0*/  VIADD R10, R6, 0xffffffe ;  /* 0x0ffffffe060a7836 */ /* 0x001fc80000000000 */
[----:B------:R0:W1:Y:S02]  /*03b0*/  F2I.FTZ.U32.TRUNC.NTZ R11, R10 ;  /* 0x0000000a000b7305 */ /* 0x000064000021f000 */
[----:B0-----:R-:W-:Y:S02]  /*03c0*/  IMAD.MOV.U32 R10, RZ, RZ, RZ ;  /* 0x000000ffff0a7224 */ /* 0x001fe400078e00ff */
[----:B-1----:R-:W-:-:S04]  /*03d0*/  IMAD R15, R15, R11, RZ ;  /* 0x0000000b0f0f7224 */ /* 0x002fc800078e02ff */
[----:B------:R-:W-:Y:S02]  /*03e0*/  IMAD.HI.U32 R6, R11, R15, R10 ;  /* 0x0000000f0b067227 */ /* 0x000fe400078e000a */
[----:B------:R-:W0:Y:S04]  /*03f0*/  S2R R15, SR_CgaCtaId ;  /* 0x00000000000f7919 */ /* 0x000e280000008800 */
[----:B------:R-:W-:Y:S01]  /*0400*/  IMAD.HI.U32 R11, R6, R13, RZ ;  /* 0x0000000d060b7227 */ /* 0x000fe200078e00ff */
[----:B------:R-:W-:-:S03]  /*0410*/  IADD3 R6, PT, PT, R38, 0xe, RZ ;  /* 0x0000000e26067810 */ /* 0x000fc60007ffe0ff */
[----:B------:R-:W-:Y:S01]  /*0420*/  IMAD.MOV R4, RZ, RZ, -R11 ;  /* 0x000000ffff047224 */ /* 0x000fe200078e0a0b */
[----:B------:R-:W-:-:S03]  /*0430*/  LOP3.LUT R10, R6, 0xf, RZ, 0xc0, !PT ;  /* 0x0000000f060a7812 */ /* 0x000fc600078ec0ff */
[----:B------:R-:W-:Y:S02]  /*0440*/  IMAD R13, R4, UR8, R13 ;  /* 0x00000008040d7c24 */ /* 0x000fe4000f8e020d */
[----:B------:R-:W-:-:S03]  /*0450*/  VIADD R4, R38, 0xd ;  /* 0x0000000d26047836 */ /* 0x000fc60000000000 */
[----:B------:R-:W-:Y:S02]  /*0460*/  ISETP.GE.U32.AND P0, PT, R13, UR8, PT ;  /* 0x000000080d007c0c */ /* 0x000fe4000bf06070 */
[----:B------:R-:W-:-:S04]  /*0470*/  LOP3.LUT R4, R4, 0xf, RZ, 0xc0, !PT ;  /* 0x0000000f04047812 */ /* 0x000fc800078ec0ff */
[-C--:B------:R-:W-:Y:S02]  /*0480*/  LOP3.LUT R31, R5, R4.reuse, RZ, 0xfc, !PT ;  /* 0x00000004051f7212 */ /* 0x080fe400078efcff */
[C---:B------:R-:W-:Y:S02]  /*0490*/  LOP3.LUT R6, R3.reuse, R4, RZ, 0xfc, !PT ;  /* 0x0000000403067212 */ /* 0x040fe400078efcff */
[----:B------:R-:W-:-:S03]  /*04a0*/  LOP3.LUT R4, R3, R12, RZ, 0xfc, !PT ;  /* 0x0000000c03047212 */ /* 0x000fc600078efcff */
[----:B------:R-:W-:Y:S01]  /*04b0*/  @P0 VIADD R13, R13, -UR8 ;  /* 0x800000080d0d0c36 */ /* 0x000fe20008000000 */
[----:B0-----:R-:W-:Y:S01]  /*04c0*/  LEA R2, R15, R2, 0x18 ;  /* 0x000000020f027211 */ /* 0x001fe200078ec0ff */
[----:B------:R-:W-:-:S03]  /*04d0*/  @P0 VIADD R11, R11, 0x1 ;  /* 0x000000010b0b0836 */ /* 0x000fc60000000000 */
[----:B------:R-:W-:Y:S02]  /*04e0*/  ISETP.GE.U32.AND P1, PT, R13, UR8, PT ;  /* 0x000000080d007c0c */ /* 0x000fe4000bf26070 */
[----:B------:R-:W-:Y:S01]  /*04f0*/  LOP3.LUT R13, R5, 0x8, R38, 0xfe, !PT ;  /* 0x00000008050d7812 */ /* 0x000fe200078efe26 */
[--C-:B------:R-:W-:Y:S01]  /*0500*/  IMAD R29, R29, 0x4, R2.reuse ;  /* 0x000000041d1d7824 */ /* 0x100fe200078e0202 */
[-C--:B------:R-:W-:Y:S02]  /*0510*/  LEA R33, R33, R2.reuse, 0x2 ;  /* 0x0000000221217211 */ /* 0x080fe400078e10ff */
[----:B------:R-:W-:Y:S01]  /*0520*/  LEA R31, R31, R2, 0x2 ;  /* 0x000000021f1f7211 */ /* 0x000fe200078e10ff */
[----:B------:R-:W-:Y:S01]  /*0530*/  IMAD R32, R13, 0x4, R2 ;  /* 0x000000040d207824 */ /* 0x000fe200078e0202 */
[-C--:B------:R-:W-:Y:S02]  /*0540*/  LOP3.LUT R13, R5, R10.reuse, RZ, 0xfc, !PT ;  /* 0x0000000a050d7212 */ /* 0x080fe400078efcff */
[----:B------:R-:W-:-:S02]  /*0550*/  LOP3.LUT R5, R3, R10, RZ, 0xfc, !PT ;  /* 0x0000000a03057212 */ /* 0x000fc400078efcff */
[----:B------:R-:W-:Y:S01]  /*0560*/  LOP3.LUT R3, R3, 0x8, R38, 0xfe, !PT ;  /* 0x0000000803037812 */ /* 0x000fe200078efe26 */
[----:B------:R-:W-:Y:S01]  /*0570*/  @P1 VIADD R11, R11, 0x1 ;  /* 0x000000010b0b1836 */ /* 0x000fe20000000000 */
[----:B------:R-:W-:Y:S01]  /*0580*/  @!P2 LOP3.LUT R11, RZ, UR8, RZ, 0x33, !PT ;  /* 0x00000008ff0bac12 */ /* 0x000fe2000f8e33ff */
[----:B------:R-:W-:Y:S01]  /*0590*/  IMAD R30, R13, 0x4, R2 ;  /* 0x000000040d1e7824 */ /* 0x000fe200078e0202 */
[----:B------:R-:W-:Y:S02]  /*05a0*/  LOP3.LUT R2, R0, 0x3, RZ, 0xc0, !PT ;  /* 0x0000000300027812 */ /* 0x000fe400078ec0ff */
[----:B------:R-:W-:Y:S01]  /*05b0*/  IADD3 R34, PT, PT, R34, R11, RZ ;  /* 0x0000000b22227210 */ /* 0x000fe20007ffe0ff */
[C---:B------:R-:W-:Y:S01]  /*05c0*/  VIADD R11, R28.reuse, 0xa ;  /* 0x0000000a1c0b7836 */ /* 0x040fe20000000000 */
[----:B--2---:R-:W-:-:S07]  /*05d0*/  IADD3 R10, PT, PT, R28, 0x9, RZ ;  /* 0x000000091c0a7810 */ /* 0x004fce0007ffe0ff */
.L_x_5722:
[----:B------:R-:W0:Y:S01]  /*05e0*/  LDC R16, c[0x0][0x388] ;  /* 0x0000e200ff107b82 */ /* 0x000e220000000800 */
[----:B------:R-:W-:Y:S01]  /*05f0*/  ISETP.NE.AND P1, PT, R2, 0x2, PT ;  /* 0x000000020200780c */ /* 0x000fe20003f25270 */
[----:B------:R-:W-:Y:S01]  /*0600*/  BSSY.RECONVERGENT B0, `(.L_x_5705) ;  /* 0x0000016000007945 */ /* 0x000fe20003800200 */
[----:B------:R-:W-:-:S04]  /*0610*/  LOP3.LUT R12, R0, 0xffff, RZ, 0xc0, !PT ;  /* 0x0000ffff000c7812 */ /* 0x000fc800078ec0ff */
[----:B------:R-:W-:Y:S01]  /*0620*/  ISETP.GE.U32.AND P0, PT, R12, 0x2, PT ;  /* 0x000000020c00780c */ /* 0x000fe20003f06070 */
[----:B------:R-:W-:-:S06]  /*0630*/  IMAD.MOV.U32 R12, RZ, RZ, R8 ;  /* 0x000000ffff0c7224 */ /* 0x000fcc00078e0008 */
[----:B---3--:R-:W-:Y:S06]  /*0640*/  @!P1 BRA `(.L_x_5706) ;  /* 0x0000000000449947 */ /* 0x008fec0003800000 */
[----:B------:R-:W1:Y:S01]  /*0650*/  S2UR UR7, SR_CgaCtaId ;  /* 0x00000000000779c3 */ /* 0x000e620000008800 */
[----:B------:R-:W-:Y:S01]  /*0660*/  UMOV UR4, 0x400 ;  /* 0x0000040000047882 */ /* 0x000fe20000000000 */
[----:B------:R-:W-:Y:S01]  /*0670*/  ISETP.NE.AND P1, PT, R2, 0x3, PT ;  /* 0x000000030200780c */ /* 0x000fe20003f25270 */
[----:B------:R-:W-:Y:S01]  /*0680*/  UIADD3 UR4, UPT, UPT, UR4, 0xa80, URZ ;  /* 0x00000a8004047890 */ /* 0x000fe2000fffe0ff */
[C---:B------:R-:W-:Y:S01]  /*0690*/  IMAD.SHL.U32 R13, R8.reuse, 0x4, RZ ;  /* 0x00000004080d7824 */ /* 0x040fe200078e00ff */
[----:B------:R-:W-:Y:S02]  /*06a0*/  IADD3 R12, PT, PT, R8, UR10, RZ ;  /* 0x0000000a080c7c10 */ /* 0x000fe4000fffe0ff */
        /* <DEDUP_REMOVED lines=8> */
[----:B-1----:R-:W1:Y:S01]  /*0730*/  @P1 LDC R13, c[0x0][0x360] ;  /* 0x0000d800ff0d1b82 */ /* 0x002e620000000800 */
[----:B------:R2:W-:Y:S02]  /*0740*/  @P1 STS [R15+UR8], RZ ;  /* 0x000000ff0f001988 */ /* 0x0005e40008000808 */
[----:B-12---:R-:W-:-:S07]  /*0750*/  @P1 IMAD.IADD R12, R12, 0x1, R13 ;  /* 0x000000010c0c1824 */ /* 0x006fce00078e020d */
.L_x_5706:
[----:B------:R-:W-:Y:S05]  /*0760*/  BSYNC.RECONVERGENT B0 ;  /* 0x0000000000007941 */ /* 0x000fea0003800200 */
.L_x_5705:
[----:B------:R-:W-:Y:S04]  /*0770*/  BSSY.RECONVERGENT B0, `(.L_x_5707) ;  /* 0x0000012000007945 */ /* 0x000fe80003800200 */
[----:B------:R-:W-:Y:S05]  /*0780*/  @!P0 BRA `(.L_x_5708) ;  /* 0x0000000000408947 */ /* 0x000fea0003800000 */
[----:B------:R-:W2:Y:S01]  /*0790*/  S2UR UR7, SR_CgaCtaId ;  /* 0x00000000000779c3 */ /* 0x000ea20000008800 */
[----:B------:R-:W-:Y:S02]  /*07a0*/  UMOV UR4, 0x400 ;  /* 0x0000040000047882 */ /* 0x000fe40000000000 */
[----:B------:R-:W-:-:S04]  /*07b0*/  UIADD3 UR4, UPT, UPT, UR4, 0xa80, URZ ;  /* 0x00000a8004047890 */ /* 0x000fc8000fffe0ff */
[----:B--2---:R-:W-:-:S06]  /*07c0*/  ULEA UR4, UR7, UR4, 0x18 ;  /* 0x0000000407047291 */ /* 0x004fcc000f8ec0ff */
[----:B-1----:R-:W-:-:S07]  /*07d0*/  LEA R13, R12, UR4, 0x2 ;  /* 0x000000040c0d7c11 */ /* 0x002fce000f8e10ff */
.L_x_5709:
[----:B------:R-:W1:Y:S01]  /*07e0*/  LDC R18, c[0x0][0x360] ;  /* 0x0000d800ff127b82 */ /* 0x000e620000000800 */
[----:B------:R-:W-:Y:S01]  /*07f0*/  STS [R13], RZ ;  /* 0x000000ff0d007388 */ /* 0x000fe20000000800 */
[----:B------:R-:W-:-:S03]  /*0800*/  IADD3 R12, PT, PT, R12, UR8, RZ ;  /* 0x000000080c0c7c10 */ /* 0x000fc6000fffe0ff */
[----:B--2---:R2:W-:Y:S01]  /*0810*/  STS [R13+UR8], RZ ;  /* 0x000000ff0d007988 */ /* 0x0045e20008000808 */
[----:B------:R-:W-:Y:S01]  /*0820*/  ISETP.GE.U32.AND P0, PT, R12, 0x100, PT ;  /* 0x000001000c00780c */ /* 0x000fe20003f06070 */
[C-C-:B-1----:R-:W-:Y:S02]  /*0830*/  IMAD R14, R18.reuse, 0x8, R13.reuse ;  /* 0x00000008120e7824 */ /* 0x142fe400078e020d */
[C-C-:B------:R-:W-:Y:S02]  /*0840*/  IMAD R15, R18.reuse, 0xc, R13.reuse ;  /* 0x0000000c120f7824 */ /* 0x140fe400078e020d */
[----:B--2---:R-:W-:Y:S01]  /*0850*/  IMAD R13, R18, 0x10, R13 ;  /* 0x00000010120d7824 */ /* 0x004fe200078e020d */
[----:B------:R2:W-:Y:S04]  /*0860*/  STS [R14], RZ ;  /* 0x000000ff0e007388 */ /* 0x0005e80000000800 */
[----:B------:R2:W-:Y:S03]  /*0870*/  STS [R15], RZ ;  /* 0x000000ff0f007388 */ /* 0x0005e60000000800 */
[----:B------:R-:W-:Y:S05]  /*0880*/  @!P0 BRA `(.L_x_5709) ;  /* 0xfffffffc00d48947 */ /* 0x000fea000383ffff */
.L_x_5708:
[----:B------:R-:W-:Y:S05]  /*0890*/  BSYNC.RECONVERGENT B0 ;  /* 0x0000000000007941 */ /* 0x000fea0003800200 */
.L_x_5707:
[----:B0-----:R-:W-:Y:S01]  /*08a0*/  IMAD R16, R37, R16, UR5 ;  /* 0x0000000525107e24 */ /* 0x001fe2000f8e0210 */
[----:B------:R-:W-:Y:S01]  /*08b0*/  UPLOP3.LUT UP0, UPT, UPT, UPT, UPT, 0x80, 0x8 ;  /* 0x000000000008789c */ /* 0x000fe20003f0f070 */
[----:B------:R-:W-:-:S10]  /*08c0*/  UMOV UR4, URZ ;  /* 0x000000ff00047c82 */ /* 0x000fd40008000000 */
.L_x_5716:
[----:B------:R-:W-:Y:S01]  /*08d0*/  ISETP.GT.U32.AND P0, PT, R8, 0x1f, PT ;  /* 0x0000001f0800780c */ /* 0x000fe20003f04070 */
[----:B------:R-:W-:Y:S01]  /*08e0*/  UPLOP3.LUT UP1, UPT, UPT, UPT, UP0, 0x80, 0x8 ;  /* 0x000000000008789c */ /* 0x000fe20003f2f000 */
[----:B------:R-:W-:Y:S11]  /*08f0*/  BSSY.RECONVERGENT B0, `(.L_x_5710) ;  /* 0x0000014000007945 */ /* 0x000ff60003800200 */
[----:B---3--:R-:W-:Y:S05]  /*0900*/  @P0 BRA `(.L_x_5711) ;  /* 0x0000000000480947 */ /* 0x008fea0003800000 */
[----:B-1----:R-:W0:Y:S01]  /*0910*/  S2R R13, SR_CgaCtaId ;  /* 0x00000000000d7919 */ /* 0x002e220000008800 */
[----:B------:R-:W-:Y:S01]  /*0920*/  MOV R12, 0x400 ;  /* 0x00000400000c7802 */ /* 0x000fe20000000f00 */
[----:B------:R-:W-:Y:S01]  /*0930*/  VIADD R20, R16, UR4 ;  /* 0x0000000410147c36 */ /* 0x000fe20008000000 */
[----:B------:R-:W-:-:S03]  /*0940*/  SHF.L.U32 R17, R8, 0x2, RZ ;  /* 0x0000000208117819 */ /* 0x000fc600000006ff */
[----:B------:R-:W-:-:S05]  /*0950*/  VIADD R12, R12, 0x880 ;  /* 0x000008800c0c7836 */ /* 0x000fca0000000000 */
[----:B0-----:R-:W-:-:S07]  /*0960*/  LEA R22, R13, R12, 0x18 ;  /* 0x0000000c0d167211 */ /* 0x001fce00078ec0ff */
.L_x_5712:
[----:B0-----:R-:W0:Y:S01]  /*0970*/  LDC.64 R12, c[0x0][0x390] ;  /* 0x0000e400ff0c7b82 */ /* 0x001e220000000a00 */
        /* <DEDUP_REMOVED lines=11> */
.L_x_5711:
[----:B------:R-:W-:Y:S05]  /*0a30*/  BSYNC.RECONVERGENT B0 ;  /* 0x0000000000007941 */ /* 0x000fea0003800200 */
.L_x_5710:
[----:B------:R-:W-:-:S03]  /*0a40*/  ULEA UR7, UR9, UR4, 0x6 ;  /* 0x0000000409077291 */ /* 0x000fc6000f8e30ff */
[----:B------:R-:W-:-:S09]  /*0a50*/  UMOV UR4, URZ ;  /* 0x000000ff00047c82 */ /* 0x000fd20008000000 */
.L_x_5715:
[----:B0-----:R-:W-:Y:S01]  /*0a60*/  LOP3.LUT R18, R8, 0xf, RZ, 0xc0, !PT ;  /* 0x0000000f08127812 */ /* 0x001fe200078ec0ff */
[----:B------:R-:W-:Y:S01]  /*0a70*/  BSSY.RECONVERGENT B0, `(.L_x_5713) ;  /* 0x000000d000007945 */ /* 0x000fe20003800200 */
[----:B--23--:R-:W-:Y:S02]  /*0a80*/  SHF.R.U32.HI R14, RZ, 0x4, R8 ;  /* 0x00000004ff0e7819 */ /* 0x00cfe40000011608 */
[----:B------:R-:W-:-:S07]  /*0a90*/  IADD3 R18, PT, PT, R18, UR4, RZ ;  /* 0x0000000412127c10 */ /* 0x000fce000fffe0ff */
.L_x_5714:
        /* <DEDUP_REMOVED lines=11> */
.L_x_5713:
[----:B------:R-:W-:Y:S01]  /*0b50*/  BAR.SYNC.DEFER_BLOCKING 0x0 ;  /* 0x0000000000007b1d */ /* 0x000fe20000010000 */
[C---:B------:R-:W-:Y:S01]  /*0b60*/  VIADD R40, R28.reuse, 0x1 ;  /* 0x000000011c287836 */ /* 0x040fe20000000000 */
[C---:B------:R-:W-:Y:S01]  /*0b70*/  IADD3 R22, PT, PT, R28.reuse, 0x3, RZ ;  /* 0x000000031c167810 */ /* 0x040fe20007ffe0ff */
[----:B------:R-:W-:Y:S01]  /*0b80*/  VIADD R44, R28, 0x2 ;  /* 0x000000021c2c7836 */ /* 0x000fe20000000000 */
[----:B------:R-:W-:Y:S01]  /*0b90*/  LOP3.LUT P0, RZ, R8, 0x1, RZ, 0xc0, !PT ;  /* 0x0000000108ff7812 */ /* 0x000fe2000780c0ff */
[C---:B------:R-:W-:Y:S02]  /*0ba0*/  VIADD R23, R28.reuse, 0x4 ;  /* 0x000000041c177836 */ /* 0x040fe40000000000 */
[----:B------:R-:W-:Y:S01]  /*0bb0*/  VIADD R42, R28, 0x5 ;  /* 0x000000051c2a7836 */ /* 0x000fe20000000000 */
[----:B------:R-:W1:Y:S04]  /*0bc0*/  LDS R13, [R35] ;  /* 0x00000000230d7984 */ /* 0x000e680000000800 */
[----:B------:R-:W-:Y:S04]  /*0bd0*/  LDS R14, [R33] ;  /* 0x00000000210e7984 */ /* 0x000fe80000000800 */
[----:B------:R-:W-:Y:S04]  /*0be0*/  LDS R17, [R33+0x4] ;  /* 0x0000040021117984 */ /* 0x000fe80000000800 */
[----:B0-----:R-:W-:Y:S04]  /*0bf0*/  LDS R12, [R33+0x8] ;  /* 0x00000800210c7984 */ /* 0x001fe80000000800 */
[----:B------:R-:W-:Y:S04]  /*0c00*/  LDS R15, [R33+0xc] ;  /* 0x00000c00210f7984 */ /* 0x000fe80000000800 */
[----:B------:R-:W-:Y:S04]  /*0c10*/  LDS R20, [R33+0x10] ;  /* 0x0000100021147984 */ /* 0x000fe80000000800 */
[----:B------:R-:W-:Y:S04]  /*0c20*/  LDS R18, [R33+0x14] ;  /* 0x0000140021127984 */ /* 0x000fe80000000800 */
[----:B-1----:R-:W0:Y:S04]  /*0c30*/  SHFL.IDX PT, R19, R13, R28, 0x1f ;  /* 0x00001f1c0d137589 */ /* 0x002e2800000e0000 */
[----:B------:R-:W1:Y:S04]  /*0c40*/  SHFL.IDX PT, R21, R13, R40, 0x1f ;  /* 0x00001f280d157589 */ /* 0x000e6800000e0000 */
[----:B------:R-:W2:Y:S04]  /*0c50*/  SHFL.IDX PT, R39, R13, R44, 0x1f ;  /* 0x00001f2c0d277589 */ /* 0x000ea800000e0000 */
[----:B------:R-:W3:Y:S04]  /*0c60*/  SHFL.IDX PT, R22, R13, R22, 0x1f ;  /* 0x00001f160d167589 */ /* 0x000ee800000e0000 */
[----:B------:R-:W4:Y:S04]  /*0c70*/  SHFL.IDX PT, R23, R13, R23, 0x1f ;  /* 0x00001f170d177589 */ /* 0x000f2800000e0000 */
[----:B------:R-:W-:Y:S01]  /*0c80*/  SHFL.IDX PT, R40, R13, R27, 0x1f ;  /* 0x00001f1b0d287589 */ /* 0x000fe200000e0000 */
[----:B0-----:R-:W-:-:S03]  /*0c90*/  IMAD R14, R14, R19, RZ ;  /* 0x000000130e0e7224 */ /* 0x001fc600078e02ff */
[----:B------:R-:W-:Y:S01]  /*0ca0*/  LDS R19, [R33+0x18] ;  /* 0x0000180021137984 */ /* 0x000fe20000000800 */
[----:B-1----:R-:W-:-:S03]  /*0cb0*/  IMAD R14, R17, R21, R14 ;  /* 0x00000015110e7224 */ /* 0x002fc600078e020e */
[----:B------:R-:W-:Y:S01]  /*0cc0*/  LDS R17, [R33+0x1c] ;  /* 0x00001c0021117984 */ /* 0x000fe20000000800 */
[----:B--2---:R-:W-:-:S03]  /*0cd0*/  IMAD R39, R12, R39, R14 ;  /* 0x000000270c277224 */ /* 0x004fc600078e020e */
[----:B------:R-:W0:Y:S01]  /*0ce0*/  SHFL.IDX PT, R21, R13, R42, 0x1f ;  /* 0x00001f2a0d157589 */ /* 0x000e2200000e0000 */
[----:B---3--:R-:W-:-:S03]  /*0cf0*/  IMAD R39, R15, R22, R39 ;  /* 0x000000160f277224 */ /* 0x008fc600078e0227 */
[----:B------:R-:W-:Y:S01]  /*0d00*/  LDS R12, [R32] ;  /* 0x00000000200c7984 */ /* 0x000fe20000000800 */
[----:B----4-:R-:W-:-:S03]  /*0d10*/  IMAD R20, R20, R23, R39 ;  /* 0x0000001714147224 */ /* 0x010fc600078e0227 */
[----:B------:R-:W-:Y:S04]  /*0d20*/  LDS R14, [R33+0x24] ;  /* 0x00002400210e7984 */ /* 0x000fe80000000800 */
[----:B------:R-:W1:Y:S04]  /*0d30*/  SHFL.IDX PT, R22, R13, R26, 0x1f ;  /* 0x00001f1a0d167589 */ /* 0x000e6800000e0000 */
[----:B------:R-:W-:Y:S04]  /*0d40*/  LDS R15, [R33+0x28] ;  /* 0x00002800210f7984 */ /* 0x000fe80000000800 */
[----:B------:R-:W2:Y:S01]  /*0d50*/  SHFL.IDX PT, R23, R13, R3, 0x1f ;  /* 0x00001f030d177589 */ /* 0x000ea200000e0000 */
[----:B0-----:R-:W-:-:S03]  /*0d60*/  IMAD R18, R18, R21, R20 ;  /* 0x0000001512127224 */ /* 0x001fc600078e0214 */
[----:B------:R-:W0:Y:S01]  /*0d70*/  SHFL.IDX PT, R39, R13, R10, 0x1f ;  /* 0x00001f0a0d277589 */ /* 0x000e2200000e0000 */
[----:B------:R-:W3:Y:S01]  /*0d80*/  @!P0 S2R R20, SR_CgaCtaId ;  /* 0x0000000000148919 */ /* 0x000ee20000008800 */
[----:B------:R-:W-:Y:S02]  /*0d90*/  IMAD R21, R19, R40, R18 ;  /* 0x0000002813157224 */ /* 0x000fe400078e0212 */
[----:B------:R-:W-:Y:S02]  /*0da0*/  LDS R19, [R33+0x2c] ;  /* 0x00002c0021137984 */ /* 0x000fe40000000800 */
[----:B-1----:R-:W-:Y:S02]  /*0db0*/  IMAD R22, R17, R22, R21 ;  /* 0x0000001611167224 */ /* 0x002fe400078e0215 */
[----:B------:R-:W1:Y:S04]  /*0dc0*/  SHFL.IDX PT, R40, R13, R11, 0x1f ;  /* 0x00001f0b0d287589 */ /* 0x000e6800000e0000 */
[----:B------:R-:W-:Y:S01]  /*0dd0*/  LDS R18, [R33+0x30] ;  /* 0x0000300021127984 */ /* 0x000fe20000000800 */
[----:B--2---:R-:W-:-:S03]  /*0de0*/  IMAD R23, R12, R23, R22 ;  /* 0x000000170c177224 */ /* 0x004fc600078e0216 */
[----:B------:R-:W-:Y:S01]  /*0df0*/  LDS R21, [R31] ;  /* 0x000000001f157984 */ /* 0x000fe20000000800 */
[----:B0-----:R-:W-:-:S03]  /*0e00*/  IMAD R39, R14, R39, R23 ;  /* 0x000000270e277224 */ /* 0x001fc600078e0217 */
[----:B------:R-:W-:Y:S04]  /*0e10*/  LDS R17, [R30] ;  /* 0x000000001e117984 */ /* 0x000fe80000000800 */
[----:B------:R-:W0:Y:S04]  /*0e20*/  SHFL.IDX PT, R22, R13, R24, 0x1f ;  /* 0x00001f180d167589 */ /* 0x000e2800000e0000 */
[----:B------:R-:W-:Y:S04]  /*0e30*/  LDS R12, [R29] ;  /* 0x000000001d0c7984 */ /* 0x000fe80000000800 */
[----:B------:R-:W2:Y:S01]  /*0e40*/  SHFL.IDX PT, R23, R13, R25, 0x1f ;  /* 0x00001f190d177589 */ /* 0x000ea200000e0000 */
[----:B-1----:R-:W-:Y:S01]  /*0e50*/  IMAD R41, R15, R40, R39 ;  /* 0x000000280f297224 */ /* 0x002fe200078e0227 */
[----:B------:R-:W-:-:S02]  /*0e60*/  @!P0 MOV R15, 0x400 ;  /* 0x00000400000f8802 */ /* 0x000fc40000000f00 */
[----:B------:R-:W1:Y:S01]  /*0e70*/  SHFL.IDX PT, R14, R13, R6, 0x1f ;  /* 0x00001f060d0e7589 */ /* 0x000e6200000e0000 */
[----:B------:R-:W-:Y:S02]  /*0e80*/  SHF.R.U32.HI R39, RZ, 0x3, R8 ;  /* 0x00000003ff277819 */ /* 0x000fe40000011608 */
[----:B------:R-:W-:Y:S01]  /*0e90*/  @!P0 IADD3 R43, PT, PT, R15, 0xa80, RZ ;  /* 0x00000a800f2b8810 */ /* 0x000fe20007ffe0ff */
[----:B------:R-:W4:Y:S02]  /*0ea0*/  SHFL.IDX PT, R40, R13, R5, 0x1f ;  /* 0x00001f050d287589 */ /* 0x000f2400000e0000 */
[----:B------:R-:W-:Y:S01]  /*0eb0*/  VIADD R15, R39, UR4 ;  /* 0x00000004270f7c36 */ /* 0x000fe20008000000 */
[----:B---3--:R-:W-:Y:S01]  /*0ec0*/  @!P0 LEA R20, R20, R43, 0x18 ;  /* 0x0000002b14148211 */ /* 0x008fe200078ec0ff */
[----:B------:R-:W3:Y:S01]  /*0ed0*/  SHFL.IDX PT, R39, R13, R4, 0x1f ;  /* 0x00001f040d277589 */ /* 0x000ee200000e0000 */
[----:B------:R-:W-:Y:S01]  /*0ee0*/  UIADD3 UR4, UPT, UPT, UR4, 0x10, URZ ;  /* 0x0000001004047890 */ /* 0x000fe2000fffe0ff */
[----:B------:R-:W-:-:S02]  /*0ef0*/  IMAD R15, R15, 0x4, R38 ;  /* 0x000000040f0f7824 */ /* 0x000fc400078e0226 */
[----:B0-----:R-:W-:Y:S01]  /*0f00*/  IMAD R19, R19, R22, R41 ;  /* 0x0000001613137224 */ /* 0x001fe200078e0229 */
[----:B------:R-:W-:Y:S02]  /*0f10*/  UISETP.GE.U32.AND UP0, UPT, UR4, 0x40, UPT ;  /* 0x000000400400788c */ /* 0x000fe4000bf06070 */
[----:B------:R-:W-:Y:S01]  /*0f20*/  @!P0 LEA R15, R15, R20, 0x2 ;  /* 0x000000140f0f8211 */ /* 0x000fe200078e10ff */
[----:B--2---:R-:W-:-:S04]  /*0f30*/  IMAD R18, R18, R23, R19 ;  /* 0x0000001712127224 */ /* 0x004fc800078e0213 */
[----:B------:R-:W-:Y:S01]  /*0f40*/  @!P0 LDS R19, [R15] ;  /* 0x000000000f138984 */ /* 0x000fe20000000800 */
[----:B-1----:R-:W-:-:S04]  /*0f50*/  IMAD R14, R21, R14, R18 ;  /* 0x0000000e150e7224 */ /* 0x002fc800078e0212 */
[----:B----4-:R-:W-:-:S04]  /*0f60*/  IMAD R14, R17, R40, R14 ;  /* 0x00000028110e7224 */ /* 0x010fc800078e020e */
        /* <DEDUP_REMOVED lines=12> */
[----:B------:R-:W0:Y:S01]  /*1030*/  S2UR UR4, SR_CTAID.X ;  /* 0x00000000000479c3 */ /* 0x000e220000002500 */
[C---:B------:R-:W-:Y:S01]  /*1040*/  LOP3.LUT R19, R34.reuse, 0x3, RZ, 0xc0, !PT ;  /* 0x0000000322137812 */ /* 0x040fe200078ec0ff */
[----:B------:R-:W-:Y:S01]  /*1050*/  BSSY.RECONVERGENT B1, `(.L_x_5719) ;  /* 0x0000027000017945 */ /* 0x000fe20003800200 */
[----:B------:R-:W-:Y:S01]  /*1060*/  ISETP.GE.U32.AND P0, PT, R34, 0x3, PT ;  /* 0x000000032200780c */ /* 0x000fe20003f06070 */
[----:B------:R-:W-:Y:S01]  /*1070*/  IMAD.SHL.U32 R41, R8, 0x4, RZ ;  /* 0x0000000408297824 */ /* 0x000fe200078e00ff */
[----:B------:R-:W-:-:S03]  /*1080*/  ISETP.NE.AND P1, PT, R19, 0x3, PT ;  /* 0x000000031300780c */ /* 0x000fc60003f25270 */
[----:B------:R-:W1:Y:S01]  /*1090*/  LDC R12, c[0x0][0x384] ;  /* 0x0000e100ff0c7b82 */ /* 0x000e620000000800 */
[----:B0-----:R-:W-:-:S06]  /*10a0*/  USHF.L.U32 UR4, UR4, 0x2, URZ ;  /* 0x0000000204047899 */ /* 0x001fcc00080006ff */
[----:B-1----:R-:W-:-:S03]  /*10b0*/  IMAD R39, R37, R12, UR4 ;  /* 0x0000000425277e24 */ /* 0x002fc6000f8e020c */
[----:B------:R-:W-:Y:S05]  /*10c0*/  @!P1 BRA `(.L_x_5720) ;  /* 0x00000000007c9947 */ /* 0x000fea0003800000 */
[----:B------:R-:W0:Y:S01]  /*10d0*/  S2UR UR7, SR_CgaCtaId ;  /* 0x00000000000779c3 */ /* 0x000e220000008800 */
[----:B------:R-:W-:Y:S01]  /*10e0*/  UMOV UR4, 0x400 ;  /* 0x0000040000047882 */ /* 0x000fe20000000000 */
[----:B------:R-:W-:Y:S01]  /*10f0*/  IMAD R17, R8, UR6, R39 ;  /* 0x0000000608117c24 */ /* 0x000fe2000f8e0227 */
[----:B------:R-:W-:Y:S01]  /*1100*/  UIADD3 UR4, UPT, UPT, UR4, 0xa80, URZ ;  /* 0x00000a8004047890 */ /* 0x000fe2000fffe0ff */
[----:B------:R-:W-:-:S04]  /*1110*/  ISETP.NE.AND P1, PT, R19, RZ, PT ;  /* 0x000000ff1300720c */ /* 0x000fc80003f25270 */
[----:B------:R-:W1:Y:S01]  /*1120*/  LDC.64 R20, c[0x0][0x3a0] ;  /* 0x0000e800ff147b82 */ /* 0x000e620000000a00 */
[----:B0-----:R-:W-:-:S06]  /*1130*/  ULEA UR4, UR7, UR4, 0x18 ;  /* 0x0000000407047291 */ /* 0x001fcc000f8ec0ff */
[C---:B------:R-:W-:Y:S01]  /*1140*/  VIADD R13, R41.reuse, UR4 ;  /* 0x00000004290d7c36 */ /* 0x040fe20008000000 */
[----:B------:R-:W-:Y:S01]  /*1150*/  IADD3 R41, PT, PT, R41, UR8, RZ ;  /* 0x0000000829297c10 */ /* 0x000fe2000fffe0ff */
[----:B-1----:R-:W-:-:S04]  /*1160*/  IMAD.WIDE R16, R17, 0x4, R20 ;  /* 0x0000000411107825 */ /* 0x002fc800078e0214 */
[----:B------:R-:W-:-:S05]  /*1170*/  IMAD R18, R8, 0xc, R13 ;  /* 0x0000000c08127824 */ /* 0x000fca00078e020d */
[----:B---3--:R-:W0:Y:S04]  /*1180*/  LDS.128 R12, [R18] ;  /* 0x00000000120c7984 */ /* 0x008e280000000c00 */
[----:B0-----:R0:W-:Y:S01]  /*1190*/  STG.E.128 desc[UR12][R16.64], R12 ;  /* 0x0000000c10007986 */ /* 0x0011e2000c101d0c */
[----:B------:R-:W-:Y:S05]  /*11a0*/  @!P1 BRA `(.L_x_5720) ;  /* 0x0000000000449947 */ /* 0x000fea0003800000 */
[----:B0-----:R-:W0:Y:S01]  /*11b0*/  LDC R13, c[0x0][0x360] ;  /* 0x0000d800ff0d7b82 */ /* 0x001e220000000800 */
[----:B------:R-:W-:Y:S02]  /*11c0*/  ISETP.NE.AND P1, PT, R19, 0x1, PT ;  /* 0x000000011300780c */ /* 0x000fe40003f25270 */
[----:B------:R-:W-:Y:S02]  /*11d0*/  IADD3 R40, PT, PT, R41, UR8, RZ ;  /* 0x0000000829287c10 */ /* 0x000fe4000fffe0ff */
[----:B------:R-:W-:-:S05]  /*11e0*/  SHF.R.U32.HI R22, RZ, 0x2, R41 ;  /* 0x00000002ff167819 */ /* 0x000fca0000011629 */
[----:B------:R-:W-:-:S04]  /*11f0*/  IMAD R23, R22, UR6, R39 ;  /* 0x0000000616177c24 */ /* 0x000fc8000f8e0227 */
[----:B------:R-:W-:Y:S01]  /*1200*/  @P1 SHF.R.U32.HI R42, RZ, 0x2, R40 ;  /* 0x00000002ff2a1819 */ /* 0x000fe20000011628 */
[----:B------:R-:W-:-:S04]  /*1210*/  IMAD.WIDE R22, R23, 0x4, R20 ;  /* 0x0000000417167825 */ /* 0x000fc800078e0214 */
[----:B------:R-:W-:-:S04]  /*1220*/  @P1 IMAD R41, R42, UR6, R39 ;  /* 0x000000062a291c24 */ /* 0x000fc8000f8e0227 */
[----:B------:R-:W-:-:S04]  /*1230*/  @P1 IMAD.WIDE R20, R41, 0x4, R20 ;  /* 0x0000000429141825 */ /* 0x000fc800078e0214 */
[C---:B0-----:R-:W-:Y:S02]  /*1240*/  IMAD R12, R13.reuse, 0x10, R18 ;  /* 0x000000100d0c7824 */ /* 0x041fe400078e0212 */
[----:B------:R-:W-:Y:S02]  /*1250*/  IMAD.MOV.U32 R41, RZ, RZ, R40 ;  /* 0x000000ffff297224 */ /* 0x000fe400078e0028 */
[----:B------:R-:W-:Y:S02]  /*1260*/  @P1 IMAD R16, R13, 0x10, R12 ;  /* 0x000000100d101824 */ /* 0x000fe400078e020c */
[----:B------:R-:W0:Y:S01]  /*1270*/  LDS.128 R12, [R12] ;  /* 0x000000000c0c7984 */ /* 0x000e220000000c00 */
[----:B------:R-:W-:-:S03]  /*1280*/  @P1 VIADD R41, R40, UR8 ;  /* 0x0000000828291c36 */ /* 0x000fc60008000000 */
[----:B------:R-:W1:Y:S04]  /*1290*/  @P1 LDS.128 R16, [R16] ;  /* 0x0000000010101984 */ /* 0x000e680000000c00 */
[----:B0-----:R2:W-:Y:S04]  /*12a0*/  STG.E.128 desc[UR12][R22.64], R12 ;  /* 0x0000000c16007986 */ /* 0x0015e8000c101d0c */
[----:B-1----:R2:W-:Y:S02]  /*12b0*/  @P1 STG.E.128 desc[UR12][R20.64], R16 ;  /* 0x0000001014001986 */ /* 0x0025e4000c101d0c */
.L_x_5720:
[----:B------:R-:W-:Y:S05]  /*12c0*/  BSYNC.RECONVERGENT B1 ;  /* 0x0000000000017941 */ /* 0x000fea0003800200 */
.L_x_5719:
[----:B------:R-:W-:Y:S05]  /*12d0*/  @!P0 BRA `(.L_x_5718) ;  /* 0x0000000000908947 */ /* 0x000fea0003800000 */
[----:B0-2---:R-:W0:Y:S01]  /*12e0*/  S2R R13, SR_CgaCtaId ;  /* 0x00000000000d7919 */ /* 0x005e220000008800 */
[----:B------:R-:W-:-:S04]  /*12f0*/  MOV R12, 0x400 ;  /* 0x00000400000c7802 */ /* 0x000fc80000000f00 */
[----:B------:R-:W-:-:S04]  /*1300*/  IADD3 R12, PT, PT, R12, 0xa80, RZ ;  /* 0x00000a800c0c7810 */ /* 0x000fc80007ffe0ff */
[----:B0-----:R-:W-:-:S07]  /*1310*/  LEA R40, R13, R12, 0x18 ;  /* 0x0000000c0d287211 */ /* 0x001fce00078ec0ff */
.L_x_5721:
[----:B-1----:R-:W0:Y:S01]  /*1320*/  LDC R18, c[0x0][0x360] ;  /* 0x0000d800ff127b82 */ /* 0x002e220000000800 */
[C---:B------:R-:W-:Y:S01]  /*1330*/  IMAD R19, R41.reuse, 0x4, R40 ;  /* 0x0000000429137824 */ /* 0x040fe200078e0228 */
[----:B------:R-:W-:Y:S02]  /*1340*/  SHF.R.U32.HI R16, RZ, 0x2, R41 ;  /* 0x00000002ff107819 */ /* 0x000fe40000011629 */
[----:B------:R-:W-:Y:S02]  /*1350*/  IADD3 R41, PT, PT, R41, UR8, RZ ;  /* 0x0000000829297c10 */ /* 0x000fe4000fffe0ff */
[----:B---3--:R1:W2:Y:S01]  /*1360*/  LDS.128 R12, [R19] ;  /* 0x00000000130c7984 */ /* 0x0082a20000000c00 */
[----:B------:R-:W-:Y:S01]  /*1370*/  IMAD R17, R16, UR6, R39 ;  /* 0x0000000610117c24 */ /* 0x000fe2000f8e0227 */
[----:B------:R-:W3:Y:S01]  /*1380*/  LDC.64 R42, c[0x0][0x3a0] ;  /* 0x0000e800ff2a7b82 */ /* 0x000ee20000000a00 */
[----:B------:R-:W-:Y:S01]  /*1390*/  SHF.R.U32.HI R44, RZ, 0x2, R41 ;  /* 0x00000002ff2c7819 */ /* 0x000fe20000011629 */
[----:B0-----:R-:W-:-:S04]  /*13a0*/  IMAD R45, R18, 0x10, R19 ;  /* 0x00000010122d7824 */ /* 0x001fc800078e0213 */
[----:B-1----:R-:W-:Y:S01]  /*13b0*/  IMAD R19, R44, UR6, R39 ;  /* 0x000000062c137c24 */ /* 0x002fe2000f8e0227 */
[----:B------:R-:W-:Y:S01]  /*13c0*/  IADD3 R44, PT, PT, R41, UR8, RZ ;  /* 0x00000008292c7c10 */ /* 0x000fe2000fffe0ff */
[----:B------:R-:W0:Y:S01]  /*13d0*/  LDS.128 R20, [R45] ;  /* 0x000000002d147984 */ /* 0x000e220000000c00 */
[----:B---3--:R-:W-:-:S04]  /*13e0*/  IMAD.WIDE R16, R17, 0x4, R42 ;  /* 0x0000000411107825 */ /* 0x008fc800078e022a */
[----:B------:R-:W-:Y:S01]  /*13f0*/  VIADD R41, R44, UR8 ;  /* 0x000000082c297c36 */ /* 0x000fe20008000000 */
[----:B------:R-:W-:Y:S01]  /*1400*/  SHF.R.U32.HI R44, RZ, 0x2, R44 ;  /* 0x00000002ff2c7819 */ /* 0x000fe2000001162c */
[----:B--2---:R1:W-:Y:S02]  /*1410*/  STG.E.128 desc[UR12][R16.64], R12 ;  /* 0x0000000c10007986 */ /* 0x0043e4000c101d0c */
[----:B-1----:R-:W-:Y:S02]  /*1420*/  IMAD R15, R18, 0x10, R45 ;  /* 0x00000010120f7824 */ /* 0x002fe400078e022d */
[----:B------:R-:W-:-:S04]  /*1430*/  IMAD.WIDE R12, R19, 0x4, R42 ;  /* 0x00000004130c7825 */ /* 0x000fc800078e022a */
[----:B------:R-:W-:Y:S01]  /*1440*/  IMAD R18, R18, 0x10, R15 ;  /* 0x0000001012127824 */ /* 0x000fe200078e020f */
[----:B0-----:R0:W-:Y:S01]  /*1450*/  STG.E.128 desc[UR12][R12.64], R20 ;  /* 0x000000140c007986 */ /* 0x0011e2000c101d0c */
[----:B------:R-:W-:-:S03]  /*1460*/  IMAD R45, R44, UR6, R39 ;  /* 0x000000062c2d7c24 */ /* 0x000fc6000f8e0227 */
[----:B------:R-:W1:Y:S04]  /*1470*/  LDS.128 R12, [R15] ;  /* 0x000000000f0c7984 */ /* 0x000e680000000c00 */
[----:B------:R-:W2:Y:S01]  /*1480*/  LDS.128 R16, [R18] ;  /* 0x0000000012107984 */ /* 0x000ea20000000c00 */
[----:B0-----:R-:W-:Y:S01]  /*1490*/  SHF.R.U32.HI R20, RZ, 0x2, R41 ;  /* 0x00000002ff147819 */ /* 0x001fe20000011629 */
[----:B------:R-:W-:-:S04]  /*14a0*/  VIADD R41, R41, UR8 ;  /* 0x0000000829297c36 */ /* 0x000fc80008000000 */
[----:B------:R-:W-:Y:S01]  /*14b0*/  IMAD R44, R20, UR6, R39 ;  /* 0x00000006142c7c24 */ /* 0x000fe2000f8e0227 */
[----:B------:R-:W-:Y:S01]  /*14c0*/  ISETP.GE.U32.AND P0, PT, R41, 0x100, PT ;  /* 0x000001002900780c */ /* 0x000fe20003f06070 */
[----:B------:R-:W-:-:S04]  /*14d0*/  IMAD.WIDE R20, R45, 0x4, R42 ;  /* 0x000000042d147825 */ /* 0x000fc800078e022a */
[----:B------:R-:W-:Y:S01]  /*14e0*/  IMAD.WIDE R42, R44, 0x4, R42 ;  /* 0x000000042c2a7825 */ /* 0x000fe200078e022a */
[----:B-1----:R1:W-:Y:S04]  /*14f0*/  STG.E.128 desc[UR12][R20.64], R12 ;  /* 0x0000000c14007986 */ /* 0x0023e8000c101d0c */
[----:B--2---:R1:W-:Y:S03]  /*1500*/  STG.E.128 desc[UR12][R42.64], R16 ;  /* 0x000000102a007986 */ /* 0x0043e6000c101d0c */
[----:B------:R-:W-:Y:S05]  /*1510*/  @!P0 BRA `(.L_x_5721) ;  /* 0xfffffffc00808947 */ /* 0x000fea000383ffff */
.L_x_5718:
[----:B------:R-:W-:Y:S05]  /*1520*/  BSYNC.RECONVERGENT B0 ;  /* 0x0000000000007941 */ /* 0x000fea0003800200 */
.L_x_5717:
[C---:B012---:R-:W-:Y:S01]  /*1530*/  IMAD.SHL.U32 R12, R9.reuse, 0x4, RZ ;  /* 0x00000004090c7824 */ /* 0x047fe200078e00ff */
[----:B------:R-:W-:-:S04]  /*1540*/  IADD3 R37, PT, PT, R9, R37, RZ ;  /* 0x0000002509257210 */ /* 0x000fc80007ffe0ff */
[----:B------:R-:W-:-:S13]  /*1550*/  ISETP.GE.U32.AND P0, PT, R37, R12, PT ;  /* 0x0000000c2500720c */ /* 0x000fda0003f06070 */
[----:B------:R-:W-:Y:S05]  /*1560*/  @!P0 BRA `(.L_x_5722) ;  /* 0xfffffff0001c8947 */ /* 0x000fea000383ffff */
[----:B------:R-:W-:Y:S05]  /*1570*/  EXIT ;  /* 0x000000000000794d */ /* 0x000fea0003800000 */
        .weak           $__internal_159_$__cuda_sm20_div_u16
        .type           $__internal_159_$__cuda_sm20_div_u16,@function
        .size           $__internal_159_$__cuda_sm20_div_u16,(.L_x_38662 - $__internal_159_$__cuda_sm20_div_u16)
$__internal_159_$__cuda_sm20_div_u16:
        /* <DEDUP_REMOVED lines=8> */
[----:B------:R-:W-:Y:S01]  /*1600*/  FMUL R12, R10, R11 ;  /* 0x0000000b0a0c7220 */ /* 0x000fe20000400000 */
[----:B------:R-:W-:-:S05]  /*1610*/  IMAD.MOV.U32 R10, RZ, RZ, R14 ;  /* 0x000000ffff0a7224 */ /* 0x000fca00078e000e */
        /* <DEDUP_REMOVED lines=8> */
[----:B------:R-:W-:Y:S06]  /*16a0*/  RET.REL.NODEC R10 `(_Z9cuda_gemmIiLi128ELi4ELi1ELi256ELi64ELi64ELi64ELi0ELi1EEviiiPT_S1_S1_iii) ;  /* 0xffffffe80a547950 */ /* 0x000fec0003c3ffff */
.L_x_5723:
        /* <DEDUP_REMOVED lines=13> */
.L_x_38662:


//--------------------- .text._Z9cuda_gemmIiLi128ELi4ELi1ELi256ELi64ELi64ELi64ELi0ELi0EEviiiPT_S1_S1_iii --------------------------
	.section	.text._Z9cuda_gemmIiLi128ELi4ELi1ELi256ELi64ELi64ELi64ELi0ELi0EEviiiPT_S1_S1_iii,"ax",@progbits
	.align	128
        .global         _Z9cuda_gemmIiLi128ELi4ELi1ELi256ELi64ELi64ELi64ELi0ELi0EEviiiPT_S1_S1_iii
        .type           _Z9cuda_gemmIiLi128ELi4ELi1ELi256ELi64ELi64ELi64ELi0ELi0EEviiiPT_S1_S1_iii,@function
        .size           _Z9cuda_gemmIiLi128ELi4ELi1ELi256ELi64ELi64ELi64ELi0ELi0EEviiiPT_S1_S1_iii,(.L_x_38664 - _Z9cuda_gemmIiLi128ELi4ELi1ELi256ELi64ELi64ELi64ELi0ELi0EEviiiPT_S1_S1_iii)
        .other          _Z9cuda_gemmIiLi128ELi4ELi1ELi256ELi64ELi64ELi64ELi0ELi0EEviiiPT_S1_S1_iii,@"STO_CUDA_ENTRY STV_DEFAULT"
_Z9cuda_gemmIiLi128ELi4ELi1ELi256ELi64ELi64ELi64ELi0ELi0EEviiiPT_S1_S1_iii:
.text._Z9cuda_gemmIiLi128ELi4ELi1ELi256ELi64ELi64ELi64ELi0ELi0EEviiiPT_S1_S1_iii:
[----:B------:R-:W-:Y:S08]  /*0000*/  LDC R1, c[0x0][0x37c] ;  /* 0x0000df00ff017b82 */ /* 0x000ff00000000800 */
[----:B------:R-:W0:Y:S08]  /*0010*/  LDC R6, c[0x0][0x3ac] ;  /* 0x0000eb00ff067b82 */ /* 0x000e300000000800 */
[----:B------:R-:W1:Y:S01]  /*0020*/  S2UR UR4, SR_CTAID.Y ;  /* 0x00000000000479c3 */ /* 0x000e620000002600 */
[----:B0-----:R-:W-:-:S04]  /*0030*/  IABS R5, R6 ;  /* 0x0000000600057213 */ /* 0x001fc80000000000 */
[----:B------:R-:W0:Y:S08]  /*0040*/  I2F.RP R0, R5 ;  /* 0x0000000500007306 */ /* 0x000e300000209400 */
[----:B0-----:R-:W0:Y:S02]  /*0050*/  MUFU.RCP R0, R0 ;  /* 0x0000000000007308 */ /* 0x001e240000001000 */
[----:B0-----:R-:W-:Y:S01]  /*0060*/  VIADD R2, R0, 0xffffffe ;  /* 0x0ffffffe00027836 */ /* 0x001fe20000000000 */
[----:B------:R-:W-:-:S05]  /*0070*/  LOP3.LUT R0, R6, 0x100, RZ, 0x3c, !PT ;  /* 0x0000010006007812 */ /* 0x000fca00078e3cff */
[----:B------:R0:W2:Y:S01]  /*0080*/  F2I.FTZ.U32.TRUNC.NTZ R3, R2 ;  /* 0x0000000200037305 */ /* 0x0000a2000021f000 */
[----:B------:R-:W-:Y:S01]  /*0090*/  ISETP.GE.AND P2, PT, R0, RZ, PT ;  /* 0x000000ff0000720c */ /* 0x000fe20003f46270 */
[----:B0-----:R-:W-:Y:S02]  /*00a0*/  IMAD.MOV.U32 R2, RZ, RZ, RZ ;  /* 0x000000ffff027224 */ /* 0x001fe400078e00ff */
[----:B--2---:R-:W-:-:S04]  /*00b0*/  IMAD.MOV R4, RZ, RZ, -R3 ;  /* 0x000000ffff047224 */ /* 0x004fc800078e0a03 */
[----:B------:R-:W-:-:S04]  /*00c0*/  IMAD R7, R4, R5, RZ ;  /* 0x0000000504077224 */ /* 0x000fc800078e02ff */
[----:B------:R-:W-:Y:S02]  /*00d0*/  IMAD.HI.U32 R3, R3, R7, R2 ;  /* 0x0000000703037227 */ /* 0x000fe400078e0002 */
[----:B------:R-:W0:Y:S04]  /*00e0*/  S2R R2, SR_TID.X ;  /* 0x0000000000027919 */ /* 0x000e280000002100 */
        /* <DEDUP_REMOVED lines=12> */
[----:B------:R-:W-:-:S04]  /*01b0*/  VIMNMX R19, PT, PT, R3, 0x40, PT ;  /* 0x0000004003137848 */ /* 0x000fc80003fe0100 */
[----:B------:R-:W-:-:S04]  /*01c0*/  SHF.L.U32 R19, R19, 0x1, RZ ;  /* 0x0000000113137819 */ /* 0x000fc800000006ff */
[----:B------:R-:W3:Y:S01]  /*01d0*/  I2F.U32.RP R0, R19 ;  /* 0x0000001300007306 */ /* 0x000ee20000209000 */
[----:B------:R-:W-:-:S07]  /*01e0*/  IMAD.MOV R7, RZ, RZ, -R19 ;  /* 0x000000ffff077224 */ /* 0x000fce00078e0a13 */
[----:B---3--:R-:W3:Y:S02]  /*01f0*/  MUFU.RCP R0, R0 ;  /* 0x0000000000007308 */ /* 0x008ee40000001000 */
[----:B---3--:R-:W-:Y:S01]  /*0200*/  VIADD R4, R0, 0xffffffe ;  /* 0x0ffffffe00047836 */ /* 0x008fe20000000000 */
[----:B--2---:R-:W-:-:S05]  /*0210*/  SHF.L.U32 R0, R6, 0x2, RZ ;  /* 0x0000000206007819 */ /* 0x004fca00000006ff */
[----:B------:R2:W3:Y:S01]  /*0220*/  F2I.FTZ.U32.TRUNC.NTZ R5, R4 ;  /* 0x0000000400057305 */ /* 0x0004e2000021f000 */
[----:B-1----:R-:W-:Y:S01]  /*0230*/  ISETP.LE.U32.AND P1, PT, R0, UR4, PT ;  /* 0x0000000400007c0c */ /* 0x002fe2000bf23070 */
[----:B--2---:R-:W-:Y:S02]  /*0240*/  IMAD.MOV.U32 R4, RZ, RZ, RZ ;  /* 0x000000ffff047224 */ /* 0x004fe400078e00ff */
[----:B---3--:R-:W-:-:S04]  /*0250*/  IMAD R7, R7, R5, RZ ;  /* 0x0000000507077224 */ /* 0x008fc800078e02ff */
[----:B------:R-:W-:-:S06]  /*0260*/  IMAD.HI.U32 R5, R5, R7, R4 ;  /* 0x0000000705057227 */ /* 0x000fcc00078e0004 */
[----:B0-----:R-:W-:-:S04]  /*0270*/  IMAD.HI.U32 R63, R5, R2, RZ ;  /* 0x00000002053f7227 */ /* 0x001fc800078e00ff */
        /* <DEDUP_REMOVED lines=13> */
[----:B------:R-:W-:-:S02]  /*0350*/  LOP3.LUT R62, R2, 0xf, RZ, 0xc0, !PT ;  /* 0x0000000f023e7812 */ /* 0x000fc400078ec0ff */
[----:B------:R-:W-:Y:S02]  /*0360*/  LOP3.LUT R17, R17, 0x10, RZ, 0xc0, !PT ;  /* 0x0000001011117812 */ /* 0x000fe400078ec0ff */
[----:B------:R-:W-:-:S06]  /*0370*/  MOV R11, 0x450 ;  /* 0x00000450000b7802 */ /* 0x000fcc0000000f00 */
[----:B------:R-:W-:Y:S02]  /*0380*/  @P1 IADD3 R63, PT, PT, R63, 0x1, RZ ;  /* 0x000000013f3f1810 */ /* 0x000fe40007ffe0ff */
[----:B------:R-:W-:-:S05]  /*0390*/  @!P2 LOP3.LUT R63, RZ, R19, RZ, 0x33, !PT ;  /* 0x00000013ff3fa212 */ /* 0x000fca00078e33ff */
[----:B------:R-:W-:Y:S01]  /*03a0*/  IMAD.MOV R6, RZ, RZ, -R63 ;  /* 0x000000ffff067224 */ /* 0x000fe200078e0a3f */
[----:B0-----:R-:W-:-:S03]  /*03b0*/  LEA R5, R5, R4, 0x18 ;  /* 0x0000000405057211 */ /* 0x001fc600078ec0ff */
[----:B------:R-:W-:Y:S02]  /*03c0*/  IMAD R4, R19, R6, R2 ;  /* 0x0000000613047224 */ /* 0x000fe400078e0202 */
[----:B-1----:R-:W-:Y:S02]  /*03d0*/  VIADD R6, R2, UR9 ;  /* 0x0000000902067c36 */ /* 0x002fe40008000000 */
[----:B------:R-:W-:Y:S01]  /*03e0*/  IMAD R62, R62, 0x84, R5 ;  /* 0x000000843e3e7824 */ /* 0x000fe200078e0205 */
[----:B------:R-:W-:Y:S02]  /*03f0*/  SHF.R.U32.HI R4, RZ, 0x1, R4 ;  /* 0x00000001ff047819 */ /* 0x000fe40000011604 */
[----:B------:R-:W-:Y:S02]  /*0400*/  LOP3.LUT R8, R6, 0xff, RZ, 0xc, !PT ;  /* 0x000000ff06087812 */ /* 0x000fe400078e0cff */
[C---:B--2---:R-:W-:Y:S02]  /*0410*/  SHF.L.U32 R5, R0.reuse, 0x2, RZ ;  /* 0x0000000200057819 */ /* 0x044fe400000006ff */
[----:B------:R-:W-:-:S02]  /*0420*/  LOP3.LUT R6, R0, 0xff, RZ, 0xc0, !PT ;  /* 0x000000ff00067812 */ /* 0x000fc400078ec0ff */
[----:B------:R-:W-:-:S07]  /*0430*/  LOP3.LUT R38, R4, 0xf, RZ, 0xc0, !PT ;  /* 0x0000000f04267812 */ /* 0x000fce00078ec0ff */
[----:B------:R-:W-:Y:S05]  /*0440*/  CALL.REL.NOINC `($__internal_161_$__cuda_sm20_div_u16) ;  /* 0x0000003800e07944 */ /* 0x000fea0003c00000 */
        /* <DEDUP_REMOVED lines=11> */
[----:B------:R-:W-:Y:S01]  /*0500*/  VIADD R18, R38, 0xa ;  /* 0x0000000a26127836 */ /* 0x000fe20000000000 */
[----:B------:R-:W-:Y:S01]  /*0510*/  IADD3 R25, PT, PT, R4, 0x9, RZ ;  /* 0x0000000904197810 */ /* 0x000fe20007ffe0ff */
[C---:B------:R-:W-:Y:S01]  /*0520*/  VIADD R29, R38.reuse, 0xc ;  /* 0x0000000c261d7836 */ /* 0x040fe20000000000 */
[----:B------:R-:W-:Y:S01]  /*0530*/  IADD3 R8, PT, PT, R9, -R8, -R10 ;  /* 0x8000000809087210 */ /* 0x000fe20007ffe80a */
[----:B0-----:R-:W0:Y:S01]  /*0540*/  MUFU.RCP R11, R11 ;  /* 0x0000000b000b7308 */ /* 0x001e220000001000 */
[----:B------:R-:W-:Y:S01]  /*0550*/  VIADD R28, R38, 0xb ;  /* 0x0000000b261c7836 */ /* 0x000fe20000000000 */
        /* <DEDUP_REMOVED lines=8> */
[C---:B------:R-:W-:Y:S01]  /*05e0*/  LOP3.LUT R39, R17.reuse, R32, RZ, 0xfc, !PT ;  /* 0x0000002011277212 */ /* 0x040fe200078efcff */
[C---:B------:R-:W-:Y:S01]  /*05f0*/  VIADD R22, R4.reuse, 0x5 ;  /* 0x0000000504167836 */ /* 0x040fe20000000000 */
[----:B------:R-:W-:Y:S01]  /*0600*/  LOP3.LUT R52, R17, R52, RZ, 0xfc, !PT ;  /* 0x0000003411347212 */ /* 0x000fe200078efcff */
[----:B------:R-:W-:Y:S01]  /*0610*/  VIADD R24, R4, 0x7 ;  /* 0x0000000704187836 */ /* 0x000fe20000000000 */
[----:B------:R-:W-:Y:S01]  /*0620*/  LOP3.LUT R20, R20, 0xf, RZ, 0xc0, !PT ;  /* 0x0000000f14147812 */ /* 0x000fe200078ec0ff */
[----:B------:R-:W-:Y:S01]  /*0630*/  VIADD R26, R4, 0xa ;  /* 0x0000000a041a7836 */ /* 0x000fe20000000000 */
[----:B------:R-:W-:Y:S01]  /*0640*/  LOP3.LUT R22, R22, 0xf, RZ, 0xc0, !PT ;  /* 0x0000000f16167812 */ /* 0x000fe200078ec0ff */
[----:B0-----:R-:W-:Y:S01]  /*0650*/  VIADD R6, R11, 0xffffffe ;  /* 0x0ffffffe0b067836 */ /* 0x001fe20000000000 */
[----:B------:R-:W-:Y:S01]  /*0660*/  LOP3.LUT R24, R24, 0xf, RZ, 0xc0, !PT ;  /* 0x0000000f18187812 */ /* 0x000fe200078ec0ff */
[----:B------:R-:W-:Y:S01]  /*0670*/  VIADD R11, R38, 0x3 ;  /* 0x00000003260b7836 */ /* 0x000fe20000000000 */
[----:B------:R-:W-:Y:S01]  /*0680*/  LOP3.LUT R26, R26, 0xf, RZ, 0xc0, !PT ;  /* 0x0000000f1a1a7812 */ /* 0x000fe200078ec0ff */
[----:B------:R0:W2:Y:S01]  /*0690*/  F2I.FTZ.U32.TRUNC.NTZ R7, R6 ;  /* 0x0000000600077305 */ /* 0x0000a2000021f000 */
        /* <DEDUP_REMOVED lines=8> */
[----:B0-----:R-:W-:Y:S01]  /*0720*/  HFMA2 R6, -RZ, RZ, 0, 0 ;  /* 0x00000000ff067431 */ /* 0x001fe200000001ff */
[----:B------:R-:W-:-:S02]  /*0730*/  LOP3.LUT R43, R43, 0xf, RZ, 0xc0, !PT ;  /* 0x0000000f2b2b7812 */ /* 0x000fc400078ec0ff */
[----:B------:R-:W-:Y:S02]  /*0740*/  LOP3.LUT R44, R44, 0xf, RZ, 0xc0, !PT ;  /* 0x0000000f2c2c7812 */ /* 0x000fe400078ec0ff */
[----:B------:R-:W-:Y:S01]  /*0750*/  LOP3.LUT R51, R17, R24, RZ, 0xfc, !PT ;  /* 0x0000001811337212 */ /* 0x000fe200078efcff */
[----:B--2---:R-:W-:Y:S01]  /*0760*/  IMAD R13, R13, R7, RZ ;  /* 0x000000070d0d7224 */ /* 0x004fe200078e02ff */
[C---:B------:R-:W-:Y:S02]  /*0770*/  LOP3.LUT R53, R17.reuse, R26, RZ, 0xfc, !PT ;  /* 0x0000001a11357212 */ /* 0x040fe400078efcff */
[----:B------:R-:W-:Y:S01]  /*0780*/  LOP3.LUT R54, R17, R40, RZ, 0xfc, !PT ;  /* 0x0000002811367212 */ /* 0x000fe200078efcff */
[----:B------:R-:W-:Y:S01]  /*0790*/  IMAD.HI.U32 R7, R7, R13, R6 ;  /* 0x0000000d07077227 */ /* 0x000fe200078e0006 */
[C---:B------:R-:W-:Y:S02]  /*07a0*/  LOP3.LUT R55, R17.reuse, R41, RZ, 0xfc, !PT ;  /* 0x0000002911377212 */ /* 0x040fe400078efcff */
[C---:B------:R-:W-:Y:S01]  /*07b0*/  LOP3.LUT R56, R17.reuse, R42, RZ, 0xfc, !PT ;  /* 0x0000002a11387212 */ /* 0x040fe200078efcff */
[----:B------:R-:W-:Y:S01]  /*07c0*/  VIADD R13, R38, 0x6 ;  /* 0x00000006260d7836 */ /* 0x000fe20000000000 */
[----:B------:R-:W-:Y:S01]  /*07d0*/  LOP3.LUT R57, R17, R43, RZ, 0xfc, !PT ;  /* 0x0000002b11397212 */ /* 0x000fe200078efcff */
[----:B------:R-:W-:Y:S01]  /*07e0*/  IMAD.HI.U32 R7, R7, R8, RZ ;  /* 0x0000000807077227 */ /* 0x000fe200078e00ff */
[----:B------:R-:W-:-:S02]  /*07f0*/  LOP3.LUT R58, R17, R44, RZ, 0xfc, !PT ;  /* 0x0000002c113a7212 */ /* 0x000fc400078efcff */
[----:B------:R-:W-:Y:S01]  /*0800*/  MOV R20, 0xcd0 ;  /* 0x00000cd000147802 */ /* 0x000fe20000000f00 */
[----:B------:R-:W-:-:S04]  /*0810*/  IMAD.MOV R6, RZ, RZ, -R7 ;  /* 0x000000ffff067224 */ /* 0x000fc800078e0a07 */
        /* <DEDUP_REMOVED lines=9> */
[----:B------:R-:W-:Y:S02]  /*08b0*/  @!P2 LOP3.LUT R7, RZ, R5, RZ, 0x33, !PT ;  /* 0x00000005ff07a212 */ /* 0x000fe400078e33ff */
[----:B------:R-:W-:Y:S02]  /*08c0*/  ISETP.GE.AND P1, PT, R8, R37, PT ;  /* 0x000000250800720c */ /* 0x000fe40003f26270 */
[----:B------:R-:W-:Y:S02]  /*08d0*/  IADD3 R5, PT, PT, R10, R7, RZ ;  /* 0x000000070a057210 */ /* 0x000fe40007ffe0ff */
[----:B------:R-:W-:Y:S02]  /*08e0*/  ISETP.GE.AND P2, PT, R11, R37, PT ;  /* 0x000000250b00720c */ /* 0x000fe40003f46270 */
[----:B------:R-:W-:-:S02]  /*08f0*/  SEL R7, R37, RZ, P0 ;  /* 0x000000ff25077207 */ /* 0x000fc40000000000 */
[C---:B------:R-:W-:Y:S02]  /*0900*/  SEL R9, R37.reuse, RZ, P1 ;  /* 0x000000ff25097207 */ /* 0x040fe40000800000 */
[----:B------:R-:W-:Y:S01]  /*0910*/  SEL R10, R37, RZ, P2 ;  /* 0x000000ff250a7207 */ /* 0x000fe20001000000 */
[----:B------:R-:W-:Y:S01]  /*0920*/  IMAD.IADD R6, R6, 0x1, -R7 ;  /* 0x0000000106067824 */ /* 0x000fe200078e0a07 */
[-C--:B------:R-:W-:Y:S01]  /*0930*/  ISETP.GE.AND P0, PT, R12, R37.reuse, PT ;  /* 0x000000250c00720c */ /* 0x080fe20003f06270 */
[----:B------:R-:W-:Y:S01]  /*0940*/  IMAD.IADD R7, R8, 0x1, -R9 ;  /* 0x0000000108077824 */ /* 0x000fe200078e0a09 */
        /* <DEDUP_REMOVED lines=17> */
[-C--:B------:R-:W-:Y:S02]  /*0a60*/  ISETP.GE.AND P0, PT, R14, R37.reuse, PT ;  /* 0x000000250e00720c */ /* 0x080fe40003f06270 */
[-C--:B------:R-:W-:Y:S02]  /*0a70*/  ISETP.GE.AND P2, PT, R28, R37.reuse, PT ;  /* 0x000000251c00720c */ /* 0x080fe40003f46270 */
[----:B------:R-:W-:Y:S02]  /*0a80*/  SEL R15, R37, RZ, P0 ;  /* 0x000000ff250f7207 */ /* 0x000fe40000000000 */
[----:B------:R-:W-:Y:S02]  /*0a90*/  ISETP.GE.AND P0, PT, R29, R37, PT ;  /* 0x000000251d00720c */ /* 0x000fe40003f06270 */
[----:B------:R-:W-:Y:S01]  /*0aa0*/  IADD3 R13, PT, PT, R16, -R13, RZ ;  /* 0x8000000d100d7210 */ /* 0x000fe20007ffe0ff */
[----:B------:R-:W-:Y:S01]  /*0ab0*/  IMAD.IADD R14, R14, 0x1, -R15 ;  /* 0x000000010e0e7824 */ /* 0x000fe200078e0a0f */
[----:B------:R-:W-:-:S02]  /*0ac0*/  SEL R21, R37, RZ, P1 ;  /* 0x000000ff25157207 */ /* 0x000fc40000800000 */
[C---:B------:R-:W-:Y:S02]  /*0ad0*/  SEL R16, R37.reuse, RZ, P0 ;  /* 0x000000ff25107207 */ /* 0x040fe40000000000 */
[----:B------:R-:W-:Y:S01]  /*0ae0*/  SEL R23, R37, RZ, P2 ;  /* 0x000000ff25177207 */ /* 0x000fe20001000000 */
[----:B------:R-:W-:Y:S01]  /*0af0*/  IMAD.IADD R15, R18, 0x1, -R21 ;  /* 0x00000001120f7824 */ /* 0x000fe200078e0a15 */
[-C--:B------:R-:W-:Y:S01]  /*0b00*/  ISETP.GE.AND P1, PT, R31, R37.reuse, PT ;  /* 0x000000251f00720c */ /* 0x080fe20003f26270 */
[----:B------:R-:W-:Y:S01]  /*0b10*/  VIADD R18, R4, 0x1 ;  /* 0x0000000104127836 */ /* 0x000fe20000000000 */
[-C--:B------:R-:W-:Y:S02]  /*0b20*/  ISETP.GE.AND P2, PT, R36, R37.reuse, PT ;  /* 0x000000252400720c */ /* 0x080fe40003f46270 */
[----:B------:R-:W-:Y:S02]  /*0b30*/  ISETP.GE.AND P0, PT, R30, R37, PT ;  /* 0x000000251e00720c */ /* 0x000fe40003f06270 */
[----:B------:R-:W-:-:S02]  /*0b40*/  IADD3 R29, PT, PT, R29, -R16, RZ ;  /* 0x800000101d1d7210 */ /* 0x000fc40007ffe0ff */
[----:B------:R-:W-:Y:S02]  /*0b50*/  IADD3 R28, PT, PT, R28, -R23, RZ ;  /* 0x800000171c1c7210 */ /* 0x000fe40007ffe0ff */
[C---:B------:R-:W-:Y:S02]  /*0b60*/  SEL R16, R37.reuse, RZ, P1 ;  /* 0x000000ff25107207 */ /* 0x040fe40000800000 */
[C---:B------:R-:W-:Y:S02]  /*0b70*/  SEL R23, R37.reuse, RZ, P2 ;  /* 0x000000ff25177207 */ /* 0x040fe40001000000 */
[----:B------:R-:W-:Y:S01]  /*0b80*/  SEL R21, R37, RZ, P0 ;  /* 0x000000ff25157207 */ /* 0x000fe20000000000 */
[----:B------:R-:W-:Y:S01]  /*0b90*/  IMAD.IADD R31, R31, 0x1, -R16 ;  /* 0x000000011f1f7824 */ /* 0x000fe200078e0a10 */
[----:B------:R-:W-:Y:S01]  /*0ba0*/  PRMT R16, R19, 0x9910, RZ ;  /* 0x0000991013107816 */ /* 0x000fe200000000ff */
[----:B------:R-:W-:Y:S01]  /*0bb0*/  IMAD.IADD R36, R36, 0x1, -R23 ;  /* 0x0000000124247824 */ /* 0x000fe200078e0a17 */
[----:B------:R-:W-:Y:S01]  /*0bc0*/  ISETP.GE.AND P0, PT, R38, R37, PT ;  /* 0x000000252600720c */ /* 0x000fe20003f06270 */
        /* <DEDUP_REMOVED lines=8> */
[----:B------:R-:W-:Y:S02]  /*0c50*/  LOP3.LUT R50, R23, 0xf, RZ, 0xc0, !PT ;  /* 0x0000000f17327812 */ /* 0x000fe400078ec0ff */
[----:B------:R-:W-:Y:S02]  /*0c60*/  IADD3 R37, PT, PT, R38, -R37, RZ ;  /* 0x8000002526257210 */ /* 0x000fe40007ffe0ff */
[C---:B------:R-:W-:Y:S02]  /*0c70*/  LOP3.LUT R38, R17.reuse, R38, RZ, 0xfc, !PT ;  /* 0x0000002611267212 */ /* 0x040fe400078efcff */
[----:B------:R-:W-:-:S02]  /*0c80*/  LOP3.LUT R45, R17, R18, RZ, 0xfc, !PT ;  /* 0x00000012112d7212 */ /* 0x000fc400078efcff */
[C---:B------:R-:W-:Y:S02]  /*0c90*/  LOP3.LUT R46, R17.reuse, R46, RZ, 0xfc, !PT ;  /* 0x0000002e112e7212 */ /* 0x040fe400078efcff */
[C---:B------:R-:W-:Y:S02]  /*0ca0*/  LOP3.LUT R48, R17.reuse, R48, RZ, 0xfc, !PT ;  /* 0x0000003011307212 */ /* 0x040fe400078efcff */
[----:B------:R-:W-:-:S07]  /*0cb0*/  LOP3.LUT R50, R17, R50, RZ, 0xfc, !PT ;  /* 0x0000003211327212 */ /* 0x000fce00078efcff */
[----:B------:R-:W-:Y:S05]  /*0cc0*/  CALL.REL.NOINC `($__internal_160_$__cuda_sm20_div_s16) ;  /* 0x0000003000607944 */ /* 0x000fea0003c00000 */
        /* <DEDUP_REMOVED lines=8> */
.L_x_5777:
[C---:B012-4-:R-:W-:Y:S01]  /*0d50*/  LOP3.LUT R18, R61.reuse, 0x3, RZ, 0xc0, !PT ;  /* 0x000000033d127812 */ /* 0x057fe200078ec0ff */
[----:B------:R-:W0:Y:S01]  /*0d60*/  LDCU UR12, c[0x0][0x3ac] ;  /* 0x00007580ff0c77ac */ /* 0x000e220008000800 */
[----:B------:R-:W-:Y:S01]  /*0d70*/  LOP3.LUT R16, R61, 0xffff, RZ, 0xc0, !PT ;  /* 0x0000ffff3d107812 */ /* 0x000fe200078ec0ff */
[----:B------:R-:W-:Y:S01]  /*0d80*/  BSSY.RECONVERGENT B0, `(.L_x_5724) ;  /* 0x0000019000007945 */ /* 0x000fe20003800200 */
[----:B------:R-:W-:Y:S01]  /*0d90*/  ISETP.NE.AND P1, PT, R18, 0x2, PT ;  /* 0x000000021200780c */ /* 0x000fe20003f25270 */
[----:B------:R-:W1:Y:S01]  /*0da0*/  LDCU UR13, c[0x0][0x3a8] ;  /* 0x00007500ff0d77ac */ /* 0x000e620008000800 */
        /* <DEDUP_REMOVED lines=11> */
[C---:B------:R-:W-:Y:S02]  /*0e60*/  LEA R17, R2.reuse, UR5, 0x2 ;  /* 0x0000000502117c11 */ /* 0x040fe4000f8e10ff */
[----:B---3--:R-:W-:-:S03]  /*0e70*/  IADD3 R16, PT, PT, R2, R19, RZ ;  /* 0x0000001302107210 */ /* 0x008fc60007ffe0ff */
        /* <DEDUP_REMOVED lines=9> */
.L_x_5725:
[----:B01----:R-:W-:Y:S05]  /*0f10*/  BSYNC.RECONVERGENT B0 ;  /* 0x0000000000007941 */ /* 0x003fea0003800200 */
.L_x_5724:
[----:B------:R-:W-:Y:S04]  /*0f20*/  BSSY.RECONVERGENT B0, `(.L_x_5726) ;  /* 0x0000012000007945 */ /* 0x000fe80003800200 */
[----:B------:R-:W-:Y:S05]  /*0f30*/  @!P2 BRA `(.L_x_5727) ;  /* 0x000000000040a947 */ /* 0x000fea0003800000 */
[----:B------:R-:W0:Y:S01]  /*0f40*/  S2UR UR8, SR_CgaCtaId ;  /* 0x00000000000879c3 */ /* 0x000e220000008800 */
[----:B------:R-:W-:Y:S02]  /*0f50*/  UMOV UR5, 0x400 ;  /* 0x0000040000057882 */ /* 0x000fe40000000000 */
[----:B------:R-:W-:-:S04]  /*0f60*/  UIADD3 UR5, UPT, UPT, UR5, 0xa80, URZ ;  /* 0x00000a8005057890 */ /* 0x000fc8000fffe0ff */
[----:B0-----:R-:W-:-:S06]  /*0f70*/  ULEA UR5, UR8, UR5, 0x18 ;  /* 0x0000000508057291 */ /* 0x001fcc000f8ec0ff */
[----:B--23--:R-:W-:-:S07]  /*0f80*/  LEA R17, R16, UR5, 0x2 ;  /* 0x0000000510117c11 */ /* 0x00cfce000f8e10ff */
.L_x_5728:
        /* <DEDUP_REMOVED lines=11> */
.L_x_5727:
[----:B------:R-:W-:Y:S05]  /*1040*/  BSYNC.RECONVERGENT B0 ;  /* 0x0000000000007941 */ /* 0x000fea0003800200 */
.L_x_5726:
[----:B------:R-:W-:-:S07]  /*1050*/  IMAD.MOV.U32 R20, RZ, RZ, RZ ;  /* 0x000000ffff147224 */ /* 0x000fce00078e00ff */
.L_x_5771:
[----:B------:R-:W-:Y:S01]  /*1060*/  ISETP.GT.U32.AND P2, PT, R2, 0x1f, PT ;  /* 0x0000001f0200780c */ /* 0x000fe20003f44070 */
[----:B------:R-:W-:Y:S01]  /*1070*/  BSSY.RECONVERGENT B0, `(.L_x_5729) ;  /* 0x0000019000007945 */ /* 0x000fe20003800200 */
[----:B------:R-:W-:-:S11]  /*1080*/  PLOP3.LUT P1, PT, P0, PT, PT, 0x80, 0x8 ;  /* 0x000000000008781c */ /* 0x000fd6000072f070 */
[----:B-1----:R-:W-:Y:S05]  /*1090*/  @P2 BRA `(.L_x_5730) ;  /* 0x0000000000582947 */ /* 0x002fea0003800000 */
[----:B------:R-:W1:Y:S01]  /*10a0*/  S2UR UR5, SR_CTAID.X ;  /* 0x00000000000579c3 */ /* 0x000e620000002500 */
[----:B--23--:R-:W2:Y:S01]  /*10b0*/  S2R R17, SR_CgaCtaId ;  /* 0x0000000000117919 */ /* 0x00cea20000008800 */
[----:B------:R-:W3:Y:S01]  /*10c0*/  LDCU UR8, c[0x0][0x388] ;  /* 0x00007100ff0877ac */ /* 0x000ee20008000800 */
[----:B------:R-:W-:Y:S02]  /*10d0*/  MOV R16, 0x400 ;  /* 0x0000040000107802 */ /* 0x000fe40000000f00 */
[----:B------:R-:W-:-:S03]  /*10e0*/  SHF.L.U32 R21, R2, 0x2, RZ ;  /* 0x0000000202157819 */ /* 0x000fc600000006ff */
[----:B------:R-:W-:Y:S01]  /*10f0*/  VIADD R16, R16, 0x880 ;  /* 0x0000088010107836 */ /* 0x000fe20000000000 */
[----:B-1----:R-:W-:-:S04]  /*1100*/  ULEA UR5, UR5, UR6, 0x8 ;  /* 0x0000000605057291 */ /* 0x002fc8000f8e40ff */
[----:B---3--:R-:W-:Y:S01]  /*1110*/  UIMAD UR5, UR4, UR8, UR5 ;  /* 0x00000008040572a4 */ /* 0x008fe2000f8e0205 */
[----:B--2---:R-:W-:-:S05]  /*1120*/  LEA R22, R17, R16, 0x18 ;  /* 0x0000001011167211 */ /* 0x004fca00078ec0ff */
[----:B------:R-:W-:-:S07]  /*1130*/  VIADD R24, R20, UR5 ;  /* 0x0000000514187c36 */ /* 0x000fce0008000000 */
.L_x_5731:
[----:B-1----:R-:W1:Y:S01]  /*1140*/  LDC.64 R16, c[0x0][0x390] ;  /* 0x0000e400ff107b82 */ /* 0x002e620000000a00 */
[----:B0-----:R-:W-:Y:S02]  /*1150*/  LOP3.LUT R19, R21, 0x1c, RZ, 0xc0, !PT ;  /* 0x0000001c15137812 */ /* 0x001fe400078ec0ff */
[----:B------:R-:W-:-:S03]  /*1160*/  SHF.R.U32.HI R18, RZ, 0x5, R21 ;  /* 0x00000005ff127819 */ /* 0x000fc60000011615 */
[----:B------:R-:W-:-:S04]  /*1170*/  IMAD.IADD R19, R24, 0x1, R19 ;  /* 0x0000000118137824 */ /* 0x000fc800078e0213 */
[----:B------:R-:W-:-:S04]  /*1180*/  IMAD R19, R18, UR12, R19 ;  /* 0x0000000c12137c24 */ /* 0x000fc8000f8e0213 */
[----:B-1----:R-:W-:-:S06]  /*1190*/  IMAD.WIDE R16, R19, 0x4, R16 ;  /* 0x0000000413107825 */ /* 0x002fcc00078e0210 */
[----:B------:R-:W2:Y:S01]  /*11a0*/  LDG.E.128 R16, desc[UR10][R16.64] ;  /* 0x0000000a10107981 */ /* 0x000ea2000c1e1d00 */
[C---:B------:R-:W-:Y:S01]  /*11b0*/  IMAD R23, R21.reuse, 0x4, R22 ;  /* 0x0000000415177824 */ /* 0x040fe200078e0216 */
[----:B------:R-:W-:-:S04]  /*11c0*/  IADD3 R21, PT, PT, R21, UR14, RZ ;  /* 0x0000000e15157c10 */ /* 0x000fc8000fffe0ff */
[----:B------:R-:W-:Y:S01]  /*11d0*/  ISETP.GE.U32.AND P0, PT, R21, 0x80, PT ;  /* 0x000000801500780c */ /* 0x000fe20003f06070 */
[----:B--2---:R1:W-:-:S12]  /*11e0*/  STS.128 [R23], R16 ;  /* 0x0000001017007388 */ /* 0x0043d80000000c00 */
[----:B------:R-:W-:Y:S05]  /*11f0*/  @!P0 BRA `(.L_x_5731) ;  /* 0xfffffffc00d08947 */ /* 0x000fea000383ffff */
.L_x_5730:
[----:B------:R-:W-:Y:S05]  /*1200*/  BSYNC.RECONVERGENT B0 ;  /* 0x0000000000007941 */ /* 0x000fea0003800200 */
.L_x_5729:
[----:B01----:R-:W-:Y:S02]  /*1210*/  VIADD R19, R20, UR6 ;  /* 0x0000000614137c36 */ /* 0x003fe40008000000 */
[----:B---3--:R-:W-:-:S07]  /*1220*/  IMAD.MOV.U32 R18, RZ, RZ, RZ ;  /* 0x000000ffff127224 */ /* 0x008fce00078e00ff */
.L_x_5770:
[----:B0-----:R-:W-:Y:S02]  /*1230*/  LOP3.LUT R25, R2, 0xf, RZ, 0xc0, !PT ;  /* 0x0000000f02197812 */ /* 0x001fe400078ec0ff */
[----:B-1----:R-:W-:-:S03]  /*1240*/  SHF.R.U32.HI R21, RZ, 0x4, R2 ;  /* 0x00000004ff157819 */ /* 0x002fc60000011602 */
[----:B------:R-:W-:-:S07]  /*1250*/  IMAD.IADD R25, R25, 0x1, R18 ;  /* 0x0000000119197824 */ /* 0x000fce00078e0212 */
.L_x_5732:
        /* <DEDUP_REMOVED lines=16> */
.L_x_5769:
[----:B-1----:R-:W1:Y:S01]  /*1360*/  S2R R27, SR_CgaCtaId ;  /* 0x00000000001b7919 */ /* 0x002e620000008800 */
[----:B0-----:R-:W-:Y:S01]  /*1370*/  VIMNMX R16, PT, PT, R3, 0x40, PT ;  /* 0x0000004003107848 */ /* 0x001fe20003fe0100 */
[C---:B------:R-:W-:Y:S01]  /*1380*/  VIADD R22, R4.reuse, 0x1 ;  /* 0x0000000104167836 */ /* 0x040fe20000000000 */
[C---:B------:R-:W-:Y:S01]  /*1390*/  IADD3 R32, PT, PT, R4.reuse, R26, RZ ;  /* 0x0000001a04207210 */ /* 0x040fe20007ffe0ff */
[----:B------:R-:W-:Y:S01]  /*13a0*/  VIADD R64, R4, 0x3 ;  /* 0x0000000304407836 */ /* 0x000fe20000000000 */
        /* <DEDUP_REMOVED lines=45> */
[----:B------:R-:W-:Y:S01]  /*1680*/  ISETP.GE.AND P0, PT, R26, R3, PT ;  /* 0x000000031a00720c */ /* 0x000fe20003f06270 */
        /* <DEDUP_REMOVED lines=35> */
.L_x_5768:
[----:B------:R-:W-:-:S04]  /*18c0*/  IMAD R72, R27, 0x84, R34 ;  /* 0x000000841b487824 */ /* 0x000fc800078e0222 */
[----:B------:R-:W-:Y:S01]  /*18d0*/  IMAD R73, R59, 0x4, R72 ;  /* 0x000000043b497824 */ /* 0x000fe200078e0248 */
[----:B------:R-:W-:Y:S06]  /*18e0*/  @P2 BRA `(.L_x_5735) ;  /* 0x0000000400902947 */ /* 0x000fec0003800000 */
[----:B------:R-:W2:Y:S01]  /*18f0*/  LDC R71, c[0x0][0x3ac] ;  /* 0x0000eb00ff477b82 */ /* 0x000ea20000000800 */
[----:B------:R3:W4:Y:S01]  /*1900*/  LDS R72, [R73] ;  /* 0x0000000049487984 */ /* 0x0007220000000800 */
[----:B------:R-:W-:Y:S01]  /*1910*/  HFMA2 R66, -RZ, RZ, 0, 0 ;  /* 0x00000000ff427431 */ /* 0x000fe200000001ff */
[----:B--2---:R-:W-:-:S13]  /*1920*/  ISETP.NE.AND P3, PT, R71, RZ, PT ;  /* 0x000000ff4700720c */ /* 0x004fda0003f65270 */
[----:B---34-:R-:W-:Y:S05]  /*1930*/  @!P3 BRA `(.L_x_5736) ;  /* 0x000000000010b947 */ /* 0x018fea0003800000 */
[----:B------:R-:W-:-:S03]  /*1940*/  UMOV UR5, 0xffffffff ;  /* 0xffffffff00057882 */ /* 0x000fc60000000000 */
[----:B------:R-:W-:Y:S05]  /*1950*/  BRA.DIV UR5, `(.L_x_5737) ;  /* 0x0000001a05fc7947 */ /* 0x000fea000b800000 */
[----:B------:R2:W3:Y:S02]  /*1960*/  SHFL.IDX PT, R66, R72, R37, 0x1f ;  /* 0x00001f2548427589 */ /* 0x0004e400000e0000 */
.L_x_5779:
[----:B0--3--:R-:W-:-:S07]  /*1970*/  IMAD R66, R65, R66, RZ ;  /* 0x0000004241427224 */ /* 0x009fce00078e02ff */
.L_x_5736:
[----:B------:R-:W-:-:S13]  /*1980*/  ISETP.GE.AND P3, PT, R71, 0x2, PT ;  /* 0x000000024700780c */ /* 0x000fda0003f66270 */
[----:B------:R-:W-:Y:S05]  /*1990*/  @!P3 BRA `(.L_x_5738) ;  /* 0x000000000010b947 */ /* 0x000fea0003800000 */
[----:B------:R-:W-:-:S03]  /*19a0*/  UMOV UR5, 0xffffffff ;  /* 0xffffffff00057882 */ /* 0x000fc60000000000 */
[----:B------:R-:W-:Y:S05]  /*19b0*/  BRA.DIV UR5, `(.L_x_5739) ;  /* 0x0000001e05047947 */ /* 0x000fea000b800000 */
[----:B------:R3:W4:Y:S02]  /*19c0*/  SHFL.IDX PT, R73, R72, R6, 0x1f ;  /* 0x00001f0648497589 */ /* 0x00072400000e0000 */
.L_x_5782:
[----:B----4-:R-:W-:-:S07]  /*19d0*/  IMAD R66, R64, R73, R66 ;  /* 0x0000004940427224 */ /* 0x010fce00078e0242 */
.L_x_5738:
[----:B------:R-:W-:-:S13]  /*19e0*/  ISETP.GE.AND P3, PT, R71, 0x3, PT ;  /* 0x000000034700780c */ /* 0x000fda0003f66270 */
[----:B------:R-:W-:Y:S05]  /*19f0*/  @!P3 BRA `(.L_x_5740) ;  /* 0x000000000010b947 */ /* 0x000fea0003800000 */
[----:B------:R-:W-:-:S03]  /*1a00*/  UMOV UR5, 0xffffffff ;  /* 0xffffffff00057882 */ /* 0x000fc60000000000 */
[----:B------:R-:W-:Y:S05]  /*1a10*/  BRA.DIV UR5, `(.L_x_5741) ;  /* 0x0000001e05107947 */ /* 0x000fea000b800000 */
[----:B------:R4:W0:Y:S02]  /*1a20*/  SHFL.IDX PT, R73, R72, R7, 0x1f ;  /* 0x00001f0748497589 */ /* 0x00082400000e0000 */
.L_x_5785:
[----:B0-----:R-:W-:-:S07]  /*1a30*/  IMAD R66, R35, R73, R66 ;  /* 0x0000004923427224 */ /* 0x001fce00078e0242 */
.L_x_5740:
[----:B------:R-:W-:-:S13]  /*1a40*/  ISETP.GE.AND P3, PT, R71, 0x4, PT ;  /* 0x000000044700780c */ /* 0x000fda0003f66270 */
[----:B------:R-:W-:Y:S05]  /*1a50*/  @!P3 BRA `(.L_x_5742) ;  /* 0x000000000010b947 */ /* 0x000fea0003800000 */
[----:B------:R-:W-:-:S03]  /*1a60*/  UMOV UR5, 0xffffffff ;  /* 0xffffffff00057882 */ /* 0x000fc60000000000 */
[----:B------:R-:W-:Y:S05]  /*1a70*/  BRA.DIV UR5, `(.L_x_5743) ;  /* 0x0000001e051c7947 */ /* 0x000fea000b800000 */
[----:B------:R0:W0:Y:S02]  /*1a80*/  SHFL.IDX PT, R73, R72, R8, 0x1f ;  /* 0x00001f0848497589 */ /* 0x00002400000e0000 */
.L_x_5788:
[----:B0-----:R-:W-:-:S07]  /*1a90*/  IMAD R66, R33, R73, R66 ;  /* 0x0000004921427224 */ /* 0x001fce00078e0242 */
.L_x_5742:
[----:B------:R-:W-:-:S13]  /*1aa0*/  ISETP.GE.AND P3, PT, R71, 0x5, PT ;  /* 0x000000054700780c */ /* 0x000fda0003f66270 */
[----:B------:R-:W-:Y:S05]  /*1ab0*/  @!P3 BRA `(.L_x_5744) ;  /* 0x000000000010b947 */ /* 0x000fea0003800000 */
[----:B------:R-:W-:-:S03]  /*1ac0*/  UMOV UR5, 0xffffffff ;  /* 0xffffffff00057882 */ /* 0x000fc60000000000 */
[----:B------:R-:W-:Y:S05]  /*1ad0*/  BRA.DIV UR5, `(.L_x_5745) ;  /* 0x0000001e05287947 */ /* 0x000fea000b800000 */
[----:B------:R0:W0:Y:S02]  /*1ae0*/  SHFL.IDX PT, R73, R72, R9, 0x1f ;  /* 0x00001f0948497589 */ /* 0x00002400000e0000 */
.L_x_5791:
[----:B0-----:R-:W-:-:S07]  /*1af0*/  IMAD R66, R24, R73, R66 ;  /* 0x0000004918427224 */ /* 0x001fce00078e0242 */
.L_x_5744:
[----:B------:R-:W-:-:S13]  /*1b00*/  ISETP.GE.AND P3, PT, R71, 0x6, PT ;  /* 0x000000064700780c */ /* 0x000fda0003f66270 */
[----:B------:R-:W-:Y:S05]  /*1b10*/  @!P3 BRA `(.L_x_5746) ;  /* 0x000000000010b947 */ /* 0x000fea0003800000 */
[----:B------:R-:W-:-:S03]  /*1b20*/  UMOV UR5, 0xffffffff ;  /* 0xffffffff00057882 */ /* 0x000fc60000000000 */
[----:B------:R-:W-:Y:S05]  /*1b30*/  BRA.DIV UR5, `(.L_x_5747) ;  /* 0x0000001e05347947 */ /* 0x000fea000b800000 */
[----:B------:R0:W0:Y:S02]  /*1b40*/  SHFL.IDX PT, R73, R72, R10, 0x1f ;  /* 0x00001f0a48497589 */ /* 0x00002400000e0000 */
.L_x_5794:
[----:B0-----:R-:W-:-:S07]  /*1b50*/  IMAD R66, R23, R73, R66 ;  /* 0x0000004917427224 */ /* 0x001fce00078e0242 */
.L_x_5746:
[----:B------:R-:W-:-:S13]  /*1b60*/  ISETP.GE.AND P3, PT, R71, 0x7, PT ;  /* 0x000000074700780c */ /* 0x000fda0003f66270 */
[----:B------:R-:W-:Y:S05]  /*1b70*/  @!P3 BRA `(.L_x_5748) ;  /* 0x000000000010b947 */ /* 0x000fea0003800000 */
[----:B------:R-:W-:-:S03]  /*1b80*/  UMOV UR5, 0xffffffff ;  /* 0xffffffff00057882 */ /* 0x000fc60000000000 */
[----:B------:R-:W-:Y:S05]  /*1b90*/  BRA.DIV UR5, `(.L_x_5749) ;  /* 0x0000001e05407947 */ /* 0x000fea000b800000 */
[----:B------:R0:W0:Y:S02]  /*1ba0*/  SHFL.IDX PT, R73, R72, R11, 0x1f ;  /* 0x00001f0b48497589 */ /* 0x00002400000e0000 */
.L_x_5797:
[----:B0-----:R-:W-:-:S07]  /*1bb0*/  IMAD R66, R22, R73, R66 ;  /* 0x0000004916427224 */ /* 0x001fce00078e0242 */
.L_x_5748:
[----:B------:R-:W-:-:S13]  /*1bc0*/  ISETP.GE.AND P3, PT, R71, 0x8, PT ;  /* 0x000000084700780c */ /* 0x000fda0003f66270 */
[----:B------:R-:W-:Y:S05]  /*1bd0*/  @!P3 BRA `(.L_x_5750) ;  /* 0x000000000010b947 */ /* 0x000fea0003800000 */
[----:B------:R-:W-:-:S03]  /*1be0*/  UMOV UR5, 0xffffffff ;  /* 0xffffffff00057882 */ /* 0x000fc60000000000 */
[----:B------:R-:W-:Y:S05]  /*1bf0*/  BRA.DIV UR5, `(.L_x_5751) ;  /* 0x0000001e054c7947 */ /* 0x000fea000b800000 */
[----:B------:R0:W0:Y:S02]  /*1c00*/  SHFL.IDX PT, R73, R72, R12, 0x1f ;  /* 0x00001f0c48497589 */ /* 0x00002400000e0000 */
.L_x_5800:
[----:B01----:R-:W-:-:S07]  /*1c10*/  IMAD R66, R21, R73, R66 ;  /* 0x0000004915427224 */ /* 0x003fce00078e0242 */
.L_x_5750:
[----:B------:R-:W-:-:S13]  /*1c20*/  ISETP.GE.AND P3, PT, R71, 0x9, PT ;  /* 0x000000094700780c */ /* 0x000fda0003f66270 */
[----:B------:R-:W-:Y:S05]  /*1c30*/  @!P3 BRA `(.L_x_5752) ;  /* 0x000000000010b947 */ /* 0x000fea0003800000 */
[----:B------:R-:W-:-:S03]  /*1c40*/  UMOV UR5, 0xffffffff ;  /* 0xffffffff00057882 */ /* 0x000fc60000000000 */
[----:B------:R-:W-:Y:S05]  /*1c50*/  BRA.DIV UR5, `(.L_x_5753) ;  /* 0x0000001e05587947 */ /* 0x000fea000b800000 */
[----:B------:R0:W0:Y:S02]  /*1c60*/  SHFL.IDX PT, R73, R72, R13, 0x1f ;  /* 0x00001f0d48497589 */ /* 0x00002400000e0000 */
.L_x_5803:
[----:B0-----:R-:W-:-:S07]  /*1c70*/  IMAD R66, R25, R73, R66 ;  /* 0x0000004919427224 */ /* 0x001fce00078e0242 */
.L_x_5752:
[----:B------:R-:W-:-:S13]  /*1c80*/  ISETP.GE.AND P3, PT, R71, 0xa, PT ;  /* 0x0000000a4700780c */ /* 0x000fda0003f66270 */
[----:B------:R-:W-:Y:S05]  /*1c90*/  @!P3 BRA `(.L_x_5754) ;  /* 0x000000000010b947 */ /* 0x000fea0003800000 */
[----:B------:R-:W-:-:S03]  /*1ca0*/  UMOV UR5, 0xffffffff ;  /* 0xffffffff00057882 */ /* 0x000fc60000000000 */
[----:B------:R-:W-:Y:S05]  /*1cb0*/  BRA.DIV UR5, `(.L_x_5755) ;  /* 0x0000001e05647947 */ /* 0x000fea000b800000 */
[----:B------:R0:W0:Y:S02]  /*1cc0*/  SHFL.IDX PT, R73, R72, R14, 0x1f ;  /* 0x00001f0e48497589 */ /* 0x00002400000e0000 */
.L_x_5806:
[----:B0-----:R-:W-:-:S07]  /*1cd0*/  IMAD R66, R20, R73, R66 ;  /* 0x0000004914427224 */ /* 0x001fce00078e0242 */
.L_x_5754:
[----:B------:R-:W-:-:S13]  /*1ce0*/  ISETP.GE.AND P3, PT, R71, 0xb, PT ;  /* 0x0000000b4700780c */ /* 0x000fda0003f66270 */
[----:B------:R-:W-:Y:S05]  /*1cf0*/  @!P3 BRA `(.L_x_5756) ;  /* 0x000000000010b947 */ /* 0x000fea0003800000 */
[----:B------:R-:W-:-:S03]  /*1d00*/  UMOV UR5, 0xffffffff ;  /* 0xffffffff00057882 */ /* 0x000fc60000000000 */
[----:B------:R-:W-:Y:S05]  /*1d10*/  BRA.DIV UR5, `(.L_x_5757) ;  /* 0x0000001e05707947 */ /* 0x000fea000b800000 */
[----:B------:R0:W0:Y:S02]  /*1d20*/  SHFL.IDX PT, R73, R72, R15, 0x1f ;  /* 0x00001f0f48497589 */ /* 0x00002400000e0000 */
.L_x_5809:
[----:B0-----:R-:W-:-:S07]  /*1d30*/  IMAD R66, R17, R73, R66 ;  /* 0x0000004911427224 */ /* 0x001fce00078e0242 */
.L_x_5756:
[----:B------:R-:W-:-:S13]  /*1d40*/  ISETP.GE.AND P3, PT, R71, 0xc, PT ;  /* 0x0000000c4700780c */ /* 0x000fda0003f66270 */
[----:B------:R-:W-:Y:S05]  /*1d50*/  @!P3 BRA `(.L_x_5758) ;  /* 0x000000000010b947 */ /* 0x000fea0003800000 */
[----:B------:R-:W-:-:S03]  /*1d60*/  UMOV UR5, 0xffffffff ;  /* 0xffffffff00057882 */ /* 0x000fc60000000000 */
[----:B------:R-:W-:Y:S05]  /*1d70*/  BRA.DIV UR5, `(.L_x_5759) ;  /* 0x0000001e057c7947 */ /* 0x000fea000b800000 */
[----:B------:R0:W0:Y:S02]  /*1d80*/  SHFL.IDX PT, R73, R72, R28, 0x1f ;  /* 0x00001f1c48497589 */ /* 0x00002400000e0000 */
.L_x_5812:
[----:B0-----:R-:W-:-:S07]  /*1d90*/  IMAD R66, R16, R73, R66 ;  /* 0x0000004910427224 */ /* 0x001fce00078e0242 */
.L_x_5758:
[----:B------:R-:W-:-:S13]  /*1da0*/  ISETP.GE.AND P3, PT, R71, 0xd, PT ;  /* 0x0000000d4700780c */ /* 0x000fda0003f66270 */
[----:B------:R-:W-:Y:S05]  /*1db0*/  @!P3 BRA `(.L_x_5760) ;  /* 0x000000000010b947 */ /* 0x000fea0003800000 */
[----:B------:R-:W-:-:S03]  /*1dc0*/  UMOV UR5, 0xffffffff ;  /* 0xffffffff00057882 */ /* 0x000fc60000000000 */
[----:B------:R-:W-:Y:S05]  /*1dd0*/  BRA.DIV UR5, `(.L_x_5761) ;  /* 0x0000001e05887947 */ /* 0x000fea000b800000 */
[----:B------:R0:W0:Y:S02]  /*1de0*/  SHFL.IDX PT, R73, R72, R29, 0x1f ;  /* 0x00001f1d48497589 */ /* 0x00002400000e0000 */
.L_x_5815:
[----:B0-----:R-:W-:-:S07]  /*1df0*/  IMAD R66, R68, R73, R66 ;  /* 0x0000004944427224 */ /* 0x001fce00078e0242 */
.L_x_5760:
[----:B------:R-:W-:-:S13]  /*1e00*/  ISETP.GE.AND P3, PT, R71, 0xe, PT ;  /* 0x0000000e4700780c */ /* 0x000fda0003f66270 */
[----:B------:R-:W-:Y:S05]  /*1e10*/  @!P3 BRA `(.L_x_5762) ;  /* 0x000000000010b947 */ /* 0x000fea0003800000 */
[----:B------:R-:W-:-:S03]  /*1e20*/  UMOV UR5, 0xffffffff ;  /* 0xffffffff00057882 */ /* 0x000fc60000000000 */
[----:B------:R-:W-:Y:S05]  /*1e30*/  BRA.DIV UR5, `(.L_x_5763) ;  /* 0x0000001e05947947 */ /* 0x000fea000b800000 */
[----:B------:R0:W0:Y:S02]  /*1e40*/  SHFL.IDX PT, R73, R72, R30, 0x1f ;  /* 0x00001f1e48497589 */ /* 0x00002400000e0000 */
.L_x_5818:
[----:B0-----:R-:W-:-:S07]  /*1e50*/  IMAD R66, R69, R73, R66 ;  /* 0x0000004945427224 */ /* 0x001fce00078e0242 */
.L_x_5762:
[----:B------:R-:W-:-:S13]  /*1e60*/  ISETP.GE.AND P3, PT, R71, 0xf, PT ;  /* 0x0000000f4700780c */ /* 0x000fda0003f66270 */
[----:B------:R-:W-:Y:S05]  /*1e70*/  @!P3 BRA `(.L_x_5764) ;  /* 0x000000000010b947 */ /* 0x000fea0003800000 */
[----:B------:R-:W-:-:S03]  /*1e80*/  UMOV UR5, 0xffffffff ;  /* 0xffffffff00057882 */ /* 0x000fc60000000000 */
[----:B------:R-:W-:Y:S05]  /*1e90*/  BRA.DIV UR5, `(.L_x_5765) ;  /* 0x0000001e05a07947 */ /* 0x000fea000b800000 */
[----:B------:R0:W0:Y:S02]  /*1ea0*/  SHFL.IDX PT, R73, R72, R31, 0x1f ;  /* 0x00001f1f48497589 */ /* 0x00002400000e0000 */
.L_x_5821:
[----:B0-----:R-:W-:-:S07]  /*1eb0*/  IMAD R66, R70, R73, R66 ;  /* 0x0000004946427224 */ /* 0x001fce00078e0242 */
.L_x_5764:
[----:B------:R-:W-:-:S13]  /*1ec0*/  ISETP.GE.AND P3, PT, R71, 0x10, PT ;  /* 0x000000104700780c */ /* 0x000fda0003f66270 */
[----:B------:R-:W-:Y:S05]  /*1ed0*/  @!P3 BRA `(.L_x_5766) ;  /* 0x00000004001cb947 */ /* 0x000fea0003800000 */
[----:B------:R-:W-:-:S03]  /*1ee0*/  UMOV UR5, 0xffffffff ;  /* 0xffffffff00057882 */ /* 0x000fc60000000000 */
[----:B------:R-:W-:Y:S05]  /*1ef0*/  BRA.DIV UR5, `(.L_x_5767) ;  /* 0x0000001e05ac7947 */ /* 0x000fea000b800000 */
[----:B--234-:R2:W3:Y:S02]  /*1f00*/  SHFL.IDX PT, R72, R72, R36, 0x1f ;  /* 0x00001f2448487589 */ /* 0x01c4e400000e0000 */
.L_x_5824:
[----:B0--3--:R-:W-:Y:S01]  /*1f10*/  IMAD R66, R67, R72, R66 ;  /* 0x0000004843427224 */ /* 0x009fe200078e0242 */
[----:B------:R-:W-:Y:S06]  /*1f20*/  BRA `(.L_x_5766) ;  /* 0x0000000400087947 */ /* 0x000fec0003800000 */
.L_x_5735:
[----:B------:R-:W2:Y:S01]  /*1f30*/  LDC R75, c[0x0][0x3ac] ;  /* 0x0000eb00ff4b7b82 */ /* 0x000ea20000000800 */
[----:B------:R-:W-:Y:S01]  /*1f40*/  IMAD.MOV.U32 R66, RZ, RZ, RZ ;  /* 0x000000ffff427224 */ /* 0x000fe200078e00ff */
[C---:B--2---:R-:W-:Y:S02]  /*1f50*/  ISETP.GE.AND P3, PT, R75.reuse, 0x1, PT ;  /* 0x000000014b00780c */ /* 0x044fe40003f66270 */
[C---:B------:R-:W-:Y:S02]  /*1f60*/  ISETP.GE.AND P4, PT, R75.reuse, 0x2, PT ;  /* 0x000000024b00780c */ /* 0x040fe40003f86270 */
[C---:B------:R-:W-:Y:S02]  /*1f70*/  ISETP.GE.AND P5, PT, R75.reuse, 0xf, PT ;  /* 0x0000000f4b00780c */ /* 0x040fe40003fa6270 */
[----:B------:R-:W-:-:S07]  /*1f80*/  ISETP.GE.AND P6, PT, R75, 0x10, PT ;  /* 0x000000104b00780c */ /* 0x000fce0003fc6270 */
[--C-:B------:R-:W-:Y:S02]  /*1f90*/  @P3 IMAD R71, R38, 0x4, R72.reuse ;  /* 0x0000000426473824 */ /* 0x100fe400078e0248 */
[----:B------:R-:W-:-:S03]  /*1fa0*/  @P4 IMAD R73, R45, 0x4, R72 ;  /* 0x000000042d494824 */ /* 0x000fc600078e0248 */
[----:B------:R-:W0:Y:S04]  /*1fb0*/  @P3 LDS R74, [R71] ;  /* 0x00000000474a3984 */ /* 0x000e280000000800 */
[----:B------:R-:W2:Y:S01]  /*1fc0*/  @P4 LDS R73, [R73] ;  /* 0x0000000049494984 */ /* 0x000ea20000000800 */
[----:B0-----:R-:W-:Y:S01]  /*1fd0*/  @P3 IMAD R66, R65, R74, RZ ;  /* 0x0000004a41423224 */ /* 0x001fe200078e02ff */
[----:B------:R-:W-:-:S03]  /*1fe0*/  ISETP.GE.AND P3, PT, R75, 0x3, PT ;  /* 0x000000034b00780c */ /* 0x000fc60003f66270 */
[----:B--2---:R-:W-:Y:S01]  /*1ff0*/  @P4 IMAD R66, R64, R73, R66 ;  /* 0x0000004940424224 */ /* 0x004fe200078e0242 */
[----:B------:R-:W-:-:S09]  /*2000*/  ISETP.GE.AND P4, PT, R75, 0x4, PT ;  /* 0x000000044b00780c */ /* 0x000fd20003f86270 */
[----:B------:R-:W-:-:S04]  /*2010*/  @P3 LEA R74, R46, R72, 0x2 ;  /* 0x000000482e4a3211 */ /* 0x000fc800078e10ff */
        /* <DEDUP_REMOVED lines=31> */
[----:B------:R-:W-:-:S04]  /*2210*/  @P3 LEA R73, R53, R72, 0x2 ;  /* 0x0000004835493211 */ /* 0x000fc800078e10ff */
[----:B------:R-:W-:Y:S02]  /*2220*/  @P4 IMAD R74, R54, 0x4, R72 ;  /* 0x00000004364a4824 */ /* 0x000fe400078e0248 */
[----:B------:R-:W0:Y:S04]  /*2230*/  @P3 LDS R73, [R73] ;  /* 0x0000000049493984 */ /* 0x000e280000000800 */
[----:B------:R1:W2:Y:S02]  /*2240*/  @P4 LDS R77, [R74] ;  /* 0x000000004a4d4984 */ /* 0x0002a40000000800 */
[----:B-1----:R-:W-:Y:S01]  /*2250*/  @P5 LEA R74, R57, R72, 0x2 ;  /* 0x00000048394a5211 */ /* 0x002fe200078e10ff */
[----:B0-----:R-:W-:Y:S01]  /*2260*/  @P3 IMAD R66, R17, R73, R66 ;  /* 0x0000004911423224 */ /* 0x001fe200078e0242 */
[----:B------:R-:W-:-:S03]  /*2270*/  ISETP.GE.AND P3, PT, R75, 0xd, PT ;  /* 0x0000000d4b00780c */ /* 0x000fc60003f66270 */
[----:B--2---:R-:W-:Y:S01]  /*2280*/  @P4 IMAD R66, R16, R77, R66 ;  /* 0x0000004d10424224 */ /* 0x004fe200078e0242 */
[----:B------:R-:W-:Y:S02]  /*2290*/  ISETP.GE.AND P4, PT, R75, 0xe, PT ;  /* 0x0000000e4b00780c */ /* 0x000fe40003f86270 */
[----:B------:R-:W-:Y:S07]  /*22a0*/  @P5 LDS R75, [R74] ;  /* 0x000000004a4b5984 */ /* 0x000fee0000000800 */
        /* <DEDUP_REMOVED lines=10> */
.L_x_5766:
        /* <DEDUP_REMOVED lines=16> */
.L_x_5734:
[----:B------:R-:W-:Y:S05]  /*2450*/  @!P0 BRA `(.L_x_5769) ;  /* 0xffffffec00c08947 */ /* 0x000fea000383ffff */
[----:B------:R-:W-:Y:S05]  /*2460*/  BSYNC.RECONVERGENT B0 ;  /* 0x0000000000007941 */ /* 0x000fea0003800200 */
.L_x_5733:
[----:B------:R-:W-:-:S05]  /*2470*/  VIADD R18, R18, 0x10 ;  /* 0x0000001012127836 */ /* 0x000fca0000000000 */
[----:B------:R-:W-:-:S13]  /*2480*/  ISETP.GE.U32.AND P0, PT, R18, 0x40, PT ;  /* 0x000000401200780c */ /* 0x000fda0003f06070 */
[----:B------:R-:W-:Y:S05]  /*2490*/  @!P0 BRA `(.L_x_5770) ;  /* 0xffffffec00648947 */ /* 0x000fea000383ffff */
[----:B------:R-:W-:Y:S01]  /*24a0*/  PLOP3.LUT P0, PT, PT, PT, PT, 0x8, 0x80 ;  /* 0x000000000080781c */ /* 0x000fe20003f0e170 */
[----:B0-----:R-:W-:Y:S01]  /*24b0*/  IMAD.MOV.U32 R20, RZ, RZ, 0x20 ;  /* 0x00000020ff147424 */ /* 0x001fe200078e00ff */
[----:B------:R-:W-:Y:S11]  /*24c0*/  @P1 BRA `(.L_x_5771) ;  /* 0xffffffe800e41947 */ /* 0x000ff6000383ffff */
[----:B------:R-:W-:Y:S01]  /*24d0*/  ISETP.GT.U32.AND P0, PT, R2, 0x3f, PT ;  /* 0x0000003f0200780c */ /* 0x000fe20003f04070 */
[----:B------:R-:W-:Y:S05]  /*24e0*/  WARPSYNC.ALL ;  /* 0x0000000000007948 */ /* 0x000fea0003800000 */
[----:B------:R-:W-:Y:S06]  /*24f0*/  BAR.SYNC.DEFER_BLOCKING 0x0 ;  /* 0x0000000000007b1d */ /* 0x000fec0000010000 */
[----:B------:R-:W-:Y:S04]  /*2500*/  BSSY.RECONVERGENT B0, `(.L_x_5772) ;  /* 0x00000fe000007945 */ /* 0x000fe80003800200 */
[----:B------:R-:W-:Y:S05]  /*2510*/  @P0 BRA `(.L_x_5773) ;  /* 0x0000000c00f00947 */ /* 0x000fea0003800000 */
[----:B------:R-:W1:Y:S01]  /*2520*/  LDC R19, c[0x0][0x3ac] ;  /* 0x0000eb00ff137b82 */ /* 0x000e620000000800 */
[----:B------:R-:W-:Y:S01]  /*2530*/  LOP3.LUT R66, R5, 0x3, RZ, 0xc0, !PT ;  /* 0x0000000305427812 */ /* 0x000fe200078ec0ff */
[----:B------:R-:W-:Y:S01]  /*2540*/  BSSY.RECONVERGENT B1, `(.L_x_5774) ;  /* 0x000007c000017945 */ /* 0x000fe20003800200 */
[----:B------:R-:W-:-:S05]  /*2550*/  IMAD.SHL.U32 R68, R2, 0x4, RZ ;  /* 0x0000000402447824 */ /* 0x000fca00078e00ff */
[----:B------:R-:W0:Y:S08]  /*2560*/  LDC R22, c[0x0][0x388] ;  /* 0x0000e200ff167b82 */ /* 0x000e300000000800 */
[----:B------:R-:W2:Y:S01]  /*2570*/  S2UR UR5, SR_CTAID.X ;  /* 0x00000000000579c3 */ /* 0x000ea20000002500 */
[----:B-1----:R-:W-:-:S04]  /*2580*/  IABS R21, R19 ;  /* 0x0000001300157213 */ /* 0x002fc80000000000 */
[----:B------:R-:W1:Y:S01]  /*2590*/  I2F.RP R18, R21 ;  /* 0x0000001500127306 */ /* 0x000e620000209400 */
[----:B0-----:R-:W-:Y:S01]  /*25a0*/  IABS R24, R22 ;  /* 0x0000001600187213 */ /* 0x001fe20000000000 */
[----:B--2---:R-:W-:-:S06]  /*25b0*/  IMAD R65, R3, UR5, RZ ;  /* 0x0000000503417c24 */ /* 0x004fcc000f8e02ff */
[----:B-1----:R-:W0:Y:S02]  /*25c0*/  MUFU.RCP R18, R18 ;  /* 0x0000001200127308 */ /* 0x002e240000001000 */
[----:B0-----:R-:W-:Y:S02]  /*25d0*/  IADD3 R20, PT, PT, R18, 0xffffffe, RZ ;  /* 0x0ffffffe12147810 */ /* 0x001fe40007ffe0ff */
[----:B------:R-:W0:Y:S04]  /*25e0*/  LDC R18, c[0x0][0x384] ;  /* 0x0000e100ff127b82 */ /* 0x000e280000000800 */
[----:B------:R-:W1:Y:S02]  /*25f0*/  F2I.FTZ.U32.TRUNC.NTZ R17, R20 ;  /* 0x0000001400117305 */ /* 0x000e64000021f000 */
[----:B-1----:R-:W-:-:S04]  /*2600*/  IMAD.MOV R16, RZ, RZ, -R17 ;  /* 0x000000ffff107224 */ /* 0x002fc800078e0a11 */
[----:B------:R-:W-:Y:S02]  /*2610*/  IMAD R23, R16, R21, RZ ;  /* 0x0000001510177224 */ /* 0x000fe400078e02ff */
[----:B------:R-:W-:Y:S02]  /*2620*/  IMAD.MOV.U32 R16, RZ, RZ, RZ ;  /* 0x000000ffff107224 */ /* 0x000fe400078e00ff */
[----:B0-----:R-:W-:Y:S02]  /*2630*/  IMAD R65, R18, UR4, R65 ;  /* 0x0000000412417c24 */ /* 0x001fe4000f8e0241 */
[----:B------:R-:W-:-:S04]  /*2640*/  IMAD.HI.U32 R23, R17, R23, R16 ;  /* 0x0000001711177227 */ /* 0x000fc800078e0010 */
[----:B------:R-:W-:-:S04]  /*2650*/  IMAD.MOV.U32 R16, RZ, RZ, R24 ;  /* 0x000000ffff107224 */ /* 0x000fc800078e0018 */
[----:B------:R-:W-:-:S05]  /*2660*/  IMAD.HI.U32 R64, R23, R16, RZ ;  /* 0x0000001017407227 */ /* 0x000fca00078e00ff */
[----:B------:R-:W-:-:S05]  /*2670*/  IADD3 R17, PT, PT, -R64, RZ, RZ ;  /* 0x000000ff40117210 */ /* 0x000fca0007ffe1ff */
[----:B------:R-:W-:-:S05]  /*2680*/  IMAD R16, R21, R17, R16 ;  /* 0x0000001115107224 */ /* 0x000fca00078e0210 */
[----:B------:R-:W-:-:S13]  /*2690*/  ISETP.GT.U32.AND P1, PT, R21, R16, PT ;  /* 0x000000101500720c */ /* 0x000fda0003f24070 */
[----:B------:R-:W-:Y:S02]  /*26a0*/  @!P1 IMAD.IADD R16, R16, 0x1, -R21 ;  /* 0x0000000110109824 */ /* 0x000fe400078e0a15 */
[----:B------:R-:W-:Y:S01]  /*26b0*/  @!P1 VIADD R64, R64, 0x1 ;  /* 0x0000000140409836 */ /* 0x000fe20000000000 */
[----:B------:R-:W-:Y:S02]  /*26c0*/  ISETP.NE.AND P1, PT, R19, RZ, PT ;  /* 0x000000ff1300720c */ /* 0x000fe40003f25270 */
[----:B------:R-:W-:Y:S02]  /*26d0*/  ISETP.GE.U32.AND P0, PT, R16, R21, PT ;  /* 0x000000151000720c */ /* 0x000fe40003f06070 */
[----:B------:R-:W-:-:S04]  /*26e0*/  LOP3.LUT R16, R22, R19, RZ, 0x3c, !PT ;  /* 0x0000001316107212 */ /* 0x000fc800078e3cff */
[----:B------:R-:W-:-:S07]  /*26f0*/  ISETP.GE.AND P2, PT, R16, RZ, PT ;  /* 0x000000ff1000720c */ /* 0x000fce0003f46270 */
[----:B------:R-:W-:Y:S01]  /*2700*/  @P0 VIADD R64, R64, 0x1 ;  /* 0x0000000140400836 */ /* 0x000fe20000000000 */
[----:B------:R-:W-:-:S05]  /*2710*/  ISETP.NE.AND P0, PT, R66, 0x3, PT ;  /* 0x000000034200780c */ /* 0x000fca0003f05270 */
[----:B------:R-:W-:Y:S02]  /*2720*/  @!P2 IADD3 R64, PT, PT, -R64, RZ, RZ ;  /* 0x000000ff4040a210 */ /* 0x000fe40007ffe1ff */
[----:B------:R-:W-:-:S06]  /*2730*/  @!P1 LOP3.LUT R64, RZ, R19, RZ, 0x33, !PT ;  /* 0x00000013ff409212 */ /* 0x000fcc00078e33ff */
[----:B------:R-:W-:Y:S05]  /*2740*/  @!P0 BRA `(.L_x_5775) ;  /* 0x00000004006c8947 */ /* 0x000fea0003800000 */
[-C--:B------:R-:W-:Y:S01]  /*2750*/  IABS R25, R3.reuse ;  /* 0x0000000300197213 */ /* 0x080fe20000000000 */
[----:B------:R-:W0:Y:S01]  /*2760*/  S2UR UR8, SR_CgaCtaId ;  /* 0x00000000000879c3 */ /* 0x000e220000008800 */
[-C--:B------:R-:W-:Y:S01]  /*2770*/  IABS R19, R3.reuse ;  /* 0x0000000300137213 */ /* 0x080fe20000000000 */
[----:B------:R-:W-:Y:S01]  /*2780*/  UMOV UR5, 0x400 ;  /* 0x0000040000057882 */ /* 0x000fe20000000000 */
[----:B------:R-:W1:Y:S01]  /*2790*/  I2F.RP R18, R25 ;  /* 0x0000001900127306 */ /* 0x000e620000209400 */
[----:B------:R-:W-:Y:S01]  /*27a0*/  UIADD3 UR5, UPT, UPT, UR5, 0xa80, URZ ;  /* 0x00000a8005057890 */ /* 0x000fe2000fffe0ff */
[----:B------:R-:W-:Y:S01]  /*27b0*/  IMAD.SHL.U32 R26, R2, 0x4, RZ ;  /* 0x00000004021a7824 */ /* 0x000fe200078e00ff */
[----:B------:R-:W-:Y:S01]  /*27c0*/  LOP3.LUT R24, RZ, R3, RZ, 0x33, !PT ;  /* 0x00000003ff187212 */ /* 0x000fe200078e33ff */
[----:B------:R-:W-:Y:S02]  /*27d0*/  IMAD.MOV R32, RZ, RZ, -R19 ;  /* 0x000000ffff207224 */ /* 0x000fe400078e0a13 */
[----:B------:R-:W-:-:S02]  /*27e0*/  IMAD.SHL.U32 R33, R0, 0x4, RZ ;  /* 0x0000000400217824 */ /* 0x000fc400078e00ff */
[----:B-1----:R-:W1:Y:S01]  /*27f0*/  MUFU.RCP R18, R18 ;  /* 0x0000001200127308 */ /* 0x002e620000001000 */
[----:B0-----:R-:W-:-:S06]  /*2800*/  ULEA UR5, UR8, UR5, 0x18 ;  /* 0x0000000508057291 */ /* 0x001fcc000f8ec0ff */
[----:B------:R-:W-:Y:S01]  /*2810*/  LEA R35, R2, UR5, 0x2 ;  /* 0x0000000502237c11 */ /* 0x000fe2000f8e10ff */
[----:B-1----:R-:W-:Y:S01]  /*2820*/  VIADD R16, R18, 0xffffffe ;  /* 0x0ffffffe12107836 */ /* 0x002fe20000000000 */
[----:B------:R-:W-:-:S03]  /*2830*/  IABS R18, R68 ;  /* 0x0000004400127213 */ /* 0x000fc60000000000 */
[----:B------:R-:W-:Y:S01]  /*2840*/  IMAD R35, R2, 0xc, R35 ;  /* 0x0000000c02237824 */ /* 0x000fe200078e0223 */
[----:B------:R0:W1:Y:S01]  /*2850*/  F2I.FTZ.U32.TRUNC.NTZ R17, R16 ;  /* 0x0000001000117305 */ /* 0x000062000021f000 */
[----:B------:R-:W-:Y:S02]  /*2860*/  IMAD.IADD R68, R33, 0x1, R68 ;  /* 0x0000000121447824 */ /* 0x000fe400078e0244 */
[----:B0-----:R-:W-:Y:S02]  /*2870*/  HFMA2 R16, -RZ, RZ, 0, 0 ;  /* 0x00000000ff107431 */ /* 0x001fe400000001ff */
[----:B-1----:R-:W-:-:S04]  /*2880*/  IMAD.MOV R20, RZ, RZ, -R17 ;  /* 0x000000ffff147224 */ /* 0x002fc800078e0a11 */
[----:B------:R-:W-:-:S04]  /*2890*/  IMAD R27, R20, R25, RZ ;  /* 0x00000019141b7224 */ /* 0x000fc800078e02ff */
[----:B------:R-:W-:-:S06]  /*28a0*/  IMAD.HI.U32 R27, R17, R27, R16 ;  /* 0x0000001b111b7227 */ /* 0x000fcc00078e0010 */
[----:B------:R-:W-:-:S04]  /*28b0*/  IMAD.HI.U32 R21, R27, R18, RZ ;  /* 0x000000121b157227 */ /* 0x000fc800078e00ff */
[----:B------:R-:W-:-:S05]  /*28c0*/  IMAD R16, R21, R32, R18 ;  /* 0x0000002015107224 */ /* 0x000fca00078e0212 */
[----:B------:R-:W-:-:S13]  /*28d0*/  ISETP.GT.U32.AND P1, PT, R25, R16, PT ;  /* 0x000000101900720c */ /* 0x000fda0003f24070 */
[----:B------:R-:W-:Y:S01]  /*28e0*/  @!P1 IMAD.IADD R16, R16, 0x1, -R25 ;  /* 0x0000000110109824 */ /* 0x000fe200078e0a19 */
[----:B------:R-:W-:Y:S02]  /*28f0*/  @!P1 IADD3 R21, PT, PT, R21, 0x1, RZ ;  /* 0x0000000115159810 */ /* 0x000fe40007ffe0ff */
[----:B------:R-:W-:Y:S02]  /*2900*/  LOP3.LUT P1, RZ, R5, 0x3, RZ, 0xc0, !PT ;  /* 0x0000000305ff7812 */ /* 0x000fe4000782c0ff */
        /* <DEDUP_REMOVED lines=17> */
[----:B0-----:R-:W-:Y:S01]  /*2a20*/  IABS R16, R68 ;  /* 0x0000004400107213 */ /* 0x001fe20000000000 */
[----:B------:R-:W0:Y:S04]  /*2a30*/  LDC R34, c[0x0][0x360] ;  /* 0x0000d800ff227b82 */ /* 0x000e280000000800 */
[----:B------:R-:W-:-:S04]  /*2a40*/  IMAD.HI.U32 R23, R27, R16, RZ ;  /* 0x000000101b177227 */ /* 0x000fc800078e00ff */
[----:B------:R-:W-:-:S05]  /*2a50*/  IMAD R16, R23, R32, R16 ;  /* 0x0000002017107224 */ /* 0x000fca00078e0210 */
[----:B------:R-:W-:Y:S01]  /*2a60*/  ISETP.GT.U32.AND P2, PT, R25, R16, PT ;  /* 0x000000101900720c */ /* 0x000fe20003f44070 */
[----:B0-----:R-:W-:-:S12]  /*2a70*/  IMAD R35, R34, 0x10, R35 ;  /* 0x0000001022237824 */ /* 0x001fd800078e0223 */
[----:B------:R-:W-:Y:S01]  /*2a80*/  @!P2 IADD3 R16, PT, PT, R16, -R25, RZ ;  /* 0x800000191010a210 */ /* 0x000fe20007ffe0ff */
[----:B------:R-:W-:-:S03]  /*2a90*/  @!P2 VIADD R23, R23, 0x1 ;  /* 0x000000011717a836 */ /* 0x000fc60000000000 */
[----:B------:R-:W-:Y:S02]  /*2aa0*/  ISETP.GE.U32.AND P1, PT, R16, R25, PT ;  /* 0x000000191000720c */ /* 0x000fe40003f26070 */
[----:B------:R-:W-:-:S04]  /*2ab0*/  LOP3.LUT R16, R68, R3, RZ, 0x3c, !PT ;  /* 0x0000000344107212 */ /* 0x000fc800078e3cff */
[----:B------:R-:W-:Y:S02]  /*2ac0*/  ISETP.GE.AND P3, PT, R16, RZ, PT ;  /* 0x000000ff1000720c */ /* 0x000fe40003f66270 */
[----:B------:R-:W0:Y:S05]  /*2ad0*/  LDS.128 R16, [R35] ;  /* 0x0000000023107984 */ /* 0x000e2a0000000c00 */
[----:B------:R-:W-:Y:S01]  /*2ae0*/  @P1 VIADD R23, R23, 0x1 ;  /* 0x0000000117171836 */ /* 0x000fe20000000000 */
[----:B------:R-:W-:-:S05]  /*2af0*/  ISETP.NE.AND P1, PT, R66, 0x1, PT ;  /* 0x000000014200780c */ /* 0x000fca0003f25270 */
[----:B------:R-:W-:-:S04]  /*2b00*/  @!P3 IADD3 R23, PT, PT, -R23, RZ, RZ ;  /* 0x000000ff1717b210 */ /* 0x000fc80007ffe1ff */
[----:B------:R-:W-:-:S05]  /*2b10*/  SEL R23, R24, R23, !P0 ;  /* 0x0000001718177207 */ /* 0x000fca0004000000 */
[----:B------:R-:W-:Y:S02]  /*2b20*/  IMAD.MOV R22, RZ, RZ, -R23 ;  /* 0x000000ffff167224 */ /* 0x000fe400078e0a17 */
[----:B------:R-:W-:Y:S02]  /*2b30*/  IMAD R23, R64, R23, R65 ;  /* 0x0000001740177224 */ /* 0x000fe400078e0241 */
[--C-:B------:R-:W-:Y:S02]  /*2b40*/  IMAD R22, R3, R22, R68.reuse ;  /* 0x0000001603167224 */ /* 0x100fe400078e0244 */
[----:B------:R-:W-:Y:S02]  /*2b50*/  IMAD.IADD R68, R33, 0x1, R68 ;  /* 0x0000000121447824 */ /* 0x000fe400078e0244 */
[----:B------:R-:W-:-:S04]  /*2b60*/  IMAD.IADD R23, R23, 0x1, R22 ;  /* 0x0000000117177824 */ /* 0x000fc800078e0216 */
[----:B------:R-:W-:-:S05]  /*2b70*/  IMAD.WIDE R22, R23, 0x4, R20 ;  /* 0x0000000417167825 */ /* 0x000fca00078e0214 */
[----:B0-----:R1:W-:Y:S01]  /*2b80*/  STG.E.128 desc[UR10][R22.64], R16 ;  /* 0x0000001016007986 */ /* 0x0013e2000c101d0a */
[----:B------:R-:W-:Y:S05]  /*2b90*/  @!P1 BRA `(.L_x_5775) ;  /* 0x0000000000589947 */ /* 0x000fea0003800000 */
[----:B------:R-:W-:-:S04]  /*2ba0*/  IADD3 R26, PT, PT, R33, R26, R33 ;  /* 0x0000001a211a7210 */ /* 0x000fc80007ffe021 */
[----:B-1----:R-:W-:Y:S01]  /*2bb0*/  IABS R16, R26 ;  /* 0x0000001a00107213 */ /* 0x002fe20000000000 */
[----:B------:R-:W-:Y:S01]  /*2bc0*/  IMAD.IADD R68, R33, 0x1, R26 ;  /* 0x0000000121447824 */ /* 0x000fe200078e021a */
[----:B------:R-:W-:-:S03]  /*2bd0*/  LOP3.LUT R22, R26, R3, RZ, 0x3c, !PT ;  /* 0x000000031a167212 */ /* 0x000fc600078e3cff */
[----:B------:R-:W-:Y:S01]  /*2be0*/  IMAD.HI.U32 R27, R27, R16, RZ ;  /* 0x000000101b1b7227 */ /* 0x000fe200078e00ff */
[----:B------:R-:W-:-:S03]  /*2bf0*/  ISETP.GE.AND P3, PT, R22, RZ, PT ;  /* 0x000000ff1600720c */ /* 0x000fc60003f66270 */
[----:B------:R-:W-:Y:S02]  /*2c00*/  IMAD R32, R27, R32, R16 ;  /* 0x000000201b207224 */ /* 0x000fe400078e0210 */
[----:B------:R-:W-:-:S03]  /*2c10*/  IMAD R16, R34, 0x10, R35 ;  /* 0x0000001022107824 */ /* 0x000fc600078e0223 */
[----:B------:R-:W-:-:S03]  /*2c20*/  ISETP.GT.U32.AND P2, PT, R25, R32, PT ;  /* 0x000000201900720c */ /* 0x000fc60003f44070 */
[----:B------:R-:W0:Y:S10]  /*2c30*/  LDS.128 R16, [R16] ;  /* 0x0000000010107984 */ /* 0x000e340000000c00 */
        /* <DEDUP_REMOVED lines=11> */
[----:B0-----:R2:W-:Y:S02]  /*2cf0*/  STG.E.128 desc[UR10][R20.64], R16 ;  /* 0x0000001014007986 */ /* 0x0015e4000c101d0a */
.L_x_5775:
[----:B------:R-:W-:Y:S05]  /*2d00*/  BSYNC.RECONVERGENT B1 ;  /* 0x0000000000017941 */ /* 0x000fea0003800200 */
.L_x_5774:
[----:B------:R-:W-:-:S13]  /*2d10*/  ISETP.GE.U32.AND P0, PT, R5, 0x3, PT ;  /* 0x000000030500780c */ /* 0x000fda0003f06070 */
[----:B------:R-:W-:Y:S05]  /*2d20*/  @!P0 BRA `(.L_x_5773) ;  /* 0x0000000400ec8947 */ /* 0x000fea0003800000 */
[----:B------:R-:W-:-:S13]  /*2d30*/  ISETP.NE.AND P0, PT, R3, RZ, PT ;  /* 0x000000ff0300720c */ /* 0x000fda0003f05270 */
.L_x_5776:
[-C--:B--2-4-:R-:W-:Y:S01]  /*2d40*/  IABS R20, R3.reuse ;  /* 0x0000000300147213 */ /* 0x094fe20000000000 */
[----:B------:R-:W-:Y:S01]  /*2d50*/  IMAD.SHL.U32 R70, R0, 0x4, RZ ;  /* 0x0000000400467824 */ /* 0x000fe200078e00ff */
[-C--:B01----:R-:W-:Y:S01]  /*2d60*/  IABS R23, R3.reuse ;  /* 0x0000000300177213 */ /* 0x083fe20000000000 */
[----:B------:R-:W0:Y:S01]  /*2d70*/  S2UR UR8, SR_CgaCtaId ;  /* 0x00000000000879c3 */ /* 0x000e220000008800 */
[----:B------:R-:W1:Y:S01]  /*2d80*/  I2F.RP R16, R20 ;  /* 0x0000001400107306 */ /* 0x000e620000209400 */
[-C--:B------:R-:W-:Y:S01]  /*2d90*/  IABS R24, R68.reuse ;  /* 0x0000004400187213 */ /* 0x080fe20000000000 */
[----:B------:R-:W-:Y:S01]  /*2da0*/  UMOV UR5, 0x400 ;  /* 0x0000040000057882 */ /* 0x000fe20000000000 */
[C---:B------:R-:W-:Y:S01]  /*2db0*/  IADD3 R74, PT, PT, R70.reuse, R68, RZ ;  /* 0x00000044464a7210 */ /* 0x040fe20007ffe0ff */
[----:B------:R-:W-:Y:S01]  /*2dc0*/  UIADD3 UR5, UPT, UPT, UR5, 0xa80, URZ ;  /* 0x00000a8005057890 */ /* 0x000fe2000fffe0ff */
[----:B------:R-:W-:Y:S02]  /*2dd0*/  LOP3.LUT R71, RZ, R3, RZ, 0x33, !PT ;  /* 0x00000003ff477212 */ /* 0x000fe400078e33ff */
[----:B------:R-:W2:Y:S01]  /*2de0*/  LDC.64 R66, c[0x0][0x3a0] ;  /* 0x0000e800ff427b82 */ /* 0x000ea20000000a00 */
[----:B------:R-:W3:Y:S01]  /*2df0*/  I2F.RP R18, R23 ;  /* 0x0000001700127306 */ /* 0x000ee20000209400 */
[----:B------:R-:W-:-:S04]  /*2e00*/  IMAD.IADD R76, R70, 0x1, R74 ;  /* 0x00000001464c7824 */ /* 0x000fc800078e024a */
[----:B------:R-:W-:-:S03]  /*2e10*/  IMAD.IADD R72, R70, 0x1, R76 ;  /* 0x0000000146487824 */ /* 0x000fc600078e024c */
[----:B-1----:R-:W1:Y:S01]  /*2e20*/  MUFU.RCP R16, R16 ;  /* 0x0000001000107308 */ /* 0x002e620000001000 */
[----:B0-----:R-:W-:-:S07]  /*2e30*/  ULEA UR5, UR8, UR5, 0x18 ;  /* 0x0000000508057291 */ /* 0x001fce000f8ec0ff */
[----:B---3--:R-:W0:Y:S01]  /*2e40*/  MUFU.RCP R18, R18 ;  /* 0x0000001200127308 */ /* 0x008e220000001000 */
[----:B-1----:R-:W-:Y:S02]  /*2e50*/  IADD3 R19, PT, PT, R16, 0xffffffe, RZ ;  /* 0x0ffffffe10137810 */ /* 0x002fe40007ffe0ff */
[----:B------:R-:W-:-:S05]  /*2e60*/  IABS R16, R3 ;  /* 0x0000000300107213 */ /* 0x000fca0000000000 */
[----:B------:R-:W1:Y:S01]  /*2e70*/  F2I.FTZ.U32.TRUNC.NTZ R19, R19 ;  /* 0x0000001300137305 */ /* 0x000e62000021f000 */
[----:B------:R-:W-:Y:S02]  /*2e80*/  IMAD.MOV R16, RZ, RZ, -R16 ;  /* 0x000000ffff107224 */ /* 0x000fe400078e0a10 */
[----:B0-----:R-:W-:Y:S02]  /*2e90*/  VIADD R17, R18, 0xffffffe ;  /* 0x0ffffffe12117836 */ /* 0x001fe40000000000 */
[----:B------:R-:W-:-:S04]  /*2ea0*/  IMAD.MOV.U32 R18, RZ, RZ, RZ ;  /* 0x000000ffff127224 */ /* 0x000fc800078e00ff */
[----:B------:R-:W0:Y:S01]  /*2eb0*/  F2I.FTZ.U32.TRUNC.NTZ R17, R17 ;  /* 0x0000001100117305 */ /* 0x000e22000021f000 */
[----:B-1----:R-:W-:-:S04]  /*2ec0*/  IMAD.MOV R21, RZ, RZ, -R19 ;  /* 0x000000ffff157224 */ /* 0x002fc800078e0a13 */
[----:B------:R-:W-:-:S04]  /*2ed0*/  IMAD R21, R21, R20, RZ ;  /* 0x0000001415157224 */ /* 0x000fc800078e02ff */
[----:B------:R-:W-:Y:S01]  /*2ee0*/  IMAD.HI.U32 R22, R19, R21, R18 ;  /* 0x0000001513167227 */ /* 0x000fe200078e0012 */
[----:B------:R-:W-:-:S05]  /*2ef0*/  MOV R19, R24 ;  /* 0x0000001800137202 */ /* 0x000fca0000000f00 */
[----:B------:R-:W-:Y:S01]  /*2f00*/  IMAD.HI.U32 R18, R22, R19, RZ ;  /* 0x0000001316127227 */ /* 0x000fe200078e00ff */
[----:B------:R-:W-:-:S03]  /*2f10*/  IABS R22, R76 ;  /* 0x0000004c00167213 */ /* 0x000fc60000000000 */
[----:B------:R-:W-:Y:S02]  /*2f20*/  IMAD R19, R18, R16, R19 ;  /* 0x0000001012137224 */ /* 0x000fe400078e0213 */
[----:B0-----:R-:W-:-:S03]  /*2f30*/  IMAD.MOV R16, RZ, RZ, -R17 ;  /* 0x000000ffff107224 */ /* 0x001fc600078e0a11 */
[----:B------:R-:W-:Y:S01]  /*2f40*/  ISETP.GT.U32.AND P3, PT, R20, R19, PT ;  /* 0x000000131400720c */ /* 0x000fe20003f64070 */
[----:B------:R-:W-:Y:S02]  /*2f50*/  IMAD R21, R16, R23, RZ ;  /* 0x0000001710157224 */ /* 0x000fe400078e02ff */
[----:B------:R-:W-:-:S04]  /*2f60*/  IMAD.MOV.U32 R16, RZ, RZ, RZ ;  /* 0x000000ffff107224 */ /* 0x000fc800078e00ff */
[----:B------:R-:W-:Y:S01]  /*2f70*/  IMAD.HI.U32 R24, R17, R21, R16 ;  /* 0x0000001511187227 */ /* 0x000fe200078e0010 */
[----:B------:R-:W-:Y:S02]  /*2f80*/  IABS R16, R3 ;  /* 0x0000000300107213 */ /* 0x000fe40000000000 */
[----:B------:R-:W-:Y:S02]  /*2f90*/  IABS R17, R74 ;  /* 0x0000004a00117213 */ /* 0x000fe40000000000 */
[----:B------:R-:W-:Y:S01]  /*2fa0*/  IADD3 R26, PT, PT, RZ, -R16, RZ ;  /* 0x80000010ff1a7210 */ /* 0x000fe20007ffe0ff */
[----:B------:R-:W-:-:S04]  /*2fb0*/  IMAD.HI.U32 R21, R24, R22, RZ ;  /* 0x0000001618157227 */ /* 0x000fc800078e00ff */
[----:B------:R-:W-:Y:S02]  /*2fc0*/  IMAD R22, R21, R26, R22 ;  /* 0x0000001a15167224 */ /* 0x000fe400078e0216 */
[----:B------:R-:W-:Y:S02]  /*2fd0*/  @!P3 IMAD.IADD R19, R19, 0x1, -R23 ;  /* 0x000000011313b824 */ /* 0x000fe400078e0a17 */
[----:B------:R-:W-:Y:S01]  /*2fe0*/  @!P3 VIADD R18, R18, 0x1 ;  /* 0x000000011212b836 */ /* 0x000fe20000000000 */
[----:B------:R-:W-:Y:S02]  /*2ff0*/  ISETP.GT.U32.AND P1, PT, R23, R22, PT ;  /* 0x000000161700720c */ /* 0x000fe40003f24070 */
[----:B------:R-:W-:Y:S01]  /*3000*/  ISETP.GE.U32.AND P2, PT, R19, R20, PT ;  /* 0x000000141300720c */ /* 0x000fe20003f46070 */
[----:B------:R-:W-:Y:S01]  /*3010*/  IMAD.HI.U32 R20, R24, R17, RZ ;  /* 0x0000001118147227 */ /* 0x000fe200078e00ff */
[----:B------:R-:W-:-:S03]  /*3020*/  IABS R19, R72 ;  /* 0x0000004800137213 */ /* 0x000fc60000000000 */
[----:B------:R-:W-:Y:S01]  /*3030*/  IMAD R16, R20, R26, R17 ;  /* 0x0000001a14107224 */ /* 0x000fe200078e0211 */
[----:B------:R-:W-:Y:S01]  /*3040*/  LOP3.LUT R17, R68, R3, RZ, 0x3c, !PT ;  /* 0x0000000344117212 */ /* 0x000fe200078e3cff */
[----:B------:R-:W-:-:S03]  /*3050*/  IMAD.HI.U32 R24, R24, R19, RZ ;  /* 0x0000001318187227 */ /* 0x000fc600078e00ff */
[----:B------:R-:W-:Y:S01]  /*3060*/  ISETP.GT.U32.AND P6, PT, R23, R16, PT ;  /* 0x000000101700720c */ /* 0x000fe20003fc4070 */
[----:B------:R-:W-:Y:S01]  /*3070*/  @!P1 IMAD.IADD R22, R22, 0x1, -R23 ;  /* 0x0000000116169824 */ /* 0x000fe200078e0a17 */
[----:B------:R-:W-:Y:S01]  /*3080*/  ISETP.GE.AND P5, PT, R17, RZ, PT ;  /* 0x000000ff1100720c */ /* 0x000fe20003fa6270 */
[----:B------:R-:W-:Y:S01]  /*3090*/  IMAD R26, R24, R26, R19 ;  /* 0x0000001a181a7224 */ /* 0x000fe200078e0213 */
[----:B------:R-:W-:Y:S01]  /*30a0*/  LEA R17, R68, UR5, 0x2 ;  /* 0x0000000544117c11 */ /* 0x000fe2000f8e10ff */
[----:B------:R-:W-:Y:S01]  /*30b0*/  @P2 VIADD R18, R18, 0x1 ;  /* 0x0000000112122836 */ /* 0x000fe20000000000 */
[----:B------:R-:W-:Y:S02]  /*30c0*/  ISETP.GE.U32.AND P4, PT, R22, R23, PT ;  /* 0x000000171600720c */ /* 0x000fe40003f86070 */
[----:B------:R-:W0:Y:S01]  /*30d0*/  LDC R22, c[0x0][0x360] ;  /* 0x0000d800ff167b82 */ /* 0x000e220000000800 */
[----:B------:R-:W-:Y:S01]  /*30e0*/  ISETP.GT.U32.AND P2, PT, R23, R26, PT ;  /* 0x0000001a1700720c */ /* 0x000fe20003f44070 */
[----:B------:R0:W1:Y:S01]  /*30f0*/  LDS.128 R32, [R17] ;  /* 0x0000000011207984 */ /* 0x0000620000000c00 */
[----:B------:R-:W-:-:S02]  /*3100*/  @!P1 IADD3 R21, PT, PT, R21, 0x1, RZ ;  /* 0x0000000115159810 */ /* 0x000fc40007ffe0ff */
[-C--:B------:R-:W-:Y:S01]  /*3110*/  @!P6 IADD3 R16, PT, PT, R16, -R23.reuse, RZ ;  /* 0x800000171010e210 */ /* 0x080fe20007ffe0ff */
[----:B------:R-:W-:Y:S02]  /*3120*/  @!P6 VIADD R20, R20, 0x1 ;  /* 0x000000011414e836 */ /* 0x000fe40000000000 */
[----:B------:R-:W-:Y:S01]  /*3130*/  @!P5 IMAD.MOV R18, RZ, RZ, -R18 ;  /* 0x000000ffff12d224 */ /* 0x000fe200078e0a12 */
[----:B------:R-:W-:Y:S02]  /*3140*/  ISETP.NE.AND P5, PT, R3, RZ, PT ;  /* 0x000000ff0300720c */ /* 0x000fe40003fa5270 */
[----:B------:R-:W-:Y:S01]  /*3150*/  ISETP.GE.U32.AND P3, PT, R16, R23, PT ;  /* 0x000000171000720c */ /* 0x000fe20003f66070 */
[----:B------:R-:W-:Y:S01]  /*3160*/  @P4 VIADD R21, R21, 0x1 ;  /* 0x0000000115154836 */ /* 0x000fe20000000000 */
[----:B------:R-:W-:Y:S01]  /*3170*/  SEL R18, R71, R18, !P5 ;  /* 0x0000001247127207 */ /* 0x000fe20006800000 */
[----:B------:R-:W-:Y:S01]  /*3180*/  @!P2 IMAD.IADD R26, R26, 0x1, -R23 ;  /* 0x000000011a1aa824 */ /* 0x000fe200078e0a17 */
[----:B------:R-:W-:-:S02]  /*3190*/  LOP3.LUT R16, R74, R3, RZ, 0x3c, !PT ;  /* 0x000000034a107212 */ /* 0x000fc400078e3cff */
[----:B------:R-:W-:Y:S01]  /*31a0*/  IADD3 R19, PT, PT, -R18, RZ, RZ ;  /* 0x000000ff12137210 */ /* 0x000fe20007ffe1ff */
[----:B------:R-:W-:Y:S01]  /*31b0*/  IMAD R18, R64, R18, R65 ;  /* 0x0000001240127224 */ /* 0x000fe200078e0241 */
[----:B------:R-:W-:Y:S02]  /*31c0*/  ISETP.GE.U32.AND P6, PT, R26, R23, PT ;  /* 0x000000171a00720c */ /* 0x000fe40003fc6070 */
[----:B------:R-:W-:Y:S01]  /*31d0*/  LOP3.LUT R23, R76, R3, RZ, 0x3c, !PT ;  /* 0x000000034c177212 */ /* 0x000fe200078e3cff */
[----:B------:R-:W-:Y:S01]  /*31e0*/  IMAD R19, R3, R19, R68 ;  /* 0x0000001303137224 */ /* 0x000fe200078e0244 */
[----:B------:R-:W-:Y:S01]  /*31f0*/  @!P2 IADD3 R24, PT, PT, R24, 0x1, RZ ;  /* 0x000000011818a810 */ /* 0x000fe20007ffe0ff */
[----:B0-----:R-:W-:Y:S01]  /*3200*/  IMAD R17, R22, 0x10, R17 ;  /* 0x0000001016117824 */ /* 0x001fe200078e0211 */
[----:B------:R-:W-:Y:S01]  /*3210*/  ISETP.GE.AND P1, PT, R23, RZ, PT ;  /* 0x000000ff1700720c */ /* 0x000fe20003f26270 */
[----:B------:R-:W-:Y:S01]  /*3220*/  @P3 VIADD R20, R20, 0x1 ;  /* 0x0000000114143836 */ /* 0x000fe20000000000 */
[----:B------:R-:W-:Y:S01]  /*3230*/  ISETP.GE.AND P3, PT, R16, RZ, PT ;  /* 0x000000ff1000720c */ /* 0x000fe20003f66270 */
[----:B------:R-:W-:Y:S01]  /*3240*/  IMAD R23, R22, 0x10, R17 ;  /* 0x0000001016177824 */ /* 0x000fe200078e0211 */
[----:B------:R-:W-:Y:S01]  /*3250*/  LOP3.LUT R16, R72, R3, RZ, 0x3c, !PT ;  /* 0x0000000348107212 */ /* 0x000fe200078e3cff */
[----:B------:R-:W-:Y:S01]  /*3260*/  IMAD.IADD R19, R18, 0x1, R19 ;  /* 0x0000000112137824 */ /* 0x000fe200078e0213 */
[----:B------:R-:W-:Y:S01]  /*3270*/  MOV R75, R21 ;  /* 0x00000015004b7202 */ /* 0x000fe20000000f00 */
[----:B------:R-:W-:Y:S01]  /*3280*/  IMAD R25, R22, 0x10, R23 ;  /* 0x0000001016197824 */ /* 0x000fe200078e0217 */
[----:B------:R-:W-:Y:S01]  /*3290*/  ISETP.GE.AND P4, PT, R16, RZ, PT ;  /* 0x000000ff1000720c */ /* 0x000fe20003f86270 */
[----:B------:R-:W-:-:S02]  /*32a0*/  @P6 VIADD R24, R24, 0x1 ;  /* 0x0000000118186836 */ /* 0x000fc40000000000 */
[----:B--2---:R-:W-:Y:S02]  /*32b0*/  IMAD.WIDE R68, R19, 0x4, R66 ;  /* 0x0000000413447825 */ /* 0x004fe400078e0242 */
[----:B------:R-:W0:Y:S02]  /*32c0*/  LDS.128 R16, [R17] ;  /* 0x0000000011107984 */ /* 0x000e240000000c00 */
[----:B------:R-:W-:Y:S02]  /*32d0*/  IMAD.MOV.U32 R73, RZ, RZ, R20 ;  /* 0x000000ffff497224 */ /* 0x000fe400078e0014 */
[----:B------:R-:W2:Y:S01]  /*32e0*/  LDS.128 R20, [R23] ;  /* 0x0000000017147984 */ /* 0x000ea20000000c00 */
[----:B------:R-:W-:Y:S02]  /*32f0*/  IMAD.MOV.U32 R77, RZ, RZ, R24 ;  /* 0x000000ffff4d7224 */ /* 0x000fe400078e0018 */
[----:B------:R-:W-:Y:S01]  /*3300*/  @!P3 IMAD.MOV R73, RZ, RZ, -R73 ;  /* 0x000000ffff49b224 */ /* 0x000fe200078e0a49 */
[----:B------:R-:W3:Y:S01]  /*3310*/  LDS.128 R24, [R25] ;  /* 0x0000000019187984 */ /* 0x000ee20000000c00 */
[----:B------:R-:W-:Y:S01]  /*3320*/  @!P1 IMAD.MOV R75, RZ, RZ, -R75 ;  /* 0x000000ffff4b9224 */ /* 0x000fe200078e0a4b */
[----:B------:R-:W-:-:S02]  /*3330*/  @!P4 IADD3 R77, PT, PT, -R77, RZ, RZ ;  /* 0x000000ff4d4dc210 */ /* 0x000fc40007ffe1ff */
[----:B-1----:R1:W-:Y:S02]  /*3340*/  STG.E.128 desc[UR10][R68.64], R32 ;  /* 0x0000002044007986 */ /* 0x0023e4000c101d0a */
[C---:B-1----:R-:W-:Y:S01]  /*3350*/  SEL R32, R71.reuse, R73, !P5 ;  /* 0x0000004947207207 */ /* 0x042fe20006800000 */
[----:B------:R-:W-:Y:S01]  /*3360*/  IMAD.IADD R68, R70, 0x1, R72 ;  /* 0x0000000146447824 */ /* 0x000fe200078e0248 */
[----:B------:R-:W-:Y:S02]  /*3370*/  SEL R71, R71, R75, !P5 ;  /* 0x0000004b47477207 */ /* 0x000fe40006800000 */
[----:B------:R-:W-:Y:S01]  /*3380*/  LOP3.LUT R34, RZ, R3, RZ, 0x33, !PT ;  /* 0x00000003ff227212 */ /* 0x000fe200078e33ff */
[----:B------:R-:W-:Y:S01]  /*3390*/  IMAD.MOV R33, RZ, RZ, -R32 ;  /* 0x000000ffff217224 */ /* 0x000fe200078e0a20 */
[----:B------:R-:W-:Y:S01]  /*33a0*/  ISETP.GE.U32.AND P1, PT, R68, 0x100, PT ;  /* 0x000001004400780c */ /* 0x000fe20003f26070 */
[----:B------:R-:W-:Y:S01]  /*33b0*/  IMAD R32, R64, R32, R65 ;  /* 0x0000002040207224 */ /* 0x000fe200078e0241 */
[----:B------:R-:W-:Y:S01]  /*33c0*/  SEL R77, R34, R77, !P0 ;  /* 0x0000004d224d7207 */ /* 0x000fe20004000000 */
[----:B------:R-:W-:-:S02]  /*33d0*/  IMAD.MOV R34, RZ, RZ, -R71 ;  /* 0x000000ffff227224 */ /* 0x000fc400078e0a47 */
[C---:B------:R-:W-:Y:S02]  /*33e0*/  IMAD R33, R3.reuse, R33, R74 ;  /* 0x0000002103217224 */ /* 0x040fe400078e024a */
[C---:B------:R-:W-:Y:S02]  /*33f0*/  IMAD R76, R3.reuse, R34, R76 ;  /* 0x00000022034c7224 */ /* 0x040fe400078e024c */
[----:B------:R-:W-:Y:S01]  /*3400*/  IMAD.MOV R34, RZ, RZ, -R77 ;  /* 0x000000ffff227224 */ /* 0x000fe200078e0a4d */
[----:B------:R-:W-:Y:S01]  /*3410*/  IADD3 R33, PT, PT, R32, R33, RZ ;  /* 0x0000002120217210 */ /* 0x000fe20007ffe0ff */
[C-C-:B------:R-:W-:Y:S02]  /*3420*/  IMAD R71, R64.reuse, R71, R65.reuse ;  /* 0x0000004740477224 */ /* 0x140fe400078e0241 */
[----:B------:R-:W-:Y:S02]  /*3430*/  IMAD R77, R64, R77, R65 ;  /* 0x0000004d404d7224 */ /* 0x000fe400078e0241 */
[----:B------:R-:W-:-:S02]  /*3440*/  IMAD R34, R3, R34, R72 ;  /* 0x0000002203227224 */ /* 0x000fc400078e0248 */
[----:B------:R-:W-:Y:S02]  /*3450*/  IMAD.IADD R71, R71, 0x1, R76 ;  /* 0x0000000147477824 */ /* 0x000fe400078e024c */
[----:B------:R-:W-:Y:S02]  /*3460*/  IMAD.IADD R77, R77, 0x1, R34 ;  /* 0x000000014d4d7824 */ /* 0x000fe400078e0222 */
[----:B------:R-:W-:-:S04]  /*3470*/  IMAD.WIDE R34, R33, 0x4, R66 ;  /* 0x0000000421227825 */ /* 0x000fc800078e0242 */
[--C-:B------:R-:W-:Y:S01]  /*3480*/  IMAD.WIDE R32, R71, 0x4, R66.reuse ;  /* 0x0000000447207825 */ /* 0x100fe200078e0242 */
[----:B0-----:R4:W-:Y:S03]  /*3490*/  STG.E.128 desc[UR10][R34.64], R16 ;  /* 0x0000001022007986 */ /* 0x0019e6000c101d0a */
[----:B------:R-:W-:Y:S01]  /*34a0*/  IMAD.WIDE R66, R77, 0x4, R66 ;  /* 0x000000044d427825 */ /* 0x000fe200078e0242 */
[----:B--2---:R4:W-:Y:S04]  /*34b0*/  STG.E.128 desc[UR10][R32.64], R20 ;  /* 0x0000001420007986 */ /* 0x0049e8000c101d0a */
[----:B---3--:R4:W-:Y:S01]  /*34c0*/  STG.E.128 desc[UR10][R66.64], R24 ;  /* 0x0000001842007986 */ /* 0x0089e2000c101d0a */
[----:B------:R-:W-:Y:S05]  /*34d0*/  @!P1 BRA `(.L_x_5776) ;  /* 0xfffffff800189947 */ /* 0x000fea000383ffff */
.L_x_5773:
[----:B------:R-:W-:Y:S05]  /*34e0*/  BSYNC.RECONVERGENT B0 ;  /* 0x0000000000007941 */ /* 0x000fea0003800200 */
.L_x_5772:
[----:B------:R-:W3:Y:S02]  /*34f0*/  LDCU UR5, c[0x0][0x374] ;  /* 0x00006e80ff0577ac */ /* 0x000ee40008000800 */
[----:B---3--:R-:W-:Y:S02]  /*3500*/  UIADD3 UR4, UPT, UPT, UR5, UR4, URZ ;  /* 0x0000000405047290 */ /* 0x008fe4000fffe0ff */
[----:B------:R-:W-:-:S04]  /*3510*/  USHF.L.U32 UR5, UR5, 0x2, URZ ;  /* 0x0000000205057899 */ /* 0x000fc800080006ff */
[----:B------:R-:W-:-:S09]  /*3520*/  UISETP.GE.U32.AND UP0, UPT, UR4, UR5, UPT ;  /* 0x000000050400728c */ /* 0x000fd2000bf06070 */
[----:B------:R-:W-:Y:S05]  /*3530*/  BRA.U !UP0, `(.L_x_5777) ;  /* 0xffffffd908047547 */ /* 0x000fea000b83ffff */
[----:B------:R-:W-:Y:S05]  /*3540*/  EXIT ;  /* 0x000000000000794d */ /* 0x000fea0003800000 */
.L_x_5737:
[----:B------:R-:W-:Y:S01]  /*3550*/  IMAD.MOV.U32 R73, RZ, RZ, -0x1 ;  /* 0xffffffffff497424 */ /* 0x000fe200078e00ff */
[----:B------:R-:W-:Y:S01]  /*3560*/  MOV R74, R37 ;  /* 0x00000025004a7202 */ /* 0x000fe20000000f00 */
[----:B------:R-:W-:-:S07]  /*3570*/  IMAD.MOV.U32 R75, RZ, RZ, 0x1f ;  /* 0x0000001fff4b7424 */ /* 0x000fce00078e00ff */
[----:B01----:R-:W-:Y:S05]  /*3580*/  WARPSYNC.COLLECTIVE R73, `(.L_x_5778) ;  /* 0x0000000049087348 */ /* 0x003fea0003c00000 */
[----:B------:R2:W3:Y:S02]  /*3590*/  SHFL.IDX P3, R73, R72, R74, R75 ;  /* 0x0000004a48497389 */ /* 0x0004e4000006004b */
[----:B0123--:R-:W-:Y:S05]  /*35a0*/  ENDCOLLECTIVE ;  /* 0x000000000000791b */ /* 0x00ffea0003800000 */
.L_x_5778:
[----:B------:R-:W-:Y:S01]  /*35b0*/  IMAD.MOV.U32 R66, RZ, RZ, R73 ;  /* 0x000000ffff427224 */ /* 0x000fe200078e0049 */
[----:B------:R-:W-:Y:S06]  /*35c0*/  BRA `(.L_x_5779) ;  /* 0xffffffe000e87947 */ /* 0x000fec000383ffff */
.L_x_5739:
[----:B------:R-:W-:Y:S01]  /*35d0*/  BSSY B1, `(.L_x_5780) ;  /* 0x0000007000017945 */ /* 0x000fe20003800000 */
[----:B------:R-:W-:Y:S01]  /*35e0*/  MOV R74, R6 ;  /* 0x00000006004a7202 */ /* 0x000fe20000000f00 */
[----:B------:R-:W-:Y:S02]  /*35f0*/  IMAD.MOV.U32 R75, RZ, RZ, 0x1f ;  /* 0x0000001fff4b7424 */ /* 0x000fe400078e00ff */
[----:B------:R-:W-:-:S07]  /*3600*/  IMAD.MOV.U32 R73, RZ, RZ, -0x1 ;  /* 0xffffffffff497424 */ /* 0x000fce00078e00ff */
[----:B012---:R-:W-:Y:S05]  /*3610*/  WARPSYNC.COLLECTIVE R73, `(.L_x_5781) ;  /* 0x0000000049087348 */ /* 0x007fea0003c00000 */
[----:B------:R3:W4:Y:S02]  /*3620*/  SHFL.IDX P3, R73, R72, R74, R75 ;  /* 0x0000004a48497389 */ /* 0x000724000006004b */
[----:B01234-:R-:W-:Y:S05]  /*3630*/  ENDCOLLECTIVE ;  /* 0x000000000000791b */ /* 0x01ffea0003800000 */
.L_x_5781:
[----:B------:R-:W-:Y:S05]  /*3640*/  BSYNC B1 ;  /* 0x0000000000017941 */ /* 0x000fea0003800000 */
.L_x_5780:
[----:B------:R-:W-:Y:S05]  /*3650*/  BRA `(.L_x_5782) ;  /* 0xffffffe000dc7947 */ /* 0x000fea000383ffff */
.L_x_5741:
[----:B------:R-:W-:Y:S01]  /*3660*/  HFMA2 R75, -RZ, RZ, 0, 1.847743988037109375e-06 ;  /* 0x0000001fff4b7431 */ /* 0x000fe200000001ff */
[----:B------:R-:W-:Y:S01]  /*3670*/  BSSY B1, `(.L_x_5783) ;  /* 0x0000006000017945 */ /* 0x000fe20003800000 */
[----:B------:R-:W-:Y:S02]  /*3680*/  IMAD.MOV.U32 R74, RZ, RZ, R7 ;  /* 0x000000ffff4a7224 */ /* 0x000fe400078e0007 */
[----:B------:R-:W-:-:S07]  /*3690*/  IMAD.MOV.U32 R73, RZ, RZ, -0x1 ;  /* 0xffffffffff497424 */ /* 0x000fce00078e00ff */
[----:B0123--:R-:W-:Y:S05]  /*36a0*/  WARPSYNC.COLLECTIVE R73, `(.L_x_5784) ;  /* 0x0000000049087348 */ /* 0x00ffea0003c00000 */
[----:B------:R4:W0:Y:S02]  /*36b0*/  SHFL.IDX P3, R73, R72, R74, R75 ;  /* 0x0000004a48497389 */ /* 0x000824000006004b */
[----:B01234-:R-:W-:Y:S05]  /*36c0*/  ENDCOLLECTIVE ;  /* 0x000000000000791b */ /* 0x01ffea0003800000 */
.L_x_5784:
[----:B------:R-:W-:Y:S05]  /*36d0*/  BSYNC B1 ;  /* 0x0000000000017941 */ /* 0x000fea0003800000 */
.L_x_5783:
[----:B------:R-:W-:Y:S05]  /*36e0*/  BRA `(.L_x_5785) ;  /* 0xffffffe000d07947 */ /* 0x000fea000383ffff */
.L_x_5743:
[----:B------:R-:W-:Y:S01]  /*36f0*/  BSSY B1, `(.L_x_5786) ;  /* 0x0000007000017945 */ /* 0x000fe20003800000 */
[----:B------:R-:W-:Y:S01]  /*3700*/  IMAD.MOV.U32 R74, RZ, RZ, R8 ;  /* 0x000000ffff4a7224 */ /* 0x000fe200078e0008 */
[----:B------:R-:W-:Y:S01]  /*3710*/  MOV R73, 0xffffffff ;  /* 0xffffffff00497802 */ /* 0x000fe20000000f00 */
[----:B------:R-:W-:-:S07]  /*3720*/  IMAD.MOV.U32 R75, RZ, RZ, 0x1f ;  /* 0x0000001fff4b7424 */ /* 0x000fce00078e00ff */
[----:B01234-:R-:W-:Y:S05]  /*3730*/  WARPSYNC.COLLECTIVE R73, `(.L_x_5787) ;  /* 0x0000000049087348 */ /* 0x01ffea0003c00000 */
[----:B------:R0:W0:Y:S02]  /*3740*/  SHFL.IDX P3, R73, R72, R74, R75 ;  /* 0x0000004a48497389 */ /* 0x000024000006004b */
[----:B01234-:R-:W-:Y:S05]  /*3750*/  ENDCOLLECTIVE ;  /* 0x000000000000791b */ /* 0x01ffea0003800000 */
.L_x_5787:
[----:B------:R-:W-:Y:S05]  /*3760*/  BSYNC B1 ;  /* 0x0000000000017941 */ /* 0x000fea0003800000 */
.L_x_5786:
[----:B------:R-:W-:Y:S05]  /*3770*/  BRA `(.L_x_5788) ;  /* 0xffffffe000c47947 */ /* 0x000fea000383ffff */
.L_x_5745:
[----:B------:R-:W-:Y:S01]  /*3780*/  BSSY B1, `(.L_x_5789) ;  /* 0x0000007000017945 */ /* 0x000fe20003800000 */
[----:B------:R-:W-:Y:S02]  /*3790*/  IMAD.MOV.U32 R74, RZ, RZ, R9 ;  /* 0x000000ffff4a7224 */ /* 0x000fe400078e0009 */
[----:B------:R-:W-:Y:S02]  /*37a0*/  IMAD.MOV.U32 R75, RZ, RZ, 0x1f ;  /* 0x0000001fff4b7424 */ /* 0x000fe400078e00ff */
[----:B------:R-:W-:-:S07]  /*37b0*/  IMAD.MOV.U32 R73, RZ, RZ, -0x1 ;  /* 0xffffffffff497424 */ /* 0x000fce00078e00ff */
[----:B01234-:R-:W-:Y:S05]  /*37c0*/  WARPSYNC.COLLECTIVE R73, `(.L_x_5790) ;  /* 0x0000000049087348 */ /* 0x01ffea0003c00000 */
[----:B------:R0:W0:Y:S02]  /*37d0*/  SHFL.IDX P3, R73, R72, R74, R75 ;  /* 0x0000004a48497389 */ /* 0x000024000006004b */
[----:B01234-:R-:W-:Y:S05]  /*37e0*/  ENDCOLLECTIVE ;  /* 0x000000000000791b */ /* 0x01ffea0003800000 */
.L_x_5790:
[----:B------:R-:W-:Y:S05]  /*37f0*/  BSYNC B1 ;  /* 0x0000000000017941 */ /* 0x000fea0003800000 */
.L_x_5789:
[----:B------:R-:W-:Y:S05]  /*3800*/  BRA `(.L_x_5791) ;  /* 0xffffffe000b87947 */ /* 0x000fea000383ffff */
.L_x_5747:
[----:B------:R-:W-:Y:S01]  /*3810*/  BSSY B1, `(.L_x_5792) ;  /* 0x0000007000017945 */ /* 0x000fe20003800000 */
[----:B------:R-:W-:Y:S01]  /*3820*/  MOV R74, R10 ;  /* 0x0000000a004a7202 */ /* 0x000fe20000000f00 */
[----:B------:R-:W-:Y:S02]  /*3830*/  IMAD.MOV.U32 R75, RZ, RZ, 0x1f ;  /* 0x0000001fff4b7424 */ /* 0x000fe400078e00ff */
[----:B------:R-:W-:-:S07]  /*3840*/  IMAD.MOV.U32 R73, RZ, RZ, -0x1 ;  /* 0xffffffffff497424 */ /* 0x000fce00078e00ff */
[----:B01234-:R-:W-:Y:S05]  /*3850*/  WARPSYNC.COLLECTIVE R73, `(.L_x_5793) ;  /* 0x0000000049087348 */ /* 0x01ffea0003c00000 */
[----:B------:R0:W0:Y:S02]  /*3860*/  SHFL.IDX P3, R73, R72, R74, R75 ;  /* 0x0000004a48497389 */ /* 0x000024000006004b */
[----:B01234-:R-:W-:Y:S05]  /*3870*/  ENDCOLLECTIVE ;  /* 0x000000000000791b */ /* 0x01ffea0003800000 */
.L_x_5793:
[----:B------:R-:W-:Y:S05]  /*3880*/  BSYNC B1 ;  /* 0x0000000000017941 */ /* 0x000fea0003800000 */
.L_x_5792:
[----:B------:R-:W-:Y:S05]  /*3890*/  BRA `(.L_x_5794) ;  /* 0xffffffe000ac7947 */ /* 0x000fea000383ffff */
.L_x_5749:
[----:B------:R-:W-:Y:S01]  /*38a0*/  HFMA2 R75, -RZ, RZ, 0, 1.847743988037109375e-06 ;  /* 0x0000001fff4b7431 */ /* 0x000fe200000001ff */
[----:B------:R-:W-:Y:S01]  /*38b0*/  BSSY B1, `(.L_x_5795) ;  /* 0x0000006000017945 */ /* 0x000fe20003800000 */
[----:B------:R-:W-:Y:S02]  /*38c0*/  IMAD.MOV.U32 R74, RZ, RZ, R11 ;  /* 0x000000ffff4a7224 */ /* 0x000fe400078e000b */
[----:B------:R-:W-:-:S07]  /*38d0*/  IMAD.MOV.U32 R73, RZ, RZ, -0x1 ;  /* 0xffffffffff497424 */ /* 0x000fce00078e00ff */
[----:B01234-:R-:W-:Y:S05]  /*38e0*/  WARPSYNC.COLLECTIVE R73, `(.L_x_5796) ;  /* 0x0000000049087348 */ /* 0x01ffea0003c00000 */
[----:B------:R0:W0:Y:S02]  /*38f0*/  SHFL.IDX P3, R73, R72, R74, R75 ;  /* 0x0000004a48497389 */ /* 0x000024000006004b */
[----:B01234-:R-:W-:Y:S05]  /*3900*/  ENDCOLLECTIVE ;  /* 0x000000000000791b */ /* 0x01ffea0003800000 */
.L_x_5796:
[----:B------:R-:W-:Y:S05]  /*3910*/  BSYNC B1 ;  /* 0x0000000000017941 */ /* 0x000fea0003800000 */
.L_x_5795:
[----:B------:R-:W-:Y:S05]  /*3920*/  BRA `(.L_x_5797) ;  /* 0xffffffe000a07947 */ /* 0x000fea000383ffff */
.L_x_5751:
[----:B------:R-:W-:Y:S01]  /*3930*/  BSSY B1, `(.L_x_5798) ;  /* 0x0000007000017945 */ /* 0x000fe20003800000 */
[----:B------:R-:W-:Y:S01]  /*3940*/  IMAD.MOV.U32 R74, RZ, RZ, R12 ;  /* 0x000000ffff4a7224 */ /* 0x000fe200078e000c */
[----:B------:R-:W-:Y:S01]  /*3950*/  MOV R73, 0xffffffff ;  /* 0xffffffff00497802 */ /* 0x000fe20000000f00 */
[----:B------:R-:W-:-:S07]  /*3960*/  IMAD.MOV.U32 R75, RZ, RZ, 0x1f ;  /* 0x0000001fff4b7424 */ /* 0x000fce00078e00ff */
[----:B01234-:R-:W-:Y:S05]  /*3970*/  WARPSYNC.COLLECTIVE R73, `(.L_x_5799) ;  /* 0x0000000049087348 */ /* 0x01ffea0003c00000 */
[----:B------:R0:W0:Y:S02]  /*3980*/  SHFL.IDX P3, R73, R72, R74, R75 ;  /* 0x0000004a48497389 */ /* 0x000024000006004b */
[----:B01234-:R-:W-:Y:S05]  /*3990*/  ENDCOLLECTIVE ;  /* 0x000000000000791b */ /* 0x01ffea0003800000 */
.L_x_5799:
[----:B------:R-:W-:Y:S05]  /*39a0*/  BSYNC B1 ;  /* 0x0000000000017941 */ /* 0x000fea0003800000 */
.L_x_5798:
[----:B------:R-:W-:Y:S05]  /*39b0*/  BRA `(.L_x_5800) ;  /* 0xffffffe000947947 */ /* 0x000fea000383ffff */
.L_x_5753:
[----:B------:R-:W-:Y:S01]  /*39c0*/  BSSY B1, `(.L_x_5801) ;  /* 0x0000007000017945 */ /* 0x000fe20003800000 */
[----:B------:R-:W-:Y:S02]  /*39d0*/  IMAD.MOV.U32 R74, RZ, RZ, R13 ;  /* 0x000000ffff4a7224 */ /* 0x000fe400078e000d */
[----:B------:R-:W-:Y:S02]  /*39e0*/  IMAD.MOV.U32 R75, RZ, RZ, 0x1f ;  /* 0x0000001fff4b7424 */ /* 0x000fe400078e00ff */
[----:B------:R-:W-:-:S07]  /*39f0*/  IMAD.MOV.U32 R73, RZ, RZ, -0x1 ;  /* 0xffffffffff497424 */ /* 0x000fce00078e00ff */
[----:B01234-:R-:W-:Y:S05]  /*3a00*/  WARPSYNC.COLLECTIVE R73, `(.L_x_5802) ;  /* 0x0000000049087348 */ /* 0x01ffea0003c00000 */
[----:B------:R0:W0:Y:S02]  /*3a10*/  SHFL.IDX P3, R73, R72, R74, R75 ;  /* 0x0000004a48497389 */ /* 0x000024000006004b */
[----:B01234-:R-:W-:Y:S05]  /*3a20*/  ENDCOLLECTIVE ;  /* 0x000000000000791b */ /* 0x01ffea0003800000 */
.L_x_5802:
[----:B------:R-:W-:Y:S05]  /*3a30*/  BSYNC B1 ;  /* 0x0000000000017941 */ /* 0x000fea0003800000 */
.L_x_5801:
[----:B------:R-:W-:Y:S05]  /*3a40*/  BRA `(.L_x_5803) ;  /* 0xffffffe000887947 */ /* 0x000fea000383ffff */
.L_x_5755:
[----:B------:R-:W-:Y:S01]  /*3a50*/  BSSY B1, `(.L_x_5804) ;  /* 0x0000007000017945 */ /* 0x000fe20003800000 */
[----:B------:R-:W-:Y:S01]  /*3a60*/  MOV R74, R14 ;  /* 0x0000000e004a7202 */ /* 0x000fe20000000f00 */
[----:B------:R-:W-:Y:S02]  /*3a70*/  IMAD.MOV.U32 R75, RZ, RZ, 0x1f ;  /* 0x0000001fff4b7424 */ /* 0x000fe400078e00ff */
[----:B------:R-:W-:-:S07]  /*3a80*/  IMAD.MOV.U32 R73, RZ, RZ, -0x1 ;  /* 0xffffffffff497424 */ /* 0x000fce00078e00ff */
[----:B01234-:R-:W-:Y:S05]  /*3a90*/  WARPSYNC.COLLECTIVE R73, `(.L_x_5805) ;  /* 0x0000000049087348 */ /* 0x01ffea0003c00000 */
[----:B------:R0:W0:Y:S02]  /*3aa0*/  SHFL.IDX P3, R73, R72, R74, R75 ;  /* 0x0000004a48497389 */ /* 0x000024000006004b */
[----:B01234-:R-:W-:Y:S05]  /*3ab0*/  ENDCOLLECTIVE ;  /* 0x000000000000791b */ /* 0x01ffea0003800000 */
.L_x_5805:
[----:B------:R-:W-:Y:S05]  /*3ac0*/  BSYNC B1 ;  /* 0x0000000000017941 */ /* 0x000fea0003800000 */
.L_x_5804:
[----:B------:R-:W-:Y:S05]  /*3ad0*/  BRA `(.L_x_5806) ;  /* 0xffffffe0007c7947 */ /* 0x000fea000383ffff */
.L_x_5757:
[----:B------:R-:W-:Y:S01]  /*3ae0*/  HFMA2 R75, -RZ, RZ, 0, 1.847743988037109375e-06 ;  /* 0x0000001fff4b7431 */ /* 0x000fe200000001ff */
[----:B------:R-:W-:Y:S01]  /*3af0*/  BSSY B1, `(.L_x_5807) ;  /* 0x0000006000017945 */ /* 0x000fe20003800000 */
[----:B------:R-:W-:Y:S02]  /*3b00*/  IMAD.MOV.U32 R74, RZ, RZ, R15 ;  /* 0x000000ffff4a7224 */ /* 0x000fe400078e000f */
[----:B------:R-:W-:-:S07]  /*3b10*/  IMAD.MOV.U32 R73, RZ, RZ, -0x1 ;  /* 0xffffffffff497424 */ /* 0x000fce00078e00ff */
[----:B01234-:R-:W-:Y:S05]  /*3b20*/  WARPSYNC.COLLECTIVE R73, `(.L_x_5808) ;  /* 0x0000000049087348 */ /* 0x01ffea0003c00000 */
[----:B------:R0:W0:Y:S02]  /*3b30*/  SHFL.IDX P3, R73, R72, R74, R75 ;  /* 0x0000004a48497389 */ /* 0x000024000006004b */
[----:B01234-:R-:W-:Y:S05]  /*3b40*/  ENDCOLLECTIVE ;  /* 0x000000000000791b */ /* 0x01ffea0003800000 */
.L_x_5808:
[----:B------:R-:W-:Y:S05]  /*3b50*/  BSYNC B1 ;  /* 0x0000000000017941 */ /* 0x000fea0003800000 */
.L_x_5807:
[----:B------:R-:W-:Y:S05]  /*3b60*/  BRA `(.L_x_5809) ;  /* 0xffffffe000707947 */ /* 0x000fea000383ffff */
.L_x_5759:
[----:B------:R-:W-:Y:S01]  /*3b70*/  BSSY B1, `(.L_x_5810) ;  /* 0x0000007000017945 */ /* 0x000fe20003800000 */
[----:B------:R-:W-:Y:S01]  /*3b80*/  IMAD.MOV.U32 R74, RZ, RZ, R28 ;  /* 0x000000ffff4a7224 */ /* 0x000fe200078e001c */
[----:B------:R-:W-:Y:S01]  /*3b90*/  MOV R73, 0xffffffff ;  /* 0xffffffff00497802 */ /* 0x000fe20000000f00 */
[----:B------:R-:W-:-:S07]  /*3ba0*/  IMAD.MOV.U32 R75, RZ, RZ, 0x1f ;  /* 0x0000001fff4b7424 */ /* 0x000fce00078e00ff */
[----:B01234-:R-:W-:Y:S05]  /*3bb0*/  WARPSYNC.COLLECTIVE R73, `(.L_x_5811) ;  /* 0x0000000049087348 */ /* 0x01ffea0003c00000 */
[----:B------:R0:W0:Y:S02]  /*3bc0*/  SHFL.IDX P3, R73, R72, R74, R75 ;  /* 0x0000004a48497389 */ /* 0x000024000006004b */
[----:B01234-:R-:W-:Y:S05]  /*3bd0*/  ENDCOLLECTIVE ;  /* 0x000000000000791b */ /* 0x01ffea0003800000 */
.L_x_5811:
[----:B------:R-:W-:Y:S05]  /*3be0*/  BSYNC B1 ;  /* 0x0000000000017941 */ /* 0x000fea0003800000 */
.L_x_5810:
[----:B------:R-:W-:Y:S05]  /*3bf0*/  BRA `(.L_x_5812) ;  /* 0xffffffe000647947 */ /* 0x000fea000383ffff */
.L_x_5761:
[----:B------:R-:W-:Y:S01]  /*3c00*/  BSSY B1, `(.L_x_5813) ;  /* 0x0000007000017945 */ /* 0x000fe20003800000 */
[----:B------:R-:W-:Y:S02]  /*3c10*/  IMAD.MOV.U32 R74, RZ, RZ, R29 ;  /* 0x000000ffff4a7224 */ /* 0x000fe400078e001d */
[----:B------:R-:W-:Y:S02]  /*3c20*/  IMAD.MOV.U32 R75, RZ, RZ, 0x1f ;  /* 0x0000001fff4b7424 */ /* 0x000fe400078e00ff */
[----:B------:R-:W-:-:S07]  /*3c30*/  IMAD.MOV.U32 R73, RZ, RZ, -0x1 ;  /* 0xffffffffff497424 */ /* 0x000fce00078e00ff */
[----:B01234-:R-:W-:Y:S05]  /*3c40*/  WARPSYNC.COLLECTIVE R73, `(.L_x_5814) ;  /* 0x0000000049087348 */ /* 0x01ffea0003c00000 */
[----:B------:R0:W0:Y:S02]  /*3c50*/  SHFL.IDX P3, R73, R72, R74, R75 ;  /* 0x0000004a48497389 */ /* 0x000024000006004b */
[----:B01234-:R-:W-:Y:S05]  /*3c60*/  ENDCOLLECTIVE ;  /* 0x000000000000791b */ /* 0x01ffea0003800000 */
.L_x_5814:
[----:B------:R-:W-:Y:S05]  /*3c70*/  BSYNC B1 ;  /* 0x0000000000017941 */ /* 0x000fea0003800000 */
.L_x_5813:
[----:B------:R-:W-:Y:S05]  /*3c80*/  BRA `(.L_x_5815) ;  /* 0xffffffe000587947 */ /* 0x000fea000383ffff */
.L_x_5763:
[----:B------:R-:W-:Y:S01]  /*3c90*/  BSSY B1, `(.L_x_5816) ;  /* 0x0000007000017945 */ /* 0x000fe20003800000 */
[----:B------:R-:W-:Y:S01]  /*3ca0*/  MOV R74, R30 ;  /* 0x0000001e004a7202 */ /* 0x000fe20000000f00 */
[----:B------:R-:W-:Y:S02]  /*3cb0*/  IMAD.MOV.U32 R75, RZ, RZ, 0x1f ;  /* 0x0000001fff4b7424 */ /* 0x000fe400078e00ff */
[----:B------:R-:W-:-:S07]  /*3cc0*/  IMAD.MOV.U32 R73, RZ, RZ, -0x1 ;  /* 0xffffffffff497424 */ /* 0x000fce00078e00ff */
[----:B01234-:R-:W-:Y:S05]  /*3cd0*/  WARPSYNC.COLLECTIVE R73, `(.L_x_5817) ;  /* 0x0000000049087348 */ /* 0x01ffea0003c00000 */
[----:B------:R0:W0:Y:S02]  /*3ce0*/  SHFL.IDX P3, R73, R72, R74, R75 ;  /* 0x0000004a48497389 */ /* 0x000024000006004b */
[----:B01234-:R-:W-:Y:S05]  /*3cf0*/  ENDCOLLECTIVE ;  /* 0x000000000000791b */ /* 0x01ffea0003800000 */
.L_x_5817:
[----:B------:R-:W-:Y:S05]  /*3d00*/  BSYNC B1 ;  /* 0x0000000000017941 */ /* 0x000fea0003800000 */
.L_x_5816:
[----:B------:R-:W-:Y:S05]  /*3d10*/  BRA `(.L_x_5818) ;  /* 0xffffffe0004c7947 */ /* 0x000fea000383ffff */
.L_x_5765:
[----:B------:R-:W-:Y:S01]  /*3d20*/  HFMA2 R75, -RZ, RZ, 0, 1.847743988037109375e-06 ;  /* 0x0000001fff4b7431 */ /* 0x000fe200000001ff */
[----:B------:R-:W-:Y:S01]  /*3d30*/  BSSY B1, `(.L_x_5819) ;  /* 0x0000006000017945 */ /* 0x000fe20003800000 */
[----:B------:R-:W-:Y:S02]  /*3d40*/  IMAD.MOV.U32 R74, RZ, RZ, R31 ;  /* 0x000000ffff4a7224 */ /* 0x000fe400078e001f */
[----:B------:R-:W-:-:S07]  /*3d50*/  IMAD.MOV.U32 R73, RZ, RZ, -0x1 ;  /* 0xffffffffff497424 */ /* 0x000fce00078e00ff */
[----:B01234-:R-:W-:Y:S05]  /*3d60*/  WARPSYNC.COLLECTIVE R73, `(.L_x_5820) ;  /* 0x0000000049087348 */ /* 0x01ffea0003c00000 */
[----:B------:R0:W0:Y:S02]  /*3d70*/  SHFL.IDX P3, R73, R72, R74, R75 ;  /* 0x0000004a48497389 */ /* 0x000024000006004b */
[----:B01234-:R-:W-:Y:S05]  /*3d80*/  ENDCOLLECTIVE ;  /* 0x000000000000791b */ /* 0x01ffea0003800000 */
.L_x_5820:
[----:B------:R-:W-:Y:S05]  /*3d90*/  BSYNC B1 ;  /* 0x0000000000017941 */ /* 0x000fea0003800000 */
.L_x_5819:
[----:B------:R-:W-:Y:S05]  /*3da0*/  BRA `(.L_x_5821) ;  /* 0xffffffe000407947 */ /* 0x000fea000383ffff */
.L_x_5767:
[----:B------:R-:W-:Y:S01]  /*3db0*/  BSSY B1, `(.L_x_5822) ;  /* 0x0000007000017945 */ /* 0x000fe20003800000 */
[----:B------:R-:W-:Y:S01]  /*3dc0*/  IMAD.MOV.U32 R74, RZ, RZ, R36 ;  /* 0x000000ffff4a7224 */ /* 0x000fe200078e0024 */
[----:B------:R-:W-:Y:S01]  /*3dd0*/  MOV R73, 0xffffffff ;  /* 0xffffffff00497802 */ /* 0x000fe20000000f00 */
[----:B------:R-:W-:-:S07]  /*3de0*/  IMAD.MOV.U32 R75, RZ, RZ, 0x1f ;  /* 0x0000001fff4b7424 */ /* 0x000fce00078e00ff */
[----:B01234-:R-:W-:Y:S05]  /*3df0*/  WARPSYNC.COLLECTIVE R73, `(.L_x_5823) ;  /* 0x0000000049087348 */ /* 0x01ffea0003c00000 */
[----:B------:R0:W0:Y:S02]  /*3e00*/  SHFL.IDX P3, R73, R72, R74, R75 ;  /* 0x0000004a48497389 */ /* 0x000024000006004b */
[----:B01234-:R-:W-:Y:S05]  /*3e10*/  ENDCOLLECTIVE ;  /* 0x000000000000791b */ /* 0x01ffea0003800000 */
.L_x_5823:
[----:B------:R-:W-:Y:S05]  /*3e20*/  BSYNC B1 ;  /* 0x0000000000017941 */ /* 0x000fea0003800000 */
.L_x_5822:
[----:B------:R-:W-:Y:S01]  /*3e30*/  IMAD.MOV.U32 R72, RZ, RZ, R73 ;  /* 0x000000ffff487224 */ /* 0x000fe200078e0049 */
[----:B------:R-:W-:Y:S06]  /*3e40*/  BRA `(.L_x_5824) ;  /* 0xffffffe000307947 */ /* 0x000fec000383ffff */
        .weak           $__internal_160_$__cuda_sm20_div_s16
        .type           $__internal_160_$__cuda_sm20_div_s16,@function
        .size           $__internal_160_$__cuda_sm20_div_s16,($__internal_161_$__cuda_sm20_div_u16 - $__internal_160_$__cuda_sm20_div_s16)
$__internal_160_$__cuda_sm20_div_s16:
        /* <DEDUP_REMOVED lines=19> */
[----:B------:R-:W-:Y:S02]  /*3f80*/  IMAD.IADD R19, R17, 0x1, R16 ;  /* 0x0000000111137824 */ /* 0x000fe400078e0210 */
[----:B------:R-:W-:Y:S02]  /*3f90*/  HFMA2 R17, -RZ, RZ, 0, 0 ;  /* 0x00000000ff117431 */ /* 0x000fe400000001ff */
[----:B------:R-:W-:Y:S02]  /*3fa0*/  IMAD.MOV.U32 R16, RZ, RZ, R20 ;  /* 0x000000ffff107224 */ /* 0x000fe400078e0014 */
[----:B------:R-:W-:Y:S02]  /*3fb0*/  @!P0 IMAD.MOV.U32 R19, RZ, RZ, -0x1 ;  /* 0xffffffffff138424 */ /* 0x000fe400078e00ff */
[----:B------:R-:W-:Y:S05]  /*3fc0*/  RET.REL.NODEC R16 `(_Z9cuda_gemmIiLi128ELi4ELi1ELi256ELi64ELi64ELi64ELi0ELi0EEviiiPT_S1_S1_iii) ;  /* 0xffffffc0100c7950 */ /* 0x000fea0003c3ffff */
        .weak           $__internal_161_$__cuda_sm20_div_u16
        .type           $__internal_161_$__cuda_sm20_div_u16,@function
        .size           $__internal_161_$__cuda_sm20_div_u16,(.L_x_38664 - $__internal_161_$__cuda_sm20_div_u16)
$__internal_161_$__cuda_sm20_div_u16:
[----:B------:R-:W0:Y:S01]  /*3fd0*/  I2F.U16 R7, R6 ;  /* 0x0000000600077306 */ /* 0x000e220000101000 */
[----:B------:R-:W-:-:S07]  /*3fe0*/  IMAD.MOV.U32 R9, RZ, RZ, 0x4b800000 ;  /* 0x4b800000ff097424 */ /* 0x000fce00078e00ff */
[----:B------:R-:W-:Y:S01]  /*3ff0*/  I2F.U16.RZ R8, R8 ;  /* 0x0000000800087306 */ /* 0x000fe2000010d000 */
        /* <DEDUP_REMOVED lines=15> */
[----:B------:R-:W-:Y:S06]  /*40f0*/  RET.REL.NODEC R6 `(_Z9cuda_gemmIiLi128ELi4ELi1ELi256ELi64ELi64ELi64ELi0ELi0EEviiiPT_S1_S1_iii) ;  /* 0xffffffbc06c07950 */ /* 0x000fec0003c3ffff */
.L_x_5825:
        /* <DEDUP_REMOVED lines=16> */
.L_x_38664:


//--------------------- .text._Z9cuda_gemmIiLi128ELi4ELi1ELi256ELi32ELi32ELi64ELi1ELi1EEviiiPT_S1_S1_iii --------------------------
	.section	.text._Z9cuda_gemmIiLi128ELi4ELi1ELi256ELi32ELi32ELi64ELi1ELi1EEviiiPT_S1_S1_iii,"ax",@progbits
	.align	128
        .global         _Z9cuda_gemmIiLi128ELi4ELi1ELi256ELi32ELi32ELi64ELi1ELi1EEviiiPT_S1_S1_iii
        .type           _Z9cuda_gemmIiLi128ELi4ELi1ELi256ELi32ELi32ELi64ELi1ELi1EEviiiPT_S1_S1_iii,@function
        .size           _Z9cuda_gemmIiLi128ELi4ELi1ELi256ELi32ELi32ELi64ELi1ELi1EEviiiPT_S1_S1_iii,(.L_x_38665 - _Z9cuda_gemmIiLi128ELi4ELi1ELi256ELi32ELi32ELi64ELi1ELi1EEviiiPT_S1_S1_iii)
        .other          _Z9cuda_gemmIiLi128ELi4ELi1ELi256ELi32ELi32ELi64ELi1ELi1EEviiiPT_S1_S1_iii,@"STO_CUDA_ENTRY STV_DEFAULT"
_Z9cuda_gemmIiLi128ELi4ELi1ELi256ELi32ELi32ELi64ELi1ELi1EEviiiPT_S1_S1_iii:
.text._Z9cuda_gemmIiLi128ELi4ELi1ELi256ELi32ELi32ELi64ELi1ELi1EEviiiPT_S1_S1_iii:
        /* <DEDUP_REMOVED lines=13> */
[----:B------:R-:W4:Y:S01]  /*00d0*/  LDC R2, c[0x0][0x360] ;  /* 0x0000d800ff027b82 */ /* 0x000f220000000800 */
[----:B--2---:R-:W-:Y:S02]  /*00e0*/  USHF.L.U32 UR7, UR8, 0x2, URZ ;  /* 0x0000000208077899 */ /* 0x004fe400080006ff */
[----:B-1----:R-:W-:-:S06]  /*00f0*/  ULEA UR5, UR5, UR4, 0x18 ;  /* 0x0000000405057291 */ /* 0x002fcc000f8ec0ff */
[----:B------:R-:W-:Y:S01]  /*0100*/  IMAD.U32 R3, RZ, RZ, UR5 ;  /* 0x00000005ff037e24 */ /* 0x000fe2000f8e00ff */
[----:B0-----:R-:W-:Y:S02]  /*0110*/  LOP3.LUT R50, R4, 0xf, RZ, 0xc0, !PT ;  /* 0x0000000f04327812 */ /* 0x001fe400078ec0ff */
[----:B------:R-:W-:Y:S02]  /*0120*/  SHF.R.U32.HI R54, RZ, 0x1, R4 ;  /* 0x00000001ff367819 */ /* 0x000fe40000011604 */
[----:B---3--:R-:W-:Y:S01]  /*0130*/  LEA R51, R51, R50, 0xa ;  /* 0x0000003233337211 */ /* 0x008fe200078e50ff */
[----:B------:R-:W-:Y:S01]  /*0140*/  IMAD R50, R50, 0x84, R3 ;  /* 0x0000008432327824 */ /* 0x000fe200078e0203 */
[C---:B------:R-:W-:Y:S01]  /*0150*/  SHF.L.U32 R49, R4.reuse, 0x4, RZ ;  /* 0x0000000404317819 */ /* 0x040fe200000006ff */
[C---:B------:R-:W-:Y:S01]  /*0160*/  IMAD.SHL.U32 R3, R4.reuse, 0x4, RZ ;  /* 0x0000000404037824 */ /* 0x040fe200078e00ff */
[C---:B------:R-:W-:Y:S01]  /*0170*/  LOP3.LUT R52, R4.reuse, 0x1, RZ, 0xc0, !PT ;  /* 0x0000000104347812 */ /* 0x040fe200078ec0ff */
[----:B------:R-:W-:Y:S01]  /*0180*/  VIADD R4, R4, UR8 ;  /* 0x0000000804047c36 */ /* 0x000fe20008000000 */
[----:B------:R-:W-:-:S02]  /*0190*/  LOP3.LUT R54, R54, 0x7, RZ, 0xc0, !PT ;  /* 0x0000000736367812 */ /* 0x000fc400078ec0ff */
[----:B------:R-:W-:Y:S02]  /*01a0*/  LOP3.LUT R48, R3, 0x7c, RZ, 0xc0, !PT ;  /* 0x0000007c03307812 */ /* 0x000fe400078ec0ff */
[----:B------:R-:W-:Y:S02]  /*01b0*/  LOP3.LUT R9, R49, 0x10, RZ, 0xc0, !PT ;  /* 0x0000001031097812 */ /* 0x000fe400078ec0ff */
[----:B------:R-:W-:Y:S01]  /*01c0*/  LOP3.LUT R4, R4, 0xff, RZ, 0xc, !PT ;  /* 0x000000ff04047812 */ /* 0x000fe200078e0cff */
[----:B------:R-:W-:Y:S01]  /*01d0*/  VIADD R48, R48, UR5 ;  /* 0x0000000530307c36 */ /* 0x000fe20008000000 */
[----:B----4-:R-:W-:Y:S02]  /*01e0*/  LOP3.LUT R5, R2, 0xff, RZ, 0xc0, !PT ;  /* 0x000000ff02057812 */ /* 0x010fe400078ec0ff */
[----:B------:R-:W-:-:S07]  /*01f0*/  LEA R13, R54, R9, 0x5 ;  /* 0x00000009360d7211 */ /* 0x000fce00078e28ff */
[----:B------:R-:W-:Y:S05]  /*0200*/  CALL.REL.NOINC `($__internal_162_$__cuda_sm20_div_u16) ;  /* 0x00000028005c7944 */ /* 0x000fea0003c00000 */
[----:B------:R-:W0:Y:S01]  /*0210*/  I2F.U32.RP R8, UR7 ;  /* 0x0000000700087d06 */ /* 0x000e220008209000 */
[----:B------:R-:W-:Y:S01]  /*0220*/  IADD3 R3, PT, PT, R3, UR7, RZ ;  /* 0x0000000703037c10 */ /* 0x000fe2000fffe0ff */
[----:B------:R-:W-:Y:S01]  /*0230*/  IMAD R11, RZ, RZ, -UR7 ;  /* 0x80000007ff0b7e24 */ /* 0x000fe2000f8e02ff */
[----:B------:R-:W-:Y:S01]  /*0240*/  ISETP.NE.U32.AND P2, PT, RZ, UR7, PT ;  /* 0x00000007ff007c0c */ /* 0x000fe2000bf45070 */
[----:B------:R-:W1:Y:S01]  /*0250*/  S2UR UR5, SR_CgaCtaId ;  /* 0x00000000000579c3 */ /* 0x000e620000008800 */
[C---:B------:R-:W-:Y:S01]  /*0260*/  ISETP.GE.U32.AND P0, PT, R3.reuse, 0x100, PT ;  /* 0x000001000300780c */ /* 0x040fe20003f06070 */
[C---:B------:R-:W-:Y:S01]  /*0270*/  VIADD R15, R54.reuse, 0xd ;  /* 0x0000000d360f7836 */ /* 0x040fe20000000000 */
[----:B------:R-:W-:Y:S01]  /*0280*/  VIMNMX.U32 R4, PT, PT, R3, 0x100, !PT ;  /* 0x0000010003047848 */ /* 0x000fe20007fe0000 */
[C---:B------:R-:W-:Y:S01]  /*0290*/  VIADD R18, R54.reuse, 0xffffffff ;  /* 0xffffffff36127836 */ /* 0x040fe20000000000 */
[----:B------:R-:W-:Y:S01]  /*02a0*/  SEL R47, RZ, 0x1, P0 ;  /* 0x00000001ff2f7807 */ /* 0x000fe20000000000 */
[----:B------:R-:W-:Y:S01]  /*02b0*/  UIADD3 UR4, UPT, UPT, UR4, 0x880, URZ ;  /* 0x0000088004047890 */ /* 0x000fe2000fffe0ff */
[C---:B------:R-:W-:Y:S01]  /*02c0*/  IADD3 R17, PT, PT, R54.reuse, 0xe, RZ ;  /* 0x0000000e36117810 */ /* 0x040fe20007ffe0ff */
[----:B------:R-:W-:Y:S01]  /*02d0*/  IMAD R36, R54, -0x1f, R13 ;  /* 0xffffffe136247824 */ /* 0x000fe200078e020d */
[----:B------:R-:W-:Y:S01]  /*02e0*/  IADD3 R4, PT, PT, R4, -R3, -R47 ;  /* 0x8000000304047210 */ /* 0x000fe20007ffe82f */
[----:B------:R-:W2:Y:S01]  /*02f0*/  LDCU.64 UR10, c[0x0][0x358] ;  /* 0x00006b00ff0a77ac */ /* 0x000ea20008000a00 */
[----:B0-----:R-:W0:Y:S01]  /*0300*/  MUFU.RCP R8, R8 ;  /* 0x0000000800087308 */ /* 0x001e220000001000 */
[----:B------:R-:W-:Y:S01]  /*0310*/  LOP3.LUT R16, R15, 0xf, RZ, 0xc0, !PT ;  /* 0x0000000f0f107812 */ /* 0x000fe200078ec0ff */
[C---:B------:R-:W-:Y:S01]  /*0320*/  VIADD R34, R36.reuse, 0x2 ;  /* 0x0000000224227836 */ /* 0x040fe20000000000 */
[----:B------:R-:W-:Y:S01]  /*0330*/  LOP3.LUT R28, R17, 0xf, RZ, 0xc0, !PT ;  /* 0x0000000f111c7812 */ /* 0x000fe200078ec0ff */
[----:B------:R-:W-:Y:S01]  /*0340*/  VIADD R32, R36, 0x4 ;  /* 0x0000000424207836 */ /* 0x000fe20000000000 */
[----:B------:R-:W-:Y:S01]  /*0350*/  LOP3.LUT R18, R18, 0xf, RZ, 0xc0, !PT ;  /* 0x0000000f12127812 */ /* 0x000fe200078ec0ff */
[----:B------:R-:W-:Y:S01]  /*0360*/  VIADD R30, R36, 0x6 ;  /* 0x00000006241e7836 */ /* 0x000fe20000000000 */
[----:B------:R-:W-:-:S02]  /*0370*/  LOP3.LUT R45, R13, R54, RZ, 0xfc, !PT ;  /* 0x000000360d2d7212 */ /* 0x000fc400078efcff */
[C---:B------:R-:W-:Y:S02]  /*0380*/  LOP3.LUT R44, R13.reuse, 0x8, R54, 0xfe, !PT ;  /* 0x000000080d2c7812 */ /* 0x040fe400078efe36 */
[C---:B------:R-:W-:Y:S01]  /*0390*/  LOP3.LUT R39, R13.reuse, R16, RZ, 0xfc, !PT ;  /* 0x000000100d277212 */ /* 0x040fe200078efcff */
[----:B-1----:R-:W-:Y:S01]  /*03a0*/  ULEA UR4, UR5, UR4, 0x18 ;  /* 0x0000000405047291 */ /* 0x002fe2000f8ec0ff */
[C---:B------:R-:W-:Y:S02]  /*03b0*/  LOP3.LUT R38, R13.reuse, R28, RZ, 0xfc, !PT ;  /* 0x0000001c0d267212 */ /* 0x040fe400078efcff */
[----:B------:R-:W-:Y:S01]  /*03c0*/  LOP3.LUT R37, R13, R18, RZ, 0xfc, !PT ;  /* 0x000000120d257212 */ /* 0x000fe200078efcff */
[----:B0-----:R-:W-:Y:S01]  /*03d0*/  VIADD R6, R8, 0xffffffe ;  /* 0x0ffffffe08067836 */ /* 0x001fe20000000000 */
[C---:B------:R-:W-:Y:S01]  /*03e0*/  IADD3 R35, PT, PT, R36.reuse, 0x1, RZ ;  /* 0x0000000124237810 */ /* 0x040fe20007ffe0ff */
[----:B------:R-:W-:Y:S01]  /*03f0*/  VIADD R46, R49, UR4 ;  /* 0x00000004312e7c36 */ /* 0x000fe20008000000 */
[C---:B------:R-:W-:Y:S01]  /*0400*/  IADD3 R33, PT, PT, R36.reuse, 0x3, RZ ;  /* 0x0000000324217810 */ /* 0x040fe20007ffe0ff */
[----:B------:R0:W1:Y:S01]  /*0410*/  F2I.FTZ.U32.TRUNC.NTZ R7, R6 ;  /* 0x0000000600077305 */ /* 0x000062000021f000 */
[----:B------:R-:W-:-:S02]  /*0420*/  IADD3 R31, PT, PT, R36, 0x5, RZ ;  /* 0x00000005241f7810 */ /* 0x000fc40007ffe0ff */
[--C-:B------:R-:W-:Y:S02]  /*0430*/  LOP3.LUT R28, R28, 0x10, R49.reuse, 0xf8, !PT ;  /* 0x000000101c1c7812 */ /* 0x100fe400078ef831 */
[----:B------:R-:W-:Y:S02]  /*0440*/  LEA R45, R45, UR4, 0x2 ;  /* 0x000000042d2d7c11 */ /* 0x000fe4000f8e10ff */
[----:B------:R-:W-:Y:S01]  /*0450*/  LEA R44, R44, UR4, 0x2 ;  /* 0x000000042c2c7c11 */ /* 0x000fe2000f8e10ff */
[----:B0-----:R-:W-:Y:S01]  /*0460*/  IMAD.MOV.U32 R6, RZ, RZ, RZ ;  /* 0x000000ffff067224 */ /* 0x001fe200078e00ff */
[----:B------:R-:W-:Y:S02]  /*0470*/  LOP3.LUT R29, R18, 0x10, R49, 0xf8, !PT ;  /* 0x00000010121d7812 */ /* 0x000fe400078ef831 */
[----:B------:R-:W-:Y:S02]  /*0480*/  LEA R39, R39, UR4, 0x2 ;  /* 0x0000000427277c11 */ /* 0x000fe4000f8e10ff */
[----:B------:R-:W-:Y:S01]  /*0490*/  LEA R38, R38, UR4, 0x2 ;  /* 0x0000000426267c11 */ /* 0x000fe2000f8e10ff */
[----:B-1----:R-:W-:Y:S01]  /*04a0*/  IMAD R11, R11, R7, RZ ;  /* 0x000000070b0b7224 */ /* 0x002fe200078e02ff */
[----:B------:R-:W-:-:S03]  /*04b0*/  LEA R37, R37, UR4, 0x2 ;  /* 0x0000000425257c11 */ /* 0x000fc6000f8e10ff */
[----:B------:R-:W-:Y:S01]  /*04c0*/  IMAD.HI.U32 R7, R7, R11, R6 ;  /* 0x0000000b07077227 */ /* 0x000fe200078e0006 */
[----:B------:R-:W-:-:S04]  /*04d0*/  IADD3 R11, PT, PT, R54, 0xc, RZ ;  /* 0x0000000c360b7810 */ /* 0x000fc80007ffe0ff */
[----:B------:R-:W-:Y:S01]  /*04e0*/  LOP3.LUT R14, R11, 0xf, RZ, 0xc0, !PT ;  /* 0x0000000f0b0e7812 */ /* 0x000fe200078ec0ff */
[----:B------:R-:W-:Y:S01]  /*04f0*/  IMAD.HI.U32 R6, R7, R4, RZ ;  /* 0x0000000407067227 */ /* 0x000fe200078e00ff */
[----:B------:R-:W-:Y:S02]  /*0500*/  IADD3 R7, PT, PT, R54, 0xa, RZ ;  /* 0x0000000a36077810 */ /* 0x000fe40007ffe0ff */
[----:B------:R-:W-:Y:S02]  /*0510*/  LOP3.LUT R40, R13, R14, RZ, 0xfc, !PT ;  /* 0x0000000e0d287212 */ /* 0x000fe400078efcff */
[----:B------:R-:W-:Y:S02]  /*0520*/  IADD3 R3, PT, PT, -R6, RZ, RZ ;  /* 0x000000ff06037210 */ /* 0x000fe40007ffe1ff */
[----:B------:R-:W-:Y:S02]  /*0530*/  LOP3.LUT R10, R7, 0xf, RZ, 0xc0, !PT ;  /* 0x0000000f070a7812 */ /* 0x000fe400078ec0ff */
[----:B------:R-:W-:Y:S01]  /*0540*/  LOP3.LUT R11, R16, 0x10, R49, 0xf8, !PT ;  /* 0x00000010100b7812 */ /* 0x000fe200078ef831 */
[----:B------:R-:W-:Y:S01]  /*0550*/  IMAD R4, R3, UR7, R4 ;  /* 0x0000000703047c24 */ /* 0x000fe2000f8e0204 */
[----:B------:R-:W-:Y:S01]  /*0560*/  LOP3.LUT R3, R9, 0x8, R54, 0xfe, !PT ;  /* 0x0000000809037812 */ /* 0x000fe200078efe36 */
[----:B------:R-:W-:Y:S01]  /*0570*/  VIADD R9, R54, 0xb ;  /* 0x0000000b36097836 */ /* 0x000fe20000000000 */
[----:B------:R-:W-:-:S02]  /*0580*/  LOP3.LUT R42, R13, R10, RZ, 0xfc, !PT ;  /* 0x0000000a0d2a7212 */ /* 0x000fc400078efcff */
[----:B------:R-:W-:Y:S02]  /*0590*/  ISETP.GE.U32.AND P0, PT, R4, UR7, PT ;  /* 0x0000000704007c0c */ /* 0x000fe4000bf06070 */
[----:B------:R-:W-:Y:S02]  /*05a0*/  LOP3.LUT R12, R9, 0xf, RZ, 0xc0, !PT ;  /* 0x0000000f090c7812 */ /* 0x000fe400078ec0ff */
[----:B------:R-:W-:Y:S02]  /*05b0*/  LEA R42, R42, UR4, 0x2 ;  /* 0x000000042a2a7c11 */ /* 0x000fe4000f8e10ff */
[----:B------:R-:W-:Y:S02]  /*05c0*/  LOP3.LUT R41, R13, R12, RZ, 0xfc, !PT ;  /* 0x0000000c0d297212 */ /* 0x000fe400078efcff */
[----:B------:R-:W-:Y:S02]  /*05d0*/  LOP3.LUT R9, R12, 0x10, R49, 0xf8, !PT ;  /* 0x000000100c097812 */ /* 0x000fe400078ef831 */
[----:B------:R-:W-:-:S02]  /*05e0*/  LEA R41, R41, UR4, 0x2 ;  /* 0x0000000429297c11 */ /* 0x000fc4000f8e10ff */
[----:B------:R-:W-:Y:S01]  /*05f0*/  LEA R40, R40, UR4, 0x2 ;  /* 0x0000000428287c11 */ /* 0x000fe2000f8e10ff */
[----:B------:R-:W-:Y:S01]  /*0600*/  @P0 VIADD R4, R4, -UR7 ;  /* 0x8000000704040c36 */ /* 0x000fe20008000000 */
[----:B------:R-:W-:-:S04]  /*0610*/  @P0 IADD3 R6, PT, PT, R6, 0x1, RZ ;  /* 0x0000000106060810 */ /* 0x000fc80007ffe0ff */
[----:B------:R-:W-:Y:S02]  /*0620*/  ISETP.GE.U32.AND P1, PT, R4, UR7, PT ;  /* 0x0000000704007c0c */ /* 0x000fe4000bf26070 */
[----:B------:R-:W-:-:S11]  /*0630*/  LOP3.LUT R4, R5, 0x3, RZ, 0xc0, !PT ;  /* 0x0000000305047812 */ /* 0x000fd600078ec0ff */
[----:B------:R-:W-:Y:S01]  /*0640*/  @P1 VIADD R6, R6, 0x1 ;  /* 0x0000000106061836 */ /* 0x000fe20000000000 */
[----:B------:R-:W-:-:S04]  /*0650*/  @!P2 LOP3.LUT R6, RZ, UR7, RZ, 0x33, !PT ;  /* 0x00000007ff06ac12 */ /* 0x000fc8000f8e33ff */
[----:B------:R-:W-:Y:S01]  /*0660*/  IADD3 R47, PT, PT, R47, R6, RZ ;  /* 0x000000062f2f7210 */ /* 0x000fe20007ffe0ff */
[----:B------:R-:W-:-:S05]  /*0670*/  VIADD R6, R54, 0x9 ;  /* 0x0000000936067836 */ /* 0x000fca0000000000 */
[----:B------:R-:W-:Y:S02]  /*0680*/  LOP3.LUT R8, R6, 0xf, RZ, 0xc0, !PT ;  /* 0x0000000f06087812 */ /* 0x000fe400078ec0ff */
[----:B------:R-:W-:Y:S02]  /*0690*/  IADD3 R6, PT, PT, R36, 0x7, RZ ;  /* 0x0000000724067810 */ /* 0x000fe40007ffe0ff */
[----:B------:R-:W-:Y:S02]  /*06a0*/  LOP3.LUT R43, R13, R8, RZ, 0xfc, !PT ;  /* 0x000000080d2b7212 */ /* 0x000fe400078efcff */
[--C-:B------:R-:W-:Y:S02]  /*06b0*/  LOP3.LUT R7, R8, 0x10, R49.reuse, 0xf8, !PT ;  /* 0x0000001008077812 */ /* 0x100fe400078ef831 */
[--C-:B------:R-:W-:Y:S02]  /*06c0*/  LOP3.LUT R8, R10, 0x10, R49.reuse, 0xf8, !PT ;  /* 0x000000100a087812 */ /* 0x100fe400078ef831 */
[----:B------:R-:W-:-:S02]  /*06d0*/  LOP3.LUT R10, R14, 0x10, R49, 0xf8, !PT ;  /* 0x000000100e0a7812 */ /* 0x000fc400078ef831 */
[----:B--2---:R-:W-:-:S07]  /*06e0*/  LEA R43, R43, UR4, 0x2 ;  /* 0x000000042b2b7c11 */ /* 0x004fce000f8e10ff */
.L_x_5852:
[----:B------:R-:W0:Y:S01]  /*06f0*/  S2R R55, SR_TID.X ;  /* 0x0000000000377919 */ /* 0x000e220000002100 */
[----:B------:R-:W-:Y:S01]  /*0700*/  ISETP.NE.AND P2, PT, R4, 0x2, PT ;  /* 0x000000020400780c */ /* 0x000fe20003f45270 */
[----:B------:R-:W-:Y:S01]  /*0710*/  BSSY.RECONVERGENT B0, `(.L_x_5826) ;  /* 0x0000017000007945 */ /* 0x000fe20003800200 */
[----:B------:R-:W-:-:S04]  /*0720*/  LOP3.LUT R12, R5, 0xffff, RZ, 0xc0, !PT ;  /* 0x0000ffff050c7812 */ /* 0x000fc800078ec0ff */
[----:B------:R-:W-:Y:S02]  /*0730*/  ISETP.GE.U32.AND P0, PT, R12, 0x2, PT ;  /* 0x000000020c00780c */ /* 0x000fe40003f06070 */
[C---:B0-----:R-:W-:Y:S01]  /*0740*/  ISETP.GT.U32.AND P1, PT, R55.reuse, 0x3f, PT ;  /* 0x0000003f3700780c */ /* 0x041fe20003f24070 */
[----:B------:R-:W-:Y:S01]  /*0750*/  IMAD.MOV.U32 R12, RZ, RZ, R55 ;  /* 0x000000ffff0c7224 */ /* 0x000fe200078e0037 */
[----:B-1--4-:R-:W-:-:S03]  /*0760*/  SHF.L.U32 R57, R55, 0x2, RZ ;  /* 0x0000000237397819 */ /* 0x012fc600000006ff */
[----:B--23--:R-:W-:Y:S08]  /*0770*/  @!P2 BRA `(.L_x_5827) ;  /* 0x000000000040a947 */ /* 0x00cff00003800000 */
        /* <DEDUP_REMOVED lines=10> */
[----:B------:R1:W-:Y:S01]  /*0820*/  STS [R14+UR7], RZ ;  /* 0x000000ff0e007988 */ /* 0x0003e20008000807 */
[----:B------:R-:W-:Y:S01]  /*0830*/  IADD3 R15, PT, PT, R14, UR7, RZ ;  /* 0x000000070e0f7c10 */ /* 0x000fe2000fffe0ff */
[----:B------:R-:W-:-:S10]  /*0840*/  VIADD R12, R12, UR8 ;  /* 0x000000080c0c7c36 */ /* 0x000fd40008000000 */
[----:B------:R-:W2:Y:S01]  /*0850*/  @P2 LDC R13, c[0x0][0x360] ;  /* 0x0000d800ff0d2b82 */ /* 0x000ea20000000800 */
[----:B------:R1:W-:Y:S02]  /*0860*/  @P2 STS [R15+UR7], RZ ;  /* 0x000000ff0f002988 */ /* 0x0003e40008000807 */
[----:B-12---:R-:W-:-:S07]  /*0870*/  @P2 IADD3 R12, PT, PT, R12, R13, RZ ;  /* 0x0000000d0c0c2210 */ /* 0x006fce0007ffe0ff */
.L_x_5827:
[----:B------:R-:W-:Y:S05]  /*0880*/  BSYNC.RECONVERGENT B0 ;  /* 0x0000000000007941 */ /* 0x000fea0003800200 */
.L_x_5826:
[----:B------:R-:W-:Y:S04]  /*0890*/  BSSY.RECONVERGENT B0, `(.L_x_5828) ;  /* 0x0000012000007945 */ /* 0x000fe80003800200 */
[----:B------:R-:W-:Y:S05]  /*08a0*/  @!P0 BRA `(.L_x_5829) ;  /* 0x0000000000408947 */ /* 0x000fea0003800000 */
[----:B------:R-:W1:Y:S01]  /*08b0*/  S2UR UR6, SR_CgaCtaId ;  /* 0x00000000000679c3 */ /* 0x000e620000008800 */
[----:B------:R-:W-:Y:S02]  /*08c0*/  UMOV UR5, 0x400 ;  /* 0x0000040000057882 */ /* 0x000fe40000000000 */
[----:B------:R-:W-:-:S04]  /*08d0*/  UIADD3 UR5, UPT, UPT, UR5, 0xc80, URZ ;  /* 0x00000c8005057890 */ /* 0x000fc8000fffe0ff */
[----:B-1----:R-:W-:-:S06]  /*08e0*/  ULEA UR5, UR6, UR5, 0x18 ;  /* 0x0000000506057291 */ /* 0x002fcc000f8ec0ff */
[----:B------:R-:W-:-:S07]  /*08f0*/  LEA R13, R12, UR5, 0x2 ;  /* 0x000000050c0d7c11 */ /* 0x000fce000f8e10ff */
.L_x_5830:
        /* <DEDUP_REMOVED lines=11> */
.L_x_5829:
[----:B------:R-:W-:Y:S05]  /*09b0*/  BSYNC.RECONVERGENT B0 ;  /* 0x0000000000007941 */ /* 0x000fea0003800200 */
.L_x_5828:
[----:B------:R-:W-:Y:S04]  /*09c0*/  BSSY.RECONVERGENT B0, `(.L_x_5831) ;  /* 0x0000040000007945 */ /* 0x000fe80003800200 */
[----:B------:R-:W-:Y:S05]  /*09d0*/  @P1 BRA `(.L_x_5832) ;  /* 0x0000000000f81947 */ /* 0x000fea0003800000 */
[C---:B------:R-:W-:Y:S01]  /*09e0*/  LOP3.LUT R18, R47.reuse, 0x3, RZ, 0xc0, !PT ;  /* 0x000000032f127812 */ /* 0x040fe200078ec0ff */
[----:B------:R-:W-:Y:S01]  /*09f0*/  BSSY.RECONVERGENT B1, `(.L_x_5833) ;  /* 0x000001b000017945 */ /* 0x000fe20003800200 */
[----:B------:R-:W-:Y:S02]  /*0a00*/  ISETP.GE.U32.AND P0, PT, R47, 0x3, PT ;  /* 0x000000032f00780c */ /* 0x000fe40003f06070 */
[----:B------:R-:W-:-:S13]  /*0a10*/  ISETP.NE.AND P1, PT, R18, 0x3, PT ;  /* 0x000000031200780c */ /* 0x000fda0003f25270 */
[----:B------:R-:W-:Y:S05]  /*0a20*/  @!P1 BRA `(.L_x_5834) ;  /* 0x00000000005c9947 */ /* 0x000fea0003800000 */
[----:B------:R-:W2:Y:S01]  /*0a30*/  LDC.64 R16, c[0x0][0x390] ;  /* 0x0000e400ff107b82 */ /* 0x000ea20000000a00 */
[----:B------:R-:W-:-:S05]  /*0a40*/  LEA R13, R53, R57, 0x8 ;  /* 0x00000039350d7211 */ /* 0x000fca00078e40ff */
[----:B--2---:R-:W-:-:S06]  /*0a50*/  IMAD.WIDE R12, R13, 0x4, R16 ;  /* 0x000000040d0c7825 */ /* 0x004fcc00078e0210 */
[----:B-1----:R-:W2:Y:S01]  /*0a60*/  LDG.E.128 R12, desc[UR10][R12.64] ;  /* 0x0000000a0c0c7981 */ /* 0x002ea2000c1e1d00 */
[----:B------:R-:W-:Y:S01]  /*0a70*/  ISETP.NE.AND P1, PT, R18, RZ, PT ;  /* 0x000000ff1200720c */ /* 0x000fe20003f25270 */
[----:B0-----:R-:W-:Y:S02]  /*0a80*/  VIADD R57, R57, UR7 ;  /* 0x0000000739397c36 */ /* 0x001fe40008000000 */
[----:B--2---:R2:W-:Y:S10]  /*0a90*/  STS.128 [R49+UR4], R12 ;  /* 0x0000000c31007988 */ /* 0x0045f40008000c04 */
[----:B------:R-:W-:Y:S05]  /*0aa0*/  @!P1 BRA `(.L_x_5834) ;  /* 0x00000000003c9947 */ /* 0x000fea0003800000 */
[----:B------:R-:W-:Y:S01]  /*0ab0*/  ISETP.NE.AND P1, PT, R18, 0x1, PT ;  /* 0x000000011200780c */ /* 0x000fe20003f25270 */
[----:B--2---:R-:W-:Y:S01]  /*0ac0*/  IMAD R13, R53, 0x100, R57 ;  /* 0x00000100350d7824 */ /* 0x004fe200078e0239 */
[----:B------:R-:W-:-:S03]  /*0ad0*/  IADD3 R22, PT, PT, R57, UR7, RZ ;  /* 0x0000000739167c10 */ /* 0x000fc6000fffe0ff */
[----:B------:R-:W-:-:S08]  /*0ae0*/  IMAD.WIDE R12, R13, 0x4, R16 ;  /* 0x000000040d0c7825 */ /* 0x000fd000078e0210 */
[----:B------:R-:W-:-:S05]  /*0af0*/  @P1 LEA R15, R53, R22, 0x8 ;  /* 0x00000016350f1211 */ /* 0x000fca00078e40ff */
[----:B------:R-:W-:Y:S02]  /*0b00*/  @P1 IMAD.WIDE R16, R15, 0x4, R16 ;  /* 0x000000040f101825 */ /* 0x000fe400078e0210 */
[----:B------:R-:W2:Y:S04]  /*0b10*/  LDG.E.128 R12, desc[UR10][R12.64] ;  /* 0x0000000a0c0c7981 */ /* 0x000ea8000c1e1d00 */
[----:B------:R-:W3:Y:S01]  /*0b20*/  @P1 LDG.E.128 R16, desc[UR10][R16.64] ;  /* 0x0000000a10101981 */ /* 0x000ee2000c1e1d00 */
[----:B------:R-:W0:Y:S01]  /*0b30*/  LDC R20, c[0x0][0x360] ;  /* 0x0000d800ff147b82 */ /* 0x000e220000000800 */
[----:B------:R-:W-:Y:S01]  /*0b40*/  IMAD.MOV.U32 R57, RZ, RZ, R22 ;  /* 0x000000ffff397224 */ /* 0x000fe200078e0016 */
[----:B------:R-:W-:Y:S01]  /*0b50*/  @P1 IADD3 R57, PT, PT, R22, UR7, RZ ;  /* 0x0000000716391c10 */ /* 0x000fe2000fffe0ff */
[----:B0-----:R-:W-:-:S05]  /*0b60*/  IMAD R21, R20, 0x10, R46 ;  /* 0x0000001014157824 */ /* 0x001fca00078e022e */
[----:B------:R-:W-:Y:S01]  /*0b70*/  @P1 LEA R20, R20, R21, 0x4 ;  /* 0x0000001514141211 */ /* 0x000fe200078e20ff */
[----:B--2---:R4:W-:Y:S04]  /*0b80*/  STS.128 [R21], R12 ;  /* 0x0000000c15007388 */ /* 0x0049e80000000c00 */
[----:B---3--:R4:W-:Y:S02]  /*0b90*/  @P1 STS.128 [R20], R16 ;  /* 0x0000001014001388 */ /* 0x0089e40000000c00 */
.L_x_5834:
[----:B------:R-:W-:Y:S05]  /*0ba0*/  BSYNC.RECONVERGENT B1 ;  /* 0x0000000000017941 */ /* 0x000fea0003800200 */
.L_x_5833:
[----:B------:R-:W-:Y:S05]  /*0bb0*/  @!P0 BRA `(.L_x_5832) ;  /* 0x0000000000808947 */ /* 0x000fea0003800000 */
[----:B--2-4-:R-:W2:Y:S01]  /*0bc0*/  S2R R13, SR_CgaCtaId ;  /* 0x00000000000d7919 */ /* 0x014ea20000008800 */
[----:B------:R-:W-:-:S05]  /*0bd0*/  MOV R12, 0x400 ;  /* 0x00000400000c7802 */ /* 0x000fca0000000f00 */
[----:B------:R-:W-:-:S05]  /*0be0*/  VIADD R12, R12, 0x880 ;  /* 0x000008800c0c7836 */ /* 0x000fca0000000000 */
[----:B--2---:R-:W-:-:S07]  /*0bf0*/  LEA R56, R13, R12, 0x18 ;  /* 0x0000000c0d387211 */ /* 0x004fce00078ec0ff */
.L_x_5835:
[----:B---3--:R-:W2:Y:S01]  /*0c00*/  LDC.64 R24, c[0x0][0x390] ;  /* 0x0000e400ff187b82 */ /* 0x008ea20000000a00 */
[----:B------:R-:W-:Y:S01]  /*0c10*/  VIADD R16, R57, UR7 ;  /* 0x0000000739107c36 */ /* 0x000fe20008000000 */
[----:B------:R-:W-:-:S03]  /*0c20*/  LEA R13, R53, R57, 0x8 ;  /* 0x00000039350d7211 */ /* 0x000fc600078e40ff */
[----:B------:R-:W-:Y:S01]  /*0c30*/  VIADD R18, R16, UR7 ;  /* 0x0000000710127c36 */ /* 0x000fe20008000000 */
[----:B------:R-:W-:-:S04]  /*0c40*/  LEA R17, R53, R16, 0x8 ;  /* 0x0000001035117211 */ /* 0x000fc800078e40ff */
[----:B------:R-:W-:Y:S01]  /*0c50*/  IADD3 R58, PT, PT, R18, UR7, RZ ;  /* 0x00000007123a7c10 */ /* 0x000fe2000fffe0ff */
[----:B------:R-:W-:-:S03]  /*0c60*/  IMAD R21, R53, 0x100, R18 ;  /* 0x0000010035157824 */ /* 0x000fc600078e0212 */
[----:B------:R-:W-:Y:S01]  /*0c70*/  LEA R23, R53, R58, 0x8 ;  /* 0x0000003a35177211 */ /* 0x000fe200078e40ff */
[----:B--2---:R-:W-:-:S04]  /*0c80*/  IMAD.WIDE R12, R13, 0x4, R24 ;  /* 0x000000040d0c7825 */ /* 0x004fc800078e0218 */
[--C-:B------:R-:W-:Y:S02]  /*0c90*/  IMAD.WIDE R16, R17, 0x4, R24.reuse ;  /* 0x0000000411107825 */ /* 0x100fe400078e0218 */
[----:B-1----:R-:W2:Y:S02]  /*0ca0*/  LDG.E.128 R12, desc[UR10][R12.64] ;  /* 0x0000000a0c0c7981 */ /* 0x002ea4000c1e1d00 */
[--C-:B------:R-:W-:Y:S02]  /*0cb0*/  IMAD.WIDE R20, R21, 0x4, R24.reuse ;  /* 0x0000000415147825 */ /* 0x100fe400078e0218 */
[----:B------:R-:W3:Y:S02]  /*0cc0*/  LDG.E.128 R16, desc[UR10][R16.64] ;  /* 0x0000000a10107981 */ /* 0x000ee4000c1e1d00 */
[----:B------:R-:W-:Y:S02]  /*0cd0*/  IMAD.WIDE R24, R23, 0x4, R24 ;  /* 0x0000000417187825 */ /* 0x000fe400078e0218 */
[----:B------:R-:W4:Y:S04]  /*0ce0*/  LDG.E.128 R20, desc[UR10][R20.64] ;  /* 0x0000000a14147981 */ /* 0x000f28000c1e1d00 */
[----:B------:R-:W5:Y:S01]  /*0cf0*/  LDG.E.128 R24, desc[UR10][R24.64] ;  /* 0x0000000a18187981 */ /* 0x000f62000c1e1d00 */
[----:B------:R-:W-:-:S02]  /*0d00*/  IMAD R59, R57, 0x4, R56 ;  /* 0x00000004393b7824 */ /* 0x000fc400078e0238 */
[----:B0-----:R-:W0:Y:S03]  /*0d10*/  LDC R57, c[0x0][0x360] ;  /* 0x0000d800ff397b82 */ /* 0x001e260000000800 */
[----:B0-----:R-:W-:-:S05]  /*0d20*/  LEA R60, R57, R59, 0x4 ;  /* 0x0000003b393c7211 */ /* 0x001fca00078e20ff */
[C---:B------:R-:W-:Y:S01]  /*0d30*/  IMAD R61, R57.reuse, 0x10, R60 ;  /* 0x00000010393d7824 */ /* 0x040fe200078e023c */
[----:B--2---:R0:W-:Y:S04]  /*0d40*/  STS.128 [R59], R12 ;  /* 0x0000000c3b007388 */ /* 0x0041e80000000c00 */
[----:B---3--:R3:W-:Y:S04]  /*0d50*/  STS.128 [R60], R16 ;  /* 0x000000103c007388 */ /* 0x0087e80000000c00 */
[----:B----4-:R3:W-:Y:S01]  /*0d60*/  STS.128 [R61], R20 ;  /* 0x000000143d007388 */ /* 0x0107e20000000c00 */
[----:B0-----:R-:W-:Y:S01]  /*0d70*/  LEA R12, R57, R61, 0x4 ;  /* 0x0000003d390c7211 */ /* 0x001fe200078e20ff */
[----:B------:R-:W-:-:S04]  /*0d80*/  VIADD R57, R58, UR7 ;  /* 0x000000073a397c36 */ /* 0x000fc80008000000 */
[----:B-----5:R3:W-:Y:S01]  /*0d90*/  STS.128 [R12], R24 ;  /* 0x000000180c007388 */ /* 0x0207e20000000c00 */
[----:B------:R-:W-:-:S13]  /*0da0*/  ISETP.GE.U32.AND P0, PT, R57, 0x100, PT ;  /* 0x000001003900780c */ /* 0x000fda0003f06070 */
[----:B------:R-:W-:Y:S05]  /*0db0*/  @!P0 BRA `(.L_x_5835) ;  /* 0xfffffffc00908947 */ /* 0x000fea000383ffff */
.L_x_5832:
[----:B------:R-:W-:Y:S05]  /*0dc0*/  BSYNC.RECONVERGENT B0 ;  /* 0x0000000000007941 */ /* 0x000fea0003800200 */
.L_x_5831:
[----:B------:R-:W-:Y:S01]  /*0dd0*/  SHF.R.U32.HI R56, RZ, 0x4, R55 ;  /* 0x00000004ff387819 */ /* 0x000fe20000011637 */
[----:B------:R-:W-:Y:S03]  /*0de0*/  BSSY.RECONVERGENT B0, `(.L_x_5836) ;  /* 0x000000b000007945 */ /* 0x000fe60003800200 */
[----:B-12-4-:R-:W-:-:S07]  /*0df0*/  MOV R15, R56 ;  /* 0x00000038000f7202 */ /* 0x016fce0000000f00 */
.L_x_5837:
[----:B-1-3--:R-:W1:Y:S01]  /*0e00*/  LDC.64 R12, c[0x0][0x398] ;  /* 0x0000e600ff0c7b82 */ /* 0x00ae620000000a00 */
[----:B------:R-:W-:-:S04]  /*0e10*/  IMAD R17, R15, 0x20, R51 ;  /* 0x000000200f117824 */ /* 0x000fc800078e0233 */
[----:B-1----:R-:W-:-:S06]  /*0e20*/  IMAD.WIDE.U32 R12, R17, 0x4, R12 ;  /* 0x00000004110c7825 */ /* 0x002fcc00078e000c */
[----:B------:R-:W2:Y:S01]  /*0e30*/  LDG.E R12, desc[UR10][R12.64] ;  /* 0x0000000a0c0c7981 */ /* 0x000ea2000c1e1900 */
[----:B------:R-:W-:Y:S02]  /*0e40*/  LEA R17, R15, R50, 0x2 ;  /* 0x000000320f117211 */ /* 0x000fe400078e10ff */
[----:B------:R-:W-:-:S04]  /*0e50*/  LEA.HI R15, R2, R15, RZ, 0x1c ;  /* 0x0000000f020f7211 */ /* 0x000fc800078fe0ff */
[----:B------:R-:W-:Y:S01]  /*0e60*/  ISETP.GE.U32.AND P0, PT, R15, 0x20, PT ;  /* 0x000000200f00780c */ /* 0x000fe20003f06070 */
[----:B--2---:R1:W-:-:S12]  /*0e70*/  STS [R17], R12 ;  /* 0x0000000c11007388 */ /* 0x0043d80000000800 */
[----:B------:R-:W-:Y:S05]  /*0e80*/  @!P0 BRA `(.L_x_5837) ;  /* 0xfffffffc00dc8947 */ /* 0x000fea000383ffff */
[----:B------:R-:W-:Y:S05]  /*0e90*/  BSYNC.RECONVERGENT B0 ;  /* 0x0000000000007941 */ /* 0x000fea0003800200 */
.L_x_5836:
[----:B------:R-:W-:Y:S01]  /*0ea0*/  BAR.SYNC.DEFER_BLOCKING 0x0 ;  /* 0x0000000000007b1d */ /* 0x000fe20000010000 */
[----:B------:R-:W-:-:S05]  /*0eb0*/  IMAD.MOV.U32 R13, RZ, RZ, R56 ;  /* 0x000000ffff0d7224 */ /* 0x000fca00078e0038 */
[----:B------:R2:W3:Y:S04]  /*0ec0*/  LDS R55, [R45] ;  /* 0x000000002d377984 */ /* 0x0004e80000000800 */
[----:B------:R2:W4:Y:S04]  /*0ed0*/  LDS R27, [R45+0x4] ;  /* 0x000004002d1b7984 */ /* 0x0005280000000800 */
[----:B------:R2:W0:Y:S04]  /*0ee0*/  LDS R26, [R45+0x8] ;  /* 0x000008002d1a7984 */ /* 0x0004280000000800 */
[----:B------:R2:W0:Y:S04]  /*0ef0*/  LDS R25, [R45+0xc] ;  /* 0x00000c002d197984 */ /* 0x0004280000000800 */
[----:B------:R2:W0:Y:S04]  /*0f00*/  LDS R24, [R45+0x10] ;  /* 0x000010002d187984 */ /* 0x0004280000000800 */
[----:B------:R2:W0:Y:S04]  /*0f10*/  LDS R23, [R45+0x14] ;  /* 0x000014002d177984 */ /* 0x0004280000000800 */
[----:B------:R2:W0:Y:S04]  /*0f20*/  LDS R22, [R45+0x18] ;  /* 0x000018002d167984 */ /* 0x0004280000000800 */
[----:B------:R2:W0:Y:S04]  /*0f30*/  LDS R21, [R45+0x1c] ;  /* 0x00001c002d157984 */ /* 0x0004280000000800 */
[----:B------:R2:W0:Y:S04]  /*0f40*/  LDS R20, [R44] ;  /* 0x000000002c147984 */ /* 0x0004280000000800 */
[----:B------:R2:W0:Y:S04]  /*0f50*/  LDS R19, [R43] ;  /* 0x000000002b137984 */ /* 0x0004280000000800 */
[----:B------:R2:W0:Y:S04]  /*0f60*/  LDS R18, [R42] ;  /* 0x000000002a127984 */ /* 0x0004280000000800 */
[----:B-1----:R2:W1:Y:S04]  /*0f70*/  LDS R17, [R41] ;  /* 0x0000000029117984 */ /* 0x0024680000000800 */
[----:B------:R2:W0:Y:S04]  /*0f80*/  LDS R16, [R40] ;  /* 0x0000000028107984 */ /* 0x0004280000000800 */
[----:B------:R2:W0:Y:S04]  /*0f90*/  LDS R15, [R39] ;  /* 0x00000000270f7984 */ /* 0x0004280000000800 */
[----:B------:R2:W0:Y:S04]  /*0fa0*/  LDS R14, [R38] ;  /* 0x00000000260e7984 */ /* 0x0004280000000800 */
[----:B---34-:R2:W0:Y:S02]  /*0fb0*/  LDS R12, [R37] ;  /* 0x00000000250c7984 */ /* 0x0184240000000800 */
.L_x_5841:
[----:B------:R-:W-:Y:S01]  /*0fc0*/  IMAD R59, R13, 0x84, R48 ;  /* 0x000000840d3b7824 */ /* 0x000fe200078e0230 */
[----:B------:R-:W-:-:S05]  /*0fd0*/  UMOV UR5, 0xffffffff ;  /* 0xffffffff00057882 */ /* 0x000fca0000000000 */
[----:B---3--:R-:W3:Y:S01]  /*0fe0*/  LDS R59, [R59] ;  /* 0x000000003b3b7984 */ /* 0x008ee20000000800 */
[----:B01----:R-:W-:Y:S05]  /*0ff0*/  BRA.DIV UR5, `(.L_x_5838) ;  /* 0x0000000e05607947 */ /* 0x003fea000b800000 */
[----:B---3--:R-:W3:Y:S04]  /*1000*/  SHFL.IDX PT, R60, R59, R36, 0x1f ;  /* 0x00001f243b3c7589 */ /* 0x008ee800000e0000 */
[----:B------:R-:W4:Y:S04]  /*1010*/  SHFL.IDX PT, R61, R59, R35, 0x1f ;  /* 0x00001f233b3d7589 */ /* 0x000f2800000e0000 */
[----:B------:R-:W-:Y:S01]  /*1020*/  SHFL.IDX PT, R56, R59, R29, 0x1f ;  /* 0x00001f1d3b387589 */ /* 0x000fe200000e0000 */
[----:B---3--:R-:W-:-:S04]  /*1030*/  IMAD R60, R55, R60, RZ ;  /* 0x0000003c373c7224 */ /* 0x008fc800078e02ff */
[----:B----4-:R-:W-:Y:S02]  /*1040*/  IMAD R61, R27, R61, R60 ;  /* 0x0000003d1b3d7224 */ /* 0x010fe400078e023c */
        /* <DEDUP_REMOVED lines=18> */
[----:B------:R-:W1:Y:S02]  /*1170*/  SHFL.IDX PT, R61, R59, R9, 0x1f ;  /* 0x00001f093b3d7589 */ /* 0x000e6400000e0000 */
[----:B-1----:R-:W-:Y:S02]  /*1180*/  IMAD R61, R17, R61, R60 ;  /* 0x0000003d113d7224 */ /* 0x002fe400078e023c */
[----:B------:R-:W0:Y:S02]  /*1190*/  SHFL.IDX PT, R60, R59, R10, 0x1f ;  /* 0x00001f0a3b3c7589 */ /* 0x000e2400000e0000 */
[----:B0-----:R-:W-:Y:S02]  /*11a0*/  IMAD R60, R16, R60, R61 ;  /* 0x0000003c103c7224 */ /* 0x001fe400078e023d */
[----:B------:R-:W0:Y:S02]  /*11b0*/  SHFL.IDX PT, R61, R59, R11, 0x1f ;  /* 0x00001f0b3b3d7589 */ /* 0x000e2400000e0000 */
[----:B0-----:R-:W-:-:S02]  /*11c0*/  IMAD R61, R15, R61, R60 ;  /* 0x0000003d0f3d7224 */ /* 0x001fc400078e023c */
[----:B------:R-:W0:Y:S02]  /*11d0*/  SHFL.IDX PT, R60, R59, R28, 0x1f ;  /* 0x00001f1c3b3c7589 */ /* 0x000e2400000e0000 */
[----:B0-----:R-:W-:-:S07]  /*11e0*/  IMAD R61, R14, R60, R61 ;  /* 0x0000003c0e3d7224 */ /* 0x001fce00078e023d */
.L_x_5869:
[----:B------:R-:W-:Y:S01]  /*11f0*/  ISETP.NE.AND P0, PT, R52, RZ, PT ;  /* 0x000000ff3400720c */ /* 0x000fe20003f05270 */
[----:B------:R-:W-:Y:S01]  /*1200*/  IMAD R61, R12, R56, R61 ;  /* 0x000000380c3d7224 */ /* 0x000fe200078e023d */
[----:B------:R-:W-:Y:S05]  /*1210*/  WARPSYNC.ALL ;  /* 0x0000000000007948 */ /* 0x000fea0003800000 */
[----:B------:R0:W1:Y:S01]  /*1220*/  SHFL.DOWN PT, R56, R61, 0x1, 0x1e1f ;  /* 0x083e1f003d387f89 */ /* 0x00006200000e0000 */
[----:B------:R-:W-:Y:S05]  /*1230*/  BSSY.RECONVERGENT B0, `(.L_x_5839) ;  /* 0x000000b000007945 */ /* 0x000fea0003800200 */
[----:B------:R-:W-:Y:S05]  /*1240*/  @P0 BRA `(.L_x_5840) ;  /* 0x0000000000240947 */ /* 0x000fea0003800000 */
[----:B------:R-:W3:Y:S01]  /*1250*/  S2UR UR6, SR_CgaCtaId ;  /* 0x00000000000679c3 */ /* 0x000ee20000008800 */
[----:B------:R-:W-:Y:S01]  /*1260*/  UMOV UR5, 0x400 ;  /* 0x0000040000057882 */ /* 0x000fe20000000000 */
[----:B------:R-:W-:Y:S01]  /*1270*/  LEA R57, R13, R54, 0x3 ;  /* 0x000000360d397211 */ /* 0x000fe200078e18ff */
[----:B------:R-:W-:-:S04]  /*1280*/  UIADD3 UR5, UPT, UPT, UR5, 0xc80, URZ ;  /* 0x00000c8005057890 */ /* 0x000fc8000fffe0ff */
[----:B---3--:R-:W-:-:S06]  /*1290*/  ULEA UR5, UR6, UR5, 0x18 ;  /* 0x0000000506057291 */ /* 0x008fcc000f8ec0ff */
[----:B------:R-:W-:-:S05]  /*12a0*/  LEA R57, R57, UR5, 0x2 ;  /* 0x0000000539397c11 */ /* 0x000fca000f8e10ff */
[----:B------:R-:W1:Y:S02]  /*12b0*/  LDS R59, [R57] ;  /* 0x00000000393b7984 */ /* 0x000e640000000800 */
[----:B-1----:R-:W-:-:S05]  /*12c0*/  IADD3 R56, PT, PT, R59, R56, R61 ;  /* 0x000000383b387210 */ /* 0x002fca0007ffe03d */
[----:B------:R3:W-:Y:S02]  /*12d0*/  STS [R57], R56 ;  /* 0x0000003839007388 */ /* 0x0007e40000000800 */
.L_x_5840:
[----:B------:R-:W-:Y:S05]  /*12e0*/  BSYNC.RECONVERGENT B0 ;  /* 0x0000000000007941 */ /* 0x000fea0003800200 */
.L_x_5839:
[C---:B------:R-:W-:Y:S01]  /*12f0*/  ISETP.GE.U32.AND P0, PT, R13.reuse, 0x8, PT ;  /* 0x000000080d00780c */ /* 0x040fe20003f06070 */
[----:B------:R-:W-:-:S12]  /*1300*/  VIADD R13, R13, 0x8 ;  /* 0x000000080d0d7836 */ /* 0x000fd80000000000 */
[----:B------:R-:W-:Y:S05]  /*1310*/  @!P0 BRA `(.L_x_5841) ;  /* 0xfffffffc00288947 */ /* 0x000fea000383ffff */
[----:B-1-3--:R-:W1:Y:S02]  /*1320*/  S2R R56, SR_TID.X ;  /* 0x0000000000387919 */ /* 0x00ae640000002100 */
[----:B-1----:R-:W-:-:S04]  /*1330*/  SHF.R.U32.HI R56, RZ, 0x4, R56 ;  /* 0x00000004ff387819 */ /* 0x002fc80000011638 */
[----:B------:R-:W-:-:S07]  /*1340*/  MOV R15, R56 ;  /* 0x00000038000f7202 */ /* 0x000fce0000000f00 */
.L_x_5842:
[----:B-1----:R-:W1:Y:S01]  /*1350*/  LDC.64 R12, c[0x0][0x398] ;  /* 0x0000e600ff0c7b82 */ /* 0x002e620000000a00 */
[----:B------:R-:W-:-:S04]  /*1360*/  IMAD R17, R15, 0x20, R51 ;  /* 0x000000200f117824 */ /* 0x000fc800078e0233 */
[----:B-1----:R-:W-:-:S06]  /*1370*/  IMAD.WIDE.U32 R12, R17, 0x4, R12 ;  /* 0x00000004110c7825 */ /* 0x002fcc00078e000c */
[----:B------:R-:W3:Y:S01]  /*1380*/  LDG.E R12, desc[UR10][R12.64+0x40] ;  /* 0x0000400a0c0c7981 */ /* 0x000ee2000c1e1900 */
[----:B------:R-:W-:Y:S02]  /*1390*/  LEA R17, R15, R50, 0x2 ;  /* 0x000000320f117211 */ /* 0x000fe400078e10ff */
[----:B------:R-:W-:-:S04]  /*13a0*/  LEA.HI R15, R2, R15, RZ, 0x1c ;  /* 0x0000000f020f7211 */ /* 0x000fc800078fe0ff */
[----:B------:R-:W-:Y:S01]  /*13b0*/  ISETP.GE.U32.AND P0, PT, R15, 0x20, PT ;  /* 0x000000200f00780c */ /* 0x000fe20003f06070 */
[----:B---3--:R1:W-:-:S12]  /*13c0*/  STS [R17], R12 ;  /* 0x0000000c11007388 */ /* 0x0083d80000000800 */
[----:B------:R-:W-:Y:S05]  /*13d0*/  @!P0 BRA `(.L_x_5842) ;  /* 0xfffffffc00dc8947 */ /* 0x000fea000383ffff */
[----:B------:R-:W-:Y:S05]  /*13e0*/  WARPSYNC.ALL ;  /* 0x0000000000007948 */ /* 0x000fea0003800000 */
[----:B------:R-:W-:Y:S01]  /*13f0*/  BAR.SYNC.DEFER_BLOCKING 0x0 ;  /* 0x0000000000007b1d */ /* 0x000fe20000010000 */
[----:B------:R-:W-:-:S05]  /*1400*/  IMAD.MOV.U32 R13, RZ, RZ, R56 ;  /* 0x000000ffff0d7224 */ /* 0x000fca00078e0038 */
[----:B------:R3:W4:Y:S04]  /*1410*/  LDS R55, [R45] ;  /* 0x000000002d377984 */ /* 0x0007280000000800 */
[----:B------:R3:W0:Y:S04]  /*1420*/  LDS R27, [R45+0x4] ;  /* 0x000004002d1b7984 */ /* 0x0006280000000800 */
        /* <DEDUP_REMOVED lines=13> */
[----:B----4-:R3:W0:Y:S02]  /*1500*/  LDS R12, [R37] ;  /* 0x00000000250c7984 */ /* 0x0106240000000800 */
.L_x_5846:
[----:B------:R-:W-:Y:S01]  /*1510*/  IMAD R59, R13, 0x84, R48 ;  /* 0x000000840d3b7824 */ /* 0x000fe200078e0230 */
[----:B------:R-:W-:-:S05]  /*1520*/  UMOV UR5, 0xffffffff ;  /* 0xffffffff00057882 */ /* 0x000fca0000000000 */
[----:B----4-:R-:W4:Y:S01]  /*1530*/  LDS R59, [R59] ;  /* 0x000000003b3b7984 */ /* 0x010f220000000800 */
[----:B-1----:R-:W-:Y:S05]  /*1540*/  BRA.DIV UR5, `(.L_x_5843) ;  /* 0x0000000e05cc7947 */ /* 0x002fea000b800000 */
[----:B----4-:R-:W4:Y:S04]  /*1550*/  SHFL.IDX PT, R60, R59, R36, 0x1f ;  /* 0x00001f243b3c7589 */ /* 0x010f2800000e0000 */
[----:B0-----:R-:W0:Y:S04]  /*1560*/  SHFL.IDX PT, R61, R59, R35, 0x1f ;  /* 0x00001f233b3d7589 */ /* 0x001e2800000e0000 */
[----:B------:R-:W-:Y:S01]  /*1570*/  SHFL.IDX PT, R56, R59, R29, 0x1f ;  /* 0x00001f1d3b387589 */ /* 0x000fe200000e0000 */
[----:B----4-:R-:W-:-:S04]  /*1580*/  IMAD R60, R55, R60, RZ ;  /* 0x0000003c373c7224 */ /* 0x010fc800078e02ff */
[----:B0-----:R-:W-:Y:S02]  /*1590*/  IMAD R61, R27, R61, R60 ;  /* 0x0000003d1b3d7224 */ /* 0x001fe400078e023c */
        /* <DEDUP_REMOVED lines=26> */
.L_x_5886:
[----:B------:R-:W-:Y:S01]  /*1740*/  ISETP.NE.AND P0, PT, R52, RZ, PT ;  /* 0x000000ff3400720c */ /* 0x000fe20003f05270 */
[----:B------:R-:W-:Y:S01]  /*1750*/  IMAD R61, R12, R56, R61 ;  /* 0x000000380c3d7224 */ /* 0x000fe200078e023d */
[----:B------:R-:W-:Y:S05]  /*1760*/  WARPSYNC.ALL ;  /* 0x0000000000007948 */ /* 0x000fea0003800000 */
[----:B------:R0:W1:Y:S01]  /*1770*/  SHFL.DOWN PT, R56, R61, 0x1, 0x1e1f ;  /* 0x083e1f003d387f89 */ /* 0x00006200000e0000 */
[----:B------:R-:W-:Y:S05]  /*1780*/  BSSY.RECONVERGENT B0, `(.L_x_5844) ;  /* 0x000000b000007945 */ /* 0x000fea0003800200 */
[----:B------:R-:W-:Y:S05]  /*1790*/  @P0 BRA `(.L_x_5845) ;  /* 0x0000000000240947 */ /* 0x000fea0003800000 */
[----:B------:R-:W4:Y:S01]  /*17a0*/  S2UR UR6, SR_CgaCtaId ;  /* 0x00000000000679c3 */ /* 0x000f220000008800 */
[----:B------:R-:W-:Y:S01]  /*17b0*/  UMOV UR5, 0x400 ;  /* 0x0000040000057882 */ /* 0x000fe20000000000 */
[----:B------:R-:W-:Y:S01]  /*17c0*/  LEA R57, R13, R54, 0x3 ;  /* 0x000000360d397211 */ /* 0x000fe200078e18ff */
[----:B------:R-:W-:-:S04]  /*17d0*/  UIADD3 UR5, UPT, UPT, UR5, 0xc80, URZ ;  /* 0x00000c8005057890 */ /* 0x000fc8000fffe0ff */
[----:B----4-:R-:W-:-:S06]  /*17e0*/  ULEA UR5, UR6, UR5, 0x18 ;  /* 0x0000000506057291 */ /* 0x010fcc000f8ec0ff */
[----:B------:R-:W-:-:S05]  /*17f0*/  LEA R57, R57, UR5, 0x2 ;  /* 0x0000000539397c11 */ /* 0x000fca000f8e10ff */
[----:B------:R-:W1:Y:S02]  /*1800*/  LDS R59, [R57+0x200] ;  /* 0x00020000393b7984 */ /* 0x000e640000000800 */
[----:B-1----:R-:W-:-:S05]  /*1810*/  IADD3 R56, PT, PT, R59, R56, R61 ;  /* 0x000000383b387210 */ /* 0x002fca0007ffe03d */
[----:B------:R4:W-:Y:S02]  /*1820*/  STS [R57+0x200], R56 ;  /* 0x0002003839007388 */ /* 0x0009e40000000800 */
.L_x_5845:
[----:B------:R-:W-:Y:S05]  /*1830*/  BSYNC.RECONVERGENT B0 ;  /* 0x0000000000007941 */ /* 0x000fea0003800200 */
.L_x_5844:
[C---:B------:R-:W-:Y:S01]  /*1840*/  ISETP.GE.U32.AND P0, PT, R13.reuse, 0x8, PT ;  /* 0x000000080d00780c */ /* 0x040fe20003f06070 */
[----:B------:R-:W-:-:S12]  /*1850*/  VIADD R13, R13, 0x8 ;  /* 0x000000080d0d7836 */ /* 0x000fd80000000000 */
[----:B------:R-:W-:Y:S05]  /*1860*/  @!P0 BRA `(.L_x_5846) ;  /* 0xfffffffc00288947 */ /* 0x000fea000383ffff */
[----:B------:R-:W5:Y:S01]  /*1870*/  S2R R12, SR_TID.X ;  /* 0x00000000000c7919 */ /* 0x000f620000002100 */
[----:B------:R-:W-:Y:S05]  /*1880*/  WARPSYNC.ALL ;  /* 0x0000000000007948 */ /* 0x000fea0003800000 */
[----:B------:R-:W-:Y:S06]  /*1890*/  BAR.SYNC.DEFER_BLOCKING 0x0 ;  /* 0x0000000000007b1d */ /* 0x000fec0000010000 */
[----:B------:R-:W-:Y:S01]  /*18a0*/  BSSY.RECONVERGENT B0, `(.L_x_5847) ;  /* 0x0000048000007945 */ /* 0x000fe20003800200 */
[----:B-----5:R-:W-:-:S13]  /*18b0*/  ISETP.GT.U32.AND P0, PT, R12, 0x3f, PT ;  /* 0x0000003f0c00780c */ /* 0x020fda0003f04070 */
[----:B------:R-:W-:Y:S05]  /*18c0*/  @P0 BRA `(.L_x_5848) ;  /* 0x0000000400140947 */ /* 0x000fea0003800000 */
[C---:B------:R-:W-:Y:S01]  /*18d0*/  LOP3.LUT R19, R47.reuse, 0x3, RZ, 0xc0, !PT ;  /* 0x000000032f137812 */ /* 0x040fe200078ec0ff */
[----:B------:R-:W-:Y:S01]  /*18e0*/  BSSY.RECONVERGENT B1, `(.L_x_5849) ;  /* 0x0000022000017945 */ /* 0x000fe20003800200 */
[----:B------:R-:W-:Y:S02]  /*18f0*/  ISETP.GE.U32.AND P0, PT, R47, 0x3, PT ;  /* 0x000000032f00780c */ /* 0x000fe40003f06070 */
[----:B------:R-:W-:Y:S02]  /*1900*/  ISETP.NE.AND P1, PT, R19, 0x3, PT ;  /* 0x000000031300780c */ /* 0x000fe40003f25270 */
[----:B------:R-:W-:-:S11]  /*1910*/  SHF.L.U32 R60, R12, 0x2, RZ ;  /* 0x000000020c3c7819 */ /* 0x000fd600000006ff */
[----:B------:R-:W-:Y:S05]  /*1920*/  @!P1 BRA `(.L_x_5850) ;  /* 0x0000000000749947 */ /* 0x000fea0003800000 */
[----:B------:R-:W5:Y:S01]  /*1930*/  S2UR UR6, SR_CgaCtaId ;  /* 0x00000000000679c3 */ /* 0x000f620000008800 */
[----:B------:R-:W-:Y:S01]  /*1940*/  UMOV UR5, 0x400 ;  /* 0x0000040000057882 */ /* 0x000fe20000000000 */
[----:B------:R-:W-:Y:S01]  /*1950*/  LEA R17, R53, R60, 0x8 ;  /* 0x0000003c35117211 */ /* 0x000fe200078e40ff */
[----:B------:R-:W-:Y:S01]  /*1960*/  UIADD3 UR5, UPT, UPT, UR5, 0xc80, URZ ;  /* 0x00000c8005057890 */ /* 0x000fe2000fffe0ff */
[----:B------:R-:W-:-:S04]  /*1970*/  ISETP.NE.AND P1, PT, R19, RZ, PT ;  /* 0x000000ff1300720c */ /* 0x000fc80003f25270 */
[----:B------:R-:W0:Y:S01]  /*1980*/  LDC.64 R20, c[0x0][0x3a0] ;  /* 0x0000e800ff147b82 */ /* 0x000e220000000a00 */
[----:B-----5:R-:W-:-:S06]  /*1990*/  ULEA UR5, UR6, UR5, 0x18 ;  /* 0x0000000506057291 */ /* 0x020fcc000f8ec0ff */
[----:B------:R-:W-:Y:S02]  /*19a0*/  VIADD R13, R60, UR5 ;  /* 0x000000053c0d7c36 */ /* 0x000fe40008000000 */
[----:B0-----:R-:W-:-:S04]  /*19b0*/  IMAD.WIDE R16, R17, 0x4, R20 ;  /* 0x0000000411107825 */ /* 0x001fc800078e0214 */
[----:B------:R-:W-:Y:S02]  /*19c0*/  IMAD R18, R12, 0xc, R13 ;  /* 0x0000000c0c127824 */ /* 0x000fe400078e020d */
[----:B------:R-:W-:-:S03]  /*19d0*/  VIADD R60, R60, UR7 ;  /* 0x000000073c3c7c36 */ /* 0x000fc60008000000 */
[----:B------:R-:W0:Y:S04]  /*19e0*/  LDS.128 R12, [R18] ;  /* 0x00000000120c7984 */ /* 0x000e280000000c00 */
[----:B0-----:R0:W-:Y:S01]  /*19f0*/  STG.E.128 desc[UR10][R16.64], R12 ;  /* 0x0000000c10007986 */ /* 0x0011e2000c101d0a */
[----:B------:R-:W-:Y:S05]  /*1a00*/  @!P1 BRA `(.L_x_5850) ;  /* 0x00000000003c9947 */ /* 0x000fea0003800000 */
[----:B0-----:R-:W0:Y:S01]  /*1a10*/  LDC R13, c[0x0][0x360] ;  /* 0x0000d800ff0d7b82 */ /* 0x001e220000000800 */
[----:B------:R-:W-:Y:S01]  /*1a20*/  ISETP.NE.AND P1, PT, R19, 0x1, PT ;  /* 0x000000011300780c */ /* 0x000fe20003f25270 */
[----:B------:R-:W-:Y:S01]  /*1a30*/  IMAD R23, R53, 0x100, R60 ;  /* 0x0000010035177824 */ /* 0x000fe200078e023c */
[----:B------:R-:W-:-:S03]  /*1a40*/  IADD3 R24, PT, PT, R60, UR7, RZ ;  /* 0x000000073c187c10 */ /* 0x000fc6000fffe0ff */
[----:B------:R-:W-:-:S04]  /*1a50*/  IMAD.WIDE R22, R23, 0x4, R20 ;  /* 0x0000000417167825 */ /* 0x000fc800078e0214 */
[----:B------:R-:W-:-:S04]  /*1a60*/  IMAD.MOV.U32 R60, RZ, RZ, R24 ;  /* 0x000000ffff3c7224 */ /* 0x000fc800078e0018 */
[----:B------:R-:W-:Y:S02]  /*1a70*/  @P1 LEA R25, R53, R24, 0x8 ;  /* 0x0000001835191211 */ /* 0x000fe400078e40ff */
[----:B------:R-:W-:-:S03]  /*1a80*/  @P1 IADD3 R60, PT, PT, R24, UR7, RZ ;  /* 0x00000007183c1c10 */ /* 0x000fc6000fffe0ff */
[----:B------:R-:W-:Y:S01]  /*1a90*/  @P1 IMAD.WIDE R20, R25, 0x4, R20 ;  /* 0x0000000419141825 */ /* 0x000fe200078e0214 */
[----:B0-----:R-:W-:-:S05]  /*1aa0*/  LEA R12, R13, R18, 0x4 ;  /* 0x000000120d0c7211 */ /* 0x001fca00078e20ff */
[----:B------:R-:W-:Y:S02]  /*1ab0*/  @P1 IMAD R16, R13, 0x10, R12 ;  /* 0x000000100d101824 */ /* 0x000fe400078e020c */
[----:B------:R-:W0:Y:S04]  /*1ac0*/  LDS.128 R12, [R12] ;  /* 0x000000000c0c7984 */ /* 0x000e280000000c00 */
[----:B------:R-:W5:Y:S04]  /*1ad0*/  @P1 LDS.128 R16, [R16] ;  /* 0x0000000010101984 */ /* 0x000f680000000c00 */
[----:B0-----:R0:W-:Y:S04]  /*1ae0*/  STG.E.128 desc[UR10][R22.64], R12 ;  /* 0x0000000c16007986 */ /* 0x0011e8000c101d0a */
[----:B-----5:R0:W-:Y:S02]  /*1af0*/  @P1 STG.E.128 desc[UR10][R20.64], R16 ;  /* 0x0000001014001986 */ /* 0x0201e4000c101d0a */
.L_x_5850:
[----:B------:R-:W-:Y:S05]  /*1b00*/  BSYNC.RECONVERGENT B1 ;  /* 0x0000000000017941 */ /* 0x000fea0003800200 */
.L_x_5849:
[----:B------:R-:W-:Y:S05]  /*1b10*/  @!P0 BRA `(.L_x_5848) ;  /* 0x0000000000808947 */ /* 0x000fea0003800000 */
[----:B------:R-:W5:Y:S01]  /*1b20*/  S2R R55, SR_CgaCtaId ;  /* 0x0000000000377919 */ /* 0x000f620000008800 */
[----:B0-----:R-:W-:-:S05]  /*1b30*/  MOV R12, 0x400 ;  /* 0x00000400000c7802 */ /* 0x001fca0000000f00 */
[----:B------:R-:W-:-:S05]  /*1b40*/  VIADD R12, R12, 0xc80 ;  /* 0x00000c800c0c7836 */ /* 0x000fca0000000000 */
[----:B-----5:R-:W-:-:S07]  /*1b50*/  LEA R55, R55, R12, 0x18 ;  /* 0x0000000c37377211 */ /* 0x020fce00078ec0ff */
.L_x_5851:
[----:B-1----:R-:W0:Y:S01]  /*1b60*/  LDC R20, c[0x0][0x360] ;  /* 0x0000d800ff147b82 */ /* 0x002e220000000800 */
[C---:B------:R-:W-:Y:S02]  /*1b70*/  LEA R61, R60.reuse, R55, 0x2 ;  /* 0x000000373c3d7211 */ /* 0x040fe400078e10ff */
[C---:B------:R-:W-:Y:S01]  /*1b80*/  LEA R59, R53.reuse, R60, 0x8 ;  /* 0x0000003c353b7211 */ /* 0x040fe200078e40ff */
[----:B------:R-:W-:Y:S02]  /*1b90*/  VIADD R60, R60, UR7 ;  /* 0x000000073c3c7c36 */ /* 0x000fe40008000000 */
[----:B------:R5:W2:Y:S02]  /*1ba0*/  LDS.128 R24, [R61] ;  /* 0x000000003d187984 */ /* 0x000aa40000000c00 */
[----:B-1--4-:R-:W1:Y:S01]  /*1bb0*/  LDC.64 R56, c[0x0][0x3a0] ;  /* 0x0000e800ff387b82 */ /* 0x012e620000000a00 */
[----:B0-----:R-:W-:Y:S01]  /*1bc0*/  IMAD R16, R20, 0x10, R61 ;  /* 0x0000001014107824 */ /* 0x001fe200078e023d */
[----:B-----5:R-:W-:Y:S01]  /*1bd0*/  LEA R61, R53, R60, 0x8 ;  /* 0x0000003c353d7211 */ /* 0x020fe200078e40ff */
[----:B------:R-:W-:-:S02]  /*1be0*/  VIADD R60, R60, UR7 ;  /* 0x000000073c3c7c36 */ /* 0x000fc40008000000 */
[----:B------:R-:W-:Y:S01]  /*1bf0*/  IMAD R17, R20, 0x10, R16 ;  /* 0x0000001014117824 */ /* 0x000fe200078e0210 */
[----:B------:R-:W0:Y:S01]  /*1c00*/  LDS.128 R12, [R16] ;  /* 0x00000000100c7984 */ /* 0x000e220000000c00 */
[----:B-1----:R-:W-:-:S03]  /*1c10*/  IMAD.WIDE R58, R59, 0x4, R56 ;  /* 0x000000043b3a7825 */ /* 0x002fc600078e0238 */
[----:B------:R-:W-:Y:S02]  /*1c20*/  LEA R20, R20, R17, 0x4 ;  /* 0x0000001114147211 */ /* 0x000fe400078e20ff */
[----:B------:R-:W1:Y:S04]  /*1c30*/  LDS.128 R16, [R17] ;  /* 0x0000000011107984 */ /* 0x000e680000000c00 */
[----:B------:R-:W4:Y:S04]  /*1c40*/  LDS.128 R20, [R20] ;  /* 0x0000000014147984 */ /* 0x000f280000000c00 */
[----:B--2---:R2:W-:Y:S02]  /*1c50*/  STG.E.128 desc[UR10][R58.64], R24 ;  /* 0x000000183a007986 */ /* 0x0045e4000c101d0a */
[----:B--2---:R-:W-:-:S04]  /*1c60*/  IMAD.WIDE R58, R61, 0x4, R56 ;  /* 0x000000043d3a7825 */ /* 0x004fc800078e0238 */
[----:B------:R-:W-:Y:S01]  /*1c70*/  IMAD R61, R53, 0x100, R60 ;  /* 0x00000100353d7824 */ /* 0x000fe200078e023c */
[----:B0-----:R0:W-:Y:S03]  /*1c80*/  STG.E.128 desc[UR10][R58.64], R12 ;  /* 0x0000000c3a007986 */ /* 0x0011e6000c101d0a */
[----:B------:R-:W-:-:S05]  /*1c90*/  IMAD.WIDE R24, R61, 0x4, R56 ;  /* 0x000000043d187825 */ /* 0x000fca00078e0238 */
[----:B-1----:R1:W-:Y:S01]  /*1ca0*/  STG.E.128 desc[UR10][R24.64], R16 ;  /* 0x0000001018007986 */ /* 0x0023e2000c101d0a */
[----:B0-----:R-:W-:-:S04]  /*1cb0*/  IADD3 R12, PT, PT, R60, UR7, RZ ;  /* 0x000000073c0c7c10 */ /* 0x001fc8000fffe0ff */
[----:B------:R-:W-:-:S05]  /*1cc0*/  LEA R60, R53, R12, 0x8 ;  /* 0x0000000c353c7211 */ /* 0x000fca00078e40ff */
[----:B------:R-:W-:-:S04]  /*1cd0*/  IMAD.WIDE R56, R60, 0x4, R56 ;  /* 0x000000043c387825 */ /* 0x000fc800078e0238 */
[----:B------:R-:W-:Y:S01]  /*1ce0*/  VIADD R60, R12, UR7 ;  /* 0x000000070c3c7c36 */ /* 0x000fe20008000000 */
[----:B----4-:R1:W-:Y:S04]  /*1cf0*/  STG.E.128 desc[UR10][R56.64], R20 ;  /* 0x0000001438007986 */ /* 0x0103e8000c101d0a */
[----:B------:R-:W-:-:S13]  /*1d00*/  ISETP.GE.U32.AND P0, PT, R60, 0x100, PT ;  /* 0x000001003c00780c */ /* 0x000fda0003f06070 */
[----:B------:R-:W-:Y:S05]  /*1d10*/  @!P0 BRA `(.L_x_5851) ;  /* 0xfffffffc00908947 */ /* 0x000fea000383ffff */
.L_x_5848:
[----:B------:R-:W-:Y:S05]  /*1d20*/  BSYNC.RECONVERGENT B0 ;  /* 0x0000000000007941 */ /* 0x000fea0003800200 */
.L_x_5847:
[C---:B0-----:R-:W-:Y:S01]  /*1d30*/  IMAD.SHL.U32 R12, R0.reuse, 0x4, RZ ;  /* 0x00000004000c7824 */ /* 0x041fe200078e00ff */
[----:B------:R-:W-:-:S04]  /*1d40*/  IADD3 R53, PT, PT, R0, R53, RZ ;  /* 0x0000003500357210 */ /* 0x000fc80007ffe0ff */
[----:B------:R-:W-:-:S13]  /*1d50*/  ISETP.GE.U32.AND P0, PT, R53, R12, PT ;  /* 0x0000000c3500720c */ /* 0x000fda0003f06070 */
[----:B------:R-:W-:Y:S05]  /*1d60*/  @!P0 BRA `(.L_x_5852) ;  /* 0xffffffe800608947 */ /* 0x000fea000383ffff */
[----:B------:R-:W-:Y:S05]  /*1d70*/  EXIT ;  /* 0x000000000000794d */ /* 0x000fea0003800000 */
.L_x_5838:
[----:B------:R-:W-:Y:S01]  /*1d80*/  MOV R56, 0xffffffff ;  /* 0xffffffff00387802 */ /* 0x000fe20000000f00 */
[----:B0-----:R-:W-:Y:S01]  /*1d90*/  IMAD.MOV.U32 R57, RZ, RZ, 0x1f ;  /* 0x0000001fff397424 */ /* 0x001fe200078e00ff */
[----:B------:R-:W-:-:S07]  /*1da0*/  MOV R58, R36 ;  /* 0x00000024003a7202 */ /* 0x000fce0000000f00 */
[----:B-123--:R-:W-:Y:S05]  /*1db0*/  WARPSYNC.COLLECTIVE R56, `(.L_x_5853) ;  /* 0x0000000038087348 */ /* 0x00efea0003c00000 */
[----:B---3--:R0:W3:Y:S02]  /*1dc0*/  SHFL.IDX P0, R56, R59, R58, R57 ;  /* 0x0000003a3b387389 */ /* 0x0080e40000000039 */
[----:B0123--:R-:W-:Y:S05]  /*1dd0*/  ENDCOLLECTIVE ;  /* 0x000000000000791b */ /* 0x00ffea0003800000 */
.L_x_5853:
[----:B------:R-:W-:Y:S01]  /*1de0*/  MOV R58, R35 ;  /* 0x00000023003a7202 */ /* 0x000fe20000000f00 */
[----:B------:R-:W-:Y:S02]  /*1df0*/  IMAD.MOV.U32 R60, RZ, RZ, R56 ;  /* 0x000000ffff3c7224 */ /* 0x000fe400078e0038 */
[----:B------:R-:W-:Y:S02]  /*1e00*/  IMAD.MOV.U32 R56, RZ, RZ, -0x1 ;  /* 0xffffffffff387424 */ /* 0x000fe400078e00ff */
[----:B------:R-:W-:-:S07]  /*1e10*/  IMAD R60, R55, R60, RZ ;  /* 0x0000003c373c7224 */ /* 0x000fce00078e02ff */
[----:B------:R-:W-:Y:S05]  /*1e20*/  WARPSYNC.COLLECTIVE R56, `(.L_x_5854) ;  /* 0x0000000038087348 */ /* 0x000fea0003c00000 */
[----:B------:R0:W1:Y:S02]  /*1e30*/  SHFL.IDX P0, R56, R59, R58, R57 ;  /* 0x0000003a3b387389 */ /* 0x0000640000000039 */
[----:B01----:R-:W-:Y:S05]  /*1e40*/  ENDCOLLECTIVE ;  /* 0x000000000000791b */ /* 0x003fea0003800000 */
.L_x_5854:
[----:B------:R-:W-:Y:S01]  /*1e50*/  IMAD.MOV.U32 R58, RZ, RZ, R34 ;  /* 0x000000ffff3a7224 */ /* 0x000fe200078e0022 */
[----:B------:R-:W-:Y:S02]  /*1e60*/  MOV R61, R56 ;  /* 0x00000038003d7202 */ /* 0x000fe40000000f00 */
[----:B------:R-:W-:-:S03]  /*1e70*/  MOV R56, 0xffffffff ;  /* 0xffffffff00387802 */ /* 0x000fc60000000f00 */
[----:B------:R-:W-:-:S07]  /*1e80*/  IMAD R61, R27, R61, R60 ;  /* 0x0000003d1b3d7224 */ /* 0x000fce00078e023c */
[----:B------:R-:W-:Y:S05]  /*1e90*/  WARPSYNC.COLLECTIVE R56, `(.L_x_5855) ;  /* 0x0000000038087348 */ /* 0x000fea0003c00000 */
[----:B------:R0:W1:Y:S02]  /*1ea0*/  SHFL.IDX P0, R56, R59, R58, R57 ;  /* 0x0000003a3b387389 */ /* 0x0000640000000039 */
[----:B01----:R-:W-:Y:S05]  /*1eb0*/  ENDCOLLECTIVE ;  /* 0x000000000000791b */ /* 0x003fea0003800000 */
.L_x_5855:
[----:B------:R-:W-:Y:S01]  /*1ec0*/  MOV R58, R33 ;  /* 0x00000021003a7202 */ /* 0x000fe20000000f00 */
[----:B------:R-:W-:Y:S02]  /*1ed0*/  IMAD.MOV.U32 R60, RZ, RZ, R56 ;  /* 0x000000ffff3c7224 */ /* 0x000fe400078e0038 */
[----:B------:R-:W-:Y:S02]  /*1ee0*/  IMAD.MOV.U32 R56, RZ, RZ, -0x1 ;  /* 0xffffffffff387424 */ /* 0x000fe400078e00ff */
[----:B------:R-:W-:-:S07]  /*1ef0*/  IMAD R60, R26, R60, R61 ;  /* 0x0000003c1a3c7224 */ /* 0x000fce00078e023d */
[----:B------:R-:W-:Y:S05]  /*1f00*/  WARPSYNC.COLLECTIVE R56, `(.L_x_5856) ;  /* 0x0000000038087348 */ /* 0x000fea0003c00000 */
[----:B------:R0:W1:Y:S02]  /*1f10*/  SHFL.IDX P0, R56, R59, R58, R57 ;  /* 0x0000003a3b387389 */ /* 0x0000640000000039 */
[----:B01----:R-:W-:Y:S05]  /*1f20*/  ENDCOLLECTIVE ;  /* 0x000000000000791b */ /* 0x003fea0003800000 */
.L_x_5856:
[----:B------:R-:W-:Y:S01]  /*1f30*/  IMAD.MOV.U32 R58, RZ, RZ, R32 ;  /* 0x000000ffff3a7224 */ /* 0x000fe200078e0020 */
[----:B------:R-:W-:Y:S02]  /*1f40*/  MOV R61, R56 ;  /* 0x00000038003d7202 */ /* 0x000fe40000000f00 */
[----:B------:R-:W-:-:S03]  /*1f50*/  MOV R56, 0xffffffff ;  /* 0xffffffff00387802 */ /* 0x000fc60000000f00 */
[----:B------:R-:W-:-:S07]  /*1f60*/  IMAD R61, R25, R61, R60 ;  /* 0x0000003d193d7224 */ /* 0x000fce00078e023c */
[----:B------:R-:W-:Y:S05]  /*1f70*/  WARPSYNC.COLLECTIVE R56, `(.L_x_5857) ;  /* 0x0000000038087348 */ /* 0x000fea0003c00000 */
[----:B------:R0:W1:Y:S02]  /*1f80*/  SHFL.IDX P0, R56, R59, R58, R57 ;  /* 0x0000003a3b387389 */ /* 0x0000640000000039 */
[----:B01----:R-:W-:Y:S05]  /*1f90*/  ENDCOLLECTIVE ;  /* 0x000000000000791b */ /* 0x003fea0003800000 */
.L_x_5857:
[----:B------:R-:W-:Y:S01]  /*1fa0*/  MOV R58, R31 ;  /* 0x0000001f003a7202 */ /* 0x000fe20000000f00 */
[----:B------:R-:W-:Y:S02]  /*1fb0*/  IMAD.MOV.U32 R60, RZ, RZ, R56 ;  /* 0x000000ffff3c7224 */ /* 0x000fe400078e0038 */
[----:B------:R-:W-:Y:S02]  /*1fc0*/  IMAD.MOV.U32 R56, RZ, RZ, -0x1 ;  /* 0xffffffffff387424 */ /* 0x000fe400078e00ff */
[----:B------:R-:W-:-:S07]  /*1fd0*/  IMAD R60, R24, R60, R61 ;  /* 0x0000003c183c7224 */ /* 0x000fce00078e023d */
[----:B------:R-:W-:Y:S05]  /*1fe0*/  WARPSYNC.COLLECTIVE R56, `(.L_x_5858) ;  /* 0x0000000038087348 */ /* 0x000fea0003c00000 */
[----:B------:R0:W1:Y:S02]  /*1ff0*/  SHFL.IDX P0, R56, R59, R58, R57 ;  /* 0x0000003a3b387389 */ /* 0x0000640000000039 */
[----:B01----:R-:W-:Y:S05]  /*2000*/  ENDCOLLECTIVE ;  /* 0x000000000000791b */ /* 0x003fea0003800000 */
.L_x_5858:
[----:B------:R-:W-:Y:S01]  /*2010*/  IMAD.MOV.U32 R58, RZ, RZ, R30 ;  /* 0x000000ffff3a7224 */ /* 0x000fe200078e001e */
[----:B------:R-:W-:Y:S02]  /*2020*/  MOV R61, R56 ;  /* 0x00000038003d7202 */ /* 0x000fe40000000f00 */
[----:B------:R-:W-:-:S03]  /*2030*/  MOV R56, 0xffffffff ;  /* 0xffffffff00387802 */ /* 0x000fc60000000f00 */
[----:B------:R-:W-:-:S07]  /*2040*/  IMAD R61, R23, R61, R60 ;  /* 0x0000003d173d7224 */ /* 0x000fce00078e023c */
[----:B------:R-:W-:Y:S05]  /*2050*/  WARPSYNC.COLLECTIVE R56, `(.L_x_5859) ;  /* 0x0000000038087348 */ /* 0x000fea0003c00000 */
[----:B------:R0:W1:Y:S02]  /*2060*/  SHFL.IDX P0, R56, R59, R58, R57 ;  /* 0x0000003a3b387389 */ /* 0x0000640000000039 */
[----:B01----:R-:W-:Y:S05]  /*2070*/  ENDCOLLECTIVE ;  /* 0x000000000000791b */ /* 0x003fea0003800000 */
.L_x_5859:
[----:B------:R-:W-:Y:S01]  /*2080*/  MOV R58, R6 ;  /* 0x00000006003a7202 */ /* 0x000fe20000000f00 */
[----:B------:R-:W-:Y:S02]  /*2090*/  IMAD.MOV.U32 R60, RZ, RZ, R56 ;  /* 0x000000ffff3c7224 */ /* 0x000fe400078e0038 */
[----:B------:R-:W-:Y:S02]  /*20a0*/  IMAD.MOV.U32 R56, RZ, RZ, -0x1 ;  /* 0xffffffffff387424 */ /* 0x000fe400078e00ff */
[----:B------:R-:W-:-:S07]  /*20b0*/  IMAD R60, R22, R60, R61 ;  /* 0x0000003c163c7224 */ /* 0x000fce00078e023d */
[----:B------:R-:W-:Y:S05]  /*20c0*/  WARPSYNC.COLLECTIVE R56, `(.L_x_5860) ;  /* 0x0000000038087348 */ /* 0x000fea0003c00000 */
[----:B------:R0:W1:Y:S02]  /*20d0*/  SHFL.IDX P0, R56, R59, R58, R57 ;  /* 0x0000003a3b387389 */ /* 0x0000640000000039 */
[----:B01----:R-:W-:Y:S05]  /*20e0*/  ENDCOLLECTIVE ;  /* 0x000000000000791b */ /* 0x003fea0003800000 */
.L_x_5860:
[----:B------:R-:W-:Y:S01]  /*20f0*/  IMAD.MOV.U32 R58, RZ, RZ, R3 ;  /* 0x000000ffff3a7224 */ /* 0x000fe200078e0003 */
[----:B------:R-:W-:Y:S02]  /*2100*/  MOV R61, R56 ;  /* 0x00000038003d7202 */ /* 0x000fe40000000f00 */
[----:B------:R-:W-:-:S03]  /*2110*/  MOV R56, 0xffffffff ;  /* 0xffffffff00387802 */ /* 0x000fc60000000f00 */
[----:B------:R-:W-:-:S07]  /*2120*/  IMAD R61, R21, R61, R60 ;  /* 0x0000003d153d7224 */ /* 0x000fce00078e023c */
[----:B------:R-:W-:Y:S05]  /*2130*/  WARPSYNC.COLLECTIVE R56, `(.L_x_5861) ;  /* 0x0000000038087348 */ /* 0x000fea0003c00000 */
[----:B------:R0:W1:Y:S02]  /*2140*/  SHFL.IDX P0, R56, R59, R58, R57 ;  /* 0x0000003a3b387389 */ /* 0x0000640000000039 */
[----:B01----:R-:W-:Y:S05]  /*2150*/  ENDCOLLECTIVE ;  /* 0x000000000000791b */ /* 0x003fea0003800000 */
.L_x_5861:
[----:B------:R-:W-:Y:S01]  /*2160*/  MOV R58, R7 ;  /* 0x00000007003a7202 */ /* 0x000fe20000000f00 */
[----:B------:R-:W-:Y:S02]  /*2170*/  IMAD.MOV.U32 R60, RZ, RZ, R56 ;  /* 0x000000ffff3c7224 */ /* 0x000fe400078e0038 */
[----:B------:R-:W-:Y:S02]  /*2180*/  IMAD.MOV.U32 R56, RZ, RZ, -0x1 ;  /* 0xffffffffff387424 */ /* 0x000fe400078e00ff */
[----:B------:R-:W-:-:S07]  /*2190*/  IMAD R60, R20, R60, R61 ;  /* 0x0000003c143c7224 */ /* 0x000fce00078e023d */
[----:B------:R-:W-:Y:S05]  /*21a0*/  WARPSYNC.COLLECTIVE R56, `(.L_x_5862) ;  /* 0x0000000038087348 */ /* 0x000fea0003c00000 */
[----:B------:R0:W1:Y:S02]  /*21b0*/  SHFL.IDX P0, R56, R59, R58, R57 ;  /* 0x0000003a3b387389 */ /* 0x0000640000000039 */
[----:B01----:R-:W-:Y:S05]  /*21c0*/  ENDCOLLECTIVE ;  /* 0x000000000000791b */ /* 0x003fea0003800000 */
.L_x_5862:
[----:B------:R-:W-:Y:S01]  /*21d0*/  IMAD.MOV.U32 R58, RZ, RZ, R8 ;  /* 0x000000ffff3a7224 */ /* 0x000fe200078e0008 */
[----:B------:R-:W-:Y:S02]  /*21e0*/  MOV R61, R56 ;  /* 0x00000038003d7202 */ /* 0x000fe40000000f00 */
[----:B------:R-:W-:-:S03]  /*21f0*/  MOV R56, 0xffffffff ;  /* 0xffffffff00387802 */ /* 0x000fc60000000f00 */
[----:B------:R-:W-:-:S07]  /*2200*/  IMAD R61, R19, R61, R60 ;  /* 0x0000003d133d7224 */ /* 0x000fce00078e023c */
[----:B------:R-:W-:Y:S05]  /*2210*/  WARPSYNC.COLLECTIVE R56, `(.L_x_5863) ;  /* 0x0000000038087348 */ /* 0x000fea0003c00000 */
[----:B------:R0:W1:Y:S02]  /*2220*/  SHFL.IDX P0, R56, R59, R58, R57 ;  /* 0x0000003a3b387389 */ /* 0x0000640000000039 */
[----:B01----:R-:W-:Y:S05]  /*2230*/  ENDCOLLECTIVE ;  /* 0x000000000000791b */ /* 0x003fea0003800000 */
.L_x_5863:
[----:B------:R-:W-:Y:S01]  /*2240*/  MOV R58, R9 ;  /* 0x00000009003a7202 */ /* 0x000fe20000000f00 */
[----:B------:R-:W-:Y:S02]  /*2250*/  IMAD.MOV.U32 R60, RZ, RZ, R56 ;  /* 0x000000ffff3c7224 */ /* 0x000fe400078e0038 */
[----:B------:R-:W-:Y:S02]  /*2260*/  IMAD.MOV.U32 R56, RZ, RZ, -0x1 ;  /* 0xffffffffff387424 */ /* 0x000fe400078e00ff */
[----:B------:R-:W-:-:S07]  /*2270*/  IMAD R60, R18, R60, R61 ;  /* 0x0000003c123c7224 */ /* 0x000fce00078e023d */
[----:B------:R-:W-:Y:S05]  /*2280*/  WARPSYNC.COLLECTIVE R56, `(.L_x_5864) ;  /* 0x0000000038087348 */ /* 0x000fea0003c00000 */
[----:B------:R0:W1:Y:S02]  /*2290*/  SHFL.IDX P0, R56, R59, R58, R57 ;  /* 0x0000003a3b387389 */ /* 0x0000640000000039 */
[----:B01----:R-:W-:Y:S05]  /*22a0*/  ENDCOLLECTIVE ;  /* 0x000000000000791b */ /* 0x003fea0003800000 */
.L_x_5864:
[----:B------:R-:W-:Y:S01]  /*22b0*/  IMAD.MOV.U32 R58, RZ, RZ, R10 ;  /* 0x000000ffff3a7224 */ /* 0x000fe200078e000a */
[----:B------:R-:W-:Y:S02]  /*22c0*/  MOV R61, R56 ;  /* 0x00000038003d7202 */ /* 0x000fe40000000f00 */
[----:B------:R-:W-:-:S03]  /*22d0*/  MOV R56, 0xffffffff ;  /* 0xffffffff00387802 */ /* 0x000fc60000000f00 */
[----:B------:R-:W-:-:S07]  /*22e0*/  IMAD R61, R17, R61, R60 ;  /* 0x0000003d113d7224 */ /* 0x000fce00078e023c */
[----:B------:R-:W-:Y:S05]  /*22f0*/  WARPSYNC.COLLECTIVE R56, `(.L_x_5865) ;  /* 0x0000000038087348 */ /* 0x000fea0003c00000 */
[----:B------:R0:W1:Y:S02]  /*2300*/  SHFL.IDX P0, R56, R59, R58, R57 ;  /* 0x0000003a3b387389 */ /* 0x0000640000000039 */
[----:B01----:R-:W-:Y:S05]  /*2310*/  ENDCOLLECTIVE ;  /* 0x000000000000791b */ /* 0x003fea0003800000 */
.L_x_5865:
[----:B------:R-:W-:Y:S01]  /*2320*/  MOV R58, R11 ;  /* 0x0000000b003a7202 */ /* 0x000fe20000000f00 */
[----:B------:R-:W-:Y:S02]  /*2330*/  IMAD.MOV.U32 R60, RZ, RZ, R56 ;  /* 0x000000ffff3c7224 */ /* 0x000fe400078e0038 */
[----:B------:R-:W-:Y:S02]  /*2340*/  IMAD.MOV.U32 R56, RZ, RZ, -0x1 ;  /* 0xffffffffff387424 */ /* 0x000fe400078e00ff */
[----:B------:R-:W-:-:S07]  /*2350*/  IMAD R60, R16, R60, R61 ;  /* 0x0000003c103c7224 */ /* 0x000fce00078e023d */
[----:B------:R-:W-:Y:S05]  /*2360*/  WARPSYNC.COLLECTIVE R56, `(.L_x_5866) ;  /* 0x0000000038087348 */ /* 0x000fea0003c00000 */
[----:B------:R0:W1:Y:S02]  /*2370*/  SHFL.IDX P0, R56, R59, R58, R57 ;  /* 0x0000003a3b387389 */ /* 0x0000640000000039 */
[----:B01----:R-:W-:Y:S05]  /*2380*/  ENDCOLLECTIVE ;  /* 0x000000000000791b */ /* 0x003fea0003800000 */
.L_x_5866:
[----:B------:R-:W-:Y:S01]  /*2390*/  IMAD.MOV.U32 R58, RZ, RZ, R28 ;  /* 0x000000ffff3a7224 */ /* 0x000fe200078e001c */
[----:B------:R-:W-:Y:S02]  /*23a0*/  MOV R61, R56 ;  /* 0x00000038003d7202 */ /* 0x000fe40000000f00 */
[----:B------:R-:W-:-:S03]  /*23b0*/  MOV R56, 0xffffffff ;  /* 0xffffffff00387802 */ /* 0x000fc60000000f00 */
[----:B------:R-:W-:-:S07]  /*23c0*/  IMAD R61, R15, R61, R60 ;  /* 0x0000003d0f3d7224 */ /* 0x000fce00078e023c */
[----:B------:R-:W-:Y:S05]  /*23d0*/  WARPSYNC.COLLECTIVE R56, `(.L_x_5867) ;  /* 0x0000000038087348 */ /* 0x000fea0003c00000 */
[----:B------:R0:W1:Y:S02]  /*23e0*/  SHFL.IDX P0, R56, R59, R58, R57 ;  /* 0x0000003a3b387389 */ /* 0x0000640000000039 */
[----:B01----:R-:W-:Y:S05]  /*23f0*/  ENDCOLLECTIVE ;  /* 0x000000000000791b */ /* 0x003fea0003800000 */
.L_x_5867:
[----:B------:R-:W-:Y:S01]  /*2400*/  MOV R58, R29 ;  /* 0x0000001d003a7202 */ /* 0x000fe20000000f00 */
[----:B------:R-:W-:Y:S02]  /*2410*/  IMAD.MOV.U32 R60, RZ, RZ, R56 ;  /* 0x000000ffff3c7224 */ /* 0x000fe400078e0038 */
[----:B------:R-:W-:Y:S02]  /*2420*/  IMAD.MOV.U32 R56, RZ, RZ, -0x1 ;  /* 0xffffffffff387424 */ /* 0x000fe400078e00ff */
[----:B------:R-:W-:-:S07]  /*2430*/  IMAD R61, R14, R60, R61 ;  /* 0x0000003c0e3d7224 */ /* 0x000fce00078e023d */
[----:B------:R-:W-:Y:S05]  /*2440*/  WARPSYNC.COLLECTIVE R56, `(.L_x_5868) ;  /* 0x0000000038087348 */ /* 0x000fea0003c00000 */
[----:B------:R0:W1:Y:S02]  /*2450*/  SHFL.IDX P0, R56, R59, R58, R57 ;  /* 0x0000003a3b387389 */ /* 0x0000640000000039 */
[----:B01----:R-:W-:Y:S05]  /*2460*/  ENDCOLLECTIVE ;  /* 0x000000000000791b */ /* 0x003fea0003800000 */
.L_x_5868:
[----:B------:R-:W-:Y:S05]  /*2470*/  BRA `(.L_x_5869) ;  /* 0xffffffec005c7947 */ /* 0x000fea000383ffff */
.L_x_5843:
[----:B------:R-:W-:Y:S01]  /*2480*/  MOV R56, 0xffffffff ;  /* 0xffffffff00387802 */ /* 0x000fe20000000f00 */
[----:B------:R-:W-:Y:S01]  /*2490*/  IMAD.MOV.U32 R57, RZ, RZ, 0x1f ;  /* 0x0000001fff397424 */ /* 0x000fe200078e00ff */
[----:B------:R-:W-:-:S07]  /*24a0*/  MOV R58, R36 ;  /* 0x00000024003a7202 */ /* 0x000fce0000000f00 */
[----:B01234-:R-:W-:Y:S05]  /*24b0*/  WARPSYNC.COLLECTIVE R56, `(.L_x_5870) ;  /* 0x0000000038087348 */ /* 0x01ffea0003c00000 */
[----:B----4-:R4:W0:Y:S02]  /*24c0*/  SHFL.IDX P0, R56, R59, R58, R57 ;  /* 0x0000003a3b387389 */ /* 0x0108240000000039 */
[----:B01234-:R-:W-:Y:S05]  /*24d0*/  ENDCOLLECTIVE ;  /* 0x000000000000791b */ /* 0x01ffea0003800000 */
.L_x_5870:
[----:B------:R-:W-:Y:S01]  /*24e0*/  MOV R58, R35 ;  /* 0x00000023003a7202 */ /* 0x000fe20000000f00 */
[----:B------:R-:W-:Y:S02]  /*24f0*/  IMAD.MOV.U32 R60, RZ, RZ, R56 ;  /* 0x000000ffff3c7224 */ /* 0x000fe400078e0038 */
[----:B------:R-:W-:Y:S02]  /*2500*/  IMAD.MOV.U32 R56, RZ, RZ, -0x1 ;  /* 0xffffffffff387424 */ /* 0x000fe400078e00ff */
[----:B------:R-:W-:-:S07]  /*2510*/  IMAD R60, R55, R60, RZ ;  /* 0x0000003c373c7224 */ /* 0x000fce00078e02ff */
[----:B------:R-:W-:Y:S05]  /*2520*/  WARPSYNC.COLLECTIVE R56, `(.L_x_5871) ;  /* 0x0000000038087348 */ /* 0x000fea0003c00000 */
[----:B------:R0:W1:Y:S02]  /*2530*/  SHFL.IDX P0, R56, R59, R58, R57 ;  /* 0x0000003a3b387389 */ /* 0x0000640000000039 */
[----:B01----:R-:W-:Y:S05]  /*2540*/  ENDCOLLECTIVE ;  /* 0x000000000000791b */ /* 0x003fea0003800000 */
.L_x_5871:
[----:B------:R-:W-:Y:S01]  /*2550*/  IMAD.MOV.U32 R58, RZ, RZ, R34 ;  /* 0x000000ffff3a7224 */ /* 0x000fe200078e0022 */
[----:B------:R-:W-:Y:S02]  /*2560*/  MOV R61, R56 ;  /* 0x00000038003d7202 */ /* 0x000fe40000000f00 */
[----:B------:R-:W-:-:S03]  /*2570*/  MOV R56, 0xffffffff ;  /* 0xffffffff00387802 */ /* 0x000fc60000000f00 */
[----:B------:R-:W-:-:S07]  /*2580*/  IMAD R61, R27, R61, R60 ;  /* 0x0000003d1b3d7224 */ /* 0x000fce00078e023c */
[----:B------:R-:W-:Y:S05]  /*2590*/  WARPSYNC.COLLECTIVE R56, `(.L_x_5872) ;  /* 0x0000000038087348 */ /* 0x000fea0003c00000 */
[----:B------:R0:W1:Y:S02]  /*25a0*/  SHFL.IDX P0, R56, R59, R58, R57 ;  /* 0x0000003a3b387389 */ /* 0x0000640000000039 */
[----:B01----:R-:W-:Y:S05]  /*25b0*/  ENDCOLLECTIVE ;  /* 0x000000000000791b */ /* 0x003fea0003800000 */
.L_x_5872:
[----:B------:R-:W-:Y:S01]  /*25c0*/  MOV R58, R33 ;  /* 0x00000021003a7202 */ /* 0x000fe20000000f00 */
[----:B------:R-:W-:Y:S02]  /*25d0*/  IMAD.MOV.U32 R60, RZ, RZ, R56 ;  /* 0x000000ffff3c7224 */ /* 0x000fe400078e0038 */
[----:B------:R-:W-:Y:S02]  /*25e0*/  IMAD.MOV.U32 R56, RZ, RZ, -0x1 ;  /* 0xffffffffff387424 */ /* 0x000fe400078e00ff */
[----:B------:R-:W-:-:S07]  /*25f0*/  IMAD R60, R26, R60, R61 ;  /* 0x0000003c1a3c7224 */ /* 0x000fce00078e023d */
[----:B------:R-:W-:Y:S05]  /*2600*/  WARPSYNC.COLLECTIVE R56, `(.L_x_5873) ;  /* 0x0000000038087348 */ /* 0x000fea0003c00000 */
[----:B------:R0:W1:Y:S02]  /*2610*/  SHFL.IDX P0, R56, R59, R58, R57 ;  /* 0x0000003a3b387389 */ /* 0x0000640000000039 */
[----:B01----:R-:W-:Y:S05]  /*2620*/  ENDCOLLECTIVE ;  /* 0x000000000000791b */ /* 0x003fea0003800000 */
.L_x_5873:
[----:B------:R-:W-:Y:S01]  /*2630*/  IMAD.MOV.U32 R58, RZ, RZ, R32 ;  /* 0x000000ffff3a7224 */ /* 0x000fe200078e0020 */
[----:B------:R-:W-:Y:S02]  /*2640*/  MOV R61, R56 ;  /* 0x00000038003d7202 */ /* 0x000fe40000000f00 */
[----:B------:R-:W-:-:S03]  /*2650*/  MOV R56, 0xffffffff ;  /* 0xffffffff00387802 */ /* 0x000fc60000000f00 */
[----:B------:R-:W-:-:S07]  /*2660*/  IMAD R61, R25, R61, R60 ;  /* 0x0000003d193d7224 */ /* 0x000fce00078e023c */
[----:B------:R-:W-:Y:S05]  /*2670*/  WARPSYNC.COLLECTIVE R56, `(.L_x_5874) ;  /* 0x0000000038087348 */ /* 0x000fea0003c00000 */
[----:B------:R0:W1:Y:S02]  /*2680*/  SHFL.IDX P0, R56, R59, R58, R57 ;  /* 0x0000003a3b387389 */ /* 0x0000640000000039 */
[----:B01----:R-:W-:Y:S05]  /*2690*/  ENDCOLLECTIVE ;  /* 0x000000000000791b */ /* 0x003fea0003800000 */
.L_x_5874:
[----:B------:R-:W-:Y:S01]  /*26a0*/  MOV R58, R31 ;  /* 0x0000001f003a7202 */ /* 0x000fe20000000f00 */
[----:B------:R-:W-:Y:S02]  /*26b0*/  IMAD.MOV.U32 R60, RZ, RZ, R56 ;  /* 0x000000ffff3c7224 */ /* 0x000fe400078e0038 */
[----:B------:R-:W-:Y:S02]  /*26c0*/  IMAD.MOV.U32 R56, RZ, RZ, -0x1 ;  /* 0xffffffffff387424 */ /* 0x000fe400078e00ff */
[----:B------:R-:W-:-:S07]  /*26d0*/  IMAD R60, R24, R60, R61 ;  /* 0x0000003c183c7224 */ /* 0x000fce00078e023d */
[----:B------:R-:W-:Y:S05]  /*26e0*/  WARPSYNC.COLLECTIVE R56, `(.L_x_5875) ;  /* 0x0000000038087348 */ /* 0x000fea0003c00000 */
[----:B------:R0:W1:Y:S02]  /*26f0*/  SHFL.IDX P0, R56, R59, R58, R57 ;  /* 0x0000003a3b387389 */ /* 0x0000640000000039 */
[----:B01----:R-:W-:Y:S05]  /*2700*/  ENDCOLLECTIVE ;  /* 0x000000000000791b */ /* 0x003fea0003800000 */
.L_x_5875:
[----:B------:R-:W-:Y:S01]  /*2710*/  IMAD.MOV.U32 R58, RZ, RZ, R30 ;  /* 0x000000ffff3a7224 */ /* 0x000fe200078e001e */
[----:B------:R-:W-:Y:S02]  /*2720*/  MOV R61, R56 ;  /* 0x00000038003d7202 */ /* 0x000fe40000000f00 */
[----:B------:R-:W-:-:S03]  /*2730*/  MOV R56, 0xffffffff ;  /* 0xffffffff00387802 */ /* 0x000fc60000000f00 */
[----:B------:R-:W-:-:S07]  /*2740*/  IMAD R61, R23, R61, R60 ;  /* 0x0000003d173d7224 */ /* 0x000fce00078e023c */
[----:B------:R-:W-:Y:S05]  /*2750*/  WARPSYNC.COLLECTIVE R56, `(.L_x_5876) ;  /* 0x0000000038087348 */ /* 0x000fea0003c00000 */
[----:B------:R0:W1:Y:S02]  /*2760*/  SHFL.IDX P0, R56, R59, R58, R57 ;  /* 0x0000003a3b387389 */ /* 0x0000640000000039 */
[----:B01----:R-:W-:Y:S05]  /*2770*/  ENDCOLLECTIVE ;  /* 0x000000000000791b */ /* 0x003fea0003800000 */
.L_x_5876:
[----:B------:R-:W-:Y:S01]  /*2780*/  MOV R58, R6 ;  /* 0x00000006003a7202 */ /* 0x000fe20000000f00 */
[----:B------:R-:W-:Y:S02]  /*2790*/  IMAD.MOV.U32 R60, RZ, RZ, R56 ;  /* 0x000000ffff3c7224 */ /* 0x000fe400078e0038 */
[----:B------:R-:W-:Y:S02]  /*27a0*/  IMAD.MOV.U32 R56, RZ, RZ, -0x1 ;  /* 0xffffffffff387424 */ /* 0x000fe400078e00ff */
[----:B------:R-:W-:-:S07]  /*27b0*/  IMAD R60, R22, R60, R61 ;  /* 0x0000003c163c7224 */ /* 0x000fce00078e023d */
[----:B------:R-:W-:Y:S05]  /*27c0*/  WARPSYNC.COLLECTIVE R56, `(.L_x_5877) ;  /* 0x0000000038087348 */ /* 0x000fea0003c00000 */
[----:B------:R0:W1:Y:S02]  /*27d0*/  SHFL.IDX P0, R56, R59, R58, R57 ;  /* 0x0000003a3b387389 */ /* 0x0000640000000039 */
[----:B01----:R-:W-:Y:S05]  /*27e0*/  ENDCOLLECTIVE ;  /* 0x000000000000791b */ /* 0x003fea0003800000 */
.L_x_5877:
[----:B------:R-:W-:Y:S01]  /*27f0*/  IMAD.MOV.U32 R58, RZ, RZ, R3 ;  /* 0x000000ffff3a7224 */ /* 0x000fe200078e0003 */
[----:B------:R-:W-:Y:S02]  /*2800*/  MOV R61, R56 ;  /* 0x00000038003d7202 */ /* 0x000fe40000000f00 */
[----:B------:R-:W-:-:S03]  /*2810*/  MOV R56, 0xffffffff ;  /* 0xffffffff00387802 */ /* 0x000fc60000000f00 */
[----:B------:R-:W-:-:S07]  /*2820*/  IMAD R61, R21, R61, R60 ;  /* 0x0000003d153d7224 */ /* 0x000fce00078e023c */
[----:B------:R-:W-:Y:S05]  /*2830*/  WARPSYNC.COLLECTIVE R56, `(.L_x_5878) ;  /* 0x0000000038087348 */ /* 0x000fea0003c00000 */
[----:B------:R0:W1:Y:S02]  /*2840*/  SHFL.IDX P0, R56, R59, R58, R57 ;  /* 0x0000003a3b387389 */ /* 0x0000640000000039 */
[----:B01----:R-:W-:Y:S05]  /*2850*/  ENDCOLLECTIVE ;  /* 0x000000000000791b */ /* 0x003fea0003800000 */
.L_x_5878:
[----:B------:R-:W-:Y:S01]  /*2860*/  MOV R58, R7 ;  /* 0x00000007003a7202 */ /* 0x000fe20000000f00 */
[----:B------:R-:W-:Y:S02]  /*2870*/  IMAD.MOV.U32 R60, RZ, RZ, R56 ;  /* 0x000000ffff3c7224 */ /* 0x000fe400078e0038 */
[----:B------:R-:W-:Y:S02]  /*2880*/  IMAD.MOV.U32 R56, RZ, RZ, -0x1 ;  /* 0xffffffffff387424 */ /* 0x000fe400078e00ff */
[----:B------:R-:W-:-:S07]  /*2890*/  IMAD R60, R20, R60, R61 ;  /* 0x0000003c143c7224 */ /* 0x000fce00078e023d */
[----:B------:R-:W-:Y:S05]  /*28a0*/  WARPSYNC.COLLECTIVE R56, `(.L_x_5879) ;  /* 0x0000000038087348 */ /* 0x000fea0003c00000 */
[----:B------:R0:W1:Y:S02]  /*28b0*/  SHFL.IDX P0, R56, R59, R58, R57 ;  /* 0x0000003a3b387389 */ /* 0x0000640000000039 */
[----:B01----:R-:W-:Y:S05]  /*28c0*/  ENDCOLLECTIVE ;  /* 0x000000000000791b */ /* 0x003fea0003800000 */
.L_x_5879:
[----:B------:R-:W-:Y:S01]  /*28d0*/  IMAD.MOV.U32 R58, RZ, RZ, R8 ;  /* 0x000000ffff3a7224 */ /* 0x000fe200078e0008 */
[----:B------:R-:W-:Y:S02]  /*28e0*/  MOV R61, R56 ;  /* 0x00000038003d7202 */ /* 0x000fe40000000f00 */
[----:B------:R-:W-:-:S03]  /*28f0*/  MOV R56, 0xffffffff ;  /* 0xffffffff00387802 */ /* 0x000fc60000000f00 */
[----:B------:R-:W-:-:S07]  /*2900*/  IMAD R61, R19, R61, R60 ;  /* 0x0000003d133d7224 */ /* 0x000fce00078e023c */
[----:B------:R-:W-:Y:S05]  /*2910*/  WARPSYNC.COLLECTIVE R56, `(.L_x_5880) ;  /* 0x0000000038087348 */ /* 0x000fea0003c00000 */
[----:B------:R0:W1:Y:S02]  /*2920*/  SHFL.IDX P0, R56, R59, R58, R57 ;  /* 0x0000003a3b387389 */ /* 0x0000640000000039 */
[----:B01----:R-:W-:Y:S05]  /*2930*/  ENDCOLLECTIVE ;  /* 0x000000000000791b */ /* 0x003fea0003800000 */
.L_x_5880:
[----:B------:R-:W-:Y:S01]  /*2940*/  MOV R58, R9 ;  /* 0x00000009003a7202 */ /* 0x000fe20000000f00 */
[----:B------:R-:W-:Y:S02]  /*2950*/  IMAD.MOV.U32 R60, RZ, RZ, R56 ;  /* 0x000000ffff3c7224 */ /* 0x000fe400078e0038 */
[----:B------:R-:W-:Y:S02]  /*2960*/  IMAD.MOV.U32 R56, RZ, RZ, -0x1 ;  /* 0xffffffffff387424 */ /* 0x000fe400078e00ff */
[----:B------:R-:W-:-:S07]  /*2970*/  IMAD R60, R18, R60, R61 ;  /* 0x0000003c123c7224 */ /* 0x000fce00078e023d */
[----:B------:R-:W-:Y:S05]  /*2980*/  WARPSYNC.COLLECTIVE R56, `(.L_x_5881) ;  /* 0x0000000038087348 */ /* 0x000fea0003c00000 */
[----:B------:R0:W1:Y:S02]  /*2990*/  SHFL.IDX P0, R56, R59, R58, R57 ;  /* 0x0000003a3b387389 */ /* 0x0000640000000039 */
[----:B01----:R-:W-:Y:S05]  /*29a0*/  ENDCOLLECTIVE ;  /* 0x000000000000791b */ /* 0x003fea0003800000 */
.L_x_5881:
[----:B------:R-:W-:Y:S01]  /*29b0*/  IMAD.MOV.U32 R58, RZ, RZ, R10 ;  /* 0x000000ffff3a7224 */ /* 0x000fe200078e000a */
[----:B------:R-:W-:Y:S02]  /*29c0*/  MOV R61, R56 ;  /* 0x00000038003d7202 */ /* 0x000fe40000000f00 */
[----:B------:R-:W-:-:S03]  /*29d0*/  MOV R56, 0xffffffff ;  /* 0xffffffff00387802 */ /* 0x000fc60000000f00 */
[----:B------:R-:W-:-:S07]  /*29e0*/  IMAD R61, R17, R61, R60 ;  /* 0x0000003d113d7224 */ /* 0x000fce00078e023c */
[----:B------:R-:W-:Y:S05]  /*29f0*/  WARPSYNC.COLLECTIVE R56, `(.L_x_5882) ;  /* 0x0000000038087348 */ /* 0x000fea0003c00000 */
[----:B------:R0:W1:Y:S02]  /*2a00*/  SHFL.IDX P0, R56, R59, R58, R57 ;  /* 0x0000003a3b387389 */ /* 0x0000640000000039 */
[----:B01----:R-:W-:Y:S05]  /*2a10*/  ENDCOLLECTIVE ;  /* 0x000000000000791b */ /* 0x003fea0003800000 */
.L_x_5882:
[----:B------:R-:W-:Y:S01]  /*2a20*/  MOV R58, R11 ;  /* 0x0000000b003a7202 */ /* 0x000fe20000000f00 */
[----:B------:R-:W-:Y:S02]  /*2a30*/  IMAD.MOV.U32 R60, RZ, RZ, R56 ;  /* 0x000000ffff3c7224 */ /* 0x000fe400078e0038 */
[----:B------:R-:W-:Y:S02]  /*2a40*/  IMAD.MOV.U32 R56, RZ, RZ, -0x1 ;  /* 0xffffffffff387424 */ /* 0x000fe400078e00ff */
[----:B------:R-:W-:-:S07]  /*2a50*/  IMAD R60, R16, R60, R61 ;  /* 0x0000003c103c7224 */ /* 0x000fce00078e023d */
[----:B------:R-:W-:Y:S05]  /*2a60*/  WARPSYNC.COLLECTIVE R56, `(.L_x_5883) ;  /* 0x0000000038087348 */ /* 0x000fea0003c00000 */
[----:B------:R0:W1:Y:S02]  /*2a70*/  SHFL.IDX P0, R56, R59, R58, R57 ;  /* 0x0000003a3b387389 */ /* 0x0000640000000039 */
[----:B01----:R-:W-:Y:S05]  /*2a80*/  ENDCOLLECTIVE ;  /* 0x000000000000791b */ /* 0x003fea0003800000 */
.L_x_5883:
[----:B------:R-:W-:Y:S01]  /*2a90*/  IMAD.MOV.U32 R58, RZ, RZ, R28 ;  /* 0x000000ffff3a7224 */ /* 0x000fe200078e001c */
[----:B------:R-:W-:Y:S02]  /*2aa0*/  MOV R61, R56 ;  /* 0x00000038003d7202 */ /* 0x000fe40000000f00 */
[----:B------:R-:W-:-:S03]  /*2ab0*/  MOV R56, 0xffffffff ;  /* 0xffffffff00387802 */ /* 0x000fc60000000f00 */
[----:B------:R-:W-:-:S07]  /*2ac0*/  IMAD R61, R15, R61, R60 ;  /* 0x0000003d0f3d7224 */ /* 0x000fce00078e023c */
[----:B------:R-:W-:Y:S05]  /*2ad0*/  WARPSYNC.COLLECTIVE R56, `(.L_x_5884) ;  /* 0x0000000038087348 */ /* 0x000fea0003c00000 */
[----:B------:R0:W1:Y:S02]  /*2ae0*/  SHFL.IDX P0, R56, R59, R58, R57 ;  /* 0x0000003a3b387389 */ /* 0x0000640000000039 */
[----:B01----:R-:W-:Y:S05]  /*2af0*/  ENDCOLLECTIVE ;  /* 0x000000000000791b */ /* 0x003fea0003800000 */
.L_x_5884:
[----:B------:R-:W-:Y:S01]  /*2b00*/  MOV R58, R29 ;  /* 0x0000001d003a7202 */ /* 0x000fe20000000f00 */
[----:B------:R-:W-:Y:S02]  /*2b10*/  IMAD.MOV.U32 R60, RZ, RZ, R56 ;  /* 0x000000ffff3c7224 */ /* 0x000fe400078e0038 */
[----:B------:R-:W-:Y:S02]  /*2b20*/  IMAD.MOV.U32 R56, RZ, RZ, -0x1 ;  /* 0xffffffffff387424 */ /* 0x000fe400078e00ff */
[----:B------:R-:W-:-:S07]  /*2b30*/  IMAD R61, R14, R60, R61 ;  /* 0x0000003c0e3d7224 */ /* 0x000fce00078e023d */
[----:B------:R-:W-:Y:S05]  /*2b40*/  WARPSYNC.COLLECTIVE R56, `(.L_x_5885) ;  /* 0x0000000038087348 */ /* 0x000fea0003c00000 */
[----:B------:R0:W1:Y:S02]  /*2b50*/  SHFL.IDX P0, R56, R59, R58, R57 ;  /* 0x0000003a3b387389 */ /* 0x0000640000000039 */
[----:B01----:R-:W-:Y:S05]  /*2b60*/  ENDCOLLECTIVE ;  /* 0x000000000000791b */ /* 0x003fea0003800000 */
.L_x_5885:
[----:B------:R-:W-:Y:S05]  /*2b70*/  BRA `(.L_x_5886) ;  /* 0xffffffe800f07947 */ /* 0x000fea000383ffff */
        .weak           $__internal_162_$__cuda_sm20_div_u16
        .type           $__internal_162_$__cuda_sm20_div_u16,@function
        .size           $__internal_162_$__cuda_sm20_div_u16,(.L_x_38665 - $__internal_162_$__cuda_sm20_div_u16)
$__internal_162_$__cuda_sm20_div_u16:
[----:B------:R-:W0:Y:S01]  /*2b80*/  I2F.U16 R6, R5 ;  /* 0x0000000500067306 */ /* 0x000e220000101000 */
[----:B------:R-:W-:-:S07]  /*2b90*/  HFMA2 R7, -RZ, RZ, 15, 0 ;  /* 0x4b800000ff077431 */ /* 0x000fce00000001ff */
        /* <DEDUP_REMOVED lines=16> */
[----:B------:R-:W-:Y:S06]  /*2ca0*/  RET.REL.NODEC R6 `(_Z9cuda_gemmIiLi128ELi4ELi1ELi256ELi32ELi32ELi64ELi1ELi1EEviiiPT_S1_S1_iii) ;  /* 0xffffffd006d47950 */ /* 0x000fec0003c3ffff */
.L_x_5887:
        /* <DEDUP_REMOVED lines=13> */
.L_x_38665:


//--------------------- .text._Z9cuda_gemmIiLi128ELi4ELi1ELi256ELi32ELi32ELi64ELi1ELi0EEviiiPT_S1_S1_iii --------------------------
	.section	.text._Z9cuda_gemmIiLi128ELi4ELi1ELi256ELi32ELi32ELi64ELi1ELi0EEviiiPT_S1_S1_iii,"ax",@progbits
	.align	128
        .global         _Z9cuda_gemmIiLi128ELi4ELi1ELi256ELi32ELi32ELi64ELi1ELi0EEviiiPT_S1_S1_iii
        .type           _Z9cuda_gemmIiLi128ELi4ELi1ELi256ELi32ELi32ELi64ELi1ELi0EEviiiPT_S1_S1_iii,@function
        .size           _Z9cuda_gemmIiLi128ELi4ELi1ELi256ELi32ELi32ELi64ELi1ELi0EEviiiPT_S1_S1_iii,(.L_x_38667 - _Z9cuda_gemmIiLi128ELi4ELi1ELi256ELi32ELi32ELi64ELi1ELi0EEviiiPT_S1_S1_iii)
        .other          _Z9cuda_gemmIiLi128ELi4ELi1ELi256ELi32ELi32ELi64ELi1ELi0EEviiiPT_S1_S1_iii,@"STO_CUDA_ENTRY STV_DEFAULT"
_Z9cuda_gemmIiLi128ELi4ELi1ELi256ELi32ELi32ELi64ELi1ELi0EEviiiPT_S1_S1_iii:
.text._Z9cuda_gemmIiLi128ELi4ELi1ELi256ELi32ELi32ELi64ELi1ELi0EEviiiPT_S1_S1_iii:
[----:B------:R-:W0:Y:S01]  /*0000*/  LDC R1, c[0x0][0x37c] ;  /* 0x0000df00ff017b82 */ /* 0x000e220000000800 */
[----:B------:R-:W1:Y:S01]  /*0010*/  LDCU UR6, c[0x0][0x3ac] ;  /* 0x00007580ff0677ac */ /* 0x000e620008000800 */
[----:B0-----:R-:W-:Y:S01]  /*0020*/  VIADD R1, R1, 0xfffffff0 ;  /* 0xfffffff001017836 */ /* 0x001fe20000000000 */
[----:B------:R-:W0:Y:S01]  /*0030*/  LDCU UR11, c[0x0][0x374] ;  /* 0x00006e80ff0b77ac */ /* 0x000e220008000800 */
[----:B-1----:R-:W-:Y:S01]  /*0040*/  IMAD.U32 R0, RZ, RZ, UR6 ;  /* 0x00000006ff007e24 */ /* 0x002fe2000f8e00ff */
[----:B0-----:R-:W-:-:S04]  /*0050*/  USHF.L.U32 UR7, UR11, 0x2, URZ ;  /* 0x000000020b077899 */ /* 0x001fc800080006ff */
[----:B------:R-:W-:-:S04]  /*0060*/  IABS R5, R0 ;  /* 0x0000000000057213 */ /* 0x000fc80000000000 */
[----:B------:R-:W0:Y:S08]  /*0070*/  I2F.RP R0, R5 ;  /* 0x0000000500007306 */ /* 0x000e300000209400 */
[----:B0-----:R-:W0:Y:S02]  /*0080*/  MUFU.RCP R0, R0 ;  /* 0x0000000000007308 */ /* 0x001e240000001000 */
[----:B0-----:R-:W-:-:S06]  /*0090*/  VIADD R2, R0, 0xffffffe ;  /* 0x0ffffffe00027836 */ /* 0x001fcc0000000000 */
[----:B------:R0:W1:Y:S02]  /*00a0*/  F2I.FTZ.U32.TRUNC.NTZ R3, R2 ;  /* 0x0000000200037305 */ /* 0x000064000021f000 */
[----:B0-----:R-:W-:-:S05]  /*00b0*/  IMAD.MOV.U32 R2, RZ, RZ, RZ ;  /* 0x000000ffff027224 */ /* 0x001fca00078e00ff */
[----:B------:R-:W-:Y:S02]  /*00c0*/  R2UR UR4, R2 ;  /* 0x00000000020472ca */ /* 0x000fe400000e0000 */
[----:B-1----:R-:W-:Y:S02]  /*00d0*/  R2UR UR5, R3 ;  /* 0x00000000030572ca */ /* 0x002fe400000e0000 */
        /* <DEDUP_REMOVED lines=15> */
[----:B------:R-:W0:Y:S11]  /*01d0*/  S2R R0, SR_TID.X ;  /* 0x0000000000007919 */ /* 0x000e360000002100 */
[----:B------:R-:W-:-:S05]  /*01e0*/  VOTEU.ANY UP1, P0 ;  /* 0x0000000000ff7886 */ /* 0x000fca0000020100 */
[----:B------:R-:W-:Y:S02]  /*01f0*/  @UP1 UIADD3 UR5, UPT, UPT, UR5, 0x1, URZ ;  /* 0x0000000105051890 */ /* 0x000fe4000fffe0ff */
[----:B------:R-:W-:-:S05]  /*0200*/  UISETP.NE.AND UP1, UPT, UR6, URZ, UPT ;  /* 0x000000ff0600728c */ /* 0x000fca000bf25270 */
[----:B------:R-:W-:Y:S02]  /*0210*/  UMOV UR4, UR5 ;  /* 0x0000000500047c82 */ /* 0x000fe40008000000 */
[----:B------:R-:W-:-:S04]  /*0220*/  @!UP0 UIADD3 UR4, UPT, UPT, -UR4, URZ, URZ ;  /* 0x000000ff04048290 */ /* 0x000fc8000fffe1ff */
[----:B------:R-:W-:Y:S01]  /*0230*/  @!UP1 ULOP3.LUT UR4, URZ, UR6, URZ, 0x33, !UPT ;  /* 0x00000006ff049292 */ /* 0x000fe2000f8e33ff */
[----:B------:R-:W1:Y:S03]  /*0240*/  S2UR UR6, SR_CTAID.Y ;  /* 0x00000000000679c3 */ /* 0x000e660000002600 */
[----:B------:R-:W-:-:S04]  /*0250*/  UISETP.LT.AND UP0, UPT, UR4, 0x40, UPT ;  /* 0x000000400400788c */ /* 0x000fc8000bf01270 */
[----:B------:R-:W-:-:S04]  /*0260*/  USEL UR5, UR4, 0x40, UP0 ;  /* 0x0000004004057887 */ /* 0x000fc80008000000 */
[----:B------:R-:W-:-:S06]  /*0270*/  USHF.L.U32 UR5, UR5, 0x1, URZ ;  /* 0x0000000105057899 */ /* 0x000fcc00080006ff */
[----:B------:R-:W-:-:S03]  /*0280*/  IMAD R5, RZ, RZ, -UR5 ;  /* 0x80000005ff057e24 */ /* 0x000fc6000f8e02ff */
[----:B------:R-:W2:Y:S01]  /*0290*/  I2F.U32.RP R4, UR5 ;  /* 0x0000000500047d06 */ /* 0x000ea20008209000 */
[----:B-1----:R-:W-:-:S06]  /*02a0*/  UISETP.GE.U32.AND UP0, UPT, UR6, UR7, UPT ;  /* 0x000000070600728c */ /* 0x002fcc000bf06070 */
[----:B------:R-:W-:Y:S01]  /*02b0*/  PLOP3.LUT P1, PT, PT, PT, UP0, 0x80, 0x8 ;  /* 0x000000000008781c */ /* 0x000fe20003f2f008 */
[----:B--2---:R-:W1:Y:S02]  /*02c0*/  MUFU.RCP R4, R4 ;  /* 0x0000000400047308 */ /* 0x004e640000001000 */
[----:B-1----:R-:W-:-:S06]  /*02d0*/  IADD3 R3, PT, PT, R4, 0xffffffe, RZ ;  /* 0x0ffffffe04037810 */ /* 0x002fcc0007ffe0ff */
[----:B------:R-:W1:Y:S02]  /*02e0*/  F2I.FTZ.U32.TRUNC.NTZ R3, R3 ;  /* 0x0000000300037305 */ /* 0x000e64000021f000 */
[----:B-1----:R-:W-:-:S04]  /*02f0*/  IMAD R5, R5, R3, RZ ;  /* 0x0000000305057224 */ /* 0x002fc800078e02ff */
[----:B------:R-:W-:-:S06]  /*0300*/  IMAD.HI.U32 R5, R3, R5, R2 ;  /* 0x0000000503057227 */ /* 0x000fcc00078e0002 */
[----:B0-----:R-:W-:-:S04]  /*0310*/  IMAD.HI.U32 R2, R5, R0, RZ ;  /* 0x0000000005027227 */ /* 0x001fc800078e00ff */
        /* <DEDUP_REMOVED lines=9> */
[C---:B------:R-:W-:Y:S01]  /*03b0*/  IMAD.SHL.U32 R18, R0.reuse, 0x10, RZ ;  /* 0x0000001000127824 */ /* 0x040fe200078e00ff */
[----:B------:R-:W-:Y:S02]  /*03c0*/  ISETP.GE.U32.AND P1, PT, R3, UR5, PT ;  /* 0x0000000503007c0c */ /* 0x000fe4000bf26070 */
[----:B------:R-:W-:Y:S02]  /*03d0*/  MOV R5, 0x400 ;  /* 0x0000040000057802 */ /* 0x000fe40000000f00 */
[----:B------:R-:W-:-:S02]  /*03e0*/  LOP3.LUT R7, R0, 0xf, RZ, 0xc0, !PT ;  /* 0x0000000f00077812 */ /* 0x000fc400078ec0ff */
[----:B------:R-:W-:Y:S02]  /*03f0*/  LOP3.LUT R38, R18, 0x10, RZ, 0xc0, !PT ;  /* 0x0000001012267812 */ /* 0x000fe400078ec0ff */
[----:B------:R-:W-:-:S05]  /*0400*/  MOV R11, 0x4e0 ;  /* 0x000004e0000b7802 */ /* 0x000fca0000000f00 */
[----:B------:R-:W-:Y:S01]  /*0410*/  @P1 VIADD R2, R2, 0x1 ;  /* 0x0000000102021836 */ /* 0x000fe20000000000 */
[----:B------:R-:W-:Y:S01]  /*0420*/  @!P2 LOP3.LUT R2, RZ, UR5, RZ, 0x33, !PT ;  /* 0x00000005ff02ac12 */ /* 0x000fe2000f8e33ff */
[----:B-1----:R-:W-:Y:S02]  /*0430*/  USHF.L.U32 UR15, UR14, 0x2, URZ ;  /* 0x000000020e0f7899 */ /* 0x002fe400080006ff */
[----:B------:R-:W-:Y:S01]  /*0440*/  IADD3 R6, PT, PT, R0, UR14, RZ ;  /* 0x0000000e00067c10 */ /* 0x000fe2000fffe0ff */
[----:B------:R-:W-:Y:S01]  /*0450*/  ULOP3.LUT UR7, UR14, 0xff, URZ, 0xc0, !UPT ;  /* 0x000000ff0e077892 */ /* 0x000fe2000f8ec0ff */
[----:B------:R-:W-:Y:S02]  /*0460*/  IMAD.MOV R3, RZ, RZ, -R2 ;  /* 0x000000ffff037224 */ /* 0x000fe400078e0a02 */
[----:B------:R-:W-:Y:S02]  /*0470*/  LOP3.LUT R8, R6, 0xff, RZ, 0xc, !PT ;  /* 0x000000ff06087812 */ /* 0x000fe400078e0cff */
[----:B------:R-:W-:Y:S01]  /*0480*/  IMAD R3, R3, UR5, R0 ;  /* 0x0000000503037c24 */ /* 0x000fe2000f8e0200 */
[----:B0-----:R-:W-:-:S04]  /*0490*/  LEA R4, R4, R5, 0x18 ;  /* 0x0000000504047211 */ /* 0x001fc800078ec0ff */
[----:B------:R-:W-:Y:S01]  /*04a0*/  SHF.R.U32.HI R3, RZ, 0x1, R3 ;  /* 0x00000001ff037819 */ /* 0x000fe20000011603 */
[----:B------:R-:W-:-:S03]  /*04b0*/  IMAD R4, R7, 0x84, R4 ;  /* 0x0000008407047824 */ /* 0x000fc600078e0204 */
[----:B------:R-:W-:-:S07]  /*04c0*/  LOP3.LUT R39, R3, 0xf, RZ, 0xc0, !PT ;  /* 0x0000000f03277812 */ /* 0x000fce00078ec0ff */
[----:B------:R-:W-:Y:S05]  /*04d0*/  CALL.REL.NOINC `($__internal_164_$__cuda_sm20_div_u16) ;  /* 0x0000003400f07944 */ /* 0x000fea0003c00000 */
[----:B------:R-:W0:Y:S01]  /*04e0*/  I2F.U32.RP R11, UR15 ;  /* 0x0000000f000b7d06 */ /* 0x000e220008209000 */
[----:B------:R-:W-:Y:S01]  /*04f0*/  IMAD.SHL.U32 R40, R0, 0x4, RZ ;  /* 0x0000000400287824 */ /* 0x000fe200078e00ff */
[----:B------:R-:W1:Y:S01]  /*0500*/  LDC R16, c[0x0][0x3ac] ;  /* 0x0000eb00ff107b82 */ /* 0x000e620000000800 */
[----:B------:R-:W-:Y:S01]  /*0510*/  IMAD R13, RZ, RZ, -UR15 ;  /* 0x8000000fff0d7e24 */ /* 0x000fe2000f8e02ff */
[----:B------:R-:W-:Y:S01]  /*0520*/  ISETP.NE.U32.AND P2, PT, RZ, UR15, PT ;  /* 0x0000000fff007c0c */ /* 0x000fe2000bf45070 */
[C---:B------:R-:W-:Y:S01]  /*0530*/  VIADD R19, R39.reuse, 0xa ;  /* 0x0000000a27137836 */ /* 0x040fe20000000000 */
[----:B------:R-:W-:Y:S01]  /*0540*/  IADD3 R8, PT, PT, R40, UR15, RZ ;  /* 0x0000000f28087c10 */ /* 0x000fe2000fffe0ff */
[----:B------:R-:W-:Y:S01]  /*0550*/  VIADD R15, R39, 0x9 ;  /* 0x00000009270f7836 */ /* 0x000fe20000000000 */
[----:B------:R-:W-:Y:S01]  /*0560*/  IADD3 R17, PT, PT, R5, 0xc80, RZ ;  /* 0x00000c8005117810 */ /* 0x000fe20007ffe0ff */
[C---:B------:R-:W-:Y:S01]  /*0570*/  VIADD R23, R39.reuse, 0xe ;  /* 0x0000000e27177836 */ /* 0x040fe20000000000 */
[C---:B------:R-:W-:Y:S01]  /*0580*/  ISETP.GE.U32.AND P0, PT, R8.reuse, 0x100, PT ;  /* 0x000001000800780c */ /* 0x040fe20003f06070 */
[----:B------:R-:W-:Y:S01]  /*0590*/  VIADD R21, R39, 0xd ;  /* 0x0000000d27157836 */ /* 0x000fe20000000000 */
[----:B------:R-:W-:Y:S01]  /*05a0*/  VIMNMX.U32 R9, PT, PT, R8, 0x100, !PT ;  /* 0x0000010008097848 */ /* 0x000fe20007fe0000 */
[----:B------:R-:W-:Y:S01]  /*05b0*/  VIADD R27, R3, 0x3 ;  /* 0x00000003031b7836 */ /* 0x000fe20000000000 */
[----:B------:R-:W-:Y:S01]  /*05c0*/  SEL R10, RZ, 0x1, P0 ;  /* 0x00000001ff0a7807 */ /* 0x000fe20000000000 */
[----:B0-----:R-:W0:Y:S01]  /*05d0*/  MUFU.RCP R11, R11 ;  /* 0x0000000b000b7308 */ /* 0x001e220000001000 */
[----:B------:R-:W-:Y:S01]  /*05e0*/  IADD3 R53, PT, PT, R39, 0xf, RZ ;  /* 0x0000000f27357810 */ /* 0x000fe20007ffe0ff */
[----:B------:R-:W-:Y:S01]  /*05f0*/  VIADD R31, R3, 0x5 ;  /* 0x00000005031f7836 */ /* 0x000fe20000000000 */
[----:B------:R-:W-:Y:S01]  /*0600*/  IADD3 R9, PT, PT, R9, -R8, -R10 ;  /* 0x8000000809097210 */ /* 0x000fe20007ffe80a */
[C---:B------:R-:W-:Y:S01]  /*0610*/  VIADD R33, R3.reuse, 0x6 ;  /* 0x0000000603217836 */ /* 0x040fe20000000000 */
[C---:B------:R-:W-:Y:S01]  /*0620*/  IADD3 R29, PT, PT, R3.reuse, 0x4, RZ ;  /* 0x00000004031d7810 */ /* 0x040fe20007ffe0ff */
[C---:B------:R-:W-:Y:S01]  /*0630*/  VIADD R35, R3.reuse, 0x7 ;  /* 0x0000000703237836 */ /* 0x040fe20000000000 */
[C---:B------:R-:W-:Y:S01]  /*0640*/  IADD3 R37, PT, PT, R3.reuse, 0x9, RZ ;  /* 0x0000000903257810 */ /* 0x040fe20007ffe0ff */
[C---:B------:R-:W-:Y:S01]  /*0650*/  VIADD R25, R3.reuse, 0x2 ;  /* 0x0000000203197836 */ /* 0x040fe20000000000 */
[C---:B------:R-:W-:Y:S01]  /*0660*/  IADD3 R47, PT, PT, R3.reuse, 0xd, RZ ;  /* 0x0000000d032f7810 */ /* 0x040fe20007ffe0ff */
[C---:B------:R-:W-:Y:S01]  /*0670*/  VIADD R41, R3.reuse, 0xa ;  /* 0x0000000a03297836 */ /* 0x040fe20000000000 */
[C---:B------:R-:W-:Y:S01]  /*0680*/  LOP3.LUT R28, R38.reuse, 0xf, R31, 0xf8, !PT ;  /* 0x0000000f261c7812 */ /* 0x040fe200078ef81f */
[C---:B------:R-:W-:Y:S01]  /*0690*/  VIADD R43, R3.reuse, 0xb ;  /* 0x0000000b032b7836 */ /* 0x040fe20000000000 */
[C---:B------:R-:W-:Y:S01]  /*06a0*/  LOP3.LUT R30, R38.reuse, 0xf, R35, 0xf8, !PT ;  /* 0x0000000f261e7812 */ /* 0x040fe200078ef823 */
[C---:B------:R-:W-:Y:S01]  /*06b0*/  VIADD R45, R3.reuse, 0xc ;  /* 0x0000000c032d7836 */ /* 0x040fe20000000000 */
[C---:B------:R-:W-:Y:S01]  /*06c0*/  LOP3.LUT R31, R38.reuse, 0xf, R37, 0xf8, !PT ;  /* 0x0000000f261f7812 */ /* 0x040fe200078ef825 */
[----:B------:R-:W-:Y:S01]  /*06d0*/  VIADD R49, R3, 0xe ;  /* 0x0000000e03317836 */ /* 0x000fe20000000000 */
[C---:B------:R-:W-:Y:S01]  /*06e0*/  LOP3.LUT R25, R38.reuse, 0xf, R25, 0xf8, !PT ;  /* 0x0000000f26197812 */ /* 0x040fe200078ef819 */
[----:B0-----:R-:W-:Y:S01]  /*06f0*/  VIADD R6, R11, 0xffffffe ;  /* 0x0ffffffe0b067836 */ /* 0x001fe20000000000 */
[C---:B------:R-:W-:Y:S01]  /*0700*/  LOP3.LUT R32, R38.reuse, 0xf, R41, 0xf8, !PT ;  /* 0x0000000f26207812 */ /* 0x040fe200078ef829 */
[----:B------:R-:W-:Y:S01]  /*0710*/  VIADD R11, R39, 0x2 ;  /* 0x00000002270b7836 */ /* 0x000fe20000000000 */
[C---:B------:R-:W-:Y:S01]  /*0720*/  LOP3.LUT R34, R38.reuse, 0xf, R45, 0xf8, !PT ;  /* 0x0000000f26227812 */ /* 0x040fe200078ef82d */
[----:B------:R0:W2:Y:S01]  /*0730*/  F2I.FTZ.U32.TRUNC.NTZ R7, R6 ;  /* 0x0000000600077305 */ /* 0x0000a2000021f000 */
[----:B------:R-:W-:Y:S01]  /*0740*/  VIADD R51, R3, 0xffffffff ;  /* 0xffffffff03337836 */ /* 0x000fe20000000000 */
[C---:B------:R-:W-:Y:S01]  /*0750*/  LOP3.LUT R35, R38.reuse, 0xf, R47, 0xf8, !PT ;  /* 0x0000000f26237812 */ /* 0x040fe200078ef82f */
[----:B------:R-:W-:Y:S01]  /*0760*/  UPRMT UR10, UR5, 0x9910, URZ ;  /* 0x00009910050a7896 */ /* 0x000fe200080000ff */
[----:B------:R-:W-:-:S02]  /*0770*/  LOP3.LUT R36, R38, 0xf, R49, 0xf8, !PT ;  /* 0x0000000f26247812 */ /* 0x000fc400078ef831 */
[----:B------:R-:W-:Y:S02]  /*0780*/  LOP3.LUT R37, R38, 0xf, R51, 0xf8, !PT ;  /* 0x0000000f26257812 */ /* 0x000fe400078ef833 */
[----:B------:R-:W-:Y:S01]  /*0790*/  MOV R41, 0xcf0 ;  /* 0x00000cf000297802 */ /* 0x000fe20000000f00 */
[----:B0-----:R-:W-:Y:S02]  /*07a0*/  IMAD.MOV.U32 R6, RZ, RZ, RZ ;  /* 0x000000ffff067224 */ /* 0x001fe400078e00ff */
[----:B--2---:R-:W-:-:S04]  /*07b0*/  IMAD R13, R13, R7, RZ ;  /* 0x000000070d0d7224 */ /* 0x004fc800078e02ff */
[----:B------:R-:W-:-:S04]  /*07c0*/  IMAD.HI.U32 R12, R7, R13, R6 ;  /* 0x0000000d070c7227 */ /* 0x000fc800078e0006 */
[----:B------:R-:W-:Y:S02]  /*07d0*/  VIADD R13, R39, 0x6 ;  /* 0x00000006270d7836 */ /* 0x000fe40000000000 */
[----:B------:R-:W-:Y:S02]  /*07e0*/  IMAD.HI.U32 R7, R12, R9, RZ ;  /* 0x000000090c077227 */ /* 0x000fe400078e00ff */
[----:B------:R-:W0:Y:S01]  /*07f0*/  S2R R12, SR_CgaCtaId ;  /* 0x00000000000c7919 */ /* 0x000e220000008800 */
[----:B-1----:R-:W-:Y:S01]  /*0800*/  ISETP.GE.AND P3, PT, R13, R16, PT ;  /* 0x000000100d00720c */ /* 0x002fe20003f66270 */
[----:B------:R-:W-:-:S03]  /*0810*/  IMAD.MOV R6, RZ, RZ, -R7 ;  /* 0x000000ffff067224 */ /* 0x000fc600078e0a07 */
[----:B------:R-:W-:Y:S01]  /*0820*/  SEL R14, R16, RZ, P3 ;  /* 0x000000ff100e7207 */ /* 0x000fe20001800000 */
[----:B------:R-:W-:Y:S01]  /*0830*/  IMAD R9, R6, UR15, R9 ;  /* 0x0000000f06097c24 */ /* 0x000fe2000f8e0209 */
[----:B------:R-:W-:-:S04]  /*0840*/  ISETP.GE.AND P3, PT, R19, R16, PT ;  /* 0x000000101300720c */ /* 0x000fc80003f66270 */
[----:B------:R-:W-:Y:S02]  /*0850*/  ISETP.GE.U32.AND P0, PT, R9, UR15, PT ;  /* 0x0000000f09007c0c */ /* 0x000fe4000bf06070 */
[----:B------:R-:W-:Y:S02]  /*0860*/  SEL R22, R16, RZ, P3 ;  /* 0x000000ff10167207 */ /* 0x000fe40001800000 */
[----:B------:R-:W-:-:S04]  /*0870*/  ISETP.GE.AND P3, PT, R23, R16, PT ;  /* 0x000000101700720c */ /* 0x000fc80003f66270 */
[----:B------:R-:W-:-:S05]  /*0880*/  SEL R26, R16, RZ, P3 ;  /* 0x000000ff101a7207 */ /* 0x000fca0001800000 */
[----:B------:R-:W-:Y:S01]  /*0890*/  @P0 VIADD R9, R9, -UR15 ;  /* 0x8000000f09090c36 */ /* 0x000fe20008000000 */
[----:B------:R-:W-:-:S04]  /*08a0*/  @P0 IADD3 R7, PT, PT, R7, 0x1, RZ ;  /* 0x0000000107070810 */ /* 0x000fc80007ffe0ff */
[----:B------:R-:W-:Y:S01]  /*08b0*/  ISETP.GE.U32.AND P1, PT, R9, UR15, PT ;  /* 0x0000000f09007c0c */ /* 0x000fe2000bf26070 */
[----:B------:R-:W-:Y:S01]  /*08c0*/  VIADD R9, R39, 0x1 ;  /* 0x0000000127097836 */ /* 0x000fe20000000000 */
[----:B0-----:R-:W-:-:S04]  /*08d0*/  LEA R17, R12, R17, 0x18 ;  /* 0x000000110c117211 */ /* 0x001fc800078ec0ff */
[----:B------:R-:W-:Y:S01]  /*08e0*/  ISETP.GE.AND P0, PT, R9, R16, PT ;  /* 0x000000100900720c */ /* 0x000fe20003f06270 */
[----:B------:R-:W-:-:S03]  /*08f0*/  IMAD.IADD R17, R40, 0x1, R17 ;  /* 0x0000000128117824 */ /* 0x000fc600078e0211 */
[----:B------:R-:W-:-:S03]  /*0900*/  SEL R6, R16, RZ, P0 ;  /* 0x000000ff10067207 */ /* 0x000fc60000000000 */
[----:B------:R-:W-:Y:S01]  /*0910*/  @P1 VIADD R7, R7, 0x1 ;  /* 0x0000000107071836 */ /* 0x000fe20000000000 */
[----:B------:R-:W-:Y:S01]  /*0920*/  @!P2 LOP3.LUT R7, RZ, UR15, RZ, 0x33, !PT ;  /* 0x0000000fff07ac12 */ /* 0x000fe2000f8e33ff */
[----:B------:R-:W-:Y:S01]  /*0930*/  IMAD.IADD R5, R9, 0x1, -R6 ;  /* 0x0000000109057824 */ /* 0x000fe200078e0a06 */
[-C--:B------:R-:W-:Y:S01]  /*0940*/  ISETP.GE.AND P1, PT, R11, R16.reuse, PT ;  /* 0x000000100b00720c */ /* 0x080fe20003f26270 */
[----:B------:R-:W-:Y:S02]  /*0950*/  VIADD R9, R39, 0x4 ;  /* 0x0000000427097836 */ /* 0x000fe40000000000 */
[----:B------:R-:W-:Y:S01]  /*0960*/  IMAD.IADD R7, R10, 0x1, R7 ;  /* 0x000000010a077824 */ /* 0x000fe200078e0207 */
[C---:B------:R-:W-:Y:S02]  /*0970*/  SEL R8, R16.reuse, RZ, P1 ;  /* 0x000000ff10087207 */ /* 0x040fe40000800000 */
[----:B------:R-:W-:Y:S02]  /*0980*/  ISETP.GE.AND P1, PT, R9, R16, PT ;  /* 0x000000100900720c */ /* 0x000fe40003f26270 */
[----:B------:R0:W-:Y:S01]  /*0990*/  STL [R1], R7 ;  /* 0x0000000701007387 */ /* 0x0001e20000100800 */
[----:B------:R-:W-:Y:S01]  /*09a0*/  IMAD.IADD R6, R11, 0x1, -R8 ;  /* 0x000000010b067824 */ /* 0x000fe200078e0a08 */
[----:B------:R-:W-:Y:S01]  /*09b0*/  SEL R10, R16, RZ, P1 ;  /* 0x000000ff100a7207 */ /* 0x000fe20000800000 */
[----:B------:R-:W-:-:S05]  /*09c0*/  VIADD R11, R39, 0x5 ;  /* 0x00000005270b7836 */ /* 0x000fca0000000000 */
[-C--:B------:R-:W-:Y:S02]  /*09d0*/  ISETP.GE.AND P2, PT, R11, R16.reuse, PT ;  /* 0x000000100b00720c */ /* 0x080fe40003f46270 */
[----:B0-----:R-:W-:Y:S02]  /*09e0*/  IADD3 R7, PT, PT, R39, 0x3, RZ ;  /* 0x0000000327077810 */ /* 0x001fe40007ffe0ff */
[C---:B------:R-:W-:Y:S02]  /*09f0*/  SEL R12, R16.reuse, RZ, P2 ;  /* 0x000000ff100c7207 */ /* 0x040fe40001000000 */
[-C--:B------:R-:W-:Y:S02]  /*0a00*/  ISETP.GE.AND P0, PT, R7, R16.reuse, PT ;  /* 0x000000100700720c */ /* 0x080fe40003f06270 */
[----:B------:R-:W-:Y:S02]  /*0a10*/  ISETP.GE.AND P2, PT, R15, R16, PT ;  /* 0x000000100f00720c */ /* 0x000fe40003f46270 */
[----:B------:R-:W-:-:S02]  /*0a20*/  SEL R8, R16, RZ, P0 ;  /* 0x000000ff10087207 */ /* 0x000fc40000000000 */
[C---:B------:R-:W-:Y:S02]  /*0a30*/  SEL R20, R16.reuse, RZ, P2 ;  /* 0x000000ff10147207 */ /* 0x040fe40001000000 */
[----:B------:R-:W-:Y:S01]  /*0a40*/  IADD3 R7, PT, PT, R7, -R8, RZ ;  /* 0x8000000807077210 */ /* 0x000fe20007ffe0ff */
[----:B------:R-:W-:Y:S01]  /*0a50*/  IMAD.IADD R8, R9, 0x1, -R10 ;  /* 0x0000000109087824 */ /* 0x000fe200078e0a0a */
[----:B------:R-:W-:Y:S01]  /*0a60*/  ISETP.GE.AND P2, PT, R21, R16, PT ;  /* 0x000000101500720c */ /* 0x000fe20003f46270 */
[----:B------:R-:W-:Y:S02]  /*0a70*/  IMAD.IADD R10, R13, 0x1, -R14 ;  /* 0x000000010d0a7824 */ /* 0x000fe400078e0a0e */
[----:B------:R-:W-:Y:S01]  /*0a80*/  IMAD.IADD R9, R11, 0x1, -R12 ;  /* 0x000000010b097824 */ /* 0x000fe200078e0a0c */
[C---:B------:R-:W-:Y:S01]  /*0a90*/  IADD3 R11, PT, PT, R39.reuse, 0x7, RZ ;  /* 0x00000007270b7810 */ /* 0x040fe20007ffe0ff */
[----:B------:R-:W-:Y:S01]  /*0aa0*/  VIADD R13, R39, 0x8 ;  /* 0x00000008270d7836 */ /* 0x000fe20000000000 */
[----:B------:R-:W-:-:S02]  /*0ab0*/  SEL R24, R16, RZ, P2 ;  /* 0x000000ff10187207 */ /* 0x000fc40001000000 */
[-C--:B------:R-:W-:Y:S02]  /*0ac0*/  ISETP.GE.AND P0, PT, R11, R16.reuse, PT ;  /* 0x000000100b00720c */ /* 0x080fe40003f06270 */
[----:B------:R-:W-:Y:S01]  /*0ad0*/  ISETP.GE.AND P1, PT, R13, R16, PT ;  /* 0x000000100d00720c */ /* 0x000fe20003f26270 */
[----:B------:R-:W-:Y:S01]  /*0ae0*/  IMAD.IADD R21, R21, 0x1, -R24 ;  /* 0x0000000115157824 */ /* 0x000fe200078e0a18 */
[C---:B------:R-:W-:Y:S02]  /*0af0*/  SEL R12, R16.reuse, RZ, P0 ;  /* 0x000000ff100c7207 */ /* 0x040fe40000000000 */
[----:B------:R-:W-:Y:S02]  /*0b00*/  SEL R14, R16, RZ, P1 ;  /* 0x000000ff100e7207 */ /* 0x000fe40000800000 */
[----:B------:R-:W-:-:S03]  /*0b10*/  IADD3 R11, PT, PT, R11, -R12, RZ ;  /* 0x8000000c0b0b7210 */ /* 0x000fc60007ffe0ff */
[----:B------:R-:W-:Y:S02]  /*0b20*/  IMAD.IADD R12, R13, 0x1, -R14 ;  /* 0x000000010d0c7824 */ /* 0x000fe400078e0a0e */
[----:B------:R-:W-:Y:S02]  /*0b30*/  IMAD.IADD R14, R19, 0x1, -R22 ;  /* 0x00000001130e7824 */ /* 0x000fe400078e0a16 */
[----:B------:R-:W-:Y:S01]  /*0b40*/  IMAD.IADD R13, R15, 0x1, -R20 ;  /* 0x000000010f0d7824 */ /* 0x000fe200078e0a14 */
[C---:B------:R-:W-:Y:S01]  /*0b50*/  IADD3 R15, PT, PT, R39.reuse, 0xb, RZ ;  /* 0x0000000b270f7810 */ /* 0x040fe20007ffe0ff */
[----:B------:R-:W-:-:S03]  /*0b60*/  VIADD R19, R39, 0xc ;  /* 0x0000000c27137836 */ /* 0x000fc60000000000 */
[-C--:B------:R-:W-:Y:S02]  /*0b70*/  ISETP.GE.AND P0, PT, R15, R16.reuse, PT ;  /* 0x000000100f00720c */ /* 0x080fe40003f06270 */
[----:B------:R-:W-:Y:S02]  /*0b80*/  ISETP.GE.AND P1, PT, R19, R16, PT ;  /* 0x000000101300720c */ /* 0x000fe40003f26270 */
[C---:B------:R-:W-:Y:S02]  /*0b90*/  SEL R20, R16.reuse, RZ, P0 ;  /* 0x000000ff10147207 */ /* 0x040fe40000000000 */
[C---:B------:R-:W-:Y:S02]  /*0ba0*/  SEL R22, R16.reuse, RZ, P1 ;  /* 0x000000ff10167207 */ /* 0x040fe40000800000 */
[----:B------:R-:W-:Y:S02]  /*0bb0*/  IADD3 R15, PT, PT, R15, -R20, RZ ;  /* 0x800000140f0f7210 */ /* 0x000fe40007ffe0ff */
[-C--:B------:R-:W-:Y:S01]  /*0bc0*/  ISETP.GE.AND P0, PT, R39, R16.reuse, PT ;  /* 0x000000102700720c */ /* 0x080fe20003f06270 */
[----:B------:R-:W-:Y:S01]  /*0bd0*/  IMAD.IADD R20, R19, 0x1, -R22 ;  /* 0x0000000113147824 */ /* 0x000fe200078e0a16 */
[----:B------:R-:W-:Y:S01]  /*0be0*/  ISETP.GE.AND P1, PT, R53, R16, PT ;  /* 0x000000103500720c */ /* 0x000fe20003f26270 */
[----:B------:R-:W-:Y:S01]  /*0bf0*/  IMAD.IADD R22, R23, 0x1, -R26 ;  /* 0x0000000117167824 */ /* 0x000fe200078e0a1a */
[----:B------:R-:W-:Y:S01]  /*0c00*/  LOP3.LUT R23, R39, 0x10, R18, 0xf8, !PT ;  /* 0x0000001027177812 */ /* 0x000fe200078ef812 */
[----:B------:R-:W-:Y:S01]  /*0c10*/  VIADD R19, R3, 0x1 ;  /* 0x0000000103137836 */ /* 0x000fe20000000000 */
[----:B------:R-:W-:-:S02]  /*0c20*/  SEL R18, R16, RZ, P0 ;  /* 0x000000ff10127207 */ /* 0x000fc40000000000 */
[----:B------:R-:W-:Y:S01]  /*0c30*/  SEL R40, R16, RZ, P1 ;  /* 0x000000ff10287207 */ /* 0x000fe20000800000 */
[----:B------:R-:W-:Y:S01]  /*0c40*/  IMAD R16, R0, 0xc, R17 ;  /* 0x0000000c00107824 */ /* 0x000fe200078e0211 */
[C---:B------:R-:W-:Y:S02]  /*0c50*/  LOP3.LUT R26, R38.reuse, 0xf, R27, 0xf8, !PT ;  /* 0x0000000f261a7812 */ /* 0x040fe400078ef81b */
[C---:B------:R-:W-:Y:S01]  /*0c60*/  LOP3.LUT R27, R38.reuse, 0xf, R29, 0xf8, !PT ;  /* 0x0000000f261b7812 */ /* 0x040fe200078ef81d */
[----:B------:R-:W-:Y:S01]  /*0c70*/  IMAD.IADD R40, R53, 0x1, -R40 ;  /* 0x0000000135287824 */ /* 0x000fe200078e0a28 */
[----:B------:R0:W-:Y:S01]  /*0c80*/  STL [R1+0x4], R16 ;  /* 0x0000041001007387 */ /* 0x0001e20000100800 */
[C---:B------:R-:W-:Y:S02]  /*0c90*/  LOP3.LUT R29, R38.reuse, 0xf, R33, 0xf8, !PT ;  /* 0x0000000f261d7812 */ /* 0x040fe400078ef821 */
[C---:B------:R-:W-:Y:S02]  /*0ca0*/  LOP3.LUT R24, R38.reuse, 0xf, R19, 0xf8, !PT ;  /* 0x0000000f26187812 */ /* 0x040fe400078ef813 */
[----:B------:R-:W-:-:S02]  /*0cb0*/  LOP3.LUT R33, R38, 0xf, R43, 0xf8, !PT ;  /* 0x0000000f26217812 */ /* 0x000fc400078ef82b */
[----:B------:R-:W-:Y:S02]  /*0cc0*/  LOP3.LUT R38, R38, 0x8, R39, 0xf6, !PT ;  /* 0x0000000826267812 */ /* 0x000fe400078ef627 */
[----:B------:R-:W-:-:S07]  /*0cd0*/  IADD3 R39, PT, PT, R39, -R18, RZ ;  /* 0x8000001227277210 */ /* 0x000fce0007ffe0ff */
[----:B0-----:R-:W-:Y:S05]  /*0ce0*/  CALL.REL.NOINC `($__internal_163_$__cuda_sm20_div_s16) ;  /* 0x0000002c00847944 */ /* 0x001fea0003c00000 */
[----:B------:R-:W0:Y:S01]  /*0cf0*/  LDCU UR8, c[0x0][0x3a8] ;  /* 0x00007500ff0877ac */ /* 0x000e220008000800 */
[----:B------:R-:W-:Y:S01]  /*0d00*/  LOP3.LUT R41, R0, 0x1f, RZ, 0xc0, !PT ;  /* 0x0000001f00297812 */ /* 0x000fe200078ec0ff */
[----:B------:R-:W-:Y:S01]  /*0d10*/  UPRMT UR9, UR7, 0x9910, URZ ;  /* 0x0000991007097896 */ /* 0x000fe200080000ff */
[----:B------:R-:W1:Y:S01]  /*0d20*/  LDCU.64 UR12, c[0x0][0x358] ;  /* 0x00006b00ff0c77ac */ /* 0x000e620008000a00 */
[----:B0-----:R-:W-:-:S04]  /*0d30*/  UISETP.LT.AND UP0, UPT, UR8, 0x10, UPT ;  /* 0x000000100800788c */ /* 0x001fc8000bf01270 */
[----:B------:R-:W-:-:S03]  /*0d40*/  USEL UR7, UR8, 0x10, UP0 ;  /* 0x0000001008077887 */ /* 0x000fc60008000000 */
[----:B-1----:R-:W-:-:S09]  /*0d50*/  UMOV UR8, UR9 ;  /* 0x0000000900087c82 */ /* 0x002fd20008000000 */
.L_x_5958:
[----:B0-2---:R-:W2:Y:S01]  /*0d60*/  LDL R16, [R1+0x8] ;  /* 0x0000080001107983 */ /* 0x005ea20000100800 */
[----:B------:R-:W-:Y:S01]  /*0d70*/  BSSY.RECONVERGENT B0, `(.L_x_5888) ;  /* 0x000001e000007945 */ /* 0x000fe20003800200 */
[----:B------:R-:W-:Y:S02]  /*0d80*/  ISETP.GT.U32.AND P2, PT, R0, 0x3f, PT ;  /* 0x0000003f0000780c */ /* 0x000fe40003f44070 */
[C---:B--2---:R-:W-:Y:S02]  /*0d90*/  LOP3.LUT R18, R16.reuse, 0x3, RZ, 0xc0, !PT ;  /* 0x0000000310127812 */ /* 0x044fe400078ec0ff */
[----:B------:R-:W-:Y:S02]  /*0da0*/  LOP3.LUT R16, R16, 0xffff, RZ, 0xc0, !PT ;  /* 0x0000ffff10107812 */ /* 0x000fe400078ec0ff */
[----:B------:R-:W-:Y:S02]  /*0db0*/  ISETP.NE.AND P0, PT, R18, 0x2, PT ;  /* 0x000000021200780c */ /* 0x000fe40003f05270 */
[----:B------:R-:W-:Y:S01]  /*0dc0*/  ISETP.GE.U32.AND P1, PT, R16, 0x2, PT ;  /* 0x000000021000780c */ /* 0x000fe20003f26070 */
[----:B------:R-:W-:-:S10]  /*0dd0*/  IMAD.MOV.U32 R16, RZ, RZ, R0 ;  /* 0x000000ffff107224 */ /* 0x000fd400078e0000 */
[----:B-1-34-:R-:W-:Y:S05]  /*0de0*/  @!P0 BRA `(.L_x_5889) ;  /* 0x0000000000588947 */ /* 0x01afea0003800000 */
        /* <DEDUP_REMOVED lines=9> */
[----:B------:R-:W1:Y:S01]  /*0e80*/  S2UR UR10, SR_CgaCtaId ;  /* 0x00000000000a79c3 */ /* 0x000e620000008800 */
[----:B------:R-:W-:Y:S01]  /*0e90*/  UMOV UR9, 0x400 ;  /* 0x0000040000097882 */ /* 0x000fe20000000000 */
[----:B------:R-:W-:Y:S01]  /*0ea0*/  ISETP.NE.AND P0, PT, R18, RZ, PT ;  /* 0x000000ff1200720c */ /* 0x000fe20003f05270 */
[----:B------:R-:W-:Y:S01]  /*0eb0*/  UIADD3 UR9, UPT, UPT, UR9, 0xc80, URZ ;  /* 0x00000c8009097890 */ /* 0x000fe2000fffe0ff */
[----:B------:R-:W-:Y:S01]  /*0ec0*/  SHF.L.U32 R19, R0, 0x2, RZ ;  /* 0x0000000200137819 */ /* 0x000fe200000006ff */
[----:B------:R-:W-:-:S10]  /*0ed0*/  VIADD R16, R16, UR14 ;  /* 0x0000000e10107c36 */ /* 0x000fd40008000000 */
[----:B0-----:R-:W0:Y:S01]  /*0ee0*/  @P0 LDC R17, c[0x0][0x360] ;  /* 0x0000d800ff110b82 */ /* 0x001e220000000800 */
[----:B-1----:R-:W-:-:S06]  /*0ef0*/  ULEA UR9, UR10, UR9, 0x18 ;  /* 0x000000090a097291 */ /* 0x002fcc000f8ec0ff */
[----:B------:R-:W-:-:S04]  /*0f00*/  VIADD R18, R19, UR9 ;  /* 0x0000000913127c36 */ /* 0x000fc80008000000 */
[----:B------:R-:W-:Y:S01]  /*0f10*/  VIADD R19, R18, UR15 ;  /* 0x0000000f12137c36 */ /* 0x000fe20008000000 */
[----:B------:R1:W-:Y:S04]  /*0f20*/  STS [R18+UR15], RZ ;  /* 0x000000ff12007988 */ /* 0x0003e8000800080f */
[----:B------:R1:W-:Y:S02]  /*0f30*/  @P0 STS [R19+UR15], RZ ;  /* 0x000000ff13000988 */ /* 0x0003e4000800080f */
[----:B01----:R-:W-:-:S07]  /*0f40*/  @P0 IADD3 R16, PT, PT, R16, R17, RZ ;  /* 0x0000001110100210 */ /* 0x003fce0007ffe0ff */
.L_x_5889:
[----:B------:R-:W-:Y:S05]  /*0f50*/  BSYNC.RECONVERGENT B0 ;  /* 0x0000000000007941 */ /* 0x000fea0003800200 */
.L_x_5888:
[----:B------:R-:W-:Y:S04]  /*0f60*/  BSSY.RECONVERGENT B0, `(.L_x_5890) ;  /* 0x0000012000007945 */ /* 0x000fe80003800200 */
[----:B------:R-:W-:Y:S05]  /*0f70*/  @!P1 BRA `(.L_x_5891) ;  /* 0x0000000000409947 */ /* 0x000fea0003800000 */
[----:B------:R-:W1:Y:S01]  /*0f80*/  S2UR UR10, SR_CgaCtaId ;  /* 0x00000000000a79c3 */ /* 0x000e620000008800 */
[----:B------:R-:W-:Y:S02]  /*0f90*/  UMOV UR9, 0x400 ;  /* 0x0000040000097882 */ /* 0x000fe40000000000 */
[----:B------:R-:W-:-:S04]  /*0fa0*/  UIADD3 UR9, UPT, UPT, UR9, 0xc80, URZ ;  /* 0x00000c8009097890 */ /* 0x000fc8000fffe0ff */
[----:B-1----:R-:W-:-:S06]  /*0fb0*/  ULEA UR9, UR10, UR9, 0x18 ;  /* 0x000000090a097291 */ /* 0x002fcc000f8ec0ff */
[----:B0-----:R-:W-:-:S07]  /*0fc0*/  LEA R17, R16, UR9, 0x2 ;  /* 0x0000000910117c11 */ /* 0x001fce000f8e10ff */
.L_x_5892:
        /* <DEDUP_REMOVED lines=11> */
.L_x_5891:
[----:B------:R-:W-:Y:S05]  /*1080*/  BSYNC.RECONVERGENT B0 ;  /* 0x0000000000007941 */ /* 0x000fea0003800200 */
.L_x_5890:
[----:B------:R-:W-:Y:S01]  /*1090*/  ISETP.GT.U32.AND P0, PT, R0, 0x3f, PT ;  /* 0x0000003f0000780c */ /* 0x000fe20003f04070 */
[----:B------:R-:W-:-:S12]  /*10a0*/  BSSY.RECONVERGENT B0, `(.L_x_5893) ;  /* 0x0000050000007945 */ /* 0x000fd80003800200 */
[----:B------:R-:W-:Y:S05]  /*10b0*/  @P0 BRA `(.L_x_5894) ;  /* 0x0000000400380947 */ /* 0x000fea0003800000 */
[----:B-1----:R-:W2:Y:S01]  /*10c0*/  LDL R18, [R1] ;  /* 0x0000000001127983 */ /* 0x002ea20000100800 */
[----:B------:R-:W-:Y:S01]  /*10d0*/  SHF.L.U32 R58, R0, 0x2, RZ ;  /* 0x00000002003a7819 */ /* 0x000fe200000006ff */
[----:B------:R-:W-:Y:S04]  /*10e0*/  BSSY.RECONVERGENT B1, `(.L_x_5895) ;  /* 0x0000026000017945 */ /* 0x000fe80003800200 */
[----:B------:R-:W-:Y:S01]  /*10f0*/  IMAD.MOV.U32 R59, RZ, RZ, R58 ;  /* 0x000000ffff3b7224 */ /* 0x000fe200078e003a */
[C---:B--2---:R-:W-:Y:S02]  /*1100*/  LOP3.LUT R60, R18.reuse, 0x3, RZ, 0xc0, !PT ;  /* 0x00000003123c7812 */ /* 0x044fe400078ec0ff */
[----:B------:R-:W-:Y:S02]  /*1110*/  ISETP.GE.U32.AND P1, PT, R18, 0x3, PT ;  /* 0x000000031200780c */ /* 0x000fe40003f26070 */
[----:B------:R-:W-:-:S13]  /*1120*/  ISETP.NE.AND P0, PT, R60, 0x3, PT ;  /* 0x000000033c00780c */ /* 0x000fda0003f05270 */
[----:B------:R-:W-:Y:S05]  /*1130*/  @!P0 BRA `(.L_x_5896) ;  /* 0x0000000000808947 */ /* 0x000fea0003800000 */
[----:B------:R-:W1:Y:S01]  /*1140*/  LDC.64 R62, c[0x0][0x390] ;  /* 0x0000e400ff3e7b82 */ /* 0x000e620000000a00 */
[----:B0-----:R-:W-:-:S04]  /*1150*/  IMAD.U32 R17, RZ, RZ, UR6 ;  /* 0x00000006ff117e24 */ /* 0x001fc8000f8e00ff */
[----:B------:R-:W-:-:S04]  /*1160*/  IMAD R17, R17, 0x100, R58 ;  /* 0x0000010011117824 */ /* 0x000fc800078e023a */
[----:B-1----:R-:W-:-:S06]  /*1170*/  IMAD.WIDE R16, R17, 0x4, R62 ;  /* 0x0000000411107825 */ /* 0x002fcc00078e023e */
[----:B------:R-:W2:Y:S01]  /*1180*/  LDG.E.128 R16, desc[UR12][R16.64] ;  /* 0x0000000c10107981 */ /* 0x000ea2000c1e1d00 */
[----:B------:R-:W0:Y:S01]  /*1190*/  S2UR UR10, SR_CgaCtaId ;  /* 0x00000000000a79c3 */ /* 0x000e220000008800 */
[----:B------:R-:W-:Y:S01]  /*11a0*/  UMOV UR9, 0x400 ;  /* 0x0000040000097882 */ /* 0x000fe20000000000 */
[----:B------:R-:W-:Y:S01]  /*11b0*/  ISETP.NE.AND P0, PT, R60, RZ, PT ;  /* 0x000000ff3c00720c */ /* 0x000fe20003f05270 */
        /* <DEDUP_REMOVED lines=8> */
[----:B------:R-:W-:Y:S01]  /*1240*/  ISETP.NE.AND P0, PT, R60, 0x1, PT ;  /* 0x000000013c00780c */ /* 0x000fe20003f05270 */
[----:B-1----:R-:W-:Y:S01]  /*1250*/  IMAD.U32 R18, RZ, RZ, UR6 ;  /* 0x00000006ff127e24 */ /* 0x002fe2000f8e00ff */
[----:B------:R-:W-:Y:S01]  /*1260*/  IADD3 R59, PT, PT, R61, UR15, RZ ;  /* 0x0000000f3d3b7c10 */ /* 0x000fe2000fffe0ff */
[----:B------:R-:W-:-:S04]  /*1270*/  IMAD.U32 R16, RZ, RZ, UR6 ;  /* 0x00000006ff107e24 */ /* 0x000fc8000f8e00ff */
[----:B------:R-:W-:-:S04]  /*1280*/  IMAD R61, R16, 0x100, R61 ;  /* 0x00000100103d7824 */ /* 0x000fc800078e023d */
[----:B------:R-:W-:Y:S02]  /*1290*/  IMAD.WIDE R60, R61, 0x4, R62 ;  /* 0x000000043d3c7825 */ /* 0x000fe400078e023e */
[----:B------:R-:W-:-:S05]  /*12a0*/  @P0 LEA R17, R18, R59, 0x8 ;  /* 0x0000003b12110211 */ /* 0x000fca00078e40ff */
[----:B------:R-:W-:Y:S02]  /*12b0*/  @P0 IMAD.WIDE R16, R17, 0x4, R62 ;  /* 0x0000000411100825 */ /* 0x000fe400078e023e */
[----:B------:R-:W2:Y:S04]  /*12c0*/  LDG.E.128 R60, desc[UR12][R60.64] ;  /* 0x0000000c3c3c7981 */ /* 0x000ea8000c1e1d00 */
[----:B------:R-:W3:Y:S01]  /*12d0*/  @P0 LDG.E.128 R16, desc[UR12][R16.64] ;  /* 0x0000000c10100981 */ /* 0x000ee2000c1e1d00 */
[----:B------:R-:W0:Y:S01]  /*12e0*/  LDC R64, c[0x0][0x360] ;  /* 0x0000d800ff407b82 */ /* 0x000e220000000800 */
[----:B------:R-:W-:Y:S02]  /*12f0*/  @P0 VIADD R59, R59, UR15 ;  /* 0x0000000f3b3b0c36 */ /* 0x000fe40008000000 */
[----:B0-----:R-:W-:-:S04]  /*1300*/  IMAD R58, R64, 0x10, R58 ;  /* 0x00000010403a7824 */ /* 0x001fc800078e023a */
[----:B------:R-:W-:Y:S01]  /*1310*/  @P0 IMAD R64, R64, 0x10, R58 ;  /* 0x0000001040400824 */ /* 0x000fe200078e023a */
[----:B--2---:R2:W-:Y:S04]  /*1320*/  STS.128 [R58], R60 ;  /* 0x0000003c3a007388 */ /* 0x0045e80000000c00 */
[----:B---3--:R2:W-:Y:S02]  /*1330*/  @P0 STS.128 [R64], R16 ;  /* 0x0000001040000388 */ /* 0x0085e40000000c00 */
.L_x_5896:
[----:B------:R-:W-:Y:S05]  /*1340*/  BSYNC.RECONVERGENT B1 ;  /* 0x0000000000017941 */ /* 0x000fea0003800200 */
.L_x_5895:
[----:B------:R-:W-:Y:S05]  /*1350*/  @!P1 BRA `(.L_x_5894) ;  /* 0x0000000000909947 */ /* 0x000fea0003800000 */
[----:B012---:R-:W0:Y:S01]  /*1360*/  S2R R17, SR_CgaCtaId ;  /* 0x0000000000117919 */ /* 0x007e220000008800 */
[----:B------:R-:W-:-:S04]  /*1370*/  MOV R16, 0x400 ;  /* 0x0000040000107802 */ /* 0x000fc80000000f00 */
[----:B------:R-:W-:-:S04]  /*1380*/  IADD3 R16, PT, PT, R16, 0x880, RZ ;  /* 0x0000088010107810 */ /* 0x000fc80007ffe0ff */
[----:B0-----:R-:W-:-:S07]  /*1390*/  LEA R68, R17, R16, 0x18 ;  /* 0x0000001011447211 */ /* 0x001fce00078ec0ff */
.L_x_5897:
[----:B---3--:R-:W0:Y:S01]  /*13a0*/  LDC.64 R62, c[0x0][0x390] ;  /* 0x0000e400ff3e7b82 */ /* 0x008e220000000a00 */
[----:B------:R-:W-:-:S04]  /*13b0*/  IMAD.U32 R16, RZ, RZ, UR6 ;  /* 0x00000006ff107e24 */ /* 0x000fc8000f8e00ff */
[----:B------:R-:W-:-:S04]  /*13c0*/  IMAD R17, R16, 0x100, R59 ;  /* 0x0000010010117824 */ /* 0x000fc800078e023b */
[----:B0-----:R-:W-:-:S06]  /*13d0*/  IMAD.WIDE R16, R17, 0x4, R62 ;  /* 0x0000000411107825 */ /* 0x001fcc00078e023e */
[----:B------:R-:W2:Y:S01]  /*13e0*/  LDG.E.128 R16, desc[UR12][R16.64] ;  /* 0x0000000c10107981 */ /* 0x000ea2000c1e1d00 */
[C---:B------:R-:W-:Y:S01]  /*13f0*/  IADD3 R60, PT, PT, R59.reuse, UR15, RZ ;  /* 0x0000000f3b3c7c10 */ /* 0x040fe2000fffe0ff */
[----:B------:R-:W-:Y:S02]  /*1400*/  IMAD R58, R59, 0x4, R68 ;  /* 0x000000043b3a7824 */ /* 0x000fe400078e0244 */
[----:B------:R-:W-:Y:S02]  /*1410*/  IMAD.U32 R59, RZ, RZ, UR6 ;  /* 0x00000006ff3b7e24 */ /* 0x000fe4000f8e00ff */
[----:B------:R-:W-:Y:S02]  /*1420*/  VIADD R61, R60, UR15 ;  /* 0x0000000f3c3d7c36 */ /* 0x000fe40008000000 */
[----:B------:R-:W-:Y:S01]  /*1430*/  IMAD R65, R59, 0x100, R60 ;  /* 0x000001003b417824 */ /* 0x000fe200078e023c */
[----:B------:R-:W-:Y:S01]  /*1440*/  MOV R60, UR6 ;  /* 0x00000006003c7c02 */ /* 0x000fe20008000f00 */
[----:B------:R-:W-:-:S02]  /*1450*/  IMAD.U32 R64, RZ, RZ, UR6 ;  /* 0x00000006ff407e24 */ /* 0x000fc4000f8e00ff */
[----:B------:R-:W-:Y:S02]  /*1460*/  VIADD R59, R61, UR15 ;  /* 0x0000000f3d3b7c36 */ /* 0x000fe40008000000 */
[----:B------:R-:W-:-:S03]  /*1470*/  IMAD R61, R60, 0x100, R61 ;  /* 0x000001003c3d7824 */ /* 0x000fc600078e023d */
[----:B------:R-:W-:Y:S01]  /*1480*/  LEA R67, R64, R59, 0x8 ;  /* 0x0000003b40437211 */ /* 0x000fe200078e40ff */
[----:B------:R-:W-:-:S04]  /*1490*/  IMAD.WIDE R64, R65, 0x4, R62 ;  /* 0x0000000441407825 */ /* 0x000fc800078e023e */
[--C-:B------:R-:W-:Y:S01]  /*14a0*/  IMAD.WIDE R60, R61, 0x4, R62.reuse ;  /* 0x000000043d3c7825 */ /* 0x100fe200078e023e */
[----:B------:R-:W0:Y:S01]  /*14b0*/  LDC R69, c[0x0][0x360] ;  /* 0x0000d800ff457b82 */ /* 0x000e220000000800 */
[----:B--2---:R1:W-:Y:S02]  /*14c0*/  STS.128 [R58], R16 ;  /* 0x000000103a007388 */ /* 0x0043e40000000c00 */
[----:B-1----:R-:W-:Y:S02]  /*14d0*/  IMAD.WIDE R16, R67, 0x4, R62 ;  /* 0x0000000443107825 */ /* 0x002fe400078e023e */
[----:B------:R-:W2:Y:S04]  /*14e0*/  LDG.E.128 R64, desc[UR12][R64.64] ;  /* 0x0000000c40407981 */ /* 0x000ea8000c1e1d00 */
[----:B------:R-:W3:Y:S04]  /*14f0*/  LDG.E.128 R60, desc[UR12][R60.64] ;  /* 0x0000000c3c3c7981 */ /* 0x000ee8000c1e1d00 */
[----:B------:R-:W4:Y:S01]  /*1500*/  LDG.E.128 R16, desc[UR12][R16.64] ;  /* 0x0000000c10107981 */ /* 0x000f22000c1e1d00 */
[----:B0-----:R-:W-:Y:S01]  /*1510*/  IMAD R58, R69, 0x10, R58 ;  /* 0x00000010453a7824 */ /* 0x001fe200078e023a */
[----:B------:R-:W-:-:S04]  /*1520*/  IADD3 R59, PT, PT, R59, UR15, RZ ;  /* 0x0000000f3b3b7c10 */ /* 0x000fc8000fffe0ff */
[----:B------:R-:W-:Y:S01]  /*1530*/  ISETP.GE.U32.AND P0, PT, R59, 0x100, PT ;  /* 0x000001003b00780c */ /* 0x000fe20003f06070 */
[----:B--2---:R0:W-:Y:S02]  /*1540*/  STS.128 [R58], R64 ;  /* 0x000000403a007388 */ /* 0x0041e40000000c00 */
[----:B0-----:R-:W-:-:S04]  /*1550*/  IMAD R58, R69, 0x10, R58 ;  /* 0x00000010453a7824 */ /* 0x001fc800078e023a */
[----:B------:R-:W-:Y:S01]  /*1560*/  IMAD R69, R69, 0x10, R58 ;  /* 0x0000001045457824 */ /* 0x000fe200078e023a */
[----:B---3--:R3:W-:Y:S04]  /*1570*/  STS.128 [R58], R60 ;  /* 0x0000003c3a007388 */ /* 0x0087e80000000c00 */
[----:B----4-:R3:W-:Y:S01]  /*1580*/  STS.128 [R69], R16 ;  /* 0x0000001045007388 */ /* 0x0107e20000000c00 */
[----:B------:R-:W-:Y:S05]  /*1590*/  @!P0 BRA `(.L_x_5897) ;  /* 0xfffffffc00808947 */ /* 0x000fea000383ffff */
.L_x_5894:
[----:B------:R-:W-:Y:S05]  /*15a0*/  BSYNC.RECONVERGENT B0 ;  /* 0x0000000000007941 */ /* 0x000fea0003800200 */
.L_x_5893:
[----:B------:R-:W-:Y:S01]  /*15b0*/  PLOP3.LUT P0, PT, PT, PT, PT, 0x80, 0x8 ;  /* 0x000000000008781c */ /* 0x000fe20003f0f070 */
[----:B-123--:R-:W-:Y:S01]  /*15c0*/  IMAD.MOV.U32 R18, RZ, RZ, RZ ;  /* 0x000000ffff127224 */ /* 0x00efe200078e00ff */
[----:B------:R-:W1:Y:S11]  /*15d0*/  LDCU UR16, c[0x0][0x3a8] ;  /* 0x00007500ff1077ac */ /* 0x000e760008000800 */
.L_x_5952:
[----:B------:R-:W-:Y:S02]  /*15e0*/  LOP3.LUT R16, R0, 0xf, RZ, 0xc0, !PT ;  /* 0x0000000f00107812 */ /* 0x000fe400078ec0ff */
[----:B------:R-:W-:Y:S02]  /*15f0*/  PLOP3.LUT P5, PT, P0, PT, PT, 0x80, 0x8 ;  /* 0x000000000008781c */ /* 0x000fe400007af070 */
[----:B------:R-:W-:Y:S01]  /*1600*/  SHF.R.U32.HI R59, RZ, 0x4, R0 ;  /* 0x00000004ff3b7819 */ /* 0x000fe20000011600 */
[----:B01234-:R-:W-:-:S10]  /*1610*/  IMAD.IADD R19, R16, 0x1, R18 ;  /* 0x0000000110137824 */ /* 0x01ffd400078e0212 */
.L_x_5898:
[----:B--2---:R-:W2:Y:S01]  /*1620*/  S2R R58, SR_CTAID.Z ;  /* 0x00000000003a7919 */ /* 0x004ea20000002700 */
[----:B0-----:R-:W0:Y:S01]  /*1630*/  LDC.64 R16, c[0x0][0x398] ;  /* 0x0000e600ff107b82 */ /* 0x001e220000000a00 */
[----:B--2---:R-:W-:-:S04]  /*1640*/  IMAD R58, R58, 0x20, R59 ;  /* 0x000000203a3a7824 */ /* 0x004fc800078e023b */
[----:B-1----:R-:W-:-:S04]  /*1650*/  IMAD R61, R58, UR16, R19 ;  /* 0x000000103a3d7c24 */ /* 0x002fc8000f8e0213 */
        /* <DEDUP_REMOVED lines=15> */
.L_x_5951:
        /* <DEDUP_REMOVED lines=16> */
.L_x_5900:
        /* <DEDUP_REMOVED lines=8> */
.L_x_5901:
        /* <DEDUP_REMOVED lines=8> */
.L_x_5902:
        /* <DEDUP_REMOVED lines=9> */
.L_x_5903:
        /* <DEDUP_REMOVED lines=9> */
.L_x_5904:
        /* <DEDUP_REMOVED lines=9> */
.L_x_5905:
        /* <DEDUP_REMOVED lines=9> */
.L_x_5906:
        /* <DEDUP_REMOVED lines=9> */
.L_x_5907:
        /* <DEDUP_REMOVED lines=9> */
.L_x_5908:
        /* <DEDUP_REMOVED lines=9> */
.L_x_5909:
        /* <DEDUP_REMOVED lines=9> */
.L_x_5910:
        /* <DEDUP_REMOVED lines=9> */
.L_x_5911:
        /* <DEDUP_REMOVED lines=9> */
.L_x_5912:
        /* <DEDUP_REMOVED lines=9> */
.L_x_5913:
        /* <DEDUP_REMOVED lines=9> */
.L_x_5914:
        /* <DEDUP_REMOVED lines=9> */
.L_x_5915:
[----:B------:R-:W-:Y:S05]  /*20a0*/  @P4 BRA `(.L_x_5916) ;  /* 0x0000000800ec4947 */ /* 0x000fea0003800000 */
[----:B------:R-:W5:Y:S01]  /*20b0*/  S2R R59, SR_CgaCtaId ;  /* 0x00000000003b7919 */ /* 0x000f620000008800 */
[----:B------:R-:W-:Y:S01]  /*20c0*/  ISETP.GT.U32.AND P4, PT, R58, 0x40, PT ;  /* 0x000000403a00780c */ /* 0x000fe20003f84070 */
[----:B0-2-4-:R-:W-:Y:S01]  /*20d0*/  IMAD.MOV.U32 R19, RZ, RZ, R2 ;  /* 0x000000ffff137224 */ /* 0x015fe200078e0002 */
[----:B------:R-:W-:-:S04]  /*20e0*/  MOV R58, 0x400 ;  /* 0x00000400003a7802 */ /* 0x000fc80000000f00 */
[----:B-----5:R-:W-:-:S07]  /*20f0*/  LEA R58, R59, R58, 0x18 ;  /* 0x0000003a3b3a7211 */ /* 0x020fce00078ec0ff */
.L_x_5950:
[----:B------:R-:W-:-:S04]  /*2100*/  IMAD R59, R19, 0x84, R58 ;  /* 0x00000084133b7824 */ /* 0x000fc800078e023a */
[----:B------:R-:W-:Y:S01]  /*2110*/  IMAD R64, R41, 0x4, R59 ;  /* 0x0000000429407824 */ /* 0x000fe200078e023b */
        /* <DEDUP_REMOVED lines=9> */
.L_x_5960:
[----:B-12---:R-:W-:-:S07]  /*21b0*/  IMAD R60, R42, R65, RZ ;  /* 0x000000412a3c7224 */ /* 0x006fce00078e02ff */
.L_x_5918:
[----:B------:R-:W-:-:S13]  /*21c0*/  ISETP.GE.AND P2, PT, R59, 0x2, PT ;  /* 0x000000023b00780c */ /* 0x000fda0003f46270 */
[----:B------:R-:W-:Y:S05]  /*21d0*/  @!P2 BRA `(.L_x_5920) ;  /* 0x000000000010a947 */ /* 0x000fea0003800000 */
[----:B------:R-:W-:-:S03]  /*21e0*/  UMOV UR9, 0xffffffff ;  /* 0xffffffff00097882 */ /* 0x000fc60000000000 */
[----:B------:R-:W-:Y:S05]  /*21f0*/  BRA.DIV UR9, `(.L_x_5921) ;  /* 0x0000001209207947 */ /* 0x000fea000b800000 */
[----:B------:R2:W4:Y:S02]  /*2200*/  SHFL.IDX PT, R61, R64, R5, 0x1f ;  /* 0x00001f05403d7589 */ /* 0x00052400000e0000 */
.L_x_5963:
[----:B---34-:R-:W-:-:S07]  /*2210*/  IMAD R60, R43, R61, R60 ;  /* 0x0000003d2b3c7224 */ /* 0x018fce00078e023c */
.L_x_5920:
[----:B------:R-:W-:-:S13]  /*2220*/  ISETP.GE.AND P1, PT, R59, 0x3, PT ;  /* 0x000000033b00780c */ /* 0x000fda0003f26270 */
[----:B------:R-:W-:Y:S05]  /*2230*/  @!P1 BRA `(.L_x_5922) ;  /* 0x0000000000109947 */ /* 0x000fea0003800000 */
[----:B------:R-:W-:-:S03]  /*2240*/  UMOV UR9, 0xffffffff ;  /* 0xffffffff00097882 */ /* 0x000fc60000000000 */
[----:B------:R-:W-:Y:S05]  /*2250*/  BRA.DIV UR9, `(.L_x_5923) ;  /* 0x00000012092c7947 */ /* 0x000fea000b800000 */
[----:B------:R4:W0:Y:S02]  /*2260*/  SHFL.IDX PT, R61, R64, R6, 0x1f ;  /* 0x00001f06403d7589 */ /* 0x00082400000e0000 */
.L_x_5966:
[----:B0-----:R-:W-:-:S07]  /*2270*/  IMAD R60, R44, R61, R60 ;  /* 0x0000003d2c3c7224 */ /* 0x001fce00078e023c */
.L_x_5922:
[----:B------:R-:W-:-:S13]  /*2280*/  ISETP.GE.AND P6, PT, R59, 0x4, PT ;  /* 0x000000043b00780c */ /* 0x000fda0003fc6270 */
[----:B------:R-:W-:Y:S05]  /*2290*/  @!P6 BRA `(.L_x_5924) ;  /* 0x000000000010e947 */ /* 0x000fea0003800000 */
[----:B------:R-:W-:-:S03]  /*22a0*/  UMOV UR9, 0xffffffff ;  /* 0xffffffff00097882 */ /* 0x000fc60000000000 */
[----:B------:R-:W-:Y:S05]  /*22b0*/  BRA.DIV UR9, `(.L_x_5925) ;  /* 0x0000001209387947 */ /* 0x000fea000b800000 */
[----:B------:R0:W0:Y:S02]  /*22c0*/  SHFL.IDX PT, R61, R64, R7, 0x1f ;  /* 0x00001f07403d7589 */ /* 0x00002400000e0000 */
.L_x_5969:
[----:B0-----:R-:W-:-:S07]  /*22d0*/  IMAD R60, R45, R61, R60 ;  /* 0x0000003d2d3c7224 */ /* 0x001fce00078e023c */
.L_x_5924:
[----:B------:R-:W-:-:S13]  /*22e0*/  ISETP.GE.AND P6, PT, R59, 0x5, PT ;  /* 0x000000053b00780c */ /* 0x000fda0003fc6270 */
[----:B------:R-:W-:Y:S05]  /*22f0*/  @!P6 BRA `(.L_x_5926) ;  /* 0x000000000010e947 */ /* 0x000fea0003800000 */
[----:B------:R-:W-:-:S03]  /*2300*/  UMOV UR9, 0xffffffff ;  /* 0xffffffff00097882 */ /* 0x000fc60000000000 */
[----:B------:R-:W-:Y:S05]  /*2310*/  BRA.DIV UR9, `(.L_x_5927) ;  /* 0x0000001209447947 */ /* 0x000fea000b800000 */
[----:B------:R0:W0:Y:S02]  /*2320*/  SHFL.IDX PT, R61, R64, R8, 0x1f ;  /* 0x00001f08403d7589 */ /* 0x00002400000e0000 */
.L_x_5972:
[----:B0-----:R-:W-:-:S07]  /*2330*/  IMAD R60, R46, R61, R60 ;  /* 0x0000003d2e3c7224 */ /* 0x001fce00078e023c */
.L_x_5926:
[----:B------:R-:W-:-:S13]  /*2340*/  ISETP.GE.AND P6, PT, R59, 0x6, PT ;  /* 0x000000063b00780c */ /* 0x000fda0003fc6270 */
[----:B------:R-:W-:Y:S05]  /*2350*/  @!P6 BRA `(.L_x_5928) ;  /* 0x000000000010e947 */ /* 0x000fea0003800000 */
[----:B------:R-:W-:-:S03]  /*2360*/  UMOV UR9, 0xffffffff ;  /* 0xffffffff00097882 */ /* 0x000fc60000000000 */
[----:B------:R-:W-:Y:S05]  /*2370*/  BRA.DIV UR9, `(.L_x_5929) ;  /* 0x0000001209507947 */ /* 0x000fea000b800000 */
[----:B------:R0:W0:Y:S02]  /*2380*/  SHFL.IDX PT, R61, R64, R9, 0x1f ;  /* 0x00001f09403d7589 */ /* 0x00002400000e0000 */
.L_x_5975:
[----:B0-----:R-:W-:-:S07]  /*2390*/  IMAD R60, R47, R61, R60 ;  /* 0x0000003d2f3c7224 */ /* 0x001fce00078e023c */
.L_x_5928:
[----:B------:R-:W-:-:S13]  /*23a0*/  ISETP.GE.AND P6, PT, R59, 0x7, PT ;  /* 0x000000073b00780c */ /* 0x000fda0003fc6270 */
[----:B------:R-:W-:Y:S05]  /*23b0*/  @!P6 BRA `(.L_x_5930) ;  /* 0x000000000010e947 */ /* 0x000fea0003800000 */
[----:B------:R-:W-:-:S03]  /*23c0*/  UMOV UR9, 0xffffffff ;  /* 0xffffffff00097882 */ /* 0x000fc60000000000 */
[----:B------:R-:W-:Y:S05]  /*23d0*/  BRA.DIV UR9, `(.L_x_5931) ;  /* 0x00000012095c7947 */ /* 0x000fea000b800000 */
[----:B------:R0:W0:Y:S02]  /*23e0*/  SHFL.IDX PT, R61, R64, R10, 0x1f ;  /* 0x00001f0a403d7589 */ /* 0x00002400000e0000 */
.L_x_5978:
[----:B0-----:R-:W-:-:S07]  /*23f0*/  IMAD R60, R48, R61, R60 ;  /* 0x0000003d303c7224 */ /* 0x001fce00078e023c */
.L_x_5930:
[----:B------:R-:W-:-:S13]  /*2400*/  ISETP.GE.AND P6, PT, R59, 0x8, PT ;  /* 0x000000083b00780c */ /* 0x000fda0003fc6270 */
[----:B------:R-:W-:Y:S05]  /*2410*/  @!P6 BRA `(.L_x_5932) ;  /* 0x000000000010e947 */ /* 0x000fea0003800000 */
[----:B------:R-:W-:-:S03]  /*2420*/  UMOV UR9, 0xffffffff ;  /* 0xffffffff00097882 */ /* 0x000fc60000000000 */
[----:B------:R-:W-:Y:S05]  /*2430*/  BRA.DIV UR9, `(.L_x_5933) ;  /* 0x0000001209687947 */ /* 0x000fea000b800000 */
[----:B------:R0:W0:Y:S02]  /*2440*/  SHFL.IDX PT, R61, R64, R11, 0x1f ;  /* 0x00001f0b403d7589 */ /* 0x00002400000e0000 */
.L_x_5981:
[----:B0-----:R-:W-:-:S07]  /*2450*/  IMAD R60, R49, R61, R60 ;  /* 0x0000003d313c7224 */ /* 0x001fce00078e023c */
.L_x_5932:
[----:B------:R-:W-:-:S13]  /*2460*/  ISETP.GE.AND P6, PT, R59, 0x9, PT ;  /* 0x000000093b00780c */ /* 0x000fda0003fc6270 */
[----:B------:R-:W-:Y:S05]  /*2470*/  @!P6 BRA `(.L_x_5934) ;  /* 0x000000000010e947 */ /* 0x000fea0003800000 */
[----:B------:R-:W-:-:S03]  /*2480*/  UMOV UR9, 0xffffffff ;  /* 0xffffffff00097882 */ /* 0x000fc60000000000 */
[----:B------:R-:W-:Y:S05]  /*2490*/  BRA.DIV UR9, `(.L_x_5935) ;  /* 0x0000001209747947 */ /* 0x000fea000b800000 */
[----:B------:R0:W0:Y:S02]  /*24a0*/  SHFL.IDX PT, R61, R64, R12, 0x1f ;  /* 0x00001f0c403d7589 */ /* 0x00002400000e0000 */
.L_x_5984:
[----:B0-----:R-:W-:-:S07]  /*24b0*/  IMAD R60, R50, R61, R60 ;  /* 0x0000003d323c7224 */ /* 0x001fce00078e023c */
.L_x_5934:
[----:B------:R-:W-:-:S13]  /*24c0*/  ISETP.GE.AND P6, PT, R59, 0xa, PT ;  /* 0x0000000a3b00780c */ /* 0x000fda0003fc6270 */
[----:B------:R-:W-:Y:S05]  /*24d0*/  @!P6 BRA `(.L_x_5936) ;  /* 0x000000000010e947 */ /* 0x000fea0003800000 */
[----:B------:R-:W-:-:S03]  /*24e0*/  UMOV UR9, 0xffffffff ;  /* 0xffffffff00097882 */ /* 0x000fc60000000000 */
[----:B------:R-:W-:Y:S05]  /*24f0*/  BRA.DIV UR9, `(.L_x_5937) ;  /* 0x0000001209807947 */ /* 0x000fea000b800000 */
[----:B------:R0:W0:Y:S02]  /*2500*/  SHFL.IDX PT, R61, R64, R13, 0x1f ;  /* 0x00001f0d403d7589 */ /* 0x00002400000e0000 */
.L_x_5987:
[----:B0-----:R-:W-:-:S07]  /*2510*/  IMAD R60, R51, R61, R60 ;  /* 0x0000003d333c7224 */ /* 0x001fce00078e023c */
.L_x_5936:
[----:B------:R-:W-:-:S13]  /*2520*/  ISETP.GE.AND P6, PT, R59, 0xb, PT ;  /* 0x0000000b3b00780c */ /* 0x000fda0003fc6270 */
[----:B------:R-:W-:Y:S05]  /*2530*/  @!P6 BRA `(.L_x_5938) ;  /* 0x000000000010e947 */ /* 0x000fea0003800000 */
[----:B------:R-:W-:-:S03]  /*2540*/  UMOV UR9, 0xffffffff ;  /* 0xffffffff00097882 */ /* 0x000fc60000000000 */
[----:B------:R-:W-:Y:S05]  /*2550*/  BRA.DIV UR9, `(.L_x_5939) ;  /* 0x00000012098c7947 */ /* 0x000fea000b800000 */
[----:B------:R0:W0:Y:S02]  /*2560*/  SHFL.IDX PT, R61, R64, R14, 0x1f ;  /* 0x00001f0e403d7589 */ /* 0x00002400000e0000 */
.L_x_5990:
[----:B0-----:R-:W-:-:S07]  /*2570*/  IMAD R60, R52, R61, R60 ;  /* 0x0000003d343c7224 */ /* 0x001fce00078e023c */
.L_x_5938:
[----:B------:R-:W-:-:S13]  /*2580*/  ISETP.GE.AND P6, PT, R59, 0xc, PT ;  /* 0x0000000c3b00780c */ /* 0x000fda0003fc6270 */
[----:B------:R-:W-:Y:S05]  /*2590*/  @!P6 BRA `(.L_x_5940) ;  /* 0x000000000010e947 */ /* 0x000fea0003800000 */
[----:B------:R-:W-:-:S03]  /*25a0*/  UMOV UR9, 0xffffffff ;  /* 0xffffffff00097882 */ /* 0x000fc60000000000 */
[----:B------:R-:W-:Y:S05]  /*25b0*/  BRA.DIV UR9, `(.L_x_5941) ;  /* 0x0000001209987947 */ /* 0x000fea000b800000 */
[----:B------:R0:W0:Y:S02]  /*25c0*/  SHFL.IDX PT, R61, R64, R15, 0x1f ;  /* 0x00001f0f403d7589 */ /* 0x00002400000e0000 */
.L_x_5993:
[----:B0-----:R-:W-:-:S07]  /*25d0*/  IMAD R60, R53, R61, R60 ;  /* 0x0000003d353c7224 */ /* 0x001fce00078e023c */
.L_x_5940:
[----:B------:R-:W-:-:S13]  /*25e0*/  ISETP.GE.AND P6, PT, R59, 0xd, PT ;  /* 0x0000000d3b00780c */ /* 0x000fda0003fc6270 */
[----:B------:R-:W-:Y:S05]  /*25f0*/  @!P6 BRA `(.L_x_5942) ;  /* 0x000000000010e947 */ /* 0x000fea0003800000 */
[----:B------:R-:W-:-:S03]  /*2600*/  UMOV UR9, 0xffffffff ;  /* 0xffffffff00097882 */ /* 0x000fc60000000000 */
[----:B------:R-:W-:Y:S05]  /*2610*/  BRA.DIV UR9, `(.L_x_5943) ;  /* 0x0000001209a47947 */ /* 0x000fea000b800000 */
[----:B------:R0:W0:Y:S02]  /*2620*/  SHFL.IDX PT, R61, R64, R20, 0x1f ;  /* 0x00001f14403d7589 */ /* 0x00002400000e0000 */
.L_x_5996:
[----:B0-----:R-:W-:-:S07]  /*2630*/  IMAD R60, R54, R61, R60 ;  /* 0x0000003d363c7224 */ /* 0x001fce00078e023c */
.L_x_5942:
[----:B------:R-:W-:-:S13]  /*2640*/  ISETP.GE.AND P6, PT, R59, 0xe, PT ;  /* 0x0000000e3b00780c */ /* 0x000fda0003fc6270 */
[----:B------:R-:W-:Y:S05]  /*2650*/  @!P6 BRA `(.L_x_5944) ;  /* 0x000000000010e947 */ /* 0x000fea0003800000 */
[----:B------:R-:W-:-:S03]  /*2660*/  UMOV UR9, 0xffffffff ;  /* 0xffffffff00097882 */ /* 0x000fc60000000000 */
[----:B------:R-:W-:Y:S05]  /*2670*/  BRA.DIV UR9, `(.L_x_5945) ;  /* 0x0000001209b07947 */ /* 0x000fea000b800000 */
[----:B------:R0:W0:Y:S02]  /*2680*/  SHFL.IDX PT, R61, R64, R21, 0x1f ;  /* 0x00001f15403d7589 */ /* 0x00002400000e0000 */
.L_x_5999:
[----:B0-----:R-:W-:-:S07]  /*2690*/  IMAD R60, R55, R61, R60 ;  /* 0x0000003d373c7224 */ /* 0x001fce00078e023c */
.L_x_5944:
[----:B------:R-:W-:-:S13]  /*26a0*/  ISETP.GE.AND P6, PT, R59, 0xf, PT ;  /* 0x0000000f3b00780c */ /* 0x000fda0003fc6270 */
[----:B------:R-:W-:Y:S05]  /*26b0*/  @!P6 BRA `(.L_x_5946) ;  /* 0x000000000010e947 */ /* 0x000fea0003800000 */
[----:B------:R-:W-:-:S03]  /*26c0*/  UMOV UR9, 0xffffffff ;  /* 0xffffffff00097882 */ /* 0x000fc60000000000 */
[----:B------:R-:W-:Y:S05]  /*26d0*/  BRA.DIV UR9, `(.L_x_5947) ;  /* 0x0000001209bc7947 */ /* 0x000fea000b800000 */
[----:B------:R0:W0:Y:S02]  /*26e0*/  SHFL.IDX PT, R61, R64, R22, 0x1f ;  /* 0x00001f16403d7589 */ /* 0x00002400000e0000 */
.L_x_6002:
[----:B0-----:R-:W-:-:S07]  /*26f0*/  IMAD R60, R56, R61, R60 ;  /* 0x0000003d383c7224 */ /* 0x001fce00078e023c */
.L_x_5946:
[----:B------:R-:W-:-:S13]  /*2700*/  ISETP.GE.AND P6, PT, R59, 0x10, PT ;  /* 0x000000103b00780c */ /* 0x000fda0003fc6270 */
[----:B------:R-:W-:Y:S05]  /*2710*/  @!P6 BRA `(.L_x_5948) ;  /* 0x000000040010e947 */ /* 0x000fea0003800000 */
[----:B------:R-:W-:-:S03]  /*2720*/  UMOV UR9, 0xffffffff ;  /* 0xffffffff00097882 */ /* 0x000fc60000000000 */
[----:B------:R-:W-:Y:S05]  /*2730*/  BRA.DIV UR9, `(.L_x_5949) ;  /* 0x0000001209c87947 */ /* 0x000fea000b800000 */
[----:B0-2-4-:R0:W2:Y:S02]  /*2740*/  SHFL.IDX PT, R64, R64, R40, 0x1f ;  /* 0x00001f2840407589 */ /* 0x0150a400000e0000 */
.L_x_6005:
[----:B--2---:R-:W-:Y:S01]  /*2750*/  IMAD R60, R57, R64, R60 ;  /* 0x00000040393c7224 */ /* 0x004fe200078e023c */
[----:B------:R-:W-:Y:S06]  /*2760*/  BRA `(.L_x_5948) ;  /* 0x0000000000fc7947 */ /* 0x000fec0003800000 */
.L_x_5917:
[----:B------:R-:W0:Y:S01]  /*2770*/  LDC R61, c[0x0][0x3ac] ;  /* 0x0000eb00ff3d7b82 */ /* 0x000e220000000800 */
[----:B------:R-:W-:Y:S01]  /*2780*/  @P3 LEA R62, R23, R59, 0x2 ;  /* 0x0000003b173e3211 */ /* 0x000fe200078e10ff */
[--C-:B------:R-:W-:Y:S02]  /*2790*/  @P2 IMAD R63, R24, 0x4, R59.reuse ;  /* 0x00000004183f2824 */ /* 0x100fe400078e023b */
[----:B------:R-:W-:Y:S02]  /*27a0*/  HFMA2 R60, -RZ, RZ, 0, 0 ;  /* 0x00000000ff3c7431 */ /* 0x000fe400000001ff */
[----:B------:R-:W-:Y:S01]  /*27b0*/  @P1 IMAD R64, R25, 0x4, R59 ;  /* 0x0000000419401824 */ /* 0x000fe200078e023b */
        /* <DEDUP_REMOVED lines=58> */
.L_x_5948:
[----:B------:R-:W-:Y:S01]  /*2b60*/  LOP3.LUT P6, RZ, R0, 0x1, RZ, 0xc0, !PT ;  /* 0x0000000100ff7812 */ /* 0x000fe200078cc0ff */
[C---:B------:R-:W-:Y:S01]  /*2b70*/  IMAD.IADD R62, R19.reuse, 0x1, R18 ;  /* 0x00000001133e7824 */ /* 0x040fe200078e0212 */
[----:B------:R-:W-:Y:S05]  /*2b80*/  WARPSYNC.ALL ;  /* 0x0000000000007948 */ /* 0x000fea0003800000 */
[----:B------:R-:W-:-:S06]  /*2b90*/  IADD3 R19, PT, PT, R19, UR8, RZ ;  /* 0x0000000813137c10 */ /* 0x000fcc000fffe0ff */
[----:B------:R-:W5:Y:S01]  /*2ba0*/  @!P6 S2R R59, SR_CgaCtaId ;  /* 0x00000000003be919 */ /* 0x000f620000008800 */
[----:B------:R-:W-:-:S05]  /*2bb0*/  @!P6 MOV R61, 0x400 ;  /* 0x00000400003de802 */ /* 0x000fca0000000f00 */
[----:B0-2-4-:R-:W-:Y:S02]  /*2bc0*/  @!P6 VIADD R64, R61, 0xc80 ;  /* 0x00000c803d40e836 */ /* 0x015fe40000000000 */
[----:B------:R-:W-:-:S03]  /*2bd0*/  IMAD R61, R62, UR4, R17 ;  /* 0x000000043e3d7c24 */ /* 0x000fc6000f8e0211 */
[----:B-----5:R-:W-:Y:S02]  /*2be0*/  @!P6 LEA R64, R59, R64, 0x18 ;  /* 0x000000403b40e211 */ /* 0x020fe400078ec0ff */
[----:B------:R-:W-:Y:S03]  /*2bf0*/  SHFL.DOWN PT, R59, R60, 0x1, 0x1e1f ;  /* 0x083e1f003c3b7f89 */ /* 0x000fe600000e0000 */
[----:B------:R-:W-:-:S05]  /*2c00*/  @!P6 IMAD R61, R61, 0x4, R64 ;  /* 0x000000043d3de824 */ /* 0x000fca00078e0240 */
[----:B------:R-:W0:Y:S02]  /*2c10*/  @!P6 LDS R62, [R61] ;  /* 0x000000003d3ee984 */ /* 0x000e240000000800 */
[----:B0-----:R-:W-:-:S05]  /*2c20*/  @!P6 IADD3 R62, PT, PT, R62, R59, R60 ;  /* 0x0000003b3e3ee210 */ /* 0x001fca0007ffe03c */
[----:B------:R0:W-:Y:S01]  /*2c30*/  @!P6 STS [R61], R62 ;  /* 0x0000003e3d00e388 */ /* 0x0001e20000000800 */
[----:B------:R-:W-:-:S13]  /*2c40*/  ISETP.GE.AND P6, PT, R19, UR7, PT ;  /* 0x0000000713007c0c */ /* 0x000fda000bfc6270 */
[----:B0-----:R-:W-:Y:S05]  /*2c50*/  @!P6 BRA `(.L_x_5950) ;  /* 0xfffffff40028e947 */ /* 0x001fea000383ffff */
.L_x_5916:
[----:B------:R-:W-:Y:S05]  /*2c60*/  @!P0 BRA `(.L_x_5951) ;  /* 0xffffffe800b88947 */ /* 0x000fea000383ffff */
[----:B------:R-:W-:Y:S05]  /*2c70*/  BSYNC.RECONVERGENT B0 ;  /* 0x0000000000007941 */ /* 0x000fea0003800200 */
.L_x_5899:
[----:B------:R-:W-:Y:S01]  /*2c80*/  PLOP3.LUT P0, PT, PT, PT, PT, 0x8, 0x80 ;  /* 0x000000000080781c */ /* 0x000fe20003f0e170 */
[----:B------:R-:W-:Y:S01]  /*2c90*/  IMAD.MOV.U32 R18, RZ, RZ, 0x10 ;  /* 0x00000010ff127424 */ /* 0x000fe200078e00ff */
[----:B------:R-:W-:Y:S11]  /*2ca0*/  @P5 BRA `(.L_x_5952) ;  /* 0xffffffe8004c5947 */ /* 0x000ff6000383ffff */
[----:B------:R-:W-:Y:S01]  /*2cb0*/  ISETP.GT.U32.AND P1, PT, R0, 0x3f, PT ;  /* 0x0000003f0000780c */ /* 0x000fe20003f24070 */
[----:B------:R-:W-:Y:S05]  /*2cc0*/  WARPSYNC.ALL ;  /* 0x0000000000007948 */ /* 0x000fea0003800000 */
[----:B------:R-:W-:Y:S06]  /*2cd0*/  BAR.SYNC.DEFER_BLOCKING 0x0 ;  /* 0x0000000000007b1d */ /* 0x000fec0000010000 */
[----:B------:R-:W-:Y:S04]  /*2ce0*/  BSSY.RECONVERGENT B0, `(.L_x_5953) ;  /* 0x000004c000007945 */ /* 0x000fe80003800200 */
[----:B------:R-:W-:Y:S05]  /*2cf0*/  @P1 BRA `(.L_x_5954) ;  /* 0x0000000400281947 */ /* 0x000fea0003800000 */
[----:B------:R-:W5:Y:S01]  /*2d00*/  LDL R16, [R1] ;  /* 0x0000000001107983 */ /* 0x000f620000100800 */
[----:B------:R-:W-:Y:S01]  /*2d10*/  IMAD.SHL.U32 R63, R0, 0x4, RZ ;  /* 0x00000004003f7824 */ /* 0x000fe200078e00ff */
[----:B------:R-:W-:Y:S03]  /*2d20*/  BSSY.RECONVERGENT B1, `(.L_x_5955) ;  /* 0x0000022000017945 */ /* 0x000fe60003800200 */
[----:B------:R-:W-:Y:S01]  /*2d30*/  IMAD.MOV.U32 R60, RZ, RZ, R63 ;  /* 0x000000ffff3c7224 */ /* 0x000fe200078e003f */
[C---:B-----5:R-:W-:Y:S02]  /*2d40*/  LOP3.LUT R61, R16.reuse, 0x3, RZ, 0xc0, !PT ;  /* 0x00000003103d7812 */ /* 0x060fe400078ec0ff */
[----:B------:R-:W-:Y:S02]  /*2d50*/  ISETP.GE.U32.AND P1, PT, R16, 0x3, PT ;  /* 0x000000031000780c */ /* 0x000fe40003f26070 */
[----:B------:R-:W-:-:S13]  /*2d60*/  ISETP.NE.AND P0, PT, R61, 0x3, PT ;  /* 0x000000033d00780c */ /* 0x000fda0003f05270 */
[----:B------:R-:W-:Y:S05]  /*2d70*/  @!P0 BRA `(.L_x_5956) ;  /* 0x0000000000708947 */ /* 0x000fea0003800000 */
[----:B------:R-:W0:Y:S01]  /*2d80*/  LDL R62, [R1+0x4] ;  /* 0x00000400013e7983 */ /* 0x000e220000100800 */
[----:B------:R-:W5:Y:S01]  /*2d90*/  LDC.64 R66, c[0x0][0x3a0] ;  /* 0x0000e800ff427b82 */ /* 0x000f620000000a00 */
[----:B------:R-:W-:Y:S01]  /*2da0*/  MOV R59, UR6 ;  /* 0x00000006003b7c02 */ /* 0x000fe20008000f00 */
[----:B------:R-:W-:Y:S01]  /*2db0*/  VIADD R64, R63, UR15 ;  /* 0x0000000f3f407c36 */ /* 0x000fe20008000000 */
[----:B------:R-:W-:-:S03]  /*2dc0*/  ISETP.NE.AND P0, PT, R61, RZ, PT ;  /* 0x000000ff3d00720c */ /* 0x000fc60003f05270 */
[----:B------:R-:W-:Y:S02]  /*2dd0*/  IMAD R59, R59, 0x100, R63 ;  /* 0x000001003b3b7824 */ /* 0x000fe400078e023f */
[----:B------:R-:W-:Y:S02]  /*2de0*/  IMAD.MOV.U32 R60, RZ, RZ, R64 ;  /* 0x000000ffff3c7224 */ /* 0x000fe400078e0040 */
[----:B-----5:R-:W-:Y:S01]  /*2df0*/  IMAD.WIDE R58, R59, 0x4, R66 ;  /* 0x000000043b3a7825 */ /* 0x020fe200078e0242 */
[----:B0-2-4-:R-:W0:Y:S04]  /*2e00*/  LDS.128 R16, [R62] ;  /* 0x000000003e107984 */ /* 0x015e280000000c00 */
[----:B0-----:R0:W-:Y:S01]  /*2e10*/  STG.E.128 desc[UR12][R58.64], R16 ;  /* 0x000000103a007986 */ /* 0x0011e2000c101d0c */
[----:B------:R-:W-:Y:S05]  /*2e20*/  @!P0 BRA `(.L_x_5956) ;  /* 0x0000000000448947 */ /* 0x000fea0003800000 */
[----:B0-----:R-:W0:Y:S01]  /*2e30*/  LDC R17, c[0x0][0x360] ;  /* 0x0000d800ff117b82 */ /* 0x001e220000000800 */
[----:B------:R-:W-:Y:S01]  /*2e40*/  ISETP.NE.AND P0, PT, R61, 0x1, PT ;  /* 0x000000013d00780c */ /* 0x000fe20003f05270 */
[----:B------:R-:W-:Y:S02]  /*2e50*/  IMAD.U32 R58, RZ, RZ, UR6 ;  /* 0x00000006ff3a7e24 */ /* 0x000fe4000f8e00ff */
[----:B------:R-:W-:Y:S02]  /*2e60*/  IMAD.U32 R65, RZ, RZ, UR6 ;  /* 0x00000006ff417e24 */ /* 0x000fe4000f8e00ff */
[----:B------:R-:W-:Y:S01]  /*2e70*/  IMAD R58, R58, 0x100, R64 ;  /* 0x000001003a3a7824 */ /* 0x000fe200078e0240 */
[----:B------:R-:W-:-:S03]  /*2e80*/  IADD3 R64, PT, PT, R64, UR15, RZ ;  /* 0x0000000f40407c10 */ /* 0x000fc6000fffe0ff */
[----:B------:R-:W-:-:S04]  /*2e90*/  IMAD.WIDE R58, R58, 0x4, R66 ;  /* 0x000000043a3a7825 */ /* 0x000fc800078e0242 */
[----:B------:R-:W-:Y:S01]  /*2ea0*/  @P0 IMAD R65, R65, 0x100, R64 ;  /* 0x0000010041410824 */ /* 0x000fe200078e0240 */
[----:B0-----:R-:W-:-:S05]  /*2eb0*/  LEA R68, R17, R62, 0x4 ;  /* 0x0000003e11447211 */ /* 0x001fca00078e20ff */
[----:B------:R-:W0:Y:S01]  /*2ec0*/  LDS.128 R60, [R68] ;  /* 0x00000000443c7984 */ /* 0x000e220000000c00 */
[----:B------:R-:W-:-:S06]  /*2ed0*/  @P0 IMAD R16, R17, 0x10, R68 ;  /* 0x0000001011100824 */ /* 0x000fcc00078e0244 */
[----:B------:R-:W2:Y:S04]  /*2ee0*/  @P0 LDS.128 R16, [R16] ;  /* 0x0000000010100984 */ /* 0x000ea80000000c00 */
[----:B0-----:R0:W-:Y:S02]  /*2ef0*/  STG.E.128 desc[UR12][R58.64], R60 ;  /* 0x0000003c3a007986 */ /* 0x0011e4000c101d0c */
[----:B0-----:R-:W-:-:S04]  /*2f00*/  @P0 IMAD.WIDE R58, R65, 0x4, R66 ;  /* 0x00000004413a0825 */ /* 0x001fc800078e0242 */
[----:B------:R-:W-:Y:S01]  /*2f10*/  IMAD.MOV.U32 R60, RZ, RZ, R64 ;  /* 0x000000ffff3c7224 */ /* 0x000fe200078e0040 */
[----:B--2---:R0:W-:Y:S01]  /*2f20*/  @P0 STG.E.128 desc[UR12][R58.64], R16 ;  /* 0x000000103a000986 */ /* 0x0041e2000c101d0c */
[----:B------:R-:W-:-:S07]  /*2f30*/  @P0 IADD3 R60, PT, PT, R64, UR15, RZ ;  /* 0x0000000f403c0c10 */ /* 0x000fce000fffe0ff */
.L_x_5956:
[----:B------:R-:W-:Y:S05]  /*2f40*/  BSYNC.RECONVERGENT B1 ;  /* 0x0000000000017941 */ /* 0x000fea0003800200 */
.L_x_5955:
[----:B------:R-:W-:Y:S05]  /*2f50*/  @!P1 BRA `(.L_x_5954) ;  /* 0x0000000000909947 */ /* 0x000fea0003800000 */
[----:B0-----:R-:W0:Y:S01]  /*2f60*/  S2R R17, SR_CgaCtaId ;  /* 0x0000000000117919 */ /* 0x001e220000008800 */
[----:B------:R-:W-:-:S05]  /*2f70*/  MOV R16, 0x400 ;  /* 0x0000040000107802 */ /* 0x000fca0000000f00 */
[----:B------:R-:W-:-:S05]  /*2f80*/  VIADD R16, R16, 0xc80 ;  /* 0x00000c8010107836 */ /* 0x000fca0000000000 */
[----:B0-----:R-:W-:-:S07]  /*2f90*/  LEA R66, R17, R16, 0x18 ;  /* 0x0000001011427211 */ /* 0x001fce00078ec0ff */
.L_x_5957:
[C---:B------:R-:W-:Y:S01]  /*2fa0*/  IMAD R61, R60.reuse, 0x4, R66 ;  /* 0x000000043c3d7824 */ /* 0x040fe200078e0242 */
[----:B0-----:R-:W0:Y:S01]  /*2fb0*/  LDC.64 R68, c[0x0][0x3a0] ;  /* 0x0000e800ff447b82 */ /* 0x001e220000000a00 */
[----:B------:R-:W-:Y:S02]  /*2fc0*/  IMAD.U32 R58, RZ, RZ, UR6 ;  /* 0x00000006ff3a7e24 */ /* 0x000fe4000f8e00ff */
[----:B------:R-:W-:Y:S01]  /*2fd0*/  VIADD R65, R60, UR15 ;  /* 0x0000000f3c417c36 */ /* 0x000fe20008000000 */
[----:B--2-4-:R2:W4:Y:S02]  /*2fe0*/  LDS.128 R16, [R61] ;  /* 0x000000003d107984 */ /* 0x0145240000000c00 */
[----:B------:R-:W-:Y:S02]  /*2ff0*/  LEA R58, R58, R60, 0x8 ;  /* 0x0000003c3a3a7211 */ /* 0x000fe400078e40ff */
[----:B------:R-:W2:Y:S03]  /*3000*/  LDC R64, c[0x0][0x360] ;  /* 0x0000d800ff407b82 */ /* 0x000ea60000000800 */
[----:B0-----:R-:W-:-:S04]  /*3010*/  IMAD.WIDE R58, R58, 0x4, R68 ;  /* 0x000000043a3a7825 */ /* 0x001fc800078e0244 */
[----:B--2---:R-:W-:-:S04]  /*3020*/  IMAD R61, R64, 0x10, R61 ;  /* 0x00000010403d7824 */ /* 0x004fc800078e023d */
[----:B------:R-:W-:-:S05]  /*3030*/  IMAD R67, R64, 0x10, R61 ;  /* 0x0000001040437824 */ /* 0x000fca00078e023d */
[----:B------:R-:W-:Y:S01]  /*3040*/  LEA R64, R64, R67, 0x4 ;  /* 0x0000004340407211 */ /* 0x000fe200078e20ff */
[----:B----4-:R0:W-:Y:S04]  /*3050*/  STG.E.128 desc[UR12][R58.64], R16 ;  /* 0x000000103a007986 */ /* 0x0101e8000c101d0c */
[----:B------:R-:W2:Y:S04]  /*3060*/  LDS.128 R16, [R61] ;  /* 0x000000003d107984 */ /* 0x000ea80000000c00 */
[----:B------:R-:W4:Y:S01]  /*3070*/  LDS.128 R60, [R67] ;  /* 0x00000000433c7984 */ /* 0x000f220000000c00 */
[----:B0-----:R-:W-:-:S05]  /*3080*/  MOV R58, UR6 ;  /* 0x00000006003a7c02 */ /* 0x001fca0008000f00 */
[----:B------:R-:W-:Y:S02]  /*3090*/  IMAD R58, R58, 0x100, R65 ;  /* 0x000001003a3a7824 */ /* 0x000fe400078e0241 */
[----:B------:R-:W-:Y:S02]  /*30a0*/  VIADD R65, R65, UR15 ;  /* 0x0000000f41417c36 */ /* 0x000fe40008000000 */
[----:B------:R-:W-:-:S05]  /*30b0*/  IMAD.WIDE R58, R58, 0x4, R68 ;  /* 0x000000043a3a7825 */ /* 0x000fca00078e0244 */
[----:B--2---:R-:W-:Y:S04]  /*30c0*/  STG.E.128 desc[UR12][R58.64], R16 ;  /* 0x000000103a007986 */ /* 0x004fe8000c101d0c */
[----:B------:R0:W2:Y:S02]  /*30d0*/  LDS.128 R16, [R64] ;  /* 0x0000000040107984 */ /* 0x0000a40000000c00 */
[----:B0-----:R-:W-:Y:S02]  /*30e0*/  IMAD.U32 R64, RZ, RZ, UR6 ;  /* 0x00000006ff407e24 */ /* 0x001fe4000f8e00ff */
[----:B------:R-:W-:-:S05]  /*30f0*/  IMAD.U32 R58, RZ, RZ, UR6 ;  /* 0x00000006ff3a7e24 */ /* 0x000fca000f8e00ff */
[----:B------:R-:W-:Y:S01]  /*3100*/  LEA R58, R58, R65, 0x8 ;  /* 0x000000413a3a7211 */ /* 0x000fe200078e40ff */
[----:B------:R-:W-:-:S04]  /*3110*/  VIADD R65, R65, UR15 ;  /* 0x0000000f41417c36 */ /* 0x000fc80008000000 */
[----:B------:R-:W-:Y:S01]  /*3120*/  IMAD.WIDE R58, R58, 0x4, R68 ;  /* 0x000000043a3a7825 */ /* 0x000fe200078e0244 */
[----:B------:R-:W-:-:S04]  /*3130*/  LEA R64, R64, R65, 0x8 ;  /* 0x0000004140407211 */ /* 0x000fc800078e40ff */
[----:B----4-:R0:W-:Y:S02]  /*3140*/  STG.E.128 desc[UR12][R58.64], R60 ;  /* 0x0000003c3a007986 */ /* 0x0101e4000c101d0c */
[----:B0-----:R-:W-:-:S04]  /*3150*/  IMAD.WIDE R58, R64, 0x4, R68 ;  /* 0x00000004403a7825 */ /* 0x001fc800078e0244 */
[----:B------:R-:W-:Y:S01]  /*3160*/  VIADD R60, R65, UR15 ;  /* 0x0000000f413c7c36 */ /* 0x000fe20008000000 */
[----:B--2---:R0:W-:Y:S04]  /*3170*/  STG.E.128 desc[UR12][R58.64], R16 ;  /* 0x000000103a007986 */ /* 0x0041e8000c101d0c */
[----:B------:R-:W-:-:S13]  /*3180*/  ISETP.GE.U32.AND P0, PT, R60, 0x100, PT ;  /* 0x000001003c00780c */ /* 0x000fda0003f06070 */
[----:B------:R-:W-:Y:S05]  /*3190*/  @!P0 BRA `(.L_x_5957) ;  /* 0xfffffffc00808947 */ /* 0x000fea000383ffff */
.L_x_5954:
[----:B------:R-:W-:Y:S05]  /*31a0*/  BSYNC.RECONVERGENT B0 ;  /* 0x0000000000007941 */ /* 0x000fea0003800200 */
.L_x_5953:
[----:B------:R-:W-:Y:S02]  /*31b0*/  UIADD3 UR6, UPT, UPT, UR11, UR6, URZ ;  /* 0x000000060b067290 */ /* 0x000fe4000fffe0ff */
[----:B------:R-:W-:-:S04]  /*31c0*/  USHF.L.U32 UR9, UR11, 0x2, URZ ;  /* 0x000000020b097899 */ /* 0x000fc800080006ff */
[----:B------:R-:W-:-:S09]  /*31d0*/  UISETP.GE.U32.AND UP0, UPT, UR6, UR9, UPT ;  /* 0x000000090600728c */ /* 0x000fd2000bf06070 */
[----:B------:R-:W-:Y:S05]  /*31e0*/  BRA.U !UP0, `(.L_x_5958) ;  /* 0xffffffd908dc7547 */ /* 0x000fea000b83ffff */
[----:B------:R-:W-:Y:S05]  /*31f0*/  EXIT ;  /* 0x000000000000794d */ /* 0x000fea0003800000 */
.L_x_5919:
[----:B------:R-:W-:Y:S02]  /*3200*/  HFMA2 R62, -RZ, RZ, 0, 1.847743988037109375e-06 ;  /* 0x0000001fff3e7431 */ /* 0x000fe400000001ff */
[----:B------:R-:W-:Y:S02]  /*3210*/  IMAD.MOV.U32 R61, RZ, RZ, R39 ;  /* 0x000000ffff3d7224 */ /* 0x000fe400078e0027 */
[----:B------:R-:W-:-:S07]  /*3220*/  IMAD.MOV.U32 R63, RZ, RZ, -0x1 ;  /* 0xffffffffff3f7424 */ /* 0x000fce00078e00ff */
[----:B-1-3--:R-:W-:Y:S05]  /*3230*/  WARPSYNC.COLLECTIVE R63, `(.L_x_5959) ;  /* 0x000000003f087348 */ /* 0x00afea0003c00000 */
[----:B------:R0:W2:Y:S02]  /*3240*/  SHFL.IDX P6, R61, R64, R61, R62 ;  /* 0x0000003d403d7389 */ /* 0x0000a400000c003e */
[----:B0123--:R-:W-:Y:S05]  /*3250*/  ENDCOLLECTIVE ;  /* 0x000000000000791b */ /* 0x00ffea0003800000 */
.L_x_5959:
[----:B------:R-:W-:Y:S01]  /*3260*/  IMAD.MOV.U32 R65, RZ, RZ, R61 ;  /* 0x000000ffff417224 */ /* 0x000fe200078e003d */
[----:B------:R-:W-:Y:S06]  /*3270*/  BRA `(.L_x_5960) ;  /* 0xffffffec00cc7947 */ /* 0x000fec000383ffff */
.L_x_5921:
[----:B------:R-:W-:Y:S01]  /*3280*/  BSSY B1, `(.L_x_5961) ;  /* 0x0000007000017945 */ /* 0x000fe20003800000 */
[----:B------:R-:W-:Y:S01]  /*3290*/  MOV R61, R5 ;  /* 0x00000005003d7202 */ /* 0x000fe20000000f00 */
[----:B------:R-:W-:Y:S02]  /*32a0*/  IMAD.MOV.U32 R62, RZ, RZ, 0x1f ;  /* 0x0000001fff3e7424 */ /* 0x000fe400078e00ff */
[----:B------:R-:W-:-:S07]  /*32b0*/  IMAD.MOV.U32 R63, RZ, RZ, -0x1 ;  /* 0xffffffffff3f7424 */ /* 0x000fce00078e00ff */
[----:B01-3--:R-:W-:Y:S05]  /*32c0*/  WARPSYNC.COLLECTIVE R63, `(.L_x_5962) ;  /* 0x000000003f087348 */ /* 0x00bfea0003c00000 */
[----:B------:R2:W4:Y:S02]  /*32d0*/  SHFL.IDX P6, R61, R64, R61, R62 ;  /* 0x0000003d403d7389 */ /* 0x00052400000c003e */
[----:B01234-:R-:W-:Y:S05]  /*32e0*/  ENDCOLLECTIVE ;  /* 0x000000000000791b */ /* 0x01ffea0003800000 */
.L_x_5962:
[----:B------:R-:W-:Y:S05]  /*32f0*/  BSYNC B1 ;  /* 0x0000000000017941 */ /* 0x000fea0003800000 */
.L_x_5961:
[----:B------:R-:W-:Y:S05]  /*3300*/  BRA `(.L_x_5963) ;  /* 0xffffffec00c07947 */ /* 0x000fea000383ffff */
.L_x_5923:
[----:B------:R-:W-:Y:S01]  /*3310*/  BSSY B1, `(.L_x_5964) ;  /* 0x0000007000017945 */ /* 0x000fe20003800000 */
[----:B------:R-:W-:Y:S01]  /*3320*/  MOV R61, R6 ;  /* 0x00000006003d7202 */ /* 0x000fe20000000f00 */
[----:B------:R-:W-:Y:S02]  /*3330*/  IMAD.MOV.U32 R62, RZ, RZ, 0x1f ;  /* 0x0000001fff3e7424 */ /* 0x000fe400078e00ff */
[----:B------:R-:W-:-:S07]  /*3340*/  IMAD.MOV.U32 R63, RZ, RZ, -0x1 ;  /* 0xffffffffff3f7424 */ /* 0x000fce00078e00ff */
[----:B0123--:R-:W-:Y:S05]  /*3350*/  WARPSYNC.COLLECTIVE R63, `(.L_x_5965) ;  /* 0x000000003f087348 */ /* 0x00ffea0003c00000 */
[----:B------:R4:W0:Y:S02]  /*3360*/  SHFL.IDX P6, R61, R64, R61, R62 ;  /* 0x0000003d403d7389 */ /* 0x00082400000c003e */
[----:B01234-:R-:W-:Y:S05]  /*3370*/  ENDCOLLECTIVE ;  /* 0x000000000000791b */ /* 0x01ffea0003800000 */
.L_x_5965:
[----:B------:R-:W-:Y:S05]  /*3380*/  BSYNC B1 ;  /* 0x0000000000017941 */ /* 0x000fea0003800000 */
.L_x_5964:
[----:B------:R-:W-:Y:S05]  /*3390*/  BRA `(.L_x_5966) ;  /* 0xffffffec00b47947 */ /* 0x000fea000383ffff */
.L_x_5925:
[----:B------:R-:W-:Y:S01]  /*33a0*/  BSSY B1, `(.L_x_5967) ;  /* 0x0000007000017945 */ /* 0x000fe20003800000 */
[----:B------:R-:W-:Y:S01]  /*33b0*/  MOV R61, R7 ;  /* 0x00000007003d7202 */ /* 0x000fe20000000f00 */
[----:B------:R-:W-:Y:S02]  /*33c0*/  IMAD.MOV.U32 R62, RZ, RZ, 0x1f ;  /* 0x0000001fff3e7424 */ /* 0x000fe400078e00ff */
[----:B------:R-:W-:-:S07]  /*33d0*/  IMAD.MOV.U32 R63, RZ, RZ, -0x1 ;  /* 0xffffffffff3f7424 */ /* 0x000fce00078e00ff */
[----:B01234-:R-:W-:Y:S05]  /*33e0*/  WARPSYNC.COLLECTIVE R63, `(.L_x_5968) ;  /* 0x000000003f087348 */ /* 0x01ffea0003c00000 */
[----:B------:R0:W0:Y:S02]  /*33f0*/  SHFL.IDX P6, R61, R64, R61, R62 ;  /* 0x0000003d403d7389 */ /* 0x00002400000c003e */
[----:B01234-:R-:W-:Y:S05]  /*3400*/  ENDCOLLECTIVE ;  /* 0x000000000000791b */ /* 0x01ffea0003800000 */
.L_x_5968:
[----:B------:R-:W-:Y:S05]  /*3410*/  BSYNC B1 ;  /* 0x0000000000017941 */ /* 0x000fea0003800000 */
.L_x_5967:
[----:B------:R-:W-:Y:S05]  /*3420*/  BRA `(.L_x_5969) ;  /* 0xffffffec00a87947 */ /* 0x000fea000383ffff */
.L_x_5927:
[----:B------:R-:W-:Y:S01]  /*3430*/  BSSY B1, `(.L_x_5970) ;  /* 0x0000007000017945 */ /* 0x000fe20003800000 */
[----:B------:R-:W-:Y:S01]  /*3440*/  MOV R61, R8 ;  /* 0x00000008003d7202 */ /* 0x000fe20000000f00 */
[----:B------:R-:W-:Y:S02]  /*3450*/  IMAD.MOV.U32 R62, RZ, RZ, 0x1f ;  /* 0x0000001fff3e7424 */ /* 0x000fe400078e00ff */
[----:B------:R-:W-:-:S07]  /*3460*/  IMAD.MOV.U32 R63, RZ, RZ, -0x1 ;  /* 0xffffffffff3f7424 */ /* 0x000fce00078e00ff */
[----:B01234-:R-:W-:Y:S05]  /*3470*/  WARPSYNC.COLLECTIVE R63, `(.L_x_5971) ;  /* 0x000000003f087348 */ /* 0x01ffea0003c00000 */
[----:B------:R0:W0:Y:S02]  /*3480*/  SHFL.IDX P6, R61, R64, R61, R62 ;  /* 0x0000003d403d7389 */ /* 0x00002400000c003e */
[----:B01234-:R-:W-:Y:S05]  /*3490*/  ENDCOLLECTIVE ;  /* 0x000000000000791b */ /* 0x01ffea0003800000 */
.L_x_5971:
[----:B------:R-:W-:Y:S05]  /*34a0*/  BSYNC B1 ;  /* 0x0000000000017941 */ /* 0x000fea0003800000 */
.L_x_5970:
[----:B------:R-:W-:Y:S05]  /*34b0*/  BRA `(.L_x_5972) ;  /* 0xffffffec009c7947 */ /* 0x000fea000383ffff */
.L_x_5929:
[----:B------:R-:W-:Y:S01]  /*34c0*/  BSSY B1, `(.L_x_5973) ;  /* 0x0000007000017945 */ /* 0x000fe20003800000 */
[----:B------:R-:W-:Y:S01]  /*34d0*/  MOV R61, R9 ;  /* 0x00000009003d7202 */ /* 0x000fe20000000f00 */
[----:B------:R-:W-:Y:S02]  /*34e0*/  IMAD.MOV.U32 R62, RZ, RZ, 0x1f ;  /* 0x0000001fff3e7424 */ /* 0x000fe400078e00ff */
[----:B------:R-:W-:-:S07]  /*34f0*/  IMAD.MOV.U32 R63, RZ, RZ, -0x1 ;  /* 0xffffffffff3f7424 */ /* 0x000fce00078e00ff */
[----:B01234-:R-:W-:Y:S05]  /*3500*/  WARPSYNC.COLLECTIVE R63, `(.L_x_5974) ;  /* 0x000000003f087348 */ /* 0x01ffea0003c00000 */
[----:B------:R0:W0:Y:S02]  /*3510*/  SHFL.IDX P6, R61, R64, R61, R62 ;  /* 0x0000003d403d7389 */ /* 0x00002400000c003e */
[----:B01234-:R-:W-:Y:S05]  /*3520*/  ENDCOLLECTIVE ;  /* 0x000000000000791b */ /* 0x01ffea0003800000 */
.L_x_5974:
[----:B------:R-:W-:Y:S05]  /*3530*/  BSYNC B1 ;  /* 0x0000000000017941 */ /* 0x000fea0003800000 */
.L_x_5973:
[----:B------:R-:W-:Y:S05]  /*3540*/  BRA `(.L_x_5975) ;  /* 0xffffffec00907947 */ /* 0x000fea000383ffff */
.L_x_5931:
[----:B------:R-:W-:Y:S01]  /*3550*/  BSSY B1, `(.L_x_5976) ;  /* 0x0000007000017945 */ /* 0x000fe20003800000 */
[----:B------:R-:W-:Y:S01]  /*3560*/  MOV R61, R10 ;  /* 0x0000000a003d7202 */ /* 0x000fe20000000f00 */
[----:B------:R-:W-:Y:S02]  /*3570*/  IMAD.MOV.U32 R62, RZ, RZ, 0x1f ;  /* 0x0000001fff3e7424 */ /* 0x000fe400078e00ff */
[----:B------:R-:W-:-:S07]  /*3580*/  IMAD.MOV.U32 R63, RZ, RZ, -0x1 ;  /* 0xffffffffff3f7424 */ /* 0x000fce00078e00ff */
[----:B01234-:R-:W-:Y:S05]  /*3590*/  WARPSYNC.COLLECTIVE R63, `(.L_x_5977) ;  /* 0x000000003f087348 */ /* 0x01ffea0003c00000 */
[----:B------:R0:W0:Y:S02]  /*35a0*/  SHFL.IDX P6, R61, R64, R61, R62 ;  /* 0x0000003d403d7389 */ /* 0x00002400000c003e */
[----:B01234-:R-:W-:Y:S05]  /*35b0*/  ENDCOLLECTIVE ;  /* 0x000000000000791b */ /* 0x01ffea0003800000 */
.L_x_5977:
[----:B------:R-:W-:Y:S05]  /*35c0*/  BSYNC B1 ;  /* 0x0000000000017941 */ /* 0x000fea0003800000 */
.L_x_5976:
[----:B------:R-:W-:Y:S05]  /*35d0*/  BRA `(.L_x_5978) ;  /* 0xffffffec00847947 */ /* 0x000fea000383ffff */
.L_x_5933:
[----:B------:R-:W-:Y:S01]  /*35e0*/  BSSY B1, `(.L_x_5979) ;  /* 0x0000007000017945 */ /* 0x000fe20003800000 */
[----:B------:R-:W-:Y:S01]  /*35f0*/  MOV R61, R11 ;  /* 0x0000000b003d7202 */ /* 0x000fe20000000f00 */
[----:B------:R-:W-:Y:S02]  /*3600*/  IMAD.MOV.U32 R62, RZ, RZ, 0x1f ;  /* 0x0000001fff3e7424 */ /* 0x000fe400078e00ff */
[----:B------:R-:W-:-:S07]  /*3610*/  IMAD.MOV.U32 R63, RZ, RZ, -0x1 ;  /* 0xffffffffff3f7424 */ /* 0x000fce00078e00ff */
[----:B01234-:R-:W-:Y:S05]  /*3620*/  WARPSYNC.COLLECTIVE R63, `(.L_x_5980) ;  /* 0x000000003f087348 */ /* 0x01ffea0003c00000 */
[----:B------:R0:W0:Y:S02]  /*3630*/  SHFL.IDX P6, R61, R64, R61, R62 ;  /* 0x0000003d403d7389 */ /* 0x00002400000c003e */
[----:B01234-:R-:W-:Y:S05]  /*3640*/  ENDCOLLECTIVE ;  /* 0x000000000000791b */ /* 0x01ffea0003800000 */
.L_x_5980:
[----:B------:R-:W-:Y:S05]  /*3650*/  BSYNC B1 ;  /* 0x0000000000017941 */ /* 0x000fea0003800000 */
.L_x_5979:
[----:B------:R-:W-:Y:S05]  /*3660*/  BRA `(.L_x_5981) ;  /* 0xffffffec00787947 */ /* 0x000fea000383ffff */
.L_x_5935:
[----:B------:R-:W-:Y:S01]  /*3670*/  BSSY B1, `(.L_x_5982) ;  /* 0x0000007000017945 */ /* 0x000fe20003800000 */
[----:B------:R-:W-:Y:S01]  /*3680*/  MOV R61, R12 ;  /* 0x0000000c003d7202 */ /* 0x000fe20000000f00 */
[----:B------:R-:W-:Y:S02]  /*3690*/  IMAD.MOV.U32 R62, RZ, RZ, 0x1f ;  /* 0x0000001fff3e7424 */ /* 0x000fe400078e00ff */
[----:B------:R-:W-:-:S07]  /*36a0*/  IMAD.MOV.U32 R63, RZ, RZ, -0x1 ;  /* 0xffffffffff3f7424 */ /* 0x000fce00078e00ff */
[----:B01234-:R-:W-:Y:S05]  /*36b0*/  WARPSYNC.COLLECTIVE R63, `(.L_x_5983) ;  /* 0x000000003f087348 */ /* 0x01ffea0003c00000 */
[----:B------:R0:W0:Y:S02]  /*36c0*/  SHFL.IDX P6, R61, R64, R61, R62 ;  /* 0x0000003d403d7389 */ /* 0x00002400000c003e */
[----:B01234-:R-:W-:Y:S05]  /*36d0*/  ENDCOLLECTIVE ;  /* 0x000000000000791b */ /* 0x01ffea0003800000 */
.L_x_5983:
[----:B------:R-:W-:Y:S05]  /*36e0*/  BSYNC B1 ;  /* 0x0000000000017941 */ /* 0x000fea0003800000 */
.L_x_5982:
[----:B------:R-:W-:Y:S05]  /*36f0*/  BRA `(.L_x_5984) ;  /* 0xffffffec006c7947 */ /* 0x000fea000383ffff */
.L_x_5937:
[----:B------:R-:W-:Y:S01]  /*3700*/  BSSY B1, `(.L_x_5985) ;  /* 0x0000007000017945 */ /* 0x000fe20003800000 */
[----:B------:R-:W-:Y:S01]  /*3710*/  MOV R61, R13 ;  /* 0x0000000d003d7202 */ /* 0x000fe20000000f00 */
[----:B------:R-:W-:Y:S02]  /*3720*/  IMAD.MOV.U32 R62, RZ, RZ, 0x1f ;  /* 0x0000001fff3e7424 */ /* 0x000fe400078e00ff */
[----:B------:R-:W-:-:S07]  /*3730*/  IMAD.MOV.U32 R63, RZ, RZ, -0x1 ;  /* 0xffffffffff3f7424 */ /* 0x000fce00078e00ff */
[----:B01234-:R-:W-:Y:S05]  /*3740*/  WARPSYNC.COLLECTIVE R63, `(.L_x_5986) ;  /* 0x000000003f087348 */ /* 0x01ffea0003c00000 */
[----:B------:R0:W0:Y:S02]  /*3750*/  SHFL.IDX P6, R61, R64, R61, R62 ;  /* 0x0000003d403d7389 */ /* 0x00002400000c003e */
[----:B01234-:R-:W-:Y:S05]  /*3760*/  ENDCOLLECTIVE ;  /* 0x000000000000791b */ /* 0x01ffea0003800000 */
.L_x_5986:
[----:B------:R-:W-:Y:S05]  /*3770*/  BSYNC B1 ;  /* 0x0000000000017941 */ /* 0x000fea0003800000 */
.L_x_5985:
[----:B------:R-:W-:Y:S05]  /*3780*/  BRA `(.L_x_5987) ;  /* 0xffffffec00607947 */ /* 0x000fea000383ffff */
.L_x_5939:
[----:B------:R-:W-:Y:S01]  /*3790*/  BSSY B1, `(.L_x_5988) ;  /* 0x0000007000017945 */ /* 0x000fe20003800000 */
[----:B------:R-:W-:Y:S01]  /*37a0*/  MOV R61, R14 ;  /* 0x0000000e003d7202 */ /* 0x000fe20000000f00 */
[----:B------:R-:W-:Y:S02]  /*37b0*/  IMAD.MOV.U32 R62, RZ, RZ, 0x1f ;  /* 0x0000001fff3e7424 */ /* 0x000fe400078e00ff */
[----:B------:R-:W-:-:S07]  /*37c0*/  IMAD.MOV.U32 R63, RZ, RZ, -0x1 ;  /* 0xffffffffff3f7424 */ /* 0x000fce00078e00ff */
[----:B01234-:R-:W-:Y:S05]  /*37d0*/  WARPSYNC.COLLECTIVE R63, `(.L_x_5989) ;  /* 0x000000003f087348 */ /* 0x01ffea0003c00000 */
[----:B------:R0:W0:Y:S02]  /*37e0*/  SHFL.IDX P6, R61, R64, R61, R62 ;  /* 0x0000003d403d7389 */ /* 0x00002400000c003e */
[----:B01234-:R-:W-:Y:S05]  /*37f0*/  ENDCOLLECTIVE ;  /* 0x000000000000791b */ /* 0x01ffea0003800000 */
.L_x_5989:
[----:B------:R-:W-:Y:S05]  /*3800*/  BSYNC B1 ;  /* 0x0000000000017941 */ /* 0x000fea0003800000 */
.L_x_5988:
[----:B------:R-:W-:Y:S05]  /*3810*/  BRA `(.L_x_5990) ;  /* 0xffffffec00547947 */ /* 0x000fea000383ffff */
.L_x_5941:
[----:B------:R-:W-:Y:S01]  /*3820*/  BSSY B1, `(.L_x_5991) ;  /* 0x0000007000017945 */ /* 0x000fe20003800000 */
[----:B------:R-:W-:Y:S01]  /*3830*/  MOV R61, R15 ;  /* 0x0000000f003d7202 */ /* 0x000fe20000000f00 */
[----:B------:R-:W-:Y:S02]  /*3840*/  IMAD.MOV.U32 R62, RZ, RZ, 0x1f ;  /* 0x0000001fff3e7424 */ /* 0x000fe400078e00ff */
[----:B------:R-:W-:-:S07]  /*3850*/  IMAD.MOV.U32 R63, RZ, RZ, -0x1 ;  /* 0xffffffffff3f7424 */ /* 0x000fce00078e00ff */
[----:B01234-:R-:W-:Y:S05]  /*3860*/  WARPSYNC.COLLECTIVE R63, `(.L_x_5992) ;  /* 0x000000003f087348 */ /* 0x01ffea0003c00000 */
[----:B------:R0:W0:Y:S02]  /*3870*/  SHFL.IDX P6, R61, R64, R61, R62 ;  /* 0x0000003d403d7389 */ /* 0x00002400000c003e */
[----:B01234-:R-:W-:Y:S05]  /*3880*/  ENDCOLLECTIVE ;  /* 0x000000000000791b */ /* 0x01ffea0003800000 */
.L_x_5992:
[----:B------:R-:W-:Y:S05]  /*3890*/  BSYNC B1 ;  /* 0x0000000000017941 */ /* 0x000fea0003800000 */
.L_x_5991:
[----:B------:R-:W-:Y:S05]  /*38a0*/  BRA `(.L_x_5993) ;  /* 0xffffffec00487947 */ /* 0x000fea000383ffff */
.L_x_5943:
[----:B------:R-:W-:Y:S01]  /*38b0*/  BSSY B1, `(.L_x_5994) ;  /* 0x0000007000017945 */ /* 0x000fe20003800000 */
[----:B------:R-:W-:Y:S01]  /*38c0*/  MOV R61, R20 ;  /* 0x00000014003d7202 */ /* 0x000fe20000000f00 */
[----:B------:R-:W-:Y:S02]  /*38d0*/  IMAD.MOV.U32 R62, RZ, RZ, 0x1f ;  /* 0x0000001fff3e7424 */ /* 0x000fe400078e00ff */
[----:B------:R-:W-:-:S07]  /*38e0*/  IMAD.MOV.U32 R63, RZ, RZ, -0x1 ;  /* 0xffffffffff3f7424 */ /* 0x000fce00078e00ff */
[----:B01234-:R-:W-:Y:S05]  /*38f0*/  WARPSYNC.COLLECTIVE R63, `(.L_x_5995) ;  /* 0x000000003f087348 */ /* 0x01ffea0003c00000 */
[----:B------:R0:W0:Y:S02]  /*3900*/  SHFL.IDX P6, R61, R64, R61, R62 ;  /* 0x0000003d403d7389 */ /* 0x00002400000c003e */
[----:B01234-:R-:W-:Y:S05]  /*3910*/  ENDCOLLECTIVE ;  /* 0x000000000000791b */ /* 0x01ffea0003800000 */
.L_x_5995:
[----:B------:R-:W-:Y:S05]  /*3920*/  BSYNC B1 ;  /* 0x0000000000017941 */ /* 0x000fea0003800000 */
.L_x_5994:
[----:B------:R-:W-:Y:S05]  /*3930*/  BRA `(.L_x_5996) ;  /* 0xffffffec003c7947 */ /* 0x000fea000383ffff */
.L_x_5945:
[----:B------:R-:W-:Y:S01]  /*3940*/  BSSY B1, `(.L_x_5997) ;  /* 0x0000007000017945 */ /* 0x000fe20003800000 */
[----:B------:R-:W-:Y:S01]  /*3950*/  MOV R61, R21 ;  /* 0x00000015003d7202 */ /* 0x000fe20000000f00 */
[----:B------:R-:W-:Y:S02]  /*3960*/  IMAD.MOV.U32 R62, RZ, RZ, 0x1f ;  /* 0x0000001fff3e7424 */ /* 0x000fe400078e00ff */
[----:B------:R-:W-:-:S07]  /*3970*/  IMAD.MOV.U32 R63, RZ, RZ, -0x1 ;  /* 0xffffffffff3f7424 */ /* 0x000fce00078e00ff */
[----:B01234-:R-:W-:Y:S05]  /*3980*/  WARPSYNC.COLLECTIVE R63, `(.L_x_5998) ;  /* 0x000000003f087348 */ /* 0x01ffea0003c00000 */
[----:B------:R0:W0:Y:S02]  /*3990*/  SHFL.IDX P6, R61, R64, R61, R62 ;  /* 0x0000003d403d7389 */ /* 0x00002400000c003e */
[----:B01234-:R-:W-:Y:S05]  /*39a0*/  ENDCOLLECTIVE ;  /* 0x000000000000791b */ /* 0x01ffea0003800000 */
.L_x_5998:
[----:B------:R-:W-:Y:S05]  /*39b0*/  BSYNC B1 ;  /* 0x0000000000017941 */ /* 0x000fea0003800000 */
.L_x_5997:
[----:B------:R-:W-:Y:S05]  /*39c0*/  BRA `(.L_x_5999) ;  /* 0xffffffec00307947 */ /* 0x000fea000383ffff */
.L_x_5947:
[----:B------:R-:W-:Y:S01]  /*39d0*/  BSSY B1, `(.L_x_6000) ;  /* 0x0000007000017945 */ /* 0x000fe20003800000 */
[----:B------:R-:W-:Y:S01]  /*39e0*/  MOV R61, R22 ;  /* 0x00000016003d7202 */ /* 0x000fe20000000f00 */
[----:B------:R-:W-:Y:S02]  /*39f0*/  IMAD.MOV.U32 R62, RZ, RZ, 0x1f ;  /* 0x0000001fff3e7424 */ /* 0x000fe400078e00ff */
[----:B------:R-:W-:-:S07]  /*3a00*/  IMAD.MOV.U32 R63, RZ, RZ, -0x1 ;  /* 0xffffffffff3f7424 */ /* 0x000fce00078e00ff */
[----:B01234-:R-:W-:Y:S05]  /*3a10*/  WARPSYNC.COLLECTIVE R63, `(.L_x_6001) ;  /* 0x000000003f087348 */ /* 0x01ffea0003c00000 */
[----:B------:R0:W0:Y:S02]  /*3a20*/  SHFL.IDX P6, R61, R64, R61, R62 ;  /* 0x0000003d403d7389 */ /* 0x00002400000c003e */
[----:B01234-:R-:W-:Y:S05]  /*3a30*/  ENDCOLLECTIVE ;  /* 0x000000000000791b */ /* 0x01ffea0003800000 */
.L_x_6001:
[----:B------:R-:W-:Y:S05]  /*3a40*/  BSYNC B1 ;  /* 0x0000000000017941 */ /* 0x000fea0003800000 */
.L_x_6000:
[----:B------:R-:W-:Y:S05]  /*3a50*/  BRA `(.L_x_6002) ;  /* 0xffffffec00247947 */ /* 0x000fea000383ffff */
.L_x_5949:
[----:B------:R-:W-:Y:S01]  /*3a60*/  BSSY B1, `(.L_x_6003) ;  /* 0x0000007000017945 */ /* 0x000fe20003800000 */
[----:B------:R-:W-:Y:S01]  /*3a70*/  MOV R61, R40 ;  /* 0x00000028003d7202 */ /* 0x000fe20000000f00 */
[----:B------:R-:W-:Y:S02]  /*3a80*/  IMAD.MOV.U32 R62, RZ, RZ, 0x1f ;  /* 0x0000001fff3e7424 */ /* 0x000fe400078e00ff */
[----:B------:R-:W-:-:S07]  /*3a90*/  IMAD.MOV.U32 R63, RZ, RZ, -0x1 ;  /* 0xffffffffff3f7424 */ /* 0x000fce00078e00ff */
[----:B01234-:R-:W-:Y:S05]  /*3aa0*/  WARPSYNC.COLLECTIVE R63, `(.L_x_6004) ;  /* 0x000000003f087348 */ /* 0x01ffea0003c00000 */
[----:B------:R0:W0:Y:S02]  /*3ab0*/  SHFL.IDX P6, R61, R64, R61, R62 ;  /* 0x0000003d403d7389 */ /* 0x00002400000c003e */
[----:B01234-:R-:W-:Y:S05]  /*3ac0*/  ENDCOLLECTIVE ;  /* 0x000000000000791b */ /* 0x01ffea0003800000 */
.L_x_6004:
[----:B------:R-:W-:Y:S05]  /*3ad0*/  BSYNC B1 ;  /* 0x0000000000017941 */ /* 0x000fea0003800000 */
.L_x_6003:
[----:B------:R-:W-:Y:S01]  /*3ae0*/  MOV R64, R61 ;  /* 0x0000003d00407202 */ /* 0x000fe20000000f00 */
[----:B------:R-:W-:Y:S06]  /*3af0*/  BRA `(.L_x_6005) ;  /* 0xffffffec00147947 */ /* 0x000fec000383ffff */
        .weak           $__internal_163_$__cuda_sm20_div_s16
        .type           $__internal_163_$__cuda_sm20_div_s16,@function
        .size           $__internal_163_$__cuda_sm20_div_s16,($__internal_164_$__cuda_sm20_div_u16 - $__internal_163_$__cuda_sm20_div_s16)
$__internal_163_$__cuda_sm20_div_s16:
        /* <DEDUP_REMOVED lines=25> */
[----:B------:R-:W-:Y:S05]  /*3c90*/  RET.REL.NODEC R16 `(_Z9cuda_gemmIiLi128ELi4ELi1ELi256ELi32ELi32ELi64ELi1ELi0EEviiiPT_S1_S1_iii) ;  /* 0xffffffc010d87950 */ /* 0x000fea0003c3ffff */
        .weak           $__internal_164_$__cuda_sm20_div_u16
        .type           $__internal_164_$__cuda_sm20_div_u16,@function
        .size           $__internal_164_$__cuda_sm20_div_u16,(.L_x_38667 - $__internal_164_$__cuda_sm20_div_u16)
$__internal_164_$__cuda_sm20_div_u16:
[----:B------:R-:W0:Y:S01]  /*3ca0*/  I2F.U16 R6, UR7 ;  /* 0x0000000700067d06 */ /* 0x000e220008101000 */
[----:B------:R-:W-:Y:S01]  /*3cb0*/  HFMA2 R7, -RZ, RZ, 15, 0 ;  /* 0x4b800000ff077431 */ /* 0x000fe200000001ff */
        /* <DEDUP_REMOVED lines=16> */
[----:B------:R-:W-:-:S05]  /*3dc0*/  @!P0 IMAD.MOV.U32 R12, RZ, RZ, -0x1 ;  /* 0xffffffffff0c8424 */ /* 0x000fca00078e00ff */
[----:B------:R0:W-:Y:S02]  /*3dd0*/  STL [R1+0x8], R12 ;  /* 0x0000080c01007387 */ /* 0x0001e40000100800 */
[----:B0-----:R-:W-:Y:S05]  /*3de0*/  RET.REL.NODEC R6 `(_Z9cuda_gemmIiLi128ELi4ELi1ELi256ELi32ELi32ELi64ELi1ELi0EEviiiPT_S1_S1_iii) ;  /* 0xffffffc006847950 */ /* 0x001fea0003c3ffff */
.L_x_6006:
        /* <DEDUP_REMOVED lines=9> */
.L_x_38667:


//--------------------- .text._Z9cuda_gemmIiLi128ELi4ELi1ELi256ELi32ELi32ELi64ELi0ELi1EEviiiPT_S1_S1_iii --------------------------
	.section	.text._Z9cuda_gemmIiLi128ELi4ELi1ELi256ELi32ELi32ELi64ELi0ELi1EEviiiPT_S1_S1_iii,"ax",@progbits
	.align	128
        .global         _Z9cuda_gemmIiLi128ELi4ELi1ELi256ELi32ELi32ELi64ELi0ELi1EEviiiPT_S1_S1_iii
        .type           _Z9cuda_gemmIiLi128ELi4ELi1ELi256ELi32ELi32ELi64ELi0ELi1EEviiiPT_S1_S1_iii,@function
        .size           _Z9cuda_gemmIiLi128ELi4ELi1ELi256ELi32ELi32ELi64ELi0ELi1EEviiiPT_S1_S1_iii,(.L_x_38668 - _Z9cuda_gemmIiLi128ELi4ELi1ELi256ELi32ELi32ELi64ELi0ELi1EEviiiPT_S1_S1_iii)
        .other          _Z9cuda_gemmIiLi128ELi4ELi1ELi256ELi32ELi32ELi64ELi0ELi1EEviiiPT_S1_S1_iii,@"STO_CUDA_ENTRY STV_DEFAULT"
_Z9cuda_gemmIiLi128ELi4ELi1ELi256ELi32ELi32ELi64ELi0ELi1EEviiiPT_S1_S1_iii:
.text._Z9cuda_gemmIiLi128ELi4ELi1ELi256ELi32ELi32ELi64ELi0ELi1EEviiiPT_S1_S1_iii:
        /* <DEDUP_REMOVED lines=14> */
[----:B-1----:R-:W-:Y:S01]  /*00e0*/  USHF.L.U32 UR7, UR8, 0x2, URZ ;  /* 0x0000000208077899 */ /* 0x002fe200080006ff */
[C---:B0-----:R-:W-:Y:S01]  /*00f0*/  IMAD.SHL.U32 R6, R2.reuse, 0x4, RZ ;  /* 0x0000000402067824 */ /* 0x041fe200078e00ff */
[----:B------:R-:W-:-:S02]  /*0100*/  LOP3.LUT R48, R2, 0xf, RZ, 0xc0, !PT ;  /* 0x0000000f02307812 */ /* 0x000fc400078ec0ff */
[----:B------:R-:W-:Y:S02]  /*0110*/  SHF.R.U32.HI R52, RZ, 0x1, R2 ;  /* 0x00000001ff347819 */ /* 0x000fe40000011602 */
[----:B---3--:R-:W-:Y:S02]  /*0120*/  LEA R47, R4, R7, 0x18 ;  /* 0x00000007042f7211 */ /* 0x008fe400078ec0ff */
[----:B------:R-:W-:Y:S02]  /*0130*/  LOP3.LUT R4, R6, 0x7c, RZ, 0xc0, !PT ;  /* 0x0000007c06047812 */ /* 0x000fe400078ec0ff */
[----:B----4-:R-:W-:Y:S01]  /*0140*/  LEA R49, R49, R48, 0xa ;  /* 0x0000003031317211 */ /* 0x010fe200078e50ff */
[----:B------:R-:W-:Y:S01]  /*0150*/  IMAD R48, R48, 0x84, R47 ;  /* 0x0000008430307824 */ /* 0x000fe200078e022f */
[----:B------:R-:W-:Y:S01]  /*0160*/  SHF.L.U32 R10, R2, 0x4, RZ ;  /* 0x00000004020a7819 */ /* 0x000fe200000006ff */
[----:B------:R-:W-:Y:S01]  /*0170*/  IMAD.IADD R47, R47, 0x1, R4 ;  /* 0x000000012f2f7824 */ /* 0x000fe200078e0204 */
[----:B------:R-:W-:Y:S01]  /*0180*/  LOP3.LUT R52, R52, 0x7, RZ, 0xc0, !PT ;  /* 0x0000000734347812 */ /* 0x000fe200078ec0ff */
[----:B------:R-:W-:Y:S01]  /*0190*/  VIADD R4, R2, UR8 ;  /* 0x0000000802047c36 */ /* 0x000fe20008000000 */
[----:B------:R-:W-:-:S02]  /*01a0*/  LOP3.LUT R11, R10, 0x10, RZ, 0xc0, !PT ;  /* 0x000000100a0b7812 */ /* 0x000fc400078ec0ff */
[----:B------:R-:W-:Y:S02]  /*01b0*/  LOP3.LUT R50, R2, 0x1, RZ, 0xc0, !PT ;  /* 0x0000000102327812 */ /* 0x000fe400078ec0ff */
[----:B------:R-:W-:Y:S01]  /*01c0*/  LOP3.LUT R8, R4, 0xff, RZ, 0xc, !PT ;  /* 0x000000ff04087812 */ /* 0x000fe200078e0cff */
[----:B------:R-:W-:Y:S01]  /*01d0*/  IMAD R13, R52, 0x20, R11 ;  /* 0x00000020340d7824 */ /* 0x000fe200078e020b */
[----:B--2---:R-:W-:-:S07]  /*01e0*/  LOP3.LUT R4, R3, 0xff, RZ, 0xc0, !PT ;  /* 0x000000ff03047812 */ /* 0x004fce00078ec0ff */
[----:B------:R-:W-:Y:S05]  /*01f0*/  CALL.REL.NOINC `($__internal_165_$__cuda_sm20_div_u16) ;  /* 0x0000002800747944 */ /* 0x000fea0003c00000 */
[----:B------:R-:W0:Y:S01]  /*0200*/  I2F.U32.RP R8, UR7 ;  /* 0x0000000700087d06 */ /* 0x000e220008209000 */
[----:B------:R-:W-:Y:S01]  /*0210*/  VIADD R9, R6, UR7 ;  /* 0x0000000706097c36 */ /* 0x000fe20008000000 */
[----:B------:R-:W1:Y:S01]  /*0220*/  LDCU UR5, c[0x0][0x388] ;  /* 0x00007100ff0577ac */ /* 0x000e620008000800 */
[----:B------:R-:W-:Y:S01]  /*0230*/  IMAD R15, RZ, RZ, -UR7 ;  /* 0x80000007ff0f7e24 */ /* 0x000fe2000f8e02ff */
[----:B------:R-:W-:Y:S01]  /*0240*/  IADD3 R7, PT, PT, R7, 0x880, RZ ;  /* 0x0000088007077810 */ /* 0x000fe20007ffe0ff */
[----:B------:R-:W-:Y:S01]  /*0250*/  IMAD R36, R52, -0x1f, R13 ;  /* 0xffffffe134247824 */ /* 0x000fe200078e020d */
[C---:B------:R-:W-:Y:S01]  /*0260*/  ISETP.GE.U32.AND P0, PT, R9.reuse, 0x100, PT ;  /* 0x000001000900780c */ /* 0x040fe20003f06070 */
[----:B------:R-:W2:Y:S01]  /*0270*/  LDCU.64 UR10, c[0x0][0x358] ;  /* 0x00006b00ff0a77ac */ /* 0x000ea20008000a00 */
[----:B------:R-:W-:Y:S01]  /*0280*/  VIMNMX.U32 R6, PT, PT, R9, 0x100, !PT ;  /* 0x0000010009067848 */ /* 0x000fe20007fe0000 */
[C---:B------:R-:W-:Y:S01]  /*0290*/  VIADD R35, R36.reuse, 0x1 ;  /* 0x0000000124237836 */ /* 0x040fe20000000000 */
[----:B------:R-:W-:Y:S01]  /*02a0*/  SEL R46, RZ, 0x1, P0 ;  /* 0x00000001ff2e7807 */ /* 0x000fe20000000000 */
[C---:B------:R-:W-:Y:S01]  /*02b0*/  VIADD R33, R36.reuse, 0x3 ;  /* 0x0000000324217836 */ /* 0x040fe20000000000 */
[----:B------:R-:W-:Y:S01]  /*02c0*/  ISETP.NE.U32.AND P2, PT, RZ, UR7, PT ;  /* 0x00000007ff007c0c */ /* 0x000fe2000bf45070 */
[----:B------:R-:W-:Y:S01]  /*02d0*/  VIADD R31, R36, 0x6 ;  /* 0x00000006241f7836 */ /* 0x000fe20000000000 */
[----:B------:R-:W-:Y:S01]  /*02e0*/  IADD3 R6, PT, PT, R6, -R9, -R46 ;  /* 0x8000000906067210 */ /* 0x000fe20007ffe82e */
[----:B0-----:R-:W0:Y:S01]  /*02f0*/  MUFU.RCP R8, R8 ;  /* 0x0000000800087308 */ /* 0x001e220000001000 */
[C---:B------:R-:W-:Y:S01]  /*0300*/  VIADD R9, R52.reuse, 0xe ;  /* 0x0000000e34097836 */ /* 0x040fe20000000000 */
[----:B------:R-:W-:-:S02]  /*0310*/  IADD3 R14, PT, PT, R52, -0x1, RZ ;  /* 0xffffffff340e7810 */ /* 0x000fc40007ffe0ff */
[----:B------:R-:W-:Y:S01]  /*0320*/  LOP3.LUT R12, R13, R52, RZ, 0xfc, !PT ;  /* 0x000000340d0c7212 */ /* 0x000fe200078efcff */
[----:B-1----:R-:W-:Y:S01]  /*0330*/  USHF.R.S32.HI UR4, URZ, 0x1f, UR5 ;  /* 0x0000001fff047899 */ /* 0x002fe20008011405 */
[----:B------:R-:W-:Y:S02]  /*0340*/  LOP3.LUT R9, R9, 0xf, RZ, 0xc0, !PT ;  /* 0x0000000f09097812 */ /* 0x000fe400078ec0ff */
[----:B------:R-:W-:Y:S01]  /*0350*/  LOP3.LUT R17, R14, 0xf, RZ, 0xc0, !PT ;  /* 0x0000000f0e117812 */ /* 0x000fe200078ec0ff */
[----:B------:R-:W-:Y:S01]  /*0360*/  ULEA.HI UR4, UR4, UR5, URZ, 0x5 ;  /* 0x0000000504047291 */ /* 0x000fe2000f8f28ff */
[C---:B------:R-:W-:Y:S02]  /*0370*/  LOP3.LUT R44, R13.reuse, 0x8, R52, 0xfe, !PT ;  /* 0x000000080d2c7812 */ /* 0x040fe400078efe34 */
[C---:B------:R-:W-:Y:S01]  /*0380*/  LOP3.LUT R38, R13.reuse, R9, RZ, 0xfc, !PT ;  /* 0x000000090d267212 */ /* 0x040fe200078efcff */
[----:B------:R-:W-:Y:S01]  /*0390*/  USHF.R.S32.HI UR5, URZ, 0x5, UR4 ;  /* 0x00000005ff057899 */ /* 0x000fe20008011404 */
[----:B------:R-:W-:-:S02]  /*03a0*/  LOP3.LUT R20, R13, R17, RZ, 0xfc, !PT ;  /* 0x000000110d147212 */ /* 0x000fc400078efcff */
[----:B------:R-:W-:Y:S02]  /*03b0*/  LOP3.LUT R9, R9, 0x10, R10, 0xf8, !PT ;  /* 0x0000001009097812 */ /* 0x000fe400078ef80a */
[----:B0-----:R-:W-:Y:S02]  /*03c0*/  IADD3 R4, PT, PT, R8, 0xffffffe, RZ ;  /* 0x0ffffffe08047810 */ /* 0x001fe40007ffe0ff */
[----:B------:R-:W-:Y:S02]  /*03d0*/  IADD3 R8, PT, PT, R52, 0xd, RZ ;  /* 0x0000000d34087810 */ /* 0x000fe40007ffe0ff */
[----:B------:R0:W1:Y:S01]  /*03e0*/  F2I.FTZ.U32.TRUNC.NTZ R5, R4 ;  /* 0x0000000400057305 */ /* 0x000062000021f000 */
[----:B------:R-:W-:Y:S02]  /*03f0*/  LOP3.LUT R11, R11, 0x8, R52, 0xfe, !PT ;  /* 0x000000080b0b7812 */ /* 0x000fe400078efe34 */
[----:B------:R-:W-:Y:S02]  /*0400*/  LOP3.LUT R8, R8, 0xf, RZ, 0xc0, !PT ;  /* 0x0000000f08087812 */ /* 0x000fe400078ec0ff */
[----:B------:R-:W-:-:S02]  /*0410*/  LOP3.LUT R28, R29, 0x3, RZ, 0xc0, !PT ;  /* 0x000000031d1c7812 */ /* 0x000fc400078ec0ff */
[----:B------:R-:W-:Y:S01]  /*0420*/  LOP3.LUT R18, R13, R8, RZ, 0xfc, !PT ;  /* 0x000000080d127212 */ /* 0x000fe200078efcff */
[----:B0-----:R-:W-:Y:S01]  /*0430*/  HFMA2 R4, -RZ, RZ, 0, 0 ;  /* 0x00000000ff047431 */ /* 0x001fe200000001ff */
[----:B------:R-:W-:Y:S02]  /*0440*/  LOP3.LUT R8, R8, 0x10, R10, 0xf8, !PT ;  /* 0x0000001008087812 */ /* 0x000fe400078ef80a */
[C---:B------:R-:W-:Y:S02]  /*0450*/  IADD3 R34, PT, PT, R36.reuse, 0x2, RZ ;  /* 0x0000000224227810 */ /* 0x040fe40007ffe0ff */
[C---:B------:R-:W-:Y:S01]  /*0460*/  IADD3 R32, PT, PT, R36.reuse, 0x5, RZ ;  /* 0x0000000524207810 */ /* 0x040fe20007ffe0ff */
[----:B-1----:R-:W-:Y:S01]  /*0470*/  IMAD R15, R15, R5, RZ ;  /* 0x000000050f0f7224 */ /* 0x002fe200078e02ff */
[----:B------:R-:W-:-:S03]  /*0480*/  IADD3 R30, PT, PT, R36, 0x7, RZ ;  /* 0x00000007241e7810 */ /* 0x000fc60007ffe0ff */
[----:B------:R-:W-:Y:S02]  /*0490*/  IMAD.HI.U32 R5, R5, R15, R4 ;  /* 0x0000000f05057227 */ /* 0x000fe400078e0004 */
[----:B------:R-:W0:Y:S04]  /*04a0*/  S2R R4, SR_CgaCtaId ;  /* 0x0000000000047919 */ /* 0x000e280000008800 */
[----:B------:R-:W-:-:S04]  /*04b0*/  IMAD.HI.U32 R15, R5, R6, RZ ;  /* 0x00000006050f7227 */ /* 0x000fc800078e00ff */
[----:B------:R-:W-:-:S04]  /*04c0*/  IMAD.MOV R5, RZ, RZ, -R15 ;  /* 0x000000ffff057224 */ /* 0x000fc800078e0a0f */
[----:B------:R-:W-:Y:S02]  /*04d0*/  IMAD R6, R5, UR7, R6 ;  /* 0x0000000705067c24 */ /* 0x000fe4000f8e0206 */
[----:B------:R-:W-:-:S03]  /*04e0*/  VIADD R5, R52, 0xa ;  /* 0x0000000a34057836 */ /* 0x000fc60000000000 */
[----:B------:R-:W-:Y:S02]  /*04f0*/  ISETP.GE.U32.AND P0, PT, R6, UR7, PT ;  /* 0x0000000706007c0c */ /* 0x000fe4000bf06070 */
[----:B------:R-:W-:-:S04]  /*0500*/  LOP3.LUT R5, R5, 0xf, RZ, 0xc0, !PT ;  /* 0x0000000f05057812 */ /* 0x000fc800078ec0ff */
[----:B------:R-:W-:Y:S02]  /*0510*/  LOP3.LUT R42, R13, R5, RZ, 0xfc, !PT ;  /* 0x000000050d2a7212 */ /* 0x000fe400078efcff */
[----:B------:R-:W-:-:S05]  /*0520*/  LOP3.LUT R5, R5, 0x10, R10, 0xf8, !PT ;  /* 0x0000001005057812 */ /* 0x000fca00078ef80a */
[----:B------:R-:W-:Y:S01]  /*0530*/  @P0 VIADD R6, R6, -UR7 ;  /* 0x8000000706060c36 */ /* 0x000fe20008000000 */
[----:B0-----:R-:W-:Y:S01]  /*0540*/  LEA R37, R4, R7, 0x18 ;  /* 0x0000000704257211 */ /* 0x001fe200078ec0ff */
[C---:B------:R-:W-:Y:S01]  /*0550*/  VIADD R7, R52.reuse, 0xc ;  /* 0x0000000c34077836 */ /* 0x040fe20000000000 */
[----:B------:R-:W-:Y:S01]  /*0560*/  IADD3 R4, PT, PT, R52, 0x9, RZ ;  /* 0x0000000934047810 */ /* 0x000fe20007ffe0ff */
[----:B------:R-:W-:Y:S01]  /*0570*/  @P0 VIADD R15, R15, 0x1 ;  /* 0x000000010f0f0836 */ /* 0x000fe20000000000 */
[----:B------:R-:W-:Y:S01]  /*0580*/  ISETP.GE.U32.AND P1, PT, R6, UR7, PT ;  /* 0x0000000706007c0c */ /* 0x000fe2000bf26070 */
[--C-:B------:R-:W-:Y:S01]  /*0590*/  IMAD R45, R12, 0x4, R37.reuse ;  /* 0x000000040c2d7824 */ /* 0x100fe200078e0225 */
[----:B------:R-:W-:Y:S01]  /*05a0*/  IADD3 R6, PT, PT, R52, 0xb, RZ ;  /* 0x0000000b34067810 */ /* 0x000fe20007ffe0ff */
[--C-:B------:R-:W-:Y:S01]  /*05b0*/  IMAD R42, R42, 0x4, R37.reuse ;  /* 0x000000042a2a7824 */ /* 0x100fe200078e0225 */
[----:B------:R-:W-:Y:S01]  /*05c0*/  LOP3.LUT R4, R4, 0xf, RZ, 0xc0, !PT ;  /* 0x0000000f04047812 */ /* 0x000fe200078ec0ff */
[----:B------:R-:W-:Y:S01]  /*05d0*/  IMAD R39, R18, 0x4, R37 ;  /* 0x0000000412277824 */ /* 0x000fe200078e0225 */
[----:B------:R-:W-:-:S02]  /*05e0*/  LOP3.LUT R6, R6, 0xf, RZ, 0xc0, !PT ;  /* 0x0000000f06067812 */ /* 0x000fc400078ec0ff */
[----:B------:R-:W-:Y:S02]  /*05f0*/  LOP3.LUT R7, R7, 0xf, RZ, 0xc0, !PT ;  /* 0x0000000f07077812 */ /* 0x000fe400078ec0ff */
[C---:B------:R-:W-:Y:S02]  /*0600*/  LOP3.LUT R14, R13.reuse, R4, RZ, 0xfc, !PT ;  /* 0x000000040d0e7212 */ /* 0x040fe400078efcff */
[----:B------:R-:W-:Y:S01]  /*0610*/  LOP3.LUT R16, R13, R6, RZ, 0xfc, !PT ;  /* 0x000000060d107212 */ /* 0x000fe200078efcff */
[----:B------:R-:W-:Y:S01]  /*0620*/  @P1 VIADD R15, R15, 0x1 ;  /* 0x000000010f0f1836 */ /* 0x000fe20000000000 */
[----:B------:R-:W-:Y:S02]  /*0630*/  LOP3.LUT R40, R13, R7, RZ, 0xfc, !PT ;  /* 0x000000070d287212 */ /* 0x000fe400078efcff */
[----:B------:R-:W-:Y:S02]  /*0640*/  @!P2 LOP3.LUT R15, RZ, UR7, RZ, 0x33, !PT ;  /* 0x00000007ff0fac12 */ /* 0x000fe4000f8e33ff */
[----:B------:R-:W-:-:S02]  /*0650*/  LOP3.LUT R4, R4, 0x10, R10, 0xf8, !PT ;  /* 0x0000001004047812 */ /* 0x000fc400078ef80a */
[--C-:B------:R-:W-:Y:S02]  /*0660*/  LOP3.LUT R6, R6, 0x10, R10.reuse, 0xf8, !PT ;  /* 0x0000001006067812 */ /* 0x100fe400078ef80a */
[----:B------:R-:W-:Y:S02]  /*0670*/  LOP3.LUT R7, R7, 0x10, R10, 0xf8, !PT ;  /* 0x0000001007077812 */ /* 0x000fe400078ef80a */
[-C--:B------:R-:W-:Y:S02]  /*0680*/  LEA R44, R44, R37.reuse, 0x2 ;  /* 0x000000252c2c7211 */ /* 0x080fe400078e10ff */
[-C--:B------:R-:W-:Y:S02]  /*0690*/  LEA R43, R14, R37.reuse, 0x2 ;  /* 0x000000250e2b7211 */ /* 0x080fe400078e10ff */
[-C--:B------:R-:W-:Y:S02]  /*06a0*/  LEA R41, R16, R37.reuse, 0x2 ;  /* 0x0000002510297211 */ /* 0x080fe400078e10ff */
[----:B------:R-:W-:-:S02]  /*06b0*/  LEA R40, R40, R37, 0x2 ;  /* 0x0000002528287211 */ /* 0x000fc400078e10ff */
[----:B------:R-:W-:Y:S01]  /*06c0*/  LEA R38, R38, R37, 0x2 ;  /* 0x0000002526267211 */ /* 0x000fe200078e10ff */
[----:B------:R-:W-:Y:S01]  /*06d0*/  IMAD R37, R20, 0x4, R37 ;  /* 0x0000000414257824 */ /* 0x000fe200078e0225 */
[----:B------:R-:W-:Y:S02]  /*06e0*/  LOP3.LUT R10, R17, 0x10, R10, 0xf8, !PT ;  /* 0x00000010110a7812 */ /* 0x000fe400078ef80a */
[----:B--2---:R-:W-:-:S07]  /*06f0*/  IADD3 R46, PT, PT, R46, R15, RZ ;  /* 0x0000000f2e2e7210 */ /* 0x004fce0007ffe0ff */
.L_x_6033:
[----:B------:R-:W-:Y:S01]  /*0700*/  ISETP.NE.AND P2, PT, R28, 0x2, PT ;  /* 0x000000021c00780c */ /* 0x000fe20003f45270 */
[----:B------:R-:W-:Y:S01]  /*0710*/  BSSY.RECONVERGENT B0, `(.L_x_6007) ;  /* 0x0000017000007945 */ /* 0x000fe20003800200 */
[----:B------:R-:W-:Y:S01]  /*0720*/  LOP3.LUT R12, R29, 0xffff, RZ, 0xc0, !PT ;  /* 0x0000ffff1d0c7812 */ /* 0x000fe200078ec0ff */
[C---:B------:R-:W-:Y:S01]  /*0730*/  IMAD.SHL.U32 R55, R2.reuse, 0x4, RZ ;  /* 0x0000000402377824 */ /* 0x040fe200078e00ff */
[----:B------:R-:W-:Y:S02]  /*0740*/  ISETP.GT.U32.AND P0, PT, R2, 0x3f, PT ;  /* 0x0000003f0200780c */ /* 0x000fe40003f04070 */
[----:B------:R-:W-:Y:S02]  /*0750*/  ISETP.GE.U32.AND P1, PT, R12, 0x2, PT ;  /* 0x000000020c00780c */ /* 0x000fe40003f26070 */
[----:B------:R-:W-:-:S05]  /*0760*/  MOV R12, R2 ;  /* 0x00000002000c7202 */ /* 0x000fca0000000f00 */
[----:B012---:R-:W-:Y:S06]  /*0770*/  @!P2 BRA `(.L_x_6008) ;  /* 0x000000000040a947 */ /* 0x007fec0003800000 */
        /* <DEDUP_REMOVED lines=16> */
.L_x_6008:
[----:B------:R-:W-:Y:S05]  /*0880*/  BSYNC.RECONVERGENT B0 ;  /* 0x0000000000007941 */ /* 0x000fea0003800200 */
.L_x_6007:
[----:B------:R-:W-:Y:S04]  /*0890*/  BSSY.RECONVERGENT B0, `(.L_x_6009) ;  /* 0x0000012000007945 */ /* 0x000fe80003800200 */
[----:B------:R-:W-:Y:S05]  /*08a0*/  @!P1 BRA `(.L_x_6010) ;  /* 0x0000000000409947 */ /* 0x000fea0003800000 */
[----:B------:R-:W1:Y:S01]  /*08b0*/  S2UR UR6, SR_CgaCtaId ;  /* 0x00000000000679c3 */ /* 0x000e620000008800 */
[----:B------:R-:W-:Y:S02]  /*08c0*/  UMOV UR4, 0x400 ;  /* 0x0000040000047882 */ /* 0x000fe40000000000 */
[----:B------:R-:W-:-:S04]  /*08d0*/  UIADD3 UR4, UPT, UPT, UR4, 0xc80, URZ ;  /* 0x00000c8004047890 */ /* 0x000fc8000fffe0ff */
[----:B-1----:R-:W-:-:S06]  /*08e0*/  ULEA UR4, UR6, UR4, 0x18 ;  /* 0x0000000406047291 */ /* 0x002fcc000f8ec0ff */
[----:B------:R-:W-:-:S07]  /*08f0*/  LEA R13, R12, UR4, 0x2 ;  /* 0x000000040c0d7c11 */ /* 0x000fce000f8e10ff */
.L_x_6011:
[----:B-1----:R-:W1:Y:S01]  /*0900*/  LDC R16, c[0x0][0x360] ;  /* 0x0000d800ff107b82 */ /* 0x002e620000000800 */
[----:B------:R-:W-:Y:S01]  /*0910*/  STS [R13], RZ ;  /* 0x000000ff0d007388 */ /* 0x000fe20000000800 */
[----:B------:R-:W-:-:S03]  /*0920*/  VIADD R12, R12, UR7 ;  /* 0x000000070c0c7c36 */ /* 0x000fc60008000000 */
[----:B------:R2:W-:Y:S02]  /*0930*/  STS [R13+UR7], RZ ;  /* 0x000000ff0d007988 */ /* 0x0005e40008000807 */
[----:B------:R-:W-:Y:S02]  /*0940*/  ISETP.GE.U32.AND P1, PT, R12, 0x100, PT ;  /* 0x000001000c00780c */ /* 0x000fe40003f26070 */
[CC--:B-1----:R-:W-:Y:S01]  /*0950*/  LEA R14, R16.reuse, R13.reuse, 0x3 ;  /* 0x0000000d100e7211 */ /* 0x0c2fe200078e18ff */
[C---:B------:R-:W-:Y:S01]  /*0960*/  IMAD R15, R16.reuse, 0xc, R13 ;  /* 0x0000000c100f7824 */ /* 0x040fe200078e020d */
[----:B--2---:R-:W-:-:S03]  /*0970*/  LEA R13, R16, R13, 0x4 ;  /* 0x0000000d100d7211 */ /* 0x004fc600078e20ff */
[----:B------:R1:W-:Y:S04]  /*0980*/  STS [R14], RZ ;  /* 0x000000ff0e007388 */ /* 0x0003e80000000800 */
[----:B------:R1:W-:Y:S02]  /*0990*/  STS [R15], RZ ;  /* 0x000000ff0f007388 */ /* 0x0003e40000000800 */
[----:B------:R-:W-:Y:S05]  /*09a0*/  @!P1 BRA `(.L_x_6011) ;  /* 0xfffffffc00d49947 */ /* 0x000fea000383ffff */
.L_x_6010:
[----:B------:R-:W-:Y:S05]  /*09b0*/  BSYNC.RECONVERGENT B0 ;  /* 0x0000000000007941 */ /* 0x000fea0003800200 */
.L_x_6009:
[----:B------:R-:W-:Y:S04]  /*09c0*/  BSSY.RECONVERGENT B0, `(.L_x_6012) ;  /* 0x000004a000007945 */ /* 0x000fe80003800200 */
[----:B------:R-:W-:Y:S05]  /*09d0*/  @P0 BRA `(.L_x_6013) ;  /* 0x0000000400200947 */ /* 0x000fea0003800000 */
[----:B------:R-:W2:Y:S01]  /*09e0*/  S2UR UR4, SR_CTAID.X ;  /* 0x00000000000479c3 */ /* 0x000ea20000002500 */
[C---:B------:R-:W-:Y:S01]  /*09f0*/  LOP3.LUT R19, R46.reuse, 0x3, RZ, 0xc0, !PT ;  /* 0x000000032e137812 */ /* 0x040fe200078ec0ff */
[----:B------:R-:W-:Y:S01]  /*0a00*/  BSSY.RECONVERGENT B1, `(.L_x_6014) ;  /* 0x0000024000017945 */ /* 0x000fe20003800200 */
[----:B------:R-:W-:Y:S02]  /*0a10*/  ISETP.GE.U32.AND P0, PT, R46, 0x3, PT ;  /* 0x000000032e00780c */ /* 0x000fe40003f06070 */
[----:B------:R-:W-:-:S03]  /*0a20*/  ISETP.NE.AND P1, PT, R19, 0x3, PT ;  /* 0x000000031300780c */ /* 0x000fc60003f25270 */
[----:B------:R-:W3:Y:S01]  /*0a30*/  LDC R12, c[0x0][0x388] ;  /* 0x0000e200ff0c7b82 */ /* 0x000ee20000000800 */
[----:B--2---:R-:W-:-:S06]  /*0a40*/  USHF.L.U32 UR4, UR4, 0x8, URZ ;  /* 0x0000000804047899 */ /* 0x004fcc00080006ff */
[----:B---3--:R-:W-:-:S03]  /*0a50*/  IMAD R53, R51, R12, UR4 ;  /* 0x0000000433357e24 */ /* 0x008fc6000f8e020c */
[----:B------:R-:W-:Y:S05]  /*0a60*/  @!P1 BRA `(.L_x_6015) ;  /* 0x0000000000749947 */ /* 0x000fea0003800000 */
[----:B------:R-:W2:Y:S01]  /*0a70*/  LDC.64 R16, c[0x0][0x390] ;  /* 0x0000e400ff107b82 */ /* 0x000ea20000000a00 */
[----:B------:R-:W-:-:S04]  /*0a80*/  IMAD.IADD R13, R55, 0x1, R53 ;  /* 0x00000001370d7824 */ /* 0x000fc800078e0235 */
        /* <DEDUP_REMOVED lines=9> */
[----:B------:R-:W-:-:S03]  /*0b20*/  IADD3 R20, PT, PT, R18, UR4, RZ ;  /* 0x0000000412147c10 */ /* 0x000fc6000fffe0ff */
[----:B--2---:R2:W-:Y:S01]  /*0b30*/  STS.128 [R18+UR4], R12 ;  /* 0x0000000c12007988 */ /* 0x0045e20008000c04 */
[----:B------:R-:W-:Y:S05]  /*0b40*/  @!P1 BRA `(.L_x_6015) ;  /* 0x00000000003c9947 */ /* 0x000fea0003800000 */
[----:B------:R-:W-:Y:S01]  /*0b50*/  ISETP.NE.AND P1, PT, R19, 0x1, PT ;  /* 0x000000011300780c */ /* 0x000fe20003f25270 */
[C---:B------:R-:W-:Y:S01]  /*0b60*/  VIADD R22, R55.reuse, UR7 ;  /* 0x0000000737167c36 */ /* 0x040fe20008000000 */
[----:B--2---:R-:W-:-:S05]  /*0b70*/  IADD3 R13, PT, PT, R55, R53, RZ ;  /* 0x00000035370d7210 */ /* 0x004fca0007ffe0ff */
[----:B------:R-:W-:-:S06]  /*0b80*/  IMAD.WIDE R12, R13, 0x4, R16 ;  /* 0x000000040d0c7825 */ /* 0x000fcc00078e0210 */
[----:B------:R-:W-:-:S04]  /*0b90*/  @P1 IMAD.IADD R15, R22, 0x1, R53 ;  /* 0x00000001160f1824 */ /* 0x000fc800078e0235 */
[----:B------:R-:W-:Y:S02]  /*0ba0*/  @P1 IMAD.WIDE R16, R15, 0x4, R16 ;  /* 0x000000040f101825 */ /* 0x000fe400078e0210 */
[----:B------:R-:W2:Y:S04]  /*0bb0*/  LDG.E.128 R12, desc[UR10][R12.64] ;  /* 0x0000000a0c0c7981 */ /* 0x000ea8000c1e1d00 */
[----:B------:R-:W3:Y:S01]  /*0bc0*/  @P1 LDG.E.128 R16, desc[UR10][R16.64] ;  /* 0x0000000a10101981 */ /* 0x000ee2000c1e1d00 */
[----:B------:R-:W0:Y:S01]  /*0bd0*/  LDC R23, c[0x0][0x360] ;  /* 0x0000d800ff177b82 */ /* 0x000e220000000800 */
[----:B------:R-:W-:Y:S01]  /*0be0*/  MOV R55, R22 ;  /* 0x0000001600377202 */ /* 0x000fe20000000f00 */
[----:B------:R-:W-:Y:S01]  /*0bf0*/  @P1 VIADD R55, R22, UR7 ;  /* 0x0000000716371c36 */ /* 0x000fe20008000000 */
[----:B0-----:R-:W-:-:S05]  /*0c00*/  LEA R21, R23, R20, 0x4 ;  /* 0x0000001417157211 */ /* 0x001fca00078e20ff */
[----:B------:R-:W-:Y:S01]  /*0c10*/  @P1 IMAD R20, R23, 0x10, R21 ;  /* 0x0000001017141824 */ /* 0x000fe200078e0215 */
[----:B--2---:R4:W-:Y:S04]  /*0c20*/  STS.128 [R21], R12 ;  /* 0x0000000c15007388 */ /* 0x0049e80000000c00 */
[----:B---3--:R4:W-:Y:S02]  /*0c30*/  @P1 STS.128 [R20], R16 ;  /* 0x0000001014001388 */ /* 0x0089e40000000c00 */
.L_x_6015:
[----:B------:R-:W-:Y:S05]  /*0c40*/  BSYNC.RECONVERGENT B1 ;  /* 0x0000000000017941 */ /* 0x000fea0003800200 */
.L_x_6014:
[----:B------:R-:W-:Y:S05]  /*0c50*/  @!P0 BRA `(.L_x_6013) ;  /* 0x0000000000808947 */ /* 0x000fea0003800000 */
[----:B--2-4-:R-:W2:Y:S01]  /*0c60*/  S2R R13, SR_CgaCtaId ;  /* 0x00000000000d7919 */ /* 0x014ea20000008800 */
[----:B------:R-:W-:-:S04]  /*0c70*/  MOV R12, 0x400 ;  /* 0x00000400000c7802 */ /* 0x000fc80000000f00 */
[----:B------:R-:W-:-:S04]  /*0c80*/  IADD3 R12, PT, PT, R12, 0x880, RZ ;  /* 0x000008800c0c7810 */ /* 0x000fc80007ffe0ff */
[----:B--2---:R-:W-:-:S07]  /*0c90*/  LEA R54, R13, R12, 0x18 ;  /* 0x0000000c0d367211 */ /* 0x004fce00078ec0ff */
.L_x_6016:
[----:B0-----:R-:W2:Y:S01]  /*0ca0*/  LDC.64 R24, c[0x0][0x390] ;  /* 0x0000e400ff187b82 */ /* 0x001ea20000000a00 */
[----:B------:R-:W-:Y:S01]  /*0cb0*/  VIADD R16, R55, UR7 ;  /* 0x0000000737107c36 */ /* 0x000fe20008000000 */
[----:B------:R-:W-:-:S03]  /*0cc0*/  IADD3 R13, PT, PT, R53, R55, RZ ;  /* 0x00000037350d7210 */ /* 0x000fc60007ffe0ff */
[----:B------:R-:W-:Y:S02]  /*0cd0*/  VIADD R18, R16, UR7 ;  /* 0x0000000710127c36 */ /* 0x000fe40008000000 */
[----:B------:R-:W-:-:S03]  /*0ce0*/  IMAD.IADD R17, R53, 0x1, R16 ;  /* 0x0000000135117824 */ /* 0x000fc600078e0210 */
[----:B------:R-:W-:Y:S02]  /*0cf0*/  IADD3 R56, PT, PT, R18, UR7, RZ ;  /* 0x0000000712387c10 */ /* 0x000fe4000fffe0ff */
[----:B------:R-:W-:-:S03]  /*0d00*/  IADD3 R21, PT, PT, R53, R18, RZ ;  /* 0x0000001235157210 */ /* 0x000fc60007ffe0ff */
[----:B------:R-:W-:Y:S02]  /*0d10*/  IMAD.IADD R19, R53, 0x1, R56 ;  /* 0x0000000135137824 */ /* 0x000fe400078e0238 */
[----:B--2---:R-:W-:-:S04]  /*0d20*/  IMAD.WIDE R12, R13, 0x4, R24 ;  /* 0x000000040d0c7825 */ /* 0x004fc800078e0218 */
        /* <DEDUP_REMOVED lines=8> */
[----:B------:R-:W-:-:S02]  /*0db0*/  LEA R57, R55, R54, 0x2 ;  /* 0x0000003637397211 */ /* 0x000fc400078e10ff */
[----:B0-----:R-:W-:-:S04]  /*0dc0*/  IADD3 R55, PT, PT, R56, UR7, RZ ;  /* 0x0000000738377c10 */ /* 0x001fc8000fffe0ff */
        /* <DEDUP_REMOVED lines=9> */
.L_x_6013:
[----:B------:R-:W-:Y:S05]  /*0e60*/  BSYNC.RECONVERGENT B0 ;  /* 0x0000000000007941 */ /* 0x000fea0003800200 */
.L_x_6012:
[----:B0-2-4-:R-:W-:Y:S01]  /*0e70*/  SHF.R.U32.HI R18, RZ, 0x4, R2 ;  /* 0x00000004ff127819 */ /* 0x015fe20000011602 */
[----:B------:R-:W-:Y:S04]  /*0e80*/  BSSY.RECONVERGENT B0, `(.L_x_6017) ;  /* 0x000000b000007945 */ /* 0x000fe80003800200 */
[----:B-1----:R-:W-:-:S07]  /*0e90*/  IMAD.MOV.U32 R14, RZ, RZ, R18 ;  /* 0x000000ffff0e7224 */ /* 0x002fce00078e0012 */
.L_x_6018:
        /* <DEDUP_REMOVED lines=10> */
.L_x_6017:
[----:B------:R-:W-:Y:S01]  /*0f40*/  BAR.SYNC.DEFER_BLOCKING 0x0 ;  /* 0x0000000000007b1d */ /* 0x000fe20000010000 */
[----:B------:R-:W-:-:S05]  /*0f50*/  IADD3 R17, PT, PT, R36, 0x4, RZ ;  /* 0x0000000424117810 */ /* 0x000fca0007ffe0ff */
[----:B------:R1:W2:Y:S04]  /*0f60*/  LDS R59, [R45] ;  /* 0x000000002d3b7984 */ /* 0x0002a80000000800 */
[----:B------:R1:W3:Y:S04]  /*0f70*/  LDS R58, [R45+0x4] ;  /* 0x000004002d3a7984 */ /* 0x0002e80000000800 */
[----:B------:R1:W4:Y:S04]  /*0f80*/  LDS R57, [R45+0x8] ;  /* 0x000008002d397984 */ /* 0x0003280000000800 */
        /* <DEDUP_REMOVED lines=13> */
.L_x_6022:
[----:B0-----:R-:W-:Y:S01]  /*1060*/  IMAD R15, R18, 0x84, R47 ;  /* 0x00000084120f7824 */ /* 0x001fe200078e022f */
[----:B------:R-:W-:-:S05]  /*1070*/  UMOV UR4, 0xffffffff ;  /* 0xffffffff00047882 */ /* 0x000fca0000000000 */
[----:B------:R-:W0:Y:S01]  /*1080*/  LDS R15, [R15] ;  /* 0x000000000f0f7984 */ /* 0x000e220000000800 */
[----:B--23--:R-:W-:Y:S05]  /*1090*/  BRA.DIV UR4, `(.L_x_6019) ;  /* 0x0000000e04bc7947 */ /* 0x00cfea000b800000 */
[----:B0-----:R-:W0:Y:S04]  /*10a0*/  SHFL.IDX PT, R60, R15, R36, 0x1f ;  /* 0x00001f240f3c7589 */ /* 0x001e2800000e0000 */
[----:B------:R-:W2:Y:S04]  /*10b0*/  SHFL.IDX PT, R16, R15, R35, 0x1f ;  /* 0x00001f230f107589 */ /* 0x000ea800000e0000 */
[----:B------:R-:W3:Y:S04]  /*10c0*/  SHFL.IDX PT, R12, R15, R34, 0x1f ;  /* 0x00001f220f0c7589 */ /* 0x000ee800000e0000 */
[----:B------:R-:W-:Y:S01]  /*10d0*/  SHFL.IDX PT, R13, R15, R10, 0x1f ;  /* 0x00001f0a0f0d7589 */ /* 0x000fe200000e0000 */
[----:B0-----:R-:W-:-:S04]  /*10e0*/  IMAD R61, R59, R60, RZ ;  /* 0x0000003c3b3d7224 */ /* 0x001fc800078e02ff */
[----:B--2---:R-:W-:Y:S02]  /*10f0*/  IMAD R60, R58, R16, R61 ;  /* 0x000000103a3c7224 */ /* 0x004fe400078e023d */
[----:B------:R-:W0:Y:S02]  /*1100*/  SHFL.IDX PT, R16, R15, R33, 0x1f ;  /* 0x00001f210f107589 */ /* 0x000e2400000e0000 */
[----:B---3--:R-:W-:Y:S02]  /*1110*/  IMAD R61, R57, R12, R60 ;  /* 0x0000000c393d7224 */ /* 0x008fe400078e023c */
        /* <DEDUP_REMOVED lines=21> */
[----:B0-----:R-:W-:-:S04]  /*1270*/  IMAD R61, R21, R16, R60 ;  /* 0x00000010153d7224 */ /* 0x001fc800078e023c */
[----:B--2---:R-:W-:-:S07]  /*1280*/  IMAD R60, R20, R12, R61 ;  /* 0x0000000c143c7224 */ /* 0x004fce00078e023d */
.L_x_6050:
[----:B------:R-:W-:Y:S01]  /*1290*/  ISETP.NE.AND P0, PT, R50, RZ, PT ;  /* 0x000000ff3200720c */ /* 0x000fe20003f05270 */
[----:B------:R-:W-:Y:S01]  /*12a0*/  IMAD R60, R19, R13, R60 ;  /* 0x0000000d133c7224 */ /* 0x000fe200078e023c */
[----:B------:R-:W-:Y:S05]  /*12b0*/  WARPSYNC.ALL ;  /* 0x0000000000007948 */ /* 0x000fea0003800000 */
[----:B------:R0:W2:Y:S01]  /*12c0*/  SHFL.DOWN PT, R12, R60, 0x1, 0x1e1f ;  /* 0x083e1f003c0c7f89 */ /* 0x0000a200000e0000 */
[----:B------:R-:W-:Y:S05]  /*12d0*/  BSSY.RECONVERGENT B0, `(.L_x_6020) ;  /* 0x000000b000007945 */ /* 0x000fea0003800200 */
[----:B------:R-:W-:Y:S05]  /*12e0*/  @P0 BRA `(.L_x_6021) ;  /* 0x0000000000240947 */ /* 0x000fea0003800000 */
[----:B------:R-:W3:Y:S01]  /*12f0*/  S2UR UR6, SR_CgaCtaId ;  /* 0x00000000000679c3 */ /* 0x000ee20000008800 */
[----:B------:R-:W-:Y:S01]  /*1300*/  UMOV UR4, 0x400 ;  /* 0x0000040000047882 */ /* 0x000fe20000000000 */
[----:B------:R-:W-:Y:S01]  /*1310*/  IMAD R13, R18, 0x8, R52 ;  /* 0x00000008120d7824 */ /* 0x000fe200078e0234 */
[----:B------:R-:W-:-:S04]  /*1320*/  UIADD3 UR4, UPT, UPT, UR4, 0xc80, URZ ;  /* 0x00000c8004047890 */ /* 0x000fc8000fffe0ff */
[----:B---3--:R-:W-:-:S06]  /*1330*/  ULEA UR4, UR6, UR4, 0x18 ;  /* 0x0000000406047291 */ /* 0x008fcc000f8ec0ff */
[----:B------:R-:W-:-:S05]  /*1340*/  LEA R13, R13, UR4, 0x2 ;  /* 0x000000040d0d7c11 */ /* 0x000fca000f8e10ff */
[----:B------:R-:W2:Y:S02]  /*1350*/  LDS R15, [R13] ;  /* 0x000000000d0f7984 */ /* 0x000ea40000000800 */
[----:B--2---:R-:W-:-:S05]  /*1360*/  IADD3 R12, PT, PT, R15, R12, R60 ;  /* 0x0000000c0f0c7210 */ /* 0x004fca0007ffe03c */
[----:B------:R3:W-:Y:S02]  /*1370*/  STS [R13], R12 ;  /* 0x0000000c0d007388 */ /* 0x0007e40000000800 */
.L_x_6021:
[----:B------:R-:W-:Y:S05]  /*1380*/  BSYNC.RECONVERGENT B0 ;  /* 0x0000000000007941 */ /* 0x000fea0003800200 */
.L_x_6020:
[C---:B------:R-:W-:Y:S02]  /*1390*/  ISETP.GE.U32.AND P0, PT, R18.reuse, 0x8, PT ;  /* 0x000000081200780c */ /* 0x040fe40003f06070 */
[----:B------:R-:W-:-:S11]  /*13a0*/  IADD3 R18, PT, PT, R18, 0x8, RZ ;  /* 0x0000000812127810 */ /* 0x000fd60007ffe0ff */
[----:B------:R-:W-:Y:S05]  /*13b0*/  @!P0 BRA `(.L_x_6022) ;  /* 0xfffffffc00288947 */ /* 0x000fea000383ffff */
[----:B------:R-:W-:-:S05]  /*13c0*/  SHF.R.U32.HI R18, RZ, 0x4, R2 ;  /* 0x00000004ff127819 */ /* 0x000fca0000011602 */
[----:B------:R-:W-:-:S07]  /*13d0*/  IMAD.MOV.U32 R14, RZ, RZ, R18 ;  /* 0x000000ffff0e7224 */ /* 0x000fce00078e0012 */
.L_x_6023:
[----:B--234-:R-:W2:Y:S01]  /*13e0*/  LDC.64 R12, c[0x0][0x398] ;  /* 0x0000e600ff0c7b82 */ /* 0x01cea20000000a00 */
[----:B------:R-:W-:-:S05]  /*13f0*/  LEA R15, R14, R49, 0x5 ;  /* 0x000000310e0f7211 */ /* 0x000fca00078e28ff */
[----:B--2---:R-:W-:-:S06]  /*1400*/  IMAD.WIDE.U32 R12, R15, 0x4, R12 ;  /* 0x000000040f0c7825 */ /* 0x004fcc00078e000c */
[----:B------:R-:W2:Y:S01]  /*1410*/  LDG.E R12, desc[UR10][R12.64+0x40] ;  /* 0x0000400a0c0c7981 */ /* 0x000ea2000c1e1900 */
[----:B------:R-:W-:Y:S01]  /*1420*/  IMAD R15, R14, 0x4, R48 ;  /* 0x000000040e0f7824 */ /* 0x000fe200078e0230 */
[----:B------:R-:W-:-:S04]  /*1430*/  LEA.HI R14, R3, R14, RZ, 0x1c ;  /* 0x0000000e030e7211 */ /* 0x000fc800078fe0ff */
[----:B------:R-:W-:Y:S01]  /*1440*/  ISETP.GE.U32.AND P0, PT, R14, 0x20, PT ;  /* 0x000000200e00780c */ /* 0x000fe20003f06070 */
[----:B--2---:R4:W-:-:S12]  /*1450*/  STS [R15], R12 ;  /* 0x0000000c0f007388 */ /* 0x0049d80000000800 */
[----:B------:R-:W-:Y:S05]  /*1460*/  @!P0 BRA `(.L_x_6023) ;  /* 0xfffffffc00dc8947 */ /* 0x000fea000383ffff */
[----:B------:R-:W-:Y:S05]  /*1470*/  WARPSYNC.ALL ;  /* 0x0000000000007948 */ /* 0x000fea0003800000 */
[----:B------:R-:W-:Y:S01]  /*1480*/  BAR.SYNC.DEFER_BLOCKING 0x0 ;  /* 0x0000000000007b1d */ /* 0x000fe20000010000 */
[----:B------:R-:W-:-:S05]  /*1490*/  IADD3 R17, PT, PT, R36, 0x4, RZ ;  /* 0x0000000424117810 */ /* 0x000fca0007ffe0ff */
[----:B------:R2:W3:Y:S04]  /*14a0*/  LDS R59, [R45] ;  /* 0x000000002d3b7984 */ /* 0x0004e80000000800 */
        /* <DEDUP_REMOVED lines=14> */
[----:B---3--:R2:W0:Y:S02]  /*1590*/  LDS R19, [R37] ;  /* 0x0000000025137984 */ /* 0x0084240000000800 */
.L_x_6027:
[----:B----4-:R-:W-:Y:S01]  /*15a0*/  IMAD R15, R18, 0x84, R47 ;  /* 0x00000084120f7824 */ /* 0x010fe200078e022f */
[----:B------:R-:W-:-:S05]  /*15b0*/  UMOV UR4, 0xffffffff ;  /* 0xffffffff00047882 */ /* 0x000fca0000000000 */
[----:B---3--:R-:W3:Y:S01]  /*15c0*/  LDS R15, [R15] ;  /* 0x000000000f0f7984 */ /* 0x008ee20000000800 */
[----:B------:R-:W-:Y:S05]  /*15d0*/  BRA.DIV UR4, `(.L_x_6024) ;  /* 0x0000000e04f47947 */ /* 0x000fea000b800000 */
[----:B0--3--:R-:W0:Y:S04]  /*15e0*/  SHFL.IDX PT, R60, R15, R36, 0x1f ;  /* 0x00001f240f3c7589 */ /* 0x009e2800000e0000 */
[----:B------:R-:W3:Y:S04]  /*15f0*/  SHFL.IDX PT, R16, R15, R35, 0x1f ;  /* 0x00001f230f107589 */ /* 0x000ee800000e0000 */
[----:B------:R-:W4:Y:S04]  /*1600*/  SHFL.IDX PT, R12, R15, R34, 0x1f ;  /* 0x00001f220f0c7589 */ /* 0x000f2800000e0000 */
[----:B------:R-:W-:Y:S01]  /*1610*/  SHFL.IDX PT, R13, R15, R10, 0x1f ;  /* 0x00001f0a0f0d7589 */ /* 0x000fe200000e0000 */
[----:B0-----:R-:W-:-:S04]  /*1620*/  IMAD R61, R59, R60, RZ ;  /* 0x0000003c3b3d7224 */ /* 0x001fc800078e02ff */
[----:B---3--:R-:W-:Y:S02]  /*1630*/  IMAD R60, R58, R16, R61 ;  /* 0x000000103a3c7224 */ /* 0x008fe400078e023d */
[----:B------:R-:W0:Y:S02]  /*1640*/  SHFL.IDX PT, R16, R15, R33, 0x1f ;  /* 0x00001f210f107589 */ /* 0x000e2400000e0000 */
[----:B----4-:R-:W-:Y:S02]  /*1650*/  IMAD R61, R57, R12, R60 ;  /* 0x0000000c393d7224 */ /* 0x010fe400078e023c */
[----:B------:R-:W3:Y:S02]  /*1660*/  SHFL.IDX PT, R12, R15, R17, 0x1f ;  /* 0x00001f110f0c7589 */ /* 0x000ee400000e0000 */
[----:B0-----:R-:W-:Y:S02]  /*1670*/  IMAD R60, R56, R16, R61 ;  /* 0x00000010383c7224 */ /* 0x001fe400078e023d */
[----:B------:R-:W0:Y:S02]  /*1680*/  SHFL.IDX PT, R16, R15, R32, 0x1f ;  /* 0x00001f200f107589 */ /* 0x000e2400000e0000 */
[----:B---3--:R-:W-:-:S02]  /*1690*/  IMAD R61, R55, R12, R60 ;  /* 0x0000000c373d7224 */ /* 0x008fc400078e023c */
[----:B------:R-:W3:Y:S02]  /*16a0*/  SHFL.IDX PT, R12, R15, R31, 0x1f ;  /* 0x00001f1f0f0c7589 */ /* 0x000ee400000e0000 */
[----:B0-----:R-:W-:Y:S02]  /*16b0*/  IMAD R60, R54, R16, R61 ;  /* 0x00000010363c7224 */ /* 0x001fe400078e023d */
[----:B------:R-:W0:Y:S02]  /*16c0*/  SHFL.IDX PT, R16, R15, R30, 0x1f ;  /* 0x00001f1e0f107589 */ /* 0x000e2400000e0000 */
[----:B---3--:R-:W-:Y:S02]  /*16d0*/  IMAD R60, R53, R12, R60 ;  /* 0x0000000c353c7224 */ /* 0x008fe400078e023c */
[----:B------:R-:W3:Y:S02]  /*16e0*/  SHFL.IDX PT, R12, R15, R11, 0x1f ;  /* 0x00001f0b0f0c7589 */ /* 0x000ee400000e0000 */
[----:B0-----:R-:W-:-:S02]  /*16f0*/  IMAD R61, R27, R16, R60 ;  /* 0x000000101b3d7224 */ /* 0x001fc400078e023c */
[----:B------:R-:W0:Y:S02]  /*1700*/  SHFL.IDX PT, R16, R15, R4, 0x1f ;  /* 0x00001f040f107589 */ /* 0x000e2400000e0000 */
[----:B---3--:R-:W-:Y:S02]  /*1710*/  IMAD R60, R26, R12, R61 ;  /* 0x0000000c1a3c7224 */ /* 0x008fe400078e023d */
        /* <DEDUP_REMOVED lines=9> */
[----:B0-----:R-:W-:-:S04]  /*17b0*/  IMAD R61, R21, R16, R60 ;  /* 0x00000010153d7224 */ /* 0x001fc800078e023c */
[----:B---3--:R-:W-:-:S07]  /*17c0*/  IMAD R60, R20, R12, R61 ;  /* 0x0000000c143c7224 */ /* 0x008fce00078e023d */
.L_x_6067:
[----:B------:R-:W-:Y:S01]  /*17d0*/  ISETP.NE.AND P0, PT, R50, RZ, PT ;  /* 0x000000ff3200720c */ /* 0x000fe20003f05270 */
[----:B------:R-:W-:Y:S01]  /*17e0*/  IMAD R60, R19, R13, R60 ;  /* 0x0000000d133c7224 */ /* 0x000fe200078e023c */
[----:B------:R-:W-:Y:S05]  /*17f0*/  WARPSYNC.ALL ;  /* 0x0000000000007948 */ /* 0x000fea0003800000 */
[----:B------:R0:W3:Y:S01]  /*1800*/  SHFL.DOWN PT, R12, R60, 0x1, 0x1e1f ;  /* 0x083e1f003c0c7f89 */ /* 0x0000e200000e0000 */
[----:B------:R-:W-:Y:S05]  /*1810*/  BSSY.RECONVERGENT B0, `(.L_x_6025) ;  /* 0x000000b000007945 */ /* 0x000fea0003800200 */
[----:B------:R-:W-:Y:S05]  /*1820*/  @P0 BRA `(.L_x_6026) ;  /* 0x0000000000240947 */ /* 0x000fea0003800000 */
[----:B------:R-:W4:Y:S01]  /*1830*/  S2UR UR6, SR_CgaCtaId ;  /* 0x00000000000679c3 */ /* 0x000f220000008800 */
[----:B------:R-:W-:Y:S01]  /*1840*/  UMOV UR4, 0x400 ;  /* 0x0000040000047882 */ /* 0x000fe20000000000 */
[----:B------:R-:W-:Y:S01]  /*1850*/  IMAD R13, R18, 0x8, R52 ;  /* 0x00000008120d7824 */ /* 0x000fe200078e0234 */
[----:B------:R-:W-:-:S04]  /*1860*/  UIADD3 UR4, UPT, UPT, UR4, 0xc80, URZ ;  /* 0x00000c8004047890 */ /* 0x000fc8000fffe0ff */
[----:B----4-:R-:W-:-:S06]  /*1870*/  ULEA UR4, UR6, UR4, 0x18 ;  /* 0x0000000406047291 */ /* 0x010fcc000f8ec0ff */
[----:B------:R-:W-:-:S05]  /*1880*/  LEA R13, R13, UR4, 0x2 ;  /* 0x000000040d0d7c11 */ /* 0x000fca000f8e10ff */
[----:B------:R-:W3:Y:S02]  /*1890*/  LDS R15, [R13+0x200] ;  /* 0x000200000d0f7984 */ /* 0x000ee40000000800 */
[----:B---3--:R-:W-:-:S05]  /*18a0*/  IADD3 R12, PT, PT, R15, R12, R60 ;  /* 0x0000000c0f0c7210 */ /* 0x008fca0007ffe03c */
[----:B------:R4:W-:Y:S02]  /*18b0*/  STS [R13+0x200], R12 ;  /* 0x0002000c0d007388 */ /* 0x0009e40000000800 */
.L_x_6026:
[----:B------:R-:W-:Y:S05]  /*18c0*/  BSYNC.RECONVERGENT B0 ;  /* 0x0000000000007941 */ /* 0x000fea0003800200 */
.L_x_6025:
[C---:B------:R-:W-:Y:S02]  /*18d0*/  ISETP.GE.U32.AND P0, PT, R18.reuse, 0x8, PT ;  /* 0x000000081200780c */ /* 0x040fe40003f06070 */
[----:B------:R-:W-:-:S11]  /*18e0*/  IADD3 R18, PT, PT, R18, 0x8, RZ ;  /* 0x0000000812127810 */ /* 0x000fd60007ffe0ff */
[----:B------:R-:W-:Y:S05]  /*18f0*/  @!P0 BRA `(.L_x_6027) ;  /* 0xfffffffc00288947 */ /* 0x000fea000383ffff */
[----:B------:R-:W-:Y:S01]  /*1900*/  ISETP.GT.U32.AND P0, PT, R2, 0x3f, PT ;  /* 0x0000003f0200780c */ /* 0x000fe20003f04070 */
[----:B------:R-:W-:Y:S05]  /*1910*/  WARPSYNC.ALL ;  /* 0x0000000000007948 */ /* 0x000fea0003800000 */
[----:B------:R-:W-:Y:S06]  /*1920*/  BAR.SYNC.DEFER_BLOCKING 0x0 ;  /* 0x0000000000007b1d */ /* 0x000fec0000010000 */
[----:B------:R-:W-:Y:S04]  /*1930*/  BSSY.RECONVERGENT B0, `(.L_x_6028) ;  /* 0x0000060000007945 */ /* 0x000fe80003800200 */
[----:B------:R-:W-:Y:S05]  /*1940*/  @P0 BRA `(.L_x_6029) ;  /* 0x0000000400780947 */ /* 0x000fea0003800000 */
[----:B------:R-:W5:Y:S01]  /*1950*/  S2UR UR4, SR_CTAID.X ;  /* 0x00000000000479c3 */ /* 0x000f620000002500 */
[----:B------:R-:W-:Y:S01]  /*1960*/  LOP3.LUT R20, R46, 0x3, RZ, 0xc0, !PT ;  /* 0x000000032e147812 */ /* 0x000fe200078ec0ff */
[----:B------:R-:W-:Y:S01]  /*1970*/  BSSY.RECONVERGENT B1, `(.L_x_6030) ;  /* 0x000002d000017945 */ /* 0x000fe20003800200 */
[----:B------:R-:W-:Y:S02]  /*1980*/  IMAD.SHL.U32 R59, R2, 0x4, RZ ;  /* 0x00000004023b7824 */ /* 0x000fe400078e00ff */
[----:B------:R-:W-:-:S03]  /*1990*/  ISETP.NE.AND P0, PT, R20, 0x3, PT ;  /* 0x000000031400780c */ /* 0x000fc60003f05270 */
[----:B---34-:R-:W3:Y:S01]  /*19a0*/  LDC R12, c[0x0][0x384] ;  /* 0x0000e100ff0c7b82 */ /* 0x018ee20000000800 */
[----:B-----5:R-:W-:-:S06]  /*19b0*/  USHF.L.U32 UR4, UR4, 0x3, URZ ;  /* 0x0000000304047899 */ /* 0x020fcc00080006ff */
[----:B---3--:R-:W-:-:S03]  /*19c0*/  IMAD R53, R51, R12, UR4 ;  /* 0x0000000433357e24 */ /* 0x008fc6000f8e020c */
[----:B------:R-:W-:Y:S05]  /*19d0*/  @!P0 BRA `(.L_x_6031) ;  /* 0x0000000000988947 */ /* 0x000fea0003800000 */
[----:B------:R-:W3:Y:S01]  /*19e0*/  S2UR UR6, SR_CgaCtaId ;  /* 0x00000000000679c3 */ /* 0x000ee20000008800 */
[----:B------:R-:W-:Y:S01]  /*19f0*/  UMOV UR4, 0x400 ;  /* 0x0000040000047882 */ /* 0x000fe20000000000 */
[----:B------:R-:W-:Y:S01]  /*1a00*/  LOP3.LUT R18, R59, 0x4, RZ, 0xc0, !PT ;  /* 0x000000043b127812 */ /* 0x000fe200078ec0ff */
[----:B------:R-:W-:Y:S01]  /*1a10*/  UIADD3 UR4, UPT, UPT, UR4, 0xc80, URZ ;  /* 0x00000c8004047890 */ /* 0x000fe2000fffe0ff */
[----:B------:R-:W-:Y:S02]  /*1a20*/  SHF.R.U32.HI R19, RZ, 0x1, R2 ;  /* 0x00000001ff137819 */ /* 0x000fe40000011602 */
[----:B------:R-:W-:Y:S02]  /*1a30*/  ISETP.NE.AND P0, PT, R20, RZ, PT ;  /* 0x000000ff1400720c */ /* 0x000fe40003f05270 */
[----:B------:R-:W4:Y:S01]  /*1a40*/  LDC.64 R16, c[0x0][0x3a0] ;  /* 0x0000e800ff107b82 */ /* 0x000f220000000a00 */
[----:B------:R-:W-:-:S04]  /*1a50*/  IMAD R18, R19, UR5, R18 ;  /* 0x0000000513127c24 */ /* 0x000fc8000f8e0212 */
[----:B------:R-:W-:Y:S01]  /*1a60*/  IMAD.IADD R19, R53, 0x1, R18 ;  /* 0x0000000135137824 */ /* 0x000fe200078e0212 */
[----:B---3--:R-:W-:-:S06]  /*1a70*/  ULEA UR4, UR6, UR4, 0x18 ;  /* 0x0000000406047291 */ /* 0x008fcc000f8ec0ff */
[----:B------:R-:W-:Y:S01]  /*1a80*/  IADD3 R13, PT, PT, R59, UR4, RZ ;  /* 0x000000043b0d7c10 */ /* 0x000fe2000fffe0ff */
[----:B----4-:R-:W-:Y:S01]  /*1a90*/  IMAD.WIDE R18, R19, 0x4, R16 ;  /* 0x0000000413127825 */ /* 0x010fe200078e0210 */
[----:B------:R-:W-:-:S03]  /*1aa0*/  IADD3 R59, PT, PT, R59, UR7, RZ ;  /* 0x000000073b3b7c10 */ /* 0x000fc6000fffe0ff */
[----:B------:R-:W-:-:S05]  /*1ab0*/  IMAD R21, R2, 0xc, R13 ;  /* 0x0000000c02157824 */ /* 0x000fca00078e020d */
[----:B------:R-:W3:Y:S04]  /*1ac0*/  LDS.128 R12, [R21] ;  /* 0x00000000150c7984 */ /* 0x000ee80000000c00 */
[----:B---3--:R3:W-:Y:S01]  /*1ad0*/  STG.E.128 desc[UR10][R18.64], R12 ;  /* 0x0000000c12007986 */ /* 0x0087e2000c101d0a */
[----:B------:R-:W-:Y:S05]  /*1ae0*/  @!P0 BRA `(.L_x_6031) ;  /* 0x0000000000548947 */ /* 0x000fea0003800000 */
[----:B------:R-:W4:Y:S01]  /*1af0*/  LDC R22, c[0x0][0x360] ;  /* 0x0000d800ff167b82 */ /* 0x000f220000000800 */
[C---:B---3--:R-:W-:Y:S02]  /*1b00*/  LOP3.LUT R18, R59.reuse, 0x4, RZ, 0xc0, !PT ;  /* 0x000000043b127812 */ /* 0x048fe400078ec0ff */
[----:B------:R-:W-:Y:S01]  /*1b10*/  SHF.R.U32.HI R19, RZ, 0x3, R59 ;  /* 0x00000003ff137819 */ /* 0x000fe2000001163b */
[----:B------:R-:W-:Y:S01]  /*1b20*/  VIADD R59, R59, UR7 ;  /* 0x000000073b3b7c36 */ /* 0x000fe20008000000 */
[----:B------:R-:W-:-:S03]  /*1b30*/  ISETP.NE.AND P0, PT, R20, 0x1, PT ;  /* 0x000000011400780c */ /* 0x000fc60003f05270 */
[----:B------:R-:W-:-:S05]  /*1b40*/  IMAD R18, R19, UR5, R18 ;  /* 0x0000000513127c24 */ /* 0x000fca000f8e0212 */
[----:B------:R-:W-:-:S05]  /*1b50*/  IADD3 R19, PT, PT, R53, R18, RZ ;  /* 0x0000001235137210 */ /* 0x000fca0007ffe0ff */
[----:B------:R-:W-:-:S04]  /*1b60*/  IMAD.WIDE R18, R19, 0x4, R16 ;  /* 0x0000000413127825 */ /* 0x000fc800078e0210 */
[----:B----4-:R-:W-:-:S05]  /*1b70*/  IMAD R21, R22, 0x10, R21 ;  /* 0x0000001016157824 */ /* 0x010fca00078e0215 */
[----:B------:R-:W3:Y:S04]  /*1b80*/  LDS.128 R12, [R21] ;  /* 0x00000000150c7984 */ /* 0x000ee80000000c00 */
[----:B---3--:R4:W-:Y:S01]  /*1b90*/  STG.E.128 desc[UR10][R18.64], R12 ;  /* 0x0000000c12007986 */ /* 0x0089e2000c101d0a */
[----:B------:R-:W-:Y:S05]  /*1ba0*/  @!P0 BRA `(.L_x_6031) ;  /* 0x0000000000248947 */ /* 0x000fea0003800000 */
[----:B----4-:R-:W-:Y:S02]  /*1bb0*/  LEA R12, R22, R21, 0x4 ;  /* 0x00000015160c7211 */ /* 0x010fe400078e20ff */
[C---:B------:R-:W-:Y:S02]  /*1bc0*/  LOP3.LUT R18, R59.reuse, 0x4, RZ, 0xc0, !PT ;  /* 0x000000043b127812 */ /* 0x040fe400078ec0ff */
[----:B------:R-:W-:Y:S02]  /*1bd0*/  SHF.R.U32.HI R19, RZ, 0x3, R59 ;  /* 0x00000003ff137819 */ /* 0x000fe4000001163b */
[----:B------:R-:W3:Y:S01]  /*1be0*/  LDS.128 R12, [R12] ;  /* 0x000000000c0c7984 */ /* 0x000ee20000000c00 */
[----:B------:R-:W-:Y:S02]  /*1bf0*/  IADD3 R59, PT, PT, R59, UR7, RZ ;  /* 0x000000073b3b7c10 */ /* 0x000fe4000fffe0ff */
[----:B------:R-:W-:-:S04]  /*1c00*/  IMAD R18, R19, UR5, R18 ;  /* 0x0000000513127c24 */ /* 0x000fc8000f8e0212 */
[----:B------:R-:W-:-:S04]  /*1c10*/  IMAD.IADD R19, R53, 0x1, R18 ;  /* 0x0000000135137824 */ /* 0x000fc800078e0212 */
[----:B------:R-:W-:-:S05]  /*1c20*/  IMAD.WIDE R16, R19, 0x4, R16 ;  /* 0x0000000413107825 */ /* 0x000fca00078e0210 */
[----:B---3--:R3:W-:Y:S02]  /*1c30*/  STG.E.128 desc[UR10][R16.64], R12 ;  /* 0x0000000c10007986 */ /* 0x0087e4000c101d0a */
.L_x_6031:
[----:B------:R-:W-:Y:S05]  /*1c40*/  BSYNC.RECONVERGENT B1 ;  /* 0x0000000000017941 */ /* 0x000fea0003800200 */
.L_x_6030:
[----:B------:R-:W-:-:S13]  /*1c50*/  ISETP.GE.U32.AND P0, PT, R46, 0x3, PT ;  /* 0x000000032e00780c */ /* 0x000fda0003f06070 */
[----:B------:R-:W-:Y:S05]  /*1c60*/  @!P0 BRA `(.L_x_6029) ;  /* 0x0000000000b08947 */ /* 0x000fea0003800000 */
[----:B---34-:R-:W3:Y:S01]  /*1c70*/  S2R R13, SR_CgaCtaId ;  /* 0x00000000000d7919 */ /* 0x018ee20000008800 */
[----:B------:R-:W-:-:S05]  /*1c80*/  MOV R12, 0x400 ;  /* 0x00000400000c7802 */ /* 0x000fca0000000f00 */
[----:B------:R-:W-:-:S05]  /*1c90*/  VIADD R12, R12, 0xc80 ;  /* 0x00000c800c0c7836 */ /* 0x000fca0000000000 */
[----:B---3--:R-:W-:-:S07]  /*1ca0*/  LEA R58, R13, R12, 0x18 ;  /* 0x0000000c0d3a7211 */ /* 0x008fce00078ec0ff */
.L_x_6032:
[----:B---3--:R-:W3:Y:S01]  /*1cb0*/  LDC R21, c[0x0][0x360] ;  /* 0x0000d800ff157b82 */ /* 0x008ee20000000800 */
[C---:B------:R-:W-:Y:S02]  /*1cc0*/  LEA R19, R59.reuse, R58, 0x2 ;  /* 0x0000003a3b137211 */ /* 0x040fe400078e10ff */
[----:B------:R-:W-:Y:S02]  /*1cd0*/  LOP3.LUT R18, R59, 0x4, RZ, 0xc0, !PT ;  /* 0x000000043b127812 */ /* 0x000fe400078ec0ff */
[----:B------:R-:W-:Y:S01]  /*1ce0*/  SHF.R.U32.HI R16, RZ, 0x3, R59 ;  /* 0x00000003ff107819 */ /* 0x000fe2000001163b */
[----:B------:R-:W4:Y:S01]  /*1cf0*/  LDS.128 R24, [R19] ;  /* 0x0000000013187984 */ /* 0x000f220000000c00 */
[----:B------:R-:W-:Y:S01]  /*1d00*/  IADD3 R17, PT, PT, R53, R18, RZ ;  /* 0x0000001235117210 */ /* 0x000fe20007ffe0ff */
[----:B------:R-:W0:Y:S01]  /*1d10*/  LDC.64 R54, c[0x0][0x3a0] ;  /* 0x0000e800ff367b82 */ /* 0x000e220000000a00 */
[----:B------:R-:W-:-:S03]  /*1d20*/  IADD3 R59, PT, PT, R59, UR7, RZ ;  /* 0x000000073b3b7c10 */ /* 0x000fc6000fffe0ff */
[----:B------:R-:W-:Y:S01]  /*1d30*/  IMAD R17, R16, UR5, R17 ;  /* 0x0000000510117c24 */ /* 0x000fe2000f8e0211 */
[----:B------:R-:W-:-:S04]  /*1d40*/  LOP3.LUT R56, R59, 0x4, RZ, 0xc0, !PT ;  /* 0x000000043b387812 */ /* 0x000fc800078ec0ff */
[----:B------:R-:W-:Y:S02]  /*1d50*/  IADD3 R57, PT, PT, R53, R56, RZ ;  /* 0x0000003835397210 */ /* 0x000fe40007ffe0ff */
[----:B------:R-:W-:Y:S01]  /*1d60*/  SHF.R.U32.HI R56, RZ, 0x3, R59 ;  /* 0x00000003ff387819 */ /* 0x000fe2000001163b */
[----:B---3--:R-:W-:-:S04]  /*1d70*/  IMAD R20, R21, 0x10, R19 ;  /* 0x0000001015147824 */ /* 0x008fc800078e0213 */
[----:B------:R-:W-:Y:S02]  /*1d80*/  IMAD R57, R56, UR5, R57 ;  /* 0x0000000538397c24 */ /* 0x000fe4000f8e0239 */
[C---:B------:R-:W-:Y:S01]  /*1d90*/  IMAD R16, R21.reuse, 0x10, R20 ;  /* 0x0000001015107824 */ /* 0x040fe200078e0214 */
[----:B------:R-:W3:Y:S03]  /*1da0*/  LDS.128 R12, [R20] ;  /* 0x00000000140c7984 */ /* 0x000ee60000000c00 */
[----:B------:R-:W-:Y:S02]  /*1db0*/  IMAD R21, R21, 0x10, R16 ;  /* 0x0000001015157824 */ /* 0x000fe400078e0210 */
[--C-:B0-----:R-:W-:Y:S02]  /*1dc0*/  IMAD.WIDE R60, R17, 0x4, R54.reuse ;  /* 0x00000004113c7825 */ /* 0x101fe400078e0236 */
[----:B------:R-:W0:Y:S02]  /*1dd0*/  LDS.128 R16, [R16] ;  /* 0x0000000010107984 */ /* 0x000e240000000c00 */
[----:B------:R-:W-:-:S02]  /*1de0*/  IMAD.WIDE R56, R57, 0x4, R54 ;  /* 0x0000000439387825 */ /* 0x000fc400078e0236 */
[----:B------:R-:W5:Y:S04]  /*1df0*/  LDS.128 R20, [R21] ;  /* 0x0000000015147984 */ /* 0x000f680000000c00 */
[----:B----4-:R4:W-:Y:S02]  /*1e00*/  STG.E.128 desc[UR10][R60.64], R24 ;  /* 0x000000183c007986 */ /* 0x0109e4000c101d0a */
[----:B----4-:R-:W-:-:S05]  /*1e10*/  VIADD R24, R59, UR7 ;  /* 0x000000073b187c36 */ /* 0x010fca0008000000 */
[C---:B------:R-:W-:Y:S01]  /*1e20*/  IADD3 R59, PT, PT, R24.reuse, UR7, RZ ;  /* 0x00000007183b7c10 */ /* 0x040fe2000fffe0ff */
[----:B---3--:R3:W-:Y:S01]  /*1e30*/  STG.E.128 desc[UR10][R56.64], R12 ;  /* 0x0000000c38007986 */ /* 0x0087e2000c101d0a */
[----:B------:R-:W-:Y:S02]  /*1e40*/  LOP3.LUT R26, R24, 0x4, RZ, 0xc0, !PT ;  /* 0x00000004181a7812 */ /* 0x000fe400078ec0ff */
[----:B------:R-:W-:Y:S02]  /*1e50*/  LOP3.LUT R60, R59, 0x4, RZ, 0xc0, !PT ;  /* 0x000000043b3c7812 */ /* 0x000fe400078ec0ff */
[----:B------:R-:W-:Y:S01]  /*1e60*/  SHF.R.U32.HI R24, RZ, 0x3, R24 ;  /* 0x00000003ff187819 */ /* 0x000fe20000011618 */
[----:B------:R-:W-:Y:S01]  /*1e70*/  IMAD.IADD R25, R53, 0x1, R26 ;  /* 0x0000000135197824 */ /* 0x000fe200078e021a */
[----:B------:R-:W-:Y:S01]  /*1e80*/  SHF.R.U32.HI R26, RZ, 0x3, R59 ;  /* 0x00000003ff1a7819 */ /* 0x000fe2000001163b */
[----:B------:R-:W-:Y:S01]  /*1e90*/  VIADD R59, R59, UR7 ;  /* 0x000000073b3b7c36 */ /* 0x000fe20008000000 */
[----:B------:R-:W-:Y:S01]  /*1ea0*/  IADD3 R27, PT, PT, R53, R60, RZ ;  /* 0x0000003c351b7210 */ /* 0x000fe20007ffe0ff */
[----:B------:R-:W-:-:S03]  /*1eb0*/  IMAD R25, R24, UR5, R25 ;  /* 0x0000000518197c24 */ /* 0x000fc6000f8e0219 */
[----:B------:R-:W-:Y:S01]  /*1ec0*/  ISETP.GE.U32.AND P0, PT, R59, 0x100, PT ;  /* 0x000001003b00780c */ /* 0x000fe20003f06070 */
[----:B------:R-:W-:Y:S02]  /*1ed0*/  IMAD R27, R26, UR5, R27 ;  /* 0x000000051a1b7c24 */ /* 0x000fe4000f8e021b */
[----:B------:R-:W-:-:S04]  /*1ee0*/  IMAD.WIDE R24, R25, 0x4, R54 ;  /* 0x0000000419187825 */ /* 0x000fc800078e0236 */
[----:B------:R-:W-:Y:S01]  /*1ef0*/  IMAD.WIDE R54, R27, 0x4, R54 ;  /* 0x000000041b367825 */ /* 0x000fe200078e0236 */
[----:B0-----:R3:W-:Y:S04]  /*1f00*/  STG.E.128 desc[UR10][R24.64], R16 ;  /* 0x0000001018007986 */ /* 0x0017e8000c101d0a */
[----:B-----5:R3:W-:Y:S01]  /*1f10*/  STG.E.128 desc[UR10][R54.64], R20 ;  /* 0x0000001436007986 */ /* 0x0207e2000c101d0a */
[----:B------:R-:W-:Y:S05]  /*1f20*/  @!P0 BRA `(.L_x_6032) ;  /* 0xfffffffc00608947 */ /* 0x000fea000383ffff */
.L_x_6029:
[----:B------:R-:W-:Y:S05]  /*1f30*/  BSYNC.RECONVERGENT B0 ;  /* 0x0000000000007941 */ /* 0x000fea0003800200 */
.L_x_6028:
[C---:B---34-:R-:W-:Y:S01]  /*1f40*/  IMAD.SHL.U32 R12, R0.reuse, 0x4, RZ ;  /* 0x00000004000c7824 */ /* 0x058fe200078e00ff */
[----:B------:R-:W-:-:S04]  /*1f50*/  IADD3 R51, PT, PT, R0, R51, RZ ;  /* 0x0000003300337210 */ /* 0x000fc80007ffe0ff */
[----:B------:R-:W-:-:S13]  /*1f60*/  ISETP.GE.U32.AND P0, PT, R51, R12, PT ;  /* 0x0000000c3300720c */ /* 0x000fda0003f06070 */
[----:B------:R-:W-:Y:S05]  /*1f70*/  @!P0 BRA `(.L_x_6033) ;  /* 0xffffffe400e08947 */ /* 0x000fea000383ffff */
[----:B------:R-:W-:Y:S05]  /*1f80*/  EXIT ;  /* 0x000000000000794d */ /* 0x000fea0003800000 */
.L_x_6019:
[----:B------:R-:W-:Y:S01]  /*1f90*/  MOV R14, R36 ;  /* 0x00000024000e7202 */ /* 0x000fe20000000f00 */
[----:B------:R-:W-:Y:S01]  /*1fa0*/  IMAD.MOV.U32 R13, RZ, RZ, 0x1f ;  /* 0x0000001fff0d7424 */ /* 0x000fe200078e00ff */
[----:B------:R-:W-:-:S07]  /*1fb0*/  MOV R12, 0xffffffff ;  /* 0xffffffff000c7802 */ /* 0x000fce0000000f00 */
[----:B01----:R-:W-:Y:S05]  /*1fc0*/  WARPSYNC.COLLECTIVE R12, `(.L_x_6034) ;  /* 0x000000000c087348 */ /* 0x003fea0003c00000 */
[----:B0-----:R0:W2:Y:S02]  /*1fd0*/  SHFL.IDX P0, R16, R15, R14, R13 ;  /* 0x0000000e0f107389 */ /* 0x0010a4000000000d */
[----:B012---:R-:W-:Y:S05]  /*1fe0*/  ENDCOLLECTIVE ;  /* 0x000000000000791b */ /* 0x007fea0003800000 */
.L_x_6034:
[----:B------:R-:W-:Y:S01]  /*1ff0*/  MOV R14, R35 ;  /* 0x00000023000e7202 */ /* 0x000fe20000000f00 */
[----:B------:R-:W-:-:S07]  /*2000*/  IMAD.MOV.U32 R60, RZ, RZ, R16 ;  /* 0x000000ffff3c7224 */ /* 0x000fce00078e0010 */
[----:B------:R-:W-:Y:S05]  /*2010*/  WARPSYNC.COLLECTIVE R12, `(.L_x_6035) ;  /* 0x000000000c087348 */ /* 0x000fea0003c00000 */
[----:B------:R0:W1:Y:S02]  /*2020*/  SHFL.IDX P0, R16, R15, R14, R13 ;  /* 0x0000000e0f107389 */ /* 0x000064000000000d */
[----:B01----:R-:W-:Y:S05]  /*2030*/  ENDCOLLECTIVE ;  /* 0x000000000000791b */ /* 0x003fea0003800000 */
.L_x_6035:
[----:B------:R-:W-:Y:S02]  /*2040*/  IMAD R61, R59, R60, RZ ;  /* 0x0000003c3b3d7224 */ /* 0x000fe400078e02ff */
[----:B------:R-:W-:Y:S02]  /*2050*/  IMAD.MOV.U32 R14, RZ, RZ, R34 ;  /* 0x000000ffff0e7224 */ /* 0x000fe400078e0022 */
[----:B------:R-:W-:-:S07]  /*2060*/  IMAD R60, R58, R16, R61 ;  /* 0x000000103a3c7224 */ /* 0x000fce00078e023d */
[----:B------:R-:W-:Y:S05]  /*2070*/  WARPSYNC.COLLECTIVE R12, `(.L_x_6036) ;  /* 0x000000000c087348 */ /* 0x000fea0003c00000 */
[----:B------:R0:W1:Y:S02]  /*2080*/  SHFL.IDX P0, R16, R15, R14, R13 ;  /* 0x0000000e0f107389 */ /* 0x000064000000000d */
[----:B01----:R-:W-:Y:S05]  /*2090*/  ENDCOLLECTIVE ;  /* 0x000000000000791b */ /* 0x003fea0003800000 */
.L_x_6036:
[----:B------:R-:W-:Y:S01]  /*20a0*/  IMAD.MOV.U32 R14, RZ, RZ, R33 ;  /* 0x000000ffff0e7224 */ /* 0x000fe200078e0021 */
[----:B------:R-:W-:-:S05]  /*20b0*/  MOV R12, R16 ;  /* 0x00000010000c7202 */ /* 0x000fca0000000f00 */
[----:B------:R-:W-:Y:S01]  /*20c0*/  IMAD R61, R57, R12, R60 ;  /* 0x0000000c393d7224 */ /* 0x000fe200078e023c */
[----:B------:R-:W-:-:S07]  /*20d0*/  MOV R12, 0xffffffff ;  /* 0xffffffff000c7802 */ /* 0x000fce0000000f00 */
[----:B------:R-:W-:Y:S05]  /*20e0*/  WARPSYNC.COLLECTIVE R12, `(.L_x_6037) ;  /* 0x000000000c087348 */ /* 0x000fea0003c00000 */
[----:B------:R0:W1:Y:S02]  /*20f0*/  SHFL.IDX P0, R16, R15, R14, R13 ;  /* 0x0000000e0f107389 */ /* 0x000064000000000d */
[----:B01----:R-:W-:Y:S05]  /*2100*/  ENDCOLLECTIVE ;  /* 0x000000000000791b */ /* 0x003fea0003800000 */
.L_x_6037:
[----:B------:R-:W-:Y:S02]  /*2110*/  IMAD.MOV.U32 R14, RZ, RZ, R17 ;  /* 0x000000ffff0e7224 */ /* 0x000fe400078e0011 */
[----:B------:R-:W-:-:S07]  /*2120*/  IMAD R60, R56, R16, R61 ;  /* 0x00000010383c7224 */ /* 0x000fce00078e023d */
[----:B------:R-:W-:Y:S05]  /*2130*/  WARPSYNC.COLLECTIVE R12, `(.L_x_6038) ;  /* 0x000000000c087348 */ /* 0x000fea0003c00000 */
[----:B------:R0:W1:Y:S02]  /*2140*/  SHFL.IDX P0, R16, R15, R14, R13 ;  /* 0x0000000e0f107389 */ /* 0x000064000000000d */
[----:B01----:R-:W-:Y:S05]  /*2150*/  ENDCOLLECTIVE ;  /* 0x000000000000791b */ /* 0x003fea0003800000 */
.L_x_6038:
[----:B------:R-:W-:Y:S01]  /*2160*/  IMAD.MOV.U32 R14, RZ, RZ, R32 ;  /* 0x000000ffff0e7224 */ /* 0x000fe200078e0020 */
[----:B------:R-:W-:-:S05]  /*2170*/  MOV R12, R16 ;  /* 0x00000010000c7202 */ /* 0x000fca0000000f00 */
[----:B------:R-:W-:Y:S01]  /*2180*/  IMAD R61, R55, R12, R60 ;  /* 0x0000000c373d7224 */ /* 0x000fe200078e023c */
[----:B------:R-:W-:-:S07]  /*2190*/  MOV R12, 0xffffffff ;  /* 0xffffffff000c7802 */ /* 0x000fce0000000f00 */
[----:B------:R-:W-:Y:S05]  /*21a0*/  WARPSYNC.COLLECTIVE R12, `(.L_x_6039) ;  /* 0x000000000c087348 */ /* 0x000fea0003c00000 */
[----:B------:R0:W1:Y:S02]  /*21b0*/  SHFL.IDX P0, R16, R15, R14, R13 ;  /* 0x0000000e0f107389 */ /* 0x000064000000000d */
[----:B01----:R-:W-:Y:S05]  /*21c0*/  ENDCOLLECTIVE ;  /* 0x000000000000791b */ /* 0x003fea0003800000 */
.L_x_6039:
[----:B------:R-:W-:Y:S02]  /*21d0*/  IMAD.MOV.U32 R14, RZ, RZ, R31 ;  /* 0x000000ffff0e7224 */ /* 0x000fe400078e001f */
[----:B------:R-:W-:-:S07]  /*21e0*/  IMAD R60, R54, R16, R61 ;  /* 0x00000010363c7224 */ /* 0x000fce00078e023d */
[----:B------:R-:W-:Y:S05]  /*21f0*/  WARPSYNC.COLLECTIVE R12, `(.L_x_6040) ;  /* 0x000000000c087348 */ /* 0x000fea0003c00000 */
[----:B------:R0:W1:Y:S02]  /*2200*/  SHFL.IDX P0, R16, R15, R14, R13 ;  /* 0x0000000e0f107389 */ /* 0x000064000000000d */
[----:B01----:R-:W-:Y:S05]  /*2210*/  ENDCOLLECTIVE ;  /* 0x000000000000791b */ /* 0x003fea0003800000 */
.L_x_6040:
[----:B------:R-:W-:Y:S01]  /*2220*/  IMAD.MOV.U32 R14, RZ, RZ, R30 ;  /* 0x000000ffff0e7224 */ /* 0x000fe200078e001e */
[----:B------:R-:W-:-:S05]  /*2230*/  MOV R12, R16 ;  /* 0x00000010000c7202 */ /* 0x000fca0000000f00 */
[----:B------:R-:W-:Y:S01]  /*2240*/  IMAD R60, R53, R12, R60 ;  /* 0x0000000c353c7224 */ /* 0x000fe200078e023c */
[----:B------:R-:W-:-:S07]  /*2250*/  MOV R12, 0xffffffff ;  /* 0xffffffff000c7802 */ /* 0x000fce0000000f00 */
[----:B------:R-:W-:Y:S05]  /*2260*/  WARPSYNC.COLLECTIVE R12, `(.L_x_6041) ;  /* 0x000000000c087348 */ /* 0x000fea0003c00000 */
[----:B------:R0:W1:Y:S02]  /*2270*/  SHFL.IDX P0, R16, R15, R14, R13 ;  /* 0x0000000e0f107389 */ /* 0x000064000000000d */
[----:B01----:R-:W-:Y:S05]  /*2280*/  ENDCOLLECTIVE ;  /* 0x000000000000791b */ /* 0x003fea0003800000 */
.L_x_6041:
[----:B------:R-:W-:Y:S02]  /*2290*/  IMAD.MOV.U32 R14, RZ, RZ, R11 ;  /* 0x000000ffff0e7224 */ /* 0x000fe400078e000b */
[----:B------:R-:W-:-:S07]  /*22a0*/  IMAD R61, R27, R16, R60 ;  /* 0x000000101b3d7224 */ /* 0x000fce00078e023c */
[----:B------:R-:W-:Y:S05]  /*22b0*/  WARPSYNC.COLLECTIVE R12, `(.L_x_6042) ;  /* 0x000000000c087348 */ /* 0x000fea0003c00000 */
[----:B------:R0:W1:Y:S02]  /*22c0*/  SHFL.IDX P0, R16, R15, R14, R13 ;  /* 0x0000000e0f107389 */ /* 0x000064000000000d */
[----:B01----:R-:W-:Y:S05]  /*22d0*/  ENDCOLLECTIVE ;  /* 0x000000000000791b */ /* 0x003fea0003800000 */
.L_x_6042:
[----:B------:R-:W-:Y:S01]  /*22e0*/  IMAD.MOV.U32 R14, RZ, RZ, R4 ;  /* 0x000000ffff0e7224 */ /* 0x000fe200078e0004 */
[----:B------:R-:W-:-:S05]  /*22f0*/  MOV R12, R16 ;  /* 0x00000010000c7202 */ /* 0x000fca0000000f00 */
[----:B------:R-:W-:Y:S01]  /*2300*/  IMAD R60, R26, R12, R61 ;  /* 0x0000000c1a3c7224 */ /* 0x000fe200078e023d */
[----:B------:R-:W-:-:S07]  /*2310*/  MOV R12, 0xffffffff ;  /* 0xffffffff000c7802 */ /* 0x000fce0000000f00 */
[----:B------:R-:W-:Y:S05]  /*2320*/  WARPSYNC.COLLECTIVE R12, `(.L_x_6043) ;  /* 0x000000000c087348 */ /* 0x000fea0003c00000 */
[----:B------:R0:W1:Y:S02]  /*2330*/  SHFL.IDX P0, R16, R15, R14, R13 ;  /* 0x0000000e0f107389 */ /* 0x000064000000000d */
[----:B01----:R-:W-:Y:S05]  /*2340*/  ENDCOLLECTIVE ;  /* 0x000000000000791b */ /* 0x003fea0003800000 */
.L_x_6043:
[----:B------:R-:W-:Y:S02]  /*2350*/  IMAD.MOV.U32 R14, RZ, RZ, R5 ;  /* 0x000000ffff0e7224 */ /* 0x000fe400078e0005 */
[----:B------:R-:W-:-:S07]  /*2360*/  IMAD R61, R25, R16, R60 ;  /* 0x00000010193d7224 */ /* 0x000fce00078e023c */
[----:B------:R-:W-:Y:S05]  /*2370*/  WARPSYNC.COLLECTIVE R12, `(.L_x_6044) ;  /* 0x000000000c087348 */ /* 0x000fea0003c00000 */
[----:B------:R0:W1:Y:S02]  /*2380*/  SHFL.IDX P0, R16, R15, R14, R13 ;  /* 0x0000000e0f107389 */ /* 0x000064000000000d */
[----:B01----:R-:W-:Y:S05]  /*2390*/  ENDCOLLECTIVE ;  /* 0x000000000000791b */ /* 0x003fea0003800000 */
.L_x_6044:
[----:B------:R-:W-:Y:S01]  /*23a0*/  IMAD.MOV.U32 R14, RZ, RZ, R6 ;  /* 0x000000ffff0e7224 */ /* 0x000fe200078e0006 */
[----:B------:R-:W-:-:S05]  /*23b0*/  MOV R12, R16 ;  /* 0x00000010000c7202 */ /* 0x000fca0000000f00 */
[----:B------:R-:W-:Y:S01]  /*23c0*/  IMAD R60, R24, R12, R61 ;  /* 0x0000000c183c7224 */ /* 0x000fe200078e023d */
[----:B------:R-:W-:-:S07]  /*23d0*/  MOV R12, 0xffffffff ;  /* 0xffffffff000c7802 */ /* 0x000fce0000000f00 */
[----:B------:R-:W-:Y:S05]  /*23e0*/  WARPSYNC.COLLECTIVE R12, `(.L_x_6045) ;  /* 0x000000000c087348 */ /* 0x000fea0003c00000 */
[----:B------:R0:W1:Y:S02]  /*23f0*/  SHFL.IDX P0, R16, R15, R14, R13 ;  /* 0x0000000e0f107389 */ /* 0x000064000000000d */
[----:B01----:R-:W-:Y:S05]  /*2400*/  ENDCOLLECTIVE ;  /* 0x000000000000791b */ /* 0x003fea0003800000 */
.L_x_6045:
[----:B------:R-:W-:Y:S02]  /*2410*/  IMAD.MOV.U32 R14, RZ, RZ, R7 ;  /* 0x000000ffff0e7224 */ /* 0x000fe400078e0007 */
[----:B------:R-:W-:-:S07]  /*2420*/  IMAD R61, R23, R16, R60 ;  /* 0x00000010173d7224 */ /* 0x000fce00078e023c */
[----:B------:R-:W-:Y:S05]  /*2430*/  WARPSYNC.COLLECTIVE R12, `(.L_x_6046) ;  /* 0x000000000c087348 */ /* 0x000fea0003c00000 */
[----:B------:R0:W1:Y:S02]  /*2440*/  SHFL.IDX P0, R16, R15, R14, R13 ;  /* 0x0000000e0f107389 */ /* 0x000064000000000d */
[----:B01----:R-:W-:Y:S05]  /*2450*/  ENDCOLLECTIVE ;  /* 0x000000000000791b */ /* 0x003fea0003800000 */
.L_x_6046:
[----:B------:R-:W-:Y:S01]  /*2460*/  IMAD.MOV.U32 R14, RZ, RZ, R8 ;  /* 0x000000ffff0e7224 */ /* 0x000fe200078e0008 */
[----:B------:R-:W-:-:S05]  /*2470*/  MOV R12, R16 ;  /* 0x00000010000c7202 */ /* 0x000fca0000000f00 */
[----:B------:R-:W-:Y:S01]  /*2480*/  IMAD R60, R22, R12, R61 ;  /* 0x0000000c163c7224 */ /* 0x000fe200078e023d */
[----:B------:R-:W-:-:S07]  /*2490*/  MOV R12, 0xffffffff ;  /* 0xffffffff000c7802 */ /* 0x000fce0000000f00 */
[----:B------:R-:W-:Y:S05]  /*24a0*/  WARPSYNC.COLLECTIVE R12, `(.L_x_6047) ;  /* 0x000000000c087348 */ /* 0x000fea0003c00000 */
[----:B------:R0:W1:Y:S02]  /*24b0*/  SHFL.IDX P0, R16, R15, R14, R13 ;  /* 0x0000000e0f107389 */ /* 0x000064000000000d */
[----:B01----:R-:W-:Y:S05]  /*24c0*/  ENDCOLLECTIVE ;  /* 0x000000000000791b */ /* 0x003fea0003800000 */
.L_x_6047:
[----:B------:R-:W-:Y:S02]  /*24d0*/  IMAD.MOV.U32 R14, RZ, RZ, R9 ;  /* 0x000000ffff0e7224 */ /* 0x000fe400078e0009 */
[----:B------:R-:W-:-:S07]  /*24e0*/  IMAD R61, R21, R16, R60 ;  /* 0x00000010153d7224 */ /* 0x000fce00078e023c */
[----:B------:R-:W-:Y:S05]  /*24f0*/  WARPSYNC.COLLECTIVE R12, `(.L_x_6048) ;  /* 0x000000000c087348 */ /* 0x000fea0003c00000 */
[----:B------:R0:W1:Y:S02]  /*2500*/  SHFL.IDX P0, R16, R15, R14, R13 ;  /* 0x0000000e0f107389 */ /* 0x000064000000000d */
[----:B01----:R-:W-:Y:S05]  /*2510*/  ENDCOLLECTIVE ;  /* 0x000000000000791b */ /* 0x003fea0003800000 */
.L_x_6048:
[----:B------:R-:W-:Y:S01]  /*2520*/  IMAD.MOV.U32 R14, RZ, RZ, R10 ;  /* 0x000000ffff0e7224 */ /* 0x000fe200078e000a */
[----:B------:R-:W-:-:S05]  /*2530*/  MOV R12, R16 ;  /* 0x00000010000c7202 */ /* 0x000fca0000000f00 */
[----:B------:R-:W-:Y:S01]  /*2540*/  IMAD R60, R20, R12, R61 ;  /* 0x0000000c143c7224 */ /* 0x000fe200078e023d */
[----:B------:R-:W-:-:S07]  /*2550*/  MOV R12, 0xffffffff ;  /* 0xffffffff000c7802 */ /* 0x000fce0000000f00 */
[----:B------:R-:W-:Y:S05]  /*2560*/  WARPSYNC.COLLECTIVE R12, `(.L_x_6049) ;  /* 0x000000000c087348 */ /* 0x000fea0003c00000 */
[----:B------:R0:W1:Y:S02]  /*2570*/  SHFL.IDX P0, R16, R15, R14, R13 ;  /* 0x0000000e0f107389 */ /* 0x000064000000000d */
[----:B01----:R-:W-:Y:S05]  /*2580*/  ENDCOLLECTIVE ;  /* 0x000000000000791b */ /* 0x003fea0003800000 */
.L_x_6049:
[----:B------:R-:W-:Y:S01]  /*2590*/  IMAD.MOV.U32 R13, RZ, RZ, R16 ;  /* 0x000000ffff0d7224 */ /* 0x000fe200078e0010 */
[----:B------:R-:W-:Y:S06]  /*25a0*/  BRA `(.L_x_6050) ;  /* 0xffffffec00387947 */ /* 0x000fec000383ffff */
.L_x_6024:
[----:B------:R-:W-:Y:S01]  /*25b0*/  MOV R14, R36 ;  /* 0x00000024000e7202 */ /* 0x000fe20000000f00 */
[----:B------:R-:W-:Y:S01]  /*25c0*/  IMAD.MOV.U32 R13, RZ, RZ, 0x1f ;  /* 0x0000001fff0d7424 */ /* 0x000fe200078e00ff */
[----:B------:R-:W-:-:S07]  /*25d0*/  MOV R12, 0xffffffff ;  /* 0xffffffff000c7802 */ /* 0x000fce0000000f00 */
[----:B0123--:R-:W-:Y:S05]  /*25e0*/  WARPSYNC.COLLECTIVE R12, `(.L_x_6051) ;  /* 0x000000000c087348 */ /* 0x00ffea0003c00000 */
[----:B---3--:R3:W4:Y:S02]  /*25f0*/  SHFL.IDX P0, R16, R15, R14, R13 ;  /* 0x0000000e0f107389 */ /* 0x008724000000000d */
[----:B01234-:R-:W-:Y:S05]  /*2600*/  ENDCOLLECTIVE ;  /* 0x000000000000791b */ /* 0x01ffea0003800000 */
.L_x_6051:
[----:B------:R-:W-:Y:S01]  /*2610*/  MOV R14, R35 ;  /* 0x00000023000e7202 */ /* 0x000fe20000000f00 */
[----:B------:R-:W-:-:S07]  /*2620*/  IMAD.MOV.U32 R60, RZ, RZ, R16 ;  /* 0x000000ffff3c7224 */ /* 0x000fce00078e0010 */
[----:B------:R-:W-:Y:S05]  /*2630*/  WARPSYNC.COLLECTIVE R12, `(.L_x_6052) ;  /* 0x000000000c087348 */ /* 0x000fea0003c00000 */
[----:B------:R0:W1:Y:S02]  /*2640*/  SHFL.IDX P0, R16, R15, R14, R13 ;  /* 0x0000000e0f107389 */ /* 0x000064000000000d */
[----:B01----:R-:W-:Y:S05]  /*2650*/  ENDCOLLECTIVE ;  /* 0x000000000000791b */ /* 0x003fea0003800000 */
.L_x_6052:
[----:B------:R-:W-:Y:S02]  /*2660*/  IMAD R61, R59, R60, RZ ;  /* 0x0000003c3b3d7224 */ /* 0x000fe400078e02ff */
[----:B------:R-:W-:Y:S02]  /*2670*/  IMAD.MOV.U32 R14, RZ, RZ, R34 ;  /* 0x000000ffff0e7224 */ /* 0x000fe400078e0022 */
[----:B------:R-:W-:-:S07]  /*2680*/  IMAD R60, R58, R16, R61 ;  /* 0x000000103a3c7224 */ /* 0x000fce00078e023d */
[----:B------:R-:W-:Y:S05]  /*2690*/  WARPSYNC.COLLECTIVE R12, `(.L_x_6053) ;  /* 0x000000000c087348 */ /* 0x000fea0003c00000 */
[----:B------:R0:W1:Y:S02]  /*26a0*/  SHFL.IDX P0, R16, R15, R14, R13 ;  /* 0x0000000e0f107389 */ /* 0x000064000000000d */
[----:B01----:R-:W-:Y:S05]  /*26b0*/  ENDCOLLECTIVE ;  /* 0x000000000000791b */ /* 0x003fea0003800000 */
.L_x_6053:
[----:B------:R-:W-:Y:S01]  /*26c0*/  IMAD.MOV.U32 R14, RZ, RZ, R33 ;  /* 0x000000ffff0e7224 */ /* 0x000fe200078e0021 */
[----:B------:R-:W-:-:S05]  /*26d0*/  MOV R12, R16 ;  /* 0x00000010000c7202 */ /* 0x000fca0000000f00 */
[----:B------:R-:W-:Y:S01]  /*26e0*/  IMAD R61, R57, R12, R60 ;  /* 0x0000000c393d7224 */ /* 0x000fe200078e023c */
[----:B------:R-:W-:-:S07]  /*26f0*/  MOV R12, 0xffffffff ;  /* 0xffffffff000c7802 */ /* 0x000fce0000000f00 */
[----:B------:R-:W-:Y:S05]  /*2700*/  WARPSYNC.COLLECTIVE R12, `(.L_x_6054) ;  /* 0x000000000c087348 */ /* 0x000fea0003c00000 */
[----:B------:R0:W1:Y:S02]  /*2710*/  SHFL.IDX P0, R16, R15, R14, R13 ;  /* 0x0000000e0f107389 */ /* 0x000064000000000d */
[----:B01----:R-:W-:Y:S05]  /*2720*/  ENDCOLLECTIVE ;  /* 0x000000000000791b */ /* 0x003fea0003800000 */
.L_x_6054:
[----:B------:R-:W-:Y:S02]  /*2730*/  IMAD.MOV.U32 R14, RZ, RZ, R17 ;  /* 0x000000ffff0e7224 */ /* 0x000fe400078e0011 */
[----:B------:R-:W-:-:S07]  /*2740*/  IMAD R60, R56, R16, R61 ;  /* 0x00000010383c7224 */ /* 0x000fce00078e023d */
[----:B------:R-:W-:Y:S05]  /*2750*/  WARPSYNC.COLLECTIVE R12, `(.L_x_6055) ;  /* 0x000000000c087348 */ /* 0x000fea0003c00000 */
[----:B------:R0:W1:Y:S02]  /*2760*/  SHFL.IDX P0, R16, R15, R14, R13 ;  /* 0x0000000e0f107389 */ /* 0x000064000000000d */
[----:B01----:R-:W-:Y:S05]  /*2770*/  ENDCOLLECTIVE ;  /* 0x000000000000791b */ /* 0x003fea0003800000 */
.L_x_6055:
[----:B------:R-:W-:Y:S01]  /*2780*/  IMAD.MOV.U32 R14, RZ, RZ, R32 ;  /* 0x000000ffff0e7224 */ /* 0x000fe200078e0020 */
[----:B------:R-:W-:-:S05]  /*2790*/  MOV R12, R16 ;  /* 0x00000010000c7202 */ /* 0x000fca0000000f00 */
[----:B------:R-:W-:Y:S01]  /*27a0*/  IMAD R61, R55, R12, R60 ;  /* 0x0000000c373d7224 */ /* 0x000fe200078e023c */
[----:B------:R-:W-:-:S07]  /*27b0*/  MOV R12, 0xffffffff ;  /* 0xffffffff000c7802 */ /* 0x000fce0000000f00 */
[----:B------:R-:W-:Y:S05]  /*27c0*/  WARPSYNC.COLLECTIVE R12, `(.L_x_6056) ;  /* 0x000000000c087348 */ /* 0x000fea0003c00000 */
[----:B------:R0:W1:Y:S02]  /*27d0*/  SHFL.IDX P0, R16, R15, R14, R13 ;  /* 0x0000000e0f107389 */ /* 0x000064000000000d */
[----:B01----:R-:W-:Y:S05]  /*27e0*/  ENDCOLLECTIVE ;  /* 0x000000000000791b */ /* 0x003fea0003800000 */
.L_x_6056:
[----:B------:R-:W-:Y:S02]  /*27f0*/  IMAD.MOV.U32 R14, RZ, RZ, R31 ;  /* 0x000000ffff0e7224 */ /* 0x000fe400078e001f */
[----:B------:R-:W-:-:S07]  /*2800*/  IMAD R60, R54, R16, R61 ;  /* 0x00000010363c7224 */ /* 0x000fce00078e023d */
[----:B------:R-:W-:Y:S05]  /*2810*/  WARPSYNC.COLLECTIVE R12, `(.L_x_6057) ;  /* 0x000000000c087348 */ /* 0x000fea0003c00000 */
[----:B------:R0:W1:Y:S02]  /*2820*/  SHFL.IDX P0, R16, R15, R14, R13 ;  /* 0x0000000e0f107389 */ /* 0x000064000000000d */
[----:B01----:R-:W-:Y:S05]  /*2830*/  ENDCOLLECTIVE ;  /* 0x000000000000791b */ /* 0x003fea0003800000 */
.L_x_6057:
[----:B------:R-:W-:Y:S01]  /*2840*/  IMAD.MOV.U32 R14, RZ, RZ, R30 ;  /* 0x000000ffff0e7224 */ /* 0x000fe200078e001e */
[----:B------:R-:W-:-:S05]  /*2850*/  MOV R12, R16 ;  /* 0x00000010000c7202 */ /* 0x000fca0000000f00 */
[----:B------:R-:W-:Y:S01]  /*2860*/  IMAD R60, R53, R12, R60 ;  /* 0x0000000c353c7224 */ /* 0x000fe200078e023c */
[----:B------:R-:W-:-:S07]  /*2870*/  MOV R12, 0xffffffff ;  /* 0xffffffff000c7802 */ /* 0x000fce0000000f00 */
[----:B------:R-:W-:Y:S05]  /*2880*/  WARPSYNC.COLLECTIVE R12, `(.L_x_6058) ;  /* 0x000000000c087348 */ /* 0x000fea0003c00000 */
[----:B------:R0:W1:Y:S02]  /*2890*/  SHFL.IDX P0, R16, R15, R14, R13 ;  /* 0x0000000e0f107389 */ /* 0x000064000000000d */
[----:B01----:R-:W-:Y:S05]  /*28a0*/  ENDCOLLECTIVE ;  /* 0x000000000000791b */ /* 0x003fea0003800000 */
.L_x_6058:
[----:B------:R-:W-:Y:S02]  /*28b0*/  IMAD.MOV.U32 R14, RZ, RZ, R11 ;  /* 0x000000ffff0e7224 */ /* 0x000fe400078e000b */
[----:B------:R-:W-:-:S07]  /*28c0*/  IMAD R61, R27, R16, R60 ;  /* 0x000000101b3d7224 */ /* 0x000fce00078e023c */
[----:B------:R-:W-:Y:S05]  /*28d0*/  WARPSYNC.COLLECTIVE R12, `(.L_x_6059) ;  /* 0x000000000c087348 */ /* 0x000fea0003c00000 */
[----:B------:R0:W1:Y:S02]  /*28e0*/  SHFL.IDX P0, R16, R15, R14, R13 ;  /* 0x0000000e0f107389 */ /* 0x000064000000000d */
[----:B01----:R-:W-:Y:S05]  /*28f0*/  ENDCOLLECTIVE ;  /* 0x000000000000791b */ /* 0x003fea0003800000 */
.L_x_6059:
[----:B------:R-:W-:Y:S01]  /*2900*/  IMAD.MOV.U32 R14, RZ, RZ, R4 ;  /* 0x000000ffff0e7224 */ /* 0x000fe200078e0004 */
[----:B------:R-:W-:-:S05]  /*2910*/  MOV R12, R16 ;  /* 0x00000010000c7202 */ /* 0x000fca0000000f00 */
[----:B------:R-:W-:Y:S01]  /*2920*/  IMAD R60, R26, R12, R61 ;  /* 0x0000000c1a3c7224 */ /* 0x000fe200078e023d */
[----:B------:R-:W-:-:S07]  /*2930*/  MOV R12, 0xffffffff ;  /* 0xffffffff000c7802 */ /* 0x000fce0000000f00 */
[----:B------:R-:W-:Y:S05]  /*2940*/  WARPSYNC.COLLECTIVE R12, `(.L_x_6060) ;  /* 0x000000000c087348 */ /* 0x000fea0003c00000 */
[----:B------:R0:W1:Y:S02]  /*2950*/  SHFL.IDX P0, R16, R15, R14, R13 ;  /* 0x0000000e0f107389 */ /* 0x000064000000000d */
[----:B01----:R-:W-:Y:S05]  /*2960*/  ENDCOLLECTIVE ;  /* 0x000000000000791b */ /* 0x003fea0003800000 */
.L_x_6060:
[----:B------:R-:W-:Y:S02]  /*2970*/  IMAD.MOV.U32 R14, RZ, RZ, R5 ;  /* 0x000000ffff0e7224 */ /* 0x000fe400078e0005 */
[----:B------:R-:W-:-:S07]  /*2980*/  IMAD R61, R25, R16, R60 ;  /* 0x00000010193d7224 */ /* 0x000fce00078e023c */
[----:B------:R-:W-:Y:S05]  /*2990*/  WARPSYNC.COLLECTIVE R12, `(.L_x_6061) ;  /* 0x000000000c087348 */ /* 0x000fea0003c00000 */
[----:B------:R0:W1:Y:S02]  /*29a0*/  SHFL.IDX P0, R16, R15, R14, R13 ;  /* 0x0000000e0f107389 */ /* 0x000064000000000d */
[----:B01----:R-:W-:Y:S05]  /*29b0*/  ENDCOLLECTIVE ;  /* 0x000000000000791b */ /* 0x003fea0003800000 */
.L_x_6061:
[----:B------:R-:W-:Y:S01]  /*29c0*/  IMAD.MOV.U32 R14, RZ, RZ, R6 ;  /* 0x000000ffff0e7224 */ /* 0x000fe200078e0006 */
[----:B------:R-:W-:-:S05]  /*29d0*/  MOV R12, R16 ;  /* 0x00000010000c7202 */ /* 0x000fca0000000f00 */
[----:B------:R-:W-:Y:S01]  /*29e0*/  IMAD R60, R24, R12, R61 ;  /* 0x0000000c183c7224 */ /* 0x000fe200078e023d */
[----:B------:R-:W-:-:S07]  /*29f0*/  MOV R12, 0xffffffff ;  /* 0xffffffff000c7802 */ /* 0x000fce0000000f00 */
[----:B------:R-:W-:Y:S05]  /*2a00*/  WARPSYNC.COLLECTIVE R12, `(.L_x_6062) ;  /* 0x000000000c087348 */ /* 0x000fea0003c00000 */
[----:B------:R0:W1:Y:S02]  /*2a10*/  SHFL.IDX P0, R16, R15, R14, R13 ;  /* 0x0000000e0f107389 */ /* 0x000064000000000d */
[----:B01----:R-:W-:Y:S05]  /*2a20*/  ENDCOLLECTIVE ;  /* 0x000000000000791b */ /* 0x003fea0003800000 */
.L_x_6062:
[----:B------:R-:W-:Y:S02]  /*2a30*/  IMAD.MOV.U32 R14, RZ, RZ, R7 ;  /* 0x000000ffff0e7224 */ /* 0x000fe400078e0007 */
[----:B------:R-:W-:-:S07]  /*2a40*/  IMAD R61, R23, R16, R60 ;  /* 0x00000010173d7224 */ /* 0x000fce00078e023c */
[----:B------:R-:W-:Y:S05]  /*2a50*/  WARPSYNC.COLLECTIVE R12, `(.L_x_6063) ;  /* 0x000000000c087348 */ /* 0x000fea0003c00000 */
[----:B------:R0:W1:Y:S02]  /*2a60*/  SHFL.IDX P0, R16, R15, R14, R13 ;  /* 0x0000000e0f107389 */ /* 0x000064000000000d */
[----:B01----:R-:W-:Y:S05]  /*2a70*/  ENDCOLLECTIVE ;  /* 0x000000000000791b */ /* 0x003fea0003800000 */
.L_x_6063:
[----:B------:R-:W-:Y:S01]  /*2a80*/  IMAD.MOV.U32 R14, RZ, RZ, R8 ;  /* 0x000000ffff0e7224 */ /* 0x000fe200078e0008 */
[----:B------:R-:W-:-:S05]  /*2a90*/  MOV R12, R16 ;  /* 0x00000010000c7202 */ /* 0x000fca0000000f00 */
[----:B------:R-:W-:Y:S01]  /*2aa0*/  IMAD R60, R22, R12, R61 ;  /* 0x0000000c163c7224 */ /* 0x000fe200078e023d */
[----:B------:R-:W-:-:S07]  /*2ab0*/  MOV R12, 0xffffffff ;  /* 0xffffffff000c7802 */ /* 0x000fce0000000f00 */
[----:B------:R-:W-:Y:S05]  /*2ac0*/  WARPSYNC.COLLECTIVE R12, `(.L_x_6064) ;  /* 0x000000000c087348 */ /* 0x000fea0003c00000 */
[----:B------:R0:W1:Y:S02]  /*2ad0*/  SHFL.IDX P0, R16, R15, R14, R13 ;  /* 0x0000000e0f107389 */ /* 0x000064000000000d */
[----:B01----:R-:W-:Y:S05]  /*2ae0*/  ENDCOLLECTIVE ;  /* 0x000000000000791b */ /* 0x003fea0003800000 */
.L_x_6064:
[----:B------:R-:W-:Y:S02]  /*2af0*/  IMAD.MOV.U32 R14, RZ, RZ, R9 ;  /* 0x000000ffff0e7224 */ /* 0x000fe400078e0009 */
[----:B------:R-:W-:-:S07]  /*2b00*/  IMAD R61, R21, R16, R60 ;  /* 0x00000010153d7224 */ /* 0x000fce00078e023c */
[----:B------:R-:W-:Y:S05]  /*2b10*/  WARPSYNC.COLLECTIVE R12, `(.L_x_6065) ;  /* 0x000000000c087348 */ /* 0x000fea0003c00000 */
[----:B------:R0:W1:Y:S02]  /*2b20*/  SHFL.IDX P0, R16, R15, R14, R13 ;  /* 0x0000000e0f107389 */ /* 0x000064000000000d */
[----:B01----:R-:W-:Y:S05]  /*2b30*/  ENDCOLLECTIVE ;  /* 0x000000000000791b */ /* 0x003fea0003800000 */
.L_x_6065:
[----:B------:R-:W-:Y:S01]  /*2b40*/  IMAD.MOV.U32 R14, RZ, RZ, R10 ;  /* 0x000000ffff0e7224 */ /* 0x000fe200078e000a */
[----:B------:R-:W-:-:S05]  /*2b50*/  MOV R12, R16 ;  /* 0x00000010000c7202 */ /* 0x000fca0000000f00 */
[----:B------:R-:W-:Y:S01]  /*2b60*/  IMAD R60, R20, R12, R61 ;  /* 0x0000000c143c7224 */ /* 0x000fe200078e023d */
[----:B------:R-:W-:-:S07]  /*2b70*/  MOV R12, 0xffffffff ;  /* 0xffffffff000c7802 */ /* 0x000fce0000000f00 */
[----:B------:R-:W-:Y:S05]  /*2b80*/  WARPSYNC.COLLECTIVE R12, `(.L_x_6066) ;  /* 0x000000000c087348 */ /* 0x000fea0003c00000 */
[----:B------:R0:W1:Y:S02]  /*2b90*/  SHFL.IDX P0, R16, R15, R14, R13 ;  /* 0x0000000e0f107389 */ /* 0x000064000000000d */
[----:B01----:R-:W-:Y:S05]  /*2ba0*/  ENDCOLLECTIVE ;  /* 0x000000000000791b */ /* 0x003fea0003800000 */
.L_x_6066:
[----:B------:R-:W-:Y:S01]  /*2bb0*/  IMAD.MOV.U32 R13, RZ, RZ, R16 ;  /* 0x000000ffff0d7224 */ /* 0x000fe200078e0010 */
[----:B------:R-:W-:Y:S06]  /*2bc0*/  BRA `(.L_x_6067) ;  /* 0xffffffec00007947 */ /* 0x000fec000383ffff */
        .weak           $__internal_165_$__cuda_sm20_div_u16
        .type           $__internal_165_$__cuda_sm20_div_u16,@function
        .size           $__internal_165_$__cuda_sm20_div_u16,(.L_x_38668 - $__internal_165_$__cuda_sm20_div_u16)
$__internal_165_$__cuda_sm20_div_u16:
        /* <DEDUP_REMOVED lines=18> */
[----:B------:R-:W-:Y:S06]  /*2cf0*/  RET.REL.NODEC R4 `(_Z9cuda_gemmIiLi128ELi4ELi1ELi256ELi32ELi32ELi64ELi0ELi1EEviiiPT_S1_S1_iii) ;  /* 0xffffffd004c07950 */ /* 0x000fec0003c3ffff */
.L_x_6068:
        /* <DEDUP_REMOVED lines=16> */
.L_x_38668:


//--------------------- .text._Z9cuda_gemmIiLi128ELi4ELi1ELi256ELi32ELi32ELi64ELi0ELi0EEviiiPT_S1_S1_iii --------------------------
	.section	.text._Z9cuda_gemmIiLi128ELi4ELi1ELi256ELi32ELi32ELi64ELi0ELi0EEviiiPT_S1_S1_iii,"ax",@progbits
	.align	128
        .global         _Z9cuda_gemmIiLi128ELi4ELi1ELi256ELi32ELi32ELi64ELi0ELi0EEviiiPT_S1_S1_iii
        .type           _Z9cuda_gemmIiLi128ELi4ELi1ELi256ELi32ELi32ELi64ELi0ELi0EEviiiPT_S1_S1_iii,@function
        .size           _Z9cuda_gemmIiLi128ELi4ELi1ELi256ELi32ELi32ELi64ELi0ELi0EEviiiPT_S1_S1_iii,(.L_x_38670 - _Z9cuda_gemmIiLi128ELi4ELi1ELi256ELi32ELi32ELi64ELi0ELi0EEviiiPT_S1_S1_iii)
        .other          _Z9cuda_gemmIiLi128ELi4ELi1ELi256ELi32ELi32ELi64ELi0ELi0EEviiiPT_S1_S1_iii,@"STO_CUDA_ENTRY STV_DEFAULT"
_Z9cuda_gemmIiLi128ELi4ELi1ELi256ELi32ELi32ELi64ELi0ELi0EEviiiPT_S1_S1_iii:
.text._Z9cuda_gemmIiLi128ELi4ELi1ELi256ELi32ELi32ELi64ELi0ELi0EEviiiPT_S1_S1_iii:
[----:B------:R-:W-:Y:S08]  /*0000*/  LDC R1, c[0x0][0x37c] ;  /* 0x0000df00ff017b82 */ /* 0x000ff00000000800 */
[----:B------:R-:W0:Y:S01]  /*0010*/  LDC R6, c[0x0][0x3ac] ;  /* 0x0000eb00ff067b82 */ /* 0x000e220000000800 */
[----:B------:R-:W1:Y:S01]  /*0020*/  S2R R72, SR_TID.X ;  /* 0x0000000000487919 */ /* 0x000e620000002100 */
[----:B------:R-:W2:Y:S06]  /*0030*/  LDCU UR9, c[0x0][0x374] ;  /* 0x00006e80ff0977ac */ /* 0x000eac0008000800 */
[----:B------:R-:W3:Y:S01]  /*0040*/  S2UR UR6, SR_CTAID.Y ;  /* 0x00000000000679c3 */ /* 0x000ee20000002600 */
[----:B--2---:R-:W-:Y:S01]  /*0050*/  USHF.L.U32 UR4, UR9, 0x2, URZ ;  /* 0x0000000209047899 */ /* 0x004fe200080006ff */
[----:B0-----:R-:W-:-:S04]  /*0060*/  IABS R4, R6 ;  /* 0x0000000600047213 */ /* 0x001fc80000000000 */
[----:B------:R-:W0:Y:S01]  /*0070*/  I2F.RP R0, R4 ;  /* 0x0000000400007306 */ /* 0x000e220000209400 */
[----:B---3--:R-:W-:-:S07]  /*0080*/  UISETP.GE.U32.AND UP0, UPT, UR6, UR4, UPT ;  /* 0x000000040600728c */ /* 0x008fce000bf06070 */
        /* <DEDUP_REMOVED lines=20> */
[----:B------:R-:W-:Y:S02]  /*01d0*/  PLOP3.LUT P1, PT, PT, PT, UP0, 0x80, 0x8 ;  /* 0x000000000008781c */ /* 0x000fe40003f2f008 */
[----:B------:R-:W-:-:S05]  /*01e0*/  VIMNMX R67, PT, PT, R68, 0x40, PT ;  /* 0x0000004044437848 */ /* 0x000fca0003fe0100 */
[----:B------:R-:W-:-:S04]  /*01f0*/  IMAD.SHL.U32 R67, R67, 0x2, RZ ;  /* 0x0000000243437824 */ /* 0x000fc800078e00ff */
[----:B------:R-:W0:Y:S01]  /*0200*/  I2F.U32.RP R0, R67 ;  /* 0x0000004300007306 */ /* 0x000e220000209000 */
[----:B------:R-:W-:-:S07]  /*0210*/  IMAD.MOV R5, RZ, RZ, -R67 ;  /* 0x000000ffff057224 */ /* 0x000fce00078e0a43 */
[----:B0-----:R-:W0:Y:S02]  /*0220*/  MUFU.RCP R0, R0 ;  /* 0x0000000000007308 */ /* 0x001e240000001000 */
[----:B0-----:R-:W-:-:S06]  /*0230*/  VIADD R2, R0, 0xffffffe ;  /* 0x0ffffffe00027836 */ /* 0x001fcc0000000000 */
[----:B------:R0:W2:Y:S02]  /*0240*/  F2I.FTZ.U32.TRUNC.NTZ R3, R2 ;  /* 0x0000000200037305 */ /* 0x0000a4000021f000 */
[----:B0-----:R-:W-:Y:S02]  /*0250*/  HFMA2 R2, -RZ, RZ, 0, 0 ;  /* 0x00000000ff027431 */ /* 0x001fe400000001ff */
[----:B--2---:R-:W-:-:S04]  /*0260*/  IMAD R5, R5, R3, RZ ;  /* 0x0000000305057224 */ /* 0x004fc800078e02ff */
[----:B------:R-:W-:-:S06]  /*0270*/  IMAD.HI.U32 R3, R3, R5, R2 ;  /* 0x0000000503037227 */ /* 0x000fcc00078e0002 */
[----:B-1----:R-:W-:-:S04]  /*0280*/  IMAD.HI.U32 R76, R3, R72, RZ ;  /* 0x00000048034c7227 */ /* 0x002fc800078e00ff */
[----:B------:R-:W-:-:S04]  /*0290*/  IMAD.MOV R0, RZ, RZ, -R76 ;  /* 0x000000ffff007224 */ /* 0x000fc800078e0a4c */
[----:B------:R-:W-:-:S05]  /*02a0*/  IMAD R0, R67, R0, R72 ;  /* 0x0000000043007224 */ /* 0x000fca00078e0248 */
[----:B------:R-:W-:Y:S01]  /*02b0*/  ISETP.GE.U32.AND P0, PT, R0, R67, PT ;  /* 0x000000430000720c */ /* 0x000fe20003f06070 */
[----:B------:R-:W-:-:S12]  /*02c0*/  @P1 EXIT ;  /* 0x000000000000194d */ /* 0x000fd80003800000 */
[----:B------:R-:W0:Y:S01]  /*02d0*/  S2UR UR4, SR_CgaCtaId ;  /* 0x00000000000479c3 */ /* 0x000e220000008800 */
[----:B------:R-:W-:Y:S01]  /*02e0*/  @P0 IMAD.IADD R0, R0, 0x1, -R67 ;  /* 0x0000000100000824 */ /* 0x000fe200078e0a43 */
[----:B------:R-:W-:Y:S01]  /*02f0*/  ISETP.NE.U32.AND P2, PT, R67, RZ, PT ;  /* 0x000000ff4300720c */ /* 0x000fe20003f45070 */
[----:B------:R-:W-:Y:S01]  /*0300*/  @P0 VIADD R76, R76, 0x1 ;  /* 0x000000014c4c0836 */ /* 0x000fe20000000000 */
[----:B------:R-:W1:Y:S01]  /*0310*/  LDCU UR12, c[0x0][0x360] ;  /* 0x00006c00ff0c77ac */ /* 0x000e620008000800 */
[----:B------:R-:W2:Y:S01]  /*0320*/  S2R R70, SR_CTAID.Z ;  /* 0x0000000000467919 */ /* 0x000ea20000002700 */
[----:B------:R-:W-:Y:S01]  /*0330*/  ISETP.GE.U32.AND P1, PT, R0, R67, PT ;  /* 0x000000430000720c */ /* 0x000fe20003f26070 */
[C---:B------:R-:W-:Y:S01]  /*0340*/  IMAD.SHL.U32 R65, R72.reuse, 0x10, RZ ;  /* 0x0000001048417824 */ /* 0x040fe200078e00ff */
[----:B------:R-:W-:Y:S01]  /*0350*/  UMOV UR5, 0x400 ;  /* 0x0000040000057882 */ /* 0x000fe20000000000 */
[C---:B------:R-:W-:Y:S01]  /*0360*/  LOP3.LUT R75, R72.reuse, 0xf, RZ, 0xc0, !PT ;  /* 0x0000000f484b7812 */ /* 0x040fe200078ec0ff */
[----:B------:R-:W-:Y:S01]  /*0370*/  IMAD.SHL.U32 R77, R72, 0x4, RZ ;  /* 0x00000004484d7824 */ /* 0x000fe200078e00ff */
[----:B------:R-:W-:-:S02]  /*0380*/  MOV R6, 0x490 ;  /* 0x0000049000067802 */ /* 0x000fc40000000f00 */
[----:B------:R-:W-:-:S06]  /*0390*/  LOP3.LUT R57, R65, 0x10, RZ, 0xc0, !PT ;  /* 0x0000001041397812 */ /* 0x000fcc00078ec0ff */
[----:B------:R-:W-:Y:S02]  /*03a0*/  @P1 IADD3 R76, PT, PT, R76, 0x1, RZ ;  /* 0x000000014c4c1810 */ /* 0x000fe40007ffe0ff */
[----:B------:R-:W-:Y:S01]  /*03b0*/  @!P2 LOP3.LUT R76, RZ, R67, RZ, 0x33, !PT ;  /* 0x00000043ff4ca212 */ /* 0x000fe200078e33ff */
[----:B-1----:R-:W-:Y:S02]  /*03c0*/  USHF.L.U32 UR13, UR12, 0x2, URZ ;  /* 0x000000020c0d7899 */ /* 0x002fe400080006ff */
[----:B0-----:R-:W-:Y:S02]  /*03d0*/  ULEA UR4, UR4, UR5, 0x18 ;  /* 0x0000000504047291 */ /* 0x001fe4000f8ec0ff */
[----:B------:R-:W-:Y:S01]  /*03e0*/  IMAD.MOV R66, RZ, RZ, -R76 ;  /* 0x000000ffff427224 */ /* 0x000fe200078e0a4c */
[----:B------:R-:W-:-:S03]  /*03f0*/  ULOP3.LUT UR7, UR12, 0xff, URZ, 0xc0, !UPT ;  /* 0x000000ff0c077892 */ /* 0x000fc6000f8ec0ff */
[----:B------:R-:W-:Y:S01]  /*0400*/  IMAD.U32 R0, RZ, RZ, UR4 ;  /* 0x00000004ff007e24 */ /* 0x000fe2000f8e00ff */
[----:B------:R-:W-:Y:S01]  /*0410*/  UMOV UR4, UR6 ;  /* 0x0000000600047c82 */ /* 0x000fe20008000000 */
[----:B------:R-:W-:Y:S02]  /*0420*/  IMAD R66, R67, R66, R72 ;  /* 0x0000004243427224 */ /* 0x000fe400078e0248 */
[----:B------:R-:W-:Y:S01]  /*0430*/  IMAD R75, R75, 0x84, R0 ;  /* 0x000000844b4b7824 */ /* 0x000fe200078e0200 */
[----:B------:R-:W-:Y:S02]  /*0440*/  IADD3 R0, PT, PT, R72, UR12, RZ ;  /* 0x0000000c48007c10 */ /* 0x000fe4000fffe0ff */
[----:B------:R-:W-:Y:S02]  /*0450*/  SHF.R.U32.HI R66, RZ, 0x1, R66 ;  /* 0x00000001ff427819 */ /* 0x000fe40000011642 */
[----:B------:R-:W-:Y:S02]  /*0460*/  LOP3.LUT R0, R0, 0xff, RZ, 0xc, !PT ;  /* 0x000000ff00007812 */ /* 0x000fe400078e0cff */
[----:B--2---:R-:W-:-:S07]  /*0470*/  LOP3.LUT R20, R66, 0xf, RZ, 0xc0, !PT ;  /* 0x0000000f42147812 */ /* 0x004fce00078ec0ff */
[----:B------:R-:W-:Y:S05]  /*0480*/  CALL.REL.NOINC `($__internal_167_$__cuda_sm20_div_u16) ;  /* 0x0000004000547944 */ /* 0x000fea0003c00000 */
[----:B------:R-:W0:Y:S01]  /*0490*/  I2F.U32.RP R4, UR13 ;  /* 0x0000000d00047d06 */ /* 0x000e220008209000 */
[----:B------:R-:W-:Y:S01]  /*04a0*/  IADD3 R0, PT, PT, R77, UR13, RZ ;  /* 0x0000000d4d007c10 */ /* 0x000fe2000fffe0ff */
[----:B------:R-:W-:Y:S01]  /*04b0*/  IMAD R7, RZ, RZ, -UR13 ;  /* 0x8000000dff077e24 */ /* 0x000fe2000f8e02ff */
[----:B------:R-:W1:Y:S01]  /*04c0*/  LDC R21, c[0x0][0x3ac] ;  /* 0x0000eb00ff157b82 */ /* 0x000e620000000800 */
[----:B------:R-:W-:Y:S01]  /*04d0*/  VIADD R13, R20, 0x2 ;  /* 0x00000002140d7836 */ /* 0x000fe20000000000 */
[----:B------:R-:W-:Y:S01]  /*04e0*/  ISETP.GE.U32.AND P0, PT, R0, 0x100, PT ;  /* 0x000001000000780c */ /* 0x000fe20003f06070 */
[----:B------:R-:W-:Y:S01]  /*04f0*/  VIADD R9, R20, 0x6 ;  /* 0x0000000614097836 */ /* 0x000fe20000000000 */
[----:B------:R-:W-:Y:S01]  /*0500*/  VIMNMX.U32 R5, PT, PT, R0, 0x100, !PT ;  /* 0x0000010000057848 */ /* 0x000fe20007fe0000 */
[C---:B------:R-:W-:Y:S01]  /*0510*/  VIADD R10, R20.reuse, 0x5 ;  /* 0x00000005140a7836 */ /* 0x040fe20000000000 */
[----:B------:R-:W-:Y:S01]  /*0520*/  SEL R74, RZ, 0x1, P0 ;  /* 0x00000001ff4a7807 */ /* 0x000fe20000000000 */
[C---:B------:R-:W-:Y:S01]  /*0530*/  VIADD R12, R20.reuse, 0x3 ;  /* 0x00000003140c7836 */ /* 0x040fe20000000000 */
[----:B------:R-:W-:Y:S01]  /*0540*/  ISETP.NE.U32.AND P2, PT, RZ, UR13, PT ;  /* 0x0000000dff007c0c */ /* 0x000fe2000bf45070 */
[C---:B------:R-:W-:Y:S01]  /*0550*/  VIADD R6, R20.reuse, 0x9 ;  /* 0x0000000914067836 */ /* 0x040fe20000000000 */
[----:B------:R-:W-:Y:S01]  /*0560*/  IADD3 R5, PT, PT, R5, -R0, -R74 ;  /* 0x8000000005057210 */ /* 0x000fe20007ffe84a */
[C---:B------:R-:W-:Y:S01]  /*0570*/  VIADD R8, R20.reuse, 0x7 ;  /* 0x0000000714087836 */ /* 0x040fe20000000000 */
[----:B0-----:R-:W0:Y:S01]  /*0580*/  MUFU.RCP R4, R4 ;  /* 0x0000000400047308 */ /* 0x001e220000001000 */
[C---:B------:R-:W-:Y:S01]  /*0590*/  IADD3 R14, PT, PT, R20.reuse, 0x1, RZ ;  /* 0x00000001140e7810 */ /* 0x040fe20007ffe0ff */
[----:B------:R-:W2:Y:S01]  /*05a0*/  S2UR UR6, SR_CgaCtaId ;  /* 0x00000000000679c3 */ /* 0x000ea20000008800 */
[C---:B------:R-:W-:Y:S01]  /*05b0*/  IADD3 R11, PT, PT, R20.reuse, 0x4, RZ ;  /* 0x00000004140b7810 */ /* 0x040fe20007ffe0ff */
[C---:B------:R-:W-:Y:S01]  /*05c0*/  VIADD R16, R20.reuse, 0xe ;  /* 0x0000000e14107836 */ /* 0x040fe20000000000 */
[----:B------:R-:W-:Y:S01]  /*05d0*/  UIADD3 UR5, UPT, UPT, UR5, 0xc80, URZ ;  /* 0x00000c8005057890 */ /* 0x000fe2000fffe0ff */
[----:B------:R-:W-:Y:S01]  /*05e0*/  VIADD R36, R20, 0xf ;  /* 0x0000000f14247836 */ /* 0x000fe20000000000 */
[C---:B------:R-:W-:Y:S01]  /*05f0*/  IADD3 R64, PT, PT, R66.reuse, 0x1, RZ ;  /* 0x0000000142407810 */ /* 0x040fe20007ffe0ff */
[C---:B------:R-:W-:Y:S01]  /*0600*/  VIADD R18, R66.reuse, 0x4 ;  /* 0x0000000442127836 */ /* 0x040fe20000000000 */
[C---:B------:R-:W-:Y:S01]  /*0610*/  IADD3 R60, PT, PT, R66.reuse, 0x5, RZ ;  /* 0x00000005423c7810 */ /* 0x040fe20007ffe0ff */
[C---:B------:R-:W-:Y:S01]  /*0620*/  VIADD R62, R66.reuse, 0x3 ;  /* 0x00000003423e7836 */ /* 0x040fe20000000000 */
[C---:B------:R-:W-:Y:S01]  /*0630*/  IADD3 R24, PT, PT, R66.reuse, 0xa, RZ ;  /* 0x0000000a42187810 */ /* 0x040fe20007ffe0ff */
[C---:B------:R-:W-:Y:S01]  /*0640*/  VIADD R22, R66.reuse, 0x6 ;  /* 0x0000000642167836 */ /* 0x040fe20000000000 */
[----:B-1----:R-:W-:Y:S01]  /*0650*/  ISETP.GE.AND P3, PT, R13, R21, PT ;  /* 0x000000150d00720c */ /* 0x002fe20003f66270 */
[C---:B------:R-:W-:Y:S01]  /*0660*/  VIADD R58, R66.reuse, 0x7 ;  /* 0x00000007423a7836 */ /* 0x040fe20000000000 */
[C---:B------:R-:W-:Y:S01]  /*0670*/  IADD3 R30, PT, PT, R66.reuse, 0xe, RZ ;  /* 0x0000000e421e7810 */ /* 0x040fe20007ffe0ff */
[----:B------:R-:W-:Y:S01]  /*0680*/  VIADD R56, R66, 0x9 ;  /* 0x0000000942387836 */ /* 0x000fe20000000000 */
[C---:B------:R-:W-:Y:S01]  /*0690*/  LOP3.LUT R61, R57.reuse, 0xf, R18, 0xf8, !PT ;  /* 0x0000000f393d7812 */ /* 0x040fe200078ef812 */
[----:B0-----:R-:W-:Y:S01]  /*06a0*/  VIADD R2, R4, 0xffffffe ;  /* 0x0ffffffe04027836 */ /* 0x001fe20000000000 */
[C---:B------:R-:W-:Y:S01]  /*06b0*/  LOP3.LUT R64, R57.reuse, 0xf, R64, 0xf8, !PT ;  /* 0x0000000f39407812 */ /* 0x040fe200078ef840 */
[C---:B------:R-:W-:Y:S01]  /*06c0*/  VIADD R54, R66.reuse, 0xb ;  /* 0x0000000b42367836 */ /* 0x040fe20000000000 */
[C---:B------:R-:W-:Y:S01]  /*06d0*/  LOP3.LUT R62, R57.reuse, 0xf, R62, 0xf8, !PT ;  /* 0x0000000f393e7812 */ /* 0x040fe200078ef83e */
[----:B------:R0:W1:Y:S01]  /*06e0*/  F2I.FTZ.U32.TRUNC.NTZ R3, R2 ;  /* 0x0000000200037305 */ /* 0x000062000021f000 */
[C---:B------:R-:W-:Y:S01]  /*06f0*/  VIADD R26, R66.reuse, 0xc ;  /* 0x0000000c421a7836 */ /* 0x040fe20000000000 */
[C---:B------:R-:W-:Y:S01]  /*0700*/  LOP3.LUT R60, R57.reuse, 0xf, R60, 0xf8, !PT ;  /* 0x0000000f393c7812 */ /* 0x040fe200078ef83c */
[C---:B------:R-:W-:Y:S01]  /*0710*/  VIADD R28, R66.reuse, 0xd ;  /* 0x0000000d421c7836 */ /* 0x040fe20000000000 */
[----:B--2---:R-:W-:Y:S01]  /*0720*/  ULEA UR5, UR6, UR5, 0x18 ;  /* 0x0000000506057291 */ /* 0x004fe2000f8ec0ff */
[----:B------:R-:W-:Y:S01]  /*0730*/  VIADD R32, R66, 0xffffffff ;  /* 0xffffffff42207836 */ /* 0x000fe20000000000 */
[----:B------:R-:W-:-:S02]  /*0740*/  LOP3.LUT R59, R57, 0xf, R22, 0xf8, !PT ;  /* 0x0000000f393b7812 */ /* 0x000fc400078ef816 */
[C---:B------:R-:W-:Y:S01]  /*0750*/  LOP3.LUT R58, R57.reuse, 0xf, R58, 0xf8, !PT ;  /* 0x0000000f393a7812 */ /* 0x040fe200078ef83a */
[----:B0-----:R-:W-:Y:S01]  /*0760*/  IMAD.MOV.U32 R2, RZ, RZ, RZ ;  /* 0x000000ffff027224 */ /* 0x001fe200078e00ff */
[C---:B------:R-:W-:Y:S02]  /*0770*/  LOP3.LUT R56, R57.reuse, 0xf, R56, 0xf8, !PT ;  /* 0x0000000f39387812 */ /* 0x040fe400078ef838 */
[C---:B------:R-:W-:Y:S02]  /*0780*/  LOP3.LUT R55, R57.reuse, 0xf, R24, 0xf8, !PT ;  /* 0x0000000f39377812 */ /* 0x040fe400078ef818 */
[----:B------:R-:W-:Y:S01]  /*0790*/  LOP3.LUT R54, R57, 0xf, R54, 0xf8, !PT ;  /* 0x0000000f39367812 */ /* 0x000fe200078ef836 */
[----:B-1----:R-:W-:Y:S01]  /*07a0*/  IMAD R7, R7, R3, RZ ;  /* 0x0000000307077224 */ /* 0x002fe200078e02ff */
[----:B------:R-:W-:Y:S02]  /*07b0*/  LOP3.LUT R18, R57, 0xf, R32, 0xf8, !PT ;  /* 0x0000000f39127812 */ /* 0x000fe400078ef820 */
[C---:B------:R-:W-:Y:S01]  /*07c0*/  LOP3.LUT R65, R20.reuse, 0x10, R65, 0xf8, !PT ;  /* 0x0000001014417812 */ /* 0x040fe200078ef841 */
[----:B------:R-:W-:Y:S01]  /*07d0*/  IMAD.HI.U32 R4, R3, R7, R2 ;  /* 0x0000000703047227 */ /* 0x000fe200078e0002 */
[----:B------:R-:W-:-:S02]  /*07e0*/  IADD3 R7, PT, PT, R20, 0x8, RZ ;  /* 0x0000000814077810 */ /* 0x000fc40007ffe0ff */
[----:B------:R-:W-:Y:S02]  /*07f0*/  PRMT R25, R67, 0x9910, RZ ;  /* 0x0000991043197816 */ /* 0x000fe400000000ff */
[----:B------:R-:W-:Y:S01]  /*0800*/  IADD3 R73, PT, PT, R77, UR5, RZ ;  /* 0x000000054d497c10 */ /* 0x000fe2000fffe0ff */
[----:B------:R-:W-:Y:S01]  /*0810*/  IMAD.HI.U32 R3, R4, R5, RZ ;  /* 0x0000000504037227 */ /* 0x000fe200078e00ff */
[----:B------:R-:W-:-:S03]  /*0820*/  MOV R24, 0xc60 ;  /* 0x00000c6000187802 */ /* 0x000fc60000000f00 */
[----:B------:R-:W-:Y:S02]  /*0830*/  IMAD.MOV R0, RZ, RZ, -R3 ;  /* 0x000000ffff007224 */ /* 0x000fe400078e0a03 */
[----:B------:R-:W-:Y:S02]  /*0840*/  VIADD R4, R20, 0xb ;  /* 0x0000000b14047836 */ /* 0x000fe40000000000 */
[----:B------:R-:W-:Y:S01]  /*0850*/  IMAD R5, R0, UR13, R5 ;  /* 0x0000000d00057c24 */ /* 0x000fe2000f8e0205 */
[----:B------:R-:W-:Y:S02]  /*0860*/  SEL R0, R21, RZ, P3 ;  /* 0x000000ff15007207 */ /* 0x000fe40001800000 */
[----:B------:R-:W-:Y:S02]  /*0870*/  ISETP.GE.AND P3, PT, R9, R21, PT ;  /* 0x000000150900720c */ /* 0x000fe40003f66270 */
[----:B------:R-:W-:Y:S01]  /*0880*/  ISETP.GE.U32.AND P0, PT, R5, UR13, PT ;  /* 0x0000000d05007c0c */ /* 0x000fe2000bf06070 */
[----:B------:R-:W-:Y:S01]  /*0890*/  IMAD.IADD R13, R13, 0x1, -R0 ;  /* 0x000000010d0d7824 */ /* 0x000fe200078e0a00 */
[----:B------:R-:W-:-:S05]  /*08a0*/  SEL R2, R21, RZ, P3 ;  /* 0x000000ff15027207 */ /* 0x000fca0001800000 */
[----:B------:R-:W-:Y:S02]  /*08b0*/  IMAD.IADD R9, R9, 0x1, -R2 ;  /* 0x0000000109097824 */ /* 0x000fe400078e0a02 */
[----:B------:R-:W-:-:S04]  /*08c0*/  VIADD R2, R20, 0xa ;  /* 0x0000000a14027836 */ /* 0x000fc80000000000 */
[----:B------:R-:W-:Y:S01]  /*08d0*/  @P0 VIADD R5, R5, -UR13 ;  /* 0x8000000d05050c36 */ /* 0x000fe20008000000 */
[-C--:B------:R-:W-:Y:S01]  /*08e0*/  ISETP.GE.AND P3, PT, R2, R21.reuse, PT ;  /* 0x000000150200720c */ /* 0x080fe20003f66270 */
[----:B------:R-:W-:Y:S01]  /*08f0*/  @P0 VIADD R3, R3, 0x1 ;  /* 0x0000000103030836 */ /* 0x000fe20000000000 */
[-C--:B------:R-:W-:Y:S02]  /*0900*/  ISETP.GE.AND P0, PT, R14, R21.reuse, PT ;  /* 0x000000150e00720c */ /* 0x080fe40003f06270 */
[----:B------:R-:W-:Y:S02]  /*0910*/  ISETP.GE.U32.AND P1, PT, R5, UR13, PT ;  /* 0x0000000d05007c0c */ /* 0x000fe4000bf26070 */
[----:B------:R-:W-:Y:S02]  /*0920*/  SEL R5, R21, RZ, P0 ;  /* 0x000000ff15057207 */ /* 0x000fe40000000000 */
[----:B------:R-:W-:Y:S02]  /*0930*/  ISETP.GE.AND P0, PT, R12, R21, PT ;  /* 0x000000150c00720c */ /* 0x000fe40003f06270 */
[----:B------:R-:W-:-:S02]  /*0940*/  IADD3 R14, PT, PT, R14, -R5, RZ ;  /* 0x800000050e0e7210 */ /* 0x000fc40007ffe0ff */
[----:B------:R-:W-:Y:S02]  /*0950*/  SEL R15, R21, RZ, P3 ;  /* 0x000000ff150f7207 */ /* 0x000fe40001800000 */
[----:B------:R-:W-:-:S03]  /*0960*/  ISETP.GE.AND P3, PT, R16, R21, PT ;  /* 0x000000151000720c */ /* 0x000fc60003f66270 */
[----:B------:R-:W-:Y:S01]  /*0970*/  @P1 VIADD R3, R3, 0x1 ;  /* 0x0000000103031836 */ /* 0x000fe20000000000 */
[-C--:B------:R-:W-:Y:S02]  /*0980*/  ISETP.GE.AND P1, PT, R11, R21.reuse, PT ;  /* 0x000000150b00720c */ /* 0x080fe40003f26270 */
[----:B------:R-:W-:Y:S02]  /*0990*/  @!P2 LOP3.LUT R3, RZ, UR13, RZ, 0x33, !PT ;  /* 0x0000000dff03ac12 */ /* 0x000fe4000f8e33ff */
[-C--:B------:R-:W-:Y:S02]  /*09a0*/  ISETP.GE.AND P2, PT, R10, R21.reuse, PT ;  /* 0x000000150a00720c */ /* 0x080fe40003f46270 */
[----:B------:R-:W-:Y:S01]  /*09b0*/  SEL R0, R21, RZ, P1 ;  /* 0x000000ff15007207 */ /* 0x000fe20000800000 */
[----:B------:R-:W-:Y:S01]  /*09c0*/  IMAD.IADD R74, R74, 0x1, R3 ;  /* 0x000000014a4a7824 */ /* 0x000fe200078e0203 */
[----:B------:R-:W-:Y:S02]  /*09d0*/  ISETP.GE.AND P1, PT, R7, R21, PT ;  /* 0x000000150700720c */ /* 0x000fe40003f26270 */
[----:B------:R-:W-:-:S02]  /*09e0*/  SEL R5, R21, RZ, P2 ;  /* 0x000000ff15057207 */ /* 0x000fc40001000000 */
[----:B------:R-:W-:Y:S02]  /*09f0*/  SEL R3, R21, RZ, P0 ;  /* 0x000000ff15037207 */ /* 0x000fe40000000000 */
[----:B------:R-:W-:Y:S01]  /*0a00*/  IADD3 R11, PT, PT, R11, -R0, RZ ;  /* 0x800000000b0b7210 */ /* 0x000fe20007ffe0ff */
[----:B------:R-:W-:Y:S01]  /*0a10*/  IMAD.IADD R10, R10, 0x1, -R5 ;  /* 0x000000010a0a7824 */ /* 0x000fe200078e0a05 */
[-C--:B------:R-:W-:Y:S01]  /*0a20*/  ISETP.GE.AND P2, PT, R6, R21.reuse, PT ;  /* 0x000000150600720c */ /* 0x080fe20003f46270 */
[----:B------:R-:W-:Y:S01]  /*0a30*/  IMAD.IADD R12, R12, 0x1, -R3 ;  /* 0x000000010c0c7824 */ /* 0x000fe200078e0a03 */
[C---:B------:R-:W-:Y:S02]  /*0a40*/  SEL R0, R21.reuse, RZ, P1 ;  /* 0x000000ff15007207 */ /* 0x040fe40000800000 */
[----:B------:R-:W-:Y:S02]  /*0a50*/  ISETP.GE.AND P0, PT, R8, R21, PT ;  /* 0x000000150800720c */ /* 0x000fe40003f06270 */
[----:B------:R-:W-:-:S02]  /*0a60*/  SEL R5, R21, RZ, P2 ;  /* 0x000000ff15057207 */ /* 0x000fc40001000000 */
[----:B------:R-:W-:Y:S02]  /*0a70*/  IADD3 R7, PT, PT, R7, -R0, RZ ;  /* 0x8000000007077210 */ /* 0x000fe40007ffe0ff */
[C---:B------:R-:W-:Y:S01]  /*0a80*/  SEL R3, R21.reuse, RZ, P0 ;  /* 0x000000ff15037207 */ /* 0x040fe20000000000 */
[----:B------:R-:W-:Y:S01]  /*0a90*/  IMAD.IADD R6, R6, 0x1, -R5 ;  /* 0x0000000106067824 */ /* 0x000fe200078e0a05 */
[----:B------:R-:W-:Y:S01]  /*0aa0*/  IADD3 R0, PT, PT, R20, 0xc, RZ ;  /* 0x0000000c14007810 */ /* 0x000fe20007ffe0ff */
[----:B------:R-:W-:Y:S01]  /*0ab0*/  IMAD.IADD R5, R2, 0x1, -R15 ;  /* 0x0000000102057824 */ /* 0x000fe200078e0a0f */
[-C--:B------:R-:W-:Y:S01]  /*0ac0*/  ISETP.GE.AND P0, PT, R4, R21.reuse, PT ;  /* 0x000000150400720c */ /* 0x080fe20003f06270 */
[----:B------:R-:W-:Y:S01]  /*0ad0*/  IMAD.IADD R8, R8, 0x1, -R3 ;  /* 0x0000000108087824 */ /* 0x000fe200078e0a03 */
[----:B------:R-:W-:Y:S01]  /*0ae0*/  ISETP.GE.AND P1, PT, R0, R21, PT ;  /* 0x000000150000720c */ /* 0x000fe20003f26270 */
[----:B------:R-:W-:Y:S01]  /*0af0*/  VIADD R2, R20, 0xd ;  /* 0x0000000d14027836 */ /* 0x000fe20000000000 */
[----:B------:R-:W-:-:S02]  /*0b00*/  SEL R3, R21, RZ, P0 ;  /* 0x000000ff15037207 */ /* 0x000fc40000000000 */
[C---:B------:R-:W-:Y:S02]  /*0b10*/  SEL R15, R21.reuse, RZ, P1 ;  /* 0x000000ff150f7207 */ /* 0x040fe40000800000 */
[C---:B------:R-:W-:Y:S01]  /*0b20*/  SEL R19, R21.reuse, RZ, P3 ;  /* 0x000000ff15137207 */ /* 0x040fe20001800000 */
[----:B------:R-:W-:Y:S01]  /*0b30*/  IMAD.IADD R4, R4, 0x1, -R3 ;  /* 0x0000000104047824 */ /* 0x000fe200078e0a03 */
[-C--:B------:R-:W-:Y:S02]  /*0b40*/  ISETP.GE.AND P2, PT, R2, R21.reuse, PT ;  /* 0x000000150200720c */ /* 0x080fe40003f46270 */
[----:B------:R-:W-:Y:S02]  /*0b50*/  ISETP.GE.AND P0, PT, R20, R21, PT ;  /* 0x000000151400720c */ /* 0x000fe40003f06270 */
[----:B------:R-:W-:Y:S01]  /*0b60*/  IADD3 R3, PT, PT, R0, -R15, RZ ;  /* 0x8000000f00037210 */ /* 0x000fe20007ffe0ff */
[----:B------:R-:W-:Y:S01]  /*0b70*/  IMAD.IADD R0, R16, 0x1, -R19 ;  /* 0x0000000110007824 */ /* 0x000fe200078e0a13 */
[----:B------:R-:W-:Y:S01]  /*0b80*/  ISETP.GE.AND P1, PT, R36, R21, PT ;  /* 0x000000152400720c */ /* 0x000fe20003f26270 */
[----:B------:R-:W-:Y:S01]  /*0b90*/  VIADD R16, R66, 0x2 ;  /* 0x0000000242107836 */ /* 0x000fe20000000000 */
[----:B------:R-:W-:-:S02]  /*0ba0*/  SEL R17, R21, RZ, P2 ;  /* 0x000000ff15117207 */ /* 0x000fc40001000000 */
[C---:B------:R-:W-:Y:S02]  /*0bb0*/  SEL R19, R21.reuse, RZ, P0 ;  /* 0x000000ff15137207 */ /* 0x040fe40000000000 */
[----:B------:R-:W-:Y:S01]  /*0bc0*/  SEL R21, R21, RZ, P1 ;  /* 0x000000ff15157207 */ /* 0x000fe20000800000 */
[----:B------:R-:W-:Y:S01]  /*0bd0*/  IMAD.IADD R2, R2, 0x1, -R17 ;  /* 0x0000000102027824 */ /* 0x000fe200078e0a11 */
[C---:B------:R-:W-:Y:S01]  /*0be0*/  LOP3.LUT R63, R57.reuse, 0xf, R16, 0xf8, !PT ;  /* 0x0000000f393f7812 */ /* 0x040fe200078ef810 */
[----:B------:R-:W-:Y:S01]  /*0bf0*/  IMAD.IADD R19, R20, 0x1, -R19 ;  /* 0x0000000114137824 */ /* 0x000fe200078e0a13 */
[C---:B------:R-:W-:Y:S01]  /*0c00*/  LOP3.LUT R15, R57.reuse, 0xf, R26, 0xf8, !PT ;  /* 0x0000000f390f7812 */ /* 0x040fe200078ef81a */
[----:B------:R-:W-:Y:S01]  /*0c10*/  IMAD.IADD R36, R36, 0x1, -R21 ;  /* 0x0000000124247824 */ /* 0x000fe200078e0a15 */
[C---:B------:R-:W-:Y:S02]  /*0c20*/  LOP3.LUT R16, R57.reuse, 0xf, R28, 0xf8, !PT ;  /* 0x0000000f39107812 */ /* 0x040fe400078ef81c */
[----:B------:R-:W-:-:S02]  /*0c30*/  LOP3.LUT R17, R57, 0xf, R30, 0xf8, !PT ;  /* 0x0000000f39117812 */ /* 0x000fc400078ef81e */
[----:B------:R-:W-:-:S07]  /*0c40*/  LOP3.LUT R57, R57, 0x8, R20, 0xf6, !PT ;  /* 0x0000000839397812 */ /* 0x000fce00078ef614 */
[----:B------:R-:W-:Y:S05]  /*0c50*/  CALL.REL.NOINC `($__internal_166_$__cuda_sm20_div_s16) ;  /* 0x0000003800007944 */ /* 0x000fea0003c00000 */
[----:B------:R-:W0:Y:S01]  /*0c60*/  LDCU UR6, c[0x0][0x3a8] ;  /* 0x00007500ff0677ac */ /* 0x000e220008000800 */
[----:B------:R-:W-:Y:S02]  /*0c70*/  PRMT R37, R22, 0x9910, RZ ;  /* 0x0000991016257816 */ /* 0x000fe400000000ff */
[----:B------:R-:W-:Y:S01]  /*0c80*/  LOP3.LUT R71, R72, 0x1f, RZ, 0xc0, !PT ;  /* 0x0000001f48477812 */ /* 0x000fe200078ec0ff */
[----:B------:R-:W1:Y:S01]  /*0c90*/  LDCU.64 UR10, c[0x0][0x358] ;  /* 0x00006b00ff0a77ac */ /* 0x000e620008000a00 */
[----:B0-----:R-:W-:-:S04]  /*0ca0*/  UISETP.LT.AND UP0, UPT, UR6, 0x10, UPT ;  /* 0x000000100600788c */ /* 0x001fc8000bf01270 */
[----:B-1----:R-:W-:-:S12]  /*0cb0*/  USEL UR6, UR6, 0x10, UP0 ;  /* 0x0000001006067887 */ /* 0x002fd80008000000 */
.L_x_6139:
[C---:B012---:R-:W-:Y:S01]  /*0cc0*/  LOP3.LUT R21, R69.reuse, 0x3, RZ, 0xc0, !PT ;  /* 0x0000000345157812 */ /* 0x047fe200078ec0ff */
[----:B------:R-:W-:Y:S01]  /*0cd0*/  BSSY.RECONVERGENT B0, `(.L_x_6069) ;  /* 0x0000013000007945 */ /* 0x000fe20003800200 */
[----:B------:R-:W-:Y:S02]  /*0ce0*/  LOP3.LUT R20, R69, 0xffff, RZ, 0xc0, !PT ;  /* 0x0000ffff45147812 */ /* 0x000fe400078ec0ff */
[----:B------:R-:W-:Y:S02]  /*0cf0*/  ISETP.NE.AND P0, PT, R21, 0x2, PT ;  /* 0x000000021500780c */ /* 0x000fe40003f05270 */
[----:B------:R-:W-:Y:S02]  /*0d00*/  ISETP.GT.U32.AND P2, PT, R72, 0x3f, PT ;  /* 0x0000003f4800780c */ /* 0x000fe40003f44070 */
[----:B------:R-:W-:Y:S02]  /*0d10*/  ISETP.GE.U32.AND P1, PT, R20, 0x2, PT ;  /* 0x000000021400780c */ /* 0x000fe40003f26070 */
[----:B------:R-:W-:Y:S01]  /*0d20*/  P2R R20, PR, RZ, 0x4 ;  /* 0x00000004ff147803 */ /* 0x000fe20000000000 */
[----:B------:R-:W-:-:S06]  /*0d30*/  IMAD.MOV.U32 R20, RZ, RZ, R72 ;  /* 0x000000ffff147224 */ /* 0x000fcc00078e0048 */
[----:B---34-:R-:W-:Y:S05]  /*0d40*/  @!P0 BRA `(.L_x_6070) ;  /* 0x00000000002c8947 */ /* 0x018fea0003800000 */
[----:B------:R0:W-:Y:S01]  /*0d50*/  STS [R77+UR5], RZ ;  /* 0x000000ff4d007988 */ /* 0x0001e20008000805 */
[----:B------:R-:W-:Y:S01]  /*0d60*/  ISETP.NE.AND P0, PT, R21, 0x3, PT ;  /* 0x000000031500780c */ /* 0x000fe20003f05270 */
[----:B------:R-:W-:-:S12]  /*0d70*/  VIADD R20, R72, UR12 ;  /* 0x0000000c48147c36 */ /* 0x000fd80008000000 */
[----:B0-----:R-:W-:Y:S05]  /*0d80*/  @!P0 BRA `(.L_x_6070) ;  /* 0x00000000001c8947 */ /* 0x001fea0003800000 */
[----:B------:R-:W-:Y:S01]  /*0d90*/  ISETP.NE.AND P0, PT, R21, RZ, PT ;  /* 0x000000ff1500720c */ /* 0x000fe20003f05270 */
[----:B------:R-:W-:Y:S01]  /*0da0*/  VIADD R21, R73, UR13 ;  /* 0x0000000d49157c36 */ /* 0x000fe20008000000 */
[----:B------:R0:W-:Y:S01]  /*0db0*/  STS [R73+UR13], RZ ;  /* 0x000000ff49007988 */ /* 0x0001e2000800080d */
[----:B------:R-:W-:-:S10]  /*0dc0*/  IADD3 R20, PT, PT, R20, UR12, RZ ;  /* 0x0000000c14147c10 */ /* 0x000fd4000fffe0ff */
[----:B------:R-:W1:Y:S01]  /*0dd0*/  @P0 LDC R22, c[0x0][0x360] ;  /* 0x0000d800ff160b82 */ /* 0x000e620000000800 */
[----:B------:R0:W-:Y:S02]  /*0de0*/  @P0 STS [R21+UR13], RZ ;  /* 0x000000ff15000988 */ /* 0x0001e4000800080d */
[----:B01----:R-:W-:-:S07]  /*0df0*/  @P0 IMAD.IADD R20, R20, 0x1, R22 ;  /* 0x0000000114140824 */ /* 0x003fce00078e0216 */
.L_x_6070:
[----:B------:R-:W-:Y:S05]  /*0e00*/  BSYNC.RECONVERGENT B0 ;  /* 0x0000000000007941 */ /* 0x000fea0003800200 */
.L_x_6069:
[----:B------:R-:W-:Y:S04]  /*0e10*/  BSSY.RECONVERGENT B0, `(.L_x_6071) ;  /* 0x0000012000007945 */ /* 0x000fe80003800200 */
[----:B------:R-:W-:Y:S05]  /*0e20*/  @!P1 BRA `(.L_x_6072) ;  /* 0x0000000000409947 */ /* 0x000fea0003800000 */
[----:B------:R-:W0:Y:S01]  /*0e30*/  S2UR UR8, SR_CgaCtaId ;  /* 0x00000000000879c3 */ /* 0x000e220000008800 */
[----:B------:R-:W-:Y:S02]  /*0e40*/  UMOV UR7, 0x400 ;  /* 0x0000040000077882 */ /* 0x000fe40000000000 */
[----:B------:R-:W-:-:S04]  /*0e50*/  UIADD3 UR7, UPT, UPT, UR7, 0xc80, URZ ;  /* 0x00000c8007077890 */ /* 0x000fc8000fffe0ff */
[----:B0-----:R-:W-:-:S06]  /*0e60*/  ULEA UR7, UR8, UR7, 0x18 ;  /* 0x0000000708077291 */ /* 0x001fcc000f8ec0ff */
[----:B------:R-:W-:-:S07]  /*0e70*/  LEA R21, R20, UR7, 0x2 ;  /* 0x0000000714157c11 */ /* 0x000fce000f8e10ff */
.L_x_6073:
        /* <DEDUP_REMOVED lines=11> */
.L_x_6072:
[----:B------:R-:W-:Y:S05]  /*0f30*/  BSYNC.RECONVERGENT B0 ;  /* 0x0000000000007941 */ /* 0x000fea0003800200 */
.L_x_6071:
[----:B------:R-:W-:Y:S01]  /*0f40*/  ISETP.GT.U32.AND P0, PT, R72, 0x3f, PT ;  /* 0x0000003f4800780c */ /* 0x000fe20003f04070 */
[----:B------:R-:W-:-:S12]  /*0f50*/  BSSY.RECONVERGENT B0, `(.L_x_6074) ;  /* 0x000004c000007945 */ /* 0x000fd80003800200 */
[----:B------:R-:W-:Y:S05]  /*0f60*/  @P0 BRA `(.L_x_6075) ;  /* 0x0000000400280947 */ /* 0x000fea0003800000 */
[----:B------:R-:W1:Y:S01]  /*0f70*/  S2UR UR7, SR_CTAID.X ;  /* 0x00000000000779c3 */ /* 0x000e620000002500 */
[C---:B------:R-:W-:Y:S01]  /*0f80*/  LOP3.LUT R27, R74.reuse, 0x3, RZ, 0xc0, !PT ;  /* 0x000000034a1b7812 */ /* 0x040fe200078ec0ff */
[----:B------:R-:W-:Y:S01]  /*0f90*/  BSSY.RECONVERGENT B1, `(.L_x_6076) ;  /* 0x0000026000017945 */ /* 0x000fe20003800200 */
[----:B------:R-:W-:Y:S01]  /*0fa0*/  ISETP.GE.U32.AND P1, PT, R74, 0x3, PT ;  /* 0x000000034a00780c */ /* 0x000fe20003f26070 */
[----:B------:R-:W-:Y:S01]  /*0fb0*/  IMAD.MOV.U32 R79, RZ, RZ, R77 ;  /* 0x000000ffff4f7224 */ /* 0x000fe200078e004d */
[----:B------:R-:W-:-:S03]  /*0fc0*/  ISETP.NE.AND P0, PT, R27, 0x3, PT ;  /* 0x000000031b00780c */ /* 0x000fc60003f05270 */
[----:B------:R-:W2:Y:S01]  /*0fd0*/  LDC R78, c[0x0][0x388] ;  /* 0x0000e200ff4e7b82 */ /* 0x000ea20000000800 */
[----:B-1----:R-:W-:-:S06]  /*0fe0*/  USHF.L.U32 UR7, UR7, 0x8, URZ ;  /* 0x0000000807077899 */ /* 0x002fcc00080006ff */
[----:B------:R-:W-:-:S04]  /*0ff0*/  IMAD.U32 R21, RZ, RZ, UR7 ;  /* 0x00000007ff157e24 */ /* 0x000fc8000f8e00ff */
[----:B--2---:R-:W-:Y:S01]  /*1000*/  IMAD R78, R78, UR4, R21 ;  /* 0x000000044e4e7c24 */ /* 0x004fe2000f8e0215 */
[----:B------:R-:W-:Y:S06]  /*1010*/  @!P0 BRA `(.L_x_6077) ;  /* 0x0000000000748947 */ /* 0x000fec0003800000 */
[----:B------:R-:W1:Y:S01]  /*1020*/  LDC.64 R24, c[0x0][0x390] ;  /* 0x0000e400ff187b82 */ /* 0x000e620000000a00 */
[----:B------:R-:W-:-:S04]  /*1030*/  IMAD.IADD R21, R77, 0x1, R78 ;  /* 0x000000014d157824 */ /* 0x000fc800078e024e */
[----:B-1----:R-:W-:-:S06]  /*1040*/  IMAD.WIDE R20, R21, 0x4, R24 ;  /* 0x0000000415147825 */ /* 0x002fcc00078e0218 */
[----:B0-----:R-:W2:Y:S01]  /*1050*/  LDG.E.128 R20, desc[UR10][R20.64] ;  /* 0x0000000a14147981 */ /* 0x001ea2000c1e1d00 */
        /* <DEDUP_REMOVED lines=25> */
.L_x_6077:
[----:B------:R-:W-:Y:S05]  /*11f0*/  BSYNC.RECONVERGENT B1 ;  /* 0x0000000000017941 */ /* 0x000fea0003800200 */
.L_x_6076:
[----:B------:R-:W-:Y:S05]  /*1200*/  @!P1 BRA `(.L_x_6075) ;  /* 0x0000000000809947 */ /* 0x000fea0003800000 */
[----:B-12---:R-:W1:Y:S01]  /*1210*/  S2R R21, SR_CgaCtaId ;  /* 0x0000000000157919 */ /* 0x006e620000008800 */
[----:B------:R-:W-:-:S05]  /*1220*/  MOV R20, 0x400 ;  /* 0x0000040000147802 */ /* 0x000fca0000000f00 */
[----:B------:R-:W-:-:S05]  /*1230*/  VIADD R20, R20, 0x880 ;  /* 0x0000088014147836 */ /* 0x000fca0000000000 */
[----:B-1----:R-:W-:-:S07]  /*1240*/  LEA R80, R21, R20, 0x18 ;  /* 0x0000001415507211 */ /* 0x002fce00078ec0ff */
.L_x_6078:
[----:B---3--:R-:W1:Y:S01]  /*1250*/  LDC.64 R32, c[0x0][0x390] ;  /* 0x0000e400ff207b82 */ /* 0x008e620000000a00 */
[----:B0-----:R-:W-:Y:S02]  /*1260*/  VIADD R23, R79, UR13 ;  /* 0x0000000d4f177c36 */ /* 0x001fe40008000000 */
[C---:B------:R-:W-:Y:S02]  /*1270*/  IMAD.IADD R21, R78.reuse, 0x1, R79 ;  /* 0x000000014e157824 */ /* 0x040fe400078e024f */
[----:B------:R-:W-:Y:S01]  /*1280*/  IMAD.IADD R25, R78, 0x1, R23 ;  /* 0x000000014e197824 */ /* 0x000fe200078e0217 */
[----:B------:R-:W-:-:S04]  /*1290*/  IADD3 R27, PT, PT, R23, UR13, RZ ;  /* 0x0000000d171b7c10 */ /* 0x000fc8000fffe0ff */
[----:B------:R-:W-:Y:S01]  /*12a0*/  IADD3 R29, PT, PT, R78, R27, RZ ;  /* 0x0000001b4e1d7210 */ /* 0x000fe20007ffe0ff */
[----:B------:R-:W-:-:S04]  /*12b0*/  VIADD R81, R27, UR13 ;  /* 0x0000000d1b517c36 */ /* 0x000fc80008000000 */
[----:B------:R-:W-:Y:S02]  /*12c0*/  IMAD.IADD R23, R78, 0x1, R81 ;  /* 0x000000014e177824 */ /* 0x000fe400078e0251 */
[----:B-1----:R-:W-:-:S04]  /*12d0*/  IMAD.WIDE R20, R21, 0x4, R32 ;  /* 0x0000000415147825 */ /* 0x002fc800078e0220 */
        /* <DEDUP_REMOVED lines=8> */
[----:B------:R-:W-:-:S02]  /*1360*/  IMAD R82, R79, 0x4, R80 ;  /* 0x000000044f527824 */ /* 0x000fc400078e0250 */
[----:B------:R-:W-:Y:S02]  /*1370*/  VIADD R79, R81, UR13 ;  /* 0x0000000d514f7c36 */ /* 0x000fe40008000000 */
        /* <DEDUP_REMOVED lines=9> */
.L_x_6075:
[----:B------:R-:W-:Y:S05]  /*1410*/  BSYNC.RECONVERGENT B0 ;  /* 0x0000000000007941 */ /* 0x000fea0003800200 */
.L_x_6074:
[----:B------:R-:W-:Y:S01]  /*1420*/  PLOP3.LUT P0, PT, PT, PT, PT, 0x80, 0x8 ;  /* 0x000000000008781c */ /* 0x000fe20003f0f070 */
[----:B0123--:R-:W-:Y:S01]  /*1430*/  IMAD.MOV.U32 R22, RZ, RZ, RZ ;  /* 0x000000ffff167224 */ /* 0x00ffe200078e00ff */
[----:B------:R-:W0:Y:S11]  /*1440*/  LDCU UR14, c[0x0][0x3a8] ;  /* 0x00007500ff0e77ac */ /* 0x000e360008000800 */
.L_x_6133:
[----:B------:R-:W-:Y:S02]  /*1450*/  LOP3.LUT R27, R72, 0xf, RZ, 0xc0, !PT ;  /* 0x0000000f481b7812 */ /* 0x000fe400078ec0ff */
[----:B------:R-:W-:Y:S02]  /*1460*/  PLOP3.LUT P5, PT, P0, PT, PT, 0x80, 0x8 ;  /* 0x000000000008781c */ /* 0x000fe400007af070 */
[----:B------:R-:W-:Y:S02]  /*1470*/  SHF.R.U32.HI R23, RZ, 0x4, R72 ;  /* 0x00000004ff177819 */ /* 0x000fe40000011648 */
[----:B01234-:R-:W-:-:S09]  /*1480*/  IADD3 R27, PT, PT, R27, R22, RZ ;  /* 0x000000161b1b7210 */ /* 0x01ffd20007ffe0ff */
.L_x_6079:
        /* <DEDUP_REMOVED lines=17> */
.L_x_6132:
[----:B01----:R-:W0:Y:S01]  /*15a0*/  LDC R20, c[0x0][0x3ac] ;  /* 0x0000eb00ff147b82 */ /* 0x003e220000000800 */
[----:B------:R-:W-:Y:S01]  /*15b0*/  IADD3 R23, PT, PT, R66, R21, RZ ;  /* 0x0000001542177210 */ /* 0x000fe20007ffe0ff */
[----:B------:R-:W-:Y:S01]  /*15c0*/  IMAD.IADD R21, R67, 0x1, R21 ;  /* 0x0000000143157824 */ /* 0x000fe200078e0215 */
[----:B------:R-:W-:Y:S02]  /*15d0*/  ISETP.GE.AND P4, PT, R76, UR6, PT ;  /* 0x000000064c007c0c */ /* 0x000fe4000bf86270 */
[C---:B0-----:R-:W-:Y:S02]  /*15e0*/  ISETP.GE.AND P3, PT, R20.reuse, 0x1, PT ;  /* 0x000000011400780c */ /* 0x041fe40003f66270 */
[C---:B------:R-:W-:Y:S02]  /*15f0*/  ISETP.GE.AND P2, PT, R20.reuse, 0x2, PT ;  /* 0x000000021400780c */ /* 0x040fe40003f46270 */
[C---:B------:R-:W-:Y:S02]  /*1600*/  ISETP.GE.AND P1, PT, R20.reuse, 0x3, PT ;  /* 0x000000031400780c */ /* 0x040fe40003f26270 */
[----:B------:R-:W-:-:S07]  /*1610*/  ISETP.GE.AND P6, PT, R20, 0x4, PT ;  /* 0x000000041400780c */ /* 0x000fce0003fc6270 */
[----:B--234-:R-:W-:Y:S06]  /*1620*/  @!P3 BRA `(.L_x_6081) ;  /* 0x00000000001cb947 */ /* 0x01cfec0003800000 */
[----:B------:R-:W0:Y:S01]  /*1630*/  S2UR UR8, SR_CgaCtaId ;  /* 0x00000000000879c3 */ /* 0x000e220000008800 */
[----:B------:R-:W-:Y:S01]  /*1640*/  UMOV UR7, 0x400 ;  /* 0x0000040000077882 */ /* 0x000fe20000000000 */
[----:B------:R-:W-:Y:S01]  /*1650*/  IMAD R24, R23, R20, R65 ;  /* 0x0000001417187224 */ /* 0x000fe200078e0241 */
[----:B------:R-:W-:-:S04]  /*1660*/  UIADD3 UR7, UPT, UPT, UR7, 0x880, URZ ;  /* 0x0000088007077890 */ /* 0x000fc8000fffe0ff */
[----:B0-----:R-:W-:-:S06]  /*1670*/  ULEA UR7, UR8, UR7, 0x18 ;  /* 0x0000000708077291 */ /* 0x001fcc000f8ec0ff */
[----:B------:R-:W-:-:S05]  /*1680*/  LEA R24, R24, UR7, 0x2 ;  /* 0x0000000718187c11 */ /* 0x000fca000f8e10ff */
[----:B------:R0:W1:Y:S02]  /*1690*/  LDS R38, [R24] ;  /* 0x0000000018267984 */ /* 0x0000640000000800 */
.L_x_6081:
        /* <DEDUP_REMOVED lines=8> */
.L_x_6082:
        /* <DEDUP_REMOVED lines=8> */
.L_x_6083:
        /* <DEDUP_REMOVED lines=9> */
.L_x_6084:
        /* <DEDUP_REMOVED lines=9> */
.L_x_6085:
        /* <DEDUP_REMOVED lines=9> */
.L_x_6086:
        /* <DEDUP_REMOVED lines=9> */
.L_x_6087:
        /* <DEDUP_REMOVED lines=9> */
.L_x_6088:
        /* <DEDUP_REMOVED lines=9> */
.L_x_6089:
        /* <DEDUP_REMOVED lines=9> */
.L_x_6090:
        /* <DEDUP_REMOVED lines=9> */
.L_x_6091:
        /* <DEDUP_REMOVED lines=9> */
.L_x_6092:
        /* <DEDUP_REMOVED lines=9> */
.L_x_6093:
        /* <DEDUP_REMOVED lines=9> */
.L_x_6094:
        /* <DEDUP_REMOVED lines=9> */
.L_x_6095:
[----:B------:R-:W-:Y:S01]  /*1e60*/  ISETP.GE.AND P0, PT, R21, R68, PT ;  /* 0x000000441500720c */ /* 0x000fe20003f06270 */
        /* <DEDUP_REMOVED lines=8> */
.L_x_6096:
[----:B------:R-:W-:Y:S05]  /*1ef0*/  @P4 BRA `(.L_x_6097) ;  /* 0x0000000800ec4947 */ /* 0x000fea0003800000 */
[----:B0-2-4-:R-:W0:Y:S01]  /*1f00*/  S2R R24, SR_CgaCtaId ;  /* 0x0000000000187919 */ /* 0x015e220000008800 */
[----:B------:R-:W-:Y:S02]  /*1f10*/  MOV R25, 0x400 ;  /* 0x0000040000197802 */ /* 0x000fe40000000f00 */
[----:B------:R-:W-:Y:S01]  /*1f20*/  ISETP.GT.U32.AND P4, PT, R20, 0x40, PT ;  /* 0x000000401400780c */ /* 0x000fe20003f84070 */
[----:B------:R-:W-:Y:S01]  /*1f30*/  IMAD.MOV.U32 R20, RZ, RZ, R76 ;  /* 0x000000ffff147224 */ /* 0x000fe200078e004c */
[----:B0-----:R-:W-:-:S11]  /*1f40*/  LEA R25, R24, R25, 0x18 ;  /* 0x0000001918197211 */ /* 0x001fd600078ec0ff */
.L_x_6131:
[----:B------:R-:W-:-:S04]  /*1f50*/  IMAD R26, R20, 0x84, R25 ;  /* 0x00000084141a7824 */ /* 0x000fc800078e0219 */
[----:B------:R-:W-:Y:S01]  /*1f60*/  IMAD R27, R71, 0x4, R26 ;  /* 0x00000004471b7824 */ /* 0x000fe200078e021a */
[----:B--2-4-:R-:W-:Y:S06]  /*1f70*/  @P4 BRA `(.L_x_6098) ;  /* 0x0000000400904947 */ /* 0x014fec0003800000 */
[----:B------:R-:W0:Y:S01]  /*1f80*/  LDC R28, c[0x0][0x3ac] ;  /* 0x0000eb00ff1c7b82 */ /* 0x000e220000000800 */
[----:B------:R2:W4:Y:S01]  /*1f90*/  LDS R29, [R27] ;  /* 0x000000001b1d7984 */ /* 0x0005220000000800 */
[----:B------:R-:W-:Y:S01]  /*1fa0*/  HFMA2 R24, -RZ, RZ, 0, 0 ;  /* 0x00000000ff187431 */ /* 0x000fe200000001ff */
[----:B0-----:R-:W-:-:S13]  /*1fb0*/  ISETP.NE.AND P1, PT, R28, RZ, PT ;  /* 0x000000ff1c00720c */ /* 0x001fda0003f25270 */
[----:B--2-4-:R-:W-:Y:S05]  /*1fc0*/  @!P1 BRA `(.L_x_6099) ;  /* 0x0000000000109947 */ /* 0x014fea0003800000 */
[----:B------:R-:W-:-:S03]  /*1fd0*/  UMOV UR7, 0xffffffff ;  /* 0xffffffff00077882 */ /* 0x000fc60000000000 */
[----:B------:R-:W-:Y:S05]  /*1fe0*/  BRA.DIV UR7, `(.L_x_6100) ;  /* 0x0000001a07c47947 */ /* 0x000fea000b800000 */
[----:B------:R0:W2:Y:S02]  /*1ff0*/  SHFL.IDX PT, R27, R29, R19, 0x1f ;  /* 0x00001f131d1b7589 */ /* 0x0000a400000e0000 */
.L_x_6141:
[----:B-12---:R-:W-:-:S07]  /*2000*/  IMAD R24, R38, R27, RZ ;  /* 0x0000001b26187224 */ /* 0x006fce00078e02ff */
.L_x_6099:
[----:B------:R-:W-:-:S13]  /*2010*/  ISETP.GE.AND P2, PT, R28, 0x2, PT ;  /* 0x000000021c00780c */ /* 0x000fda0003f46270 */
[----:B------:R-:W-:Y:S05]  /*2020*/  @!P2 BRA `(.L_x_6101) ;  /* 0x000000000010a947 */ /* 0x000fea0003800000 */
[----:B------:R-:W-:-:S03]  /*2030*/  UMOV UR7, 0xffffffff ;  /* 0xffffffff00077882 */ /* 0x000fc60000000000 */
[----:B------:R-:W-:Y:S05]  /*2040*/  BRA.DIV UR7, `(.L_x_6102) ;  /* 0x0000001a07cc7947 */ /* 0x000fea000b800000 */
[----:B------:R2:W4:Y:S02]  /*2050*/  SHFL.IDX PT, R26, R29, R14, 0x1f ;  /* 0x00001f0e1d1a7589 */ /* 0x00052400000e0000 */
.L_x_6144:
[----:B---34-:R-:W-:-:S07]  /*2060*/  IMAD R24, R39, R26, R24 ;  /* 0x0000001a27187224 */ /* 0x018fce00078e0218 */
.L_x_6101:
[----:B------:R-:W-:-:S13]  /*2070*/  ISETP.GE.AND P1, PT, R28, 0x3, PT ;  /* 0x000000031c00780c */ /* 0x000fda0003f26270 */
[----:B------:R-:W-:Y:S05]  /*2080*/  @!P1 BRA `(.L_x_6103) ;  /* 0x0000000000109947 */ /* 0x000fea0003800000 */
[----:B------:R-:W-:-:S03]  /*2090*/  UMOV UR7, 0xffffffff ;  /* 0xffffffff00077882 */ /* 0x000fc60000000000 */
[----:B------:R-:W-:Y:S05]  /*20a0*/  BRA.DIV UR7, `(.L_x_6104) ;  /* 0x0000001a07d87947 */ /* 0x000fea000b800000 */
[----:B------:R4:W0:Y:S02]  /*20b0*/  SHFL.IDX PT, R27, R29, R13, 0x1f ;  /* 0x00001f0d1d1b7589 */ /* 0x00082400000e0000 */
.L_x_6147:
[----:B0-----:R-:W-:-:S07]  /*20c0*/  IMAD R24, R40, R27, R24 ;  /* 0x0000001b28187224 */ /* 0x001fce00078e0218 */
.L_x_6103:
[----:B------:R-:W-:-:S13]  /*20d0*/  ISETP.GE.AND P6, PT, R28, 0x4, PT ;  /* 0x000000041c00780c */ /* 0x000fda0003fc6270 */
[----:B------:R-:W-:Y:S05]  /*20e0*/  @!P6 BRA `(.L_x_6105) ;  /* 0x000000000010e947 */ /* 0x000fea0003800000 */
[----:B------:R-:W-:-:S03]  /*20f0*/  UMOV UR7, 0xffffffff ;  /* 0xffffffff00077882 */ /* 0x000fc60000000000 */
[----:B------:R-:W-:Y:S05]  /*2100*/  BRA.DIV UR7, `(.L_x_6106) ;  /* 0x0000001a07e87947 */ /* 0x000fea000b800000 */
[----:B------:R0:W0:Y:S02]  /*2110*/  SHFL.IDX PT, R26, R29, R12, 0x1f ;  /* 0x00001f0c1d1a7589 */ /* 0x00002400000e0000 */
.L_x_6150:
[----:B0-----:R-:W-:-:S07]  /*2120*/  IMAD R24, R41, R26, R24 ;  /* 0x0000001a29187224 */ /* 0x001fce00078e0218 */
.L_x_6105:
[----:B------:R-:W-:-:S13]  /*2130*/  ISETP.GE.AND P6, PT, R28, 0x5, PT ;  /* 0x000000051c00780c */ /* 0x000fda0003fc6270 */
[----:B------:R-:W-:Y:S05]  /*2140*/  @!P6 BRA `(.L_x_6107) ;  /* 0x000000000010e947 */ /* 0x000fea0003800000 */
[----:B------:R-:W-:-:S03]  /*2150*/  UMOV UR7, 0xffffffff ;  /* 0xffffffff00077882 */ /* 0x000fc60000000000 */
[----:B------:R-:W-:Y:S05]  /*2160*/  BRA.DIV UR7, `(.L_x_6108) ;  /* 0x0000001a07f47947 */ /* 0x000fea000b800000 */
[----:B------:R0:W0:Y:S02]  /*2170*/  SHFL.IDX PT, R27, R29, R11, 0x1f ;  /* 0x00001f0b1d1b7589 */ /* 0x00002400000e0000 */
.L_x_6153:
[----:B0-----:R-:W-:-:S07]  /*2180*/  IMAD R24, R42, R27, R24 ;  /* 0x0000001b2a187224 */ /* 0x001fce00078e0218 */
.L_x_6107:
[----:B------:R-:W-:-:S13]  /*2190*/  ISETP.GE.AND P6, PT, R28, 0x6, PT ;  /* 0x000000061c00780c */ /* 0x000fda0003fc6270 */
[----:B------:R-:W-:Y:S05]  /*21a0*/  @!P6 BRA `(.L_x_6109) ;  /* 0x000000000010e947 */ /* 0x000fea0003800000 */
[----:B------:R-:W-:-:S03]  /*21b0*/  UMOV UR7, 0xffffffff ;  /* 0xffffffff00077882 */ /* 0x000fc60000000000 */
[----:B------:R-:W-:Y:S05]  /*21c0*/  BRA.DIV UR7, `(.L_x_6110) ;  /* 0x0000001e07047947 */ /* 0x000fea000b800000 */
[----:B------:R0:W0:Y:S02]  /*21d0*/  SHFL.IDX PT, R26, R29, R10, 0x1f ;  /* 0x00001f0a1d1a7589 */ /* 0x00002400000e0000 */
.L_x_6156:
[----:B0-----:R-:W-:-:S07]  /*21e0*/  IMAD R24, R43, R26, R24 ;  /* 0x0000001a2b187224 */ /* 0x001fce00078e0218 */
.L_x_6109:
[----:B------:R-:W-:-:S13]  /*21f0*/  ISETP.GE.AND P6, PT, R28, 0x7, PT ;  /* 0x000000071c00780c */ /* 0x000fda0003fc6270 */
[----:B------:R-:W-:Y:S05]  /*2200*/  @!P6 BRA `(.L_x_6111) ;  /* 0x000000000010e947 */ /* 0x000fea0003800000 */
[----:B------:R-:W-:-:S03]  /*2210*/  UMOV UR7, 0xffffffff ;  /* 0xffffffff00077882 */ /* 0x000fc60000000000 */
[----:B------:R-:W-:Y:S05]  /*2220*/  BRA.DIV UR7, `(.L_x_6112) ;  /* 0x0000001e07107947 */ /* 0x000fea000b800000 */
[----:B------:R0:W0:Y:S02]  /*2230*/  SHFL.IDX PT, R27, R29, R9, 0x1f ;  /* 0x00001f091d1b7589 */ /* 0x00002400000e0000 */
.L_x_6159:
[----:B0-----:R-:W-:-:S07]  /*2240*/  IMAD R24, R44, R27, R24 ;  /* 0x0000001b2c187224 */ /* 0x001fce00078e0218 */
.L_x_6111:
[----:B------:R-:W-:-:S13]  /*2250*/  ISETP.GE.AND P6, PT, R28, 0x8, PT ;  /* 0x000000081c00780c */ /* 0x000fda0003fc6270 */
[----:B------:R-:W-:Y:S05]  /*2260*/  @!P6 BRA `(.L_x_6113) ;  /* 0x000000000010e947 */ /* 0x000fea0003800000 */
[----:B------:R-:W-:-:S03]  /*2270*/  UMOV UR7, 0xffffffff ;  /* 0xffffffff00077882 */ /* 0x000fc60000000000 */
[----:B------:R-:W-:Y:S05]  /*2280*/  BRA.DIV UR7, `(.L_x_6114) ;  /* 0x0000001e07207947 */ /* 0x000fea000b800000 */
[----:B------:R0:W0:Y:S02]  /*2290*/  SHFL.IDX PT, R26, R29, R8, 0x1f ;  /* 0x00001f081d1a7589 */ /* 0x00002400000e0000 */
.L_x_6162:
[----:B0-----:R-:W-:-:S07]  /*22a0*/  IMAD R24, R45, R26, R24 ;  /* 0x0000001a2d187224 */ /* 0x001fce00078e0218 */
.L_x_6113:
[----:B------:R-:W-:-:S13]  /*22b0*/  ISETP.GE.AND P6, PT, R28, 0x9, PT ;  /* 0x000000091c00780c */ /* 0x000fda0003fc6270 */
[----:B------:R-:W-:Y:S05]  /*22c0*/  @!P6 BRA `(.L_x_6115) ;  /* 0x000000000010e947 */ /* 0x000fea0003800000 */
[----:B------:R-:W-:-:S03]  /*22d0*/  UMOV UR7, 0xffffffff ;  /* 0xffffffff00077882 */ /* 0x000fc60000000000 */
[----:B------:R-:W-:Y:S05]  /*22e0*/  BRA.DIV UR7, `(.L_x_6116) ;  /* 0x0000001e072c7947 */ /* 0x000fea000b800000 */
[----:B------:R0:W0:Y:S02]  /*22f0*/  SHFL.IDX PT, R27, R29, R7, 0x1f ;  /* 0x00001f071d1b7589 */ /* 0x00002400000e0000 */
.L_x_6165:
[----:B0-----:R-:W-:-:S07]  /*2300*/  IMAD R24, R46, R27, R24 ;  /* 0x0000001b2e187224 */ /* 0x001fce00078e0218 */
.L_x_6115:
[----:B------:R-:W-:-:S13]  /*2310*/  ISETP.GE.AND P6, PT, R28, 0xa, PT ;  /* 0x0000000a1c00780c */ /* 0x000fda0003fc6270 */
[----:B------:R-:W-:Y:S05]  /*2320*/  @!P6 BRA `(.L_x_6117) ;  /* 0x000000000010e947 */ /* 0x000fea0003800000 */
[----:B------:R-:W-:-:S03]  /*2330*/  UMOV UR7, 0xffffffff ;  /* 0xffffffff00077882 */ /* 0x000fc60000000000 */
[----:B------:R-:W-:Y:S05]  /*2340*/  BRA.DIV UR7, `(.L_x_6118) ;  /* 0x0000001e073c7947 */ /* 0x000fea000b800000 */
[----:B------:R0:W0:Y:S02]  /*2350*/  SHFL.IDX PT, R26, R29, R6, 0x1f ;  /* 0x00001f061d1a7589 */ /* 0x00002400000e0000 */
.L_x_6168:
[----:B0-----:R-:W-:-:S07]  /*2360*/  IMAD R24, R47, R26, R24 ;  /* 0x0000001a2f187224 */ /* 0x001fce00078e0218 */
.L_x_6117:
[----:B------:R-:W-:-:S13]  /*2370*/  ISETP.GE.AND P6, PT, R28, 0xb, PT ;  /* 0x0000000b1c00780c */ /* 0x000fda0003fc6270 */
[----:B------:R-:W-:Y:S05]  /*2380*/  @!P6 BRA `(.L_x_6119) ;  /* 0x000000000010e947 */ /* 0x000fea0003800000 */
[----:B------:R-:W-:-:S03]  /*2390*/  UMOV UR7, 0xffffffff ;  /* 0xffffffff00077882 */ /* 0x000fc60000000000 */
[----:B------:R-:W-:Y:S05]  /*23a0*/  BRA.DIV UR7, `(.L_x_6120) ;  /* 0x0000001e07487947 */ /* 0x000fea000b800000 */
[----:B------:R0:W0:Y:S02]  /*23b0*/  SHFL.IDX PT, R27, R29, R5, 0x1f ;  /* 0x00001f051d1b7589 */ /* 0x00002400000e0000 */
.L_x_6171:
[----:B0-----:R-:W-:-:S07]  /*23c0*/  IMAD R24, R48, R27, R24 ;  /* 0x0000001b30187224 */ /* 0x001fce00078e0218 */
.L_x_6119:
[----:B------:R-:W-:-:S13]  /*23d0*/  ISETP.GE.AND P6, PT, R28, 0xc, PT ;  /* 0x0000000c1c00780c */ /* 0x000fda0003fc6270 */
[----:B------:R-:W-:Y:S05]  /*23e0*/  @!P6 BRA `(.L_x_6121) ;  /* 0x000000000010e947 */ /* 0x000fea0003800000 */
[----:B------:R-:W-:-:S03]  /*23f0*/  UMOV UR7, 0xffffffff ;  /* 0xffffffff00077882 */ /* 0x000fc60000000000 */
[----:B------:R-:W-:Y:S05]  /*2400*/  BRA.DIV UR7, `(.L_x_6122) ;  /* 0x0000001e07587947 */ /* 0x000fea000b800000 */
[----:B------:R0:W0:Y:S02]  /*2410*/  SHFL.IDX PT, R26, R29, R4, 0x1f ;  /* 0x00001f041d1a7589 */ /* 0x00002400000e0000 */
.L_x_6174:
[----:B0-----:R-:W-:-:S07]  /*2420*/  IMAD R24, R49, R26, R24 ;  /* 0x0000001a31187224 */ /* 0x001fce00078e0218 */
.L_x_6121:
[----:B------:R-:W-:-:S13]  /*2430*/  ISETP.GE.AND P6, PT, R28, 0xd, PT ;  /* 0x0000000d1c00780c */ /* 0x000fda0003fc6270 */
[----:B------:R-:W-:Y:S05]  /*2440*/  @!P6 BRA `(.L_x_6123) ;  /* 0x000000000010e947 */ /* 0x000fea0003800000 */
[----:B------:R-:W-:-:S03]  /*2450*/  UMOV UR7, 0xffffffff ;  /* 0xffffffff00077882 */ /* 0x000fc60000000000 */
[----:B------:R-:W-:Y:S05]  /*2460*/  BRA.DIV UR7, `(.L_x_6124) ;  /* 0x0000001e07647947 */ /* 0x000fea000b800000 */
[----:B------:R0:W0:Y:S02]  /*2470*/  SHFL.IDX PT, R27, R29, R3, 0x1f ;  /* 0x00001f031d1b7589 */ /* 0x00002400000e0000 */
.L_x_6177:
[----:B0-----:R-:W-:-:S07]  /*2480*/  IMAD R24, R50, R27, R24 ;  /* 0x0000001b32187224 */ /* 0x001fce00078e0218 */
.L_x_6123:
[----:B------:R-:W-:-:S13]  /*2490*/  ISETP.GE.AND P6, PT, R28, 0xe, PT ;  /* 0x0000000e1c00780c */ /* 0x000fda0003fc6270 */
[----:B------:R-:W-:Y:S05]  /*24a0*/  @!P6 BRA `(.L_x_6125) ;  /* 0x000000000010e947 */ /* 0x000fea0003800000 */
[----:B------:R-:W-:-:S03]  /*24b0*/  UMOV UR7, 0xffffffff ;  /* 0xffffffff00077882 */ /* 0x000fc60000000000 */
[----:B------:R-:W-:Y:S05]  /*24c0*/  BRA.DIV UR7, `(.L_x_6126) ;  /* 0x0000001e07747947 */ /* 0x000fea000b800000 */
[----:B------:R0:W0:Y:S02]  /*24d0*/  SHFL.IDX PT, R26, R29, R2, 0x1f ;  /* 0x00001f021d1a7589 */ /* 0x00002400000e0000 */
.L_x_6180:
[----:B0-----:R-:W-:-:S07]  /*24e0*/  IMAD R24, R51, R26, R24 ;  /* 0x0000001a33187224 */ /* 0x001fce00078e0218 */
.L_x_6125:
[----:B------:R-:W-:-:S13]  /*24f0*/  ISETP.GE.AND P6, PT, R28, 0xf, PT ;  /* 0x0000000f1c00780c */ /* 0x000fda0003fc6270 */
[----:B------:R-:W-:Y:S05]  /*2500*/  @!P6 BRA `(.L_x_6127) ;  /* 0x000000000010e947 */ /* 0x000fea0003800000 */
[----:B------:R-:W-:-:S03]  /*2510*/  UMOV UR7, 0xffffffff ;  /* 0xffffffff00077882 */ /* 0x000fc60000000000 */
[----:B------:R-:W-:Y:S05]  /*2520*/  BRA.DIV UR7, `(.L_x_6128) ;  /* 0x0000001e07807947 */ /* 0x000fea000b800000 */
[----:B------:R0:W0:Y:S02]  /*2530*/  SHFL.IDX PT, R27, R29, R0, 0x1f ;  /* 0x00001f001d1b7589 */ /* 0x00002400000e0000 */
.L_x_6183:
[----:B0-----:R-:W-:-:S07]  /*2540*/  IMAD R24, R52, R27, R24 ;  /* 0x0000001b34187224 */ /* 0x001fce00078e0218 */
.L_x_6127:
[----:B------:R-:W-:-:S13]  /*2550*/  ISETP.GE.AND P6, PT, R28, 0x10, PT ;  /* 0x000000101c00780c */ /* 0x000fda0003fc6270 */
[----:B------:R-:W-:Y:S05]  /*2560*/  @!P6 BRA `(.L_x_6129) ;  /* 0x000000040010e947 */ /* 0x000fea0003800000 */
[----:B------:R-:W-:-:S03]  /*2570*/  UMOV UR7, 0xffffffff ;  /* 0xffffffff00077882 */ /* 0x000fc60000000000 */
[----:B------:R-:W-:Y:S05]  /*2580*/  BRA.DIV UR7, `(.L_x_6130) ;  /* 0x0000001e07907947 */ /* 0x000fea000b800000 */
[----:B------:R0:W0:Y:S02]  /*2590*/  SHFL.IDX PT, R26, R29, R36, 0x1f ;  /* 0x00001f241d1a7589 */ /* 0x00002400000e0000 */
.L_x_6186:
[----:B0-----:R-:W-:Y:S01]  /*25a0*/  IMAD R24, R53, R26, R24 ;  /* 0x0000001a35187224 */ /* 0x001fe200078e0218 */
[----:B------:R-:W-:Y:S06]  /*25b0*/  BRA `(.L_x_6129) ;  /* 0x0000000000fc7947 */ /* 0x000fec0003800000 */
.L_x_6098:
[----:B------:R-:W0:Y:S01]  /*25c0*/  LDC R32, c[0x0][0x3ac] ;  /* 0x0000eb00ff207b82 */ /* 0x000e220000000800 */
[--C-:B------:R-:W-:Y:S02]  /*25d0*/  @P3 IMAD R27, R65, 0x4, R26.reuse ;  /* 0x00000004411b3824 */ /* 0x100fe400078e021a */
[--C-:B------:R-:W-:Y:S02]  /*25e0*/  @P2 IMAD R28, R64, 0x4, R26.reuse ;  /* 0x00000004401c2824 */ /* 0x100fe400078e021a */
[----:B------:R-:W-:Y:S02]  /*25f0*/  @P1 IMAD R29, R63, 0x4, R26 ;  /* 0x000000043f1d1824 */ /* 0x000fe400078e021a */
[----:B------:R-:W1:Y:S01]  /*2600*/  @P3 LDS R27, [R27] ;  /* 0x000000001b1b3984 */ /* 0x000e620000000800 */
[----:B------:R-:W-:-:S03]  /*2610*/  IMAD.MOV.U32 R24, RZ, RZ, RZ ;  /* 0x000000ffff187224 */ /* 0x000fc600078e00ff */
[----:B------:R-:W3:Y:S04]  /*2620*/  @P2 LDS R28, [R28] ;  /* 0x000000001c1c2984 */ /* 0x000ee80000000800 */
[----:B------:R-:W2:Y:S01]  /*2630*/  @P1 LDS R29, [R29] ;  /* 0x000000001d1d1984 */ /* 0x000ea20000000800 */
[----:B0-----:R-:W-:-:S13]  /*2640*/  ISETP.GE.AND P6, PT, R32, 0x4, PT ;  /* 0x000000042000780c */ /* 0x001fda0003fc6270 */
[----:B------:R-:W-:-:S06]  /*2650*/  @P6 LEA R30, R62, R26, 0x2 ;  /* 0x0000001a3e1e6211 */ /* 0x000fcc00078e10ff */
[----:B------:R-:W0:Y:S01]  /*2660*/  @P6 LDS R30, [R30] ;  /* 0x000000001e1e6984 */ /* 0x000e220000000800 */
[----:B-1----:R-:W-:-:S04]  /*2670*/  @P3 IMAD R24, R38, R27, RZ ;  /* 0x0000001b26183224 */ /* 0x002fc800078e02ff */
[----:B---3--:R-:W-:-:S04]  /*2680*/  @P2 IMAD R24, R39, R28, R24 ;  /* 0x0000001c27182224 */ /* 0x008fc800078e0218 */
[----:B--2---:R-:W-:-:S04]  /*2690*/  @P1 IMAD R24, R40, R29, R24 ;  /* 0x0000001d28181224 */ /* 0x004fc800078e0218 */
        /* <DEDUP_REMOVED lines=48> */
[----:B0-----:R-:W-:-:S07]  /*29a0*/  @P6 IMAD R24, R53, R26, R24 ;  /* 0x0000001a35186224 */ /* 0x001fce00078e0218 */
.L_x_6129:
[----:B------:R-:W-:Y:S01]  /*29b0*/  LOP3.LUT P6, RZ, R72, 0x1, RZ, 0xc0, !PT ;  /* 0x0000000148ff7812 */ /* 0x000fe200078cc0ff */
[----:B------:R-:W-:Y:S01]  /*29c0*/  IMAD.IADD R26, R20, 0x1, R22 ;  /* 0x00000001141a7824 */ /* 0x000fe200078e0216 */
[----:B------:R-:W-:Y:S05]  /*29d0*/  WARPSYNC.ALL ;  /* 0x0000000000007948 */ /* 0x000fea0003800000 */
[----:B------:R-:W-:Y:S02]  /*29e0*/  IMAD R26, R68, R26, R23 ;  /* 0x0000001a441a7224 */ /* 0x000fe400078e0217 */
[----:B------:R-:W-:-:S04]  /*29f0*/  IMAD.IADD R20, R37, 0x1, R20 ;  /* 0x0000000125147824 */ /* 0x000fc800078e0214 */
        /* <DEDUP_REMOVED lines=11> */
.L_x_6097:
[----:B------:R-:W-:Y:S05]  /*2ab0*/  @!P0 BRA `(.L_x_6132) ;  /* 0xffffffe800b88947 */ /* 0x000fea000383ffff */
[----:B------:R-:W-:Y:S05]  /*2ac0*/  BSYNC.RECONVERGENT B0 ;  /* 0x0000000000007941 */ /* 0x000fea0003800200 */
.L_x_6080:
        /* <DEDUP_REMOVED lines=8> */
[----:B------:R-:W5:Y:S01]  /*2b50*/  LDC R22, c[0x0][0x3ac] ;  /* 0x0000eb00ff167b82 */ /* 0x000f620000000800 */
[----:B------:R-:W3:Y:S01]  /*2b60*/  LDCU UR7, c[0x0][0x384] ;  /* 0x00007080ff0777ac */ /* 0x000ee20008000800 */
[----:B------:R-:W-:Y:S01]  /*2b70*/  LOP3.LUT R33, R74, 0x3, RZ, 0xc0, !PT ;  /* 0x000000034a217812 */ /* 0x000fe200078ec0ff */
[----:B------:R-:W-:Y:S01]  /*2b80*/  BSSY.RECONVERGENT B1, `(.L_x_6136) ;  /* 0x0000077000017945 */ /* 0x000fe20003800200 */
[----:B------:R-:W-:-:S04]  /*2b90*/  IMAD.MOV.U32 R83, RZ, RZ, R77 ;  /* 0x000000ffff537224 */ /* 0x000fc800078e004d */
[----:B--2-4-:R-:W2:Y:S08]  /*2ba0*/  LDC R29, c[0x0][0x388] ;  /* 0x0000e200ff1d7b82 */ /* 0x014eb00000000800 */
[----:B------:R-:W4:Y:S01]  /*2bb0*/  S2UR UR8, SR_CTAID.X ;  /* 0x00000000000879c3 */ /* 0x000f220000002500 */
[----:B-----5:R-:W-:-:S04]  /*2bc0*/  IABS R23, R22 ;  /* 0x0000001600177213 */ /* 0x020fc80000000000 */
[----:B0-----:R-:W0:Y:S01]  /*2bd0*/  I2F.RP R24, R23 ;  /* 0x0000001700187306 */ /* 0x001e220000209400 */
[----:B--2---:R-:W-:Y:S01]  /*2be0*/  IABS R26, R29 ;  /* 0x0000001d001a7213 */ /* 0x004fe20000000000 */
[----:B----4-:R-:W-:-:S06]  /*2bf0*/  IMAD R81, R68, UR8, RZ ;  /* 0x0000000844517c24 */ /* 0x010fcc000f8e02ff */
[----:B0-----:R-:W1:Y:S02]  /*2c00*/  MUFU.RCP R24, R24 ;  /* 0x0000001800187308 */ /* 0x001e640000001000 */
[----:B-1----:R-:W-:-:S06]  /*2c10*/  VIADD R25, R24, 0xffffffe ;  /* 0x0ffffffe18197836 */ /* 0x002fcc0000000000 */
[----:B------:R-:W0:Y:S02]  /*2c20*/  F2I.FTZ.U32.TRUNC.NTZ R21, R25 ;  /* 0x0000001900157305 */ /* 0x000e24000021f000 */
[----:B0-----:R-:W-:-:S05]  /*2c30*/  IADD3 R20, PT, PT, RZ, -R21, RZ ;  /* 0x80000015ff147210 */ /* 0x001fca0007ffe0ff */
[----:B------:R-:W-:Y:S02]  /*2c40*/  IMAD R27, R20, R23, RZ ;  /* 0x00000017141b7224 */ /* 0x000fe400078e02ff */
[----:B------:R-:W-:-:S04]  /*2c50*/  IMAD.MOV.U32 R20, RZ, RZ, RZ ;  /* 0x000000ffff147224 */ /* 0x000fc800078e00ff */
[----:B------:R-:W-:-:S04]  /*2c60*/  IMAD.HI.U32 R27, R21, R27, R20 ;  /* 0x0000001b151b7227 */ /* 0x000fc800078e0014 */
[----:B------:R-:W-:-:S04]  /*2c70*/  IMAD.MOV.U32 R20, RZ, RZ, R26 ;  /* 0x000000ffff147224 */ /* 0x000fc800078e001a */
[----:B------:R-:W-:-:S04]  /*2c80*/  IMAD.HI.U32 R80, R27, R20, RZ ;  /* 0x000000141b507227 */ /* 0x000fc800078e00ff */
[----:B------:R-:W-:-:S04]  /*2c90*/  IMAD.MOV R21, RZ, RZ, -R80 ;  /* 0x000000ffff157224 */ /* 0x000fc800078e0a50 */
[----:B------:R-:W-:-:S05]  /*2ca0*/  IMAD R20, R23, R21, R20 ;  /* 0x0000001517147224 */ /* 0x000fca00078e0214 */
[----:B------:R-:W-:-:S13]  /*2cb0*/  ISETP.GT.U32.AND P1, PT, R23, R20, PT ;  /* 0x000000141700720c */ /* 0x000fda0003f24070 */
[-C--:B------:R-:W-:Y:S01]  /*2cc0*/  @!P1 IADD3 R20, PT, PT, R20, -R23.reuse, RZ ;  /* 0x8000001714149210 */ /* 0x080fe20007ffe0ff */
[----:B------:R-:W-:Y:S01]  /*2cd0*/  @!P1 VIADD R80, R80, 0x1 ;  /* 0x0000000150509836 */ /* 0x000fe20000000000 */
[----:B------:R-:W-:Y:S02]  /*2ce0*/  ISETP.NE.AND P1, PT, R22, RZ, PT ;  /* 0x000000ff1600720c */ /* 0x000fe40003f25270 */
[----:B------:R-:W-:Y:S02]  /*2cf0*/  ISETP.GE.U32.AND P0, PT, R20, R23, PT ;  /* 0x000000171400720c */ /* 0x000fe40003f06070 */
[----:B------:R-:W-:-:S04]  /*2d00*/  LOP3.LUT R20, R29, R22, RZ, 0x3c, !PT ;  /* 0x000000161d147212 */ /* 0x000fc800078e3cff */
[----:B------:R-:W-:Y:S01]  /*2d10*/  ISETP.GE.AND P2, PT, R20, RZ, PT ;  /* 0x000000ff1400720c */ /* 0x000fe20003f46270 */
[----:B---3--:R-:W-:-:S04]  /*2d20*/  IMAD.U32 R20, RZ, RZ, UR7 ;  /* 0x00000007ff147e24 */ /* 0x008fc8000f8e00ff */
[----:B------:R-:W-:Y:S02]  /*2d30*/  IMAD R81, R20, UR4, R81 ;  /* 0x0000000414517c24 */ /* 0x000fe4000f8e0251 */
[----:B------:R-:W-:Y:S01]  /*2d40*/  @P0 VIADD R80, R80, 0x1 ;  /* 0x0000000150500836 */ /* 0x000fe20000000000 */
[----:B------:R-:W-:-:S05]  /*2d50*/  ISETP.NE.AND P0, PT, R33, 0x3, PT ;  /* 0x000000032100780c */ /* 0x000fca0003f05270 */
[----:B------:R-:W-:Y:S02]  /*2d60*/  @!P2 IADD3 R80, PT, PT, -R80, RZ, RZ ;  /* 0x000000ff5050a210 */ /* 0x000fe40007ffe1ff */
[----:B------:R-:W-:-:S06]  /*2d70*/  @!P1 LOP3.LUT R80, RZ, R22, RZ, 0x33, !PT ;  /* 0x00000016ff509212 */ /* 0x000fcc00078e33ff */
[----:B------:R-:W-:Y:S05]  /*2d80*/  @!P0 BRA `(.L_x_6137) ;  /* 0x0000000400588947 */ /* 0x000fea0003800000 */
[-C--:B------:R-:W-:Y:S01]  /*2d90*/  IABS R28, R68.reuse ;  /* 0x00000044001c7213 */ /* 0x080fe20000000000 */
[----:B------:R-:W-:Y:S01]  /*2da0*/  IMAD R34, R72, 0xc, R73 ;  /* 0x0000000c48227824 */ /* 0x000fe200078e0249 */
[----:B------:R-:W-:Y:S01]  /*2db0*/  IABS R24, R77 ;  /* 0x0000004d00187213 */ /* 0x000fe20000000000 */
[----:B------:R-:W-:Y:S01]  /*2dc0*/  VIADD R83, R77, UR13 ;  /* 0x0000000d4d537c36 */ /* 0x000fe20008000000 */
[----:B------:R-:W0:Y:S01]  /*2dd0*/  I2F.RP R22, R28 ;  /* 0x0000001c00167306 */ /* 0x000e220000209400 */
[-C--:B------:R-:W-:Y:S02]  /*2de0*/  IABS R25, R68.reuse ;  /* 0x0000004400197213 */ /* 0x080fe40000000000 */
[----:B------:R-:W-:-:S05]  /*2df0*/  LOP3.LUT R29, RZ, R68, RZ, 0x33, !PT ;  /* 0x00000044ff1d7212 */ /* 0x000fca00078e33ff */
[----:B0-----:R-:W0:Y:S02]  /*2e00*/  MUFU.RCP R22, R22 ;  /* 0x0000001600167308 */ /* 0x001e240000001000 */
[----:B0-----:R-:W-:Y:S01]  /*2e10*/  VIADD R20, R22, 0xffffffe ;  /* 0x0ffffffe16147836 */ /* 0x001fe20000000000 */
[----:B------:R-:W-:-:S05]  /*2e20*/  IADD3 R22, PT, PT, RZ, -R25, RZ ;  /* 0x80000019ff167210 */ /* 0x000fca0007ffe0ff */
[----:B------:R0:W1:Y:S02]  /*2e30*/  F2I.FTZ.U32.TRUNC.NTZ R21, R20 ;  /* 0x0000001400157305 */ /* 0x000064000021f000 */
[----:B0-----:R-:W-:Y:S02]  /*2e40*/  IMAD.MOV.U32 R20, RZ, RZ, RZ ;  /* 0x000000ffff147224 */ /* 0x001fe400078e00ff */
[----:B-1----:R-:W-:-:S04]  /*2e50*/  IMAD.MOV R23, RZ, RZ, -R21 ;  /* 0x000000ffff177224 */ /* 0x002fc800078e0a15 */
[----:B------:R-:W-:-:S04]  /*2e60*/  IMAD R23, R23, R28, RZ ;  /* 0x0000001c17177224 */ /* 0x000fc800078e02ff */
[----:B------:R-:W-:Y:S01]  /*2e70*/  IMAD.HI.U32 R30, R21, R23, R20 ;  /* 0x00000017151e7227 */ /* 0x000fe200078e0014 */
[----:B------:R-:W-:-:S03]  /*2e80*/  LOP3.LUT R20, R77, R68, RZ, 0x3c, !PT ;  /* 0x000000444d147212 */ /* 0x000fc600078e3cff */
[----:B------:R-:W-:Y:S01]  /*2e90*/  IMAD.MOV.U32 R21, RZ, RZ, R24 ;  /* 0x000000ffff157224 */ /* 0x000fe200078e0018 */
[----:B------:R-:W-:-:S03]  /*2ea0*/  ISETP.GE.AND P2, PT, R20, RZ, PT ;  /* 0x000000ff1400720c */ /* 0x000fc60003f46270 */
[----:B------:R-:W-:-:S04]  /*2eb0*/  IMAD.HI.U32 R24, R30, R21, RZ ;  /* 0x000000151e187227 */ /* 0x000fc800078e00ff */
[----:B------:R-:W-:-:S05]  /*2ec0*/  IMAD R21, R24, R22, R21 ;  /* 0x0000001618157224 */ /* 0x000fca00078e0215 */
[----:B------:R-:W-:-:S13]  /*2ed0*/  ISETP.GT.U32.AND P1, PT, R28, R21, PT ;  /* 0x000000151c00720c */ /* 0x000fda0003f24070 */
[----:B------:R-:W-:Y:S01]  /*2ee0*/  @!P1 IMAD.IADD R21, R21, 0x1, -R28 ;  /* 0x0000000115159824 */ /* 0x000fe200078e0a1c */
[----:B------:R-:W-:Y:S02]  /*2ef0*/  @!P1 IADD3 R24, PT, PT, R24, 0x1, RZ ;  /* 0x0000000118189810 */ /* 0x000fe40007ffe0ff */
[----:B------:R-:W-:Y:S02]  /*2f00*/  ISETP.NE.AND P1, PT, R33, RZ, PT ;  /* 0x000000ff2100720c */ /* 0x000fe40003f25270 */
[----:B------:R-:W-:Y:S02]  /*2f10*/  ISETP.GE.U32.AND P0, PT, R21, R28, PT ;  /* 0x0000001c1500720c */ /* 0x000fe40003f06070 */
[----:B------:R-:W0:Y:S11]  /*2f20*/  LDS.128 R20, [R34] ;  /* 0x0000000022147984 */ /* 0x000e360000000c00 */
        /* <DEDUP_REMOVED lines=14> */
[----:B------:R-:W0:Y:S01]  /*3010*/  LDC R31, c[0x0][0x360] ;  /* 0x0000d800ff1f7b82 */ /* 0x000e220000000800 */
[----:B------:R-:W-:-:S03]  /*3020*/  IABS R21, R83 ;  /* 0x0000005300157213 */ /* 0x000fc60000000000 */
[----:B------:R-:W-:Y:S01]  /*3030*/  IMAD.MOV R32, RZ, RZ, -R20 ;  /* 0x000000ffff207224 */ /* 0x000fe200078e0a14 */
[----:B------:R-:W-:Y:S01]  /*3040*/  LOP3.LUT R20, R83, R68, RZ, 0x3c, !PT ;  /* 0x0000004453147212 */ /* 0x000fe200078e3cff */
[----:B------:R-:W-:-:S03]  /*3050*/  IMAD.HI.U32 R27, R30, R21, RZ ;  /* 0x000000151e1b7227 */ /* 0x000fc600078e00ff */
[----:B------:R-:W-:Y:S01]  /*3060*/  ISETP.GE.AND P3, PT, R20, RZ, PT ;  /* 0x000000ff1400720c */ /* 0x000fe20003f66270 */
[----:B------:R-:W-:-:S05]  /*3070*/  IMAD R21, R27, R32, R21 ;  /* 0x000000201b157224 */ /* 0x000fca00078e0215 */
[----:B------:R-:W-:Y:S01]  /*3080*/  ISETP.GT.U32.AND P2, PT, R28, R21, PT ;  /* 0x000000151c00720c */ /* 0x000fe20003f44070 */
[----:B0-----:R-:W-:-:S12]  /*3090*/  IMAD R34, R31, 0x10, R34 ;  /* 0x000000101f227824 */ /* 0x001fd800078e0222 */
[----:B------:R-:W-:Y:S01]  /*30a0*/  @!P2 IADD3 R21, PT, PT, R21, -R28, RZ ;  /* 0x8000001c1515a210 */ /* 0x000fe20007ffe0ff */
[----:B------:R-:W-:-:S03]  /*30b0*/  @!P2 VIADD R27, R27, 0x1 ;  /* 0x000000011b1ba836 */ /* 0x000fc60000000000 */
[----:B------:R-:W-:Y:S02]  /*30c0*/  ISETP.GE.U32.AND P1, PT, R21, R28, PT ;  /* 0x0000001c1500720c */ /* 0x000fe40003f26070 */
[----:B------:R-:W0:Y:S11]  /*30d0*/  LDS.128 R20, [R34] ;  /* 0x0000000022147984 */ /* 0x000e360000000c00 */
[----:B------:R-:W-:Y:S01]  /*30e0*/  @P1 VIADD R27, R27, 0x1 ;  /* 0x000000011b1b1836 */ /* 0x000fe20000000000 */
[----:B------:R-:W-:-:S04]  /*30f0*/  ISETP.NE.AND P1, PT, R33, 0x1, PT ;  /* 0x000000012100780c */ /* 0x000fc80003f25270 */
[----:B------:R-:W-:-:S04]  /*3100*/  @!P3 IADD3 R27, PT, PT, -R27, RZ, RZ ;  /* 0x000000ff1b1bb210 */ /* 0x000fc80007ffe1ff */
[----:B------:R-:W-:-:S05]  /*3110*/  SEL R27, R29, R27, !P0 ;  /* 0x0000001b1d1b7207 */ /* 0x000fca0004000000 */
[----:B------:R-:W-:Y:S02]  /*3120*/  IMAD.MOV R35, RZ, RZ, -R27 ;  /* 0x000000ffff237224 */ /* 0x000fe400078e0a1b */
[----:B------:R-:W-:Y:S02]  /*3130*/  IMAD R27, R80, R27, R81 ;  /* 0x0000001b501b7224 */ /* 0x000fe400078e0251 */
[----:B------:R-:W-:Y:S02]  /*3140*/  IMAD R26, R68, R35, R83 ;  /* 0x00000023441a7224 */ /* 0x000fe400078e0253 */
[----:B------:R-:W-:Y:S02]  /*3150*/  VIADD R83, R83, UR13 ;  /* 0x0000000d53537c36 */ /* 0x000fe40008000000 */
[----:B------:R-:W-:-:S04]  /*3160*/  IMAD.IADD R27, R27, 0x1, R26 ;  /* 0x000000011b1b7824 */ /* 0x000fc800078e021a */
[----:B------:R-:W-:-:S05]  /*3170*/  IMAD.WIDE R26, R27, 0x4, R24 ;  /* 0x000000041b1a7825 */ /* 0x000fca00078e0218 */
[----:B0-----:R1:W-:Y:S01]  /*3180*/  STG.E.128 desc[UR10][R26.64], R20 ;  /* 0x000000141a007986 */ /* 0x0013e2000c101d0a */
[----:B------:R-:W-:Y:S05]  /*3190*/  @!P1 BRA `(.L_x_6137) ;  /* 0x0000000000549947 */ /* 0x000fea0003800000 */
[----:B-1----:R-:W-:Y:S01]  /*31a0*/  IABS R21, R83 ;  /* 0x0000005300157213 */ /* 0x002fe20000000000 */
[----:B------:R-:W-:-:S04]  /*31b0*/  IMAD R20, R31, 0x10, R34 ;  /* 0x000000101f147824 */ /* 0x000fc800078e0222 */
[----:B------:R-:W-:-:S04]  /*31c0*/  IMAD.HI.U32 R27, R30, R21, RZ ;  /* 0x000000151e1b7227 */ /* 0x000fc800078e00ff */
[----:B------:R-:W-:-:S05]  /*31d0*/  IMAD R21, R27, R32, R21 ;  /* 0x000000201b157224 */ /* 0x000fca00078e0215 */
[----:B------:R-:W-:-:S13]  /*31e0*/  ISETP.GT.U32.AND P2, PT, R28, R21, PT ;  /* 0x000000151c00720c */ /* 0x000fda0003f44070 */
[----:B------:R-:W-:Y:S01]  /*31f0*/  @!P2 IADD3 R21, PT, PT, R21, -R28, RZ ;  /* 0x8000001c1515a210 */ /* 0x000fe20007ffe0ff */
[----:B------:R-:W-:-:S03]  /*3200*/  @!P2 VIADD R27, R27, 0x1 ;  /* 0x000000011b1ba836 */ /* 0x000fc60000000000 */
[----:B------:R-:W-:Y:S02]  /*3210*/  ISETP.GE.U32.AND P1, PT, R21, R28, PT ;  /* 0x0000001c1500720c */ /* 0x000fe40003f26070 */
[----:B------:R-:W-:-:S04]  /*3220*/  LOP3.LUT R21, R83, R68, RZ, 0x3c, !PT ;  /* 0x0000004453157212 */ /* 0x000fc800078e3cff */
[----:B------:R-:W-:Y:S02]  /*3230*/  ISETP.GE.AND P3, PT, R21, RZ, PT ;  /* 0x000000ff1500720c */ /* 0x000fe40003f66270 */
[----:B------:R-:W0:Y:S05]  /*3240*/  LDS.128 R20, [R20] ;  /* 0x0000000014147984 */ /* 0x000e2a0000000c00 */
[----:B------:R-:W-:-:S06]  /*3250*/  @P1 VIADD R27, R27, 0x1 ;  /* 0x000000011b1b1836 */ /* 0x000fcc0000000000 */
        /* <DEDUP_REMOVED lines=8> */
[----:B0-----:R2:W-:Y:S02]  /*32e0*/  STG.E.128 desc[UR10][R24.64], R20 ;  /* 0x0000001418007986 */ /* 0x0015e4000c101d0a */
.L_x_6137:
[----:B------:R-:W-:Y:S05]  /*32f0*/  BSYNC.RECONVERGENT B1 ;  /* 0x0000000000017941 */ /* 0x000fea0003800200 */
.L_x_6136:
[----:B------:R-:W-:-:S13]  /*3300*/  ISETP.GE.U32.AND P0, PT, R74, 0x3, PT ;  /* 0x000000034a00780c */ /* 0x000fda0003f06070 */
[----:B------:R-:W-:Y:S05]  /*3310*/  @!P0 BRA `(.L_x_6135) ;  /* 0x0000000400e08947 */ /* 0x000fea0003800000 */
[----:B------:R-:W-:Y:S02]  /*3320*/  IABS R84, R68 ;  /* 0x0000004400547213 */ /* 0x000fe40000000000 */
[----:B------:R-:W-:Y:S02]  /*3330*/  ISETP.NE.AND P0, PT, R68, RZ, PT ;  /* 0x000000ff4400720c */ /* 0x000fe40003f05270 */
[----:B012---:R-:W0:Y:S08]  /*3340*/  I2F.RP R22, R84 ;  /* 0x0000005400167306 */ /* 0x007e300000209400 */
[----:B0-----:R-:W0:Y:S02]  /*3350*/  MUFU.RCP R22, R22 ;  /* 0x0000001600167308 */ /* 0x001e240000001000 */
[----:B0-----:R-:W-:-:S06]  /*3360*/  IADD3 R20, PT, PT, R22, 0xffffffe, RZ ;  /* 0x0ffffffe16147810 */ /* 0x001fcc0007ffe0ff */
[----:B------:R0:W1:Y:S02]  /*3370*/  F2I.FTZ.U32.TRUNC.NTZ R21, R20 ;  /* 0x0000001400157305 */ /* 0x000064000021f000 */
[----:B0-----:R-:W-:Y:S02]  /*3380*/  IMAD.MOV.U32 R20, RZ, RZ, RZ ;  /* 0x000000ffff147224 */ /* 0x001fe400078e00ff */
[----:B-1----:R-:W-:-:S04]  /*3390*/  IMAD.MOV R85, RZ, RZ, -R21 ;  /* 0x000000ffff557224 */ /* 0x002fc800078e0a15 */
[----:B------:R-:W-:-:S04]  /*33a0*/  IMAD R85, R85, R84, RZ ;  /* 0x0000005455557224 */ /* 0x000fc800078e02ff */
[----:B------:R-:W-:-:S07]  /*33b0*/  IMAD.HI.U32 R85, R21, R85, R20 ;  /* 0x0000005515557227 */ /* 0x000fce00078e0014 */
.L_x_6138:
[-C--:B0-----:R-:W-:Y:S01]  /*33c0*/  IABS R22, R68.reuse ;  /* 0x0000004400167213 */ /* 0x081fe20000000000 */
[----:B------:R-:W-:Y:S01]  /*33d0*/  VIADD R89, R83, UR13 ;  /* 0x0000000d53597c36 */ /* 0x000fe20008000000 */
[-C--:B------:R-:W-:Y:S01]  /*33e0*/  IABS R23, R68.reuse ;  /* 0x0000004400177213 */ /* 0x080fe20000000000 */
[----:B------:R-:W0:Y:S01]  /*33f0*/  S2UR UR8, SR_CgaCtaId ;  /* 0x00000000000879c3 */ /* 0x000e220000008800 */
[----:B------:R-:W1:Y:S01]  /*3400*/  I2F.RP R24, R22 ;  /* 0x0000001600187306 */ /* 0x000e620000209400 */
[----:B------:R-:W-:Y:S01]  /*3410*/  IABS R20, R83 ;  /* 0x0000005300147213 */ /* 0x000fe20000000000 */
[----:B------:R-:W-:Y:S01]  /*3420*/  VIADD R91, R89, UR13 ;  /* 0x0000000d595b7c36 */ /* 0x000fe20008000000 */
[----:B------:R-:W-:Y:S01]  /*3430*/  IADD3 R26, PT, PT, RZ, -R23, RZ ;  /* 0x80000017ff1a7210 */ /* 0x000fe20007ffe0ff */
[----:B------:R-:W-:Y:S01]  /*3440*/  UMOV UR7, 0x400 ;  /* 0x0000040000077882 */ /* 0x000fe20000000000 */
[----:B------:R-:W-:Y:S01]  /*3450*/  LOP3.LUT R86, RZ, R68, RZ, 0x33, !PT ;  /* 0x00000044ff567212 */ /* 0x000fe200078e33ff */
[----:B------:R-:W-:Y:S01]  /*3460*/  IMAD.HI.U32 R23, R85, R20, RZ ;  /* 0x0000001455177227 */ /* 0x000fe200078e00ff */
[----:B------:R-:W-:Y:S01]  /*3470*/  IABS R29, R91 ;  /* 0x0000005b001d7213 */ /* 0x000fe20000000000 */
[----:B------:R-:W-:Y:S01]  /*3480*/  UIADD3 UR7, UPT, UPT, UR7, 0xc80, URZ ;  /* 0x00000c8007077890 */ /* 0x000fe2000fffe0ff */
[----:B------:R-:W2:Y:S01]  /*3490*/  LDC.64 R78, c[0x0][0x3a0] ;  /* 0x0000e800ff4e7b82 */ /* 0x000ea20000000a00 */
[----:B------:R-:W-:-:S02]  /*34a0*/  IMAD R25, R23, R26, R20 ;  /* 0x0000001a17197224 */ /* 0x000fc400078e0214 */
[----:B------:R-:W-:Y:S02]  /*34b0*/  IMAD.MOV.U32 R20, RZ, RZ, RZ ;  /* 0x000000ffff147224 */ /* 0x000fe400078e00ff */
[----:B------:R-:W-:Y:S01]  /*34c0*/  VIADD R87, R91, UR13 ;  /* 0x0000000d5b577c36 */ /* 0x000fe20008000000 */
[----:B-1----:R-:W1:Y:S01]  /*34d0*/  MUFU.RCP R24, R24 ;  /* 0x0000001800187308 */ /* 0x002e620000001000 */
[----:B------:R-:W-:-:S03]  /*34e0*/  ISETP.GT.U32.AND P3, PT, R84, R25, PT ;  /* 0x000000195400720c */ /* 0x000fc60003f64070 */
[----:B------:R-:W-:Y:S01]  /*34f0*/  IABS R31, R87 ;  /* 0x00000057001f7213 */ /* 0x000fe20000000000 */
[----:B0-----:R-:W-:-:S09]  /*3500*/  ULEA UR7, UR8, UR7, 0x18 ;  /* 0x0000000708077291 */ /* 0x001fd2000f8ec0ff */
[----:B------:R-:W-:Y:S02]  /*3510*/  @!P3 IADD3 R25, PT, PT, R25, -R22, RZ ;  /* 0x800000161919b210 */ /* 0x000fe40007ffe0ff */
[----:B------:R-:W-:Y:S01]  /*3520*/  @!P3 IADD3 R23, PT, PT, R23, 0x1, RZ ;  /* 0x000000011717b810 */ /* 0x000fe20007ffe0ff */
[----:B-1----:R-:W-:Y:S01]  /*3530*/  VIADD R21, R24, 0xffffffe ;  /* 0x0ffffffe18157836 */ /* 0x002fe20000000000 */
[----:B------:R-:W-:Y:S02]  /*3540*/  IABS R24, R89 ;  /* 0x0000005900187213 */ /* 0x000fe40000000000 */
[----:B------:R-:W-:-:S03]  /*3550*/  ISETP.GE.U32.AND P2, PT, R25, R84, PT ;  /* 0x000000541900720c */ /* 0x000fc60003f46070 */
[----:B------:R-:W0:Y:S10]  /*3560*/  F2I.FTZ.U32.TRUNC.NTZ R21, R21 ;  /* 0x0000001500157305 */ /* 0x000e34000021f000 */
[----:B------:R-:W-:-:S02]  /*3570*/  @P2 VIADD R23, R23, 0x1 ;  /* 0x0000000117172836 */ /* 0x000fc40000000000 */
[----:B0-----:R-:W-:-:S04]  /*3580*/  IMAD.MOV R27, RZ, RZ, -R21 ;  /* 0x000000ffff1b7224 */ /* 0x001fc800078e0a15 */
[----:B------:R-:W-:-:S04]  /*3590*/  IMAD R27, R27, R22, RZ ;  /* 0x000000161b1b7224 */ /* 0x000fc800078e02ff */
[----:B------:R-:W-:Y:S01]  /*35a0*/  IMAD.HI.U32 R28, R21, R27, R20 ;  /* 0x0000001b151c7227 */ /* 0x000fe200078e0014 */
[----:B------:R-:W-:-:S03]  /*35b0*/  LEA R21, R83, UR7, 0x2 ;  /* 0x0000000753157c11 */ /* 0x000fc6000f8e10ff */
[----:B------:R-:W-:Y:S02]  /*35c0*/  IMAD.MOV.U32 R20, RZ, RZ, R24 ;  /* 0x000000ffff147224 */ /* 0x000fe400078e0018 */
[C---:B------:R-:W-:Y:S01]  /*35d0*/  IMAD.HI.U32 R24, R28.reuse, R29, RZ ;  /* 0x0000001d1c187227 */ /* 0x040fe200078e00ff */
[----:B------:R0:W1:Y:S03]  /*35e0*/  LDS.128 R32, [R21] ;  /* 0x0000000015207984 */ /* 0x0000660000000c00 */
[----:B------:R-:W-:-:S04]  /*35f0*/  IMAD.HI.U32 R25, R28, R20, RZ ;  /* 0x000000141c197227 */ /* 0x000fc800078e00ff */
[----:B------:R-:W-:Y:S01]  /*3600*/  IMAD R27, R25, R26, R20 ;  /* 0x0000001a191b7224 */ /* 0x000fe200078e0214 */
[----:B------:R-:W-:Y:S01]  /*3610*/  LOP3.LUT R20, R83, R68, RZ, 0x3c, !PT ;  /* 0x0000004453147212 */ /* 0x000fe200078e3cff */
[----:B------:R-:W-:-:S03]  /*3620*/  IMAD.HI.U32 R28, R28, R31, RZ ;  /* 0x0000001f1c1c7227 */ /* 0x000fc600078e00ff */
[----:B------:R-:W-:Y:S01]  /*3630*/  ISETP.GE.AND P5, PT, R20, RZ, PT ;  /* 0x000000ff1400720c */ /* 0x000fe20003fa6270 */
[-C--:B------:R-:W-:Y:S01]  /*3640*/  IMAD R29, R24, R26.reuse, R29 ;  /* 0x0000001a181d7224 */ /* 0x080fe200078e021d */
[----:B------:R-:W-:Y:S01]  /*3650*/  ISETP.GT.U32.AND P6, PT, R22, R27, PT ;  /* 0x0000001b1600720c */ /* 0x000fe20003fc4070 */
[----:B------:R-:W-:Y:S02]  /*3660*/  IMAD R31, R28, R26, R31 ;  /* 0x0000001a1c1f7224 */ /* 0x000fe400078e021f */
[----:B------:R-:W0:Y:S01]  /*3670*/  LDC R26, c[0x0][0x360] ;  /* 0x0000d800ff1a7b82 */ /* 0x000e220000000800 */
[C---:B------:R-:W-:Y:S02]  /*3680*/  ISETP.GT.U32.AND P1, PT, R22.reuse, R29, PT ;  /* 0x0000001d1600720c */ /* 0x040fe40003f24070 */
[----:B------:R-:W-:-:S05]  /*3690*/  ISETP.GT.U32.AND P2, PT, R22, R31, PT ;  /* 0x0000001f1600720c */ /* 0x000fca0003f44070 */
[----:B------:R-:W-:Y:S01]  /*36a0*/  @!P5 IMAD.MOV R23, RZ, RZ, -R23 ;  /* 0x000000ffff17d224 */ /* 0x000fe200078e0a17 */
[----:B------:R-:W-:Y:S01]  /*36b0*/  ISETP.NE.AND P5, PT, R68, RZ, PT ;  /* 0x000000ff4400720c */ /* 0x000fe20003fa5270 */
[--C-:B------:R-:W-:Y:S02]  /*36c0*/  @!P6 IMAD.IADD R27, R27, 0x1, -R22.reuse ;  /* 0x000000011b1be824 */ /* 0x100fe400078e0a16 */
[----:B------:R-:W-:Y:S01]  /*36d0*/  @!P6 VIADD R25, R25, 0x1 ;  /* 0x000000011919e836 */ /* 0x000fe20000000000 */
[----:B------:R-:W-:Y:S01]  /*36e0*/  SEL R23, R86, R23, !P5 ;  /* 0x0000001756177207 */ /* 0x000fe20006800000 */
[----:B------:R-:W-:Y:S01]  /*36f0*/  @!P1 VIADD R24, R24, 0x1 ;  /* 0x0000000118189836 */ /* 0x000fe20000000000 */
[-C--:B------:R-:W-:Y:S01]  /*3700*/  @!P1 IADD3 R29, PT, PT, R29, -R22.reuse, RZ ;  /* 0x800000161d1d9210 */ /* 0x080fe20007ffe0ff */
[----:B------:R-:W-:Y:S01]  /*3710*/  @!P2 IMAD.IADD R31, R31, 0x1, -R22 ;  /* 0x000000011f1fa824 */ /* 0x000fe200078e0a16 */
[-C--:B------:R-:W-:Y:S01]  /*3720*/  ISETP.GE.U32.AND P3, PT, R27, R22.reuse, PT ;  /* 0x000000161b00720c */ /* 0x080fe20003f66070 */
[----:B------:R-:W-:Y:S01]  /*3730*/  @!P2 VIADD R28, R28, 0x1 ;  /* 0x000000011c1ca836 */ /* 0x000fe20000000000 */
[----:B------:R-:W-:-:S02]  /*3740*/  ISETP.GE.U32.AND P4, PT, R29, R22, PT ;  /* 0x000000161d00720c */ /* 0x000fc40003f86070 */
[----:B------:R-:W-:Y:S01]  /*3750*/  IADD3 R20, PT, PT, -R23, RZ, RZ ;  /* 0x000000ff17147210 */ /* 0x000fe20007ffe1ff */
[----:B------:R-:W-:Y:S01]  /*3760*/  IMAD R23, R80, R23, R81 ;  /* 0x0000001750177224 */ /* 0x000fe200078e0251 */
[----:B------:R-:W-:Y:S01]  /*3770*/  ISETP.GE.U32.AND P6, PT, R31, R22, PT ;  /* 0x000000161f00720c */ /* 0x000fe20003fc6070 */
[----:B0-----:R-:W-:Y:S01]  /*3780*/  IMAD R21, R26, 0x10, R21 ;  /* 0x000000101a157824 */ /* 0x001fe200078e0215 */
[----:B------:R-:W-:Y:S01]  /*3790*/  LOP3.LUT R27, R91, R68, RZ, 0x3c, !PT ;  /* 0x000000445b1b7212 */ /* 0x000fe200078e3cff */
[----:B------:R-:W-:Y:S01]  /*37a0*/  IMAD R20, R68, R20, R83 ;  /* 0x0000001444147224 */ /* 0x000fe200078e0253 */
[----:B------:R-:W-:Y:S02]  /*37b0*/  LOP3.LUT R22, R89, R68, RZ, 0x3c, !PT ;  /* 0x0000004459167212 */ /* 0x000fe400078e3cff */
[----:B------:R-:W-:Y:S01]  /*37c0*/  ISETP.GE.AND P1, PT, R27, RZ, PT ;  /* 0x000000ff1b00720c */ /* 0x000fe20003f26270 */
[----:B------:R-:W-:Y:S01]  /*37d0*/  IMAD R27, R26, 0x10, R21 ;  /* 0x000000101a1b7824 */ /* 0x000fe200078e0215 */
[----:B------:R-:W-:Y:S01]  /*37e0*/  IADD3 R23, PT, PT, R23, R20, RZ ;  /* 0x0000001417177210 */ /* 0x000fe20007ffe0ff */
[----:B------:R-:W-:Y:S01]  /*37f0*/  @P3 VIADD R25, R25, 0x1 ;  /* 0x0000000119193836 */ /* 0x000fe20000000000 */
[----:B------:R-:W-:-:S02]  /*3800*/  LOP3.LUT R20, R87, R68, RZ, 0x3c, !PT ;  /* 0x0000004457147212 */ /* 0x000fc400078e3cff */
[----:B------:R-:W-:Y:S01]  /*3810*/  @P4 IADD3 R24, PT, PT, R24, 0x1, RZ ;  /* 0x0000000118184810 */ /* 0x000fe20007ffe0ff */
[----:B------:R-:W-:Y:S01]  /*3820*/  @P6 VIADD R28, R28, 0x1 ;  /* 0x000000011c1c6836 */ /* 0x000fe20000000000 */
[----:B------:R-:W-:Y:S01]  /*3830*/  LEA R29, R26, R27, 0x4 ;  /* 0x0000001b1a1d7211 */ /* 0x000fe200078e20ff */
[----:B--2---:R-:W-:Y:S01]  /*3840*/  IMAD.WIDE R82, R23, 0x4, R78 ;  /* 0x0000000417527825 */ /* 0x004fe200078e024e */
[----:B------:R-:W-:Y:S02]  /*3850*/  ISETP.GE.AND P3, PT, R22, RZ, PT ;  /* 0x000000ff1600720c */ /* 0x000fe40003f66270 */
[----:B------:R-:W-:Y:S01]  /*3860*/  ISETP.GE.AND P4, PT, R20, RZ, PT ;  /* 0x000000ff1400720c */ /* 0x000fe20003f86270 */
[----:B------:R-:W-:Y:S01]  /*3870*/  IMAD.MOV.U32 R93, RZ, RZ, R25 ;  /* 0x000000ffff5d7224 */ /* 0x000fe200078e0019 */
[----:B------:R-:W0:Y:S01]  /*3880*/  LDS.128 R20, [R21] ;  /* 0x0000000015147984 */ /* 0x000e220000000c00 */
[----:B------:R-:W-:Y:S01]  /*3890*/  MOV R88, R24 ;  /* 0x0000001800587202 */ /* 0x000fe20000000f00 */
[----:B------:R-:W-:-:S02]  /*38a0*/  IMAD.MOV.U32 R90, RZ, RZ, R28 ;  /* 0x000000ffff5a7224 */ /* 0x000fc400078e001c */
[----:B------:R-:W2:Y:S01]  /*38b0*/  LDS.128 R24, [R27] ;  /* 0x000000001b187984 */ /* 0x000ea20000000c00 */
[----:B------:R-:W-:-:S03]  /*38c0*/  @!P1 IADD3 R88, PT, PT, -R88, RZ, RZ ;  /* 0x000000ff58589210 */ /* 0x000fc60007ffe1ff */
[----:B------:R-:W3:Y:S01]  /*38d0*/  LDS.128 R28, [R29] ;  /* 0x000000001d1c7984 */ /* 0x000ee20000000c00 */
[----:B------:R-:W-:Y:S02]  /*38e0*/  @!P3 IMAD.MOV R93, RZ, RZ, -R93 ;  /* 0x000000ffff5db224 */ /* 0x000fe400078e0a5d */
[----:B------:R-:W-:Y:S01]  /*38f0*/  @!P4 IMAD.MOV R90, RZ, RZ, -R90 ;  /* 0x000000ffff5ac224 */ /* 0x000fe200078e0a5a */
[----:B-1----:R1:W-:Y:S02]  /*3900*/  STG.E.128 desc[UR10][R82.64], R32 ;  /* 0x0000002052007986 */ /* 0x0023e4000c101d0a */
[C---:B-1----:R-:W-:Y:S02]  /*3910*/  SEL R32, R86.reuse, R93, !P5 ;  /* 0x0000005d56207207 */ /* 0x042fe40006800000 */
[----:B------:R-:W-:Y:S02]  /*3920*/  LOP3.LUT R33, RZ, R68, RZ, 0x33, !PT ;  /* 0x00000044ff217212 */ /* 0x000fe400078e33ff */
[----:B------:R-:W-:-:S02]  /*3930*/  SEL R86, R86, R88, !P5 ;  /* 0x0000005856567207 */ /* 0x000fc40006800000 */
[----:B------:R-:W-:Y:S01]  /*3940*/  SEL R90, R33, R90, !P0 ;  /* 0x0000005a215a7207 */ /* 0x000fe20004000000 */
[----:B------:R-:W-:Y:S01]  /*3950*/  IMAD.MOV R33, RZ, RZ, -R32 ;  /* 0x000000ffff217224 */ /* 0x000fe200078e0a20 */
[----:B------:R-:W-:Y:S01]  /*3960*/  IADD3 R34, PT, PT, -R86, RZ, RZ ;  /* 0x000000ff56227210 */ /* 0x000fe20007ffe1ff */
[----:B------:R-:W-:Y:S02]  /*3970*/  IMAD R86, R80, R86, R81 ;  /* 0x0000005650567224 */ /* 0x000fe400078e0251 */
[----:B------:R-:W-:Y:S02]  /*3980*/  IMAD.MOV R83, RZ, RZ, -R90 ;  /* 0x000000ffff537224 */ /* 0x000fe400078e0a5a */
[C---:B------:R-:W-:Y:S02]  /*3990*/  IMAD R91, R68.reuse, R34, R91 ;  /* 0x00000022445b7224 */ /* 0x040fe400078e025b */
[----:B------:R-:W-:Y:S02]  /*39a0*/  IMAD R89, R68, R33, R89 ;  /* 0x0000002144597224 */ /* 0x000fe400078e0259 */
[--C-:B------:R-:W-:Y:S01]  /*39b0*/  IMAD R32, R80, R32, R81.reuse ;  /* 0x0000002050207224 */ /* 0x100fe200078e0251 */
[----:B------:R-:W-:Y:S01]  /*39c0*/  IADD3 R33, PT, PT, R86, R91, RZ ;  /* 0x0000005b56217210 */ /* 0x000fe20007ffe0ff */
[----:B------:R-:W-:-:S02]  /*39d0*/  IMAD R90, R80, R90, R81 ;  /* 0x0000005a505a7224 */ /* 0x000fc400078e0251 */
[----:B------:R-:W-:Y:S02]  /*39e0*/  IMAD R83, R68, R83, R87 ;  /* 0x0000005344537224 */ /* 0x000fe400078e0257 */
[----:B------:R-:W-:Y:S02]  /*39f0*/  IMAD.IADD R35, R32, 0x1, R89 ;  /* 0x0000000120237824 */ /* 0x000fe400078e0259 */
[----:B------:R-:W-:Y:S02]  /*3a00*/  IMAD.IADD R83, R90, 0x1, R83 ;  /* 0x000000015a537824 */ /* 0x000fe400078e0253 */
[----:B------:R-:W-:-:S04]  /*3a10*/  IMAD.WIDE R34, R35, 0x4, R78 ;  /* 0x0000000423227825 */ /* 0x000fc800078e024e */
[--C-:B------:R-:W-:Y:S01]  /*3a20*/  IMAD.WIDE R32, R33, 0x4, R78.reuse ;  /* 0x0000000421207825 */ /* 0x100fe200078e024e */
[----:B0-----:R0:W-:Y:S03]  /*3a30*/  STG.E.128 desc[UR10][R34.64], R20 ;  /* 0x0000001422007986 */ /* 0x0011e6000c101d0a */
[----:B------:R-:W-:Y:S01]  /*3a40*/  IMAD.WIDE R78, R83, 0x4, R78 ;  /* 0x00000004534e7825 */ /* 0x000fe200078e024e */
[----:B--2---:R0:W-:Y:S03]  /*3a50*/  STG.E.128 desc[UR10][R32.64], R24 ;  /* 0x0000001820007986 */ /* 0x0041e6000c101d0a */
[----:B------:R-:W-:Y:S01]  /*3a60*/  VIADD R83, R87, UR13 ;  /* 0x0000000d57537c36 */ /* 0x000fe20008000000 */
[----:B---3--:R0:W-:Y:S04]  /*3a70*/  STG.E.128 desc[UR10][R78.64], R28 ;  /* 0x0000001c4e007986 */ /* 0x0081e8000c101d0a */
[----:B------:R-:W-:-:S13]  /*3a80*/  ISETP.GE.U32.AND P1, PT, R83, 0x100, PT ;  /* 0x000001005300780c */ /* 0x000fda0003f26070 */
[----:B------:R-:W-:Y:S05]  /*3a90*/  @!P1 BRA `(.L_x_6138) ;  /* 0xfffffff800489947 */ /* 0x000fea000383ffff */
.L_x_6135:
[----:B------:R-:W-:Y:S05]  /*3aa0*/  BSYNC.RECONVERGENT B0 ;  /* 0x0000000000007941 */ /* 0x000fea0003800200 */
.L_x_6134:
[----:B------:R-:W-:Y:S02]  /*3ab0*/  UIADD3 UR4, UPT, UPT, UR9, UR4, URZ ;  /* 0x0000000409047290 */ /* 0x000fe4000fffe0ff */
[----:B------:R-:W-:-:S04]  /*3ac0*/  USHF.L.U32 UR7, UR9, 0x2, URZ ;  /* 0x0000000209077899 */ /* 0x000fc800080006ff */
[----:B------:R-:W-:-:S09]  /*3ad0*/  UISETP.GE.U32.AND UP0, UPT, UR4, UR7, UPT ;  /* 0x000000070400728c */ /* 0x000fd2000bf06070 */
[----:B------:R-:W-:Y:S05]  /*3ae0*/  BRA.U !UP0, `(.L_x_6139) ;  /* 0xffffffd108747547 */ /* 0x000fea000b83ffff */
[----:B------:R-:W-:Y:S05]  /*3af0*/  EXIT ;  /* 0x000000000000794d */ /* 0x000fea0003800000 */
.L_x_6100:
[----:B------:R-:W-:Y:S01]  /*3b00*/  IMAD.MOV.U32 R26, RZ, RZ, -0x1 ;  /* 0xffffffffff1a7424 */ /* 0x000fe200078e00ff */
[----:B------:R-:W-:Y:S01]  /*3b10*/  MOV R30, R19 ;  /* 0x00000013001e7202 */ /* 0x000fe20000000f00 */
[----:B------:R-:W-:-:S07]  /*3b20*/  IMAD.MOV.U32 R31, RZ, RZ, 0x1f ;  /* 0x0000001fff1f7424 */ /* 0x000fce00078e00ff */
[----:B-1-3--:R-:W-:Y:S05]  /*3b30*/  WARPSYNC.COLLECTIVE R26, `(.L_x_6140) ;  /* 0x000000001a087348 */ /* 0x00afea0003c00000 */
[----:B------:R0:W2:Y:S02]  /*3b40*/  SHFL.IDX P6, R26, R29, R30, R31 ;  /* 0x0000001e1d1a7389 */ /* 0x0000a400000c001f */
[----:B0123--:R-:W-:Y:S05]  /*3b50*/  ENDCOLLECTIVE ;  /* 0x000000000000791b */ /* 0x00ffea0003800000 */
.L_x_6140:
[----:B------:R-:W-:Y:S01]  /*3b60*/  MOV R27, R26 ;  /* 0x0000001a001b7202 */ /* 0x000fe20000000f00 */
[----:B------:R-:W-:Y:S06]  /*3b70*/  BRA `(.L_x_6141) ;  /* 0xffffffe400207947 */ /* 0x000fec000383ffff */
.L_x_6102:
[----:B------:R-:W-:Y:S01]  /*3b80*/  BSSY B1, `(.L_x_6142) ;  /* 0x0000007000017945 */ /* 0x000fe20003800000 */
[----:B------:R-:W-:Y:S01]  /*3b90*/  IMAD.MOV.U32 R30, RZ, RZ, R14 ;  /* 0x000000ffff1e7224 */ /* 0x000fe200078e000e */
[----:B------:R-:W-:Y:S01]  /*3ba0*/  MOV R26, 0xffffffff ;  /* 0xffffffff001a7802 */ /* 0x000fe20000000f00 */
[----:B------:R-:W-:-:S07]  /*3bb0*/  IMAD.MOV.U32 R31, RZ, RZ, 0x1f ;  /* 0x0000001fff1f7424 */ /* 0x000fce00078e00ff */
[----:B01-3--:R-:W-:Y:S05]  /*3bc0*/  WARPSYNC.COLLECTIVE R26, `(.L_x_6143) ;  /* 0x000000001a087348 */ /* 0x00bfea0003c00000 */
[----:B------:R2:W4:Y:S02]  /*3bd0*/  SHFL.IDX P6, R26, R29, R30, R31 ;  /* 0x0000001e1d1a7389 */ /* 0x00052400000c001f */
[----:B01234-:R-:W-:Y:S05]  /*3be0*/  ENDCOLLECTIVE ;  /* 0x000000000000791b */ /* 0x01ffea0003800000 */
.L_x_6143:
[----:B------:R-:W-:Y:S05]  /*3bf0*/  BSYNC B1 ;  /* 0x0000000000017941 */ /* 0x000fea0003800000 */
.L_x_6142:
[----:B------:R-:W-:Y:S05]  /*3c00*/  BRA `(.L_x_6144) ;  /* 0xffffffe400147947 */ /* 0x000fea000383ffff */
.L_x_6104:
[----:B------:R-:W-:Y:S01]  /*3c10*/  BSSY B1, `(.L_x_6145) ;  /* 0x0000007000017945 */ /* 0x000fe20003800000 */
[----:B------:R-:W-:Y:S01]  /*3c20*/  IMAD.MOV.U32 R30, RZ, RZ, R13 ;  /* 0x000000ffff1e7224 */ /* 0x000fe200078e000d */
[----:B------:R-:W-:Y:S01]  /*3c30*/  MOV R26, 0xffffffff ;  /* 0xffffffff001a7802 */ /* 0x000fe20000000f00 */
[----:B------:R-:W-:-:S07]  /*3c40*/  IMAD.MOV.U32 R31, RZ, RZ, 0x1f ;  /* 0x0000001fff1f7424 */ /* 0x000fce00078e00ff */
[----:B0123--:R-:W-:Y:S05]  /*3c50*/  WARPSYNC.COLLECTIVE R26, `(.L_x_6146) ;  /* 0x000000001a087348 */ /* 0x00ffea0003c00000 */
[----:B------:R4:W0:Y:S02]  /*3c60*/  SHFL.IDX P6, R26, R29, R30, R31 ;  /* 0x0000001e1d1a7389 */ /* 0x00082400000c001f */
[----:B01234-:R-:W-:Y:S05]  /*3c70*/  ENDCOLLECTIVE ;  /* 0x000000000000791b */ /* 0x01ffea0003800000 */
.L_x_6146:
[----:B------:R-:W-:Y:S05]  /*3c80*/  BSYNC B1 ;  /* 0x0000000000017941 */ /* 0x000fea0003800000 */
.L_x_6145:
[----:B------:R-:W-:Y:S01]  /*3c90*/  IMAD.MOV.U32 R27, RZ, RZ, R26 ;  /* 0x000000ffff1b7224 */ /* 0x000fe200078e001a */
[----:B------:R-:W-:Y:S06]  /*3ca0*/  BRA `(.L_x_6147) ;  /* 0xffffffe400047947 */ /* 0x000fec000383ffff */
.L_x_6106:
[----:B------:R-:W-:Y:S01]  /*3cb0*/  HFMA2 R31, -RZ, RZ, 0, 1.847743988037109375e-06 ;  /* 0x0000001fff1f7431 */ /* 0x000fe200000001ff */
[----:B------:R-:W-:Y:S01]  /*3cc0*/  BSSY B1, `(.L_x_6148) ;  /* 0x0000006000017945 */ /* 0x000fe20003800000 */
[----:B------:R-:W-:Y:S02]  /*3cd0*/  IMAD.MOV.U32 R30, RZ, RZ, R12 ;  /* 0x000000ffff1e7224 */ /* 0x000fe400078e000c */
[----:B------:R-:W-:-:S07]  /*3ce0*/  IMAD.MOV.U32 R26, RZ, RZ, -0x1 ;  /* 0xffffffffff1a7424 */ /* 0x000fce00078e00ff */
[----:B01234-:R-:W-:Y:S05]  /*3cf0*/  WARPSYNC.COLLECTIVE R26, `(.L_x_6149) ;  /* 0x000000001a087348 */ /* 0x01ffea0003c00000 */
[----:B------:R0:W0:Y:S02]  /*3d00*/  SHFL.IDX P6, R26, R29, R30, R31 ;  /* 0x0000001e1d1a7389 */ /* 0x00002400000c001f */
[----:B01234-:R-:W-:Y:S05]  /*3d10*/  ENDCOLLECTIVE ;  /* 0x000000000000791b */ /* 0x01ffea0003800000 */
.L_x_6149:
[----:B------:R-:W-:Y:S05]  /*3d20*/  BSYNC B1 ;  /* 0x0000000000017941 */ /* 0x000fea0003800000 */
.L_x_6148:
[----:B------:R-:W-:Y:S05]  /*3d30*/  BRA `(.L_x_6150) ;  /* 0xffffffe000f87947 */ /* 0x000fea000383ffff */
.L_x_6108:
[----:B------:R-:W-:Y:S01]  /*3d40*/  BSSY B1, `(.L_x_6151) ;  /* 0x0000007000017945 */ /* 0x000fe20003800000 */
[----:B------:R-:W-:Y:S01]  /*3d50*/  IMAD.MOV.U32 R30, RZ, RZ, R11 ;  /* 0x000000ffff1e7224 */ /* 0x000fe200078e000b */
[----:B------:R-:W-:Y:S01]  /*3d60*/  MOV R31, 0x1f ;  /* 0x0000001f001f7802 */ /* 0x000fe20000000f00 */
[----:B------:R-:W-:-:S07]  /*3d70*/  IMAD.MOV.U32 R26, RZ, RZ, -0x1 ;  /* 0xffffffffff1a7424 */ /* 0x000fce00078e00ff */
[----:B01234-:R-:W-:Y:S05]  /*3d80*/  WARPSYNC.COLLECTIVE R26, `(.L_x_6152) ;  /* 0x000000001a087348 */ /* 0x01ffea0003c00000 */
[----:B------:R0:W0:Y:S02]  /*3d90*/  SHFL.IDX P6, R26, R29, R30, R31 ;  /* 0x0000001e1d1a7389 */ /* 0x00002400000c001f */
[----:B01234-:R-:W-:Y:S05]  /*3da0*/  ENDCOLLECTIVE ;  /* 0x000000000000791b */ /* 0x01ffea0003800000 */
.L_x_6152:
[----:B------:R-:W-:Y:S05]  /*3db0*/  BSYNC B1 ;  /* 0x0000000000017941 */ /* 0x000fea0003800000 */
.L_x_6151:
[----:B------:R-:W-:Y:S01]  /*3dc0*/  IMAD.MOV.U32 R27, RZ, RZ, R26 ;  /* 0x000000ffff1b7224 */ /* 0x000fe200078e001a */
[----:B------:R-:W-:Y:S06]  /*3dd0*/  BRA `(.L_x_6153) ;  /* 0xffffffe000e87947 */ /* 0x000fec000383ffff */
.L_x_6110:
[----:B------:R-:W-:Y:S01]  /*3de0*/  BSSY B1, `(.L_x_6154) ;  /* 0x0000007000017945 */ /* 0x000fe20003800000 */
[----:B------:R-:W-:Y:S01]  /*3df0*/  MOV R30, R10 ;  /* 0x0000000a001e7202 */ /* 0x000fe20000000f00 */
[----:B------:R-:W-:Y:S02]  /*3e00*/  IMAD.MOV.U32 R31, RZ, RZ, 0x1f ;  /* 0x0000001fff1f7424 */ /* 0x000fe400078e00ff */
[----:B------:R-:W-:-:S07]  /*3e10*/  IMAD.MOV.U32 R26, RZ, RZ, -0x1 ;  /* 0xffffffffff1a7424 */ /* 0x000fce00078e00ff */
[----:B01234-:R-:W-:Y:S05]  /*3e20*/  WARPSYNC.COLLECTIVE R26, `(.L_x_6155) ;  /* 0x000000001a087348 */ /* 0x01ffea0003c00000 */
[----:B------:R0:W0:Y:S02]  /*3e30*/  SHFL.IDX P6, R26, R29, R30, R31 ;  /* 0x0000001e1d1a7389 */ /* 0x00002400000c001f */
[----:B01234-:R-:W-:Y:S05]  /*3e40*/  ENDCOLLECTIVE ;  /* 0x000000000000791b */ /* 0x01ffea0003800000 */
.L_x_6155:
[----:B------:R-:W-:Y:S05]  /*3e50*/  BSYNC B1 ;  /* 0x0000000000017941 */ /* 0x000fea0003800000 */
.L_x_6154:
[----:B------:R-:W-:Y:S05]  /*3e60*/  BRA `(.L_x_6156) ;  /* 0xffffffe000dc7947 */ /* 0x000fea000383ffff */
.L_x_6112:
[----:B------:R-:W-:Y:S01]  /*3e70*/  BSSY B1, `(.L_x_6157) ;  /* 0x0000007000017945 */ /* 0x000fe20003800000 */
[----:B------:R-:W-:Y:S01]  /*3e80*/  MOV R30, R9 ;  /* 0x00000009001e7202 */ /* 0x000fe20000000f00 */
[----:B------:R-:W-:Y:S02]  /*3e90*/  IMAD.MOV.U32 R31, RZ, RZ, 0x1f ;  /* 0x0000001fff1f7424 */ /* 0x000fe400078e00ff */
[----:B------:R-:W-:-:S07]  /*3ea0*/  IMAD.MOV.U32 R26, RZ, RZ, -0x1 ;  /* 0xffffffffff1a7424 */ /* 0x000fce00078e00ff */
[----:B01234-:R-:W-:Y:S05]  /*3eb0*/  WARPSYNC.COLLECTIVE R26, `(.L_x_6158) ;  /* 0x000000001a087348 */ /* 0x01ffea0003c00000 */
[----:B------:R0:W0:Y:S02]  /*3ec0*/  SHFL.IDX P6, R26, R29, R30, R31 ;  /* 0x0000001e1d1a7389 */ /* 0x00002400000c001f */
[----:B01234-:R-:W-:Y:S05]  /*3ed0*/  ENDCOLLECTIVE ;  /* 0x000000000000791b */ /* 0x01ffea0003800000 */
.L_x_6158:
[----:B------:R-:W-:Y:S05]  /*3ee0*/  BSYNC B1 ;  /* 0x0000000000017941 */ /* 0x000fea0003800000 */
.L_x_6157:
[----:B------:R-:W-:Y:S01]  /*3ef0*/  MOV R27, R26 ;  /* 0x0000001a001b7202 */ /* 0x000fe20000000f00 */
[----:B------:R-:W-:Y:S06]  /*3f00*/  BRA `(.L_x_6159) ;  /* 0xffffffe000cc7947 */ /* 0x000fec000383ffff */
.L_x_6114:
[----:B------:R-:W-:Y:S01]  /*3f10*/  BSSY B1, `(.L_x_6160) ;  /* 0x0000007000017945 */ /* 0x000fe20003800000 */
[----:B------:R-:W-:Y:S01]  /*3f20*/  IMAD.MOV.U32 R30, RZ, RZ, R8 ;  /* 0x000000ffff1e7224 */ /* 0x000fe200078e0008 */
[----:B------:R-:W-:Y:S01]  /*3f30*/  MOV R26, 0xffffffff ;  /* 0xffffffff001a7802 */ /* 0x000fe20000000f00 */
[----:B------:R-:W-:-:S07]  /*3f40*/  IMAD.MOV.U32 R31, RZ, RZ, 0x1f ;  /* 0x0000001fff1f7424 */ /* 0x000fce00078e00ff */
[----:B01234-:R-:W-:Y:S05]  /*3f50*/  WARPSYNC.COLLECTIVE R26, `(.L_x_6161) ;  /* 0x000000001a087348 */ /* 0x01ffea0003c00000 */
[----:B------:R0:W0:Y:S02]  /*3f60*/  SHFL.IDX P6, R26, R29, R30, R31 ;  /* 0x0000001e1d1a7389 */ /* 0x00002400000c001f */
[----:B01234-:R-:W-:Y:S05]  /*3f70*/  ENDCOLLECTIVE ;  /* 0x000000000000791b */ /* 0x01ffea0003800000 */
.L_x_6161:
[----:B------:R-:W-:Y:S05]  /*3f80*/  BSYNC B1 ;  /* 0x0000000000017941 */ /* 0x000fea0003800000 */
.L_x_6160:
[----:B------:R-:W-:Y:S05]  /*3f90*/  BRA `(.L_x_6162) ;  /* 0xffffffe000c07947 */ /* 0x000fea000383ffff */
.L_x_6116:
[----:B------:R-:W-:Y:S01]  /*3fa0*/  BSSY B1, `(.L_x_6163) ;  /* 0x0000007000017945 */ /* 0x000fe20003800000 */
[----:B------:R-:W-:Y:S01]  /*3fb0*/  IMAD.MOV.U32 R30, RZ, RZ, R7 ;  /* 0x000000ffff1e7224 */ /* 0x000fe200078e0007 */
[----:B------:R-:W-:Y:S01]  /*3fc0*/  MOV R26, 0xffffffff ;  /* 0xffffffff001a7802 */ /* 0x000fe20000000f00 */
[----:B------:R-:W-:-:S07]  /*3fd0*/  IMAD.MOV.U32 R31, RZ, RZ, 0x1f ;  /* 0x0000001fff1f7424 */ /* 0x000fce00078e00ff */
[----:B01234-:R-:W-:Y:S05]  /*3fe0*/  WARPSYNC.COLLECTIVE R26, `(.L_x_6164) ;  /* 0x000000001a087348 */ /* 0x01ffea0003c00000 */
[----:B------:R0:W0:Y:S02]  /*3ff0*/  SHFL.IDX P6, R26, R29, R30, R31 ;  /* 0x0000001e1d1a7389 */ /* 0x00002400000c001f */
[----:B01234-:R-:W-:Y:S05]  /*4000*/  ENDCOLLECTIVE ;  /* 0x000000000000791b */ /* 0x01ffea0003800000 */
.L_x_6164:
[----:B------:R-:W-:Y:S05]  /*4010*/  BSYNC B1 ;  /* 0x0000000000017941 */ /* 0x000fea0003800000 */
.L_x_6163:
[----:B------:R-:W-:Y:S01]  /*4020*/  IMAD.MOV.U32 R27, RZ, RZ, R26 ;  /* 0x000000ffff1b7224 */ /* 0x000fe200078e001a */
[----:B------:R-:W-:Y:S06]  /*4030*/  BRA `(.L_x_6165) ;  /* 0xffffffe000b07947 */ /* 0x000fec000383ffff */
.L_x_6118:
[----:B------:R-:W-:Y:S01]  /*4040*/  HFMA2 R31, -RZ, RZ, 0, 1.847743988037109375e-06 ;  /* 0x0000001fff1f7431 */ /* 0x000fe200000001ff */
[----:B------:R-:W-:Y:S01]  /*4050*/  BSSY B1, `(.L_x_6166) ;  /* 0x0000006000017945 */ /* 0x000fe20003800000 */
[----:B------:R-:W-:Y:S02]  /*4060*/  IMAD.MOV.U32 R30, RZ, RZ, R6 ;  /* 0x000000ffff1e7224 */ /* 0x000fe400078e0006 */
[----:B------:R-:W-:-:S07]  /*4070*/  IMAD.MOV.U32 R26, RZ, RZ, -0x1 ;  /* 0xffffffffff1a7424 */ /* 0x000fce00078e00ff */
[----:B01234-:R-:W-:Y:S05]  /*4080*/  WARPSYNC.COLLECTIVE R26, `(.L_x_6167) ;  /* 0x000000001a087348 */ /* 0x01ffea0003c00000 */
[----:B------:R0:W0:Y:S02]  /*4090*/  SHFL.IDX P6, R26, R29, R30, R31 ;  /* 0x0000001e1d1a7389 */ /* 0x00002400000c001f */
[----:B01234-:R-:W-:Y:S05]  /*40a0*/  ENDCOLLECTIVE ;  /* 0x000000000000791b */ /* 0x01ffea0003800000 */
.L_x_6167:
[----:B------:R-:W-:Y:S05]  /*40b0*/  BSYNC B1 ;  /* 0x0000000000017941 */ /* 0x000fea0003800000 */
.L_x_6166:
[----:B------:R-:W-:Y:S05]  /*40c0*/  BRA `(.L_x_6168) ;  /* 0xffffffe000a47947 */ /* 0x000fea000383ffff */
.L_x_6120:
[----:B------:R-:W-:Y:S01]  /*40d0*/  BSSY B1, `(.L_x_6169) ;  /* 0x0000007000017945 */ /* 0x000fe20003800000 */
[----:B------:R-:W-:Y:S01]  /*40e0*/  IMAD.MOV.U32 R30, RZ, RZ, R5 ;  /* 0x000000ffff1e7224 */ /* 0x000fe200078e0005 */
[----:B------:R-:W-:Y:S01]  /*40f0*/  MOV R31, 0x1f ;  /* 0x0000001f001f7802 */ /* 0x000fe20000000f00 */
[----:B------:R-:W-:-:S07]  /*4100*/  IMAD.MOV.U32 R26, RZ, RZ, -0x1 ;  /* 0xffffffffff1a7424 */ /* 0x000fce00078e00ff */
[----:B01234-:R-:W-:Y:S05]  /*4110*/  WARPSYNC.COLLECTIVE R26, `(.L_x_6170) ;  /* 0x000000001a087348 */ /* 0x01ffea0003c00000 */
[----:B------:R0:W0:Y:S02]  /*4120*/  SHFL.IDX P6, R26, R29, R30, R31 ;  /* 0x0000001e1d1a7389 */ /* 0x00002400000c001f */
[----:B01234-:R-:W-:Y:S05]  /*4130*/  ENDCOLLECTIVE ;  /* 0x000000000000791b */ /* 0x01ffea0003800000 */
.L_x_6170:
[----:B------:R-:W-:Y:S05]  /*4140*/  BSYNC B1 ;  /* 0x0000000000017941 */ /* 0x000fea0003800000 */
.L_x_6169:
[----:B------:R-:W-:Y:S01]  /*4150*/  IMAD.MOV.U32 R27, RZ, RZ, R26 ;  /* 0x000000ffff1b7224 */ /* 0x000fe200078e001a */
[----:B------:R-:W-:Y:S06]  /*4160*/  BRA `(.L_x_6171) ;  /* 0xffffffe000947947 */ /* 0x000fec000383ffff */
.L_x_6122:
[----:B------:R-:W-:Y:S01]  /*4170*/  BSSY B1, `(.L_x_6172) ;  /* 0x0000007000017945 */ /* 0x000fe20003800000 */
[----:B------:R-:W-:Y:S01]  /*4180*/  MOV R30, R4 ;  /* 0x00000004001e7202 */ /* 0x000fe20000000f00 */
[----:B------:R-:W-:Y:S02]  /*4190*/  IMAD.MOV.U32 R31, RZ, RZ, 0x1f ;  /* 0x0000001fff1f7424 */ /* 0x000fe400078e00ff */
[----:B------:R-:W-:-:S07]  /*41a0*/  IMAD.MOV.U32 R26, RZ, RZ, -0x1 ;  /* 0xffffffffff1a7424 */ /* 0x000fce00078e00ff */
[----:B01234-:R-:W-:Y:S05]  /*41b0*/  WARPSYNC.COLLECTIVE R26, `(.L_x_6173) ;  /* 0x000000001a087348 */ /* 0x01ffea0003c00000 */
[----:B------:R0:W0:Y:S02]  /*41c0*/  SHFL.IDX P6, R26, R29, R30, R31 ;  /* 0x0000001e1d1a7389 */ /* 0x00002400000c001f */
[----:B01234-:R-:W-:Y:S05]  /*41d0*/  ENDCOLLECTIVE ;  /* 0x000000000000791b */ /* 0x01ffea0003800000 */
.L_x_6173:
[----:B------:R-:W-:Y:S05]  /*41e0*/  BSYNC B1 ;  /* 0x0000000000017941 */ /* 0x000fea0003800000 */
.L_x_6172:
[----:B------:R-:W-:Y:S05]  /*41f0*/  BRA `(.L_x_6174) ;  /* 0xffffffe000887947 */ /* 0x000fea000383ffff */
.L_x_6124:
[----:B------:R-:W-:Y:S01]  /*4200*/  BSSY B1, `(.L_x_6175) ;  /* 0x0000007000017945 */ /* 0x000fe20003800000 */
[----:B------:R-:W-:Y:S01]  /*4210*/  MOV R30, R3 ;  /* 0x00000003001e7202 */ /* 0x000fe20000000f00 */
[----:B------:R-:W-:Y:S02]  /*4220*/  IMAD.MOV.U32 R31, RZ, RZ, 0x1f ;  /* 0x0000001fff1f7424 */ /* 0x000fe400078e00ff */
[----:B------:R-:W-:-:S07]  /*4230*/  IMAD.MOV.U32 R26, RZ, RZ, -0x1 ;  /* 0xffffffffff1a7424 */ /* 0x000fce00078e00ff */
[----:B01234-:R-:W-:Y:S05]  /*4240*/  WARPSYNC.COLLECTIVE R26, `(.L_x_6176) ;  /* 0x000000001a087348 */ /* 0x01ffea0003c00000 */
[----:B------:R0:W0:Y:S02]  /*4250*/  SHFL.IDX P6, R26, R29, R30, R31 ;  /* 0x0000001e1d1a7389 */ /* 0x00002400000c001f */
[----:B01234-:R-:W-:Y:S05]  /*4260*/  ENDCOLLECTIVE ;  /* 0x000000000000791b */ /* 0x01ffea0003800000 */
.L_x_6176:
[----:B------:R-:W-:Y:S05]  /*4270*/  BSYNC B1 ;  /* 0x0000000000017941 */ /* 0x000fea0003800000 */
.L_x_6175:
[----:B------:R-:W-:Y:S01]  /*4280*/  MOV R27, R26 ;  /* 0x0000001a001b7202 */ /* 0x000fe20000000f00 */
[----:B------:R-:W-:Y:S06]  /*4290*/  BRA `(.L_x_6177) ;  /* 0xffffffe000787947 */ /* 0x000fec000383ffff */
.L_x_6126:
[----:B------:R-:W-:Y:S01]  /*42a0*/  BSSY B1, `(.L_x_6178) ;  /* 0x0000007000017945 */ /* 0x000fe20003800000 */
[----:B------:R-:W-:Y:S01]  /*42b0*/  IMAD.MOV.U32 R30, RZ, RZ, R2 ;  /* 0x000000ffff1e7224 */ /* 0x000fe200078e0002 */
[----:B------:R-:W-:Y:S01]  /*42c0*/  MOV R26, 0xffffffff ;  /* 0xffffffff001a7802 */ /* 0x000fe20000000f00 */
[----:B------:R-:W-:-:S07]  /*42d0*/  IMAD.MOV.U32 R31, RZ, RZ, 0x1f ;  /* 0x0000001fff1f7424 */ /* 0x000fce00078e00ff */
[----:B01234-:R-:W-:Y:S05]  /*42e0*/  WARPSYNC.COLLECTIVE R26, `(.L_x_6179) ;  /* 0x000000001a087348 */ /* 0x01ffea0003c00000 */
[----:B------:R0:W0:Y:S02]  /*42f0*/  SHFL.IDX P6, R26, R29, R30, R31 ;  /* 0x0000001e1d1a7389 */ /* 0x00002400000c001f */
[----:B01234-:R-:W-:Y:S05]  /*4300*/  ENDCOLLECTIVE ;  /* 0x000000000000791b */ /* 0x01ffea0003800000 */
.L_x_6179:
[----:B------:R-:W-:Y:S05]  /*4310*/  BSYNC B1 ;  /* 0x0000000000017941 */ /* 0x000fea0003800000 */
.L_x_6178:
[----:B------:R-:W-:Y:S05]  /*4320*/  BRA `(.L_x_6180) ;  /* 0xffffffe0006c7947 */ /* 0x000fea000383ffff */
.L_x_6128:
[----:B------:R-:W-:Y:S01]  /*4330*/  BSSY B1, `(.L_x_6181) ;  /* 0x0000007000017945 */ /* 0x000fe20003800000 */
[----:B------:R-:W-:Y:S01]  /*4340*/  IMAD.MOV.U32 R30, RZ, RZ, R0 ;  /* 0x000000ffff1e7224 */ /* 0x000fe200078e0000 */
[----:B------:R-:W-:Y:S01]  /*4350*/  MOV R26, 0xffffffff ;  /* 0xffffffff001a7802 */ /* 0x000fe20000000f00 */
[----:B------:R-:W-:-:S07]  /*4360*/  IMAD.MOV.U32 R31, RZ, RZ, 0x1f ;  /* 0x0000001fff1f7424 */ /* 0x000fce00078e00ff */
[----:B01234-:R-:W-:Y:S05]  /*4370*/  WARPSYNC.COLLECTIVE R26, `(.L_x_6182) ;  /* 0x000000001a087348 */ /* 0x01ffea0003c00000 */
[----:B------:R0:W0:Y:S02]  /*4380*/  SHFL.IDX P6, R26, R29, R30, R31 ;  /* 0x0000001e1d1a7389 */ /* 0x00002400000c001f */
[----:B01234-:R-:W-:Y:S05]  /*4390*/  ENDCOLLECTIVE ;  /* 0x000000000000791b */ /* 0x01ffea0003800000 */
.L_x_6182:
[----:B------:R-:W-:Y:S05]  /*43a0*/  BSYNC B1 ;  /* 0x0000000000017941 */ /* 0x000fea0003800000 */
.L_x_6181:
[----:B------:R-:W-:Y:S01]  /*43b0*/  IMAD.MOV.U32 R27, RZ, RZ, R26 ;  /* 0x000000ffff1b7224 */ /* 0x000fe200078e001a */
[----:B------:R-:W-:Y:S06]  /*43c0*/  BRA `(.L_x_6183) ;  /* 0xffffffe0005c7947 */ /* 0x000fec000383ffff */
.L_x_6130:
[----:B------:R-:W-:Y:S01]  /*43d0*/  HFMA2 R31, -RZ, RZ, 0, 1.847743988037109375e-06 ;  /* 0x0000001fff1f7431 */ /* 0x000fe200000001ff */
[----:B------:R-:W-:Y:S01]  /*43e0*/  BSSY B1, `(.L_x_6184) ;  /* 0x0000006000017945 */ /* 0x000fe20003800000 */
[----:B------:R-:W-:Y:S02]  /*43f0*/  IMAD.MOV.U32 R30, RZ, RZ, R36 ;  /* 0x000000ffff1e7224 */ /* 0x000fe400078e0024 */
[----:B------:R-:W-:-:S07]  /*4400*/  IMAD.MOV.U32 R26, RZ, RZ, -0x1 ;  /* 0xffffffffff1a7424 */ /* 0x000fce00078e00ff */
[----:B01234-:R-:W-:Y:S05]  /*4410*/  WARPSYNC.COLLECTIVE R26, `(.L_x_6185) ;  /* 0x000000001a087348 */ /* 0x01ffea0003c00000 */
[----:B------:R0:W0:Y:S02]  /*4420*/  SHFL.IDX P6, R26, R29, R30, R31 ;  /* 0x0000001e1d1a7389 */ /* 0x00002400000c001f */
[----:B01234-:R-:W-:Y:S05]  /*4430*/  ENDCOLLECTIVE ;  /* 0x000000000000791b */ /* 0x01ffea0003800000 */
.L_x_6185:
[----:B------:R-:W-:Y:S05]  /*4440*/  BSYNC B1 ;  /* 0x0000000000017941 */ /* 0x000fea0003800000 */
.L_x_6184:
[----:B------:R-:W-:Y:S05]  /*4450*/  BRA `(.L_x_6186) ;  /* 0xffffffe000507947 */ /* 0x000fea000383ffff */
        .weak           $__internal_166_$__cuda_sm20_div_s16
        .type           $__internal_166_$__cuda_sm20_div_s16,@function
        .size           $__internal_166_$__cuda_sm20_div_s16,($__internal_167_$__cuda_sm20_div_u16 - $__internal_166_$__cuda_sm20_div_s16)
$__internal_166_$__cuda_sm20_div_s16:
        /* <DEDUP_REMOVED lines=23> */
[----:B------:R-:W-:Y:S05]  /*45d0*/  RET.REL.NODEC R20 `(_Z9cuda_gemmIiLi128ELi4ELi1ELi256ELi32ELi32ELi64ELi0ELi0EEviiiPT_S1_S1_iii) ;  /* 0xffffffb814887950 */ /* 0x000fea0003c3ffff */
        .weak           $__internal_167_$__cuda_sm20_div_u16
        .type           $__internal_167_$__cuda_sm20_div_u16,@function
        .size           $__internal_167_$__cuda_sm20_div_u16,(.L_x_38670 - $__internal_167_$__cuda_sm20_div_u16)
$__internal_167_$__cuda_sm20_div_u16:
        /* <DEDUP_REMOVED lines=19> */
[----:B------:R-:W-:Y:S06]  /*4710*/  RET.REL.NODEC R2 `(_Z9cuda_gemmIiLi128ELi4ELi1ELi256ELi32ELi32ELi64ELi0ELi0EEviiiPT_S1_S1_iii) ;  /* 0xffffffb802387950 */ /* 0x000fec0003c3ffff */
.L_x_6187:
        /* <DEDUP_REMOVED lines=14> */
.L_x_38670:


//--------------------- .text._Z9cuda_gemmIiLi128ELi4ELi1ELi256ELi16ELi16ELi64ELi1ELi1EEviiiPT_S1_S1_iii --------------------------
	.section	.text._Z9cuda_gemmIiLi128ELi4ELi1ELi256ELi16ELi16ELi64ELi1ELi1EEviiiPT_S1_S1_iii,"ax",@progbits
	.align	128
        .global         _Z9cuda_gemmIiLi128ELi4ELi1ELi256ELi16ELi16ELi64ELi1ELi1EEviiiPT_S1_S1_iii
        .type           _Z9cuda_gemmIiLi128ELi4ELi1ELi256ELi16ELi16ELi64ELi1ELi1EEviiiPT_S1_S1_iii,@function
        .size           _Z9cuda_gemmIiLi128ELi4ELi1ELi256ELi16ELi16ELi64ELi1ELi1EEviiiPT_S1_S1_iii,(.L_x_38671 - _Z9cuda_gemmIiLi128ELi4ELi1ELi256ELi16ELi16ELi64ELi1ELi1EEviiiPT_S1_S1_iii)
        .other          _Z9cuda_gemmIiLi128ELi4ELi1ELi256ELi16ELi16ELi64ELi1ELi1EEviiiPT_S1_S1_iii,@"STO_CUDA_ENTRY STV_DEFAULT"
_Z9cuda_gemmIiLi128ELi4ELi1ELi256ELi16ELi16ELi64ELi1ELi1EEviiiPT_S1_S1_iii:
.text._Z9cuda_gemmIiLi128ELi4ELi1ELi256ELi16ELi16ELi64ELi1ELi1EEviiiPT_S1_S1_iii:
[----:B------:R-:W-:Y:S01]  /*0000*/  LDC R1, c[0x0][0x37c] ;  /* 0x0000df00ff017b82 */ /* 0x000fe20000000800 */
[----:B------:R-:W0:Y:S07]  /*0010*/  S2R R0, SR_TID.X ;  /* 0x0000000000007919 */ /* 0x000e2e0000002100 */
[----:B------:R-:W1:Y:S01]  /*0020*/  LDC R17, c[0x0][0x360] ;  /* 0x0000d800ff117b82 */ /* 0x000e620000000800 */
[----:B------:R-:W-:Y:S02]  /*0030*/  MOV R7, 0x80 ;  /* 0x0000008000077802 */ /* 0x000fe40000000f00 */
[----:B-1----:R-:W-:Y:S01]  /*0040*/  LOP3.LUT R2, R17, 0xff, RZ, 0xc0, !PT ;  /* 0x000000ff11027812 */ /* 0x002fe200078ec0ff */
[----:B0-----:R-:W-:-:S05]  /*0050*/  IMAD.IADD R0, R0, 0x1, R17 ;  /* 0x0000000100007824 */ /* 0x001fca00078e0211 */
[----:B------:R-:W-:-:S07]  /*0060*/  LOP3.LUT R0, R0, 0xff, RZ, 0xc, !PT ;  /* 0x000000ff00007812 */ /* 0x000fce00078e0cff */
[----:B------:R-:W-:Y:S05]  /*0070*/  CALL.REL.NOINC `($__internal_168_$__cuda_sm20_div_u16) ;  /* 0x0000001400ec7944 */ /* 0x000fea0003c00000 */
[----:B------:R-:W0:Y:S01]  /*0080*/  S2R R2, SR_TID.X ;  /* 0x0000000000027919 */ /* 0x000e220000002100 */
[----:B------:R-:W1:Y:S01]  /*0090*/  LDC R16, c[0x0][0x374] ;  /* 0x0000dd00ff107b82 */ /* 0x000e620000000800 */
[C---:B------:R-:W-:Y:S01]  /*00a0*/  LOP3.LUT R10, R6.reuse, 0x3, RZ, 0xc0, !PT ;  /* 0x00000003060a7812 */ /* 0x040fe200078ec0ff */
[----:B------:R-:W2:Y:S01]  /*00b0*/  LDCU.64 UR8, c[0x0][0x358] ;  /* 0x00006b00ff0877ac */ /* 0x000ea20008000a00 */
[----:B------:R-:W-:Y:S01]  /*00c0*/  LOP3.LUT R0, R6, 0xffff, RZ, 0xc0, !PT ;  /* 0x0000ffff06007812 */ /* 0x000fe200078ec0ff */
[----:B------:R-:W-:Y:S01]  /*00d0*/  BSSY.RECONVERGENT B0, `(.L_x_6188) ;  /* 0x0000018000007945 */ /* 0x000fe20003800200 */
[----:B------:R-:W-:Y:S02]  /*00e0*/  ISETP.NE.AND P0, PT, R10, 0x2, PT ;  /* 0x000000020a00780c */ /* 0x000fe40003f05270 */
[----:B------:R-:W-:Y:S01]  /*00f0*/  ISETP.GE.U32.AND P1, PT, R0, 0x2, PT ;  /* 0x000000020000780c */ /* 0x000fe20003f26070 */
[----:B0-----:R-:W-:-:S10]  /*0100*/  IMAD.MOV.U32 R0, RZ, RZ, R2 ;  /* 0x000000ffff007224 */ /* 0x001fd400078e0002 */
[----:B--2---:R-:W-:Y:S05]  /*0110*/  @!P0 BRA `(.L_x_6189) ;  /* 0x00000000004c8947 */ /* 0x004fea0003800000 */
[----:B------:R-:W0:Y:S01]  /*0120*/  S2R R3, SR_CgaCtaId ;  /* 0x0000000000037919 */ /* 0x000e220000008800 */
[----:B------:R-:W2:Y:S01]  /*0130*/  LDC.64 R4, c[0x0][0x398] ;  /* 0x0000e600ff047b82 */ /* 0x000ea20000000a00 */
[----:B------:R-:W-:Y:S01]  /*0140*/  MOV R0, 0x400 ;  /* 0x0000040000007802 */ /* 0x000fe20000000f00 */
[----:B------:R-:W-:-:S03]  /*0150*/  IMAD.MOV.U32 R7, RZ, RZ, RZ ;  /* 0x000000ffff077224 */ /* 0x000fc600078e00ff */
[----:B0-----:R-:W-:Y:S01]  /*0160*/  LEA R6, R3, R0, 0x18 ;  /* 0x0000000003067211 */ /* 0x001fe200078ec0ff */
[----:B------:R-:W-:-:S07]  /*0170*/  IMAD.MOV.U32 R0, RZ, RZ, R2 ;  /* 0x000000ffff007224 */ /* 0x000fce00078e0002 */
.L_x_6190:
[----:B0-2---:R-:W-:-:S06]  /*0180*/  IMAD.WIDE.U32 R2, R0, 0x4, R4 ;  /* 0x0000000400027825 */ /* 0x005fcc00078e0004 */
[----:B------:R-:W2:Y:S01]  /*0190*/  LDG.E R2, desc[UR8][R2.64] ;  /* 0x0000000802027981 */ /* 0x000ea2000c1e1900 */
[----:B------:R-:W-:Y:S01]  /*01a0*/  LOP3.LUT R9, R0, 0xf, RZ, 0xc0, !PT ;  /* 0x0000000f00097812 */ /* 0x000fe200078ec0ff */
[----:B------:R-:W-:Y:S01]  /*01b0*/  VIADD R7, R7, 0x1 ;  /* 0x0000000107077836 */ /* 0x000fe20000000000 */
[--C-:B------:R-:W-:Y:S01]  /*01c0*/  SHF.R.U32.HI R8, RZ, 0x2, R0.reuse ;  /* 0x00000002ff087819 */ /* 0x100fe20000011600 */
[----:B------:R-:W-:Y:S02]  /*01d0*/  IMAD.IADD R0, R17, 0x1, R0 ;  /* 0x0000000111007824 */ /* 0x000fe400078e0200 */
[----:B------:R-:W-:Y:S01]  /*01e0*/  IMAD R9, R9, 0x44, R6 ;  /* 0x0000004409097824 */ /* 0x000fe200078e0206 */
[----:B------:R-:W-:-:S04]  /*01f0*/  LOP3.LUT R8, R8, 0x3ffffffc, RZ, 0xc0, !PT ;  /* 0x3ffffffc08087812 */ /* 0x000fc800078ec0ff */
[----:B------:R-:W-:Y:S02]  /*0200*/  IADD3 R9, PT, PT, R9, R8, RZ ;  /* 0x0000000809097210 */ /* 0x000fe40007ffe0ff */
[----:B------:R-:W-:-:S04]  /*0210*/  LOP3.LUT R8, R7, R10, RZ, 0x3c, !PT ;  /* 0x0000000a07087212 */ /* 0x000fc800078e3cff */
[----:B------:R-:W-:Y:S01]  /*0220*/  ISETP.NE.AND P0, PT, R8, 0x2, PT ;  /* 0x000000020800780c */ /* 0x000fe20003f05270 */
[----:B--2---:R0:W-:-:S12]  /*0230*/  STS [R9], R2 ;  /* 0x0000000209007388 */ /* 0x0041d80000000800 */
[----:B------:R-:W-:Y:S05]  /*0240*/  @P0 BRA `(.L_x_6190) ;  /* 0xfffffffc00cc0947 */ /* 0x000fea000383ffff */
.L_x_6189:
[----:B------:R-:W-:Y:S05]  /*0250*/  BSYNC.RECONVERGENT B0 ;  /* 0x0000000000007941 */ /* 0x000fea0003800200 */
.L_x_6188:
[----:B------:R-:W-:Y:S04]  /*0260*/  BSSY.RECONVERGENT B0, `(.L_x_6191) ;  /* 0x000002c000007945 */ /* 0x000fe80003800200 */
[----:B------:R-:W-:Y:S05]  /*0270*/  @!P1 BRA `(.L_x_6192) ;  /* 0x0000000000a89947 */ /* 0x000fea0003800000 */
[----:B------:R-:W2:Y:S01]  /*0280*/  S2R R5, SR_CgaCtaId ;  /* 0x0000000000057919 */ /* 0x000ea20000008800 */
[----:B0-----:R-:W0:Y:S01]  /*0290*/  LDC.64 R2, c[0x0][0x398] ;  /* 0x0000e600ff027b82 */ /* 0x001e220000000a00 */
[----:B------:R-:W-:-:S04]  /*02a0*/  MOV R4, 0x400 ;  /* 0x0000040000047802 */ /* 0x000fc80000000f00 */
[----:B--2---:R-:W-:-:S07]  /*02b0*/  LEA R4, R5, R4, 0x18 ;  /* 0x0000000405047211 */ /* 0x004fce00078ec0ff */
.L_x_6193:
[----:B------:R-:W-:Y:S02]  /*02c0*/  IMAD.IADD R22, R17, 0x1, R0 ;  /* 0x0000000111167824 */ /* 0x000fe400078e0200 */
[----:B0-2---:R-:W-:-:S04]  /*02d0*/  IMAD.WIDE.U32 R14, R0, 0x4, R2 ;  /* 0x00000004000e7825 */ /* 0x005fc800078e0002 */
[C---:B------:R-:W-:Y:S01]  /*02e0*/  IMAD.IADD R18, R22.reuse, 0x1, R17 ;  /* 0x0000000116127824 */ /* 0x040fe200078e0211 */
[----:B------:R0:W2:Y:S01]  /*02f0*/  LDG.E R6, desc[UR8][R14.64] ;  /* 0x000000080e067981 */ /* 0x0000a2000c1e1900 */
[----:B------:R-:W-:-:S03]  /*0300*/  IMAD.WIDE.U32 R8, R22, 0x4, R2 ;  /* 0x0000000416087825 */ /* 0x000fc600078e0002 */
[C---:B------:R-:W-:Y:S01]  /*0310*/  IADD3 R5, PT, PT, R18.reuse, R17, RZ ;  /* 0x0000001112057210 */ /* 0x040fe20007ffe0ff */
[--C-:B------:R-:W-:Y:S01]  /*0320*/  IMAD.WIDE.U32 R10, R18, 0x4, R2.reuse ;  /* 0x00000004120a7825 */ /* 0x100fe200078e0002 */
[----:B------:R3:W4:Y:S03]  /*0330*/  LDG.E R7, desc[UR8][R8.64] ;  /* 0x0000000808077981 */ /* 0x000726000c1e1900 */
[----:B------:R-:W-:Y:S02]  /*0340*/  IMAD.WIDE.U32 R12, R5, 0x4, R2 ;  /* 0x00000004050c7825 */ /* 0x000fe400078e0002 */
[----:B------:R-:W5:Y:S04]  /*0350*/  LDG.E R10, desc[UR8][R10.64] ;  /* 0x000000080a0a7981 */ /* 0x000f68000c1e1900 */
[----:B------:R-:W5:Y:S01]  /*0360*/  LDG.E R12, desc[UR8][R12.64] ;  /* 0x000000080c0c7981 */ /* 0x000f62000c1e1900 */
[----:B------:R-:W-:-:S02]  /*0370*/  LOP3.LUT R21, R0, 0xf, RZ, 0xc0, !PT ;  /* 0x0000000f00157812 */ /* 0x000fc400078ec0ff */
[----:B------:R-:W-:Y:S02]  /*0380*/  SHF.R.U32.HI R0, RZ, 0x2, R0 ;  /* 0x00000002ff007819 */ /* 0x000fe40000011600 */
[----:B------:R-:W-:Y:S02]  /*0390*/  LOP3.LUT R19, R22, 0xf, RZ, 0xc0, !PT ;  /* 0x0000000f16137812 */ /* 0x000fe400078ec0ff */
[----:B------:R-:W-:Y:S02]  /*03a0*/  LOP3.LUT R20, R0, 0x3ffffffc, RZ, 0xc0, !PT ;  /* 0x3ffffffc00147812 */ /* 0x000fe400078ec0ff */
[----:B------:R-:W-:Y:S02]  /*03b0*/  SHF.R.U32.HI R0, RZ, 0x2, R22 ;  /* 0x00000002ff007819 */ /* 0x000fe40000011616 */
[----:B0-----:R-:W-:Y:S02]  /*03c0*/  LOP3.LUT R15, R18, 0xf, RZ, 0xc0, !PT ;  /* 0x0000000f120f7812 */ /* 0x001fe400078ec0ff */
[----:B------:R-:W-:-:S02]  /*03d0*/  SHF.R.U32.HI R18, RZ, 0x2, R18 ;  /* 0x00000002ff127819 */ /* 0x000fc40000011612 */
[----:B---3--:R-:W-:Y:S02]  /*03e0*/  LOP3.LUT R9, R5, 0xf, RZ, 0xc0, !PT ;  /* 0x0000000f05097812 */ /* 0x008fe400078ec0ff */
[----:B------:R-:W-:Y:S01]  /*03f0*/  SHF.R.U32.HI R8, RZ, 0x2, R5 ;  /* 0x00000002ff087819 */ /* 0x000fe20000011605 */
[--C-:B------:R-:W-:Y:S01]  /*0400*/  IMAD R21, R21, 0x44, R4.reuse ;  /* 0x0000004415157824 */ /* 0x100fe200078e0204 */
[----:B------:R-:W-:Y:S01]  /*0410*/  LOP3.LUT R0, R0, 0x3ffffffc, RZ, 0xc0, !PT ;  /* 0x3ffffffc00007812 */ /* 0x000fe200078ec0ff */
[--C-:B------:R-:W-:Y:S01]  /*0420*/  IMAD R19, R19, 0x44, R4.reuse ;  /* 0x0000004413137824 */ /* 0x100fe200078e0204 */
[----:B------:R-:W-:Y:S01]  /*0430*/  LOP3.LUT R18, R18, 0x3ffffffc, RZ, 0xc0, !PT ;  /* 0x3ffffffc12127812 */ /* 0x000fe200078ec0ff */
[--C-:B------:R-:W-:Y:S01]  /*0440*/  IMAD R15, R15, 0x44, R4.reuse ;  /* 0x000000440f0f7824 */ /* 0x100fe200078e0204 */
[----:B------:R-:W-:Y:S01]  /*0450*/  LOP3.LUT R14, R8, 0x3ffffffc, RZ, 0xc0, !PT ;  /* 0x3ffffffc080e7812 */ /* 0x000fe200078ec0ff */
[----:B------:R-:W-:Y:S02]  /*0460*/  IMAD R9, R9, 0x44, R4 ;  /* 0x0000004409097824 */ /* 0x000fe400078e0204 */
[----:B------:R-:W-:-:S02]  /*0470*/  IMAD.IADD R21, R21, 0x1, R20 ;  /* 0x0000000115157824 */ /* 0x000fc400078e0214 */
[----:B------:R-:W-:Y:S02]  /*0480*/  IMAD.IADD R8, R19, 0x1, R0 ;  /* 0x0000000113087824 */ /* 0x000fe400078e0200 */
[----:B------:R-:W-:Y:S02]  /*0490*/  IMAD.IADD R15, R15, 0x1, R18 ;  /* 0x000000010f0f7824 */ /* 0x000fe400078e0212 */
[----:B------:R-:W-:Y:S01]  /*04a0*/  IMAD.IADD R9, R9, 0x1, R14 ;  /* 0x0000000109097824 */ /* 0x000fe200078e020e */
[----:B------:R-:W-:-:S04]  /*04b0*/  IADD3 R0, PT, PT, R5, R17, RZ ;  /* 0x0000001105007210 */ /* 0x000fc80007ffe0ff */
[----:B------:R-:W-:Y:S01]  /*04c0*/  ISETP.GE.U32.AND P0, PT, R0, 0x100, PT ;  /* 0x000001000000780c */ /* 0x000fe20003f06070 */
[----:B--2---:R2:W-:Y:S04]  /*04d0*/  STS [R21], R6 ;  /* 0x0000000615007388 */ /* 0x0045e80000000800 */
[----:B----4-:R2:W-:Y:S04]  /*04e0*/  STS [R8], R7 ;  /* 0x0000000708007388 */ /* 0x0105e80000000800 */
[----:B-----5:R2:W-:Y:S04]  /*04f0*/  STS [R15], R10 ;  /* 0x0000000a0f007388 */ /* 0x0205e80000000800 */
[----:B------:R2:W-:Y:S01]  /*0500*/  STS [R9], R12 ;  /* 0x0000000c09007388 */ /* 0x0005e20000000800 */
[----:B------:R-:W-:Y:S05]  /*0510*/  @!P0 BRA `(.L_x_6193) ;  /* 0xfffffffc00688947 */ /* 0x000fea000383ffff */
.L_x_6192:
[----:B------:R-:W-:Y:S05]  /*0520*/  BSYNC.RECONVERGENT B0 ;  /* 0x0000000000007941 */ /* 0x000fea0003800200 */
.L_x_6191:
[----:B------:R-:W3:Y:S01]  /*0530*/  S2UR UR6, SR_CTAID.Y ;  /* 0x00000000000679c3 */ /* 0x000ee20000002600 */
[----:B-1----:R-:W-:-:S05]  /*0540*/  IMAD.SHL.U32 R0, R16, 0x4, RZ ;  /* 0x0000000410007824 */ /* 0x002fca00078e00ff */
[----:B---3--:R-:W-:-:S13]  /*0550*/  ISETP.LE.U32.AND P0, PT, R0, UR6, PT ;  /* 0x0000000600007c0c */ /* 0x008fda000bf03070 */
[----:B------:R-:W-:Y:S05]  /*0560*/  @P0 EXIT ;  /* 0x000000000000094d */ /* 0x000fea0003800000 */
[----:B--2---:R-:W-:Y:S01]  /*0570*/  IMAD.SHL.U32 R7, R17, 0x4, RZ ;  /* 0x0000000411077824 */ /* 0x004fe200078e00ff */
[----:B------:R-:W1:Y:S01]  /*0580*/  S2R R18, SR_TID.X ;  /* 0x0000000000127919 */ /* 0x000e620000002100 */
[----:B------:R-:W2:Y:S01]  /*0590*/  S2UR UR5, SR_CgaCtaId ;  /* 0x00000000000579c3 */ /* 0x000ea20000008800 */
[----:B------:R-:W-:Y:S01]  /*05a0*/  UMOV UR4, 0x400 ;  /* 0x0000040000047882 */ /* 0x000fe20000000000 */
[----:B------:R-:W3:Y:S01]  /*05b0*/  I2F.U32.RP R0, R7 ;  /* 0x0000000700007306 */ /* 0x000ee20000209000 */
[----:B0-----:R-:W-:Y:S02]  /*05c0*/  IADD3 R9, PT, PT, RZ, -R7, RZ ;  /* 0x80000007ff097210 */ /* 0x001fe40007ffe0ff */
[----:B------:R-:W-:-:S05]  /*05d0*/  ISETP.NE.U32.AND P2, PT, R7, RZ, PT ;  /* 0x000000ff0700720c */ /* 0x000fca0003f45070 */
[----:B---3--:R-:W0:Y:S01]  /*05e0*/  MUFU.RCP R0, R0 ;  /* 0x0000000000007308 */ /* 0x008e220000001000 */
[----:B--2---:R-:W-:Y:S02]  /*05f0*/  ULEA UR7, UR5, UR4, 0x18 ;  /* 0x0000000405077291 */ /* 0x004fe4000f8ec0ff */
[----:B------:R-:W-:-:S04]  /*0600*/  UIADD3 UR4, UPT, UPT, UR4, 0x480, URZ ;  /* 0x0000048004047890 */ /* 0x000fc8000fffe0ff */
[----:B------:R-:W-:Y:S01]  /*0610*/  ULEA UR4, UR5, UR4, 0x18 ;  /* 0x0000000405047291 */ /* 0x000fe2000f8ec0ff */
[C---:B-1----:R-:W-:Y:S01]  /*0620*/  IMAD.SHL.U32 R8, R18.reuse, 0x4, RZ ;  /* 0x0000000412087824 */ /* 0x042fe200078e00ff */
[----:B------:R-:W-:Y:S01]  /*0630*/  SHF.R.U32.HI R6, RZ, 0x4, R18 ;  /* 0x00000004ff067819 */ /* 0x000fe20000011612 */
[C---:B------:R-:W-:Y:S01]  /*0640*/  IMAD.SHL.U32 R19, R18.reuse, 0x10, RZ ;  /* 0x0000001012137824 */ /* 0x040fe200078e00ff */
[----:B------:R-:W-:Y:S01]  /*0650*/  LOP3.LUT R29, R18, 0xf, RZ, 0xc0, !PT ;  /* 0x0000000f121d7812 */ /* 0x000fe200078ec0ff */
[----:B0-----:R-:W-:Y:S01]  /*0660*/  VIADD R2, R0, 0xffffffe ;  /* 0x0ffffffe00027836 */ /* 0x001fe20000000000 */
[----:B------:R-:W-:Y:S01]  /*0670*/  IADD3 R10, PT, PT, R18, 0x7, RZ ;  /* 0x00000007120a7810 */ /* 0x000fe20007ffe0ff */
[----:B------:R-:W-:Y:S01]  /*0680*/  IMAD.IADD R36, R8, 0x1, R7 ;  /* 0x0000000108247824 */ /* 0x000fe200078e0207 */
[C---:B------:R-:W-:Y:S01]  /*0690*/  IADD3 R15, PT, PT, R18.reuse, 0xe, RZ ;  /* 0x0000000e120f7810 */ /* 0x040fe20007ffe0ff */
[----:B------:R0:W1:Y:S01]  /*06a0*/  F2I.FTZ.U32.TRUNC.NTZ R3, R2 ;  /* 0x0000000200037305 */ /* 0x000062000021f000 */
[----:B------:R-:W-:Y:S01]  /*06b0*/  VIADD R11, R18, 0xa ;  /* 0x0000000a120b7836 */ /* 0x000fe20000000000 */
[----:B------:R-:W-:Y:S01]  /*06c0*/  LOP3.LUT R10, R10, 0xf, RZ, 0xc0, !PT ;  /* 0x0000000f0a0a7812 */ /* 0x000fe200078ec0ff */
[----:B------:R-:W-:Y:S01]  /*06d0*/  VIADD R12, R18, 0xb ;  /* 0x0000000b120c7836 */ /* 0x000fe20000000000 */
[----:B------:R-:W-:Y:S01]  /*06e0*/  ISETP.GE.U32.AND P0, PT, R36, 0x100, PT ;  /* 0x000001002400780c */ /* 0x000fe20003f06070 */
[----:B------:R-:W-:Y:S01]  /*06f0*/  VIADD R13, R18, 0xc ;  /* 0x0000000c120d7836 */ /* 0x000fe20000000000 */
[----:B------:R-:W-:Y:S01]  /*0700*/  VIMNMX.U32 R5, PT, PT, R36, 0x100, !PT ;  /* 0x0000010024057848 */ /* 0x000fe20007fe0000 */
[----:B------:R-:W-:Y:S01]  /*0710*/  VIADD R14, R18, 0xd ;  /* 0x0000000d120e7836 */ /* 0x000fe20000000000 */
[----:B------:R-:W-:Y:S01]  /*0720*/  SEL R4, RZ, 0x1, P0 ;  /* 0x00000001ff047807 */ /* 0x000fe20000000000 */
[----:B0-----:R-:W-:Y:S01]  /*0730*/  IMAD.MOV.U32 R2, RZ, RZ, RZ ;  /* 0x000000ffff027224 */ /* 0x001fe200078e00ff */
[----:B------:R-:W-:Y:S01]  /*0740*/  LOP3.LUT R11, R11, 0xf, RZ, 0xc0, !PT ;  /* 0x0000000f0b0b7812 */ /* 0x000fe200078ec0ff */
[----:B------:R-:W-:Y:S01]  /*0750*/  VIADD R37, R19, UR4 ;  /* 0x0000000413257c36 */ /* 0x000fe20008000000 */
[----:B------:R-:W-:-:S02]  /*0760*/  IADD3 R0, PT, PT, R5, -R36, -R4 ;  /* 0x8000002405007210 */ /* 0x000fc40007ffe804 */
[----:B------:R-:W-:Y:S01]  /*0770*/  LOP3.LUT R12, R12, 0xf, RZ, 0xc0, !PT ;  /* 0x0000000f0c0c7812 */ /* 0x000fe200078ec0ff */
[----:B-1----:R-:W-:Y:S01]  /*0780*/  IMAD R9, R9, R3, RZ ;  /* 0x0000000309097224 */ /* 0x002fe200078e02ff */
[----:B------:R-:W-:Y:S02]  /*0790*/  LOP3.LUT R13, R13, 0xf, RZ, 0xc0, !PT ;  /* 0x0000000f0d0d7812 */ /* 0x000fe400078ec0ff */
[----:B------:R-:W-:Y:S01]  /*07a0*/  LOP3.LUT R14, R14, 0xf, RZ, 0xc0, !PT ;  /* 0x0000000f0e0e7812 */ /* 0x000fe200078ec0ff */
[----:B------:R-:W-:Y:S01]  /*07b0*/  IMAD.HI.U32 R3, R3, R9, R2 ;  /* 0x0000000903037227 */ /* 0x000fe200078e0002 */
[----:B------:R-:W-:Y:S02]  /*07c0*/  LOP3.LUT R15, R15, 0xf, RZ, 0xc0, !PT ;  /* 0x0000000f0f0f7812 */ /* 0x000fe400078ec0ff */
[--C-:B------:R-:W-:Y:S01]  /*07d0*/  LOP3.LUT R10, R10, 0xf0, R19.reuse, 0xf8, !PT ;  /* 0x000000f00a0a7812 */ /* 0x100fe200078ef813 */
[----:B------:R-:W-:Y:S01]  /*07e0*/  VIADD R9, R18, 0x6 ;  /* 0x0000000612097836 */ /* 0x000fe20000000000 */
[--C-:B------:R-:W-:Y:S01]  /*07f0*/  LOP3.LUT R11, R11, 0xf0, R19.reuse, 0xf8, !PT ;  /* 0x000000f00b0b7812 */ /* 0x100fe200078ef813 */
[----:B------:R-:W-:Y:S01]  /*0800*/  IMAD.HI.U32 R5, R3, R0, RZ ;  /* 0x0000000003057227 */ /* 0x000fe200078e00ff */
[----:B------:R-:W-:-:S02]  /*0810*/  LOP3.LUT R12, R12, 0xf0, R19, 0xf8, !PT ;  /* 0x000000f00c0c7812 */ /* 0x000fc400078ef813 */
[----:B------:R-:W-:Y:S01]  /*0820*/  LOP3.LUT R9, R9, 0xf, RZ, 0xc0, !PT ;  /* 0x0000000f09097812 */ /* 0x000fe200078ec0ff */
[----:B------:R-:W-:Y:S01]  /*0830*/  IMAD.MOV R2, RZ, RZ, -R5 ;  /* 0x000000ffff027224 */ /* 0x000fe200078e0a05 */
[--C-:B------:R-:W-:Y:S02]  /*0840*/  LOP3.LUT R13, R13, 0xf0, R19.reuse, 0xf8, !PT ;  /* 0x000000f00d0d7812 */ /* 0x100fe400078ef813 */
[--C-:B------:R-:W-:Y:S01]  /*0850*/  LOP3.LUT R9, R9, 0xf0, R19.reuse, 0xf8, !PT ;  /* 0x000000f009097812 */ /* 0x100fe200078ef813 */
[----:B------:R-:W-:Y:S01]  /*0860*/  IMAD R0, R7, R2, R0 ;  /* 0x0000000207007224 */ /* 0x000fe200078e0200 */
[----:B------:R-:W-:Y:S01]  /*0870*/  LOP3.LUT R2, R8, 0x3c, RZ, 0xc0, !PT ;  /* 0x0000003c08027812 */ /* 0x000fe200078ec0ff */
[----:B------:R-:W-:Y:S01]  /*0880*/  VIADD R8, R18, 0x4 ;  /* 0x0000000412087836 */ /* 0x000fe20000000000 */
[--C-:B------:R-:W-:Y:S02]  /*0890*/  LOP3.LUT R14, R14, 0xf0, R19.reuse, 0xf8, !PT ;  /* 0x000000f00e0e7812 */ /* 0x100fe400078ef813 */
[----:B------:R-:W-:Y:S01]  /*08a0*/  ISETP.GE.U32.AND P0, PT, R0, R7, PT ;  /* 0x000000070000720c */ /* 0x000fe20003f06070 */
[----:B------:R-:W-:Y:S01]  /*08b0*/  VIADD R3, R2, UR7 ;  /* 0x0000000702037c36 */ /* 0x000fe20008000000 */
[----:B------:R-:W-:Y:S01]  /*08c0*/  LOP3.LUT R8, R8, 0xf, RZ, 0xc0, !PT ;  /* 0x0000000f08087812 */ /* 0x000fe200078ec0ff */
[----:B------:R-:W-:Y:S01]  /*08d0*/  VIADD R2, R18, 0x2 ;  /* 0x0000000212027836 */ /* 0x000fe20000000000 */
[----:B------:R-:W-:Y:S01]  /*08e0*/  LOP3.LUT R15, R15, 0xf0, R19, 0xf8, !PT ;  /* 0x000000f00f0f7812 */ /* 0x000fe200078ef813 */
[----:B------:R-:W-:Y:S01]  /*08f0*/  IMAD R6, R6, 0x44, R3 ;  /* 0x0000004406067824 */ /* 0x000fe200078e0203 */
[----:B------:R-:W-:Y:S01]  /*0900*/  LOP3.LUT R8, R8, 0xf0, R19, 0xf8, !PT ;  /* 0x000000f008087812 */ /* 0x000fe200078ef813 */
[----:B------:R-:W-:Y:S01]  /*0910*/  VIADD R3, R18, 0x3 ;  /* 0x0000000312037836 */ /* 0x000fe20000000000 */
[----:B------:R-:W-:-:S02]  /*0920*/  LOP3.LUT R2, R2, 0xf, RZ, 0xc0, !PT ;  /* 0x0000000f02027812 */ /* 0x000fc400078ec0ff */
[----:B------:R-:W-:Y:S02]  /*0930*/  LEA R32, R8, UR4, 0x2 ;  /* 0x0000000408207c11 */ /* 0x000fe4000f8e10ff */
[----:B------:R-:W-:Y:S01]  /*0940*/  LOP3.LUT R3, R3, 0xf, RZ, 0xc0, !PT ;  /* 0x0000000f03037812 */ /* 0x000fe200078ec0ff */
[----:B------:R-:W-:Y:S01]  /*0950*/  @P0 IMAD.IADD R0, R0, 0x1, -R7 ;  /* 0x0000000100000824 */ /* 0x000fe200078e0a07 */
[----:B------:R-:W-:Y:S02]  /*0960*/  @P0 IADD3 R5, PT, PT, R5, 0x1, RZ ;  /* 0x0000000105050810 */ /* 0x000fe40007ffe0ff */
[----:B------:R-:W-:Y:S02]  /*0970*/  LOP3.LUT R2, R2, 0xf0, R19, 0xf8, !PT ;  /* 0x000000f002027812 */ /* 0x000fe400078ef813 */
[----:B------:R-:W-:Y:S02]  /*0980*/  ISETP.GE.U32.AND P1, PT, R0, R7, PT ;  /* 0x000000070000720c */ /* 0x000fe40003f26070 */
[----:B------:R-:W-:-:S02]  /*0990*/  LOP3.LUT R0, R19, 0xf0, RZ, 0xc0, !PT ;  /* 0x000000f013007812 */ /* 0x000fc400078ec0ff */
[----:B------:R-:W-:Y:S02]  /*09a0*/  LOP3.LUT R3, R3, 0xf0, R19, 0xf8, !PT ;  /* 0x000000f003037812 */ /* 0x000fe400078ef813 */
[----:B------:R-:W-:Y:S02]  /*09b0*/  LOP3.LUT R29, R0, 0x8, R29, 0xf6, !PT ;  /* 0x00000008001d7812 */ /* 0x000fe400078ef61d */
[C---:B------:R-:W-:Y:S01]  /*09c0*/  IADD3 R0, PT, PT, R18.reuse, 0x1, RZ ;  /* 0x0000000112007810 */ /* 0x040fe20007ffe0ff */
[----:B------:R-:W-:Y:S01]  /*09d0*/  VIADD R18, R18, 0xffffffff ;  /* 0xffffffff12127836 */ /* 0x000fe20000000000 */
[----:B------:R-:W-:Y:S02]  /*09e0*/  LEA R34, R2, UR4, 0x2 ;  /* 0x0000000402227c11 */ /* 0x000fe4000f8e10ff */
[----:B------:R-:W-:Y:S01]  /*09f0*/  LOP3.LUT R0, R0, 0xf, RZ, 0xc0, !PT ;  /* 0x0000000f00007812 */ /* 0x000fe200078ec0ff */
[----:B------:R-:W-:Y:S01]  /*0a00*/  @P1 VIADD R5, R5, 0x1 ;  /* 0x0000000105051836 */ /* 0x000fe20000000000 */
[----:B------:R-:W-:Y:S01]  /*0a10*/  LOP3.LUT R20, R18, 0xf, RZ, 0xc0, !PT ;  /* 0x0000000f12147812 */ /* 0x000fe200078ec0ff */
[----:B------:R-:W-:Y:S01]  /*0a20*/  IMAD.IADD R18, R7, 0x1, R36 ;  /* 0x0000000107127824 */ /* 0x000fe200078e0224 */
[----:B------:R-:W-:-:S02]  /*0a30*/  @!P2 LOP3.LUT R5, RZ, R7, RZ, 0x33, !PT ;  /* 0x00000007ff05a212 */ /* 0x000fc400078e33ff */
[--C-:B------:R-:W-:Y:S02]  /*0a40*/  LOP3.LUT R35, R0, 0xf0, R19.reuse, 0xf8, !PT ;  /* 0x000000f000237812 */ /* 0x100fe400078ef813 */
[----:B------:R-:W-:Y:S01]  /*0a50*/  LOP3.LUT R0, R20, 0xf0, R19, 0xf8, !PT ;  /* 0x000000f014007812 */ /* 0x000fe200078ef813 */
[----:B------:R-:W-:Y:S01]  /*0a60*/  IMAD.IADD R5, R4, 0x1, R5 ;  /* 0x0000000104057824 */ /* 0x000fe200078e0205 */
[----:B------:R-:W-:Y:S01]  /*0a70*/  LEA R33, R3, UR4, 0x2 ;  /* 0x0000000403217c11 */ /* 0x000fe2000f8e10ff */
[----:B------:R-:W-:Y:S01]  /*0a80*/  IMAD.U32 R4, RZ, RZ, UR6 ;  /* 0x00000006ff047e24 */ /* 0x000fe2000f8e00ff */
        /* <DEDUP_REMOVED lines=9> */
[----:B------:R-:W-:-:S07]  /*0b20*/  LEA R0, R0, UR4, 0x2 ;  /* 0x0000000400007c11 */ /* 0x000fce000f8e10ff */
.L_x_6199:
[----:B0-----:R-:W0:Y:S01]  /*0b30*/  S2R R9, SR_TID.X ;  /* 0x0000000000097919 */ /* 0x001e220000002100 */
[----:B------:R-:W-:Y:S01]  /*0b40*/  BSSY.RECONVERGENT B0, `(.L_x_6194) ;  /* 0x0000045000007945 */ /* 0x000fe20003800200 */
[----:B0-----:R-:W-:-:S13]  /*0b50*/  ISETP.GT.U32.AND P0, PT, R9, 0x3f, PT ;  /* 0x0000003f0900780c */ /* 0x001fda0003f04070 */
[----:B------:R-:W-:Y:S05]  /*0b60*/  @P0 BRA `(.L_x_6195) ;  /* 0x0000000400080947 */ /* 0x000fea0003800000 */
[----:B------:R-:W-:Y:S01]  /*0b70*/  LOP3.LUT R14, R5, 0x3, RZ, 0xc0, !PT ;  /* 0x00000003050e7812 */ /* 0x000fe200078ec0ff */
[----:B------:R-:W-:Y:S01]  /*0b80*/  BSSY.RECONVERGENT B1, `(.L_x_6196) ;  /* 0x000001d000017945 */ /* 0x000fe20003800200 */
[----:B------:R-:W-:Y:S02]  /*0b90*/  SHF.L.U32 R8, R9, 0x2, RZ ;  /* 0x0000000209087819 */ /* 0x000fe400000006ff */
[----:B------:R-:W-:Y:S02]  /*0ba0*/  ISETP.NE.AND P1, PT, R14, 0x3, PT ;  /* 0x000000030e00780c */ /* 0x000fe40003f25270 */
[----:B------:R-:W-:Y:S01]  /*0bb0*/  ISETP.GE.U32.AND P0, PT, R5, 0x3, PT ;  /* 0x000000030500780c */ /* 0x000fe20003f06070 */
[----:B------:R-:W-:-:S10]  /*0bc0*/  IMAD.MOV.U32 R18, RZ, RZ, R8 ;  /* 0x000000ffff127224 */ /* 0x000fd400078e0008 */
[----:B------:R-:W-:Y:S05]  /*0bd0*/  @!P1 BRA `(.L_x_6197) ;  /* 0x00000000005c9947 */ /* 0x000fea0003800000 */
[----:B------:R-:W0:Y:S01]  /*0be0*/  LDC.64 R12, c[0x0][0x390] ;  /* 0x0000e400ff0c7b82 */ /* 0x000e220000000a00 */
[----:B------:R-:W-:Y:S02]  /*0bf0*/  IMAD.SHL.U32 R15, R9, 0x10, RZ ;  /* 0x00000010090f7824 */ /* 0x000fe400078e00ff */
[----:B------:R-:W-:-:S04]  /*0c00*/  IMAD R9, R4, 0x100, R8 ;  /* 0x0000010004097824 */ /* 0x000fc800078e0208 */
[----:B0-----:R-:W-:-:S06]  /*0c10*/  IMAD.WIDE R8, R9, 0x4, R12 ;  /* 0x0000000409087825 */ /* 0x001fcc00078e020c */
[----:B------:R-:W2:Y:S01]  /*0c20*/  LDG.E.128 R8, desc[UR8][R8.64] ;  /* 0x0000000808087981 */ /* 0x000ea2000c1e1d00 */
[----:B------:R-:W-:Y:S01]  /*0c30*/  ISETP.NE.AND P1, PT, R14, RZ, PT ;  /* 0x000000ff0e00720c */ /* 0x000fe20003f25270 */
[----:B------:R-:W-:Y:S02]  /*0c40*/  IMAD.MOV.U32 R18, RZ, RZ, R36 ;  /* 0x000000ffff127224 */ /* 0x000fe400078e0024 */
[----:B--2---:R0:W-:Y:S10]  /*0c50*/  STS.128 [R15+UR4], R8 ;  /* 0x000000080f007988 */ /* 0x0041f40008000c04 */
[----:B------:R-:W-:Y:S05]  /*0c60*/  @!P1 BRA `(.L_x_6197) ;  /* 0x0000000000389947 */ /* 0x000fea0003800000 */
[----:B------:R-:W-:Y:S01]  /*0c70*/  ISETP.NE.AND P1, PT, R14, 0x1, PT ;  /* 0x000000010e00780c */ /* 0x000fe20003f25270 */
[----:B0-----:R-:W-:Y:S01]  /*0c80*/  IMAD R9, R4, 0x100, R36 ;  /* 0x0000010004097824 */ /* 0x001fe200078e0224 */
[----:B------:R-:W-:-:S03]  /*0c90*/  IADD3 R21, PT, PT, R7, R36, RZ ;  /* 0x0000002407157210 */ /* 0x000fc60007ffe0ff */
[----:B------:R-:W-:-:S08]  /*0ca0*/  IMAD.WIDE R8, R9, 0x4, R12 ;  /* 0x0000000409087825 */ /* 0x000fd000078e020c */
[----:B------:R-:W-:-:S04]  /*0cb0*/  @P1 IMAD R11, R4, 0x100, R21 ;  /* 0x00000100040b1824 */ /* 0x000fc800078e0215 */
[----:B------:R-:W-:Y:S02]  /*0cc0*/  @P1 IMAD.WIDE R12, R11, 0x4, R12 ;  /* 0x000000040b0c1825 */ /* 0x000fe400078e020c */
[----:B------:R-:W2:Y:S04]  /*0cd0*/  LDG.E.128 R8, desc[UR8][R8.64] ;  /* 0x0000000808087981 */ /* 0x000ea8000c1e1d00 */
[----:B------:R-:W3:Y:S01]  /*0ce0*/  @P1 LDG.E.128 R12, desc[UR8][R12.64] ;  /* 0x000000080c0c1981 */ /* 0x000ee2000c1e1d00 */
[----:B------:R-:W-:Y:S01]  /*0cf0*/  IMAD R20, R17, 0x10, R37 ;  /* 0x0000001011147824 */ /* 0x000fe200078e0225 */
[----:B------:R-:W-:Y:S01]  /*0d00*/  MOV R18, R21 ;  /* 0x0000001500127202 */ /* 0x000fe20000000f00 */
[----:B------:R-:W-:Y:S02]  /*0d10*/  @P1 IMAD.IADD R18, R7, 0x1, R21 ;  /* 0x0000000107121824 */ /* 0x000fe400078e0215 */
[----:B------:R-:W-:Y:S01]  /*0d20*/  @P1 IMAD R19, R17, 0x10, R20 ;  /* 0x0000001011131824 */ /* 0x000fe200078e0214 */
[----:B--2---:R1:W-:Y:S04]  /*0d30*/  STS.128 [R20], R8 ;  /* 0x0000000814007388 */ /* 0x0043e80000000c00 */
[----:B---3--:R1:W-:Y:S02]  /*0d40*/  @P1 STS.128 [R19], R12 ;  /* 0x0000000c13001388 */ /* 0x0083e40000000c00 */
.L_x_6197:
[----:B------:R-:W-:Y:S05]  /*0d50*/  BSYNC.RECONVERGENT B1 ;  /* 0x0000000000017941 */ /* 0x000fea0003800200 */
.L_x_6196:
[----:B------:R-:W-:Y:S05]  /*0d60*/  @!P0 BRA `(.L_x_6195) ;  /* 0x0000000000888947 */ /* 0x000fea0003800000 */
[----:B------:R-:W2:Y:S01]  /*0d70*/  S2UR UR6, SR_CgaCtaId ;  /* 0x00000000000679c3 */ /* 0x000ea20000008800 */
[----:B------:R-:W-:Y:S01]  /*0d80*/  UMOV UR5, 0x400 ;  /* 0x0000040000057882 */ /* 0x000fe20000000000 */
[----:B-1----:R-:W-:Y:S01]  /*0d90*/  IMAD R19, R4, 0x100, R18 ;  /* 0x0000010004137824 */ /* 0x002fe200078e0212 */
[----:B------:R-:W-:-:S03]  /*0da0*/  UIADD3 UR5, UPT, UPT, UR5, 0x480, URZ ;  /* 0x0000048005057890 */ /* 0x000fc6000fffe0ff */
[C-C-:B------:R-:W-:Y:S02]  /*0db0*/  IMAD R22, R17.reuse, 0xc, R19.reuse ;  /* 0x0000000c11167824 */ /* 0x140fe400078e0213 */
[--C-:B------:R-:W-:Y:S02]  /*0dc0*/  IMAD R23, R17, 0x8, R19.reuse ;  /* 0x0000000811177824 */ /* 0x100fe400078e0213 */
[----:B------:R-:W-:Y:S01]  /*0dd0*/  IMAD.IADD R24, R7, 0x1, R19 ;  /* 0x0000000107187824 */ /* 0x000fe200078e0213 */
[----:B--2---:R-:W-:-:S06]  /*0de0*/  ULEA UR5, UR6, UR5, 0x18 ;  /* 0x0000000506057291 */ /* 0x004fcc000f8ec0ff */
[----:B------:R-:W-:-:S07]  /*0df0*/  LEA R25, R18, UR5, 0x2 ;  /* 0x0000000512197c11 */ /* 0x000fce000f8e10ff */
.L_x_6198:
[----:B------:R-:W0:Y:S02]  /*0e00*/  LDC.64 R20, c[0x0][0x390] ;  /* 0x0000e400ff147b82 */ /* 0x000e240000000a00 */
[----:B0-2---:R-:W-:-:S04]  /*0e10*/  IMAD.WIDE R8, R19, 0x4, R20 ;  /* 0x0000000413087825 */ /* 0x005fc800078e0214 */
[----:B------:R-:W-:Y:S02]  /*0e20*/  IMAD.WIDE R12, R24, 0x4, R20 ;  /* 0x00000004180c7825 */ /* 0x000fe400078e0214 */
[----:B------:R-:W2:Y:S04]  /*0e30*/  LDG.E.128 R8, desc[UR8][R8.64] ;  /* 0x0000000808087981 */ /* 0x000ea8000c1e1d00 */
[----:B------:R-:W3:Y:S04]  /*0e40*/  LDG.E.128 R12, desc[UR8][R12.64] ;  /* 0x000000080c0c7981 */ /* 0x000ee8000c1e1d00 */
[----:B--2---:R0:W-:Y:S02]  /*0e50*/  STS.128 [R25], R8 ;  /* 0x0000000819007388 */ /* 0x0041e40000000c00 */
[----:B0-----:R-:W-:-:S05]  /*0e60*/  LEA R8, R17, R25, 0x4 ;  /* 0x0000001911087211 */ /* 0x001fca00078e20ff */
[----:B---3--:R0:W-:Y:S02]  /*0e70*/  STS.128 [R8], R12 ;  /* 0x0000000c08007388 */ /* 0x0081e40000000c00 */
[----:B0-----:R-:W-:-:S04]  /*0e80*/  IMAD.WIDE R8, R23, 0x4, R20 ;  /* 0x0000000417087825 */ /* 0x001fc800078e0214 */
[----:B------:R-:W-:Y:S02]  /*0e90*/  IMAD.WIDE R12, R22, 0x4, R20 ;  /* 0x00000004160c7825 */ /* 0x000fe400078e0214 */
[----:B------:R-:W2:Y:S04]  /*0ea0*/  LDG.E.128 R8, desc[UR8][R8.64] ;  /* 0x0000000808087981 */ /* 0x000ea8000c1e1d00 */
[----:B------:R-:W3:Y:S01]  /*0eb0*/  LDG.E.128 R12, desc[UR8][R12.64] ;  /* 0x000000080c0c7981 */ /* 0x000ee2000c1e1d00 */
[----:B------:R-:W-:Y:S01]  /*0ec0*/  IMAD R20, R17, 0x20, R25 ;  /* 0x0000002011147824 */ /* 0x000fe200078e0219 */
        /* <DEDUP_REMOVED lines=8> */
[C-C-:B0-----:R-:W-:Y:S02]  /*0f50*/  IMAD R8, R17.reuse, 0x30, R25.reuse ;  /* 0x0000003011087824 */ /* 0x141fe400078e0219 */
[----:B------:R-:W-:-:S03]  /*0f60*/  IMAD R25, R17, 0x40, R25 ;  /* 0x0000004011197824 */ /* 0x000fc600078e0219 */
[----:B---3--:R2:W-:Y:S05]  /*0f70*/  STS.128 [R8], R12 ;  /* 0x0000000c08007388 */ /* 0x0085ea0000000c00 */
[----:B------:R-:W-:Y:S05]  /*0f80*/  @!P0 BRA `(.L_x_6198) ;  /* 0xfffffffc009c8947 */ /* 0x000fea000383ffff */
.L_x_6195:
[----:B------:R-:W-:Y:S05]  /*0f90*/  BSYNC.RECONVERGENT B0 ;  /* 0x0000000000007941 */ /* 0x000fea0003800200 */
.L_x_6194:
[----:B------:R-:W-:Y:S01]  /*0fa0*/  BAR.SYNC.DEFER_BLOCKING 0x0 ;  /* 0x0000000000007b1d */ /* 0x000fe20000010000 */
[----:B012---:R-:W-:-:S05]  /*0fb0*/  MOV R8, 0x400 ;  /* 0x0000040000087802 */ /* 0x007fca0000000f00 */
[----:B------:R-:W-:Y:S01]  /*0fc0*/  VIADD R8, R8, 0x480 ;  /* 0x0000048008087836 */ /* 0x000fe20000000000 */
[----:B------:R-:W0:Y:S01]  /*0fd0*/  S2R R9, SR_CgaCtaId ;  /* 0x0000000000097919 */ /* 0x000e220000008800 */
[----:B------:R-:W1:Y:S01]  /*0fe0*/  S2R R25, SR_TID.X ;  /* 0x0000000000197919 */ /* 0x000e620000002100 */
[----:B------:R-:W2:Y:S04]  /*0ff0*/  LDS R13, [R6] ;  /* 0x00000000060d7984 */ /* 0x000ea80000000800 */
[----:B------:R-:W3:Y:S04]  /*1000*/  LDS R11, [R6+0x220] ;  /* 0x00022000060b7984 */ /* 0x000ee80000000800 */
[----:B------:R-:W-:Y:S04]  /*1010*/  LDS R19, [R35] ;  /* 0x0000000023137984 */ /* 0x000fe80000000800 */
[----:B------:R-:W-:Y:S01]  /*1020*/  LDS R18, [R34] ;  /* 0x0000000022127984 */ /* 0x000fe20000000800 */
[----:B0-----:R-:W-:-:S02]  /*1030*/  LEA R8, R9, R8, 0x18 ;  /* 0x0000000809087211 */ /* 0x001fc400078ec0ff */
[C---:B-1----:R-:W-:Y:S01]  /*1040*/  LOP3.LUT R9, R25.reuse, 0xf, RZ, 0xc0, !PT ;  /* 0x0000000f19097812 */ /* 0x042fe200078ec0ff */
[C---:B------:R-:W-:Y:S01]  /*1050*/  VIADD R10, R25.reuse, 0x1 ;  /* 0x00000001190a7836 */ /* 0x040fe20000000000 */
[C---:B------:R-:W-:Y:S01]  /*1060*/  IADD3 R22, PT, PT, R25.reuse, 0x4, RZ ;  /* 0x0000000419167810 */ /* 0x040fe20007ffe0ff */
[----:B------:R-:W-:Y:S02]  /*1070*/  VIADD R15, R25, 0x2 ;  /* 0x00000002190f7836 */ /* 0x000fe40000000000 */
[----:B------:R-:W-:Y:S01]  /*1080*/  IMAD R14, R9, 0x44, R8 ;  /* 0x00000044090e7824 */ /* 0x000fe200078e0208 */
[----:B------:R-:W-:Y:S02]  /*1090*/  LOP3.LUT R10, R10, 0xf, RZ, 0xc0, !PT ;  /* 0x0000000f0a0a7812 */ /* 0x000fe400078ec0ff */
[----:B------:R-:W-:Y:S02]  /*10a0*/  LOP3.LUT R15, R15, 0xf, RZ, 0xc0, !PT ;  /* 0x0000000f0f0f7812 */ /* 0x000fe400078ec0ff */
[----:B------:R-:W-:Y:S01]  /*10b0*/  LOP3.LUT R22, R22, 0xf, RZ, 0xc0, !PT ;  /* 0x0000000f16167812 */ /* 0x000fe200078ec0ff */
[----:B------:R-:W-:Y:S04]  /*10c0*/  LDS R14, [R14] ;  /* 0x000000000e0e7984 */ /* 0x000fe80000000800 */
[----:B--2---:R-:W0:Y:S04]  /*10d0*/  SHFL.IDX PT, R20, R13, R9, 0x101f ;  /* 0x00101f090d147589 */ /* 0x004e2800000e0000 */
[----:B---3--:R-:W1:Y:S04]  /*10e0*/  SHFL.IDX PT, R12, R11, R9, 0x101f ;  /* 0x00101f090b0c7589 */ /* 0x008e6800000e0000 */
[----:B------:R-:W2:Y:S04]  /*10f0*/  SHFL.IDX PT, R21, R13, R10, 0x101f ;  /* 0x00101f0a0d157589 */ /* 0x000ea800000e0000 */
[----:B------:R-:W3:Y:S04]  /*1100*/  SHFL.IDX PT, R10, R11, R10, 0x101f ;  /* 0x00101f0a0b0a7589 */ /* 0x000ee800000e0000 */
[----:B------:R-:W-:Y:S04]  /*1110*/  SHFL.IDX PT, R23, R13, R15, 0x101f ;  /* 0x00101f0f0d177589 */ /* 0x000fe800000e0000 */
[----:B------:R-:W4:Y:S01]  /*1120*/  SHFL.IDX PT, R15, R11, R15, 0x101f ;  /* 0x00101f0f0b0f7589 */ /* 0x000f2200000e0000 */
[----:B0-----:R-:W-:-:S02]  /*1130*/  IMAD R20, R14, R20, RZ ;  /* 0x000000140e147224 */ /* 0x001fc400078e02ff */
[----:B-1----:R-:W-:Y:S02]  /*1140*/  IMAD R14, R14, R12, RZ ;  /* 0x0000000c0e0e7224 */ /* 0x002fe400078e02ff */
[----:B------:R-:W-:Y:S01]  /*1150*/  LDS R12, [R33] ;  /* 0x00000000210c7984 */ /* 0x000fe20000000800 */
[----:B--2---:R-:W-:Y:S01]  /*1160*/  IMAD R21, R19, R21, R20 ;  /* 0x0000001513157224 */ /* 0x004fe200078e0214 */
[----:B------:R-:W-:Y:S01]  /*1170*/  IADD3 R20, PT, PT, R25, 0x3, RZ ;  /* 0x0000000319147810 */ /* 0x000fe20007ffe0ff */
[----:B---3--:R-:W-:Y:S02]  /*1180*/  IMAD R19, R19, R10, R14 ;  /* 0x0000000a13137224 */ /* 0x008fe400078e020e */
[----:B------:R-:W-:Y:S01]  /*1190*/  VIADD R10, R25, 0x5 ;  /* 0x00000005190a7836 */ /* 0x000fe20000000000 */
[----:B------:R-:W-:Y:S01]  /*11a0*/  LOP3.LUT R20, R20, 0xf, RZ, 0xc0, !PT ;  /* 0x0000000f14147812 */ /* 0x000fe200078ec0ff */
[C---:B------:R-:W-:Y:S01]  /*11b0*/  IMAD.SHL.U32 R14, R9.reuse, 0x10, RZ ;  /* 0x00000010090e7824 */ /* 0x040fe200078e00ff */
[----:B------:R-:W-:Y:S01]  /*11c0*/  LOP3.LUT R9, R9, 0x8, RZ, 0x3c, !PT ;  /* 0x0000000809097812 */ /* 0x000fe200078e3cff */
[----:B----4-:R-:W-:Y:S01]  /*11d0*/  IMAD R15, R18, R15, R19 ;  /* 0x0000000f120f7224 */ /* 0x010fe200078e0213 */
[----:B------:R-:W-:Y:S01]  /*11e0*/  LOP3.LUT R10, R10, 0xf, RZ, 0xc0, !PT ;  /* 0x0000000f0a0a7812 */ /* 0x000fe200078ec0ff */
[----:B------:R-:W0:Y:S01]  /*11f0*/  SHFL.IDX PT, R24, R13, R20, 0x101f ;  /* 0x00101f140d187589 */ /* 0x000e2200000e0000 */
[----:B------:R-:W-:-:S02]  /*1200*/  IMAD R23, R18, R23, R21 ;  /* 0x0000001712177224 */ /* 0x000fc400078e0215 */
[----:B------:R-:W-:Y:S01]  /*1210*/  LOP3.LUT R19, R14, R10, RZ, 0xfc, !PT ;  /* 0x0000000a0e137212 */ /* 0x000fe200078efcff */
[----:B------:R-:W-:Y:S04]  /*1220*/  LDS R18, [R32] ;  /* 0x0000000020127984 */ /* 0x000fe80000000800 */
[----:B------:R-:W-:Y:S01]  /*1230*/  IMAD R19, R19, 0x4, R8 ;  /* 0x0000000413137824 */ /* 0x000fe200078e0208 */
[----:B------:R-:W-:Y:S04]  /*1240*/  SHFL.IDX PT, R21, R13, R22, 0x101f ;  /* 0x00101f160d157589 */ /* 0x000fe800000e0000 */
[----:B------:R-:W1:Y:S04]  /*1250*/  SHFL.IDX PT, R20, R11, R20, 0x101f ;  /* 0x00101f140b147589 */ /* 0x000e6800000e0000 */
[----:B------:R-:W-:Y:S04]  /*1260*/  LDS R19, [R19] ;  /* 0x0000000013137984 */ /* 0x000fe80000000800 */
[----:B------:R-:W2:Y:S01]  /*1270*/  SHFL.IDX PT, R22, R11, R22, 0x101f ;  /* 0x00101f160b167589 */ /* 0x000ea200000e0000 */
[----:B0-----:R-:W-:-:S03]  /*1280*/  IMAD R23, R12, R24, R23 ;  /* 0x000000180c177224 */ /* 0x001fc600078e0217 */
[----:B------:R-:W0:Y:S04]  /*1290*/  SHFL.IDX PT, R24, R13, R10, 0x101f ;  /* 0x00101f0a0d187589 */ /* 0x000e2800000e0000 */
[----:B------:R-:W3:Y:S01]  /*12a0*/  SHFL.IDX PT, R10, R11, R10, 0x101f ;  /* 0x00101f0a0b0a7589 */ /* 0x000ee200000e0000 */
[----:B-1----:R-:W-:-:S03]  /*12b0*/  IMAD R15, R12, R20, R15 ;  /* 0x000000140c0f7224 */ /* 0x002fc600078e020f */
[----:B------:R-:W-:Y:S04]  /*12c0*/  LDS R12, [R31] ;  /* 0x000000001f0c7984 */ /* 0x000fe80000000800 */
[----:B------:R-:W-:Y:S01]  /*12d0*/  LDS R20, [R30] ;  /* 0x000000001e147984 */ /* 0x000fe20000000800 */
[C---:B------:R-:W-:Y:S02]  /*12e0*/  IMAD R21, R18.reuse, R21, R23 ;  /* 0x0000001512157224 */ /* 0x040fe400078e0217 */
[----:B--2---:R-:W-:Y:S01]  /*12f0*/  IMAD R22, R18, R22, R15 ;  /* 0x0000001612167224 */ /* 0x004fe200078e020f */
[----:B------:R-:W-:Y:S01]  /*1300*/  SHFL.IDX PT, R23, R13, R9, 0x101f ;  /* 0x00101f090d177589 */ /* 0x000fe200000e0000 */
[----:B------:R-:W-:-:S03]  /*1310*/  VIADD R15, R25, 0x6 ;  /* 0x00000006190f7836 */ /* 0x000fc60000000000 */
[----:B------:R-:W-:Y:S02]  /*1320*/  SHFL.IDX PT, R9, R11, R9, 0x101f ;  /* 0x00101f090b097589 */ /* 0x000fe400000e0000 */
[----:B------:R-:W-:Y:S01]  /*1330*/  LOP3.LUT R15, R15, 0xf, RZ, 0xc0, !PT ;  /* 0x0000000f0f0f7812 */ /* 0x000fe200078ec0ff */
[----:B0-----:R-:W-:-:S04]  /*1340*/  IMAD R24, R19, R24, R21 ;  /* 0x0000001813187224 */ /* 0x001fc800078e0215 */
[----:B------:R-:W0:Y:S01]  /*1350*/  SHFL.IDX PT, R18, R13, R15, 0x101f ;  /* 0x00101f0f0d127589 */ /* 0x000e2200000e0000 */
[----:B------:R-:W-:Y:S02]  /*1360*/  VIADD R21, R25, 0x9 ;  /* 0x0000000919157836 */ /* 0x000fe40000000000 */
[----:B---3--:R-:W-:Y:S02]  /*1370*/  IMAD R10, R19, R10, R22 ;  /* 0x0000000a130a7224 */ /* 0x008fe400078e0216 */
[----:B------:R-:W1:Y:S01]  /*1380*/  SHFL.IDX PT, R22, R11, R15, 0x101f ;  /* 0x00101f0f0b167589 */ /* 0x000e6200000e0000 */
[----:B------:R-:W-:-:S04]  /*1390*/  LOP3.LUT R19, R21, 0xf, RZ, 0xc0, !PT ;  /* 0x0000000f15137812 */ /* 0x000fc800078ec0ff */
[----:B------:R-:W-:Y:S01]  /*13a0*/  LOP3.LUT R21, R14, R19, RZ, 0xfc, !PT ;  /* 0x000000130e157212 */ /* 0x000fe200078efcff */
[----:B------:R-:W-:-:S03]  /*13b0*/  VIADD R14, R25, 0x7 ;  /* 0x00000007190e7836 */ /* 0x000fc60000000000 */
[----:B------:R-:W-:Y:S02]  /*13c0*/  LEA R8, R21, R8, 0x2 ;  /* 0x0000000815087211 */ /* 0x000fe400078e10ff */
[----:B------:R-:W-:Y:S01]  /*13d0*/  LDS R21, [R29] ;  /* 0x000000001d157984 */ /* 0x000fe20000000800 */
[----:B------:R-:W-:-:S03]  /*13e0*/  LOP3.LUT R14, R14, 0xf, RZ, 0xc0, !PT ;  /* 0x0000000f0e0e7812 */ /* 0x000fc600078ec0ff */
[----:B------:R-:W-:Y:S04]  /*13f0*/  LDS R8, [R8] ;  /* 0x0000000008087984 */ /* 0x000fe80000000800 */
[----:B------:R-:W2:Y:S01]  /*1400*/  SHFL.IDX PT, R15, R13, R14, 0x101f ;  /* 0x00101f0e0d0f7589 */ /* 0x000ea200000e0000 */
[C---:B0-----:R-:W-:Y:S02]  /*1410*/  IMAD R18, R12.reuse, R18, R24 ;  /* 0x000000120c127224 */ /* 0x041fe400078e0218 */
[----:B------:R-:W-:Y:S01]  /*1420*/  VIADD R24, R25, 0xe ;  /* 0x0000000e19187836 */ /* 0x000fe20000000000 */
[----:B------:R-:W0:Y:S01]  /*1430*/  SHFL.IDX PT, R14, R11, R14, 0x101f ;  /* 0x00101f0e0b0e7589 */ /* 0x000e2200000e0000 */
[----:B-1----:R-:W-:-:S03]  /*1440*/  IMAD R22, R12, R22, R10 ;  /* 0x000000160c167224 */ /* 0x002fc600078e020a */
[----:B------:R-:W-:Y:S01]  /*1450*/  LDS R10, [R28] ;  /* 0x000000001c0a7984 */ /* 0x000fe20000000800 */
[----:B------:R-:W-:-:S03]  /*1460*/  LOP3.LUT R24, R24, 0xf, RZ, 0xc0, !PT ;  /* 0x0000000f18187812 */ /* 0x000fc600078ec0ff */
[----:B------:R-:W1:Y:S04]  /*1470*/  SHFL.IDX PT, R12, R13, R19, 0x101f ;  /* 0x00101f130d0c7589 */ /* 0x000e6800000e0000 */
[----:B------:R-:W3:Y:S01]  /*1480*/  SHFL.IDX PT, R19, R11, R19, 0x101f ;  /* 0x00101f130b137589 */ /* 0x000ee200000e0000 */
[----:B--2---:R-:W-:-:S03]  /*1490*/  IMAD R15, R20, R15, R18 ;  /* 0x0000000f140f7224 */ /* 0x004fc600078e0212 */
[----:B------:R-:W-:Y:S01]  /*14a0*/  LDS R18, [R27] ;  /* 0x000000001b127984 */ /* 0x000fe20000000800 */
[----:B0-----:R-:W-:Y:S02]  /*14b0*/  IMAD R22, R20, R14, R22 ;  /* 0x0000000e14167224 */ /* 0x001fe400078e0216 */
[----:B------:R-:W-:Y:S02]  /*14c0*/  VIADD R14, R25, 0xa ;  /* 0x0000000a190e7836 */ /* 0x000fe40000000000 */
[C---:B------:R-:W-:Y:S02]  /*14d0*/  IMAD R15, R21.reuse, R23, R15 ;  /* 0x00000017150f7224 */ /* 0x040fe400078e020f */
[----:B------:R-:W-:Y:S01]  /*14e0*/  IMAD R9, R21, R9, R22 ;  /* 0x0000000915097224 */ /* 0x000fe200078e0216 */
[----:B------:R-:W-:Y:S01]  /*14f0*/  LOP3.LUT R14, R14, 0xf, RZ, 0xc0, !PT ;  /* 0x0000000f0e0e7812 */ /* 0x000fe200078ec0ff */
[----:B------:R-:W-:Y:S02]  /*1500*/  VIADD R21, R25, 0xb ;  /* 0x0000000b19157836 */ /* 0x000fe40000000000 */
[----:B-1----:R-:W-:-:S02]  /*1510*/  IMAD R15, R8, R12, R15 ;  /* 0x0000000c080f7224 */ /* 0x002fc400078e020f */
[----:B------:R-:W0:Y:S01]  /*1520*/  SHFL.IDX PT, R20, R13, R14, 0x101f ;  /* 0x00101f0e0d147589 */ /* 0x000e2200000e0000 */
[----:B------:R-:W-:Y:S01]  /*1530*/  LOP3.LUT R21, R21, 0xf, RZ, 0xc0, !PT ;  /* 0x0000000f15157812 */ /* 0x000fe200078ec0ff */
[----:B---3--:R-:W-:Y:S02]  /*1540*/  IMAD R9, R8, R19, R9 ;  /* 0x0000001308097224 */ /* 0x008fe400078e0209 */
[----:B------:R-:W1:Y:S04]  /*1550*/  SHFL.IDX PT, R22, R11, R14, 0x101f ;  /* 0x00101f0e0b167589 */ /* 0x000e6800000e0000 */
[----:B------:R-:W-:Y:S04]  /*1560*/  LDS R14, [R26] ;  /* 0x000000001a0e7984 */ /* 0x000fe80000000800 */
[----:B------:R-:W2:Y:S04]  /*1570*/  SHFL.IDX PT, R12, R13, R21, 0x101f ;  /* 0x00101f150d0c7589 */ /* 0x000ea800000e0000 */
[----:B------:R3:W4:Y:S04]  /*1580*/  SHFL.IDX PT, R23, R11, R21, 0x101f ;  /* 0x00101f150b177589 */ /* 0x00072800000e0000 */
[----:B------:R-:W-:Y:S01]  /*1590*/  LDS R19, [R2] ;  /* 0x0000000002137984 */ /* 0x000fe20000000800 */
[----:B0-----:R-:W-:-:S02]  /*15a0*/  IMAD R20, R10, R20, R15 ;  /* 0x000000140a147224 */ /* 0x001fc400078e020f */
[C---:B---3--:R-:W-:Y:S01]  /*15b0*/  VIADD R21, R25.reuse, 0xc ;  /* 0x0000000c19157836 */ /* 0x048fe20000000000 */
[----:B------:R-:W-:Y:S01]  /*15c0*/  LDS R15, [R3] ;  /* 0x00000000030f7984 */ /* 0x000fe20000000800 */
[----:B-1----:R-:W-:Y:S01]  /*15d0*/  IMAD R22, R10, R22, R9 ;  /* 0x000000160a167224 */ /* 0x002fe200078e0209 */
[C---:B------:R-:W-:Y:S01]  /*15e0*/  IADD3 R9, PT, PT, R25.reuse, 0xd, RZ ;  /* 0x0000000d19097810 */ /* 0x040fe20007ffe0ff */
[----:B------:R-:W-:Y:S01]  /*15f0*/  VIADD R25, R25, 0xffffffff ;  /* 0xffffffff19197836 */ /* 0x000fe20000000000 */
[----:B------:R-:W-:Y:S01]  /*1600*/  LOP3.LUT R21, R21, 0xf, RZ, 0xc0, !PT ;  /* 0x0000000f15157812 */ /* 0x000fe200078ec0ff */
[----:B------:R-:W-:Y:S01]  /*1610*/  LDS R10, [R0] ;  /* 0x00000000000a7984 */ /* 0x000fe20000000800 */
[----:B------:R-:W-:Y:S02]  /*1620*/  LOP3.LUT R9, R9, 0xf, RZ, 0xc0, !PT ;  /* 0x0000000f09097812 */ /* 0x000fe400078ec0ff */
[----:B------:R-:W-:Y:S01]  /*1630*/  LOP3.LUT R25, R25, 0xf, RZ, 0xc0, !PT ;  /* 0x0000000f19197812 */ /* 0x000fe200078ec0ff */
[----:B------:R-:W0:Y:S01]  /*1640*/  SHFL.IDX PT, R8, R13, R21, 0x101f ;  /* 0x00101f150d087589 */ /* 0x000e2200000e0000 */
[----:B--2---:R-:W-:-:S02]  /*1650*/  IMAD R12, R18, R12, R20 ;  /* 0x0000000c120c7224 */ /* 0x004fc400078e0214 */
[----:B----4-:R-:W-:Y:S01]  /*1660*/  IMAD R22, R18, R23, R22 ;  /* 0x0000001712167224 */ /* 0x010fe200078e0216 */
[----:B------:R-:W1:Y:S01]  /*1670*/  SHFL.IDX PT, R21, R11, R21, 0x101f ;  /* 0x00101f150b157589 */ /* 0x000e6200000e0000 */
[----:B------:R-:W2:Y:S03]  /*1680*/  S2R R23, SR_TID.X ;  /* 0x0000000000177919 */ /* 0x000ea60000002100 */
[----:B------:R-:W3:Y:S04]  /*1690*/  SHFL.IDX PT, R18, R13, R9, 0x101f ;  /* 0x00101f090d127589 */ /* 0x000ee800000e0000 */
[----:B------:R-:W4:Y:S04]  /*16a0*/  SHFL.IDX PT, R9, R11, R9, 0x101f ;  /* 0x00101f090b097589 */ /* 0x000f2800000e0000 */
[----:B------:R-:W5:Y:S01]  /*16b0*/  SHFL.IDX PT, R20, R13, R24, 0x101f ;  /* 0x00101f180d147589 */ /* 0x000f6200000e0000 */
[----:B0-----:R-:W-:-:S03]  /*16c0*/  IMAD R8, R14, R8, R12 ;  /* 0x000000080e087224 */ /* 0x001fc600078e020c */
[----:B------:R-:W-:Y:S04]  /*16d0*/  SHFL.IDX PT, R13, R13, R25, 0x101f ;  /* 0x00101f190d0d7589 */ /* 0x000fe800000e0000 */
[----:B------:R-:W0:Y:S01]  /*16e0*/  SHFL.IDX PT, R12, R11, R24, 0x101f ;  /* 0x00101f180b0c7589 */ /* 0x000e2200000e0000 */
[----:B-1----:R-:W-:Y:S02]  /*16f0*/  IMAD R21, R14, R21, R22 ;  /* 0x000000150e157224 */ /* 0x002fe400078e0216 */
[----:B------:R-:W-:Y:S01]  /*1700*/  IMAD.SHL.U32 R14, R4, 0x100, RZ ;  /* 0x00000100040e7824 */ /* 0x000fe200078e00ff */
[----:B------:R1:W0:Y:S01]  /*1710*/  SHFL.IDX PT, R11, R11, R25, 0x101f ;  /* 0x00101f190b0b7589 */ /* 0x00022200000e0000 */
[----:B------:R-:W-:Y:S02]  /*1720*/  IMAD.IADD R4, R16, 0x1, R4 ;  /* 0x0000000110047824 */ /* 0x000fe400078e0204 */
[----:B---3--:R-:W-:-:S02]  /*1730*/  IMAD R8, R15, R18, R8 ;  /* 0x000000120f087224 */ /* 0x008fc400078e0208 */
[----:B----4-:R-:W-:Y:S01]  /*1740*/  IMAD R9, R15, R9, R21 ;  /* 0x000000090f097224 */ /* 0x010fe200078e0215 */
[----:B--2---:R-:W-:Y:S01]  /*1750*/  LOP3.LUT R15, R14, R23, RZ, 0xfc, !PT ;  /* 0x000000170e0f7212 */ /* 0x004fe200078efcff */
[----:B-1----:R-:W1:Y:S01]  /*1760*/  LDC.64 R24, c[0x0][0x3a0] ;  /* 0x0000e800ff187b82 */ /* 0x002e620000000a00 */
[C---:B-----5:R-:W-:Y:S02]  /*1770*/  IMAD R8, R19.reuse, R20, R8 ;  /* 0x0000001413087224 */ /* 0x060fe400078e0208 */
[----:B0-----:R-:W-:Y:S02]  /*1780*/  IMAD R12, R19, R12, R9 ;  /* 0x0000000c130c7224 */ /* 0x001fe400078e0209 */
[----:B------:R-:W-:Y:S01]  /*1790*/  IMAD R19, R10, R13, R8 ;  /* 0x0000000d0a137224 */ /* 0x000fe200078e0208 */
[----:B------:R-:W-:Y:S01]  /*17a0*/  SHF.L.U32 R13, R16, 0x2, RZ ;  /* 0x00000002100d7819 */ /* 0x000fe200000006ff */
[----:B------:R-:W-:Y:S01]  /*17b0*/  IMAD R11, R10, R11, R12 ;  /* 0x0000000b0a0b7224 */ /* 0x000fe200078e020c */
[----:B------:R-:W-:Y:S02]  /*17c0*/  BAR.SYNC.DEFER_BLOCKING 0x0 ;  /* 0x0000000000007b1d */ /* 0x000fe40000010000 */
[----:B------:R-:W-:Y:S01]  /*17d0*/  ISETP.GE.U32.AND P0, PT, R4, R13, PT ;  /* 0x0000000d0400720c */ /* 0x000fe20003f06070 */
[----:B-1----:R-:W-:-:S05]  /*17e0*/  IMAD.WIDE R8, R15, 0x4, R24 ;  /* 0x000000040f087825 */ /* 0x002fca00078e0218 */
[----:B------:R0:W-:Y:S04]  /*17f0*/  STG.E desc[UR8][R8.64], R19 ;  /* 0x0000001308007986 */ /* 0x0001e8000c101908 */
[----:B------:R0:W-:Y:S03]  /*1800*/  STG.E desc[UR8][R8.64+0x200], R11 ;  /* 0x0002000b08007986 */ /* 0x0001e6000c101908 */
[----:B------:R-:W-:Y:S05]  /*1810*/  @!P0 BRA `(.L_x_6199) ;  /* 0xfffffff000c48947 */ /* 0x000fea000383ffff */
[----:B------:R-:W-:Y:S05]  /*1820*/  EXIT ;  /* 0x000000000000794d */ /* 0x000fea0003800000 */
        .weak           $__internal_168_$__cuda_sm20_div_u16
        .type           $__internal_168_$__cuda_sm20_div_u16,@function
        .size           $__internal_168_$__cuda_sm20_div_u16,(.L_x_38671 - $__internal_168_$__cuda_sm20_div_u16)
$__internal_168_$__cuda_sm20_div_u16:
        /* <DEDUP_REMOVED lines=18> */
[----:B------:R-:W-:Y:S06]  /*1950*/  RET.REL.NODEC R2 `(_Z9cuda_gemmIiLi128ELi4ELi1ELi256ELi16ELi16ELi64ELi1ELi1EEviiiPT_S1_S1_iii) ;  /* 0xffffffe402a87950 */ /* 0x000fec0003c3ffff */
.L_x_6200:
        /* <DEDUP_REMOVED lines=10> */
.L_x_38671:


//--------------------- .text._Z9cuda_gemmIiLi128ELi4ELi1ELi256ELi16ELi16ELi64ELi1ELi0EEviiiPT_S1_S1_iii --------------------------
	.section	.text._Z9cuda_gemmIiLi128ELi4ELi1ELi256ELi16ELi16ELi64ELi1ELi0EEviiiPT_S1_S1_iii,"ax",@progbits
	.align	128
        .global         _Z9cuda_gemmIiLi128ELi4ELi1ELi256ELi16ELi16ELi64ELi1ELi0EEviiiPT_S1_S1_iii
        .type           _Z9cuda_gemmIiLi128ELi4ELi1ELi256ELi16ELi16ELi64ELi1ELi0EEviiiPT_S1_S1_iii,@function
        .size           _Z9cuda_gemmIiLi128ELi4ELi1ELi256ELi16ELi16ELi64ELi1ELi0EEviiiPT_S1_S1_iii,(.L_x_38672 - _Z9cuda_gemmIiLi128ELi4ELi1ELi256ELi16ELi16ELi64ELi1ELi0EEviiiPT_S1_S1_iii)
        .other          _Z9cuda_gemmIiLi128ELi4ELi1ELi256ELi16ELi16ELi64ELi1ELi0EEviiiPT_S1_S1_iii,@"STO_CUDA_ENTRY STV_DEFAULT"
_Z9cuda_gemmIiLi128ELi4ELi1ELi256ELi16ELi16ELi64ELi1ELi0EEviiiPT_S1_S1_iii:
.text._Z9cuda_gemmIiLi128ELi4ELi1ELi256ELi16ELi16ELi64ELi1ELi0EEviiiPT_S1_S1_iii:
        /* <DEDUP_REMOVED lines=42> */
[----:B------:R-:W4:Y:S01]  /*02a0*/  LDC.64 R6, c[0x0][0x398] ;  /* 0x0000e600ff067b82 */ /* 0x000f220000000a00 */
[----:B------:R-:W-:-:S05]  /*02b0*/  LOP3.LUT R18, RZ, R3, RZ, 0x33, !PT ;  /* 0x00000003ff127212 */ /* 0x000fca00078e33ff */
[----:B0-----:R-:W0:Y:S08]  /*02c0*/  MUFU.RCP R11, R11 ;  /* 0x0000000b000b7308 */ /* 0x001e300000001000 */
[----:B---3--:R-:W3:Y:S01]  /*02d0*/  MUFU.RCP R12, R12 ;  /* 0x0000000c000c7308 */ /* 0x008ee20000001000 */
[----:B0-----:R-:W-:Y:S01]  /*02e0*/  VIADD R5, R11, 0xffffffe ;  /* 0x0ffffffe0b057836 */ /* 0x001fe20000000000 */
[----:B-1----:R-:W-:Y:S01]  /*02f0*/  LEA R11, R13, R4, 0x18 ;  /* 0x000000040d0b7211 */ /* 0x002fe200078ec0ff */
[----:B------:R-:W-:-:S05]  /*0300*/  IMAD.MOV.U32 R4, RZ, RZ, RZ ;  /* 0x000000ffff047224 */ /* 0x000fca00078e00ff */
        /* <DEDUP_REMOVED lines=10> */
[----:B--2-4-:R-:W-:-:S07]  /*03b0*/  MOV R9, R69 ;  /* 0x0000004500097202 */ /* 0x014fce0000000f00 */
.L_x_6203:
        /* <DEDUP_REMOVED lines=21> */
[----:B------:R-:W-:-:S05]  /*0510*/  SEL R15, R18, R15, !P4 ;  /* 0x0000000f120f7207 */ /* 0x000fca0006000000 */
[----:B------:R-:W-:-:S05]  /*0520*/  IMAD R15, R15, 0x4, R8 ;  /* 0x000000040f0f7824 */ /* 0x000fca00078e0208 */
[----:B--2---:R0:W-:Y:S01]  /*0530*/  STS [R15], R4 ;  /* 0x000000040f007388 */ /* 0x0041e20000000800 */
[----:B------:R-:W-:Y:S05]  /*0540*/  @!P0 BRA `(.L_x_6203) ;  /* 0xfffffffc009c8947 */ /* 0x000fea000383ffff */
.L_x_6202:
[----:B------:R-:W-:Y:S05]  /*0550*/  BSYNC.RECONVERGENT B0 ;  /* 0x0000000000007941 */ /* 0x000fea0003800200 */
.L_x_6201:
[----:B------:R-:W-:Y:S01]  /*0560*/  HFMA2 R6, -RZ, RZ, 0, 7.62939453125e-06 ;  /* 0x00000080ff067431 */ /* 0x000fe200000001ff */
[----:B------:R-:W-:-:S07]  /*0570*/  MOV R7, 0x590 ;  /* 0x0000059000077802 */ /* 0x000fce0000000f00 */
[----:B0-----:R-:W-:Y:S05]  /*0580*/  CALL.REL.NOINC `($__internal_169_$__cuda_sm20_div_s16) ;  /* 0x0000003400507944 */ /* 0x001fea0003c00000 */
[----:B------:R-:W-:Y:S01]  /*0590*/  IMAD.U32 R2, RZ, RZ, UR8 ;  /* 0x00000008ff027e24 */ /* 0x000fe2000f8e00ff */
[----:B------:R-:W-:Y:S01]  /*05a0*/  MOV R7, 0x5e0 ;  /* 0x000005e000077802 */ /* 0x000fe20000000f00 */
[----:B------:R-:W-:-:S03]  /*05b0*/  IMAD.MOV.U32 R6, RZ, RZ, 0x10 ;  /* 0x00000010ff067424 */ /* 0x000fc600078e00ff */
[----:B------:R-:W-:-:S07]  /*05c0*/  PRMT R66, R2, 0x9910, RZ ;  /* 0x0000991002427816 */ /* 0x000fce00000000ff */
[----:B------:R-:W-:Y:S05]  /*05d0*/  CALL.REL.NOINC `($__internal_169_$__cuda_sm20_div_s16) ;  /* 0x00000034003c7944 */ /* 0x000fea0003c00000 */
        /* <DEDUP_REMOVED lines=24> */
[----:B------:R-:W-:-:S03]  /*0760*/  IMAD.HI.U32 R70, R70, R69, RZ ;  /* 0x0000004546467227 */ /* 0x000fc600078e00ff */
[----:B------:R-:W-:Y:S01]  /*0770*/  IADD3 R4, PT, PT, R2, UR4, RZ ;  /* 0x0000000402047c10 */ /* 0x000fe2000fffe0ff */
[----:B------:R-:W-:Y:S02]  /*0780*/  IMAD.MOV R5, RZ, RZ, -R70 ;  /* 0x000000ffff057224 */ /* 0x000fe400078e0a46 */
[----:B------:R-:W-:Y:S01]  /*0790*/  IMAD.MOV.U32 R2, RZ, RZ, RZ ;  /* 0x000000ffff027224 */ /* 0x000fe200078e00ff */
[----:B------:R-:W-:Y:S01]  /*07a0*/  ISETP.GE.U32.AND P1, PT, R4, 0x100, PT ;  /* 0x000001000400780c */ /* 0x000fe20003f26070 */
[----:B------:R-:W-:Y:S01]  /*07b0*/  IMAD R5, R0, R5, R69 ;  /* 0x0000000500057224 */ /* 0x000fe200078e0245 */
[----:B------:R-:W-:Y:S02]  /*07c0*/  VIMNMX.U32 R7, PT, PT, R4, 0x100, !PT ;  /* 0x0000010004077848 */ /* 0x000fe40007fe0000 */
[----:B------:R-:W-:Y:S02]  /*07d0*/  SEL R68, RZ, 0x1, P1 ;  /* 0x00000001ff447807 */ /* 0x000fe40000800000 */
[----:B------:R-:W-:Y:S01]  /*07e0*/  ISETP.GE.U32.AND P0, PT, R5, R0, PT ;  /* 0x000000000500720c */ /* 0x000fe20003f06070 */
[----:B0-----:R-:W-:Y:S01]  /*07f0*/  VIADD R3, R6, 0xffffffe ;  /* 0x0ffffffe06037836 */ /* 0x001fe20000000000 */
[----:B------:R-:W-:-:S05]  /*0800*/  IADD3 R7, PT, PT, R7, -R4, -R68 ;  /* 0x8000000407077210 */ /* 0x000fca0007ffe844 */
[----:B------:R-:W0:Y:S06]  /*0810*/  F2I.FTZ.U32.TRUNC.NTZ R3, R3 ;  /* 0x0000000300037305 */ /* 0x000e2c000021f000 */
[----:B------:R-:W-:Y:S02]  /*0820*/  @P0 IMAD.IADD R5, R5, 0x1, -R0 ;  /* 0x0000000105050824 */ /* 0x000fe400078e0a00 */
        /* <DEDUP_REMOVED lines=21> */
[C---:B------:R-:W-:Y:S01]  /*0980*/  VIADD R13, R65.reuse, 0x3 ;  /* 0x00000003410d7836 */ /* 0x040fe20000000000 */
[C---:B------:R-:W-:Y:S01]  /*0990*/  IADD3 R6, PT, PT, R65.reuse, 0xa, RZ ;  /* 0x0000000a41067810 */ /* 0x040fe20007ffe0ff */
[----:B------:R-:W-:Y:S01]  /*09a0*/  VIADD R14, R65, 0x2 ;  /* 0x00000002410e7836 */ /* 0x000fe20000000000 */
[----:B------:R-:W-:Y:S01]  /*09b0*/  ISETP.GE.AND P2, PT, R15, UR7, PT ;  /* 0x000000070f007c0c */ /* 0x000fe2000bf46270 */
[C---:B------:R-:W-:Y:S01]  /*09c0*/  VIADD R12, R65.reuse, 0x4 ;  /* 0x00000004410c7836 */ /* 0x040fe20000000000 */
[----:B------:R-:W-:Y:S01]  /*09d0*/  IADD3 R18, PT, PT, R65, 0xf, RZ ;  /* 0x0000000f41127810 */ /* 0x000fe20007ffe0ff */
[----:B------:R-:W-:Y:S01]  /*09e0*/  @P0 VIADD R7, R7, -UR4 ;  /* 0x8000000407070c36 */ /* 0x000fe20008000000 */
[----:B------:R-:W-:Y:S01]  /*09f0*/  SEL R0, R16, RZ, P2 ;  /* 0x000000ff10007207 */ /* 0x000fe20001000000 */
[----:B------:R-:W-:Y:S01]  /*0a00*/  VIADD R9, R65, 0x7 ;  /* 0x0000000741097836 */ /* 0x000fe20000000000 */
[----:B------:R-:W-:Y:S01]  /*0a10*/  ISETP.GE.AND P2, PT, R13, UR7, PT ;  /* 0x000000070d007c0c */ /* 0x000fe2000bf46270 */
[----:B------:R-:W-:Y:S01]  /*0a20*/  VIADD R10, R65, 0x6 ;  /* 0x00000006410a7836 */ /* 0x000fe20000000000 */
        /* <DEDUP_REMOVED lines=12> */
[----:B------:R-:W-:Y:S01]  /*0af0*/  ISETP.GE.U32.AND P1, PT, R7, UR4, PT ;  /* 0x0000000407007c0c */ /* 0x000fe2000bf26070 */
[----:B------:R-:W-:Y:S01]  /*0b00*/  VIADD R7, R65, 0x9 ;  /* 0x0000000941077836 */ /* 0x000fe20000000000 */
[----:B------:R-:W-:Y:S01]  /*0b10*/  ISETP.GE.AND P2, PT, R9, UR7, PT ;  /* 0x0000000709007c0c */ /* 0x000fe2000bf46270 */
[----:B------:R-:W-:Y:S01]  /*0b20*/  IMAD.IADD R11, R11, 0x1, -R0 ;  /* 0x000000010b0b7824 */ /* 0x000fe200078e0a00 */
[C---:B------:R-:W-:Y:S01]  /*0b30*/  SEL R3, R16.reuse, RZ, P3 ;  /* 0x000000ff10037207 */ /* 0x040fe20001800000 */
[----:B------:R-:W-:Y:S01]  /*0b40*/  @P0 VIADD R17, R17, 0x1 ;  /* 0x0000000111110836 */ /* 0x000fe20000000000 */
[----:B------:R-:W-:Y:S01]  /*0b50*/  SEL R0, R16, RZ, P2 ;  /* 0x000000ff10007207 */ /* 0x000fe20001000000 */
[----:B------:R-:W-:Y:S01]  /*0b60*/  VIADD R31, R44, 0x5 ;  /* 0x000000052c1f7836 */ /* 0x000fe20000000000 */
[----:B------:R-:W-:Y:S01]  /*0b70*/  ISETP.GE.AND P3, PT, R10, UR7, PT ;  /* 0x000000070a007c0c */ /* 0x000fe2000bf66270 */
[----:B------:R-:W-:Y:S01]  /*0b80*/  IMAD.IADD R12, R12, 0x1, -R3 ;  /* 0x000000010c0c7824 */ /* 0x000fe200078e0a03 */
        /* <DEDUP_REMOVED lines=12> */
[----:B------:R-:W-:Y:S01]  /*0c50*/  SEL R0, R16, RZ, P2 ;  /* 0x000000ff10007207 */ /* 0x000fe20001000000 */
[----:B------:R-:W-:Y:S01]  /*0c60*/  VIADD R38, R44, 0x9 ;  /* 0x000000092c267836 */ /* 0x000fe20000000000 */
[----:B------:R-:W-:Y:S01]  /*0c70*/  ISETP.GE.AND P3, PT, R6, UR7, PT ;  /* 0x0000000706007c0c */ /* 0x000fe2000bf66270 */
[----:B------:R-:W-:Y:S01]  /*0c80*/  IMAD.IADD R8, R8, 0x1, -R3 ;  /* 0x0000000108087824 */ /* 0x000fe200078e0a03 */
[----:B------:R-:W-:Y:S01]  /*0c90*/  ISETP.NE.U32.AND P2, PT, RZ, UR4, PT ;  /* 0x00000004ff007c0c */ /* 0x000fe2000bf45070 */
[----:B------:R-:W-:Y:S01]  /*0ca0*/  IMAD.IADD R5, R5, 0x1, -R0 ;  /* 0x0000000105057824 */ /* 0x000fe200078e0a00 */
[----:B------:R-:W-:Y:S01]  /*0cb0*/  SEL R3, R16, RZ, P3 ;  /* 0x000000ff10037207 */ /* 0x000fe20001800000 */
[----:B------:R-:W-:Y:S01]  /*0cc0*/  VIADD R0, R65, 0xe ;  /* 0x0000000e41007836 */ /* 0x000fe20000000000 */
[----:B------:R-:W-:Y:S01]  /*0cd0*/  ISETP.GE.AND P3, PT, R4, UR7, PT ;  /* 0x0000000704007c0c */ /* 0x000fe2000bf66270 */
[----:B------:R-:W-:Y:S01]  /*0ce0*/  VIADD R40, R44, 0xb ;  /* 0x0000000b2c287836 */ /* 0x000fe20000000000 */
[----:B------:R-:W-:Y:S01]  /*0cf0*/  IADD3 R6, PT, PT, R6, -R3, RZ ;  /* 0x8000000306067210 */ /* 0x000fe20007ffe0ff */
[----:B------:R-:W-:Y:S01]  /*0d00*/  VIADD R41, R44, 0xc ;  /* 0x0000000c2c297836 */ /* 0x000fe20000000000 */
[----:B------:R-:W-:Y:S01]  /*0d10*/  SEL R3, R16, RZ, P3 ;  /* 0x000000ff10037207 */ /* 0x000fe20001800000 */
[----:B------:R-:W-:Y:S01]  /*0d20*/  VIADD R42, R44, 0xd ;  /* 0x0000000d2c2a7836 */ /* 0x000fe20000000000 */
[----:B------:R-:W-:Y:S01]  /*0d30*/  ISETP.GE.AND P0, PT, R0, UR7, PT ;  /* 0x0000000700007c0c */ /* 0x000fe2000bf06270 */
[----:B------:R-:W-:Y:S01]  /*0d40*/  VIADD R43, R44, 0xe ;  /* 0x0000000e2c2b7836 */ /* 0x000fe20000000000 */
[----:B------:R-:W-:Y:S01]  /*0d50*/  ISETP.GE.AND P3, PT, R2, UR7, PT ;  /* 0x0000000702007c0c */ /* 0x000fe2000bf66270 */
[----:B------:R-:W-:Y:S01]  /*0d60*/  IMAD.IADD R4, R4, 0x1, -R3 ;  /* 0x0000000104047824 */ /* 0x000fe200078e0a03 */
[----:B------:R-:W-:-:S02]  /*0d70*/  SEL R19, R16, RZ, P0 ;  /* 0x000000ff10137207 */ /* 0x000fc40000000000 */
[----:B------:R-:W-:Y:S02]  /*0d80*/  SEL R3, R16, RZ, P3 ;  /* 0x000000ff10037207 */ /* 0x000fe40001800000 */
[C---:B------:R-:W-:Y:S02]  /*0d90*/  ISETP.GE.AND P0, PT, R65.reuse, UR7, PT ;  /* 0x0000000741007c0c */ /* 0x040fe4000bf06270 */
[----:B------:R-:W-:Y:S01]  /*0da0*/  ISETP.GE.AND P3, PT, R18, UR7, PT ;  /* 0x0000000712007c0c */ /* 0x000fe2000bf66270 */
[----:B------:R-:W-:Y:S01]  /*0db0*/  IMAD.IADD R3, R2, 0x1, -R3 ;  /* 0x0000000102037824 */ /* 0x000fe200078e0a03 */
[----:B------:R-:W-:Y:S01]  /*0dc0*/  @!P2 LOP3.LUT R17, RZ, UR4, RZ, 0x33, !PT ;  /* 0x00000004ff11ac12 */ /* 0x000fe2000f8e33ff */
[----:B------:R-:W-:Y:S01]  /*0dd0*/  IMAD.IADD R2, R0, 0x1, -R19 ;  /* 0x0000000100027824 */ /* 0x000fe200078e0a13 */
[----:B------:R-:W-:Y:S01]  /*0de0*/  IADD3 R39, PT, PT, R44, 0xa, RZ ;  /* 0x0000000a2c277810 */ /* 0x000fe20007ffe0ff */
[----:B------:R-:W-:Y:S01]  /*0df0*/  USEL UR4, UR6, 0x10, UP0 ;  /* 0x0000001006047887 */ /* 0x000fe20008000000 */
[----:B------:R-:W-:Y:S01]  /*0e00*/  SEL R46, R16, RZ, P0 ;  /* 0x000000ff102e7207 */ /* 0x000fe20000000000 */
[----:B------:R-:W-:Y:S01]  /*0e10*/  IMAD.IADD R68, R68, 0x1, R17 ;  /* 0x0000000144447824 */ /* 0x000fe200078e0211 */
[----:B------:R-:W-:Y:S01]  /*0e20*/  SEL R21, R16, RZ, P3 ;  /* 0x000000ff10157207 */ /* 0x000fe20001800000 */
[----:B------:R-:W-:Y:S01]  /*0e30*/  UPRMT UR6, UR8, 0x9910, URZ ;  /* 0x0000991008067896 */ /* 0x000fe200080000ff */
[----:B------:R-:W-:Y:S01]  /*0e40*/  IADD3 R44, PT, PT, R44, -0x1, RZ ;  /* 0xffffffff2c2c7810 */ /* 0x000fe20007ffe0ff */
        /* <DEDUP_REMOVED lines=16> */
[----:B------:R-:W-:-:S07]  /*0f50*/  LOP3.LUT R45, R65, 0x8, RZ, 0x3c, !PT ;  /* 0x00000008412d7812 */ /* 0x000fce00078e3cff */
.L_x_6264:
[----:B0-----:R-:W0:Y:S01]  /*0f60*/  S2R R47, SR_TID.X ;  /* 0x00000000002f7919 */ /* 0x001e220000002100 */
[----:B------:R-:W-:Y:S01]  /*0f70*/  BSSY.RECONVERGENT B0, `(.L_x_6204) ;  /* 0x000005a000007945 */ /* 0x000fe20003800200 */
[----:B------:R1:W-:Y:S01]  /*0f80*/  STL.64 [R1], RZ ;  /* 0x000000ff01007387 */ /* 0x0003e20000100a00 */
[----:B0-----:R-:W-:-:S13]  /*0f90*/  ISETP.GT.U32.AND P0, PT, R47, 0x3f, PT ;  /* 0x0000003f2f00780c */ /* 0x001fda0003f04070 */
[----:B-1234-:R-:W-:Y:S05]  /*0fa0*/  @P0 BRA `(.L_x_6205) ;  /* 0x0000000400580947 */ /* 0x01efea0003800000 */
[C---:B------:R-:W-:Y:S01]  /*0fb0*/  LOP3.LUT R23, R68.reuse, 0x3, RZ, 0xc0, !PT ;  /* 0x0000000344177812 */ /* 0x040fe200078ec0ff */
[----:B------:R-:W-:Y:S01]  /*0fc0*/  BSSY.RECONVERGENT B1, `(.L_x_6206) ;  /* 0x0000026000017945 */ /* 0x000fe20003800200 */
[----:B------:R-:W-:Y:S01]  /*0fd0*/  ISETP.GE.U32.AND P1, PT, R68, 0x3, PT ;  /* 0x000000034400780c */ /* 0x000fe20003f26070 */
[----:B------:R-:W-:Y:S01]  /*0fe0*/  IMAD.SHL.U32 R77, R47, 0x4, RZ ;  /* 0x000000042f4d7824 */ /* 0x000fe200078e00ff */
[----:B------:R-:W-:-:S13]  /*0ff0*/  ISETP.NE.AND P0, PT, R23, 0x3, PT ;  /* 0x000000031700780c */ /* 0x000fda0003f05270 */
        /* <DEDUP_REMOVED lines=22> */
[----:B------:R-:W-:-:S06]  /*1160*/  IMAD R17, R17, 0x100, R22 ;  /* 0x0000010011117824 */ /* 0x000fcc00078e0216 */
[----:B------:R-:W-:Y:S02]  /*1170*/  @P0 IMAD R19, R16, 0x100, R77 ;  /* 0x0000010010130824 */ /* 0x000fe400078e024d */
[----:B------:R-:W-:-:S04]  /*1180*/  IMAD.WIDE R16, R17, 0x4, R20 ;  /* 0x0000000411107825 */ /* 0x000fc800078e0214 */
        /* <DEDUP_REMOVED lines=9> */
.L_x_6207:
[----:B------:R-:W-:Y:S05]  /*1220*/  BSYNC.RECONVERGENT B1 ;  /* 0x0000000000017941 */ /* 0x000fea0003800200 */
.L_x_6206:
        /* <DEDUP_REMOVED lines=8> */
[----:B------:R-:W-:Y:S02]  /*12b0*/  IMAD.SHL.U32 R73, R73, 0x4, RZ ;  /* 0x0000000449497824 */ /* 0x000fe400078e00ff */
[----:B01----:R-:W-:-:S02]  /*12c0*/  IMAD.U32 R17, RZ, RZ, UR13 ;  /* 0x0000000dff117e24 */ /* 0x003fc4000f8e00ff */
[--C-:B------:R-:W-:Y:S01]  /*12d0*/  IMAD R71, R71, 0xc, R76.reuse ;  /* 0x0000000c47477824 */ /* 0x100fe200078e024c */
[----:B------:R-:W-:Y:S01]  /*12e0*/  IADD3 R75, PT, PT, R73, R76, RZ ;  /* 0x0000004c494b7210 */ /* 0x000fe20007ffe0ff */
[----:B------:R-:W-:Y:S01]  /*12f0*/  IMAD R74, R17, 0x8, R76 ;  /* 0x00000008114a7824 */ /* 0x000fe200078e024c */
[----:B--2---:R-:W-:-:S06]  /*1300*/  ULEA UR7, UR8, UR7, 0x18 ;  /* 0x0000000708077291 */ /* 0x004fcc000f8ec0ff */
[----:B------:R-:W-:-:S07]  /*1310*/  LEA R72, R77, UR7, 0x2 ;  /* 0x000000074d487c11 */ /* 0x000fce000f8e10ff */
.L_x_6208:
        /* <DEDUP_REMOVED lines=10> */
[----:B0-----:R-:W-:-:S04]  /*13c0*/  IMAD.U32 R35, RZ, RZ, UR13 ;  /* 0x0000000dff237e24 */ /* 0x001fc8000f8e00ff */
[----:B------:R-:W-:Y:S01]  /*13d0*/  IMAD R34, R35, 0x10, R72 ;  /* 0x0000001023227824 */ /* 0x000fe200078e0248 */
[----:B------:R-:W-:-:S04]  /*13e0*/  MOV R33, UR13 ;  /* 0x0000000d00217c02 */ /* 0x000fc80008000f00 */
[----:B---3--:R0:W-:Y:S01]  /*13f0*/  STS.128 [R34], R16 ;  /* 0x0000001022007388 */ /* 0x0081e20000000c00 */
[----:B------:R-:W-:Y:S01]  /*1400*/  IMAD R33, R33, 0x30, R72 ;  /* 0x0000003021217824 */ /* 0x000fe200078e0248 */
[----:B------:R-:W-:Y:S01]  /*1410*/  IADD3 R32, PT, PT, R73, R77, R73 ;  /* 0x0000004d49207210 */ /* 0x000fe20007ffe049 */
[----:B0-----:R-:W-:-:S04]  /*1420*/  IMAD.U32 R19, RZ, RZ, UR13 ;  /* 0x0000000dff137e24 */ /* 0x001fc8000f8e00ff */
[----:B------:R-:W-:Y:S01]  /*1430*/  IMAD R18, R19, 0x20, R72 ;  /* 0x0000002013127824 */ /* 0x000fe200078e0248 */
[----:B------:R-:W-:-:S04]  /*1440*/  IADD3 R77, PT, PT, R73, R32, R73 ;  /* 0x00000020494d7210 */ /* 0x000fc80007ffe049 */
[----:B----4-:R0:W-:Y:S04]  /*1450*/  STS.128 [R18], R20 ;  /* 0x0000001412007388 */ /* 0x0101e80000000c00 */
[----:B-----5:R2:W-:Y:S01]  /*1460*/  STS.128 [R33], R24 ;  /* 0x0000001821007388 */ /* 0x0205e20000000c00 */
[----:B------:R-:W-:Y:S01]  /*1470*/  ISETP.GE.U32.AND P0, PT, R77, 0x100, PT ;  /* 0x000001004d00780c */ /* 0x000fe20003f06070 */
[----:B------:R-:W-:Y:S02]  /*1480*/  IMAD.U32 R17, RZ, RZ, UR13 ;  /* 0x0000000dff117e24 */ /* 0x000fe4000f8e00ff */
[----:B------:R-:W-:Y:S02]  /*1490*/  IMAD.U32 R16, RZ, RZ, UR13 ;  /* 0x0000000dff107e24 */ /* 0x000fe4000f8e00ff */
[----:B------:R-:W-:Y:S01]  /*14a0*/  IMAD R71, R35, 0x10, R71 ;  /* 0x0000001023477824 */ /* 0x000fe200078e0247 */
[----:B------:R-:W-:Y:S01]  /*14b0*/  LEA R74, R17, R74, 0x4 ;  /* 0x0000004a114a7211 */ /* 0x000fe200078e20ff */
[----:B------:R-:W-:-:S02]  /*14c0*/  IMAD R75, R16, 0x10, R75 ;  /* 0x00000010104b7824 */ /* 0x000fc400078e024b */
[----:B0-----:R-:W-:Y:S02]  /*14d0*/  IMAD.U32 R21, RZ, RZ, UR13 ;  /* 0x0000000dff157e24 */ /* 0x001fe4000f8e00ff */
[----:B------:R-:W-:Y:S02]  /*14e0*/  IMAD R72, R19, 0x40, R72 ;  /* 0x0000004013487824 */ /* 0x000fe400078e0248 */
[----:B------:R-:W-:Y:S01]  /*14f0*/  IMAD R76, R21, 0x10, R76 ;  /* 0x00000010154c7824 */ /* 0x000fe200078e024c */
[----:B--2---:R-:W-:Y:S06]  /*1500*/  @!P0 BRA `(.L_x_6208) ;  /* 0xfffffffc00848947 */ /* 0x004fec000383ffff */
.L_x_6205:
[----:B------:R-:W-:Y:S05]  /*1510*/  BSYNC.RECONVERGENT B0 ;  /* 0x0000000000007941 */ /* 0x000fea0003800200 */
.L_x_6204:
[----:B------:R-:W-:Y:S01]  /*1520*/  BAR.SYNC.DEFER_BLOCKING 0x0 ;  /* 0x0000000000007b1d */ /* 0x000fe20000010000 */
[----:B------:R-:W-:Y:S02]  /*1530*/  ISETP.GE.AND P0, PT, R67, 0x1, PT ;  /* 0x000000014300780c */ /* 0x000fe40003f06270 */
[----:B01----:R-:W-:-:S11]  /*1540*/  CS2R R16, SRZ ;  /* 0x0000000000107805 */ /* 0x003fd6000001ff00 */
[----:B------:R-:W-:Y:S05]  /*1550*/  @!P0 BRA `(.L_x_6209) ;  /* 0x00000018000c8947 */ /* 0x000fea0003800000 */
[----:B------:R-:W-:Y:S01]  /*1560*/  HFMA2 R16, -RZ, RZ, 0, 0 ;  /* 0x00000000ff107431 */ /* 0x000fe200000001ff */
[----:B------:R-:W-:Y:S01]  /*1570*/  BSSY B1, `(.L_x_6210) ;  /* 0x0000180000017945 */ /* 0x000fe20003800000 */
[----:B------:R-:W-:-:S07]  /*1580*/  IMAD.MOV.U32 R26, RZ, RZ, RZ ;  /* 0x000000ffff1a7224 */ /* 0x000fce00078e00ff */
.L_x_6263:
[----:B0-----:R-:W0:Y:S01]  /*1590*/  LDC R17, c[0x0][0x3ac] ;  /* 0x0000eb00ff117b82 */ /* 0x001e220000000800 */
[----:B------:R-:W-:Y:S01]  /*15a0*/  VIMNMX R19, PT, PT, R67, 0x80, PT ;  /* 0x0000008043137848 */ /* 0x000fe20003fe0100 */
[----:B------:R-:W-:-:S04]  /*15b0*/  IMAD.MOV R18, RZ, RZ, -R70 ;  /* 0x000000ffff127224 */ /* 0x000fc800078e0a46 */
        /* <DEDUP_REMOVED lines=22> */
.L_x_6211:
        /* <DEDUP_REMOVED lines=8> */
.L_x_6212:
        /* <DEDUP_REMOVED lines=8> */
.L_x_6213:
        /* <DEDUP_REMOVED lines=8> */
.L_x_6214:
        /* <DEDUP_REMOVED lines=8> */
.L_x_6215:
        /* <DEDUP_REMOVED lines=8> */
.L_x_6216:
        /* <DEDUP_REMOVED lines=8> */
.L_x_6217:
        /* <DEDUP_REMOVED lines=13> */
.L_x_6218:
        /* <DEDUP_REMOVED lines=13> */
.L_x_6219:
        /* <DEDUP_REMOVED lines=13> */
.L_x_6220:
        /* <DEDUP_REMOVED lines=13> */
.L_x_6221:
        /* <DEDUP_REMOVED lines=13> */
.L_x_6222:
        /* <DEDUP_REMOVED lines=13> */
.L_x_6223:
        /* <DEDUP_REMOVED lines=13> */
.L_x_6224:
        /* <DEDUP_REMOVED lines=13> */
.L_x_6225:
        /* <DEDUP_REMOVED lines=13> */
.L_x_6226:
        /* <DEDUP_REMOVED lines=15> */
.L_x_6262:
[----:B------:R-:W-:Y:S01]  /*2260*/  ISETP.GT.U32.AND P6, PT, R17, 0x40, PT ;  /* 0x000000401100780c */ /* 0x000fe20003fc4070 */
[----:B------:R-:W-:-:S04]  /*2270*/  IMAD R24, R19, 0x44, R18 ;  /* 0x0000004413187824 */ /* 0x000fc800078e0212 */
[----:B------:R-:W-:-:S08]  /*2280*/  IMAD R25, R69, 0x4, R24 ;  /* 0x0000000445197824 */ /* 0x000fd000078e0218 */
[----:B0-----:R-:W-:Y:S05]  /*2290*/  @P6 BRA `(.L_x_6229) ;  /* 0x0000000400906947 */ /* 0x001fea0003800000 */
        /* <DEDUP_REMOVED lines=8> */
.L_x_6267:
[----:B01----:R-:W-:-:S07]  /*2320*/  IMAD R22, R48, R27, RZ ;  /* 0x0000001b30167224 */ /* 0x003fce00078e02ff */
.L_x_6230:
[----:B------:R-:W-:-:S13]  /*2330*/  ISETP.GE.AND P5, PT, R23, 0x2, PT ;  /* 0x000000021700780c */ /* 0x000fda0003fa6270 */
[----:B------:R-:W-:Y:S05]  /*2340*/  @!P5 BRA `(.L_x_6232) ;  /* 0x000000000010d947 */ /* 0x000fea0003800000 */
[----:B------:R-:W-:-:S03]  /*2350*/  UMOV UR7, 0xffffffff ;  /* 0xffffffff00077882 */ /* 0x000fc60000000000 */
[----:B------:R-:W-:Y:S05]  /*2360*/  BRA.DIV UR7, `(.L_x_6233) ;  /* 0x0000000e079c7947 */ /* 0x000fea000b800000 */
[----:B------:R0:W0:Y:S02]  /*2370*/  SHFL.IDX PT, R24, R25, R15, 0x101f ;  /* 0x00101f0f19187589 */ /* 0x00002400000e0000 */
.L_x_6270:
[----:B0--3--:R-:W-:-:S07]  /*2380*/  IMAD R22, R49, R24, R22 ;  /* 0x0000001831167224 */ /* 0x009fce00078e0216 */
.L_x_6232:
[----:B------:R-:W-:-:S13]  /*2390*/  ISETP.GE.AND P4, PT, R23, 0x3, PT ;  /* 0x000000031700780c */ /* 0x000fda0003f86270 */
[----:B------:R-:W-:Y:S05]  /*23a0*/  @!P4 BRA `(.L_x_6234) ;  /* 0x000000000010c947 */ /* 0x000fea0003800000 */
[----:B------:R-:W-:-:S03]  /*23b0*/  UMOV UR7, 0xffffffff ;  /* 0xffffffff00077882 */ /* 0x000fc60000000000 */
[----:B------:R-:W-:Y:S05]  /*23c0*/  BRA.DIV UR7, `(.L_x_6235) ;  /* 0x0000000e07ac7947 */ /* 0x000fea000b800000 */
[----:B------:R0:W0:Y:S02]  /*23d0*/  SHFL.IDX PT, R27, R25, R14, 0x101f ;  /* 0x00101f0e191b7589 */ /* 0x00002400000e0000 */
.L_x_6273:
[----:B0-----:R-:W-:-:S07]  /*23e0*/  IMAD R22, R50, R27, R22 ;  /* 0x0000001b32167224 */ /* 0x001fce00078e0216 */
.L_x_6234:
[----:B------:R-:W-:-:S13]  /*23f0*/  ISETP.GE.AND P3, PT, R23, 0x4, PT ;  /* 0x000000041700780c */ /* 0x000fda0003f66270 */
[----:B------:R-:W-:Y:S05]  /*2400*/  @!P3 BRA `(.L_x_6236) ;  /* 0x000000000010b947 */ /* 0x000fea0003800000 */
[----:B------:R-:W-:-:S03]  /*2410*/  UMOV UR7, 0xffffffff ;  /* 0xffffffff00077882 */ /* 0x000fc60000000000 */
[----:B------:R-:W-:Y:S05]  /*2420*/  BRA.DIV UR7, `(.L_x_6237) ;  /* 0x0000000e07b87947 */ /* 0x000fea000b800000 */
[----:B------:R0:W0:Y:S02]  /*2430*/  SHFL.IDX PT, R24, R25, R13, 0x101f ;  /* 0x00101f0d19187589 */ /* 0x00002400000e0000 */
.L_x_6276:
[----:B0-----:R-:W-:-:S07]  /*2440*/  IMAD R22, R51, R24, R22 ;  /* 0x0000001833167224 */ /* 0x001fce00078e0216 */
.L_x_6236:
[----:B------:R-:W-:-:S13]  /*2450*/  ISETP.GE.AND P2, PT, R23, 0x5, PT ;  /* 0x000000051700780c */ /* 0x000fda0003f46270 */
[----:B------:R-:W-:Y:S05]  /*2460*/  @!P2 BRA `(.L_x_6238) ;  /* 0x000000000010a947 */ /* 0x000fea0003800000 */
[----:B------:R-:W-:-:S03]  /*2470*/  UMOV UR7, 0xffffffff ;  /* 0xffffffff00077882 */ /* 0x000fc60000000000 */
[----:B------:R-:W-:Y:S05]  /*2480*/  BRA.DIV UR7, `(.L_x_6239) ;  /* 0x0000000e07c87947 */ /* 0x000fea000b800000 */
[----:B------:R0:W0:Y:S02]  /*2490*/  SHFL.IDX PT, R27, R25, R12, 0x101f ;  /* 0x00101f0c191b7589 */ /* 0x00002400000e0000 */
.L_x_6279:
[----:B0-----:R-:W-:-:S07]  /*24a0*/  IMAD R22, R52, R27, R22 ;  /* 0x0000001b34167224 */ /* 0x001fce00078e0216 */
.L_x_6238:
[----:B------:R-:W-:-:S13]  /*24b0*/  ISETP.GE.AND P1, PT, R23, 0x6, PT ;  /* 0x000000061700780c */ /* 0x000fda0003f26270 */
[----:B------:R-:W-:Y:S05]  /*24c0*/  @!P1 BRA `(.L_x_6240) ;  /* 0x0000000000109947 */ /* 0x000fea0003800000 */
[----:B------:R-:W-:-:S03]  /*24d0*/  UMOV UR7, 0xffffffff ;  /* 0xffffffff00077882 */ /* 0x000fc60000000000 */
[----:B------:R-:W-:Y:S05]  /*24e0*/  BRA.DIV UR7, `(.L_x_6241) ;  /* 0x0000000e07d47947 */ /* 0x000fea000b800000 */
[----:B------:R0:W0:Y:S02]  /*24f0*/  SHFL.IDX PT, R24, R25, R11, 0x101f ;  /* 0x00101f0b19187589 */ /* 0x00002400000e0000 */
.L_x_6282:
[----:B0-----:R-:W-:-:S07]  /*2500*/  IMAD R22, R53, R24, R22 ;  /* 0x0000001835167224 */ /* 0x001fce00078e0216 */
.L_x_6240:
[----:B------:R-:W-:-:S13]  /*2510*/  ISETP.GE.AND P0, PT, R23, 0x7, PT ;  /* 0x000000071700780c */ /* 0x000fda0003f06270 */
[----:B------:R-:W-:Y:S05]  /*2520*/  @!P0 BRA `(.L_x_6242) ;  /* 0x0000000000108947 */ /* 0x000fea0003800000 */
[----:B------:R-:W-:-:S03]  /*2530*/  UMOV UR7, 0xffffffff ;  /* 0xffffffff00077882 */ /* 0x000fc60000000000 */
[----:B------:R-:W-:Y:S05]  /*2540*/  BRA.DIV UR7, `(.L_x_6243) ;  /* 0x0000000e07e47947 */ /* 0x000fea000b800000 */
[----:B------:R0:W0:Y:S02]  /*2550*/  SHFL.IDX PT, R27, R25, R10, 0x101f ;  /* 0x00101f0a191b7589 */ /* 0x00002400000e0000 */
.L_x_6285:
[----:B0-----:R-:W-:-:S07]  /*2560*/  IMAD R22, R54, R27, R22 ;  /* 0x0000001b36167224 */ /* 0x001fce00078e0216 */
.L_x_6242:
[----:B------:R-:W-:-:S13]  /*2570*/  ISETP.GE.AND P6, PT, R23, 0x8, PT ;  /* 0x000000081700780c */ /* 0x000fda0003fc6270 */
[----:B------:R-:W-:Y:S05]  /*2580*/  @!P6 BRA `(.L_x_6244) ;  /* 0x000000000010e947 */ /* 0x000fea0003800000 */
[----:B------:R-:W-:-:S03]  /*2590*/  UMOV UR7, 0xffffffff ;  /* 0xffffffff00077882 */ /* 0x000fc60000000000 */
[----:B------:R-:W-:Y:S05]  /*25a0*/  BRA.DIV UR7, `(.L_x_6245) ;  /* 0x0000000e07f07947 */ /* 0x000fea000b800000 */
[----:B------:R0:W0:Y:S02]  /*25b0*/  SHFL.IDX PT, R24, R25, R9, 0x101f ;  /* 0x00101f0919187589 */ /* 0x00002400000e0000 */
.L_x_6288:
[----:B0-2---:R-:W-:-:S07]  /*25c0*/  IMAD R22, R55, R24, R22 ;  /* 0x0000001837167224 */ /* 0x005fce00078e0216 */
.L_x_6244:
[----:B------:R-:W-:-:S13]  /*25d0*/  ISETP.GE.AND P6, PT, R23, 0x9, PT ;  /* 0x000000091700780c */ /* 0x000fda0003fc6270 */
[----:B------:R-:W-:Y:S05]  /*25e0*/  @!P6 BRA `(.L_x_6246) ;  /* 0x000000000010e947 */ /* 0x000fea0003800000 */
[----:B------:R-:W-:-:S03]  /*25f0*/  UMOV UR7, 0xffffffff ;  /* 0xffffffff00077882 */ /* 0x000fc60000000000 */
[----:B------:R-:W-:Y:S05]  /*2600*/  BRA.DIV UR7, `(.L_x_6247) ;  /* 0x0000001207007947 */ /* 0x000fea000b800000 */
[----:B------:R0:W0:Y:S02]  /*2610*/  SHFL.IDX PT, R27, R25, R8, 0x101f ;  /* 0x00101f08191b7589 */ /* 0x00002400000e0000 */
.L_x_6291:
[----:B0---4-:R-:W-:-:S07]  /*2620*/  IMAD R22, R56, R27, R22 ;  /* 0x0000001b38167224 */ /* 0x011fce00078e0216 */
.L_x_6246:
[----:B------:R-:W-:-:S13]  /*2630*/  ISETP.GE.AND P6, PT, R23, 0xa, PT ;  /* 0x0000000a1700780c */ /* 0x000fda0003fc6270 */
[----:B------:R-:W-:Y:S05]  /*2640*/  @!P6 BRA `(.L_x_6248) ;  /* 0x000000000010e947 */ /* 0x000fea0003800000 */
[----:B------:R-:W-:-:S03]  /*2650*/  UMOV UR7, 0xffffffff ;  /* 0xffffffff00077882 */ /* 0x000fc60000000000 */
[----:B------:R-:W-:Y:S05]  /*2660*/  BRA.DIV UR7, `(.L_x_6249) ;  /* 0x00000012070c7947 */ /* 0x000fea000b800000 */
[----:B------:R0:W0:Y:S02]  /*2670*/  SHFL.IDX PT, R24, R25, R7, 0x101f ;  /* 0x00101f0719187589 */ /* 0x00002400000e0000 */
.L_x_6294:
[----:B0-----:R-:W-:-:S07]  /*2680*/  IMAD R22, R57, R24, R22 ;  /* 0x0000001839167224 */ /* 0x001fce00078e0216 */
.L_x_6248:
[----:B------:R-:W-:-:S13]  /*2690*/  ISETP.GE.AND P6, PT, R23, 0xb, PT ;  /* 0x0000000b1700780c */ /* 0x000fda0003fc6270 */
[----:B------:R-:W-:Y:S05]  /*26a0*/  @!P6 BRA `(.L_x_6250) ;  /* 0x000000000010e947 */ /* 0x000fea0003800000 */
[----:B------:R-:W-:-:S03]  /*26b0*/  UMOV UR7, 0xffffffff ;  /* 0xffffffff00077882 */ /* 0x000fc60000000000 */
[----:B------:R-:W-:Y:S05]  /*26c0*/  BRA.DIV UR7, `(.L_x_6251) ;  /* 0x00000012071c7947 */ /* 0x000fea000b800000 */
[----:B------:R0:W0:Y:S02]  /*26d0*/  SHFL.IDX PT, R27, R25, R6, 0x101f ;  /* 0x00101f06191b7589 */ /* 0x00002400000e0000 */
.L_x_6297:
[----:B0-----:R-:W-:-:S07]  /*26e0*/  IMAD R22, R58, R27, R22 ;  /* 0x0000001b3a167224 */ /* 0x001fce00078e0216 */
.L_x_6250:
[----:B------:R-:W-:-:S13]  /*26f0*/  ISETP.GE.AND P6, PT, R23, 0xc, PT ;  /* 0x0000000c1700780c */ /* 0x000fda0003fc6270 */
[----:B------:R-:W-:Y:S05]  /*2700*/  @!P6 BRA `(.L_x_6252) ;  /* 0x000000000010e947 */ /* 0x000fea0003800000 */
[----:B------:R-:W-:-:S03]  /*2710*/  UMOV UR7, 0xffffffff ;  /* 0xffffffff00077882 */ /* 0x000fc60000000000 */
[----:B------:R-:W-:Y:S05]  /*2720*/  BRA.DIV UR7, `(.L_x_6253) ;  /* 0x0000001207287947 */ /* 0x000fea000b800000 */
[----:B------:R0:W0:Y:S02]  /*2730*/  SHFL.IDX PT, R24, R25, R5, 0x101f ;  /* 0x00101f0519187589 */ /* 0x00002400000e0000 */
.L_x_6300:
[----:B0-----:R-:W-:-:S07]  /*2740*/  IMAD R22, R59, R24, R22 ;  /* 0x000000183b167224 */ /* 0x001fce00078e0216 */
.L_x_6252:
[----:B------:R-:W-:-:S13]  /*2750*/  ISETP.GE.AND P6, PT, R23, 0xd, PT ;  /* 0x0000000d1700780c */ /* 0x000fda0003fc6270 */
[----:B------:R-:W-:Y:S05]  /*2760*/  @!P6 BRA `(.L_x_6254) ;  /* 0x000000000010e947 */ /* 0x000fea0003800000 */
[----:B------:R-:W-:-:S03]  /*2770*/  UMOV UR7, 0xffffffff ;  /* 0xffffffff00077882 */ /* 0x000fc60000000000 */
[----:B------:R-:W-:Y:S05]  /*2780*/  BRA.DIV UR7, `(.L_x_6255) ;  /* 0x0000001207387947 */ /* 0x000fea000b800000 */
[----:B------:R0:W0:Y:S02]  /*2790*/  SHFL.IDX PT, R27, R25, R4, 0x101f ;  /* 0x00101f04191b7589 */ /* 0x00002400000e0000 */
.L_x_6303:
[----:B0-----:R-:W-:-:S07]  /*27a0*/  IMAD R22, R60, R27, R22 ;  /* 0x0000001b3c167224 */ /* 0x001fce00078e0216 */
.L_x_6254:
[----:B------:R-:W-:-:S13]  /*27b0*/  ISETP.GE.AND P6, PT, R23, 0xe, PT ;  /* 0x0000000e1700780c */ /* 0x000fda0003fc6270 */
[----:B------:R-:W-:Y:S05]  /*27c0*/  @!P6 BRA `(.L_x_6256) ;  /* 0x000000000010e947 */ /* 0x000fea0003800000 */
[----:B------:R-:W-:-:S03]  /*27d0*/  UMOV UR7, 0xffffffff ;  /* 0xffffffff00077882 */ /* 0x000fc60000000000 */
[----:B------:R-:W-:Y:S05]  /*27e0*/  BRA.DIV UR7, `(.L_x_6257) ;  /* 0x0000001207447947 */ /* 0x000fea000b800000 */
[----:B------:R0:W0:Y:S02]  /*27f0*/  SHFL.IDX PT, R24, R25, R3, 0x101f ;  /* 0x00101f0319187589 */ /* 0x00002400000e0000 */
.L_x_6306:
[----:B0-----:R-:W-:-:S07]  /*2800*/  IMAD R22, R61, R24, R22 ;  /* 0x000000183d167224 */ /* 0x001fce00078e0216 */
.L_x_6256:
[----:B------:R-:W-:-:S13]  /*2810*/  ISETP.GE.AND P6, PT, R23, 0xf, PT ;  /* 0x0000000f1700780c */ /* 0x000fda0003fc6270 */
[----:B------:R-:W-:Y:S05]  /*2820*/  @!P6 BRA `(.L_x_6258) ;  /* 0x000000000010e947 */ /* 0x000fea0003800000 */
[----:B------:R-:W-:-:S03]  /*2830*/  UMOV UR7, 0xffffffff ;  /* 0xffffffff00077882 */ /* 0x000fc60000000000 */
[----:B------:R-:W-:Y:S05]  /*2840*/  BRA.DIV UR7, `(.L_x_6259) ;  /* 0x0000001207547947 */ /* 0x000fea000b800000 */
[----:B------:R0:W0:Y:S02]  /*2850*/  SHFL.IDX PT, R27, R25, R2, 0x101f ;  /* 0x00101f02191b7589 */ /* 0x00002400000e0000 */
.L_x_6309:
[----:B0-----:R-:W-:-:S07]  /*2860*/  IMAD R22, R62, R27, R22 ;  /* 0x0000001b3e167224 */ /* 0x001fce00078e0216 */
.L_x_6258:
[----:B------:R-:W-:-:S13]  /*2870*/  ISETP.GE.AND P6, PT, R23, 0x10, PT ;  /* 0x000000101700780c */ /* 0x000fda0003fc6270 */
[----:B------:R-:W-:Y:S05]  /*2880*/  @!P6 BRA `(.L_x_6260) ;  /* 0x000000040004e947 */ /* 0x000fea0003800000 */
[----:B------:R-:W-:-:S03]  /*2890*/  UMOV UR7, 0xffffffff ;  /* 0xffffffff00077882 */ /* 0x000fc60000000000 */
[----:B------:R-:W-:Y:S05]  /*28a0*/  BRA.DIV UR7, `(.L_x_6261) ;  /* 0x0000001207607947 */ /* 0x000fea000b800000 */
[----:B------:R0:W0:Y:S02]  /*28b0*/  SHFL.IDX PT, R25, R25, R0, 0x101f ;  /* 0x00101f0019197589 */ /* 0x00002400000e0000 */
.L_x_6312:
[----:B0-----:R-:W-:Y:S01]  /*28c0*/  IMAD R22, R63, R25, R22 ;  /* 0x000000193f167224 */ /* 0x001fe200078e0216 */
[----:B------:R-:W-:Y:S06]  /*28d0*/  BRA `(.L_x_6260) ;  /* 0x0000000000f07947 */ /* 0x000fec0003800000 */
.L_x_6229:
        /* <DEDUP_REMOVED lines=22> */
[----:B------:R-:W-:-:S06]  /*2a40*/  @P6 IMAD R74, R37, 0x4, R24 ;  /* 0x00000004254a6824 */ /* 0x000fcc00078e0218 */
[----:B------:R-:W2:Y:S01]  /*2a50*/  @P6 LDS R74, [R74] ;  /* 0x000000004a4a6984 */ /* 0x000ea20000000800 */
[----:B0-----:R-:W-:-:S04]  /*2a60*/  @P2 IMAD R22, R52, R25, R22 ;  /* 0x0000001934162224 */ /* 0x001fc800078e0216 */
        /* <DEDUP_REMOVED lines=35> */
.L_x_6260:
        /* <DEDUP_REMOVED lines=9> */
.L_x_6228:
[----:B------:R-:W-:Y:S05]  /*2d30*/  BSYNC B0 ;  /* 0x0000000000007941 */ /* 0x000fea0003800000 */
.L_x_6227:
[----:B------:R-:W-:Y:S01]  /*2d40*/  ISETP.NE.AND P6, PT, R32, RZ, PT ;  /* 0x000000ff2000720c */ /* 0x000fe20003fc5270 */
[----:B------:R-:W-:-:S12]  /*2d50*/  VIADD R26, R26, 0x1 ;  /* 0x000000011a1a7836 */ /* 0x000fd80000000000 */
[----:B------:R-:W-:Y:S05]  /*2d60*/  @!P6 BRA `(.L_x_6263) ;  /* 0xffffffe80008e947 */ /* 0x000fea000383ffff */
[----:B------:R-:W-:Y:S05]  /*2d70*/  BSYNC B1 ;  /* 0x0000000000017941 */ /* 0x000fea0003800000 */
.L_x_6210:
[----:B------:R0:W5:Y:S02]  /*2d80*/  LDL.64 R16, [R1] ;  /* 0x0000000001107983 */ /* 0x0001640000100a00 */
.L_x_6209:
[----:B------:R-:W-:Y:S05]  /*2d90*/  WARPSYNC.ALL ;  /* 0x0000000000007948 */ /* 0x000fea0003800000 */
[----:B------:R-:W-:-:S04]  /*2da0*/  VIMNMX R20, PT, PT, R67, 0x80, PT ;  /* 0x0000008043147848 */ /* 0x000fc80003fe0100 */
[-C--:B------:R-:W-:Y:S01]  /*2db0*/  IABS R21, R20.reuse ;  /* 0x0000001400157213 */ /* 0x080fe20000000000 */
[-C--:B0-----:R-:W-:Y:S01]  /*2dc0*/  IMAD R23, R67, R20.reuse, RZ ;  /* 0x0000001443177224 */ /* 0x081fe200078e02ff */
[----:B------:R-:W-:Y:S01]  /*2dd0*/  IABS R26, R20 ;  /* 0x00000014001a7213 */ /* 0x000fe20000000000 */
[----:B------:R-:W-:Y:S01]  /*2de0*/  UIADD3 UR8, UPT, UPT, UR6, 0x1, URZ ;  /* 0x0000000106087890 */ /* 0x000fe2000fffe0ff */
[----:B------:R-:W0:Y:S01]  /*2df0*/  I2F.RP R22, R21 ;  /* 0x0000001500167306 */ /* 0x000e220000209400 */
[----:B------:R-:W-:Y:S01]  /*2e00*/  IMAD R23, R66, R23, RZ ;  /* 0x0000001742177224 */ /* 0x000fe200078e02ff */
[----:B------:R-:W-:Y:S01]  /*2e10*/  USHF.L.U32 UR15, UR5, 0x8, URZ ;  /* 0x00000008050f7899 */ /* 0x000fe200080006ff */
[----:B------:R-:W-:Y:S01]  /*2e20*/  IMAD.MOV R26, RZ, RZ, -R26 ;  /* 0x000000ffff1a7224 */ /* 0x000fe200078e0a1a */
[----:B------:R-:W-:Y:S01]  /*2e30*/  BAR.SYNC.DEFER_BLOCKING 0x0 ;  /* 0x0000000000007b1d */ /* 0x000fe20000010000 */
[----:B------:R-:W-:-:S05]  /*2e40*/  UIADD3 UR5, UPT, UPT, UR12, UR5, URZ ;  /* 0x000000050c057290 */ /* 0x000fca000fffe0ff */
[----:B0-----:R-:W0:Y:S02]  /*2e50*/  MUFU.RCP R22, R22 ;  /* 0x0000001600167308 */ /* 0x001e240000001000 */
[----:B0-----:R-:W-:-:S06]  /*2e60*/  IADD3 R18, PT, PT, R22, 0xffffffe, RZ ;  /* 0x0ffffffe16127810 */ /* 0x001fcc0007ffe0ff */
[----:B------:R0:W1:Y:S02]  /*2e70*/  F2I.FTZ.U32.TRUNC.NTZ R19, R18 ;  /* 0x0000001200137305 */ /* 0x000064000021f000 */
[----:B0-----:R-:W-:Y:S02]  /*2e80*/  IMAD.MOV.U32 R18, RZ, RZ, RZ ;  /* 0x000000ffff127224 */ /* 0x001fe400078e00ff */
[----:B-1----:R-:W-:-:S04]  /*2e90*/  IMAD.MOV R24, RZ, RZ, -R19 ;  /* 0x000000ffff187224 */ /* 0x002fc800078e0a13 */
[----:B------:R-:W-:Y:S01]  /*2ea0*/  IMAD R25, R24, R21, RZ ;  /* 0x0000001518197224 */ /* 0x000fe200078e02ff */
[----:B------:R-:W-:Y:S02]  /*2eb0*/  IABS R24, R23 ;  /* 0x0000001700187213 */ /* 0x000fe40000000000 */
[----:B------:R-:W-:Y:S01]  /*2ec0*/  LOP3.LUT R23, R23, R20, RZ, 0x3c, !PT ;  /* 0x0000001417177212 */ /* 0x000fe200078e3cff */
[----:B------:R-:W-:Y:S01]  /*2ed0*/  IMAD.HI.U32 R19, R19, R25, R18 ;  /* 0x0000001913137227 */ /* 0x000fe200078e0012 */
[----:B------:R-:W-:Y:S02]  /*2ee0*/  MOV R25, R26 ;  /* 0x0000001a00197202 */ /* 0x000fe40000000f00 */
[----:B------:R-:W-:Y:S01]  /*2ef0*/  ISETP.GE.AND P2, PT, R23, RZ, PT ;  /* 0x000000ff1700720c */ /* 0x000fe20003f46270 */
[----:B------:R-:W-:Y:S02]  /*2f00*/  IMAD.MOV.U32 R18, RZ, RZ, R24 ;  /* 0x000000ffff127224 */ /* 0x000fe400078e0018 */
[----:B------:R-:W0:Y:S02]  /*2f10*/  S2R R24, SR_TID.X ;  /* 0x0000000000187919 */ /* 0x000e240000002100 */
[----:B------:R-:W-:Y:S01]  /*2f20*/  IMAD.HI.U32 R22, R19, R18, RZ ;  /* 0x0000001213167227 */ /* 0x000fe200078e00ff */
[----:B------:R-:W-:-:S03]  /*2f30*/  IABS R19, UR6 ;  /* 0x0000000600137c13 */ /* 0x000fc60008000000 */
[----:B------:R-:W-:Y:S01]  /*2f40*/  IMAD R18, R22, R25, R18 ;  /* 0x0000001916127224 */ /* 0x000fe200078e0212 */
[----:B------:R-:W-:-:S04]  /*2f50*/  R2UR UR14, R19 ;  /* 0x00000000130e72ca */ /* 0x000fc800000e0000 */
[----:B------:R-:W-:-:S09]  /*2f60*/  ISETP.GT.U32.AND P1, PT, R21, R18, PT ;  /* 0x000000121500720c */ /* 0x000fd20003f24070 */
[----:B------:R-:W-:Y:S02]  /*2f70*/  UISETP.GT.U32.AND UP0, UPT, UR14, 0x1, UPT ;  /* 0x000000010e00788c */ /* 0x000fe4000bf04070 */
[----:B------:R-:W-:Y:S02]  /*2f80*/  UIADD3 UR7, UPT, UPT, -UR14, 0x1, URZ ;  /* 0x000000010e077890 */ /* 0x000fe4000fffe1ff */
[----:B------:R-:W-:Y:S02]  /*2f90*/  @!P1 IMAD.IADD R18, R18, 0x1, -R21 ;  /* 0x0000000112129824 */ /* 0x000fe400078e0a15 */
[----:B------:R-:W-:Y:S01]  /*2fa0*/  USEL UR7, UR7, 0x1, !UP0 ;  /* 0x0000000107077887 */ /* 0x000fe2000c000000 */
[----:B------:R-:W-:Y:S01]  /*2fb0*/  @!P1 VIADD R22, R22, 0x1 ;  /* 0x0000000116169836 */ /* 0x000fe20000000000 */
[----:B------:R-:W-:Y:S01]  /*2fc0*/  ISETP.NE.AND P1, PT, R20, RZ, PT ;  /* 0x000000ff1400720c */ /* 0x000fe20003f25270 */
[----:B------:R-:W-:Y:S01]  /*2fd0*/  UISETP.NE.AND UP0, UPT, UR6, URZ, UPT ;  /* 0x000000ff0600728c */ /* 0x000fe2000bf05270 */
[----:B------:R-:W-:Y:S01]  /*2fe0*/  ISETP.GE.U32.AND P0, PT, R18, R21, PT ;  /* 0x000000151200720c */ /* 0x000fe20003f06070 */
[----:B------:R-:W-:Y:S01]  /*2ff0*/  UISETP.GT.U32.AND UP1, UPT, UR14, UR7, UPT ;  /* 0x000000070e00728c */ /* 0x000fe2000bf24070 */
[----:B------:R-:W1:Y:S01]  /*3000*/  LDC.64 R18, c[0x0][0x3a0] ;  /* 0x0000e800ff127b82 */ /* 0x000e620000000a00 */
[----:B------:R-:W-:Y:S01]  /*3010*/  IMAD.U32 R21, RZ, RZ, UR8 ;  /* 0x00000008ff157e24 */ /* 0x000fe2000f8e00ff */
[----:B------:R-:W-:-:S08]  /*3020*/  USHF.L.U32 UR8, UR6, 0x7, URZ ;  /* 0x0000000706087899 */ /* 0x000fd000080006ff */
[----:B------:R-:W-:Y:S01]  /*3030*/  @!UP1 UIADD3 UR7, UPT, UPT, UR7, -UR14, URZ ;  /* 0x8000000e07079290 */ /* 0x000fe2000fffe0ff */
[----:B------:R-:W-:Y:S01]  /*3040*/  @P0 VIADD R22, R22, 0x1 ;  /* 0x0000000116160836 */ /* 0x000fe20000000000 */
[----:B------:R-:W-:Y:S01]  /*3050*/  ISETP.GE.U32.AND P0, PT, R21, 0x3, PT ;  /* 0x000000031500780c */ /* 0x000fe20003f06070 */
[----:B------:R-:W-:Y:S01]  /*3060*/  @!UP0 ULOP3.LUT UR7, URZ, UR6, URZ, 0x33, !UPT ;  /* 0x00000006ff078292 */ /* 0x000fe2000f8e33ff */
[----:B0-----:R-:W-:Y:S02]  /*3070*/  LOP3.LUT R21, R24, UR15, RZ, 0xfc, !PT ;  /* 0x0000000f18157c12 */ /* 0x001fe4000f8efcff */
[----:B------:R-:W-:Y:S02]  /*3080*/  SEL R24, RZ, UR8, P0 ;  /* 0x00000008ff187c07 */ /* 0x000fe40008000000 */
[----:B------:R-:W-:Y:S02]  /*3090*/  @!P2 IADD3 R22, PT, PT, -R22, RZ, RZ ;  /* 0x000000ff1616a210 */ /* 0x000fe40007ffe1ff */
[----:B------:R-:W-:Y:S01]  /*30a0*/  @!P1 LOP3.LUT R22, RZ, R20, RZ, 0x33, !PT ;  /* 0x00000014ff169212 */ /* 0x000fe200078e33ff */
[----:B------:R-:W-:-:S02]  /*30b0*/  IMAD.IADD R23, R21, 0x1, R24 ;  /* 0x0000000115177824 */ /* 0x000fc400078e0218 */
[----:B-1----:R-:W-:-:S04]  /*30c0*/  IMAD.WIDE R20, R21, 0x4, R18 ;  /* 0x0000000415147825 */ /* 0x002fc800078e0212 */
[----:B------:R-:W-:Y:S01]  /*30d0*/  IMAD R23, R22, UR7, R23 ;  /* 0x0000000716177c24 */ /* 0x000fe2000f8e0217 */
[----:B-----5:R0:W-:Y:S01]  /*30e0*/  STG.E desc[UR10][R20.64], R16 ;  /* 0x0000001014007986 */ /* 0x0201e2000c10190a */
[----:B------:R-:W-:Y:S02]  /*30f0*/  USHF.L.U32 UR7, UR12, 0x2, URZ ;  /* 0x000000020c077899 */ /* 0x000fe400080006ff */
[----:B------:R-:W-:Y:S02]  /*3100*/  IMAD.WIDE R18, R23, 0x4, R18 ;  /* 0x0000000417127825 */ /* 0x000fe400078e0212 */
[----:B------:R-:W-:-:S03]  /*3110*/  UISETP.GE.U32.AND UP0, UPT, UR5, UR7, UPT ;  /* 0x000000070500728c */ /* 0x000fc6000bf06070 */
[----:B------:R0:W-:Y:S06]  /*3120*/  STG.E desc[UR10][R18.64], R17 ;  /* 0x0000001112007986 */ /* 0x0001ec000c10190a */
[----:B------:R-:W-:Y:S05]  /*3130*/  BRA.U !UP0, `(.L_x_6264) ;  /* 0xffffffdd08887547 */ /* 0x000fea000b83ffff */
[----:B------:R-:W-:Y:S05]  /*3140*/  EXIT ;  /* 0x000000000000794d */ /* 0x000fea0003800000 */
.L_x_6231:
[----:B------:R-:W-:Y:S01]  /*3150*/  BSSY B2, `(.L_x_6265) ;  /* 0x0000007000027945 */ /* 0x000fe20003800000 */
[----:B------:R-:W-:Y:S02]  /*3160*/  IMAD.MOV.U32 R27, RZ, RZ, R46 ;  /* 0x000000ffff1b7224 */ /* 0x000fe400078e002e */
[----:B------:R-:W-:Y:S02]  /*3170*/  IMAD.MOV.U32 R34, RZ, RZ, 0x101f ;  /* 0x0000101fff227424 */ /* 0x000fe400078e00ff */
[----:B------:R-:W-:-:S07]  /*3180*/  IMAD.MOV.U32 R24, RZ, RZ, -0x1 ;  /* 0xffffffffff187424 */ /* 0x000fce00078e00ff */
[----:B-1234-:R-:W-:Y:S05]  /*3190*/  WARPSYNC.COLLECTIVE R24, `(.L_x_6266) ;  /* 0x0000000018087348 */ /* 0x01efea0003c00000 */
[----:B------:R0:W0:Y:S02]  /*31a0*/  SHFL.IDX P6, R27, R25, R27, R34 ;  /* 0x0000001b191b7389 */ /* 0x00002400000c0022 */
[----:B01234-:R-:W-:Y:S05]  /*31b0*/  ENDCOLLECTIVE ;  /* 0x000000000000791b */ /* 0x01ffea0003800000 */
.L_x_6266:
[----:B------:R-:W-:Y:S05]  /*31c0*/  BSYNC B2 ;  /* 0x0000000000027941 */ /* 0x000fea0003800000 */
.L_x_6265:
[----:B------:R-:W-:Y:S05]  /*31d0*/  BRA `(.L_x_6267) ;  /* 0xfffffff000507947 */ /* 0x000fea000383ffff */
.L_x_6233:
[----:B------:R-:W-:Y:S01]  /*31e0*/  BSSY B2, `(.L_x_6268) ;  /* 0x0000007000027945 */ /* 0x000fe20003800000 */
[----:B------:R-:W-:Y:S01]  /*31f0*/  MOV R27, R15 ;  /* 0x0000000f001b7202 */ /* 0x000fe20000000f00 */
[----:B------:R-:W-:Y:S02]  /*3200*/  IMAD.MOV.U32 R34, RZ, RZ, 0x101f ;  /* 0x0000101fff227424 */ /* 0x000fe400078e00ff */
[----:B------:R-:W-:-:S07]  /*3210*/  IMAD.MOV.U32 R24, RZ, RZ, -0x1 ;  /* 0xffffffffff187424 */ /* 0x000fce00078e00ff */
[----:B-1234-:R-:W-:Y:S05]  /*3220*/  WARPSYNC.COLLECTIVE R24, `(.L_x_6269) ;  /* 0x0000000018087348 */ /* 0x01efea0003c00000 */
[----:B------:R0:W0:Y:S02]  /*3230*/  SHFL.IDX P6, R27, R25, R27, R34 ;  /* 0x0000001b191b7389 */ /* 0x00002400000c0022 */
[----:B01234-:R-:W-:Y:S05]  /*3240*/  ENDCOLLECTIVE ;  /* 0x000000000000791b */ /* 0x01ffea0003800000 */
.L_x_6269:
[----:B------:R-:W-:Y:S05]  /*3250*/  BSYNC B2 ;  /* 0x0000000000027941 */ /* 0x000fea0003800000 */
.L_x_6268:
[----:B------:R-:W-:Y:S01]  /*3260*/  IMAD.MOV.U32 R24, RZ, RZ, R27 ;  /* 0x000000ffff187224 */ /* 0x000fe200078e001b */
[----:B------:R-:W-:Y:S06]  /*3270*/  BRA `(.L_x_6270) ;  /* 0xfffffff000407947 */ /* 0x000fec000383ffff */
.L_x_6235:
[----:B------:R-:W-:Y:S01]  /*3280*/  HFMA2 R34, -RZ, RZ, 0, 0.000503063201904296875 ;  /* 0x0000101fff227431 */ /* 0x000fe200000001ff */
[----:B------:R-:W-:Y:S01]  /*3290*/  BSSY B2, `(.L_x_6271) ;  /* 0x0000006000027945 */ /* 0x000fe20003800000 */
[----:B------:R-:W-:Y:S02]  /*32a0*/  IMAD.MOV.U32 R27, RZ, RZ, R14 ;  /* 0x000000ffff1b7224 */ /* 0x000fe400078e000e */
[----:B------:R-:W-:-:S07]  /*32b0*/  IMAD.MOV.U32 R24, RZ, RZ, -0x1 ;  /* 0xffffffffff187424 */ /* 0x000fce00078e00ff */
[----:B-1234-:R-:W-:Y:S05]  /*32c0*/  WARPSYNC.COLLECTIVE R24, `(.L_x_6272) ;  /* 0x0000000018087348 */ /* 0x01efea0003c00000 */
[----:B------:R0:W0:Y:S02]  /*32d0*/  SHFL.IDX P6, R27, R25, R27, R34 ;  /* 0x0000001b191b7389 */ /* 0x00002400000c0022 */
[----:B01234-:R-:W-:Y:S05]  /*32e0*/  ENDCOLLECTIVE ;  /* 0x000000000000791b */ /* 0x01ffea0003800000 */
.L_x_6272:
[----:B------:R-:W-:Y:S05]  /*32f0*/  BSYNC B2 ;  /* 0x0000000000027941 */ /* 0x000fea0003800000 */
.L_x_6271:
[----:B------:R-:W-:Y:S05]  /*3300*/  BRA `(.L_x_6273) ;  /* 0xfffffff000347947 */ /* 0x000fea000383ffff */
.L_x_6237:
[----:B------:R-:W-:Y:S01]  /*3310*/  BSSY B2, `(.L_x_6274) ;  /* 0x0000007000027945 */ /* 0x000fe20003800000 */
[----:B------:R-:W-:Y:S02]  /*3320*/  IMAD.MOV.U32 R27, RZ, RZ, R13 ;  /* 0x000000ffff1b7224 */ /* 0x000fe400078e000d */
[----:B------:R-:W-:Y:S02]  /*3330*/  IMAD.MOV.U32 R34, RZ, RZ, 0x101f ;  /* 0x0000101fff227424 */ /* 0x000fe400078e00ff */
[----:B------:R-:W-:-:S07]  /*3340*/  IMAD.MOV.U32 R24, RZ, RZ, -0x1 ;  /* 0xffffffffff187424 */ /* 0x000fce00078e00ff */
[----:B-1234-:R-:W-:Y:S05]  /*3350*/  WARPSYNC.COLLECTIVE R24, `(.L_x_6275) ;  /* 0x0000000018087348 */ /* 0x01efea0003c00000 */
[----:B------:R0:W0:Y:S02]  /*3360*/  SHFL.IDX P6, R27, R25, R27, R34 ;  /* 0x0000001b191b7389 */ /* 0x00002400000c0022 */
[----:B01234-:R-:W-:Y:S05]  /*3370*/  ENDCOLLECTIVE ;  /* 0x000000000000791b */ /* 0x01ffea0003800000 */
.L_x_6275:
[----:B------:R-:W-:Y:S05]  /*3380*/  BSYNC B2 ;  /* 0x0000000000027941 */ /* 0x000fea0003800000 */
.L_x_6274:
[----:B------:R-:W-:Y:S01]  /*3390*/  MOV R24, R27 ;  /* 0x0000001b00187202 */ /* 0x000fe20000000f00 */
[----:B------:R-:W-:Y:S06]  /*33a0*/  BRA `(.L_x_6276) ;  /* 0xfffffff000247947 */ /* 0x000fec000383ffff */
.L_x_6239:
[----:B------:R-:W-:Y:S01]  /*33b0*/  BSSY B2, `(.L_x_6277) ;  /* 0x0000007000027945 */ /* 0x000fe20003800000 */
[----:B------:R-:W-:Y:S02]  /*33c0*/  IMAD.MOV.U32 R27, RZ, RZ, R12 ;  /* 0x000000ffff1b7224 */ /* 0x000fe400078e000c */
[----:B------:R-:W-:Y:S02]  /*33d0*/  IMAD.MOV.U32 R34, RZ, RZ, 0x101f ;  /* 0x0000101fff227424 */ /* 0x000fe400078e00ff */
[----:B------:R-:W-:-:S07]  /*33e0*/  IMAD.MOV.U32 R24, RZ, RZ, -0x1 ;  /* 0xffffffffff187424 */ /* 0x000fce00078e00ff */
[----:B-1234-:R-:W-:Y:S05]  /*33f0*/  WARPSYNC.COLLECTIVE R24, `(.L_x_6278) ;  /* 0x0000000018087348 */ /* 0x01efea0003c00000 */
[----:B------:R0:W0:Y:S02]  /*3400*/  SHFL.IDX P6, R27, R25, R27, R34 ;  /* 0x0000001b191b7389 */ /* 0x00002400000c0022 */
[----:B01234-:R-:W-:Y:S05]  /*3410*/  ENDCOLLECTIVE ;  /* 0x000000000000791b */ /* 0x01ffea0003800000 */
.L_x_6278:
[----:B------:R-:W-:Y:S05]  /*3420*/  BSYNC B2 ;  /* 0x0000000000027941 */ /* 0x000fea0003800000 */
.L_x_6277:
[----:B------:R-:W-:Y:S05]  /*3430*/  BRA `(.L_x_6279) ;  /* 0xfffffff000187947 */ /* 0x000fea000383ffff */
.L_x_6241:
[----:B------:R-:W-:Y:S01]  /*3440*/  HFMA2 R34, -RZ, RZ, 0, 0.000503063201904296875 ;  /* 0x0000101fff227431 */ /* 0x000fe200000001ff */
[----:B------:R-:W-:Y:S01]  /*3450*/  BSSY B2, `(.L_x_6280) ;  /* 0x0000006000027945 */ /* 0x000fe20003800000 */
[----:B------:R-:W-:Y:S02]  /*3460*/  IMAD.MOV.U32 R27, RZ, RZ, R11 ;  /* 0x000000ffff1b7224 */ /* 0x000fe400078e000b */
[----:B------:R-:W-:-:S07]  /*3470*/  IMAD.MOV.U32 R24, RZ, RZ, -0x1 ;  /* 0xffffffffff187424 */ /* 0x000fce00078e00ff */
[----:B-1234-:R-:W-:Y:S05]  /*3480*/  WARPSYNC.COLLECTIVE R24, `(.L_x_6281) ;  /* 0x0000000018087348 */ /* 0x01efea0003c00000 */
[----:B------:R0:W0:Y:S02]  /*3490*/  SHFL.IDX P6, R27, R25, R27, R34 ;  /* 0x0000001b191b7389 */ /* 0x00002400000c0022 */
[----:B01234-:R-:W-:Y:S05]  /*34a0*/  ENDCOLLECTIVE ;  /* 0x000000000000791b */ /* 0x01ffea0003800000 */
.L_x_6281:
[----:B------:R-:W-:Y:S05]  /*34b0*/  BSYNC B2 ;  /* 0x0000000000027941 */ /* 0x000fea0003800000 */
.L_x_6280:
[----:B------:R-:W-:Y:S01]  /*34c0*/  IMAD.MOV.U32 R24, RZ, RZ, R27 ;  /* 0x000000ffff187224 */ /* 0x000fe200078e001b */
[----:B------:R-:W-:Y:S06]  /*34d0*/  BRA `(.L_x_6282) ;  /* 0xfffffff000087947 */ /* 0x000fec000383ffff */
.L_x_6243:
[----:B------:R-:W-:Y:S01]  /*34e0*/  BSSY B2, `(.L_x_6283) ;  /* 0x0000007000027945 */ /* 0x000fe20003800000 */
[----:B------:R-:W-:Y:S01]  /*34f0*/  IMAD.MOV.U32 R27, RZ, RZ, R10 ;  /* 0x000000ffff1b7224 */ /* 0x000fe200078e000a */
[----:B------:R-:W-:Y:S01]  /*3500*/  MOV R24, 0xffffffff ;  /* 0xffffffff00187802 */ /* 0x000fe20000000f00 */
[----:B------:R-:W-:-:S07]  /*3510*/  IMAD.MOV.U32 R34, RZ, RZ, 0x101f ;  /* 0x0000101fff227424 */ /* 0x000fce00078e00ff */
[----:B-1234-:R-:W-:Y:S05]  /*3520*/  WARPSYNC.COLLECTIVE R24, `(.L_x_6284) ;  /* 0x0000000018087348 */ /* 0x01efea0003c00000 */
[----:B------:R0:W0:Y:S02]  /*3530*/  SHFL.IDX P6, R27, R25, R27, R34 ;  /* 0x0000001b191b7389 */ /* 0x00002400000c0022 */
[----:B01234-:R-:W-:Y:S05]  /*3540*/  ENDCOLLECTIVE ;  /* 0x000000000000791b */ /* 0x01ffea0003800000 */
.L_x_6284:
[----:B------:R-:W-:Y:S05]  /*3550*/  BSYNC B2 ;  /* 0x0000000000027941 */ /* 0x000fea0003800000 */
.L_x_6283:
[----:B------:R-:W-:Y:S05]  /*3560*/  BRA `(.L_x_6285) ;  /* 0xffffffec00fc7947 */ /* 0x000fea000383ffff */
.L_x_6245:
[----:B------:R-:W-:Y:S01]  /*3570*/  BSSY B2, `(.L_x_6286) ;  /* 0x0000007000027945 */ /* 0x000fe20003800000 */
[----:B------:R-:W-:Y:S02]  /*3580*/  IMAD.MOV.U32 R27, RZ, RZ, R9 ;  /* 0x000000ffff1b7224 */ /* 0x000fe400078e0009 */
[----:B------:R-:W-:Y:S02]  /*3590*/  IMAD.MOV.U32 R34, RZ, RZ, 0x101f ;  /* 0x0000101fff227424 */ /* 0x000fe400078e00ff */
[----:B------:R-:W-:-:S07]  /*35a0*/  IMAD.MOV.U32 R24, RZ, RZ, -0x1 ;  /* 0xffffffffff187424 */ /* 0x000fce00078e00ff */
[----:B-1234-:R-:W-:Y:S05]  /*35b0*/  WARPSYNC.COLLECTIVE R24, `(.L_x_6287) ;  /* 0x0000000018087348 */ /* 0x01efea0003c00000 */
[----:B------:R0:W0:Y:S02]  /*35c0*/  SHFL.IDX P6, R27, R25, R27, R34 ;  /* 0x0000001b191b7389 */ /* 0x00002400000c0022 */
[----:B01234-:R-:W-:Y:S05]  /*35d0*/  ENDCOLLECTIVE ;  /* 0x000000000000791b */ /* 0x01ffea0003800000 */
.L_x_6287:
[----:B------:R-:W-:Y:S05]  /*35e0*/  BSYNC B2 ;  /* 0x0000000000027941 */ /* 0x000fea0003800000 */
.L_x_6286:
[----:B------:R-:W-:Y:S01]  /*35f0*/  IMAD.MOV.U32 R24, RZ, RZ, R27 ;  /* 0x000000ffff187224 */ /* 0x000fe200078e001b */
[----:B------:R-:W-:Y:S06]  /*3600*/  BRA `(.L_x_6288) ;  /* 0xffffffec00ec7947 */ /* 0x000fec000383ffff */
.L_x_6247:
[----:B------:R-:W-:Y:S01]  /*3610*/  BSSY B2, `(.L_x_6289) ;  /* 0x0000007000027945 */ /* 0x000fe20003800000 */
[----:B------:R-:W-:Y:S01]  /*3620*/  MOV R27, R8 ;  /* 0x00000008001b7202 */ /* 0x000fe20000000f00 */
[----:B------:R-:W-:Y:S02]  /*3630*/  IMAD.MOV.U32 R34, RZ, RZ, 0x101f ;  /* 0x0000101fff227424 */ /* 0x000fe400078e00ff */
[----:B------:R-:W-:-:S07]  /*3640*/  IMAD.MOV.U32 R24, RZ, RZ, -0x1 ;  /* 0xffffffffff187424 */ /* 0x000fce00078e00ff */
[----:B-1234-:R-:W-:Y:S05]  /*3650*/  WARPSYNC.COLLECTIVE R24, `(.L_x_6290) ;  /* 0x0000000018087348 */ /* 0x01efea0003c00000 */
[----:B------:R0:W0:Y:S02]  /*3660*/  SHFL.IDX P6, R27, R25, R27, R34 ;  /* 0x0000001b191b7389 */ /* 0x00002400000c0022 */
[----:B01234-:R-:W-:Y:S05]  /*3670*/  ENDCOLLECTIVE ;  /* 0x000000000000791b */ /* 0x01ffea0003800000 */
.L_x_6290:
[----:B------:R-:W-:Y:S05]  /*3680*/  BSYNC B2 ;  /* 0x0000000000027941 */ /* 0x000fea0003800000 */
.L_x_6289:
[----:B------:R-:W-:Y:S05]  /*3690*/  BRA `(.L_x_6291) ;  /* 0xffffffec00e07947 */ /* 0x000fea000383ffff */
.L_x_6249:
[----:B------:R-:W-:Y:S01]  /*36a0*/  BSSY B2, `(.L_x_6292) ;  /* 0x0000007000027945 */ /* 0x000fe20003800000 */
[----:B------:R-:W-:Y:S01]  /*36b0*/  IMAD.MOV.U32 R27, RZ, RZ, R7 ;  /* 0x000000ffff1b7224 */ /* 0x000fe200078e0007 */
[----:B------:R-:W-:Y:S01]  /*36c0*/  MOV R24, 0xffffffff ;  /* 0xffffffff00187802 */ /* 0x000fe20000000f00 */
[----:B------:R-:W-:-:S07]  /*36d0*/  IMAD.MOV.U32 R34, RZ, RZ, 0x101f ;  /* 0x0000101fff227424 */ /* 0x000fce00078e00ff */
[----:B-1234-:R-:W-:Y:S05]  /*36e0*/  WARPSYNC.COLLECTIVE R24, `(.L_x_6293) ;  /* 0x0000000018087348 */ /* 0x01efea0003c00000 */
[----:B------:R0:W0:Y:S02]  /*36f0*/  SHFL.IDX P6, R27, R25, R27, R34 ;  /* 0x0000001b191b7389 */ /* 0x00002400000c0022 */
[----:B01234-:R-:W-:Y:S05]  /*3700*/  ENDCOLLECTIVE ;  /* 0x000000000000791b */ /* 0x01ffea0003800000 */
.L_x_6293:
[----:B------:R-:W-:Y:S05]  /*3710*/  BSYNC B2 ;  /* 0x0000000000027941 */ /* 0x000fea0003800000 */
.L_x_6292:
[----:B------:R-:W-:Y:S01]  /*3720*/  IMAD.MOV.U32 R24, RZ, RZ, R27 ;  /* 0x000000ffff187224 */ /* 0x000fe200078e001b */
[----:B------:R-:W-:Y:S06]  /*3730*/  BRA `(.L_x_6294) ;  /* 0xffffffec00d07947 */ /* 0x000fec000383ffff */
.L_x_6251:
[----:B------:R-:W-:Y:S01]  /*3740*/  BSSY B2, `(.L_x_6295) ;  /* 0x0000007000027945 */ /* 0x000fe20003800000 */
[----:B------:R-:W-:Y:S02]  /*3750*/  IMAD.MOV.U32 R27, RZ, RZ, R6 ;  /* 0x000000ffff1b7224 */ /* 0x000fe400078e0006 */
[----:B------:R-:W-:Y:S02]  /*3760*/  IMAD.MOV.U32 R34, RZ, RZ, 0x101f ;  /* 0x0000101fff227424 */ /* 0x000fe400078e00ff */
[----:B------:R-:W-:-:S07]  /*3770*/  IMAD.MOV.U32 R24, RZ, RZ, -0x1 ;  /* 0xffffffffff187424 */ /* 0x000fce00078e00ff */
[----:B-1234-:R-:W-:Y:S05]  /*3780*/  WARPSYNC.COLLECTIVE R24, `(.L_x_6296) ;  /* 0x0000000018087348 */ /* 0x01efea0003c00000 */
[----:B------:R0:W0:Y:S02]  /*3790*/  SHFL.IDX P6, R27, R25, R27, R34 ;  /* 0x0000001b191b7389 */ /* 0x00002400000c0022 */
[----:B01234-:R-:W-:Y:S05]  /*37a0*/  ENDCOLLECTIVE ;  /* 0x000000000000791b */ /* 0x01ffea0003800000 */
.L_x_6296:
[----:B------:R-:W-:Y:S05]  /*37b0*/  BSYNC B2 ;  /* 0x0000000000027941 */ /* 0x000fea0003800000 */
.L_x_6295:
[----:B------:R-:W-:Y:S05]  /*37c0*/  BRA `(.L_x_6297) ;  /* 0xffffffec00c47947 */ /* 0x000fea000383ffff */
.L_x_6253:
[----:B------:R-:W-:Y:S01]  /*37d0*/  BSSY B2, `(.L_x_6298) ;  /* 0x0000007000027945 */ /* 0x000fe20003800000 */
[----:B------:R-:W-:Y:S01]  /*37e0*/  MOV R27, R5 ;  /* 0x00000005001b7202 */ /* 0x000fe20000000f00 */
[----:B------:R-:W-:Y:S02]  /*37f0*/  IMAD.MOV.U32 R34, RZ, RZ, 0x101f ;  /* 0x0000101fff227424 */ /* 0x000fe400078e00ff */
[----:B------:R-:W-:-:S07]  /*3800*/  IMAD.MOV.U32 R24, RZ, RZ, -0x1 ;  /* 0xffffffffff187424 */ /* 0x000fce00078e00ff */
[----:B-1234-:R-:W-:Y:S05]  /*3810*/  WARPSYNC.COLLECTIVE R24, `(.L_x_6299) ;  /* 0x0000000018087348 */ /* 0x01efea0003c00000 */
[----:B------:R0:W0:Y:S02]  /*3820*/  SHFL.IDX P6, R27, R25, R27, R34 ;  /* 0x0000001b191b7389 */ /* 0x00002400000c0022 */
[----:B01234-:R-:W-:Y:S05]  /*3830*/  ENDCOLLECTIVE ;  /* 0x000000000000791b */ /* 0x01ffea0003800000 */
.L_x_6299:
[----:B------:R-:W-:Y:S05]  /*3840*/  BSYNC B2 ;  /* 0x0000000000027941 */ /* 0x000fea0003800000 */
.L_x_6298:
[----:B------:R-:W-:Y:S01]  /*3850*/  IMAD.MOV.U32 R24, RZ, RZ, R27 ;  /* 0x000000ffff187224 */ /* 0x000fe200078e001b */
[----:B------:R-:W-:Y:S06]  /*3860*/  BRA `(.L_x_6300) ;  /* 0xffffffec00b47947 */ /* 0x000fec000383ffff */
.L_x_6255:
[----:B------:R-:W-:Y:S01]  /*3870*/  HFMA2 R34, -RZ, RZ, 0, 0.000503063201904296875 ;  /* 0x0000101fff227431 */ /* 0x000fe200000001ff */
[----:B------:R-:W-:Y:S01]  /*3880*/  BSSY B2, `(.L_x_6301) ;  /* 0x0000006000027945 */ /* 0x000fe20003800000 */
[----:B------:R-:W-:Y:S02]  /*3890*/  IMAD.MOV.U32 R27, RZ, RZ, R4 ;  /* 0x000000ffff1b7224 */ /* 0x000fe400078e0004 */
[----:B------:R-:W-:-:S07]  /*38a0*/  IMAD.MOV.U32 R24, RZ, RZ, -0x1 ;  /* 0xffffffffff187424 */ /* 0x000fce00078e00ff */
[----:B-1234-:R-:W-:Y:S05]  /*38b0*/  WARPSYNC.COLLECTIVE R24, `(.L_x_6302) ;  /* 0x0000000018087348 */ /* 0x01efea0003c00000 */
[----:B------:R0:W0:Y:S02]  /*38c0*/  SHFL.IDX P6, R27, R25, R27, R34 ;  /* 0x0000001b191b7389 */ /* 0x00002400000c0022 */
[----:B01234-:R-:W-:Y:S05]  /*38d0*/  ENDCOLLECTIVE ;  /* 0x000000000000791b */ /* 0x01ffea0003800000 */
.L_x_6302:
[----:B------:R-:W-:Y:S05]  /*38e0*/  BSYNC B2 ;  /* 0x0000000000027941 */ /* 0x000fea0003800000 */
.L_x_6301:
[----:B------:R-:W-:Y:S05]  /*38f0*/  BRA `(.L_x_6303) ;  /* 0xffffffec00a87947 */ /* 0x000fea000383ffff */
.L_x_6257:
[----:B------:R-:W-:Y:S01]  /*3900*/  BSSY B2, `(.L_x_6304) ;  /* 0x0000007000027945 */ /* 0x000fe20003800000 */
[----:B------:R-:W-:Y:S02]  /*3910*/  IMAD.MOV.U32 R27, RZ, RZ, R3 ;  /* 0x000000ffff1b7224 */ /* 0x000fe400078e0003 */
[----:B------:R-:W-:Y:S02]  /*3920*/  IMAD.MOV.U32 R34, RZ, RZ, 0x101f ;  /* 0x0000101fff227424 */ /* 0x000fe400078e00ff */
[----:B------:R-:W-:-:S07]  /*3930*/  IMAD.MOV.U32 R24, RZ, RZ, -0x1 ;  /* 0xffffffffff187424 */ /* 0x000fce00078e00ff */
[----:B-1234-:R-:W-:Y:S05]  /*3940*/  WARPSYNC.COLLECTIVE R24, `(.L_x_6305) ;  /* 0x0000000018087348 */ /* 0x01efea0003c00000 */
[----:B------:R0:W0:Y:S02]  /*3950*/  SHFL.IDX P6, R27, R25, R27, R34 ;  /* 0x0000001b191b7389 */ /* 0x00002400000c0022 */
[----:B01234-:R-:W-:Y:S05]  /*3960*/  ENDCOLLECTIVE ;  /* 0x000000000000791b */ /* 0x01ffea0003800000 */
.L_x_6305:
[----:B------:R-:W-:Y:S05]  /*3970*/  BSYNC B2 ;  /* 0x0000000000027941 */ /* 0x000fea0003800000 */
.L_x_6304:
[----:B------:R-:W-:Y:S01]  /*3980*/  MOV R24, R27 ;  /* 0x0000001b00187202 */ /* 0x000fe20000000f00 */
[----:B------:R-:W-:Y:S06]  /*3990*/  BRA `(.L_x_6306) ;  /* 0xffffffec00987947 */ /* 0x000fec000383ffff */
.L_x_6259:
[----:B------:R-:W-:Y:S01]  /*39a0*/  BSSY B2, `(.L_x_6307) ;  /* 0x0000007000027945 */ /* 0x000fe20003800000 */
[----:B------:R-:W-:Y:S02]  /*39b0*/  IMAD.MOV.U32 R27, RZ, RZ, R2 ;  /* 0x000000ffff1b7224 */ /* 0x000fe400078e0002 */
[----:B------:R-:W-:Y:S02]  /*39c0*/  IMAD.MOV.U32 R34, RZ, RZ, 0x101f ;  /* 0x0000101fff227424 */ /* 0x000fe400078e00ff */
[----:B------:R-:W-:-:S07]  /*39d0*/  IMAD.MOV.U32 R24, RZ, RZ, -0x1 ;  /* 0xffffffffff187424 */ /* 0x000fce00078e00ff */
[----:B-1234-:R-:W-:Y:S05]  /*39e0*/  WARPSYNC.COLLECTIVE R24, `(.L_x_6308) ;  /* 0x0000000018087348 */ /* 0x01efea0003c00000 */
[----:B------:R0:W0:Y:S02]  /*39f0*/  SHFL.IDX P6, R27, R25, R27, R34 ;  /* 0x0000001b191b7389 */ /* 0x00002400000c0022 */
[----:B01234-:R-:W-:Y:S05]  /*3a00*/  ENDCOLLECTIVE ;  /* 0x000000000000791b */ /* 0x01ffea0003800000 */
.L_x_6308:
[----:B------:R-:W-:Y:S05]  /*3a10*/  BSYNC B2 ;  /* 0x0000000000027941 */ /* 0x000fea0003800000 */
.L_x_6307:
[----:B------:R-:W-:Y:S05]  /*3a20*/  BRA `(.L_x_6309) ;  /* 0xffffffec008c7947 */ /* 0x000fea000383ffff */
.L_x_6261:
[----:B------:R-:W-:Y:S01]  /*3a30*/  BSSY B2, `(.L_x_6310) ;  /* 0x0000007000027945 */ /* 0x000fe20003800000 */
[----:B------:R-:W-:Y:S01]  /*3a40*/  MOV R27, R0 ;  /* 0x00000000001b7202 */ /* 0x000fe20000000f00 */
[----:B------:R-:W-:Y:S02]  /*3a50*/  IMAD.MOV.U32 R34, RZ, RZ, 0x101f ;  /* 0x0000101fff227424 */ /* 0x000fe400078e00ff */
[----:B------:R-:W-:-:S07]  /*3a60*/  IMAD.MOV.U32 R24, RZ, RZ, -0x1 ;  /* 0xffffffffff187424 */ /* 0x000fce00078e00ff */
[----:B-1234-:R-:W-:Y:S05]  /*3a70*/  WARPSYNC.COLLECTIVE R24, `(.L_x_6311) ;  /* 0x0000000018087348 */ /* 0x01efea0003c00000 */
[----:B------:R0:W0:Y:S02]  /*3a80*/  SHFL.IDX P6, R27, R25, R27, R34 ;  /* 0x0000001b191b7389 */ /* 0x00002400000c0022 */
[----:B01234-:R-:W-:Y:S05]  /*3a90*/  ENDCOLLECTIVE ;  /* 0x000000000000791b */ /* 0x01ffea0003800000 */
.L_x_6311:
[----:B------:R-:W-:Y:S05]  /*3aa0*/  BSYNC B2 ;  /* 0x0000000000027941 */ /* 0x000fea0003800000 */
.L_x_6310:
[----:B------:R-:W-:Y:S01]  /*3ab0*/  IMAD.MOV.U32 R25, RZ, RZ, R27 ;  /* 0x000000ffff197224 */ /* 0x000fe200078e001b */
[----:B------:R-:W-:Y:S06]  /*3ac0*/  BRA `(.L_x_6312) ;  /* 0xffffffec007c7947 */ /* 0x000fec000383ffff */
        .weak           $__internal_169_$__cuda_sm20_div_s16
        .type           $__internal_169_$__cuda_sm20_div_s16,@function
        .size           $__internal_169_$__cuda_sm20_div_s16,(.L_x_38672 - $__internal_169_$__cuda_sm20_div_s16)
$__internal_169_$__cuda_sm20_div_s16:
        /* <DEDUP_REMOVED lines=22> */
[----:B------:R-:W-:-:S03]  /*3c30*/  IMAD.MOV.U32 R3, RZ, RZ, 0x0 ;  /* 0x00000000ff037424 */ /* 0x000fc600078e00ff */
[----:B------:R-:W-:Y:S01]  /*3c40*/  R2UR UR8, R2 ;  /* 0x00000000020872ca */ /* 0x000fe200000e0000 */
[----:B------:R-:W-:-:S04]  /*3c50*/  IMAD.MOV.U32 R2, RZ, RZ, R7 ;  /* 0x000000ffff027224 */ /* 0x000fc800078e0007 */
[----:B------:R-:W-:Y:S10]  /*3c60*/  RET.REL.NODEC R2 `(_Z9cuda_gemmIiLi128ELi4ELi1ELi256ELi16ELi16ELi64ELi1ELi0EEviiiPT_S1_S1_iii) ;  /* 0xffffffc002e47950 */ /* 0x000ff40003c3ffff */
.L_x_6313:
        /* <DEDUP_REMOVED lines=9> */
.L_x_38672:


//--------------------- .text._Z9cuda_gemmIiLi128ELi4ELi1ELi256ELi16ELi16ELi64ELi0ELi1EEviiiPT_S1_S1_iii --------------------------
	.section	.text._Z9cuda_gemmIiLi128ELi4ELi1ELi256ELi16ELi16ELi64ELi0ELi1EEviiiPT_S1_S1_iii,"ax",@progbits
	.align	128
        .global         _Z9cuda_gemmIiLi128ELi4ELi1ELi256ELi16ELi16ELi64ELi0ELi1EEviiiPT_S1_S1_iii
        .type           _Z9cuda_gemmIiLi128ELi4ELi1ELi256ELi16ELi16ELi64ELi0ELi1EEviiiPT_S1_S1_iii,@function
        .size           _Z9cuda_gemmIiLi128ELi4ELi1ELi256ELi16ELi16ELi64ELi0ELi1EEviiiPT_S1_S1_iii,(.L_x_38673 - _Z9cuda_gemmIiLi128ELi4ELi1ELi256ELi16ELi16ELi64ELi0ELi1EEviiiPT_S1_S1_iii)
        .other          _Z9cuda_gemmIiLi128ELi4ELi1ELi256ELi16ELi16ELi64ELi0ELi1EEviiiPT_S1_S1_iii,@"STO_CUDA_ENTRY STV_DEFAULT"
_Z9cuda_gemmIiLi128ELi4ELi1ELi256ELi16ELi16ELi64ELi0ELi1EEviiiPT_S1_S1_iii:
.text._Z9cuda_gemmIiLi128ELi4ELi1ELi256ELi16ELi16ELi64ELi0ELi1EEviiiPT_S1_S1_iii:
[----:B------:R-:W-:Y:S01]  /*0000*/  LDC R1, c[0x0][0x37c] ;  /* 0x0000df00ff017b82 */ /* 0x000fe20000000800 */
[----:B------:R-:W0:Y:S01]  /*0010*/  S2R R29, SR_TID.X ;  /* 0x00000000001d7919 */ /* 0x000e220000002100 */
[----:B------:R-:W1:Y:S01]  /*0020*/  LDCU UR13, c[0x0][0x360] ;  /* 0x00006c00ff0d77ac */ /* 0x000e620008000800 */
[----:B------:R-:W-:Y:S01]  /*0030*/  MOV R7, 0x80 ;  /* 0x0000008000077802 */ /* 0x000fe20000000f00 */
[----:B-1----:R-:W-:Y:S02]  /*0040*/  ULOP3.LUT UR4, UR13, 0xff, URZ, 0xc0, !UPT ;  /* 0x000000ff0d047892 */ /* 0x002fe4000f8ec0ff */
[----:B0-----:R-:W-:-:S05]  /*0050*/  VIADD R0, R29, UR13 ;  /* 0x0000000d1d007c36 */ /* 0x001fca0008000000 */
[----:B------:R-:W-:-:S07]  /*0060*/  LOP3.LUT R0, R0, 0xff, RZ, 0xc, !PT ;  /* 0x000000ff00007812 */ /* 0x000fce00078e0cff */
[----:B------:R-:W-:Y:S05]  /*0070*/  CALL.REL.NOINC `($__internal_170_$__cuda_sm20_div_u16) ;  /* 0x0000001800487944 */ /* 0x000fea0003c00000 */
        /* <DEDUP_REMOVED lines=11> */
[----:B------:R-:W-:Y:S01]  /*0130*/  IMAD.MOV.U32 R0, RZ, RZ, RZ ;  /* 0x000000ffff007224 */ /* 0x000fe200078e00ff */
[----:B------:R-:W-:Y:S02]  /*0140*/  MOV R13, R29 ;  /* 0x0000001d000d7202 */ /* 0x000fe40000000f00 */
[----:B-1----:R-:W-:-:S07]  /*0150*/  LEA R7, R7, R2, 0x18 ;  /* 0x0000000207077211 */ /* 0x002fce00078ec0ff */
.L_x_6316:
[----:B-12---:R-:W-:-:S06]  /*0160*/  IMAD.WIDE.U32 R2, R13, 0x4, R4 ;  /* 0x000000040d027825 */ /* 0x006fcc00078e0004 */
[----:B0-----:R-:W2:Y:S01]  /*0170*/  LDG.E R2, desc[UR16][R2.64] ;  /* 0x0000001002027981 */ /* 0x001ea2000c1e1900 */
[C---:B------:R-:W-:Y:S01]  /*0180*/  LOP3.LUT R6, R13.reuse, 0xf, RZ, 0xc0, !PT ;  /* 0x0000000f0d067812 */ /* 0x040fe200078ec0ff */
[----:B------:R-:W-:Y:S01]  /*0190*/  VIADD R0, R0, 0x1 ;  /* 0x0000000100007836 */ /* 0x000fe20000000000 */
[----:B------:R-:W-:Y:S01]  /*01a0*/  SHF.R.U32.HI R8, RZ, 0x2, R13 ;  /* 0x00000002ff087819 */ /* 0x000fe2000001160d */
[----:B------:R-:W-:Y:S02]  /*01b0*/  VIADD R13, R13, UR13 ;  /* 0x0000000d0d0d7c36 */ /* 0x000fe40008000000 */
[----:B------:R-:W-:Y:S01]  /*01c0*/  IMAD R6, R6, 0x44, R7 ;  /* 0x0000004406067824 */ /* 0x000fe200078e0207 */
[----:B------:R-:W-:-:S05]  /*01d0*/  LOP3.LUT R9, R8, 0x3ffffffc, RZ, 0xc0, !PT ;  /* 0x3ffffffc08097812 */ /* 0x000fca00078ec0ff */
[----:B------:R-:W-:Y:S01]  /*01e0*/  IMAD.IADD R9, R6, 0x1, R9 ;  /* 0x0000000106097824 */ /* 0x000fe200078e0209 */
[----:B------:R-:W-:-:S04]  /*01f0*/  LOP3.LUT R6, R0, R11, RZ, 0x3c, !PT ;  /* 0x0000000b00067212 */ /* 0x000fc800078e3cff */
[----:B------:R-:W-:Y:S01]  /*0200*/  ISETP.NE.AND P0, PT, R6, 0x2, PT ;  /* 0x000000020600780c */ /* 0x000fe20003f05270 */
[----:B--2---:R1:W-:-:S12]  /*0210*/  STS [R9], R2 ;  /* 0x0000000209007388 */ /* 0x0043d80000000800 */
[----:B------:R-:W-:Y:S05]  /*0220*/  @P0 BRA `(.L_x_6316) ;  /* 0xfffffffc00cc0947 */ /* 0x000fea000383ffff */
.L_x_6315:
[----:B0-----:R-:W-:Y:S05]  /*0230*/  BSYNC.RECONVERGENT B0 ;  /* 0x0000000000007941 */ /* 0x001fea0003800200 */
.L_x_6314:
[----:B------:R-:W-:Y:S04]  /*0240*/  BSSY.RECONVERGENT B0, `(.L_x_6317) ;  /* 0x000002c000007945 */ /* 0x000fe80003800200 */
[----:B------:R-:W-:Y:S05]  /*0250*/  @!P1 BRA `(.L_x_6318) ;  /* 0x0000000000a89947 */ /* 0x000fea0003800000 */
[----:B------:R-:W0:Y:S01]  /*0260*/  S2R R5, SR_CgaCtaId ;  /* 0x0000000000057919 */ /* 0x000e220000008800 */
[----:B-1----:R-:W1:Y:S01]  /*0270*/  LDC.64 R2, c[0x0][0x398] ;  /* 0x0000e600ff027b82 */ /* 0x002e620000000a00 */
[----:B------:R-:W-:-:S04]  /*0280*/  MOV R0, 0x400 ;  /* 0x0000040000007802 */ /* 0x000fc80000000f00 */
[----:B0-----:R-:W-:-:S07]  /*0290*/  LEA R14, R5, R0, 0x18 ;  /* 0x00000000050e7211 */ /* 0x001fce00078ec0ff */
.L_x_6319:
[C---:B------:R-:W-:Y:S01]  /*02a0*/  IADD3 R21, PT, PT, R13.reuse, UR13, RZ ;  /* 0x0000000d0d157c10 */ /* 0x040fe2000fffe0ff */
[----:B01----:R-:W-:-:S04]  /*02b0*/  IMAD.WIDE.U32 R10, R13, 0x4, R2 ;  /* 0x000000040d0a7825 */ /* 0x003fc800078e0002 */
[C---:B------:R-:W-:Y:S02]  /*02c0*/  VIADD R15, R21.reuse, UR13 ;  /* 0x0000000d150f7c36 */ /* 0x040fe40008000000 */
[--C-:B------:R-:W-:Y:S01]  /*02d0*/  IMAD.WIDE.U32 R4, R21, 0x4, R2.reuse ;  /* 0x0000000415047825 */ /* 0x100fe200078e0002 */
[----:B------:R0:W2:Y:S03]  /*02e0*/  LDG.E R10, desc[UR16][R10.64] ;  /* 0x000000100a0a7981 */ /* 0x0000a6000c1e1900 */
        /* <DEDUP_REMOVED lines=25> */
[----:B------:R-:W-:Y:S02]  /*0480*/  IMAD.IADD R12, R7, 0x1, R12 ;  /* 0x00000001070c7824 */ /* 0x000fe400078e020c */
[----:B------:R-:W-:-:S05]  /*0490*/  VIADD R13, R17, UR13 ;  /* 0x0000000d110d7c36 */ /* 0x000fca0008000000 */
[----:B------:R-:W-:Y:S01]  /*04a0*/  ISETP.GE.U32.AND P0, PT, R13, 0x100, PT ;  /* 0x000001000d00780c */ /* 0x000fe20003f06070 */
[----:B--2---:R0:W-:Y:S04]  /*04b0*/  STS [R19], R10 ;  /* 0x0000000a13007388 */ /* 0x0041e80000000800 */
[----:B---3--:R0:W-:Y:S04]  /*04c0*/  STS [R5], R4 ;  /* 0x0000000405007388 */ /* 0x0081e80000000800 */
[----:B-----5:R0:W-:Y:S04]  /*04d0*/  STS [R11], R6 ;  /* 0x000000060b007388 */ /* 0x0201e80000000800 */
[----:B------:R0:W-:Y:S01]  /*04e0*/  STS [R12], R9 ;  /* 0x000000090c007388 */ /* 0x0001e20000000800 */
[----:B------:R-:W-:Y:S05]  /*04f0*/  @!P0 BRA `(.L_x_6319) ;  /* 0xfffffffc00688947 */ /* 0x000fea000383ffff */
.L_x_6318:
[----:B------:R-:W-:Y:S05]  /*0500*/  BSYNC.RECONVERGENT B0 ;  /* 0x0000000000007941 */ /* 0x000fea0003800200 */
.L_x_6317:
[----:B------:R-:W2:Y:S01]  /*0510*/  S2UR UR8, SR_CTAID.Y ;  /* 0x00000000000879c3 */ /* 0x000ea20000002600 */
[----:B------:R-:W3:Y:S02]  /*0520*/  LDCU UR14, c[0x0][0x374] ;  /* 0x00006e80ff0e77ac */ /* 0x000ee40008000800 */
[----:B---3--:R-:W-:-:S04]  /*0530*/  USHF.L.U32 UR4, UR14, 0x2, URZ ;  /* 0x000000020e047899 */ /* 0x008fc800080006ff */
[----:B--2---:R-:W-:-:S06]  /*0540*/  UISETP.GE.U32.AND UP0, UPT, UR8, UR4, UPT ;  /* 0x000000040800728c */ /* 0x004fcc000bf06070 */
[----:B------:R-:W-:-:S13]  /*0550*/  PLOP3.LUT P0, PT, PT, PT, UP0, 0x80, 0x8 ;  /* 0x000000000008781c */ /* 0x000fda0003f0f008 */
[----:B------:R-:W-:Y:S05]  /*0560*/  @P0 EXIT ;  /* 0x000000000000094d */ /* 0x000fea0003800000 */
[----:B------:R-:W-:Y:S01]  /*0570*/  USHF.L.U32 UR10, UR13, 0x2, URZ ;  /* 0x000000020d0a7899 */ /* 0x000fe200080006ff */
[----:B------:R-:W-:Y:S01]  /*0580*/  IMAD.SHL.U32 R0, R29, 0x4, RZ ;  /* 0x000000041d007824 */ /* 0x000fe200078e00ff */
[----:B------:R-:W2:Y:S01]  /*0590*/  S2UR UR7, SR_CgaCtaId ;  /* 0x00000000000779c3 */ /* 0x000ea20000008800 */
[----:B------:R-:W-:Y:S01]  /*05a0*/  UMOV UR6, 0x400 ;  /* 0x0000040000067882 */ /* 0x000fe20000000000 */
[----:B------:R-:W3:Y:S01]  /*05b0*/  S2R R36, SR_CTAID.X ;  /* 0x0000000000247919 */ /* 0x000ee20000002500 */
[----:B------:R-:W-:Y:S01]  /*05c0*/  UIADD3 UR4, UPT, UPT, UR6, 0x480, URZ ;  /* 0x0000048006047890 */ /* 0x000fe2000fffe0ff */
[C---:B------:R-:W-:Y:S01]  /*05d0*/  VIADD R35, R0.reuse, UR10 ;  /* 0x0000000a00237c36 */ /* 0x040fe20008000000 */
[----:B------:R-:W-:Y:S01]  /*05e0*/  ISETP.NE.U32.AND P2, PT, RZ, UR10, PT ;  /* 0x0000000aff007c0c */ /* 0x000fe2000bf45070 */
[----:B------:R-:W-:Y:S01]  /*05f0*/  IMAD R7, RZ, RZ, -UR10 ;  /* 0x8000000aff077e24 */ /* 0x000fe2000f8e02ff */
[----:B0-----:R-:W0:Y:S01]  /*0600*/  I2F.U32.RP R5, UR10 ;  /* 0x0000000a00057d06 */ /* 0x001e220008209000 */
[----:B------:R-:W-:Y:S01]  /*0610*/  LOP3.LUT R0, R0, 0x3c, RZ, 0xc0, !PT ;  /* 0x0000003c00007812 */ /* 0x000fe200078ec0ff */
[----:B------:R-:W4:Y:S01]  /*0620*/  S2UR UR5, SR_CTAID.X ;  /* 0x00000000000579c3 */ /* 0x000f220000002500 */
[----:B------:R-:W-:Y:S01]  /*0630*/  ISETP.GE.U32.AND P0, PT, R35, 0x100, PT ;  /* 0x000001002300780c */ /* 0x000fe20003f06070 */
[----:B------:R-:W-:Y:S01]  /*0640*/  VIADD R13, R29, 0x9 ;  /* 0x000000091d0d7836 */ /* 0x000fe20000000000 */
[----:B------:R-:W-:Y:S01]  /*0650*/  VIMNMX.U32 R4, PT, PT, R35, 0x100, !PT ;  /* 0x0000010023047848 */ /* 0x000fe20007fe0000 */
[C---:B------:R-:W-:Y:S01]  /*0660*/  VIADD R11, R29.reuse, 0x7 ;  /* 0x000000071d0b7836 */ /* 0x040fe20000000000 */
[----:B------:R-:W-:Y:S01]  /*0670*/  SEL R34, RZ, 0x1, P0 ;  /* 0x00000001ff227807 */ /* 0x000fe20000000000 */
[C---:B------:R-:W-:Y:S01]  /*0680*/  VIADD R15, R29.reuse, 0xa ;  /* 0x0000000a1d0f7836 */ /* 0x040fe20000000000 */
[C---:B------:R-:W-:Y:S01]  /*0690*/  SHF.L.U32 R37, R29.reuse, 0x4, RZ ;  /* 0x000000041d257819 */ /* 0x040fe200000006ff */
[C---:B------:R-:W-:Y:S01]  /*06a0*/  VIADD R19, R29.reuse, 0xc ;  /* 0x0000000c1d137836 */ /* 0x040fe20000000000 */
[----:B------:R-:W-:Y:S01]  /*06b0*/  IADD3 R4, PT, PT, R4, -R35, -R34 ;  /* 0x8000002304047210 */ /* 0x000fe20007ffe822 */
[C---:B------:R-:W-:Y:S01]  /*06c0*/  VIADD R21, R29.reuse, 0xd ;  /* 0x0000000d1d157836 */ /* 0x040fe20000000000 */
[----:B------:R-:W-:Y:S01]  /*06d0*/  SHF.R.U32.HI R28, RZ, 0x4, R29 ;  /* 0x00000004ff1c7819 */ /* 0x000fe2000001161d */
[C---:B------:R-:W-:Y:S01]  /*06e0*/  VIADD R23, R29.reuse, 0xe ;  /* 0x0000000e1d177836 */ /* 0x040fe20000000000 */
[----:B0-----:R-:W0:Y:S01]  /*06f0*/  MUFU.RCP R5, R5 ;  /* 0x0000000500057308 */ /* 0x001e220000001000 */
[C---:B-1----:R-:W-:Y:S01]  /*0700*/  IADD3 R9, PT, PT, R29.reuse, 0x6, RZ ;  /* 0x000000061d097810 */ /* 0x042fe20007ffe0ff */
[----:B--2---:R-:W-:Y:S01]  /*0710*/  ULEA UR6, UR7, UR6, 0x18 ;  /* 0x0000000607067291 */ /* 0x004fe2000f8ec0ff */
[C---:B------:R-:W-:Y:S01]  /*0720*/  IADD3 R17, PT, PT, R29.reuse, 0xb, RZ ;  /* 0x0000000b1d117810 */ /* 0x040fe20007ffe0ff */
[----:B------:R-:W-:Y:S01]  /*0730*/  ULEA UR7, UR7, UR4, 0x18 ;  /* 0x0000000407077291 */ /* 0x000fe2000f8ec0ff */
[----:B------:R-:W-:Y:S01]  /*0740*/  IADD3 R25, PT, PT, R29, -0x1, RZ ;  /* 0xffffffff1d197810 */ /* 0x000fe20007ffe0ff */
[----:B------:R-:W-:Y:S01]  /*0750*/  VIADD R31, R35, UR10 ;  /* 0x0000000a231f7c36 */ /* 0x000fe20008000000 */
[----:B------:R-:W-:-:S02]  /*0760*/  LOP3.LUT R38, R29, 0xf, RZ, 0xc0, !PT ;  /* 0x0000000f1d267812 */ /* 0x000fc400078ec0ff */
[----:B------:R-:W-:Y:S02]  /*0770*/  LOP3.LUT R14, R13, 0xf, RZ, 0xc0, !PT ;  /* 0x0000000f0d0e7812 */ /* 0x000fe400078ec0ff */
[----:B------:R-:W-:Y:S01]  /*0780*/  IADD3 R32, PT, PT, R37, UR7, RZ ;  /* 0x0000000725207c10 */ /* 0x000fe2000fffe0ff */
[----:B----4-:R-:W-:Y:S01]  /*0790*/  USHF.L.U32 UR5, UR5, 0x8, URZ ;  /* 0x0000000805057899 */ /* 0x010fe200080006ff */
[----:B------:R-:W-:Y:S01]  /*07a0*/  LOP3.LUT R10, R9, 0xf, RZ, 0xc0, !PT ;  /* 0x0000000f090a7812 */ /* 0x000fe200078ec0ff */
[----:B---3--:R-:W-:Y:S01]  /*07b0*/  IMAD R36, R36, 0x10, R29 ;  /* 0x0000001024247824 */ /* 0x008fe200078e021d */
[----:B------:R-:W-:Y:S01]  /*07c0*/  LOP3.LUT R12, R11, 0xf, RZ, 0xc0, !PT ;  /* 0x0000000f0b0c7812 */ /* 0x000fe200078ec0ff */
[----:B------:R-:W-:Y:S01]  /*07d0*/  UIMAD UR11, UR13, 0xc, UR5 ;  /* 0x0000000c0d0b78a4 */ /* 0x000fe2000f8e0205 */
[----:B0-----:R-:W-:Y:S01]  /*07e0*/  IADD3 R2, PT, PT, R5, 0xffffffe, RZ ;  /* 0x0ffffffe05027810 */ /* 0x001fe20007ffe0ff */
[----:B------:R-:W-:Y:S01]  /*07f0*/  ULEA UR12, UR13, UR5, 0x3 ;  /* 0x000000050d0c7291 */ /* 0x000fe2000f8e18ff */
[----:B------:R-:W-:Y:S01]  /*0800*/  LOP3.LUT R16, R15, 0xf, RZ, 0xc0, !PT ;  /* 0x0000000f0f107812 */ /* 0x000fe200078ec0ff */
[----:B------:R-:W-:Y:S01]  /*0810*/  IMAD.U32 R15, RZ, RZ, UR7 ;  /* 0x00000007ff0f7e24 */ /* 0x000fe2000f8e00ff */
[----:B------:R0:W1:Y:S01]  /*0820*/  F2I.FTZ.U32.TRUNC.NTZ R3, R2 ;  /* 0x0000000200037305 */ /* 0x000062000021f000 */
[----:B------:R-:W-:-:S02]  /*0830*/  LOP3.LUT R18, R17, 0xf, RZ, 0xc0, !PT ;  /* 0x0000000f11127812 */ /* 0x000fc400078ec0ff */
[----:B------:R-:W-:Y:S01]  /*0840*/  LOP3.LUT R20, R19, 0xf, RZ, 0xc0, !PT ;  /* 0x0000000f13147812 */ /* 0x000fe200078ec0ff */
[----:B------:R-:W-:Y:S01]  /*0850*/  IMAD R30, R38, 0x44, R15 ;  /* 0x00000044261e7824 */ /* 0x000fe200078e020f */
[----:B------:R-:W-:Y:S02]  /*0860*/  LOP3.LUT R22, R21, 0xf, RZ, 0xc0, !PT ;  /* 0x0000000f15167812 */ /* 0x000fe400078ec0ff */
[----:B------:R-:W-:Y:S01]  /*0870*/  LOP3.LUT R24, R23, 0xf, RZ, 0xc0, !PT ;  /* 0x0000000f17187812 */ /* 0x000fe200078ec0ff */
[----:B0-----:R-:W-:Y:S01]  /*0880*/  HFMA2 R2, -RZ, RZ, 0, 0 ;  /* 0x00000000ff027431 */ /* 0x001fe200000001ff */
[----:B------:R-:W-:Y:S02]  /*0890*/  LOP3.LUT R26, R25, 0xf, RZ, 0xc0, !PT ;  /* 0x0000000f191a7812 */ /* 0x000fe400078ec0ff */
[--C-:B------:R-:W-:Y:S02]  /*08a0*/  LOP3.LUT R10, R10, 0xf0, R37.reuse, 0xf8, !PT ;  /* 0x000000f00a0a7812 */ /* 0x100fe400078ef825 */
[--C-:B------:R-:W-:Y:S01]  /*08b0*/  LOP3.LUT R12, R12, 0xf0, R37.reuse, 0xf8, !PT ;  /* 0x000000f00c0c7812 */ /* 0x100fe200078ef825 */
[----:B-1----:R-:W-:Y:S01]  /*08c0*/  IMAD R7, R7, R3, RZ ;  /* 0x0000000307077224 */ /* 0x002fe200078e02ff */
[----:B------:R-:W-:-:S02]  /*08d0*/  LOP3.LUT R16, R16, 0xf0, R37, 0xf8, !PT ;  /* 0x000000f010107812 */ /* 0x000fc400078ef825 */
[----:B------:R-:W-:Y:S01]  /*08e0*/  LOP3.LUT R9, R20, 0xf0, R37, 0xf8, !PT ;  /* 0x000000f014097812 */ /* 0x000fe200078ef825 */
[----:B------:R-:W-:Y:S01]  /*08f0*/  IMAD.HI.U32 R3, R3, R7, R2 ;  /* 0x0000000703037227 */ /* 0x000fe200078e0002 */
[----:B------:R-:W-:Y:S02]  /*0900*/  IADD3 R2, PT, PT, R29, 0x2, RZ ;  /* 0x000000021d027810 */ /* 0x000fe40007ffe0ff */
[--C-:B------:R-:W-:Y:S01]  /*0910*/  LOP3.LUT R11, R22, 0xf0, R37.reuse, 0xf8, !PT ;  /* 0x000000f0160b7812 */ /* 0x100fe200078ef825 */
[----:B------:R-:W-:Y:S01]  /*0920*/  IMAD.U32 R7, RZ, RZ, UR13 ;  /* 0x0000000dff077e24 */ /* 0x000fe2000f8e00ff */
[----:B------:R-:W-:Y:S01]  /*0930*/  LOP3.LUT R2, R2, 0xf, RZ, 0xc0, !PT ;  /* 0x0000000f02027812 */ /* 0x000fe200078ec0ff */
[----:B------:R-:W-:Y:S01]  /*0940*/  IMAD.HI.U32 R5, R3, R4, RZ ;  /* 0x0000000403057227 */ /* 0x000fe200078e00ff */
[--C-:B------:R-:W-:Y:S02]  /*0950*/  LOP3.LUT R13, R24, 0xf0, R37.reuse, 0xf8, !PT ;  /* 0x000000f0180d7812 */ /* 0x100fe400078ef825 */
[----:B------:R-:W-:Y:S01]  /*0960*/  LOP3.LUT R2, R2, 0xf0, R37, 0xf8, !PT ;  /* 0x000000f002027812 */ /* 0x000fe200078ef825 */
[----:B------:R-:W-:Y:S01]  /*0970*/  IMAD.MOV R3, RZ, RZ, -R5 ;  /* 0x000000ffff037224 */ /* 0x000fe200078e0a05 */
[----:B------:R-:W-:Y:S01]  /*0980*/  LEA R22, R10, UR7, 0x2 ;  /* 0x000000070a167c11 */ /* 0x000fe2000f8e10ff */
[----:B------:R-:W-:Y:S01]  /*0990*/  IMAD R32, R7, 0x10, R32 ;  /* 0x0000001007207824 */ /* 0x000fe200078e0220 */
[----:B------:R-:W-:Y:S01]  /*09a0*/  LEA R21, R12, UR7, 0x2 ;  /* 0x000000070c157c11 */ /* 0x000fe2000f8e10ff */
[----:B------:R-:W-:-:S02]  /*09b0*/  IMAD R4, R3, UR10, R4 ;  /* 0x0000000a03047c24 */ /* 0x000fc4000f8e0204 */
[----:B------:R-:W-:Y:S01]  /*09c0*/  VIADD R3, R0, UR6 ;  /* 0x0000000600037c36 */ /* 0x000fe20008000000 */
[----:B------:R-:W0:Y:S01]  /*09d0*/  LDCU UR6, c[0x0][0x388] ;  /* 0x00007100ff0677ac */ /* 0x000e220008000800 */
[C---:B------:R-:W-:Y:S01]  /*09e0*/  VIADD R0, R29.reuse, 0x1 ;  /* 0x000000011d007836 */ /* 0x040fe20000000000 */
[----:B------:R-:W-:Y:S01]  /*09f0*/  ISETP.GE.U32.AND P0, PT, R4, UR10, PT ;  /* 0x0000000a04007c0c */ /* 0x000fe2000bf06070 */
[----:B------:R-:W-:Y:S02]  /*0a00*/  IMAD R28, R28, 0x44, R3 ;  /* 0x000000441c1c7824 */ /* 0x000fe400078e0203 */
[C---:B------:R-:W-:Y:S01]  /*0a10*/  VIADD R3, R29.reuse, 0x3 ;  /* 0x000000031d037836 */ /* 0x040fe20000000000 */
[----:B------:R-:W-:Y:S01]  /*0a20*/  LOP3.LUT R0, R0, 0xf, RZ, 0xc0, !PT ;  /* 0x0000000f00007812 */ /* 0x000fe200078ec0ff */
[----:B------:R-:W-:-:S03]  /*0a30*/  VIADD R7, R29, 0x5 ;  /* 0x000000051d077836 */ /* 0x000fc60000000000 */
[--C-:B------:R-:W-:Y:S02]  /*0a40*/  LOP3.LUT R0, R0, 0xf0, R37.reuse, 0xf8, !PT ;  /* 0x000000f000007812 */ /* 0x100fe400078ef825 */
[----:B------:R-:W-:Y:S02]  /*0a50*/  LOP3.LUT R8, R7, 0xf, RZ, 0xc0, !PT ;  /* 0x0000000f07087812 */ /* 0x000fe400078ec0ff */
[--C-:B------:R-:W-:Y:S01]  /*0a60*/  LOP3.LUT R7, R14, 0xf0, R37.reuse, 0xf8, !PT ;  /* 0x000000f00e077812 */ /* 0x100fe200078ef825 */
[----:B------:R-:W-:Y:S01]  /*0a70*/  @P0 VIADD R4, R4, -UR10 ;  /* 0x8000000a04040c36 */ /* 0x000fe20008000000 */
[--C-:B------:R-:W-:Y:S01]  /*0a80*/  LOP3.LUT R8, R8, 0xf0, R37.reuse, 0xf8, !PT ;  /* 0x000000f008087812 */ /* 0x100fe200078ef825 */
[----:B------:R-:W-:Y:S01]  /*0a90*/  @P0 VIADD R5, R5, 0x1 ;  /* 0x0000000105050836 */ /* 0x000fe20000000000 */
[----:B0-----:R-:W-:Y:S01]  /*0aa0*/  USHF.R.S32.HI UR4, URZ, 0x1f, UR6 ;  /* 0x0000001fff047899 */ /* 0x001fe20008011406 */
[----:B------:R-:W-:Y:S02]  /*0ab0*/  LOP3.LUT R14, R26, 0xf0, R37, 0xf8, !PT ;  /* 0x000000f01a0e7812 */ /* 0x000fe400078ef825 */
[----:B------:R-:W-:Y:S01]  /*0ac0*/  ISETP.GE.U32.AND P1, PT, R4, UR10, PT ;  /* 0x0000000a04007c0c */ /* 0x000fe2000bf26070 */
[----:B------:R-:W-:Y:S01]  /*0ad0*/  ULEA.HI UR4, UR4, UR6, URZ, 0x8 ;  /* 0x0000000604047291 */ /* 0x000fe2000f8f40ff */
[----:B------:R-:W-:-:S02]  /*0ae0*/  LOP3.LUT R4, R3, 0xf, RZ, 0xc0, !PT ;  /* 0x0000000f03047812 */ /* 0x000fc400078ec0ff */
[----:B------:R-:W-:Y:S01]  /*0af0*/  LOP3.LUT R3, R37, 0xf0, RZ, 0xc0, !PT ;  /* 0x000000f025037812 */ /* 0x000fe200078ec0ff */
[----:B------:R-:W-:Y:S01]  /*0b00*/  USHF.R.S32.HI UR6, URZ, 0x8, UR4 ;  /* 0x00000008ff067899 */ /* 0x000fe20008011404 */
[----:B------:R-:W-:Y:S02]  /*0b10*/  LOP3.LUT R4, R4, 0xf0, R37, 0xf8, !PT ;  /* 0x000000f004047812 */ /* 0x000fe400078ef825 */
[----:B------:R-:W-:Y:S01]  /*0b20*/  LOP3.LUT R3, R3, 0x8, R38, 0xf6, !PT ;  /* 0x0000000803037812 */ /* 0x000fe200078ef626 */
[----:B------:R-:W-:Y:S01]  /*0b30*/  UMOV UR4, UR8 ;  /* 0x0000000800047c82 */ /* 0x000fe20008000000 */
[----:B------:R-:W-:Y:S02]  /*0b40*/  LEA R27, R0, UR7, 0x2 ;  /* 0x00000007001b7c11 */ /* 0x000fe4000f8e10ff */
[----:B------:R-:W-:Y:S01]  /*0b50*/  LEA R26, R2, UR7, 0x2 ;  /* 0x00000007021a7c11 */ /* 0x000fe2000f8e10ff */
[----:B------:R-:W-:Y:S01]  /*0b60*/  @P1 VIADD R5, R5, 0x1 ;  /* 0x0000000105051836 */ /* 0x000fe20000000000 */
[----:B------:R-:W-:-:S02]  /*0b70*/  @!P2 LOP3.LUT R5, RZ, UR10, RZ, 0x33, !PT ;  /* 0x0000000aff05ac12 */ /* 0x000fc4000f8e33ff */
[----:B------:R-:W-:Y:S02]  /*0b80*/  LEA R25, R4, UR7, 0x2 ;  /* 0x0000000704197c11 */ /* 0x000fe4000f8e10ff */
[----:B------:R-:W-:Y:S01]  /*0b90*/  LEA R20, R3, UR7, 0x2 ;  /* 0x0000000703147c11 */ /* 0x000fe2000f8e10ff */
[----:B------:R-:W-:Y:S01]  /*0ba0*/  IMAD.IADD R34, R34, 0x1, R5 ;  /* 0x0000000122227824 */ /* 0x000fe200078e0205 */
[----:B------:R-:W-:Y:S01]  /*0bb0*/  LEA R23, R8, UR7, 0x2 ;  /* 0x0000000708177c11 */ /* 0x000fe2000f8e10ff */
[----:B------:R-:W-:Y:S01]  /*0bc0*/  VIADD R5, R29, 0x4 ;  /* 0x000000041d057836 */ /* 0x000fe20000000000 */
[----:B------:R-:W-:Y:S02]  /*0bd0*/  LEA R7, R7, UR7, 0x2 ;  /* 0x0000000707077c11 */ /* 0x000fe4000f8e10ff */
[----:B------:R-:W-:Y:S02]  /*0be0*/  LEA R4, R9, UR7, 0x2 ;  /* 0x0000000709047c11 */ /* 0x000fe4000f8e10ff */
[----:B------:R-:W-:-:S02]  /*0bf0*/  LOP3.LUT R6, R5, 0xf, RZ, 0xc0, !PT ;  /* 0x0000000f05067812 */ /* 0x000fc400078ec0ff */
[--C-:B------:R-:W-:Y:S02]  /*0c00*/  LOP3.LUT R5, R18, 0xf0, R37.reuse, 0xf8, !PT ;  /* 0x000000f012057812 */ /* 0x100fe400078ef825 */
[----:B------:R-:W-:Y:S02]  /*0c10*/  LOP3.LUT R6, R6, 0xf0, R37, 0xf8, !PT ;  /* 0x000000f006067812 */ /* 0x000fe400078ef825 */
[----:B------:R-:W-:Y:S02]  /*0c20*/  LEA R5, R5, UR7, 0x2 ;  /* 0x0000000705057c11 */ /* 0x000fe4000f8e10ff */
[----:B------:R-:W-:Y:S02]  /*0c30*/  LEA R24, R6, UR7, 0x2 ;  /* 0x0000000706187c11 */ /* 0x000fe4000f8e10ff */
[----:B------:R-:W-:Y:S02]  /*0c40*/  LEA R6, R16, UR7, 0x2 ;  /* 0x0000000710067c11 */ /* 0x000fe4000f8e10ff */
[----:B------:R-:W-:-:S02]  /*0c50*/  LEA R3, R11, UR7, 0x2 ;  /* 0x000000070b037c11 */ /* 0x000fc4000f8e10ff */
[----:B------:R-:W-:Y:S02]  /*0c60*/  LEA R2, R13, UR7, 0x2 ;  /* 0x000000070d027c11 */ /* 0x000fe4000f8e10ff */
[----:B------:R-:W-:Y:S02]  /*0c70*/  LEA R0, R14, UR7, 0x2 ;  /* 0x000000070e007c11 */ /* 0x000fe4000f8e10ff */
[----:B------:R-:W-:-:S07]  /*0c80*/  LOP3.LUT R33, R34, 0x3, RZ, 0xc0, !PT ;  /* 0x0000000322217812 */ /* 0x000fce00078ec0ff */
.L_x_6325:
[----:B------:R-:W-:Y:S01]  /*0c90*/  ISETP.GT.U32.AND P0, PT, R29, 0x3f, PT ;  /* 0x0000003f1d00780c */ /* 0x000fe20003f04070 */
[----:B------:R-:W-:-:S12]  /*0ca0*/  BSSY.RECONVERGENT B0, `(.L_x_6320) ;  /* 0x000004f000007945 */ /* 0x000fd80003800200 */
[----:B0-----:R-:W-:Y:S05]  /*0cb0*/  @P0 BRA `(.L_x_6321) ;  /* 0x0000000400340947 */ /* 0x001fea0003800000 */
[----:B------:R-:W0:Y:S01]  /*0cc0*/  LDC R42, c[0x0][0x388] ;  /* 0x0000e200ff2a7b82 */ /* 0x000e220000000800 */
[----:B------:R-:W-:Y:S01]  /*0cd0*/  ISETP.NE.AND P1, PT, R33, 0x3, PT ;  /* 0x000000032100780c */ /* 0x000fe20003f25270 */
[----:B------:R-:W-:Y:S01]  /*0ce0*/  BSSY.RECONVERGENT B1, `(.L_x_6322) ;  /* 0x000001b000017945 */ /* 0x000fe20003800200 */
[----:B------:R-:W-:Y:S02]  /*0cf0*/  ISETP.GE.U32.AND P0, PT, R34, 0x3, PT ;  /* 0x000000032200780c */ /* 0x000fe40003f06070 */
[----:B------:R-:W-:-:S09]  /*0d00*/  SHF.L.U32 R44, R29, 0x2, RZ ;  /* 0x000000021d2c7819 */ /* 0x000fd200000006ff */
[----:B------:R-:W-:Y:S05]  /*0d10*/  @!P1 BRA `(.L_x_6323) ;  /* 0x00000000005c9947 */ /* 0x000fea0003800000 */
[----:B------:R-:W1:Y:S01]  /*0d20*/  LDC.64 R12, c[0x0][0x390] ;  /* 0x0000e400ff0c7b82 */ /* 0x000e620000000a00 */
[----:B------:R-:W-:-:S04]  /*0d30*/  IMAD.U32 R9, RZ, RZ, UR4 ;  /* 0x00000004ff097e24 */ /* 0x000fc8000f8e00ff */
[----:B0-----:R-:W-:-:S04]  /*0d40*/  IMAD R14, R42, R9, UR5 ;  /* 0x000000052a0e7e24 */ /* 0x001fc8000f8e0209 */
[----:B------:R-:W-:-:S04]  /*0d50*/  IMAD.IADD R9, R44, 0x1, R14 ;  /* 0x000000012c097824 */ /* 0x000fc800078e020e */
[----:B-1----:R-:W-:-:S06]  /*0d60*/  IMAD.WIDE R8, R9, 0x4, R12 ;  /* 0x0000000409087825 */ /* 0x002fcc00078e020c */
[----:B------:R-:W2:Y:S01]  /*0d70*/  LDG.E.128 R8, desc[UR16][R8.64] ;  /* 0x0000001008087981 */ /* 0x000ea2000c1e1d00 */
[----:B------:R-:W-:Y:S01]  /*0d80*/  ISETP.NE.AND P1, PT, R33, RZ, PT ;  /* 0x000000ff2100720c */ /* 0x000fe20003f25270 */
[----:B------:R-:W-:Y:S02]  /*0d90*/  IMAD.MOV.U32 R44, RZ, RZ, R35 ;  /* 0x000000ffff2c7224 */ /* 0x000fe400078e0023 */
[----:B--2---:R1:W-:Y:S10]  /*0da0*/  STS.128 [R37+UR7], R8 ;  /* 0x0000000825007988 */ /* 0x0043f40008000c07 */
        /* <DEDUP_REMOVED lines=14> */
.L_x_6323:
[----:B------:R-:W-:Y:S05]  /*0e90*/  BSYNC.RECONVERGENT B1 ;  /* 0x0000000000017941 */ /* 0x000fea0003800200 */
.L_x_6322:
[----:B------:R-:W-:Y:S05]  /*0ea0*/  @!P0 BRA `(.L_x_6321) ;  /* 0x0000000000b88947 */ /* 0x000fea0003800000 */
[----:B------:R-:W3:Y:S01]  /*0eb0*/  S2UR UR9, SR_CgaCtaId ;  /* 0x00000000000979c3 */ /* 0x000ee20000008800 */
[----:B------:R-:W-:Y:S01]  /*0ec0*/  UMOV UR8, 0x400 ;  /* 0x0000040000087882 */ /* 0x000fe20000000000 */
[C---:B------:R-:W-:Y:S01]  /*0ed0*/  VIADD R39, R44.reuse, UR5 ;  /* 0x000000052c277c36 */ /* 0x040fe20008000000 */
[----:B------:R-:W-:Y:S01]  /*0ee0*/  UIADD3 UR8, UPT, UPT, UR8, 0x480, URZ ;  /* 0x0000048008087890 */ /* 0x000fe2000fffe0ff */
[C---:B------:R-:W-:Y:S01]  /*0ef0*/  VIADD R43, R44.reuse, UR11 ;  /* 0x0000000b2c2b7c36 */ /* 0x040fe20008000000 */
[----:B-12---:R-:W-:Y:S01]  /*0f00*/  IADD3 R9, PT, PT, R44, UR12, RZ ;  /* 0x0000000c2c097c10 */ /* 0x006fe2000fffe0ff */
[C---:B0-----:R-:W-:Y:S02]  /*0f10*/  IMAD R39, R42.reuse, UR4, R39 ;  /* 0x000000042a277c24 */ /* 0x041fe4000f8e0227 */
[C---:B------:R-:W-:Y:S02]  /*0f20*/  IMAD R43, R42.reuse, UR4, R43 ;  /* 0x000000042a2b7c24 */ /* 0x040fe4000f8e022b */
[----:B------:R-:W-:-:S02]  /*0f30*/  IMAD R42, R42, UR4, R9 ;  /* 0x000000042a2a7c24 */ /* 0x000fc4000f8e0209 */
[----:B------:R-:W-:Y:S01]  /*0f40*/  VIADD R40, R39, UR10 ;  /* 0x0000000a27287c36 */ /* 0x000fe20008000000 */
[----:B---3--:R-:W-:-:S06]  /*0f50*/  ULEA UR8, UR9, UR8, 0x18 ;  /* 0x0000000809087291 */ /* 0x008fcc000f8ec0ff */
[----:B------:R-:W-:-:S07]  /*0f60*/  LEA R41, R44, UR8, 0x2 ;  /* 0x000000082c297c11 */ /* 0x000fce000f8e10ff */
.L_x_6324:
        /* <DEDUP_REMOVED lines=11> */
[----:B------:R-:W-:-:S05]  /*1020*/  IMAD R45, R45, 0x10, R41 ;  /* 0x000000102d2d7824 */ /* 0x000fca00078e0229 */
[----:B--2---:R0:W-:Y:S02]  /*1030*/  STS.128 [R45], R8 ;  /* 0x000000082d007388 */ /* 0x0041e40000000c00 */
[----:B0-----:R-:W-:Y:S01]  /*1040*/  MOV R45, UR13 ;  /* 0x0000000d002d7c02 */ /* 0x001fe20008000f00 */
[----:B------:R-:W-:Y:S01]  /*1050*/  IMAD.U32 R8, RZ, RZ, UR13 ;  /* 0x0000000dff087e24 */ /* 0x000fe2000f8e00ff */
[----:B------:R-:W-:Y:S01]  /*1060*/  MOV R11, UR10 ;  /* 0x0000000a000b7c02 */ /* 0x000fe20008000f00 */
[----:B------:R-:W-:Y:S02]  /*1070*/  IMAD.U32 R9, RZ, RZ, UR10 ;  /* 0x0000000aff097e24 */ /* 0x000fe4000f8e00ff */
[--C-:B------:R-:W-:Y:S02]  /*1080*/  IMAD R45, R45, 0x20, R41.reuse ;  /* 0x000000202d2d7824 */ /* 0x100fe400078e0229 */
[----:B------:R-:W-:Y:S01]  /*1090*/  IMAD R8, R8, 0x30, R41 ;  /* 0x0000003008087824 */ /* 0x000fe200078e0229 */
[----:B------:R-:W-:Y:S01]  /*10a0*/  IADD3 R44, PT, PT, R9, UR10, R44 ;  /* 0x0000000a092c7c10 */ /* 0x000fe2000fffe02c */
[----:B------:R-:W-:Y:S01]  /*10b0*/  IMAD.U32 R10, RZ, RZ, UR13 ;  /* 0x0000000dff0a7e24 */ /* 0x000fe2000f8e00ff */
[----:B---3--:R0:W-:Y:S01]  /*10c0*/  STS.128 [R45], R12 ;  /* 0x0000000c2d007388 */ /* 0x0081e20000000c00 */
[----:B------:R-:W-:Y:S01]  /*10d0*/  IMAD.U32 R9, RZ, RZ, UR13 ;  /* 0x0000000dff097e24 */ /* 0x000fe2000f8e00ff */
[----:B------:R-:W-:Y:S01]  /*10e0*/  IADD3 R44, PT, PT, R11, UR10, R44 ;  /* 0x0000000a0b2c7c10 */ /* 0x000fe2000fffe02c */
[----:B------:R-:W-:Y:S01]  /*10f0*/  IMAD R43, R10, 0x10, R43 ;  /* 0x000000100a2b7824 */ /* 0x000fe200078e022b */
[----:B----4-:R3:W-:Y:S01]  /*1100*/  STS.128 [R8], R16 ;  /* 0x0000001008007388 */ /* 0x0107e20000000c00 */
[----:B------:R-:W-:Y:S01]  /*1110*/  MOV R11, UR13 ;  /* 0x0000000d000b7c02 */ /* 0x000fe20008000f00 */
[----:B------:R-:W-:Y:S01]  /*1120*/  IMAD R42, R9, 0x10, R42 ;  /* 0x00000010092a7824 */ /* 0x000fe200078e022a */
[----:B------:R-:W-:Y:S01]  /*1130*/  ISETP.GE.U32.AND P0, PT, R44, 0x100, PT ;  /* 0x000001002c00780c */ /* 0x000fe20003f06070 */
[----:B------:R-:W-:-:S02]  /*1140*/  IMAD R41, R10, 0x40, R41 ;  /* 0x000000400a297824 */ /* 0x000fc400078e0229 */
[----:B------:R-:W-:Y:S02]  /*1150*/  IMAD R40, R11, 0x10, R40 ;  /* 0x000000100b287824 */ /* 0x000fe400078e0228 */
[----:B0-----:R-:W-:-:S05]  /*1160*/  IMAD.U32 R12, RZ, RZ, UR13 ;  /* 0x0000000dff0c7e24 */ /* 0x001fca000f8e00ff */
[----:B------:R-:W-:-:S03]  /*1170*/  LEA R39, R12, R39, 0x4 ;  /* 0x000000270c277211 */ /* 0x000fc600078e20ff */
[----:B---3--:R-:W-:Y:S05]  /*1180*/  @!P0 BRA `(.L_x_6324) ;  /* 0xfffffffc00788947 */ /* 0x008fea000383ffff */
.L_x_6321:
[----:B------:R-:W-:Y:S05]  /*1190*/  BSYNC.RECONVERGENT B0 ;  /* 0x0000000000007941 */ /* 0x000fea0003800200 */
.L_x_6320:
[----:B------:R-:W-:Y:S01]  /*11a0*/  BAR.SYNC.DEFER_BLOCKING 0x0 ;  /* 0x0000000000007b1d */ /* 0x000fe20000010000 */
[C---:B--2---:R-:W-:Y:S01]  /*11b0*/  VIADD R14, R29.reuse, 0x1 ;  /* 0x000000011d0e7836 */ /* 0x044fe20000000000 */
[C---:B------:R-:W-:Y:S01]  /*11c0*/  IADD3 R17, PT, PT, R29.reuse, 0x3, RZ ;  /* 0x000000031d117810 */ /* 0x040fe20007ffe0ff */
[----:B------:R-:W-:-:S03]  /*11d0*/  VIADD R15, R29, 0x2 ;  /* 0x000000021d0f7836 */ /* 0x000fc60000000000 */
[----:B------:R-:W-:Y:S01]  /*11e0*/  LOP3.LUT R18, R14, 0xf, RZ, 0xc0, !PT ;  /* 0x0000000f0e127812 */ /* 0x000fe200078ec0ff */
[----:B------:R-:W2:Y:S01]  /*11f0*/  LDCU UR8, c[0x0][0x384] ;  /* 0x00007080ff0877ac */ /* 0x000ea20008000800 */
[----:B------:R-:W-:Y:S02]  /*1200*/  LOP3.LUT R40, R15, 0xf, RZ, 0xc0, !PT ;  /* 0x0000000f0f287812 */ /* 0x000fe400078ec0ff */
[----:B0-----:R-:W-:Y:S01]  /*1210*/  LOP3.LUT R42, R17, 0xf, RZ, 0xc0, !PT ;  /* 0x0000000f112a7812 */ /* 0x001fe200078ec0ff */
[----:B-1----:R-:W0:Y:S04]  /*1220*/  LDS R11, [R28] ;  /* 0x000000001c0b7984 */ /* 0x002e280000000800 */
[----:B------:R-:W1:Y:S04]  /*1230*/  LDS R13, [R28+0x220] ;  /* 0x000220001c0d7984 */ /* 0x000e680000000800 */
[----:B------:R-:W-:Y:S04]  /*1240*/  LDS R8, [R30] ;  /* 0x000000001e087984 */ /* 0x000fe80000000800 */
[----:B------:R-:W-:Y:S04]  /*1250*/  LDS R9, [R27] ;  /* 0x000000001b097984 */ /* 0x000fe80000000800 */
[----:B------:R-:W-:Y:S04]  /*1260*/  LDS R10, [R26] ;  /* 0x000000001a0a7984 */ /* 0x000fe80000000800 */
[----:B------:R-:W-:Y:S04]  /*1270*/  LDS R12, [R25] ;  /* 0x00000000190c7984 */ /* 0x000fe80000000800 */
[----:B0-----:R-:W0:Y:S04]  /*1280*/  SHFL.IDX PT, R43, R11, R38, 0x101f ;  /* 0x00101f260b2b7589 */ /* 0x001e2800000e0000 */
[----:B-1----:R-:W1:Y:S04]  /*1290*/  SHFL.IDX PT, R41, R13, R38, 0x101f ;  /* 0x00101f260d297589 */ /* 0x002e6800000e0000 */
[----:B------:R-:W3:Y:S04]  /*12a0*/  SHFL.IDX PT, R14, R11, R18, 0x101f ;  /* 0x00101f120b0e7589 */ /* 0x000ee800000e0000 */
[----:B------:R4:W5:Y:S04]  /*12b0*/  SHFL.IDX PT, R16, R13, R18, 0x101f ;  /* 0x00101f120d107589 */ /* 0x00096800000e0000 */
[----:B------:R-:W2:Y:S04]  /*12c0*/  SHFL.IDX PT, R39, R11, R40, 0x101f ;  /* 0x00101f280b277589 */ /* 0x000ea800000e0000 */
[----:B------:R-:W2:Y:S01]  /*12d0*/  SHFL.IDX PT, R17, R11, R42, 0x101f ;  /* 0x00101f2a0b117589 */ /* 0x000ea200000e0000 */
[----:B----4-:R-:W-:-:S03]  /*12e0*/  VIADD R18, R29, 0x4 ;  /* 0x000000041d127836 */ /* 0x010fc60000000000 */
[----:B------:R-:W4:Y:S01]  /*12f0*/  SHFL.IDX PT, R19, R13, R40, 0x101f ;  /* 0x00101f280d137589 */ /* 0x000f2200000e0000 */
[----:B0-----:R-:W-:-:S03]  /*1300*/  IMAD R43, R8, R43, RZ ;  /* 0x0000002b082b7224 */ /* 0x001fc600078e02ff */
[----:B------:R0:W4:Y:S01]  /*1310*/  SHFL.IDX PT, R15, R13, R42, 0x101f ;  /* 0x00101f2a0d0f7589 */ /* 0x00012200000e0000 */
[----:B-1----:R-:W-:-:S03]  /*1320*/  IMAD R41, R8, R41, RZ ;  /* 0x0000002908297224 */ /* 0x002fc600078e02ff */
[----:B------:R-:W-:Y:S01]  /*1330*/  LDS R8, [R24] ;  /* 0x0000000018087984 */ /* 0x000fe20000000800 */
[C---:B---3--:R-:W-:Y:S02]  /*1340*/  IMAD R14, R9.reuse, R14, R43 ;  /* 0x0000000e090e7224 */ /* 0x048fe400078e022b */
[----:B-----5:R-:W-:Y:S02]  /*1350*/  IMAD R16, R9, R16, R41 ;  /* 0x0000001009107224 */ /* 0x020fe400078e0229 */
[----:B------:R-:W-:Y:S01]  /*1360*/  LDS R9, [R23] ;  /* 0x0000000017097984 */ /* 0x000fe20000000800 */
[----:B0-----:R-:W-:Y:S01]  /*1370*/  LOP3.LUT R42, R18, 0xf, RZ, 0xc0, !PT ;  /* 0x0000000f122a7812 */ /* 0x001fe200078ec0ff */
[----:B--2---:R-:W-:-:S04]  /*1380*/  IMAD R14, R10, R39, R14 ;  /* 0x000000270a0e7224 */ /* 0x004fc800078e020e */
[----:B------:R-:W-:Y:S01]  /*1390*/  IMAD R41, R12, R17, R14 ;  /* 0x000000110c297224 */ /* 0x000fe200078e020e */
[----:B------:R-:W0:Y:S01]  /*13a0*/  SHFL.IDX PT, R18, R11, R42, 0x101f ;  /* 0x00101f2a0b127589 */ /* 0x000e2200000e0000 */
[C---:B------:R-:W-:Y:S02]  /*13b0*/  VIADD R14, R29.reuse, 0x5 ;  /* 0x000000051d0e7836 */ /* 0x040fe40000000000 */
[----:B----4-:R-:W-:Y:S01]  /*13c0*/  IMAD R16, R10, R19, R16 ;  /* 0x000000130a107224 */ /* 0x010fe200078e0210 */
[----:B------:R1:W2:Y:S02]  /*13d0*/  SHFL.IDX PT, R40, R13, R42, 0x101f ;  /* 0x00101f2a0d287589 */ /* 0x0002a400000e0000 */
[----:B------:R-:W-:Y:S01]  /*13e0*/  LOP3.LUT R44, R14, 0xf, RZ, 0xc0, !PT ;  /* 0x0000000f0e2c7812 */ /* 0x000fe200078ec0ff */
[----:B------:R-:W-:Y:S01]  /*13f0*/  IMAD R43, R12, R15, R16 ;  /* 0x0000000f0c2b7224 */ /* 0x000fe200078e0210 */
[----:B------:R-:W-:Y:S01]  /*1400*/  LDS R10, [R22] ;  /* 0x00000000160a7984 */ /* 0x000fe20000000800 */
[C---:B------:R-:W-:Y:S01]  /*1410*/  VIADD R14, R29.reuse, 0x7 ;  /* 0x000000071d0e7836 */ /* 0x040fe20000000000 */
[----:B------:R-:W-:-:S02]  /*1420*/  IADD3 R15, PT, PT, R29, 0x6, RZ ;  /* 0x000000061d0f7810 */ /* 0x000fc40007ffe0ff */
[----:B------:R-:W-:Y:S02]  /*1430*/  LDS R12, [R21] ;  /* 0x00000000150c7984 */ /* 0x000fe40000000800 */
[----:B------:R-:W-:Y:S02]  /*1440*/  LOP3.LUT R45, R14, 0xf, RZ, 0xc0, !PT ;  /* 0x0000000f0e2d7812 */ /* 0x000fe400078ec0ff */
[----:B------:R-:W-:Y:S01]  /*1450*/  LOP3.LUT R15, R15, 0xf, RZ, 0xc0, !PT ;  /* 0x0000000f0f0f7812 */ /* 0x000fe200078ec0ff */
[----:B------:R-:W3:Y:S01]  /*1460*/  SHFL.IDX PT, R16, R11, R44, 0x101f ;  /* 0x00101f2c0b107589 */ /* 0x000ee200000e0000 */
[----:B-1----:R-:W-:-:S03]  /*1470*/  LOP3.LUT R42, R38, 0x8, RZ, 0x3c, !PT ;  /* 0x00000008262a7812 */ /* 0x002fc600078e3cff */
[----:B------:R-:W1:Y:S04]  /*1480*/  SHFL.IDX PT, R14, R13, R44, 0x101f ;  /* 0x00101f2c0d0e7589 */ /* 0x000e6800000e0000 */
[----:B------:R-:W4:Y:S01]  /*1490*/  SHFL.IDX PT, R39, R11, R15, 0x101f ;  /* 0x00101f0f0b277589 */ /* 0x000f2200000e0000 */
[----:B0-----:R-:W-:-:S03]  /*14a0*/  IMAD R18, R8, R18, R41 ;  /* 0x0000001208127224 */ /* 0x001fc600078e0229 */
[----:B------:R-:W0:Y:S01]  /*14b0*/  SHFL.IDX PT, R17, R13, R15, 0x101f ;  /* 0x00101f0f0d117589 */ /* 0x000e2200000e0000 */
[----:B--2---:R-:W-:-:S03]  /*14c0*/  IMAD R40, R8, R40, R43 ;  /* 0x0000002808287224 */ /* 0x004fc600078e022b */
[----:B------:R-:W2:Y:S04]  /*14d0*/  SHFL.IDX PT, R19, R11, R45, 0x101f ;  /* 0x00101f2d0b137589 */ /* 0x000ea800000e0000 */
[----:B------:R-:W5:Y:S04]  /*14e0*/  SHFL.IDX PT, R15, R13, R45, 0x101f ;  /* 0x00101f2d0d0f7589 */ /* 0x000f6800000e0000 */
[----:B------:R-:W-:Y:S01]  /*14f0*/  LDS R8, [R20] ;  /* 0x0000000014087984 */ /* 0x000fe20000000800 */
[C---:B---3--:R-:W-:Y:S02]  /*1500*/  IMAD R16, R9.reuse, R16, R18 ;  /* 0x0000001009107224 */ /* 0x048fe400078e0212 */
[----:B-1----:R-:W-:-:S02]  /*1510*/  IMAD R14, R9, R14, R40 ;  /* 0x0000000e090e7224 */ /* 0x002fc400078e0228 */
[----:B------:R-:W-:Y:S01]  /*1520*/  LDS R9, [R7] ;  /* 0x0000000007097984 */ /* 0x000fe20000000800 */
[----:B----4-:R-:W-:-:S03]  /*1530*/  IMAD R16, R10, R39, R16 ;  /* 0x000000270a107224 */ /* 0x010fc600078e0210 */
[----:B------:R-:W1:Y:S01]  /*1540*/  SHFL.IDX PT, R40, R13, R42, 0x101f ;  /* 0x00101f2a0d287589 */ /* 0x000e6200000e0000 */
[----:B0-----:R-:W-:Y:S02]  /*1550*/  IMAD R17, R10, R17, R14 ;  /* 0x000000110a117224 */ /* 0x001fe400078e020e */
[----:B------:R-:W-:Y:S01]  /*1560*/  VIADD R10, R29, 0x9 ;  /* 0x000000091d0a7836 */ /* 0x000fe20000000000 */
[----:B------:R-:W-:Y:S01]  /*1570*/  LDS R14, [R6] ;  /* 0x00000000060e7984 */ /* 0x000fe20000000800 */
[----:B--2---:R-:W-:-:S03]  /*1580*/  IMAD R41, R12, R19, R16 ;  /* 0x000000130c297224 */ /* 0x004fc600078e0210 */
[----:B------:R-:W-:Y:S01]  /*1590*/  LDS R16, [R5] ;  /* 0x0000000005107984 */ /* 0x000fe20000000800 */
[----:B------:R-:W-:Y:S01]  /*15a0*/  LOP3.LUT R44, R10, 0xf, RZ, 0xc0, !PT ;  /* 0x0000000f0a2c7812 */ /* 0x000fe200078ec0ff */
[----:B-----5:R-:W-:Y:S01]  /*15b0*/  IMAD R43, R12, R15, R17 ;  /* 0x0000000f0c2b7224 */ /* 0x020fe200078e0211 */
[C---:B------:R-:W-:Y:S01]  /*15c0*/  IADD3 R12, PT, PT, R29.reuse, 0xa, RZ ;  /* 0x0000000a1d0c7810 */ /* 0x040fe20007ffe0ff */
[----:B------:R-:W0:Y:S01]  /*15d0*/  SHFL.IDX PT, R10, R11, R42, 0x101f ;  /* 0x00101f2a0b0a7589 */ /* 0x000e2200000e0000 */
[----:B------:R-:W-:Y:S02]  /*15e0*/  VIADD R15, R29, 0xb ;  /* 0x0000000b1d0f7836 */ /* 0x000fe40000000000 */
[----:B------:R-:W-:Y:S01]  /*15f0*/  LOP3.LUT R45, R12, 0xf, RZ, 0xc0, !PT ;  /* 0x0000000f0c2d7812 */ /* 0x000fe200078ec0ff */
[----:B------:R-:W2:Y:S02]  /*1600*/  SHFL.IDX PT, R18, R11, R44, 0x101f ;  /* 0x00101f2c0b127589 */ /* 0x000ea400000e0000 */
[----:B------:R-:W-:-:S02]  /*1610*/  LOP3.LUT R17, R15, 0xf, RZ, 0xc0, !PT ;  /* 0x0000000f0f117812 */ /* 0x000fc400078ec0ff */
[----:B------:R-:W3:Y:S04]  /*1620*/  SHFL.IDX PT, R12, R13, R44, 0x101f ;  /* 0x00101f2c0d0c7589 */ /* 0x000ee800000e0000 */
[----:B------:R-:W4:Y:S04]  /*1630*/  SHFL.IDX PT, R39, R11, R45, 0x101f ;  /* 0x00101f2d0b277589 */ /* 0x000f2800000e0000 */
[----:B------:R-:W5:Y:S01]  /*1640*/  SHFL.IDX PT, R19, R13, R45, 0x101f ;  /* 0x00101f2d0d137589 */ /* 0x000f6200000e0000 */
[----:B-1----:R-:W-:-:S03]  /*1650*/  IMAD R40, R8, R40, R43 ;  /* 0x0000002808287224 */ /* 0x002fc600078e022b */
[----:B------:R-:W1:Y:S04]  /*1660*/  SHFL.IDX PT, R15, R11, R17, 0x101f ;  /* 0x00101f110b0f7589 */ /* 0x000e6800000e0000 */
[----:B------:R-:W1:Y:S01]  /*1670*/  SHFL.IDX PT, R17, R13, R17, 0x101f ;  /* 0x00101f110d117589 */ /* 0x000e6200000e0000 */
[----:B0-----:R-:W-:Y:S02]  /*1680*/  IMAD R10, R8, R10, R41 ;  /* 0x0000000a080a7224 */ /* 0x001fe400078e0229 */
[----:B------:R-:W-:Y:S02]  /*1690*/  VIADD R8, R29, 0xc ;  /* 0x0000000c1d087836 */ /* 0x000fe40000000000 */
[C---:B--2---:R-:W-:Y:S02]  /*16a0*/  IMAD R18, R9.reuse, R18, R10 ;  /* 0x0000001209127224 */ /* 0x044fe400078e020a */
[----:B------:R-:W-:Y:S01]  /*16b0*/  LDS R10, [R4] ;  /* 0x00000000040a7984 */ /* 0x000fe20000000800 */
[----:B---3--:R-:W-:Y:S01]  /*16c0*/  IMAD R40, R9, R12, R40 ;  /* 0x0000000c09287224 */ /* 0x008fe200078e0228 */
[----:B------:R-:W-:Y:S01]  /*16d0*/  LOP3.LUT R9, R8, 0xf, RZ, 0xc0, !PT ;  /* 0x0000000f08097812 */ /* 0x000fe200078ec0ff */
[----:B------:R-:W-:Y:S01]  /*16e0*/  VIADD R8, R29, 0xffffffff ;  /* 0xffffffff1d087836 */ /* 0x000fe20000000000 */
[----:B------:R-:W-:Y:S01]  /*16f0*/  LDS R12, [R3] ;  /* 0x00000000030c7984 */ /* 0x000fe20000000800 */
[----:B----4-:R-:W-:-:S03]  /*1700*/  IMAD R18, R14, R39, R18 ;  /* 0x000000270e127224 */ /* 0x010fc600078e0212 */
[----:B------:R-:W0:Y:S01]  /*1710*/  SHFL.IDX PT, R42, R11, R9, 0x101f ;  /* 0x00101f090b2a7589 */ /* 0x000e2200000e0000 */
[----:B-----5:R-:W-:Y:S01]  /*1720*/  IMAD R40, R14, R19, R40 ;  /* 0x000000130e287224 */ /* 0x020fe200078e0228 */
[----:B------:R-:W-:Y:S02]  /*1730*/  LOP3.LUT R44, R8, 0xf, RZ, 0xc0, !PT ;  /* 0x0000000f082c7812 */ /* 0x000fe400078ec0ff */
[----:B------:R-:W-:Y:S01]  /*1740*/  LDS R14, [R2] ;  /* 0x00000000020e7984 */ /* 0x000fe20000000800 */
[C---:B-1----:R-:W-:Y:S01]  /*1750*/  IMAD R15, R16.reuse, R15, R18 ;  /* 0x0000000f100f7224 */ /* 0x042fe200078e0212 */
[C---:B------:R-:W-:Y:S02]  /*1760*/  IADD3 R18, PT, PT, R29.reuse, 0xd, RZ ;  /* 0x0000000d1d127810 */ /* 0x040fe40007ffe0ff */
[----:B------:R-:W-:Y:S01]  /*1770*/  SHFL.IDX PT, R41, R11, R44, 0x101f ;  /* 0x00101f2c0b297589 */ /* 0x000fe200000e0000 */
[----:B------:R-:W-:Y:S01]  /*1780*/  IMAD R40, R16, R17, R40 ;  /* 0x0000001110287224 */ /* 0x000fe200078e0228 */
[----:B------:R-:W-:Y:S01]  /*1790*/  LOP3.LUT R39, R18, 0xf, RZ, 0xc0, !PT ;  /* 0x0000000f12277812 */ /* 0x000fe200078ec0ff */
[----:B------:R-:W-:Y:S01]  /*17a0*/  VIADD R17, R29, 0xe ;  /* 0x0000000e1d117836 */ /* 0x000fe20000000000 */
[----:B------:R-:W-:Y:S04]  /*17b0*/  LDS R16, [R0] ;  /* 0x0000000000107984 */ /* 0x000fe80000000800 */
[----:B------:R1:W2:Y:S01]  /*17c0*/  SHFL.IDX PT, R18, R13, R9, 0x101f ;  /* 0x00101f090d127589 */ /* 0x0002a200000e0000 */
[----:B------:R-:W-:-:S03]  /*17d0*/  LOP3.LUT R19, R17, 0xf, RZ, 0xc0, !PT ;  /* 0x0000000f11137812 */ /* 0x000fc600078ec0ff */
[----:B------:R-:W3:Y:S04]  /*17e0*/  SHFL.IDX PT, R45, R11, R39, 0x101f ;  /* 0x00101f270b2d7589 */ /* 0x000ee800000e0000 */
[----:B------:R-:W4:Y:S01]  /*17f0*/  SHFL.IDX PT, R39, R13, R39, 0x101f ;  /* 0x00101f270d277589 */ /* 0x000f2200000e0000 */
[----:B-1----:R-:W1:Y:S03]  /*1800*/  LDC.64 R8, c[0x0][0x3a0] ;  /* 0x0000e800ff087b82 */ /* 0x002e660000000a00 */
[----:B------:R-:W5:Y:S04]  /*1810*/  SHFL.IDX PT, R17, R11, R19, 0x101f ;  /* 0x00101f130b117589 */ /* 0x000f6800000e0000 */
[----:B------:R-:W5:Y:S01]  /*1820*/  SHFL.IDX PT, R19, R13, R19, 0x101f ;  /* 0x00101f130d137589 */ /* 0x000f6200000e0000 */
[----:B0-----:R-:W-:-:S03]  /*1830*/  IMAD R15, R10, R42, R15 ;  /* 0x0000002a0a0f7224 */ /* 0x001fc600078e020f */
[----:B------:R0:W1:Y:S01]  /*1840*/  SHFL.IDX PT, R43, R13, R44, 0x101f ;  /* 0x00101f2c0d2b7589 */ /* 0x00006200000e0000 */
[----:B--2---:R-:W-:Y:S01]  /*1850*/  IMAD R18, R10, R18, R40 ;  /* 0x000000120a127224 */ /* 0x004fe200078e0228 */
[----:B------:R-:W-:Y:S01]  /*1860*/  MOV R10, UR8 ;  /* 0x00000008000a7c02 */ /* 0x000fe20008000f00 */
[----:B------:R-:W-:Y:S01]  /*1870*/  USHF.L.U32 UR8, UR14, 0x2, URZ ;  /* 0x000000020e087899 */ /* 0x000fe200080006ff */
[C---:B---3--:R-:W-:Y:S02]  /*1880*/  IMAD R15, R12.reuse, R45, R15 ;  /* 0x0000002d0c0f7224 */ /* 0x048fe400078e020f */
[----:B----4-:R-:W-:Y:S02]  /*1890*/  IMAD R18, R12, R39, R18 ;  /* 0x000000270c127224 */ /* 0x010fe400078e0212 */
[----:B------:R-:W-:Y:S01]  /*18a0*/  IMAD R39, R10, UR4, R36 ;  /* 0x000000040a277c24 */ /* 0x000fe2000f8e0224 */
[----:B------:R-:W-:Y:S01]  /*18b0*/  UIADD3 UR4, UPT, UPT, UR14, UR4, URZ ;  /* 0x000000040e047290 */ /* 0x000fe2000fffe0ff */
[----:B------:R-:W-:-:S02]  /*18c0*/  IMAD.U32 R10, RZ, RZ, UR6 ;  /* 0x00000006ff0a7e24 */ /* 0x000fc4000f8e00ff */
[C---:B-----5:R-:W-:Y:S01]  /*18d0*/  IMAD R15, R14.reuse, R17, R15 ;  /* 0x000000110e0f7224 */ /* 0x060fe200078e020f */
[----:B------:R-:W-:Y:S01]  /*18e0*/  UISETP.GE.U32.AND UP0, UPT, UR4, UR8, UPT ;  /* 0x000000080400728c */ /* 0x000fe2000bf06070 */
[----:B------:R-:W-:Y:S02]  /*18f0*/  IMAD R18, R14, R19, R18 ;  /* 0x000000130e127224 */ /* 0x000fe400078e0212 */
[----:B0-----:R-:W-:Y:S02]  /*1900*/  IMAD R13, R10, 0x80, R39 ;  /* 0x000000800a0d7824 */ /* 0x001fe400078e0227 */
[C---:B------:R-:W-:Y:S02]  /*1910*/  IMAD R15, R16.reuse, R41, R15 ;  /* 0x00000029100f7224 */ /* 0x040fe400078e020f */
[----:B-1----:R-:W-:Y:S01]  /*1920*/  IMAD.WIDE R10, R39, 0x4, R8 ;  /* 0x00000004270a7825 */ /* 0x002fe200078e0208 */
[----:B------:R-:W-:Y:S03]  /*1930*/  BAR.SYNC.DEFER_BLOCKING 0x0 ;  /* 0x0000000000007b1d */ /* 0x000fe60000010000 */
[----:B------:R-:W-:-:S02]  /*1940*/  IMAD R43, R16, R43, R18 ;  /* 0x0000002b102b7224 */ /* 0x000fc400078e0212 */
[----:B------:R-:W-:Y:S01]  /*1950*/  IMAD.WIDE R8, R13, 0x4, R8 ;  /* 0x000000040d087825 */ /* 0x000fe200078e0208 */
[----:B------:R0:W-:Y:S04]  /*1960*/  STG.E desc[UR16][R10.64], R15 ;  /* 0x0000000f0a007986 */ /* 0x0001e8000c101910 */
[----:B------:R0:W-:Y:S01]  /*1970*/  STG.E desc[UR16][R8.64], R43 ;  /* 0x0000002b08007986 */ /* 0x0001e2000c101910 */
[----:B------:R-:W-:Y:S05]  /*1980*/  BRA.U !UP0, `(.L_x_6325) ;  /* 0xfffffff108c07547 */ /* 0x000fea000b83ffff */
[----:B------:R-:W-:Y:S05]  /*1990*/  EXIT ;  /* 0x000000000000794d */ /* 0x000fea0003800000 */
        .weak           $__internal_170_$__cuda_sm20_div_u16
        .type           $__internal_170_$__cuda_sm20_div_u16,@function
        .size           $__internal_170_$__cuda_sm20_div_u16,(.L_x_38673 - $__internal_170_$__cuda_sm20_div_u16)
$__internal_170_$__cuda_sm20_div_u16:
        /* <DEDUP_REMOVED lines=18> */
[----:B------:R-:W-:Y:S06]  /*1ac0*/  RET.REL.NODEC R2 `(_Z9cuda_gemmIiLi128ELi4ELi1ELi256ELi16ELi16ELi64ELi0ELi1EEviiiPT_S1_S1_iii) ;  /* 0xffffffe4024c7950 */ /* 0x000fec0003c3ffff */
.L_x_6326:
        /* <DEDUP_REMOVED lines=11> */
.L_x_38673:


//--------------------- .text._Z9cuda_gemmIiLi128ELi4ELi1ELi256ELi16ELi16ELi64ELi0ELi0EEviiiPT_S1_S1_iii --------------------------
	.section	.text._Z9cuda_gemmIiLi128ELi4ELi1ELi256ELi16ELi16ELi64ELi0ELi0EEviiiPT_S1_S1_iii,"ax",@progbits
	.align	128
        .global         _Z9cuda_gemmIiLi128ELi4ELi1ELi256ELi16ELi16ELi64ELi0ELi0EEviiiPT_S1_S1_iii
        .type           _Z9cuda_gemmIiLi128ELi4ELi1ELi256ELi16ELi16ELi64ELi0ELi0EEviiiPT_S1_S1_iii,@function
        .size           _Z9cuda_gemmIiLi128ELi4ELi1ELi256ELi16ELi16ELi64ELi0ELi0EEviiiPT_S1_S1_iii,(.L_x_38674 - _Z9cuda_gemmIiLi128ELi4ELi1ELi256ELi16ELi16ELi64ELi0ELi0EEviiiPT_S1_S1_iii)
        .other          _Z9cuda_gemmIiLi128ELi4ELi1ELi256ELi16ELi16ELi64ELi0ELi0EEviiiPT_S1_S1_iii,@"STO_CUDA_ENTRY STV_DEFAULT"
_Z9cuda_gemmIiLi128ELi4ELi1ELi256ELi16ELi16ELi64ELi0ELi0EEviiiPT_S1_S1_iii:
.text._Z9cuda_gemmIiLi128ELi4ELi1ELi256ELi16ELi16ELi64ELi0ELi0EEviiiPT_S1_S1_iii:
        /* <DEDUP_REMOVED lines=40> */
[----:B------:R-:W3:Y:S02]  /*0280*/  I2F.U32.RP R10, R2 ;  /* 0x00000002000a7306 */ /* 0x000ee40000209000 */
        /* <DEDUP_REMOVED lines=15> */
[-C--:B------:R-:W-:Y:S02]  /*0380*/  IMAD R11, R11, R2.reuse, RZ ;  /* 0x000000020b0b7224 */ /* 0x080fe400078e02ff */
[----:B------:R-:W-:Y:S01]  /*0390*/  IMAD.MOV.U32 R9, RZ, RZ, R12 ;  /* 0x000000ffff097224 */ /* 0x000fe200078e000c */
[----:B------:R-:W-:Y:S01]  /*03a0*/  LOP3.LUT R12, RZ, R2, RZ, 0x33, !PT ;  /* 0x00000002ff0c7212 */ /* 0x000fe200078e33ff */
[----:B--2-4-:R-:W-:-:S07]  /*03b0*/  IMAD.HI.U32 R10, R7, R11, R6 ;  /* 0x0000000b070a7227 */ /* 0x014fce00078e0006 */
.L_x_6329:
        /* <DEDUP_REMOVED lines=25> */
.L_x_6328:
[----:B------:R-:W-:Y:S05]  /*0550*/  BSYNC.RECONVERGENT B0 ;  /* 0x0000000000007941 */ /* 0x000fea0003800200 */
.L_x_6327:
[----:B------:R-:W-:Y:S01]  /*0560*/  IMAD.MOV.U32 R4, RZ, RZ, 0x80 ;  /* 0x00000080ff047424 */ /* 0x000fe200078e00ff */
[----:B0-----:R-:W-:Y:S01]  /*0570*/  MOV R6, 0x5a0 ;  /* 0x000005a000067802 */ /* 0x001fe20000000f00 */
[----:B------:R-:W-:-:S07]  /*0580*/  IMAD.MOV.U32 R5, RZ, RZ, R15 ;  /* 0x000000ffff057224 */ /* 0x000fce00078e000f */
[----:B------:R-:W-:Y:S05]  /*0590*/  CALL.REL.NOINC `($__internal_171_$__cuda_sm20_div_s16) ;  /* 0x0000003400407944 */ /* 0x000fea0003c00000 */
[----:B------:R-:W-:Y:S01]  /*05a0*/  UPRMT UR4, UR11, 0x9910, URZ ;  /* 0x000099100b047896 */ /* 0x000fe200080000ff */
[----:B------:R-:W-:Y:S01]  /*05b0*/  IMAD.MOV.U32 R4, RZ, RZ, 0x10 ;  /* 0x00000010ff047424 */ /* 0x000fe200078e00ff */
[----:B------:R-:W-:Y:S01]  /*05c0*/  MOV R6, 0x600 ;  /* 0x0000060000067802 */ /* 0x000fe20000000f00 */
[----:B------:R-:W-:-:S03]  /*05d0*/  UMOV UR10, UR11 ;  /* 0x0000000b000a7c82 */ /* 0x000fc60008000000 */
[----:B------:R-:W-:-:S07]  /*05e0*/  IMAD.U32 R5, RZ, RZ, UR4 ;  /* 0x00000004ff057e24 */ /* 0x000fce000f8e00ff */
[----:B------:R-:W-:Y:S05]  /*05f0*/  CALL.REL.NOINC `($__internal_171_$__cuda_sm20_div_s16) ;  /* 0x0000003400287944 */ /* 0x000fea0003c00000 */
        /* <DEDUP_REMOVED lines=8> */
[----:B------:R-:W0:Y:S01]  /*0680*/  S2R R9, SR_TID.X ;  /* 0x0000000000097919 */ /* 0x000e220000002100 */
[----:B------:R-:W1:Y:S01]  /*0690*/  LDCU UR20, c[0x0][0x360] ;  /* 0x00006c00ff1477ac */ /* 0x000e620008000800 */
[----:B------:R-:W-:Y:S01]  /*06a0*/  IADD3 R0, PT, PT, R0, 0xffffffe, RZ ;  /* 0x0ffffffe00007810 */ /* 0x000fe20007ffe0ff */
[----:B------:R-:W-:Y:S01]  /*06b0*/  IMAD.MOV R5, RZ, RZ, -R65 ;  /* 0x000000ffff057224 */ /* 0x000fe200078e0a41 */
[----:B------:R-:W-:Y:S01]  /*06c0*/  ISETP.NE.U32.AND P2, PT, R65, RZ, PT ;  /* 0x000000ff4100720c */ /* 0x000fe20003f45070 */
[----:B------:R-:W-:Y:S01]  /*06d0*/  IMAD.MOV.U32 R2, RZ, RZ, RZ ;  /* 0x000000ffff027224 */ /* 0x000fe200078e00ff */
[----:B------:R-:W2:Y:S01]  /*06e0*/  F2I.FTZ.U32.TRUNC.NTZ R3, R0 ;  /* 0x0000000000037305 */ /* 0x000ea2000021f000 */
[----:B------:R-:W3:Y:S01]  /*06f0*/  LDCU.64 UR12, c[0x0][0x3a8] ;  /* 0x00007500ff0c77ac */ /* 0x000ee20008000a00 */
[----:B------:R-:W4:Y:S01]  /*0700*/  S2UR UR14, SR_CgaCtaId ;  /* 0x00000000000e79c3 */ /* 0x000f220000008800 */
[----:B------:R-:W-:Y:S01]  /*0710*/  UMOV UR8, 0x400 ;  /* 0x0000040000087882 */ /* 0x000fe20000000000 */
[----:B------:R-:W5:Y:S01]  /*0720*/  LDCU UR9, c[0x0][0x388] ;  /* 0x00007100ff0977ac */ /* 0x000f620008000800 */
[----:B------:R-:W-:-:S05]  /*0730*/  UIADD3 UR8, UPT, UPT, UR8, 0x480, URZ ;  /* 0x0000048008087890 */ /* 0x000fca000fffe0ff */
[----:B------:R-:W4:Y:S01]  /*0740*/  S2UR UR5, SR_CTAID.X ;  /* 0x00000000000579c3 */ /* 0x000f220000002500 */
[----:B------:R-:W-:Y:S02]  /*0750*/  UPRMT UR22, UR11, 0x9910, URZ ;  /* 0x000099100b167896 */ /* 0x000fe400080000ff */
[----:B-1----:R-:W-:Y:S01]  /*0760*/  USHF.L.U32 UR21, UR20, 0x2, URZ ;  /* 0x0000000214157899 */ /* 0x002fe200080006ff */
[----:B--2---:R-:W-:Y:S01]  /*0770*/  IMAD R5, R5, R3, RZ ;  /* 0x0000000305057224 */ /* 0x004fe200078e02ff */
[----:B------:R-:W-:-:S03]  /*0780*/  UPRMT UR23, UR10, 0x9910, URZ ;  /* 0x000099100a177896 */ /* 0x000fc600080000ff */
[----:B------:R-:W-:Y:S01]  /*0790*/  IMAD.HI.U32 R2, R3, R5, R2 ;  /* 0x0000000503027227 */ /* 0x000fe200078e0002 */
[----:B---3--:R-:W-:-:S03]  /*07a0*/  UISETP.LT.AND UP0, UPT, UR12, 0x10, UPT ;  /* 0x000000100c00788c */ /* 0x008fc6000bf01270 */
[----:B------:R-:W1:Y:S01]  /*07b0*/  I2F.U32.RP R4, UR21 ;  /* 0x0000001500047d06 */ /* 0x000e620008209000 */
[----:B------:R-:W-:Y:S01]  /*07c0*/  IMAD R5, RZ, RZ, -UR21 ;  /* 0x80000015ff057e24 */ /* 0x000fe2000f8e02ff */
[----:B-----5:R-:W-:Y:S01]  /*07d0*/  USHF.R.S32.HI UR7, URZ, 0x1f, UR9 ;  /* 0x0000001fff077899 */ /* 0x020fe20008011409 */
[----:B0-----:R-:W-:Y:S01]  /*07e0*/  IMAD.HI.U32 R64, R2, R9, RZ ;  /* 0x0000000902407227 */ /* 0x001fe200078e00ff */
[C---:B------:R-:W-:Y:S01]  /*07f0*/  SHF.L.U32 R6, R9.reuse, 0x2, RZ ;  /* 0x0000000209067819 */ /* 0x040fe200000006ff */
[----:B----4-:R-:W-:Y:S01]  /*0800*/  ULEA UR8, UR14, UR8, 0x18 ;  /* 0x000000080e087291 */ /* 0x010fe2000f8ec0ff */
[----:B------:R-:W-:Y:S01]  /*0810*/  LOP3.LUT R67, R9, 0xf, RZ, 0xc0, !PT ;  /* 0x0000000f09437812 */ /* 0x000fe200078ec0ff */
[----:B------:R-:W-:Y:S01]  /*0820*/  IMAD.MOV R2, RZ, RZ, -R64 ;  /* 0x000000ffff027224 */ /* 0x000fe200078e0a40 */
[----:B------:R-:W-:Y:S01]  /*0830*/  ULEA.HI UR7, UR7, UR9, URZ, 0x8 ;  /* 0x0000000907077291 */ /* 0x000fe2000f8f40ff */
[----:B------:R-:W-:Y:S01]  /*0840*/  VIADD R8, R6, UR21 ;  /* 0x0000001506087c36 */ /* 0x000fe20008000000 */
[----:B------:R-:W-:Y:S01]  /*0850*/  USEL UR6, UR12, 0x10, UP0 ;  /* 0x000000100c067887 */ /* 0x000fe20008000000 */
[----:B------:R-:W-:Y:S01]  /*0860*/  IMAD R0, R65, R2, R9 ;  /* 0x0000000241007224 */ /* 0x000fe200078e0209 */
[----:B------:R-:W-:Y:S01]  /*0870*/  LEA R7, R9, UR8, 0x4 ;  /* 0x0000000809077c11 */ /* 0x000fe2000f8e20ff */
[----:B------:R-:W-:Y:S01]  /*0880*/  USHF.L.U32 UR5, UR5, 0x8, URZ ;  /* 0x0000000805057899 */ /* 0x000fe200080006ff */
[----:B------:R-:W-:Y:S01]  /*0890*/  ISETP.GE.U32.AND P3, PT, R8, 0x100, PT ;  /* 0x000001000800780c */ /* 0x000fe20003f66070 */
[----:B-1----:R-:W0:Y:S01]  /*08a0*/  MUFU.RCP R4, R4 ;  /* 0x0000000400047308 */ /* 0x002e220000001000 */
[----:B------:R-:W-:Y:S01]  /*08b0*/  ISETP.GE.U32.AND P0, PT, R0, R65, PT ;  /* 0x000000410000720c */ /* 0x000fe20003f06070 */
[----:B------:R1:W-:Y:S01]  /*08c0*/  STL [R1+0xc], R7 ;  /* 0x00000c0701007387 */ /* 0x0003e20000100800 */
[----:B------:R-:W-:Y:S01]  /*08d0*/  SEL R69, RZ, 0x1, P3 ;  /* 0x00000001ff457807 */ /* 0x000fe20001800000 */
[----:B------:R-:W-:-:S02]  /*08e0*/  UIMAD UR12, UR20, 0xc, UR5 ;  /* 0x0000000c140c78a4 */ /* 0x000fc4000f8e0205 */
[----:B------:R-:W-:Y:S01]  /*08f0*/  USHF.R.S32.HI UR7, URZ, 0x8, UR7 ;  /* 0x00000008ff077899 */ /* 0x000fe20008011407 */
[----:B------:R-:W-:Y:S01]  /*0900*/  UMOV UR8, UR22 ;  /* 0x0000001600087c82 */ /* 0x000fe20008000000 */
[----:B------:R-:W-:-:S06]  /*0910*/  UMOV UR9, UR23 ;  /* 0x0000001700097c82 */ /* 0x000fcc0008000000 */
[----:B------:R-:W-:Y:S01]  /*0920*/  @P0 IMAD.IADD R0, R0, 0x1, -R65 ;  /* 0x0000000100000824 */ /* 0x000fe200078e0a41 */
[----:B------:R-:W-:Y:S01]  /*0930*/  @P0 IADD3 R64, PT, PT, R64, 0x1, RZ ;  /* 0x0000000140400810 */ /* 0x000fe20007ffe0ff */
[----:B0-----:R-:W-:-:S03]  /*0940*/  VIADD R2, R4, 0xffffffe ;  /* 0x0ffffffe04027836 */ /* 0x001fc60000000000 */
[----:B------:R-:W-:Y:S01]  /*0950*/  ISETP.GE.U32.AND P1, PT, R0, R65, PT ;  /* 0x000000410000720c */ /* 0x000fe20003f26070 */
[----:B------:R0:W2:Y:S01]  /*0960*/  F2I.FTZ.U32.TRUNC.NTZ R3, R2 ;  /* 0x0000000200037305 */ /* 0x0000a2000021f000 */
[----:B------:R-:W-:-:S04]  /*0970*/  VIMNMX.U32 R0, PT, PT, R8, 0x100, !PT ;  /* 0x0000010008007848 */ /* 0x000fc80007fe0000 */
[----:B------:R-:W-:Y:S01]  /*0980*/  IADD3 R0, PT, PT, R0, -R8, -R69 ;  /* 0x8000000800007210 */ /* 0x000fe20007ffe845 */
[----:B0-----:R-:W-:-:S06]  /*0990*/  IMAD.MOV.U32 R2, RZ, RZ, RZ ;  /* 0x000000ffff027224 */ /* 0x001fcc00078e00ff */
[----:B------:R-:W-:Y:S01]  /*09a0*/  @P1 VIADD R64, R64, 0x1 ;  /* 0x0000000140401836 */ /* 0x000fe20000000000 */
[----:B------:R-:W-:Y:S01]  /*09b0*/  @!P2 LOP3.LUT R64, RZ, R65, RZ, 0x33, !PT ;  /* 0x00000041ff40a212 */ /* 0x000fe200078e33ff */
[----:B--2---:R-:W-:-:S04]  /*09c0*/  IMAD R5, R5, R3, RZ ;  /* 0x0000000305057224 */ /* 0x004fc800078e02ff */
        /* <DEDUP_REMOVED lines=8> */
[C---:B------:R-:W-:Y:S01]  /*0a50*/  IADD3 R40, PT, PT, R42.reuse, 0x2, RZ ;  /* 0x000000022a287810 */ /* 0x040fe20007ffe0ff */
[C---:B------:R-:W-:Y:S01]  /*0a60*/  VIADD R41, R42.reuse, 0x1 ;  /* 0x000000012a297836 */ /* 0x040fe20000000000 */
[----:B------:R-:W-:Y:S01]  /*0a70*/  IADD3 R39, PT, PT, R42, 0x3, RZ ;  /* 0x000000032a277810 */ /* 0x000fe20007ffe0ff */
[----:B------:R-:W-:Y:S01]  /*0a80*/  IMAD R3, R3, UR21, R0 ;  /* 0x0000001503037c24 */ /* 0x000fe2000f8e0200 */
[----:B------:R-:W-:Y:S01]  /*0a90*/  ISETP.GE.AND P2, PT, R40, UR13, PT ;  /* 0x0000000d28007c0c */ /* 0x000fe2000bf46270 */
[----:B------:R-:W-:Y:S01]  /*0aa0*/  IMAD.U32 R0, RZ, RZ, UR13 ;  /* 0x0000000dff007e24 */ /* 0x000fe2000f8e00ff */
[----:B------:R-:W-:Y:S01]  /*0ab0*/  ISETP.GE.AND P1, PT, R41, UR13, PT ;  /* 0x0000000d29007c0c */ /* 0x000fe2000bf26270 */
[C---:B------:R-:W-:Y:S01]  /*0ac0*/  VIADD R35, R42.reuse, 0x7 ;  /* 0x000000072a237836 */ /* 0x040fe20000000000 */
[----:B------:R-:W-:Y:S01]  /*0ad0*/  ISETP.GE.U32.AND P0, PT, R3, UR21, PT ;  /* 0x0000001503007c0c */ /* 0x000fe2000bf06070 */
        /* <DEDUP_REMOVED lines=8> */
[----:B------:R-:W-:Y:S01]  /*0b60*/  VIADD R36, R42, 0x6 ;  /* 0x000000062a247836 */ /* 0x000fe20000000000 */
[----:B------:R-:W-:Y:S01]  /*0b70*/  SEL R4, R0, RZ, P2 ;  /* 0x000000ff00047207 */ /* 0x000fe20001000000 */
[----:B------:R-:W-:Y:S01]  /*0b80*/  VIADD R34, R42, 0x8 ;  /* 0x000000082a227836 */ /* 0x000fe20000000000 */
[----:B------:R-:W-:Y:S01]  /*0b90*/  ISETP.GE.AND P2, PT, R35, UR13, PT ;  /* 0x0000000d23007c0c */ /* 0x000fe2000bf46270 */
[----:B------:R-:W-:Y:S01]  /*0ba0*/  @P0 VIADD R3, R3, -UR21 ;  /* 0x8000001503030c36 */ /* 0x000fe20008000000 */
[----:B------:R-:W-:Y:S01]  /*0bb0*/  @P0 IADD3 R2, PT, PT, R2, 0x1, RZ ;  /* 0x0000000102020810 */ /* 0x000fe20007ffe0ff */
[----:B------:R-:W-:Y:S01]  /*0bc0*/  IMAD.IADD R39, R39, 0x1, -R4 ;  /* 0x0000000127277824 */ /* 0x000fe200078e0a04 */
[----:B------:R-:W-:Y:S01]  /*0bd0*/  SEL R4, R0, RZ, P2 ;  /* 0x000000ff00047207 */ /* 0x000fe20001000000 */
[----:B------:R-:W-:Y:S01]  /*0be0*/  VIADD R32, R42, 0xa ;  /* 0x0000000a2a207836 */ /* 0x000fe20000000000 */
[----:B------:R-:W-:Y:S01]  /*0bf0*/  ISETP.GE.AND P2, PT, R31, UR13, PT ;  /* 0x0000000d1f007c0c */ /* 0x000fe2000bf46270 */
[----:B------:R-:W-:Y:S01]  /*0c00*/  IMAD.IADD R40, R40, 0x1, -R5 ;  /* 0x0000000128287824 */ /* 0x000fe200078e0a05 */
[----:B------:R-:W-:Y:S01]  /*0c10*/  ISETP.GE.U32.AND P1, PT, R3, UR21, PT ;  /* 0x0000001503007c0c */ /* 0x000fe2000bf26070 */
[----:B------:R-:W-:Y:S01]  /*0c20*/  IMAD.IADD R35, R35, 0x1, -R4 ;  /* 0x0000000123237824 */ /* 0x000fe200078e0a04 */
[----:B------:R-:W-:Y:S01]  /*0c30*/  SEL R4, R0, RZ, P2 ;  /* 0x000000ff00047207 */ /* 0x000fe20001000000 */
[C---:B------:R-:W-:Y:S01]  /*0c40*/  VIADD R30, R42.reuse, 0xc ;  /* 0x0000000c2a1e7836 */ /* 0x040fe20000000000 */
[----:B------:R-:W-:Y:S01]  /*0c50*/  ISETP.NE.U32.AND P2, PT, RZ, UR21, PT ;  /* 0x00000015ff007c0c */ /* 0x000fe2000bf45070 */
[C---:B------:R-:W-:Y:S01]  /*0c60*/  VIADD R29, R42.reuse, 0xd ;  /* 0x0000000d2a1d7836 */ /* 0x040fe20000000000 */
[C---:B------:R-:W-:Y:S01]  /*0c70*/  ISETP.GE.AND P4, PT, R37.reuse, UR13, PT ;  /* 0x0000000d25007c0c */ /* 0x040fe2000bf86270 */
[----:B------:R-:W-:Y:S01]  /*0c80*/  VIADD R28, R42, 0xe ;  /* 0x0000000e2a1c7836 */ /* 0x000fe20000000000 */
[----:B------:R-:W-:Y:S01]  /*0c90*/  ISETP.GE.AND P5, PT, R36, UR13, PT ;  /* 0x0000000d24007c0c */ /* 0x000fe2000bfa6270 */
[C---:B------:R-:W-:Y:S01]  /*0ca0*/  VIADD R27, R42.reuse, 0xf ;  /* 0x0000000f2a1b7836 */ /* 0x040fe20000000000 */
[----:B------:R-:W-:Y:S01]  /*0cb0*/  IADD3 R33, PT, PT, R42, 0x9, RZ ;  /* 0x000000092a217810 */ /* 0x000fe20007ffe0ff */
[----:B------:R-:W-:Y:S01]  /*0cc0*/  VIADD R25, R68, 0x2 ;  /* 0x0000000244197836 */ /* 0x000fe20000000000 */
[----:B------:R-:W-:Y:S01]  /*0cd0*/  SEL R3, R0, RZ, P3 ;  /* 0x000000ff00037207 */ /* 0x000fe20001800000 */
[----:B------:R-:W-:Y:S01]  /*0ce0*/  @P1 VIADD R2, R2, 0x1 ;  /* 0x0000000102021836 */ /* 0x000fe20000000000 */
[----:B------:R-:W-:Y:S01]  /*0cf0*/  SEL R6, R0, RZ, P4 ;  /* 0x000000ff00067207 */ /* 0x000fe20002000000 */
[----:B------:R-:W-:Y:S01]  /*0d00*/  VIADD R24, R68, 0x3 ;  /* 0x0000000344187836 */ /* 0x000fe20000000000 */
[----:B------:R-:W-:Y:S01]  /*0d10*/  ISETP.GE.AND P3, PT, R34, UR13, PT ;  /* 0x0000000d22007c0c */ /* 0x000fe2000bf66270 */
[----:B------:R-:W-:Y:S01]  /*0d20*/  VIADD R14, R68, 0x5 ;  /* 0x00000005440e7836 */ /* 0x000fe20000000000 */
[----:B------:R-:W-:Y:S01]  /*0d30*/  @!P2 LOP3.LUT R2, RZ, UR21, RZ, 0x33, !PT ;  /* 0x00000015ff02ac12 */ /* 0x000fe2000f8e33ff */
[----:B------:R-:W-:Y:S01]  /*0d40*/  IMAD.IADD R37, R37, 0x1, -R6 ;  /* 0x0000000125257824 */ /* 0x000fe200078e0a06 */
[----:B------:R-:W-:Y:S01]  /*0d50*/  SEL R5, R0, RZ, P5 ;  /* 0x000000ff00057207 */ /* 0x000fe20002800000 */
[----:B------:R-:W-:Y:S01]  /*0d60*/  VIADD R13, R68, 0x6 ;  /* 0x00000006440d7836 */ /* 0x000fe20000000000 */
[----:B------:R-:W-:Y:S01]  /*0d70*/  ISETP.GE.AND P4, PT, R33, UR13, PT ;  /* 0x0000000d21007c0c */ /* 0x000fe2000bf86270 */
[----:B------:R-:W-:Y:S01]  /*0d80*/  IMAD.IADD R69, R69, 0x1, R2 ;  /* 0x0000000145457824 */ /* 0x000fe200078e0202 */
[----:B------:R-:W-:Y:S01]  /*0d90*/  IADD3 R38, PT, PT, R38, -R3, RZ ;  /* 0x8000000326267210 */ /* 0x000fe20007ffe0ff */
[----:B------:R-:W-:Y:S01]  /*0da0*/  IMAD.U32 R2, RZ, RZ, UR20 ;  /* 0x00000014ff027e24 */ /* 0x000fe2000f8e00ff */
[----:B------:R-:W-:Y:S01]  /*0db0*/  ISETP.GE.AND P5, PT, R32, UR13, PT ;  /* 0x0000000d20007c0c */ /* 0x000fe2000bfa6270 */
[----:B------:R-:W-:Y:S01]  /*0dc0*/  IMAD.IADD R36, R36, 0x1, -R5 ;  /* 0x0000000124247824 */ /* 0x000fe200078e0a05 */
[----:B------:R-:W-:Y:S01]  /*0dd0*/  SEL R3, R0, RZ, P3 ;  /* 0x000000ff00037207 */ /* 0x000fe20001800000 */
[----:B------:R-:W-:Y:S01]  /*0de0*/  IMAD R2, R2, 0x10, R7 ;  /* 0x0000001002027824 */ /* 0x000fe200078e0207 */
[----:B------:R-:W-:Y:S01]  /*0df0*/  SEL R6, R0, RZ, P4 ;  /* 0x000000ff00067207 */ /* 0x000fe20002000000 */
[----:B------:R-:W-:Y:S01]  /*0e00*/  VIADD R12, R68, 0x7 ;  /* 0x00000007440c7836 */ /* 0x000fe20000000000 */
[----:B------:R-:W-:Y:S01]  /*0e10*/  ISETP.GE.AND P3, PT, R30, UR13, PT ;  /* 0x0000000d1e007c0c */ /* 0x000fe2000bf66270 */
[----:B------:R-:W-:Y:S01]  /*0e20*/  IMAD.IADD R34, R34, 0x1, -R3 ;  /* 0x0000000122227824 */ /* 0x000fe200078e0a03 */
[----:B------:R0:W-:Y:S01]  /*0e30*/  STL [R1+0x8], R2 ;  /* 0x0000080201007387 */ /* 0x0001e20000100800 */
[----:B------:R-:W-:Y:S01]  /*0e40*/  SEL R5, R0, RZ, P5 ;  /* 0x000000ff00057207 */ /* 0x000fe20002800000 */
[----:B------:R-:W-:Y:S01]  /*0e50*/  IMAD.IADD R33, R33, 0x1, -R6 ;  /* 0x0000000121217824 */ /* 0x000fe200078e0a06 */
[----:B------:R-:W-:Y:S01]  /*0e60*/  ISETP.GE.AND P4, PT, R29, UR13, PT ;  /* 0x0000000d1d007c0c */ /* 0x000fe2000bf86270 */
[----:B------:R-:W-:Y:S01]  /*0e70*/  VIADD R11, R68, 0x9 ;  /* 0x00000009440b7836 */ /* 0x000fe20000000000 */
[----:B------:R-:W-:Y:S01]  /*0e80*/  ISETP.GE.AND P5, PT, R28, UR13, PT ;  /* 0x0000000d1c007c0c */ /* 0x000fe2000bfa6270 */
[C---:B------:R-:W-:Y:S01]  /*0e90*/  VIADD R9, R68.reuse, 0xb ;  /* 0x0000000b44097836 */ /* 0x040fe20000000000 */
[----:B------:R-:W-:Y:S01]  /*0ea0*/  ISETP.GE.AND P0, PT, R27, UR13, PT ;  /* 0x0000000d1b007c0c */ /* 0x000fe2000bf06270 */
[----:B-1----:R-:W-:Y:S01]  /*0eb0*/  VIADD R7, R68, 0xd ;  /* 0x0000000d44077836 */ /* 0x002fe20000000000 */
[----:B------:R-:W-:-:S02]  /*0ec0*/  SEL R3, R0, RZ, P3 ;  /* 0x000000ff00037207 */ /* 0x000fc40001800000 */
[----:B------:R-:W-:Y:S02]  /*0ed0*/  IADD3 R32, PT, PT, R32, -R5, RZ ;  /* 0x8000000520207210 */ /* 0x000fe40007ffe0ff */
[----:B------:R-:W-:Y:S01]  /*0ee0*/  SEL R6, R0, RZ, P4 ;  /* 0x000000ff00067207 */ /* 0x000fe20002000000 */
[----:B------:R-:W-:Y:S01]  /*0ef0*/  IMAD.IADD R30, R30, 0x1, -R3 ;  /* 0x000000011e1e7824 */ /* 0x000fe200078e0a03 */
[----:B------:R-:W-:Y:S02]  /*0f00*/  IADD3 R31, PT, PT, R31, -R4, RZ ;  /* 0x800000041f1f7210 */ /* 0x000fe40007ffe0ff */
[C---:B------:R-:W-:Y:S01]  /*0f10*/  SEL R5, R0.reuse, RZ, P5 ;  /* 0x000000ff00057207 */ /* 0x040fe20002800000 */
[----:B------:R-:W-:Y:S01]  /*0f20*/  IMAD.IADD R29, R29, 0x1, -R6 ;  /* 0x000000011d1d7824 */ /* 0x000fe200078e0a06 */
[----:B------:R-:W-:Y:S01]  /*0f30*/  SEL R4, R0, RZ, P0 ;  /* 0x000000ff00047207 */ /* 0x000fe20000000000 */
[----:B------:R-:W-:Y:S01]  /*0f40*/  VIADD R6, R68, 0xe ;  /* 0x0000000e44067836 */ /* 0x000fe20000000000 */
[----:B------:R-:W-:Y:S01]  /*0f50*/  ISETP.GE.AND P0, PT, R42, UR13, PT ;  /* 0x0000000d2a007c0c */ /* 0x000fe2000bf06270 */
[----:B------:R-:W-:Y:S01]  /*0f60*/  IMAD.IADD R28, R28, 0x1, -R5 ;  /* 0x000000011c1c7824 */ /* 0x000fe200078e0a05 */
[----:B------:R-:W-:Y:S01]  /*0f70*/  IADD3 R3, PT, PT, R8, UR21, RZ ;  /* 0x0000001508037c10 */ /* 0x000fe2000fffe0ff */
[----:B------:R-:W-:Y:S01]  /*0f80*/  VIADD R8, R68, 0xc ;  /* 0x0000000c44087836 */ /* 0x000fe20000000000 */
[----:B------:R-:W-:Y:S01]  /*0f90*/  SEL R3, R0, RZ, P0 ;  /* 0x000000ff00037207 */ /* 0x000fe20000000000 */
[----:B------:R-:W-:Y:S01]  /*0fa0*/  IMAD.IADD R27, R27, 0x1, -R4 ;  /* 0x000000011b1b7824 */ /* 0x000fe200078e0a04 */
[C---:B------:R-:W-:Y:S01]  /*0fb0*/  IADD3 R10, PT, PT, R68.reuse, 0xa, RZ ;  /* 0x0000000a440a7810 */ /* 0x040fe20007ffe0ff */
[----:B------:R-:W-:Y:S01]  /*0fc0*/  ULEA UR13, UR20, UR5, 0x3 ;  /* 0x00000005140d7291 */ /* 0x000fe2000f8e18ff */
[----:B------:R-:W-:Y:S01]  /*0fd0*/  IADD3 R5, PT, PT, R68, -0x1, RZ ;  /* 0xffffffff44057810 */ /* 0x000fe20007ffe0ff */
        /* <DEDUP_REMOVED lines=15> */
[----:B0-----:R-:W-:-:S07]  /*10d0*/  LOP3.LUT R4, R42, 0x8, RZ, 0x3c, !PT ;  /* 0x000000082a047812 */ /* 0x001fce00078e3cff */
.L_x_6390:
[----:B0-----:R-:W0:Y:S01]  /*10e0*/  S2R R2, SR_TID.X ;  /* 0x0000000000027919 */ /* 0x001e220000002100 */
[----:B------:R-:W-:Y:S01]  /*10f0*/  BSSY.RECONVERGENT B0, `(.L_x_6330) ;  /* 0x0000055000007945 */ /* 0x000fe20003800200 */
[----:B------:R1:W-:Y:S01]  /*1100*/  STL.64 [R1], RZ ;  /* 0x000000ff01007387 */ /* 0x0003e20000100a00 */
[----:B0-----:R-:W-:-:S13]  /*1110*/  ISETP.GT.U32.AND P0, PT, R2, 0x3f, PT ;  /* 0x0000003f0200780c */ /* 0x001fda0003f04070 */
[----:B-1-34-:R-:W-:Y:S05]  /*1120*/  @P0 BRA `(.L_x_6331) ;  /* 0x0000000400440947 */ /* 0x01afea0003800000 */
[----:B------:R-:W0:Y:S01]  /*1130*/  LDC R43, c[0x0][0x388] ;  /* 0x0000e200ff2b7b82 */ /* 0x000e220000000800 */
[C---:B------:R-:W-:Y:S01]  /*1140*/  LOP3.LUT R0, R69.reuse, 0x3, RZ, 0xc0, !PT ;  /* 0x0000000345007812 */ /* 0x040fe200078ec0ff */
[----:B------:R-:W-:Y:S01]  /*1150*/  IMAD.SHL.U32 R44, R2, 0x4, RZ ;  /* 0x00000004022c7824 */ /* 0x000fe200078e00ff */
[----:B------:R-:W-:Y:S01]  /*1160*/  BSSY.RECONVERGENT B1, `(.L_x_6332) ;  /* 0x0000021000017945 */ /* 0x000fe20003800200 */
[----:B------:R-:W-:Y:S02]  /*1170*/  ISETP.GE.U32.AND P1, PT, R69, 0x3, PT ;  /* 0x000000034500780c */ /* 0x000fe40003f26070 */
[----:B------:R-:W-:Y:S01]  /*1180*/  ISETP.NE.AND P0, PT, R0, 0x3, PT ;  /* 0x000000030000780c */ /* 0x000fe20003f05270 */
[----:B------:R-:W-:-:S12]  /*1190*/  IMAD.MOV.U32 R2, RZ, RZ, R44 ;  /* 0x000000ffff027224 */ /* 0x000fd800078e002c */
[----:B------:R-:W-:Y:S05]  /*11a0*/  @!P0 BRA `(.L_x_6333) ;  /* 0x0000000000708947 */ /* 0x000fea0003800000 */
[----:B------:R-:W1:Y:S01]  /*11b0*/  LDC.64 R22, c[0x0][0x390] ;  /* 0x0000e400ff167b82 */ /* 0x000e620000000a00 */
[----:B------:R-:W-:Y:S01]  /*11c0*/  IMAD.U32 R20, RZ, RZ, UR4 ;  /* 0x00000004ff147e24 */ /* 0x000fe2000f8e00ff */
[----:B------:R-:W2:Y:S01]  /*11d0*/  LDL R45, [R1+0xc] ;  /* 0x00000c00012d7983 */ /* 0x000ea20000100800 */
[----:B------:R-:W-:Y:S02]  /*11e0*/  VIADD R21, R44, UR21 ;  /* 0x000000152c157c36 */ /* 0x000fe40008000000 */
[----:B0-----:R-:W-:-:S05]  /*11f0*/  IMAD R20, R43, R20, UR5 ;  /* 0x000000052b147e24 */ /* 0x001fca000f8e0214 */
[----:B------:R-:W-:-:S05]  /*1200*/  IADD3 R17, PT, PT, R44, R20, RZ ;  /* 0x000000142c117210 */ /* 0x000fca0007ffe0ff */
[----:B-1----:R-:W-:-:S06]  /*1210*/  IMAD.WIDE R16, R17, 0x4, R22 ;  /* 0x0000000411107825 */ /* 0x002fcc00078e0216 */
[----:B------:R-:W2:Y:S01]  /*1220*/  LDG.E.128 R16, desc[UR16][R16.64] ;  /* 0x0000001010107981 */ /* 0x000ea2000c1e1d00 */
[----:B------:R-:W-:Y:S01]  /*1230*/  ISETP.NE.AND P0, PT, R0, RZ, PT ;  /* 0x000000ff0000720c */ /* 0x000fe20003f05270 */
[----:B------:R-:W-:Y:S02]  /*1240*/  IMAD.MOV.U32 R2, RZ, RZ, R21 ;  /* 0x000000ffff027224 */ /* 0x000fe400078e0015 */
[----:B--2---:R1:W-:Y:S10]  /*1250*/  STS.128 [R45], R16 ;  /* 0x000000102d007388 */ /* 0x0043f40000000c00 */
[----:B------:R-:W-:Y:S05]  /*1260*/  @!P0 BRA `(.L_x_6333) ;  /* 0x0000000000408947 */ /* 0x000fea0003800000 */
[----:B------:R-:W-:Y:S01]  /*1270*/  ISETP.NE.AND P0, PT, R0, 0x1, PT ;  /* 0x000000010000780c */ /* 0x000fe20003f05270 */
[----:B------:R-:W-:Y:S01]  /*1280*/  VIADD R44, R44, UR21 ;  /* 0x000000152c2c7c36 */ /* 0x000fe20008000000 */
[----:B------:R-:W-:Y:S01]  /*1290*/  IADD3 R21, PT, PT, R21, R20, RZ ;  /* 0x0000001415157210 */ /* 0x000fe20007ffe0ff */
[----:B-1----:R-:W2:Y:S02]  /*12a0*/  LDL R45, [R1+0x8] ;  /* 0x00000800012d7983 */ /* 0x002ea40000100800 */
[----:B------:R-:W-:-:S08]  /*12b0*/  VIADD R44, R44, UR21 ;  /* 0x000000152c2c7c36 */ /* 0x000fd00008000000 */
[----:B------:R-:W-:Y:S02]  /*12c0*/  @P0 IMAD.IADD R17, R44, 0x1, R20 ;  /* 0x000000012c110824 */ /* 0x000fe400078e0214 */
[----:B------:R-:W-:-:S04]  /*12d0*/  IMAD.WIDE R20, R21, 0x4, R22 ;  /* 0x0000000415147825 */ /* 0x000fc800078e0216 */
[----:B------:R-:W-:Y:S02]  /*12e0*/  @P0 IMAD.WIDE R16, R17, 0x4, R22 ;  /* 0x0000000411100825 */ /* 0x000fe400078e0216 */
[----:B------:R-:W3:Y:S04]  /*12f0*/  LDG.E.128 R20, desc[UR16][R20.64] ;  /* 0x0000001014147981 */ /* 0x000ee8000c1e1d00 */
[----:B------:R-:W4:Y:S01]  /*1300*/  @P0 LDG.E.128 R16, desc[UR16][R16.64] ;  /* 0x0000001010100981 */ /* 0x000f22000c1e1d00 */
[----:B------:R-:W-:Y:S02]  /*1310*/  IMAD.U32 R0, RZ, RZ, UR20 ;  /* 0x00000014ff007e24 */ /* 0x000fe4000f8e00ff */
[----:B------:R-:W-:Y:S01]  /*1320*/  IMAD.MOV.U32 R2, RZ, RZ, R44 ;  /* 0x000000ffff027224 */ /* 0x000fe200078e002c */
[----:B------:R-:W-:Y:S01]  /*1330*/  @P0 IADD3 R2, PT, PT, R44, UR21, RZ ;  /* 0x000000152c020c10 */ /* 0x000fe2000fffe0ff */
[----:B--2---:R-:W-:Y:S01]  /*1340*/  @P0 IMAD R0, R0, 0x10, R45 ;  /* 0x0000001000000824 */ /* 0x004fe200078e022d */
[----:B---3--:R2:W-:Y:S04]  /*1350*/  STS.128 [R45], R20 ;  /* 0x000000142d007388 */ /* 0x0085e80000000c00 */
[----:B----4-:R2:W-:Y:S02]  /*1360*/  @P0 STS.128 [R0], R16 ;  /* 0x0000001000000388 */ /* 0x0105e40000000c00 */
.L_x_6333:
[----:B------:R-:W-:Y:S05]  /*1370*/  BSYNC.RECONVERGENT B1 ;  /* 0x0000000000017941 */ /* 0x000fea0003800200 */
.L_x_6332:
[----:B------:R-:W-:Y:S05]  /*1380*/  @!P1 BRA `(.L_x_6331) ;  /* 0x0000000000ac9947 */ /* 0x000fea0003800000 */
[----:B------:R-:W3:Y:S01]  /*1390*/  S2UR UR11, SR_CgaCtaId ;  /* 0x00000000000b79c3 */ /* 0x000ee20000008800 */
[----:B------:R-:W-:Y:S01]  /*13a0*/  UMOV UR10, 0x400 ;  /* 0x00000400000a7882 */ /* 0x000fe20000000000 */
[C---:B--2---:R-:W-:Y:S01]  /*13b0*/  VIADD R0, R2.reuse, UR5 ;  /* 0x0000000502007c36 */ /* 0x044fe20008000000 */
[----:B------:R-:W-:Y:S01]  /*13c0*/  UIADD3 UR10, UPT, UPT, UR10, 0x480, URZ ;  /* 0x000004800a0a7890 */ /* 0x000fe2000fffe0ff */
[C---:B------:R-:W-:Y:S02]  /*13d0*/  VIADD R62, R2.reuse, UR12 ;  /* 0x0000000c023e7c36 */ /* 0x040fe40008000000 */
[----:B-1----:R-:W-:Y:S02]  /*13e0*/  VIADD R16, R2, UR13 ;  /* 0x0000000d02107c36 */ /* 0x002fe40008000000 */
[C---:B0-----:R-:W-:Y:S02]  /*13f0*/  IMAD R0, R43.reuse, UR4, R0 ;  /* 0x000000042b007c24 */ /* 0x041fe4000f8e0200 */
[----:B------:R-:W-:-:S02]  /*1400*/  IMAD R62, R43, UR4, R62 ;  /* 0x000000042b3e7c24 */ /* 0x000fc4000f8e023e */
[----:B------:R-:W-:Y:S02]  /*1410*/  IMAD R43, R43, UR4, R16 ;  /* 0x000000042b2b7c24 */ /* 0x000fe4000f8e0210 */
[----:B------:R-:W-:Y:S01]  /*1420*/  VIADD R44, R0, UR21 ;  /* 0x00000015002c7c36 */ /* 0x000fe20008000000 */
[----:B---3--:R-:W-:-:S06]  /*1430*/  ULEA UR10, UR11, UR10, 0x18 ;  /* 0x0000000a0b0a7291 */ /* 0x008fcc000f8ec0ff */
[----:B------:R-:W-:-:S07]  /*1440*/  LEA R45, R2, UR10, 0x2 ;  /* 0x0000000a022d7c11 */ /* 0x000fce000f8e10ff */
.L_x_6334:
[----:B------:R-:W0:Y:S02]  /*1450*/  LDC.64 R20, c[0x0][0x390] ;  /* 0x0000e400ff147b82 */ /* 0x000e240000000a00 */
[----:B0-----:R-:W-:-:S06]  /*1460*/  IMAD.WIDE R16, R0, 0x4, R20 ;  /* 0x0000000400107825 */ /* 0x001fcc00078e0214 */
[----:B------:R-:W2:Y:S01]  /*1470*/  LDG.E.128 R16, desc[UR16][R16.64] ;  /* 0x0000001010107981 */ /* 0x000ea2000c1e1d00 */
[----:B------:R-:W0:Y:S03]  /*1480*/  LDC R63, c[0x0][0x360] ;  /* 0x0000d800ff3f7b82 */ /* 0x000e260000000800 */
[----:B--2---:R1:W-:Y:S02]  /*1490*/  STS.128 [R45], R16 ;  /* 0x000000102d007388 */ /* 0x0043e40000000c00 */
[----:B-1----:R-:W-:-:S06]  /*14a0*/  IMAD.WIDE R16, R44, 0x4, R20 ;  /* 0x000000042c107825 */ /* 0x002fcc00078e0214 */
[----:B------:R-:W2:Y:S01]  /*14b0*/  LDG.E.128 R16, desc[UR16][R16.64] ;  /* 0x0000001010107981 */ /* 0x000ea2000c1e1d00 */
[----:B0-----:R-:W-:-:S05]  /*14c0*/  LEA R20, R63, R45, 0x4 ;  /* 0x0000002d3f147211 */ /* 0x001fca00078e20ff */
[----:B--2---:R0:W-:Y:S02]  /*14d0*/  STS.128 [R20], R16 ;  /* 0x0000001014007388 */ /* 0x0041e40000000c00 */
[----:B0-----:R-:W0:Y:S02]  /*14e0*/  LDC.64 R18, c[0x0][0x390] ;  /* 0x0000e400ff127b82 */ /* 0x001e240000000a00 */
[----:B0-----:R-:W-:-:S06]  /*14f0*/  IMAD.WIDE R20, R43, 0x4, R18 ;  /* 0x000000042b147825 */ /* 0x001fcc00078e0212 */
[----:B------:R-:W2:Y:S01]  /*1500*/  LDG.E.128 R20, desc[UR16][R20.64] ;  /* 0x0000001014147981 */ /* 0x000ea2000c1e1d00 */
[----:B------:R-:W-:-:S04]  /*1510*/  IMAD.U32 R16, RZ, RZ, UR20 ;  /* 0x00000014ff107e24 */ /* 0x000fc8000f8e00ff */
[----:B------:R-:W-:-:S05]  /*1520*/  IMAD R16, R16, 0x20, R45 ;  /* 0x0000002010107824 */ /* 0x000fca00078e022d */
[----:B--2---:R0:W-:Y:S02]  /*1530*/  STS.128 [R16], R20 ;  /* 0x0000001410007388 */ /* 0x0041e40000000c00 */
[----:B0-----:R-:W-:-:S06]  /*1540*/  IMAD.WIDE R16, R62, 0x4, R18 ;  /* 0x000000043e107825 */ /* 0x001fcc00078e0212 */
[----:B------:R-:W2:Y:S01]  /*1550*/  LDG.E.128 R16, desc[UR16][R16.64] ;  /* 0x0000001010107981 */ /* 0x000ea2000c1e1d00 */
[----:B------:R-:W-:Y:S01]  /*1560*/  IMAD.U32 R20, RZ, RZ, UR20 ;  /* 0x00000014ff147e24 */ /* 0x000fe2000f8e00ff */
[C---:B------:R-:W-:Y:S01]  /*1570*/  LEA R44, R63.reuse, R44, 0x4 ;  /* 0x0000002c3f2c7211 */ /* 0x040fe200078e20ff */
[----:B------:R-:W-:Y:S02]  /*1580*/  IMAD.U32 R22, RZ, RZ, UR20 ;  /* 0x00000014ff167e24 */ /* 0x000fe4000f8e00ff */
[----:B------:R-:W-:Y:S02]  /*1590*/  IMAD R20, R20, 0x30, R45 ;  /* 0x0000003014147824 */ /* 0x000fe400078e022d */
[C---:B------:R-:W-:Y:S02]  /*15a0*/  IMAD R62, R63.reuse, 0x10, R62 ;  /* 0x000000103f3e7824 */ /* 0x040fe400078e023e */
[C---:B------:R-:W-:Y:S02]  /*15b0*/  IMAD R43, R63.reuse, 0x10, R43 ;  /* 0x000000103f2b7824 */ /* 0x040fe400078e022b */
[----:B------:R-:W-:-:S02]  /*15c0*/  IMAD R0, R63, 0x10, R0 ;  /* 0x000000103f007824 */ /* 0x000fc400078e0200 */
[----:B------:R-:W-:Y:S01]  /*15d0*/  IMAD R45, R22, 0x40, R45 ;  /* 0x00000040162d7824 */ /* 0x000fe200078e022d */
[----:B--2---:R0:W-:Y:S02]  /*15e0*/  STS.128 [R20], R16 ;  /* 0x0000001014007388 */ /* 0x0041e40000000c00 */
[----:B0-----:R-:W-:-:S04]  /*15f0*/  MOV R19, UR21 ;  /* 0x0000001500137c02 */ /* 0x001fc80008000f00 */
[----:B------:R-:W-:-:S04]  /*1600*/  IADD3 R2, PT, PT, R19, UR21, R2 ;  /* 0x0000001513027c10 */ /* 0x000fc8000fffe002 */
[----:B------:R-:W-:-:S04]  /*1610*/  IADD3 R2, PT, PT, R19, UR21, R2 ;  /* 0x0000001513027c10 */ /* 0x000fc8000fffe002 */
[----:B------:R-:W-:-:S13]  /*1620*/  ISETP.GE.U32.AND P0, PT, R2, 0x100, PT ;  /* 0x000001000200780c */ /* 0x000fda0003f06070 */
[----:B------:R-:W-:Y:S05]  /*1630*/  @!P0 BRA `(.L_x_6334) ;  /* 0xfffffffc00848947 */ /* 0x000fea000383ffff */
.L_x_6331:
[----:B------:R-:W-:Y:S05]  /*1640*/  BSYNC.RECONVERGENT B0 ;  /* 0x0000000000007941 */ /* 0x000fea0003800200 */
.L_x_6330:
[----:B------:R-:W-:Y:S01]  /*1650*/  BAR.SYNC.DEFER_BLOCKING 0x0 ;  /* 0x0000000000007b1d */ /* 0x000fe20000010000 */
[----:B------:R-:W-:Y:S02]  /*1660*/  ISETP.GE.AND P0, PT, R66, 0x1, PT ;  /* 0x000000014200780c */ /* 0x000fe40003f06270 */
[----:B-12---:R-:W-:-:S11]  /*1670*/  CS2R R18, SRZ ;  /* 0x0000000000127805 */ /* 0x006fd6000001ff00 */
[----:B------:R-:W-:Y:S05]  /*1680*/  @!P0 BRA `(.L_x_6335) ;  /* 0x0000001400d88947 */ /* 0x000fea0003800000 */
[----:B------:R-:W-:Y:S01]  /*1690*/  HFMA2 R16, -RZ, RZ, 0, 0 ;  /* 0x00000000ff107431 */ /* 0x000fe200000001ff */
[----:B------:R-:W-:Y:S01]  /*16a0*/  BSSY B1, `(.L_x_6336) ;  /* 0x0000173000017945 */ /* 0x000fe20003800000 */
[----:B------:R-:W-:-:S07]  /*16b0*/  IMAD.MOV.U32 R2, RZ, RZ, RZ ;  /* 0x000000ffff027224 */ /* 0x000fce00078e00ff */
.L_x_6389:
[----:B-1----:R-:W1:Y:S01]  /*16c0*/  LDC R17, c[0x0][0x3ac] ;  /* 0x0000eb00ff117b82 */ /* 0x002e620000000800 */
[--C-:B------:R-:W-:Y:S02]  /*16d0*/  IMAD.IADD R0, R68, 0x1, R16.reuse ;  /* 0x0000000144007824 */ /* 0x100fe400078e0210 */
[----:B------:R-:W-:Y:S01]  /*16e0*/  IMAD.IADD R16, R65, 0x1, R16 ;  /* 0x0000000141107824 */ /* 0x000fe200078e0210 */
[C---:B-1----:R-:W-:Y:S02]  /*16f0*/  ISETP.GT.AND P6, PT, R17.reuse, RZ, PT ;  /* 0x000000ff1100720c */ /* 0x042fe40003fc4270 */
        /* <DEDUP_REMOVED lines=9> */
[----:B0-234-:R-:W-:Y:S10]  /*1790*/  @!P6 BRA `(.L_x_6337) ;  /* 0x00000000001ce947 */ /* 0x01dff40003800000 */
[----:B------:R-:W1:Y:S01]  /*17a0*/  S2UR UR11, SR_CgaCtaId ;  /* 0x00000000000b79c3 */ /* 0x000e620000008800 */
[----:B------:R-:W-:Y:S01]  /*17b0*/  UMOV UR10, 0x400 ;  /* 0x00000400000a7882 */ /* 0x000fe20000000000 */
[----:B------:R-:W-:Y:S01]  /*17c0*/  IMAD R18, R0, R17, R42 ;  /* 0x0000001100127224 */ /* 0x000fe200078e022a */
[----:B------:R-:W-:-:S04]  /*17d0*/  UIADD3 UR10, UPT, UPT, UR10, 0x480, URZ ;  /* 0x000004800a0a7890 */ /* 0x000fc8000fffe0ff */
[----:B-1----:R-:W-:-:S06]  /*17e0*/  ULEA UR10, UR11, UR10, 0x18 ;  /* 0x0000000a0b0a7291 */ /* 0x002fcc000f8ec0ff */
[----:B------:R-:W-:-:S05]  /*17f0*/  LEA R18, R18, UR10, 0x2 ;  /* 0x0000000a12127c11 */ /* 0x000fca000f8e10ff */
[----:B------:R1:W2:Y:S02]  /*1800*/  LDS R46, [R18] ;  /* 0x00000000122e7984 */ /* 0x0002a40000000800 */
.L_x_6337:
[----:B------:R-:W-:Y:S05]  /*1810*/  @!P5 BRA `(.L_x_6338) ;  /* 0x00000000001cd947 */ /* 0x000fea0003800000 */
[----:B------:R-:W3:Y:S01]  /*1820*/  S2UR UR11, SR_CgaCtaId ;  /* 0x00000000000b79c3 */ /* 0x000ee20000008800 */
[----:B------:R-:W-:Y:S01]  /*1830*/  UMOV UR10, 0x400 ;  /* 0x00000400000a7882 */ /* 0x000fe20000000000 */
[----:B-1----:R-:W-:Y:S01]  /*1840*/  IMAD R18, R0, R17, R26 ;  /* 0x0000001100127224 */ /* 0x002fe200078e021a */
[----:B------:R-:W-:-:S04]  /*1850*/  UIADD3 UR10, UPT, UPT, UR10, 0x480, URZ ;  /* 0x000004800a0a7890 */ /* 0x000fc8000fffe0ff */
[----:B---3--:R-:W-:-:S06]  /*1860*/  ULEA UR10, UR11, UR10, 0x18 ;  /* 0x0000000a0b0a7291 */ /* 0x008fcc000f8ec0ff */
[----:B------:R-:W-:-:S05]  /*1870*/  LEA R18, R18, UR10, 0x2 ;  /* 0x0000000a12127c11 */ /* 0x000fca000f8e10ff */
[----:B------:R3:W4:Y:S02]  /*1880*/  LDS R47, [R18] ;  /* 0x00000000122f7984 */ /* 0x0007240000000800 */
.L_x_6338:
[----:B------:R-:W-:Y:S05]  /*1890*/  @!P4 BRA `(.L_x_6339) ;  /* 0x00000000001cc947 */ /* 0x000fea0003800000 */
[----:B------:R-:W5:Y:S01]  /*18a0*/  S2UR UR11, SR_CgaCtaId ;  /* 0x00000000000b79c3 */ /* 0x000f620000008800 */
[----:B------:R-:W-:Y:S01]  /*18b0*/  UMOV UR10, 0x400 ;  /* 0x00000400000a7882 */ /* 0x000fe20000000000 */
[----:B-1-3--:R-:W-:Y:S01]  /*18c0*/  IMAD R18, R0, R17, R25 ;  /* 0x0000001100127224 */ /* 0x00afe200078e0219 */
[----:B------:R-:W-:-:S04]  /*18d0*/  UIADD3 UR10, UPT, UPT, UR10, 0x480, URZ ;  /* 0x000004800a0a7890 */ /* 0x000fc8000fffe0ff */
[----:B-----5:R-:W-:-:S06]  /*18e0*/  ULEA UR10, UR11, UR10, 0x18 ;  /* 0x0000000a0b0a7291 */ /* 0x020fcc000f8ec0ff */
[----:B------:R-:W-:-:S05]  /*18f0*/  LEA R18, R18, UR10, 0x2 ;  /* 0x0000000a12127c11 */ /* 0x000fca000f8e10ff */
[----:B------:R1:W3:Y:S02]  /*1900*/  LDS R48, [R18] ;  /* 0x0000000012307984 */ /* 0x0002e40000000800 */
.L_x_6339:
        /* <DEDUP_REMOVED lines=8> */
.L_x_6340:
        /* <DEDUP_REMOVED lines=8> */
.L_x_6341:
        /* <DEDUP_REMOVED lines=8> */
.L_x_6342:
        /* <DEDUP_REMOVED lines=8> */
.L_x_6343:
[C---:B------:R-:W-:Y:S02]  /*1b10*/  ISETP.GE.AND P6, PT, R17.reuse, 0x8, PT ;  /* 0x000000081100780c */ /* 0x040fe40003fc6270 */
[----:B-1-3--:R-:W-:Y:S02]  /*1b20*/  P2R R18, PR, RZ, 0x1 ;  /* 0x00000001ff127803 */ /* 0x00afe40000000000 */
[----:B------:R-:W-:Y:S02]  /*1b30*/  ISETP.GE.AND P0, PT, R17, 0x9, PT ;  /* 0x000000091100780c */ /* 0x000fe40003f06270 */
[----:B------:R-:W-:-:S07]  /*1b40*/  ISETP.NE.AND P0, PT, R18, RZ, PT ;  /* 0x000000ff1200720c */ /* 0x000fce0003f05270 */
[----:B------:R-:W-:Y:S06]  /*1b50*/  @!P6 BRA `(.L_x_6344) ;  /* 0x00000000001ce947 */ /* 0x000fec0003800000 */
[----:B------:R-:W1:Y:S01]  /*1b60*/  S2UR UR11, SR_CgaCtaId ;  /* 0x00000000000b79c3 */ /* 0x000e620000008800 */
[----:B------:R-:W-:Y:S01]  /*1b70*/  UMOV UR10, 0x400 ;  /* 0x00000400000a7882 */ /* 0x000fe20000000000 */
[----:B------:R-:W-:Y:S01]  /*1b80*/  IMAD R18, R0, R17, R12 ;  /* 0x0000001100127224 */ /* 0x000fe200078e020c */
[----:B------:R-:W-:-:S04]  /*1b90*/  UIADD3 UR10, UPT, UPT, UR10, 0x480, URZ ;  /* 0x000004800a0a7890 */ /* 0x000fc8000fffe0ff */
[----:B-1----:R-:W-:-:S06]  /*1ba0*/  ULEA UR10, UR11, UR10, 0x18 ;  /* 0x0000000a0b0a7291 */ /* 0x002fcc000f8ec0ff */
[----:B------:R-:W-:-:S05]  /*1bb0*/  LEA R18, R18, UR10, 0x2 ;  /* 0x0000000a12127c11 */ /* 0x000fca000f8e10ff */
[----:B------:R1:W3:Y:S02]  /*1bc0*/  LDS R53, [R18] ;  /* 0x0000000012357984 */ /* 0x0002e40000000800 */
.L_x_6344:
[C---:B------:R-:W-:Y:S02]  /*1bd0*/  ISETP.GE.AND P6, PT, R17.reuse, 0x9, PT ;  /* 0x000000091100780c */ /* 0x040fe40003fc6270 */
[----:B-1----:R-:W-:Y:S02]  /*1be0*/  P2R R18, PR, RZ, 0x1 ;  /* 0x00000001ff127803 */ /* 0x002fe40000000000 */
        /* <DEDUP_REMOVED lines=9> */
[----:B------:R1:W0:Y:S02]  /*1c80*/  LDS R54, [R18] ;  /* 0x0000000012367984 */ /* 0x0002240000000800 */
.L_x_6345:
        /* <DEDUP_REMOVED lines=12> */
.L_x_6346:
        /* <DEDUP_REMOVED lines=12> */
.L_x_6347:
        /* <DEDUP_REMOVED lines=12> */
.L_x_6348:
        /* <DEDUP_REMOVED lines=12> */
.L_x_6349:
        /* <DEDUP_REMOVED lines=12> */
.L_x_6350:
        /* <DEDUP_REMOVED lines=12> */
.L_x_6351:
[----:B------:R-:W-:Y:S02]  /*2110*/  ISETP.GE.AND P6, PT, R17, 0x10, PT ;  /* 0x000000101100780c */ /* 0x000fe40003fc6270 */
[----:B-1----:R-:W-:Y:S02]  /*2120*/  P2R R18, PR, RZ, 0x1 ;  /* 0x00000001ff127803 */ /* 0x002fe40000000000 */
[----:B------:R-:W-:-:S04]  /*2130*/  ISETP.GE.AND P0, PT, R64, UR6, PT ;  /* 0x0000000640007c0c */ /* 0x000fc8000bf06270 */
[----:B------:R-:W-:Y:S02]  /*2140*/  P2R R19, PR, RZ, 0x1 ;  /* 0x00000001ff137803 */ /* 0x000fe40000000000 */
[----:B------:R-:W-:-:S03]  /*2150*/  ISETP.NE.AND P0, PT, R18, RZ, PT ;  /* 0x000000ff1200720c */ /* 0x000fc60003f05270 */
[----:B------:R-:W-:Y:S10]  /*2160*/  @!P6 BRA `(.L_x_6352) ;  /* 0x00000000001ce947 */ /* 0x000ff40003800000 */
[----:B------:R-:W1:Y:S01]  /*2170*/  S2UR UR11, SR_CgaCtaId ;  /* 0x00000000000b79c3 */ /* 0x000e620000008800 */
[----:B------:R-:W-:Y:S01]  /*2180*/  UMOV UR10, 0x400 ;  /* 0x00000400000a7882 */ /* 0x000fe20000000000 */
[----:B------:R-:W-:Y:S01]  /*2190*/  IMAD R0, R0, R17, R5 ;  /* 0x0000001100007224 */ /* 0x000fe200078e0205 */
[----:B------:R-:W-:-:S04]  /*21a0*/  UIADD3 UR10, UPT, UPT, UR10, 0x480, URZ ;  /* 0x000004800a0a7890 */ /* 0x000fc8000fffe0ff */
[----:B-1----:R-:W-:-:S06]  /*21b0*/  ULEA UR10, UR11, UR10, 0x18 ;  /* 0x0000000a0b0a7291 */ /* 0x002fcc000f8ec0ff */
[----:B------:R-:W-:-:S05]  /*21c0*/  LEA R0, R0, UR10, 0x2 ;  /* 0x0000000a00007c11 */ /* 0x000fca000f8e10ff */
[----:B------:R1:W0:Y:S02]  /*21d0*/  LDS R61, [R0] ;  /* 0x00000000003d7984 */ /* 0x0002240000000800 */
.L_x_6352:
[----:B------:R-:W-:Y:S01]  /*21e0*/  ISETP.NE.AND P6, PT, R19, RZ, PT ;  /* 0x000000ff1300720c */ /* 0x000fe20003fc5270 */
[----:B------:R-:W-:Y:S01]  /*21f0*/  BSSY B0, `(.L_x_6353) ;  /* 0x00000ba000007945 */ /* 0x000fe20003800000 */
[----:B-1----:R-:W-:Y:S02]  /*2200*/  P2R R0, PR, RZ, 0x1 ;  /* 0x00000001ff007803 */ /* 0x002fe40000000000 */
[----:B------:R-:W-:-:S04]  /*2210*/  ISETP.GE.AND P0, PT, R16, R66, PT ;  /* 0x000000421000720c */ /* 0x000fc80003f06270 */
[----:B------:R-:W-:Y:S02]  /*2220*/  P2R R22, PR, RZ, 0x1 ;  /* 0x00000001ff167803 */ /* 0x000fe40000000000 */
[----:B------:R-:W-:-:S03]  /*2230*/  ISETP.NE.AND P0, PT, R0, RZ, PT ;  /* 0x000000ff0000720c */ /* 0x000fc60003f05270 */
[----:B------:R-:W-:Y:S10]  /*2240*/  @P6 BRA `(.L_x_6354) ;  /* 0x0000000800d06947 */ /* 0x000ff40003800000 */
[----:B------:R-:W1:Y:S01]  /*2250*/  S2R R21, SR_CgaCtaId ;  /* 0x0000000000157919 */ /* 0x000e620000008800 */
[----:B------:R-:W-:Y:S01]  /*2260*/  MOV R20, 0x400 ;  /* 0x0000040000147802 */ /* 0x000fe20000000f00 */
[----:B------:R-:W-:Y:S01]  /*2270*/  IMAD R18, R2, UR8, RZ ;  /* 0x0000000802127c24 */ /* 0x000fe2000f8e02ff */
[----:B------:R-:W-:Y:S01]  /*2280*/  ISETP.GT.U32.AND P6, PT, R17, 0x40, PT ;  /* 0x000000401100780c */ /* 0x000fe20003fc4070 */
[----:B------:R-:W-:Y:S01]  /*2290*/  IMAD.MOV.U32 R19, RZ, RZ, RZ ;  /* 0x000000ffff137224 */ /* 0x000fe200078e00ff */
[----:B-1----:R-:W-:Y:S02]  /*22a0*/  LEA R20, R21, R20, 0x18 ;  /* 0x0000001415147211 */ /* 0x002fe400078ec0ff */
[----:B------:R-:W-:-:S09]  /*22b0*/  MOV R21, R64 ;  /* 0x0000004000157202 */ /* 0x000fd20000000f00 */
.L_x_6388:
[----:B------:R-:W-:Y:S01]  /*22c0*/  ISETP.GT.U32.AND P6, PT, R17, 0x40, PT ;  /* 0x000000401100780c */ /* 0x000fe20003fc4070 */
[----:B0-----:R-:W-:-:S04]  /*22d0*/  IMAD R23, R21, 0x44, R20 ;  /* 0x0000004415177824 */ /* 0x001fc800078e0214 */
[----:B-1----:R-:W-:-:S08]  /*22e0*/  IMAD R62, R67, 0x4, R23 ;  /* 0x00000004433e7824 */ /* 0x002fd000078e0217 */
[----:B------:R-:W-:Y:S05]  /*22f0*/  @P6 BRA `(.L_x_6355) ;  /* 0x0000000400906947 */ /* 0x000fea0003800000 */
[----:B------:R-:W1:Y:S01]  /*2300*/  LDC R23, c[0x0][0x3ac] ;  /* 0x0000eb00ff177b82 */ /* 0x000e620000000800 */
[----:B------:R-:W0:Y:S01]  /*2310*/  LDS R62, [R62] ;  /* 0x000000003e3e7984 */ /* 0x000e220000000800 */
[----:B------:R-:W-:Y:S01]  /*2320*/  IMAD.MOV.U32 R0, RZ, RZ, RZ ;  /* 0x000000ffff007224 */ /* 0x000fe200078e00ff */
[----:B-1----:R-:W-:-:S13]  /*2330*/  ISETP.NE.AND P0, PT, R23, RZ, PT ;  /* 0x000000ff1700720c */ /* 0x002fda0003f05270 */
[----:B0-----:R-:W-:Y:S05]  /*2340*/  @!P0 BRA `(.L_x_6356) ;  /* 0x0000000000108947 */ /* 0x001fea0003800000 */
[----:B------:R-:W-:-:S03]  /*2350*/  UMOV UR10, 0xffffffff ;  /* 0xffffffff000a7882 */ /* 0x000fc60000000000 */
[----:B------:R-:W-:Y:S05]  /*2360*/  BRA.DIV UR10, `(.L_x_6357) ;  /* 0x0000000e0a887947 */ /* 0x000fea000b800000 */
[----:B------:R0:W1:Y:S02]  /*2370*/  SHFL.IDX PT, R0, R62, R3, 0x101f ;  /* 0x00101f033e007589 */ /* 0x00006400000e0000 */
.L_x_6393:
[----:B-12---:R-:W-:-:S07]  /*2380*/  IMAD R0, R46, R0, RZ ;  /* 0x000000002e007224 */ /* 0x006fce00078e02ff */
.L_x_6356:
[----:B------:R-:W-:-:S13]  /*2390*/  ISETP.GE.AND P5, PT, R23, 0x2, PT ;  /* 0x000000021700780c */ /* 0x000fda0003fa6270 */
[----:B------:R-:W-:Y:S05]  /*23a0*/  @!P5 BRA `(.L_x_6358) ;  /* 0x000000000010d947 */ /* 0x000fea0003800000 */
[----:B------:R-:W-:-:S03]  /*23b0*/  UMOV UR10, 0xffffffff ;  /* 0xffffffff000a7882 */ /* 0x000fc60000000000 */
[----:B------:R-:W-:Y:S05]  /*23c0*/  BRA.DIV UR10, `(.L_x_6359) ;  /* 0x0000000e0a987947 */ /* 0x000fea000b800000 */
[----:B------:R1:W0:Y:S02]  /*23d0*/  SHFL.IDX PT, R44, R62, R41, 0x101f ;  /* 0x00101f293e2c7589 */ /* 0x00022400000e0000 */
.L_x_6396:
[----:B0---4-:R-:W-:-:S07]  /*23e0*/  IMAD R0, R47, R44, R0 ;  /* 0x0000002c2f007224 */ /* 0x011fce00078e0200 */
.L_x_6358:
[----:B------:R-:W-:-:S13]  /*23f0*/  ISETP.GE.AND P4, PT, R23, 0x3, PT ;  /* 0x000000031700780c */ /* 0x000fda0003f86270 */
[----:B------:R-:W-:Y:S05]  /*2400*/  @!P4 BRA `(.L_x_6360) ;  /* 0x000000000010c947 */ /* 0x000fea0003800000 */
[----:B------:R-:W-:-:S03]  /*2410*/  UMOV UR10, 0xffffffff ;  /* 0xffffffff000a7882 */ /* 0x000fc60000000000 */
[----:B------:R-:W-:Y:S05]  /*2420*/  BRA.DIV UR10, `(.L_x_6361) ;  /* 0x0000000e0aa47947 */ /* 0x000fea000b800000 */
[----:B------:R0:W0:Y:S02]  /*2430*/  SHFL.IDX PT, R44, R62, R40, 0x101f ;  /* 0x00101f283e2c7589 */ /* 0x00002400000e0000 */
.L_x_6399:
[----:B0-----:R-:W-:-:S07]  /*2440*/  IMAD R0, R48, R44, R0 ;  /* 0x0000002c30007224 */ /* 0x001fce00078e0200 */
.L_x_6360:
[----:B------:R-:W-:-:S13]  /*2450*/  ISETP.GE.AND P3, PT, R23, 0x4, PT ;  /* 0x000000041700780c */ /* 0x000fda0003f66270 */
[----:B------:R-:W-:Y:S05]  /*2460*/  @!P3 BRA `(.L_x_6362) ;  /* 0x000000000010b947 */ /* 0x000fea0003800000 */
[----:B------:R-:W-:-:S03]  /*2470*/  UMOV UR10, 0xffffffff ;  /* 0xffffffff000a7882 */ /* 0x000fc60000000000 */
[----:B------:R-:W-:Y:S05]  /*2480*/  BRA.DIV UR10, `(.L_x_6363) ;  /* 0x0000000e0ab07947 */ /* 0x000fea000b800000 */
[----:B------:R0:W0:Y:S02]  /*2490*/  SHFL.IDX PT, R44, R62, R39, 0x101f ;  /* 0x00101f273e2c7589 */ /* 0x00002400000e0000 */
.L_x_6402:
[----:B0-----:R-:W-:-:S07]  /*24a0*/  IMAD R0, R49, R44, R0 ;  /* 0x0000002c31007224 */ /* 0x001fce00078e0200 */
.L_x_6362:
[----:B------:R-:W-:-:S13]  /*24b0*/  ISETP.GE.AND P2, PT, R23, 0x5, PT ;  /* 0x000000051700780c */ /* 0x000fda0003f46270 */
[----:B------:R-:W-:Y:S05]  /*24c0*/  @!P2 BRA `(.L_x_6364) ;  /* 0x000000000010a947 */ /* 0x000fea0003800000 */
[----:B------:R-:W-:-:S03]  /*24d0*/  UMOV UR10, 0xffffffff ;  /* 0xffffffff000a7882 */ /* 0x000fc60000000000 */
[----:B------:R-:W-:Y:S05]  /*24e0*/  BRA.DIV UR10, `(.L_x_6365) ;  /* 0x0000000e0abc7947 */ /* 0x000fea000b800000 */
[----:B------:R0:W0:Y:S02]  /*24f0*/  SHFL.IDX PT, R44, R62, R38, 0x101f ;  /* 0x00101f263e2c7589 */ /* 0x00002400000e0000 */
.L_x_6405:
[----:B0-----:R-:W-:-:S07]  /*2500*/  IMAD R0, R50, R44, R0 ;  /* 0x0000002c32007224 */ /* 0x001fce00078e0200 */
.L_x_6364:
[----:B------:R-:W-:-:S13]  /*2510*/  ISETP.GE.AND P1, PT, R23, 0x6, PT ;  /* 0x000000061700780c */ /* 0x000fda0003f26270 */
[----:B------:R-:W-:Y:S05]  /*2520*/  @!P1 BRA `(.L_x_6366) ;  /* 0x0000000000109947 */ /* 0x000fea0003800000 */
[----:B------:R-:W-:-:S03]  /*2530*/  UMOV UR10, 0xffffffff ;  /* 0xffffffff000a7882 */ /* 0x000fc60000000000 */
[----:B------:R-:W-:Y:S05]  /*2540*/  BRA.DIV UR10, `(.L_x_6367) ;  /* 0x0000000e0ac87947 */ /* 0x000fea000b800000 */
[----:B------:R0:W0:Y:S02]  /*2550*/  SHFL.IDX PT, R44, R62, R37, 0x101f ;  /* 0x00101f253e2c7589 */ /* 0x00002400000e0000 */
.L_x_6408:
[----:B0-----:R-:W-:-:S07]  /*2560*/  IMAD R0, R51, R44, R0 ;  /* 0x0000002c33007224 */ /* 0x001fce00078e0200 */
.L_x_6366:
[----:B------:R-:W-:-:S13]  /*2570*/  ISETP.GE.AND P0, PT, R23, 0x7, PT ;  /* 0x000000071700780c */ /* 0x000fda0003f06270 */
[----:B------:R-:W-:Y:S05]  /*2580*/  @!P0 BRA `(.L_x_6368) ;  /* 0x0000000000108947 */ /* 0x000fea0003800000 */
[----:B------:R-:W-:-:S03]  /*2590*/  UMOV UR10, 0xffffffff ;  /* 0xffffffff000a7882 */ /* 0x000fc60000000000 */
[----:B------:R-:W-:Y:S05]  /*25a0*/  BRA.DIV UR10, `(.L_x_6369) ;  /* 0x0000000e0ad47947 */ /* 0x000fea000b800000 */
[----:B------:R0:W0:Y:S02]  /*25b0*/  SHFL.IDX PT, R44, R62, R36, 0x101f ;  /* 0x00101f243e2c7589 */ /* 0x00002400000e0000 */
.L_x_6411:
[----:B0-----:R-:W-:-:S07]  /*25c0*/  IMAD R0, R52, R44, R0 ;  /* 0x0000002c34007224 */ /* 0x001fce00078e0200 */
.L_x_6368:
[----:B------:R-:W-:-:S13]  /*25d0*/  ISETP.GE.AND P6, PT, R23, 0x8, PT ;  /* 0x000000081700780c */ /* 0x000fda0003fc6270 */
[----:B------:R-:W-:Y:S05]  /*25e0*/  @!P6 BRA `(.L_x_6370) ;  /* 0x000000000010e947 */ /* 0x000fea0003800000 */
[----:B------:R-:W-:-:S03]  /*25f0*/  UMOV UR10, 0xffffffff ;  /* 0xffffffff000a7882 */ /* 0x000fc60000000000 */
[----:B------:R-:W-:Y:S05]  /*2600*/  BRA.DIV UR10, `(.L_x_6371) ;  /* 0x0000000e0ae07947 */ /* 0x000fea000b800000 */
[----:B------:R0:W0:Y:S02]  /*2610*/  SHFL.IDX PT, R44, R62, R35, 0x101f ;  /* 0x00101f233e2c7589 */ /* 0x00002400000e0000 */
.L_x_6414:
[----:B0--3--:R-:W-:-:S07]  /*2620*/  IMAD R0, R53, R44, R0 ;  /* 0x0000002c35007224 */ /* 0x009fce00078e0200 */
.L_x_6370:
[----:B------:R-:W-:-:S13]  /*2630*/  ISETP.GE.AND P6, PT, R23, 0x9, PT ;  /* 0x000000091700780c */ /* 0x000fda0003fc6270 */
[----:B------:R-:W-:Y:S05]  /*2640*/  @!P6 BRA `(.L_x_6372) ;  /* 0x000000000010e947 */ /* 0x000fea0003800000 */
[----:B------:R-:W-:-:S03]  /*2650*/  UMOV UR10, 0xffffffff ;  /* 0xffffffff000a7882 */ /* 0x000fc60000000000 */
[----:B------:R-:W-:Y:S05]  /*2660*/  BRA.DIV UR10, `(.L_x_6373) ;  /* 0x0000000e0aec7947 */ /* 0x000fea000b800000 */
[----:B------:R0:W0:Y:S02]  /*2670*/  SHFL.IDX PT, R44, R62, R34, 0x101f ;  /* 0x00101f223e2c7589 */ /* 0x00002400000e0000 */
.L_x_6417:
[----:B0-----:R-:W-:-:S07]  /*2680*/  IMAD R0, R54, R44, R0 ;  /* 0x0000002c36007224 */ /* 0x001fce00078e0200 */
.L_x_6372:
[----:B------:R-:W-:-:S13]  /*2690*/  ISETP.GE.AND P6, PT, R23, 0xa, PT ;  /* 0x0000000a1700780c */ /* 0x000fda0003fc6270 */
[----:B------:R-:W-:Y:S05]  /*26a0*/  @!P6 BRA `(.L_x_6374) ;  /* 0x000000000010e947 */ /* 0x000fea0003800000 */
[----:B------:R-:W-:-:S03]  /*26b0*/  UMOV UR10, 0xffffffff ;  /* 0xffffffff000a7882 */ /* 0x000fc60000000000 */
[----:B------:R-:W-:Y:S05]  /*26c0*/  BRA.DIV UR10, `(.L_x_6375) ;  /* 0x0000000e0af87947 */ /* 0x000fea000b800000 */
[----:B------:R0:W0:Y:S02]  /*26d0*/  SHFL.IDX PT, R44, R62, R33, 0x101f ;  /* 0x00101f213e2c7589 */ /* 0x00002400000e0000 */
.L_x_6420:
[----:B0-----:R-:W-:-:S07]  /*26e0*/  IMAD R0, R55, R44, R0 ;  /* 0x0000002c37007224 */ /* 0x001fce00078e0200 */
.L_x_6374:
[----:B------:R-:W-:-:S13]  /*26f0*/  ISETP.GE.AND P6, PT, R23, 0xb, PT ;  /* 0x0000000b1700780c */ /* 0x000fda0003fc6270 */
[----:B------:R-:W-:Y:S05]  /*2700*/  @!P6 BRA `(.L_x_6376) ;  /* 0x000000000010e947 */ /* 0x000fea0003800000 */
[----:B------:R-:W-:-:S03]  /*2710*/  UMOV UR10, 0xffffffff ;  /* 0xffffffff000a7882 */ /* 0x000fc60000000000 */
[----:B------:R-:W-:Y:S05]  /*2720*/  BRA.DIV UR10, `(.L_x_6377) ;  /* 0x000000120a047947 */ /* 0x000fea000b800000 */
[----:B------:R0:W0:Y:S02]  /*2730*/  SHFL.IDX PT, R44, R62, R32, 0x101f ;  /* 0x00101f203e2c7589 */ /* 0x00002400000e0000 */
.L_x_6423:
[----:B0-----:R-:W-:-:S07]  /*2740*/  IMAD R0, R56, R44, R0 ;  /* 0x0000002c38007224 */ /* 0x001fce00078e0200 */
.L_x_6376:
[----:B------:R-:W-:-:S13]  /*2750*/  ISETP.GE.AND P6, PT, R23, 0xc, PT ;  /* 0x0000000c1700780c */ /* 0x000fda0003fc6270 */
[----:B------:R-:W-:Y:S05]  /*2760*/  @!P6 BRA `(.L_x_6378) ;  /* 0x000000000010e947 */ /* 0x000fea0003800000 */
[----:B------:R-:W-:-:S03]  /*2770*/  UMOV UR10, 0xffffffff ;  /* 0xffffffff000a7882 */ /* 0x000fc60000000000 */
[----:B------:R-:W-:Y:S05]  /*2780*/  BRA.DIV UR10, `(.L_x_6379) ;  /* 0x000000120a107947 */ /* 0x000fea000b800000 */
[----:B------:R0:W0:Y:S02]  /*2790*/  SHFL.IDX PT, R44, R62, R31, 0x101f ;  /* 0x00101f1f3e2c7589 */ /* 0x00002400000e0000 */
.L_x_6426:
[----:B0-----:R-:W-:-:S07]  /*27a0*/  IMAD R0, R57, R44, R0 ;  /* 0x0000002c39007224 */ /* 0x001fce00078e0200 */
.L_x_6378:
[----:B------:R-:W-:-:S13]  /*27b0*/  ISETP.GE.AND P6, PT, R23, 0xd, PT ;  /* 0x0000000d1700780c */ /* 0x000fda0003fc6270 */
[----:B------:R-:W-:Y:S05]  /*27c0*/  @!P6 BRA `(.L_x_6380) ;  /* 0x000000000010e947 */ /* 0x000fea0003800000 */
[----:B------:R-:W-:-:S03]  /*27d0*/  UMOV UR10, 0xffffffff ;  /* 0xffffffff000a7882 */ /* 0x000fc60000000000 */
[----:B------:R-:W-:Y:S05]  /*27e0*/  BRA.DIV UR10, `(.L_x_6381) ;  /* 0x000000120a1c7947 */ /* 0x000fea000b800000 */
[----:B------:R0:W0:Y:S02]  /*27f0*/  SHFL.IDX PT, R44, R62, R30, 0x101f ;  /* 0x00101f1e3e2c7589 */ /* 0x00002400000e0000 */
.L_x_6429:
[----:B0-----:R-:W-:-:S07]  /*2800*/  IMAD R0, R58, R44, R0 ;  /* 0x0000002c3a007224 */ /* 0x001fce00078e0200 */
.L_x_6380:
[----:B------:R-:W-:-:S13]  /*2810*/  ISETP.GE.AND P6, PT, R23, 0xe, PT ;  /* 0x0000000e1700780c */ /* 0x000fda0003fc6270 */
[----:B------:R-:W-:Y:S05]  /*2820*/  @!P6 BRA `(.L_x_6382) ;  /* 0x000000000010e947 */ /* 0x000fea0003800000 */
[----:B------:R-:W-:-:S03]  /*2830*/  UMOV UR10, 0xffffffff ;  /* 0xffffffff000a7882 */ /* 0x000fc60000000000 */
[----:B------:R-:W-:Y:S05]  /*2840*/  BRA.DIV UR10, `(.L_x_6383) ;  /* 0x000000120a287947 */ /* 0x000fea000b800000 */
[----:B------:R0:W0:Y:S02]  /*2850*/  SHFL.IDX PT, R44, R62, R29, 0x101f ;  /* 0x00101f1d3e2c7589 */ /* 0x00002400000e0000 */
.L_x_6432:
[----:B0-----:R-:W-:-:S07]  /*2860*/  IMAD R0, R59, R44, R0 ;  /* 0x0000002c3b007224 */ /* 0x001fce00078e0200 */
.L_x_6382:
[----:B------:R-:W-:-:S13]  /*2870*/  ISETP.GE.AND P6, PT, R23, 0xf, PT ;  /* 0x0000000f1700780c */ /* 0x000fda0003fc6270 */
[----:B------:R-:W-:Y:S05]  /*2880*/  @!P6 BRA `(.L_x_6384) ;  /* 0x000000000010e947 */ /* 0x000fea0003800000 */
[----:B------:R-:W-:-:S03]  /*2890*/  UMOV UR10, 0xffffffff ;  /* 0xffffffff000a7882 */ /* 0x000fc60000000000 */
[----:B------:R-:W-:Y:S05]  /*28a0*/  BRA.DIV UR10, `(.L_x_6385) ;  /* 0x000000120a347947 */ /* 0x000fea000b800000 */
[----:B------:R0:W0:Y:S02]  /*28b0*/  SHFL.IDX PT, R44, R62, R28, 0x101f ;  /* 0x00101f1c3e2c7589 */ /* 0x00002400000e0000 */
.L_x_6435:
[----:B0-----:R-:W-:-:S07]  /*28c0*/  IMAD R0, R60, R44, R0 ;  /* 0x0000002c3c007224 */ /* 0x001fce00078e0200 */
.L_x_6384:
[----:B------:R-:W-:-:S13]  /*28d0*/  ISETP.GE.AND P6, PT, R23, 0x10, PT ;  /* 0x000000101700780c */ /* 0x000fda0003fc6270 */
[----:B------:R-:W-:Y:S05]  /*28e0*/  @!P6 BRA `(.L_x_6386) ;  /* 0x000000040004e947 */ /* 0x000fea0003800000 */
[----:B------:R-:W-:-:S03]  /*28f0*/  UMOV UR10, 0xffffffff ;  /* 0xffffffff000a7882 */ /* 0x000fc60000000000 */
[----:B------:R-:W-:Y:S05]  /*2900*/  BRA.DIV UR10, `(.L_x_6387) ;  /* 0x000000120a407947 */ /* 0x000fea000b800000 */
[----:B------:R0:W0:Y:S02]  /*2910*/  SHFL.IDX PT, R44, R62, R27, 0x101f ;  /* 0x00101f1b3e2c7589 */ /* 0x00002400000e0000 */
.L_x_6438:
[----:B0-----:R-:W-:Y:S01]  /*2920*/  IMAD R0, R61, R44, R0 ;  /* 0x0000002c3d007224 */ /* 0x001fe200078e0200 */
[----:B------:R-:W-:Y:S06]  /*2930*/  BRA `(.L_x_6386) ;  /* 0x0000000000f07947 */ /* 0x000fec0003800000 */
.L_x_6355:
[----:B0-----:R-:W0:Y:S01]  /*2940*/  LDC R43, c[0x0][0x3ac] ;  /* 0x0000eb00ff2b7b82 */ /* 0x001e220000000800 */
[----:B------:R-:W-:Y:S02]  /*2950*/  HFMA2 R0, -RZ, RZ, 0, 0 ;  /* 0x00000000ff007431 */ /* 0x000fe400000001ff */
[--C-:B------:R-:W-:Y:S02]  /*2960*/  @P5 IMAD R45, R26, 0x4, R23.reuse ;  /* 0x000000041a2d5824 */ /* 0x100fe400078e0217 */
[----:B------:R-:W-:-:S04]  /*2970*/  @P3 IMAD R62, R24, 0x4, R23 ;  /* 0x00000004183e3824 */ /* 0x000fc800078e0217 */
[----:B------:R-:W-:Y:S04]  /*2980*/  @P5 LDS R45, [R45] ;  /* 0x000000002d2d5984 */ /* 0x000fe80000000800 */
[----:B------:R-:W-:Y:S01]  /*2990*/  @P3 LDS R62, [R62] ;  /* 0x000000003e3e3984 */ /* 0x000fe20000000800 */
[----:B0-----:R-:W-:-:S13]  /*29a0*/  ISETP.GE.AND P6, PT, R43, 0x1, PT ;  /* 0x000000012b00780c */ /* 0x001fda0003fc6270 */
[----:B------:R-:W-:-:S06]  /*29b0*/  @P6 IMAD R44, R42, 0x4, R23 ;  /* 0x000000042a2c6824 */ /* 0x000fcc00078e0217 */
[----:B------:R-:W2:Y:S02]  /*29c0*/  @P6 LDS R44, [R44] ;  /* 0x000000002c2c6984 */ /* 0x000ea40000000800 */
[----:B--2---:R-:W-:Y:S01]  /*29d0*/  @P6 IMAD R0, R46, R44, RZ ;  /* 0x0000002c2e006224 */ /* 0x004fe200078e02ff */
[----:B------:R-:W-:Y:S01]  /*29e0*/  ISETP.GE.AND P6, PT, R43, 0x8, PT ;  /* 0x000000082b00780c */ /* 0x000fe20003fc6270 */
[--C-:B------:R-:W-:Y:S02]  /*29f0*/  @P4 IMAD R44, R25, 0x4, R23.reuse ;  /* 0x00000004192c4824 */ /* 0x100fe400078e0217 */
[----:B----4-:R-:W-:Y:S02]  /*2a00*/  @P5 IMAD R0, R47, R45, R0 ;  /* 0x0000002d2f005224 */ /* 0x010fe400078e0200 */
[--C-:B------:R-:W-:Y:S02]  /*2a10*/  @P1 IMAD R45, R14, 0x4, R23.reuse ;  /* 0x000000040e2d1824 */ /* 0x100fe400078e0217 */
[----:B------:R-:W0:Y:S04]  /*2a20*/  @P4 LDS R44, [R44] ;  /* 0x000000002c2c4984 */ /* 0x000e280000000800 */
[----:B------:R-:W-:Y:S02]  /*2a30*/  @P1 LDS R45, [R45] ;  /* 0x000000002d2d1984 */ /* 0x000fe40000000800 */
[----:B------:R-:W-:-:S06]  /*2a40*/  @P6 IMAD R63, R12, 0x4, R23 ;  /* 0x000000040c3f6824 */ /* 0x000fcc00078e0217 */
[----:B------:R-:W-:Y:S01]  /*2a50*/  @P6 LDS R63, [R63] ;  /* 0x000000003f3f6984 */ /* 0x000fe20000000800 */
[----:B0-----:R-:W-:Y:S02]  /*2a60*/  @P4 IMAD R0, R48, R44, R0 ;  /* 0x0000002c30004224 */ /* 0x001fe400078e0200 */
[----:B------:R-:W-:Y:S02]  /*2a70*/  @P0 IMAD R44, R13, 0x4, R23 ;  /* 0x000000040d2c0824 */ /* 0x000fe400078e0217 */
[----:B------:R-:W-:Y:S01]  /*2a80*/  @P3 IMAD R0, R49, R62, R0 ;  /* 0x0000003e31003224 */ /* 0x000fe200078e0200 */
[----:B------:R-:W-:-:S03]  /*2a90*/  @P2 LEA R62, R15, R23, 0x2 ;  /* 0x000000170f3e2211 */ /* 0x000fc600078e10ff */
[----:B------:R-:W-:Y:S04]  /*2aa0*/  @P0 LDS R44, [R44] ;  /* 0x000000002c2c0984 */ /* 0x000fe80000000800 */
[----:B------:R-:W0:Y:S02]  /*2ab0*/  @P2 LDS R62, [R62] ;  /* 0x000000003e3e2984 */ /* 0x000e240000000800 */
[----:B0-----:R-:W-:-:S04]  /*2ac0*/  @P2 IMAD R0, R50, R62, R0 ;  /* 0x0000003e32002224 */ /* 0x001fc800078e0200 */
[----:B------:R-:W-:-:S04]  /*2ad0*/  @P1 IMAD R0, R51, R45, R0 ;  /* 0x0000002d33001224 */ /* 0x000fc800078e0200 */
[----:B------:R-:W-:-:S04]  /*2ae0*/  @P0 IMAD R0, R52, R44, R0 ;  /* 0x0000002c34000224 */ /* 0x000fc800078e0200 */
[----:B---3--:R-:W-:Y:S01]  /*2af0*/  @P6 IMAD R0, R53, R63, R0 ;  /* 0x0000003f35006224 */ /* 0x008fe200078e0200 */
        /* <DEDUP_REMOVED lines=32> */
.L_x_6386:
[----:B------:R-:W-:-:S04]  /*2d00*/  IADD3 R23, PT, PT, R18, R19, RZ ;  /* 0x0000001312177210 */ /* 0x000fc80007ffe0ff */
[----:B------:R-:W-:-:S05]  /*2d10*/  LEA R23, R23, UR15, 0x2 ;  /* 0x0000000f17177c11 */ /* 0x000fca000f8e10ff */
[----:B------:R-:W5:Y:S01]  /*2d20*/  LDL R43, [R23] ;  /* 0x00000000172b7983 */ /* 0x000f620000100800 */
[----:B------:R-:W-:Y:S02]  /*2d30*/  VIADD R21, R21, UR9 ;  /* 0x0000000915157c36 */ /* 0x000fe40008000000 */
[----:B------:R-:W-:-:S03]  /*2d40*/  VIADD R19, R19, 0x1 ;  /* 0x0000000113137836 */ /* 0x000fc60000000000 */
[----:B------:R-:W-:Y:S01]  /*2d50*/  ISETP.GE.AND P6, PT, R21, UR6, PT ;  /* 0x0000000615007c0c */ /* 0x000fe2000bfc6270 */
[----:B-----5:R-:W-:-:S05]  /*2d60*/  IMAD.IADD R43, R43, 0x1, R0 ;  /* 0x000000012b2b7824 */ /* 0x020fca00078e0200 */
[----:B------:R0:W-:Y:S07]  /*2d70*/  STL [R23], R43 ;  /* 0x0000002b17007387 */ /* 0x0001ee0000100800 */
[----:B------:R-:W-:Y:S05]  /*2d80*/  @!P6 BRA `(.L_x_6388) ;  /* 0xfffffff4004ce947 */ /* 0x000fea000383ffff */
.L_x_6354:
[----:B------:R-:W-:Y:S05]  /*2d90*/  BSYNC B0 ;  /* 0x0000000000007941 */ /* 0x000fea0003800000 */
.L_x_6353:
[----:B------:R-:W-:Y:S02]  /*2da0*/  ISETP.NE.AND P6, PT, R22, RZ, PT ;  /* 0x000000ff1600720c */ /* 0x000fe40003fc5270 */
[----:B------:R-:W-:-:S11]  /*2db0*/  IADD3 R2, PT, PT, R2, 0x1, RZ ;  /* 0x0000000102027810 */ /* 0x000fd60007ffe0ff */
[----:B------:R-:W-:Y:S05]  /*2dc0*/  @!P6 BRA `(.L_x_6389) ;  /* 0xffffffe8003ce947 */ /* 0x000fea000383ffff */
[----:B------:R-:W-:Y:S05]  /*2dd0*/  BSYNC B1 ;  /* 0x0000000000017941 */ /* 0x000fea0003800000 */
.L_x_6336:
[----:B------:R0:W5:Y:S02]  /*2de0*/  LDL.64 R18, [R1] ;  /* 0x0000000001127983 */ /* 0x0001640000100a00 */
.L_x_6335:
[----:B------:R-:W-:Y:S05]  /*2df0*/  WARPSYNC.ALL ;  /* 0x0000000000007948 */ /* 0x000fea0003800000 */
[-C--:B------:R-:W-:Y:S01]  /*2e00*/  IABS R0, R65.reuse ;  /* 0x0000004100007213 */ /* 0x080fe20000000000 */
[----:B------:R-:W-:Y:S01]  /*2e10*/  IMAD.SHL.U32 R2, R66, 0x80, RZ ;  /* 0x0000008042027824 */ /* 0x000fe200078e00ff */
[----:B------:R-:W-:Y:S01]  /*2e20*/  MOV R16, RZ ;  /* 0x000000ff00107202 */ /* 0x000fe20000000f00 */
[----:B0-----:R-:W0:Y:S01]  /*2e30*/  S2R R23, SR_TID.X ;  /* 0x0000000000177919 */ /* 0x001e220000002100 */
[----:B------:R-:W1:Y:S01]  /*2e40*/  I2F.RP R20, R0 ;  /* 0x0000000000147306 */ /* 0x000e620000209400 */
[----:B------:R-:W-:Y:S01]  /*2e50*/  IABS R22, R65 ;  /* 0x0000004100167213 */ /* 0x000fe20000000000 */
[----:B------:R-:W0:Y:S01]  /*2e60*/  S2UR UR24, SR_CTAID.X ;  /* 0x00000000001879c3 */ /* 0x000e220000002500 */
[----:B------:R-:W2:Y:S07]  /*2e70*/  LDCU UR22, c[0x0][0x384] ;  /* 0x00007080ff1677ac */ /* 0x000eae0008000800 */
[----:B------:R-:W-:Y:S01]  /*2e80*/  BAR.SYNC.DEFER_BLOCKING 0x0 ;  /* 0x0000000000007b1d */ /* 0x000fe20000010000 */
[----:B------:R-:W-:Y:S01]  /*2e90*/  ISETP.NE.AND P1, PT, R65, RZ, PT ;  /* 0x000000ff4100720c */ /* 0x000fe20003f25270 */
[----:B------:R-:W-:-:S02]  /*2ea0*/  UIADD3 UR14, UPT, UPT, UR8, 0x1, URZ ;  /* 0x00000001080e7890 */ /* 0x000fc4000fffe0ff */
[----:B------:R-:W-:Y:S02]  /*2eb0*/  UISETP.NE.AND UP0, UPT, UR8, URZ, UPT ;  /* 0x000000ff0800728c */ /* 0x000fe4000bf05270 */
[----:B------:R-:W-:Y:S02]  /*2ec0*/  USHF.L.U32 UR11, UR8, 0x7, URZ ;  /* 0x00000007080b7899 */ /* 0x000fe400080006ff */
[----:B------:R-:W-:Y:S01]  /*2ed0*/  UISETP.GE.U32.AND UP2, UPT, UR14, 0x3, UPT ;  /* 0x000000030e00788c */ /* 0x000fe2000bf46070 */
[----:B-1----:R-:W1:Y:S03]  /*2ee0*/  MUFU.RCP R20, R20 ;  /* 0x0000001400147308 */ /* 0x002e660000001000 */
[----:B------:R-:W-:Y:S01]  /*2ef0*/  USEL UR11, UR11, URZ, !UP2 ;  /* 0x000000ff0b0b7287 */ /* 0x000fe2000d000000 */
[----:B-1----:R-:W-:Y:S01]  /*2f00*/  VIADD R17, R20, 0xffffffe ;  /* 0x0ffffffe14117836 */ /* 0x002fe20000000000 */
[----:B------:R-:W-:-:S04]  /*2f10*/  IABS R20, UR8 ;  /* 0x0000000800147c13 */ /* 0x000fc80008000000 */
[----:B------:R-:W-:Y:S01]  /*2f20*/  R2UR UR23, R20 ;  /* 0x00000000141772ca */ /* 0x000fe200000e0000 */
[----:B------:R-:W1:-:S12]  /*2f30*/  F2I.FTZ.U32.TRUNC.NTZ R17, R17 ;  /* 0x0000001100117305 */ /* 0x000e58000021f000 */
[----:B------:R-:W-:Y:S02]  /*2f40*/  UISETP.GT.U32.AND UP1, UPT, UR23, 0x1, UPT ;  /* 0x000000011700788c */ /* 0x000fe4000bf24070 */
[----:B------:R-:W-:Y:S01]  /*2f50*/  UIADD3 UR10, UPT, UPT, -UR23, 0x1, URZ ;  /* 0x00000001170a7890 */ /* 0x000fe2000fffe1ff */
[----:B-1----:R-:W-:-:S03]  /*2f60*/  IMAD.MOV R21, RZ, RZ, -R17 ;  /* 0x000000ffff157224 */ /* 0x002fc600078e0a11 */
[----:B------:R-:W-:Y:S01]  /*2f70*/  USEL UR10, UR10, 0x1, !UP1 ;  /* 0x000000010a0a7887 */ /* 0x000fe2000c800000 */
[----:B------:R-:W-:-:S03]  /*2f80*/  IMAD R21, R21, R0, RZ ;  /* 0x0000000015157224 */ /* 0x000fc600078e02ff */
[----:B------:R-:W-:Y:S01]  /*2f90*/  UISETP.GT.U32.AND UP1, UPT, UR23, UR10, UPT ;  /* 0x0000000a1700728c */ /* 0x000fe2000bf24070 */
[----:B------:R-:W-:Y:S01]  /*2fa0*/  IMAD.HI.U32 R16, R17, R21, R16 ;  /* 0x0000001511107227 */ /* 0x000fe200078e0010 */
[----:B------:R-:W-:Y:S02]  /*2fb0*/  IABS R21, R2 ;  /* 0x0000000200157213 */ /* 0x000fe40000000000 */
[----:B------:R-:W-:Y:S01]  /*2fc0*/  LOP3.LUT R2, R2, R65, RZ, 0x3c, !PT ;  /* 0x0000004102027212 */ /* 0x000fe200078e3cff */
[----:B------:R-:W-:Y:S02]  /*2fd0*/  IMAD.MOV R17, RZ, RZ, -R22 ;  /* 0x000000ffff117224 */ /* 0x000fe400078e0a16 */
[----:B------:R-:W-:Y:S01]  /*2fe0*/  IMAD.HI.U32 R16, R16, R21, RZ ;  /* 0x0000001510107227 */ /* 0x000fe200078e00ff */
[----:B------:R-:W-:-:S03]  /*2ff0*/  ISETP.GE.AND P3, PT, R2, RZ, PT ;  /* 0x000000ff0200720c */ /* 0x000fc60003f66270 */
[----:B------:R-:W-:Y:S01]  /*3000*/  IMAD R17, R16, R17, R21 ;  /* 0x0000001110117224 */ /* 0x000fe200078e0215 */
[----:B------:R-:W-:Y:S01]  /*3010*/  @!UP1 UIADD3 UR10, UPT, UPT, UR10, -UR23, URZ ;  /* 0x800000170a0a9290 */ /* 0x000fe2000fffe0ff */
[----:B------:R-:W1:Y:S01]  /*3020*/  LDC.64 R20, c[0x0][0x3a0] ;  /* 0x0000e800ff147b82 */ /* 0x000e620000000a00 */
[----:B------:R-:W-:Y:S02]  /*3030*/  @!UP0 ULOP3.LUT UR10, URZ, UR8, URZ, 0x33, !UPT ;  /* 0x00000008ff0a8292 */ /* 0x000fe4000f8e33ff */
[----:B------:R-:W-:-:S13]  /*3040*/  ISETP.GT.U32.AND P2, PT, R0, R17, PT ;  /* 0x000000110000720c */ /* 0x000fda0003f44070 */
[----:B------:R-:W-:Y:S02]  /*3050*/  @!P2 IMAD.IADD R17, R17, 0x1, -R0 ;  /* 0x000000011111a824 */ /* 0x000fe400078e0a00 */
[----:B------:R-:W-:-:S03]  /*3060*/  @!P2 VIADD R16, R16, 0x1 ;  /* 0x000000011010a836 */ /* 0x000fc60000000000 */
[----:B------:R-:W-:Y:S01]  /*3070*/  ISETP.GE.U32.AND P0, PT, R17, R0, PT ;  /* 0x000000001100720c */ /* 0x000fe20003f06070 */
[----:B--2---:R-:W-:Y:S02]  /*3080*/  IMAD.U32 R17, RZ, RZ, UR22 ;  /* 0x00000016ff117e24 */ /* 0x004fe4000f8e00ff */
[----:B0-----:R-:W-:-:S04]  /*3090*/  IMAD R0, R66, UR24, R23 ;  /* 0x0000001842007c24 */ /* 0x001fc8000f8e0217 */
[----:B------:R-:W-:Y:S01]  /*30a0*/  IMAD R17, R17, UR4, R0 ;  /* 0x0000000411117c24 */ /* 0x000fe2000f8e0200 */
[----:B------:R-:W-:-:S03]  /*30b0*/  UIADD3 UR4, UPT, UPT, UR18, UR4, URZ ;  /* 0x0000000412047290 */ /* 0x000fc6000fffe0ff */
[----:B------:R-:W-:Y:S01]  /*30c0*/  VIADD R23, R17, UR11 ;  /* 0x0000000b11177c36 */ /* 0x000fe20008000000 */
[----:B------:R-:W-:Y:S01]  /*30d0*/  UISETP.GE.U32.AND UP0, UPT, UR4, UR19, UPT ;  /* 0x000000130400728c */ /* 0x000fe2000bf06070 */
[----:B------:R-:W-:-:S05]  /*30e0*/  @P0 IADD3 R16, PT, PT, R16, 0x1, RZ ;  /* 0x0000000110100810 */ /* 0x000fca0007ffe0ff */
[----:B------:R-:W-:Y:S01]  /*30f0*/  @!P3 IMAD.MOV R16, RZ, RZ, -R16 ;  /* 0x000000ffff10b224 */ /* 0x000fe200078e0a10 */
[----:B------:R-:W-:-:S05]  /*3100*/  @!P1 LOP3.LUT R16, RZ, R65, RZ, 0x33, !PT ;  /* 0x00000041ff109212 */ /* 0x000fca00078e33ff */
[----:B------:R-:W-:-:S04]  /*3110*/  IMAD R16, R16, UR7, RZ ;  /* 0x0000000710107c24 */ /* 0x000fc8000f8e02ff */
[----:B------:R-:W-:Y:S02]  /*3120*/  IMAD R23, R16, UR10, R23 ;  /* 0x0000000a10177c24 */ /* 0x000fe4000f8e0217 */
[----:B-1----:R-:W-:-:S04]  /*3130*/  IMAD.WIDE R16, R17, 0x4, R20 ;  /* 0x0000000411107825 */ /* 0x002fc800078e0214 */
[----:B------:R-:W-:Y:S01]  /*3140*/  IMAD.WIDE R20, R23, 0x4, R20 ;  /* 0x0000000417147825 */ /* 0x000fe200078e0214 */
[----:B-----5:R0:W-:Y:S04]  /*3150*/  STG.E desc[UR16][R16.64], R18 ;  /* 0x0000001210007986 */ /* 0x0201e8000c101910 */
[----:B------:R0:W-:Y:S01]  /*3160*/  STG.E desc[UR16][R20.64], R19 ;  /* 0x0000001314007986 */ /* 0x0001e2000c101910 */
[----:B------:R-:W-:Y:S05]  /*3170*/  BRA.U !UP0, `(.L_x_6390) ;  /* 0xffffffdd08d87547 */ /* 0x000fea000b83ffff */
[----:B------:R-:W-:Y:S05]  /*3180*/  EXIT ;  /* 0x000000000000794d */ /* 0x000fea0003800000 */
.L_x_6357:
[----:B------:R-:W-:Y:S01]  /*3190*/  BSSY B2, `(.L_x_6391) ;  /* 0x0000007000027945 */ /* 0x000fe20003800000 */
[----:B------:R-:W-:Y:S01]  /*31a0*/  MOV R43, R3 ;  /* 0x00000003002b7202 */ /* 0x000fe20000000f00 */
[----:B------:R-:W-:Y:S02]  /*31b0*/  IMAD.MOV.U32 R44, RZ, RZ, 0x101f ;  /* 0x0000101fff2c7424 */ /* 0x000fe400078e00ff */
[----:B------:R-:W-:-:S07]  /*31c0*/  IMAD.MOV.U32 R45, RZ, RZ, -0x1 ;  /* 0xffffffffff2d7424 */ /* 0x000fce00078e00ff */
[----:B--234-:R-:W-:Y:S05]  /*31d0*/  WARPSYNC.COLLECTIVE R45, `(.L_x_6392) ;  /* 0x000000002d087348 */ /* 0x01cfea0003c00000 */
[----:B------:R0:W1:Y:S02]  /*31e0*/  SHFL.IDX P6, R44, R62, R43, R44 ;  /* 0x0000002b3e2c7389 */ /* 0x00006400000c002c */
[----:B01234-:R-:W-:Y:S05]  /*31f0*/  ENDCOLLECTIVE ;  /* 0x000000000000791b */ /* 0x01ffea0003800000 */
.L_x_6392:
[----:B------:R-:W-:Y:S05]  /*3200*/  BSYNC B2 ;  /* 0x0000000000027941 */ /* 0x000fea0003800000 */
.L_x_6391:
[----:B------:R-:W-:Y:S01]  /*3210*/  IMAD.MOV.U32 R0, RZ, RZ, R44 ;  /* 0x000000ffff007224 */ /* 0x000fe200078e002c */
[----:B------:R-:W-:Y:S06]  /*3220*/  BRA `(.L_x_6393) ;  /* 0xfffffff000547947 */ /* 0x000fec000383ffff */
.L_x_6359:
[----:B------:R-:W-:Y:S01]  /*3230*/  BSSY B2, `(.L_x_6394) ;  /* 0x0000007000027945 */ /* 0x000fe20003800000 */
[----:B------:R-:W-:Y:S01]  /*3240*/  MOV R43, R41 ;  /* 0x00000029002b7202 */ /* 0x000fe20000000f00 */
[----:B------:R-:W-:Y:S02]  /*3250*/  IMAD.MOV.U32 R44, RZ, RZ, 0x101f ;  /* 0x0000101fff2c7424 */ /* 0x000fe400078e00ff */
[----:B------:R-:W-:-:S07]  /*3260*/  IMAD.MOV.U32 R45, RZ, RZ, -0x1 ;  /* 0xffffffffff2d7424 */ /* 0x000fce00078e00ff */
[----:B0-234-:R-:W-:Y:S05]  /*3270*/  WARPSYNC.COLLECTIVE R45, `(.L_x_6395) ;  /* 0x000000002d087348 */ /* 0x01dfea0003c00000 */
[----:B------:R1:W0:Y:S02]  /*3280*/  SHFL.IDX P6, R44, R62, R43, R44 ;  /* 0x0000002b3e2c7389 */ /* 0x00022400000c002c */
[----:B01234-:R-:W-:Y:S05]  /*3290*/  ENDCOLLECTIVE ;  /* 0x000000000000791b */ /* 0x01ffea0003800000 */
.L_x_6395:
[----:B------:R-:W-:Y:S05]  /*32a0*/  BSYNC B2 ;  /* 0x0000000000027941 */ /* 0x000fea0003800000 */
.L_x_6394:
[----:B------:R-:W-:Y:S05]  /*32b0*/  BRA `(.L_x_6396) ;  /* 0xfffffff000487947 */ /* 0x000fea000383ffff */
.L_x_6361:
[----:B------:R-:W-:Y:S01]  /*32c0*/  HFMA2 R44, -RZ, RZ, 0, 0.000503063201904296875 ;  /* 0x0000101fff2c7431 */ /* 0x000fe200000001ff */
[----:B------:R-:W-:Y:S01]  /*32d0*/  BSSY B2, `(.L_x_6397) ;  /* 0x0000006000027945 */ /* 0x000fe20003800000 */
[----:B------:R-:W-:Y:S02]  /*32e0*/  IMAD.MOV.U32 R43, RZ, RZ, R40 ;  /* 0x000000ffff2b7224 */ /* 0x000fe400078e0028 */
[----:B------:R-:W-:-:S07]  /*32f0*/  IMAD.MOV.U32 R45, RZ, RZ, -0x1 ;  /* 0xffffffffff2d7424 */ /* 0x000fce00078e00ff */
[----:B01234-:R-:W-:Y:S05]  /*3300*/  WARPSYNC.COLLECTIVE R45, `(.L_x_6398) ;  /* 0x000000002d087348 */ /* 0x01ffea0003c00000 */
[----:B------:R0:W0:Y:S02]  /*3310*/  SHFL.IDX P6, R44, R62, R43, R44 ;  /* 0x0000002b3e2c7389 */ /* 0x00002400000c002c */
[----:B01234-:R-:W-:Y:S05]  /*3320*/  ENDCOLLECTIVE ;  /* 0x000000000000791b */ /* 0x01ffea0003800000 */
.L_x_6398:
[----:B------:R-:W-:Y:S05]  /*3330*/  BSYNC B2 ;  /* 0x0000000000027941 */ /* 0x000fea0003800000 */
.L_x_6397:
[----:B------:R-:W-:Y:S05]  /*3340*/  BRA `(.L_x_6399) ;  /* 0xfffffff0003c7947 */ /* 0x000fea000383ffff */
.L_x_6363:
[----:B------:R-:W-:Y:S01]  /*3350*/  BSSY B2, `(.L_x_6400) ;  /* 0x0000007000027945 */ /* 0x000fe20003800000 */
[----:B------:R-:W-:Y:S01]  /*3360*/  IMAD.MOV.U32 R43, RZ, RZ, R39 ;  /* 0x000000ffff2b7224 */ /* 0x000fe200078e0027 */
[----:B------:R-:W-:Y:S01]  /*3370*/  MOV R45, 0xffffffff ;  /* 0xffffffff002d7802 */ /* 0x000fe20000000f00 */
[----:B------:R-:W-:-:S07]  /*3380*/  IMAD.MOV.U32 R44, RZ, RZ, 0x101f ;  /* 0x0000101fff2c7424 */ /* 0x000fce00078e00ff */
[----:B01234-:R-:W-:Y:S05]  /*3390*/  WARPSYNC.COLLECTIVE R45, `(.L_x_6401) ;  /* 0x000000002d087348 */ /* 0x01ffea0003c00000 */
[----:B------:R0:W0:Y:S02]  /*33a0*/  SHFL.IDX P6, R44, R62, R43, R44 ;  /* 0x0000002b3e2c7389 */ /* 0x00002400000c002c */
[----:B01234-:R-:W-:Y:S05]  /*33b0*/  ENDCOLLECTIVE ;  /* 0x000000000000791b */ /* 0x01ffea0003800000 */
.L_x_6401:
[----:B------:R-:W-:Y:S05]  /*33c0*/  BSYNC B2 ;  /* 0x0000000000027941 */ /* 0x000fea0003800000 */
.L_x_6400:
[----:B------:R-:W-:Y:S05]  /*33d0*/  BRA `(.L_x_6402) ;  /* 0xfffffff000307947 */ /* 0x000fea000383ffff */
.L_x_6365:
[----:B------:R-:W-:Y:S01]  /*33e0*/  BSSY B2, `(.L_x_6403) ;  /* 0x0000007000027945 */ /* 0x000fe20003800000 */
[----:B------:R-:W-:Y:S02]  /*33f0*/  IMAD.MOV.U32 R43, RZ, RZ, R38 ;  /* 0x000000ffff2b7224 */ /* 0x000fe400078e0026 */
[----:B------:R-:W-:Y:S02]  /*3400*/  IMAD.MOV.U32 R44, RZ, RZ, 0x101f ;  /* 0x0000101fff2c7424 */ /* 0x000fe400078e00ff */
[----:B------:R-:W-:-:S07]  /*3410*/  IMAD.MOV.U32 R45, RZ, RZ, -0x1 ;  /* 0xffffffffff2d7424 */ /* 0x000fce00078e00ff */
[----:B01234-:R-:W-:Y:S05]  /*3420*/  WARPSYNC.COLLECTIVE R45, `(.L_x_6404) ;  /* 0x000000002d087348 */ /* 0x01ffea0003c00000 */
[----:B------:R0:W0:Y:S02]  /*3430*/  SHFL.IDX P6, R44, R62, R43, R44 ;  /* 0x0000002b3e2c7389 */ /* 0x00002400000c002c */
[----:B01234-:R-:W-:Y:S05]  /*3440*/  ENDCOLLECTIVE ;  /* 0x000000000000791b */ /* 0x01ffea0003800000 */
.L_x_6404:
[----:B------:R-:W-:Y:S05]  /*3450*/  BSYNC B2 ;  /* 0x0000000000027941 */ /* 0x000fea0003800000 */
.L_x_6403:
[----:B------:R-:W-:Y:S05]  /*3460*/  BRA `(.L_x_6405) ;  /* 0xfffffff000247947 */ /* 0x000fea000383ffff */
.L_x_6367:
[----:B------:R-:W-:Y:S01]  /*3470*/  BSSY B2, `(.L_x_6406) ;  /* 0x0000007000027945 */ /* 0x000fe20003800000 */
[----:B------:R-:W-:Y:S01]  /*3480*/  MOV R43, R37 ;  /* 0x00000025002b7202 */ /* 0x000fe20000000f00 */
[----:B------:R-:W-:Y:S02]  /*3490*/  IMAD.MOV.U32 R44, RZ, RZ, 0x101f ;  /* 0x0000101fff2c7424 */ /* 0x000fe400078e00ff */
[----:B------:R-:W-:-:S07]  /*34a0*/  IMAD.MOV.U32 R45, RZ, RZ, -0x1 ;  /* 0xffffffffff2d7424 */ /* 0x000fce00078e00ff */
[----:B01234-:R-:W-:Y:S05]  /*34b0*/  WARPSYNC.COLLECTIVE R45, `(.L_x_6407) ;  /* 0x000000002d087348 */ /* 0x01ffea0003c00000 */
[----:B------:R0:W0:Y:S02]  /*34c0*/  SHFL.IDX P6, R44, R62, R43, R44 ;  /* 0x0000002b3e2c7389 */ /* 0x00002400000c002c */
[----:B01234-:R-:W-:Y:S05]  /*34d0*/  ENDCOLLECTIVE ;  /* 0x000000000000791b */ /* 0x01ffea0003800000 */
.L_x_6407:
[----:B------:R-:W-:Y:S05]  /*34e0*/  BSYNC B2 ;  /* 0x0000000000027941 */ /* 0x000fea0003800000 */
.L_x_6406:
[----:B------:R-:W-:Y:S05]  /*34f0*/  BRA `(.L_x_6408) ;  /* 0xfffffff000187947 */ /* 0x000fea000383ffff */
.L_x_6369:
[----:B------:R-:W-:Y:S01]  /*3500*/  HFMA2 R44, -RZ, RZ, 0, 0.000503063201904296875 ;  /* 0x0000101fff2c7431 */ /* 0x000fe200000001ff */
[----:B------:R-:W-:Y:S01]  /*3510*/  BSSY B2, `(.L_x_6409) ;  /* 0x0000006000027945 */ /* 0x000fe20003800000 */
[----:B------:R-:W-:Y:S02]  /*3520*/  IMAD.MOV.U32 R43, RZ, RZ, R36 ;  /* 0x000000ffff2b7224 */ /* 0x000fe400078e0024 */
[----:B------:R-:W-:-:S07]  /*3530*/  IMAD.MOV.U32 R45, RZ, RZ, -0x1 ;  /* 0xffffffffff2d7424 */ /* 0x000fce00078e00ff */
[----:B01234-:R-:W-:Y:S05]  /*3540*/  WARPSYNC.COLLECTIVE R45, `(.L_x_6410) ;  /* 0x000000002d087348 */ /* 0x01ffea0003c00000 */
[----:B------:R0:W0:Y:S02]  /*3550*/  SHFL.IDX P6, R44, R62, R43, R44 ;  /* 0x0000002b3e2c7389 */ /* 0x00002400000c002c */
[----:B01234-:R-:W-:Y:S05]  /*3560*/  ENDCOLLECTIVE ;  /* 0x000000000000791b */ /* 0x01ffea0003800000 */
.L_x_6410:
[----:B------:R-:W-:Y:S05]  /*3570*/  BSYNC B2 ;  /* 0x0000000000027941 */ /* 0x000fea0003800000 */
.L_x_6409:
[----:B------:R-:W-:Y:S05]  /*3580*/  BRA `(.L_x_6411) ;  /* 0xfffffff0000c7947 */ /* 0x000fea000383ffff */
.L_x_6371:
[----:B------:R-:W-:Y:S01]  /*3590*/  BSSY B2, `(.L_x_6412) ;  /* 0x0000007000027945 */ /* 0x000fe20003800000 */
[----:B------:R-:W-:Y:S01]  /*35a0*/  IMAD.MOV.U32 R43, RZ, RZ, R35 ;  /* 0x000000ffff2b7224 */ /* 0x000fe200078e0023 */
[----:B------:R-:W-:Y:S01]  /*35b0*/  MOV R45, 0xffffffff ;  /* 0xffffffff002d7802 */ /* 0x000fe20000000f00 */
[----:B------:R-:W-:-:S07]  /*35c0*/  IMAD.MOV.U32 R44, RZ, RZ, 0x101f ;  /* 0x0000101fff2c7424 */ /* 0x000fce00078e00ff */
[----:B01234-:R-:W-:Y:S05]  /*35d0*/  WARPSYNC.COLLECTIVE R45, `(.L_x_6413) ;  /* 0x000000002d087348 */ /* 0x01ffea0003c00000 */
[----:B------:R0:W0:Y:S02]  /*35e0*/  SHFL.IDX P6, R44, R62, R43, R44 ;  /* 0x0000002b3e2c7389 */ /* 0x00002400000c002c */
[----:B01234-:R-:W-:Y:S05]  /*35f0*/  ENDCOLLECTIVE ;  /* 0x000000000000791b */ /* 0x01ffea0003800000 */
.L_x_6413:
[----:B------:R-:W-:Y:S05]  /*3600*/  BSYNC B2 ;  /* 0x0000000000027941 */ /* 0x000fea0003800000 */
.L_x_6412:
[----:B------:R-:W-:Y:S05]  /*3610*/  BRA `(.L_x_6414) ;  /* 0xfffffff000007947 */ /* 0x000fea000383ffff */
.L_x_6373:
[----:B------:R-:W-:Y:S01]  /*3620*/  BSSY B2, `(.L_x_6415) ;  /* 0x0000007000027945 */ /* 0x000fe20003800000 */
[----:B------:R-:W-:Y:S02]  /*3630*/  IMAD.MOV.U32 R43, RZ, RZ, R34 ;  /* 0x000000ffff2b7224 */ /* 0x000fe400078e0022 */
[----:B------:R-:W-:Y:S02]  /*3640*/  IMAD.MOV.U32 R44, RZ, RZ, 0x101f ;  /* 0x0000101fff2c7424 */ /* 0x000fe400078e00ff */
[----:B------:R-:W-:-:S07]  /*3650*/  IMAD.MOV.U32 R45, RZ, RZ, -0x1 ;  /* 0xffffffffff2d7424 */ /* 0x000fce00078e00ff */
[----:B01234-:R-:W-:Y:S05]  /*3660*/  WARPSYNC.COLLECTIVE R45, `(.L_x_6416) ;  /* 0x000000002d087348 */ /* 0x01ffea0003c00000 */
[----:B------:R0:W0:Y:S02]  /*3670*/  SHFL.IDX P6, R44, R62, R43, R44 ;  /* 0x0000002b3e2c7389 */ /* 0x00002400000c002c */
[----:B01234-:R-:W-:Y:S05]  /*3680*/  ENDCOLLECTIVE ;  /* 0x000000000000791b */ /* 0x01ffea0003800000 */
.L_x_6416:
[----:B------:R-:W-:Y:S05]  /*3690*/  BSYNC B2 ;  /* 0x0000000000027941 */ /* 0x000fea0003800000 */
.L_x_6415:
[----:B------:R-:W-:Y:S05]  /*36a0*/  BRA `(.L_x_6417) ;  /* 0xffffffec00f47947 */ /* 0x000fea000383ffff */
.L_x_6375:
[----:B------:R-:W-:Y:S01]  /*36b0*/  BSSY B2, `(.L_x_6418) ;  /* 0x0000007000027945 */ /* 0x000fe20003800000 */
[----:B------:R-:W-:Y:S01]  /*36c0*/  MOV R43, R33 ;  /* 0x00000021002b7202 */ /* 0x000fe20000000f00 */
[----:B------:R-:W-:Y:S02]  /*36d0*/  IMAD.MOV.U32 R44, RZ, RZ, 0x101f ;  /* 0x0000101fff2c7424 */ /* 0x000fe400078e00ff */
[----:B------:R-:W-:-:S07]  /*36e0*/  IMAD.MOV.U32 R45, RZ, RZ, -0x1 ;  /* 0xffffffffff2d7424 */ /* 0x000fce00078e00ff */
[----:B01234-:R-:W-:Y:S05]  /*36f0*/  WARPSYNC.COLLECTIVE R45, `(.L_x_6419) ;  /* 0x000000002d087348 */ /* 0x01ffea0003c00000 */
[----:B------:R0:W0:Y:S02]  /*3700*/  SHFL.IDX P6, R44, R62, R43, R44 ;  /* 0x0000002b3e2c7389 */ /* 0x00002400000c002c */
[----:B01234-:R-:W-:Y:S05]  /*3710*/  ENDCOLLECTIVE ;  /* 0x000000000000791b */ /* 0x01ffea0003800000 */
.L_x_6419:
[----:B------:R-:W-:Y:S05]  /*3720*/  BSYNC B2 ;  /* 0x0000000000027941 */ /* 0x000fea0003800000 */
.L_x_6418:
[----:B------:R-:W-:Y:S05]  /*3730*/  BRA `(.L_x_6420) ;  /* 0xffffffec00e87947 */ /* 0x000fea000383ffff */
.L_x_6377:
[----:B------:R-:W-:Y:S01]  /*3740*/  HFMA2 R44, -RZ, RZ, 0, 0.000503063201904296875 ;  /* 0x0000101fff2c7431 */ /* 0x000fe200000001ff */
[----:B------:R-:W-:Y:S01]  /*3750*/  BSSY B2, `(.L_x_6421) ;  /* 0x0000006000027945 */ /* 0x000fe20003800000 */
[----:B------:R-:W-:Y:S02]  /*3760*/  IMAD.MOV.U32 R43, RZ, RZ, R32 ;  /* 0x000000ffff2b7224 */ /* 0x000fe400078e0020 */
[----:B------:R-:W-:-:S07]  /*3770*/  IMAD.MOV.U32 R45, RZ, RZ, -0x1 ;  /* 0xffffffffff2d7424 */ /* 0x000fce00078e00ff */
[----:B01234-:R-:W-:Y:S05]  /*3780*/  WARPSYNC.COLLECTIVE R45, `(.L_x_6422) ;  /* 0x000000002d087348 */ /* 0x01ffea0003c00000 */
[----:B------:R0:W0:Y:S02]  /*3790*/  SHFL.IDX P6, R44, R62, R43, R44 ;  /* 0x0000002b3e2c7389 */ /* 0x00002400000c002c */
[----:B01234-:R-:W-:Y:S05]  /*37a0*/  ENDCOLLECTIVE ;  /* 0x000000000000791b */ /* 0x01ffea0003800000 */
.L_x_6422:
[----:B------:R-:W-:Y:S05]  /*37b0*/  BSYNC B2 ;  /* 0x0000000000027941 */ /* 0x000fea0003800000 */
.L_x_6421:
[----:B------:R-:W-:Y:S05]  /*37c0*/  BRA `(.L_x_6423) ;  /* 0xffffffec00dc7947 */ /* 0x000fea000383ffff */
.L_x_6379:
[----:B------:R-:W-:Y:S01]  /*37d0*/  BSSY B2, `(.L_x_6424) ;  /* 0x0000007000027945 */ /* 0x000fe20003800000 */
[----:B------:R-:W-:Y:S01]  /*37e0*/  IMAD.MOV.U32 R43, RZ, RZ, R31 ;  /* 0x000000ffff2b7224 */ /* 0x000fe200078e001f */
[----:B------:R-:W-:Y:S01]  /*37f0*/  MOV R45, 0xffffffff ;  /* 0xffffffff002d7802 */ /* 0x000fe20000000f00 */
[----:B------:R-:W-:-:S07]  /*3800*/  IMAD.MOV.U32 R44, RZ, RZ, 0x101f ;  /* 0x0000101fff2c7424 */ /* 0x000fce00078e00ff */
[----:B01234-:R-:W-:Y:S05]  /*3810*/  WARPSYNC.COLLECTIVE R45, `(.L_x_6425) ;  /* 0x000000002d087348 */ /* 0x01ffea0003c00000 */
[----:B------:R0:W0:Y:S02]  /*3820*/  SHFL.IDX P6, R44, R62, R43, R44 ;  /* 0x0000002b3e2c7389 */ /* 0x00002400000c002c */
[----:B01234-:R-:W-:Y:S05]  /*3830*/  ENDCOLLECTIVE ;  /* 0x000000000000791b */ /* 0x01ffea0003800000 */
.L_x_6425:
[----:B------:R-:W-:Y:S05]  /*3840*/  BSYNC B2 ;  /* 0x0000000000027941 */ /* 0x000fea0003800000 */
.L_x_6424:
[----:B------:R-:W-:Y:S05]  /*3850*/  BRA `(.L_x_6426) ;  /* 0xffffffec00d07947 */ /* 0x000fea000383ffff */
.L_x_6381:
[----:B------:R-:W-:Y:S01]  /*3860*/  BSSY B2, `(.L_x_6427) ;  /* 0x0000007000027945 */ /* 0x000fe20003800000 */
[----:B------:R-:W-:Y:S02]  /*3870*/  IMAD.MOV.U32 R43, RZ, RZ, R30 ;  /* 0x000000ffff2b7224 */ /* 0x000fe400078e001e */
[----:B------:R-:W-:Y:S02]  /*3880*/  IMAD.MOV.U32 R44, RZ, RZ, 0x101f ;  /* 0x0000101fff2c7424 */ /* 0x000fe400078e00ff */
[----:B------:R-:W-:-:S07]  /*3890*/  IMAD.MOV.U32 R45, RZ, RZ, -0x1 ;  /* 0xffffffffff2d7424 */ /* 0x000fce00078e00ff */
[----:B01234-:R-:W-:Y:S05]  /*38a0*/  WARPSYNC.COLLECTIVE R45, `(.L_x_6428) ;  /* 0x000000002d087348 */ /* 0x01ffea0003c00000 */
[----:B------:R0:W0:Y:S02]  /*38b0*/  SHFL.IDX P6, R44, R62, R43, R44 ;  /* 0x0000002b3e2c7389 */ /* 0x00002400000c002c */
[----:B01234-:R-:W-:Y:S05]  /*38c0*/  ENDCOLLECTIVE ;  /* 0x000000000000791b */ /* 0x01ffea0003800000 */
.L_x_6428:
[----:B------:R-:W-:Y:S05]  /*38d0*/  BSYNC B2 ;  /* 0x0000000000027941 */ /* 0x000fea0003800000 */
.L_x_6427:
[----:B------:R-:W-:Y:S05]  /*38e0*/  BRA `(.L_x_6429) ;  /* 0xffffffec00c47947 */ /* 0x000fea000383ffff */
.L_x_6383:
[----:B------:R-:W-:Y:S01]  /*38f0*/  BSSY B2, `(.L_x_6430) ;  /* 0x0000007000027945 */ /* 0x000fe20003800000 */
[----:B------:R-:W-:Y:S01]  /*3900*/  MOV R43, R29 ;  /* 0x0000001d002b7202 */ /* 0x000fe20000000f00 */
[----:B------:R-:W-:Y:S02]  /*3910*/  IMAD.MOV.U32 R44, RZ, RZ, 0x101f ;  /* 0x0000101fff2c7424 */ /* 0x000fe400078e00ff */
[----:B------:R-:W-:-:S07]  /*3920*/  IMAD.MOV.U32 R45, RZ, RZ, -0x1 ;  /* 0xffffffffff2d7424 */ /* 0x000fce00078e00ff */
[----:B01234-:R-:W-:Y:S05]  /*3930*/  WARPSYNC.COLLECTIVE R45, `(.L_x_6431) ;  /* 0x000000002d087348 */ /* 0x01ffea0003c00000 */
[----:B------:R0:W0:Y:S02]  /*3940*/  SHFL.IDX P6, R44, R62, R43, R44 ;  /* 0x0000002b3e2c7389 */ /* 0x00002400000c002c */
[----:B01234-:R-:W-:Y:S05]  /*3950*/  ENDCOLLECTIVE ;  /* 0x000000000000791b */ /* 0x01ffea0003800000 */
.L_x_6431:
[----:B------:R-:W-:Y:S05]  /*3960*/  BSYNC B2 ;  /* 0x0000000000027941 */ /* 0x000fea0003800000 */
.L_x_6430:
[----:B------:R-:W-:Y:S05]  /*3970*/  BRA `(.L_x_6432) ;  /* 0xffffffec00b87947 */ /* 0x000fea000383ffff */
.L_x_6385:
[----:B------:R-:W-:Y:S01]  /*3980*/  HFMA2 R44, -RZ, RZ, 0, 0.000503063201904296875 ;  /* 0x0000101fff2c7431 */ /* 0x000fe200000001ff */
[----:B------:R-:W-:Y:S01]  /*3990*/  BSSY B2, `(.L_x_6433) ;  /* 0x0000006000027945 */ /* 0x000fe20003800000 */
[----:B------:R-:W-:Y:S02]  /*39a0*/  IMAD.MOV.U32 R43, RZ, RZ, R28 ;  /* 0x000000ffff2b7224 */ /* 0x000fe400078e001c */
[----:B------:R-:W-:-:S07]  /*39b0*/  IMAD.MOV.U32 R45, RZ, RZ, -0x1 ;  /* 0xffffffffff2d7424 */ /* 0x000fce00078e00ff */
[----:B01234-:R-:W-:Y:S05]  /*39c0*/  WARPSYNC.COLLECTIVE R45, `(.L_x_6434) ;  /* 0x000000002d087348 */ /* 0x01ffea0003c00000 */
[----:B------:R0:W0:Y:S02]  /*39d0*/  SHFL.IDX P6, R44, R62, R43, R44 ;  /* 0x0000002b3e2c7389 */ /* 0x00002400000c002c */
[----:B01234-:R-:W-:Y:S05]  /*39e0*/  ENDCOLLECTIVE ;  /* 0x000000000000791b */ /* 0x01ffea0003800000 */
.L_x_6434:
[----:B------:R-:W-:Y:S05]  /*39f0*/  BSYNC B2 ;  /* 0x0000000000027941 */ /* 0x000fea0003800000 */
.L_x_6433:
[----:B------:R-:W-:Y:S05]  /*3a00*/  BRA `(.L_x_6435) ;  /* 0xffffffec00ac7947 */ /* 0x000fea000383ffff */
.L_x_6387:
[----:B------:R-:W-:Y:S01]  /*3a10*/  BSSY B2, `(.L_x_6436) ;  /* 0x0000007000027945 */ /* 0x000fe20003800000 */
[----:B------:R-:W-:Y:S01]  /*3a20*/  IMAD.MOV.U32 R43, RZ, RZ, R27 ;  /* 0x000000ffff2b7224 */ /* 0x000fe200078e001b */
[----:B------:R-:W-:Y:S01]  /*3a30*/  MOV R45, 0xffffffff ;  /* 0xffffffff002d7802 */ /* 0x000fe20000000f00 */
[----:B------:R-:W-:-:S07]  /*3a40*/  IMAD.MOV.U32 R44, RZ, RZ, 0x101f ;  /* 0x0000101fff2c7424 */ /* 0x000fce00078e00ff */
[----:B01234-:R-:W-:Y:S05]  /*3a50*/  WARPSYNC.COLLECTIVE R45, `(.L_x_6437) ;  /* 0x000000002d087348 */ /* 0x01ffea0003c00000 */
[----:B------:R0:W0:Y:S02]  /*3a60*/  SHFL.IDX P6, R44, R62, R43, R44 ;  /* 0x0000002b3e2c7389 */ /* 0x00002400000c002c */
[----:B01234-:R-:W-:Y:S05]  /*3a70*/  ENDCOLLECTIVE ;  /* 0x000000000000791b */ /* 0x01ffea0003800000 */
.L_x_6437:
[----:B------:R-:W-:Y:S05]  /*3a80*/  BSYNC B2 ;  /* 0x0000000000027941 */ /* 0x000fea0003800000 */
.L_x_6436:
[----:B------:R-:W-:Y:S05]  /*3a90*/  BRA `(.L_x_6438) ;  /* 0xffffffec00a07947 */ /* 0x000fea000383ffff */
        .weak           $__internal_171_$__cuda_sm20_div_s16
        .type           $__internal_171_$__cuda_sm20_div_s16,@function
        .size           $__internal_171_$__cuda_sm20_div_s16,(.L_x_38674 - $__internal_171_$__cuda_sm20_div_s16)
$__internal_171_$__cuda_sm20_div_s16:
        /* <DEDUP_REMOVED lines=11> */
[----:B------:R-:W0:Y:S01]  /*3b50*/  MUFU.RCP R2, R2 ;  /* 0x0000000200027308 */ /* 0x000e220000001000 */
[----:B------:R-:W-:Y:S01]  /*3b60*/  VOTEU.ANY UP0, P0 ;  /* 0x0000000000ff7886 */ /* 0x000fe20000000100 */
        /* <DEDUP_REMOVED lines=9> */
[----:B------:R-:W-:-:S03]  /*3c00*/  IMAD.MOV.U32 R3, RZ, RZ, 0x0 ;  /* 0x00000000ff037424 */ /* 0x000fc600078e00ff */
[----:B------:R-:W-:Y:S01]  /*3c10*/  R2UR UR11, R2 ;  /* 0x00000000020b72ca */ /* 0x000fe200000e0000 */
[----:B------:R-:W-:-:S10]  /*3c20*/  IMAD.MOV.U32 R2, RZ, RZ, R6 ;  /* 0x000000ffff027224 */ /* 0x000fd400078e0006 */
[----:B------:R-:W-:Y:S01]  /*3c30*/  @!UP0 UMOV UR11, 0xffffffff ;  /* 0xffffffff000b8882 */ /* 0x000fe20000000000 */
[----:B------:R-:W-:Y:S05]  /*3c40*/  RET.REL.NODEC R2 `(_Z9cuda_gemmIiLi128ELi4ELi1ELi256ELi16ELi16ELi64ELi0ELi0EEviiiPT_S1_S1_iii) ;  /* 0xffffffc002ec7950 */ /* 0x000fea0003c3ffff */
.L_x_6439:
        /* <DEDUP_REMOVED lines=11> */
.L_x_38674:


//--------------------- .text._Z9cuda_gemmIiLi128ELi4ELi1ELi256ELi8ELi8ELi64ELi1ELi1EEviiiPT_S1_S1_iii --------------------------
	.section	.text._Z9cuda_gemmIiLi128ELi4ELi1ELi256ELi8ELi8ELi64ELi1ELi1EEviiiPT_S1_S1_iii,"ax",@progbits
	.align	128
        .global         _Z9cuda_gemmIiLi128ELi4ELi1ELi256ELi8ELi8ELi64ELi1ELi1EEviiiPT_S1_S1_iii
        .type           _Z9cuda_gemmIiLi128ELi4ELi1ELi256ELi8ELi8ELi64ELi1ELi1EEviiiPT_S1_S1_iii,@function
        .size           _Z9cuda_gemmIiLi128ELi4ELi1ELi256ELi8ELi8ELi64ELi1ELi1EEviiiPT_S1_S1_iii,(.L_x_39371 - _Z9cuda_gemmIiLi128ELi4ELi1ELi256ELi8ELi8ELi64ELi1ELi1EEviiiPT_S1_S1_iii)
        .other          _Z9cuda_gemmIiLi128ELi4ELi1ELi256ELi8ELi8ELi64ELi1ELi1EEviiiPT_S1_S1_iii,@"STO_CUDA_ENTRY STV_DEFAULT"
_Z9cuda_gemmIiLi128ELi4ELi1ELi256ELi8ELi8ELi64ELi1ELi1EEviiiPT_S1_S1_iii:
.text._Z9cuda_gemmIiLi128ELi4ELi1ELi256ELi8ELi8ELi64ELi1ELi1EEviiiPT_S1_S1_iii:
        /* <DEDUP_REMOVED lines=26> */
[----:B------:R-:W-:Y:S02]  /*01a0*/  @P0 IMAD.IADD R5, R5, 0x1, -R0 ;  /* 0x0000000105050824 */ /* 0x000fe400078e0a00 */
[----:B------:R-:W-:-:S03]  /*01b0*/  @P0 VIADD R3, R3, 0x1 ;  /* 0x0000000103030836 */ /* 0x000fc60000000000 */
[----:B------:R-:W-:Y:S02]  /*01c0*/  ISETP.GE.U32.AND P1, PT, R5, R0, PT ;  /* 0x000000000500720c */ /* 0x000fe40003f26070 */
[----:B------:R-:W-:-:S11]  /*01d0*/  MOV R5, R25 ;  /* 0x0000001900057202 */ /* 0x000fd60000000f00 */
[----:B------:R-:W-:Y:S01]  /*01e0*/  @P1 VIADD R3, R3, 0x1 ;  /* 0x0000000103031836 */ /* 0x000fe20000000000 */
        /* <DEDUP_REMOVED lines=10> */
[----:B------:R-:W-:Y:S02]  /*0290*/  IMAD.MOV.U32 R9, RZ, RZ, RZ ;  /* 0x000000ffff097224 */ /* 0x000fe400078e00ff */
[----:B------:R-:W-:Y:S01]  /*02a0*/  IMAD.MOV.U32 R5, RZ, RZ, R25 ;  /* 0x000000ffff057224 */ /* 0x000fe200078e0019 */
[----:B------:R-:W-:Y:S02]  /*02b0*/  LOP3.LUT R4, R3, 0x3, RZ, 0xc0, !PT ;  /* 0x0000000303047812 */ /* 0x000fe400078ec0ff */
[----:B0-----:R-:W-:-:S07]  /*02c0*/  LEA R11, R11, R2, 0x18 ;  /* 0x000000020b0b7211 */ /* 0x001fce00078ec0ff */
.L_x_6444:
[----:B01----:R-:W-:-:S06]  /*02d0*/  IMAD.WIDE.U32 R2, R5, 0x4, R6 ;  /* 0x0000000405027825 */ /* 0x003fcc00078e0006 */
[----:B------:R-:W2:Y:S01]  /*02e0*/  LDG.E R2, desc[UR6][R2.64] ;  /* 0x0000000602027981 */ /* 0x000ea2000c1e1900 */
[----:B------:R-:W-:Y:S01]  /*02f0*/  LOP3.LUT R8, R5, 0x7, RZ, 0xc0, !PT ;  /* 0x0000000705087812 */ /* 0x000fe200078ec0ff */
[----:B------:R-:W-:Y:S01]  /*0300*/  VIADD R9, R9, 0x1 ;  /* 0x0000000109097836 */ /* 0x000fe20000000000 */
[--C-:B------:R-:W-:Y:S01]  /*0310*/  SHF.R.U32.HI R10, RZ, 0x1, R5.reuse ;  /* 0x00000001ff0a7819 */ /* 0x100fe20000011605 */
[----:B------:R-:W-:Y:S02]  /*0320*/  IMAD.IADD R5, R0, 0x1, R5 ;  /* 0x0000000100057824 */ /* 0x000fe400078e0205 */
[----:B------:R-:W-:Y:S01]  /*0330*/  IMAD R8, R8, 0x24, R11 ;  /* 0x0000002408087824 */ /* 0x000fe200078e020b */
[----:B------:R-:W-:Y:S02]  /*0340*/  LOP3.LUT R13, R10, 0x7ffffffc, RZ, 0xc0, !PT ;  /* 0x7ffffffc0a0d7812 */ /* 0x000fe400078ec0ff */
[----:B------:R-:W-:Y:S02]  /*0350*/  ISETP.NE.AND P0, PT, R9, R4, PT ;  /* 0x000000040900720c */ /* 0x000fe40003f05270 */
[----:B------:R-:W-:-:S05]  /*0360*/  IADD3 R13, PT, PT, R8, R13, RZ ;  /* 0x0000000d080d7210 */ /* 0x000fca0007ffe0ff */
[----:B--2---:R0:W-:Y:S06]  /*0370*/  STS [R13], R2 ;  /* 0x000000020d007388 */ /* 0x0041ec0000000800 */
[----:B------:R-:W-:Y:S05]  /*0380*/  @P0 BRA `(.L_x_6444) ;  /* 0xfffffffc00d00947 */ /* 0x000fea000383ffff */
.L_x_6443:
[----:B------:R-:W-:Y:S05]  /*0390*/  BSYNC.RECONVERGENT B1 ;  /* 0x0000000000017941 */ /* 0x000fea0003800200 */
.L_x_6442:
[----:B------:R-:W-:Y:S05]  /*03a0*/  @!P1 BRA `(.L_x_6441) ;  /* 0x0000000000a89947 */ /* 0x000fea0003800000 */
[----:B------:R-:W1:Y:S01]  /*03b0*/  S2R R7, SR_CgaCtaId ;  /* 0x0000000000077919 */ /* 0x000e620000008800 */
[----:B0-----:R-:W0:Y:S01]  /*03c0*/  LDC.64 R2, c[0x0][0x398] ;  /* 0x0000e600ff027b82 */ /* 0x001e220000000a00 */
[----:B------:R-:W-:-:S04]  /*03d0*/  MOV R4, 0x400 ;  /* 0x0000040000047802 */ /* 0x000fc80000000f00 */
[----:B-1----:R-:W-:-:S07]  /*03e0*/  LEA R4, R7, R4, 0x18 ;  /* 0x0000000407047211 */ /* 0x002fce00078ec0ff */
.L_x_6445:
        /* <DEDUP_REMOVED lines=15> */
[----:B------:R-:W-:Y:S02]  /*04e0*/  SHF.R.U32.HI R16, RZ, 0x1, R21 ;  /* 0x00000001ff107819 */ /* 0x000fe40000011615 */
[----:B0-----:R-:W-:Y:S02]  /*04f0*/  LOP3.LUT R15, R17, 0x7, RZ, 0xc0, !PT ;  /* 0x00000007110f7812 */ /* 0x001fe400078ec0ff */
        /* <DEDUP_REMOVED lines=9> */
[----:B------:R-:W-:-:S02]  /*0590*/  IMAD R11, R9, 0x24, R4 ;  /* 0x00000024090b7824 */ /* 0x000fc400078e0204 */
[----:B------:R-:W-:Y:S01]  /*05a0*/  IMAD.IADD R19, R19, 0x1, R18 ;  /* 0x0000000113137824 */ /* 0x000fe200078e0212 */
[----:B------:R-:W-:Y:S01]  /*05b0*/  IADD3 R15, PT, PT, R15, R12, RZ ;  /* 0x0000000c0f0f7210 */ /* 0x000fe20007ffe0ff */
[----:B------:R-:W-:Y:S02]  /*05c0*/  IMAD.IADD R9, R5, 0x1, R16 ;  /* 0x0000000105097824 */ /* 0x000fe400078e0210 */
[----:B------:R-:W-:Y:S02]  /*05d0*/  IMAD.IADD R14, R11, 0x1, R14 ;  /* 0x000000010b0e7824 */ /* 0x000fe400078e020e */
[----:B------:R-:W-:-:S05]  /*05e0*/  IMAD.IADD R5, R7, 0x1, R0 ;  /* 0x0000000107057824 */ /* 0x000fca00078e0200 */
[----:B------:R-:W-:Y:S01]  /*05f0*/  ISETP.GE.U32.AND P0, PT, R5, 0x40, PT ;  /* 0x000000400500780c */ /* 0x000fe20003f06070 */
[----:B--2---:R1:W-:Y:S04]  /*0600*/  STS [R19], R6 ;  /* 0x0000000613007388 */ /* 0x0043e80000000800 */
[----:B---3--:R1:W-:Y:S04]  /*0610*/  STS [R9], R8 ;  /* 0x0000000809007388 */ /* 0x0083e80000000800 */
[----:B----4-:R1:W-:Y:S04]  /*0620*/  STS [R15], R10 ;  /* 0x0000000a0f007388 */ /* 0x0103e80000000800 */
[----:B------:R1:W-:Y:S01]  /*0630*/  STS [R14], R13 ;  /* 0x0000000d0e007388 */ /* 0x0003e20000000800 */
[----:B------:R-:W-:Y:S05]  /*0640*/  @!P0 BRA `(.L_x_6445) ;  /* 0xfffffffc00688947 */ /* 0x000fea000383ffff */
.L_x_6441:
[----:B------:R-:W-:Y:S05]  /*0650*/  BSYNC.RECONVERGENT B0 ;  /* 0x0000000000007941 */ /* 0x000fea0003800200 */
.L_x_6440:
[----:B------:R-:W2:Y:S08]  /*0660*/  LDC R24, c[0x0][0x374] ;  /* 0x0000dd00ff187b82 */ /* 0x000eb00000000800 */
[----:B------:R-:W3:Y:S01]  /*0670*/  S2UR UR8, SR_CTAID.Y ;  /* 0x00000000000879c3 */ /* 0x000ee20000002600 */
[----:B--2---:R-:W-:-:S05]  /*0680*/  IMAD.SHL.U32 R0, R24, 0x4, RZ ;  /* 0x0000000418007824 */ /* 0x004fca00078e00ff */
[----:B---3--:R-:W-:-:S13]  /*0690*/  ISETP.LE.U32.AND P0, PT, R0, UR8, PT ;  /* 0x0000000800007c0c */ /* 0x008fda000bf03070 */
[----:B------:R-:W-:Y:S05]  /*06a0*/  @P0 EXIT ;  /* 0x000000000000094d */ /* 0x000fea0003800000 */
[----:B------:R-:W2:Y:S01]  /*06b0*/  LDC R7, c[0x0][0x360] ;  /* 0x0000d800ff077b82 */ /* 0x000ea20000000800 */
[C---:B------:R-:W-:Y:S01]  /*06c0*/  IMAD.SHL.U32 R5, R25.reuse, 0x4, RZ ;  /* 0x0000000419057824 */ /* 0x040fe200078e00ff */
[----:B------:R-:W-:Y:S01]  /*06d0*/  UMOV UR4, 0x400 ;  /* 0x0000040000047882 */ /* 0x000fe20000000000 */
[----:B-1----:R-:W-:Y:S01]  /*06e0*/  IADD3 R6, PT, PT, R25, 0x2, RZ ;  /* 0x0000000219067810 */ /* 0x002fe20007ffe0ff */
[----:B------:R-:W-:Y:S01]  /*06f0*/  UIADD3 UR4, UPT, UPT, UR4, 0x180, URZ ;  /* 0x0000018004047890 */ /* 0x000fe2000fffe0ff */
[----:B------:R-:W-:Y:S02]  /*0700*/  MOV R29, UR8 ;  /* 0x00000008001d7c02 */ /* 0x000fe40008000f00 */
[----:B------:R-:W-:Y:S01]  /*0710*/  LOP3.LUT R6, R6, 0x7, RZ, 0xc0, !PT ;  /* 0x0000000706067812 */ /* 0x000fe200078ec0ff */
[----:B------:R-:W1:Y:S01]  /*0720*/  S2UR UR5, SR_CgaCtaId ;  /* 0x00000000000579c3 */ /* 0x000e620000008800 */
[----:B--2---:R-:W-:-:S04]  /*0730*/  SHF.L.U32 R28, R7, 0x2, RZ ;  /* 0x00000002071c7819 */ /* 0x004fc800000006ff */
[----:B------:R-:W2:Y:S01]  /*0740*/  I2F.U32.RP R4, R28 ;  /* 0x0000001c00047306 */ /* 0x000ea20000209000 */
[----:B------:R-:W-:Y:S01]  /*0750*/  IADD3 R5, PT, PT, R5, R28, RZ ;  /* 0x0000001c05057210 */ /* 0x000fe20007ffe0ff */
[----:B------:R-:W-:Y:S01]  /*0760*/  IMAD.MOV R9, RZ, RZ, -R28 ;  /* 0x000000ffff097224 */ /* 0x000fe200078e0a1c */
[----:B------:R-:W-:Y:S01]  /*0770*/  ISETP.NE.U32.AND P2, PT, R28, RZ, PT ;  /* 0x000000ff1c00720c */ /* 0x000fe20003f45070 */
[----:B-1----:R-:W-:Y:S01]  /*0780*/  ULEA UR4, UR5, UR4, 0x18 ;  /* 0x0000000405047291 */ /* 0x002fe2000f8ec0ff */
[C---:B------:R-:W-:Y:S02]  /*0790*/  ISETP.GE.U32.AND P0, PT, R5.reuse, 0x100, PT ;  /* 0x000001000500780c */ /* 0x040fe40003f06070 */
[----:B------:R-:W-:Y:S02]  /*07a0*/  VIMNMX.U32 R0, PT, PT, R5, 0x100, !PT ;  /* 0x0000010005007848 */ /* 0x000fe40007fe0000 */
[----:B------:R-:W-:Y:S02]  /*07b0*/  SEL R27, RZ, 0x1, P0 ;  /* 0x00000001ff1b7807 */ /* 0x000fe40000000000 */
[----:B------:R-:W-:-:S02]  /*07c0*/  LEA R26, R25, UR4, 0x4 ;  /* 0x00000004191a7c11 */ /* 0x000fc4000f8e20ff */
[----:B------:R-:W-:Y:S01]  /*07d0*/  IADD3 R5, PT, PT, R0, -R5, -R27 ;  /* 0x8000000500057210 */ /* 0x000fe20007ffe81b */
[----:B--2---:R-:W0:Y:S02]  /*07e0*/  MUFU.RCP R4, R4 ;  /* 0x0000000400047308 */ /* 0x004e240000001000 */
[----:B0-----:R-:W-:-:S06]  /*07f0*/  VIADD R2, R4, 0xffffffe ;  /* 0x0ffffffe04027836 */ /* 0x001fcc0000000000 */
[----:B------:R0:W1:Y:S02]  /*0800*/  F2I.FTZ.U32.TRUNC.NTZ R3, R2 ;  /* 0x0000000200037305 */ /* 0x000064000021f000 */
[----:B0-----:R-:W-:Y:S02]  /*0810*/  IMAD.MOV.U32 R2, RZ, RZ, RZ ;  /* 0x000000ffff027224 */ /* 0x001fe400078e00ff */
[----:B-1----:R-:W-:-:S04]  /*0820*/  IMAD R9, R9, R3, RZ ;  /* 0x0000000309097224 */ /* 0x002fc800078e02ff */
[----:B------:R-:W-:-:S04]  /*0830*/  IMAD.HI.U32 R4, R3, R9, R2 ;  /* 0x0000000903047227 */ /* 0x000fc800078e0002 */
[----:B------:R-:W-:Y:S02]  /*0840*/  VIADD R3, R25, 0xffffffff ;  /* 0xffffffff19037836 */ /* 0x000fe40000000000 */
[----:B------:R-:W-:-:S03]  /*0850*/  IMAD.HI.U32 R4, R4, R5, RZ ;  /* 0x0000000504047227 */ /* 0x000fc600078e00ff */
[----:B------:R-:W-:Y:S01]  /*0860*/  LOP3.LUT R3, R3, 0x7, RZ, 0xc0, !PT ;  /* 0x0000000703037812 */ /* 0x000fe200078ec0ff */
[----:B------:R-:W-:-:S04]  /*0870*/  IMAD.MOV R0, RZ, RZ, -R4 ;  /* 0x000000ffff007224 */ /* 0x000fc800078e0a04 */
[----:B------:R-:W-:Y:S02]  /*0880*/  IMAD R5, R28, R0, R5 ;  /* 0x000000001c057224 */ /* 0x000fe400078e0205 */
[----:B------:R-:W-:-:S03]  /*0890*/  IMAD.SHL.U32 R0, R25, 0x8, RZ ;  /* 0x0000000819007824 */ /* 0x000fc600078e00ff */
[----:B------:R-:W-:Y:S02]  /*08a0*/  ISETP.GE.U32.AND P0, PT, R5, R28, PT ;  /* 0x0000001c0500720c */ /* 0x000fe40003f06070 */
[----:B------:R-:W-:-:S04]  /*08b0*/  LOP3.LUT R0, R0, 0xf8, RZ, 0xc0, !PT ;  /* 0x000000f800007812 */ /* 0x000fc800078ec0ff */
[C---:B------:R-:W-:Y:S02]  /*08c0*/  LOP3.LUT R2, R0.reuse, 0x7, R25, 0xf8, !PT ;  /* 0x0000000700027812 */ /* 0x040fe400078ef819 */
[----:B------:R-:W-:Y:S02]  /*08d0*/  LOP3.LUT R0, R0, R6, RZ, 0xfc, !PT ;  /* 0x0000000600007212 */ /* 0x000fe400078efcff */
[----:B------:R-:W-:Y:S02]  /*08e0*/  LEA R2, R2, UR4, 0x2 ;  /* 0x0000000402027c11 */ /* 0x000fe4000f8e10ff */
[----:B------:R-:W-:Y:S01]  /*08f0*/  LEA R0, R0, UR4, 0x2 ;  /* 0x0000000400007c11 */ /* 0x000fe2000f8e10ff */
[----:B------:R-:W-:Y:S01]  /*0900*/  @P0 IMAD.IADD R5, R5, 0x1, -R28 ;  /* 0x0000000105050824 */ /* 0x000fe200078e0a1c */
[----:B------:R-:W-:-:S04]  /*0910*/  @P0 IADD3 R4, PT, PT, R4, 0x1, RZ ;  /* 0x0000000104040810 */ /* 0x000fc80007ffe0ff */
[----:B------:R-:W-:Y:S01]  /*0920*/  ISETP.GE.U32.AND P1, PT, R5, R28, PT ;  /* 0x0000001c0500720c */ /* 0x000fe20003f26070 */
[----:B------:R-:W-:-:S05]  /*0930*/  VIADD R5, R25, 0x5 ;  /* 0x0000000519057836 */ /* 0x000fca0000000000 */
[----:B------:R-:W-:-:S07]  /*0940*/  LOP3.LUT R5, R5, 0x7, RZ, 0xc0, !PT ;  /* 0x0000000705057812 */ /* 0x000fce00078ec0ff */
[----:B------:R-:W-:Y:S01]  /*0950*/  @P1 VIADD R4, R4, 0x1 ;  /* 0x0000000104041836 */ /* 0x000fe20000000000 */
[----:B------:R-:W-:-:S05]  /*0960*/  @!P2 LOP3.LUT R4, RZ, R28, RZ, 0x33, !PT ;  /* 0x0000001cff04a212 */ /* 0x000fca00078e33ff */
[----:B------:R-:W-:Y:S02]  /*0970*/  IMAD.IADD R27, R27, 0x1, R4 ;  /* 0x000000011b1b7824 */ /* 0x000fe400078e0204 */
[----:B------:R-:W-:-:S05]  /*0980*/  VIADD R4, R25, 0x6 ;  /* 0x0000000619047836 */ /* 0x000fca0000000000 */
[----:B------:R-:W-:-:S07]  /*0990*/  LOP3.LUT R4, R4, 0x7, RZ, 0xc0, !PT ;  /* 0x0000000704047812 */ /* 0x000fce00078ec0ff */
.L_x_6451:
[----:B------:R-:W-:Y:S01]  /*09a0*/  ISETP.GT.U32.AND P0, PT, R25, 0x3f, PT ;  /* 0x0000003f1900780c */ /* 0x000fe20003f04070 */
[----:B------:R-:W-:-:S12]  /*09b0*/  BSSY.RECONVERGENT B0, `(.L_x_6446) ;  /* 0x0000042000007945 */ /* 0x000fd80003800200 */
[----:B0-----:R-:W-:Y:S05]  /*09c0*/  @P0 BRA `(.L_x_6447) ;  /* 0x0000000400000947 */ /* 0x001fea0003800000 */
[C---:B------:R-:W-:Y:S01]  /*09d0*/  LOP3.LUT R14, R27.reuse, 0x3, RZ, 0xc0, !PT ;  /* 0x000000031b0e7812 */ /* 0x040fe200078ec0ff */
[----:B------:R-:W-:Y:S01]  /*09e0*/  BSSY.RECONVERGENT B1, `(.L_x_6448) ;  /* 0x000001b000017945 */ /* 0x000fe20003800200 */
[----:B------:R-:W-:Y:S01]  /*09f0*/  ISETP.GE.U32.AND P0, PT, R27, 0x3, PT ;  /* 0x000000031b00780c */ /* 0x000fe20003f06070 */
[----:B------:R-:W-:Y:S01]  /*0a00*/  IMAD.SHL.U32 R33, R25, 0x4, RZ ;  /* 0x0000000419217824 */ /* 0x000fe200078e00ff */
[----:B------:R-:W-:-:S13]  /*0a10*/  ISETP.NE.AND P1, PT, R14, 0x3, PT ;  /* 0x000000030e00780c */ /* 0x000fda0003f25270 */
[----:B------:R-:W-:Y:S05]  /*0a20*/  @!P1 BRA `(.L_x_6449) ;  /* 0x0000000000589947 */ /* 0x000fea0003800000 */
[----:B------:R-:W0:Y:S01]  /*0a30*/  LDC.64 R12, c[0x0][0x390] ;  /* 0x0000e400ff0c7b82 */ /* 0x000e220000000a00 */
[----:B------:R-:W-:-:S04]  /*0a40*/  IMAD R9, R29, 0x100, R33 ;  /* 0x000001001d097824 */ /* 0x000fc800078e0221 */
        /* <DEDUP_REMOVED lines=14> */
[C---:B------:R-:W-:Y:S02]  /*0b30*/  IMAD R18, R7.reuse, 0x10, R26 ;  /* 0x0000001007127824 */ /* 0x040fe400078e021a */
[--C-:B------:R-:W-:Y:S02]  /*0b40*/  IMAD.MOV.U32 R33, RZ, RZ, R17.reuse ;  /* 0x000000ffff217224 */ /* 0x100fe400078e0011 */
[----:B------:R-:W-:Y:S01]  /*0b50*/  @P1 IMAD.IADD R33, R28, 0x1, R17 ;  /* 0x000000011c211824 */ /* 0x000fe200078e0211 */
[----:B------:R-:W-:Y:S01]  /*0b60*/  @P1 LEA R16, R7, R18, 0x4 ;  /* 0x0000001207101211 */ /* 0x000fe200078e20ff */
[----:B--2---:R1:W-:Y:S04]  /*0b70*/  STS.128 [R18], R8 ;  /* 0x0000000812007388 */ /* 0x0043e80000000c00 */
[----:B---3--:R1:W-:Y:S02]  /*0b80*/  @P1 STS.128 [R16], R12 ;  /* 0x0000000c10001388 */ /* 0x0083e40000000c00 */
.L_x_6449:
[----:B------:R-:W-:Y:S05]  /*0b90*/  BSYNC.RECONVERGENT B1 ;  /* 0x0000000000017941 */ /* 0x000fea0003800200 */
.L_x_6448:
        /* <DEDUP_REMOVED lines=10> */
.L_x_6450:
        /* <DEDUP_REMOVED lines=10> */
[C---:B------:R-:W-:Y:S01]  /*0ce0*/  IADD3 R33, PT, PT, R28.reuse, R33, R28 ;  /* 0x000000211c217210 */ /* 0x040fe20007ffe01c */
[C---:B------:R-:W-:Y:S01]  /*0cf0*/  IMAD R37, R7.reuse, 0x20, R32 ;  /* 0x0000002007257824 */ /* 0x040fe200078e0220 */
[C---:B------:R-:W-:Y:S01]  /*0d00*/  LEA R30, R7.reuse, R30, 0x4 ;  /* 0x0000001e071e7211 */ /* 0x040fe200078e20ff */
[C---:B------:R-:W-:Y:S01]  /*0d10*/  IMAD R34, R7.reuse, 0x10, R34 ;  /* 0x0000001007227824 */ /* 0x040fe200078e0222 */
[----:B------:R-:W-:Y:S01]  /*0d20*/  IADD3 R33, PT, PT, R28, R33, R28 ;  /* 0x000000211c217210 */ /* 0x000fe20007ffe01c */
[----:B------:R-:W-:-:S02]  /*0d30*/  IMAD R36, R7, 0x10, R36 ;  /* 0x0000001007247824 */ /* 0x000fc400078e0224 */
[----:B------:R-:W-:Y:S01]  /*0d40*/  IMAD R31, R7, 0x10, R31 ;  /* 0x00000010071f7824 */ /* 0x000fe200078e021f */
        /* <DEDUP_REMOVED lines=8> */
.L_x_6447:
[----:B------:R-:W-:Y:S05]  /*0dd0*/  BSYNC.RECONVERGENT B0 ;  /* 0x0000000000007941 */ /* 0x000fea0003800200 */
.L_x_6446:
[----:B------:R-:W3:Y:S08]  /*0de0*/  S2UR UR5, SR_CgaCtaId ;  /* 0x00000000000579c3 */ /* 0x000ef00000008800 */
[----:B------:R-:W-:Y:S01]  /*0df0*/  BAR.SYNC.DEFER_BLOCKING 0x0 ;  /* 0x0000000000007b1d */ /* 0x000fe20000010000 */
[C---:B-12---:R-:W-:Y:S01]  /*0e00*/  LOP3.LUT R16, R25.reuse, 0x7, RZ, 0xc0, !PT ;  /* 0x0000000719107812 */ /* 0x046fe200078ec0ff */
[C---:B0-----:R-:W-:Y:S01]  /*0e10*/  VIADD R11, R25.reuse, 0x1 ;  /* 0x00000001190b7836 */ /* 0x041fe20000000000 */
[----:B------:R-:W-:Y:S01]  /*0e20*/  SHF.R.U32.HI R9, RZ, 0x5, R25 ;  /* 0x00000005ff097819 */ /* 0x000fe20000011619 */
[----:B------:R-:W-:-:S02]  /*0e30*/  VIADD R31, R25, 0x3 ;  /* 0x00000003191f7836 */ /* 0x000fc40000000000 */
[----:B------:R-:W-:Y:S01]  /*0e40*/  UMOV UR4, 0x400 ;  /* 0x0000040000047882 */ /* 0x000fe20000000000 */
[----:B------:R-:W-:Y:S02]  /*0e50*/  LOP3.LUT R35, R11, 0x7, RZ, 0xc0, !PT ;  /* 0x000000070b237812 */ /* 0x000fe400078ec0ff */
[----:B------:R-:W-:Y:S01]  /*0e60*/  LOP3.LUT R31, R31, 0x7, RZ, 0xc0, !PT ;  /* 0x000000071f1f7812 */ /* 0x000fe200078ec0ff */
[----:B---3--:R-:W-:Y:S01]  /*0e70*/  ULEA UR8, UR5, UR4, 0x18 ;  /* 0x0000000405087291 */ /* 0x008fe2000f8ec0ff */
[----:B------:R-:W-:Y:S01]  /*0e80*/  LDS R18, [R2] ;  /* 0x0000000002127984 */ /* 0x000fe20000000800 */
[----:B------:R-:W-:-:S04]  /*0e90*/  UIADD3 UR4, UPT, UPT, UR4, 0x180, URZ ;  /* 0x0000018004047890 */ /* 0x000fc8000fffe0ff */
[----:B------:R-:W-:Y:S01]  /*0ea0*/  LEA R8, R16, UR8, 0x2 ;  /* 0x0000000810087c11 */ /* 0x000fe2000f8e10ff */
[----:B------:R-:W-:-:S04]  /*0eb0*/  ULEA UR4, UR5, UR4, 0x18 ;  /* 0x0000000405047291 */ /* 0x000fc8000f8ec0ff */
[----:B------:R-:W-:Y:S02]  /*0ec0*/  IMAD R9, R9, 0x24, R8 ;  /* 0x0000002409097824 */ /* 0x000fe400078e0208 */
[----:B------:R-:W-:-:S03]  /*0ed0*/  IMAD.SHL.U32 R8, R25, 0x8, RZ ;  /* 0x0000000819087824 */ /* 0x000fc600078e00ff */
[----:B------:R-:W0:Y:S02]  /*0ee0*/  LDS R15, [R9] ;  /* 0x00000000090f7984 */ /* 0x000e240000000800 */
[----:B------:R-:W-:Y:S02]  /*0ef0*/  LOP3.LUT R20, R8, 0xf8, RZ, 0xc0, !PT ;  /* 0x000000f808147812 */ /* 0x000fe400078ec0ff */
[----:B------:R1:W2:Y:S02]  /*0f00*/  LDS R10, [R9+0x90] ;  /* 0x00009000090a7984 */ /* 0x0002a40000000800 */
[C---:B------:R-:W-:Y:S02]  /*0f10*/  LOP3.LUT R8, R20.reuse, R35, RZ, 0xfc, !PT ;  /* 0x0000002314087212 */ /* 0x040fe400078efcff */
[----:B------:R-:W-:Y:S02]  /*0f20*/  LOP3.LUT R12, R20, 0x4, R16, 0xf6, !PT ;  /* 0x00000004140c7812 */ /* 0x000fe400078ef610 */
[----:B------:R-:W-:-:S02]  /*0f30*/  LEA R23, R8, UR4, 0x2 ;  /* 0x0000000408177c11 */ /* 0x000fc4000f8e10ff */
[----:B-1----:R-:W-:Y:S01]  /*0f40*/  LOP3.LUT R9, R20, R31, RZ, 0xfc, !PT ;  /* 0x0000001f14097212 */ /* 0x002fe200078efcff */
[----:B------:R-:W-:Y:S01]  /*0f50*/  LDS R8, [R0] ;  /* 0x0000000000087984 */ /* 0x000fe20000000800 */
[----:B------:R-:W-:Y:S02]  /*0f60*/  LEA R12, R12, UR4, 0x2 ;  /* 0x000000040c0c7c11 */ /* 0x000fe4000f8e10ff */
[----:B------:R-:W-:Y:S01]  /*0f70*/  LEA R11, R9, UR4, 0x2 ;  /* 0x00000004090b7c11 */ /* 0x000fe2000f8e10ff */
[----:B------:R-:W-:Y:S01]  /*0f80*/  LDS R23, [R23] ;  /* 0x0000000017177984 */ /* 0x000fe20000000800 */
[C---:B------:R-:W-:Y:S02]  /*0f90*/  LOP3.LUT R9, R20.reuse, R5, RZ, 0xfc, !PT ;  /* 0x0000000514097212 */ /* 0x040fe400078efcff */
[----:B------:R-:W-:Y:S01]  /*0fa0*/  LOP3.LUT R14, R20, R4, RZ, 0xfc, !PT ;  /* 0x00000004140e7212 */ /* 0x000fe200078efcff */
[----:B------:R-:W-:Y:S01]  /*0fb0*/  LDS R12, [R12] ;  /* 0x000000000c0c7984 */ /* 0x000fe20000000800 */
[----:B------:R-:W-:-:S02]  /*0fc0*/  LEA R13, R9, UR4, 0x2 ;  /* 0x00000004090d7c11 */ /* 0x000fc4000f8e10ff */
[----:B------:R-:W-:Y:S01]  /*0fd0*/  LEA R14, R14, UR4, 0x2 ;  /* 0x000000040e0e7c11 */ /* 0x000fe2000f8e10ff */
[----:B------:R-:W-:Y:S01]  /*0fe0*/  LDS R11, [R11] ;  /* 0x000000000b0b7984 */ /* 0x000fe20000000800 */
[----:B------:R-:W-:-:S03]  /*0ff0*/  LOP3.LUT R20, R20, R3, RZ, 0xfc, !PT ;  /* 0x0000000314147212 */ /* 0x000fc600078efcff */
[----:B------:R-:W-:Y:S01]  /*1000*/  LDS R13, [R13] ;  /* 0x000000000d0d7984 */ /* 0x000fe20000000800 */
[----:B------:R-:W-:-:S03]  /*1010*/  LEA R33, R20, UR4, 0x2 ;  /* 0x0000000414217c11 */ /* 0x000fc6000f8e10ff */
[----:B------:R-:W-:Y:S04]  /*1020*/  LDS R14, [R14] ;  /* 0x000000000e0e7984 */ /* 0x000fe80000000800 */
[----:B0-----:R-:W0:Y:S04]  /*1030*/  SHFL.IDX PT, R19, R15, R16, 0x181f ;  /* 0x00181f100f137589 */ /* 0x001e2800000e0000 */
[----:B--2---:R-:W1:Y:S04]  /*1040*/  SHFL.IDX PT, R21, R10, R16, 0x181f ;  /* 0x00181f100a157589 */ /* 0x004e6800000e0000 */
[----:B------:R-:W2:Y:S04]  /*1050*/  SHFL.IDX PT, R22, R15, R35, 0x181f ;  /* 0x00181f230f167589 */ /* 0x000ea800000e0000 */
[----:B------:R3:W4:Y:S04]  /*1060*/  SHFL.IDX PT, R30, R10, R35, 0x181f ;  /* 0x00181f230a1e7589 */ /* 0x00072800000e0000 */
[----:B------:R-:W5:Y:S04]  /*1070*/  SHFL.IDX PT, R17, R15, R6, 0x181f ;  /* 0x00181f060f117589 */ /* 0x000f6800000e0000 */
[----:B------:R-:W5:Y:S01]  /*1080*/  SHFL.IDX PT, R9, R10, R6, 0x181f ;  /* 0x00181f060a097589 */ /* 0x000f6200000e0000 */
[----:B---3--:R-:W-:Y:S01]  /*1090*/  LOP3.LUT R35, R16, 0x4, RZ, 0x3c, !PT ;  /* 0x0000000410237812 */ /* 0x008fe200078e3cff */
[----:B0-----:R-:W-:-:S02]  /*10a0*/  IMAD R34, R18, R19, RZ ;  /* 0x0000001312227224 */ /* 0x001fc400078e02ff */
[----:B------:R-:W-:Y:S01]  /*10b0*/  LDS R16, [R33] ;  /* 0x0000000021107984 */ /* 0x000fe20000000800 */
[----:B-1----:R-:W-:-:S03]  /*10c0*/  IMAD R32, R18, R21, RZ ;  /* 0x0000001512207224 */ /* 0x002fc600078e02ff */
[----:B------:R-:W0:Y:S01]  /*10d0*/  SHFL.IDX PT, R20, R10, R31, 0x181f ;  /* 0x00181f1f0a147589 */ /* 0x000e2200000e0000 */
[----:B--2---:R-:W-:-:S03]  /*10e0*/  IMAD R34, R23, R22, R34 ;  /* 0x0000001617227224 */ /* 0x004fc600078e0222 */
[----:B------:R-:W1:Y:S01]  /*10f0*/  SHFL.IDX PT, R18, R15, R31, 0x181f ;  /* 0x00181f1f0f127589 */ /* 0x000e6200000e0000 */
[----:B----4-:R-:W-:-:S03]  /*1100*/  IMAD R32, R23, R30, R32 ;  /* 0x0000001e17207224 */ /* 0x010fc600078e0220 */
[----:B------:R-:W2:Y:S01]  /*1110*/  SHFL.IDX PT, R19, R15, R35, 0x181f ;  /* 0x00181f230f137589 */ /* 0x000ea200000e0000 */
[----:B-----5:R-:W-:-:S03]  /*1120*/  IMAD R34, R8, R17, R34 ;  /* 0x0000001108227224 */ /* 0x020fc600078e0222 */
[----:B------:R-:W3:Y:S01]  /*1130*/  SHFL.IDX PT, R21, R10, R35, 0x181f ;  /* 0x00181f230a157589 */ /* 0x000ee200000e0000 */
[----:B------:R-:W-:-:S03]  /*1140*/  IMAD R32, R8, R9, R32 ;  /* 0x0000000908207224 */ /* 0x000fc600078e0220 */
[----:B------:R-:W4:Y:S01]  /*1150*/  SHFL.IDX PT, R22, R15, R5, 0x181f ;  /* 0x00181f050f167589 */ /* 0x000f2200000e0000 */
[----:B------:R-:W5:Y:S03]  /*1160*/  LDC.64 R8, c[0x0][0x3a0] ;  /* 0x0000e800ff087b82 */ /* 0x000f660000000a00 */
[----:B------:R-:W4:Y:S04]  /*1170*/  SHFL.IDX PT, R30, R10, R5, 0x181f ;  /* 0x00181f050a1e7589 */ /* 0x000f2800000e0000 */
[----:B------:R-:W4:Y:S01]  /*1180*/  SHFL.IDX PT, R23, R15, R4, 0x181f ;  /* 0x00181f040f177589 */ /* 0x000f2200000e0000 */
[----:B0-----:R-:W-:-:S03]  /*1190*/  IMAD R20, R11, R20, R32 ;  /* 0x000000140b147224 */ /* 0x001fc600078e0220 */
[----:B------:R-:W0:Y:S01]  /*11a0*/  SHFL.IDX PT, R33, R10, R4, 0x181f ;  /* 0x00181f040a217589 */ /* 0x000e2200000e0000 */
[----:B-1----:R-:W-:-:S03]  /*11b0*/  IMAD R18, R11, R18, R34 ;  /* 0x000000120b127224 */ /* 0x002fc600078e0222 */
[----:B------:R-:W1:Y:S01]  /*11c0*/  SHFL.IDX PT, R31, R15, R3, 0x181f ;  /* 0x00181f030f1f7589 */ /* 0x000e6200000e0000 */
[----:B--2---:R-:W-:-:S03]  /*11d0*/  IMAD R18, R12, R19, R18 ;  /* 0x000000130c127224 */ /* 0x004fc600078e0212 */
[----:B------:R2:W1:Y:S01]  /*11e0*/  SHFL.IDX PT, R17, R10, R3, 0x181f ;  /* 0x00181f030a117589 */ /* 0x00046200000e0000 */
[----:B---3--:R-:W-:Y:S01]  /*11f0*/  IMAD R20, R12, R21, R20 ;  /* 0x000000150c147224 */ /* 0x008fe200078e0214 */
[----:B------:R-:W-:Y:S01]  /*1200*/  SHF.L.U32 R12, R29, 0x8, RZ ;  /* 0x000000081d0c7819 */ /* 0x000fe200000006ff */
[----:B------:R-:W-:Y:S02]  /*1210*/  IMAD.IADD R29, R24, 0x1, R29 ;  /* 0x00000001181d7824 */ /* 0x000fe400078e021d */
[C---:B----4-:R-:W-:Y:S01]  /*1220*/  IMAD R18, R13.reuse, R22, R18 ;  /* 0x000000160d127224 */ /* 0x050fe200078e0212 */
[----:B------:R-:W-:Y:S01]  /*1230*/  LOP3.LUT R11, R12, R25, RZ, 0xfc, !PT ;  /* 0x000000190c0b7212 */ /* 0x000fe200078efcff */
[----:B------:R-:W-:Y:S02]  /*1240*/  IMAD R20, R13, R30, R20 ;  /* 0x0000001e0d147224 */ /* 0x000fe400078e0214 */
[----:B--2---:R-:W-:Y:S02]  /*1250*/  IMAD.SHL.U32 R10, R24, 0x4, RZ ;  /* 0x00000004180a7824 */ /* 0x004fe400078e00ff */
[----:B------:R-:W-:-:S02]  /*1260*/  IMAD R18, R14, R23, R18 ;  /* 0x000000170e127224 */ /* 0x000fc400078e0212 */
[----:B-----5:R-:W-:Y:S01]  /*1270*/  IMAD.WIDE R8, R11, 0x4, R8 ;  /* 0x000000040b087825 */ /* 0x020fe200078e0208 */
[----:B------:R-:W-:Y:S01]  /*1280*/  BAR.SYNC.DEFER_BLOCKING 0x0 ;  /* 0x0000000000007b1d */ /* 0x000fe20000010000 */
[----:B------:R-:W-:Y:S02]  /*1290*/  ISETP.GE.U32.AND P0, PT, R29, R10, PT ;  /* 0x0000000a1d00720c */ /* 0x000fe40003f06070 */
[----:B0-----:R-:W-:Y:S02]  /*12a0*/  IMAD R20, R14, R33, R20 ;  /* 0x000000210e147224 */ /* 0x001fe400078e0214 */
[C---:B-1----:R-:W-:Y:S02]  /*12b0*/  IMAD R31, R16.reuse, R31, R18 ;  /* 0x0000001f101f7224 */ /* 0x042fe400078e0212 */
[----:B------:R-:W-:-:S03]  /*12c0*/  IMAD R17, R16, R17, R20 ;  /* 0x0000001110117224 */ /* 0x000fc600078e0214 */
[----:B------:R0:W-:Y:S04]  /*12d0*/  STG.E desc[UR6][R8.64], R31 ;  /* 0x0000001f08007986 */ /* 0x0001e8000c101906 */
[----:B------:R0:W-:Y:S01]  /*12e0*/  STG.E desc[UR6][R8.64+0x200], R17 ;  /* 0x0002001108007986 */ /* 0x0001e2000c101906 */
[----:B------:R-:W-:Y:S05]  /*12f0*/  @!P0 BRA `(.L_x_6451) ;  /* 0xfffffff400a88947 */ /* 0x000fea000383ffff */
[----:B------:R-:W-:Y:S05]  /*1300*/  EXIT ;  /* 0x000000000000794d */ /* 0x000fea0003800000 */
.L_x_6452:
        /* <DEDUP_REMOVED lines=15> */
.L_x_39371:


//--------------------- .text._Z9cuda_gemmIiLi128ELi4ELi1ELi256ELi8ELi8ELi64ELi1ELi0EEviiiPT_S1_S1_iii --------------------------
	.section	.text._Z9cuda_gemmIiLi128ELi4ELi1ELi256ELi8ELi8ELi64ELi1ELi0EEviiiPT_S1_S1_iii,"ax",@progbits
	.align	128
        .global         _Z9cuda_gemmIiLi128ELi4ELi1ELi256ELi8ELi8ELi64ELi1ELi0EEviiiPT_S1_S1_iii
        .type           _Z9cuda_gemmIiLi128ELi4ELi1ELi256ELi8ELi8ELi64ELi1ELi0EEviiiPT_S1_S1_iii,@function
        .size           _Z9cuda_gemmIiLi128ELi4ELi1ELi256ELi8ELi8ELi64ELi1ELi0EEviiiPT_S1_S1_iii,(.L_x_38675 - _Z9cuda_gemmIiLi128ELi4ELi1ELi256ELi8ELi8ELi64ELi1ELi0EEviiiPT_S1_S1_iii)
        .other          _Z9cuda_gemmIiLi128ELi4ELi1ELi256ELi8ELi8ELi64ELi1ELi0EEviiiPT_S1_S1_iii,@"STO_CUDA_ENTRY STV_DEFAULT"
_Z9cuda_gemmIiLi128ELi4ELi1ELi256ELi8ELi8ELi64ELi1ELi0EEviiiPT_S1_S1_iii:
.text._Z9cuda_gemmIiLi128ELi4ELi1ELi256ELi8ELi8ELi64ELi1ELi0EEviiiPT_S1_S1_iii:
        /* <DEDUP_REMOVED lines=59> */
[----:B--2-4-:R-:W-:-:S07]  /*03b0*/  MOV R9, R45 ;  /* 0x0000002d00097202 */ /* 0x014fce0000000f00 */
.L_x_6455:
        /* <DEDUP_REMOVED lines=25> */
.L_x_6454:
[----:B------:R-:W-:Y:S05]  /*0550*/  BSYNC.RECONVERGENT B0 ;  /* 0x0000000000007941 */ /* 0x000fea0003800200 */
.L_x_6453:
[----:B0-----:R-:W-:Y:S01]  /*0560*/  IMAD.MOV.U32 R6, RZ, RZ, 0x80 ;  /* 0x00000080ff067424 */ /* 0x001fe200078e00ff */
[----:B------:R-:W-:-:S07]  /*0570*/  MOV R7, 0x590 ;  /* 0x0000059000077802 */ /* 0x000fce0000000f00 */
[----:B------:R-:W-:Y:S05]  /*0580*/  CALL.REL.NOINC `($__internal_172_$__cuda_sm20_div_s16) ;  /* 0x0000002000707944 */ /* 0x000fea0003c00000 */
[----:B------:R-:W-:Y:S01]  /*0590*/  IMAD.U32 R2, RZ, RZ, UR8 ;  /* 0x00000008ff027e24 */ /* 0x000fe2000f8e00ff */
[----:B------:R-:W-:Y:S02]  /*05a0*/  MOV R6, 0x8 ;  /* 0x0000000800067802 */ /* 0x000fe40000000f00 */
[----:B------:R-:W-:Y:S02]  /*05b0*/  MOV R7, 0x5e0 ;  /* 0x000005e000077802 */ /* 0x000fe40000000f00 */
[----:B------:R-:W-:-:S07]  /*05c0*/  PRMT R42, R2, 0x9910, RZ ;  /* 0x00009910022a7816 */ /* 0x000fce00000000ff */
[----:B------:R-:W-:Y:S05]  /*05d0*/  CALL.REL.NOINC `($__internal_172_$__cuda_sm20_div_s16) ;  /* 0x00000020005c7944 */ /* 0x000fea0003c00000 */
        /* <DEDUP_REMOVED lines=13> */
[----:B-1----:R-:W-:Y:S02]  /*06b0*/  VIADD R2, R4, 0xffffffe ;  /* 0x0ffffffe04027836 */ /* 0x002fe40000000000 */
[----:B--2---:R-:W-:Y:S02]  /*06c0*/  IMAD.U32 R12, RZ, RZ, UR7 ;  /* 0x00000007ff0c7e24 */ /* 0x004fe4000f8e00ff */
        /* <DEDUP_REMOVED lines=9> */
[----:B------:R-:W-:-:S03]  /*0760*/  IMAD.HI.U32 R46, R46, R45, RZ ;  /* 0x0000002d2e2e7227 */ /* 0x000fc600078e00ff */
[----:B------:R-:W-:Y:S01]  /*0770*/  IADD3 R4, PT, PT, R2, UR5, RZ ;  /* 0x0000000502047c10 */ /* 0x000fe2000fffe0ff */
[----:B------:R-:W-:Y:S01]  /*0780*/  IMAD.MOV.U32 R2, RZ, RZ, RZ ;  /* 0x000000ffff027224 */ /* 0x000fe200078e00ff */
[----:B------:R-:W-:Y:S02]  /*0790*/  IADD3 R5, PT, PT, -R46, RZ, RZ ;  /* 0x000000ff2e057210 */ /* 0x000fe40007ffe1ff */
[C---:B------:R-:W-:Y:S02]  /*07a0*/  ISETP.GE.U32.AND P1, PT, R4.reuse, 0x100, PT ;  /* 0x000001000400780c */ /* 0x040fe40003f26070 */
[----:B------:R-:W-:Y:S01]  /*07b0*/  VIMNMX.U32 R7, PT, PT, R4, 0x100, !PT ;  /* 0x0000010004077848 */ /* 0x000fe20007fe0000 */
[----:B------:R-:W-:Y:S01]  /*07c0*/  IMAD R5, R0, R5, R45 ;  /* 0x0000000500057224 */ /* 0x000fe200078e022d */
[----:B------:R-:W-:Y:S01]  /*07d0*/  SEL R44, RZ, 0x1, P1 ;  /* 0x00000001ff2c7807 */ /* 0x000fe20000800000 */
[----:B0-----:R-:W-:-:S03]  /*07e0*/  VIADD R3, R6, 0xffffffe ;  /* 0x0ffffffe06037836 */ /* 0x001fc60000000000 */
[----:B------:R-:W-:Y:S02]  /*07f0*/  ISETP.GE.U32.AND P0, PT, R5, R0, PT ;  /* 0x000000000500720c */ /* 0x000fe40003f06070 */
[----:B------:R-:W-:Y:S01]  /*0800*/  IADD3 R7, PT, PT, R7, -R4, -R44 ;  /* 0x8000000407077210 */ /* 0x000fe20007ffe82c */
[----:B------:R-:W0:Y:S10]  /*0810*/  F2I.FTZ.U32.TRUNC.NTZ R3, R3 ;  /* 0x0000000300037305 */ /* 0x000e34000021f000 */
[----:B------:R-:W-:-:S02]  /*0820*/  @P0 IMAD.IADD R5, R5, 0x1, -R0 ;  /* 0x0000000105050824 */ /* 0x000fc400078e0a00 */
[----:B------:R-:W-:-:S03]  /*0830*/  @P0 VIADD R46, R46, 0x1 ;  /* 0x000000012e2e0836 */ /* 0x000fc60000000000 */
[----:B------:R-:W-:Y:S01]  /*0840*/  ISETP.GE.U32.AND P1, PT, R5, R0, PT ;  /* 0x000000000500720c */ /* 0x000fe20003f26070 */
[----:B0-----:R-:W-:-:S04]  /*0850*/  IMAD R9, R9, R3, RZ ;  /* 0x0000000309097224 */ /* 0x001fc800078e02ff */
[----:B------:R-:W-:-:S06]  /*0860*/  IMAD.HI.U32 R2, R3, R9, R2 ;  /* 0x0000000903027227 */ /* 0x000fcc00078e0002 */
[----:B------:R-:W-:-:S04]  /*0870*/  IMAD.HI.U32 R3, R2, R7, RZ ;  /* 0x0000000702037227 */ /* 0x000fc800078e00ff */
[----:B------:R-:W-:Y:S01]  /*0880*/  @P1 VIADD R46, R46, 0x1 ;  /* 0x000000012e2e1836 */ /* 0x000fe20000000000 */
[----:B------:R-:W-:Y:S02]  /*0890*/  IADD3 R2, PT, PT, -R3, RZ, RZ ;  /* 0x000000ff03027210 */ /* 0x000fe40007ffe1ff */
[----:B------:R-:W-:-:S03]  /*08a0*/  @!P2 LOP3.LUT R46, RZ, R0, RZ, 0x33, !PT ;  /* 0x00000000ff2ea212 */ /* 0x000fc600078e33ff */
[----:B------:R-:W-:Y:S02]  /*08b0*/  IMAD R7, R2, UR5, R7 ;  /* 0x0000000502077c24 */ /* 0x000fe4000f8e0207 */
[----:B------:R-:W-:-:S03]  /*08c0*/  IMAD.MOV R2, RZ, RZ, -R46 ;  /* 0x000000ffff027224 */ /* 0x000fc600078e0a2e */
[----:B------:R-:W-:Y:S01]  /*08d0*/  ISETP.GE.U32.AND P1, PT, R7, UR5, PT ;  /* 0x0000000507007c0c */ /* 0x000fe2000bf26070 */
[----:B------:R-:W-:Y:S01]  /*08e0*/  IMAD R2, R0, R2, R45 ;  /* 0x0000000200027224 */ /* 0x000fe200078e022d */
[----:B------:R-:W-:-:S03]  /*08f0*/  LOP3.LUT R45, R45, 0x7, RZ, 0xc0, !PT ;  /* 0x000000072d2d7812 */ /* 0x000fc600078ec0ff */
[C---:B------:R-:W-:Y:S01]  /*0900*/  VIADD R9, R2.reuse, 0x1 ;  /* 0x0000000102097836 */ /* 0x040fe20000000000 */
[C---:B------:R-:W-:Y:S01]  /*0910*/  LOP3.LUT R33, R2.reuse, 0x7, RZ, 0xc0, !PT ;  /* 0x0000000702217812 */ /* 0x040fe200078ec0ff */
[C---:B------:R-:W-:Y:S02]  /*0920*/  VIADD R8, R2.reuse, 0x2 ;  /* 0x0000000202087836 */ /* 0x040fe40000000000 */
[----:B------:R-:W-:Y:S01]  /*0930*/  VIADD R6, R2, 0x5 ;  /* 0x0000000502067836 */ /* 0x000fe20000000000 */
[C---:B------:R-:W-:Y:S01]  /*0940*/  IADD3 R32, PT, PT, R33.reuse, 0x1, RZ ;  /* 0x0000000121207810 */ /* 0x040fe20007ffe0ff */
[C---:B------:R-:W-:Y:S01]  /*0950*/  VIADD R31, R33.reuse, 0x2 ;  /* 0x00000002211f7836 */ /* 0x040fe20000000000 */
[C---:B------:R-:W-:Y:S01]  /*0960*/  IADD3 R29, PT, PT, R33.reuse, 0x4, RZ ;  /* 0x00000004211d7810 */ /* 0x040fe20007ffe0ff */
[----:B------:R-:W-:Y:S01]  /*0970*/  VIADD R30, R33, 0x3 ;  /* 0x00000003211e7836 */ /* 0x000fe20000000000 */
[----:B------:R-:W-:Y:S01]  /*0980*/  ISETP.GE.AND P2, PT, R32, UR7, PT ;  /* 0x0000000720007c0c */ /* 0x000fe2000bf46270 */
[----:B------:R-:W-:Y:S01]  /*0990*/  @P1 VIADD R7, R7, -UR5 ;  /* 0x8000000507071c36 */ /* 0x000fe20008000000 */
        /* <DEDUP_REMOVED lines=8> */
[----:B------:R-:W-:Y:S01]  /*0a20*/  ISETP.GE.AND P3, PT, R29, UR7, PT ;  /* 0x000000071d007c0c */ /* 0x000fe2000bf66270 */
[----:B------:R-:W-:Y:S01]  /*0a30*/  IMAD.IADD R31, R31, 0x1, -R0 ;  /* 0x000000011f1f7824 */ /* 0x000fe200078e0a00 */
[----:B------:R-:W-:Y:S01]  /*0a40*/  ISETP.GE.U32.AND P0, PT, R7, UR5, PT ;  /* 0x0000000507007c0c */ /* 0x000fe2000bf06070 */
[----:B------:R-:W-:Y:S01]  /*0a50*/  VIADD R4, R2, 0xffffffff ;  /* 0xffffffff02047836 */ /* 0x000fe20000000000 */
[----:B------:R-:W-:-:S02]  /*0a60*/  SEL R5, R12, RZ, P2 ;  /* 0x000000ff0c057207 */ /* 0x000fc40001000000 */
[----:B------:R-:W-:Y:S02]  /*0a70*/  SEL R0, R12, RZ, P3 ;  /* 0x000000ff0c007207 */ /* 0x000fe40001800000 */
[----:B------:R-:W-:Y:S02]  /*0a80*/  ISETP.GE.AND P3, PT, R28, UR7, PT ;  /* 0x000000071c007c0c */ /* 0x000fe4000bf66270 */
[----:B------:R-:W-:Y:S01]  /*0a90*/  ISETP.NE.U32.AND P2, PT, RZ, UR5, PT ;  /* 0x00000005ff007c0c */ /* 0x000fe2000bf45070 */
[----:B------:R-:W-:Y:S01]  /*0aa0*/  IMAD.IADD R29, R29, 0x1, -R0 ;  /* 0x000000011d1d7824 */ /* 0x000fe200078e0a00 */
[----:B------:R-:W-:Y:S02]  /*0ab0*/  IADD3 R30, PT, PT, R30, -R5, RZ ;  /* 0x800000051e1e7210 */ /* 0x000fe40007ffe0ff */
[----:B------:R-:W-:Y:S02]  /*0ac0*/  SEL R5, R12, RZ, P3 ;  /* 0x000000ff0c057207 */ /* 0x000fe40001800000 */
[----:B------:R-:W-:-:S02]  /*0ad0*/  @P1 IADD3 R3, PT, PT, R3, 0x1, RZ ;  /* 0x0000000103031810 */ /* 0x000fc40007ffe0ff */
[----:B------:R-:W-:Y:S01]  /*0ae0*/  ISETP.GE.AND P3, PT, R10, UR7, PT ;  /* 0x000000070a007c0c */ /* 0x000fe2000bf66270 */
[----:B------:R-:W-:Y:S01]  /*0af0*/  IMAD.IADD R28, R28, 0x1, -R5 ;  /* 0x000000011c1c7824 */ /* 0x000fe200078e0a05 */
[----:B------:R-:W-:Y:S01]  /*0b00*/  ISETP.GE.AND P1, PT, R11, UR7, PT ;  /* 0x000000070b007c0c */ /* 0x000fe2000bf26270 */
[----:B------:R-:W-:Y:S01]  /*0b10*/  @P0 VIADD R3, R3, 0x1 ;  /* 0x0000000103030836 */ /* 0x000fe20000000000 */
[----:B------:R-:W-:Y:S02]  /*0b20*/  SEL R5, R12, RZ, P3 ;  /* 0x000000ff0c057207 */ /* 0x000fe40001800000 */
[----:B------:R-:W-:Y:S01]  /*0b30*/  ISETP.GE.AND P0, PT, R33, UR7, PT ;  /* 0x0000000721007c0c */ /* 0x000fe2000bf06270 */
[----:B------:R-:W-:Y:S01]  /*0b40*/  UPRMT UR7, UR8, 0x9910, URZ ;  /* 0x0000991008077896 */ /* 0x000fe200080000ff */
[----:B------:R-:W-:Y:S01]  /*0b50*/  @!P2 LOP3.LUT R3, RZ, UR5, RZ, 0x33, !PT ;  /* 0x00000005ff03ac12 */ /* 0x000fe2000f8e33ff */
[----:B------:R-:W-:Y:S01]  /*0b60*/  USEL UR5, UR6, 0x8, UP0 ;  /* 0x0000000806057887 */ /* 0x000fe20008000000 */
[----:B------:R-:W-:Y:S01]  /*0b70*/  IADD3 R10, PT, PT, R10, -R5, RZ ;  /* 0x800000050a0a7210 */ /* 0x000fe20007ffe0ff */
[----:B------:R-:W-:Y:S01]  /*0b80*/  VIADD R5, R2, 0x6 ;  /* 0x0000000602057836 */ /* 0x000fe20000000000 */
[----:B------:R-:W-:Y:S01]  /*0b90*/  SEL R0, R12, RZ, P1 ;  /* 0x000000ff0c007207 */ /* 0x000fe20000800000 */
[----:B------:R-:W-:Y:S01]  /*0ba0*/  IMAD.IADD R44, R44, 0x1, R3 ;  /* 0x000000012c2c7824 */ /* 0x000fe200078e0203 */
[----:B------:R-:W-:-:S02]  /*0bb0*/  IADD3 R7, PT, PT, R2, 0x3, RZ ;  /* 0x0000000302077810 */ /* 0x000fc40007ffe0ff */
[----:B------:R-:W-:Y:S01]  /*0bc0*/  SEL R2, R12, RZ, P0 ;  /* 0x000000ff0c027207 */ /* 0x000fe20000000000 */
[----:B------:R-:W-:Y:S01]  /*0bd0*/  IMAD.IADD R11, R11, 0x1, -R0 ;  /* 0x000000010b0b7824 */ /* 0x000fe200078e0a00 */
[----:B------:R-:W-:Y:S02]  /*0be0*/  LOP3.LUT R9, R9, 0x7, RZ, 0xc0, !PT ;  /* 0x0000000709097812 */ /* 0x000fe400078ec0ff */
[----:B------:R-:W-:Y:S02]  /*0bf0*/  LOP3.LUT R8, R8, 0x7, RZ, 0xc0, !PT ;  /* 0x0000000708087812 */ /* 0x000fe400078ec0ff */
[----:B------:R-:W-:Y:S02]  /*0c00*/  LOP3.LUT R7, R7, 0x7, RZ, 0xc0, !PT ;  /* 0x0000000707077812 */ /* 0x000fe400078ec0ff */
[----:B------:R-:W-:Y:S02]  /*0c10*/  LOP3.LUT R6, R6, 0x7, RZ, 0xc0, !PT ;  /* 0x0000000706067812 */ /* 0x000fe400078ec0ff */
[----:B------:R-:W-:-:S02]  /*0c20*/  LOP3.LUT R5, R5, 0x7, RZ, 0xc0, !PT ;  /* 0x0000000705057812 */ /* 0x000fc400078ec0ff */
[----:B------:R-:W-:Y:S02]  /*0c30*/  LOP3.LUT R4, R4, 0x7, RZ, 0xc0, !PT ;  /* 0x0000000704047812 */ /* 0x000fe400078ec0ff */
[C---:B------:R-:W-:Y:S02]  /*0c40*/  LOP3.LUT R3, R33.reuse, 0x4, RZ, 0x3c, !PT ;  /* 0x0000000421037812 */ /* 0x040fe400078e3cff */
[----:B------:R-:W-:-:S07]  /*0c50*/  IADD3 R2, PT, PT, R33, -R2, RZ ;  /* 0x8000000221027210 */ /* 0x000fce0007ffe0ff */
.L_x_6492:
        /* <DEDUP_REMOVED lines=29> */
[----:B0-----:R-:W-:Y:S01]  /*0e30*/  IMAD.U32 R12, RZ, RZ, UR4 ;  /* 0x00000004ff0c7e24 */ /* 0x001fe2000f8e00ff */
[----:B------:R-:W-:Y:S01]  /*0e40*/  IADD3 R53, PT, PT, R21, R18, RZ ;  /* 0x0000001215357210 */ /* 0x000fe20007ffe0ff */
[----:B------:R-:W-:-:S04]  /*0e50*/  IMAD.U32 R13, RZ, RZ, UR4 ;  /* 0x00000004ff0d7e24 */ /* 0x000fc8000f8e00ff */
[----:B------:R-:W-:-:S06]  /*0e60*/  IMAD R13, R13, 0x100, R18 ;  /* 0x000001000d0d7824 */ /* 0x000fcc00078e0212 */
[----:B------:R-:W-:Y:S01]  /*0e70*/  @P0 LEA R15, R12, R53, 0x8 ;  /* 0x000000350c0f0211 */ /* 0x000fe200078e40ff */
[----:B------:R-:W-:-:S04]  /*0e80*/  IMAD.WIDE R12, R13, 0x4, R16 ;  /* 0x000000040d0c7825 */ /* 0x000fc800078e0210 */
[----:B------:R-:W-:Y:S02]  /*0e90*/  @P0 IMAD.WIDE R16, R15, 0x4, R16 ;  /* 0x000000040f100825 */ /* 0x000fe400078e0210 */
[----:B------:R-:W2:Y:S04]  /*0ea0*/  LDG.E.128 R12, desc[UR10][R12.64] ;  /* 0x0000000a0c0c7981 */ /* 0x000ea8000c1e1d00 */
[----:B------:R-:W3:Y:S01]  /*0eb0*/  @P0 LDG.E.128 R16, desc[UR10][R16.64] ;  /* 0x0000000a10100981 */ /* 0x000ee2000c1e1d00 */
[----:B------:R-:W-:Y:S01]  /*0ec0*/  IMAD.U32 R23, RZ, RZ, UR12 ;  /* 0x0000000cff177e24 */ /* 0x000fe2000f8e00ff */
[----:B------:R-:W-:-:S03]  /*0ed0*/  @P0 IADD3 R53, PT, PT, R21, R53, RZ ;  /* 0x0000003515350210 */ /* 0x000fc60007ffe0ff */
[----:B------:R-:W-:-:S04]  /*0ee0*/  IMAD R22, R23, 0x10, R20 ;  /* 0x0000001017167824 */ /* 0x000fc800078e0214 */
[----:B------:R-:W-:Y:S01]  /*0ef0*/  @P0 IMAD R20, R23, 0x10, R22 ;  /* 0x0000001017140824 */ /* 0x000fe200078e0216 */
[----:B--2---:R1:W-:Y:S04]  /*0f00*/  STS.128 [R22], R12 ;  /* 0x0000000c16007388 */ /* 0x0043e80000000c00 */
[----:B---3--:R1:W-:Y:S02]  /*0f10*/  @P0 STS.128 [R20], R16 ;  /* 0x0000001014000388 */ /* 0x0083e40000000c00 */
.L_x_6459:
[----:B------:R-:W-:Y:S05]  /*0f20*/  BSYNC.RECONVERGENT B1 ;  /* 0x0000000000017941 */ /* 0x000fea0003800200 */
.L_x_6458:
[----:B------:R-:W-:Y:S05]  /*0f30*/  @!P1 BRA `(.L_x_6457) ;  /* 0x0000000000b09947 */ /* 0x000fea0003800000 */
[----:B------:R-:W2:Y:S01]  /*0f40*/  S2UR UR8, SR_CgaCtaId ;  /* 0x00000000000879c3 */ /* 0x000ea20000008800 */
[----:B------:R-:W-:Y:S01]  /*0f50*/  UMOV UR6, 0x400 ;  /* 0x0000040000067882 */ /* 0x000fe20000000000 */
[----:B------:R-:W-:Y:S01]  /*0f60*/  IMAD.U32 R52, RZ, RZ, UR4 ;  /* 0x00000004ff347e24 */ /* 0x000fe2000f8e00ff */
[----:B------:R-:W-:Y:S01]  /*0f70*/  UIADD3 UR6, UPT, UPT, UR6, 0x180, URZ ;  /* 0x0000018006067890 */ /* 0x000fe2000fffe0ff */
[----:B------:R-:W-:Y:S02]  /*0f80*/  IMAD.U32 R49, RZ, RZ, UR12 ;  /* 0x0000000cff317e24 */ /* 0x000fe4000f8e00ff */
[----:B------:R-:W-:Y:S01]  /*0f90*/  IMAD.U32 R47, RZ, RZ, UR12 ;  /* 0x0000000cff2f7e24 */ /* 0x000fe2000f8e00ff */
[----:B------:R-:W-:Y:S01]  /*0fa0*/  LEA R52, R52, R53, 0x8 ;  /* 0x0000003534347211 */ /* 0x000fe200078e40ff */
[----:B------:R-:W-:Y:S02]  /*0fb0*/  IMAD.SHL.U32 R49, R49, 0x4, RZ ;  /* 0x0000000431317824 */ /* 0x000fe400078e00ff */
[----:B01----:R-:W-:-:S02]  /*0fc0*/  IMAD.U32 R13, RZ, RZ, UR12 ;  /* 0x0000000cff0d7e24 */ /* 0x003fc4000f8e00ff */
[--C-:B------:R-:W-:Y:S01]  /*0fd0*/  IMAD R47, R47, 0xc, R52.reuse ;  /* 0x0000000c2f2f7824 */ /* 0x100fe200078e0234 */
[----:B------:R-:W-:Y:S01]  /*0fe0*/  IADD3 R51, PT, PT, R49, R52, RZ ;  /* 0x0000003431337210 */ /* 0x000fe20007ffe0ff */
[----:B------:R-:W-:Y:S01]  /*0ff0*/  IMAD R50, R13, 0x8, R52 ;  /* 0x000000080d327824 */ /* 0x000fe200078e0234 */
[----:B--2---:R-:W-:-:S06]  /*1000*/  ULEA UR6, UR8, UR6, 0x18 ;  /* 0x0000000608067291 */ /* 0x004fcc000f8ec0ff */
[----:B------:R-:W-:-:S07]  /*1010*/  LEA R48, R53, UR6, 0x2 ;  /* 0x0000000635307c11 */ /* 0x000fce000f8e10ff */
.L_x_6460:
        /* <DEDUP_REMOVED lines=9> */
[----:B------:R-:W-:-:S04]  /*10b0*/  IADD3 R53, PT, PT, R49, R53, R49 ;  /* 0x0000003531357210 */ /* 0x000fc80007ffe031 */
[----:B------:R-:W-:-:S04]  /*10c0*/  IADD3 R53, PT, PT, R49, R53, R49 ;  /* 0x0000003531357210 */ /* 0x000fc80007ffe031 */
[----:B------:R-:W-:Y:S01]  /*10d0*/  ISETP.GE.U32.AND P0, PT, R53, 0x100, PT ;  /* 0x000001003500780c */ /* 0x000fe20003f06070 */
[----:B--2---:R0:W-:Y:S02]  /*10e0*/  STS.128 [R48], R12 ;  /* 0x0000000c30007388 */ /* 0x0041e40000000c00 */
[----:B0-----:R-:W-:Y:S02]  /*10f0*/  IMAD.U32 R15, RZ, RZ, UR12 ;  /* 0x0000000cff0f7e24 */ /* 0x001fe4000f8e00ff */
[----:B------:R-:W-:Y:S02]  /*1100*/  IMAD.U32 R13, RZ, RZ, UR12 ;  /* 0x0000000cff0d7e24 */ /* 0x000fe4000f8e00ff */
[C-C-:B------:R-:W-:Y:S02]  /*1110*/  IMAD R14, R15.reuse, 0x10, R48.reuse ;  /* 0x000000100f0e7824 */ /* 0x140fe400078e0230 */
[----:B------:R-:W-:Y:S01]  /*1120*/  IMAD R47, R15, 0x10, R47 ;  /* 0x000000100f2f7824 */ /* 0x000fe200078e022f */
[----:B------:R-:W-:Y:S01]  /*1130*/  LEA R12, R13, R48, 0x5 ;  /* 0x000000300d0c7211 */ /* 0x000fe200078e28ff */
[C---:B------:R-:W-:Y:S01]  /*1140*/  IMAD R13, R15.reuse, 0x30, R48 ;  /* 0x000000300f0d7824 */ /* 0x040fe200078e0230 */
[----:B---3--:R0:W-:Y:S01]  /*1150*/  STS.128 [R14], R16 ;  /* 0x000000100e007388 */ /* 0x0081e20000000c00 */
[----:B------:R-:W-:-:S03]  /*1160*/  IMAD R50, R15, 0x10, R50 ;  /* 0x000000100f327824 */ /* 0x000fc600078e0232 */
[----:B----4-:R2:W-:Y:S04]  /*1170*/  STS.128 [R12], R20 ;  /* 0x000000140c007388 */ /* 0x0105e80000000c00 */
[----:B-----5:R2:W-:Y:S01]  /*1180*/  STS.128 [R13], R24 ;  /* 0x000000180d007388 */ /* 0x0205e20000000c00 */
[----:B0-----:R-:W-:Y:S01]  /*1190*/  IMAD.U32 R14, RZ, RZ, UR12 ;  /* 0x0000000cff0e7e24 */ /* 0x001fe2000f8e00ff */
[----:B------:R-:W-:Y:S01]  /*11a0*/  MOV R17, UR12 ;  /* 0x0000000c00117c02 */ /* 0x000fe20008000f00 */
[----:B------:R-:W-:Y:S02]  /*11b0*/  IMAD.U32 R19, RZ, RZ, UR12 ;  /* 0x0000000cff137e24 */ /* 0x000fe4000f8e00ff */
[----:B------:R-:W-:Y:S01]  /*11c0*/  IMAD R51, R14, 0x10, R51 ;  /* 0x000000100e337824 */ /* 0x000fe200078e0233 */
[----:B------:R-:W-:Y:S01]  /*11d0*/  LEA R48, R17, R48, 0x6 ;  /* 0x0000003011307211 */ /* 0x000fe200078e30ff */
[----:B------:R-:W-:Y:S01]  /*11e0*/  IMAD R52, R19, 0x10, R52 ;  /* 0x0000001013347824 */ /* 0x000fe200078e0234 */
[----:B------:R-:W-:Y:S06]  /*11f0*/  @!P0 BRA `(.L_x_6460) ;  /* 0xfffffffc00888947 */ /* 0x000fec000383ffff */
.L_x_6457:
[----:B------:R-:W-:Y:S05]  /*1200*/  BSYNC.RECONVERGENT B0 ;  /* 0x0000000000007941 */ /* 0x000fea0003800200 */
.L_x_6456:
[----:B------:R-:W-:Y:S01]  /*1210*/  BAR.SYNC.DEFER_BLOCKING 0x0 ;  /* 0x0000000000007b1d */ /* 0x000fe20000010000 */
[----:B------:R-:W-:Y:S02]  /*1220*/  ISETP.GE.AND P0, PT, R43, 0x1, PT ;  /* 0x000000012b00780c */ /* 0x000fe40003f06270 */
[----:B012---:R-:W-:-:S11]  /*1230*/  CS2R R12, SRZ ;  /* 0x00000000000c7805 */ /* 0x007fd6000001ff00 */
[----:B------:R-:W-:Y:S05]  /*1240*/  @!P0 BRA `(.L_x_6461) ;  /* 0x0000000c002c8947 */ /* 0x000fea0003800000 */
[----:B------:R-:W-:Y:S01]  /*1250*/  BSSY B1, `(.L_x_6462) ;  /* 0x00000c9000017945 */ /* 0x000fe20003800000 */
[----:B------:R-:W-:Y:S02]  /*1260*/  IMAD.MOV.U32 R21, RZ, RZ, RZ ;  /* 0x000000ffff157224 */ /* 0x000fe400078e00ff */
[----:B------:R-:W-:-:S07]  /*1270*/  IMAD.MOV.U32 R12, RZ, RZ, RZ ;  /* 0x000000ffff0c7224 */ /* 0x000fce00078e00ff */
.L_x_6491:
[----:B0-----:R-:W0:Y:S01]  /*1280*/  LDC R14, c[0x0][0x3ac] ;  /* 0x0000eb00ff0e7b82 */ /* 0x001e220000000800 */
[----:B------:R-:W-:Y:S01]  /*1290*/  VIMNMX R13, PT, PT, R43, 0x80, PT ;  /* 0x000000802b0d7848 */ /* 0x000fe20003fe0100 */
[----:B------:R-:W-:-:S04]  /*12a0*/  IMAD.MOV R15, RZ, RZ, -R46 ;  /* 0x000000ffff0f7224 */ /* 0x000fc800078e0a2e */
[----:B------:R-:W-:-:S05]  /*12b0*/  IMAD R15, R13, R15, R0 ;  /* 0x0000000f0d0f7224 */ /* 0x000fca00078e0200 */
        /* <DEDUP_REMOVED lines=21> */
.L_x_6463:
        /* <DEDUP_REMOVED lines=8> */
.L_x_6464:
        /* <DEDUP_REMOVED lines=8> */
.L_x_6465:
        /* <DEDUP_REMOVED lines=8> */
.L_x_6466:
        /* <DEDUP_REMOVED lines=8> */
.L_x_6467:
        /* <DEDUP_REMOVED lines=8> */
.L_x_6468:
        /* <DEDUP_REMOVED lines=8> */
.L_x_6469:
        /* <DEDUP_REMOVED lines=13> */
.L_x_6470:
        /* <DEDUP_REMOVED lines=11> */
[----:B------:R-:W-:Y:S02]  /*1890*/  IMAD.MOV.U32 R16, RZ, RZ, RZ ;  /* 0x000000ffff107224 */ /* 0x000fe400078e00ff */
[----:B------:R-:W-:Y:S01]  /*18a0*/  IMAD.MOV.U32 R17, RZ, RZ, R46 ;  /* 0x000000ffff117224 */ /* 0x000fe200078e002e */
[----:B0-----:R-:W-:Y:S02]  /*18b0*/  LEA R15, R18, R15, 0x18 ;  /* 0x0000000f120f7211 */ /* 0x001fe400078ec0ff */
[----:B------:R-:W-:-:S07]  /*18c0*/  P2R R18, PR, RZ, 0x40 ;  /* 0x00000040ff127803 */ /* 0x000fce0000000000 */
.L_x_6490:
        /* <DEDUP_REMOVED lines=12> */
.L_x_6495:
[----:B-1--4-:R-:W-:-:S07]  /*1990*/  IMAD R18, R34, R19, RZ ;  /* 0x0000001322127224 */ /* 0x012fce00078e02ff */
.L_x_6474:
[----:B------:R-:W-:-:S13]  /*19a0*/  ISETP.GE.AND P0, PT, R20, 0x2, PT ;  /* 0x000000021400780c */ /* 0x000fda0003f06270 */
[----:B------:R-:W-:Y:S05]  /*19b0*/  @!P0 BRA `(.L_x_6476) ;  /* 0x0000000000108947 */ /* 0x000fea0003800000 */
[----:B------:R-:W-:-:S03]  /*19c0*/  UMOV UR6, 0xffffffff ;  /* 0xffffffff00067882 */ /* 0x000fc60000000000 */
[----:B------:R-:W-:Y:S05]  /*19d0*/  BRA.DIV UR6, `(.L_x_6477) ;  /* 0x0000000a06607947 */ /* 0x000fea000b800000 */
[----:B------:R4:W0:Y:S02]  /*19e0*/  SHFL.IDX PT, R19, R25, R32, 0x181f ;  /* 0x00181f2019137589 */ /* 0x00082400000e0000 */
.L_x_6498:
[----:B0--3--:R-:W-:-:S07]  /*19f0*/  IMAD R18, R35, R19, R18 ;  /* 0x0000001323127224 */ /* 0x009fce00078e0212 */
.L_x_6476:
[----:B------:R-:W-:-:S13]  /*1a00*/  ISETP.GE.AND P1, PT, R20, 0x3, PT ;  /* 0x000000031400780c */ /* 0x000fda0003f26270 */
[----:B------:R-:W-:Y:S05]  /*1a10*/  @!P1 BRA `(.L_x_6478) ;  /* 0x0000000000109947 */ /* 0x000fea0003800000 */
[----:B------:R-:W-:-:S03]  /*1a20*/  UMOV UR6, 0xffffffff ;  /* 0xffffffff00067882 */ /* 0x000fc60000000000 */
[----:B------:R-:W-:Y:S05]  /*1a30*/  BRA.DIV UR6, `(.L_x_6479) ;  /* 0x0000000a066c7947 */ /* 0x000fea000b800000 */
[----:B------:R0:W0:Y:S02]  /*1a40*/  SHFL.IDX PT, R19, R25, R31, 0x181f ;  /* 0x00181f1f19137589 */ /* 0x00002400000e0000 */
.L_x_6501:
[----:B0-----:R-:W-:-:S07]  /*1a50*/  IMAD R18, R36, R19, R18 ;  /* 0x0000001324127224 */ /* 0x001fce00078e0212 */
.L_x_6478:
[----:B------:R-:W-:-:S13]  /*1a60*/  ISETP.GE.AND P2, PT, R20, 0x4, PT ;  /* 0x000000041400780c */ /* 0x000fda0003f46270 */
[----:B------:R-:W-:Y:S05]  /*1a70*/  @!P2 BRA `(.L_x_6480) ;  /* 0x000000000010a947 */ /* 0x000fea0003800000 */
[----:B------:R-:W-:-:S03]  /*1a80*/  UMOV UR6, 0xffffffff ;  /* 0xffffffff00067882 */ /* 0x000fc60000000000 */
[----:B------:R-:W-:Y:S05]  /*1a90*/  BRA.DIV UR6, `(.L_x_6481) ;  /* 0x0000000a06787947 */ /* 0x000fea000b800000 */
[----:B------:R0:W0:Y:S02]  /*1aa0*/  SHFL.IDX PT, R19, R25, R30, 0x181f ;  /* 0x00181f1e19137589 */ /* 0x00002400000e0000 */
.L_x_6504:
[----:B0-----:R-:W-:-:S07]  /*1ab0*/  IMAD R18, R37, R19, R18 ;  /* 0x0000001325127224 */ /* 0x001fce00078e0212 */
.L_x_6480:
[----:B------:R-:W-:-:S13]  /*1ac0*/  ISETP.GE.AND P3, PT, R20, 0x5, PT ;  /* 0x000000051400780c */ /* 0x000fda0003f66270 */
[----:B------:R-:W-:Y:S05]  /*1ad0*/  @!P3 BRA `(.L_x_6482) ;  /* 0x000000000010b947 */ /* 0x000fea0003800000 */
[----:B------:R-:W-:-:S03]  /*1ae0*/  UMOV UR6, 0xffffffff ;  /* 0xffffffff00067882 */ /* 0x000fc60000000000 */
[----:B------:R-:W-:Y:S05]  /*1af0*/  BRA.DIV UR6, `(.L_x_6483) ;  /* 0x0000000a06847947 */ /* 0x000fea000b800000 */
[----:B------:R0:W0:Y:S02]  /*1b00*/  SHFL.IDX PT, R19, R25, R29, 0x181f ;  /* 0x00181f1d19137589 */ /* 0x00002400000e0000 */
.L_x_6507:
[----:B0-----:R-:W-:-:S07]  /*1b10*/  IMAD R18, R38, R19, R18 ;  /* 0x0000001326127224 */ /* 0x001fce00078e0212 */
.L_x_6482:
[----:B------:R-:W-:-:S13]  /*1b20*/  ISETP.GE.AND P4, PT, R20, 0x6, PT ;  /* 0x000000061400780c */ /* 0x000fda0003f86270 */
[----:B------:R-:W-:Y:S05]  /*1b30*/  @!P4 BRA `(.L_x_6484) ;  /* 0x000000000010c947 */ /* 0x000fea0003800000 */
[----:B------:R-:W-:-:S03]  /*1b40*/  UMOV UR6, 0xffffffff ;  /* 0xffffffff00067882 */ /* 0x000fc60000000000 */
[----:B------:R-:W-:Y:S05]  /*1b50*/  BRA.DIV UR6, `(.L_x_6485) ;  /* 0x0000000a06907947 */ /* 0x000fea000b800000 */
[----:B------:R0:W0:Y:S02]  /*1b60*/  SHFL.IDX PT, R19, R25, R28, 0x181f ;  /* 0x00181f1c19137589 */ /* 0x00002400000e0000 */
.L_x_6510:
[----:B0-----:R-:W-:-:S07]  /*1b70*/  IMAD R18, R39, R19, R18 ;  /* 0x0000001327127224 */ /* 0x001fce00078e0212 */
.L_x_6484:
[----:B------:R-:W-:-:S13]  /*1b80*/  ISETP.GE.AND P5, PT, R20, 0x7, PT ;  /* 0x000000071400780c */ /* 0x000fda0003fa6270 */
[----:B------:R-:W-:Y:S05]  /*1b90*/  @!P5 BRA `(.L_x_6486) ;  /* 0x000000000010d947 */ /* 0x000fea0003800000 */
[----:B------:R-:W-:-:S03]  /*1ba0*/  UMOV UR6, 0xffffffff ;  /* 0xffffffff00067882 */ /* 0x000fc60000000000 */
[----:B------:R-:W-:Y:S05]  /*1bb0*/  BRA.DIV UR6, `(.L_x_6487) ;  /* 0x0000000a069c7947 */ /* 0x000fea000b800000 */
[----:B------:R0:W0:Y:S02]  /*1bc0*/  SHFL.IDX PT, R19, R25, R11, 0x181f ;  /* 0x00181f0b19137589 */ /* 0x00002400000e0000 */
.L_x_6513:
[----:B0-----:R-:W-:-:S07]  /*1bd0*/  IMAD R18, R40, R19, R18 ;  /* 0x0000001328127224 */ /* 0x001fce00078e0212 */
.L_x_6486:
[----:B------:R-:W-:-:S13]  /*1be0*/  ISETP.GE.AND P6, PT, R20, 0x8, PT ;  /* 0x000000081400780c */ /* 0x000fda0003fc6270 */
[----:B------:R-:W-:Y:S05]  /*1bf0*/  @!P6 BRA `(.L_x_6488) ;  /* 0x000000000084e947 */ /* 0x000fea0003800000 */
[----:B------:R-:W-:-:S03]  /*1c00*/  UMOV UR6, 0xffffffff ;  /* 0xffffffff00067882 */ /* 0x000fc60000000000 */
[----:B------:R-:W-:Y:S05]  /*1c10*/  BRA.DIV UR6, `(.L_x_6489) ;  /* 0x0000000a06a87947 */ /* 0x000fea000b800000 */
[----:B------:R0:W0:Y:S02]  /*1c20*/  SHFL.IDX PT, R19, R25, R10, 0x181f ;  /* 0x00181f0a19137589 */ /* 0x00002400000e0000 */
.L_x_6516:
[----:B0-2---:R-:W-:Y:S01]  /*1c30*/  IMAD R18, R41, R19, R18 ;  /* 0x0000001329127224 */ /* 0x005fe200078e0212 */
[----:B------:R-:W-:Y:S06]  /*1c40*/  BRA `(.L_x_6488) ;  /* 0x0000000000707947 */ /* 0x000fec0003800000 */
.L_x_6473:
[----:B------:R-:W0:Y:S01]  /*1c50*/  LDC R48, c[0x0][0x3ac] ;  /* 0x0000eb00ff307b82 */ /* 0x000e220000000800 */
[----:B------:R-:W-:Y:S01]  /*1c60*/  IMAD.MOV.U32 R18, RZ, RZ, RZ ;  /* 0x000000ffff127224 */ /* 0x000fe200078e00ff */
[----:B------:R-:W-:Y:S01]  /*1c70*/  @P3 LEA R27, R3, R20, 0x2 ;  /* 0x00000014031b3211 */ /* 0x000fe200078e10ff */
[--C-:B------:R-:W-:Y:S02]  /*1c80*/  @P1 IMAD R24, R8, 0x4, R20.reuse ;  /* 0x0000000408181824 */ /* 0x100fe400078e0214 */
[--C-:B------:R-:W-:Y:S02]  /*1c90*/  @P2 IMAD R26, R7, 0x4, R20.reuse ;  /* 0x00000004071a2824 */ /* 0x100fe400078e0214 */
[--C-:B------:R-:W-:Y:S01]  /*1ca0*/  @P4 IMAD R47, R6, 0x4, R20.reuse ;  /* 0x00000004062f4824 */ /* 0x100fe200078e0214 */
        /* <DEDUP_REMOVED lines=22> */
.L_x_6488:
[----:B------:R-:W-:-:S05]  /*1e10*/  IMAD.IADD R19, R13, 0x1, R16 ;  /* 0x000000010d137824 */ /* 0x000fca00078e0210 */
[----:B------:R-:W-:-:S05]  /*1e20*/  LEA R19, R19, UR15, 0x2 ;  /* 0x0000000f13137c11 */ /* 0x000fca000f8e10ff */
[----:B0---4-:R-:W4:Y:S01]  /*1e30*/  LDL R25, [R19] ;  /* 0x0000000013197983 */ /* 0x011f220000100800 */
[----:B------:R-:W-:Y:S01]  /*1e40*/  IADD3 R17, PT, PT, R42, R17, RZ ;  /* 0x000000112a117210 */ /* 0x000fe20007ffe0ff */
[----:B------:R-:W-:-:S03]  /*1e50*/  VIADD R16, R16, 0x1 ;  /* 0x0000000110107836 */ /* 0x000fc60000000000 */
[----:B------:R-:W-:Y:S01]  /*1e60*/  ISETP.GE.AND P6, PT, R17, UR5, PT ;  /* 0x0000000511007c0c */ /* 0x000fe2000bfc6270 */
[----:B----4-:R-:W-:-:S05]  /*1e70*/  IMAD.IADD R18, R25, 0x1, R18 ;  /* 0x0000000119127824 */ /* 0x010fca00078e0212 */
[----:B------:R0:W-:Y:S07]  /*1e80*/  STL [R19], R18 ;  /* 0x0000001213007387 */ /* 0x0001ee0000100800 */
[----:B------:R-:W-:Y:S05]  /*1e90*/  @!P6 BRA `(.L_x_6490) ;  /* 0xfffffff8008ce947 */ /* 0x000fea000383ffff */
.L_x_6472:
[----:B------:R-:W-:Y:S05]  /*1ea0*/  BSYNC B0 ;  /* 0x0000000000007941 */ /* 0x000fea0003800000 */
.L_x_6471:
[----:B------:R-:W-:Y:S01]  /*1eb0*/  ISETP.NE.AND P6, PT, R23, RZ, PT ;  /* 0x000000ff1700720c */ /* 0x000fe20003fc5270 */
[----:B------:R-:W-:-:S12]  /*1ec0*/  VIADD R21, R21, 0x1 ;  /* 0x0000000115157836 */ /* 0x000fd80000000000 */
[----:B------:R-:W-:Y:S05]  /*1ed0*/  @!P6 BRA `(.L_x_6491) ;  /* 0xfffffff000e8e947 */ /* 0x000fea000383ffff */
[----:B------:R-:W-:Y:S05]  /*1ee0*/  BSYNC B1 ;  /* 0x0000000000017941 */ /* 0x000fea0003800000 */
.L_x_6462:
[----:B------:R4:W5:Y:S02]  /*1ef0*/  LDL.64 R12, [R1] ;  /* 0x00000000010c7983 */ /* 0x0009640000100a00 */
.L_x_6461:
[----:B------:R-:W-:Y:S05]  /*1f00*/  WARPSYNC.ALL ;  /* 0x0000000000007948 */ /* 0x000fea0003800000 */
[----:B------:R-:W-:-:S04]  /*1f10*/  VIMNMX R0, PT, PT, R43, 0x80, PT ;  /* 0x000000802b007848 */ /* 0x000fc80003fe0100 */
[-C--:B------:R-:W-:Y:S01]  /*1f20*/  IABS R16, R0.reuse ;  /* 0x0000000000107213 */ /* 0x080fe20000000000 */
[-C--:B------:R-:W-:Y:S01]  /*1f30*/  IMAD R17, R43, R0.reuse, RZ ;  /* 0x000000002b117224 */ /* 0x080fe200078e02ff */
[-C--:B------:R-:W-:Y:S01]  /*1f40*/  IABS R21, R0.reuse ;  /* 0x0000000000157213 */ /* 0x080fe20000000000 */
[----:B------:R-:W-:Y:S01]  /*1f50*/  UIADD3 UR8, UPT, UPT, UR7, 0x1, URZ ;  /* 0x0000000107087890 */ /* 0x000fe2000fffe0ff */
[----:B0-----:R-:W0:Y:S01]  /*1f60*/  I2F.RP R18, R16 ;  /* 0x0000001000127306 */ /* 0x001e220000209400 */
[----:B------:R-:W-:Y:S01]  /*1f70*/  IMAD R17, R42, R17, RZ ;  /* 0x000000112a117224 */ /* 0x000fe200078e02ff */
[----:B------:R-:W-:Y:S01]  /*1f80*/  BAR.SYNC.DEFER_BLOCKING 0x0 ;  /* 0x0000000000007b1d */ /* 0x000fe20000010000 */
[----:B------:R-:W-:Y:S01]  /*1f90*/  IMAD.MOV R21, RZ, RZ, -R21 ;  /* 0x000000ffff157224 */ /* 0x000fe200078e0a15 */
[----:B------:R-:W-:Y:S02]  /*1fa0*/  USHF.L.U32 UR14, UR4, 0x8, URZ ;  /* 0x00000008040e7899 */ /* 0x000fe400080006ff */
[----:B------:R-:W-:Y:S01]  /*1fb0*/  IABS R20, R17 ;  /* 0x0000001100147213 */ /* 0x000fe20000000000 */
[----:B------:R-:W-:Y:S01]  /*1fc0*/  UIADD3 UR4, UPT, UPT, UR9, UR4, URZ ;  /* 0x0000000409047290 */ /* 0x000fe2000fffe0ff */
[----:B------:R-:W-:-:S04]  /*1fd0*/  LOP3.LUT R17, R17, R0, RZ, 0x3c, !PT ;  /* 0x0000000011117212 */ /* 0x000fc800078e3cff */
[----:B------:R-:W-:Y:S01]  /*1fe0*/  ISETP.GE.AND P2, PT, R17, RZ, PT ;  /* 0x000000ff1100720c */ /* 0x000fe20003f46270 */
[----:B0-----:R-:W0:Y:S02]  /*1ff0*/  MUFU.RCP R18, R18 ;  /* 0x0000001200127308 */ /* 0x001e240000001000 */
[----:B0-----:R-:W-:-:S06]  /*2000*/  IADD3 R14, PT, PT, R18, 0xffffffe, RZ ;  /* 0x0ffffffe120e7810 */ /* 0x001fcc0007ffe0ff */
[----:B------:R0:W1:Y:S02]  /*2010*/  F2I.FTZ.U32.TRUNC.NTZ R15, R14 ;  /* 0x0000000e000f7305 */ /* 0x000064000021f000 */
[----:B0-----:R-:W-:Y:S02]  /*2020*/  HFMA2 R14, -RZ, RZ, 0, 0 ;  /* 0x00000000ff0e7431 */ /* 0x001fe400000001ff */
[----:B-1----:R-:W-:-:S04]  /*2030*/  IMAD.MOV R19, RZ, RZ, -R15 ;  /* 0x000000ffff137224 */ /* 0x002fc800078e0a0f */
[----:B------:R-:W-:-:S04]  /*2040*/  IMAD R19, R19, R16, RZ ;  /* 0x0000001013137224 */ /* 0x000fc800078e02ff */
[----:B------:R-:W-:-:S04]  /*2050*/  IMAD.HI.U32 R15, R15, R19, R14 ;  /* 0x000000130f0f7227 */ /* 0x000fc800078e000e */
[----:B------:R-:W-:Y:S01]  /*2060*/  IMAD.MOV.U32 R14, RZ, RZ, R20 ;  /* 0x000000ffff0e7224 */ /* 0x000fe200078e0014 */
[----:B------:R-:W-:Y:S01]  /*2070*/  IABS R20, UR7 ;  /* 0x0000000700147c13 */ /* 0x000fe20008000000 */
[----:B------:R-:W-:Y:S02]  /*2080*/  IMAD.MOV.U32 R19, RZ, RZ, R21 ;  /* 0x000000ffff137224 */ /* 0x000fe400078e0015 */
[----:B------:R-:W-:-:S04]  /*2090*/  IMAD.HI.U32 R18, R15, R14, RZ ;  /* 0x0000000e0f127227 */ /* 0x000fc800078e00ff */
[----:B------:R-:W-:Y:S01]  /*20a0*/  IMAD R15, R18, R19, R14 ;  /* 0x00000013120f7224 */ /* 0x000fe200078e020e */
[----:B------:R-:W-:Y:S01]  /*20b0*/  MOV R14, R20 ;  /* 0x00000014000e7202 */ /* 0x000fe20000000f00 */
[----:B------:R-:W0:Y:S03]  /*20c0*/  S2R R19, SR_TID.X ;  /* 0x0000000000137919 */ /* 0x000e260000002100 */
[----:B------:R-:W-:Y:S02]  /*20d0*/  ISETP.GT.U32.AND P1, PT, R16, R15, PT ;  /* 0x0000000f1000720c */ /* 0x000fe40003f24070 */
[----:B------:R-:W-:-:S11]  /*20e0*/  R2UR UR13, R14 ;  /* 0x000000000e0d72ca */ /* 0x000fd600000e0000 */
[----:B------:R-:W-:Y:S02]  /*20f0*/  @!P1 IMAD.IADD R15, R15, 0x1, -R16 ;  /* 0x000000010f0f9824 */ /* 0x000fe400078e0a10 */
[----:B------:R-:W-:Y:S01]  /*2100*/  UISETP.GT.U32.AND UP0, UPT, UR13, 0x1, UPT ;  /* 0x000000010d00788c */ /* 0x000fe2000bf04070 */
[----:B------:R-:W-:Y:S01]  /*2110*/  @!P1 VIADD R18, R18, 0x1 ;  /* 0x0000000112129836 */ /* 0x000fe20000000000 */
[----:B------:R-:W-:Y:S01]  /*2120*/  UIADD3 UR6, UPT, UPT, -UR13, 0x1, URZ ;  /* 0x000000010d067890 */ /* 0x000fe2000fffe1ff */
[----:B------:R-:W-:Y:S01]  /*2130*/  ISETP.GE.U32.AND P0, PT, R15, R16, PT ;  /* 0x000000100f00720c */ /* 0x000fe20003f06070 */
[----:B------:R-:W-:Y:S01]  /*2140*/  IMAD.U32 R16, RZ, RZ, UR8 ;  /* 0x00000008ff107e24 */ /* 0x000fe2000f8e00ff */
[----:B------:R-:W1:Y:S01]  /*2150*/  LDC.64 R14, c[0x0][0x3a0] ;  /* 0x0000e800ff0e7b82 */ /* 0x000e620000000a00 */
[----:B------:R-:W-:Y:S01]  /*2160*/  USEL UR6, UR6, 0x1, !UP0 ;  /* 0x0000000106067887 */ /* 0x000fe2000c000000 */
[----:B------:R-:W-:Y:S01]  /*2170*/  ISETP.NE.AND P1, PT, R0, RZ, PT ;  /* 0x000000ff0000720c */ /* 0x000fe20003f25270 */
[----:B------:R-:W-:-:S02]  /*2180*/  UISETP.NE.AND UP0, UPT, UR7, URZ, UPT ;  /* 0x000000ff0700728c */ /* 0x000fc4000bf05270 */
[----:B------:R-:W-:Y:S02]  /*2190*/  UISETP.GT.U32.AND UP1, UPT, UR13, UR6, UPT ;  /* 0x000000060d00728c */ /* 0x000fe4000bf24070 */
[----:B------:R-:W-:Y:S01]  /*21a0*/  USHF.L.U32 UR8, UR7, 0x7, URZ ;  /* 0x0000000707087899 */ /* 0x000fe200080006ff */
[----:B0-----:R-:W-:-:S03]  /*21b0*/  LOP3.LUT R17, R19, UR14, RZ, 0xfc, !PT ;  /* 0x0000000e13117c12 */ /* 0x001fc6000f8efcff */
[----:B------:R-:W-:Y:S02]  /*21c0*/  @P0 IADD3 R18, PT, PT, R18, 0x1, RZ ;  /* 0x0000000112120810 */ /* 0x000fe40007ffe0ff */
[----:B------:R-:W-:-:S03]  /*21d0*/  ISETP.GE.U32.AND P0, PT, R16, 0x3, PT ;  /* 0x000000031000780c */ /* 0x000fc60003f06070 */
[----:B------:R-:W-:Y:S01]  /*21e0*/  @!UP1 UIADD3 UR6, UPT, UPT, UR6, -UR13, URZ ;  /* 0x8000000d06069290 */ /* 0x000fe2000fffe0ff */
[----:B------:R-:W-:Y:S01]  /*21f0*/  SEL R16, RZ, UR8, P0 ;  /* 0x00000008ff107c07 */ /* 0x000fe20008000000 */
[----:B------:R-:W-:Y:S01]  /*2200*/  @!P2 IMAD.MOV R18, RZ, RZ, -R18 ;  /* 0x000000ffff12a224 */ /* 0x000fe200078e0a12 */
[----:B------:R-:W-:Y:S01]  /*2210*/  @!UP0 ULOP3.LUT UR6, URZ, UR7, URZ, 0x33, !UPT ;  /* 0x00000007ff068292 */ /* 0x000fe2000f8e33ff */
[----:B------:R-:W-:Y:S02]  /*2220*/  @!P1 LOP3.LUT R18, RZ, R0, RZ, 0x33, !PT ;  /* 0x00000000ff129212 */ /* 0x000fe400078e33ff */
[C---:B------:R-:W-:Y:S01]  /*2230*/  IADD3 R19, PT, PT, R17.reuse, R16, RZ ;  /* 0x0000001011137210 */ /* 0x040fe20007ffe0ff */
        /* <DEDUP_REMOVED lines=9> */
.L_x_6475:
[----:B------:R-:W-:Y:S01]  /*22d0*/  BSSY B2, `(.L_x_6493) ;  /* 0x0000007000027945 */ /* 0x000fe20003800000 */
[----:B------:R-:W-:Y:S01]  /*22e0*/  IMAD.MOV.U32 R22, RZ, RZ, R2 ;  /* 0x000000ffff167224 */ /* 0x000fe200078e0002 */
[----:B------:R-:W-:Y:S01]  /*22f0*/  MOV R19, 0xffffffff ;  /* 0xffffffff00137802 */ /* 0x000fe20000000f00 */
[----:B------:R-:W-:-:S07]  /*2300*/  IMAD.MOV.U32 R24, RZ, RZ, 0x181f ;  /* 0x0000181fff187424 */ /* 0x000fce00078e00ff */
[----:B-123--:R-:W-:Y:S05]  /*2310*/  WARPSYNC.COLLECTIVE R19, `(.L_x_6494) ;  /* 0x0000000013087348 */ /* 0x00efea0003c00000 */
[----:B------:R0:W4:Y:S02]  /*2320*/  SHFL.IDX P6, R19, R25, R22, R24 ;  /* 0x0000001619137389 */ /* 0x00012400000c0018 */
[----:B01234-:R-:W-:Y:S05]  /*2330*/  ENDCOLLECTIVE ;  /* 0x000000000000791b */ /* 0x01ffea0003800000 */
.L_x_6494:
[----:B------:R-:W-:Y:S05]  /*2340*/  BSYNC B2 ;  /* 0x0000000000027941 */ /* 0x000fea0003800000 */
.L_x_6493:
[----:B------:R-:W-:Y:S05]  /*2350*/  BRA `(.L_x_6495) ;  /* 0xfffffff4008c7947 */ /* 0x000fea000383ffff */
.L_x_6477:
[----:B------:R-:W-:Y:S01]  /*2360*/  BSSY B2, `(.L_x_6496) ;  /* 0x0000007000027945 */ /* 0x000fe20003800000 */
[----:B------:R-:W-:Y:S01]  /*2370*/  IMAD.MOV.U32 R22, RZ, RZ, R32 ;  /* 0x000000ffff167224 */ /* 0x000fe200078e0020 */
[----:B------:R-:W-:Y:S01]  /*2380*/  MOV R19, 0xffffffff ;  /* 0xffffffff00137802 */ /* 0x000fe20000000f00 */
[----:B------:R-:W-:-:S07]  /*2390*/  IMAD.MOV.U32 R24, RZ, RZ, 0x181f ;  /* 0x0000181fff187424 */ /* 0x000fce00078e00ff */
[----:B0123--:R-:W-:Y:S05]  /*23a0*/  WARPSYNC.COLLECTIVE R19, `(.L_x_6497) ;  /* 0x0000000013087348 */ /* 0x00ffea0003c00000 */
[----:B------:R4:W0:Y:S02]  /*23b0*/  SHFL.IDX P6, R19, R25, R22, R24 ;  /* 0x0000001619137389 */ /* 0x00082400000c0018 */
[----:B01234-:R-:W-:Y:S05]  /*23c0*/  ENDCOLLECTIVE ;  /* 0x000000000000791b */ /* 0x01ffea0003800000 */
.L_x_6497:
[----:B------:R-:W-:Y:S05]  /*23d0*/  BSYNC B2 ;  /* 0x0000000000027941 */ /* 0x000fea0003800000 */
.L_x_6496:
[----:B------:R-:W-:Y:S05]  /*23e0*/  BRA `(.L_x_6498) ;  /* 0xfffffff400807947 */ /* 0x000fea000383ffff */
.L_x_6479:
[----:B------:R-:W-:Y:S01]  /*23f0*/  BSSY B2, `(.L_x_6499) ;  /* 0x0000007000027945 */ /* 0x000fe20003800000 */
[----:B------:R-:W-:Y:S01]  /*2400*/  IMAD.MOV.U32 R22, RZ, RZ, R31 ;  /* 0x000000ffff167224 */ /* 0x000fe200078e001f */
[----:B------:R-:W-:Y:S01]  /*2410*/  MOV R19, 0xffffffff ;  /* 0xffffffff00137802 */ /* 0x000fe20000000f00 */
[----:B------:R-:W-:-:S07]  /*2420*/  IMAD.MOV.U32 R24, RZ, RZ, 0x181f ;  /* 0x0000181fff187424 */ /* 0x000fce00078e00ff */
[----:B01234-:R-:W-:Y:S05]  /*2430*/  WARPSYNC.COLLECTIVE R19, `(.L_x_6500) ;  /* 0x0000000013087348 */ /* 0x01ffea0003c00000 */
[----:B------:R0:W0:Y:S02]  /*2440*/  SHFL.IDX P6, R19, R25, R22, R24 ;  /* 0x0000001619137389 */ /* 0x00002400000c0018 */
[----:B01234-:R-:W-:Y:S05]  /*2450*/  ENDCOLLECTIVE ;  /* 0x000000000000791b */ /* 0x01ffea0003800000 */
.L_x_6500:
[----:B------:R-:W-:Y:S05]  /*2460*/  BSYNC B2 ;  /* 0x0000000000027941 */ /* 0x000fea0003800000 */
.L_x_6499:
[----:B------:R-:W-:Y:S05]  /*2470*/  BRA `(.L_x_6501) ;  /* 0xfffffff400747947 */ /* 0x000fea000383ffff */
.L_x_6481:
[----:B------:R-:W-:Y:S01]  /*2480*/  BSSY B2, `(.L_x_6502) ;  /* 0x0000007000027945 */ /* 0x000fe20003800000 */
[----:B------:R-:W-:Y:S01]  /*2490*/  IMAD.MOV.U32 R22, RZ, RZ, R30 ;  /* 0x000000ffff167224 */ /* 0x000fe200078e001e */
[----:B------:R-:W-:Y:S01]  /*24a0*/  MOV R19, 0xffffffff ;  /* 0xffffffff00137802 */ /* 0x000fe20000000f00 */
[----:B------:R-:W-:-:S07]  /*24b0*/  IMAD.MOV.U32 R24, RZ, RZ, 0x181f ;  /* 0x0000181fff187424 */ /* 0x000fce00078e00ff */
[----:B01234-:R-:W-:Y:S05]  /*24c0*/  WARPSYNC.COLLECTIVE R19, `(.L_x_6503) ;  /* 0x0000000013087348 */ /* 0x01ffea0003c00000 */
[----:B------:R0:W0:Y:S02]  /*24d0*/  SHFL.IDX P6, R19, R25, R22, R24 ;  /* 0x0000001619137389 */ /* 0x00002400000c0018 */
[----:B01234-:R-:W-:Y:S05]  /*24e0*/  ENDCOLLECTIVE ;  /* 0x000000000000791b */ /* 0x01ffea0003800000 */
.L_x_6503:
[----:B------:R-:W-:Y:S05]  /*24f0*/  BSYNC B2 ;  /* 0x0000000000027941 */ /* 0x000fea0003800000 */
.L_x_6502:
[----:B------:R-:W-:Y:S05]  /*2500*/  BRA `(.L_x_6504) ;  /* 0xfffffff400687947 */ /* 0x000fea000383ffff */
.L_x_6483:
[----:B------:R-:W-:Y:S01]  /*2510*/  BSSY B2, `(.L_x_6505) ;  /* 0x0000007000027945 */ /* 0x000fe20003800000 */
[----:B------:R-:W-:Y:S01]  /*2520*/  IMAD.MOV.U32 R22, RZ, RZ, R29 ;  /* 0x000000ffff167224 */ /* 0x000fe200078e001d */
[----:B------:R-:W-:Y:S01]  /*2530*/  MOV R19, 0xffffffff ;  /* 0xffffffff00137802 */ /* 0x000fe20000000f00 */
[----:B------:R-:W-:-:S07]  /*2540*/  IMAD.MOV.U32 R24, RZ, RZ, 0x181f ;  /* 0x0000181fff187424 */ /* 0x000fce00078e00ff */
[----:B01234-:R-:W-:Y:S05]  /*2550*/  WARPSYNC.COLLECTIVE R19, `(.L_x_6506) ;  /* 0x0000000013087348 */ /* 0x01ffea0003c00000 */
[----:B------:R0:W0:Y:S02]  /*2560*/  SHFL.IDX P6, R19, R25, R22, R24 ;  /* 0x0000001619137389 */ /* 0x00002400000c0018 */
[----:B01234-:R-:W-:Y:S05]  /*2570*/  ENDCOLLECTIVE ;  /* 0x000000000000791b */ /* 0x01ffea0003800000 */
.L_x_6506:
[----:B------:R-:W-:Y:S05]  /*2580*/  BSYNC B2 ;  /* 0x0000000000027941 */ /* 0x000fea0003800000 */
.L_x_6505:
[----:B------:R-:W-:Y:S05]  /*2590*/  BRA `(.L_x_6507) ;  /* 0xfffffff4005c7947 */ /* 0x000fea000383ffff */
.L_x_6485:
[----:B------:R-:W-:Y:S01]  /*25a0*/  BSSY B2, `(.L_x_6508) ;  /* 0x0000007000027945 */ /* 0x000fe20003800000 */
[----:B------:R-:W-:Y:S01]  /*25b0*/  IMAD.MOV.U32 R22, RZ, RZ, R28 ;  /* 0x000000ffff167224 */ /* 0x000fe200078e001c */
[----:B------:R-:W-:Y:S01]  /*25c0*/  MOV R19, 0xffffffff ;  /* 0xffffffff00137802 */ /* 0x000fe20000000f00 */
[----:B------:R-:W-:-:S07]  /*25d0*/  IMAD.MOV.U32 R24, RZ, RZ, 0x181f ;  /* 0x0000181fff187424 */ /* 0x000fce00078e00ff */
[----:B01234-:R-:W-:Y:S05]  /*25e0*/  WARPSYNC.COLLECTIVE R19, `(.L_x_6509) ;  /* 0x0000000013087348 */ /* 0x01ffea0003c00000 */
[----:B------:R0:W0:Y:S02]  /*25f0*/  SHFL.IDX P6, R19, R25, R22, R24 ;  /* 0x0000001619137389 */ /* 0x00002400000c0018 */
[----:B01234-:R-:W-:Y:S05]  /*2600*/  ENDCOLLECTIVE ;  /* 0x000000000000791b */ /* 0x01ffea0003800000 */
.L_x_6509:
[----:B------:R-:W-:Y:S05]  /*2610*/  BSYNC B2 ;  /* 0x0000000000027941 */ /* 0x000fea0003800000 */
.L_x_6508:
[----:B------:R-:W-:Y:S05]  /*2620*/  BRA `(.L_x_6510) ;  /* 0xfffffff400507947 */ /* 0x000fea000383ffff */
.L_x_6487:
[----:B------:R-:W-:Y:S01]  /*2630*/  BSSY B2, `(.L_x_6511) ;  /* 0x0000007000027945 */ /* 0x000fe20003800000 */
[----:B------:R-:W-:Y:S01]  /*2640*/  IMAD.MOV.U32 R22, RZ, RZ, R11 ;  /* 0x000000ffff167224 */ /* 0x000fe200078e000b */
[----:B------:R-:W-:Y:S01]  /*2650*/  MOV R19, 0xffffffff ;  /* 0xffffffff00137802 */ /* 0x000fe20000000f00 */
[----:B------:R-:W-:-:S07]  /*2660*/  IMAD.MOV.U32 R24, RZ, RZ, 0x181f ;  /* 0x0000181fff187424 */ /* 0x000fce00078e00ff */
[----:B01234-:R-:W-:Y:S05]  /*2670*/  WARPSYNC.COLLECTIVE R19, `(.L_x_6512) ;  /* 0x0000000013087348 */ /* 0x01ffea0003c00000 */
[----:B------:R0:W0:Y:S02]  /*2680*/  SHFL.IDX P6, R19, R25, R22, R24 ;  /* 0x0000001619137389 */ /* 0x00002400000c0018 */
[----:B01234-:R-:W-:Y:S05]  /*2690*/  ENDCOLLECTIVE ;  /* 0x000000000000791b */ /* 0x01ffea0003800000 */
.L_x_6512:
[----:B------:R-:W-:Y:S05]  /*26a0*/  BSYNC B2 ;  /* 0x0000000000027941 */ /* 0x000fea0003800000 */
.L_x_6511:
[----:B------:R-:W-:Y:S05]  /*26b0*/  BRA `(.L_x_6513) ;  /* 0xfffffff400447947 */ /* 0x000fea000383ffff */
.L_x_6489:
[----:B------:R-:W-:Y:S01]  /*26c0*/  BSSY B2, `(.L_x_6514) ;  /* 0x0000007000027945 */ /* 0x000fe20003800000 */
[----:B------:R-:W-:Y:S01]  /*26d0*/  IMAD.MOV.U32 R22, RZ, RZ, R10 ;  /* 0x000000ffff167224 */ /* 0x000fe200078e000a */
[----:B------:R-:W-:Y:S01]  /*26e0*/  MOV R19, 0xffffffff ;  /* 0xffffffff00137802 */ /* 0x000fe20000000f00 */
[----:B------:R-:W-:-:S07]  /*26f0*/  IMAD.MOV.U32 R24, RZ, RZ, 0x181f ;  /* 0x0000181fff187424 */ /* 0x000fce00078e00ff */
[----:B01234-:R-:W-:Y:S05]  /*2700*/  WARPSYNC.COLLECTIVE R19, `(.L_x_6515) ;  /* 0x0000000013087348 */ /* 0x01ffea0003c00000 */
[----:B------:R0:W0:Y:S02]  /*2710*/  SHFL.IDX P6, R19, R25, R22, R24 ;  /* 0x0000001619137389 */ /* 0x00002400000c0018 */
[----:B01234-:R-:W-:Y:S05]  /*2720*/  ENDCOLLECTIVE ;  /* 0x000000000000791b */ /* 0x01ffea0003800000 */
.L_x_6515:
[----:B------:R-:W-:Y:S05]  /*2730*/  BSYNC B2 ;  /* 0x0000000000027941 */ /* 0x000fea0003800000 */
.L_x_6514:
[----:B------:R-:W-:Y:S05]  /*2740*/  BRA `(.L_x_6516) ;  /* 0xfffffff400387947 */ /* 0x000fea000383ffff */
        .weak           $__internal_172_$__cuda_sm20_div_s16
        .type           $__internal_172_$__cuda_sm20_div_s16,@function
        .size           $__internal_172_$__cuda_sm20_div_s16,(.L_x_38675 - $__internal_172_$__cuda_sm20_div_s16)
$__internal_172_$__cuda_sm20_div_s16:
        /* <DEDUP_REMOVED lines=21> */
[----:B------:R-:W-:Y:S02]  /*28a0*/  @!P0 IMAD.MOV.U32 R2, RZ, RZ, -0x1 ;  /* 0xffffffffff028424 */ /* 0x000fe400078e00ff */
[----:B------:R-:W-:-:S03]  /*28b0*/  IMAD.MOV.U32 R3, RZ, RZ, 0x0 ;  /* 0x00000000ff037424 */ /* 0x000fc600078e00ff */
[----:B------:R-:W-:Y:S02]  /*28c0*/  R2UR UR8, R2 ;  /* 0x00000000020872ca */ /* 0x000fe400000e0000 */
[----:B------:R-:W-:-:S04]  /*28d0*/  MOV R2, R7 ;  /* 0x0000000700027202 */ /* 0x000fc80000000f00 */
[----:B------:R-:W-:Y:S09]  /*28e0*/  RET.REL.NODEC R2 `(_Z9cuda_gemmIiLi128ELi4ELi1ELi256ELi8ELi8ELi64ELi1ELi0EEviiiPT_S1_S1_iii) ;  /* 0xffffffd402c47950 */ /* 0x000ff20003c3ffff */
.L_x_6517:
        /* <DEDUP_REMOVED lines=9> */
.L_x_38675:


//--------------------- .text._Z9cuda_gemmIiLi128ELi4ELi1ELi256ELi8ELi8ELi64ELi0ELi1EEviiiPT_S1_S1_iii --------------------------
	.section	.text._Z9cuda_gemmIiLi128ELi4ELi1ELi256ELi8ELi8ELi64ELi0ELi1EEviiiPT_S1_S1_iii,"ax",@progbits
	.align	128
        .global         _Z9cuda_gemmIiLi128ELi4ELi1ELi256ELi8ELi8ELi64ELi0ELi1EEviiiPT_S1_S1_iii
        .type           _Z9cuda_gemmIiLi128ELi4ELi1ELi256ELi8ELi8ELi64ELi0ELi1EEviiiPT_S1_S1_iii,@function
        .size           _Z9cuda_gemmIiLi128ELi4ELi1ELi256ELi8ELi8ELi64ELi0ELi1EEviiiPT_S1_S1_iii,(.L_x_39373 - _Z9cuda_gemmIiLi128ELi4ELi1ELi256ELi8ELi8ELi64ELi0ELi1EEviiiPT_S1_S1_iii)
        .other          _Z9cuda_gemmIiLi128ELi4ELi1ELi256ELi8ELi8ELi64ELi0ELi1EEviiiPT_S1_S1_iii,@"STO_CUDA_ENTRY STV_DEFAULT"
_Z9cuda_gemmIiLi128ELi4ELi1ELi256ELi8ELi8ELi64ELi0ELi1EEviiiPT_S1_S1_iii:
.text._Z9cuda_gemmIiLi128ELi4ELi1ELi256ELi8ELi8ELi64ELi0ELi1EEviiiPT_S1_S1_iii:
        /* <DEDUP_REMOVED lines=12> */
[----:B------:R-:W-:Y:S01]  /*00c0*/  VIMNMX.U32 R7, PT, PT, R2, 0x40, !PT ;  /* 0x0000004002077848 */ /* 0x000fe20007fe0000 */
[----:B0-----:R-:W0:Y:S02]  /*00d0*/  MUFU.RCP R8, R8 ;  /* 0x0000000800087308 */ /* 0x001e240000001000 */
[----:B0-----:R-:W-:-:S06]  /*00e0*/  VIADD R4, R8, 0xffffffe ;  /* 0x0ffffffe08047836 */ /* 0x001fcc0000000000 */
[----:B------:R0:W1:Y:S02]  /*00f0*/  F2I.FTZ.U32.TRUNC.NTZ R5, R4 ;  /* 0x0000000400057305 */ /* 0x000064000021f000 */
[----:B0-----:R-:W-:Y:S02]  /*0100*/  HFMA2 R4, -RZ, RZ, 0, 0 ;  /* 0x00000000ff047431 */ /* 0x001fe400000001ff */
[----:B-1----:R-:W-:-:S04]  /*0110*/  IMAD.MOV R6, RZ, RZ, -R5 ;  /* 0x000000ffff067224 */ /* 0x002fc800078e0a05 */
[----:B------:R-:W-:Y:S01]  /*0120*/  IMAD R9, R6, R3, RZ ;  /* 0x0000000306097224 */ /* 0x000fe200078e02ff */
[----:B------:R-:W-:-:S03]  /*0130*/  SEL R6, RZ, 0x1, P0 ;  /* 0x00000001ff067807 */ /* 0x000fc60000000000 */
[----:B------:R-:W-:Y:S01]  /*0140*/  IMAD.HI.U32 R5, R5, R9, R4 ;  /* 0x0000000905057227 */ /* 0x000fe200078e0004 */
[----:B------:R-:W-:-:S05]  /*0150*/  IADD3 R2, PT, PT, R7, -R2, -R6 ;  /* 0x8000000207027210 */ /* 0x000fca0007ffe806 */
[----:B------:R-:W-:-:S04]  /*0160*/  IMAD.HI.U32 R5, R5, R2, RZ ;  /* 0x0000000205057227 */ /* 0x000fc800078e00ff */
[----:B------:R-:W-:-:S04]  /*0170*/  IMAD.MOV R4, RZ, RZ, -R5 ;  /* 0x000000ffff047224 */ /* 0x000fc800078e0a05 */
[----:B------:R-:W-:-:S05]  /*0180*/  IMAD R2, R3, R4, R2 ;  /* 0x0000000403027224 */ /* 0x000fca00078e0202 */
[----:B------:R-:W-:-:S13]  /*0190*/  ISETP.GE.U32.AND P0, PT, R2, R3, PT ;  /* 0x000000030200720c */ /* 0x000fda0003f06070 */
[----:B------:R-:W-:Y:S02]  /*01a0*/  @P0 IMAD.IADD R2, R2, 0x1, -R3 ;  /* 0x0000000102020824 */ /* 0x000fe400078e0a03 */
[----:B------:R-:W-:-:S03]  /*01b0*/  @P0 VIADD R5, R5, 0x1 ;  /* 0x0000000105050836 */ /* 0x000fc60000000000 */
[----:B------:R-:W-:-:S13]  /*01c0*/  ISETP.GE.U32.AND P1, PT, R2, R3, PT ;  /* 0x000000030200720c */ /* 0x000fda0003f26070 */
[----:B------:R-:W-:Y:S02]  /*01d0*/  @P1 IADD3 R5, PT, PT, R5, 0x1, RZ ;  /* 0x0000000105051810 */ /* 0x000fe40007ffe0ff */
[----:B------:R-:W-:-:S05]  /*01e0*/  @!P2 LOP3.LUT R5, RZ, R3, RZ, 0x33, !PT ;  /* 0x00000003ff05a212 */ /* 0x000fca00078e33ff */
[----:B------:R-:W-:-:S05]  /*01f0*/  IMAD.IADD R5, R6, 0x1, R5 ;  /* 0x0000000106057824 */ /* 0x000fca00078e0205 */
        /* <DEDUP_REMOVED lines=8> */
[----:B------:R-:W-:Y:S01]  /*0280*/  VIADD R5, R5, 0x1 ;  /* 0x0000000105057836 */ /* 0x000fe20000000000 */
[----:B------:R-:W-:-:S04]  /*0290*/  MOV R9, RZ ;  /* 0x000000ff00097202 */ /* 0x000fc80000000f00 */
[----:B------:R-:W-:Y:S02]  /*02a0*/  LOP3.LUT R8, R5, 0x3, RZ, 0xc0, !PT ;  /* 0x0000000305087812 */ /* 0x000fe400078ec0ff */
[----:B0-----:R-:W-:Y:S01]  /*02b0*/  LEA R11, R11, R2, 0x18 ;  /* 0x000000020b0b7211 */ /* 0x001fe200078ec0ff */
[----:B------:R-:W-:-:S07]  /*02c0*/  IMAD.MOV.U32 R2, RZ, RZ, R0 ;  /* 0x000000ffff027224 */ /* 0x000fce00078e0000 */
.L_x_6522:
[----:B01----:R-:W-:-:S06]  /*02d0*/  IMAD.WIDE.U32 R4, R2, 0x4, R6 ;  /* 0x0000000402047825 */ /* 0x003fcc00078e0006 */
[----:B------:R-:W2:Y:S01]  /*02e0*/  LDG.E R4, desc[UR12][R4.64] ;  /* 0x0000000c04047981 */ /* 0x000ea2000c1e1900 */
[----:B------:R-:W-:Y:S01]  /*02f0*/  LOP3.LUT R10, R2, 0x7, RZ, 0xc0, !PT ;  /* 0x00000007020a7812 */ /* 0x000fe200078ec0ff */
[----:B------:R-:W-:Y:S01]  /*0300*/  VIADD R9, R9, 0x1 ;  /* 0x0000000109097836 */ /* 0x000fe20000000000 */
[----:B------:R-:W-:Y:S02]  /*0310*/  SHF.R.U32.HI R12, RZ, 0x1, R2 ;  /* 0x00000001ff0c7819 */ /* 0x000fe40000011602 */
[----:B------:R-:W-:Y:S01]  /*0320*/  IADD3 R2, PT, PT, R3, R2, RZ ;  /* 0x0000000203027210 */ /* 0x000fe20007ffe0ff */
[----:B------:R-:W-:Y:S01]  /*0330*/  IMAD R10, R10, 0x24, R11 ;  /* 0x000000240a0a7824 */ /* 0x000fe200078e020b */
[----:B------:R-:W-:Y:S02]  /*0340*/  LOP3.LUT R13, R12, 0x7ffffffc, RZ, 0xc0, !PT ;  /* 0x7ffffffc0c0d7812 */ /* 0x000fe400078ec0ff */
[----:B------:R-:W-:-:S03]  /*0350*/  ISETP.NE.AND P0, PT, R9, R8, PT ;  /* 0x000000080900720c */ /* 0x000fc60003f05270 */
[----:B------:R-:W-:-:S05]  /*0360*/  IMAD.IADD R13, R10, 0x1, R13 ;  /* 0x000000010a0d7824 */ /* 0x000fca00078e020d */
[----:B--2---:R0:W-:Y:S05]  /*0370*/  STS [R13], R4 ;  /* 0x000000040d007388 */ /* 0x0041ea0000000800 */
[----:B------:R-:W-:Y:S05]  /*0380*/  @P0 BRA `(.L_x_6522) ;  /* 0xfffffffc00d00947 */ /* 0x000fea000383ffff */
.L_x_6521:
[----:B------:R-:W-:Y:S05]  /*0390*/  BSYNC.RECONVERGENT B1 ;  /* 0x0000000000017941 */ /* 0x000fea0003800200 */
.L_x_6520:
[----:B------:R-:W-:Y:S05]  /*03a0*/  @!P1 BRA `(.L_x_6519) ;  /* 0x0000000000a89947 */ /* 0x000fea0003800000 */
[----:B------:R-:W1:Y:S01]  /*03b0*/  S2R R7, SR_CgaCtaId ;  /* 0x0000000000077919 */ /* 0x000e620000008800 */
[----:B0-----:R-:W0:Y:S01]  /*03c0*/  LDC.64 R4, c[0x0][0x398] ;  /* 0x0000e600ff047b82 */ /* 0x001e220000000a00 */
[----:B------:R-:W-:-:S04]  /*03d0*/  MOV R6, 0x400 ;  /* 0x0000040000067802 */ /* 0x000fc80000000f00 */
[----:B-1----:R-:W-:-:S07]  /*03e0*/  LEA R6, R7, R6, 0x18 ;  /* 0x0000000607067211 */ /* 0x002fce00078ec0ff */
.L_x_6523:
[----:B------:R-:W-:Y:S02]  /*03f0*/  IMAD.IADD R18, R3, 0x1, R2 ;  /* 0x0000000103127824 */ /* 0x000fe400078e0202 */
[----:B01----:R-:W-:-:S04]  /*0400*/  IMAD.WIDE.U32 R8, R2, 0x4, R4 ;  /* 0x0000000402087825 */ /* 0x003fc800078e0004 */
[C---:B------:R-:W-:Y:S02]  /*0410*/  IMAD.IADD R16, R18.reuse, 0x1, R3 ;  /* 0x0000000112107824 */ /* 0x040fe400078e0203 */
[--C-:B------:R-:W-:Y:S01]  /*0420*/  IMAD.WIDE.U32 R10, R18, 0x4, R4.reuse ;  /* 0x00000004120a7825 */ /* 0x100fe200078e0004 */
[----:B------:R0:W2:Y:S02]  /*0430*/  LDG.E R8, desc[UR12][R8.64] ;  /* 0x0000000c08087981 */ /* 0x0000a4000c1e1900 */
[C---:B------:R-:W-:Y:S01]  /*0440*/  IADD3 R7, PT, PT, R16.reuse, R3, RZ ;  /* 0x0000000310077210 */ /* 0x040fe20007ffe0ff */
[--C-:B------:R-:W-:Y:S02]  /*0450*/  IMAD.WIDE.U32 R12, R16, 0x4, R4.reuse ;  /* 0x00000004100c7825 */ /* 0x100fe400078e0004 */
[----:B------:R1:W3:Y:S02]  /*0460*/  LDG.E R10, desc[UR12][R10.64] ;  /* 0x0000000c0a0a7981 */ /* 0x0002e4000c1e1900 */
[----:B------:R-:W-:-:S02]  /*0470*/  IMAD.WIDE.U32 R14, R7, 0x4, R4 ;  /* 0x00000004070e7825 */ /* 0x000fc400078e0004 */
[----:B------:R4:W5:Y:S04]  /*0480*/  LDG.E R12, desc[UR12][R12.64] ;  /* 0x0000000c0c0c7981 */ /* 0x000968000c1e1900 */
[----:B------:R-:W5:Y:S01]  /*0490*/  LDG.E R14, desc[UR12][R14.64] ;  /* 0x0000000c0e0e7981 */ /* 0x000f62000c1e1900 */
[----:B------:R-:W-:Y:S02]  /*04a0*/  LOP3.LUT R19, R2, 0x7, RZ, 0xc0, !PT ;  /* 0x0000000702137812 */ /* 0x000fe400078ec0ff */
[----:B------:R-:W-:Y:S02]  /*04b0*/  SHF.R.U32.HI R2, RZ, 0x1, R2 ;  /* 0x00000001ff027819 */ /* 0x000fe40000011602 */
[----:B------:R-:W-:Y:S02]  /*04c0*/  LOP3.LUT R17, R18, 0x7, RZ, 0xc0, !PT ;  /* 0x0000000712117812 */ /* 0x000fe400078ec0ff */
[----:B------:R-:W-:-:S02]  /*04d0*/  LOP3.LUT R20, R2, 0x7ffffffc, RZ, 0xc0, !PT ;  /* 0x7ffffffc02147812 */ /* 0x000fc400078ec0ff */
[----:B------:R-:W-:Y:S02]  /*04e0*/  SHF.R.U32.HI R2, RZ, 0x1, R18 ;  /* 0x00000001ff027819 */ /* 0x000fe40000011612 */
[----:B0-----:R-:W-:Y:S02]  /*04f0*/  LOP3.LUT R9, R16, 0x7, RZ, 0xc0, !PT ;  /* 0x0000000710097812 */ /* 0x001fe400078ec0ff */
[----:B------:R-:W-:Y:S02]  /*0500*/  SHF.R.U32.HI R16, RZ, 0x1, R16 ;  /* 0x00000001ff107819 */ /* 0x000fe40000011610 */
[----:B-1----:R-:W-:Y:S02]  /*0510*/  LOP3.LUT R11, R7, 0x7, RZ, 0xc0, !PT ;  /* 0x00000007070b7812 */ /* 0x002fe400078ec0ff */
[----:B----4-:R-:W-:Y:S01]  /*0520*/  SHF.R.U32.HI R13, RZ, 0x1, R7 ;  /* 0x00000001ff0d7819 */ /* 0x010fe20000011607 */
[--C-:B------:R-:W-:Y:S01]  /*0530*/  IMAD R19, R19, 0x24, R6.reuse ;  /* 0x0000002413137824 */ /* 0x100fe200078e0206 */
[----:B------:R-:W-:Y:S01]  /*0540*/  LOP3.LUT R2, R2, 0x7ffffffc, RZ, 0xc0, !PT ;  /* 0x7ffffffc02027812 */ /* 0x000fe200078ec0ff */
[--C-:B------:R-:W-:Y:S01]  /*0550*/  IMAD R17, R17, 0x24, R6.reuse ;  /* 0x0000002411117824 */ /* 0x100fe200078e0206 */
[----:B------:R-:W-:Y:S01]  /*0560*/  LOP3.LUT R16, R16, 0x7ffffffc, RZ, 0xc0, !PT ;  /* 0x7ffffffc10107812 */ /* 0x000fe200078ec0ff */
        /* <DEDUP_REMOVED lines=11> */
[----:B-----5:R1:W-:Y:S04]  /*0620*/  STS [R9], R12 ;  /* 0x0000000c09007388 */ /* 0x0203e80000000800 */
[----:B------:R1:W-:Y:S01]  /*0630*/  STS [R11], R14 ;  /* 0x0000000e0b007388 */ /* 0x0003e20000000800 */
[----:B------:R-:W-:Y:S05]  /*0640*/  @!P0 BRA `(.L_x_6523) ;  /* 0xfffffffc00688947 */ /* 0x000fea000383ffff */
.L_x_6519:
[----:B------:R-:W-:Y:S05]  /*0650*/  BSYNC.RECONVERGENT B0 ;  /* 0x0000000000007941 */ /* 0x000fea0003800200 */
.L_x_6518:
        /* <DEDUP_REMOVED lines=8> */
[----:B-1----:R-:W1:Y:S01]  /*06e0*/  S2R R9, SR_CTAID.X ;  /* 0x0000000000097919 */ /* 0x002e620000002500 */
[----:B------:R-:W3:Y:S01]  /*06f0*/  S2UR UR9, SR_CgaCtaId ;  /* 0x00000000000979c3 */ /* 0x000ee20000008800 */
[----:B------:R-:W4:Y:S01]  /*0700*/  LDCU UR7, c[0x0][0x388] ;  /* 0x00007100ff0777ac */ /* 0x000f220008000800 */
[C---:B------:R-:W-:Y:S01]  /*0710*/  VIADD R26, R0.reuse, 0x1 ;  /* 0x00000001001a7836 */ /* 0x040fe20000000000 */
[----:B------:R-:W-:Y:S01]  /*0720*/  LOP3.LUT R31, R0, 0x7, RZ, 0xc0, !PT ;  /* 0x00000007001f7812 */ /* 0x000fe200078ec0ff */
[----:B------:R-:W-:Y:S02]  /*0730*/  UMOV UR6, 0x400 ;  /* 0x0000040000067882 */ /* 0x000fe40000000000 */
[----:B------:R-:W-:Y:S02]  /*0740*/  UIADD3 UR6, UPT, UPT, UR6, 0x180, URZ ;  /* 0x0000018006067890 */ /* 0x000fe4000fffe0ff */
[----:B------:R-:W5:Y:S01]  /*0750*/  S2UR UR5, SR_CTAID.X ;  /* 0x00000000000579c3 */ /* 0x000f620000002500 */
[----:B------:R-:W-:Y:S01]  /*0760*/  LOP3.LUT R26, R26, 0x7, RZ, 0xc0, !PT ;  /* 0x000000071a1a7812 */ /* 0x000fe200078ec0ff */
[----:B--2---:R-:W-:-:S02]  /*0770*/  USHF.L.U32 UR10, UR14, 0x2, URZ ;  /* 0x000000020e0a7899 */ /* 0x004fc400080006ff */
[----:B----4-:R-:W-:-:S04]  /*0780*/  USHF.R.S32.HI UR4, URZ, 0x1f, UR7 ;  /* 0x0000001fff047899 */ /* 0x010fc80008011407 */
[----:B0-----:R-:W-:Y:S01]  /*0790*/  IADD3 R4, PT, PT, R2, UR10, RZ ;  /* 0x0000000a02047c10 */ /* 0x001fe2000fffe0ff */
[----:B------:R-:W-:Y:S01]  /*07a0*/  IMAD R7, RZ, RZ, -UR10 ;  /* 0x8000000aff077e24 */ /* 0x000fe2000f8e02ff */
[----:B------:R-:W-:Y:S01]  /*07b0*/  ISETP.NE.U32.AND P2, PT, RZ, UR10, PT ;  /* 0x0000000aff007c0c */ /* 0x000fe2000bf45070 */
[----:B------:R-:W0:Y:S01]  /*07c0*/  I2F.U32.RP R6, UR10 ;  /* 0x0000000a00067d06 */ /* 0x000e220008209000 */
[C---:B------:R-:W-:Y:S01]  /*07d0*/  ISETP.GE.U32.AND P0, PT, R4.reuse, 0x100, PT ;  /* 0x000001000400780c */ /* 0x040fe20003f06070 */
[----:B------:R-:W-:Y:S01]  /*07e0*/  IMAD.MOV.U32 R2, RZ, RZ, RZ ;  /* 0x000000ffff027224 */ /* 0x000fe200078e00ff */
[----:B------:R-:W-:Y:S01]  /*07f0*/  VIMNMX.U32 R5, PT, PT, R4, 0x100, !PT ;  /* 0x0000010004057848 */ /* 0x000fe20007fe0000 */
[----:B------:R-:W-:Y:S01]  /*0800*/  ULEA.HI UR4, UR4, UR7, URZ, 0x8 ;  /* 0x0000000704047291 */ /* 0x000fe2000f8f40ff */
[----:B------:R-:W-:Y:S01]  /*0810*/  SEL R29, RZ, 0x1, P0 ;  /* 0x00000001ff1d7807 */ /* 0x000fe20000000000 */
[----:B---3--:R-:W-:Y:S01]  /*0820*/  ULEA UR7, UR9, UR6, 0x18 ;  /* 0x0000000609077291 */ /* 0x008fe2000f8ec0ff */
[----:B-1----:R-:W-:Y:S01]  /*0830*/  IMAD R30, R9, 0x20, R0 ;  /* 0x00000020091e7824 */ /* 0x002fe200078e0200 */
[----:B------:R-:W-:Y:S01]  /*0840*/  USHF.R.S32.HI UR6, URZ, 0x8, UR4 ;  /* 0x00000008ff067899 */ /* 0x000fe20008011404 */
[----:B------:R-:W-:Y:S01]  /*0850*/  IADD3 R5, PT, PT, R5, -R4, -R29 ;  /* 0x8000000405057210 */ /* 0x000fe20007ffe81d */
[----:B-----5:R-:W-:-:S02]  /*0860*/  USHF.L.U32 UR5, UR5, 0x8, URZ ;  /* 0x0000000805057899 */ /* 0x020fc400080006ff */
[----:B------:R-:W-:Y:S01]  /*0870*/  LEA R28, R0, UR7, 0x4 ;  /* 0x00000007001c7c11 */ /* 0x000fe2000f8e20ff */
[----:B------:R-:W-:Y:S01]  /*0880*/  UMOV UR4, UR8 ;  /* 0x0000000800047c82 */ /* 0x000fe20008000000 */
[----:B0-----:R-:W0:Y:S02]  /*0890*/  MUFU.RCP R6, R6 ;  /* 0x0000000600067308 */ /* 0x001e240000001000 */
[----:B0-----:R-:W-:Y:S02]  /*08a0*/  IADD3 R3, PT, PT, R6, 0xffffffe, RZ ;  /* 0x0ffffffe06037810 */ /* 0x001fe40007ffe0ff */
[----:B------:R-:W-:-:S04]  /*08b0*/  IADD3 R6, PT, PT, R0, -0x1, RZ ;  /* 0xffffffff00067810 */ /* 0x000fc80007ffe0ff */
[----:B------:R-:W0:Y:S02]  /*08c0*/  F2I.FTZ.U32.TRUNC.NTZ R3, R3 ;  /* 0x0000000300037305 */ /* 0x000e24000021f000 */
[----:B0-----:R-:W-:-:S04]  /*08d0*/  IMAD R7, R7, R3, RZ ;  /* 0x0000000307077224 */ /* 0x001fc800078e02ff */
[----:B------:R-:W-:Y:S01]  /*08e0*/  IMAD.HI.U32 R2, R3, R7, R2 ;  /* 0x0000000703027227 */ /* 0x000fe200078e0002 */
[----:B------:R-:W-:-:S05]  /*08f0*/  IADD3 R3, PT, PT, R0, 0x2, RZ ;  /* 0x0000000200037810 */ /* 0x000fca0007ffe0ff */
[----:B------:R-:W-:-:S04]  /*0900*/  IMAD.HI.U32 R2, R2, R5, RZ ;  /* 0x0000000502027227 */ /* 0x000fc800078e00ff */
[----:B------:R-:W-:-:S04]  /*0910*/  IMAD.MOV R4, RZ, RZ, -R2 ;  /* 0x000000ffff047224 */ /* 0x000fc800078e0a02 */
[----:B------:R-:W-:Y:S02]  /*0920*/  IMAD R5, R4, UR10, R5 ;  /* 0x0000000a04057c24 */ /* 0x000fe4000f8e0205 */
[----:B------:R-:W-:-:S03]  /*0930*/  VIADD R4, R0, 0x3 ;  /* 0x0000000300047836 */ /* 0x000fc60000000000 */
[----:B------:R-:W-:-:S13]  /*0940*/  ISETP.GE.U32.AND P0, PT, R5, UR10, PT ;  /* 0x0000000a05007c0c */ /* 0x000fda000bf06070 */
[----:B------:R-:W-:Y:S01]  /*0950*/  @P0 IADD3 R5, PT, PT, R5, -UR10, RZ ;  /* 0x8000000a05050c10 */ /* 0x000fe2000fffe0ff */
[----:B------:R-:W-:-:S03]  /*0960*/  @P0 VIADD R2, R2, 0x1 ;  /* 0x0000000102020836 */ /* 0x000fc60000000000 */
[----:B------:R-:W-:Y:S01]  /*0970*/  ISETP.GE.U32.AND P1, PT, R5, UR10, PT ;  /* 0x0000000a05007c0c */ /* 0x000fe2000bf26070 */
[----:B------:R-:W-:-:S12]  /*0980*/  VIADD R5, R0, 0x6 ;  /* 0x0000000600057836 */ /* 0x000fd80000000000 */
[----:B------:R-:W-:Y:S01]  /*0990*/  @P1 VIADD R2, R2, 0x1 ;  /* 0x0000000102021836 */ /* 0x000fe20000000000 */
[----:B------:R-:W-:-:S04]  /*09a0*/  @!P2 LOP3.LUT R2, RZ, UR10, RZ, 0x33, !PT ;  /* 0x0000000aff02ac12 */ /* 0x000fc8000f8e33ff */
[----:B------:R-:W-:Y:S01]  /*09b0*/  IADD3 R29, PT, PT, R29, R2, RZ ;  /* 0x000000021d1d7210 */ /* 0x000fe20007ffe0ff */
[----:B------:R-:W-:-:S05]  /*09c0*/  IMAD.SHL.U32 R2, R0, 0x8, RZ ;  /* 0x0000000800027824 */ /* 0x000fca00078e00ff */
[----:B------:R-:W-:Y:S02]  /*09d0*/  LOP3.LUT R7, R2, 0xf8, RZ, 0xc0, !PT ;  /* 0x000000f802077812 */ /* 0x000fe400078ec0ff */
[----:B------:R-:W-:Y:S02]  /*09e0*/  LOP3.LUT R2, R3, 0x7, RZ, 0xc0, !PT ;  /* 0x0000000703027812 */ /* 0x000fe400078ec0ff */
[----:B------:R-:W-:Y:S02]  /*09f0*/  LOP3.LUT R3, R4, 0x7, RZ, 0xc0, !PT ;  /* 0x0000000704037812 */ /* 0x000fe400078ec0ff */
[----:B------:R-:W-:Y:S02]  /*0a00*/  LOP3.LUT R4, R5, 0x7, RZ, 0xc0, !PT ;  /* 0x0000000705047812 */ /* 0x000fe400078ec0ff */
[----:B------:R-:W-:Y:S02]  /*0a10*/  LOP3.LUT R5, R6, 0x7, RZ, 0xc0, !PT ;  /* 0x0000000706057812 */ /* 0x000fe400078ec0ff */
[----:B------:R-:W-:-:S02]  /*0a20*/  LOP3.LUT R27, R7, 0x7, R0, 0xf8, !PT ;  /* 0x00000007071b7812 */ /* 0x000fc400078ef800 */
[C---:B------:R-:W-:Y:S02]  /*0a30*/  LOP3.LUT R6, R7.reuse, R26, RZ, 0xfc, !PT ;  /* 0x0000001a07067212 */ /* 0x040fe400078efcff */
[C---:B------:R-:W-:Y:S02]  /*0a40*/  LOP3.LUT R8, R7.reuse, R2, RZ, 0xfc, !PT ;  /* 0x0000000207087212 */ /* 0x040fe400078efcff */
[C---:B------:R-:W-:Y:S02]  /*0a50*/  LOP3.LUT R24, R7.reuse, R3, RZ, 0xfc, !PT ;  /* 0x0000000307187212 */ /* 0x040fe400078efcff */
[----:B------:R-:W-:Y:S02]  /*0a60*/  LOP3.LUT R25, R7, 0x4, R31, 0xf6, !PT ;  /* 0x0000000407197812 */ /* 0x000fe400078ef61f */
[----:B------:R-:W-:Y:S02]  /*0a70*/  LEA R27, R27, UR7, 0x2 ;  /* 0x000000071b1b7c11 */ /* 0x000fe4000f8e10ff */
[----:B------:R-:W-:-:S02]  /*0a80*/  LEA R6, R6, UR7, 0x2 ;  /* 0x0000000706067c11 */ /* 0x000fc4000f8e10ff */
[----:B------:R-:W-:Y:S02]  /*0a90*/  LEA R7, R8, UR7, 0x2 ;  /* 0x0000000708077c11 */ /* 0x000fe4000f8e10ff */
[----:B------:R-:W-:Y:S02]  /*0aa0*/  LEA R24, R24, UR7, 0x2 ;  /* 0x0000000718187c11 */ /* 0x000fe4000f8e10ff */
[----:B------:R-:W-:-:S07]  /*0ab0*/  LEA R25, R25, UR7, 0x2 ;  /* 0x0000000719197c11 */ /* 0x000fce000f8e10ff */
.L_x_6529:
[----:B------:R-:W-:Y:S01]  /*0ac0*/  ISETP.GT.U32.AND P0, PT, R0, 0x3f, PT ;  /* 0x0000003f0000780c */ /* 0x000fe20003f04070 */
[----:B------:R-:W-:-:S12]  /*0ad0*/  BSSY.RECONVERGENT B0, `(.L_x_6524) ;  /* 0x0000056000007945 */ /* 0x000fd80003800200 */
[----:B0-----:R-:W-:Y:S05]  /*0ae0*/  @P0 BRA `(.L_x_6525) ;  /* 0x0000000400500947 */ /* 0x001fea0003800000 */
[----:B------:R-:W0:Y:S01]  /*0af0*/  LDC R34, c[0x0][0x388] ;  /* 0x0000e200ff227b82 */ /* 0x000e220000000800 */
[C---:B------:R-:W-:Y:S01]  /*0b00*/  LOP3.LUT R16, R29.reuse, 0x3, RZ, 0xc0, !PT ;  /* 0x000000031d107812 */ /* 0x040fe200078ec0ff */
[----:B------:R-:W-:Y:S01]  /*0b10*/  BSSY.RECONVERGENT B1, `(.L_x_6526) ;  /* 0x000001f000017945 */ /* 0x000fe20003800200 */
[----:B------:R-:W-:Y:S01]  /*0b20*/  ISETP.GE.U32.AND P0, PT, R29, 0x3, PT ;  /* 0x000000031d00780c */ /* 0x000fe20003f06070 */
[----:B------:R-:W-:Y:S01]  /*0b30*/  IMAD.SHL.U32 R37, R0, 0x4, RZ ;  /* 0x0000000400257824 */ /* 0x000fe200078e00ff */
[----:B------:R-:W-:-:S13]  /*0b40*/  ISETP.NE.AND P1, PT, R16, 0x3, PT ;  /* 0x000000031000780c */ /* 0x000fda0003f25270 */
[----:B------:R-:W-:Y:S05]  /*0b50*/  @!P1 BRA `(.L_x_6527) ;  /* 0x0000000000689947 */ /* 0x000fea0003800000 */
[----:B------:R-:W1:Y:S01]  /*0b60*/  LDC.64 R12, c[0x0][0x390] ;  /* 0x0000e400ff0c7b82 */ /* 0x000e620000000a00 */
[----:B------:R-:W-:-:S05]  /*0b70*/  MOV R9, UR4 ;  /* 0x0000000400097c02 */ /* 0x000fca0008000f00 */
[----:B0-----:R-:W-:-:S04]  /*0b80*/  IMAD R14, R34, R9, UR5 ;  /* 0x00000005220e7e24 */ /* 0x001fc8000f8e0209 */
[----:B------:R-:W-:-:S04]  /*0b90*/  IMAD.IADD R9, R37, 0x1, R14 ;  /* 0x0000000125097824 */ /* 0x000fc800078e020e */
[----:B-1----:R-:W-:-:S06]  /*0ba0*/  IMAD.WIDE R8, R9, 0x4, R12 ;  /* 0x0000000409087825 */ /* 0x002fcc00078e020c */
        /* <DEDUP_REMOVED lines=8> */
[----:B-1----:R-:W-:-:S04]  /*0c30*/  IMAD.IADD R9, R15, 0x1, R14 ;  /* 0x000000010f097824 */ /* 0x002fc800078e020e */
        /* <DEDUP_REMOVED lines=9> */
[----:B------:R-:W-:Y:S01]  /*0cd0*/  @P1 IMAD R16, R16, 0x10, R17 ;  /* 0x0000001010101824 */ /* 0x000fe200078e0211 */
[----:B--2---:R2:W-:Y:S04]  /*0ce0*/  STS.128 [R17], R8 ;  /* 0x0000000811007388 */ /* 0x0045e80000000c00 */
[----:B---3--:R2:W-:Y:S02]  /*0cf0*/  @P1 STS.128 [R16], R12 ;  /* 0x0000000c10001388 */ /* 0x0085e40000000c00 */
.L_x_6527:
[----:B------:R-:W-:Y:S05]  /*0d00*/  BSYNC.RECONVERGENT B1 ;  /* 0x0000000000017941 */ /* 0x000fea0003800200 */
.L_x_6526:
[----:B------:R-:W-:Y:S05]  /*0d10*/  @!P0 BRA `(.L_x_6525) ;  /* 0x0000000000c48947 */ /* 0x000fea0003800000 */
[----:B------:R-:W3:Y:S01]  /*0d20*/  S2UR UR8, SR_CgaCtaId ;  /* 0x00000000000879c3 */ /* 0x000ee20000008800 */
[----:B------:R-:W-:Y:S01]  /*0d30*/  UMOV UR7, 0x400 ;  /* 0x0000040000077882 */ /* 0x000fe20000000000 */
[----:B------:R-:W-:Y:S02]  /*0d40*/  UIMAD UR9, UR14, 0xc, UR5 ;  /* 0x0000000c0e0978a4 */ /* 0x000fe4000f8e0205 */
[C---:B-12---:R-:W-:Y:S01]  /*0d50*/  IADD3 R9, PT, PT, R37.reuse, UR5, RZ ;  /* 0x0000000525097c10 */ /* 0x046fe2000fffe0ff */
[----:B------:R-:W-:Y:S02]  /*0d60*/  ULEA UR15, UR14, UR5, 0x3 ;  /* 0x000000050e0f7291 */ /* 0x000fe4000f8e18ff */
[----:B------:R-:W-:Y:S02]  /*0d70*/  UIADD3 UR7, UPT, UPT, UR7, 0x180, URZ ;  /* 0x0000018007077890 */ /* 0x000fe4000fffe0ff */
[----:B0-----:R-:W-:Y:S02]  /*0d80*/  IMAD R36, R34, UR4, R9 ;  /* 0x0000000422247c24 */ /* 0x001fe4000f8e0209 */
[----:B------:R-:W-:-:S02]  /*0d90*/  VIADD R9, R37, UR9 ;  /* 0x0000000925097c36 */ /* 0x000fc40008000000 */
[----:B------:R-:W-:Y:S01]  /*0da0*/  VIADD R11, R37, UR15 ;  /* 0x0000000f250b7c36 */ /* 0x000fe20008000000 */
[----:B------:R-:W-:Y:S01]  /*0db0*/  IADD3 R35, PT, PT, R36, UR10, RZ ;  /* 0x0000000a24237c10 */ /* 0x000fe2000fffe0ff */
[C---:B------:R-:W-:Y:S02]  /*0dc0*/  IMAD R32, R34.reuse, UR4, R9 ;  /* 0x0000000422207c24 */ /* 0x040fe4000f8e0209 */
[----:B------:R-:W-:Y:S01]  /*0dd0*/  IMAD R34, R34, UR4, R11 ;  /* 0x0000000422227c24 */ /* 0x000fe2000f8e020b */
[----:B---3--:R-:W-:-:S06]  /*0de0*/  ULEA UR7, UR8, UR7, 0x18 ;  /* 0x0000000708077291 */ /* 0x008fcc000f8ec0ff */
[----:B------:R-:W-:-:S07]  /*0df0*/  LEA R33, R37, UR7, 0x2 ;  /* 0x0000000725217c11 */ /* 0x000fce000f8e10ff */
.L_x_6528:
        /* <DEDUP_REMOVED lines=10> */
[----:B0-----:R-:W-:Y:S01]  /*0ea0*/  IMAD.U32 R10, RZ, RZ, UR14 ;  /* 0x0000000eff0a7e24 */ /* 0x001fe2000f8e00ff */
[----:B------:R-:W-:Y:S01]  /*0eb0*/  MOV R8, UR14 ;  /* 0x0000000e00087c02 */ /* 0x000fe20008000f00 */
[----:B------:R-:W-:-:S02]  /*0ec0*/  IMAD.U32 R11, RZ, RZ, UR10 ;  /* 0x0000000aff0b7e24 */ /* 0x000fc4000f8e00ff */
[--C-:B------:R-:W-:Y:S02]  /*0ed0*/  IMAD R10, R10, 0x10, R33.reuse ;  /* 0x000000100a0a7824 */ /* 0x100fe400078e0221 */
[----:B------:R-:W-:-:S03]  /*0ee0*/  IMAD R8, R8, 0x20, R33 ;  /* 0x0000002008087824 */ /* 0x000fc600078e0221 */
[----:B---3--:R0:W-:Y:S04]  /*0ef0*/  STS.128 [R10], R12 ;  /* 0x0000000c0a007388 */ /* 0x0081e80000000c00 */
[----:B----4-:R1:W-:Y:S01]  /*0f00*/  STS.128 [R8], R16 ;  /* 0x0000001008007388 */ /* 0x0103e20000000c00 */
[----:B0-----:R-:W-:Y:S01]  /*0f10*/  MOV R12, UR10 ;  /* 0x0000000a000c7c02 */ /* 0x001fe20008000f00 */
[----:B------:R-:W-:Y:S01]  /*0f20*/  IMAD.U32 R14, RZ, RZ, UR14 ;  /* 0x0000000eff0e7e24 */ /* 0x000fe2000f8e00ff */
[----:B------:R-:W-:Y:S01]  /*0f30*/  MOV R13, UR14 ;  /* 0x0000000e000d7c02 */ /* 0x000fe20008000f00 */
[----:B------:R-:W-:Y:S01]  /*0f40*/  IMAD.U32 R10, RZ, RZ, UR14 ;  /* 0x0000000eff0a7e24 */ /* 0x000fe2000f8e00ff */
[----:B------:R-:W-:Y:S01]  /*0f50*/  IADD3 R37, PT, PT, R12, UR10, R37 ;  /* 0x0000000a0c257c10 */ /* 0x000fe2000fffe025 */
[----:B------:R-:W-:-:S02]  /*0f60*/  IMAD R9, R14, 0x30, R33 ;  /* 0x000000300e097824 */ /* 0x000fc400078e0221 */
[----:B-1----:R-:W-:Y:S01]  /*0f70*/  IMAD.U32 R8, RZ, RZ, UR14 ;  /* 0x0000000eff087e24 */ /* 0x002fe2000f8e00ff */
[----:B------:R-:W-:Y:S01]  /*0f80*/  IADD3 R37, PT, PT, R11, UR10, R37 ;  /* 0x0000000a0b257c10 */ /* 0x000fe2000fffe025 */
[----:B------:R-:W-:Y:S01]  /*0f90*/  IMAD.U32 R11, RZ, RZ, UR14 ;  /* 0x0000000eff0b7e24 */ /* 0x000fe2000f8e00ff */
[----:B-----5:R0:W-:Y:S01]  /*0fa0*/  STS.128 [R9], R20 ;  /* 0x0000001409007388 */ /* 0x0201e20000000c00 */
[----:B------:R-:W-:Y:S01]  /*0fb0*/  LEA R35, R10, R35, 0x4 ;  /* 0x000000230a237211 */ /* 0x000fe200078e20ff */
[----:B------:R-:W-:Y:S01]  /*0fc0*/  IMAD R36, R13, 0x10, R36 ;  /* 0x000000100d247824 */ /* 0x000fe200078e0224 */
[----:B------:R-:W-:Y:S01]  /*0fd0*/  ISETP.GE.U32.AND P0, PT, R37, 0x100, PT ;  /* 0x000001002500780c */ /* 0x000fe20003f06070 */
[----:B------:R-:W-:Y:S02]  /*0fe0*/  IMAD R34, R11, 0x10, R34 ;  /* 0x000000100b227824 */ /* 0x000fe400078e0222 */
[----:B------:R-:W-:Y:S02]  /*0ff0*/  IMAD R33, R8, 0x40, R33 ;  /* 0x0000004008217824 */ /* 0x000fe400078e0221 */
[----:B0-----:R-:W-:-:S05]  /*1000*/  IMAD.U32 R9, RZ, RZ, UR14 ;  /* 0x0000000eff097e24 */ /* 0x001fca000f8e00ff */
[----:B------:R-:W-:-:S03]  /*1010*/  LEA R32, R9, R32, 0x4 ;  /* 0x0000002009207211 */ /* 0x000fc600078e20ff */
[----:B------:R-:W-:Y:S05]  /*1020*/  @!P0 BRA `(.L_x_6528) ;  /* 0xfffffffc00748947 */ /* 0x000fea000383ffff */
.L_x_6525:
[----:B------:R-:W-:Y:S05]  /*1030*/  BSYNC.RECONVERGENT B0 ;  /* 0x0000000000007941 */ /* 0x000fea0003800200 */
.L_x_6524:
[----:B------:R-:W3:Y:S08]  /*1040*/  S2UR UR8, SR_CgaCtaId ;  /* 0x00000000000879c3 */ /* 0x000ef00000008800 */
[----:B------:R-:W-:Y:S01]  /*1050*/  BAR.SYNC.DEFER_BLOCKING 0x0 ;  /* 0x0000000000007b1d */ /* 0x000fe20000010000 */
[----:B-12---:R-:W-:Y:S01]  /*1060*/  SHF.R.U32.HI R9, RZ, 0x5, R0 ;  /* 0x00000005ff097819 */ /* 0x006fe20000011600 */
[C---:B------:R-:W-:Y:S01]  /*1070*/  IMAD.SHL.U32 R11, R0.reuse, 0x8, RZ ;  /* 0x00000008000b7824 */ /* 0x040fe200078e00ff */
[----:B------:R-:W-:-:S02]  /*1080*/  IADD3 R19, PT, PT, R0, 0x5, RZ ;  /* 0x0000000500137810 */ /* 0x000fc40007ffe0ff */
[----:B------:R-:W-:Y:S01]  /*1090*/  LOP3.LUT R37, R31, 0x4, RZ, 0x3c, !PT ;  /* 0x000000041f257812 */ /* 0x000fe200078e3cff */
[----:B------:R-:W-:Y:S01]  /*10a0*/  UMOV UR7, 0x400 ;  /* 0x0000040000077882 */ /* 0x000fe20000000000 */
[----:B------:R-:W-:Y:S02]  /*10b0*/  LOP3.LUT R19, R19, 0x7, RZ, 0xc0, !PT ;  /* 0x0000000713137812 */ /* 0x000fe400078ec0ff */
[----:B0-----:R-:W-:-:S04]  /*10c0*/  LOP3.LUT R34, R11, 0xf8, RZ, 0xc0, !PT ;  /* 0x000000f80b227812 */ /* 0x001fc800078ec0ff */
[C---:B------:R-:W-:Y:S02]  /*10d0*/  LOP3.LUT R11, R34.reuse, R19, RZ, 0xfc, !PT ;  /* 0x00000013220b7212 */ /* 0x040fe400078efcff */
[----:B------:R-:W-:Y:S01]  /*10e0*/  LOP3.LUT R17, R34, R4, RZ, 0xfc, !PT ;  /* 0x0000000422117212 */ /* 0x000fe200078efcff */
[----:B---3--:R-:W-:Y:S01]  /*10f0*/  ULEA UR9, UR8, UR7, 0x18 ;  /* 0x0000000708097291 */ /* 0x008fe2000f8ec0ff */
[----:B------:R-:W-:Y:S01]  /*1100*/  LDS R15, [R6] ;  /* 0x00000000060f7984 */ /* 0x000fe20000000800 */
[----:B------:R-:W-:-:S03]  /*1110*/  UIADD3 UR7, UPT, UPT, UR7, 0x180, URZ ;  /* 0x0000018007077890 */ /* 0x000fc6000fffe0ff */
[----:B------:R-:W-:Y:S01]  /*1120*/  LDS R22, [R7] ;  /* 0x0000000007167984 */ /* 0x000fe20000000800 */
[----:B------:R-:W-:Y:S01]  /*1130*/  LEA R8, R31, UR9, 0x2 ;  /* 0x000000091f087c11 */ /* 0x000fe2000f8e10ff */
[----:B------:R-:W-:Y:S02]  /*1140*/  ULEA UR7, UR8, UR7, 0x18 ;  /* 0x0000000708077291 */ /* 0x000fe4000f8ec0ff */
[----:B------:R-:W-:Y:S02]  /*1150*/  LDS R10, [R24] ;  /* 0x00000000180a7984 */ /* 0x000fe40000000800 */
[----:B------:R-:W-:Y:S02]  /*1160*/  IMAD R8, R9, 0x24, R8 ;  /* 0x0000002409087824 */ /* 0x000fe400078e0208 */
[----:B------:R-:W-:Y:S01]  /*1170*/  LDS R9, [R27] ;  /* 0x000000001b097984 */ /* 0x000fe20000000800 */
[----:B------:R-:W-:-:S03]  /*1180*/  LEA R12, R11, UR7, 0x2 ;  /* 0x000000070b0c7c11 */ /* 0x000fc6000f8e10ff */
[----:B------:R-:W0:Y:S04]  /*1190*/  LDS R13, [R8] ;  /* 0x00000000080d7984 */ /* 0x000e280000000800 */
[----:B------:R-:W1:Y:S04]  /*11a0*/  LDS R14, [R8+0x90] ;  /* 0x00009000080e7984 */ /* 0x000e680000000800 */
[----:B------:R-:W-:Y:S04]  /*11b0*/  LDS R11, [R25] ;  /* 0x00000000190b7984 */ /* 0x000fe80000000800 */
[----:B------:R-:W-:Y:S04]  /*11c0*/  LDS R12, [R12] ;  /* 0x000000000c0c7984 */ /* 0x000fe80000000800 */
[----:B0-----:R-:W0:Y:S04]  /*11d0*/  SHFL.IDX PT, R20, R13, R31, 0x181f ;  /* 0x00181f1f0d147589 */ /* 0x001e2800000e0000 */
[----:B-1----:R-:W1:Y:S04]  /*11e0*/  SHFL.IDX PT, R32, R14, R31, 0x181f ;  /* 0x00181f1f0e207589 */ /* 0x002e6800000e0000 */
[----:B------:R-:W2:Y:S04]  /*11f0*/  SHFL.IDX PT, R16, R14, R26, 0x181f ;  /* 0x00181f1a0e107589 */ /* 0x000ea800000e0000 */
[----:B------:R-:W3:Y:S04]  /*1200*/  SHFL.IDX PT, R18, R13, R26, 0x181f ;  /* 0x00181f1a0d127589 */ /* 0x000ee800000e0000 */
[----:B------:R-:W4:Y:S04]  /*1210*/  SHFL.IDX PT, R21, R13, R2, 0x181f ;  /* 0x00181f020d157589 */ /* 0x000f2800000e0000 */
[----:B------:R-:W5:Y:S01]  /*1220*/  SHFL.IDX PT, R8, R14, R2, 0x181f ;  /* 0x00181f020e087589 */ /* 0x000f6200000e0000 */
[----:B0-----:R-:W-:Y:S01]  /*1230*/  IMAD R23, R9, R20, RZ ;  /* 0x0000001409177224 */ /* 0x001fe200078e02ff */
[----:B------:R-:W-:-:S02]  /*1240*/  LOP3.LUT R20, R34, R5, RZ, 0xfc, !PT ;  /* 0x0000000522147212 */ /* 0x000fc400078efcff */
[----:B------:R-:W-:Y:S01]  /*1250*/  SHFL.IDX PT, R34, R14, R4, 0x181f ;  /* 0x00181f040e227589 */ /* 0x000fe200000e0000 */
[----:B-1----:R-:W-:Y:S01]  /*1260*/  IMAD R33, R9, R32, RZ ;  /* 0x0000002009217224 */ /* 0x002fe200078e02ff */
[----:B------:R-:W-:Y:S02]  /*1270*/  LEA R32, R17, UR7, 0x2 ;  /* 0x0000000711207c11 */ /* 0x000fe4000f8e10ff */
[----:B------:R-:W0:Y:S01]  /*1280*/  SHFL.IDX PT, R9, R13, R3, 0x181f ;  /* 0x00181f030d097589 */ /* 0x000e2200000e0000 */
[C---:B--2---:R-:W-:Y:S01]  /*1290*/  IMAD R35, R15.reuse, R16, R33 ;  /* 0x000000100f237224 */ /* 0x044fe200078e0221 */
[----:B------:R-:W-:Y:S01]  /*12a0*/  LEA R16, R20, UR7, 0x2 ;  /* 0x0000000714107c11 */ /* 0x000fe2000f8e10ff */
[----:B------:R-:W1:Y:S01]  /*12b0*/  LDCU UR7, c[0x0][0x384] ;  /* 0x00007080ff0777ac */ /* 0x000e620008000800 */
[----:B------:R-:W2:Y:S01]  /*12c0*/  SHFL.IDX PT, R17, R14, R3, 0x181f ;  /* 0x00181f030e117589 */ /* 0x000ea200000e0000 */
[----:B---3--:R-:W-:-:S03]  /*12d0*/  IMAD R23, R15, R18, R23 ;  /* 0x000000120f177224 */ /* 0x008fc600078e0217 */
[----:B------:R-:W-:Y:S01]  /*12e0*/  LDS R15, [R32] ;  /* 0x00000000200f7984 */ /* 0x000fe20000000800 */
[----:B----4-:R-:W-:-:S03]  /*12f0*/  IMAD R33, R22, R21, R23 ;  /* 0x0000001516217224 */ /* 0x010fc600078e0217 */
[----:B------:R-:W-:Y:S01]  /*1300*/  LDS R16, [R16] ;  /* 0x0000000010107984 */ /* 0x000fe20000000800 */
[----:B-----5:R-:W-:-:S03]  /*1310*/  IMAD R22, R22, R8, R35 ;  /* 0x0000000816167224 */ /* 0x020fc600078e0223 */
[----:B------:R-:W3:Y:S04]  /*1320*/  SHFL.IDX PT, R18, R13, R37, 0x181f ;  /* 0x00181f250d127589 */ /* 0x000ee800000e0000 */
[----:B------:R-:W4:Y:S04]  /*1330*/  SHFL.IDX PT, R20, R14, R37, 0x181f ;  /* 0x00181f250e147589 */ /* 0x000f2800000e0000 */
[----:B------:R-:W5:Y:S01]  /*1340*/  SHFL.IDX PT, R21, R13, R19, 0x181f ;  /* 0x00181f130d157589 */ /* 0x000f6200000e0000 */
[C---:B0-----:R-:W-:Y:S02]  /*1350*/  IMAD R36, R10.reuse, R9, R33 ;  /* 0x000000090a247224 */ /* 0x041fe400078e0221 */
[----:B------:R-:W0:Y:S01]  /*1360*/  LDC.64 R8, c[0x0][0x3a0] ;  /* 0x0000e800ff087b82 */ /* 0x000e220000000a00 */
[----:B------:R-:W5:Y:S01]  /*1370*/  SHFL.IDX PT, R23, R14, R19, 0x181f ;  /* 0x00181f130e177589 */ /* 0x000f6200000e0000 */
[----:B--2---:R-:W-:Y:S01]  /*1380*/  IMAD R17, R10, R17, R22 ;  /* 0x000000110a117224 */ /* 0x004fe200078e0216 */
[----:B------:R-:W-:-:S02]  /*1390*/  MOV R10, UR6 ;  /* 0x00000006000a7c02 */ /* 0x000fc40008000f00 */
[----:B------:R-:W2:Y:S04]  /*13a0*/  SHFL.IDX PT, R32, R13, R4, 0x181f ;  /* 0x00181f040d207589 */ /* 0x000ea800000e0000 */
[----:B------:R5:W2:Y:S04]  /*13b0*/  SHFL.IDX PT, R35, R13, R5, 0x181f ;  /* 0x00181f050d237589 */ /* 0x000aa800000e0000 */
[----:B------:R-:W0:Y:S01]  /*13c0*/  SHFL.IDX PT, R33, R14, R5, 0x181f ;  /* 0x00181f050e217589 */ /* 0x000e2200000e0000 */
[C---:B---3--:R-:W-:Y:S02]  /*13d0*/  IMAD R18, R11.reuse, R18, R36 ;  /* 0x000000120b127224 */ /* 0x048fe400078e0224 */
[----:B----4-:R-:W-:-:S02]  /*13e0*/  IMAD R17, R11, R20, R17 ;  /* 0x000000140b117224 */ /* 0x010fc400078e0211 */
[----:B-1----:R-:W-:Y:S01]  /*13f0*/  IMAD.U32 R11, RZ, RZ, UR7 ;  /* 0x00000007ff0b7e24 */ /* 0x002fe2000f8e00ff */
[----:B------:R-:W-:Y:S01]  /*1400*/  USHF.L.U32 UR7, UR11, 0x2, URZ ;  /* 0x000000020b077899 */ /* 0x000fe200080006ff */
[C---:B-----5:R-:W-:Y:S02]  /*1410*/  IMAD R18, R12.reuse, R21, R18 ;  /* 0x000000150c127224 */ /* 0x060fe400078e0212 */
[----:B------:R-:W-:Y:S01]  /*1420*/  IMAD R11, R11, UR4, R30 ;  /* 0x000000040b0b7c24 */ /* 0x000fe2000f8e021e */
[----:B------:R-:W-:Y:S01]  /*1430*/  UIADD3 UR4, UPT, UPT, UR11, UR4, URZ ;  /* 0x000000040b047290 */ /* 0x000fe2000fffe0ff */
[----:B------:R-:W-:Y:S02]  /*1440*/  IMAD R17, R12, R23, R17 ;  /* 0x000000170c117224 */ /* 0x000fe400078e0211 */
[----:B------:R-:W-:Y:S01]  /*1450*/  IMAD R13, R10, 0x80, R11 ;  /* 0x000000800a0d7824 */ /* 0x000fe200078e020b */
[----:B------:R-:W-:Y:S01]  /*1460*/  UISETP.GE.U32.AND UP0, UPT, UR4, UR7, UPT ;  /* 0x000000070400728c */ /* 0x000fe2000bf06070 */
[----:B--2---:R-:W-:-:S02]  /*1470*/  IMAD R18, R15, R32, R18 ;  /* 0x000000200f127224 */ /* 0x004fc400078e0212 */
[----:B------:R-:W-:Y:S02]  /*1480*/  IMAD R17, R15, R34, R17 ;  /* 0x000000220f117224 */ /* 0x000fe400078e0211 */
[C---:B------:R-:W-:Y:S02]  /*1490*/  IMAD R35, R16.reuse, R35, R18 ;  /* 0x0000002310237224 */ /* 0x040fe400078e0212 */
[----:B0-----:R-:W-:Y:S01]  /*14a0*/  IMAD.WIDE R10, R11, 0x4, R8 ;  /* 0x000000040b0a7825 */ /* 0x001fe200078e0208 */
[----:B------:R-:W-:Y:S03]  /*14b0*/  BAR.SYNC.DEFER_BLOCKING 0x0 ;  /* 0x0000000000007b1d */ /* 0x000fe60000010000 */
[----:B------:R-:W-:Y:S02]  /*14c0*/  IMAD R17, R16, R33, R17 ;  /* 0x0000002110117224 */ /* 0x000fe400078e0211 */
[----:B------:R-:W-:Y:S01]  /*14d0*/  IMAD.WIDE R8, R13, 0x4, R8 ;  /* 0x000000040d087825 */ /* 0x000fe200078e0208 */
[----:B------:R0:W-:Y:S04]  /*14e0*/  STG.E desc[UR12][R10.64], R35 ;  /* 0x000000230a007986 */ /* 0x0001e8000c10190c */
[----:B------:R0:W-:Y:S01]  /*14f0*/  STG.E desc[UR12][R8.64], R17 ;  /* 0x0000001108007986 */ /* 0x0001e2000c10190c */
[----:B------:R-:W-:Y:S05]  /*1500*/  BRA.U !UP0, `(.L_x_6529) ;  /* 0xfffffff5086c7547 */ /* 0x000fea000b83ffff */
[----:B------:R-:W-:Y:S05]  /*1510*/  EXIT ;  /* 0x000000000000794d */ /* 0x000fea0003800000 */
.L_x_6530:
        /* <DEDUP_REMOVED lines=14> */
.L_x_39373:


//--------------------- .text._Z9cuda_gemmIiLi128ELi4ELi1ELi256ELi8ELi8ELi64ELi0ELi0EEviiiPT_S1_S1_iii --------------------------
	.section	.text._Z9cuda_gemmIiLi128ELi4ELi1ELi256ELi8ELi8ELi64ELi0ELi0EEviiiPT_S1_S1_iii,"ax",@progbits
	.align	128
        .global         _Z9cuda_gemmIiLi128ELi4ELi1ELi256ELi8ELi8ELi64ELi0ELi0EEviiiPT_S1_S1_iii
        .type           _Z9cuda_gemmIiLi128ELi4ELi1ELi256ELi8ELi8ELi64ELi0ELi0EEviiiPT_S1_S1_iii,@function
        .size           _Z9cuda_gemmIiLi128ELi4ELi1ELi256ELi8ELi8ELi64ELi0ELi0EEviiiPT_S1_S1_iii,(.L_x_38676 - _Z9cuda_gemmIiLi128ELi4ELi1ELi256ELi8ELi8ELi64ELi0ELi0EEviiiPT_S1_S1_iii)
        .other          _Z9cuda_gemmIiLi128ELi4ELi1ELi256ELi8ELi8ELi64ELi0ELi0EEviiiPT_S1_S1_iii,@"STO_CUDA_ENTRY STV_DEFAULT"
_Z9cuda_gemmIiLi128ELi4ELi1ELi256ELi8ELi8ELi64ELi0ELi0EEviiiPT_S1_S1_iii:
.text._Z9cuda_gemmIiLi128ELi4ELi1ELi256ELi8ELi8ELi64ELi0ELi0EEviiiPT_S1_S1_iii:
        /* <DEDUP_REMOVED lines=56> */
[----:B------:R-:W-:Y:S02]  /*0380*/  MOV R9, R41 ;  /* 0x0000002900097202 */ /* 0x000fe40000000f00 */
[----:B------:R-:W-:Y:S01]  /*0390*/  LOP3.LUT R13, RZ, R3, RZ, 0x33, !PT ;  /* 0x00000003ff0d7212 */ /* 0x000fe200078e33ff */
[----:B------:R-:W-:-:S04]  /*03a0*/  IMAD R11, R11, R2, RZ ;  /* 0x000000020b0b7224 */ /* 0x000fc800078e02ff */
[----:B--2-4-:R-:W-:-:S07]  /*03b0*/  IMAD.HI.U32 R10, R7, R11, R6 ;  /* 0x0000000b070a7227 */ /* 0x014fce00078e0006 */
.L_x_6533:
        /* <DEDUP_REMOVED lines=25> */
.L_x_6532:
[----:B------:R-:W-:Y:S05]  /*0550*/  BSYNC.RECONVERGENT B0 ;  /* 0x0000000000007941 */ /* 0x000fea0003800200 */
.L_x_6531:
[----:B------:R-:W-:Y:S01]  /*0560*/  IMAD.MOV.U32 R4, RZ, RZ, 0x80 ;  /* 0x00000080ff047424 */ /* 0x000fe200078e00ff */
[----:B0-----:R-:W-:Y:S01]  /*0570*/  MOV R6, 0x5a0 ;  /* 0x000005a000067802 */ /* 0x001fe20000000f00 */
[----:B------:R-:W-:-:S07]  /*0580*/  IMAD.MOV.U32 R5, RZ, RZ, R15 ;  /* 0x000000ffff057224 */ /* 0x000fce00078e000f */
[----:B------:R-:W-:Y:S05]  /*0590*/  CALL.REL.NOINC `($__internal_173_$__cuda_sm20_div_s16) ;  /* 0x00000020009c7944 */ /* 0x000fea0003c00000 */
[----:B------:R-:W-:Y:S01]  /*05a0*/  UPRMT UR4, UR9, 0x9910, URZ ;  /* 0x0000991009047896 */ /* 0x000fe200080000ff */
[----:B------:R-:W-:Y:S01]  /*05b0*/  MOV R4, 0x8 ;  /* 0x0000000800047802 */ /* 0x000fe20000000f00 */
[----:B------:R-:W-:Y:S01]  /*05c0*/  UMOV UR6, UR9 ;  /* 0x0000000900067c82 */ /* 0x000fe20008000000 */
[----:B------:R-:W-:-:S03]  /*05d0*/  MOV R6, 0x600 ;  /* 0x0000060000067802 */ /* 0x000fc60000000f00 */
[----:B------:R-:W-:-:S07]  /*05e0*/  IMAD.U32 R5, RZ, RZ, UR4 ;  /* 0x00000004ff057e24 */ /* 0x000fce000f8e00ff */
[----:B------:R-:W-:Y:S05]  /*05f0*/  CALL.REL.NOINC `($__internal_173_$__cuda_sm20_div_s16) ;  /* 0x0000002000847944 */ /* 0x000fea0003c00000 */
        /* <DEDUP_REMOVED lines=32> */
[----:B------:R-:W-:-:S03]  /*0800*/  ULEA.HI UR7, UR7, UR10, URZ, 0x8 ;  /* 0x0000000a07077291 */ /* 0x000fc6000f8f40ff */
        /* <DEDUP_REMOVED lines=17> */
[----:B------:R-:W-:Y:S01]  /*0920*/  @P0 IADD3 R45, PT, PT, R45, 0x1, RZ ;  /* 0x000000012d2d0810 */ /* 0x000fe20007ffe0ff */
[----:B0-----:R-:W-:Y:S01]  /*0930*/  VIADD R3, R4, 0xffffffe ;  /* 0x0ffffffe04037836 */ /* 0x001fe20000000000 */
[----:B------:R-:W-:Y:S01]  /*0940*/  IADD3 R5, PT, PT, R5, -R2, -R43 ;  /* 0x8000000205057210 */ /* 0x000fe20007ffe82b */
        /* <DEDUP_REMOVED lines=17> */
[C---:B------:R-:W-:Y:S01]  /*0a60*/  VIADD R27, R29.reuse, 0x2 ;  /* 0x000000021d1b7836 */ /* 0x040fe20000000000 */
[----:B------:R-:W-:Y:S01]  /*0a70*/  ISETP.GE.AND P1, PT, R28, UR13, PT ;  /* 0x0000000d1c007c0c */ /* 0x000fe2000bf26270 */
[----:B------:R-:W-:Y:S01]  /*0a80*/  VIADD R25, R29, 0x4 ;  /* 0x000000041d197836 */ /* 0x000fe20000000000 */
[----:B------:R-:W-:Y:S01]  /*0a90*/  ISETP.GE.U32.AND P0, PT, R5, UR5, PT ;  /* 0x0000000505007c0c */ /* 0x000fe2000bf06070 */
        /* <DEDUP_REMOVED lines=11> */
[----:B------:R-:W-:Y:S01]  /*0b50*/  SEL R0, R12, RZ, P2 ;  /* 0x000000ff0c007207 */ /* 0x000fe20001000000 */
[----:B------:R-:W-:Y:S01]  /*0b60*/  @P0 VIADD R2, R2, 0x1 ;  /* 0x0000000102020836 */ /* 0x000fe20000000000 */
[----:B------:R-:W-:Y:S01]  /*0b70*/  @P0 IADD3 R5, PT, PT, R5, -UR5, RZ ;  /* 0x8000000505050c10 */ /* 0x000fe2000fffe0ff */
[C---:B------:R-:W-:Y:S01]  /*0b80*/  VIADD R6, R38.reuse, 0x3 ;  /* 0x0000000326067836 */ /* 0x040fe20000000000 */
        /* <DEDUP_REMOVED lines=9> */
[----:B------:R-:W-:Y:S02]  /*0c20*/  SEL R3, R12, RZ, P3 ;  /* 0x000000ff0c037207 */ /* 0x000fe40001800000 */
[----:B------:R-:W-:Y:S02]  /*0c30*/  ISETP.GE.AND P0, PT, R10, UR13, PT ;  /* 0x0000000d0a007c0c */ /* 0x000fe4000bf06270 */
[----:B------:R-:W-:-:S02]  /*0c40*/  IADD3 R24, PT, PT, R24, -R3, RZ ;  /* 0x8000000318187210 */ /* 0x000fc40007ffe0ff */
[----:B------:R-:W-:Y:S02]  /*0c50*/  SEL R3, R12, RZ, P0 ;  /* 0x000000ff0c037207 */ /* 0x000fe40000000000 */
[----:B------:R-:W-:Y:S02]  /*0c60*/  ISETP.GE.AND P0, PT, R29, UR13, PT ;  /* 0x0000000d1d007c0c */ /* 0x000fe4000bf06270 */
[----:B------:R-:W-:Y:S01]  /*0c70*/  @P1 IADD3 R2, PT, PT, R2, 0x1, RZ ;  /* 0x0000000102021810 */ /* 0x000fe20007ffe0ff */
[----:B------:R-:W-:Y:S01]  /*0c80*/  IMAD.IADD R10, R10, 0x1, -R3 ;  /* 0x000000010a0a7824 */ /* 0x000fe200078e0a03 */
[----:B------:R-:W-:Y:S01]  /*0c90*/  IADD3 R26, PT, PT, R26, -R5, RZ ;  /* 0x800000051a1a7210 */ /* 0x000fe20007ffe0ff */
[----:B------:R-:W-:Y:S01]  /*0ca0*/  VIADD R5, R38, 0x5 ;  /* 0x0000000526057836 */ /* 0x000fe20000000000 */
[----:B------:R-:W-:Y:S01]  /*0cb0*/  @!P2 LOP3.LUT R2, RZ, UR5, RZ, 0x33, !PT ;  /* 0x00000005ff02ac12 */ /* 0x000fe2000f8e33ff */
[----:B------:R-:W-:Y:S01]  /*0cc0*/  USEL UR5, UR12, 0x8, UP0 ;  /* 0x000000080c057887 */ /* 0x000fe20008000000 */
[----:B------:R-:W-:-:S02]  /*0cd0*/  SEL R0, R12, RZ, P0 ;  /* 0x000000ff0c007207 */ /* 0x000fc40000000000 */
[----:B------:R-:W-:Y:S01]  /*0ce0*/  IADD3 R3, PT, PT, R38, -0x1, RZ ;  /* 0xffffffff26037810 */ /* 0x000fe20007ffe0ff */
[----:B------:R-:W-:Y:S01]  /*0cf0*/  IMAD.IADD R43, R43, 0x1, R2 ;  /* 0x000000012b2b7824 */ /* 0x000fe200078e0202 */
[----:B------:R-:W-:Y:S01]  /*0d00*/  LOP3.LUT R8, R8, 0x7, RZ, 0xc0, !PT ;  /* 0x0000000708087812 */ /* 0x000fe200078ec0ff */
[----:B------:R-:W-:Y:S01]  /*0d10*/  IMAD.IADD R0, R29, 0x1, -R0 ;  /* 0x000000011d007824 */ /* 0x000fe200078e0a00 */
[----:B------:R-:W-:Y:S02]  /*0d20*/  LOP3.LUT R6, R6, 0x7, RZ, 0xc0, !PT ;  /* 0x0000000706067812 */ /* 0x000fe400078ec0ff */
[----:B------:R-:W-:Y:S02]  /*0d30*/  LOP3.LUT R5, R5, 0x7, RZ, 0xc0, !PT ;  /* 0x0000000705057812 */ /* 0x000fe400078ec0ff */
[----:B------:R-:W-:Y:S02]  /*0d40*/  LOP3.LUT R4, R4, 0x7, RZ, 0xc0, !PT ;  /* 0x0000000704047812 */ /* 0x000fe400078ec0ff */
[----:B------:R-:W-:-:S02]  /*0d50*/  LOP3.LUT R3, R3, 0x7, RZ, 0xc0, !PT ;  /* 0x0000000703037812 */ /* 0x000fc400078ec0ff */
[----:B------:R-:W-:-:S07]  /*0d60*/  LOP3.LUT R2, R29, 0x4, RZ, 0x3c, !PT ;  /* 0x000000041d027812 */ /* 0x000fce00078e3cff */
.L_x_6570:
[----:B0-----:R0:W-:Y:S01]  /*0d70*/  STL.64 [R1], RZ ;  /* 0x000000ff01007387 */ /* 0x0011e20000100a00 */
[----:B------:R-:W-:Y:S01]  /*0d80*/  ISETP.GT.U32.AND P0, PT, R41, 0x3f, PT ;  /* 0x0000003f2900780c */ /* 0x000fe20003f04070 */
[----:B------:R-:W-:-:S12]  /*0d90*/  BSSY.RECONVERGENT B0, `(.L_x_6534) ;  /* 0x0000055000007945 */ /* 0x000fd80003800200 */
[----:B0--34-:R-:W-:Y:S05]  /*0da0*/  @P0 BRA `(.L_x_6535) ;  /* 0x00000004004c0947 */ /* 0x019fea0003800000 */
[----:B------:R-:W0:Y:S01]  /*0db0*/  LDC R50, c[0x0][0x388] ;  /* 0x0000e200ff327b82 */ /* 0x000e220000000800 */
[C---:B------:R-:W-:Y:S01]  /*0dc0*/  LOP3.LUT R20, R43.reuse, 0x3, RZ, 0xc0, !PT ;  /* 0x000000032b147812 */ /* 0x040fe200078ec0ff */
[----:B------:R-:W-:Y:S01]  /*0dd0*/  IMAD.U32 R46, RZ, RZ, UR20 ;  /* 0x00000014ff2e7e24 */ /* 0x000fe2000f8e00ff */
[----:B------:R-:W-:Y:S01]  /*0de0*/  BSSY.RECONVERGENT B1, `(.L_x_6536) ;  /* 0x0000020000017945 */ /* 0x000fe20003800200 */
[----:B------:R-:W-:Y:S01]  /*0df0*/  ISETP.GE.U32.AND P1, PT, R43, 0x3, PT ;  /* 0x000000032b00780c */ /* 0x000fe20003f26070 */
[----:B------:R-:W-:Y:S01]  /*0e00*/  IMAD.SHL.U32 R52, R41, 0x4, RZ ;  /* 0x0000000429347824 */ /* 0x000fe200078e00ff */
[----:B------:R-:W-:Y:S02]  /*0e10*/  ISETP.NE.AND P0, PT, R20, 0x3, PT ;  /* 0x000000031400780c */ /* 0x000fe40003f05270 */
[----:B------:R-:W-:-:S11]  /*0e20*/  SHF.L.U32 R46, R46, 0x2, RZ ;  /* 0x000000022e2e7819 */ /* 0x000fd600000006ff */
[----:B------:R-:W-:Y:S05]  /*0e30*/  @!P0 BRA `(.L_x_6537) ;  /* 0x0000000000688947 */ /* 0x000fea0003800000 */
[----:B------:R-:W1:Y:S01]  /*0e40*/  LDC.64 R16, c[0x0][0x390] ;  /* 0x0000e400ff107b82 */ /* 0x000e620000000a00 */
[----:B------:R-:W-:-:S04]  /*0e50*/  IMAD.U32 R19, RZ, RZ, UR4 ;  /* 0x00000004ff137e24 */ /* 0x000fc8000f8e00ff */
[----:B0-----:R-:W-:-:S04]  /*0e60*/  IMAD R19, R50, R19, UR11 ;  /* 0x0000000b32137e24 */ /* 0x001fc8000f8e0213 */
[----:B------:R-:W-:-:S04]  /*0e70*/  IMAD.IADD R13, R52, 0x1, R19 ;  /* 0x00000001340d7824 */ /* 0x000fc800078e0213 */
[----:B-1----:R-:W-:-:S06]  /*0e80*/  IMAD.WIDE R12, R13, 0x4, R16 ;  /* 0x000000040d0c7825 */ /* 0x002fcc00078e0210 */
[----:B------:R-:W2:Y:S01]  /*0e90*/  LDG.E.128 R12, desc[UR14][R12.64] ;  /* 0x0000000e0c0c7981 */ /* 0x000ea2000c1e1d00 */
[----:B------:R-:W-:Y:S02]  /*0ea0*/  ISETP.NE.AND P0, PT, R20, RZ, PT ;  /* 0x000000ff1400720c */ /* 0x000fe40003f05270 */
[----:B------:R-:W-:-:S05]  /*0eb0*/  IADD3 R18, PT, PT, R52, R46, RZ ;  /* 0x0000002e34127210 */ /* 0x000fca0007ffe0ff */
[----:B------:R-:W-:Y:S01]  /*0ec0*/  IMAD.MOV.U32 R52, RZ, RZ, R18 ;  /* 0x000000ffff347224 */ /* 0x000fe200078e0012 */
[----:B--2---:R1:W-:Y:S05]  /*0ed0*/  STS.128 [R42], R12 ;  /* 0x0000000c2a007388 */ /* 0x0043ea0000000c00 */
        /* <DEDUP_REMOVED lines=9> */
[----:B------:R-:W-:Y:S01]  /*0f70*/  IMAD.U32 R21, RZ, RZ, UR20 ;  /* 0x00000014ff157e24 */ /* 0x000fe2000f8e00ff */
[----:B------:R-:W-:Y:S02]  /*0f80*/  MOV R23, UR20 ;  /* 0x0000001400177c02 */ /* 0x000fe40008000f00 */
[----:B------:R-:W-:Y:S01]  /*0f90*/  @P0 IADD3 R52, PT, PT, R46, R52, RZ ;  /* 0x000000342e340210 */ /* 0x000fe20007ffe0ff */
[----:B------:R-:W-:-:S04]  /*0fa0*/  IMAD R20, R21, 0x10, R42 ;  /* 0x0000001015147824 */ /* 0x000fc800078e022a */
[----:B------:R-:W-:Y:S01]  /*0fb0*/  IMAD R21, R23, 0x10, R20 ;  /* 0x0000001017157824 */ /* 0x000fe200078e0214 */
[----:B--2---:R2:W-:Y:S04]  /*0fc0*/  STS.128 [R20], R12 ;  /* 0x0000000c14007388 */ /* 0x0045e80000000c00 */
[----:B---3--:R2:W-:Y:S02]  /*0fd0*/  @P0 STS.128 [R21], R16 ;  /* 0x0000001015000388 */ /* 0x0085e40000000c00 */
.L_x_6537:
[----:B------:R-:W-:Y:S05]  /*0fe0*/  BSYNC.RECONVERGENT B1 ;  /* 0x0000000000017941 */ /* 0x000fea0003800200 */
.L_x_6536:
[----:B------:R-:W-:Y:S05]  /*0ff0*/  @!P1 BRA `(.L_x_6535) ;  /* 0x0000000000b89947 */ /* 0x000fea0003800000 */
[----:B------:R-:W3:Y:S01]  /*1000*/  S2UR UR9, SR_CgaCtaId ;  /* 0x00000000000979c3 */ /* 0x000ee20000008800 */
[----:B------:R-:W-:Y:S01]  /*1010*/  UMOV UR6, 0x400 ;  /* 0x0000040000067882 */ /* 0x000fe20000000000 */
[----:B------:R-:W-:Y:S02]  /*1020*/  UIMAD UR13, UR20, 0xc, UR11 ;  /* 0x0000000c140d78a4 */ /* 0x000fe4000f8e020b */
[----:B------:R-:W-:Y:S01]  /*1030*/  VIADD R47, R52, UR11 ;  /* 0x0000000b342f7c36 */ /* 0x000fe20008000000 */
[----:B------:R-:W-:Y:S02]  /*1040*/  ULEA UR12, UR20, UR11, 0x3 ;  /* 0x0000000b140c7291 */ /* 0x000fe4000f8e18ff */
[----:B------:R-:W-:Y:S01]  /*1050*/  UIADD3 UR6, UPT, UPT, UR6, 0x180, URZ ;  /* 0x0000018006067890 */ /* 0x000fe2000fffe0ff */
[----:B0-----:R-:W-:Y:S02]  /*1060*/  IMAD R47, R50, UR4, R47 ;  /* 0x00000004322f7c24 */ /* 0x001fe4000f8e022f */
[C---:B------:R-:W-:Y:S01]  /*1070*/  VIADD R51, R52.reuse, UR13 ;  /* 0x0000000d34337c36 */ /* 0x040fe20008000000 */
[----:B-12---:R-:W-:Y:S01]  /*1080*/  IADD3 R13, PT, PT, R52, UR12, RZ ;  /* 0x0000000c340d7c10 */ /* 0x006fe2000fffe0ff */
[----:B------:R-:W-:-:S02]  /*1090*/  IMAD.IADD R48, R46, 0x1, R47 ;  /* 0x000000012e307824 */ /* 0x000fc400078e022f */
[C---:B------:R-:W-:Y:S02]  /*10a0*/  IMAD R51, R50.reuse, UR4, R51 ;  /* 0x0000000432337c24 */ /* 0x040fe4000f8e0233 */
[----:B------:R-:W-:Y:S01]  /*10b0*/  IMAD R50, R50, UR4, R13 ;  /* 0x0000000432327c24 */ /* 0x000fe2000f8e020d */
[----:B---3--:R-:W-:-:S06]  /*10c0*/  ULEA UR6, UR9, UR6, 0x18 ;  /* 0x0000000609067291 */ /* 0x008fcc000f8ec0ff */
[----:B------:R-:W-:-:S07]  /*10d0*/  LEA R49, R52, UR6, 0x2 ;  /* 0x0000000634317c11 */ /* 0x000fce000f8e10ff */
.L_x_6538:
        /* <DEDUP_REMOVED lines=23> */
[----:B------:R-:W-:Y:S01]  /*1250*/  IMAD.U32 R15, RZ, RZ, UR20 ;  /* 0x00000014ff0f7e24 */ /* 0x000fe2000f8e00ff */
[----:B---3--:R0:W-:Y:S01]  /*1260*/  STS.128 [R53], R16 ;  /* 0x0000001035007388 */ /* 0x0081e20000000c00 */
[C---:B------:R-:W-:Y:S01]  /*1270*/  IMAD R51, R14.reuse, 0x10, R51 ;  /* 0x000000100e337824 */ /* 0x040fe200078e0233 */
[----:B------:R-:W-:Y:S01]  /*1280*/  LEA R49, R14, R49, 0x6 ;  /* 0x000000310e317211 */ /* 0x000fe200078e30ff */
[----:B------:R-:W-:Y:S01]  /*1290*/  IMAD R48, R15, 0x10, R48 ;  /* 0x000000100f307824 */ /* 0x000fe200078e0230 */
[----:B----4-:R3:W-:Y:S01]  /*12a0*/  STS.128 [R12], R20 ;  /* 0x000000140c007388 */ /* 0x0107e20000000c00 */
[----:B0-----:R-:W-:-:S04]  /*12b0*/  IMAD.U32 R16, RZ, RZ, UR20 ;  /* 0x00000014ff107e24 */ /* 0x001fc8000f8e00ff */
[----:B------:R-:W-:Y:S01]  /*12c0*/  IMAD R47, R16, 0x10, R47 ;  /* 0x00000010102f7824 */ /* 0x000fe200078e022f */
[----:B---3--:R-:W-:Y:S06]  /*12d0*/  @!P0 BRA `(.L_x_6538) ;  /* 0xfffffffc00808947 */ /* 0x008fec000383ffff */
.L_x_6535:
[----:B------:R-:W-:Y:S05]  /*12e0*/  BSYNC.RECONVERGENT B0 ;  /* 0x0000000000007941 */ /* 0x000fea0003800200 */
.L_x_6534:
[----:B------:R-:W-:Y:S01]  /*12f0*/  BAR.SYNC.DEFER_BLOCKING 0x0 ;  /* 0x0000000000007b1d */ /* 0x000fe20000010000 */
[----:B------:R-:W-:Y:S02]  /*1300*/  ISETP.GE.AND P0, PT, R40, 0x1, PT ;  /* 0x000000012800780c */ /* 0x000fe40003f06270 */
[----:B-12---:R-:W-:-:S11]  /*1310*/  CS2R R12, SRZ ;  /* 0x00000000000c7805 */ /* 0x006fd6000001ff00 */
[----:B------:R-:W-:Y:S05]  /*1320*/  @!P0 BRA `(.L_x_6539) ;  /* 0x0000000c00208947 */ /* 0x000fea0003800000 */
[----:B------:R-:W-:Y:S01]  /*1330*/  BSSY B1, `(.L_x_6540) ;  /* 0x00000c6000017945 */ /* 0x000fe20003800000 */
[----:B------:R-:W-:Y:S02]  /*1340*/  IMAD.MOV.U32 R46, RZ, RZ, RZ ;  /* 0x000000ffff2e7224 */ /* 0x000fe400078e00ff */
[----:B------:R-:W-:-:S07]  /*1350*/  IMAD.MOV.U32 R13, RZ, RZ, RZ ;  /* 0x000000ffff0d7224 */ /* 0x000fce00078e00ff */
.L_x_6569:
[----:B-1----:R-:W1:Y:S01]  /*1360*/  LDC R12, c[0x0][0x3ac] ;  /* 0x0000eb00ff0c7b82 */ /* 0x002e620000000800 */
[----:B------:R-:W-:Y:S01]  /*1370*/  IADD3 R15, PT, PT, R38, R13, RZ ;  /* 0x0000000d260f7210 */ /* 0x000fe20007ffe0ff */
[----:B------:R-:W-:Y:S01]  /*1380*/  IMAD.IADD R13, R39, 0x1, R13 ;  /* 0x00000001270d7824 */ /* 0x000fe200078e020d */
[C---:B-1----:R-:W-:Y:S02]  /*1390*/  ISETP.GT.AND P6, PT, R12.reuse, RZ, PT ;  /* 0x000000ff0c00720c */ /* 0x042fe40003fc4270 */
        /* <DEDUP_REMOVED lines=10> */
[----:B0-234-:R-:W-:Y:S08]  /*1440*/  @!P6 BRA `(.L_x_6541) ;  /* 0x00000000001ce947 */ /* 0x01dff00003800000 */
[----:B------:R-:W1:Y:S01]  /*1450*/  S2UR UR9, SR_CgaCtaId ;  /* 0x00000000000979c3 */ /* 0x000e620000008800 */
[----:B------:R-:W-:Y:S01]  /*1460*/  UMOV UR6, 0x400 ;  /* 0x0000040000067882 */ /* 0x000fe20000000000 */
[----:B------:R-:W-:Y:S01]  /*1470*/  IMAD R14, R15, R12, R29 ;  /* 0x0000000c0f0e7224 */ /* 0x000fe200078e021d */
[----:B------:R-:W-:-:S04]  /*1480*/  UIADD3 UR6, UPT, UPT, UR6, 0x180, URZ ;  /* 0x0000018006067890 */ /* 0x000fc8000fffe0ff */
[----:B-1----:R-:W-:-:S06]  /*1490*/  ULEA UR6, UR9, UR6, 0x18 ;  /* 0x0000000609067291 */ /* 0x002fcc000f8ec0ff */
[----:B------:R-:W-:-:S05]  /*14a0*/  LEA R14, R14, UR6, 0x2 ;  /* 0x000000060e0e7c11 */ /* 0x000fca000f8e10ff */
[----:B------:R1:W2:Y:S02]  /*14b0*/  LDS R30, [R14] ;  /* 0x000000000e1e7984 */ /* 0x0002a40000000800 */
.L_x_6541:
        /* <DEDUP_REMOVED lines=8> */
.L_x_6542:
        /* <DEDUP_REMOVED lines=8> */
.L_x_6543:
        /* <DEDUP_REMOVED lines=8> */
.L_x_6544:
        /* <DEDUP_REMOVED lines=8> */
.L_x_6545:
        /* <DEDUP_REMOVED lines=8> */
.L_x_6546:
        /* <DEDUP_REMOVED lines=8> */
.L_x_6547:
[----:B------:R-:W-:Y:S02]  /*17c0*/  ISETP.GE.AND P6, PT, R12, 0x8, PT ;  /* 0x000000080c00780c */ /* 0x000fe40003fc6270 */
[----:B-1-3--:R-:W-:Y:S02]  /*17d0*/  P2R R14, PR, RZ, 0x1 ;  /* 0x00000001ff0e7803 */ /* 0x00afe40000000000 */
        /* <DEDUP_REMOVED lines=10> */
[----:B------:R1:W3:Y:S02]  /*1880*/  LDS R37, [R15] ;  /* 0x000000000f257984 */ /* 0x0002e40000000800 */
.L_x_6548:
        /* <DEDUP_REMOVED lines=8> */
[----:B-1----:R-:W-:Y:S01]  /*1910*/  MOV R15, 0x400 ;  /* 0x00000400000f7802 */ /* 0x002fe20000000f00 */
[----:B------:R-:W-:Y:S01]  /*1920*/  IMAD R17, R46, UR10, RZ ;  /* 0x0000000a2e117c24 */ /* 0x000fe2000f8e02ff */
[----:B------:R-:W-:Y:S01]  /*1930*/  ISETP.GT.U32.AND P6, PT, R12, 0x40, PT ;  /* 0x000000400c00780c */ /* 0x000fe20003fc4070 */
[----:B------:R-:W-:-:S03]  /*1940*/  IMAD.MOV.U32 R16, RZ, RZ, RZ ;  /* 0x000000ffff107224 */ /* 0x000fc600078e00ff */
[----:B------:R-:W-:Y:S02]  /*1950*/  P2R R18, PR, RZ, 0x40 ;  /* 0x00000040ff127803 */ /* 0x000fe40000000000 */
[----:B-----5:R-:W-:Y:S02]  /*1960*/  LEA R15, R14, R15, 0x18 ;  /* 0x0000000f0e0f7211 */ /* 0x020fe400078ec0ff */
[----:B------:R-:W-:-:S07]  /*1970*/  MOV R14, R45 ;  /* 0x0000002d000e7202 */ /* 0x000fce0000000f00 */
.L_x_6568:
[----:B------:R-:W-:Y:S01]  /*1980*/  ISETP.GT.U32.AND P6, PT, R12, 0x40, PT ;  /* 0x000000400c00780c */ /* 0x000fe20003fc4070 */
[----:B0-----:R-:W-:-:S04]  /*1990*/  IMAD R19, R14, 0x24, R15 ;  /* 0x000000240e137824 */ /* 0x001fc800078e020f */
[----:B------:R-:W-:-:S08]  /*19a0*/  IMAD R21, R44, 0x4, R19 ;  /* 0x000000042c157824 */ /* 0x000fd000078e0213 */
        /* <DEDUP_REMOVED lines=9> */
.L_x_6573:
[----:B-12---:R-:W-:-:S07]  /*1a40*/  IMAD R18, R30, R23, RZ ;  /* 0x000000171e127224 */ /* 0x006fce00078e02ff */
.L_x_6552:
[----:B------:R-:W-:-:S13]  /*1a50*/  ISETP.GE.AND P0, PT, R19, 0x2, PT ;  /* 0x000000021300780c */ /* 0x000fda0003f06270 */
[----:B------:R-:W-:Y:S05]  /*1a60*/  @!P0 BRA `(.L_x_6554) ;  /* 0x0000000000108947 */ /* 0x000fea0003800000 */
[----:B------:R-:W-:-:S03]  /*1a70*/  UMOV UR6, 0xffffffff ;  /* 0xffffffff00067882 */ /* 0x000fc60000000000 */
[----:B------:R-:W-:Y:S05]  /*1a80*/  BRA.DIV UR6, `(.L_x_6555) ;  /* 0x0000000a06547947 */ /* 0x000fea000b800000 */
[----:B------:R1:W0:Y:S02]  /*1a90*/  SHFL.IDX PT, R20, R21, R28, 0x181f ;  /* 0x00181f1c15147589 */ /* 0x00022400000e0000 */
.L_x_6576:
[----:B0---4-:R-:W-:-:S07]  /*1aa0*/  IMAD R18, R31, R20, R18 ;  /* 0x000000141f127224 */ /* 0x011fce00078e0212 */
.L_x_6554:
[----:B------:R-:W-:-:S13]  /*1ab0*/  ISETP.GE.AND P1, PT, R19, 0x3, PT ;  /* 0x000000031300780c */ /* 0x000fda0003f26270 */
[----:B------:R-:W-:Y:S05]  /*1ac0*/  @!P1 BRA `(.L_x_6556) ;  /* 0x0000000000109947 */ /* 0x000fea0003800000 */
[----:B------:R-:W-:-:S03]  /*1ad0*/  UMOV UR6, 0xffffffff ;  /* 0xffffffff00067882 */ /* 0x000fc60000000000 */
[----:B------:R-:W-:Y:S05]  /*1ae0*/  BRA.DIV UR6, `(.L_x_6557) ;  /* 0x0000000a06647947 */ /* 0x000fea000b800000 */
[----:B------:R0:W0:Y:S02]  /*1af0*/  SHFL.IDX PT, R23, R21, R27, 0x181f ;  /* 0x00181f1b15177589 */ /* 0x00002400000e0000 */
.L_x_6579:
[----:B0-----:R-:W-:-:S07]  /*1b00*/  IMAD R18, R32, R23, R18 ;  /* 0x0000001720127224 */ /* 0x001fce00078e0212 */
.L_x_6556:
[----:B------:R-:W-:-:S13]  /*1b10*/  ISETP.GE.AND P2, PT, R19, 0x4, PT ;  /* 0x000000041300780c */ /* 0x000fda0003f46270 */
[----:B------:R-:W-:Y:S05]  /*1b20*/  @!P2 BRA `(.L_x_6558) ;  /* 0x000000000010a947 */ /* 0x000fea0003800000 */
[----:B------:R-:W-:-:S03]  /*1b30*/  UMOV UR6, 0xffffffff ;  /* 0xffffffff00067882 */ /* 0x000fc60000000000 */
[----:B------:R-:W-:Y:S05]  /*1b40*/  BRA.DIV UR6, `(.L_x_6559) ;  /* 0x0000000a06707947 */ /* 0x000fea000b800000 */
[----:B------:R0:W0:Y:S02]  /*1b50*/  SHFL.IDX PT, R20, R21, R26, 0x181f ;  /* 0x00181f1a15147589 */ /* 0x00002400000e0000 */
.L_x_6582:
[----:B0-----:R-:W-:-:S07]  /*1b60*/  IMAD R18, R33, R20, R18 ;  /* 0x0000001421127224 */ /* 0x001fce00078e0212 */
.L_x_6558:
[----:B------:R-:W-:-:S13]  /*1b70*/  ISETP.GE.AND P3, PT, R19, 0x5, PT ;  /* 0x000000051300780c */ /* 0x000fda0003f66270 */
[----:B------:R-:W-:Y:S05]  /*1b80*/  @!P3 BRA `(.L_x_6560) ;  /* 0x000000000010b947 */ /* 0x000fea0003800000 */
[----:B------:R-:W-:-:S03]  /*1b90*/  UMOV UR6, 0xffffffff ;  /* 0xffffffff00067882 */ /* 0x000fc60000000000 */
[----:B------:R-:W-:Y:S05]  /*1ba0*/  BRA.DIV UR6, `(.L_x_6561) ;  /* 0x0000000a06807947 */ /* 0x000fea000b800000 */
[----:B------:R0:W0:Y:S02]  /*1bb0*/  SHFL.IDX PT, R23, R21, R25, 0x181f ;  /* 0x00181f1915177589 */ /* 0x00002400000e0000 */
.L_x_6585:
[----:B0-----:R-:W-:-:S07]  /*1bc0*/  IMAD R18, R34, R23, R18 ;  /* 0x0000001722127224 */ /* 0x001fce00078e0212 */
.L_x_6560:
[----:B------:R-:W-:-:S13]  /*1bd0*/  ISETP.GE.AND P4, PT, R19, 0x6, PT ;  /* 0x000000061300780c */ /* 0x000fda0003f86270 */
[----:B------:R-:W-:Y:S05]  /*1be0*/  @!P4 BRA `(.L_x_6562) ;  /* 0x000000000010c947 */ /* 0x000fea0003800000 */
[----:B------:R-:W-:-:S03]  /*1bf0*/  UMOV UR6, 0xffffffff ;  /* 0xffffffff00067882 */ /* 0x000fc60000000000 */
[----:B------:R-:W-:Y:S05]  /*1c00*/  BRA.DIV UR6, `(.L_x_6563) ;  /* 0x0000000a068c7947 */ /* 0x000fea000b800000 */
[----:B------:R0:W0:Y:S02]  /*1c10*/  SHFL.IDX PT, R20, R21, R24, 0x181f ;  /* 0x00181f1815147589 */ /* 0x00002400000e0000 */
.L_x_6588:
[----:B0-----:R-:W-:-:S07]  /*1c20*/  IMAD R18, R35, R20, R18 ;  /* 0x0000001423127224 */ /* 0x001fce00078e0212 */
.L_x_6562:
[----:B------:R-:W-:-:S13]  /*1c30*/  ISETP.GE.AND P5, PT, R19, 0x7, PT ;  /* 0x000000071300780c */ /* 0x000fda0003fa6270 */
[----:B------:R-:W-:Y:S05]  /*1c40*/  @!P5 BRA `(.L_x_6564) ;  /* 0x000000000010d947 */ /* 0x000fea0003800000 */
[----:B------:R-:W-:-:S03]  /*1c50*/  UMOV UR6, 0xffffffff ;  /* 0xffffffff00067882 */ /* 0x000fc60000000000 */
[----:B------:R-:W-:Y:S05]  /*1c60*/  BRA.DIV UR6, `(.L_x_6565) ;  /* 0x0000000a069c7947 */ /* 0x000fea000b800000 */
[----:B------:R0:W0:Y:S02]  /*1c70*/  SHFL.IDX PT, R23, R21, R11, 0x181f ;  /* 0x00181f0b15177589 */ /* 0x00002400000e0000 */
.L_x_6591:
[----:B0-----:R-:W-:-:S07]  /*1c80*/  IMAD R18, R36, R23, R18 ;  /* 0x0000001724127224 */ /* 0x001fce00078e0212 */
.L_x_6564:
[----:B------:R-:W-:-:S13]  /*1c90*/  ISETP.GE.AND P6, PT, R19, 0x8, PT ;  /* 0x000000081300780c */ /* 0x000fda0003fc6270 */
[----:B------:R-:W-:Y:S05]  /*1ca0*/  @!P6 BRA `(.L_x_6566) ;  /* 0x000000000084e947 */ /* 0x000fea0003800000 */
[----:B------:R-:W-:-:S03]  /*1cb0*/  UMOV UR6, 0xffffffff ;  /* 0xffffffff00067882 */ /* 0x000fc60000000000 */
[----:B------:R-:W-:Y:S05]  /*1cc0*/  BRA.DIV UR6, `(.L_x_6567) ;  /* 0x0000000a06a87947 */ /* 0x000fea000b800000 */
[----:B01----:R0:W1:Y:S02]  /*1cd0*/  SHFL.IDX PT, R21, R21, R10, 0x181f ;  /* 0x00181f0a15157589 */ /* 0x00306400000e0000 */
.L_x_6594:
[----:B-1-3--:R-:W-:Y:S01]  /*1ce0*/  IMAD R18, R37, R21, R18 ;  /* 0x0000001525127224 */ /* 0x00afe200078e0212 */
[----:B------:R-:W-:Y:S06]  /*1cf0*/  BRA `(.L_x_6566) ;  /* 0x0000000000707947 */ /* 0x000fec0003800000 */
.L_x_6551:
[----:B------:R-:W1:Y:S01]  /*1d00*/  LDC R48, c[0x0][0x3ac] ;  /* 0x0000eb00ff307b82 */ /* 0x000e620000000800 */
[--C-:B------:R-:W-:Y:S01]  /*1d10*/  @P0 IMAD R20, R8, 0x4, R19.reuse ;  /* 0x0000000408140824 */ /* 0x100fe200078e0213 */
[-C--:B------:R-:W-:Y:S01]  /*1d20*/  @P1 LEA R21, R7, R19.reuse, 0x2 ;  /* 0x0000001307151211 */ /* 0x080fe200078e10ff */
[--C-:B------:R-:W-:Y:S01]  /*1d30*/  @P2 IMAD R22, R6, 0x4, R19.reuse ;  /* 0x0000000406162824 */ /* 0x100fe200078e0213 */
[----:B0-----:R-:W-:Y:S01]  /*1d40*/  @P4 LEA R50, R5, R19, 0x2 ;  /* 0x0000001305324211 */ /* 0x001fe200078e10ff */
        /* <DEDUP_REMOVED lines=17> */
[----:B------:R-:W-:-:S06]  /*1e60*/  @P6 IMAD R19, R3, 0x4, R19 ;  /* 0x0000000403136824 */ /* 0x000fcc00078e0213 */
[----:B------:R-:W3:Y:S01]  /*1e70*/  @P6 LDS R19, [R19] ;  /* 0x0000000013136984 */ /* 0x000ee20000000800 */
[----:B0-----:R-:W-:-:S04]  /*1e80*/  @P3 IMAD R18, R34, R23, R18 ;  /* 0x0000001722123224 */ /* 0x001fc800078e0212 */
[----:B------:R-:W-:-:S04]  /*1e90*/  @P4 IMAD R18, R35, R50, R18 ;  /* 0x0000003223124224 */ /* 0x000fc800078e0212 */
[----:B------:R-:W-:-:S04]  /*1ea0*/  @P5 IMAD R18, R36, R51, R18 ;  /* 0x0000003324125224 */ /* 0x000fc800078e0212 */
[----:B---3--:R-:W-:-:S07]  /*1eb0*/  @P6 IMAD R18, R37, R19, R18 ;  /* 0x0000001325126224 */ /* 0x008fce00078e0212 */
.L_x_6566:
[----:B------:R-:W-:-:S04]  /*1ec0*/  IADD3 R19, PT, PT, R17, R16, RZ ;  /* 0x0000001011137210 */ /* 0x000fc80007ffe0ff */
[----:B------:R-:W-:-:S05]  /*1ed0*/  LEA R19, R19, UR18, 0x2 ;  /* 0x0000001213137c11 */ /* 0x000fca000f8e10ff */
[----:B01----:R-:W5:Y:S01]  /*1ee0*/  LDL R21, [R19] ;  /* 0x0000000013157983 */ /* 0x003f620000100800 */
[----:B------:R-:W-:Y:S01]  /*1ef0*/  VIADD R14, R14, UR8 ;  /* 0x000000080e0e7c36 */ /* 0x000fe20008000000 */
[----:B------:R-:W-:-:S04]  /*1f00*/  IADD3 R16, PT, PT, R16, 0x1, RZ ;  /* 0x0000000110107810 */ /* 0x000fc80007ffe0ff */
[----:B------:R-:W-:Y:S01]  /*1f10*/  ISETP.GE.AND P6, PT, R14, UR5, PT ;  /* 0x000000050e007c0c */ /* 0x000fe2000bfc6270 */
[----:B-----5:R-:W-:-:S05]  /*1f20*/  IMAD.IADD R18, R21, 0x1, R18 ;  /* 0x0000000115127824 */ /* 0x020fca00078e0212 */
[----:B------:R0:W-:Y:S07]  /*1f30*/  STL [R19], R18 ;  /* 0x0000001213007387 */ /* 0x0001ee0000100800 */
[----:B------:R-:W-:Y:S05]  /*1f40*/  @!P6 BRA `(.L_x_6568) ;  /* 0xfffffff8008ce947 */ /* 0x000fea000383ffff */
.L_x_6550:
[----:B------:R-:W-:Y:S05]  /*1f50*/  BSYNC B0 ;  /* 0x0000000000007941 */ /* 0x000fea0003800000 */
.L_x_6549:
[----:B------:R-:W-:Y:S01]  /*1f60*/  ISETP.NE.AND P6, PT, R47, RZ, PT ;  /* 0x000000ff2f00720c */ /* 0x000fe20003fc5270 */
[----:B------:R-:W-:-:S12]  /*1f70*/  VIADD R46, R46, 0x1 ;  /* 0x000000012e2e7836 */ /* 0x000fd80000000000 */
[----:B------:R-:W-:Y:S05]  /*1f80*/  @!P6 BRA `(.L_x_6569) ;  /* 0xfffffff000f4e947 */ /* 0x000fea000383ffff */
[----:B------:R-:W-:Y:S05]  /*1f90*/  BSYNC B1 ;  /* 0x0000000000017941 */ /* 0x000fea0003800000 */
.L_x_6540:
[----:B------:R0:W5:Y:S02]  /*1fa0*/  LDL.64 R12, [R1] ;  /* 0x00000000010c7983 */ /* 0x0001640000100a00 */
.L_x_6539:
[----:B0-----:R-:W-:Y:S01]  /*1fb0*/  IMAD.U32 R18, RZ, RZ, UR19 ;  /* 0x00000013ff127e24 */ /* 0x001fe2000f8e00ff */
[----:B------:R-:W-:Y:S05]  /*1fc0*/  WARPSYNC.ALL ;  /* 0x0000000000007948 */ /* 0x000fea0003800000 */
[----:B------:R-:W-:Y:S02]  /*1fd0*/  SHF.L.U32 R18, R18, 0x2, RZ ;  /* 0x0000000212127819 */ /* 0x000fe400000006ff */
[-C--:B------:R-:W-:Y:S01]  /*1fe0*/  IABS R16, R39.reuse ;  /* 0x0000002700107213 */ /* 0x080fe20000000000 */
[----:B------:R-:W0:Y:S01]  /*1ff0*/  LDCU UR12, c[0x0][0x384] ;  /* 0x00007080ff0c77ac */ /* 0x000e220008000800 */
[----:B------:R-:W-:-:S02]  /*2000*/  IABS R21, R39 ;  /* 0x0000002700157213 */ /* 0x000fc40000000000 */
[----:B------:R-:W1:Y:S01]  /*2010*/  I2F.RP R17, R16 ;  /* 0x0000001000117306 */ /* 0x000e620000209400 */
[----:B------:R-:W-:Y:S01]  /*2020*/  SHF.L.U32 R20, R40, 0x7, RZ ;  /* 0x0000000728147819 */ /* 0x000fe200000006ff */
[----:B------:R-:W-:Y:S01]  /*2030*/  UIADD3 UR16, UPT, UPT, UR10, 0x1, URZ ;  /* 0x000000010a107890 */ /* 0x000fe2000fffe0ff */
[----:B------:R-:W-:Y:S01]  /*2040*/  IMAD.MOV R21, RZ, RZ, -R21 ;  /* 0x000000ffff157224 */ /* 0x000fe200078e0a15 */
[----:B------:R-:W-:Y:S01]  /*2050*/  BAR.SYNC.DEFER_BLOCKING 0x0 ;  /* 0x0000000000007b1d */ /* 0x000fe20000010000 */
[----:B------:R-:W-:Y:S01]  /*2060*/  IABS R22, R20 ;  /* 0x0000001400167213 */ /* 0x000fe20000000000 */
[----:B------:R-:W-:Y:S01]  /*2070*/  UISETP.NE.AND UP0, UPT, UR10, URZ, UPT ;  /* 0x000000ff0a00728c */ /* 0x000fe2000bf05270 */
[----:B------:R-:W-:Y:S01]  /*2080*/  LOP3.LUT R20, R20, R39, RZ, 0x3c, !PT ;  /* 0x0000002714147212 */ /* 0x000fe200078e3cff */
[----:B------:R-:W-:Y:S01]  /*2090*/  USHF.L.U32 UR9, UR10, 0x7, URZ ;  /* 0x000000070a097899 */ /* 0x000fe200080006ff */
[----:B------:R-:W-:Y:S01]  /*20a0*/  ISETP.NE.AND P1, PT, R39, RZ, PT ;  /* 0x000000ff2700720c */ /* 0x000fe20003f25270 */
[----:B------:R-:W-:Y:S01]  /*20b0*/  UISETP.GE.U32.AND UP2, UPT, UR16, 0x3, UPT ;  /* 0x000000031000788c */ /* 0x000fe2000bf46070 */
[----:B------:R-:W-:-:S03]  /*20c0*/  ISETP.GE.AND P3, PT, R20, RZ, PT ;  /* 0x000000ff1400720c */ /* 0x000fc60003f66270 */
[----:B------:R-:W-:Y:S01]  /*20d0*/  USEL UR9, UR9, URZ, !UP2 ;  /* 0x000000ff09097287 */ /* 0x000fe2000d000000 */
[----:B-1----:R-:W1:Y:S02]  /*20e0*/  MUFU.RCP R17, R17 ;  /* 0x0000001100117308 */ /* 0x002e640000001000 */
[----:B-1----:R-:W-:-:S06]  /*20f0*/  VIADD R14, R17, 0xffffffe ;  /* 0x0ffffffe110e7836 */ /* 0x002fcc0000000000 */
[----:B------:R1:W2:Y:S02]  /*2100*/  F2I.FTZ.U32.TRUNC.NTZ R15, R14 ;  /* 0x0000000e000f7305 */ /* 0x0002a4000021f000 */
[----:B-1----:R-:W-:Y:S02]  /*2110*/  IMAD.MOV.U32 R14, RZ, RZ, RZ ;  /* 0x000000ffff0e7224 */ /* 0x002fe400078e00ff */
[----:B--2---:R-:W-:-:S04]  /*2120*/  IMAD.MOV R19, RZ, RZ, -R15 ;  /* 0x000000ffff137224 */ /* 0x004fc800078e0a0f */
[----:B------:R-:W-:-:S04]  /*2130*/  IMAD R19, R19, R16, RZ ;  /* 0x0000001013137224 */ /* 0x000fc800078e02ff */
[----:B------:R-:W-:Y:S01]  /*2140*/  IMAD.HI.U32 R15, R15, R19, R14 ;  /* 0x000000130f0f7227 */ /* 0x000fe200078e000e */
[----:B------:R-:W-:-:S05]  /*2150*/  MOV R14, R21 ;  /* 0x00000015000e7202 */ /* 0x000fca0000000f00 */
[----:B------:R-:W-:-:S04]  /*2160*/  IMAD.HI.U32 R17, R15, R22, RZ ;  /* 0x000000160f117227 */ /* 0x000fc800078e00ff */
[----:B------:R-:W-:Y:S01]  /*2170*/  IMAD R15, R17, R14, R22 ;  /* 0x0000000e110f7224 */ /* 0x000fe200078e0216 */
[----:B------:R-:W-:-:S04]  /*2180*/  IABS R14, UR10 ;  /* 0x0000000a000e7c13 */ /* 0x000fc80008000000 */
[----:B------:R-:W-:Y:S02]  /*2190*/  ISETP.GT.U32.AND P2, PT, R16, R15, PT ;  /* 0x0000000f1000720c */ /* 0x000fe40003f44070 */
[----:B------:R-:W-:-:S11]  /*21a0*/  R2UR UR13, R14 ;  /* 0x000000000e0d72ca */ /* 0x000fd600000e0000 */
[----:B------:R-:W-:Y:S02]  /*21b0*/  @!P2 IMAD.IADD R15, R15, 0x1, -R16 ;  /* 0x000000010f0fa824 */ /* 0x000fe400078e0a10 */
[----:B------:R-:W-:Y:S01]  /*21c0*/  UISETP.GT.U32.AND UP1, UPT, UR13, 0x1, UPT ;  /* 0x000000010d00788c */ /* 0x000fe2000bf24070 */
[----:B------:R-:W-:Y:S01]  /*21d0*/  @!P2 VIADD R17, R17, 0x1 ;  /* 0x000000011111a836 */ /* 0x000fe20000000000 */
[----:B------:R-:W-:Y:S01]  /*21e0*/  UIADD3 UR6, UPT, UPT, -UR13, 0x1, URZ ;  /* 0x000000010d067890 */ /* 0x000fe2000fffe1ff */
[----:B------:R-:W-:Y:S01]  /*21f0*/  ISETP.GE.U32.AND P0, PT, R15, R16, PT ;  /* 0x000000100f00720c */ /* 0x000fe20003f06070 */
[----:B0-----:R-:W-:Y:S01]  /*2200*/  IMAD.U32 R16, RZ, RZ, UR12 ;  /* 0x0000000cff107e24 */ /* 0x001fe2000f8e00ff */
[----:B------:R-:W0:Y:S01]  /*2210*/  LDC.64 R14, c[0x0][0x3a0] ;  /* 0x0000e800ff0e7b82 */ /* 0x000e220000000a00 */
[----:B------:R-:W-:Y:S02]  /*2220*/  USEL UR6, UR6, 0x1, !UP1 ;  /* 0x0000000106067887 */ /* 0x000fe4000c800000 */
[----:B------:R-:W-:Y:S01]  /*2230*/  IMAD R19, R16, UR4, R9 ;  /* 0x0000000410137c24 */ /* 0x000fe2000f8e0209 */
[----:B------:R-:W-:-:S02]  /*2240*/  UIADD3 UR4, UPT, UPT, UR19, UR4, URZ ;  /* 0x0000000413047290 */ /* 0x000fc4000fffe0ff */
[----:B------:R-:W-:Y:S02]  /*2250*/  UISETP.GT.U32.AND UP1, UPT, UR13, UR6, UPT ;  /* 0x000000060d00728c */ /* 0x000fe4000bf24070 */
[----:B------:R-:W-:-:S03]  /*2260*/  IADD3 R16, PT, PT, R19, UR9, RZ ;  /* 0x0000000913107c10 */ /* 0x000fc6000fffe0ff */
[----:B------:R-:W-:Y:S02]  /*2270*/  @P0 IADD3 R17, PT, PT, R17, 0x1, RZ ;  /* 0x0000000111110810 */ /* 0x000fe40007ffe0ff */
[----:B------:R-:W-:-:S03]  /*2280*/  ISETP.LE.U32.AND P0, PT, R18, UR4, PT ;  /* 0x0000000412007c0c */ /* 0x000fc6000bf03070 */
[----:B------:R-:W-:Y:S01]  /*2290*/  @!P3 IMAD.MOV R17, RZ, RZ, -R17 ;  /* 0x000000ffff11b224 */ /* 0x000fe200078e0a11 */
[----:B------:R-:W-:Y:S01]  /*22a0*/  @!P1 LOP3.LUT R17, RZ, R39, RZ, 0x33, !PT ;  /* 0x00000027ff119212 */ /* 0x000fe200078e33ff */
[----:B------:R-:W-:Y:S02]  /*22b0*/  @!UP1 UIADD3 UR6, UPT, UPT, UR6, -UR13, URZ ;  /* 0x8000000d06069290 */ /* 0x000fe4000fffe0ff */
[----:B------:R-:W-:Y:S02]  /*22c0*/  @!UP0 ULOP3.LUT UR6, URZ, UR10, URZ, 0x33, !UPT ;  /* 0x0000000aff068292 */ /* 0x000fe4000f8e33ff */
[----:B------:R-:W-:-:S04]  /*22d0*/  IMAD R17, R17, UR7, RZ ;  /* 0x0000000711117c24 */ /* 0x000fc8000f8e02ff */
[----:B------:R-:W-:Y:S02]  /*22e0*/  IMAD R21, R17, UR6, R16 ;  /* 0x0000000611157c24 */ /* 0x000fe4000f8e0210 */
[----:B0-----:R-:W-:-:S04]  /*22f0*/  IMAD.WIDE R16, R19, 0x4, R14 ;  /* 0x0000000413107825 */ /* 0x001fc800078e020e */
[----:B------:R-:W-:Y:S01]  /*2300*/  IMAD.WIDE R14, R21, 0x4, R14 ;  /* 0x00000004150e7825 */ /* 0x000fe200078e020e */
[----:B-----5:R0:W-:Y:S04]  /*2310*/  STG.E desc[UR14][R16.64], R12 ;  /* 0x0000000c10007986 */ /* 0x0201e8000c10190e */
[----:B------:R0:W-:Y:S01]  /*2320*/  STG.E desc[UR14][R14.64], R13 ;  /* 0x0000000d0e007986 */ /* 0x0001e2000c10190e */
[----:B------:R-:W-:Y:S05]  /*2330*/  @!P0 BRA `(.L_x_6570) ;  /* 0xffffffe8008c8947 */ /* 0x000fea000383ffff */
[----:B------:R-:W-:Y:S05]  /*2340*/  EXIT ;  /* 0x000000000000794d */ /* 0x000fea0003800000 */
.L_x_6553:
[----:B------:R-:W-:Y:S01]  /*2350*/  BSSY B2, `(.L_x_6571) ;  /* 0x0000007000027945 */ /* 0x000fe20003800000 */
[----:B------:R-:W-:Y:S01]  /*2360*/  IMAD.MOV.U32 R22, RZ, RZ, R0 ;  /* 0x000000ffff167224 */ /* 0x000fe200078e0000 */
[----:B------:R-:W-:Y:S01]  /*2370*/  MOV R20, 0xffffffff ;  /* 0xffffffff00147802 */ /* 0x000fe20000000f00 */
[----:B------:R-:W-:-:S07]  /*2380*/  IMAD.MOV.U32 R23, RZ, RZ, 0x181f ;  /* 0x0000181fff177424 */ /* 0x000fce00078e00ff */
[----:B--234-:R-:W-:Y:S05]  /*2390*/  WARPSYNC.COLLECTIVE R20, `(.L_x_6572) ;  /* 0x0000000014087348 */ /* 0x01cfea0003c00000 */
[----:B------:R0:W1:Y:S02]  /*23a0*/  SHFL.IDX P6, R23, R21, R22, R23 ;  /* 0x0000001615177389 */ /* 0x00006400000c0017 */
[----:B01234-:R-:W-:Y:S05]  /*23b0*/  ENDCOLLECTIVE ;  /* 0x000000000000791b */ /* 0x01ffea0003800000 */
.L_x_6572:
[----:B------:R-:W-:Y:S05]  /*23c0*/  BSYNC B2 ;  /* 0x0000000000027941 */ /* 0x000fea0003800000 */
.L_x_6571:
[----:B------:R-:W-:Y:S05]  /*23d0*/  BRA `(.L_x_6573) ;  /* 0xfffffff400987947 */ /* 0x000fea000383ffff */
.L_x_6555:
[----:B------:R-:W-:Y:S01]  /*23e0*/  BSSY B2, `(.L_x_6574) ;  /* 0x0000007000027945 */ /* 0x000fe20003800000 */
[----:B------:R-:W-:Y:S01]  /*23f0*/  IMAD.MOV.U32 R22, RZ, RZ, R28 ;  /* 0x000000ffff167224 */ /* 0x000fe200078e001c */
[----:B------:R-:W-:Y:S01]  /*2400*/  MOV R20, 0xffffffff ;  /* 0xffffffff00147802 */ /* 0x000fe20000000f00 */
[----:B------:R-:W-:-:S07]  /*2410*/  IMAD.MOV.U32 R23, RZ, RZ, 0x181f ;  /* 0x0000181fff177424 */ /* 0x000fce00078e00ff */
[----:B0-234-:R-:W-:Y:S05]  /*2420*/  WARPSYNC.COLLECTIVE R20, `(.L_x_6575) ;  /* 0x0000000014087348 */ /* 0x01dfea0003c00000 */
[----:B------:R1:W0:Y:S02]  /*2430*/  SHFL.IDX P6, R23, R21, R22, R23 ;  /* 0x0000001615177389 */ /* 0x00022400000c0017 */
[----:B01234-:R-:W-:Y:S05]  /*2440*/  ENDCOLLECTIVE ;  /* 0x000000000000791b */ /* 0x01ffea0003800000 */
.L_x_6575:
[----:B------:R-:W-:Y:S05]  /*2450*/  BSYNC B2 ;  /* 0x0000000000027941 */ /* 0x000fea0003800000 */
.L_x_6574:
[----:B------:R-:W-:Y:S01]  /*2460*/  IMAD.MOV.U32 R20, RZ, RZ, R23 ;  /* 0x000000ffff147224 */ /* 0x000fe200078e0017 */
[----:B------:R-:W-:Y:S06]  /*2470*/  BRA `(.L_x_6576) ;  /* 0xfffffff400887947 */ /* 0x000fec000383ffff */
.L_x_6557:
[----:B------:R-:W-:Y:S01]  /*2480*/  HFMA2 R23, -RZ, RZ, 0, 0.0020122528076171875 ;  /* 0x0000181fff177431 */ /* 0x000fe200000001ff */
[----:B------:R-:W-:Y:S01]  /*2490*/  BSSY B2, `(.L_x_6577) ;  /* 0x0000006000027945 */ /* 0x000fe20003800000 */
[----:B------:R-:W-:Y:S02]  /*24a0*/  IMAD.MOV.U32 R22, RZ, RZ, R27 ;  /* 0x000000ffff167224 */ /* 0x000fe400078e001b */
[----:B------:R-:W-:-:S07]  /*24b0*/  IMAD.MOV.U32 R20, RZ, RZ, -0x1 ;  /* 0xffffffffff147424 */ /* 0x000fce00078e00ff */
[----:B01234-:R-:W-:Y:S05]  /*24c0*/  WARPSYNC.COLLECTIVE R20, `(.L_x_6578) ;  /* 0x0000000014087348 */ /* 0x01ffea0003c00000 */
[----:B------:R0:W0:Y:S02]  /*24d0*/  SHFL.IDX P6, R23, R21, R22, R23 ;  /* 0x0000001615177389 */ /* 0x00002400000c0017 */
[----:B01234-:R-:W-:Y:S05]  /*24e0*/  ENDCOLLECTIVE ;  /* 0x000000000000791b */ /* 0x01ffea0003800000 */
.L_x_6578:
[----:B------:R-:W-:Y:S05]  /*24f0*/  BSYNC B2 ;  /* 0x0000000000027941 */ /* 0x000fea0003800000 */
.L_x_6577:
[----:B------:R-:W-:Y:S05]  /*2500*/  BRA `(.L_x_6579) ;  /* 0xfffffff4007c7947 */ /* 0x000fea000383ffff */
.L_x_6559:
[----:B------:R-:W-:Y:S01]  /*2510*/  BSSY B2, `(.L_x_6580) ;  /* 0x0000007000027945 */ /* 0x000fe20003800000 */
[----:B------:R-:W-:Y:S01]  /*2520*/  IMAD.MOV.U32 R22, RZ, RZ, R26 ;  /* 0x000000ffff167224 */ /* 0x000fe200078e001a */
[----:B------:R-:W-:Y:S01]  /*2530*/  MOV R23, 0x181f ;  /* 0x0000181f00177802 */ /* 0x000fe20000000f00 */
[----:B------:R-:W-:-:S07]  /*2540*/  IMAD.MOV.U32 R20, RZ, RZ, -0x1 ;  /* 0xffffffffff147424 */ /* 0x000fce00078e00ff */
[----:B01234-:R-:W-:Y:S05]  /*2550*/  WARPSYNC.COLLECTIVE R20, `(.L_x_6581) ;  /* 0x0000000014087348 */ /* 0x01ffea0003c00000 */
[----:B------:R0:W0:Y:S02]  /*2560*/  SHFL.IDX P6, R23, R21, R22, R23 ;  /* 0x0000001615177389 */ /* 0x00002400000c0017 */
[----:B01234-:R-:W-:Y:S05]  /*2570*/  ENDCOLLECTIVE ;  /* 0x000000000000791b */ /* 0x01ffea0003800000 */
.L_x_6581:
[----:B------:R-:W-:Y:S05]  /*2580*/  BSYNC B2 ;  /* 0x0000000000027941 */ /* 0x000fea0003800000 */
.L_x_6580:
[----:B------:R-:W-:Y:S01]  /*2590*/  IMAD.MOV.U32 R20, RZ, RZ, R23 ;  /* 0x000000ffff147224 */ /* 0x000fe200078e0017 */
[----:B------:R-:W-:Y:S06]  /*25a0*/  BRA `(.L_x_6582) ;  /* 0xfffffff4006c7947 */ /* 0x000fec000383ffff */
.L_x_6561:
[----:B------:R-:W-:Y:S01]  /*25b0*/  BSSY B2, `(.L_x_6583) ;  /* 0x0000007000027945 */ /* 0x000fe20003800000 */
[----:B------:R-:W-:Y:S01]  /*25c0*/  MOV R22, R25 ;  /* 0x0000001900167202 */ /* 0x000fe20000000f00 */
[----:B------:R-:W-:Y:S02]  /*25d0*/  IMAD.MOV.U32 R23, RZ, RZ, 0x181f ;  /* 0x0000181fff177424 */ /* 0x000fe400078e00ff */
[----:B------:R-:W-:-:S07]  /*25e0*/  IMAD.MOV.U32 R20, RZ, RZ, -0x1 ;  /* 0xffffffffff147424 */ /* 0x000fce00078e00ff */
[----:B01234-:R-:W-:Y:S05]  /*25f0*/  WARPSYNC.COLLECTIVE R20, `(.L_x_6584) ;  /* 0x0000000014087348 */ /* 0x01ffea0003c00000 */
[----:B------:R0:W0:Y:S02]  /*2600*/  SHFL.IDX P6, R23, R21, R22, R23 ;  /* 0x0000001615177389 */ /* 0x00002400000c0017 */
[----:B01234-:R-:W-:Y:S05]  /*2610*/  ENDCOLLECTIVE ;  /* 0x000000000000791b */ /* 0x01ffea0003800000 */
.L_x_6584:
[----:B------:R-:W-:Y:S05]  /*2620*/  BSYNC B2 ;  /* 0x0000000000027941 */ /* 0x000fea0003800000 */
.L_x_6583:
[----:B------:R-:W-:Y:S05]  /*2630*/  BRA `(.L_x_6585) ;  /* 0xfffffff400607947 */ /* 0x000fea000383ffff */
.L_x_6563:
[----:B------:R-:W-:Y:S01]  /*2640*/  BSSY B2, `(.L_x_6586) ;  /* 0x0000007000027945 */ /* 0x000fe20003800000 */
[----:B------:R-:W-:Y:S01]  /*2650*/  MOV R22, R24 ;  /* 0x0000001800167202 */ /* 0x000fe20000000f00 */
[----:B------:R-:W-:Y:S02]  /*2660*/  IMAD.MOV.U32 R23, RZ, RZ, 0x181f ;  /* 0x0000181fff177424 */ /* 0x000fe400078e00ff */
[----:B------:R-:W-:-:S07]  /*2670*/  IMAD.MOV.U32 R20, RZ, RZ, -0x1 ;  /* 0xffffffffff147424 */ /* 0x000fce00078e00ff */
[----:B01234-:R-:W-:Y:S05]  /*2680*/  WARPSYNC.COLLECTIVE R20, `(.L_x_6587) ;  /* 0x0000000014087348 */ /* 0x01ffea0003c00000 */
[----:B------:R0:W0:Y:S02]  /*2690*/  SHFL.IDX P6, R23, R21, R22, R23 ;  /* 0x0000001615177389 */ /* 0x00002400000c0017 */
[----:B01234-:R-:W-:Y:S05]  /*26a0*/  ENDCOLLECTIVE ;  /* 0x000000000000791b */ /* 0x01ffea0003800000 */
.L_x_6587:
[----:B------:R-:W-:Y:S05]  /*26b0*/  BSYNC B2 ;  /* 0x0000000000027941 */ /* 0x000fea0003800000 */
.L_x_6586:
[----:B------:R-:W-:Y:S01]  /*26c0*/  MOV R20, R23 ;  /* 0x0000001700147202 */ /* 0x000fe20000000f00 */
[----:B------:R-:W-:Y:S06]  /*26d0*/  BRA `(.L_x_6588) ;  /* 0xfffffff400507947 */ /* 0x000fec000383ffff */
.L_x_6565:
[----:B------:R-:W-:Y:S01]  /*26e0*/  BSSY B2, `(.L_x_6589) ;  /* 0x0000007000027945 */ /* 0x000fe20003800000 */
[----:B------:R-:W-:Y:S01]  /*26f0*/  IMAD.MOV.U32 R22, RZ, RZ, R11 ;  /* 0x000000ffff167224 */ /* 0x000fe200078e000b */
[----:B------:R-:W-:Y:S01]  /*2700*/  MOV R20, 0xffffffff ;  /* 0xffffffff00147802 */ /* 0x000fe20000000f00 */
[----:B------:R-:W-:-:S07]  /*2710*/  IMAD.MOV.U32 R23, RZ, RZ, 0x181f ;  /* 0x0000181fff177424 */ /* 0x000fce00078e00ff */
[----:B01234-:R-:W-:Y:S05]  /*2720*/  WARPSYNC.COLLECTIVE R20, `(.L_x_6590) ;  /* 0x0000000014087348 */ /* 0x01ffea0003c00000 */
[----:B------:R0:W0:Y:S02]  /*2730*/  SHFL.IDX P6, R23, R21, R22, R23 ;  /* 0x0000001615177389 */ /* 0x00002400000c0017 */
[----:B01234-:R-:W-:Y:S05]  /*2740*/  ENDCOLLECTIVE ;  /* 0x000000000000791b */ /* 0x01ffea0003800000 */
.L_x_6590:
[----:B------:R-:W-:Y:S05]  /*2750*/  BSYNC B2 ;  /* 0x0000000000027941 */ /* 0x000fea0003800000 */
.L_x_6589:
[----:B------:R-:W-:Y:S05]  /*2760*/  BRA `(.L_x_6591) ;  /* 0xfffffff400447947 */ /* 0x000fea000383ffff */
.L_x_6567:
[----:B------:R-:W-:Y:S01]  /*2770*/  BSSY B2, `(.L_x_6592) ;  /* 0x0000007000027945 */ /* 0x000fe20003800000 */
[----:B------:R-:W-:Y:S01]  /*2780*/  IMAD.MOV.U32 R22, RZ, RZ, R10 ;  /* 0x000000ffff167224 */ /* 0x000fe200078e000a */
[----:B------:R-:W-:Y:S01]  /*2790*/  MOV R20, 0xffffffff ;  /* 0xffffffff00147802 */ /* 0x000fe20000000f00 */
[----:B------:R-:W-:-:S07]  /*27a0*/  IMAD.MOV.U32 R23, RZ, RZ, 0x181f ;  /* 0x0000181fff177424 */ /* 0x000fce00078e00ff */
[----:B01234-:R-:W-:Y:S05]  /*27b0*/  WARPSYNC.COLLECTIVE R20, `(.L_x_6593) ;  /* 0x0000000014087348 */ /* 0x01ffea0003c00000 */
[----:B------:R0:W0:Y:S02]  /*27c0*/  SHFL.IDX P6, R23, R21, R22, R23 ;  /* 0x0000001615177389 */ /* 0x00002400000c0017 */
[----:B01234-:R-:W-:Y:S05]  /*27d0*/  ENDCOLLECTIVE ;  /* 0x000000000000791b */ /* 0x01ffea0003800000 */
.L_x_6593:
[----:B------:R-:W-:Y:S05]  /*27e0*/  BSYNC B2 ;  /* 0x0000000000027941 */ /* 0x000fea0003800000 */
.L_x_6592:
[----:B------:R-:W-:Y:S01]  /*27f0*/  IMAD.MOV.U32 R21, RZ, RZ, R23 ;  /* 0x000000ffff157224 */ /* 0x000fe200078e0017 */
[----:B------:R-:W-:Y:S06]  /*2800*/  BRA `(.L_x_6594) ;  /* 0xfffffff400347947 */ /* 0x000fec000383ffff */
        .weak           $__internal_173_$__cuda_sm20_div_s16
        .type           $__internal_173_$__cuda_sm20_div_s16,@function
        .size           $__internal_173_$__cuda_sm20_div_s16,(.L_x_38676 - $__internal_173_$__cuda_sm20_div_s16)
$__internal_173_$__cuda_sm20_div_s16:
        /* <DEDUP_REMOVED lines=22> */
[----:B------:R-:W-:-:S03]  /*2970*/  IMAD.MOV.U32 R3, RZ, RZ, 0x0 ;  /* 0x00000000ff037424 */ /* 0x000fc600078e00ff */
[----:B------:R-:W-:Y:S02]  /*2980*/  R2UR UR9, R2 ;  /* 0x00000000020972ca */ /* 0x000fe400000e0000 */
[----:B------:R-:W-:-:S09]  /*2990*/  MOV R2, R6 ;  /* 0x0000000600027202 */ /* 0x000fd20000000f00 */
[----:B------:R-:W-:Y:S01]  /*29a0*/  @!UP0 UMOV UR9, 0xffffffff ;  /* 0xffffffff00098882 */ /* 0x000fe20000000000 */
[----:B------:R-:W-:Y:S05]  /*29b0*/  RET.REL.NODEC R2 `(_Z9cuda_gemmIiLi128ELi4ELi1ELi256ELi8ELi8ELi64ELi0ELi0EEviiiPT_S1_S1_iii) ;  /* 0xffffffd402907950 */ /* 0x000fea0003c3ffff */
.L_x_6595:
        /* <DEDUP_REMOVED lines=12> */
.L_x_38676:


//--------------------- .text._Z9cuda_gemmIiLi128ELi4ELi1ELi256ELi4ELi4ELi64ELi1ELi1EEviiiPT_S1_S1_iii --------------------------
	.section	.text._Z9cuda_gemmIiLi128ELi4ELi1ELi256ELi4ELi4ELi64ELi1ELi1EEviiiPT_S1_S1_iii,"ax",@progbits
	.align	128
        .global         _Z9cuda_gemmIiLi128ELi4ELi1ELi256ELi4ELi4ELi64ELi1ELi1EEviiiPT_S1_S1_iii
        .type           _Z9cuda_gemmIiLi128ELi4ELi1ELi256ELi4ELi4ELi64ELi1ELi1EEviiiPT_S1_S1_iii,@function
        .size           _Z9cuda_gemmIiLi128ELi4ELi1ELi256ELi4ELi4ELi64ELi1ELi1EEviiiPT_S1_S1_iii,(.L_x_39375 - _Z9cuda_gemmIiLi128ELi4ELi1ELi256ELi4ELi4ELi64ELi1ELi1EEviiiPT_S1_S1_iii)
        .other          _Z9cuda_gemmIiLi128ELi4ELi1ELi256ELi4ELi4ELi64ELi1ELi1EEviiiPT_S1_S1_iii,@"STO_CUDA_ENTRY STV_DEFAULT"
_Z9cuda_gemmIiLi128ELi4ELi1ELi256ELi4ELi4ELi64ELi1ELi1EEviiiPT_S1_S1_iii:
.text._Z9cuda_gemmIiLi128ELi4ELi1ELi256ELi4ELi4ELi64ELi1ELi1EEviiiPT_S1_S1_iii:
        /* <DEDUP_REMOVED lines=12> */
.L_x_6598:
[----:B0-2---:R-:W-:-:S06]  /*00c0*/  IMAD.WIDE.U32 R2, R9, 0x4, R6 ;  /* 0x0000000409027825 */ /* 0x005fcc00078e0006 */
[----:B------:R-:W2:Y:S01]  /*00d0*/  LDG.E R2, desc[UR6][R2.64] ;  /* 0x0000000602027981 */ /* 0x000ea2000c1e1900 */
[C---:B------:R-:W-:Y:S02]  /*00e0*/  LOP3.LUT R11, R9.reuse, 0x3, RZ, 0xc0, !PT ;  /* 0x00000003090b7812 */ /* 0x040fe400078ec0ff */
[----:B------:R-:W-:Y:S01]  /*00f0*/  LOP3.LUT R4, R9, 0xfffffffc, RZ, 0xc0, !PT ;  /* 0xfffffffc09047812 */ /* 0x000fe200078ec0ff */
[----:B-1----:R-:W-:Y:S02]  /*0100*/  IMAD.IADD R9, R8, 0x1, R9 ;  /* 0x0000000108097824 */ /* 0x002fe400078e0209 */
[----:B------:R-:W-:-:S03]  /*0110*/  IMAD R11, R11, 0x14, R0 ;  /* 0x000000140b0b7824 */ /* 0x000fc600078e0200 */
[----:B------:R-:W-:Y:S01]  /*0120*/  ISETP.GE.U32.AND P0, PT, R9, 0x10, PT ;  /* 0x000000100900780c */ /* 0x000fe20003f06070 */
[----:B------:R-:W-:-:S05]  /*0130*/  IMAD.IADD R11, R11, 0x1, R4 ;  /* 0x000000010b0b7824 */ /* 0x000fca00078e0204 */
[----:B--2---:R0:W-:Y:S07]  /*0140*/  STS [R11], R2 ;  /* 0x000000020b007388 */ /* 0x0041ee0000000800 */
[----:B------:R-:W-:Y:S05]  /*0150*/  @!P0 BRA `(.L_x_6598) ;  /* 0xfffffffc00d88947 */ /* 0x000fea000383ffff */
.L_x_6597:
[----:B------:R-:W-:Y:S05]  /*0160*/  BSYNC.RECONVERGENT B0 ;  /* 0x0000000000007941 */ /* 0x000fea0003800200 */
.L_x_6596:
[----:B------:R-:W1:Y:S08]  /*0170*/  LDC R4, c[0x0][0x374] ;  /* 0x0000dd00ff047b82 */ /* 0x000e700000000800 */
[----:B------:R-:W2:Y:S01]  /*0180*/  S2UR UR8, SR_CTAID.Y ;  /* 0x00000000000879c3 */ /* 0x000ea20000002600 */
[----:B-1----:R-:W-:-:S04]  /*0190*/  SHF.L.U32 R0, R4, 0x2, RZ ;  /* 0x0000000204007819 */ /* 0x002fc800000006ff */
[----:B--2---:R-:W-:-:S13]  /*01a0*/  ISETP.LE.U32.AND P0, PT, R0, UR8, PT ;  /* 0x0000000800007c0c */ /* 0x004fda000bf03070 */
[----:B------:R-:W-:Y:S05]  /*01b0*/  @P0 EXIT ;  /* 0x000000000000094d */ /* 0x000fea0003800000 */
[----:B------:R-:W1:Y:S01]  /*01c0*/  LDC R3, c[0x0][0x360] ;  /* 0x0000d800ff037b82 */ /* 0x000e620000000800 */
[C---:B------:R-:W-:Y:S01]  /*01d0*/  IMAD.SHL.U32 R28, R5.reuse, 0x4, RZ ;  /* 0x00000004051c7824 */ /* 0x040fe200078e00ff */
[----:B------:R-:W-:Y:S01]  /*01e0*/  UMOV UR4, 0x400 ;  /* 0x0000040000047882 */ /* 0x000fe20000000000 */
[----:B------:R-:W-:Y:S01]  /*01f0*/  LOP3.LUT R25, R5, 0x3, RZ, 0xc0, !PT ;  /* 0x0000000305197812 */ /* 0x000fe200078ec0ff */
[----:B------:R-:W-:Y:S01]  /*0200*/  UIADD3 UR4, UPT, UPT, UR4, 0x80, URZ ;  /* 0x0000008004047890 */ /* 0x000fe2000fffe0ff */
[----:B------:R-:W-:Y:S02]  /*0210*/  MOV R29, UR8 ;  /* 0x00000008001d7c02 */ /* 0x000fe40008000f00 */
[----:B------:R-:W-:Y:S01]  /*0220*/  LOP3.LUT R24, R25, 0x2, RZ, 0x3c, !PT ;  /* 0x0000000219187812 */ /* 0x000fe200078e3cff */
[----:B------:R-:W2:Y:S01]  /*0230*/  S2UR UR5, SR_CgaCtaId ;  /* 0x00000000000579c3 */ /* 0x000ea20000008800 */
[----:B-1----:R-:W-:-:S04]  /*0240*/  IMAD.SHL.U32 R27, R3, 0x4, RZ ;  /* 0x00000004031b7824 */ /* 0x002fc800078e00ff */
[----:B------:R-:W1:Y:S01]  /*0250*/  I2F.U32.RP R8, R27 ;  /* 0x0000001b00087306 */ /* 0x000e620000209000 */
[----:B0-----:R-:W-:Y:S01]  /*0260*/  IMAD.IADD R2, R28, 0x1, R27 ;  /* 0x000000011c027824 */ /* 0x001fe200078e021b */
[----:B------:R-:W-:Y:S02]  /*0270*/  IADD3 R11, PT, PT, RZ, -R27, RZ ;  /* 0x8000001bff0b7210 */ /* 0x000fe40007ffe0ff */
[----:B------:R-:W-:Y:S01]  /*0280*/  ISETP.NE.U32.AND P2, PT, R27, RZ, PT ;  /* 0x000000ff1b00720c */ /* 0x000fe20003f45070 */
[----:B--2---:R-:W-:Y:S01]  /*0290*/  ULEA UR4, UR5, UR4, 0x18 ;  /* 0x0000000405047291 */ /* 0x004fe2000f8ec0ff */
[C---:B------:R-:W-:Y:S02]  /*02a0*/  ISETP.GE.U32.AND P0, PT, R2.reuse, 0x100, PT ;  /* 0x000001000200780c */ /* 0x040fe40003f06070 */
[----:B------:R-:W-:Y:S02]  /*02b0*/  VIMNMX.U32 R9, PT, PT, R2, 0x100, !PT ;  /* 0x0000010002097848 */ /* 0x000fe40007fe0000 */
[----:B------:R-:W-:-:S02]  /*02c0*/  SEL R0, RZ, 0x1, P0 ;  /* 0x00000001ff007807 */ /* 0x000fc40000000000 */
[----:B------:R-:W-:Y:S01]  /*02d0*/  LEA R26, R5, UR4, 0x4 ;  /* 0x00000004051a7c11 */ /* 0x000fe2000f8e20ff */
[----:B-1----:R-:W0:Y:S02]  /*02e0*/  MUFU.RCP R8, R8 ;  /* 0x0000000800087308 */ /* 0x002e240000001000 */
[----:B0-----:R-:W-:-:S06]  /*02f0*/  VIADD R6, R8, 0xffffffe ;  /* 0x0ffffffe08067836 */ /* 0x001fcc0000000000 */
[----:B------:R0:W1:Y:S02]  /*0300*/  F2I.FTZ.U32.TRUNC.NTZ R7, R6 ;  /* 0x0000000600077305 */ /* 0x000064000021f000 */
[----:B0-----:R-:W-:Y:S02]  /*0310*/  IMAD.MOV.U32 R6, RZ, RZ, RZ ;  /* 0x000000ffff067224 */ /* 0x001fe400078e00ff */
[----:B-1----:R-:W-:-:S04]  /*0320*/  IMAD R11, R11, R7, RZ ;  /* 0x000000070b0b7224 */ /* 0x002fc800078e02ff */
[----:B------:R-:W-:Y:S01]  /*0330*/  IMAD.HI.U32 R7, R7, R11, R6 ;  /* 0x0000000b07077227 */ /* 0x000fe200078e0006 */
[----:B------:R-:W-:-:S05]  /*0340*/  IADD3 R6, PT, PT, R9, -R2, -R0 ;  /* 0x8000000209067210 */ /* 0x000fca0007ffe800 */
[----:B------:R-:W-:-:S04]  /*0350*/  IMAD.HI.U32 R7, R7, R6, RZ ;  /* 0x0000000607077227 */ /* 0x000fc800078e00ff */
[----:B------:R-:W-:-:S04]  /*0360*/  IMAD.MOV R8, RZ, RZ, -R7 ;  /* 0x000000ffff087224 */ /* 0x000fc800078e0a07 */
[----:B------:R-:W-:-:S05]  /*0370*/  IMAD R6, R27, R8, R6 ;  /* 0x000000081b067224 */ /* 0x000fca00078e0206 */
[----:B------:R-:W-:-:S13]  /*0380*/  ISETP.GE.U32.AND P0, PT, R6, R27, PT ;  /* 0x0000001b0600720c */ /* 0x000fda0003f06070 */
[----:B------:R-:W-:Y:S01]  /*0390*/  @P0 IADD3 R6, PT, PT, -R27, R6, RZ ;  /* 0x000000061b060210 */ /* 0x000fe20007ffe1ff */
[----:B------:R-:W-:-:S03]  /*03a0*/  @P0 VIADD R7, R7, 0x1 ;  /* 0x0000000107070836 */ /* 0x000fc60000000000 */
[----:B------:R-:W-:Y:S01]  /*03b0*/  ISETP.GE.U32.AND P1, PT, R6, R27, PT ;  /* 0x0000001b0600720c */ /* 0x000fe20003f26070 */
[----:B------:R-:W-:-:S05]  /*03c0*/  VIADD R6, R5, 0x1 ;  /* 0x0000000105067836 */ /* 0x000fca0000000000 */
[----:B------:R-:W-:-:S07]  /*03d0*/  LOP3.LUT R6, R6, 0x3, RZ, 0xc0, !PT ;  /* 0x0000000306067812 */ /* 0x000fce00078ec0ff */
[----:B------:R-:W-:Y:S01]  /*03e0*/  @P1 VIADD R7, R7, 0x1 ;  /* 0x0000000107071836 */ /* 0x000fe20000000000 */
[----:B------:R-:W-:-:S04]  /*03f0*/  @!P2 LOP3.LUT R7, RZ, R27, RZ, 0x33, !PT ;  /* 0x0000001bff07a212 */ /* 0x000fc800078e33ff */
[----:B------:R-:W-:Y:S01]  /*0400*/  IADD3 R0, PT, PT, R0, R7, RZ ;  /* 0x0000000700007210 */ /* 0x000fe20007ffe0ff */
[----:B------:R-:W-:-:S05]  /*0410*/  VIADD R7, R5, 0xffffffff ;  /* 0xffffffff05077836 */ /* 0x000fca0000000000 */
[----:B------:R-:W-:-:S07]  /*0420*/  LOP3.LUT R7, R7, 0x3, RZ, 0xc0, !PT ;  /* 0x0000000307077812 */ /* 0x000fce00078ec0ff */
.L_x_6604:
[----:B------:R-:W-:Y:S01]  /*0430*/  ISETP.GT.U32.AND P0, PT, R5, 0x3f, PT ;  /* 0x0000003f0500780c */ /* 0x000fe20003f04070 */
[----:B------:R-:W-:-:S12]  /*0440*/  BSSY.RECONVERGENT B0, `(.L_x_6599) ;  /* 0x0000041000007945 */ /* 0x000fd80003800200 */
[----:B0-----:R-:W-:Y:S05]  /*0450*/  @P0 BRA `(.L_x_6600) ;  /* 0x0000000000fc0947 */ /* 0x001fea0003800000 */
[C---:B------:R-:W-:Y:S01]  /*0460*/  LOP3.LUT R14, R0.reuse, 0x3, RZ, 0xc0, !PT ;  /* 0x00000003000e7812 */ /* 0x040fe200078ec0ff */
[----:B------:R-:W-:Y:S01]  /*0470*/  BSSY.RECONVERGENT B1, `(.L_x_6601) ;  /* 0x000001a000017945 */ /* 0x000fe20003800200 */
[----:B------:R-:W-:Y:S01]  /*0480*/  ISETP.GE.U32.AND P0, PT, R0, 0x3, PT ;  /* 0x000000030000780c */ /* 0x000fe20003f06070 */
[----:B------:R-:W-:Y:S01]  /*0490*/  IMAD.MOV.U32 R33, RZ, RZ, R28 ;  /* 0x000000ffff217224 */ /* 0x000fe200078e001c */
[----:B------:R-:W-:-:S13]  /*04a0*/  ISETP.NE.AND P1, PT, R14, 0x3, PT ;  /* 0x000000030e00780c */ /* 0x000fda0003f25270 */
[----:B------:R-:W-:Y:S05]  /*04b0*/  @!P1 BRA `(.L_x_6602) ;  /* 0x0000000000549947 */ /* 0x000fea0003800000 */
[----:B------:R-:W0:Y:S01]  /*04c0*/  LDC.64 R12, c[0x0][0x390] ;  /* 0x0000e400ff0c7b82 */ /* 0x000e220000000a00 */
[----:B------:R-:W-:-:S04]  /*04d0*/  IMAD R9, R29, 0x100, R28 ;  /* 0x000001001d097824 */ /* 0x000fc800078e021c */
[----:B0-----:R-:W-:-:S06]  /*04e0*/  IMAD.WIDE R8, R9, 0x4, R12 ;  /* 0x0000000409087825 */ /* 0x001fcc00078e020c */
[----:B------:R-:W2:Y:S01]  /*04f0*/  LDG.E.128 R8, desc[UR6][R8.64] ;  /* 0x0000000608087981 */ /* 0x000ea2000c1e1d00 */
[----:B------:R-:W-:Y:S02]  /*0500*/  ISETP.NE.AND P1, PT, R14, RZ, PT ;  /* 0x000000ff0e00720c */ /* 0x000fe40003f25270 */
[----:B------:R-:W-:Y:S01]  /*0510*/  MOV R33, R2 ;  /* 0x0000000200217202 */ /* 0x000fe20000000f00 */
[----:B--2---:R0:W-:Y:S10]  /*0520*/  STS.128 [R26], R8 ;  /* 0x000000081a007388 */ /* 0x0041f40000000c00 */
        /* <DEDUP_REMOVED lines=9> */
[----:B------:R-:W-:Y:S01]  /*05c0*/  IMAD R18, R3, 0x10, R26 ;  /* 0x0000001003127824 */ /* 0x000fe200078e021a */
[----:B------:R-:W-:-:S03]  /*05d0*/  @P1 IADD3 R33, PT, PT, R27, R33, RZ ;  /* 0x000000211b211210 */ /* 0x000fc60007ffe0ff */
[----:B------:R-:W-:Y:S01]  /*05e0*/  @P1 IMAD R16, R3, 0x10, R18 ;  /* 0x0000001003101824 */ /* 0x000fe200078e0212 */
[----:B--2---:R1:W-:Y:S04]  /*05f0*/  STS.128 [R18], R8 ;  /* 0x0000000812007388 */ /* 0x0043e80000000c00 */
[----:B---3--:R1:W-:Y:S02]  /*0600*/  @P1 STS.128 [R16], R12 ;  /* 0x0000000c10001388 */ /* 0x0083e40000000c00 */
.L_x_6602:
[----:B------:R-:W-:Y:S05]  /*0610*/  BSYNC.RECONVERGENT B1 ;  /* 0x0000000000017941 */ /* 0x000fea0003800200 */
.L_x_6601:
[----:B------:R-:W-:Y:S05]  /*0620*/  @!P0 BRA `(.L_x_6600) ;  /* 0x0000000000888947 */ /* 0x000fea0003800000 */
[----:B------:R-:W2:Y:S01]  /*0630*/  S2UR UR5, SR_CgaCtaId ;  /* 0x00000000000579c3 */ /* 0x000ea20000008800 */
[----:B------:R-:W-:Y:S01]  /*0640*/  UMOV UR4, 0x400 ;  /* 0x0000040000047882 */ /* 0x000fe20000000000 */
[----:B------:R-:W-:Y:S01]  /*0650*/  IMAD R31, R29, 0x100, R33 ;  /* 0x000001001d1f7824 */ /* 0x000fe200078e0221 */
[----:B------:R-:W-:-:S03]  /*0660*/  UIADD3 UR4, UPT, UPT, UR4, 0x80, URZ ;  /* 0x0000008004047890 */ /* 0x000fc6000fffe0ff */
[--C-:B------:R-:W-:Y:S01]  /*0670*/  IMAD R30, R3, 0xc, R31.reuse ;  /* 0x0000000c031e7824 */ /* 0x100fe200078e021f */
[----:B------:R-:W-:Y:S01]  /*0680*/  IADD3 R36, PT, PT, R27, R31, RZ ;  /* 0x0000001f1b247210 */ /* 0x000fe20007ffe0ff */
[----:B------:R-:W-:Y:S01]  /*0690*/  IMAD R34, R3, 0x8, R31 ;  /* 0x0000000803227824 */ /* 0x000fe200078e021f */
[----:B--2---:R-:W-:-:S06]  /*06a0*/  ULEA UR4, UR5, UR4, 0x18 ;  /* 0x0000000405047291 */ /* 0x004fcc000f8ec0ff */
[----:B------:R-:W-:-:S07]  /*06b0*/  LEA R32, R33, UR4, 0x2 ;  /* 0x0000000421207c11 */ /* 0x000fce000f8e10ff */
.L_x_6603:
        /* <DEDUP_REMOVED lines=9> */
[--C-:B------:R-:W-:Y:S01]  /*0750*/  IMAD R35, R3, 0x10, R32.reuse ;  /* 0x0000001003237824 */ /* 0x100fe200078e0220 */
[--C-:B------:R-:W-:Y:S01]  /*0760*/  IADD3 R33, PT, PT, R27, R33, R27.reuse ;  /* 0x000000211b217210 */ /* 0x100fe20007ffe01b */
[C---:B------:R-:W-:Y:S01]  /*0770*/  IMAD R37, R3.reuse, 0x20, R32 ;  /* 0x0000002003257824 */ /* 0x040fe200078e0220 */
[C---:B------:R-:W-:Y:S01]  /*0780*/  LEA R30, R3.reuse, R30, 0x4 ;  /* 0x0000001e031e7211 */ /* 0x040fe200078e20ff */
[----:B------:R-:W-:Y:S01]  /*0790*/  IMAD R34, R3, 0x10, R34 ;  /* 0x0000001003227824 */ /* 0x000fe200078e0222 */
[----:B------:R-:W-:Y:S01]  /*07a0*/  IADD3 R33, PT, PT, R27, R33, R27 ;  /* 0x000000211b217210 */ /* 0x000fe20007ffe01b */
[C---:B------:R-:W-:Y:S01]  /*07b0*/  IMAD R36, R3.reuse, 0x10, R36 ;  /* 0x0000001003247824 */ /* 0x040fe200078e0224 */
[----:B------:R-:W-:-:S02]  /*07c0*/  LEA R31, R3, R31, 0x4 ;  /* 0x0000001f031f7211 */ /* 0x000fc400078e20ff */
        /* <DEDUP_REMOVED lines=8> */
.L_x_6600:
[----:B------:R-:W-:Y:S05]  /*0850*/  BSYNC.RECONVERGENT B0 ;  /* 0x0000000000007941 */ /* 0x000fea0003800200 */
.L_x_6599:
[----:B------:R-:W3:Y:S08]  /*0860*/  S2UR UR5, SR_CgaCtaId ;  /* 0x00000000000579c3 */ /* 0x000ef00000008800 */
[----:B------:R-:W-:Y:S01]  /*0870*/  BAR.SYNC.DEFER_BLOCKING 0x0 ;  /* 0x0000000000007b1d */ /* 0x000fe20000010000 */
[----:B01----:R-:W-:Y:S02]  /*0880*/  SHF.R.U32.HI R9, RZ, 0x6, R5 ;  /* 0x00000006ff097819 */ /* 0x003fe40000011605 */
[----:B------:R-:W-:-:S03]  /*0890*/  LOP3.LUT R10, R6, 0xfc, R28, 0xf8, !PT ;  /* 0x000000fc060a7812 */ /* 0x000fc600078ef81c */
[----:B------:R-:W-:Y:S02]  /*08a0*/  UMOV UR4, 0x400 ;  /* 0x0000040000047882 */ /* 0x000fe40000000000 */
[----:B---3--:R-:W-:Y:S02]  /*08b0*/  ULEA UR8, UR5, UR4, 0x18 ;  /* 0x0000000405087291 */ /* 0x008fe4000f8ec0ff */
[----:B------:R-:W-:-:S04]  /*08c0*/  UIADD3 UR4, UPT, UPT, UR4, 0x80, URZ ;  /* 0x0000008004047890 */ /* 0x000fc8000fffe0ff */
[----:B--2---:R-:W-:Y:S01]  /*08d0*/  LEA R8, R25, UR8, 0x2 ;  /* 0x0000000819087c11 */ /* 0x004fe2000f8e10ff */
[----:B------:R-:W-:-:S04]  /*08e0*/  ULEA UR4, UR5, UR4, 0x18 ;  /* 0x0000000405047291 */ /* 0x000fc8000f8ec0ff */
[----:B------:R-:W-:Y:S01]  /*08f0*/  IMAD R13, R9, 0x14, R8 ;  /* 0x00000014090d7824 */ /* 0x000fe200078e0208 */
[----:B------:R-:W-:-:S04]  /*0900*/  LOP3.LUT R8, R28, 0xfc, RZ, 0xc0, !PT ;  /* 0x000000fc1c087812 */ /* 0x000fc800078ec0ff */
[----:B------:R-:W0:Y:S01]  /*0910*/  LDS R15, [R13] ;  /* 0x000000000d0f7984 */ /* 0x000e220000000800 */
[C---:B------:R-:W-:Y:S02]  /*0920*/  LOP3.LUT R9, R8.reuse, 0x3, R5, 0xf8, !PT ;  /* 0x0000000308097812 */ /* 0x040fe400078ef805 */
[----:B------:R-:W-:Y:S01]  /*0930*/  LOP3.LUT R11, R8, 0x2, R25, 0xf6, !PT ;  /* 0x00000002080b7812 */ /* 0x000fe200078ef619 */
[----:B------:R-:W1:Y:S01]  /*0940*/  LDS R21, [R13+0x28] ;  /* 0x000028000d157984 */ /* 0x000e620000000800 */
[----:B------:R-:W-:Y:S02]  /*0950*/  LEA R9, R9, UR4, 0x2 ;  /* 0x0000000409097c11 */ /* 0x000fe4000f8e10ff */
[----:B------:R-:W-:Y:S02]  /*0960*/  LEA R8, R10, UR4, 0x2 ;  /* 0x000000040a087c11 */ /* 0x000fe4000f8e10ff */
[----:B------:R-:W-:Y:S01]  /*0970*/  LEA R14, R11, UR4, 0x2 ;  /* 0x000000040b0e7c11 */ /* 0x000fe2000f8e10ff */
[----:B------:R-:W-:Y:S01]  /*0980*/  LDS R12, [R9] ;  /* 0x00000000090c7984 */ /* 0x000fe20000000800 */
[----:B------:R-:W-:-:S03]  /*0990*/  LOP3.LUT R10, R7, 0xfc, R28, 0xf8, !PT ;  /* 0x000000fc070a7812 */ /* 0x000fc600078ef81c */
[----:B------:R2:W-:Y:S01]  /*09a0*/  LDS R13, [R8] ;  /* 0x00000000080d7984 */ /* 0x0005e20000000800 */
[----:B------:R-:W-:-:S03]  /*09b0*/  LEA R10, R10, UR4, 0x2 ;  /* 0x000000040a0a7c11 */ /* 0x000fc6000f8e10ff */
[----:B------:R-:W-:Y:S04]  /*09c0*/  LDS R14, [R14] ;  /* 0x000000000e0e7984 */ /* 0x000fe80000000800 */
[----:B------:R-:W-:Y:S01]  /*09d0*/  LDS R10, [R10] ;  /* 0x000000000a0a7984 */ /* 0x000fe20000000800 */
[----:B--2---:R-:W2:Y:S03]  /*09e0*/  LDC.64 R8, c[0x0][0x3a0] ;  /* 0x0000e800ff087b82 */ /* 0x004ea60000000a00 */
[----:B0-----:R-:W0:Y:S04]  /*09f0*/  SHFL.IDX PT, R17, R15, R25, 0x1c1f ;  /* 0x001c1f190f117589 */ /* 0x001e2800000e0000 */
[----:B-1----:R-:W1:Y:S04]  /*0a00*/  SHFL.IDX PT, R23, R21, R25, 0x1c1f ;  /* 0x001c1f1915177589 */ /* 0x002e6800000e0000 */
[----:B------:R-:W3:Y:S04]  /*0a10*/  SHFL.IDX PT, R18, R15, R6, 0x1c1f ;  /* 0x001c1f060f127589 */ /* 0x000ee800000e0000 */
[----:B------:R-:W4:Y:S04]  /*0a20*/  SHFL.IDX PT, R22, R21, R6, 0x1c1f ;  /* 0x001c1f0615167589 */ /* 0x000f2800000e0000 */
[----:B------:R-:W5:Y:S04]  /*0a30*/  SHFL.IDX PT, R19, R15, R24, 0x1c1f ;  /* 0x001c1f180f137589 */ /* 0x000f6800000e0000 */
[----:B------:R-:W2:Y:S04]  /*0a40*/  SHFL.IDX PT, R30, R21, R24, 0x1c1f ;  /* 0x001c1f18151e7589 */ /* 0x000ea800000e0000 */
[----:B------:R-:W2:Y:S01]  /*0a50*/  SHFL.IDX PT, R20, R15, R7, 0x1c1f ;  /* 0x001c1f070f147589 */ /* 0x000ea200000e0000 */
[----:B0-----:R-:W-:-:S03]  /*0a60*/  IMAD R16, R12, R17, RZ ;  /* 0x000000110c107224 */ /* 0x001fc600078e02ff */
[----:B------:R-:W0:Y:S01]  /*0a70*/  SHFL.IDX PT, R11, R21, R7, 0x1c1f ;  /* 0x001c1f07150b7589 */ /* 0x000e2200000e0000 */
[----:B-1----:R-:W-:Y:S02]  /*0a80*/  IMAD R12, R12, R23, RZ ;  /* 0x000000170c0c7224 */ /* 0x002fe400078e02ff */
[----:B---3--:R-:W-:Y:S02]  /*0a90*/  IMAD R17, R13, R18, R16 ;  /* 0x000000120d117224 */ /* 0x008fe400078e0210 */
[----:B------:R-:W-:Y:S02]  /*0aa0*/  IMAD.SHL.U32 R16, R29, 0x100, RZ ;  /* 0x000001001d107824 */ /* 0x000fe400078e00ff */
[----:B----4-:R-:W-:Y:S02]  /*0ab0*/  IMAD R13, R13, R22, R12 ;  /* 0x000000160d0d7224 */ /* 0x010fe400078e020c */
[----:B------:R-:W-:Y:S02]  /*0ac0*/  IMAD.IADD R29, R4, 0x1, R29 ;  /* 0x00000001041d7824 */ /* 0x000fe400078e021d */
[----:B-----5:R-:W-:Y:S01]  /*0ad0*/  IMAD R17, R14, R19, R17 ;  /* 0x000000130e117224 */ /* 0x020fe200078e0211 */
[----:B------:R-:W-:Y:S01]  /*0ae0*/  LOP3.LUT R19, R16, R5, RZ, 0xfc, !PT ;  /* 0x0000000510137212 */ /* 0x000fe200078efcff */
[----:B--2---:R-:W-:-:S04]  /*0af0*/  IMAD R13, R14, R30, R13 ;  /* 0x0000001e0e0d7224 */ /* 0x004fc800078e020d */
[----:B------:R-:W-:-:S04]  /*0b00*/  IMAD.WIDE R8, R19, 0x4, R8 ;  /* 0x0000000413087825 */ /* 0x000fc800078e0208 */
[C---:B------:R-:W-:Y:S01]  /*0b10*/  IMAD R17, R10.reuse, R20, R17 ;  /* 0x000000140a117224 */ /* 0x040fe200078e0211 */
[----:B------:R-:W-:Y:S01]  /*0b20*/  BAR.SYNC.DEFER_BLOCKING 0x0 ;  /* 0x0000000000007b1d */ /* 0x000fe20000010000 */
[----:B0-----:R-:W-:Y:S01]  /*0b30*/  IMAD R11, R10, R11, R13 ;  /* 0x0000000b0a0b7224 */ /* 0x001fe200078e020d */
[----:B------:R-:W-:-:S04]  /*0b40*/  SHF.L.U32 R10, R4, 0x2, RZ ;  /* 0x00000002040a7819 */ /* 0x000fc800000006ff */
[----:B------:R-:W-:Y:S01]  /*0b50*/  ISETP.GE.U32.AND P0, PT, R29, R10, PT ;  /* 0x0000000a1d00720c */ /* 0x000fe20003f06070 */
[----:B------:R0:W-:Y:S04]  /*0b60*/  STG.E desc[UR6][R8.64], R17 ;  /* 0x0000001108007986 */ /* 0x0001e8000c101906 */
[----:B------:R0:W-:Y:S08]  /*0b70*/  STG.E desc[UR6][R8.64+0x200], R11 ;  /* 0x0002000b08007986 */ /* 0x0001f0000c101906 */
[----:B------:R-:W-:Y:S05]  /*0b80*/  @!P0 BRA `(.L_x_6604) ;  /* 0xfffffff800288947 */ /* 0x000fea000383ffff */
[----:B------:R-:W-:Y:S05]  /*0b90*/  EXIT ;  /* 0x000000000000794d */ /* 0x000fea0003800000 */
.L_x_6605:
        /* <DEDUP_REMOVED lines=14> */
.L_x_39375:


//--------------------- .text._Z9cuda_gemmIiLi128ELi4ELi1ELi256ELi4ELi4ELi64ELi1ELi0EEviiiPT_S1_S1_iii --------------------------
	.section	.text._Z9cuda_gemmIiLi128ELi4ELi1ELi256ELi4ELi4ELi64ELi1ELi0EEviiiPT_S1_S1_iii,"ax",@progbits
	.align	128
        .global         _Z9cuda_gemmIiLi128ELi4ELi1ELi256ELi4ELi4ELi64ELi1ELi0EEviiiPT_S1_S1_iii
        .type           _Z9cuda_gemmIiLi128ELi4ELi1ELi256ELi4ELi4ELi64ELi1ELi0EEviiiPT_S1_S1_iii,@function
        .size           _Z9cuda_gemmIiLi128ELi4ELi1ELi256ELi4ELi4ELi64ELi1ELi0EEviiiPT_S1_S1_iii,(.L_x_38677 - _Z9cuda_gemmIiLi128ELi4ELi1ELi256ELi4ELi4ELi64ELi1ELi0EEviiiPT_S1_S1_iii)
        .other          _Z9cuda_gemmIiLi128ELi4ELi1ELi256ELi4ELi4ELi64ELi1ELi0EEviiiPT_S1_S1_iii,@"STO_CUDA_ENTRY STV_DEFAULT"
_Z9cuda_gemmIiLi128ELi4ELi1ELi256ELi4ELi4ELi64ELi1ELi0EEviiiPT_S1_S1_iii:
.text._Z9cuda_gemmIiLi128ELi4ELi1ELi256ELi4ELi4ELi64ELi1ELi0EEviiiPT_S1_S1_iii:
        /* <DEDUP_REMOVED lines=60> */
.L_x_6608:
        /* <DEDUP_REMOVED lines=25> */
.L_x_6607:
[----:B------:R-:W-:Y:S05]  /*0550*/  BSYNC.RECONVERGENT B0 ;  /* 0x0000000000007941 */ /* 0x000fea0003800200 */
.L_x_6606:
[----:B------:R-:W-:Y:S01]  /*0560*/  IMAD.MOV.U32 R4, RZ, RZ, 0x80 ;  /* 0x00000080ff047424 */ /* 0x000fe200078e00ff */
[----:B------:R-:W-:Y:S01]  /*0570*/  MOV R5, 0x5a0 ;  /* 0x000005a000057802 */ /* 0x000fe20000000f00 */
[----:B------:R-:W-:-:S07]  /*0580*/  IMAD.MOV.U32 R25, RZ, RZ, R0 ;  /* 0x000000ffff197224 */ /* 0x000fce00078e0000 */
[----:B0-----:R-:W-:Y:S05]  /*0590*/  CALL.REL.NOINC `($__internal_174_$__cuda_sm20_div_s16) ;  /* 0x0000001800247944 */ /* 0x001fea0003c00000 */
[----:B------:R-:W-:Y:S01]  /*05a0*/  MOV R0, UR8 ;  /* 0x0000000800007c02 */ /* 0x000fe20008000f00 */
[----:B------:R-:W-:Y:S01]  /*05b0*/  IMAD.MOV.U32 R4, RZ, RZ, 0x4 ;  /* 0x00000004ff047424 */ /* 0x000fe200078e00ff */
[----:B------:R-:W-:Y:S02]  /*05c0*/  MOV R5, 0x5f0 ;  /* 0x000005f000057802 */ /* 0x000fe40000000f00 */
[----:B------:R-:W-:-:S07]  /*05d0*/  PRMT R25, R0, 0x9910, RZ ;  /* 0x0000991000197816 */ /* 0x000fce00000000ff */
[----:B------:R-:W-:Y:S05]  /*05e0*/  CALL.REL.NOINC `($__internal_174_$__cuda_sm20_div_s16) ;  /* 0x0000001800107944 */ /* 0x000fea0003c00000 */
        /* <DEDUP_REMOVED lines=10> */
[----:B------:R-:W-:Y:S01]  /*0690*/  MOV R2, RZ ;  /* 0x000000ff00027202 */ /* 0x000fe20000000f00 */
[----:B------:R-:W2:Y:S01]  /*06a0*/  LDCU.64 UR6, c[0x0][0x3a8] ;  /* 0x00007500ff0677ac */ /* 0x000ea20008000a00 */
[----:B------:R-:W-:Y:S01]  /*06b0*/  ISETP.NE.U32.AND P2, PT, R7, RZ, PT ;  /* 0x000000ff0700720c */ /* 0x000fe20003f45070 */
[----:B0-----:R-:W-:Y:S01]  /*06c0*/  USHF.L.U32 UR9, UR13, 0x2, URZ ;  /* 0x000000020d097899 */ /* 0x001fe200080006ff */
[----:B-1----:R-:W-:Y:S02]  /*06d0*/  VIADD R4, R0, 0xffffffe ;  /* 0x0ffffffe00047836 */ /* 0x002fe40000000000 */
[----:B--2---:R-:W-:Y:S02]  /*06e0*/  IMAD.U32 R8, RZ, RZ, UR7 ;  /* 0x00000007ff087e24 */ /* 0x004fe4000f8e00ff */
[----:B------:R-:W0:Y:S01]  /*06f0*/  F2I.FTZ.U32.TRUNC.NTZ R3, R4 ;  /* 0x0000000400037305 */ /* 0x000e22000021f000 */
[----:B------:R-:W-:-:S04]  /*0700*/  UISETP.LT.AND UP0, UPT, UR6, 0x4, UPT ;  /* 0x000000040600788c */ /* 0x000fc8000bf01270 */
[----:B------:R-:W-:-:S03]  /*0710*/  USEL UR5, UR6, 0x4, UP0 ;  /* 0x0000000406057887 */ /* 0x000fc60008000000 */
[----:B------:R-:W1:Y:S01]  /*0720*/  I2F.U32.RP R5, UR9 ;  /* 0x0000000900057d06 */ /* 0x000e620008209000 */
[----:B0-----:R-:W-:-:S04]  /*0730*/  IMAD R9, R9, R3, RZ ;  /* 0x0000000309097224 */ /* 0x001fc800078e02ff */
[----:B------:R-:W-:Y:S01]  /*0740*/  IMAD.HI.U32 R3, R3, R9, R2 ;  /* 0x0000000903037227 */ /* 0x000fe200078e0002 */
[----:B------:R-:W-:Y:S02]  /*0750*/  SHF.L.U32 R2, R28, 0x2, RZ ;  /* 0x000000021c027819 */ /* 0x000fe400000006ff */
[----:B-1----:R-:W0:Y:S01]  /*0760*/  MUFU.RCP R5, R5 ;  /* 0x0000000500057308 */ /* 0x002e220000001000 */
[----:B------:R-:W-:Y:S02]  /*0770*/  IMAD R9, RZ, RZ, -UR9 ;  /* 0x80000009ff097e24 */ /* 0x000fe4000f8e02ff */
[----:B------:R-:W-:-:S04]  /*0780*/  IMAD.HI.U32 R29, R3, R28, RZ ;  /* 0x0000001c031d7227 */ /* 0x000fc800078e00ff */
[----:B------:R-:W-:Y:S02]  /*0790*/  IMAD.MOV R0, RZ, RZ, -R29 ;  /* 0x000000ffff007224 */ /* 0x000fe400078e0a1d */
[----:B------:R-:W-:Y:S02]  /*07a0*/  VIADD R4, R2, UR9 ;  /* 0x0000000902047c36 */ /* 0x000fe40008000000 */
[----:B------:R-:W-:Y:S02]  /*07b0*/  HFMA2 R2, -RZ, RZ, 0, 0 ;  /* 0x00000000ff027431 */ /* 0x000fe400000001ff */
[----:B------:R-:W-:Y:S01]  /*07c0*/  IMAD R0, R7, R0, R28 ;  /* 0x0000000007007224 */ /* 0x000fe200078e021c */
[----:B------:R-:W-:-:S04]  /*07d0*/  ISETP.GE.U32.AND P1, PT, R4, 0x100, PT ;  /* 0x000001000400780c */ /* 0x000fc80003f26070 */
[----:B------:R-:W-:Y:S01]  /*07e0*/  ISETP.GE.U32.AND P0, PT, R0, R7, PT ;  /* 0x000000070000720c */ /* 0x000fe20003f06070 */
[----:B0-----:R-:W-:Y:S01]  /*07f0*/  VIADD R3, R5, 0xffffffe ;  /* 0x0ffffffe05037836 */ /* 0x001fe20000000000 */
[----:B------:R-:W-:Y:S02]  /*0800*/  VIMNMX.U32 R5, PT, PT, R4, 0x100, !PT ;  /* 0x0000010004057848 */ /* 0x000fe40007fe0000 */
[----:B------:R-:W-:-:S03]  /*0810*/  SEL R27, RZ, 0x1, P1 ;  /* 0x00000001ff1b7807 */ /* 0x000fc60000800000 */
[----:B------:R-:W0:Y:S01]  /*0820*/  F2I.FTZ.U32.TRUNC.NTZ R3, R3 ;  /* 0x0000000300037305 */ /* 0x000e22000021f000 */
[----:B------:R-:W-:-:S05]  /*0830*/  IADD3 R5, PT, PT, R5, -R4, -R27 ;  /* 0x8000000405057210 */ /* 0x000fca0007ffe81b */
[----:B------:R-:W-:Y:S01]  /*0840*/  @P0 IMAD.IADD R0, R0, 0x1, -R7 ;  /* 0x0000000100000824 */ /* 0x000fe200078e0a07 */
[----:B------:R-:W-:-:S04]  /*0850*/  @P0 IADD3 R29, PT, PT, R29, 0x1, RZ ;  /* 0x000000011d1d0810 */ /* 0x000fc80007ffe0ff */
[----:B------:R-:W-:Y:S01]  /*0860*/  ISETP.GE.U32.AND P1, PT, R0, R7, PT ;  /* 0x000000070000720c */ /* 0x000fe20003f26070 */
[----:B0-----:R-:W-:-:S04]  /*0870*/  IMAD R9, R9, R3, RZ ;  /* 0x0000000309097224 */ /* 0x001fc800078e02ff */
[----:B------:R-:W-:-:S08]  /*0880*/  IMAD.HI.U32 R2, R3, R9, R2 ;  /* 0x0000000903027227 */ /* 0x000fd000078e0002 */
[----:B------:R-:W-:Y:S01]  /*0890*/  @P1 VIADD R29, R29, 0x1 ;  /* 0x000000011d1d1836 */ /* 0x000fe20000000000 */
[----:B------:R-:W-:Y:S01]  /*08a0*/  @!P2 LOP3.LUT R29, RZ, R7, RZ, 0x33, !PT ;  /* 0x00000007ff1da212 */ /* 0x000fe200078e33ff */
[----:B------:R-:W-:Y:S01]  /*08b0*/  IMAD.HI.U32 R0, R2, R5, RZ ;  /* 0x0000000502007227 */ /* 0x000fe200078e00ff */
[----:B------:R-:W-:-:S03]  /*08c0*/  ISETP.NE.U32.AND P2, PT, RZ, UR9, PT ;  /* 0x00000009ff007c0c */ /* 0x000fc6000bf45070 */
[----:B------:R-:W-:-:S04]  /*08d0*/  IMAD.MOV R2, RZ, RZ, -R0 ;  /* 0x000000ffff027224 */ /* 0x000fc800078e0a00 */
[----:B------:R-:W-:Y:S02]  /*08e0*/  IMAD R5, R2, UR9, R5 ;  /* 0x0000000902057c24 */ /* 0x000fe4000f8e0205 */
[----:B------:R-:W-:-:S03]  /*08f0*/  IMAD.MOV R2, RZ, RZ, -R29 ;  /* 0x000000ffff027224 */ /* 0x000fc600078e0a1d */
[----:B------:R-:W-:Y:S01]  /*0900*/  ISETP.GE.U32.AND P0, PT, R5, UR9, PT ;  /* 0x0000000905007c0c */ /* 0x000fe2000bf06070 */
[----:B------:R-:W-:Y:S01]  /*0910*/  IMAD R7, R7, R2, R28 ;  /* 0x0000000207077224 */ /* 0x000fe200078e021c */
[----:B------:R-:W-:-:S03]  /*0920*/  LOP3.LUT R28, R28, 0x3, RZ, 0xc0, !PT ;  /* 0x000000031c1c7812 */ /* 0x000fc600078ec0ff */
[C---:B------:R-:W-:Y:S01]  /*0930*/  VIADD R23, R7.reuse, 0x1 ;  /* 0x0000000107177836 */ /* 0x040fe20000000000 */
[----:B------:R-:W-:-:S04]  /*0940*/  LOP3.LUT R24, R7, 0x3, RZ, 0xc0, !PT ;  /* 0x0000000307187812 */ /* 0x000fc800078ec0ff */
[C---:B------:R-:W-:Y:S01]  /*0950*/  IADD3 R2, PT, PT, R24.reuse, 0x2, RZ ;  /* 0x0000000218027810 */ /* 0x040fe20007ffe0ff */
[----:B------:R-:W-:Y:S01]  /*0960*/  VIADD R4, R24, 0x1 ;  /* 0x0000000118047836 */ /* 0x000fe20000000000 */
[----:B------:R-:W-:Y:S01]  /*0970*/  LOP3.LUT R23, R23, 0x3, RZ, 0xc0, !PT ;  /* 0x0000000317177812 */ /* 0x000fe200078ec0ff */
[----:B------:R-:W-:Y:S01]  /*0980*/  @P0 VIADD R0, R0, 0x1 ;  /* 0x0000000100000836 */ /* 0x000fe20000000000 */
[----:B------:R-:W-:Y:S02]  /*0990*/  @P0 IADD3 R5, PT, PT, R5, -UR9, RZ ;  /* 0x8000000905050c10 */ /* 0x000fe4000fffe0ff */
[----:B------:R-:W-:Y:S02]  /*09a0*/  ISETP.GE.AND P3, PT, R4, UR7, PT ;  /* 0x0000000704007c0c */ /* 0x000fe4000bf66270 */
[----:B------:R-:W-:Y:S01]  /*09b0*/  ISETP.GE.U32.AND P1, PT, R5, UR9, PT ;  /* 0x0000000905007c0c */ /* 0x000fe2000bf26070 */
[----:B------:R-:W-:Y:S01]  /*09c0*/  VIADD R5, R24, 0x3 ;  /* 0x0000000318057836 */ /* 0x000fe20000000000 */
[----:B------:R-:W-:-:S02]  /*09d0*/  SEL R3, R8, RZ, P3 ;  /* 0x000000ff08037207 */ /* 0x000fc40001800000 */
[----:B------:R-:W-:Y:S02]  /*09e0*/  ISETP.GE.AND P0, PT, R2, UR7, PT ;  /* 0x0000000702007c0c */ /* 0x000fe4000bf06270 */
[----:B------:R-:W-:Y:S01]  /*09f0*/  ISETP.GE.AND P3, PT, R5, UR7, PT ;  /* 0x0000000705007c0c */ /* 0x000fe2000bf66270 */
[----:B------:R-:W-:Y:S01]  /*0a00*/  IMAD.IADD R4, R4, 0x1, -R3 ;  /* 0x0000000104047824 */ /* 0x000fe200078e0a03 */
[C---:B------:R-:W-:Y:S02]  /*0a10*/  SEL R3, R8.reuse, RZ, P0 ;  /* 0x000000ff08037207 */ /* 0x040fe40000000000 */
[----:B------:R-:W-:Y:S02]  /*0a20*/  SEL R6, R8, RZ, P3 ;  /* 0x000000ff08067207 */ /* 0x000fe40001800000 */
[----:B------:R-:W-:Y:S01]  /*0a30*/  ISETP.GE.AND P0, PT, R24, UR7, PT ;  /* 0x0000000718007c0c */ /* 0x000fe2000bf06270 */
[----:B------:R-:W-:Y:S01]  /*0a40*/  IMAD.IADD R3, R2, 0x1, -R3 ;  /* 0x0000000102037824 */ /* 0x000fe200078e0a03 */
[----:B------:R-:W-:Y:S01]  /*0a50*/  @P1 IADD3 R0, PT, PT, R0, 0x1, RZ ;  /* 0x0000000100001810 */ /* 0x000fe20007ffe0ff */
[----:B------:R-:W-:Y:S01]  /*0a60*/  UPRMT UR7, UR8, 0x9910, URZ ;  /* 0x0000991008077896 */ /* 0x000fe200080000ff */
[----:B------:R-:W-:-:S02]  /*0a70*/  @!P2 LOP3.LUT R0, RZ, UR9, RZ, 0x33, !PT ;  /* 0x00000009ff00ac12 */ /* 0x000fc4000f8e33ff */
[----:B------:R-:W-:Y:S02]  /*0a80*/  IADD3 R2, PT, PT, R5, -R6, RZ ;  /* 0x8000000605027210 */ /* 0x000fe40007ffe0ff */
[----:B------:R-:W-:Y:S01]  /*0a90*/  SEL R5, R8, RZ, P0 ;  /* 0x000000ff08057207 */ /* 0x000fe20000000000 */
[----:B------:R-:W-:Y:S01]  /*0aa0*/  IMAD.IADD R27, R27, 0x1, R0 ;  /* 0x000000011b1b7824 */ /* 0x000fe200078e0200 */
[----:B------:R-:W-:Y:S02]  /*0ab0*/  IADD3 R0, PT, PT, R7, -0x1, RZ ;  /* 0xffffffff07007810 */ /* 0x000fe40007ffe0ff */
[C---:B------:R-:W-:Y:S01]  /*0ac0*/  LOP3.LUT R22, R24.reuse, 0x2, RZ, 0x3c, !PT ;  /* 0x0000000218167812 */ /* 0x040fe200078e3cff */
[----:B------:R-:W-:Y:S01]  /*0ad0*/  IMAD.IADD R5, R24, 0x1, -R5 ;  /* 0x0000000118057824 */ /* 0x000fe200078e0a05 */
[----:B------:R-:W-:-:S07]  /*0ae0*/  LOP3.LUT R0, R0, 0x3, RZ, 0xc0, !PT ;  /* 0x0000000300007812 */ /* 0x000fce00078ec0ff */
.L_x_6632:
[----:B0-----:R-:W0:Y:S01]  /*0af0*/  S2R R16, SR_TID.X ;  /* 0x0000000000107919 */ /* 0x001e220000002100 */
[----:B------:R-:W-:Y:S01]  /*0b00*/  BSSY.RECONVERGENT B0, `(.L_x_6609) ;  /* 0x0000059000007945 */ /* 0x000fe20003800200 */
[----:B-1----:R1:W-:Y:S01]  /*0b10*/  STL.64 [R1], RZ ;  /* 0x000000ff01007387 */ /* 0x0023e20000100a00 */
[----:B0-----:R-:W-:-:S13]  /*0b20*/  ISETP.GT.U32.AND P0, PT, R16, 0x3f, PT ;  /* 0x0000003f1000780c */ /* 0x001fda0003f04070 */
[----:B-123--:R-:W-:Y:S05]  /*0b30*/  @P0 BRA `(.L_x_6610) ;  /* 0x0000000400540947 */ /* 0x00efea0003800000 */
[C---:B------:R-:W-:Y:S01]  /*0b40*/  LOP3.LUT R15, R27.reuse, 0x3, RZ, 0xc0, !PT ;  /* 0x000000031b0f7812 */ /* 0x040fe200078ec0ff */
[----:B------:R-:W-:Y:S01]  /*0b50*/  BSSY.RECONVERGENT B1, `(.L_x_6611) ;  /* 0x0000025000017945 */ /* 0x000fe20003800200 */
[----:B------:R-:W-:Y:S01]  /*0b60*/  ISETP.GE.U32.AND P1, PT, R27, 0x3, PT ;  /* 0x000000031b00780c */ /* 0x000fe20003f26070 */
[----:B------:R-:W-:Y:S01]  /*0b70*/  IMAD.SHL.U32 R35, R16, 0x4, RZ ;  /* 0x0000000410237824 */ /* 0x000fe200078e00ff */
[----:B------:R-:W-:-:S13]  /*0b80*/  ISETP.NE.AND P0, PT, R15, 0x3, PT ;  /* 0x000000030f00780c */ /* 0x000fda0003f05270 */
        /* <DEDUP_REMOVED lines=33> */
.L_x_6612:
[----:B------:R-:W-:Y:S05]  /*0da0*/  BSYNC.RECONVERGENT B1 ;  /* 0x0000000000017941 */ /* 0x000fea0003800200 */
.L_x_6611:
[----:B------:R-:W-:Y:S05]  /*0db0*/  @!P1 BRA `(.L_x_6610) ;  /* 0x0000000000b49947 */ /* 0x000fea0003800000 */
[----:B------:R-:W2:Y:S01]  /*0dc0*/  S2UR UR8, SR_CgaCtaId ;  /* 0x00000000000879c3 */ /* 0x000ea20000008800 */
[----:B------:R-:W-:Y:S01]  /*0dd0*/  UMOV UR6, 0x400 ;  /* 0x0000040000067882 */ /* 0x000fe20000000000 */
[----:B------:R-:W-:Y:S01]  /*0de0*/  IMAD.U32 R34, RZ, RZ, UR4 ;  /* 0x00000004ff227e24 */ /* 0x000fe2000f8e00ff */
[----:B------:R-:W-:-:S04]  /*0df0*/  UIADD3 UR6, UPT, UPT, UR6, 0x80, URZ ;  /* 0x0000008006067890 */ /* 0x000fc8000fffe0ff */
[----:B------:R-:W-:Y:S01]  /*0e00*/  LEA R34, R34, R35, 0x8 ;  /* 0x0000002322227211 */ /* 0x000fe200078e40ff */
[----:B------:R-:W3:Y:S04]  /*0e10*/  LDC R31, c[0x0][0x360] ;  /* 0x0000d800ff1f7b82 */ /* 0x000ee80000000800 */
[----:B------:R-:W-:Y:S01]  /*0e20*/  VIADD R32, R34, UR9 ;  /* 0x0000000922207c36 */ /* 0x000fe20008000000 */
[----:B--2---:R-:W-:-:S06]  /*0e30*/  ULEA UR6, UR8, UR6, 0x18 ;  /* 0x0000000608067291 */ /* 0x004fcc000f8ec0ff */
[----:B------:R-:W-:Y:S01]  /*0e40*/  LEA R33, R35, UR6, 0x2 ;  /* 0x0000000623217c11 */ /* 0x000fe2000f8e10ff */
[C-C-:B---3--:R-:W-:Y:S02]  /*0e50*/  IMAD R30, R31.reuse, 0xc, R34.reuse ;  /* 0x0000000c1f1e7824 */ /* 0x148fe400078e0222 */
[----:B------:R-:W-:-:S07]  /*0e60*/  IMAD R31, R31, 0x8, R34 ;  /* 0x000000081f1f7824 */ /* 0x000fce00078e0222 */
.L_x_6613:
[----:B01----:R-:W0:Y:S02]  /*0e70*/  LDC.64 R16, c[0x0][0x390] ;  /* 0x0000e400ff107b82 */ /* 0x003e240000000a00 */
[----:B0-----:R-:W-:-:S06]  /*0e80*/  IMAD.WIDE R12, R34, 0x4, R16 ;  /* 0x00000004220c7825 */ /* 0x001fcc00078e0210 */
        /* <DEDUP_REMOVED lines=9> */
[----:B------:R-:W-:Y:S02]  /*0f20*/  IMAD R36, R36, 0x10, R33 ;  /* 0x0000001024247824 */ /* 0x000fe400078e0221 */
[----:B------:R-:W-:-:S03]  /*0f30*/  IMAD.U32 R37, RZ, RZ, UR13 ;  /* 0x0000000dff257e24 */ /* 0x000fc6000f8e00ff */
[----:B---3--:R0:W-:Y:S02]  /*0f40*/  STS.128 [R36], R8 ;  /* 0x0000000824007388 */ /* 0x0081e40000000c00 */
[----:B------:R-:W-:Y:S01]  /*0f50*/  LEA R37, R37, R33, 0x5 ;  /* 0x0000002125257211 */ /* 0x000fe200078e28ff */
[----:B0-----:R-:W-:Y:S02]  /*0f60*/  IMAD.U32 R8, RZ, RZ, UR13 ;  /* 0x0000000dff087e24 */ /* 0x001fe4000f8e00ff */
[----:B------:R-:W-:Y:S02]  /*0f70*/  IMAD.U32 R10, RZ, RZ, UR9 ;  /* 0x00000009ff0a7e24 */ /* 0x000fe4000f8e00ff */
[----:B------:R-:W-:Y:S02]  /*0f80*/  IMAD R8, R8, 0x30, R33 ;  /* 0x0000003008087824 */ /* 0x000fe400078e0221 */
[----:B------:R-:W-:Y:S01]  /*0f90*/  IMAD.U32 R9, RZ, RZ, UR13 ;  /* 0x0000000dff097e24 */ /* 0x000fe2000f8e00ff */
[----:B------:R-:W-:Y:S01]  /*0fa0*/  IADD3 R35, PT, PT, R10, UR9, R35 ;  /* 0x000000090a237c10 */ /* 0x000fe2000fffe023 */
[----:B------:R-:W-:Y:S01]  /*0fb0*/  IMAD.U32 R11, RZ, RZ, UR13 ;  /* 0x0000000dff0b7e24 */ /* 0x000fe2000f8e00ff */
[----:B------:R-:W-:Y:S01]  /*0fc0*/  MOV R10, UR13 ;  /* 0x0000000d000a7c02 */ /* 0x000fe20008000f00 */
[----:B------:R-:W-:-:S02]  /*0fd0*/  IMAD R30, R9, 0x10, R30 ;  /* 0x00000010091e7824 */ /* 0x000fc400078e021e */
[----:B------:R-:W-:Y:S01]  /*0fe0*/  IMAD R32, R9, 0x10, R32 ;  /* 0x0000001009207824 */ /* 0x000fe200078e0220 */
[----:B------:R-:W-:Y:S01]  /*0ff0*/  LEA R31, R10, R31, 0x4 ;  /* 0x0000001f0a1f7211 */ /* 0x000fe200078e20ff */
[----:B------:R-:W-:Y:S01]  /*1000*/  IMAD R34, R11, 0x10, R34 ;  /* 0x000000100b227824 */ /* 0x000fe200078e0222 */
[----:B--2---:R0:W-:Y:S04]  /*1010*/  STS.128 [R37], R12 ;  /* 0x0000000c25007388 */ /* 0x0041e80000000c00 */
[----:B----4-:R2:W-:Y:S01]  /*1020*/  STS.128 [R8], R16 ;  /* 0x0000001008007388 */ /* 0x0105e20000000c00 */
[----:B0-----:R-:W-:-:S04]  /*1030*/  MOV R12, UR9 ;  /* 0x00000009000c7c02 */ /* 0x001fc80008000f00 */
[----:B------:R-:W-:Y:S01]  /*1040*/  IADD3 R35, PT, PT, R12, UR9, R35 ;  /* 0x000000090c237c10 */ /* 0x000fe2000fffe023 */
[----:B------:R-:W-:-:S03]  /*1050*/  IMAD.U32 R12, RZ, RZ, UR13 ;  /* 0x0000000dff0c7e24 */ /* 0x000fc6000f8e00ff */
[----:B------:R-:W-:Y:S02]  /*1060*/  ISETP.GE.U32.AND P0, PT, R35, 0x100, PT ;  /* 0x000001002300780c */ /* 0x000fe40003f06070 */
[----:B------:R-:W-:-:S11]  /*1070*/  LEA R33, R12, R33, 0x6 ;  /* 0x000000210c217211 */ /* 0x000fd600078e30ff */
[----:B--2---:R-:W-:Y:S05]  /*1080*/  @!P0 BRA `(.L_x_6613) ;  /* 0xfffffffc00788947 */ /* 0x004fea000383ffff */
.L_x_6610:
[----:B------:R-:W-:Y:S05]  /*1090*/  BSYNC.RECONVERGENT B0 ;  /* 0x0000000000007941 */ /* 0x000fea0003800200 */
.L_x_6609:
[----:B------:R-:W-:Y:S01]  /*10a0*/  BAR.SYNC.DEFER_BLOCKING 0x0 ;  /* 0x0000000000007b1d */ /* 0x000fe20000010000 */
[----:B------:R-:W-:Y:S02]  /*10b0*/  ISETP.GE.AND P0, PT, R26, 0x1, PT ;  /* 0x000000011a00780c */ /* 0x000fe40003f06270 */
[----:B01----:R-:W-:-:S11]  /*10c0*/  CS2R R8, SRZ ;  /* 0x0000000000087805 */ /* 0x003fd6000001ff00 */
[----:B------:R-:W-:Y:S05]  /*10d0*/  @!P0 BRA `(.L_x_6614) ;  /* 0x0000000400d48947 */ /* 0x000fea0003800000 */
[----:B------:R-:W-:Y:S01]  /*10e0*/  BSSY B1, `(.L_x_6615) ;  /* 0x0000073000017945 */ /* 0x000fe20003800000 */
[----:B------:R-:W-:Y:S02]  /*10f0*/  IMAD.MOV.U32 R15, RZ, RZ, RZ ;  /* 0x000000ffff0f7224 */ /* 0x000fe400078e00ff */
[----:B------:R-:W-:-:S07]  /*1100*/  IMAD.MOV.U32 R9, RZ, RZ, RZ ;  /* 0x000000ffff097224 */ /* 0x000fce00078e00ff */
.L_x_6631:
[----:B0-----:R-:W0:Y:S01]  /*1110*/  S2R R11, SR_TID.X ;  /* 0x00000000000b7919 */ /* 0x001e220000002100 */
[----:B-1----:R-:W1:Y:S01]  /*1120*/  LDC R10, c[0x0][0x3ac] ;  /* 0x0000eb00ff0a7b82 */ /* 0x002e620000000800 */
[----:B--2-4-:R-:W-:Y:S02]  /*1130*/  VIMNMX R8, PT, PT, R26, 0x80, PT ;  /* 0x000000801a087848 */ /* 0x014fe40003fe0100 */
[C---:B------:R-:W-:Y:S02]  /*1140*/  IADD3 R12, PT, PT, -R29.reuse, RZ, RZ ;  /* 0x000000ff1d0c7210 */ /* 0x040fe40007ffe1ff */
[----:B------:R-:W-:Y:S02]  /*1150*/  ISETP.GE.AND P5, PT, R29, UR5, PT ;  /* 0x000000051d007c0c */ /* 0x000fe4000bfa6270 */
[C---:B-1----:R-:W-:Y:S02]  /*1160*/  ISETP.GT.AND P1, PT, R10.reuse, RZ, PT ;  /* 0x000000ff0a00720c */ /* 0x042fe40003f24270 */
[----:B------:R-:W-:-:S02]  /*1170*/  ISETP.GE.AND P2, PT, R10, 0x2, PT ;  /* 0x000000020a00780c */ /* 0x000fc40003f46270 */
[C---:B------:R-:W-:Y:S02]  /*1180*/  ISETP.GE.AND P3, PT, R10.reuse, 0x3, PT ;  /* 0x000000030a00780c */ /* 0x040fe40003f66270 */
[----:B------:R-:W-:Y:S01]  /*1190*/  ISETP.GE.AND P4, PT, R10, 0x4, PT ;  /* 0x000000040a00780c */ /* 0x000fe20003f86270 */
[----:B0-----:R-:W-:-:S04]  /*11a0*/  IMAD R12, R8, R12, R11 ;  /* 0x0000000c080c7224 */ /* 0x001fc800078e020b */
[--C-:B------:R-:W-:Y:S02]  /*11b0*/  IMAD.IADD R11, R12, 0x1, R9.reuse ;  /* 0x000000010c0b7824 */ /* 0x100fe400078e0209 */
[----:B------:R-:W-:-:S05]  /*11c0*/  IMAD.IADD R9, R8, 0x1, R9 ;  /* 0x0000000108097824 */ /* 0x000fca00078e0209 */
[----:B------:R-:W-:Y:S01]  /*11d0*/  ISETP.GE.AND P0, PT, R9, R26, PT ;  /* 0x0000001a0900720c */ /* 0x000fe20003f06270 */
[----:B---3--:R-:W-:-:S12]  /*11e0*/  @!P1 BRA `(.L_x_6616) ;  /* 0x00000000001c9947 */ /* 0x008fd80003800000 */
[----:B------:R-:W0:Y:S01]  /*11f0*/  S2UR UR8, SR_CgaCtaId ;  /* 0x00000000000879c3 */ /* 0x000e220000008800 */
[----:B------:R-:W-:Y:S01]  /*1200*/  UMOV UR6, 0x400 ;  /* 0x0000040000067882 */ /* 0x000fe20000000000 */
[----:B------:R-:W-:Y:S01]  /*1210*/  IMAD R6, R11, R10, R24 ;  /* 0x0000000a0b067224 */ /* 0x000fe200078e0218 */
[----:B------:R-:W-:-:S04]  /*1220*/  UIADD3 UR6, UPT, UPT, UR6, 0x80, URZ ;  /* 0x0000008006067890 */ /* 0x000fc8000fffe0ff */
[----:B0-----:R-:W-:-:S06]  /*1230*/  ULEA UR6, UR8, UR6, 0x18 ;  /* 0x0000000608067291 */ /* 0x001fcc000f8ec0ff */
[----:B------:R-:W-:-:S06]  /*1240*/  LEA R6, R6, UR6, 0x2 ;  /* 0x0000000606067c11 */ /* 0x000fcc000f8e10ff */
[----:B------:R-:W0:Y:S02]  /*1250*/  LDS R6, [R6] ;  /* 0x0000000006067984 */ /* 0x000e240000000800 */
.L_x_6616:
        /* <DEDUP_REMOVED lines=8> */
.L_x_6617:
        /* <DEDUP_REMOVED lines=8> */
.L_x_6618:
        /* <DEDUP_REMOVED lines=8> */
.L_x_6619:
[----:B------:R-:W-:Y:S04]  /*13e0*/  BSSY B0, `(.L_x_6620) ;  /* 0x0000040000007945 */ /* 0x000fe80003800000 */
[----:B------:R-:W-:Y:S05]  /*13f0*/  @P5 BRA `(.L_x_6621) ;  /* 0x0000000000f85947 */ /* 0x000fea0003800000 */
[----:B------:R-:W5:Y:S01]  /*1400*/  S2R R11, SR_CgaCtaId ;  /* 0x00000000000b7919 */ /* 0x000f620000008800 */
[----:B------:R-:W-:Y:S01]  /*1410*/  ISETP.GT.U32.AND P1, PT, R10, 0x40, PT ;  /* 0x000000400a00780c */ /* 0x000fe20003f24070 */
[----:B--2-4-:R-:W-:Y:S01]  /*1420*/  IMAD R8, R15, UR7, RZ ;  /* 0x000000070f087c24 */ /* 0x014fe2000f8e02ff */
[----:B------:R-:W-:Y:S01]  /*1430*/  MOV R10, 0x400 ;  /* 0x00000400000a7802 */ /* 0x000fe20000000f00 */
[----:B------:R-:W-:-:S03]  /*1440*/  IMAD.MOV.U32 R12, RZ, RZ, R29 ;  /* 0x000000ffff0c7224 */ /* 0x000fc600078e001d */
[----:B-----5:R-:W-:Y:S01]  /*1450*/  LEA R10, R11, R10, 0x18 ;  /* 0x0000000a0b0a7211 */ /* 0x020fe200078ec0ff */
[----:B------:R-:W-:-:S07]  /*1460*/  HFMA2 R11, -RZ, RZ, 0, 0 ;  /* 0x00000000ff0b7431 */ /* 0x000fce00000001ff */
.L_x_6630:
[----:B------:R-:W-:-:S04]  /*1470*/  IMAD R19, R12, 0x14, R10 ;  /* 0x000000140c137824 */ /* 0x000fc800078e020a */
[----:B0-----:R-:W-:Y:S01]  /*1480*/  IMAD R13, R28, 0x4, R19 ;  /* 0x000000041c0d7824 */ /* 0x001fe200078e0213 */
[----:B--2-4-:R-:W-:Y:S06]  /*1490*/  @P1 BRA `(.L_x_6622) ;  /* 0x0000000000641947 */ /* 0x014fec0003800000 */
[----:B------:R2:W4:Y:S01]  /*14a0*/  LDS R16, [R13] ;  /* 0x000000000d107984 */ /* 0x0005220000000800 */
[----:B------:R-:W5:Y:S01]  /*14b0*/  LDC R17, c[0x0][0x3ac] ;  /* 0x0000eb00ff117b82 */ /* 0x000f620000000800 */
[----:B------:R-:W-:Y:S01]  /*14c0*/  UMOV UR6, 0xffffffff ;  /* 0xffffffff00067882 */ /* 0x000fe20000000000 */
[----:B-----5:R-:W-:Y:S02]  /*14d0*/  ISETP.GE.AND P2, PT, R17, 0x2, PT ;  /* 0x000000021100780c */ /* 0x020fe40003f46270 */
[----:B--2-4-:R-:W-:Y:S11]  /*14e0*/  BRA.DIV UR6, `(.L_x_6623) ;  /* 0x0000000606c07947 */ /* 0x014ff6000b800000 */
[----:B------:R2:W4:Y:S02]  /*14f0*/  SHFL.IDX PT, R13, R16, R5, 0x1c1f ;  /* 0x001c1f05100d7589 */ /* 0x00052400000e0000 */
.L_x_6635:
[----:B0---4-:R-:W-:Y:S01]  /*1500*/  IMAD R14, R6, R13, RZ ;  /* 0x0000000d060e7224 */ /* 0x011fe200078e02ff */
[----:B------:R-:W-:Y:S06]  /*1510*/  @!P2 BRA `(.L_x_6624) ;  /* 0x000000000010a947 */ /* 0x000fec0003800000 */
[----:B------:R-:W-:-:S03]  /*1520*/  UMOV UR6, 0xffffffff ;  /* 0xffffffff00067882 */ /* 0x000fc60000000000 */
[----:B------:R-:W-:Y:S05]  /*1530*/  BRA.DIV UR6, `(.L_x_6625) ;  /* 0x0000000606d07947 */ /* 0x000fea000b800000 */
[----:B------:R0:W4:Y:S02]  /*1540*/  SHFL.IDX PT, R13, R16, R4, 0x1c1f ;  /* 0x001c1f04100d7589 */ /* 0x00012400000e0000 */
.L_x_6638:
[----:B-1--4-:R-:W-:-:S07]  /*1550*/  IMAD R14, R7, R13, R14 ;  /* 0x0000000d070e7224 */ /* 0x012fce00078e020e */
.L_x_6624:
[----:B------:R-:W-:-:S13]  /*1560*/  ISETP.GE.AND P2, PT, R17, 0x3, PT ;  /* 0x000000031100780c */ /* 0x000fda0003f46270 */
[----:B------:R-:W-:Y:S05]  /*1570*/  @!P2 BRA `(.L_x_6626) ;  /* 0x000000000010a947 */ /* 0x000fea0003800000 */
[----:B------:R-:W-:-:S03]  /*1580*/  UMOV UR6, 0xffffffff ;  /* 0xffffffff00067882 */ /* 0x000fc60000000000 */
[----:B------:R-:W-:Y:S05]  /*1590*/  BRA.DIV UR6, `(.L_x_6627) ;  /* 0x0000000606dc7947 */ /* 0x000fea000b800000 */
[----:B------:R4:W0:Y:S02]  /*15a0*/  SHFL.IDX PT, R13, R16, R3, 0x1c1f ;  /* 0x001c1f03100d7589 */ /* 0x00082400000e0000 */
.L_x_6641:
[----:B0--3--:R-:W-:-:S07]  /*15b0*/  IMAD R14, R20, R13, R14 ;  /* 0x0000000d140e7224 */ /* 0x009fce00078e020e */
.L_x_6626:
[----:B------:R-:W-:-:S13]  /*15c0*/  ISETP.GE.AND P2, PT, R17, 0x4, PT ;  /* 0x000000041100780c */ /* 0x000fda0003f46270 */
[----:B------:R-:W-:Y:S05]  /*15d0*/  @!P2 BRA `(.L_x_6628) ;  /* 0x00000000005ca947 */ /* 0x000fea0003800000 */
[----:B------:R-:W-:-:S03]  /*15e0*/  UMOV UR6, 0xffffffff ;  /* 0xffffffff00067882 */ /* 0x000fc60000000000 */
[----:B------:R-:W-:Y:S05]  /*15f0*/  BRA.DIV UR6, `(.L_x_6629) ;  /* 0x0000000606e87947 */ /* 0x000fea000b800000 */
[----:B------:R0:W0:Y:S02]  /*1600*/  SHFL.IDX PT, R13, R16, R2, 0x1c1f ;  /* 0x001c1f02100d7589 */ /* 0x00002400000e0000 */
.L_x_6644:
[----:B0-----:R-:W-:Y:S01]  /*1610*/  IMAD R14, R21, R13, R14 ;  /* 0x0000000d150e7224 */ /* 0x001fe200078e020e */
[----:B------:R-:W-:Y:S06]  /*1620*/  BRA `(.L_x_6628) ;  /* 0x0000000000487947 */ /* 0x000fec0003800000 */
.L_x_6622:
[----:B------:R-:W2:Y:S01]  /*1630*/  LDC R13, c[0x0][0x3ac] ;  /* 0x0000eb00ff0d7b82 */ /* 0x000ea20000000800 */
[----:B------:R-:W-:Y:S01]  /*1640*/  IMAD.MOV.U32 R14, RZ, RZ, RZ ;  /* 0x000000ffff0e7224 */ /* 0x000fe200078e00ff */
[C---:B--2---:R-:W-:Y:S02]  /*1650*/  ISETP.GE.AND P2, PT, R13.reuse, 0x1, PT ;  /* 0x000000010d00780c */ /* 0x044fe40003f46270 */
[C---:B------:R-:W-:Y:S02]  /*1660*/  ISETP.GE.AND P3, PT, R13.reuse, 0x2, PT ;  /* 0x000000020d00780c */ /* 0x040fe40003f66270 */
[C---:B------:R-:W-:Y:S02]  /*1670*/  ISETP.GE.AND P4, PT, R13.reuse, 0x3, PT ;  /* 0x000000030d00780c */ /* 0x040fe40003f86270 */
[----:B------:R-:W-:-:S07]  /*1680*/  ISETP.GE.AND P5, PT, R13, 0x4, PT ;  /* 0x000000040d00780c */ /* 0x000fce0003fa6270 */
[-C--:B------:R-:W-:Y:S02]  /*1690*/  @P2 LEA R13, R24, R19.reuse, 0x2 ;  /* 0x00000013180d2211 */ /* 0x080fe400078e10ff */
[--C-:B------:R-:W-:Y:S02]  /*16a0*/  @P3 IMAD R16, R23, 0x4, R19.reuse ;  /* 0x0000000417103824 */ /* 0x100fe400078e0213 */
[----:B------:R-:W-:Y:S02]  /*16b0*/  @P4 IMAD R17, R22, 0x4, R19 ;  /* 0x0000000416114824 */ /* 0x000fe400078e0213 */
[----:B------:R-:W0:Y:S01]  /*16c0*/  @P2 LDS R13, [R13] ;  /* 0x000000000d0d2984 */ /* 0x000e220000000800 */
[----:B------:R-:W-:-:S03]  /*16d0*/  @P5 LEA R18, R0, R19, 0x2 ;  /* 0x0000001300125211 */ /* 0x000fc600078e10ff */
[----:B------:R-:W1:Y:S04]  /*16e0*/  @P3 LDS R16, [R16] ;  /* 0x0000000010103984 */ /* 0x000e680000000800 */
[----:B------:R-:W3:Y:S04]  /*16f0*/  @P4 LDS R17, [R17] ;  /* 0x0000000011114984 */ /* 0x000ee80000000800 */
[----:B------:R-:W2:Y:S01]  /*1700*/  @P5 LDS R18, [R18] ;  /* 0x0000000012125984 */ /* 0x000ea20000000800 */
[----:B0-----:R-:W-:-:S04]  /*1710*/  @P2 IMAD R14, R6, R13, RZ ;  /* 0x0000000d060e2224 */ /* 0x001fc800078e02ff */
[----:B-1----:R-:W-:-:S04]  /*1720*/  @P3 IMAD R14, R7, R16, R14 ;  /* 0x00000010070e3224 */ /* 0x002fc800078e020e */
[----:B---3--:R-:W-:-:S04]  /*1730*/  @P4 IMAD R14, R20, R17, R14 ;  /* 0x00000011140e4224 */ /* 0x008fc800078e020e */
[----:B--2---:R-:W-:-:S07]  /*1740*/  @P5 IMAD R14, R21, R18, R14 ;  /* 0x00000012150e5224 */ /* 0x004fce00078e020e */
.L_x_6628:
        /* <DEDUP_REMOVED lines=9> */
.L_x_6621:
[----:B------:R-:W-:Y:S05]  /*17e0*/  BSYNC B0 ;  /* 0x0000000000007941 */ /* 0x000fea0003800000 */
.L_x_6620:
[----:B------:R-:W-:Y:S01]  /*17f0*/  IADD3 R15, PT, PT, R15, 0x1, RZ ;  /* 0x000000010f0f7810 */ /* 0x000fe20007ffe0ff */
[----:B------:R-:W-:Y:S06]  /*1800*/  @!P0 BRA `(.L_x_6631) ;  /* 0xfffffff800408947 */ /* 0x000fec000383ffff */
[----:B------:R-:W-:Y:S05]  /*1810*/  BSYNC B1 ;  /* 0x0000000000017941 */ /* 0x000fea0003800000 */
.L_x_6615:
[----:B--2-4-:R2:W5:Y:S02]  /*1820*/  LDL.64 R8, [R1] ;  /* 0x0000000001087983 */ /* 0x0145640000100a00 */
.L_x_6614:
[----:B------:R-:W-:Y:S05]  /*1830*/  WARPSYNC.ALL ;  /* 0x0000000000007948 */ /* 0x000fea0003800000 */
[----:B0-----:R-:W-:-:S04]  /*1840*/  VIMNMX R13, PT, PT, R26, 0x80, PT ;  /* 0x000000801a0d7848 */ /* 0x001fc80003fe0100 */
[-C--:B------:R-:W-:Y:S01]  /*1850*/  IABS R12, R13.reuse ;  /* 0x0000000d000c7213 */ /* 0x080fe20000000000 */
[-C--:B------:R-:W-:Y:S01]  /*1860*/  IMAD R10, R26, R13.reuse, RZ ;  /* 0x0000000d1a0a7224 */ /* 0x080fe200078e02ff */
[----:B------:R-:W-:Y:S01]  /*1870*/  UIADD3 UR8, UPT, UPT, UR7, 0x1, URZ ;  /* 0x0000000107087890 */ /* 0x000fe2000fffe0ff */
[----:B------:R-:W-:Y:S01]  /*1880*/  BAR.SYNC.DEFER_BLOCKING 0x0 ;  /* 0x0000000000007b1d */ /* 0x000fe20000010000 */
[----:B------:R-:W-:Y:S01]  /*1890*/  USHF.L.U32 UR15, UR4, 0x8, URZ ;  /* 0x00000008040f7899 */ /* 0x000fe200080006ff */
[----:B------:R-:W-:Y:S01]  /*18a0*/  IMAD R14, R25, R10, RZ ;  /* 0x0000000a190e7224 */ /* 0x000fe200078e02ff */
[----:B------:R-:W-:Y:S01]  /*18b0*/  IABS R10, R13 ;  /* 0x0000000d000a7213 */ /* 0x000fe20000000000 */
[----:B------:R-:W-:Y:S02]  /*18c0*/  UIADD3 UR4, UPT, UPT, UR12, UR4, URZ ;  /* 0x000000040c047290 */ /* 0x000fe4000fffe0ff */
[----:B------:R-:W0:Y:S01]  /*18d0*/  I2F.RP R15, R12 ;  /* 0x0000000c000f7306 */ /* 0x000e220000209400 */
[----:B------:R-:W-:Y:S01]  /*18e0*/  IADD3 R18, PT, PT, RZ, -R10, RZ ;  /* 0x8000000aff127210 */ /* 0x000fe20007ffe0ff */
[----:B------:R-:W-:Y:S01]  /*18f0*/  IMAD.MOV.U32 R10, RZ, RZ, RZ ;  /* 0x000000ffff0a7224 */ /* 0x000fe200078e00ff */
[----:B------:R-:W-:-:S02]  /*1900*/  IABS R16, R14 ;  /* 0x0000000e00107213 */ /* 0x000fc40000000000 */
[----:B------:R-:W-:-:S04]  /*1910*/  LOP3.LUT R14, R14, R13, RZ, 0x3c, !PT ;  /* 0x0000000d0e0e7212 */ /* 0x000fc800078e3cff */
[----:B------:R-:W-:Y:S01]  /*1920*/  ISETP.GE.AND P2, PT, R14, RZ, PT ;  /* 0x000000ff0e00720c */ /* 0x000fe20003f46270 */
[----:B0-----:R-:W0:Y:S02]  /*1930*/  MUFU.RCP R15, R15 ;  /* 0x0000000f000f7308 */ /* 0x001e240000001000 */
[----:B0-----:R-:W-:-:S06]  /*1940*/  VIADD R11, R15, 0xffffffe ;  /* 0x0ffffffe0f0b7836 */ /* 0x001fcc0000000000 */
[----:B------:R-:W0:Y:S02]  /*1950*/  F2I.FTZ.U32.TRUNC.NTZ R11, R11 ;  /* 0x0000000b000b7305 */ /* 0x000e24000021f000 */
[----:B0-----:R-:W-:-:S04]  /*1960*/  IMAD.MOV R17, RZ, RZ, -R11 ;  /* 0x000000ffff117224 */ /* 0x001fc800078e0a0b */
[----:B------:R-:W-:-:S04]  /*1970*/  IMAD R17, R17, R12, RZ ;  /* 0x0000000c11117224 */ /* 0x000fc800078e02ff */
[----:B------:R-:W-:Y:S02]  /*1980*/  IMAD.HI.U32 R10, R11, R17, R10 ;  /* 0x000000110b0a7227 */ /* 0x000fe400078e000a */
[----:B------:R-:W0:Y:S02]  /*1990*/  S2R R17, SR_TID.X ;  /* 0x0000000000117919 */ /* 0x000e240000002100 */
[----:B------:R-:W-:Y:S01]  /*19a0*/  IMAD.MOV.U32 R11, RZ, RZ, R16 ;  /* 0x000000ffff0b7224 */ /* 0x000fe200078e0010 */
[----:B------:R-:W-:-:S03]  /*19b0*/  MOV R16, R18 ;  /* 0x0000001200107202 */ /* 0x000fc60000000f00 */
        /* <DEDUP_REMOVED lines=14> */
[----:B------:R-:W4:Y:S01]  /*1aa0*/  LDC.64 R10, c[0x0][0x3a0] ;  /* 0x0000e800ff0a7b82 */ /* 0x000f220000000a00 */
[----:B------:R-:W-:Y:S01]  /*1ab0*/  IMAD.U32 R12, RZ, RZ, UR8 ;  /* 0x00000008ff0c7e24 */ /* 0x000fe2000f8e00ff */
[----:B------:R-:W-:Y:S01]  /*1ac0*/  USHF.L.U32 UR8, UR7, 0x7, URZ ;  /* 0x0000000707087899 */ /* 0x000fe200080006ff */
[----:B0-----:R-:W-:-:S07]  /*1ad0*/  LOP3.LUT R17, R17, UR15, RZ, 0xfc, !PT ;  /* 0x0000000f11117c12 */ /* 0x001fce000f8efcff */
[----:B------:R-:W-:Y:S01]  /*1ae0*/  @!UP1 UIADD3 UR6, UPT, UPT, UR6, -UR14, URZ ;  /* 0x8000000e06069290 */ /* 0x000fe2000fffe0ff */
[----:B------:R-:W-:Y:S01]  /*1af0*/  @P0 IADD3 R15, PT, PT, R15, 0x1, RZ ;  /* 0x000000010f0f0810 */ /* 0x000fe20007ffe0ff */
[----:B------:R-:W-:Y:S01]  /*1b00*/  @!UP0 ULOP3.LUT UR6, URZ, UR7, URZ, 0x33, !UPT ;  /* 0x00000007ff068292 */ /* 0x000fe2000f8e33ff */
[----:B------:R-:W-:-:S03]  /*1b10*/  ISETP.GE.U32.AND P0, PT, R12, 0x3, PT ;  /* 0x000000030c00780c */ /* 0x000fc60003f06070 */
[----:B------:R-:W-:Y:S01]  /*1b20*/  @!P2 IMAD.MOV R15, RZ, RZ, -R15 ;  /* 0x000000ffff0fa224 */ /* 0x000fe200078e0a0f */
[----:B------:R-:W-:Y:S02]  /*1b30*/  SEL R12, RZ, UR8, P0 ;  /* 0x00000008ff0c7c07 */ /* 0x000fe40008000000 */
[----:B------:R-:W-:Y:S02]  /*1b40*/  @!P1 LOP3.LUT R15, RZ, R13, RZ, 0x33, !PT ;  /* 0x0000000dff0f9212 */ /* 0x000fe400078e33ff */
[----:B------:R-:W-:-:S05]  /*1b50*/  IADD3 R12, PT, PT, R17, R12, RZ ;  /* 0x0000000c110c7210 */ /* 0x000fca0007ffe0ff */
[----:B------:R-:W-:Y:S01]  /*1b60*/  IMAD R15, R15, UR6, R12 ;  /* 0x000000060f0f7c24 */ /* 0x000fe2000f8e020c */
[----:B------:R-:W-:Y:S01]  /*1b70*/  USHF.L.U32 UR6, UR12, 0x2, URZ ;  /* 0x000000020c067899 */ /* 0x000fe200080006ff */
[----:B----4-:R-:W-:-:S03]  /*1b80*/  IMAD.WIDE R12, R17, 0x4, R10 ;  /* 0x00000004110c7825 */ /* 0x010fc600078e020a */
[----:B------:R-:W-:Y:S01]  /*1b90*/  UISETP.GE.U32.AND UP0, UPT, UR4, UR6, UPT ;  /* 0x000000060400728c */ /* 0x000fe2000bf06070 */
[----:B------:R-:W-:Y:S01]  /*1ba0*/  IMAD.WIDE R10, R15, 0x4, R10 ;  /* 0x000000040f0a7825 */ /* 0x000fe200078e020a */
[----:B-----5:R0:W-:Y:S04]  /*1bb0*/  STG.E desc[UR10][R12.64], R8 ;  /* 0x000000080c007986 */ /* 0x0201e8000c10190a */
[----:B------:R0:W-:Y:S03]  /*1bc0*/  STG.E desc[UR10][R10.64], R9 ;  /* 0x000000090a007986 */ /* 0x0001e6000c10190a */
[----:B------:R-:W-:Y:S05]  /*1bd0*/  BRA.U !UP0, `(.L_x_6632) ;  /* 0xffffffed08c47547 */ /* 0x000fea000b83ffff */
[----:B------:R-:W-:Y:S05]  /*1be0*/  EXIT ;  /* 0x000000000000794d */ /* 0x000fea0003800000 */
.L_x_6623:
[----:B------:R-:W-:Y:S01]  /*1bf0*/  BSSY B2, `(.L_x_6633) ;  /* 0x0000007000027945 */ /* 0x000fe20003800000 */
[----:B------:R-:W-:Y:S01]  /*1c00*/  IMAD.MOV.U32 R18, RZ, RZ, R5 ;  /* 0x000000ffff127224 */ /* 0x000fe200078e0005 */
[----:B------:R-:W-:Y:S01]  /*1c10*/  MOV R13, 0xffffffff ;  /* 0xffffffff000d7802 */ /* 0x000fe20000000f00 */
[----:B------:R-:W-:-:S07]  /*1c20*/  IMAD.MOV.U32 R19, RZ, RZ, 0x1c1f ;  /* 0x00001c1fff137424 */ /* 0x000fce00078e00ff */
[----:B01-3--:R-:W-:Y:S05]  /*1c30*/  WARPSYNC.COLLECTIVE R13, `(.L_x_6634) ;  /* 0x000000000d087348 */ /* 0x00bfea0003c00000 */
[----:B------:R2:W4:Y:S02]  /*1c40*/  SHFL.IDX P3, R13, R16, R18, R19 ;  /* 0x00000012100d7389 */ /* 0x0005240000060013 */
[----:B01234-:R-:W-:Y:S05]  /*1c50*/  ENDCOLLECTIVE ;  /* 0x000000000000791b */ /* 0x01ffea0003800000 */
.L_x_6634:
[----:B------:R-:W-:Y:S05]  /*1c60*/  BSYNC B2 ;  /* 0x0000000000027941 */ /* 0x000fea0003800000 */
.L_x_6633:
[----:B------:R-:W-:Y:S05]  /*1c70*/  BRA `(.L_x_6635) ;  /* 0xfffffff800207947 */ /* 0x000fea000383ffff */
.L_x_6625:
[----:B------:R-:W-:Y:S01]  /*1c80*/  BSSY B2, `(.L_x_6636) ;  /* 0x0000007000027945 */ /* 0x000fe20003800000 */
[----:B------:R-:W-:Y:S01]  /*1c90*/  IMAD.MOV.U32 R18, RZ, RZ, R4 ;  /* 0x000000ffff127224 */ /* 0x000fe200078e0004 */
[----:B------:R-:W-:Y:S01]  /*1ca0*/  MOV R13, 0xffffffff ;  /* 0xffffffff000d7802 */ /* 0x000fe20000000f00 */
[----:B------:R-:W-:-:S07]  /*1cb0*/  IMAD.MOV.U32 R19, RZ, RZ, 0x1c1f ;  /* 0x00001c1fff137424 */ /* 0x000fce00078e00ff */
[----:B-123--:R-:W-:Y:S05]  /*1cc0*/  WARPSYNC.COLLECTIVE R13, `(.L_x_6637) ;  /* 0x000000000d087348 */ /* 0x00efea0003c00000 */
[----:B------:R0:W4:Y:S02]  /*1cd0*/  SHFL.IDX P3, R13, R16, R18, R19 ;  /* 0x00000012100d7389 */ /* 0x0001240000060013 */
[----:B01234-:R-:W-:Y:S05]  /*1ce0*/  ENDCOLLECTIVE ;  /* 0x000000000000791b */ /* 0x01ffea0003800000 */
.L_x_6637:
[----:B------:R-:W-:Y:S05]  /*1cf0*/  BSYNC B2 ;  /* 0x0000000000027941 */ /* 0x000fea0003800000 */
.L_x_6636:
[----:B------:R-:W-:Y:S05]  /*1d00*/  BRA `(.L_x_6638) ;  /* 0xfffffff800107947 */ /* 0x000fea000383ffff */
.L_x_6627:
[----:B------:R-:W-:Y:S01]  /*1d10*/  BSSY B2, `(.L_x_6639) ;  /* 0x0000007000027945 */ /* 0x000fe20003800000 */
[----:B------:R-:W-:Y:S01]  /*1d20*/  IMAD.MOV.U32 R18, RZ, RZ, R3 ;  /* 0x000000ffff127224 */ /* 0x000fe200078e0003 */
[----:B------:R-:W-:Y:S01]  /*1d30*/  MOV R13, 0xffffffff ;  /* 0xffffffff000d7802 */ /* 0x000fe20000000f00 */
[----:B------:R-:W-:-:S07]  /*1d40*/  IMAD.MOV.U32 R19, RZ, RZ, 0x1c1f ;  /* 0x00001c1fff137424 */ /* 0x000fce00078e00ff */
[----:B0123--:R-:W-:Y:S05]  /*1d50*/  WARPSYNC.COLLECTIVE R13, `(.L_x_6640) ;  /* 0x000000000d087348 */ /* 0x00ffea0003c00000 */
[----:B------:R4:W0:Y:S02]  /*1d60*/  SHFL.IDX P3, R13, R16, R18, R19 ;  /* 0x00000012100d7389 */ /* 0x0008240000060013 */
[----:B01234-:R-:W-:Y:S05]  /*1d70*/  ENDCOLLECTIVE ;  /* 0x000000000000791b */ /* 0x01ffea0003800000 */
.L_x_6640:
[----:B------:R-:W-:Y:S05]  /*1d80*/  BSYNC B2 ;  /* 0x0000000000027941 */ /* 0x000fea0003800000 */
.L_x_6639:
[----:B------:R-:W-:Y:S05]  /*1d90*/  BRA `(.L_x_6641) ;  /* 0xfffffff800047947 */ /* 0x000fea000383ffff */
.L_x_6629:
[----:B------:R-:W-:Y:S01]  /*1da0*/  BSSY B2, `(.L_x_6642) ;  /* 0x0000007000027945 */ /* 0x000fe20003800000 */
[----:B------:R-:W-:Y:S01]  /*1db0*/  IMAD.MOV.U32 R18, RZ, RZ, R2 ;  /* 0x000000ffff127224 */ /* 0x000fe200078e0002 */
[----:B------:R-:W-:Y:S01]  /*1dc0*/  MOV R13, 0xffffffff ;  /* 0xffffffff000d7802 */ /* 0x000fe20000000f00 */
[----:B------:R-:W-:-:S07]  /*1dd0*/  IMAD.MOV.U32 R19, RZ, RZ, 0x1c1f ;  /* 0x00001c1fff137424 */ /* 0x000fce00078e00ff */
[----:B01234-:R-:W-:Y:S05]  /*1de0*/  WARPSYNC.COLLECTIVE R13, `(.L_x_6643) ;  /* 0x000000000d087348 */ /* 0x01ffea0003c00000 */
[----:B------:R0:W0:Y:S02]  /*1df0*/  SHFL.IDX P3, R13, R16, R18, R19 ;  /* 0x00000012100d7389 */ /* 0x0000240000060013 */
[----:B01234-:R-:W-:Y:S05]  /*1e00*/  ENDCOLLECTIVE ;  /* 0x000000000000791b */ /* 0x01ffea0003800000 */
.L_x_6643:
[----:B------:R-:W-:Y:S05]  /*1e10*/  BSYNC B2 ;  /* 0x0000000000027941 */ /* 0x000fea0003800000 */
.L_x_6642:
[----:B------:R-:W-:Y:S05]  /*1e20*/  BRA `(.L_x_6644) ;  /* 0xfffffff400f87947 */ /* 0x000fea000383ffff */
        .weak           $__internal_174_$__cuda_sm20_div_s16
        .type           $__internal_174_$__cuda_sm20_div_s16,@function
        .size           $__internal_174_$__cuda_sm20_div_s16,(.L_x_38677 - $__internal_174_$__cuda_sm20_div_s16)
$__internal_174_$__cuda_sm20_div_s16:
        /* <DEDUP_REMOVED lines=25> */
[----:B------:R-:W-:Y:S09]  /*1fc0*/  RET.REL.NODEC R2 `(_Z9cuda_gemmIiLi128ELi4ELi1ELi256ELi4ELi4ELi64ELi1ELi0EEviiiPT_S1_S1_iii) ;  /* 0xffffffe0020c7950 */ /* 0x000ff20003c3ffff */
.L_x_6645:
        /* <DEDUP_REMOVED lines=11> */
.L_x_38677:


//--------------------- .text._Z9cuda_gemmIiLi128ELi4ELi1ELi256ELi4ELi4ELi64ELi0ELi1EEviiiPT_S1_S1_iii --------------------------
	.section	.text._Z9cuda_gemmIiLi128ELi4ELi1ELi256ELi4ELi4ELi64ELi0ELi1EEviiiPT_S1_S1_iii,"ax",@progbits
	.align	128
        .global         _Z9cuda_gemmIiLi128ELi4ELi1ELi256ELi4ELi4ELi64ELi0ELi1EEviiiPT_S1_S1_iii
        .type           _Z9cuda_gemmIiLi128ELi4ELi1ELi256ELi4ELi4ELi64ELi0ELi1EEviiiPT_S1_S1_iii,@function
        .size           _Z9cuda_gemmIiLi128ELi4ELi1ELi256ELi4ELi4ELi64ELi0ELi1EEviiiPT_S1_S1_iii,(.L_x_39377 - _Z9cuda_gemmIiLi128ELi4ELi1ELi256ELi4ELi4ELi64ELi0ELi1EEviiiPT_S1_S1_iii)
        .other          _Z9cuda_gemmIiLi128ELi4ELi1ELi256ELi4ELi4ELi64ELi0ELi1EEviiiPT_S1_S1_iii,@"STO_CUDA_ENTRY STV_DEFAULT"
_Z9cuda_gemmIiLi128ELi4ELi1ELi256ELi4ELi4ELi64ELi0ELi1EEviiiPT_S1_S1_iii:
.text._Z9cuda_gemmIiLi128ELi4ELi1ELi256ELi4ELi4ELi64ELi0ELi1EEviiiPT_S1_S1_iii:
        /* <DEDUP_REMOVED lines=12> */
.L_x_6648:
        /* <DEDUP_REMOVED lines=10> */
.L_x_6647:
[----:B------:R-:W-:Y:S05]  /*0160*/  BSYNC.RECONVERGENT B0 ;  /* 0x0000000000007941 */ /* 0x000fea0003800200 */
.L_x_6646:
[----:B------:R-:W1:Y:S01]  /*0170*/  S2UR UR8, SR_CTAID.Y ;  /* 0x00000000000879c3 */ /* 0x000e620000002600 */
[----:B------:R-:W2:Y:S02]  /*0180*/  LDCU UR11, c[0x0][0x374] ;  /* 0x00006e80ff0b77ac */ /* 0x000ea40008000800 */
[----:B--2---:R-:W-:-:S04]  /*0190*/  USHF.L.U32 UR4, UR11, 0x2, URZ ;  /* 0x000000020b047899 */ /* 0x004fc800080006ff */
[----:B-1----:R-:W-:-:S06]  /*01a0*/  UISETP.GE.U32.AND UP0, UPT, UR8, UR4, UPT ;  /* 0x000000040800728c */ /* 0x002fcc000bf06070 */
[----:B------:R-:W-:-:S13]  /*01b0*/  PLOP3.LUT P0, PT, PT, PT, UP0, 0x80, 0x8 ;  /* 0x000000000008781c */ /* 0x000fda0003f0f008 */
[----:B------:R-:W-:Y:S05]  /*01c0*/  @P0 EXIT ;  /* 0x000000000000094d */ /* 0x000fea0003800000 */
[----:B------:R-:W1:Y:S01]  /*01d0*/  LDCU UR14, c[0x0][0x360] ;  /* 0x00006c00ff0e77ac */ /* 0x000e620008000800 */
[C---:B------:R-:W-:Y:S01]  /*01e0*/  IMAD.SHL.U32 R23, R0.reuse, 0x4, RZ ;  /* 0x0000000400177824 */ /* 0x040fe200078e00ff */
[----:B------:R-:W2:Y:S01]  /*01f0*/  S2UR UR9, SR_CgaCtaId ;  /* 0x00000000000979c3 */ /* 0x000ea20000008800 */
[----:B------:R-:W-:Y:S01]  /*0200*/  VIADD R20, R0, 0xffffffff ;  /* 0xffffffff00147836 */ /* 0x000fe20000000000 */
[----:B------:R-:W3:Y:S01]  /*0210*/  LDCU UR7, c[0x0][0x388] ;  /* 0x00007100ff0777ac */ /* 0x000ee20008000800 */
[----:B------:R-:W-:-:S03]  /*0220*/  UMOV UR6, 0x400 ;  /* 0x0000040000067882 */ /* 0x000fc60000000000 */
[----:B------:R-:W-:Y:S02]  /*0230*/  LOP3.LUT R20, R20, 0x3, RZ, 0xc0, !PT ;  /* 0x0000000314147812 */ /* 0x000fe400078ec0ff */
[----:B------:R-:W4:Y:S01]  /*0240*/  S2UR UR5, SR_CTAID.X ;  /* 0x00000000000579c3 */ /* 0x000f220000002500 */
[----:B-1----:R-:W-:Y:S02]  /*0250*/  USHF.L.U32 UR10, UR14, 0x2, URZ ;  /* 0x000000020e0a7899 */ /* 0x002fe400080006ff */
[----:B---3--:R-:W-:-:S04]  /*0260*/  USHF.R.S32.HI UR4, URZ, 0x1f, UR7 ;  /* 0x0000001fff047899 */ /* 0x008fc80008011407 */
[----:B------:R-:W-:Y:S01]  /*0270*/  VIADD R4, R23, UR10 ;  /* 0x0000000a17047c36 */ /* 0x000fe20008000000 */
[----:B0-----:R-:W-:Y:S01]  /*0280*/  IADD3 R9, PT, PT, RZ, -UR10, RZ ;  /* 0x8000000aff097c10 */ /* 0x001fe2000fffe0ff */
[----:B--2---:R-:W-:Y:S01]  /*0290*/  ULEA UR15, UR9, UR6, 0x18 ;  /* 0x00000006090f7291 */ /* 0x004fe2000f8ec0ff */
[----:B------:R-:W0:Y:S01]  /*02a0*/  I2F.U32.RP R7, UR10 ;  /* 0x0000000a00077d06 */ /* 0x000e220008209000 */
[----:B------:R-:W-:Y:S01]  /*02b0*/  ISETP.NE.U32.AND P2, PT, RZ, UR10, PT ;  /* 0x0000000aff007c0c */ /* 0x000fe2000bf45070 */
[----:B------:R-:W-:Y:S01]  /*02c0*/  UIADD3 UR6, UPT, UPT, UR6, 0x80, URZ ;  /* 0x0000008006067890 */ /* 0x000fe2000fffe0ff */
[C---:B------:R-:W-:Y:S01]  /*02d0*/  ISETP.GE.U32.AND P0, PT, R4.reuse, 0x100, PT ;  /* 0x000001000400780c */ /* 0x040fe20003f06070 */
[----:B------:R-:W-:Y:S01]  /*02e0*/  ULEA.HI UR4, UR4, UR7, URZ, 0x8 ;  /* 0x0000000704047291 */ /* 0x000fe2000f8f40ff */
[----:B------:R-:W-:Y:S01]  /*02f0*/  VIMNMX.U32 R5, PT, PT, R4, 0x100, !PT ;  /* 0x0000010004057848 */ /* 0x000fe20007fe0000 */
[----:B------:R-:W-:Y:S01]  /*0300*/  ULEA UR7, UR9, UR6, 0x18 ;  /* 0x0000000609077291 */ /* 0x000fe2000f8ec0ff */
[----:B------:R-:W-:Y:S01]  /*0310*/  SEL R6, RZ, 0x1, P0 ;  /* 0x00000001ff067807 */ /* 0x000fe20000000000 */
[----:B------:R-:W-:-:S02]  /*0320*/  USHF.R.S32.HI UR6, URZ, 0x8, UR4 ;  /* 0x00000008ff067899 */ /* 0x000fc40008011404 */
[----:B----4-:R-:W-:Y:S01]  /*0330*/  USHF.L.U32 UR5, UR5, 0x8, URZ ;  /* 0x0000000805057899 */ /* 0x010fe200080006ff */
[----:B------:R-:W-:Y:S01]  /*0340*/  IADD3 R5, PT, PT, R5, -R4, -R6 ;  /* 0x8000000405057210 */ /* 0x000fe20007ffe806 */
[----:B------:R-:W-:Y:S01]  /*0350*/  UMOV UR4, UR8 ;  /* 0x0000000800047c82 */ /* 0x000fe20008000000 */
[----:B------:R-:W-:Y:S01]  /*0360*/  LEA R21, R0, UR7, 0x4 ;  /* 0x0000000700157c11 */ /* 0x000fe2000f8e20ff */
[----:B0-----:R-:W0:Y:S02]  /*0370*/  MUFU.RCP R7, R7 ;  /* 0x0000000700077308 */ /* 0x001e240000001000 */
[----:B0-----:R-:W-:-:S06]  /*0380*/  VIADD R2, R7, 0xffffffe ;  /* 0x0ffffffe07027836 */ /* 0x001fcc0000000000 */
[----:B------:R0:W1:Y:S02]  /*0390*/  F2I.FTZ.U32.TRUNC.NTZ R3, R2 ;  /* 0x0000000200037305 */ /* 0x000064000021f000 */
[----:B0-----:R-:W-:Y:S02]  /*03a0*/  IMAD.MOV.U32 R2, RZ, RZ, RZ ;  /* 0x000000ffff027224 */ /* 0x001fe400078e00ff */
[----:B-1----:R-:W-:-:S04]  /*03b0*/  IMAD R9, R9, R3, RZ ;  /* 0x0000000309097224 */ /* 0x002fc800078e02ff */
[----:B------:R-:W-:Y:S01]  /*03c0*/  IMAD.HI.U32 R8, R3, R9, R2 ;  /* 0x0000000903087227 */ /* 0x000fe200078e0002 */
[----:B------:R-:W-:Y:S01]  /*03d0*/  LOP3.LUT R3, R23, 0xc, RZ, 0xc0, !PT ;  /* 0x0000000c17037812 */ /* 0x000fe200078ec0ff */
[----:B------:R-:W0:Y:S04]  /*03e0*/  S2R R9, SR_CTAID.X ;  /* 0x0000000000097919 */ /* 0x000e280000002500 */
[----:B------:R-:W-:-:S04]  /*03f0*/  IMAD.HI.U32 R7, R8, R5, RZ ;  /* 0x0000000508077227 */ /* 0x000fc800078e00ff */
[----:B------:R-:W-:Y:S01]  /*0400*/  VIADD R3, R3, UR15 ;  /* 0x0000000f03037c36 */ /* 0x000fe20008000000 */
[----:B------:R-:W-:-:S05]  /*0410*/  IADD3 R2, PT, PT, -R7, RZ, RZ ;  /* 0x000000ff07027210 */ /* 0x000fca0007ffe1ff */
[----:B------:R-:W-:Y:S01]  /*0420*/  IMAD R5, R2, UR10, R5 ;  /* 0x0000000a02057c24 */ /* 0x000fe2000f8e0205 */
[----:B------:R-:W-:-:S04]  /*0430*/  SHF.R.U32.HI R2, RZ, 0x6, R0 ;  /* 0x00000006ff027819 */ /* 0x000fc80000011600 */
[----:B------:R-:W-:Y:S01]  /*0440*/  ISETP.GE.U32.AND P0, PT, R5, UR10, PT ;  /* 0x0000000a05007c0c */ /* 0x000fe2000bf06070 */
[----:B------:R-:W-:-:S12]  /*0450*/  IMAD R2, R2, 0x14, R3 ;  /* 0x0000001402027824 */ /* 0x000fd800078e0203 */
[----:B------:R-:W-:Y:S02]  /*0460*/  @P0 VIADD R5, R5, -UR10 ;  /* 0x8000000a05050c36 */ /* 0x000fe40008000000 */
[----:B------:R-:W-:Y:S02]  /*0470*/  @P0 VIADD R7, R7, 0x1 ;  /* 0x0000000107070836 */ /* 0x000fe40000000000 */
[----:B0-----:R-:W-:Y:S01]  /*0480*/  IMAD R22, R9, 0x40, R0 ;  /* 0x0000004009167824 */ /* 0x001fe200078e0200 */
[----:B------:R-:W-:-:S13]  /*0490*/  ISETP.GE.U32.AND P1, PT, R5, UR10, PT ;  /* 0x0000000a05007c0c */ /* 0x000fda000bf26070 */
[----:B------:R-:W-:Y:S02]  /*04a0*/  @P1 IADD3 R7, PT, PT, R7, 0x1, RZ ;  /* 0x0000000107071810 */ /* 0x000fe40007ffe0ff */
[----:B------:R-:W-:-:S04]  /*04b0*/  @!P2 LOP3.LUT R7, RZ, UR10, RZ, 0x33, !PT ;  /* 0x0000000aff07ac12 */ /* 0x000fc8000f8e33ff */
[----:B------:R-:W-:-:S07]  /*04c0*/  IADD3 R3, PT, PT, R6, R7, RZ ;  /* 0x0000000706037210 */ /* 0x000fce0007ffe0ff */
.L_x_6654:
[----:B------:R-:W-:Y:S01]  /*04d0*/  ISETP.GT.U32.AND P0, PT, R0, 0x3f, PT ;  /* 0x0000003f0000780c */ /* 0x000fe20003f04070 */
[----:B------:R-:W-:-:S12]  /*04e0*/  BSSY.RECONVERGENT B0, `(.L_x_6649) ;  /* 0x0000056000007945 */ /* 0x000fd80003800200 */
[----:B0-----:R-:W-:Y:S05]  /*04f0*/  @P0 BRA `(.L_x_6650) ;  /* 0x0000000400500947 */ /* 0x001fea0003800000 */
[----:B------:R-:W0:Y:S01]  /*0500*/  LDC R26, c[0x0][0x388] ;  /* 0x0000e200ff1a7b82 */ /* 0x000e220000000800 */
[C---:B------:R-:W-:Y:S01]  /*0510*/  LOP3.LUT R12, R3.reuse, 0x3, RZ, 0xc0, !PT ;  /* 0x00000003030c7812 */ /* 0x040fe200078ec0ff */
[----:B------:R-:W-:Y:S01]  /*0520*/  BSSY.RECONVERGENT B1, `(.L_x_6651) ;  /* 0x000001f000017945 */ /* 0x000fe20003800200 */
[----:B------:R-:W-:Y:S01]  /*0530*/  ISETP.GE.U32.AND P0, PT, R3, 0x3, PT ;  /* 0x000000030300780c */ /* 0x000fe20003f06070 */
[----:B------:R-:W-:Y:S01]  /*0540*/  IMAD.MOV.U32 R29, RZ, RZ, R23 ;  /* 0x000000ffff1d7224 */ /* 0x000fe200078e0017 */
        /* <DEDUP_REMOVED lines=25> */
[----:B------:R-:W-:Y:S01]  /*06e0*/  @P1 LEA R12, R14, R13, 0x4 ;  /* 0x0000000d0e0c1211 */ /* 0x000fe200078e20ff */
[----:B--2---:R2:W-:Y:S04]  /*06f0*/  STS.128 [R13], R4 ;  /* 0x000000040d007388 */ /* 0x0045e80000000c00 */
[----:B---3--:R2:W-:Y:S02]  /*0700*/  @P1 STS.128 [R12], R8 ;  /* 0x000000080c001388 */ /* 0x0085e40000000c00 */
.L_x_6652:
[----:B------:R-:W-:Y:S05]  /*0710*/  BSYNC.RECONVERGENT B1 ;  /* 0x0000000000017941 */ /* 0x000fea0003800200 */
.L_x_6651:
        /* <DEDUP_REMOVED lines=8> */
[C---:B------:R-:W-:Y:S01]  /*07a0*/  VIADD R5, R29.reuse, UR9 ;  /* 0x000000091d057c36 */ /* 0x040fe20008000000 */
[----:B------:R-:W-:Y:S01]  /*07b0*/  IADD3 R7, PT, PT, R29, UR15, RZ ;  /* 0x0000000f1d077c10 */ /* 0x000fe2000fffe0ff */
[----:B------:R-:W-:-:S02]  /*07c0*/  VIADD R27, R28, UR10 ;  /* 0x0000000a1c1b7c36 */ /* 0x000fc40008000000 */
[C---:B------:R-:W-:Y:S02]  /*07d0*/  IMAD R24, R26.reuse, UR4, R5 ;  /* 0x000000041a187c24 */ /* 0x040fe4000f8e0205 */
[----:B------:R-:W-:Y:S01]  /*07e0*/  IMAD R26, R26, UR4, R7 ;  /* 0x000000041a1a7c24 */ /* 0x000fe2000f8e0207 */
[----:B---3--:R-:W-:-:S06]  /*07f0*/  ULEA UR7, UR8, UR7, 0x18 ;  /* 0x0000000708077291 */ /* 0x008fcc000f8ec0ff */
[----:B------:R-:W-:-:S07]  /*0800*/  LEA R25, R29, UR7, 0x2 ;  /* 0x000000071d197c11 */ /* 0x000fce000f8e10ff */
.L_x_6653:
        /* <DEDUP_REMOVED lines=10> */
[----:B0-----:R-:W-:-:S02]  /*08b0*/  MOV R6, UR14 ;  /* 0x0000000e00067c02 */ /* 0x001fc40008000f00 */
[----:B------:R-:W-:Y:S02]  /*08c0*/  MOV R7, UR10 ;  /* 0x0000000a00077c02 */ /* 0x000fe40008000f00 */
[----:B------:R-:W-:Y:S01]  /*08d0*/  MOV R4, UR14 ;  /* 0x0000000e00047c02 */ /* 0x000fe20008000f00 */
[----:B------:R-:W-:-:S03]  /*08e0*/  IMAD R6, R6, 0x10, R25 ;  /* 0x0000001006067824 */ /* 0x000fc600078e0219 */
[----:B------:R-:W-:Y:S02]  /*08f0*/  LEA R4, R4, R25, 0x5 ;  /* 0x0000001904047211 */ /* 0x000fe400078e28ff */
[----:B---3--:R0:W-:Y:S04]  /*0900*/  STS.128 [R6], R8 ;  /* 0x0000000806007388 */ /* 0x0081e80000000c00 */
[----:B----4-:R1:W-:Y:S01]  /*0910*/  STS.128 [R4], R12 ;  /* 0x0000000c04007388 */ /* 0x0103e20000000c00 */
[----:B0-----:R-:W-:Y:S01]  /*0920*/  IMAD.U32 R8, RZ, RZ, UR10 ;  /* 0x0000000aff087e24 */ /* 0x001fe2000f8e00ff */
[----:B------:R-:W-:Y:S01]  /*0930*/  MOV R6, UR14 ;  /* 0x0000000e00067c02 */ /* 0x000fe20008000f00 */
[----:B------:R-:W-:Y:S02]  /*0940*/  IMAD.U32 R10, RZ, RZ, UR14 ;  /* 0x0000000eff0a7e24 */ /* 0x000fe4000f8e00ff */
[----:B------:R-:W-:Y:S01]  /*0950*/  IMAD.U32 R9, RZ, RZ, UR14 ;  /* 0x0000000eff097e24 */ /* 0x000fe2000f8e00ff */
[----:B------:R-:W-:Y:S01]  /*0960*/  IADD3 R29, PT, PT, R8, UR10, R29 ;  /* 0x0000000a081d7c10 */ /* 0x000fe2000fffe01d */
[----:B------:R-:W-:Y:S01]  /*0970*/  IMAD R5, R10, 0x30, R25 ;  /* 0x000000300a057824 */ /* 0x000fe200078e0219 */
[----:B-1----:R-:W-:Y:S01]  /*0980*/  MOV R4, UR14 ;  /* 0x0000000e00047c02 */ /* 0x002fe20008000f00 */
[----:B------:R-:W-:Y:S01]  /*0990*/  IMAD R28, R9, 0x10, R28 ;  /* 0x00000010091c7824 */ /* 0x000fe200078e021c */
[----:B------:R-:W-:Y:S01]  /*09a0*/  IADD3 R29, PT, PT, R7, UR10, R29 ;  /* 0x0000000a071d7c10 */ /* 0x000fe2000fffe01d */
[----:B------:R-:W-:Y:S01]  /*09b0*/  IMAD.U32 R7, RZ, RZ, UR14 ;  /* 0x0000000eff077e24 */ /* 0x000fe2000f8e00ff */
[----:B-----5:R0:W-:Y:S01]  /*09c0*/  STS.128 [R5], R16 ;  /* 0x0000001005007388 */ /* 0x0201e20000000c00 */
[----:B------:R-:W-:-:S02]  /*09d0*/  LEA R27, R6, R27, 0x4 ;  /* 0x0000001b061b7211 */ /* 0x000fc400078e20ff */
[----:B------:R-:W-:Y:S01]  /*09e0*/  ISETP.GE.U32.AND P0, PT, R29, 0x100, PT ;  /* 0x000001001d00780c */ /* 0x000fe20003f06070 */
[----:B------:R-:W-:Y:S01]  /*09f0*/  IMAD R26, R7, 0x10, R26 ;  /* 0x00000010071a7824 */ /* 0x000fe200078e021a */
[----:B------:R-:W-:Y:S01]  /*0a00*/  LEA R25, R4, R25, 0x6 ;  /* 0x0000001904197211 */ /* 0x000fe200078e30ff */
[----:B0-----:R-:W-:-:S05]  /*0a10*/  IMAD.U32 R5, RZ, RZ, UR14 ;  /* 0x0000000eff057e24 */ /* 0x001fca000f8e00ff */
[----:B------:R-:W-:-:S05]  /*0a20*/  LEA R24, R5, R24, 0x4 ;  /* 0x0000001805187211 */ /* 0x000fca00078e20ff */
[----:B------:R-:W-:Y:S05]  /*0a30*/  @!P0 BRA `(.L_x_6653) ;  /* 0xfffffffc00748947 */ /* 0x000fea000383ffff */
.L_x_6650:
[----:B------:R-:W-:Y:S05]  /*0a40*/  BSYNC.RECONVERGENT B0 ;  /* 0x0000000000007941 */ /* 0x000fea0003800200 */
.L_x_6649:
[----:B------:R-:W-:Y:S01]  /*0a50*/  BAR.SYNC.DEFER_BLOCKING 0x0 ;  /* 0x0000000000007b1d */ /* 0x000fe20000010000 */
[C---:B-12---:R-:W-:Y:S01]  /*0a60*/  VIADD R4, R0.reuse, 0x1 ;  /* 0x0000000100047836 */ /* 0x046fe20000000000 */
[----:B------:R-:W-:Y:S02]  /*0a70*/  LOP3.LUT R5, R23, 0xfc, RZ, 0xc0, !PT ;  /* 0x000000fc17057812 */ /* 0x000fe400078ec0ff */
[----:B------:R-:W-:-:S04]  /*0a80*/  LOP3.LUT R14, R0, 0x3, RZ, 0xc0, !PT ;  /* 0x00000003000e7812 */ /* 0x000fc800078ec0ff */
[----:B------:R-:W1:Y:S01]  /*0a90*/  S2UR UR8, SR_CgaCtaId ;  /* 0x00000000000879c3 */ /* 0x000e620000008800 */
[----:B------:R-:W-:Y:S01]  /*0aa0*/  UMOV UR7, 0x400 ;  /* 0x0000040000077882 */ /* 0x000fe20000000000 */
[----:B------:R-:W-:Y:S01]  /*0ab0*/  LOP3.LUT R16, R4, 0x3, RZ, 0xc0, !PT ;  /* 0x0000000304107812 */ /* 0x000fe200078ec0ff */
[----:B------:R-:W-:Y:S01]  /*0ac0*/  UIADD3 UR7, UPT, UPT, UR7, 0x80, URZ ;  /* 0x0000008007077890 */ /* 0x000fe2000fffe0ff */
[C---:B------:R-:W-:Y:S02]  /*0ad0*/  LOP3.LUT R4, R5.reuse, 0x3, R0, 0xf8, !PT ;  /* 0x0000000305047812 */ /* 0x040fe400078ef800 */
[--C-:B------:R-:W-:Y:S02]  /*0ae0*/  LOP3.LUT R6, R16, 0xfc, R23.reuse, 0xf8, !PT ;  /* 0x000000fc10067812 */ /* 0x100fe400078ef817 */
[----:B------:R-:W-:Y:S02]  /*0af0*/  LOP3.LUT R5, R5, 0x2, R14, 0xf6, !PT ;  /* 0x0000000205057812 */ /* 0x000fe400078ef60e */
[----:B------:R-:W-:-:S02]  /*0b00*/  LOP3.LUT R8, R20, 0xfc, R23, 0xf8, !PT ;  /* 0x000000fc14087812 */ /* 0x000fc400078ef817 */
[----:B------:R-:W-:Y:S01]  /*0b10*/  LOP3.LUT R18, R14, 0x2, RZ, 0x3c, !PT ;  /* 0x000000020e127812 */ /* 0x000fe200078e3cff */
[----:B------:R-:W2:Y:S04]  /*0b20*/  LDS R9, [R2] ;  /* 0x0000000002097984 */ /* 0x000ea80000000800 */
[----:B------:R-:W3:Y:S01]  /*0b30*/  LDS R7, [R2+0x28] ;  /* 0x0000280002077984 */ /* 0x000ee20000000800 */
[----:B-1----:R-:W-:-:S06]  /*0b40*/  ULEA UR7, UR8, UR7, 0x18 ;  /* 0x0000000708077291 */ /* 0x002fcc000f8ec0ff */
[----:B------:R-:W-:Y:S02]  /*0b50*/  LEA R4, R4, UR7, 0x2 ;  /* 0x0000000704047c11 */ /* 0x000fe4000f8e10ff */
[----:B------:R-:W-:Y:S02]  /*0b60*/  LEA R10, R6, UR7, 0x2 ;  /* 0x00000007060a7c11 */ /* 0x000fe4000f8e10ff */
[----:B------:R-:W-:Y:S01]  /*0b70*/  LEA R6, R5, UR7, 0x2 ;  /* 0x0000000705067c11 */ /* 0x000fe2000f8e10ff */
[----:B------:R1:W-:Y:S01]  /*0b80*/  LDS R12, [R4] ;  /* 0x00000000040c7984 */ /* 0x0003e20000000800 */
[----:B------:R-:W-:Y:S01]  /*0b90*/  LEA R8, R8, UR7, 0x2 ;  /* 0x0000000708087c11 */ /* 0x000fe2000f8e10ff */
[----:B------:R-:W4:Y:S02]  /*0ba0*/  LDCU UR7, c[0x0][0x384] ;  /* 0x00007080ff0777ac */ /* 0x000f240008000800 */
[----:B------:R-:W-:Y:S04]  /*0bb0*/  LDS R10, [R10] ;  /* 0x000000000a0a7984 */ /* 0x000fe80000000800 */
[----:B------:R-:W-:Y:S01]  /*0bc0*/  LDS R6, [R6] ;  /* 0x0000000006067984 */ /* 0x000fe20000000800 */
[----:B-1----:R-:W1:Y:S03]  /*0bd0*/  LDC.64 R4, c[0x0][0x3a0] ;  /* 0x0000e800ff047b82 */ /* 0x002e660000000a00 */
[----:B------:R-:W-:Y:S01]  /*0be0*/  LDS R8, [R8] ;  /* 0x0000000008087984 */ /* 0x000fe20000000800 */
[----:B----4-:R-:W-:Y:S01]  /*0bf0*/  MOV R24, UR7 ;  /* 0x0000000700187c02 */ /* 0x010fe20008000f00 */
[----:B------:R-:W-:-:S02]  /*0c00*/  USHF.L.U32 UR7, UR11, 0x2, URZ ;  /* 0x000000020b077899 */ /* 0x000fc400080006ff */
[----:B--2---:R-:W2:Y:S04]  /*0c10*/  SHFL.IDX PT, R27, R9, R14, 0x1c1f ;  /* 0x001c1f0e091b7589 */ /* 0x004ea800000e0000 */
[----:B---3--:R3:W4:Y:S04]  /*0c20*/  SHFL.IDX PT, R29, R7, R14, 0x1c1f ;  /* 0x001c1f0e071d7589 */ /* 0x00872800000e0000 */
[----:B------:R-:W5:Y:S04]  /*0c30*/  SHFL.IDX PT, R25, R9, R16, 0x1c1f ;  /* 0x001c1f1009197589 */ /* 0x000f6800000e0000 */
[----:B------:R-:W0:Y:S01]  /*0c40*/  SHFL.IDX PT, R19, R7, R16, 0x1c1f ;  /* 0x001c1f1007137589 */ /* 0x000e2200000e0000 */
[----:B---3--:R-:W-:-:S03]  /*0c50*/  IMAD.U32 R14, RZ, RZ, UR6 ;  /* 0x00000006ff0e7e24 */ /* 0x008fc6000f8e00ff */
[----:B------:R-:W3:Y:S04]  /*0c60*/  SHFL.IDX PT, R17, R9, R18, 0x1c1f ;  /* 0x001c1f1209117589 */ /* 0x000ee800000e0000 */
[----:B------:R-:W1:Y:S04]  /*0c70*/  SHFL.IDX PT, R15, R7, R18, 0x1c1f ;  /* 0x001c1f12070f7589 */ /* 0x000e6800000e0000 */
[----:B------:R-:W1:Y:S01]  /*0c80*/  SHFL.IDX PT, R13, R9, R20, 0x1c1f ;  /* 0x001c1f14090d7589 */ /* 0x000e6200000e0000 */
[----:B--2---:R-:W-:-:S03]  /*0c90*/  IMAD R27, R12, R27, RZ ;  /* 0x0000001b0c1b7224 */ /* 0x004fc600078e02ff */
[----:B------:R2:W2:Y:S01]  /*0ca0*/  SHFL.IDX PT, R11, R7, R20, 0x1c1f ;  /* 0x001c1f14070b7589 */ /* 0x0004a200000e0000 */
[----:B----4-:R-:W-:Y:S02]  /*0cb0*/  IMAD R29, R12, R29, RZ ;  /* 0x0000001d0c1d7224 */ /* 0x010fe400078e02ff */
[----:B------:R-:W-:Y:S01]  /*0cc0*/  IMAD R12, R24, UR4, R22 ;  /* 0x00000004180c7c24 */ /* 0x000fe2000f8e0216 */
[----:B------:R-:W-:Y:S01]  /*0cd0*/  UIADD3 UR4, UPT, UPT, UR11, UR4, URZ ;  /* 0x000000040b047290 */ /* 0x000fe2000fffe0ff */
[C---:B-----5:R-:W-:Y:S02]  /*0ce0*/  IMAD R25, R10.reuse, R25, R27 ;  /* 0x000000190a197224 */ /* 0x060fe400078e021b */
[----:B0-----:R-:W-:Y:S01]  /*0cf0*/  IMAD R19, R10, R19, R29 ;  /* 0x000000130a137224 */ /* 0x001fe200078e021d */
[----:B------:R-:W-:Y:S01]  /*0d00*/  LEA R27, R14, R12, 0x7 ;  /* 0x0000000c0e1b7211 */ /* 0x000fe200078e38ff */
[----:B------:R-:W-:Y:S01]  /*0d10*/  UISETP.GE.U32.AND UP0, UPT, UR4, UR7, UPT ;  /* 0x000000070400728c */ /* 0x000fe2000bf06070 */
[----:B---3--:R-:W-:-:S02]  /*0d20*/  IMAD R17, R6, R17, R25 ;  /* 0x0000001106117224 */ /* 0x008fc400078e0219 */
[----:B-1----:R-:W-:Y:S02]  /*0d30*/  IMAD R15, R6, R15, R19 ;  /* 0x0000000f060f7224 */ /* 0x002fe400078e0213 */
[----:B--2---:R-:W-:-:S04]  /*0d40*/  IMAD.WIDE R6, R12, 0x4, R4 ;  /* 0x000000040c067825 */ /* 0x004fc800078e0204 */
[----:B------:R-:W-:Y:S01]  /*0d50*/  IMAD R13, R8, R13, R17 ;  /* 0x0000000d080d7224 */ /* 0x000fe200078e0211 */
[----:B------:R-:W-:Y:S01]  /*0d60*/  BAR.SYNC.DEFER_BLOCKING 0x0 ;  /* 0x0000000000007b1d */ /* 0x000fe20000010000 */
[----:B------:R-:W-:-:S04]  /*0d70*/  IMAD.WIDE R4, R27, 0x4, R4 ;  /* 0x000000041b047825 */ /* 0x000fc800078e0204 */
[----:B------:R-:W-:Y:S01]  /*0d80*/  IMAD R11, R8, R11, R15 ;  /* 0x0000000b080b7224 */ /* 0x000fe200078e020f */
[----:B------:R0:W-:Y:S04]  /*0d90*/  STG.E desc[UR12][R6.64], R13 ;  /* 0x0000000d06007986 */ /* 0x0001e8000c10190c */
[----:B------:R0:W-:Y:S01]  /*0da0*/  STG.E desc[UR12][R4.64], R11 ;  /* 0x0000000b04007986 */ /* 0x0001e2000c10190c */
[----:B------:R-:W-:Y:S05]  /*0db0*/  BRA.U !UP0, `(.L_x_6654) ;  /* 0xfffffff508c47547 */ /* 0x000fea000b83ffff */
[----:B------:R-:W-:Y:S05]  /*0dc0*/  EXIT ;  /* 0x000000000000794d */ /* 0x000fea0003800000 */
.L_x_6655:
        /* <DEDUP_REMOVED lines=11> */
.L_x_39377:


//--------------------- .text._Z9cuda_gemmIiLi128ELi4ELi1ELi256ELi4ELi4ELi64ELi0ELi0EEviiiPT_S1_S1_iii --------------------------
	.section	.text._Z9cuda_gemmIiLi128ELi4ELi1ELi256ELi4ELi4ELi64ELi0ELi0EEviiiPT_S1_S1_iii,"ax",@progbits
	.align	128
        .global         _Z9cuda_gemmIiLi128ELi4ELi1ELi256ELi4ELi4ELi64ELi0ELi0EEviiiPT_S1_S1_iii
        .type           _Z9cuda_gemmIiLi128ELi4ELi1ELi256ELi4ELi4ELi64ELi0ELi0EEviiiPT_S1_S1_iii,@function
        .size           _Z9cuda_gemmIiLi128ELi4ELi1ELi256ELi4ELi4ELi64ELi0ELi0EEviiiPT_S1_S1_iii,(.L_x_38678 - _Z9cuda_gemmIiLi128ELi4ELi1ELi256ELi4ELi4ELi64ELi0ELi0EEviiiPT_S1_S1_iii)
        .other          _Z9cuda_gemmIiLi128ELi4ELi1ELi256ELi4ELi4ELi64ELi0ELi0EEviiiPT_S1_S1_iii,@"STO_CUDA_ENTRY STV_DEFAULT"
_Z9cuda_gemmIiLi128ELi4ELi1ELi256ELi4ELi4ELi64ELi0ELi0EEviiiPT_S1_S1_iii:
.text._Z9cuda_gemmIiLi128ELi4ELi1ELi256ELi4ELi4ELi64ELi0ELi0EEviiiPT_S1_S1_iii:
        /* <DEDUP_REMOVED lines=60> */
.L_x_6658:
        /* <DEDUP_REMOVED lines=25> */
.L_x_6657:
[----:B------:R-:W-:Y:S05]  /*0550*/  BSYNC.RECONVERGENT B0 ;  /* 0x0000000000007941 */ /* 0x000fea0003800200 */
.L_x_6656:
[----:B------:R-:W-:Y:S01]  /*0560*/  IMAD.MOV.U32 R4, RZ, RZ, 0x80 ;  /* 0x00000080ff047424 */ /* 0x000fe200078e00ff */
[----:B------:R-:W-:Y:S02]  /*0570*/  MOV R5, R0 ;  /* 0x0000000000057202 */ /* 0x000fe40000000f00 */
[----:B------:R-:W-:-:S07]  /*0580*/  MOV R8, 0x5a0 ;  /* 0x000005a000087802 */ /* 0x000fce0000000f00 */
[----:B0-----:R-:W-:Y:S05]  /*0590*/  CALL.REL.NOINC `($__internal_175_$__cuda_sm20_div_s16) ;  /* 0x00000018001c7944 */ /* 0x001fea0003c00000 */
[----:B------:R-:W-:Y:S01]  /*05a0*/  UPRMT UR4, UR8, 0x9910, URZ ;  /* 0x0000991008047896 */ /* 0x000fe200080000ff */
[----:B------:R-:W-:Y:S01]  /*05b0*/  IMAD.MOV.U32 R4, RZ, RZ, 0x4 ;  /* 0x00000004ff047424 */ /* 0x000fe200078e00ff */
[----:B------:R-:W-:-:S04]  /*05c0*/  MOV R8, 0x600 ;  /* 0x0000060000087802 */ /* 0x000fc80000000f00 */
[----:B------:R-:W-:Y:S01]  /*05d0*/  IMAD.U32 R5, RZ, RZ, UR4 ;  /* 0x00000004ff057e24 */ /* 0x000fe2000f8e00ff */
[----:B------:R-:W-:-:S06]  /*05e0*/  UMOV UR4, UR8 ;  /* 0x0000000800047c82 */ /* 0x000fcc0008000000 */
[----:B------:R-:W-:Y:S05]  /*05f0*/  CALL.REL.NOINC `($__internal_175_$__cuda_sm20_div_s16) ;  /* 0x0000001800047944 */ /* 0x000fea0003c00000 */
        /* <DEDUP_REMOVED lines=12> */
[----:B------:R-:W3:Y:S01]  /*06c0*/  S2UR UR17, SR_CTAID.X ;  /* 0x00000000001179c3 */ /* 0x000ee20000002500 */
[----:B------:R-:W-:Y:S01]  /*06d0*/  LOP3.LUT R35, R25, 0x3, RZ, 0xc0, !PT ;  /* 0x0000000319237812 */ /* 0x000fe200078ec0ff */
[----:B------:R-:W4:Y:S01]  /*06e0*/  LDCU UR9, c[0x0][0x388] ;  /* 0x00007100ff0977ac */ /* 0x000f220008000800 */
[----:B------:R-:W-:Y:S02]  /*06f0*/  UPRMT UR14, UR8, 0x9910, URZ ;  /* 0x00009910080e7896 */ /* 0x000fe400080000ff */
[----:B------:R-:W-:-:S02]  /*0700*/  UPRMT UR15, UR4, 0x9910, URZ ;  /* 0x00009910040f7896 */ /* 0x000fc400080000ff */
[----:B0-----:R-:W-:Y:S01]  /*0710*/  USHF.L.U32 UR6, UR18, 0x2, URZ ;  /* 0x0000000212067899 */ /* 0x001fe200080006ff */
[----:B-1----:R-:W-:Y:S01]  /*0720*/  IADD3 R2, PT, PT, R0, 0xffffffe, RZ ;  /* 0x0ffffffe00027810 */ /* 0x002fe20007ffe0ff */
[----:B------:R-:W-:Y:S02]  /*0730*/  IMAD.SHL.U32 R0, R25, 0x4, RZ ;  /* 0x0000000419007824 */ /* 0x000fe400078e00ff */
[----:B--2---:R-:W-:Y:S01]  /*0740*/  IMAD.U32 R29, RZ, RZ, UR11 ;  /* 0x0000000bff1d7e24 */ /* 0x004fe2000f8e00ff */
[----:B------:R0:W1:Y:S01]  /*0750*/  F2I.FTZ.U32.TRUNC.NTZ R3, R2 ;  /* 0x0000000200037305 */ /* 0x000062000021f000 */
[----:B------:R-:W-:Y:S01]  /*0760*/  VIADD R0, R0, UR6 ;  /* 0x0000000600007c36 */ /* 0x000fe20008000000 */
[----:B------:R-:W-:Y:S01]  /*0770*/  IADD3 R11, PT, PT, RZ, -UR6, RZ ;  /* 0x80000006ff0b7c10 */ /* 0x000fe2000fffe0ff */
[----:B----4-:R-:W-:Y:S02]  /*0780*/  USHF.R.S32.HI UR7, URZ, 0x1f, UR9 ;  /* 0x0000001fff077899 */ /* 0x010fe40008011409 */
[----:B------:R-:W-:Y:S01]  /*0790*/  UISETP.LT.AND UP0, UPT, UR10, 0x4, UPT ;  /* 0x000000040a00788c */ /* 0x000fe2000bf01270 */
[C---:B------:R-:W-:Y:S01]  /*07a0*/  ISETP.GE.U32.AND P1, PT, R0.reuse, 0x100, PT ;  /* 0x000001000000780c */ /* 0x040fe20003f26070 */
[----:B------:R-:W-:Y:S01]  /*07b0*/  ULEA.HI UR7, UR7, UR9, URZ, 0x8 ;  /* 0x0000000907077291 */ /* 0x000fe2000f8f40ff */
[----:B------:R-:W2:Y:S01]  /*07c0*/  I2F.U32.RP R4, UR6 ;  /* 0x0000000600047d06 */ /* 0x000ea20008209000 */
[----:B0-----:R-:W-:Y:S01]  /*07d0*/  IMAD.MOV.U32 R2, RZ, RZ, RZ ;  /* 0x000000ffff027224 */ /* 0x001fe200078e00ff */
[----:B------:R-:W-:Y:S01]  /*07e0*/  VIMNMX.U32 R9, PT, PT, R0, 0x100, !PT ;  /* 0x0000010000097848 */ /* 0x000fe20007fe0000 */
[----:B---3--:R-:W-:Y:S01]  /*07f0*/  IMAD R24, R7, UR17, R25 ;  /* 0x0000001107187c24 */ /* 0x008fe2000f8e0219 */
[----:B------:R-:W-:Y:S01]  /*0800*/  SEL R34, RZ, 0x1, P1 ;  /* 0x00000001ff227807 */ /* 0x000fe20000800000 */
[----:B------:R-:W-:Y:S01]  /*0810*/  USHF.R.S32.HI UR7, URZ, 0x8, UR7 ;  /* 0x00000008ff077899 */ /* 0x000fe20008011407 */
[----:B-1----:R-:W-:-:S02]  /*0820*/  IMAD R5, R5, R3, RZ ;  /* 0x0000000305057224 */ /* 0x002fc400078e02ff */
[----:B------:R-:W-:Y:S01]  /*0830*/  IADD3 R9, PT, PT, R9, -R0, -R34 ;  /* 0x8000000009097210 */ /* 0x000fe20007ffe822 */
[----:B------:R-:W-:Y:S01]  /*0840*/  UMOV UR9, UR15 ;  /* 0x0000000f00097c82 */ /* 0x000fe20008000000 */
[----:B------:R-:W-:Y:S01]  /*0850*/  IMAD.HI.U32 R36, R3, R5, R2 ;  /* 0x0000000503247227 */ /* 0x000fe200078e0002 */
[----:B--2---:R-:W0:Y:S05]  /*0860*/  MUFU.RCP R4, R4 ;  /* 0x0000000400047308 */ /* 0x004e2a0000001000 */
[----:B------:R-:W-:-:S05]  /*0870*/  IMAD.HI.U32 R36, R36, R25, RZ ;  /* 0x0000001924247227 */ /* 0x000fca00078e00ff */
[----:B------:R-:W-:-:S05]  /*0880*/  IADD3 R5, PT, PT, -R36, RZ, RZ ;  /* 0x000000ff24057210 */ /* 0x000fca0007ffe1ff */
[----:B------:R-:W-:Y:S02]  /*0890*/  IMAD R5, R6, R5, R25 ;  /* 0x0000000506057224 */ /* 0x000fe400078e0219 */
[----:B0-----:R-:W-:-:S03]  /*08a0*/  VIADD R3, R4, 0xffffffe ;  /* 0x0ffffffe04037836 */ /* 0x001fc60000000000 */
[----:B------:R-:W-:-:S03]  /*08b0*/  ISETP.GE.U32.AND P0, PT, R5, R6, PT ;  /* 0x000000060500720c */ /* 0x000fc60003f06070 */
[----:B------:R-:W0:Y:S10]  /*08c0*/  F2I.FTZ.U32.TRUNC.NTZ R3, R3 ;  /* 0x0000000300037305 */ /* 0x000e34000021f000 */
[----:B------:R-:W-:Y:S01]  /*08d0*/  @P0 IMAD.IADD R5, R5, 0x1, -R6 ;  /* 0x0000000105050824 */ /* 0x000fe200078e0a06 */
[----:B------:R-:W-:-:S04]  /*08e0*/  @P0 IADD3 R36, PT, PT, R36, 0x1, RZ ;  /* 0x0000000124240810 */ /* 0x000fc80007ffe0ff */
[----:B------:R-:W-:Y:S01]  /*08f0*/  ISETP.GE.U32.AND P1, PT, R5, R6, PT ;  /* 0x000000060500720c */ /* 0x000fe20003f26070 */
[----:B0-----:R-:W-:-:S04]  /*0900*/  IMAD R11, R11, R3, RZ ;  /* 0x000000030b0b7224 */ /* 0x001fc800078e02ff */
[----:B------:R-:W-:-:S06]  /*0910*/  IMAD.HI.U32 R2, R3, R11, R2 ;  /* 0x0000000b03027227 */ /* 0x000fcc00078e0002 */
[----:B------:R-:W-:-:S04]  /*0920*/  IMAD.HI.U32 R11, R2, R9, RZ ;  /* 0x00000009020b7227 */ /* 0x000fc800078e00ff */
[----:B------:R-:W-:Y:S02]  /*0930*/  IMAD.MOV R0, RZ, RZ, -R11 ;  /* 0x000000ffff007224 */ /* 0x000fe400078e0a0b */
[----:B------:R-:W-:Y:S01]  /*0940*/  @P1 VIADD R36, R36, 0x1 ;  /* 0x0000000124241836 */ /* 0x000fe20000000000 */
[----:B------:R-:W-:Y:S01]  /*0950*/  @!P2 LOP3.LUT R36, RZ, R6, RZ, 0x33, !PT ;  /* 0x00000006ff24a212 */ /* 0x000fe200078e33ff */
[----:B------:R-:W-:Y:S01]  /*0960*/  IMAD R9, R0, UR6, R9 ;  /* 0x0000000600097c24 */ /* 0x000fe2000f8e0209 */
[----:B------:R-:W-:Y:S02]  /*0970*/  ISETP.NE.U32.AND P2, PT, RZ, UR6, PT ;  /* 0x00000006ff007c0c */ /* 0x000fe4000bf45070 */
[----:B------:R-:W-:Y:S02]  /*0980*/  IADD3 R5, PT, PT, -R36, RZ, RZ ;  /* 0x000000ff24057210 */ /* 0x000fe40007ffe1ff */
[----:B------:R-:W-:-:S03]  /*0990*/  ISETP.GE.U32.AND P0, PT, R9, UR6, PT ;  /* 0x0000000609007c0c */ /* 0x000fc6000bf06070 */
[----:B------:R-:W-:-:S04]  /*09a0*/  IMAD R5, R6, R5, R25 ;  /* 0x0000000506057224 */ /* 0x000fc800078e0219 */
[C---:B------:R-:W-:Y:S01]  /*09b0*/  VIADD R27, R5.reuse, 0xffffffff ;  /* 0xffffffff051b7836 */ /* 0x040fe20000000000 */
[C---:B------:R-:W-:Y:S02]  /*09c0*/  LOP3.LUT R4, R5.reuse, 0x3, RZ, 0xc0, !PT ;  /* 0x0000000305047812 */ /* 0x040fe400078ec0ff */
[----:B------:R-:W-:Y:S02]  /*09d0*/  IADD3 R26, PT, PT, R5, 0x1, RZ ;  /* 0x00000001051a7810 */ /* 0x000fe40007ffe0ff */
[----:B------:R-:W-:Y:S01]  /*09e0*/  IADD3 R2, PT, PT, R4, 0x2, RZ ;  /* 0x0000000204027810 */ /* 0x000fe20007ffe0ff */
[----:B------:R-:W-:Y:S01]  /*09f0*/  @P0 VIADD R9, R9, -UR6 ;  /* 0x8000000609090c36 */ /* 0x000fe20008000000 */
[----:B------:R-:W-:Y:S01]  /*0a00*/  LOP3.LUT R26, R26, 0x3, RZ, 0xc0, !PT ;  /* 0x000000031a1a7812 */ /* 0x000fe200078ec0ff */
[----:B------:R-:W-:Y:S01]  /*0a10*/  VIADD R8, R4, 0x3 ;  /* 0x0000000304087836 */ /* 0x000fe20000000000 */
[----:B------:R-:W-:Y:S01]  /*0a20*/  ISETP.GE.AND P4, PT, R2, UR11, PT ;  /* 0x0000000b02007c0c */ /* 0x000fe2000bf86270 */
[----:B------:R-:W-:Y:S01]  /*0a30*/  VIADD R3, R4, 0x1 ;  /* 0x0000000104037836 */ /* 0x000fe20000000000 */
[----:B------:R-:W-:Y:S01]  /*0a40*/  ISETP.GE.U32.AND P1, PT, R9, UR6, PT ;  /* 0x0000000609007c0c */ /* 0x000fe2000bf26070 */
[----:B------:R-:W-:Y:S01]  /*0a50*/  @P0 VIADD R11, R11, 0x1 ;  /* 0x000000010b0b0836 */ /* 0x000fe20000000000 */
[----:B------:R-:W-:-:S02]  /*0a60*/  SEL R9, R29, RZ, P4 ;  /* 0x000000ff1d097207 */ /* 0x000fc40002000000 */
[----:B------:R-:W-:Y:S02]  /*0a70*/  ISETP.GE.AND P0, PT, R8, UR11, PT ;  /* 0x0000000b08007c0c */ /* 0x000fe4000bf06270 */
[----:B------:R-:W-:Y:S01]  /*0a80*/  ISETP.GE.AND P3, PT, R3, UR11, PT ;  /* 0x0000000b03007c0c */ /* 0x000fe2000bf66270 */
[----:B------:R-:W-:Y:S01]  /*0a90*/  IMAD.IADD R2, R2, 0x1, -R9 ;  /* 0x0000000102027824 */ /* 0x000fe200078e0a09 */
[C---:B------:R-:W-:Y:S02]  /*0aa0*/  SEL R9, R29.reuse, RZ, P0 ;  /* 0x000000ff1d097207 */ /* 0x040fe40000000000 */
[----:B------:R-:W-:Y:S01]  /*0ab0*/  ISETP.GE.AND P0, PT, R4, UR11, PT ;  /* 0x0000000b04007c0c */ /* 0x000fe2000bf06270 */
[----:B------:R-:W-:Y:S01]  /*0ac0*/  USHF.L.U32 UR11, UR17, 0x8, URZ ;  /* 0x00000008110b7899 */ /* 0x000fe200080006ff */
[----:B------:R-:W-:Y:S02]  /*0ad0*/  SEL R0, R29, RZ, P3 ;  /* 0x000000ff1d007207 */ /* 0x000fe40001800000 */
[----:B------:R-:W-:-:S02]  /*0ae0*/  @P1 IADD3 R11, PT, PT, R11, 0x1, RZ ;  /* 0x000000010b0b1810 */ /* 0x000fc40007ffe0ff */
[----:B------:R-:W-:Y:S01]  /*0af0*/  @!P2 LOP3.LUT R11, RZ, UR6, RZ, 0x33, !PT ;  /* 0x00000006ff0bac12 */ /* 0x000fe2000f8e33ff */
[----:B------:R-:W-:Y:S01]  /*0b00*/  USEL UR6, UR10, 0x4, UP0 ;  /* 0x000000040a067887 */ /* 0x000fe20008000000 */
[----:B------:R-:W-:Y:S02]  /*0b10*/  SEL R29, R29, RZ, P0 ;  /* 0x000000ff1d1d7207 */ /* 0x000fe40000000000 */
[----:B------:R-:W-:Y:S01]  /*0b20*/  IADD3 R3, PT, PT, R3, -R0, RZ ;  /* 0x8000000003037210 */ /* 0x000fe20007ffe0ff */
[----:B------:R-:W-:Y:S01]  /*0b30*/  IMAD.IADD R0, R8, 0x1, -R9 ;  /* 0x0000000108007824 */ /* 0x000fe200078e0a09 */
[----:B------:R-:W-:Y:S01]  /*0b40*/  LOP3.LUT R27, R27, 0x3, RZ, 0xc0, !PT ;  /* 0x000000031b1b7812 */ /* 0x000fe200078ec0ff */
[----:B------:R-:W-:Y:S01]  /*0b50*/  IMAD.IADD R34, R34, 0x1, R11 ;  /* 0x0000000122227824 */ /* 0x000fe200078e020b */
[C---:B------:R-:W-:Y:S01]  /*0b60*/  LOP3.LUT R28, R4.reuse, 0x2, RZ, 0x3c, !PT ;  /* 0x00000002041c7812 */ /* 0x040fe200078e3cff */
[----:B------:R-:W-:Y:S01]  /*0b70*/  IMAD.IADD R29, R4, 0x1, -R29 ;  /* 0x00000001041d7824 */ /* 0x000fe200078e0a1d */
[----:B------:R-:W-:-:S06]  /*0b80*/  UMOV UR10, UR14 ;  /* 0x0000000e000a7c82 */ /* 0x000fcc0008000000 */
.L_x_6682:
[----:B0-----:R0:W-:Y:S01]  /*0b90*/  STL.64 [R1], RZ ;  /* 0x000000ff01007387 */ /* 0x0011e20000100a00 */
[----:B------:R-:W-:Y:S01]  /*0ba0*/  ISETP.GT.U32.AND P0, PT, R25, 0x3f, PT ;  /* 0x0000003f1900780c */ /* 0x000fe20003f04070 */
[----:B------:R-:W-:-:S12]  /*0bb0*/  BSSY.RECONVERGENT B0, `(.L_x_6659) ;  /* 0x000005a000007945 */ /* 0x000fd80003800200 */
[----:B01--4-:R-:W-:Y:S05]  /*0bc0*/  @P0 BRA `(.L_x_6660) ;  /* 0x0000000400600947 */ /* 0x013fea0003800000 */
[----:B------:R-:W0:Y:S01]  /*0bd0*/  LDC R40, c[0x0][0x388] ;  /* 0x0000e200ff287b82 */ /* 0x000e220000000800 */
[C---:B------:R-:W-:Y:S01]  /*0be0*/  LOP3.LUT R18, R34.reuse, 0x3, RZ, 0xc0, !PT ;  /* 0x0000000322127812 */ /* 0x040fe200078ec0ff */
[----:B------:R-:W-:Y:S01]  /*0bf0*/  BSSY.RECONVERGENT B1, `(.L_x_6661) ;  /* 0x0000025000017945 */ /* 0x000fe20003800200 */
[----:B------:R-:W-:Y:S02]  /*0c00*/  ISETP.GE.U32.AND P1, PT, R34, 0x3, PT ;  /* 0x000000032200780c */ /* 0x000fe40003f26070 */
        /* <DEDUP_REMOVED lines=9> */
[----:B------:R-:W0:Y:S01]  /*0ca0*/  S2UR UR8, SR_CgaCtaId ;  /* 0x00000000000879c3 */ /* 0x000e220000008800 */
[----:B------:R-:W-:Y:S01]  /*0cb0*/  UMOV UR4, 0x400 ;  /* 0x0000040000047882 */ /* 0x000fe20000000000 */
[----:B------:R-:W-:Y:S01]  /*0cc0*/  ISETP.NE.AND P0, PT, R18, RZ, PT ;  /* 0x000000ff1200720c */ /* 0x000fe20003f05270 */
[----:B------:R-:W-:Y:S01]  /*0cd0*/  UIADD3 UR4, UPT, UPT, UR4, 0x80, URZ ;  /* 0x0000008004047890 */ /* 0x000fe2000fffe0ff */
[----:B------:R-:W-:-:S05]  /*0ce0*/  MOV R17, UR18 ;  /* 0x0000001200117c02 */ /* 0x000fca0008000f00 */
[----:B------:R-:W-:-:S04]  /*0cf0*/  IMAD.SHL.U32 R17, R17, 0x4, RZ ;  /* 0x0000000411117824 */ /* 0x000fc800078e00ff */
[----:B------:R-:W-:-:S05]  /*0d00*/  IMAD.IADD R14, R44, 0x1, R17 ;  /* 0x000000012c0e7824 */ /* 0x000fca00078e0211 */
[----:B------:R-:W-:Y:S01]  /*0d10*/  MOV R44, R14 ;  /* 0x0000000e002c7202 */ /* 0x000fe20000000f00 */
[----:B0-----:R-:W-:-:S06]  /*0d20*/  ULEA UR4, UR8, UR4, 0x18 ;  /* 0x0000000408047291 */ /* 0x001fcc000f8ec0ff */
[----:B------:R-:W-:-:S05]  /*0d30*/  LEA R16, R25, UR4, 0x4 ;  /* 0x0000000419107c11 */ /* 0x000fca000f8e20ff */
[----:B--2---:R1:W-:Y:S01]  /*0d40*/  STS.128 [R16], R8 ;  /* 0x0000000810007388 */ /* 0x0043e20000000c00 */
[----:B------:R-:W-:Y:S05]  /*0d50*/  @!P0 BRA `(.L_x_6662) ;  /* 0x0000000000388947 */ /* 0x000fea0003800000 */
[----:B------:R-:W-:Y:S01]  /*0d60*/  ISETP.NE.AND P0, PT, R18, 0x1, PT ;  /* 0x000000011200780c */ /* 0x000fe20003f05270 */
[----:B------:R-:W-:Y:S02]  /*0d70*/  IMAD.IADD R44, R17, 0x1, R14 ;  /* 0x00000001112c7824 */ /* 0x000fe400078e020e */
[----:B-1----:R-:W-:-:S04]  /*0d80*/  IMAD.IADD R9, R14, 0x1, R15 ;  /* 0x000000010e097824 */ /* 0x002fc800078e020f */
[----:B------:R-:W-:-:S06]  /*0d90*/  IMAD.WIDE R8, R9, 0x4, R12 ;  /* 0x0000000409087825 */ /* 0x000fcc00078e020c */
[----:B------:R-:W-:-:S05]  /*0da0*/  @P0 IADD3 R11, PT, PT, R44, R15, RZ ;  /* 0x0000000f2c0b0210 */ /* 0x000fca0007ffe0ff */
        /* <DEDUP_REMOVED lines=9> */
.L_x_6662:
[----:B------:R-:W-:Y:S05]  /*0e40*/  BSYNC.RECONVERGENT B1 ;  /* 0x0000000000017941 */ /* 0x000fea0003800200 */
.L_x_6661:
[----:B------:R-:W-:Y:S05]  /*0e50*/  @!P1 BRA `(.L_x_6660) ;  /* 0x0000000000bc9947 */ /* 0x000fea0003800000 */
[----:B------:R-:W3:Y:S01]  /*0e60*/  S2UR UR8, SR_CgaCtaId ;  /* 0x00000000000879c3 */ /* 0x000ee20000008800 */
[----:B------:R-:W-:Y:S01]  /*0e70*/  UMOV UR4, 0x400 ;  /* 0x0000040000047882 */ /* 0x000fe20000000000 */
[----:B------:R-:W-:Y:S02]  /*0e80*/  UIMAD UR15, UR18, 0xc, UR11 ;  /* 0x0000000c120f78a4 */ /* 0x000fe4000f8e020b */
[----:B-12---:R-:W-:Y:S01]  /*0e90*/  VIADD R9, R44, UR11 ;  /* 0x0000000b2c097c36 */ /* 0x006fe20008000000 */
[----:B------:R-:W-:Y:S02]  /*0ea0*/  ULEA UR14, UR18, UR11, 0x3 ;  /* 0x0000000b120e7291 */ /* 0x000fe4000f8e18ff */
[----:B------:R-:W-:Y:S01]  /*0eb0*/  MOV R39, UR18 ;  /* 0x0000001200277c02 */ /* 0x000fe20008000f00 */
[----:B------:R-:W-:Y:S01]  /*0ec0*/  UIADD3 UR4, UPT, UPT, UR4, 0x80, URZ ;  /* 0x0000008004047890 */ /* 0x000fe2000fffe0ff */
[----:B0-----:R-:W-:Y:S02]  /*0ed0*/  IMAD R42, R40, UR5, R9 ;  /* 0x00000005282a7c24 */ /* 0x001fe4000f8e0209 */
[C---:B------:R-:W-:Y:S01]  /*0ee0*/  VIADD R37, R44.reuse, UR15 ;  /* 0x0000000f2c257c36 */ /* 0x040fe20008000000 */
[----:B------:R-:W-:Y:S01]  /*0ef0*/  SHF.L.U32 R39, R39, 0x2, RZ ;  /* 0x0000000227277819 */ /* 0x000fe200000006ff */
[----:B------:R-:W-:-:S02]  /*0f00*/  VIADD R9, R44, UR14 ;  /* 0x0000000e2c097c36 */ /* 0x000fc40008000000 */
[C---:B------:R-:W-:Y:S02]  /*0f10*/  IMAD R37, R40.reuse, UR5, R37 ;  /* 0x0000000528257c24 */ /* 0x040fe4000f8e0225 */
[----:B------:R-:W-:Y:S02]  /*0f20*/  IMAD R40, R40, UR5, R9 ;  /* 0x0000000528287c24 */ /* 0x000fe4000f8e0209 */
[----:B------:R-:W-:Y:S01]  /*0f30*/  IMAD.IADD R41, R39, 0x1, R42 ;  /* 0x0000000127297824 */ /* 0x000fe200078e022a */
[----:B---3--:R-:W-:-:S06]  /*0f40*/  ULEA UR4, UR8, UR4, 0x18 ;  /* 0x0000000408047291 */ /* 0x008fcc000f8ec0ff */
[----:B------:R-:W-:-:S07]  /*0f50*/  LEA R38, R44, UR4, 0x2 ;  /* 0x000000042c267c11 */ /* 0x000fce000f8e10ff */
.L_x_6663:
        /* <DEDUP_REMOVED lines=10> */
[----:B------:R-:W-:Y:S01]  /*1000*/  IADD3 R44, PT, PT, R39, R44, R39 ;  /* 0x0000002c272c7210 */ /* 0x000fe20007ffe027 */
[----:B------:R-:W-:-:S03]  /*1010*/  IMAD.U32 R45, RZ, RZ, UR18 ;  /* 0x00000012ff2d7e24 */ /* 0x000fc6000f8e00ff */
[-C--:B------:R-:W-:Y:S02]  /*1020*/  LEA R43, R43, R38.reuse, 0x4 ;  /* 0x000000262b2b7211 */ /* 0x080fe400078e20ff */
[----:B------:R-:W-:Y:S02]  /*1030*/  LEA R45, R45, R38, 0x5 ;  /* 0x000000262d2d7211 */ /* 0x000fe400078e28ff */
[----:B------:R-:W-:-:S04]  /*1040*/  IADD3 R44, PT, PT, R39, R44, R39 ;  /* 0x0000002c272c7210 */ /* 0x000fc80007ffe027 */
[----:B------:R-:W-:Y:S01]  /*1050*/  ISETP.GE.U32.AND P0, PT, R44, 0x100, PT ;  /* 0x000001002c00780c */ /* 0x000fe20003f06070 */
[----:B--2---:R0:W-:Y:S04]  /*1060*/  STS.128 [R38], R8 ;  /* 0x0000000826007388 */ /* 0x0041e80000000c00 */
[----:B---3--:R1:W-:Y:S04]  /*1070*/  STS.128 [R43], R12 ;  /* 0x0000000c2b007388 */ /* 0x0083e80000000c00 */
[----:B----4-:R3:W-:Y:S01]  /*1080*/  STS.128 [R45], R16 ;  /* 0x000000102d007388 */ /* 0x0107e20000000c00 */
[----:B0-----:R-:W-:-:S02]  /*1090*/  IMAD.U32 R9, RZ, RZ, UR18 ;  /* 0x00000012ff097e24 */ /* 0x001fc4000f8e00ff */
[----:B------:R-:W-:Y:S02]  /*10a0*/  IMAD.U32 R10, RZ, RZ, UR18 ;  /* 0x00000012ff0a7e24 */ /* 0x000fe4000f8e00ff */
[C---:B------:R-:W-:Y:S01]  /*10b0*/  IMAD R8, R9.reuse, 0x30, R38 ;  /* 0x0000003009087824 */ /* 0x040fe200078e0226 */
[----:B-1----:R-:W-:Y:S01]  /*10c0*/  MOV R13, UR18 ;  /* 0x00000012000d7c02 */ /* 0x002fe20008000f00 */
[----:B------:R-:W-:Y:S01]  /*10d0*/  IMAD.U32 R11, RZ, RZ, UR18 ;  /* 0x00000012ff0b7e24 */ /* 0x000fe2000f8e00ff */
[C---:B------:R-:W-:Y:S01]  /*10e0*/  LEA R41, R10.reuse, R41, 0x4 ;  /* 0x000000290a297211 */ /* 0x040fe200078e20ff */
[----:B------:R-:W-:Y:S01]  /*10f0*/  IMAD R37, R10, 0x10, R37 ;  /* 0x000000100a257824 */ /* 0x000fe200078e0225 */
[----:B-----5:R3:W-:Y:S01]  /*1100*/  STS.128 [R8], R20 ;  /* 0x0000001408007388 */ /* 0x0207e20000000c00 */
[----:B------:R-:W-:Y:S02]  /*1110*/  IMAD R40, R9, 0x10, R40 ;  /* 0x0000001009287824 */ /* 0x000fe400078e0228 */
[----:B------:R-:W-:-:S02]  /*1120*/  IMAD R42, R13, 0x10, R42 ;  /* 0x000000100d2a7824 */ /* 0x000fc400078e022a */
[----:B------:R-:W-:Y:S01]  /*1130*/  IMAD R38, R11, 0x40, R38 ;  /* 0x000000400b267824 */ /* 0x000fe200078e0226 */
[----:B------:R-:W-:Y:S06]  /*1140*/  @!P0 BRA `(.L_x_6663) ;  /* 0xfffffffc00848947 */ /* 0x000fec000383ffff */
.L_x_6660:
[----:B------:R-:W-:Y:S05]  /*1150*/  BSYNC.RECONVERGENT B0 ;  /* 0x0000000000007941 */ /* 0x000fea0003800200 */
.L_x_6659:
[----:B------:R-:W-:Y:S01]  /*1160*/  BAR.SYNC.DEFER_BLOCKING 0x0 ;  /* 0x0000000000007b1d */ /* 0x000fe20000010000 */
[----:B------:R-:W-:Y:S02]  /*1170*/  ISETP.GE.AND P0, PT, R7, 0x1, PT ;  /* 0x000000010700780c */ /* 0x000fe40003f06270 */
[----:B-123--:R-:W-:-:S11]  /*1180*/  CS2R R8, SRZ ;  /* 0x0000000000087805 */ /* 0x00efd6000001ff00 */
[----:B------:R-:W-:Y:S05]  /*1190*/  @!P0 BRA `(.L_x_6664) ;  /* 0x0000000400a88947 */ /* 0x000fea0003800000 */
[----:B------:R-:W-:Y:S01]  /*11a0*/  HFMA2 R17, -RZ, RZ, 0, 0 ;  /* 0x00000000ff117431 */ /* 0x000fe200000001ff */
[----:B------:R-:W-:Y:S01]  /*11b0*/  BSSY B1, `(.L_x_6665) ;  /* 0x0000067000017945 */ /* 0x000fe20003800000 */
[----:B------:R-:W-:-:S07]  /*11c0*/  IMAD.MOV.U32 R8, RZ, RZ, RZ ;  /* 0x000000ffff087224 */ /* 0x000fce00078e00ff */
.L_x_6681:
[----:B-1----:R-:W1:Y:S01]  /*11d0*/  LDC R10, c[0x0][0x3ac] ;  /* 0x0000eb00ff0a7b82 */ /* 0x002e620000000800 */
[----:B------:R-:W-:Y:S01]  /*11e0*/  IMAD.IADD R11, R5, 0x1, R8 ;  /* 0x00000001050b7824 */ /* 0x000fe200078e0208 */
[----:B------:R-:W-:Y:S02]  /*11f0*/  IADD3 R8, PT, PT, R6, R8, RZ ;  /* 0x0000000806087210 */ /* 0x000fe40007ffe0ff */
[----:B------:R-:W-:Y:S02]  /*1200*/  ISETP.GE.AND P5, PT, R36, UR6, PT ;  /* 0x0000000624007c0c */ /* 0x000fe4000bfa6270 */
[----:B------:R-:W-:Y:S02]  /*1210*/  ISETP.GE.AND P3, PT, R8, R7, PT ;  /* 0x000000070800720c */ /* 0x000fe40003f66270 */
[C---:B-1----:R-:W-:Y:S02]  /*1220*/  ISETP.GT.AND P4, PT, R10.reuse, RZ, PT ;  /* 0x000000ff0a00720c */ /* 0x042fe40003f84270 */
[----:B------:R-:W-:-:S02]  /*1230*/  ISETP.GE.AND P0, PT, R10, 0x2, PT ;  /* 0x000000020a00780c */ /* 0x000fc40003f06270 */
[C---:B------:R-:W-:Y:S02]  /*1240*/  ISETP.GE.AND P1, PT, R10.reuse, 0x3, PT ;  /* 0x000000030a00780c */ /* 0x040fe40003f26270 */
[----:B------:R-:W-:-:S07]  /*1250*/  ISETP.GE.AND P2, PT, R10, 0x4, PT ;  /* 0x000000040a00780c */ /* 0x000fce0003f46270 */
[----:B--234-:R-:W-:Y:S06]  /*1260*/  @!P4 BRA `(.L_x_6666) ;  /* 0x00000000001cc947 */ /* 0x01cfec0003800000 */
[----:B------:R-:W1:Y:S01]  /*1270*/  S2UR UR8, SR_CgaCtaId ;  /* 0x00000000000879c3 */ /* 0x000e620000008800 */
[----:B------:R-:W-:Y:S01]  /*1280*/  UMOV UR4, 0x400 ;  /* 0x0000040000047882 */ /* 0x000fe20000000000 */
[----:B------:R-:W-:Y:S01]  /*1290*/  IMAD R9, R11, R10, R4 ;  /* 0x0000000a0b097224 */ /* 0x000fe200078e0204 */
[----:B------:R-:W-:-:S04]  /*12a0*/  UIADD3 UR4, UPT, UPT, UR4, 0x80, URZ ;  /* 0x0000008004047890 */ /* 0x000fc8000fffe0ff */
[----:B-1----:R-:W-:-:S06]  /*12b0*/  ULEA UR4, UR8, UR4, 0x18 ;  /* 0x0000000408047291 */ /* 0x002fcc000f8ec0ff */
[----:B------:R-:W-:-:S05]  /*12c0*/  LEA R9, R9, UR4, 0x2 ;  /* 0x0000000409097c11 */ /* 0x000fca000f8e10ff */
[----:B------:R1:W2:Y:S02]  /*12d0*/  LDS R30, [R9] ;  /* 0x00000000091e7984 */ /* 0x0002a40000000800 */
.L_x_6666:
        /* <DEDUP_REMOVED lines=8> */
.L_x_6667:
        /* <DEDUP_REMOVED lines=8> */
.L_x_6668:
        /* <DEDUP_REMOVED lines=8> */
.L_x_6669:
[----:B------:R-:W-:Y:S04]  /*1460*/  BSSY B0, `(.L_x_6670) ;  /* 0x0000039000007945 */ /* 0x000fe80003800000 */
[----:B------:R-:W-:Y:S05]  /*1470*/  @P5 BRA `(.L_x_6671) ;  /* 0x0000000000dc5947 */ /* 0x000fea0003800000 */
[----:B-1-3--:R-:W1:Y:S01]  /*1480*/  S2R R9, SR_CgaCtaId ;  /* 0x0000000000097919 */ /* 0x00ae620000008800 */
[----:B------:R-:W-:Y:S01]  /*1490*/  MOV R12, 0x400 ;  /* 0x00000400000c7802 */ /* 0x000fe20000000f00 */
[----:B------:R-:W-:Y:S01]  /*14a0*/  IMAD R11, R17, UR10, RZ ;  /* 0x0000000a110b7c24 */ /* 0x000fe2000f8e02ff */
[----:B------:R-:W-:Y:S01]  /*14b0*/  ISETP.GT.U32.AND P4, PT, R10, 0x40, PT ;  /* 0x000000400a00780c */ /* 0x000fe20003f84070 */
[----:B------:R-:W-:Y:S01]  /*14c0*/  IMAD.MOV.U32 R10, RZ, RZ, RZ ;  /* 0x000000ffff0a7224 */ /* 0x000fe200078e00ff */
[----:B-1----:R-:W-:Y:S01]  /*14d0*/  LEA R12, R9, R12, 0x18 ;  /* 0x0000000c090c7211 */ /* 0x002fe200078ec0ff */
[----:B------:R-:W-:-:S10]  /*14e0*/  IMAD.MOV.U32 R9, RZ, RZ, R36 ;  /* 0x000000ffff097224 */ /* 0x000fd400078e0024 */
.L_x_6680:
[----:B------:R-:W-:-:S05]  /*14f0*/  IMAD R19, R9, 0x14, R12 ;  /* 0x0000001409137824 */ /* 0x000fca00078e020c */
[----:B-1----:R-:W-:Y:S01]  /*1500*/  LEA R13, R35, R19, 0x2 ;  /* 0x00000013230d7211 */ /* 0x002fe200078e10ff */
[----:B------:R-:W-:Y:S06]  /*1510*/  @P4 BRA `(.L_x_6672) ;  /* 0x0000000000544947 */ /* 0x000fec0003800000 */
[----:B------:R1:W3:Y:S01]  /*1520*/  LDS R15, [R13] ;  /* 0x000000000d0f7984 */ /* 0x0002e20000000800 */
[----:B------:R-:W-:-:S03]  /*1530*/  UMOV UR4, 0xffffffff ;  /* 0xffffffff00047882 */ /* 0x000fc60000000000 */
[----:B------:R-:W-:Y:S05]  /*1540*/  BRA.DIV UR4, `(.L_x_6673) ;  /* 0x0000000604a07947 */ /* 0x000fea000b800000 */
[----:B-1-3--:R1:W3:Y:S02]  /*1550*/  SHFL.IDX PT, R13, R15, R29, 0x1c1f ;  /* 0x001c1f1d0f0d7589 */ /* 0x00a2e400000e0000 */
.L_x_6685:
[----:B--23--:R-:W-:Y:S01]  /*1560*/  IMAD R14, R30, R13, RZ ;  /* 0x0000000d1e0e7224 */ /* 0x00cfe200078e02ff */
[----:B------:R-:W-:Y:S06]  /*1570*/  @!P0 BRA `(.L_x_6674) ;  /* 0x0000000000108947 */ /* 0x000fec0003800000 */
[----:B------:R-:W-:-:S03]  /*1580*/  UMOV UR4, 0xffffffff ;  /* 0xffffffff00047882 */ /* 0x000fc60000000000 */
[----:B------:R-:W-:Y:S05]  /*1590*/  BRA.DIV UR4, `(.L_x_6675) ;  /* 0x0000000604b07947 */ /* 0x000fea000b800000 */
[----:B------:R2:W3:Y:S02]  /*15a0*/  SHFL.IDX PT, R13, R15, R3, 0x1c1f ;  /* 0x001c1f030f0d7589 */ /* 0x0004e400000e0000 */
.L_x_6688:
[----:B---34-:R-:W-:-:S07]  /*15b0*/  IMAD R14, R31, R13, R14 ;  /* 0x0000000d1f0e7224 */ /* 0x018fce00078e020e */
.L_x_6674:
[----:B------:R-:W-:Y:S05]  /*15c0*/  @!P1 BRA `(.L_x_6676) ;  /* 0x0000000000109947 */ /* 0x000fea0003800000 */
[----:B------:R-:W-:-:S03]  /*15d0*/  UMOV UR4, 0xffffffff ;  /* 0xffffffff00047882 */ /* 0x000fc60000000000 */
[----:B------:R-:W-:Y:S05]  /*15e0*/  BRA.DIV UR4, `(.L_x_6677) ;  /* 0x0000000604c07947 */ /* 0x000fea000b800000 */
[----:B------:R3:W0:Y:S02]  /*15f0*/  SHFL.IDX PT, R13, R15, R2, 0x1c1f ;  /* 0x001c1f020f0d7589 */ /* 0x00062400000e0000 */
.L_x_6691:
[----:B0-----:R-:W-:-:S07]  /*1600*/  IMAD R14, R32, R13, R14 ;  /* 0x0000000d200e7224 */ /* 0x001fce00078e020e */
.L_x_6676:
[----:B------:R-:W-:Y:S05]  /*1610*/  @!P2 BRA `(.L_x_6678) ;  /* 0x000000000050a947 */ /* 0x000fea0003800000 */
[----:B------:R-:W-:-:S03]  /*1620*/  UMOV UR4, 0xffffffff ;  /* 0xffffffff00047882 */ /* 0x000fc60000000000 */
[----:B------:R-:W-:Y:S05]  /*1630*/  BRA.DIV UR4, `(.L_x_6679) ;  /* 0x0000000604d07947 */ /* 0x000fea000b800000 */
[----:B------:R0:W0:Y:S02]  /*1640*/  SHFL.IDX PT, R13, R15, R0, 0x1c1f ;  /* 0x001c1f000f0d7589 */ /* 0x00002400000e0000 */
.L_x_6694:
[----:B0-----:R-:W-:Y:S01]  /*1650*/  IMAD R14, R33, R13, R14 ;  /* 0x0000000d210e7224 */ /* 0x001fe200078e020e */
[----:B------:R-:W-:Y:S06]  /*1660*/  BRA `(.L_x_6678) ;  /* 0x00000000003c7947 */ /* 0x000fec0003800000 */
.L_x_6672:
[----:B------:R-:W1:Y:S01]  /*1670*/  LDC R13, c[0x0][0x3ac] ;  /* 0x0000eb00ff0d7b82 */ /* 0x000e620000000800 */
[--C-:B------:R-:W-:Y:S01]  /*1680*/  @P0 IMAD R15, R26, 0x4, R19.reuse ;  /* 0x000000041a0f0824 */ /* 0x100fe200078e0213 */
[----:B------:R-:W-:Y:S01]  /*1690*/  @P1 LEA R16, R28, R19, 0x2 ;  /* 0x000000131c101211 */ /* 0x000fe200078e10ff */
[----:B------:R-:W-:Y:S02]  /*16a0*/  @P2 IMAD R18, R27, 0x4, R19 ;  /* 0x000000041b122824 */ /* 0x000fe400078e0213 */
[----:B------:R-:W-:Y:S02]  /*16b0*/  IMAD.MOV.U32 R14, RZ, RZ, RZ ;  /* 0x000000ffff0e7224 */ /* 0x000fe400078e00ff */
[----:B------:R-:W-:Y:S04]  /*16c0*/  @P0 LDS R15, [R15] ;  /* 0x000000000f0f0984 */ /* 0x000fe80000000800 */
[----:B------:R-:W-:Y:S01]  /*16d0*/  @P2 LDS R18, [R18] ;  /* 0x0000000012122984 */ /* 0x000fe20000000800 */
[----:B-1----:R-:W-:-:S13]  /*16e0*/  ISETP.GE.AND P5, PT, R13, 0x1, PT ;  /* 0x000000010d00780c */ /* 0x002fda0003fa6270 */
[----:B------:R-:W-:Y:S02]  /*16f0*/  @P5 IMAD R13, R4, 0x4, R19 ;  /* 0x00000004040d5824 */ /* 0x000fe400078e0213 */
[----:B------:R-:W-:Y:S04]  /*1700*/  @P1 LDS R19, [R16] ;  /* 0x0000000010131984 */ /* 0x000fe80000000800 */
[----:B------:R-:W2:Y:S02]  /*1710*/  @P5 LDS R13, [R13] ;  /* 0x000000000d0d5984 */ /* 0x000ea40000000800 */
[----:B--2---:R-:W-:-:S04]  /*1720*/  @P5 IMAD R14, R30, R13, RZ ;  /* 0x0000000d1e0e5224 */ /* 0x004fc800078e02ff */
[----:B----4-:R-:W-:-:S04]  /*1730*/  @P0 IMAD R14, R31, R15, R14 ;  /* 0x0000000f1f0e0224 */ /* 0x010fc800078e020e */
[----:B------:R-:W-:-:S04]  /*1740*/  @P1 IMAD R14, R32, R19, R14 ;  /* 0x00000013200e1224 */ /* 0x000fc800078e020e */
[----:B------:R-:W-:-:S07]  /*1750*/  @P2 IMAD R14, R33, R18, R14 ;  /* 0x00000012210e2224 */ /* 0x000fce00078e020e */
.L_x_6678:
[----:B------:R-:W-:-:S04]  /*1760*/  IADD3 R13, PT, PT, R11, R10, RZ ;  /* 0x0000000a0b0d7210 */ /* 0x000fc80007ffe0ff */
[----:B------:R-:W-:-:S05]  /*1770*/  LEA R13, R13, UR19, 0x2 ;  /* 0x000000130d0d7c11 */ /* 0x000fca000f8e10ff */
[----:B-123--:R-:W2:Y:S01]  /*1780*/  LDL R15, [R13] ;  /* 0x000000000d0f7983 */ /* 0x00eea20000100800 */
[----:B------:R-:W-:Y:S01]  /*1790*/  VIADD R9, R9, UR9 ;  /* 0x0000000909097c36 */ /* 0x000fe20008000000 */
[----:B------:R-:W-:-:S04]  /*17a0*/  IADD3 R10, PT, PT, R10, 0x1, RZ ;  /* 0x000000010a0a7810 */ /* 0x000fc80007ffe0ff */
[----:B------:R-:W-:Y:S01]  /*17b0*/  ISETP.GE.AND P5, PT, R9, UR6, PT ;  /* 0x0000000609007c0c */ /* 0x000fe2000bfa6270 */
[----:B--2---:R-:W-:-:S05]  /*17c0*/  IMAD.IADD R14, R15, 0x1, R14 ;  /* 0x000000010f0e7824 */ /* 0x004fca00078e020e */
[----:B------:R1:W-:Y:S07]  /*17d0*/  STL [R13], R14 ;  /* 0x0000000e0d007387 */ /* 0x0003ee0000100800 */
[----:B------:R-:W-:Y:S05]  /*17e0*/  @!P5 BRA `(.L_x_6680) ;  /* 0xfffffffc0040d947 */ /* 0x000fea000383ffff */
.L_x_6671:
[----:B------:R-:W-:Y:S05]  /*17f0*/  BSYNC B0 ;  /* 0x0000000000007941 */ /* 0x000fea0003800000 */
.L_x_6670:
[----:B------:R-:W-:Y:S01]  /*1800*/  VIADD R17, R17, 0x1 ;  /* 0x0000000111117836 */ /* 0x000fe20000000000 */
[----:B------:R-:W-:Y:S06]  /*1810*/  @!P3 BRA `(.L_x_6681) ;  /* 0xfffffff8006cb947 */ /* 0x000fec000383ffff */
[----:B------:R-:W-:Y:S05]  /*1820*/  BSYNC B1 ;  /* 0x0000000000017941 */ /* 0x000fea0003800000 */
.L_x_6665:
[----:B-1-3--:R1:W5:Y:S02]  /*1830*/  LDL.64 R8, [R1] ;  /* 0x0000000001087983 */ /* 0x00a3640000100a00 */
.L_x_6664:
[----:B------:R-:W-:Y:S05]  /*1840*/  WARPSYNC.ALL ;  /* 0x0000000000007948 */ /* 0x000fea0003800000 */
[-C--:B------:R-:W-:Y:S01]  /*1850*/  IABS R15, R6.reuse ;  /* 0x00000006000f7213 */ /* 0x080fe20000000000 */
[----:B------:R-:W-:Y:S01]  /*1860*/  IMAD.SHL.U32 R13, R7, 0x80, RZ ;  /* 0x00000080070d7824 */ /* 0x000fe200078e00ff */
[----:B------:R-:W-:Y:S01]  /*1870*/  IABS R16, R6 ;  /* 0x0000000600107213 */ /* 0x000fe20000000000 */
[----:B------:R-:W3:Y:S01]  /*1880*/  LDCU UR15, c[0x0][0x384] ;  /* 0x00007080ff0f77ac */ /* 0x000ee20008000800 */
[----:B------:R-:W0:Y:S01]  /*1890*/  I2F.RP R12, R15 ;  /* 0x0000000f000c7306 */ /* 0x000e220000209400 */
[----:B------:R-:W-:Y:S01]  /*18a0*/  BAR.SYNC.DEFER_BLOCKING 0x0 ;  /* 0x0000000000007b1d */ /* 0x000fe20000010000 */
[----:B------:R-:W-:Y:S01]  /*18b0*/  ISETP.NE.AND P1, PT, R6, RZ, PT ;  /* 0x000000ff0600720c */ /* 0x000fe20003f25270 */
[----:B------:R-:W-:Y:S01]  /*18c0*/  IMAD.MOV R16, RZ, RZ, -R16 ;  /* 0x000000ffff107224 */ /* 0x000fe200078e0a10 */
[----:B------:R-:W-:-:S02]  /*18d0*/  UIADD3 UR14, UPT, UPT, UR10, 0x1, URZ ;  /* 0x000000010a0e7890 */ /* 0x000fc4000fffe0ff */
[----:B------:R-:W-:Y:S02]  /*18e0*/  UISETP.NE.AND UP0, UPT, UR10, URZ, UPT ;  /* 0x000000ff0a00728c */ /* 0x000fe4000bf05270 */
[----:B------:R-:W-:Y:S02]  /*18f0*/  USHF.L.U32 UR8, UR10, 0x7, URZ ;  /* 0x000000070a087899 */ /* 0x000fe400080006ff */
[----:B------:R-:W-:-:S04]  /*1900*/  UISETP.GE.U32.AND UP2, UPT, UR14, 0x3, UPT ;  /* 0x000000030e00788c */ /* 0x000fc8000bf46070 */
[----:B------:R-:W-:Y:S01]  /*1910*/  USEL UR8, UR8, URZ, !UP2 ;  /* 0x000000ff08087287 */ /* 0x000fe2000d000000 */
[----:B0-----:R-:W0:Y:S02]  /*1920*/  MUFU.RCP R12, R12 ;  /* 0x0000000c000c7308 */ /* 0x001e240000001000 */
[----:B0-----:R-:W-:-:S06]  /*1930*/  VIADD R10, R12, 0xffffffe ;  /* 0x0ffffffe0c0a7836 */ /* 0x001fcc0000000000 */
[----:B------:R0:W2:Y:S02]  /*1940*/  F2I.FTZ.U32.TRUNC.NTZ R11, R10 ;  /* 0x0000000a000b7305 */ /* 0x0000a4000021f000 */
[----:B0-----:R-:W-:Y:S01]  /*1950*/  HFMA2 R10, -RZ, RZ, 0, 0 ;  /* 0x00000000ff0a7431 */ /* 0x001fe200000001ff */
[----:B--2---:R-:W-:-:S05]  /*1960*/  IADD3 R14, PT, PT, RZ, -R11, RZ ;  /* 0x8000000bff0e7210 */ /* 0x004fca0007ffe0ff */
[----:B------:R-:W-:Y:S01]  /*1970*/  IMAD R17, R14, R15, RZ ;  /* 0x0000000f0e117224 */ /* 0x000fe200078e02ff */
[----:B------:R-:W-:Y:S02]  /*1980*/  IABS R14, R13 ;  /* 0x0000000d000e7213 */ /* 0x000fe40000000000 */
[----:B------:R-:W-:Y:S01]  /*1990*/  LOP3.LUT R13, R13, R6, RZ, 0x3c, !PT ;  /* 0x000000060d0d7212 */ /* 0x000fe200078e3cff */
[----:B------:R-:W-:-:S03]  /*19a0*/  IMAD.HI.U32 R11, R11, R17, R10 ;  /* 0x000000110b0b7227 */ /* 0x000fc600078e000a */
[----:B------:R-:W-:Y:S01]  /*19b0*/  ISETP.GE.AND P3, PT, R13, RZ, PT ;  /* 0x000000ff0d00720c */ /* 0x000fe20003f66270 */
[----:B------:R-:W-:Y:S01]  /*19c0*/  IMAD.MOV.U32 R17, RZ, RZ, R16 ;  /* 0x000000ffff117224 */ /* 0x000fe200078e0010 */
[----:B---3--:R-:W-:Y:S01]  /*19d0*/  MOV R13, UR15 ;  /* 0x0000000f000d7c02 */ /* 0x008fe20008000f00 */
[----:B------:R-:W-:Y:S01]  /*19e0*/  IMAD.HI.U32 R12, R11, R14, RZ ;  /* 0x0000000e0b0c7227 */ /* 0x000fe200078e00ff */
[----:B------:R-:W-:-:S03]  /*19f0*/  IABS R11, UR10 ;  /* 0x0000000a000b7c13 */ /* 0x000fc60008000000 */
[----:B------:R-:W-:Y:S01]  /*1a00*/  IMAD R10, R12, R17, R14 ;  /* 0x000000110c0a7224 */ /* 0x000fe200078e020e */
[----:B------:R-:W-:Y:S01]  /*1a10*/  R2UR UR17, R11 ;  /* 0x000000000b1172ca */ /* 0x000fe200000e0000 */
[----:B------:R-:W-:Y:S01]  /*1a20*/  IMAD R13, R13, UR5, R24 ;  /* 0x000000050d0d7c24 */ /* 0x000fe2000f8e0218 */
[----:B------:R-:W-:Y:S02]  /*1a30*/  UIADD3 UR5, UPT, UPT, UR16, UR5, URZ ;  /* 0x0000000510057290 */ /* 0x000fe4000fffe0ff */
[----:B------:R-:W-:-:S09]  /*1a40*/  ISETP.GT.U32.AND P2, PT, R15, R10, PT ;  /* 0x0000000a0f00720c */ /* 0x000fd20003f44070 */
[----:B------:R-:W-:Y:S02]  /*1a50*/  UISETP.GT.U32.AND UP1, UPT, UR17, 0x1, UPT ;  /* 0x000000011100788c */ /* 0x000fe4000bf24070 */
[----:B------:R-:W-:Y:S02]  /*1a60*/  UIADD3 UR4, UPT, UPT, -UR17, 0x1, URZ ;  /* 0x0000000111047890 */ /* 0x000fe4000fffe1ff */
[----:B------:R-:W-:Y:S01]  /*1a70*/  @!P2 IMAD.IADD R10, R10, 0x1, -R15 ;  /* 0x000000010a0aa824 */ /* 0x000fe200078e0a0f */
[----:B------:R-:W-:Y:S01]  /*1a80*/  @!P2 IADD3 R12, PT, PT, R12, 0x1, RZ ;  /* 0x000000010c0ca810 */ /* 0x000fe20007ffe0ff */
[----:B------:R-:W-:-:S03]  /*1a90*/  USEL UR4, UR4, 0x1, !UP1 ;  /* 0x0000000104047887 */ /* 0x000fc6000c800000 */
[----:B------:R-:W-:Y:S01]  /*1aa0*/  ISETP.GE.U32.AND P0, PT, R10, R15, PT ;  /* 0x0000000f0a00720c */ /* 0x000fe20003f06070 */
[----:B------:R-:W-:Y:S01]  /*1ab0*/  UISETP.GT.U32.AND UP1, UPT, UR17, UR4, UPT ;  /* 0x000000041100728c */ /* 0x000fe2000bf24070 */
[----:B------:R-:W0:Y:S01]  /*1ac0*/  LDC.64 R10, c[0x0][0x3a0] ;  /* 0x0000e800ff0a7b82 */ /* 0x000e220000000a00 */
[----:B------:R-:W-:-:S09]  /*1ad0*/  IADD3 R15, PT, PT, R13, UR8, RZ ;  /* 0x000000080d0f7c10 */ /* 0x000fd2000fffe0ff */
[----:B------:R-:W-:Y:S01]  /*1ae0*/  @!UP1 UIADD3 UR4, UPT, UPT, UR4, -UR17, URZ ;  /* 0x8000001104049290 */ /* 0x000fe2000fffe0ff */
[----:B------:R-:W-:Y:S01]  /*1af0*/  @P0 VIADD R12, R12, 0x1 ;  /* 0x000000010c0c0836 */ /* 0x000fe20000000000 */
[----:B------:R-:W-:-:S03]  /*1b00*/  @!UP0 ULOP3.LUT UR4, URZ, UR10, URZ, 0x33, !UPT ;  /* 0x0000000aff048292 */ /* 0x000fc6000f8e33ff */
[----:B------:R-:W-:Y:S01]  /*1b10*/  @!P3 IMAD.MOV R12, RZ, RZ, -R12 ;  /* 0x000000ffff0cb224 */ /* 0x000fe200078e0a0c */
[----:B------:R-:W-:-:S05]  /*1b20*/  @!P1 LOP3.LUT R12, RZ, R6, RZ, 0x33, !PT ;  /* 0x00000006ff0c9212 */ /* 0x000fca00078e33ff */
[----:B------:R-:W-:-:S04]  /*1b30*/  IMAD R12, R12, UR7, RZ ;  /* 0x000000070c0c7c24 */ /* 0x000fc8000f8e02ff */
[----:B------:R-:W-:Y:S01]  /*1b40*/  IMAD R15, R12, UR4, R15 ;  /* 0x000000040c0f7c24 */ /* 0x000fe2000f8e020f */
[----:B------:R-:W-:Y:S01]  /*1b50*/  USHF.L.U32 UR4, UR16, 0x2, URZ ;  /* 0x0000000210047899 */ /* 0x000fe200080006ff */
[----:B0-----:R-:W-:-:S03]  /*1b60*/  IMAD.WIDE R12, R13, 0x4, R10 ;  /* 0x000000040d0c7825 */ /* 0x001fc600078e020a */
[----:B------:R-:W-:Y:S01]  /*1b70*/  UISETP.GE.U32.AND UP0, UPT, UR5, UR4, UPT ;  /* 0x000000040500728c */ /* 0x000fe2000bf06070 */
[----:B------:R-:W-:Y:S01]  /*1b80*/  IMAD.WIDE R10, R15, 0x4, R10 ;  /* 0x000000040f0a7825 */ /* 0x000fe200078e020a */
[----:B-----5:R0:W-:Y:S04]  /*1b90*/  STG.E desc[UR12][R12.64], R8 ;  /* 0x000000080c007986 */ /* 0x0201e8000c10190c */
[----:B------:R0:W-:Y:S03]  /*1ba0*/  STG.E desc[UR12][R10.64], R9 ;  /* 0x000000090a007986 */ /* 0x0001e6000c10190c */
[----:B------:R-:W-:Y:S05]  /*1bb0*/  BRA.U !UP0, `(.L_x_6682) ;  /* 0xffffffed08f47547 */ /* 0x000fea000b83ffff */
[----:B------:R-:W-:Y:S05]  /*1bc0*/  EXIT ;  /* 0x000000000000794d */ /* 0x000fea0003800000 */
.L_x_6673:
[----:B------:R-:W-:Y:S01]  /*1bd0*/  BSSY B2, `(.L_x_6683) ;  /* 0x0000007000027945 */ /* 0x000fe20003800000 */
[----:B------:R-:W-:Y:S01]  /*1be0*/  IMAD.MOV.U32 R16, RZ, RZ, R29 ;  /* 0x000000ffff107224 */ /* 0x000fe200078e001d */
[----:B------:R-:W-:Y:S01]  /*1bf0*/  MOV R18, 0x1c1f ;  /* 0x00001c1f00127802 */ /* 0x000fe20000000f00 */
[----:B-1----:R-:W-:-:S07]  /*1c00*/  IMAD.MOV.U32 R13, RZ, RZ, -0x1 ;  /* 0xffffffffff0d7424 */ /* 0x002fce00078e00ff */
[----:B0-234-:R-:W-:Y:S05]  /*1c10*/  WARPSYNC.COLLECTIVE R13, `(.L_x_6684) ;  /* 0x000000000d087348 */ /* 0x01dfea0003c00000 */
[----:B---3--:R1:W3:Y:S02]  /*1c20*/  SHFL.IDX P5, R13, R15, R16, R18 ;  /* 0x000000100f0d7389 */ /* 0x0082e400000a0012 */
[----:B01234-:R-:W-:Y:S05]  /*1c30*/  ENDCOLLECTIVE ;  /* 0x000000000000791b */ /* 0x01ffea0003800000 */
.L_x_6684:
[----:B------:R-:W-:Y:S05]  /*1c40*/  BSYNC B2 ;  /* 0x0000000000027941 */ /* 0x000fea0003800000 */
.L_x_6683:
[----:B------:R-:W-:Y:S05]  /*1c50*/  BRA `(.L_x_6685) ;  /* 0xfffffff800407947 */ /* 0x000fea000383ffff */
.L_x_6675:
[----:B------:R-:W-:Y:S01]  /*1c60*/  BSSY B2, `(.L_x_6686) ;  /* 0x0000007000027945 */ /* 0x000fe20003800000 */
[----:B------:R-:W-:Y:S01]  /*1c70*/  MOV R16, R3 ;  /* 0x0000000300107202 */ /* 0x000fe20000000f00 */
[----:B------:R-:W-:Y:S01]  /*1c80*/  IMAD.MOV.U32 R18, RZ, RZ, 0x1c1f ;  /* 0x00001c1fff127424 */ /* 0x000fe200078e00ff */
[----:B------:R-:W-:-:S07]  /*1c90*/  MOV R13, 0xffffffff ;  /* 0xffffffff000d7802 */ /* 0x000fce0000000f00 */
[----:B01--4-:R-:W-:Y:S05]  /*1ca0*/  WARPSYNC.COLLECTIVE R13, `(.L_x_6687) ;  /* 0x000000000d087348 */ /* 0x013fea0003c00000 */
[----:B------:R2:W3:Y:S02]  /*1cb0*/  SHFL.IDX P5, R13, R15, R16, R18 ;  /* 0x000000100f0d7389 */ /* 0x0004e400000a0012 */
[----:B01234-:R-:W-:Y:S05]  /*1cc0*/  ENDCOLLECTIVE ;  /* 0x000000000000791b */ /* 0x01ffea0003800000 */
.L_x_6687:
[----:B------:R-:W-:Y:S05]  /*1cd0*/  BSYNC B2 ;  /* 0x0000000000027941 */ /* 0x000fea0003800000 */
.L_x_6686:
[----:B------:R-:W-:Y:S05]  /*1ce0*/  BRA `(.L_x_6688) ;  /* 0xfffffff800307947 */ /* 0x000fea000383ffff */
.L_x_6677:
[----:B------:R-:W-:Y:S01]  /*1cf0*/  HFMA2 R18, -RZ, RZ, 0, 0.004024505615234375 ;  /* 0x00001c1fff127431 */ /* 0x000fe200000001ff */
[----:B------:R-:W-:Y:S01]  /*1d00*/  BSSY B2, `(.L_x_6689) ;  /* 0x0000006000027945 */ /* 0x000fe20003800000 */
[----:B------:R-:W-:Y:S02]  /*1d10*/  IMAD.MOV.U32 R16, RZ, RZ, R2 ;  /* 0x000000ffff107224 */ /* 0x000fe400078e0002 */
[----:B------:R-:W-:-:S07]  /*1d20*/  IMAD.MOV.U32 R13, RZ, RZ, -0x1 ;  /* 0xffffffffff0d7424 */ /* 0x000fce00078e00ff */
[----:B012-4-:R-:W-:Y:S05]  /*1d30*/  WARPSYNC.COLLECTIVE R13, `(.L_x_6690) ;  /* 0x000000000d087348 */ /* 0x017fea0003c00000 */
[----:B------:R3:W0:Y:S02]  /*1d40*/  SHFL.IDX P5, R13, R15, R16, R18 ;  /* 0x000000100f0d7389 */ /* 0x00062400000a0012 */
[----:B01234-:R-:W-:Y:S05]  /*1d50*/  ENDCOLLECTIVE ;  /* 0x000000000000791b */ /* 0x01ffea0003800000 */
.L_x_6690:
[----:B------:R-:W-:Y:S05]  /*1d60*/  BSYNC B2 ;  /* 0x0000000000027941 */ /* 0x000fea0003800000 */
.L_x_6689:
[----:B------:R-:W-:Y:S05]  /*1d70*/  BRA `(.L_x_6691) ;  /* 0xfffffff800207947 */ /* 0x000fea000383ffff */
.L_x_6679:
[----:B------:R-:W-:Y:S01]  /*1d80*/  BSSY B2, `(.L_x_6692) ;  /* 0x0000007000027945 */ /* 0x000fe20003800000 */
[----:B------:R-:W-:Y:S01]  /*1d90*/  MOV R16, R0 ;  /* 0x0000000000107202 */ /* 0x000fe20000000f00 */
[----:B------:R-:W-:Y:S01]  /*1da0*/  IMAD.MOV.U32 R18, RZ, RZ, 0x1c1f ;  /* 0x00001c1fff127424 */ /* 0x000fe200078e00ff */
[----:B------:R-:W-:-:S07]  /*1db0*/  MOV R13, 0xffffffff ;  /* 0xffffffff000d7802 */ /* 0x000fce0000000f00 */
[----:B01234-:R-:W-:Y:S05]  /*1dc0*/  WARPSYNC.COLLECTIVE R13, `(.L_x_6693) ;  /* 0x000000000d087348 */ /* 0x01ffea0003c00000 */
[----:B------:R0:W0:Y:S02]  /*1dd0*/  SHFL.IDX P5, R13, R15, R16, R18 ;  /* 0x000000100f0d7389 */ /* 0x00002400000a0012 */
[----:B01234-:R-:W-:Y:S05]  /*1de0*/  ENDCOLLECTIVE ;  /* 0x000000000000791b */ /* 0x01ffea0003800000 */
.L_x_6693:
[----:B------:R-:W-:Y:S05]  /*1df0*/  BSYNC B2 ;  /* 0x0000000000027941 */ /* 0x000fea0003800000 */
.L_x_6692:
[----:B------:R-:W-:Y:S05]  /*1e00*/  BRA `(.L_x_6694) ;  /* 0xfffffff800107947 */ /* 0x000fea000383ffff */
        .weak           $__internal_175_$__cuda_sm20_div_s16
        .type           $__internal_175_$__cuda_sm20_div_s16,@function
        .size           $__internal_175_$__cuda_sm20_div_s16,(.L_x_38678 - $__internal_175_$__cuda_sm20_div_s16)
$__internal_175_$__cuda_sm20_div_s16:
        /* <DEDUP_REMOVED lines=22> */
[----:B------:R-:W-:-:S03]  /*1f70*/  HFMA2 R3, -RZ, RZ, 0, 0 ;  /* 0x00000000ff037431 */ /* 0x000fc600000001ff */
[----:B------:R-:W-:Y:S01]  /*1f80*/  R2UR UR8, R2 ;  /* 0x00000000020872ca */ /* 0x000fe200000e0000 */
[----:B------:R-:W-:-:S10]  /*1f90*/  IMAD.MOV.U32 R2, RZ, RZ, R8 ;  /* 0x000000ffff027224 */ /* 0x000fd400078e0008 */
[----:B------:R-:W-:Y:S01]  /*1fa0*/  @!UP0 UMOV UR8, 0xffffffff ;  /* 0xffffffff00088882 */ /* 0x000fe20000000000 */
[----:B------:R-:W-:Y:S05]  /*1fb0*/  RET.REL.NODEC R2 `(_Z9cuda_gemmIiLi128ELi4ELi1ELi256ELi4ELi4ELi64ELi0ELi0EEviiiPT_S1_S1_iii) ;  /* 0xffffffe002107950 */ /* 0x000fea0003c3ffff */
.L_x_6695:
        /* <DEDUP_REMOVED lines=12> */
.L_x_38678:


//--------------------- .text._Z9cuda_gemmIiLi128ELi4ELi1ELi256ELi2ELi2ELi64ELi1ELi1EEviiiPT_S1_S1_iii --------------------------
	.section	.text._Z9cuda_gemmIiLi128ELi4ELi1ELi256ELi2ELi2ELi64ELi1ELi1EEviiiPT_S1_S1_iii,"ax",@progbits
	.align	128
        .global         _Z9cuda_gemmIiLi128ELi4ELi1ELi256ELi2ELi2ELi64ELi1ELi1EEviiiPT_S1_S1_iii
        .type           _Z9cuda_gemmIiLi128ELi4ELi1ELi256ELi2ELi2ELi64ELi1ELi1EEviiiPT_S1_S1_iii,@function
        .size           _Z9cuda_gemmIiLi128ELi4ELi1ELi256ELi2ELi2ELi64ELi1ELi1EEviiiPT_S1_S1_iii,(.L_x_39379 - _Z9cuda_gemmIiLi128ELi4ELi1ELi256ELi2ELi2ELi64ELi1ELi1EEviiiPT_S1_S1_iii)
        .other          _Z9cuda_gemmIiLi128ELi4ELi1ELi256ELi2ELi2ELi64ELi1ELi1EEviiiPT_S1_S1_iii,@"STO_CUDA_ENTRY STV_DEFAULT"
_Z9cuda_gemmIiLi128ELi4ELi1ELi256ELi2ELi2ELi64ELi1ELi1EEviiiPT_S1_S1_iii:
.text._Z9cuda_gemmIiLi128ELi4ELi1ELi256ELi2ELi2ELi64ELi1ELi1EEviiiPT_S1_S1_iii:
        /* <DEDUP_REMOVED lines=12> */
.L_x_6698:
        /* <DEDUP_REMOVED lines=11> */
.L_x_6697:
[----:B------:R-:W-:Y:S05]  /*0170*/  BSYNC.RECONVERGENT B0 ;  /* 0x0000000000007941 */ /* 0x000fea0003800200 */
.L_x_6696:
        /* <DEDUP_REMOVED lines=42> */
.L_x_6704:
[----:B------:R-:W-:Y:S01]  /*0420*/  ISETP.GT.U32.AND P0, PT, R3, 0x3f, PT ;  /* 0x0000003f0300780c */ /* 0x000fe20003f04070 */
[----:B------:R-:W-:-:S12]  /*0430*/  BSSY.RECONVERGENT B0, `(.L_x_6699) ;  /* 0x000003f000007945 */ /* 0x000fd80003800200 */
[----:B0-----:R-:W-:Y:S05]  /*0440*/  @P0 BRA `(.L_x_6700) ;  /* 0x0000000000f40947 */ /* 0x001fea0003800000 */
[----:B------:R-:W-:Y:S01]  /*0450*/  ISETP.NE.AND P1, PT, R24, 0x3, PT ;  /* 0x000000031800780c */ /* 0x000fe20003f25270 */
[----:B------:R-:W-:Y:S01]  /*0460*/  BSSY.RECONVERGENT B1, `(.L_x_6701) ;  /* 0x0000018000017945 */ /* 0x000fe20003800200 */
[----:B------:R-:W-:Y:S01]  /*0470*/  ISETP.GE.U32.AND P0, PT, R4, 0x3, PT ;  /* 0x000000030400780c */ /* 0x000fe20003f06070 */
[----:B------:R-:W-:-:S10]  /*0480*/  IMAD.MOV.U32 R32, RZ, RZ, R28 ;  /* 0x000000ffff207224 */ /* 0x000fd400078e001c */
[----:B------:R-:W-:Y:S05]  /*0490*/  @!P1 BRA `(.L_x_6702) ;  /* 0x0000000000509947 */ /* 0x000fea0003800000 */
        /* <DEDUP_REMOVED lines=8> */
[----:B------:R-:W-:Y:S01]  /*0520*/  ISETP.NE.AND P1, PT, R24, 0x1, PT ;  /* 0x000000011800780c */ /* 0x000fe20003f25270 */
[----:B0-----:R-:W-:-:S04]  /*0530*/  IMAD R9, R29, 0x100, R26 ;  /* 0x000001001d097824 */ /* 0x001fc800078e021a */
[----:B------:R-:W-:-:S08]  /*0540*/  IMAD.WIDE R8, R9, 0x4, R12 ;  /* 0x0000000409087825 */ /* 0x000fd000078e020c */
[----:B------:R-:W-:-:S05]  /*0550*/  @P1 LEA R11, R29, R7, 0x8 ;  /* 0x000000071d0b1211 */ /* 0x000fca00078e40ff */
[----:B------:R-:W-:Y:S02]  /*0560*/  @P1 IMAD.WIDE R12, R11, 0x4, R12 ;  /* 0x000000040b0c1825 */ /* 0x000fe400078e020c */
[----:B------:R-:W2:Y:S04]  /*0570*/  LDG.E.128 R8, desc[UR6][R8.64] ;  /* 0x0000000608087981 */ /* 0x000ea8000c1e1d00 */
[----:B------:R-:W3:Y:S01]  /*0580*/  @P1 LDG.E.128 R12, desc[UR6][R12.64] ;  /* 0x000000060c0c1981 */ /* 0x000ee2000c1e1d00 */
[----:B------:R-:W-:Y:S02]  /*0590*/  @P1 IMAD R16, R0, 0x10, R25 ;  /* 0x0000001000101824 */ /* 0x000fe400078e0219 */
[----:B------:R-:W-:Y:S01]  /*05a0*/  IMAD.MOV.U32 R32, RZ, RZ, R7 ;  /* 0x000000ffff207224 */ /* 0x000fe200078e0007 */
[----:B------:R-:W-:Y:S01]  /*05b0*/  @P1 IADD3 R32, PT, PT, R27, R7, RZ ;  /* 0x000000071b201210 */ /* 0x000fe20007ffe0ff */
[----:B--2---:R1:W-:Y:S04]  /*05c0*/  STS.128 [R25], R8 ;  /* 0x0000000819007388 */ /* 0x0043e80000000c00 */
[----:B---3--:R1:W-:Y:S02]  /*05d0*/  @P1 STS.128 [R16], R12 ;  /* 0x0000000c10001388 */ /* 0x0083e40000000c00 */
.L_x_6702:
[----:B------:R-:W-:Y:S05]  /*05e0*/  BSYNC.RECONVERGENT B1 ;  /* 0x0000000000017941 */ /* 0x000fea0003800200 */
.L_x_6701:
[----:B------:R-:W-:Y:S05]  /*05f0*/  @!P0 BRA `(.L_x_6700) ;  /* 0x0000000000888947 */ /* 0x000fea0003800000 */
[----:B------:R-:W2:Y:S01]  /*0600*/  S2UR UR5, SR_CgaCtaId ;  /* 0x00000000000579c3 */ /* 0x000ea20000008800 */
[----:B------:R-:W-:Y:S01]  /*0610*/  UMOV UR4, 0x400 ;  /* 0x0000040000047882 */ /* 0x000fe20000000000 */
[----:B------:R-:W-:Y:S01]  /*0620*/  IMAD R30, R29, 0x100, R32 ;  /* 0x000001001d1e7824 */ /* 0x000fe200078e0220 */
[----:B------:R-:W-:-:S03]  /*0630*/  UIADD3 UR4, UPT, UPT, UR4, 0x80, URZ ;  /* 0x0000008004047890 */ /* 0x000fc6000fffe0ff */
[C-C-:B------:R-:W-:Y:S01]  /*0640*/  IMAD R31, R0.reuse, 0xc, R30.reuse ;  /* 0x0000000c001f7824 */ /* 0x140fe200078e021e */
[----:B------:R-:W-:Y:S01]  /*0650*/  IADD3 R37, PT, PT, R27, R30, RZ ;  /* 0x0000001e1b257210 */ /* 0x000fe20007ffe0ff */
[----:B------:R-:W-:Y:S01]  /*0660*/  IMAD R35, R0, 0x8, R30 ;  /* 0x0000000800237824 */ /* 0x000fe200078e021e */
[----:B--2---:R-:W-:-:S06]  /*0670*/  ULEA UR4, UR5, UR4, 0x18 ;  /* 0x0000000405047291 */ /* 0x004fcc000f8ec0ff */
[----:B------:R-:W-:-:S07]  /*0680*/  LEA R33, R32, UR4, 0x2 ;  /* 0x0000000420217c11 */ /* 0x000fce000f8e10ff */
.L_x_6703:
        /* <DEDUP_REMOVED lines=25> */
.L_x_6700:
[----:B------:R-:W-:Y:S05]  /*0820*/  BSYNC.RECONVERGENT B0 ;  /* 0x0000000000007941 */ /* 0x000fea0003800200 */
.L_x_6699:
[----:B------:R-:W3:Y:S08]  /*0830*/  S2UR UR5, SR_CgaCtaId ;  /* 0x00000000000579c3 */ /* 0x000ef00000008800 */
[----:B------:R-:W-:Y:S01]  /*0840*/  BAR.SYNC.DEFER_BLOCKING 0x0 ;  /* 0x0000000000007b1d */ /* 0x000fe20000010000 */
[C---:B--2---:R-:W-:Y:S01]  /*0850*/  LOP3.LUT R20, R3.reuse, 0x1, RZ, 0xc0, !PT ;  /* 0x0000000103147812 */ /* 0x044fe200078ec0ff */
[----:B01----:R-:W-:-:S04]  /*0860*/  IMAD.SHL.U32 R8, R3, 0x2, RZ ;  /* 0x0000000203087824 */ /* 0x003fc800078e00ff */
        /* <DEDUP_REMOVED lines=9> */
[----:B------:R1:W2:Y:S01]  /*0900*/  LDS R17, [R12+0xc] ;  /* 0x00000c000c117984 */ /* 0x0002a20000000800 */
[----:B------:R-:W-:Y:S02]  /*0910*/  LEA R11, R8, UR4, 0x2 ;  /* 0x00000004080b7c11 */ /* 0x000fe4000f8e10ff */
[----:B------:R-:W3:Y:S01]  /*0920*/  LDC.64 R8, c[0x0][0x3a0] ;  /* 0x0000e800ff087b82 */ /* 0x000ee20000000a00 */
[----:B------:R-:W-:Y:S04]  /*0930*/  LDS R10, [R10] ;  /* 0x000000000a0a7984 */ /* 0x000fe80000000800 */
[----:B------:R-:W-:Y:S01]  /*0940*/  LDS R11, [R11] ;  /* 0x000000000b0b7984 */ /* 0x000fe20000000800 */
[----:B-1----:R-:W-:-:S02]  /*0950*/  SHF.L.U32 R12, R29, 0x8, RZ ;  /* 0x000000081d0c7819 */ /* 0x002fc400000006ff */
[----:B------:R-:W-:Y:S02]  /*0960*/  IADD3 R29, PT, PT, R2, R29, RZ ;  /* 0x0000001d021d7210 */ /* 0x000fe40007ffe0ff */
[----:B------:R-:W-:-:S05]  /*0970*/  LOP3.LUT R21, R12, R3, RZ, 0xfc, !PT ;  /* 0x000000030c157212 */ /* 0x000fca00078efcff */
[----:B---3--:R-:W-:Y:S01]  /*0980*/  IMAD.WIDE R8, R21, 0x4, R8 ;  /* 0x0000000415087825 */ /* 0x008fe200078e0208 */
[----:B0-----:R-:W0:Y:S04]  /*0990*/  SHFL.IDX PT, R15, R13, R20, 0x1e1f ;  /* 0x001e1f140d0f7589 */ /* 0x001e2800000e0000 */
[----:B--2---:R-:W1:Y:S04]  /*09a0*/  SHFL.IDX PT, R19, R17, R20, 0x1e1f ;  /* 0x001e1f1411137589 */ /* 0x004e6800000e0000 */
[----:B------:R-:W2:Y:S04]  /*09b0*/  SHFL.IDX PT, R14, R13, R6, 0x1e1f ;  /* 0x001e1f060d0e7589 */ /* 0x000ea800000e0000 */
[----:B------:R-:W3:Y:S01]  /*09c0*/  SHFL.IDX PT, R18, R17, R6, 0x1e1f ;  /* 0x001e1f0611127589 */ /* 0x000ee200000e0000 */
[----:B0-----:R-:W-:-:S02]  /*09d0*/  IMAD R12, R10, R15, RZ ;  /* 0x0000000f0a0c7224 */ /* 0x001fc400078e02ff */
[----:B-1----:R-:W-:Y:S02]  /*09e0*/  IMAD R16, R10, R19, RZ ;  /* 0x000000130a107224 */ /* 0x002fe400078e02ff */
[----:B------:R-:W-:Y:S02]  /*09f0*/  IMAD.SHL.U32 R10, R2, 0x4, RZ ;  /* 0x00000004020a7824 */ /* 0x000fe400078e00ff */
[----:B--2---:R-:W-:Y:S01]  /*0a00*/  IMAD R15, R11, R14, R12 ;  /* 0x0000000e0b0f7224 */ /* 0x004fe200078e020c */
[----:B------:R-:W-:Y:S02]  /*0a10*/  BAR.SYNC.DEFER_BLOCKING 0x0 ;  /* 0x0000000000007b1d */ /* 0x000fe40000010000 */
[----:B------:R-:W-:Y:S01]  /*0a20*/  ISETP.GE.U32.AND P0, PT, R29, R10, PT ;  /* 0x0000000a1d00720c */ /* 0x000fe20003f06070 */
[----:B---3--:R-:W-:-:S03]  /*0a30*/  IMAD R11, R11, R18, R16 ;  /* 0x000000120b0b7224 */ /* 0x008fc600078e0210 */
[----:B------:R0:W-:Y:S04]  /*0a40*/  STG.E desc[UR6][R8.64], R15 ;  /* 0x0000000f08007986 */ /* 0x0001e8000c101906 */
[----:B------:R0:W-:Y:S05]  /*0a50*/  STG.E desc[UR6][R8.64+0x200], R11 ;  /* 0x0002000b08007986 */ /* 0x0001ea000c101906 */
[----:B------:R-:W-:Y:S05]  /*0a60*/  @!P0 BRA `(.L_x_6704) ;  /* 0xfffffff8006c8947 */ /* 0x000fea000383ffff */
[----:B------:R-:W-:Y:S05]  /*0a70*/  EXIT ;  /* 0x000000000000794d */ /* 0x000fea0003800000 */
.L_x_6705:
        /* <DEDUP_REMOVED lines=16> */
.L_x_39379:


//--------------------- .text._Z9cuda_gemmIiLi128ELi4ELi1ELi256ELi2ELi2ELi64ELi1ELi0EEviiiPT_S1_S1_iii --------------------------
	.section	.text._Z9cuda_gemmIiLi128ELi4ELi1ELi256ELi2ELi2ELi64ELi1ELi0EEviiiPT_S1_S1_iii,"ax",@progbits
	.align	128
        .global         _Z9cuda_gemmIiLi128ELi4ELi1ELi256ELi2ELi2ELi64ELi1ELi0EEviiiPT_S1_S1_iii
        .type           _Z9cuda_gemmIiLi128ELi4ELi1ELi256ELi2ELi2ELi64ELi1ELi0EEviiiPT_S1_S1_iii,@function
        .size           _Z9cuda_gemmIiLi128ELi4ELi1ELi256ELi2ELi2ELi64ELi1ELi0EEviiiPT_S1_S1_iii,(.L_x_38679 - _Z9cuda_gemmIiLi128ELi4ELi1ELi256ELi2ELi2ELi64ELi1ELi0EEviiiPT_S1_S1_iii)
        .other          _Z9cuda_gemmIiLi128ELi4ELi1ELi256ELi2ELi2ELi64ELi1ELi0EEviiiPT_S1_S1_iii,@"STO_CUDA_ENTRY STV_DEFAULT"
_Z9cuda_gemmIiLi128ELi4ELi1ELi256ELi2ELi2ELi64ELi1ELi0EEviiiPT_S1_S1_iii:
.text._Z9cuda_gemmIiLi128ELi4ELi1ELi256ELi2ELi2ELi64ELi1ELi0EEviiiPT_S1_S1_iii:
        /* <DEDUP_REMOVED lines=46> */
[----:B-1----:R-:W-:-:S02]  /*02e0*/  LEA R12, R15, R8, 0x18 ;  /* 0x000000080f0c7211 */ /* 0x002fc400078ec0ff */
[----:B------:R-:W-:-:S04]  /*02f0*/  MOV R8, RZ ;  /* 0x000000ff00087202 */ /* 0x000fc80000000f00 */
        /* <DEDUP_REMOVED lines=12> */
.L_x_6708:
        /* <DEDUP_REMOVED lines=14> */
[----:B------:R-:W-:Y:S02]  /*04a0*/  @P2 IADD3 R20, PT, PT, R20, -R3, RZ ;  /* 0x8000000314142210 */ /* 0x000fe40007ffe0ff */
[----:B------:R-:W-:Y:S02]  /*04b0*/  ISETP.GE.U32.AND P2, PT, R11, R7, PT ;  /* 0x000000070b00720c */ /* 0x000fe40003f46070 */
[----:B------:R-:W-:-:S07]  /*04c0*/  ISETP.GE.U32.AND P4, PT, R20, R3, PT ;  /* 0x000000031400720c */ /* 0x000fce0003f86070 */
[----:B------:R-:W-:-:S05]  /*04d0*/  @P3 IMAD.IADD R13, R13, 0x1, -R2 ;  /* 0x000000010d0d3824 */ /* 0x000fca00078e0a02 */
[----:B------:R-:W-:Y:S02]  /*04e0*/  SEL R13, R16, R13, !P0 ;  /* 0x0000000d100d7207 */ /* 0x000fe40004000000 */
[----:B------:R-:W-:-:S03]  /*04f0*/  @P4 IADD3 R10, PT, PT, R10, 0x1, RZ ;  /* 0x000000010a0a4810 */ /* 0x000fc60007ffe0ff */
[----:B------:R-:W-:Y:S01]  /*0500*/  IMAD R13, R13, 0xc, R12 ;  /* 0x0000000c0d0d7824 */ /* 0x000fe200078e020c */
[----:B------:R-:W-:-:S05]  /*0510*/  SEL R10, R15, R10, !P1 ;  /* 0x0000000a0f0a7207 */ /* 0x000fca0004800000 */
[----:B------:R-:W-:-:S05]  /*0520*/  IMAD R13, R10, 0x4, R13 ;  /* 0x000000040a0d7824 */ /* 0x000fca00078e020d */
[----:B--2---:R0:W-:Y:S01]  /*0530*/  STS [R13], R8 ;  /* 0x000000080d007388 */ /* 0x0041e20000000800 */
[----:B------:R-:W-:Y:S05]  /*0540*/  @!P2 BRA `(.L_x_6708) ;  /* 0xfffffffc009ca947 */ /* 0x000fea000383ffff */
.L_x_6707:
[----:B------:R-:W-:Y:S05]  /*0550*/  BSYNC.RECONVERGENT B0 ;  /* 0x0000000000007941 */ /* 0x000fea0003800200 */
.L_x_6706:
[----:B------:R-:W-:Y:S02]  /*0560*/  MOV R6, 0x80 ;  /* 0x0000008000067802 */ /* 0x000fe40000000f00 */
[----:B------:R-:W-:-:S07]  /*0570*/  MOV R7, 0x590 ;  /* 0x0000059000077802 */ /* 0x000fce0000000f00 */
[----:B0-----:R-:W-:Y:S05]  /*0580*/  CALL.REL.NOINC `($__internal_176_$__cuda_sm20_div_s16) ;  /* 0x0000001400047944 */ /* 0x001fea0003c00000 */
[----:B------:R-:W-:Y:S01]  /*0590*/  IMAD.U32 R0, RZ, RZ, UR14 ;  /* 0x0000000eff007e24 */ /* 0x000fe2000f8e00ff */
[----:B------:R-:W-:Y:S01]  /*05a0*/  MOV R7, 0x5e0 ;  /* 0x000005e000077802 */ /* 0x000fe20000000f00 */
[----:B------:R-:W-:-:S03]  /*05b0*/  IMAD.MOV.U32 R6, RZ, RZ, 0x2 ;  /* 0x00000002ff067424 */ /* 0x000fc600078e00ff */
[----:B------:R-:W-:-:S07]  /*05c0*/  PRMT R0, R0, 0x9910, RZ ;  /* 0x0000991000007816 */ /* 0x000fce00000000ff */
[----:B------:R-:W-:Y:S05]  /*05d0*/  CALL.REL.NOINC `($__internal_176_$__cuda_sm20_div_s16) ;  /* 0x0000001000f07944 */ /* 0x000fea0003c00000 */
        /* <DEDUP_REMOVED lines=13> */
[----:B------:R-:W3:Y:S01]  /*06b0*/  S2UR UR5, SR_CgaCtaId ;  /* 0x00000000000579c3 */ /* 0x000ee20000008800 */
[----:B------:R-:W-:Y:S01]  /*06c0*/  LOP3.LUT R27, R24, 0x1, RZ, 0xc0, !PT ;  /* 0x00000001181b7812 */ /* 0x000fe200078ec0ff */
[----:B------:R-:W-:Y:S02]  /*06d0*/  UMOV UR4, 0x400 ;  /* 0x0000040000047882 */ /* 0x000fe40000000000 */
[----:B------:R-:W-:-:S02]  /*06e0*/  UIADD3 UR4, UPT, UPT, UR4, 0x80, URZ ;  /* 0x0000008004047890 */ /* 0x000fc4000fffe0ff */
[----:B0-----:R-:W-:Y:S01]  /*06f0*/  USHF.L.U32 UR7, UR13, 0x2, URZ ;  /* 0x000000020d077899 */ /* 0x001fe200080006ff */
[----:B-1----:R-:W-:-:S04]  /*0700*/  IADD3 R5, PT, PT, R4, 0xffffffe, RZ ;  /* 0x0ffffffe04057810 */ /* 0x002fc80007ffe0ff */
[----:B------:R-:W0:Y:S01]  /*0710*/  F2I.FTZ.U32.TRUNC.NTZ R3, R5 ;  /* 0x0000000500037305 */ /* 0x000e22000021f000 */
[----:B------:R-:W-:Y:S01]  /*0720*/  IADD3 R9, PT, PT, RZ, -UR7, RZ ;  /* 0x80000007ff097c10 */ /* 0x000fe2000fffe0ff */
[----:B--2---:R-:W-:Y:S02]  /*0730*/  UISETP.LT.AND UP0, UPT, UR8, 0x2, UPT ;  /* 0x000000020800788c */ /* 0x004fe4000bf01270 */
[----:B---3--:R-:W-:-:S04]  /*0740*/  ULEA UR4, UR5, UR4, 0x18 ;  /* 0x0000000405047291 */ /* 0x008fc8000f8ec0ff */
[----:B------:R-:W1:Y:S01]  /*0750*/  I2F.U32.RP R6, UR7 ;  /* 0x0000000700067d06 */ /* 0x000e620008209000 */
[----:B------:R-:W-:Y:S01]  /*0760*/  USEL UR5, UR8, 0x2, UP0 ;  /* 0x0000000208057887 */ /* 0x000fe20008000000 */
[----:B------:R-:W-:Y:S01]  /*0770*/  LEA R25, R24, UR4, 0x4 ;  /* 0x0000000418197c11 */ /* 0x000fe2000f8e20ff */
[----:B------:R-:W-:Y:S01]  /*0780*/  UMOV UR4, UR6 ;  /* 0x0000000600047c82 */ /* 0x000fe20008000000 */
[----:B0-----:R-:W-:-:S04]  /*0790*/  IMAD R7, R7, R3, RZ ;  /* 0x0000000307077224 */ /* 0x001fc800078e02ff */
[----:B------:R-:W-:Y:S01]  /*07a0*/  IMAD.HI.U32 R3, R3, R7, R2 ;  /* 0x0000000703037227 */ /* 0x000fe200078e0002 */
[----:B-1----:R-:W0:Y:S03]  /*07b0*/  MUFU.RCP R6, R6 ;  /* 0x0000000600067308 */ /* 0x002e260000001000 */
        /* <DEDUP_REMOVED lines=8> */
[----:B0-----:R-:W-:Y:S01]  /*0840*/  IADD3 R3, PT, PT, R6, 0xffffffe, RZ ;  /* 0x0ffffffe06037810 */ /* 0x001fe20007ffe0ff */
[----:B------:R-:W-:Y:S01]  /*0850*/  IMAD.U32 R6, RZ, RZ, UR9 ;  /* 0x00000009ff067e24 */ /* 0x000fe2000f8e00ff */
[----:B------:R-:W-:-:S02]  /*0860*/  VIMNMX.U32 R7, PT, PT, R4, 0x100, !PT ;  /* 0x0000010004077848 */ /* 0x000fc40007fe0000 */
        /* <DEDUP_REMOVED lines=15> */
[----:B------:R-:W-:-:S03]  /*0960*/  IMAD R2, R22, R3, R24 ;  /* 0x0000000316027224 */ /* 0x000fc600078e0218 */
[----:B------:R-:W-:Y:S02]  /*0970*/  ISETP.GE.U32.AND P0, PT, R7, UR7, PT ;  /* 0x0000000707007c0c */ /* 0x000fe4000bf06070 */
[----:B------:R-:W-:-:S04]  /*0980*/  LOP3.LUT R3, R2, 0x1, RZ, 0xc0, !PT ;  /* 0x0000000102037812 */ /* 0x000fc800078ec0ff */
[----:B------:R-:W-:-:S04]  /*0990*/  IADD3 R4, PT, PT, R3, 0x1, RZ ;  /* 0x0000000103047810 */ /* 0x000fc80007ffe0ff */
[----:B------:R-:W-:-:S03]  /*09a0*/  ISETP.GE.AND P3, PT, R4, UR9, PT ;  /* 0x0000000904007c0c */ /* 0x000fc6000bf66270 */
[----:B------:R-:W-:Y:S02]  /*09b0*/  @P0 VIADD R7, R7, -UR7 ;  /* 0x8000000707070c36 */ /* 0x000fe40008000000 */
[----:B------:R-:W-:Y:S01]  /*09c0*/  @P0 VIADD R5, R5, 0x1 ;  /* 0x0000000105050836 */ /* 0x000fe20000000000 */
[----:B------:R-:W-:Y:S02]  /*09d0*/  ISETP.GE.AND P0, PT, R3, UR9, PT ;  /* 0x0000000903007c0c */ /* 0x000fe4000bf06270 */
[----:B------:R-:W-:Y:S02]  /*09e0*/  ISETP.GE.U32.AND P1, PT, R7, UR7, PT ;  /* 0x0000000707007c0c */ /* 0x000fe4000bf26070 */
[C---:B------:R-:W-:Y:S02]  /*09f0*/  SEL R7, R6.reuse, RZ, P3 ;  /* 0x000000ff06077207 */ /* 0x040fe40001800000 */
[----:B------:R-:W-:-:S03]  /*0a00*/  SEL R6, R6, RZ, P0 ;  /* 0x000000ff06067207 */ /* 0x000fc60000000000 */
[----:B------:R-:W-:Y:S01]  /*0a10*/  IMAD.IADD R4, R4, 0x1, -R7 ;  /* 0x0000000104047824 */ /* 0x000fe200078e0a07 */
[----:B------:R-:W-:-:S05]  /*0a20*/  IADD3 R6, PT, PT, R3, -R6, RZ ;  /* 0x8000000603067210 */ /* 0x000fca0007ffe0ff */
[----:B------:R-:W-:Y:S02]  /*0a30*/  @P1 IADD3 R5, PT, PT, R5, 0x1, RZ ;  /* 0x0000000105051810 */ /* 0x000fe40007ffe0ff */
[----:B------:R-:W-:Y:S01]  /*0a40*/  @!P2 LOP3.LUT R5, RZ, UR7, RZ, 0x33, !PT ;  /* 0x00000007ff05ac12 */ /* 0x000fe2000f8e33ff */
[----:B------:R-:W-:-:S04]  /*0a50*/  UPRMT UR7, UR14, 0x9910, URZ ;  /* 0x000099100e077896 */ /* 0x000fc800080000ff */
[----:B------:R-:W-:Y:S01]  /*0a60*/  IMAD.IADD R26, R26, 0x1, R5 ;  /* 0x000000011a1a7824 */ /* 0x000fe200078e0205 */
[----:B------:R-:W-:-:S07]  /*0a70*/  LOP3.LUT R5, R3, 0x1, RZ, 0x3c, !PT ;  /* 0x0000000103057812 */ /* 0x000fce00078e3cff */
.L_x_6726:
[----:B0-----:R0:W-:Y:S01]  /*0a80*/  STL.64 [R1], RZ ;  /* 0x000000ff01007387 */ /* 0x0011e20000100a00 */
[----:B------:R-:W-:Y:S01]  /*0a90*/  ISETP.GT.U32.AND P0, PT, R24, 0x3f, PT ;  /* 0x0000003f1800780c */ /* 0x000fe20003f04070 */
[----:B------:R-:W-:-:S12]  /*0aa0*/  BSSY.RECONVERGENT B0, `(.L_x_6709) ;  /* 0x0000052000007945 */ /* 0x000fd80003800200 */
[----:B0123--:R-:W-:Y:S05]  /*0ab0*/  @P0 BRA `(.L_x_6710) ;  /* 0x0000000400400947 */ /* 0x00ffea0003800000 */
        /* <DEDUP_REMOVED lines=8> */
[----:B------:R-:W0:Y:S01]  /*0b40*/  LDC.64 R12, c[0x0][0x390] ;  /* 0x0000e400ff0c7b82 */ /* 0x000e220000000a00 */
[----:B------:R-:W-:-:S04]  /*0b50*/  IMAD.U32 R9, RZ, RZ, UR4 ;  /* 0x00000004ff097e24 */ /* 0x000fc8000f8e00ff */
[----:B------:R-:W-:-:S04]  /*0b60*/  IMAD R9, R9, 0x100, R34 ;  /* 0x0000010009097824 */ /* 0x000fc800078e0222 */
[----:B0-----:R-:W-:-:S06]  /*0b70*/  IMAD.WIDE R8, R9, 0x4, R12 ;  /* 0x0000000409087825 */ /* 0x001fcc00078e020c */
        /* <DEDUP_REMOVED lines=17> */
[----:B------:R-:W-:Y:S02]  /*0c90*/  IMAD.U32 R18, RZ, RZ, UR13 ;  /* 0x0000000dff127e24 */ /* 0x000fe4000f8e00ff */
[----:B------:R-:W-:Y:S01]  /*0ca0*/  @P0 IMAD.IADD R34, R7, 0x1, R34 ;  /* 0x0000000107220824 */ /* 0x000fe200078e0222 */
[----:B------:R-:W-:-:S05]  /*0cb0*/  LEA R17, R16, R25, 0x4 ;  /* 0x0000001910117211 */ /* 0x000fca00078e20ff */
[----:B------:R-:W-:Y:S01]  /*0cc0*/  @P0 IMAD R16, R18, 0x10, R17 ;  /* 0x0000001012100824 */ /* 0x000fe200078e0211 */
[----:B--2---:R1:W-:Y:S04]  /*0cd0*/  STS.128 [R17], R8 ;  /* 0x0000000811007388 */ /* 0x0043e80000000c00 */
[----:B---3--:R1:W-:Y:S02]  /*0ce0*/  @P0 STS.128 [R16], R12 ;  /* 0x0000000c10000388 */ /* 0x0083e40000000c00 */
.L_x_6712:
[----:B------:R-:W-:Y:S05]  /*0cf0*/  BSYNC.RECONVERGENT B1 ;  /* 0x0000000000017941 */ /* 0x000fea0003800200 */
.L_x_6711:
[----:B------:R-:W-:Y:S05]  /*0d00*/  @!P1 BRA `(.L_x_6710) ;  /* 0x0000000000ac9947 */ /* 0x000fea0003800000 */
[----:B------:R-:W2:Y:S01]  /*0d10*/  S2UR UR8, SR_CgaCtaId ;  /* 0x00000000000879c3 */ /* 0x000ea20000008800 */
[----:B------:R-:W-:Y:S01]  /*0d20*/  UMOV UR6, 0x400 ;  /* 0x0000040000067882 */ /* 0x000fe20000000000 */
[----:B------:R-:W-:Y:S01]  /*0d30*/  MOV R29, UR4 ;  /* 0x00000004001d7c02 */ /* 0x000fe20008000f00 */
[----:B------:R-:W-:Y:S01]  /*0d40*/  UIADD3 UR6, UPT, UPT, UR6, 0x80, URZ ;  /* 0x0000008006067890 */ /* 0x000fe2000fffe0ff */
[----:B01----:R-:W-:Y:S01]  /*0d50*/  MOV R8, UR13 ;  /* 0x0000000d00087c02 */ /* 0x003fe20008000f00 */
[----:B------:R-:W-:Y:S02]  /*0d60*/  IMAD.U32 R30, RZ, RZ, UR13 ;  /* 0x0000000dff1e7e24 */ /* 0x000fe4000f8e00ff */
[----:B------:R-:W-:-:S04]  /*0d70*/  IMAD R29, R29, 0x100, R34 ;  /* 0x000001001d1d7824 */ /* 0x000fc800078e0222 */
[--C-:B------:R-:W-:Y:S02]  /*0d80*/  IMAD R30, R30, 0xc, R29.reuse ;  /* 0x0000000c1e1e7824 */ /* 0x100fe400078e021d */
[--C-:B------:R-:W-:Y:S02]  /*0d90*/  IMAD R31, R8, 0x8, R29.reuse ;  /* 0x00000008081f7824 */ /* 0x100fe400078e021d */
[----:B------:R-:W-:Y:S01]  /*0da0*/  IMAD.IADD R32, R7, 0x1, R29 ;  /* 0x0000000107207824 */ /* 0x000fe200078e021d */
[----:B--2---:R-:W-:-:S06]  /*0db0*/  ULEA UR6, UR8, UR6, 0x18 ;  /* 0x0000000608067291 */ /* 0x004fcc000f8ec0ff */
[----:B------:R-:W-:-:S07]  /*0dc0*/  LEA R33, R34, UR6, 0x2 ;  /* 0x0000000622217c11 */ /* 0x000fce000f8e10ff */
.L_x_6713:
        /* <DEDUP_REMOVED lines=13> */
[C-C-:B------:R-:W-:Y:S01]  /*0ea0*/  IMAD R35, R36.reuse, 0x10, R33.reuse ;  /* 0x0000001024237824 */ /* 0x140fe200078e0221 */
[----:B------:R-:W-:Y:S01]  /*0eb0*/  LEA R36, R36, R33, 0x5 ;  /* 0x0000002124247211 */ /* 0x000fe200078e28ff */
[----:B------:R-:W-:Y:S01]  /*0ec0*/  IMAD R37, R37, 0x30, R33 ;  /* 0x0000003025257824 */ /* 0x000fe200078e0221 */
[----:B------:R-:W-:Y:S02]  /*0ed0*/  IADD3 R34, PT, PT, R7, R34, R7 ;  /* 0x0000002207227210 */ /* 0x000fe40007ffe007 */
[----:B---3--:R0:W-:Y:S02]  /*0ee0*/  STS.128 [R35], R8 ;  /* 0x0000000823007388 */ /* 0x0081e40000000c00 */
[----:B------:R-:W-:Y:S01]  /*0ef0*/  ISETP.GE.U32.AND P0, PT, R34, 0x100, PT ;  /* 0x000001002200780c */ /* 0x000fe20003f06070 */
[----:B0-----:R-:W-:Y:S01]  /*0f00*/  IMAD.U32 R10, RZ, RZ, UR13 ;  /* 0x0000000dff0a7e24 */ /* 0x001fe2000f8e00ff */
[----:B------:R-:W-:Y:S01]  /*0f10*/  MOV R8, UR13 ;  /* 0x0000000d00087c02 */ /* 0x000fe20008000f00 */
[----:B------:R-:W-:-:S02]  /*0f20*/  IMAD.U32 R9, RZ, RZ, UR13 ;  /* 0x0000000dff097e24 */ /* 0x000fc4000f8e00ff */
[----:B------:R-:W-:Y:S01]  /*0f30*/  IMAD.U32 R11, RZ, RZ, UR13 ;  /* 0x0000000dff0b7e24 */ /* 0x000fe2000f8e00ff */
[----:B------:R-:W-:Y:S01]  /*0f40*/  LEA R31, R8, R31, 0x4 ;  /* 0x0000001f081f7211 */ /* 0x000fe200078e20ff */
[C---:B------:R-:W-:Y:S01]  /*0f50*/  IMAD R30, R9.reuse, 0x10, R30 ;  /* 0x00000010091e7824 */ /* 0x040fe200078e021e */
[----:B------:R-:W-:Y:S01]  /*0f60*/  LEA R33, R10, R33, 0x6 ;  /* 0x000000210a217211 */ /* 0x000fe200078e30ff */
[----:B------:R-:W-:Y:S02]  /*0f70*/  IMAD R32, R9, 0x10, R32 ;  /* 0x0000001009207824 */ /* 0x000fe400078e0220 */
[----:B------:R-:W-:Y:S01]  /*0f80*/  IMAD R29, R11, 0x10, R29 ;  /* 0x000000100b1d7824 */ /* 0x000fe200078e021d */
[----:B--2---:R2:W-:Y:S04]  /*0f90*/  STS.128 [R36], R12 ;  /* 0x0000000c24007388 */ /* 0x0045e80000000c00 */
[----:B----4-:R2:W-:Y:S01]  /*0fa0*/  STS.128 [R37], R16 ;  /* 0x0000001025007388 */ /* 0x0105e20000000c00 */
[----:B------:R-:W-:Y:S05]  /*0fb0*/  @!P0 BRA `(.L_x_6713) ;  /* 0xfffffffc00848947 */ /* 0x000fea000383ffff */
.L_x_6710:
[----:B------:R-:W-:Y:S05]  /*0fc0*/  BSYNC.RECONVERGENT B0 ;  /* 0x0000000000007941 */ /* 0x000fea0003800200 */
.L_x_6709:
[----:B------:R-:W-:Y:S01]  /*0fd0*/  BAR.SYNC.DEFER_BLOCKING 0x0 ;  /* 0x0000000000007b1d */ /* 0x000fe20000010000 */
[----:B------:R-:W-:Y:S02]  /*0fe0*/  ISETP.GE.AND P0, PT, R23, 0x1, PT ;  /* 0x000000011700780c */ /* 0x000fe40003f06270 */
[----:B01----:R-:W-:-:S11]  /*0ff0*/  CS2R R8, SRZ ;  /* 0x0000000000087805 */ /* 0x003fd6000001ff00 */
[----:B------:R-:W-:Y:S05]  /*1000*/  @!P0 BRA `(.L_x_6714) ;  /* 0x00000004002c8947 */ /* 0x000fea0003800000 */
[----:B------:R-:W-:Y:S01]  /*1010*/  BSSY B1, `(.L_x_6715) ;  /* 0x0000049000017945 */ /* 0x000fe20003800000 */
[----:B--2---:R-:W-:Y:S02]  /*1020*/  IMAD.MOV.U32 R16, RZ, RZ, RZ ;  /* 0x000000ffff107224 */ /* 0x004fe400078e00ff */
[----:B------:R-:W-:-:S07]  /*1030*/  IMAD.MOV.U32 R7, RZ, RZ, RZ ;  /* 0x000000ffff077224 */ /* 0x000fce00078e00ff */
.L_x_6725:
[----:B0-----:R-:W0:Y:S01]  /*1040*/  LDC R9, c[0x0][0x3ac] ;  /* 0x0000eb00ff097b82 */ /* 0x001e220000000800 */
[----:B------:R-:W-:Y:S01]  /*1050*/  IADD3 R10, PT, PT, R2, R7, RZ ;  /* 0x00000007020a7210 */ /* 0x000fe20007ffe0ff */
[----:B------:R-:W-:Y:S01]  /*1060*/  IMAD.IADD R7, R22, 0x1, R7 ;  /* 0x0000000116077824 */ /* 0x000fe200078e0207 */
[----:B------:R-:W-:-:S04]  /*1070*/  ISETP.GE.AND P3, PT, R28, UR5, PT ;  /* 0x000000051c007c0c */ /* 0x000fc8000bf66270 */
        /* <DEDUP_REMOVED lines=11> */
.L_x_6716:
        /* <DEDUP_REMOVED lines=8> */
.L_x_6717:
[----:B------:R-:W-:Y:S04]  /*11b0*/  BSSY B0, `(.L_x_6718) ;  /* 0x000002c000007945 */ /* 0x000fe80003800000 */
[----:B------:R-:W-:Y:S05]  /*11c0*/  @P3 BRA `(.L_x_6719) ;  /* 0x0000000000a83947 */ /* 0x000fea0003800000 */
[----:B------:R-:W4:Y:S01]  /*11d0*/  S2R R11, SR_CgaCtaId ;  /* 0x00000000000b7919 */ /* 0x000f220000008800 */
[----:B------:R-:W-:Y:S01]  /*11e0*/  MOV R10, 0x400 ;  /* 0x00000400000a7802 */ /* 0x000fe20000000f00 */
[----:B0-2---:R-:W-:Y:S01]  /*11f0*/  IMAD R8, R16, UR7, RZ ;  /* 0x0000000710087c24 */ /* 0x005fe2000f8e02ff */
[----:B------:R-:W-:Y:S02]  /*1200*/  ISETP.GT.U32.AND P1, PT, R9, 0x40, PT ;  /* 0x000000400900780c */ /* 0x000fe40003f24070 */
[----:B------:R-:W-:Y:S02]  /*1210*/  MOV R9, R28 ;  /* 0x0000001c00097202 */ /* 0x000fe40000000f00 */
[----:B----4-:R-:W-:Y:S01]  /*1220*/  LEA R10, R11, R10, 0x18 ;  /* 0x0000000a0b0a7211 */ /* 0x010fe200078ec0ff */
[----:B------:R-:W-:-:S08]  /*1230*/  IMAD.MOV.U32 R11, RZ, RZ, RZ ;  /* 0x000000ffff0b7224 */ /* 0x000fd000078e00ff */
.L_x_6724:
[----:B------:R-:W-:-:S04]  /*1240*/  IMAD R14, R9, 0xc, R10 ;  /* 0x0000000c090e7824 */ /* 0x000fc800078e020a */
[----:B----4-:R-:W-:Y:S01]  /*1250*/  IMAD R12, R27, 0x4, R14 ;  /* 0x000000041b0c7824 */ /* 0x010fe200078e020e */
[----:B------:R-:W-:Y:S06]  /*1260*/  @P1 BRA `(.L_x_6720) ;  /* 0x0000000000341947 */ /* 0x000fec0003800000 */
[----:B------:R0:W2:Y:S01]  /*1270*/  LDS R15, [R12] ;  /* 0x000000000c0f7984 */ /* 0x0000a20000000800 */
[----:B------:R-:W4:Y:S01]  /*1280*/  LDC R13, c[0x0][0x3ac] ;  /* 0x0000eb00ff0d7b82 */ /* 0x000f220000000800 */
[----:B------:R-:W-:Y:S01]  /*1290*/  UMOV UR6, 0xffffffff ;  /* 0xffffffff00067882 */ /* 0x000fe20000000000 */
[----:B----4-:R-:W-:Y:S02]  /*12a0*/  ISETP.GE.AND P2, PT, R13, 0x2, PT ;  /* 0x000000020d00780c */ /* 0x010fe40003f46270 */
[----:B0-2---:R-:W-:Y:S11]  /*12b0*/  BRA.DIV UR6, `(.L_x_6721) ;  /* 0x0000000606707947 */ /* 0x005ff6000b800000 */
[----:B------:R0:W2:Y:S02]  /*12c0*/  SHFL.IDX PT, R13, R15, R6, 0x1e1f ;  /* 0x001e1f060f0d7589 */ /* 0x0000a400000e0000 */
.L_x_6729:
[----:B-12---:R-:W-:Y:S01]  /*12d0*/  IMAD R12, R20, R13, RZ ;  /* 0x0000000d140c7224 */ /* 0x006fe200078e02ff */
[----:B------:R-:W-:Y:S06]  /*12e0*/  @!P2 BRA `(.L_x_6722) ;  /* 0x00000000003ca947 */ /* 0x000fec0003800000 */
[----:B------:R-:W-:-:S03]  /*12f0*/  UMOV UR6, 0xffffffff ;  /* 0xffffffff00067882 */ /* 0x000fc60000000000 */
[----:B------:R-:W-:Y:S05]  /*1300*/  BRA.DIV UR6, `(.L_x_6723) ;  /* 0x0000000606807947 */ /* 0x000fea000b800000 */
[----:B------:R1:W2:Y:S02]  /*1310*/  SHFL.IDX PT, R13, R15, R4, 0x1e1f ;  /* 0x001e1f040f0d7589 */ /* 0x0002a400000e0000 */
.L_x_6732:
[----:B--23--:R-:W-:Y:S01]  /*1320*/  IMAD R12, R21, R13, R12 ;  /* 0x0000000d150c7224 */ /* 0x00cfe200078e020c */
[----:B------:R-:W-:Y:S06]  /*1330*/  BRA `(.L_x_6722) ;  /* 0x0000000000287947 */ /* 0x000fec0003800000 */
.L_x_6720:
[----:B------:R-:W0:Y:S02]  /*1340*/  LDC R12, c[0x0][0x3ac] ;  /* 0x0000eb00ff0c7b82 */ /* 0x000e240000000800 */
[C---:B0-----:R-:W-:Y:S02]  /*1350*/  ISETP.GE.AND P2, PT, R12.reuse, 0x1, PT ;  /* 0x000000010c00780c */ /* 0x041fe40003f46270 */
[----:B------:R-:W-:Y:S01]  /*1360*/  ISETP.GE.AND P3, PT, R12, 0x2, PT ;  /* 0x000000020c00780c */ /* 0x000fe20003f66270 */
[----:B------:R-:W-:-:S10]  /*1370*/  IMAD.MOV.U32 R12, RZ, RZ, RZ ;  /* 0x000000ffff0c7224 */ /* 0x000fd400078e00ff */
[----:B------:R-:W-:Y:S02]  /*1380*/  @P2 IMAD R13, R3, 0x4, R14 ;  /* 0x00000004030d2824 */ /* 0x000fe400078e020e */
[----:B------:R-:W-:-:S04]  /*1390*/  @P3 LEA R14, R5, R14, 0x2 ;  /* 0x0000000e050e3211 */ /* 0x000fc800078e10ff */
[----:B------:R-:W1:Y:S04]  /*13a0*/  @P2 LDS R13, [R13] ;  /* 0x000000000d0d2984 */ /* 0x000e680000000800 */
[----:B------:R-:W3:Y:S01]  /*13b0*/  @P3 LDS R14, [R14] ;  /* 0x000000000e0e3984 */ /* 0x000ee20000000800 */
[----:B-1----:R-:W-:-:S04]  /*13c0*/  @P2 IMAD R12, R20, R13, RZ ;  /* 0x0000000d140c2224 */ /* 0x002fc800078e02ff */
[----:B---3--:R-:W-:-:S07]  /*13d0*/  @P3 IMAD R12, R21, R14, R12 ;  /* 0x0000000e150c3224 */ /* 0x008fce00078e020c */
.L_x_6722:
[----:B------:R-:W-:-:S05]  /*13e0*/  IMAD.IADD R13, R8, 0x1, R11 ;  /* 0x00000001080d7824 */ /* 0x000fca00078e020b */
[----:B------:R-:W-:-:S05]  /*13f0*/  LEA R13, R13, UR15, 0x2 ;  /* 0x0000000f0d0d7c11 */ /* 0x000fca000f8e10ff */
[----:B01----:R-:W2:Y:S01]  /*1400*/  LDL R15, [R13] ;  /* 0x000000000d0f7983 */ /* 0x003ea20000100800 */
[----:B------:R-:W-:Y:S02]  /*1410*/  IMAD.IADD R9, R0, 0x1, R9 ;  /* 0x0000000100097824 */ /* 0x000fe400078e0209 */
[----:B------:R-:W-:-:S03]  /*1420*/  VIADD R11, R11, 0x1 ;  /* 0x000000010b0b7836 */ /* 0x000fc60000000000 */
[----:B------:R-:W-:Y:S02]  /*1430*/  ISETP.GE.AND P2, PT, R9, UR5, PT ;  /* 0x0000000509007c0c */ /* 0x000fe4000bf46270 */
[----:B--2---:R-:W-:-:S05]  /*1440*/  IADD3 R12, PT, PT, R15, R12, RZ ;  /* 0x0000000c0f0c7210 */ /* 0x004fca0007ffe0ff */
[----:B------:R4:W-:Y:S06]  /*1450*/  STL [R13], R12 ;  /* 0x0000000c0d007387 */ /* 0x0009ec0000100800 */
[----:B------:R-:W-:Y:S05]  /*1460*/  @!P2 BRA `(.L_x_6724) ;  /* 0xfffffffc0074a947 */ /* 0x000fea000383ffff */
.L_x_6719:
[----:B------:R-:W-:Y:S05]  /*1470*/  BSYNC B0 ;  /* 0x0000000000007941 */ /* 0x000fea0003800000 */
.L_x_6718:
[----:B------:R-:W-:Y:S01]  /*1480*/  IADD3 R16, PT, PT, R16, 0x1, RZ ;  /* 0x0000000110107810 */ /* 0x000fe20007ffe0ff */
[----:B------:R-:W-:Y:S06]  /*1490*/  @!P0 BRA `(.L_x_6725) ;  /* 0xfffffff800e88947 */ /* 0x000fec000383ffff */
[----:B------:R-:W-:Y:S05]  /*14a0*/  BSYNC B1 ;  /* 0x0000000000017941 */ /* 0x000fea0003800000 */
.L_x_6715:
[----:B0-2---:R0:W5:Y:S02]  /*14b0*/  LDL.64 R8, [R1] ;  /* 0x0000000001087983 */ /* 0x0051640000100a00 */
.L_x_6714:
[----:B------:R-:W-:Y:S01]  /*14c0*/  IMAD.U32 R7, RZ, RZ, UR12 ;  /* 0x0000000cff077e24 */ /* 0x000fe2000f8e00ff */
[----:B------:R-:W-:Y:S05]  /*14d0*/  WARPSYNC.ALL ;  /* 0x0000000000007948 */ /* 0x000fea0003800000 */
[----:B------:R-:W-:Y:S01]  /*14e0*/  IMAD.SHL.U32 R7, R7, 0x4, RZ ;  /* 0x0000000407077824 */ /* 0x000fe200078e00ff */
[-C--:B--2-4-:R-:W-:Y:S01]  /*14f0*/  IABS R12, R22.reuse ;  /* 0x00000016000c7213 */ /* 0x094fe20000000000 */
[-C--:B------:R-:W-:Y:S01]  /*1500*/  IMAD R13, R23, R22.reuse, RZ ;  /* 0x00000016170d7224 */ /* 0x080fe200078e02ff */
[-C--:B------:R-:W-:Y:S01]  /*1510*/  IABS R17, R22.reuse ;  /* 0x0000001600117213 */ /* 0x080fe20000000000 */
[----:B------:R-:W-:Y:S01]  /*1520*/  UIADD3 UR14, UPT, UPT, UR7, 0x1, URZ ;  /* 0x00000001070e7890 */ /* 0x000fe2000fffe0ff */
[----:B------:R-:W2:Y:S01]  /*1530*/  I2F.RP R14, R12 ;  /* 0x0000000c000e7306 */ /* 0x000ea20000209400 */
[----:B------:R-:W-:Y:S01]  /*1540*/  IMAD R13, R0, R13, RZ ;  /* 0x0000000d000d7224 */ /* 0x000fe200078e02ff */
[----:B------:R-:W-:Y:S01]  /*1550*/  BAR.SYNC.DEFER_BLOCKING 0x0 ;  /* 0x0000000000007b1d */ /* 0x000fe20000010000 */
[----:B------:R-:W-:Y:S01]  /*1560*/  IMAD.MOV R17, RZ, RZ, -R17 ;  /* 0x000000ffff117224 */ /* 0x000fe200078e0a11 */
[----:B------:R-:W-:Y:S01]  /*1570*/  ISETP.NE.AND P1, PT, R22, RZ, PT ;  /* 0x000000ff1600720c */ /* 0x000fe20003f25270 */
[----:B------:R-:W-:Y:S01]  /*1580*/  USHF.L.U32 UR9, UR4, 0x8, URZ ;  /* 0x0000000804097899 */ /* 0x000fe200080006ff */
[----:B------:R-:W-:Y:S01]  /*1590*/  IABS R16, R13 ;  /* 0x0000000d00107213 */ /* 0x000fe20000000000 */
[----:B------:R-:W-:Y:S01]  /*15a0*/  UIADD3 UR4, UPT, UPT, UR12, UR4, URZ ;  /* 0x000000040c047290 */ /* 0x000fe2000fffe0ff */
[----:B------:R-:W-:-:S04]  /*15b0*/  LOP3.LUT R13, R13, R22, RZ, 0x3c, !PT ;  /* 0x000000160d0d7212 */ /* 0x000fc800078e3cff */
[----:B------:R-:W-:Y:S01]  /*15c0*/  ISETP.GE.AND P3, PT, R13, RZ, PT ;  /* 0x000000ff0d00720c */ /* 0x000fe20003f66270 */
[----:B--2---:R-:W2:Y:S02]  /*15d0*/  MUFU.RCP R14, R14 ;  /* 0x0000000e000e7308 */ /* 0x004ea40000001000 */
[----:B--2---:R-:W-:Y:S02]  /*15e0*/  IADD3 R10, PT, PT, R14, 0xffffffe, RZ ;  /* 0x0ffffffe0e0a7810 */ /* 0x004fe40007ffe0ff */
[----:B------:R-:W-:-:S04]  /*15f0*/  IABS R14, UR7 ;  /* 0x00000007000e7c13 */ /* 0x000fc80008000000 */
[----:B------:R2:W4:Y:S02]  /*1600*/  F2I.FTZ.U32.TRUNC.NTZ R11, R10 ;  /* 0x0000000a000b7305 */ /* 0x000524000021f000 */
[----:B--2---:R-:W-:Y:S02]  /*1610*/  HFMA2 R10, -RZ, RZ, 0, 0 ;  /* 0x00000000ff0a7431 */ /* 0x004fe400000001ff */
[----:B----4-:R-:W-:-:S04]  /*1620*/  IMAD.MOV R15, RZ, RZ, -R11 ;  /* 0x000000ffff0f7224 */ /* 0x010fc800078e0a0b */
[----:B------:R-:W-:-:S04]  /*1630*/  IMAD R15, R15, R12, RZ ;  /* 0x0000000c0f0f7224 */ /* 0x000fc800078e02ff */
[----:B------:R-:W-:-:S04]  /*1640*/  IMAD.HI.U32 R11, R11, R15, R10 ;  /* 0x0000000f0b0b7227 */ /* 0x000fc800078e000a */
[----:B------:R-:W-:Y:S02]  /*1650*/  IMAD.MOV.U32 R10, RZ, RZ, R16 ;  /* 0x000000ffff0a7224 */ /* 0x000fe400078e0010 */
[----:B------:R-:W-:Y:S02]  /*1660*/  IMAD.MOV.U32 R15, RZ, RZ, R17 ;  /* 0x000000ffff0f7224 */ /* 0x000fe400078e0011 */
[----:B------:R-:W-:-:S04]  /*1670*/  IMAD.HI.U32 R11, R11, R10, RZ ;  /* 0x0000000a0b0b7227 */ /* 0x000fc800078e00ff */
[----:B------:R-:W-:Y:S01]  /*1680*/  IMAD R15, R11, R15, R10 ;  /* 0x0000000f0b0f7224 */ /* 0x000fe200078e020a */
[----:B------:R-:W-:-:S04]  /*1690*/  MOV R10, R14 ;  /* 0x0000000e000a7202 */ /* 0x000fc80000000f00 */
[----:B------:R-:W-:Y:S02]  /*16a0*/  ISETP.GT.U32.AND P2, PT, R12, R15, PT ;  /* 0x0000000f0c00720c */ /* 0x000fe40003f44070 */
[----:B------:R-:W-:Y:S02]  /*16b0*/  R2UR UR8, R10 ;  /* 0x000000000a0872ca */ /* 0x000fe400000e0000 */
[----:B------:R-:W-:Y:S01]  /*16c0*/  MOV R10, UR14 ;  /* 0x0000000e000a7c02 */ /* 0x000fe20008000f00 */
[----:B------:R-:W-:-:S08]  /*16d0*/  USHF.L.U32 UR14, UR7, 0x7, URZ ;  /* 0x00000007070e7899 */ /* 0x000fd000080006ff */
[----:B------:R-:W-:Y:S02]  /*16e0*/  @!P2 IMAD.IADD R15, R15, 0x1, -R12 ;  /* 0x000000010f0fa824 */ /* 0x000fe400078e0a0c */
[----:B------:R-:W-:Y:S01]  /*16f0*/  UISETP.GT.U32.AND UP0, UPT, UR8, 0x1, UPT ;  /* 0x000000010800788c */ /* 0x000fe2000bf04070 */
[----:B------:R-:W-:Y:S01]  /*1700*/  @!P2 VIADD R11, R11, 0x1 ;  /* 0x000000010b0ba836 */ /* 0x000fe20000000000 */
[----:B------:R-:W-:Y:S01]  /*1710*/  UIADD3 UR6, UPT, UPT, -UR8, 0x1, URZ ;  /* 0x0000000108067890 */ /* 0x000fe2000fffe1ff */
[----:B------:R-:W-:Y:S02]  /*1720*/  ISETP.GE.U32.AND P0, PT, R15, R12, PT ;  /* 0x0000000c0f00720c */ /* 0x000fe40003f06070 */
[----:B------:R-:W2:Y:S01]  /*1730*/  LDC.64 R12, c[0x0][0x3a0] ;  /* 0x0000e800ff0c7b82 */ /* 0x000ea20000000a00 */
[----:B------:R-:W-:Y:S01]  /*1740*/  USEL UR6, UR6, 0x1, !UP0 ;  /* 0x0000000106067887 */ /* 0x000fe2000c000000 */
[----:B------:R-:W-:Y:S01]  /*1750*/  LOP3.LUT R15, R24, UR9, RZ, 0xfc, !PT ;  /* 0x00000009180f7c12 */ /* 0x000fe2000f8efcff */
[----:B------:R-:W-:-:S02]  /*1760*/  UISETP.NE.AND UP0, UPT, UR7, URZ, UPT ;  /* 0x000000ff0700728c */ /* 0x000fc4000bf05270 */
[----:B------:R-:W-:-:S06]  /*1770*/  UISETP.GT.U32.AND UP1, UPT, UR8, UR6, UPT ;  /* 0x000000060800728c */ /* 0x000fcc000bf24070 */
[----:B------:R-:W-:Y:S01]  /*1780*/  @P0 VIADD R11, R11, 0x1 ;  /* 0x000000010b0b0836 */ /* 0x000fe20000000000 */
[----:B------:R-:W-:-:S03]  /*1790*/  ISETP.GE.U32.AND P0, PT, R10, 0x3, PT ;  /* 0x000000030a00780c */ /* 0x000fc60003f06070 */
[----:B------:R-:W-:Y:S01]  /*17a0*/  @!P3 IMAD.MOV R11, RZ, RZ, -R11 ;  /* 0x000000ffff0bb224 */ /* 0x000fe200078e0a0b */
[----:B------:R-:W-:Y:S01]  /*17b0*/  SEL R10, RZ, UR14, P0 ;  /* 0x0000000eff0a7c07 */ /* 0x000fe20008000000 */
[----:B------:R-:W-:Y:S01]  /*17c0*/  @!UP1 UIADD3 UR6, UPT, UPT, UR6, -UR8, URZ ;  /* 0x8000000806069290 */ /* 0x000fe2000fffe0ff */
[----:B------:R-:W-:Y:S01]  /*17d0*/  @!P1 LOP3.LUT R11, RZ, R22, RZ, 0x33, !PT ;  /* 0x00000016ff0b9212 */ /* 0x000fe200078e33ff */
[----:B------:R-:W-:Y:S01]  /*17e0*/  @!UP0 ULOP3.LUT UR6, URZ, UR7, URZ, 0x33, !UPT ;  /* 0x00000007ff068292 */ /* 0x000fe2000f8e33ff */
[----:B------:R-:W-:Y:S02]  /*17f0*/  IADD3 R10, PT, PT, R10, R15, RZ ;  /* 0x0000000f0a0a7210 */ /* 0x000fe40007ffe0ff */
[----:B------:R-:W-:-:S03]  /*1800*/  ISETP.LE.U32.AND P0, PT, R7, UR4, PT ;  /* 0x0000000407007c0c */ /* 0x000fc6000bf03070 */
[----:B------:R-:W-:Y:S02]  /*1810*/  IMAD R17, R11, UR6, R10 ;  /* 0x000000060b117c24 */ /* 0x000fe4000f8e020a */
[----:B--2---:R-:W-:-:S04]  /*1820*/  IMAD.WIDE R10, R15, 0x4, R12 ;  /* 0x000000040f0a7825 */ /* 0x004fc800078e020c */
[----:B------:R-:W-:Y:S01]  /*1830*/  IMAD.WIDE R12, R17, 0x4, R12 ;  /* 0x00000004110c7825 */ /* 0x000fe200078e020c */
[----:B-----5:R2:W-:Y:S04]  /*1840*/  STG.E desc[UR10][R10.64], R8 ;  /* 0x000000080a007986 */ /* 0x0205e8000c10190a */
[----:B------:R2:W-:Y:S01]  /*1850*/  STG.E desc[UR10][R12.64], R9 ;  /* 0x000000090c007986 */ /* 0x0005e2000c10190a */
[----:B------:R-:W-:Y:S05]  /*1860*/  @!P0 BRA `(.L_x_6726) ;  /* 0xfffffff000848947 */ /* 0x000fea000383ffff */
[----:B------:R-:W-:Y:S05]  /*1870*/  EXIT ;  /* 0x000000000000794d */ /* 0x000fea0003800000 */
.L_x_6721:
[----:B------:R-:W-:Y:S01]  /*1880*/  BSSY B2, `(.L_x_6727) ;  /* 0x0000007000027945 */ /* 0x000fe20003800000 */
[----:B------:R-:W-:Y:S01]  /*1890*/  IMAD.MOV.U32 R14, RZ, RZ, R6 ;  /* 0x000000ffff0e7224 */ /* 0x000fe200078e0006 */
[----:B------:R-:W-:Y:S01]  /*18a0*/  MOV R13, 0xffffffff ;  /* 0xffffffff000d7802 */ /* 0x000fe20000000f00 */
[----:B------:R-:W-:-:S07]  /*18b0*/  IMAD.MOV.U32 R18, RZ, RZ, 0x1e1f ;  /* 0x00001e1fff127424 */ /* 0x000fce00078e00ff */
[----:B-1-3--:R-:W-:Y:S05]  /*18c0*/  WARPSYNC.COLLECTIVE R13, `(.L_x_6728) ;  /* 0x000000000d087348 */ /* 0x00afea0003c00000 */
[----:B------:R0:W2:Y:S02]  /*18d0*/  SHFL.IDX P3, R13, R15, R14, R18 ;  /* 0x0000000e0f0d7389 */ /* 0x0000a40000060012 */
[----:B0123--:R-:W-:Y:S05]  /*18e0*/  ENDCOLLECTIVE ;  /* 0x000000000000791b */ /* 0x00ffea0003800000 */
.L_x_6728:
[----:B------:R-:W-:Y:S05]  /*18f0*/  BSYNC B2 ;  /* 0x0000000000027941 */ /* 0x000fea0003800000 */
.L_x_6727:
[----:B------:R-:W-:Y:S05]  /*1900*/  BRA `(.L_x_6729) ;  /* 0xfffffff800707947 */ /* 0x000fea000383ffff */
.L_x_6723:
[----:B------:R-:W-:Y:S01]  /*1910*/  BSSY B2, `(.L_x_6730) ;  /* 0x0000007000027945 */ /* 0x000fe20003800000 */
[----:B------:R-:W-:Y:S01]  /*1920*/  IMAD.MOV.U32 R14, RZ, RZ, R4 ;  /* 0x000000ffff0e7224 */ /* 0x000fe200078e0004 */
[----:B------:R-:W-:Y:S01]  /*1930*/  MOV R13, 0xffffffff ;  /* 0xffffffff000d7802 */ /* 0x000fe20000000f00 */
[----:B------:R-:W-:-:S07]  /*1940*/  IMAD.MOV.U32 R18, RZ, RZ, 0x1e1f ;  /* 0x00001e1fff127424 */ /* 0x000fce00078e00ff */
[----:B0--3--:R-:W-:Y:S05]  /*1950*/  WARPSYNC.COLLECTIVE R13, `(.L_x_6731) ;  /* 0x000000000d087348 */ /* 0x009fea0003c00000 */
[----:B------:R1:W2:Y:S02]  /*1960*/  SHFL.IDX P3, R13, R15, R14, R18 ;  /* 0x0000000e0f0d7389 */ /* 0x0002a40000060012 */
[----:B0123--:R-:W-:Y:S05]  /*1970*/  ENDCOLLECTIVE ;  /* 0x000000000000791b */ /* 0x00ffea0003800000 */
.L_x_6731:
[----:B------:R-:W-:Y:S05]  /*1980*/  BSYNC B2 ;  /* 0x0000000000027941 */ /* 0x000fea0003800000 */
.L_x_6730:
[----:B------:R-:W-:Y:S05]  /*1990*/  BRA `(.L_x_6732) ;  /* 0xfffffff800607947 */ /* 0x000fea000383ffff */
        .weak           $__internal_176_$__cuda_sm20_div_s16
        .type           $__internal_176_$__cuda_sm20_div_s16,@function
        .size           $__internal_176_$__cuda_sm20_div_s16,(.L_x_38679 - $__internal_176_$__cuda_sm20_div_s16)
$__internal_176_$__cuda_sm20_div_s16:
        /* <DEDUP_REMOVED lines=25> */
[----:B------:R-:W-:Y:S09]  /*1b30*/  RET.REL.NODEC R2 `(_Z9cuda_gemmIiLi128ELi4ELi1ELi256ELi2ELi2ELi64ELi1ELi0EEviiiPT_S1_S1_iii) ;  /* 0xffffffe402307950 */ /* 0x000ff20003c3ffff */
.L_x_6733:
        /* <DEDUP_REMOVED lines=12> */
.L_x_38679:


//--------------------- .text._Z9cuda_gemmIiLi128ELi4ELi1ELi256ELi2ELi2ELi64ELi0ELi1EEviiiPT_S1_S1_iii --------------------------
	.section	.text._Z9cuda_gemmIiLi128ELi4ELi1ELi256ELi2ELi2ELi64ELi0ELi1EEviiiPT_S1_S1_iii,"ax",@progbits
	.align	128
        .global         _Z9cuda_gemmIiLi128ELi4ELi1ELi256ELi2ELi2ELi64ELi0ELi1EEviiiPT_S1_S1_iii
        .type           _Z9cuda_gemmIiLi128ELi4ELi1ELi256ELi2ELi2ELi64ELi0ELi1EEviiiPT_S1_S1_iii,@function
        .size           _Z9cuda_gemmIiLi128ELi4ELi1ELi256ELi2ELi2ELi64ELi0ELi1EEviiiPT_S1_S1_iii,(.L_x_39381 - _Z9cuda_gemmIiLi128ELi4ELi1ELi256ELi2ELi2ELi64ELi0ELi1EEviiiPT_S1_S1_iii)
        .other          _Z9cuda_gemmIiLi128ELi4ELi1ELi256ELi2ELi2ELi64ELi0ELi1EEviiiPT_S1_S1_iii,@"STO_CUDA_ENTRY STV_DEFAULT"
_Z9cuda_gemmIiLi128ELi4ELi1ELi256ELi2ELi2ELi64ELi0ELi1EEviiiPT_S1_S1_iii:
.text._Z9cuda_gemmIiLi128ELi4ELi1ELi256ELi2ELi2ELi64ELi0ELi1EEviiiPT_S1_S1_iii:
        /* <DEDUP_REMOVED lines=12> */
.L_x_6736:
        /* <DEDUP_REMOVED lines=11> */
.L_x_6735:
[----:B------:R-:W-:Y:S05]  /*0170*/  BSYNC.RECONVERGENT B0 ;  /* 0x0000000000007941 */ /* 0x000fea0003800200 */
.L_x_6734:
        /* <DEDUP_REMOVED lines=13> */
[----:B-1----:R-:W-:Y:S02]  /*0250*/  USHF.L.U32 UR11, UR15, 0x2, URZ ;  /* 0x000000020f0b7899 */ /* 0x002fe400080006ff */
[----:B---3--:R-:W-:-:S04]  /*0260*/  USHF.R.S32.HI UR5, URZ, 0x1f, UR8 ;  /* 0x0000001fff057899 */ /* 0x008fc80008011408 */
[----:B------:R-:W-:Y:S01]  /*0270*/  VIADD R4, R20, UR11 ;  /* 0x0000000b14047c36 */ /* 0x000fe20008000000 */
[----:B------:R-:W-:Y:S01]  /*0280*/  ISETP.NE.U32.AND P2, PT, RZ, UR11, PT ;  /* 0x0000000bff007c0c */ /* 0x000fe2000bf45070 */
[----:B0-----:R-:W-:Y:S01]  /*0290*/  IMAD R9, RZ, RZ, -UR11 ;  /* 0x8000000bff097e24 */ /* 0x001fe2000f8e02ff */
[----:B------:R-:W0:Y:S01]  /*02a0*/  I2F.U32.RP R7, UR11 ;  /* 0x0000000b00077d06 */ /* 0x000e220008209000 */
[----:B--2---:R-:W-:Y:S01]  /*02b0*/  ULEA UR16, UR9, UR6, 0x18 ;  /* 0x0000000609107291 */ /* 0x004fe2000f8ec0ff */
[C---:B------:R-:W-:Y:S01]  /*02c0*/  ISETP.GE.U32.AND P0, PT, R4.reuse, 0x100, PT ;  /* 0x000001000400780c */ /* 0x040fe20003f06070 */
[----:B------:R-:W-:Y:S01]  /*02d0*/  UIADD3 UR6, UPT, UPT, UR6, 0x80, URZ ;  /* 0x0000008006067890 */ /* 0x000fe2000fffe0ff */
[----:B------:R-:W-:Y:S01]  /*02e0*/  VIMNMX.U32 R5, PT, PT, R4, 0x100, !PT ;  /* 0x0000010004057848 */ /* 0x000fe20007fe0000 */
[----:B------:R-:W-:Y:S01]  /*02f0*/  ULEA.HI UR5, UR5, UR8, URZ, 0x8 ;  /* 0x0000000805057291 */ /* 0x000fe2000f8f40ff */
[----:B------:R-:W-:Y:S01]  /*0300*/  SEL R6, RZ, 0x1, P0 ;  /* 0x00000001ff067807 */ /* 0x000fe20000000000 */
[----:B------:R-:W-:-:S02]  /*0310*/  ULEA UR6, UR9, UR6, 0x18 ;  /* 0x0000000609067291 */ /* 0x000fc4000f8ec0ff */
[----:B----4-:R-:W-:Y:S01]  /*0320*/  USHF.L.U32 UR10, UR4, 0x8, URZ ;  /* 0x00000008040a7899 */ /* 0x010fe200080006ff */
[----:B------:R-:W-:Y:S01]  /*0330*/  IADD3 R5, PT, PT, R5, -R4, -R6 ;  /* 0x8000000405057210 */ /* 0x000fe20007ffe806 */
[----:B------:R-:W-:Y:S02]  /*0340*/  USHF.L.U32 UR4, UR4, 0x7, URZ ;  /* 0x0000000704047899 */ /* 0x000fe400080006ff */
[C---:B------:R-:W-:Y:S01]  /*0350*/  LEA R17, R0.reuse, UR6, 0x4 ;  /* 0x0000000600117c11 */ /* 0x040fe2000f8e20ff */
[----:B------:R-:W-:Y:S01]  /*0360*/  USHF.R.S32.HI UR5, URZ, 0x8, UR5 ;  /* 0x00000008ff057899 */ /* 0x000fe20008011405 */
[----:B0-----:R-:W0:Y:S02]  /*0370*/  MUFU.RCP R7, R7 ;  /* 0x0000000700077308 */ /* 0x001e240000001000 */
[----:B------:R-:W-:Y:S01]  /*0380*/  LOP3.LUT R18, R0, UR4, RZ, 0xfc, !PT ;  /* 0x0000000400127c12 */ /* 0x000fe2000f8efcff */
[----:B------:R-:W-:Y:S01]  /*0390*/  UMOV UR4, UR7 ;  /* 0x0000000700047c82 */ /* 0x000fe20008000000 */
[----:B0-----:R-:W-:-:S04]  /*03a0*/  VIADD R2, R7, 0xffffffe ;  /* 0x0ffffffe07027836 */ /* 0x001fc80000000000 */
[----:B------:R0:W1:Y:S02]  /*03b0*/  F2I.FTZ.U32.TRUNC.NTZ R3, R2 ;  /* 0x0000000200037305 */ /* 0x000064000021f000 */
[----:B0-----:R-:W-:Y:S02]  /*03c0*/  HFMA2 R2, -RZ, RZ, 0, 0 ;  /* 0x00000000ff027431 */ /* 0x001fe400000001ff */
[----:B-1----:R-:W-:-:S04]  /*03d0*/  IMAD R9, R9, R3, RZ ;  /* 0x0000000309097224 */ /* 0x002fc800078e02ff */
[----:B------:R-:W-:-:S04]  /*03e0*/  IMAD.HI.U32 R8, R3, R9, R2 ;  /* 0x0000000903087227 */ /* 0x000fc800078e0002 */
[----:B------:R-:W-:Y:S02]  /*03f0*/  IMAD.SHL.U32 R3, R0, 0x2, RZ ;  /* 0x0000000200037824 */ /* 0x000fe400078e00ff */
[----:B------:R-:W-:-:S03]  /*0400*/  IMAD.HI.U32 R7, R8, R5, RZ ;  /* 0x0000000508077227 */ /* 0x000fc600078e00ff */
[C-C-:B------:R-:W-:Y:S01]  /*0410*/  LOP3.LUT R4, R3.reuse, 0x1, R0.reuse, 0xf8, !PT ;  /* 0x0000000103047812 */ /* 0x140fe200078ef800 */
[----:B------:R-:W-:Y:S01]  /*0420*/  IMAD.MOV R2, RZ, RZ, -R7 ;  /* 0x000000ffff027224 */ /* 0x000fe200078e0a07 */
[----:B------:R-:W-:Y:S02]  /*0430*/  LOP3.LUT R16, R3, 0x1, R0, 0xf4, !PT ;  /* 0x0000000103107812 */ /* 0x000fe400078ef400 */
[----:B------:R-:W-:Y:S01]  /*0440*/  LEA R3, R4, UR6, 0x2 ;  /* 0x0000000604037c11 */ /* 0x000fe2000f8e10ff */
[----:B------:R-:W-:Y:S01]  /*0450*/  IMAD R5, R2, UR11, R5 ;  /* 0x0000000b02057c24 */ /* 0x000fe2000f8e0205 */
[----:B------:R-:W-:-:S04]  /*0460*/  LEA R16, R16, UR6, 0x2 ;  /* 0x0000000610107c11 */ /* 0x000fc8000f8e10ff */
[----:B------:R-:W-:-:S13]  /*0470*/  ISETP.GE.U32.AND P0, PT, R5, UR11, PT ;  /* 0x0000000b05007c0c */ /* 0x000fda000bf06070 */
[----:B------:R-:W-:Y:S01]  /*0480*/  @P0 VIADD R5, R5, -UR11 ;  /* 0x8000000b05050c36 */ /* 0x000fe20008000000 */
[----:B------:R-:W-:-:S04]  /*0490*/  @P0 IADD3 R7, PT, PT, R7, 0x1, RZ ;  /* 0x0000000107070810 */ /* 0x000fc80007ffe0ff */
[----:B------:R-:W-:-:S13]  /*04a0*/  ISETP.GE.U32.AND P1, PT, R5, UR11, PT ;  /* 0x0000000b05007c0c */ /* 0x000fda000bf26070 */
[----:B------:R-:W-:Y:S01]  /*04b0*/  @P1 VIADD R7, R7, 0x1 ;  /* 0x0000000107071836 */ /* 0x000fe20000000000 */
[----:B------:R-:W-:-:S04]  /*04c0*/  @!P2 LOP3.LUT R7, RZ, UR11, RZ, 0x33, !PT ;  /* 0x0000000bff07ac12 */ /* 0x000fc8000f8e33ff */
[----:B------:R-:W-:-:S07]  /*04d0*/  IADD3 R2, PT, PT, R6, R7, RZ ;  /* 0x0000000706027210 */ /* 0x000fce0007ffe0ff */
.L_x_6742:
        /* <DEDUP_REMOVED lines=11> */
[----:B------:R-:W-:-:S04]  /*0590*/  IMAD.U32 R10, RZ, RZ, UR4 ;  /* 0x00000004ff0a7e24 */ /* 0x000fc8000f8e00ff */
[----:B0-----:R-:W-:-:S05]  /*05a0*/  IMAD R10, R23, R10, UR10 ;  /* 0x0000000a170a7e24 */ /* 0x001fca000f8e020a */
        /* <DEDUP_REMOVED lines=25> */
.L_x_6740:
[----:B------:R-:W-:Y:S05]  /*0740*/  BSYNC.RECONVERGENT B1 ;  /* 0x0000000000017941 */ /* 0x000fea0003800200 */
.L_x_6739:
[----:B------:R-:W-:Y:S05]  /*0750*/  @!P0 BRA `(.L_x_6738) ;  /* 0x0000000000bc8947 */ /* 0x000fea0003800000 */
[----:B------:R-:W3:Y:S01]  /*0760*/  S2UR UR7, SR_CgaCtaId ;  /* 0x00000000000779c3 */ /* 0x000ee20000008800 */
[----:B------:R-:W-:Y:S01]  /*0770*/  UMOV UR6, 0x400 ;  /* 0x0000040000067882 */ /* 0x000fe20000000000 */
[----:B------:R-:W-:Y:S02]  /*0780*/  UIMAD UR8, UR15, 0xc, UR10 ;  /* 0x0000000c0f0878a4 */ /* 0x000fe4000f8e020a */
[----:B------:R-:W-:Y:S01]  /*0790*/  MOV R21, UR15 ;  /* 0x0000000f00157c02 */ /* 0x000fe20008000f00 */
[----:B------:R-:W-:Y:S02]  /*07a0*/  ULEA UR9, UR15, UR10, 0x3 ;  /* 0x0000000a0f097291 */ /* 0x000fe4000f8e18ff */
[C---:B------:R-:W-:Y:S01]  /*07b0*/  VIADD R22, R27.reuse, UR10 ;  /* 0x0000000a1b167c36 */ /* 0x040fe20008000000 */
[----:B------:R-:W-:Y:S01]  /*07c0*/  UIADD3 UR6, UPT, UPT, UR6, 0x80, URZ ;  /* 0x0000008006067890 */ /* 0x000fe2000fffe0ff */
[----:B------:R-:W-:Y:S02]  /*07d0*/  VIADD R26, R27, UR8 ;  /* 0x000000081b1a7c36 */ /* 0x000fe40008000000 */
[----:B0-----:R-:W-:Y:S01]  /*07e0*/  IMAD R22, R23, UR4, R22 ;  /* 0x0000000417167c24 */ /* 0x001fe2000f8e0216 */
[----:B-12---:R-:W-:Y:S01]  /*07f0*/  IADD3 R4, PT, PT, R27, UR9, RZ ;  /* 0x000000091b047c10 */ /* 0x006fe2000fffe0ff */
[----:B------:R-:W-:-:S02]  /*0800*/  IMAD.SHL.U32 R21, R21, 0x4, RZ ;  /* 0x0000000415157824 */ /* 0x000fc400078e00ff */
[C---:B------:R-:W-:Y:S02]  /*0810*/  IMAD R26, R23.reuse, UR4, R26 ;  /* 0x00000004171a7c24 */ /* 0x040fe4000f8e021a */
[----:B------:R-:W-:Y:S01]  /*0820*/  IMAD R23, R23, UR4, R4 ;  /* 0x0000000417177c24 */ /* 0x000fe2000f8e0204 */
[----:B------:R-:W-:Y:S01]  /*0830*/  IADD3 R24, PT, PT, R21, R22, RZ ;  /* 0x0000001615187210 */ /* 0x000fe20007ffe0ff */
[----:B---3--:R-:W-:-:S06]  /*0840*/  ULEA UR6, UR7, UR6, 0x18 ;  /* 0x0000000607067291 */ /* 0x008fcc000f8ec0ff */
[----:B------:R-:W-:-:S07]  /*0850*/  LEA R25, R27, UR6, 0x2 ;  /* 0x000000061b197c11 */ /* 0x000fce000f8e10ff */
.L_x_6741:
[----:B---3--:R-:W0:Y:S02]  /*0860*/  LDC.64 R12, c[0x0][0x390] ;  /* 0x0000e400ff0c7b82 */ /* 0x008e240000000a00 */
        /* <DEDUP_REMOVED lines=30> */
.L_x_6738:
[----:B------:R-:W-:Y:S05]  /*0a50*/  BSYNC.RECONVERGENT B0 ;  /* 0x0000000000007941 */ /* 0x000fea0003800200 */
.L_x_6737:
[----:B------:R-:W-:Y:S01]  /*0a60*/  BAR.SYNC.DEFER_BLOCKING 0x0 ;  /* 0x0000000000007b1d */ /* 0x000fe20000010000 */
[----:B0-----:R-:W-:Y:S01]  /*0a70*/  LOP3.LUT R23, R0, 0x1, RZ, 0xc0, !PT ;  /* 0x0000000100177812 */ /* 0x001fe200078ec0ff */
[----:B------:R-:W-:Y:S01]  /*0a80*/  IMAD.U32 R22, RZ, RZ, UR5 ;  /* 0x00000005ff167e24 */ /* 0x000fe2000f8e00ff */
[----:B------:R-:W-:-:S03]  /*0a90*/  LOP3.LUT R21, RZ, 0x1, R0, 0x44, !PT ;  /* 0x00000001ff157812 */ /* 0x000fc600078e4400 */
[----:B------:R-:W0:Y:S02]  /*0aa0*/  LDCU UR6, c[0x0][0x384] ;  /* 0x00007080ff0677ac */ /* 0x000e240008000800 */
[----:B-123--:R-:W1:Y:S01]  /*0ab0*/  LDC.64 R4, c[0x0][0x3a0] ;  /* 0x0000e800ff047b82 */ /* 0x00ee620000000a00 */
[----:B------:R-:W2:Y:S01]  /*0ac0*/  LDS R8, [R19+UR16] ;  /* 0x0000001013087984 */ /* 0x000ea20008000800 */
[----:B0-----:R-:W-:Y:S01]  /*0ad0*/  MOV R15, UR6 ;  /* 0x00000006000f7c02 */ /* 0x001fe20008000f00 */
[----:B------:R-:W-:Y:S02]  /*0ae0*/  USHF.L.U32 UR6, UR14, 0x2, URZ ;  /* 0x000000020e067899 */ /* 0x000fe400080006ff */
[----:B------:R-:W0:Y:S02]  /*0af0*/  LDS R12, [R19+UR16+0xc] ;  /* 0x00000c10130c7984 */ /* 0x000e240008000800 */
[----:B------:R-:W-:Y:S01]  /*0b00*/  IMAD R15, R15, UR4, R18 ;  /* 0x000000040f0f7c24 */ /* 0x000fe2000f8e0212 */
[----:B------:R-:W-:Y:S01]  /*0b10*/  UIADD3 UR4, UPT, UPT, UR14, UR4, URZ ;  /* 0x000000040e047290 */ /* 0x000fe2000fffe0ff */
[----:B------:R-:W-:Y:S03]  /*0b20*/  LDS R6, [R3] ;  /* 0x0000000003067984 */ /* 0x000fe60000000800 */
[----:B------:R-:W-:Y:S01]  /*0b30*/  UISETP.GE.U32.AND UP0, UPT, UR4, UR6, UPT ;  /* 0x000000060400728c */ /* 0x000fe2000bf06070 */
[----:B------:R-:W-:Y:S04]  /*0b40*/  LDS R7, [R16] ;  /* 0x0000000010077984 */ /* 0x000fe80000000800 */
[----:B--2---:R-:W2:Y:S04]  /*0b50*/  SHFL.IDX PT, R9, R8, R23, 0x1e1f ;  /* 0x001e1f1708097589 */ /* 0x004ea800000e0000 */
[----:B0-----:R-:W0:Y:S04]  /*0b60*/  SHFL.IDX PT, R13, R12, R23, 0x1e1f ;  /* 0x001e1f170c0d7589 */ /* 0x001e2800000e0000 */
[----:B------:R-:W3:Y:S04]  /*0b70*/  SHFL.IDX PT, R11, R8, R21, 0x1e1f ;  /* 0x001e1f15080b7589 */ /* 0x000ee800000e0000 */
[----:B------:R-:W4:Y:S01]  /*0b80*/  SHFL.IDX PT, R14, R12, R21, 0x1e1f ;  /* 0x001e1f150c0e7589 */ /* 0x000f2200000e0000 */
[----:B--2---:R-:W-:-:S02]  /*0b90*/  IMAD R10, R6, R9, RZ ;  /* 0x00000009060a7224 */ /* 0x004fc400078e02ff */
[----:B0-----:R-:W-:Y:S01]  /*0ba0*/  IMAD R6, R6, R13, RZ ;  /* 0x0000000d06067224 */ /* 0x001fe200078e02ff */
[----:B------:R-:W-:Y:S01]  /*0bb0*/  LEA R13, R22, R15, 0x7 ;  /* 0x0000000f160d7211 */ /* 0x000fe200078e38ff */
[C---:B---3--:R-:W-:Y:S02]  /*0bc0*/  IMAD R11, R7.reuse, R11, R10 ;  /* 0x0000000b070b7224 */ /* 0x048fe400078e020a */
[----:B----4-:R-:W-:Y:S02]  /*0bd0*/  IMAD R9, R7, R14, R6 ;  /* 0x0000000e07097224 */ /* 0x010fe400078e0206 */
[--C-:B-1----:R-:W-:Y:S01]  /*0be0*/  IMAD.WIDE R6, R15, 0x4, R4.reuse ;  /* 0x000000040f067825 */ /* 0x102fe200078e0204 */
[----:B------:R-:W-:Y:S03]  /*0bf0*/  BAR.SYNC.DEFER_BLOCKING 0x0 ;  /* 0x0000000000007b1d */ /* 0x000fe60000010000 */
[----:B------:R-:W-:-:S03]  /*0c00*/  IMAD.WIDE R4, R13, 0x4, R4 ;  /* 0x000000040d047825 */ /* 0x000fc600078e0204 */
[----:B------:R0:W-:Y:S04]  /*0c10*/  STG.E desc[UR12][R6.64], R11 ;  /* 0x0000000b06007986 */ /* 0x0001e8000c10190c */
[----:B------:R0:W-:Y:S01]  /*0c20*/  STG.E desc[UR12][R4.64], R9 ;  /* 0x0000000904007986 */ /* 0x0001e2000c10190c */
[----:B------:R-:W-:Y:S05]  /*0c30*/  BRA.U !UP0, `(.L_x_6742) ;  /* 0xfffffff908287547 */ /* 0x000fea000b83ffff */
[----:B------:R-:W-:Y:S05]  /*0c40*/  EXIT ;  /* 0x000000000000794d */ /* 0x000fea0003800000 */
.L_x_6743:
        /* <DEDUP_REMOVED lines=11> */
.L_x_39381:


//--------------------- .text._Z9cuda_gemmIiLi128ELi4ELi1ELi256ELi2ELi2ELi64ELi0ELi0EEviiiPT_S1_S1_iii --------------------------
	.section	.text._Z9cuda_gemmIiLi128ELi4ELi1ELi256ELi2ELi2ELi64ELi0ELi0EEviiiPT_S1_S1_iii,"ax",@progbits
	.align	128
        .global         _Z9cuda_gemmIiLi128ELi4ELi1ELi256ELi2ELi2ELi64ELi0ELi0EEviiiPT_S1_S1_iii
        .type           _Z9cuda_gemmIiLi128ELi4ELi1ELi256ELi2ELi2ELi64ELi0ELi0EEviiiPT_S1_S1_iii,@function
        .size           _Z9cuda_gemmIiLi128ELi4ELi1ELi256ELi2ELi2ELi64ELi0ELi0EEviiiPT_S1_S1_iii,(.L_x_38680 - _Z9cuda_gemmIiLi128ELi4ELi1ELi256ELi2ELi2ELi64ELi0ELi0EEviiiPT_S1_S1_iii)
        .other          _Z9cuda_gemmIiLi128ELi4ELi1ELi256ELi2ELi2ELi64ELi0ELi0EEviiiPT_S1_S1_iii,@"STO_CUDA_ENTRY STV_DEFAULT"
_Z9cuda_gemmIiLi128ELi4ELi1ELi256ELi2ELi2ELi64ELi0ELi0EEviiiPT_S1_S1_iii:
.text._Z9cuda_gemmIiLi128ELi4ELi1ELi256ELi2ELi2ELi64ELi0ELi0EEviiiPT_S1_S1_iii:
        /* <DEDUP_REMOVED lines=48> */
[----:B------:R-:W-:Y:S01]  /*0300*/  LOP3.LUT R18, RZ, R2, RZ, 0x33, !PT ;  /* 0x00000002ff127212 */ /* 0x000fe200078e33ff */
[----:B---3--:R-:W-:-:S04]  /*0310*/  VIADD R12, R14, 0xffffffe ;  /* 0x0ffffffe0e0c7836 */ /* 0x008fc80000000000 */
        /* <DEDUP_REMOVED lines=8> */
[----:B------:R-:W-:-:S04]  /*03a0*/  IMAD.HI.U32 R20, R13, R19, R12 ;  /* 0x000000130d147227 */ /* 0x000fc800078e000c */
[----:B--2-4-:R-:W-:-:S07]  /*03b0*/  IMAD.MOV.U32 R13, RZ, RZ, R17 ;  /* 0x000000ffff0d7224 */ /* 0x014fce00078e0011 */
.L_x_6746:
        /* <DEDUP_REMOVED lines=14> */
[----:B------:R-:W-:Y:S01]  /*04a0*/  @P2 VIADD R19, R19, 0x1 ;  /* 0x0000000113132836 */ /* 0x000fe20000000000 */
[----:B------:R-:W-:Y:S02]  /*04b0*/  ISETP.GE.U32.AND P2, PT, R13, R6, PT ;  /* 0x000000060d00720c */ /* 0x000fe40003f46070 */
[----:B------:R-:W-:-:S07]  /*04c0*/  ISETP.GE.U32.AND P4, PT, R12, R3, PT ;  /* 0x000000030c00720c */ /* 0x000fce0003f86070 */
[----:B------:R-:W-:-:S04]  /*04d0*/  @P3 IADD3 R15, PT, PT, R15, -R2, RZ ;  /* 0x800000020f0f3210 */ /* 0x000fc80007ffe0ff */
[----:B------:R-:W-:Y:S02]  /*04e0*/  SEL R12, R18, R15, !P0 ;  /* 0x0000000f120c7207 */ /* 0x000fe40004000000 */
[----:B------:R-:W-:-:S03]  /*04f0*/  @P4 VIADD R19, R19, 0x1 ;  /* 0x0000000113134836 */ /* 0x000fc60000000000 */
[----:B------:R-:W-:Y:S02]  /*0500*/  IMAD R12, R12, 0xc, R9 ;  /* 0x0000000c0c0c7824 */ /* 0x000fe400078e0209 */
[----:B------:R-:W-:-:S04]  /*0510*/  SEL R19, R22, R19, !P1 ;  /* 0x0000001316137207 */ /* 0x000fc80004800000 */
[----:B------:R-:W-:-:S05]  /*0520*/  LEA R19, R19, R12, 0x2 ;  /* 0x0000000c13137211 */ /* 0x000fca00078e10ff */
[----:B--2---:R0:W-:Y:S01]  /*0530*/  STS [R19], R10 ;  /* 0x0000000a13007388 */ /* 0x0041e20000000800 */
[----:B------:R-:W-:Y:S05]  /*0540*/  @!P2 BRA `(.L_x_6746) ;  /* 0xfffffffc009ca947 */ /* 0x000fea000383ffff */
.L_x_6745:
[----:B------:R-:W-:Y:S05]  /*0550*/  BSYNC.RECONVERGENT B0 ;  /* 0x0000000000007941 */ /* 0x000fea0003800200 */
.L_x_6744:
[----:B------:R-:W-:Y:S01]  /*0560*/  IMAD.MOV.U32 R6, RZ, RZ, 0x80 ;  /* 0x00000080ff067424 */ /* 0x000fe200078e00ff */
[----:B------:R-:W-:-:S07]  /*0570*/  MOV R8, 0x590 ;  /* 0x0000059000087802 */ /* 0x000fce0000000f00 */
[----:B0-----:R-:W-:Y:S05]  /*0580*/  CALL.REL.NOINC `($__internal_177_$__cuda_sm20_div_s16) ;  /* 0x0000001400387944 */ /* 0x001fea0003c00000 */
[----:B------:R-:W-:Y:S01]  /*0590*/  UPRMT UR4, UR7, 0x9910, URZ ;  /* 0x0000991007047896 */ /* 0x000fe200080000ff */
[----:B------:R-:W-:Y:S02]  /*05a0*/  MOV R6, 0x2 ;  /* 0x0000000200067802 */ /* 0x000fe40000000f00 */
[----:B------:R-:W-:-:S03]  /*05b0*/  MOV R8, 0x5f0 ;  /* 0x000005f000087802 */ /* 0x000fc60000000f00 */
[----:B------:R-:W-:Y:S01]  /*05c0*/  IMAD.U32 R7, RZ, RZ, UR4 ;  /* 0x00000004ff077e24 */ /* 0x000fe2000f8e00ff */
[----:B------:R-:W-:-:S06]  /*05d0*/  UMOV UR4, UR7 ;  /* 0x0000000700047c82 */ /* 0x000fcc0008000000 */
[----:B------:R-:W-:Y:S05]  /*05e0*/  CALL.REL.NOINC `($__internal_177_$__cuda_sm20_div_s16) ;  /* 0x0000001400207944 */ /* 0x000fea0003c00000 */
        /* <DEDUP_REMOVED lines=9> */
[----:B------:R-:W-:Y:S01]  /*0680*/  IADD3 R7, PT, PT, RZ, -R0, RZ ;  /* 0x80000000ff077210 */ /* 0x000fe20007ffe0ff */
[----:B------:R-:W-:Y:S01]  /*0690*/  IMAD.MOV.U32 R2, RZ, RZ, RZ ;  /* 0x000000ffff027224 */ /* 0x000fe200078e00ff */
[----:B------:R-:W-:Y:S01]  /*06a0*/  ISETP.NE.U32.AND P2, PT, R0, RZ, PT ;  /* 0x000000ff0000720c */ /* 0x000fe20003f45070 */
[----:B------:R-:W2:Y:S01]  /*06b0*/  LDCU.64 UR8, c[0x0][0x3a8] ;  /* 0x00007500ff0877ac */ /* 0x000ea20008000a00 */
[----:B------:R-:W3:Y:S01]  /*06c0*/  S2UR UR11, SR_CTAID.X ;  /* 0x00000000000b79c3 */ /* 0x000ee20000002500 */
[----:B------:R-:W-:Y:S01]  /*06d0*/  LOP3.LUT R19, R17, 0x1, RZ, 0xc0, !PT ;  /* 0x0000000111137812 */ /* 0x000fe200078ec0ff */
[----:B------:R-:W-:Y:S02]  /*06e0*/  UPRMT UR10, UR7, 0x9910, URZ ;  /* 0x00009910070a7896 */ /* 0x000fe400080000ff */
[----:B0-----:R-:W-:Y:S01]  /*06f0*/  USHF.L.U32 UR15, UR18, 0x2, URZ ;  /* 0x00000002120f7899 */ /* 0x001fe200080006ff */
[----:B-1----:R-:W-:-:S04]  /*0700*/  VIADD R5, R4, 0xffffffe ;  /* 0x0ffffffe04057836 */ /* 0x002fc80000000000 */
[----:B------:R-:W0:Y:S01]  /*0710*/  F2I.FTZ.U32.TRUNC.NTZ R3, R5 ;  /* 0x0000000500037305 */ /* 0x000e22000021f000 */
[----:B------:R-:W-:Y:S01]  /*0720*/  IMAD R9, RZ, RZ, -UR15 ;  /* 0x8000000fff097e24 */ /* 0x000fe2000f8e02ff */
[----:B--2---:R-:W-:-:S04]  /*0730*/  UISETP.LT.AND UP0, UPT, UR8, 0x2, UPT ;  /* 0x000000020800788c */ /* 0x004fc8000bf01270 */
[----:B------:R-:W-:Y:S02]  /*0740*/  USEL UR6, UR8, 0x2, UP0 ;  /* 0x0000000208067887 */ /* 0x000fe40008000000 */
[----:B------:R-:W1:Y:S01]  /*0750*/  I2F.U32.RP R6, UR15 ;  /* 0x0000000f00067d06 */ /* 0x000e620008209000 */
[----:B------:R-:W-:Y:S02]  /*0760*/  UPRMT UR8, UR4, 0x9910, URZ ;  /* 0x0000991004087896 */ /* 0x000fe400080000ff */
[----:B---3--:R-:W-:Y:S01]  /*0770*/  USHF.L.U32 UR14, UR11, 0x8, URZ ;  /* 0x000000080b0e7899 */ /* 0x008fe200080006ff */
[----:B0-----:R-:W-:-:S04]  /*0780*/  IMAD R7, R7, R3, RZ ;  /* 0x0000000307077224 */ /* 0x001fc800078e02ff */
[----:B------:R-:W-:Y:S01]  /*0790*/  IMAD.HI.U32 R2, R3, R7, R2 ;  /* 0x0000000703027227 */ /* 0x000fe200078e0002 */
[----:B-1----:R-:W0:Y:S05]  /*07a0*/  MUFU.RCP R6, R6 ;  /* 0x0000000600067308 */ /* 0x002e2a0000001000 */
[----:B------:R-:W-:-:S05]  /*07b0*/  IMAD.HI.U32 R20, R2, R17, RZ ;  /* 0x0000001102147227 */ /* 0x000fca00078e00ff */
[----:B------:R-:W-:-:S05]  /*07c0*/  IADD3 R2, PT, PT, -R20, RZ, RZ ;  /* 0x000000ff14027210 */ /* 0x000fca0007ffe1ff */
[--C-:B------:R-:W-:Y:S02]  /*07d0*/  IMAD R5, R0, R2, R17.reuse ;  /* 0x0000000200057224 */ /* 0x100fe400078e0211 */
[----:B------:R-:W-:Y:S02]  /*07e0*/  IMAD.SHL.U32 R2, R17, 0x4, RZ ;  /* 0x0000000411027824 */ /* 0x000fe400078e00ff */
[----:B0-----:R-:W-:Y:S01]  /*07f0*/  VIADD R3, R6, 0xffffffe ;  /* 0x0ffffffe06037836 */ /* 0x001fe20000000000 */
[----:B------:R-:W-:Y:S01]  /*0800*/  ISETP.GE.U32.AND P0, PT, R5, R0, PT ;  /* 0x000000000500720c */ /* 0x000fe20003f06070 */
[----:B------:R-:W-:Y:S01]  /*0810*/  IMAD R6, R16, UR11, R17 ;  /* 0x0000000b10067c24 */ /* 0x000fe2000f8e0211 */
[----:B------:R-:W-:Y:S01]  /*0820*/  IADD3 R4, PT, PT, R2, UR15, RZ ;  /* 0x0000000f02047c10 */ /* 0x000fe2000fffe0ff */
[----:B------:R-:W-:Y:S02]  /*0830*/  IMAD.MOV.U32 R2, RZ, RZ, RZ ;  /* 0x000000ffff027224 */ /* 0x000fe400078e00ff */
[----:B------:R-:W0:Y:S01]  /*0840*/  F2I.FTZ.U32.TRUNC.NTZ R3, R3 ;  /* 0x0000000300037305 */ /* 0x000e22000021f000 */
[----:B------:R-:W-:-:S02]  /*0850*/  ISETP.GE.U32.AND P1, PT, R4, 0x100, PT ;  /* 0x000001000400780c */ /* 0x000fc40003f26070 */
[----:B------:R-:W-:Y:S02]  /*0860*/  VIMNMX.U32 R7, PT, PT, R4, 0x100, !PT ;  /* 0x0000010004077848 */ /* 0x000fe40007fe0000 */
[----:B------:R-:W-:-:S03]  /*0870*/  SEL R18, RZ, 0x1, P1 ;  /* 0x00000001ff127807 */ /* 0x000fc60000800000 */
[----:B------:R-:W-:Y:S01]  /*0880*/  @P0 IMAD.IADD R5, R5, 0x1, -R0 ;  /* 0x0000000105050824 */ /* 0x000fe200078e0a00 */
[----:B------:R-:W-:Y:S01]  /*0890*/  IADD3 R7, PT, PT, R7, -R4, -R18 ;  /* 0x8000000407077210 */ /* 0x000fe20007ffe812 */
[----:B------:R-:W-:-:S03]  /*08a0*/  @P0 VIADD R20, R20, 0x1 ;  /* 0x0000000114140836 */ /* 0x000fc60000000000 */
[----:B------:R-:W-:Y:S01]  /*08b0*/  ISETP.GE.U32.AND P1, PT, R5, R0, PT ;  /* 0x000000000500720c */ /* 0x000fe20003f26070 */
[----:B0-----:R-:W-:-:S04]  /*08c0*/  IMAD R9, R9, R3, RZ ;  /* 0x0000000309097224 */ /* 0x001fc800078e02ff */
[----:B------:R-:W-:-:S06]  /*08d0*/  IMAD.HI.U32 R2, R3, R9, R2 ;  /* 0x0000000903027227 */ /* 0x000fcc00078e0002 */
[----:B------:R-:W-:-:S04]  /*08e0*/  IMAD.HI.U32 R3, R2, R7, RZ ;  /* 0x0000000702037227 */ /* 0x000fc800078e00ff */
[----:B------:R-:W-:Y:S01]  /*08f0*/  @P1 VIADD R20, R20, 0x1 ;  /* 0x0000000114141836 */ /* 0x000fe20000000000 */
[----:B------:R-:W-:Y:S02]  /*0900*/  IADD3 R2, PT, PT, -R3, RZ, RZ ;  /* 0x000000ff03027210 */ /* 0x000fe40007ffe1ff */
[----:B------:R-:W-:Y:S02]  /*0910*/  @!P2 LOP3.LUT R20, RZ, R0, RZ, 0x33, !PT ;  /* 0x00000000ff14a212 */ /* 0x000fe400078e33ff */
[----:B------:R-:W-:Y:S01]  /*0920*/  ISETP.NE.U32.AND P2, PT, RZ, UR15, PT ;  /* 0x0000000fff007c0c */ /* 0x000fe2000bf45070 */
[----:B------:R-:W-:Y:S01]  /*0930*/  IMAD R2, R2, UR15, R7 ;  /* 0x0000000f02027c24 */ /* 0x000fe2000f8e0207 */
[----:B------:R-:W-:-:S04]  /*0940*/  IADD3 R4, PT, PT, -R20, RZ, RZ ;  /* 0x000000ff14047210 */ /* 0x000fc80007ffe1ff */
[----:B------:R-:W-:Y:S01]  /*0950*/  ISETP.GE.U32.AND P0, PT, R2, UR15, PT ;  /* 0x0000000f02007c0c */ /* 0x000fe2000bf06070 */
[----:B------:R-:W-:-:S05]  /*0960*/  IMAD R4, R0, R4, R17 ;  /* 0x0000000400047224 */ /* 0x000fca00078e0211 */
[----:B------:R-:W-:Y:S02]  /*0970*/  LOP3.LUT R7, R4, 0x1, RZ, 0xc0, !PT ;  /* 0x0000000104077812 */ /* 0x000fe400078ec0ff */
[----:B------:R-:W-:-:S03]  /*0980*/  MOV R4, UR9 ;  /* 0x0000000900047c02 */ /* 0x000fc60008000f00 */
[----:B------:R-:W-:Y:S02]  /*0990*/  VIADD R0, R7, 0x1 ;  /* 0x0000000107007836 */ /* 0x000fe40000000000 */
[----:B------:R-:W-:Y:S02]  /*09a0*/  @P0 VIADD R2, R2, -UR15 ;  /* 0x8000000f02020c36 */ /* 0x000fe40008000000 */
[----:B------:R-:W-:Y:S01]  /*09b0*/  @P0 VIADD R3, R3, 0x1 ;  /* 0x0000000103030836 */ /* 0x000fe20000000000 */
[----:B------:R-:W-:Y:S02]  /*09c0*/  ISETP.GE.AND P3, PT, R0, UR9, PT ;  /* 0x0000000900007c0c */ /* 0x000fe4000bf66270 */
[----:B------:R-:W-:Y:S02]  /*09d0*/  ISETP.GE.U32.AND P1, PT, R2, UR15, PT ;  /* 0x0000000f02007c0c */ /* 0x000fe4000bf26070 */
[----:B------:R-:W-:Y:S01]  /*09e0*/  ISETP.GE.AND P0, PT, R7, UR9, PT ;  /* 0x0000000907007c0c */ /* 0x000fe2000bf06270 */
[----:B------:R-:W-:Y:S01]  /*09f0*/  UMOV UR9, UR10 ;  /* 0x0000000a00097c82 */ /* 0x000fe20008000000 */
[----:B------:R-:W-:-:S02]  /*0a00*/  SEL R5, R4, RZ, P3 ;  /* 0x000000ff04057207 */ /* 0x000fc40001800000 */
[----:B------:R-:W-:Y:S02]  /*0a10*/  SEL R4, R4, RZ, P0 ;  /* 0x000000ff04047207 */ /* 0x000fe40000000000 */
[----:B------:R-:W-:Y:S02]  /*0a20*/  IADD3 R0, PT, PT, R0, -R5, RZ ;  /* 0x8000000500007210 */ /* 0x000fe40007ffe0ff */
[----:B------:R-:W-:-:S03]  /*0a30*/  LOP3.LUT R2, R7, 0x1, RZ, 0x3c, !PT ;  /* 0x0000000107027812 */ /* 0x000fc600078e3cff */
[----:B------:R-:W-:Y:S01]  /*0a40*/  @P1 VIADD R3, R3, 0x1 ;  /* 0x0000000103031836 */ /* 0x000fe20000000000 */
[----:B------:R-:W-:-:S05]  /*0a50*/  @!P2 LOP3.LUT R3, RZ, UR15, RZ, 0x33, !PT ;  /* 0x0000000fff03ac12 */ /* 0x000fca000f8e33ff */
[----:B------:R-:W-:Y:S02]  /*0a60*/  IMAD.IADD R18, R18, 0x1, R3 ;  /* 0x0000000112127824 */ /* 0x000fe400078e0203 */
[----:B------:R-:W-:-:S07]  /*0a70*/  IMAD.IADD R3, R7, 0x1, -R4 ;  /* 0x0000000107037824 */ /* 0x000fce00078e0a04 */
.L_x_6764:
[----:B0-----:R0:W-:Y:S01]  /*0a80*/  STL.64 [R1], RZ ;  /* 0x000000ff01007387 */ /* 0x0011e20000100a00 */
[----:B------:R-:W-:Y:S01]  /*0a90*/  ISETP.GT.U32.AND P0, PT, R17, 0x3f, PT ;  /* 0x0000003f1100780c */ /* 0x000fe20003f04070 */
[----:B------:R-:W-:-:S12]  /*0aa0*/  BSSY.RECONVERGENT B0, `(.L_x_6747) ;  /* 0x000005a000007945 */ /* 0x000fd80003800200 */
[----:B0-2-4-:R-:W-:Y:S05]  /*0ab0*/  @P0 BRA `(.L_x_6748) ;  /* 0x0000000400600947 */ /* 0x015fea0003800000 */
        /* <DEDUP_REMOVED lines=17> */
[----:B------:R-:W-:-:S05]  /*0bd0*/  IADD3 R14, PT, PT, R26, UR15, RZ ;  /* 0x0000000f1a0e7c10 */ /* 0x000fca000fffe0ff */
[----:B------:R-:W-:Y:S01]  /*0be0*/  IMAD.MOV.U32 R26, RZ, RZ, R14 ;  /* 0x000000ffff1a7224 */ /* 0x000fe200078e000e */
[----:B0-----:R-:W-:-:S06]  /*0bf0*/  ULEA UR4, UR7, UR4, 0x18 ;  /* 0x0000000407047291 */ /* 0x001fcc000f8ec0ff */
[----:B------:R-:W-:-:S05]  /*0c00*/  LEA R21, R17, UR4, 0x4 ;  /* 0x0000000411157c11 */ /* 0x000fca000f8e20ff */
[----:B--2---:R1:W-:Y:S01]  /*0c10*/  STS.128 [R21], R8 ;  /* 0x0000000815007388 */ /* 0x0043e20000000c00 */
[----:B------:R-:W-:Y:S05]  /*0c20*/  @!P0 BRA `(.L_x_6750) ;  /* 0x00000000003c8947 */ /* 0x000fea0003800000 */
[----:B------:R-:W-:Y:S01]  /*0c30*/  ISETP.NE.AND P0, PT, R22, 0x1, PT ;  /* 0x000000011600780c */ /* 0x000fe20003f05270 */
[C---:B------:R-:W-:Y:S01]  /*0c40*/  VIADD R26, R14.reuse, UR15 ;  /* 0x0000000f0e1a7c36 */ /* 0x040fe20008000000 */
[----:B-1----:R-:W-:-:S05]  /*0c50*/  IADD3 R9, PT, PT, R14, R15, RZ ;  /* 0x0000000f0e097210 */ /* 0x002fca0007ffe0ff */
[----:B------:R-:W-:-:S06]  /*0c60*/  IMAD.WIDE R8, R9, 0x4, R12 ;  /* 0x0000000409087825 */ /* 0x000fcc00078e020c */
[----:B------:R-:W-:Y:S01]  /*0c70*/  @P0 IMAD.IADD R15, R26, 0x1, R15 ;  /* 0x000000011a0f0824 */ /* 0x000fe200078e020f */
[----:B------:R-:W2:Y:S03]  /*0c80*/  LDG.E.128 R8, desc[UR12][R8.64] ;  /* 0x0000000c08087981 */ /* 0x000ea6000c1e1d00 */
[----:B------:R-:W-:-:S06]  /*0c90*/  @P0 IMAD.WIDE R12, R15, 0x4, R12 ;  /* 0x000000040f0c0825 */ /* 0x000fcc00078e020c */
[----:B------:R-:W3:Y:S01]  /*0ca0*/  @P0 LDG.E.128 R12, desc[UR12][R12.64] ;  /* 0x0000000c0c0c0981 */ /* 0x000ee2000c1e1d00 */
[----:B------:R-:W-:-:S05]  /*0cb0*/  IMAD.U32 R22, RZ, RZ, UR18 ;  /* 0x00000012ff167e24 */ /* 0x000fca000f8e00ff */
[----:B------:R-:W-:Y:S01]  /*0cc0*/  LEA R22, R22, R21, 0x4 ;  /* 0x0000001516167211 */ /* 0x000fe200078e20ff */
[----:B------:R-:W-:-:S04]  /*0cd0*/  IMAD.U32 R21, RZ, RZ, UR18 ;  /* 0x00000012ff157e24 */ /* 0x000fc8000f8e00ff */
[----:B------:R-:W-:Y:S01]  /*0ce0*/  @P0 IMAD R21, R21, 0x10, R22 ;  /* 0x0000001015150824 */ /* 0x000fe200078e0216 */
[----:B------:R-:W-:Y:S01]  /*0cf0*/  @P0 IADD3 R26, PT, PT, R26, UR15, RZ ;  /* 0x0000000f1a1a0c10 */ /* 0x000fe2000fffe0ff */
[----:B--2---:R2:W-:Y:S04]  /*0d00*/  STS.128 [R22], R8 ;  /* 0x0000000816007388 */ /* 0x0045e80000000c00 */
[----:B---3--:R2:W-:Y:S02]  /*0d10*/  @P0 STS.128 [R21], R12 ;  /* 0x0000000c15000388 */ /* 0x0085e40000000c00 */
.L_x_6750:
[----:B------:R-:W-:Y:S05]  /*0d20*/  BSYNC.RECONVERGENT B1 ;  /* 0x0000000000017941 */ /* 0x000fea0003800200 */
.L_x_6749:
        /* <DEDUP_REMOVED lines=10> */
[----:B------:R-:W-:-:S02]  /*0dd0*/  VIADD R22, R23, UR15 ;  /* 0x0000000f17167c36 */ /* 0x000fc40008000000 */
[C---:B------:R-:W-:Y:S02]  /*0de0*/  IMAD R25, R24.reuse, UR5, R25 ;  /* 0x0000000518197c24 */ /* 0x040fe4000f8e0219 */
[----:B------:R-:W-:Y:S01]  /*0df0*/  IMAD R24, R24, UR5, R9 ;  /* 0x0000000518187c24 */ /* 0x000fe2000f8e0209 */
[----:B---3--:R-:W-:-:S06]  /*0e00*/  ULEA UR4, UR7, UR4, 0x18 ;  /* 0x0000000407047291 */ /* 0x008fcc000f8ec0ff */
[----:B------:R-:W-:-:S07]  /*0e10*/  LEA R21, R26, UR4, 0x2 ;  /* 0x000000041a157c11 */ /* 0x000fce000f8e10ff */
.L_x_6751:
        /* <DEDUP_REMOVED lines=33> */
[----:B---3--:R-:W-:Y:S05]  /*1030*/  @!P0 BRA `(.L_x_6751) ;  /* 0xfffffffc00788947 */ /* 0x008fea000383ffff */
.L_x_6748:
[----:B------:R-:W-:Y:S05]  /*1040*/  BSYNC.RECONVERGENT B0 ;  /* 0x0000000000007941 */ /* 0x000fea0003800200 */
.L_x_6747:
[----:B------:R-:W-:Y:S01]  /*1050*/  BAR.SYNC.DEFER_BLOCKING 0x0 ;  /* 0x0000000000007b1d */ /* 0x000fe20000010000 */
[C---:B------:R-:W-:Y:S02]  /*1060*/  ISETP.GE.AND P0, PT, R16.reuse, 0x1, PT ;  /* 0x000000011000780c */ /* 0x040fe40003f06270 */
[----:B-12---:R-:W-:Y:S02]  /*1070*/  CS2R R8, SRZ ;  /* 0x0000000000087805 */ /* 0x006fe4000001ff00 */
[----:B------:R-:W-:-:S09]  /*1080*/  VIMNMX R12, PT, PT, R16, 0x80, PT ;  /* 0x00000080100c7848 */ /* 0x000fd20003fe0100 */
[----:B------:R-:W-:Y:S05]  /*1090*/  @!P0 BRA `(.L_x_6752) ;  /* 0x0000000400348947 */ /* 0x000fea0003800000 */
[----:B------:R-:W-:Y:S01]  /*10a0*/  HFMA2 R21, -RZ, RZ, 0, 0 ;  /* 0x00000000ff157431 */ /* 0x000fe200000001ff */
[----:B------:R-:W-:Y:S01]  /*10b0*/  BSSY B1, `(.L_x_6753) ;  /* 0x000004a000017945 */ /* 0x000fe20003800000 */
[----:B------:R-:W-:-:S07]  /*10c0*/  IMAD.MOV.U32 R9, RZ, RZ, RZ ;  /* 0x000000ffff097224 */ /* 0x000fce00078e00ff */
.L_x_6763:
[----:B-1----:R-:W1:Y:S01]  /*10d0*/  LDC R11, c[0x0][0x3ac] ;  /* 0x0000eb00ff0b7b82 */ /* 0x002e620000000800 */
[----:B------:R-:W-:Y:S01]  /*10e0*/  IMAD.MOV R8, RZ, RZ, -R20 ;  /* 0x000000ffff087224 */ /* 0x000fe200078e0a14 */
[----:B------:R-:W-:-:S03]  /*10f0*/  ISETP.GE.AND P3, PT, R20, UR6, PT ;  /* 0x0000000614007c0c */ /* 0x000fc6000bf66270 */
[----:B------:R-:W-:-:S05]  /*1100*/  IMAD R8, R12, R8, R17 ;  /* 0x000000080c087224 */ /* 0x000fca00078e0211 */
[----:B------:R-:W-:Y:S01]  /*1110*/  IADD3 R8, PT, PT, R8, R9, RZ ;  /* 0x0000000908087210 */ /* 0x000fe20007ffe0ff */
[----:B------:R-:W-:-:S05]  /*1120*/  IMAD.IADD R9, R12, 0x1, R9 ;  /* 0x000000010c097824 */ /* 0x000fca00078e0209 */
[----:B------:R-:W-:Y:S02]  /*1130*/  ISETP.GE.AND P0, PT, R9, R16, PT ;  /* 0x000000100900720c */ /* 0x000fe40003f06270 */
[C---:B-1----:R-:W-:Y:S02]  /*1140*/  ISETP.GT.AND P1, PT, R11.reuse, RZ, PT ;  /* 0x000000ff0b00720c */ /* 0x042fe40003f24270 */
[----:B------:R-:W-:-:S11]  /*1150*/  ISETP.GE.AND P2, PT, R11, 0x2, PT ;  /* 0x000000020b00780c */ /* 0x000fd60003f46270 */
[----:B--23--:R-:W-:Y:S05]  /*1160*/  @!P1 BRA `(.L_x_6754) ;  /* 0x00000000001c9947 */ /* 0x00cfea0003800000 */
[----:B------:R-:W1:Y:S01]  /*1170*/  S2UR UR7, SR_CgaCtaId ;  /* 0x00000000000779c3 */ /* 0x000e620000008800 */
[----:B------:R-:W-:Y:S01]  /*1180*/  UMOV UR4, 0x400 ;  /* 0x0000040000047882 */ /* 0x000fe20000000000 */
[----:B------:R-:W-:Y:S01]  /*1190*/  IMAD R5, R8, R11, R7 ;  /* 0x0000000b08057224 */ /* 0x000fe200078e0207 */
[----:B------:R-:W-:-:S04]  /*11a0*/  UIADD3 UR4, UPT, UPT, UR4, 0x80, URZ ;  /* 0x0000008004047890 */ /* 0x000fc8000fffe0ff */
[----:B-1----:R-:W-:-:S06]  /*11b0*/  ULEA UR4, UR7, UR4, 0x18 ;  /* 0x0000000407047291 */ /* 0x002fcc000f8ec0ff */
[----:B------:R-:W-:-:S06]  /*11c0*/  LEA R5, R5, UR4, 0x2 ;  /* 0x0000000405057c11 */ /* 0x000fcc000f8e10ff */
[----:B------:R-:W1:Y:S02]  /*11d0*/  LDS R5, [R5] ;  /* 0x0000000005057984 */ /* 0x000e640000000800 */
.L_x_6754:
        /* <DEDUP_REMOVED lines=8> */
.L_x_6755:
[----:B------:R-:W-:Y:S04]  /*1260*/  BSSY B0, `(.L_x_6756) ;  /* 0x000002c000007945 */ /* 0x000fe80003800000 */
[----:B------:R-:W-:Y:S05]  /*1270*/  @P3 BRA `(.L_x_6757) ;  /* 0x0000000000a83947 */ /* 0x000fea0003800000 */
[----:B------:R-:W3:Y:S01]  /*1280*/  S2R R13, SR_CgaCtaId ;  /* 0x00000000000d7919 */ /* 0x000ee20000008800 */
[----:B------:R-:W-:Y:S01]  /*1290*/  MOV R10, 0x400 ;  /* 0x00000400000a7802 */ /* 0x000fe20000000f00 */
[----:B------:R-:W-:Y:S01]  /*12a0*/  IMAD R8, R21, UR9, RZ ;  /* 0x0000000915087c24 */ /* 0x000fe2000f8e02ff */
[----:B------:R-:W-:Y:S01]  /*12b0*/  ISETP.GT.U32.AND P1, PT, R11, 0x40, PT ;  /* 0x000000400b00780c */ /* 0x000fe20003f24070 */
[----:B------:R-:W-:Y:S01]  /*12c0*/  IMAD.MOV.U32 R11, RZ, RZ, RZ ;  /* 0x000000ffff0b7224 */ /* 0x000fe200078e00ff */
[----:B---3--:R-:W-:Y:S02]  /*12d0*/  LEA R10, R13, R10, 0x18 ;  /* 0x0000000a0d0a7211 */ /* 0x008fe400078ec0ff */
[----:B------:R-:W-:-:S09]  /*12e0*/  MOV R13, R20 ;  /* 0x00000014000d7202 */ /* 0x000fd20000000f00 */
.L_x_6762:
[----:B------:R-:W-:-:S04]  /*12f0*/  IMAD R22, R13, 0xc, R10 ;  /* 0x0000000c0d167824 */ /* 0x000fc800078e020a */
[----:B---3--:R-:W-:Y:S01]  /*1300*/  IMAD R14, R19, 0x4, R22 ;  /* 0x00000004130e7824 */ /* 0x008fe200078e0216 */
[----:B------:R-:W-:Y:S06]  /*1310*/  @P1 BRA `(.L_x_6758) ;  /* 0x0000000000341947 */ /* 0x000fec0003800000 */
[----:B------:R3:W4:Y:S01]  /*1320*/  LDS R22, [R14] ;  /* 0x000000000e167984 */ /* 0x0007220000000800 */
[----:B------:R-:W5:Y:S01]  /*1330*/  LDC R15, c[0x0][0x3ac] ;  /* 0x0000eb00ff0f7b82 */ /* 0x000f620000000800 */
[----:B------:R-:W-:Y:S01]  /*1340*/  UMOV UR4, 0xffffffff ;  /* 0xffffffff00047882 */ /* 0x000fe20000000000 */
[----:B-----5:R-:W-:Y:S02]  /*1350*/  ISETP.GE.AND P2, PT, R15, 0x2, PT ;  /* 0x000000020f00780c */ /* 0x020fe40003f46270 */
[----:B---34-:R-:W-:Y:S11]  /*1360*/  BRA.DIV UR4, `(.L_x_6759) ;  /* 0x0000000604787947 */ /* 0x018ff6000b800000 */
[----:B------:R3:W4:Y:S02]  /*1370*/  SHFL.IDX PT, R14, R22, R3, 0x1e1f ;  /* 0x001e1f03160e7589 */ /* 0x00072400000e0000 */
.L_x_6767:
[----:B-1--4-:R-:W-:Y:S01]  /*1380*/  IMAD R15, R5, R14, RZ ;  /* 0x0000000e050f7224 */ /* 0x012fe200078e02ff */
[----:B------:R-:W-:Y:S06]  /*1390*/  @!P2 BRA `(.L_x_6760) ;  /* 0x00000000003ca947 */ /* 0x000fec0003800000 */
[----:B------:R-:W-:-:S03]  /*13a0*/  UMOV UR4, 0xffffffff ;  /* 0xffffffff00047882 */ /* 0x000fc60000000000 */
[----:B------:R-:W-:Y:S05]  /*13b0*/  BRA.DIV UR4, `(.L_x_6761) ;  /* 0x0000000604887947 */ /* 0x000fea000b800000 */
[----:B------:R1:W4:Y:S02]  /*13c0*/  SHFL.IDX PT, R14, R22, R0, 0x1e1f ;  /* 0x001e1f00160e7589 */ /* 0x00032400000e0000 */
.L_x_6770:
[----:B--2-4-:R-:W-:Y:S01]  /*13d0*/  IMAD R15, R4, R14, R15 ;  /* 0x0000000e040f7224 */ /* 0x014fe200078e020f */
[----:B------:R-:W-:Y:S06]  /*13e0*/  BRA `(.L_x_6760) ;  /* 0x0000000000287947 */ /* 0x000fec0003800000 */
.L_x_6758:
[----:B------:R-:W3:Y:S01]  /*13f0*/  LDC R14, c[0x0][0x3ac] ;  /* 0x0000eb00ff0e7b82 */ /* 0x000ee20000000800 */
[----:B------:R-:W-:Y:S01]  /*1400*/  IMAD.MOV.U32 R15, RZ, RZ, RZ ;  /* 0x000000ffff0f7224 */ /* 0x000fe200078e00ff */
[C---:B---3--:R-:W-:Y:S02]  /*1410*/  ISETP.GE.AND P2, PT, R14.reuse, 0x1, PT ;  /* 0x000000010e00780c */ /* 0x048fe40003f46270 */
[----:B------:R-:W-:-:S11]  /*1420*/  ISETP.GE.AND P3, PT, R14, 0x2, PT ;  /* 0x000000020e00780c */ /* 0x000fd60003f66270 */
[----:B------:R-:W-:Y:S02]  /*1430*/  @P2 IMAD R14, R7, 0x4, R22 ;  /* 0x00000004070e2824 */ /* 0x000fe400078e0216 */
[----:B------:R-:W-:-:S04]  /*1440*/  @P3 LEA R22, R2, R22, 0x2 ;  /* 0x0000001602163211 */ /* 0x000fc800078e10ff */
[----:B------:R-:W1:Y:S04]  /*1450*/  @P2 LDS R14, [R14] ;  /* 0x000000000e0e2984 */ /* 0x000e680000000800 */
[----:B------:R-:W2:Y:S01]  /*1460*/  @P3 LDS R22, [R22] ;  /* 0x0000000016163984 */ /* 0x000ea20000000800 */
[----:B-1----:R-:W-:-:S04]  /*1470*/  @P2 IMAD R15, R5, R14, RZ ;  /* 0x0000000e050f2224 */ /* 0x002fc800078e02ff */
[----:B--2---:R-:W-:-:S07]  /*1480*/  @P3 IMAD R15, R4, R22, R15 ;  /* 0x00000016040f3224 */ /* 0x004fce00078e020f */
.L_x_6760:
[----:B------:R-:W-:-:S05]  /*1490*/  IMAD.IADD R14, R8, 0x1, R11 ;  /* 0x00000001080e7824 */ /* 0x000fca00078e020b */
[----:B------:R-:W-:-:S05]  /*14a0*/  LEA R14, R14, UR21, 0x2 ;  /* 0x000000150e0e7c11 */ /* 0x000fca000f8e10ff */
[----:B-1-3--:R-:W3:Y:S01]  /*14b0*/  LDL R22, [R14] ;  /* 0x000000000e167983 */ /* 0x00aee20000100800 */
[----:B------:R-:W-:Y:S02]  /*14c0*/  VIADD R13, R13, UR8 ;  /* 0x000000080d0d7c36 */ /* 0x000fe40008000000 */
[----:B------:R-:W-:-:S03]  /*14d0*/  VIADD R11, R11, 0x1 ;  /* 0x000000010b0b7836 */ /* 0x000fc60000000000 */
[----:B------:R-:W-:Y:S02]  /*14e0*/  ISETP.GE.AND P2, PT, R13, UR6, PT ;  /* 0x000000060d007c0c */ /* 0x000fe4000bf46270 */
[----:B---3--:R-:W-:-:S05]  /*14f0*/  IADD3 R15, PT, PT, R22, R15, RZ ;  /* 0x0000000f160f7210 */ /* 0x008fca0007ffe0ff */
[----:B------:R3:W-:Y:S06]  /*1500*/  STL [R14], R15 ;  /* 0x0000000f0e007387 */ /* 0x0007ec0000100800 */
[----:B------:R-:W-:Y:S05]  /*1510*/  @!P2 BRA `(.L_x_6762) ;  /* 0xfffffffc0074a947 */ /* 0x000fea000383ffff */
.L_x_6757:
[----:B------:R-:W-:Y:S05]  /*1520*/  BSYNC B0 ;  /* 0x0000000000007941 */ /* 0x000fea0003800000 */
.L_x_6756:
[----:B------:R-:W-:Y:S01]  /*1530*/  IADD3 R21, PT, PT, R21, 0x1, RZ ;  /* 0x0000000115157810 */ /* 0x000fe20007ffe0ff */
[----:B------:R-:W-:Y:S06]  /*1540*/  @!P0 BRA `(.L_x_6763) ;  /* 0xfffffff800e08947 */ /* 0x000fec000383ffff */
[----:B------:R-:W-:Y:S05]  /*1550*/  BSYNC B1 ;  /* 0x0000000000017941 */ /* 0x000fea0003800000 */
.L_x_6753:
[----:B------:R4:W5:Y:S02]  /*1560*/  LDL.64 R8, [R1] ;  /* 0x0000000001087983 */ /* 0x0009640000100a00 */
.L_x_6752:
[----:B------:R-:W-:Y:S05]  /*1570*/  WARPSYNC.ALL ;  /* 0x0000000000007948 */ /* 0x000fea0003800000 */
[-C--:B------:R-:W-:Y:S01]  /*1580*/  IABS R13, R12.reuse ;  /* 0x0000000c000d7213 */ /* 0x080fe20000000000 */
[----:B------:R-:W0:Y:S01]  /*1590*/  LDCU UR10, c[0x0][0x388] ;  /* 0x00007100ff0a77ac */ /* 0x000e220008000800 */
[----:B---3--:R-:W-:Y:S02]  /*15a0*/  SHF.L.U32 R15, R16, 0x7, RZ ;  /* 0x00000007100f7819 */ /* 0x008fe400000006ff */
[----:B------:R-:W3:Y:S01]  /*15b0*/  I2F.RP R14, R13 ;  /* 0x0000000d000e7306 */ /* 0x000ee20000209400 */
[----:B------:R-:W-:Y:S01]  /*15c0*/  IABS R23, R12 ;  /* 0x0000000c00177213 */ /* 0x000fe20000000000 */
[----:B------:R-:W1:Y:S01]  /*15d0*/  LDCU UR19, c[0x0][0x384] ;  /* 0x00007080ff1377ac */ /* 0x000e620008000800 */
[----:B------:R-:W-:Y:S01]  /*15e0*/  BAR.SYNC.DEFER_BLOCKING 0x0 ;  /* 0x0000000000007b1d */ /* 0x000fe20000010000 */
[----:B------:R-:W-:-:S02]  /*15f0*/  ISETP.NE.AND P1, PT, R12, RZ, PT ;  /* 0x000000ff0c00720c */ /* 0x000fc40003f25270 */
[----:B------:R-:W-:Y:S01]  /*1600*/  IMAD.MOV R23, RZ, RZ, -R23 ;  /* 0x000000ffff177224 */ /* 0x000fe200078e0a17 */
[----:B------:R-:W-:Y:S02]  /*1610*/  UIADD3 UR16, UPT, UPT, UR9, 0x1, URZ ;  /* 0x0000000109107890 */ /* 0x000fe4000fffe0ff */
[----:B------:R-:W-:Y:S02]  /*1620*/  UISETP.NE.AND UP0, UPT, UR9, URZ, UPT ;  /* 0x000000ff0900728c */ /* 0x000fe4000bf05270 */
[----:B------:R-:W-:Y:S02]  /*1630*/  USHF.L.U32 UR7, UR9, 0x7, URZ ;  /* 0x0000000709077899 */ /* 0x000fe400080006ff */
[----:B------:R-:W-:Y:S01]  /*1640*/  UISETP.GE.U32.AND UP2, UPT, UR16, 0x3, UPT ;  /* 0x000000031000788c */ /* 0x000fe2000bf46070 */
[----:B---3--:R-:W3:Y:S01]  /*1650*/  MUFU.RCP R14, R14 ;  /* 0x0000000e000e7308 */ /* 0x008ee20000001000 */
[----:B0-----:R-:W-:Y:S02]  /*1660*/  USHF.R.S32.HI UR11, URZ, 0x1f, UR10 ;  /* 0x0000001fff0b7899 */ /* 0x001fe4000801140a */
[----:B------:R-:W-:-:S02]  /*1670*/  USEL UR7, UR7, URZ, !UP2 ;  /* 0x000000ff07077287 */ /* 0x000fc4000d000000 */
[----:B------:R-:W-:-:S04]  /*1680*/  ULEA.HI UR11, UR11, UR10, URZ, 0x8 ;  /* 0x0000000a0b0b7291 */ /* 0x000fc8000f8f40ff */
[----:B------:R-:W-:Y:S01]  /*1690*/  USHF.R.S32.HI UR11, URZ, 0x8, UR11 ;  /* 0x00000008ff0b7899 */ /* 0x000fe2000801140b */
[----:B---3--:R-:W-:-:S04]  /*16a0*/  VIADD R10, R14, 0xffffffe ;  /* 0x0ffffffe0e0a7836 */ /* 0x008fc80000000000 */
[----:B------:R0:W3:Y:S02]  /*16b0*/  F2I.FTZ.U32.TRUNC.NTZ R11, R10 ;  /* 0x0000000a000b7305 */ /* 0x0000e4000021f000 */
[----:B0-----:R-:W-:Y:S02]  /*16c0*/  IMAD.MOV.U32 R10, RZ, RZ, RZ ;  /* 0x000000ffff0a7224 */ /* 0x001fe400078e00ff */
[----:B---3--:R-:W-:-:S04]  /*16d0*/  IMAD.MOV R22, RZ, RZ, -R11 ;  /* 0x000000ffff167224 */ /* 0x008fc800078e0a0b */
[----:B------:R-:W-:Y:S01]  /*16e0*/  IMAD R21, R22, R13, RZ ;  /* 0x0000000d16157224 */ /* 0x000fe200078e02ff */
[----:B------:R-:W-:Y:S02]  /*16f0*/  IABS R22, R15 ;  /* 0x0000000f00167213 */ /* 0x000fe40000000000 */
[----:B------:R-:W-:Y:S01]  /*1700*/  LOP3.LUT R15, R15, R12, RZ, 0x3c, !PT ;  /* 0x0000000c0f0f7212 */ /* 0x000fe200078e3cff */
[----:B------:R-:W-:Y:S01]  /*1710*/  IMAD.HI.U32 R11, R11, R21, R10 ;  /* 0x000000150b0b7227 */ /* 0x000fe200078e000a */
[----:B------:R-:W-:Y:S02]  /*1720*/  MOV R21, R22 ;  /* 0x0000001600157202 */ /* 0x000fe40000000f00 */
[----:B------:R-:W-:Y:S01]  /*1730*/  ISETP.GE.AND P3, PT, R15, RZ, PT ;  /* 0x000000ff0f00720c */ /* 0x000fe20003f66270 */
[----:B------:R-:W-:Y:S02]  /*1740*/  IMAD.MOV.U32 R10, RZ, RZ, R23 ;  /* 0x000000ffff0a7224 */ /* 0x000fe400078e0017 */
[----:B------:R-:W-:Y:S01]  /*1750*/  IMAD.HI.U32 R14, R11, R21, RZ ;  /* 0x000000150b0e7227 */ /* 0x000fe200078e00ff */
[----:B------:R-:W-:-:S03]  /*1760*/  IABS R11, UR9 ;  /* 0x00000009000b7c13 */ /* 0x000fc60008000000 */
[----:B------:R-:W-:Y:S01]  /*1770*/  IMAD R10, R14, R10, R21 ;  /* 0x0000000a0e0a7224 */ /* 0x000fe200078e0215 */
[----:B------:R-:W-:-:S04]  /*1780*/  R2UR UR20, R11 ;  /* 0x000000000b1472ca */ /* 0x000fc800000e0000 */
        /* <DEDUP_REMOVED lines=9> */
[----:B-1----:R-:W-:-:S05]  /*1820*/  MOV R13, UR19 ;  /* 0x00000013000d7c02 */ /* 0x002fca0008000f00 */
[----:B------:R-:W-:Y:S01]  /*1830*/  IMAD R13, R13, UR5, R6 ;  /* 0x000000050d0d7c24 */ /* 0x000fe2000f8e0206 */
[----:B------:R-:W-:-:S03]  /*1840*/  UIADD3 UR5, UPT, UPT, UR17, UR5, URZ ;  /* 0x0000000511057290 */ /* 0x000fc6000fffe0ff */
[----:B------:R-:W-:Y:S01]  /*1850*/  @!UP1 UIADD3 UR4, UPT, UPT, UR4, -UR20, URZ ;  /* 0x8000001404049290 */ /* 0x000fe2000fffe0ff */
[----:B------:R-:W-:Y:S01]  /*1860*/  @P0 VIADD R14, R14, 0x1 ;  /* 0x000000010e0e0836 */ /* 0x000fe20000000000 */
[----:B------:R-:W-:Y:S01]  /*1870*/  @!UP0 ULOP3.LUT UR4, URZ, UR9, URZ, 0x33, !UPT ;  /* 0x00000009ff048292 */ /* 0x000fe2000f8e33ff */
[----:B------:R-:W-:Y:S02]  /*1880*/  IADD3 R15, PT, PT, R13, UR7, RZ ;  /* 0x000000070d0f7c10 */ /* 0x000fe4000fffe0ff */
[----:B------:R-:W-:Y:S01]  /*1890*/  @!P3 IMAD.MOV R14, RZ, RZ, -R14 ;  /* 0x000000ffff0eb224 */ /* 0x000fe200078e0a0e */
[----:B------:R-:W-:-:S05]  /*18a0*/  @!P1 LOP3.LUT R14, RZ, R12, RZ, 0x33, !PT ;  /* 0x0000000cff0e9212 */ /* 0x000fca00078e33ff */
[----:B------:R-:W-:Y:S02]  /*18b0*/  IMAD R14, R14, UR11, RZ ;  /* 0x0000000b0e0e7c24 */ /* 0x000fe4000f8e02ff */
[----:B0-----:R-:W-:-:S04]  /*18c0*/  IMAD.WIDE R12, R13, 0x4, R10 ;  /* 0x000000040d0c7825 */ /* 0x001fc800078e020a */
        /* <DEDUP_REMOVED lines=8> */
.L_x_6759:
[----:B------:R-:W-:Y:S01]  /*1950*/  HFMA2 R25, -RZ, RZ, 0, 0.005977630615234375 ;  /* 0x00001e1fff197431 */ /* 0x000fe200000001ff */
[----:B------:R-:W-:Y:S01]  /*1960*/  BSSY B2, `(.L_x_6765) ;  /* 0x0000006000027945 */ /* 0x000fe20003800000 */
[----:B------:R-:W-:Y:S02]  /*1970*/  IMAD.MOV.U32 R23, RZ, RZ, R3 ;  /* 0x000000ffff177224 */ /* 0x000fe400078e0003 */
[----:B------:R-:W-:-:S07]  /*1980*/  IMAD.MOV.U32 R14, RZ, RZ, -0x1 ;  /* 0xffffffffff0e7424 */ /* 0x000fce00078e00ff */
[----:B012---:R-:W-:Y:S05]  /*1990*/  WARPSYNC.COLLECTIVE R14, `(.L_x_6766) ;  /* 0x000000000e087348 */ /* 0x007fea0003c00000 */
[----:B------:R3:W4:Y:S02]  /*19a0*/  SHFL.IDX P3, R14, R22, R23, R25 ;  /* 0x00000017160e7389 */ /* 0x0007240000060019 */
[----:B01234-:R-:W-:Y:S05]  /*19b0*/  ENDCOLLECTIVE ;  /* 0x000000000000791b */ /* 0x01ffea0003800000 */
.L_x_6766:
[----:B------:R-:W-:Y:S05]  /*19c0*/  BSYNC B2 ;  /* 0x0000000000027941 */ /* 0x000fea0003800000 */
.L_x_6765:
[----:B------:R-:W-:Y:S05]  /*19d0*/  BRA `(.L_x_6767) ;  /* 0xfffffff800687947 */ /* 0x000fea000383ffff */
.L_x_6761:
[----:B------:R-:W-:Y:S01]  /*19e0*/  BSSY B2, `(.L_x_6768) ;  /* 0x0000007000027945 */ /* 0x000fe20003800000 */
[----:B------:R-:W-:Y:S01]  /*19f0*/  MOV R23, R0 ;  /* 0x0000000000177202 */ /* 0x000fe20000000f00 */
[----:B------:R-:W-:Y:S01]  /*1a00*/  IMAD.MOV.U32 R25, RZ, RZ, 0x1e1f ;  /* 0x00001e1fff197424 */ /* 0x000fe200078e00ff */
[----:B------:R-:W-:-:S07]  /*1a10*/  MOV R14, 0xffffffff ;  /* 0xffffffff000e7802 */ /* 0x000fce0000000f00 */
[----:B0-23--:R-:W-:Y:S05]  /*1a20*/  WARPSYNC.COLLECTIVE R14, `(.L_x_6769) ;  /* 0x000000000e087348 */ /* 0x00dfea0003c00000 */
[----:B------:R1:W4:Y:S02]  /*1a30*/  SHFL.IDX P3, R14, R22, R23, R25 ;  /* 0x00000017160e7389 */ /* 0x0003240000060019 */
[----:B01234-:R-:W-:Y:S05]  /*1a40*/  ENDCOLLECTIVE ;  /* 0x000000000000791b */ /* 0x01ffea0003800000 */
.L_x_6769:
[----:B------:R-:W-:Y:S05]  /*1a50*/  BSYNC B2 ;  /* 0x0000000000027941 */ /* 0x000fea0003800000 */
.L_x_6768:
[----:B------:R-:W-:Y:S05]  /*1a60*/  BRA `(.L_x_6770) ;  /* 0xfffffff800587947 */ /* 0x000fea000383ffff */
        .weak           $__internal_177_$__cuda_sm20_div_s16
        .type           $__internal_177_$__cuda_sm20_div_s16,@function
        .size           $__internal_177_$__cuda_sm20_div_s16,(.L_x_38680 - $__internal_177_$__cuda_sm20_div_s16)
$__internal_177_$__cuda_sm20_div_s16:
        /* <DEDUP_REMOVED lines=22> */
[----:B------:R-:W-:-:S03]  /*1bd0*/  IMAD.MOV.U32 R2, RZ, RZ, R8 ;  /* 0x000000ffff027224 */ /* 0x000fc600078e0008 */
[----:B------:R-:W-:Y:S01]  /*1be0*/  R2UR UR7, R3 ;  /* 0x00000000030772ca */ /* 0x000fe200000e0000 */
[----:B------:R-:W-:-:S10]  /*1bf0*/  HFMA2 R3, -RZ, RZ, 0, 0 ;  /* 0x00000000ff037431 */ /* 0x000fd400000001ff */
[----:B------:R-:W-:Y:S01]  /*1c00*/  @!UP0 UMOV UR7, 0xffffffff ;  /* 0xffffffff00078882 */ /* 0x000fe20000000000 */
[----:B------:R-:W-:Y:S05]  /*1c10*/  RET.REL.NODEC R2 `(_Z9cuda_gemmIiLi128ELi4ELi1ELi256ELi2ELi2ELi64ELi0ELi0EEviiiPT_S1_S1_iii) ;  /* 0xffffffe002f87950 */ /* 0x000fea0003c3ffff */
.L_x_6771:
        /* <DEDUP_REMOVED lines=14> */
.L_x_38680:


//--------------------- .text._Z9cuda_gemmIiLi128ELi4ELi1ELi128ELi128ELi128ELi64ELi1ELi1EEviiiPT_S1_S1_iii --------------------------
	.section	.text._Z9cuda_gemmIiLi128ELi4ELi1ELi128ELi128ELi128ELi64ELi1ELi1EEviiiPT_S1_S1_iii,"ax",@progbits
	.align	128
        .global         _Z9cuda_gemmIiLi128ELi4ELi1ELi128ELi128ELi128ELi64ELi1ELi1EEviiiPT_S1_S1_iii
        .type           _Z9cuda_gemmIiLi128ELi4ELi1ELi128ELi128ELi128ELi64ELi1ELi1EEviiiPT_S1_S1_iii,@function
        .size           _Z9cuda_gemmIiLi128ELi4ELi1ELi128ELi128ELi128ELi64ELi1ELi1EEviiiPT_S1_S1_iii,(.L_x_39383 - _Z9cuda_gemmIiLi128ELi4ELi1ELi128ELi128ELi128ELi64ELi1ELi1EEviiiPT_S1_S1_iii)
        .other          _Z9cuda_gemmIiLi128ELi4ELi1ELi128ELi128ELi128ELi64ELi1ELi1EEviiiPT_S1_S1_iii,@"STO_CUDA_ENTRY STV_DEFAULT"
_Z9cuda_gemmIiLi128ELi4ELi1ELi128ELi128ELi128ELi64ELi1ELi1EEviiiPT_S1_S1_iii:
.text._Z9cuda_gemmIiLi128ELi4ELi1ELi128ELi128ELi128ELi64ELi1ELi1EEviiiPT_S1_S1_iii:
[----:B------:R-:W-:Y:S08]  /*0000*/  LDC R1, c[0x0][0x37c] ;  /* 0x0000df00ff017b82 */ /* 0x000ff00000000800 */
[----:B------:R-:W0:Y:S08]  /*0010*/  LDC R0, c[0x0][0x374] ;  /* 0x0000dd00ff007b82 */ /* 0x000e300000000800 */
[----:B------:R-:W1:Y:S01]  /*0020*/  S2UR UR9, SR_CTAID.Y ;  /* 0x00000000000979c3 */ /* 0x000e620000002600 */
[----:B0-----:R-:W-:-:S05]  /*0030*/  IMAD.SHL.U32 R2, R0, 0x4, RZ ;  /* 0x0000000400027824 */ /* 0x001fca00078e00ff */
[----:B-1----:R-:W-:-:S13]  /*0040*/  ISETP.LE.U32.AND P0, PT, R2, UR9, PT ;  /* 0x0000000902007c0c */ /* 0x002fda000bf03070 */
[----:B------:R-:W-:Y:S05]  /*0050*/  @P0 EXIT ;  /* 0x000000000000094d */ /* 0x000fea0003800000 */
[----:B------:R-:W0:Y:S01]  /*0060*/  LDC R2, c[0x0][0x360] ;  /* 0x0000d800ff027b82 */ /* 0x000e220000000800 */
[----:B------:R-:W1:Y:S01]  /*0070*/  S2R R3, SR_TID.X ;  /* 0x0000000000037919 */ /* 0x000e620000002100 */
[----:B------:R-:W-:Y:S01]  /*0080*/  UMOV UR4, 0x400 ;  /* 0x0000040000047882 */ /* 0x000fe20000000000 */
[----:B------:R-:W-:Y:S01]  /*0090*/  IMAD.U32 R21, RZ, RZ, UR9 ;  /* 0x00000009ff157e24 */ /* 0x000fe2000f8e00ff */
[----:B------:R-:W2:Y:S01]  /*00a0*/  LDCU.64 UR10, c[0x0][0x358] ;  /* 0x00006b00ff0a77ac */ /* 0x000ea20008000a00 */
[----:B------:R-:W3:Y:S03]  /*00b0*/  S2R R20, SR_CTAID.X ;  /* 0x0000000000147919 */ /* 0x000ee60000002500 */
[----:B------:R-:W4:Y:S08]  /*00c0*/  S2UR UR6, SR_CgaCtaId ;  /* 0x00000000000679c3 */ /* 0x000f300000008800 */
[----:B------:R-:W5:Y:S01]  /*00d0*/  S2UR UR7, SR_CTAID.Z ;  /* 0x00000000000779c3 */ /* 0x000f620000002700 */
[----:B0-----:R-:W0:Y:S01]  /*00e0*/  I2F.U32.RP R8, R2 ;  /* 0x0000000200087306 */ /* 0x001e220000209000 */
[----:B------:R-:W-:Y:S01]  /*00f0*/  ISETP.NE.U32.AND P2, PT, R2, RZ, PT ;  /* 0x000000ff0200720c */ /* 0x000fe20003f45070 */
[----:B----4-:R-:W-:Y:S01]  /*0100*/  ULEA UR5, UR6, UR4, 0x18 ;  /* 0x0000000406057291 */ /* 0x010fe2000f8ec0ff */
[C---:B-1----:R-:W-:Y:S01]  /*0110*/  IADD3 R6, PT, PT, R3.reuse, R2, RZ ;  /* 0x0000000203067210 */ /* 0x042fe20007ffe0ff */
[C---:B------:R-:W-:Y:S01]  /*0120*/  IMAD.SHL.U32 R17, R3.reuse, 0x40, RZ ;  /* 0x0000004003117824 */ /* 0x040fe200078e00ff */
[----:B------:R-:W-:-:S02]  /*0130*/  LOP3.LUT R19, R3, 0xf, RZ, 0xc0, !PT ;  /* 0x0000000f03137812 */ /* 0x000fc400078ec0ff */
[C---:B------:R-:W-:Y:S01]  /*0140*/  ISETP.GE.U32.AND P0, PT, R6.reuse, 0x40, PT ;  /* 0x000000400600780c */ /* 0x040fe20003f06070 */
[----:B0-----:R-:W0:Y:S01]  /*0150*/  MUFU.RCP R8, R8 ;  /* 0x0000000800087308 */ /* 0x001e220000001000 */
[----:B------:R-:W-:Y:S02]  /*0160*/  VIMNMX.U32 R7, PT, PT, R6, 0x40, !PT ;  /* 0x0000004006077848 */ /* 0x000fe40007fe0000 */
[----:B------:R-:W-:Y:S02]  /*0170*/  SEL R18, RZ, 0x1, P0 ;  /* 0x00000001ff127807 */ /* 0x000fe40000000000 */
[----:B------:R-:W-:Y:S02]  /*0180*/  LOP3.LUT R17, R17, 0x40, RZ, 0xc0, !PT ;  /* 0x0000004011117812 */ /* 0x000fe400078ec0ff */
[----:B------:R-:W-:Y:S02]  /*0190*/  IADD3 R7, PT, PT, R7, -R6, -R18 ;  /* 0x8000000607077210 */ /* 0x000fe40007ffe812 */
[----:B------:R-:W-:Y:S01]  /*01a0*/  MOV R6, UR5 ;  /* 0x0000000500067c02 */ /* 0x000fe20008000f00 */
[----:B------:R-:W-:Y:S01]  /*01b0*/  UIADD3 UR5, UPT, UPT, UR4, 0x880, URZ ;  /* 0x0000088004057890 */ /* 0x000fe2000fffe0ff */
[----:B---3--:R-:W-:Y:S01]  /*01c0*/  SHF.L.U32 R20, R20, 0x6, RZ ;  /* 0x0000000614147819 */ /* 0x008fe200000006ff */
[----:B-----5:R-:W-:-:S02]  /*01d0*/  USHF.L.U32 UR4, UR7, 0x6, URZ ;  /* 0x0000000607047899 */ /* 0x020fc400080006ff */
[----:B------:R-:W-:Y:S01]  /*01e0*/  IMAD R19, R19, 0x84, R6 ;  /* 0x0000008413137824 */ /* 0x000fe200078e0206 */
[----:B------:R-:W-:Y:S01]  /*01f0*/  LOP3.LUT R20, R20, 0x40, RZ, 0xc0, !PT ;  /* 0x0000004014147812 */ /* 0x000fe200078ec0ff */
[----:B------:R-:W-:Y:S01]  /*0200*/  ULEA UR5, UR6, UR5, 0x18 ;  /* 0x0000000506057291 */ /* 0x000fe2000f8ec0ff */
[----:B0-----:R-:W-:Y:S01]  /*0210*/  VIADD R4, R8, 0xffffffe ;  /* 0x0ffffffe08047836 */ /* 0x001fe20000000000 */
[----:B------:R-:W-:-:S03]  /*0220*/  UIADD3 UR8, UPT, UPT, UR4, 0x20, URZ ;  /* 0x0000002004087890 */ /* 0x000fc6000fffe0ff */
[----:B------:R0:W1:Y:S02]  /*0230*/  F2I.FTZ.U32.TRUNC.NTZ R5, R4 ;  /* 0x0000000400057305 */ /* 0x000064000021f000 */
[----:B0-----:R-:W-:Y:S02]  /*0240*/  IMAD.MOV.U32 R4, RZ, RZ, RZ ;  /* 0x000000ffff047224 */ /* 0x001fe400078e00ff */
[----:B-1----:R-:W-:-:S04]  /*0250*/  IMAD.MOV R9, RZ, RZ, -R5 ;  /* 0x000000ffff097224 */ /* 0x002fc800078e0a05 */
[----:B------:R-:W-:-:S04]  /*0260*/  IMAD R9, R9, R2, RZ ;  /* 0x0000000209097224 */ /* 0x000fc800078e02ff */
[----:B------:R-:W-:-:S06]  /*0270*/  IMAD.HI.U32 R8, R5, R9, R4 ;  /* 0x0000000905087227 */ /* 0x000fcc00078e0004 */
[----:B------:R-:W-:-:S04]  /*0280*/  IMAD.HI.U32 R5, R8, R7, RZ ;  /* 0x0000000708057227 */ /* 0x000fc800078e00ff */
[----:B------:R-:W-:-:S04]  /*0290*/  IMAD.MOV R4, RZ, RZ, -R5 ;  /* 0x000000ffff047224 */ /* 0x000fc800078e0a05 */
[----:B------:R-:W-:Y:S01]  /*02a0*/  IMAD R7, R2, R4, R7 ;  /* 0x0000000402077224 */ /* 0x000fe200078e0207 */
[----:B------:R-:W-:-:S04]  /*02b0*/  SHF.R.U32.HI R4, RZ, 0x1, R3 ;  /* 0x00000001ff047819 */ /* 0x000fc80000011603 */
[----:B------:R-:W-:Y:S01]  /*02c0*/  ISETP.GE.U32.AND P0, PT, R7, R2, PT ;  /* 0x000000020700720c */ /* 0x000fe20003f06070 */
[----:B------:R-:W-:-:S04]  /*02d0*/  IMAD R4, R4, 0x84, R6 ;  /* 0x0000008404047824 */ /* 0x000fc800078e0206 */
[----:B------:R-:W-:-:S08]  /*02e0*/  IMAD.IADD R16, R4, 0x1, R17 ;  /* 0x0000000104107824 */ /* 0x000fd000078e0211 */
[----:B------:R-:W-:Y:S02]  /*02f0*/  @P0 IMAD.IADD R7, R7, 0x1, -R2 ;  /* 0x0000000107070824 */ /* 0x000fe400078e0a02 */
[----:B------:R-:W-:-:S03]  /*0300*/  @P0 VIADD R5, R5, 0x1 ;  /* 0x0000000105050836 */ /* 0x000fc60000000000 */
[----:B------:R-:W-:-:S13]  /*0310*/  ISETP.GE.U32.AND P1, PT, R7, R2, PT ;  /* 0x000000020700720c */ /* 0x000fda0003f26070 */
[----:B------:R-:W-:Y:S01]  /*0320*/  @P1 VIADD R5, R5, 0x1 ;  /* 0x0000000105051836 */ /* 0x000fe20000000000 */
[----:B------:R-:W-:-:S05]  /*0330*/  @!P2 LOP3.LUT R5, RZ, R2, RZ, 0x33, !PT ;  /* 0x00000002ff05a212 */ /* 0x000fca00078e33ff */
[----:B--2---:R-:W-:-:S07]  /*0340*/  IMAD.IADD R18, R18, 0x1, R5 ;  /* 0x0000000112127824 */ /* 0x004fce00078e0205 */
.L_x_6794:
[----:B------:R-:W-:Y:S01]  /*0350*/  ISETP.GT.U32.AND P0, PT, R3, 0x3f, PT ;  /* 0x0000003f0300780c */ /* 0x000fe20003f04070 */
[----:B------:R-:W-:-:S12]  /*0360*/  BSSY.RECONVERGENT B0, `(.L_x_6772) ;  /* 0x000002d000007945 */ /* 0x000fd80003800200 */
[----:B0-----:R-:W-:Y:S05]  /*0370*/  @P0 BRA `(.L_x_6773) ;  /* 0x0000000000ac0947 */ /* 0x001fea0003800000 */
[C---:B------:R-:W-:Y:S01]  /*0380*/  LOP3.LUT R4, R18.reuse, 0x3, RZ, 0xc0, !PT ;  /* 0x0000000312047812 */ /* 0x040fe200078ec0ff */
[----:B------:R-:W-:Y:S01]  /*0390*/  BSSY.RECONVERGENT B1, `(.L_x_6774) ;  /* 0x0000017000017945 */ /* 0x000fe20003800200 */
[----:B------:R-:W-:Y:S01]  /*03a0*/  ISETP.GE.U32.AND P0, PT, R18, 0x3, PT ;  /* 0x000000031200780c */ /* 0x000fe20003f06070 */
[----:B------:R-:W-:Y:S01]  /*03b0*/  IMAD.MOV.U32 R5, RZ, RZ, R3 ;  /* 0x000000ffff057224 */ /* 0x000fe200078e0003 */
[----:B------:R-:W-:Y:S02]  /*03c0*/  ISETP.NE.AND P1, PT, R4, 0x3, PT ;  /* 0x000000030400780c */ /* 0x000fe40003f25270 */
[----:B------:R-:W-:-:S11]  /*03d0*/  SHF.L.U32 R10, R2, 0x2, RZ ;  /* 0x00000002020a7819 */ /* 0x000fd600000006ff */
[----:B------:R-:W-:Y:S05]  /*03e0*/  @!P1 BRA `(.L_x_6775) ;  /* 0x0000000000449947 */ /* 0x000fea0003800000 */
[----:B------:R-:W0:Y:S01]  /*03f0*/  S2UR UR7, SR_CgaCtaId ;  /* 0x00000000000779c3 */ /* 0x000e220000008800 */
[----:B------:R-:W-:Y:S01]  /*0400*/  UMOV UR6, 0x400 ;  /* 0x0000040000067882 */ /* 0x000fe20000000000 */
[----:B------:R-:W-:Y:S01]  /*0410*/  ISETP.NE.AND P1, PT, R4, RZ, PT ;  /* 0x000000ff0400720c */ /* 0x000fe20003f25270 */
[----:B------:R-:W-:Y:S01]  /*0420*/  UIADD3 UR6, UPT, UPT, UR6, 0x900, URZ ;  /* 0x0000090006067890 */ /* 0x000fe2000fffe0ff */
[----:B------:R-:W-:-:S03]  /*0430*/  IMAD.IADD R5, R3, 0x1, R2 ;  /* 0x0000000103057824 */ /* 0x000fc600078e0202 */
[----:B0-----:R-:W-:-:S06]  /*0440*/  ULEA UR6, UR7, UR6, 0x18 ;  /* 0x0000000607067291 */ /* 0x001fcc000f8ec0ff */
[----:B------:R-:W-:-:S05]  /*0450*/  LEA R7, R3, UR6, 0x2 ;  /* 0x0000000603077c11 */ /* 0x000fca000f8e10ff */
[----:B------:R0:W-:Y:S01]  /*0460*/  STS [R7], RZ ;  /* 0x000000ff07007388 */ /* 0x0001e20000000800 */
[----:B------:R-:W-:Y:S05]  /*0470*/  @!P1 BRA `(.L_x_6775) ;  /* 0x0000000000209947 */ /* 0x000fea0003800000 */
[----:B------:R-:W-:Y:S01]  /*0480*/  ISETP.NE.AND P1, PT, R4, 0x1, PT ;  /* 0x000000010400780c */ /* 0x000fe20003f25270 */
[----:B0-----:R-:W-:Y:S02]  /*0490*/  IMAD.IADD R7, R10, 0x1, R7 ;  /* 0x000000010a077824 */ /* 0x001fe400078e0207 */
[----:B------:R-:W-:-:S03]  /*04a0*/  IMAD.IADD R5, R5, 0x1, R2 ;  /* 0x0000000105057824 */ /* 0x000fc600078e0202 */
[----:B------:R1:W-:Y:S01]  /*04b0*/  STS [R7], RZ ;  /* 0x000000ff07007388 */ /* 0x0003e20000000800 */
[----:B------:R-:W-:-:S06]  /*04c0*/  IMAD.IADD R6, R5, 0x1, R2 ;  /* 0x0000000105067824 */ /* 0x000fcc00078e0202 */
[----:B------:R-:W-:Y:S02]  /*04d0*/  @P1 IADD3 R4, PT, PT, R10, R7, RZ ;  /* 0x000000070a041210 */ /* 0x000fe40007ffe0ff */
[----:B------:R-:W-:-:S03]  /*04e0*/  @P1 MOV R5, R6 ;  /* 0x0000000600051202 */ /* 0x000fc60000000f00 */
[----:B------:R1:W-:Y:S04]  /*04f0*/  @P1 STS [R4], RZ ;  /* 0x000000ff04001388 */ /* 0x0003e80000000800 */
.L_x_6775:
[----:B------:R-:W-:Y:S05]  /*0500*/  BSYNC.RECONVERGENT B1 ;  /* 0x0000000000017941 */ /* 0x000fea0003800200 */
.L_x_6774:
[----:B------:R-:W-:Y:S05]  /*0510*/  @!P0 BRA `(.L_x_6773) ;  /* 0x0000000000448947 */ /* 0x000fea0003800000 */
[----:B------:R-:W2:Y:S01]  /*0520*/  S2UR UR7, SR_CgaCtaId ;  /* 0x00000000000779c3 */ /* 0x000ea20000008800 */
[----:B------:R-:W-:Y:S02]  /*0530*/  UMOV UR6, 0x400 ;  /* 0x0000040000067882 */ /* 0x000fe40000000000 */
[----:B------:R-:W-:-:S04]  /*0540*/  UIADD3 UR6, UPT, UPT, UR6, 0x900, URZ ;  /* 0x0000090006067890 */ /* 0x000fc8000fffe0ff */
[----:B--2---:R-:W-:-:S06]  /*0550*/  ULEA UR6, UR7, UR6, 0x18 ;  /* 0x0000000607067291 */ /* 0x004fcc000f8ec0ff */
[----:B-1----:R-:W-:-:S07]  /*0560*/  LEA R4, R5, UR6, 0x2 ;  /* 0x0000000605047c11 */ /* 0x002fce000f8e10ff */
.L_x_6776:
[----:B------:R-:W0:Y:S01]  /*0570*/  LDC R9, c[0x0][0x360] ;  /* 0x0000d800ff097b82 */ /* 0x000e220000000800 */
[C---:B--2---:R-:W-:Y:S01]  /*0580*/  IMAD.IADD R6, R10.reuse, 0x1, R4 ;  /* 0x000000010a067824 */ /* 0x044fe200078e0204 */
[----:B------:R1:W-:Y:S01]  /*0590*/  STS [R4], RZ ;  /* 0x000000ff04007388 */ /* 0x0003e20000000800 */
[----:B------:R-:W-:-:S03]  /*05a0*/  IADD3 R5, PT, PT, R10, R5, RZ ;  /* 0x000000050a057210 */ /* 0x000fc60007ffe0ff */
[----:B------:R2:W-:Y:S01]  /*05b0*/  STS [R6], RZ ;  /* 0x000000ff06007388 */ /* 0x0005e20000000800 */
[----:B------:R-:W-:Y:S01]  /*05c0*/  ISETP.GE.U32.AND P0, PT, R5, 0x40, PT ;  /* 0x000000400500780c */ /* 0x000fe20003f06070 */
[C-C-:B0-----:R-:W-:Y:S02]  /*05d0*/  IMAD R7, R9.reuse, 0x8, R4.reuse ;  /* 0x0000000809077824 */ /* 0x141fe400078e0204 */
[C-C-:B------:R-:W-:Y:S02]  /*05e0*/  IMAD R8, R9.reuse, 0xc, R4.reuse ;  /* 0x0000000c09087824 */ /* 0x140fe400078e0204 */
[----:B-1----:R-:W-:Y:S01]  /*05f0*/  IMAD R4, R9, 0x10, R4 ;  /* 0x0000001009047824 */ /* 0x002fe200078e0204 */
[----:B------:R2:W-:Y:S04]  /*0600*/  STS [R7], RZ ;  /* 0x000000ff07007388 */ /* 0x0005e80000000800 */
[----:B------:R2:W-:Y:S03]  /*0610*/  STS [R8], RZ ;  /* 0x000000ff08007388 */ /* 0x0005e60000000800 */
[----:B------:R-:W-:Y:S05]  /*0620*/  @!P0 BRA `(.L_x_6776) ;  /* 0xfffffffc00d08947 */ /* 0x000fea000383ffff */
.L_x_6773:
[----:B------:R-:W-:Y:S05]  /*0630*/  BSYNC.RECONVERGENT B0 ;  /* 0x0000000000007941 */ /* 0x000fea0003800200 */
.L_x_6772:
[----:B------:R-:W-:Y:S01]  /*0640*/  ISETP.GT.U32.AND P0, PT, R3, 0x7, PT ;  /* 0x000000070300780c */ /* 0x000fe20003f04070 */
[----:B------:R-:W-:-:S12]  /*0650*/  BSSY.RECONVERGENT B0, `(.L_x_6777) ;  /* 0x0000012000007945 */ /* 0x000fd80003800200 */
[----:B------:R-:W-:Y:S05]  /*0660*/  @P0 BRA `(.L_x_6778) ;  /* 0x0000000000400947 */ /* 0x000fea0003800000 */
[----:B------:R-:W3:Y:S01]  /*0670*/  S2R R5, SR_CgaCtaId ;  /* 0x0000000000057919 */ /* 0x000ee20000008800 */
[----:B--2---:R-:W2:Y:S01]  /*0680*/  LDC.64 R8, c[0x0][0x390] ;  /* 0x0000e400ff087b82 */ /* 0x004ea20000000a00 */
[----:B-1----:R-:W-:Y:S02]  /*0690*/  MOV R4, 0x400 ;  /* 0x0000040000047802 */ /* 0x002fe40000000f00 */
[----:B------:R-:W-:Y:S02]  /*06a0*/  LEA R13, R21, UR4, 0x7 ;  /* 0x00000004150d7c11 */ /* 0x000fe4000f8e38ff */
[----:B------:R-:W-:Y:S01]  /*06b0*/  SHF.L.U32 R10, R3, 0x2, RZ ;  /* 0x00000002030a7819 */ /* 0x000fe200000006ff */
[----:B------:R-:W-:-:S05]  /*06c0*/  VIADD R4, R4, 0x880 ;  /* 0x0000088004047836 */ /* 0x000fca0000000000 */
[----:B---3--:R-:W-:-:S07]  /*06d0*/  LEA R15, R5, R4, 0x18 ;  /* 0x00000004050f7211 */ /* 0x008fce00078ec0ff */
.L_x_6779:
[----:B---3--:R-:W-:-:S04]  /*06e0*/  IMAD.IADD R5, R13, 0x1, R10 ;  /* 0x000000010d057824 */ /* 0x008fc800078e020a */
[----:B--2---:R-:W-:-:S06]  /*06f0*/  IMAD.WIDE R4, R5, 0x4, R8 ;  /* 0x0000000405047825 */ /* 0x004fcc00078e0208 */
[----:B0-----:R-:W2:Y:S01]  /*0700*/  LDG.E.128 R4, desc[UR10][R4.64] ;  /* 0x0000000a04047981 */ /* 0x001ea2000c1e1d00 */
[----:B------:R-:W-:Y:S01]  /*0710*/  IMAD R11, R10, 0x4, R15 ;  /* 0x000000040a0b7824 */ /* 0x000fe200078e020f */
[----:B------:R-:W-:-:S05]  /*0720*/  SHF.L.U32 R23, R2, 0x2, RZ ;  /* 0x0000000202177819 */ /* 0x000fca00000006ff */
[----:B------:R-:W-:-:S05]  /*0730*/  IMAD.IADD R10, R23, 0x1, R10 ;  /* 0x00000001170a7824 */ /* 0x000fca00078e020a */
[----:B------:R-:W-:Y:S01]  /*0740*/  ISETP.GE.U32.AND P0, PT, R10, 0x20, PT ;  /* 0x000000200a00780c */ /* 0x000fe20003f06070 */
[----:B--2---:R3:W-:-:S12]  /*0750*/  STS.128 [R11], R4 ;  /* 0x000000040b007388 */ /* 0x0047d80000000c00 */
[----:B------:R-:W-:Y:S05]  /*0760*/  @!P0 BRA `(.L_x_6779) ;  /* 0xfffffffc00dc8947 */ /* 0x000fea000383ffff */
.L_x_6778:
[----:B------:R-:W-:Y:S05]  /*0770*/  BSYNC.RECONVERGENT B0 ;  /* 0x0000000000007941 */ /* 0x000fea0003800200 */
.L_x_6777:
[----:B------:R-:W-:-:S07]  /*0780*/  IMAD.MOV.U32 R22, RZ, RZ, RZ ;  /* 0x000000ffff167224 */ /* 0x000fce00078e00ff */
.L_x_6782:
[----:B-1-3--:R-:W1:Y:S01]  /*0790*/  LDC.64 R4, c[0x0][0x398] ;  /* 0x0000e600ff047b82 */ /* 0x00ae620000000a00 */
[--C-:B------:R-:W-:Y:S02]  /*07a0*/  LOP3.LUT R11, R20, 0xf, R3.reuse, 0xf8, !PT ;  /* 0x0000000f140b7812 */ /* 0x100fe400078ef803 */
[----:B0-2---:R-:W-:Y:S02]  /*07b0*/  SHF.R.U32.HI R8, RZ, 0x4, R3 ;  /* 0x00000004ff087819 */ /* 0x005fe40000011603 */
[----:B------:R-:W-:-:S07]  /*07c0*/  IADD3 R11, PT, PT, R11, R22, RZ ;  /* 0x000000160b0b7210 */ /* 0x000fce0007ffe0ff */
.L_x_6780:
[----:B--2---:R-:W-:-:S04]  /*07d0*/  VIADD R6, R8, UR4 ;  /* 0x0000000408067c36 */ /* 0x004fc80008000000 */
[----:B0-----:R-:W-:-:S04]  /*07e0*/  IMAD R7, R6, 0x80, R11 ;  /* 0x0000008006077824 */ /* 0x001fc800078e020b */
[----:B-1----:R-:W-:-:S06]  /*07f0*/  IMAD.WIDE.U32 R6, R7, 0x4, R4 ;  /* 0x0000000407067825 */ /* 0x002fcc00078e0004 */
[----:B------:R-:W2:Y:S01]  /*0800*/  LDG.E R6, desc[UR10][R6.64] ;  /* 0x0000000a06067981 */ /* 0x000ea2000c1e1900 */
[----:B------:R-:W-:Y:S02]  /*0810*/  LEA R9, R8, R19, 0x2 ;  /* 0x0000001308097211 */ /* 0x000fe400078e10ff */
        /* <DEDUP_REMOVED lines=9> */
[----:B------:R-:W-:Y:S05]  /*08b0*/  WARPSYNC.ALL ;  /* 0x0000000000007948 */ /* 0x000fea0003800000 */
[----:B--2---:R-:W0:Y:S04]  /*08c0*/  LDS.128 R4, [R17+UR5] ;  /* 0x0000000511047984 */ /* 0x004e280008000c00 */
[----:B------:R-:W1:Y:S04]  /*08d0*/  LDS R14, [R16+0x4] ;  /* 0x00000400100e7984 */ /* 0x000e680000000800 */
[----:B------:R-:W2:Y:S04]  /*08e0*/  LDS R15, [R16+0x8] ;  /* 0x00000800100f7984 */ /* 0x000ea80000000800 */
[----:B------:R-:W3:Y:S04]  /*08f0*/  LDS R24, [R16+0xc] ;  /* 0x00000c0010187984 */ /* 0x000ee80000000800 */
[----:B------:R-:W-:Y:S04]  /*0900*/  LDS R27, [R16+0x10] ;  /* 0x00001000101b7984 */ /* 0x000fe80000000800 */
[----:B------:R-:W4:Y:S04]  /*0910*/  LDS.128 R8, [R17+UR5+0x10] ;  /* 0x0000100511087984 */ /* 0x000f280008000c00 */
[----:B------:R-:W5:Y:S04]  /*0920*/  LDS R26, [R16+0x14] ;  /* 0x00001400101a7984 */ /* 0x000f680000000800 */
[----:B------:R-:W5:Y:S04]  /*0930*/  LDS R25, [R16+0x18] ;  /* 0x0000180010197984 */ /* 0x000f680000000800 */
[----:B------:R-:W-:Y:S01]  /*0940*/  LDS R23, [R16+0x20] ;  /* 0x0000200010177984 */ /* 0x000fe20000000800 */
[----:B0-----:R-:W-:-:S03]  /*0950*/  IMAD R12, R4, R13, RZ ;  /* 0x0000000d040c7224 */ /* 0x001fc600078e02ff */
[----:B------:R-:W0:Y:S01]  /*0960*/  LDS R4, [R16+0x1c] ;  /* 0x00001c0010047984 */ /* 0x000e220000000800 */
[----:B-1----:R-:W-:-:S04]  /*0970*/  IMAD R5, R5, R14, R12 ;  /* 0x0000000e05057224 */ /* 0x002fc800078e020c */
[----:B--2---:R-:W-:Y:S01]  /*0980*/  IMAD R5, R6, R15, R5 ;  /* 0x0000000f06057224 */ /* 0x004fe200078e0205 */
[----:B------:R-:W-:Y:S01]  /*0990*/  LOP3.LUT R6, R3, 0x1, RZ, 0xc0, !PT ;  /* 0x0000000103067812 */ /* 0x000fe200078ec0ff */
[----:B------:R-:W1:Y:S02]  /*09a0*/  LDS.128 R12, [R17+UR5+0x20] ;  /* 0x00002005110c7984 */ /* 0x000e640008000c00 */
[----:B---3--:R-:W-:Y:S01]  /*09b0*/  IMAD R5, R7, R24, R5 ;  /* 0x0000001807057224 */ /* 0x008fe200078e0205 */
[----:B------:R-:W-:Y:S01]  /*09c0*/  ISETP.NE.AND P0, PT, R6, RZ, PT ;  /* 0x000000ff0600720c */ /* 0x000fe20003f05270 */
[----:B------:R-:W2:Y:S02]  /*09d0*/  LDS R24, [R16+0x24] ;  /* 0x0000240010187984 */ /* 0x000ea40000000800 */
[----:B----4-:R-:W-:Y:S02]  /*09e0*/  IMAD R5, R8, R27, R5 ;  /* 0x0000001b08057224 */ /* 0x010fe400078e0205 */
[----:B------:R-:W-:Y:S02]  /*09f0*/  LDS R8, [R16+0x2c] ;  /* 0x00002c0010087984 */ /* 0x000fe40000000800 */
[----:B-----5:R-:W-:-:S02]  /*0a00*/  IMAD R5, R9, R26, R5 ;  /* 0x0000001a09057224 */ /* 0x020fc400078e0205 */
[----:B------:R-:W3:Y:S02]  /*0a10*/  LDS R9, [R16+0x28] ;  /* 0x0000280010097984 */ /* 0x000ee40000000800 */
[----:B------:R-:W-:Y:S02]  /*0a20*/  IMAD R5, R10, R25, R5 ;  /* 0x000000190a057224 */ /* 0x000fe400078e0205 */
[----:B------:R-:W4:Y:S01]  /*0a30*/  @!P0 S2R R25, SR_CgaCtaId ;  /* 0x0000000000198919 */ /* 0x000f220000008800 */
[----:B------:R-:W-:Y:S01]  /*0a40*/  LDS R10, [R16+0x34] ;  /* 0x00003400100a7984 */ /* 0x000fe20000000800 */
[----:B0-----:R-:W-:-:S03]  /*0a50*/  IMAD R26, R11, R4, R5 ;  /* 0x000000040b1a7224 */ /* 0x001fc600078e0205 */
[----:B------:R-:W-:Y:S04]  /*0a60*/  LDS R11, [R16+0x30] ;  /* 0x00003000100b7984 */ /* 0x000fe80000000800 */
[----:B------:R-:W0:Y:S01]  /*0a70*/  LDS.128 R4, [R17+UR5+0x30] ;  /* 0x0000300511047984 */ /* 0x000e220008000c00 */
[----:B-1----:R-:W-:-:S03]  /*0a80*/  IMAD R26, R12, R23, R26 ;  /* 0x000000170c1a7224 */ /* 0x002fc600078e021a */
[----:B------:R-:W1:Y:S01]  /*0a90*/  LDS R23, [R16+0x38] ;  /* 0x0000380010177984 */ /* 0x000e620000000800 */
[----:B--2---:R-:W-:Y:S01]  /*0aa0*/  IMAD R13, R13, R24, R26 ;  /* 0x000000180d0d7224 */ /* 0x004fe200078e021a */
[----:B------:R-:W-:Y:S02]  /*0ab0*/  @!P0 MOV R24, 0x400 ;  /* 0x0000040000188802 */ /* 0x000fe40000000f00 */
[----:B------:R-:W2:Y:S03]  /*0ac0*/  LDS R12, [R16+0x3c] ;  /* 0x00003c00100c7984 */ /* 0x000ea60000000800 */
[----:B------:R-:W-:-:S05]  /*0ad0*/  @!P0 VIADD R24, R24, 0x900 ;  /* 0x0000090018188836 */ /* 0x000fca0000000000 */
[----:B----4-:R-:W-:Y:S01]  /*0ae0*/  @!P0 LEA R24, R25, R24, 0x18 ;  /* 0x0000001819188211 */ /* 0x010fe200078ec0ff */
[----:B---3--:R-:W-:Y:S01]  /*0af0*/  IMAD R9, R14, R9, R13 ;  /* 0x000000090e097224 */ /* 0x008fe200078e020d */
[----:B------:R-:W-:-:S03]  /*0b00*/  LEA.HI R13, R3, R22, RZ, 0x1f ;  /* 0x00000016030d7211 */ /* 0x000fc600078ff8ff */
[----:B------:R-:W-:Y:S02]  /*0b10*/  IMAD R8, R15, R8, R9 ;  /* 0x000000080f087224 */ /* 0x000fe400078e0209 */
[----:B------:R-:W-:Y:S02]  /*0b20*/  @!P0 IMAD R9, R13, 0x4, R24 ;  /* 0x000000040d098824 */ /* 0x000fe400078e0218 */
[----:B0-----:R-:W-:-:S03]  /*0b30*/  IMAD R4, R4, R11, R8 ;  /* 0x0000000b04047224 */ /* 0x001fc600078e0208 */
[----:B------:R-:W-:Y:S01]  /*0b40*/  @!P0 LDS R8, [R9] ;  /* 0x0000000009088984 */ /* 0x000fe20000000800 */
[----:B------:R-:W-:-:S04]  /*0b50*/  IMAD R4, R5, R10, R4 ;  /* 0x0000000a05047224 */ /* 0x000fc800078e0204 */
[----:B-1----:R-:W-:-:S04]  /*0b60*/  IMAD R4, R6, R23, R4 ;  /* 0x0000001706047224 */ /* 0x002fc800078e0204 */
[----:B--2---:R-:W-:-:S05]  /*0b70*/  IMAD R4, R7, R12, R4 ;  /* 0x0000000c07047224 */ /* 0x004fca00078e0204 */
[----:B------:R-:W0:Y:S02]  /*0b80*/  SHFL.DOWN PT, R5, R4, 0x1, 0x1e1f ;  /* 0x083e1f0004057f89 */ /* 0x000e2400000e0000 */
[----:B0-----:R-:W-:-:S05]  /*0b90*/  @!P0 IADD3 R8, PT, PT, R8, R5, R4 ;  /* 0x0000000508088210 */ /* 0x001fca0007ffe004 */
[----:B------:R0:W-:Y:S02]  /*0ba0*/  @!P0 STS [R9], R8 ;  /* 0x0000000809008388 */ /* 0x0001e40000000800 */
.L_x_6781:
[----:B------:R-:W-:-:S04]  /*0bb0*/  IADD3 R22, PT, PT, R22, 0x10, RZ ;  /* 0x0000001016167810 */ /* 0x000fc80007ffe0ff */
[----:B------:R-:W-:-:S13]  /*0bc0*/  ISETP.GE.U32.AND P0, PT, R22, 0x40, PT ;  /* 0x000000401600780c */ /* 0x000fda0003f06070 */
[----:B------:R-:W-:Y:S05]  /*0bd0*/  @!P0 BRA `(.L_x_6782) ;  /* 0xfffffff800ec8947 */ /* 0x000fea000383ffff */
[----:B------:R-:W-:Y:S01]  /*0be0*/  ISETP.GT.U32.AND P0, PT, R3, 0x7, PT ;  /* 0x000000070300780c */ /* 0x000fe20003f04070 */
[----:B------:R-:W-:-:S12]  /*0bf0*/  BSSY.RECONVERGENT B0, `(.L_x_6783) ;  /* 0x0000015000007945 */ /* 0x000fd80003800200 */
[----:B------:R-:W-:Y:S05]  /*0c00*/  @P0 BRA `(.L_x_6784) ;  /* 0x00000000004c0947 */ /* 0x000fea0003800000 */
[----:B------:R-:W1:Y:S01]  /*0c10*/  S2R R5, SR_CgaCtaId ;  /* 0x0000000000057919 */ /* 0x000e620000008800 */
[----:B------:R-:W-:Y:S01]  /*0c20*/  MOV R4, 0x400 ;  /* 0x0000040000047802 */ /* 0x000fe20000000f00 */
[----:B0-----:R-:W-:Y:S01]  /*0c30*/  IMAD.SHL.U32 R8, R3, 0x4, RZ ;  /* 0x0000000403087824 */ /* 0x001fe200078e00ff */
[----:B------:R-:W-:-:S03]  /*0c40*/  LEA R11, R21, UR4, 0x7 ;  /* 0x00000004150b7c11 */ /* 0x000fc6000f8e38ff */
[----:B------:R-:W-:Y:S01]  /*0c50*/  VIADD R4, R4, 0x880 ;  /* 0x0000088004047836 */ /* 0x000fe20000000000 */
[----:B------:R-:W-:-:S04]  /*0c60*/  SHF.R.S32.HI R10, RZ, 0x1f, R11 ;  /* 0x0000001fff0a7819 */ /* 0x000fc8000001140b */
[----:B-1----:R-:W-:-:S07]  /*0c70*/  LEA R13, R5, R4, 0x18 ;  /* 0x00000004050d7211 */ /* 0x002fce00078ec0ff */
.L_x_6785:
[----:B------:R-:W0:Y:S01]  /*0c80*/  LDCU.64 UR6, c[0x0][0x390] ;  /* 0x00007200ff0677ac */ /* 0x000e220008000a00 */
[----:B-1----:R-:W-:-:S04]  /*0c90*/  IADD3 R5, P0, PT, R11, R8, RZ ;  /* 0x000000080b057210 */ /* 0x002fc80007f1e0ff */
[----:B--2---:R-:W-:Y:S02]  /*0ca0*/  IADD3.X R6, PT, PT, RZ, R10, RZ, P0, !PT ;  /* 0x0000000aff067210 */ /* 0x004fe400007fe4ff */
[----:B0-----:R-:W-:-:S04]  /*0cb0*/  LEA R4, P0, R5, UR6, 0x2 ;  /* 0x0000000605047c11 */ /* 0x001fc8000f8010ff */
[----:B------:R-:W-:-:S06]  /*0cc0*/  LEA.HI.X R5, R5, UR7, R6, 0x2, P0 ;  /* 0x0000000705057c11 */ /* 0x000fcc00080f1406 */
[----:B------:R-:W2:Y:S01]  /*0cd0*/  LDG.E.128 R4, desc[UR10][R4.64+0x80] ;  /* 0x0000800a04047981 */ /* 0x000ea2000c1e1d00 */
[----:B------:R-:W-:Y:S02]  /*0ce0*/  IMAD R9, R8, 0x4, R13 ;  /* 0x0000000408097824 */ /* 0x000fe400078e020d */
[----:B------:R-:W-:-:S05]  /*0cf0*/  IMAD.SHL.U32 R15, R2, 0x4, RZ ;  /* 0x00000004020f7824 */ /* 0x000fca00078e00ff */
[----:B------:R-:W-:-:S04]  /*0d00*/  IADD3 R8, PT, PT, R15, R8, RZ ;  /* 0x000000080f087210 */ /* 0x000fc80007ffe0ff */
[----:B------:R-:W-:Y:S01]  /*0d10*/  ISETP.GE.U32.AND P0, PT, R8, 0x20, PT ;  /* 0x000000200800780c */ /* 0x000fe20003f06070 */
[----:B--2---:R1:W-:-:S12]  /*0d20*/  STS.128 [R9], R4 ;  /* 0x0000000409007388 */ /* 0x0043d80000000c00 */
[----:B------:R-:W-:Y:S05]  /*0d30*/  @!P0 BRA `(.L_x_6785) ;  /* 0xfffffffc00d08947 */ /* 0x000fea000383ffff */
.L_x_6784:
[----:B------:R-:W-:Y:S05]  /*0d40*/  BSYNC.RECONVERGENT B0 ;  /* 0x0000000000007941 */ /* 0x000fea0003800200 */
.L_x_6783:
[----:B------:R-:W-:-:S07]  /*0d50*/  IMAD.MOV.U32 R22, RZ, RZ, RZ ;  /* 0x000000ffff167224 */ /* 0x000fce00078e00ff */
.L_x_6788:
[----:B-1----:R-:W1:Y:S01]  /*0d60*/  LDC.64 R4, c[0x0][0x398] ;  /* 0x0000e600ff047b82 */ /* 0x002e620000000a00 */
[--C-:B------:R-:W-:Y:S02]  /*0d70*/  LOP3.LUT R11, R20, 0xf, R3.reuse, 0xf8, !PT ;  /* 0x0000000f140b7812 */ /* 0x100fe400078ef803 */
[----:B0-----:R-:W-:-:S03]  /*0d80*/  SHF.R.U32.HI R8, RZ, 0x4, R3 ;  /* 0x00000004ff087819 */ /* 0x001fc60000011603 */
[----:B------:R-:W-:-:S07]  /*0d90*/  IMAD.IADD R11, R11, 0x1, R22 ;  /* 0x000000010b0b7824 */ /* 0x000fce00078e0216 */
.L_x_6786:
[----:B0-2---:R-:W-:-:S05]  /*0da0*/  IADD3 R6, PT, PT, R8, UR8, RZ ;  /* 0x0000000808067c10 */ /* 0x005fca000fffe0ff */
[----:B------:R-:W-:-:S04]  /*0db0*/  IMAD R7, R6, 0x80, R11 ;  /* 0x0000008006077824 */ /* 0x000fc800078e020b */
[----:B-1----:R-:W-:-:S06]  /*0dc0*/  IMAD.WIDE.U32 R6, R7, 0x4, R4 ;  /* 0x0000000407067825 */ /* 0x002fcc00078e0004 */
[----:B------:R-:W2:Y:S01]  /*0dd0*/  LDG.E R6, desc[UR10][R6.64] ;  /* 0x0000000a06067981 */ /* 0x000ea2000c1e1900 */
[----:B------:R-:W-:Y:S01]  /*0de0*/  IMAD R9, R8, 0x4, R19 ;  /* 0x0000000408097824 */ /* 0x000fe200078e0213 */
        /* <DEDUP_REMOVED lines=10> */
[----:B0-----:R-:W0:Y:S04]  /*0e90*/  LDS.128 R4, [R17+UR5] ;  /* 0x0000000511047984 */ /* 0x001e280008000c00 */
        /* <DEDUP_REMOVED lines=31> */
[----:B------:R-:W2:Y:S02]  /*1090*/  LDS R12, [R16+0x3c] ;  /* 0x00003c00100c7984 */ /* 0x000ea40000000800 */
[----:B------:R-:W-:-:S04]  /*10a0*/  @!P0 IADD3 R24, PT, PT, R24, 0x900, RZ ;  /* 0x0000090018188810 */ /* 0x000fc80007ffe0ff */
        /* <DEDUP_REMOVED lines=13> */
.L_x_6787:
[----:B------:R-:W-:-:S05]  /*1180*/  VIADD R22, R22, 0x10 ;  /* 0x0000001016167836 */ /* 0x000fca0000000000 */
[----:B------:R-:W-:-:S13]  /*1190*/  ISETP.GE.U32.AND P0, PT, R22, 0x40, PT ;  /* 0x000000401600780c */ /* 0x000fda0003f06070 */
[----:B------:R-:W-:Y:S05]  /*11a0*/  @!P0 BRA `(.L_x_6788) ;  /* 0xfffffff800ec8947 */ /* 0x000fea000383ffff */
[----:B------:R-:W-:Y:S01]  /*11b0*/  ISETP.GT.U32.AND P0, PT, R3, 0x3f, PT ;  /* 0x0000003f0300780c */ /* 0x000fe20003f04070 */
[----:B------:R-:W-:Y:S05]  /*11c0*/  WARPSYNC.ALL ;  /* 0x0000000000007948 */ /* 0x000fea0003800000 */
[----:B------:R-:W-:Y:S06]  /*11d0*/  BAR.SYNC.DEFER_BLOCKING 0x0 ;  /* 0x0000000000007b1d */ /* 0x000fec0000010000 */
[----:B------:R-:W-:Y:S04]  /*11e0*/  BSSY.RECONVERGENT B0, `(.L_x_6789) ;  /* 0x0000043000007945 */ /* 0x000fe80003800200 */
[----:B------:R-:W-:Y:S05]  /*11f0*/  @P0 BRA `(.L_x_6790) ;  /* 0x0000000400040947 */ /* 0x000fea0003800000 */
[----:B-1----:R-:W-:Y:S01]  /*1200*/  LOP3.LUT R8, R18, 0x3, RZ, 0xc0, !PT ;  /* 0x0000000312087812 */ /* 0x002fe200078ec0ff */
[----:B------:R-:W-:Y:S01]  /*1210*/  BSSY.RECONVERGENT B1, `(.L_x_6791) ;  /* 0x0000021000017945 */ /* 0x000fe20003800200 */
[----:B------:R-:W-:Y:S01]  /*1220*/  SHF.L.U32 R15, R2, 0x2, RZ ;  /* 0x00000002020f7819 */ /* 0x000fe200000006ff */
[----:B------:R-:W-:Y:S01]  /*1230*/  IMAD R14, R21, 0x80, R20 ;  /* 0x00000080150e7824 */ /* 0x000fe200078e0214 */
[----:B------:R-:W-:Y:S01]  /*1240*/  ISETP.NE.AND P0, PT, R8, 0x3, PT ;  /* 0x000000030800780c */ /* 0x000fe20003f05270 */
[----:B------:R-:W-:-:S12]  /*1250*/  IMAD.MOV.U32 R22, RZ, RZ, R3 ;  /* 0x000000ffff167224 */ /* 0x000fd800078e0003 */
[----:B------:R-:W-:Y:S05]  /*1260*/  @!P0 BRA `(.L_x_6792) ;  /* 0x00000000006c8947 */ /* 0x000fea0003800000 */
[----:B------:R-:W1:Y:S01]  /*1270*/  S2UR UR7, SR_CgaCtaId ;  /* 0x00000000000779c3 */ /* 0x000e620000008800 */
[----:B------:R-:W-:Y:S01]  /*1280*/  UMOV UR6, 0x400 ;  /* 0x0000040000067882 */ /* 0x000fe20000000000 */
[----:B------:R-:W-:Y:S01]  /*1290*/  IADD3 R7, PT, PT, R14, R3, RZ ;  /* 0x000000030e077210 */ /* 0x000fe20007ffe0ff */
[----:B------:R-:W-:-:S05]  /*12a0*/  UIADD3 UR6, UPT, UPT, UR6, 0x900, URZ ;  /* 0x0000090006067890 */ /* 0x000fca000fffe0ff */
[----:B------:R-:W2:Y:S01]  /*12b0*/  LDC.64 R4, c[0x0][0x3a0] ;  /* 0x0000e800ff047b82 */ /* 0x000ea20000000a00 */
[----:B-1----:R-:W-:-:S06]  /*12c0*/  ULEA UR6, UR7, UR6, 0x18 ;  /* 0x0000000607067291 */ /* 0x002fcc000f8ec0ff */
[----:B0-----:R-:W-:Y:S02]  /*12d0*/  LEA R6, R3, UR6, 0x2 ;  /* 0x0000000603067c11 */ /* 0x001fe4000f8e10ff */
[----:B------:R-:W-:Y:S01]  /*12e0*/  ISETP.NE.AND P0, PT, R8, RZ, PT ;  /* 0x000000ff0800720c */ /* 0x000fe20003f05270 */
[----:B--2---:R-:W-:Y:S02]  /*12f0*/  IMAD.WIDE R4, R7, 0x4, R4 ;  /* 0x0000000407047825 */ /* 0x004fe400078e0204 */
[----:B------:R-:W0:Y:S02]  /*1300*/  LDS R9, [R6] ;  /* 0x0000000006097984 */ /* 0x000e240000000800 */
[----:B------:R-:W-:Y:S02]  /*1310*/  IMAD.IADD R22, R3, 0x1, R2 ;  /* 0x0000000103167824 */ /* 0x000fe400078e0202 */
[----:B0-----:R1:W-:Y:S06]  /*1320*/  REDG.E.ADD.STRONG.GPU desc[UR10][R4.64], R9 ;  /* 0x000000090400798e */ /* 0x0013ec000c12e10a */
[----:B------:R-:W-:Y:S05]  /*1330*/  @!P0 BRA `(.L_x_6792) ;  /* 0x0000000000388947 */ /* 0x000fea0003800000 */
[C---:B------:R-:W-:Y:S01]  /*1340*/  IMAD.IADD R6, R15.reuse, 0x1, R6 ;  /* 0x000000010f067824 */ /* 0x040fe200078e0206 */
[----:B-1----:R-:W-:-:S04]  /*1350*/  IADD3 R4, P0, PT, R15, R4, RZ ;  /* 0x000000040f047210 */ /* 0x002fc80007f1e0ff */
[----:B------:R-:W0:Y:S01]  /*1360*/  LDS R7, [R6] ;  /* 0x0000000006077984 */ /* 0x000e220000000800 */
[----:B------:R-:W-:Y:S02]  /*1370*/  IADD3.X R5, PT, PT, RZ, R5, RZ, P0, !PT ;  /* 0x00000005ff057210 */ /* 0x000fe400007fe4ff */
[----:B------:R-:W-:Y:S01]  /*1380*/  ISETP.NE.AND P0, PT, R8, 0x1, PT ;  /* 0x000000010800780c */ /* 0x000fe20003f05270 */
[----:B------:R-:W-:Y:S02]  /*1390*/  IMAD.IADD R22, R22, 0x1, R2 ;  /* 0x0000000116167824 */ /* 0x000fe400078e0202 */
[----:B0-----:R2:W-:Y:S10]  /*13a0*/  REDG.E.ADD.STRONG.GPU desc[UR10][R4.64], R7 ;  /* 0x000000070400798e */ /* 0x0015f4000c12e10a */
[----:B------:R-:W-:Y:S05]  /*13b0*/  @!P0 BRA `(.L_x_6792) ;  /* 0x0000000000188947 */ /* 0x000fea0003800000 */
[C---:B--2---:R-:W-:Y:S01]  /*13c0*/  IMAD.IADD R7, R15.reuse, 0x1, R6 ;  /* 0x000000010f077824 */ /* 0x044fe200078e0206 */
[----:B------:R-:W-:-:S04]  /*13d0*/  IADD3 R4, P0, PT, R15, R4, RZ ;  /* 0x000000040f047210 */ /* 0x000fc80007f1e0ff */
[----:B------:R-:W-:Y:S01]  /*13e0*/  IADD3.X R5, PT, PT, RZ, R5, RZ, P0, !PT ;  /* 0x00000005ff057210 */ /* 0x000fe200007fe4ff */
[----:B------:R-:W0:Y:S04]  /*13f0*/  LDS R7, [R7] ;  /* 0x0000000007077984 */ /* 0x000e280000000800 */
[----:B0-----:R3:W-:Y:S01]  /*1400*/  REDG.E.ADD.STRONG.GPU desc[UR10][R4.64], R7 ;  /* 0x000000070400798e */ /* 0x0017e2000c12e10a */
[----:B------:R-:W-:-:S07]  /*1410*/  IMAD.IADD R22, R22, 0x1, R2 ;  /* 0x0000000116167824 */ /* 0x000fce00078e0202 */
.L_x_6792:
[----:B------:R-:W-:Y:S05]  /*1420*/  BSYNC.RECONVERGENT B1 ;  /* 0x0000000000017941 */ /* 0x000fea0003800200 */
.L_x_6791:
[----:B------:R-:W-:-:S13]  /*1430*/  ISETP.GE.U32.AND P0, PT, R18, 0x3, PT ;  /* 0x000000031200780c */ /* 0x000fda0003f06070 */
[----:B------:R-:W-:Y:S05]  /*1440*/  @!P0 BRA `(.L_x_6790) ;  /* 0x0000000000708947 */ /* 0x000fea0003800000 */
[----:B------:R-:W4:Y:S01]  /*1450*/  S2R R23, SR_CgaCtaId ;  /* 0x0000000000177919 */ /* 0x000f220000008800 */
[----:B-123--:R-:W1:Y:S01]  /*1460*/  LDC.64 R4, c[0x0][0x3a0] ;  /* 0x0000e800ff047b82 */ /* 0x00ee620000000a00 */
[----:B0-----:R-:W-:-:S05]  /*1470*/  MOV R6, 0x400 ;  /* 0x0000040000067802 */ /* 0x001fca0000000f00 */
[----:B------:R-:W-:-:S05]  /*1480*/  VIADD R6, R6, 0x900 ;  /* 0x0000090006067836 */ /* 0x000fca0000000000 */
[----:B----4-:R-:W-:-:S07]  /*1490*/  LEA R23, R23, R6, 0x18 ;  /* 0x0000000617177211 */ /* 0x010fce00078ec0ff */
.L_x_6793:
[----:B0-----:R-:W-:Y:S01]  /*14a0*/  LEA R12, R22, R23, 0x2 ;  /* 0x00000017160c7211 */ /* 0x001fe200078e10ff */
[----:B------:R-:W-:-:S04]  /*14b0*/  IMAD.IADD R11, R14, 0x1, R22 ;  /* 0x000000010e0b7824 */ /* 0x000fc800078e0216 */
[----:B------:R-:W-:Y:S01]  /*14c0*/  IMAD.IADD R24, R15, 0x1, R12 ;  /* 0x000000010f187824 */ /* 0x000fe200078e020c */
[----:B------:R0:W2:Y:S01]  /*14d0*/  LDS R27, [R12] ;  /* 0x000000000c1b7984 */ /* 0x0000a20000000800 */
[----:B-1----:R-:W-:-:S03]  /*14e0*/  IMAD.WIDE R10, R11, 0x4, R4 ;  /* 0x000000040b0a7825 */ /* 0x002fc600078e0204 */
[----:B------:R-:W1:Y:S01]  /*14f0*/  LDS R25, [R24] ;  /* 0x0000000018197984 */ /* 0x000e620000000800 */
[C---:B------:R-:W-:Y:S01]  /*1500*/  IMAD.IADD R26, R15.reuse, 0x1, R24 ;  /* 0x000000010f1a7824 */ /* 0x040fe200078e0218 */
[----:B------:R-:W-:-:S04]  /*1510*/  IADD3 R6, P0, PT, R15, R10, RZ ;  /* 0x0000000a0f067210 */ /* 0x000fc80007f1e0ff */
[C---:B------:R-:W-:Y:S01]  /*1520*/  IADD3 R28, PT, PT, R15.reuse, R26, RZ ;  /* 0x0000001a0f1c7210 */ /* 0x040fe20007ffe0ff */
[----:B------:R-:W3:Y:S01]  /*1530*/  LDS R29, [R26] ;  /* 0x000000001a1d7984 */ /* 0x000ee20000000800 */
[----:B------:R-:W-:Y:S01]  /*1540*/  IMAD.X R7, RZ, RZ, R11, P0 ;  /* 0x000000ffff077224 */ /* 0x000fe200000e060b */
[----:B------:R-:W-:-:S03]  /*1550*/  IADD3 R8, P0, PT, R15, R6, RZ ;  /* 0x000000060f087210 */ /* 0x000fc60007f1e0ff */
[----:B------:R-:W4:Y:S01]  /*1560*/  LDS R28, [R28] ;  /* 0x000000001c1c7984 */ /* 0x000f220000000800 */
[----:B------:R-:W-:Y:S01]  /*1570*/  IADD3.X R9, PT, PT, RZ, R7, RZ, P0, !PT ;  /* 0x00000007ff097210 */ /* 0x000fe200007fe4ff */
[C---:B------:R-:W-:Y:S01]  /*1580*/  IMAD.IADD R22, R15.reuse, 0x1, R22 ;  /* 0x000000010f167824 */ /* 0x040fe200078e0216 */
[----:B0-----:R-:W-:-:S05]  /*1590*/  IADD3 R12, P0, PT, R15, R8, RZ ;  /* 0x000000080f0c7210 */ /* 0x001fca0007f1e0ff */
[----:B------:R-:W-:Y:S01]  /*15a0*/  IMAD.X R13, RZ, RZ, R9, P0 ;  /* 0x000000ffff0d7224 */ /* 0x000fe200000e0609 */
[----:B------:R-:W-:Y:S01]  /*15b0*/  ISETP.GE.U32.AND P0, PT, R22, 0x40, PT ;  /* 0x000000401600780c */ /* 0x000fe20003f06070 */
[----:B--2---:R0:W-:Y:S04]  /*15c0*/  REDG.E.ADD.STRONG.GPU desc[UR10][R10.64], R27 ;  /* 0x0000001b0a00798e */ /* 0x0041e8000c12e10a */
[----:B-1----:R0:W-:Y:S04]  /*15d0*/  REDG.E.ADD.STRONG.GPU desc[UR10][R6.64], R25 ;  /* 0x000000190600798e */ /* 0x0021e8000c12e10a */
[----:B---3--:R0:W-:Y:S04]  /*15e0*/  REDG.E.ADD.STRONG.GPU desc[UR10][R8.64], R29 ;  /* 0x0000001d0800798e */ /* 0x0081e8000c12e10a */
[----:B----4-:R0:W-:Y:S01]  /*15f0*/  REDG.E.ADD.STRONG.GPU desc[UR10][R12.64], R28 ;  /* 0x0000001c0c00798e */ /* 0x0101e2000c12e10a */
[----:B------:R-:W-:Y:S05]  /*1600*/  @!P0 BRA `(.L_x_6793) ;  /* 0xfffffffc00a48947 */ /* 0x000fea000383ffff */
.L_x_6790:
[----:B------:R-:W-:Y:S05]  /*1610*/  BSYNC.RECONVERGENT B0 ;  /* 0x0000000000007941 */ /* 0x000fea0003800200 */
.L_x_6789:
[C---:B-123--:R-:W-:Y:S01]  /*1620*/  IMAD.SHL.U32 R4, R0.reuse, 0x4, RZ ;  /* 0x0000000400047824 */ /* 0x04efe200078e00ff */
[----:B------:R-:W-:-:S04]  /*1630*/  IADD3 R21, PT, PT, R0, R21, RZ ;  /* 0x0000001500157210 */ /* 0x000fc80007ffe0ff */
[----:B------:R-:W-:-:S13]  /*1640*/  ISETP.GE.U32.AND P0, PT, R21, R4, PT ;  /* 0x000000041500720c */ /* 0x000fda0003f06070 */
[----:B------:R-:W-:Y:S05]  /*1650*/  @!P0 BRA `(.L_x_6794) ;  /* 0xffffffec003c8947 */ /* 0x000fea000383ffff */
[----:B------:R-:W-:Y:S05]  /*1660*/  EXIT ;  /* 0x000000000000794d */ /* 0x000fea0003800000 */
.L_x_6795:
        /* <DEDUP_REMOVED lines=9> */
.L_x_39383:


//--------------------- .text._Z9cuda_gemmIiLi128ELi4ELi1ELi128ELi128ELi128ELi64ELi1ELi0EEviiiPT_S1_S1_iii --------------------------
	.section	.text._Z9cuda_gemmIiLi128ELi4ELi1ELi128ELi128ELi128ELi64ELi1ELi0EEviiiPT_S1_S1_iii,"ax",@progbits
	.align	128
        .global         _Z9cuda_gemmIiLi128ELi4ELi1ELi128ELi128ELi128ELi64ELi1ELi0EEviiiPT_S1_S1_iii
        .type           _Z9cuda_gemmIiLi128ELi4ELi1ELi128ELi128ELi128ELi64ELi1ELi0EEviiiPT_S1_S1_iii,@function
        .size           _Z9cuda_gemmIiLi128ELi4ELi1ELi128ELi128ELi128ELi64ELi1ELi0EEviiiPT_S1_S1_iii,(.L_x_38681 - _Z9cuda_gemmIiLi128ELi4ELi1ELi128ELi128ELi128ELi64ELi1ELi0EEviiiPT_S1_S1_iii)
        .other          _Z9cuda_gemmIiLi128ELi4ELi1ELi128ELi128ELi128ELi64ELi1ELi0EEviiiPT_S1_S1_iii,@"STO_CUDA_ENTRY STV_DEFAULT"
_Z9cuda_gemmIiLi128ELi4ELi1ELi128ELi128ELi128ELi64ELi1ELi0EEviiiPT_S1_S1_iii:
.text._Z9cuda_gemmIiLi128ELi4ELi1ELi128ELi128ELi128ELi64ELi1ELi0EEviiiPT_S1_S1_iii:
[----:B------:R-:W0:Y:S01]  /*0000*/  LDC R1, c[0x0][0x37c] ;  /* 0x0000df00ff017b82 */ /* 0x000e220000000800 */
[----:B------:R-:W1:Y:S07]  /*0010*/  LDCU UR7, c[0x0][0x3ac] ;  /* 0x00007580ff0777ac */ /* 0x000e6e0008000800 */
[----:B------:R-:W2:Y:S01]  /*0020*/  S2UR UR6, SR_CTAID.Y ;  /* 0x00000000000679c3 */ /* 0x000ea20000002600 */
        /* <DEDUP_REMOVED lines=11> */
[----:B------:R-:W-:-:S12]  /*00e0*/  IMAD R7, R4, R5, RZ ;  /* 0x0000000504077224 */ /* 0x000fd800078e02ff */
        /* <DEDUP_REMOVED lines=13> */
[----:B------:R-:W0:Y:S11]  /*01c0*/  LDC R0, c[0x0][0x374] ;  /* 0x0000dd00ff007b82 */ /* 0x000e360000000800 */
[----:B------:R-:W-:-:S05]  /*01d0*/  VOTEU.ANY UP1, P0 ;  /* 0x0000000000ff7886 */ /* 0x000fca0000020100 */
[----:B------:R-:W-:Y:S02]  /*01e0*/  @UP1 UIADD3 UR5, UPT, UPT, UR5, 0x1, URZ ;  /* 0x0000000105051890 */ /* 0x000fe4000fffe0ff */
[----:B------:R-:W-:-:S05]  /*01f0*/  UISETP.NE.AND UP1, UPT, UR7, URZ, UPT ;  /* 0x000000ff0700728c */ /* 0x000fca000bf25270 */
[----:B------:R-:W-:Y:S01]  /*0200*/  UMOV UR8, UR5 ;  /* 0x0000000500087c82 */ /* 0x000fe20008000000 */
[----:B0-----:R-:W-:Y:S01]  /*0210*/  IMAD.SHL.U32 R0, R0, 0x4, RZ ;  /* 0x0000000400007824 */ /* 0x001fe200078e00ff */
[----:B------:R-:W-:-:S04]  /*0220*/  @!UP0 UIADD3 UR8, UPT, UPT, -UR8, URZ, URZ ;  /* 0x000000ff08088290 */ /* 0x000fc8000fffe1ff */
[----:B------:R-:W-:Y:S01]  /*0230*/  @!UP1 ULOP3.LUT UR8, URZ, UR7, URZ, 0x33, !UPT ;  /* 0x00000007ff089292 */ /* 0x000fe2000f8e33ff */
[----:B--2---:R-:W-:-:S03]  /*0240*/  ISETP.LE.U32.AND P0, PT, R0, UR6, PT ;  /* 0x0000000600007c0c */ /* 0x004fc6000bf03070 */
[----:B------:R-:W-:-:S04]  /*0250*/  UISETP.LT.AND UP0, UPT, UR8, 0x40, UPT ;  /* 0x000000400800788c */ /* 0x000fc8000bf01270 */
[----:B------:R-:W-:-:S04]  /*0260*/  USEL UR4, UR8, 0x40, UP0 ;  /* 0x0000004008047887 */ /* 0x000fc80008000000 */
[----:B------:R-:W-:Y:S02]  /*0270*/  USHF.L.U32 UR4, UR4, 0x1, URZ ;  /* 0x0000000104047899 */ /* 0x000fe400080006ff */
[----:B------:R-:W-:Y:S10]  /*0280*/  @P0 EXIT ;  /* 0x000000000000094d */ /* 0x000ff40003800000 */
[----:B------:R-:W0:Y:S01]  /*0290*/  I2F.U32.RP R0, UR4 ;  /* 0x0000000400007d06 */ /* 0x000e220008209000 */
[----:B------:R-:W1:Y:S01]  /*02a0*/  LDCU UR11, c[0x0][0x360] ;  /* 0x00006c00ff0b77ac */ /* 0x000e620008000800 */
[----:B------:R-:W2:Y:S01]  /*02b0*/  S2R R25, SR_TID.X ;  /* 0x0000000000197919 */ /* 0x000ea20000002100 */
[----:B------:R-:W-:Y:S02]  /*02c0*/  IADD3 R7, PT, PT, RZ, -UR4, RZ ;  /* 0x80000004ff077c10 */ /* 0x000fe4000fffe0ff */
[----:B------:R-:W-:Y:S01]  /*02d0*/  ISETP.NE.U32.AND P2, PT, RZ, UR4, PT ;  /* 0x00000004ff007c0c */ /* 0x000fe2000bf45070 */
[----:B------:R-:W3:Y:S01]  /*02e0*/  S2R R20, SR_CTAID.X ;  /* 0x0000000000147919 */ /* 0x000ee20000002500 */
[----:B------:R-:W-:Y:S01]  /*02f0*/  MOV R18, UR7 ;  /* 0x0000000700127c02 */ /* 0x000fe20008000f00 */
[----:B------:R-:W-:Y:S01]  /*0300*/  UPRMT UR9, UR4, 0x9910, URZ ;  /* 0x0000991004097896 */ /* 0x000fe200080000ff */
[----:B0-----:R-:W0:Y:S08]  /*0310*/  MUFU.RCP R0, R0 ;  /* 0x0000000000007308 */ /* 0x001e300000001000 */
[----:B-1----:R-:W1:Y:S01]  /*0320*/  I2F.U32.RP R6, UR11 ;  /* 0x0000000b00067d06 */ /* 0x002e620008209000 */
[----:B0-----:R-:W-:-:S02]  /*0330*/  VIADD R2, R0, 0xffffffe ;  /* 0x0ffffffe00027836 */ /* 0x001fc40000000000 */
[----:B--2---:R-:W-:-:S05]  /*0340*/  IMAD.SHL.U32 R41, R25, 0x10, RZ ;  /* 0x0000001019297824 */ /* 0x004fca00078e00ff */
[----:B------:R0:W2:Y:S01]  /*0350*/  F2I.FTZ.U32.TRUNC.NTZ R3, R2 ;  /* 0x0000000200037305 */ /* 0x0000a2000021f000 */
[----:B------:R-:W-:-:S07]  /*0360*/  LOP3.LUT R41, R41, 0x10, RZ, 0xc0, !PT ;  /* 0x0000001029297812 */ /* 0x000fce00078ec0ff */
[----:B-1----:R-:W1:Y:S01]  /*0370*/  MUFU.RCP R6, R6 ;  /* 0x0000000600067308 */ /* 0x002e620000001000 */
[----:B0-----:R-:W-:Y:S02]  /*0380*/  IMAD.MOV.U32 R2, RZ, RZ, RZ ;  /* 0x000000ffff027224 */ /* 0x001fe400078e00ff */
[----:B--2---:R-:W-:-:S04]  /*0390*/  IMAD R7, R7, R3, RZ ;  /* 0x0000000307077224 */ /* 0x004fc800078e02ff */
[----:B------:R-:W-:-:S04]  /*03a0*/  IMAD.HI.U32 R0, R3, R7, R2 ;  /* 0x0000000703007227 */ /* 0x000fc800078e0002 */
[----:B-1----:R-:W-:Y:S02]  /*03b0*/  VIADD R4, R6, 0xffffffe ;  /* 0x0ffffffe06047836 */ /* 0x002fe40000000000 */
[----:B------:R-:W-:Y:S02]  /*03c0*/  IMAD.HI.U32 R0, R0, R25, RZ ;  /* 0x0000001900007227 */ /* 0x000fe400078e00ff */
[----:B------:R0:W1:Y:S02]  /*03d0*/  F2I.FTZ.U32.TRUNC.NTZ R5, R4 ;  /* 0x0000000400057305 */ /* 0x000064000021f000 */
[----:B------:R-:W-:-:S04]  /*03e0*/  IMAD.MOV R3, RZ, RZ, -R0 ;  /* 0x000000ffff037224 */ /* 0x000fc800078e0a00 */
[----:B------:R-:W-:Y:S01]  /*03f0*/  IMAD R2, R3, UR4, R25 ;  /* 0x0000000403027c24 */ /* 0x000fe2000f8e0219 */
[----:B------:R-:W-:Y:S01]  /*0400*/  IADD3 R3, PT, PT, R25, UR11, RZ ;  /* 0x0000000b19037c10 */ /* 0x000fe2000fffe0ff */
[----:B0-----:R-:W-:-:S03]  /*0410*/  IMAD.MOV.U32 R4, RZ, RZ, RZ ;  /* 0x000000ffff047224 */ /* 0x001fc600078e00ff */
[C---:B------:R-:W-:Y:S02]  /*0420*/  ISETP.GE.U32.AND P1, PT, R3.reuse, 0x40, PT ;  /* 0x000000400300780c */ /* 0x040fe40003f26070 */
[----:B------:R-:W-:Y:S01]  /*0430*/  ISETP.GE.U32.AND P0, PT, R2, UR4, PT ;  /* 0x0000000402007c0c */ /* 0x000fe2000bf06070 */
[----:B-1----:R-:W-:Y:S01]  /*0440*/  IMAD.MOV R9, RZ, RZ, -R5 ;  /* 0x000000ffff097224 */ /* 0x002fe200078e0a05 */
[----:B------:R-:W-:Y:S02]  /*0450*/  VIMNMX.U32 R6, PT, PT, R3, 0x40, !PT ;  /* 0x0000004003067848 */ /* 0x000fe40007fe0000 */
[----:B------:R-:W-:Y:S01]  /*0460*/  SEL R7, RZ, 0x1, P1 ;  /* 0x00000001ff077807 */ /* 0x000fe20000800000 */
[----:B------:R-:W-:-:S03]  /*0470*/  IMAD R9, R9, UR11, RZ ;  /* 0x0000000b09097c24 */ /* 0x000fc6000f8e02ff */
[----:B------:R-:W-:Y:S01]  /*0480*/  IADD3 R6, PT, PT, R6, -R3, -R7 ;  /* 0x8000000306067210 */ /* 0x000fe20007ffe807 */
[----:B------:R-:W-:Y:S02]  /*0490*/  IMAD.HI.U32 R5, R5, R9, R4 ;  /* 0x0000000905057227 */ /* 0x000fe400078e0004 */
[----:B------:R-:W0:Y:S02]  /*04a0*/  S2R R4, SR_CgaCtaId ;  /* 0x0000000000047919 */ /* 0x000e240000008800 */
[----:B------:R-:W-:Y:S02]  /*04b0*/  @P0 VIADD R2, R2, -UR4 ;  /* 0x8000000402020c36 */ /* 0x000fe40008000000 */
[----:B------:R-:W-:-:S03]  /*04c0*/  IMAD.HI.U32 R8, R5, R6, RZ ;  /* 0x0000000605087227 */ /* 0x000fc600078e00ff */
[----:B------:R-:W-:Y:S01]  /*04d0*/  ISETP.GE.U32.AND P1, PT, R2, UR4, PT ;  /* 0x0000000402007c0c */ /* 0x000fe2000bf26070 */
[----:B------:R-:W-:Y:S02]  /*04e0*/  IMAD.MOV R3, RZ, RZ, -R8 ;  /* 0x000000ffff037224 */ /* 0x000fe400078e0a08 */
[----:B------:R-:W-:Y:S02]  /*04f0*/  @P0 VIADD R0, R0, 0x1 ;  /* 0x0000000100000836 */ /* 0x000fe40000000000 */
[----:B------:R-:W-:Y:S01]  /*0500*/  IMAD R6, R3, UR11, R6 ;  /* 0x0000000b03067c24 */ /* 0x000fe2000f8e0206 */
[----:B------:R-:W-:-:S04]  /*0510*/  MOV R3, 0x400 ;  /* 0x0000040000037802 */ /* 0x000fc80000000f00 */
[----:B------:R-:W-:-:S03]  /*0520*/  ISETP.GE.U32.AND P0, PT, R6, UR11, PT ;  /* 0x0000000b06007c0c */ /* 0x000fc6000bf06070 */
[----:B------:R-:W-:Y:S02]  /*0530*/  @P1 IADD3 R0, PT, PT, R0, 0x1, RZ ;  /* 0x0000000100001810 */ /* 0x000fe40007ffe0ff */
[----:B------:R-:W-:Y:S02]  /*0540*/  @!P2 LOP3.LUT R0, RZ, UR4, RZ, 0x33, !PT ;  /* 0x00000004ff00ac12 */ /* 0x000fe4000f8e33ff */
[----:B------:R-:W-:-:S03]  /*0550*/  ISETP.NE.U32.AND P2, PT, RZ, UR11, PT ;  /* 0x0000000bff007c0c */ /* 0x000fc6000bf45070 */
[----:B------:R-:W-:-:S03]  /*0560*/  IMAD.MOV R2, RZ, RZ, -R0 ;  /* 0x000000ffff027224 */ /* 0x000fc600078e0a00 */
[----:B------:R-:W-:Y:S02]  /*0570*/  @P0 VIADD R6, R6, -UR11 ;  /* 0x8000000b06060c36 */ /* 0x000fe40008000000 */
[----:B------:R-:W-:Y:S01]  /*0580*/  IMAD R2, R2, UR4, R25 ;  /* 0x0000000402027c24 */ /* 0x000fe2000f8e0219 */
[----:B0-----:R-:W-:Y:S01]  /*0590*/  LEA R4, R4, R3, 0x18 ;  /* 0x0000000304047211 */ /* 0x001fe200078ec0ff */
[----:B------:R-:W-:Y:S01]  /*05a0*/  @P0 VIADD R8, R8, 0x1 ;  /* 0x0000000108080836 */ /* 0x000fe20000000000 */
[----:B------:R-:W-:Y:S01]  /*05b0*/  ISETP.GE.U32.AND P1, PT, R6, UR11, PT ;  /* 0x0000000b06007c0c */ /* 0x000fe2000bf26070 */
[----:B------:R-:W-:Y:S01]  /*05c0*/  UMOV UR4, UR6 ;  /* 0x0000000600047c82 */ /* 0x000fe20008000000 */
[----:B------:R-:W-:Y:S02]  /*05d0*/  SHF.R.U32.HI R2, RZ, 0x1, R2 ;  /* 0x00000001ff027819 */ /* 0x000fe40000011602 */
[----:B------:R-:W-:Y:S02]  /*05e0*/  LOP3.LUT R3, R25, 0xf, RZ, 0xc0, !PT ;  /* 0x0000000f19037812 */ /* 0x000fe400078ec0ff */
[C---:B------:R-:W-:Y:S01]  /*05f0*/  LOP3.LUT R19, R2.reuse, 0xf, RZ, 0xc0, !PT ;  /* 0x0000000f02137812 */ /* 0x040fe200078ec0ff */
[C---:B------:R-:W-:Y:S01]  /*0600*/  VIADD R27, R2.reuse, 0x9 ;  /* 0x00000009021b7836 */ /* 0x040fe20000000000 */
[C---:B------:R-:W-:Y:S01]  /*0610*/  IADD3 R26, PT, PT, R2.reuse, 0x7, RZ ;  /* 0x00000007021a7810 */ /* 0x040fe20007ffe0ff */
[----:B------:R-:W-:Y:S01]  /*0620*/  IMAD R3, R3, 0x84, R4 ;  /* 0x0000008403037824 */ /* 0x000fe200078e0204 */
[C---:B------:R-:W-:Y:S01]  /*0630*/  IADD3 R13, PT, PT, R19.reuse, 0x9, RZ ;  /* 0x00000009130d7810 */ /* 0x040fe20007ffe0ff */
[C---:B------:R-:W-:Y:S01]  /*0640*/  VIADD R5, R19.reuse, 0x1 ;  /* 0x0000000113057836 */ /* 0x040fe20000000000 */
[----:B------:R-:W-:Y:S01]  /*0650*/  IADD3 R31, PT, PT, R2, 0xd, RZ ;  /* 0x0000000d021f7810 */ /* 0x000fe20007ffe0ff */
[----:B------:R-:W-:Y:S01]  /*0660*/  @P1 VIADD R8, R8, 0x1 ;  /* 0x0000000108081836 */ /* 0x000fe20000000000 */
[----:B------:R-:W-:Y:S01]  /*0670*/  @!P2 LOP3.LUT R8, RZ, UR11, RZ, 0x33, !PT ;  /* 0x0000000bff08ac12 */ /* 0x000fe2000f8e33ff */
[----:B------:R-:W-:Y:S01]  /*0680*/  VIADD R6, R19, 0x2 ;  /* 0x0000000213067836 */ /* 0x000fe20000000000 */
[----:B------:R-:W-:Y:S01]  /*0690*/  ISETP.GE.AND P0, PT, R5, UR7, PT ;  /* 0x0000000705007c0c */ /* 0x000fe2000bf06270 */
[----:B------:R-:W-:Y:S01]  /*06a0*/  VIADD R9, R19, 0x3 ;  /* 0x0000000313097836 */ /* 0x000fe20000000000 */
[----:B------:R0:W-:Y:S01]  /*06b0*/  STL [R1], R3 ;  /* 0x0000000301007387 */ /* 0x0001e20000100800 */
[----:B------:R-:W-:Y:S01]  /*06c0*/  IMAD.IADD R7, R7, 0x1, R8 ;  /* 0x0000000107077824 */ /* 0x000fe200078e0208 */
[----:B------:R-:W-:Y:S01]  /*06d0*/  SEL R4, R18, RZ, P0 ;  /* 0x000000ff12047207 */ /* 0x000fe20000000000 */
[C---:B------:R-:W-:Y:S01]  /*06e0*/  VIADD R10, R19.reuse, 0x5 ;  /* 0x00000005130a7836 */ /* 0x040fe20000000000 */
[----:B------:R-:W-:Y:S01]  /*06f0*/  ISETP.GE.AND P0, PT, R6, UR7, PT ;  /* 0x0000000706007c0c */ /* 0x000fe2000bf06270 */
[----:B------:R-:W-:Y:S01]  /*0700*/  VIADD R11, R19, 0x7 ;  /* 0x00000007130b7836 */ /* 0x000fe20000000000 */
[----:B------:R-:W-:Y:S01]  /*0710*/  ISETP.GE.AND P1, PT, R9, UR7, PT ;  /* 0x0000000709007c0c */ /* 0x000fe2000bf26270 */
[----:B------:R1:W-:Y:S01]  /*0720*/  STL [R1+0x4], R7 ;  /* 0x0000040701007387 */ /* 0x0003e20000100800 */
[C---:B------:R-:W-:Y:S01]  /*0730*/  VIADD R12, R19.reuse, 0x8 ;  /* 0x00000008130c7836 */ /* 0x040fe20000000000 */
[C---:B------:R-:W-:Y:S01]  /*0740*/  LOP3.LUT R48, R19.reuse, 0x8, RZ, 0x3c, !PT ;  /* 0x0000000813307812 */ /* 0x040fe200078e3cff */
[----:B------:R-:W-:Y:S01]  /*0750*/  VIADD R15, R19, 0xa ;  /* 0x0000000a130f7836 */ /* 0x000fe20000000000 */
[----:B0-----:R-:W-:Y:S01]  /*0760*/  IADD3 R3, PT, PT, R5, -R4, RZ ;  /* 0x8000000405037210 */ /* 0x001fe20007ffe0ff */
[C---:B------:R-:W-:Y:S01]  /*0770*/  VIADD R16, R19.reuse, 0xb ;  /* 0x0000000b13107836 */ /* 0x040fe20000000000 */
[C---:B------:R-:W-:Y:S01]  /*0780*/  SEL R5, R18.reuse, RZ, P0 ;  /* 0x000000ff12057207 */ /* 0x040fe20000000000 */
[C---:B------:R-:W-:Y:S01]  /*0790*/  VIADD R17, R19.reuse, 0xd ;  /* 0x0000000d13117836 */ /* 0x040fe20000000000 */
[----:B------:R-:W-:Y:S01]  /*07a0*/  SEL R8, R18, RZ, P1 ;  /* 0x000000ff12087207 */ /* 0x000fe20000800000 */
[C---:B------:R-:W-:Y:S01]  /*07b0*/  VIADD R21, R19.reuse, 0xe ;  /* 0x0000000e13157836 */ /* 0x040fe20000000000 */
[----:B------:R-:W-:Y:S01]  /*07c0*/  ISETP.GE.AND P1, PT, R10, UR7, PT ;  /* 0x000000070a007c0c */ /* 0x000fe2000bf26270 */
[----:B-1----:R-:W-:Y:S01]  /*07d0*/  VIADD R7, R19, 0x4 ;  /* 0x0000000413077836 */ /* 0x002fe20000000000 */
[----:B------:R-:W-:Y:S01]  /*07e0*/  LOP3.LUT R46, R26, 0xf, RZ, 0xc0, !PT ;  /* 0x0000000f1a2e7812 */ /* 0x000fe200078ec0ff */
[----:B------:R-:W-:Y:S01]  /*07f0*/  IMAD.IADD R4, R6, 0x1, -R5 ;  /* 0x0000000106047824 */ /* 0x000fe200078e0a05 */
[----:B------:R-:W-:Y:S01]  /*0800*/  LOP3.LUT R50, R27, 0xf, RZ, 0xc0, !PT ;  /* 0x0000000f1b327812 */ /* 0x000fe200078ec0ff */
[----:B------:R-:W-:Y:S01]  /*0810*/  IMAD.IADD R5, R9, 0x1, -R8 ;  /* 0x0000000109057824 */ /* 0x000fe200078e0a08 */
[----:B------:R-:W-:Y:S01]  /*0820*/  ISETP.GE.AND P0, PT, R7, UR7, PT ;  /* 0x0000000707007c0c */ /* 0x000fe2000bf06270 */
[C---:B------:R-:W-:Y:S01]  /*0830*/  VIADD R23, R19.reuse, 0xf ;  /* 0x0000000f13177836 */ /* 0x040fe20000000000 */
[----:B------:R-:W-:Y:S01]  /*0840*/  IADD3 R8, PT, PT, R19, 0x6, RZ ;  /* 0x0000000613087810 */ /* 0x000fe20007ffe0ff */
        /* <DEDUP_REMOVED lines=17> */
[----:B------:R-:W-:-:S02]  /*0960*/  SEL R11, R18, RZ, P0 ;  /* 0x000000ff120b7207 */ /* 0x000fc40000000000 */
[----:B------:R-:W-:Y:S02]  /*0970*/  SEL R14, R18, RZ, P1 ;  /* 0x000000ff120e7207 */ /* 0x000fe40000800000 */
[----:B------:R-:W-:Y:S02]  /*0980*/  IADD3 R10, PT, PT, R12, -R11, RZ ;  /* 0x8000000b0c0a7210 */ /* 0x000fe40007ffe0ff */
[----:B------:R-:W-:Y:S01]  /*0990*/  ISETP.GE.AND P0, PT, R15, UR7, PT ;  /* 0x000000070f007c0c */ /* 0x000fe2000bf06270 */
[----:B------:R-:W-:Y:S01]  /*09a0*/  IMAD.IADD R11, R13, 0x1, -R14 ;  /* 0x000000010d0b7824 */ /* 0x000fe200078e0a0e */
[----:B------:R-:W-:Y:S01]  /*09b0*/  ISETP.GE.AND P1, PT, R16, UR7, PT ;  /* 0x0000000710007c0c */ /* 0x000fe2000bf26270 */
[----:B------:R-:W-:Y:S01]  /*09c0*/  VIADD R14, R19, 0xc ;  /* 0x0000000c130e7836 */ /* 0x000fe20000000000 */
[C---:B------:R-:W-:Y:S02]  /*09d0*/  SEL R12, R18.reuse, RZ, P0 ;  /* 0x000000ff120c7207 */ /* 0x040fe40000000000 */
[----:B------:R-:W-:-:S02]  /*09e0*/  SEL R13, R18, RZ, P1 ;  /* 0x000000ff120d7207 */ /* 0x000fc40000800000 */
[----:B------:R-:W-:Y:S01]  /*09f0*/  ISETP.GE.AND P0, PT, R14, UR7, PT ;  /* 0x000000070e007c0c */ /* 0x000fe2000bf06270 */
[----:B------:R-:W-:Y:S01]  /*0a00*/  IMAD.IADD R12, R15, 0x1, -R12 ;  /* 0x000000010f0c7824 */ /* 0x000fe200078e0a0c */
[----:B------:R-:W-:Y:S02]  /*0a10*/  ISETP.GE.AND P1, PT, R17, UR7, PT ;  /* 0x0000000711007c0c */ /* 0x000fe4000bf26270 */
[----:B------:R-:W-:Y:S02]  /*0a20*/  IADD3 R13, PT, PT, R16, -R13, RZ ;  /* 0x8000000d100d7210 */ /* 0x000fe40007ffe0ff */
[C---:B------:R-:W-:Y:S02]  /*0a30*/  SEL R15, R18.reuse, RZ, P0 ;  /* 0x000000ff120f7207 */ /* 0x040fe40000000000 */
[----:B------:R-:W-:Y:S02]  /*0a40*/  SEL R16, R18, RZ, P1 ;  /* 0x000000ff12107207 */ /* 0x000fe40000800000 */
[----:B------:R-:W-:Y:S01]  /*0a50*/  ISETP.GE.AND P0, PT, R21, UR7, PT ;  /* 0x0000000715007c0c */ /* 0x000fe2000bf06270 */
[----:B------:R-:W-:Y:S01]  /*0a60*/  IMAD.IADD R14, R14, 0x1, -R15 ;  /* 0x000000010e0e7824 */ /* 0x000fe200078e0a0f */
[----:B------:R-:W-:Y:S01]  /*0a70*/  ISETP.GE.AND P1, PT, R23, UR7, PT ;  /* 0x0000000717007c0c */ /* 0x000fe2000bf26270 */
[----:B------:R-:W-:Y:S01]  /*0a80*/  IMAD.IADD R15, R17, 0x1, -R16 ;  /* 0x00000001110f7824 */ /* 0x000fe200078e0a10 */
[----:B---3--:R-:W-:-:S02]  /*0a90*/  SHF.L.U32 R16, R20, 0x6, RZ ;  /* 0x0000000614107819 */ /* 0x008fc400000006ff */
[C---:B------:R-:W-:Y:S02]  /*0aa0*/  SEL R22, R18.reuse, RZ, P0 ;  /* 0x000000ff12167207 */ /* 0x040fe40000000000 */
[----:B------:R-:W-:Y:S02]  /*0ab0*/  SEL R24, R18, RZ, P1 ;  /* 0x000000ff12187207 */ /* 0x000fe40000800000 */
[----:B------:R-:W-:Y:S01]  /*0ac0*/  LOP3.LUT R20, R16, 0x40, RZ, 0xc0, !PT ;  /* 0x0000004010147812 */ /* 0x000fe200078ec0ff */
[----:B------:R-:W-:Y:S01]  /*0ad0*/  IMAD.IADD R16, R21, 0x1, -R22 ;  /* 0x0000000115107824 */ /* 0x000fe200078e0a16 */
[----:B------:R-:W-:Y:S01]  /*0ae0*/  ISETP.GE.AND P0, PT, R19, UR7, PT ;  /* 0x0000000713007c0c */ /* 0x000fe2000bf06270 */
[----:B------:R-:W-:Y:S01]  /*0af0*/  IMAD.IADD R17, R23, 0x1, -R24 ;  /* 0x0000000117117824 */ /* 0x000fe200078e0a18 */
[----:B------:R-:W-:Y:S01]  /*0b00*/  LOP3.LUT R21, R20, 0xf, R25, 0xf8, !PT ;  /* 0x0000000f14157812 */ /* 0x000fe200078ef819 */
[C---:B------:R-:W-:Y:S01]  /*0b10*/  VIADD R20, R2.reuse, 0x1 ;  /* 0x0000000102147836 */ /* 0x040fe20000000000 */
[C---:B------:R-:W-:Y:S01]  /*0b20*/  IADD3 R21, PT, PT, R2.reuse, 0x2, RZ ;  /* 0x0000000202157810 */ /* 0x040fe20007ffe0ff */
[----:B------:R-:W-:Y:S01]  /*0b30*/  VIADD R22, R2, 0x3 ;  /* 0x0000000302167836 */ /* 0x000fe20000000000 */
[----:B------:R-:W-:Y:S01]  /*0b40*/  SEL R18, R18, RZ, P0 ;  /* 0x000000ff12127207 */ /* 0x000fe20000000000 */
[----:B------:R-:W-:Y:S01]  /*0b50*/  VIADD R23, R2, 0x4 ;  /* 0x0000000402177836 */ /* 0x000fe20000000000 */
[----:B------:R-:W-:Y:S01]  /*0b60*/  LOP3.LUT R34, R20, 0xf, RZ, 0xc0, !PT ;  /* 0x0000000f14227812 */ /* 0x000fe200078ec0ff */
[C---:B------:R-:W-:Y:S01]  /*0b70*/  VIADD R24, R2.reuse, 0x5 ;  /* 0x0000000502187836 */ /* 0x040fe20000000000 */
[----:B------:R-:W-:Y:S01]  /*0b80*/  LOP3.LUT R36, R21, 0xf, RZ, 0xc0, !PT ;  /* 0x0000000f15247812 */ /* 0x000fe200078ec0ff */
        /* <DEDUP_REMOVED lines=28> */
[----:B------:R-:W-:-:S07]  /*0d50*/  MOV R44, 0xd70 ;  /* 0x00000d70002c7802 */ /* 0x000fce0000000f00 */
[----:B------:R-:W-:Y:S05]  /*0d60*/  CALL.REL.NOINC `($__internal_178_$__cuda_sm20_div_s16) ;  /* 0x0000002400c47944 */ /* 0x000fea0003c00000 */
        /* <DEDUP_REMOVED lines=9> */
.L_x_6849:
[----:B0-----:R-:W0:Y:S01]  /*0e00*/  S2R R44, SR_TID.X ;  /* 0x00000000002c7919 */ /* 0x001e220000002100 */
[----:B------:R-:W-:Y:S01]  /*0e10*/  BSSY.RECONVERGENT B0, `(.L_x_6796) ;  /* 0x0000030000007945 */ /* 0x000fe20003800200 */
[----:B0-----:R-:W-:-:S13]  /*0e20*/  ISETP.GT.U32.AND P0, PT, R44, 0x3f, PT ;  /* 0x0000003f2c00780c */ /* 0x001fda0003f04070 */
[----:B-1234-:R-:W-:Y:S05]  /*0e30*/  @P0 BRA `(.L_x_6797) ;  /* 0x0000000000b40947 */ /* 0x01efea0003800000 */
[----:B------:R-:W2:Y:S01]  /*0e40*/  LDL R34, [R1+0x4] ;  /* 0x0000040001227983 */ /* 0x000ea20000100800 */
[----:B------:R-:W-:Y:S01]  /*0e50*/  IMAD.U32 R48, RZ, RZ, UR11 ;  /* 0x0000000bff307e24 */ /* 0x000fe2000f8e00ff */
[----:B------:R-:W-:Y:S03]  /*0e60*/  BSSY.RECONVERGENT B1, `(.L_x_6798) ;  /* 0x0000018000017945 */ /* 0x000fe60003800200 */
[----:B------:R-:W-:Y:S01]  /*0e70*/  IMAD.SHL.U32 R48, R48, 0x4, RZ ;  /* 0x0000000430307824 */ /* 0x000fe200078e00ff */
[C---:B--2---:R-:W-:Y:S02]  /*0e80*/  LOP3.LUT R43, R34.reuse, 0x3, RZ, 0xc0, !PT ;  /* 0x00000003222b7812 */ /* 0x044fe400078ec0ff */
[----:B------:R-:W-:Y:S02]  /*0e90*/  ISETP.GE.U32.AND P1, PT, R34, 0x3, PT ;  /* 0x000000032200780c */ /* 0x000fe40003f26070 */
[----:B------:R-:W-:-:S02]  /*0ea0*/  ISETP.NE.AND P0, PT, R43, 0x3, PT ;  /* 0x000000032b00780c */ /* 0x000fc40003f05270 */
[----:B------:R-:W-:-:S11]  /*0eb0*/  MOV R34, R44 ;  /* 0x0000002c00227202 */ /* 0x000fd60000000f00 */
[----:B------:R-:W-:Y:S05]  /*0ec0*/  @!P0 BRA `(.L_x_6799) ;  /* 0x0000000000448947 */ /* 0x000fea0003800000 */
[----:B------:R-:W0:Y:S01]  /*0ed0*/  S2UR UR10, SR_CgaCtaId ;  /* 0x00000000000a79c3 */ /* 0x000e220000008800 */
[----:B------:R-:W-:Y:S01]  /*0ee0*/  UMOV UR5, 0x400 ;  /* 0x0000040000057882 */ /* 0x000fe20000000000 */
[----:B------:R-:W-:Y:S01]  /*0ef0*/  ISETP.NE.AND P0, PT, R43, RZ, PT ;  /* 0x000000ff2b00720c */ /* 0x000fe20003f05270 */
[----:B------:R-:W-:-:S05]  /*0f00*/  UIADD3 UR5, UPT, UPT, UR5, 0x900, URZ ;  /* 0x0000090005057890 */ /* 0x000fca000fffe0ff */
[----:B------:R-:W1:Y:S01]  /*0f10*/  LDC R45, c[0x0][0x360] ;  /* 0x0000d800ff2d7b82 */ /* 0x000e620000000800 */
[----:B0-----:R-:W-:-:S06]  /*0f20*/  ULEA UR5, UR10, UR5, 0x18 ;  /* 0x000000050a057291 */ /* 0x001fcc000f8ec0ff */
[C---:B------:R-:W-:Y:S01]  /*0f30*/  LEA R35, R44.reuse, UR5, 0x2 ;  /* 0x000000052c237c11 */ /* 0x040fe2000f8e10ff */
[----:B-1----:R-:W-:-:S04]  /*0f40*/  IMAD.IADD R34, R44, 0x1, R45 ;  /* 0x000000012c227824 */ /* 0x002fc800078e022d */
[----:B------:R0:W-:Y:S01]  /*0f50*/  STS [R35], RZ ;  /* 0x000000ff23007388 */ /* 0x0001e20000000800 */
[----:B------:R-:W-:Y:S05]  /*0f60*/  @!P0 BRA `(.L_x_6799) ;  /* 0x00000000001c8947 */ /* 0x000fea0003800000 */
[----:B------:R-:W-:Y:S01]  /*0f70*/  ISETP.NE.AND P0, PT, R43, 0x1, PT ;  /* 0x000000012b00780c */ /* 0x000fe20003f05270 */
[----:B0-----:R-:W-:Y:S02]  /*0f80*/  IMAD.IADD R35, R48, 0x1, R35 ;  /* 0x0000000130237824 */ /* 0x001fe400078e0223 */
[----:B------:R-:W-:-:S03]  /*0f90*/  IMAD.IADD R34, R34, 0x1, R45 ;  /* 0x0000000122227824 */ /* 0x000fc600078e022d */
[----:B------:R1:W-:Y:S07]  /*0fa0*/  STS [R35], RZ ;  /* 0x000000ff23007388 */ /* 0x0003ee0000000800 */
[----:B------:R-:W-:Y:S01]  /*0fb0*/  @P0 IADD3 R43, PT, PT, R48, R35, RZ ;  /* 0x00000023302b0210 */ /* 0x000fe20007ffe0ff */
[----:B------:R-:W-:-:S04]  /*0fc0*/  @P0 IMAD.IADD R34, R34, 0x1, R45 ;  /* 0x0000000122220824 */ /* 0x000fc800078e022d */
[----:B------:R1:W-:Y:S03]  /*0fd0*/  @P0 STS [R43], RZ ;  /* 0x000000ff2b000388 */ /* 0x0003e60000000800 */
.L_x_6799:
[----:B------:R-:W-:Y:S05]  /*0fe0*/  BSYNC.RECONVERGENT B1 ;  /* 0x0000000000017941 */ /* 0x000fea0003800200 */
.L_x_6798:
[----:B------:R-:W-:Y:S05]  /*0ff0*/  @!P1 BRA `(.L_x_6797) ;  /* 0x0000000000449947 */ /* 0x000fea0003800000 */
[----:B------:R-:W2:Y:S01]  /*1000*/  S2UR UR10, SR_CgaCtaId ;  /* 0x00000000000a79c3 */ /* 0x000ea20000008800 */
[----:B------:R-:W-:Y:S02]  /*1010*/  UMOV UR5, 0x400 ;  /* 0x0000040000057882 */ /* 0x000fe40000000000 */
[----:B------:R-:W-:-:S04]  /*1020*/  UIADD3 UR5, UPT, UPT, UR5, 0x900, URZ ;  /* 0x0000090005057890 */ /* 0x000fc8000fffe0ff */
[----:B--2---:R-:W-:-:S06]  /*1030*/  ULEA UR5, UR10, UR5, 0x18 ;  /* 0x000000050a057291 */ /* 0x004fcc000f8ec0ff */
[----:B01----:R-:W-:-:S07]  /*1040*/  LEA R35, R34, UR5, 0x2 ;  /* 0x0000000522237c11 */ /* 0x003fce000f8e10ff */
.L_x_6800:
[----:B------:R-:W0:Y:S01]  /*1050*/  LDC R46, c[0x0][0x360] ;  /* 0x0000d800ff2e7b82 */ /* 0x000e220000000800 */
[C---:B--2---:R-:W-:Y:S01]  /*1060*/  IMAD.IADD R43, R48.reuse, 0x1, R35 ;  /* 0x00000001302b7824 */ /* 0x044fe200078e0223 */
[----:B------:R1:W-:Y:S01]  /*1070*/  STS [R35], RZ ;  /* 0x000000ff23007388 */ /* 0x0003e20000000800 */
[----:B------:R-:W-:-:S03]  /*1080*/  IMAD.IADD R34, R48, 0x1, R34 ;  /* 0x0000000130227824 */ /* 0x000fc600078e0222 */
[----:B------:R2:W-:Y:S02]  /*1090*/  STS [R43], RZ ;  /* 0x000000ff2b007388 */ /* 0x0005e40000000800 */
[----:B------:R-:W-:Y:S02]  /*10a0*/  ISETP.GE.U32.AND P0, PT, R34, 0x40, PT ;  /* 0x000000402200780c */ /* 0x000fe40003f06070 */
[C---:B0-----:R-:W-:Y:S01]  /*10b0*/  LEA R44, R46.reuse, R35, 0x3 ;  /* 0x000000232e2c7211 */ /* 0x041fe200078e18ff */
[C-C-:B------:R-:W-:Y:S02]  /*10c0*/  IMAD R45, R46.reuse, 0xc, R35.reuse ;  /* 0x0000000c2e2d7824 */ /* 0x140fe400078e0223 */
[----:B-1----:R-:W-:Y:S02]  /*10d0*/  IMAD R35, R46, 0x10, R35 ;  /* 0x000000102e237824 */ /* 0x002fe400078e0223 */
[----:B------:R2:W-:Y:S04]  /*10e0*/  STS [R44], RZ ;  /* 0x000000ff2c007388 */ /* 0x0005e80000000800 */
[----:B------:R2:W-:Y:S02]  /*10f0*/  STS [R45], RZ ;  /* 0x000000ff2d007388 */ /* 0x0005e40000000800 */
[----:B------:R-:W-:Y:S05]  /*1100*/  @!P0 BRA `(.L_x_6800) ;  /* 0xfffffffc00d08947 */ /* 0x000fea000383ffff */
.L_x_6797:
[----:B------:R-:W-:Y:S05]  /*1110*/  BSYNC.RECONVERGENT B0 ;  /* 0x0000000000007941 */ /* 0x000fea0003800200 */
.L_x_6796:
[----:B------:R-:W-:Y:S01]  /*1120*/  PLOP3.LUT P0, PT, PT, PT, PT, 0x80, 0x8 ;  /* 0x000000000008781c */ /* 0x000fe20003f0f070 */
[----:B-12---:R-:W-:Y:S01]  /*1130*/  IMAD.MOV.U32 R43, RZ, RZ, RZ ;  /* 0x000000ffff2b7224 */ /* 0x006fe200078e00ff */
[----:B------:R-:W1:Y:S11]  /*1140*/  LDCU UR14, c[0x0][0x3a8] ;  /* 0x00007500ff0e77ac */ /* 0x000e760008000800 */
.L_x_6843:
[----:B--2---:R-:W2:Y:S01]  /*1150*/  S2R R34, SR_TID.X ;  /* 0x0000000000227919 */ /* 0x004ea20000002100 */
[----:B------:R-:W-:Y:S01]  /*1160*/  BSSY.RECONVERGENT B0, `(.L_x_6801) ;  /* 0x0000015000007945 */ /* 0x000fe20003800200 */
[----:B------:R-:W-:Y:S02]  /*1170*/  PLOP3.LUT P1, PT, P0, PT, PT, 0x80, 0x8 ;  /* 0x000000000008781c */ /* 0x000fe4000072f070 */
[----:B--2---:R-:W-:-:S13]  /*1180*/  ISETP.GT.U32.AND P2, PT, R34, 0x7, PT ;  /* 0x000000072200780c */ /* 0x004fda0003f44070 */
[----:B-1-34-:R-:W-:Y:S05]  /*1190*/  @P2 BRA `(.L_x_6802) ;  /* 0x0000000000442947 */ /* 0x01afea0003800000 */
[----:B------:R-:W2:Y:S01]  /*11a0*/  S2R R44, SR_CgaCtaId ;  /* 0x00000000002c7919 */ /* 0x000ea20000008800 */
[----:B0-----:R-:W-:Y:S01]  /*11b0*/  MOV R35, 0x400 ;  /* 0x0000040000237802 */ /* 0x001fe20000000f00 */
[----:B------:R-:W-:Y:S01]  /*11c0*/  ULEA UR5, UR4, UR6, 0x7 ;  /* 0x0000000604057291 */ /* 0x000fe2000f8e38ff */
[----:B------:R-:W-:Y:S02]  /*11d0*/  IMAD.SHL.U32 R34, R34, 0x4, RZ ;  /* 0x0000000422227824 */ /* 0x000fe400078e00ff */
[----:B------:R-:W-:-:S03]  /*11e0*/  IADD3 R35, PT, PT, R35, 0x880, RZ ;  /* 0x0000088023237810 */ /* 0x000fc60007ffe0ff */
[----:B------:R-:W-:Y:S01]  /*11f0*/  VIADD R51, R43, UR5 ;  /* 0x000000052b337c36 */ /* 0x000fe20008000000 */
[----:B--2---:R-:W-:-:S07]  /*1200*/  LEA R49, R44, R35, 0x18 ;  /* 0x000000232c317211 */ /* 0x004fce00078ec0ff */
.L_x_6803:
[----:B--2---:R-:W0:Y:S01]  /*1210*/  LDC.64 R44, c[0x0][0x390] ;  /* 0x0000e400ff2c7b82 */ /* 0x004e220000000a00 */
[----:B------:R-:W-:-:S04]  /*1220*/  IMAD.IADD R35, R51, 0x1, R34 ;  /* 0x0000000133237824 */ /* 0x000fc800078e0222 */
[----:B0-----:R-:W-:-:S06]  /*1230*/  IMAD.WIDE R44, R35, 0x4, R44 ;  /* 0x00000004232c7825 */ /* 0x001fcc00078e022c */
[----:B------:R-:W2:Y:S01]  /*1240*/  LDG.E.128 R44, desc[UR12][R44.64] ;  /* 0x0000000c2c2c7981 */ /* 0x000ea2000c1e1d00 */
[----:B------:R-:W-:Y:S01]  /*1250*/  USHF.L.U32 UR5, UR11, 0x2, URZ ;  /* 0x000000020b057899 */ /* 0x000fe200080006ff */
[----:B------:R-:W-:-:S05]  /*1260*/  LEA R35, R34, R49, 0x2 ;  /* 0x0000003122237211 */ /* 0x000fca00078e10ff */
[----:B------:R-:W-:-:S05]  /*1270*/  VIADD R34, R34, UR5 ;  /* 0x0000000522227c36 */ /* 0x000fca0008000000 */
[----:B------:R-:W-:Y:S01]  /*1280*/  ISETP.GE.U32.AND P0, PT, R34, 0x20, PT ;  /* 0x000000202200780c */ /* 0x000fe20003f06070 */
[----:B--2---:R2:W-:-:S12]  /*1290*/  STS.128 [R35], R44 ;  /* 0x0000002c23007388 */ /* 0x0045d80000000c00 */
[----:B------:R-:W-:Y:S05]  /*12a0*/  @!P0 BRA `(.L_x_6803) ;  /* 0xfffffffc00d88947 */ /* 0x000fea000383ffff */
.L_x_6802:
[----:B-1----:R-:W-:Y:S05]  /*12b0*/  BSYNC.RECONVERGENT B0 ;  /* 0x0000000000007941 */ /* 0x002fea0003800200 */
.L_x_6801:
[----:B------:R-:W-:Y:S02]  /*12c0*/  VIADD R43, R43, UR6 ;  /* 0x000000062b2b7c36 */ /* 0x000fe40008000000 */
[----:B--2---:R-:W-:-:S07]  /*12d0*/  IMAD.MOV.U32 R44, RZ, RZ, RZ ;  /* 0x000000ffff2c7224 */ /* 0x004fce00078e00ff */
.L_x_6842:
[----:B-1----:R-:W1:Y:S01]  /*12e0*/  S2R R34, SR_CTAID.X ;  /* 0x0000000000227919 */ /* 0x002e620000002500 */
[----:B0-----:R-:W0:Y:S01]  /*12f0*/  S2R R35, SR_TID.X ;  /* 0x0000000000237919 */ /* 0x001e220000002100 */
[----:B-1----:R-:W-:-:S04]  /*1300*/  SHF.L.U32 R34, R34, 0x6, RZ ;  /* 0x0000000622227819 */ /* 0x002fc800000006ff */
[----:B------:R-:W-:Y:S02]  /*1310*/  LOP3.LUT R34, R34, 0x40, RZ, 0xc0, !PT ;  /* 0x0000004022227812 */ /* 0x000fe400078ec0ff */
[--C-:B0-----:R-:W-:Y:S02]  /*1320*/  SHF.R.U32.HI R46, RZ, 0x4, R35.reuse ;  /* 0x00000004ff2e7819 */ /* 0x101fe40000011623 */
[----:B------:R-:W-:-:S05]  /*1330*/  LOP3.LUT R34, R34, 0xf, R35, 0xf8, !PT ;  /* 0x0000000f22227812 */ /* 0x000fca00078ef823 */
[----:B--234-:R-:W-:-:S07]  /*1340*/  IMAD.IADD R48, R34, 0x1, R44 ;  /* 0x0000000122307824 */ /* 0x01cfce00078e022c */
.L_x_6804:
[----:B0-----:R-:W0:Y:S01]  /*1350*/  LDC.64 R34, c[0x0][0x398] ;  /* 0x0000e600ff227b82 */ /* 0x001e220000000a00 */
[----:B------:R-:W-:Y:S01]  /*1360*/  IMAD.IADD R45, R43, 0x1, R46 ;  /* 0x000000012b2d7824 */ /* 0x000fe200078e022e */
[----:B------:R-:W2:Y:S03]  /*1370*/  LDL R47, [R1] ;  /* 0x00000000012f7983 */ /* 0x000ea60000100800 */
[----:B------:R-:W-:-:S04]  /*1380*/  IMAD R45, R45, UR14, R48 ;  /* 0x0000000e2d2d7c24 */ /* 0x000fc8000f8e0230 */
[----:B0-----:R-:W-:-:S06]  /*1390*/  IMAD.WIDE R34, R45, 0x4, R34 ;  /* 0x000000042d227825 */ /* 0x001fcc00078e0222 */
[----:B------:R-:W3:Y:S01]  /*13a0*/  LDG.E R34, desc[UR12][R34.64] ;  /* 0x0000000c22227981 */ /* 0x000ee2000c1e1900 */
[----:B--2---:R-:W-:Y:S01]  /*13b0*/  IMAD R45, R46, 0x4, R47 ;  /* 0x000000042e2d7824 */ /* 0x004fe200078e022f */
[----:B------:R-:W-:-:S04]  /*13c0*/  MOV R47, UR11 ;  /* 0x0000000b002f7c02 */ /* 0x000fc80008000f00 */
[----:B------:R-:W-:-:S04]  /*13d0*/  LEA.HI R46, R47, R46, RZ, 0x1c ;  /* 0x0000002e2f2e7211 */ /* 0x000fc800078fe0ff */
        /* <DEDUP_REMOVED lines=10> */
.L_x_6841:
[----:B------:R-:W0:Y:S01]  /*1480*/  S2R R34, SR_TID.X ;  /* 0x0000000000227919 */ /* 0x000e220000002100 */
[----:B------:R-:W-:Y:S01]  /*1490*/  UISETP.LT.AND UP0, UPT, UR8, 0x40, UPT ;  /* 0x000000400800788c */ /* 0x000fe2000bf01270 */
[C---:B------:R-:W-:Y:S01]  /*14a0*/  VIADD R48, R2.reuse, 0x1 ;  /* 0x0000000102307836 */ /* 0x040fe20000000000 */
[----:B------:R-:W-:Y:S01]  /*14b0*/  MOV R62, 0x400 ;  /* 0x00000400003e7802 */ /* 0x000fe20000000f00 */
[----:B-1----:R-:W1:Y:S01]  /*14c0*/  S2R R63, SR_CgaCtaId ;  /* 0x00000000003f7919 */ /* 0x002e620000008800 */
[----:B------:R-:W-:Y:S01]  /*14d0*/  VIADD R60, R2, 0x3 ;  /* 0x00000003023c7836 */ /* 0x000fe20000000000 */
[----:B------:R-:W-:Y:S01]  /*14e0*/  ISETP.GE.AND P2, PT, R0, UR7, PT ;  /* 0x0000000700007c0c */ /* 0x000fe2000bf46270 */
[C---:B------:R-:W-:Y:S01]  /*14f0*/  VIADD R58, R2.reuse, 0x5 ;  /* 0x00000005023a7836 */ /* 0x040fe20000000000 */
[C---:B------:R-:W-:Y:S01]  /*1500*/  LOP3.LUT R46, R2.reuse, 0xf, RZ, 0xc0, !PT ;  /* 0x0000000f022e7812 */ /* 0x040fe200078ec0ff */
[C---:B------:R-:W-:Y:S01]  /*1510*/  IMAD.IADD R45, R2.reuse, 0x1, R35 ;  /* 0x00000001022d7824 */ /* 0x040fe200078e0223 */
[C---:B------:R-:W-:Y:S01]  /*1520*/  IADD3 R50, PT, PT, R2.reuse, 0x4, RZ ;  /* 0x0000000402327810 */ /* 0x040fe20007ffe0ff */
[C---:B------:R-:W-:Y:S01]  /*1530*/  VIADD R64, R2.reuse, 0x2 ;  /* 0x0000000202407836 */ /* 0x040fe20000000000 */
[C---:B--234-:R-:W-:Y:S01]  /*1540*/  IADD3 R68, PT, PT, R2.reuse, 0x9, RZ ;  /* 0x0000000902447810 */ /* 0x05cfe20007ffe0ff */
[C---:B------:R-:W-:Y:S01]  /*1550*/  VIADD R56, R2.reuse, 0xa ;  /* 0x0000000a02387836 */ /* 0x040fe20000000000 */
[----:B------:R-:W-:Y:S01]  /*1560*/  USEL UR5, UR8, 0x40, UP0 ;  /* 0x0000004008057887 */ /* 0x000fe20008000000 */
[----:B------:R-:W-:Y:S01]  /*1570*/  VIADD R52, R2, 0x6 ;  /* 0x0000000602347836 */ /* 0x000fe20000000000 */
[----:B------:R-:W-:Y:S01]  /*1580*/  LOP3.LUT R48, R48, 0xf, RZ, 0xc0, !PT ;  /* 0x0000000f30307812 */ /* 0x000fe200078ec0ff */
[----:B------:R-:W-:Y:S01]  /*1590*/  VIADD R66, R62, 0x880 ;  /* 0x000008803e427836 */ /* 0x000fe20000000000 */
[----:B------:R-:W-:Y:S01]  /*15a0*/  LOP3.LUT R60, R60, 0xf, RZ, 0xc0, !PT ;  /* 0x0000000f3c3c7812 */ /* 0x000fe200078ec0ff */
[----:B------:R-:W-:Y:S01]  /*15b0*/  USHF.L.U32 UR5, UR5, 0x1, URZ ;  /* 0x0000000105057899 */ /* 0x000fe200080006ff */
[----:B------:R-:W-:-:S02]  /*15c0*/  LOP3.LUT R58, R58, 0xf, RZ, 0xc0, !PT ;  /* 0x0000000f3a3a7812 */ /* 0x000fc400078ec0ff */
[----:B------:R-:W-:Y:S02]  /*15d0*/  LOP3.LUT R64, R64, 0xf, RZ, 0xc0, !PT ;  /* 0x0000000f40407812 */ /* 0x000fe400078ec0ff */
[----:B------:R-:W-:Y:S02]  /*15e0*/  LOP3.LUT R50, R50, 0xf, RZ, 0xc0, !PT ;  /* 0x0000000f32327812 */ /* 0x000fe400078ec0ff */
[----:B------:R-:W-:Y:S02]  /*15f0*/  LOP3.LUT R68, R68, 0xf, RZ, 0xc0, !PT ;  /* 0x0000000f44447812 */ /* 0x000fe400078ec0ff */
[----:B------:R-:W-:Y:S02]  /*1600*/  LOP3.LUT R56, R56, 0xf, RZ, 0xc0, !PT ;  /* 0x0000000f38387812 */ /* 0x000fe400078ec0ff */
[----:B------:R-:W-:Y:S02]  /*1610*/  LOP3.LUT R52, R52, 0xf, RZ, 0xc0, !PT ;  /* 0x0000000f34347812 */ /* 0x000fe400078ec0ff */
[----:B0-----:R-:W-:Y:S01]  /*1620*/  SHF.L.U32 R54, R34, 0x4, RZ ;  /* 0x0000000422367819 */ /* 0x001fe200000006ff */
[----:B------:R-:W-:Y:S01]  /*1630*/  VIADD R34, R2, 0x7 ;  /* 0x0000000702227836 */ /* 0x000fe20000000000 */
[----:B------:R-:W-:-:S02]  /*1640*/  IADD3 R35, PT, PT, R35, UR5, RZ ;  /* 0x0000000523237c10 */ /* 0x000fc4000fffe0ff */
[----:B------:R-:W-:Y:S02]  /*1650*/  LOP3.LUT R54, R54, 0x10, RZ, 0xc0, !PT ;  /* 0x0000001036367812 */ /* 0x000fe400078ec0ff */
[----:B------:R-:W-:Y:S02]  /*1660*/  LOP3.LUT R34, R34, 0xf, RZ, 0xc0, !PT ;  /* 0x0000000f22227812 */ /* 0x000fe400078ec0ff */
[----:B-1----:R-:W-:Y:S01]  /*1670*/  LEA R61, R63, R66, 0x18 ;  /* 0x000000423f3d7211 */ /* 0x002fe200078ec0ff */
[----:B------:R-:W-:Y:S01]  /*1680*/  IMAD R55, R45, 0x20, R54 ;  /* 0x000000202d377824 */ /* 0x000fe200078e0236 */
[----:B------:R-:W-:Y:S02]  /*1690*/  LOP3.LUT R54, R46, 0x8, RZ, 0x3c, !PT ;  /* 0x000000082e367812 */ /* 0x000fe400078e3cff */
[----:B------:R-:W-:Y:S01]  /*16a0*/  ISETP.GE.AND P0, PT, R35, UR8, PT ;  /* 0x0000000823007c0c */ /* 0x000fe2000bf06270 */
        /* <DEDUP_REMOVED lines=11> */
[----:B------:R-:W-:Y:S01]  /*1760*/  LEA R57, R66, R61, 0x2 ;  /* 0x0000003d42397211 */ /* 0x000fe200078e10ff */
[--C-:B------:R-:W-:Y:S01]  /*1770*/  IMAD.IADD R53, R34, 0x1, R55.reuse ;  /* 0x0000000122357824 */ /* 0x100fe200078e0237 */
[----:B------:R-:W-:Y:S01]  /*1780*/  IADD3 R34, PT, PT, R24, R55, RZ ;  /* 0x0000003718227210 */ /* 0x000fe20007ffe0ff */
[----:B------:R-:W-:-:S02]  /*1790*/  IMAD.IADD R68, R68, 0x1, R55 ;  /* 0x0000000144447824 */ /* 0x000fc400078e0237 */
[--C-:B------:R-:W-:Y:S02]  /*17a0*/  IMAD.IADD R56, R56, 0x1, R55.reuse ;  /* 0x0000000138387824 */ /* 0x100fe400078e0237 */
[--C-:B------:R-:W-:Y:S02]  /*17b0*/  IMAD.IADD R58, R21, 0x1, R55.reuse ;  /* 0x00000001153a7824 */ /* 0x100fe400078e0237 */
[--C-:B------:R-:W-:Y:S02]  /*17c0*/  IMAD.IADD R64, R22, 0x1, R55.reuse ;  /* 0x0000000116407824 */ /* 0x100fe400078e0237 */
[----:B------:R-:W-:Y:S02]  /*17d0*/  IMAD.IADD R60, R23, 0x1, R55 ;  /* 0x00000001173c7824 */ /* 0x000fe400078e0237 */
        /* <DEDUP_REMOVED lines=12> */
[----:B------:R-:W-:Y:S01]  /*18a0*/  LEA R61, R34, R61, 0x2 ;  /* 0x0000003d223d7211 */ /* 0x000fe200078e10ff */
        /* <DEDUP_REMOVED lines=21> */
.L_x_6840:
[----:B------:R-:W-:-:S04]  /*1a00*/  IMAD R64, R63, 0x84, R62 ;  /* 0x000000843f407824 */ /* 0x000fc800078e023e */
[----:B--234-:R-:W-:Y:S01]  /*1a10*/  IMAD R68, R42, 0x4, R64 ;  /* 0x000000042a447824 */ /* 0x01cfe200078e0240 */
        /* <DEDUP_REMOVED lines=9> */
.L_x_6851:
[----:B0--3--:R-:W-:-:S07]  /*1ab0*/  IMAD R34, R46, R69, RZ ;  /* 0x000000452e227224 */ /* 0x009fce00078e02ff */
.L_x_6808:
[----:B------:R-:W-:-:S13]  /*1ac0*/  ISETP.GE.AND P3, PT, R64, 0x2, PT ;  /* 0x000000024000780c */ /* 0x000fda0003f66270 */
[----:B------:R-:W-:Y:S05]  /*1ad0*/  @!P3 BRA `(.L_x_6810) ;  /* 0x000000000010b947 */ /* 0x000fea0003800000 */
[----:B------:R-:W-:-:S03]  /*1ae0*/  UMOV UR5, 0xffffffff ;  /* 0xffffffff00057882 */ /* 0x000fc60000000000 */
[----:B------:R-:W-:Y:S05]  /*1af0*/  BRA.DIV UR5, `(.L_x_6811) ;  /* 0x0000001205447947 */ /* 0x000fea000b800000 */
[----:B------:R3:W4:Y:S02]  /*1b00*/  SHFL.IDX PT, R66, R68, R3, 0x1f ;  /* 0x00001f0344427589 */ /* 0x00072400000e0000 */
.L_x_6854:
[----:B----4-:R-:W-:-:S07]  /*1b10*/  IMAD R34, R47, R66, R34 ;  /* 0x000000422f227224 */ /* 0x010fce00078e0222 */
.L_x_6810:
[----:B------:R-:W-:-:S13]  /*1b20*/  ISETP.GE.AND P3, PT, R64, 0x3, PT ;  /* 0x000000034000780c */ /* 0x000fda0003f66270 */
[----:B------:R-:W-:Y:S05]  /*1b30*/  @!P3 BRA `(.L_x_6812) ;  /* 0x000000000010b947 */ /* 0x000fea0003800000 */
[----:B------:R-:W-:-:S03]  /*1b40*/  UMOV UR5, 0xffffffff ;  /* 0xffffffff00057882 */ /* 0x000fc60000000000 */
[----:B------:R-:W-:Y:S05]  /*1b50*/  BRA.DIV UR5, `(.L_x_6813) ;  /* 0x0000001205507947 */ /* 0x000fea000b800000 */
[----:B------:R4:W0:Y:S02]  /*1b60*/  SHFL.IDX PT, R66, R68, R4, 0x1f ;  /* 0x00001f0444427589 */ /* 0x00082400000e0000 */
.L_x_6857:
[----:B0-----:R-:W-:-:S07]  /*1b70*/  IMAD R34, R48, R66, R34 ;  /* 0x0000004230227224 */ /* 0x001fce00078e0222 */
.L_x_6812:
[----:B------:R-:W-:-:S13]  /*1b80*/  ISETP.GE.AND P3, PT, R64, 0x4, PT ;  /* 0x000000044000780c */ /* 0x000fda0003f66270 */
[----:B------:R-:W-:Y:S05]  /*1b90*/  @!P3 BRA `(.L_x_6814) ;  /* 0x000000000010b947 */ /* 0x000fea0003800000 */
[----:B------:R-:W-:-:S03]  /*1ba0*/  UMOV UR5, 0xffffffff ;  /* 0xffffffff00057882 */ /* 0x000fc60000000000 */
[----:B------:R-:W-:Y:S05]  /*1bb0*/  BRA.DIV UR5, `(.L_x_6815) ;  /* 0x00000012055c7947 */ /* 0x000fea000b800000 */
[----:B------:R0:W0:Y:S02]  /*1bc0*/  SHFL.IDX PT, R66, R68, R5, 0x1f ;  /* 0x00001f0544427589 */ /* 0x00002400000e0000 */
.L_x_6860:
[----:B0-----:R-:W-:-:S07]  /*1bd0*/  IMAD R34, R49, R66, R34 ;  /* 0x0000004231227224 */ /* 0x001fce00078e0222 */
.L_x_6814:
[----:B------:R-:W-:-:S13]  /*1be0*/  ISETP.GE.AND P3, PT, R64, 0x5, PT ;  /* 0x000000054000780c */ /* 0x000fda0003f66270 */
[----:B------:R-:W-:Y:S05]  /*1bf0*/  @!P3 BRA `(.L_x_6816) ;  /* 0x000000000010b947 */ /* 0x000fea0003800000 */
[----:B------:R-:W-:-:S03]  /*1c00*/  UMOV UR5, 0xffffffff ;  /* 0xffffffff00057882 */ /* 0x000fc60000000000 */
[----:B------:R-:W-:Y:S05]  /*1c10*/  BRA.DIV UR5, `(.L_x_6817) ;  /* 0x0000001205687947 */ /* 0x000fea000b800000 */
[----:B------:R0:W0:Y:S02]  /*1c20*/  SHFL.IDX PT, R66, R68, R6, 0x1f ;  /* 0x00001f0644427589 */ /* 0x00002400000e0000 */
.L_x_6863:
[----:B0-----:R-:W-:-:S07]  /*1c30*/  IMAD R34, R50, R66, R34 ;  /* 0x0000004232227224 */ /* 0x001fce00078e0222 */
.L_x_6816:
[----:B------:R-:W-:-:S13]  /*1c40*/  ISETP.GE.AND P3, PT, R64, 0x6, PT ;  /* 0x000000064000780c */ /* 0x000fda0003f66270 */
[----:B------:R-:W-:Y:S05]  /*1c50*/  @!P3 BRA `(.L_x_6818) ;  /* 0x000000000010b947 */ /* 0x000fea0003800000 */
[----:B------:R-:W-:-:S03]  /*1c60*/  UMOV UR5, 0xffffffff ;  /* 0xffffffff00057882 */ /* 0x000fc60000000000 */
[----:B------:R-:W-:Y:S05]  /*1c70*/  BRA.DIV UR5, `(.L_x_6819) ;  /* 0x0000001205747947 */ /* 0x000fea000b800000 */
[----:B------:R0:W0:Y:S02]  /*1c80*/  SHFL.IDX PT, R66, R68, R7, 0x1f ;  /* 0x00001f0744427589 */ /* 0x00002400000e0000 */
.L_x_6866:
[----:B0-----:R-:W-:-:S07]  /*1c90*/  IMAD R34, R51, R66, R34 ;  /* 0x0000004233227224 */ /* 0x001fce00078e0222 */
.L_x_6818:
[----:B------:R-:W-:-:S13]  /*1ca0*/  ISETP.GE.AND P3, PT, R64, 0x7, PT ;  /* 0x000000074000780c */ /* 0x000fda0003f66270 */
[----:B------:R-:W-:Y:S05]  /*1cb0*/  @!P3 BRA `(.L_x_6820) ;  /* 0x000000000010b947 */ /* 0x000fea0003800000 */
[----:B------:R-:W-:-:S03]  /*1cc0*/  UMOV UR5, 0xffffffff ;  /* 0xffffffff00057882 */ /* 0x000fc60000000000 */
[----:B------:R-:W-:Y:S05]  /*1cd0*/  BRA.DIV UR5, `(.L_x_6821) ;  /* 0x0000001205807947 */ /* 0x000fea000b800000 */
[----:B------:R0:W0:Y:S02]  /*1ce0*/  SHFL.IDX PT, R66, R68, R8, 0x1f ;  /* 0x00001f0844427589 */ /* 0x00002400000e0000 */
.L_x_6869:
[----:B0-----:R-:W-:-:S07]  /*1cf0*/  IMAD R34, R52, R66, R34 ;  /* 0x0000004234227224 */ /* 0x001fce00078e0222 */
.L_x_6820:
[----:B------:R-:W-:-:S13]  /*1d00*/  ISETP.GE.AND P3, PT, R64, 0x8, PT ;  /* 0x000000084000780c */ /* 0x000fda0003f66270 */
[----:B------:R-:W-:Y:S05]  /*1d10*/  @!P3 BRA `(.L_x_6822) ;  /* 0x000000000010b947 */ /* 0x000fea0003800000 */
[----:B------:R-:W-:-:S03]  /*1d20*/  UMOV UR5, 0xffffffff ;  /* 0xffffffff00057882 */ /* 0x000fc60000000000 */
[----:B------:R-:W-:Y:S05]  /*1d30*/  BRA.DIV UR5, `(.L_x_6823) ;  /* 0x00000012058c7947 */ /* 0x000fea000b800000 */
[----:B------:R0:W0:Y:S02]  /*1d40*/  SHFL.IDX PT, R66, R68, R9, 0x1f ;  /* 0x00001f0944427589 */ /* 0x00002400000e0000 */
.L_x_6872:
[----:B01----:R-:W-:-:S07]  /*1d50*/  IMAD R34, R53, R66, R34 ;  /* 0x0000004235227224 */ /* 0x003fce00078e0222 */
.L_x_6822:
[----:B------:R-:W-:-:S13]  /*1d60*/  ISETP.GE.AND P3, PT, R64, 0x9, PT ;  /* 0x000000094000780c */ /* 0x000fda0003f66270 */
[----:B------:R-:W-:Y:S05]  /*1d70*/  @!P3 BRA `(.L_x_6824) ;  /* 0x000000000010b947 */ /* 0x000fea0003800000 */
[----:B------:R-:W-:-:S03]  /*1d80*/  UMOV UR5, 0xffffffff ;  /* 0xffffffff00057882 */ /* 0x000fc60000000000 */
[----:B------:R-:W-:Y:S05]  /*1d90*/  BRA.DIV UR5, `(.L_x_6825) ;  /* 0x0000001205987947 */ /* 0x000fea000b800000 */
[----:B------:R0:W0:Y:S02]  /*1da0*/  SHFL.IDX PT, R66, R68, R10, 0x1f ;  /* 0x00001f0a44427589 */ /* 0x00002400000e0000 */
.L_x_6875:
[----:B0-----:R-:W-:-:S07]  /*1db0*/  IMAD R34, R54, R66, R34 ;  /* 0x0000004236227224 */ /* 0x001fce00078e0222 */
.L_x_6824:
[----:B------:R-:W-:-:S13]  /*1dc0*/  ISETP.GE.AND P3, PT, R64, 0xa, PT ;  /* 0x0000000a4000780c */ /* 0x000fda0003f66270 */
[----:B------:R-:W-:Y:S05]  /*1dd0*/  @!P3 BRA `(.L_x_6826) ;  /* 0x000000000010b947 */ /* 0x000fea0003800000 */
[----:B------:R-:W-:-:S03]  /*1de0*/  UMOV UR5, 0xffffffff ;  /* 0xffffffff00057882 */ /* 0x000fc60000000000 */
[----:B------:R-:W-:Y:S05]  /*1df0*/  BRA.DIV UR5, `(.L_x_6827) ;  /* 0x0000001205a47947 */ /* 0x000fea000b800000 */
[----:B------:R0:W0:Y:S02]  /*1e00*/  SHFL.IDX PT, R66, R68, R11, 0x1f ;  /* 0x00001f0b44427589 */ /* 0x00002400000e0000 */
.L_x_6878:
[----:B0-----:R-:W-:-:S07]  /*1e10*/  IMAD R34, R55, R66, R34 ;  /* 0x0000004237227224 */ /* 0x001fce00078e0222 */
.L_x_6826:
[----:B------:R-:W-:-:S13]  /*1e20*/  ISETP.GE.AND P3, PT, R64, 0xb, PT ;  /* 0x0000000b4000780c */ /* 0x000fda0003f66270 */
[----:B------:R-:W-:Y:S05]  /*1e30*/  @!P3 BRA `(.L_x_6828) ;  /* 0x000000000010b947 */ /* 0x000fea0003800000 */
[----:B------:R-:W-:-:S03]  /*1e40*/  UMOV UR5, 0xffffffff ;  /* 0xffffffff00057882 */ /* 0x000fc60000000000 */
[----:B------:R-:W-:Y:S05]  /*1e50*/  BRA.DIV UR5, `(.L_x_6829) ;  /* 0x0000001205b07947 */ /* 0x000fea000b800000 */
[----:B------:R0:W0:Y:S02]  /*1e60*/  SHFL.IDX PT, R66, R68, R12, 0x1f ;  /* 0x00001f0c44427589 */ /* 0x00002400000e0000 */
.L_x_6881:
[----:B0-----:R-:W-:-:S07]  /*1e70*/  IMAD R34, R56, R66, R34 ;  /* 0x0000004238227224 */ /* 0x001fce00078e0222 */
.L_x_6828:
[----:B------:R-:W-:-:S13]  /*1e80*/  ISETP.GE.AND P3, PT, R64, 0xc, PT ;  /* 0x0000000c4000780c */ /* 0x000fda0003f66270 */
[----:B------:R-:W-:Y:S05]  /*1e90*/  @!P3 BRA `(.L_x_6830) ;  /* 0x000000000010b947 */ /* 0x000fea0003800000 */
[----:B------:R-:W-:-:S03]  /*1ea0*/  UMOV UR5, 0xffffffff ;  /* 0xffffffff00057882 */ /* 0x000fc60000000000 */
[----:B------:R-:W-:Y:S05]  /*1eb0*/  BRA.DIV UR5, `(.L_x_6831) ;  /* 0x0000001205bc7947 */ /* 0x000fea000b800000 */
[----:B------:R0:W0:Y:S02]  /*1ec0*/  SHFL.IDX PT, R66, R68, R13, 0x1f ;  /* 0x00001f0d44427589 */ /* 0x00002400000e0000 */
.L_x_6884:
[----:B0-----:R-:W-:-:S07]  /*1ed0*/  IMAD R34, R57, R66, R34 ;  /* 0x0000004239227224 */ /* 0x001fce00078e0222 */
.L_x_6830:
[----:B------:R-:W-:-:S13]  /*1ee0*/  ISETP.GE.AND P3, PT, R64, 0xd, PT ;  /* 0x0000000d4000780c */ /* 0x000fda0003f66270 */
[----:B------:R-:W-:Y:S05]  /*1ef0*/  @!P3 BRA `(.L_x_6832) ;  /* 0x000000000010b947 */ /* 0x000fea0003800000 */
[----:B------:R-:W-:-:S03]  /*1f00*/  UMOV UR5, 0xffffffff ;  /* 0xffffffff00057882 */ /* 0x000fc60000000000 */
[----:B------:R-:W-:Y:S05]  /*1f10*/  BRA.DIV UR5, `(.L_x_6833) ;  /* 0x0000001205c87947 */ /* 0x000fea000b800000 */
[----:B------:R0:W0:Y:S02]  /*1f20*/  SHFL.IDX PT, R66, R68, R14, 0x1f ;  /* 0x00001f0e44427589 */ /* 0x00002400000e0000 */
.L_x_6887:
[----:B0-----:R-:W-:-:S07]  /*1f30*/  IMAD R34, R58, R66, R34 ;  /* 0x000000423a227224 */ /* 0x001fce00078e0222 */
.L_x_6832:
[----:B------:R-:W-:-:S13]  /*1f40*/  ISETP.GE.AND P3, PT, R64, 0xe, PT ;  /* 0x0000000e4000780c */ /* 0x000fda0003f66270 */
[----:B------:R-:W-:Y:S05]  /*1f50*/  @!P3 BRA `(.L_x_6834) ;  /* 0x000000000010b947 */ /* 0x000fea0003800000 */
[----:B------:R-:W-:-:S03]  /*1f60*/  UMOV UR5, 0xffffffff ;  /* 0xffffffff00057882 */ /* 0x000fc60000000000 */
[----:B------:R-:W-:Y:S05]  /*1f70*/  BRA.DIV UR5, `(.L_x_6835) ;  /* 0x0000001205d47947 */ /* 0x000fea000b800000 */
[----:B------:R0:W0:Y:S02]  /*1f80*/  SHFL.IDX PT, R66, R68, R15, 0x1f ;  /* 0x00001f0f44427589 */ /* 0x00002400000e0000 */
.L_x_6890:
[----:B0-----:R-:W-:-:S07]  /*1f90*/  IMAD R34, R59, R66, R34 ;  /* 0x000000423b227224 */ /* 0x001fce00078e0222 */
.L_x_6834:
[----:B------:R-:W-:-:S13]  /*1fa0*/  ISETP.GE.AND P3, PT, R64, 0xf, PT ;  /* 0x0000000f4000780c */ /* 0x000fda0003f66270 */
[----:B------:R-:W-:Y:S05]  /*1fb0*/  @!P3 BRA `(.L_x_6836) ;  /* 0x000000000010b947 */ /* 0x000fea0003800000 */
[----:B------:R-:W-:-:S03]  /*1fc0*/  UMOV UR5, 0xffffffff ;  /* 0xffffffff00057882 */ /* 0x000fc60000000000 */
[----:B------:R-:W-:Y:S05]  /*1fd0*/  BRA.DIV UR5, `(.L_x_6837) ;  /* 0x0000001205e07947 */ /* 0x000fea000b800000 */
[----:B------:R0:W0:Y:S02]  /*1fe0*/  SHFL.IDX PT, R66, R68, R16, 0x1f ;  /* 0x00001f1044427589 */ /* 0x00002400000e0000 */
.L_x_6893:
[----:B0-----:R-:W-:-:S07]  /*1ff0*/  IMAD R34, R60, R66, R34 ;  /* 0x000000423c227224 */ /* 0x001fce00078e0222 */
.L_x_6836:
[----:B------:R-:W-:-:S13]  /*2000*/  ISETP.GE.AND P3, PT, R64, 0x10, PT ;  /* 0x000000104000780c */ /* 0x000fda0003f66270 */
[----:B------:R-:W-:Y:S05]  /*2010*/  @!P3 BRA `(.L_x_6838) ;  /* 0x00000004001cb947 */ /* 0x000fea0003800000 */
[----:B------:R-:W-:-:S03]  /*2020*/  UMOV UR5, 0xffffffff ;  /* 0xffffffff00057882 */ /* 0x000fc60000000000 */
[----:B------:R-:W-:Y:S05]  /*2030*/  BRA.DIV UR5, `(.L_x_6839) ;  /* 0x0000001205ec7947 */ /* 0x000fea000b800000 */
[----:B------:R0:W0:Y:S02]  /*2040*/  SHFL.IDX PT, R66, R68, R17, 0x1f ;  /* 0x00001f1144427589 */ /* 0x00002400000e0000 */
.L_x_6896:
[----:B0-----:R-:W-:Y:S01]  /*2050*/  IMAD R34, R61, R66, R34 ;  /* 0x000000423d227224 */ /* 0x001fe200078e0222 */
[----:B------:R-:W-:Y:S06]  /*2060*/  BRA `(.L_x_6838) ;  /* 0x0000000400087947 */ /* 0x000fec0003800000 */
.L_x_6807:
[----:B------:R-:W2:Y:S01]  /*2070*/  LDC R65, c[0x0][0x3ac] ;  /* 0x0000eb00ff417b82 */ /* 0x000ea20000000800 */
[----:B------:R-:W-:Y:S01]  /*2080*/  HFMA2 R34, -RZ, RZ, 0, 0 ;  /* 0x00000000ff227431 */ /* 0x000fe200000001ff */
[C---:B--2---:R-:W-:Y:S02]  /*2090*/  ISETP.GE.AND P3, PT, R65.reuse, 0x1, PT ;  /* 0x000000014100780c */ /* 0x044fe40003f66270 */
[C---:B------:R-:W-:Y:S02]  /*20a0*/  ISETP.GE.AND P6, PT, R65.reuse, 0x2, PT ;  /* 0x000000024100780c */ /* 0x040fe40003fc6270 */
[C---:B------:R-:W-:Y:S02]  /*20b0*/  ISETP.GE.AND P5, PT, R65.reuse, 0x3, PT ;  /* 0x000000034100780c */ /* 0x040fe40003fa6270 */
[----:B------:R-:W-:-:S07]  /*20c0*/  ISETP.GE.AND P4, PT, R65, 0x4, PT ;  /* 0x000000044100780c */ /* 0x000fce0003f86270 */
[----:B------:R-:W-:Y:S02]  /*20d0*/  @P3 LEA R66, R19, R64, 0x2 ;  /* 0x0000004013423211 */ /* 0x000fe400078e10ff */
[--C-:B------:R-:W-:Y:S02]  /*20e0*/  @P6 IMAD R67, R26, 0x4, R64.reuse ;  /* 0x000000041a436824 */ /* 0x100fe400078e0240 */
[--C-:B------:R-:W-:Y:S02]  /*20f0*/  @P5 IMAD R68, R27, 0x4, R64.reuse ;  /* 0x000000041b445824 */ /* 0x100fe400078e0240 */
[----:B------:R-:W0:Y:S01]  /*2100*/  @P3 LDS R66, [R66] ;  /* 0x0000000042423984 */ /* 0x000e220000000800 */
[----:B------:R-:W-:-:S03]  /*2110*/  @P4 IMAD R69, R28, 0x4, R64 ;  /* 0x000000041c454824 */ /* 0x000fc600078e0240 */
[----:B------:R-:W2:Y:S04]  /*2120*/  @P6 LDS R67, [R67] ;  /* 0x0000000043436984 */ /* 0x000ea80000000800 */
[----:B------:R-:W3:Y:S04]  /*2130*/  @P5 LDS R68, [R68] ;  /* 0x0000000044445984 */ /* 0x000ee80000000800 */
[----:B------:R-:W4:Y:S01]  /*2140*/  @P4 LDS R69, [R69] ;  /* 0x0000000045454984 */ /* 0x000f220000000800 */
[----:B0-----:R-:W-:Y:S01]  /*2150*/  @P3 IMAD R34, R46, R66, RZ ;  /* 0x000000422e223224 */ /* 0x001fe200078e02ff */
[----:B------:R-:W-:-:S03]  /*2160*/  ISETP.GE.AND P3, PT, R65, 0x5, PT ;  /* 0x000000054100780c */ /* 0x000fc60003f66270 */
[----:B--2---:R-:W-:Y:S01]  /*2170*/  @P6 IMAD R34, R47, R67, R34 ;  /* 0x000000432f226224 */ /* 0x004fe200078e0222 */
[----:B------:R-:W-:-:S03]  /*2180*/  ISETP.GE.AND P6, PT, R65, 0x6, PT ;  /* 0x000000064100780c */ /* 0x000fc60003fc6270 */
[----:B---3--:R-:W-:Y:S01]  /*2190*/  @P5 IMAD R34, R48, R68, R34 ;  /* 0x0000004430225224 */ /* 0x008fe200078e0222 */
[----:B------:R-:W-:-:S03]  /*21a0*/  ISETP.GE.AND P5, PT, R65, 0x8, PT ;  /* 0x000000084100780c */ /* 0x000fc60003fa6270 */
[----:B----4-:R-:W-:Y:S01]  /*21b0*/  @P4 IMAD R34, R49, R69, R34 ;  /* 0x0000004531224224 */ /* 0x010fe200078e0222 */
[----:B------:R-:W-:Y:S01]  /*21c0*/  ISETP.GE.AND P4, PT, R65, 0x7, PT ;  /* 0x000000074100780c */ /* 0x000fe20003f86270 */
[----:B------:R-:W-:-:S04]  /*21d0*/  @P3 IMAD R68, R29, 0x4, R64 ;  /* 0x000000041d443824 */ /* 0x000fc800078e0240 */
[--C-:B------:R-:W-:Y:S02]  /*21e0*/  @P6 IMAD R67, R30, 0x4, R64.reuse ;  /* 0x000000041e436824 */ /* 0x100fe400078e0240 */
[----:B------:R-:W0:Y:S02]  /*21f0*/  @P3 LDS R68, [R68] ;  /* 0x0000000044443984 */ /* 0x000e240000000800 */
[----:B------:R-:W-:Y:S02]  /*2200*/  @P5 LEA R69, R32, R64, 0x2 ;  /* 0x0000004020455211 */ /* 0x000fe400078e10ff */
[----:B------:R-:W2:Y:S02]  /*2210*/  @P6 LDS R67, [R67] ;  /* 0x0000000043436984 */ /* 0x000ea40000000800 */
[----:B------:R-:W-:Y:S02]  /*2220*/  @P4 IMAD R66, R31, 0x4, R64 ;  /* 0x000000041f424824 */ /* 0x000fe400078e0240 */
[----:B------:R-:W-:Y:S04]  /*2230*/  @P5 LDS R69, [R69] ;  /* 0x0000000045455984 */ /* 0x000fe80000000800 */
[----:B------:R-:W3:Y:S01]  /*2240*/  @P4 LDS R66, [R66] ;  /* 0x0000000042424984 */ /* 0x000ee20000000800 */
[----:B0-----:R-:W-:Y:S01]  /*2250*/  @P3 IMAD R34, R50, R68, R34 ;  /* 0x0000004432223224 */ /* 0x001fe200078e0222 */
[----:B------:R-:W-:-:S03]  /*2260*/  ISETP.GE.AND P3, PT, R65, 0x9, PT ;  /* 0x000000094100780c */ /* 0x000fc60003f66270 */
[----:B--2---:R-:W-:Y:S01]  /*2270*/  @P6 IMAD R34, R51, R67, R34 ;  /* 0x0000004333226224 */ /* 0x004fe200078e0222 */
[----:B------:R-:W-:-:S03]  /*2280*/  ISETP.GE.AND P6, PT, R65, 0xb, PT ;  /* 0x0000000b4100780c */ /* 0x000fc60003fc6270 */
[----:B---3--:R-:W-:Y:S01]  /*2290*/  @P4 IMAD R34, R52, R66, R34 ;  /* 0x0000004234224224 */ /* 0x008fe200078e0222 */
[----:B------:R-:W-:-:S05]  /*22a0*/  ISETP.GE.AND P4, PT, R65, 0xa, PT ;  /* 0x0000000a4100780c */ /* 0x000fca0003f86270 */
[----:B------:R-:W-:Y:S02]  /*22b0*/  @P3 IMAD R68, R25, 0x4, R64 ;  /* 0x0000000419443824 */ /* 0x000fe400078e0240 */
[----:B-1----:R-:W-:Y:S01]  /*22c0*/  @P5 IMAD R34, R53, R69, R34 ;  /* 0x0000004535225224 */ /* 0x002fe200078e0222 */
[----:B------:R-:W-:Y:S01]  /*22d0*/  ISETP.GE.AND P5, PT, R65, 0xc, PT ;  /* 0x0000000c4100780c */ /* 0x000fe20003fa6270 */
[--C-:B------:R-:W-:Y:S02]  /*22e0*/  @P6 IMAD R66, R36, 0x4, R64.reuse ;  /* 0x0000000424426824 */ /* 0x100fe400078e0240 */
[----:B------:R-:W0:Y:S04]  /*22f0*/  @P3 LDS R68, [R68] ;  /* 0x0000000044443984 */ /* 0x000e280000000800 */
[----:B------:R-:W-:Y:S01]  /*2300*/  @P6 LDS R66, [R66] ;  /* 0x0000000042426984 */ /* 0x000fe20000000800 */
[----:B------:R-:W-:-:S05]  /*2310*/  @P4 IMAD R67, R33, 0x4, R64 ;  /* 0x0000000421434824 */ /* 0x000fca00078e0240 */
[----:B------:R-:W-:Y:S01]  /*2320*/  @P5 LEA R69, R37, R64, 0x2 ;  /* 0x0000004025455211 */ /* 0x000fe200078e10ff */
[----:B------:R-:W1:Y:S05]  /*2330*/  @P4 LDS R67, [R67] ;  /* 0x0000000043434984 */ /* 0x000e6a0000000800 */
[----:B------:R-:W2:Y:S01]  /*2340*/  @P5 LDS R69, [R69] ;  /* 0x0000000045455984 */ /* 0x000ea20000000800 */
[----:B0-----:R-:W-:Y:S01]  /*2350*/  @P3 IMAD R34, R54, R68, R34 ;  /* 0x0000004436223224 */ /* 0x001fe200078e0222 */
[----:B------:R-:W-:-:S03]  /*2360*/  ISETP.GE.AND P3, PT, R65, 0xd, PT ;  /* 0x0000000d4100780c */ /* 0x000fc60003f66270 */
[----:B-1----:R-:W-:Y:S01]  /*2370*/  @P4 IMAD R34, R55, R67, R34 ;  /* 0x0000004337224224 */ /* 0x002fe200078e0222 */
[----:B------:R-:W-:-:S03]  /*2380*/  ISETP.GE.AND P4, PT, R65, 0xe, PT ;  /* 0x0000000e4100780c */ /* 0x000fc60003f86270 */
[----:B------:R-:W-:Y:S01]  /*2390*/  @P6 IMAD R34, R56, R66, R34 ;  /* 0x0000004238226224 */ /* 0x000fe200078e0222 */
[----:B------:R-:W-:-:S03]  /*23a0*/  ISETP.GE.AND P6, PT, R65, 0xf, PT ;  /* 0x0000000f4100780c */ /* 0x000fc60003fc6270 */
[----:B--2---:R-:W-:Y:S01]  /*23b0*/  @P5 IMAD R34, R57, R69, R34 ;  /* 0x0000004539225224 */ /* 0x004fe200078e0222 */
[----:B------:R-:W-:Y:S01]  /*23c0*/  ISETP.GE.AND P5, PT, R65, 0x10, PT ;  /* 0x000000104100780c */ /* 0x000fe20003fa6270 */
[----:B------:R-:W-:-:S04]  /*23d0*/  @P3 IMAD R65, R38, 0x4, R64 ;  /* 0x0000000426413824 */ /* 0x000fc800078e0240 */
[--C-:B------:R-:W-:Y:S02]  /*23e0*/  @P4 IMAD R66, R39, 0x4, R64.reuse ;  /* 0x0000000427424824 */ /* 0x100fe400078e0240 */
[----:B------:R-:W0:Y:S02]  /*23f0*/  @P3 LDS R65, [R65] ;  /* 0x0000000041413984 */ /* 0x000e240000000800 */
[----:B------:R-:W-:Y:S02]  /*2400*/  @P6 IMAD R67, R40, 0x4, R64 ;  /* 0x0000000428436824 */ /* 0x000fe400078e0240 */
[----:B------:R-:W1:Y:S02]  /*2410*/  @P4 LDS R66, [R66] ;  /* 0x0000000042424984 */ /* 0x000e640000000800 */
[----:B------:R-:W-:Y:S02]  /*2420*/  @P5 LEA R64, R41, R64, 0x2 ;  /* 0x0000004029405211 */ /* 0x000fe400078e10ff */
[----:B------:R-:W2:Y:S04]  /*2430*/  @P6 LDS R67, [R67] ;  /* 0x0000000043436984 */ /* 0x000ea80000000800 */
[----:B------:R-:W3:Y:S01]  /*2440*/  @P5 LDS R64, [R64] ;  /* 0x0000000040405984 */ /* 0x000ee20000000800 */
[----:B0-----:R-:W-:-:S04]  /*2450*/  @P3 IMAD R34, R58, R65, R34 ;  /* 0x000000413a223224 */ /* 0x001fc800078e0222 */
[----:B-1----:R-:W-:-:S04]  /*2460*/  @P4 IMAD R34, R59, R66, R34 ;  /* 0x000000423b224224 */ /* 0x002fc800078e0222 */
[----:B--2---:R-:W-:-:S04]  /*2470*/  @P6 IMAD R34, R60, R67, R34 ;  /* 0x000000433c226224 */ /* 0x004fc800078e0222 */
[----:B---3--:R-:W-:-:S07]  /*2480*/  @P5 IMAD R34, R61, R64, R34 ;  /* 0x000000403d225224 */ /* 0x008fce00078e0222 */
.L_x_6838:
[----:B------:R-:W5:Y:S01]  /*2490*/  S2R R64, SR_TID.X ;  /* 0x0000000000407919 */ /* 0x000f620000002100 */
[C---:B------:R-:W-:Y:S01]  /*24a0*/  IMAD.IADD R66, R63.reuse, 0x1, R44 ;  /* 0x000000013f427824 */ /* 0x040fe200078e022c */
[----:B------:R-:W-:Y:S05]  /*24b0*/  WARPSYNC.ALL ;  /* 0x0000000000007948 */ /* 0x000fea0003800000 */
[----:B------:R-:W-:Y:S02]  /*24c0*/  IADD3 R63, PT, PT, R63, UR9, RZ ;  /* 0x000000093f3f7c10 */ /* 0x000fe4000fffe0ff */
[----:B-----5:R-:W-:-:S13]  /*24d0*/  LOP3.LUT P3, RZ, R64, 0x1, RZ, 0xc0, !PT ;  /* 0x0000000140ff7812 */ /* 0x020fda000786c0ff */
[----:B------:R-:W5:Y:S01]  /*24e0*/  @!P3 S2R R64, SR_CgaCtaId ;  /* 0x000000000040b919 */ /* 0x000f620000008800 */
[----:B------:R-:W-:-:S05]  /*24f0*/  @!P3 MOV R65, 0x400 ;  /* 0x000004000041b802 */ /* 0x000fca0000000f00 */
[----:B------:R-:W-:-:S05]  /*2500*/  @!P3 VIADD R65, R65, 0x900 ;  /* 0x000009004141b836 */ /* 0x000fca0000000000 */
[----:B-----5:R-:W-:Y:S01]  /*2510*/  @!P3 LEA R64, R64, R65, 0x18 ;  /* 0x000000414040b211 */ /* 0x020fe200078ec0ff */
[----:B------:R-:W-:Y:S02]  /*2520*/  IMAD R65, R66, UR8, R45 ;  /* 0x0000000842417c24 */ /* 0x000fe4000f8e022d */
[----:B------:R-:W-:Y:S02]  /*2530*/  SHFL.DOWN PT, R66, R34, 0x1, 0x1e1f ;  /* 0x083e1f0022427f89 */ /* 0x000fe400000e0000 */
[----:B------:R-:W-:-:S05]  /*2540*/  @!P3 IMAD R64, R65, 0x4, R64 ;  /* 0x000000044140b824 */ /* 0x000fca00078e0240 */
[----:B------:R-:W5:Y:S02]  /*2550*/  @!P3 LDS R65, [R64] ;  /* 0x000000004041b984 */ /* 0x000f640000000800 */
[----:B-----5:R-:W-:-:S05]  /*2560*/  @!P3 IADD3 R65, PT, PT, R65, R66, R34 ;  /* 0x000000424141b210 */ /* 0x020fca0007ffe022 */
[----:B------:R0:W-:Y:S01]  /*2570*/  @!P3 STS [R64], R65 ;  /* 0x000000414000b388 */ /* 0x0001e20000000800 */
[----:B------:R-:W-:-:S13]  /*2580*/  ISETP.GE.AND P3, PT, R63, UR7, PT ;  /* 0x000000073f007c0c */ /* 0x000fda000bf66270 */
[----:B0-----:R-:W-:Y:S05]  /*2590*/  @!P3 BRA `(.L_x_6840) ;  /* 0xfffffff40018b947 */ /* 0x001fea000383ffff */
.L_x_6806:
[----:B------:R-:W-:Y:S05]  /*25a0*/  @!P0 BRA `(.L_x_6841) ;  /* 0xffffffec00b48947 */ /* 0x000fea000383ffff */
[----:B------:R-:W-:Y:S05]  /*25b0*/  BSYNC.RECONVERGENT B0 ;  /* 0x0000000000007941 */ /* 0x000fea0003800200 */
.L_x_6805:
        /* <DEDUP_REMOVED lines=8> */
[----:B------:R-:W-:Y:S06]  /*2640*/  BAR.SYNC.DEFER_BLOCKING 0x0 ;  /* 0x0000000000007b1d */ /* 0x000fec0000010000 */
[----:B------:R-:W-:Y:S01]  /*2650*/  BSSY.RECONVERGENT B0, `(.L_x_6844) ;  /* 0x000004d000007945 */ /* 0x000fe20003800200 */
[----:B0-----:R-:W-:-:S13]  /*2660*/  ISETP.GT.U32.AND P0, PT, R52, 0x3f, PT ;  /* 0x0000003f3400780c */ /* 0x001fda0003f04070 */
[----:B------:R-:W-:Y:S05]  /*2670*/  @P0 BRA `(.L_x_6845) ;  /* 0x0000000400280947 */ /* 0x000fea0003800000 */
[----:B------:R-:W5:Y:S01]  /*2680*/  LDL R51, [R1+0x4] ;  /* 0x0000040001337983 */ /* 0x000f620000100800 */
[----:B------:R-:W-:Y:S01]  /*2690*/  IMAD.U32 R43, RZ, RZ, UR11 ;  /* 0x0000000bff2b7e24 */ /* 0x000fe2000f8e00ff */
[----:B------:R-:W-:Y:S01]  /*26a0*/  BSSY.RECONVERGENT B1, `(.L_x_6846) ;  /* 0x0000027000017945 */ /* 0x000fe20003800200 */
[----:B------:R-:W-:Y:S01]  /*26b0*/  IMAD.MOV.U32 R50, RZ, RZ, R52 ;  /* 0x000000ffff327224 */ /* 0x000fe200078e0034 */
[----:B------:R-:W0:Y:S01]  /*26c0*/  S2R R34, SR_CTAID.X ;  /* 0x0000000000227919 */ /* 0x000e220000002500 */
[----:B------:R-:W-:Y:S01]  /*26d0*/  IMAD.SHL.U32 R43, R43, 0x4, RZ ;  /* 0x000000042b2b7824 */ /* 0x000fe200078e00ff */
[----:B0-----:R-:W-:-:S04]  /*26e0*/  SHF.L.U32 R34, R34, 0x6, RZ ;  /* 0x0000000622227819 */ /* 0x001fc800000006ff */
[----:B------:R-:W-:Y:S02]  /*26f0*/  LOP3.LUT R44, R34, 0x40, RZ, 0xc0, !PT ;  /* 0x00000040222c7812 */ /* 0x000fe400078ec0ff */
[----:B-----5:R-:W-:-:S04]  /*2700*/  LOP3.LUT R48, R51, 0x3, RZ, 0xc0, !PT ;  /* 0x0000000333307812 */ /* 0x020fc800078ec0ff */
[----:B------:R-:W-:-:S13]  /*2710*/  ISETP.NE.AND P0, PT, R48, 0x3, PT ;  /* 0x000000033000780c */ /* 0x000fda0003f05270 */
[----:B------:R-:W-:Y:S05]  /*2720*/  @!P0 BRA `(.L_x_6847) ;  /* 0x0000000000788947 */ /* 0x000fea0003800000 */
[----:B------:R-:W0:Y:S01]  /*2730*/  S2UR UR10, SR_CgaCtaId ;  /* 0x00000000000a79c3 */ /* 0x000e220000008800 */
[----:B------:R-:W-:Y:S01]  /*2740*/  UMOV UR5, 0x400 ;  /* 0x0000040000057882 */ /* 0x000fe20000000000 */
[----:B------:R-:W-:Y:S01]  /*2750*/  IMAD.U32 R45, RZ, RZ, UR4 ;  /* 0x00000004ff2d7e24 */ /* 0x000fe2000f8e00ff */
[----:B------:R-:W-:-:S05]  /*2760*/  UIADD3 UR5, UPT, UPT, UR5, 0x900, URZ ;  /* 0x0000090005057890 */ /* 0x000fca000fffe0ff */
[----:B------:R-:W5:Y:S01]  /*2770*/  LDC.64 R34, c[0x0][0x3a0] ;  /* 0x0000e800ff227b82 */ /* 0x000f620000000a00 */
[----:B------:R-:W-:-:S07]  /*2780*/  LEA R45, R45, R44, 0x7 ;  /* 0x0000002c2d2d7211 */ /* 0x000fce00078e38ff */
[----:B------:R-:W1:Y:S01]  /*2790*/  LDC R49, c[0x0][0x360] ;  /* 0x0000d800ff317b82 */ /* 0x000e620000000800 */
[----:B------:R-:W-:Y:S01]  /*27a0*/  ISETP.NE.AND P0, PT, R48, RZ, PT ;  /* 0x000000ff3000720c */ /* 0x000fe20003f05270 */
[----:B------:R-:W-:Y:S01]  /*27b0*/  IMAD.IADD R45, R45, 0x1, R52 ;  /* 0x000000012d2d7824 */ /* 0x000fe200078e0234 */
[----:B0-----:R-:W-:-:S06]  /*27c0*/  ULEA UR5, UR10, UR5, 0x18 ;  /* 0x000000050a057291 */ /* 0x001fcc000f8ec0ff */
[----:B------:R-:W-:Y:S01]  /*27d0*/  LEA R46, R52, UR5, 0x2 ;  /* 0x00000005342e7c11 */ /* 0x000fe2000f8e10ff */
[----:B-----5:R-:W-:-:S04]  /*27e0*/  IMAD.WIDE R34, R45, 0x4, R34 ;  /* 0x000000042d227825 */ /* 0x020fc800078e0222 */
[----:B------:R-:W0:Y:S01]  /*27f0*/  LDS R47, [R46] ;  /* 0x000000002e2f7984 */ /* 0x000e220000000800 */
[----:B-1----:R-:W-:-:S03]  /*2800*/  IMAD.IADD R50, R52, 0x1, R49 ;  /* 0x0000000134327824 */ /* 0x002fc600078e0231 */
[----:B0-----:R0:W-:Y:S01]  /*2810*/  REDG.E.ADD.STRONG.GPU desc[UR12][R34.64], R47 ;  /* 0x0000002f2200798e */ /* 0x0011e2000c12e10c */
[----:B------:R-:W-:Y:S05]  /*2820*/  @!P0 BRA `(.L_x_6847) ;  /* 0x0000000000388947 */ /* 0x000fea0003800000 */
[C---:B------:R-:W-:Y:S01]  /*2830*/  IMAD.IADD R46, R43.reuse, 0x1, R46 ;  /* 0x000000012b2e7824 */ /* 0x040fe200078e022e */
[----:B0-----:R-:W-:-:S04]  /*2840*/  IADD3 R34, P0, PT, R43, R34, RZ ;  /* 0x000000222b227210 */ /* 0x001fc80007f1e0ff */
[----:B------:R-:W0:Y:S01]  /*2850*/  LDS R45, [R46] ;  /* 0x000000002e2d7984 */ /* 0x000e220000000800 */
[----:B------:R-:W-:Y:S02]  /*2860*/  IADD3.X R35, PT, PT, RZ, R35, RZ, P0, !PT ;  /* 0x00000023ff237210 */ /* 0x000fe400007fe4ff */
[----:B------:R-:W-:Y:S01]  /*2870*/  ISETP.NE.AND P0, PT, R48, 0x1, PT ;  /* 0x000000013000780c */ /* 0x000fe20003f05270 */
[----:B------:R-:W-:Y:S02]  /*2880*/  IMAD.IADD R50, R50, 0x1, R49 ;  /* 0x0000000132327824 */ /* 0x000fe400078e0231 */
[----:B0-----:R0:W-:Y:S10]  /*2890*/  REDG.E.ADD.STRONG.GPU desc[UR12][R34.64], R45 ;  /* 0x0000002d2200798e */ /* 0x0011f4000c12e10c */
[----:B------:R-:W-:Y:S05]  /*28a0*/  @!P0 BRA `(.L_x_6847) ;  /* 0x0000000000188947 */ /* 0x000fea0003800000 */
[C---:B0-----:R-:W-:Y:S01]  /*28b0*/  IMAD.IADD R45, R43.reuse, 0x1, R46 ;  /* 0x000000012b2d7824 */ /* 0x041fe200078e022e */
[----:B------:R-:W-:-:S05]  /*28c0*/  IADD3 R34, P0, PT, R43, R34, RZ ;  /* 0x000000222b227210 */ /* 0x000fca0007f1e0ff */
[----:B------:R-:W0:Y:S01]  /*28d0*/  LDS R45, [R45] ;  /* 0x000000002d2d7984 */ /* 0x000e220000000800 */
[----:B------:R-:W-:-:S05]  /*28e0*/  IMAD.X R35, RZ, RZ, R35, P0 ;  /* 0x000000ffff237224 */ /* 0x000fca00000e0623 */
[----:B0-----:R0:W-:Y:S01]  /*28f0*/  REDG.E.ADD.STRONG.GPU desc[UR12][R34.64], R45 ;  /* 0x0000002d2200798e */ /* 0x0011e2000c12e10c */
[----:B------:R-:W-:-:S07]  /*2900*/  IADD3 R50, PT, PT, R50, R49, RZ ;  /* 0x0000003132327210 */ /* 0x000fce0007ffe0ff */
.L_x_6847:
[----:B------:R-:W-:Y:S05]  /*2910*/  BSYNC.RECONVERGENT B1 ;  /* 0x0000000000017941 */ /* 0x000fea0003800200 */
.L_x_6846:
[----:B------:R-:W-:-:S13]  /*2920*/  ISETP.GE.U32.AND P0, PT, R51, 0x3, PT ;  /* 0x000000033300780c */ /* 0x000fda0003f06070 */
[----:B------:R-:W-:Y:S05]  /*2930*/  @!P0 BRA `(.L_x_6845) ;  /* 0x0000000000788947 */ /* 0x000fea0003800000 */
[----:B0-----:R-:W0:Y:S01]  /*2940*/  S2R R35, SR_CgaCtaId ;  /* 0x0000000000237919 */ /* 0x001e220000008800 */
[----:B------:R-:W-:Y:S01]  /*2950*/  MOV R34, 0x400 ;  /* 0x0000040000227802 */ /* 0x000fe20000000f00 */
[----:B------:R-:W-:-:S04]  /*2960*/  IMAD.U32 R59, RZ, RZ, UR4 ;  /* 0x00000004ff3b7e24 */ /* 0x000fc8000f8e00ff */
[----:B------:R-:W-:Y:S02]  /*2970*/  VIADD R34, R34, 0x900 ;  /* 0x0000090022227836 */ /* 0x000fe40000000000 */
[----:B------:R-:W-:-:S03]  /*2980*/  IMAD R59, R59, 0x80, R44 ;  /* 0x000000803b3b7824 */ /* 0x000fc600078e022c */
[----:B0-----:R-:W-:-:S07]  /*2990*/  LEA R61, R35, R34, 0x18 ;  /* 0x00000022233d7211 */ /* 0x001fce00078ec0ff */
.L_x_6848:
[----:B0-----:R-:W0:Y:S01]  /*29a0*/  LDC.64 R48, c[0x0][0x3a0] ;  /* 0x0000e800ff307b82 */ /* 0x001e220000000a00 */
[----:B------:R-:W-:Y:S02]  /*29b0*/  LEA R46, R50, R61, 0x2 ;  /* 0x0000003d322e7211 */ /* 0x000fe400078e10ff */
[----:B------:R-:W-:-:S03]  /*29c0*/  IADD3 R35, PT, PT, R59, R50, RZ ;  /* 0x000000323b237210 */ /* 0x000fc60007ffe0ff */
[C---:B------:R-:W-:Y:S01]  /*29d0*/  IMAD.IADD R52, R43.reuse, 0x1, R46 ;  /* 0x000000012b347824 */ /* 0x040fe200078e022e */
[----:B------:R5:W2:Y:S03]  /*29e0*/  LDS R51, [R46] ;  /* 0x000000002e337984 */ /* 0x000aa60000000800 */
[C---:B------:R-:W-:Y:S01]  /*29f0*/  IMAD.IADD R54, R43.reuse, 0x1, R52 ;  /* 0x000000012b367824 */ /* 0x040fe200078e0234 */
[----:B-1----:R-:W1:Y:S03]  /*2a00*/  LDS R53, [R52] ;  /* 0x0000000034357984 */ /* 0x002e660000000800 */
[----:B------:R-:W-:Y:S01]  /*2a10*/  IMAD.IADD R56, R43, 0x1, R54 ;  /* 0x000000012b387824 */ /* 0x000fe200078e0236 */
[----:B------:R-:W3:Y:S04]  /*2a20*/  LDS R55, [R54] ;  /* 0x0000000036377984 */ /* 0x000ee80000000800 */
[----:B------:R-:W4:Y:S01]  /*2a30*/  LDS R57, [R56] ;  /* 0x0000000038397984 */ /* 0x000f220000000800 */
[----:B0-----:R-:W-:-:S03]  /*2a40*/  IMAD.WIDE R48, R35, 0x4, R48 ;  /* 0x0000000423307825 */ /* 0x001fc600078e0230 */
[----:B------:R-:W-:-:S05]  /*2a50*/  IADD3 R44, P0, PT, R43, R48, RZ ;  /* 0x000000302b2c7210 */ /* 0x000fca0007f1e0ff */
[----:B------:R-:W-:Y:S01]  /*2a60*/  IMAD.X R45, RZ, RZ, R49, P0 ;  /* 0x000000ffff2d7224 */ /* 0x000fe200000e0631 */
[C---:B------:R-:W-:Y:S02]  /*2a70*/  IADD3 R34, P0, PT, R43.reuse, R44, RZ ;  /* 0x0000002c2b227210 */ /* 0x040fe40007f1e0ff */
[----:B------:R-:W-:-:S03]  /*2a80*/  IADD3 R50, PT, PT, R43, R50, RZ ;  /* 0x000000322b327210 */ /* 0x000fc60007ffe0ff */
[----:B------:R-:W-:Y:S01]  /*2a90*/  IMAD.X R35, RZ, RZ, R45, P0 ;  /* 0x000000ffff237224 */ /* 0x000fe200000e062d */
[----:B-----5:R-:W-:-:S05]  /*2aa0*/  IADD3 R46, P0, PT, R43, R34, RZ ;  /* 0x000000222b2e7210 */ /* 0x020fca0007f1e0ff */
[----:B------:R-:W-:Y:S01]  /*2ab0*/  IMAD.X R47, RZ, RZ, R35, P0 ;  /* 0x000000ffff2f7224 */ /* 0x000fe200000e0623 */
[----:B------:R-:W-:Y:S01]  /*2ac0*/  ISETP.GE.U32.AND P0, PT, R50, 0x40, PT ;  /* 0x000000403200780c */ /* 0x000fe20003f06070 */
[----:B--2---:R0:W-:Y:S04]  /*2ad0*/  REDG.E.ADD.STRONG.GPU desc[UR12][R48.64], R51 ;  /* 0x000000333000798e */ /* 0x0041e8000c12e10c */
[----:B-1----:R0:W-:Y:S04]  /*2ae0*/  REDG.E.ADD.STRONG.GPU desc[UR12][R44.64], R53 ;  /* 0x000000352c00798e */ /* 0x0021e8000c12e10c */
[----:B---3--:R0:W-:Y:S04]  /*2af0*/  REDG.E.ADD.STRONG.GPU desc[UR12][R34.64], R55 ;  /* 0x000000372200798e */ /* 0x0081e8000c12e10c */
[----:B----4-:R0:W-:Y:S01]  /*2b00*/  REDG.E.ADD.STRONG.GPU desc[UR12][R46.64], R57 ;  /* 0x000000392e00798e */ /* 0x0101e2000c12e10c */
[----:B------:R-:W-:Y:S05]  /*2b10*/  @!P0 BRA `(.L_x_6848) ;  /* 0xfffffffc00a08947 */ /* 0x000fea000383ffff */
.L_x_6845:
[----:B------:R-:W-:Y:S05]  /*2b20*/  BSYNC.RECONVERGENT B0 ;  /* 0x0000000000007941 */ /* 0x000fea0003800200 */
.L_x_6844:
[----:B------:R-:W5:Y:S02]  /*2b30*/  LDCU UR5, c[0x0][0x374] ;  /* 0x00006e80ff0577ac */ /* 0x000f640008000800 */
[----:B-----5:R-:W-:Y:S02]  /*2b40*/  UIADD3 UR4, UPT, UPT, UR5, UR4, URZ ;  /* 0x0000000405047290 */ /* 0x020fe4000fffe0ff */
[----:B------:R-:W-:-:S04]  /*2b50*/  USHF.L.U32 UR5, UR5, 0x2, URZ ;  /* 0x0000000205057899 */ /* 0x000fc800080006ff */
[----:B------:R-:W-:-:S09]  /*2b60*/  UISETP.GE.U32.AND UP0, UPT, UR4, UR5, UPT ;  /* 0x000000050400728c */ /* 0x000fd2000bf06070 */
[----:B------:R-:W-:Y:S05]  /*2b70*/  BRA.U !UP0, `(.L_x_6849) ;  /* 0xffffffe108a07547 */ /* 0x000fea000b83ffff */
[----:B------:R-:W-:Y:S05]  /*2b80*/  EXIT ;  /* 0x000000000000794d */ /* 0x000fea0003800000 */
.L_x_6809:
[----:B------:R-:W-:Y:S02]  /*2b90*/  IMAD.MOV.U32 R66, RZ, RZ, 0x1f ;  /* 0x0000001fff427424 */ /* 0x000fe400078e00ff */
[----:B------:R-:W-:Y:S02]  /*2ba0*/  IMAD.MOV.U32 R65, RZ, RZ, R18 ;  /* 0x000000ffff417224 */ /* 0x000fe400078e0012 */
[----:B------:R-:W-:-:S07]  /*2bb0*/  IMAD.MOV.U32 R67, RZ, RZ, -0x1 ;  /* 0xffffffffff437424 */ /* 0x000fce00078e00ff */
[----:B01----:R-:W-:Y:S05]  /*2bc0*/  WARPSYNC.COLLECTIVE R67, `(.L_x_6850) ;  /* 0x0000000043087348 */ /* 0x003fea0003c00000 */
[----:B------:R2:W3:Y:S02]  /*2bd0*/  SHFL.IDX P3, R66, R68, R65, R66 ;  /* 0x0000004144427389 */ /* 0x0004e40000060042 */
[----:B0123--:R-:W-:Y:S05]  /*2be0*/  ENDCOLLECTIVE ;  /* 0x000000000000791b */ /* 0x00ffea0003800000 */
.L_x_6850:
[----:B------:R-:W-:Y:S01]  /*2bf0*/  MOV R69, R66 ;  /* 0x0000004200457202 */ /* 0x000fe20000000f00 */
[----:B------:R-:W-:Y:S06]  /*2c00*/  BRA `(.L_x_6851) ;  /* 0xffffffec00a87947 */ /* 0x000fec000383ffff */
.L_x_6811:
[----:B------:R-:W-:Y:S01]  /*2c10*/  BSSY B1, `(.L_x_6852) ;  /* 0x0000007000017945 */ /* 0x000fe20003800000 */
[----:B------:R-:W-:Y:S02]  /*2c20*/  IMAD.MOV.U32 R65, RZ, RZ, R3 ;  /* 0x000000ffff417224 */ /* 0x000fe400078e0003 */
[----:B------:R-:W-:Y:S02]  /*2c30*/  IMAD.MOV.U32 R66, RZ, RZ, 0x1f ;  /* 0x0000001fff427424 */ /* 0x000fe400078e00ff */
[----:B------:R-:W-:-:S07]  /*2c40*/  IMAD.MOV.U32 R67, RZ, RZ, -0x1 ;  /* 0xffffffffff437424 */ /* 0x000fce00078e00ff */
[----:B012---:R-:W-:Y:S05]  /*2c50*/  WARPSYNC.COLLECTIVE R67, `(.L_x_6853) ;  /* 0x0000000043087348 */ /* 0x007fea0003c00000 */
[----:B------:R3:W4:Y:S02]  /*2c60*/  SHFL.IDX P3, R66, R68, R65, R66 ;  /* 0x0000004144427389 */ /* 0x0007240000060042 */
[----:B01234-:R-:W-:Y:S05]  /*2c70*/  ENDCOLLECTIVE ;  /* 0x000000000000791b */ /* 0x01ffea0003800000 */
.L_x_6853:
[----:B------:R-:W-:Y:S05]  /*2c80*/  BSYNC B1 ;  /* 0x0000000000017941 */ /* 0x000fea0003800000 */
.L_x_6852:
[----:B------:R-:W-:Y:S05]  /*2c90*/  BRA `(.L_x_6854) ;  /* 0xffffffec009c7947 */ /* 0x000fea000383ffff */
.L_x_6813:
[----:B------:R-:W-:Y:S01]  /*2ca0*/  BSSY B1, `(.L_x_6855) ;  /* 0x0000007000017945 */ /* 0x000fe20003800000 */
[----:B------:R-:W-:Y:S01]  /*2cb0*/  MOV R65, R4 ;  /* 0x0000000400417202 */ /* 0x000fe20000000f00 */
[----:B------:R-:W-:Y:S02]  /*2cc0*/  IMAD.MOV.U32 R66, RZ, RZ, 0x1f ;  /* 0x0000001fff427424 */ /* 0x000fe400078e00ff */
[----:B------:R-:W-:-:S07]  /*2cd0*/  IMAD.MOV.U32 R67, RZ, RZ, -0x1 ;  /* 0xffffffffff437424 */ /* 0x000fce00078e00ff */
[----:B0123--:R-:W-:Y:S05]  /*2ce0*/  WARPSYNC.COLLECTIVE R67, `(.L_x_6856) ;  /* 0x0000000043087348 */ /* 0x00ffea0003c00000 */
[----:B------:R4:W0:Y:S02]  /*2cf0*/  SHFL.IDX P3, R66, R68, R65, R66 ;  /* 0x0000004144427389 */ /* 0x0008240000060042 */
[----:B01234-:R-:W-:Y:S05]  /*2d00*/  ENDCOLLECTIVE ;  /* 0x000000000000791b */ /* 0x01ffea0003800000 */
.L_x_6856:
[----:B------:R-:W-:Y:S05]  /*2d10*/  BSYNC B1 ;  /* 0x0000000000017941 */ /* 0x000fea0003800000 */
.L_x_6855:
[----:B------:R-:W-:Y:S05]  /*2d20*/  BRA `(.L_x_6857) ;  /* 0xffffffec00907947 */ /* 0x000fea000383ffff */
.L_x_6815:
[----:B------:R-:W-:Y:S01]  /*2d30*/  HFMA2 R66, -RZ, RZ, 0, 1.847743988037109375e-06 ;  /* 0x0000001fff427431 */ /* 0x000fe200000001ff */
[----:B------:R-:W-:Y:S01]  /*2d40*/  BSSY B1, `(.L_x_6858) ;  /* 0x0000006000017945 */ /* 0x000fe20003800000 */
[----:B------:R-:W-:Y:S02]  /*2d50*/  IMAD.MOV.U32 R65, RZ, RZ, R5 ;  /* 0x000000ffff417224 */ /* 0x000fe400078e0005 */
[----:B------:R-:W-:-:S07]  /*2d60*/  IMAD.MOV.U32 R67, RZ, RZ, -0x1 ;  /* 0xffffffffff437424 */ /* 0x000fce00078e00ff */
[----:B01234-:R-:W-:Y:S05]  /*2d70*/  WARPSYNC.COLLECTIVE R67, `(.L_x_6859) ;  /* 0x0000000043087348 */ /* 0x01ffea0003c00000 */
[----:B------:R0:W0:Y:S02]  /*2d80*/  SHFL.IDX P3, R66, R68, R65, R66 ;  /* 0x0000004144427389 */ /* 0x0000240000060042 */
[----:B01234-:R-:W-:Y:S05]  /*2d90*/  ENDCOLLECTIVE ;  /* 0x000000000000791b */ /* 0x01ffea0003800000 */
.L_x_6859:
[----:B------:R-:W-:Y:S05]  /*2da0*/  BSYNC B1 ;  /* 0x0000000000017941 */ /* 0x000fea0003800000 */
.L_x_6858:
[----:B------:R-:W-:Y:S05]  /*2db0*/  BRA `(.L_x_6860) ;  /* 0xffffffec00847947 */ /* 0x000fea000383ffff */
.L_x_6817:
[----:B------:R-:W-:Y:S01]  /*2dc0*/  BSSY B1, `(.L_x_6861) ;  /* 0x0000007000017945 */ /* 0x000fe20003800000 */
[----:B------:R-:W-:Y:S01]  /*2dd0*/  IMAD.MOV.U32 R65, RZ, RZ, R6 ;  /* 0x000000ffff417224 */ /* 0x000fe200078e0006 */
[----:B------:R-:W-:Y:S01]  /*2de0*/  MOV R67, 0xffffffff ;  /* 0xffffffff00437802 */ /* 0x000fe20000000f00 */
[----:B------:R-:W-:-:S07]  /*2df0*/  IMAD.MOV.U32 R66, RZ, RZ, 0x1f ;  /* 0x0000001fff427424 */ /* 0x000fce00078e00ff */
[----:B01234-:R-:W-:Y:S05]  /*2e00*/  WARPSYNC.COLLECTIVE R67, `(.L_x_6862) ;  /* 0x0000000043087348 */ /* 0x01ffea0003c00000 */
[----:B------:R0:W0:Y:S02]  /*2e10*/  SHFL.IDX P3, R66, R68, R65, R66 ;  /* 0x0000004144427389 */ /* 0x0000240000060042 */
[----:B01234-:R-:W-:Y:S05]  /*2e20*/  ENDCOLLECTIVE ;  /* 0x000000000000791b */ /* 0x01ffea0003800000 */
.L_x_6862:
[----:B------:R-:W-:Y:S05]  /*2e30*/  BSYNC B1 ;  /* 0x0000000000017941 */ /* 0x000fea0003800000 */
.L_x_6861:
[----:B------:R-:W-:Y:S05]  /*2e40*/  BRA `(.L_x_6863) ;  /* 0xffffffec00787947 */ /* 0x000fea000383ffff */
.L_x_6819:
[----:B------:R-:W-:Y:S01]  /*2e50*/  BSSY B1, `(.L_x_6864) ;  /* 0x0000007000017945 */ /* 0x000fe20003800000 */
[----:B------:R-:W-:Y:S02]  /*2e60*/  IMAD.MOV.U32 R65, RZ, RZ, R7 ;  /* 0x000000ffff417224 */ /* 0x000fe400078e0007 */
[----:B------:R-:W-:Y:S02]  /*2e70*/  IMAD.MOV.U32 R66, RZ, RZ, 0x1f ;  /* 0x0000001fff427424 */ /* 0x000fe400078e00ff */
[----:B------:R-:W-:-:S07]  /*2e80*/  IMAD.MOV.U32 R67, RZ, RZ, -0x1 ;  /* 0xffffffffff437424 */ /* 0x000fce00078e00ff */
[----:B01234-:R-:W-:Y:S05]  /*2e90*/  WARPSYNC.COLLECTIVE R67, `(.L_x_6865) ;  /* 0x0000000043087348 */ /* 0x01ffea0003c00000 */
[----:B------:R0:W0:Y:S02]  /*2ea0*/  SHFL.IDX P3, R66, R68, R65, R66 ;  /* 0x0000004144427389 */ /* 0x0000240000060042 */
[----:B01234-:R-:W-:Y:S05]  /*2eb0*/  ENDCOLLECTIVE ;  /* 0x000000000000791b */ /* 0x01ffea0003800000 */
.L_x_6865:
[----:B------:R-:W-:Y:S05]  /*2ec0*/  BSYNC B1 ;  /* 0x0000000000017941 */ /* 0x000fea0003800000 */
.L_x_6864:
[----:B------:R-:W-:Y:S05]  /*2ed0*/  BRA `(.L_x_6866) ;  /* 0xffffffec006c7947 */ /* 0x000fea000383ffff */
.L_x_6821:
[----:B------:R-:W-:Y:S01]  /*2ee0*/  BSSY B1, `(.L_x_6867) ;  /* 0x0000007000017945 */ /* 0x000fe20003800000 */
[----:B------:R-:W-:Y:S01]  /*2ef0*/  MOV R65, R8 ;  /* 0x0000000800417202 */ /* 0x000fe20000000f00 */
[----:B------:R-:W-:Y:S02]  /*2f00*/  IMAD.MOV.U32 R66, RZ, RZ, 0x1f ;  /* 0x0000001fff427424 */ /* 0x000fe400078e00ff */
[----:B------:R-:W-:-:S07]  /*2f10*/  IMAD.MOV.U32 R67, RZ, RZ, -0x1 ;  /* 0xffffffffff437424 */ /* 0x000fce00078e00ff */
[----:B01234-:R-:W-:Y:S05]  /*2f20*/  WARPSYNC.COLLECTIVE R67, `(.L_x_6868) ;  /* 0x0000000043087348 */ /* 0x01ffea0003c00000 */
[----:B------:R0:W0:Y:S02]  /*2f30*/  SHFL.IDX P3, R66, R68, R65, R66 ;  /* 0x0000004144427389 */ /* 0x0000240000060042 */
[----:B01234-:R-:W-:Y:S05]  /*2f40*/  ENDCOLLECTIVE ;  /* 0x000000000000791b */ /* 0x01ffea0003800000 */
.L_x_6868:
[----:B------:R-:W-:Y:S05]  /*2f50*/  BSYNC B1 ;  /* 0x0000000000017941 */ /* 0x000fea0003800000 */
.L_x_6867:
[----:B------:R-:W-:Y:S05]  /*2f60*/  BRA `(.L_x_6869) ;  /* 0xffffffec00607947 */ /* 0x000fea000383ffff */
.L_x_6823:
[----:B------:R-:W-:Y:S01]  /*2f70*/  HFMA2 R66, -RZ, RZ, 0, 1.847743988037109375e-06 ;  /* 0x0000001fff427431 */ /* 0x000fe200000001ff */
[----:B------:R-:W-:Y:S01]  /*2f80*/  BSSY B1, `(.L_x_6870) ;  /* 0x0000006000017945 */ /* 0x000fe20003800000 */
[----:B------:R-:W-:Y:S02]  /*2f90*/  IMAD.MOV.U32 R65, RZ, RZ, R9 ;  /* 0x000000ffff417224 */ /* 0x000fe400078e0009 */
[----:B------:R-:W-:-:S07]  /*2fa0*/  IMAD.MOV.U32 R67, RZ, RZ, -0x1 ;  /* 0xffffffffff437424 */ /* 0x000fce00078e00ff */
[----:B01234-:R-:W-:Y:S05]  /*2fb0*/  WARPSYNC.COLLECTIVE R67, `(.L_x_6871) ;  /* 0x0000000043087348 */ /* 0x01ffea0003c00000 */
[----:B------:R0:W0:Y:S02]  /*2fc0*/  SHFL.IDX P3, R66, R68, R65, R66 ;  /* 0x0000004144427389 */ /* 0x0000240000060042 */
[----:B01234-:R-:W-:Y:S05]  /*2fd0*/  ENDCOLLECTIVE ;  /* 0x000000000000791b */ /* 0x01ffea0003800000 */
.L_x_6871:
[----:B------:R-:W-:Y:S05]  /*2fe0*/  BSYNC B1 ;  /* 0x0000000000017941 */ /* 0x000fea0003800000 */
.L_x_6870:
[----:B------:R-:W-:Y:S05]  /*2ff0*/  BRA `(.L_x_6872) ;  /* 0xffffffec00547947 */ /* 0x000fea000383ffff */
.L_x_6825:
[----:B------:R-:W-:Y:S01]  /*3000*/  BSSY B1, `(.L_x_6873) ;  /* 0x0000007000017945 */ /* 0x000fe20003800000 */
[----:B------:R-:W-:Y:S01]  /*3010*/  IMAD.MOV.U32 R65, RZ, RZ, R10 ;  /* 0x000000ffff417224 */ /* 0x000fe200078e000a */
[----:B------:R-:W-:Y:S01]  /*3020*/  MOV R67, 0xffffffff ;  /* 0xffffffff00437802 */ /* 0x000fe20000000f00 */
[----:B------:R-:W-:-:S07]  /*3030*/  IMAD.MOV.U32 R66, RZ, RZ, 0x1f ;  /* 0x0000001fff427424 */ /* 0x000fce00078e00ff */
[----:B01234-:R-:W-:Y:S05]  /*3040*/  WARPSYNC.COLLECTIVE R67, `(.L_x_6874) ;  /* 0x0000000043087348 */ /* 0x01ffea0003c00000 */
[----:B------:R0:W0:Y:S02]  /*3050*/  SHFL.IDX P3, R66, R68, R65, R66 ;  /* 0x0000004144427389 */ /* 0x0000240000060042 */
[----:B01234-:R-:W-:Y:S05]  /*3060*/  ENDCOLLECTIVE ;  /* 0x000000000000791b */ /* 0x01ffea0003800000 */
.L_x_6874:
[----:B------:R-:W-:Y:S05]  /*3070*/  BSYNC B1 ;  /* 0x0000000000017941 */ /* 0x000fea0003800000 */
.L_x_6873:
[----:B------:R-:W-:Y:S05]  /*3080*/  BRA `(.L_x_6875) ;  /* 0xffffffec00487947 */ /* 0x000fea000383ffff */
.L_x_6827:
[----:B------:R-:W-:Y:S01]  /*3090*/  BSSY B1, `(.L_x_6876) ;  /* 0x0000007000017945 */ /* 0x000fe20003800000 */
[----:B------:R-:W-:Y:S02]  /*30a0*/  IMAD.MOV.U32 R65, RZ, RZ, R11 ;  /* 0x000000ffff417224 */ /* 0x000fe400078e000b */
[----:B------:R-:W-:Y:S02]  /*30b0*/  IMAD.MOV.U32 R66, RZ, RZ, 0x1f ;  /* 0x0000001fff427424 */ /* 0x000fe400078e00ff */
[----:B------:R-:W-:-:S07]  /*30c0*/  IMAD.MOV.U32 R67, RZ, RZ, -0x1 ;  /* 0xffffffffff437424 */ /* 0x000fce00078e00ff */
[----:B01234-:R-:W-:Y:S05]  /*30d0*/  WARPSYNC.COLLECTIVE R67, `(.L_x_6877) ;  /* 0x0000000043087348 */ /* 0x01ffea0003c00000 */
[----:B------:R0:W0:Y:S02]  /*30e0*/  SHFL.IDX P3, R66, R68, R65, R66 ;  /* 0x0000004144427389 */ /* 0x0000240000060042 */
[----:B01234-:R-:W-:Y:S05]  /*30f0*/  ENDCOLLECTIVE ;  /* 0x000000000000791b */ /* 0x01ffea0003800000 */
.L_x_6877:
[----:B------:R-:W-:Y:S05]  /*3100*/  BSYNC B1 ;  /* 0x0000000000017941 */ /* 0x000fea0003800000 */
.L_x_6876:
[----:B------:R-:W-:Y:S05]  /*3110*/  BRA `(.L_x_6878) ;  /* 0xffffffec003c7947 */ /* 0x000fea000383ffff */
.L_x_6829:
[----:B------:R-:W-:Y:S01]  /*3120*/  BSSY B1, `(.L_x_6879) ;  /* 0x0000007000017945 */ /* 0x000fe20003800000 */
[----:B------:R-:W-:Y:S01]  /*3130*/  MOV R65, R12 ;  /* 0x0000000c00417202 */ /* 0x000fe20000000f00 */
[----:B------:R-:W-:Y:S02]  /*3140*/  IMAD.MOV.U32 R66, RZ, RZ, 0x1f ;  /* 0x0000001fff427424 */ /* 0x000fe400078e00ff */
[----:B------:R-:W-:-:S07]  /*3150*/  IMAD.MOV.U32 R67, RZ, RZ, -0x1 ;  /* 0xffffffffff437424 */ /* 0x000fce00078e00ff */
[----:B01234-:R-:W-:Y:S05]  /*3160*/  WARPSYNC.COLLECTIVE R67, `(.L_x_6880) ;  /* 0x0000000043087348 */ /* 0x01ffea0003c00000 */
[----:B------:R0:W0:Y:S02]  /*3170*/  SHFL.IDX P3, R66, R68, R65, R66 ;  /* 0x0000004144427389 */ /* 0x0000240000060042 */
[----:B01234-:R-:W-:Y:S05]  /*3180*/  ENDCOLLECTIVE ;  /* 0x000000000000791b */ /* 0x01ffea0003800000 */
.L_x_6880:
[----:B------:R-:W-:Y:S05]  /*3190*/  BSYNC B1 ;  /* 0x0000000000017941 */ /* 0x000fea0003800000 */
.L_x_6879:
[----:B------:R-:W-:Y:S05]  /*31a0*/  BRA `(.L_x_6881) ;  /* 0xffffffec00307947 */ /* 0x000fea000383ffff */
.L_x_6831:
[----:B------:R-:W-:Y:S01]  /*31b0*/  HFMA2 R66, -RZ, RZ, 0, 1.847743988037109375e-06 ;  /* 0x0000001fff427431 */ /* 0x000fe200000001ff */
[----:B------:R-:W-:Y:S01]  /*31c0*/  BSSY B1, `(.L_x_6882) ;  /* 0x0000006000017945 */ /* 0x000fe20003800000 */
[----:B------:R-:W-:Y:S02]  /*31d0*/  IMAD.MOV.U32 R65, RZ, RZ, R13 ;  /* 0x000000ffff417224 */ /* 0x000fe400078e000d */
[----:B------:R-:W-:-:S07]  /*31e0*/  IMAD.MOV.U32 R67, RZ, RZ, -0x1 ;  /* 0xffffffffff437424 */ /* 0x000fce00078e00ff */
[----:B01234-:R-:W-:Y:S05]  /*31f0*/  WARPSYNC.COLLECTIVE R67, `(.L_x_6883) ;  /* 0x0000000043087348 */ /* 0x01ffea0003c00000 */
[----:B------:R0:W0:Y:S02]  /*3200*/  SHFL.IDX P3, R66, R68, R65, R66 ;  /* 0x0000004144427389 */ /* 0x0000240000060042 */
[----:B01234-:R-:W-:Y:S05]  /*3210*/  ENDCOLLECTIVE ;  /* 0x000000000000791b */ /* 0x01ffea0003800000 */
.L_x_6883:
[----:B------:R-:W-:Y:S05]  /*3220*/  BSYNC B1 ;  /* 0x0000000000017941 */ /* 0x000fea0003800000 */
.L_x_6882:
[----:B------:R-:W-:Y:S05]  /*3230*/  BRA `(.L_x_6884) ;  /* 0xffffffec00247947 */ /* 0x000fea000383ffff */
.L_x_6833:
[----:B------:R-:W-:Y:S01]  /*3240*/  BSSY B1, `(.L_x_6885) ;  /* 0x0000007000017945 */ /* 0x000fe20003800000 */
[----:B------:R-:W-:Y:S01]  /*3250*/  IMAD.MOV.U32 R65, RZ, RZ, R14 ;  /* 0x000000ffff417224 */ /* 0x000fe200078e000e */
[----:B------:R-:W-:Y:S01]  /*3260*/  MOV R67, 0xffffffff ;  /* 0xffffffff00437802 */ /* 0x000fe20000000f00 */
[----:B------:R-:W-:-:S07]  /*3270*/  IMAD.MOV.U32 R66, RZ, RZ, 0x1f ;  /* 0x0000001fff427424 */ /* 0x000fce00078e00ff */
[----:B01234-:R-:W-:Y:S05]  /*3280*/  WARPSYNC.COLLECTIVE R67, `(.L_x_6886) ;  /* 0x0000000043087348 */ /* 0x01ffea0003c00000 */
[----:B------:R0:W0:Y:S02]  /*3290*/  SHFL.IDX P3, R66, R68, R65, R66 ;  /* 0x0000004144427389 */ /* 0x0000240000060042 */
[----:B01234-:R-:W-:Y:S05]  /*32a0*/  ENDCOLLECTIVE ;  /* 0x000000000000791b */ /* 0x01ffea0003800000 */
.L_x_6886:
[----:B------:R-:W-:Y:S05]  /*32b0*/  BSYNC B1 ;  /* 0x0000000000017941 */ /* 0x000fea0003800000 */
.L_x_6885:
[----:B------:R-:W-:Y:S05]  /*32c0*/  BRA `(.L_x_6887) ;  /* 0xffffffec00187947 */ /* 0x000fea000383ffff */
.L_x_6835:
[----:B------:R-:W-:Y:S01]  /*32d0*/  BSSY B1, `(.L_x_6888) ;  /* 0x0000007000017945 */ /* 0x000fe20003800000 */
[----:B------:R-:W-:Y:S02]  /*32e0*/  IMAD.MOV.U32 R65, RZ, RZ, R15 ;  /* 0x000000ffff417224 */ /* 0x000fe400078e000f */
[----:B------:R-:W-:Y:S02]  /*32f0*/  IMAD.MOV.U32 R66, RZ, RZ, 0x1f ;  /* 0x0000001fff427424 */ /* 0x000fe400078e00ff */
[----:B------:R-:W-:-:S07]  /*3300*/  IMAD.MOV.U32 R67, RZ, RZ, -0x1 ;  /* 0xffffffffff437424 */ /* 0x000fce00078e00ff */
[----:B01234-:R-:W-:Y:S05]  /*3310*/  WARPSYNC.COLLECTIVE R67, `(.L_x_6889) ;  /* 0x0000000043087348 */ /* 0x01ffea0003c00000 */
[----:B------:R0:W0:Y:S02]  /*3320*/  SHFL.IDX P3, R66, R68, R65, R66 ;  /* 0x0000004144427389 */ /* 0x0000240000060042 */
[----:B01234-:R-:W-:Y:S05]  /*3330*/  ENDCOLLECTIVE ;  /* 0x000000000000791b */ /* 0x01ffea0003800000 */
.L_x_6889:
[----:B------:R-:W-:Y:S05]  /*3340*/  BSYNC B1 ;  /* 0x0000000000017941 */ /* 0x000fea0003800000 */
.L_x_6888:
[----:B------:R-:W-:Y:S05]  /*3350*/  BRA `(.L_x_6890) ;  /* 0xffffffec000c7947 */ /* 0x000fea000383ffff */
.L_x_6837:
[----:B------:R-:W-:Y:S01]  /*3360*/  BSSY B1, `(.L_x_6891) ;  /* 0x0000007000017945 */ /* 0x000fe20003800000 */
[----:B------:R-:W-:Y:S01]  /*3370*/  MOV R65, R16 ;  /* 0x0000001000417202 */ /* 0x000fe20000000f00 */
[----:B------:R-:W-:Y:S02]  /*3380*/  IMAD.MOV.U32 R66, RZ, RZ, 0x1f ;  /* 0x0000001fff427424 */ /* 0x000fe400078e00ff */
[----:B------:R-:W-:-:S07]  /*3390*/  IMAD.MOV.U32 R67, RZ, RZ, -0x1 ;  /* 0xffffffffff437424 */ /* 0x000fce00078e00ff */
[----:B01234-:R-:W-:Y:S05]  /*33a0*/  WARPSYNC.COLLECTIVE R67, `(.L_x_6892) ;  /* 0x0000000043087348 */ /* 0x01ffea0003c00000 */
[----:B------:R0:W0:Y:S02]  /*33b0*/  SHFL.IDX P3, R66, R68, R65, R66 ;  /* 0x0000004144427389 */ /* 0x0000240000060042 */
[----:B01234-:R-:W-:Y:S05]  /*33c0*/  ENDCOLLECTIVE ;  /* 0x000000000000791b */ /* 0x01ffea0003800000 */
.L_x_6892:
[----:B------:R-:W-:Y:S05]  /*33d0*/  BSYNC B1 ;  /* 0x0000000000017941 */ /* 0x000fea0003800000 */
.L_x_6891:
[----:B------:R-:W-:Y:S05]  /*33e0*/  BRA `(.L_x_6893) ;  /* 0xffffffec00007947 */ /* 0x000fea000383ffff */
.L_x_6839:
[----:B------:R-:W-:Y:S01]  /*33f0*/  HFMA2 R66, -RZ, RZ, 0, 1.847743988037109375e-06 ;  /* 0x0000001fff427431 */ /* 0x000fe200000001ff */
[----:B------:R-:W-:Y:S01]  /*3400*/  BSSY B1, `(.L_x_6894) ;  /* 0x0000006000017945 */ /* 0x000fe20003800000 */
[----:B------:R-:W-:Y:S02]  /*3410*/  IMAD.MOV.U32 R65, RZ, RZ, R17 ;  /* 0x000000ffff417224 */ /* 0x000fe400078e0011 */
[----:B------:R-:W-:-:S07]  /*3420*/  IMAD.MOV.U32 R67, RZ, RZ, -0x1 ;  /* 0xffffffffff437424 */ /* 0x000fce00078e00ff */
[----:B01234-:R-:W-:Y:S05]  /*3430*/  WARPSYNC.COLLECTIVE R67, `(.L_x_6895) ;  /* 0x0000000043087348 */ /* 0x01ffea0003c00000 */
[----:B------:R0:W0:Y:S02]  /*3440*/  SHFL.IDX P3, R66, R68, R65, R66 ;  /* 0x0000004144427389 */ /* 0x0000240000060042 */
[----:B01234-:R-:W-:Y:S05]  /*3450*/  ENDCOLLECTIVE ;  /* 0x000000000000791b */ /* 0x01ffea0003800000 */
.L_x_6895:
[----:B------:R-:W-:Y:S05]  /*3460*/  BSYNC B1 ;  /* 0x0000000000017941 */ /* 0x000fea0003800000 */
.L_x_6894:
[----:B------:R-:W-:Y:S05]  /*3470*/  BRA `(.L_x_6896) ;  /* 0xffffffe800f47947 */ /* 0x000fea000383ffff */
        .weak           $__internal_178_$__cuda_sm20_div_s16
        .type           $__internal_178_$__cuda_sm20_div_s16,@function
        .size           $__internal_178_$__cuda_sm20_div_s16,(.L_x_38681 - $__internal_178_$__cuda_sm20_div_s16)
$__internal_178_$__cuda_sm20_div_s16:
        /* <DEDUP_REMOVED lines=25> */
[----:B------:R-:W-:Y:S05]  /*3610*/  RET.REL.NODEC R34 `(_Z9cuda_gemmIiLi128ELi4ELi1ELi128ELi128ELi128ELi64ELi1ELi0EEviiiPT_S1_S1_iii) ;  /* 0xffffffc822787950 */ /* 0x000fea0003c3ffff */
.L_x_6897:
        /* <DEDUP_REMOVED lines=14> */
.L_x_38681:


//--------------------- .text._Z9cuda_gemmIiLi128ELi4ELi1ELi128ELi128ELi128ELi64ELi0ELi1EEviiiPT_S1_S1_iii --------------------------
	.section	.text._Z9cuda_gemmIiLi128ELi4ELi1ELi128ELi128ELi128ELi64ELi0ELi1EEviiiPT_S1_S1_iii,"ax",@progbits
	.align	128
        .global         _Z9cuda_gemmIiLi128ELi4ELi1ELi128ELi128ELi128ELi64ELi0ELi1EEviiiPT_S1_S1_iii
        .type           _Z9cuda_gemmIiLi128ELi4ELi1ELi128ELi128ELi128ELi64ELi0ELi1EEviiiPT_S1_S1_iii,@function
        .size           _Z9cuda_gemmIiLi128ELi4ELi1ELi128ELi128ELi128ELi64ELi0ELi1EEviiiPT_S1_S1_iii,(.L_x_39385 - _Z9cuda_gemmIiLi128ELi4ELi1ELi128ELi128ELi128ELi64ELi0ELi1EEviiiPT_S1_S1_iii)
        .other          _Z9cuda_gemmIiLi128ELi4ELi1ELi128ELi128ELi128ELi64ELi0ELi1EEviiiPT_S1_S1_iii,@"STO_CUDA_ENTRY STV_DEFAULT"
_Z9cuda_gemmIiLi128ELi4ELi1ELi128ELi128ELi128ELi64ELi0ELi1EEviiiPT_S1_S1_iii:
.text._Z9cuda_gemmIiLi128ELi4ELi1ELi128ELi128ELi128ELi64ELi0ELi1EEviiiPT_S1_S1_iii:
[----:B------:R-:W-:Y:S08]  /*0000*/  LDC R1, c[0x0][0x37c] ;  /* 0x0000df00ff017b82 */ /* 0x000ff00000000800 */
[----:B------:R-:W0:Y:S01]  /*0010*/  S2UR UR12, SR_CTAID.Y ;  /* 0x00000000000c79c3 */ /* 0x000e220000002600 */
[----:B------:R-:W1:Y:S02]  /*0020*/  LDCU UR18, c[0x0][0x374] ;  /* 0x00006e80ff1277ac */ /* 0x000e640008000800 */
[----:B-1----:R-:W-:-:S04]  /*0030*/  USHF.L.U32 UR4, UR18, 0x2, URZ ;  /* 0x0000000212047899 */ /* 0x002fc800080006ff */
[----:B0-----:R-:W-:-:S06]  /*0040*/  UISETP.GE.U32.AND UP0, UPT, UR12, UR4, UPT ;  /* 0x000000040c00728c */ /* 0x001fcc000bf06070 */
[----:B------:R-:W-:-:S13]  /*0050*/  PLOP3.LUT P0, PT, PT, PT, UP0, 0x80, 0x8 ;  /* 0x000000000008781c */ /* 0x000fda0003f0f008 */
[----:B------:R-:W-:Y:S05]  /*0060*/  @P0 EXIT ;  /* 0x000000000000094d */ /* 0x000fea0003800000 */
[----:B------:R-:W0:Y:S01]  /*0070*/  LDC R0, c[0x0][0x360] ;  /* 0x0000d800ff007b82 */ /* 0x000e220000000800 */
[----:B------:R-:W1:Y:S01]  /*0080*/  S2R R3, SR_TID.X ;  /* 0x0000000000037919 */ /* 0x000e620000002100 */
[----:B------:R-:W2:Y:S01]  /*0090*/  LDCU UR13, c[0x0][0x388] ;  /* 0x00007100ff0d77ac */ /* 0x000ea20008000800 */
[----:B------:R-:W-:Y:S01]  /*00a0*/  UMOV UR8, 0x400 ;  /* 0x0000040000087882 */ /* 0x000fe20000000000 */
[----:B------:R-:W3:Y:S04]  /*00b0*/  LDCU.64 UR14, c[0x0][0x358] ;  /* 0x00006b00ff0e77ac */ /* 0x000ee80008000a00 */
[----:B------:R-:W4:Y:S08]  /*00c0*/  S2UR UR11, SR_CgaCtaId ;  /* 0x00000000000b79c3 */ /* 0x000f300000008800 */
[----:B------:R-:W5:Y:S01]  /*00d0*/  S2UR UR7, SR_CTAID.X ;  /* 0x00000000000779c3 */ /* 0x000f620000002500 */
[----:B--2---:R-:W-:-:S02]  /*00e0*/  ULEA.HI UR9, UR13, UR13, URZ, 0x1 ;  /* 0x0000000d0d097291 */ /* 0x004fc4000f8f08ff */
[----:B------:R-:W-:Y:S01]  /*00f0*/  USHF.R.S32.HI UR10, URZ, 0x1f, UR13 ;  /* 0x0000001fff0a7899 */ /* 0x000fe2000801140d */
[----:B0-----:R-:W0:Y:S01]  /*0100*/  I2F.U32.RP R8, R0 ;  /* 0x0000000000087306 */ /* 0x001e220000209000 */
[----:B------:R-:W-:-:S03]  /*0110*/  ISETP.NE.U32.AND P2, PT, R0, RZ, PT ;  /* 0x000000ff0000720c */ /* 0x000fc60003f45070 */
[----:B------:R-:W2:Y:S01]  /*0120*/  S2UR UR6, SR_CTAID.Z ;  /* 0x00000000000679c3 */ /* 0x000ea20000002700 */
[----:B------:R-:W-:Y:S02]  /*0130*/  USHF.R.S32.HI UR9, URZ, 0x1, UR9 ;  /* 0x00000001ff097899 */ /* 0x000fe40008011409 */
[----:B------:R-:W-:Y:S02]  /*0140*/  ULEA.HI UR10, UR10, UR13, URZ, 0x7 ;  /* 0x0000000d0a0a7291 */ /* 0x000fe4000f8f38ff */
[----:B----4-:R-:W-:Y:S01]  /*0150*/  ULEA UR17, UR11, UR8, 0x18 ;  /* 0x000000080b117291 */ /* 0x010fe2000f8ec0ff */
[C---:B-1----:R-:W-:Y:S01]  /*0160*/  IADD3 R2, PT, PT, R3.reuse, R0, RZ ;  /* 0x0000000003027210 */ /* 0x042fe20007ffe0ff */
[----:B------:R-:W-:Y:S01]  /*0170*/  UIADD3 UR8, UPT, UPT, UR8, 0x880, URZ ;  /* 0x0000088008087890 */ /* 0x000fe2000fffe0ff */
[--C-:B------:R-:W-:Y:S01]  /*0180*/  SHF.R.U32.HI R18, RZ, 0x1, R3.reuse ;  /* 0x00000001ff127819 */ /* 0x100fe20000011603 */
[----:B------:R-:W-:Y:S01]  /*0190*/  USHF.R.S32.HI UR10, URZ, 0x7, UR10 ;  /* 0x00000007ff0a7899 */ /* 0x000fe2000801140a */
[C---:B------:R-:W-:Y:S01]  /*01a0*/  ISETP.GE.U32.AND P0, PT, R2.reuse, 0x40, PT ;  /* 0x000000400200780c */ /* 0x040fe20003f06070 */
[----:B------:R-:W-:Y:S01]  /*01b0*/  ULEA UR8, UR11, UR8, 0x18 ;  /* 0x000000080b087291 */ /* 0x000fe2000f8ec0ff */
[----:B0-----:R-:W0:Y:S01]  /*01c0*/  MUFU.RCP R8, R8 ;  /* 0x0000000800087308 */ /* 0x001e220000001000 */
[----:B------:R-:W-:Y:S01]  /*01d0*/  VIMNMX.U32 R7, PT, PT, R2, 0x40, !PT ;  /* 0x0000004002077848 */ /* 0x000fe20007fe0000 */
[----:B-----5:R-:W-:Y:S01]  /*01e0*/  USHF.R.U32.HI UR4, URZ, 0x1, UR7 ;  /* 0x00000001ff047899 */ /* 0x020fe20008011607 */
[----:B------:R-:W-:Y:S01]  /*01f0*/  SEL R6, RZ, 0x1, P0 ;  /* 0x00000001ff067807 */ /* 0x000fe20000000000 */
[----:B------:R-:W-:Y:S01]  /*0200*/  ULOP3.LUT UR5, UR7, 0x1, URZ, 0xc0, !UPT ;  /* 0x0000000107057892 */ /* 0x000fe2000f8ec0ff */
[----:B------:R-:W-:Y:S01]  /*0210*/  LOP3.LUT R17, R3, 0x1, RZ, 0xc0, !PT ;  /* 0x0000000103117812 */ /* 0x000fe200078ec0ff */
[----:B------:R-:W-:Y:S01]  /*0220*/  USHF.L.U32 UR7, UR7, 0x6, URZ ;  /* 0x0000000607077899 */ /* 0x000fe200080006ff */
[----:B------:R-:W-:Y:S01]  /*0230*/  IADD3 R7, PT, PT, R7, -R2, -R6 ;  /* 0x8000000207077210 */ /* 0x000fe20007ffe806 */
[----:B------:R-:W-:Y:S01]  /*0240*/  UIMAD UR5, UR5, UR9, UR4 ;  /* 0x00000009050572a4 */ /* 0x000fe2000f8e0204 */
[----:B------:R-:W-:Y:S01]  /*0250*/  SHF.R.U32.HI R16, RZ, 0x4, R3 ;  /* 0x00000004ff107819 */ /* 0x000fe20000011603 */
[----:B------:R-:W-:-:S02]  /*0260*/  ULOP3.LUT UR7, UR7, 0x40, URZ, 0xc0, !UPT ;  /* 0x0000004007077892 */ /* 0x000fc4000f8ec0ff */
[----:B--2---:R-:W-:-:S04]  /*0270*/  USHF.L.U32 UR6, UR6, 0x6, URZ ;  /* 0x0000000606067899 */ /* 0x004fc800080006ff */
[----:B------:R-:W-:Y:S01]  /*0280*/  ULEA UR16, UR4, UR6, 0x7 ;  /* 0x0000000604107291 */ /* 0x000fe2000f8e38ff */
[----:B0-----:R-:W-:Y:S01]  /*0290*/  VIADD R4, R8, 0xffffffe ;  /* 0x0ffffffe08047836 */ /* 0x001fe20000000000 */
[----:B------:R-:W-:Y:S01]  /*02a0*/  UIADD3 UR13, UPT, UPT, UR6, 0x20, URZ ;  /* 0x00000020060d7890 */ /* 0x000fe2000fffe0ff */
[----:B------:R-:W-:Y:S02]  /*02b0*/  UMOV UR4, UR12 ;  /* 0x0000000c00047c82 */ /* 0x000fe40008000000 */
[----:B------:R0:W1:Y:S02]  /*02c0*/  F2I.FTZ.U32.TRUNC.NTZ R5, R4 ;  /* 0x0000000400057305 */ /* 0x000064000021f000 */
[----:B0-----:R-:W-:Y:S02]  /*02d0*/  IMAD.MOV.U32 R4, RZ, RZ, RZ ;  /* 0x000000ffff047224 */ /* 0x001fe400078e00ff */
[----:B-1----:R-:W-:-:S04]  /*02e0*/  IMAD.MOV R9, RZ, RZ, -R5 ;  /* 0x000000ffff097224 */ /* 0x002fc800078e0a05 */
[----:B------:R-:W-:-:S04]  /*02f0*/  IMAD R9, R9, R0, RZ ;  /* 0x0000000009097224 */ /* 0x000fc800078e02ff */
[----:B------:R-:W-:-:S06]  /*0300*/  IMAD.HI.U32 R8, R5, R9, R4 ;  /* 0x0000000905087227 */ /* 0x000fcc00078e0004 */
[----:B------:R-:W-:-:S04]  /*0310*/  IMAD.HI.U32 R5, R8, R7, RZ ;  /* 0x0000000708057227 */ /* 0x000fc800078e00ff */
[----:B------:R-:W-:Y:S01]  /*0320*/  IMAD.U32 R8, RZ, RZ, UR7 ;  /* 0x00000007ff087e24 */ /* 0x000fe2000f8e00ff */
[----:B------:R-:W-:-:S05]  /*0330*/  IADD3 R2, PT, PT, -R5, RZ, RZ ;  /* 0x000000ff05027210 */ /* 0x000fca0007ffe1ff */
[----:B------:R-:W-:Y:S02]  /*0340*/  IMAD R7, R0, R2, R7 ;  /* 0x0000000200077224 */ /* 0x000fe400078e0207 */
[----:B------:R-:W-:-:S03]  /*0350*/  IMAD.SHL.U32 R2, R3, 0x40, RZ ;  /* 0x0000004003027824 */ /* 0x000fc600078e00ff */
[----:B------:R-:W-:Y:S02]  /*0360*/  ISETP.GE.U32.AND P0, PT, R7, R0, PT ;  /* 0x000000000700720c */ /* 0x000fe40003f06070 */
[----:B------:R-:W-:-:S11]  /*0370*/  LOP3.LUT R2, R2, 0x40, RZ, 0xc0, !PT ;  /* 0x0000004002027812 */ /* 0x000fd600078ec0ff */
[----:B------:R-:W-:Y:S01]  /*0380*/  @P0 IMAD.IADD R7, R7, 0x1, -R0 ;  /* 0x0000000107070824 */ /* 0x000fe200078e0a00 */
[----:B------:R-:W-:-:S04]  /*0390*/  @P0 IADD3 R5, PT, PT, R5, 0x1, RZ ;  /* 0x0000000105050810 */ /* 0x000fc80007ffe0ff */
[----:B------:R-:W-:Y:S02]  /*03a0*/  ISETP.GE.U32.AND P1, PT, R7, R0, PT ;  /* 0x000000000700720c */ /* 0x000fe40003f26070 */
[----:B------:R-:W-:-:S11]  /*03b0*/  MOV R7, UR17 ;  /* 0x0000001100077c02 */ /* 0x000fd60008000f00 */
[----:B------:R-:W-:Y:S01]  /*03c0*/  @P1 VIADD R5, R5, 0x1 ;  /* 0x0000000105051836 */ /* 0x000fe20000000000 */
[----:B------:R-:W-:-:S04]  /*03d0*/  @!P2 LOP3.LUT R5, RZ, R0, RZ, 0x33, !PT ;  /* 0x00000000ff05a212 */ /* 0x000fc800078e33ff */
[----:B------:R-:W-:Y:S02]  /*03e0*/  IADD3 R5, PT, PT, R6, R5, RZ ;  /* 0x0000000506057210 */ /* 0x000fe40007ffe0ff */
[----:B------:R-:W-:-:S05]  /*03f0*/  LOP3.LUT R6, R3, 0xf, RZ, 0xc0, !PT ;  /* 0x0000000f03067812 */ /* 0x000fca00078ec0ff */
[--C-:B------:R-:W-:Y:S02]  /*0400*/  IMAD R6, R6, 0x84, R7.reuse ;  /* 0x0000008406067824 */ /* 0x100fe400078e0207 */
[----:B------:R-:W-:-:S05]  /*0410*/  IMAD R7, R18, 0x84, R7 ;  /* 0x0000008412077824 */ /* 0x000fca00078e0207 */
[----:B------:R-:W-:Y:S02]  /*0420*/  IADD3 R4, PT, PT, R7, R2, RZ ;  /* 0x0000000207047210 */ /* 0x000fe40007ffe0ff */
[----:B---3--:R-:W-:-:S07]  /*0430*/  LOP3.LUT R7, R8, 0xf, R3, 0xf8, !PT ;  /* 0x0000000f08077812 */ /* 0x008fce00078ef803 */
.L_x_6920:
[C---:B------:R-:W-:Y:S01]  /*0440*/  ISETP.GT.U32.AND P0, PT, R3.reuse, 0x3f, PT ;  /* 0x0000003f0300780c */ /* 0x040fe20003f04070 */
[----:B------:R-:W-:Y:S01]  /*0450*/  BSSY.RECONVERGENT B0, `(.L_x_6898) ;  /* 0x000002c000007945 */ /* 0x000fe20003800200 */
[----:B0-2---:R-:W-:-:S11]  /*0460*/  IMAD.SHL.U32 R15, R3, 0x4, RZ ;  /* 0x00000004030f7824 */ /* 0x005fd600078e00ff */
[----:B-1-3--:R-:W-:Y:S05]  /*0470*/  @P0 BRA `(.L_x_6899) ;  /* 0x0000000000a40947 */ /* 0x00afea0003800000 */
[C---:B------:R-:W-:Y:S01]  /*0480*/  LOP3.LUT R8, R5.reuse, 0x3, RZ, 0xc0, !PT ;  /* 0x0000000305087812 */ /* 0x040fe200078ec0ff */
[----:B------:R-:W-:Y:S01]  /*0490*/  BSSY.RECONVERGENT B1, `(.L_x_6900) ;  /* 0x0000016000017945 */ /* 0x000fe20003800200 */
[----:B------:R-:W-:Y:S02]  /*04a0*/  ISETP.GE.U32.AND P0, PT, R5, 0x3, PT ;  /* 0x000000030500780c */ /* 0x000fe40003f06070 */
[----:B------:R-:W-:Y:S02]  /*04b0*/  ISETP.NE.AND P1, PT, R8, 0x3, PT ;  /* 0x000000030800780c */ /* 0x000fe40003f25270 */
[----:B------:R-:W-:-:S11]  /*04c0*/  MOV R9, R3 ;  /* 0x0000000300097202 */ /* 0x000fd60000000f00 */
[----:B------:R-:W-:Y:S05]  /*04d0*/  @!P1 BRA `(.L_x_6901) ;  /* 0x0000000000449947 */ /* 0x000fea0003800000 */
[----:B------:R-:W0:Y:S01]  /*04e0*/  S2UR UR9, SR_CgaCtaId ;  /* 0x00000000000979c3 */ /* 0x000e220000008800 */
[----:B------:R-:W-:Y:S01]  /*04f0*/  UMOV UR7, 0x400 ;  /* 0x0000040000077882 */ /* 0x000fe20000000000 */
[----:B------:R-:W-:Y:S01]  /*0500*/  ISETP.NE.AND P1, PT, R8, RZ, PT ;  /* 0x000000ff0800720c */ /* 0x000fe20003f25270 */
[----:B------:R-:W-:Y:S01]  /*0510*/  UIADD3 UR7, UPT, UPT, UR7, 0x900, URZ ;  /* 0x0000090007077890 */ /* 0x000fe2000fffe0ff */
[----:B------:R-:W-:-:S03]  /*0520*/  IMAD.IADD R9, R3, 0x1, R0 ;  /* 0x0000000103097824 */ /* 0x000fc600078e0200 */
[----:B0-----:R-:W-:-:S06]  /*0530*/  ULEA UR7, UR9, UR7, 0x18 ;  /* 0x0000000709077291 */ /* 0x001fcc000f8ec0ff */
[----:B------:R-:W-:-:S03]  /*0540*/  IADD3 R11, PT, PT, R15, UR7, RZ ;  /* 0x000000070f0b7c10 */ /* 0x000fc6000fffe0ff */
[----:B------:R0:W-:Y:S01]  /*0550*/  STS [R15+UR7], RZ ;  /* 0x000000ff0f007988 */ /* 0x0001e20008000807 */
[----:B------:R-:W-:Y:S05]  /*0560*/  @!P1 BRA `(.L_x_6901) ;  /* 0x0000000000209947 */ /* 0x000fea0003800000 */
[----:B------:R-:W-:Y:S01]  /*0570*/  ISETP.NE.AND P1, PT, R8, 0x1, PT ;  /* 0x000000010800780c */ /* 0x000fe20003f25270 */
[----:B------:R-:W-:Y:S02]  /*0580*/  IMAD R11, R0, 0x4, R11 ;  /* 0x00000004000b7824 */ /* 0x000fe400078e020b */
[----:B------:R-:W-:-:S03]  /*0590*/  IMAD.IADD R9, R9, 0x1, R0 ;  /* 0x0000000109097824 */ /* 0x000fc600078e0200 */
[----:B------:R-:W-:Y:S01]  /*05a0*/  LEA R10, R0, R11, 0x2 ;  /* 0x0000000b000a7211 */ /* 0x000fe200078e10ff */
[----:B------:R1:W-:Y:S01]  /*05b0*/  STS [R11], RZ ;  /* 0x000000ff0b007388 */ /* 0x0003e20000000800 */
[----:B------:R-:W-:-:S05]  /*05c0*/  IADD3 R8, PT, PT, R9, R0, RZ ;  /* 0x0000000009087210 */ /* 0x000fca0007ffe0ff */
[----:B------:R1:W-:Y:S01]  /*05d0*/  @P1 STS [R10], RZ ;  /* 0x000000ff0a001388 */ /* 0x0003e20000000800 */
[----:B------:R-:W-:-:S07]  /*05e0*/  @P1 IMAD.MOV.U32 R9, RZ, RZ, R8 ;  /* 0x000000ffff091224 */ /* 0x000fce00078e0008 */
.L_x_6901:
[----:B------:R-:W-:Y:S05]  /*05f0*/  BSYNC.RECONVERGENT B1 ;  /* 0x0000000000017941 */ /* 0x000fea0003800200 */
.L_x_6900:
[----:B------:R-:W-:Y:S05]  /*0600*/  @!P0 BRA `(.L_x_6899) ;  /* 0x0000000000408947 */ /* 0x000fea0003800000 */
[----:B------:R-:W2:Y:S01]  /*0610*/  S2UR UR9, SR_CgaCtaId ;  /* 0x00000000000979c3 */ /* 0x000ea20000008800 */
[----:B------:R-:W-:Y:S02]  /*0620*/  UMOV UR7, 0x400 ;  /* 0x0000040000077882 */ /* 0x000fe40000000000 */
[----:B------:R-:W-:-:S04]  /*0630*/  UIADD3 UR7, UPT, UPT, UR7, 0x900, URZ ;  /* 0x0000090007077890 */ /* 0x000fc8000fffe0ff */
[----:B--2---:R-:W-:-:S06]  /*0640*/  ULEA UR7, UR9, UR7, 0x18 ;  /* 0x0000000709077291 */ /* 0x004fcc000f8ec0ff */
[----:B-1----:R-:W-:-:S07]  /*0650*/  LEA R11, R9, UR7, 0x2 ;  /* 0x00000007090b7c11 */ /* 0x002fce000f8e10ff */
.L_x_6902:
[C---:B--2---:R-:W-:Y:S01]  /*0660*/  LEA R8, R0.reuse, R11, 0x2 ;  /* 0x0000000b00087211 */ /* 0x044fe200078e10ff */
[C-C-:B------:R-:W-:Y:S01]  /*0670*/  IMAD R10, R0.reuse, 0x8, R11.reuse ;  /* 0x00000008000a7824 */ /* 0x140fe200078e020b */
[----:B------:R1:W-:Y:S01]  /*0680*/  STS [R11], RZ ;  /* 0x000000ff0b007388 */ /* 0x0003e20000000800 */
[C-C-:B------:R-:W-:Y:S01]  /*0690*/  IMAD R12, R0.reuse, 0xc, R11.reuse ;  /* 0x0000000c000c7824 */ /* 0x140fe200078e020b */
[C---:B------:R-:W-:Y:S02]  /*06a0*/  LEA R9, R0.reuse, R9, 0x2 ;  /* 0x0000000900097211 */ /* 0x040fe400078e10ff */
[----:B------:R2:W-:Y:S02]  /*06b0*/  STS [R8], RZ ;  /* 0x000000ff08007388 */ /* 0x0005e40000000800 */
[----:B------:R-:W-:Y:S02]  /*06c0*/  ISETP.GE.U32.AND P0, PT, R9, 0x40, PT ;  /* 0x000000400900780c */ /* 0x000fe40003f06070 */
[----:B------:R2:W-:Y:S01]  /*06d0*/  STS [R10], RZ ;  /* 0x000000ff0a007388 */ /* 0x0005e20000000800 */
[----:B-1----:R-:W-:-:S03]  /*06e0*/  IMAD R11, R0, 0x10, R11 ;  /* 0x00000010000b7824 */ /* 0x002fc600078e020b */
[----:B------:R2:W-:Y:S07]  /*06f0*/  STS [R12], RZ ;  /* 0x000000ff0c007388 */ /* 0x0005ee0000000800 */
[----:B------:R-:W-:Y:S05]  /*0700*/  @!P0 BRA `(.L_x_6902) ;  /* 0xfffffffc00d48947 */ /* 0x000fea000383ffff */
.L_x_6899:
[----:B------:R-:W-:Y:S05]  /*0710*/  BSYNC.RECONVERGENT B0 ;  /* 0x0000000000007941 */ /* 0x000fea0003800200 */
.L_x_6898:
[----:B------:R-:W3:Y:S01]  /*0720*/  LDCU UR7, c[0x0][0x388] ;  /* 0x00007100ff0777ac */ /* 0x000ee20008000800 */
[----:B------:R-:W-:Y:S01]  /*0730*/  ISETP.GT.U32.AND P0, PT, R3, 0x7, PT ;  /* 0x000000070300780c */ /* 0x000fe20003f04070 */
[----:B------:R-:W-:Y:S01]  /*0740*/  BSSY.RECONVERGENT B0, `(.L_x_6903) ;  /* 0x0000010000007945 */ /* 0x000fe20003800200 */
[----:B---3--:R-:W-:-:S11]  /*0750*/  UIMAD UR7, UR4, UR7, UR16 ;  /* 0x00000007040772a4 */ /* 0x008fd6000f8e0210 */
[----:B------:R-:W-:Y:S05]  /*0760*/  @P0 BRA `(.L_x_6904) ;  /* 0x0000000000340947 */ /* 0x000fea0003800000 */
[----:B------:R-:W3:Y:S01]  /*0770*/  S2R R9, SR_CgaCtaId ;  /* 0x0000000000097919 */ /* 0x000ee20000008800 */
[----:B--2---:R-:W2:Y:S01]  /*0780*/  LDC.64 R12, c[0x0][0x390] ;  /* 0x0000e400ff0c7b82 */ /* 0x004ea20000000a00 */
[----:B------:R-:W-:-:S04]  /*0790*/  MOV R8, 0x400 ;  /* 0x0000040000087802 */ /* 0x000fc80000000f00 */
[----:B------:R-:W-:-:S04]  /*07a0*/  IADD3 R8, PT, PT, R8, 0x880, RZ ;  /* 0x0000088008087810 */ /* 0x000fc80007ffe0ff */
[----:B---3--:R-:W-:-:S07]  /*07b0*/  LEA R20, R9, R8, 0x18 ;  /* 0x0000000809147211 */ /* 0x008fce00078ec0ff */
.L_x_6905:
[----:B---3--:R-:W-:-:S04]  /*07c0*/  VIADD R9, R15, UR7 ;  /* 0x000000070f097c36 */ /* 0x008fc80008000000 */
[----:B--2---:R-:W-:-:S06]  /*07d0*/  IMAD.WIDE R8, R9, 0x4, R12 ;  /* 0x0000000409087825 */ /* 0x004fcc00078e020c */
[----:B-1----:R-:W2:Y:S01]  /*07e0*/  LDG.E.128 R8, desc[UR14][R8.64] ;  /* 0x0000000e08087981 */ /* 0x002ea2000c1e1d00 */
[----:B------:R-:W-:Y:S01]  /*07f0*/  LEA R14, R15, R20, 0x2 ;  /* 0x000000140f0e7211 */ /* 0x000fe200078e10ff */
[----:B0-----:R-:W-:-:S05]  /*0800*/  IMAD R15, R0, 0x4, R15 ;  /* 0x00000004000f7824 */ /* 0x001fca00078e020f */
[----:B------:R-:W-:Y:S01]  /*0810*/  ISETP.GE.U32.AND P0, PT, R15, 0x20, PT ;  /* 0x000000200f00780c */ /* 0x000fe20003f06070 */
[----:B--2---:R3:W-:-:S12]  /*0820*/  STS.128 [R14], R8 ;  /* 0x000000080e007388 */ /* 0x0047d80000000c00 */
[----:B------:R-:W-:Y:S05]  /*0830*/  @!P0 BRA `(.L_x_6905) ;  /* 0xfffffffc00e08947 */ /* 0x000fea000383ffff */
.L_x_6904:
[----:B------:R-:W-:Y:S05]  /*0840*/  BSYNC.RECONVERGENT B0 ;  /* 0x0000000000007941 */ /* 0x000fea0003800200 */
.L_x_6903:
[----:B------:R-:W-:-:S07]  /*0850*/  HFMA2 R19, -RZ, RZ, 0, 0 ;  /* 0x00000000ff137431 */ /* 0x000fce00000001ff */
.L_x_6908:
[----:B--23--:R-:W2:Y:S01]  /*0860*/  LDC.64 R8, c[0x0][0x398] ;  /* 0x0000e600ff087b82 */ /* 0x00cea20000000a00 */
[----:B------:R-:W-:Y:S01]  /*0870*/  IMAD.IADD R21, R7, 0x1, R19 ;  /* 0x0000000107157824 */ /* 0x000fe200078e0213 */
[----:B0-----:R-:W-:-:S07]  /*0880*/  MOV R13, R16 ;  /* 0x00000010000d7202 */ /* 0x001fce0000000f00 */
.L_x_6906:
[----:B-1-3--:R-:W-:-:S05]  /*0890*/  VIADD R10, R13, UR6 ;  /* 0x000000060d0a7c36 */ /* 0x00afca0008000000 */
[----:B------:R-:W-:-:S05]  /*08a0*/  LEA R11, R10, R21, 0x7 ;  /* 0x000000150a0b7211 */ /* 0x000fca00078e38ff */
[----:B--2---:R-:W-:-:S06]  /*08b0*/  IMAD.WIDE.U32 R10, R11, 0x4, R8 ;  /* 0x000000040b0a7825 */ /* 0x004fcc00078e0008 */
[----:B------:R-:W2:Y:S01]  /*08c0*/  LDG.E R10, desc[UR14][R10.64] ;  /* 0x0000000e0a0a7981 */ /* 0x000ea2000c1e1900 */
[----:B0-----:R-:W-:Y:S01]  /*08d0*/  IMAD R15, R13, 0x4, R6 ;  /* 0x000000040d0f7824 */ /* 0x001fe200078e0206 */
        /* <DEDUP_REMOVED lines=9> */
[----:B------:R-:W-:Y:S01]  /*0970*/  ISETP.NE.AND P0, PT, R17, RZ, PT ;  /* 0x000000ff1100720c */ /* 0x000fe20003f05270 */
[----:B------:R-:W-:Y:S05]  /*0980*/  WARPSYNC.ALL ;  /* 0x0000000000007948 */ /* 0x000fea0003800000 */
[----:B---3--:R-:W0:Y:S04]  /*0990*/  LDS.128 R12, [R2+UR8] ;  /* 0x00000008020c7984 */ /* 0x008e280008000c00 */
[----:B------:R-:W1:Y:S04]  /*09a0*/  LDS R24, [R4+0x4] ;  /* 0x0000040004187984 */ /* 0x000e680000000800 */
[----:B------:R-:W2:Y:S04]  /*09b0*/  LDS R26, [R4+0x8] ;  /* 0x00000800041a7984 */ /* 0x000ea80000000800 */
[----:B------:R-:W3:Y:S04]  /*09c0*/  LDS R20, [R4+0xc] ;  /* 0x00000c0004147984 */ /* 0x000ee80000000800 */
[----:B------:R-:W-:Y:S04]  /*09d0*/  LDS R23, [R4+0x10] ;  /* 0x0000100004177984 */ /* 0x000fe80000000800 */
[----:B------:R-:W4:Y:S04]  /*09e0*/  LDS.128 R8, [R2+UR8+0x10] ;  /* 0x0000100802087984 */ /* 0x000f280008000c00 */
[----:B------:R-:W5:Y:S04]  /*09f0*/  LDS R22, [R4+0x14] ;  /* 0x0000140004167984 */ /* 0x000f680000000800 */
[----:B------:R-:W5:Y:S01]  /*0a00*/  LDS R25, [R4+0x18] ;  /* 0x0000180004197984 */ /* 0x000f620000000800 */
[----:B0-----:R-:W-:-:S03]  /*0a10*/  IMAD R12, R12, R21, RZ ;  /* 0x000000150c0c7224 */ /* 0x001fc600078e02ff */
[----:B------:R-:W-:Y:S01]  /*0a20*/  LDS R21, [R4+0x20] ;  /* 0x0000200004157984 */ /* 0x000fe20000000800 */
[----:B-1----:R-:W-:-:S03]  /*0a30*/  IMAD R13, R13, R24, R12 ;  /* 0x000000180d0d7224 */ /* 0x002fc600078e020c */
[----:B------:R-:W0:Y:S01]  /*0a40*/  LDS R24, [R4+0x1c] ;  /* 0x00001c0004187984 */ /* 0x000e220000000800 */
[----:B--2---:R-:W-:-:S04]  /*0a50*/  IMAD R13, R14, R26, R13 ;  /* 0x0000001a0e0d7224 */ /* 0x004fc800078e020d */
[----:B---3--:R-:W-:Y:S02]  /*0a60*/  IMAD R26, R15, R20, R13 ;  /* 0x000000140f1a7224 */ /* 0x008fe400078e020d */
[----:B------:R-:W1:Y:S04]  /*0a70*/  LDS.128 R12, [R2+UR8+0x20] ;  /* 0x00002008020c7984 */ /* 0x000e680008000c00 */
[----:B------:R-:W2:Y:S01]  /*0a80*/  LDS R20, [R4+0x24] ;  /* 0x0000240004147984 */ /* 0x000ea20000000800 */
[----:B----4-:R-:W-:-:S03]  /*0a90*/  IMAD R8, R8, R23, R26 ;  /* 0x0000001708087224 */ /* 0x010fc600078e021a */
[----:B------:R-:W3:Y:S01]  /*0aa0*/  LDS R23, [R4+0x28] ;  /* 0x0000280004177984 */ /* 0x000ee20000000800 */
[----:B-----5:R-:W-:-:S03]  /*0ab0*/  IMAD R8, R9, R22, R8 ;  /* 0x0000001609087224 */ /* 0x020fc600078e0208 */
[----:B------:R-:W4:Y:S01]  /*0ac0*/  LDS R22, [R4+0x2c] ;  /* 0x00002c0004167984 */ /* 0x000f220000000800 */
[----:B------:R-:W-:-:S03]  /*0ad0*/  IMAD R8, R10, R25, R8 ;  /* 0x000000190a087224 */ /* 0x000fc600078e0208 */
[----:B------:R-:W-:Y:S01]  /*0ae0*/  LDS R25, [R4+0x30] ;  /* 0x0000300004197984 */ /* 0x000fe20000000800 */
[----:B0-----:R-:W-:Y:S02]  /*0af0*/  IMAD R26, R11, R24, R8 ;  /* 0x000000180b1a7224 */ /* 0x001fe400078e0208 */
[----:B------:R-:W0:Y:S01]  /*0b00*/  @!P0 S2R R24, SR_CgaCtaId ;  /* 0x0000000000188919 */ /* 0x000e220000008800 */
[----:B------:R-:W5:Y:S01]  /*0b10*/  LDS.128 R8, [R2+UR8+0x30] ;  /* 0x0000300802087984 */ /* 0x000f620008000c00 */
[----:B-1----:R-:W-:-:S03]  /*0b20*/  IMAD R21, R12, R21, R26 ;  /* 0x000000150c157224 */ /* 0x002fc600078e021a */
[----:B------:R-:W1:Y:S01]  /*0b30*/  LDS R12, [R4+0x34] ;  /* 0x00003400040c7984 */ /* 0x000e620000000800 */
[----:B--2---:R-:W-:-:S03]  /*0b40*/  IMAD R21, R13, R20, R21 ;  /* 0x000000140d157224 */ /* 0x004fc600078e0215 */
[----:B------:R-:W2:Y:S01]  /*0b50*/  LDS R13, [R4+0x38] ;  /* 0x00003800040d7984 */ /* 0x000ea20000000800 */
[----:B---3--:R-:W-:Y:S01]  /*0b60*/  IMAD R14, R14, R23, R21 ;  /* 0x000000170e0e7224 */ /* 0x008fe200078e0215 */
[----:B------:R-:W-:Y:S02]  /*0b70*/  @!P0 MOV R21, 0x400 ;  /* 0x0000040000158802 */ /* 0x000fe40000000f00 */
[----:B------:R-:W3:Y:S01]  /*0b80*/  LDS R20, [R4+0x3c] ;  /* 0x00003c0004147984 */ /* 0x000ee20000000800 */
[----:B----4-:R-:W-:Y:S01]  /*0b90*/  IMAD R14, R15, R22, R14 ;  /* 0x000000160f0e7224 */ /* 0x010fe200078e020e */
[----:B------:R-:W-:-:S04]  /*0ba0*/  @!P0 IADD3 R21, PT, PT, R21, 0x900, RZ ;  /* 0x0000090015158810 */ /* 0x000fc80007ffe0ff */
[----:B0-----:R-:W-:Y:S01]  /*0bb0*/  @!P0 LEA R24, R24, R21, 0x18 ;  /* 0x0000001518188211 */ /* 0x001fe200078ec0ff */
[----:B------:R-:W-:-:S05]  /*0bc0*/  IMAD.IADD R21, R18, 0x1, R19 ;  /* 0x0000000112157824 */ /* 0x000fca00078e0213 */
[----:B------:R-:W-:Y:S01]  /*0bd0*/  @!P0 LEA R15, R21, R24, 0x2 ;  /* 0x00000018150f8211 */ /* 0x000fe200078e10ff */
[----:B-----5:R-:W-:-:S04]  /*0be0*/  IMAD R8, R8, R25, R14 ;  /* 0x0000001908087224 */ /* 0x020fc800078e020e */
[----:B------:R-:W-:Y:S01]  /*0bf0*/  @!P0 LDS R14, [R15] ;  /* 0x000000000f0e8984 */ /* 0x000fe20000000800 */
[----:B-1----:R-:W-:-:S04]  /*0c00*/  IMAD R8, R9, R12, R8 ;  /* 0x0000000c09087224 */ /* 0x002fc800078e0208 */
[----:B--2---:R-:W-:-:S04]  /*0c10*/  IMAD R8, R10, R13, R8 ;  /* 0x0000000d0a087224 */ /* 0x004fc800078e0208 */
[----:B---3--:R-:W-:-:S05]  /*0c20*/  IMAD R8, R11, R20, R8 ;  /* 0x000000140b087224 */ /* 0x008fca00078e0208 */
[----:B------:R-:W0:Y:S02]  /*0c30*/  SHFL.DOWN PT, R9, R8, 0x1, 0x1e1f ;  /* 0x083e1f0008097f89 */ /* 0x000e2400000e0000 */
[----:B0-----:R-:W-:-:S05]  /*0c40*/  @!P0 IADD3 R14, PT, PT, R14, R9, R8 ;  /* 0x000000090e0e8210 */ /* 0x001fca0007ffe008 */
[----:B------:R0:W-:Y:S02]  /*0c50*/  @!P0 STS [R15], R14 ;  /* 0x0000000e0f008388 */ /* 0x0001e40000000800 */
.L_x_6907:
[----:B------:R-:W-:-:S05]  /*0c60*/  VIADD R19, R19, 0x10 ;  /* 0x0000001013137836 */ /* 0x000fca0000000000 */
[----:B------:R-:W-:-:S13]  /*0c70*/  ISETP.GE.U32.AND P0, PT, R19, 0x40, PT ;  /* 0x000000401300780c */ /* 0x000fda0003f06070 */
[----:B------:R-:W-:Y:S05]  /*0c80*/  @!P0 BRA `(.L_x_6908) ;  /* 0xfffffff800f48947 */ /* 0x000fea000383ffff */
[----:B------:R-:W-:Y:S01]  /*0c90*/  ISETP.GT.U32.AND P0, PT, R3, 0x7, PT ;  /* 0x000000070300780c */ /* 0x000fe20003f04070 */
[----:B------:R-:W-:-:S12]  /*0ca0*/  BSSY.RECONVERGENT B0, `(.L_x_6909) ;  /* 0x0000014000007945 */ /* 0x000fd80003800200 */
[----:B------:R-:W-:Y:S05]  /*0cb0*/  @P0 BRA `(.L_x_6910) ;  /* 0x0000000000480947 */ /* 0x000fea0003800000 */
[----:B------:R-:W1:Y:S01]  /*0cc0*/  S2R R9, SR_CgaCtaId ;  /* 0x0000000000097919 */ /* 0x000e620000008800 */
[----:B------:R-:W-:Y:S02]  /*0cd0*/  MOV R8, 0x400 ;  /* 0x0000040000087802 */ /* 0x000fe40000000f00 */
[----:B0-----:R-:W-:Y:S02]  /*0ce0*/  MOV R14, UR7 ;  /* 0x00000007000e7c02 */ /* 0x001fe40008000f00 */
[----:B------:R-:W-:Y:S01]  /*0cf0*/  SHF.L.U32 R13, R3, 0x2, RZ ;  /* 0x00000002030d7819 */ /* 0x000fe200000006ff */
[----:B------:R-:W-:Y:S01]  /*0d00*/  VIADD R8, R8, 0x880 ;  /* 0x0000088008087836 */ /* 0x000fe20000000000 */
[----:B------:R-:W-:-:S04]  /*0d10*/  SHF.R.S32.HI R14, RZ, 0x1f, R14 ;  /* 0x0000001fff0e7819 */ /* 0x000fc8000001140e */
[----:B-1----:R-:W-:-:S07]  /*0d20*/  LEA R20, R9, R8, 0x18 ;  /* 0x0000000809147211 */ /* 0x002fce00078ec0ff */
.L_x_6911:
[----:B------:R-:W0:Y:S01]  /*0d30*/  LDCU.64 UR20, c[0x0][0x390] ;  /* 0x00007200ff1477ac */ /* 0x000e220008000a00 */
[----:B-1----:R-:W-:-:S05]  /*0d40*/  IADD3 R9, P0, PT, R13, UR7, RZ ;  /* 0x000000070d097c10 */ /* 0x002fca000ff1e0ff */
[----:B---3--:R-:W-:Y:S01]  /*0d50*/  IMAD.X R10, RZ, RZ, R14, P0 ;  /* 0x000000ffff0a7224 */ /* 0x008fe200000e060e */
[----:B0-----:R-:W-:-:S04]  /*0d60*/  LEA R8, P0, R9, UR20, 0x2 ;  /* 0x0000001409087c11 */ /* 0x001fc8000f8010ff */
[----:B------:R-:W-:-:S06]  /*0d70*/  LEA.HI.X R9, R9, UR21, R10, 0x2, P0 ;  /* 0x0000001509097c11 */ /* 0x000fcc00080f140a */
[----:B------:R-:W2:Y:S01]  /*0d80*/  LDG.E.128 R8, desc[UR14][R8.64+0x80] ;  /* 0x0000800e08087981 */ /* 0x000ea2000c1e1d00 */
[----:B------:R-:W-:Y:S01]  /*0d90*/  LEA R12, R13, R20, 0x2 ;  /* 0x000000140d0c7211 */ /* 0x000fe200078e10ff */
[----:B------:R-:W-:-:S05]  /*0da0*/  IMAD R13, R0, 0x4, R13 ;  /* 0x00000004000d7824 */ /* 0x000fca00078e020d */
[----:B------:R-:W-:Y:S01]  /*0db0*/  ISETP.GE.U32.AND P0, PT, R13, 0x20, PT ;  /* 0x000000200d00780c */ /* 0x000fe20003f06070 */
[----:B--2---:R1:W-:-:S12]  /*0dc0*/  STS.128 [R12], R8 ;  /* 0x000000080c007388 */ /* 0x0043d80000000c00 */
[----:B------:R-:W-:Y:S05]  /*0dd0*/  @!P0 BRA `(.L_x_6911) ;  /* 0xfffffffc00d48947 */ /* 0x000fea000383ffff */
.L_x_6910:
[----:B------:R-:W-:Y:S05]  /*0de0*/  BSYNC.RECONVERGENT B0 ;  /* 0x0000000000007941 */ /* 0x000fea0003800200 */
.L_x_6909:
[----:B------:R-:W-:-:S07]  /*0df0*/  MOV R19, RZ ;  /* 0x000000ff00137202 */ /* 0x000fce0000000f00 */
.L_x_6914:
[----:B-1----:R-:W1:Y:S01]  /*0e00*/  LDC.64 R8, c[0x0][0x398] ;  /* 0x0000e600ff087b82 */ /* 0x002e620000000a00 */
[----:B------:R-:W-:Y:S01]  /*0e10*/  IMAD.IADD R21, R7, 0x1, R19 ;  /* 0x0000000107157824 */ /* 0x000fe200078e0213 */
[----:B--2---:R-:W-:-:S07]  /*0e20*/  MOV R13, R16 ;  /* 0x00000010000d7202 */ /* 0x004fce0000000f00 */
.L_x_6912:
[----:B--23--:R-:W-:-:S05]  /*0e30*/  VIADD R10, R13, UR13 ;  /* 0x0000000d0d0a7c36 */ /* 0x00cfca0008000000 */
[----:B------:R-:W-:-:S05]  /*0e40*/  LEA R11, R10, R21, 0x7 ;  /* 0x000000150a0b7211 */ /* 0x000fca00078e38ff */
[----:B-1----:R-:W-:-:S06]  /*0e50*/  IMAD.WIDE.U32 R10, R11, 0x4, R8 ;  /* 0x000000040b0a7825 */ /* 0x002fcc00078e0008 */
        /* <DEDUP_REMOVED lines=58> */
.L_x_6913:
        /* <DEDUP_REMOVED lines=8> */
[----:B------:R-:W1:Y:S01]  /*1280*/  LDCU UR9, c[0x0][0x384] ;  /* 0x00007080ff0977ac */ /* 0x000e620008000800 */
[----:B0-----:R-:W-:Y:S01]  /*1290*/  LOP3.LUT R14, R5, 0x3, RZ, 0xc0, !PT ;  /* 0x00000003050e7812 */ /* 0x001fe200078ec0ff */
[----:B------:R-:W-:Y:S01]  /*12a0*/  BSSY.RECONVERGENT B1, `(.L_x_6917) ;  /* 0x0000023000017945 */ /* 0x000fe20003800200 */
[----:B------:R-:W-:Y:S02]  /*12b0*/  MOV R9, UR4 ;  /* 0x0000000400097c02 */ /* 0x000fe40008000f00 */
[----:B------:R-:W-:Y:S02]  /*12c0*/  ISETP.NE.AND P0, PT, R14, 0x3, PT ;  /* 0x000000030e00780c */ /* 0x000fe40003f05270 */
[----:B------:R-:W-:Y:S01]  /*12d0*/  MOV R29, R3 ;  /* 0x00000003001d7202 */ /* 0x000fe20000000f00 */
[----:B-1----:R-:W-:-:S04]  /*12e0*/  IMAD.U32 R22, RZ, RZ, UR9 ;  /* 0x00000009ff167e24 */ /* 0x002fc8000f8e00ff */
[----:B------:R-:W-:-:S06]  /*12f0*/  IMAD R22, R22, R9, UR5 ;  /* 0x0000000516167e24 */ /* 0x000fcc000f8e0209 */
[----:B------:R-:W-:Y:S05]  /*1300*/  @!P0 BRA `(.L_x_6918) ;  /* 0x0000000000708947 */ /* 0x000fea0003800000 */
[----:B------:R-:W0:Y:S01]  /*1310*/  S2UR UR11, SR_CgaCtaId ;  /* 0x00000000000b79c3 */ /* 0x000e220000008800 */
[----:B------:R-:W-:Y:S01]  /*1320*/  UMOV UR9, 0x400 ;  /* 0x0000040000097882 */ /* 0x000fe20000000000 */
[C---:B------:R-:W-:Y:S01]  /*1330*/  IMAD.SHL.U32 R12, R3.reuse, 0x4, RZ ;  /* 0x00000004030c7824 */ /* 0x040fe200078e00ff */
[----:B------:R-:W-:Y:S01]  /*1340*/  UIADD3 UR9, UPT, UPT, UR9, 0x900, URZ ;  /* 0x0000090009097890 */ /* 0x000fe2000fffe0ff */
[----:B------:R-:W-:-:S04]  /*1350*/  IMAD R11, R3, UR10, R22 ;  /* 0x0000000a030b7c24 */ /* 0x000fc8000f8e0216 */
[----:B------:R-:W2:Y:S01]  /*1360*/  LDC.64 R8, c[0x0][0x3a0] ;  /* 0x0000e800ff087b82 */ /* 0x000ea20000000a00 */
[----:B0-----:R-:W-:Y:S01]  /*1370*/  ULEA UR9, UR11, UR9, 0x18 ;  /* 0x000000090b097291 */ /* 0x001fe2000f8ec0ff */
[----:B------:R-:W-:Y:S01]  /*1380*/  ISETP.NE.AND P0, PT, R14, RZ, PT ;  /* 0x000000ff0e00720c */ /* 0x000fe20003f05270 */
[----:B--2---:R-:W-:-:S07]  /*1390*/  IMAD.WIDE R10, R11, 0x4, R8 ;  /* 0x000000040b0a7825 */ /* 0x004fce00078e0208 */
[----:B------:R-:W0:Y:S01]  /*13a0*/  LDS R13, [R12+UR9] ;  /* 0x000000090c0d7984 */ /* 0x000e220008000800 */
[----:B------:R-:W-:Y:S01]  /*13b0*/  VIADD R15, R12, UR9 ;  /* 0x000000090c0f7c36 */ /* 0x000fe20008000000 */
[----:B------:R-:W-:Y:S02]  /*13c0*/  IADD3 R29, PT, PT, R3, R0, RZ ;  /* 0x00000000031d7210 */ /* 0x000fe40007ffe0ff */
[----:B0-----:R0:W-:Y:S01]  /*13d0*/  REDG.E.ADD.STRONG.GPU desc[UR14][R10.64], R13 ;  /* 0x0000000d0a00798e */ /* 0x0011e2000c12e10e */
[----:B------:R-:W-:Y:S05]  /*13e0*/  @!P0 BRA `(.L_x_6918) ;  /* 0x0000000000388947 */ /* 0x000fea0003800000 */
[----:B------:R-:W-:Y:S01]  /*13f0*/  LEA R15, R0, R15, 0x2 ;  /* 0x0000000f000f7211 */ /* 0x000fe200078e10ff */
[----:B0-----:R-:W-:-:S04]  /*1400*/  IMAD R11, R29, UR10, R22 ;  /* 0x0000000a1d0b7c24 */ /* 0x001fc8000f8e0216 */
[----:B------:R-:W0:Y:S01]  /*1410*/  LDS R13, [R15] ;  /* 0x000000000f0d7984 */ /* 0x000e220000000800 */
[----:B------:R-:W-:Y:S01]  /*1420*/  ISETP.NE.AND P0, PT, R14, 0x1, PT ;  /* 0x000000010e00780c */ /* 0x000fe20003f05270 */
[----:B------:R-:W-:-:S04]  /*1430*/  IMAD.WIDE R10, R11, 0x4, R8 ;  /* 0x000000040b0a7825 */ /* 0x000fc800078e0208 */
[----:B------:R-:W-:Y:S01]  /*1440*/  IMAD.IADD R29, R29, 0x1, R0 ;  /* 0x000000011d1d7824 */ /* 0x000fe200078e0200 */
[----:B0-----:R1:W-:Y:S07]  /*1450*/  REDG.E.ADD.STRONG.GPU desc[UR14][R10.64], R13 ;  /* 0x0000000d0a00798e */ /* 0x0013ee000c12e10e */
[----:B------:R-:W-:Y:S05]  /*1460*/  @!P0 BRA `(.L_x_6918) ;  /* 0x0000000000188947 */ /* 0x000fea0003800000 */
[----:B-1----:R-:W-:Y:S01]  /*1470*/  LEA R13, R0, R15, 0x2 ;  /* 0x0000000f000d7211 */ /* 0x002fe200078e10ff */
[----:B------:R-:W-:-:S04]  /*1480*/  IMAD R11, R29, UR10, R22 ;  /* 0x0000000a1d0b7c24 */ /* 0x000fc8000f8e0216 */
[----:B------:R-:W-:Y:S01]  /*1490*/  IMAD.WIDE R8, R11, 0x4, R8 ;  /* 0x000000040b087825 */ /* 0x000fe200078e0208 */
[----:B------:R-:W0:Y:S04]  /*14a0*/  LDS R13, [R13] ;  /* 0x000000000d0d7984 */ /* 0x000e280000000800 */
[----:B0-----:R3:W-:Y:S01]  /*14b0*/  REDG.E.ADD.STRONG.GPU desc[UR14][R8.64], R13 ;  /* 0x0000000d0800798e */ /* 0x0017e2000c12e10e */
[----:B------:R-:W-:-:S07]  /*14c0*/  IMAD.IADD R29, R29, 0x1, R0 ;  /* 0x000000011d1d7824 */ /* 0x000fce00078e0200 */
.L_x_6918:
[----:B------:R-:W-:Y:S05]  /*14d0*/  BSYNC.RECONVERGENT B1 ;  /* 0x0000000000017941 */ /* 0x000fea0003800200 */
.L_x_6917:
[----:B------:R-:W-:-:S13]  /*14e0*/  ISETP.GE.U32.AND P0, PT, R5, 0x3, PT ;  /* 0x000000030500780c */ /* 0x000fda0003f06070 */
[----:B------:R-:W-:Y:S05]  /*14f0*/  @!P0 BRA `(.L_x_6916) ;  /* 0x00000000007c8947 */ /* 0x000fea0003800000 */
[----:B------:R-:W4:Y:S01]  /*1500*/  S2R R19, SR_CgaCtaId ;  /* 0x0000000000137919 */ /* 0x000f220000008800 */
[----:B---3--:R-:W3:Y:S01]  /*1510*/  LDC.64 R8, c[0x0][0x3a0] ;  /* 0x0000e800ff087b82 */ /* 0x008ee20000000a00 */
[----:B012---:R-:W-:-:S04]  /*1520*/  MOV R10, 0x400 ;  /* 0x00000400000a7802 */ /* 0x007fc80000000f00 */
[----:B------:R-:W-:-:S04]  /*1530*/  IADD3 R10, PT, PT, R10, 0x900, RZ ;  /* 0x000009000a0a7810 */ /* 0x000fc80007ffe0ff */
[----:B----4-:R-:W-:-:S07]  /*1540*/  LEA R19, R19, R10, 0x18 ;  /* 0x0000000a13137211 */ /* 0x010fce00078ec0ff */
.L_x_6919:
[C---:B0-----:R-:W-:Y:S02]  /*1550*/  IMAD R11, R29.reuse, 0x4, R19 ;  /* 0x000000041d0b7824 */ /* 0x041fe400078e0213 */
[C---:B------:R-:W-:Y:S02]  /*1560*/  IMAD.IADD R13, R0.reuse, 0x1, R29 ;  /* 0x00000001000d7824 */ /* 0x040fe400078e021d */
[--C-:B------:R-:W-:Y:S01]  /*1570*/  IMAD R21, R29, UR10, R22.reuse ;  /* 0x0000000a1d157c24 */ /* 0x100fe2000f8e0216 */
[C---:B------:R-:W-:Y:S01]  /*1580*/  LEA R27, R0.reuse, R11, 0x2 ;  /* 0x0000000b001b7211 */ /* 0x040fe200078e10ff */
[----:B------:R0:W1:Y:S01]  /*1590*/  LDS R24, [R11] ;  /* 0x000000000b187984 */ /* 0x0000620000000800 */
[C---:B------:R-:W-:Y:S01]  /*15a0*/  IADD3 R15, PT, PT, R13.reuse, R0, RZ ;  /* 0x000000000d0f7210 */ /* 0x040fe20007ffe0ff */
[----:B------:R-:W-:Y:S02]  /*15b0*/  IMAD R13, R13, UR10, R22 ;  /* 0x0000000a0d0d7c24 */ /* 0x000fe4000f8e0216 */
[----:B------:R-:W-:-:S02]  /*15c0*/  IMAD R25, R0, 0x4, R27 ;  /* 0x0000000400197824 */ /* 0x000fc400078e021b */
[----:B------:R-:W2:Y:S01]  /*15d0*/  LDS R27, [R27] ;  /* 0x000000001b1b7984 */ /* 0x000ea20000000800 */
[C---:B------:R-:W-:Y:S02]  /*15e0*/  IMAD.IADD R29, R15.reuse, 0x1, R0 ;  /* 0x000000010f1d7824 */ /* 0x040fe400078e0200 */
[----:B------:R-:W-:Y:S01]  /*15f0*/  LEA R23, R0, R25, 0x2 ;  /* 0x0000001900177211 */ /* 0x000fe200078e10ff */
[--C-:B------:R-:W-:Y:S01]  /*1600*/  IMAD R15, R15, UR10, R22.reuse ;  /* 0x0000000a0f0f7c24 */ /* 0x100fe2000f8e0216 */
[----:B------:R-:W4:Y:S01]  /*1610*/  LDS R25, [R25] ;  /* 0x0000000019197984 */ /* 0x000f220000000800 */
[----:B------:R-:W-:Y:S02]  /*1620*/  IMAD R14, R29, UR10, R22 ;  /* 0x0000000a1d0e7c24 */ /* 0x000fe4000f8e0216 */
[----:B---3--:R-:W-:Y:S01]  /*1630*/  IMAD.WIDE R20, R21, 0x4, R8 ;  /* 0x0000000415147825 */ /* 0x008fe200078e0208 */
[----:B------:R-:W3:Y:S01]  /*1640*/  LDS R23, [R23] ;  /* 0x0000000017177984 */ /* 0x000ee20000000800 */
[----:B------:R-:W-:-:S04]  /*1650*/  IADD3 R29, PT, PT, R29, R0, RZ ;  /* 0x000000001d1d7210 */ /* 0x000fc80007ffe0ff */
[----:B------:R-:W-:Y:S01]  /*1660*/  ISETP.GE.U32.AND P0, PT, R29, 0x40, PT ;  /* 0x000000401d00780c */ /* 0x000fe20003f06070 */
[----:B0-----:R-:W-:-:S04]  /*1670*/  IMAD.WIDE R10, R13, 0x4, R8 ;  /* 0x000000040d0a7825 */ /* 0x001fc800078e0208 */
[----:B------:R-:W-:-:S04]  /*1680*/  IMAD.WIDE R12, R15, 0x4, R8 ;  /* 0x000000040f0c7825 */ /* 0x000fc800078e0208 */
[----:B------:R-:W-:Y:S01]  /*1690*/  IMAD.WIDE R14, R14, 0x4, R8 ;  /* 0x000000040e0e7825 */ /* 0x000fe200078e0208 */
[----:B-1----:R0:W-:Y:S04]  /*16a0*/  REDG.E.ADD.STRONG.GPU desc[UR14][R20.64], R24 ;  /* 0x000000181400798e */ /* 0x0021e8000c12e10e */
[----:B--2---:R0:W-:Y:S04]  /*16b0*/  REDG.E.ADD.STRONG.GPU desc[UR14][R10.64], R27 ;  /* 0x0000001b0a00798e */ /* 0x0041e8000c12e10e */
[----:B----4-:R0:W-:Y:S04]  /*16c0*/  REDG.E.ADD.STRONG.GPU desc[UR14][R12.64], R25 ;  /* 0x000000190c00798e */ /* 0x0101e8000c12e10e */
[----:B---3--:R0:W-:Y:S01]  /*16d0*/  REDG.E.ADD.STRONG.GPU desc[UR14][R14.64], R23 ;  /* 0x000000170e00798e */ /* 0x0081e2000c12e10e */
[----:B------:R-:W-:Y:S05]  /*16e0*/  @!P0 BRA `(.L_x_6919) ;  /* 0xfffffffc00988947 */ /* 0x000fea000383ffff */
.L_x_6916:
[----:B------:R-:W-:Y:S05]  /*16f0*/  BSYNC.RECONVERGENT B0 ;  /* 0x0000000000007941 */ /* 0x000fea0003800200 */
.L_x_6915:
[----:B------:R-:W-:Y:S02]  /*1700*/  USHF.L.U32 UR7, UR18, 0x2, URZ ;  /* 0x0000000212077899 */ /* 0x000fe400080006ff */
[----:B------:R-:W-:-:S04]  /*1710*/  UIADD3 UR4, UPT, UPT, UR18, UR4, URZ ;  /* 0x0000000412047290 */ /* 0x000fc8000fffe0ff */
[----:B------:R-:W-:-:S09]  /*1720*/  UISETP.GE.U32.AND UP0, UPT, UR4, UR7, UPT ;  /* 0x000000070400728c */ /* 0x000fd2000bf06070 */
[----:B------:R-:W-:Y:S05]  /*1730*/  BRA.U !UP0, `(.L_x_6920) ;  /* 0xffffffed08407547 */ /* 0x000fea000b83ffff */
[----:B------:R-:W-:Y:S05]  /*1740*/  EXIT ;  /* 0x000000000000794d */ /* 0x000fea0003800000 */
.L_x_6921:
        /* <DEDUP_REMOVED lines=11> */
.L_x_39385:


//--------------------- .text._Z9cuda_gemmIiLi128ELi4ELi1ELi128ELi128ELi128ELi64ELi0ELi0EEviiiPT_S1_S1_iii --------------------------
	.section	.text._Z9cuda_gemmIiLi128ELi4ELi1ELi128ELi128ELi128ELi64ELi0ELi0EEviiiPT_S1_S1_iii,"ax",@progbits
	.align	128
        .global         _Z9cuda_gemmIiLi128ELi4ELi1ELi128ELi128ELi128ELi64ELi0ELi0EEviiiPT_S1_S1_iii
        .type           _Z9cuda_gemmIiLi128ELi4ELi1ELi128ELi128ELi128ELi64ELi0ELi0EEviiiPT_S1_S1_iii,@function
        .size           _Z9cuda_gemmIiLi128ELi4ELi1ELi128ELi128ELi128ELi64ELi0ELi0EEviiiPT_S1_S1_iii,(.L_x_38682 - _Z9cuda_gemmIiLi128ELi4ELi1ELi128ELi128ELi128ELi64ELi0ELi0EEviiiPT_S1_S1_iii)
        .other          _Z9cuda_gemmIiLi128ELi4ELi1ELi128ELi128ELi128ELi64ELi0ELi0EEviiiPT_S1_S1_iii,@"STO_CUDA_ENTRY STV_DEFAULT"
_Z9cuda_gemmIiLi128ELi4ELi1ELi128ELi128ELi128ELi64ELi0ELi0EEviiiPT_S1_S1_iii:
.text._Z9cuda_gemmIiLi128ELi4ELi1ELi128ELi128ELi128ELi64ELi0ELi0EEviiiPT_S1_S1_iii:
        /* <DEDUP_REMOVED lines=33> */
[----:B0-----:R-:W-:Y:S01]  /*0210*/  SHF.L.U32 R0, R0, 0x2, RZ ;  /* 0x0000000200007819 */ /* 0x001fe200000006ff */
[----:B------:R-:W-:-:S03]  /*0220*/  @!UP0 UIADD3 UR10, UPT, UPT, -UR10, URZ, URZ ;  /* 0x000000ff0a0a8290 */ /* 0x000fc6000fffe1ff */
[----:B--2---:R-:W-:Y:S01]  /*0230*/  ISETP.LE.U32.AND P0, PT, R0, UR8, PT ;  /* 0x0000000800007c0c */ /* 0x004fe2000bf03070 */
[----:B------:R-:W-:-:S04]  /*0240*/  @!UP1 ULOP3.LUT UR10, URZ, UR12, URZ, 0x33, !UPT ;  /* 0x0000000cff0a9292 */ /* 0x000fc8000f8e33ff */
[----:B------:R-:W-:-:S04]  /*0250*/  UISETP.LT.AND UP0, UPT, UR10, 0x40, UPT ;  /* 0x000000400a00788c */ /* 0x000fc8000bf01270 */
[----:B------:R-:W-:-:S04]  /*0260*/  USEL UR4, UR10, 0x40, UP0 ;  /* 0x000000400a047887 */ /* 0x000fc80008000000 */
[----:B------:R-:W-:Y:S01]  /*0270*/  USHF.L.U32 UR11, UR4, 0x1, URZ ;  /* 0x00000001040b7899 */ /* 0x000fe200080006ff */
[----:B------:R-:W-:Y:S11]  /*0280*/  @P0 EXIT ;  /* 0x000000000000094d */ /* 0x000ff60003800000 */
[----:B------:R-:W0:Y:S01]  /*0290*/  I2F.U32.RP R0, UR11 ;  /* 0x0000000b00007d06 */ /* 0x000e220008209000 */
[----:B------:R-:W1:Y:S01]  /*02a0*/  LDCU UR14, c[0x0][0x360] ;  /* 0x00006c00ff0e77ac */ /* 0x000e620008000800 */
[----:B------:R-:W2:Y:S01]  /*02b0*/  S2R R8, SR_TID.X ;  /* 0x0000000000087919 */ /* 0x000ea20000002100 */
[----:B------:R-:W-:Y:S01]  /*02c0*/  IMAD R7, RZ, RZ, -UR11 ;  /* 0x8000000bff077e24 */ /* 0x000fe2000f8e02ff */
[----:B------:R-:W-:Y:S01]  /*02d0*/  ISETP.NE.U32.AND P2, PT, RZ, UR11, PT ;  /* 0x0000000bff007c0c */ /* 0x000fe2000bf45070 */
[----:B------:R-:W3:Y:S01]  /*02e0*/  S2UR UR9, SR_CTAID.X ;  /* 0x00000000000979c3 */ /* 0x000ee20000002500 */
[----:B------:R-:W4:Y:S02]  /*02f0*/  LDCU UR7, c[0x0][0x388] ;  /* 0x00007100ff0777ac */ /* 0x000f240008000800 */
[----:B0-----:R-:W0:Y:S08]  /*0300*/  MUFU.RCP R0, R0 ;  /* 0x0000000000007308 */ /* 0x001e300000001000 */
[----:B-1----:R-:W1:Y:S01]  /*0310*/  I2F.U32.RP R6, UR14 ;  /* 0x0000000e00067d06 */ /* 0x002e620008209000 */
[----:B----4-:R-:W-:-:S04]  /*0320*/  ULEA.HI UR7, UR7, UR7, URZ, 0x1 ;  /* 0x0000000707077291 */ /* 0x010fc8000f8f08ff */
[----:B------:R-:W-:Y:S02]  /*0330*/  USHF.R.S32.HI UR7, URZ, 0x1, UR7 ;  /* 0x00000001ff077899 */ /* 0x000fe40008011407 */
[----:B---3--:R-:W-:Y:S01]  /*0340*/  USHF.L.U32 UR4, UR9, 0x6, URZ ;  /* 0x0000000609047899 */ /* 0x008fe200080006ff */
[----:B0-----:R-:W-:Y:S01]  /*0350*/  VIADD R2, R0, 0xffffffe ;  /* 0x0ffffffe00027836 */ /* 0x001fe20000000000 */
[----:B------:R-:W-:Y:S01]  /*0360*/  ULOP3.LUT UR5, UR9, 0x1, URZ, 0xc0, !UPT ;  /* 0x0000000109057892 */ /* 0x000fe2000f8ec0ff */
[C---:B--2---:R-:W-:Y:S01]  /*0370*/  LOP3.LUT R42, R8.reuse, 0xf, RZ, 0xc0, !PT ;  /* 0x0000000f082a7812 */ /* 0x044fe200078ec0ff */
[----:B------:R-:W-:Y:S01]  /*0380*/  ULOP3.LUT UR6, UR4, 0x40, URZ, 0xc0, !UPT ;  /* 0x0000004004067892 */ /* 0x000fe2000f8ec0ff */
[----:B------:R0:W2:Y:S01]  /*0390*/  F2I.FTZ.U32.TRUNC.NTZ R3, R2 ;  /* 0x0000000200037305 */ /* 0x0000a2000021f000 */
[----:B------:R-:W-:Y:S01]  /*03a0*/  SHF.L.U32 R16, R8, 0x4, RZ ;  /* 0x0000000408107819 */ /* 0x000fe200000006ff */
[----:B------:R-:W-:Y:S02]  /*03b0*/  USHF.R.U32.HI UR4, URZ, 0x1, UR9 ;  /* 0x00000001ff047899 */ /* 0x000fe40008011609 */
[----:B------:R-:W-:Y:S01]  /*03c0*/  UIMAD UR5, UR5, UR7, URZ ;  /* 0x00000007050572a4 */ /* 0x000fe2000f8e02ff */
[----:B------:R-:W-:-:S03]  /*03d0*/  LOP3.LUT R16, R16, 0x10, RZ, 0xc0, !PT ;  /* 0x0000001010107812 */ /* 0x000fc600078ec0ff */
[----:B-1----:R-:W1:Y:S01]  /*03e0*/  MUFU.RCP R6, R6 ;  /* 0x0000000600067308 */ /* 0x002e620000001000 */
[----:B0-----:R-:W-:Y:S01]  /*03f0*/  HFMA2 R2, -RZ, RZ, 0, 0 ;  /* 0x00000000ff027431 */ /* 0x001fe200000001ff */
[----:B------:R-:W-:-:S03]  /*0400*/  UIMAD UR9, UR10, UR4, UR5 ;  /* 0x000000040a0972a4 */ /* 0x000fc6000f8e0205 */
[----:B------:R-:W-:Y:S01]  /*0410*/  UMOV UR4, UR8 ;  /* 0x0000000800047c82 */ /* 0x000fe20008000000 */
[----:B--2---:R-:W-:-:S04]  /*0420*/  IMAD R7, R7, R3, RZ ;  /* 0x0000000307077224 */ /* 0x004fc800078e02ff */
[----:B------:R-:W-:-:S04]  /*0430*/  IMAD.HI.U32 R3, R3, R7, R2 ;  /* 0x0000000703037227 */ /* 0x000fc800078e0002 */
[----:B------:R-:W-:Y:S02]  /*0440*/  VIADD R2, R8, UR14 ;  /* 0x0000000e08027c36 */ /* 0x000fe40008000000 */
[----:B-1----:R-:W-:Y:S02]  /*0450*/  VIADD R4, R6, 0xffffffe ;  /* 0x0ffffffe06047836 */ /* 0x002fe40000000000 */
[----:B------:R-:W-:Y:S01]  /*0460*/  IMAD.HI.U32 R44, R3, R8, RZ ;  /* 0x00000008032c7227 */ /* 0x000fe200078e00ff */
[C---:B------:R-:W-:Y:S01]  /*0470*/  ISETP.GE.U32.AND P1, PT, R2.reuse, 0x40, PT ;  /* 0x000000400200780c */ /* 0x040fe20003f26070 */
[----:B------:R0:W1:Y:S01]  /*0480*/  F2I.FTZ.U32.TRUNC.NTZ R5, R4 ;  /* 0x0000000400057305 */ /* 0x000062000021f000 */
[----:B------:R-:W-:Y:S01]  /*0490*/  VIMNMX.U32 R3, PT, PT, R2, 0x40, !PT ;  /* 0x0000004002037848 */ /* 0x000fe20007fe0000 */
[----:B------:R-:W-:Y:S01]  /*04a0*/  IMAD.MOV R0, RZ, RZ, -R44 ;  /* 0x000000ffff007224 */ /* 0x000fe200078e0a2c */
[----:B------:R-:W-:-:S03]  /*04b0*/  SEL R6, RZ, 0x1, P1 ;  /* 0x00000001ff067807 */ /* 0x000fc60000800000 */
[----:B------:R-:W-:Y:S01]  /*04c0*/  IMAD R0, R0, UR11, R8 ;  /* 0x0000000b00007c24 */ /* 0x000fe2000f8e0208 */
[----:B------:R-:W-:Y:S02]  /*04d0*/  IADD3 R3, PT, PT, R3, -R2, -R6 ;  /* 0x8000000203037210 */ /* 0x000fe40007ffe806 */
[----:B0-----:R-:W-:Y:S02]  /*04e0*/  MOV R4, RZ ;  /* 0x000000ff00047202 */ /* 0x001fe40000000f00 */
[----:B------:R-:W-:Y:S01]  /*04f0*/  ISETP.GE.U32.AND P0, PT, R0, UR11, PT ;  /* 0x0000000b00007c0c */ /* 0x000fe2000bf06070 */
[----:B-1----:R-:W-:-:S04]  /*0500*/  IMAD.MOV R7, RZ, RZ, -R5 ;  /* 0x000000ffff077224 */ /* 0x002fc800078e0a05 */
[----:B------:R-:W-:-:S04]  /*0510*/  IMAD R7, R7, UR14, RZ ;  /* 0x0000000e07077c24 */ /* 0x000fc8000f8e02ff */
        /* <DEDUP_REMOVED lines=16> */
[----:B------:R-:W-:Y:S01]  /*0620*/  UPRMT UR11, UR11, 0x9910, URZ ;  /* 0x000099100b0b7896 */ /* 0x000fe200080000ff */
[----:B------:R-:W-:Y:S01]  /*0630*/  @P0 VIADD R5, R5, 0x1 ;  /* 0x0000000105050836 */ /* 0x000fe20000000000 */
[----:B------:R-:W-:Y:S02]  /*0640*/  ISETP.GE.U32.AND P1, PT, R3, UR14, PT ;  /* 0x0000000e03007c0c */ /* 0x000fe4000bf26070 */
[----:B------:R-:W-:Y:S02]  /*0650*/  SHF.R.U32.HI R43, RZ, 0x1, R43 ;  /* 0x00000001ff2b7819 */ /* 0x000fe4000001162b */
[----:B0-----:R-:W-:Y:S01]  /*0660*/  LEA R3, R7, R0, 0x18 ;  /* 0x0000000007037211 */ /* 0x001fe200078ec0ff */
[----:B------:R-:W-:Y:S01]  /*0670*/  IMAD.U32 R0, RZ, RZ, UR12 ;  /* 0x0000000cff007e24 */ /* 0x000fe2000f8e00ff */
[C---:B------:R-:W-:Y:S01]  /*0680*/  LOP3.LUT R25, R43.reuse, 0xf, RZ, 0xc0, !PT ;  /* 0x0000000f2b197812 */ /* 0x040fe200078ec0ff */
[C---:B------:R-:W-:Y:S01]  /*0690*/  VIADD R9, R43.reuse, 0x9 ;  /* 0x000000092b097836 */ /* 0x040fe20000000000 */
[----:B------:R-:W-:Y:S01]  /*06a0*/  IADD3 R7, PT, PT, R43, 0x6, RZ ;  /* 0x000000062b077810 */ /* 0x000fe20007ffe0ff */
        /* <DEDUP_REMOVED lines=9> */
[----:B------:R-:W-:Y:S01]  /*0740*/  ISETP.GE.AND P3, PT, R37, UR12, PT ;  /* 0x0000000c25007c0c */ /* 0x000fe2000bf66270 */
[----:B------:R-:W-:Y:S01]  /*0750*/  IMAD.IADD R3, R6, 0x1, R5 ;  /* 0x0000000106037824 */ /* 0x000fe200078e0205 */
[----:B------:R-:W-:Y:S01]  /*0760*/  SEL R2, R0, RZ, P0 ;  /* 0x000000ff00027207 */ /* 0x000fe20000000000 */
[C---:B------:R-:W-:Y:S01]  /*0770*/  VIADD R30, R25.reuse, 0xc ;  /* 0x0000000c191e7836 */ /* 0x040fe20000000000 */
[----:B------:R-:W-:Y:S01]  /*0780*/  ISETP.GE.AND P0, PT, R40, UR12, PT ;  /* 0x0000000c28007c0c */ /* 0x000fe2000bf06270 */
[C---:B------:R-:W-:Y:S01]  /*0790*/  VIADD R35, R25.reuse, 0x7 ;  /* 0x0000000719237836 */ /* 0x040fe20000000000 */
[----:B------:R0:W-:Y:S01]  /*07a0*/  STL [R1+0x4], R3 ;  /* 0x0000040301007387 */ /* 0x0001e20000100800 */
[C---:B------:R-:W-:Y:S01]  /*07b0*/  IADD3 R33, PT, PT, R25.reuse, 0x9, RZ ;  /* 0x0000000919217810 */ /* 0x040fe20007ffe0ff */
[C---:B------:R-:W-:Y:S01]  /*07c0*/  VIADD R38, R25.reuse, 0x4 ;  /* 0x0000000419267836 */ /* 0x040fe20000000000 */
[C---:B------:R-:W-:Y:S01]  /*07d0*/  SEL R4, R0.reuse, RZ, P3 ;  /* 0x000000ff00047207 */ /* 0x040fe20001800000 */
[C---:B------:R-:W-:Y:S01]  /*07e0*/  VIADD R28, R25.reuse, 0xe ;  /* 0x0000000e191c7836 */ /* 0x040fe20000000000 */
[C---:B------:R-:W-:Y:S01]  /*07f0*/  IADD3 R32, PT, PT, R25.reuse, 0xa, RZ ;  /* 0x0000000a19207810 */ /* 0x040fe20007ffe0ff */
[----:B------:R-:W-:Y:S01]  /*0800*/  VIADD R31, R25, 0xb ;  /* 0x0000000b191f7836 */ /* 0x000fe20000000000 */
[----:B------:R-:W-:Y:S01]  /*0810*/  IADD3 R37, PT, PT, R37, -R4, RZ ;  /* 0x8000000425257210 */ /* 0x000fe20007ffe0ff */
[----:B------:R-:W-:Y:S01]  /*0820*/  VIADD R34, R25, 0x8 ;  /* 0x0000000819227836 */ /* 0x000fe20000000000 */
[----:B------:R-:W-:Y:S01]  /*0830*/  ISETP.GE.AND P1, PT, R39, UR12, PT ;  /* 0x0000000c27007c0c */ /* 0x000fe2000bf26270 */
[----:B------:R-:W-:Y:S01]  /*0840*/  VIADD R27, R25, 0xf ;  /* 0x0000000f191b7836 */ /* 0x000fe20000000000 */
[----:B0-----:R-:W-:Y:S01]  /*0850*/  SEL R3, R0, RZ, P0 ;  /* 0x000000ff00037207 */ /* 0x001fe20000000000 */
[C---:B------:R-:W-:Y:S01]  /*0860*/  VIADD R6, R43.reuse, 0x5 ;  /* 0x000000052b067836 */ /* 0x040fe20000000000 */
[----:B------:R-:W-:Y:S01]  /*0870*/  ISETP.GE.AND P0, PT, R36, UR12, PT ;  /* 0x0000000c24007c0c */ /* 0x000fe2000bf06270 */
[----:B------:R-:W-:Y:S01]  /*0880*/  VIADD R10, R43, 0xa ;  /* 0x0000000a2b0a7836 */ /* 0x000fe20000000000 */
[----:B------:R-:W-:Y:S01]  /*0890*/  IADD3 R41, PT, PT, R41, -R2, RZ ;  /* 0x8000000229297210 */ /* 0x000fe20007ffe0ff */
[----:B------:R-:W-:Y:S01]  /*08a0*/  IMAD.IADD R40, R40, 0x1, -R3 ;  /* 0x0000000128287824 */ /* 0x000fe200078e0a03 */
[C---:B------:R-:W-:Y:S01]  /*08b0*/  SEL R3, R0.reuse, RZ, P0 ;  /* 0x000000ff00037207 */ /* 0x040fe20000000000 */
[----:B------:R-:W-:Y:S01]  /*08c0*/  VIADD R23, R43, 0xc ;  /* 0x0000000c2b177836 */ /* 0x000fe20000000000 */
[----:B------:R-:W-:Y:S01]  /*08d0*/  ISETP.GE.AND P0, PT, R33, UR12, PT ;  /* 0x0000000c21007c0c */ /* 0x000fe2000bf06270 */
[C---:B------:R-:W-:Y:S01]  /*08e0*/  VIADD R22, R43.reuse, 0xd ;  /* 0x0000000d2b167836 */ /* 0x040fe20000000000 */
[----:B------:R-:W-:Y:S01]  /*08f0*/  SEL R2, R0, RZ, P1 ;  /* 0x000000ff00027207 */ /* 0x000fe20000800000 */
        /* <DEDUP_REMOVED lines=8> */
[----:B------:R-:W-:Y:S01]  /*0980*/  UMOV UR8, UR11 ;  /* 0x0000000b00087c82 */ /* 0x000fe20008000000 */
[----:B------:R-:W-:-:S02]  /*0990*/  ISETP.GE.AND P0, PT, R30, UR12, PT ;  /* 0x0000000c1e007c0c */ /* 0x000fc4000bf06270 */
[----:B------:R-:W-:Y:S01]  /*09a0*/  ISETP.GE.AND P2, PT, R38, UR12, PT ;  /* 0x0000000c26007c0c */ /* 0x000fe2000bf46270 */
[----:B------:R-:W-:Y:S01]  /*09b0*/  IMAD.IADD R32, R32, 0x1, -R3 ;  /* 0x0000000120207824 */ /* 0x000fe200078e0a03 */
[----:B------:R-:W-:Y:S02]  /*09c0*/  SEL R3, R0, RZ, P0 ;  /* 0x000000ff00037207 */ /* 0x000fe40000000000 */
[----:B------:R-:W-:Y:S02]  /*09d0*/  ISETP.GE.AND P0, PT, R28, UR12, PT ;  /* 0x0000000c1c007c0c */ /* 0x000fe4000bf06270 */
[----:B------:R-:W-:Y:S02]  /*09e0*/  SEL R2, R0, RZ, P1 ;  /* 0x000000ff00027207 */ /* 0x000fe40000800000 */
[----:B------:R-:W-:Y:S02]  /*09f0*/  ISETP.GE.AND P1, PT, R31, UR12, PT ;  /* 0x0000000c1f007c0c */ /* 0x000fe4000bf26270 */
[----:B------:R-:W-:Y:S01]  /*0a00*/  IADD3 R30, PT, PT, R30, -R3, RZ ;  /* 0x800000031e1e7210 */ /* 0x000fe20007ffe0ff */
[----:B------:R-:W-:Y:S01]  /*0a10*/  IMAD.IADD R35, R35, 0x1, -R2 ;  /* 0x0000000123237824 */ /* 0x000fe200078e0a02 */
[----:B------:R-:W-:-:S02]  /*0a20*/  SEL R5, R0, RZ, P2 ;  /* 0x000000ff00057207 */ /* 0x000fc40001000000 */
[----:B------:R-:W-:Y:S02]  /*0a30*/  SEL R3, R0, RZ, P0 ;  /* 0x000000ff00037207 */ /* 0x000fe40000000000 */
[----:B------:R-:W-:Y:S01]  /*0a40*/  ISETP.GE.AND P2, PT, R34, UR12, PT ;  /* 0x0000000c22007c0c */ /* 0x000fe2000bf46270 */
[----:B------:R-:W-:Y:S01]  /*0a50*/  IMAD.IADD R38, R38, 0x1, -R5 ;  /* 0x0000000126267824 */ /* 0x000fe200078e0a05 */
[----:B------:R-:W-:Y:S01]  /*0a60*/  IADD3 R29, PT, PT, R25, 0xd, RZ ;  /* 0x0000000d191d7810 */ /* 0x000fe20007ffe0ff */
[----:B------:R-:W-:Y:S01]  /*0a70*/  IMAD.IADD R28, R28, 0x1, -R3 ;  /* 0x000000011c1c7824 */ /* 0x000fe200078e0a03 */
[C---:B------:R-:W-:Y:S01]  /*0a80*/  SEL R2, R0.reuse, RZ, P1 ;  /* 0x000000ff00027207 */ /* 0x040fe20000800000 */
[----:B------:R-:W-:Y:S01]  /*0a90*/  IMAD.U32 R3, RZ, RZ, UR6 ;  /* 0x00000006ff037e24 */ /* 0x000fe2000f8e00ff */
[----:B------:R-:W-:Y:S02]  /*0aa0*/  ISETP.GE.AND P0, PT, R27, UR12, PT ;  /* 0x0000000c1b007c0c */ /* 0x000fe4000bf06270 */
[----:B------:R-:W-:Y:S01]  /*0ab0*/  SEL R5, R0, RZ, P2 ;  /* 0x000000ff00057207 */ /* 0x000fe20001000000 */
[----:B------:R-:W-:Y:S01]  /*0ac0*/  IMAD.IADD R31, R31, 0x1, -R2 ;  /* 0x000000011f1f7824 */ /* 0x000fe200078e0a02 */
[----:B------:R-:W-:-:S02]  /*0ad0*/  ISETP.GE.AND P2, PT, R29, UR12, PT ;  /* 0x0000000c1d007c0c */ /* 0x000fc4000bf46270 */
[----:B------:R-:W-:Y:S01]  /*0ae0*/  SEL R2, R0, RZ, P0 ;  /* 0x000000ff00027207 */ /* 0x000fe20000000000 */
[----:B------:R-:W-:Y:S01]  /*0af0*/  IMAD.IADD R34, R34, 0x1, -R5 ;  /* 0x0000000122227824 */ /* 0x000fe200078e0a05 */
[C---:B------:R-:W-:Y:S01]  /*0b00*/  SEL R4, R0.reuse, RZ, P2 ;  /* 0x000000ff00047207 */ /* 0x040fe20001000000 */
[----:B------:R-:W-:Y:S01]  /*0b10*/  VIADD R5, R43, 0x4 ;  /* 0x000000042b057836 */ /* 0x000fe20000000000 */
[----:B------:R-:W-:Y:S01]  /*0b20*/  LOP3.LUT R3, R3, 0xf, R8, 0xf8, !PT ;  /* 0x0000000f03037812 */ /* 0x000fe200078ef808 */
[----:B------:R-:W-:Y:S01]  /*0b30*/  IMAD.IADD R27, R27, 0x1, -R2 ;  /* 0x000000011b1b7824 */ /* 0x000fe200078e0a02 */
[----:B------:R-:W-:Y:S01]  /*0b40*/  ISETP.GE.AND P0, PT, R25, UR12, PT ;  /* 0x0000000c19007c0c */ /* 0x000fe2000bf06270 */
[C---:B------:R-:W-:Y:S01]  /*0b50*/  VIADD R2, R43.reuse, 0x1 ;  /* 0x000000012b027836 */ /* 0x040fe20000000000 */
[----:B------:R-:W-:Y:S01]  /*0b60*/  IADD3 R24, PT, PT, R43, 0xb, RZ ;  /* 0x0000000b2b187810 */ /* 0x000fe20007ffe0ff */
[----:B------:R-:W-:Y:S01]  /*0b70*/  IMAD.IADD R29, R29, 0x1, -R4 ;  /* 0x000000011d1d7824 */ /* 0x000fe200078e0a04 */
[----:B------:R0:W-:Y:S01]  /*0b80*/  STL [R1], R3 ;  /* 0x0000000301007387 */ /* 0x0001e20000100800 */
[C---:B------:R-:W-:Y:S01]  /*0b90*/  VIADD R8, R43.reuse, 0x7 ;  /* 0x000000072b087836 */ /* 0x040fe20000000000 */
[C---:B------:R-:W-:Y:S01]  /*0ba0*/  IADD3 R20, PT, PT, R43.reuse, -0x1, RZ ;  /* 0xffffffff2b147810 */ /* 0x040fe20007ffe0ff */
[----:B------:R-:W-:Y:S01]  /*0bb0*/  VIADD R4, R43, 0x3 ;  /* 0x000000032b047836 */ /* 0x000fe20000000000 */
[----:B------:R-:W-:-:S02]  /*0bc0*/  SEL R26, R0, RZ, P0 ;  /* 0x000000ff001a7207 */ /* 0x000fc40000000000 */
[----:B------:R-:W-:Y:S02]  /*0bd0*/  LOP3.LUT R11, R2, 0xf, RZ, 0xc0, !PT ;  /* 0x0000000f020b7812 */ /* 0x000fe400078ec0ff */
[----:B------:R-:W-:Y:S01]  /*0be0*/  LOP3.LUT R5, R5, 0xf, RZ, 0xc0, !PT ;  /* 0x0000000f05057812 */ /* 0x000fe200078ec0ff */
[----:B------:R-:W-:Y:S01]  /*0bf0*/  IMAD.IADD R26, R25, 0x1, -R26 ;  /* 0x00000001191a7824 */ /* 0x000fe200078e0a1a */
[----:B0-----:R-:W-:Y:S02]  /*0c00*/  IADD3 R3, PT, PT, R43, 0x2, RZ ;  /* 0x000000022b037810 */ /* 0x001fe40007ffe0ff */
        /* <DEDUP_REMOVED lines=30> */
[----:B------:R-:W-:Y:S05]  /*0df0*/  CALL.REL.NOINC `($__internal_179_$__cuda_sm20_div_s16) ;  /* 0x0000003000887944 */ /* 0x000fea0003c00000 */
[----:B------:R-:W0:Y:S01]  /*0e00*/  S2R R16, SR_TID.X ;  /* 0x0000000000107919 */ /* 0x000e220000002100 */
[----:B------:R-:W1:Y:S01]  /*0e10*/  LDCU UR6, c[0x0][0x3a8] ;  /* 0x00007500ff0677ac */ /* 0x000e620008000800 */
[----:B------:R-:W2:Y:S01]  /*0e20*/  LDCU.64 UR12, c[0x0][0x358] ;  /* 0x00006b00ff0c77ac */ /* 0x000ea20008000a00 */
[----:B------:R-:W-:Y:S02]  /*0e30*/  UPRMT UR7, UR5, 0x9910, URZ ;  /* 0x0000991005077896 */ /* 0x000fe400080000ff */
[----:B-1----:R-:W-:-:S04]  /*0e40*/  UISETP.LT.AND UP0, UPT, UR6, 0x10, UPT ;  /* 0x000000100600788c */ /* 0x002fc8000bf01270 */
[----:B------:R-:W-:Y:S01]  /*0e50*/  USEL UR6, UR6, 0x10, UP0 ;  /* 0x0000001006067887 */ /* 0x000fe20008000000 */
[----:B0-2---:R-:W-:-:S11]  /*0e60*/  LOP3.LUT R45, R16, 0x1f, RZ, 0xc0, !PT ;  /* 0x0000001f102d7812 */ /* 0x005fd600078ec0ff */
.L_x_6975:
[----:B0-----:R-:W0:Y:S01]  /*0e70*/  S2R R19, SR_TID.X ;  /* 0x0000000000137919 */ /* 0x001e220000002100 */
[----:B------:R-:W-:Y:S01]  /*0e80*/  BSSY.RECONVERGENT B0, `(.L_x_6922) ;  /* 0x0000031000007945 */ /* 0x000fe20003800200 */
[----:B0-----:R-:W-:-:S13]  /*0e90*/  ISETP.GT.U32.AND P2, PT, R19, 0x3f, PT ;  /* 0x0000003f1300780c */ /* 0x001fda0003f44070 */
[----:B-1234-:R-:W-:Y:S05]  /*0ea0*/  @P2 BRA `(.L_x_6923) ;  /* 0x0000000000b82947 */ /* 0x01efea0003800000 */
[----:B------:R-:W2:Y:S01]  /*0eb0*/  LDL R16, [R1+0x4] ;  /* 0x0000040001107983 */ /* 0x000ea20000100800 */
[----:B------:R-:W0:Y:S01]  /*0ec0*/  LDC R48, c[0x0][0x360] ;  /* 0x0000d800ff307b82 */ /* 0x000e220000000800 */
[----:B------:R-:W-:Y:S01]  /*0ed0*/  BSSY.RECONVERGENT B1, `(.L_x_6924) ;  /* 0x0000018000017945 */ /* 0x000fe20003800200 */
[C---:B--2---:R-:W-:Y:S02]  /*0ee0*/  LOP3.LUT R18, R16.reuse, 0x3, RZ, 0xc0, !PT ;  /* 0x0000000310127812 */ /* 0x044fe400078ec0ff */
[----:B------:R-:W-:Y:S01]  /*0ef0*/  ISETP.GE.U32.AND P1, PT, R16, 0x3, PT ;  /* 0x000000031000780c */ /* 0x000fe20003f26070 */
[----:B------:R-:W-:Y:S01]  /*0f00*/  IMAD.MOV.U32 R16, RZ, RZ, R19 ;  /* 0x000000ffff107224 */ /* 0x000fe200078e0013 */
[----:B------:R-:W-:-:S13]  /*0f10*/  ISETP.NE.AND P0, PT, R18, 0x3, PT ;  /* 0x000000031200780c */ /* 0x000fda0003f05270 */
[----:B0-----:R-:W-:Y:S05]  /*0f20*/  @!P0 BRA `(.L_x_6925) ;  /* 0x0000000000488947 */ /* 0x001fea0003800000 */
        /* <DEDUP_REMOVED lines=10> */
[----:B------:R-:W-:Y:S01]  /*0fd0*/  IMAD.U32 R18, RZ, RZ, UR14 ;  /* 0x0000000eff127e24 */ /* 0x000fe2000f8e00ff */
[----:B------:R-:W-:-:S05]  /*0fe0*/  MOV R16, UR14 ;  /* 0x0000000e00107c02 */ /* 0x000fca0008000f00 */
[----:B0-----:R-:W-:Y:S01]  /*0ff0*/  IMAD R17, R16, 0x4, R17 ;  /* 0x0000000410117824 */ /* 0x001fe200078e0211 */
[----:B------:R-:W-:-:S04]  /*1000*/  IADD3 R16, PT, PT, R48, R19, R48 ;  /* 0x0000001330107210 */ /* 0x000fc80007ffe030 */
[----:B------:R1:W-:Y:S01]  /*1010*/  STS [R17], RZ ;  /* 0x000000ff11007388 */ /* 0x0003e20000000800 */
[----:B------:R-:W-:Y:S01]  /*1020*/  @P0 IMAD R18, R18, 0x4, R17 ;  /* 0x0000000412120824 */ /* 0x000fe200078e0211 */
[----:B------:R-:W-:-:S04]  /*1030*/  @P0 IADD3 R16, PT, PT, R16, R48, RZ ;  /* 0x0000003010100210 */ /* 0x000fc80007ffe0ff */
[----:B------:R1:W-:Y:S03]  /*1040*/  @P0 STS [R18], RZ ;  /* 0x000000ff12000388 */ /* 0x0003e60000000800 */
.L_x_6925:
[----:B------:R-:W-:Y:S05]  /*1050*/  BSYNC.RECONVERGENT B1 ;  /* 0x0000000000017941 */ /* 0x000fea0003800200 */
.L_x_6924:
[----:B------:R-:W-:Y:S05]  /*1060*/  @!P1 BRA `(.L_x_6923) ;  /* 0x0000000000489947 */ /* 0x000fea0003800000 */
[----:B------:R-:W2:Y:S01]  /*1070*/  S2UR UR8, SR_CgaCtaId ;  /* 0x00000000000879c3 */ /* 0x000ea20000008800 */
[----:B------:R-:W-:Y:S02]  /*1080*/  UMOV UR5, 0x400 ;  /* 0x0000040000057882 */ /* 0x000fe40000000000 */
[----:B------:R-:W-:-:S04]  /*1090*/  UIADD3 UR5, UPT, UPT, UR5, 0x900, URZ ;  /* 0x0000090005057890 */ /* 0x000fc8000fffe0ff */
[----:B--2---:R-:W-:-:S06]  /*10a0*/  ULEA UR5, UR8, UR5, 0x18 ;  /* 0x0000000508057291 */ /* 0x004fcc000f8ec0ff */
[----:B01----:R-:W-:-:S07]  /*10b0*/  LEA R17, R16, UR5, 0x2 ;  /* 0x0000000510117c11 */ /* 0x003fce000f8e10ff */
.L_x_6926:
[----:B------:R-:W-:Y:S01]  /*10c0*/  IMAD.U32 R18, RZ, RZ, UR14 ;  /* 0x0000000eff127e24 */ /* 0x000fe2000f8e00ff */
[----:B------:R-:W-:Y:S01]  /*10d0*/  MOV R47, UR14 ;  /* 0x0000000e002f7c02 */ /* 0x000fe20008000f00 */
[--C-:B------:R-:W-:Y:S01]  /*10e0*/  IMAD R19, R48, 0x8, R17.reuse ;  /* 0x0000000830137824 */ /* 0x100fe200078e0211 */
[----:B------:R0:W-:Y:S01]  /*10f0*/  STS [R17], RZ ;  /* 0x000000ff11007388 */ /* 0x0001e20000000800 */
[--C-:B------:R-:W-:Y:S02]  /*1100*/  IMAD R18, R18, 0x4, R17.reuse ;  /* 0x0000000412127824 */ /* 0x100fe400078e0211 */
[C-C-:B------:R-:W-:Y:S02]  /*1110*/  IMAD R46, R48.reuse, 0xc, R17.reuse ;  /* 0x0000000c302e7824 */ /* 0x140fe400078e0211 */
[----:B------:R-:W-:Y:S01]  /*1120*/  IMAD R16, R47, 0x4, R16 ;  /* 0x000000042f107824 */ /* 0x000fe200078e0210 */
[----:B------:R2:W-:Y:S01]  /*1130*/  STS [R18], RZ ;  /* 0x000000ff12007388 */ /* 0x0005e20000000800 */
[----:B0-----:R-:W-:-:S03]  /*1140*/  IMAD R17, R48, 0x10, R17 ;  /* 0x0000001030117824 */ /* 0x001fc600078e0211 */
[----:B------:R2:W-:Y:S01]  /*1150*/  STS [R19], RZ ;  /* 0x000000ff13007388 */ /* 0x0005e20000000800 */
[----:B------:R-:W-:-:S03]  /*1160*/  ISETP.GE.U32.AND P0, PT, R16, 0x40, PT ;  /* 0x000000401000780c */ /* 0x000fc60003f06070 */
[----:B------:R2:W-:Y:S10]  /*1170*/  STS [R46], RZ ;  /* 0x000000ff2e007388 */ /* 0x0005f40000000800 */
[----:B--2---:R-:W-:Y:S05]  /*1180*/  @!P0 BRA `(.L_x_6926) ;  /* 0xfffffffc00cc8947 */ /* 0x004fea000383ffff */
.L_x_6923:
[----:B------:R-:W-:Y:S05]  /*1190*/  BSYNC.RECONVERGENT B0 ;  /* 0x0000000000007941 */ /* 0x000fea0003800200 */
.L_x_6922:
[----:B------:R-:W-:Y:S01]  /*11a0*/  PLOP3.LUT P0, PT, PT, PT, PT, 0x80, 0x8 ;  /* 0x000000000008781c */ /* 0x000fe20003f0f070 */
[----:B------:R-:W-:Y:S01]  /*11b0*/  IMAD.MOV.U32 R46, RZ, RZ, RZ ;  /* 0x000000ffff2e7224 */ /* 0x000fe200078e00ff */
[----:B------:R-:W2:Y:S11]  /*11c0*/  LDCU UR15, c[0x0][0x3a8] ;  /* 0x00007500ff0f77ac */ /* 0x000eb60008000800 */
.L_x_6969:
[----:B---3--:R-:W3:Y:S01]  /*11d0*/  S2R R47, SR_TID.X ;  /* 0x00000000002f7919 */ /* 0x008ee20000002100 */
[----:B------:R-:W-:Y:S01]  /*11e0*/  BSSY.RECONVERGENT B0, `(.L_x_6927) ;  /* 0x000001b000007945 */ /* 0x000fe20003800200 */
[----:B------:R-:W-:Y:S02]  /*11f0*/  PLOP3.LUT P1, PT, P0, PT, PT, 0x80, 0x8 ;  /* 0x000000000008781c */ /* 0x000fe4000072f070 */
[----:B---3--:R-:W-:-:S13]  /*1200*/  ISETP.GT.U32.AND P3, PT, R47, 0x7, PT ;  /* 0x000000072f00780c */ /* 0x008fda0003f64070 */
[----:B-12-4-:R-:W-:Y:S05]  /*1210*/  @P3 BRA `(.L_x_6928) ;  /* 0x00000000005c3947 */ /* 0x016fea0003800000 */
[----:B------:R-:W3:Y:S01]  /*1220*/  S2R R16, SR_CTAID.X ;  /* 0x0000000000107919 */ /* 0x000ee20000002500 */
[----:B01----:R-:W0:Y:S01]  /*1230*/  LDC R17, c[0x0][0x388] ;  /* 0x0000e200ff117b82 */ /* 0x003e220000000800 */
[----:B------:R-:W-:Y:S01]  /*1240*/  MOV R18, 0x400 ;  /* 0x0000040000127802 */ /* 0x000fe20000000f00 */
[----:B------:R-:W-:Y:S01]  /*1250*/  IMAD.SHL.U32 R47, R47, 0x4, RZ ;  /* 0x000000042f2f7824 */ /* 0x000fe200078e00ff */
[----:B------:R-:W1:Y:S03]  /*1260*/  S2R R48, SR_CTAID.Z ;  /* 0x0000000000307919 */ /* 0x000e660000002700 */
[----:B------:R-:W-:Y:S01]  /*1270*/  VIADD R18, R18, 0x880 ;  /* 0x0000088012127836 */ /* 0x000fe20000000000 */
[----:B------:R-:W4:Y:S01]  /*1280*/  S2R R19, SR_CgaCtaId ;  /* 0x0000000000137919 */ /* 0x000f220000008800 */
[----:B---3--:R-:W-:-:S04]  /*1290*/  SHF.L.U32 R16, R16, 0x6, RZ ;  /* 0x0000000610107819 */ /* 0x008fc800000006ff */
[----:B------:R-:W-:-:S05]  /*12a0*/  LOP3.LUT R16, R16, 0xffffff80, RZ, 0xc0, !PT ;  /* 0xffffff8010107812 */ /* 0x000fca00078ec0ff */
[----:B-1----:R-:W-:Y:S01]  /*12b0*/  IMAD R16, R48, 0x40, R16 ;  /* 0x0000004030107824 */ /* 0x002fe200078e0210 */
[----:B----4-:R-:W-:-:S03]  /*12c0*/  LEA R48, R19, R18, 0x18 ;  /* 0x0000001213307211 */ /* 0x010fc600078ec0ff */
[----:B0-----:R-:W-:-:S05]  /*12d0*/  IMAD R17, R17, UR4, R16 ;  /* 0x0000000411117c24 */ /* 0x001fca000f8e0210 */
[----:B------:R-:W-:-:S07]  /*12e0*/  IADD3 R50, PT, PT, R17, R46, RZ ;  /* 0x0000002e11327210 */ /* 0x000fce0007ffe0ff */
.L_x_6929:
[----:B---3--:R-:W0:Y:S01]  /*12f0*/  LDC.64 R16, c[0x0][0x390] ;  /* 0x0000e400ff107b82 */ /* 0x008e220000000a00 */
[----:B------:R-:W-:-:S04]  /*1300*/  IMAD.IADD R19, R50, 0x1, R47 ;  /* 0x0000000132137824 */ /* 0x000fc800078e022f */
[----:B0-----:R-:W-:-:S06]  /*1310*/  IMAD.WIDE R16, R19, 0x4, R16 ;  /* 0x0000000413107825 */ /* 0x001fcc00078e0210 */
[----:B------:R-:W3:Y:S01]  /*1320*/  LDG.E.128 R16, desc[UR12][R16.64] ;  /* 0x0000000c10107981 */ /* 0x000ee2000c1e1d00 */
[----:B------:R-:W-:Y:S02]  /*1330*/  IMAD R49, R47, 0x4, R48 ;  /* 0x000000042f317824 */ /* 0x000fe400078e0230 */
[----:B------:R-:W-:-:S05]  /*1340*/  IMAD.U32 R52, RZ, RZ, UR14 ;  /* 0x0000000eff347e24 */ /* 0x000fca000f8e00ff */
[----:B------:R-:W-:-:S04]  /*1350*/  LEA R47, R52, R47, 0x2 ;  /* 0x0000002f342f7211 */ /* 0x000fc800078e10ff */
[----:B------:R-:W-:Y:S01]  /*1360*/  ISETP.GE.U32.AND P0, PT, R47, 0x20, PT ;  /* 0x000000202f00780c */ /* 0x000fe20003f06070 */
[----:B---3--:R3:W-:-:S12]  /*1370*/  STS.128 [R49], R16 ;  /* 0x0000001031007388 */ /* 0x0087d80000000c00 */
[----:B------:R-:W-:Y:S05]  /*1380*/  @!P0 BRA `(.L_x_6929) ;  /* 0xfffffffc00d88947 */ /* 0x000fea000383ffff */
.L_x_6928:
[----:B--2---:R-:W-:Y:S05]  /*1390*/  BSYNC.RECONVERGENT B0 ;  /* 0x0000000000007941 */ /* 0x004fea0003800200 */
.L_x_6927:
[----:B---3--:R-:W2:Y:S01]  /*13a0*/  S2R R16, SR_CTAID.Z ;  /* 0x0000000000107919 */ /* 0x008ea20000002700 */
[----:B-1----:R-:W-:Y:S02]  /*13b0*/  IMAD.MOV.U32 R18, RZ, RZ, RZ ;  /* 0x000000ffff127224 */ /* 0x002fe400078e00ff */
[----:B--2---:R-:W-:-:S07]  /*13c0*/  IMAD R19, R16, 0x40, R46 ;  /* 0x0000004010137824 */ /* 0x004fce00078e022e */
.L_x_6968:
[----:B--2---:R-:W2:Y:S01]  /*13d0*/  LDL R16, [R1] ;  /* 0x0000000001107983 */ /* 0x004ea20000100800 */
[----:B0-----:R-:W0:Y:S02]  /*13e0*/  S2R R17, SR_TID.X ;  /* 0x0000000000117919 */ /* 0x001e240000002100 */
[----:B0-----:R-:W-:Y:S01]  /*13f0*/  SHF.R.U32.HI R46, RZ, 0x4, R17 ;  /* 0x00000004ff2e7819 */ /* 0x001fe20000011611 */
[----:B-1234-:R-:W-:-:S07]  /*1400*/  IMAD.IADD R48, R16, 0x1, R18 ;  /* 0x0000000110307824 */ /* 0x01efce00078e0212 */
.L_x_6930:
[----:B0-----:R-:W0:Y:S01]  /*1410*/  LDC.64 R16, c[0x0][0x398] ;  /* 0x0000e600ff107b82 */ /* 0x001e220000000a00 */
[----:B------:R-:W-:-:S05]  /*1420*/  IADD3 R47, PT, PT, R19, R46, RZ ;  /* 0x0000002e132f7210 */ /* 0x000fca0007ffe0ff */
[----:B------:R-:W-:-:S04]  /*1430*/  IMAD R47, R47, UR15, R48 ;  /* 0x0000000f2f2f7c24 */ /* 0x000fc8000f8e0230 */
[----:B0-----:R-:W-:-:S06]  /*1440*/  IMAD.WIDE R16, R47, 0x4, R16 ;  /* 0x000000042f107825 */ /* 0x001fcc00078e0210 */
[----:B------:R-:W2:Y:S01]  /*1450*/  LDG.E R16, desc[UR12][R16.64] ;  /* 0x0000000c10107981 */ /* 0x000ea2000c1e1900 */
[----:B------:R-:W-:Y:S02]  /*1460*/  IMAD R47, R46, 0x4, R42 ;  /* 0x000000042e2f7824 */ /* 0x000fe400078e022a */
[----:B------:R-:W-:-:S05]  /*1470*/  IMAD.U32 R49, RZ, RZ, UR14 ;  /* 0x0000000eff317e24 */ /* 0x000fca000f8e00ff */
[----:B------:R-:W-:-:S04]  /*1480*/  LEA.HI R46, R49, R46, RZ, 0x1c ;  /* 0x0000002e312e7211 */ /* 0x000fc800078fe0ff */
        /* <DEDUP_REMOVED lines=10> */
.L_x_6967:
        /* <DEDUP_REMOVED lines=14> */
[C---:B------:R-:W-:Y:S01]  /*1610*/  LOP3.LUT R68, R43.reuse, 0xf, RZ, 0xc0, !PT ;  /* 0x0000000f2b447812 */ /* 0x040fe200078ec0ff */
        /* <DEDUP_REMOVED lines=36> */
[----:B--234-:R-:W-:-:S02]  /*1860*/  IMAD.IADD R69, R24, 0x1, R17 ;  /* 0x0000000118457824 */ /* 0x01cfc400078e0211 */
        /* <DEDUP_REMOVED lines=36> */
.L_x_6966:
        /* <DEDUP_REMOVED lines=11> */
.L_x_6977:
[----:B0--3--:R-:W-:-:S07]  /*1b60*/  IMAD R16, R63, R16, RZ ;  /* 0x000000103f107224 */ /* 0x009fce00078e02ff */
.L_x_6934:
[----:B------:R-:W-:-:S13]  /*1b70*/  ISETP.GE.AND P4, PT, R17, 0x2, PT ;  /* 0x000000021100780c */ /* 0x000fda0003f86270 */
[----:B------:R-:W-:Y:S05]  /*1b80*/  @!P4 BRA `(.L_x_6936) ;  /* 0x000000000010c947 */ /* 0x000fea0003800000 */
[----:B------:R-:W-:-:S03]  /*1b90*/  UMOV UR5, 0xffffffff ;  /* 0xffffffff00057882 */ /* 0x000fc60000000000 */
[----:B------:R-:W-:Y:S05]  /*1ba0*/  BRA.DIV UR5, `(.L_x_6937) ;  /* 0x0000001e05007947 */ /* 0x000fea000b800000 */
[----:B------:R3:W4:Y:S02]  /*1bb0*/  SHFL.IDX PT, R67, R69, R41, 0x1f ;  /* 0x00001f2945437589 */ /* 0x00072400000e0000 */
.L_x_6980:
[----:B----4-:R-:W-:-:S07]  /*1bc0*/  IMAD R16, R62, R67, R16 ;  /* 0x000000433e107224 */ /* 0x010fce00078e0210 */
.L_x_6936:
[----:B------:R-:W-:-:S13]  /*1bd0*/  ISETP.GE.AND P4, PT, R17, 0x3, PT ;  /* 0x000000031100780c */ /* 0x000fda0003f86270 */
[----:B------:R-:W-:Y:S05]  /*1be0*/  @!P4 BRA `(.L_x_6938) ;  /* 0x000000000010c947 */ /* 0x000fea0003800000 */
[----:B------:R-:W-:-:S03]  /*1bf0*/  UMOV UR5, 0xffffffff ;  /* 0xffffffff00057882 */ /* 0x000fc60000000000 */
[----:B------:R-:W-:Y:S05]  /*1c00*/  BRA.DIV UR5, `(.L_x_6939) ;  /* 0x0000001e050c7947 */ /* 0x000fea000b800000 */
[----:B------:R4:W0:Y:S02]  /*1c10*/  SHFL.IDX PT, R67, R69, R40, 0x1f ;  /* 0x00001f2845437589 */ /* 0x00082400000e0000 */
.L_x_6983:
[----:B0-----:R-:W-:-:S07]  /*1c20*/  IMAD R16, R61, R67, R16 ;  /* 0x000000433d107224 */ /* 0x001fce00078e0210 */
.L_x_6938:
[----:B------:R-:W-:-:S13]  /*1c30*/  ISETP.GE.AND P4, PT, R17, 0x4, PT ;  /* 0x000000041100780c */ /* 0x000fda0003f86270 */
[----:B------:R-:W-:Y:S05]  /*1c40*/  @!P4 BRA `(.L_x_6940) ;  /* 0x000000000010c947 */ /* 0x000fea0003800000 */
[----:B------:R-:W-:-:S03]  /*1c50*/  UMOV UR5, 0xffffffff ;  /* 0xffffffff00057882 */ /* 0x000fc60000000000 */
[----:B------:R-:W-:Y:S05]  /*1c60*/  BRA.DIV UR5, `(.L_x_6941) ;  /* 0x0000001e05187947 */ /* 0x000fea000b800000 */
[----:B------:R0:W0:Y:S02]  /*1c70*/  SHFL.IDX PT, R67, R69, R39, 0x1f ;  /* 0x00001f2745437589 */ /* 0x00002400000e0000 */
.L_x_6986:
[----:B0-----:R-:W-:-:S07]  /*1c80*/  IMAD R16, R60, R67, R16 ;  /* 0x000000433c107224 */ /* 0x001fce00078e0210 */
.L_x_6940:
[----:B------:R-:W-:-:S13]  /*1c90*/  ISETP.GE.AND P4, PT, R17, 0x5, PT ;  /* 0x000000051100780c */ /* 0x000fda0003f86270 */
[----:B------:R-:W-:Y:S05]  /*1ca0*/  @!P4 BRA `(.L_x_6942) ;  /* 0x000000000010c947 */ /* 0x000fea0003800000 */
[----:B------:R-:W-:-:S03]  /*1cb0*/  UMOV UR5, 0xffffffff ;  /* 0xffffffff00057882 */ /* 0x000fc60000000000 */
[----:B------:R-:W-:Y:S05]  /*1cc0*/  BRA.DIV UR5, `(.L_x_6943) ;  /* 0x0000001e05247947 */ /* 0x000fea000b800000 */
[----:B------:R0:W0:Y:S02]  /*1cd0*/  SHFL.IDX PT, R67, R69, R38, 0x1f ;  /* 0x00001f2645437589 */ /* 0x00002400000e0000 */
.L_x_6989:
[----:B0-----:R-:W-:-:S07]  /*1ce0*/  IMAD R16, R59, R67, R16 ;  /* 0x000000433b107224 */ /* 0x001fce00078e0210 */
.L_x_6942:
[----:B------:R-:W-:-:S13]  /*1cf0*/  ISETP.GE.AND P4, PT, R17, 0x6, PT ;  /* 0x000000061100780c */ /* 0x000fda0003f86270 */
[----:B------:R-:W-:Y:S05]  /*1d00*/  @!P4 BRA `(.L_x_6944) ;  /* 0x000000000010c947 */ /* 0x000fea0003800000 */
[----:B------:R-:W-:-:S03]  /*1d10*/  UMOV UR5, 0xffffffff ;  /* 0xffffffff00057882 */ /* 0x000fc60000000000 */
[----:B------:R-:W-:Y:S05]  /*1d20*/  BRA.DIV UR5, `(.L_x_6945) ;  /* 0x0000001e05307947 */ /* 0x000fea000b800000 */
[----:B------:R0:W0:Y:S02]  /*1d30*/  SHFL.IDX PT, R67, R69, R37, 0x1f ;  /* 0x00001f2545437589 */ /* 0x00002400000e0000 */
.L_x_6992:
[----:B0-----:R-:W-:-:S07]  /*1d40*/  IMAD R16, R58, R67, R16 ;  /* 0x000000433a107224 */ /* 0x001fce00078e0210 */
.L_x_6944:
[----:B------:R-:W-:-:S13]  /*1d50*/  ISETP.GE.AND P4, PT, R17, 0x7, PT ;  /* 0x000000071100780c */ /* 0x000fda0003f86270 */
[----:B------:R-:W-:Y:S05]  /*1d60*/  @!P4 BRA `(.L_x_6946) ;  /* 0x000000000010c947 */ /* 0x000fea0003800000 */
[----:B------:R-:W-:-:S03]  /*1d70*/  UMOV UR5, 0xffffffff ;  /* 0xffffffff00057882 */ /* 0x000fc60000000000 */
[----:B------:R-:W-:Y:S05]  /*1d80*/  BRA.DIV UR5, `(.L_x_6947) ;  /* 0x0000001e053c7947 */ /* 0x000fea000b800000 */
[----:B------:R0:W0:Y:S02]  /*1d90*/  SHFL.IDX PT, R67, R69, R36, 0x1f ;  /* 0x00001f2445437589 */ /* 0x00002400000e0000 */
.L_x_6995:
[----:B0-----:R-:W-:-:S07]  /*1da0*/  IMAD R16, R57, R67, R16 ;  /* 0x0000004339107224 */ /* 0x001fce00078e0210 */
.L_x_6946:
[----:B------:R-:W-:-:S13]  /*1db0*/  ISETP.GE.AND P4, PT, R17, 0x8, PT ;  /* 0x000000081100780c */ /* 0x000fda0003f86270 */
[----:B------:R-:W-:Y:S05]  /*1dc0*/  @!P4 BRA `(.L_x_6948) ;  /* 0x000000000010c947 */ /* 0x000fea0003800000 */
[----:B------:R-:W-:-:S03]  /*1dd0*/  UMOV UR5, 0xffffffff ;  /* 0xffffffff00057882 */ /* 0x000fc60000000000 */
[----:B------:R-:W-:Y:S05]  /*1de0*/  BRA.DIV UR5, `(.L_x_6949) ;  /* 0x0000001e05487947 */ /* 0x000fea000b800000 */
[----:B------:R0:W0:Y:S02]  /*1df0*/  SHFL.IDX PT, R67, R69, R35, 0x1f ;  /* 0x00001f2345437589 */ /* 0x00002400000e0000 */
.L_x_6998:
[----:B01----:R-:W-:-:S07]  /*1e00*/  IMAD R16, R56, R67, R16 ;  /* 0x0000004338107224 */ /* 0x003fce00078e0210 */
.L_x_6948:
[----:B------:R-:W-:-:S13]  /*1e10*/  ISETP.GE.AND P4, PT, R17, 0x9, PT ;  /* 0x000000091100780c */ /* 0x000fda0003f86270 */
[----:B------:R-:W-:Y:S05]  /*1e20*/  @!P4 BRA `(.L_x_6950) ;  /* 0x000000000010c947 */ /* 0x000fea0003800000 */
[----:B------:R-:W-:-:S03]  /*1e30*/  UMOV UR5, 0xffffffff ;  /* 0xffffffff00057882 */ /* 0x000fc60000000000 */
[----:B------:R-:W-:Y:S05]  /*1e40*/  BRA.DIV UR5, `(.L_x_6951) ;  /* 0x0000001e05547947 */ /* 0x000fea000b800000 */
[----:B------:R0:W0:Y:S02]  /*1e50*/  SHFL.IDX PT, R67, R69, R34, 0x1f ;  /* 0x00001f2245437589 */ /* 0x00002400000e0000 */
.L_x_7001:
[----:B0-----:R-:W-:-:S07]  /*1e60*/  IMAD R16, R55, R67, R16 ;  /* 0x0000004337107224 */ /* 0x001fce00078e0210 */
.L_x_6950:
[----:B------:R-:W-:-:S13]  /*1e70*/  ISETP.GE.AND P4, PT, R17, 0xa, PT ;  /* 0x0000000a1100780c */ /* 0x000fda0003f86270 */
[----:B------:R-:W-:Y:S05]  /*1e80*/  @!P4 BRA `(.L_x_6952) ;  /* 0x000000000010c947 */ /* 0x000fea0003800000 */
[----:B------:R-:W-:-:S03]  /*1e90*/  UMOV UR5, 0xffffffff ;  /* 0xffffffff00057882 */ /* 0x000fc60000000000 */
[----:B------:R-:W-:Y:S05]  /*1ea0*/  BRA.DIV UR5, `(.L_x_6953) ;  /* 0x0000001e05607947 */ /* 0x000fea000b800000 */
[----:B------:R0:W0:Y:S02]  /*1eb0*/  SHFL.IDX PT, R67, R69, R33, 0x1f ;  /* 0x00001f2145437589 */ /* 0x00002400000e0000 */
.L_x_7004:
[----:B0-----:R-:W-:-:S07]  /*1ec0*/  IMAD R16, R54, R67, R16 ;  /* 0x0000004336107224 */ /* 0x001fce00078e0210 */
.L_x_6952:
[----:B------:R-:W-:-:S13]  /*1ed0*/  ISETP.GE.AND P4, PT, R17, 0xb, PT ;  /* 0x0000000b1100780c */ /* 0x000fda0003f86270 */
[----:B------:R-:W-:Y:S05]  /*1ee0*/  @!P4 BRA `(.L_x_6954) ;  /* 0x000000000010c947 */ /* 0x000fea0003800000 */
[----:B------:R-:W-:-:S03]  /*1ef0*/  UMOV UR5, 0xffffffff ;  /* 0xffffffff00057882 */ /* 0x000fc60000000000 */
[----:B------:R-:W-:Y:S05]  /*1f00*/  BRA.DIV UR5, `(.L_x_6955) ;  /* 0x0000001e056c7947 */ /* 0x000fea000b800000 */
[----:B------:R0:W0:Y:S02]  /*1f10*/  SHFL.IDX PT, R67, R69, R32, 0x1f ;  /* 0x00001f2045437589 */ /* 0x00002400000e0000 */
.L_x_7007:
[----:B0-----:R-:W-:-:S07]  /*1f20*/  IMAD R16, R53, R67, R16 ;  /* 0x0000004335107224 */ /* 0x001fce00078e0210 */
.L_x_6954:
[----:B------:R-:W-:-:S13]  /*1f30*/  ISETP.GE.AND P4, PT, R17, 0xc, PT ;  /* 0x0000000c1100780c */ /* 0x000fda0003f86270 */
[----:B------:R-:W-:Y:S05]  /*1f40*/  @!P4 BRA `(.L_x_6956) ;  /* 0x000000000010c947 */ /* 0x000fea0003800000 */
[----:B------:R-:W-:-:S03]  /*1f50*/  UMOV UR5, 0xffffffff ;  /* 0xffffffff00057882 */ /* 0x000fc60000000000 */
[----:B------:R-:W-:Y:S05]  /*1f60*/  BRA.DIV UR5, `(.L_x_6957) ;  /* 0x0000001e05787947 */ /* 0x000fea000b800000 */
[----:B------:R0:W0:Y:S02]  /*1f70*/  SHFL.IDX PT, R67, R69, R31, 0x1f ;  /* 0x00001f1f45437589 */ /* 0x00002400000e0000 */
.L_x_7010:
[----:B0-----:R-:W-:-:S07]  /*1f80*/  IMAD R16, R52, R67, R16 ;  /* 0x0000004334107224 */ /* 0x001fce00078e0210 */
.L_x_6956:
[----:B------:R-:W-:-:S13]  /*1f90*/  ISETP.GE.AND P4, PT, R17, 0xd, PT ;  /* 0x0000000d1100780c */ /* 0x000fda0003f86270 */
[----:B------:R-:W-:Y:S05]  /*1fa0*/  @!P4 BRA `(.L_x_6958) ;  /* 0x000000000010c947 */ /* 0x000fea0003800000 */
[----:B------:R-:W-:-:S03]  /*1fb0*/  UMOV UR5, 0xffffffff ;  /* 0xffffffff00057882 */ /* 0x000fc60000000000 */
[----:B------:R-:W-:Y:S05]  /*1fc0*/  BRA.DIV UR5, `(.L_x_6959) ;  /* 0x0000001e05847947 */ /* 0x000fea000b800000 */
[----:B------:R0:W0:Y:S02]  /*1fd0*/  SHFL.IDX PT, R67, R69, R30, 0x1f ;  /* 0x00001f1e45437589 */ /* 0x00002400000e0000 */
.L_x_7013:
[----:B0-----:R-:W-:-:S07]  /*1fe0*/  IMAD R16, R51, R67, R16 ;  /* 0x0000004333107224 */ /* 0x001fce00078e0210 */
.L_x_6958:
[----:B------:R-:W-:-:S13]  /*1ff0*/  ISETP.GE.AND P4, PT, R17, 0xe, PT ;  /* 0x0000000e1100780c */ /* 0x000fda0003f86270 */
[----:B------:R-:W-:Y:S05]  /*2000*/  @!P4 BRA `(.L_x_6960) ;  /* 0x000000000010c947 */ /* 0x000fea0003800000 */
[----:B------:R-:W-:-:S03]  /*2010*/  UMOV UR5, 0xffffffff ;  /* 0xffffffff00057882 */ /* 0x000fc60000000000 */
[----:B------:R-:W-:Y:S05]  /*2020*/  BRA.DIV UR5, `(.L_x_6961) ;  /* 0x0000001e05907947 */ /* 0x000fea000b800000 */
[----:B------:R0:W0:Y:S02]  /*2030*/  SHFL.IDX PT, R67, R69, R29, 0x1f ;  /* 0x00001f1d45437589 */ /* 0x00002400000e0000 */
.L_x_7016:
[----:B0-----:R-:W-:-:S07]  /*2040*/  IMAD R16, R50, R67, R16 ;  /* 0x0000004332107224 */ /* 0x001fce00078e0210 */
.L_x_6960:
[----:B------:R-:W-:-:S13]  /*2050*/  ISETP.GE.AND P4, PT, R17, 0xf, PT ;  /* 0x0000000f1100780c */ /* 0x000fda0003f86270 */
[----:B------:R-:W-:Y:S05]  /*2060*/  @!P4 BRA `(.L_x_6962) ;  /* 0x000000000010c947 */ /* 0x000fea0003800000 */
[----:B------:R-:W-:-:S03]  /*2070*/  UMOV UR5, 0xffffffff ;  /* 0xffffffff00057882 */ /* 0x000fc60000000000 */
[----:B------:R-:W-:Y:S05]  /*2080*/  BRA.DIV UR5, `(.L_x_6963) ;  /* 0x0000001e059c7947 */ /* 0x000fea000b800000 */
[----:B------:R0:W0:Y:S02]  /*2090*/  SHFL.IDX PT, R67, R69, R28, 0x1f ;  /* 0x00001f1c45437589 */ /* 0x00002400000e0000 */
.L_x_7019:
[----:B0-----:R-:W-:-:S07]  /*20a0*/  IMAD R16, R49, R67, R16 ;  /* 0x0000004331107224 */ /* 0x001fce00078e0210 */
.L_x_6962:
[----:B------:R-:W-:-:S13]  /*20b0*/  ISETP.GE.AND P4, PT, R17, 0x10, PT ;  /* 0x000000101100780c */ /* 0x000fda0003f86270 */
[----:B------:R-:W-:Y:S05]  /*20c0*/  @!P4 BRA `(.L_x_6964) ;  /* 0x00000004001cc947 */ /* 0x000fea0003800000 */
[----:B------:R-:W-:-:S03]  /*20d0*/  UMOV UR5, 0xffffffff ;  /* 0xffffffff00057882 */ /* 0x000fc60000000000 */
[----:B------:R-:W-:Y:S05]  /*20e0*/  BRA.DIV UR5, `(.L_x_6965) ;  /* 0x0000001e05a87947 */ /* 0x000fea000b800000 */
[----:B------:R0:W0:Y:S02]  /*20f0*/  SHFL.IDX PT, R67, R69, R27, 0x1f ;  /* 0x00001f1b45437589 */ /* 0x00002400000e0000 */
.L_x_7022:
[----:B0-----:R-:W-:Y:S01]  /*2100*/  IMAD R16, R48, R67, R16 ;  /* 0x0000004330107224 */ /* 0x001fe200078e0210 */
[----:B------:R-:W-:Y:S06]  /*2110*/  BRA `(.L_x_6964) ;  /* 0x0000000400087947 */ /* 0x000fec0003800000 */
.L_x_6933:
[----:B------:R-:W2:Y:S01]  /*2120*/  LDC R66, c[0x0][0x3ac] ;  /* 0x0000eb00ff427b82 */ /* 0x000ea20000000800 */
[----:B------:R-:W-:Y:S01]  /*2130*/  IMAD.MOV.U32 R16, RZ, RZ, RZ ;  /* 0x000000ffff107224 */ /* 0x000fe200078e00ff */
[C---:B--2---:R-:W-:Y:S02]  /*2140*/  ISETP.GE.AND P6, PT, R66.reuse, 0x1, PT ;  /* 0x000000014200780c */ /* 0x044fe40003fc6270 */
[C---:B------:R-:W-:Y:S02]  /*2150*/  ISETP.GE.AND P5, PT, R66.reuse, 0x2, PT ;  /* 0x000000024200780c */ /* 0x040fe40003fa6270 */
[----:B------:R-:W-:-:S09]  /*2160*/  ISETP.GE.AND P4, PT, R66, 0x3, PT ;  /* 0x000000034200780c */ /* 0x000fd20003f86270 */
[----:B------:R-:W-:Y:S02]  /*2170*/  @P6 IMAD R67, R25, 0x4, R17 ;  /* 0x0000000419436824 */ /* 0x000fe400078e0211 */
[----:B------:R-:W-:-:S04]  /*2180*/  @P5 LEA R68, R14, R17, 0x2 ;  /* 0x000000110e445211 */ /* 0x000fc800078e10ff */
[----:B------:R-:W0:Y:S04]  /*2190*/  @P6 LDS R67, [R67] ;  /* 0x0000000043436984 */ /* 0x000e280000000800 */
[----:B------:R-:W2:Y:S01]  /*21a0*/  @P5 LDS R68, [R68] ;  /* 0x0000000044445984 */ /* 0x000ea20000000800 */
[----:B0-----:R-:W-:Y:S01]  /*21b0*/  @P6 IMAD R16, R63, R67, RZ ;  /* 0x000000433f106224 */ /* 0x001fe200078e02ff */
[----:B------:R-:W-:Y:S01]  /*21c0*/  ISETP.GE.AND P6, PT, R66, 0x4, PT ;  /* 0x000000044200780c */ /* 0x000fe20003fc6270 */
[----:B------:R-:W-:Y:S02]  /*21d0*/  @P4 IMAD R67, R13, 0x4, R17 ;  /* 0x000000040d434824 */ /* 0x000fe400078e0211 */
[----:B--2---:R-:W-:Y:S01]  /*21e0*/  @P5 IMAD R16, R62, R68, R16 ;  /* 0x000000443e105224 */ /* 0x004fe200078e0210 */
[----:B------:R-:W-:-:S03]  /*21f0*/  ISETP.GE.AND P5, PT, R66, 0x5, PT ;  /* 0x000000054200780c */ /* 0x000fc60003fa6270 */
[----:B------:R-:W0:Y:S06]  /*2200*/  @P4 LDS R67, [R67] ;  /* 0x0000000043434984 */ /* 0x000e2c0000000800 */
[----:B------:R-:W-:-:S04]  /*2210*/  @P6 IMAD R69, R12, 0x4, R17 ;  /* 0x000000040c456824 */ /* 0x000fc800078e0211 */
[----:B------:R-:W-:Y:S02]  /*2220*/  @P5 IMAD R68, R11, 0x4, R17 ;  /* 0x000000040b445824 */ /* 0x000fe400078e0211 */
[----:B------:R-:W2:Y:S04]  /*2230*/  @P6 LDS R69, [R69] ;  /* 0x0000000045456984 */ /* 0x000ea80000000800 */
[----:B------:R-:W3:Y:S01]  /*2240*/  @P5 LDS R68, [R68] ;  /* 0x0000000044445984 */ /* 0x000ee20000000800 */
[----:B0-----:R-:W-:Y:S01]  /*2250*/  @P4 IMAD R16, R61, R67, R16 ;  /* 0x000000433d104224 */ /* 0x001fe200078e0210 */
[----:B------:R-:W-:-:S03]  /*2260*/  ISETP.GE.AND P4, PT, R66, 0x6, PT ;  /* 0x000000064200780c */ /* 0x000fc60003f86270 */
[----:B--2---:R-:W-:Y:S01]  /*2270*/  @P6 IMAD R16, R60, R69, R16 ;  /* 0x000000453c106224 */ /* 0x004fe200078e0210 */
[----:B------:R-:W-:-:S09]  /*2280*/  ISETP.GE.AND P6, PT, R66, 0x7, PT ;  /* 0x000000074200780c */ /* 0x000fd20003fc6270 */
[----:B------:R-:W-:Y:S01]  /*2290*/  @P4 LEA R67, R10, R17, 0x2 ;  /* 0x000000110a434211 */ /* 0x000fe200078e10ff */
[----:B---3--:R-:W-:Y:S01]  /*22a0*/  @P5 IMAD R16, R59, R68, R16 ;  /* 0x000000443b105224 */ /* 0x008fe200078e0210 */
[----:B------:R-:W-:-:S04]  /*22b0*/  ISETP.GE.AND P5, PT, R66, 0x8, PT ;  /* 0x000000084200780c */ /* 0x000fc80003fa6270 */
[----:B------:R-:W0:Y:S01]  /*22c0*/  @P4 LDS R67, [R67] ;  /* 0x0000000043434984 */ /* 0x000e220000000800 */
[----:B------:R-:W-:-:S08]  /*22d0*/  @P6 IMAD R69, R9, 0x4, R17 ;  /* 0x0000000409456824 */ /* 0x000fd000078e0211 */
[----:B------:R-:W-:Y:S01]  /*22e0*/  @P5 IMAD R68, R8, 0x4, R17 ;  /* 0x0000000408445824 */ /* 0x000fe200078e0211 */
[----:B------:R-:W2:Y:S05]  /*22f0*/  @P6 LDS R69, [R69] ;  /* 0x0000000045456984 */ /* 0x000eaa0000000800 */
[----:B------:R-:W1:Y:S01]  /*2300*/  @P5 LDS R68, [R68] ;  /* 0x0000000044445984 */ /* 0x000e620000000800 */
[----:B0-----:R-:W-:Y:S01]  /*2310*/  @P4 IMAD R16, R58, R67, R16 ;  /* 0x000000433a104224 */ /* 0x001fe200078e0210 */
[----:B------:R-:W-:-:S03]  /*2320*/  ISETP.GE.AND P4, PT, R66, 0x9, PT ;  /* 0x000000094200780c */ /* 0x000fc60003f86270 */
[----:B--2---:R-:W-:Y:S01]  /*2330*/  @P6 IMAD R16, R57, R69, R16 ;  /* 0x0000004539106224 */ /* 0x004fe200078e0210 */
[----:B------:R-:W-:-:S09]  /*2340*/  ISETP.GE.AND P6, PT, R66, 0xa, PT ;  /* 0x0000000a4200780c */ /* 0x000fd20003fc6270 */
[----:B------:R-:W-:Y:S02]  /*2350*/  @P4 IMAD R67, R15, 0x4, R17 ;  /* 0x000000040f434824 */ /* 0x000fe400078e0211 */
[----:B-1----:R-:W-:Y:S01]  /*2360*/  @P5 IMAD R16, R56, R68, R16 ;  /* 0x0000004438105224 */ /* 0x002fe200078e0210 */
[----:B------:R-:W-:-:S03]  /*2370*/  ISETP.GE.AND P5, PT, R66, 0xb, PT ;  /* 0x0000000b4200780c */ /* 0x000fc60003fa6270 */
[----:B------:R-:W0:Y:S01]  /*2380*/  @P4 LDS R67, [R67] ;  /* 0x0000000043434984 */ /* 0x000e220000000800 */
[----:B------:R-:W-:-:S09]  /*2390*/  @P6 LEA R69, R7, R17, 0x2 ;  /* 0x0000001107456211 */ /* 0x000fd200078e10ff */
[----:B------:R-:W-:Y:S01]  /*23a0*/  @P5 IMAD R68, R6, 0x4, R17 ;  /* 0x0000000406445824 */ /* 0x000fe200078e0211 */
[----:B------:R-:W1:Y:S05]  /*23b0*/  @P6 LDS R69, [R69] ;  /* 0x0000000045456984 */ /* 0x000e6a0000000800 */
        /* <DEDUP_REMOVED lines=9> */
[----:B------:R-:W-:-:S06]  /*2450*/  @P6 IMAD R69, R4, 0x4, R17 ;  /* 0x0000000404456824 */ /* 0x000fcc00078e0211 */
[----:B------:R-:W1:Y:S01]  /*2460*/  @P6 LDS R69, [R69] ;  /* 0x0000000045456984 */ /* 0x000e620000000800 */
[----:B0-----:R-:W-:Y:S01]  /*2470*/  @P4 IMAD R16, R52, R67, R16 ;  /* 0x0000004334104224 */ /* 0x001fe200078e0210 */
[----:B------:R-:W-:-:S03]  /*2480*/  ISETP.GE.AND P4, PT, R66, 0xf, PT ;  /* 0x0000000f4200780c */ /* 0x000fc60003f86270 */
[----:B-1----:R-:W-:Y:S01]  /*2490*/  @P6 IMAD R16, R51, R69, R16 ;  /* 0x0000004533106224 */ /* 0x002fe200078e0210 */
[----:B------:R-:W-:Y:S02]  /*24a0*/  ISETP.GE.AND P6, PT, R66, 0x10, PT ;  /* 0x000000104200780c */ /* 0x000fe40003fc6270 */
[----:B------:R-:W-:-:S07]  /*24b0*/  @P5 LEA R66, R3, R17, 0x2 ;  /* 0x0000001103425211 */ /* 0x000fce00078e10ff */
[--C-:B------:R-:W-:Y:S01]  /*24c0*/  @P4 IMAD R67, R2, 0x4, R17.reuse ;  /* 0x0000000402434824 */ /* 0x100fe200078e0211 */
[----:B------:R-:W0:Y:S05]  /*24d0*/  @P5 LDS R66, [R66] ;  /* 0x0000000042425984 */ /* 0x000e2a0000000800 */
[----:B------:R-:W1:Y:S01]  /*24e0*/  @P4 LDS R67, [R67] ;  /* 0x0000000043434984 */ /* 0x000e620000000800 */
[----:B------:R-:W-:-:S06]  /*24f0*/  @P6 IMAD R17, R0, 0x4, R17 ;  /* 0x0000000400116824 */ /* 0x000fcc00078e0211 */
[----:B------:R-:W2:Y:S01]  /*2500*/  @P6 LDS R17, [R17] ;  /* 0x0000000011116984 */ /* 0x000ea20000000800 */
[----:B0-----:R-:W-:-:S04]  /*2510*/  @P5 IMAD R16, R50, R66, R16 ;  /* 0x0000004232105224 */ /* 0x001fc800078e0210 */
[----:B-1----:R-:W-:-:S04]  /*2520*/  @P4 IMAD R16, R49, R67, R16 ;  /* 0x0000004331104224 */ /* 0x002fc800078e0210 */
[----:B--2---:R-:W-:-:S07]  /*2530*/  @P6 IMAD R16, R48, R17, R16 ;  /* 0x0000001130106224 */ /* 0x004fce00078e0210 */
.L_x_6964:
[----:B------:R-:W5:Y:S01]  /*2540*/  S2R R17, SR_TID.X ;  /* 0x0000000000117919 */ /* 0x000f620000002100 */
[C---:B------:R-:W-:Y:S01]  /*2550*/  IADD3 R67, PT, PT, R46.reuse, R18, RZ ;  /* 0x000000122e437210 */ /* 0x040fe20007ffe0ff */
        /* <DEDUP_REMOVED lines=15> */
.L_x_6932:
[----:B------:R-:W-:Y:S05]  /*2650*/  @!P0 BRA `(.L_x_6967) ;  /* 0xffffffec00b48947 */ /* 0x000fea000383ffff */
[----:B------:R-:W-:Y:S05]  /*2660*/  BSYNC.RECONVERGENT B0 ;  /* 0x0000000000007941 */ /* 0x000fea0003800200 */
.L_x_6931:
[----:B------:R-:W-:-:S05]  /*2670*/  VIADD R18, R18, 0x10 ;  /* 0x0000001012127836 */ /* 0x000fca0000000000 */
[----:B------:R-:W-:-:S13]  /*2680*/  ISETP.GE.U32.AND P0, PT, R18, 0x40, PT ;  /* 0x000000401200780c */ /* 0x000fda0003f06070 */
[----:B------:R-:W-:Y:S05]  /*2690*/  @!P0 BRA `(.L_x_6968) ;  /* 0xffffffec004c8947 */ /* 0x000fea000383ffff */
[----:B------:R-:W-:Y:S01]  /*26a0*/  HFMA2 R46, -RZ, RZ, 0, 1.9073486328125e-06 ;  /* 0x00000020ff2e7431 */ /* 0x000fe200000001ff */
[----:B------:R-:W-:Y:S01]  /*26b0*/  PLOP3.LUT P0, PT, PT, PT, PT, 0x8, 0x80 ;  /* 0x000000000080781c */ /* 0x000fe20003f0e170 */
[----:B------:R-:W-:-:S12]  /*26c0*/  @P1 BRA `(.L_x_6969) ;  /* 0xffffffe800c01947 */ /* 0x000fd8000383ffff */
[----:B------:R-:W-:Y:S05]  /*26d0*/  WARPSYNC.ALL ;  /* 0x0000000000007948 */ /* 0x000fea0003800000 */
[----:B------:R-:W-:Y:S06]  /*26e0*/  BAR.SYNC.DEFER_BLOCKING 0x0 ;  /* 0x0000000000007b1d */ /* 0x000fec0000010000 */
[----:B------:R-:W-:Y:S04]  /*26f0*/  BSSY.RECONVERGENT B0, `(.L_x_6970) ;  /* 0x00000fd000007945 */ /* 0x000fe80003800200 */
[----:B------:R-:W-:Y:S05]  /*2700*/  @P2 BRA `(.L_x_6971) ;  /* 0x0000000c00ec2947 */ /* 0x000fea0003800000 */
[----:B-1----:R-:W5:Y:S01]  /*2710*/  LDL R56, [R1+0x4] ;  /* 0x0000040001387983 */ /* 0x002f620000100800 */
[----:B------:R-:W0:Y:S01]  /*2720*/  LDC R18, c[0x0][0x3ac] ;  /* 0x0000eb00ff127b82 */ /* 0x000e220000000800 */
[----:B------:R-:W-:Y:S01]  /*2730*/  BSSY.RECONVERGENT B1, `(.L_x_6972) ;  /* 0x000007c000017945 */ /* 0x000fe20003800200 */
[----:B------:R-:W1:Y:S06]  /*2740*/  S2R R58, SR_TID.X ;  /* 0x00000000003a7919 */ /* 0x000e6c0000002100 */
[----:B------:R-:W2:Y:S08]  /*2750*/  LDC R53, c[0x0][0x388] ;  /* 0x0000e200ff357b82 */ /* 0x000eb00000000800 */
[----:B------:R-:W3:Y:S01]  /*2760*/  LDC R50, c[0x0][0x384] ;  /* 0x0000e100ff327b82 */ /* 0x000ee20000000800 */
[----:B0-----:R-:W-:-:S04]  /*2770*/  IABS R19, R18 ;  /* 0x0000001200137213 */ /* 0x001fc80000000000 */
[----:B------:R-:W0:Y:S01]  /*2780*/  I2F.RP R46, R19 ;  /* 0x00000013002e7306 */ /* 0x000e220000209400 */
[----:B--2---:R-:W-:Y:S01]  /*2790*/  IABS R48, R53 ;  /* 0x0000003500307213 */ /* 0x004fe20000000000 */
[----:B-1----:R-:W-:-:S06]  /*27a0*/  IMAD.MOV.U32 R52, RZ, RZ, R58 ;  /* 0x000000ffff347224 */ /* 0x002fcc00078e003a */
[----:B0-----:R-:W0:Y:S02]  /*27b0*/  MUFU.RCP R46, R46 ;  /* 0x0000002e002e7308 */ /* 0x001e240000001000 */
[----:B0-----:R-:W-:-:S06]  /*27c0*/  VIADD R47, R46, 0xffffffe ;  /* 0x0ffffffe2e2f7836 */ /* 0x001fcc0000000000 */
        /* <DEDUP_REMOVED lines=8> */
[----:B------:R-:W-:Y:S02]  /*2850*/  IMAD R16, R19, R17, R16 ;  /* 0x0000001113107224 */ /* 0x000fe400078e0210 */
[----:B------:R-:W-:-:S03]  /*2860*/  IMAD.U32 R17, RZ, RZ, UR4 ;  /* 0x00000004ff117e24 */ /* 0x000fc6000f8e00ff */
[----:B------:R-:W-:Y:S01]  /*2870*/  ISETP.GT.U32.AND P1, PT, R19, R16, PT ;  /* 0x000000101300720c */ /* 0x000fe20003f24070 */
[----:B---3--:R-:W-:-:S12]  /*2880*/  IMAD R50, R17, R50, UR9 ;  /* 0x0000000911327e24 */ /* 0x008fd8000f8e0232 */
[----:B------:R-:W-:Y:S02]  /*2890*/  @!P1 IMAD.IADD R16, R16, 0x1, -R19 ;  /* 0x0000000110109824 */ /* 0x000fe400078e0a13 */
[----:B------:R-:W-:Y:S01]  /*28a0*/  @!P1 VIADD R51, R51, 0x1 ;  /* 0x0000000133339836 */ /* 0x000fe20000000000 */
[----:B------:R-:W-:Y:S02]  /*28b0*/  ISETP.NE.AND P1, PT, R18, RZ, PT ;  /* 0x000000ff1200720c */ /* 0x000fe40003f25270 */
[----:B------:R-:W-:Y:S02]  /*28c0*/  ISETP.GE.U32.AND P0, PT, R16, R19, PT ;  /* 0x000000131000720c */ /* 0x000fe40003f06070 */
[----:B------:R-:W-:-:S04]  /*28d0*/  LOP3.LUT R16, R53, R18, RZ, 0x3c, !PT ;  /* 0x0000001235107212 */ /* 0x000fc800078e3cff */
[----:B------:R-:W-:-:S07]  /*28e0*/  ISETP.GE.AND P2, PT, R16, RZ, PT ;  /* 0x000000ff1000720c */ /* 0x000fce0003f46270 */
[----:B------:R-:W-:-:S06]  /*28f0*/  @P0 IADD3 R51, PT, PT, R51, 0x1, RZ ;  /* 0x0000000133330810 */ /* 0x000fcc0007ffe0ff */
[----:B------:R-:W-:Y:S01]  /*2900*/  @!P2 IMAD.MOV R51, RZ, RZ, -R51 ;  /* 0x000000ffff33a224 */ /* 0x000fe200078e0a33 */
[----:B------:R-:W-:Y:S02]  /*2910*/  @!P1 LOP3.LUT R51, RZ, R18, RZ, 0x33, !PT ;  /* 0x00000012ff339212 */ /* 0x000fe400078e33ff */
[----:B-----5:R-:W-:-:S04]  /*2920*/  LOP3.LUT R16, R56, 0x3, RZ, 0xc0, !PT ;  /* 0x0000000338107812 */ /* 0x020fc800078ec0ff */
[----:B------:R-:W-:-:S13]  /*2930*/  ISETP.NE.AND P0, PT, R16, 0x3, PT ;  /* 0x000000031000780c */ /* 0x000fda0003f05270 */
[----:B------:R-:W-:Y:S05]  /*2940*/  @!P0 BRA `(.L_x_6973) ;  /* 0x0000000400688947 */ /* 0x000fea0003800000 */
[----:B------:R-:W-:Y:S01]  /*2950*/  IABS R46, UR10 ;  /* 0x0000000a002e7c13 */ /* 0x000fe20008000000 */
[----:B------:R-:W0:Y:S01]  /*2960*/  S2UR UR8, SR_CgaCtaId ;  /* 0x00000000000879c3 */ /* 0x000e220000008800 */
[----:B------:R-:W-:Y:S01]  /*2970*/  IABS R19, UR10 ;  /* 0x0000000a00137c13 */ /* 0x000fe20008000000 */
[----:B------:R-:W-:Y:S01]  /*2980*/  UMOV UR5, 0x400 ;  /* 0x0000040000057882 */ /* 0x000fe20000000000 */
[----:B------:R-:W1:Y:S01]  /*2990*/  I2F.RP R18, R46 ;  /* 0x0000002e00127306 */ /* 0x000e620000209400 */
[----:B------:R-:W-:Y:S02]  /*29a0*/  UIADD3 UR5, UPT, UPT, UR5, 0x900, URZ ;  /* 0x0000090005057890 */ /* 0x000fe4000fffe0ff */
[----:B------:R-:W-:-:S05]  /*29b0*/  IMAD.MOV R48, RZ, RZ, -R19 ;  /* 0x000000ffff307224 */ /* 0x000fca00078e0a13 */
[----:B-1----:R-:W1:Y:S01]  /*29c0*/  MUFU.RCP R18, R18 ;  /* 0x0000001200127308 */ /* 0x002e620000001000 */
[----:B0-----:R-:W-:-:S06]  /*29d0*/  ULEA UR5, UR8, UR5, 0x18 ;  /* 0x0000000508057291 */ /* 0x001fcc000f8ec0ff */
[----:B------:R-:W-:Y:S02]  /*29e0*/  LEA R54, R58, UR5, 0x2 ;  /* 0x000000053a367c11 */ /* 0x000fe4000f8e10ff */
[----:B-1----:R-:W-:-:S03]  /*29f0*/  IADD3 R16, PT, PT, R18, 0xffffffe, RZ ;  /* 0x0ffffffe12107810 */ /* 0x002fc60007ffe0ff */
[----:B------:R-:W0:Y:S01]  /*2a00*/  LDS R53, [R54] ;  /* 0x0000000036357984 */ /* 0x000e220000000800 */
[----:B------:R-:W-:Y:S01]  /*2a10*/  IABS R18, R58 ;  /* 0x0000003a00127213 */ /* 0x000fe20000000000 */
[----:B------:R1:W2:Y:S02]  /*2a20*/  F2I.FTZ.U32.TRUNC.NTZ R17, R16 ;  /* 0x0000001000117305 */ /* 0x0002a4000021f000 */
[----:B-1----:R-:W-:Y:S02]  /*2a30*/  IMAD.MOV.U32 R16, RZ, RZ, RZ ;  /* 0x000000ffff107224 */ /* 0x002fe400078e00ff */
[----:B--2---:R-:W-:-:S04]  /*2a40*/  IMAD.MOV R47, RZ, RZ, -R17 ;  /* 0x000000ffff2f7224 */ /* 0x004fc800078e0a11 */
[----:B------:R-:W-:-:S04]  /*2a50*/  IMAD R47, R47, R46, RZ ;  /* 0x0000002e2f2f7224 */ /* 0x000fc800078e02ff */
[----:B------:R-:W-:Y:S01]  /*2a60*/  IMAD.HI.U32 R47, R17, R47, R16 ;  /* 0x0000002f112f7227 */ /* 0x000fe200078e0010 */
[----:B------:R-:W-:-:S04]  /*2a70*/  LOP3.LUT R16, R58, UR10, RZ, 0x3c, !PT ;  /* 0x0000000a3a107c12 */ /* 0x000fc8000f8e3cff */
[----:B------:R-:W-:Y:S01]  /*2a80*/  ISETP.GE.AND P2, PT, R16, RZ, PT ;  /* 0x000000ff1000720c */ /* 0x000fe20003f46270 */
[----:B------:R-:W-:Y:S01]  /*2a90*/  IMAD.HI.U32 R17, R47, R18, RZ ;  /* 0x000000122f117227 */ /* 0x000fe200078e00ff */
[----:B------:R-:W-:-:S03]  /*2aa0*/  LOP3.LUT R16, RZ, UR10, RZ, 0x33, !PT ;  /* 0x0000000aff107c12 */ /* 0x000fc6000f8e33ff */
[----:B------:R-:W-:-:S05]  /*2ab0*/  IMAD R19, R17, R48, R18 ;  /* 0x0000003011137224 */ /* 0x000fca00078e0212 */
[----:B------:R-:W-:-:S13]  /*2ac0*/  ISETP.GT.U32.AND P1, PT, R46, R19, PT ;  /* 0x000000132e00720c */ /* 0x000fda0003f24070 */
[----:B------:R-:W-:Y:S01]  /*2ad0*/  @!P1 IADD3 R19, PT, PT, R19, -R46, RZ ;  /* 0x8000002e13139210 */ /* 0x000fe20007ffe0ff */
[----:B------:R-:W-:-:S03]  /*2ae0*/  @!P1 VIADD R17, R17, 0x1 ;  /* 0x0000000111119836 */ /* 0x000fc60000000000 */
[----:B------:R-:W-:Y:S02]  /*2af0*/  ISETP.GE.U32.AND P0, PT, R19, R46, PT ;  /* 0x0000002e1300720c */ /* 0x000fe40003f06070 */
[----:B------:R-:W1:Y:S11]  /*2b00*/  LDC.64 R18, c[0x0][0x3a0] ;  /* 0x0000e800ff127b82 */ /* 0x000e760000000a00 */
[----:B------:R-:W-:Y:S01]  /*2b10*/  @P0 VIADD R17, R17, 0x1 ;  /* 0x0000000111110836 */ /* 0x000fe20000000000 */
[----:B------:R-:W-:-:S03]  /*2b20*/  ISETP.NE.AND P0, PT, RZ, UR10, PT ;  /* 0x0000000aff007c0c */ /* 0x000fc6000bf05270 */
[----:B------:R-:W-:-:S05]  /*2b30*/  @!P2 IMAD.MOV R17, RZ, RZ, -R17 ;  /* 0x000000ffff11a224 */ /* 0x000fca00078e0a11 */
[----:B------:R-:W-:-:S04]  /*2b40*/  SEL R16, R16, R17, !P0 ;  /* 0x0000001110107207 */ /* 0x000fc80004000000 */
[----:B------:R-:W-:Y:S01]  /*2b50*/  IADD3 R49, PT, PT, -R16, RZ, RZ ;  /* 0x000000ff10317210 */ /* 0x000fe20007ffe1ff */
[----:B------:R-:W-:-:S04]  /*2b60*/  IMAD R17, R51, R16, R50 ;  /* 0x0000001033117224 */ /* 0x000fc800078e0232 */
[----:B------:R-:W-:Y:S02]  /*2b70*/  IMAD R16, R49, UR10, R58 ;  /* 0x0000000a31107c24 */ /* 0x000fe4000f8e023a */
[----:B------:R-:W2:Y:S01]  /*2b80*/  LDC R49, c[0x0][0x360] ;  /* 0x0000d800ff317b82 */ /* 0x000ea20000000800 */
[----:B------:R-:W-:Y:S01]  /*2b90*/  LOP3.LUT P1, RZ, R56, 0x3, RZ, 0xc0, !PT ;  /* 0x0000000338ff7812 */ /* 0x000fe2000782c0ff */
[----:B------:R-:W-:-:S04]  /*2ba0*/  IMAD.IADD R17, R16, 0x1, R17 ;  /* 0x0000000110117824 */ /* 0x000fc800078e0211 */
[----:B-1----:R-:W-:-:S05]  /*2bb0*/  IMAD.WIDE R16, R17, 0x4, R18 ;  /* 0x0000000411107825 */ /* 0x002fca00078e0212 */
[----:B0-----:R0:W-:Y:S01]  /*2bc0*/  REDG.E.ADD.STRONG.GPU desc[UR12][R16.64], R53 ;  /* 0x000000351000798e */ /* 0x0011e2000c12e10c */
[----:B--2---:R-:W-:Y:S02]  /*2bd0*/  IMAD.IADD R52, R58, 0x1, R49 ;  /* 0x000000013a347824 */ /* 0x004fe400078e0231 */
[----:B0-----:R-:W-:Y:S05]  /*2be0*/  @!P1 BRA `(.L_x_6973) ;  /* 0x0000000000c09947 */ /* 0x001fea0003800000 */
[----:B------:R-:W-:Y:S02]  /*2bf0*/  IABS R16, R52 ;  /* 0x0000003400107213 */ /* 0x000fe40000000000 */
[----:B------:R-:W-:-:S03]  /*2c00*/  MOV R55, UR14 ;  /* 0x0000000e00377c02 */ /* 0x000fc60008000f00 */
[----:B------:R-:W-:-:S04]  /*2c10*/  IMAD.HI.U32 R17, R47, R16, RZ ;  /* 0x000000102f117227 */ /* 0x000fc800078e00ff */
[----:B------:R-:W-:Y:S01]  /*2c20*/  IMAD R53, R17, R48, R16 ;  /* 0x0000003011357224 */ /* 0x000fe200078e0210 */
[----:B------:R-:W-:Y:S01]  /*2c30*/  LOP3.LUT R16, R52, UR10, RZ, 0x3c, !PT ;  /* 0x0000000a34107c12 */ /* 0x000fe2000f8e3cff */
[----:B------:R-:W-:-:S03]  /*2c40*/  IMAD R54, R55, 0x4, R54 ;  /* 0x0000000437367824 */ /* 0x000fc600078e0236 */
[----:B------:R-:W-:Y:S02]  /*2c50*/  ISETP.GT.U32.AND P2, PT, R46, R53, PT ;  /* 0x000000352e00720c */ /* 0x000fe40003f44070 */
[----:B------:R-:W-:Y:S01]  /*2c60*/  ISETP.GE.AND P3, PT, R16, RZ, PT ;  /* 0x000000ff1000720c */ /* 0x000fe20003f66270 */
[----:B------:R-:W0:Y:S10]  /*2c70*/  LDS R55, [R54] ;  /* 0x0000000036377984 */ /* 0x000e340000000800 */
[----:B------:R-:W-:-:S02]  /*2c80*/  @!P2 IMAD.IADD R53, R53, 0x1, -R46 ;  /* 0x000000013535a824 */ /* 0x000fc400078e0a2e */
[----:B------:R-:W-:-:S03]  /*2c90*/  @!P2 VIADD R17, R17, 0x1 ;  /* 0x000000011111a836 */ /* 0x000fc60000000000 */
[----:B------:R-:W-:Y:S02]  /*2ca0*/  ISETP.GE.U32.AND P1, PT, R53, R46, PT ;  /* 0x0000002e3500720c */ /* 0x000fe40003f26070 */
[----:B------:R-:W-:-:S11]  /*2cb0*/  LOP3.LUT R53, RZ, UR10, RZ, 0x33, !PT ;  /* 0x0000000aff357c12 */ /* 0x000fd6000f8e33ff */
[----:B------:R-:W-:-:S05]  /*2cc0*/  @P1 VIADD R17, R17, 0x1 ;  /* 0x0000000111111836 */ /* 0x000fca0000000000 */
[----:B------:R-:W-:-:S04]  /*2cd0*/  @!P3 IADD3 R17, PT, PT, -R17, RZ, RZ ;  /* 0x000000ff1111b210 */ /* 0x000fc80007ffe1ff */
[----:B------:R-:W-:-:S05]  /*2ce0*/  SEL R17, R53, R17, !P0 ;  /* 0x0000001135117207 */ /* 0x000fca0004000000 */
[----:B------:R-:W-:Y:S02]  /*2cf0*/  IMAD.MOV R57, RZ, RZ, -R17 ;  /* 0x000000ffff397224 */ /* 0x000fe400078e0a11 */
[----:B------:R-:W-:Y:S02]  /*2d00*/  IMAD R17, R51, R17, R50 ;  /* 0x0000001133117224 */ /* 0x000fe400078e0232 */
[----:B------:R-:W-:Y:S01]  /*2d10*/  IMAD R16, R57, UR10, R52 ;  /* 0x0000000a39107c24 */ /* 0x000fe2000f8e0234 */
[----:B------:R-:W-:-:S03]  /*2d20*/  LOP3.LUT R52, R56, 0x3, RZ, 0xc0, !PT ;  /* 0x0000000338347812 */ /* 0x000fc600078ec0ff */
[----:B------:R-:W-:Y:S01]  /*2d30*/  IMAD.IADD R17, R16, 0x1, R17 ;  /* 0x0000000110117824 */ /* 0x000fe200078e0211 */
[----:B------:R-:W-:-:S03]  /*2d40*/  ISETP.NE.AND P1, PT, R52, 0x1, PT ;  /* 0x000000013400780c */ /* 0x000fc60003f25270 */
[----:B------:R-:W-:Y:S01]  /*2d50*/  IMAD.WIDE R16, R17, 0x4, R18 ;  /* 0x0000000411107825 */ /* 0x000fe200078e0212 */
[----:B------:R-:W-:-:S04]  /*2d60*/  IADD3 R52, PT, PT, R49, R58, R49 ;  /* 0x0000003a31347210 */ /* 0x000fc80007ffe031 */
[----:B0-----:R0:W-:Y:S05]  /*2d70*/  REDG.E.ADD.STRONG.GPU desc[UR12][R16.64], R55 ;  /* 0x000000371000798e */ /* 0x0011ea000c12e10c */
[----:B------:R-:W-:Y:S05]  /*2d80*/  @!P1 BRA `(.L_x_6973) ;  /* 0x0000000000589947 */ /* 0x000fea0003800000 */
[----:B0-----:R-:W-:Y:S02]  /*2d90*/  IABS R16, R52 ;  /* 0x0000003400107213 */ /* 0x001fe40000000000 */
        /* <DEDUP_REMOVED lines=10> */
[----:B------:R-:W-:-:S13]  /*2e40*/  ISETP.GE.U32.AND P1, PT, R17, R46, PT ;  /* 0x0000002e1100720c */ /* 0x000fda0003f26070 */
[----:B------:R-:W-:-:S05]  /*2e50*/  @P1 VIADD R47, R47, 0x1 ;  /* 0x000000012f2f1836 */ /* 0x000fca0000000000 */
[----:B------:R-:W-:-:S04]  /*2e60*/  @!P3 IADD3 R47, PT, PT, -R47, RZ, RZ ;  /* 0x000000ff2f2fb210 */ /* 0x000fc80007ffe1ff */
[----:B------:R-:W-:-:S05]  /*2e70*/  SEL R47, R53, R47, !P0 ;  /* 0x0000002f352f7207 */ /* 0x000fca0004000000 */
[----:B------:R-:W-:Y:S02]  /*2e80*/  IMAD.MOV R17, RZ, RZ, -R47 ;  /* 0x000000ffff117224 */ /* 0x000fe400078e0a2f */
[----:B------:R-:W-:Y:S02]  /*2e90*/  IMAD R47, R51, R47, R50 ;  /* 0x0000002f332f7224 */ /* 0x000fe400078e0232 */
[----:B------:R-:W-:-:S04]  /*2ea0*/  IMAD R16, R17, UR10, R52 ;  /* 0x0000000a11107c24 */ /* 0x000fc8000f8e0234 */
[----:B------:R-:W-:-:S04]  /*2eb0*/  IMAD.IADD R17, R16, 0x1, R47 ;  /* 0x0000000110117824 */ /* 0x000fc800078e022f */
[----:B------:R-:W-:-:S05]  /*2ec0*/  IMAD.WIDE R16, R17, 0x4, R18 ;  /* 0x0000000411107825 */ /* 0x000fca00078e0212 */
[----:B0-----:R1:W-:Y:S01]  /*2ed0*/  REDG.E.ADD.STRONG.GPU desc[UR12][R16.64], R55 ;  /* 0x000000371000798e */ /* 0x0013e2000c12e10c */
[----:B------:R-:W-:-:S07]  /*2ee0*/  IMAD.IADD R52, R52, 0x1, R49 ;  /* 0x0000000134347824 */ /* 0x000fce00078e0231 */
.L_x_6973:
[----:B------:R-:W-:Y:S05]  /*2ef0*/  BSYNC.RECONVERGENT B1 ;  /* 0x0000000000017941 */ /* 0x000fea0003800200 */
.L_x_6972:
[----:B------:R-:W-:-:S13]  /*2f00*/  ISETP.GE.U32.AND P0, PT, R56, 0x3, PT ;  /* 0x000000033800780c */ /* 0x000fda0003f06070 */
[----:B------:R-:W-:Y:S05]  /*2f10*/  @!P0 BRA `(.L_x_6971) ;  /* 0x0000000400e88947 */ /* 0x000fea0003800000 */
[----:B------:R-:W-:-:S13]  /*2f20*/  ISETP.NE.AND P0, PT, RZ, UR10, PT ;  /* 0x0000000aff007c0c */ /* 0x000fda000bf05270 */
.L_x_6974:
[----:B0-----:R-:W-:Y:S01]  /*2f30*/  IABS R49, UR10 ;  /* 0x0000000a00317c13 */ /* 0x001fe20008000000 */
[----:B------:R-:W2:Y:S01]  /*2f40*/  LDCU UR11, c[0x0][0x360] ;  /* 0x00006c00ff0b77ac */ /* 0x000ea20008000800 */
[----:B------:R-:W-:Y:S01]  /*2f50*/  IABS R48, UR10 ;  /* 0x0000000a00307c13 */ /* 0x000fe20008000000 */
[----:B------:R-:W3:Y:S01]  /*2f60*/  S2UR UR8, SR_CgaCtaId ;  /* 0x00000000000879c3 */ /* 0x000ee20000008800 */
[----:B------:R-:W5:Y:S01]  /*2f70*/  I2F.RP R47, R49 ;  /* 0x00000031002f7306 */ /* 0x000f620000209400 */
[----:B------:R-:W-:Y:S01]  /*2f80*/  IABS R56, R52 ;  /* 0x0000003400387213 */ /* 0x000fe20000000000 */
[----:B------:R-:W-:Y:S02]  /*2f90*/  UMOV UR5, 0x400 ;  /* 0x0000040000057882 */ /* 0x000fe40000000000 */
[----:B------:R-:W-:-:S04]  /*2fa0*/  UIADD3 UR5, UPT, UPT, UR5, 0x900, URZ ;  /* 0x0000090005057890 */ /* 0x000fc8000fffe0ff */
[----:B------:R-:W0:Y:S08]  /*2fb0*/  I2F.RP R46, R48 ;  /* 0x00000030002e7306 */ /* 0x000e300000209400 */
[----:B-----5:R-:W5:Y:S01]  /*2fc0*/  MUFU.RCP R47, R47 ;  /* 0x0000002f002f7308 */ /* 0x020f620000001000 */
[----:B---3--:R-:W-:-:S07]  /*2fd0*/  ULEA UR5, UR8, UR5, 0x18 ;  /* 0x0000000508057291 */ /* 0x008fce000f8ec0ff */
[----:B0-----:R-:W1:Y:S01]  /*2fe0*/  MUFU.RCP R46, R46 ;  /* 0x0000002e002e7308 */ /* 0x001e620000001000 */
[----:B------:R-:W-:Y:S02]  /*2ff0*/  LEA R61, R52, UR5, 0x2 ;  /* 0x00000005343d7c11 */ /* 0x000fe4000f8e10ff */
[----:B-----5:R-:W-:Y:S02]  /*3000*/  IADD3 R18, PT, PT, R47, 0xffffffe, RZ ;  /* 0x0ffffffe2f127810 */ /* 0x020fe40007ffe0ff */
[----:B------:R-:W-:-:S03]  /*3010*/  IABS R47, UR10 ;  /* 0x0000000a002f7c13 */ /* 0x000fc60008000000 */
[----:B------:R0:W3:Y:S01]  /*3020*/  F2I.FTZ.U32.TRUNC.NTZ R19, R18 ;  /* 0x0000001200137305 */ /* 0x0000e2000021f000 */
[----:B-1----:R-:W-:-:S07]  /*3030*/  VIADD R16, R46, 0xffffffe ;  /* 0x0ffffffe2e107836 */ /* 0x002fce0000000000 */
[----:B------:R1:W5:Y:S01]  /*3040*/  F2I.FTZ.U32.TRUNC.NTZ R17, R16 ;  /* 0x0000001000117305 */ /* 0x000362000021f000 */
[----:B0-----:R-:W-:Y:S02]  /*3050*/  IMAD.MOV.U32 R18, RZ, RZ, RZ ;  /* 0x000000ffff127224 */ /* 0x001fe400078e00ff */
[----:B---3--:R-:W-:Y:S02]  /*3060*/  IMAD.MOV R54, RZ, RZ, -R19 ;  /* 0x000000ffff367224 */ /* 0x008fe400078e0a13 */
[----:B-1----:R-:W-:Y:S02]  /*3070*/  HFMA2 R16, -RZ, RZ, 0, 0 ;  /* 0x00000000ff107431 */ /* 0x002fe400000001ff */
[----:B------:R-:W-:Y:S02]  /*3080*/  IMAD R53, R54, R49, RZ ;  /* 0x0000003136357224 */ /* 0x000fe400078e02ff */
[----:B------:R-:W-:Y:S02]  /*3090*/  IMAD.MOV R54, RZ, RZ, -R47 ;  /* 0x000000ffff367224 */ /* 0x000fe400078e0a2f */
[----:B------:R-:W-:Y:S01]  /*30a0*/  IMAD.HI.U32 R19, R19, R53, R18 ;  /* 0x0000003513137227 */ /* 0x000fe200078e0012 */
[----:B-----5:R-:W-:-:S05]  /*30b0*/  IADD3 R18, PT, PT, RZ, -R17, RZ ;  /* 0x80000011ff127210 */ /* 0x020fca0007ffe0ff */
[----:B------:R-:W-:Y:S02]  /*30c0*/  IMAD.MOV.U32 R47, RZ, RZ, R18 ;  /* 0x000000ffff2f7224 */ /* 0x000fe400078e0012 */
[----:B------:R-:W-:-:S04]  /*30d0*/  IMAD.HI.U32 R19, R19, R56, RZ ;  /* 0x0000003813137227 */ /* 0x000fc800078e00ff */
[----:B--2---:R-:W-:Y:S02]  /*30e0*/  VIADD R18, R52, UR11 ;  /* 0x0000000b34127c36 */ /* 0x004fe40008000000 */
[----:B------:R-:W-:Y:S02]  /*30f0*/  IMAD R47, R47, R48, RZ ;  /* 0x000000302f2f7224 */ /* 0x000fe400078e02ff */
[----:B------:R-:W-:Y:S01]  /*3100*/  IMAD R56, R19, R54, R56 ;  /* 0x0000003613387224 */ /* 0x000fe200078e0238 */
[----:B------:R-:W-:Y:S01]  /*3110*/  IABS R55, R18 ;  /* 0x0000001200377213 */ /* 0x000fe20000000000 */
[----:B------:R-:W-:-:S03]  /*3120*/  IMAD.HI.U32 R60, R17, R47, R16 ;  /* 0x0000002f113c7227 */ /* 0x000fc600078e0010 */
[----:B------:R-:W-:Y:S01]  /*3130*/  ISETP.GT.U32.AND P2, PT, R49, R56, PT ;  /* 0x000000383100720c */ /* 0x000fe20003f44070 */
[----:B------:R-:W-:Y:S02]  /*3140*/  VIADD R16, R18, UR11 ;  /* 0x0000000b12107c36 */ /* 0x000fe40008000000 */
[----:B------:R-:W-:-:S03]  /*3150*/  IMAD.HI.U32 R47, R60, R55, RZ ;  /* 0x000000373c2f7227 */ /* 0x000fc600078e00ff */
[----:B------:R-:W-:Y:S01]  /*3160*/  IABS R57, R16 ;  /* 0x0000001000397213 */ /* 0x000fe20000000000 */
[----:B------:R-:W-:Y:S02]  /*3170*/  VIADD R53, R16, UR11 ;  /* 0x0000000b10357c36 */ /* 0x000fe40008000000 */
[----:B------:R-:W-:Y:S02]  /*3180*/  IMAD R55, R47, R54, R55 ;  /* 0x000000362f377224 */ /* 0x000fe400078e0237 */
[----:B------:R-:W-:Y:S01]  /*3190*/  IMAD.HI.U32 R46, R60, R57, RZ ;  /* 0x000000393c2e7227 */ /* 0x000fe200078e00ff */
[----:B------:R-:W-:Y:S02]  /*31a0*/  IABS R58, R53 ;  /* 0x00000035003a7213 */ /* 0x000fe40000000000 */
[----:B------:R-:W-:Y:S01]  /*31b0*/  ISETP.GT.U32.AND P6, PT, R48, R55, PT ;  /* 0x000000373000720c */ /* 0x000fe20003fc4070 */
[----:B------:R-:W-:Y:S01]  /*31c0*/  @!P2 IMAD.IADD R56, R56, 0x1, -R48 ;  /* 0x000000013838a824 */ /* 0x000fe200078e0a30 */
[----:B------:R-:W-:Y:S01]  /*31d0*/  @!P2 IADD3 R19, PT, PT, R19, 0x1, RZ ;  /* 0x000000011313a810 */ /* 0x000fe20007ffe0ff */
[----:B------:R-:W-:-:S03]  /*31e0*/  IMAD.HI.U32 R17, R60, R58, RZ ;  /* 0x0000003a3c117227 */ /* 0x000fc600078e00ff */
[----:B------:R-:W-:Y:S01]  /*31f0*/  ISETP.GE.U32.AND P3, PT, R56, R49, PT ;  /* 0x000000313800720c */ /* 0x000fe20003f66070 */
[-C--:B------:R-:W-:Y:S01]  /*3200*/  IMAD R49, R46, R54.reuse, R57 ;  /* 0x000000362e317224 */ /* 0x080fe200078e0239 */
[----:B------:R-:W-:Y:S01]  /*3210*/  LOP3.LUT R56, R52, UR10, RZ, 0x3c, !PT ;  /* 0x0000000a34387c12 */ /* 0x000fe2000f8e3cff */
[----:B------:R-:W-:Y:S01]  /*3220*/  IMAD R57, R17, R54, R58 ;  /* 0x0000003611397224 */ /* 0x000fe200078e023a */
[----:B------:R-:W-:Y:S02]  /*3230*/  LOP3.LUT R54, R18, UR10, RZ, 0x3c, !PT ;  /* 0x0000000a12367c12 */ /* 0x000fe4000f8e3cff */
[----:B------:R-:W-:Y:S01]  /*3240*/  ISETP.GE.AND P5, PT, R56, RZ, PT ;  /* 0x000000ff3800720c */ /* 0x000fe20003fa6270 */
[----:B------:R-:W-:Y:S01]  /*3250*/  @!P6 IMAD.IADD R55, R55, 0x1, -R48 ;  /* 0x000000013737e824 */ /* 0x000fe200078e0a30 */
[C---:B------:R-:W-:Y:S01]  /*3260*/  ISETP.GT.U32.AND P1, PT, R48.reuse, R49, PT ;  /* 0x000000313000720c */ /* 0x040fe20003f24070 */
[----:B------:R-:W-:Y:S01]  /*3270*/  @!P6 VIADD R47, R47, 0x1 ;  /* 0x000000012f2fe836 */ /* 0x000fe20000000000 */
[----:B------:R-:W-:-:S02]  /*3280*/  ISETP.GT.U32.AND P2, PT, R48, R57, PT ;  /* 0x000000393000720c */ /* 0x000fc40003f44070 */
[----:B------:R-:W-:Y:S01]  /*3290*/  ISETP.GE.AND P4, PT, R54, RZ, PT ;  /* 0x000000ff3600720c */ /* 0x000fe20003f86270 */
[----:B------:R-:W-:Y:S01]  /*32a0*/  @P3 VIADD R19, R19, 0x1 ;  /* 0x0000000113133836 */ /* 0x000fe20000000000 */
[----:B------:R-:W-:Y:S02]  /*32b0*/  ISETP.GE.U32.AND P3, PT, R55, R48, PT ;  /* 0x000000303700720c */ /* 0x000fe40003f66070 */
[----:B------:R-:W-:Y:S02]  /*32c0*/  LOP3.LUT R54, R16, UR10, RZ, 0x3c, !PT ;  /* 0x0000000a10367c12 */ /* 0x000fe4000f8e3cff */
[----:B------:R-:W-:Y:S02]  /*32d0*/  LOP3.LUT R58, RZ, UR10, RZ, 0x33, !PT ;  /* 0x0000000aff3a7c12 */ /* 0x000fe4000f8e33ff */
[----:B------:R-:W-:Y:S01]  /*32e0*/  @!P5 IADD3 R19, PT, PT, -R19, RZ, RZ ;  /* 0x000000ff1313d210 */ /* 0x000fe20007ffe1ff */
[--C-:B------:R-:W-:Y:S01]  /*32f0*/  @!P1 IMAD.IADD R49, R49, 0x1, -R48.reuse ;  /* 0x0000000131319824 */ /* 0x100fe200078e0a30 */
[----:B------:R-:W-:Y:S01]  /*3300*/  ISETP.GE.AND P5, PT, R54, RZ, PT ;  /* 0x000000ff3600720c */ /* 0x000fe20003fa6270 */
[----:B------:R-:W-:-:S02]  /*3310*/  @!P2 IMAD.IADD R57, R57, 0x1, -R48 ;  /* 0x000000013939a824 */ /* 0x000fc400078e0a30 */
[----:B------:R-:W-:Y:S01]  /*3320*/  IMAD.U32 R54, RZ, RZ, UR14 ;  /* 0x0000000eff367e24 */ /* 0x000fe2000f8e00ff */
[-C--:B------:R-:W-:Y:S01]  /*3330*/  ISETP.GE.U32.AND P6, PT, R49, R48.reuse, PT ;  /* 0x000000303100720c */ /* 0x080fe20003fc6070 */
[----:B------:R-:W-:Y:S01]  /*3340*/  @!P1 VIADD R46, R46, 0x1 ;  /* 0x000000012e2e9836 */ /* 0x000fe20000000000 */
[----:B------:R-:W-:Y:S01]  /*3350*/  @P3 IADD3 R47, PT, PT, R47, 0x1, RZ ;  /* 0x000000012f2f3810 */ /* 0x000fe20007ffe0ff */
[----:B------:R-:W-:Y:S01]  /*3360*/  IMAD R59, R54, 0x4, R61 ;  /* 0x00000004363b7824 */ /* 0x000fe200078e023d */
[----:B------:R-:W-:Y:S01]  /*3370*/  ISETP.GE.U32.AND P3, PT, R57, R48, PT ;  /* 0x000000303900720c */ /* 0x000fe20003f66070 */
[----:B------:R-:W-:Y:S01]  /*3380*/  IMAD.U32 R48, RZ, RZ, UR14 ;  /* 0x0000000eff307e24 */ /* 0x000fe2000f8e00ff */
[----:B------:R-:W-:Y:S01]  /*3390*/  LOP3.LUT R49, R53, UR10, RZ, 0x3c, !PT ;  /* 0x0000000a35317c12 */ /* 0x000fe2000f8e3cff */
[----:B------:R-:W0:Y:S01]  /*33a0*/  LDS R61, [R61] ;  /* 0x000000003d3d7984 */ /* 0x000e220000000800 */
[----:B------:R-:W-:Y:S01]  /*33b0*/  @!P2 VIADD R17, R17, 0x1 ;  /* 0x000000011111a836 */ /* 0x000fe20000000000 */
[----:B------:R-:W-:Y:S01]  /*33c0*/  ISETP.NE.AND P1, PT, RZ, UR10, PT ;  /* 0x0000000aff007c0c */ /* 0x000fe2000bf25270 */
[----:B------:R-:W-:Y:S01]  /*33d0*/  @!P4 IMAD.MOV R47, RZ, RZ, -R47 ;  /* 0x000000ffff2fc224 */ /* 0x000fe200078e0a2f */
[----:B------:R-:W-:-:S02]  /*33e0*/  LEA R57, R48, R59, 0x2 ;  /* 0x0000003b30397211 */ /* 0x000fc400078e10ff */
[----:B------:R-:W-:Y:S01]  /*33f0*/  @P6 VIADD R46, R46, 0x1 ;  /* 0x000000012e2e6836 */ /* 0x000fe20000000000 */
[----:B------:R-:W-:Y:S01]  /*3400*/  ISETP.GE.AND P6, PT, R49, RZ, PT ;  /* 0x000000ff3100720c */ /* 0x000fe20003fc6270 */
[----:B------:R-:W1:Y:S01]  /*3410*/  LDS R59, [R59] ;  /* 0x000000003b3b7984 */ /* 0x000e620000000800 */
[----:B------:R-:W-:Y:S01]  /*3420*/  IMAD R55, R54, 0x4, R57 ;  /* 0x0000000436377824 */ /* 0x000fe200078e0239 */
[----:B------:R-:W-:Y:S01]  /*3430*/  LOP3.LUT R48, RZ, UR10, RZ, 0x33, !PT ;  /* 0x0000000aff307c12 */ /* 0x000fe2000f8e33ff */
[----:B------:R-:W-:Y:S01]  /*3440*/  @P3 VIADD R17, R17, 0x1 ;  /* 0x0000000111113836 */ /* 0x000fe20000000000 */
[----:B------:R-:W2:Y:S01]  /*3450*/  LDS R57, [R57] ;  /* 0x0000000039397984 */ /* 0x000ea20000000800 */
[----:B------:R-:W-:Y:S02]  /*3460*/  MOV R54, R46 ;  /* 0x0000002e00367202 */ /* 0x000fe40000000f00 */
[----:B------:R-:W-:Y:S01]  /*3470*/  SEL R19, R48, R19, !P1 ;  /* 0x0000001330137207 */ /* 0x000fe20004800000 */
[----:B------:R-:W3:Y:S01]  /*3480*/  LDS R55, [R55] ;  /* 0x0000000037377984 */ /* 0x000ee20000000800 */
[----:B------:R-:W-:Y:S01]  /*3490*/  MOV R56, R17 ;  /* 0x0000001100387202 */ /* 0x000fe20000000f00 */
[----:B------:R-:W5:Y:S01]  /*34a0*/  LDC.64 R48, c[0x0][0x3a0] ;  /* 0x0000e800ff307b82 */ /* 0x000f620000000a00 */
[----:B------:R-:W-:Y:S01]  /*34b0*/  SEL R46, R58, R47, !P1 ;  /* 0x0000002f3a2e7207 */ /* 0x000fe20004800000 */
[----:B------:R-:W-:Y:S01]  /*34c0*/  @!P5 IMAD.MOV R54, RZ, RZ, -R54 ;  /* 0x000000ffff36d224 */ /* 0x000fe200078e0a36 */
[----:B------:R-:W-:Y:S01]  /*34d0*/  LOP3.LUT R47, RZ, UR10, RZ, 0x33, !PT ;  /* 0x0000000aff2f7c12 */ /* 0x000fe2000f8e33ff */
[----:B------:R-:W-:Y:S01]  /*34e0*/  @!P6 IMAD.MOV R56, RZ, RZ, -R56 ;  /* 0x000000ffff38e224 */ /* 0x000fe200078e0a38 */
[----:B------:R-:W-:Y:S01]  /*34f0*/  IADD3 R65, PT, PT, -R46, RZ, RZ ;  /* 0x000000ff2e417210 */ /* 0x000fe20007ffe1ff */
[----:B------:R-:W-:Y:S01]  /*3500*/  IMAD.MOV R63, RZ, RZ, -R19 ;  /* 0x000000ffff3f7224 */ /* 0x000fe200078e0a13 */
[----:B------:R-:W-:Y:S01]  /*3510*/  SEL R17, R58, R54, !P1 ;  /* 0x000000363a117207 */ /* 0x000fe20004800000 */
[----:B------:R-:W-:Y:S01]  /*3520*/  IMAD R19, R51, R19, R50 ;  /* 0x0000001333137224 */ /* 0x000fe200078e0232 */
[----:B------:R-:W-:Y:S01]  /*3530*/  SEL R47, R47, R56, !P0 ;  /* 0x000000382f2f7207 */ /* 0x000fe20004000000 */
[----:B------:R-:W-:-:S02]  /*3540*/  IMAD R52, R63, UR10, R52 ;  /* 0x0000000a3f347c24 */ /* 0x000fc4000f8e0234 */
[----:B------:R-:W-:Y:S02]  /*3550*/  IMAD.MOV R67, RZ, RZ, -R17 ;  /* 0x000000ffff437224 */ /* 0x000fe400078e0a11 */
[----:B------:R-:W-:Y:S01]  /*3560*/  IMAD.MOV R54, RZ, RZ, -R47 ;  /* 0x000000ffff367224 */ /* 0x000fe200078e0a2f */
[----:B------:R-:W-:Y:S01]  /*3570*/  IADD3 R19, PT, PT, R52, R19, RZ ;  /* 0x0000001334137210 */ /* 0x000fe20007ffe0ff */
[----:B------:R-:W-:Y:S02]  /*3580*/  VIADD R52, R53, UR11 ;  /* 0x0000000b35347c36 */ /* 0x000fe40008000000 */
[----:B------:R-:W-:Y:S02]  /*3590*/  IMAD R63, R51, R46, R50 ;  /* 0x0000002e333f7224 */ /* 0x000fe400078e0232 */
[----:B------:R-:W-:Y:S02]  /*35a0*/  IMAD R18, R65, UR10, R18 ;  /* 0x0000000a41127c24 */ /* 0x000fe4000f8e0212 */
[----:B------:R-:W-:-:S02]  /*35b0*/  IMAD R47, R51, R47, R50 ;  /* 0x0000002f332f7224 */ /* 0x000fc400078e0232 */
[----:B------:R-:W-:Y:S02]  /*35c0*/  IMAD R46, R54, UR10, R53 ;  /* 0x0000000a362e7c24 */ /* 0x000fe4000f8e0235 */
[----:B------:R-:W-:Y:S02]  /*35d0*/  IMAD R16, R67, UR10, R16 ;  /* 0x0000000a43107c24 */ /* 0x000fe4000f8e0210 */
[----:B------:R-:W-:Y:S01]  /*35e0*/  IMAD R17, R51, R17, R50 ;  /* 0x0000001133117224 */ /* 0x000fe200078e0232 */
[----:B------:R-:W-:Y:S01]  /*35f0*/  ISETP.GE.U32.AND P1, PT, R52, 0x40, PT ;  /* 0x000000403400780c */ /* 0x000fe20003f26070 */
[----:B------:R-:W-:Y:S01]  /*3600*/  IMAD.IADD R63, R18, 0x1, R63 ;  /* 0x00000001123f7824 */ /* 0x000fe200078e023f */
[----:B------:R-:W-:Y:S01]  /*3610*/  IADD3 R65, PT, PT, R46, R47, RZ ;  /* 0x0000002f2e417210 */ /* 0x000fe20007ffe0ff */
[----:B------:R-:W-:Y:S02]  /*3620*/  IMAD.IADD R17, R16, 0x1, R17 ;  /* 0x0000000110117824 */ /* 0x000fe400078e0211 */
[----:B-----5:R-:W-:-:S04]  /*3630*/  IMAD.WIDE R46, R19, 0x4, R48 ;  /* 0x00000004132e7825 */ /* 0x020fc800078e0230 */
        /* <DEDUP_REMOVED lines=8> */
.L_x_6971:
[----:B------:R-:W-:Y:S05]  /*36c0*/  BSYNC.RECONVERGENT B0 ;  /* 0x0000000000007941 */ /* 0x000fea0003800200 */
.L_x_6970:
[----:B------:R-:W5:Y:S02]  /*36d0*/  LDCU UR5, c[0x0][0x374] ;  /* 0x00006e80ff0577ac */ /* 0x000f640008000800 */
[----:B-----5:R-:W-:Y:S02]  /*36e0*/  UIADD3 UR4, UPT, UPT, UR5, UR4, URZ ;  /* 0x0000000405047290 */ /* 0x020fe4000fffe0ff */
[----:B------:R-:W-:-:S04]  /*36f0*/  USHF.L.U32 UR5, UR5, 0x2, URZ ;  /* 0x0000000205057899 */ /* 0x000fc800080006ff */
[----:B------:R-:W-:-:S09]  /*3700*/  UISETP.GE.U32.AND UP0, UPT, UR4, UR5, UPT ;  /* 0x000000050400728c */ /* 0x000fd2000bf06070 */
[----:B------:R-:W-:Y:S05]  /*3710*/  BRA.U !UP0, `(.L_x_6975) ;  /* 0xffffffd508d47547 */ /* 0x000fea000b83ffff */
[----:B------:R-:W-:Y:S05]  /*3720*/  EXIT ;  /* 0x000000000000794d */ /* 0x000fea0003800000 */
.L_x_6935:
[----:B------:R-:W-:Y:S02]  /*3730*/  HFMA2 R67, -RZ, RZ, 0, 1.847743988037109375e-06 ;  /* 0x0000001fff437431 */ /* 0x000fe400000001ff */
[----:B------:R-:W-:Y:S02]  /*3740*/  IMAD.MOV.U32 R66, RZ, RZ, R26 ;  /* 0x000000ffff427224 */ /* 0x000fe400078e001a */
[----:B------:R-:W-:-:S07]  /*3750*/  IMAD.MOV.U32 R68, RZ, RZ, -0x1 ;  /* 0xffffffffff447424 */ /* 0x000fce00078e00ff */
[----:B01----:R-:W-:Y:S05]  /*3760*/  WARPSYNC.COLLECTIVE R68, `(.L_x_6976) ;  /* 0x0000000044087348 */ /* 0x003fea0003c00000 */
[----:B------:R2:W3:Y:S02]  /*3770*/  SHFL.IDX P4, R67, R69, R66, R67 ;  /* 0x0000004245437389 */ /* 0x0004e40000080043 */
[----:B0123--:R-:W-:Y:S05]  /*3780*/  ENDCOLLECTIVE ;  /* 0x000000000000791b */ /* 0x00ffea0003800000 */
.L_x_6976:
[----:B------:R-:W-:Y:S01]  /*3790*/  IMAD.MOV.U32 R16, RZ, RZ, R67 ;  /* 0x000000ffff107224 */ /* 0x000fe200078e0043 */
[----:B------:R-:W-:Y:S06]  /*37a0*/  BRA `(.L_x_6977) ;  /* 0xffffffe000ec7947 */ /* 0x000fec000383ffff */
.L_x_6937:
[----:B------:R-:W-:Y:S01]  /*37b0*/  BSSY B1, `(.L_x_6978) ;  /* 0x0000007000017945 */ /* 0x000fe20003800000 */
[----:B------:R-:W-:Y:S01]  /*37c0*/  MOV R66, R41 ;  /* 0x0000002900427202 */ /* 0x000fe20000000f00 */
[----:B------:R-:W-:Y:S02]  /*37d0*/  IMAD.MOV.U32 R67, RZ, RZ, 0x1f ;  /* 0x0000001fff437424 */ /* 0x000fe400078e00ff */
[----:B------:R-:W-:-:S07]  /*37e0*/  IMAD.MOV.U32 R68, RZ, RZ, -0x1 ;  /* 0xffffffffff447424 */ /* 0x000fce00078e00ff */
[----:B012---:R-:W-:Y:S05]  /*37f0*/  WARPSYNC.COLLECTIVE R68, `(.L_x_6979) ;  /* 0x0000000044087348 */ /* 0x007fea0003c00000 */
[----:B------:R3:W4:Y:S02]  /*3800*/  SHFL.IDX P4, R67, R69, R66, R67 ;  /* 0x0000004245437389 */ /* 0x0007240000080043 */
[----:B01234-:R-:W-:Y:S05]  /*3810*/  ENDCOLLECTIVE ;  /* 0x000000000000791b */ /* 0x01ffea0003800000 */
.L_x_6979:
[----:B------:R-:W-:Y:S05]  /*3820*/  BSYNC B1 ;  /* 0x0000000000017941 */ /* 0x000fea0003800000 */
.L_x_6978:
[----:B------:R-:W-:Y:S05]  /*3830*/  BRA `(.L_x_6980) ;  /* 0xffffffe000e07947 */ /* 0x000fea000383ffff */
.L_x_6939:
[----:B------:R-:W-:Y:S01]  /*3840*/  BSSY B1, `(.L_x_6981) ;  /* 0x0000007000017945 */ /* 0x000fe20003800000 */
[----:B------:R-:W-:Y:S01]  /*3850*/  MOV R66, R40 ;  /* 0x0000002800427202 */ /* 0x000fe20000000f00 */
[----:B------:R-:W-:Y:S02]  /*3860*/  IMAD.MOV.U32 R67, RZ, RZ, 0x1f ;  /* 0x0000001fff437424 */ /* 0x000fe400078e00ff */
[----:B------:R-:W-:-:S07]  /*3870*/  IMAD.MOV.U32 R68, RZ, RZ, -0x1 ;  /* 0xffffffffff447424 */ /* 0x000fce00078e00ff */
[----:B0123--:R-:W-:Y:S05]  /*3880*/  WARPSYNC.COLLECTIVE R68, `(.L_x_6982) ;  /* 0x0000000044087348 */ /* 0x00ffea0003c00000 */
[----:B------:R4:W0:Y:S02]  /*3890*/  SHFL.IDX P4, R67, R69, R66, R67 ;  /* 0x0000004245437389 */ /* 0x0008240000080043 */
[----:B01234-:R-:W-:Y:S05]  /*38a0*/  ENDCOLLECTIVE ;  /* 0x000000000000791b */ /* 0x01ffea0003800000 */
.L_x_6982:
[----:B------:R-:W-:Y:S05]  /*38b0*/  BSYNC B1 ;  /* 0x0000000000017941 */ /* 0x000fea0003800000 */
.L_x_6981:
[----:B------:R-:W-:Y:S05]  /*38c0*/  BRA `(.L_x_6983) ;  /* 0xffffffe000d47947 */ /* 0x000fea000383ffff */
.L_x_6941:
[----:B------:R-:W-:Y:S01]  /*38d0*/  BSSY B1, `(.L_x_6984) ;  /* 0x0000007000017945 */ /* 0x000fe20003800000 */
[----:B------:R-:W-:Y:S01]  /*38e0*/  MOV R66, R39 ;  /* 0x0000002700427202 */ /* 0x000fe20000000f00 */
[----:B------:R-:W-:Y:S02]  /*38f0*/  IMAD.MOV.U32 R67, RZ, RZ, 0x1f ;  /* 0x0000001fff437424 */ /* 0x000fe400078e00ff */
[----:B------:R-:W-:-:S07]  /*3900*/  IMAD.MOV.U32 R68, RZ, RZ, -0x1 ;  /* 0xffffffffff447424 */ /* 0x000fce00078e00ff */
[----:B01234-:R-:W-:Y:S05]  /*3910*/  WARPSYNC.COLLECTIVE R68, `(.L_x_6985) ;  /* 0x0000000044087348 */ /* 0x01ffea0003c00000 */
[----:B------:R0:W0:Y:S02]  /*3920*/  SHFL.IDX P4, R67, R69, R66, R67 ;  /* 0x0000004245437389 */ /* 0x0000240000080043 */
[----:B01234-:R-:W-:Y:S05]  /*3930*/  ENDCOLLECTIVE ;  /* 0x000000000000791b */ /* 0x01ffea0003800000 */
.L_x_6985:
[----:B------:R-:W-:Y:S05]  /*3940*/  BSYNC B1 ;  /* 0x0000000000017941 */ /* 0x000fea0003800000 */
.L_x_6984:
[----:B------:R-:W-:Y:S05]  /*3950*/  BRA `(.L_x_6986) ;  /* 0xffffffe000c87947 */ /* 0x000fea000383ffff */
.L_x_6943:
[----:B------:R-:W-:Y:S01]  /*3960*/  BSSY B1, `(.L_x_6987) ;  /* 0x0000007000017945 */ /* 0x000fe20003800000 */
[----:B------:R-:W-:Y:S01]  /*3970*/  MOV R66, R38 ;  /* 0x0000002600427202 */ /* 0x000fe20000000f00 */
[----:B------:R-:W-:Y:S02]  /*3980*/  IMAD.MOV.U32 R67, RZ, RZ, 0x1f ;  /* 0x0000001fff437424 */ /* 0x000fe400078e00ff */
[----:B------:R-:W-:-:S07]  /*3990*/  IMAD.MOV.U32 R68, RZ, RZ, -0x1 ;  /* 0xffffffffff447424 */ /* 0x000fce00078e00ff */
[----:B01234-:R-:W-:Y:S05]  /*39a0*/  WARPSYNC.COLLECTIVE R68, `(.L_x_6988) ;  /* 0x0000000044087348 */ /* 0x01ffea0003c00000 */
[----:B------:R0:W0:Y:S02]  /*39b0*/  SHFL.IDX P4, R67, R69, R66, R67 ;  /* 0x0000004245437389 */ /* 0x0000240000080043 */
[----:B01234-:R-:W-:Y:S05]  /*39c0*/  ENDCOLLECTIVE ;  /* 0x000000000000791b */ /* 0x01ffea0003800000 */
.L_x_6988:
[----:B------:R-:W-:Y:S05]  /*39d0*/  BSYNC B1 ;  /* 0x0000000000017941 */ /* 0x000fea0003800000 */
.L_x_6987:
[----:B------:R-:W-:Y:S05]  /*39e0*/  BRA `(.L_x_6989) ;  /* 0xffffffe000bc7947 */ /* 0x000fea000383ffff */
.L_x_6945:
[----:B------:R-:W-:Y:S01]  /*39f0*/  BSSY B1, `(.L_x_6990) ;  /* 0x0000007000017945 */ /* 0x000fe20003800000 */
[----:B------:R-:W-:Y:S01]  /*3a00*/  MOV R66, R37 ;  /* 0x0000002500427202 */ /* 0x000fe20000000f00 */
[----:B------:R-:W-:Y:S02]  /*3a10*/  IMAD.MOV.U32 R67, RZ, RZ, 0x1f ;  /* 0x0000001fff437424 */ /* 0x000fe400078e00ff */
[----:B------:R-:W-:-:S07]  /*3a20*/  IMAD.MOV.U32 R68, RZ, RZ, -0x1 ;  /* 0xffffffffff447424 */ /* 0x000fce00078e00ff */
[----:B01234-:R-:W-:Y:S05]  /*3a30*/  WARPSYNC.COLLECTIVE R68, `(.L_x_6991) ;  /* 0x0000000044087348 */ /* 0x01ffea0003c00000 */
[----:B------:R0:W0:Y:S02]  /*3a40*/  SHFL.IDX P4, R67, R69, R66, R67 ;  /* 0x0000004245437389 */ /* 0x0000240000080043 */
[----:B01234-:R-:W-:Y:S05]  /*3a50*/  ENDCOLLECTIVE ;  /* 0x000000000000791b */ /* 0x01ffea0003800000 */
.L_x_6991:
[----:B------:R-:W-:Y:S05]  /*3a60*/  BSYNC B1 ;  /* 0x0000000000017941 */ /* 0x000fea0003800000 */
.L_x_6990:
[----:B------:R-:W-:Y:S05]  /*3a70*/  BRA `(.L_x_6992) ;  /* 0xffffffe000b07947 */ /* 0x000fea000383ffff */
.L_x_6947:
[----:B------:R-:W-:Y:S01]  /*3a80*/  BSSY B1, `(.L_x_6993) ;  /* 0x0000007000017945 */ /* 0x000fe20003800000 */
[----:B------:R-:W-:Y:S01]  /*3a90*/  MOV R66, R36 ;  /* 0x0000002400427202 */ /* 0x000fe20000000f00 */
[----:B------:R-:W-:Y:S02]  /*3aa0*/  IMAD.MOV.U32 R67, RZ, RZ, 0x1f ;  /* 0x0000001fff437424 */ /* 0x000fe400078e00ff */
[----:B------:R-:W-:-:S07]  /*3ab0*/  IMAD.MOV.U32 R68, RZ, RZ, -0x1 ;  /* 0xffffffffff447424 */ /* 0x000fce00078e00ff */
[----:B01234-:R-:W-:Y:S05]  /*3ac0*/  WARPSYNC.COLLECTIVE R68, `(.L_x_6994) ;  /* 0x0000000044087348 */ /* 0x01ffea0003c00000 */
[----:B------:R0:W0:Y:S02]  /*3ad0*/  SHFL.IDX P4, R67, R69, R66, R67 ;  /* 0x0000004245437389 */ /* 0x0000240000080043 */
[----:B01234-:R-:W-:Y:S05]  /*3ae0*/  ENDCOLLECTIVE ;  /* 0x000000000000791b */ /* 0x01ffea0003800000 */
.L_x_6994:
[----:B------:R-:W-:Y:S05]  /*3af0*/  BSYNC B1 ;  /* 0x0000000000017941 */ /* 0x000fea0003800000 */
.L_x_6993:
[----:B------:R-:W-:Y:S05]  /*3b00*/  BRA `(.L_x_6995) ;  /* 0xffffffe000a47947 */ /* 0x000fea000383ffff */
.L_x_6949:
[----:B------:R-:W-:Y:S01]  /*3b10*/  BSSY B1, `(.L_x_6996) ;  /* 0x0000007000017945 */ /* 0x000fe20003800000 */
[----:B------:R-:W-:Y:S01]  /*3b20*/  MOV R66, R35 ;  /* 0x0000002300427202 */ /* 0x000fe20000000f00 */
[----:B------:R-:W-:Y:S02]  /*3b30*/  IMAD.MOV.U32 R67, RZ, RZ, 0x1f ;  /* 0x0000001fff437424 */ /* 0x000fe400078e00ff */
[----:B------:R-:W-:-:S07]  /*3b40*/  IMAD.MOV.U32 R68, RZ, RZ, -0x1 ;  /* 0xffffffffff447424 */ /* 0x000fce00078e00ff */
[----:B01234-:R-:W-:Y:S05]  /*3b50*/  WARPSYNC.COLLECTIVE R68, `(.L_x_6997) ;  /* 0x0000000044087348 */ /* 0x01ffea0003c00000 */
[----:B------:R0:W0:Y:S02]  /*3b60*/  SHFL.IDX P4, R67, R69, R66, R67 ;  /* 0x0000004245437389 */ /* 0x0000240000080043 */
[----:B01234-:R-:W-:Y:S05]  /*3b70*/  ENDCOLLECTIVE ;  /* 0x000000000000791b */ /* 0x01ffea0003800000 */
.L_x_6997:
[----:B------:R-:W-:Y:S05]  /*3b80*/  BSYNC B1 ;  /* 0x0000000000017941 */ /* 0x000fea0003800000 */
.L_x_6996:
[----:B------:R-:W-:Y:S05]  /*3b90*/  BRA `(.L_x_6998) ;  /* 0xffffffe000987947 */ /* 0x000fea000383ffff */
.L_x_6951:
[----:B------:R-:W-:Y:S01]  /*3ba0*/  BSSY B1, `(.L_x_6999) ;  /* 0x0000007000017945 */ /* 0x000fe20003800000 */
[----:B------:R-:W-:Y:S01]  /*3bb0*/  MOV R66, R34 ;  /* 0x0000002200427202 */ /* 0x000fe20000000f00 */
[----:B------:R-:W-:Y:S02]  /*3bc0*/  IMAD.MOV.U32 R67, RZ, RZ, 0x1f ;  /* 0x0000001fff437424 */ /* 0x000fe400078e00ff */
[----:B------:R-:W-:-:S07]  /*3bd0*/  IMAD.MOV.U32 R68, RZ, RZ, -0x1 ;  /* 0xffffffffff447424 */ /* 0x000fce00078e00ff */
[----:B01234-:R-:W-:Y:S05]  /*3be0*/  WARPSYNC.COLLECTIVE R68, `(.L_x_7000) ;  /* 0x0000000044087348 */ /* 0x01ffea0003c00000 */
[----:B------:R0:W0:Y:S02]  /*3bf0*/  SHFL.IDX P4, R67, R69, R66, R67 ;  /* 0x0000004245437389 */ /* 0x0000240000080043 */
[----:B01234-:R-:W-:Y:S05]  /*3c00*/  ENDCOLLECTIVE ;  /* 0x000000000000791b */ /* 0x01ffea0003800000 */
.L_x_7000:
[----:B------:R-:W-:Y:S05]  /*3c10*/  BSYNC B1 ;  /* 0x0000000000017941 */ /* 0x000fea0003800000 */
.L_x_6999:
[----:B------:R-:W-:Y:S05]  /*3c20*/  BRA `(.L_x_7001) ;  /* 0xffffffe0008c7947 */ /* 0x000fea000383ffff */
.L_x_6953:
[----:B------:R-:W-:Y:S01]  /*3c30*/  BSSY B1, `(.L_x_7002) ;  /* 0x0000007000017945 */ /* 0x000fe20003800000 */
[----:B------:R-:W-:Y:S01]  /*3c40*/  MOV R66, R33 ;  /* 0x0000002100427202 */ /* 0x000fe20000000f00 */
[----:B------:R-:W-:Y:S02]  /*3c50*/  IMAD.MOV.U32 R67, RZ, RZ, 0x1f ;  /* 0x0000001fff437424 */ /* 0x000fe400078e00ff */
[----:B------:R-:W-:-:S07]  /*3c60*/  IMAD.MOV.U32 R68, RZ, RZ, -0x1 ;  /* 0xffffffffff447424 */ /* 0x000fce00078e00ff */
[----:B01234-:R-:W-:Y:S05]  /*3c70*/  WARPSYNC.COLLECTIVE R68, `(.L_x_7003) ;  /* 0x0000000044087348 */ /* 0x01ffea0003c00000 */
[----:B------:R0:W0:Y:S02]  /*3c80*/  SHFL.IDX P4, R67, R69, R66, R67 ;  /* 0x0000004245437389 */ /* 0x0000240000080043 */
[----:B01234-:R-:W-:Y:S05]  /*3c90*/  ENDCOLLECTIVE ;  /* 0x000000000000791b */ /* 0x01ffea0003800000 */
.L_x_7003:
[----:B------:R-:W-:Y:S05]  /*3ca0*/  BSYNC B1 ;  /* 0x0000000000017941 */ /* 0x000fea0003800000 */
.L_x_7002:
[----:B------:R-:W-:Y:S05]  /*3cb0*/  BRA `(.L_x_7004) ;  /* 0xffffffe000807947 */ /* 0x000fea000383ffff */
.L_x_6955:
[----:B------:R-:W-:Y:S01]  /*3cc0*/  BSSY B1, `(.L_x_7005) ;  /* 0x0000007000017945 */ /* 0x000fe20003800000 */
[----:B------:R-:W-:Y:S01]  /*3cd0*/  MOV R66, R32 ;  /* 0x0000002000427202 */ /* 0x000fe20000000f00 */
[----:B------:R-:W-:Y:S02]  /*3ce0*/  IMAD.MOV.U32 R67, RZ, RZ, 0x1f ;  /* 0x0000001fff437424 */ /* 0x000fe400078e00ff */
[----:B------:R-:W-:-:S07]  /*3cf0*/  IMAD.MOV.U32 R68, RZ, RZ, -0x1 ;  /* 0xffffffffff447424 */ /* 0x000fce00078e00ff */
[----:B01234-:R-:W-:Y:S05]  /*3d00*/  WARPSYNC.COLLECTIVE R68, `(.L_x_7006) ;  /* 0x0000000044087348 */ /* 0x01ffea0003c00000 */
[----:B------:R0:W0:Y:S02]  /*3d10*/  SHFL.IDX P4, R67, R69, R66, R67 ;  /* 0x0000004245437389 */ /* 0x0000240000080043 */
[----:B01234-:R-:W-:Y:S05]  /*3d20*/  ENDCOLLECTIVE ;  /* 0x000000000000791b */ /* 0x01ffea0003800000 */
.L_x_7006:
[----:B------:R-:W-:Y:S05]  /*3d30*/  BSYNC B1 ;  /* 0x0000000000017941 */ /* 0x000fea0003800000 */
.L_x_7005:
[----:B------:R-:W-:Y:S05]  /*3d40*/  BRA `(.L_x_7007) ;  /* 0xffffffe000747947 */ /* 0x000fea000383ffff */
.L_x_6957:
[----:B------:R-:W-:Y:S01]  /*3d50*/  BSSY B1, `(.L_x_7008) ;  /* 0x0000007000017945 */ /* 0x000fe20003800000 */
[----:B------:R-:W-:Y:S01]  /*3d60*/  MOV R66, R31 ;  /* 0x0000001f00427202 */ /* 0x000fe20000000f00 */
[----:B------:R-:W-:Y:S02]  /*3d70*/  IMAD.MOV.U32 R67, RZ, RZ, 0x1f ;  /* 0x0000001fff437424 */ /* 0x000fe400078e00ff */
[----:B------:R-:W-:-:S07]  /*3d80*/  IMAD.MOV.U32 R68, RZ, RZ, -0x1 ;  /* 0xffffffffff447424 */ /* 0x000fce00078e00ff */
[----:B01234-:R-:W-:Y:S05]  /*3d90*/  WARPSYNC.COLLECTIVE R68, `(.L_x_7009) ;  /* 0x0000000044087348 */ /* 0x01ffea0003c00000 */
[----:B------:R0:W0:Y:S02]  /*3da0*/  SHFL.IDX P4, R67, R69, R66, R67 ;  /* 0x0000004245437389 */ /* 0x0000240000080043 */
[----:B01234-:R-:W-:Y:S05]  /*3db0*/  ENDCOLLECTIVE ;  /* 0x000000000000791b */ /* 0x01ffea0003800000 */
.L_x_7009:
[----:B------:R-:W-:Y:S05]  /*3dc0*/  BSYNC B1 ;  /* 0x0000000000017941 */ /* 0x000fea0003800000 */
.L_x_7008:
[----:B------:R-:W-:Y:S05]  /*3dd0*/  BRA `(.L_x_7010) ;  /* 0xffffffe000687947 */ /* 0x000fea000383ffff */
.L_x_6959:
[----:B------:R-:W-:Y:S01]  /*3de0*/  BSSY B1, `(.L_x_7011) ;  /* 0x0000007000017945 */ /* 0x000fe20003800000 */
[----:B------:R-:W-:Y:S01]  /*3df0*/  MOV R66, R30 ;  /* 0x0000001e00427202 */ /* 0x000fe20000000f00 */
[----:B------:R-:W-:Y:S02]  /*3e00*/  IMAD.MOV.U32 R67, RZ, RZ, 0x1f ;  /* 0x0000001fff437424 */ /* 0x000fe400078e00ff */
[----:B------:R-:W-:-:S07]  /*3e10*/  IMAD.MOV.U32 R68, RZ, RZ, -0x1 ;  /* 0xffffffffff447424 */ /* 0x000fce00078e00ff */
[----:B01234-:R-:W-:Y:S05]  /*3e20*/  WARPSYNC.COLLECTIVE R68, `(.L_x_7012) ;  /* 0x0000000044087348 */ /* 0x01ffea0003c00000 */
[----:B------:R0:W0:Y:S02]  /*3e30*/  SHFL.IDX P4, R67, R69, R66, R67 ;  /* 0x0000004245437389 */ /* 0x0000240000080043 */
[----:B01234-:R-:W-:Y:S05]  /*3e40*/  ENDCOLLECTIVE ;  /* 0x000000000000791b */ /* 0x01ffea0003800000 */
.L_x_7012:
[----:B------:R-:W-:Y:S05]  /*3e50*/  BSYNC B1 ;  /* 0x0000000000017941 */ /* 0x000fea0003800000 */
.L_x_7011:
[----:B------:R-:W-:Y:S05]  /*3e60*/  BRA `(.L_x_7013) ;  /* 0xffffffe0005c7947 */ /* 0x000fea000383ffff */
.L_x_6961:
[----:B------:R-:W-:Y:S01]  /*3e70*/  BSSY B1, `(.L_x_7014) ;  /* 0x0000007000017945 */ /* 0x000fe20003800000 */
[----:B------:R-:W-:Y:S01]  /*3e80*/  MOV R66, R29 ;  /* 0x0000001d00427202 */ /* 0x000fe20000000f00 */
[----:B------:R-:W-:Y:S02]  /*3e90*/  IMAD.MOV.U32 R67, RZ, RZ, 0x1f ;  /* 0x0000001fff437424 */ /* 0x000fe400078e00ff */
[----:B------:R-:W-:-:S07]  /*3ea0*/  IMAD.MOV.U32 R68, RZ, RZ, -0x1 ;  /* 0xffffffffff447424 */ /* 0x000fce00078e00ff */
[----:B01234-:R-:W-:Y:S05]  /*3eb0*/  WARPSYNC.COLLECTIVE R68, `(.L_x_7015) ;  /* 0x0000000044087348 */ /* 0x01ffea0003c00000 */
[----:B------:R0:W0:Y:S02]  /*3ec0*/  SHFL.IDX P4, R67, R69, R66, R67 ;  /* 0x0000004245437389 */ /* 0x0000240000080043 */
[----:B01234-:R-:W-:Y:S05]  /*3ed0*/  ENDCOLLECTIVE ;  /* 0x000000000000791b */ /* 0x01ffea0003800000 */
.L_x_7015:
[----:B------:R-:W-:Y:S05]  /*3ee0*/  BSYNC B1 ;  /* 0x0000000000017941 */ /* 0x000fea0003800000 */
.L_x_7014:
[----:B------:R-:W-:Y:S05]  /*3ef0*/  BRA `(.L_x_7016) ;  /* 0xffffffe000507947 */ /* 0x000fea000383ffff */
.L_x_6963:
[----:B------:R-:W-:Y:S01]  /*3f00*/  BSSY B1, `(.L_x_7017) ;  /* 0x0000007000017945 */ /* 0x000fe20003800000 */
[----:B------:R-:W-:Y:S01]  /*3f10*/  MOV R66, R28 ;  /* 0x0000001c00427202 */ /* 0x000fe20000000f00 */
[----:B------:R-:W-:Y:S02]  /*3f20*/  IMAD.MOV.U32 R67, RZ, RZ, 0x1f ;  /* 0x0000001fff437424 */ /* 0x000fe400078e00ff */
[----:B------:R-:W-:-:S07]  /*3f30*/  IMAD.MOV.U32 R68, RZ, RZ, -0x1 ;  /* 0xffffffffff447424 */ /* 0x000fce00078e00ff */
[----:B01234-:R-:W-:Y:S05]  /*3f40*/  WARPSYNC.COLLECTIVE R68, `(.L_x_7018) ;  /* 0x0000000044087348 */ /* 0x01ffea0003c00000 */
[----:B------:R0:W0:Y:S02]  /*3f50*/  SHFL.IDX P4, R67, R69, R66, R67 ;  /* 0x0000004245437389 */ /* 0x0000240000080043 */
[----:B01234-:R-:W-:Y:S05]  /*3f60*/  ENDCOLLECTIVE ;  /* 0x000000000000791b */ /* 0x01ffea0003800000 */
.L_x_7018:
[----:B------:R-:W-:Y:S05]  /*3f70*/  BSYNC B1 ;  /* 0x0000000000017941 */ /* 0x000fea0003800000 */
.L_x_7017:
[----:B------:R-:W-:Y:S05]  /*3f80*/  BRA `(.L_x_7019) ;  /* 0xffffffe000447947 */ /* 0x000fea000383ffff */
.L_x_6965:
[----:B------:R-:W-:Y:S01]  /*3f90*/  BSSY B1, `(.L_x_7020) ;  /* 0x0000007000017945 */ /* 0x000fe20003800000 */
[----:B------:R-:W-:Y:S01]  /*3fa0*/  MOV R66, R27 ;  /* 0x0000001b00427202 */ /* 0x000fe20000000f00 */
[----:B------:R-:W-:Y:S02]  /*3fb0*/  IMAD.MOV.U32 R67, RZ, RZ, 0x1f ;  /* 0x0000001fff437424 */ /* 0x000fe400078e00ff */
[----:B------:R-:W-:-:S07]  /*3fc0*/  IMAD.MOV.U32 R68, RZ, RZ, -0x1 ;  /* 0xffffffffff447424 */ /* 0x000fce00078e00ff */
[----:B01234-:R-:W-:Y:S05]  /*3fd0*/  WARPSYNC.COLLECTIVE R68, `(.L_x_7021) ;  /* 0x0000000044087348 */ /* 0x01ffea0003c00000 */
[----:B------:R0:W0:Y:S02]  /*3fe0*/  SHFL.IDX P4, R67, R69, R66, R67 ;  /* 0x0000004245437389 */ /* 0x0000240000080043 */
[----:B01234-:R-:W-:Y:S05]  /*3ff0*/  ENDCOLLECTIVE ;  /* 0x000000000000791b */ /* 0x01ffea0003800000 */
.L_x_7021:
[----:B------:R-:W-:Y:S05]  /*4000*/  BSYNC B1 ;  /* 0x0000000000017941 */ /* 0x000fea0003800000 */
.L_x_7020:
[----:B------:R-:W-:Y:S05]  /*4010*/  BRA `(.L_x_7022) ;  /* 0xffffffe000387947 */ /* 0x000fea000383ffff */
        .weak           $__internal_179_$__cuda_sm20_div_s16
        .type           $__internal_179_$__cuda_sm20_div_s16,@function
        .size           $__internal_179_$__cuda_sm20_div_s16,(.L_x_38682 - $__internal_179_$__cuda_sm20_div_s16)
$__internal_179_$__cuda_sm20_div_s16:
[----:B------:R-:W-:Y:S01]  /*4020*/  MOV R16, UR8 ;  /* 0x0000000800107c02 */ /* 0x000fe20008000f00 */
[----:B------:R-:W-:Y:S01]  /*4030*/  IMAD.MOV.U32 R17, RZ, RZ, 0x4b800000 ;  /* 0x4b800000ff117424 */ /* 0x000fe200078e00ff */
[----:B------:R-:W-:Y:S02]  /*4040*/  ULOP3.LUT UR6, UR8, 0x80, URZ, 0x3c, !UPT ;  /* 0x0000008008067892 */ /* 0x000fe4000f8e3cff */
[----:B------:R-:W-:Y:S01]  /*4050*/  IABS R19, R16 ;  /* 0x0000001000137213 */ /* 0x000fe20000000000 */
[----:B------:R-:W-:Y:S02]  /*4060*/  UISETP.NE.AND UP0, UPT, UR8, URZ, UPT ;  /* 0x000000ff0800728c */ /* 0x000fe4000bf05270 */
[----:B------:R-:W-:Y:S01]  /*4070*/  USHF.R.U32.HI UR6, URZ, 0x1f, UR6 ;  /* 0x0000001fff067899 */ /* 0x000fe20008011606 */
[----:B------:R-:W0:Y:S03]  /*4080*/  I2F.U16 R16, R19 ;  /* 0x0000001300107306 */ /* 0x000e260000101000 */
[----:B------:R-:W-:Y:S01]  /*4090*/  UIADD3 UR7, UPT, UPT, -UR6, URZ, URZ ;  /* 0x000000ff06077290 */ /* 0x000fe2000fffe1ff */
[----:B0-----:R-:W-:-:S02]  /*40a0*/  FSETP.GEU.AND P1, PT, |R16|, 1.175494350822287508e-38, PT ;  /* 0x008000001000780b */ /* 0x001fc40003f2e200 */
        /* <DEDUP_REMOVED lines=16> */
[----:B------:R-:W-:Y:S05]  /*41b0*/  RET.REL.NODEC R16 `(_Z9cuda_gemmIiLi128ELi4ELi1ELi128ELi128ELi128ELi64ELi0ELi0EEviiiPT_S1_S1_iii) ;  /* 0xffffffbc10907950 */ /* 0x000fea0003c3ffff */
.L_x_7023:
        /* <DEDUP_REMOVED lines=12> */
.L_x_38682:


//--------------------- .text._Z9cuda_gemmIiLi128ELi4ELi1ELi128ELi64ELi64ELi64ELi1ELi1EEviiiPT_S1_S1_iii --------------------------
	.section	.text._Z9cuda_gemmIiLi128ELi4ELi1ELi128ELi64ELi64ELi64ELi1ELi1EEviiiPT_S1_S1_iii,"ax",@progbits
	.align	128
        .global         _Z9cuda_gemmIiLi128ELi4ELi1ELi128ELi64ELi64ELi64ELi1ELi1EEviiiPT_S1_S1_iii
        .type           _Z9cuda_gemmIiLi128ELi4ELi1ELi128ELi64ELi64ELi64ELi1ELi1EEviiiPT_S1_S1_iii,@function
        .size           _Z9cuda_gemmIiLi128ELi4ELi1ELi128ELi64ELi64ELi64ELi1ELi1EEviiiPT_S1_S1_iii,(.L_x_39387 - _Z9cuda_gemmIiLi128ELi4ELi1ELi128ELi64ELi64ELi64ELi1ELi1EEviiiPT_S1_S1_iii)
        .other          _Z9cuda_gemmIiLi128ELi4ELi1ELi128ELi64ELi64ELi64ELi1ELi1EEviiiPT_S1_S1_iii,@"STO_CUDA_ENTRY STV_DEFAULT"
_Z9cuda_gemmIiLi128ELi4ELi1ELi128ELi64ELi64ELi64ELi1ELi1EEviiiPT_S1_S1_iii:
.text._Z9cuda_gemmIiLi128ELi4ELi1ELi128ELi64ELi64ELi64ELi1ELi1EEviiiPT_S1_S1_iii:
        /* <DEDUP_REMOVED lines=11> */
[----:B0-----:R-:W-:Y:S02]  /*00b0*/  USHF.L.U32 UR6, UR7, 0x2, URZ ;  /* 0x0000000207067899 */ /* 0x001fe400080006ff */
[----:B------:R-:W0:Y:S01]  /*00c0*/  I2F.U32.RP R9, UR7 ;  /* 0x0000000700097d06 */ /* 0x000e220008209000 */
[----:B------:R-:W-:-:S03]  /*00d0*/  ISETP.NE.U32.AND P2, PT, RZ, UR7, PT ;  /* 0x00000007ff007c0c */ /* 0x000fc6000bf45070 */
[----:B------:R-:W-:Y:S01]  /*00e0*/  IMAD R15, RZ, RZ, -UR6 ;  /* 0x80000006ff0f7e24 */ /* 0x000fe2000f8e02ff */
[----:B------:R-:W-:-:S03]  /*00f0*/  ISETP.NE.U32.AND P5, PT, RZ, UR6, PT ;  /* 0x00000006ff007c0c */ /* 0x000fc6000bfa5070 */
[----:B------:R-:W4:Y:S01]  /*0100*/  I2F.U32.RP R10, UR6 ;  /* 0x00000006000a7d06 */ /* 0x000f220008209000 */
[C---:B-1----:R-:W-:Y:S01]  /*0110*/  IMAD.SHL.U32 R8, R4.reuse, 0x4, RZ ;  /* 0x0000000404087824 */ /* 0x042fe200078e00ff */
[----:B------:R-:W-:-:S06]  /*0120*/  IADD3 R0, PT, PT, R4, UR7, RZ ;  /* 0x0000000704007c10 */ /* 0x000fcc000fffe0ff */
[----:B0-----:R-:W0:Y:S01]  /*0130*/  MUFU.RCP R9, R9 ;  /* 0x0000000900097308 */ /* 0x001e220000001000 */
[----:B------:R-:W-:Y:S01]  /*0140*/  SHF.R.U32.HI R45, RZ, 0x1, R4 ;  /* 0x00000001ff2d7819 */ /* 0x000fe20000011604 */
[C---:B------:R-:W-:Y:S01]  /*0150*/  VIADD R6, R8.reuse, UR6 ;  /* 0x0000000608067c36 */ /* 0x040fe20008000000 */
[----:B------:R-:W-:Y:S02]  /*0160*/  LOP3.LUT R41, R8, 0x7c, RZ, 0xc0, !PT ;  /* 0x0000007c08297812 */ /* 0x000fe400078ec0ff */
[----:B------:R-:W-:Y:S02]  /*0170*/  LOP3.LUT R45, R45, 0x1, RZ, 0xc0, !PT ;  /* 0x000000012d2d7812 */ /* 0x000fe400078ec0ff */
[----:B------:R-:W-:Y:S01]  /*0180*/  ISETP.GE.U32.AND P0, PT, R6, 0x80, PT ;  /* 0x000000800600780c */ /* 0x000fe20003f06070 */
[----:B----4-:R-:W1:Y:S01]  /*0190*/  MUFU.RCP R10, R10 ;  /* 0x0000000a000a7308 */ /* 0x010e620000001000 */
[----:B------:R-:W-:Y:S02]  /*01a0*/  LOP3.LUT R43, R4, 0xf, RZ, 0xc0, !PT ;  /* 0x0000000f042b7812 */ /* 0x000fe400078ec0ff */
[----:B------:R-:W-:-:S02]  /*01b0*/  SEL R39, RZ, 0x1, P0 ;  /* 0x00000001ff277807 */ /* 0x000fc40000000000 */
[----:B------:R-:W-:Y:S01]  /*01c0*/  ISETP.GE.U32.AND P0, PT, R0, 0x80, PT ;  /* 0x000000800000780c */ /* 0x000fe20003f06070 */
[----:B0-----:R-:W-:Y:S01]  /*01d0*/  VIADD R2, R9, 0xffffffe ;  /* 0x0ffffffe09027836 */ /* 0x001fe20000000000 */
[----:B------:R-:W-:Y:S02]  /*01e0*/  VIMNMX.U32 R9, PT, PT, R6, 0x80, !PT ;  /* 0x0000008006097848 */ /* 0x000fe40007fe0000 */
[----:B------:R-:W-:Y:S01]  /*01f0*/  SEL R40, RZ, 0x1, P0 ;  /* 0x00000001ff287807 */ /* 0x000fe20000000000 */
[----:B------:R0:W4:Y:S01]  /*0200*/  F2I.FTZ.U32.TRUNC.NTZ R3, R2 ;  /* 0x0000000200037305 */ /* 0x000122000021f000 */
[----:B-1----:R-:W-:Y:S02]  /*0210*/  IADD3 R7, PT, PT, R10, 0xffffffe, RZ ;  /* 0x0ffffffe0a077810 */ /* 0x002fe40007ffe0ff */
[----:B------:R-:W-:Y:S01]  /*0220*/  IADD3 R10, PT, PT, R9, -R6, -R39 ;  /* 0x80000006090a7210 */ /* 0x000fe20007ffe827 */
[----:B------:R-:W-:Y:S01]  /*0230*/  HFMA2 R6, -RZ, RZ, 0, 0 ;  /* 0x00000000ff067431 */ /* 0x000fe200000001ff */
[----:B------:R-:W-:Y:S01]  /*0240*/  VIMNMX.U32 R9, PT, PT, R0, 0x80, !PT ;  /* 0x0000008000097848 */ /* 0x000fe20007fe0000 */
[----:B0-----:R-:W-:-:S02]  /*0250*/  IMAD.MOV.U32 R2, RZ, RZ, RZ ;  /* 0x000000ffff027224 */ /* 0x001fc400078e00ff */
[----:B------:R-:W0:Y:S01]  /*0260*/  F2I.FTZ.U32.TRUNC.NTZ R7, R7 ;  /* 0x0000000700077305 */ /* 0x000e22000021f000 */
[----:B------:R-:W-:Y:S01]  /*0270*/  IADD3 R9, PT, PT, R9, -R0, -R40 ;  /* 0x8000000009097210 */ /* 0x000fe20007ffe828 */
[----:B----4-:R-:W-:-:S04]  /*0280*/  IMAD.MOV R13, RZ, RZ, -R3 ;  /* 0x000000ffff0d7224 */ /* 0x010fc800078e0a03 */
[----:B------:R-:W-:-:S04]  /*0290*/  IMAD R13, R13, UR7, RZ ;  /* 0x000000070d0d7c24 */ /* 0x000fc8000f8e02ff */
[----:B------:R-:W-:-:S04]  /*02a0*/  IMAD.HI.U32 R2, R3, R13, R2 ;  /* 0x0000000d03027227 */ /* 0x000fc800078e0002 */
[----:B0-----:R-:W-:-:S04]  /*02b0*/  IMAD R15, R15, R7, RZ ;  /* 0x000000070f0f7224 */ /* 0x001fc800078e02ff */
[----:B------:R-:W-:-:S06]  /*02c0*/  IMAD.HI.U32 R7, R7, R15, R6 ;  /* 0x0000000f07077227 */ /* 0x000fcc00078e0006 */
[----:B------:R-:W-:-:S04]  /*02d0*/  IMAD.HI.U32 R12, R7, R10, RZ ;  /* 0x0000000a070c7227 */ /* 0x000fc800078e00ff */
[----:B------:R-:W-:Y:S01]  /*02e0*/  IMAD.HI.U32 R7, R2, R9, RZ ;  /* 0x0000000902077227 */ /* 0x000fe200078e00ff */
[----:B------:R-:W-:-:S03]  /*02f0*/  MOV R2, 0x400 ;  /* 0x0000040000027802 */ /* 0x000fc60000000f00 */
[----:B------:R-:W-:Y:S01]  /*0300*/  IMAD.MOV R3, RZ, RZ, -R12 ;  /* 0x000000ffff037224 */ /* 0x000fe200078e0a0c */
[----:B------:R-:W-:Y:S02]  /*0310*/  IADD3 R0, PT, PT, -R7, RZ, RZ ;  /* 0x000000ff07007210 */ /* 0x000fe40007ffe1ff */
[----:B---3--:R-:W-:Y:S01]  /*0320*/  LEA R42, R11, R2, 0x18 ;  /* 0x000000020b2a7211 */ /* 0x008fe200078ec0ff */
[----:B------:R-:W-:Y:S02]  /*0330*/  IMAD R10, R3, UR6, R10 ;  /* 0x00000006030a7c24 */ /* 0x000fe4000f8e020a */
[----:B------:R-:W-:Y:S01]  /*0340*/  IMAD R9, R0, UR7, R9 ;  /* 0x0000000700097c24 */ /* 0x000fe2000f8e0209 */
[----:B------:R-:W-:Y:S01]  /*0350*/  SHF.R.U32.HI R0, RZ, 0x2, R4 ;  /* 0x00000002ff007819 */ /* 0x000fe20000011604 */
[----:B------:R-:W0:Y:S01]  /*0360*/  S2R R3, SR_CTAID.Z ;  /* 0x0000000000037919 */ /* 0x000e220000002700 */
[----:B------:R-:W-:Y:S01]  /*0370*/  ISETP.GE.U32.AND P3, PT, R10, UR6, PT ;  /* 0x000000060a007c0c */ /* 0x000fe2000bf66070 */
[----:B------:R-:W-:Y:S01]  /*0380*/  VIADD R2, R2, 0x880 ;  /* 0x0000088002027836 */ /* 0x000fe20000000000 */
[----:B------:R-:W-:Y:S01]  /*0390*/  ISETP.GE.U32.AND P0, PT, R9, UR7, PT ;  /* 0x0000000709007c0c */ /* 0x000fe2000bf06070 */
[----:B------:R-:W-:-:S02]  /*03a0*/  IMAD R0, R0, 0x84, R42 ;  /* 0x0000008400007824 */ /* 0x000fc400078e022a */
[----:B------:R-:W-:Y:S01]  /*03b0*/  IMAD R42, R43, 0x84, R42 ;  /* 0x000000842b2a7824 */ /* 0x000fe200078e022a */
[----:B------:R-:W-:Y:S01]  /*03c0*/  LEA R11, R11, R2, 0x18 ;  /* 0x000000020b0b7211 */ /* 0x000fe200078ec0ff */
[----:B------:R-:W-:Y:S02]  /*03d0*/  IMAD.IADD R41, R0, 0x1, R41 ;  /* 0x0000000100297824 */ /* 0x000fe400078e0229 */
[----:B------:R-:W-:-:S04]  /*03e0*/  IMAD.SHL.U32 R0, R4, 0x10, RZ ;  /* 0x0000001004007824 */ /* 0x000fc800078e00ff */
[----:B------:R-:W-:Y:S01]  /*03f0*/  @P3 IADD3 R10, PT, PT, R10, -UR6, RZ ;  /* 0x800000060a0a3c10 */ /* 0x000fe2000fffe0ff */
[----:B------:R-:W-:Y:S01]  /*0400*/  @P3 VIADD R12, R12, 0x1 ;  /* 0x000000010c0c3836 */ /* 0x000fe20000000000 */
[----:B------:R-:W-:Y:S01]  /*0410*/  LOP3.LUT R8, R0, 0x10, RZ, 0xc0, !PT ;  /* 0x0000001000087812 */ /* 0x000fe200078ec0ff */
[----:B------:R-:W-:Y:S01]  /*0420*/  @P0 VIADD R9, R9, -UR7 ;  /* 0x8000000709090c36 */ /* 0x000fe20008000000 */
[----:B------:R-:W-:Y:S02]  /*0430*/  ISETP.GE.U32.AND P4, PT, R10, UR6, PT ;  /* 0x000000060a007c0c */ /* 0x000fe4000bf86070 */
[C---:B------:R-:W-:Y:S01]  /*0440*/  IADD3 R0, PT, PT, R45.reuse, -0x1, RZ ;  /* 0xffffffff2d007810 */ /* 0x040fe20007ffe0ff */
[----:B------:R-:W-:Y:S01]  /*0450*/  IMAD R6, R45, 0x20, R8 ;  /* 0x000000202d067824 */ /* 0x000fe200078e0208 */
[----:B------:R-:W-:Y:S02]  /*0460*/  ISETP.GE.U32.AND P1, PT, R9, UR7, PT ;  /* 0x0000000709007c0c */ /* 0x000fe4000bf26070 */
[----:B------:R-:W-:-:S02]  /*0470*/  @P0 IADD3 R7, PT, PT, R7, 0x1, RZ ;  /* 0x0000000107070810 */ /* 0x000fc40007ffe0ff */
[----:B------:R-:W-:Y:S02]  /*0480*/  LOP3.LUT R9, R0, 0xf, RZ, 0xc0, !PT ;  /* 0x0000000f00097812 */ /* 0x000fe400078ec0ff */
[C---:B------:R-:W-:Y:S02]  /*0490*/  LOP3.LUT R2, R6.reuse, R45, RZ, 0xfc, !PT ;  /* 0x0000002d06027212 */ /* 0x040fe400078efcff */
[----:B------:R-:W-:Y:S01]  /*04a0*/  LOP3.LUT R0, R6, 0x8, R45, 0xfe, !PT ;  /* 0x0000000806007812 */ /* 0x000fe200078efe2d */
[----:B------:R-:W-:Y:S01]  /*04b0*/  @P4 VIADD R12, R12, 0x1 ;  /* 0x000000010c0c4836 */ /* 0x000fe20000000000 */
[-C--:B------:R-:W-:Y:S01]  /*04c0*/  LOP3.LUT R38, R6, R9.reuse, RZ, 0xfc, !PT ;  /* 0x0000000906267212 */ /* 0x080fe200078efcff */
[----:B------:R-:W-:Y:S01]  /*04d0*/  IMAD R6, R45, -0x1f, R6 ;  /* 0xffffffe12d067824 */ /* 0x000fe200078e0206 */
[----:B------:R-:W-:Y:S01]  /*04e0*/  @!P5 LOP3.LUT R12, RZ, UR6, RZ, 0x33, !PT ;  /* 0x00000006ff0cdc12 */ /* 0x000fe2000f8e33ff */
[--C-:B------:R-:W-:Y:S01]  /*04f0*/  IMAD R2, R2, 0x4, R11.reuse ;  /* 0x0000000402027824 */ /* 0x100fe200078e020b */
[----:B------:R-:W-:Y:S01]  /*0500*/  @P1 IADD3 R7, PT, PT, R7, 0x1, RZ ;  /* 0x0000000107071810 */ /* 0x000fe20007ffe0ff */
[--C-:B------:R-:W-:Y:S01]  /*0510*/  IMAD R0, R0, 0x4, R11.reuse ;  /* 0x0000000400007824 */ /* 0x100fe200078e020b */
[----:B------:R-:W-:Y:S01]  /*0520*/  @!P2 LOP3.LUT R7, RZ, UR7, RZ, 0x33, !PT ;  /* 0x00000007ff07ac12 */ /* 0x000fe2000f8e33ff */
[----:B------:R-:W-:Y:S01]  /*0530*/  IMAD R38, R38, 0x4, R11 ;  /* 0x0000000426267824 */ /* 0x000fe200078e020b */
[----:B------:R-:W-:Y:S01]  /*0540*/  IADD3 R39, PT, PT, R39, R12, RZ ;  /* 0x0000000c27277210 */ /* 0x000fe20007ffe0ff */
[C---:B------:R-:W-:Y:S01]  /*0550*/  VIADD R10, R6.reuse, 0x2 ;  /* 0x00000002060a7836 */ /* 0x040fe20000000000 */
[----:B------:R-:W-:Y:S01]  /*0560*/  IADD3 R28, PT, PT, R6, 0x4, RZ ;  /* 0x00000004061c7810 */ /* 0x000fe20007ffe0ff */
[----:B------:R-:W-:Y:S01]  /*0570*/  IMAD.IADD R40, R40, 0x1, R7 ;  /* 0x0000000128287824 */ /* 0x000fe200078e0207 */
[----:B------:R-:W-:Y:S01]  /*0580*/  LOP3.LUT R7, R8, R9, RZ, 0xfc, !PT ;  /* 0x0000000908077212 */ /* 0x000fe200078efcff */
[----:B------:R-:W-:Y:S01]  /*0590*/  VIADD R11, R6, 0x3 ;  /* 0x00000003060b7836 */ /* 0x000fe20000000000 */
[----:B------:R-:W-:Y:S01]  /*05a0*/  LOP3.LUT R8, R8, 0x8, R45, 0xfe, !PT ;  /* 0x0000000808087812 */ /* 0x000fe200078efe2d */
        /* <DEDUP_REMOVED lines=9> */
[----:B0-2---:R-:W-:-:S07]  /*0640*/  IADD3 R37, PT, PT, R6, 0xe, RZ ;  /* 0x0000000e06257810 */ /* 0x005fce0007ffe0ff */
.L_x_7042:
[C---:B------:R-:W-:Y:S01]  /*0650*/  LOP3.LUT R15, R40.reuse, 0x3, RZ, 0xc0, !PT ;  /* 0x00000003280f7812 */ /* 0x040fe200078ec0ff */
[----:B------:R-:W-:Y:S01]  /*0660*/  BSSY.RECONVERGENT B0, `(.L_x_7024) ;  /* 0x0000017000007945 */ /* 0x000fe20003800200 */
[----:B------:R-:W-:Y:S01]  /*0670*/  ISETP.GE.U32.AND P2, PT, R40, 0x3, PT ;  /* 0x000000032800780c */ /* 0x000fe20003f46070 */
[----:B-1----:R-:W-:Y:S01]  /*0680*/  IMAD.MOV.U32 R12, RZ, RZ, R4 ;  /* 0x000000ffff0c7224 */ /* 0x002fe200078e0004 */
[----:B------:R-:W-:Y:S02]  /*0690*/  ISETP.NE.AND P1, PT, R15, 0x3, PT ;  /* 0x000000030f00780c */ /* 0x000fe40003f25270 */
[----:B------:R-:W-:-:S11]  /*06a0*/  PLOP3.LUT P0, PT, PT, PT, PT, 0x80, 0x8 ;  /* 0x000000000008781c */ /* 0x000fd60003f0f070 */
[----:B0---4-:R-:W-:Y:S05]  /*06b0*/  @!P1 BRA `(.L_x_7025) ;  /* 0x0000000000449947 */ /* 0x011fea0003800000 */
[----:B------:R-:W0:Y:S01]  /*06c0*/  S2UR UR5, SR_CgaCtaId ;  /* 0x00000000000579c3 */ /* 0x000e220000008800 */
[----:B------:R-:W-:Y:S01]  /*06d0*/  UMOV UR4, 0x400 ;  /* 0x0000040000047882 */ /* 0x000fe20000000000 */
[----:B------:R-:W-:Y:S01]  /*06e0*/  ISETP.NE.AND P1, PT, R15, RZ, PT ;  /* 0x000000ff0f00720c */ /* 0x000fe20003f25270 */
[----:B------:R-:W-:Y:S01]  /*06f0*/  UIADD3 UR4, UPT, UPT, UR4, 0x980, URZ ;  /* 0x0000098004047890 */ /* 0x000fe2000fffe0ff */
[C---:B------:R-:W-:Y:S01]  /*0700*/  SHF.L.U32 R13, R4.reuse, 0x2, RZ ;  /* 0x00000002040d7819 */ /* 0x040fe200000006ff */
[----:B------:R-:W-:Y:S02]  /*0710*/  VIADD R12, R4, UR7 ;  /* 0x00000007040c7c36 */ /* 0x000fe40008000000 */
[----:B0-----:R-:W-:-:S06]  /*0720*/  ULEA UR4, UR5, UR4, 0x18 ;  /* 0x0000000405047291 */ /* 0x001fcc000f8ec0ff */
[----:B------:R-:W-:-:S03]  /*0730*/  IADD3 R14, PT, PT, R13, UR4, RZ ;  /* 0x000000040d0e7c10 */ /* 0x000fc6000fffe0ff */
[----:B------:R0:W-:Y:S01]  /*0740*/  STS [R13+UR4], RZ ;  /* 0x000000ff0d007988 */ /* 0x0001e20008000804 */
[----:B------:R-:W-:Y:S05]  /*0750*/  @!P1 BRA `(.L_x_7025) ;  /* 0x00000000001c9947 */ /* 0x000fea0003800000 */
[----:B------:R-:W-:Y:S01]  /*0760*/  ISETP.NE.AND P1, PT, R15, 0x1, PT ;  /* 0x000000010f00780c */ /* 0x000fe20003f25270 */
[----:B0-----:R-:W-:Y:S01]  /*0770*/  VIADD R13, R14, UR6 ;  /* 0x000000060e0d7c36 */ /* 0x001fe20008000000 */
[----:B------:R1:W-:Y:S01]  /*0780*/  STS [R14+UR6], RZ ;  /* 0x000000ff0e007988 */ /* 0x0003e20008000806 */
[----:B------:R-:W-:-:S05]  /*0790*/  IADD3 R12, PT, PT, R12, UR7, RZ ;  /* 0x000000070c0c7c10 */ /* 0x000fca000fffe0ff */
[----:B------:R-:W-:-:S05]  /*07a0*/  VIADD R15, R12, UR7 ;  /* 0x000000070c0f7c36 */ /* 0x000fca0008000000 */
[----:B------:R1:W-:Y:S01]  /*07b0*/  @P1 STS [R13+UR6], RZ ;  /* 0x000000ff0d001988 */ /* 0x0003e20008000806 */
[----:B------:R-:W-:-:S07]  /*07c0*/  @P1 MOV R12, R15 ;  /* 0x0000000f000c1202 */ /* 0x000fce0000000f00 */
.L_x_7025:
[----:B------:R-:W-:Y:S05]  /*07d0*/  BSYNC.RECONVERGENT B0 ;  /* 0x0000000000007941 */ /* 0x000fea0003800200 */
.L_x_7024:
[----:B------:R-:W-:Y:S04]  /*07e0*/  BSSY.RECONVERGENT B0, `(.L_x_7026) ;  /* 0x0000012000007945 */ /* 0x000fe80003800200 */
[----:B------:R-:W-:Y:S05]  /*07f0*/  @!P2 BRA `(.L_x_7027) ;  /* 0x000000000040a947 */ /* 0x000fea0003800000 */
[----:B------:R-:W2:Y:S01]  /*0800*/  S2UR UR5, SR_CgaCtaId ;  /* 0x00000000000579c3 */ /* 0x000ea20000008800 */
[----:B------:R-:W-:Y:S02]  /*0810*/  UMOV UR4, 0x400 ;  /* 0x0000040000047882 */ /* 0x000fe40000000000 */
[----:B------:R-:W-:-:S04]  /*0820*/  UIADD3 UR4, UPT, UPT, UR4, 0x980, URZ ;  /* 0x0000098004047890 */ /* 0x000fc8000fffe0ff */
[----:B--2---:R-:W-:-:S06]  /*0830*/  ULEA UR4, UR5, UR4, 0x18 ;  /* 0x0000000405047291 */ /* 0x004fcc000f8ec0ff */
[----:B01----:R-:W-:-:S07]  /*0840*/  LEA R13, R12, UR4, 0x2 ;  /* 0x000000040c0d7c11 */ /* 0x003fce000f8e10ff */
.L_x_7028:
        /* <DEDUP_REMOVED lines=11> */
.L_x_7027:
[----:B------:R-:W-:Y:S05]  /*0900*/  BSYNC.RECONVERGENT B0 ;  /* 0x0000000000007941 */ /* 0x000fea0003800200 */
.L_x_7026:
[----:B------:R-:W-:-:S07]  /*0910*/  HFMA2 R16, -RZ, RZ, 0, 0 ;  /* 0x00000000ff107431 */ /* 0x000fce00000001ff */
.L_x_7036:
[----:B------:R-:W-:Y:S01]  /*0920*/  ISETP.GT.U32.AND P2, PT, R4, 0xf, PT ;  /* 0x0000000f0400780c */ /* 0x000fe20003f44070 */
[----:B------:R-:W-:Y:S01]  /*0930*/  BSSY.RECONVERGENT B0, `(.L_x_7029) ;  /* 0x0000015000007945 */ /* 0x000fe20003800200 */
[----:B------:R-:W-:-:S11]  /*0940*/  PLOP3.LUT P1, PT, P0, PT, PT, 0x80, 0x8 ;  /* 0x000000000008781c */ /* 0x000fd6000072f070 */
[----:B01----:R-:W-:Y:S05]  /*0950*/  @P2 BRA `(.L_x_7030) ;  /* 0x0000000000482947 */ /* 0x003fea0003800000 */
[----:B01----:R-:W0:Y:S01]  /*0960*/  S2R R13, SR_CgaCtaId ;  /* 0x00000000000d7919 */ /* 0x003e220000008800 */
[----:B------:R-:W-:Y:S01]  /*0970*/  MOV R12, 0x400 ;  /* 0x00000400000c7802 */ /* 0x000fe20000000f00 */
[----:B------:R-:W-:Y:S01]  /*0980*/  IMAD R20, R44, 0x80, R16 ;  /* 0x000000802c147824 */ /* 0x000fe200078e0210 */
[----:B------:R-:W-:-:S03]  /*0990*/  SHF.L.U32 R18, R4, 0x2, RZ ;  /* 0x0000000204127819 */ /* 0x000fc600000006ff */
[----:B------:R-:W-:-:S05]  /*09a0*/  VIADD R12, R12, 0x880 ;  /* 0x000008800c0c7836 */ /* 0x000fca0000000000 */
[----:B0-----:R-:W-:-:S07]  /*09b0*/  LEA R19, R13, R12, 0x18 ;  /* 0x0000000c0d137211 */ /* 0x001fce00078ec0ff */
.L_x_7031:
[----:B---3--:R-:W0:Y:S01]  /*09c0*/  LDC.64 R12, c[0x0][0x390] ;  /* 0x0000e400ff0c7b82 */ /* 0x008e220000000a00 */
[C---:B--2---:R-:W-:Y:S02]  /*09d0*/  LOP3.LUT R15, R18.reuse, 0x1c, RZ, 0xc0, !PT ;  /* 0x0000001c120f7812 */ /* 0x044fe400078ec0ff */
[----:B------:R-:W-:Y:S02]  /*09e0*/  LEA.HI R14, R18, R3, RZ, 0x1b ;  /* 0x00000003120e7211 */ /* 0x000fe400078fd8ff */
[----:B------:R-:W-:-:S05]  /*09f0*/  IADD3 R15, PT, PT, R20, R15, RZ ;  /* 0x0000000f140f7210 */ /* 0x000fca0007ffe0ff */
        /* <DEDUP_REMOVED lines=8> */
.L_x_7030:
[----:B------:R-:W-:Y:S05]  /*0a80*/  BSYNC.RECONVERGENT B0 ;  /* 0x0000000000007941 */ /* 0x000fea0003800200 */
.L_x_7029:
[----:B--23--:R-:W-:Y:S01]  /*0a90*/  LEA R15, R3, R16, 0x6 ;  /* 0x00000010030f7211 */ /* 0x00cfe200078e30ff */
[----:B-1----:R-:W-:-:S07]  /*0aa0*/  IMAD.MOV.U32 R14, RZ, RZ, RZ ;  /* 0x000000ffff0e7224 */ /* 0x002fce00078e00ff */
.L_x_7035:
[----:B------:R-:W-:Y:S02]  /*0ab0*/  SHF.R.U32.HI R16, RZ, 0x4, R4 ;  /* 0x00000004ff107819 */ /* 0x000fe40000011604 */
[----:B01----:R-:W-:-:S07]  /*0ac0*/  IADD3 R18, PT, PT, R43, R14, RZ ;  /* 0x0000000e2b127210 */ /* 0x003fce0007ffe0ff */
.L_x_7032:
[----:B01----:R-:W0:Y:S01]  /*0ad0*/  LDC.64 R12, c[0x0][0x398] ;  /* 0x0000e600ff0c7b82 */ /* 0x003e220000000a00 */
        /* <DEDUP_REMOVED lines=14> */
[----:B------:R0:W2:Y:S01]  /*0bc0*/  LDS R47, [R38] ;  /* 0x00000000262f7984 */ /* 0x0000a20000000800 */
[----:B------:R-:W-:Y:S01]  /*0bd0*/  UMOV UR4, 0xffffffff ;  /* 0xffffffff00047882 */ /* 0x000fe20000000000 */
[----:B------:R-:W-:Y:S02]  /*0be0*/  LOP3.LUT P0, RZ, R4, 0x1, RZ, 0xc0, !PT ;  /* 0x0000000104ff7812 */ /* 0x000fe4000780c0ff */
[----:B------:R0:W3:Y:S01]  /*0bf0*/  LDS R46, [R2+0x38] ;  /* 0x00003800022e7984 */ /* 0x0000e20000000800 */
[----:B------:R-:W-:-:S03]  /*0c00*/  SHF.R.U32.HI R13, RZ, 0x2, R4 ;  /* 0x00000002ff0d7819 */ /* 0x000fc60000011604 */
[----:B------:R0:W4:Y:S04]  /*0c10*/  LDS R27, [R2+0x34] ;  /* 0x00003400021b7984 */ /* 0x0001280000000800 */
[----:B------:R0:W0:Y:S04]  /*0c20*/  LDS R26, [R2+0x30] ;  /* 0x00003000021a7984 */ /* 0x0000280000000800 */
[----:B------:R0:W0:Y:S04]  /*0c30*/  LDS R25, [R2+0x2c] ;  /* 0x00002c0002197984 */ /* 0x0000280000000800 */
[----:B------:R0:W0:Y:S04]  /*0c40*/  LDS R24, [R2+0x28] ;  /* 0x0000280002187984 */ /* 0x0000280000000800 */
[----:B------:R0:W0:Y:S04]  /*0c50*/  LDS R23, [R2+0x24] ;  /* 0x0000240002177984 */ /* 0x0000280000000800 */
[----:B------:R0:W0:Y:S04]  /*0c60*/  LDS R22, [R0] ;  /* 0x0000000000167984 */ /* 0x0000280000000800 */
[----:B------:R0:W0:Y:S04]  /*0c70*/  LDS R21, [R2+0x1c] ;  /* 0x00001c0002157984 */ /* 0x0000280000000800 */
[----:B------:R0:W0:Y:S04]  /*0c80*/  LDS R20, [R2+0x18] ;  /* 0x0000180002147984 */ /* 0x0000280000000800 */
[----:B------:R0:W0:Y:S04]  /*0c90*/  LDS R19, [R2+0x14] ;  /* 0x0000140002137984 */ /* 0x0000280000000800 */
[----:B------:R0:W0:Y:S04]  /*0ca0*/  LDS R18, [R2+0x10] ;  /* 0x0000100002127984 */ /* 0x0000280000000800 */
[----:B-1----:R1:W0:Y:S04]  /*0cb0*/  LDS R17, [R2+0xc] ;  /* 0x00000c0002117984 */ /* 0x0022280000000800 */
[----:B------:R1:W0:Y:S04]  /*0cc0*/  LDS R16, [R2+0x8] ;  /* 0x0000080002107984 */ /* 0x0002280000000800 */
[----:B------:R1:W0:Y:S04]  /*0cd0*/  LDS R12, [R2+0x4] ;  /* 0x00000400020c7984 */ /* 0x0002280000000800 */
[----:B------:R1:W0:Y:S04]  /*0ce0*/  LDS R52, [R2] ;  /* 0x0000000002347984 */ /* 0x0002280000000800 */
[----:B------:R1:W0:Y:S01]  /*0cf0*/  LDS R51, [R41] ;  /* 0x0000000029337984 */ /* 0x0002220000000800 */
[----:B--234-:R-:W-:Y:S05]  /*0d00*/  BRA.DIV UR4, `(.L_x_7034) ;  /* 0x0000000a04087947 */ /* 0x01cfea000b800000 */
[----:B0-----:R-:W0:Y:S02]  /*0d10*/  SHFL.IDX PT, R53, R51, R6, 0x1f ;  /* 0x00001f0633357589 */ /* 0x001e2400000e0000 */
[----:B0-----:R-:W-:Y:S02]  /*0d20*/  IMAD R53, R52, R53, RZ ;  /* 0x0000003534357224 */ /* 0x001fe400078e02ff */
[----:B------:R-:W0:Y:S02]  /*0d30*/  SHFL.IDX PT, R52, R51, R9, 0x1f ;  /* 0x00001f0933347589 */ /* 0x000e2400000e0000 */
[----:B0-----:R-:W-:Y:S02]  /*0d40*/  IMAD R53, R12, R52, R53 ;  /* 0x000000340c357224 */ /* 0x001fe400078e0235 */
[----:B------:R-:W0:Y:S04]  /*0d50*/  SHFL.IDX PT, R12, R51, R10, 0x1f ;  /* 0x00001f0a330c7589 */ /* 0x000e2800000e0000 */
[----:B------:R-:W2:Y:S01]  /*0d60*/  SHFL.IDX PT, R52, R51, R11, 0x1f ;  /* 0x00001f0b33347589 */ /* 0x000ea200000e0000 */
[----:B0-----:R-:W-:-:S03]  /*0d70*/  IMAD R16, R16, R12, R53 ;  /* 0x0000000c10107224 */ /* 0x001fc600078e0235 */
[----:B------:R-:W0:Y:S01]  /*0d80*/  SHFL.IDX PT, R53, R51, R28, 0x1f ;  /* 0x00001f1c33357589 */ /* 0x000e2200000e0000 */
[----:B--2---:R-:W-:-:S03]  /*0d90*/  IMAD R17, R17, R52, R16 ;  /* 0x0000003411117224 */ /* 0x004fc600078e0210 */
[----:B------:R-:W2:Y:S04]  /*0da0*/  SHFL.IDX PT, R12, R51, R29, 0x1f ;  /* 0x00001f1d330c7589 */ /* 0x000ea800000e0000 */
[----:B------:R-:W3:Y:S01]  /*0db0*/  SHFL.IDX PT, R16, R51, R30, 0x1f ;  /* 0x00001f1e33107589 */ /* 0x000ee200000e0000 */
[----:B0-----:R-:W-:-:S03]  /*0dc0*/  IMAD R17, R18, R53, R17 ;  /* 0x0000003512117224 */ /* 0x001fc600078e0211 */
[----:B------:R-:W0:Y:S01]  /*0dd0*/  SHFL.IDX PT, R18, R51, R31, 0x1f ;  /* 0x00001f1f33127589 */ /* 0x000e2200000e0000 */
[----:B--2---:R-:W-:-:S03]  /*0de0*/  IMAD R17, R19, R12, R17 ;  /* 0x0000000c13117224 */ /* 0x004fc600078e0211 */
[----:B------:R-:W2:Y:S01]  /*0df0*/  SHFL.IDX PT, R12, R51, R8, 0x1f ;  /* 0x00001f08330c7589 */ /* 0x000ea200000e0000 */
[----:B---3--:R-:W-:-:S03]  /*0e00*/  IMAD R16, R20, R16, R17 ;  /* 0x0000001014107224 */ /* 0x008fc600078e0211 */
[----:B------:R-:W3:Y:S04]  /*0e10*/  SHFL.IDX PT, R20, R51, R32, 0x1f ;  /* 0x00001f2033147589 */ /* 0x000ee800000e0000 */
[----:B------:R-:W4:Y:S01]  /*0e20*/  SHFL.IDX PT, R17, R51, R33, 0x1f ;  /* 0x00001f2133117589 */ /* 0x000f2200000e0000 */
[----:B0-----:R-:W-:-:S03]  /*0e30*/  IMAD R19, R21, R18, R16 ;  /* 0x0000001215137224 */ /* 0x001fc600078e0210 */
[----:B------:R-:W0:Y:S01]  /*0e40*/  SHFL.IDX PT, R18, R51, R34, 0x1f ;  /* 0x00001f2233127589 */ /* 0x000e2200000e0000 */
[----:B--2---:R-:W-:-:S03]  /*0e50*/  IMAD R22, R22, R12, R19 ;  /* 0x0000000c16167224 */ /* 0x004fc600078e0213 */
[----:B------:R-:W2:Y:S01]  /*0e60*/  SHFL.IDX PT, R21, R51, R35, 0x1f ;  /* 0x00001f2333157589 */ /* 0x000ea200000e0000 */
[----:B---3--:R-:W-:-:S03]  /*0e70*/  IMAD R20, R23, R20, R22 ;  /* 0x0000001417147224 */ /* 0x008fc600078e0216 */
[----:B------:R-:W3:Y:S01]  /*0e80*/  SHFL.IDX PT, R12, R51, R36, 0x1f ;  /* 0x00001f24330c7589 */ /* 0x000ee200000e0000 */
[----:B----4-:R-:W-:-:S03]  /*0e90*/  IMAD R20, R24, R17, R20 ;  /* 0x0000001118147224 */ /* 0x010fc600078e0214 */
[----:B------:R-:W4:Y:S04]  /*0ea0*/  SHFL.IDX PT, R19, R51, R37, 0x1f ;  /* 0x00001f2533137589 */ /* 0x000f2800000e0000 */
[----:B------:R1:W1:Y:S01]  /*0eb0*/  SHFL.IDX PT, R16, R51, R7, 0x1f ;  /* 0x00001f0733107589 */ /* 0x00026200000e0000 */
[----:B0-----:R-:W-:-:S04]  /*0ec0*/  IMAD R18, R25, R18, R20 ;  /* 0x0000001219127224 */ /* 0x001fc800078e0214 */
[----:B--2---:R-:W-:-:S04]  /*0ed0*/  IMAD R18, R26, R21, R18 ;  /* 0x000000151a127224 */ /* 0x004fc800078e0212 */
[----:B---3--:R-:W-:-:S04]  /*0ee0*/  IMAD R12, R27, R12, R18 ;  /* 0x0000000c1b0c7224 */ /* 0x008fc800078e0212 */
[----:B----4-:R-:W-:-:S07]  /*0ef0*/  IMAD R12, R46, R19, R12 ;  /* 0x000000132e0c7224 */ /* 0x010fce00078e020c */
.L_x_7059:
[----:B------:R-:W0:Y:S01]  /*0f00*/  @!P0 S2R R20, SR_CgaCtaId ;  /* 0x0000000000148919 */ /* 0x000e220000008800 */
[----:B------:R-:W-:Y:S01]  /*0f10*/  @!P0 MOV R17, 0x400 ;  /* 0x0000040000118802 */ /* 0x000fe20000000f00 */
[----:B-1----:R-:W-:Y:S01]  /*0f20*/  IMAD R12, R47, R16, R12 ;  /* 0x000000102f0c7224 */ /* 0x002fe200078e020c */
[----:B------:R-:W-:Y:S01]  /*0f30*/  IADD3 R18, PT, PT, R13, R14, RZ ;  /* 0x0000000e0d127210 */ /* 0x000fe20007ffe0ff */
[----:B------:R-:W-:Y:S05]  /*0f40*/  WARPSYNC.ALL ;  /* 0x0000000000007948 */ /* 0x000fea0003800000 */
[----:B------:R-:W-:Y:S01]  /*0f50*/  @!P0 VIADD R13, R17, 0x980 ;  /* 0x00000980110d8836 */ /* 0x000fe20000000000 */
[----:B------:R-:W-:-:S04]  /*0f60*/  LEA R17, R18, R45, 0x1 ;  /* 0x0000002d12117211 */ /* 0x000fc800078e08ff */
[----:B0-----:R-:W-:Y:S02]  /*0f70*/  @!P0 LEA R20, R20, R13, 0x18 ;  /* 0x0000000d14148211 */ /* 0x001fe400078ec0ff */
[----:B------:R-:W-:Y:S03]  /*0f80*/  SHFL.DOWN PT, R13, R12, 0x1, 0x1e1f ;  /* 0x083e1f000c0d7f89 */ /* 0x000fe600000e0000 */
[----:B------:R-:W-:-:S05]  /*0f90*/  @!P0 IMAD R17, R17, 0x4, R20 ;  /* 0x0000000411118824 */ /* 0x000fca00078e0214 */
[----:B------:R-:W0:Y:S02]  /*0fa0*/  @!P0 LDS R18, [R17] ;  /* 0x0000000011128984 */ /* 0x000e240000000800 */
[----:B0-----:R-:W-:-:S05]  /*0fb0*/  @!P0 IADD3 R18, PT, PT, R18, R13, R12 ;  /* 0x0000000d12128210 */ /* 0x001fca0007ffe00c */
[----:B------:R0:W-:Y:S02]  /*0fc0*/  @!P0 STS [R17], R18 ;  /* 0x0000001211008388 */ /* 0x0001e40000000800 */
.L_x_7033:
[----:B------:R-:W-:-:S04]  /*0fd0*/  IADD3 R14, PT, PT, R14, 0x10, RZ ;  /* 0x000000100e0e7810 */ /* 0x000fc80007ffe0ff */
[----:B------:R-:W-:-:S13]  /*0fe0*/  ISETP.GE.U32.AND P0, PT, R14, 0x40, PT ;  /* 0x000000400e00780c */ /* 0x000fda0003f06070 */
[----:B------:R-:W-:Y:S05]  /*0ff0*/  @!P0 BRA `(.L_x_7035) ;  /* 0xfffffff800ac8947 */ /* 0x000fea000383ffff */
        /* <DEDUP_REMOVED lines=8> */
[C---:B------:R-:W-:Y:S01]  /*1080*/  LOP3.LUT R19, R39.reuse, 0x3, RZ, 0xc0, !PT ;  /* 0x0000000327137812 */ /* 0x040fe200078ec0ff */
[----:B------:R-:W-:Y:S01]  /*1090*/  BSSY.RECONVERGENT B1, `(.L_x_7039) ;  /* 0x0000022000017945 */ /* 0x000fe20003800200 */
[----:B------:R-:W-:Y:S02]  /*10a0*/  ISETP.GE.U32.AND P1, PT, R39, 0x3, PT ;  /* 0x000000032700780c */ /* 0x000fe40003f26070 */
[----:B------:R-:W-:Y:S02]  /*10b0*/  ISETP.NE.AND P0, PT, R19, 0x3, PT ;  /* 0x000000031300780c */ /* 0x000fe40003f05270 */
[----:B------:R-:W-:-:S11]  /*10c0*/  SHF.L.U32 R51, R4, 0x2, RZ ;  /* 0x0000000204337819 */ /* 0x000fd600000006ff */
[----:B------:R-:W-:Y:S05]  /*10d0*/  @!P0 BRA `(.L_x_7040) ;  /* 0x0000000000748947 */ /* 0x000fea0003800000 */
[----:B------:R-:W2:Y:S01]  /*10e0*/  S2UR UR5, SR_CgaCtaId ;  /* 0x00000000000579c3 */ /* 0x000ea20000008800 */
[----:B------:R-:W-:Y:S01]  /*10f0*/  UMOV UR4, 0x400 ;  /* 0x0000040000047882 */ /* 0x000fe20000000000 */
[----:B01----:R-:W-:Y:S01]  /*1100*/  LEA R17, R44, R51, 0x7 ;  /* 0x000000332c117211 */ /* 0x003fe200078e38ff */
[----:B------:R-:W-:Y:S01]  /*1110*/  UIADD3 UR4, UPT, UPT, UR4, 0x980, URZ ;  /* 0x0000098004047890 */ /* 0x000fe2000fffe0ff */
[----:B------:R-:W-:-:S04]  /*1120*/  ISETP.NE.AND P0, PT, R19, RZ, PT ;  /* 0x000000ff1300720c */ /* 0x000fc80003f05270 */
[----:B------:R-:W0:Y:S01]  /*1130*/  LDC.64 R20, c[0x0][0x3a0] ;  /* 0x0000e800ff147b82 */ /* 0x000e220000000a00 */
[----:B--2---:R-:W-:-:S06]  /*1140*/  ULEA UR4, UR5, UR4, 0x18 ;  /* 0x0000000405047291 */ /* 0x004fcc000f8ec0ff */
[----:B------:R-:W-:Y:S02]  /*1150*/  VIADD R13, R51, UR4 ;  /* 0x00000004330d7c36 */ /* 0x000fe40008000000 */
[----:B0-----:R-:W-:-:S04]  /*1160*/  IMAD.WIDE R16, R17, 0x4, R20 ;  /* 0x0000000411107825 */ /* 0x001fc800078e0214 */
[----:B------:R-:W-:Y:S02]  /*1170*/  IMAD R18, R4, 0xc, R13 ;  /* 0x0000000c04127824 */ /* 0x000fe400078e020d */
[----:B------:R-:W-:-:S03]  /*1180*/  VIADD R51, R51, UR6 ;  /* 0x0000000633337c36 */ /* 0x000fc60008000000 */
[----:B------:R-:W0:Y:S04]  /*1190*/  LDS.128 R12, [R18] ;  /* 0x00000000120c7984 */ /* 0x000e280000000c00 */
[----:B0-----:R2:W-:Y:S01]  /*11a0*/  STG.E.128 desc[UR8][R16.64], R12 ;  /* 0x0000000c10007986 */ /* 0x0015e2000c101d08 */
[----:B------:R-:W-:Y:S05]  /*11b0*/  @!P0 BRA `(.L_x_7040) ;  /* 0x00000000003c8947 */ /* 0x000fea0003800000 */
[----:B--2---:R-:W0:Y:S01]  /*11c0*/  LDC R13, c[0x0][0x360] ;  /* 0x0000d800ff0d7b82 */ /* 0x004e220000000800 */
        /* <DEDUP_REMOVED lines=9> */
[----:B------:R-:W-:Y:S02]  /*1260*/  IMAD R16, R13, 0x10, R12 ;  /* 0x000000100d107824 */ /* 0x000fe400078e020c */
[----:B------:R-:W0:Y:S04]  /*1270*/  LDS.128 R12, [R12] ;  /* 0x000000000c0c7984 */ /* 0x000e280000000c00 */
[----:B------:R-:W1:Y:S04]  /*1280*/  @P0 LDS.128 R16, [R16] ;  /* 0x0000000010100984 */ /* 0x000e680000000c00 */
[----:B0-----:R3:W-:Y:S04]  /*1290*/  STG.E.128 desc[UR8][R22.64], R12 ;  /* 0x0000000c16007986 */ /* 0x0017e8000c101d08 */
[----:B-1----:R3:W-:Y:S02]  /*12a0*/  @P0 STG.E.128 desc[UR8][R20.64], R16 ;  /* 0x0000001014000986 */ /* 0x0027e4000c101d08 */
.L_x_7040:
[----:B------:R-:W-:Y:S05]  /*12b0*/  BSYNC.RECONVERGENT B1 ;  /* 0x0000000000017941 */ /* 0x000fea0003800200 */
.L_x_7039:
[----:B------:R-:W-:Y:S05]  /*12c0*/  @!P1 BRA `(.L_x_7038) ;  /* 0x0000000000809947 */ /* 0x000fea0003800000 */
[----:B--23--:R-:W2:Y:S01]  /*12d0*/  S2R R13, SR_CgaCtaId ;  /* 0x00000000000d7919 */ /* 0x00cea20000008800 */
[----:B-1----:R-:W-:-:S05]  /*12e0*/  MOV R12, 0x400 ;  /* 0x00000400000c7802 */ /* 0x002fca0000000f00 */
[----:B------:R-:W-:-:S05]  /*12f0*/  VIADD R12, R12, 0x980 ;  /* 0x000009800c0c7836 */ /* 0x000fca0000000000 */
[----:B--2---:R-:W-:-:S07]  /*1300*/  LEA R50, R13, R12, 0x18 ;  /* 0x0000000c0d327211 */ /* 0x004fce00078ec0ff */
.L_x_7041:
[----:B----4-:R-:W1:Y:S01]  /*1310*/  LDC R19, c[0x0][0x360] ;  /* 0x0000d800ff137b82 */ /* 0x010e620000000800 */
[C---:B------:R-:W-:Y:S02]  /*1320*/  LEA R48, R51.reuse, R50, 0x2 ;  /* 0x0000003233307211 */ /* 0x040fe400078e10ff */
[C---:B------:R-:W-:Y:S01]  /*1330*/  LEA R53, R44.reuse, R51, 0x7 ;  /* 0x000000332c357211 */ /* 0x040fe200078e38ff */
[----:B------:R-:W-:Y:S02]  /*1340*/  VIADD R51, R51, UR6 ;  /* 0x0000000633337c36 */ /* 0x000fe40008000000 */
[----:B------:R2:W3:Y:S02]  /*1350*/  LDS.128 R24, [R48] ;  /* 0x0000000030187984 */ /* 0x0004e40000000c00 */
[----:B------:R-:W4:Y:S01]  /*1360*/  LDC.64 R46, c[0x0][0x3a0] ;  /* 0x0000e800ff2e7b82 */ /* 0x000f220000000a00 */
[----:B------:R-:W-:Y:S01]  /*1370*/  LEA R49, R44, R51, 0x7 ;  /* 0x000000332c317211 */ /* 0x000fe200078e38ff */
[----:B------:R-:W-:-:S02]  /*1380*/  VIADD R51, R51, UR6 ;  /* 0x0000000633337c36 */ /* 0x000fc40008000000 */
[----:B-1----:R-:W-:-:S04]  /*1390*/  IMAD R16, R19, 0x10, R48 ;  /* 0x0000001013107824 */ /* 0x002fc800078e0230 */
[----:B0-----:R-:W-:Y:S01]  /*13a0*/  IMAD R17, R19, 0x10, R16 ;  /* 0x0000001013117824 */ /* 0x001fe200078e0210 */
[----:B------:R-:W0:Y:S01]  /*13b0*/  LDS.128 R12, [R16] ;  /* 0x00000000100c7984 */ /* 0x000e220000000c00 */
[----:B----4-:R-:W-:-:S03]  /*13c0*/  IMAD.WIDE R52, R53, 0x4, R46 ;  /* 0x0000000435347825 */ /* 0x010fc600078e022e */
[----:B------:R-:W-:Y:S02]  /*13d0*/  LEA R20, R19, R17, 0x4 ;  /* 0x0000001113147211 */ /* 0x000fe400078e20ff */
[----:B------:R-:W1:Y:S01]  /*13e0*/  LDS.128 R16, [R17] ;  /* 0x0000000011107984 */ /* 0x000e620000000c00 */
[----:B--2---:R-:W-:-:S03]  /*13f0*/  IMAD.WIDE R48, R49, 0x4, R46 ;  /* 0x0000000431307825 */ /* 0x004fc600078e022e */
[----:B------:R-:W2:Y:S04]  /*1400*/  LDS.128 R20, [R20] ;  /* 0x0000000014147984 */ /* 0x000ea80000000c00 */
[----:B---3--:R-:W-:Y:S04]  /*1410*/  STG.E.128 desc[UR8][R52.64], R24 ;  /* 0x0000001834007986 */ /* 0x008fe8000c101d08 */
[----:B0-----:R0:W-:Y:S02]  /*1420*/  STG.E.128 desc[UR8][R48.64], R12 ;  /* 0x0000000c30007986 */ /* 0x0011e4000c101d08 */
[----:B0-----:R-:W-:Y:S01]  /*1430*/  IADD3 R13, PT, PT, R51, UR6, RZ ;  /* 0x00000006330d7c10 */ /* 0x001fe2000fffe0ff */
[----:B------:R-:W-:-:S03]  /*1440*/  IMAD R51, R44, 0x80, R51 ;  /* 0x000000802c337824 */ /* 0x000fc600078e0233 */
[----:B------:R-:W-:Y:S01]  /*1450*/  LEA R15, R44, R13, 0x7 ;  /* 0x0000000d2c0f7211 */ /* 0x000fe200078e38ff */
[----:B------:R-:W-:-:S04]  /*1460*/  IMAD.WIDE R24, R51, 0x4, R46 ;  /* 0x0000000433187825 */ /* 0x000fc800078e022e */
[----:B------:R-:W-:Y:S01]  /*1470*/  IMAD.WIDE R46, R15, 0x4, R46 ;  /* 0x000000040f2e7825 */ /* 0x000fe200078e022e */
[----:B-1----:R4:W-:Y:S03]  /*1480*/  STG.E.128 desc[UR8][R24.64], R16 ;  /* 0x0000001018007986 */ /* 0x0029e6000c101d08 */
[----:B------:R-:W-:Y:S01]  /*1490*/  VIADD R51, R13, UR6 ;  /* 0x000000060d337c36 */ /* 0x000fe20008000000 */
[----:B--2---:R4:W-:Y:S04]  /*14a0*/  STG.E.128 desc[UR8][R46.64], R20 ;  /* 0x000000142e007986 */ /* 0x0049e8000c101d08 */
[----:B------:R-:W-:-:S13]  /*14b0*/  ISETP.GE.U32.AND P0, PT, R51, 0x80, PT ;  /* 0x000000803300780c */ /* 0x000fda0003f06070 */
[----:B------:R-:W-:Y:S05]  /*14c0*/  @!P0 BRA `(.L_x_7041) ;  /* 0xfffffffc00908947 */ /* 0x000fea000383ffff */
.L_x_7038:
[----:B------:R-:W-:Y:S05]  /*14d0*/  BSYNC.RECONVERGENT B0 ;  /* 0x0000000000007941 */ /* 0x000fea0003800200 */
.L_x_7037:
[C---:B--23--:R-:W-:Y:S01]  /*14e0*/  IMAD.SHL.U32 R13, R5.reuse, 0x4, RZ ;  /* 0x00000004050d7824 */ /* 0x04cfe200078e00ff */
[----:B------:R-:W-:-:S04]  /*14f0*/  IADD3 R44, PT, PT, R5, R44, RZ ;  /* 0x0000002c052c7210 */ /* 0x000fc80007ffe0ff */
[----:B------:R-:W-:-:S13]  /*1500*/  ISETP.GE.U32.AND P0, PT, R44, R13, PT ;  /* 0x0000000d2c00720c */ /* 0x000fda0003f06070 */
[----:B------:R-:W-:Y:S05]  /*1510*/  @!P0 BRA `(.L_x_7042) ;  /* 0xfffffff0004c8947 */ /* 0x000fea000383ffff */
[----:B------:R-:W-:Y:S05]  /*1520*/  EXIT ;  /* 0x000000000000794d */ /* 0x000fea0003800000 */
.L_x_7034:
[----:B------:R-:W-:Y:S01]  /*1530*/  IMAD.MOV.U32 R49, RZ, RZ, 0x1f ;  /* 0x0000001fff317424 */ /* 0x000fe200078e00ff */
[----:B------:R-:W-:Y:S02]  /*1540*/  MOV R48, R6 ;  /* 0x0000000600307202 */ /* 0x000fe40000000f00 */
[----:B------:R-:W-:-:S07]  /*1550*/  MOV R50, 0xffffffff ;  /* 0xffffffff00327802 */ /* 0x000fce0000000f00 */
[----:B01----:R-:W-:Y:S05]  /*1560*/  WARPSYNC.COLLECTIVE R50, `(.L_x_7043) ;  /* 0x0000000032087348 */ /* 0x003fea0003c00000 */
[----:B0-----:R0:W2:Y:S02]  /*1570*/  SHFL.IDX P2, R49, R51, R48, R49 ;  /* 0x0000003033317389 */ /* 0x0010a40000040031 */
[----:B012---:R-:W-:Y:S05]  /*1580*/  ENDCOLLECTIVE ;  /* 0x000000000000791b */ /* 0x007fea0003800000 */
.L_x_7043:
[----:B------:R-:W-:Y:S01]  /*1590*/  MOV R48, R9 ;  /* 0x0000000900307202 */ /* 0x000fe20000000f00 */
[----:B------:R-:W-:Y:S02]  /*15a0*/  IMAD.MOV.U32 R53, RZ, RZ, R49 ;  /* 0x000000ffff357224 */ /* 0x000fe400078e0031 */
[----:B------:R-:W-:Y:S02]  /*15b0*/  IMAD.MOV.U32 R49, RZ, RZ, 0x1f ;  /* 0x0000001fff317424 */ /* 0x000fe400078e00ff */
[----:B------:R-:W-:-:S07]  /*15c0*/  IMAD R53, R52, R53, RZ ;  /* 0x0000003534357224 */ /* 0x000fce00078e02ff */
[----:B------:R-:W-:Y:S05]  /*15d0*/  WARPSYNC.COLLECTIVE R50, `(.L_x_7044) ;  /* 0x0000000032087348 */ /* 0x000fea0003c00000 */
[----:B------:R0:W1:Y:S02]  /*15e0*/  SHFL.IDX P2, R49, R51, R48, R49 ;  /* 0x0000003033317389 */ /* 0x0000640000040031 */
[----:B01----:R-:W-:Y:S05]  /*15f0*/  ENDCOLLECTIVE ;  /* 0x000000000000791b */ /* 0x003fea0003800000 */
.L_x_7044:
[----:B------:R-:W-:Y:S01]  /*1600*/  IMAD.MOV.U32 R48, RZ, RZ, R10 ;  /* 0x000000ffff307224 */ /* 0x000fe200078e000a */
[----:B------:R-:W-:Y:S01]  /*1610*/  MOV R52, R49 ;  /* 0x0000003100347202 */ /* 0x000fe20000000f00 */
[----:B------:R-:W-:-:S04]  /*1620*/  HFMA2 R49, -RZ, RZ, 0, 1.847743988037109375e-06 ;  /* 0x0000001fff317431 */ /* 0x000fc800000001ff */
[----:B------:R-:W-:-:S07]  /*1630*/  IMAD R53, R12, R52, R53 ;  /* 0x000000340c357224 */ /* 0x000fce00078e0235 */
[----:B------:R-:W-:Y:S05]  /*1640*/  WARPSYNC.COLLECTIVE R50, `(.L_x_7045) ;  /* 0x0000000032087348 */ /* 0x000fea0003c00000 */
[----:B------:R0:W1:Y:S02]  /*1650*/  SHFL.IDX P2, R49, R51, R48, R49 ;  /* 0x0000003033317389 */ /* 0x0000640000040031 */
[----:B01----:R-:W-:Y:S05]  /*1660*/  ENDCOLLECTIVE ;  /* 0x000000000000791b */ /* 0x003fea0003800000 */
.L_x_7045:
[----:B------:R-:W-:Y:S01]  /*1670*/  MOV R48, R11 ;  /* 0x0000000b00307202 */ /* 0x000fe20000000f00 */
[----:B------:R-:W-:Y:S02]  /*1680*/  IMAD.MOV.U32 R12, RZ, RZ, R49 ;  /* 0x000000ffff0c7224 */ /* 0x000fe400078e0031 */
[----:B------:R-:W-:Y:S02]  /*1690*/  IMAD.MOV.U32 R49, RZ, RZ, 0x1f ;  /* 0x0000001fff317424 */ /* 0x000fe400078e00ff */
[----:B------:R-:W-:-:S07]  /*16a0*/  IMAD R16, R16, R12, R53 ;  /* 0x0000000c10107224 */ /* 0x000fce00078e0235 */
[----:B------:R-:W-:Y:S05]  /*16b0*/  WARPSYNC.COLLECTIVE R50, `(.L_x_7046) ;  /* 0x0000000032087348 */ /* 0x000fea0003c00000 */
[----:B------:R0:W1:Y:S02]  /*16c0*/  SHFL.IDX P2, R49, R51, R48, R49 ;  /* 0x0000003033317389 */ /* 0x0000640000040031 */
[----:B01----:R-:W-:Y:S05]  /*16d0*/  ENDCOLLECTIVE ;  /* 0x000000000000791b */ /* 0x003fea0003800000 */
.L_x_7046:
[----:B------:R-:W-:Y:S01]  /*16e0*/  IMAD.MOV.U32 R48, RZ, RZ, R28 ;  /* 0x000000ffff307224 */ /* 0x000fe200078e001c */
[----:B------:R-:W-:Y:S01]  /*16f0*/  MOV R52, R49 ;  /* 0x0000003100347202 */ /* 0x000fe20000000f00 */
[----:B------:R-:W-:-:S04]  /*1700*/  HFMA2 R49, -RZ, RZ, 0, 1.847743988037109375e-06 ;  /* 0x0000001fff317431 */ /* 0x000fc800000001ff */
[----:B------:R-:W-:-:S07]  /*1710*/  IMAD R17, R17, R52, R16 ;  /* 0x0000003411117224 */ /* 0x000fce00078e0210 */
[----:B------:R-:W-:Y:S05]  /*1720*/  WARPSYNC.COLLECTIVE R50, `(.L_x_7047) ;  /* 0x0000000032087348 */ /* 0x000fea0003c00000 */
[----:B------:R0:W1:Y:S02]  /*1730*/  SHFL.IDX P2, R49, R51, R48, R49 ;  /* 0x0000003033317389 */ /* 0x0000640000040031 */
[----:B01----:R-:W-:Y:S05]  /*1740*/  ENDCOLLECTIVE ;  /* 0x000000000000791b */ /* 0x003fea0003800000 */
.L_x_7047:
[----:B------:R-:W-:Y:S01]  /*1750*/  MOV R48, R29 ;  /* 0x0000001d00307202 */ /* 0x000fe20000000f00 */
[----:B------:R-:W-:Y:S02]  /*1760*/  IMAD.MOV.U32 R53, RZ, RZ, R49 ;  /* 0x000000ffff357224 */ /* 0x000fe400078e0031 */
[----:B------:R-:W-:Y:S02]  /*1770*/  IMAD.MOV.U32 R49, RZ, RZ, 0x1f ;  /* 0x0000001fff317424 */ /* 0x000fe400078e00ff */
[----:B------:R-:W-:-:S07]  /*1780*/  IMAD R17, R18, R53, R17 ;  /* 0x0000003512117224 */ /* 0x000fce00078e0211 */
[----:B------:R-:W-:Y:S05]  /*1790*/  WARPSYNC.COLLECTIVE R50, `(.L_x_7048) ;  /* 0x0000000032087348 */ /* 0x000fea0003c00000 */
[----:B------:R0:W1:Y:S02]  /*17a0*/  SHFL.IDX P2, R49, R51, R48, R49 ;  /* 0x0000003033317389 */ /* 0x0000640000040031 */
[----:B01----:R-:W-:Y:S05]  /*17b0*/  ENDCOLLECTIVE ;  /* 0x000000000000791b */ /* 0x003fea0003800000 */
.L_x_7048:
[----:B------:R-:W-:Y:S01]  /*17c0*/  IMAD.MOV.U32 R48, RZ, RZ, R30 ;  /* 0x000000ffff307224 */ /* 0x000fe200078e001e */
[----:B------:R-:W-:Y:S01]  /*17d0*/  MOV R12, R49 ;  /* 0x00000031000c7202 */ /* 0x000fe20000000f00 */
[----:B------:R-:W-:-:S04]  /*17e0*/  HFMA2 R49, -RZ, RZ, 0, 1.847743988037109375e-06 ;  /* 0x0000001fff317431 */ /* 0x000fc800000001ff */
[----:B------:R-:W-:-:S07]  /*17f0*/  IMAD R17, R19, R12, R17 ;  /* 0x0000000c13117224 */ /* 0x000fce00078e0211 */
[----:B------:R-:W-:Y:S05]  /*1800*/  WARPSYNC.COLLECTIVE R50, `(.L_x_7049) ;  /* 0x0000000032087348 */ /* 0x000fea0003c00000 */
[----:B------:R0:W1:Y:S02]  /*1810*/  SHFL.IDX P2, R49, R51, R48, R49 ;  /* 0x0000003033317389 */ /* 0x0000640000040031 */
[----:B01----:R-:W-:Y:S05]  /*1820*/  ENDCOLLECTIVE ;  /* 0x000000000000791b */ /* 0x003fea0003800000 */
.L_x_7049:
[----:B------:R-:W-:Y:S01]  /*1830*/  MOV R48, R31 ;  /* 0x0000001f00307202 */ /* 0x000fe20000000f00 */
[----:B------:R-:W-:Y:S02]  /*1840*/  IMAD.MOV.U32 R16, RZ, RZ, R49 ;  /* 0x000000ffff107224 */ /* 0x000fe400078e0031 */
[----:B------:R-:W-:Y:S02]  /*1850*/  IMAD.MOV.U32 R49, RZ, RZ, 0x1f ;  /* 0x0000001fff317424 */ /* 0x000fe400078e00ff */
[----:B------:R-:W-:-:S07]  /*1860*/  IMAD R16, R20, R16, R17 ;  /* 0x0000001014107224 */ /* 0x000fce00078e0211 */
[----:B------:R-:W-:Y:S05]  /*1870*/  WARPSYNC.COLLECTIVE R50, `(.L_x_7050) ;  /* 0x0000000032087348 */ /* 0x000fea0003c00000 */
[----:B------:R0:W1:Y:S02]  /*1880*/  SHFL.IDX P2, R49, R51, R48, R49 ;  /* 0x0000003033317389 */ /* 0x0000640000040031 */
[----:B01----:R-:W-:Y:S05]  /*1890*/  ENDCOLLECTIVE ;  /* 0x000000000000791b */ /* 0x003fea0003800000 */
.L_x_7050:
[----:B------:R-:W-:Y:S01]  /*18a0*/  IMAD.MOV.U32 R48, RZ, RZ, R8 ;  /* 0x000000ffff307224 */ /* 0x000fe200078e0008 */
[----:B------:R-:W-:Y:S01]  /*18b0*/  MOV R18, R49 ;  /* 0x0000003100127202 */ /* 0x000fe20000000f00 */
[----:B------:R-:W-:-:S04]  /*18c0*/  HFMA2 R49, -RZ, RZ, 0, 1.847743988037109375e-06 ;  /* 0x0000001fff317431 */ /* 0x000fc800000001ff */
[----:B------:R-:W-:-:S07]  /*18d0*/  IMAD R19, R21, R18, R16 ;  /* 0x0000001215137224 */ /* 0x000fce00078e0210 */
[----:B------:R-:W-:Y:S05]  /*18e0*/  WARPSYNC.COLLECTIVE R50, `(.L_x_7051) ;  /* 0x0000000032087348 */ /* 0x000fea0003c00000 */
[----:B------:R0:W1:Y:S02]  /*18f0*/  SHFL.IDX P2, R49, R51, R48, R49 ;  /* 0x0000003033317389 */ /* 0x0000640000040031 */
[----:B01----:R-:W-:Y:S05]  /*1900*/  ENDCOLLECTIVE ;  /* 0x000000000000791b */ /* 0x003fea0003800000 */
.L_x_7051:
[----:B------:R-:W-:Y:S01]  /*1910*/  MOV R48, R32 ;  /* 0x0000002000307202 */ /* 0x000fe20000000f00 */
[----:B------:R-:W-:Y:S02]  /*1920*/  IMAD.MOV.U32 R12, RZ, RZ, R49 ;  /* 0x000000ffff0c7224 */ /* 0x000fe400078e0031 */
[----:B------:R-:W-:Y:S02]  /*1930*/  IMAD.MOV.U32 R49, RZ, RZ, 0x1f ;  /* 0x0000001fff317424 */ /* 0x000fe400078e00ff */
[----:B------:R-:W-:-:S07]  /*1940*/  IMAD R22, R22, R12, R19 ;  /* 0x0000000c16167224 */ /* 0x000fce00078e0213 */
[----:B------:R-:W-:Y:S05]  /*1950*/  WARPSYNC.COLLECTIVE R50, `(.L_x_7052) ;  /* 0x0000000032087348 */ /* 0x000fea0003c00000 */
[----:B------:R0:W1:Y:S02]  /*1960*/  SHFL.IDX P2, R49, R51, R48, R49 ;  /* 0x0000003033317389 */ /* 0x0000640000040031 */
[----:B01----:R-:W-:Y:S05]  /*1970*/  ENDCOLLECTIVE ;  /* 0x000000000000791b */ /* 0x003fea0003800000 */
.L_x_7052:
[----:B------:R-:W-:Y:S01]  /*1980*/  IMAD.MOV.U32 R48, RZ, RZ, R33 ;  /* 0x000000ffff307224 */ /* 0x000fe200078e0021 */
[----:B------:R-:W-:Y:S01]  /*1990*/  MOV R20, R49 ;  /* 0x0000003100147202 */ /* 0x000fe20000000f00 */
[----:B------:R-:W-:-:S04]  /*19a0*/  HFMA2 R49, -RZ, RZ, 0, 1.847743988037109375e-06 ;  /* 0x0000001fff317431 */ /* 0x000fc800000001ff */
[----:B------:R-:W-:-:S07]  /*19b0*/  IMAD R20, R23, R20, R22 ;  /* 0x0000001417147224 */ /* 0x000fce00078e0216 */
[----:B------:R-:W-:Y:S05]  /*19c0*/  WARPSYNC.COLLECTIVE R50, `(.L_x_7053) ;  /* 0x0000000032087348 */ /* 0x000fea0003c00000 */
[----:B------:R0:W1:Y:S02]  /*19d0*/  SHFL.IDX P2, R49, R51, R48, R49 ;  /* 0x0000003033317389 */ /* 0x0000640000040031 */
[----:B01----:R-:W-:Y:S05]  /*19e0*/  ENDCOLLECTIVE ;  /* 0x000000000000791b */ /* 0x003fea0003800000 */
.L_x_7053:
[----:B------:R-:W-:Y:S01]  /*19f0*/  MOV R48, R34 ;  /* 0x0000002200307202 */ /* 0x000fe20000000f00 */
[----:B------:R-:W-:Y:S02]  /*1a00*/  IMAD.MOV.U32 R17, RZ, RZ, R49 ;  /* 0x000000ffff117224 */ /* 0x000fe400078e0031 */
[----:B------:R-:W-:Y:S02]  /*1a10*/  IMAD.MOV.U32 R49, RZ, RZ, 0x1f ;  /* 0x0000001fff317424 */ /* 0x000fe400078e00ff */
[----:B------:R-:W-:-:S07]  /*1a20*/  IMAD R20, R24, R17, R20 ;  /* 0x0000001118147224 */ /* 0x000fce00078e0214 */
[----:B------:R-:W-:Y:S05]  /*1a30*/  WARPSYNC.COLLECTIVE R50, `(.L_x_7054) ;  /* 0x0000000032087348 */ /* 0x000fea0003c00000 */
[----:B------:R0:W1:Y:S02]  /*1a40*/  SHFL.IDX P2, R49, R51, R48, R49 ;  /* 0x0000003033317389 */ /* 0x0000640000040031 */
[----:B01----:R-:W-:Y:S05]  /*1a50*/  ENDCOLLECTIVE ;  /* 0x000000000000791b */ /* 0x003fea0003800000 */
.L_x_7054:
[----:B------:R-:W-:Y:S01]  /*1a60*/  IMAD.MOV.U32 R48, RZ, RZ, R35 ;  /* 0x000000ffff307224 */ /* 0x000fe200078e0023 */
[----:B------:R-:W-:Y:S01]  /*1a70*/  MOV R18, R49 ;  /* 0x0000003100127202 */ /* 0x000fe20000000f00 */
[----:B------:R-:W-:-:S04]  /*1a80*/  HFMA2 R49, -RZ, RZ, 0, 1.847743988037109375e-06 ;  /* 0x0000001fff317431 */ /* 0x000fc800000001ff */
[----:B------:R-:W-:-:S07]  /*1a90*/  IMAD R18, R25, R18, R20 ;  /* 0x0000001219127224 */ /* 0x000fce00078e0214 */
[----:B------:R-:W-:Y:S05]  /*1aa0*/  WARPSYNC.COLLECTIVE R50, `(.L_x_7055) ;  /* 0x0000000032087348 */ /* 0x000fea0003c00000 */
[----:B------:R0:W1:Y:S02]  /*1ab0*/  SHFL.IDX P2, R49, R51, R48, R49 ;  /* 0x0000003033317389 */ /* 0x0000640000040031 */
[----:B01----:R-:W-:Y:S05]  /*1ac0*/  ENDCOLLECTIVE ;  /* 0x000000000000791b */ /* 0x003fea0003800000 */
.L_x_7055:
[----:B------:R-:W-:Y:S01]  /*1ad0*/  MOV R48, R36 ;  /* 0x0000002400307202 */ /* 0x000fe20000000f00 */
[----:B------:R-:W-:Y:S02]  /*1ae0*/  IMAD.MOV.U32 R21, RZ, RZ, R49 ;  /* 0x000000ffff157224 */ /* 0x000fe400078e0031 */
[----:B------:R-:W-:Y:S02]  /*1af0*/  IMAD.MOV.U32 R49, RZ, RZ, 0x1f ;  /* 0x0000001fff317424 */ /* 0x000fe400078e00ff */
[----:B------:R-:W-:-:S07]  /*1b00*/  IMAD R18, R26, R21, R18 ;  /* 0x000000151a127224 */ /* 0x000fce00078e0212 */
[----:B------:R-:W-:Y:S05]  /*1b10*/  WARPSYNC.COLLECTIVE R50, `(.L_x_7056) ;  /* 0x0000000032087348 */ /* 0x000fea0003c00000 */
[----:B------:R0:W1:Y:S02]  /*1b20*/  SHFL.IDX P2, R49, R51, R48, R49 ;  /* 0x0000003033317389 */ /* 0x0000640000040031 */
[----:B01----:R-:W-:Y:S05]  /*1b30*/  ENDCOLLECTIVE ;  /* 0x000000000000791b */ /* 0x003fea0003800000 */
.L_x_7056:
[----:B------:R-:W-:Y:S01]  /*1b40*/  IMAD.MOV.U32 R48, RZ, RZ, R37 ;  /* 0x000000ffff307224 */ /* 0x000fe200078e0025 */
[----:B------:R-:W-:Y:S01]  /*1b50*/  MOV R12, R49 ;  /* 0x00000031000c7202 */ /* 0x000fe20000000f00 */
[----:B------:R-:W-:-:S04]  /*1b60*/  HFMA2 R49, -RZ, RZ, 0, 1.847743988037109375e-06 ;  /* 0x0000001fff317431 */ /* 0x000fc800000001ff */
[----:B------:R-:W-:-:S07]  /*1b70*/  IMAD R12, R27, R12, R18 ;  /* 0x0000000c1b0c7224 */ /* 0x000fce00078e0212 */
[----:B------:R-:W-:Y:S05]  /*1b80*/  WARPSYNC.COLLECTIVE R50, `(.L_x_7057) ;  /* 0x0000000032087348 */ /* 0x000fea0003c00000 */
[----:B------:R0:W1:Y:S02]  /*1b90*/  SHFL.IDX P2, R49, R51, R48, R49 ;  /* 0x0000003033317389 */ /* 0x0000640000040031 */
[----:B01----:R-:W-:Y:S05]  /*1ba0*/  ENDCOLLECTIVE ;  /* 0x000000000000791b */ /* 0x003fea0003800000 */
.L_x_7057:
[----:B------:R-:W-:Y:S01]  /*1bb0*/  MOV R48, R7 ;  /* 0x0000000700307202 */ /* 0x000fe20000000f00 */
[----:B------:R-:W-:Y:S02]  /*1bc0*/  IMAD.MOV.U32 R19, RZ, RZ, R49 ;  /* 0x000000ffff137224 */ /* 0x000fe400078e0031 */
[----:B------:R-:W-:Y:S02]  /*1bd0*/  IMAD.MOV.U32 R49, RZ, RZ, 0x1f ;  /* 0x0000001fff317424 */ /* 0x000fe400078e00ff */
[----:B------:R-:W-:-:S07]  /*1be0*/  IMAD R12, R46, R19, R12 ;  /* 0x000000132e0c7224 */ /* 0x000fce00078e020c */
[----:B------:R-:W-:Y:S05]  /*1bf0*/  WARPSYNC.COLLECTIVE R50, `(.L_x_7058) ;  /* 0x0000000032087348 */ /* 0x000fea0003c00000 */
[----:B------:R0:W1:Y:S02]  /*1c00*/  SHFL.IDX P2, R49, R51, R48, R49 ;  /* 0x0000003033317389 */ /* 0x0000640000040031 */
[----:B01----:R-:W-:Y:S05]  /*1c10*/  ENDCOLLECTIVE ;  /* 0x000000000000791b */ /* 0x003fea0003800000 */
.L_x_7058:
[----:B------:R-:W-:Y:S01]  /*1c20*/  MOV R16, R49 ;  /* 0x0000003100107202 */ /* 0x000fe20000000f00 */
[----:B------:R-:W-:Y:S06]  /*1c30*/  BRA `(.L_x_7059) ;  /* 0xfffffff000b07947 */ /* 0x000fec000383ffff */
.L_x_7060:
        /* <DEDUP_REMOVED lines=12> */
.L_x_39387:


//--------------------- .text._Z9cuda_gemmIiLi128ELi4ELi1ELi128ELi64ELi64ELi64ELi1ELi0EEviiiPT_S1_S1_iii --------------------------
	.section	.text._Z9cuda_gemmIiLi128ELi4ELi1ELi128ELi64ELi64ELi64ELi1ELi0EEviiiPT_S1_S1_iii,"ax",@progbits
	.align	128
        .global         _Z9cuda_gemmIiLi128ELi4ELi1ELi128ELi64ELi64ELi64ELi1ELi0EEviiiPT_S1_S1_iii
        .type           _Z9cuda_gemmIiLi128ELi4ELi1ELi128ELi64ELi64ELi64ELi1ELi0EEviiiPT_S1_S1_iii,@function
        .size           _Z9cuda_gemmIiLi128ELi4ELi1ELi128ELi64ELi64ELi64ELi1ELi0EEviiiPT_S1_S1_iii,(.L_x_38683 - _Z9cuda_gemmIiLi128ELi4ELi1ELi128ELi64ELi64ELi64ELi1ELi0EEviiiPT_S1_S1_iii)
        .other          _Z9cuda_gemmIiLi128ELi4ELi1ELi128ELi64ELi64ELi64ELi1ELi0EEviiiPT_S1_S1_iii,@"STO_CUDA_ENTRY STV_DEFAULT"
_Z9cuda_gemmIiLi128ELi4ELi1ELi128ELi64ELi64ELi64ELi1ELi0EEviiiPT_S1_S1_iii:
.text._Z9cuda_gemmIiLi128ELi4ELi1ELi128ELi64ELi64ELi64ELi1ELi0EEviiiPT_S1_S1_iii:
        /* <DEDUP_REMOVED lines=12> */
[----:B-1----:R-:W-:Y:S01]  /*00c0*/  R2UR UR5, R3 ;  /* 0x00000000030572ca */ /* 0x002fe200000e0000 */
[----:B------:R-:W0:Y:S01]  /*00d0*/  LDC R2, c[0x0][0x374] ;  /* 0x0000dd00ff027b82 */ /* 0x000e220000000800 */
        /* <DEDUP_REMOVED lines=15> */
[----:B0-----:R-:W-:-:S11]  /*01d0*/  SHF.L.U32 R0, R2, 0x2, RZ ;  /* 0x0000000202007819 */ /* 0x001fd600000006ff */
[----:B------:R-:W-:Y:S01]  /*01e0*/  VOTEU.ANY UP1, P0 ;  /* 0x0000000000ff7886 */ /* 0x000fe20000020100 */
[----:B--2---:R-:W-:-:S04]  /*01f0*/  ISETP.LE.U32.AND P0, PT, R0, UR6, PT ;  /* 0x0000000600007c0c */ /* 0x004fc8000bf03070 */
[----:B------:R-:W-:Y:S02]  /*0200*/  @UP1 UIADD3 UR5, UPT, UPT, UR5, 0x1, URZ ;  /* 0x0000000105051890 */ /* 0x000fe4000fffe0ff */
[----:B------:R-:W-:-:S05]  /*0210*/  UISETP.NE.AND UP1, UPT, UR7, URZ, UPT ;  /* 0x000000ff0700728c */ /* 0x000fca000bf25270 */
[----:B------:R-:W-:Y:S02]  /*0220*/  UMOV UR8, UR5 ;  /* 0x0000000500087c82 */ /* 0x000fe40008000000 */
[----:B------:R-:W-:Y:S01]  /*0230*/  @!UP0 UIADD3 UR8, UPT, UPT, -UR8, URZ, URZ ;  /* 0x000000ff08088290 */ /* 0x000fe2000fffe1ff */
[----:B------:R-:W-:Y:S11]  /*0240*/  @P0 EXIT ;  /* 0x000000000000094d */ /* 0x000ff60003800000 */
[----:B------:R-:W-:Y:S01]  /*0250*/  @!UP1 ULOP3.LUT UR8, URZ, UR7, URZ, 0x33, !UPT ;  /* 0x00000007ff089292 */ /* 0x000fe2000f8e33ff */
[----:B------:R-:W0:Y:S01]  /*0260*/  S2R R12, SR_TID.X ;  /* 0x00000000000c7919 */ /* 0x000e220000002100 */
[----:B------:R-:W1:Y:S01]  /*0270*/  LDCU UR11, c[0x0][0x360] ;  /* 0x00006c00ff0b77ac */ /* 0x000e620008000800 */
[----:B------:R-:W-:Y:S01]  /*0280*/  IMAD.U32 R22, RZ, RZ, UR7 ;  /* 0x00000007ff167e24 */ /* 0x000fe2000f8e00ff */
[----:B------:R-:W-:Y:S01]  /*0290*/  MOV R44, 0xee0 ;  /* 0x00000ee0002c7802 */ /* 0x000fe20000000f00 */
[----:B------:R-:W-:-:S04]  /*02a0*/  UISETP.LT.AND UP0, UPT, UR8, 0x40, UPT ;  /* 0x000000400800788c */ /* 0x000fc8000bf01270 */
[----:B------:R-:W-:-:S04]  /*02b0*/  USEL UR4, UR8, 0x40, UP0 ;  /* 0x0000004008047887 */ /* 0x000fc80008000000 */
[----:B------:R-:W-:-:S04]  /*02c0*/  USHF.L.U32 UR4, UR4, 0x1, URZ ;  /* 0x0000000104047899 */ /* 0x000fc800080006ff */
[----:B------:R-:W-:Y:S02]  /*02d0*/  UPRMT UR9, UR4, 0x9910, URZ ;  /* 0x0000991004097896 */ /* 0x000fe400080000ff */
[----:B-1----:R-:W-:Y:S02]  /*02e0*/  USHF.L.U32 UR5, UR11, 0x2, URZ ;  /* 0x000000020b057899 */ /* 0x002fe400080006ff */
[----:B------:R-:W-:Y:S01]  /*02f0*/  I2F.U32.RP R8, UR11 ;  /* 0x0000000b00087d06 */ /* 0x000fe20008209000 */
[----:B------:R-:W-:Y:S01]  /*0300*/  IMAD R11, RZ, RZ, -UR4 ;  /* 0x80000004ff0b7e24 */ /* 0x000fe2000f8e02ff */
[----:B------:R-:W-:-:S06]  /*0310*/  ISETP.NE.U32.AND P3, PT, RZ, UR4, PT ;  /* 0x00000004ff007c0c */ /* 0x000fcc000bf65070 */
[----:B------:R-:W1:Y:S08]  /*0320*/  I2F.U32.RP R0, UR4 ;  /* 0x0000000400007d06 */ /* 0x000e700008209000 */
[----:B------:R-:W2:Y:S08]  /*0330*/  I2F.U32.RP R9, UR5 ;  /* 0x0000000500097d06 */ /* 0x000eb00008209000 */
[----:B-1----:R-:W1:Y:S08]  /*0340*/  MUFU.RCP R0, R0 ;  /* 0x0000000000007308 */ /* 0x002e700000001000 */
[----:B--2---:R-:W2:Y:S08]  /*0350*/  MUFU.RCP R9, R9 ;  /* 0x0000000900097308 */ /* 0x004eb00000001000 */
[----:B------:R-:W3:Y:S01]  /*0360*/  MUFU.RCP R8, R8 ;  /* 0x0000000800087308 */ /* 0x000ee20000001000 */
[----:B-1----:R-:W-:Y:S01]  /*0370*/  VIADD R2, R0, 0xffffffe ;  /* 0x0ffffffe00027836 */ /* 0x002fe20000000000 */
[----:B0-----:R-:W-:-:S04]  /*0380*/  LEA R0, R12, UR5, 0x2 ;  /* 0x000000050c007c11 */ /* 0x001fc8000f8e10ff */
[----:B------:R-:W-:Y:S02]  /*0390*/  ISETP.GE.U32.AND P0, PT, R0, 0x80, PT ;  /* 0x000000800000780c */ /* 0x000fe40003f06070 */
[----:B------:R0:W1:Y:S01]  /*03a0*/  F2I.FTZ.U32.TRUNC.NTZ R3, R2 ;  /* 0x0000000200037305 */ /* 0x000062000021f000 */
[----:B--2---:R-:W-:-:S07]  /*03b0*/  VIADD R6, R9, 0xffffffe ;  /* 0x0ffffffe09067836 */ /* 0x004fce0000000000 */
[----:B------:R-:W2:Y:S01]  /*03c0*/  F2I.FTZ.U32.TRUNC.NTZ R7, R6 ;  /* 0x0000000600077305 */ /* 0x000ea2000021f000 */
[----:B---3--:R-:W-:Y:S01]  /*03d0*/  IADD3 R4, PT, PT, R8, 0xffffffe, RZ ;  /* 0x0ffffffe08047810 */ /* 0x008fe20007ffe0ff */
[----:B0-----:R-:W-:Y:S01]  /*03e0*/  IMAD.MOV.U32 R2, RZ, RZ, RZ ;  /* 0x000000ffff027224 */ /* 0x001fe200078e00ff */
[----:B------:R-:W-:Y:S01]  /*03f0*/  SEL R8, RZ, 0x1, P0 ;  /* 0x00000001ff087807 */ /* 0x000fe20000000000 */
[----:B-1----:R-:W-:-:S04]  /*0400*/  IMAD R9, R11, R3, RZ ;  /* 0x000000030b097224 */ /* 0x002fc800078e02ff */
[----:B------:R-:W0:Y:S01]  /*0410*/  F2I.FTZ.U32.TRUNC.NTZ R5, R4 ;  /* 0x0000000400057305 */ /* 0x000e22000021f000 */
[----:B------:R-:W-:Y:S02]  /*0420*/  IMAD R11, RZ, RZ, -UR5 ;  /* 0x80000005ff0b7e24 */ /* 0x000fe4000f8e02ff */
[----:B------:R-:W-:Y:S01]  /*0430*/  IMAD.HI.U32 R2, R3, R9, R2 ;  /* 0x0000000903027227 */ /* 0x000fe200078e0002 */
[----:B------:R-:W-:-:S03]  /*0440*/  VIMNMX.U32 R9, PT, PT, R0, 0x80, !PT ;  /* 0x0000008000097848 */ /* 0x000fc60007fe0000 */
[----:B--2---:R-:W-:Y:S01]  /*0450*/  IMAD R11, R11, R7, RZ ;  /* 0x000000070b0b7224 */ /* 0x004fe200078e02ff */
[----:B------:R-:W-:Y:S01]  /*0460*/  IADD3 R9, PT, PT, R9, -R0, -R8 ;  /* 0x8000000009097210 */ /* 0x000fe20007ffe808 */
[----:B------:R-:W-:-:S04]  /*0470*/  IMAD.HI.U32 R41, R2, R12, RZ ;  /* 0x0000000c02297227 */ /* 0x000fc800078e00ff */
[----:B------:R-:W-:Y:S02]  /*0480*/  IMAD.MOV.U32 R6, RZ, RZ, RZ ;  /* 0x000000ffff067224 */ /* 0x000fe400078e00ff */
[----:B------:R-:W-:Y:S01]  /*0490*/  IMAD.MOV R2, RZ, RZ, -R41 ;  /* 0x000000ffff027224 */ /* 0x000fe200078e0a29 */
[----:B0-----:R-:W-:Y:S01]  /*04a0*/  IADD3 R10, PT, PT, RZ, -R5, RZ ;  /* 0x80000005ff0a7210 */ /* 0x001fe20007ffe0ff */
[----:B------:R-:W-:-:S04]  /*04b0*/  IMAD.HI.U32 R4, R7, R11, R6 ;  /* 0x0000000b07047227 */ /* 0x000fc800078e0006 */
[----:B------:R-:W-:Y:S02]  /*04c0*/  IMAD R0, R2, UR4, R12 ;  /* 0x0000000402007c24 */ /* 0x000fe4000f8e020c */
[----:B------:R-:W-:Y:S02]  /*04d0*/  VIADD R3, R12, UR11 ;  /* 0x0000000b0c037c36 */ /* 0x000fe40008000000 */
[----:B------:R-:W-:-:S04]  /*04e0*/  IMAD.HI.U32 R7, R4, R9, RZ ;  /* 0x0000000904077227 */ /* 0x000fc800078e00ff */
[----:B------:R-:W-:Y:S01]  /*04f0*/  HFMA2 R4, -RZ, RZ, 0, 0 ;  /* 0x00000000ff047431 */ /* 0x000fe200000001ff */
[----:B------:R-:W-:Y:S01]  /*0500*/  ISETP.GE.U32.AND P1, PT, R0, UR4, PT ;  /* 0x0000000400007c0c */ /* 0x000fe2000bf26070 */
[----:B------:R-:W-:Y:S01]  /*0510*/  IMAD.MOV.U32 R11, RZ, RZ, R10 ;  /* 0x000000ffff0b7224 */ /* 0x000fe200078e000a */
[C---:B------:R-:W-:Y:S02]  /*0520*/  ISETP.GE.U32.AND P0, PT, R3.reuse, 0x80, PT ;  /* 0x000000800300780c */ /* 0x040fe40003f06070 */
[----:B------:R-:W-:Y:S01]  /*0530*/  VIMNMX.U32 R2, PT, PT, R3, 0x80, !PT ;  /* 0x0000008003027848 */ /* 0x000fe20007fe0000 */
[----:B------:R-:W-:Y:S01]  /*0540*/  IMAD R11, R11, UR11, RZ ;  /* 0x0000000b0b0b7c24 */ /* 0x000fe2000f8e02ff */
[----:B------:R-:W-:-:S03]  /*0550*/  SEL R6, RZ, 0x1, P0 ;  /* 0x00000001ff067807 */ /* 0x000fc60000000000 */
[----:B------:R-:W-:Y:S01]  /*0560*/  IMAD.HI.U32 R5, R5, R11, R4 ;  /* 0x0000000b05057227 */ /* 0x000fe200078e0004 */
[----:B------:R-:W-:Y:S02]  /*0570*/  IADD3 R2, PT, PT, R2, -R3, -R6 ;  /* 0x8000000302027210 */ /* 0x000fe40007ffe806 */
[----:B------:R-:W0:Y:S01]  /*0580*/  S2R R3, SR_CgaCtaId ;  /* 0x0000000000037919 */ /* 0x000e220000008800 */
[----:B------:R-:W-:Y:S01]  /*0590*/  IMAD.MOV R4, RZ, RZ, -R7 ;  /* 0x000000ffff047224 */ /* 0x000fe200078e0a07 */
[----:B------:R-:W-:Y:S01]  /*05a0*/  @P1 IADD3 R41, PT, PT, R41, 0x1, RZ ;  /* 0x0000000129291810 */ /* 0x000fe20007ffe0ff */
[----:B------:R-:W-:Y:S02]  /*05b0*/  @P1 VIADD R0, R0, -UR4 ;  /* 0x8000000400001c36 */ /* 0x000fe40008000000 */
[----:B------:R-:W-:-:S03]  /*05c0*/  IMAD.HI.U32 R5, R5, R2, RZ ;  /* 0x0000000205057227 */ /* 0x000fc600078e00ff */
[----:B------:R-:W-:Y:S01]  /*05d0*/  ISETP.GE.U32.AND P2, PT, R0, UR4, PT ;  /* 0x0000000400007c0c */ /* 0x000fe2000bf46070 */
[----:B------:R-:W-:Y:S01]  /*05e0*/  IMAD R9, R4, UR5, R9 ;  /* 0x0000000504097c24 */ /* 0x000fe2000f8e0209 */
[----:B------:R-:W-:Y:S01]  /*05f0*/  MOV R0, 0x400 ;  /* 0x0000040000007802 */ /* 0x000fe20000000f00 */
[----:B------:R-:W-:-:S03]  /*0600*/  IMAD.MOV R11, RZ, RZ, -R5 ;  /* 0x000000ffff0b7224 */ /* 0x000fc600078e0a05 */
[----:B------:R-:W-:Y:S01]  /*0610*/  ISETP.GE.U32.AND P4, PT, R9, UR5, PT ;  /* 0x0000000509007c0c */ /* 0x000fe2000bf86070 */
[----:B------:R-:W-:-:S05]  /*0620*/  IMAD R2, R11, UR11, R2 ;  /* 0x0000000b0b027c24 */ /* 0x000fca000f8e0202 */
[----:B------:R-:W-:Y:S01]  /*0630*/  ISETP.GE.U32.AND P0, PT, R2, UR11, PT ;  /* 0x0000000b02007c0c */ /* 0x000fe2000bf06070 */
[----:B------:R-:W-:Y:S01]  /*0640*/  @P2 VIADD R41, R41, 0x1 ;  /* 0x0000000129292836 */ /* 0x000fe20000000000 */
[----:B------:R-:W-:Y:S02]  /*0650*/  @!P3 LOP3.LUT R41, RZ, UR4, RZ, 0x33, !PT ;  /* 0x00000004ff29bc12 */ /* 0x000fe4000f8e33ff */
[----:B------:R-:W-:Y:S02]  /*0660*/  ISETP.NE.U32.AND P3, PT, RZ, UR5, PT ;  /* 0x00000005ff007c0c */ /* 0x000fe4000bf65070 */
[----:B------:R-:W-:Y:S01]  /*0670*/  IADD3 R40, PT, PT, -R41, RZ, RZ ;  /* 0x000000ff29287210 */ /* 0x000fe20007ffe1ff */
[----:B------:R-:W-:Y:S02]  /*0680*/  @P4 VIADD R9, R9, -UR5 ;  /* 0x8000000509094c36 */ /* 0x000fe40008000000 */
[----:B------:R-:W-:Y:S02]  /*0690*/  @P4 VIADD R7, R7, 0x1 ;  /* 0x0000000107074836 */ /* 0x000fe40000000000 */
[----:B------:R-:W-:Y:S01]  /*06a0*/  IMAD R40, R40, UR4, R12 ;  /* 0x0000000428287c24 */ /* 0x000fe2000f8e020c */
[----:B------:R-:W-:Y:S01]  /*06b0*/  ISETP.GE.U32.AND P2, PT, R9, UR5, PT ;  /* 0x0000000509007c0c */ /* 0x000fe2000bf46070 */
[----:B------:R-:W-:Y:S01]  /*06c0*/  @P0 VIADD R2, R2, -UR11 ;  /* 0x8000000b02020c36 */ /* 0x000fe20008000000 */
[----:B0-----:R-:W-:Y:S01]  /*06d0*/  LEA R3, R3, R0, 0x18 ;  /* 0x0000000003037211 */ /* 0x001fe200078ec0ff */
[----:B------:R-:W-:Y:S01]  /*06e0*/  @P0 VIADD R5, R5, 0x1 ;  /* 0x0000000105050836 */ /* 0x000fe20000000000 */
[----:B------:R-:W-:Y:S01]  /*06f0*/  SHF.R.U32.HI R40, RZ, 0x1, R40 ;  /* 0x00000001ff287819 */ /* 0x000fe20000011628 */
[----:B------:R-:W-:Y:S01]  /*0700*/  UMOV UR4, UR6 ;  /* 0x0000000600047c82 */ /* 0x000fe20008000000 */
[----:B------:R-:W-:-:S02]  /*0710*/  ISETP.GE.U32.AND P1, PT, R2, UR11, PT ;  /* 0x0000000b02007c0c */ /* 0x000fc4000bf26070 */
[----:B------:R-:W-:Y:S01]  /*0720*/  LOP3.LUT R0, R12, 0xf, RZ, 0xc0, !PT ;  /* 0x0000000f0c007812 */ /* 0x000fe200078ec0ff */
[C---:B------:R-:W-:Y:S01]  /*0730*/  VIADD R9, R40.reuse, 0x9 ;  /* 0x0000000928097836 */ /* 0x040fe20000000000 */
[C---:B------:R-:W-:Y:S01]  /*0740*/  LOP3.LUT R21, R40.reuse, 0xf, RZ, 0xc0, !PT ;  /* 0x0000000f28157812 */ /* 0x040fe200078ec0ff */
[C---:B------:R-:W-:Y:S01]  /*0750*/  VIADD R10, R40.reuse, 0xa ;  /* 0x0000000a280a7836 */ /* 0x040fe20000000000 */
[----:B------:R-:W-:Y:S01]  /*0760*/  IADD3 R20, PT, PT, R40, 0xb, RZ ;  /* 0x0000000b28147810 */ /* 0x000fe20007ffe0ff */
[----:B------:R-:W-:Y:S01]  /*0770*/  IMAD R0, R0, 0x84, R3 ;  /* 0x0000008400007824 */ /* 0x000fe200078e0203 */
[----:B------:R-:W-:Y:S01]  /*0780*/  IADD3 R38, PT, PT, R21, 0x2, RZ ;  /* 0x0000000215267810 */ /* 0x000fe20007ffe0ff */
[----:B------:R-:W-:Y:S01]  /*0790*/  @P2 VIADD R7, R7, 0x1 ;  /* 0x0000000107072836 */ /* 0x000fe20000000000 */
[----:B------:R-:W-:Y:S01]  /*07a0*/  @!P3 LOP3.LUT R7, RZ, UR5, RZ, 0x33, !PT ;  /* 0x00000005ff07bc12 */ /* 0x000fe2000f8e33ff */
[----:B------:R-:W-:Y:S01]  /*07b0*/  VIADD R39, R21, 0x1 ;  /* 0x0000000115277836 */ /* 0x000fe20000000000 */
[----:B------:R-:W-:Y:S01]  /*07c0*/  ISETP.NE.U32.AND P2, PT, RZ, UR11, PT ;  /* 0x0000000bff007c0c */ /* 0x000fe2000bf45070 */
[----:B------:R0:W-:Y:S01]  /*07d0*/  STL [R1], R0 ;  /* 0x0000000001007387 */ /* 0x0001e20000100800 */
[----:B------:R-:W-:Y:S01]  /*07e0*/  @P1 VIADD R5, R5, 0x1 ;  /* 0x0000000105051836 */ /* 0x000fe20000000000 */
[----:B------:R-:W-:Y:S01]  /*07f0*/  ISETP.GE.AND P1, PT, R38, UR7, PT ;  /* 0x0000000726007c0c */ /* 0x000fe2000bf26270 */
[----:B------:R-:W-:Y:S01]  /*0800*/  VIADD R36, R21, 0x4 ;  /* 0x0000000415247836 */ /* 0x000fe20000000000 */
[----:B------:R-:W-:Y:S01]  /*0810*/  ISETP.GE.AND P0, PT, R39, UR7, PT ;  /* 0x0000000727007c0c */ /* 0x000fe2000bf06270 */
[C---:B------:R-:W-:Y:S01]  /*0820*/  VIADD R33, R21.reuse, 0x5 ;  /* 0x0000000515217836 */ /* 0x040fe20000000000 */
[----:B------:R-:W-:Y:S01]  /*0830*/  SEL R3, R22, RZ, P1 ;  /* 0x000000ff16037207 */ /* 0x000fe20000800000 */
[C---:B------:R-:W-:Y:S01]  /*0840*/  VIADD R37, R21.reuse, 0x3 ;  /* 0x0000000315257836 */ /* 0x040fe20000000000 */
[C---:B------:R-:W-:Y:S01]  /*0850*/  IADD3 R32, PT, PT, R21.reuse, 0x6, RZ ;  /* 0x0000000615207810 */ /* 0x040fe20007ffe0ff */
[C---:B------:R-:W-:Y:S01]  /*0860*/  VIADD R30, R21.reuse, 0x8 ;  /* 0x00000008151e7836 */ /* 0x040fe20000000000 */
[----:B0-----:R-:W-:Y:S01]  /*0870*/  IADD3 R0, PT, PT, R8, R7, RZ ;  /* 0x0000000708007210 */ /* 0x001fe20007ffe0ff */
[----:B------:R-:W-:Y:S01]  /*0880*/  IMAD.IADD R38, R38, 0x1, -R3 ;  /* 0x0000000126267824 */ /* 0x000fe200078e0a03 */
[----:B------:R-:W-:Y:S01]  /*0890*/  @!P2 LOP3.LUT R5, RZ, UR11, RZ, 0x33, !PT ;  /* 0x0000000bff05ac12 */ /* 0x000fe2000f8e33ff */
[----:B------:R-:W-:Y:S01]  /*08a0*/  VIADD R31, R21, 0x7 ;  /* 0x00000007151f7836 */ /* 0x000fe20000000000 */
[----:B------:R-:W-:Y:S01]  /*08b0*/  ISETP.GE.AND P1, PT, R32, UR7, PT ;  /* 0x0000000720007c0c */ /* 0x000fe2000bf26270 */
[----:B------:R0:W-:Y:S01]  /*08c0*/  STL [R1+0x4], R0 ;  /* 0x0000040001007387 */ /* 0x0001e20000100800 */
[----:B------:R-:W-:Y:S01]  /*08d0*/  ISETP.GE.AND P2, PT, R37, UR7, PT ;  /* 0x0000000725007c0c */ /* 0x000fe2000bf46270 */
[----:B------:R-:W-:Y:S01]  /*08e0*/  IMAD.IADD R2, R6, 0x1, R5 ;  /* 0x0000000106027824 */ /* 0x000fe200078e0205 */
[C---:B------:R-:W-:Y:S01]  /*08f0*/  IADD3 R28, PT, PT, R21.reuse, 0xa, RZ ;  /* 0x0000000a151c7810 */ /* 0x040fe20007ffe0ff */
[C---:B------:R-:W-:Y:S01]  /*0900*/  VIADD R29, R21.reuse, 0x9 ;  /* 0x00000009151d7836 */ /* 0x040fe20000000000 */
[C---:B------:R-:W-:Y:S01]  /*0910*/  IADD3 R24, PT, PT, R21.reuse, 0xe, RZ ;  /* 0x0000000e15187810 */ /* 0x040fe20007ffe0ff */
[C---:B------:R-:W-:Y:S01]  /*0920*/  VIADD R27, R21.reuse, 0xb ;  /* 0x0000000b151b7836 */ /* 0x040fe20000000000 */
[----:B------:R1:W-:Y:S01]  /*0930*/  STL [R1+0x8], R2 ;  /* 0x0000080201007387 */ /* 0x0003e20000100800 */
[C---:B------:R-:W-:Y:S01]  /*0940*/  VIADD R26, R21.reuse, 0xc ;  /* 0x0000000c151a7836 */ /* 0x040fe20000000000 */
[----:B------:R-:W-:Y:S01]  /*0950*/  IADD3 R7, PT, PT, R40, 0x6, RZ ;  /* 0x0000000628077810 */ /* 0x000fe20007ffe0ff */
[C---:B------:R-:W-:Y:S01]  /*0960*/  VIADD R25, R21.reuse, 0xd ;  /* 0x0000000d15197836 */ /* 0x040fe20000000000 */
[----:B0-----:R-:W-:Y:S01]  /*0970*/  SEL R0, R22, RZ, P0 ;  /* 0x000000ff16007207 */ /* 0x001fe20000000000 */
[----:B------:R-:W-:Y:S01]  /*0980*/  VIADD R23, R21, 0xf ;  /* 0x0000000f15177836 */ /* 0x000fe20000000000 */
[----:B------:R-:W-:Y:S01]  /*0990*/  ISETP.GE.AND P0, PT, R36, UR7, PT ;  /* 0x0000000724007c0c */ /* 0x000fe2000bf06270 */
[C---:B------:R-:W-:Y:S01]  /*09a0*/  VIADD R5, R40.reuse, 0x4 ;  /* 0x0000000428057836 */ /* 0x040fe20000000000 */
[----:B------:R-:W-:Y:S01]  /*09b0*/  IADD3 R39, PT, PT, R39, -R0, RZ ;  /* 0x8000000027277210 */ /* 0x000fe20007ffe0ff */
[----:B------:R-:W-:Y:S01]  /*09c0*/  VIADD R6, R40, 0x5 ;  /* 0x0000000528067836 */ /* 0x000fe20000000000 */
[----:B------:R-:W-:Y:S01]  /*09d0*/  SEL R3, R22, RZ, P0 ;  /* 0x000000ff16037207 */ /* 0x000fe20000000000 */
[C---:B------:R-:W-:Y:S01]  /*09e0*/  VIADD R8, R40.reuse, 0x7 ;  /* 0x0000000728087836 */ /* 0x040fe20000000000 */
[----:B------:R-:W-:Y:S01]  /*09f0*/  ISETP.GE.AND P0, PT, R33, UR7, PT ;  /* 0x0000000721007c0c */ /* 0x000fe2000bf06270 */
[----:B------:R-:W-:Y:S01]  /*0a00*/  VIADD R19, R40, 0xc ;  /* 0x0000000c28137836 */ /* 0x000fe20000000000 */
[----:B-1----:R-:W-:Y:S01]  /*0a10*/  SEL R2, R22, RZ, P2 ;  /* 0x000000ff16027207 */ /* 0x002fe20001000000 */
[----:B------:R-:W-:Y:S01]  /*0a20*/  IMAD.IADD R36, R36, 0x1, -R3 ;  /* 0x0000000124247824 */ /* 0x000fe200078e0a03 */
[----:B------:R-:W-:Y:S01]  /*0a30*/  SEL R3, R22, RZ, P1 ;  /* 0x000000ff16037207 */ /* 0x000fe20000800000 */
[----:B------:R-:W-:Y:S01]  /*0a40*/  VIADD R18, R40, 0xd ;  /* 0x0000000d28127836 */ /* 0x000fe20000000000 */
[----:B------:R-:W-:Y:S01]  /*0a50*/  SEL R0, R22, RZ, P0 ;  /* 0x000000ff16007207 */ /* 0x000fe20000000000 */
[----:B------:R-:W-:Y:S01]  /*0a60*/  IMAD.IADD R37, R37, 0x1, -R2 ;  /* 0x0000000125257824 */ /* 0x000fe200078e0a02 */
[----:B------:R-:W-:Y:S01]  /*0a70*/  ISETP.GE.AND P0, PT, R30, UR7, PT ;  /* 0x000000071e007c0c */ /* 0x000fe2000bf06270 */
[----:B------:R-:W-:Y:S01]  /*0a80*/  IMAD.IADD R32, R32, 0x1, -R3 ;  /* 0x0000000120207824 */ /* 0x000fe200078e0a03 */
[----:B------:R-:W-:Y:S01]  /*0a90*/  ISETP.GE.AND P2, PT, R31, UR7, PT ;  /* 0x000000071f007c0c */ /* 0x000fe2000bf46270 */
[----:B------:R-:W-:Y:S01]  /*0aa0*/  VIADD R17, R40, 0xe ;  /* 0x0000000e28117836 */ /* 0x000fe20000000000 */
[----:B------:R-:W-:-:S02]  /*0ab0*/  SEL R3, R22, RZ, P0 ;  /* 0x000000ff16037207 */ /* 0x000fc40000000000 */
[----:B------:R-:W-:Y:S02]  /*0ac0*/  ISETP.GE.AND P1, PT, R28, UR7, PT ;  /* 0x000000071c007c0c */ /* 0x000fe4000bf26270 */
[----:B------:R-:W-:Y:S01]  /*0ad0*/  ISETP.GE.AND P0, PT, R29, UR7, PT ;  /* 0x000000071d007c0c */ /* 0x000fe2000bf06270 */
[----:B------:R-:W-:Y:S01]  /*0ae0*/  IMAD.IADD R30, R30, 0x1, -R3 ;  /* 0x000000011e1e7824 */ /* 0x000fe200078e0a03 */
[C---:B------:R-:W-:Y:S02]  /*0af0*/  SEL R2, R22.reuse, RZ, P2 ;  /* 0x000000ff16027207 */ /* 0x040fe40001000000 */
[----:B------:R-:W-:Y:S02]  /*0b00*/  IADD3 R33, PT, PT, R33, -R0, RZ ;  /* 0x8000000021217210 */ /* 0x000fe40007ffe0ff */
[----:B------:R-:W-:Y:S01]  /*0b10*/  SEL R3, R22, RZ, P1 ;  /* 0x000000ff16037207 */ /* 0x000fe20000800000 */
[----:B------:R-:W-:Y:S01]  /*0b20*/  IMAD.IADD R31, R31, 0x1, -R2 ;  /* 0x000000011f1f7824 */ /* 0x000fe200078e0a02 */
[----:B------:R-:W-:-:S02]  /*0b30*/  ISETP.GE.AND P2, PT, R27, UR7, PT ;  /* 0x000000071b007c0c */ /* 0x000fc4000bf46270 */
[----:B------:R-:W-:Y:S01]  /*0b40*/  SEL R0, R22, RZ, P0 ;  /* 0x000000ff16007207 */ /* 0x000fe20000000000 */
[----:B------:R-:W-:Y:S01]  /*0b50*/  IMAD.IADD R28, R28, 0x1, -R3 ;  /* 0x000000011c1c7824 */ /* 0x000fe200078e0a03 */
[----:B------:R-:W-:Y:S02]  /*0b60*/  ISETP.GE.AND P0, PT, R26, UR7, PT ;  /* 0x000000071a007c0c */ /* 0x000fe4000bf06270 */
[C---:B------:R-:W-:Y:S02]  /*0b70*/  SEL R2, R22.reuse, RZ, P2 ;  /* 0x000000ff16027207 */ /* 0x040fe40001000000 */
[----:B------:R-:W-:Y:S02]  /*0b80*/  SEL R3, R22, RZ, P0 ;  /* 0x000000ff16037207 */ /* 0x000fe40000000000 */
[----:B------:R-:W-:Y:S01]  /*0b90*/  ISETP.GE.AND P0, PT, R25, UR7, PT ;  /* 0x0000000719007c0c */ /* 0x000fe2000bf06270 */
[----:B------:R-:W-:Y:S01]  /*0ba0*/  IMAD.IADD R27, R27, 0x1, -R2 ;  /* 0x000000011b1b7824 */ /* 0x000fe200078e0a02 */
[----:B------:R-:W-:Y:S01]  /*0bb0*/  ISETP.GE.AND P1, PT, R24, UR7, PT ;  /* 0x0000000718007c0c */ /* 0x000fe2000bf26270 */
[----:B------:R-:W-:Y:S01]  /*0bc0*/  IMAD.IADD R26, R26, 0x1, -R3 ;  /* 0x000000011a1a7824 */ /* 0x000fe200078e0a03 */
[----:B------:R-:W-:-:S02]  /*0bd0*/  ISETP.GE.AND P2, PT, R23, UR7, PT ;  /* 0x0000000717007c0c */ /* 0x000fc4000bf46270 */
[C---:B------:R-:W-:Y:S02]  /*0be0*/  SEL R2, R22.reuse, RZ, P0 ;  /* 0x000000ff16027207 */ /* 0x040fe40000000000 */
[C---:B------:R-:W-:Y:S02]  /*0bf0*/  SEL R3, R22.reuse, RZ, P1 ;  /* 0x000000ff16037207 */ /* 0x040fe40000800000 */
[----:B------:R-:W-:Y:S02]  /*0c00*/  SEL R4, R22, RZ, P2 ;  /* 0x000000ff16047207 */ /* 0x000fe40001000000 */
[----:B------:R-:W-:Y:S01]  /*0c10*/  IADD3 R29, PT, PT, R29, -R0, RZ ;  /* 0x800000001d1d7210 */ /* 0x000fe20007ffe0ff */
[----:B------:R-:W-:Y:S01]  /*0c20*/  IMAD.SHL.U32 R0, R12, 0x10, RZ ;  /* 0x000000100c007824 */ /* 0x000fe200078e00ff */
[----:B------:R-:W-:Y:S01]  /*0c30*/  IADD3 R25, PT, PT, R25, -R2, RZ ;  /* 0x8000000219197210 */ /* 0x000fe20007ffe0ff */
[----:B------:R-:W-:Y:S01]  /*0c40*/  VIADD R2, R40, 0x1 ;  /* 0x0000000128027836 */ /* 0x000fe20000000000 */
[----:B------:R-:W-:Y:S01]  /*0c50*/  ISETP.GE.AND P0, PT, R21, UR7, PT ;  /* 0x0000000715007c0c */ /* 0x000fe2000bf06270 */
[----:B------:R-:W-:Y:S01]  /*0c60*/  IMAD.IADD R24, R24, 0x1, -R3 ;  /* 0x0000000118187824 */ /* 0x000fe200078e0a03 */
[C---:B------:R-:W-:Y:S01]  /*0c70*/  IADD3 R3, PT, PT, R40.reuse, 0x2, RZ ;  /* 0x0000000228037810 */ /* 0x040fe20007ffe0ff */
[----:B------:R-:W-:Y:S01]  /*0c80*/  IMAD.IADD R23, R23, 0x1, -R4 ;  /* 0x0000000117177824 */ /* 0x000fe200078e0a04 */
[C---:B------:R-:W-:Y:S01]  /*0c90*/  IADD3 R16, PT, PT, R40.reuse, -0x1, RZ ;  /* 0xffffffff28107810 */ /* 0x040fe20007ffe0ff */
[----:B------:R-:W-:Y:S01]  /*0ca0*/  VIADD R4, R40, 0x3 ;  /* 0x0000000328047836 */ /* 0x000fe20000000000 */
[----:B------:R-:W-:-:S02]  /*0cb0*/  LOP3.LUT R0, R0, 0x10, RZ, 0xc0, !PT ;  /* 0x0000001000007812 */ /* 0x000fc400078ec0ff */
        /* <DEDUP_REMOVED lines=33> */
[----:B------:R-:W-:Y:S05]  /*0ed0*/  CALL.REL.NOINC `($__internal_180_$__cuda_sm20_div_s16) ;  /* 0x0000002400c87944 */ /* 0x000fea0003c00000 */
        /* <DEDUP_REMOVED lines=9> */
.L_x_7114:
        /* <DEDUP_REMOVED lines=8> */
[----:B------:R-:W-:Y:S01]  /*0ff0*/  ISETP.GE.U32.AND P2, PT, R34, 0x3, PT ;  /* 0x000000032200780c */ /* 0x000fe20003f46070 */
[----:B-1----:R-:W-:Y:S01]  /*1000*/  IMAD.MOV.U32 R34, RZ, RZ, R45 ;  /* 0x000000ffff227224 */ /* 0x002fe200078e002d */
[----:B------:R-:W-:-:S13]  /*1010*/  ISETP.NE.AND P1, PT, R42, 0x3, PT ;  /* 0x000000032a00780c */ /* 0x000fda0003f25270 */
[----:B0--34-:R-:W-:Y:S05]  /*1020*/  @!P1 BRA `(.L_x_7062) ;  /* 0x0000000000449947 */ /* 0x019fea0003800000 */
        /* <DEDUP_REMOVED lines=11> */
[----:B------:R1:W-:Y:S01]  /*10e0*/  STS [R35+UR16], RZ ;  /* 0x000000ff23007988 */ /* 0x0003e20008000810 */
[----:B------:R-:W-:Y:S02]  /*10f0*/  MOV R42, UR16 ;  /* 0x00000010002a7c02 */ /* 0x000fe40008000f00 */
[----:B------:R-:W-:-:S09]  /*1100*/  IADD3 R34, PT, PT, R43, R45, R43 ;  /* 0x0000002d2b227210 */ /* 0x000fd20007ffe02b */
[----:B------:R-:W-:Y:S01]  /*1110*/  @P1 IADD3 R42, PT, PT, R35, UR16, R42 ;  /* 0x00000010232a1c10 */ /* 0x000fe2000fffe02a */
[----:B------:R-:W-:-:S04]  /*1120*/  @P1 IMAD.IADD R34, R34, 0x1, R43 ;  /* 0x0000000122221824 */ /* 0x000fc800078e022b */
[----:B------:R1:W-:Y:S03]  /*1130*/  @P1 STS [R42], RZ ;  /* 0x000000ff2a001388 */ /* 0x0003e60000000800 */
.L_x_7062:
[----:B------:R-:W-:Y:S05]  /*1140*/  BSYNC.RECONVERGENT B0 ;  /* 0x0000000000007941 */ /* 0x000fea0003800200 */
.L_x_7061:
[----:B------:R-:W-:Y:S04]  /*1150*/  BSSY.RECONVERGENT B0, `(.L_x_7063) ;  /* 0x0000012000007945 */ /* 0x000fe80003800200 */
[----:B------:R-:W-:Y:S05]  /*1160*/  @!P2 BRA `(.L_x_7064) ;  /* 0x000000000040a947 */ /* 0x000fea0003800000 */
[----:B------:R-:W2:Y:S01]  /*1170*/  S2UR UR10, SR_CgaCtaId ;  /* 0x00000000000a79c3 */ /* 0x000ea20000008800 */
[----:B------:R-:W-:Y:S02]  /*1180*/  UMOV UR5, 0x400 ;  /* 0x0000040000057882 */ /* 0x000fe40000000000 */
[----:B------:R-:W-:-:S04]  /*1190*/  UIADD3 UR5, UPT, UPT, UR5, 0x980, URZ ;  /* 0x0000098005057890 */ /* 0x000fc8000fffe0ff */
[----:B--2---:R-:W-:-:S06]  /*11a0*/  ULEA UR5, UR10, UR5, 0x18 ;  /* 0x000000050a057291 */ /* 0x004fcc000f8ec0ff */
[----:B01----:R-:W-:-:S07]  /*11b0*/  LEA R35, R34, UR5, 0x2 ;  /* 0x0000000522237c11 */ /* 0x003fce000f8e10ff */
.L_x_7065:
[----:B------:R-:W0:Y:S01]  /*11c0*/  LDC R46, c[0x0][0x360] ;  /* 0x0000d800ff2e7b82 */ /* 0x000e220000000800 */
[----:B------:R-:W-:Y:S01]  /*11d0*/  STS [R35], RZ ;  /* 0x000000ff23007388 */ /* 0x000fe20000000800 */
[----:B------:R-:W-:-:S03]  /*11e0*/  VIADD R34, R34, UR16 ;  /* 0x0000001022227c36 */ /* 0x000fc60008000000 */
[----:B------:R1:W-:Y:S02]  /*11f0*/  STS [R35+UR16], RZ ;  /* 0x000000ff23007988 */ /* 0x0003e40008000810 */
[----:B------:R-:W-:Y:S01]  /*1200*/  ISETP.GE.U32.AND P1, PT, R34, 0x80, PT ;  /* 0x000000802200780c */ /* 0x000fe20003f26070 */
[C-C-:B0-2---:R-:W-:Y:S02]  /*1210*/  IMAD R42, R46.reuse, 0x8, R35.reuse ;  /* 0x000000082e2a7824 */ /* 0x145fe400078e0223 */
[C---:B------:R-:W-:Y:S01]  /*1220*/  IMAD R43, R46.reuse, 0xc, R35 ;  /* 0x0000000c2e2b7824 */ /* 0x040fe200078e0223 */
[----:B-1----:R-:W-:Y:S02]  /*1230*/  LEA R35, R46, R35, 0x4 ;  /* 0x000000232e237211 */ /* 0x002fe400078e20ff */
[----:B------:R2:W-:Y:S04]  /*1240*/  STS [R42], RZ ;  /* 0x000000ff2a007388 */ /* 0x0005e80000000800 */
[----:B------:R2:W-:Y:S03]  /*1250*/  STS [R43], RZ ;  /* 0x000000ff2b007388 */ /* 0x0005e60000000800 */
[----:B------:R-:W-:Y:S05]  /*1260*/  @!P1 BRA `(.L_x_7065) ;  /* 0xfffffffc00d49947 */ /* 0x000fea000383ffff */
.L_x_7064:
[----:B------:R-:W-:Y:S05]  /*1270*/  BSYNC.RECONVERGENT B0 ;  /* 0x0000000000007941 */ /* 0x000fea0003800200 */
.L_x_7063:
[----:B--2---:R-:W-:-:S07]  /*1280*/  IMAD.MOV.U32 R43, RZ, RZ, RZ ;  /* 0x000000ffff2b7224 */ /* 0x004fce00078e00ff */
.L_x_7108:
        /* <DEDUP_REMOVED lines=8> */
[----:B------:R-:W-:-:S03]  /*1310*/  IMAD.SHL.U32 R34, R34, 0x4, RZ ;  /* 0x0000000422227824 */ /* 0x000fc600078e00ff */
[----:B------:R-:W-:Y:S02]  /*1320*/  VIADD R35, R35, 0x880 ;  /* 0x0000088023237836 */ /* 0x000fe40000000000 */
[----:B------:R-:W-:-:S03]  /*1330*/  IADD3 R47, PT, PT, R43, UR5, RZ ;  /* 0x000000052b2f7c10 */ /* 0x000fc6000fffe0ff */
[----:B-1----:R-:W-:-:S07]  /*1340*/  LEA R45, R42, R35, 0x18 ;  /* 0x000000232a2d7211 */ /* 0x002fce00078ec0ff */
.L_x_7068:
[----:B--2---:R-:W0:Y:S01]  /*1350*/  LDC.64 R48, c[0x0][0x390] ;  /* 0x0000e400ff307b82 */ /* 0x004e220000000a00 */
[----:B------:R-:W-:Y:S02]  /*1360*/  LOP3.LUT R42, R34, 0x1c, RZ, 0xc0, !PT ;  /* 0x0000001c222a7812 */ /* 0x000fe400078ec0ff */
[----:B------:R-:W-:-:S03]  /*1370*/  SHF.R.U32.HI R35, RZ, 0x5, R34 ;  /* 0x00000005ff237819 */ /* 0x000fc60000011622 */
[----:B------:R-:W-:-:S04]  /*1380*/  IMAD.IADD R42, R47, 0x1, R42 ;  /* 0x000000012f2a7824 */ /* 0x000fc800078e022a */
[----:B------:R-:W-:-:S04]  /*1390*/  IMAD R35, R35, UR14, R42 ;  /* 0x0000000e23237c24 */ /* 0x000fc8000f8e022a */
[----:B0-----:R-:W-:-:S06]  /*13a0*/  IMAD.WIDE R48, R35, 0x4, R48 ;  /* 0x0000000423307825 */ /* 0x001fcc00078e0230 */
[----:B------:R-:W2:Y:S01]  /*13b0*/  LDG.E.128 R48, desc[UR12][R48.64] ;  /* 0x0000000c30307981 */ /* 0x000ea2000c1e1d00 */
[C---:B------:R-:W-:Y:S02]  /*13c0*/  IMAD R35, R34.reuse, 0x4, R45 ;  /* 0x0000000422237824 */ /* 0x040fe400078e022d */
[----:B------:R-:W-:-:S05]  /*13d0*/  VIADD R34, R34, UR16 ;  /* 0x0000001022227c36 */ /* 0x000fca0008000000 */
[----:B------:R-:W-:Y:S01]  /*13e0*/  ISETP.GE.U32.AND P0, PT, R34, 0x40, PT ;  /* 0x000000402200780c */ /* 0x000fe20003f06070 */
[----:B--2---:R2:W-:-:S12]  /*13f0*/  STS.128 [R35], R48 ;  /* 0x0000003023007388 */ /* 0x0045d80000000c00 */
[----:B------:R-:W-:Y:S05]  /*1400*/  @!P0 BRA `(.L_x_7068) ;  /* 0xfffffffc00d08947 */ /* 0x000fea000383ffff */
.L_x_7067:
[----:B------:R-:W-:Y:S05]  /*1410*/  BSYNC.RECONVERGENT B0 ;  /* 0x0000000000007941 */ /* 0x000fea0003800200 */
.L_x_7066:
[----:B------:R-:W-:Y:S01]  /*1420*/  IADD3 R43, PT, PT, R43, UR6, RZ ;  /* 0x000000062b2b7c10 */ /* 0x000fe2000fffe0ff */
[----:B-1----:R-:W-:-:S07]  /*1430*/  IMAD.MOV.U32 R42, RZ, RZ, RZ ;  /* 0x000000ffff2a7224 */ /* 0x002fce00078e00ff */
.L_x_7107:
[----:B------:R-:W0:Y:S02]  /*1440*/  S2R R34, SR_TID.X ;  /* 0x0000000000227919 */ /* 0x000e240000002100 */
[----:B0-2---:R-:W-:Y:S02]  /*1450*/  LOP3.LUT R35, R34, 0xf, RZ, 0xc0, !PT ;  /* 0x0000000f22237812 */ /* 0x005fe400078ec0ff */
[----:B------:R-:W-:-:S03]  /*1460*/  SHF.R.U32.HI R46, RZ, 0x4, R34 ;  /* 0x00000004ff2e7819 */ /* 0x000fc60000011622 */
[----:B-1-34-:R-:W-:-:S07]  /*1470*/  IMAD.IADD R48, R35, 0x1, R42 ;  /* 0x0000000123307824 */ /* 0x01afce00078e022a */
.L_x_7069:
[----:B0-----:R-:W0:Y:S01]  /*1480*/  LDC.64 R34, c[0x0][0x398] ;  /* 0x0000e600ff227b82 */ /* 0x001e220000000a00 */
[----:B------:R-:W-:Y:S01]  /*1490*/  IMAD.IADD R45, R43, 0x1, R46 ;  /* 0x000000012b2d7824 */ /* 0x000fe200078e022e */
[----:B------:R-:W2:Y:S03]  /*14a0*/  LDL R47, [R1] ;  /* 0x00000000012f7983 */ /* 0x000ea60000100800 */
[----:B------:R-:W-:-:S04]  /*14b0*/  IMAD R45, R45, UR15, R48 ;  /* 0x0000000f2d2d7c24 */ /* 0x000fc8000f8e0230 */
[----:B0-----:R-:W-:-:S06]  /*14c0*/  IMAD.WIDE R34, R45, 0x4, R34 ;  /* 0x000000042d227825 */ /* 0x001fcc00078e0222 */
[----:B------:R-:W3:Y:S01]  /*14d0*/  LDG.E R34, desc[UR12][R34.64] ;  /* 0x0000000c22227981 */ /* 0x000ee2000c1e1900 */
[----:B------:R-:W0:Y:S01]  /*14e0*/  LDC R65, c[0x0][0x360] ;  /* 0x0000d800ff417b82 */ /* 0x000e220000000800 */
[----:B--2---:R-:W-:Y:S02]  /*14f0*/  LEA R45, R46, R47, 0x2 ;  /* 0x0000002f2e2d7211 */ /* 0x004fe400078e10ff */
        /* <DEDUP_REMOVED lines=11> */
.L_x_7106:
[----:B------:R-:W0:Y:S01]  /*15b0*/  S2R R34, SR_TID.X ;  /* 0x0000000000227919 */ /* 0x000e220000002100 */
[----:B------:R-:W-:Y:S01]  /*15c0*/  UISETP.LT.AND UP0, UPT, UR8, 0x40, UPT ;  /* 0x000000400800788c */ /* 0x000fe2000bf01270 */
[----:B------:R-:W-:Y:S01]  /*15d0*/  MOV R46, 0x400 ;  /* 0x00000400002e7802 */ /* 0x000fe20000000f00 */
[C---:B------:R-:W-:Y:S01]  /*15e0*/  VIADD R68, R40.reuse, 0x1 ;  /* 0x0000000128447836 */ /* 0x040fe20000000000 */
[----:B-1----:R-:W1:Y:S01]  /*15f0*/  S2R R35, SR_CgaCtaId ;  /* 0x0000000000237919 */ /* 0x002e620000008800 */
[C---:B------:R-:W-:Y:S01]  /*1600*/  VIADD R66, R40.reuse, 0x3 ;  /* 0x0000000328427836 */ /* 0x040fe20000000000 */
[----:B------:R-:W-:Y:S01]  /*1610*/  ISETP.GE.AND P2, PT, R41, UR7, PT ;  /* 0x0000000729007c0c */ /* 0x000fe2000bf46270 */
[C---:B------:R-:W-:Y:S01]  /*1620*/  VIADD R50, R40.reuse, 0x5 ;  /* 0x0000000528327836 */ /* 0x040fe20000000000 */
[C---:B------:R-:W-:Y:S01]  /*1630*/  LOP3.LUT R62, R40.reuse, 0xf, RZ, 0xc0, !PT ;  /* 0x0000000f283e7812 */ /* 0x040fe200078ec0ff */
[C---:B------:R-:W-:Y:S01]  /*1640*/  VIADD R48, R40.reuse, 0x7 ;  /* 0x0000000728307836 */ /* 0x040fe20000000000 */
[C---:B------:R-:W-:Y:S01]  /*1650*/  IADD3 R58, PT, PT, R40.reuse, 0x4, RZ ;  /* 0x00000004283a7810 */ /* 0x040fe20007ffe0ff */
[C---:B------:R-:W-:Y:S01]  /*1660*/  IMAD.IADD R63, R40.reuse, 0x1, R64 ;  /* 0x00000001283f7824 */ /* 0x040fe200078e0240 */
[----:B------:R-:W-:Y:S01]  /*1670*/  USEL UR5, UR8, 0x40, UP0 ;  /* 0x0000004008057887 */ /* 0x000fe20008000000 */
        /* <DEDUP_REMOVED lines=13> */
[----:B------:R-:W-:Y:S02]  /*1750*/  IADD3 R64, PT, PT, R64, UR5, RZ ;  /* 0x0000000540407c10 */ /* 0x000fe4000fffe0ff */
[----:B0-----:R-:W-:Y:S02]  /*1760*/  SHF.L.U32 R54, R34, 0x4, RZ ;  /* 0x0000000422367819 */ /* 0x001fe400000006ff */
[----:B------:R-:W-:-:S02]  /*1770*/  IADD3 R34, PT, PT, R40, 0x9, RZ ;  /* 0x0000000928227810 */ /* 0x000fc40007ffe0ff */
        /* <DEDUP_REMOVED lines=18> */
[----:B------:R-:W-:-:S02]  /*18a0*/  IMAD.IADD R58, R58, 0x1, R45 ;  /* 0x000000013a3a7824 */ /* 0x000fc400078e022d */
[--C-:B------:R-:W-:Y:S01]  /*18b0*/  IMAD.IADD R53, R34, 0x1, R45.reuse ;  /* 0x0000000122357824 */ /* 0x100fe200078e022d */
[----:B------:R-:W-:Y:S01]  /*18c0*/  IADD3 R34, PT, PT, R16, R45, RZ ;  /* 0x0000002d10227210 */ /* 0x000fe20007ffe0ff */
[--C-:B------:R-:W-:Y:S02]  /*18d0*/  IMAD.IADD R52, R52, 0x1, R45.reuse ;  /* 0x0000000134347824 */ /* 0x100fe400078e022d */
[--C-:B------:R-:W-:Y:S02]  /*18e0*/  IMAD.IADD R50, R19, 0x1, R45.reuse ;  /* 0x0000000113327824 */ /* 0x100fe400078e022d */
[--C-:B------:R-:W-:Y:S02]  /*18f0*/  IMAD.IADD R66, R18, 0x1, R45.reuse ;  /* 0x0000000112427824 */ /* 0x100fe400078e022d */
[----:B------:R-:W-:Y:S02]  /*1900*/  IMAD.IADD R48, R17, 0x1, R45 ;  /* 0x0000000111307824 */ /* 0x000fe400078e022d */
        /* <DEDUP_REMOVED lines=12> */
[----:B------:R-:W-:Y:S01]  /*19d0*/  LEA R47, R34, R47, 0x2 ;  /* 0x0000002f222f7211 */ /* 0x000fe200078e10ff */
[----:B--234-:R-:W-:Y:S06]  /*19e0*/  @P2 BRA `(.L_x_7071) ;  /* 0x0000000c00382947 */ /* 0x01cfec0003800000 */
        /* <DEDUP_REMOVED lines=20> */
.L_x_7105:
        /* <DEDUP_REMOVED lines=11> */
.L_x_7116:
[----:B0--3--:R-:W-:-:S07]  /*1be0*/  IMAD R34, R62, R34, RZ ;  /* 0x000000223e227224 */ /* 0x009fce00078e02ff */
.L_x_7073:
[----:B------:R-:W-:-:S13]  /*1bf0*/  ISETP.GE.AND P3, PT, R35, 0x2, PT ;  /* 0x000000022300780c */ /* 0x000fda0003f66270 */
[----:B------:R-:W-:Y:S05]  /*1c00*/  @!P3 BRA `(.L_x_7075) ;  /* 0x000000000010b947 */ /* 0x000fea0003800000 */
[----:B------:R-:W-:-:S03]  /*1c10*/  UMOV UR5, 0xffffffff ;  /* 0xffffffff00057882 */ /* 0x000fc60000000000 */
[----:B------:R-:W-:Y:S05]  /*1c20*/  BRA.DIV UR5, `(.L_x_7076) ;  /* 0x0000001205587947 */ /* 0x000fea000b800000 */
[----:B------:R3:W4:Y:S02]  /*1c30*/  SHFL.IDX PT, R67, R69, R39, 0x1f ;  /* 0x00001f2745437589 */ /* 0x00072400000e0000 */
.L_x_7119:
[----:B----4-:R-:W-:-:S07]  /*1c40*/  IMAD R34, R61, R67, R34 ;  /* 0x000000433d227224 */ /* 0x010fce00078e0222 */
.L_x_7075:
[----:B------:R-:W-:-:S13]  /*1c50*/  ISETP.GE.AND P3, PT, R35, 0x3, PT ;  /* 0x000000032300780c */ /* 0x000fda0003f66270 */
[----:B------:R-:W-:Y:S05]  /*1c60*/  @!P3 BRA `(.L_x_7077) ;  /* 0x000000000010b947 */ /* 0x000fea0003800000 */
[----:B------:R-:W-:-:S03]  /*1c70*/  UMOV UR5, 0xffffffff ;  /* 0xffffffff00057882 */ /* 0x000fc60000000000 */
[----:B------:R-:W-:Y:S05]  /*1c80*/  BRA.DIV UR5, `(.L_x_7078) ;  /* 0x0000001205647947 */ /* 0x000fea000b800000 */
[----:B------:R4:W0:Y:S02]  /*1c90*/  SHFL.IDX PT, R67, R69, R38, 0x1f ;  /* 0x00001f2645437589 */ /* 0x00082400000e0000 */
.L_x_7122:
[----:B0-----:R-:W-:-:S07]  /*1ca0*/  IMAD R34, R60, R67, R34 ;  /* 0x000000433c227224 */ /* 0x001fce00078e0222 */
.L_x_7077:
[----:B------:R-:W-:-:S13]  /*1cb0*/  ISETP.GE.AND P3, PT, R35, 0x4, PT ;  /* 0x000000042300780c */ /* 0x000fda0003f66270 */
[----:B------:R-:W-:Y:S05]  /*1cc0*/  @!P3 BRA `(.L_x_7079) ;  /* 0x000000000010b947 */ /* 0x000fea0003800000 */
[----:B------:R-:W-:-:S03]  /*1cd0*/  UMOV UR5, 0xffffffff ;  /* 0xffffffff00057882 */ /* 0x000fc60000000000 */
[----:B------:R-:W-:Y:S05]  /*1ce0*/  BRA.DIV UR5, `(.L_x_7080) ;  /* 0x0000001205707947 */ /* 0x000fea000b800000 */
[----:B------:R0:W0:Y:S02]  /*1cf0*/  SHFL.IDX PT, R67, R69, R37, 0x1f ;  /* 0x00001f2545437589 */ /* 0x00002400000e0000 */
.L_x_7125:
[----:B0-----:R-:W-:-:S07]  /*1d00*/  IMAD R34, R59, R67, R34 ;  /* 0x000000433b227224 */ /* 0x001fce00078e0222 */
.L_x_7079:
[----:B------:R-:W-:-:S13]  /*1d10*/  ISETP.GE.AND P3, PT, R35, 0x5, PT ;  /* 0x000000052300780c */ /* 0x000fda0003f66270 */
[----:B------:R-:W-:Y:S05]  /*1d20*/  @!P3 BRA `(.L_x_7081) ;  /* 0x000000000010b947 */ /* 0x000fea0003800000 */
[----:B------:R-:W-:-:S03]  /*1d30*/  UMOV UR5, 0xffffffff ;  /* 0xffffffff00057882 */ /* 0x000fc60000000000 */
[----:B------:R-:W-:Y:S05]  /*1d40*/  BRA.DIV UR5, `(.L_x_7082) ;  /* 0x00000012057c7947 */ /* 0x000fea000b800000 */
[----:B------:R0:W0:Y:S02]  /*1d50*/  SHFL.IDX PT, R67, R69, R36, 0x1f ;  /* 0x00001f2445437589 */ /* 0x00002400000e0000 */
.L_x_7128:
[----:B0-----:R-:W-:-:S07]  /*1d60*/  IMAD R34, R58, R67, R34 ;  /* 0x000000433a227224 */ /* 0x001fce00078e0222 */
.L_x_7081:
[----:B------:R-:W-:-:S13]  /*1d70*/  ISETP.GE.AND P3, PT, R35, 0x6, PT ;  /* 0x000000062300780c */ /* 0x000fda0003f66270 */
[----:B------:R-:W-:Y:S05]  /*1d80*/  @!P3 BRA `(.L_x_7083) ;  /* 0x000000000010b947 */ /* 0x000fea0003800000 */
[----:B------:R-:W-:-:S03]  /*1d90*/  UMOV UR5, 0xffffffff ;  /* 0xffffffff00057882 */ /* 0x000fc60000000000 */
[----:B------:R-:W-:Y:S05]  /*1da0*/  BRA.DIV UR5, `(.L_x_7084) ;  /* 0x0000001205887947 */ /* 0x000fea000b800000 */
[----:B------:R0:W0:Y:S02]  /*1db0*/  SHFL.IDX PT, R67, R69, R33, 0x1f ;  /* 0x00001f2145437589 */ /* 0x00002400000e0000 */
.L_x_7131:
[----:B0-----:R-:W-:-:S07]  /*1dc0*/  IMAD R34, R57, R67, R34 ;  /* 0x0000004339227224 */ /* 0x001fce00078e0222 */
.L_x_7083:
[----:B------:R-:W-:-:S13]  /*1dd0*/  ISETP.GE.AND P3, PT, R35, 0x7, PT ;  /* 0x000000072300780c */ /* 0x000fda0003f66270 */
[----:B------:R-:W-:Y:S05]  /*1de0*/  @!P3 BRA `(.L_x_7085) ;  /* 0x000000000010b947 */ /* 0x000fea0003800000 */
[----:B------:R-:W-:-:S03]  /*1df0*/  UMOV UR5, 0xffffffff ;  /* 0xffffffff00057882 */ /* 0x000fc60000000000 */
[----:B------:R-:W-:Y:S05]  /*1e00*/  BRA.DIV UR5, `(.L_x_7086) ;  /* 0x0000001205947947 */ /* 0x000fea000b800000 */
[----:B------:R0:W0:Y:S02]  /*1e10*/  SHFL.IDX PT, R67, R69, R32, 0x1f ;  /* 0x00001f2045437589 */ /* 0x00002400000e0000 */
.L_x_7134:
[----:B0-----:R-:W-:-:S07]  /*1e20*/  IMAD R34, R56, R67, R34 ;  /* 0x0000004338227224 */ /* 0x001fce00078e0222 */
.L_x_7085:
[----:B------:R-:W-:-:S13]  /*1e30*/  ISETP.GE.AND P3, PT, R35, 0x8, PT ;  /* 0x000000082300780c */ /* 0x000fda0003f66270 */
[----:B------:R-:W-:Y:S05]  /*1e40*/  @!P3 BRA `(.L_x_7087) ;  /* 0x000000000010b947 */ /* 0x000fea0003800000 */
[----:B------:R-:W-:-:S03]  /*1e50*/  UMOV UR5, 0xffffffff ;  /* 0xffffffff00057882 */ /* 0x000fc60000000000 */
[----:B------:R-:W-:Y:S05]  /*1e60*/  BRA.DIV UR5, `(.L_x_7088) ;  /* 0x0000001205a07947 */ /* 0x000fea000b800000 */
[----:B------:R0:W0:Y:S02]  /*1e70*/  SHFL.IDX PT, R67, R69, R31, 0x1f ;  /* 0x00001f1f45437589 */ /* 0x00002400000e0000 */
.L_x_7137:
[----:B01----:R-:W-:-:S07]  /*1e80*/  IMAD R34, R55, R67, R34 ;  /* 0x0000004337227224 */ /* 0x003fce00078e0222 */
.L_x_7087:
[----:B------:R-:W-:-:S13]  /*1e90*/  ISETP.GE.AND P3, PT, R35, 0x9, PT ;  /* 0x000000092300780c */ /* 0x000fda0003f66270 */
[----:B------:R-:W-:Y:S05]  /*1ea0*/  @!P3 BRA `(.L_x_7089) ;  /* 0x000000000010b947 */ /* 0x000fea0003800000 */
[----:B------:R-:W-:-:S03]  /*1eb0*/  UMOV UR5, 0xffffffff ;  /* 0xffffffff00057882 */ /* 0x000fc60000000000 */
[----:B------:R-:W-:Y:S05]  /*1ec0*/  BRA.DIV UR5, `(.L_x_7090) ;  /* 0x0000001205ac7947 */ /* 0x000fea000b800000 */
[----:B------:R0:W0:Y:S02]  /*1ed0*/  SHFL.IDX PT, R67, R69, R30, 0x1f ;  /* 0x00001f1e45437589 */ /* 0x00002400000e0000 */
.L_x_7140:
[----:B0-----:R-:W-:-:S07]  /*1ee0*/  IMAD R34, R54, R67, R34 ;  /* 0x0000004336227224 */ /* 0x001fce00078e0222 */
.L_x_7089:
[----:B------:R-:W-:-:S13]  /*1ef0*/  ISETP.GE.AND P3, PT, R35, 0xa, PT ;  /* 0x0000000a2300780c */ /* 0x000fda0003f66270 */
[----:B------:R-:W-:Y:S05]  /*1f00*/  @!P3 BRA `(.L_x_7091) ;  /* 0x000000000010b947 */ /* 0x000fea0003800000 */
[----:B------:R-:W-:-:S03]  /*1f10*/  UMOV UR5, 0xffffffff ;  /* 0xffffffff00057882 */ /* 0x000fc60000000000 */
[----:B------:R-:W-:Y:S05]  /*1f20*/  BRA.DIV UR5, `(.L_x_7092) ;  /* 0x0000001205b87947 */ /* 0x000fea000b800000 */
[----:B------:R0:W0:Y:S02]  /*1f30*/  SHFL.IDX PT, R67, R69, R29, 0x1f ;  /* 0x00001f1d45437589 */ /* 0x00002400000e0000 */
.L_x_7143:
[----:B0-----:R-:W-:-:S07]  /*1f40*/  IMAD R34, R53, R67, R34 ;  /* 0x0000004335227224 */ /* 0x001fce00078e0222 */
.L_x_7091:
[----:B------:R-:W-:-:S13]  /*1f50*/  ISETP.GE.AND P3, PT, R35, 0xb, PT ;  /* 0x0000000b2300780c */ /* 0x000fda0003f66270 */
[----:B------:R-:W-:Y:S05]  /*1f60*/  @!P3 BRA `(.L_x_7093) ;  /* 0x000000000010b947 */ /* 0x000fea0003800000 */
[----:B------:R-:W-:-:S03]  /*1f70*/  UMOV UR5, 0xffffffff ;  /* 0xffffffff00057882 */ /* 0x000fc60000000000 */
[----:B------:R-:W-:Y:S05]  /*1f80*/  BRA.DIV UR5, `(.L_x_7094) ;  /* 0x0000001205c47947 */ /* 0x000fea000b800000 */
[----:B------:R0:W0:Y:S02]  /*1f90*/  SHFL.IDX PT, R67, R69, R28, 0x1f ;  /* 0x00001f1c45437589 */ /* 0x00002400000e0000 */
.L_x_7146:
[----:B0-----:R-:W-:-:S07]  /*1fa0*/  IMAD R34, R52, R67, R34 ;  /* 0x0000004334227224 */ /* 0x001fce00078e0222 */
.L_x_7093:
[----:B------:R-:W-:-:S13]  /*1fb0*/  ISETP.GE.AND P3, PT, R35, 0xc, PT ;  /* 0x0000000c2300780c */ /* 0x000fda0003f66270 */
[----:B------:R-:W-:Y:S05]  /*1fc0*/  @!P3 BRA `(.L_x_7095) ;  /* 0x000000000010b947 */ /* 0x000fea0003800000 */
[----:B------:R-:W-:-:S03]  /*1fd0*/  UMOV UR5, 0xffffffff ;  /* 0xffffffff00057882 */ /* 0x000fc60000000000 */
[----:B------:R-:W-:Y:S05]  /*1fe0*/  BRA.DIV UR5, `(.L_x_7096) ;  /* 0x0000001205d07947 */ /* 0x000fea000b800000 */
[----:B------:R0:W0:Y:S02]  /*1ff0*/  SHFL.IDX PT, R67, R69, R27, 0x1f ;  /* 0x00001f1b45437589 */ /* 0x00002400000e0000 */
.L_x_7149:
[----:B0-----:R-:W-:-:S07]  /*2000*/  IMAD R34, R51, R67, R34 ;  /* 0x0000004333227224 */ /* 0x001fce00078e0222 */
.L_x_7095:
[----:B------:R-:W-:-:S13]  /*2010*/  ISETP.GE.AND P3, PT, R35, 0xd, PT ;  /* 0x0000000d2300780c */ /* 0x000fda0003f66270 */
[----:B------:R-:W-:Y:S05]  /*2020*/  @!P3 BRA `(.L_x_7097) ;  /* 0x000000000010b947 */ /* 0x000fea0003800000 */
[----:B------:R-:W-:-:S03]  /*2030*/  UMOV UR5, 0xffffffff ;  /* 0xffffffff00057882 */ /* 0x000fc60000000000 */
[----:B------:R-:W-:Y:S05]  /*2040*/  BRA.DIV UR5, `(.L_x_7098) ;  /* 0x0000001205dc7947 */ /* 0x000fea000b800000 */
[----:B------:R0:W0:Y:S02]  /*2050*/  SHFL.IDX PT, R67, R69, R26, 0x1f ;  /* 0x00001f1a45437589 */ /* 0x00002400000e0000 */
.L_x_7152:
[----:B0-----:R-:W-:-:S07]  /*2060*/  IMAD R34, R50, R67, R34 ;  /* 0x0000004332227224 */ /* 0x001fce00078e0222 */
.L_x_7097:
[----:B------:R-:W-:-:S13]  /*2070*/  ISETP.GE.AND P3, PT, R35, 0xe, PT ;  /* 0x0000000e2300780c */ /* 0x000fda0003f66270 */
[----:B------:R-:W-:Y:S05]  /*2080*/  @!P3 BRA `(.L_x_7099) ;  /* 0x000000000010b947 */ /* 0x000fea0003800000 */
[----:B------:R-:W-:-:S03]  /*2090*/  UMOV UR5, 0xffffffff ;  /* 0xffffffff00057882 */ /* 0x000fc60000000000 */
[----:B------:R-:W-:Y:S05]  /*20a0*/  BRA.DIV UR5, `(.L_x_7100) ;  /* 0x0000001205e87947 */ /* 0x000fea000b800000 */
[----:B------:R0:W0:Y:S02]  /*20b0*/  SHFL.IDX PT, R67, R69, R25, 0x1f ;  /* 0x00001f1945437589 */ /* 0x00002400000e0000 */
.L_x_7155:
[----:B0-----:R-:W-:-:S07]  /*20c0*/  IMAD R34, R49, R67, R34 ;  /* 0x0000004331227224 */ /* 0x001fce00078e0222 */
.L_x_7099:
[----:B------:R-:W-:-:S13]  /*20d0*/  ISETP.GE.AND P3, PT, R35, 0xf, PT ;  /* 0x0000000f2300780c */ /* 0x000fda0003f66270 */
[----:B------:R-:W-:Y:S05]  /*20e0*/  @!P3 BRA `(.L_x_7101) ;  /* 0x000000000010b947 */ /* 0x000fea0003800000 */
[----:B------:R-:W-:-:S03]  /*20f0*/  UMOV UR5, 0xffffffff ;  /* 0xffffffff00057882 */ /* 0x000fc60000000000 */
[----:B------:R-:W-:Y:S05]  /*2100*/  BRA.DIV UR5, `(.L_x_7102) ;  /* 0x0000001205f47947 */ /* 0x000fea000b800000 */
[----:B------:R0:W0:Y:S02]  /*2110*/  SHFL.IDX PT, R67, R69, R24, 0x1f ;  /* 0x00001f1845437589 */ /* 0x00002400000e0000 */
.L_x_7158:
[----:B0-----:R-:W-:-:S07]  /*2120*/  IMAD R34, R48, R67, R34 ;  /* 0x0000004330227224 */ /* 0x001fce00078e0222 */
.L_x_7101:
[----:B------:R-:W-:-:S13]  /*2130*/  ISETP.GE.AND P3, PT, R35, 0x10, PT ;  /* 0x000000102300780c */ /* 0x000fda0003f66270 */
[----:B------:R-:W-:Y:S05]  /*2140*/  @!P3 BRA `(.L_x_7103) ;  /* 0x00000004001cb947 */ /* 0x000fea0003800000 */
[----:B------:R-:W-:-:S03]  /*2150*/  UMOV UR5, 0xffffffff ;  /* 0xffffffff00057882 */ /* 0x000fc60000000000 */
[----:B------:R-:W-:Y:S05]  /*2160*/  BRA.DIV UR5, `(.L_x_7104) ;  /* 0x0000001605007947 */ /* 0x000fea000b800000 */
[----:B------:R0:W0:Y:S02]  /*2170*/  SHFL.IDX PT, R67, R69, R23, 0x1f ;  /* 0x00001f1745437589 */ /* 0x00002400000e0000 */
.L_x_7161:
[----:B0-----:R-:W-:Y:S01]  /*2180*/  IMAD R34, R47, R67, R34 ;  /* 0x000000432f227224 */ /* 0x001fe200078e0222 */
[----:B------:R-:W-:Y:S06]  /*2190*/  BRA `(.L_x_7103) ;  /* 0x0000000400087947 */ /* 0x000fec0003800000 */
.L_x_7072:
[----:B------:R-:W2:Y:S01]  /*21a0*/  LDC R66, c[0x0][0x3ac] ;  /* 0x0000eb00ff427b82 */ /* 0x000ea20000000800 */
[----:B------:R-:W-:Y:S01]  /*21b0*/  IMAD.MOV.U32 R34, RZ, RZ, RZ ;  /* 0x000000ffff227224 */ /* 0x000fe200078e00ff */
[C---:B--2---:R-:W-:Y:S02]  /*21c0*/  ISETP.GE.AND P3, PT, R66.reuse, 0x1, PT ;  /* 0x000000014200780c */ /* 0x044fe40003f66270 */
[C---:B------:R-:W-:Y:S02]  /*21d0*/  ISETP.GE.AND P6, PT, R66.reuse, 0x2, PT ;  /* 0x000000024200780c */ /* 0x040fe40003fc6270 */
[C---:B------:R-:W-:Y:S02]  /*21e0*/  ISETP.GE.AND P4, PT, R66.reuse, 0x3, PT ;  /* 0x000000034200780c */ /* 0x040fe40003f86270 */
[----:B------:R-:W-:-:S07]  /*21f0*/  ISETP.GE.AND P5, PT, R66, 0x4, PT ;  /* 0x000000044200780c */ /* 0x000fce0003fa6270 */
[----:B------:R-:W-:Y:S02]  /*2200*/  @P3 LEA R67, R21, R35, 0x2 ;  /* 0x0000002315433211 */ /* 0x000fe400078e10ff */
        /* <DEDUP_REMOVED lines=8> */
[----:B------:R-:W-:Y:S02]  /*2290*/  @P5 LEA R68, R12, R35, 0x2 ;  /* 0x000000230c445211 */ /* 0x000fe400078e10ff */
[----:B------:R-:W-:Y:S01]  /*22a0*/  ISETP.GE.AND P6, PT, R66, 0x6, PT ;  /* 0x000000064200780c */ /* 0x000fe20003fc6270 */
[----:B---3--:R-:W-:Y:S01]  /*22b0*/  @P4 IMAD R34, R60, R69, R34 ;  /* 0x000000453c224224 */ /* 0x008fe200078e0222 */
[----:B------:R-:W-:Y:S02]  /*22c0*/  ISETP.GE.AND P4, PT, R66, 0x7, PT ;  /* 0x000000074200780c */ /* 0x000fe40003f86270 */
[----:B------:R-:W0:Y:S03]  /*22d0*/  @P5 LDS R68, [R68] ;  /* 0x0000000044445984 */ /* 0x000e260000000800 */
[----:B------:R-:W-:-:S06]  /*22e0*/  @P3 IMAD R67, R11, 0x4, R35 ;  /* 0x000000040b433824 */ /* 0x000fcc00078e0223 */
[----:B------:R-:W2:Y:S01]  /*22f0*/  @P3 LDS R67, [R67] ;  /* 0x0000000043433984 */ /* 0x000ea20000000800 */
[----:B------:R-:W-:-:S06]  /*2300*/  @P6 IMAD R69, R10, 0x4, R35 ;  /* 0x000000040a456824 */ /* 0x000fcc00078e0223 */
[----:B------:R-:W3:Y:S01]  /*2310*/  @P6 LDS R69, [R69] ;  /* 0x0000000045456984 */ /* 0x000ee20000000800 */
[----:B0-----:R-:W-:Y:S01]  /*2320*/  @P5 IMAD R34, R59, R68, R34 ;  /* 0x000000443b225224 */ /* 0x001fe200078e0222 */
[----:B------:R-:W-:Y:S01]  /*2330*/  ISETP.GE.AND P5, PT, R66, 0x8, PT ;  /* 0x000000084200780c */ /* 0x000fe20003fa6270 */
[----:B------:R-:W-:-:S06]  /*2340*/  @P4 IMAD R68, R9, 0x4, R35 ;  /* 0x0000000409444824 */ /* 0x000fcc00078e0223 */
[----:B------:R-:W0:Y:S01]  /*2350*/  @P4 LDS R68, [R68] ;  /* 0x0000000044444984 */ /* 0x000e220000000800 */
[----:B--2---:R-:W-:Y:S01]  /*2360*/  @P3 IMAD R34, R58, R67, R34 ;  /* 0x000000433a223224 */ /* 0x004fe200078e0222 */
[----:B------:R-:W-:-:S04]  /*2370*/  ISETP.GE.AND P3, PT, R66, 0x9, PT ;  /* 0x000000094200780c */ /* 0x000fc80003f66270 */
[----:B------:R-:W-:Y:S01]  /*2380*/  @P5 LEA R67, R8, R35, 0x2 ;  /* 0x0000002308435211 */ /* 0x000fe200078e10ff */
[----:B---3--:R-:W-:Y:S01]  /*2390*/  @P6 IMAD R34, R57, R69, R34 ;  /* 0x0000004539226224 */ /* 0x008fe200078e0222 */
[----:B------:R-:W-:-:S04]  /*23a0*/  ISETP.GE.AND P6, PT, R66, 0xe, PT ;  /* 0x0000000e4200780c */ /* 0x000fc80003fc6270 */
[----:B------:R-:W1:Y:S03]  /*23b0*/  @P5 LDS R67, [R67] ;  /* 0x0000000043435984 */ /* 0x000e660000000800 */
[----:B------:R-:W-:-:S06]  /*23c0*/  @P3 IMAD R69, R15, 0x4, R35 ;  /* 0x000000040f453824 */ /* 0x000fcc00078e0223 */
[----:B------:R-:W2:Y:S01]  /*23d0*/  @P3 LDS R69, [R69] ;  /* 0x0000000045453984 */ /* 0x000ea20000000800 */
[----:B0-----:R-:W-:Y:S01]  /*23e0*/  @P4 IMAD R34, R56, R68, R34 ;  /* 0x0000004438224224 */ /* 0x001fe200078e0222 */
[----:B------:R-:W-:-:S03]  /*23f0*/  ISETP.GE.AND P4, PT, R66, 0xa, PT ;  /* 0x0000000a4200780c */ /* 0x000fc60003f86270 */
[----:B-1----:R-:W-:Y:S01]  /*2400*/  @P5 IMAD R34, R55, R67, R34 ;  /* 0x0000004337225224 */ /* 0x002fe200078e0222 */
[----:B------:R-:W-:-:S09]  /*2410*/  ISETP.GE.AND P5, PT, R66, 0xb, PT ;  /* 0x0000000b4200780c */ /* 0x000fd20003fa6270 */
[----:B------:R-:W-:-:S06]  /*2420*/  @P4 IMAD R68, R7, 0x4, R35 ;  /* 0x0000000407444824 */ /* 0x000fcc00078e0223 */
[----:B------:R-:W0:Y:S01]  /*2430*/  @P4 LDS R68, [R68] ;  /* 0x0000000044444984 */ /* 0x000e220000000800 */
[----:B--2---:R-:W-:Y:S01]  /*2440*/  @P3 IMAD R34, R54, R69, R34 ;  /* 0x0000004536223224 */ /* 0x004fe200078e0222 */
[----:B------:R-:W-:Y:S01]  /*2450*/  ISETP.GE.AND P3, PT, R66, 0xc, PT ;  /* 0x0000000c4200780c */ /* 0x000fe20003f66270 */
[----:B------:R-:W-:-:S06]  /*2460*/  @P5 IMAD R67, R6, 0x4, R35 ;  /* 0x0000000406435824 */ /* 0x000fcc00078e0223 */
[----:B------:R-:W1:Y:S06]  /*2470*/  @P5 LDS R67, [R67] ;  /* 0x0000000043435984 */ /* 0x000e6c0000000800 */
[----:B------:R-:W-:-:S06]  /*2480*/  @P3 LEA R69, R5, R35, 0x2 ;  /* 0x0000002305453211 */ /* 0x000fcc00078e10ff */
[----:B------:R-:W2:Y:S01]  /*2490*/  @P3 LDS R69, [R69] ;  /* 0x0000000045453984 */ /* 0x000ea20000000800 */
[----:B0-----:R-:W-:Y:S01]  /*24a0*/  @P4 IMAD R34, R53, R68, R34 ;  /* 0x0000004435224224 */ /* 0x001fe200078e0222 */
[----:B------:R-:W-:-:S03]  /*24b0*/  ISETP.GE.AND P4, PT, R66, 0xd, PT ;  /* 0x0000000d4200780c */ /* 0x000fc60003f86270 */
[----:B-1----:R-:W-:Y:S01]  /*24c0*/  @P5 IMAD R34, R52, R67, R34 ;  /* 0x0000004334225224 */ /* 0x002fe200078e0222 */
[----:B------:R-:W-:Y:S01]  /*24d0*/  ISETP.GE.AND P5, PT, R66, 0xf, PT ;  /* 0x0000000f4200780c */ /* 0x000fe20003fa6270 */
[----:B------:R-:W-:-:S06]  /*24e0*/  @P6 IMAD R67, R3, 0x4, R35 ;  /* 0x0000000403436824 */ /* 0x000fcc00078e0223 */
[----:B------:R-:W-:Y:S01]  /*24f0*/  @P6 LDS R67, [R67] ;  /* 0x0000000043436984 */ /* 0x000fe20000000800 */
[----:B--2---:R-:W-:Y:S01]  /*2500*/  @P3 IMAD R34, R51, R69, R34 ;  /* 0x0000004533223224 */ /* 0x004fe200078e0222 */
[----:B------:R-:W-:Y:S01]  /*2510*/  ISETP.GE.AND P3, PT, R66, 0x10, PT ;  /* 0x000000104200780c */ /* 0x000fe20003f66270 */
[----:B------:R-:W-:-:S03]  /*2520*/  @P4 IMAD R66, R4, 0x4, R35 ;  /* 0x0000000404424824 */ /* 0x000fc600078e0223 */
[----:B------:R-:W-:-:S03]  /*2530*/  @P5 IMAD R68, R2, 0x4, R35 ;  /* 0x0000000402445824 */ /* 0x000fc600078e0223 */
[----:B------:R-:W0:Y:S04]  /*2540*/  @P4 LDS R66, [R66] ;  /* 0x0000000042424984 */ /* 0x000e280000000800 */
[----:B------:R-:W1:Y:S02]  /*2550*/  @P5 LDS R68, [R68] ;  /* 0x0000000044445984 */ /* 0x000e640000000800 */
[----:B------:R-:W-:-:S06]  /*2560*/  @P3 LEA R35, R0, R35, 0x2 ;  /* 0x0000002300233211 */ /* 0x000fcc00078e10ff */
[----:B------:R-:W2:Y:S01]  /*2570*/  @P3 LDS R35, [R35] ;  /* 0x0000000023233984 */ /* 0x000ea20000000800 */
[----:B0-----:R-:W-:-:S04]  /*2580*/  @P4 IMAD R34, R50, R66, R34 ;  /* 0x0000004232224224 */ /* 0x001fc800078e0222 */
[----:B------:R-:W-:-:S04]  /*2590*/  @P6 IMAD R34, R49, R67, R34 ;  /* 0x0000004331226224 */ /* 0x000fc800078e0222 */
[----:B-1----:R-:W-:-:S04]  /*25a0*/  @P5 IMAD R34, R48, R68, R34 ;  /* 0x0000004430225224 */ /* 0x002fc800078e0222 */
[----:B--2---:R-:W-:-:S07]  /*25b0*/  @P3 IMAD R34, R47, R35, R34 ;  /* 0x000000232f223224 */ /* 0x004fce00078e0222 */
.L_x_7103:
[----:B------:R-:W5:Y:S01]  /*25c0*/  S2R R35, SR_TID.X ;  /* 0x0000000000237919 */ /* 0x000f620000002100 */
[----:B------:R-:W-:Y:S01]  /*25d0*/  IMAD.IADD R67, R45, 0x1, R42 ;  /* 0x000000012d437824 */ /* 0x000fe200078e022a */
[----:B------:R-:W-:Y:S05]  /*25e0*/  WARPSYNC.ALL ;  /* 0x0000000000007948 */ /* 0x000fea0003800000 */
[----:B------:R-:W-:Y:S01]  /*25f0*/  IMAD R67, R67, UR8, R63 ;  /* 0x0000000843437c24 */ /* 0x000fe2000f8e023f */
[----:B------:R-:W-:Y:S02]  /*2600*/  IADD3 R45, PT, PT, R45, UR9, RZ ;  /* 0x000000092d2d7c10 */ /* 0x000fe4000fffe0ff */
        /* <DEDUP_REMOVED lines=12> */
.L_x_7071:
[----:B------:R-:W-:Y:S05]  /*26d0*/  @!P0 BRA `(.L_x_7106) ;  /* 0xffffffec00b48947 */ /* 0x000fea000383ffff */
[----:B------:R-:W-:Y:S05]  /*26e0*/  BSYNC.RECONVERGENT B0 ;  /* 0x0000000000007941 */ /* 0x000fea0003800200 */
.L_x_7070:
        /* <DEDUP_REMOVED lines=14> */
[----:B------:R-:W-:Y:S01]  /*27d0*/  BSSY.RECONVERGENT B1, `(.L_x_7111) ;  /* 0x0000027000017945 */ /* 0x000fe20003800200 */
[----:B------:R-:W-:Y:S02]  /*27e0*/  SHF.L.U32 R45, R65, 0x2, RZ ;  /* 0x00000002412d7819 */ /* 0x000fe400000006ff */
        /* <DEDUP_REMOVED lines=9> */
[----:B------:R-:W-:Y:S02]  /*2880*/  LOP3.LUT P0, RZ, R53, 0x3, RZ, 0xc0, !PT ;  /* 0x0000000335ff7812 */ /* 0x000fe4000780c0ff */
[----:B------:R-:W-:Y:S01]  /*2890*/  IMAD R35, R35, 0x80, R42 ;  /* 0x0000008023237824 */ /* 0x000fe200078e022a */
[----:B------:R-:W-:Y:S01]  /*28a0*/  IADD3 R65, PT, PT, R45, R42, RZ ;  /* 0x0000002a2d417210 */ /* 0x000fe20007ffe0ff */
[----:B------:R-:W5:Y:S01]  /*28b0*/  LDC.64 R46, c[0x0][0x3a0] ;  /* 0x0000e800ff2e7b82 */ /* 0x000f620000000a00 */
        /* <DEDUP_REMOVED lines=9> */
[----:B------:R-:W-:Y:S01]  /*2950*/  IMAD.U32 R34, RZ, RZ, UR4 ;  /* 0x00000004ff227e24 */ /* 0x000fe2000f8e00ff */
[----:B------:R-:W-:-:S11]  /*2960*/  MOV R35, UR4 ;  /* 0x0000000400237c02 */ /* 0x000fd60008000f00 */
[----:B------:R-:W-:-:S05]  /*2970*/  @P0 IADD3 R56, PT, PT, R45, R42, R45 ;  /* 0x0000002a2d380210 */ /* 0x000fca0007ffe02d */
[----:B------:R-:W-:Y:S02]  /*2980*/  @P0 IMAD R35, R35, 0x80, R56 ;  /* 0x0000008023230824 */ /* 0x000fe400078e0238 */
[----:B0-----:R-:W-:Y:S02]  /*2990*/  IMAD R52, R48, 0x10, R43 ;  /* 0x0000001030347824 */ /* 0x001fe400078e022b */
[----:B------:R-:W-:Y:S02]  /*29a0*/  IMAD R43, R34, 0x80, R65 ;  /* 0x00000080222b7824 */ /* 0x000fe400078e0241 */
[----:B------:R-:W-:Y:S02]  /*29b0*/  @P0 IMAD R48, R48, 0x10, R52 ;  /* 0x0000001030300824 */ /* 0x000fe400078e0234 */
[----:B-1----:R-:W0:Y:S01]  /*29c0*/  LDS.128 R52, [R52] ;  /* 0x0000000034347984 */ /* 0x002e220000000c00 */
[----:B------:R-:W-:-:S03]  /*29d0*/  IMAD.WIDE R42, R43, 0x4, R46 ;  /* 0x000000042b2a7825 */ /* 0x000fc600078e022e */
[----:B------:R-:W1:Y:S01]  /*29e0*/  @P0 LDS.128 R48, [R48] ;  /* 0x0000000030300984 */ /* 0x000e620000000c00 */
[----:B------:R-:W-:-:S04]  /*29f0*/  @P0 IMAD.WIDE R34, R35, 0x4, R46 ;  /* 0x0000000423220825 */ /* 0x000fc800078e022e */
[C---:B------:R-:W-:Y:S01]  /*2a00*/  IMAD.IADD R65, R45.reuse, 0x1, R65 ;  /* 0x000000012d417824 */ /* 0x040fe200078e0241 */
[----:B------:R-:W-:Y:S01]  /*2a10*/  @P0 IADD3 R65, PT, PT, R45, R56, RZ ;  /* 0x000000382d410210 */ /* 0x000fe20007ffe0ff */
[----:B0-----:R0:W-:Y:S04]  /*2a20*/  STG.E.128 desc[UR12][R42.64], R52 ;  /* 0x000000342a007986 */ /* 0x0011e8000c101d0c */
[----:B-1----:R0:W-:Y:S02]  /*2a30*/  @P0 STG.E.128 desc[UR12][R34.64], R48 ;  /* 0x0000003022000986 */ /* 0x0021e4000c101d0c */
.L_x_7112:
[----:B------:R-:W-:Y:S05]  /*2a40*/  BSYNC.RECONVERGENT B1 ;  /* 0x0000000000017941 */ /* 0x000fea0003800200 */
.L_x_7111:
[----:B------:R-:W-:Y:S05]  /*2a50*/  @!P1 BRA `(.L_x_7110) ;  /* 0x0000000000909947 */ /* 0x000fea0003800000 */
[----:B0-----:R-:W0:Y:S01]  /*2a60*/  S2R R35, SR_CgaCtaId ;  /* 0x0000000000237919 */ /* 0x001e220000008800 */
[----:B------:R-:W-:-:S05]  /*2a70*/  MOV R34, 0x400 ;  /* 0x0000040000227802 */ /* 0x000fca0000000f00 */
[----:B------:R-:W-:-:S05]  /*2a80*/  VIADD R34, R34, 0x980 ;  /* 0x0000098022227836 */ /* 0x000fca0000000000 */
[----:B0-----:R-:W-:-:S07]  /*2a90*/  LEA R64, R35, R34, 0x18 ;  /* 0x0000002223407211 */ /* 0x001fce00078ec0ff */
.L_x_7113:
[----:B0-----:R-:W0:Y:S01]  /*2aa0*/  LDC R35, c[0x0][0x360] ;  /* 0x0000d800ff237b82 */ /* 0x001e220000000800 */
[----:B------:R-:W-:Y:S02]  /*2ab0*/  IMAD R42, R65, 0x4, R64 ;  /* 0x00000004412a7824 */ /* 0x000fe400078e0240 */
[----:B------:R-:W-:Y:S02]  /*2ac0*/  IMAD.U32 R34, RZ, RZ, UR4 ;  /* 0x00000004ff227e24 */ /* 0x000fe4000f8e00ff */
[----:B------:R-:W-:Y:S01]  /*2ad0*/  IMAD.U32 R47, RZ, RZ, UR4 ;  /* 0x00000004ff2f7e24 */ /* 0x000fe2000f8e00ff */
[----:B------:R5:W2:Y:S01]  /*2ae0*/  LDS.128 R60, [R42] ;  /* 0x000000002a3c7984 */ /* 0x000aa20000000c00 */
[----:B------:R-:W-:Y:S01]  /*2af0*/  IMAD.U32 R43, RZ, RZ, UR4 ;  /* 0x00000004ff2b7e24 */ /* 0x000fe2000f8e00ff */
[----:B------:R-:W3:Y:S01]  /*2b00*/  LDC.64 R66, c[0x0][0x3a0] ;  /* 0x0000e800ff427b82 */ /* 0x000ee20000000a00 */
[----:B0-----:R-:W-:Y:S01]  /*2b10*/  IMAD R56, R35, 0x10, R42 ;  /* 0x0000001023387824 */ /* 0x001fe200078e022a */
[----:B-----5:R-:W-:-:S04]  /*2b20*/  IADD3 R42, PT, PT, R45, R65, RZ ;  /* 0x000000412d2a7210 */ /* 0x020fc80007ffe0ff */
[----:B------:R-:W-:Y:S01]  /*2b30*/  LEA R52, R35, R56, 0x4 ;  /* 0x0000003823347211 */ /* 0x000fe200078e20ff */
[--C-:B------:R-:W-:Y:S01]  /*2b40*/  IMAD.IADD R46, R45, 0x1, R42.reuse ;  /* 0x000000012d2e7824 */ /* 0x100fe200078e022a */
[----:B------:R-:W0:Y:S01]  /*2b50*/  LDS.128 R56, [R56] ;  /* 0x0000000038387984 */ /* 0x000e220000000c00 */
[----:B------:R-:W-:Y:S02]  /*2b60*/  IMAD R47, R47, 0x80, R42 ;  /* 0x000000802f2f7824 */ /* 0x000fe400078e022a */
[----:B------:R-:W-:Y:S02]  /*2b70*/  IMAD R48, R35, 0x10, R52 ;  /* 0x0000001023307824 */ /* 0x000fe400078e0234 */
[----:B-1----:R-:W1:Y:S01]  /*2b80*/  LDS.128 R52, [R52] ;  /* 0x0000000034347984 */ /* 0x002e620000000c00 */
[----:B------:R-:W-:Y:S01]  /*2b90*/  IMAD R35, R34, 0x80, R65 ;  /* 0x0000008022237824 */ /* 0x000fe200078e0241 */
[----:B------:R-:W-:Y:S01]  /*2ba0*/  MOV R65, UR4 ;  /* 0x0000000400417c02 */ /* 0x000fe20008000f00 */
[----:B------:R-:W-:Y:S01]  /*2bb0*/  IMAD.IADD R68, R45, 0x1, R46 ;  /* 0x000000012d447824 */ /* 0x000fe200078e022e */
[----:B------:R-:W5:Y:S01]  /*2bc0*/  LDS.128 R48, [R48] ;  /* 0x0000000030307984 */ /* 0x000f620000000c00 */
[----:B---3--:R-:W-:-:S03]  /*2bd0*/  IMAD.WIDE R34, R35, 0x4, R66 ;  /* 0x0000000423227825 */ /* 0x008fc600078e0242 */
[----:B------:R-:W-:Y:S01]  /*2be0*/  LEA R65, R65, R68, 0x7 ;  /* 0x0000004441417211 */ /* 0x000fe200078e38ff */
[----:B------:R-:W-:Y:S01]  /*2bf0*/  IMAD R43, R43, 0x80, R46 ;  /* 0x000000802b2b7824 */ /* 0x000fe200078e022e */
[----:B--2---:R2:W-:Y:S01]  /*2c00*/  STG.E.128 desc[UR12][R34.64], R60 ;  /* 0x0000003c22007986 */ /* 0x0045e2000c101d0c */
[----:B------:R-:W-:-:S04]  /*2c10*/  IMAD.WIDE R46, R47, 0x4, R66 ;  /* 0x000000042f2e7825 */ /* 0x000fc800078e0242 */
[----:B------:R-:W-:-:S04]  /*2c20*/  IMAD.WIDE R42, R43, 0x4, R66 ;  /* 0x000000042b2a7825 */ /* 0x000fc800078e0242 */
[----:B--2---:R-:W-:-:S04]  /*2c30*/  IMAD.WIDE R34, R65, 0x4, R66 ;  /* 0x0000000441227825 */ /* 0x004fc800078e0242 */
[----:B------:R-:W-:Y:S01]  /*2c40*/  IMAD.IADD R65, R45, 0x1, R68 ;  /* 0x000000012d417824 */ /* 0x000fe200078e0244 */
[----:B0-----:R0:W-:Y:S04]  /*2c50*/  STG.E.128 desc[UR12][R46.64], R56 ;  /* 0x000000382e007986 */ /* 0x0011e8000c101d0c */
[----:B------:R-:W-:Y:S01]  /*2c60*/  ISETP.GE.U32.AND P0, PT, R65, 0x80, PT ;  /* 0x000000804100780c */ /* 0x000fe20003f06070 */
[----:B-1----:R0:W-:Y:S04]  /*2c70*/  STG.E.128 desc[UR12][R42.64], R52 ;  /* 0x000000342a007986 */ /* 0x0021e8000c101d0c */
[----:B-----5:R0:W-:Y:S08]  /*2c80*/  STG.E.128 desc[UR12][R34.64], R48 ;  /* 0x0000003022007986 */ /* 0x0201f0000c101d0c */
[----:B------:R-:W-:Y:S05]  /*2c90*/  @!P0 BRA `(.L_x_7113) ;  /* 0xfffffffc00808947 */ /* 0x000fea000383ffff */
.L_x_7110:
[----:B------:R-:W-:Y:S05]  /*2ca0*/  BSYNC.RECONVERGENT B0 ;  /* 0x0000000000007941 */ /* 0x000fea0003800200 */
.L_x_7109:
[----:B------:R-:W5:Y:S02]  /*2cb0*/  LDCU UR5, c[0x0][0x374] ;  /* 0x00006e80ff0577ac */ /* 0x000f640008000800 */
[----:B-----5:R-:W-:Y:S02]  /*2cc0*/  UIADD3 UR4, UPT, UPT, UR5, UR4, URZ ;  /* 0x0000000405047290 */ /* 0x020fe4000fffe0ff */
[----:B------:R-:W-:-:S04]  /*2cd0*/  USHF.L.U32 UR5, UR5, 0x2, URZ ;  /* 0x0000000205057899 */ /* 0x000fc800080006ff */
[----:B------:R-:W-:-:S09]  /*2ce0*/  UISETP.GE.U32.AND UP0, UPT, UR4, UR5, UPT ;  /* 0x000000050400728c */ /* 0x000fd2000bf06070 */
[----:B------:R-:W-:Y:S05]  /*2cf0*/  BRA.U !UP0, `(.L_x_7114) ;  /* 0xffffffe1089c7547 */ /* 0x000fea000b83ffff */
[----:B------:R-:W-:Y:S05]  /*2d00*/  EXIT ;  /* 0x000000000000794d */ /* 0x000fea0003800000 */
.L_x_7074:
[----:B------:R-:W-:Y:S01]  /*2d10*/  IMAD.MOV.U32 R67, RZ, RZ, 0x1f ;  /* 0x0000001fff437424 */ /* 0x000fe200078e00ff */
[----:B------:R-:W-:Y:S01]  /*2d20*/  MOV R68, 0xffffffff ;  /* 0xffffffff00447802 */ /* 0x000fe20000000f00 */
[----:B------:R-:W-:-:S07]  /*2d30*/  IMAD.MOV.U32 R66, RZ, RZ, R22 ;  /* 0x000000ffff427224 */ /* 0x000fce00078e0016 */
[----:B01----:R-:W-:Y:S05]  /*2d40*/  WARPSYNC.COLLECTIVE R68, `(.L_x_7115) ;  /* 0x0000000044087348 */ /* 0x003fea0003c00000 */
[----:B------:R2:W3:Y:S02]  /*2d50*/  SHFL.IDX P3, R67, R69, R66, R67 ;  /* 0x0000004245437389 */ /* 0x0004e40000060043 */
[----:B0123--:R-:W-:Y:S05]  /*2d60*/  ENDCOLLECTIVE ;  /* 0x000000000000791b */ /* 0x00ffea0003800000 */
.L_x_7115:
[----:B------:R-:W-:Y:S01]  /*2d70*/  IMAD.MOV.U32 R34, RZ, RZ, R67 ;  /* 0x000000ffff227224 */ /* 0x000fe200078e0043 */
[----:B------:R-:W-:Y:S06]  /*2d80*/  BRA `(.L_x_7116) ;  /* 0xffffffec00947947 */ /* 0x000fec000383ffff */
.L_x_7076:
[----:B------:R-:W-:Y:S01]  /*2d90*/  BSSY B1, `(.L_x_7117) ;  /* 0x0000007000017945 */ /* 0x000fe20003800000 */
[----:B------:R-:W-:Y:S01]  /*2da0*/  IMAD.MOV.U32 R66, RZ, RZ, R39 ;  /* 0x000000ffff427224 */ /* 0x000fe200078e0027 */
[----:B------:R-:W-:Y:S01]  /*2db0*/  MOV R68, 0xffffffff ;  /* 0xffffffff00447802 */ /* 0x000fe20000000f00 */
[----:B------:R-:W-:-:S07]  /*2dc0*/  IMAD.MOV.U32 R67, RZ, RZ, 0x1f ;  /* 0x0000001fff437424 */ /* 0x000fce00078e00ff */
[----:B012---:R-:W-:Y:S05]  /*2dd0*/  WARPSYNC.COLLECTIVE R68, `(.L_x_7118) ;  /* 0x0000000044087348 */ /* 0x007fea0003c00000 */
[----:B------:R3:W4:Y:S02]  /*2de0*/  SHFL.IDX P3, R67, R69, R66, R67 ;  /* 0x0000004245437389 */ /* 0x0007240000060043 */
[----:B01234-:R-:W-:Y:S05]  /*2df0*/  ENDCOLLECTIVE ;  /* 0x000000000000791b */ /* 0x01ffea0003800000 */
.L_x_7118:
[----:B------:R-:W-:Y:S05]  /*2e00*/  BSYNC B1 ;  /* 0x0000000000017941 */ /* 0x000fea0003800000 */
.L_x_7117:
[----:B------:R-:W-:Y:S05]  /*2e10*/  BRA `(.L_x_7119) ;  /* 0xffffffec00887947 */ /* 0x000fea000383ffff */
.L_x_7078:
[----:B------:R-:W-:Y:S01]  /*2e20*/  BSSY B1, `(.L_x_7120) ;  /* 0x0000007000017945 */ /* 0x000fe20003800000 */
[----:B------:R-:W-:Y:S02]  /*2e30*/  IMAD.MOV.U32 R66, RZ, RZ, R38 ;  /* 0x000000ffff427224 */ /* 0x000fe400078e0026 */
[----:B------:R-:W-:Y:S02]  /*2e40*/  IMAD.MOV.U32 R67, RZ, RZ, 0x1f ;  /* 0x0000001fff437424 */ /* 0x000fe400078e00ff */
[----:B------:R-:W-:-:S07]  /*2e50*/  IMAD.MOV.U32 R68, RZ, RZ, -0x1 ;  /* 0xffffffffff447424 */ /* 0x000fce00078e00ff */
[----:B0123--:R-:W-:Y:S05]  /*2e60*/  WARPSYNC.COLLECTIVE R68, `(.L_x_7121) ;  /* 0x0000000044087348 */ /* 0x00ffea0003c00000 */
[----:B------:R4:W0:Y:S02]  /*2e70*/  SHFL.IDX P3, R67, R69, R66, R67 ;  /* 0x0000004245437389 */ /* 0x0008240000060043 */
[----:B01234-:R-:W-:Y:S05]  /*2e80*/  ENDCOLLECTIVE ;  /* 0x000000000000791b */ /* 0x01ffea0003800000 */
.L_x_7121:
[----:B------:R-:W-:Y:S05]  /*2e90*/  BSYNC B1 ;  /* 0x0000000000017941 */ /* 0x000fea0003800000 */
.L_x_7120:
[----:B------:R-:W-:Y:S05]  /*2ea0*/  BRA `(.L_x_7122) ;  /* 0xffffffec007c7947 */ /* 0x000fea000383ffff */
.L_x_7080:
[----:B------:R-:W-:Y:S01]  /*2eb0*/  BSSY B1, `(.L_x_7123) ;  /* 0x0000007000017945 */ /* 0x000fe20003800000 */
[----:B------:R-:W-:Y:S01]  /*2ec0*/  MOV R66, R37 ;  /* 0x0000002500427202 */ /* 0x000fe20000000f00 */
[----:B------:R-:W-:Y:S02]  /*2ed0*/  IMAD.MOV.U32 R67, RZ, RZ, 0x1f ;  /* 0x0000001fff437424 */ /* 0x000fe400078e00ff */
[----:B------:R-:W-:-:S07]  /*2ee0*/  IMAD.MOV.U32 R68, RZ, RZ, -0x1 ;  /* 0xffffffffff447424 */ /* 0x000fce00078e00ff */
[----:B01234-:R-:W-:Y:S05]  /*2ef0*/  WARPSYNC.COLLECTIVE R68, `(.L_x_7124) ;  /* 0x0000000044087348 */ /* 0x01ffea0003c00000 */
[----:B------:R0:W0:Y:S02]  /*2f00*/  SHFL.IDX P3, R67, R69, R66, R67 ;  /* 0x0000004245437389 */ /* 0x0000240000060043 */
[----:B01234-:R-:W-:Y:S05]  /*2f10*/  ENDCOLLECTIVE ;  /* 0x000000000000791b */ /* 0x01ffea0003800000 */
.L_x_7124:
[----:B------:R-:W-:Y:S05]  /*2f20*/  BSYNC B1 ;  /* 0x0000000000017941 */ /* 0x000fea0003800000 */
.L_x_7123:
[----:B------:R-:W-:Y:S05]  /*2f30*/  BRA `(.L_x_7125) ;  /* 0xffffffec00707947 */ /* 0x000fea000383ffff */
.L_x_7082:
[----:B------:R-:W-:Y:S01]  /*2f40*/  HFMA2 R67, -RZ, RZ, 0, 1.847743988037109375e-06 ;  /* 0x0000001fff437431 */ /* 0x000fe200000001ff */
[----:B------:R-:W-:Y:S01]  /*2f50*/  BSSY B1, `(.L_x_7126) ;  /* 0x0000006000017945 */ /* 0x000fe20003800000 */
[----:B------:R-:W-:Y:S02]  /*2f60*/  IMAD.MOV.U32 R66, RZ, RZ, R36 ;  /* 0x000000ffff427224 */ /* 0x000fe400078e0024 */
[----:B------:R-:W-:-:S07]  /*2f70*/  IMAD.MOV.U32 R68, RZ, RZ, -0x1 ;  /* 0xffffffffff447424 */ /* 0x000fce00078e00ff */
[----:B01234-:R-:W-:Y:S05]  /*2f80*/  WARPSYNC.COLLECTIVE R68, `(.L_x_7127) ;  /* 0x0000000044087348 */ /* 0x01ffea0003c00000 */
[----:B------:R0:W0:Y:S02]  /*2f90*/  SHFL.IDX P3, R67, R69, R66, R67 ;  /* 0x0000004245437389 */ /* 0x0000240000060043 */
[----:B01234-:R-:W-:Y:S05]  /*2fa0*/  ENDCOLLECTIVE ;  /* 0x000000000000791b */ /* 0x01ffea0003800000 */
.L_x_7127:
[----:B------:R-:W-:Y:S05]  /*2fb0*/  BSYNC B1 ;  /* 0x0000000000017941 */ /* 0x000fea0003800000 */
.L_x_7126:
[----:B------:R-:W-:Y:S05]  /*2fc0*/  BRA `(.L_x_7128) ;  /* 0xffffffec00647947 */ /* 0x000fea000383ffff */
.L_x_7084:
[----:B------:R-:W-:Y:S01]  /*2fd0*/  BSSY B1, `(.L_x_7129) ;  /* 0x0000007000017945 */ /* 0x000fe20003800000 */
[----:B------:R-:W-:Y:S01]  /*2fe0*/  IMAD.MOV.U32 R66, RZ, RZ, R33 ;  /* 0x000000ffff427224 */ /* 0x000fe200078e0021 */
[----:B------:R-:W-:Y:S01]  /*2ff0*/  MOV R68, 0xffffffff ;  /* 0xffffffff00447802 */ /* 0x000fe20000000f00 */
[----:B------:R-:W-:-:S07]  /*3000*/  IMAD.MOV.U32 R67, RZ, RZ, 0x1f ;  /* 0x0000001fff437424 */ /* 0x000fce00078e00ff */
[----:B01234-:R-:W-:Y:S05]  /*3010*/  WARPSYNC.COLLECTIVE R68, `(.L_x_7130) ;  /* 0x0000000044087348 */ /* 0x01ffea0003c00000 */
[----:B------:R0:W0:Y:S02]  /*3020*/  SHFL.IDX P3, R67, R69, R66, R67 ;  /* 0x0000004245437389 */ /* 0x0000240000060043 */
[----:B01234-:R-:W-:Y:S05]  /*3030*/  ENDCOLLECTIVE ;  /* 0x000000000000791b */ /* 0x01ffea0003800000 */
.L_x_7130:
[----:B------:R-:W-:Y:S05]  /*3040*/  BSYNC B1 ;  /* 0x0000000000017941 */ /* 0x000fea0003800000 */
.L_x_7129:
[----:B------:R-:W-:Y:S05]  /*3050*/  BRA `(.L_x_7131) ;  /* 0xffffffec00587947 */ /* 0x000fea000383ffff */
.L_x_7086:
[----:B------:R-:W-:Y:S01]  /*3060*/  BSSY B1, `(.L_x_7132) ;  /* 0x0000007000017945 */ /* 0x000fe20003800000 */
[----:B------:R-:W-:Y:S02]  /*3070*/  IMAD.MOV.U32 R66, RZ, RZ, R32 ;  /* 0x000000ffff427224 */ /* 0x000fe400078e0020 */
[----:B------:R-:W-:Y:S02]  /*3080*/  IMAD.MOV.U32 R67, RZ, RZ, 0x1f ;  /* 0x0000001fff437424 */ /* 0x000fe400078e00ff */
[----:B------:R-:W-:-:S07]  /*3090*/  IMAD.MOV.U32 R68, RZ, RZ, -0x1 ;  /* 0xffffffffff447424 */ /* 0x000fce00078e00ff */
[----:B01234-:R-:W-:Y:S05]  /*30a0*/  WARPSYNC.COLLECTIVE R68, `(.L_x_7133) ;  /* 0x0000000044087348 */ /* 0x01ffea0003c00000 */
[----:B------:R0:W0:Y:S02]  /*30b0*/  SHFL.IDX P3, R67, R69, R66, R67 ;  /* 0x0000004245437389 */ /* 0x0000240000060043 */
[----:B01234-:R-:W-:Y:S05]  /*30c0*/  ENDCOLLECTIVE ;  /* 0x000000000000791b */ /* 0x01ffea0003800000 */
.L_x_7133:
[----:B------:R-:W-:Y:S05]  /*30d0*/  BSYNC B1 ;  /* 0x0000000000017941 */ /* 0x000fea0003800000 */
.L_x_7132:
[----:B------:R-:W-:Y:S05]  /*30e0*/  BRA `(.L_x_7134) ;  /* 0xffffffec004c7947 */ /* 0x000fea000383ffff */
.L_x_7088:
[----:B------:R-:W-:Y:S01]  /*30f0*/  BSSY B1, `(.L_x_7135) ;  /* 0x0000007000017945 */ /* 0x000fe20003800000 */
[----:B------:R-:W-:Y:S01]  /*3100*/  MOV R66, R31 ;  /* 0x0000001f00427202 */ /* 0x000fe20000000f00 */
[----:B------:R-:W-:Y:S02]  /*3110*/  IMAD.MOV.U32 R67, RZ, RZ, 0x1f ;  /* 0x0000001fff437424 */ /* 0x000fe400078e00ff */
[----:B------:R-:W-:-:S07]  /*3120*/  IMAD.MOV.U32 R68, RZ, RZ, -0x1 ;  /* 0xffffffffff447424 */ /* 0x000fce00078e00ff */
[----:B01234-:R-:W-:Y:S05]  /*3130*/  WARPSYNC.COLLECTIVE R68, `(.L_x_7136) ;  /* 0x0000000044087348 */ /* 0x01ffea0003c00000 */
[----:B------:R0:W0:Y:S02]  /*3140*/  SHFL.IDX P3, R67, R69, R66, R67 ;  /* 0x0000004245437389 */ /* 0x0000240000060043 */
[----:B01234-:R-:W-:Y:S05]  /*3150*/  ENDCOLLECTIVE ;  /* 0x000000000000791b */ /* 0x01ffea0003800000 */
.L_x_7136:
[----:B------:R-:W-:Y:S05]  /*3160*/  BSYNC B1 ;  /* 0x0000000000017941 */ /* 0x000fea0003800000 */
.L_x_7135:
[----:B------:R-:W-:Y:S05]  /*3170*/  BRA `(.L_x_7137) ;  /* 0xffffffec00407947 */ /* 0x000fea000383ffff */
.L_x_7090:
[----:B------:R-:W-:Y:S01]  /*3180*/  HFMA2 R67, -RZ, RZ, 0, 1.847743988037109375e-06 ;  /* 0x0000001fff437431 */ /* 0x000fe200000001ff */
[----:B------:R-:W-:Y:S01]  /*3190*/  BSSY B1, `(.L_x_7138) ;  /* 0x0000006000017945 */ /* 0x000fe20003800000 */
[----:B------:R-:W-:Y:S02]  /*31a0*/  IMAD.MOV.U32 R66, RZ, RZ, R30 ;  /* 0x000000ffff427224 */ /* 0x000fe400078e001e */
[----:B------:R-:W-:-:S07]  /*31b0*/  IMAD.MOV.U32 R68, RZ, RZ, -0x1 ;  /* 0xffffffffff447424 */ /* 0x000fce00078e00ff */
[----:B01234-:R-:W-:Y:S05]  /*31c0*/  WARPSYNC.COLLECTIVE R68, `(.L_x_7139) ;  /* 0x0000000044087348 */ /* 0x01ffea0003c00000 */
[----:B------:R0:W0:Y:S02]  /*31d0*/  SHFL.IDX P3, R67, R69, R66, R67 ;  /* 0x0000004245437389 */ /* 0x0000240000060043 */
[----:B01234-:R-:W-:Y:S05]  /*31e0*/  ENDCOLLECTIVE ;  /* 0x000000000000791b */ /* 0x01ffea0003800000 */
.L_x_7139:
[----:B------:R-:W-:Y:S05]  /*31f0*/  BSYNC B1 ;  /* 0x0000000000017941 */ /* 0x000fea0003800000 */
.L_x_7138:
[----:B------:R-:W-:Y:S05]  /*3200*/  BRA `(.L_x_7140) ;  /* 0xffffffec00347947 */ /* 0x000fea000383ffff */
.L_x_7092:
[----:B------:R-:W-:Y:S01]  /*3210*/  BSSY B1, `(.L_x_7141) ;  /* 0x0000007000017945 */ /* 0x000fe20003800000 */
[----:B------:R-:W-:Y:S01]  /*3220*/  IMAD.MOV.U32 R66, RZ, RZ, R29 ;  /* 0x000000ffff427224 */ /* 0x000fe200078e001d */
[----:B------:R-:W-:Y:S01]  /*3230*/  MOV R68, 0xffffffff ;  /* 0xffffffff00447802 */ /* 0x000fe20000000f00 */
[----:B------:R-:W-:-:S07]  /*3240*/  IMAD.MOV.U32 R67, RZ, RZ, 0x1f ;  /* 0x0000001fff437424 */ /* 0x000fce00078e00ff */
[----:B01234-:R-:W-:Y:S05]  /*3250*/  WARPSYNC.COLLECTIVE R68, `(.L_x_7142) ;  /* 0x0000000044087348 */ /* 0x01ffea0003c00000 */
[----:B------:R0:W0:Y:S02]  /*3260*/  SHFL.IDX P3, R67, R69, R66, R67 ;  /* 0x0000004245437389 */ /* 0x0000240000060043 */
[----:B01234-:R-:W-:Y:S05]  /*3270*/  ENDCOLLECTIVE ;  /* 0x000000000000791b */ /* 0x01ffea0003800000 */
.L_x_7142:
[----:B------:R-:W-:Y:S05]  /*3280*/  BSYNC B1 ;  /* 0x0000000000017941 */ /* 0x000fea0003800000 */
.L_x_7141:
[----:B------:R-:W-:Y:S05]  /*3290*/  BRA `(.L_x_7143) ;  /* 0xffffffec00287947 */ /* 0x000fea000383ffff */
.L_x_7094:
[----:B------:R-:W-:Y:S01]  /*32a0*/  BSSY B1, `(.L_x_7144) ;  /* 0x0000007000017945 */ /* 0x000fe20003800000 */
[----:B------:R-:W-:Y:S02]  /*32b0*/  IMAD.MOV.U32 R66, RZ, RZ, R28 ;  /* 0x000000ffff427224 */ /* 0x000fe400078e001c */
[----:B------:R-:W-:Y:S02]  /*32c0*/  IMAD.MOV.U32 R67, RZ, RZ, 0x1f ;  /* 0x0000001fff437424 */ /* 0x000fe400078e00ff */
[----:B------:R-:W-:-:S07]  /*32d0*/  IMAD.MOV.U32 R68, RZ, RZ, -0x1 ;  /* 0xffffffffff447424 */ /* 0x000fce00078e00ff */
[----:B01234-:R-:W-:Y:S05]  /*32e0*/  WARPSYNC.COLLECTIVE R68, `(.L_x_7145) ;  /* 0x0000000044087348 */ /* 0x01ffea0003c00000 */
[----:B------:R0:W0:Y:S02]  /*32f0*/  SHFL.IDX P3, R67, R69, R66, R67 ;  /* 0x0000004245437389 */ /* 0x0000240000060043 */
[----:B01234-:R-:W-:Y:S05]  /*3300*/  ENDCOLLECTIVE ;  /* 0x000000000000791b */ /* 0x01ffea0003800000 */
.L_x_7145:
[----:B------:R-:W-:Y:S05]  /*3310*/  BSYNC B1 ;  /* 0x0000000000017941 */ /* 0x000fea0003800000 */
.L_x_7144:
[----:B------:R-:W-:Y:S05]  /*3320*/  BRA `(.L_x_7146) ;  /* 0xffffffec001c7947 */ /* 0x000fea000383ffff */
.L_x_7096:
[----:B------:R-:W-:Y:S01]  /*3330*/  BSSY B1, `(.L_x_7147) ;  /* 0x0000007000017945 */ /* 0x000fe20003800000 */
[----:B------:R-:W-:Y:S01]  /*3340*/  MOV R66, R27 ;  /* 0x0000001b00427202 */ /* 0x000fe20000000f00 */
[----:B------:R-:W-:Y:S02]  /*3350*/  IMAD.MOV.U32 R67, RZ, RZ, 0x1f ;  /* 0x0000001fff437424 */ /* 0x000fe400078e00ff */
[----:B------:R-:W-:-:S07]  /*3360*/  IMAD.MOV.U32 R68, RZ, RZ, -0x1 ;  /* 0xffffffffff447424 */ /* 0x000fce00078e00ff */
[----:B01234-:R-:W-:Y:S05]  /*3370*/  WARPSYNC.COLLECTIVE R68, `(.L_x_7148) ;  /* 0x0000000044087348 */ /* 0x01ffea0003c00000 */
[----:B------:R0:W0:Y:S02]  /*3380*/  SHFL.IDX P3, R67, R69, R66, R67 ;  /* 0x0000004245437389 */ /* 0x0000240000060043 */
[----:B01234-:R-:W-:Y:S05]  /*3390*/  ENDCOLLECTIVE ;  /* 0x000000000000791b */ /* 0x01ffea0003800000 */
.L_x_7148:
[----:B------:R-:W-:Y:S05]  /*33a0*/  BSYNC B1 ;  /* 0x0000000000017941 */ /* 0x000fea0003800000 */
.L_x_7147:
[----:B------:R-:W-:Y:S05]  /*33b0*/  BRA `(.L_x_7149) ;  /* 0xffffffec00107947 */ /* 0x000fea000383ffff */
.L_x_7098:
[----:B------:R-:W-:Y:S01]  /*33c0*/  HFMA2 R67, -RZ, RZ, 0, 1.847743988037109375e-06 ;  /* 0x0000001fff437431 */ /* 0x000fe200000001ff */
[----:B------:R-:W-:Y:S01]  /*33d0*/  BSSY B1, `(.L_x_7150) ;  /* 0x0000006000017945 */ /* 0x000fe20003800000 */
[----:B------:R-:W-:Y:S02]  /*33e0*/  IMAD.MOV.U32 R66, RZ, RZ, R26 ;  /* 0x000000ffff427224 */ /* 0x000fe400078e001a */
[----:B------:R-:W-:-:S07]  /*33f0*/  IMAD.MOV.U32 R68, RZ, RZ, -0x1 ;  /* 0xffffffffff447424 */ /* 0x000fce00078e00ff */
[----:B01234-:R-:W-:Y:S05]  /*3400*/  WARPSYNC.COLLECTIVE R68, `(.L_x_7151) ;  /* 0x0000000044087348 */ /* 0x01ffea0003c00000 */
[----:B------:R0:W0:Y:S02]  /*3410*/  SHFL.IDX P3, R67, R69, R66, R67 ;  /* 0x0000004245437389 */ /* 0x0000240000060043 */
[----:B01234-:R-:W-:Y:S05]  /*3420*/  ENDCOLLECTIVE ;  /* 0x000000000000791b */ /* 0x01ffea0003800000 */
.L_x_7151:
[----:B------:R-:W-:Y:S05]  /*3430*/  BSYNC B1 ;  /* 0x0000000000017941 */ /* 0x000fea0003800000 */
.L_x_7150:
[----:B------:R-:W-:Y:S05]  /*3440*/  BRA `(.L_x_7152) ;  /* 0xffffffec00047947 */ /* 0x000fea000383ffff */
.L_x_7100:
[----:B------:R-:W-:Y:S01]  /*3450*/  BSSY B1, `(.L_x_7153) ;  /* 0x0000007000017945 */ /* 0x000fe20003800000 */
[----:B------:R-:W-:Y:S01]  /*3460*/  IMAD.MOV.U32 R66, RZ, RZ, R25 ;  /* 0x000000ffff427224 */ /* 0x000fe200078e0019 */
[----:B------:R-:W-:Y:S01]  /*3470*/  MOV R68, 0xffffffff ;  /* 0xffffffff00447802 */ /* 0x000fe20000000f00 */
[----:B------:R-:W-:-:S07]  /*3480*/  IMAD.MOV.U32 R67, RZ, RZ, 0x1f ;  /* 0x0000001fff437424 */ /* 0x000fce00078e00ff */
[----:B01234-:R-:W-:Y:S05]  /*3490*/  WARPSYNC.COLLECTIVE R68, `(.L_x_7154) ;  /* 0x0000000044087348 */ /* 0x01ffea0003c00000 */
[----:B------:R0:W0:Y:S02]  /*34a0*/  SHFL.IDX P3, R67, R69, R66, R67 ;  /* 0x0000004245437389 */ /* 0x0000240000060043 */
[----:B01234-:R-:W-:Y:S05]  /*34b0*/  ENDCOLLECTIVE ;  /* 0x000000000000791b */ /* 0x01ffea0003800000 */
.L_x_7154:
[----:B------:R-:W-:Y:S05]  /*34c0*/  BSYNC B1 ;  /* 0x0000000000017941 */ /* 0x000fea0003800000 */
.L_x_7153:
[----:B------:R-:W-:Y:S05]  /*34d0*/  BRA `(.L_x_7155) ;  /* 0xffffffe800f87947 */ /* 0x000fea000383ffff */
.L_x_7102:
[----:B------:R-:W-:Y:S01]  /*34e0*/  BSSY B1, `(.L_x_7156) ;  /* 0x0000007000017945 */ /* 0x000fe20003800000 */
[----:B------:R-:W-:Y:S02]  /*34f0*/  IMAD.MOV.U32 R66, RZ, RZ, R24 ;  /* 0x000000ffff427224 */ /* 0x000fe400078e0018 */
[----:B------:R-:W-:Y:S02]  /*3500*/  IMAD.MOV.U32 R67, RZ, RZ, 0x1f ;  /* 0x0000001fff437424 */ /* 0x000fe400078e00ff */
[----:B------:R-:W-:-:S07]  /*3510*/  IMAD.MOV.U32 R68, RZ, RZ, -0x1 ;  /* 0xffffffffff447424 */ /* 0x000fce00078e00ff */
[----:B01234-:R-:W-:Y:S05]  /*3520*/  WARPSYNC.COLLECTIVE R68, `(.L_x_7157) ;  /* 0x0000000044087348 */ /* 0x01ffea0003c00000 */
[----:B------:R0:W0:Y:S02]  /*3530*/  SHFL.IDX P3, R67, R69, R66, R67 ;  /* 0x0000004245437389 */ /* 0x0000240000060043 */
[----:B01234-:R-:W-:Y:S05]  /*3540*/  ENDCOLLECTIVE ;  /* 0x000000000000791b */ /* 0x01ffea0003800000 */
.L_x_7157:
[----:B------:R-:W-:Y:S05]  /*3550*/  BSYNC B1 ;  /* 0x0000000000017941 */ /* 0x000fea0003800000 */
.L_x_7156:
[----:B------:R-:W-:Y:S05]  /*3560*/  BRA `(.L_x_7158) ;  /* 0xffffffe800ec7947 */ /* 0x000fea000383ffff */
.L_x_7104:
[----:B------:R-:W-:Y:S01]  /*3570*/  BSSY B1, `(.L_x_7159) ;  /* 0x0000007000017945 */ /* 0x000fe20003800000 */
[----:B------:R-:W-:Y:S01]  /*3580*/  MOV R66, R23 ;  /* 0x0000001700427202 */ /* 0x000fe20000000f00 */
[----:B------:R-:W-:Y:S02]  /*3590*/  IMAD.MOV.U32 R67, RZ, RZ, 0x1f ;  /* 0x0000001fff437424 */ /* 0x000fe400078e00ff */
[----:B------:R-:W-:-:S07]  /*35a0*/  IMAD.MOV.U32 R68, RZ, RZ, -0x1 ;  /* 0xffffffffff447424 */ /* 0x000fce00078e00ff */
[----:B01234-:R-:W-:Y:S05]  /*35b0*/  WARPSYNC.COLLECTIVE R68, `(.L_x_7160) ;  /* 0x0000000044087348 */ /* 0x01ffea0003c00000 */
[----:B------:R0:W0:Y:S02]  /*35c0*/  SHFL.IDX P3, R67, R69, R66, R67 ;  /* 0x0000004245437389 */ /* 0x0000240000060043 */
[----:B01234-:R-:W-:Y:S05]  /*35d0*/  ENDCOLLECTIVE ;  /* 0x000000000000791b */ /* 0x01ffea0003800000 */
.L_x_7160:
[----:B------:R-:W-:Y:S05]  /*35e0*/  BSYNC B1 ;  /* 0x0000000000017941 */ /* 0x000fea0003800000 */
.L_x_7159:
[----:B------:R-:W-:Y:S05]  /*35f0*/  BRA `(.L_x_7161) ;  /* 0xffffffe800e07947 */ /* 0x000fea000383ffff */
        .weak           $__internal_180_$__cuda_sm20_div_s16
        .type           $__internal_180_$__cuda_sm20_div_s16,@function
        .size           $__internal_180_$__cuda_sm20_div_s16,(.L_x_38683 - $__internal_180_$__cuda_sm20_div_s16)
$__internal_180_$__cuda_sm20_div_s16:
        /* <DEDUP_REMOVED lines=25> */
[----:B------:R-:W-:Y:S05]  /*3790*/  RET.REL.NODEC R34 `(_Z9cuda_gemmIiLi128ELi4ELi1ELi128ELi64ELi64ELi64ELi1ELi0EEviiiPT_S1_S1_iii) ;  /* 0xffffffc822187950 */ /* 0x000fea0003c3ffff */
.L_x_7162:
        /* <DEDUP_REMOVED lines=14> */
.L_x_38683:


//--------------------- .text._Z9cuda_gemmIiLi128ELi4ELi1ELi128ELi64ELi64ELi64ELi0ELi1EEviiiPT_S1_S1_iii --------------------------
	.section	.text._Z9cuda_gemmIiLi128ELi4ELi1ELi128ELi64ELi64ELi64ELi0ELi1EEviiiPT_S1_S1_iii,"ax",@progbits
	.align	128
        .global         _Z9cuda_gemmIiLi128ELi4ELi1ELi128ELi64ELi64ELi64ELi0ELi1EEviiiPT_S1_S1_iii
        .type           _Z9cuda_gemmIiLi128ELi4ELi1ELi128ELi64ELi64ELi64ELi0ELi1EEviiiPT_S1_S1_iii,@function
        .size           _Z9cuda_gemmIiLi128ELi4ELi1ELi128ELi64ELi64ELi64ELi0ELi1EEviiiPT_S1_S1_iii,(.L_x_39389 - _Z9cuda_gemmIiLi128ELi4ELi1ELi128ELi64ELi64ELi64ELi0ELi1EEviiiPT_S1_S1_iii)
        .other          _Z9cuda_gemmIiLi128ELi4ELi1ELi128ELi64ELi64ELi64ELi0ELi1EEviiiPT_S1_S1_iii,@"STO_CUDA_ENTRY STV_DEFAULT"
_Z9cuda_gemmIiLi128ELi4ELi1ELi128ELi64ELi64ELi64ELi0ELi1EEviiiPT_S1_S1_iii:
.text._Z9cuda_gemmIiLi128ELi4ELi1ELi128ELi64ELi64ELi64ELi0ELi1EEviiiPT_S1_S1_iii:
        /* <DEDUP_REMOVED lines=8> */
[----:B------:R-:W2:Y:S01]  /*0080*/  S2UR UR6, SR_CTAID.X ;  /* 0x00000000000679c3 */ /* 0x000ea20000002500 */
[----:B------:R-:W-:Y:S01]  /*0090*/  IMAD.U32 R41, RZ, RZ, UR7 ;  /* 0x00000007ff297e24 */ /* 0x000fe2000f8e00ff */
[----:B------:R-:W3:Y:S01]  /*00a0*/  LDCU UR5, c[0x0][0x388] ;  /* 0x00007100ff0577ac */ /* 0x000ee20008000800 */
[----:B------:R-:W4:Y:S01]  /*00b0*/  S2R R16, SR_CgaCtaId ;  /* 0x0000000000107919 */ /* 0x000f220000008800 */
[----:B------:R-:W1:Y:S01]  /*00c0*/  LDCU.64 UR12, c[0x0][0x358] ;  /* 0x00006b00ff0c77ac */ /* 0x000e620008000a00 */
[----:B0-----:R-:W-:Y:S02]  /*00d0*/  USHF.L.U32 UR9, UR10, 0x2, URZ ;  /* 0x000000020a097899 */ /* 0x001fe400080006ff */
[----:B------:R-:W0:Y:S01]  /*00e0*/  I2F.U32.RP R3, UR10 ;  /* 0x0000000a00037d06 */ /* 0x000e220008209000 */
[----:B------:R-:W-:Y:S01]  /*00f0*/  ISETP.NE.U32.AND P2, PT, RZ, UR10, PT ;  /* 0x0000000aff007c0c */ /* 0x000fe2000bf45070 */
[----:B---3--:R-:W-:-:S02]  /*0100*/  USHF.R.S32.HI UR4, URZ, 0x1f, UR5 ;  /* 0x0000001fff047899 */ /* 0x008fc40008011405 */
[----:B------:R-:W-:Y:S01]  /*0110*/  IMAD R11, RZ, RZ, -UR9 ;  /* 0x80000009ff0b7e24 */ /* 0x000fe2000f8e02ff */
[----:B------:R-:W-:Y:S01]  /*0120*/  ISETP.NE.U32.AND P5, PT, RZ, UR9, PT ;  /* 0x00000009ff007c0c */ /* 0x000fe2000bfa5070 */
[----:B------:R-:W-:Y:S02]  /*0130*/  ULEA.HI UR5, UR4, UR5, URZ, 0x6 ;  /* 0x0000000504057291 */ /* 0x000fe4000f8f30ff */
[----:B------:R-:W3:Y:S01]  /*0140*/  I2F.U32.RP R10, UR9 ;  /* 0x00000009000a7d06 */ /* 0x000ee20008209000 */
[----:B--2---:R-:W-:Y:S02]  /*0150*/  USHF.L.U32 UR8, UR6, 0x7, URZ ;  /* 0x0000000706087899 */ /* 0x004fe400080006ff */
[----:B------:R-:W-:Y:S02]  /*0160*/  USHF.L.U32 UR4, UR6, 0x1, URZ ;  /* 0x0000000106047899 */ /* 0x000fe400080006ff */
[----:B------:R-:W-:Y:S01]  /*0170*/  USHF.R.S32.HI UR5, URZ, 0x6, UR5 ;  /* 0x00000006ff057899 */ /* 0x000fe20008011405 */
[C---:B-1----:R-:W-:Y:S01]  /*0180*/  IMAD.SHL.U32 R8, R0.reuse, 0x4, RZ ;  /* 0x0000000400087824 */ /* 0x042fe200078e00ff */
[----:B------:R-:W-:Y:S01]  /*0190*/  SHF.R.U32.HI R40, RZ, 0x1, R0 ;  /* 0x00000001ff287819 */ /* 0x000fe20000011600 */
[----:B0-----:R-:W0:Y:S01]  /*01a0*/  MUFU.RCP R3, R3 ;  /* 0x0000000300037308 */ /* 0x001e220000001000 */
[----:B------:R-:W-:-:S02]  /*01b0*/  LOP3.LUT R39, R0, 0xf, RZ, 0xc0, !PT ;  /* 0x0000000f00277812 */ /* 0x000fc400078ec0ff */
[----:B------:R-:W-:Y:S02]  /*01c0*/  IADD3 R9, PT, PT, R8, UR9, RZ ;  /* 0x0000000908097c10 */ /* 0x000fe4000fffe0ff */
[----:B------:R-:W-:Y:S02]  /*01d0*/  LOP3.LUT R40, R40, 0x1, RZ, 0xc0, !PT ;  /* 0x0000000128287812 */ /* 0x000fe400078ec0ff */
[----:B------:R-:W-:Y:S01]  /*01e0*/  ISETP.GE.U32.AND P0, PT, R9, 0x80, PT ;  /* 0x000000800900780c */ /* 0x000fe20003f06070 */
[----:B---3--:R-:W1:Y:S03]  /*01f0*/  MUFU.RCP R10, R10 ;  /* 0x0000000a000a7308 */ /* 0x008e660000001000 */
[----:B------:R-:W-:Y:S01]  /*0200*/  SEL R12, RZ, 0x1, P0 ;  /* 0x00000001ff0c7807 */ /* 0x000fe20000000000 */
[----:B0-----:R-:W-:Y:S02]  /*0210*/  VIADD R4, R3, 0xffffffe ;  /* 0x0ffffffe03047836 */ /* 0x001fe40000000000 */
[----:B------:R-:W-:-:S02]  /*0220*/  VIADD R3, R0, UR10 ;  /* 0x0000000a00037c36 */ /* 0x000fc40008000000 */
[----:B------:R0:W2:Y:S03]  /*0230*/  F2I.FTZ.U32.TRUNC.NTZ R5, R4 ;  /* 0x0000000400057305 */ /* 0x0000a6000021f000 */
[----:B------:R-:W-:Y:S02]  /*0240*/  ISETP.GE.U32.AND P0, PT, R3, 0x80, PT ;  /* 0x000000800300780c */ /* 0x000fe40003f06070 */
[----:B-1----:R-:W-:-:S04]  /*0250*/  IADD3 R6, PT, PT, R10, 0xffffffe, RZ ;  /* 0x0ffffffe0a067810 */ /* 0x002fc80007ffe0ff */
[----:B------:R1:W3:Y:S01]  /*0260*/  F2I.FTZ.U32.TRUNC.NTZ R7, R6 ;  /* 0x0000000600077305 */ /* 0x0002e2000021f000 */
[----:B0-----:R-:W-:-:S04]  /*0270*/  VIMNMX.U32 R4, PT, PT, R9, 0x80, !PT ;  /* 0x0000008009047848 */ /* 0x001fc80007fe0000 */
[----:B------:R-:W-:Y:S01]  /*0280*/  IADD3 R9, PT, PT, R4, -R9, -R12 ;  /* 0x8000000904097210 */ /* 0x000fe20007ffe80c */
[----:B--2---:R-:W-:Y:S02]  /*0290*/  IMAD.MOV R10, RZ, RZ, -R5 ;  /* 0x000000ffff0a7224 */ /* 0x004fe400078e0a05 */
[----:B------:R-:W-:Y:S02]  /*02a0*/  IMAD.MOV.U32 R4, RZ, RZ, RZ ;  /* 0x000000ffff047224 */ /* 0x000fe400078e00ff */
[----:B-1----:R-:W-:Y:S02]  /*02b0*/  HFMA2 R6, -RZ, RZ, 0, 0 ;  /* 0x00000000ff067431 */ /* 0x002fe400000001ff */
[----:B---3--:R-:W-:-:S04]  /*02c0*/  IMAD R11, R11, R7, RZ ;  /* 0x000000070b0b7224 */ /* 0x008fc800078e02ff */
[----:B------:R-:W-:Y:S01]  /*02d0*/  IMAD.HI.U32 R14, R7, R11, R6 ;  /* 0x0000000b070e7227 */ /* 0x000fe200078e0006 */
[----:B------:R-:W-:-:S03]  /*02e0*/  VIMNMX.U32 R6, PT, PT, R3, 0x80, !PT ;  /* 0x0000008003067848 */ /* 0x000fc60007fe0000 */
[----:B------:R-:W-:Y:S01]  /*02f0*/  IMAD R11, R10, UR10, RZ ;  /* 0x0000000a0a0b7c24 */ /* 0x000fe2000f8e02ff */
[----:B------:R-:W-:Y:S01]  /*0300*/  SEL R10, RZ, 0x1, P0 ;  /* 0x00000001ff0a7807 */ /* 0x000fe20000000000 */
[----:B------:R-:W-:-:S03]  /*0310*/  IMAD.HI.U32 R7, R14, R9, RZ ;  /* 0x000000090e077227 */ /* 0x000fc600078e00ff */
[----:B------:R-:W-:Y:S01]  /*0320*/  IADD3 R6, PT, PT, R6, -R3, -R10 ;  /* 0x8000000306067210 */ /* 0x000fe20007ffe80a */
[----:B------:R-:W-:Y:S01]  /*0330*/  IMAD.HI.U32 R5, R5, R11, R4 ;  /* 0x0000000b05057227 */ /* 0x000fe200078e0004 */
[----:B------:R-:W-:-:S03]  /*0340*/  MOV R3, 0x400 ;  /* 0x0000040000037802 */ /* 0x000fc60000000f00 */
[----:B------:R-:W-:Y:S02]  /*0350*/  IMAD.MOV R4, RZ, RZ, -R7 ;  /* 0x000000ffff047224 */ /* 0x000fe400078e0a07 */
[----:B------:R-:W-:-:S04]  /*0360*/  IMAD.HI.U32 R13, R5, R6, RZ ;  /* 0x00000006050d7227 */ /* 0x000fc800078e00ff */
[----:B------:R-:W-:Y:S01]  /*0370*/  IMAD R9, R4, UR9, R9 ;  /* 0x0000000904097c24 */ /* 0x000fe2000f8e0209 */
[----:B------:R-:W-:Y:S02]  /*0380*/  IADD3 R5, PT, PT, -R13, RZ, RZ ;  /* 0x000000ff0d057210 */ /* 0x000fe40007ffe1ff */
[----:B----4-:R-:W-:Y:S02]  /*0390*/  LEA R4, R16, R3, 0x18 ;  /* 0x0000000310047211 */ /* 0x010fe400078ec0ff */
[----:B------:R-:W-:Y:S01]  /*03a0*/  ISETP.GE.U32.AND P3, PT, R9, UR9, PT ;  /* 0x0000000909007c0c */ /* 0x000fe2000bf66070 */
[----:B------:R-:W-:Y:S02]  /*03b0*/  IMAD R6, R5, UR10, R6 ;  /* 0x0000000a05067c24 */ /* 0x000fe4000f8e0206 */
[----:B------:R-:W-:Y:S01]  /*03c0*/  VIADD R5, R3, 0x880 ;  /* 0x0000088003057836 */ /* 0x000fe20000000000 */
[----:B------:R-:W-:Y:S01]  /*03d0*/  SHF.R.U32.HI R3, RZ, 0x2, R0 ;  /* 0x00000002ff037819 */ /* 0x000fe20000011600 */
[----:B------:R-:W-:Y:S01]  /*03e0*/  IMAD R39, R39, 0x84, R4 ;  /* 0x0000008427277824 */ /* 0x000fe200078e0204 */
[----:B------:R-:W-:-:S02]  /*03f0*/  ISETP.GE.U32.AND P0, PT, R6, UR10, PT ;  /* 0x0000000a06007c0c */ /* 0x000fc4000bf06070 */
[----:B------:R-:W-:Y:S01]  /*0400*/  LEA R16, R16, R5, 0x18 ;  /* 0x0000000510107211 */ /* 0x000fe200078ec0ff */
[----:B------:R-:W-:Y:S01]  /*0410*/  IMAD R38, R3, 0x84, R4 ;  /* 0x0000008403267824 */ /* 0x000fe200078e0204 */
[----:B------:R-:W-:Y:S01]  /*0420*/  SHF.L.U32 R3, R0, 0x4, RZ ;  /* 0x0000000400037819 */ /* 0x000fe200000006ff */
[----:B------:R-:W-:Y:S01]  /*0430*/  VIADD R4, R40, 0xffffffff ;  /* 0xffffffff28047836 */ /* 0x000fe20000000000 */
[----:B------:R-:W-:Y:S01]  /*0440*/  LOP3.LUT R5, R8, 0x7c, RZ, 0xc0, !PT ;  /* 0x0000007c08057812 */ /* 0x000fe200078ec0ff */
[----:B------:R-:W-:Y:S01]  /*0450*/  @P3 VIADD R9, R9, -UR9 ;  /* 0x8000000909093c36 */ /* 0x000fe20008000000 */
[----:B------:R-:W-:Y:S02]  /*0460*/  LOP3.LUT R11, R3, 0x10, RZ, 0xc0, !PT ;  /* 0x00000010030b7812 */ /* 0x000fe400078ec0ff */
[----:B------:R-:W-:Y:S01]  /*0470*/  LOP3.LUT R14, R4, 0xf, RZ, 0xc0, !PT ;  /* 0x0000000f040e7812 */ /* 0x000fe200078ec0ff */
[----:B------:R-:W-:Y:S01]  /*0480*/  IMAD.IADD R38, R38, 0x1, R5 ;  /* 0x0000000126267824 */ /* 0x000fe200078e0205 */
[----:B------:R-:W-:Y:S01]  /*0490*/  ISETP.GE.U32.AND P4, PT, R9, UR9, PT ;  /* 0x0000000909007c0c */ /* 0x000fe2000bf86070 */
[----:B------:R-:W-:Y:S01]  /*04a0*/  @P0 VIADD R6, R6, -UR10 ;  /* 0x8000000a06060c36 */ /* 0x000fe20008000000 */
[----:B------:R-:W-:Y:S01]  /*04b0*/  LEA R9, R40, R11, 0x5 ;  /* 0x0000000b28097211 */ /* 0x000fe200078e28ff */
[----:B------:R-:W-:Y:S01]  /*04c0*/  @P0 VIADD R13, R13, 0x1 ;  /* 0x000000010d0d0836 */ /* 0x000fe20000000000 */
[----:B------:R-:W-:-:S02]  /*04d0*/  @P3 IADD3 R7, PT, PT, R7, 0x1, RZ ;  /* 0x0000000107073810 */ /* 0x000fc40007ffe0ff */
[----:B------:R-:W-:Y:S02]  /*04e0*/  ISETP.GE.U32.AND P1, PT, R6, UR10, PT ;  /* 0x0000000a06007c0c */ /* 0x000fe4000bf26070 */
[----:B------:R-:W0:Y:S01]  /*04f0*/  S2R R6, SR_CTAID.Z ;  /* 0x0000000000067919 */ /* 0x000e220000002700 */
[C---:B------:R-:W-:Y:S02]  /*0500*/  LOP3.LUT R3, R9.reuse, R40, RZ, 0xfc, !PT ;  /* 0x0000002809037212 */ /* 0x040fe400078efcff */
[C---:B------:R-:W-:Y:S02]  /*0510*/  LOP3.LUT R4, R9.reuse, 0x8, R40, 0xfe, !PT ;  /* 0x0000000809047812 */ /* 0x040fe400078efe28 */
[----:B------:R-:W-:Y:S01]  /*0520*/  LOP3.LUT R5, R9, R14, RZ, 0xfc, !PT ;  /* 0x0000000e09057212 */ /* 0x000fe200078efcff */
[----:B------:R-:W-:Y:S01]  /*0530*/  @P4 VIADD R7, R7, 0x1 ;  /* 0x0000000107074836 */ /* 0x000fe20000000000 */
[----:B------:R-:W-:Y:S01]  /*0540*/  @!P5 LOP3.LUT R7, RZ, UR9, RZ, 0x33, !PT ;  /* 0x00000009ff07dc12 */ /* 0x000fe2000f8e33ff */
[----:B------:R-:W-:Y:S01]  /*0550*/  IMAD R9, R40, -0x1f, R9 ;  /* 0xffffffe128097824 */ /* 0x000fe200078e0209 */
[----:B------:R-:W-:Y:S01]  /*0560*/  LEA R5, R5, R16, 0x2 ;  /* 0x0000001005057211 */ /* 0x000fe200078e10ff */
[--C-:B------:R-:W-:Y:S01]  /*0570*/  IMAD R3, R3, 0x4, R16.reuse ;  /* 0x0000000403037824 */ /* 0x100fe200078e0210 */
[----:B------:R-:W-:Y:S01]  /*0580*/  IADD3 R7, PT, PT, R12, R7, RZ ;  /* 0x000000070c077210 */ /* 0x000fe20007ffe0ff */
[----:B------:R-:W-:Y:S01]  /*0590*/  @P1 VIADD R13, R13, 0x1 ;  /* 0x000000010d0d1836 */ /* 0x000fe20000000000 */
[----:B------:R-:W-:Y:S01]  /*05a0*/  @!P2 LOP3.LUT R13, RZ, UR10, RZ, 0x33, !PT ;  /* 0x0000000aff0dac12 */ /* 0x000fe2000f8e33ff */
[----:B------:R-:W-:Y:S01]  /*05b0*/  IMAD R4, R4, 0x4, R16 ;  /* 0x0000000404047824 */ /* 0x000fe200078e0210 */
[C---:B------:R-:W-:Y:S01]  /*05c0*/  IADD3 R28, PT, PT, R9.reuse, 0x4, RZ ;  /* 0x00000004091c7810 */ /* 0x040fe20007ffe0ff */
        /* <DEDUP_REMOVED lines=11> */
[----:B------:R-:W-:-:S07]  /*0680*/  IADD3 R37, PT, PT, R9, 0xe, RZ ;  /* 0x0000000e09257810 */ /* 0x000fce0007ffe0ff */
.L_x_7181:
[----:B------:R-:W1:Y:S01]  /*0690*/  LDC R16, c[0x0][0x388] ;  /* 0x0000e200ff107b82 */ /* 0x000e620000000800 */
[C---:B------:R-:W-:Y:S01]  /*06a0*/  LOP3.LUT R15, R8.reuse, 0x3, RZ, 0xc0, !PT ;  /* 0x00000003080f7812 */ /* 0x040fe200078ec0ff */
[----:B------:R-:W-:Y:S01]  /*06b0*/  BSSY.RECONVERGENT B0, `(.L_x_7163) ;  /* 0x0000017000007945 */ /* 0x000fe20003800200 */
[----:B------:R-:W-:Y:S01]  /*06c0*/  ISETP.GE.U32.AND P2, PT, R8, 0x3, PT ;  /* 0x000000030800780c */ /* 0x000fe20003f46070 */
[----:B------:R-:W-:Y:S01]  /*06d0*/  IMAD.MOV.U32 R12, RZ, RZ, R0 ;  /* 0x000000ffff0c7224 */ /* 0x000fe200078e0000 */
[----:B------:R-:W-:Y:S02]  /*06e0*/  ISETP.NE.AND P1, PT, R15, 0x3, PT ;  /* 0x000000030f00780c */ /* 0x000fe40003f25270 */
[----:B------:R-:W-:-:S11]  /*06f0*/  PLOP3.LUT P0, PT, PT, PT, PT, 0x80, 0x8 ;  /* 0x000000000008781c */ /* 0x000fd60003f0f070 */
[----:B------:R-:W-:Y:S05]  /*0700*/  @!P1 BRA `(.L_x_7164) ;  /* 0x0000000000449947 */ /* 0x000fea0003800000 */
[----:B------:R-:W2:Y:S01]  /*0710*/  S2UR UR7, SR_CgaCtaId ;  /* 0x00000000000779c3 */ /* 0x000ea20000008800 */
[----:B------:R-:W-:Y:S01]  /*0720*/  UMOV UR6, 0x400 ;  /* 0x0000040000067882 */ /* 0x000fe20000000000 */
[----:B------:R-:W-:Y:S01]  /*0730*/  ISETP.NE.AND P1, PT, R15, RZ, PT ;  /* 0x000000ff0f00720c */ /* 0x000fe20003f25270 */
[----:B------:R-:W-:Y:S01]  /*0740*/  UIADD3 UR6, UPT, UPT, UR6, 0x980, URZ ;  /* 0x0000098006067890 */ /* 0x000fe2000fffe0ff */
[C---:B------:R-:W-:Y:S01]  /*0750*/  SHF.L.U32 R13, R0.reuse, 0x2, RZ ;  /* 0x00000002000d7819 */ /* 0x040fe200000006ff */
[----:B------:R-:W-:Y:S02]  /*0760*/  VIADD R12, R0, UR10 ;  /* 0x0000000a000c7c36 */ /* 0x000fe40008000000 */
[----:B--2---:R-:W-:-:S06]  /*0770*/  ULEA UR6, UR7, UR6, 0x18 ;  /* 0x0000000607067291 */ /* 0x004fcc000f8ec0ff */
[----:B------:R-:W-:-:S03]  /*0780*/  IADD3 R14, PT, PT, R13, UR6, RZ ;  /* 0x000000060d0e7c10 */ /* 0x000fc6000fffe0ff */
[----:B------:R2:W-:Y:S01]  /*0790*/  STS [R13+UR6], RZ ;  /* 0x000000ff0d007988 */ /* 0x0005e20008000806 */
[----:B------:R-:W-:Y:S05]  /*07a0*/  @!P1 BRA `(.L_x_7164) ;  /* 0x00000000001c9947 */ /* 0x000fea0003800000 */
[----:B------:R-:W-:Y:S01]  /*07b0*/  ISETP.NE.AND P1, PT, R15, 0x1, PT ;  /* 0x000000010f00780c */ /* 0x000fe20003f25270 */
[----:B------:R-:W-:Y:S01]  /*07c0*/  VIADD R15, R14, UR9 ;  /* 0x000000090e0f7c36 */ /* 0x000fe20008000000 */
[----:B------:R3:W-:Y:S01]  /*07d0*/  STS [R14+UR9], RZ ;  /* 0x000000ff0e007988 */ /* 0x0007e20008000809 */
[----:B------:R-:W-:-:S10]  /*07e0*/  IADD3 R12, PT, PT, R12, UR10, RZ ;  /* 0x0000000a0c0c7c10 */ /* 0x000fd4000fffe0ff */
[----:B--2---:R-:W2:Y:S01]  /*07f0*/  @P1 LDC R13, c[0x0][0x360] ;  /* 0x0000d800ff0d1b82 */ /* 0x004ea20000000800 */
[----:B------:R3:W-:Y:S02]  /*0800*/  @P1 STS [R15+UR9], RZ ;  /* 0x000000ff0f001988 */ /* 0x0007e40008000809 */
[----:B--23--:R-:W-:-:S07]  /*0810*/  @P1 IMAD.IADD R12, R12, 0x1, R13 ;  /* 0x000000010c0c1824 */ /* 0x00cfce00078e020d */
.L_x_7164:
[----:B------:R-:W-:Y:S05]  /*0820*/  BSYNC.RECONVERGENT B0 ;  /* 0x0000000000007941 */ /* 0x000fea0003800200 */
.L_x_7163:
[----:B------:R-:W-:Y:S04]  /*0830*/  BSSY.RECONVERGENT B0, `(.L_x_7165) ;  /* 0x0000012000007945 */ /* 0x000fe80003800200 */
[----:B------:R-:W-:Y:S05]  /*0840*/  @!P2 BRA `(.L_x_7166) ;  /* 0x000000000040a947 */ /* 0x000fea0003800000 */
[----:B------:R-:W3:Y:S01]  /*0850*/  S2UR UR7, SR_CgaCtaId ;  /* 0x00000000000779c3 */ /* 0x000ee20000008800 */
[----:B------:R-:W-:Y:S02]  /*0860*/  UMOV UR6, 0x400 ;  /* 0x0000040000067882 */ /* 0x000fe40000000000 */
[----:B------:R-:W-:-:S04]  /*0870*/  UIADD3 UR6, UPT, UPT, UR6, 0x980, URZ ;  /* 0x0000098006067890 */ /* 0x000fc8000fffe0ff */
[----:B---3--:R-:W-:-:S06]  /*0880*/  ULEA UR6, UR7, UR6, 0x18 ;  /* 0x0000000607067291 */ /* 0x008fcc000f8ec0ff */
[----:B--2---:R-:W-:-:S07]  /*0890*/  LEA R13, R12, UR6, 0x2 ;  /* 0x000000060c0d7c11 */ /* 0x004fce000f8e10ff */
.L_x_7167:
[----:B------:R-:W2:Y:S01]  /*08a0*/  LDC R18, c[0x0][0x360] ;  /* 0x0000d800ff127b82 */ /* 0x000ea20000000800 */
[----:B------:R-:W-:Y:S01]  /*08b0*/  STS [R13], RZ ;  /* 0x000000ff0d007388 */ /* 0x000fe20000000800 */
[----:B------:R-:W-:-:S03]  /*08c0*/  VIADD R12, R12, UR9 ;  /* 0x000000090c0c7c36 */ /* 0x000fc60008000000 */
[----:B---3--:R3:W-:Y:S02]  /*08d0*/  STS [R13+UR9], RZ ;  /* 0x000000ff0d007988 */ /* 0x0087e40008000809 */
[----:B------:R-:W-:Y:S02]  /*08e0*/  ISETP.GE.U32.AND P1, PT, R12, 0x80, PT ;  /* 0x000000800c00780c */ /* 0x000fe40003f26070 */
[CC--:B--2---:R-:W-:Y:S01]  /*08f0*/  LEA R14, R18.reuse, R13.reuse, 0x3 ;  /* 0x0000000d120e7211 */ /* 0x0c4fe200078e18ff */
[C---:B------:R-:W-:Y:S01]  /*0900*/  IMAD R15, R18.reuse, 0xc, R13 ;  /* 0x0000000c120f7824 */ /* 0x040fe200078e020d */
[----:B---3--:R-:W-:-:S03]  /*0910*/  LEA R13, R18, R13, 0x4 ;  /* 0x0000000d120d7211 */ /* 0x008fc600078e20ff */
[----:B------:R3:W-:Y:S04]  /*0920*/  STS [R14], RZ ;  /* 0x000000ff0e007388 */ /* 0x0007e80000000800 */
[----:B------:R3:W-:Y:S02]  /*0930*/  STS [R15], RZ ;  /* 0x000000ff0f007388 */ /* 0x0007e40000000800 */
[----:B------:R-:W-:Y:S05]  /*0940*/  @!P1 BRA `(.L_x_7167) ;  /* 0xfffffffc00d49947 */ /* 0x000fea000383ffff */
.L_x_7166:
[----:B------:R-:W-:Y:S05]  /*0950*/  BSYNC.RECONVERGENT B0 ;  /* 0x0000000000007941 */ /* 0x000fea0003800200 */
.L_x_7165:
[----:B------:R-:W-:Y:S02]  /*0960*/  IMAD.MOV.U32 R17, RZ, RZ, RZ ;  /* 0x000000ffff117224 */ /* 0x000fe400078e00ff */
[----:B-1----:R-:W-:-:S07]  /*0970*/  IMAD R16, R41, R16, UR8 ;  /* 0x0000000829107e24 */ /* 0x002fce000f8e0210 */
.L_x_7175:
[----:B------:R-:W-:Y:S01]  /*0980*/  ISETP.GT.U32.AND P2, PT, R0, 0xf, PT ;  /* 0x0000000f0000780c */ /* 0x000fe20003f44070 */
[----:B------:R-:W-:Y:S01]  /*0990*/  BSSY.RECONVERGENT B0, `(.L_x_7168) ;  /* 0x0000015000007945 */ /* 0x000fe20003800200 */
[----:B------:R-:W-:-:S11]  /*09a0*/  PLOP3.LUT P1, PT, P0, PT, PT, 0x80, 0x8 ;  /* 0x000000000008781c */ /* 0x000fd6000072f070 */
[----:B------:R-:W-:Y:S05]  /*09b0*/  @P2 BRA `(.L_x_7169) ;  /* 0x0000000000482947 */ /* 0x000fea0003800000 */
[----:B--2---:R-:W1:Y:S01]  /*09c0*/  S2R R13, SR_CgaCtaId ;  /* 0x00000000000d7919 */ /* 0x004e620000008800 */
[----:B------:R-:W-:Y:S01]  /*09d0*/  MOV R12, 0x400 ;  /* 0x00000400000c7802 */ /* 0x000fe20000000f00 */
[----:B------:R-:W-:Y:S01]  /*09e0*/  IMAD.SHL.U32 R19, R0, 0x4, RZ ;  /* 0x0000000400137824 */ /* 0x000fe200078e00ff */
[----:B------:R-:W-:Y:S02]  /*09f0*/  IADD3 R20, PT, PT, R16, R17, RZ ;  /* 0x0000001110147210 */ /* 0x000fe40007ffe0ff */
[----:B------:R-:W-:-:S04]  /*0a00*/  IADD3 R12, PT, PT, R12, 0x880, RZ ;  /* 0x000008800c0c7810 */ /* 0x000fc80007ffe0ff */
[----:B-1----:R-:W-:-:S07]  /*0a10*/  LEA R22, R13, R12, 0x18 ;  /* 0x0000000c0d167211 */ /* 0x002fce00078ec0ff */
.L_x_7170:
[----:B-1----:R-:W1:Y:S01]  /*0a20*/  LDC.64 R12, c[0x0][0x390] ;  /* 0x0000e400ff0c7b82 */ /* 0x002e620000000a00 */
[C---:B---3--:R-:W-:Y:S02]  /*0a30*/  LOP3.LUT R15, R19.reuse, 0x1c, RZ, 0xc0, !PT ;  /* 0x0000001c130f7812 */ /* 0x048fe400078ec0ff */
[----:B0-----:R-:W-:-:S03]  /*0a40*/  LEA.HI R14, R19, R6, RZ, 0x1b ;  /* 0x00000006130e7211 */ /* 0x001fc600078fd8ff */
[----:B------:R-:W-:-:S05]  /*0a50*/  IMAD.IADD R15, R20, 0x1, R15 ;  /* 0x00000001140f7824 */ /* 0x000fca00078e020f */
[----:B------:R-:W-:-:S05]  /*0a60*/  LEA R15, R14, R15, 0x6 ;  /* 0x0000000f0e0f7211 */ /* 0x000fca00078e30ff */
[----:B-1----:R-:W-:-:S06]  /*0a70*/  IMAD.WIDE R12, R15, 0x4, R12 ;  /* 0x000000040f0c7825 */ /* 0x002fcc00078e020c */
[----:B------:R-:W2:Y:S01]  /*0a80*/  LDG.E.128 R12, desc[UR12][R12.64] ;  /* 0x0000000c0c0c7981 */ /* 0x000ea2000c1e1d00 */
[C---:B------:R-:W-:Y:S01]  /*0a90*/  IMAD R18, R19.reuse, 0x4, R22 ;  /* 0x0000000413127824 */ /* 0x040fe200078e0216 */
[----:B------:R-:W-:-:S04]  /*0aa0*/  IADD3 R19, PT, PT, R19, UR9, RZ ;  /* 0x0000000913137c10 */ /* 0x000fc8000fffe0ff */
[----:B------:R-:W-:Y:S01]  /*0ab0*/  ISETP.GE.U32.AND P0, PT, R19, 0x40, PT ;  /* 0x000000401300780c */ /* 0x000fe20003f06070 */
[----:B--2---:R1:W-:-:S12]  /*0ac0*/  STS.128 [R18], R12 ;  /* 0x0000000c12007388 */ /* 0x0043d80000000c00 */
[----:B------:R-:W-:Y:S05]  /*0ad0*/  @!P0 BRA `(.L_x_7170) ;  /* 0xfffffffc00d08947 */ /* 0x000fea000383ffff */
.L_x_7169:
[----:B------:R-:W-:Y:S05]  /*0ae0*/  BSYNC.RECONVERGENT B0 ;  /* 0x0000000000007941 */ /* 0x000fea0003800200 */
.L_x_7168:
[----:B-1-3--:R-:W-:Y:S02]  /*0af0*/  HFMA2 R14, -RZ, RZ, 0, 0 ;  /* 0x00000000ff0e7431 */ /* 0x00afe400000001ff */
[----:B0-----:R-:W-:-:S07]  /*0b00*/  IMAD R15, R6, 0x40, R17 ;  /* 0x00000040060f7824 */ /* 0x001fce00078e0211 */
.L_x_7174:
[----:B--2---:R-:W-:Y:S02]  /*0b10*/  LOP3.LUT R13, R0, 0xf, RZ, 0xc0, !PT ;  /* 0x0000000f000d7812 */ /* 0x004fe400078ec0ff */
[----:B-1----:R-:W-:-:S03]  /*0b20*/  SHF.R.U32.HI R18, RZ, 0x4, R0 ;  /* 0x00000004ff127819 */ /* 0x002fc60000011600 */
[----:B0-----:R-:W-:-:S07]  /*0b30*/  IMAD.IADD R20, R13, 0x1, R14 ;  /* 0x000000010d147824 */ /* 0x001fce00078e020e */
.L_x_7171:
[----:B0-----:R-:W0:Y:S01]  /*0b40*/  LDC.64 R12, c[0x0][0x398] ;  /* 0x0000e600ff0c7b82 */ /* 0x001e220000000a00 */
[----:B------:R-:W-:-:S05]  /*0b50*/  IADD3 R17, PT, PT, R15, R18, RZ ;  /* 0x000000120f117210 */ /* 0x000fca0007ffe0ff */
[----:B------:R-:W-:-:S04]  /*0b60*/  IMAD R17, R17, 0x40, R20 ;  /* 0x0000004011117824 */ /* 0x000fc800078e0214 */
[----:B0-----:R-:W-:-:S06]  /*0b70*/  IMAD.WIDE.U32 R12, R17, 0x4, R12 ;  /* 0x00000004110c7825 */ /* 0x001fcc00078e000c */
[----:B------:R-:W2:Y:S01]  /*0b80*/  LDG.E R12, desc[UR12][R12.64] ;  /* 0x0000000c0c0c7981 */ /* 0x000ea2000c1e1900 */
[----:B------:R-:W0:Y:S01]  /*0b90*/  LDC R19, c[0x0][0x360] ;  /* 0x0000d800ff137b82 */ /* 0x000e220000000800 */
[----:B------:R-:W-:Y:S02]  /*0ba0*/  LEA R17, R18, R39, 0x2 ;  /* 0x0000002712117211 */ /* 0x000fe400078e10ff */
        /* <DEDUP_REMOVED lines=10> */
[----:B------:R-:W-:Y:S01]  /*0c50*/  LOP3.LUT P0, RZ, R0, 0x1, RZ, 0xc0, !PT ;  /* 0x0000000100ff7812 */ /* 0x000fe2000780c0ff */
[C---:B0-----:R-:W-:Y:S01]  /*0c60*/  VIADD R17, R9.reuse, 0x1 ;  /* 0x0000000109117836 */ /* 0x041fe20000000000 */
[----:B------:R1:W0:Y:S01]  /*0c70*/  LDS R46, [R3+0x38] ;  /* 0x00003800032e7984 */ /* 0x0002220000000800 */
[----:B------:R-:W-:Y:S01]  /*0c80*/  SHF.R.U32.HI R19, RZ, 0x2, R0 ;  /* 0x00000002ff137819 */ /* 0x000fe20000011600 */
[C---:B------:R-:W-:Y:S01]  /*0c90*/  VIADD R12, R9.reuse, 0x3 ;  /* 0x00000003090c7836 */ /* 0x040fe20000000000 */
[----:B------:R-:W-:Y:S01]  /*0ca0*/  IADD3 R13, PT, PT, R9, 0x2, RZ ;  /* 0x00000002090d7810 */ /* 0x000fe20007ffe0ff */
[----:B------:R1:W3:Y:S04]  /*0cb0*/  LDS R45, [R3+0x34] ;  /* 0x00003400032d7984 */ /* 0x0002e80000000800 */
[----:B------:R1:W4:Y:S04]  /*0cc0*/  LDS R44, [R3+0x30] ;  /* 0x00003000032c7984 */ /* 0x0003280000000800 */
        /* <DEDUP_REMOVED lines=12> */
[----:B------:R1:W0:Y:S01]  /*0d90*/  LDS R52, [R38] ;  /* 0x0000000026347984 */ /* 0x0002220000000800 */
[----:B--234-:R-:W-:Y:S05]  /*0da0*/  BRA.DIV UR6, `(.L_x_7173) ;  /* 0x0000000a062c7947 */ /* 0x01cfea000b800000 */
[----:B0-----:R-:W0:Y:S04]  /*0db0*/  SHFL.IDX PT, R48, R52, R9, 0x1f ;  /* 0x00001f0934307589 */ /* 0x001e2800000e0000 */
[----:B------:R-:W2:Y:S04]  /*0dc0*/  SHFL.IDX PT, R17, R52, R17, 0x1f ;  /* 0x00001f1134117589 */ /* 0x000ea800000e0000 */
[----:B------:R-:W3:Y:S04]  /*0dd0*/  SHFL.IDX PT, R13, R52, R13, 0x1f ;  /* 0x00001f0d340d7589 */ /* 0x000ee800000e0000 */
[----:B------:R-:W4:Y:S04]  /*0de0*/  SHFL.IDX PT, R53, R52, R12, 0x1f ;  /* 0x00001f0c34357589 */ /* 0x000f2800000e0000 */
[----:B------:R-:W-:Y:S01]  /*0df0*/  SHFL.IDX PT, R12, R52, R32, 0x1f ;  /* 0x00001f20340c7589 */ /* 0x000fe200000e0000 */
[----:B0-----:R-:W-:-:S04]  /*0e00*/  IMAD R51, R51, R48, RZ ;  /* 0x0000003033337224 */ /* 0x001fc800078e02ff */
[----:B--2---:R-:W-:Y:S02]  /*0e10*/  IMAD R51, R18, R17, R51 ;  /* 0x0000001112337224 */ /* 0x004fe400078e0233 */
[----:B------:R-:W0:Y:S02]  /*0e20*/  SHFL.IDX PT, R18, R52, R28, 0x1f ;  /* 0x00001f1c34127589 */ /* 0x000e2400000e0000 */
[----:B---3--:R-:W-:Y:S02]  /*0e30*/  IMAD R20, R20, R13, R51 ;  /* 0x0000000d14147224 */ /* 0x008fe400078e0233 */
[----:B------:R-:W2:Y:S02]  /*0e40*/  SHFL.IDX PT, R51, R52, R29, 0x1f ;  /* 0x00001f1d34337589 */ /* 0x000ea400000e0000 */
[----:B----4-:R-:W-:Y:S02]  /*0e50*/  IMAD R21, R21, R53, R20 ;  /* 0x0000003515157224 */ /* 0x010fe400078e0214 */
[----:B------:R-:W3:Y:S04]  /*0e60*/  SHFL.IDX PT, R13, R52, R30, 0x1f ;  /* 0x00001f1e340d7589 */ /* 0x000ee800000e0000 */
[----:B------:R-:W4:Y:S04]  /*0e70*/  SHFL.IDX PT, R20, R52, R31, 0x1f ;  /* 0x00001f1f34147589 */ /* 0x000f2800000e0000 */
[----:B------:R-:W5:Y:S04]  /*0e80*/  SHFL.IDX PT, R53, R52, R11, 0x1f ;  /* 0x00001f0b34357589 */ /* 0x000f6800000e0000 */
[----:B------:R-:W1:Y:S01]  /*0e90*/  SHFL.IDX PT, R17, R52, R33, 0x1f ;  /* 0x00001f2134117589 */ /* 0x000e6200000e0000 */
[----:B0-----:R-:W-:-:S03]  /*0ea0*/  IMAD R18, R22, R18, R21 ;  /* 0x0000001216127224 */ /* 0x001fc600078e0215 */
[----:B------:R-:W-:Y:S01]  /*0eb0*/  SHFL.IDX PT, R21, R52, R37, 0x1f ;  /* 0x00001f2534157589 */ /* 0x000fe200000e0000 */
[----:B--2---:R-:W-:-:S03]  /*0ec0*/  IMAD R23, R23, R51, R18 ;  /* 0x0000003317177224 */ /* 0x004fc600078e0212 */
[----:B------:R-:W0:Y:S01]  /*0ed0*/  SHFL.IDX PT, R18, R52, R34, 0x1f ;  /* 0x00001f2234127589 */ /* 0x000e2200000e0000 */
[----:B---3--:R-:W-:-:S03]  /*0ee0*/  IMAD R23, R24, R13, R23 ;  /* 0x0000000d18177224 */ /* 0x008fc600078e0217 */
[----:B------:R-:W2:Y:S01]  /*0ef0*/  SHFL.IDX PT, R13, R52, R35, 0x1f ;  /* 0x00001f23340d7589 */ /* 0x000ea200000e0000 */
[----:B----4-:R-:W-:-:S03]  /*0f00*/  IMAD R23, R25, R20, R23 ;  /* 0x0000001419177224 */ /* 0x010fc600078e0217 */
[----:B------:R-:W3:Y:S01]  /*0f10*/  SHFL.IDX PT, R20, R52, R36, 0x1f ;  /* 0x00001f2434147589 */ /* 0x000ee200000e0000 */
[----:B-----5:R-:W-:-:S03]  /*0f20*/  IMAD R23, R26, R53, R23 ;  /* 0x000000351a177224 */ /* 0x020fc600078e0217 */
[----:B------:R4:W4:Y:S01]  /*0f30*/  SHFL.IDX PT, R53, R52, R10, 0x1f ;  /* 0x00001f0a34357589 */ /* 0x00092200000e0000 */
[----:B------:R-:W-:-:S04]  /*0f40*/  IMAD R12, R27, R12, R23 ;  /* 0x0000000c1b0c7224 */ /* 0x000fc800078e0217 */
[----:B-1----:R-:W-:-:S04]  /*0f50*/  IMAD R12, R42, R17, R12 ;  /* 0x000000112a0c7224 */ /* 0x002fc800078e020c */
[----:B0-----:R-:W-:-:S04]  /*0f60*/  IMAD R12, R43, R18, R12 ;  /* 0x000000122b0c7224 */ /* 0x001fc800078e020c */
[----:B--2---:R-:W-:-:S04]  /*0f70*/  IMAD R12, R44, R13, R12 ;  /* 0x0000000d2c0c7224 */ /* 0x004fc800078e020c */
[----:B---3--:R-:W-:-:S04]  /*0f80*/  IMAD R12, R45, R20, R12 ;  /* 0x000000142d0c7224 */ /* 0x008fc800078e020c */
[----:B----4-:R-:W-:-:S07]  /*0f90*/  IMAD R12, R46, R21, R12 ;  /* 0x000000152e0c7224 */ /* 0x010fce00078e020c */
.L_x_7198:
[----:B------:R-:W0:Y:S01]  /*0fa0*/  @!P0 S2R R18, SR_CgaCtaId ;  /* 0x0000000000128919 */ /* 0x000e220000008800 */
[----:B------:R-:W-:Y:S01]  /*0fb0*/  @!P0 MOV R13, 0x400 ;  /* 0x00000400000d8802 */ /* 0x000fe20000000f00 */
[----:B------:R-:W-:Y:S01]  /*0fc0*/  IMAD R12, R47, R53, R12 ;  /* 0x000000352f0c7224 */ /* 0x000fe200078e020c */
        /* <DEDUP_REMOVED lines=10> */
.L_x_7172:
[----:B------:R-:W-:-:S04]  /*1070*/  IADD3 R14, PT, PT, R14, 0x10, RZ ;  /* 0x000000100e0e7810 */ /* 0x000fc80007ffe0ff */
[----:B------:R-:W-:-:S13]  /*1080*/  ISETP.GE.U32.AND P0, PT, R14, 0x40, PT ;  /* 0x000000400e00780c */ /* 0x000fda0003f06070 */
[----:B------:R-:W-:Y:S05]  /*1090*/  @!P0 BRA `(.L_x_7174) ;  /* 0xfffffff8009c8947 */ /* 0x000fea000383ffff */
[----:B------:R-:W-:Y:S01]  /*10a0*/  PLOP3.LUT P0, PT, PT, PT, PT, 0x8, 0x80 ;  /* 0x000000000080781c */ /* 0x000fe20003f0e170 */
[----:B01----:R-:W-:Y:S01]  /*10b0*/  IMAD.MOV.U32 R17, RZ, RZ, 0x20 ;  /* 0x00000020ff117424 */ /* 0x003fe200078e00ff */
[----:B------:R-:W-:Y:S11]  /*10c0*/  @P1 BRA `(.L_x_7175) ;  /* 0xfffffff8002c1947 */ /* 0x000ff6000383ffff */
[----:B------:R-:W-:Y:S01]  /*10d0*/  ISETP.GT.U32.AND P0, PT, R0, 0x1f, PT ;  /* 0x0000001f0000780c */ /* 0x000fe20003f04070 */
[----:B------:R-:W-:Y:S05]  /*10e0*/  WARPSYNC.ALL ;  /* 0x0000000000007948 */ /* 0x000fea0003800000 */
[----:B------:R-:W-:Y:S06]  /*10f0*/  BAR.SYNC.DEFER_BLOCKING 0x0 ;  /* 0x0000000000007b1d */ /* 0x000fec0000010000 */
[----:B------:R-:W-:Y:S04]  /*1100*/  BSSY.RECONVERGENT B0, `(.L_x_7176) ;  /* 0x0000050000007945 */ /* 0x000fe80003800200 */
[----:B------:R-:W-:Y:S05]  /*1110*/  @P0 BRA `(.L_x_7177) ;  /* 0x0000000400380947 */ /* 0x000fea0003800000 */
[----:B------:R-:W0:Y:S01]  /*1120*/  LDC R42, c[0x0][0x384] ;  /* 0x0000e100ff2a7b82 */ /* 0x000e220000000800 */
[C---:B------:R-:W-:Y:S01]  /*1130*/  LOP3.LUT R19, R7.reuse, 0x3, RZ, 0xc0, !PT ;  /* 0x0000000307137812 */ /* 0x040fe200078ec0ff */
[----:B------:R-:W-:Y:S01]  /*1140*/  BSSY.RECONVERGENT B1, `(.L_x_7178) ;  /* 0x0000026000017945 */ /* 0x000fe20003800200 */
[----:B------:R-:W-:Y:S02]  /*1150*/  ISETP.GE.U32.AND P1, PT, R7, 0x3, PT ;  /* 0x000000030700780c */ /* 0x000fe40003f26070 */
[----:B------:R-:W-:Y:S02]  /*1160*/  ISETP.NE.AND P0, PT, R19, 0x3, PT ;  /* 0x000000031300780c */ /* 0x000fe40003f05270 */
[----:B------:R-:W-:Y:S01]  /*1170*/  SHF.L.U32 R50, R0, 0x2, RZ ;  /* 0x0000000200327819 */ /* 0x000fe200000006ff */
[----:B0-----:R-:W-:-:S10]  /*1180*/  IMAD R42, R41, R42, UR4 ;  /* 0x00000004292a7e24 */ /* 0x001fd4000f8e022a */
[----:B------:R-:W-:Y:S05]  /*1190*/  @!P0 BRA `(.L_x_7179) ;  /* 0x0000000000808947 */ /* 0x000fea0003800000 */
[----:B------:R-:W0:Y:S01]  /*11a0*/  S2UR UR7, SR_CgaCtaId ;  /* 0x00000000000779c3 */ /* 0x000e220000008800 */
[----:B------:R-:W-:Y:S01]  /*11b0*/  UMOV UR6, 0x400 ;  /* 0x0000040000067882 */ /* 0x000fe20000000000 */
[----:B------:R-:W-:Y:S01]  /*11c0*/  IMAD R17, R0, UR5, RZ ;  /* 0x0000000500117c24 */ /* 0x000fe2000f8e02ff */
[----:B------:R-:W-:Y:S01]  /*11d0*/  UIADD3 UR6, UPT, UPT, UR6, 0x980, URZ ;  /* 0x0000098006067890 */ /* 0x000fe2000fffe0ff */
[----:B------:R-:W-:-:S03]  /*11e0*/  ISETP.NE.AND P0, PT, R19, RZ, PT ;  /* 0x000000ff1300720c */ /* 0x000fc60003f05270 */
[----:B------:R-:W-:Y:S01]  /*11f0*/  LEA R17, R17, R42, 0x1 ;  /* 0x0000002a11117211 */ /* 0x000fe200078e08ff */
[----:B------:R-:W1:Y:S01]  /*1200*/  LDC.64 R20, c[0x0][0x3a0] ;  /* 0x0000e800ff147b82 */ /* 0x000e620000000a00 */
[----:B0-----:R-:W-:-:S06]  /*1210*/  ULEA UR6, UR7, UR6, 0x18 ;  /* 0x0000000607067291 */ /* 0x001fcc000f8ec0ff */
[----:B------:R-:W-:Y:S02]  /*1220*/  VIADD R13, R50, UR6 ;  /* 0x00000006320d7c36 */ /* 0x000fe40008000000 */
[----:B-1----:R-:W-:-:S04]  /*1230*/  IMAD.WIDE R16, R17, 0x4, R20 ;  /* 0x0000000411107825 */ /* 0x002fc800078e0214 */
[----:B------:R-:W-:Y:S02]  /*1240*/  IMAD R18, R0, 0xc, R13 ;  /* 0x0000000c00127824 */ /* 0x000fe400078e020d */
[----:B------:R-:W-:-:S03]  /*1250*/  VIADD R50, R50, UR9 ;  /* 0x0000000932327c36 */ /* 0x000fc60008000000 */
[----:B------:R-:W0:Y:S04]  /*1260*/  LDS.128 R12, [R18] ;  /* 0x00000000120c7984 */ /* 0x000e280000000c00 */
[----:B0-----:R0:W-:Y:S01]  /*1270*/  STG.E.128 desc[UR12][R16.64], R12 ;  /* 0x0000000c10007986 */ /* 0x0011e2000c101d0c */
[----:B------:R-:W-:Y:S05]  /*1280*/  @!P0 BRA `(.L_x_7179) ;  /* 0x0000000000448947 */ /* 0x000fea0003800000 */
[----:B0-----:R-:W0:Y:S01]  /*1290*/  LDC R13, c[0x0][0x360] ;  /* 0x0000d800ff0d7b82 */ /* 0x001e220000000800 */
[----:B------:R-:W-:Y:S02]  /*12a0*/  ISETP.NE.AND P0, PT, R19, 0x1, PT ;  /* 0x000000011300780c */ /* 0x000fe40003f05270 */
[----:B------:R-:W-:Y:S02]  /*12b0*/  IADD3 R24, PT, PT, R50, UR9, RZ ;  /* 0x0000000932187c10 */ /* 0x000fe4000fffe0ff */
[----:B------:R-:W-:-:S03]  /*12c0*/  SHF.R.U32.HI R23, RZ, 0x1, R50 ;  /* 0x00000001ff177819 */ /* 0x000fc60000011632 */
[----:B------:R-:W-:Y:S02]  /*12d0*/  IMAD.MOV.U32 R50, RZ, RZ, R24 ;  /* 0x000000ffff327224 */ /* 0x000fe400078e0018 */
[----:B------:R-:W-:-:S04]  /*12e0*/  IMAD R23, R23, UR5, R42 ;  /* 0x0000000517177c24 */ /* 0x000fc8000f8e022a */
[----:B------:R-:W-:Y:S01]  /*12f0*/  @P0 SHF.R.U32.HI R25, RZ, 0x1, R24 ;  /* 0x00000001ff190819 */ /* 0x000fe20000011618 */
[----:B------:R-:W-:Y:S01]  /*1300*/  IMAD.WIDE R22, R23, 0x4, R20 ;  /* 0x0000000417167825 */ /* 0x000fe200078e0214 */
[----:B------:R-:W-:-:S03]  /*1310*/  @P0 IADD3 R50, PT, PT, R24, UR9, RZ ;  /* 0x0000000918320c10 */ /* 0x000fc6000fffe0ff */
[----:B------:R-:W-:-:S04]  /*1320*/  @P0 IMAD R25, R25, UR5, R42 ;  /* 0x0000000519190c24 */ /* 0x000fc8000f8e022a */
[----:B------:R-:W-:Y:S01]  /*1330*/  @P0 IMAD.WIDE R20, R25, 0x4, R20 ;  /* 0x0000000419140825 */ /* 0x000fe200078e0214 */
[----:B0-----:R-:W-:-:S05]  /*1340*/  LEA R12, R13, R18, 0x4 ;  /* 0x000000120d0c7211 */ /* 0x001fca00078e20ff */
[----:B------:R-:W-:Y:S02]  /*1350*/  @P0 IMAD R16, R13, 0x10, R12 ;  /* 0x000000100d100824 */ /* 0x000fe400078e020c */
[----:B------:R-:W0:Y:S04]  /*1360*/  LDS.128 R12, [R12] ;  /* 0x000000000c0c7984 */ /* 0x000e280000000c00 */
[----:B------:R-:W1:Y:S04]  /*1370*/  @P0 LDS.128 R16, [R16] ;  /* 0x0000000010100984 */ /* 0x000e680000000c00 */
[----:B0-----:R2:W-:Y:S04]  /*1380*/  STG.E.128 desc[UR12][R22.64], R12 ;  /* 0x0000000c16007986 */ /* 0x0015e8000c101d0c */
[----:B-1----:R2:W-:Y:S02]  /*1390*/  @P0 STG.E.128 desc[UR12][R20.64], R16 ;  /* 0x0000001014000986 */ /* 0x0025e4000c101d0c */
.L_x_7179:
[----:B------:R-:W-:Y:S05]  /*13a0*/  BSYNC.RECONVERGENT B1 ;  /* 0x0000000000017941 */ /* 0x000fea0003800200 */
.L_x_7178:
[----:B------:R-:W-:Y:S05]  /*13b0*/  @!P1 BRA `(.L_x_7177) ;  /* 0x0000000000909947 */ /* 0x000fea0003800000 */
[----:B------:R-:W1:Y:S01]  /*13c0*/  S2R R43, SR_CgaCtaId ;  /* 0x00000000002b7919 */ /* 0x000e620000008800 */
[----:B0-2---:R-:W-:-:S05]  /*13d0*/  MOV R12, 0x400 ;  /* 0x00000400000c7802 */ /* 0x005fca0000000f00 */
[----:B------:R-:W-:-:S05]  /*13e0*/  VIADD R12, R12, 0x980 ;  /* 0x000009800c0c7836 */ /* 0x000fca0000000000 */
[----:B-1----:R-:W-:-:S07]  /*13f0*/  LEA R43, R43, R12, 0x18 ;  /* 0x0000000c2b2b7211 */ /* 0x002fce00078ec0ff */
.L_x_7180:
[----:B----4-:R-:W0:Y:S01]  /*1400*/  LDC R17, c[0x0][0x360] ;  /* 0x0000d800ff117b82 */ /* 0x010e220000000800 */
[----:B------:R-:W-:Y:S02]  /*1410*/  LEA R48, R50, R43, 0x2 ;  /* 0x0000002b32307211 */ /* 0x000fe400078e10ff */
[----:B------:R-:W-:-:S03]  /*1420*/  SHF.R.U32.HI R47, RZ, 0x1, R50 ;  /* 0x00000001ff2f7819 */ /* 0x000fc60000011632 */
[----:B------:R1:W2:Y:S02]  /*1430*/  LDS.128 R12, [R48] ;  /* 0x00000000300c7984 */ /* 0x0002a40000000c00 */
[----:B------:R-:W3:Y:S01]  /*1440*/  LDC.64 R44, c[0x0][0x3a0] ;  /* 0x0000e800ff2c7b82 */ /* 0x000ee20000000a00 */
[----:B------:R-:W-:Y:S02]  /*1450*/  IMAD R47, R47, UR5, R42 ;  /* 0x000000052f2f7c24 */ /* 0x000fe4000f8e022a */
[----:B0-----:R-:W-:Y:S01]  /*1460*/  IMAD R16, R17, 0x10, R48 ;  /* 0x0000001011107824 */ /* 0x001fe200078e0230 */
[----:B-1----:R-:W-:-:S04]  /*1470*/  IADD3 R48, PT, PT, R50, UR9, RZ ;  /* 0x0000000932307c10 */ /* 0x002fc8000fffe0ff */
[----:B------:R-:W-:Y:S01]  /*1480*/  LEA R20, R17, R16, 0x4 ;  /* 0x0000001011147211 */ /* 0x000fe200078e20ff */
[----:B------:R-:W-:Y:S01]  /*1490*/  VIADD R51, R48, UR9 ;  /* 0x0000000930337c36 */ /* 0x000fe20008000000 */
[----:B------:R-:W-:Y:S01]  /*14a0*/  SHF.R.U32.HI R49, RZ, 0x1, R48 ;  /* 0x00000001ff317819 */ /* 0x000fe20000011630 */
[----:B---3--:R-:W-:-:S03]  /*14b0*/  IMAD.WIDE R46, R47, 0x4, R44 ;  /* 0x000000042f2e7825 */ /* 0x008fc600078e022c */
[----:B------:R-:W-:Y:S01]  /*14c0*/  IADD3 R50, PT, PT, R51, UR9, RZ ;  /* 0x0000000933327c10 */ /* 0x000fe2000fffe0ff */
[----:B------:R-:W-:Y:S01]  /*14d0*/  IMAD R24, R17, 0x10, R20 ;  /* 0x0000001011187824 */ /* 0x000fe200078e0214 */
[----:B------:R-:W-:Y:S01]  /*14e0*/  SHF.R.U32.HI R51, RZ, 0x1, R51 ;  /* 0x00000001ff337819 */ /* 0x000fe20000011633 */
[----:B------:R-:W0:Y:S01]  /*14f0*/  LDS.128 R16, [R16] ;  /* 0x0000000010107984 */ /* 0x000e220000000c00 */
[----:B------:R-:W-:Y:S01]  /*1500*/  SHF.R.U32.HI R53, RZ, 0x1, R50 ;  /* 0x00000001ff357819 */ /* 0x000fe20000011632 */
[--C-:B------:R-:W-:Y:S02]  /*1510*/  IMAD R49, R49, UR5, R42.reuse ;  /* 0x0000000531317c24 */ /* 0x100fe4000f8e022a */
[----:B------:R-:W1:Y:S01]  /*1520*/  LDS.128 R20, [R20] ;  /* 0x0000000014147984 */ /* 0x000e620000000c00 */
[--C-:B------:R-:W-:Y:S02]  /*1530*/  IMAD R51, R51, UR5, R42.reuse ;  /* 0x0000000533337c24 */ /* 0x100fe4000f8e022a */
[----:B------:R-:W-:Y:S01]  /*1540*/  IMAD R53, R53, UR5, R42 ;  /* 0x0000000535357c24 */ /* 0x000fe2000f8e022a */
[----:B------:R-:W3:Y:S01]  /*1550*/  LDS.128 R24, [R24] ;  /* 0x0000000018187984 */ /* 0x000ee20000000c00 */
[----:B------:R-:W-:-:S03]  /*1560*/  IMAD.WIDE R48, R49, 0x4, R44 ;  /* 0x0000000431307825 */ /* 0x000fc600078e022c */
[----:B--2---:R2:W-:Y:S01]  /*1570*/  STG.E.128 desc[UR12][R46.64], R12 ;  /* 0x0000000c2e007986 */ /* 0x0045e2000c101d0c */
[----:B------:R-:W-:-:S05]  /*1580*/  VIADD R50, R50, UR9 ;  /* 0x0000000932327c36 */ /* 0x000fca0008000000 */
[----:B------:R-:W-:Y:S01]  /*1590*/  ISETP.GE.U32.AND P0, PT, R50, 0x80, PT ;  /* 0x000000803200780c */ /* 0x000fe20003f06070 */
[----:B--2---:R-:W-:-:S04]  /*15a0*/  IMAD.WIDE R12, R51, 0x4, R44 ;  /* 0x00000004330c7825 */ /* 0x004fc800078e022c */
[----:B------:R-:W-:Y:S01]  /*15b0*/  IMAD.WIDE R44, R53, 0x4, R44 ;  /* 0x00000004352c7825 */ /* 0x000fe200078e022c */
[----:B0-----:R4:W-:Y:S04]  /*15c0*/  STG.E.128 desc[UR12][R48.64], R16 ;  /* 0x0000001030007986 */ /* 0x0019e8000c101d0c */
[----:B-1----:R4:W-:Y:S04]  /*15d0*/  STG.E.128 desc[UR12][R12.64], R20 ;  /* 0x000000140c007986 */ /* 0x0029e8000c101d0c */
[----:B---3--:R4:W-:Y:S01]  /*15e0*/  STG.E.128 desc[UR12][R44.64], R24 ;  /* 0x000000182c007986 */ /* 0x0089e2000c101d0c */
[----:B------:R-:W-:Y:S05]  /*15f0*/  @!P0 BRA `(.L_x_7180) ;  /* 0xfffffffc00808947 */ /* 0x000fea000383ffff */
.L_x_7177:
[----:B------:R-:W-:Y:S05]  /*1600*/  BSYNC.RECONVERGENT B0 ;  /* 0x0000000000007941 */ /* 0x000fea0003800200 */
.L_x_7176:
[C---:B0-2-4-:R-:W-:Y:S01]  /*1610*/  IMAD.SHL.U32 R12, R2.reuse, 0x4, RZ ;  /* 0x00000004020c7824 */ /* 0x055fe200078e00ff */
[----:B------:R-:W-:-:S04]  /*1620*/  IADD3 R41, PT, PT, R2, R41, RZ ;  /* 0x0000002902297210 */ /* 0x000fc80007ffe0ff */
[----:B------:R-:W-:-:S13]  /*1630*/  ISETP.GE.U32.AND P0, PT, R41, R12, PT ;  /* 0x0000000c2900720c */ /* 0x000fda0003f06070 */
[----:B------:R-:W-:Y:S05]  /*1640*/  @!P0 BRA `(.L_x_7181) ;  /* 0xfffffff000108947 */ /* 0x000fea000383ffff */
[----:B------:R-:W-:Y:S05]  /*1650*/  EXIT ;  /* 0x000000000000794d */ /* 0x000fea0003800000 */
.L_x_7173:
[----:B------:R-:W-:Y:S01]  /*1660*/  MOV R48, R9 ;  /* 0x0000000900307202 */ /* 0x000fe20000000f00 */
[----:B------:R-:W-:Y:S01]  /*1670*/  IMAD.MOV.U32 R49, RZ, RZ, 0x1f ;  /* 0x0000001fff317424 */ /* 0x000fe200078e00ff */
[----:B------:R-:W-:-:S07]  /*1680*/  MOV R50, 0xffffffff ;  /* 0xffffffff00327802 */ /* 0x000fce0000000f00 */
[----:B01----:R-:W-:Y:S05]  /*1690*/  WARPSYNC.COLLECTIVE R50, `(.L_x_7182) ;  /* 0x0000000032087348 */ /* 0x003fea0003c00000 */
[----:B0-----:R0:W2:Y:S02]  /*16a0*/  SHFL.IDX P2, R53, R52, R48, R49 ;  /* 0x0000003034357389 */ /* 0x0010a40000040031 */
[----:B012---:R-:W-:Y:S05]  /*16b0*/  ENDCOLLECTIVE ;  /* 0x000000000000791b */ /* 0x007fea0003800000 */
.L_x_7182:
[----:B------:R-:W-:-:S04]  /*16c0*/  IMAD.MOV.U32 R48, RZ, RZ, R53 ;  /* 0x000000ffff307224 */ /* 0x000fc800078e0035 */
[----:B------:R-:W-:Y:S01]  /*16d0*/  IMAD R51, R51, R48, RZ ;  /* 0x0000003033337224 */ /* 0x000fe200078e02ff */
[----:B------:R-:W-:-:S07]  /*16e0*/  MOV R48, R17 ;  /* 0x0000001100307202 */ /* 0x000fce0000000f00 */
[----:B------:R-:W-:Y:S05]  /*16f0*/  WARPSYNC.COLLECTIVE R50, `(.L_x_7183) ;  /* 0x0000000032087348 */ /* 0x000fea0003c00000 */
[----:B------:R0:W1:Y:S02]  /*1700*/  SHFL.IDX P2, R53, R52, R48, R49 ;  /* 0x0000003034357389 */ /* 0x0000640000040031 */
[----:B01----:R-:W-:Y:S05]  /*1710*/  ENDCOLLECTIVE ;  /* 0x000000000000791b */ /* 0x003fea0003800000 */
.L_x_7183:
[----:B------:R-:W-:Y:S01]  /*1720*/  MOV R48, R13 ;  /* 0x0000000d00307202 */ /* 0x000fe20000000f00 */
[----:B------:R-:W-:-:S07]  /*1730*/  IMAD.MOV.U32 R17, RZ, RZ, R53 ;  /* 0x000000ffff117224 */ /* 0x000fce00078e0035 */
[----:B------:R-:W-:Y:S05]  /*1740*/  WARPSYNC.COLLECTIVE R50, `(.L_x_7184) ;  /* 0x0000000032087348 */ /* 0x000fea0003c00000 */
[----:B------:R0:W1:Y:S02]  /*1750*/  SHFL.IDX P2, R53, R52, R48, R49 ;  /* 0x0000003034357389 */ /* 0x0000640000040031 */
[----:B01----:R-:W-:Y:S05]  /*1760*/  ENDCOLLECTIVE ;  /* 0x000000000000791b */ /* 0x003fea0003800000 */
.L_x_7184:
[----:B------:R-:W-:Y:S01]  /*1770*/  IMAD R51, R18, R17, R51 ;  /* 0x0000001112337224 */ /* 0x000fe200078e0233 */
[----:B------:R-:W-:Y:S01]  /*1780*/  MOV R48, R12 ;  /* 0x0000000c00307202 */ /* 0x000fe20000000f00 */
[----:B------:R-:W-:-:S07]  /*1790*/  IMAD.MOV.U32 R13, RZ, RZ, R53 ;  /* 0x000000ffff0d7224 */ /* 0x000fce00078e0035 */
[----:B------:R-:W-:Y:S05]  /*17a0*/  WARPSYNC.COLLECTIVE R50, `(.L_x_7185) ;  /* 0x0000000032087348 */ /* 0x000fea0003c00000 */
[----:B------:R0:W1:Y:S02]  /*17b0*/  SHFL.IDX P2, R53, R52, R48, R49 ;  /* 0x0000003034357389 */ /* 0x0000640000040031 */
[----:B01----:R-:W-:Y:S05]  /*17c0*/  ENDCOLLECTIVE ;  /* 0x000000000000791b */ /* 0x003fea0003800000 */
.L_x_7185:
[----:B------:R-:W-:Y:S02]  /*17d0*/  IMAD R20, R20, R13, R51 ;  /* 0x0000000d14147224 */ /* 0x000fe400078e0233 */
[----:B------:R-:W-:Y:S02]  /*17e0*/  IMAD.MOV.U32 R48, RZ, RZ, R28 ;  /* 0x000000ffff307224 */ /* 0x000fe400078e001c */
[----:B------:R-:W-:-:S07]  /*17f0*/  IMAD R21, R21, R53, R20 ;  /* 0x0000003515157224 */ /* 0x000fce00078e0214 */
[----:B------:R-:W-:Y:S05]  /*1800*/  WARPSYNC.COLLECTIVE R50, `(.L_x_7186) ;  /* 0x0000000032087348 */ /* 0x000fea0003c00000 */
[----:B------:R0:W1:Y:S02]  /*1810*/  SHFL.IDX P2, R53, R52, R48, R49 ;  /* 0x0000003034357389 */ /* 0x0000640000040031 */
[----:B01----:R-:W-:Y:S05]  /*1820*/  ENDCOLLECTIVE ;  /* 0x000000000000791b */ /* 0x003fea0003800000 */
.L_x_7186:
[----:B------:R-:W-:Y:S01]  /*1830*/  IMAD.MOV.U32 R48, RZ, RZ, R29 ;  /* 0x000000ffff307224 */ /* 0x000fe200078e001d */
[----:B------:R-:W-:-:S07]  /*1840*/  MOV R18, R53 ;  /* 0x0000003500127202 */ /* 0x000fce0000000f00 */
[----:B------:R-:W-:Y:S05]  /*1850*/  WARPSYNC.COLLECTIVE R50, `(.L_x_7187) ;  /* 0x0000000032087348 */ /* 0x000fea0003c00000 */
[----:B------:R0:W1:Y:S02]  /*1860*/  SHFL.IDX P2, R53, R52, R48, R49 ;  /* 0x0000003034357389 */ /* 0x0000640000040031 */
[----:B01----:R-:W-:Y:S05]  /*1870*/  ENDCOLLECTIVE ;  /* 0x000000000000791b */ /* 0x003fea0003800000 */
.L_x_7187:
[----:B------:R-:W-:Y:S02]  /*1880*/  IMAD R18, R22, R18, R21 ;  /* 0x0000001216127224 */ /* 0x000fe400078e0215 */
[----:B------:R-:W-:Y:S01]  /*1890*/  IMAD.MOV.U32 R48, RZ, RZ, R30 ;  /* 0x000000ffff307224 */ /* 0x000fe200078e001e */
[----:B------:R-:W-:-:S07]  /*18a0*/  MOV R51, R53 ;  /* 0x0000003500337202 */ /* 0x000fce0000000f00 */
[----:B------:R-:W-:Y:S05]  /*18b0*/  WARPSYNC.COLLECTIVE R50, `(.L_x_7188) ;  /* 0x0000000032087348 */ /* 0x000fea0003c00000 */
[----:B------:R0:W1:Y:S02]  /*18c0*/  SHFL.IDX P2, R53, R52, R48, R49 ;  /* 0x0000003034357389 */ /* 0x0000640000040031 */
[----:B01----:R-:W-:Y:S05]  /*18d0*/  ENDCOLLECTIVE ;  /* 0x000000000000791b */ /* 0x003fea0003800000 */
.L_x_7188:
[----:B------:R-:W-:Y:S02]  /*18e0*/  IMAD R23, R23, R51, R18 ;  /* 0x0000003317177224 */ /* 0x000fe400078e0212 */
[----:B------:R-:W-:Y:S01]  /*18f0*/  IMAD.MOV.U32 R48, RZ, RZ, R31 ;  /* 0x000000ffff307224 */ /* 0x000fe200078e001f */
[----:B------:R-:W-:-:S07]  /*1900*/  MOV R13, R53 ;  /* 0x00000035000d7202 */ /* 0x000fce0000000f00 */
[----:B------:R-:W-:Y:S05]  /*1910*/  WARPSYNC.COLLECTIVE R50, `(.L_x_7189) ;  /* 0x0000000032087348 */ /* 0x000fea0003c00000 */
[----:B------:R0:W1:Y:S02]  /*1920*/  SHFL.IDX P2, R53, R52, R48, R49 ;  /* 0x0000003034357389 */ /* 0x0000640000040031 */
[----:B01----:R-:W-:Y:S05]  /*1930*/  ENDCOLLECTIVE ;  /* 0x000000000000791b */ /* 0x003fea0003800000 */
.L_x_7189:
[----:B------:R-:W-:Y:S02]  /*1940*/  IMAD R23, R24, R13, R23 ;  /* 0x0000000d18177224 */ /* 0x000fe400078e0217 */
[----:B------:R-:W-:Y:S01]  /*1950*/  IMAD.MOV.U32 R48, RZ, RZ, R11 ;  /* 0x000000ffff307224 */ /* 0x000fe200078e000b */
[----:B------:R-:W-:-:S07]  /*1960*/  MOV R20, R53 ;  /* 0x0000003500147202 */ /* 0x000fce0000000f00 */
[----:B------:R-:W-:Y:S05]  /*1970*/  WARPSYNC.COLLECTIVE R50, `(.L_x_7190) ;  /* 0x0000000032087348 */ /* 0x000fea0003c00000 */
[----:B------:R0:W1:Y:S02]  /*1980*/  SHFL.IDX P2, R53, R52, R48, R49 ;  /* 0x0000003034357389 */ /* 0x0000640000040031 */
[----:B01----:R-:W-:Y:S05]  /*1990*/  ENDCOLLECTIVE ;  /* 0x000000000000791b */ /* 0x003fea0003800000 */
.L_x_7190:
[----:B------:R-:W-:Y:S01]  /*19a0*/  IMAD R23, R25, R20, R23 ;  /* 0x0000001419177224 */ /* 0x000fe200078e0217 */
[----:B------:R-:W-:-:S03]  /*19b0*/  MOV R48, R32 ;  /* 0x0000002000307202 */ /* 0x000fc60000000f00 */
[----:B------:R-:W-:-:S07]  /*19c0*/  IMAD R23, R26, R53, R23 ;  /* 0x000000351a177224 */ /* 0x000fce00078e0217 */
[----:B------:R-:W-:Y:S05]  /*19d0*/  WARPSYNC.COLLECTIVE R50, `(.L_x_7191) ;  /* 0x0000000032087348 */ /* 0x000fea0003c00000 */
[----:B------:R0:W1:Y:S02]  /*19e0*/  SHFL.IDX P2, R53, R52, R48, R49 ;  /* 0x0000003034357389 */ /* 0x0000640000040031 */
[----:B01----:R-:W-:Y:S05]  /*19f0*/  ENDCOLLECTIVE ;  /* 0x000000000000791b */ /* 0x003fea0003800000 */
.L_x_7191:
[----:B------:R-:W-:Y:S01]  /*1a00*/  MOV R48, R33 ;  /* 0x0000002100307202 */ /* 0x000fe20000000f00 */
[----:B------:R-:W-:-:S07]  /*1a10*/  IMAD.MOV.U32 R12, RZ, RZ, R53 ;  /* 0x000000ffff0c7224 */ /* 0x000fce00078e0035 */
[----:B------:R-:W-:Y:S05]  /*1a20*/  WARPSYNC.COLLECTIVE R50, `(.L_x_7192) ;  /* 0x0000000032087348 */ /* 0x000fea0003c00000 */
[----:B------:R0:W1:Y:S02]  /*1a30*/  SHFL.IDX P2, R53, R52, R48, R49 ;  /* 0x0000003034357389 */ /* 0x0000640000040031 */
[----:B01----:R-:W-:Y:S05]  /*1a40*/  ENDCOLLECTIVE ;  /* 0x000000000000791b */ /* 0x003fea0003800000 */
.L_x_7192:
[----:B------:R-:W-:Y:S01]  /*1a50*/  IMAD R12, R27, R12, R23 ;  /* 0x0000000c1b0c7224 */ /* 0x000fe200078e0217 */
[----:B------:R-:W-:Y:S01]  /*1a60*/  MOV R48, R34 ;  /* 0x0000002200307202 */ /* 0x000fe20000000f00 */
[----:B------:R-:W-:-:S07]  /*1a70*/  IMAD.MOV.U32 R17, RZ, RZ, R53 ;  /* 0x000000ffff117224 */ /* 0x000fce00078e0035 */
[----:B------:R-:W-:Y:S05]  /*1a80*/  WARPSYNC.COLLECTIVE R50, `(.L_x_7193) ;  /* 0x0000000032087348 */ /* 0x000fea0003c00000 */
[----:B------:R0:W1:Y:S02]  /*1a90*/  SHFL.IDX P2, R53, R52, R48, R49 ;  /* 0x0000003034357389 */ /* 0x0000640000040031 */
[----:B01----:R-:W-:Y:S05]  /*1aa0*/  ENDCOLLECTIVE ;  /* 0x000000000000791b */ /* 0x003fea0003800000 */
.L_x_7193:
[----:B------:R-:W-:Y:S01]  /*1ab0*/  IMAD R12, R42, R17, R12 ;  /* 0x000000112a0c7224 */ /* 0x000fe200078e020c */
[----:B------:R-:W-:Y:S01]  /*1ac0*/  MOV R48, R35 ;  /* 0x0000002300307202 */ /* 0x000fe20000000f00 */
[----:B------:R-:W-:-:S07]  /*1ad0*/  IMAD.MOV.U32 R18, RZ, RZ, R53 ;  /* 0x000000ffff127224 */ /* 0x000fce00078e0035 */
[----:B------:R-:W-:Y:S05]  /*1ae0*/  WARPSYNC.COLLECTIVE R50, `(.L_x_7194) ;  /* 0x0000000032087348 */ /* 0x000fea0003c00000 */
[----:B------:R0:W1:Y:S02]  /*1af0*/  SHFL.IDX P2, R53, R52, R48, R49 ;  /* 0x0000003034357389 */ /* 0x0000640000040031 */
[----:B01----:R-:W-:Y:S05]  /*1b00*/  ENDCOLLECTIVE ;  /* 0x000000000000791b */ /* 0x003fea0003800000 */
.L_x_7194:
[----:B------:R-:W-:Y:S01]  /*1b10*/  IMAD R12, R43, R18, R12 ;  /* 0x000000122b0c7224 */ /* 0x000fe200078e020c */
[----:B------:R-:W-:Y:S01]  /*1b20*/  MOV R48, R36 ;  /* 0x0000002400307202 */ /* 0x000fe20000000f00 */
[----:B------:R-:W-:-:S07]  /*1b30*/  IMAD.MOV.U32 R13, RZ, RZ, R53 ;  /* 0x000000ffff0d7224 */ /* 0x000fce00078e0035 */
[----:B------:R-:W-:Y:S05]  /*1b40*/  WARPSYNC.COLLECTIVE R50, `(.L_x_7195) ;  /* 0x0000000032087348 */ /* 0x000fea0003c00000 */
[----:B------:R0:W1:Y:S02]  /*1b50*/  SHFL.IDX P2, R53, R52, R48, R49 ;  /* 0x0000003034357389 */ /* 0x0000640000040031 */
[----:B01----:R-:W-:Y:S05]  /*1b60*/  ENDCOLLECTIVE ;  /* 0x000000000000791b */ /* 0x003fea0003800000 */
.L_x_7195:
[----:B------:R-:W-:Y:S01]  /*1b70*/  IMAD R12, R44, R13, R12 ;  /* 0x0000000d2c0c7224 */ /* 0x000fe200078e020c */
[----:B------:R-:W-:Y:S01]  /*1b80*/  MOV R48, R37 ;  /* 0x0000002500307202 */ /* 0x000fe20000000f00 */
[----:B------:R-:W-:-:S07]  /*1b90*/  IMAD.MOV.U32 R20, RZ, RZ, R53 ;  /* 0x000000ffff147224 */ /* 0x000fce00078e0035 */
[----:B------:R-:W-:Y:S05]  /*1ba0*/  WARPSYNC.COLLECTIVE R50, `(.L_x_7196) ;  /* 0x0000000032087348 */ /* 0x000fea0003c00000 */
[----:B------:R0:W1:Y:S02]  /*1bb0*/  SHFL.IDX P2, R53, R52, R48, R49 ;  /* 0x0000003034357389 */ /* 0x0000640000040031 */
[----:B01----:R-:W-:Y:S05]  /*1bc0*/  ENDCOLLECTIVE ;  /* 0x000000000000791b */ /* 0x003fea0003800000 */
.L_x_7196:
[----:B------:R-:W-:Y:S01]  /*1bd0*/  IMAD R12, R45, R20, R12 ;  /* 0x000000142d0c7224 */ /* 0x000fe200078e020c */
[----:B------:R-:W-:Y:S01]  /*1be0*/  MOV R48, R10 ;  /* 0x0000000a00307202 */ /* 0x000fe20000000f00 */
[----:B------:R-:W-:-:S07]  /*1bf0*/  IMAD.MOV.U32 R21, RZ, RZ, R53 ;  /* 0x000000ffff157224 */ /* 0x000fce00078e0035 */
[----:B------:R-:W-:Y:S05]  /*1c00*/  WARPSYNC.COLLECTIVE R50, `(.L_x_7197) ;  /* 0x0000000032087348 */ /* 0x000fea0003c00000 */
[----:B------:R0:W1:Y:S02]  /*1c10*/  SHFL.IDX P2, R53, R52, R48, R49 ;  /* 0x0000003034357389 */ /* 0x0000640000040031 */
[----:B01----:R-:W-:Y:S05]  /*1c20*/  ENDCOLLECTIVE ;  /* 0x000000000000791b */ /* 0x003fea0003800000 */
.L_x_7197:
[----:B------:R-:W-:Y:S01]  /*1c30*/  IMAD R12, R46, R21, R12 ;  /* 0x000000152e0c7224 */ /* 0x000fe200078e020c */
[----:B------:R-:W-:Y:S06]  /*1c40*/  BRA `(.L_x_7198) ;  /* 0xfffffff000d47947 */ /* 0x000fec000383ffff */
.L_x_7199:
        /* <DEDUP_REMOVED lines=11> */
.L_x_39389:


//--------------------- .text._Z9cuda_gemmIiLi128ELi4ELi1ELi128ELi64ELi64ELi64ELi0ELi0EEviiiPT_S1_S1_iii --------------------------
	.section	.text._Z9cuda_gemmIiLi128ELi4ELi1ELi128ELi64ELi64ELi64ELi0ELi0EEviiiPT_S1_S1_iii,"ax",@progbits
	.align	128
        .global         _Z9cuda_gemmIiLi128ELi4ELi1ELi128ELi64ELi64ELi64ELi0ELi0EEviiiPT_S1_S1_iii
        .type           _Z9cuda_gemmIiLi128ELi4ELi1ELi128ELi64ELi64ELi64ELi0ELi0EEviiiPT_S1_S1_iii,@function
        .size           _Z9cuda_gemmIiLi128ELi4ELi1ELi128ELi64ELi64ELi64ELi0ELi0EEviiiPT_S1_S1_iii,(.L_x_38684 - _Z9cuda_gemmIiLi128ELi4ELi1ELi128ELi64ELi64ELi64ELi0ELi0EEviiiPT_S1_S1_iii)
        .other          _Z9cuda_gemmIiLi128ELi4ELi1ELi128ELi64ELi64ELi64ELi0ELi0EEviiiPT_S1_S1_iii,@"STO_CUDA_ENTRY STV_DEFAULT"
_Z9cuda_gemmIiLi128ELi4ELi1ELi128ELi64ELi64ELi64ELi0ELi0EEviiiPT_S1_S1_iii:
.text._Z9cuda_gemmIiLi128ELi4ELi1ELi128ELi64ELi64ELi64ELi0ELi0EEviiiPT_S1_S1_iii:
        /* <DEDUP_REMOVED lines=11> */
[----:B------:R-:W-:Y:S01]  /*00b0*/  IMAD R5, R5, R6, RZ ;  /* 0x0000000605057224 */ /* 0x000fe200078e02ff */
[----:B0-----:R-:W-:-:S03]  /*00c0*/  SHF.L.U32 R0, R0, 0x2, RZ ;  /* 0x0000000200007819 */ /* 0x001fc600000006ff */
[----:B------:R-:W-:Y:S01]  /*00d0*/  IMAD.HI.U32 R3, R3, R5, R2 ;  /* 0x0000000503037227 */ /* 0x000fe200078e0002 */
[----:B------:R-:W-:-:S04]  /*00e0*/  LOP3.LUT R2, R16, 0x80, RZ, 0x3c, !PT ;  /* 0x0000008010027812 */ /* 0x000fc800078e3cff */
[----:B------:R-:W-:Y:S01]  /*00f0*/  ISETP.GE.AND P2, PT, R2, RZ, PT ;  /* 0x000000ff0200720c */ /* 0x000fe20003f46270 */
        /* <DEDUP_REMOVED lines=9> */
[----:B-1----:R-:W-:-:S03]  /*0190*/  ISETP.LE.U32.AND P0, PT, R0, UR4, PT ;  /* 0x0000000400007c0c */ /* 0x002fc6000bf03070 */
[----:B------:R-:W-:Y:S01]  /*01a0*/  @!P2 IMAD.MOV R4, RZ, RZ, -R4 ;  /* 0x000000ffff04a224 */ /* 0x000fe200078e0a04 */
[----:B------:R-:W-:-:S04]  /*01b0*/  @!P1 LOP3.LUT R4, RZ, R16, RZ, 0x33, !PT ;  /* 0x00000010ff049212 */ /* 0x000fc800078e33ff */
[----:B------:R-:W-:-:S05]  /*01c0*/  VIMNMX R17, PT, PT, R4, 0x40, PT ;  /* 0x0000004004117848 */ /* 0x000fca0003fe0100 */
[----:B------:R-:W-:Y:S05]  /*01d0*/  @P0 EXIT ;  /* 0x000000000000094d */ /* 0x000fea0003800000 */
[----:B------:R-:W-:Y:S01]  /*01e0*/  IMAD.SHL.U32 R17, R17, 0x2, RZ ;  /* 0x0000000211117824 */ /* 0x000fe200078e00ff */
[----:B------:R-:W0:Y:S01]  /*01f0*/  LDCU UR9, c[0x0][0x360] ;  /* 0x00006c00ff0977ac */ /* 0x000e220008000800 */
[----:B------:R-:W1:Y:S01]  /*0200*/  LDC R3, c[0x0][0x360] ;  /* 0x0000d800ff037b82 */ /* 0x000e620000000800 */
[----:B------:R-:W2:Y:S01]  /*0210*/  S2R R2, SR_TID.X ;  /* 0x0000000000027919 */ /* 0x000ea20000002100 */
[----:B------:R-:W3:Y:S01]  /*0220*/  I2F.U32.RP R0, R17 ;  /* 0x0000001100007306 */ /* 0x000ee20000209000 */
[----:B------:R-:W-:Y:S01]  /*0230*/  IMAD.MOV R63, RZ, RZ, -R17 ;  /* 0x000000ffff3f7224 */ /* 0x000fe200078e0a11 */
[----:B------:R-:W-:-:S06]  /*0240*/  ISETP.NE.U32.AND P4, PT, R17, RZ, PT ;  /* 0x000000ff1100720c */ /* 0x000fcc0003f85070 */
[----:B---3--:R-:W3:Y:S01]  /*0250*/  MUFU.RCP R0, R0 ;  /* 0x0000000000007308 */ /* 0x008ee20000001000 */
[----:B-1----:R-:W-:-:S07]  /*0260*/  IMAD.SHL.U32 R5, R3, 0x4, RZ ;  /* 0x0000000403057824 */ /* 0x002fce00078e00ff */
[----:B0-----:R-:W0:Y:S01]  /*0270*/  I2F.U32.RP R10, UR9 ;  /* 0x00000009000a7d06 */ /* 0x001e220008209000 */
[----:B------:R-:W-:Y:S02]  /*0280*/  IADD3 R19, PT, PT, RZ, -R5, RZ ;  /* 0x80000005ff137210 */ /* 0x000fe40007ffe0ff */
[----:B------:R-:W-:-:S05]  /*0290*/  ISETP.NE.U32.AND P5, PT, R5, RZ, PT ;  /* 0x000000ff0500720c */ /* 0x000fca0003fa5070 */
[----:B------:R-:W1:Y:S01]  /*02a0*/  I2F.U32.RP R11, R5 ;  /* 0x00000005000b7306 */ /* 0x000e620000209000 */
[----:B---3--:R-:W-:Y:S01]  /*02b0*/  IADD3 R6, PT, PT, R0, 0xffffffe, RZ ;  /* 0x0ffffffe00067810 */ /* 0x008fe20007ffe0ff */
[C---:B--2---:R-:W-:Y:S01]  /*02c0*/  VIADD R0, R2.reuse, UR9 ;  /* 0x0000000902007c36 */ /* 0x044fe20008000000 */
[C---:B------:R-:W-:Y:S01]  /*02d0*/  LOP3.LUT R62, R2.reuse, 0xf, RZ, 0xc0, !PT ;  /* 0x0000000f023e7812 */ /* 0x040fe200078ec0ff */
[----:B------:R-:W-:-:S03]  /*02e0*/  IMAD R12, R2, 0x4, R5 ;  /* 0x00000004020c7824 */ /* 0x000fc600078e0205 */
[----:B------:R-:W-:Y:S01]  /*02f0*/  ISETP.GE.U32.AND P0, PT, R0, 0x80, PT ;  /* 0x000000800000780c */ /* 0x000fe20003f06070 */
[----:B0-----:R-:W0:Y:S01]  /*0300*/  MUFU.RCP R10, R10 ;  /* 0x0000000a000a7308 */ /* 0x001e220000001000 */
[----:B------:R-:W-:-:S07]  /*0310*/  VIMNMX.U32 R13, PT, PT, R12, 0x80, !PT ;  /* 0x000000800c0d7848 */ /* 0x000fce0007fe0000 */
[----:B------:R2:W3:Y:S08]  /*0320*/  F2I.FTZ.U32.TRUNC.NTZ R7, R6 ;  /* 0x0000000600077305 */ /* 0x0004f0000021f000 */
[----:B-1----:R-:W1:Y:S01]  /*0330*/  MUFU.RCP R11, R11 ;  /* 0x0000000b000b7308 */ /* 0x002e620000001000 */
[----:B--2---:R-:W-:Y:S02]  /*0340*/  HFMA2 R6, -RZ, RZ, 0, 0 ;  /* 0x00000000ff067431 */ /* 0x004fe400000001ff */
[----:B0-----:R-:W-:Y:S01]  /*0350*/  VIADD R8, R10, 0xffffffe ;  /* 0x0ffffffe0a087836 */ /* 0x001fe20000000000 */
[----:B------:R-:W-:-:S02]  /*0360*/  SEL R10, RZ, 0x1, P0 ;  /* 0x00000001ff0a7807 */ /* 0x000fc40000000000 */
[----:B------:R-:W-:Y:S01]  /*0370*/  ISETP.GE.U32.AND P0, PT, R12, 0x80, PT ;  /* 0x000000800c00780c */ /* 0x000fe20003f06070 */
[----:B---3--:R-:W-:Y:S01]  /*0380*/  IMAD R63, R63, R7, RZ ;  /* 0x000000073f3f7224 */ /* 0x008fe200078e02ff */
[----:B------:R-:W0:Y:S02]  /*0390*/  F2I.FTZ.U32.TRUNC.NTZ R9, R8 ;  /* 0x0000000800097305 */ /* 0x000e24000021f000 */
[----:B------:R-:W-:Y:S01]  /*03a0*/  SEL R14, RZ, 0x1, P0 ;  /* 0x00000001ff0e7807 */ /* 0x000fe20000000000 */
[----:B------:R-:W-:-:S03]  /*03b0*/  IMAD.HI.U32 R63, R7, R63, R6 ;  /* 0x0000003f073f7227 */ /* 0x000fc600078e0006 */
[----:B------:R-:W-:Y:S01]  /*03c0*/  IADD3 R12, PT, PT, R13, -R12, -R14 ;  /* 0x8000000c0d0c7210 */ /* 0x000fe20007ffe80e */
[----:B-1----:R-:W-:Y:S01]  /*03d0*/  VIADD R6, R11, 0xffffffe ;  /* 0x0ffffffe0b067836 */ /* 0x002fe20000000000 */
[----:B------:R-:W-:Y:S01]  /*03e0*/  VIMNMX.U32 R11, PT, PT, R0, 0x80, !PT ;  /* 0x00000080000b7848 */ /* 0x000fe20007fe0000 */
[----:B------:R-:W-:Y:S02]  /*03f0*/  IMAD.HI.U32 R63, R63, R2, RZ ;  /* 0x000000023f3f7227 */ /* 0x000fe400078e00ff */
[----:B------:R1:W2:Y:S01]  /*0400*/  F2I.FTZ.U32.TRUNC.NTZ R7, R6 ;  /* 0x0000000600077305 */ /* 0x0002a2000021f000 */
[----:B------:R-:W-:Y:S01]  /*0410*/  IADD3 R11, PT, PT, R11, -R0, -R10 ;  /* 0x800000000b0b7210 */ /* 0x000fe20007ffe80a */
[----:B------:R-:W-:Y:S02]  /*0420*/  IMAD.MOV R0, RZ, RZ, -R63 ;  /* 0x000000ffff007224 */ /* 0x000fe400078e0a3f */
[----:B0-----:R-:W-:Y:S02]  /*0430*/  IMAD.MOV R15, RZ, RZ, -R9 ;  /* 0x000000ffff0f7224 */ /* 0x001fe400078e0a09 */
[----:B------:R-:W-:-:S02]  /*0440*/  IMAD R0, R17, R0, R2 ;  /* 0x0000000011007224 */ /* 0x000fc400078e0202 */
[----:B------:R-:W-:Y:S02]  /*0450*/  IMAD R15, R15, UR9, RZ ;  /* 0x000000090f0f7c24 */ /* 0x000fe4000f8e02ff */
[----:B------:R-:W-:Y:S01]  /*0460*/  IMAD.MOV.U32 R8, RZ, RZ, RZ ;  /* 0x000000ffff087224 */ /* 0x000fe200078e00ff */
[----:B------:R-:W-:Y:S01]  /*0470*/  ISETP.GE.U32.AND P2, PT, R0, R17, PT ;  /* 0x000000110000720c */ /* 0x000fe20003f46070 */
[----:B-1----:R-:W-:Y:S02]  /*0480*/  IMAD.MOV.U32 R6, RZ, RZ, RZ ;  /* 0x000000ffff067224 */ /* 0x002fe400078e00ff */
[----:B------:R-:W-:-:S04]  /*0490*/  IMAD.HI.U32 R8, R9, R15, R8 ;  /* 0x0000000f09087227 */ /* 0x000fc800078e0008 */
[----:B--2---:R-:W-:Y:S02]  /*04a0*/  IMAD R19, R19, R7, RZ ;  /* 0x0000000713137224 */ /* 0x004fe400078e02ff */
[----:B------:R-:W-:-:S04]  /*04b0*/  IMAD.HI.U32 R9, R8, R11, RZ ;  /* 0x0000000b08097227 */ /* 0x000fc800078e00ff */
[----:B------:R-:W-:Y:S01]  /*04c0*/  IMAD.HI.U32 R7, R7, R19, R6 ;  /* 0x0000001307077227 */ /* 0x000fe200078e0006 */
[----:B------:R-:W-:-:S03]  /*04d0*/  IADD3 R6, PT, PT, -R9, RZ, RZ ;  /* 0x000000ff09067210 */ /* 0x000fc60007ffe1ff */
[----:B------:R-:W-:Y:S02]  /*04e0*/  @P2 IMAD.IADD R0, R0, 0x1, -R17 ;  /* 0x0000000100002824 */ /* 0x000fe400078e0a11 */
[----:B------:R-:W-:Y:S02]  /*04f0*/  IMAD.HI.U32 R13, R7, R12, RZ ;  /* 0x0000000c070d7227 */ /* 0x000fe400078e00ff */
[----:B------:R-:W0:Y:S01]  /*0500*/  S2R R7, SR_CgaCtaId ;  /* 0x0000000000077919 */ /* 0x000e220000008800 */
[----:B------:R-:W-:Y:S01]  /*0510*/  ISETP.GE.U32.AND P3, PT, R0, R17, PT ;  /* 0x000000110000720c */ /* 0x000fe20003f66070 */
[----:B------:R-:W-:Y:S02]  /*0520*/  IMAD.MOV R8, RZ, RZ, -R13 ;  /* 0x000000ffff087224 */ /* 0x000fe400078e0a0d */
[----:B------:R-:W-:Y:S01]  /*0530*/  IMAD R11, R6, UR9, R11 ;  /* 0x00000009060b7c24 */ /* 0x000fe2000f8e020b */
[----:B------:R-:W-:Y:S01]  /*0540*/  MOV R6, 0x400 ;  /* 0x0000040000067802 */ /* 0x000fe20000000f00 */
[----:B------:R-:W-:-:S02]  /*0550*/  IMAD R12, R5, R8, R12 ;  /* 0x00000008050c7224 */ /* 0x000fc400078e020c */
[----:B------:R-:W-:Y:S01]  /*0560*/  @P2 VIADD R63, R63, 0x1 ;  /* 0x000000013f3f2836 */ /* 0x000fe20000000000 */
[----:B------:R-:W-:Y:S02]  /*0570*/  ISETP.GE.U32.AND P1, PT, R11, UR9, PT ;  /* 0x000000090b007c0c */ /* 0x000fe4000bf26070 */
[----:B------:R-:W-:-:S03]  /*0580*/  ISETP.GE.U32.AND P0, PT, R12, R5, PT ;  /* 0x000000050c00720c */ /* 0x000fc60003f06070 */
[----:B------:R-:W-:Y:S02]  /*0590*/  @P3 IADD3 R63, PT, PT, R63, 0x1, RZ ;  /* 0x000000013f3f3810 */ /* 0x000fe40007ffe0ff */
[----:B------:R-:W-:Y:S02]  /*05a0*/  @!P4 LOP3.LUT R63, RZ, R17, RZ, 0x33, !PT ;  /* 0x00000011ff3fc212 */ /* 0x000fe400078e33ff */
[----:B------:R-:W-:-:S03]  /*05b0*/  ISETP.NE.U32.AND P3, PT, RZ, UR9, PT ;  /* 0x00000009ff007c0c */ /* 0x000fc6000bf65070 */
[----:B------:R-:W-:Y:S02]  /*05c0*/  IMAD.MOV R0, RZ, RZ, -R63 ;  /* 0x000000ffff007224 */ /* 0x000fe400078e0a3f */
[----:B------:R-:W-:Y:S01]  /*05d0*/  @P1 VIADD R11, R11, -UR9 ;  /* 0x800000090b0b1c36 */ /* 0x000fe20008000000 */
[----:B------:R-:W-:Y:S01]  /*05e0*/  @P0 IADD3 R13, PT, PT, R13, 0x1, RZ ;  /* 0x000000010d0d0810 */ /* 0x000fe20007ffe0ff */
[----:B------:R-:W-:Y:S02]  /*05f0*/  @P0 IMAD.IADD R12, R12, 0x1, -R5 ;  /* 0x000000010c0c0824 */ /* 0x000fe400078e0a05 */
[----:B------:R-:W-:Y:S01]  /*0600*/  IMAD R0, R17, R0, R2 ;  /* 0x0000000011007224 */ /* 0x000fe200078e0202 */
[----:B------:R-:W-:Y:S01]  /*0610*/  ISETP.GE.U32.AND P2, PT, R11, UR9, PT ;  /* 0x000000090b007c0c */ /* 0x000fe2000bf46070 */
[----:B------:R-:W-:Y:S01]  /*0620*/  @P1 VIADD R9, R9, 0x1 ;  /* 0x0000000109091836 */ /* 0x000fe20000000000 */
[----:B------:R-:W-:Y:S02]  /*0630*/  ISETP.GE.U32.AND P4, PT, R12, R5, PT ;  /* 0x000000050c00720c */ /* 0x000fe40003f86070 */
[----:B------:R-:W-:-:S02]  /*0640*/  SHF.R.U32.HI R0, RZ, 0x1, R0 ;  /* 0x00000001ff007819 */ /* 0x000fc40000011600 */
[----:B0-----:R-:W-:Y:S02]  /*0650*/  LEA R7, R7, R6, 0x18 ;  /* 0x0000000607077211 */ /* 0x001fe400078ec0ff */
[C---:B------:R-:W-:Y:S01]  /*0660*/  LOP3.LUT R39, R0.reuse, 0xf, RZ, 0xc0, !PT ;  /* 0x0000000f00277812 */ /* 0x040fe200078ec0ff */
[C---:B------:R-:W-:Y:S01]  /*0670*/  VIADD R24, R0.reuse, 0x6 ;  /* 0x0000000600187836 */ /* 0x040fe20000000000 */
[----:B------:R-:W-:Y:S01]  /*0680*/  IADD3 R22, PT, PT, R0, 0x4, RZ ;  /* 0x0000000400167810 */ /* 0x000fe20007ffe0ff */
[----:B------:R-:W-:Y:S01]  /*0690*/  IMAD R62, R62, 0x84, R7 ;  /* 0x000000843e3e7824 */ /* 0x000fe200078e0207 */
[C---:B------:R-:W-:Y:S01]  /*06a0*/  IADD3 R11, PT, PT, R39.reuse, 0x1, RZ ;  /* 0x00000001270b7810 */ /* 0x040fe20007ffe0ff */
[----:B------:R-:W-:Y:S01]  /*06b0*/  VIADD R19, R39, 0x3 ;  /* 0x0000000327137836 */ /* 0x000fe20000000000 */
[----:B------:R-:W-:Y:S01]  /*06c0*/  IADD3 R26, PT, PT, R0, 0x9, RZ ;  /* 0x00000009001a7810 */ /* 0x000fe20007ffe0ff */
[----:B------:R-:W-:Y:S01]  /*06d0*/  @P2 VIADD R9, R9, 0x1 ;  /* 0x0000000109092836 */ /* 0x000fe20000000000 */
[----:B------:R-:W-:Y:S01]  /*06e0*/  @!P3 LOP3.LUT R9, RZ, UR9, RZ, 0x33, !PT ;  /* 0x00000009ff09bc12 */ /* 0x000fe2000f8e33ff */
[----:B------:R-:W-:Y:S01]  /*06f0*/  @P4 VIADD R13, R13, 0x1 ;  /* 0x000000010d0d4836 */ /* 0x000fe20000000000 */
[-C--:B------:R-:W-:Y:S01]  /*0700*/  ISETP.GE.AND P0, PT, R11, R16.reuse, PT ;  /* 0x000000100b00720c */ /* 0x080fe20003f06270 */
[----:B------:R-:W-:Y:S01]  /*0710*/  VIADD R15, R39, 0x2 ;  /* 0x00000002270f7836 */ /* 0x000fe20000000000 */
[----:B------:R-:W-:Y:S01]  /*0720*/  @!P5 LOP3.LUT R13, RZ, R5, RZ, 0x33, !PT ;  /* 0x00000005ff0dd212 */ /* 0x000fe200078e33ff */
[----:B------:R-:W-:Y:S01]  /*0730*/  IMAD.IADD R5, R10, 0x1, R9 ;  /* 0x000000010a057824 */ /* 0x000fe200078e0209 */
[-C--:B------:R-:W-:Y:S01]  /*0740*/  ISETP.GE.AND P1, PT, R19, R16.reuse, PT ;  /* 0x000000101300720c */ /* 0x080fe20003f26270 */
[C---:B------:R-:W-:Y:S01]  /*0750*/  VIADD R21, R39.reuse, 0x8 ;  /* 0x0000000827157836 */ /* 0x040fe20000000000 */
[----:B------:R-:W-:Y:S01]  /*0760*/  SEL R8, R16, RZ, P0 ;  /* 0x000000ff10087207 */ /* 0x000fe20000000000 */
[C---:B------:R-:W-:Y:S01]  /*0770*/  VIADD R23, R39.reuse, 0x9 ;  /* 0x0000000927177836 */ /* 0x040fe20000000000 */
[----:B------:R-:W-:Y:S01]  /*0780*/  IADD3 R6, PT, PT, R14, R13, RZ ;  /* 0x0000000d0e067210 */ /* 0x000fe20007ffe0ff */
[----:B------:R-:W-:Y:S01]  /*0790*/  VIADD R13, R39, 0x5 ;  /* 0x00000005270d7836 */ /* 0x000fe20000000000 */
[C---:B------:R-:W-:Y:S01]  /*07a0*/  SEL R10, R16.reuse, RZ, P1 ;  /* 0x000000ff100a7207 */ /* 0x040fe20000800000 */
[----:B------:R-:W-:Y:S01]  /*07b0*/  IMAD.IADD R7, R11, 0x1, -R8 ;  /* 0x000000010b077824 */ /* 0x000fe200078e0a08 */
[-C--:B------:R-:W-:Y:S01]  /*07c0*/  ISETP.GE.AND P0, PT, R15, R16.reuse, PT ;  /* 0x000000100f00720c */ /* 0x080fe20003f06270 */
[----:B------:R-:W-:Y:S01]  /*07d0*/  VIADD R11, R39, 0x4 ;  /* 0x00000004270b7836 */ /* 0x000fe20000000000 */
[-C--:B------:R-:W-:Y:S01]  /*07e0*/  ISETP.GE.AND P1, PT, R13, R16.reuse, PT ;  /* 0x000000100d00720c */ /* 0x080fe20003f26270 */
[----:B------:R-:W-:Y:S01]  /*07f0*/  IMAD.IADD R9, R19, 0x1, -R10 ;  /* 0x0000000113097824 */ /* 0x000fe200078e0a0a */
[C---:B------:R-:W-:Y:S01]  /*0800*/  SEL R8, R16.reuse, RZ, P0 ;  /* 0x000000ff10087207 */ /* 0x040fe20000000000 */
[----:B------:R-:W-:Y:S01]  /*0810*/  VIADD R19, R39, 0x7 ;  /* 0x0000000727137836 */ /* 0x000fe20000000000 */
[----:B------:R-:W-:Y:S01]  /*0820*/  ISETP.GE.AND P0, PT, R11, R16, PT ;  /* 0x000000100b00720c */ /* 0x000fe20003f06270 */
[----:B------:R-:W-:Y:S01]  /*0830*/  VIADD R29, R39, 0xb ;  /* 0x0000000b271d7836 */ /* 0x000fe20000000000 */
[----:B------:R-:W-:Y:S01]  /*0840*/  IADD3 R8, PT, PT, R15, -R8, RZ ;  /* 0x800000080f087210 */ /* 0x000fe20007ffe0ff */
[C---:B------:R-:W-:Y:S01]  /*0850*/  VIADD R15, R39.reuse, 0x6 ;  /* 0x00000006270f7836 */ /* 0x040fe20000000000 */
[C---:B------:R-:W-:Y:S01]  /*0860*/  SEL R12, R16.reuse, RZ, P1 ;  /* 0x000000ff100c7207 */ /* 0x040fe20000800000 */
[----:B------:R-:W-:Y:S01]  /*0870*/  VIADD R31, R39, 0xd ;  /* 0x0000000d271f7836 */ /* 0x000fe20000000000 */
[-C--:B------:R-:W-:Y:S01]  /*0880*/  ISETP.GE.AND P1, PT, R19, R16.reuse, PT ;  /* 0x000000101300720c */ /* 0x080fe20003f26270 */
[----:B------:R-:W-:Y:S01]  /*0890*/  VIADD R37, R39, 0xf ;  /* 0x0000000f27257836 */ /* 0x000fe20000000000 */
[----:B------:R-:W-:Y:S01]  /*08a0*/  SEL R10, R16, RZ, P0 ;  /* 0x000000ff100a7207 */ /* 0x000fe20000000000 */
        /* <DEDUP_REMOVED lines=8> */
[----:B------:R-:W-:Y:S01]  /*0930*/  IMAD.IADD R13, R19, 0x1, -R14 ;  /* 0x00000001130d7824 */ /* 0x000fe200078e0a0e */
[-C--:B------:R-:W-:Y:S01]  /*0940*/  ISETP.GE.AND P0, PT, R21, R16.reuse, PT ;  /* 0x000000101500720c */ /* 0x080fe20003f06270 */
[----:B------:R-:W-:Y:S01]  /*0950*/  VIADD R19, R39, 0xa ;  /* 0x0000000a27137836 */ /* 0x000fe20000000000 */
[-C--:B------:R-:W-:Y:S01]  /*0960*/  ISETP.GE.AND P1, PT, R23, R16.reuse, PT ;  /* 0x000000101700720c */ /* 0x080fe20003f26270 */
[----:B------:R-:W-:Y:S01]  /*0970*/  VIADD R41, R0, 0xc ;  /* 0x0000000c00297836 */ /* 0x000fe20000000000 */
[----:B------:R-:W-:Y:S01]  /*0980*/  SEL R14, R16, RZ, P0 ;  /* 0x000000ff100e7207 */ /* 0x000fe20000000000 */
[C---:B------:R-:W-:Y:S01]  /*0990*/  VIADD R43, R0.reuse, 0xe ;  /* 0x0000000e002b7836 */ /* 0x040fe20000000000 */
[----:B------:R-:W-:Y:S01]  /*09a0*/  ISETP.GE.AND P0, PT, R19, R16, PT ;  /* 0x000000101300720c */ /* 0x000fe20003f06270 */
[----:B------:R-:W-:Y:S01]  /*09b0*/  VIADD R44, R0, 0xffffffff ;  /* 0xffffffff002c7836 */ /* 0x000fe20000000000 */
[----:B------:R-:W-:-:S02]  /*09c0*/  SEL R18, R16, RZ, P1 ;  /* 0x000000ff10127207 */ /* 0x000fc40000800000 */
[----:B------:R-:W-:Y:S01]  /*09d0*/  IADD3 R14, PT, PT, R21, -R14, RZ ;  /* 0x8000000e150e7210 */ /* 0x000fe20007ffe0ff */
[----:B------:R-:W-:Y:S01]  /*09e0*/  VIADD R21, R39, 0xc ;  /* 0x0000000c27157836 */ /* 0x000fe20000000000 */
[----:B------:R-:W-:Y:S02]  /*09f0*/  ISETP.GE.AND P1, PT, R29, R16, PT ;  /* 0x000000101d00720c */ /* 0x000fe40003f26270 */
[C---:B------:R-:W-:Y:S02]  /*0a00*/  SEL R28, R16.reuse, RZ, P0 ;  /* 0x000000ff101c7207 */ /* 0x040fe40000000000 */
[----:B------:R-:W-:Y:S01]  /*0a10*/  IADD3 R12, PT, PT, R15, -R12, RZ ;  /* 0x8000000c0f0c7210 */ /* 0x000fe20007ffe0ff */
[----:B------:R-:W-:Y:S01]  /*0a20*/  IMAD.IADD R15, R23, 0x1, -R18 ;  /* 0x00000001170f7824 */ /* 0x000fe200078e0a12 */
[----:B------:R-:W-:Y:S01]  /*0a30*/  SEL R18, R16, RZ, P1 ;  /* 0x000000ff10127207 */ /* 0x000fe20000800000 */
[----:B------:R-:W-:Y:S01]  /*0a40*/  VIADD R23, R0, 0x5 ;  /* 0x0000000500177836 */ /* 0x000fe20000000000 */
[----:B------:R-:W-:Y:S01]  /*0a50*/  IADD3 R28, PT, PT, R19, -R28, RZ ;  /* 0x8000001c131c7210 */ /* 0x000fe20007ffe0ff */
[----:B------:R-:W-:Y:S01]  /*0a60*/  VIADD R19, R39, 0xe ;  /* 0x0000000e27137836 */ /* 0x000fe20000000000 */
[-C--:B------:R-:W-:Y:S01]  /*0a70*/  ISETP.GE.AND P0, PT, R21, R16.reuse, PT ;  /* 0x000000101500720c */ /* 0x080fe20003f06270 */
[----:B------:R-:W-:Y:S01]  /*0a80*/  IMAD.IADD R29, R29, 0x1, -R18 ;  /* 0x000000011d1d7824 */ /* 0x000fe200078e0a12 */
[----:B------:R-:W-:-:S02]  /*0a90*/  ISETP.GE.AND P1, PT, R31, R16, PT ;  /* 0x000000101f00720c */ /* 0x000fc40003f26270 */
[C---:B------:R-:W-:Y:S02]  /*0aa0*/  SEL R30, R16.reuse, RZ, P0 ;  /* 0x000000ff101e7207 */ /* 0x040fe40000000000 */
[C---:B------:R-:W-:Y:S02]  /*0ab0*/  SEL R18, R16.reuse, RZ, P1 ;  /* 0x000000ff10127207 */ /* 0x040fe40000800000 */
[-C--:B------:R-:W-:Y:S02]  /*0ac0*/  ISETP.GE.AND P0, PT, R19, R16.reuse, PT ;  /* 0x000000101300720c */ /* 0x080fe40003f06270 */
[----:B------:R-:W-:Y:S01]  /*0ad0*/  ISETP.GE.AND P1, PT, R37, R16, PT ;  /* 0x000000102500720c */ /* 0x000fe20003f26270 */
[----:B------:R-:W-:Y:S01]  /*0ae0*/  IMAD.IADD R31, R31, 0x1, -R18 ;  /* 0x000000011f1f7824 */ /* 0x000fe200078e0a12 */
[----:B------:R-:W-:Y:S01]  /*0af0*/  SEL R36, R16, RZ, P0 ;  /* 0x000000ff10247207 */ /* 0x000fe20000000000 */
[----:B------:R-:W-:Y:S01]  /*0b00*/  IMAD.SHL.U32 R18, R2, 0x10, RZ ;  /* 0x0000001002127824 */ /* 0x000fe200078e00ff */
[----:B------:R-:W-:-:S02]  /*0b10*/  SEL R20, R16, RZ, P1 ;  /* 0x000000ff10147207 */ /* 0x000fc40000800000 */
[----:B------:R-:W-:Y:S01]  /*0b20*/  IADD3 R30, PT, PT, R21, -R30, RZ ;  /* 0x8000001e151e7210 */ /* 0x000fe20007ffe0ff */
[----:B------:R-:W-:Y:S01]  /*0b30*/  IMAD.IADD R36, R19, 0x1, -R36 ;  /* 0x0000000113247824 */ /* 0x000fe200078e0a24 */
[----:B------:R-:W-:Y:S01]  /*0b40*/  IADD3 R37, PT, PT, R37, -R20, RZ ;  /* 0x8000001425257210 */ /* 0x000fe20007ffe0ff */
[C---:B------:R-:W-:Y:S01]  /*0b50*/  VIADD R19, R0.reuse, 0x1 ;  /* 0x0000000100137836 */ /* 0x040fe20000000000 */
[----:B------:R-:W-:Y:S01]  /*0b60*/  ISETP.GE.AND P0, PT, R39, R16, PT ;  /* 0x000000102700720c */ /* 0x000fe20003f06270 */
[C---:B------:R-:W-:Y:S01]  /*0b70*/  VIADD R20, R0.reuse, 0x2 ;  /* 0x0000000200147836 */ /* 0x040fe20000000000 */
[C---:B------:R-:W-:Y:S01]  /*0b80*/  IADD3 R42, PT, PT, R0.reuse, 0xd, RZ ;  /* 0x0000000d002a7810 */ /* 0x040fe20007ffe0ff */
[----:B------:R-:W-:Y:S01]  /*0b90*/  VIADD R21, R0, 0x3 ;  /* 0x0000000300157836 */ /* 0x000fe20000000000 */
[----:B------:R-:W-:Y:S02]  /*0ba0*/  SEL R38, R16, RZ, P0 ;  /* 0x000000ff10267207 */ /* 0x000fe40000000000 */
[----:B------:R-:W-:-:S02]  /*0bb0*/  LOP3.LUT R18, R18, 0x10, RZ, 0xc0, !PT ;  /* 0x0000001012127812 */ /* 0x000fc400078ec0ff */
[C---:B------:R-:W-:Y:S01]  /*0bc0*/  LOP3.LUT R45, R39.reuse, 0x8, RZ, 0x3c, !PT ;  /* 0x00000008272d7812 */ /* 0x040fe200078e3cff */
        /* <DEDUP_REMOVED lines=15> */
[----:B------:R-:W-:Y:S02]  /*0cc0*/  PRMT R17, R17, 0x9910, RZ ;  /* 0x0000991011117816 */ /* 0x000fe400000000ff */
        /* <DEDUP_REMOVED lines=17> */
[----:B------:R-:W-:Y:S05]  /*0de0*/  CALL.REL.NOINC `($__internal_181_$__cuda_sm20_div_s16) ;  /* 0x0000003000907944 */ /* 0x000fea0003c00000 */
        /* <DEDUP_REMOVED lines=8> */
.L_x_7253:
[C---:B012-4-:R-:W-:Y:S01]  /*0e70*/  LOP3.LUT R18, R5.reuse, 0x3, RZ, 0xc0, !PT ;  /* 0x0000000305127812 */ /* 0x057fe200078ec0ff */
[----:B------:R-:W0:Y:S01]  /*0e80*/  LDCU UR12, c[0x0][0x3ac] ;  /* 0x00007580ff0c77ac */ /* 0x000e220008000800 */
[----:B------:R-:W-:Y:S01]  /*0e90*/  BSSY.RECONVERGENT B0, `(.L_x_7200) ;  /* 0x0000019000007945 */ /* 0x000fe20003800200 */
[----:B------:R-:W-:Y:S02]  /*0ea0*/  ISETP.GE.U32.AND P2, PT, R5, 0x3, PT ;  /* 0x000000030500780c */ /* 0x000fe40003f46070 */
[----:B------:R-:W-:Y:S01]  /*0eb0*/  ISETP.NE.AND P1, PT, R18, 0x3, PT ;  /* 0x000000031200780c */ /* 0x000fe20003f25270 */
[----:B------:R-:W1:Y:S01]  /*0ec0*/  LDCU UR13, c[0x0][0x3a8] ;  /* 0x00007500ff0d77ac */ /* 0x000e620008000800 */
[----:B------:R-:W-:Y:S02]  /*0ed0*/  PLOP3.LUT P0, PT, PT, PT, PT, 0x80, 0x8 ;  /* 0x000000000008781c */ /* 0x000fe40003f0f070 */
[----:B------:R-:W-:Y:S01]  /*0ee0*/  MOV R16, R2 ;  /* 0x0000000200107202 */ /* 0x000fe20000000f00 */
        /* <DEDUP_REMOVED lines=13> */
[----:B------:R-:W-:Y:S01]  /*0fc0*/  IMAD.U32 R18, RZ, RZ, UR14 ;  /* 0x0000000eff127e24 */ /* 0x000fe2000f8e00ff */
[----:B------:R3:W-:Y:S01]  /*0fd0*/  STS [R17+UR14], RZ ;  /* 0x000000ff11007988 */ /* 0x0007e2000800080e */
[----:B------:R-:W-:-:S10]  /*0fe0*/  IADD3 R16, PT, PT, R19, R2, R19 ;  /* 0x0000000213107210 */ /* 0x000fd40007ffe013 */
[----:B------:R-:W-:Y:S01]  /*0ff0*/  @P1 IADD3 R18, PT, PT, R17, UR14, R18 ;  /* 0x0000000e11121c10 */ /* 0x000fe2000fffe012 */
[----:B------:R-:W-:-:S04]  /*1000*/  @P1 IMAD.IADD R16, R16, 0x1, R19 ;  /* 0x0000000110101824 */ /* 0x000fc800078e0213 */
[----:B------:R3:W-:Y:S03]  /*1010*/  @P1 STS [R18], RZ ;  /* 0x000000ff12001388 */ /* 0x0007e60000000800 */
.L_x_7201:
[----:B01----:R-:W-:Y:S05]  /*1020*/  BSYNC.RECONVERGENT B0 ;  /* 0x0000000000007941 */ /* 0x003fea0003800200 */
.L_x_7200:
[----:B------:R-:W-:Y:S04]  /*1030*/  BSSY.RECONVERGENT B0, `(.L_x_7202) ;  /* 0x0000012000007945 */ /* 0x000fe80003800200 */
[----:B------:R-:W-:Y:S05]  /*1040*/  @!P2 BRA `(.L_x_7203) ;  /* 0x000000000040a947 */ /* 0x000fea0003800000 */
[----:B------:R-:W0:Y:S01]  /*1050*/  S2UR UR8, SR_CgaCtaId ;  /* 0x00000000000879c3 */ /* 0x000e220000008800 */
[----:B------:R-:W-:Y:S02]  /*1060*/  UMOV UR5, 0x400 ;  /* 0x0000040000057882 */ /* 0x000fe40000000000 */
[----:B------:R-:W-:-:S04]  /*1070*/  UIADD3 UR5, UPT, UPT, UR5, 0x980, URZ ;  /* 0x0000098005057890 */ /* 0x000fc8000fffe0ff */
[----:B0-----:R-:W-:-:S06]  /*1080*/  ULEA UR5, UR8, UR5, 0x18 ;  /* 0x0000000508057291 */ /* 0x001fcc000f8ec0ff */
[----:B--23--:R-:W-:-:S07]  /*1090*/  LEA R17, R16, UR5, 0x2 ;  /* 0x0000000510117c11 */ /* 0x00cfce000f8e10ff */
.L_x_7204:
        /* <DEDUP_REMOVED lines=11> */
.L_x_7203:
[----:B------:R-:W-:Y:S05]  /*1150*/  BSYNC.RECONVERGENT B0 ;  /* 0x0000000000007941 */ /* 0x000fea0003800200 */
.L_x_7202:
[----:B------:R-:W-:-:S07]  /*1160*/  IMAD.MOV.U32 R20, RZ, RZ, RZ ;  /* 0x000000ffff147224 */ /* 0x000fce00078e00ff */
.L_x_7247:
[----:B------:R-:W-:Y:S01]  /*1170*/  ISETP.GT.U32.AND P2, PT, R2, 0xf, PT ;  /* 0x0000000f0200780c */ /* 0x000fe20003f44070 */
[----:B------:R-:W-:Y:S01]  /*1180*/  BSSY.RECONVERGENT B0, `(.L_x_7205) ;  /* 0x0000019000007945 */ /* 0x000fe20003800200 */
[----:B------:R-:W-:-:S11]  /*1190*/  PLOP3.LUT P1, PT, P0, PT, PT, 0x80, 0x8 ;  /* 0x000000000008781c */ /* 0x000fd6000072f070 */
[----:B-1----:R-:W-:Y:S05]  /*11a0*/  @P2 BRA `(.L_x_7206) ;  /* 0x0000000000582947 */ /* 0x002fea0003800000 */
[----:B------:R-:W1:Y:S01]  /*11b0*/  S2UR UR5, SR_CTAID.X ;  /* 0x00000000000579c3 */ /* 0x000e620000002500 */
[----:B--23--:R-:W2:Y:S01]  /*11c0*/  S2R R17, SR_CgaCtaId ;  /* 0x0000000000117919 */ /* 0x00cea20000008800 */
[----:B------:R-:W3:Y:S01]  /*11d0*/  LDCU UR8, c[0x0][0x388] ;  /* 0x00007100ff0877ac */ /* 0x000ee20008000800 */
[----:B------:R-:W-:Y:S01]  /*11e0*/  MOV R16, 0x400 ;  /* 0x0000040000107802 */ /* 0x000fe20000000f00 */
[----:B------:R-:W-:-:S03]  /*11f0*/  IMAD.SHL.U32 R21, R2, 0x4, RZ ;  /* 0x0000000402157824 */ /* 0x000fc600078e00ff */
[----:B------:R-:W-:Y:S01]  /*1200*/  IADD3 R16, PT, PT, R16, 0x880, RZ ;  /* 0x0000088010107810 */ /* 0x000fe20007ffe0ff */
[----:B-1----:R-:W-:-:S04]  /*1210*/  ULEA UR5, UR5, UR6, 0x7 ;  /* 0x0000000605057291 */ /* 0x002fc8000f8e38ff */
[----:B---3--:R-:W-:Y:S01]  /*1220*/  UIMAD UR5, UR4, UR8, UR5 ;  /* 0x00000008040572a4 */ /* 0x008fe2000f8e0205 */
[----:B--2---:R-:W-:-:S05]  /*1230*/  LEA R22, R17, R16, 0x18 ;  /* 0x0000001011167211 */ /* 0x004fca00078ec0ff */
[----:B------:R-:W-:-:S07]  /*1240*/  VIADD R24, R20, UR5 ;  /* 0x0000000514187c36 */ /* 0x000fce0008000000 */
.L_x_7207:
        /* <DEDUP_REMOVED lines=12> */
.L_x_7206:
[----:B------:R-:W-:Y:S05]  /*1310*/  BSYNC.RECONVERGENT B0 ;  /* 0x0000000000007941 */ /* 0x000fea0003800200 */
.L_x_7205:
[----:B01----:R-:W-:Y:S02]  /*1320*/  VIADD R19, R20, UR6 ;  /* 0x0000000614137c36 */ /* 0x003fe40008000000 */
[----:B---3--:R-:W-:-:S07]  /*1330*/  IMAD.MOV.U32 R18, RZ, RZ, RZ ;  /* 0x000000ffff127224 */ /* 0x008fce00078e00ff */
.L_x_7246:
[----:B0-2---:R-:W-:Y:S02]  /*1340*/  LOP3.LUT R17, R2, 0xf, RZ, 0xc0, !PT ;  /* 0x0000000f02117812 */ /* 0x005fe400078ec0ff */
[----:B------:R-:W-:Y:S02]  /*1350*/  SHF.R.U32.HI R20, RZ, 0x4, R2 ;  /* 0x00000004ff147819 */ /* 0x000fe40000011602 */
[----:B-1----:R-:W-:-:S07]  /*1360*/  IADD3 R22, PT, PT, R17, R18, RZ ;  /* 0x0000001211167210 */ /* 0x002fce0007ffe0ff */
.L_x_7208:
[----:B0-----:R-:W0:Y:S01]  /*1370*/  LDC.64 R16, c[0x0][0x398] ;  /* 0x0000e600ff107b82 */ /* 0x001e220000000a00 */
[----:B------:R-:W-:-:S04]  /*1380*/  IMAD.IADD R21, R19, 0x1, R20 ;  /* 0x0000000113157824 */ /* 0x000fc800078e0214 */
        /* <DEDUP_REMOVED lines=14> */
.L_x_7245:
[----:B-1----:R-:W1:Y:S01]  /*1470*/  S2R R26, SR_CgaCtaId ;  /* 0x00000000001a7919 */ /* 0x002e620000008800 */
[----:B0-----:R-:W-:Y:S01]  /*1480*/  VIMNMX R16, PT, PT, R4, 0x40, PT ;  /* 0x0000004004107848 */ /* 0x001fe20003fe0100 */
[C-C-:B------:R-:W-:Y:S01]  /*1490*/  IMAD.IADD R33, R0.reuse, 0x1, R27.reuse ;  /* 0x0000000100217824 */ /* 0x140fe200078e021b */
[----:B------:R-:W-:Y:S01]  /*14a0*/  MOV R35, 0x400 ;  /* 0x0000040000237802 */ /* 0x000fe20000000f00 */
[----:B------:R-:W-:Y:S01]  /*14b0*/  VIADD R17, R0, 0x9 ;  /* 0x0000000900117836 */ /* 0x000fe20000000000 */
[----:B------:R-:W-:Y:S01]  /*14c0*/  SHF.L.U32 R16, R16, 0x1, RZ ;  /* 0x0000000110107819 */ /* 0x000fe200000006ff */
[C---:B------:R-:W-:Y:S01]  /*14d0*/  VIADD R34, R0.reuse, 0x2 ;  /* 0x0000000200227836 */ /* 0x040fe20000000000 */
[----:B------:R-:W-:Y:S01]  /*14e0*/  ISETP.GE.AND P2, PT, R63, UR7, PT ;  /* 0x000000073f007c0c */ /* 0x000fe2000bf46270 */
[C---:B------:R-:W-:Y:S01]  /*14f0*/  VIADD R32, R0.reuse, 0x3 ;  /* 0x0000000300207836 */ /* 0x040fe20000000000 */
[----:B------:R-:W-:Y:S01]  /*1500*/  IADD3 R64, PT, PT, R0, 0x1, RZ ;  /* 0x0000000100407810 */ /* 0x000fe20007ffe0ff */
[----:B------:R-:W-:Y:S01]  /*1510*/  IMAD.IADD R27, R16, 0x1, R27 ;  /* 0x00000001101b7824 */ /* 0x000fe200078e021b */
[----:B------:R-:W-:Y:S01]  /*1520*/  IADD3 R68, PT, PT, R0, 0x5, RZ ;  /* 0x0000000500447810 */ /* 0x000fe20007ffe0ff */
[----:B------:R-:W-:Y:S01]  /*1530*/  IMAD.SHL.U32 R16, R2, 0x10, RZ ;  /* 0x0000001002107824 */ /* 0x000fe200078e00ff */
[C---:B------:R-:W-:Y:S01]  /*1540*/  IADD3 R20, PT, PT, R0.reuse, 0xa, RZ ;  /* 0x0000000a00147810 */ /* 0x040fe20007ffe0ff */
        /* <DEDUP_REMOVED lines=72> */
.L_x_7244:
        /* <DEDUP_REMOVED lines=11> */
.L_x_7255:
[----:B0--3--:R-:W-:-:S07]  /*1a80*/  IMAD R71, R65, R74, RZ ;  /* 0x0000004a41477224 */ /* 0x009fce00078e02ff */
.L_x_7212:
[----:B------:R-:W-:-:S13]  /*1a90*/  ISETP.GE.AND P3, PT, R66, 0x2, PT ;  /* 0x000000024200780c */ /* 0x000fda0003f66270 */
[----:B------:R-:W-:Y:S05]  /*1aa0*/  @!P3 BRA `(.L_x_7214) ;  /* 0x000000000010b947 */ /* 0x000fea0003800000 */
[----:B------:R-:W-:-:S03]  /*1ab0*/  UMOV UR5, 0xffffffff ;  /* 0xffffffff00057882 */ /* 0x000fc60000000000 */
[----:B------:R-:W-:Y:S05]  /*1ac0*/  BRA.DIV UR5, `(.L_x_7215) ;  /* 0x0000001e05247947 */ /* 0x000fea000b800000 */
[----:B------:R3:W4:Y:S02]  /*1ad0*/  SHFL.IDX PT, R73, R72, R7, 0x1f ;  /* 0x00001f0748497589 */ /* 0x00072400000e0000 */
.L_x_7258:
[----:B----4-:R-:W-:-:S07]  /*1ae0*/  IMAD R71, R64, R73, R71 ;  /* 0x0000004940477224 */ /* 0x010fce00078e0247 */
.L_x_7214:
[----:B------:R-:W-:-:S13]  /*1af0*/  ISETP.GE.AND P3, PT, R66, 0x3, PT ;  /* 0x000000034200780c */ /* 0x000fda0003f66270 */
[----:B------:R-:W-:Y:S05]  /*1b00*/  @!P3 BRA `(.L_x_7216) ;  /* 0x000000000010b947 */ /* 0x000fea0003800000 */
[----:B------:R-:W-:-:S03]  /*1b10*/  UMOV UR5, 0xffffffff ;  /* 0xffffffff00057882 */ /* 0x000fc60000000000 */
[----:B------:R-:W-:Y:S05]  /*1b20*/  BRA.DIV UR5, `(.L_x_7217) ;  /* 0x0000001e05307947 */ /* 0x000fea000b800000 */
[----:B------:R4:W0:Y:S02]  /*1b30*/  SHFL.IDX PT, R73, R72, R8, 0x1f ;  /* 0x00001f0848497589 */ /* 0x00082400000e0000 */
.L_x_7261:
[----:B0-----:R-:W-:-:S07]  /*1b40*/  IMAD R71, R34, R73, R71 ;  /* 0x0000004922477224 */ /* 0x001fce00078e0247 */
.L_x_7216:
[----:B------:R-:W-:-:S13]  /*1b50*/  ISETP.GE.AND P3, PT, R66, 0x4, PT ;  /* 0x000000044200780c */ /* 0x000fda0003f66270 */
[----:B------:R-:W-:Y:S05]  /*1b60*/  @!P3 BRA `(.L_x_7218) ;  /* 0x000000000010b947 */ /* 0x000fea0003800000 */
[----:B------:R-:W-:-:S03]  /*1b70*/  UMOV UR5, 0xffffffff ;  /* 0xffffffff00057882 */ /* 0x000fc60000000000 */
[----:B------:R-:W-:Y:S05]  /*1b80*/  BRA.DIV UR5, `(.L_x_7219) ;  /* 0x0000001e053c7947 */ /* 0x000fea000b800000 */
[----:B------:R0:W0:Y:S02]  /*1b90*/  SHFL.IDX PT, R73, R72, R9, 0x1f ;  /* 0x00001f0948497589 */ /* 0x00002400000e0000 */
.L_x_7264:
[----:B0-----:R-:W-:-:S07]  /*1ba0*/  IMAD R71, R32, R73, R71 ;  /* 0x0000004920477224 */ /* 0x001fce00078e0247 */
.L_x_7218:
[----:B------:R-:W-:-:S13]  /*1bb0*/  ISETP.GE.AND P3, PT, R66, 0x5, PT ;  /* 0x000000054200780c */ /* 0x000fda0003f66270 */
[----:B------:R-:W-:Y:S05]  /*1bc0*/  @!P3 BRA `(.L_x_7220) ;  /* 0x000000000010b947 */ /* 0x000fea0003800000 */
[----:B------:R-:W-:-:S03]  /*1bd0*/  UMOV UR5, 0xffffffff ;  /* 0xffffffff00057882 */ /* 0x000fc60000000000 */
[----:B------:R-:W-:Y:S05]  /*1be0*/  BRA.DIV UR5, `(.L_x_7221) ;  /* 0x0000001e05487947 */ /* 0x000fea000b800000 */
[----:B------:R0:W0:Y:S02]  /*1bf0*/  SHFL.IDX PT, R73, R72, R10, 0x1f ;  /* 0x00001f0a48497589 */ /* 0x00002400000e0000 */
.L_x_7267:
[----:B0-----:R-:W-:-:S07]  /*1c00*/  IMAD R71, R24, R73, R71 ;  /* 0x0000004918477224 */ /* 0x001fce00078e0247 */
.L_x_7220:
[----:B------:R-:W-:-:S13]  /*1c10*/  ISETP.GE.AND P3, PT, R66, 0x6, PT ;  /* 0x000000064200780c */ /* 0x000fda0003f66270 */
[----:B------:R-:W-:Y:S05]  /*1c20*/  @!P3 BRA `(.L_x_7222) ;  /* 0x000000000010b947 */ /* 0x000fea0003800000 */
[----:B------:R-:W-:-:S03]  /*1c30*/  UMOV UR5, 0xffffffff ;  /* 0xffffffff00057882 */ /* 0x000fc60000000000 */
[----:B------:R-:W-:Y:S05]  /*1c40*/  BRA.DIV UR5, `(.L_x_7223) ;  /* 0x0000001e05547947 */ /* 0x000fea000b800000 */
[----:B------:R0:W0:Y:S02]  /*1c50*/  SHFL.IDX PT, R74, R72, R11, 0x1f ;  /* 0x00001f0b484a7589 */ /* 0x00002400000e0000 */
.L_x_7270:
[----:B0-----:R-:W-:-:S07]  /*1c60*/  IMAD R71, R23, R74, R71 ;  /* 0x0000004a17477224 */ /* 0x001fce00078e0247 */
.L_x_7222:
[----:B------:R-:W-:-:S13]  /*1c70*/  ISETP.GE.AND P3, PT, R66, 0x7, PT ;  /* 0x000000074200780c */ /* 0x000fda0003f66270 */
[----:B------:R-:W-:Y:S05]  /*1c80*/  @!P3 BRA `(.L_x_7224) ;  /* 0x000000000010b947 */ /* 0x000fea0003800000 */
[----:B------:R-:W-:-:S03]  /*1c90*/  UMOV UR5, 0xffffffff ;  /* 0xffffffff00057882 */ /* 0x000fc60000000000 */
[----:B------:R-:W-:Y:S05]  /*1ca0*/  BRA.DIV UR5, `(.L_x_7225) ;  /* 0x0000001e05647947 */ /* 0x000fea000b800000 */
[----:B------:R0:W0:Y:S02]  /*1cb0*/  SHFL.IDX PT, R73, R72, R12, 0x1f ;  /* 0x00001f0c48497589 */ /* 0x00002400000e0000 */
.L_x_7273:
[----:B0-----:R-:W-:-:S07]  /*1cc0*/  IMAD R71, R22, R73, R71 ;  /* 0x0000004916477224 */ /* 0x001fce00078e0247 */
.L_x_7224:
[----:B------:R-:W-:-:S13]  /*1cd0*/  ISETP.GE.AND P3, PT, R66, 0x8, PT ;  /* 0x000000084200780c */ /* 0x000fda0003f66270 */
[----:B------:R-:W-:Y:S05]  /*1ce0*/  @!P3 BRA `(.L_x_7226) ;  /* 0x000000000010b947 */ /* 0x000fea0003800000 */
[----:B------:R-:W-:-:S03]  /*1cf0*/  UMOV UR5, 0xffffffff ;  /* 0xffffffff00057882 */ /* 0x000fc60000000000 */
[----:B------:R-:W-:Y:S05]  /*1d00*/  BRA.DIV UR5, `(.L_x_7227) ;  /* 0x0000001e05707947 */ /* 0x000fea000b800000 */
[----:B------:R0:W0:Y:S02]  /*1d10*/  SHFL.IDX PT, R74, R72, R13, 0x1f ;  /* 0x00001f0d484a7589 */ /* 0x00002400000e0000 */
.L_x_7276:
[----:B01----:R-:W-:-:S07]  /*1d20*/  IMAD R71, R21, R74, R71 ;  /* 0x0000004a15477224 */ /* 0x003fce00078e0247 */
.L_x_7226:
[----:B------:R-:W-:-:S13]  /*1d30*/  ISETP.GE.AND P3, PT, R66, 0x9, PT ;  /* 0x000000094200780c */ /* 0x000fda0003f66270 */
[----:B------:R-:W-:Y:S05]  /*1d40*/  @!P3 BRA `(.L_x_7228) ;  /* 0x000000000010b947 */ /* 0x000fea0003800000 */
[----:B------:R-:W-:-:S03]  /*1d50*/  UMOV UR5, 0xffffffff ;  /* 0xffffffff00057882 */ /* 0x000fc60000000000 */
[----:B------:R-:W-:Y:S05]  /*1d60*/  BRA.DIV UR5, `(.L_x_7229) ;  /* 0x0000001e05807947 */ /* 0x000fea000b800000 */
[----:B------:R0:W0:Y:S02]  /*1d70*/  SHFL.IDX PT, R74, R72, R14, 0x1f ;  /* 0x00001f0e484a7589 */ /* 0x00002400000e0000 */
.L_x_7279:
[----:B0-----:R-:W-:-:S07]  /*1d80*/  IMAD R71, R25, R74, R71 ;  /* 0x0000004a19477224 */ /* 0x001fce00078e0247 */
.L_x_7228:
[----:B------:R-:W-:-:S13]  /*1d90*/  ISETP.GE.AND P3, PT, R66, 0xa, PT ;  /* 0x0000000a4200780c */ /* 0x000fda0003f66270 */
[----:B------:R-:W-:Y:S05]  /*1da0*/  @!P3 BRA `(.L_x_7230) ;  /* 0x000000000010b947 */ /* 0x000fea0003800000 */
[----:B------:R-:W-:-:S03]  /*1db0*/  UMOV UR5, 0xffffffff ;  /* 0xffffffff00057882 */ /* 0x000fc60000000000 */
[----:B------:R-:W-:Y:S05]  /*1dc0*/  BRA.DIV UR5, `(.L_x_7231) ;  /* 0x0000001e05907947 */ /* 0x000fea000b800000 */
[----:B------:R0:W0:Y:S02]  /*1dd0*/  SHFL.IDX PT, R73, R72, R15, 0x1f ;  /* 0x00001f0f48497589 */ /* 0x00002400000e0000 */
.L_x_7282:
[----:B0-----:R-:W-:-:S07]  /*1de0*/  IMAD R71, R20, R73, R71 ;  /* 0x0000004914477224 */ /* 0x001fce00078e0247 */
.L_x_7230:
[----:B------:R-:W-:-:S13]  /*1df0*/  ISETP.GE.AND P3, PT, R66, 0xb, PT ;  /* 0x0000000b4200780c */ /* 0x000fda0003f66270 */
[----:B------:R-:W-:Y:S05]  /*1e00*/  @!P3 BRA `(.L_x_7232) ;  /* 0x000000000010b947 */ /* 0x000fea0003800000 */
[----:B------:R-:W-:-:S03]  /*1e10*/  UMOV UR5, 0xffffffff ;  /* 0xffffffff00057882 */ /* 0x000fc60000000000 */
[----:B------:R-:W-:Y:S05]  /*1e20*/  BRA.DIV UR5, `(.L_x_7233) ;  /* 0x0000001e059c7947 */ /* 0x000fea000b800000 */
[----:B------:R0:W0:Y:S02]  /*1e30*/  SHFL.IDX PT, R74, R72, R28, 0x1f ;  /* 0x00001f1c484a7589 */ /* 0x00002400000e0000 */
.L_x_7285:
[----:B0-----:R-:W-:-:S07]  /*1e40*/  IMAD R71, R17, R74, R71 ;  /* 0x0000004a11477224 */ /* 0x001fce00078e0247 */
.L_x_7232:
[----:B------:R-:W-:-:S13]  /*1e50*/  ISETP.GE.AND P3, PT, R66, 0xc, PT ;  /* 0x0000000c4200780c */ /* 0x000fda0003f66270 */
[----:B------:R-:W-:Y:S05]  /*1e60*/  @!P3 BRA `(.L_x_7234) ;  /* 0x000000000010b947 */ /* 0x000fea0003800000 */
[----:B------:R-:W-:-:S03]  /*1e70*/  UMOV UR5, 0xffffffff ;  /* 0xffffffff00057882 */ /* 0x000fc60000000000 */
[----:B------:R-:W-:Y:S05]  /*1e80*/  BRA.DIV UR5, `(.L_x_7235) ;  /* 0x0000001e05ac7947 */ /* 0x000fea000b800000 */
[----:B------:R0:W0:Y:S02]  /*1e90*/  SHFL.IDX PT, R73, R72, R29, 0x1f ;  /* 0x00001f1d48497589 */ /* 0x00002400000e0000 */
.L_x_7288:
[----:B0-----:R-:W-:-:S07]  /*1ea0*/  IMAD R71, R16, R73, R71 ;  /* 0x0000004910477224 */ /* 0x001fce00078e0247 */
.L_x_7234:
[----:B------:R-:W-:-:S13]  /*1eb0*/  ISETP.GE.AND P3, PT, R66, 0xd, PT ;  /* 0x0000000d4200780c */ /* 0x000fda0003f66270 */
[----:B------:R-:W-:Y:S05]  /*1ec0*/  @!P3 BRA `(.L_x_7236) ;  /* 0x000000000010b947 */ /* 0x000fea0003800000 */
[----:B------:R-:W-:-:S03]  /*1ed0*/  UMOV UR5, 0xffffffff ;  /* 0xffffffff00057882 */ /* 0x000fc60000000000 */
[----:B------:R-:W-:Y:S05]  /*1ee0*/  BRA.DIV UR5, `(.L_x_7237) ;  /* 0x0000001e05b87947 */ /* 0x000fea000b800000 */
[----:B------:R0:W0:Y:S02]  /*1ef0*/  SHFL.IDX PT, R73, R72, R30, 0x1f ;  /* 0x00001f1e48497589 */ /* 0x00002400000e0000 */
.L_x_7291:
[----:B0-----:R-:W-:-:S07]  /*1f00*/  IMAD R71, R68, R73, R71 ;  /* 0x0000004944477224 */ /* 0x001fce00078e0247 */
.L_x_7236:
[----:B------:R-:W-:-:S13]  /*1f10*/  ISETP.GE.AND P3, PT, R66, 0xe, PT ;  /* 0x0000000e4200780c */ /* 0x000fda0003f66270 */
[----:B------:R-:W-:Y:S05]  /*1f20*/  @!P3 BRA `(.L_x_7238) ;  /* 0x000000000010b947 */ /* 0x000fea0003800000 */
[----:B------:R-:W-:-:S03]  /*1f30*/  UMOV UR5, 0xffffffff ;  /* 0xffffffff00057882 */ /* 0x000fc60000000000 */
[----:B------:R-:W-:Y:S05]  /*1f40*/  BRA.DIV UR5, `(.L_x_7239) ;  /* 0x0000001e05c47947 */ /* 0x000fea000b800000 */
[----:B------:R0:W0:Y:S02]  /*1f50*/  SHFL.IDX PT, R74, R72, R31, 0x1f ;  /* 0x00001f1f484a7589 */ /* 0x00002400000e0000 */
.L_x_7294:
[----:B0-----:R-:W-:-:S07]  /*1f60*/  IMAD R71, R69, R74, R71 ;  /* 0x0000004a45477224 */ /* 0x001fce00078e0247 */
.L_x_7238:
[----:B------:R-:W-:-:S13]  /*1f70*/  ISETP.GE.AND P3, PT, R66, 0xf, PT ;  /* 0x0000000f4200780c */ /* 0x000fda0003f66270 */
[----:B------:R-:W-:Y:S05]  /*1f80*/  @!P3 BRA `(.L_x_7240) ;  /* 0x000000000010b947 */ /* 0x000fea0003800000 */
[----:B------:R-:W-:-:S03]  /*1f90*/  UMOV UR5, 0xffffffff ;  /* 0xffffffff00057882 */ /* 0x000fc60000000000 */
[----:B------:R-:W-:Y:S05]  /*1fa0*/  BRA.DIV UR5, `(.L_x_7241) ;  /* 0x0000001e05d47947 */ /* 0x000fea000b800000 */
[----:B------:R0:W0:Y:S02]  /*1fb0*/  SHFL.IDX PT, R73, R72, R36, 0x1f ;  /* 0x00001f2448497589 */ /* 0x00002400000e0000 */
.L_x_7297:
[----:B0-----:R-:W-:-:S07]  /*1fc0*/  IMAD R71, R70, R73, R71 ;  /* 0x0000004946477224 */ /* 0x001fce00078e0247 */
.L_x_7240:
[----:B------:R-:W-:-:S13]  /*1fd0*/  ISETP.GE.AND P3, PT, R66, 0x10, PT ;  /* 0x000000104200780c */ /* 0x000fda0003f66270 */
[----:B------:R-:W-:Y:S05]  /*1fe0*/  @!P3 BRA `(.L_x_7242) ;  /* 0x00000004001cb947 */ /* 0x000fea0003800000 */
[----:B------:R-:W-:-:S03]  /*1ff0*/  UMOV UR5, 0xffffffff ;  /* 0xffffffff00057882 */ /* 0x000fc60000000000 */
[----:B------:R-:W-:Y:S05]  /*2000*/  BRA.DIV UR5, `(.L_x_7243) ;  /* 0x0000001e05e07947 */ /* 0x000fea000b800000 */
[----:B--234-:R2:W3:Y:S02]  /*2010*/  SHFL.IDX PT, R72, R72, R37, 0x1f ;  /* 0x00001f2548487589 */ /* 0x01c4e400000e0000 */
.L_x_7300:
[----:B0--3--:R-:W-:Y:S01]  /*2020*/  IMAD R71, R67, R72, R71 ;  /* 0x0000004843477224 */ /* 0x009fe200078e0247 */
[----:B------:R-:W-:Y:S06]  /*2030*/  BRA `(.L_x_7242) ;  /* 0x0000000400087947 */ /* 0x000fec0003800000 */
.L_x_7211:
        /* <DEDUP_REMOVED lines=47> */
[----:B------:R-:W-:Y:S01]  /*2330*/  @P4 IMAD R74, R55, 0x4, R66 ;  /* 0x00000004374a4824 */ /* 0x000fe200078e0242 */
        /* <DEDUP_REMOVED lines=9> */
[----:B------:R-:W-:Y:S02]  /*23d0*/  @P4 LEA R73, R57, R66, 0x2 ;  /* 0x0000004239494211 */ /* 0x000fe400078e10ff */
        /* <DEDUP_REMOVED lines=8> */
.L_x_7242:
        /* <DEDUP_REMOVED lines=16> */
.L_x_7210:
[----:B------:R-:W-:Y:S05]  /*2560*/  @!P0 BRA `(.L_x_7245) ;  /* 0xffffffec00c08947 */ /* 0x000fea000383ffff */
[----:B------:R-:W-:Y:S05]  /*2570*/  BSYNC.RECONVERGENT B0 ;  /* 0x0000000000007941 */ /* 0x000fea0003800200 */
.L_x_7209:
[----:B------:R-:W-:-:S05]  /*2580*/  VIADD R18, R18, 0x10 ;  /* 0x0000001012127836 */ /* 0x000fca0000000000 */
[----:B------:R-:W-:-:S13]  /*2590*/  ISETP.GE.U32.AND P0, PT, R18, 0x40, PT ;  /* 0x000000401200780c */ /* 0x000fda0003f06070 */
[----:B------:R-:W-:Y:S05]  /*25a0*/  @!P0 BRA `(.L_x_7246) ;  /* 0xffffffec00648947 */ /* 0x000fea000383ffff */
[----:B0-----:R-:W-:Y:S01]  /*25b0*/  HFMA2 R20, -RZ, RZ, 0, 1.9073486328125e-06 ;  /* 0x00000020ff147431 */ /* 0x001fe200000001ff */
[----:B------:R-:W-:Y:S01]  /*25c0*/  PLOP3.LUT P0, PT, PT, PT, PT, 0x8, 0x80 ;  /* 0x000000000080781c */ /* 0x000fe20003f0e170 */
[----:B------:R-:W-:-:S12]  /*25d0*/  @P1 BRA `(.L_x_7247) ;  /* 0xffffffe800e41947 */ /* 0x000fd8000383ffff */
[----:B------:R-:W-:Y:S01]  /*25e0*/  ISETP.GT.U32.AND P0, PT, R2, 0x1f, PT ;  /* 0x0000001f0200780c */ /* 0x000fe20003f04070 */
[----:B------:R-:W-:Y:S05]  /*25f0*/  WARPSYNC.ALL ;  /* 0x0000000000007948 */ /* 0x000fea0003800000 */
[----:B------:R-:W-:Y:S06]  /*2600*/  BAR.SYNC.DEFER_BLOCKING 0x0 ;  /* 0x0000000000007b1d */ /* 0x000fec0000010000 */
[----:B------:R-:W-:Y:S04]  /*2610*/  BSSY.RECONVERGENT B0, `(.L_x_7248) ;  /* 0x0000106000007945 */ /* 0x000fe80003800200 */
[----:B------:R-:W-:Y:S05]  /*2620*/  @P0 BRA `(.L_x_7249) ;  /* 0x0000001000100947 */ /* 0x000fea0003800000 */
[----:B------:R-:W1:Y:S01]  /*2630*/  LDC R19, c[0x0][0x3ac] ;  /* 0x0000eb00ff137b82 */ /* 0x000e620000000800 */
[----:B------:R-:W-:Y:S01]  /*2640*/  BSSY.RECONVERGENT B1, `(.L_x_7250) ;  /* 0x0000084000017945 */ /* 0x000fe20003800200 */
[----:B------:R-:W-:-:S06]  /*2650*/  IMAD.SHL.U32 R69, R2, 0x4, RZ ;  /* 0x0000000402457824 */ /* 0x000fcc00078e00ff */
[----:B------:R-:W0:Y:S08]  /*2660*/  LDC R22, c[0x0][0x388] ;  /* 0x0000e200ff167b82 */ /* 0x000e300000000800 */
[----:B------:R-:W2:Y:S01]  /*2670*/  S2UR UR5, SR_CTAID.X ;  /* 0x00000000000579c3 */ /* 0x000ea20000002500 */
[----:B-1----:R-:W-:-:S04]  /*2680*/  IABS R21, R19 ;  /* 0x0000001300157213 */ /* 0x002fc80000000000 */
[----:B------:R-:W1:Y:S01]  /*2690*/  I2F.RP R18, R21 ;  /* 0x0000001500127306 */ /* 0x000e620000209400 */
[----:B0-----:R-:W-:Y:S01]  /*26a0*/  IABS R24, R22 ;  /* 0x0000001600187213 */ /* 0x001fe20000000000 */
[----:B--2---:R-:W-:-:S06]  /*26b0*/  IMAD R65, R4, UR5, RZ ;  /* 0x0000000504417c24 */ /* 0x004fcc000f8e02ff */
[----:B-1----:R-:W0:Y:S02]  /*26c0*/  MUFU.RCP R18, R18 ;  /* 0x0000001200127308 */ /* 0x002e240000001000 */
[----:B0-----:R-:W-:Y:S02]  /*26d0*/  VIADD R20, R18, 0xffffffe ;  /* 0x0ffffffe12147836 */ /* 0x001fe40000000000 */
[----:B------:R-:W0:Y:S04]  /*26e0*/  LDC R18, c[0x0][0x384] ;  /* 0x0000e100ff127b82 */ /* 0x000e280000000800 */
[----:B------:R-:W1:Y:S02]  /*26f0*/  F2I.FTZ.U32.TRUNC.NTZ R17, R20 ;  /* 0x0000001400117305 */ /* 0x000e64000021f000 */
[----:B-1----:R-:W-:-:S04]  /*2700*/  IMAD.MOV R16, RZ, RZ, -R17 ;  /* 0x000000ffff107224 */ /* 0x002fc800078e0a11 */
[----:B------:R-:W-:Y:S02]  /*2710*/  IMAD R23, R16, R21, RZ ;  /* 0x0000001510177224 */ /* 0x000fe400078e02ff */
[----:B------:R-:W-:Y:S02]  /*2720*/  IMAD.MOV.U32 R16, RZ, RZ, RZ ;  /* 0x000000ffff107224 */ /* 0x000fe400078e00ff */
[----:B0-----:R-:W-:Y:S02]  /*2730*/  IMAD R65, R18, UR4, R65 ;  /* 0x0000000412417c24 */ /* 0x001fe4000f8e0241 */
[----:B------:R-:W-:Y:S01]  /*2740*/  IMAD.HI.U32 R23, R17, R23, R16 ;  /* 0x0000001711177227 */ /* 0x000fe200078e0010 */
[----:B------:R-:W-:-:S05]  /*2750*/  MOV R16, R24 ;  /* 0x0000001800107202 */ /* 0x000fca0000000f00 */
[----:B------:R-:W-:-:S04]  /*2760*/  IMAD.HI.U32 R64, R23, R16, RZ ;  /* 0x0000001017407227 */ /* 0x000fc800078e00ff */
[----:B------:R-:W-:-:S04]  /*2770*/  IMAD.MOV R17, RZ, RZ, -R64 ;  /* 0x000000ffff117224 */ /* 0x000fc800078e0a40 */
[----:B------:R-:W-:-:S05]  /*2780*/  IMAD R16, R21, R17, R16 ;  /* 0x0000001115107224 */ /* 0x000fca00078e0210 */
[----:B------:R-:W-:-:S13]  /*2790*/  ISETP.GT.U32.AND P1, PT, R21, R16, PT ;  /* 0x000000101500720c */ /* 0x000fda0003f24070 */
[----:B------:R-:W-:Y:S02]  /*27a0*/  @!P1 IMAD.IADD R16, R16, 0x1, -R21 ;  /* 0x0000000110109824 */ /* 0x000fe400078e0a15 */
[----:B------:R-:W-:Y:S01]  /*27b0*/  @!P1 VIADD R64, R64, 0x1 ;  /* 0x0000000140409836 */ /* 0x000fe20000000000 */
[----:B------:R-:W-:Y:S02]  /*27c0*/  ISETP.NE.AND P1, PT, R19, RZ, PT ;  /* 0x000000ff1300720c */ /* 0x000fe40003f25270 */
[----:B------:R-:W-:Y:S02]  /*27d0*/  ISETP.GE.U32.AND P0, PT, R16, R21, PT ;  /* 0x000000151000720c */ /* 0x000fe40003f06070 */
[----:B------:R-:W-:-:S04]  /*27e0*/  LOP3.LUT R16, R22, R19, RZ, 0x3c, !PT ;  /* 0x0000001316107212 */ /* 0x000fc800078e3cff */
[----:B------:R-:W-:Y:S02]  /*27f0*/  ISETP.GE.AND P2, PT, R16, RZ, PT ;  /* 0x000000ff1000720c */ /* 0x000fe40003f46270 */
[----:B------:R-:W-:-:S05]  /*2800*/  LOP3.LUT R16, R6, 0x3, RZ, 0xc0, !PT ;  /* 0x0000000306107812 */ /* 0x000fca00078ec0ff */
[----:B------:R-:W-:Y:S02]  /*2810*/  @P0 IADD3 R64, PT, PT, R64, 0x1, RZ ;  /* 0x0000000140400810 */ /* 0x000fe40007ffe0ff */
[----:B------:R-:W-:-:S04]  /*2820*/  ISETP.NE.AND P0, PT, R16, 0x3, PT ;  /* 0x000000031000780c */ /* 0x000fc80003f05270 */
[----:B------:R-:W-:Y:S01]  /*2830*/  @!P2 IMAD.MOV R64, RZ, RZ, -R64 ;  /* 0x000000ffff40a224 */ /* 0x000fe200078e0a40 */
[----:B------:R-:W-:-:S08]  /*2840*/  @!P1 LOP3.LUT R64, RZ, R19, RZ, 0x33, !PT ;  /* 0x00000013ff409212 */ /* 0x000fd000078e33ff */
[----:B------:R-:W-:Y:S05]  /*2850*/  @!P0 BRA `(.L_x_7251) ;  /* 0x0000000400888947 */ /* 0x000fea0003800000 */
[-C--:B------:R-:W-:Y:S01]  /*2860*/  IABS R19, R4.reuse ;  /* 0x0000000400137213 */ /* 0x080fe20000000000 */
[----:B------:R-:W0:Y:S01]  /*2870*/  S2UR UR8, SR_CgaCtaId ;  /* 0x00000000000879c3 */ /* 0x000e220000008800 */
[-C--:B------:R-:W-:Y:S01]  /*2880*/  IABS R21, R4.reuse ;  /* 0x0000000400157213 */ /* 0x080fe20000000000 */
[----:B------:R-:W-:Y:S01]  /*2890*/  UMOV UR5, 0x400 ;  /* 0x0000040000057882 */ /* 0x000fe20000000000 */
[----:B------:R-:W1:Y:S01]  /*28a0*/  I2F.RP R18, R19 ;  /* 0x0000001300127306 */ /* 0x000e620000209400 */
[----:B------:R-:W-:Y:S01]  /*28b0*/  UIADD3 UR5, UPT, UPT, UR5, 0x980, URZ ;  /* 0x0000098005057890 */ /* 0x000fe2000fffe0ff */
[----:B------:R-:W-:Y:S01]  /*28c0*/  LOP3.LUT R24, RZ, R4, RZ, 0x33, !PT ;  /* 0x00000004ff187212 */ /* 0x000fe200078e33ff */
[----:B------:R-:W-:Y:S01]  /*28d0*/  IMAD.SHL.U32 R27, R2, 0x4, RZ ;  /* 0x00000004021b7824 */ /* 0x000fe200078e00ff */
[----:B------:R-:W-:-:S04]  /*28e0*/  SHF.L.U32 R26, R3, 0x2, RZ ;  /* 0x00000002031a7819 */ /* 0x000fc800000006ff */
[----:B-1----:R-:W1:Y:S01]  /*28f0*/  MUFU.RCP R18, R18 ;  /* 0x0000001200127308 */ /* 0x002e620000001000 */
[----:B0-----:R-:W-:-:S06]  /*2900*/  ULEA UR5, UR8, UR5, 0x18 ;  /* 0x0000000508057291 */ /* 0x001fcc000f8ec0ff */
[----:B------:R-:W-:Y:S01]  /*2910*/  LEA R35, R2, UR5, 0x2 ;  /* 0x0000000502237c11 */ /* 0x000fe2000f8e10ff */
[----:B-1----:R-:W-:-:S04]  /*2920*/  VIADD R16, R18, 0xffffffe ;  /* 0x0ffffffe12107836 */ /* 0x002fc80000000000 */
[----:B------:R-:W-:Y:S01]  /*2930*/  IMAD R35, R2, 0xc, R35 ;  /* 0x0000000c02237824 */ /* 0x000fe200078e0223 */
[----:B------:R0:W1:Y:S02]  /*2940*/  F2I.FTZ.U32.TRUNC.NTZ R17, R16 ;  /* 0x0000001000117305 */ /* 0x000064000021f000 */
[----:B0-----:R-:W-:Y:S01]  /*2950*/  IMAD.MOV.U32 R16, RZ, RZ, RZ ;  /* 0x000000ffff107224 */ /* 0x001fe200078e00ff */
[----:B-1----:R-:W-:-:S05]  /*2960*/  IADD3 R20, PT, PT, RZ, -R17, RZ ;  /* 0x80000011ff147210 */ /* 0x002fca0007ffe0ff */
[----:B------:R-:W-:Y:S01]  /*2970*/  IMAD R25, R20, R19, RZ ;  /* 0x0000001314197224 */ /* 0x000fe200078e02ff */
[----:B------:R-:W-:-:S03]  /*2980*/  IABS R20, R69 ;  /* 0x0000004500147213 */ /* 0x000fc60000000000 */
[----:B------:R-:W-:-:S04]  /*2990*/  IMAD.HI.U32 R25, R17, R25, R16 ;  /* 0x0000001911197227 */ /* 0x000fc800078e0010 */
[----:B------:R-:W-:Y:S02]  /*29a0*/  IMAD.MOV.U32 R17, RZ, RZ, R20 ;  /* 0x000000ffff117224 */ /* 0x000fe400078e0014 */
[----:B------:R-:W-:Y:S02]  /*29b0*/  IMAD.MOV R16, RZ, RZ, -R21 ;  /* 0x000000ffff107224 */ /* 0x000fe400078e0a15 */
[----:B------:R-:W-:-:S04]  /*29c0*/  IMAD.HI.U32 R20, R25, R17, RZ ;  /* 0x0000001119147227 */ /* 0x000fc800078e00ff */
[----:B------:R-:W-:-:S05]  /*29d0*/  IMAD R16, R20, R16, R17 ;  /* 0x0000001014107224 */ /* 0x000fca00078e0211 */
[----:B------:R-:W-:-:S13]  /*29e0*/  ISETP.GT.U32.AND P1, PT, R19, R16, PT ;  /* 0x000000101300720c */ /* 0x000fda0003f24070 */
[-C--:B------:R-:W-:Y:S01]  /*29f0*/  @!P1 IADD3 R16, PT, PT, R16, -R19.reuse, RZ ;  /* 0x8000001310109210 */ /* 0x080fe20007ffe0ff */
[----:B------:R-:W-:Y:S01]  /*2a00*/  @!P1 VIADD R20, R20, 0x1 ;  /* 0x0000000114149836 */ /* 0x000fe20000000000 */
[----:B------:R-:W-:Y:S02]  /*2a10*/  LOP3.LUT P1, RZ, R6, 0x3, RZ, 0xc0, !PT ;  /* 0x0000000306ff7812 */ /* 0x000fe4000782c0ff */
        /* <DEDUP_REMOVED lines=19> */
[-C--:B0-----:R-:W-:Y:S01]  /*2b50*/  IABS R16, R4.reuse ;  /* 0x0000000400107213 */ /* 0x081fe20000000000 */
[----:B------:R-:W0:Y:S01]  /*2b60*/  LDC R32, c[0x0][0x360] ;  /* 0x0000d800ff207b82 */ /* 0x000e220000000800 */
[----:B------:R-:W-:Y:S02]  /*2b70*/  IABS R33, R4 ;  /* 0x0000000400217213 */ /* 0x000fe40000000000 */
[----:B------:R-:W-:Y:S01]  /*2b80*/  IABS R17, R69 ;  /* 0x0000004500117213 */ /* 0x000fe20000000000 */
[----:B------:R-:W-:Y:S01]  /*2b90*/  IMAD.MOV R34, RZ, RZ, -R16 ;  /* 0x000000ffff227224 */ /* 0x000fe200078e0a10 */
[----:B------:R-:W-:Y:S02]  /*2ba0*/  LOP3.LUT R66, R6, 0x3, RZ, 0xc0, !PT ;  /* 0x0000000306427812 */ /* 0x000fe400078ec0ff */
[----:B------:R-:W-:-:S05]  /*2bb0*/  MOV R16, R17 ;  /* 0x0000001100107202 */ /* 0x000fca0000000f00 */
[----:B------:R-:W-:-:S04]  /*2bc0*/  IMAD.HI.U32 R23, R25, R16, RZ ;  /* 0x0000001019177227 */ /* 0x000fc800078e00ff */
[----:B------:R-:W-:-:S05]  /*2bd0*/  IMAD R16, R23, R34, R16 ;  /* 0x0000002217107224 */ /* 0x000fca00078e0210 */
[----:B------:R-:W-:Y:S01]  /*2be0*/  ISETP.GT.U32.AND P2, PT, R33, R16, PT ;  /* 0x000000102100720c */ /* 0x000fe20003f44070 */
[----:B0-----:R-:W-:-:S12]  /*2bf0*/  IMAD R35, R32, 0x10, R35 ;  /* 0x0000001020237824 */ /* 0x001fd800078e0223 */
[----:B------:R-:W-:Y:S02]  /*2c00*/  @!P2 IMAD.IADD R16, R16, 0x1, -R33 ;  /* 0x000000011010a824 */ /* 0x000fe400078e0a21 */
[----:B------:R-:W-:-:S03]  /*2c10*/  @!P2 VIADD R23, R23, 0x1 ;  /* 0x000000011717a836 */ /* 0x000fc60000000000 */
[----:B------:R-:W-:Y:S02]  /*2c20*/  ISETP.GE.U32.AND P1, PT, R16, R33, PT ;  /* 0x000000211000720c */ /* 0x000fe40003f26070 */
[----:B------:R-:W-:-:S04]  /*2c30*/  LOP3.LUT R16, R69, R4, RZ, 0x3c, !PT ;  /* 0x0000000445107212 */ /* 0x000fc800078e3cff */
[----:B------:R-:W-:Y:S02]  /*2c40*/  ISETP.GE.AND P3, PT, R16, RZ, PT ;  /* 0x000000ff1000720c */ /* 0x000fe40003f66270 */
[----:B------:R-:W0:Y:S05]  /*2c50*/  LDS.128 R16, [R35] ;  /* 0x0000000023107984 */ /* 0x000e2a0000000c00 */
[----:B------:R-:W-:Y:S02]  /*2c60*/  @P1 IADD3 R23, PT, PT, R23, 0x1, RZ ;  /* 0x0000000117171810 */ /* 0x000fe40007ffe0ff */
[----:B------:R-:W-:-:S04]  /*2c70*/  ISETP.NE.AND P1, PT, R66, 0x1, PT ;  /* 0x000000014200780c */ /* 0x000fc80003f25270 */
[----:B------:R-:W-:-:S05]  /*2c80*/  @!P3 IMAD.MOV R23, RZ, RZ, -R23 ;  /* 0x000000ffff17b224 */ /* 0x000fca00078e0a17 */
[----:B------:R-:W-:-:S05]  /*2c90*/  SEL R23, R24, R23, !P0 ;  /* 0x0000001718177207 */ /* 0x000fca0004000000 */
[----:B------:R-:W-:Y:S02]  /*2ca0*/  IMAD.MOV R22, RZ, RZ, -R23 ;  /* 0x000000ffff167224 */ /* 0x000fe400078e0a17 */
[----:B------:R-:W-:Y:S02]  /*2cb0*/  IMAD R23, R64, R23, R65 ;  /* 0x0000001740177224 */ /* 0x000fe400078e0241 */
[----:B------:R-:W-:Y:S01]  /*2cc0*/  IMAD R22, R4, R22, R69 ;  /* 0x0000001604167224 */ /* 0x000fe200078e0245 */
[----:B------:R-:W-:-:S03]  /*2cd0*/  IADD3 R69, PT, PT, R26, R69, RZ ;  /* 0x000000451a457210 */ /* 0x000fc60007ffe0ff */
[----:B------:R-:W-:-:S04]  /*2ce0*/  IMAD.IADD R23, R23, 0x1, R22 ;  /* 0x0000000117177824 */ /* 0x000fc800078e0216 */
[----:B------:R-:W-:-:S05]  /*2cf0*/  IMAD.WIDE R22, R23, 0x4, R20 ;  /* 0x0000000417167825 */ /* 0x000fca00078e0214 */
[----:B0-----:R1:W-:Y:S01]  /*2d00*/  STG.E.128 desc[UR10][R22.64], R16 ;  /* 0x0000001016007986 */ /* 0x0013e2000c101d0a */
[----:B------:R-:W-:Y:S05]  /*2d10*/  @!P1 BRA `(.L_x_7251) ;  /* 0x0000000000589947 */ /* 0x000fea0003800000 */
[----:B------:R-:W-:-:S04]  /*2d20*/  IADD3 R27, PT, PT, R26, R27, R26 ;  /* 0x0000001b1a1b7210 */ /* 0x000fc80007ffe01a */
[-C--:B-1----:R-:W-:Y:S02]  /*2d30*/  IABS R16, R27.reuse ;  /* 0x0000001b00107213 */ /* 0x082fe40000000000 */
[----:B------:R-:W-:Y:S02]  /*2d40*/  LOP3.LUT R22, R27, R4, RZ, 0x3c, !PT ;  /* 0x000000041b167212 */ /* 0x000fe400078e3cff */
[----:B------:R-:W-:Y:S01]  /*2d50*/  IADD3 R69, PT, PT, R26, R27, RZ ;  /* 0x0000001b1a457210 */ /* 0x000fe20007ffe0ff */
[----:B------:R-:W-:Y:S01]  /*2d60*/  IMAD.HI.U32 R25, R25, R16, RZ ;  /* 0x0000001019197227 */ /* 0x000fe200078e00ff */
[----:B------:R-:W-:-:S03]  /*2d70*/  ISETP.GE.AND P3, PT, R22, RZ, PT ;  /* 0x000000ff1600720c */ /* 0x000fc60003f66270 */
[----:B------:R-:W-:Y:S02]  /*2d80*/  IMAD R34, R25, R34, R16 ;  /* 0x0000002219227224 */ /* 0x000fe400078e0210 */
[----:B------:R-:W-:-:S03]  /*2d90*/  IMAD R16, R32, 0x10, R35 ;  /* 0x0000001020107824 */ /* 0x000fc600078e0223 */
[----:B------:R-:W-:-:S03]  /*2da0*/  ISETP.GT.U32.AND P2, PT, R33, R34, PT ;  /* 0x000000222100720c */ /* 0x000fc60003f44070 */
[----:B------:R-:W0:Y:S10]  /*2db0*/  LDS.128 R16, [R16] ;  /* 0x0000000010107984 */ /* 0x000e340000000c00 */
[----:B------:R-:W-:-:S02]  /*2dc0*/  @!P2 IMAD.IADD R34, R34, 0x1, -R33 ;  /* 0x000000012222a824 */ /* 0x000fc400078e0a21 */
[----:B------:R-:W-:-:S03]  /*2dd0*/  @!P2 VIADD R25, R25, 0x1 ;  /* 0x000000011919a836 */ /* 0x000fc60000000000 */
[----:B------:R-:W-:-:S13]  /*2de0*/  ISETP.GE.U32.AND P1, PT, R34, R33, PT ;  /* 0x000000212200720c */ /* 0x000fda0003f26070 */
[----:B------:R-:W-:-:S05]  /*2df0*/  @P1 IADD3 R25, PT, PT, R25, 0x1, RZ ;  /* 0x0000000119191810 */ /* 0x000fca0007ffe0ff */
[----:B------:R-:W-:-:S05]  /*2e00*/  @!P3 IMAD.MOV R25, RZ, RZ, -R25 ;  /* 0x000000ffff19b224 */ /* 0x000fca00078e0a19 */
[----:B------:R-:W-:-:S05]  /*2e10*/  SEL R24, R24, R25, !P0 ;  /* 0x0000001918187207 */ /* 0x000fca0004000000 */
[----:B------:R-:W-:Y:S02]  /*2e20*/  IMAD.MOV R23, RZ, RZ, -R24 ;  /* 0x000000ffff177224 */ /* 0x000fe400078e0a18 */
[----:B------:R-:W-:Y:S02]  /*2e30*/  IMAD R24, R64, R24, R65 ;  /* 0x0000001840187224 */ /* 0x000fe400078e0241 */
[----:B------:R-:W-:-:S04]  /*2e40*/  IMAD R23, R4, R23, R27 ;  /* 0x0000001704177224 */ /* 0x000fc800078e021b */
[----:B------:R-:W-:-:S04]  /*2e50*/  IMAD.IADD R23, R24, 0x1, R23 ;  /* 0x0000000118177824 */ /* 0x000fc800078e0217 */
[----:B------:R-:W-:-:S05]  /*2e60*/  IMAD.WIDE R20, R23, 0x4, R20 ;  /* 0x0000000417147825 */ /* 0x000fca00078e0214 */
[----:B0-----:R2:W-:Y:S02]  /*2e70*/  STG.E.128 desc[UR10][R20.64], R16 ;  /* 0x0000001014007986 */ /* 0x0015e4000c101d0a */
.L_x_7251:
[----:B------:R-:W-:Y:S05]  /*2e80*/  BSYNC.RECONVERGENT B1 ;  /* 0x0000000000017941 */ /* 0x000fea0003800200 */
.L_x_7250:
[----:B------:R-:W-:-:S13]  /*2e90*/  ISETP.GE.U32.AND P0, PT, R6, 0x3, PT ;  /* 0x000000030600780c */ /* 0x000fda0003f06070 */
[----:B------:R-:W-:Y:S05]  /*2ea0*/  @!P0 BRA `(.L_x_7249) ;  /* 0x0000000400f08947 */ /* 0x000fea0003800000 */
[----:B------:R-:W-:-:S13]  /*2eb0*/  ISETP.NE.AND P0, PT, R4, RZ, PT ;  /* 0x000000ff0400720c */ /* 0x000fda0003f05270 */
.L_x_7252:
[-C--:B--2-4-:R-:W-:Y:S01]  /*2ec0*/  IABS R20, R4.reuse ;  /* 0x0000000400147213 */ /* 0x094fe20000000000 */
[----:B------:R-:W2:Y:S01]  /*2ed0*/  S2UR UR8, SR_CgaCtaId ;  /* 0x00000000000879c3 */ /* 0x000ea20000008800 */
[-C--:B01----:R-:W-:Y:S01]  /*2ee0*/  IABS R23, R4.reuse ;  /* 0x0000000400177213 */ /* 0x083fe20000000000 */
[----:B------:R-:W-:Y:S01]  /*2ef0*/  UMOV UR5, 0x400 ;  /* 0x0000040000057882 */ /* 0x000fe20000000000 */
[----:B------:R-:W0:Y:S01]  /*2f00*/  I2F.RP R16, R20 ;  /* 0x0000001400107306 */ /* 0x000e220000209400 */
[----:B------:R-:W-:Y:S01]  /*2f10*/  IABS R24, R69 ;  /* 0x0000004500187213 */ /* 0x000fe20000000000 */
[----:B------:R-:W-:Y:S01]  /*2f20*/  UIADD3 UR5, UPT, UPT, UR5, 0x980, URZ ;  /* 0x0000098005057890 */ /* 0x000fe2000fffe0ff */
[----:B------:R-:W-:Y:S02]  /*2f30*/  SHF.L.U32 R70, R3, 0x2, RZ ;  /* 0x0000000203467819 */ /* 0x000fe400000006ff */
[----:B------:R-:W-:Y:S01]  /*2f40*/  LOP3.LUT R72, RZ, R4, RZ, 0x33, !PT ;  /* 0x00000004ff487212 */ /* 0x000fe200078e33ff */
[----:B------:R-:W1:Y:S02]  /*2f50*/  LDC.64 R66, c[0x0][0x3a0] ;  /* 0x0000e800ff427b82 */ /* 0x000e640000000a00 */
[----:B------:R-:W3:Y:S01]  /*2f60*/  I2F.RP R18, R23 ;  /* 0x0000001700127306 */ /* 0x000ee20000209400 */
[----:B------:R-:W-:-:S04]  /*2f70*/  IMAD.IADD R73, R70, 0x1, R69 ;  /* 0x0000000146497824 */ /* 0x000fc800078e0245 */
[----:B------:R-:W-:-:S03]  /*2f80*/  IMAD.IADD R75, R70, 0x1, R73 ;  /* 0x00000001464b7824 */ /* 0x000fc600078e0249 */
[----:B0-----:R-:W0:Y:S01]  /*2f90*/  MUFU.RCP R16, R16 ;  /* 0x0000001000107308 */ /* 0x001e220000001000 */
[----:B------:R-:W-:Y:S01]  /*2fa0*/  IMAD.IADD R71, R70, 0x1, R75 ;  /* 0x0000000146477824 */ /* 0x000fe200078e024b */
[----:B--2---:R-:W-:-:S06]  /*2fb0*/  ULEA UR5, UR8, UR5, 0x18 ;  /* 0x0000000508057291 */ /* 0x004fcc000f8ec0ff */
[----:B---3--:R-:W2:Y:S01]  /*2fc0*/  MUFU.RCP R18, R18 ;  /* 0x0000001200127308 */ /* 0x008ea20000001000 */
[----:B0-----:R-:W-:Y:S01]  /*2fd0*/  VIADD R19, R16, 0xffffffe ;  /* 0x0ffffffe10137836 */ /* 0x001fe20000000000 */
[----:B------:R-:W-:-:S06]  /*2fe0*/  IABS R16, R4 ;  /* 0x0000000400107213 */ /* 0x000fcc0000000000 */
[----:B------:R-:W0:Y:S01]  /*2ff0*/  F2I.FTZ.U32.TRUNC.NTZ R19, R19 ;  /* 0x0000001300137305 */ /* 0x000e22000021f000 */
[----:B------:R-:W-:Y:S02]  /*3000*/  IMAD.MOV R16, RZ, RZ, -R16 ;  /* 0x000000ffff107224 */ /* 0x000fe400078e0a10 */
[----:B--2---:R-:W-:Y:S02]  /*3010*/  VIADD R17, R18, 0xffffffe ;  /* 0x0ffffffe12117836 */ /* 0x004fe40000000000 */
[----:B------:R-:W-:-:S04]  /*3020*/  HFMA2 R18, -RZ, RZ, 0, 0 ;  /* 0x00000000ff127431 */ /* 0x000fc800000001ff */
[----:B------:R-:W2:Y:S01]  /*3030*/  F2I.FTZ.U32.TRUNC.NTZ R17, R17 ;  /* 0x0000001100117305 */ /* 0x000ea2000021f000 */
[----:B0-----:R-:W-:-:S04]  /*3040*/  IMAD.MOV R21, RZ, RZ, -R19 ;  /* 0x000000ffff157224 */ /* 0x001fc800078e0a13 */
[----:B------:R-:W-:-:S04]  /*3050*/  IMAD R21, R21, R20, RZ ;  /* 0x0000001415157224 */ /* 0x000fc800078e02ff */
[----:B------:R-:W-:-:S04]  /*3060*/  IMAD.HI.U32 R22, R19, R21, R18 ;  /* 0x0000001513167227 */ /* 0x000fc800078e0012 */
[----:B------:R-:W-:-:S04]  /*3070*/  IMAD.MOV.U32 R19, RZ, RZ, R24 ;  /* 0x000000ffff137224 */ /* 0x000fc800078e0018 */
[----:B------:R-:W-:Y:S01]  /*3080*/  IMAD.HI.U32 R18, R22, R19, RZ ;  /* 0x0000001316127227 */ /* 0x000fe200078e00ff */
[----:B------:R-:W-:-:S03]  /*3090*/  IABS R22, R4 ;  /* 0x0000000400167213 */ /* 0x000fc60000000000 */
[----:B------:R-:W-:Y:S02]  /*30a0*/  IMAD R19, R18, R16, R19 ;  /* 0x0000001012137224 */ /* 0x000fe400078e0213 */
[----:B--2---:R-:W-:-:S03]  /*30b0*/  IMAD.MOV R16, RZ, RZ, -R17 ;  /* 0x000000ffff107224 */ /* 0x004fc600078e0a11 */
[----:B------:R-:W-:Y:S01]  /*30c0*/  ISETP.GT.U32.AND P3, PT, R20, R19, PT ;  /* 0x000000131400720c */ /* 0x000fe20003f64070 */
[----:B------:R-:W-:Y:S02]  /*30d0*/  IMAD R21, R16, R23, RZ ;  /* 0x0000001710157224 */ /* 0x000fe400078e02ff */
[----:B------:R-:W-:-:S04]  /*30e0*/  IMAD.MOV.U32 R16, RZ, RZ, RZ ;  /* 0x000000ffff107224 */ /* 0x000fc800078e00ff */
[----:B------:R-:W-:Y:S01]  /*30f0*/  IMAD.HI.U32 R24, R17, R21, R16 ;  /* 0x0000001511187227 */ /* 0x000fe200078e0010 */
[----:B------:R-:W-:Y:S02]  /*3100*/  IABS R16, R4 ;  /* 0x0000000400107213 */ /* 0x000fe40000000000 */
[----:B------:R-:W-:-:S03]  /*3110*/  IABS R17, R73 ;  /* 0x0000004900117213 */ /* 0x000fc60000000000 */
[----:B------:R-:W-:Y:S01]  /*3120*/  @!P3 IADD3 R19, PT, PT, R19, -R22, RZ ;  /* 0x800000161313b210 */ /* 0x000fe20007ffe0ff */
[----:B------:R-:W-:Y:S01]  /*3130*/  IMAD.MOV R26, RZ, RZ, -R16 ;  /* 0x000000ffff1a7224 */ /* 0x000fe200078e0a10 */
[----:B------:R-:W-:Y:S01]  /*3140*/  IABS R22, R75 ;  /* 0x0000004b00167213 */ /* 0x000fe20000000000 */
[----:B------:R-:W-:Y:S01]  /*3150*/  @!P3 VIADD R18, R18, 0x1 ;  /* 0x000000011212b836 */ /* 0x000fe20000000000 */
[----:B------:R-:W-:Y:S01]  /*3160*/  ISETP.GE.U32.AND P2, PT, R19, R20, PT ;  /* 0x000000141300720c */ /* 0x000fe20003f46070 */
[----:B------:R-:W-:Y:S01]  /*3170*/  IMAD.HI.U32 R20, R24, R17, RZ ;  /* 0x0000001118147227 */ /* 0x000fe200078e00ff */
[----:B------:R-:W-:-:S03]  /*3180*/  IABS R19, R71 ;  /* 0x0000004700137213 */ /* 0x000fc60000000000 */
[----:B------:R-:W-:-:S04]  /*3190*/  IMAD.HI.U32 R21, R24, R22, RZ ;  /* 0x0000001618157227 */ /* 0x000fc800078e00ff */
[-C--:B------:R-:W-:Y:S02]  /*31a0*/  IMAD R22, R21, R26.reuse, R22 ;  /* 0x0000001a15167224 */ /* 0x080fe400078e0216 */
[----:B------:R-:W-:Y:S01]  /*31b0*/  IMAD R16, R20, R26, R17 ;  /* 0x0000001a14107224 */ /* 0x000fe200078e0211 */
[----:B------:R-:W-:Y:S01]  /*31c0*/  LOP3.LUT R17, R69, R4, RZ, 0x3c, !PT ;  /* 0x0000000445117212 */ /* 0x000fe200078e3cff */
[----:B------:R-:W-:Y:S01]  /*31d0*/  IMAD.HI.U32 R24, R24, R19, RZ ;  /* 0x0000001318187227 */ /* 0x000fe200078e00ff */
[C---:B------:R-:W-:Y:S02]  /*31e0*/  ISETP.GT.U32.AND P1, PT, R23.reuse, R22, PT ;  /* 0x000000161700720c */ /* 0x040fe40003f24070 */
[----:B------:R-:W-:Y:S01]  /*31f0*/  ISETP.GT.U32.AND P6, PT, R23, R16, PT ;  /* 0x000000101700720c */ /* 0x000fe20003fc4070 */
[----:B------:R-:W-:Y:S01]  /*3200*/  IMAD R26, R24, R26, R19 ;  /* 0x0000001a181a7224 */ /* 0x000fe200078e0213 */
[----:B------:R-:W-:Y:S02]  /*3210*/  ISETP.GE.AND P5, PT, R17, RZ, PT ;  /* 0x000000ff1100720c */ /* 0x000fe40003fa6270 */
[----:B------:R-:W-:-:S02]  /*3220*/  @P2 IADD3 R18, PT, PT, R18, 0x1, RZ ;  /* 0x0000000112122810 */ /* 0x000fc40007ffe0ff */
[----:B------:R-:W-:Y:S02]  /*3230*/  ISETP.GT.U32.AND P2, PT, R23, R26, PT ;  /* 0x0000001a1700720c */ /* 0x000fe40003f44070 */
[----:B------:R-:W-:Y:S02]  /*3240*/  LEA R17, R69, UR5, 0x2 ;  /* 0x0000000545117c11 */ /* 0x000fe4000f8e10ff */
[----:B------:R-:W-:Y:S01]  /*3250*/  LOP3.LUT R19, R75, R4, RZ, 0x3c, !PT ;  /* 0x000000044b137212 */ /* 0x000fe200078e3cff */
[--C-:B------:R-:W-:Y:S02]  /*3260*/  @!P1 IMAD.IADD R22, R22, 0x1, -R23.reuse ;  /* 0x0000000116169824 */ /* 0x100fe400078e0a17 */
[----:B------:R-:W-:Y:S01]  /*3270*/  @!P6 IMAD.IADD R16, R16, 0x1, -R23 ;  /* 0x000000011010e824 */ /* 0x000fe200078e0a17 */
[----:B------:R0:W2:Y:S01]  /*3280*/  LDS.128 R32, [R17] ;  /* 0x0000000011207984 */ /* 0x0000a20000000c00 */
[----:B------:R-:W-:Y:S01]  /*3290*/  @!P5 IMAD.MOV R18, RZ, RZ, -R18 ;  /* 0x000000ffff12d224 */ /* 0x000fe200078e0a12 */
[-C--:B------:R-:W-:Y:S01]  /*32a0*/  ISETP.GE.U32.AND P4, PT, R22, R23.reuse, PT ;  /* 0x000000171600720c */ /* 0x080fe20003f86070 */
[----:B------:R-:W-:Y:S01]  /*32b0*/  @!P6 VIADD R20, R20, 0x1 ;  /* 0x000000011414e836 */ /* 0x000fe20000000000 */
[----:B------:R-:W0:Y:S01]  /*32c0*/  LDC R22, c[0x0][0x360] ;  /* 0x0000d800ff167b82 */ /* 0x000e220000000800 */
[----:B------:R-:W-:Y:S01]  /*32d0*/  ISETP.NE.AND P5, PT, R4, RZ, PT ;  /* 0x000000ff0400720c */ /* 0x000fe20003fa5270 */
[----:B------:R-:W-:Y:S01]  /*32e0*/  @!P1 VIADD R21, R21, 0x1 ;  /* 0x0000000115159836 */ /* 0x000fe20000000000 */
[----:B------:R-:W-:Y:S01]  /*32f0*/  ISETP.GE.U32.AND P3, PT, R16, R23, PT ;  /* 0x000000171000720c */ /* 0x000fe20003f66070 */
[----:B------:R-:W-:Y:S01]  /*3300*/  @!P2 VIADD R24, R24, 0x1 ;  /* 0x000000011818a836 */ /* 0x000fe20000000000 */
[----:B------:R-:W-:-:S02]  /*3310*/  SEL R18, R72, R18, !P5 ;  /* 0x0000001248127207 */ /* 0x000fc40006800000 */
[-C--:B------:R-:W-:Y:S02]  /*3320*/  @!P2 IADD3 R26, PT, PT, R26, -R23.reuse, RZ ;  /* 0x800000171a1aa210 */ /* 0x080fe40007ffe0ff */
[----:B------:R-:W-:Y:S01]  /*3330*/  ISETP.GE.AND P1, PT, R19, RZ, PT ;  /* 0x000000ff1300720c */ /* 0x000fe20003f26270 */
[----:B------:R-:W-:Y:S01]  /*3340*/  IMAD.MOV R16, RZ, RZ, -R18 ;  /* 0x000000ffff107224 */ /* 0x000fe200078e0a12 */
[----:B------:R-:W-:Y:S01]  /*3350*/  ISETP.GE.U32.AND P6, PT, R26, R23, PT ;  /* 0x000000171a00720c */ /* 0x000fe20003fc6070 */
[----:B------:R-:W-:Y:S02]  /*3360*/  IMAD R18, R64, R18, R65 ;  /* 0x0000001240127224 */ /* 0x000fe400078e0241 */
[----:B------:R-:W-:Y:S01]  /*3370*/  IMAD R69, R4, R16, R69 ;  /* 0x0000001004457224 */ /* 0x000fe200078e0245 */
[----:B------:R-:W-:Y:S01]  /*3380*/  LOP3.LUT R16, R73, R4, RZ, 0x3c, !PT ;  /* 0x0000000449107212 */ /* 0x000fe200078e3cff */
[----:B------:R-:W-:Y:S02]  /*3390*/  @P3 VIADD R20, R20, 0x1 ;  /* 0x0000000114143836 */ /* 0x000fe40000000000 */
[----:B------:R-:W-:Y:S01]  /*33a0*/  @P4 VIADD R21, R21, 0x1 ;  /* 0x0000000115154836 */ /* 0x000fe20000000000 */
[----:B------:R-:W-:-:S02]  /*33b0*/  ISETP.GE.AND P3, PT, R16, RZ, PT ;  /* 0x000000ff1000720c */ /* 0x000fc40003f66270 */
[----:B------:R-:W-:Y:S01]  /*33c0*/  LOP3.LUT R16, R71, R4, RZ, 0x3c, !PT ;  /* 0x0000000447107212 */ /* 0x000fe200078e3cff */
[----:B------:R-:W-:Y:S01]  /*33d0*/  IMAD.MOV.U32 R74, RZ, RZ, R21 ;  /* 0x000000ffff4a7224 */ /* 0x000fe200078e0015 */
[----:B------:R-:W-:Y:S01]  /*33e0*/  IADD3 R69, PT, PT, R18, R69, RZ ;  /* 0x0000004512457210 */ /* 0x000fe20007ffe0ff */
[----:B0-----:R-:W-:Y:S01]  /*33f0*/  IMAD R17, R22, 0x10, R17 ;  /* 0x0000001016117824 */ /* 0x001fe200078e0211 */
[----:B------:R-:W-:Y:S01]  /*3400*/  ISETP.GE.AND P4, PT, R16, RZ, PT ;  /* 0x000000ff1000720c */ /* 0x000fe20003f86270 */
[----:B------:R-:W-:Y:S01]  /*3410*/  @P6 VIADD R24, R24, 0x1 ;  /* 0x0000000118186836 */ /* 0x000fe20000000000 */
[----:B------:R-:W-:Y:S01]  /*3420*/  MOV R77, R20 ;  /* 0x00000014004d7202 */ /* 0x000fe20000000f00 */
[----:B-1----:R-:W-:Y:S01]  /*3430*/  IMAD.WIDE R68, R69, 0x4, R66 ;  /* 0x0000000445447825 */ /* 0x002fe200078e0242 */
[----:B------:R-:W-:Y:S02]  /*3440*/  LEA R23, R22, R17, 0x4 ;  /* 0x0000001116177211 */ /* 0x000fe400078e20ff */
[----:B------:R-:W0:Y:S01]  /*3450*/  LDS.128 R16, [R17] ;  /* 0x0000000011107984 */ /* 0x000e220000000c00 */
[----:B------:R-:W-:Y:S01]  /*3460*/  IMAD.MOV.U32 R76, RZ, RZ, R24 ;  /* 0x000000ffff4c7224 */ /* 0x000fe200078e0018 */
[----:B------:R-:W-:Y:S01]  /*3470*/  @!P1 IADD3 R74, PT, PT, -R74, RZ, RZ ;  /* 0x000000ff4a4a9210 */ /* 0x000fe20007ffe1ff */
[----:B------:R-:W-:-:S02]  /*3480*/  IMAD R25, R22, 0x10, R23 ;  /* 0x0000001016197824 */ /* 0x000fc400078e0217 */
[----:B------:R-:W1:Y:S01]  /*3490*/  LDS.128 R20, [R23] ;  /* 0x0000000017147984 */ /* 0x000e620000000c00 */
[----:B------:R-:W-:Y:S02]  /*34a0*/  @!P3 IMAD.MOV R77, RZ, RZ, -R77 ;  /* 0x000000ffff4db224 */ /* 0x000fe400078e0a4d */
[----:B------:R-:W-:Y:S01]  /*34b0*/  @!P4 IMAD.MOV R76, RZ, RZ, -R76 ;  /* 0x000000ffff4cc224 */ /* 0x000fe200078e0a4c */
[----:B------:R-:W3:Y:S04]  /*34c0*/  LDS.128 R24, [R25] ;  /* 0x0000000019187984 */ /* 0x000ee80000000c00 */
[----:B--2---:R2:W-:Y:S02]  /*34d0*/  STG.E.128 desc[UR10][R68.64], R32 ;  /* 0x0000002044007986 */ /* 0x0045e4000c101d0a */
[----:B--2---:R-:W-:-:S02]  /*34e0*/  LOP3.LUT R33, RZ, R4, RZ, 0x33, !PT ;  /* 0x00000004ff217212 */ /* 0x004fc400078e33ff */
[C---:B------:R-:W-:Y:S02]  /*34f0*/  SEL R32, R72.reuse, R77, !P5 ;  /* 0x0000004d48207207 */ /* 0x040fe40006800000 */
[----:B------:R-:W-:Y:S02]  /*3500*/  SEL R72, R72, R74, !P5 ;  /* 0x0000004a48487207 */ /* 0x000fe40006800000 */
[----:B------:R-:W-:Y:S01]  /*3510*/  SEL R76, R33, R76, !P0 ;  /* 0x0000004c214c7207 */ /* 0x000fe20004000000 */
[----:B------:R-:W-:Y:S02]  /*3520*/  IMAD.MOV R33, RZ, RZ, -R32 ;  /* 0x000000ffff217224 */ /* 0x000fe400078e0a20 */
[----:B------:R-:W-:Y:S01]  /*3530*/  IMAD.MOV R34, RZ, RZ, -R72 ;  /* 0x000000ffff227224 */ /* 0x000fe200078e0a48 */
[----:B------:R-:W-:Y:S01]  /*3540*/  IADD3 R69, PT, PT, -R76, RZ, RZ ;  /* 0x000000ff4c457210 */ /* 0x000fe20007ffe1ff */
[----:B------:R-:W-:Y:S02]  /*3550*/  IMAD R73, R4, R33, R73 ;  /* 0x0000002104497224 */ /* 0x000fe400078e0249 */
[----:B------:R-:W-:-:S02]  /*3560*/  IMAD R32, R64, R32, R65 ;  /* 0x0000002040207224 */ /* 0x000fc400078e0241 */
[----:B------:R-:W-:Y:S02]  /*3570*/  IMAD R75, R4, R34, R75 ;  /* 0x00000022044b7224 */ /* 0x000fe400078e024b */
[C-C-:B------:R-:W-:Y:S02]  /*3580*/  IMAD R72, R64.reuse, R72, R65.reuse ;  /* 0x0000004840487224 */ /* 0x140fe400078e0241 */
[----:B------:R-:W-:Y:S02]  /*3590*/  IMAD R76, R64, R76, R65 ;  /* 0x0000004c404c7224 */ /* 0x000fe400078e0241 */
[----:B------:R-:W-:Y:S02]  /*35a0*/  IMAD R69, R4, R69, R71 ;  /* 0x0000004504457224 */ /* 0x000fe400078e0247 */
[----:B------:R-:W-:Y:S02]  /*35b0*/  IMAD.IADD R35, R32, 0x1, R73 ;  /* 0x0000000120237824 */ /* 0x000fe400078e0249 */
[----:B------:R-:W-:-:S02]  /*35c0*/  IMAD.IADD R33, R72, 0x1, R75 ;  /* 0x0000000148217824 */ /* 0x000fc400078e024b */
[----:B------:R-:W-:Y:S02]  /*35d0*/  IMAD.IADD R69, R76, 0x1, R69 ;  /* 0x000000014c457824 */ /* 0x000fe400078e0245 */
[----:B------:R-:W-:-:S04]  /*35e0*/  IMAD.WIDE R34, R35, 0x4, R66 ;  /* 0x0000000423227825 */ /* 0x000fc800078e0242 */
[--C-:B------:R-:W-:Y:S01]  /*35f0*/  IMAD.WIDE R32, R33, 0x4, R66.reuse ;  /* 0x0000000421207825 */ /* 0x100fe200078e0242 */
[----:B0-----:R4:W-:Y:S03]  /*3600*/  STG.E.128 desc[UR10][R34.64], R16 ;  /* 0x0000001022007986 */ /* 0x0019e6000c101d0a */
[----:B------:R-:W-:Y:S01]  /*3610*/  IMAD.WIDE R66, R69, 0x4, R66 ;  /* 0x0000000445427825 */ /* 0x000fe200078e0242 */
[----:B-1----:R4:W-:Y:S01]  /*3620*/  STG.E.128 desc[UR10][R32.64], R20 ;  /* 0x0000001420007986 */ /* 0x0029e2000c101d0a */
[----:B------:R-:W-:-:S03]  /*3630*/  IADD3 R69, PT, PT, R70, R71, RZ ;  /* 0x0000004746457210 */ /* 0x000fc60007ffe0ff */
[----:B---3--:R4:W-:Y:S01]  /*3640*/  STG.E.128 desc[UR10][R66.64], R24 ;  /* 0x0000001842007986 */ /* 0x0089e2000c101d0a */
[----:B------:R-:W-:-:S13]  /*3650*/  ISETP.GE.U32.AND P1, PT, R69, 0x80, PT ;  /* 0x000000804500780c */ /* 0x000fda0003f26070 */
[----:B------:R-:W-:Y:S05]  /*3660*/  @!P1 BRA `(.L_x_7252) ;  /* 0xfffffff800149947 */ /* 0x000fea000383ffff */
.L_x_7249:
[----:B------:R-:W-:Y:S05]  /*3670*/  BSYNC.RECONVERGENT B0 ;  /* 0x0000000000007941 */ /* 0x000fea0003800200 */
.L_x_7248:
[----:B------:R-:W3:Y:S02]  /*3680*/  LDCU UR5, c[0x0][0x374] ;  /* 0x00006e80ff0577ac */ /* 0x000ee40008000800 */
[----:B---3--:R-:W-:Y:S02]  /*3690*/  UIADD3 UR4, UPT, UPT, UR5, UR4, URZ ;  /* 0x0000000405047290 */ /* 0x008fe4000fffe0ff */
[----:B------:R-:W-:-:S04]  /*36a0*/  USHF.L.U32 UR5, UR5, 0x2, URZ ;  /* 0x0000000205057899 */ /* 0x000fc800080006ff */
[----:B------:R-:W-:-:S09]  /*36b0*/  UISETP.GE.U32.AND UP0, UPT, UR4, UR5, UPT ;  /* 0x000000050400728c */ /* 0x000fd2000bf06070 */
[----:B------:R-:W-:Y:S05]  /*36c0*/  BRA.U !UP0, `(.L_x_7253) ;  /* 0xffffffd508e87547 */ /* 0x000fea000b83ffff */
[----:B------:R-:W-:Y:S05]  /*36d0*/  EXIT ;  /* 0x000000000000794d */ /* 0x000fea0003800000 */
.L_x_7213:
[----:B------:R-:W-:Y:S02]  /*36e0*/  IMAD.MOV.U32 R73, RZ, RZ, -0x1 ;  /* 0xffffffffff497424 */ /* 0x000fe400078e00ff */
[----:B------:R-:W-:Y:S02]  /*36f0*/  IMAD.MOV.U32 R75, RZ, RZ, R38 ;  /* 0x000000ffff4b7224 */ /* 0x000fe400078e0026 */
[----:B------:R-:W-:-:S07]  /*3700*/  IMAD.MOV.U32 R76, RZ, RZ, 0x1f ;  /* 0x0000001fff4c7424 */ /* 0x000fce00078e00ff */
[----:B01----:R-:W-:Y:S05]  /*3710*/  WARPSYNC.COLLECTIVE R73, `(.L_x_7254) ;  /* 0x0000000049087348 */ /* 0x003fea0003c00000 */
[----:B------:R2:W3:Y:S02]  /*3720*/  SHFL.IDX P3, R73, R72, R75, R76 ;  /* 0x0000004b48497389 */ /* 0x0004e4000006004c */
[----:B0123--:R-:W-:Y:S05]  /*3730*/  ENDCOLLECTIVE ;  /* 0x000000000000791b */ /* 0x00ffea0003800000 */
.L_x_7254:
[----:B------:R-:W-:Y:S01]  /*3740*/  MOV R74, R73 ;  /* 0x00000049004a7202 */ /* 0x000fe20000000f00 */
[----:B------:R-:W-:Y:S06]  /*3750*/  BRA `(.L_x_7255) ;  /* 0xffffffe000c87947 */ /* 0x000fec000383ffff */
.L_x_7215:
[----:B------:R-:W-:Y:S01]  /*3760*/  BSSY B1, `(.L_x_7256) ;  /* 0x0000007000017945 */ /* 0x000fe20003800000 */
[----:B------:R-:W-:Y:S02]  /*3770*/  IMAD.MOV.U32 R75, RZ, RZ, R7 ;  /* 0x000000ffff4b7224 */ /* 0x000fe400078e0007 */
[----:B------:R-:W-:Y:S02]  /*3780*/  IMAD.MOV.U32 R76, RZ, RZ, 0x1f ;  /* 0x0000001fff4c7424 */ /* 0x000fe400078e00ff */
[----:B------:R-:W-:-:S07]  /*3790*/  IMAD.MOV.U32 R73, RZ, RZ, -0x1 ;  /* 0xffffffffff497424 */ /* 0x000fce00078e00ff */
[----:B012---:R-:W-:Y:S05]  /*37a0*/  WARPSYNC.COLLECTIVE R73, `(.L_x_7257) ;  /* 0x0000000049087348 */ /* 0x007fea0003c00000 */
[----:B------:R3:W4:Y:S02]  /*37b0*/  SHFL.IDX P3, R73, R72, R75, R76 ;  /* 0x0000004b48497389 */ /* 0x000724000006004c */
[----:B01234-:R-:W-:Y:S05]  /*37c0*/  ENDCOLLECTIVE ;  /* 0x000000000000791b */ /* 0x01ffea0003800000 */
.L_x_7257:
[----:B------:R-:W-:Y:S05]  /*37d0*/  BSYNC B1 ;  /* 0x0000000000017941 */ /* 0x000fea0003800000 */
.L_x_7256:
[----:B------:R-:W-:Y:S05]  /*37e0*/  BRA `(.L_x_7258) ;  /* 0xffffffe000bc7947 */ /* 0x000fea000383ffff */
.L_x_7217:
[----:B------:R-:W-:Y:S01]  /*37f0*/  BSSY B1, `(.L_x_7259) ;  /* 0x0000007000017945 */ /* 0x000fe20003800000 */
[----:B------:R-:W-:Y:S01]  /*3800*/  MOV R75, R8 ;  /* 0x00000008004b7202 */ /* 0x000fe20000000f00 */
[----:B------:R-:W-:Y:S02]  /*3810*/  IMAD.MOV.U32 R76, RZ, RZ, 0x1f ;  /* 0x0000001fff4c7424 */ /* 0x000fe400078e00ff */
[----:B------:R-:W-:-:S07]  /*3820*/  IMAD.MOV.U32 R73, RZ, RZ, -0x1 ;  /* 0xffffffffff497424 */ /* 0x000fce00078e00ff */
[----:B0123--:R-:W-:Y:S05]  /*3830*/  WARPSYNC.COLLECTIVE R73, `(.L_x_7260) ;  /* 0x0000000049087348 */ /* 0x00ffea0003c00000 */
[----:B------:R4:W0:Y:S02]  /*3840*/  SHFL.IDX P3, R73, R72, R75, R76 ;  /* 0x0000004b48497389 */ /* 0x000824000006004c */
[----:B01234-:R-:W-:Y:S05]  /*3850*/  ENDCOLLECTIVE ;  /* 0x000000000000791b */ /* 0x01ffea0003800000 */
.L_x_7260:
[----:B------:R-:W-:Y:S05]  /*3860*/  BSYNC B1 ;  /* 0x0000000000017941 */ /* 0x000fea0003800000 */
.L_x_7259:
[----:B------:R-:W-:Y:S05]  /*3870*/  BRA `(.L_x_7261) ;  /* 0xffffffe000b07947 */ /* 0x000fea000383ffff */
.L_x_7219:
[----:B------:R-:W-:Y:S01]  /*3880*/  HFMA2 R76, -RZ, RZ, 0, 1.847743988037109375e-06 ;  /* 0x0000001fff4c7431 */ /* 0x000fe200000001ff */
[----:B------:R-:W-:Y:S01]  /*3890*/  BSSY B1, `(.L_x_7262) ;  /* 0x0000006000017945 */ /* 0x000fe20003800000 */
[----:B------:R-:W-:Y:S02]  /*38a0*/  IMAD.MOV.U32 R75, RZ, RZ, R9 ;  /* 0x000000ffff4b7224 */ /* 0x000fe400078e0009 */
[----:B------:R-:W-:-:S07]  /*38b0*/  IMAD.MOV.U32 R73, RZ, RZ, -0x1 ;  /* 0xffffffffff497424 */ /* 0x000fce00078e00ff */
[----:B01234-:R-:W-:Y:S05]  /*38c0*/  WARPSYNC.COLLECTIVE R73, `(.L_x_7263) ;  /* 0x0000000049087348 */ /* 0x01ffea0003c00000 */
[----:B------:R0:W0:Y:S02]  /*38d0*/  SHFL.IDX P3, R73, R72, R75, R76 ;  /* 0x0000004b48497389 */ /* 0x000024000006004c */
[----:B01234-:R-:W-:Y:S05]  /*38e0*/  ENDCOLLECTIVE ;  /* 0x000000000000791b */ /* 0x01ffea0003800000 */
.L_x_7263:
[----:B------:R-:W-:Y:S05]  /*38f0*/  BSYNC B1 ;  /* 0x0000000000017941 */ /* 0x000fea0003800000 */
.L_x_7262:
[----:B------:R-:W-:Y:S05]  /*3900*/  BRA `(.L_x_7264) ;  /* 0xffffffe000a47947 */ /* 0x000fea000383ffff */
.L_x_7221:
[----:B------:R-:W-:Y:S01]  /*3910*/  BSSY B1, `(.L_x_7265) ;  /* 0x0000007000017945 */ /* 0x000fe20003800000 */
[----:B------:R-:W-:Y:S01]  /*3920*/  IMAD.MOV.U32 R75, RZ, RZ, R10 ;  /* 0x000000ffff4b7224 */ /* 0x000fe200078e000a */
[----:B------:R-:W-:Y:S01]  /*3930*/  MOV R73, 0xffffffff ;  /* 0xffffffff00497802 */ /* 0x000fe20000000f00 */
[----:B------:R-:W-:-:S07]  /*3940*/  IMAD.MOV.U32 R76, RZ, RZ, 0x1f ;  /* 0x0000001fff4c7424 */ /* 0x000fce00078e00ff */
[----:B01234-:R-:W-:Y:S05]  /*3950*/  WARPSYNC.COLLECTIVE R73, `(.L_x_7266) ;  /* 0x0000000049087348 */ /* 0x01ffea0003c00000 */
[----:B------:R0:W0:Y:S02]  /*3960*/  SHFL.IDX P3, R73, R72, R75, R76 ;  /* 0x0000004b48497389 */ /* 0x000024000006004c */
[----:B01234-:R-:W-:Y:S05]  /*3970*/  ENDCOLLECTIVE ;  /* 0x000000000000791b */ /* 0x01ffea0003800000 */
.L_x_7266:
[----:B------:R-:W-:Y:S05]  /*3980*/  BSYNC B1 ;  /* 0x0000000000017941 */ /* 0x000fea0003800000 */
.L_x_7265:
[----:B------:R-:W-:Y:S05]  /*3990*/  BRA `(.L_x_7267) ;  /* 0xffffffe000987947 */ /* 0x000fea000383ffff */
.L_x_7223:
[----:B------:R-:W-:Y:S01]  /*39a0*/  BSSY B1, `(.L_x_7268) ;  /* 0x0000007000017945 */ /* 0x000fe20003800000 */
[----:B------:R-:W-:Y:S02]  /*39b0*/  IMAD.MOV.U32 R75, RZ, RZ, R11 ;  /* 0x000000ffff4b7224 */ /* 0x000fe400078e000b */
[----:B------:R-:W-:Y:S02]  /*39c0*/  IMAD.MOV.U32 R76, RZ, RZ, 0x1f ;  /* 0x0000001fff4c7424 */ /* 0x000fe400078e00ff */
[----:B------:R-:W-:-:S07]  /*39d0*/  IMAD.MOV.U32 R73, RZ, RZ, -0x1 ;  /* 0xffffffffff497424 */ /* 0x000fce00078e00ff */
[----:B01234-:R-:W-:Y:S05]  /*39e0*/  WARPSYNC.COLLECTIVE R73, `(.L_x_7269) ;  /* 0x0000000049087348 */ /* 0x01ffea0003c00000 */
[----:B------:R0:W0:Y:S02]  /*39f0*/  SHFL.IDX P3, R73, R72, R75, R76 ;  /* 0x0000004b48497389 */ /* 0x000024000006004c */
[----:B01234-:R-:W-:Y:S05]  /*3a00*/  ENDCOLLECTIVE ;  /* 0x000000000000791b */ /* 0x01ffea0003800000 */
.L_x_7269:
[----:B------:R-:W-:Y:S05]  /*3a10*/  BSYNC B1 ;  /* 0x0000000000017941 */ /* 0x000fea0003800000 */
.L_x_7268:
[----:B------:R-:W-:Y:S01]  /*3a20*/  MOV R74, R73 ;  /* 0x00000049004a7202 */ /* 0x000fe20000000f00 */
[----:B------:R-:W-:Y:S06]  /*3a30*/  BRA `(.L_x_7270) ;  /* 0xffffffe000887947 */ /* 0x000fec000383ffff */
.L_x_7225:
[----:B------:R-:W-:Y:S01]  /*3a40*/  BSSY B1, `(.L_x_7271) ;  /* 0x0000007000017945 */ /* 0x000fe20003800000 */
[----:B------:R-:W-:Y:S02]  /*3a50*/  IMAD.MOV.U32 R75, RZ, RZ, R12 ;  /* 0x000000ffff4b7224 */ /* 0x000fe400078e000c */
[----:B------:R-:W-:Y:S02]  /*3a60*/  IMAD.MOV.U32 R76, RZ, RZ, 0x1f ;  /* 0x0000001fff4c7424 */ /* 0x000fe400078e00ff */
[----:B------:R-:W-:-:S07]  /*3a70*/  IMAD.MOV.U32 R73, RZ, RZ, -0x1 ;  /* 0xffffffffff497424 */ /* 0x000fce00078e00ff */
[----:B01234-:R-:W-:Y:S05]  /*3a80*/  WARPSYNC.COLLECTIVE R73, `(.L_x_7272) ;  /* 0x0000000049087348 */ /* 0x01ffea0003c00000 */
[----:B------:R0:W0:Y:S02]  /*3a90*/  SHFL.IDX P3, R73, R72, R75, R76 ;  /* 0x0000004b48497389 */ /* 0x000024000006004c */
[----:B01234-:R-:W-:Y:S05]  /*3aa0*/  ENDCOLLECTIVE ;  /* 0x000000000000791b */ /* 0x01ffea0003800000 */
.L_x_7272:
[----:B------:R-:W-:Y:S05]  /*3ab0*/  BSYNC B1 ;  /* 0x0000000000017941 */ /* 0x000fea0003800000 */
.L_x_7271:
[----:B------:R-:W-:Y:S05]  /*3ac0*/  BRA `(.L_x_7273) ;  /* 0xffffffe0007c7947 */ /* 0x000fea000383ffff */
.L_x_7227:
[----:B------:R-:W-:Y:S01]  /*3ad0*/  BSSY B1, `(.L_x_7274) ;  /* 0x0000007000017945 */ /* 0x000fe20003800000 */
[----:B------:R-:W-:Y:S01]  /*3ae0*/  MOV R75, R13 ;  /* 0x0000000d004b7202 */ /* 0x000fe20000000f00 */
[----:B------:R-:W-:Y:S02]  /*3af0*/  IMAD.MOV.U32 R76, RZ, RZ, 0x1f ;  /* 0x0000001fff4c7424 */ /* 0x000fe400078e00ff */
[----:B------:R-:W-:-:S07]  /*3b00*/  IMAD.MOV.U32 R73, RZ, RZ, -0x1 ;  /* 0xffffffffff497424 */ /* 0x000fce00078e00ff */
[----:B01234-:R-:W-:Y:S05]  /*3b10*/  WARPSYNC.COLLECTIVE R73, `(.L_x_7275) ;  /* 0x0000000049087348 */ /* 0x01ffea0003c00000 */
[----:B------:R0:W0:Y:S02]  /*3b20*/  SHFL.IDX P3, R73, R72, R75, R76 ;  /* 0x0000004b48497389 */ /* 0x000024000006004c */
[----:B01234-:R-:W-:Y:S05]  /*3b30*/  ENDCOLLECTIVE ;  /* 0x000000000000791b */ /* 0x01ffea0003800000 */
.L_x_7275:
[----:B------:R-:W-:Y:S05]  /*3b40*/  BSYNC B1 ;  /* 0x0000000000017941 */ /* 0x000fea0003800000 */
.L_x_7274:
[----:B------:R-:W-:Y:S01]  /*3b50*/  IMAD.MOV.U32 R74, RZ, RZ, R73 ;  /* 0x000000ffff4a7224 */ /* 0x000fe200078e0049 */
[----:B------:R-:W-:Y:S06]  /*3b60*/  BRA `(.L_x_7276) ;  /* 0xffffffe0006c7947 */ /* 0x000fec000383ffff */
.L_x_7229:
[----:B------:R-:W-:Y:S01]  /*3b70*/  BSSY B1, `(.L_x_7277) ;  /* 0x0000007000017945 */ /* 0x000fe20003800000 */
[----:B------:R-:W-:Y:S01]  /*3b80*/  MOV R75, R14 ;  /* 0x0000000e004b7202 */ /* 0x000fe20000000f00 */
[----:B------:R-:W-:Y:S02]  /*3b90*/  IMAD.MOV.U32 R76, RZ, RZ, 0x1f ;  /* 0x0000001fff4c7424 */ /* 0x000fe400078e00ff */
[----:B------:R-:W-:-:S07]  /*3ba0*/  IMAD.MOV.U32 R73, RZ, RZ, -0x1 ;  /* 0xffffffffff497424 */ /* 0x000fce00078e00ff */
[----:B01234-:R-:W-:Y:S05]  /*3bb0*/  WARPSYNC.COLLECTIVE R73, `(.L_x_7278) ;  /* 0x0000000049087348 */ /* 0x01ffea0003c00000 */
[----:B------:R0:W0:Y:S02]  /*3bc0*/  SHFL.IDX P3, R73, R72, R75, R76 ;  /* 0x0000004b48497389 */ /* 0x000024000006004c */
[----:B01234-:R-:W-:Y:S05]  /*3bd0*/  ENDCOLLECTIVE ;  /* 0x000000000000791b */ /* 0x01ffea0003800000 */
.L_x_7278:
[----:B------:R-:W-:Y:S05]  /*3be0*/  BSYNC B1 ;  /* 0x0000000000017941 */ /* 0x000fea0003800000 */
.L_x_7277:
[----:B------:R-:W-:Y:S01]  /*3bf0*/  MOV R74, R73 ;  /* 0x00000049004a7202 */ /* 0x000fe20000000f00 */
[----:B------:R-:W-:Y:S06]  /*3c00*/  BRA `(.L_x_7279) ;  /* 0xffffffe0005c7947 */ /* 0x000fec000383ffff */
.L_x_7231:
[----:B------:R-:W-:Y:S01]  /*3c10*/  BSSY B1, `(.L_x_7280) ;  /* 0x0000007000017945 */ /* 0x000fe20003800000 */
[----:B------:R-:W-:Y:S01]  /*3c20*/  IMAD.MOV.U32 R75, RZ, RZ, R15 ;  /* 0x000000ffff4b7224 */ /* 0x000fe200078e000f */
[----:B------:R-:W-:Y:S01]  /*3c30*/  MOV R73, 0xffffffff ;  /* 0xffffffff00497802 */ /* 0x000fe20000000f00 */
[----:B------:R-:W-:-:S07]  /*3c40*/  IMAD.MOV.U32 R76, RZ, RZ, 0x1f ;  /* 0x0000001fff4c7424 */ /* 0x000fce00078e00ff */
[----:B01234-:R-:W-:Y:S05]  /*3c50*/  WARPSYNC.COLLECTIVE R73, `(.L_x_7281) ;  /* 0x0000000049087348 */ /* 0x01ffea0003c00000 */
[----:B------:R0:W0:Y:S02]  /*3c60*/  SHFL.IDX P3, R73, R72, R75, R76 ;  /* 0x0000004b48497389 */ /* 0x000024000006004c */
[----:B01234-:R-:W-:Y:S05]  /*3c70*/  ENDCOLLECTIVE ;  /* 0x000000000000791b */ /* 0x01ffea0003800000 */
.L_x_7281:
[----:B------:R-:W-:Y:S05]  /*3c80*/  BSYNC B1 ;  /* 0x0000000000017941 */ /* 0x000fea0003800000 */
.L_x_7280:
[----:B------:R-:W-:Y:S05]  /*3c90*/  BRA `(.L_x_7282) ;  /* 0xffffffe000507947 */ /* 0x000fea000383ffff */
.L_x_7233:
[----:B------:R-:W-:Y:S01]  /*3ca0*/  BSSY B1, `(.L_x_7283) ;  /* 0x0000007000017945 */ /* 0x000fe20003800000 */
[----:B------:R-:W-:Y:S01]  /*3cb0*/  IMAD.MOV.U32 R75, RZ, RZ, R28 ;  /* 0x000000ffff4b7224 */ /* 0x000fe200078e001c */
[----:B------:R-:W-:Y:S01]  /*3cc0*/  MOV R73, 0xffffffff ;  /* 0xffffffff00497802 */ /* 0x000fe20000000f00 */
[----:B------:R-:W-:-:S07]  /*3cd0*/  IMAD.MOV.U32 R76, RZ, RZ, 0x1f ;  /* 0x0000001fff4c7424 */ /* 0x000fce00078e00ff */
[----:B01234-:R-:W-:Y:S05]  /*3ce0*/  WARPSYNC.COLLECTIVE R73, `(.L_x_7284) ;  /* 0x0000000049087348 */ /* 0x01ffea0003c00000 */
[----:B------:R0:W0:Y:S02]  /*3cf0*/  SHFL.IDX P3, R73, R72, R75, R76 ;  /* 0x0000004b48497389 */ /* 0x000024000006004c */
[----:B01234-:R-:W-:Y:S05]  /*3d00*/  ENDCOLLECTIVE ;  /* 0x000000000000791b */ /* 0x01ffea0003800000 */
.L_x_7284:
[----:B------:R-:W-:Y:S05]  /*3d10*/  BSYNC B1 ;  /* 0x0000000000017941 */ /* 0x000fea0003800000 */
.L_x_7283:
[----:B------:R-:W-:Y:S01]  /*3d20*/  IMAD.MOV.U32 R74, RZ, RZ, R73 ;  /* 0x000000ffff4a7224 */ /* 0x000fe200078e0049 */
[----:B------:R-:W-:Y:S06]  /*3d30*/  BRA `(.L_x_7285) ;  /* 0xffffffe000407947 */ /* 0x000fec000383ffff */
.L_x_7235:
[----:B------:R-:W-:Y:S01]  /*3d40*/  HFMA2 R76, -RZ, RZ, 0, 1.847743988037109375e-06 ;  /* 0x0000001fff4c7431 */ /* 0x000fe200000001ff */
[----:B------:R-:W-:Y:S01]  /*3d50*/  BSSY B1, `(.L_x_7286) ;  /* 0x0000006000017945 */ /* 0x000fe20003800000 */
[----:B------:R-:W-:Y:S02]  /*3d60*/  IMAD.MOV.U32 R75, RZ, RZ, R29 ;  /* 0x000000ffff4b7224 */ /* 0x000fe400078e001d */
[----:B------:R-:W-:-:S07]  /*3d70*/  IMAD.MOV.U32 R73, RZ, RZ, -0x1 ;  /* 0xffffffffff497424 */ /* 0x000fce00078e00ff */
[----:B01234-:R-:W-:Y:S05]  /*3d80*/  WARPSYNC.COLLECTIVE R73, `(.L_x_7287) ;  /* 0x0000000049087348 */ /* 0x01ffea0003c00000 */
[----:B------:R0:W0:Y:S02]  /*3d90*/  SHFL.IDX P3, R73, R72, R75, R76 ;  /* 0x0000004b48497389 */ /* 0x000024000006004c */
[----:B01234-:R-:W-:Y:S05]  /*3da0*/  ENDCOLLECTIVE ;  /* 0x000000000000791b */ /* 0x01ffea0003800000 */
.L_x_7287:
[----:B------:R-:W-:Y:S05]  /*3db0*/  BSYNC B1 ;  /* 0x0000000000017941 */ /* 0x000fea0003800000 */
.L_x_7286:
[----:B------:R-:W-:Y:S05]  /*3dc0*/  BRA `(.L_x_7288) ;  /* 0xffffffe000347947 */ /* 0x000fea000383ffff */
.L_x_7237:
[----:B------:R-:W-:Y:S01]  /*3dd0*/  BSSY B1, `(.L_x_7289) ;  /* 0x0000007000017945 */ /* 0x000fe20003800000 */
[----:B------:R-:W-:Y:S01]  /*3de0*/  IMAD.MOV.U32 R75, RZ, RZ, R30 ;  /* 0x000000ffff4b7224 */ /* 0x000fe200078e001e */
[----:B------:R-:W-:Y:S01]  /*3df0*/  MOV R76, 0x1f ;  /* 0x0000001f004c7802 */ /* 0x000fe20000000f00 */
[----:B------:R-:W-:-:S07]  /*3e00*/  IMAD.MOV.U32 R73, RZ, RZ, -0x1 ;  /* 0xffffffffff497424 */ /* 0x000fce00078e00ff */
[----:B01234-:R-:W-:Y:S05]  /*3e10*/  WARPSYNC.COLLECTIVE R73, `(.L_x_7290) ;  /* 0x0000000049087348 */ /* 0x01ffea0003c00000 */
[----:B------:R0:W0:Y:S02]  /*3e20*/  SHFL.IDX P3, R73, R72, R75, R76 ;  /* 0x0000004b48497389 */ /* 0x000024000006004c */
[----:B01234-:R-:W-:Y:S05]  /*3e30*/  ENDCOLLECTIVE ;  /* 0x000000000000791b */ /* 0x01ffea0003800000 */
.L_x_7290:
[----:B------:R-:W-:Y:S05]  /*3e40*/  BSYNC B1 ;  /* 0x0000000000017941 */ /* 0x000fea0003800000 */
.L_x_7289:
[----:B------:R-:W-:Y:S05]  /*3e50*/  BRA `(.L_x_7291) ;  /* 0xffffffe000287947 */ /* 0x000fea000383ffff */
.L_x_7239:
[----:B------:R-:W-:Y:S01]  /*3e60*/  HFMA2 R76, -RZ, RZ, 0, 1.847743988037109375e-06 ;  /* 0x0000001fff4c7431 */ /* 0x000fe200000001ff */
[----:B------:R-:W-:Y:S01]  /*3e70*/  BSSY B1, `(.L_x_7292) ;  /* 0x0000006000017945 */ /* 0x000fe20003800000 */
[----:B------:R-:W-:Y:S02]  /*3e80*/  IMAD.MOV.U32 R75, RZ, RZ, R31 ;  /* 0x000000ffff4b7224 */ /* 0x000fe400078e001f */
[----:B------:R-:W-:-:S07]  /*3e90*/  IMAD.MOV.U32 R73, RZ, RZ, -0x1 ;  /* 0xffffffffff497424 */ /* 0x000fce00078e00ff */
[----:B01234-:R-:W-:Y:S05]  /*3ea0*/  WARPSYNC.COLLECTIVE R73, `(.L_x_7293) ;  /* 0x0000000049087348 */ /* 0x01ffea0003c00000 */
[----:B------:R0:W0:Y:S02]  /*3eb0*/  SHFL.IDX P3, R73, R72, R75, R76 ;  /* 0x0000004b48497389 */ /* 0x000024000006004c */
[----:B01234-:R-:W-:Y:S05]  /*3ec0*/  ENDCOLLECTIVE ;  /* 0x000000000000791b */ /* 0x01ffea0003800000 */
.L_x_7293:
[----:B------:R-:W-:Y:S05]  /*3ed0*/  BSYNC B1 ;  /* 0x0000000000017941 */ /* 0x000fea0003800000 */
.L_x_7292:
[----:B------:R-:W-:Y:S01]  /*3ee0*/  IMAD.MOV.U32 R74, RZ, RZ, R73 ;  /* 0x000000ffff4a7224 */ /* 0x000fe200078e0049 */
[----:B------:R-:W-:Y:S06]  /*3ef0*/  BRA `(.L_x_7294) ;  /* 0xffffffe000187947 */ /* 0x000fec000383ffff */
.L_x_7241:
[----:B------:R-:W-:Y:S01]  /*3f00*/  BSSY B1, `(.L_x_7295) ;  /* 0x0000007000017945 */ /* 0x000fe20003800000 */
[----:B------:R-:W-:Y:S01]  /*3f10*/  MOV R75, R36 ;  /* 0x00000024004b7202 */ /* 0x000fe20000000f00 */
[----:B------:R-:W-:Y:S02]  /*3f20*/  IMAD.MOV.U32 R76, RZ, RZ, 0x1f ;  /* 0x0000001fff4c7424 */ /* 0x000fe400078e00ff */
[----:B------:R-:W-:-:S07]  /*3f30*/  IMAD.MOV.U32 R73, RZ, RZ, -0x1 ;  /* 0xffffffffff497424 */ /* 0x000fce00078e00ff */
[----:B01234-:R-:W-:Y:S05]  /*3f40*/  WARPSYNC.COLLECTIVE R73, `(.L_x_7296) ;  /* 0x0000000049087348 */ /* 0x01ffea0003c00000 */
[----:B------:R0:W0:Y:S02]  /*3f50*/  SHFL.IDX P3, R73, R72, R75, R76 ;  /* 0x0000004b48497389 */ /* 0x000024000006004c */
[----:B01234-:R-:W-:Y:S05]  /*3f60*/  ENDCOLLECTIVE ;  /* 0x000000000000791b */ /* 0x01ffea0003800000 */
.L_x_7296:
[----:B------:R-:W-:Y:S05]  /*3f70*/  BSYNC B1 ;  /* 0x0000000000017941 */ /* 0x000fea0003800000 */
.L_x_7295:
[----:B------:R-:W-:Y:S05]  /*3f80*/  BRA `(.L_x_7297) ;  /* 0xffffffe0000c7947 */ /* 0x000fea000383ffff */
.L_x_7243:
[----:B------:R-:W-:Y:S01]  /*3f90*/  BSSY B1, `(.L_x_7298) ;  /* 0x0000007000017945 */ /* 0x000fe20003800000 */
[----:B------:R-:W-:Y:S01]  /*3fa0*/  MOV R75, R37 ;  /* 0x00000025004b7202 */ /* 0x000fe20000000f00 */
[----:B------:R-:W-:Y:S02]  /*3fb0*/  IMAD.MOV.U32 R76, RZ, RZ, 0x1f ;  /* 0x0000001fff4c7424 */ /* 0x000fe400078e00ff */
[----:B------:R-:W-:-:S07]  /*3fc0*/  IMAD.MOV.U32 R73, RZ, RZ, -0x1 ;  /* 0xffffffffff497424 */ /* 0x000fce00078e00ff */
[----:B01234-:R-:W-:Y:S05]  /*3fd0*/  WARPSYNC.COLLECTIVE R73, `(.L_x_7299) ;  /* 0x0000000049087348 */ /* 0x01ffea0003c00000 */
[----:B------:R0:W0:Y:S02]  /*3fe0*/  SHFL.IDX P3, R73, R72, R75, R76 ;  /* 0x0000004b48497389 */ /* 0x000024000006004c */
[----:B01234-:R-:W-:Y:S05]  /*3ff0*/  ENDCOLLECTIVE ;  /* 0x000000000000791b */ /* 0x01ffea0003800000 */
.L_x_7299:
[----:B------:R-:W-:Y:S05]  /*4000*/  BSYNC B1 ;  /* 0x0000000000017941 */ /* 0x000fea0003800000 */
.L_x_7298:
[----:B------:R-:W-:Y:S01]  /*4010*/  MOV R72, R73 ;  /* 0x0000004900487202 */ /* 0x000fe20000000f00 */
[----:B------:R-:W-:Y:S06]  /*4020*/  BRA `(.L_x_7300) ;  /* 0xffffffdc00fc7947 */ /* 0x000fec000383ffff */
        .weak           $__internal_181_$__cuda_sm20_div_s16
        .type           $__internal_181_$__cuda_sm20_div_s16,@function
        .size           $__internal_181_$__cuda_sm20_div_s16,(.L_x_38684 - $__internal_181_$__cuda_sm20_div_s16)
$__internal_181_$__cuda_sm20_div_s16:
        /* <DEDUP_REMOVED lines=23> */
[----:B------:R-:W-:Y:S05]  /*41a0*/  RET.REL.NODEC R16 `(_Z9cuda_gemmIiLi128ELi4ELi1ELi128ELi64ELi64ELi64ELi0ELi0EEviiiPT_S1_S1_iii) ;  /* 0xffffffbc10947950 */ /* 0x000fea0003c3ffff */
.L_x_7301:
        /* <DEDUP_REMOVED lines=13> */
.L_x_38684:


//--------------------- .text._Z9cuda_gemmIiLi128ELi4ELi1ELi128ELi32ELi32ELi64ELi1ELi1EEviiiPT_S1_S1_iii --------------------------
	.section	.text._Z9cuda_gemmIiLi128ELi4ELi1ELi128ELi32ELi32ELi64ELi1ELi1EEviiiPT_S1_S1_iii,"ax",@progbits
	.align	128
        .global         _Z9cuda_gemmIiLi128ELi4ELi1ELi128ELi32ELi32ELi64ELi1ELi1EEviiiPT_S1_S1_iii
        .type           _Z9cuda_gemmIiLi128ELi4ELi1ELi128ELi32ELi32ELi64ELi1ELi1EEviiiPT_S1_S1_iii,@function
        .size           _Z9cuda_gemmIiLi128ELi4ELi1ELi128ELi32ELi32ELi64ELi1ELi1EEviiiPT_S1_S1_iii,(.L_x_39391 - _Z9cuda_gemmIiLi128ELi4ELi1ELi128ELi32ELi32ELi64ELi1ELi1EEviiiPT_S1_S1_iii)
        .other          _Z9cuda_gemmIiLi128ELi4ELi1ELi128ELi32ELi32ELi64ELi1ELi1EEviiiPT_S1_S1_iii,@"STO_CUDA_ENTRY STV_DEFAULT"
_Z9cuda_gemmIiLi128ELi4ELi1ELi128ELi32ELi32ELi64ELi1ELi1EEviiiPT_S1_S1_iii:
.text._Z9cuda_gemmIiLi128ELi4ELi1ELi128ELi32ELi32ELi64ELi1ELi1EEviiiPT_S1_S1_iii:
        /* <DEDUP_REMOVED lines=8> */
[----:B------:R-:W2:Y:S01]  /*0080*/  S2UR UR6, SR_CgaCtaId ;  /* 0x00000000000679c3 */ /* 0x000ea20000008800 */
[----:B------:R-:W-:Y:S01]  /*0090*/  MOV R40, UR7 ;  /* 0x0000000700287c02 */ /* 0x000fe20008000f00 */
[----:B------:R-:W-:Y:S01]  /*00a0*/  UMOV UR4, 0x400 ;  /* 0x0000040000047882 */ /* 0x000fe20000000000 */
[----:B------:R-:W3:Y:S01]  /*00b0*/  S2R R38, SR_CTAID.Z ;  /* 0x0000000000267919 */ /* 0x000ee20000002700 */
[----:B------:R-:W4:Y:S01]  /*00c0*/  LDCU.64 UR10, c[0x0][0x358] ;  /* 0x00006b00ff0a77ac */ /* 0x000f220008000a00 */
[----:B0-----:R-:W-:Y:S02]  /*00d0*/  USHF.L.U32 UR8, UR9, 0x2, URZ ;  /* 0x0000000209087899 */ /* 0x001fe400080006ff */
[----:B------:R-:W0:Y:S01]  /*00e0*/  I2F.U32.RP R8, UR9 ;  /* 0x0000000900087d06 */ /* 0x000e220008209000 */
[----:B------:R-:W-:-:S03]  /*00f0*/  ISETP.NE.U32.AND P2, PT, RZ, UR9, PT ;  /* 0x00000009ff007c0c */ /* 0x000fc6000bf45070 */
[----:B------:R-:W-:Y:S01]  /*0100*/  IMAD R13, RZ, RZ, -UR8 ;  /* 0x80000008ff0d7e24 */ /* 0x000fe2000f8e02ff */
[----:B------:R-:W-:Y:S01]  /*0110*/  ISETP.NE.U32.AND P5, PT, RZ, UR8, PT ;  /* 0x00000008ff007c0c */ /* 0x000fe2000bfa5070 */
[----:B--2---:R-:W-:Y:S02]  /*0120*/  ULEA UR5, UR6, UR4, 0x18 ;  /* 0x0000000406057291 */ /* 0x004fe4000f8ec0ff */
[----:B------:R-:W2:Y:S01]  /*0130*/  I2F.U32.RP R10, UR8 ;  /* 0x00000008000a7d06 */ /* 0x000ea20008209000 */
[C---:B-1----:R-:W-:Y:S01]  /*0140*/  IMAD.SHL.U32 R39, R2.reuse, 0x4, RZ ;  /* 0x0000000402277824 */ /* 0x042fe200078e00ff */
[----:B------:R-:W-:-:S06]  /*0150*/  IADD3 R3, PT, PT, R2, UR9, RZ ;  /* 0x0000000902037c10 */ /* 0x000fcc000fffe0ff */
[----:B0-----:R-:W0:Y:S01]  /*0160*/  MUFU.RCP R8, R8 ;  /* 0x0000000800087308 */ /* 0x001e220000001000 */
[C---:B------:R-:W-:Y:S01]  /*0170*/  IMAD.SHL.U32 R36, R2.reuse, 0x10, RZ ;  /* 0x0000001002247824 */ /* 0x040fe200078e00ff */
[----:B------:R-:W-:Y:S01]  /*0180*/  LOP3.LUT R37, R2, 0xf, RZ, 0xc0, !PT ;  /* 0x0000000f02257812 */ /* 0x000fe200078ec0ff */
[----:B------:R-:W-:-:S04]  /*0190*/  VIADD R6, R39, UR8 ;  /* 0x0000000827067c36 */ /* 0x000fc80008000000 */
[----:B---3--:R-:W-:Y:S01]  /*01a0*/  IMAD R38, R38, 0x400, R37 ;  /* 0x0000040026267824 */ /* 0x008fe200078e0225 */
[----:B--2---:R-:W1:Y:S01]  /*01b0*/  MUFU.RCP R10, R10 ;  /* 0x0000000a000a7308 */ /* 0x004e620000001000 */
[C---:B------:R-:W-:Y:S02]  /*01c0*/  ISETP.GE.U32.AND P0, PT, R6.reuse, 0x80, PT ;  /* 0x000000800600780c */ /* 0x040fe40003f06070 */
[----:B------:R-:W-:Y:S02]  /*01d0*/  VIMNMX.U32 R9, PT, PT, R6, 0x80, !PT ;  /* 0x0000008006097848 */ /* 0x000fe40007fe0000 */
[----:B------:R-:W-:Y:S02]  /*01e0*/  SEL R33, RZ, 0x1, P0 ;  /* 0x00000001ff217807 */ /* 0x000fe40000000000 */
[----:B------:R-:W-:Y:S01]  /*01f0*/  ISETP.GE.U32.AND P0, PT, R3, 0x80, PT ;  /* 0x000000800300780c */ /* 0x000fe20003f06070 */
[----:B0-----:R-:W-:Y:S01]  /*0200*/  VIADD R4, R8, 0xffffffe ;  /* 0x0ffffffe08047836 */ /* 0x001fe20000000000 */
[----:B------:R-:W-:Y:S01]  /*0210*/  IADD3 R9, PT, PT, R9, -R6, -R33 ;  /* 0x8000000609097210 */ /* 0x000fe20007ffe821 */
[----:B------:R-:W-:Y:S01]  /*0220*/  HFMA2 R6, -RZ, RZ, 0, 0 ;  /* 0x00000000ff067431 */ /* 0x000fe200000001ff */
[----:B------:R-:W-:Y:S01]  /*0230*/  VIMNMX.U32 R8, PT, PT, R3, 0x80, !PT ;  /* 0x0000008003087848 */ /* 0x000fe20007fe0000 */
[----:B------:R0:W2:Y:S01]  /*0240*/  F2I.FTZ.U32.TRUNC.NTZ R5, R4 ;  /* 0x0000000400057305 */ /* 0x0000a2000021f000 */
[----:B------:R-:W-:-:S02]  /*0250*/  SEL R34, RZ, 0x1, P0 ;  /* 0x00000001ff227807 */ /* 0x000fc40000000000 */
[----:B-1----:R-:W-:Y:S01]  /*0260*/  IADD3 R7, PT, PT, R10, 0xffffffe, RZ ;  /* 0x0ffffffe0a077810 */ /* 0x002fe20007ffe0ff */
[----:B------:R-:W-:Y:S01]  /*0270*/  IMAD.U32 R10, RZ, RZ, UR5 ;  /* 0x00000005ff0a7e24 */ /* 0x000fe2000f8e00ff */
[----:B------:R-:W-:Y:S01]  /*0280*/  IADD3 R8, PT, PT, R8, -R3, -R34 ;  /* 0x8000000308087210 */ /* 0x000fe20007ffe822 */
[----:B------:R-:W-:Y:S01]  /*0290*/  UIADD3 UR5, UPT, UPT, UR4, 0xa80, URZ ;  /* 0x00000a8004057890 */ /* 0x000fe2000fffe0ff */
[----:B0-----:R-:W-:Y:S02]  /*02a0*/  IMAD.MOV.U32 R4, RZ, RZ, RZ ;  /* 0x000000ffff047224 */ /* 0x001fe400078e00ff */
[----:B------:R-:W0:Y:S01]  /*02b0*/  F2I.FTZ.U32.TRUNC.NTZ R7, R7 ;  /* 0x0000000700077305 */ /* 0x000e22000021f000 */
[----:B------:R-:W-:Y:S01]  /*02c0*/  UIADD3 UR4, UPT, UPT, UR4, 0x880, URZ ;  /* 0x0000088004047890 */ /* 0x000fe2000fffe0ff */
[----:B------:R-:W-:Y:S01]  /*02d0*/  IMAD R37, R37, 0x84, R10 ;  /* 0x0000008425257824 */ /* 0x000fe200078e020a */
[----:B------:R-:W-:Y:S01]  /*02e0*/  ULEA UR5, UR6, UR5, 0x18 ;  /* 0x0000000506057291 */ /* 0x000fe2000f8ec0ff */
[----:B--2---:R-:W-:Y:S01]  /*02f0*/  IMAD.MOV R11, RZ, RZ, -R5 ;  /* 0x000000ffff0b7224 */ /* 0x004fe200078e0a05 */
[----:B------:R-:W-:-:S03]  /*0300*/  ULEA UR4, UR6, UR4, 0x18 ;  /* 0x0000000406047291 */ /* 0x000fc6000f8ec0ff */
[----:B------:R-:W-:Y:S02]  /*0310*/  IMAD R11, R11, UR9, RZ ;  /* 0x000000090b0b7c24 */ /* 0x000fe4000f8e02ff */
[----:B------:R-:W-:Y:S02]  /*0320*/  VIADD R32, R39, UR5 ;  /* 0x0000000527207c36 */ /* 0x000fe40008000000 */
[----:B------:R-:W-:-:S04]  /*0330*/  IMAD.HI.U32 R5, R5, R11, R4 ;  /* 0x0000000b05057227 */ /* 0x000fc800078e0004 */
[----:B0-----:R-:W-:Y:S02]  /*0340*/  IMAD R13, R13, R7, RZ ;  /* 0x000000070d0d7224 */ /* 0x001fe400078e02ff */
[----:B------:R-:W-:-:S04]  /*0350*/  IMAD.HI.U32 R5, R5, R8, RZ ;  /* 0x0000000805057227 */ /* 0x000fc800078e00ff */
[----:B------:R-:W-:Y:S01]  /*0360*/  IMAD.HI.U32 R6, R7, R13, R6 ;  /* 0x0000000d07067227 */ /* 0x000fe200078e0006 */
[----:B------:R-:W-:-:S03]  /*0370*/  IADD3 R3, PT, PT, -R5, RZ, RZ ;  /* 0x000000ff05037210 */ /* 0x000fc60007ffe1ff */
[----:B------:R-:W-:Y:S02]  /*0380*/  VIADD R31, R36, UR4 ;  /* 0x00000004241f7c36 */ /* 0x000fe40008000000 */
[----:B------:R-:W-:-:S04]  /*0390*/  IMAD.HI.U32 R6, R6, R9, RZ ;  /* 0x0000000906067227 */ /* 0x000fc800078e00ff */
[----:B------:R-:W-:Y:S02]  /*03a0*/  IMAD.MOV R4, RZ, RZ, -R6 ;  /* 0x000000ffff047224 */ /* 0x000fe400078e0a06 */
[----:B------:R-:W-:Y:S01]  /*03b0*/  IMAD R8, R3, UR9, R8 ;  /* 0x0000000903087c24 */ /* 0x000fe2000f8e0208 */
[----:B------:R-:W-:Y:S01]  /*03c0*/  SHF.R.U32.HI R3, RZ, 0x3, R2 ;  /* 0x00000003ff037819 */ /* 0x000fe20000011602 */
[----:B------:R-:W-:Y:S01]  /*03d0*/  IMAD R9, R4, UR8, R9 ;  /* 0x0000000804097c24 */ /* 0x000fe2000f8e0209 */
[----:B------:R-:W-:Y:S02]  /*03e0*/  SHF.L.U32 R4, R2, 0x1, RZ ;  /* 0x0000000102047819 */ /* 0x000fe400000006ff */
[----:B------:R-:W-:Y:S01]  /*03f0*/  ISETP.GE.U32.AND P0, PT, R8, UR9, PT ;  /* 0x0000000908007c0c */ /* 0x000fe2000bf06070 */
[----:B------:R-:W-:Y:S01]  /*0400*/  IMAD R35, R3, 0x84, R10 ;  /* 0x0000008403237824 */ /* 0x000fe200078e020a */
[----:B------:R-:W-:-:S11]  /*0410*/  ISETP.GE.U32.AND P3, PT, R9, UR8, PT ;  /* 0x0000000809007c0c */ /* 0x000fd6000bf66070 */
[----:B------:R-:W-:Y:S02]  /*0420*/  @P0 VIADD R8, R8, -UR9 ;  /* 0x8000000908080c36 */ /* 0x000fe40008000000 */
[----:B------:R-:W-:Y:S01]  /*0430*/  @P3 VIADD R9, R9, -UR8 ;  /* 0x8000000809093c36 */ /* 0x000fe20008000000 */
[----:B------:R-:W-:Y:S01]  /*0440*/  @P3 IADD3 R6, PT, PT, R6, 0x1, RZ ;  /* 0x0000000106063810 */ /* 0x000fe20007ffe0ff */
[----:B------:R-:W-:Y:S01]  /*0450*/  @P0 VIADD R5, R5, 0x1 ;  /* 0x0000000105050836 */ /* 0x000fe20000000000 */
[----:B------:R-:W-:Y:S02]  /*0460*/  ISETP.GE.U32.AND P1, PT, R8, UR9, PT ;  /* 0x0000000908007c0c */ /* 0x000fe4000bf26070 */
[----:B------:R-:W-:Y:S02]  /*0470*/  ISETP.GE.U32.AND P4, PT, R9, UR8, PT ;  /* 0x0000000809007c0c */ /* 0x000fe4000bf86070 */
[----:B------:R-:W-:Y:S02]  /*0480*/  LOP3.LUT R8, R4, 0xc, RZ, 0xc0, !PT ;  /* 0x0000000c04087812 */ /* 0x000fe400078ec0ff */
[----:B------:R-:W-:-:S03]  /*0490*/  LOP3.LUT R4, R39, 0x7c, RZ, 0xc0, !PT ;  /* 0x0000007c27047812 */ /* 0x000fc600078ec0ff */
[----:B------:R-:W-:Y:S02]  /*04a0*/  IMAD R3, R3, 0x10, R8 ;  /* 0x0000001003037824 */ /* 0x000fe400078e0208 */
[----:B------:R-:W-:Y:S01]  /*04b0*/  IMAD.IADD R35, R35, 0x1, R4 ;  /* 0x0000000123237824 */ /* 0x000fe200078e0204 */
[----:B------:R-:W-:Y:S02]  /*04c0*/  SHF.R.U32.HI R4, RZ, 0x1, R2 ;  /* 0x00000001ff047819 */ /* 0x000fe40000011602 */
[----:B------:R-:W-:Y:S01]  /*04d0*/  @P1 IADD3 R5, PT, PT, R5, 0x1, RZ ;  /* 0x0000000105051810 */ /* 0x000fe20007ffe0ff */
[----:B------:R-:W-:Y:S01]  /*04e0*/  @P4 VIADD R6, R6, 0x1 ;  /* 0x0000000106064836 */ /* 0x000fe20000000000 */
[----:B------:R-:W-:Y:S02]  /*04f0*/  @!P2 LOP3.LUT R5, RZ, UR9, RZ, 0x33, !PT ;  /* 0x00000009ff05ac12 */ /* 0x000fe4000f8e33ff */
[----:B------:R-:W-:-:S03]  /*0500*/  @!P5 LOP3.LUT R6, RZ, UR8, RZ, 0x33, !PT ;  /* 0x00000008ff06dc12 */ /* 0x000fc6000f8e33ff */
[----:B------:R-:W-:Y:S01]  /*0510*/  IMAD.IADD R34, R34, 0x1, R5 ;  /* 0x0000000122227824 */ /* 0x000fe200078e0205 */
[----:B------:R-:W-:Y:S02]  /*0520*/  IADD3 R33, PT, PT, R33, R6, RZ ;  /* 0x0000000621217210 */ /* 0x000fe40007ffe0ff */
[----:B------:R-:W-:Y:S02]  /*0530*/  LOP3.LUT R5, R4, 0x3, RZ, 0xc0, !PT ;  /* 0x0000000304057812 */ /* 0x000fe400078ec0ff */
[C---:B------:R-:W-:Y:S02]  /*0540*/  LOP3.LUT R6, R36.reuse, 0x70, RZ, 0xc0, !PT ;  /* 0x0000007024067812 */ /* 0x040fe400078ec0ff */
[----:B------:R-:W-:Y:S01]  /*0550*/  LOP3.LUT R4, R36, 0x10, RZ, 0xc0, !PT ;  /* 0x0000001024047812 */ /* 0x000fe200078ec0ff */
[C---:B------:R-:W-:Y:S01]  /*0560*/  VIADD R8, R5.reuse, 0xe ;  /* 0x0000000e05087836 */ /* 0x040fe20000000000 */
[--C-:B------:R-:W-:Y:S01]  /*0570*/  LOP3.LUT R29, R6, 0x8, R5.reuse, 0xfe, !PT ;  /* 0x00000008061d7812 */ /* 0x100fe200078efe05 */
[C---:B------:R-:W-:Y:S01]  /*0580*/  IMAD R25, R5.reuse, -0x1f, R6 ;  /* 0xffffffe105197824 */ /* 0x040fe200078e0206 */
[----:B------:R-:W-:Y:S01]  /*0590*/  LOP3.LUT R4, R4, 0x8, R5, 0xfe, !PT ;  /* 0x0000000804047812 */ /* 0x000fe200078efe05 */
[C---:B------:R-:W-:Y:S01]  /*05a0*/  VIADD R6, R5.reuse, 0xd ;  /* 0x0000000d05067836 */ /* 0x040fe20000000000 */
[----:B------:R-:W-:Y:S01]  /*05b0*/  LOP3.LUT R30, R5, 0x70, R36, 0xf8, !PT ;  /* 0x00000070051e7812 */ /* 0x000fe200078ef824 */
[----:B------:R-:W-:Y:S01]  /*05c0*/  VIADD R23, R25, 0x4 ;  /* 0x0000000419177836 */ /* 0x000fe20000000000 */
[----:B------:R-:W-:Y:S01]  /*05d0*/  IADD3 R5, PT, PT, R5, -0x1, RZ ;  /* 0xffffffff05057810 */ /* 0x000fe20007ffe0ff */
[C---:B------:R-:W-:Y:S01]  /*05e0*/  VIADD R22, R25.reuse, 0x5 ;  /* 0x0000000519167836 */ /* 0x040fe20000000000 */
[----:B------:R-:W-:Y:S01]  /*05f0*/  LOP3.LUT R7, R6, 0xf, RZ, 0xc0, !PT ;  /* 0x0000000f06077812 */ /* 0x000fe200078ec0ff */
[----:B------:R-:W-:Y:S01]  /*0600*/  VIADD R6, R25, 0x7 ;  /* 0x0000000719067836 */ /* 0x000fe20000000000 */
[----:B------:R-:W-:-:S02]  /*0610*/  LOP3.LUT R9, R8, 0xf, RZ, 0xc0, !PT ;  /* 0x0000000f08097812 */ /* 0x000fc400078ec0ff */
[----:B------:R-:W-:Y:S02]  /*0620*/  LOP3.LUT R21, R5, 0xf, RZ, 0xc0, !PT ;  /* 0x0000000f05157812 */ /* 0x000fe400078ec0ff */
[--C-:B------:R-:W-:Y:S02]  /*0630*/  LOP3.LUT R28, R7, 0x70, R36.reuse, 0xf8, !PT ;  /* 0x00000070071c7812 */ /* 0x100fe400078ef824 */
[--C-:B------:R-:W-:Y:S02]  /*0640*/  LOP3.LUT R27, R9, 0x70, R36.reuse, 0xf8, !PT ;  /* 0x00000070091b7812 */ /* 0x100fe400078ef824 */
[----:B------:R-:W-:Y:S02]  /*0650*/  LOP3.LUT R26, R21, 0x70, R36, 0xf8, !PT ;  /* 0x00000070151a7812 */ /* 0x000fe400078ef824 */
[----:B------:R-:W-:Y:S02]  /*0660*/  LEA R29, R29, UR4, 0x2 ;  /* 0x000000041d1d7c11 */ /* 0x000fe4000f8e10ff */
[----:B------:R-:W-:-:S02]  /*0670*/  LEA R30, R30, UR4, 0x2 ;  /* 0x000000041e1e7c11 */ /* 0x000fc4000f8e10ff */
[C---:B------:R-:W-:Y:S02]  /*0680*/  IADD3 R24, PT, PT, R25.reuse, 0x3, RZ ;  /* 0x0000000319187810 */ /* 0x040fe40007ffe0ff */
[----:B------:R-:W-:Y:S02]  /*0690*/  IADD3 R5, PT, PT, R25, 0x6, RZ ;  /* 0x0000000619057810 */ /* 0x000fe40007ffe0ff */
[--C-:B------:R-:W-:Y:S02]  /*06a0*/  LOP3.LUT R7, R7, 0x10, R36.reuse, 0xf8, !PT ;  /* 0x0000001007077812 */ /* 0x100fe400078ef824 */
[--C-:B------:R-:W-:Y:S02]  /*06b0*/  LOP3.LUT R20, R9, 0x10, R36.reuse, 0xf8, !PT ;  /* 0x0000001009147812 */ /* 0x100fe400078ef824 */
[----:B------:R-:W-:Y:S02]  /*06c0*/  LOP3.LUT R21, R21, 0x10, R36, 0xf8, !PT ;  /* 0x0000001015157812 */ /* 0x000fe400078ef824 */
[----:B------:R-:W-:-:S02]  /*06d0*/  LEA R28, R28, UR4, 0x2 ;  /* 0x000000041c1c7c11 */ /* 0x000fc4000f8e10ff */
[----:B------:R-:W-:Y:S02]  /*06e0*/  LEA R27, R27, UR4, 0x2 ;  /* 0x000000041b1b7c11 */ /* 0x000fe4000f8e10ff */
[----:B----4-:R-:W-:-:S07]  /*06f0*/  LEA R26, R26, UR4, 0x2 ;  /* 0x000000041a1a7c11 */ /* 0x010fce000f8e10ff */
.L_x_7321:
[C---:B------:R-:W-:Y:S01]  /*0700*/  LOP3.LUT R9, R34.reuse, 0x3, RZ, 0xc0, !PT ;  /* 0x0000000322097812 */ /* 0x040fe200078ec0ff */
[----:B------:R-:W-:Y:S01]  /*0710*/  BSSY.RECONVERGENT B0, `(.L_x_7302) ;  /* 0x0000011000007945 */ /* 0x000fe20003800200 */
[----:B------:R-:W-:Y:S01]  /*0720*/  ISETP.GE.U32.AND P2, PT, R34, 0x3, PT ;  /* 0x000000032200780c */ /* 0x000fe20003f46070 */
[----:B0-----:R-:W-:Y:S01]  /*0730*/  IMAD.MOV.U32 R8, RZ, RZ, R2 ;  /* 0x000000ffff087224 */ /* 0x001fe200078e0002 */
[----:B------:R-:W-:Y:S02]  /*0740*/  ISETP.NE.AND P1, PT, R9, 0x3, PT ;  /* 0x000000030900780c */ /* 0x000fe40003f25270 */
[----:B------:R-:W-:-:S11]  /*0750*/  ISETP.GT.U32.AND P0, PT, R2, 0x1f, PT ;  /* 0x0000001f0200780c */ /* 0x000fd60003f04070 */
[----:B------:R-:W-:Y:S05]  /*0760*/  @!P1 BRA `(.L_x_7303) ;  /* 0x00000000002c9947 */ /* 0x000fea0003800000 */
[----:B------:R0:W-:Y:S01]  /*0770*/  STS [R39+UR5], RZ ;  /* 0x000000ff27007988 */ /* 0x0001e20008000805 */
[----:B------:R-:W-:Y:S02]  /*0780*/  ISETP.NE.AND P1, PT, R9, RZ, PT ;  /* 0x000000ff0900720c */ /* 0x000fe40003f25270 */
[----:B------:R-:W-:-:S11]  /*0790*/  IADD3 R8, PT, PT, R2, UR9, RZ ;  /* 0x0000000902087c10 */ /* 0x000fd6000fffe0ff */
[----:B0-----:R-:W-:Y:S05]  /*07a0*/  @!P1 BRA `(.L_x_7303) ;  /* 0x00000000001c9947 */ /* 0x001fea0003800000 */
[----:B------:R-:W-:Y:S01]  /*07b0*/  ISETP.NE.AND P1, PT, R9, 0x1, PT ;  /* 0x000000010900780c */ /* 0x000fe20003f25270 */
[----:B------:R-:W-:Y:S01]  /*07c0*/  VIADD R9, R32, UR8 ;  /* 0x0000000820097c36 */ /* 0x000fe20008000000 */
[----:B------:R0:W-:Y:S01]  /*07d0*/  STS [R32+UR8], RZ ;  /* 0x000000ff20007988 */ /* 0x0001e20008000808 */
[----:B------:R-:W-:-:S05]  /*07e0*/  IADD3 R8, PT, PT, R8, UR9, RZ ;  /* 0x0000000908087c10 */ /* 0x000fca000fffe0ff */
[----:B------:R-:W-:-:S05]  /*07f0*/  VIADD R10, R8, UR9 ;  /* 0x00000009080a7c36 */ /* 0x000fca0008000000 */
[----:B------:R0:W-:Y:S01]  /*0800*/  @P1 STS [R9+UR8], RZ ;  /* 0x000000ff09001988 */ /* 0x0001e20008000808 */
[----:B------:R-:W-:-:S07]  /*0810*/  @P1 MOV R8, R10 ;  /* 0x0000000a00081202 */ /* 0x000fce0000000f00 */
.L_x_7303:
[----:B------:R-:W-:Y:S05]  /*0820*/  BSYNC.RECONVERGENT B0 ;  /* 0x0000000000007941 */ /* 0x000fea0003800200 */
.L_x_7302:
[----:B------:R-:W-:Y:S04]  /*0830*/  BSSY.RECONVERGENT B0, `(.L_x_7304) ;  /* 0x0000012000007945 */ /* 0x000fe80003800200 */
[----:B------:R-:W-:Y:S05]  /*0840*/  @!P2 BRA `(.L_x_7305) ;  /* 0x000000000040a947 */ /* 0x000fea0003800000 */
[----:B------:R-:W1:Y:S01]  /*0850*/  S2UR UR7, SR_CgaCtaId ;  /* 0x00000000000779c3 */ /* 0x000e620000008800 */
[----:B------:R-:W-:Y:S02]  /*0860*/  UMOV UR6, 0x400 ;  /* 0x0000040000067882 */ /* 0x000fe40000000000 */
[----:B------:R-:W-:-:S04]  /*0870*/  UIADD3 UR6, UPT, UPT, UR6, 0xa80, URZ ;  /* 0x00000a8006067890 */ /* 0x000fc8000fffe0ff */
[----:B-1----:R-:W-:-:S06]  /*0880*/  ULEA UR6, UR7, UR6, 0x18 ;  /* 0x0000000607067291 */ /* 0x002fcc000f8ec0ff */
[----:B0-----:R-:W-:-:S07]  /*0890*/  LEA R9, R8, UR6, 0x2 ;  /* 0x0000000608097c11 */ /* 0x001fce000f8e10ff */
.L_x_7306:
        /* <DEDUP_REMOVED lines=11> */
.L_x_7305:
[----:B------:R-:W-:Y:S05]  /*0950*/  BSYNC.RECONVERGENT B0 ;  /* 0x0000000000007941 */ /* 0x000fea0003800200 */
.L_x_7304:
[----:B------:R-:W-:Y:S04]  /*0960*/  BSSY.RECONVERGENT B0, `(.L_x_7307) ;  /* 0x0000041000007945 */ /* 0x000fe80003800200 */
[----:B------:R-:W-:Y:S05]  /*0970*/  @P0 BRA `(.L_x_7308) ;  /* 0x0000000000fc0947 */ /* 0x000fea0003800000 */
[C---:B------:R-:W-:Y:S01]  /*0980*/  LOP3.LUT R14, R33.reuse, 0x3, RZ, 0xc0, !PT ;  /* 0x00000003210e7812 */ /* 0x040fe200078ec0ff */
[----:B------:R-:W-:Y:S01]  /*0990*/  BSSY.RECONVERGENT B1, `(.L_x_7309) ;  /* 0x000001c000017945 */ /* 0x000fe20003800200 */
[----:B------:R-:W-:Y:S02]  /*09a0*/  ISETP.GE.U32.AND P2, PT, R33, 0x3, PT ;  /* 0x000000032100780c */ /* 0x000fe40003f46070 */
[----:B------:R-:W-:Y:S02]  /*09b0*/  ISETP.NE.AND P1, PT, R14, 0x3, PT ;  /* 0x000000030e00780c */ /* 0x000fe40003f25270 */
[----:B------:R-:W-:-:S11]  /*09c0*/  MOV R42, R39 ;  /* 0x00000027002a7202 */ /* 0x000fd60000000f00 */
[----:B------:R-:W-:Y:S05]  /*09d0*/  @!P1 BRA `(.L_x_7310) ;  /* 0x00000000005c9947 */ /* 0x000fea0003800000 */
[----:B------:R-:W2:Y:S01]  /*09e0*/  LDC.64 R12, c[0x0][0x390] ;  /* 0x0000e400ff0c7b82 */ /* 0x000ea20000000a00 */
[----:B0-----:R-:W-:-:S04]  /*09f0*/  IMAD R9, R40, 0x80, R39 ;  /* 0x0000008028097824 */ /* 0x001fc800078e0227 */
[----:B--2---:R-:W-:-:S06]  /*0a00*/  IMAD.WIDE R8, R9, 0x4, R12 ;  /* 0x0000000409087825 */ /* 0x004fcc00078e020c */
[----:B-1----:R-:W2:Y:S01]  /*0a10*/  LDG.E.128 R8, desc[UR10][R8.64] ;  /* 0x0000000a08087981 */ /* 0x002ea2000c1e1d00 */
[----:B------:R-:W-:Y:S02]  /*0a20*/  ISETP.NE.AND P1, PT, R14, RZ, PT ;  /* 0x000000ff0e00720c */ /* 0x000fe40003f25270 */
[----:B------:R-:W-:Y:S01]  /*0a30*/  IADD3 R42, PT, PT, R39, UR8, RZ ;  /* 0x00000008272a7c10 */ /* 0x000fe2000fffe0ff */
[----:B--2---:R2:W-:Y:S10]  /*0a40*/  STS.128 [R36+UR4], R8 ;  /* 0x0000000824007988 */ /* 0x0045f40008000c04 */
[----:B------:R-:W-:Y:S05]  /*0a50*/  @!P1 BRA `(.L_x_7310) ;  /* 0x00000000003c9947 */ /* 0x000fea0003800000 */
[----:B------:R-:W-:Y:S01]  /*0a60*/  ISETP.NE.AND P1, PT, R14, 0x1, PT ;  /* 0x000000010e00780c */ /* 0x000fe20003f25270 */
[----:B------:R-:W-:Y:S01]  /*0a70*/  VIADD R17, R42, UR8 ;  /* 0x000000082a117c36 */ /* 0x000fe20008000000 */
[----:B--2---:R-:W-:-:S05]  /*0a80*/  LEA R9, R40, R42, 0x7 ;  /* 0x0000002a28097211 */ /* 0x004fca00078e38ff */
[----:B------:R-:W-:-:S06]  /*0a90*/  IMAD.WIDE R8, R9, 0x4, R12 ;  /* 0x0000000409087825 */ /* 0x000fcc00078e020c */
[----:B------:R-:W-:-:S04]  /*0aa0*/  @P1 IMAD R11, R40, 0x80, R17 ;  /* 0x00000080280b1824 */ /* 0x000fc800078e0211 */
        /* <DEDUP_REMOVED lines=10> */
.L_x_7310:
[----:B------:R-:W-:Y:S05]  /*0b50*/  BSYNC.RECONVERGENT B1 ;  /* 0x0000000000017941 */ /* 0x000fea0003800200 */
.L_x_7309:
[----:B------:R-:W-:Y:S05]  /*0b60*/  @!P2 BRA `(.L_x_7308) ;  /* 0x000000000080a947 */ /* 0x000fea0003800000 */
[----:B------:R-:W3:Y:S01]  /*0b70*/  S2R R41, SR_CgaCtaId ;  /* 0x0000000000297919 */ /* 0x000ee20000008800 */
[----:B--2-4-:R-:W-:-:S04]  /*0b80*/  MOV R8, 0x400 ;  /* 0x0000040000087802 */ /* 0x014fc80000000f00 */
[----:B------:R-:W-:-:S04]  /*0b90*/  IADD3 R8, PT, PT, R8, 0x880, RZ ;  /* 0x0000088008087810 */ /* 0x000fc80007ffe0ff */
[----:B---3--:R-:W-:-:S07]  /*0ba0*/  LEA R41, R41, R8, 0x18 ;  /* 0x0000000829297211 */ /* 0x008fce00078ec0ff */
.L_x_7311:
[----:B0-----:R-:W2:Y:S01]  /*0bb0*/  LDC.64 R12, c[0x0][0x390] ;  /* 0x0000e400ff0c7b82 */ /* 0x001ea20000000a00 */
[----:B0-----:R-:W-:-:S04]  /*0bc0*/  IMAD R9, R40, 0x80, R42 ;  /* 0x0000008028097824 */ /* 0x001fc800078e022a */
[----:B--2---:R-:W-:-:S06]  /*0bd0*/  IMAD.WIDE R8, R9, 0x4, R12 ;  /* 0x0000000409087825 */ /* 0x004fcc00078e020c */
[----:B-1----:R-:W2:Y:S01]  /*0be0*/  LDG.E.128 R8, desc[UR10][R8.64] ;  /* 0x0000000a08087981 */ /* 0x002ea2000c1e1d00 */
[C---:B------:R-:W-:Y:S01]  /*0bf0*/  IADD3 R15, PT, PT, R42.reuse, UR8, RZ ;  /* 0x000000082a0f7c10 */ /* 0x040fe2000fffe0ff */
[----:B------:R-:W-:-:S03]  /*0c00*/  IMAD R43, R42, 0x4, R41 ;  /* 0x000000042a2b7824 */ /* 0x000fc600078e0229 */
[----:B------:R-:W-:Y:S01]  /*0c10*/  IADD3 R19, PT, PT, R15, UR8, RZ ;  /* 0x000000080f137c10 */ /* 0x000fe2000fffe0ff */
[----:B------:R-:W-:-:S03]  /*0c20*/  IMAD R17, R40, 0x80, R15 ;  /* 0x0000008028117824 */ /* 0x000fc600078e020f */
[----:B------:R-:W-:Y:S01]  /*0c30*/  IADD3 R42, PT, PT, R19, UR8, RZ ;  /* 0x00000008132a7c10 */ /* 0x000fe2000fffe0ff */
[----:B------:R-:W-:-:S03]  /*0c40*/  IMAD.WIDE R14, R17, 0x4, R12 ;  /* 0x00000004110e7825 */ /* 0x000fc600078e020c */
[C---:B------:R-:W-:Y:S01]  /*0c50*/  LEA R17, R40.reuse, R42, 0x7 ;  /* 0x0000002a28117211 */ /* 0x040fe200078e38ff */
[----:B------:R-:W-:-:S04]  /*0c60*/  IMAD R19, R40, 0x80, R19 ;  /* 0x0000008028137824 */ /* 0x000fc800078e0213 */
[--C-:B------:R-:W-:Y:S01]  /*0c70*/  IMAD.WIDE R16, R17, 0x4, R12.reuse ;  /* 0x0000000411107825 */ /* 0x100fe200078e020c */
[----:B------:R-:W0:Y:S01]  /*0c80*/  LDC R44, c[0x0][0x360] ;  /* 0x0000d800ff2c7b82 */ /* 0x000e220000000800 */
[----:B--2---:R1:W-:Y:S04]  /*0c90*/  STS.128 [R43], R8 ;  /* 0x000000082b007388 */ /* 0x0043e80000000c00 */
[----:B-1----:R1:W2:Y:S02]  /*0ca0*/  LDG.E.128 R8, desc[UR10][R14.64] ;  /* 0x0000000a0e087981 */ /* 0x0022a4000c1e1d00 */
[----:B-1----:R-:W-:Y:S02]  /*0cb0*/  IMAD.WIDE R14, R19, 0x4, R12 ;  /* 0x00000004130e7825 */ /* 0x002fe400078e020c */
[----:B------:R-:W3:Y:S04]  /*0cc0*/  LDG.E.128 R16, desc[UR10][R16.64] ;  /* 0x0000000a10107981 */ /* 0x000ee8000c1e1d00 */
[----:B------:R-:W4:Y:S01]  /*0cd0*/  LDG.E.128 R12, desc[UR10][R14.64] ;  /* 0x0000000a0e0c7981 */ /* 0x000f22000c1e1d00 */
[----:B0-----:R-:W-:-:S05]  /*0ce0*/  IMAD R45, R44, 0x10, R43 ;  /* 0x000000102c2d7824 */ /* 0x001fca00078e022b */
[----:B------:R-:W-:-:S05]  /*0cf0*/  LEA R43, R44, R45, 0x4 ;  /* 0x0000002d2c2b7211 */ /* 0x000fca00078e20ff */
[----:B------:R-:W-:Y:S01]  /*0d00*/  IMAD R44, R44, 0x10, R43 ;  /* 0x000000102c2c7824 */ /* 0x000fe200078e022b */
[----:B------:R-:W-:-:S04]  /*0d10*/  IADD3 R42, PT, PT, R42, UR8, RZ ;  /* 0x000000082a2a7c10 */ /* 0x000fc8000fffe0ff */
[----:B------:R-:W-:Y:S01]  /*0d20*/  ISETP.GE.U32.AND P1, PT, R42, 0x80, PT ;  /* 0x000000802a00780c */ /* 0x000fe20003f26070 */
[----:B--2---:R0:W-:Y:S04]  /*0d30*/  STS.128 [R45], R8 ;  /* 0x000000082d007388 */ /* 0x0041e80000000c00 */
[----:B----4-:R0:W-:Y:S04]  /*0d40*/  STS.128 [R43], R12 ;  /* 0x0000000c2b007388 */ /* 0x0101e80000000c00 */
[----:B---3--:R0:W-:Y:S04]  /*0d50*/  STS.128 [R44], R16 ;  /* 0x000000102c007388 */ /* 0x0081e80000000c00 */
[----:B------:R-:W-:Y:S05]  /*0d60*/  @!P1 BRA `(.L_x_7311) ;  /* 0xfffffffc00909947 */ /* 0x000fea000383ffff */
.L_x_7308:
[----:B------:R-:W-:Y:S05]  /*0d70*/  BSYNC.RECONVERGENT B0 ;  /* 0x0000000000007941 */ /* 0x000fea0003800200 */
.L_x_7307:
[----:B------:R-:W-:Y:S01]  /*0d80*/  BSSY.RECONVERGENT B0, `(.L_x_7312) ;  /* 0x000000c000007945 */ /* 0x000fe20003800200 */
[----:B0---4-:R-:W-:-:S07]  /*0d90*/  SHF.R.U32.HI R12, RZ, 0x4, R2 ;  /* 0x00000004ff0c7819 */ /* 0x011fce0000011602 */
.L_x_7313:
[----:B0-2---:R-:W0:Y:S01]  /*0da0*/  LDC.64 R8, c[0x0][0x398] ;  /* 0x0000e600ff087b82 */ /* 0x005e220000000a00 */
[----:B-1----:R-:W-:-:S04]  /*0db0*/  IMAD R11, R12, 0x20, R38 ;  /* 0x000000200c0b7824 */ /* 0x002fc800078e0226 */
        /* <DEDUP_REMOVED lines=8> */
[----:B------:R-:W-:Y:S05]  /*0e40*/  BSYNC.RECONVERGENT B0 ;  /* 0x0000000000007941 */ /* 0x000fea0003800200 */
.L_x_7312:
[----:B------:R-:W-:Y:S01]  /*0e50*/  BAR.SYNC.DEFER_BLOCKING 0x0 ;  /* 0x0000000000007b1d */ /* 0x000fe20000010000 */
[C---:B------:R-:W-:Y:S01]  /*0e60*/  VIADD R15, R25.reuse, 0x1 ;  /* 0x00000001190f7836 */ /* 0x040fe20000000000 */
[----:B------:R-:W-:Y:S02]  /*0e70*/  IADD3 R16, PT, PT, R25, 0x2, RZ ;  /* 0x0000000219107810 */ /* 0x000fe40007ffe0ff */
[----:B------:R-:W-:Y:S02]  /*0e80*/  SHF.R.U32.HI R44, RZ, 0x4, R2 ;  /* 0x00000004ff2c7819 */ /* 0x000fe40000011602 */
[----:B------:R-:W-:Y:S01]  /*0e90*/  BSSY.RECONVERGENT B0, `(.L_x_7314) ;  /* 0x0000044000007945 */ /* 0x000fe20003800200 */
[----:B------:R-:W1:Y:S04]  /*0ea0*/  LDS R11, [R35] ;  /* 0x00000000230b7984 */ /* 0x000e680000000800 */
[----:B------:R-:W-:Y:S04]  /*0eb0*/  LDS R12, [R30] ;  /* 0x000000001e0c7984 */ /* 0x000fe80000000800 */
[----:B------:R-:W-:Y:S04]  /*0ec0*/  LDS R14, [R30+0x4] ;  /* 0x000004001e0e7984 */ /* 0x000fe80000000800 */
[----:B0-----:R-:W-:Y:S04]  /*0ed0*/  LDS R13, [R30+0x8] ;  /* 0x000008001e0d7984 */ /* 0x001fe80000000800 */
[----:B------:R-:W-:Y:S04]  /*0ee0*/  LDS R10, [R30+0xc] ;  /* 0x00000c001e0a7984 */ /* 0x000fe80000000800 */
[----:B-1----:R-:W0:Y:S04]  /*0ef0*/  SHFL.IDX PT, R19, R11, R25, 0x1f ;  /* 0x00001f190b137589 */ /* 0x002e2800000e0000 */
[----:B------:R-:W1:Y:S04]  /*0f00*/  SHFL.IDX PT, R18, R11, R15, 0x1f ;  /* 0x00001f0f0b127589 */ /* 0x000e6800000e0000 */
[----:B------:R-:W2:Y:S04]  /*0f10*/  SHFL.IDX PT, R42, R11, R16, 0x1f ;  /* 0x00001f100b2a7589 */ /* 0x000ea800000e0000 */
[----:B------:R-:W-:Y:S01]  /*0f20*/  SHFL.IDX PT, R43, R11, R4, 0x1f ;  /* 0x00001f040b2b7589 */ /* 0x000fe200000e0000 */
[----:B0-----:R-:W-:-:S03]  /*0f30*/  IMAD R41, R12, R19, RZ ;  /* 0x000000130c297224 */ /* 0x001fc600078e02ff */
[----:B------:R-:W-:Y:S01]  /*0f40*/  LDS R12, [R30+0x10] ;  /* 0x000010001e0c7984 */ /* 0x000fe20000000800 */
[----:B-1----:R-:W-:-:S03]  /*0f50*/  IMAD R18, R14, R18, R41 ;  /* 0x000000120e127224 */ /* 0x002fc600078e0229 */
[----:B------:R-:W0:Y:S01]  /*0f60*/  SHFL.IDX PT, R19, R11, R24, 0x1f ;  /* 0x00001f180b137589 */ /* 0x000e2200000e0000 */
[----:B--2---:R-:W-:-:S03]  /*0f70*/  IMAD R18, R13, R42, R18 ;  /* 0x0000002a0d127224 */ /* 0x004fc600078e0212 */
[----:B------:R-:W-:Y:S04]  /*0f80*/  LDS R14, [R30+0x14] ;  /* 0x000014001e0e7984 */ /* 0x000fe80000000800 */
[----:B------:R-:W1:Y:S04]  /*0f90*/  SHFL.IDX PT, R41, R11, R23, 0x1f ;  /* 0x00001f170b297589 */ /* 0x000e6800000e0000 */
[----:B------:R-:W-:Y:S04]  /*0fa0*/  LDS R13, [R30+0x18] ;  /* 0x000018001e0d7984 */ /* 0x000fe80000000800 */
[----:B------:R-:W2:Y:S01]  /*0fb0*/  SHFL.IDX PT, R42, R11, R22, 0x1f ;  /* 0x00001f160b2a7589 */ /* 0x000ea200000e0000 */
[----:B0-----:R-:W-:-:S03]  /*0fc0*/  IMAD R18, R10, R19, R18 ;  /* 0x000000130a127224 */ /* 0x001fc600078e0212 */
[----:B------:R-:W-:Y:S04]  /*0fd0*/  LDS R10, [R30+0x1c] ;  /* 0x00001c001e0a7984 */ /* 0x000fe80000000800 */
[----:B------:R-:W-:Y:S01]  /*0fe0*/  SHFL.IDX PT, R19, R11, R6, 0x1f ;  /* 0x00001f060b137589 */ /* 0x000fe200000e0000 */
[----:B-1----:R-:W-:-:S03]  /*0ff0*/  IMAD R41, R12, R41, R18 ;  /* 0x000000290c297224 */ /* 0x002fc600078e0212 */
[----:B------:R-:W0:Y:S04]  /*1000*/  SHFL.IDX PT, R18, R11, R5, 0x1f ;  /* 0x00001f050b127589 */ /* 0x000e2800000e0000 */
[----:B------:R-:W1:Y:S01]  /*1010*/  LDS R12, [R29] ;  /* 0x000000001d0c7984 */ /* 0x000e620000000800 */
[----:B--2---:R-:W-:-:S03]  /*1020*/  IMAD R14, R14, R42, R41 ;  /* 0x0000002a0e0e7224 */ /* 0x004fc600078e0229 */
[----:B------:R-:W-:Y:S01]  /*1030*/  LDS R41, [R30+0x24] ;  /* 0x000024001e297984 */ /* 0x000fe20000000800 */
[----:B0-----:R-:W-:Y:S01]  /*1040*/  IMAD R13, R13, R18, R14 ;  /* 0x000000120d0d7224 */ /* 0x001fe200078e020e */
[C---:B------:R-:W-:Y:S01]  /*1050*/  IADD3 R14, PT, PT, R25.reuse, 0xa, RZ ;  /* 0x0000000a190e7810 */ /* 0x040fe20007ffe0ff */
[----:B------:R-:W-:Y:S02]  /*1060*/  VIADD R18, R25, 0x9 ;  /* 0x0000000919127836 */ /* 0x000fe40000000000 */
[----:B------:R-:W-:Y:S02]  /*1070*/  IMAD R13, R10, R19, R13 ;  /* 0x000000130a0d7224 */ /* 0x000fe400078e020d */
[----:B------:R-:W-:Y:S04]  /*1080*/  LDS R10, [R30+0x28] ;  /* 0x000028001e0a7984 */ /* 0x000fe80000000800 */
[----:B------:R-:W0:Y:S04]  /*1090*/  SHFL.IDX PT, R19, R11, R18, 0x1f ;  /* 0x00001f120b137589 */ /* 0x000e2800000e0000 */
[----:B------:R-:W2:Y:S01]  /*10a0*/  SHFL.IDX PT, R42, R11, R14, 0x1f ;  /* 0x00001f0e0b2a7589 */ /* 0x000ea200000e0000 */
[----:B-1----:R-:W-:-:S03]  /*10b0*/  IMAD R12, R12, R43, R13 ;  /* 0x0000002b0c0c7224 */ /* 0x002fc600078e020d */
[----:B------:R-:W-:Y:S01]  /*10c0*/  LDS R13, [R30+0x2c] ;  /* 0x00002c001e0d7984 */ /* 0x000fe20000000800 */
[----:B0-----:R-:W-:Y:S02]  /*10d0*/  IMAD R19, R41, R19, R12 ;  /* 0x0000001329137224 */ /* 0x001fe400078e020c */
[----:B------:R-:W-:-:S05]  /*10e0*/  VIADD R12, R25, 0xb ;  /* 0x0000000b190c7836 */ /* 0x000fca0000000000 */
[----:B------:R-:W0:Y:S01]  /*10f0*/  SHFL.IDX PT, R41, R11, R12, 0x1f ;  /* 0x00001f0c0b297589 */ /* 0x000e2200000e0000 */
[----:B--2---:R-:W-:-:S03]  /*1100*/  IMAD R42, R10, R42, R19 ;  /* 0x0000002a0a2a7224 */ /* 0x004fc600078e0213 */
[----:B------:R-:W-:Y:S04]  /*1110*/  LDS R10, [R30+0x30] ;  /* 0x000030001e0a7984 */ /* 0x000fe80000000800 */
[----:B------:R-:W-:Y:S01]  /*1120*/  LDS R19, [R28] ;  /* 0x000000001c137984 */ /* 0x000fe20000000800 */
[----:B0-----:R-:W-:Y:S01]  /*1130*/  IMAD R41, R13, R41, R42 ;  /* 0x000000290d297224 */ /* 0x001fe200078e022a */
[----:B------:R-:W-:-:S05]  /*1140*/  IADD3 R13, PT, PT, R25, 0xc, RZ ;  /* 0x0000000c190d7810 */ /* 0x000fca0007ffe0ff */
[----:B------:R-:W0:Y:S02]  /*1150*/  SHFL.IDX PT, R42, R11, R13, 0x1f ;  /* 0x00001f0d0b2a7589 */ /* 0x000e2400000e0000 */
[----:B0-----:R-:W-:Y:S02]  /*1160*/  IMAD R10, R10, R42, R41 ;  /* 0x0000002a0a0a7224 */ /* 0x001fe400078e0229 */
[----:B------:R-:W0:Y:S04]  /*1170*/  SHFL.IDX PT, R42, R11, R7, 0x1f ;  /* 0x00001f070b2a7589 */ /* 0x000e2800000e0000 */
[----:B------:R-:W-:Y:S01]  /*1180*/  LDS R41, [R27] ;  /* 0x000000001b297984 */ /* 0x000fe20000000800 */
[----:B0-----:R-:W-:-:S03]  /*1190*/  IMAD R42, R19, R42, R10 ;  /* 0x0000002a132a7224 */ /* 0x001fc600078e020a */
[----:B------:R-:W0:Y:S04]  /*11a0*/  SHFL.IDX PT, R19, R11, R20, 0x1f ;  /* 0x00001f140b137589 */ /* 0x000e2800000e0000 */
[----:B------:R-:W-:Y:S01]  /*11b0*/  LDS R10, [R26] ;  /* 0x000000001a0a7984 */ /* 0x000fe20000000800 */
[----:B0-----:R-:W-:Y:S01]  /*11c0*/  IMAD R19, R41, R19, R42 ;  /* 0x0000001329137224 */ /* 0x001fe200078e022a */
[----:B------:R-:W-:-:S04]  /*11d0*/  LOP3.LUT R41, R2, 0x1, RZ, 0xc0, !PT ;  /* 0x0000000102297812 */ /* 0x000fc800078ec0ff */
[----:B------:R-:W-:Y:S02]  /*11e0*/  ISETP.NE.AND P1, PT, R41, RZ, PT ;  /* 0x000000ff2900720c */ /* 0x000fe40003f25270 */
[----:B------:R-:W0:Y:S11]  /*11f0*/  SHFL.IDX PT, R41, R11, R21, 0x1f ;  /* 0x00001f150b297589 */ /* 0x000e3600000e0000 */
[----:B------:R-:W-:Y:S01]  /*1200*/  @!P1 LDS R42, [R3+UR5] ;  /* 0x00000005032a9984 */ /* 0x000fe20008000800 */
[----:B0-----:R-:W-:-:S05]  /*1210*/  IMAD R10, R10, R41, R19 ;  /* 0x000000290a0a7224 */ /* 0x001fca00078e0213 */
[----:B------:R-:W0:Y:S02]  /*1220*/  SHFL.DOWN PT, R19, R10, 0x1, 0x1e1f ;  /* 0x083e1f000a137f89 */ /* 0x000e2400000e0000 */
[----:B0-----:R-:W-:-:S05]  /*1230*/  @!P1 IADD3 R42, PT, PT, R42, R19, R10 ;  /* 0x000000132a2a9210 */ /* 0x001fca0007ffe00a */
[----:B------:R0:W-:Y:S02]  /*1240*/  @!P1 STS [R3+UR5], R42 ;  /* 0x0000002a03009988 */ /* 0x0001e40008000805 */
.L_x_7315:
        /* <DEDUP_REMOVED lines=9> */
.L_x_7314:
[----:B------:R-:W-:Y:S06]  /*12e0*/  BAR.SYNC.DEFER_BLOCKING 0x0 ;  /* 0x0000000000007b1d */ /* 0x000fec0000010000 */
[----:B------:R-:W-:Y:S01]  /*12f0*/  BSSY.RECONVERGENT B0, `(.L_x_7316) ;  /* 0x0000079000007945 */ /* 0x000fe20003800200 */
[----:B------:R-:W2:Y:S04]  /*1300*/  LDS R9, [R35] ;  /* 0x0000000023097984 */ /* 0x000ea80000000800 */
[----:B------:R-:W-:Y:S04]  /*1310*/  LDS R8, [R30] ;  /* 0x000000001e087984 */ /* 0x000fe80000000800 */
[----:B-1----:R-:W-:Y:S04]  /*1320*/  LDS R19, [R30+0x4] ;  /* 0x000004001e137984 */ /* 0x002fe80000000800 */
[----:B------:R-:W-:Y:S04]  /*1330*/  LDS R17, [R30+0x8] ;  /* 0x000008001e117984 */ /* 0x000fe80000000800 */
[----:B------:R-:W-:Y:S04]  /*1340*/  LDS R10, [R30+0xc] ;  /* 0x00000c001e0a7984 */ /* 0x000fe80000000800 */
[----:B------:R-:W-:Y:S04]  /*1350*/  LDS R11, [R30+0x10] ;  /* 0x000010001e0b7984 */ /* 0x000fe80000000800 */
[----:B--2---:R-:W0:Y:S04]  /*1360*/  SHFL.IDX PT, R41, R9, R25, 0x1f ;  /* 0x00001f1909297589 */ /* 0x004e2800000e0000 */
[----:B------:R-:W1:Y:S04]  /*1370*/  SHFL.IDX PT, R15, R9, R15, 0x1f ;  /* 0x00001f0f090f7589 */ /* 0x000e6800000e0000 */
[----:B------:R-:W2:Y:S04]  /*1380*/  SHFL.IDX PT, R16, R9, R16, 0x1f ;  /* 0x00001f1009107589 */ /* 0x000ea800000e0000 */
[----:B------:R-:W-:Y:S04]  /*1390*/  SHFL.IDX PT, R18, R9, R18, 0x1f ;  /* 0x00001f1209127589 */ /* 0x000fe800000e0000 */
[----:B------:R-:W-:Y:S04]  /*13a0*/  SHFL.IDX PT, R14, R9, R14, 0x1f ;  /* 0x00001f0e090e7589 */ /* 0x000fe800000e0000 */
[----:B------:R-:W-:Y:S01]  /*13b0*/  SHFL.IDX PT, R12, R9, R12, 0x1f ;  /* 0x00001f0c090c7589 */ /* 0x000fe200000e0000 */
[----:B0-----:R-:W-:-:S03]  /*13c0*/  IMAD R42, R8, R41, RZ ;  /* 0x00000029082a7224 */ /* 0x001fc600078e02ff */
[----:B------:R-:W-:Y:S01]  /*13d0*/  SHFL.IDX PT, R13, R9, R13, 0x1f ;  /* 0x00001f0d090d7589 */ /* 0x000fe200000e0000 */
[----:B-1----:R-:W-:-:S03]  /*13e0*/  IMAD R19, R19, R15, R42 ;  /* 0x0000000f13137224 */ /* 0x002fc600078e022a */
[----:B------:R-:W-:Y:S01]  /*13f0*/  LDS R8, [R30+0x14] ;  /* 0x000014001e087984 */ /* 0x000fe20000000800 */
[----:B--2---:R-:W-:-:S03]  /*1400*/  IMAD R19, R17, R16, R19 ;  /* 0x0000001011137224 */ /* 0x004fc600078e0213 */
[----:B------:R-:W0:Y:S04]  /*1410*/  SHFL.IDX PT, R41, R9, R24, 0x1f ;  /* 0x00001f1809297589 */ /* 0x000e2800000e0000 */
[----:B------:R-:W1:Y:S04]  /*1420*/  SHFL.IDX PT, R42, R9, R23, 0x1f ;  /* 0x00001f17092a7589 */ /* 0x000e6800000e0000 */
[----:B------:R-:W2:Y:S04]  /*1430*/  SHFL.IDX PT, R17, R9, R22, 0x1f ;  /* 0x00001f1609117589 */ /* 0x000ea800000e0000 */
[----:B------:R-:W-:Y:S04]  /*1440*/  LDS R15, [R30+0x18] ;  /* 0x000018001e0f7984 */ /* 0x000fe80000000800 */
[----:B------:R-:W-:Y:S01]  /*1450*/  LDS R16, [R30+0x1c] ;  /* 0x00001c001e107984 */ /* 0x000fe20000000800 */
[----:B0-----:R-:W-:-:S03]  /*1460*/  IMAD R19, R10, R41, R19 ;  /* 0x000000290a137224 */ /* 0x001fc600078e0213 */
[----:B------:R-:W-:Y:S01]  /*1470*/  LDS R10, [R29] ;  /* 0x000000001d0a7984 */ /* 0x000fe20000000800 */
[----:B-1----:R-:W-:-:S03]  /*1480*/  IMAD R19, R11, R42, R19 ;  /* 0x0000002a0b137224 */ /* 0x002fc600078e0213 */
[----:B------:R-:W0:Y:S04]  /*1490*/  SHFL.IDX PT, R41, R9, R5, 0x1f ;  /* 0x00001f0509297589 */ /* 0x000e2800000e0000 */
[----:B------:R-:W-:Y:S01]  /*14a0*/  LDS R11, [R30+0x24] ;  /* 0x000024001e0b7984 */ /* 0x000fe20000000800 */
[----:B--2---:R-:W-:-:S03]  /*14b0*/  IMAD R8, R8, R17, R19 ;  /* 0x0000001108087224 */ /* 0x004fc600078e0213 */
[----:B------:R-:W1:Y:S04]  /*14c0*/  SHFL.IDX PT, R19, R9, R6, 0x1f ;  /* 0x00001f0609137589 */ /* 0x000e6800000e0000 */
[----:B------:R-:W2:Y:S04]  /*14d0*/  SHFL.IDX PT, R17, R9, R4, 0x1f ;  /* 0x00001f0409117589 */ /* 0x000ea800000e0000 */
[----:B------:R-:W-:Y:S01]  /*14e0*/  SHFL.IDX PT, R42, R9, R21, 0x1f ;  /* 0x00001f15092a7589 */ /* 0x000fe200000e0000 */
[----:B0-----:R-:W-:-:S03]  /*14f0*/  IMAD R41, R15, R41, R8 ;  /* 0x000000290f297224 */ /* 0x001fc600078e0208 */
[----:B------:R-:W0:Y:S04]  /*1500*/  LDS R15, [R30+0x28] ;  /* 0x000028001e0f7984 */ /* 0x000e280000000800 */
[----:B------:R-:W3:Y:S01]  /*1510*/  LDS R8, [R30+0x2c] ;  /* 0x00002c001e087984 */ /* 0x000ee20000000800 */
[----:B-1----:R-:W-:-:S03]  /*1520*/  IMAD R19, R16, R19, R41 ;  /* 0x0000001310137224 */ /* 0x002fc600078e0229 */
[----:B------:R-:W1:Y:S01]  /*1530*/  LDS R16, [R30+0x30] ;  /* 0x000030001e107984 */ /* 0x000e620000000800 */
[----:B--2---:R-:W-:-:S03]  /*1540*/  IMAD R19, R10, R17, R19 ;  /* 0x000000110a137224 */ /* 0x004fc600078e0213 */
[----:B------:R-:W-:Y:S04]  /*1550*/  LDS R10, [R28] ;  /* 0x000000001c0a7984 */ /* 0x000fe80000000800 */
[----:B------:R-:W-:Y:S01]  /*1560*/  LDS R17, [R27] ;  /* 0x000000001b117984 */ /* 0x000fe20000000800 */
[----:B------:R-:W-:-:S03]  /*1570*/  IMAD R41, R11, R18, R19 ;  /* 0x000000120b297224 */ /* 0x000fc600078e0213 */
[----:B------:R-:W-:Y:S04]  /*1580*/  LDS R11, [R26] ;  /* 0x000000001a0b7984 */ /* 0x000fe80000000800 */
[----:B------:R-:W2:Y:S04]  /*1590*/  SHFL.IDX PT, R19, R9, R7, 0x1f ;  /* 0x00001f0709137589 */ /* 0x000ea800000e0000 */
[----:B------:R-:W4:Y:S01]  /*15a0*/  SHFL.IDX PT, R18, R9, R20, 0x1f ;  /* 0x00001f1409127589 */ /* 0x000f2200000e0000 */
[----:B0-----:R-:W-:-:S04]  /*15b0*/  IMAD R15, R15, R14, R41 ;  /* 0x0000000e0f0f7224 */ /* 0x001fc800078e0229 */
[----:B---3--:R-:W-:Y:S02]  /*15c0*/  IMAD R15, R8, R12, R15 ;  /* 0x0000000c080f7224 */ /* 0x008fe400078e020f */
[----:B------:R-:W-:Y:S02]  /*15d0*/  @!P1 LDS R8, [R3+UR5+0x100] ;  /* 0x0001000503089984 */ /* 0x000fe40008000800 */
[----:B-1----:R-:W-:-:S04]  /*15e0*/  IMAD R15, R16, R13, R15 ;  /* 0x0000000d100f7224 */ /* 0x002fc800078e020f */
[----:B--2---:R-:W-:-:S04]  /*15f0*/  IMAD R10, R10, R19, R15 ;  /* 0x000000130a0a7224 */ /* 0x004fc800078e020f */
[----:B----4-:R-:W-:-:S04]  /*1600*/  IMAD R10, R17, R18, R10 ;  /* 0x00000012110a7224 */ /* 0x010fc800078e020a */
[----:B------:R-:W-:-:S05]  /*1610*/  IMAD R10, R11, R42, R10 ;  /* 0x0000002a0b0a7224 */ /* 0x000fca00078e020a */
[----:B------:R-:W0:Y:S02]  /*1620*/  SHFL.DOWN PT, R11, R10, 0x1, 0x1e1f ;  /* 0x083e1f000a0b7f89 */ /* 0x000e2400000e0000 */
[----:B0-----:R-:W-:-:S05]  /*1630*/  @!P1 IADD3 R8, PT, PT, R8, R11, R10 ;  /* 0x0000000b08089210 */ /* 0x001fca0007ffe00a */
[----:B------:R0:W-:Y:S01]  /*1640*/  @!P1 STS [R3+UR5+0x100], R8 ;  /* 0x0001000803009988 */ /* 0x0001e20008000805 */
[----:B------:R-:W-:Y:S06]  /*1650*/  BAR.SYNC.DEFER_BLOCKING 0x0 ;  /* 0x0000000000007b1d */ /* 0x000fec0000010000 */
[----:B------:R-:W-:Y:S05]  /*1660*/  @P0 BRA `(.L_x_7317) ;  /* 0x0000000400040947 */ /* 0x000fea0003800000 */
[C---:B------:R-:W-:Y:S01]  /*1670*/  LOP3.LUT R18, R33.reuse, 0x3, RZ, 0xc0, !PT ;  /* 0x0000000321127812 */ /* 0x040fe200078ec0ff */
[----:B------:R-:W-:Y:S01]  /*1680*/  BSSY.RECONVERGENT B1, `(.L_x_7318) ;  /* 0x000001e000017945 */ /* 0x000fe20003800200 */
[----:B------:R-:W-:Y:S01]  /*1690*/  ISETP.GE.U32.AND P1, PT, R33, 0x3, PT ;  /* 0x000000032100780c */ /* 0x000fe20003f26070 */
[----:B------:R-:W-:Y:S01]  /*16a0*/  IMAD.MOV.U32 R14, RZ, RZ, R39 ;  /* 0x000000ffff0e7224 */ /* 0x000fe200078e0027 */
[----:B------:R-:W-:-:S13]  /*16b0*/  ISETP.NE.AND P0, PT, R18, 0x3, PT ;  /* 0x000000031200780c */ /* 0x000fda0003f05270 */
[----:B------:R-:W-:Y:S05]  /*16c0*/  @!P0 BRA `(.L_x_7319) ;  /* 0x0000000000648947 */ /* 0x000fea0003800000 */
[----:B------:R-:W-:Y:S01]  /*16d0*/  IMAD R15, R2, 0xc, R32 ;  /* 0x0000000c020f7824 */ /* 0x000fe200078e0220 */
[----:B------:R-:W1:Y:S01]  /*16e0*/  LDC.64 R16, c[0x0][0x3a0] ;  /* 0x0000e800ff107b82 */ /* 0x000e620000000a00 */
[----:B------:R-:W-:Y:S01]  /*16f0*/  LEA R13, R40, R39, 0x7 ;  /* 0x00000027280d7211 */ /* 0x000fe200078e38ff */
[----:B------:R-:W-:Y:S01]  /*1700*/  VIADD R19, R39, UR8 ;  /* 0x0000000827137c36 */ /* 0x000fe20008000000 */
[----:B------:R-:W-:Y:S01]  /*1710*/  ISETP.NE.AND P0, PT, R18, RZ, PT ;  /* 0x000000ff1200720c */ /* 0x000fe20003f05270 */
[----:B0-----:R-:W0:Y:S03]  /*1720*/  LDS.128 R8, [R15] ;  /* 0x000000000f087984 */ /* 0x001e260000000c00 */
[----:B------:R-:W-:Y:S01]  /*1730*/  MOV R14, R19 ;  /* 0x00000013000e7202 */ /* 0x000fe20000000f00 */
[----:B-1----:R-:W-:-:S05]  /*1740*/  IMAD.WIDE R12, R13, 0x4, R16 ;  /* 0x000000040d0c7825 */ /* 0x002fca00078e0210 */
[----:B0-----:R1:W-:Y:S03]  /*1750*/  STG.E.128 desc[UR10][R12.64], R8 ;  /* 0x000000080c007986 */ /* 0x0013e6000c101d0a */
[----:B------:R-:W-:Y:S05]  /*1760*/  @!P0 BRA `(.L_x_7319) ;  /* 0x00000000003c8947 */ /* 0x000fea0003800000 */
[----:B-1----:R-:W0:Y:S01]  /*1770*/  LDC R12, c[0x0][0x360] ;  /* 0x0000d800ff0c7b82 */ /* 0x002e220000000800 */
[----:B------:R-:W-:Y:S01]  /*1780*/  ISETP.NE.AND P0, PT, R18, 0x1, PT ;  /* 0x000000011200780c */ /* 0x000fe20003f05270 */
[----:B------:R-:W-:Y:S01]  /*1790*/  VIADD R41, R19, UR8 ;  /* 0x0000000813297c36 */ /* 0x000fe20008000000 */
[----:B------:R-:W-:-:S05]  /*17a0*/  LEA R19, R40, R19, 0x7 ;  /* 0x0000001328137211 */ /* 0x000fca00078e38ff */
[----:B------:R-:W-:-:S06]  /*17b0*/  IMAD.WIDE R18, R19, 0x4, R16 ;  /* 0x0000000413127825 */ /* 0x000fcc00078e0210 */
[----:B------:R-:W-:-:S04]  /*17c0*/  @P0 IMAD R43, R40, 0x80, R41 ;  /* 0x00000080282b0824 */ /* 0x000fc800078e0229 */
[----:B------:R-:W-:-:S04]  /*17d0*/  @P0 IMAD.WIDE R16, R43, 0x4, R16 ;  /* 0x000000042b100825 */ /* 0x000fc800078e0210 */
[----:B0-----:R-:W-:-:S05]  /*17e0*/  IMAD R8, R12, 0x10, R15 ;  /* 0x000000100c087824 */ /* 0x001fca00078e020f */
[----:B------:R-:W-:Y:S02]  /*17f0*/  @P0 LEA R12, R12, R8, 0x4 ;  /* 0x000000080c0c0211 */ /* 0x000fe400078e20ff */
[----:B------:R-:W0:Y:S04]  /*1800*/  LDS.128 R8, [R8] ;  /* 0x0000000008087984 */ /* 0x000e280000000c00 */
[----:B------:R-:W1:Y:S04]  /*1810*/  @P0 LDS.128 R12, [R12] ;  /* 0x000000000c0c0984 */ /* 0x000e680000000c00 */
[----:B0-----:R-:W-:Y:S04]  /*1820*/  STG.E.128 desc[UR10][R18.64], R8 ;  /* 0x0000000812007986 */ /* 0x001fe8000c101d0a */
[----:B-1----:R0:W-:Y:S02]  /*1830*/  @P0 STG.E.128 desc[UR10][R16.64], R12 ;  /* 0x0000000c10000986 */ /* 0x0021e4000c101d0a */
[----:B0-----:R-:W-:Y:S01]  /*1840*/  MOV R14, R41 ;  /* 0x00000029000e7202 */ /* 0x001fe20000000f00 */
[----:B------:R-:W-:-:S07]  /*1850*/  @P0 VIADD R14, R41, UR8 ;  /* 0x00000008290e0c36 */ /* 0x000fce0008000000 */
.L_x_7319:
[----:B------:R-:W-:Y:S05]  /*1860*/  BSYNC.RECONVERGENT B1 ;  /* 0x0000000000017941 */ /* 0x000fea0003800200 */
.L_x_7318:
[----:B------:R-:W-:Y:S05]  /*1870*/  @!P1 BRA `(.L_x_7317) ;  /* 0x0000000000809947 */ /* 0x000fea0003800000 */
[----:B------:R-:W2:Y:S01]  /*1880*/  S2R R41, SR_CgaCtaId ;  /* 0x0000000000297919 */ /* 0x000ea20000008800 */
[----:B01----:R-:W-:-:S04]  /*1890*/  MOV R8, 0x400 ;  /* 0x0000040000087802 */ /* 0x003fc80000000f00 */
[----:B------:R-:W-:-:S04]  /*18a0*/  IADD3 R8, PT, PT, R8, 0xa80, RZ ;  /* 0x00000a8008087810 */ /* 0x000fc80007ffe0ff */
[----:B--2---:R-:W-:-:S07]  /*18b0*/  LEA R41, R41, R8, 0x18 ;  /* 0x0000000829297211 */ /* 0x004fce00078ec0ff */
.L_x_7320:
[----:B------:R-:W-:Y:S01]  /*18c0*/  IMAD R15, R14, 0x4, R41 ;  /* 0x000000040e0f7824 */ /* 0x000fe200078e0229 */
[----:B------:R-:W0:Y:S01]  /*18d0*/  LDC.64 R42, c[0x0][0x3a0] ;  /* 0x0000e800ff2a7b82 */ /* 0x000e220000000a00 */
[----:B------:R-:W-:Y:S02]  /*18e0*/  LEA R17, R40, R14, 0x7 ;  /* 0x0000000e28117211 */ /* 0x000fe400078e38ff */
[----:B------:R-:W-:Y:S01]  /*18f0*/  IADD3 R44, PT, PT, R14, UR8, RZ ;  /* 0x000000080e2c7c10 */ /* 0x000fe2000fffe0ff */
[----:B------:R1:W2:Y:S04]  /*1900*/  LDS.128 R8, [R15] ;  /* 0x000000000f087984 */ /* 0x0002a80000000c00 */
[----:B------:R-:W3:Y:S01]  /*1910*/  LDC R12, c[0x0][0x360] ;  /* 0x0000d800ff0c7b82 */ /* 0x000ee20000000800 */
[----:B------:R-:W-:-:S02]  /*1920*/  IMAD R45, R40, 0x80, R44 ;  /* 0x00000080282d7824 */ /* 0x000fc400078e022c */
[----:B0-----:R-:W-:-:S04]  /*1930*/  IMAD.WIDE R16, R17, 0x4, R42 ;  /* 0x0000000411107825 */ /* 0x001fc800078e022a */
[----:B---3--:R-:W-:-:S05]  /*1940*/  IMAD R13, R12, 0x10, R15 ;  /* 0x000000100c0d7824 */ /* 0x008fca00078e020f */
[----:B-1----:R-:W-:-:S05]  /*1950*/  LEA R15, R12, R13, 0x4 ;  /* 0x0000000d0c0f7211 */ /* 0x002fca00078e20ff */
[----:B------:R-:W-:Y:S01]  /*1960*/  IMAD R12, R12, 0x10, R15 ;  /* 0x000000100c0c7824 */ /* 0x000fe200078e020f */
[----:B--2---:R0:W-:Y:S04]  /*1970*/  STG.E.128 desc[UR10][R16.64], R8 ;  /* 0x0000000810007986 */ /* 0x0041e8000c101d0a */
[----:B------:R-:W1:Y:S01]  /*1980*/  LDS.128 R16, [R13] ;  /* 0x000000000d107984 */ /* 0x000e620000000c00 */
[----:B0-----:R-:W-:Y:S01]  /*1990*/  IMAD.WIDE R8, R45, 0x4, R42 ;  /* 0x000000042d087825 */ /* 0x001fe200078e022a */
[----:B------:R-:W-:-:S05]  /*19a0*/  IADD3 R45, PT, PT, R44, UR8, RZ ;  /* 0x000000082c2d7c10 */ /* 0x000fca000fffe0ff */
[----:B------:R-:W-:Y:S01]  /*19b0*/  IMAD R44, R40, 0x80, R45 ;  /* 0x00000080282c7824 */ /* 0x000fe200078e022d */
[----:B------:R-:W-:Y:S01]  /*19c0*/  IADD3 R45, PT, PT, R45, UR8, RZ ;  /* 0x000000082d2d7c10 */ /* 0x000fe2000fffe0ff */
[----:B-1----:R0:W-:Y:S04]  /*19d0*/  STG.E.128 desc[UR10][R8.64], R16 ;  /* 0x0000001008007986 */ /* 0x0021e8000c101d0a */
[----:B------:R-:W1:Y:S04]  /*19e0*/  LDS.128 R8, [R15] ;  /* 0x000000000f087984 */ /* 0x000e680000000c00 */
[----:B------:R-:W2:Y:S01]  /*19f0*/  LDS.128 R12, [R12] ;  /* 0x000000000c0c7984 */ /* 0x000ea20000000c00 */
[----:B0-----:R-:W-:-:S04]  /*1a00*/  IMAD.WIDE R16, R44, 0x4, R42 ;  /* 0x000000042c107825 */ /* 0x001fc800078e022a */
[----:B------:R-:W-:-:S04]  /*1a10*/  IMAD R44, R40, 0x80, R45 ;  /* 0x00000080282c7824 */ /* 0x000fc800078e022d */
[----:B------:R-:W-:Y:S01]  /*1a20*/  IMAD.WIDE R42, R44, 0x4, R42 ;  /* 0x000000042c2a7825 */ /* 0x000fe200078e022a */
[----:B-1----:R-:W-:Y:S04]  /*1a30*/  STG.E.128 desc[UR10][R16.64], R8 ;  /* 0x0000000810007986 */ /* 0x002fe8000c101d0a */
[----:B--2---:R0:W-:Y:S02]  /*1a40*/  STG.E.128 desc[UR10][R42.64], R12 ;  /* 0x0000000c2a007986 */ /* 0x0041e4000c101d0a */
[----:B0-----:R-:W-:-:S04]  /*1a50*/  IADD3 R14, PT, PT, R45, UR8, RZ ;  /* 0x000000082d0e7c10 */ /* 0x001fc8000fffe0ff */
[----:B------:R-:W-:-:S13]  /*1a60*/  ISETP.GE.U32.AND P0, PT, R14, 0x80, PT ;  /* 0x000000800e00780c */ /* 0x000fda0003f06070 */
[----:B------:R-:W-:Y:S05]  /*1a70*/  @!P0 BRA `(.L_x_7320) ;  /* 0xfffffffc00908947 */ /* 0x000fea000383ffff */
.L_x_7317:
[----:B------:R-:W-:Y:S05]  /*1a80*/  BSYNC.RECONVERGENT B0 ;  /* 0x0000000000007941 */ /* 0x000fea0003800200 */
.L_x_7316:
[C---:B------:R-:W-:Y:S01]  /*1a90*/  IMAD.IADD R40, R0.reuse, 0x1, R40 ;  /* 0x0000000100287824 */ /* 0x040fe200078e0228 */
[----:B-1----:R-:W-:-:S04]  /*1aa0*/  SHF.L.U32 R9, R0, 0x2, RZ ;  /* 0x0000000200097819 */ /* 0x002fc800000006ff */
[----:B------:R-:W-:-:S13]  /*1ab0*/  ISETP.GE.U32.AND P0, PT, R40, R9, PT ;  /* 0x000000092800720c */ /* 0x000fda0003f06070 */
[----:B------:R-:W-:Y:S05]  /*1ac0*/  @!P0 BRA `(.L_x_7321) ;  /* 0xffffffec000c8947 */ /* 0x000fea000383ffff */
[----:B------:R-:W-:Y:S05]  /*1ad0*/  EXIT ;  /* 0x000000000000794d */ /* 0x000fea0003800000 */
.L_x_7322:
        /* <DEDUP_REMOVED lines=10> */
.L_x_39391:


//--------------------- .text._Z9cuda_gemmIiLi128ELi4ELi1ELi128ELi32ELi32ELi64ELi1ELi0EEviiiPT_S1_S1_iii --------------------------
	.section	.text._Z9cuda_gemmIiLi128ELi4ELi1ELi128ELi32ELi32ELi64ELi1ELi0EEviiiPT_S1_S1_iii,"ax",@progbits
	.align	128
        .global         _Z9cuda_gemmIiLi128ELi4ELi1ELi128ELi32ELi32ELi64ELi1ELi0EEviiiPT_S1_S1_iii
        .type           _Z9cuda_gemmIiLi128ELi4ELi1ELi128ELi32ELi32ELi64ELi1ELi0EEviiiPT_S1_S1_iii,@function
        .size           _Z9cuda_gemmIiLi128ELi4ELi1ELi128ELi32ELi32ELi64ELi1ELi0EEviiiPT_S1_S1_iii,(.L_x_38685 - _Z9cuda_gemmIiLi128ELi4ELi1ELi128ELi32ELi32ELi64ELi1ELi0EEviiiPT_S1_S1_iii)
        .other          _Z9cuda_gemmIiLi128ELi4ELi1ELi128ELi32ELi32ELi64ELi1ELi0EEviiiPT_S1_S1_iii,@"STO_CUDA_ENTRY STV_DEFAULT"
_Z9cuda_gemmIiLi128ELi4ELi1ELi128ELi32ELi32ELi64ELi1ELi0EEviiiPT_S1_S1_iii:
.text._Z9cuda_gemmIiLi128ELi4ELi1ELi128ELi32ELi32ELi64ELi1ELi0EEviiiPT_S1_S1_iii:
[----:B------:R-:W0:Y:S01]  /*0000*/  LDC R1, c[0x0][0x37c] ;  /* 0x0000df00ff017b82 */ /* 0x000e220000000800 */
[----:B------:R-:W1:Y:S07]  /*0010*/  LDCU UR8, c[0x0][0x3ac] ;  /* 0x00007580ff0877ac */ /* 0x000e6e0008000800 */
[----:B------:R-:W2:Y:S01]  /*0020*/  S2UR UR6, SR_CTAID.Y ;  /* 0x00000000000679c3 */ /* 0x000ea20000002600 */
[----:B0-----:R-:W-:Y:S01]  /*0030*/  VIADD R1, R1, 0xfffffff0 ;  /* 0xfffffff001017836 */ /* 0x001fe20000000000 */
[----:B------:R-:W0:Y:S01]  /*0040*/  LDCU UR11, c[0x0][0x374] ;  /* 0x00006e80ff0b77ac */ /* 0x000e220008000800 */
[----:B-1----:R-:W-:Y:S01]  /*0050*/  IMAD.U32 R0, RZ, RZ, UR8 ;  /* 0x00000008ff007e24 */ /* 0x002fe2000f8e00ff */
[----:B0-----:R-:W-:-:S04]  /*0060*/  USHF.L.U32 UR7, UR11, 0x2, URZ ;  /* 0x000000020b077899 */ /* 0x001fc800080006ff */
[----:B------:R-:W-:Y:S01]  /*0070*/  IABS R5, R0 ;  /* 0x0000000000057213 */ /* 0x000fe20000000000 */
[----:B--2---:R-:W-:-:S03]  /*0080*/  UISETP.GE.U32.AND UP1, UPT, UR6, UR7, UPT ;  /* 0x000000070600728c */ /* 0x004fc6000bf26070 */
        /* <DEDUP_REMOVED lines=22> */
[----:B------:R-:W-:Y:S01]  /*01f0*/  VOTEU.ANY UP2, P0 ;  /* 0x0000000000ff7886 */ /* 0x000fe20000040100 */
[----:B------:R-:W-:Y:S01]  /*0200*/  PLOP3.LUT P0, PT, PT, PT, UP1, 0x80, 0x8 ;  /* 0x000000000008781c */ /* 0x000fe20003f0f018 */
[----:B------:R-:W-:-:S03]  /*0210*/  UISETP.NE.AND UP1, UPT, UR8, URZ, UPT ;  /* 0x000000ff0800728c */ /* 0x000fc6000bf25270 */
[----:B------:R-:W-:-:S07]  /*0220*/  @UP2 UIADD3 UR5, UPT, UPT, UR5, 0x1, URZ ;  /* 0x0000000105052890 */ /* 0x000fce000fffe0ff */
[----:B------:R-:W-:Y:S02]  /*0230*/  UMOV UR4, UR5 ;  /* 0x0000000500047c82 */ /* 0x000fe40008000000 */
[----:B------:R-:W-:Y:S01]  /*0240*/  @!UP0 UIADD3 UR4, UPT, UPT, -UR4, URZ, URZ ;  /* 0x000000ff04048290 */ /* 0x000fe2000fffe1ff */
[----:B------:R-:W-:Y:S11]  /*0250*/  @P0 EXIT ;  /* 0x000000000000094d */ /* 0x000ff60003800000 */
[----:B------:R-:W-:Y:S01]  /*0260*/  @!UP1 ULOP3.LUT UR4, URZ, UR8, URZ, 0x33, !UPT ;  /* 0x00000008ff049292 */ /* 0x000fe2000f8e33ff */
[----:B------:R-:W0:Y:S01]  /*0270*/  S2R R0, SR_TID.X ;  /* 0x0000000000007919 */ /* 0x000e220000002100 */
[----:B------:R-:W1:Y:S01]  /*0280*/  LDCU UR14, c[0x0][0x360] ;  /* 0x00006c00ff0e77ac */ /* 0x000e620008000800 */
[----:B------:R-:W-:Y:S01]  /*0290*/  IMAD.U32 R16, RZ, RZ, UR8 ;  /* 0x00000008ff107e24 */ /* 0x000fe2000f8e00ff */
[----:B------:R-:W-:-:S04]  /*02a0*/  UISETP.LT.AND UP0, UPT, UR4, 0x40, UPT ;  /* 0x000000400400788c */ /* 0x000fc8000bf01270 */
[----:B------:R-:W-:-:S04]  /*02b0*/  USEL UR5, UR4, 0x40, UP0 ;  /* 0x0000004004057887 */ /* 0x000fc80008000000 */
[----:B------:R-:W-:-:S04]  /*02c0*/  USHF.L.U32 UR5, UR5, 0x1, URZ ;  /* 0x0000000105057899 */ /* 0x000fc800080006ff */
[----:B------:R-:W-:Y:S02]  /*02d0*/  UPRMT UR10, UR5, 0x9910, URZ ;  /* 0x00009910050a7896 */ /* 0x000fe400080000ff */
[----:B-1----:R-:W-:Y:S02]  /*02e0*/  USHF.L.U32 UR15, UR14, 0x2, URZ ;  /* 0x000000020e0f7899 */ /* 0x002fe400080006ff */
[----:B------:R-:W-:Y:S01]  /*02f0*/  I2F.U32.RP R8, UR14 ;  /* 0x0000000e00087d06 */ /* 0x000fe20008209000 */
[----:B------:R-:W-:Y:S01]  /*0300*/  IMAD R11, RZ, RZ, -UR5 ;  /* 0x80000005ff0b7e24 */ /* 0x000fe2000f8e02ff */
[----:B------:R-:W-:Y:S02]  /*0310*/  ISETP.NE.U32.AND P2, PT, RZ, UR5, PT ;  /* 0x00000005ff007c0c */ /* 0x000fe4000bf45070 */
[----:B------:R-:W-:-:S04]  /*0320*/  ISETP.NE.U32.AND P5, PT, RZ, UR15, PT ;  /* 0x0000000fff007c0c */ /* 0x000fc8000bfa5070 */
[----:B------:R-:W1:Y:S01]  /*0330*/  I2F.U32.RP R4, UR5 ;  /* 0x0000000500047d06 */ /* 0x000e620008209000 */
[C---:B0-----:R-:W-:Y:S01]  /*0340*/  IMAD.SHL.U32 R29, R0.reuse, 0x4, RZ ;  /* 0x00000004001d7824 */ /* 0x041fe200078e00ff */
[----:B------:R-:W-:-:S06]  /*0350*/  LOP3.LUT R28, R0, 0xf, RZ, 0xc0, !PT ;  /* 0x0000000f001c7812 */ /* 0x000fcc00078ec0ff */
[----:B------:R-:W0:Y:S08]  /*0360*/  I2F.U32.RP R9, UR15 ;  /* 0x0000000f00097d06 */ /* 0x000e300008209000 */
[----:B-1----:R-:W1:Y:S08]  /*0370*/  MUFU.RCP R4, R4 ;  /* 0x0000000400047308 */ /* 0x002e700000001000 */
[----:B0-----:R-:W0:Y:S08]  /*0380*/  MUFU.RCP R9, R9 ;  /* 0x0000000900097308 */ /* 0x001e300000001000 */
[----:B------:R-:W2:Y:S01]  /*0390*/  MUFU.RCP R8, R8 ;  /* 0x0000000800087308 */ /* 0x000ea20000001000 */
[----:B-1----:R-:W-:-:S02]  /*03a0*/  IADD3 R2, PT, PT, R4, 0xffffffe, RZ ;  /* 0x0ffffffe04027810 */ /* 0x002fc40007ffe0ff */
[----:B------:R-:W-:-:S05]  /*03b0*/  IADD3 R4, PT, PT, RZ, -UR15, RZ ;  /* 0x8000000fff047c10 */ /* 0x000fca000fffe0ff */
[----:B------:R1:W3:Y:S01]  /*03c0*/  F2I.FTZ.U32.TRUNC.NTZ R3, R2 ;  /* 0x0000000200037305 */ /* 0x0002e2000021f000 */
[----:B0-----:R-:W-:-:S07]  /*03d0*/  VIADD R6, R9, 0xffffffe ;  /* 0x0ffffffe09067836 */ /* 0x001fce0000000000 */
[----:B------:R-:W0:Y:S01]  /*03e0*/  F2I.FTZ.U32.TRUNC.NTZ R7, R6 ;  /* 0x0000000600077305 */ /* 0x000e22000021f000 */
[----:B--2---:R-:W-:Y:S02]  /*03f0*/  VIADD R5, R8, 0xffffffe ;  /* 0x0ffffffe08057836 */ /* 0x004fe40000000000 */
[----:B-1----:R-:W-:Y:S02]  /*0400*/  IMAD.MOV.U32 R2, RZ, RZ, RZ ;  /* 0x000000ffff027224 */ /* 0x002fe400078e00ff */
[----:B---3--:R-:W-:-:S03]  /*0410*/  IMAD R9, R11, R3, RZ ;  /* 0x000000030b097224 */ /* 0x008fc600078e02ff */
[----:B------:R-:W1:Y:S01]  /*0420*/  F2I.FTZ.U32.TRUNC.NTZ R5, R5 ;  /* 0x0000000500057305 */ /* 0x000e62000021f000 */
[----:B------:R-:W-:Y:S01]  /*0430*/  IMAD.MOV.U32 R11, RZ, RZ, R4 ;  /* 0x000000ffff0b7224 */ /* 0x000fe200078e0004 */
[----:B------:R-:W-:Y:S01]  /*0440*/  IADD3 R4, PT, PT, R29, UR15, RZ ;  /* 0x0000000f1d047c10 */ /* 0x000fe2000fffe0ff */
[----:B------:R-:W-:-:S03]  /*0450*/  IMAD.HI.U32 R3, R3, R9, R2 ;  /* 0x0000000903037227 */ /* 0x000fc600078e0002 */
[----:B------:R-:W-:Y:S01]  /*0460*/  ISETP.GE.U32.AND P0, PT, R4, 0x80, PT ;  /* 0x000000800400780c */ /* 0x000fe20003f06070 */
[----:B0-----:R-:W-:Y:S02]  /*0470*/  IMAD R11, R11, R7, RZ ;  /* 0x000000070b0b7224 */ /* 0x001fe400078e02ff */
[----:B------:R-:W-:Y:S01]  /*0480*/  IMAD.MOV.U32 R6, RZ, RZ, RZ ;  /* 0x000000ffff067224 */ /* 0x000fe200078e00ff */
[----:B------:R-:W-:Y:S01]  /*0490*/  SEL R9, RZ, 0x1, P0 ;  /* 0x00000001ff097807 */ /* 0x000fe20000000000 */
[----:B------:R-:W-:-:S04]  /*04a0*/  IMAD.HI.U32 R2, R3, R0, RZ ;  /* 0x0000000003027227 */ /* 0x000fc800078e00ff */
[----:B------:R-:W-:Y:S01]  /*04b0*/  IMAD.HI.U32 R11, R7, R11, R6 ;  /* 0x0000000b070b7227 */ /* 0x000fe200078e0006 */
[----:B------:R-:W-:Y:S02]  /*04c0*/  VIMNMX.U32 R7, PT, PT, R4, 0x80, !PT ;  /* 0x0000008004077848 */ /* 0x000fe40007fe0000 */
[----:B------:R-:W-:Y:S01]  /*04d0*/  IADD3 R3, PT, PT, -R2, RZ, RZ ;  /* 0x000000ff02037210 */ /* 0x000fe20007ffe1ff */
[----:B------:R-:W-:Y:S01]  /*04e0*/  VIADD R6, R0, UR14 ;  /* 0x0000000e00067c36 */ /* 0x000fe20008000000 */
[----:B------:R-:W-:Y:S01]  /*04f0*/  IADD3 R10, PT, PT, R7, -R4, -R9 ;  /* 0x80000004070a7210 */ /* 0x000fe20007ffe809 */
[----:B-1----:R-:W-:Y:S02]  /*0500*/  IMAD.MOV R13, RZ, RZ, -R5 ;  /* 0x000000ffff0d7224 */ /* 0x002fe400078e0a05 */
[----:B------:R-:W-:Y:S01]  /*0510*/  IMAD R3, R3, UR5, R0 ;  /* 0x0000000503037c24 */ /* 0x000fe2000f8e0200 */
[C---:B------:R-:W-:Y:S01]  /*0520*/  ISETP.GE.U32.AND P0, PT, R6.reuse, 0x80, PT ;  /* 0x000000800600780c */ /* 0x040fe20003f06070 */
[----:B------:R-:W-:Y:S01]  /*0530*/  IMAD.HI.U32 R12, R11, R10, RZ ;  /* 0x0000000a0b0c7227 */ /* 0x000fe200078e00ff */
[----:B------:R-:W-:-:S02]  /*0540*/  VIMNMX.U32 R7, PT, PT, R6, 0x80, !PT ;  /* 0x0000008006077848 */ /* 0x000fc40007fe0000 */
[----:B------:R-:W-:Y:S01]  /*0550*/  SEL R8, RZ, 0x1, P0 ;  /* 0x00000001ff087807 */ /* 0x000fe20000000000 */
[----:B------:R-:W-:Y:S01]  /*0560*/  IMAD R13, R13, UR14, RZ ;  /* 0x0000000e0d0d7c24 */ /* 0x000fe2000f8e02ff */
[----:B------:R-:W-:Y:S01]  /*0570*/  ISETP.GE.U32.AND P0, PT, R3, UR5, PT ;  /* 0x0000000503007c0c */ /* 0x000fe2000bf06070 */
[----:B------:R-:W-:Y:S01]  /*0580*/  IMAD.MOV.U32 R4, RZ, RZ, RZ ;  /* 0x000000ffff047224 */ /* 0x000fe200078e00ff */
[----:B------:R-:W-:Y:S01]  /*0590*/  IADD3 R7, PT, PT, R7, -R6, -R8 ;  /* 0x8000000607077210 */ /* 0x000fe20007ffe808 */
[----:B------:R-:W-:Y:S02]  /*05a0*/  IMAD.MOV R11, RZ, RZ, -R12 ;  /* 0x000000ffff0b7224 */ /* 0x000fe400078e0a0c */
[----:B------:R-:W-:-:S04]  /*05b0*/  IMAD.HI.U32 R4, R5, R13, R4 ;  /* 0x0000000d05047227 */ /* 0x000fc800078e0004 */
[----:B------:R-:W-:Y:S02]  /*05c0*/  IMAD R10, R11, UR15, R10 ;  /* 0x0000000f0b0a7c24 */ /* 0x000fe4000f8e020a */
[----:B------:R-:W-:Y:S01]  /*05d0*/  IMAD.HI.U32 R5, R4, R7, RZ ;  /* 0x0000000704057227 */ /* 0x000fe200078e00ff */
[----:B------:R-:W0:Y:S02]  /*05e0*/  S2R R11, SR_CgaCtaId ;  /* 0x00000000000b7919 */ /* 0x000e240000008800 */
[----:B------:R-:W-:Y:S01]  /*05f0*/  ISETP.GE.U32.AND P3, PT, R10, UR15, PT ;  /* 0x0000000f0a007c0c */ /* 0x000fe2000bf66070 */
[----:B------:R-:W-:Y:S01]  /*0600*/  @P0 VIADD R3, R3, -UR5 ;  /* 0x8000000503030c36 */ /* 0x000fe20008000000 */
[----:B------:R-:W-:Y:S01]  /*0610*/  IADD3 R4, PT, PT, -R5, RZ, RZ ;  /* 0x000000ff05047210 */ /* 0x000fe20007ffe1ff */
[----:B------:R-:W-:-:S03]  /*0620*/  @P0 VIADD R2, R2, 0x1 ;  /* 0x0000000102020836 */ /* 0x000fc60000000000 */
[----:B------:R-:W-:Y:S01]  /*0630*/  ISETP.GE.U32.AND P1, PT, R3, UR5, PT ;  /* 0x0000000503007c0c */ /* 0x000fe2000bf26070 */
[----:B------:R-:W-:Y:S01]  /*0640*/  IMAD R7, R4, UR14, R7 ;  /* 0x0000000e04077c24 */ /* 0x000fe2000f8e0207 */
[----:B------:R-:W-:-:S04]  /*0650*/  MOV R4, 0x400 ;  /* 0x0000040000047802 */ /* 0x000fc80000000f00 */
[----:B------:R-:W-:Y:S01]  /*0660*/  ISETP.GE.U32.AND P0, PT, R7, UR14, PT ;  /* 0x0000000e07007c0c */ /* 0x000fe2000bf06070 */
[----:B------:R-:W-:Y:S01]  /*0670*/  @P3 VIADD R10, R10, -UR15 ;  /* 0x8000000f0a0a3c36 */ /* 0x000fe20008000000 */
[----:B------:R-:W-:Y:S01]  /*0680*/  IADD3 R6, PT, PT, R4, 0xa80, RZ ;  /* 0x00000a8004067810 */ /* 0x000fe20007ffe0ff */
[----:B------:R-:W-:-:S03]  /*0690*/  @P3 VIADD R12, R12, 0x1 ;  /* 0x000000010c0c3836 */ /* 0x000fc60000000000 */
        /* <DEDUP_REMOVED lines=9> */
[----:B------:R-:W-:Y:S01]  /*0730*/  @P4 VIADD R12, R12, 0x1 ;  /* 0x000000010c0c4836 */ /* 0x000fe20000000000 */
[----:B------:R-:W-:-:S02]  /*0740*/  @!P5 LOP3.LUT R12, RZ, UR15, RZ, 0x33, !PT ;  /* 0x0000000fff0cdc12 */ /* 0x000fc4000f8e33ff */
[----:B------:R-:W-:Y:S02]  /*0750*/  SHF.R.U32.HI R3, RZ, 0x1, R3 ;  /* 0x00000001ff037819 */ /* 0x000fe40000011603 */
[----:B0-----:R-:W-:Y:S01]  /*0760*/  LEA R18, R11, R6, 0x18 ;  /* 0x000000060b127211 */ /* 0x001fe200078ec0ff */
[----:B------:R-:W-:Y:S01]  /*0770*/  IMAD.IADD R6, R9, 0x1, R12 ;  /* 0x0000000109067824 */ /* 0x000fe200078e020c */
[C---:B------:R-:W-:Y:S01]  /*0780*/  LOP3.LUT R25, R3.reuse, 0xf, RZ, 0xc0, !PT ;  /* 0x0000000f03197812 */ /* 0x040fe200078ec0ff */
[----:B------:R-:W-:Y:S01]  /*0790*/  VIADD R31, R3, 0x5 ;  /* 0x00000005031f7836 */ /* 0x000fe20000000000 */
[----:B------:R-:W-:Y:S01]  /*07a0*/  LEA R23, R11, R4, 0x18 ;  /* 0x000000040b177211 */ /* 0x000fe200078ec0ff */
[----:B------:R-:W-:Y:S01]  /*07b0*/  VIADD R33, R3, 0x6 ;  /* 0x0000000603217836 */ /* 0x000fe20000000000 */
[----:B------:R0:W-:Y:S01]  /*07c0*/  STL [R1], R6 ;  /* 0x0000000601007387 */ /* 0x0001e20000100800 */
[C---:B------:R-:W-:Y:S01]  /*07d0*/  VIADD R4, R25.reuse, 0x1 ;  /* 0x0000000119047836 */ /* 0x040fe20000000000 */
[----:B------:R-:W-:Y:S01]  /*07e0*/  IADD3 R14, PT, PT, R25, 0x9, RZ ;  /* 0x00000009190e7810 */ /* 0x000fe20007ffe0ff */
[----:B------:R-:W-:Y:S01]  /*07f0*/  @P1 VIADD R5, R5, 0x1 ;  /* 0x0000000105051836 */ /* 0x000fe20000000000 */
[----:B------:R-:W-:Y:S01]  /*0800*/  @!P2 LOP3.LUT R5, RZ, UR14, RZ, 0x33, !PT ;  /* 0x0000000eff05ac12 */ /* 0x000fe2000f8e33ff */
[C---:B------:R-:W-:Y:S01]  /*0810*/  VIADD R10, R25.reuse, 0x3 ;  /* 0x00000003190a7836 */ /* 0x040fe20000000000 */
[----:B------:R-:W-:Y:S01]  /*0820*/  ISETP.GE.AND P0, PT, R4, UR8, PT ;  /* 0x0000000804007c0c */ /* 0x000fe2000bf06270 */
[C---:B------:R-:W-:Y:S01]  /*0830*/  VIADD R11, R25.reuse, 0x6 ;  /* 0x00000006190b7836 */ /* 0x040fe20000000000 */
[----:B------:R-:W-:Y:S01]  /*0840*/  IADD3 R8, PT, PT, R8, R5, RZ ;  /* 0x0000000508087210 */ /* 0x000fe20007ffe0ff */
[C---:B------:R-:W-:Y:S01]  /*0850*/  VIADD R13, R25.reuse, 0x7 ;  /* 0x00000007190d7836 */ /* 0x040fe20000000000 */
[C---:B0-----:R-:W-:Y:S01]  /*0860*/  IADD3 R6, PT, PT, R25.reuse, 0x2, RZ ;  /* 0x0000000219067810 */ /* 0x041fe20007ffe0ff */
[C---:B------:R-:W-:Y:S01]  /*0870*/  VIADD R15, R25.reuse, 0xa ;  /* 0x0000000a190f7836 */ /* 0x040fe20000000000 */
[----:B------:R-:W-:Y:S01]  /*0880*/  SEL R7, R16, RZ, P0 ;  /* 0x000000ff10077207 */ /* 0x000fe20000000000 */
[----:B------:R0:W-:Y:S01]  /*0890*/  STL [R1+0x8], R8 ;  /* 0x0000080801007387 */ /* 0x0001e20000100800 */
[----:B------:R-:W-:Y:S01]  /*08a0*/  ISETP.GE.AND P1, PT, R6, UR8, PT ;  /* 0x0000000806007c0c */ /* 0x000fe2000bf26270 */
[C---:B------:R-:W-:Y:S01]  /*08b0*/  VIADD R17, R25.reuse, 0xb ;  /* 0x0000000b19117836 */ /* 0x040fe20000000000 */
[----:B------:R-:W-:Y:S01]  /*08c0*/  ISETP.GE.AND P0, PT, R10, UR8, PT ;  /* 0x000000080a007c0c */ /* 0x000fe2000bf06270 */
[----:B------:R-:W-:Y:S01]  /*08d0*/  IMAD.IADD R4, R4, 0x1, -R7 ;  /* 0x0000000104047824 */ /* 0x000fe200078e0a07 */
[C---:B------:R-:W-:Y:S01]  /*08e0*/  SEL R9, R16.reuse, RZ, P1 ;  /* 0x000000ff10097207 */ /* 0x040fe20000800000 */
[C---:B------:R-:W-:Y:S01]  /*08f0*/  VIADD R21, R25.reuse, 0xe ;  /* 0x0000000e19157836 */ /* 0x040fe20000000000 */
[----:B------:R-:W-:Y:S01]  /*0900*/  SEL R7, R16, RZ, P0 ;  /* 0x000000ff10077207 */ /* 0x000fe20000000000 */
[----:B------:R-:W-:Y:S01]  /*0910*/  VIADD R26, R25, 0xf ;  /* 0x0000000f191a7836 */ /* 0x000fe20000000000 */
[----:B------:R-:W-:Y:S01]  /*0920*/  ISETP.GE.AND P2, PT, R11, UR8, PT ;  /* 0x000000080b007c0c */ /* 0x000fe2000bf46270 */
[----:B------:R-:W-:Y:S01]  /*0930*/  IMAD.IADD R5, R6, 0x1, -R9 ;  /* 0x0000000106057824 */ /* 0x000fe200078e0a09 */
[C---:B------:R-:W-:Y:S01]  /*0940*/  IADD3 R9, PT, PT, R25.reuse, 0x5, RZ ;  /* 0x0000000519097810 */ /* 0x040fe20007ffe0ff */
[----:B0-----:R-:W-:Y:S01]  /*0950*/  VIADD R8, R25, 0x4 ;  /* 0x0000000419087836 */ /* 0x001fe20000000000 */
[----:B------:R-:W-:Y:S01]  /*0960*/  SEL R12, R16, RZ, P2 ;  /* 0x000000ff100c7207 */ /* 0x000fe20001000000 */
[----:B------:R-:W-:Y:S01]  /*0970*/  IMAD.IADD R6, R10, 0x1, -R7 ;  /* 0x000000010a067824 */ /* 0x000fe200078e0a07 */
[----:B------:R-:W-:Y:S01]  /*0980*/  ISETP.GE.AND P1, PT, R9, UR8, PT ;  /* 0x0000000809007c0c */ /* 0x000fe2000bf26270 */
[C---:B------:R-:W-:Y:S01]  /*0990*/  VIADD R37, R3.reuse, 0x9 ;  /* 0x0000000903257836 */ /* 0x040fe20000000000 */
[----:B------:R-:W-:Y:S01]  /*09a0*/  ISETP.GE.AND P0, PT, R8, UR8, PT ;  /* 0x0000000808007c0c */ /* 0x000fe2000bf06270 */
[C---:B------:R-:W-:Y:S01]  /*09b0*/  VIADD R39, R3.reuse, 0xa ;  /* 0x0000000a03277836 */ /* 0x040fe20000000000 */
[C---:B------:R-:W-:Y:S01]  /*09c0*/  SEL R10, R16.reuse, RZ, P1 ;  /* 0x000000ff100a7207 */ /* 0x040fe20000800000 */
[C---:B------:R-:W-:Y:S01]  /*09d0*/  VIADD R41, R3.reuse, 0xb ;  /* 0x0000000b03297836 */ /* 0x040fe20000000000 */
[----:B------:R-:W-:Y:S01]  /*09e0*/  SEL R7, R16, RZ, P0 ;  /* 0x000000ff10077207 */ /* 0x000fe20000000000 */
[----:B------:R-:W-:Y:S01]  /*09f0*/  VIADD R45, R3, 0xd ;  /* 0x0000000d032d7836 */ /* 0x000fe20000000000 */
[----:B------:R-:W-:Y:S01]  /*0a00*/  ISETP.GE.AND P0, PT, R13, UR8, PT ;  /* 0x000000080d007c0c */ /* 0x000fe2000bf06270 */
[----:B------:R-:W-:Y:S01]  /*0a10*/  VIADD R47, R3, 0xe ;  /* 0x0000000e032f7836 */ /* 0x000fe20000000000 */
[----:B------:R-:W-:Y:S01]  /*0a20*/  IADD3 R7, PT, PT, R8, -R7, RZ ;  /* 0x8000000708077210 */ /* 0x000fe20007ffe0ff */
[----:B------:R-:W-:Y:S01]  /*0a30*/  IMAD.IADD R8, R9, 0x1, -R10 ;  /* 0x0000000109087824 */ /* 0x000fe200078e0a0a */
[----:B------:R-:W-:Y:S01]  /*0a40*/  SEL R10, R16, RZ, P0 ;  /* 0x000000ff100a7207 */ /* 0x000fe20000000000 */
[----:B------:R-:W-:Y:S01]  /*0a50*/  IMAD.IADD R9, R11, 0x1, -R12 ;  /* 0x000000010b097824 */ /* 0x000fe200078e0a0c */
[----:B------:R-:W-:Y:S01]  /*0a60*/  ISETP.GE.AND P1, PT, R14, UR8, PT ;  /* 0x000000080e007c0c */ /* 0x000fe2000bf26270 */
[----:B------:R-:W-:Y:S01]  /*0a70*/  VIADD R11, R25, 0x8 ;  /* 0x00000008190b7836 */ /* 0x000fe20000000000 */
[----:B------:R-:W-:Y:S01]  /*0a80*/  ISETP.GE.AND P2, PT, R15, UR8, PT ;  /* 0x000000080f007c0c */ /* 0x000fe2000bf46270 */
[----:B------:R-:W-:Y:S01]  /*0a90*/  IMAD.IADD R10, R13, 0x1, -R10 ;  /* 0x000000010d0a7824 */ /* 0x000fe200078e0a0a */
[----:B------:R-:W-:Y:S01]  /*0aa0*/  SEL R13, R16, RZ, P1 ;  /* 0x000000ff100d7207 */ /* 0x000fe20000800000 */
[----:B------:R-:W-:Y:S01]  /*0ab0*/  VIADD R49, R3, 0xffffffff ;  /* 0xffffffff03317836 */ /* 0x000fe20000000000 */
[----:B------:R-:W-:Y:S01]  /*0ac0*/  ISETP.GE.AND P0, PT, R11, UR8, PT ;  /* 0x000000080b007c0c */ /* 0x000fe2000bf06270 */
[----:B------:R-:W-:Y:S01]  /*0ad0*/  IMAD R23, R28, 0x84, R23 ;  /* 0x000000841c177824 */ /* 0x000fe200078e0217 */
[----:B------:R-:W-:-:S02]  /*0ae0*/  SEL R20, R16, RZ, P2 ;  /* 0x000000ff10147207 */ /* 0x000fc40001000000 */
[----:B------:R-:W-:Y:S02]  /*0af0*/  SEL R12, R16, RZ, P0 ;  /* 0x000000ff100c7207 */ /* 0x000fe40000000000 */
[----:B------:R-:W-:Y:S02]  /*0b00*/  ISETP.GE.AND P0, PT, R17, UR8, PT ;  /* 0x0000000811007c0c */ /* 0x000fe4000bf06270 */
[----:B------:R-:W-:Y:S01]  /*0b10*/  IADD3 R11, PT, PT, R11, -R12, RZ ;  /* 0x8000000c0b0b7210 */ /* 0x000fe20007ffe0ff */
[----:B------:R-:W-:Y:S01]  /*0b20*/  IMAD.IADD R12, R14, 0x1, -R13 ;  /* 0x000000010e0c7824 */ /* 0x000fe200078e0a0d */
[----:B------:R-:W-:Y:S01]  /*0b30*/  IADD3 R19, PT, PT, R25, 0xd, RZ ;  /* 0x0000000d19137810 */ /* 0x000fe20007ffe0ff */
[----:B------:R-:W-:Y:S01]  /*0b40*/  IMAD.IADD R13, R15, 0x1, -R20 ;  /* 0x000000010f0d7824 */ /* 0x000fe200078e0a14 */
[----:B------:R-:W-:Y:S01]  /*0b50*/  SEL R14, R16, RZ, P0 ;  /* 0x000000ff100e7207 */ /* 0x000fe20000000000 */
[----:B------:R-:W-:Y:S01]  /*0b60*/  VIADD R15, R25, 0xc ;  /* 0x0000000c190f7836 */ /* 0x000fe20000000000 */
[----:B------:R-:W-:-:S02]  /*0b70*/  ISETP.GE.AND P1, PT, R19, UR8, PT ;  /* 0x0000000813007c0c */ /* 0x000fc4000bf26270 */
[----:B------:R-:W-:Y:S01]  /*0b80*/  ISETP.GE.AND P2, PT, R21, UR8, PT ;  /* 0x0000000815007c0c */ /* 0x000fe2000bf46270 */
[----:B------:R-:W-:Y:S01]  /*0b90*/  IMAD.IADD R14, R17, 0x1, -R14 ;  /* 0x00000001110e7824 */ /* 0x000fe200078e0a0e */
[C---:B------:R-:W-:Y:S01]  /*0ba0*/  ISETP.GE.AND P0, PT, R15.reuse, UR8, PT ;  /* 0x000000080f007c0c */ /* 0x040fe2000bf06270 */
[----:B------:R-:W-:Y:S01]  /*0bb0*/  IMAD.SHL.U32 R17, R0, 0x10, RZ ;  /* 0x0000001000117824 */ /* 0x000fe200078e00ff */
[C---:B------:R-:W-:Y:S02]  /*0bc0*/  SEL R22, R16.reuse, RZ, P1 ;  /* 0x000000ff10167207 */ /* 0x040fe40000800000 */
[----:B------:R-:W-:Y:S02]  /*0bd0*/  SEL R20, R16, RZ, P0 ;  /* 0x000000ff10147207 */ /* 0x000fe40000000000 */
[----:B------:R-:W-:Y:S02]  /*0be0*/  ISETP.GE.AND P0, PT, R26, UR8, PT ;  /* 0x000000081a007c0c */ /* 0x000fe4000bf06270 */
[----:B------:R-:W-:Y:S01]  /*0bf0*/  IADD3 R15, PT, PT, R15, -R20, RZ ;  /* 0x800000140f0f7210 */ /* 0x000fe20007ffe0ff */
[----:B------:R-:W-:Y:S01]  /*0c00*/  IMAD.IADD R20, R19, 0x1, -R22 ;  /* 0x0000000113147824 */ /* 0x000fe200078e0a16 */
[----:B------:R-:W-:Y:S01]  /*0c10*/  IADD3 R19, PT, PT, R29, R18, RZ ;  /* 0x000000121d137210 */ /* 0x000fe20007ffe0ff */
[----:B------:R-:W-:Y:S01]  /*0c20*/  VIADD R29, R3, 0x4 ;  /* 0x00000004031d7836 */ /* 0x000fe20000000000 */
[----:B------:R-:W-:-:S02]  /*0c30*/  SEL R24, R16, RZ, P2 ;  /* 0x000000ff10187207 */ /* 0x000fc40001000000 */
[----:B------:R-:W-:Y:S01]  /*0c40*/  SEL R27, R16, RZ, P0 ;  /* 0x000000ff101b7207 */ /* 0x000fe20000000000 */
[----:B------:R-:W-:Y:S01]  /*0c50*/  IMAD R18, R0, 0xc, R19 ;  /* 0x0000000c00127824 */ /* 0x000fe200078e0213 */
[----:B------:R-:W-:Y:S01]  /*0c60*/  ISETP.GE.AND P0, PT, R25, UR8, PT ;  /* 0x0000000819007c0c */ /* 0x000fe2000bf06270 */
[----:B------:R-:W-:Y:S01]  /*0c70*/  IMAD.IADD R21, R21, 0x1, -R24 ;  /* 0x0000000115157824 */ /* 0x000fe200078e0a18 */
[----:B------:R-:W-:Y:S01]  /*0c80*/  LOP3.LUT R40, R17, 0x10, RZ, 0xc0, !PT ;  /* 0x0000001011287812 */ /* 0x000fe200078ec0ff */
[----:B------:R-:W-:Y:S01]  /*0c90*/  IMAD.IADD R22, R26, 0x1, -R27 ;  /* 0x000000011a167824 */ /* 0x000fe200078e0a1b */
[----:B------:R0:W-:Y:S01]  /*0ca0*/  STL [R1+0x4], R18 ;  /* 0x0000041201007387 */ /* 0x0001e20000100800 */
[C---:B------:R-:W-:Y:S01]  /*0cb0*/  VIADD R17, R3.reuse, 0x1 ;  /* 0x0000000103117836 */ /* 0x040fe20000000000 */
[C---:B------:R-:W-:Y:S01]  /*0cc0*/  IADD3 R35, PT, PT, R3.reuse, 0x7, RZ ;  /* 0x0000000703237810 */ /* 0x040fe20007ffe0ff */
[----:B------:R-:W-:Y:S01]  /*0cd0*/  VIADD R27, R3, 0x2 ;  /* 0x00000002031b7836 */ /* 0x000fe20000000000 */
[----:B------:R-:W-:-:S02]  /*0ce0*/  SEL R24, R16, RZ, P0 ;  /* 0x000000ff10187207 */ /* 0x000fc40000000000 */
[C---:B------:R-:W-:Y:S02]  /*0cf0*/  IADD3 R19, PT, PT, R3.reuse, 0x3, RZ ;  /* 0x0000000303137810 */ /* 0x040fe40007ffe0ff */
[----:B------:R-:W-:Y:S02]  /*0d00*/  IADD3 R43, PT, PT, R3, 0xc, RZ ;  /* 0x0000000c032b7810 */ /* 0x000fe40007ffe0ff */
[C---:B------:R-:W-:Y:S02]  /*0d10*/  LOP3.LUT R30, R40.reuse, 0xf, R31, 0xf8, !PT ;  /* 0x0000000f281e7812 */ /* 0x040fe400078ef81f */
[C---:B------:R-:W-:Y:S02]  /*0d20*/  LOP3.LUT R31, R40.reuse, 0xf, R33, 0xf8, !PT ;  /* 0x0000000f281f7812 */ /* 0x040fe400078ef821 */
[----:B------:R-:W-:Y:S02]  /*0d30*/  IADD3 R24, PT, PT, R25, -R24, RZ ;  /* 0x8000001819187210 */ /* 0x000fe40007ffe0ff */
        /* <DEDUP_REMOVED lines=13> */
[----:B------:R-:W-:Y:S02]  /*0e10*/  LOP3.LUT R40, R40, 0xf, R3, 0xf8, !PT ;  /* 0x0000000f28287812 */ /* 0x000fe400078ef803 */
[----:B0-----:R-:W-:-:S07]  /*0e20*/  MOV R41, 0xe40 ;  /* 0x00000e4000297802 */ /* 0x001fce0000000f00 */
[----:B------:R-:W-:Y:S05]  /*0e30*/  CALL.REL.NOINC `($__internal_182_$__cuda_sm20_div_s16) ;  /* 0x0000002c00807944 */ /* 0x000fea0003c00000 */
[----:B------:R-:W0:Y:S01]  /*0e40*/  LDCU UR8, c[0x0][0x3a8] ;  /* 0x00007500ff0877ac */ /* 0x000e220008000800 */
[----:B------:R-:W-:Y:S01]  /*0e50*/  LOP3.LUT R41, R0, 0x1f, RZ, 0xc0, !PT ;  /* 0x0000001f00297812 */ /* 0x000fe200078ec0ff */
[----:B------:R-:W-:Y:S01]  /*0e60*/  UPRMT UR9, UR7, 0x9910, URZ ;  /* 0x0000991007097896 */ /* 0x000fe200080000ff */
[----:B------:R-:W1:Y:S01]  /*0e70*/  LDCU.64 UR12, c[0x0][0x358] ;  /* 0x00006b00ff0c77ac */ /* 0x000e620008000a00 */
[----:B0-----:R-:W-:-:S04]  /*0e80*/  UISETP.LT.AND UP0, UPT, UR8, 0x10, UPT ;  /* 0x000000100800788c */ /* 0x001fc8000bf01270 */
[----:B------:R-:W-:-:S03]  /*0e90*/  USEL UR7, UR8, 0x10, UP0 ;  /* 0x0000001008077887 */ /* 0x000fc60008000000 */
[----:B-1----:R-:W-:-:S09]  /*0ea0*/  UMOV UR8, UR9 ;  /* 0x0000000900087c82 */ /* 0x002fd20008000000 */
.L_x_7393:
[----:B0-2---:R-:W2:Y:S01]  /*0eb0*/  LDL R16, [R1+0x8] ;  /* 0x0000080001107983 */ /* 0x005ea20000100800 */
[----:B------:R-:W-:Y:S01]  /*0ec0*/  BSSY.RECONVERGENT B0, `(.L_x_7323) ;  /* 0x000001d000007945 */ /* 0x000fe20003800200 */
[----:B------:R-:W-:Y:S02]  /*0ed0*/  ISETP.GT.U32.AND P2, PT, R0, 0x1f, PT ;  /* 0x0000001f0000780c */ /* 0x000fe40003f44070 */
[C---:B--2---:R-:W-:Y:S02]  /*0ee0*/  LOP3.LUT R18, R16.reuse, 0x3, RZ, 0xc0, !PT ;  /* 0x0000000310127812 */ /* 0x044fe400078ec0ff */
[----:B------:R-:W-:Y:S01]  /*0ef0*/  ISETP.GE.U32.AND P1, PT, R16, 0x3, PT ;  /* 0x000000031000780c */ /* 0x000fe20003f26070 */
[----:B------:R-:W-:Y:S01]  /*0f00*/  IMAD.MOV.U32 R16, RZ, RZ, R0 ;  /* 0x000000ffff107224 */ /* 0x000fe200078e0000 */
[----:B------:R-:W-:-:S13]  /*0f10*/  ISETP.NE.AND P0, PT, R18, 0x3, PT ;  /* 0x000000031200780c */ /* 0x000fda0003f05270 */
[----:B-1-34-:R-:W-:Y:S05]  /*0f20*/  @!P0 BRA `(.L_x_7324) ;  /* 0x0000000000588947 */ /* 0x01afea0003800000 */
        /* <DEDUP_REMOVED lines=11> */
[----:B------:R-:W-:Y:S01]  /*0fe0*/  ISETP.NE.AND P0, PT, R18, 0x1, PT ;  /* 0x000000011200780c */ /* 0x000fe20003f05270 */
[----:B------:R-:W-:Y:S01]  /*0ff0*/  UIADD3 UR9, UPT, UPT, UR9, 0xa80, URZ ;  /* 0x00000a8009097890 */ /* 0x000fe2000fffe0ff */
[----:B------:R-:W-:Y:S02]  /*1000*/  IMAD.SHL.U32 R19, R0, 0x4, RZ ;  /* 0x0000000400137824 */ /* 0x000fe400078e00ff */
[----:B------:R-:W-:-:S09]  /*1010*/  VIADD R16, R16, UR14 ;  /* 0x0000000e10107c36 */ /* 0x000fd20008000000 */
[----:B0-----:R-:W0:Y:S01]  /*1020*/  @P0 LDC R17, c[0x0][0x360] ;  /* 0x0000d800ff110b82 */ /* 0x001e220000000800 */
[----:B-1----:R-:W-:-:S06]  /*1030*/  ULEA UR9, UR10, UR9, 0x18 ;  /* 0x000000090a097291 */ /* 0x002fcc000f8ec0ff */
[----:B------:R-:W-:-:S05]  /*1040*/  IADD3 R18, PT, PT, R19, UR9, RZ ;  /* 0x0000000913127c10 */ /* 0x000fca000fffe0ff */
[----:B------:R-:W-:Y:S01]  /*1050*/  VIADD R19, R18, UR15 ;  /* 0x0000000f12137c36 */ /* 0x000fe20008000000 */
[----:B------:R1:W-:Y:S01]  /*1060*/  STS [R18+UR15], RZ ;  /* 0x000000ff12007988 */ /* 0x0003e2000800080f */
[----:B0-----:R-:W-:-:S03]  /*1070*/  @P0 IMAD.IADD R16, R16, 0x1, R17 ;  /* 0x0000000110100824 */ /* 0x001fc600078e0211 */
[----:B------:R1:W-:Y:S04]  /*1080*/  @P0 STS [R19+UR15], RZ ;  /* 0x000000ff13000988 */ /* 0x0003e8000800080f */
.L_x_7324:
[----:B------:R-:W-:Y:S05]  /*1090*/  BSYNC.RECONVERGENT B0 ;  /* 0x0000000000007941 */ /* 0x000fea0003800200 */
.L_x_7323:
[----:B------:R-:W-:Y:S04]  /*10a0*/  BSSY.RECONVERGENT B0, `(.L_x_7325) ;  /* 0x0000012000007945 */ /* 0x000fe80003800200 */
[----:B------:R-:W-:Y:S05]  /*10b0*/  @!P1 BRA `(.L_x_7326) ;  /* 0x0000000000409947 */ /* 0x000fea0003800000 */
[----:B------:R-:W2:Y:S01]  /*10c0*/  S2UR UR10, SR_CgaCtaId ;  /* 0x00000000000a79c3 */ /* 0x000ea20000008800 */
[----:B------:R-:W-:Y:S02]  /*10d0*/  UMOV UR9, 0x400 ;  /* 0x0000040000097882 */ /* 0x000fe40000000000 */
[----:B------:R-:W-:-:S04]  /*10e0*/  UIADD3 UR9, UPT, UPT, UR9, 0xa80, URZ ;  /* 0x00000a8009097890 */ /* 0x000fc8000fffe0ff */
[----:B--2---:R-:W-:-:S06]  /*10f0*/  ULEA UR9, UR10, UR9, 0x18 ;  /* 0x000000090a097291 */ /* 0x004fcc000f8ec0ff */
[----:B0-----:R-:W-:-:S07]  /*1100*/  LEA R17, R16, UR9, 0x2 ;  /* 0x0000000910117c11 */ /* 0x001fce000f8e10ff */
.L_x_7327:
[----:B------:R-:W1:Y:S01]  /*1110*/  LDC R58, c[0x0][0x360] ;  /* 0x0000d800ff3a7b82 */ /* 0x000e620000000800 */
[----:B------:R-:W-:Y:S01]  /*1120*/  STS [R17], RZ ;  /* 0x000000ff11007388 */ /* 0x000fe20000000800 */
[----:B------:R-:W-:-:S03]  /*1130*/  VIADD R16, R16, UR15 ;  /* 0x0000000f10107c36 */ /* 0x000fc60008000000 */
[----:B------:R0:W-:Y:S02]  /*1140*/  STS [R17+UR15], RZ ;  /* 0x000000ff11007988 */ /* 0x0001e4000800080f */
[----:B------:R-:W-:Y:S02]  /*1150*/  ISETP.GE.U32.AND P0, PT, R16, 0x80, PT ;  /* 0x000000801000780c */ /* 0x000fe40003f06070 */
[C---:B-12---:R-:W-:Y:S01]  /*1160*/  LEA R18, R58.reuse, R17, 0x3 ;  /* 0x000000113a127211 */ /* 0x046fe200078e18ff */
[C-C-:B------:R-:W-:Y:S02]  /*1170*/  IMAD R19, R58.reuse, 0xc, R17.reuse ;  /* 0x0000000c3a137824 */ /* 0x140fe400078e0211 */
[----:B0-----:R-:W-:Y:S02]  /*1180*/  IMAD R17, R58, 0x10, R17 ;  /* 0x000000103a117824 */ /* 0x001fe400078e0211 */
[----:B------:R2:W-:Y:S04]  /*1190*/  STS [R18], RZ ;  /* 0x000000ff12007388 */ /* 0x0005e80000000800 */
[----:B------:R2:W-:Y:S02]  /*11a0*/  STS [R19], RZ ;  /* 0x000000ff13007388 */ /* 0x0005e40000000800 */
[----:B------:R-:W-:Y:S05]  /*11b0*/  @!P0 BRA `(.L_x_7327) ;  /* 0xfffffffc00d48947 */ /* 0x000fea000383ffff */
.L_x_7326:
[----:B------:R-:W-:Y:S05]  /*11c0*/  BSYNC.RECONVERGENT B0 ;  /* 0x0000000000007941 */ /* 0x000fea0003800200 */
.L_x_7325:
[----:B------:R-:W-:Y:S01]  /*11d0*/  ISETP.GT.U32.AND P0, PT, R0, 0x1f, PT ;  /* 0x0000001f0000780c */ /* 0x000fe20003f04070 */
[----:B------:R-:W-:-:S12]  /*11e0*/  BSSY.RECONVERGENT B0, `(.L_x_7328) ;  /* 0x0000050000007945 */ /* 0x000fd80003800200 */
[----:B------:R-:W-:Y:S05]  /*11f0*/  @P0 BRA `(.L_x_7329) ;  /* 0x0000000400380947 */ /* 0x000fea0003800000 */
[----:B-12---:R-:W2:Y:S01]  /*1200*/  LDL R18, [R1] ;  /* 0x0000000001127983 */ /* 0x006ea20000100800 */
[----:B------:R-:W-:Y:S01]  /*1210*/  IMAD.SHL.U32 R58, R0, 0x4, RZ ;  /* 0x00000004003a7824 */ /* 0x000fe200078e00ff */
[----:B------:R-:W-:Y:S04]  /*1220*/  BSSY.RECONVERGENT B1, `(.L_x_7330) ;  /* 0x0000026000017945 */ /* 0x000fe80003800200 */
[----:B------:R-:W-:Y:S02]  /*1230*/  MOV R59, R58 ;  /* 0x0000003a003b7202 */ /* 0x000fe40000000f00 */
[C---:B--2---:R-:W-:Y:S02]  /*1240*/  LOP3.LUT R60, R18.reuse, 0x3, RZ, 0xc0, !PT ;  /* 0x00000003123c7812 */ /* 0x044fe400078ec0ff */
[----:B------:R-:W-:-:S02]  /*1250*/  ISETP.GE.U32.AND P1, PT, R18, 0x3, PT ;  /* 0x000000031200780c */ /* 0x000fc40003f26070 */
        /* <DEDUP_REMOVED lines=11> */
[----:B------:R-:W-:Y:S01]  /*1310*/  IMAD.SHL.U32 R64, R0, 0x10, RZ ;  /* 0x0000001000407824 */ /* 0x000fe200078e00ff */
[----:B------:R-:W-:-:S05]  /*1320*/  IADD3 R61, PT, PT, R58, UR15, RZ ;  /* 0x0000000f3a3d7c10 */ /* 0x000fca000fffe0ff */
[----:B------:R-:W-:Y:S01]  /*1330*/  IMAD.MOV.U32 R59, RZ, RZ, R61 ;  /* 0x000000ffff3b7224 */ /* 0x000fe200078e003d */
[----:B0-----:R-:W-:-:S06]  /*1340*/  ULEA UR9, UR10, UR9, 0x18 ;  /* 0x000000090a097291 */ /* 0x001fcc000f8ec0ff */
[----:B------:R-:W-:-:S03]  /*1350*/  VIADD R58, R64, UR9 ;  /* 0x00000009403a7c36 */ /* 0x000fc60008000000 */
[----:B--2---:R1:W-:Y:S01]  /*1360*/  STS.128 [R64+UR9], R16 ;  /* 0x0000001040007988 */ /* 0x0043e20008000c09 */
[----:B------:R-:W-:Y:S05]  /*1370*/  @!P0 BRA `(.L_x_7331) ;  /* 0x0000000000408947 */ /* 0x000fea0003800000 */
[----:B------:R-:W-:Y:S01]  /*1380*/  ISETP.NE.AND P0, PT, R60, 0x1, PT ;  /* 0x000000013c00780c */ /* 0x000fe20003f05270 */
[----:B------:R-:W-:Y:S01]  /*1390*/  VIADD R59, R61, UR15 ;  /* 0x0000000f3d3b7c36 */ /* 0x000fe20008000000 */
[----:B-1----:R-:W-:Y:S01]  /*13a0*/  MOV R16, UR6 ;  /* 0x0000000600107c02 */ /* 0x002fe20008000f00 */
[----:B------:R-:W-:-:S04]  /*13b0*/  IMAD.U32 R18, RZ, RZ, UR6 ;  /* 0x00000006ff127e24 */ /* 0x000fc8000f8e00ff */
[----:B------:R-:W-:-:S04]  /*13c0*/  IMAD R61, R16, 0x80, R61 ;  /* 0x00000080103d7824 */ /* 0x000fc800078e023d */
[----:B------:R-:W-:-:S04]  /*13d0*/  IMAD.WIDE R60, R61, 0x4, R62 ;  /* 0x000000043d3c7825 */ /* 0x000fc800078e023e */
[----:B------:R-:W-:-:S04]  /*13e0*/  @P0 IMAD R17, R18, 0x80, R59 ;  /* 0x0000008012110824 */ /* 0x000fc800078e023b */
[----:B------:R-:W-:Y:S02]  /*13f0*/  @P0 IMAD.WIDE R16, R17, 0x4, R62 ;  /* 0x0000000411100825 */ /* 0x000fe400078e023e */
[----:B------:R-:W2:Y:S04]  /*1400*/  LDG.E.128 R60, desc[UR12][R60.64] ;  /* 0x0000000c3c3c7981 */ /* 0x000ea8000c1e1d00 */
[----:B------:R-:W3:Y:S01]  /*1410*/  @P0 LDG.E.128 R16, desc[UR12][R16.64] ;  /* 0x0000000c10100981 */ /* 0x000ee2000c1e1d00 */
[----:B------:R-:W0:Y:S01]  /*1420*/  LDC R64, c[0x0][0x360] ;  /* 0x0000d800ff407b82 */ /* 0x000e220000000800 */
[----:B------:R-:W-:Y:S01]  /*1430*/  @P0 VIADD R59, R59, UR15 ;  /* 0x0000000f3b3b0c36 */ /* 0x000fe20008000000 */
[----:B0-----:R-:W-:-:S05]  /*1440*/  LEA R58, R64, R58, 0x4 ;  /* 0x0000003a403a7211 */ /* 0x001fca00078e20ff */
[----:B------:R-:W-:Y:S01]  /*1450*/  @P0 IMAD R64, R64, 0x10, R58 ;  /* 0x0000001040400824 */ /* 0x000fe200078e023a */
[----:B--2---:R2:W-:Y:S04]  /*1460*/  STS.128 [R58], R60 ;  /* 0x0000003c3a007388 */ /* 0x0045e80000000c00 */
[----:B---3--:R2:W-:Y:S02]  /*1470*/  @P0 STS.128 [R64], R16 ;  /* 0x0000001040000388 */ /* 0x0085e40000000c00 */
.L_x_7331:
[----:B------:R-:W-:Y:S05]  /*1480*/  BSYNC.RECONVERGENT B1 ;  /* 0x0000000000017941 */ /* 0x000fea0003800200 */
.L_x_7330:
[----:B------:R-:W-:Y:S05]  /*1490*/  @!P1 BRA `(.L_x_7329) ;  /* 0x0000000000909947 */ /* 0x000fea0003800000 */
[----:B012---:R-:W0:Y:S01]  /*14a0*/  S2R R17, SR_CgaCtaId ;  /* 0x0000000000117919 */ /* 0x007e220000008800 */
[----:B------:R-:W-:-:S05]  /*14b0*/  MOV R16, 0x400 ;  /* 0x0000040000107802 */ /* 0x000fca0000000f00 */
[----:B------:R-:W-:-:S05]  /*14c0*/  VIADD R16, R16, 0x880 ;  /* 0x0000088010107836 */ /* 0x000fca0000000000 */
[----:B0-----:R-:W-:-:S07]  /*14d0*/  LEA R68, R17, R16, 0x18 ;  /* 0x0000001011447211 */ /* 0x001fce00078ec0ff */
.L_x_7332:
[----:B---3--:R-:W0:Y:S01]  /*14e0*/  LDC.64 R62, c[0x0][0x390] ;  /* 0x0000e400ff3e7b82 */ /* 0x008e220000000a00 */
[----:B------:R-:W-:-:S05]  /*14f0*/  MOV R16, UR6 ;  /* 0x0000000600107c02 */ /* 0x000fca0008000f00 */
[----:B------:R-:W-:-:S04]  /*1500*/  IMAD R17, R16, 0x80, R59 ;  /* 0x0000008010117824 */ /* 0x000fc800078e023b */
[----:B0-----:R-:W-:-:S06]  /*1510*/  IMAD.WIDE R16, R17, 0x4, R62 ;  /* 0x0000000411107825 */ /* 0x001fcc00078e023e */
[----:B------:R-:W2:Y:S01]  /*1520*/  LDG.E.128 R16, desc[UR12][R16.64] ;  /* 0x0000000c10107981 */ /* 0x000ea2000c1e1d00 */
[C---:B------:R-:W-:Y:S01]  /*1530*/  VIADD R60, R59.reuse, UR15 ;  /* 0x0000000f3b3c7c36 */ /* 0x040fe20008000000 */
[----:B------:R-:W-:Y:S01]  /*1540*/  MOV R64, UR6 ;  /* 0x0000000600407c02 */ /* 0x000fe20008000f00 */
[----:B------:R-:W-:Y:S01]  /*1550*/  IMAD R58, R59, 0x4, R68 ;  /* 0x000000043b3a7824 */ /* 0x000fe200078e0244 */
[----:B------:R-:W-:Y:S01]  /*1560*/  MOV R59, UR6 ;  /* 0x00000006003b7c02 */ /* 0x000fe20008000f00 */
[----:B------:R-:W-:-:S04]  /*1570*/  VIADD R61, R60, UR15 ;  /* 0x0000000f3c3d7c36 */ /* 0x000fc80008000000 */
[----:B------:R-:W-:Y:S02]  /*1580*/  IMAD R65, R59, 0x80, R60 ;  /* 0x000000803b417824 */ /* 0x000fe400078e023c */
[----:B------:R-:W-:Y:S02]  /*1590*/  VIADD R59, R61, UR15 ;  /* 0x0000000f3d3b7c36 */ /* 0x000fe40008000000 */
[----:B------:R-:W-:Y:S02]  /*15a0*/  IMAD.U32 R60, RZ, RZ, UR6 ;  /* 0x00000006ff3c7e24 */ /* 0x000fe4000f8e00ff */
[----:B------:R-:W-:Y:S02]  /*15b0*/  IMAD R67, R64, 0x80, R59 ;  /* 0x0000008040437824 */ /* 0x000fe400078e023b */
[----:B------:R-:W-:-:S04]  /*15c0*/  IMAD.WIDE R64, R65, 0x4, R62 ;  /* 0x0000000441407825 */ /* 0x000fc800078e023e */
[----:B------:R-:W-:-:S04]  /*15d0*/  IMAD R61, R60, 0x80, R61 ;  /* 0x000000803c3d7824 */ /* 0x000fc800078e023d */
[--C-:B------:R-:W-:Y:S01]  /*15e0*/  IMAD.WIDE R60, R61, 0x4, R62.reuse ;  /* 0x000000043d3c7825 */ /* 0x100fe200078e023e */
[----:B------:R-:W0:Y:S01]  /*15f0*/  LDC R69, c[0x0][0x360] ;  /* 0x0000d800ff457b82 */ /* 0x000e220000000800 */
[----:B--2---:R1:W-:Y:S02]  /*1600*/  STS.128 [R58], R16 ;  /* 0x000000103a007388 */ /* 0x0043e40000000c00 */
[----:B-1----:R-:W-:Y:S02]  /*1610*/  IMAD.WIDE R16, R67, 0x4, R62 ;  /* 0x0000000443107825 */ /* 0x002fe400078e023e */
[----:B------:R-:W2:Y:S04]  /*1620*/  LDG.E.128 R64, desc[UR12][R64.64] ;  /* 0x0000000c40407981 */ /* 0x000ea8000c1e1d00 */
[----:B------:R-:W3:Y:S04]  /*1630*/  LDG.E.128 R60, desc[UR12][R60.64] ;  /* 0x0000000c3c3c7981 */ /* 0x000ee8000c1e1d00 */
[----:B------:R-:W4:Y:S01]  /*1640*/  LDG.E.128 R16, desc[UR12][R16.64] ;  /* 0x0000000c10107981 */ /* 0x000f22000c1e1d00 */
[----:B0-----:R-:W-:Y:S01]  /*1650*/  LEA R58, R69, R58, 0x4 ;  /* 0x0000003a453a7211 */ /* 0x001fe200078e20ff */
[----:B------:R-:W-:-:S05]  /*1660*/  VIADD R59, R59, UR15 ;  /* 0x0000000f3b3b7c36 */ /* 0x000fca0008000000 */
[----:B------:R-:W-:Y:S01]  /*1670*/  ISETP.GE.U32.AND P0, PT, R59, 0x80, PT ;  /* 0x000000803b00780c */ /* 0x000fe20003f06070 */
[----:B--2---:R0:W-:Y:S02]  /*1680*/  STS.128 [R58], R64 ;  /* 0x000000403a007388 */ /* 0x0041e40000000c00 */
[----:B0-----:R-:W-:-:S04]  /*1690*/  IMAD R58, R69, 0x10, R58 ;  /* 0x00000010453a7824 */ /* 0x001fc800078e023a */
[----:B------:R-:W-:Y:S01]  /*16a0*/  IMAD R69, R69, 0x10, R58 ;  /* 0x0000001045457824 */ /* 0x000fe200078e023a */
[----:B---3--:R3:W-:Y:S04]  /*16b0*/  STS.128 [R58], R60 ;  /* 0x0000003c3a007388 */ /* 0x0087e80000000c00 */
[----:B----4-:R3:W-:Y:S01]  /*16c0*/  STS.128 [R69], R16 ;  /* 0x0000001045007388 */ /* 0x0107e20000000c00 */
[----:B------:R-:W-:Y:S05]  /*16d0*/  @!P0 BRA `(.L_x_7332) ;  /* 0xfffffffc00808947 */ /* 0x000fea000383ffff */
.L_x_7329:
[----:B------:R-:W-:Y:S05]  /*16e0*/  BSYNC.RECONVERGENT B0 ;  /* 0x0000000000007941 */ /* 0x000fea0003800200 */
.L_x_7328:
[----:B-123--:R-:W-:Y:S01]  /*16f0*/  HFMA2 R18, -RZ, RZ, 0, 0 ;  /* 0x00000000ff127431 */ /* 0x00efe200000001ff */
[----:B------:R-:W-:Y:S01]  /*1700*/  PLOP3.LUT P0, PT, PT, PT, PT, 0x80, 0x8 ;  /* 0x000000000008781c */ /* 0x000fe20003f0f070 */
[----:B------:R-:W1:-:S12]  /*1710*/  LDCU UR16, c[0x0][0x3a8] ;  /* 0x00007500ff1077ac */ /* 0x000e580008000800 */
.L_x_7387:
[----:B------:R-:W-:Y:S02]  /*1720*/  LOP3.LUT R16, R0, 0xf, RZ, 0xc0, !PT ;  /* 0x0000000f00107812 */ /* 0x000fe400078ec0ff */
[----:B------:R-:W-:Y:S02]  /*1730*/  PLOP3.LUT P5, PT, P0, PT, PT, 0x80, 0x8 ;  /* 0x000000000008781c */ /* 0x000fe400007af070 */
[----:B------:R-:W-:Y:S01]  /*1740*/  SHF.R.U32.HI R58, RZ, 0x4, R0 ;  /* 0x00000004ff3a7819 */ /* 0x000fe20000011600 */
[----:B01234-:R-:W-:-:S10]  /*1750*/  IMAD.IADD R19, R16, 0x1, R18 ;  /* 0x0000000110137824 */ /* 0x01ffd400078e0212 */
.L_x_7333:
[----:B--2---:R-:W2:Y:S01]  /*1760*/  S2R R59, SR_CTAID.Z ;  /* 0x00000000003b7919 */ /* 0x004ea20000002700 */
[----:B0-----:R-:W0:Y:S01]  /*1770*/  LDC.64 R16, c[0x0][0x398] ;  /* 0x0000e600ff107b82 */ /* 0x001e220000000a00 */
[----:B--2---:R-:W-:-:S04]  /*1780*/  IMAD R60, R59, 0x20, R58 ;  /* 0x000000203b3c7824 */ /* 0x004fc800078e023a */
[----:B-1----:R-:W-:-:S04]  /*1790*/  IMAD R59, R60, UR16, R19 ;  /* 0x000000103c3b7c24 */ /* 0x002fc8000f8e0213 */
        /* <DEDUP_REMOVED lines=8> */
[----:B--2---:R-:W-:Y:S01]  /*1820*/  MOV R16, UR4 ;  /* 0x0000000400107c02 */ /* 0x004fe20008000f00 */
[----:B------:R-:W-:Y:S05]  /*1830*/  WARPSYNC.ALL ;  /* 0x0000000000007948 */ /* 0x000fea0003800000 */
[----:B------:R-:W-:Y:S01]  /*1840*/  BAR.SYNC.DEFER_BLOCKING 0x0 ;  /* 0x0000000000007b1d */ /* 0x000fe20000010000 */
[----:B------:R-:W-:-:S13]  /*1850*/  ISETP.GE.AND P0, PT, R16, 0x1, PT ;  /* 0x000000011000780c */ /* 0x000fda0003f06270 */
[----:B------:R-:W-:Y:S05]  /*1860*/  @!P0 BRA `(.L_x_7334) ;  /* 0x0000001400548947 */ /* 0x000fea0003800000 */
[----:B------:R-:W-:Y:S01]  /*1870*/  BSSY.RECONVERGENT B0, `(.L_x_7334) ;  /* 0x0000154000007945 */ /* 0x000fe20003800200 */
[----:B------:R-:W-:-:S07]  /*1880*/  IMAD.MOV.U32 R16, RZ, RZ, RZ ;  /* 0x000000ffff107224 */ /* 0x000fce00078e00ff */
.L_x_7386:
[----:B0-----:R-:W0:Y:S01]  /*1890*/  LDC R58, c[0x0][0x3ac] ;  /* 0x0000eb00ff3a7b82 */ /* 0x001e220000000800 */
[----:B------:R-:W-:Y:S01]  /*18a0*/  IMAD.IADD R17, R3, 0x1, R16 ;  /* 0x0000000103117824 */ /* 0x000fe200078e0210 */
[----:B------:R-:W-:Y:S01]  /*18b0*/  ISETP.GE.AND P4, PT, R2, UR7, PT ;  /* 0x0000000702007c0c */ /* 0x000fe2000bf86270 */
[----:B------:R-:W-:Y:S01]  /*18c0*/  VIADD R16, R16, UR5 ;  /* 0x0000000510107c36 */ /* 0x000fe20008000000 */
[C---:B0-----:R-:W-:Y:S02]  /*18d0*/  ISETP.GE.AND P3, PT, R58.reuse, 0x1, PT ;  /* 0x000000013a00780c */ /* 0x041fe40003f66270 */
        /* <DEDUP_REMOVED lines=11> */
.L_x_7335:
        /* <DEDUP_REMOVED lines=8> */
.L_x_7336:
        /* <DEDUP_REMOVED lines=8> */
.L_x_7337:
        /* <DEDUP_REMOVED lines=9> */
.L_x_7338:
        /* <DEDUP_REMOVED lines=9> */
.L_x_7339:
        /* <DEDUP_REMOVED lines=9> */
.L_x_7340:
        /* <DEDUP_REMOVED lines=9> */
.L_x_7341:
        /* <DEDUP_REMOVED lines=9> */
.L_x_7342:
        /* <DEDUP_REMOVED lines=9> */
.L_x_7343:
        /* <DEDUP_REMOVED lines=9> */
.L_x_7344:
        /* <DEDUP_REMOVED lines=9> */
.L_x_7345:
        /* <DEDUP_REMOVED lines=9> */
.L_x_7346:
        /* <DEDUP_REMOVED lines=9> */
.L_x_7347:
        /* <DEDUP_REMOVED lines=9> */
.L_x_7348:
        /* <DEDUP_REMOVED lines=9> */
.L_x_7349:
        /* <DEDUP_REMOVED lines=9> */
.L_x_7350:
[----:B------:R-:W-:Y:S05]  /*21e0*/  @P4 BRA `(.L_x_7351) ;  /* 0x0000000800ec4947 */ /* 0x000fea0003800000 */
[----:B------:R-:W5:Y:S01]  /*21f0*/  S2R R59, SR_CgaCtaId ;  /* 0x00000000003b7919 */ /* 0x000f620000008800 */
[----:B------:R-:W-:Y:S02]  /*2200*/  ISETP.GT.U32.AND P4, PT, R58, 0x40, PT ;  /* 0x000000403a00780c */ /* 0x000fe40003f84070 */
[----:B------:R-:W-:Y:S02]  /*2210*/  MOV R58, 0x400 ;  /* 0x00000400003a7802 */ /* 0x000fe40000000f00 */
[----:B0-2-4-:R-:W-:Y:S02]  /*2220*/  MOV R19, R2 ;  /* 0x0000000200137202 */ /* 0x015fe40000000f00 */
[----:B-----5:R-:W-:-:S07]  /*2230*/  LEA R58, R59, R58, 0x18 ;  /* 0x0000003a3b3a7211 */ /* 0x020fce00078ec0ff */
.L_x_7385:
        /* <DEDUP_REMOVED lines=11> */
.L_x_7395:
[----:B-12---:R-:W-:-:S07]  /*22f0*/  IMAD R60, R42, R65, RZ ;  /* 0x000000412a3c7224 */ /* 0x006fce00078e02ff */
.L_x_7353:
[----:B------:R-:W-:-:S13]  /*2300*/  ISETP.GE.AND P2, PT, R59, 0x2, PT ;  /* 0x000000023b00780c */ /* 0x000fda0003f46270 */
[----:B------:R-:W-:Y:S05]  /*2310*/  @!P2 BRA `(.L_x_7355) ;  /* 0x000000000010a947 */ /* 0x000fea0003800000 */
[----:B------:R-:W-:-:S03]  /*2320*/  UMOV UR9, 0xffffffff ;  /* 0xffffffff00097882 */ /* 0x000fc60000000000 */
[----:B------:R-:W-:Y:S05]  /*2330*/  BRA.DIV UR9, `(.L_x_7356) ;  /* 0x0000001209207947 */ /* 0x000fea000b800000 */
[----:B------:R2:W4:Y:S02]  /*2340*/  SHFL.IDX PT, R61, R64, R4, 0x1f ;  /* 0x00001f04403d7589 */ /* 0x00052400000e0000 */
.L_x_7398:
[----:B---34-:R-:W-:-:S07]  /*2350*/  IMAD R60, R43, R61, R60 ;  /* 0x0000003d2b3c7224 */ /* 0x018fce00078e023c */
.L_x_7355:
[----:B------:R-:W-:-:S13]  /*2360*/  ISETP.GE.AND P1, PT, R59, 0x3, PT ;  /* 0x000000033b00780c */ /* 0x000fda0003f26270 */
[----:B------:R-:W-:Y:S05]  /*2370*/  @!P1 BRA `(.L_x_7357) ;  /* 0x0000000000109947 */ /* 0x000fea0003800000 */
[----:B------:R-:W-:-:S03]  /*2380*/  UMOV UR9, 0xffffffff ;  /* 0xffffffff00097882 */ /* 0x000fc60000000000 */
[----:B------:R-:W-:Y:S05]  /*2390*/  BRA.DIV UR9, `(.L_x_7358) ;  /* 0x00000012092c7947 */ /* 0x000fea000b800000 */
[----:B------:R4:W0:Y:S02]  /*23a0*/  SHFL.IDX PT, R61, R64, R5, 0x1f ;  /* 0x00001f05403d7589 */ /* 0x00082400000e0000 */
.L_x_7401:
[----:B0-----:R-:W-:-:S07]  /*23b0*/  IMAD R60, R44, R61, R60 ;  /* 0x0000003d2c3c7224 */ /* 0x001fce00078e023c */
.L_x_7357:
[----:B------:R-:W-:-:S13]  /*23c0*/  ISETP.GE.AND P6, PT, R59, 0x4, PT ;  /* 0x000000043b00780c */ /* 0x000fda0003fc6270 */
[----:B------:R-:W-:Y:S05]  /*23d0*/  @!P6 BRA `(.L_x_7359) ;  /* 0x000000000010e947 */ /* 0x000fea0003800000 */
[----:B------:R-:W-:-:S03]  /*23e0*/  UMOV UR9, 0xffffffff ;  /* 0xffffffff00097882 */ /* 0x000fc60000000000 */
[----:B------:R-:W-:Y:S05]  /*23f0*/  BRA.DIV UR9, `(.L_x_7360) ;  /* 0x0000001209387947 */ /* 0x000fea000b800000 */
[----:B------:R0:W0:Y:S02]  /*2400*/  SHFL.IDX PT, R61, R64, R6, 0x1f ;  /* 0x00001f06403d7589 */ /* 0x00002400000e0000 */
.L_x_7404:
[----:B0-----:R-:W-:-:S07]  /*2410*/  IMAD R60, R45, R61, R60 ;  /* 0x0000003d2d3c7224 */ /* 0x001fce00078e023c */
.L_x_7359:
[----:B------:R-:W-:-:S13]  /*2420*/  ISETP.GE.AND P6, PT, R59, 0x5, PT ;  /* 0x000000053b00780c */ /* 0x000fda0003fc6270 */
[----:B------:R-:W-:Y:S05]  /*2430*/  @!P6 BRA `(.L_x_7361) ;  /* 0x000000000010e947 */ /* 0x000fea0003800000 */
[----:B------:R-:W-:-:S03]  /*2440*/  UMOV UR9, 0xffffffff ;  /* 0xffffffff00097882 */ /* 0x000fc60000000000 */
[----:B------:R-:W-:Y:S05]  /*2450*/  BRA.DIV UR9, `(.L_x_7362) ;  /* 0x0000001209447947 */ /* 0x000fea000b800000 */
[----:B------:R0:W0:Y:S02]  /*2460*/  SHFL.IDX PT, R61, R64, R7, 0x1f ;  /* 0x00001f07403d7589 */ /* 0x00002400000e0000 */
.L_x_7407:
[----:B0-----:R-:W-:-:S07]  /*2470*/  IMAD R60, R46, R61, R60 ;  /* 0x0000003d2e3c7224 */ /* 0x001fce00078e023c */
.L_x_7361:
[----:B------:R-:W-:-:S13]  /*2480*/  ISETP.GE.AND P6, PT, R59, 0x6, PT ;  /* 0x000000063b00780c */ /* 0x000fda0003fc6270 */
[----:B------:R-:W-:Y:S05]  /*2490*/  @!P6 BRA `(.L_x_7363) ;  /* 0x000000000010e947 */ /* 0x000fea0003800000 */
[----:B------:R-:W-:-:S03]  /*24a0*/  UMOV UR9, 0xffffffff ;  /* 0xffffffff00097882 */ /* 0x000fc60000000000 */
[----:B------:R-:W-:Y:S05]  /*24b0*/  BRA.DIV UR9, `(.L_x_7364) ;  /* 0x0000001209507947 */ /* 0x000fea000b800000 */
[----:B------:R0:W0:Y:S02]  /*24c0*/  SHFL.IDX PT, R61, R64, R8, 0x1f ;  /* 0x00001f08403d7589 */ /* 0x00002400000e0000 */
.L_x_7410:
[----:B0-----:R-:W-:-:S07]  /*24d0*/  IMAD R60, R47, R61, R60 ;  /* 0x0000003d2f3c7224 */ /* 0x001fce00078e023c */
.L_x_7363:
[----:B------:R-:W-:-:S13]  /*24e0*/  ISETP.GE.AND P6, PT, R59, 0x7, PT ;  /* 0x000000073b00780c */ /* 0x000fda0003fc6270 */
[----:B------:R-:W-:Y:S05]  /*24f0*/  @!P6 BRA `(.L_x_7365) ;  /* 0x000000000010e947 */ /* 0x000fea0003800000 */
[----:B------:R-:W-:-:S03]  /*2500*/  UMOV UR9, 0xffffffff ;  /* 0xffffffff00097882 */ /* 0x000fc60000000000 */
[----:B------:R-:W-:Y:S05]  /*2510*/  BRA.DIV UR9, `(.L_x_7366) ;  /* 0x00000012095c7947 */ /* 0x000fea000b800000 */
[----:B------:R0:W0:Y:S02]  /*2520*/  SHFL.IDX PT, R61, R64, R9, 0x1f ;  /* 0x00001f09403d7589 */ /* 0x00002400000e0000 */
.L_x_7413:
[----:B0-----:R-:W-:-:S07]  /*2530*/  IMAD R60, R48, R61, R60 ;  /* 0x0000003d303c7224 */ /* 0x001fce00078e023c */
.L_x_7365:
[----:B------:R-:W-:-:S13]  /*2540*/  ISETP.GE.AND P6, PT, R59, 0x8, PT ;  /* 0x000000083b00780c */ /* 0x000fda0003fc6270 */
[----:B------:R-:W-:Y:S05]  /*2550*/  @!P6 BRA `(.L_x_7367) ;  /* 0x000000000010e947 */ /* 0x000fea0003800000 */
[----:B------:R-:W-:-:S03]  /*2560*/  UMOV UR9, 0xffffffff ;  /* 0xffffffff00097882 */ /* 0x000fc60000000000 */
[----:B------:R-:W-:Y:S05]  /*2570*/  BRA.DIV UR9, `(.L_x_7368) ;  /* 0x0000001209687947 */ /* 0x000fea000b800000 */
[----:B------:R0:W0:Y:S02]  /*2580*/  SHFL.IDX PT, R61, R64, R10, 0x1f ;  /* 0x00001f0a403d7589 */ /* 0x00002400000e0000 */
.L_x_7416:
[----:B0-----:R-:W-:-:S07]  /*2590*/  IMAD R60, R49, R61, R60 ;  /* 0x0000003d313c7224 */ /* 0x001fce00078e023c */
.L_x_7367:
[----:B------:R-:W-:-:S13]  /*25a0*/  ISETP.GE.AND P6, PT, R59, 0x9, PT ;  /* 0x000000093b00780c */ /* 0x000fda0003fc6270 */
[----:B------:R-:W-:Y:S05]  /*25b0*/  @!P6 BRA `(.L_x_7369) ;  /* 0x000000000010e947 */ /* 0x000fea0003800000 */
[----:B------:R-:W-:-:S03]  /*25c0*/  UMOV UR9, 0xffffffff ;  /* 0xffffffff00097882 */ /* 0x000fc60000000000 */
[----:B------:R-:W-:Y:S05]  /*25d0*/  BRA.DIV UR9, `(.L_x_7370) ;  /* 0x0000001209747947 */ /* 0x000fea000b800000 */
[----:B------:R0:W0:Y:S02]  /*25e0*/  SHFL.IDX PT, R61, R64, R11, 0x1f ;  /* 0x00001f0b403d7589 */ /* 0x00002400000e0000 */
.L_x_7419:
[----:B0-----:R-:W-:-:S07]  /*25f0*/  IMAD R60, R50, R61, R60 ;  /* 0x0000003d323c7224 */ /* 0x001fce00078e023c */
.L_x_7369:
[----:B------:R-:W-:-:S13]  /*2600*/  ISETP.GE.AND P6, PT, R59, 0xa, PT ;  /* 0x0000000a3b00780c */ /* 0x000fda0003fc6270 */
[----:B------:R-:W-:Y:S05]  /*2610*/  @!P6 BRA `(.L_x_7371) ;  /* 0x000000000010e947 */ /* 0x000fea0003800000 */
[----:B------:R-:W-:-:S03]  /*2620*/  UMOV UR9, 0xffffffff ;  /* 0xffffffff00097882 */ /* 0x000fc60000000000 */
[----:B------:R-:W-:Y:S05]  /*2630*/  BRA.DIV UR9, `(.L_x_7372) ;  /* 0x0000001209807947 */ /* 0x000fea000b800000 */
[----:B------:R0:W0:Y:S02]  /*2640*/  SHFL.IDX PT, R61, R64, R12, 0x1f ;  /* 0x00001f0c403d7589 */ /* 0x00002400000e0000 */
.L_x_7422:
[----:B0-----:R-:W-:-:S07]  /*2650*/  IMAD R60, R51, R61, R60 ;  /* 0x0000003d333c7224 */ /* 0x001fce00078e023c */
.L_x_7371:
[----:B------:R-:W-:-:S13]  /*2660*/  ISETP.GE.AND P6, PT, R59, 0xb, PT ;  /* 0x0000000b3b00780c */ /* 0x000fda0003fc6270 */
[----:B------:R-:W-:Y:S05]  /*2670*/  @!P6 BRA `(.L_x_7373) ;  /* 0x000000000010e947 */ /* 0x000fea0003800000 */
[----:B------:R-:W-:-:S03]  /*2680*/  UMOV UR9, 0xffffffff ;  /* 0xffffffff00097882 */ /* 0x000fc60000000000 */
[----:B------:R-:W-:Y:S05]  /*2690*/  BRA.DIV UR9, `(.L_x_7374) ;  /* 0x00000012098c7947 */ /* 0x000fea000b800000 */
[----:B------:R0:W0:Y:S02]  /*26a0*/  SHFL.IDX PT, R61, R64, R13, 0x1f ;  /* 0x00001f0d403d7589 */ /* 0x00002400000e0000 */
.L_x_7425:
[----:B0-----:R-:W-:-:S07]  /*26b0*/  IMAD R60, R52, R61, R60 ;  /* 0x0000003d343c7224 */ /* 0x001fce00078e023c */
.L_x_7373:
[----:B------:R-:W-:-:S13]  /*26c0*/  ISETP.GE.AND P6, PT, R59, 0xc, PT ;  /* 0x0000000c3b00780c */ /* 0x000fda0003fc6270 */
[----:B------:R-:W-:Y:S05]  /*26d0*/  @!P6 BRA `(.L_x_7375) ;  /* 0x000000000010e947 */ /* 0x000fea0003800000 */
[----:B------:R-:W-:-:S03]  /*26e0*/  UMOV UR9, 0xffffffff ;  /* 0xffffffff00097882 */ /* 0x000fc60000000000 */
[----:B------:R-:W-:Y:S05]  /*26f0*/  BRA.DIV UR9, `(.L_x_7376) ;  /* 0x0000001209987947 */ /* 0x000fea000b800000 */
[----:B------:R0:W0:Y:S02]  /*2700*/  SHFL.IDX PT, R61, R64, R14, 0x1f ;  /* 0x00001f0e403d7589 */ /* 0x00002400000e0000 */
.L_x_7428:
[----:B0-----:R-:W-:-:S07]  /*2710*/  IMAD R60, R53, R61, R60 ;  /* 0x0000003d353c7224 */ /* 0x001fce00078e023c */
.L_x_7375:
[----:B------:R-:W-:-:S13]  /*2720*/  ISETP.GE.AND P6, PT, R59, 0xd, PT ;  /* 0x0000000d3b00780c */ /* 0x000fda0003fc6270 */
[----:B------:R-:W-:Y:S05]  /*2730*/  @!P6 BRA `(.L_x_7377) ;  /* 0x000000000010e947 */ /* 0x000fea0003800000 */
[----:B------:R-:W-:-:S03]  /*2740*/  UMOV UR9, 0xffffffff ;  /* 0xffffffff00097882 */ /* 0x000fc60000000000 */
[----:B------:R-:W-:Y:S05]  /*2750*/  BRA.DIV UR9, `(.L_x_7378) ;  /* 0x0000001209a47947 */ /* 0x000fea000b800000 */
[----:B------:R0:W0:Y:S02]  /*2760*/  SHFL.IDX PT, R61, R64, R15, 0x1f ;  /* 0x00001f0f403d7589 */ /* 0x00002400000e0000 */
.L_x_7431:
[----:B0-----:R-:W-:-:S07]  /*2770*/  IMAD R60, R54, R61, R60 ;  /* 0x0000003d363c7224 */ /* 0x001fce00078e023c */
.L_x_7377:
[----:B------:R-:W-:-:S13]  /*2780*/  ISETP.GE.AND P6, PT, R59, 0xe, PT ;  /* 0x0000000e3b00780c */ /* 0x000fda0003fc6270 */
[----:B------:R-:W-:Y:S05]  /*2790*/  @!P6 BRA `(.L_x_7379) ;  /* 0x000000000010e947 */ /* 0x000fea0003800000 */
[----:B------:R-:W-:-:S03]  /*27a0*/  UMOV UR9, 0xffffffff ;  /* 0xffffffff00097882 */ /* 0x000fc60000000000 */
[----:B------:R-:W-:Y:S05]  /*27b0*/  BRA.DIV UR9, `(.L_x_7380) ;  /* 0x0000001209b07947 */ /* 0x000fea000b800000 */
[----:B------:R0:W0:Y:S02]  /*27c0*/  SHFL.IDX PT, R61, R64, R20, 0x1f ;  /* 0x00001f14403d7589 */ /* 0x00002400000e0000 */
.L_x_7434:
[----:B0-----:R-:W-:-:S07]  /*27d0*/  IMAD R60, R55, R61, R60 ;  /* 0x0000003d373c7224 */ /* 0x001fce00078e023c */
.L_x_7379:
[----:B------:R-:W-:-:S13]  /*27e0*/  ISETP.GE.AND P6, PT, R59, 0xf, PT ;  /* 0x0000000f3b00780c */ /* 0x000fda0003fc6270 */
[----:B------:R-:W-:Y:S05]  /*27f0*/  @!P6 BRA `(.L_x_7381) ;  /* 0x000000000010e947 */ /* 0x000fea0003800000 */
[----:B------:R-:W-:-:S03]  /*2800*/  UMOV UR9, 0xffffffff ;  /* 0xffffffff00097882 */ /* 0x000fc60000000000 */
[----:B------:R-:W-:Y:S05]  /*2810*/  BRA.DIV UR9, `(.L_x_7382) ;  /* 0x0000001209bc7947 */ /* 0x000fea000b800000 */
[----:B------:R0:W0:Y:S02]  /*2820*/  SHFL.IDX PT, R61, R64, R21, 0x1f ;  /* 0x00001f15403d7589 */ /* 0x00002400000e0000 */
.L_x_7437:
[----:B0-----:R-:W-:-:S07]  /*2830*/  IMAD R60, R56, R61, R60 ;  /* 0x0000003d383c7224 */ /* 0x001fce00078e023c */
.L_x_7381:
[----:B------:R-:W-:-:S13]  /*2840*/  ISETP.GE.AND P6, PT, R59, 0x10, PT ;  /* 0x000000103b00780c */ /* 0x000fda0003fc6270 */
[----:B------:R-:W-:Y:S05]  /*2850*/  @!P6 BRA `(.L_x_7383) ;  /* 0x000000040010e947 */ /* 0x000fea0003800000 */
[----:B------:R-:W-:-:S03]  /*2860*/  UMOV UR9, 0xffffffff ;  /* 0xffffffff00097882 */ /* 0x000fc60000000000 */
[----:B------:R-:W-:Y:S05]  /*2870*/  BRA.DIV UR9, `(.L_x_7384) ;  /* 0x0000001209c87947 */ /* 0x000fea000b800000 */
[----:B0-2-4-:R0:W2:Y:S02]  /*2880*/  SHFL.IDX PT, R64, R64, R22, 0x1f ;  /* 0x00001f1640407589 */ /* 0x0150a400000e0000 */
.L_x_7440:
[----:B--2---:R-:W-:Y:S01]  /*2890*/  IMAD R60, R57, R64, R60 ;  /* 0x00000040393c7224 */ /* 0x004fe200078e023c */
[----:B------:R-:W-:Y:S06]  /*28a0*/  BRA `(.L_x_7383) ;  /* 0x0000000000fc7947 */ /* 0x000fec0003800000 */
.L_x_7352:
        /* <DEDUP_REMOVED lines=63> */
.L_x_7383:
[----:B------:R-:W-:Y:S01]  /*2ca0*/  LOP3.LUT P6, RZ, R0, 0x1, RZ, 0xc0, !PT ;  /* 0x0000000100ff7812 */ /* 0x000fe200078cc0ff */
[----:B------:R-:W-:Y:S05]  /*2cb0*/  WARPSYNC.ALL ;  /* 0x0000000000007948 */ /* 0x000fea0003800000 */
[C---:B------:R-:W-:Y:S02]  /*2cc0*/  IADD3 R62, PT, PT, R19.reuse, R18, RZ ;  /* 0x00000012133e7210 */ /* 0x040fe40007ffe0ff */
[----:B------:R-:W-:-:S05]  /*2cd0*/  IADD3 R19, PT, PT, R19, UR8, RZ ;  /* 0x0000000813137c10 */ /* 0x000fca000fffe0ff */
        /* <DEDUP_REMOVED lines=12> */
.L_x_7351:
[----:B------:R-:W-:Y:S05]  /*2da0*/  @!P0 BRA `(.L_x_7386) ;  /* 0xffffffe800b88947 */ /* 0x000fea000383ffff */
[----:B------:R-:W-:Y:S05]  /*2db0*/  BSYNC.RECONVERGENT B0 ;  /* 0x0000000000007941 */ /* 0x000fea0003800200 */
.L_x_7334:
        /* <DEDUP_REMOVED lines=10> */
[----:B------:R-:W-:Y:S04]  /*2e60*/  BSSY.RECONVERGENT B1, `(.L_x_7390) ;  /* 0x0000022000017945 */ /* 0x000fe80003800200 */
[----:B------:R-:W-:Y:S02]  /*2e70*/  MOV R60, R63 ;  /* 0x0000003f003c7202 */ /* 0x000fe40000000f00 */
[C---:B-----5:R-:W-:Y:S02]  /*2e80*/  LOP3.LUT R61, R16.reuse, 0x3, RZ, 0xc0, !PT ;  /* 0x00000003103d7812 */ /* 0x060fe400078ec0ff */
[----:B------:R-:W-:-:S02]  /*2e90*/  ISETP.GE.U32.AND P1, PT, R16, 0x3, PT ;  /* 0x000000031000780c */ /* 0x000fc40003f26070 */
[----:B------:R-:W-:-:S13]  /*2ea0*/  ISETP.NE.AND P0, PT, R61, 0x3, PT ;  /* 0x000000033d00780c */ /* 0x000fda0003f05270 */
[----:B------:R-:W-:Y:S05]  /*2eb0*/  @!P0 BRA `(.L_x_7391) ;  /* 0x0000000000708947 */ /* 0x000fea0003800000 */
[----:B------:R-:W0:Y:S01]  /*2ec0*/  LDL R62, [R1+0x4] ;  /* 0x00000400013e7983 */ /* 0x000e220000100800 */
[----:B------:R-:W5:Y:S01]  /*2ed0*/  LDC.64 R66, c[0x0][0x3a0] ;  /* 0x0000e800ff427b82 */ /* 0x000f620000000a00 */
[----:B------:R-:W-:Y:S01]  /*2ee0*/  IMAD.U32 R59, RZ, RZ, UR6 ;  /* 0x00000006ff3b7e24 */ /* 0x000fe2000f8e00ff */
[----:B------:R-:W-:Y:S02]  /*2ef0*/  ISETP.NE.AND P0, PT, R61, RZ, PT ;  /* 0x000000ff3d00720c */ /* 0x000fe40003f05270 */
[----:B------:R-:W-:Y:S01]  /*2f00*/  IADD3 R64, PT, PT, R63, UR15, RZ ;  /* 0x0000000f3f407c10 */ /* 0x000fe2000fffe0ff */
[----:B------:R-:W-:-:S04]  /*2f10*/  IMAD R59, R59, 0x80, R63 ;  /* 0x000000803b3b7824 */ /* 0x000fc800078e023f */
        /* <DEDUP_REMOVED lines=12> */
[----:B------:R-:W-:Y:S02]  /*2fe0*/  @P0 IMAD R65, R65, 0x80, R64 ;  /* 0x0000008041410824 */ /* 0x000fe400078e0240 */
[----:B0-----:R-:W-:-:S05]  /*2ff0*/  IMAD R68, R17, 0x10, R62 ;  /* 0x0000001011447824 */ /* 0x001fca00078e023e */
[----:B------:R-:W0:Y:S01]  /*3000*/  LDS.128 R60, [R68] ;  /* 0x00000000443c7984 */ /* 0x000e220000000c00 */
[----:B------:R-:W-:-:S06]  /*3010*/  @P0 LEA R16, R17, R68, 0x4 ;  /* 0x0000004411100211 */ /* 0x000fcc00078e20ff */
[----:B------:R-:W2:Y:S04]  /*3020*/  @P0 LDS.128 R16, [R16] ;  /* 0x0000000010100984 */ /* 0x000ea80000000c00 */
[----:B0-----:R0:W-:Y:S02]  /*3030*/  STG.E.128 desc[UR12][R58.64], R60 ;  /* 0x0000003c3a007986 */ /* 0x0011e4000c101d0c */
[----:B0-----:R-:W-:Y:S01]  /*3040*/  @P0 IMAD.WIDE R58, R65, 0x4, R66 ;  /* 0x00000004413a0825 */ /* 0x001fe200078e0242 */
[----:B------:R-:W-:-:S03]  /*3050*/  MOV R60, R64 ;  /* 0x00000040003c7202 */ /* 0x000fc60000000f00 */
[----:B------:R-:W-:Y:S01]  /*3060*/  @P0 VIADD R60, R64, UR15 ;  /* 0x0000000f403c0c36 */ /* 0x000fe20008000000 */
[----:B--2---:R0:W-:Y:S06]  /*3070*/  @P0 STG.E.128 desc[UR12][R58.64], R16 ;  /* 0x000000103a000986 */ /* 0x0041ec000c101d0c */
.L_x_7391:
[----:B------:R-:W-:Y:S05]  /*3080*/  BSYNC.RECONVERGENT B1 ;  /* 0x0000000000017941 */ /* 0x000fea0003800200 */
.L_x_7390:
[----:B------:R-:W-:Y:S05]  /*3090*/  @!P1 BRA `(.L_x_7389) ;  /* 0x0000000000909947 */ /* 0x000fea0003800000 */
[----:B0-----:R-:W0:Y:S01]  /*30a0*/  S2R R17, SR_CgaCtaId ;  /* 0x0000000000117919 */ /* 0x001e220000008800 */
[----:B------:R-:W-:-:S05]  /*30b0*/  MOV R16, 0x400 ;  /* 0x0000040000107802 */ /* 0x000fca0000000f00 */
[----:B------:R-:W-:-:S05]  /*30c0*/  VIADD R16, R16, 0xa80 ;  /* 0x00000a8010107836 */ /* 0x000fca0000000000 */
[----:B0-----:R-:W-:-:S07]  /*30d0*/  LEA R66, R17, R16, 0x18 ;  /* 0x0000001011427211 */ /* 0x001fce00078ec0ff */
.L_x_7392:
[C---:B------:R-:W-:Y:S01]  /*30e0*/  LEA R61, R60.reuse, R66, 0x2 ;  /* 0x000000423c3d7211 */ /* 0x040fe200078e10ff */
[----:B0-----:R-:W0:Y:S01]  /*30f0*/  LDC.64 R68, c[0x0][0x3a0] ;  /* 0x0000e800ff447b82 */ /* 0x001e220000000a00 */
[----:B------:R-:W-:Y:S02]  /*3100*/  IMAD.U32 R58, RZ, RZ, UR6 ;  /* 0x00000006ff3a7e24 */ /* 0x000fe4000f8e00ff */
[----:B------:R-:W-:Y:S01]  /*3110*/  VIADD R65, R60, UR15 ;  /* 0x0000000f3c417c36 */ /* 0x000fe20008000000 */
[----:B--2-4-:R2:W4:Y:S01]  /*3120*/  LDS.128 R16, [R61] ;  /* 0x000000003d107984 */ /* 0x0145220000000c00 */
[----:B------:R-:W-:-:S03]  /*3130*/  IMAD R58, R58, 0x80, R60 ;  /* 0x000000803a3a7824 */ /* 0x000fc600078e023c */
[----:B------:R-:W2:Y:S01]  /*3140*/  LDC R64, c[0x0][0x360] ;  /* 0x0000d800ff407b82 */ /* 0x000ea20000000800 */
[----:B0-----:R-:W-:Y:S01]  /*3150*/  IMAD.WIDE R58, R58, 0x4, R68 ;  /* 0x000000043a3a7825 */ /* 0x001fe200078e0244 */
[----:B--2---:R-:W-:-:S05]  /*3160*/  LEA R61, R64, R61, 0x4 ;  /* 0x0000003d403d7211 */ /* 0x004fca00078e20ff */
[----:B------:R-:W-:-:S04]  /*3170*/  IMAD R67, R64, 0x10, R61 ;  /* 0x0000001040437824 */ /* 0x000fc800078e023d */
[----:B------:R-:W-:Y:S01]  /*3180*/  IMAD R64, R64, 0x10, R67 ;  /* 0x0000001040407824 */ /* 0x000fe200078e0243 */
[----:B----4-:R0:W-:Y:S04]  /*3190*/  STG.E.128 desc[UR12][R58.64], R16 ;  /* 0x000000103a007986 */ /* 0x0101e8000c101d0c */
[----:B------:R-:W2:Y:S04]  /*31a0*/  LDS.128 R16, [R61] ;  /* 0x000000003d107984 */ /* 0x000ea80000000c00 */
[----:B------:R-:W4:Y:S01]  /*31b0*/  LDS.128 R60, [R67] ;  /* 0x00000000433c7984 */ /* 0x000f220000000c00 */
[----:B0-----:R-:W-:-:S05]  /*31c0*/  IMAD.U32 R58, RZ, RZ, UR6 ;  /* 0x00000006ff3a7e24 */ /* 0x001fca000f8e00ff */
[----:B------:R-:W-:Y:S02]  /*31d0*/  LEA R58, R58, R65, 0x7 ;  /* 0x000000413a3a7211 */ /* 0x000fe400078e38ff */
[----:B------:R-:W-:-:S03]  /*31e0*/  IADD3 R65, PT, PT, R65, UR15, RZ ;  /* 0x0000000f41417c10 */ /* 0x000fc6000fffe0ff */
[----:B------:R-:W-:-:S05]  /*31f0*/  IMAD.WIDE R58, R58, 0x4, R68 ;  /* 0x000000043a3a7825 */ /* 0x000fca00078e0244 */
[----:B--2---:R-:W-:Y:S04]  /*3200*/  STG.E.128 desc[UR12][R58.64], R16 ;  /* 0x000000103a007986 */ /* 0x004fe8000c101d0c */
[----:B------:R0:W2:Y:S02]  /*3210*/  LDS.128 R16, [R64] ;  /* 0x0000000040107984 */ /* 0x0000a40000000c00 */
[----:B0-----:R-:W-:Y:S01]  /*3220*/  MOV R64, UR6 ;  /* 0x0000000600407c02 */ /* 0x001fe20008000f00 */
[----:B------:R-:W-:-:S04]  /*3230*/  IMAD.U32 R58, RZ, RZ, UR6 ;  /* 0x00000006ff3a7e24 */ /* 0x000fc8000f8e00ff */
[----:B------:R-:W-:Y:S02]  /*3240*/  IMAD R58, R58, 0x80, R65 ;  /* 0x000000803a3a7824 */ /* 0x000fe400078e0241 */
[----:B------:R-:W-:Y:S02]  /*3250*/  VIADD R65, R65, UR15 ;  /* 0x0000000f41417c36 */ /* 0x000fe40008000000 */
[----:B------:R-:W-:-:S04]  /*3260*/  IMAD.WIDE R58, R58, 0x4, R68 ;  /* 0x000000043a3a7825 */ /* 0x000fc800078e0244 */
[----:B------:R-:W-:Y:S01]  /*3270*/  IMAD R64, R64, 0x80, R65 ;  /* 0x0000008040407824 */ /* 0x000fe200078e0241 */
[----:B----4-:R0:W-:Y:S03]  /*3280*/  STG.E.128 desc[UR12][R58.64], R60 ;  /* 0x0000003c3a007986 */ /* 0x0101e6000c101d0c */
[----:B0-----:R-:W-:Y:S01]  /*3290*/  IMAD.WIDE R58, R64, 0x4, R68 ;  /* 0x00000004403a7825 */ /* 0x001fe200078e0244 */
[----:B------:R-:W-:-:S04]  /*32a0*/  IADD3 R60, PT, PT, R65, UR15, RZ ;  /* 0x0000000f413c7c10 */ /* 0x000fc8000fffe0ff */
[----:B--2---:R0:W-:Y:S01]  /*32b0*/  STG.E.128 desc[UR12][R58.64], R16 ;  /* 0x000000103a007986 */ /* 0x0041e2000c101d0c */
[----:B------:R-:W-:-:S13]  /*32c0*/  ISETP.GE.U32.AND P0, PT, R60, 0x80, PT ;  /* 0x000000803c00780c */ /* 0x000fda0003f06070 */
[----:B------:R-:W-:Y:S05]  /*32d0*/  @!P0 BRA `(.L_x_7392) ;  /* 0xfffffffc00808947 */ /* 0x000fea000383ffff */
.L_x_7389:
[----:B------:R-:W-:Y:S05]  /*32e0*/  BSYNC.RECONVERGENT B0 ;  /* 0x0000000000007941 */ /* 0x000fea0003800200 */
.L_x_7388:
[----:B------:R-:W-:Y:S02]  /*32f0*/  UIADD3 UR6, UPT, UPT, UR11, UR6, URZ ;  /* 0x000000060b067290 */ /* 0x000fe4000fffe0ff */
[----:B------:R-:W-:-:S04]  /*3300*/  USHF.L.U32 UR9, UR11, 0x2, URZ ;  /* 0x000000020b097899 */ /* 0x000fc800080006ff */
[----:B------:R-:W-:-:S09]  /*3310*/  UISETP.GE.U32.AND UP0, UPT, UR6, UR9, UPT ;  /* 0x000000090600728c */ /* 0x000fd2000bf06070 */
[----:B------:R-:W-:Y:S05]  /*3320*/  BRA.U !UP0, `(.L_x_7393) ;  /* 0xffffffd908e07547 */ /* 0x000fea000b83ffff */
[----:B------:R-:W-:Y:S05]  /*3330*/  EXIT ;  /* 0x000000000000794d */ /* 0x000fea0003800000 */
.L_x_7354:
[----:B------:R-:W-:Y:S01]  /*3340*/  IMAD.MOV.U32 R61, RZ, RZ, R24 ;  /* 0x000000ffff3d7224 */ /* 0x000fe200078e0018 */
[----:B------:R-:W-:Y:S01]  /*3350*/  MOV R63, 0xffffffff ;  /* 0xffffffff003f7802 */ /* 0x000fe20000000f00 */
[----:B------:R-:W-:-:S07]  /*3360*/  IMAD.MOV.U32 R62, RZ, RZ, 0x1f ;  /* 0x0000001fff3e7424 */ /* 0x000fce00078e00ff */
[----:B-1-3--:R-:W-:Y:S05]  /*3370*/  WARPSYNC.COLLECTIVE R63, `(.L_x_7394) ;  /* 0x000000003f087348 */ /* 0x00afea0003c00000 */
[----:B------:R0:W2:Y:S02]  /*3380*/  SHFL.IDX P6, R61, R64, R61, R62 ;  /* 0x0000003d403d7389 */ /* 0x0000a400000c003e */
[----:B0123--:R-:W-:Y:S05]  /*3390*/  ENDCOLLECTIVE ;  /* 0x000000000000791b */ /* 0x00ffea0003800000 */
.L_x_7394:
[----:B------:R-:W-:Y:S01]  /*33a0*/  IMAD.MOV.U32 R65, RZ, RZ, R61 ;  /* 0x000000ffff417224 */ /* 0x000fe200078e003d */
[----:B------:R-:W-:Y:S06]  /*33b0*/  BRA `(.L_x_7395) ;  /* 0xffffffec00cc7947 */ /* 0x000fec000383ffff */
.L_x_7356:
[----:B------:R-:W-:Y:S01]  /*33c0*/  HFMA2 R62, -RZ, RZ, 0, 1.847743988037109375e-06 ;  /* 0x0000001fff3e7431 */ /* 0x000fe200000001ff */
[----:B------:R-:W-:Y:S01]  /*33d0*/  BSSY B1, `(.L_x_7396) ;  /* 0x0000006000017945 */ /* 0x000fe20003800000 */
[----:B------:R-:W-:Y:S02]  /*33e0*/  IMAD.MOV.U32 R61, RZ, RZ, R4 ;  /* 0x000000ffff3d7224 */ /* 0x000fe400078e0004 */
[----:B------:R-:W-:-:S07]  /*33f0*/  IMAD.MOV.U32 R63, RZ, RZ, -0x1 ;  /* 0xffffffffff3f7424 */ /* 0x000fce00078e00ff */
[----:B01-3--:R-:W-:Y:S05]  /*3400*/  WARPSYNC.COLLECTIVE R63, `(.L_x_7397) ;  /* 0x000000003f087348 */ /* 0x00bfea0003c00000 */
[----:B------:R2:W4:Y:S02]  /*3410*/  SHFL.IDX P6, R61, R64, R61, R62 ;  /* 0x0000003d403d7389 */ /* 0x00052400000c003e */
[----:B01234-:R-:W-:Y:S05]  /*3420*/  ENDCOLLECTIVE ;  /* 0x000000000000791b */ /* 0x01ffea0003800000 */
.L_x_7397:
[----:B------:R-:W-:Y:S05]  /*3430*/  BSYNC B1 ;  /* 0x0000000000017941 */ /* 0x000fea0003800000 */
.L_x_7396:
[----:B------:R-:W-:Y:S05]  /*3440*/  BRA `(.L_x_7398) ;  /* 0xffffffec00c07947 */ /* 0x000fea000383ffff */
.L_x_7358:
[----:B------:R-:W-:Y:S01]  /*3450*/  BSSY B1, `(.L_x_7399) ;  /* 0x0000007000017945 */ /* 0x000fe20003800000 */
[----:B------:R-:W-:Y:S01]  /*3460*/  IMAD.MOV.U32 R61, RZ, RZ, R5 ;  /* 0x000000ffff3d7224 */ /* 0x000fe200078e0005 */
[----:B------:R-:W-:Y:S01]  /*3470*/  MOV R62, 0x1f ;  /* 0x0000001f003e7802 */ /* 0x000fe20000000f00 */
[----:B------:R-:W-:-:S07]  /*3480*/  IMAD.MOV.U32 R63, RZ, RZ, -0x1 ;  /* 0xffffffffff3f7424 */ /* 0x000fce00078e00ff */
[----:B0123--:R-:W-:Y:S05]  /*3490*/  WARPSYNC.COLLECTIVE R63, `(.L_x_7400) ;  /* 0x000000003f087348 */ /* 0x00ffea0003c00000 */
[----:B------:R4:W0:Y:S02]  /*34a0*/  SHFL.IDX P6, R61, R64, R61, R62 ;  /* 0x0000003d403d7389 */ /* 0x00082400000c003e */
[----:B01234-:R-:W-:Y:S05]  /*34b0*/  ENDCOLLECTIVE ;  /* 0x000000000000791b */ /* 0x01ffea0003800000 */
.L_x_7400:
[----:B------:R-:W-:Y:S05]  /*34c0*/  BSYNC B1 ;  /* 0x0000000000017941 */ /* 0x000fea0003800000 */
.L_x_7399:
[----:B------:R-:W-:Y:S05]  /*34d0*/  BRA `(.L_x_7401) ;  /* 0xffffffec00b47947 */ /* 0x000fea000383ffff */
.L_x_7360:
[----:B------:R-:W-:Y:S01]  /*34e0*/  HFMA2 R62, -RZ, RZ, 0, 1.847743988037109375e-06 ;  /* 0x0000001fff3e7431 */ /* 0x000fe200000001ff */
[----:B------:R-:W-:Y:S01]  /*34f0*/  BSSY B1, `(.L_x_7402) ;  /* 0x0000006000017945 */ /* 0x000fe20003800000 */
[----:B------:R-:W-:Y:S02]  /*3500*/  IMAD.MOV.U32 R61, RZ, RZ, R6 ;  /* 0x000000ffff3d7224 */ /* 0x000fe400078e0006 */
[----:B------:R-:W-:-:S07]  /*3510*/  IMAD.MOV.U32 R63, RZ, RZ, -0x1 ;  /* 0xffffffffff3f7424 */ /* 0x000fce00078e00ff */
[----:B01234-:R-:W-:Y:S05]  /*3520*/  WARPSYNC.COLLECTIVE R63, `(.L_x_7403) ;  /* 0x000000003f087348 */ /* 0x01ffea0003c00000 */
[----:B------:R0:W0:Y:S02]  /*3530*/  SHFL.IDX P6, R61, R64, R61, R62 ;  /* 0x0000003d403d7389 */ /* 0x00002400000c003e */
[----:B01234-:R-:W-:Y:S05]  /*3540*/  ENDCOLLECTIVE ;  /* 0x000000000000791b */ /* 0x01ffea0003800000 */
.L_x_7403:
[----:B------:R-:W-:Y:S05]  /*3550*/  BSYNC B1 ;  /* 0x0000000000017941 */ /* 0x000fea0003800000 */
.L_x_7402:
[----:B------:R-:W-:Y:S05]  /*3560*/  BRA `(.L_x_7404) ;  /* 0xffffffec00a87947 */ /* 0x000fea000383ffff */
.L_x_7362:
[----:B------:R-:W-:Y:S01]  /*3570*/  BSSY B1, `(.L_x_7405) ;  /* 0x0000007000017945 */ /* 0x000fe20003800000 */
[----:B------:R-:W-:Y:S01]  /*3580*/  IMAD.MOV.U32 R61, RZ, RZ, R7 ;  /* 0x000000ffff3d7224 */ /* 0x000fe200078e0007 */
[----:B------:R-:W-:Y:S01]  /*3590*/  MOV R62, 0x1f ;  /* 0x0000001f003e7802 */ /* 0x000fe20000000f00 */
[----:B------:R-:W-:-:S07]  /*35a0*/  IMAD.MOV.U32 R63, RZ, RZ, -0x1 ;  /* 0xffffffffff3f7424 */ /* 0x000fce00078e00ff */
[----:B01234-:R-:W-:Y:S05]  /*35b0*/  WARPSYNC.COLLECTIVE R63, `(.L_x_7406) ;  /* 0x000000003f087348 */ /* 0x01ffea0003c00000 */
[----:B------:R0:W0:Y:S02]  /*35c0*/  SHFL.IDX P6, R61, R64, R61, R62 ;  /* 0x0000003d403d7389 */ /* 0x00002400000c003e */
[----:B01234-:R-:W-:Y:S05]  /*35d0*/  ENDCOLLECTIVE ;  /* 0x000000000000791b */ /* 0x01ffea0003800000 */
.L_x_7406:
[----:B------:R-:W-:Y:S05]  /*35e0*/  BSYNC B1 ;  /* 0x0000000000017941 */ /* 0x000fea0003800000 */
.L_x_7405:
[----:B------:R-:W-:Y:S05]  /*35f0*/  BRA `(.L_x_7407) ;  /* 0xffffffec009c7947 */ /* 0x000fea000383ffff */
.L_x_7364:
[----:B------:R-:W-:Y:S01]  /*3600*/  HFMA2 R62, -RZ, RZ, 0, 1.847743988037109375e-06 ;  /* 0x0000001fff3e7431 */ /* 0x000fe200000001ff */
[----:B------:R-:W-:Y:S01]  /*3610*/  BSSY B1, `(.L_x_7408) ;  /* 0x0000006000017945 */ /* 0x000fe20003800000 */
[----:B------:R-:W-:Y:S02]  /*3620*/  IMAD.MOV.U32 R61, RZ, RZ, R8 ;  /* 0x000000ffff3d7224 */ /* 0x000fe400078e0008 */
[----:B------:R-:W-:-:S07]  /*3630*/  IMAD.MOV.U32 R63, RZ, RZ, -0x1 ;  /* 0xffffffffff3f7424 */ /* 0x000fce00078e00ff */
[----:B01234-:R-:W-:Y:S05]  /*3640*/  WARPSYNC.COLLECTIVE R63, `(.L_x_7409) ;  /* 0x000000003f087348 */ /* 0x01ffea0003c00000 */
[----:B------:R0:W0:Y:S02]  /*3650*/  SHFL.IDX P6, R61, R64, R61, R62 ;  /* 0x0000003d403d7389 */ /* 0x00002400000c003e */
[----:B01234-:R-:W-:Y:S05]  /*3660*/  ENDCOLLECTIVE ;  /* 0x000000000000791b */ /* 0x01ffea0003800000 */
.L_x_7409:
[----:B------:R-:W-:Y:S05]  /*3670*/  BSYNC B1 ;  /* 0x0000000000017941 */ /* 0x000fea0003800000 */
.L_x_7408:
[----:B------:R-:W-:Y:S05]  /*3680*/  BRA `(.L_x_7410) ;  /* 0xffffffec00907947 */ /* 0x000fea000383ffff */
.L_x_7366:
[----:B------:R-:W-:Y:S01]  /*3690*/  BSSY B1, `(.L_x_7411) ;  /* 0x0000007000017945 */ /* 0x000fe20003800000 */
[----:B------:R-:W-:Y:S01]  /*36a0*/  IMAD.MOV.U32 R61, RZ, RZ, R9 ;  /* 0x000000ffff3d7224 */ /* 0x000fe200078e0009 */
[----:B------:R-:W-:Y:S01]  /*36b0*/  MOV R62, 0x1f ;  /* 0x0000001f003e7802 */ /* 0x000fe20000000f00 */
[----:B------:R-:W-:-:S07]  /*36c0*/  IMAD.MOV.U32 R63, RZ, RZ, -0x1 ;  /* 0xffffffffff3f7424 */ /* 0x000fce00078e00ff */
[----:B01234-:R-:W-:Y:S05]  /*36d0*/  WARPSYNC.COLLECTIVE R63, `(.L_x_7412) ;  /* 0x000000003f087348 */ /* 0x01ffea0003c00000 */
[----:B------:R0:W0:Y:S02]  /*36e0*/  SHFL.IDX P6, R61, R64, R61, R62 ;  /* 0x0000003d403d7389 */ /* 0x00002400000c003e */
[----:B01234-:R-:W-:Y:S05]  /*36f0*/  ENDCOLLECTIVE ;  /* 0x000000000000791b */ /* 0x01ffea0003800000 */
.L_x_7412:
[----:B------:R-:W-:Y:S05]  /*3700*/  BSYNC B1 ;  /* 0x0000000000017941 */ /* 0x000fea0003800000 */
.L_x_7411:
[----:B------:R-:W-:Y:S05]  /*3710*/  BRA `(.L_x_7413) ;  /* 0xffffffec00847947 */ /* 0x000fea000383ffff */
.L_x_7368:
[----:B------:R-:W-:Y:S01]  /*3720*/  HFMA2 R62, -RZ, RZ, 0, 1.847743988037109375e-06 ;  /* 0x0000001fff3e7431 */ /* 0x000fe200000001ff */
[----:B------:R-:W-:Y:S01]  /*3730*/  BSSY B1, `(.L_x_7414) ;  /* 0x0000006000017945 */ /* 0x000fe20003800000 */
[----:B------:R-:W-:Y:S02]  /*3740*/  IMAD.MOV.U32 R61, RZ, RZ, R10 ;  /* 0x000000ffff3d7224 */ /* 0x000fe400078e000a */
[----:B------:R-:W-:-:S07]  /*3750*/  IMAD.MOV.U32 R63, RZ, RZ, -0x1 ;  /* 0xffffffffff3f7424 */ /* 0x000fce00078e00ff */
[----:B01234-:R-:W-:Y:S05]  /*3760*/  WARPSYNC.COLLECTIVE R63, `(.L_x_7415) ;  /* 0x000000003f087348 */ /* 0x01ffea0003c00000 */
[----:B------:R0:W0:Y:S02]  /*3770*/  SHFL.IDX P6, R61, R64, R61, R62 ;  /* 0x0000003d403d7389 */ /* 0x00002400000c003e */
[----:B01234-:R-:W-:Y:S05]  /*3780*/  ENDCOLLECTIVE ;  /* 0x000000000000791b */ /* 0x01ffea0003800000 */
.L_x_7415:
[----:B------:R-:W-:Y:S05]  /*3790*/  BSYNC B1 ;  /* 0x0000000000017941 */ /* 0x000fea0003800000 */
.L_x_7414:
[----:B------:R-:W-:Y:S05]  /*37a0*/  BRA `(.L_x_7416) ;  /* 0xffffffec00787947 */ /* 0x000fea000383ffff */
.L_x_7370:
[----:B------:R-:W-:Y:S01]  /*37b0*/  BSSY B1, `(.L_x_7417) ;  /* 0x0000007000017945 */ /* 0x000fe20003800000 */
[----:B------:R-:W-:Y:S01]  /*37c0*/  IMAD.MOV.U32 R61, RZ, RZ, R11 ;  /* 0x000000ffff3d7224 */ /* 0x000fe200078e000b */
[----:B------:R-:W-:Y:S01]  /*37d0*/  MOV R62, 0x1f ;  /* 0x0000001f003e7802 */ /* 0x000fe20000000f00 */
[----:B------:R-:W-:-:S07]  /*37e0*/  IMAD.MOV.U32 R63, RZ, RZ, -0x1 ;  /* 0xffffffffff3f7424 */ /* 0x000fce00078e00ff */
[----:B01234-:R-:W-:Y:S05]  /*37f0*/  WARPSYNC.COLLECTIVE R63, `(.L_x_7418) ;  /* 0x000000003f087348 */ /* 0x01ffea0003c00000 */
[----:B------:R0:W0:Y:S02]  /*3800*/  SHFL.IDX P6, R61, R64, R61, R62 ;  /* 0x0000003d403d7389 */ /* 0x00002400000c003e */
[----:B01234-:R-:W-:Y:S05]  /*3810*/  ENDCOLLECTIVE ;  /* 0x000000000000791b */ /* 0x01ffea0003800000 */
.L_x_7418:
[----:B------:R-:W-:Y:S05]  /*3820*/  BSYNC B1 ;  /* 0x0000000000017941 */ /* 0x000fea0003800000 */
.L_x_7417:
[----:B------:R-:W-:Y:S05]  /*3830*/  BRA `(.L_x_7419) ;  /* 0xffffffec006c7947 */ /* 0x000fea000383ffff */
.L_x_7372:
[----:B------:R-:W-:Y:S01]  /*3840*/  HFMA2 R62, -RZ, RZ, 0, 1.847743988037109375e-06 ;  /* 0x0000001fff3e7431 */ /* 0x000fe200000001ff */
[----:B------:R-:W-:Y:S01]  /*3850*/  BSSY B1, `(.L_x_7420) ;  /* 0x0000006000017945 */ /* 0x000fe20003800000 */
[----:B------:R-:W-:Y:S02]  /*3860*/  IMAD.MOV.U32 R61, RZ, RZ, R12 ;  /* 0x000000ffff3d7224 */ /* 0x000fe400078e000c */
[----:B------:R-:W-:-:S07]  /*3870*/  IMAD.MOV.U32 R63, RZ, RZ, -0x1 ;  /* 0xffffffffff3f7424 */ /* 0x000fce00078e00ff */
[----:B01234-:R-:W-:Y:S05]  /*3880*/  WARPSYNC.COLLECTIVE R63, `(.L_x_7421) ;  /* 0x000000003f087348 */ /* 0x01ffea0003c00000 */
[----:B------:R0:W0:Y:S02]  /*3890*/  SHFL.IDX P6, R61, R64, R61, R62 ;  /* 0x0000003d403d7389 */ /* 0x00002400000c003e */
[----:B01234-:R-:W-:Y:S05]  /*38a0*/  ENDCOLLECTIVE ;  /* 0x000000000000791b */ /* 0x01ffea0003800000 */
.L_x_7421:
[----:B------:R-:W-:Y:S05]  /*38b0*/  BSYNC B1 ;  /* 0x0000000000017941 */ /* 0x000fea0003800000 */
.L_x_7420:
[----:B------:R-:W-:Y:S05]  /*38c0*/  BRA `(.L_x_7422) ;  /* 0xffffffec00607947 */ /* 0x000fea000383ffff */
.L_x_7374:
[----:B------:R-:W-:Y:S01]  /*38d0*/  BSSY B1, `(.L_x_7423) ;  /* 0x0000007000017945 */ /* 0x000fe20003800000 */
[----:B------:R-:W-:Y:S01]  /*38e0*/  IMAD.MOV.U32 R61, RZ, RZ, R13 ;  /* 0x000000ffff3d7224 */ /* 0x000fe200078e000d */
[----:B------:R-:W-:Y:S01]  /*38f0*/  MOV R62, 0x1f ;  /* 0x0000001f003e7802 */ /* 0x000fe20000000f00 */
[----:B------:R-:W-:-:S07]  /*3900*/  IMAD.MOV.U32 R63, RZ, RZ, -0x1 ;  /* 0xffffffffff3f7424 */ /* 0x000fce00078e00ff */
[----:B01234-:R-:W-:Y:S05]  /*3910*/  WARPSYNC.COLLECTIVE R63, `(.L_x_7424) ;  /* 0x000000003f087348 */ /* 0x01ffea0003c00000 */
[----:B------:R0:W0:Y:S02]  /*3920*/  SHFL.IDX P6, R61, R64, R61, R62 ;  /* 0x0000003d403d7389 */ /* 0x00002400000c003e */
[----:B01234-:R-:W-:Y:S05]  /*3930*/  ENDCOLLECTIVE ;  /* 0x000000000000791b */ /* 0x01ffea0003800000 */
.L_x_7424:
[----:B------:R-:W-:Y:S05]  /*3940*/  BSYNC B1 ;  /* 0x0000000000017941 */ /* 0x000fea0003800000 */
.L_x_7423:
[----:B------:R-:W-:Y:S05]  /*3950*/  BRA `(.L_x_7425) ;  /* 0xffffffec00547947 */ /* 0x000fea000383ffff */
.L_x_7376:
[----:B------:R-:W-:Y:S01]  /*3960*/  HFMA2 R62, -RZ, RZ, 0, 1.847743988037109375e-06 ;  /* 0x0000001fff3e7431 */ /* 0x000fe200000001ff */
[----:B------:R-:W-:Y:S01]  /*3970*/  BSSY B1, `(.L_x_7426) ;  /* 0x0000006000017945 */ /* 0x000fe20003800000 */
[----:B------:R-:W-:Y:S02]  /*3980*/  IMAD.MOV.U32 R61, RZ, RZ, R14 ;  /* 0x000000ffff3d7224 */ /* 0x000fe400078e000e */
[----:B------:R-:W-:-:S07]  /*3990*/  IMAD.MOV.U32 R63, RZ, RZ, -0x1 ;  /* 0xffffffffff3f7424 */ /* 0x000fce00078e00ff */
[----:B01234-:R-:W-:Y:S05]  /*39a0*/  WARPSYNC.COLLECTIVE R63, `(.L_x_7427) ;  /* 0x000000003f087348 */ /* 0x01ffea0003c00000 */
[----:B------:R0:W0:Y:S02]  /*39b0*/  SHFL.IDX P6, R61, R64, R61, R62 ;  /* 0x0000003d403d7389 */ /* 0x00002400000c003e */
[----:B01234-:R-:W-:Y:S05]  /*39c0*/  ENDCOLLECTIVE ;  /* 0x000000000000791b */ /* 0x01ffea0003800000 */
.L_x_7427:
[----:B------:R-:W-:Y:S05]  /*39d0*/  BSYNC B1 ;  /* 0x0000000000017941 */ /* 0x000fea0003800000 */
.L_x_7426:
[----:B------:R-:W-:Y:S05]  /*39e0*/  BRA `(.L_x_7428) ;  /* 0xffffffec00487947 */ /* 0x000fea000383ffff */
.L_x_7378:
[----:B------:R-:W-:Y:S01]  /*39f0*/  BSSY B1, `(.L_x_7429) ;  /* 0x0000007000017945 */ /* 0x000fe20003800000 */
[----:B------:R-:W-:Y:S01]  /*3a00*/  IMAD.MOV.U32 R61, RZ, RZ, R15 ;  /* 0x000000ffff3d7224 */ /* 0x000fe200078e000f */
[----:B------:R-:W-:Y:S01]  /*3a10*/  MOV R62, 0x1f ;  /* 0x0000001f003e7802 */ /* 0x000fe20000000f00 */
[----:B------:R-:W-:-:S07]  /*3a20*/  IMAD.MOV.U32 R63, RZ, RZ, -0x1 ;  /* 0xffffffffff3f7424 */ /* 0x000fce00078e00ff */
[----:B01234-:R-:W-:Y:S05]  /*3a30*/  WARPSYNC.COLLECTIVE R63, `(.L_x_7430) ;  /* 0x000000003f087348 */ /* 0x01ffea0003c00000 */
[----:B------:R0:W0:Y:S02]  /*3a40*/  SHFL.IDX P6, R61, R64, R61, R62 ;  /* 0x0000003d403d7389 */ /* 0x00002400000c003e */
[----:B01234-:R-:W-:Y:S05]  /*3a50*/  ENDCOLLECTIVE ;  /* 0x000000000000791b */ /* 0x01ffea0003800000 */
.L_x_7430:
[----:B------:R-:W-:Y:S05]  /*3a60*/  BSYNC B1 ;  /* 0x0000000000017941 */ /* 0x000fea0003800000 */
.L_x_7429:
[----:B------:R-:W-:Y:S05]  /*3a70*/  BRA `(.L_x_7431) ;  /* 0xffffffec003c7947 */ /* 0x000fea000383ffff */
.L_x_7380:
[----:B------:R-:W-:Y:S01]  /*3a80*/  HFMA2 R62, -RZ, RZ, 0, 1.847743988037109375e-06 ;  /* 0x0000001fff3e7431 */ /* 0x000fe200000001ff */
[----:B------:R-:W-:Y:S01]  /*3a90*/  BSSY B1, `(.L_x_7432) ;  /* 0x0000006000017945 */ /* 0x000fe20003800000 */
[----:B------:R-:W-:Y:S02]  /*3aa0*/  IMAD.MOV.U32 R61, RZ, RZ, R20 ;  /* 0x000000ffff3d7224 */ /* 0x000fe400078e0014 */
[----:B------:R-:W-:-:S07]  /*3ab0*/  IMAD.MOV.U32 R63, RZ, RZ, -0x1 ;  /* 0xffffffffff3f7424 */ /* 0x000fce00078e00ff */
[----:B01234-:R-:W-:Y:S05]  /*3ac0*/  WARPSYNC.COLLECTIVE R63, `(.L_x_7433) ;  /* 0x000000003f087348 */ /* 0x01ffea0003c00000 */
[----:B------:R0:W0:Y:S02]  /*3ad0*/  SHFL.IDX P6, R61, R64, R61, R62 ;  /* 0x0000003d403d7389 */ /* 0x00002400000c003e */
[----:B01234-:R-:W-:Y:S05]  /*3ae0*/  ENDCOLLECTIVE ;  /* 0x000000000000791b */ /* 0x01ffea0003800000 */
.L_x_7433:
[----:B------:R-:W-:Y:S05]  /*3af0*/  BSYNC B1 ;  /* 0x0000000000017941 */ /* 0x000fea0003800000 */
.L_x_7432:
[----:B------:R-:W-:Y:S05]  /*3b00*/  BRA `(.L_x_7434) ;  /* 0xffffffec00307947 */ /* 0x000fea000383ffff */
.L_x_7382:
[----:B------:R-:W-:Y:S01]  /*3b10*/  BSSY B1, `(.L_x_7435) ;  /* 0x0000007000017945 */ /* 0x000fe20003800000 */
[----:B------:R-:W-:Y:S01]  /*3b20*/  IMAD.MOV.U32 R61, RZ, RZ, R21 ;  /* 0x000000ffff3d7224 */ /* 0x000fe200078e0015 */
[----:B------:R-:W-:Y:S01]  /*3b30*/  MOV R62, 0x1f ;  /* 0x0000001f003e7802 */ /* 0x000fe20000000f00 */
[----:B------:R-:W-:-:S07]  /*3b40*/  IMAD.MOV.U32 R63, RZ, RZ, -0x1 ;  /* 0xffffffffff3f7424 */ /* 0x000fce00078e00ff */
[----:B01234-:R-:W-:Y:S05]  /*3b50*/  WARPSYNC.COLLECTIVE R63, `(.L_x_7436) ;  /* 0x000000003f087348 */ /* 0x01ffea0003c00000 */
[----:B------:R0:W0:Y:S02]  /*3b60*/  SHFL.IDX P6, R61, R64, R61, R62 ;  /* 0x0000003d403d7389 */ /* 0x00002400000c003e */
[----:B01234-:R-:W-:Y:S05]  /*3b70*/  ENDCOLLECTIVE ;  /* 0x000000000000791b */ /* 0x01ffea0003800000 */
.L_x_7436:
[----:B------:R-:W-:Y:S05]  /*3b80*/  BSYNC B1 ;  /* 0x0000000000017941 */ /* 0x000fea0003800000 */
.L_x_7435:
[----:B------:R-:W-:Y:S05]  /*3b90*/  BRA `(.L_x_7437) ;  /* 0xffffffec00247947 */ /* 0x000fea000383ffff */
.L_x_7384:
[----:B------:R-:W-:Y:S01]  /*3ba0*/  HFMA2 R62, -RZ, RZ, 0, 1.847743988037109375e-06 ;  /* 0x0000001fff3e7431 */ /* 0x000fe200000001ff */
[----:B------:R-:W-:Y:S01]  /*3bb0*/  BSSY B1, `(.L_x_7438) ;  /* 0x0000006000017945 */ /* 0x000fe20003800000 */
[----:B------:R-:W-:Y:S02]  /*3bc0*/  IMAD.MOV.U32 R61, RZ, RZ, R22 ;  /* 0x000000ffff3d7224 */ /* 0x000fe400078e0016 */
[----:B------:R-:W-:-:S07]  /*3bd0*/  IMAD.MOV.U32 R63, RZ, RZ, -0x1 ;  /* 0xffffffffff3f7424 */ /* 0x000fce00078e00ff */
[----:B01234-:R-:W-:Y:S05]  /*3be0*/  WARPSYNC.COLLECTIVE R63, `(.L_x_7439) ;  /* 0x000000003f087348 */ /* 0x01ffea0003c00000 */
[----:B------:R0:W0:Y:S02]  /*3bf0*/  SHFL.IDX P6, R61, R64, R61, R62 ;  /* 0x0000003d403d7389 */ /* 0x00002400000c003e */
[----:B01234-:R-:W-:Y:S05]  /*3c00*/  ENDCOLLECTIVE ;  /* 0x000000000000791b */ /* 0x01ffea0003800000 */
.L_x_7439:
[----:B------:R-:W-:Y:S05]  /*3c10*/  BSYNC B1 ;  /* 0x0000000000017941 */ /* 0x000fea0003800000 */
.L_x_7438:
[----:B------:R-:W-:Y:S01]  /*3c20*/  IMAD.MOV.U32 R64, RZ, RZ, R61 ;  /* 0x000000ffff407224 */ /* 0x000fe200078e003d */
[----:B------:R-:W-:Y:S06]  /*3c30*/  BRA `(.L_x_7440) ;  /* 0xffffffec00147947 */ /* 0x000fec000383ffff */
        .weak           $__internal_182_$__cuda_sm20_div_s16
        .type           $__internal_182_$__cuda_sm20_div_s16,@function
        .size           $__internal_182_$__cuda_sm20_div_s16,(.L_x_38685 - $__internal_182_$__cuda_sm20_div_s16)
$__internal_182_$__cuda_sm20_div_s16:
        /* <DEDUP_REMOVED lines=25> */
[----:B------:R-:W-:Y:S05]  /*3dd0*/  RET.REL.NODEC R16 `(_Z9cuda_gemmIiLi128ELi4ELi1ELi128ELi32ELi32ELi64ELi1ELi0EEviiiPT_S1_S1_iii) ;  /* 0xffffffc010887950 */ /* 0x000fea0003c3ffff */
.L_x_7441:
        /* <DEDUP_REMOVED lines=10> */
.L_x_38685:


//--------------------- .text._Z9cuda_gemmIiLi128ELi4ELi1ELi128ELi32ELi32ELi64ELi0ELi1EEviiiPT_S1_S1_iii --------------------------
	.section	.text._Z9cuda_gemmIiLi128ELi4ELi1ELi128ELi32ELi32ELi64ELi0ELi1EEviiiPT_S1_S1_iii,"ax",@progbits
	.align	128
        .global         _Z9cuda_gemmIiLi128ELi4ELi1ELi128ELi32ELi32ELi64ELi0ELi1EEviiiPT_S1_S1_iii
        .type           _Z9cuda_gemmIiLi128ELi4ELi1ELi128ELi32ELi32ELi64ELi0ELi1EEviiiPT_S1_S1_iii,@function
        .size           _Z9cuda_gemmIiLi128ELi4ELi1ELi128ELi32ELi32ELi64ELi0ELi1EEviiiPT_S1_S1_iii,(.L_x_39393 - _Z9cuda_gemmIiLi128ELi4ELi1ELi128ELi32ELi32ELi64ELi0ELi1EEviiiPT_S1_S1_iii)
        .other          _Z9cuda_gemmIiLi128ELi4ELi1ELi128ELi32ELi32ELi64ELi0ELi1EEviiiPT_S1_S1_iii,@"STO_CUDA_ENTRY STV_DEFAULT"
_Z9cuda_gemmIiLi128ELi4ELi1ELi128ELi32ELi32ELi64ELi0ELi1EEviiiPT_S1_S1_iii:
.text._Z9cuda_gemmIiLi128ELi4ELi1ELi128ELi32ELi32ELi64ELi0ELi1EEviiiPT_S1_S1_iii:
        /* <DEDUP_REMOVED lines=9> */
[----:B------:R-:W-:Y:S01]  /*0090*/  IMAD.U32 R40, RZ, RZ, UR12 ;  /* 0x0000000cff287e24 */ /* 0x000fe2000f8e00ff */
[----:B------:R-:W-:Y:S01]  /*00a0*/  UMOV UR4, 0x400 ;  /* 0x0000040000047882 */ /* 0x000fe20000000000 */
[----:B------:R-:W3:Y:S01]  /*00b0*/  S2R R38, SR_CTAID.Z ;  /* 0x0000000000267919 */ /* 0x000ee20000002700 */
[----:B------:R-:W4:Y:S04]  /*00c0*/  LDCU UR9, c[0x0][0x388] ;  /* 0x00007100ff0977ac */ /* 0x000f280008000800 */
[----:B------:R-:W5:Y:S01]  /*00d0*/  S2UR UR5, SR_CTAID.X ;  /* 0x00000000000579c3 */ /* 0x000f620000002500 */
[----:B------:R-:W-:Y:S01]  /*00e0*/  UIADD3 UR7, UPT, UPT, UR4, 0xa80, URZ ;  /* 0x00000a8004077890 */ /* 0x000fe2000fffe0ff */
[----:B------:R-:W1:Y:S01]  /*00f0*/  LDCU.64 UR14, c[0x0][0x358] ;  /* 0x00006b00ff0e77ac */ /* 0x000e620008000a00 */
[----:B0-----:R-:W-:-:S02]  /*0100*/  USHF.L.U32 UR11, UR13, 0x2, URZ ;  /* 0x000000020d0b7899 */ /* 0x001fc400080006ff */
[----:B------:R-:W0:Y:S01]  /*0110*/  I2F.U32.RP R8, UR13 ;  /* 0x0000000d00087d06 */ /* 0x000e220008209000 */
[----:B------:R-:W-:-:S03]  /*0120*/  ISETP.NE.U32.AND P2, PT, RZ, UR13, PT ;  /* 0x0000000dff007c0c */ /* 0x000fc6000bf45070 */
[----:B------:R-:W-:Y:S01]  /*0130*/  IMAD R11, RZ, RZ, -UR11 ;  /* 0x8000000bff0b7e24 */ /* 0x000fe2000f8e02ff */
[----:B------:R-:W-:Y:S01]  /*0140*/  ISETP.NE.U32.AND P5, PT, RZ, UR11, PT ;  /* 0x0000000bff007c0c */ /* 0x000fe2000bfa5070 */
[----:B--2---:R-:W-:Y:S02]  /*0150*/  ULEA UR6, UR8, UR4, 0x18 ;  /* 0x0000000408067291 */ /* 0x004fe4000f8ec0ff */
[----:B------:R-:W2:Y:S01]  /*0160*/  I2F.U32.RP R9, UR11 ;  /* 0x0000000b00097d06 */ /* 0x000ea20008209000 */
[----:B------:R-:W-:Y:S02]  /*0170*/  UIADD3 UR4, UPT, UPT, UR4, 0x880, URZ ;  /* 0x0000088004047890 */ /* 0x000fe4000fffe0ff */
[----:B------:R-:W-:Y:S02]  /*0180*/  ULEA UR7, UR8, UR7, 0x18 ;  /* 0x0000000708077291 */ /* 0x000fe4000f8ec0ff */
[----:B------:R-:W-:Y:S01]  /*0190*/  ULEA UR4, UR8, UR4, 0x18 ;  /* 0x0000000408047291 */ /* 0x000fe2000f8ec0ff */
[C---:B-1----:R-:W-:Y:S01]  /*01a0*/  IMAD.SHL.U32 R39, R2.reuse, 0x4, RZ ;  /* 0x0000000402277824 */ /* 0x042fe200078e00ff */
[C---:B------:R-:W-:Y:S01]  /*01b0*/  IADD3 R3, PT, PT, R2.reuse, UR13, RZ ;  /* 0x0000000d02037c10 */ /* 0x040fe2000fffe0ff */
[----:B0-----:R-:W0:Y:S01]  /*01c0*/  MUFU.RCP R8, R8 ;  /* 0x0000000800087308 */ /* 0x001e220000001000 */
[----:B------:R-:W-:Y:S01]  /*01d0*/  SHF.L.U32 R36, R2, 0x4, RZ ;  /* 0x0000000402247819 */ /* 0x000fe200000006ff */
[----:B------:R-:W-:Y:S01]  /*01e0*/  VIADD R33, R39, UR11 ;  /* 0x0000000b27217c36 */ /* 0x000fe20008000000 */
[----:B------:R-:W-:Y:S01]  /*01f0*/  ISETP.GE.U32.AND P0, PT, R3, 0x80, PT ;  /* 0x000000800300780c */ /* 0x000fe20003f06070 */
[----:B-----5:R-:W-:Y:S01]  /*0200*/  USHF.L.U32 UR10, UR5, 0x7, URZ ;  /* 0x00000007050a7899 */ /* 0x020fe200080006ff */
[C---:B------:R-:W-:Y:S01]  /*0210*/  LOP3.LUT R22, R36.reuse, 0x10, RZ, 0xc0, !PT ;  /* 0x0000001024167812 */ /* 0x040fe200078ec0ff */
[----:B------:R-:W-:Y:S01]  /*0220*/  VIADD R30, R36, UR4 ;  /* 0x00000004241e7c36 */ /* 0x000fe20008000000 */
[----:B------:R-:W-:Y:S01]  /*0230*/  ISETP.GE.U32.AND P1, PT, R33, 0x80, PT ;  /* 0x000000802100780c */ /* 0x000fe20003f26070 */
[----:B--2---:R-:W1:Y:S01]  /*0240*/  MUFU.RCP R9, R9 ;  /* 0x0000000900097308 */ /* 0x004e620000001000 */
[----:B------:R-:W-:Y:S01]  /*0250*/  SEL R34, RZ, 0x1, P0 ;  /* 0x00000001ff227807 */ /* 0x000fe20000000000 */
[----:B------:R-:W-:Y:S01]  /*0260*/  USHF.L.U32 UR5, UR5, 0x2, URZ ;  /* 0x0000000205057899 */ /* 0x000fe200080006ff */
[----:B------:R-:W-:-:S02]  /*0270*/  SEL R32, RZ, 0x1, P1 ;  /* 0x00000001ff207807 */ /* 0x000fc40000800000 */
[----:B------:R-:W-:Y:S02]  /*0280*/  LOP3.LUT R37, R2, 0xf, RZ, 0xc0, !PT ;  /* 0x0000000f02257812 */ /* 0x000fe400078ec0ff */
[----:B------:R-:W-:Y:S02]  /*0290*/  IADD3 R31, PT, PT, R39, UR7, RZ ;  /* 0x00000007271f7c10 */ /* 0x000fe4000fffe0ff */
[----:B0-----:R-:W-:Y:S02]  /*02a0*/  IADD3 R4, PT, PT, R8, 0xffffffe, RZ ;  /* 0x0ffffffe08047810 */ /* 0x001fe40007ffe0ff */
[----:B---3--:R-:W-:Y:S02]  /*02b0*/  LEA R38, R38, R37, 0xa ;  /* 0x0000002526267211 */ /* 0x008fe400078e50ff */
[----:B------:R0:W2:Y:S01]  /*02c0*/  F2I.FTZ.U32.TRUNC.NTZ R5, R4 ;  /* 0x0000000400057305 */ /* 0x0000a2000021f000 */
[----:B------:R-:W-:Y:S01]  /*02d0*/  IADD3 R29, PT, PT, R33, UR11, RZ ;  /* 0x0000000b211d7c10 */ /* 0x000fe2000fffe0ff */
[----:B-1----:R-:W-:-:S06]  /*02e0*/  VIADD R6, R9, 0xffffffe ;  /* 0x0ffffffe09067836 */ /* 0x002fcc0000000000 */
[----:B------:R1:W3:Y:S01]  /*02f0*/  F2I.FTZ.U32.TRUNC.NTZ R7, R6 ;  /* 0x0000000600077305 */ /* 0x0002e2000021f000 */
[----:B0-----:R-:W-:Y:S02]  /*0300*/  IMAD.MOV.U32 R4, RZ, RZ, RZ ;  /* 0x000000ffff047224 */ /* 0x001fe400078e00ff */
[----:B--2---:R-:W-:Y:S02]  /*0310*/  IMAD.MOV R8, RZ, RZ, -R5 ;  /* 0x000000ffff087224 */ /* 0x004fe400078e0a05 */
[----:B-1----:R-:W-:Y:S02]  /*0320*/  HFMA2 R6, -RZ, RZ, 0, 0 ;  /* 0x00000000ff067431 */ /* 0x002fe400000001ff */
[----:B---3--:R-:W-:-:S04]  /*0330*/  IMAD R9, R11, R7, RZ ;  /* 0x000000070b097224 */ /* 0x008fc800078e02ff */
[----:B------:R-:W-:Y:S01]  /*0340*/  IMAD.HI.U32 R7, R7, R9, R6 ;  /* 0x0000000907077227 */ /* 0x000fe200078e0006 */
[----:B------:R-:W-:-:S03]  /*0350*/  VIMNMX.U32 R6, PT, PT, R3, 0x80, !PT ;  /* 0x0000008003067848 */ /* 0x000fc60007fe0000 */
[----:B------:R-:W-:Y:S01]  /*0360*/  IMAD.MOV.U32 R9, RZ, RZ, R8 ;  /* 0x000000ffff097224 */ /* 0x000fe200078e0008 */
[----:B------:R-:W-:Y:S02]  /*0370*/  VIMNMX.U32 R8, PT, PT, R33, 0x80, !PT ;  /* 0x0000008021087848 */ /* 0x000fe40007fe0000 */
[----:B------:R-:W-:Y:S01]  /*0380*/  IADD3 R6, PT, PT, R6, -R3, -R34 ;  /* 0x8000000306067210 */ /* 0x000fe20007ffe822 */
[----:B------:R-:W-:Y:S01]  /*0390*/  IMAD R9, R9, UR13, RZ ;  /* 0x0000000d09097c24 */ /* 0x000fe2000f8e02ff */
[----:B------:R-:W-:-:S03]  /*03a0*/  IADD3 R8, PT, PT, R8, -R33, -R32 ;  /* 0x8000002108087210 */ /* 0x000fc60007ffe820 */
[----:B------:R-:W-:-:S04]  /*03b0*/  IMAD.HI.U32 R5, R5, R9, R4 ;  /* 0x0000000905057227 */ /* 0x000fc800078e0004 */
[----:B------:R-:W-:-:S04]  /*03c0*/  IMAD.HI.U32 R7, R7, R8, RZ ;  /* 0x0000000807077227 */ /* 0x000fc800078e00ff */
[----:B------:R-:W-:Y:S01]  /*03d0*/  IMAD.HI.U32 R5, R5, R6, RZ ;  /* 0x0000000605057227 */ /* 0x000fe200078e00ff */
[----:B------:R-:W-:-:S03]  /*03e0*/  IADD3 R9, PT, PT, -R7, RZ, RZ ;  /* 0x000000ff07097210 */ /* 0x000fc60007ffe1ff */
[----:B------:R-:W-:Y:S02]  /*03f0*/  IMAD.MOV R3, RZ, RZ, -R5 ;  /* 0x000000ffff037224 */ /* 0x000fe400078e0a05 */
[----:B------:R-:W-:Y:S02]  /*0400*/  IMAD R8, R9, UR11, R8 ;  /* 0x0000000b09087c24 */ /* 0x000fe4000f8e0208 */
[----:B------:R-:W-:Y:S01]  /*0410*/  IMAD R6, R3, UR13, R6 ;  /* 0x0000000d03067c24 */ /* 0x000fe2000f8e0206 */
[----:B------:R-:W-:Y:S01]  /*0420*/  SHF.R.U32.HI R3, RZ, 0x3, R2 ;  /* 0x00000003ff037819 */ /* 0x000fe20000011602 */
[----:B------:R-:W-:Y:S01]  /*0430*/  IMAD.SHL.U32 R4, R2, 0x2, RZ ;  /* 0x0000000202047824 */ /* 0x000fe200078e00ff */
[----:B------:R-:W-:Y:S02]  /*0440*/  ISETP.GE.U32.AND P3, PT, R8, UR11, PT ;  /* 0x0000000b08007c0c */ /* 0x000fe4000bf66070 */
[----:B------:R-:W-:-:S11]  /*0450*/  ISETP.GE.U32.AND P0, PT, R6, UR13, PT ;  /* 0x0000000d06007c0c */ /* 0x000fd6000bf06070 */
[----:B------:R-:W-:Y:S02]  /*0460*/  @P3 VIADD R8, R8, -UR11 ;  /* 0x8000000b08083c36 */ /* 0x000fe40008000000 */
[----:B------:R-:W-:Y:S01]  /*0470*/  @P0 IADD3 R6, PT, PT, R6, -UR13, RZ ;  /* 0x8000000d06060c10 */ /* 0x000fe2000fffe0ff */
[----:B------:R-:W-:Y:S01]  /*0480*/  @P3 VIADD R7, R7, 0x1 ;  /* 0x0000000107073836 */ /* 0x000fe20000000000 */
[----:B------:R-:W-:Y:S02]  /*0490*/  @P0 IADD3 R5, PT, PT, R5, 0x1, RZ ;  /* 0x0000000105050810 */ /* 0x000fe40007ffe0ff */
[----:B------:R-:W-:Y:S02]  /*04a0*/  ISETP.GE.U32.AND P1, PT, R6, UR13, PT ;  /* 0x0000000d06007c0c */ /* 0x000fe4000bf26070 */
[----:B------:R-:W-:Y:S01]  /*04b0*/  ISETP.GE.U32.AND P4, PT, R8, UR11, PT ;  /* 0x0000000b08007c0c */ /* 0x000fe2000bf86070 */
[----:B------:R-:W-:Y:S01]  /*04c0*/  IMAD.U32 R8, RZ, RZ, UR6 ;  /* 0x00000006ff087e24 */ /* 0x000fe2000f8e00ff */
[----:B------:R-:W-:Y:S01]  /*04d0*/  LOP3.LUT R6, R4, 0xc, RZ, 0xc0, !PT ;  /* 0x0000000c04067812 */ /* 0x000fe200078ec0ff */
[----:B----4-:R-:W-:Y:S01]  /*04e0*/  USHF.R.S32.HI UR6, URZ, 0x1f, UR9 ;  /* 0x0000001fff067899 */ /* 0x010fe20008011409 */
[----:B------:R-:W-:Y:S01]  /*04f0*/  LOP3.LUT R4, R39, 0x7c, RZ, 0xc0, !PT ;  /* 0x0000007c27047812 */ /* 0x000fe200078ec0ff */
[----:B------:R-:W-:-:S02]  /*0500*/  IMAD R35, R3, 0x84, R8 ;  /* 0x0000008403237824 */ /* 0x000fc400078e0208 */
[----:B------:R-:W-:Y:S01]  /*0510*/  IMAD R3, R3, 0x10, R6 ;  /* 0x0000001003037824 */ /* 0x000fe200078e0206 */
[----:B------:R-:W-:Y:S01]  /*0520*/  ULEA.HI UR6, UR6, UR9, URZ, 0x5 ;  /* 0x0000000906067291 */ /* 0x000fe2000f8f28ff */
[----:B------:R-:W-:Y:S01]  /*0530*/  IMAD.IADD R35, R35, 0x1, R4 ;  /* 0x0000000123237824 */ /* 0x000fe200078e0204 */
[----:B------:R-:W-:Y:S01]  /*0540*/  SHF.R.U32.HI R4, RZ, 0x1, R2 ;  /* 0x00000001ff047819 */ /* 0x000fe20000011602 */
[----:B------:R-:W-:Y:S01]  /*0550*/  IMAD R37, R37, 0x84, R8 ;  /* 0x0000008425257824 */ /* 0x000fe200078e0208 */
[----:B------:R-:W-:Y:S01]  /*0560*/  @P1 IADD3 R5, PT, PT, R5, 0x1, RZ ;  /* 0x0000000105051810 */ /* 0x000fe20007ffe0ff */
[----:B------:R-:W-:Y:S01]  /*0570*/  @P4 VIADD R7, R7, 0x1 ;  /* 0x0000000107074836 */ /* 0x000fe20000000000 */
[----:B------:R-:W-:Y:S01]  /*0580*/  @!P2 LOP3.LUT R5, RZ, UR13, RZ, 0x33, !PT ;  /* 0x0000000dff05ac12 */ /* 0x000fe2000f8e33ff */
[----:B------:R-:W-:Y:S01]  /*0590*/  USHF.R.S32.HI UR6, URZ, 0x5, UR6 ;  /* 0x00000005ff067899 */ /* 0x000fe20008011406 */
[----:B------:R-:W-:-:S03]  /*05a0*/  @!P5 LOP3.LUT R7, RZ, UR11, RZ, 0x33, !PT ;  /* 0x0000000bff07dc12 */ /* 0x000fc6000f8e33ff */
[----:B------:R-:W-:Y:S01]  /*05b0*/  IMAD.IADD R34, R34, 0x1, R5 ;  /* 0x0000000122227824 */ /* 0x000fe200078e0205 */
[----:B------:R-:W-:Y:S01]  /*05c0*/  LOP3.LUT R5, R4, 0x3, RZ, 0xc0, !PT ;  /* 0x0000000304057812 */ /* 0x000fe200078ec0ff */
[----:B------:R-:W-:Y:S01]  /*05d0*/  IMAD.IADD R32, R32, 0x1, R7 ;  /* 0x0000000120207824 */ /* 0x000fe200078e0207 */
[----:B------:R-:W-:Y:S02]  /*05e0*/  LOP3.LUT R4, R36, 0x70, RZ, 0xc0, !PT ;  /* 0x0000007024047812 */ /* 0x000fe400078ec0ff */
[--C-:B------:R-:W-:Y:S02]  /*05f0*/  LOP3.LUT R22, R22, 0x8, R5.reuse, 0xfe, !PT ;  /* 0x0000000816167812 */ /* 0x100fe400078efe05 */
[----:B------:R-:W-:Y:S01]  /*0600*/  LOP3.LUT R27, R4, 0x8, R5, 0xfe, !PT ;  /* 0x00000008041b7812 */ /* 0x000fe200078efe05 */
[C---:B------:R-:W-:Y:S01]  /*0610*/  IMAD R23, R5.reuse, -0x1f, R4 ;  /* 0xffffffe105177824 */ /* 0x040fe200078e0204 */
[C---:B------:R-:W-:Y:S01]  /*0620*/  LOP3.LUT R28, R5.reuse, 0x70, R36, 0xf8, !PT ;  /* 0x00000070051c7812 */ /* 0x040fe200078ef824 */
[C---:B------:R-:W-:Y:S01]  /*0630*/  VIADD R4, R5.reuse, 0xd ;  /* 0x0000000d05047836 */ /* 0x040fe20000000000 */
[C---:B------:R-:W-:Y:S01]  /*0640*/  IADD3 R6, PT, PT, R5.reuse, 0xe, RZ ;  /* 0x0000000e05067810 */ /* 0x040fe20007ffe0ff */
[----:B------:R-:W-:Y:S01]  /*0650*/  VIADD R5, R5, 0xffffffff ;  /* 0xffffffff05057836 */ /* 0x000fe20000000000 */
[----:B------:R-:W-:-:S02]  /*0660*/  LEA R27, R27, UR4, 0x2 ;  /* 0x000000041b1b7c11 */ /* 0x000fc4000f8e10ff */
[----:B------:R-:W-:Y:S01]  /*0670*/  LOP3.LUT R7, R4, 0xf, RZ, 0xc0, !PT ;  /* 0x0000000f04077812 */ /* 0x000fe200078ec0ff */
[C---:B------:R-:W-:Y:S01]  /*0680*/  VIADD R4, R23.reuse, 0xa ;  /* 0x0000000a17047836 */ /* 0x040fe20000000000 */
[----:B------:R-:W-:Y:S01]  /*0690*/  LOP3.LUT R9, R6, 0xf, RZ, 0xc0, !PT ;  /* 0x0000000f06097812 */ /* 0x000fe200078ec0ff */
[----:B------:R-:W-:Y:S01]  /*06a0*/  VIADD R6, R23, 0xc ;  /* 0x0000000c17067836 */ /* 0x000fe20000000000 */
[----:B------:R-:W-:Y:S02]  /*06b0*/  LOP3.LUT R21, R5, 0xf, RZ, 0xc0, !PT ;  /* 0x0000000f05157812 */ /* 0x000fe400078ec0ff */
[--C-:B------:R-:W-:Y:S02]  /*06c0*/  LOP3.LUT R26, R7, 0x70, R36.reuse, 0xf8, !PT ;  /* 0x00000070071a7812 */ /* 0x100fe400078ef824 */
[--C-:B------:R-:W-:Y:S02]  /*06d0*/  LOP3.LUT R25, R9, 0x70, R36.reuse, 0xf8, !PT ;  /* 0x0000007009197812 */ /* 0x100fe400078ef824 */
[----:B------:R-:W-:-:S02]  /*06e0*/  LOP3.LUT R24, R21, 0x70, R36, 0xf8, !PT ;  /* 0x0000007015187812 */ /* 0x000fc400078ef824 */
[----:B------:R-:W-:Y:S02]  /*06f0*/  LEA R28, R28, UR4, 0x2 ;  /* 0x000000041c1c7c11 */ /* 0x000fe4000f8e10ff */
[----:B------:R-:W-:Y:S02]  /*0700*/  IADD3 R5, PT, PT, R23, 0xb, RZ ;  /* 0x0000000b17057810 */ /* 0x000fe40007ffe0ff */
[--C-:B------:R-:W-:Y:S02]  /*0710*/  LOP3.LUT R7, R7, 0x10, R36.reuse, 0xf8, !PT ;  /* 0x0000001007077812 */ /* 0x100fe400078ef824 */
[--C-:B------:R-:W-:Y:S02]  /*0720*/  LOP3.LUT R20, R9, 0x10, R36.reuse, 0xf8, !PT ;  /* 0x0000001009147812 */ /* 0x100fe400078ef824 */
[----:B------:R-:W-:Y:S02]  /*0730*/  LOP3.LUT R21, R21, 0x10, R36, 0xf8, !PT ;  /* 0x0000001015157812 */ /* 0x000fe400078ef824 */
[----:B------:R-:W-:-:S02]  /*0740*/  LEA R26, R26, UR4, 0x2 ;  /* 0x000000041a1a7c11 */ /* 0x000fc4000f8e10ff */
[----:B------:R-:W-:Y:S02]  /*0750*/  LEA R25, R25, UR4, 0x2 ;  /* 0x0000000419197c11 */ /* 0x000fe4000f8e10ff */
[----:B------:R-:W-:-:S07]  /*0760*/  LEA R24, R24, UR4, 0x2 ;  /* 0x0000000418187c11 */ /* 0x000fce000f8e10ff */
.L_x_7461:
[C---:B------:R-:W-:Y:S01]  /*0770*/  LOP3.LUT R9, R34.reuse, 0x3, RZ, 0xc0, !PT ;  /* 0x0000000322097812 */ /* 0x040fe200078ec0ff */
[----:B------:R-:W-:Y:S01]  /*0780*/  BSSY.RECONVERGENT B0, `(.L_x_7442) ;  /* 0x0000011000007945 */ /* 0x000fe20003800200 */
[----:B------:R-:W-:Y:S02]  /*0790*/  ISETP.GE.U32.AND P2, PT, R34, 0x3, PT ;  /* 0x000000032200780c */ /* 0x000fe40003f46070 */
[----:B------:R-:W-:Y:S02]  /*07a0*/  ISETP.NE.AND P1, PT, R9, 0x3, PT ;  /* 0x000000030900780c */ /* 0x000fe40003f25270 */
[----:B------:R-:W-:Y:S02]  /*07b0*/  ISETP.GT.U32.AND P0, PT, R2, 0x1f, PT ;  /* 0x0000001f0200780c */ /* 0x000fe40003f04070 */
[----:B------:R-:W-:-:S09]  /*07c0*/  MOV R8, R2 ;  /* 0x0000000200087202 */ /* 0x000fd20000000f00 */
[----:B0-----:R-:W-:Y:S05]  /*07d0*/  @!P1 BRA `(.L_x_7443) ;  /* 0x00000000002c9947 */ /* 0x001fea0003800000 */
[----:B------:R0:W-:Y:S01]  /*07e0*/  STS [R39+UR7], RZ ;  /* 0x000000ff27007988 */ /* 0x0001e20008000807 */
[----:B------:R-:W-:Y:S01]  /*07f0*/  ISETP.NE.AND P1, PT, R9, RZ, PT ;  /* 0x000000ff0900720c */ /* 0x000fe20003f25270 */
[----:B------:R-:W-:-:S12]  /*0800*/  VIADD R8, R2, UR13 ;  /* 0x0000000d02087c36 */ /* 0x000fd80008000000 */
[----:B0-----:R-:W-:Y:S05]  /*0810*/  @!P1 BRA `(.L_x_7443) ;  /* 0x00000000001c9947 */ /* 0x001fea0003800000 */
[----:B------:R-:W-:Y:S01]  /*0820*/  ISETP.NE.AND P1, PT, R9, 0x1, PT ;  /* 0x000000010900780c */ /* 0x000fe20003f25270 */
[----:B------:R0:W-:Y:S01]  /*0830*/  STS [R31+UR11], RZ ;  /* 0x000000ff1f007988 */ /* 0x0001e2000800080b */
[----:B------:R-:W-:Y:S01]  /*0840*/  IADD3 R9, PT, PT, R31, UR11, RZ ;  /* 0x0000000b1f097c10 */ /* 0x000fe2000fffe0ff */
[----:B------:R-:W-:-:S05]  /*0850*/  VIADD R8, R8, UR13 ;  /* 0x0000000d08087c36 */ /* 0x000fca0008000000 */
[----:B------:R-:W-:-:S05]  /*0860*/  IADD3 R10, PT, PT, R8, UR13, RZ ;  /* 0x0000000d080a7c10 */ /* 0x000fca000fffe0ff */
[----:B------:R0:W-:Y:S01]  /*0870*/  @P1 STS [R9+UR11], RZ ;  /* 0x000000ff09001988 */ /* 0x0001e2000800080b */
[----:B------:R-:W-:-:S07]  /*0880*/  @P1 IMAD.MOV.U32 R8, RZ, RZ, R10 ;  /* 0x000000ffff081224 */ /* 0x000fce00078e000a */
.L_x_7443:
[----:B------:R-:W-:Y:S05]  /*0890*/  BSYNC.RECONVERGENT B0 ;  /* 0x0000000000007941 */ /* 0x000fea0003800200 */
.L_x_7442:
[----:B------:R-:W-:Y:S04]  /*08a0*/  BSSY.RECONVERGENT B0, `(.L_x_7444) ;  /* 0x0000012000007945 */ /* 0x000fe80003800200 */
[----:B------:R-:W-:Y:S05]  /*08b0*/  @!P2 BRA `(.L_x_7445) ;  /* 0x000000000040a947 */ /* 0x000fea0003800000 */
[----:B------:R-:W1:Y:S01]  /*08c0*/  S2UR UR9, SR_CgaCtaId ;  /* 0x00000000000979c3 */ /* 0x000e620000008800 */
[----:B------:R-:W-:Y:S02]  /*08d0*/  UMOV UR8, 0x400 ;  /* 0x0000040000087882 */ /* 0x000fe40000000000 */
[----:B------:R-:W-:-:S04]  /*08e0*/  UIADD3 UR8, UPT, UPT, UR8, 0xa80, URZ ;  /* 0x00000a8008087890 */ /* 0x000fc8000fffe0ff */
[----:B-1----:R-:W-:-:S06]  /*08f0*/  ULEA UR8, UR9, UR8, 0x18 ;  /* 0x0000000809087291 */ /* 0x002fcc000f8ec0ff */
[----:B0-----:R-:W-:-:S07]  /*0900*/  LEA R9, R8, UR8, 0x2 ;  /* 0x0000000808097c11 */ /* 0x001fce000f8e10ff */
.L_x_7446:
[----:B------:R-:W0:Y:S01]  /*0910*/  LDC R12, c[0x0][0x360] ;  /* 0x0000d800ff0c7b82 */ /* 0x000e220000000800 */
[----:B------:R-:W-:Y:S01]  /*0920*/  STS [R9], RZ ;  /* 0x000000ff09007388 */ /* 0x000fe20000000800 */
[----:B------:R-:W-:-:S03]  /*0930*/  VIADD R8, R8, UR11 ;  /* 0x0000000b08087c36 */ /* 0x000fc60008000000 */
[----:B-1----:R1:W-:Y:S02]  /*0940*/  STS [R9+UR11], RZ ;  /* 0x000000ff09007988 */ /* 0x0023e4000800080b */
[----:B------:R-:W-:Y:S02]  /*0950*/  ISETP.GE.U32.AND P1, PT, R8, 0x80, PT ;  /* 0x000000800800780c */ /* 0x000fe40003f26070 */
[CC--:B0-----:R-:W-:Y:S01]  /*0960*/  LEA R10, R12.reuse, R9.reuse, 0x3 ;  /* 0x000000090c0a7211 */ /* 0x0c1fe200078e18ff */
[C---:B------:R-:W-:Y:S01]  /*0970*/  IMAD R11, R12.reuse, 0xc, R9 ;  /* 0x0000000c0c0b7824 */ /* 0x040fe200078e0209 */
[----:B-1----:R-:W-:-:S03]  /*0980*/  LEA R9, R12, R9, 0x4 ;  /* 0x000000090c097211 */ /* 0x002fc600078e20ff */
[----:B------:R1:W-:Y:S04]  /*0990*/  STS [R10], RZ ;  /* 0x000000ff0a007388 */ /* 0x0003e80000000800 */
[----:B------:R1:W-:Y:S02]  /*09a0*/  STS [R11], RZ ;  /* 0x000000ff0b007388 */ /* 0x0003e40000000800 */
[----:B------:R-:W-:Y:S05]  /*09b0*/  @!P1 BRA `(.L_x_7446) ;  /* 0xfffffffc00d49947 */ /* 0x000fea000383ffff */
.L_x_7445:
[----:B------:R-:W-:Y:S05]  /*09c0*/  BSYNC.RECONVERGENT B0 ;  /* 0x0000000000007941 */ /* 0x000fea0003800200 */
.L_x_7444:
[----:B------:R-:W-:Y:S04]  /*09d0*/  BSSY.RECONVERGENT B0, `(.L_x_7447) ;  /* 0x0000042000007945 */ /* 0x000fe80003800200 */
[----:B------:R-:W-:Y:S05]  /*09e0*/  @P0 BRA `(.L_x_7448) ;  /* 0x0000000400000947 */ /* 0x000fea0003800000 */
[----:B------:R-:W2:Y:S01]  /*09f0*/  LDC R41, c[0x0][0x388] ;  /* 0x0000e200ff297b82 */ /* 0x000ea20000000800 */
[C---:B------:R-:W-:Y:S01]  /*0a00*/  LOP3.LUT R14, R32.reuse, 0x3, RZ, 0xc0, !PT ;  /* 0x00000003200e7812 */ /* 0x040fe200078ec0ff */
[----:B------:R-:W-:Y:S01]  /*0a10*/  BSSY.RECONVERGENT B1, `(.L_x_7449) ;  /* 0x000001c000017945 */ /* 0x000fe20003800200 */
[----:B------:R-:W-:Y:S01]  /*0a20*/  ISETP.GE.U32.AND P2, PT, R32, 0x3, PT ;  /* 0x000000032000780c */ /* 0x000fe20003f46070 */
[----:B------:R-:W-:Y:S01]  /*0a30*/  IMAD.MOV.U32 R44, RZ, RZ, R39 ;  /* 0x000000ffff2c7224 */ /* 0x000fe200078e0027 */
[----:B------:R-:W-:Y:S01]  /*0a40*/  ISETP.NE.AND P1, PT, R14, 0x3, PT ;  /* 0x000000030e00780c */ /* 0x000fe20003f25270 */
[----:B--2---:R-:W-:-:S12]  /*0a50*/  IMAD R41, R40, R41, UR10 ;  /* 0x0000000a28297e24 */ /* 0x004fd8000f8e0229 */
[----:B------:R-:W-:Y:S05]  /*0a60*/  @!P1 BRA `(.L_x_7450) ;  /* 0x0000000000589947 */ /* 0x000fea0003800000 */
[----:B------:R-:W2:Y:S01]  /*0a70*/  LDC.64 R12, c[0x0][0x390] ;  /* 0x0000e400ff0c7b82 */ /* 0x000ea20000000a00 */
[----:B0-----:R-:W-:-:S05]  /*0a80*/  IADD3 R9, PT, PT, R39, R41, RZ ;  /* 0x0000002927097210 */ /* 0x001fca0007ffe0ff */
[----:B--2---:R-:W-:-:S06]  /*0a90*/  IMAD.WIDE R8, R9, 0x4, R12 ;  /* 0x0000000409087825 */ /* 0x004fcc00078e020c */
[----:B-1----:R-:W2:Y:S01]  /*0aa0*/  LDG.E.128 R8, desc[UR14][R8.64] ;  /* 0x0000000e08087981 */ /* 0x002ea2000c1e1d00 */
[----:B------:R-:W-:Y:S01]  /*0ab0*/  ISETP.NE.AND P1, PT, R14, RZ, PT ;  /* 0x000000ff0e00720c */ /* 0x000fe20003f25270 */
[----:B------:R-:W-:Y:S02]  /*0ac0*/  IMAD.MOV.U32 R44, RZ, RZ, R33 ;  /* 0x000000ffff2c7224 */ /* 0x000fe400078e0021 */
[----:B--2---:R2:W-:Y:S10]  /*0ad0*/  STS.128 [R36+UR4], R8 ;  /* 0x0000000824007988 */ /* 0x0045f40008000c04 */
[----:B------:R-:W-:Y:S05]  /*0ae0*/  @!P1 BRA `(.L_x_7450) ;  /* 0x0000000000389947 */ /* 0x000fea0003800000 */
[----:B------:R-:W-:Y:S02]  /*0af0*/  ISETP.NE.AND P1, PT, R14, 0x1, PT ;  /* 0x000000010e00780c */ /* 0x000fe40003f25270 */
        /* <DEDUP_REMOVED lines=13> */
.L_x_7450:
[----:B------:R-:W-:Y:S05]  /*0bd0*/  BSYNC.RECONVERGENT B1 ;  /* 0x0000000000017941 */ /* 0x000fea0003800200 */
.L_x_7449:
[----:B------:R-:W-:Y:S05]  /*0be0*/  @!P2 BRA `(.L_x_7448) ;  /* 0x000000000080a947 */ /* 0x000fea0003800000 */
[----:B0-2-4-:R-:W0:Y:S01]  /*0bf0*/  S2R R9, SR_CgaCtaId ;  /* 0x0000000000097919 */ /* 0x015e220000008800 */
[----:B------:R-:W-:-:S04]  /*0c00*/  MOV R8, 0x400 ;  /* 0x0000040000087802 */ /* 0x000fc80000000f00 */
[----:B------:R-:W-:-:S04]  /*0c10*/  IADD3 R8, PT, PT, R8, 0x880, RZ ;  /* 0x0000088008087810 */ /* 0x000fc80007ffe0ff */
[----:B0-----:R-:W-:-:S07]  /*0c20*/  LEA R42, R9, R8, 0x18 ;  /* 0x00000008092a7211 */ /* 0x001fce00078ec0ff */
.L_x_7451:
[----:B0-----:R-:W0:Y:S01]  /*0c30*/  LDC.64 R12, c[0x0][0x390] ;  /* 0x0000e400ff0c7b82 */ /* 0x001e220000000a00 */
[----:B------:R-:W-:-:S04]  /*0c40*/  IMAD.IADD R9, R41, 0x1, R44 ;  /* 0x0000000129097824 */ /* 0x000fc800078e022c */
[----:B0-----:R-:W-:-:S06]  /*0c50*/  IMAD.WIDE R8, R9, 0x4, R12 ;  /* 0x0000000409087825 */ /* 0x001fcc00078e020c */
[----:B-1----:R-:W2:Y:S01]  /*0c60*/  LDG.E.128 R8, desc[UR14][R8.64] ;  /* 0x0000000e08087981 */ /* 0x002ea2000c1e1d00 */
[C---:B------:R-:W-:Y:S01]  /*0c70*/  IADD3 R14, PT, PT, R44.reuse, UR11, RZ ;  /* 0x0000000b2c0e7c10 */ /* 0x040fe2000fffe0ff */
[----:B------:R-:W-:-:S03]  /*0c80*/  IMAD R43, R44, 0x4, R42 ;  /* 0x000000042c2b7824 */ /* 0x000fc600078e022a */
[----:B------:R-:W-:Y:S01]  /*0c90*/  IADD3 R15, PT, PT, R41, R14, RZ ;  /* 0x0000000e290f7210 */ /* 0x000fe20007ffe0ff */
[----:B------:R-:W-:-:S05]  /*0ca0*/  VIADD R14, R14, UR11 ;  /* 0x0000000b0e0e7c36 */ /* 0x000fca0008000000 */
[----:B------:R-:W-:-:S04]  /*0cb0*/  IADD3 R44, PT, PT, R14, UR11, RZ ;  /* 0x0000000b0e2c7c10 */ /* 0x000fc8000fffe0ff */
[----:B------:R-:W-:-:S05]  /*0cc0*/  IADD3 R17, PT, PT, R41, R44, RZ ;  /* 0x0000002c29117210 */ /* 0x000fca0007ffe0ff */
[----:B------:R-:W-:-:S06]  /*0cd0*/  IMAD.WIDE R16, R17, 0x4, R12 ;  /* 0x0000000411107825 */ /* 0x000fcc00078e020c */
[----:B------:R-:W3:Y:S04]  /*0ce0*/  LDG.E.128 R16, desc[UR14][R16.64] ;  /* 0x0000000e10107981 */ /* 0x000ee8000c1e1d00 */
[----:B--2---:R0:W-:Y:S02]  /*0cf0*/  STS.128 [R43], R8 ;  /* 0x000000082b007388 */ /* 0x0041e40000000c00 */
[----:B0-----:R-:W-:-:S04]  /*0d00*/  IMAD.WIDE R8, R15, 0x4, R12 ;  /* 0x000000040f087825 */ /* 0x001fc800078e020c */
[----:B------:R-:W-:Y:S02]  /*0d10*/  IMAD.IADD R15, R41, 0x1, R14 ;  /* 0x00000001290f7824 */ /* 0x000fe400078e020e */
[----:B------:R-:W2:Y:S02]  /*0d20*/  LDG.E.128 R8, desc[UR14][R8.64] ;  /* 0x0000000e08087981 */ /* 0x000ea4000c1e1d00 */
[----:B------:R-:W-:-:S06]  /*0d30*/  IMAD.WIDE R14, R15, 0x4, R12 ;  /* 0x000000040f0e7825 */ /* 0x000fcc00078e020c */
[----:B------:R-:W4:Y:S01]  /*0d40*/  LDG.E.128 R12, desc[UR14][R14.64] ;  /* 0x0000000e0e0c7981 */ /* 0x000f22000c1e1d00 */
[----:B------:R-:W0:Y:S01]  /*0d50*/  LDC R45, c[0x0][0x360] ;  /* 0x0000d800ff2d7b82 */ /* 0x000e220000000800 */
[----:B------:R-:W-:Y:S01]  /*0d60*/  IADD3 R44, PT, PT, R44, UR11, RZ ;  /* 0x0000000b2c2c7c10 */ /* 0x000fe2000fffe0ff */
[----:B0-----:R-:W-:-:S03]  /*0d70*/  IMAD R43, R45, 0x10, R43 ;  /* 0x000000102d2b7824 */ /* 0x001fc600078e022b */
[----:B------:R-:W-:Y:S02]  /*0d80*/  ISETP.GE.U32.AND P1, PT, R44, 0x80, PT ;  /* 0x000000802c00780c */ /* 0x000fe40003f26070 */
[----:B--2---:R0:W-:Y:S02]  /*0d90*/  STS.128 [R43], R8 ;  /* 0x000000082b007388 */ /* 0x0041e40000000c00 */
[----:B0-----:R-:W-:-:S05]  /*0da0*/  LEA R10, R45, R43, 0x4 ;  /* 0x0000002b2d0a7211 */ /* 0x001fca00078e20ff */
[----:B------:R-:W-:Y:S01]  /*0db0*/  IMAD R45, R45, 0x10, R10 ;  /* 0x000000102d2d7824 */ /* 0x000fe200078e020a */
[----:B----4-:R0:W-:Y:S04]  /*0dc0*/  STS.128 [R10], R12 ;  /* 0x0000000c0a007388 */ /* 0x0101e80000000c00 */
[----:B---3--:R0:W-:Y:S01]  /*0dd0*/  STS.128 [R45], R16 ;  /* 0x000000102d007388 */ /* 0x0081e20000000c00 */
[----:B------:R-:W-:Y:S05]  /*0de0*/  @!P1 BRA `(.L_x_7451) ;  /* 0xfffffffc00909947 */ /* 0x000fea000383ffff */
.L_x_7448:
[----:B------:R-:W-:Y:S05]  /*0df0*/  BSYNC.RECONVERGENT B0 ;  /* 0x0000000000007941 */ /* 0x000fea0003800200 */
.L_x_7447:
[----:B------:R-:W-:Y:S01]  /*0e00*/  BSSY.RECONVERGENT B0, `(.L_x_7452) ;  /* 0x000000c000007945 */ /* 0x000fe20003800200 */
[----:B0---4-:R-:W-:-:S07]  /*0e10*/  SHF.R.U32.HI R12, RZ, 0x4, R2 ;  /* 0x00000004ff0c7819 */ /* 0x011fce0000011602 */
.L_x_7453:
        /* <DEDUP_REMOVED lines=11> */
.L_x_7452:
[----:B------:R-:W-:Y:S01]  /*0ed0*/  BAR.SYNC.DEFER_BLOCKING 0x0 ;  /* 0x0000000000007b1d */ /* 0x000fe20000010000 */
[C---:B------:R-:W-:Y:S01]  /*0ee0*/  VIADD R18, R23.reuse, 0x1 ;  /* 0x0000000117127836 */ /* 0x040fe20000000000 */
[C---:B------:R-:W-:Y:S01]  /*0ef0*/  IADD3 R42, PT, PT, R23.reuse, 0x2, RZ ;  /* 0x00000002172a7810 */ /* 0x040fe20007ffe0ff */
[C---:B------:R-:W-:Y:S01]  /*0f00*/  VIADD R43, R23.reuse, 0x3 ;  /* 0x00000003172b7836 */ /* 0x040fe20000000000 */
[C---:B------:R-:W-:Y:S01]  /*0f10*/  IADD3 R45, PT, PT, R23.reuse, 0x4, RZ ;  /* 0x00000004172d7810 */ /* 0x040fe20007ffe0ff */
[----:B------:R-:W-:Y:S01]  /*0f20*/  VIADD R44, R23, 0x7 ;  /* 0x00000007172c7836 */ /* 0x000fe20000000000 */
[----:B------:R-:W-:Y:S01]  /*0f30*/  BSSY.RECONVERGENT B0, `(.L_x_7454) ;  /* 0x0000044000007945 */ /* 0x000fe20003800200 */
[----:B------:R-:W1:Y:S04]  /*0f40*/  LDS R11, [R35] ;  /* 0x00000000230b7984 */ /* 0x000e680000000800 */
[----:B------:R-:W-:Y:S04]  /*0f50*/  LDS R14, [R28] ;  /* 0x000000001c0e7984 */ /* 0x000fe80000000800 */
[----:B0-----:R-:W-:Y:S04]  /*0f60*/  LDS R15, [R28+0x4] ;  /* 0x000004001c0f7984 */ /* 0x001fe80000000800 */
[----:B------:R-:W-:Y:S04]  /*0f70*/  LDS R10, [R28+0x8] ;  /* 0x000008001c0a7984 */ /* 0x000fe80000000800 */
[----:B------:R-:W-:Y:S04]  /*0f80*/  LDS R12, [R28+0xc] ;  /* 0x00000c001c0c7984 */ /* 0x000fe80000000800 */
[----:B-1----:R-:W0:Y:S04]  /*0f90*/  SHFL.IDX PT, R17, R11, R23, 0x1f ;  /* 0x00001f170b117589 */ /* 0x002e2800000e0000 */
[----:B------:R-:W1:Y:S04]  /*0fa0*/  SHFL.IDX PT, R18, R11, R18, 0x1f ;  /* 0x00001f120b127589 */ /* 0x000e6800000e0000 */
[----:B------:R-:W2:Y:S04]  /*0fb0*/  SHFL.IDX PT, R41, R11, R42, 0x1f ;  /* 0x00001f2a0b297589 */ /* 0x000ea800000e0000 */
[----:B------:R-:W-:Y:S01]  /*0fc0*/  SHFL.IDX PT, R42, R11, R45, 0x1f ;  /* 0x00001f2d0b2a7589 */ /* 0x000fe200000e0000 */
[----:B0-----:R-:W-:-:S03]  /*0fd0*/  IMAD R16, R14, R17, RZ ;  /* 0x000000110e107224 */ /* 0x001fc600078e02ff */
[----:B------:R-:W-:Y:S01]  /*0fe0*/  LDS R14, [R28+0x10] ;  /* 0x000010001c0e7984 */ /* 0x000fe20000000800 */
[----:B-1----:R-:W-:Y:S01]  /*0ff0*/  IMAD R19, R15, R18, R16 ;  /* 0x000000120f137224 */ /* 0x002fe200078e0210 */
[C---:B------:R-:W-:Y:S02]  /*1000*/  IADD3 R16, PT, PT, R23.reuse, 0x6, RZ ;  /* 0x0000000617107810 */ /* 0x040fe40007ffe0ff */
[----:B------:R-:W-:Y:S01]  /*1010*/  LDS R15, [R28+0x14] ;  /* 0x000014001c0f7984 */ /* 0x000fe20000000800 */
[C---:B------:R-:W-:Y:S02]  /*1020*/  VIADD R18, R23.reuse, 0x5 ;  /* 0x0000000517127836 */ /* 0x040fe40000000000 */
[----:B--2---:R-:W-:Y:S01]  /*1030*/  IMAD R19, R10, R41, R19 ;  /* 0x000000290a137224 */ /* 0x004fe200078e0213 */
[----:B------:R-:W-:Y:S04]  /*1040*/  LDS R17, [R28+0x18] ;  /* 0x000018001c117984 */ /* 0x000fe80000000800 */
[----:B------:R-:W0:Y:S04]  /*1050*/  SHFL.IDX PT, R41, R11, R43, 0x1f ;  /* 0x00001f2b0b297589 */ /* 0x000e2800000e0000 */
[----:B------:R-:W1:Y:S04]  /*1060*/  SHFL.IDX PT, R18, R11, R18, 0x1f ;  /* 0x00001f120b127589 */ /* 0x000e6800000e0000 */
[----:B------:R-:W2:Y:S04]  /*1070*/  SHFL.IDX PT, R16, R11, R16, 0x1f ;  /* 0x00001f100b107589 */ /* 0x000ea800000e0000 */
[----:B------:R-:W-:Y:S01]  /*1080*/  LDS R10, [R28+0x1c] ;  /* 0x00001c001c0a7984 */ /* 0x000fe20000000800 */
[----:B0-----:R-:W-:Y:S01]  /*1090*/  IMAD R19, R12, R41, R19 ;  /* 0x000000290c137224 */ /* 0x001fe200078e0213 */
[----:B------:R-:W-:-:S02]  /*10a0*/  IADD3 R12, PT, PT, R23, 0x9, RZ ;  /* 0x00000009170c7810 */ /* 0x000fc40007ffe0ff */
[----:B------:R-:W0:Y:S01]  /*10b0*/  SHFL.IDX PT, R41, R11, R44, 0x1f ;  /* 0x00001f2c0b297589 */ /* 0x000e2200000e0000 */
[----:B------:R-:W-:-:S03]  /*10c0*/  IMAD R19, R14, R42, R19 ;  /* 0x0000002a0e137224 */ /* 0x000fc600078e0213 */
[----:B------:R-:W-:Y:S01]  /*10d0*/  LDS R14, [R27] ;  /* 0x000000001b0e7984 */ /* 0x000fe20000000800 */
[----:B-1----:R-:W-:-:S03]  /*10e0*/  IMAD R18, R15, R18, R19 ;  /* 0x000000120f127224 */ /* 0x002fc600078e0213 */
[----:B------:R-:W-:Y:S01]  /*10f0*/  LDS R15, [R28+0x24] ;  /* 0x000024001c0f7984 */ /* 0x000fe20000000800 */
[----:B--2---:R-:W-:-:S03]  /*1100*/  IMAD R19, R17, R16, R18 ;  /* 0x0000001011137224 */ /* 0x004fc600078e0212 */
[----:B------:R-:W-:Y:S04]  /*1110*/  LDS R17, [R28+0x28] ;  /* 0x000028001c117984 */ /* 0x000fe80000000800 */
[----:B------:R-:W-:Y:S04]  /*1120*/  LDS R16, [R28+0x2c] ;  /* 0x00002c001c107984 */ /* 0x000fe80000000800 */
[----:B------:R-:W1:Y:S04]  /*1130*/  SHFL.IDX PT, R42, R11, R22, 0x1f ;  /* 0x00001f160b2a7589 */ /* 0x000e6800000e0000 */
[----:B------:R-:W2:Y:S01]  /*1140*/  SHFL.IDX PT, R18, R11, R12, 0x1f ;  /* 0x00001f0c0b127589 */ /* 0x000ea200000e0000 */
[----:B0-----:R-:W-:-:S03]  /*1150*/  IMAD R41, R10, R41, R19 ;  /* 0x000000290a297224 */ /* 0x001fc600078e0213 */
[----:B------:R-:W0:Y:S04]  /*1160*/  SHFL.IDX PT, R10, R11, R4, 0x1f ;  /* 0x00001f040b0a7589 */ /* 0x000e2800000e0000 */
[----:B------:R-:W3:Y:S01]  /*1170*/  SHFL.IDX PT, R19, R11, R5, 0x1f ;  /* 0x00001f050b137589 */ /* 0x000ee200000e0000 */
[----:B-1----:R-:W-:-:S03]  /*1180*/  IMAD R41, R14, R42, R41 ;  /* 0x0000002a0e297224 */ /* 0x002fc600078e0229 */
[----:B------:R-:W-:Y:S01]  /*1190*/  LDS R14, [R28+0x30] ;  /* 0x000030001c0e7984 */ /* 0x000fe20000000800 */
[----:B--2---:R-:W-:-:S03]  /*11a0*/  IMAD R41, R15, R18, R41 ;  /* 0x000000120f297224 */ /* 0x004fc600078e0229 */
[----:B------:R-:W-:Y:S01]  /*11b0*/  LDS R18, [R26] ;  /* 0x000000001a127984 */ /* 0x000fe20000000800 */
[----:B0-----:R-:W-:Y:S01]  /*11c0*/  IMAD R17, R17, R10, R41 ;  /* 0x0000000a11117224 */ /* 0x001fe200078e0229 */
[----:B------:R-:W-:Y:S02]  /*11d0*/  LOP3.LUT R41, R2, 0x1, RZ, 0xc0, !PT ;  /* 0x0000000102297812 */ /* 0x000fe400078ec0ff */
[----:B------:R-:W-:Y:S01]  /*11e0*/  LDS R15, [R25] ;  /* 0x00000000190f7984 */ /* 0x000fe20000000800 */
[----:B---3--:R-:W-:Y:S01]  /*11f0*/  IMAD R17, R16, R19, R17 ;  /* 0x0000001310117224 */ /* 0x008fe200078e0211 */
[----:B------:R-:W-:Y:S02]  /*1200*/  ISETP.NE.AND P1, PT, R41, RZ, PT ;  /* 0x000000ff2900720c */ /* 0x000fe40003f25270 */
[----:B------:R-:W-:Y:S04]  /*1210*/  LDS R10, [R24] ;  /* 0x00000000180a7984 */ /* 0x000fe80000000800 */
[----:B------:R-:W0:Y:S04]  /*1220*/  SHFL.IDX PT, R16, R11, R6, 0x1f ;  /* 0x00001f060b107589 */ /* 0x000e2800000e0000 */
[----:B------:R-:W1:Y:S04]  /*1230*/  SHFL.IDX PT, R19, R11, R7, 0x1f ;  /* 0x00001f070b137589 */ /* 0x000e6800000e0000 */
[----:B------:R-:W2:Y:S04]  /*1240*/  SHFL.IDX PT, R41, R11, R20, 0x1f ;  /* 0x00001f140b297589 */ /* 0x000ea800000e0000 */
[----:B------:R-:W3:Y:S01]  /*1250*/  SHFL.IDX PT, R42, R11, R21, 0x1f ;  /* 0x00001f150b2a7589 */ /* 0x000ee200000e0000 */
[----:B0-----:R-:W-:Y:S01]  /*1260*/  IMAD R17, R14, R16, R17 ;  /* 0x000000100e117224 */ /* 0x001fe200078e0211 */
[----:B------:R-:W-:-:S02]  /*1270*/  SHF.R.U32.HI R16, RZ, 0x4, R2 ;  /* 0x00000004ff107819 */ /* 0x000fc40000011602 */
[----:B------:R-:W-:Y:S01]  /*1280*/  @!P1 LDS R14, [R3+UR7] ;  /* 0x00000007030e9984 */ /* 0x000fe20008000800 */
[----:B-1----:R-:W-:-:S04]  /*1290*/  IMAD R18, R18, R19, R17 ;  /* 0x0000001312127224 */ /* 0x002fc800078e0211 */
[----:B--2---:R-:W-:-:S04]  /*12a0*/  IMAD R15, R15, R41, R18 ;  /* 0x000000290f0f7224 */ /* 0x004fc800078e0212 */
[----:B---3--:R-:W-:-:S05]  /*12b0*/  IMAD R10, R10, R42, R15 ;  /* 0x0000002a0a0a7224 */ /* 0x008fca00078e020f */
[----:B------:R-:W0:Y:S02]  /*12c0*/  SHFL.DOWN PT, R15, R10, 0x1, 0x1e1f ;  /* 0x083e1f000a0f7f89 */ /* 0x000e2400000e0000 */
[----:B0-----:R-:W-:-:S05]  /*12d0*/  @!P1 IADD3 R14, PT, PT, R14, R15, R10 ;  /* 0x0000000f0e0e9210 */ /* 0x001fca0007ffe00a */
[----:B------:R0:W-:Y:S02]  /*12e0*/  @!P1 STS [R3+UR7], R14 ;  /* 0x0000000e03009988 */ /* 0x0001e40008000807 */
.L_x_7455:
        /* <DEDUP_REMOVED lines=9> */
.L_x_7454:
[----:B------:R-:W-:Y:S01]  /*1380*/  BAR.SYNC.DEFER_BLOCKING 0x0 ;  /* 0x0000000000007b1d */ /* 0x000fe20000010000 */
[C---:B------:R-:W-:Y:S01]  /*1390*/  VIADD R42, R23.reuse, 0x1 ;  /* 0x00000001172a7836 */ /* 0x040fe20000000000 */
[C---:B------:R-:W-:Y:S01]  /*13a0*/  IADD3 R44, PT, PT, R23.reuse, 0x2, RZ ;  /* 0x00000002172c7810 */ /* 0x040fe20007ffe0ff */
[C---:B-1----:R-:W-:Y:S01]  /*13b0*/  VIADD R10, R23.reuse, 0x3 ;  /* 0x00000003170a7836 */ /* 0x042fe20000000000 */
[C---:B------:R-:W-:Y:S02]  /*13c0*/  IADD3 R41, PT, PT, R23.reuse, 0x4, RZ ;  /* 0x0000000417297810 */ /* 0x040fe40007ffe0ff */
[----:B------:R-:W-:Y:S01]  /*13d0*/  BSSY.RECONVERGENT B0, `(.L_x_7456) ;  /* 0x0000082000007945 */ /* 0x000fe20003800200 */
[----:B------:R-:W1:Y:S04]  /*13e0*/  LDS R9, [R35] ;  /* 0x0000000023097984 */ /* 0x000e680000000800 */
[----:B------:R-:W-:Y:S04]  /*13f0*/  LDS R13, [R28] ;  /* 0x000000001c0d7984 */ /* 0x000fe80000000800 */
[----:B------:R-:W-:Y:S04]  /*1400*/  LDS R16, [R28+0x4] ;  /* 0x000004001c107984 */ /* 0x000fe80000000800 */
[----:B------:R-:W-:Y:S04]  /*1410*/  LDS R8, [R28+0x8] ;  /* 0x000008001c087984 */ /* 0x000fe80000000800 */
[----:B------:R-:W-:Y:S04]  /*1420*/  LDS R11, [R28+0xc] ;  /* 0x00000c001c0b7984 */ /* 0x000fe80000000800 */
[----:B------:R-:W-:Y:S04]  /*1430*/  LDS R15, [R28+0x10] ;  /* 0x000010001c0f7984 */ /* 0x000fe80000000800 */
[----:B0-----:R-:W-:Y:S04]  /*1440*/  LDS R14, [R28+0x14] ;  /* 0x000014001c0e7984 */ /* 0x001fe80000000800 */
[----:B-1----:R-:W0:Y:S04]  /*1450*/  SHFL.IDX PT, R18, R9, R23, 0x1f ;  /* 0x00001f1709127589 */ /* 0x002e2800000e0000 */
[----:B------:R1:W2:Y:S04]  /*1460*/  SHFL.IDX PT, R19, R9, R42, 0x1f ;  /* 0x00001f2a09137589 */ /* 0x0002a800000e0000 */
[----:B------:R3:W4:Y:S04]  /*1470*/  SHFL.IDX PT, R17, R9, R44, 0x1f ;  /* 0x00001f2c09117589 */ /* 0x00072800000e0000 */
[----:B------:R-:W5:Y:S01]  /*1480*/  SHFL.IDX PT, R10, R9, R10, 0x1f ;  /* 0x00001f0a090a7589 */ /* 0x000f6200000e0000 */
[----:B-1----:R-:W-:-:S03]  /*1490*/  VIADD R42, R23, 0x5 ;  /* 0x00000005172a7836 */ /* 0x002fc60000000000 */
[----:B------:R-:W-:Y:S01]  /*14a0*/  SHFL.IDX PT, R12, R9, R12, 0x1f ;  /* 0x00001f0c090c7589 */ /* 0x000fe200000e0000 */
[----:B---3--:R-:W-:Y:S01]  /*14b0*/  IADD3 R44, PT, PT, R23, 0x6, RZ ;  /* 0x00000006172c7810 */ /* 0x008fe20007ffe0ff */
[----:B0-----:R-:W-:-:S04]  /*14c0*/  IMAD R13, R13, R18, RZ ;  /* 0x000000120d0d7224 */ /* 0x001fc800078e02ff */
[----:B------:R-:W-:Y:S01]  /*14d0*/  SHFL.IDX PT, R18, R9, R44, 0x1f ;  /* 0x00001f2c09127589 */ /* 0x000fe200000e0000 */
[----:B--2---:R-:W-:-:S03]  /*14e0*/  IMAD R19, R16, R19, R13 ;  /* 0x0000001310137224 */ /* 0x004fc600078e020d */
[----:B------:R0:W1:Y:S01]  /*14f0*/  SHFL.IDX PT, R16, R9, R41, 0x1f ;  /* 0x00001f2909107589 */ /* 0x00006200000e0000 */
[----:B----4-:R-:W-:-:S03]  /*1500*/  IMAD R19, R8, R17, R19 ;  /* 0x0000001108137224 */ /* 0x010fc600078e0213 */
[----:B------:R-:W-:Y:S01]  /*1510*/  LDS R13, [R28+0x18] ;  /* 0x000018001c0d7984 */ /* 0x000fe20000000800 */
[----:B-----5:R-:W-:-:S03]  /*1520*/  IMAD R19, R11, R10, R19 ;  /* 0x0000000a0b137224 */ /* 0x020fc600078e0213 */
[----:B------:R-:W-:Y:S01]  /*1530*/  LDS R8, [R28+0x1c] ;  /* 0x00001c001c087984 */ /* 0x000fe20000000800 */
[----:B0-----:R-:W-:-:S03]  /*1540*/  VIADD R41, R23, 0x7 ;  /* 0x0000000717297836 */ /* 0x001fc60000000000 */
[----:B------:R-:W0:Y:S04]  /*1550*/  SHFL.IDX PT, R17, R9, R42, 0x1f ;  /* 0x00001f2a09117589 */ /* 0x000e2800000e0000 */
[----:B------:R-:W-:Y:S04]  /*1560*/  LDS R10, [R27] ;  /* 0x000000001b0a7984 */ /* 0x000fe80000000800 */
[----:B------:R-:W-:Y:S01]  /*1570*/  LDS R11, [R28+0x24] ;  /* 0x000024001c0b7984 */ /* 0x000fe20000000800 */
[----:B-1----:R-:W-:-:S03]  /*1580*/  IMAD R16, R15, R16, R19 ;  /* 0x000000100f107224 */ /* 0x002fc600078e0213 */
[----:B------:R-:W-:Y:S04]  /*1590*/  SHFL.IDX PT, R42, R9, R6, 0x1f ;  /* 0x00001f06092a7589 */ /* 0x000fe800000e0000 */
[----:B------:R-:W1:Y:S04]  /*15a0*/  SHFL.IDX PT, R19, R9, R41, 0x1f ;  /* 0x00001f2909137589 */ /* 0x000e6800000e0000 */
[----:B------:R-:W2:Y:S01]  /*15b0*/  SHFL.IDX PT, R15, R9, R22, 0x1f ;  /* 0x00001f16090f7589 */ /* 0x000ea200000e0000 */
[----:B0-----:R-:W-:-:S03]  /*15c0*/  IMAD R17, R14, R17, R16 ;  /* 0x000000110e117224 */ /* 0x001fc600078e0210 */
[----:B------:R-:W-:Y:S04]  /*15d0*/  SHFL.IDX PT, R41, R9, R21, 0x1f ;  /* 0x00001f1509297589 */ /* 0x000fe800000e0000 */
[----:B------:R-:W-:Y:S01]  /*15e0*/  LDS R16, [R28+0x28] ;  /* 0x000028001c107984 */ /* 0x000fe20000000800 */
[----:B------:R-:W-:-:S03]  /*15f0*/  IMAD R18, R13, R18, R17 ;  /* 0x000000120d127224 */ /* 0x000fc600078e0211 */
[----:B------:R-:W-:Y:S04]  /*1600*/  LDS R14, [R28+0x2c] ;  /* 0x00002c001c0e7984 */ /* 0x000fe80000000800 */
[----:B------:R-:W-:Y:S04]  /*1610*/  LDS R17, [R28+0x30] ;  /* 0x000030001c117984 */ /* 0x000fe80000000800 */
[----:B------:R-:W-:Y:S01]  /*1620*/  LDS R13, [R26] ;  /* 0x000000001a0d7984 */ /* 0x000fe20000000800 */
[----:B-1----:R-:W-:-:S03]  /*1630*/  IMAD R18, R8, R19, R18 ;  /* 0x0000001308127224 */ /* 0x002fc600078e0212 */
[----:B------:R-:W-:Y:S01]  /*1640*/  LDS R8, [R25] ;  /* 0x0000000019087984 */ /* 0x000fe20000000800 */
[----:B--2---:R-:W-:-:S03]  /*1650*/  IMAD R18, R10, R15, R18 ;  /* 0x0000000f0a127224 */ /* 0x004fc600078e0212 */
[----:B------:R-:W0:Y:S01]  /*1660*/  SHFL.IDX PT, R19, R9, R4, 0x1f ;  /* 0x00001f0409137589 */ /* 0x000e2200000e0000 */
[----:B------:R-:W-:-:S03]  /*1670*/  IMAD R18, R11, R12, R18 ;  /* 0x0000000c0b127224 */ /* 0x000fc600078e0212 */
[----:B------:R-:W-:Y:S04]  /*1680*/  LDS R10, [R24] ;  /* 0x00000000180a7984 */ /* 0x000fe80000000800 */
[----:B------:R-:W1:Y:S04]  /*1690*/  SHFL.IDX PT, R15, R9, R5, 0x1f ;  /* 0x00001f05090f7589 */ /* 0x000e6800000e0000 */
[----:B------:R-:W2:Y:S04]  /*16a0*/  SHFL.IDX PT, R12, R9, R7, 0x1f ;  /* 0x00001f07090c7589 */ /* 0x000ea800000e0000 */
[----:B------:R-:W3:Y:S01]  /*16b0*/  SHFL.IDX PT, R11, R9, R20, 0x1f ;  /* 0x00001f14090b7589 */ /* 0x000ee200000e0000 */
[----:B0-----:R-:W-:-:S04]  /*16c0*/  IMAD R16, R16, R19, R18 ;  /* 0x0000001310107224 */ /* 0x001fc800078e0212 */
[----:B-1----:R-:W-:Y:S02]  /*16d0*/  IMAD R14, R14, R15, R16 ;  /* 0x0000000f0e0e7224 */ /* 0x002fe400078e0210 */
[----:B------:R-:W-:Y:S02]  /*16e0*/  @!P1 LDS R15, [R3+UR7+0x100] ;  /* 0x00010007030f9984 */ /* 0x000fe40008000800 */
[----:B------:R-:W-:-:S04]  /*16f0*/  IMAD R14, R17, R42, R14 ;  /* 0x0000002a110e7224 */ /* 0x000fc800078e020e */
[----:B--2---:R-:W-:-:S04]  /*1700*/  IMAD R12, R13, R12, R14 ;  /* 0x0000000c0d0c7224 */ /* 0x004fc800078e020e */
[----:B---3--:R-:W-:-:S04]  /*1710*/  IMAD R8, R8, R11, R12 ;  /* 0x0000000b08087224 */ /* 0x008fc800078e020c */
[----:B------:R-:W-:-:S05]  /*1720*/  IMAD R8, R10, R41, R8 ;  /* 0x000000290a087224 */ /* 0x000fca00078e0208 */
[----:B------:R-:W0:Y:S02]  /*1730*/  SHFL.DOWN PT, R11, R8, 0x1, 0x1e1f ;  /* 0x083e1f00080b7f89 */ /* 0x000e2400000e0000 */
[----:B0-----:R-:W-:-:S05]  /*1740*/  @!P1 IADD3 R10, PT, PT, R15, R11, R8 ;  /* 0x0000000b0f0a9210 */ /* 0x001fca0007ffe008 */
[----:B------:R0:W-:Y:S01]  /*1750*/  @!P1 STS [R3+UR7+0x100], R10 ;  /* 0x0001000a03009988 */ /* 0x0001e20008000807 */
[----:B------:R-:W-:Y:S06]  /*1760*/  BAR.SYNC.DEFER_BLOCKING 0x0 ;  /* 0x0000000000007b1d */ /* 0x000fec0000010000 */
[----:B------:R-:W-:Y:S05]  /*1770*/  @P0 BRA `(.L_x_7457) ;  /* 0x00000004001c0947 */ /* 0x000fea0003800000 */
[----:B------:R-:W1:Y:S01]  /*1780*/  LDC R9, c[0x0][0x384] ;  /* 0x0000e100ff097b82 */ /* 0x000e620000000800 */
[C---:B------:R-:W-:Y:S01]  /*1790*/  LOP3.LUT R15, R32.reuse, 0x3, RZ, 0xc0, !PT ;  /* 0x00000003200f7812 */ /* 0x040fe200078ec0ff */
[----:B------:R-:W-:Y:S01]  /*17a0*/  BSSY.RECONVERGENT B1, `(.L_x_7458) ;  /* 0x000001f000017945 */ /* 0x000fe20003800200 */
[----:B------:R-:W-:Y:S02]  /*17b0*/  ISETP.GE.U32.AND P1, PT, R32, 0x3, PT ;  /* 0x000000032000780c */ /* 0x000fe40003f26070 */
[----:B------:R-:W-:Y:S02]  /*17c0*/  ISETP.NE.AND P0, PT, R15, 0x3, PT ;  /* 0x000000030f00780c */ /* 0x000fe40003f05270 */
[----:B------:R-:W-:Y:S01]  /*17d0*/  MOV R12, R39 ;  /* 0x00000027000c7202 */ /* 0x000fe20000000f00 */
[----:B-1----:R-:W-:-:S10]  /*17e0*/  IMAD R16, R40, R9, UR5 ;  /* 0x0000000528107e24 */ /* 0x002fd4000f8e0209 */
[----:B------:R-:W-:Y:S05]  /*17f0*/  @!P0 BRA `(.L_x_7459) ;  /* 0x0000000000648947 */ /* 0x000fea0003800000 */
[C---:B------:R-:W-:Y:S01]  /*1800*/  IMAD R14, R2.reuse, 0xc, R31 ;  /* 0x0000000c020e7824 */ /* 0x040fe200078e021f */
[----:B------:R-:W1:Y:S01]  /*1810*/  LDC.64 R18, c[0x0][0x3a0] ;  /* 0x0000e800ff127b82 */ /* 0x000e620000000a00 */
[----:B------:R-:W-:Y:S01]  /*1820*/  ISETP.NE.AND P0, PT, R15, RZ, PT ;  /* 0x000000ff0f00720c */ /* 0x000fe20003f05270 */
[----:B------:R-:W-:Y:S02]  /*1830*/  IMAD R13, R2, UR6, R16 ;  /* 0x00000006020d7c24 */ /* 0x000fe4000f8e0210 */
[----:B0-----:R-:W0:Y:S02]  /*1840*/  LDS.128 R8, [R14] ;  /* 0x000000000e087984 */ /* 0x001e240000000c00 */
[----:B-1----:R-:W-:-:S05]  /*1850*/  IMAD.WIDE R12, R13, 0x4, R18 ;  /* 0x000000040d0c7825 */ /* 0x002fca00078e0212 */
[----:B0-----:R0:W-:Y:S02]  /*1860*/  STG.E.128 desc[UR14][R12.64], R8 ;  /* 0x000000080c007986 */ /* 0x0011e4000c101d0e */
[----:B0-----:R-:W-:Y:S01]  /*1870*/  IMAD.MOV.U32 R12, RZ, RZ, R33 ;  /* 0x000000ffff0c7224 */ /* 0x001fe200078e0021 */
[----:B------:R-:W-:Y:S06]  /*1880*/  @!P0 BRA `(.L_x_7459) ;  /* 0x0000000000408947 */ /* 0x000fec0003800000 */
[----:B------:R-:W0:Y:S01]  /*1890*/  LDC R13, c[0x0][0x360] ;  /* 0x0000d800ff0d7b82 */ /* 0x000e220000000800 */
[----:B------:R-:W-:Y:S02]  /*18a0*/  ISETP.NE.AND P0, PT, R15, 0x1, PT ;  /* 0x000000010f00780c */ /* 0x000fe40003f05270 */
[----:B------:R-:W-:-:S05]  /*18b0*/  SHF.R.U32.HI R17, RZ, 0x2, R33 ;  /* 0x00000002ff117819 */ /* 0x000fca0000011621 */
[----:B------:R-:W-:-:S04]  /*18c0*/  IMAD R17, R17, UR6, R16 ;  /* 0x0000000611117c24 */ /* 0x000fc8000f8e0210 */
[----:B------:R-:W-:Y:S02]  /*18d0*/  IMAD.WIDE R42, R17, 0x4, R18 ;  /* 0x00000004112a7825 */ /* 0x000fe400078e0212 */
[----:B------:R-:W-:-:S05]  /*18e0*/  @P0 SHF.R.U32.HI R41, RZ, 0x2, R29 ;  /* 0x00000002ff290819 */ /* 0x000fca000001161d */
[----:B------:R-:W-:-:S04]  /*18f0*/  @P0 IMAD R41, R41, UR6, R16 ;  /* 0x0000000629290c24 */ /* 0x000fc8000f8e0210 */
[----:B------:R-:W-:Y:S01]  /*1900*/  @P0 IMAD.WIDE R18, R41, 0x4, R18 ;  /* 0x0000000429120825 */ /* 0x000fe200078e0212 */
[----:B0-----:R-:W-:-:S05]  /*1910*/  LEA R8, R13, R14, 0x4 ;  /* 0x0000000e0d087211 */ /* 0x001fca00078e20ff */
[----:B------:R-:W-:Y:S02]  /*1920*/  @P0 IMAD R13, R13, 0x10, R8 ;  /* 0x000000100d0d0824 */ /* 0x000fe400078e0208 */
[----:B------:R-:W0:Y:S04]  /*1930*/  LDS.128 R8, [R8] ;  /* 0x0000000008087984 */ /* 0x000e280000000c00 */
[----:B------:R-:W1:Y:S04]  /*1940*/  @P0 LDS.128 R12, [R13] ;  /* 0x000000000d0c0984 */ /* 0x000e680000000c00 */
[----:B0-----:R-:W-:Y:S04]  /*1950*/  STG.E.128 desc[UR14][R42.64], R8 ;  /* 0x000000082a007986 */ /* 0x001fe8000c101d0e */
[----:B-1----:R0:W-:Y:S02]  /*1960*/  @P0 STG.E.128 desc[UR14][R18.64], R12 ;  /* 0x0000000c12000986 */ /* 0x0021e4000c101d0e */
[----:B0-----:R-:W-:Y:S01]  /*1970*/  MOV R12, R29 ;  /* 0x0000001d000c7202 */ /* 0x001fe20000000f00 */
[----:B------:R-:W-:-:S07]  /*1980*/  @P0 VIADD R12, R29, UR11 ;  /* 0x0000000b1d0c0c36 */ /* 0x000fce0008000000 */
.L_x_7459:
[----:B------:R-:W-:Y:S05]  /*1990*/  BSYNC.RECONVERGENT B1 ;  /* 0x0000000000017941 */ /* 0x000fea0003800200 */
.L_x_7458:
[----:B------:R-:W-:Y:S05]  /*19a0*/  @!P1 BRA `(.L_x_7457) ;  /* 0x0000000000909947 */ /* 0x000fea0003800000 */
[----:B------:R-:W1:Y:S01]  /*19b0*/  S2R R17, SR_CgaCtaId ;  /* 0x0000000000117919 */ /* 0x000e620000008800 */
[----:B------:R-:W-:-:S04]  /*19c0*/  MOV R8, 0x400 ;  /* 0x0000040000087802 */ /* 0x000fc80000000f00 */
[----:B------:R-:W-:-:S04]  /*19d0*/  IADD3 R8, PT, PT, R8, 0xa80, RZ ;  /* 0x00000a8008087810 */ /* 0x000fc80007ffe0ff */
[----:B-1----:R-:W-:-:S07]  /*19e0*/  LEA R17, R17, R8, 0x18 ;  /* 0x0000000811117211 */ /* 0x002fce00078ec0ff */
.L_x_7460:
[C---:B------:R-:W-:Y:S01]  /*19f0*/  IMAD R44, R12.reuse, 0x4, R17 ;  /* 0x000000040c2c7824 */ /* 0x040fe200078e0211 */
[----:B-1----:R-:W1:Y:S01]  /*1a00*/  LDC.64 R18, c[0x0][0x3a0] ;  /* 0x0000e800ff127b82 */ /* 0x002e620000000a00 */
[----:B------:R-:W-:Y:S01]  /*1a10*/  SHF.R.U32.HI R13, RZ, 0x2, R12 ;  /* 0x00000002ff0d7819 */ /* 0x000fe2000001160c */
[----:B------:R-:W-:Y:S02]  /*1a20*/  VIADD R43, R12, UR11 ;  /* 0x0000000b0c2b7c36 */ /* 0x000fe40008000000 */
[----:B0-----:R0:W2:Y:S02]  /*1a30*/  LDS.128 R8, [R44] ;  /* 0x000000002c087984 */ /* 0x0010a40000000c00 */
[----:B------:R-:W-:Y:S02]  /*1a40*/  IMAD R13, R13, UR6, R16 ;  /* 0x000000060d0d7c24 */ /* 0x000fe4000f8e0210 */
[----:B------:R-:W3:Y:S02]  /*1a50*/  LDC R41, c[0x0][0x360] ;  /* 0x0000d800ff297b82 */ /* 0x000ee40000000800 */
[----:B-1----:R-:W-:Y:S01]  /*1a60*/  IMAD.WIDE R14, R13, 0x4, R18 ;  /* 0x000000040d0e7825 */ /* 0x002fe200078e0212 */
[----:B------:R-:W-:-:S03]  /*1a70*/  SHF.R.U32.HI R13, RZ, 0x2, R43 ;  /* 0x00000002ff0d7819 */ /* 0x000fc6000001162b */
[----:B------:R-:W-:Y:S02]  /*1a80*/  VIADD R43, R43, UR11 ;  /* 0x0000000b2b2b7c36 */ /* 0x000fe40008000000 */
[----:B------:R-:W-:Y:S01]  /*1a90*/  IMAD R13, R13, UR6, R16 ;  /* 0x000000060d0d7c24 */ /* 0x000fe2000f8e0210 */
[----:B---3--:R-:W-:-:S03]  /*1aa0*/  LEA R42, R41, R44, 0x4 ;  /* 0x0000002c292a7211 */ /* 0x008fc600078e20ff */
[----:B------:R-:W-:Y:S01]  /*1ab0*/  IMAD.WIDE R12, R13, 0x4, R18 ;  /* 0x000000040d0c7825 */ /* 0x000fe200078e0212 */
[----:B------:R-:W-:Y:S02]  /*1ac0*/  SHF.R.U32.HI R45, RZ, 0x2, R43 ;  /* 0x00000002ff2d7819 */ /* 0x000fe4000001162b */
[----:B0-----:R-:W-:Y:S01]  /*1ad0*/  LEA R44, R41, R42, 0x4 ;  /* 0x0000002a292c7211 */ /* 0x001fe200078e20ff */
[----:B------:R-:W-:Y:S02]  /*1ae0*/  VIADD R43, R43, UR11 ;  /* 0x0000000b2b2b7c36 */ /* 0x000fe40008000000 */
[----:B------:R-:W-:Y:S01]  /*1af0*/  IMAD R45, R45, UR6, R16 ;  /* 0x000000062d2d7c24 */ /* 0x000fe2000f8e0210 */
[----:B--2---:R-:W-:Y:S04]  /*1b00*/  STG.E.128 desc[UR14][R14.64], R8 ;  /* 0x000000080e007986 */ /* 0x004fe8000c101d0e */
[----:B------:R0:W1:Y:S02]  /*1b10*/  LDS.128 R8, [R42] ;  /* 0x000000002a087984 */ /* 0x0000640000000c00 */
[----:B0-----:R-:W-:-:S02]  /*1b20*/  LEA R42, R41, R44, 0x4 ;  /* 0x0000002c292a7211 */ /* 0x001fc400078e20ff */
[----:B------:R-:W-:-:S05]  /*1b30*/  SHF.R.U32.HI R41, RZ, 0x2, R43 ;  /* 0x00000002ff297819 */ /* 0x000fca000001162b */
[----:B------:R-:W-:Y:S01]  /*1b40*/  IMAD R41, R41, UR6, R16 ;  /* 0x0000000629297c24 */ /* 0x000fe2000f8e0210 */
[----:B-1----:R0:W-:Y:S04]  /*1b50*/  STG.E.128 desc[UR14][R12.64], R8 ;  /* 0x000000080c007986 */ /* 0x0021e8000c101d0e */
[----:B------:R-:W1:Y:S01]  /*1b60*/  LDS.128 R12, [R44] ;  /* 0x000000002c0c7984 */ /* 0x000e620000000c00 */
[----:B0-----:R-:W-:-:S04]  /*1b70*/  IMAD.WIDE R8, R45, 0x4, R18 ;  /* 0x000000042d087825 */ /* 0x001fc800078e0212 */
[----:B------:R-:W-:Y:S01]  /*1b80*/  IMAD.WIDE R18, R41, 0x4, R18 ;  /* 0x0000000429127825 */ /* 0x000fe200078e0212 */
[----:B-1----:R0:W-:Y:S04]  /*1b90*/  STG.E.128 desc[UR14][R8.64], R12 ;  /* 0x0000000c08007986 */ /* 0x0021e8000c101d0e */
[----:B------:R-:W1:Y:S01]  /*1ba0*/  LDS.128 R8, [R42] ;  /* 0x000000002a087984 */ /* 0x000e620000000c00 */
[----:B0-----:R-:W-:-:S04]  /*1bb0*/  IADD3 R12, PT, PT, R43, UR11, RZ ;  /* 0x0000000b2b0c7c10 */ /* 0x001fc8000fffe0ff */
[----:B------:R-:W-:Y:S01]  /*1bc0*/  ISETP.GE.U32.AND P0, PT, R12, 0x80, PT ;  /* 0x000000800c00780c */ /* 0x000fe20003f06070 */
[----:B-1----:R1:W-:-:S12]  /*1bd0*/  STG.E.128 desc[UR14][R18.64], R8 ;  /* 0x0000000812007986 */ /* 0x0023d8000c101d0e */
[----:B------:R-:W-:Y:S05]  /*1be0*/  @!P0 BRA `(.L_x_7460) ;  /* 0xfffffffc00808947 */ /* 0x000fea000383ffff */
.L_x_7457:
[----:B------:R-:W-:Y:S05]  /*1bf0*/  BSYNC.RECONVERGENT B0 ;  /* 0x0000000000007941 */ /* 0x000fea0003800200 */
.L_x_7456:
[C---:B------:R-:W-:Y:S01]  /*1c00*/  IMAD.IADD R40, R0.reuse, 0x1, R40 ;  /* 0x0000000100287824 */ /* 0x040fe200078e0228 */
[----:B-1----:R-:W-:-:S04]  /*1c10*/  SHF.L.U32 R9, R0, 0x2, RZ ;  /* 0x0000000200097819 */ /* 0x002fc800000006ff */
[----:B------:R-:W-:-:S13]  /*1c20*/  ISETP.GE.U32.AND P0, PT, R40, R9, PT ;  /* 0x000000092800720c */ /* 0x000fda0003f06070 */
[----:B------:R-:W-:Y:S05]  /*1c30*/  @!P0 BRA `(.L_x_7461) ;  /* 0xffffffe800cc8947 */ /* 0x000fea000383ffff */
[----:B------:R-:W-:Y:S05]  /*1c40*/  EXIT ;  /* 0x000000000000794d */ /* 0x000fea0003800000 */
.L_x_7462:
        /* <DEDUP_REMOVED lines=11> */
.L_x_39393:


//--------------------- .text._Z9cuda_gemmIiLi128ELi4ELi1ELi128ELi32ELi32ELi64ELi0ELi0EEviiiPT_S1_S1_iii --------------------------
	.section	.text._Z9cuda_gemmIiLi128ELi4ELi1ELi128ELi32ELi32ELi64ELi0ELi0EEviiiPT_S1_S1_iii,"ax",@progbits
	.align	128
        .global         _Z9cuda_gemmIiLi128ELi4ELi1ELi128ELi32ELi32ELi64ELi0ELi0EEviiiPT_S1_S1_iii
        .type           _Z9cuda_gemmIiLi128ELi4ELi1ELi128ELi32ELi32ELi64ELi0ELi0EEviiiPT_S1_S1_iii,@function
        .size           _Z9cuda_gemmIiLi128ELi4ELi1ELi128ELi32ELi32ELi64ELi0ELi0EEviiiPT_S1_S1_iii,(.L_x_38686 - _Z9cuda_gemmIiLi128ELi4ELi1ELi128ELi32ELi32ELi64ELi0ELi0EEviiiPT_S1_S1_iii)
        .other          _Z9cuda_gemmIiLi128ELi4ELi1ELi128ELi32ELi32ELi64ELi0ELi0EEviiiPT_S1_S1_iii,@"STO_CUDA_ENTRY STV_DEFAULT"
_Z9cuda_gemmIiLi128ELi4ELi1ELi128ELi32ELi32ELi64ELi0ELi0EEviiiPT_S1_S1_iii:
.text._Z9cuda_gemmIiLi128ELi4ELi1ELi128ELi32ELi32ELi64ELi0ELi0EEviiiPT_S1_S1_iii:
[----:B------:R-:W-:Y:S08]  /*0000*/  LDC R1, c[0x0][0x37c] ;  /* 0x0000df00ff017b82 */ /* 0x000ff00000000800 */
[----:B------:R-:W0:Y:S01]  /*0010*/  LDC R0, c[0x0][0x3ac] ;  /* 0x0000eb00ff007b82 */ /* 0x000e220000000800 */
[----:B------:R-:W1:Y:S07]  /*0020*/  LDCU UR13, c[0x0][0x374] ;  /* 0x00006e80ff0d77ac */ /* 0x000e6e0008000800 */
[----:B------:R-:W2:Y:S01]  /*0030*/  S2UR UR5, SR_CTAID.Y ;  /* 0x00000000000579c3 */ /* 0x000ea20000002600 */
[----:B-1----:R-:W-:Y:S01]  /*0040*/  USHF.L.U32 UR4, UR13, 0x2, URZ ;  /* 0x000000020d047899 */ /* 0x002fe200080006ff */
[----:B0-----:R-:W-:-:S04]  /*0050*/  IABS R6, R0 ;  /* 0x0000000000067213 */ /* 0x001fc80000000000 */
[----:B------:R-:W0:Y:S01]  /*0060*/  I2F.RP R4, R6 ;  /* 0x0000000600047306 */ /* 0x000e220000209400 */
[----:B--2---:R-:W-:-:S07]  /*0070*/  UISETP.GE.U32.AND UP0, UPT, UR5, UR4, UPT ;  /* 0x000000040500728c */ /* 0x004fce000bf06070 */
[----:B0-----:R-:W0:Y:S02]  /*0080*/  MUFU.RCP R4, R4 ;  /* 0x0000000400047308 */ /* 0x001e240000001000 */
[----:B0-----:R-:W-:-:S06]  /*0090*/  VIADD R2, R4, 0xffffffe ;  /* 0x0ffffffe04027836 */ /* 0x001fcc0000000000 */
[----:B------:R0:W1:Y:S02]  /*00a0*/  F2I.FTZ.U32.TRUNC.NTZ R3, R2 ;  /* 0x0000000200037305 */ /* 0x000064000021f000 */
[----:B0-----:R-:W-:Y:S02]  /*00b0*/  IMAD.MOV.U32 R2, RZ, RZ, RZ ;  /* 0x000000ffff027224 */ /* 0x001fe400078e00ff */
[----:B-1----:R-:W-:-:S04]  /*00c0*/  IMAD.MOV R5, RZ, RZ, -R3 ;  /* 0x000000ffff057224 */ /* 0x002fc800078e0a03 */
[----:B------:R-:W-:-:S04]  /*00d0*/  IMAD R5, R5, R6, RZ ;  /* 0x0000000605057224 */ /* 0x000fc800078e02ff */
        /* <DEDUP_REMOVED lines=12> */
[----:B------:R-:W-:-:S04]  /*01a0*/  PLOP3.LUT P0, PT, PT, PT, UP0, 0x80, 0x8 ;  /* 0x000000000008781c */ /* 0x000fc80003f0f008 */
[----:B------:R-:W-:Y:S02]  /*01b0*/  @!P2 IADD3 R66, PT, PT, -R66, RZ, RZ ;  /* 0x000000ff4242a210 */ /* 0x000fe40007ffe1ff */
[----:B------:R-:W-:-:S04]  /*01c0*/  @!P1 LOP3.LUT R66, RZ, R0, RZ, 0x33, !PT ;  /* 0x00000000ff429212 */ /* 0x000fc800078e33ff */
[----:B------:R-:W-:-:S13]  /*01d0*/  R2UR UR4, R66 ;  /* 0x00000000420472ca */ /* 0x000fda00000e0000 */
[----:B------:R-:W-:Y:S01]  /*01e0*/  UISETP.LT.AND UP0, UPT, UR4, 0x40, UPT ;  /* 0x000000400400788c */ /* 0x000fe2000bf01270 */
[----:B------:R-:W-:Y:S10]  /*01f0*/  @P0 EXIT ;  /* 0x000000000000094d */ /* 0x000ff40003800000 */
[----:B------:R-:W-:Y:S01]  /*0200*/  USEL UR4, UR4, 0x40, UP0 ;  /* 0x0000004004047887 */ /* 0x000fe20008000000 */
[----:B------:R-:W0:Y:S01]  /*0210*/  S2R R68, SR_TID.X ;  /* 0x0000000000447919 */ /* 0x000e220000002100 */
[----:B------:R-:W1:Y:S01]  /*0220*/  LDCU UR12, c[0x0][0x360] ;  /* 0x00006c00ff0c77ac */ /* 0x000e620008000800 */
[----:B------:R-:W-:Y:S01]  /*0230*/  IMAD.MOV.U32 R2, RZ, RZ, RZ ;  /* 0x000000ffff027224 */ /* 0x000fe200078e00ff */
[----:B------:R-:W-:Y:S01]  /*0240*/  MOV R24, 0xd50 ;  /* 0x00000d5000187802 */ /* 0x000fe20000000f00 */
[----:B------:R-:W2:Y:S01]  /*0250*/  S2R R67, SR_CTAID.Z ;  /* 0x0000000000437919 */ /* 0x000ea20000002700 */
[----:B------:R-:W-:-:S04]  /*0260*/  USHF.L.U32 UR4, UR4, 0x1, URZ ;  /* 0x0000000104047899 */ /* 0x000fc800080006ff */
[----:B------:R-:W-:Y:S02]  /*0270*/  UPRMT UR9, UR4, 0x9910, URZ ;  /* 0x0000991004097896 */ /* 0x000fe400080000ff */
[----:B------:R-:W-:Y:S01]  /*0280*/  IMAD R11, RZ, RZ, -UR4 ;  /* 0x80000004ff0b7e24 */ /* 0x000fe2000f8e02ff */
[----:B------:R-:W-:Y:S02]  /*0290*/  ISETP.NE.U32.AND P2, PT, RZ, UR4, PT ;  /* 0x00000004ff007c0c */ /* 0x000fe4000bf45070 */
[----:B------:R-:W3:Y:S01]  /*02a0*/  I2F.U32.RP R6, UR4 ;  /* 0x0000000400067d06 */ /* 0x000ee20008209000 */
[----:B-1----:R-:W-:-:S07]  /*02b0*/  USHF.L.U32 UR14, UR12, 0x2, URZ ;  /* 0x000000020c0e7899 */ /* 0x002fce00080006ff */
[----:B------:R-:W1:Y:S01]  /*02c0*/  I2F.U32.RP R8, UR12 ;  /* 0x0000000c00087d06 */ /* 0x000e620008209000 */
[----:B------:R-:W-:-:S07]  /*02d0*/  ISETP.NE.U32.AND P5, PT, RZ, UR14, PT ;  /* 0x0000000eff007c0c */ /* 0x000fce000bfa5070 */
[----:B---3--:R-:W3:Y:S01]  /*02e0*/  MUFU.RCP R6, R6 ;  /* 0x0000000600067308 */ /* 0x008ee20000001000 */
[C---:B0-----:R-:W-:Y:S01]  /*02f0*/  IMAD.SHL.U32 R73, R68.reuse, 0x4, RZ ;  /* 0x0000000444497824 */ /* 0x041fe200078e00ff */
[C---:B------:R-:W-:Y:S01]  /*0300*/  LOP3.LUT R72, R68.reuse, 0xf, RZ, 0xc0, !PT ;  /* 0x0000000f44487812 */ /* 0x040fe200078ec0ff */
[----:B------:R-:W-:-:S05]  /*0310*/  IMAD.SHL.U32 R18, R68, 0x10, RZ ;  /* 0x0000001044127824 */ /* 0x000fca00078e00ff */
[----:B------:R-:W0:Y:S01]  /*0320*/  I2F.U32.RP R9, UR14 ;  /* 0x0000000e00097d06 */ /* 0x000e220008209000 */
[----:B------:R-:W-:-:S07]  /*0330*/  LOP3.LUT R64, R18, 0x10, RZ, 0xc0, !PT ;  /* 0x0000001012407812 */ /* 0x000fce00078ec0ff */
[----:B-1----:R-:W1:Y:S01]  /*0340*/  MUFU.RCP R8, R8 ;  /* 0x0000000800087308 */ /* 0x002e620000001000 */
[----:B---3--:R-:W-:-:S07]  /*0350*/  VIADD R7, R6, 0xffffffe ;  /* 0x0ffffffe06077836 */ /* 0x008fce0000000000 */
[----:B0-----:R-:W0:Y:S08]  /*0360*/  MUFU.RCP R9, R9 ;  /* 0x0000000900097308 */ /* 0x001e300000001000 */
[----:B------:R-:W3:Y:S01]  /*0370*/  F2I.FTZ.U32.TRUNC.NTZ R3, R7 ;  /* 0x0000000700037305 */ /* 0x000ee2000021f000 */
[----:B-1----:R-:W-:Y:S01]  /*0380*/  IADD3 R4, PT, PT, R8, 0xffffffe, RZ ;  /* 0x0ffffffe08047810 */ /* 0x002fe20007ffe0ff */
[----:B0-----:R-:W-:-:S02]  /*0390*/  VIADD R5, R9, 0xffffffe ;  /* 0x0ffffffe09057836 */ /* 0x001fc40000000000 */
[----:B---3--:R-:W-:-:S04]  /*03a0*/  IMAD R11, R11, R3, RZ ;  /* 0x000000030b0b7224 */ /* 0x008fc800078e02ff */
[----:B------:R-:W0:Y:S01]  /*03b0*/  F2I.FTZ.U32.TRUNC.NTZ R5, R5 ;  /* 0x0000000500057305 */ /* 0x000e22000021f000 */
[----:B------:R-:W-:Y:S01]  /*03c0*/  IMAD.HI.U32 R9, R3, R11, R2 ;  /* 0x0000000b03097227 */ /* 0x000fe200078e0002 */
[----:B------:R-:W-:-:S03]  /*03d0*/  IADD3 R11, PT, PT, RZ, -UR14, RZ ;  /* 0x8000000eff0b7c10 */ /* 0x000fc6000fffe0ff */
[----:B------:R-:W-:-:S03]  /*03e0*/  VIADD R2, R73, UR14 ;  /* 0x0000000e49027c36 */ /* 0x000fc60008000000 */
[----:B------:R1:W3:Y:S01]  /*03f0*/  F2I.FTZ.U32.TRUNC.NTZ R3, R4 ;  /* 0x0000000400037305 */ /* 0x0002e2000021f000 */
[----:B------:R-:W-:Y:S01]  /*0400*/  IMAD.HI.U32 R74, R9, R68, RZ ;  /* 0x00000044094a7227 */ /* 0x000fe200078e00ff */
[----:B------:R-:W-:-:S03]  /*0410*/  ISETP.GE.U32.AND P0, PT, R2, 0x80, PT ;  /* 0x000000800200780c */ /* 0x000fc60003f06070 */
[----:B------:R-:W-:Y:S01]  /*0420*/  IMAD.MOV R9, RZ, RZ, -R74 ;  /* 0x000000ffff097224 */ /* 0x000fe200078e0a4a */
[----:B------:R-:W-:Y:S01]  /*0430*/  VIMNMX.U32 R7, PT, PT, R2, 0x80, !PT ;  /* 0x0000008002077848 */ /* 0x000fe20007fe0000 */
[----:B0-----:R-:W-:Y:S01]  /*0440*/  IMAD R11, R11, R5, RZ ;  /* 0x000000050b0b7224 */ /* 0x001fe200078e02ff */
[----:B------:R-:W-:Y:S01]  /*0450*/  SEL R70, RZ, 0x1, P0 ;  /* 0x00000001ff467807 */ /* 0x000fe20000000000 */
[----:B------:R-:W-:Y:S02]  /*0460*/  IMAD R6, R9, UR4, R68 ;  /* 0x0000000409067c24 */ /* 0x000fe4000f8e0244 */
[----:B-1----:R-:W-:Y:S01]  /*0470*/  IMAD.MOV.U32 R4, RZ, RZ, RZ ;  /* 0x000000ffff047224 */ /* 0x002fe200078e00ff */
[----:B------:R-:W-:Y:S02]  /*0480*/  IADD3 R7, PT, PT, R7, -R2, -R70 ;  /* 0x8000000207077210 */ /* 0x000fe40007ffe846 */
[----:B------:R-:W-:Y:S01]  /*0490*/  ISETP.GE.U32.AND P0, PT, R6, UR4, PT ;  /* 0x0000000406007c0c */ /* 0x000fe2000bf06070 */
[----:B---3--:R-:W-:-:S02]  /*04a0*/  IMAD.MOV R8, RZ, RZ, -R3 ;  /* 0x000000ffff087224 */ /* 0x008fc400078e0a03 */
[----:B------:R-:W-:Y:S01]  /*04b0*/  IMAD.HI.U32 R2, R5, R11, R4 ;  /* 0x0000000b05027227 */ /* 0x000fe200078e0004 */
[----:B------:R-:W-:-:S03]  /*04c0*/  IADD3 R4, PT, PT, R68, UR12, RZ ;  /* 0x0000000c44047c10 */ /* 0x000fc6000fffe0ff */
[----:B------:R-:W-:Y:S01]  /*04d0*/  IMAD.MOV.U32 R11, RZ, RZ, R8 ;  /* 0x000000ffff0b7224 */ /* 0x000fe200078e0008 */
[----:B------:R-:W-:Y:S01]  /*04e0*/  ISETP.GE.U32.AND P1, PT, R4, 0x80, PT ;  /* 0x000000800400780c */ /* 0x000fe20003f26070 */
[----:B------:R-:W-:Y:S01]  /*04f0*/  IMAD.HI.U32 R9, R2, R7, RZ ;  /* 0x0000000702097227 */ /* 0x000fe200078e00ff */
[----:B------:R-:W-:Y:S02]  /*0500*/  VIMNMX.U32 R5, PT, PT, R4, 0x80, !PT ;  /* 0x0000008004057848 */ /* 0x000fe40007fe0000 */
[----:B------:R-:W-:Y:S01]  /*0510*/  SEL R71, RZ, 0x1, P1 ;  /* 0x00000001ff477807 */ /* 0x000fe20000800000 */
[----:B------:R-:W-:Y:S01]  /*0520*/  IMAD R11, R11, UR12, RZ ;  /* 0x0000000c0b0b7c24 */ /* 0x000fe2000f8e02ff */
[----:B------:R-:W-:Y:S01]  /*0530*/  @P0 IADD3 R6, PT, PT, R6, -UR4, RZ ;  /* 0x8000000406060c10 */ /* 0x000fe2000fffe0ff */
[----:B------:R-:W-:Y:S01]  /*0540*/  IMAD.MOV.U32 R2, RZ, RZ, RZ ;  /* 0x000000ffff027224 */ /* 0x000fe200078e00ff */
[----:B------:R-:W-:Y:S01]  /*0550*/  IADD3 R5, PT, PT, R5, -R4, -R71 ;  /* 0x8000000405057210 */ /* 0x000fe20007ffe847 */
[----:B------:R-:W-:Y:S01]  /*0560*/  @P0 VIADD R74, R74, 0x1 ;  /* 0x000000014a4a0836 */ /* 0x000fe20000000000 */
[----:B------:R-:W-:Y:S01]  /*0570*/  ISETP.GE.U32.AND P1, PT, R6, UR4, PT ;  /* 0x0000000406007c0c */ /* 0x000fe2000bf26070 */
[----:B------:R-:W-:-:S02]  /*0580*/  IMAD.HI.U32 R2, R3, R11, R2 ;  /* 0x0000000b03027227 */ /* 0x000fc400078e0002 */
[----:B------:R-:W0:Y:S02]  /*0590*/  S2R R3, SR_CgaCtaId ;  /* 0x0000000000037919 */ /* 0x000e240000008800 */
[----:B------:R-:W-:Y:S02]  /*05a0*/  IMAD.MOV R8, RZ, RZ, -R9 ;  /* 0x000000ffff087224 */ /* 0x000fe400078e0a09 */
[----:B------:R-:W-:-:S04]  /*05b0*/  IMAD.HI.U32 R4, R2, R5, RZ ;  /* 0x0000000502047227 */ /* 0x000fc800078e00ff */
[----:B------:R-:W-:Y:S02]  /*05c0*/  IMAD.MOV R2, RZ, RZ, -R4 ;  /* 0x000000ffff027224 */ /* 0x000fe400078e0a04 */
[----:B------:R-:W-:Y:S01]  /*05d0*/  @P1 IADD3 R74, PT, PT, R74, 0x1, RZ ;  /* 0x000000014a4a1810 */ /* 0x000fe20007ffe0ff */
[----:B------:R-:W-:Y:S01]  /*05e0*/  IMAD R7, R8, UR14, R7 ;  /* 0x0000000e08077c24 */ /* 0x000fe2000f8e0207 */
[----:B------:R-:W-:Y:S01]  /*05f0*/  @!P2 LOP3.LUT R74, RZ, UR4, RZ, 0x33, !PT ;  /* 0x00000004ff4aac12 */ /* 0x000fe2000f8e33ff */
[----:B------:R-:W-:Y:S01]  /*0600*/  IMAD R5, R2, UR12, R5 ;  /* 0x0000000c02057c24 */ /* 0x000fe2000f8e0205 */
[----:B------:R-:W-:Y:S02]  /*0610*/  MOV R2, 0x400 ;  /* 0x0000040000027802 */ /* 0x000fe40000000f00 */
[----:B------:R-:W-:Y:S01]  /*0620*/  ISETP.GE.U32.AND P3, PT, R7, UR14, PT ;  /* 0x0000000e07007c0c */ /* 0x000fe2000bf66070 */
[----:B------:R-:W-:Y:S01]  /*0630*/  IMAD.MOV R65, RZ, RZ, -R74 ;  /* 0x000000ffff417224 */ /* 0x000fe200078e0a4a */
[----:B------:R-:W-:-:S02]  /*0640*/  ISETP.GE.U32.AND P0, PT, R5, UR12, PT ;  /* 0x0000000c05007c0c */ /* 0x000fc4000bf06070 */
[----:B------:R-:W-:Y:S01]  /*0650*/  ISETP.NE.U32.AND P2, PT, RZ, UR12, PT ;  /* 0x0000000cff007c0c */ /* 0x000fe2000bf45070 */
[----:B------:R-:W-:-:S05]  /*0660*/  IMAD R65, R65, UR4, R68 ;  /* 0x0000000441417c24 */ /* 0x000fca000f8e0244 */
[----:B------:R-:W-:-:S03]  /*0670*/  SHF.R.U32.HI R65, RZ, 0x1, R65 ;  /* 0x00000001ff417819 */ /* 0x000fc60000011641 */
[----:B------:R-:W-:Y:S01]  /*0680*/  @P3 VIADD R7, R7, -UR14 ;  /* 0x8000000e07073c36 */ /* 0x000fe20008000000 */
[----:B------:R-:W-:Y:S01]  /*0690*/  LOP3.LUT R17, R65, 0xf, RZ, 0xc0, !PT ;  /* 0x0000000f41117812 */ /* 0x000fe200078ec0ff */
[----:B------:R-:W-:Y:S01]  /*06a0*/  @P0 VIADD R5, R5, -UR12 ;  /* 0x8000000c05050c36 */ /* 0x000fe20008000000 */
[----:B0-----:R-:W-:Y:S01]  /*06b0*/  LEA R3, R3, R2, 0x18 ;  /* 0x0000000203037211 */ /* 0x001fe200078ec0ff */
[----:B------:R-:W-:Y:S01]  /*06c0*/  @P0 VIADD R4, R4, 0x1 ;  /* 0x0000000104040836 */ /* 0x000fe20000000000 */
[----:B------:R-:W-:Y:S01]  /*06d0*/  ISETP.GE.U32.AND P4, PT, R7, UR14, PT ;  /* 0x0000000e07007c0c */ /* 0x000fe2000bf86070 */
[----:B------:R-:W-:Y:S01]  /*06e0*/  VIADD R15, R17, 0x2 ;  /* 0x00000002110f7836 */ /* 0x000fe20000000000 */
[----:B------:R-:W-:Y:S01]  /*06f0*/  ISETP.GE.U32.AND P1, PT, R5, UR12, PT ;  /* 0x0000000c05007c0c */ /* 0x000fe2000bf26070 */
[----:B------:R-:W-:Y:S01]  /*0700*/  IMAD R72, R72, 0x84, R3 ;  /* 0x0000008448487824 */ /* 0x000fe200078e0203 */
[C---:B------:R-:W-:Y:S01]  /*0710*/  IADD3 R19, PT, PT, R17.reuse, 0xd, RZ ;  /* 0x0000000d11137810 */ /* 0x040fe20007ffe0ff */
[----:B------:R-:W-:Y:S01]  /*0720*/  VIADD R3, R17, 0x1 ;  /* 0x0000000111037836 */ /* 0x000fe20000000000 */
[----:B------:R-:W-:Y:S01]  /*0730*/  IADD3 R63, PT, PT, R65, 0x1, RZ ;  /* 0x00000001413f7810 */ /* 0x000fe20007ffe0ff */
[----:B------:R-:W-:Y:S01]  /*0740*/  VIADD R5, R17, 0x3 ;  /* 0x0000000311057836 */ /* 0x000fe20000000000 */
[----:B------:R-:W-:Y:S01]  /*0750*/  IADD3 R59, PT, PT, R65, 0x5, RZ ;  /* 0x00000005413b7810 */ /* 0x000fe20007ffe0ff */
[----:B------:R-:W-:Y:S01]  /*0760*/  @P3 VIADD R9, R9, 0x1 ;  /* 0x0000000109093836 */ /* 0x000fe20000000000 */
[-C--:B------:R-:W-:Y:S01]  /*0770*/  ISETP.GE.AND P0, PT, R3, R0.reuse, PT ;  /* 0x000000000300720c */ /* 0x080fe20003f06270 */
[----:B------:R-:W-:Y:S01]  /*0780*/  VIADD R13, R17, 0x4 ;  /* 0x00000004110d7836 */ /* 0x000fe20000000000 */
[----:B------:R-:W-:Y:S01]  /*0790*/  IADD3 R25, PT, PT, R65, 0xa, RZ ;  /* 0x0000000a41197810 */ /* 0x000fe20007ffe0ff */
[C---:B------:R-:W-:Y:S01]  /*07a0*/  VIADD R11, R17.reuse, 0x6 ;  /* 0x00000006110b7836 */ /* 0x040fe20000000000 */
[----:B------:R-:W-:Y:S01]  /*07b0*/  SEL R16, R0, RZ, P0 ;  /* 0x000000ff00107207 */ /* 0x000fe20000000000 */
[C---:B------:R-:W-:Y:S01]  /*07c0*/  VIADD R7, R17.reuse, 0xa ;  /* 0x0000000a11077836 */ /* 0x040fe20000000000 */
[----:B------:R-:W-:Y:S01]  /*07d0*/  @P1 IADD3 R4, PT, PT, R4, 0x1, RZ ;  /* 0x0000000104041810 */ /* 0x000fe20007ffe0ff */
[C---:B------:R-:W-:Y:S01]  /*07e0*/  VIADD R21, R17.reuse, 0xe ;  /* 0x0000000e11157836 */ /* 0x040fe20000000000 */
[----:B------:R-:W-:Y:S01]  /*07f0*/  @!P2 LOP3.LUT R4, RZ, UR12, RZ, 0x33, !PT ;  /* 0x0000000cff04ac12 */ /* 0x000fe2000f8e33ff */
[----:B------:R-:W-:Y:S01]  /*0800*/  VIADD R23, R17, 0xf ;  /* 0x0000000f11177836 */ /* 0x000fe20000000000 */
[----:B------:R-:W-:Y:S01]  /*0810*/  ISETP.GE.AND P1, PT, R15, R0, PT ;  /* 0x000000000f00720c */ /* 0x000fe20003f26270 */
[----:B------:R-:W-:Y:S01]  /*0820*/  VIADD R61, R65, 0x3 ;  /* 0x00000003413d7836 */ /* 0x000fe20000000000 */
[----:B------:R-:W-:Y:S01]  /*0830*/  IADD3 R16, PT, PT, R3, -R16, RZ ;  /* 0x8000001003107210 */ /* 0x000fe20007ffe0ff */
[----:B------:R-:W-:Y:S01]  /*0840*/  IMAD.IADD R71, R71, 0x1, R4 ;  /* 0x0000000147477824 */ /* 0x000fe200078e0204 */
[-C--:B------:R-:W-:Y:S01]  /*0850*/  ISETP.GE.AND P2, PT, R5, R0.reuse, PT ;  /* 0x000000000500720c */ /* 0x080fe20003f46270 */
[----:B------:R-:W-:Y:S01]  /*0860*/  VIADD R57, R65, 0x7 ;  /* 0x0000000741397836 */ /* 0x000fe20000000000 */
[----:B------:R-:W-:Y:S01]  /*0870*/  IADD3 R3, PT, PT, R17, 0x5, RZ ;  /* 0x0000000511037810 */ /* 0x000fe20007ffe0ff */
[C---:B------:R-:W-:Y:S01]  /*0880*/  VIADD R55, R65.reuse, 0x9 ;  /* 0x0000000941377836 */ /* 0x040fe20000000000 */
[C---:B------:R-:W-:Y:S01]  /*0890*/  SEL R2, R0.reuse, RZ, P1 ;  /* 0x000000ff00027207 */ /* 0x040fe20000800000 */
[C---:B------:R-:W-:Y:S01]  /*08a0*/  VIADD R27, R65.reuse, 0xb ;  /* 0x0000000b411b7836 */ /* 0x040fe20000000000 */
[C---:B------:R-:W-:Y:S01]  /*08b0*/  SEL R14, R0.reuse, RZ, P2 ;  /* 0x000000ff000e7207 */ /* 0x040fe20001000000 */
[----:B------:R-:W-:Y:S01]  /*08c0*/  VIADD R29, R65, 0xc ;  /* 0x0000000c411d7836 */ /* 0x000fe20000000000 */
[-C--:B------:R-:W-:Y:S01]  /*08d0*/  ISETP.GE.AND P1, PT, R3, R0.reuse, PT ;  /* 0x000000000300720c */ /* 0x080fe20003f26270 */
[----:B------:R-:W-:Y:S01]  /*08e0*/  IMAD.IADD R15, R15, 0x1, -R2 ;  /* 0x000000010f0f7824 */ /* 0x000fe200078e0a02 */
[----:B------:R-:W-:Y:S01]  /*08f0*/  @P4 IADD3 R9, PT, PT, R9, 0x1, RZ ;  /* 0x0000000109094810 */ /* 0x000fe20007ffe0ff */
[----:B------:R-:W-:Y:S01]  /*0900*/  IMAD.IADD R14, R5, 0x1, -R14 ;  /* 0x00000001050e7824 */ /* 0x000fe200078e0a0e */
[----:B------:R-:W-:Y:S01]  /*0910*/  ISETP.GE.AND P0, PT, R13, R0, PT ;  /* 0x000000000d00720c */ /* 0x000fe20003f06270 */
[----:B------:R-:W-:Y:S01]  /*0920*/  VIADD R5, R17, 0x7 ;  /* 0x0000000711057836 */ /* 0x000fe20000000000 */
[----:B------:R-:W-:Y:S01]  /*0930*/  @!P5 LOP3.LUT R9, RZ, UR14, RZ, 0x33, !PT ;  /* 0x0000000eff09dc12 */ /* 0x000fe2000f8e33ff */
[C---:B------:R-:W-:Y:S01]  /*0940*/  VIADD R31, R65.reuse, 0xd ;  /* 0x0000000d411f7836 */ /* 0x040fe20000000000 */
[C---:B------:R-:W-:Y:S01]  /*0950*/  SEL R12, R0.reuse, RZ, P1 ;  /* 0x000000ff000c7207 */ /* 0x040fe20000800000 */
[----:B------:R-:W-:Y:S01]  /*0960*/  VIADD R37, R65, 0xffffffff ;  /* 0xffffffff41257836 */ /* 0x000fe20000000000 */
[----:B------:R-:W-:Y:S01]  /*0970*/  SEL R2, R0, RZ, P0 ;  /* 0x000000ff00027207 */ /* 0x000fe20000000000 */
[----:B------:R-:W-:Y:S01]  /*0980*/  IMAD.IADD R70, R70, 0x1, R9 ;  /* 0x0000000146467824 */ /* 0x000fe200078e0209 */
[----:B------:R-:W-:Y:S01]  /*0990*/  IADD3 R12, PT, PT, R3, -R12, RZ ;  /* 0x8000000c030c7210 */ /* 0x000fe20007ffe0ff */
[----:B------:R-:W-:Y:S01]  /*09a0*/  VIADD R9, R17, 0x8 ;  /* 0x0000000811097836 */ /* 0x000fe20000000000 */
[----:B------:R-:W-:Y:S01]  /*09b0*/  ISETP.GE.AND P0, PT, R11, R0, PT ;  /* 0x000000000b00720c */ /* 0x000fe20003f06270 */
[----:B------:R-:W-:Y:S01]  /*09c0*/  IMAD.IADD R13, R13, 0x1, -R2 ;  /* 0x000000010d0d7824 */ /* 0x000fe200078e0a02 */
[----:B------:R-:W-:-:S02]  /*09d0*/  IADD3 R3, PT, PT, R17, 0x9, RZ ;  /* 0x0000000911037810 */ /* 0x000fc40007ffe0ff */
[-C--:B------:R-:W-:Y:S02]  /*09e0*/  ISETP.GE.AND P2, PT, R5, R0.reuse, PT ;  /* 0x000000000500720c */ /* 0x080fe40003f46270 */
[C---:B------:R-:W-:Y:S02]  /*09f0*/  SEL R2, R0.reuse, RZ, P0 ;  /* 0x000000ff00027207 */ /* 0x040fe40000000000 */
[-C--:B------:R-:W-:Y:S02]  /*0a00*/  ISETP.GE.AND P1, PT, R3, R0.reuse, PT ;  /* 0x000000000300720c */ /* 0x080fe40003f26270 */
[C---:B------:R-:W-:Y:S01]  /*0a10*/  SEL R10, R0.reuse, RZ, P2 ;  /* 0x000000ff000a7207 */ /* 0x040fe20001000000 */
[----:B------:R-:W-:Y:S01]  /*0a20*/  IMAD.IADD R11, R11, 0x1, -R2 ;  /* 0x000000010b0b7824 */ /* 0x000fe200078e0a02 */
[-C--:B------:R-:W-:Y:S02]  /*0a30*/  ISETP.GE.AND P0, PT, R9, R0.reuse, PT ;  /* 0x000000000900720c */ /* 0x080fe40003f06270 */
[C---:B------:R-:W-:Y:S01]  /*0a40*/  SEL R8, R0.reuse, RZ, P1 ;  /* 0x000000ff00087207 */ /* 0x040fe20000800000 */
[----:B------:R-:W-:Y:S01]  /*0a50*/  IMAD.IADD R10, R5, 0x1, -R10 ;  /* 0x00000001050a7824 */ /* 0x000fe200078e0a0a */
[----:B------:R-:W-:Y:S01]  /*0a60*/  SEL R2, R0, RZ, P0 ;  /* 0x000000ff00027207 */ /* 0x000fe20000000000 */
[----:B------:R-:W-:Y:S01]  /*0a70*/  VIADD R5, R17, 0xb ;  /* 0x0000000b11057836 */ /* 0x000fe20000000000 */
[----:B------:R-:W-:-:S02]  /*0a80*/  ISETP.GE.AND P0, PT, R7, R0, PT ;  /* 0x000000000700720c */ /* 0x000fc40003f06270 */
[----:B------:R-:W-:Y:S01]  /*0a90*/  IADD3 R8, PT, PT, R3, -R8, RZ ;  /* 0x8000000803087210 */ /* 0x000fe20007ffe0ff */
[----:B------:R-:W-:Y:S01]  /*0aa0*/  VIADD R3, R17, 0xc ;  /* 0x0000000c11037836 */ /* 0x000fe20000000000 */
[-C--:B------:R-:W-:Y:S01]  /*0ab0*/  ISETP.GE.AND P2, PT, R5, R0.reuse, PT ;  /* 0x000000000500720c */ /* 0x080fe20003f46270 */
[----:B------:R-:W-:Y:S01]  /*0ac0*/  IMAD.IADD R9, R9, 0x1, -R2 ;  /* 0x0000000109097824 */ /* 0x000fe200078e0a02 */
[C---:B------:R-:W-:Y:S02]  /*0ad0*/  SEL R2, R0.reuse, RZ, P0 ;  /* 0x000000ff00027207 */ /* 0x040fe40000000000 */
[----:B------:R-:W-:Y:S02]  /*0ae0*/  ISETP.GE.AND P0, PT, R3, R0, PT ;  /* 0x000000000300720c */ /* 0x000fe40003f06270 */
[C---:B------:R-:W-:Y:S01]  /*0af0*/  SEL R6, R0.reuse, RZ, P2 ;  /* 0x000000ff00067207 */ /* 0x040fe20001000000 */
[----:B------:R-:W-:Y:S01]  /*0b00*/  IMAD.IADD R7, R7, 0x1, -R2 ;  /* 0x0000000107077824 */ /* 0x000fe200078e0a02 */
[----:B------:R-:W-:-:S02]  /*0b10*/  SEL R2, R0, RZ, P0 ;  /* 0x000000ff00027207 */ /* 0x000fc40000000000 */
[-C--:B------:R-:W-:Y:S01]  /*0b20*/  ISETP.GE.AND P0, PT, R21, R0.reuse, PT ;  /* 0x000000001500720c */ /* 0x080fe20003f06270 */
[----:B------:R-:W-:Y:S01]  /*0b30*/  IMAD.IADD R6, R5, 0x1, -R6 ;  /* 0x0000000105067824 */ /* 0x000fe200078e0a06 */
[-C--:B------:R-:W-:Y:S01]  /*0b40*/  ISETP.GE.AND P1, PT, R19, R0.reuse, PT ;  /* 0x000000001300720c */ /* 0x080fe20003f26270 */
[----:B------:R-:W-:Y:S01]  /*0b50*/  IMAD.IADD R5, R3, 0x1, -R2 ;  /* 0x0000000103057824 */ /* 0x000fe200078e0a02 */
[-C--:B------:R-:W-:Y:S02]  /*0b60*/  ISETP.GE.AND P2, PT, R23, R0.reuse, PT ;  /* 0x000000001700720c */ /* 0x080fe40003f46270 */
[C---:B------:R-:W-:Y:S02]  /*0b70*/  SEL R2, R0.reuse, RZ, P0 ;  /* 0x000000ff00027207 */ /* 0x040fe40000000000 */
[C---:B------:R-:W-:Y:S02]  /*0b80*/  SEL R4, R0.reuse, RZ, P1 ;  /* 0x000000ff00047207 */ /* 0x040fe40000800000 */
[C---:B------:R-:W-:Y:S01]  /*0b90*/  SEL R20, R0.reuse, RZ, P2 ;  /* 0x000000ff00147207 */ /* 0x040fe20001000000 */
[----:B------:R-:W-:Y:S01]  /*0ba0*/  IMAD.IADD R3, R21, 0x1, -R2 ;  /* 0x0000000115037824 */ /* 0x000fe200078e0a02 */
[----:B------:R-:W-:Y:S01]  /*0bb0*/  ISETP.GE.AND P0, PT, R17, R0, PT ;  /* 0x000000001100720c */ /* 0x000fe20003f06270 */
[----:B------:R-:W-:Y:S01]  /*0bc0*/  VIADD R21, R65, 0x4 ;  /* 0x0000000441157836 */ /* 0x000fe20000000000 */
[----:B------:R-:W-:Y:S01]  /*0bd0*/  IADD3 R4, PT, PT, R19, -R4, RZ ;  /* 0x8000000413047210 */ /* 0x000fe20007ffe0ff */
[----:B------:R-:W-:Y:S01]  /*0be0*/  IMAD.IADD R2, R23, 0x1, -R20 ;  /* 0x0000000117027824 */ /* 0x000fe200078e0a14 */
[----:B------:R-:W-:Y:S01]  /*0bf0*/  SEL R0, R0, RZ, P0 ;  /* 0x000000ff00007207 */ /* 0x000fe20000000000 */
[C---:B------:R-:W-:Y:S01]  /*0c00*/  VIADD R19, R65.reuse, 0x2 ;  /* 0x0000000241137836 */ /* 0x040fe20000000000 */
[C---:B------:R-:W-:Y:S01]  /*0c10*/  IADD3 R33, PT, PT, R65.reuse, 0xe, RZ ;  /* 0x0000000e41217810 */ /* 0x040fe20007ffe0ff */
[----:B------:R-:W-:Y:S01]  /*0c20*/  VIADD R23, R65, 0x6 ;  /* 0x0000000641177836 */ /* 0x000fe20000000000 */
[C---:B------:R-:W-:Y:S01]  /*0c30*/  LOP3.LUT R56, R64.reuse, 0x8, R17, 0xf6, !PT ;  /* 0x0000000840387812 */ /* 0x040fe200078ef611 */
[----:B------:R-:W-:Y:S01]  /*0c40*/  IMAD.IADD R0, R17, 0x1, -R0 ;  /* 0x0000000111007824 */ /* 0x000fe200078e0a00 */
        /* <DEDUP_REMOVED lines=14> */
[----:B--2---:R-:W-:-:S07]  /*0d30*/  LOP3.LUT R64, R64, 0xf, R65, 0xf8, !PT ;  /* 0x0000000f40407812 */ /* 0x004fce00078ef841 */
[----:B------:R-:W-:Y:S05]  /*0d40*/  CALL.REL.NOINC `($__internal_183_$__cuda_sm20_div_s16) ;  /* 0x0000003400f07944 */ /* 0x000fea0003c00000 */
[----:B------:R-:W0:Y:S01]  /*0d50*/  LDCU UR7, c[0x0][0x3a8] ;  /* 0x00007500ff0777ac */ /* 0x000e220008000800 */
[----:B------:R-:W-:Y:S01]  /*0d60*/  LOP3.LUT R69, R68, 0x1f, RZ, 0xc0, !PT ;  /* 0x0000001f44457812 */ /* 0x000fe200078ec0ff */
[----:B------:R-:W-:Y:S01]  /*0d70*/  UPRMT UR8, UR6, 0x9910, URZ ;  /* 0x0000991006087896 */ /* 0x000fe200080000ff */
[----:B------:R-:W1:Y:S01]  /*0d80*/  LDCU.64 UR10, c[0x0][0x358] ;  /* 0x00006b00ff0a77ac */ /* 0x000e620008000a00 */
[----:B0-----:R-:W-:-:S04]  /*0d90*/  UISETP.LT.AND UP0, UPT, UR7, 0x10, UPT ;  /* 0x000000100700788c */ /* 0x001fc8000bf01270 */
[----:B------:R-:W-:-:S03]  /*0da0*/  USEL UR6, UR7, 0x10, UP0 ;  /* 0x0000001007067887 */ /* 0x000fc60008000000 */
[----:B-1----:R-:W-:-:S09]  /*0db0*/  UMOV UR7, UR8 ;  /* 0x0000000800077c82 */ /* 0x002fd20008000000 */
.L_x_7533:
[----:B0123--:R-:W-:Y:S01]  /*0dc0*/  LOP3.LUT R23, R71, 0x3, RZ, 0xc0, !PT ;  /* 0x0000000347177812 */ /* 0x00ffe200078ec0ff */
[----:B------:R-:W-:Y:S01]  /*0dd0*/  BSSY.RECONVERGENT B0, `(.L_x_7463) ;  /* 0x0000017000007945 */ /* 0x000fe20003800200 */
[----:B------:R-:W-:Y:S01]  /*0de0*/  ISETP.GT.U32.AND P2, PT, R68, 0x1f, PT ;  /* 0x0000001f4400780c */ /* 0x000fe20003f44070 */
[----:B------:R-:W-:Y:S01]  /*0df0*/  IMAD.MOV.U32 R20, RZ, RZ, R68 ;  /* 0x000000ffff147224 */ /* 0x000fe200078e0044 */
[----:B------:R-:W-:Y:S02]  /*0e00*/  ISETP.NE.AND P0, PT, R23, 0x3, PT ;  /* 0x000000031700780c */ /* 0x000fe40003f05270 */
[----:B------:R-:W-:Y:S02]  /*0e10*/  ISETP.GE.U32.AND P1, PT, R71, 0x3, PT ;  /* 0x000000034700780c */ /* 0x000fe40003f26070 */
[----:B------:R-:W-:-:S09]  /*0e20*/  P2R R21, PR, RZ, 0x4 ;  /* 0x00000004ff157803 */ /* 0x000fd20000000000 */
[----:B----4-:R-:W-:Y:S05]  /*0e30*/  @!P0 BRA `(.L_x_7464) ;  /* 0x0000000000408947 */ /* 0x010fea0003800000 */
[----:B------:R-:W0:Y:S01]  /*0e40*/  S2UR UR9, SR_CgaCtaId ;  /* 0x00000000000979c3 */ /* 0x000e220000008800 */
[----:B------:R-:W-:Y:S01]  /*0e50*/  UMOV UR8, 0x400 ;  /* 0x0000040000087882 */ /* 0x000fe20000000000 */
[----:B------:R-:W-:Y:S01]  /*0e60*/  ISETP.NE.AND P0, PT, R23, RZ, PT ;  /* 0x000000ff1700720c */ /* 0x000fe20003f05270 */
[----:B------:R-:W-:Y:S01]  /*0e70*/  UIADD3 UR8, UPT, UPT, UR8, 0xa80, URZ ;  /* 0x00000a8008087890 */ /* 0x000fe2000fffe0ff */
[----:B------:R-:W-:-:S03]  /*0e80*/  IADD3 R20, PT, PT, R68, UR12, RZ ;  /* 0x0000000c44147c10 */ /* 0x000fc6000fffe0ff */
[----:B0-----:R-:W-:-:S06]  /*0e90*/  ULEA UR8, UR9, UR8, 0x18 ;  /* 0x0000000809087291 */ /* 0x001fcc000f8ec0ff */
[----:B------:R-:W-:-:S03]  /*0ea0*/  VIADD R22, R73, UR8 ;  /* 0x0000000849167c36 */ /* 0x000fc60008000000 */
[----:B------:R0:W-:Y:S01]  /*0eb0*/  STS [R73+UR8], RZ ;  /* 0x000000ff49007988 */ /* 0x0001e20008000808 */
[----:B------:R-:W-:Y:S05]  /*0ec0*/  @!P0 BRA `(.L_x_7464) ;  /* 0x00000000001c8947 */ /* 0x000fea0003800000 */
[----:B------:R-:W-:Y:S01]  /*0ed0*/  ISETP.NE.AND P0, PT, R23, 0x1, PT ;  /* 0x000000011700780c */ /* 0x000fe20003f05270 */
[----:B------:R-:W-:Y:S01]  /*0ee0*/  VIADD R23, R22, UR14 ;  /* 0x0000000e16177c36 */ /* 0x000fe20008000000 */
[----:B------:R1:W-:Y:S01]  /*0ef0*/  STS [R22+UR14], RZ ;  /* 0x000000ff16007988 */ /* 0x0003e2000800080e */
[----:B------:R-:W-:-:S10]  /*0f00*/  VIADD R20, R20, UR12 ;  /* 0x0000000c14147c36 */ /* 0x000fd40008000000 */
[----:B------:R-:W2:Y:S01]  /*0f10*/  @P0 LDC R21, c[0x0][0x360] ;  /* 0x0000d800ff150b82 */ /* 0x000ea20000000800 */
[----:B------:R1:W-:Y:S02]  /*0f20*/  @P0 STS [R23+UR14], RZ ;  /* 0x000000ff17000988 */ /* 0x0003e4000800080e */
[----:B-12---:R-:W-:-:S07]  /*0f30*/  @P0 IADD3 R20, PT, PT, R20, R21, RZ ;  /* 0x0000001514140210 */ /* 0x006fce0007ffe0ff */
.L_x_7464:
[----:B------:R-:W-:Y:S05]  /*0f40*/  BSYNC.RECONVERGENT B0 ;  /* 0x0000000000007941 */ /* 0x000fea0003800200 */
.L_x_7463:
[----:B------:R-:W-:Y:S04]  /*0f50*/  BSSY.RECONVERGENT B0, `(.L_x_7465) ;  /* 0x0000012000007945 */ /* 0x000fe80003800200 */
[----:B------:R-:W-:Y:S05]  /*0f60*/  @!P1 BRA `(.L_x_7466) ;  /* 0x0000000000409947 */ /* 0x000fea0003800000 */
[----:B------:R-:W1:Y:S01]  /*0f70*/  S2UR UR9, SR_CgaCtaId ;  /* 0x00000000000979c3 */ /* 0x000e620000008800 */
[----:B------:R-:W-:Y:S02]  /*0f80*/  UMOV UR8, 0x400 ;  /* 0x0000040000087882 */ /* 0x000fe40000000000 */
[----:B------:R-:W-:-:S04]  /*0f90*/  UIADD3 UR8, UPT, UPT, UR8, 0xa80, URZ ;  /* 0x00000a8008087890 */ /* 0x000fc8000fffe0ff */
[----:B-1----:R-:W-:-:S06]  /*0fa0*/  ULEA UR8, UR9, UR8, 0x18 ;  /* 0x0000000809087291 */ /* 0x002fcc000f8ec0ff */
[----:B------:R-:W-:-:S07]  /*0fb0*/  LEA R21, R20, UR8, 0x2 ;  /* 0x0000000814157c11 */ /* 0x000fce000f8e10ff */
.L_x_7467:
[----:B-1----:R-:W1:Y:S01]  /*0fc0*/  LDC R24, c[0x0][0x360] ;  /* 0x0000d800ff187b82 */ /* 0x002e620000000800 */
[----:B------:R-:W-:Y:S01]  /*0fd0*/  STS [R21], RZ ;  /* 0x000000ff15007388 */ /* 0x000fe20000000800 */
[----:B------:R-:W-:-:S03]  /*0fe0*/  VIADD R20, R20, UR14 ;  /* 0x0000000e14147c36 */ /* 0x000fc60008000000 */
[----:B------:R2:W-:Y:S02]  /*0ff0*/  STS [R21+UR14], RZ ;  /* 0x000000ff15007988 */ /* 0x0005e4000800080e */
[----:B------:R-:W-:Y:S01]  /*1000*/  ISETP.GE.U32.AND P0, PT, R20, 0x80, PT ;  /* 0x000000801400780c */ /* 0x000fe20003f06070 */
[C-C-:B-1----:R-:W-:Y:S02]  /*1010*/  IMAD R22, R24.reuse, 0x8, R21.reuse ;  /* 0x0000000818167824 */ /* 0x142fe400078e0215 */
[C-C-:B------:R-:W-:Y:S02]  /*1020*/  IMAD R23, R24.reuse, 0xc, R21.reuse ;  /* 0x0000000c18177824 */ /* 0x140fe400078e0215 */
[----:B--2---:R-:W-:Y:S01]  /*1030*/  IMAD R21, R24, 0x10, R21 ;  /* 0x0000001018157824 */ /* 0x004fe200078e0215 */
[----:B------:R1:W-:Y:S04]  /*1040*/  STS [R22], RZ ;  /* 0x000000ff16007388 */ /* 0x0003e80000000800 */
[----:B------:R1:W-:Y:S03]  /*1050*/  STS [R23], RZ ;  /* 0x000000ff17007388 */ /* 0x0003e60000000800 */
[----:B------:R-:W-:Y:S05]  /*1060*/  @!P0 BRA `(.L_x_7467) ;  /* 0xfffffffc00d48947 */ /* 0x000fea000383ffff */
.L_x_7466:
[----:B------:R-:W-:Y:S05]  /*1070*/  BSYNC.RECONVERGENT B0 ;  /* 0x0000000000007941 */ /* 0x000fea0003800200 */
.L_x_7465:
[----:B------:R-:W-:Y:S01]  /*1080*/  ISETP.GT.U32.AND P0, PT, R68, 0x1f, PT ;  /* 0x0000001f4400780c */ /* 0x000fe20003f04070 */
[----:B------:R-:W-:-:S12]  /*1090*/  BSSY.RECONVERGENT B0, `(.L_x_7468) ;  /* 0x000004b000007945 */ /* 0x000fd80003800200 */
[----:B------:R-:W-:Y:S05]  /*10a0*/  @P0 BRA `(.L_x_7469) ;  /* 0x0000000400240947 */ /* 0x000fea0003800000 */
[----:B------:R-:W2:Y:S01]  /*10b0*/  S2UR UR8, SR_CTAID.X ;  /* 0x00000000000879c3 */ /* 0x000ea20000002500 */
[C---:B------:R-:W-:Y:S01]  /*10c0*/  LOP3.LUT R26, R70.reuse, 0x3, RZ, 0xc0, !PT ;  /* 0x00000003461a7812 */ /* 0x040fe200078ec0ff */
[----:B------:R-:W-:Y:S01]  /*10d0*/  BSSY.RECONVERGENT B1, `(.L_x_7470) ;  /* 0x0000025000017945 */ /* 0x000fe20003800200 */
[----:B------:R-:W-:Y:S01]  /*10e0*/  ISETP.GE.U32.AND P1, PT, R70, 0x3, PT ;  /* 0x000000034600780c */ /* 0x000fe20003f26070 */
[----:B------:R-:W-:Y:S01]  /*10f0*/  IMAD.MOV.U32 R75, RZ, RZ, R73 ;  /* 0x000000ffff4b7224 */ /* 0x000fe200078e0049 */
[----:B------:R-:W-:-:S03]  /*1100*/  ISETP.NE.AND P0, PT, R26, 0x3, PT ;  /* 0x000000031a00780c */ /* 0x000fc60003f05270 */
[----:B------:R-:W3:Y:S01]  /*1110*/  LDC R76, c[0x0][0x388] ;  /* 0x0000e200ff4c7b82 */ /* 0x000ee20000000800 */
[----:B--2---:R-:W-:-:S06]  /*1120*/  USHF.L.U32 UR8, UR8, 0x7, URZ ;  /* 0x0000000708087899 */ /* 0x004fcc00080006ff */
[----:B------:R-:W-:-:S05]  /*1130*/  MOV R21, UR8 ;  /* 0x0000000800157c02 */ /* 0x000fca0008000f00 */
[----:B---3--:R-:W-:Y:S01]  /*1140*/  IMAD R76, R76, UR5, R21 ;  /* 0x000000054c4c7c24 */ /* 0x008fe2000f8e0215 */
[----:B------:R-:W-:Y:S06]  /*1150*/  @!P0 BRA `(.L_x_7471) ;  /* 0x0000000000708947 */ /* 0x000fec0003800000 */
        /* <DEDUP_REMOVED lines=8> */
[----:B------:R-:W-:-:S03]  /*11e0*/  VIADD R75, R73, UR14 ;  /* 0x0000000e494b7c36 */ /* 0x000fc60008000000 */
[----:B-1----:R-:W-:-:S06]  /*11f0*/  ULEA UR8, UR9, UR8, 0x18 ;  /* 0x0000000809087291 */ /* 0x002fcc000f8ec0ff */
[----:B------:R-:W-:-:S05]  /*1200*/  LEA R28, R68, UR8, 0x4 ;  /* 0x00000008441c7c11 */ /* 0x000fca000f8e20ff */
[----:B--2---:R2:W-:Y:S01]  /*1210*/  STS.128 [R28], R20 ;  /* 0x000000141c007388 */ /* 0x0045e20000000c00 */
[----:B------:R-:W-:Y:S05]  /*1220*/  @!P0 BRA `(.L_x_7471) ;  /* 0x00000000003c8947 */ /* 0x000fea0003800000 */
[----:B------:R-:W-:Y:S01]  /*1230*/  ISETP.NE.AND P0, PT, R26, 0x1, PT ;  /* 0x000000011a00780c */ /* 0x000fe20003f05270 */
[C---:B--2---:R-:W-:Y:S01]  /*1240*/  IMAD.IADD R21, R75.reuse, 0x1, R76 ;  /* 0x000000014b157824 */ /* 0x044fe200078e024c */
[----:B------:R-:W-:-:S03]  /*1250*/  IADD3 R31, PT, PT, R75, UR14, RZ ;  /* 0x0000000e4b1f7c10 */ /* 0x000fc6000fffe0ff */
[----:B------:R-:W-:-:S08]  /*1260*/  IMAD.WIDE R20, R21, 0x4, R24 ;  /* 0x0000000415147825 */ /* 0x000fd000078e0218 */
[----:B------:R-:W-:-:S04]  /*1270*/  @P0 IMAD.IADD R23, R31, 0x1, R76 ;  /* 0x000000011f170824 */ /* 0x000fc800078e024c */
[----:B------:R-:W-:Y:S02]  /*1280*/  @P0 IMAD.WIDE R24, R23, 0x4, R24 ;  /* 0x0000000417180825 */ /* 0x000fe400078e0218 */
[----:B------:R-:W2:Y:S04]  /*1290*/  LDG.E.128 R20, desc[UR10][R20.64] ;  /* 0x0000000a14147981 */ /* 0x000ea8000c1e1d00 */
[----:B------:R-:W3:Y:S01]  /*12a0*/  @P0 LDG.E.128 R24, desc[UR10][R24.64] ;  /* 0x0000000a18180981 */ /* 0x000ee2000c1e1d00 */
[----:B------:R-:W1:Y:S01]  /*12b0*/  LDC R29, c[0x0][0x360] ;  /* 0x0000d800ff1d7b82 */ /* 0x000e620000000800 */
[----:B------:R-:W-:Y:S02]  /*12c0*/  IMAD.MOV.U32 R75, RZ, RZ, R31 ;  /* 0x000000ffff4b7224 */ /* 0x000fe400078e001f */
[----:B------:R-:W-:-:S02]  /*12d0*/  @P0 VIADD R75, R31, UR14 ;  /* 0x0000000e1f4b0c36 */ /* 0x000fc40008000000 */
[----:B-1----:R-:W-:-:S05]  /*12e0*/  IMAD R28, R29, 0x10, R28 ;  /* 0x000000101d1c7824 */ /* 0x002fca00078e021c */
[----:B------:R-:W-:Y:S01]  /*12f0*/  @P0 LEA R29, R29, R28, 0x4 ;  /* 0x0000001c1d1d0211 */ /* 0x000fe200078e20ff */
[----:B--2---:R4:W-:Y:S04]  /*1300*/  STS.128 [R28], R20 ;  /* 0x000000141c007388 */ /* 0x0049e80000000c00 */
[----:B---3--:R4:W-:Y:S02]  /*1310*/  @P0 STS.128 [R29], R24 ;  /* 0x000000181d000388 */ /* 0x0089e40000000c00 */
.L_x_7471:
[----:B------:R-:W-:Y:S05]  /*1320*/  BSYNC.RECONVERGENT B1 ;  /* 0x0000000000017941 */ /* 0x000fea0003800200 */
.L_x_7470:
[----:B------:R-:W-:Y:S05]  /*1330*/  @!P1 BRA `(.L_x_7469) ;  /* 0x0000000000809947 */ /* 0x000fea0003800000 */
[----:B--2-4-:R-:W2:Y:S01]  /*1340*/  S2R R21, SR_CgaCtaId ;  /* 0x0000000000157919 */ /* 0x014ea20000008800 */
[----:B------:R-:W-:-:S05]  /*1350*/  MOV R20, 0x400 ;  /* 0x0000040000147802 */ /* 0x000fca0000000f00 */
[----:B------:R-:W-:-:S05]  /*1360*/  VIADD R20, R20, 0x880 ;  /* 0x0000088014147836 */ /* 0x000fca0000000000 */
[----:B--2---:R-:W-:-:S07]  /*1370*/  LEA R78, R21, R20, 0x18 ;  /* 0x00000014154e7211 */ /* 0x004fce00078ec0ff */
.L_x_7472:
[----:B---3--:R-:W2:Y:S01]  /*1380*/  LDC.64 R32, c[0x0][0x390] ;  /* 0x0000e400ff207b82 */ /* 0x008ea20000000a00 */
[----:B-1----:R-:W-:Y:S01]  /*1390*/  IADD3 R23, PT, PT, R75, UR14, RZ ;  /* 0x0000000e4b177c10 */ /* 0x002fe2000fffe0ff */
[----:B------:R-:W-:-:S03]  /*13a0*/  IMAD.IADD R21, R76, 0x1, R75 ;  /* 0x000000014c157824 */ /* 0x000fc600078e024b */
[----:B------:R-:W-:Y:S01]  /*13b0*/  IADD3 R25, PT, PT, R76, R23, RZ ;  /* 0x000000174c197210 */ /* 0x000fe20007ffe0ff */
[----:B------:R-:W-:-:S04]  /*13c0*/  VIADD R27, R23, UR14 ;  /* 0x0000000e171b7c36 */ /* 0x000fc80008000000 */
[----:B------:R-:W-:Y:S02]  /*13d0*/  VIADD R77, R27, UR14 ;  /* 0x0000000e1b4d7c36 */ /* 0x000fe40008000000 */
[C---:B------:R-:W-:Y:S02]  /*13e0*/  IMAD.IADD R29, R76.reuse, 0x1, R27 ;  /* 0x000000014c1d7824 */ /* 0x040fe400078e021b */
[----:B------:R-:W-:Y:S02]  /*13f0*/  IMAD.IADD R23, R76, 0x1, R77 ;  /* 0x000000014c177824 */ /* 0x000fe400078e024d */
[----:B--2---:R-:W-:-:S04]  /*1400*/  IMAD.WIDE R20, R21, 0x4, R32 ;  /* 0x0000000415147825 */ /* 0x004fc800078e0220 */
[----:B------:R-:W-:-:S04]  /*1410*/  IMAD.WIDE R24, R25, 0x4, R32 ;  /* 0x0000000419187825 */ /* 0x000fc800078e0220 */
[--C-:B------:R-:W-:Y:S02]  /*1420*/  IMAD.WIDE R28, R29, 0x4, R32.reuse ;  /* 0x000000041d1c7825 */ /* 0x100fe400078e0220 */
[----:B------:R-:W2:Y:S02]  /*1430*/  LDG.E.128 R24, desc[UR10][R24.64] ;  /* 0x0000000a18187981 */ /* 0x000ea4000c1e1d00 */
[----:B------:R-:W-:Y:S02]  /*1440*/  IMAD.WIDE R32, R23, 0x4, R32 ;  /* 0x0000000417207825 */ /* 0x000fe400078e0220 */
[----:B------:R-:W3:Y:S04]  /*1450*/  LDG.E.128 R20, desc[UR10][R20.64] ;  /* 0x0000000a14147981 */ /* 0x000ee8000c1e1d00 */
[----:B------:R-:W4:Y:S04]  /*1460*/  LDG.E.128 R28, desc[UR10][R28.64] ;  /* 0x0000000a1c1c7981 */ /* 0x000f28000c1e1d00 */
[----:B------:R-:W5:Y:S01]  /*1470*/  LDG.E.128 R32, desc[UR10][R32.64] ;  /* 0x0000000a20207981 */ /* 0x000f62000c1e1d00 */
[----:B------:R-:W1:Y:S01]  /*1480*/  LDC R82, c[0x0][0x360] ;  /* 0x0000d800ff527b82 */ /* 0x000e620000000800 */
[----:B------:R-:W-:-:S02]  /*1490*/  IMAD R79, R75, 0x4, R78 ;  /* 0x000000044b4f7824 */ /* 0x000fc400078e024e */
[----:B------:R-:W-:-:S03]  /*14a0*/  VIADD R75, R77, UR14 ;  /* 0x0000000e4d4b7c36 */ /* 0x000fc60008000000 */
[----:B-1----:R-:W-:-:S05]  /*14b0*/  LEA R80, R82, R79, 0x4 ;  /* 0x0000004f52507211 */ /* 0x002fca00078e20ff */
[----:B------:R-:W-:-:S04]  /*14c0*/  IMAD R81, R82, 0x10, R80 ;  /* 0x0000001052517824 */ /* 0x000fc800078e0250 */
[----:B------:R-:W-:Y:S01]  /*14d0*/  IMAD R82, R82, 0x10, R81 ;  /* 0x0000001052527824 */ /* 0x000fe200078e0251 */
[----:B------:R-:W-:Y:S01]  /*14e0*/  ISETP.GE.U32.AND P0, PT, R75, 0x80, PT ;  /* 0x000000804b00780c */ /* 0x000fe20003f06070 */
[----:B---3--:R3:W-:Y:S04]  /*14f0*/  STS.128 [R79], R20 ;  /* 0x000000144f007388 */ /* 0x0087e80000000c00 */
[----:B--2---:R3:W-:Y:S04]  /*1500*/  STS.128 [R80], R24 ;  /* 0x0000001850007388 */ /* 0x0047e80000000c00 */
[----:B----4-:R3:W-:Y:S04]  /*1510*/  STS.128 [R81], R28 ;  /* 0x0000001c51007388 */ /* 0x0107e80000000c00 */
[----:B-----5:R3:W-:Y:S01]  /*1520*/  STS.128 [R82], R32 ;  /* 0x0000002052007388 */ /* 0x0207e20000000c00 */
[----:B------:R-:W-:Y:S05]  /*1530*/  @!P0 BRA `(.L_x_7472) ;  /* 0xfffffffc00908947 */ /* 0x000fea000383ffff */
.L_x_7469:
[----:B------:R-:W-:Y:S05]  /*1540*/  BSYNC.RECONVERGENT B0 ;  /* 0x0000000000007941 */ /* 0x000fea0003800200 */
.L_x_7468:
[----:B-1234-:R-:W-:Y:S01]  /*1550*/  HFMA2 R22, -RZ, RZ, 0, 0 ;  /* 0x00000000ff167431 */ /* 0x01efe200000001ff */
[----:B------:R-:W-:Y:S01]  /*1560*/  PLOP3.LUT P0, PT, PT, PT, PT, 0x80, 0x8 ;  /* 0x000000000008781c */ /* 0x000fe20003f0f070 */
[----:B------:R-:W1:-:S12]  /*1570*/  LDCU UR15, c[0x0][0x3a8] ;  /* 0x00007500ff0f77ac */ /* 0x000e580008000800 */
.L_x_7527:
[----:B------:R-:W-:Y:S02]  /*1580*/  LOP3.LUT R27, R68, 0xf, RZ, 0xc0, !PT ;  /* 0x0000000f441b7812 */ /* 0x000fe400078ec0ff */
[----:B------:R-:W-:Y:S02]  /*1590*/  PLOP3.LUT P5, PT, P0, PT, PT, 0x80, 0x8 ;  /* 0x000000000008781c */ /* 0x000fe400007af070 */
[----:B-1-3--:R-:W-:Y:S01]  /*15a0*/  SHF.R.U32.HI R23, RZ, 0x4, R68 ;  /* 0x00000004ff177819 */ /* 0x00afe20000011644 */
[----:B--2-4-:R-:W-:-:S10]  /*15b0*/  IMAD.IADD R27, R27, 0x1, R22 ;  /* 0x000000011b1b7824 */ /* 0x014fd400078e0216 */
.L_x_7473:
[----:B--2---:R-:W2:Y:S01]  /*15c0*/  LDC.64 R20, c[0x0][0x398] ;  /* 0x0000e600ff147b82 */ /* 0x004ea20000000a00 */
[----:B------:R-:W-:-:S04]  /*15d0*/  IMAD R24, R67, 0x20, R23 ;  /* 0x0000002043187824 */ /* 0x000fc800078e0217 */
[----:B-1----:R-:W-:-:S04]  /*15e0*/  IMAD R25, R24, UR15, R27 ;  /* 0x0000000f18197c24 */ /* 0x002fc8000f8e021b */
[----:B--2---:R-:W-:-:S06]  /*15f0*/  IMAD.WIDE R20, R25, 0x4, R20 ;  /* 0x0000000419147825 */ /* 0x004fcc00078e0214 */
[----:B------:R-:W2:Y:S01]  /*1600*/  LDG.E R20, desc[UR10][R20.64] ;  /* 0x0000000a14147981 */ /* 0x000ea2000c1e1900 */
[----:B------:R-:W1:Y:S01]  /*1610*/  LDC R24, c[0x0][0x360] ;  /* 0x0000d800ff187b82 */ /* 0x000e620000000800 */
[----:B------:R-:W-:Y:S01]  /*1620*/  IMAD R25, R23, 0x4, R72 ;  /* 0x0000000417197824 */ /* 0x000fe200078e0248 */
[----:B-1----:R-:W-:-:S04]  /*1630*/  LEA.HI R23, R24, R23, RZ, 0x1c ;  /* 0x0000001718177211 */ /* 0x002fc800078fe0ff */
        /* <DEDUP_REMOVED lines=8> */
[----:B--2---:R-:W-:-:S07]  /*16c0*/  MOV R20, RZ ;  /* 0x000000ff00147202 */ /* 0x004fce0000000f00 */
.L_x_7526:
[----:B-1----:R-:W1:Y:S01]  /*16d0*/  LDC R24, c[0x0][0x3ac] ;  /* 0x0000eb00ff187b82 */ /* 0x002e620000000800 */
[----:B------:R-:W-:Y:S01]  /*16e0*/  IMAD.IADD R21, R65, 0x1, R20 ;  /* 0x0000000141157824 */ /* 0x000fe200078e0214 */
[----:B------:R-:W-:Y:S01]  /*16f0*/  ISETP.GE.AND P4, PT, R74, UR6, PT ;  /* 0x000000064a007c0c */ /* 0x000fe2000bf86270 */
[----:B------:R-:W-:Y:S01]  /*1700*/  VIADD R20, R20, UR4 ;  /* 0x0000000414147c36 */ /* 0x000fe20008000000 */
[C---:B-1----:R-:W-:Y:S02]  /*1710*/  ISETP.GE.AND P3, PT, R24.reuse, 0x1, PT ;  /* 0x000000011800780c */ /* 0x042fe40003f66270 */
[C---:B------:R-:W-:Y:S02]  /*1720*/  ISETP.GE.AND P2, PT, R24.reuse, 0x2, PT ;  /* 0x000000021800780c */ /* 0x040fe40003f46270 */
        /* <DEDUP_REMOVED lines=10> */
.L_x_7475:
        /* <DEDUP_REMOVED lines=8> */
.L_x_7476:
        /* <DEDUP_REMOVED lines=8> */
.L_x_7477:
[----:B------:R-:W-:Y:S01]  /*18d0*/  ISETP.GE.AND P0, PT, R24, 0x5, PT ;  /* 0x000000051800780c */ /* 0x000fe20003f06270 */
[----:B------:R-:W-:-:S12]  /*18e0*/  @!P6 BRA `(.L_x_7478) ;  /* 0x00000000001ce947 */ /* 0x000fd80003800000 */
[----:B------:R-:W5:Y:S01]  /*18f0*/  S2UR UR9, SR_CgaCtaId ;  /* 0x00000000000979c3 */ /* 0x000f620000008800 */
[----:B------:R-:W-:Y:S01]  /*1900*/  UMOV UR8, 0x400 ;  /* 0x0000040000087882 */ /* 0x000fe20000000000 */
[----:B-1-3--:R-:W-:Y:S01]  /*1910*/  IMAD R23, R21, R24, R61 ;  /* 0x0000001815177224 */ /* 0x00afe200078e023d */
[----:B------:R-:W-:-:S04]  /*1920*/  UIADD3 UR8, UPT, UPT, UR8, 0x880, URZ ;  /* 0x0000088008087890 */ /* 0x000fc8000fffe0ff */
[----:B-----5:R-:W-:-:S06]  /*1930*/  ULEA UR8, UR9, UR8, 0x18 ;  /* 0x0000000809087291 */ /* 0x020fcc000f8ec0ff */
[----:B------:R-:W-:-:S05]  /*1940*/  LEA R23, R23, UR8, 0x2 ;  /* 0x0000000817177c11 */ /* 0x000fca000f8e10ff */
[----:B------:R1:W3:Y:S02]  /*1950*/  LDS R41, [R23] ;  /* 0x0000000017297984 */ /* 0x0002e40000000800 */
.L_x_7478:
        /* <DEDUP_REMOVED lines=9> */
.L_x_7479:
        /* <DEDUP_REMOVED lines=9> */
.L_x_7480:
        /* <DEDUP_REMOVED lines=9> */
.L_x_7481:
        /* <DEDUP_REMOVED lines=9> */
.L_x_7482:
        /* <DEDUP_REMOVED lines=9> */
.L_x_7483:
        /* <DEDUP_REMOVED lines=9> */
.L_x_7484:
        /* <DEDUP_REMOVED lines=9> */
.L_x_7485:
        /* <DEDUP_REMOVED lines=9> */
.L_x_7486:
        /* <DEDUP_REMOVED lines=9> */
.L_x_7487:
        /* <DEDUP_REMOVED lines=9> */
.L_x_7488:
        /* <DEDUP_REMOVED lines=9> */
.L_x_7489:
[----:B------:R-:W-:Y:S01]  /*1f90*/  ISETP.GE.AND P0, PT, R20, R66, PT ;  /* 0x000000421400720c */ /* 0x000fe20003f06270 */
        /* <DEDUP_REMOVED lines=8> */
.L_x_7490:
[----:B------:R-:W-:Y:S05]  /*2020*/  @P4 BRA `(.L_x_7491) ;  /* 0x0000000800ec4947 */ /* 0x000fea0003800000 */
[----:B------:R-:W5:Y:S01]  /*2030*/  S2R R25, SR_CgaCtaId ;  /* 0x0000000000197919 */ /* 0x000f620000008800 */
[----:B------:R-:W-:Y:S01]  /*2040*/  ISETP.GT.U32.AND P4, PT, R24, 0x40, PT ;  /* 0x000000401800780c */ /* 0x000fe20003f84070 */
[----:B-1-3--:R-:W-:Y:S01]  /*2050*/  IMAD.MOV.U32 R23, RZ, RZ, R74 ;  /* 0x000000ffff177224 */ /* 0x00afe200078e004a */
[----:B------:R-:W-:-:S04]  /*2060*/  MOV R24, 0x400 ;  /* 0x0000040000187802 */ /* 0x000fc80000000f00 */
[----:B-----5:R-:W-:-:S07]  /*2070*/  LEA R24, R25, R24, 0x18 ;  /* 0x0000001819187211 */ /* 0x020fce00078ec0ff */
.L_x_7525:
[----:B------:R-:W-:-:S05]  /*2080*/  IMAD R28, R23, 0x84, R24 ;  /* 0x00000084171c7824 */ /* 0x000fca00078e0218 */
[----:B------:R-:W-:Y:S01]  /*2090*/  LEA R25, R69, R28, 0x2 ;  /* 0x0000001c45197211 */ /* 0x000fe200078e10ff */
[----:B------:R-:W-:Y:S06]  /*20a0*/  @P4 BRA `(.L_x_7492) ;  /* 0x0000000400904947 */ /* 0x000fec0003800000 */
[----:B------:R-:W1:Y:S01]  /*20b0*/  LDC R28, c[0x0][0x3ac] ;  /* 0x0000eb00ff1c7b82 */ /* 0x000e620000000800 */
[----:B------:R3:W0:Y:S01]  /*20c0*/  LDS R27, [R25] ;  /* 0x00000000191b7984 */ /* 0x0006220000000800 */
[----:B------:R-:W-:Y:S01]  /*20d0*/  IMAD.MOV.U32 R26, RZ, RZ, RZ ;  /* 0x000000ffff1a7224 */ /* 0x000fe200078e00ff */
[----:B-1----:R-:W-:-:S13]  /*20e0*/  ISETP.NE.AND P1, PT, R28, RZ, PT ;  /* 0x000000ff1c00720c */ /* 0x002fda0003f25270 */
[----:B0--3--:R-:W-:Y:S05]  /*20f0*/  @!P1 BRA `(.L_x_7493) ;  /* 0x0000000000109947 */ /* 0x009fea0003800000 */
[----:B------:R-:W-:-:S03]  /*2100*/  UMOV UR8, 0xffffffff ;  /* 0xffffffff00087882 */ /* 0x000fc60000000000 */
[----:B------:R-:W-:Y:S05]  /*2110*/  BRA.DIV UR8, `(.L_x_7494) ;  /* 0x0000001a08c47947 */ /* 0x000fea000b800000 */
[----:B------:R0:W1:Y:S02]  /*2120*/  SHFL.IDX PT, R25, R27, R0, 0x1f ;  /* 0x00001f001b197589 */ /* 0x00006400000e0000 */
.L_x_7535:
[----:B-12---:R-:W-:-:S07]  /*2130*/  IMAD R26, R38, R25, RZ ;  /* 0x00000019261a7224 */ /* 0x006fce00078e02ff */
.L_x_7493:
[----:B------:R-:W-:-:S13]  /*2140*/  ISETP.GE.AND P2, PT, R28, 0x2, PT ;  /* 0x000000021c00780c */ /* 0x000fda0003f46270 */
[----:B------:R-:W-:Y:S05]  /*2150*/  @!P2 BRA `(.L_x_7495) ;  /* 0x000000000010a947 */ /* 0x000fea0003800000 */
[----:B------:R-:W-:-:S03]  /*2160*/  UMOV UR8, 0xffffffff ;  /* 0xffffffff00087882 */ /* 0x000fc60000000000 */
[----:B------:R-:W-:Y:S05]  /*2170*/  BRA.DIV UR8, `(.L_x_7496) ;  /* 0x0000001a08c87947 */ /* 0x000fea000b800000 */
[----:B------:R1:W3:Y:S02]  /*2180*/  SHFL.IDX PT, R25, R27, R16, 0x1f ;  /* 0x00001f101b197589 */ /* 0x0002e400000e0000 */
.L_x_7538:
[----:B---34-:R-:W-:-:S07]  /*2190*/  IMAD R26, R39, R25, R26 ;  /* 0x00000019271a7224 */ /* 0x018fce00078e021a */
.L_x_7495:
[----:B------:R-:W-:-:S13]  /*21a0*/  ISETP.GE.AND P1, PT, R28, 0x3, PT ;  /* 0x000000031c00780c */ /* 0x000fda0003f26270 */
[----:B------:R-:W-:Y:S05]  /*21b0*/  @!P1 BRA `(.L_x_7497) ;  /* 0x0000000000109947 */ /* 0x000fea0003800000 */
[----:B------:R-:W-:-:S03]  /*21c0*/  UMOV UR8, 0xffffffff ;  /* 0xffffffff00087882 */ /* 0x000fc60000000000 */
[----:B------:R-:W-:Y:S05]  /*21d0*/  BRA.DIV UR8, `(.L_x_7498) ;  /* 0x0000001a08d47947 */ /* 0x000fea000b800000 */
[----:B------:R3:W0:Y:S02]  /*21e0*/  SHFL.IDX PT, R25, R27, R15, 0x1f ;  /* 0x00001f0f1b197589 */ /* 0x00062400000e0000 */
.L_x_7541:
[----:B0-----:R-:W-:-:S07]  /*21f0*/  IMAD R26, R40, R25, R26 ;  /* 0x00000019281a7224 */ /* 0x001fce00078e021a */
.L_x_7497:
[----:B------:R-:W-:-:S13]  /*2200*/  ISETP.GE.AND P6, PT, R28, 0x4, PT ;  /* 0x000000041c00780c */ /* 0x000fda0003fc6270 */
[----:B------:R-:W-:Y:S05]  /*2210*/  @!P6 BRA `(.L_x_7499) ;  /* 0x000000000010e947 */ /* 0x000fea0003800000 */
[----:B------:R-:W-:-:S03]  /*2220*/  UMOV UR8, 0xffffffff ;  /* 0xffffffff00087882 */ /* 0x000fc60000000000 */
[----:B------:R-:W-:Y:S05]  /*2230*/  BRA.DIV UR8, `(.L_x_7500) ;  /* 0x0000001a08e07947 */ /* 0x000fea000b800000 */
[----:B------:R0:W0:Y:S02]  /*2240*/  SHFL.IDX PT, R25, R27, R14, 0x1f ;  /* 0x00001f0e1b197589 */ /* 0x00002400000e0000 */
.L_x_7544:
[----:B0-----:R-:W-:-:S07]  /*2250*/  IMAD R26, R41, R25, R26 ;  /* 0x00000019291a7224 */ /* 0x001fce00078e021a */
.L_x_7499:
[----:B------:R-:W-:-:S13]  /*2260*/  ISETP.GE.AND P6, PT, R28, 0x5, PT ;  /* 0x000000051c00780c */ /* 0x000fda0003fc6270 */
[----:B------:R-:W-:Y:S05]  /*2270*/  @!P6 BRA `(.L_x_7501) ;  /* 0x000000000010e947 */ /* 0x000fea0003800000 */
[----:B------:R-:W-:-:S03]  /*2280*/  UMOV UR8, 0xffffffff ;  /* 0xffffffff00087882 */ /* 0x000fc60000000000 */
[----:B------:R-:W-:Y:S05]  /*2290*/  BRA.DIV UR8, `(.L_x_7502) ;  /* 0x0000001a08ec7947 */ /* 0x000fea000b800000 */
[----:B------:R0:W0:Y:S02]  /*22a0*/  SHFL.IDX PT, R25, R27, R13, 0x1f ;  /* 0x00001f0d1b197589 */ /* 0x00002400000e0000 */
.L_x_7547:
[----:B0-----:R-:W-:-:S07]  /*22b0*/  IMAD R26, R42, R25, R26 ;  /* 0x000000192a1a7224 */ /* 0x001fce00078e021a */
.L_x_7501:
[----:B------:R-:W-:-:S13]  /*22c0*/  ISETP.GE.AND P6, PT, R28, 0x6, PT ;  /* 0x000000061c00780c */ /* 0x000fda0003fc6270 */
[----:B------:R-:W-:Y:S05]  /*22d0*/  @!P6 BRA `(.L_x_7503) ;  /* 0x000000000010e947 */ /* 0x000fea0003800000 */
[----:B------:R-:W-:-:S03]  /*22e0*/  UMOV UR8, 0xffffffff ;  /* 0xffffffff00087882 */ /* 0x000fc60000000000 */
[----:B------:R-:W-:Y:S05]  /*22f0*/  BRA.DIV UR8, `(.L_x_7504) ;  /* 0x0000001a08f87947 */ /* 0x000fea000b800000 */
[----:B------:R0:W0:Y:S02]  /*2300*/  SHFL.IDX PT, R25, R27, R12, 0x1f ;  /* 0x00001f0c1b197589 */ /* 0x00002400000e0000 */
.L_x_7550:
[----:B0-----:R-:W-:-:S07]  /*2310*/  IMAD R26, R43, R25, R26 ;  /* 0x000000192b1a7224 */ /* 0x001fce00078e021a */
.L_x_7503:
[----:B------:R-:W-:-:S13]  /*2320*/  ISETP.GE.AND P6, PT, R28, 0x7, PT ;  /* 0x000000071c00780c */ /* 0x000fda0003fc6270 */
[----:B------:R-:W-:Y:S05]  /*2330*/  @!P6 BRA `(.L_x_7505) ;  /* 0x000000000010e947 */ /* 0x000fea0003800000 */
[----:B------:R-:W-:-:S03]  /*2340*/  UMOV UR8, 0xffffffff ;  /* 0xffffffff00087882 */ /* 0x000fc60000000000 */
[----:B------:R-:W-:Y:S05]  /*2350*/  BRA.DIV UR8, `(.L_x_7506) ;  /* 0x0000001e08047947 */ /* 0x000fea000b800000 */
[----:B------:R0:W0:Y:S02]  /*2360*/  SHFL.IDX PT, R25, R27, R11, 0x1f ;  /* 0x00001f0b1b197589 */ /* 0x00002400000e0000 */
.L_x_7553:
[----:B0-----:R-:W-:-:S07]  /*2370*/  IMAD R26, R44, R25, R26 ;  /* 0x000000192c1a7224 */ /* 0x001fce00078e021a */
.L_x_7505:
[----:B------:R-:W-:-:S13]  /*2380*/  ISETP.GE.AND P6, PT, R28, 0x8, PT ;  /* 0x000000081c00780c */ /* 0x000fda0003fc6270 */
[----:B------:R-:W-:Y:S05]  /*2390*/  @!P6 BRA `(.L_x_7507) ;  /* 0x000000000010e947 */ /* 0x000fea0003800000 */
[----:B------:R-:W-:-:S03]  /*23a0*/  UMOV UR8, 0xffffffff ;  /* 0xffffffff00087882 */ /* 0x000fc60000000000 */
[----:B------:R-:W-:Y:S05]  /*23b0*/  BRA.DIV UR8, `(.L_x_7508) ;  /* 0x0000001e08107947 */ /* 0x000fea000b800000 */
[----:B------:R0:W0:Y:S02]  /*23c0*/  SHFL.IDX PT, R25, R27, R10, 0x1f ;  /* 0x00001f0a1b197589 */ /* 0x00002400000e0000 */
.L_x_7556:
[----:B0-----:R-:W-:-:S07]  /*23d0*/  IMAD R26, R45, R25, R26 ;  /* 0x000000192d1a7224 */ /* 0x001fce00078e021a */
.L_x_7507:
[----:B------:R-:W-:-:S13]  /*23e0*/  ISETP.GE.AND P6, PT, R28, 0x9, PT ;  /* 0x000000091c00780c */ /* 0x000fda0003fc6270 */
[----:B------:R-:W-:Y:S05]  /*23f0*/  @!P6 BRA `(.L_x_7509) ;  /* 0x000000000010e947 */ /* 0x000fea0003800000 */
[----:B------:R-:W-:-:S03]  /*2400*/  UMOV UR8, 0xffffffff ;  /* 0xffffffff00087882 */ /* 0x000fc60000000000 */
[----:B------:R-:W-:Y:S05]  /*2410*/  BRA.DIV UR8, `(.L_x_7510) ;  /* 0x0000001e081c7947 */ /* 0x000fea000b800000 */
[----:B------:R0:W0:Y:S02]  /*2420*/  SHFL.IDX PT, R25, R27, R9, 0x1f ;  /* 0x00001f091b197589 */ /* 0x00002400000e0000 */
.L_x_7559:
[----:B0-----:R-:W-:-:S07]  /*2430*/  IMAD R26, R46, R25, R26 ;  /* 0x000000192e1a7224 */ /* 0x001fce00078e021a */
.L_x_7509:
[----:B------:R-:W-:-:S13]  /*2440*/  ISETP.GE.AND P6, PT, R28, 0xa, PT ;  /* 0x0000000a1c00780c */ /* 0x000fda0003fc6270 */
[----:B------:R-:W-:Y:S05]  /*2450*/  @!P6 BRA `(.L_x_7511) ;  /* 0x000000000010e947 */ /* 0x000fea0003800000 */
[----:B------:R-:W-:-:S03]  /*2460*/  UMOV UR8, 0xffffffff ;  /* 0xffffffff00087882 */ /* 0x000fc60000000000 */
[----:B------:R-:W-:Y:S05]  /*2470*/  BRA.DIV UR8, `(.L_x_7512) ;  /* 0x0000001e08287947 */ /* 0x000fea000b800000 */
[----:B------:R0:W0:Y:S02]  /*2480*/  SHFL.IDX PT, R25, R27, R8, 0x1f ;  /* 0x00001f081b197589 */ /* 0x00002400000e0000 */
.L_x_7562:
[----:B0-----:R-:W-:-:S07]  /*2490*/  IMAD R26, R47, R25, R26 ;  /* 0x000000192f1a7224 */ /* 0x001fce00078e021a */
.L_x_7511:
[----:B------:R-:W-:-:S13]  /*24a0*/  ISETP.GE.AND P6, PT, R28, 0xb, PT ;  /* 0x0000000b1c00780c */ /* 0x000fda0003fc6270 */
[----:B------:R-:W-:Y:S05]  /*24b0*/  @!P6 BRA `(.L_x_7513) ;  /* 0x000000000010e947 */ /* 0x000fea0003800000 */
[----:B------:R-:W-:-:S03]  /*24c0*/  UMOV UR8, 0xffffffff ;  /* 0xffffffff00087882 */ /* 0x000fc60000000000 */
[----:B------:R-:W-:Y:S05]  /*24d0*/  BRA.DIV UR8, `(.L_x_7514) ;  /* 0x0000001e08347947 */ /* 0x000fea000b800000 */
[----:B------:R0:W0:Y:S02]  /*24e0*/  SHFL.IDX PT, R25, R27, R7, 0x1f ;  /* 0x00001f071b197589 */ /* 0x00002400000e0000 */
.L_x_7565:
[----:B0-----:R-:W-:-:S07]  /*24f0*/  IMAD R26, R48, R25, R26 ;  /* 0x00000019301a7224 */ /* 0x001fce00078e021a */
.L_x_7513:
[----:B------:R-:W-:-:S13]  /*2500*/  ISETP.GE.AND P6, PT, R28, 0xc, PT ;  /* 0x0000000c1c00780c */ /* 0x000fda0003fc6270 */
[----:B------:R-:W-:Y:S05]  /*2510*/  @!P6 BRA `(.L_x_7515) ;  /* 0x000000000010e947 */ /* 0x000fea0003800000 */
[----:B------:R-:W-:-:S03]  /*2520*/  UMOV UR8, 0xffffffff ;  /* 0xffffffff00087882 */ /* 0x000fc60000000000 */
[----:B------:R-:W-:Y:S05]  /*2530*/  BRA.DIV UR8, `(.L_x_7516) ;  /* 0x0000001e08407947 */ /* 0x000fea000b800000 */
[----:B------:R0:W0:Y:S02]  /*2540*/  SHFL.IDX PT, R25, R27, R6, 0x1f ;  /* 0x00001f061b197589 */ /* 0x00002400000e0000 */
.L_x_7568:
[----:B0-----:R-:W-:-:S07]  /*2550*/  IMAD R26, R49, R25, R26 ;  /* 0x00000019311a7224 */ /* 0x001fce00078e021a */
.L_x_7515:
[----:B------:R-:W-:-:S13]  /*2560*/  ISETP.GE.AND P6, PT, R28, 0xd, PT ;  /* 0x0000000d1c00780c */ /* 0x000fda0003fc6270 */
[----:B------:R-:W-:Y:S05]  /*2570*/  @!P6 BRA `(.L_x_7517) ;  /* 0x000000000010e947 */ /* 0x000fea0003800000 */
[----:B------:R-:W-:-:S03]  /*2580*/  UMOV UR8, 0xffffffff ;  /* 0xffffffff00087882 */ /* 0x000fc60000000000 */
[----:B------:R-:W-:Y:S05]  /*2590*/  BRA.DIV UR8, `(.L_x_7518) ;  /* 0x0000001e084c7947 */ /* 0x000fea000b800000 */
[----:B------:R0:W0:Y:S02]  /*25a0*/  SHFL.IDX PT, R25, R27, R5, 0x1f ;  /* 0x00001f051b197589 */ /* 0x00002400000e0000 */
.L_x_7571:
[----:B0-----:R-:W-:-:S07]  /*25b0*/  IMAD R26, R50, R25, R26 ;  /* 0x00000019321a7224 */ /* 0x001fce00078e021a */
.L_x_7517:
[----:B------:R-:W-:-:S13]  /*25c0*/  ISETP.GE.AND P6, PT, R28, 0xe, PT ;  /* 0x0000000e1c00780c */ /* 0x000fda0003fc6270 */
[----:B------:R-:W-:Y:S05]  /*25d0*/  @!P6 BRA `(.L_x_7519) ;  /* 0x000000000010e947 */ /* 0x000fea0003800000 */
[----:B------:R-:W-:-:S03]  /*25e0*/  UMOV UR8, 0xffffffff ;  /* 0xffffffff00087882 */ /* 0x000fc60000000000 */
[----:B------:R-:W-:Y:S05]  /*25f0*/  BRA.DIV UR8, `(.L_x_7520) ;  /* 0x0000001e08587947 */ /* 0x000fea000b800000 */
[----:B------:R0:W0:Y:S02]  /*2600*/  SHFL.IDX PT, R25, R27, R4, 0x1f ;  /* 0x00001f041b197589 */ /* 0x00002400000e0000 */
.L_x_7574:
[----:B0-----:R-:W-:-:S07]  /*2610*/  IMAD R26, R51, R25, R26 ;  /* 0x00000019331a7224 */ /* 0x001fce00078e021a */
.L_x_7519:
[----:B------:R-:W-:-:S13]  /*2620*/  ISETP.GE.AND P6, PT, R28, 0xf, PT ;  /* 0x0000000f1c00780c */ /* 0x000fda0003fc6270 */
[----:B------:R-:W-:Y:S05]  /*2630*/  @!P6 BRA `(.L_x_7521) ;  /* 0x000000000010e947 */ /* 0x000fea0003800000 */
[----:B------:R-:W-:-:S03]  /*2640*/  UMOV UR8, 0xffffffff ;  /* 0xffffffff00087882 */ /* 0x000fc60000000000 */
[----:B------:R-:W-:Y:S05]  /*2650*/  BRA.DIV UR8, `(.L_x_7522) ;  /* 0x0000001e08647947 */ /* 0x000fea000b800000 */
[----:B------:R0:W0:Y:S02]  /*2660*/  SHFL.IDX PT, R25, R27, R3, 0x1f ;  /* 0x00001f031b197589 */ /* 0x00002400000e0000 */
.L_x_7577:
[----:B0-----:R-:W-:-:S07]  /*2670*/  IMAD R26, R52, R25, R26 ;  /* 0x00000019341a7224 */ /* 0x001fce00078e021a */
.L_x_7521:
[----:B------:R-:W-:-:S13]  /*2680*/  ISETP.GE.AND P6, PT, R28, 0x10, PT ;  /* 0x000000101c00780c */ /* 0x000fda0003fc6270 */
[----:B------:R-:W-:Y:S05]  /*2690*/  @!P6 BRA `(.L_x_7523) ;  /* 0x000000040010e947 */ /* 0x000fea0003800000 */
[----:B------:R-:W-:-:S03]  /*26a0*/  UMOV UR8, 0xffffffff ;  /* 0xffffffff00087882 */ /* 0x000fc60000000000 */
[----:B------:R-:W-:Y:S05]  /*26b0*/  BRA.DIV UR8, `(.L_x_7524) ;  /* 0x0000001e08707947 */ /* 0x000fea000b800000 */
[----:B------:R0:W0:Y:S02]  /*26c0*/  SHFL.IDX PT, R25, R27, R2, 0x1f ;  /* 0x00001f021b197589 */ /* 0x00002400000e0000 */
.L_x_7580:
[----:B0-----:R-:W-:Y:S01]  /*26d0*/  IMAD R26, R53, R25, R26 ;  /* 0x00000019351a7224 */ /* 0x001fe200078e021a */
[----:B------:R-:W-:Y:S06]  /*26e0*/  BRA `(.L_x_7523) ;  /* 0x0000000000fc7947 */ /* 0x000fec0003800000 */
.L_x_7492:
[----:B------:R-:W1:Y:S01]  /*26f0*/  LDC R31, c[0x0][0x3ac] ;  /* 0x0000eb00ff1f7b82 */ /* 0x000e620000000800 */
[--C-:B------:R-:W-:Y:S01]  /*2700*/  @P3 IMAD R25, R64, 0x4, R28.reuse ;  /* 0x0000000440193824 */ /* 0x100fe200078e021c */
[----:B------:R-:W-:Y:S01]  /*2710*/  @P1 LEA R29, R62, R28, 0x2 ;  /* 0x0000001c3e1d1211 */ /* 0x000fe200078e10ff */
[----:B------:R-:W-:Y:S02]  /*2720*/  @P2 IMAD R27, R63, 0x4, R28 ;  /* 0x000000043f1b2824 */ /* 0x000fe400078e021c */
[----:B------:R-:W-:Y:S02]  /*2730*/  IMAD.MOV.U32 R26, RZ, RZ, RZ ;  /* 0x000000ffff1a7224 */ /* 0x000fe400078e00ff */
[----:B------:R-:W2:Y:S04]  /*2740*/  @P3 LDS R25, [R25] ;  /* 0x0000000019193984 */ /* 0x000ea80000000800 */
[----:B------:R-:W4:Y:S04]  /*2750*/  @P2 LDS R27, [R27] ;  /* 0x000000001b1b2984 */ /* 0x000f280000000800 */
[----:B------:R-:W3:Y:S01]  /*2760*/  @P1 LDS R29, [R29] ;  /* 0x000000001d1d1984 */ /* 0x000ee20000000800 */
[----:B-1----:R-:W-:-:S13]  /*2770*/  ISETP.GE.AND P6, PT, R31, 0x4, PT ;  /* 0x000000041f00780c */ /* 0x002fda0003fc6270 */
[----:B------:R-:W-:-:S06]  /*2780*/  @P6 IMAD R30, R61, 0x4, R28 ;  /* 0x000000043d1e6824 */ /* 0x000fcc00078e021c */
[----:B------:R-:W1:Y:S01]  /*2790*/  @P6 LDS R30, [R30] ;  /* 0x000000001e1e6984 */ /* 0x000e620000000800 */
[----:B--2---:R-:W-:-:S04]  /*27a0*/  @P3 IMAD R26, R38, R25, RZ ;  /* 0x00000019261a3224 */ /* 0x004fc800078e02ff */
[----:B----4-:R-:W-:-:S04]  /*27b0*/  @P2 IMAD R26, R39, R27, R26 ;  /* 0x0000001b271a2224 */ /* 0x010fc800078e021a */
[----:B---3--:R-:W-:-:S04]  /*27c0*/  @P1 IMAD R26, R40, R29, R26 ;  /* 0x0000001d281a1224 */ /* 0x008fc800078e021a */
[----:B-1----:R-:W-:Y:S01]  /*27d0*/  @P6 IMAD R26, R41, R30, R26 ;  /* 0x0000001e291a6224 */ /* 0x002fe200078e021a */
[----:B------:R-:W-:-:S13]  /*27e0*/  ISETP.GE.AND P6, PT, R31, 0x5, PT ;  /* 0x000000051f00780c */ /* 0x000fda0003fc6270 */
[----:B------:R-:W-:-:S06]  /*27f0*/  @P6 IMAD R25, R60, 0x4, R28 ;  /* 0x000000043c196824 */ /* 0x000fcc00078e021c */
[----:B------:R-:W1:Y:S02]  /*2800*/  @P6 LDS R25, [R25] ;  /* 0x0000000019196984 */ /* 0x000e640000000800 */
[----:B-1----:R-:W-:Y:S01]  /*2810*/  @P6 IMAD R26, R42, R25, R26 ;  /* 0x000000192a1a6224 */ /* 0x002fe200078e021a */
[----:B------:R-:W-:-:S13]  /*2820*/  ISETP.GE.AND P6, PT, R31, 0x6, PT ;  /* 0x000000061f00780c */ /* 0x000fda0003fc6270 */
[----:B------:R-:W-:-:S06]  /*2830*/  @P6 LEA R27, R59, R28, 0x2 ;  /* 0x0000001c3b1b6211 */ /* 0x000fcc00078e10ff */
[----:B------:R-:W1:Y:S02]  /*2840*/  @P6 LDS R27, [R27] ;  /* 0x000000001b1b6984 */ /* 0x000e640000000800 */
[----:B-1----:R-:W-:Y:S01]  /*2850*/  @P6 IMAD R26, R43, R27, R26 ;  /* 0x0000001b2b1a6224 */ /* 0x002fe200078e021a */
[----:B------:R-:W-:-:S13]  /*2860*/  ISETP.GE.AND P6, PT, R31, 0x7, PT ;  /* 0x000000071f00780c */ /* 0x000fda0003fc6270 */
[----:B------:R-:W-:-:S06]  /*2870*/  @P6 IMAD R29, R58, 0x4, R28 ;  /* 0x000000043a1d6824 */ /* 0x000fcc00078e021c */
        /* <DEDUP_REMOVED lines=37> */
[----:B-1----:R-:W-:-:S07]  /*2ad0*/  @P6 IMAD R26, R53, R28, R26 ;  /* 0x0000001c351a6224 */ /* 0x002fce00078e021a */
.L_x_7523:
[----:B------:R-:W-:Y:S01]  /*2ae0*/  LOP3.LUT P6, RZ, R68, 0x1, RZ, 0xc0, !PT ;  /* 0x0000000144ff7812 */ /* 0x000fe200078cc0ff */
[C---:B------:R-:W-:Y:S01]  /*2af0*/  IMAD.IADD R25, R23.reuse, 0x1, R22 ;  /* 0x0000000117197824 */ /* 0x040fe200078e0216 */
[----:B------:R-:W-:Y:S05]  /*2b00*/  WARPSYNC.ALL ;  /* 0x0000000000007948 */ /* 0x000fea0003800000 */
[----:B------:R-:W-:Y:S02]  /*2b10*/  IMAD R25, R66, R25, R21 ;  /* 0x0000001942197224 */ /* 0x000fe400078e0215 */
[----:B------:R-:W-:-:S04]  /*2b20*/  VIADD R23, R23, UR7 ;  /* 0x0000000717177c36 */ /* 0x000fc80008000000 */
[----:B------:R-:W5:Y:S01]  /*2b30*/  @!P6 S2R R28, SR_CgaCtaId ;  /* 0x00000000001ce919 */ /* 0x000f620000008800 */
[----:B01-3--:R-:W-:-:S04]  /*2b40*/  @!P6 MOV R27, 0x400 ;  /* 0x00000400001be802 */ /* 0x00bfc80000000f00 */
[----:B------:R-:W-:-:S04]  /*2b50*/  @!P6 IADD3 R27, PT, PT, R27, 0xa80, RZ ;  /* 0x00000a801b1be810 */ /* 0x000fc80007ffe0ff */
[----:B-----5:R-:W-:-:S05]  /*2b60*/  @!P6 LEA R28, R28, R27, 0x18 ;  /* 0x0000001b1c1ce211 */ /* 0x020fca00078ec0ff */
[----:B------:R-:W-:Y:S02]  /*2b70*/  @!P6 IMAD R27, R25, 0x4, R28 ;  /* 0x00000004191be824 */ /* 0x000fe400078e021c */
[----:B------:R-:W-:Y:S04]  /*2b80*/  SHFL.DOWN PT, R25, R26, 0x1, 0x1e1f ;  /* 0x083e1f001a197f89 */ /* 0x000fe800000e0000 */
[----:B------:R-:W0:Y:S02]  /*2b90*/  @!P6 LDS R28, [R27] ;  /* 0x000000001b1ce984 */ /* 0x000e240000000800 */
[----:B0-----:R-:W-:-:S05]  /*2ba0*/  @!P6 IADD3 R28, PT, PT, R28, R25, R26 ;  /* 0x000000191c1ce210 */ /* 0x001fca0007ffe01a */
[----:B------:R0:W-:Y:S01]  /*2bb0*/  @!P6 STS [R27], R28 ;  /* 0x0000001c1b00e388 */ /* 0x0001e20000000800 */
[----:B------:R-:W-:-:S13]  /*2bc0*/  ISETP.GE.AND P6, PT, R23, UR6, PT ;  /* 0x0000000617007c0c */ /* 0x000fda000bfc6270 */
[----:B0-----:R-:W-:Y:S05]  /*2bd0*/  @!P6 BRA `(.L_x_7525) ;  /* 0xfffffff40028e947 */ /* 0x001fea000383ffff */
.L_x_7491:
[----:B------:R-:W-:Y:S05]  /*2be0*/  @!P0 BRA `(.L_x_7526) ;  /* 0xffffffe800b88947 */ /* 0x000fea000383ffff */
[----:B------:R-:W-:Y:S05]  /*2bf0*/  BSYNC.RECONVERGENT B0 ;  /* 0x0000000000007941 */ /* 0x000fea0003800200 */
.L_x_7474:
        /* <DEDUP_REMOVED lines=8> */
[----:B------:R-:W1:Y:S01]  /*2c80*/  LDC R22, c[0x0][0x3ac] ;  /* 0x0000eb00ff167b82 */ /* 0x000e620000000800 */
[----:B------:R-:W5:Y:S01]  /*2c90*/  LDCU UR8, c[0x0][0x384] ;  /* 0x00007080ff0877ac */ /* 0x000f620008000800 */
[----:B------:R-:W-:Y:S01]  /*2ca0*/  LOP3.LUT R32, R70, 0x3, RZ, 0xc0, !PT ;  /* 0x0000000346207812 */ /* 0x000fe200078ec0ff */
[----:B------:R-:W-:Y:S01]  /*2cb0*/  BSSY.RECONVERGENT B1, `(.L_x_7530) ;  /* 0x000007a000017945 */ /* 0x000fe20003800200 */
[----:B------:R-:W-:-:S04]  /*2cc0*/  IMAD.MOV.U32 R81, RZ, RZ, R73 ;  /* 0x000000ffff517224 */ /* 0x000fc800078e0049 */
[----:B------:R-:W0:Y:S08]  /*2cd0*/  LDC R29, c[0x0][0x388] ;  /* 0x0000e200ff1d7b82 */ /* 0x000e300000000800 */
[----:B------:R-:W2:Y:S01]  /*2ce0*/  S2UR UR9, SR_CTAID.X ;  /* 0x00000000000979c3 */ /* 0x000ea20000002500 */
[----:B-1-3--:R-:W-:-:S04]  /*2cf0*/  IABS R23, R22 ;  /* 0x0000001600177213 */ /* 0x00afc80000000000 */
        /* <DEDUP_REMOVED lines=13> */
[----:B------:R-:W-:Y:S01]  /*2dd0*/  IMAD R20, R23, R21, R20 ;  /* 0x0000001517147224 */ /* 0x000fe200078e0214 */
[----:B-----5:R-:W-:-:S04]  /*2de0*/  MOV R21, UR8 ;  /* 0x0000000800157c02 */ /* 0x020fc80008000f00 */
[----:B------:R-:W-:Y:S01]  /*2df0*/  ISETP.GT.U32.AND P1, PT, R23, R20, PT ;  /* 0x000000141700720c */ /* 0x000fe20003f24070 */
[----:B------:R-:W-:-:S12]  /*2e00*/  IMAD R78, R21, UR5, R78 ;  /* 0x00000005154e7c24 */ /* 0x000fd8000f8e024e */
        /* <DEDUP_REMOVED lines=8> */
[----:B------:R-:W-:Y:S01]  /*2e90*/  @!P2 IMAD.MOV R75, RZ, RZ, -R75 ;  /* 0x000000ffff4ba224 */ /* 0x000fe200078e0a4b */
[----:B------:R-:W-:-:S07]  /*2ea0*/  @!P1 LOP3.LUT R75, RZ, R22, RZ, 0x33, !PT ;  /* 0x00000016ff4b9212 */ /* 0x000fce00078e33ff */
[----:B------:R-:W-:Y:S05]  /*2eb0*/  @!P0 BRA `(.L_x_7531) ;  /* 0x0000000400648947 */ /* 0x000fea0003800000 */
[-C--:B------:R-:W-:Y:S01]  /*2ec0*/  IABS R28, R66.reuse ;  /* 0x00000042001c7213 */ /* 0x080fe20000000000 */
[----:B------:R-:W0:Y:S01]  /*2ed0*/  S2UR UR9, SR_CgaCtaId ;  /* 0x00000000000979c3 */ /* 0x000e220000008800 */
[----:B------:R-:W-:Y:S01]  /*2ee0*/  IABS R24, R73 ;  /* 0x0000004900187213 */ /* 0x000fe20000000000 */
[----:B------:R-:W-:Y:S01]  /*2ef0*/  UMOV UR8, 0x400 ;  /* 0x0000040000087882 */ /* 0x000fe20000000000 */
[----:B------:R-:W1:Y:S01]  /*2f00*/  I2F.RP R22, R28 ;  /* 0x0000001c00167306 */ /* 0x000e620000209400 */
[-C--:B------:R-:W-:Y:S01]  /*2f10*/  IABS R25, R66.reuse ;  /* 0x0000004200197213 */ /* 0x080fe20000000000 */
[----:B------:R-:W-:Y:S01]  /*2f20*/  UIADD3 UR8, UPT, UPT, UR8, 0xa80, URZ ;  /* 0x00000a8008087890 */ /* 0x000fe2000fffe0ff */
[----:B------:R-:W-:Y:S02]  /*2f30*/  LOP3.LUT R29, RZ, R66, RZ, 0x33, !PT ;  /* 0x00000042ff1d7212 */ /* 0x000fe400078e33ff */
[----:B------:R-:W-:Y:S01]  /*2f40*/  IADD3 R81, PT, PT, R73, UR14, RZ ;  /* 0x0000000e49517c10 */ /* 0x000fe2000fffe0ff */
[----:B------:R-:W-:-:S02]  /*2f50*/  IMAD.MOV R31, RZ, RZ, -R25 ;  /* 0x000000ffff1f7224 */ /* 0x000fc400078e0a19 */
[----:B-1----:R-:W1:Y:S01]  /*2f60*/  MUFU.RCP R22, R22 ;  /* 0x0000001600167308 */ /* 0x002e620000001000 */
[----:B0-----:R-:W-:Y:S01]  /*2f70*/  ULEA UR8, UR9, UR8, 0x18 ;  /* 0x0000000809087291 */ /* 0x001fe2000f8ec0ff */
[----:B-1----:R-:W-:-:S06]  /*2f80*/  VIADD R20, R22, 0xffffffe ;  /* 0x0ffffffe16147836 */ /* 0x002fcc0000000000 */
[----:B------:R0:W1:Y:S02]  /*2f90*/  F2I.FTZ.U32.TRUNC.NTZ R21, R20 ;  /* 0x0000001400157305 */ /* 0x000064000021f000 */
[----:B0-----:R-:W-:Y:S01]  /*2fa0*/  IMAD.MOV.U32 R20, RZ, RZ, RZ ;  /* 0x000000ffff147224 */ /* 0x001fe200078e00ff */
[----:B-1----:R-:W-:-:S05]  /*2fb0*/  IADD3 R23, PT, PT, RZ, -R21, RZ ;  /* 0x80000015ff177210 */ /* 0x002fca0007ffe0ff */
[----:B------:R-:W-:-:S04]  /*2fc0*/  IMAD R23, R23, R28, RZ ;  /* 0x0000001c17177224 */ /* 0x000fc800078e02ff */
[----:B------:R-:W-:Y:S01]  /*2fd0*/  IMAD.HI.U32 R30, R21, R23, R20 ;  /* 0x00000017151e7227 */ /* 0x000fe200078e0014 */
[----:B------:R-:W-:-:S03]  /*2fe0*/  LOP3.LUT R20, R73, R66, RZ, 0x3c, !PT ;  /* 0x0000004249147212 */ /* 0x000fc600078e3cff */
[----:B------:R-:W-:Y:S01]  /*2ff0*/  IMAD.MOV.U32 R21, RZ, RZ, R24 ;  /* 0x000000ffff157224 */ /* 0x000fe200078e0018 */
[----:B------:R-:W-:Y:S01]  /*3000*/  ISETP.GE.AND P2, PT, R20, RZ, PT ;  /* 0x000000ff1400720c */ /* 0x000fe20003f46270 */
[----:B------:R-:W-:Y:S02]  /*3010*/  VIADD R23, R73, UR8 ;  /* 0x0000000849177c36 */ /* 0x000fe40008000000 */
[----:B------:R-:W-:-:S04]  /*3020*/  IMAD.HI.U32 R24, R30, R21, RZ ;  /* 0x000000151e187227 */ /* 0x000fc800078e00ff */
[----:B------:R-:W-:Y:S02]  /*3030*/  IMAD R21, R24, R31, R21 ;  /* 0x0000001f18157224 */ /* 0x000fe400078e0215 */
[----:B------:R-:W-:-:S03]  /*3040*/  IMAD R33, R68, 0xc, R23 ;  /* 0x0000000c44217824 */ /* 0x000fc600078e0217 */
[----:B------:R-:W-:-:S13]  /*3050*/  ISETP.GT.U32.AND P1, PT, R28, R21, PT ;  /* 0x000000151c00720c */ /* 0x000fda0003f24070 */
[-C--:B------:R-:W-:Y:S01]  /*3060*/  @!P1 IADD3 R21, PT, PT, R21, -R28.reuse, RZ ;  /* 0x8000001c15159210 */ /* 0x080fe20007ffe0ff */
[----:B------:R-:W-:Y:S01]  /*3070*/  @!P1 VIADD R24, R24, 0x1 ;  /* 0x0000000118189836 */ /* 0x000fe20000000000 */
[----:B------:R-:W-:Y:S02]  /*3080*/  ISETP.NE.AND P1, PT, R32, RZ, PT ;  /* 0x000000ff2000720c */ /* 0x000fe40003f25270 */
[----:B------:R-:W-:Y:S02]  /*3090*/  ISETP.GE.U32.AND P0, PT, R21, R28, PT ;  /* 0x0000001c1500720c */ /* 0x000fe40003f06070 */
[----:B------:R-:W0:Y:S11]  /*30a0*/  LDS.128 R20, [R33] ;  /* 0x0000000021147984 */ /* 0x000e360000000c00 */
[----:B------:R-:W-:Y:S01]  /*30b0*/  @P0 VIADD R24, R24, 0x1 ;  /* 0x0000000118180836 */ /* 0x000fe20000000000 */
[----:B------:R-:W-:-:S04]  /*30c0*/  ISETP.NE.AND P0, PT, R66, RZ, PT ;  /* 0x000000ff4200720c */ /* 0x000fc80003f05270 */
[----:B------:R-:W-:Y:S02]  /*30d0*/  MOV R26, R24 ;  /* 0x00000018001a7202 */ /* 0x000fe40000000f00 */
[----:B------:R-:W1:Y:S03]  /*30e0*/  LDC.64 R24, c[0x0][0x3a0] ;  /* 0x0000e800ff187b82 */ /* 0x000e660000000a00 */
[----:B------:R-:W-:-:S05]  /*30f0*/  @!P2 IMAD.MOV R26, RZ, RZ, -R26 ;  /* 0x000000ffff1aa224 */ /* 0x000fca00078e0a1a */
        /* <DEDUP_REMOVED lines=8> */
[----:B0-----:R-:W-:Y:S01]  /*3180*/  IABS R21, R81 ;  /* 0x0000005100157213 */ /* 0x001fe20000000000 */
[----:B------:R-:W0:Y:S01]  /*3190*/  LDC R34, c[0x0][0x360] ;  /* 0x0000d800ff227b82 */ /* 0x000e220000000800 */
[----:B------:R-:W-:-:S03]  /*31a0*/  LOP3.LUT R20, R81, R66, RZ, 0x3c, !PT ;  /* 0x0000004251147212 */ /* 0x000fc600078e3cff */
[----:B------:R-:W-:Y:S01]  /*31b0*/  IMAD.HI.U32 R26, R30, R21, RZ ;  /* 0x000000151e1a7227 */ /* 0x000fe200078e00ff */
[----:B------:R-:W-:-:S03]  /*31c0*/  ISETP.GE.AND P3, PT, R20, RZ, PT ;  /* 0x000000ff1400720c */ /* 0x000fc60003f66270 */
[----:B------:R-:W-:-:S05]  /*31d0*/  IMAD R21, R26, R31, R21 ;  /* 0x0000001f1a157224 */ /* 0x000fca00078e0215 */
[----:B------:R-:W-:Y:S01]  /*31e0*/  ISETP.GT.U32.AND P2, PT, R28, R21, PT ;  /* 0x000000151c00720c */ /* 0x000fe20003f44070 */
[----:B0-----:R-:W-:-:S12]  /*31f0*/  IMAD R33, R34, 0x10, R33 ;  /* 0x0000001022217824 */ /* 0x001fd800078e0221 */
[----:B------:R-:W-:Y:S02]  /*3200*/  @!P2 IMAD.IADD R21, R21, 0x1, -R28 ;  /* 0x000000011515a824 */ /* 0x000fe400078e0a1c */
[----:B------:R-:W-:-:S03]  /*3210*/  @!P2 VIADD R26, R26, 0x1 ;  /* 0x000000011a1aa836 */ /* 0x000fc60000000000 */
[----:B------:R-:W-:Y:S02]  /*3220*/  ISETP.GE.U32.AND P1, PT, R21, R28, PT ;  /* 0x0000001c1500720c */ /* 0x000fe40003f26070 */
[----:B------:R-:W0:Y:S11]  /*3230*/  LDS.128 R20, [R33] ;  /* 0x0000000021147984 */ /* 0x000e360000000c00 */
[----:B------:R-:W-:-:S02]  /*3240*/  @P1 IADD3 R26, PT, PT, R26, 0x1, RZ ;  /* 0x000000011a1a1810 */ /* 0x000fc40007ffe0ff */
[----:B------:R-:W-:-:S03]  /*3250*/  ISETP.NE.AND P1, PT, R32, 0x1, PT ;  /* 0x000000012000780c */ /* 0x000fc60003f25270 */
[----:B------:R-:W-:-:S05]  /*3260*/  @!P3 IMAD.MOV R26, RZ, RZ, -R26 ;  /* 0x000000ffff1ab224 */ /* 0x000fca00078e0a1a */
[----:B------:R-:W-:-:S05]  /*3270*/  SEL R26, R29, R26, !P0 ;  /* 0x0000001a1d1a7207 */ /* 0x000fca0004000000 */
[----:B------:R-:W-:Y:S02]  /*3280*/  IMAD.MOV R27, RZ, RZ, -R26 ;  /* 0x000000ffff1b7224 */ /* 0x000fe400078e0a1a */
[----:B------:R-:W-:Y:S02]  /*3290*/  IMAD R26, R75, R26, R78 ;  /* 0x0000001a4b1a7224 */ /* 0x000fe400078e024e */
[----:B------:R-:W-:Y:S01]  /*32a0*/  IMAD R27, R66, R27, R81 ;  /* 0x0000001b421b7224 */ /* 0x000fe200078e0251 */
[----:B------:R-:W-:-:S03]  /*32b0*/  IADD3 R81, PT, PT, R81, UR14, RZ ;  /* 0x0000000e51517c10 */ /* 0x000fc6000fffe0ff */
[----:B------:R-:W-:-:S04]  /*32c0*/  IMAD.IADD R27, R26, 0x1, R27 ;  /* 0x000000011a1b7824 */ /* 0x000fc800078e021b */
[----:B------:R-:W-:-:S05]  /*32d0*/  IMAD.WIDE R26, R27, 0x4, R24 ;  /* 0x000000041b1a7825 */ /* 0x000fca00078e0218 */
[----:B0-----:R1:W-:Y:S01]  /*32e0*/  STG.E.128 desc[UR10][R26.64], R20 ;  /* 0x000000141a007986 */ /* 0x0013e2000c101d0a */
[----:B------:R-:W-:Y:S05]  /*32f0*/  @!P1 BRA `(.L_x_7531) ;  /* 0x0000000000549947 */ /* 0x000fea0003800000 */
[----:B-1----:R-:W-:Y:S01]  /*3300*/  IABS R21, R81 ;  /* 0x0000005100157213 */ /* 0x002fe20000000000 */
[----:B------:R-:W-:-:S04]  /*3310*/  IMAD R20, R34, 0x10, R33 ;  /* 0x0000001022147824 */ /* 0x000fc800078e0221 */
[----:B------:R-:W-:-:S04]  /*3320*/  IMAD.HI.U32 R30, R30, R21, RZ ;  /* 0x000000151e1e7227 */ /* 0x000fc800078e00ff */
[----:B------:R-:W-:Y:S01]  /*3330*/  IMAD R31, R30, R31, R21 ;  /* 0x0000001f1e1f7224 */ /* 0x000fe200078e0215 */
[----:B------:R-:W-:-:S04]  /*3340*/  LOP3.LUT R21, R81, R66, RZ, 0x3c, !PT ;  /* 0x0000004251157212 */ /* 0x000fc800078e3cff */
[----:B------:R-:W-:Y:S02]  /*3350*/  ISETP.GT.U32.AND P2, PT, R28, R31, PT ;  /* 0x0000001f1c00720c */ /* 0x000fe40003f44070 */
[----:B------:R-:W-:Y:S02]  /*3360*/  ISETP.GE.AND P3, PT, R21, RZ, PT ;  /* 0x000000ff1500720c */ /* 0x000fe40003f66270 */
[----:B------:R-:W0:Y:S09]  /*3370*/  LDS.128 R20, [R20] ;  /* 0x0000000014147984 */ /* 0x000e320000000c00 */
        /* <DEDUP_REMOVED lines=12> */
[----:B0-----:R2:W-:Y:S02]  /*3440*/  STG.E.128 desc[UR10][R24.64], R20 ;  /* 0x0000001418007986 */ /* 0x0015e4000c101d0a */
.L_x_7531:
[----:B------:R-:W-:Y:S05]  /*3450*/  BSYNC.RECONVERGENT B1 ;  /* 0x0000000000017941 */ /* 0x000fea0003800200 */
.L_x_7530:
[----:B------:R-:W-:-:S13]  /*3460*/  ISETP.GE.U32.AND P0, PT, R70, 0x3, PT ;  /* 0x000000034600780c */ /* 0x000fda0003f06070 */
[----:B------:R-:W-:Y:S05]  /*3470*/  @!P0 BRA `(.L_x_7529) ;  /* 0x0000000400d48947 */ /* 0x000fea0003800000 */
[-C--:B------:R-:W-:Y:S02]  /*3480*/  IABS R79, R66.reuse ;  /* 0x00000042004f7213 */ /* 0x080fe40000000000 */
[----:B------:R-:W-:Y:S02]  /*3490*/  ISETP.NE.AND P0, PT, R66, RZ, PT ;  /* 0x000000ff4200720c */ /* 0x000fe40003f05270 */
[----:B012---:R-:W0:Y:S01]  /*34a0*/  I2F.RP R22, R79 ;  /* 0x0000004f00167306 */ /* 0x007e220000209400 */
[----:B------:R-:W-:-:S07]  /*34b0*/  LOP3.LUT R82, RZ, R66, RZ, 0x33, !PT ;  /* 0x00000042ff527212 */ /* 0x000fce00078e33ff */
[----:B0-----:R-:W0:Y:S02]  /*34c0*/  MUFU.RCP R22, R22 ;  /* 0x0000001600167308 */ /* 0x001e240000001000 */
[----:B0-----:R-:W-:-:S06]  /*34d0*/  VIADD R20, R22, 0xffffffe ;  /* 0x0ffffffe16147836 */ /* 0x001fcc0000000000 */
[----:B------:R0:W1:Y:S02]  /*34e0*/  F2I.FTZ.U32.TRUNC.NTZ R21, R20 ;  /* 0x0000001400157305 */ /* 0x000064000021f000 */
[----:B0-----:R-:W-:Y:S02]  /*34f0*/  IMAD.MOV.U32 R20, RZ, RZ, RZ ;  /* 0x000000ffff147224 */ /* 0x001fe400078e00ff */
[----:B-1----:R-:W-:-:S04]  /*3500*/  IMAD.MOV R24, RZ, RZ, -R21 ;  /* 0x000000ffff187224 */ /* 0x002fc800078e0a15 */
[----:B------:R-:W-:-:S04]  /*3510*/  IMAD R83, R24, R79, RZ ;  /* 0x0000004f18537224 */ /* 0x000fc800078e02ff */
[----:B------:R-:W-:-:S07]  /*3520*/  IMAD.HI.U32 R83, R21, R83, R20 ;  /* 0x0000005315537227 */ /* 0x000fce00078e0014 */
.L_x_7532:
[-C--:B0-----:R-:W-:Y:S01]  /*3530*/  IABS R22, R66.reuse ;  /* 0x0000004200167213 */ /* 0x081fe20000000000 */
[----:B------:R-:W0:Y:S01]  /*3540*/  S2UR UR9, SR_CgaCtaId ;  /* 0x00000000000979c3 */ /* 0x000e220000008800 */
[----:B------:R-:W-:Y:S01]  /*3550*/  IABS R21, R66 ;  /* 0x0000004200157213 */ /* 0x000fe20000000000 */
[----:B------:R-:W-:Y:S01]  /*3560*/  UMOV UR8, 0x400 ;  /* 0x0000040000087882 */ /* 0x000fe20000000000 */
[----:B------:R-:W1:Y:S01]  /*3570*/  I2F.RP R25, R22 ;  /* 0x0000001600197306 */ /* 0x000e620000209400 */
[----:B------:R-:W-:Y:S01]  /*3580*/  IABS R26, R81 ;  /* 0x00000051001a7213 */ /* 0x000fe20000000000 */
[----:B------:R-:W-:Y:S01]  /*3590*/  UIADD3 UR8, UPT, UPT, UR8, 0xa80, URZ ;  /* 0x00000a8008087890 */ /* 0x000fe2000fffe0ff */
[----:B------:R-:W-:Y:S01]  /*35a0*/  IMAD.MOV R23, RZ, RZ, -R21 ;  /* 0x000000ffff177224 */ /* 0x000fe200078e0a15 */
[----:B------:R-:W-:Y:S01]  /*35b0*/  IADD3 R87, PT, PT, R81, UR14, RZ ;  /* 0x0000000e51577c10 */ /* 0x000fe2000fffe0ff */
[----:B------:R-:W2:Y:S01]  /*35c0*/  LDC.64 R76, c[0x0][0x3a0] ;  /* 0x0000e800ff4c7b82 */ /* 0x000ea20000000a00 */
[----:B------:R-:W-:Y:S01]  /*35d0*/  IMAD.HI.U32 R24, R83, R26, RZ ;  /* 0x0000001a53187227 */ /* 0x000fe200078e00ff */
[----:B------:R-:W-:-:S02]  /*35e0*/  ISETP.NE.AND P2, PT, R66, RZ, PT ;  /* 0x000000ff4200720c */ /* 0x000fc40003f45270 */
[----:B------:R-:W-:Y:S01]  /*35f0*/  IABS R28, R87 ;  /* 0x00000057001c7213 */ /* 0x000fe20000000000 */
[----:B------:R-:W-:Y:S01]  /*3600*/  IMAD R26, R24, R23, R26 ;  /* 0x00000017181a7224 */ /* 0x000fe200078e021a */
[----:B------:R-:W-:Y:S01]  /*3610*/  LOP3.LUT R90, RZ, R66, RZ, 0x33, !PT ;  /* 0x00000042ff5a7212 */ /* 0x000fe200078e33ff */
[----:B------:R-:W-:Y:S01]  /*3620*/  VIADD R89, R87, UR14 ;  /* 0x0000000e57597c36 */ /* 0x000fe20008000000 */
[----:B-1----:R-:W1:Y:S02]  /*3630*/  MUFU.RCP R25, R25 ;  /* 0x0000001900197308 */ /* 0x002e640000001000 */
[----:B------:R-:W-:Y:S01]  /*3640*/  ISETP.GT.U32.AND P3, PT, R79, R26, PT ;  /* 0x0000001a4f00720c */ /* 0x000fe20003f64070 */
[----:B------:R-:W-:Y:S01]  /*3650*/  VIADD R85, R89, UR14 ;  /* 0x0000000e59557c36 */ /* 0x000fe20008000000 */
[----:B0-----:R-:W-:-:S04]  /*3660*/  ULEA UR8, UR9, UR8, 0x18 ;  /* 0x0000000809087291 */ /* 0x001fc8000f8ec0ff */
[----:B------:R-:W-:-:S07]  /*3670*/  IABS R29, R85 ;  /* 0x00000055001d7213 */ /* 0x000fce0000000000 */
[----:B------:R-:W-:Y:S01]  /*3680*/  @!P3 IMAD.IADD R26, R26, 0x1, -R22 ;  /* 0x000000011a1ab824 */ /* 0x000fe200078e0a16 */
[----:B------:R-:W-:Y:S02]  /*3690*/  @!P3 IADD3 R24, PT, PT, R24, 0x1, RZ ;  /* 0x000000011818b810 */ /* 0x000fe40007ffe0ff */
[----:B-1----:R-:W-:Y:S02]  /*36a0*/  IADD3 R20, PT, PT, R25, 0xffffffe, RZ ;  /* 0x0ffffffe19147810 */ /* 0x002fe40007ffe0ff */
[----:B------:R-:W-:Y:S02]  /*36b0*/  LOP3.LUT R25, R81, R66, RZ, 0x3c, !PT ;  /* 0x0000004251197212 */ /* 0x000fe400078e3cff */
[----:B------:R0:W1:Y:S01]  /*36c0*/  F2I.FTZ.U32.TRUNC.NTZ R21, R20 ;  /* 0x0000001400157305 */ /* 0x000062000021f000 */
[----:B------:R-:W-:Y:S02]  /*36d0*/  ISETP.GE.U32.AND P1, PT, R26, R79, PT ;  /* 0x0000004f1a00720c */ /* 0x000fe40003f26070 */
[----:B------:R-:W-:Y:S01]  /*36e0*/  ISETP.GE.AND P6, PT, R25, RZ, PT ;  /* 0x000000ff1900720c */ /* 0x000fe20003fc6270 */
[----:B0-----:R-:W-:-:S10]  /*36f0*/  IMAD.MOV.U32 R20, RZ, RZ, RZ ;  /* 0x000000ffff147224 */ /* 0x001fd400078e00ff */
[----:B------:R-:W-:Y:S02]  /*3700*/  @P1 VIADD R24, R24, 0x1 ;  /* 0x0000000118181836 */ /* 0x000fe40000000000 */
[----:B-1----:R-:W-:-:S03]  /*3710*/  IMAD.MOV R27, RZ, RZ, -R21 ;  /* 0x000000ffff1b7224 */ /* 0x002fc600078e0a15 */
[----:B------:R-:W-:Y:S01]  /*3720*/  @!P6 IADD3 R24, PT, PT, -R24, RZ, RZ ;  /* 0x000000ff1818e210 */ /* 0x000fe20007ffe1ff */
[----:B------:R-:W-:-:S03]  /*3730*/  IMAD R27, R27, R22, RZ ;  /* 0x000000161b1b7224 */ /* 0x000fc600078e02ff */
[----:B------:R-:W-:Y:S01]  /*3740*/  SEL R24, R90, R24, !P2 ;  /* 0x000000185a187207 */ /* 0x000fe20005000000 */
[----:B------:R-:W-:Y:S01]  /*3750*/  IMAD.HI.U32 R86, R21, R27, R20 ;  /* 0x0000001b15567227 */ /* 0x000fe200078e0014 */
[----:B------:R-:W-:Y:S02]  /*3760*/  MOV R20, R28 ;  /* 0x0000001c00147202 */ /* 0x000fe40000000f00 */
[----:B------:R-:W-:Y:S02]  /*3770*/  IABS R27, R89 ;  /* 0x00000059001b7213 */ /* 0x000fe40000000000 */
[----:B------:R-:W-:Y:S01]  /*3780*/  LEA R21, R81, UR8, 0x2 ;  /* 0x0000000851157c11 */ /* 0x000fe2000f8e10ff */
[----:B------:R-:W-:-:S04]  /*3790*/  IMAD.HI.U32 R84, R86, R20, RZ ;  /* 0x0000001456547227 */ /* 0x000fc800078e00ff */
[----:B------:R-:W-:Y:S01]  /*37a0*/  IMAD R25, R84, R23, R20 ;  /* 0x0000001754197224 */ /* 0x000fe200078e0214 */
[----:B------:R0:W1:Y:S01]  /*37b0*/  LDS.128 R32, [R21] ;  /* 0x0000000015207984 */ /* 0x0000620000000c00 */
[----:B------:R-:W-:Y:S01]  /*37c0*/  IMAD.HI.U32 R88, R86, R27, RZ ;  /* 0x0000001b56587227 */ /* 0x000fe200078e00ff */
[----:B------:R-:W0:Y:S02]  /*37d0*/  LDC R20, c[0x0][0x360] ;  /* 0x0000d800ff147b82 */ /* 0x000e240000000800 */
[----:B------:R-:W-:Y:S01]  /*37e0*/  ISETP.GT.U32.AND P4, PT, R22, R25, PT ;  /* 0x000000191600720c */ /* 0x000fe20003f84070 */
[----:B------:R-:W-:Y:S02]  /*37f0*/  IMAD R27, R88, R23, R27 ;  /* 0x00000017581b7224 */ /* 0x000fe400078e021b */
[----:B------:R-:W-:-:S03]  /*3800*/  IMAD.HI.U32 R86, R86, R29, RZ ;  /* 0x0000001d56567227 */ /* 0x000fc600078e00ff */
[----:B------:R-:W-:Y:S01]  /*3810*/  ISETP.GT.U32.AND P5, PT, R22, R27, PT ;  /* 0x0000001b1600720c */ /* 0x000fe20003fa4070 */
[----:B------:R-:W-:Y:S02]  /*3820*/  IMAD R29, R86, R23, R29 ;  /* 0x00000017561d7224 */ /* 0x000fe400078e021d */
[----:B------:R-:W-:Y:S02]  /*3830*/  IMAD.MOV R23, RZ, RZ, -R24 ;  /* 0x000000ffff177224 */ /* 0x000fe400078e0a18 */
[----:B------:R-:W-:Y:S01]  /*3840*/  IMAD R24, R75, R24, R78 ;  /* 0x000000184b187224 */ /* 0x000fe200078e024e */
[----:B------:R-:W-:Y:S01]  /*3850*/  ISETP.GT.U32.AND P1, PT, R22, R29, PT ;  /* 0x0000001d1600720c */ /* 0x000fe20003f24070 */
[----:B------:R-:W-:Y:S01]  /*3860*/  @!P4 IMAD.IADD R25, R25, 0x1, -R22 ;  /* 0x000000011919c824 */ /* 0x000fe200078e0a16 */
[----:B------:R-:W-:Y:S01]  /*3870*/  @!P4 IADD3 R84, PT, PT, R84, 0x1, RZ ;  /* 0x000000015454c810 */ /* 0x000fe20007ffe0ff */
[----:B------:R-:W-:-:S03]  /*3880*/  IMAD R23, R66, R23, R81 ;  /* 0x0000001742177224 */ /* 0x000fc600078e0251 */
[----:B------:R-:W-:Y:S01]  /*3890*/  ISETP.GE.U32.AND P6, PT, R25, R22, PT ;  /* 0x000000161900720c */ /* 0x000fe20003fc6070 */
[--C-:B------:R-:W-:Y:S01]  /*38a0*/  @!P5 IMAD.IADD R27, R27, 0x1, -R22.reuse ;  /* 0x000000011b1bd824 */ /* 0x100fe200078e0a16 */
[-C--:B------:R-:W-:Y:S01]  /*38b0*/  LOP3.LUT R25, R87, R66.reuse, RZ, 0x3c, !PT ;  /* 0x0000004257197212 */ /* 0x080fe200078e3cff */
[----:B------:R-:W-:Y:S01]  /*38c0*/  IMAD.IADD R23, R24, 0x1, R23 ;  /* 0x0000000118177824 */ /* 0x000fe200078e0217 */
[----:B------:R-:W-:Y:S01]  /*38d0*/  LOP3.LUT R24, R85, R66, RZ, 0x3c, !PT ;  /* 0x0000004255187212 */ /* 0x000fe200078e3cff */
[----:B0-----:R-:W-:Y:S01]  /*38e0*/  IMAD R21, R20, 0x10, R21 ;  /* 0x0000001014157824 */ /* 0x001fe200078e0215 */
[----:B------:R-:W-:Y:S01]  /*38f0*/  ISETP.GE.U32.AND P3, PT, R27, R22, PT ;  /* 0x000000161b00720c */ /* 0x000fe20003f66070 */
[----:B------:R-:W-:Y:S01]  /*3900*/  @!P1 IMAD.IADD R29, R29, 0x1, -R22 ;  /* 0x000000011d1d9824 */ /* 0x000fe200078e0a16 */
[----:B------:R-:W-:Y:S01]  /*3910*/  ISETP.GE.AND P4, PT, R25, RZ, PT ;  /* 0x000000ff1900720c */ /* 0x000fe20003f86270 */
[----:B------:R-:W-:Y:S01]  /*3920*/  @!P5 VIADD R88, R88, 0x1 ;  /* 0x000000015858d836 */ /* 0x000fe20000000000 */
[----:B------:R-:W-:Y:S01]  /*3930*/  LEA R25, R20, R21, 0x4 ;  /* 0x0000001514197211 */ /* 0x000fe200078e20ff */
[----:B--2---:R-:W-:Y:S01]  /*3940*/  IMAD.WIDE R80, R23, 0x4, R76 ;  /* 0x0000000417507825 */ /* 0x004fe200078e024c */
[----:B------:R-:W-:-:S02]  /*3950*/  @!P1 IADD3 R86, PT, PT, R86, 0x1, RZ ;  /* 0x0000000156569810 */ /* 0x000fc40007ffe0ff */
[----:B------:R-:W-:Y:S01]  /*3960*/  @P6 IADD3 R84, PT, PT, R84, 0x1, RZ ;  /* 0x0000000154546810 */ /* 0x000fe20007ffe0ff */
[----:B------:R-:W-:Y:S01]  /*3970*/  IMAD R28, R20, 0x10, R25 ;  /* 0x00000010141c7824 */ /* 0x000fe200078e0219 */
[----:B------:R-:W-:Y:S02]  /*3980*/  ISETP.GE.U32.AND P6, PT, R29, R22, PT ;  /* 0x000000161d00720c */ /* 0x000fe40003fc6070 */
[----:B------:R-:W-:Y:S01]  /*3990*/  LOP3.LUT R22, R89, R66, RZ, 0x3c, !PT ;  /* 0x0000004259167212 */ /* 0x000fe200078e3cff */
[----:B------:R-:W-:Y:S01]  /*39a0*/  @P3 VIADD R88, R88, 0x1 ;  /* 0x0000000158583836 */ /* 0x000fe20000000000 */
[----:B------:R-:W-:Y:S01]  /*39b0*/  ISETP.GE.AND P3, PT, R24, RZ, PT ;  /* 0x000000ff1800720c */ /* 0x000fe20003f66270 */
[----:B------:R-:W-:Y:S01]  /*39c0*/  LDS.128 R28, [R28] ;  /* 0x000000001c1c7984 */ /* 0x000fe20000000c00 */
[----:B------:R-:W-:Y:S01]  /*39d0*/  ISETP.GE.AND P5, PT, R22, RZ, PT ;  /* 0x000000ff1600720c */ /* 0x000fe20003fa6270 */
[----:B------:R-:W-:Y:S02]  /*39e0*/  @!P4 IMAD.MOV R84, RZ, RZ, -R84 ;  /* 0x000000ffff54c224 */ /* 0x000fe400078e0a54 */
[----:B------:R-:W0:Y:S03]  /*39f0*/  LDS.128 R20, [R21] ;  /* 0x0000000015147984 */ /* 0x000e260000000c00 */
[----:B------:R-:W-:Y:S01]  /*3a00*/  SEL R84, R90, R84, !P2 ;  /* 0x000000545a547207 */ /* 0x000fe20005000000 */
[----:B------:R-:W2:Y:S01]  /*3a10*/  LDS.128 R24, [R25] ;  /* 0x0000000019187984 */ /* 0x000ea20000000c00 */
[----:B------:R-:W-:-:S03]  /*3a20*/  @P6 VIADD R86, R86, 0x1 ;  /* 0x0000000156566836 */ /* 0x000fc60000000000 */
[----:B-1----:R1:W-:Y:S01]  /*3a30*/  STG.E.128 desc[UR10][R80.64], R32 ;  /* 0x0000002050007986 */ /* 0x0023e2000c101d0a */
[----:B------:R-:W-:Y:S01]  /*3a40*/  @!P3 IMAD.MOV R86, RZ, RZ, -R86 ;  /* 0x000000ffff56b224 */ /* 0x000fe200078e0a56 */
[----:B------:R-:W-:-:S04]  /*3a50*/  @!P5 IADD3 R88, PT, PT, -R88, RZ, RZ ;  /* 0x000000ff5858d210 */ /* 0x000fc80007ffe1ff */
[----:B------:R-:W-:Y:S02]  /*3a60*/  SEL R88, R90, R88, !P2 ;  /* 0x000000585a587207 */ /* 0x000fe40005000000 */
[----:B------:R-:W-:Y:S02]  /*3a70*/  SEL R86, R82, R86, !P0 ;  /* 0x0000005652567207 */ /* 0x000fe40004000000 */
[----:B-1----:R-:W-:Y:S01]  /*3a80*/  IADD3 R33, PT, PT, -R88, RZ, RZ ;  /* 0x000000ff58217210 */ /* 0x002fe20007ffe1ff */
[----:B------:R-:W-:Y:S02]  /*3a90*/  IMAD.MOV R32, RZ, RZ, -R84 ;  /* 0x000000ffff207224 */ /* 0x000fe400078e0a54 */
[----:B------:R-:W-:Y:S02]  /*3aa0*/  IMAD.MOV R81, RZ, RZ, -R86 ;  /* 0x000000ffff517224 */ /* 0x000fe400078e0a56 */
[----:B------:R-:W-:Y:S02]  /*3ab0*/  IMAD R89, R66, R33, R89 ;  /* 0x0000002142597224 */ /* 0x000fe400078e0259 */
[----:B------:R-:W-:-:S02]  /*3ac0*/  IMAD R88, R75, R88, R78 ;  /* 0x000000584b587224 */ /* 0x000fc400078e024e */
[----:B------:R-:W-:Y:S02]  /*3ad0*/  IMAD R87, R66, R32, R87 ;  /* 0x0000002042577224 */ /* 0x000fe400078e0257 */
[C-C-:B------:R-:W-:Y:S01]  /*3ae0*/  IMAD R84, R75.reuse, R84, R78.reuse ;  /* 0x000000544b547224 */ /* 0x140fe200078e024e */
[----:B------:R-:W-:Y:S01]  /*3af0*/  IADD3 R33, PT, PT, R88, R89, RZ ;  /* 0x0000005958217210 */ /* 0x000fe20007ffe0ff */
[----:B------:R-:W-:Y:S02]  /*3b00*/  IMAD R86, R75, R86, R78 ;  /* 0x000000564b567224 */ /* 0x000fe400078e024e */
[----:B------:R-:W-:Y:S02]  /*3b10*/  IMAD R81, R66, R81, R85 ;  /* 0x0000005142517224 */ /* 0x000fe400078e0255 */
[----:B------:R-:W-:Y:S02]  /*3b20*/  IMAD.IADD R35, R84, 0x1, R87 ;  /* 0x0000000154237824 */ /* 0x000fe400078e0257 */
[----:B------:R-:W-:-:S02]  /*3b30*/  IMAD.IADD R81, R86, 0x1, R81 ;  /* 0x0000000156517824 */ /* 0x000fc400078e0251 */
[----:B------:R-:W-:-:S04]  /*3b40*/  IMAD.WIDE R34, R35, 0x4, R76 ;  /* 0x0000000423227825 */ /* 0x000fc800078e024c */
[--C-:B------:R-:W-:Y:S01]  /*3b50*/  IMAD.WIDE R32, R33, 0x4, R76.reuse ;  /* 0x0000000421207825 */ /* 0x100fe200078e024c */
[----:B0-----:R0:W-:Y:S03]  /*3b60*/  STG.E.128 desc[UR10][R34.64], R20 ;  /* 0x0000001422007986 */ /* 0x0011e6000c101d0a */
[----:B------:R-:W-:Y:S01]  /*3b70*/  IMAD.WIDE R76, R81, 0x4, R76 ;  /* 0x00000004514c7825 */ /* 0x000fe200078e024c */
[----:B--2---:R0:W-:Y:S03]  /*3b80*/  STG.E.128 desc[UR10][R32.64], R24 ;  /* 0x0000001820007986 */ /* 0x0041e6000c101d0a */
[----:B------:R-:W-:Y:S01]  /*3b90*/  VIADD R81, R85, UR14 ;  /* 0x0000000e55517c36 */ /* 0x000fe20008000000 */
[----:B------:R0:W-:Y:S04]  /*3ba0*/  STG.E.128 desc[UR10][R76.64], R28 ;  /* 0x0000001c4c007986 */ /* 0x0001e8000c101d0a */
[----:B------:R-:W-:-:S13]  /*3bb0*/  ISETP.GE.U32.AND P1, PT, R81, 0x80, PT ;  /* 0x000000805100780c */ /* 0x000fda0003f26070 */
[----:B------:R-:W-:Y:S05]  /*3bc0*/  @!P1 BRA `(.L_x_7532) ;  /* 0xfffffff800589947 */ /* 0x000fea000383ffff */
.L_x_7529:
[----:B------:R-:W-:Y:S05]  /*3bd0*/  BSYNC.RECONVERGENT B0 ;  /* 0x0000000000007941 */ /* 0x000fea0003800200 */
.L_x_7528:
[----:B------:R-:W-:Y:S02]  /*3be0*/  UIADD3 UR5, UPT, UPT, UR13, UR5, URZ ;  /* 0x000000050d057290 */ /* 0x000fe4000fffe0ff */
[----:B------:R-:W-:-:S04]  /*3bf0*/  USHF.L.U32 UR8, UR13, 0x2, URZ ;  /* 0x000000020d087899 */ /* 0x000fc800080006ff */
[----:B------:R-:W-:-:S09]  /*3c00*/  UISETP.GE.U32.AND UP0, UPT, UR5, UR8, UPT ;  /* 0x000000080500728c */ /* 0x000fd2000bf06070 */
[----:B------:R-:W-:Y:S05]  /*3c10*/  BRA.U !UP0, `(.L_x_7533) ;  /* 0xffffffd108687547 */ /* 0x000fea000b83ffff */
[----:B------:R-:W-:Y:S05]  /*3c20*/  EXIT ;  /* 0x000000000000794d */ /* 0x000fea0003800000 */
.L_x_7494:
[----:B------:R-:W-:Y:S01]  /*3c30*/  MOV R30, R0 ;  /* 0x00000000001e7202 */ /* 0x000fe20000000f00 */
[----:B------:R-:W-:Y:S02]  /*3c40*/  IMAD.MOV.U32 R32, RZ, RZ, 0x1f ;  /* 0x0000001fff207424 */ /* 0x000fe400078e00ff */
[----:B------:R-:W-:-:S07]  /*3c50*/  IMAD.MOV.U32 R29, RZ, RZ, -0x1 ;  /* 0xffffffffff1d7424 */ /* 0x000fce00078e00ff */
[----:B--2-4-:R-:W-:Y:S05]  /*3c60*/  WARPSYNC.COLLECTIVE R29, `(.L_x_7534) ;  /* 0x000000001d087348 */ /* 0x014fea0003c00000 */
[----:B------:R0:W1:Y:S02]  /*3c70*/  SHFL.IDX P6, R25, R27, R30, R32 ;  /* 0x0000001e1b197389 */ /* 0x00006400000c0020 */
[----:B012-4-:R-:W-:Y:S05]  /*3c80*/  ENDCOLLECTIVE ;  /* 0x000000000000791b */ /* 0x017fea0003800000 */
.L_x_7534:
[----:B------:R-:W-:Y:S05]  /*3c90*/  BRA `(.L_x_7535) ;  /* 0xffffffe400247947 */ /* 0x000fea000383ffff */
.L_x_7496:
[----:B------:R-:W-:Y:S01]  /*3ca0*/  BSSY B1, `(.L_x_7536) ;  /* 0x0000007000017945 */ /* 0x000fe20003800000 */
[----:B------:R-:W-:Y:S01]  /*3cb0*/  MOV R30, R16 ;  /* 0x00000010001e7202 */ /* 0x000fe20000000f00 */
[----:B------:R-:W-:Y:S02]  /*3cc0*/  IMAD.MOV.U32 R32, RZ, RZ, 0x1f ;  /* 0x0000001fff207424 */ /* 0x000fe400078e00ff */
[----:B------:R-:W-:-:S07]  /*3cd0*/  IMAD.MOV.U32 R29, RZ, RZ, -0x1 ;  /* 0xffffffffff1d7424 */ /* 0x000fce00078e00ff */
[----:B0-2-4-:R-:W-:Y:S05]  /*3ce0*/  WARPSYNC.COLLECTIVE R29, `(.L_x_7537) ;  /* 0x000000001d087348 */ /* 0x015fea0003c00000 */
[----:B------:R1:W3:Y:S02]  /*3cf0*/  SHFL.IDX P6, R25, R27, R30, R32 ;  /* 0x0000001e1b197389 */ /* 0x0002e400000c0020 */
[----:B01234-:R-:W-:Y:S05]  /*3d00*/  ENDCOLLECTIVE ;  /* 0x000000000000791b */ /* 0x01ffea0003800000 */
.L_x_7537:
[----:B------:R-:W-:Y:S05]  /*3d10*/  BSYNC B1 ;  /* 0x0000000000017941 */ /* 0x000fea0003800000 */
.L_x_7536:
[----:B------:R-:W-:Y:S05]  /*3d20*/  BRA `(.L_x_7538) ;  /* 0xffffffe400187947 */ /* 0x000fea000383ffff */
.L_x_7498:
[----:B------:R-:W-:Y:S01]  /*3d30*/  BSSY B1, `(.L_x_7539) ;  /* 0x0000007000017945 */ /* 0x000fe20003800000 */
[----:B------:R-:W-:Y:S01]  /*3d40*/  MOV R30, R15 ;  /* 0x0000000f001e7202 */ /* 0x000fe20000000f00 */
[----:B------:R-:W-:Y:S02]  /*3d50*/  IMAD.MOV.U32 R32, RZ, RZ, 0x1f ;  /* 0x0000001fff207424 */ /* 0x000fe400078e00ff */
[----:B------:R-:W-:-:S07]  /*3d60*/  IMAD.MOV.U32 R29, RZ, RZ, -0x1 ;  /* 0xffffffffff1d7424 */ /* 0x000fce00078e00ff */
[----:B012-4-:R-:W-:Y:S05]  /*3d70*/  WARPSYNC.COLLECTIVE R29, `(.L_x_7540) ;  /* 0x000000001d087348 */ /* 0x017fea0003c00000 */
[----:B------:R3:W0:Y:S02]  /*3d80*/  SHFL.IDX P6, R25, R27, R30, R32 ;  /* 0x0000001e1b197389 */ /* 0x00062400000c0020 */
[----:B01234-:R-:W-:Y:S05]  /*3d90*/  ENDCOLLECTIVE ;  /* 0x000000000000791b */ /* 0x01ffea0003800000 */
.L_x_7540:
[----:B------:R-:W-:Y:S05]  /*3da0*/  BSYNC B1 ;  /* 0x0000000000017941 */ /* 0x000fea0003800000 */
.L_x_7539:
[----:B------:R-:W-:Y:S05]  /*3db0*/  BRA `(.L_x_7541) ;  /* 0xffffffe4000c7947 */ /* 0x000fea000383ffff */
.L_x_7500:
[----:B------:R-:W-:Y:S01]  /*3dc0*/  BSSY B1, `(.L_x_7542) ;  /* 0x0000007000017945 */ /* 0x000fe20003800000 */
[----:B------:R-:W-:Y:S01]  /*3dd0*/  MOV R30, R14 ;  /* 0x0000000e001e7202 */ /* 0x000fe20000000f00 */
[----:B------:R-:W-:Y:S02]  /*3de0*/  IMAD.MOV.U32 R32, RZ, RZ, 0x1f ;  /* 0x0000001fff207424 */ /* 0x000fe400078e00ff */
[----:B------:R-:W-:-:S07]  /*3df0*/  IMAD.MOV.U32 R29, RZ, RZ, -0x1 ;  /* 0xffffffffff1d7424 */ /* 0x000fce00078e00ff */
[----:B01234-:R-:W-:Y:S05]  /*3e00*/  WARPSYNC.COLLECTIVE R29, `(.L_x_7543) ;  /* 0x000000001d087348 */ /* 0x01ffea0003c00000 */
[----:B------:R0:W0:Y:S02]  /*3e10*/  SHFL.IDX P6, R25, R27, R30, R32 ;  /* 0x0000001e1b197389 */ /* 0x00002400000c0020 */
[----:B01234-:R-:W-:Y:S05]  /*3e20*/  ENDCOLLECTIVE ;  /* 0x000000000000791b */ /* 0x01ffea0003800000 */
.L_x_7543:
[----:B------:R-:W-:Y:S05]  /*3e30*/  BSYNC B1 ;  /* 0x0000000000017941 */ /* 0x000fea0003800000 */
.L_x_7542:
[----:B------:R-:W-:Y:S05]  /*3e40*/  BRA `(.L_x_7544) ;  /* 0xffffffe400007947 */ /* 0x000fea000383ffff */
.L_x_7502:
[----:B------:R-:W-:Y:S01]  /*3e50*/  BSSY B1, `(.L_x_7545) ;  /* 0x0000007000017945 */ /* 0x000fe20003800000 */
[----:B------:R-:W-:Y:S01]  /*3e60*/  MOV R30, R13 ;  /* 0x0000000d001e7202 */ /* 0x000fe20000000f00 */
[----:B------:R-:W-:Y:S02]  /*3e70*/  IMAD.MOV.U32 R32, RZ, RZ, 0x1f ;  /* 0x0000001fff207424 */ /* 0x000fe400078e00ff */
[----:B------:R-:W-:-:S07]  /*3e80*/  IMAD.MOV.U32 R29, RZ, RZ, -0x1 ;  /* 0xffffffffff1d7424 */ /* 0x000fce00078e00ff */
[----:B01234-:R-:W-:Y:S05]  /*3e90*/  WARPSYNC.COLLECTIVE R29, `(.L_x_7546) ;  /* 0x000000001d087348 */ /* 0x01ffea0003c00000 */
[----:B------:R0:W0:Y:S02]  /*3ea0*/  SHFL.IDX P6, R25, R27, R30, R32 ;  /* 0x0000001e1b197389 */ /* 0x00002400000c0020 */
[----:B01234-:R-:W-:Y:S05]  /*3eb0*/  ENDCOLLECTIVE ;  /* 0x000000000000791b */ /* 0x01ffea0003800000 */
.L_x_7546:
[----:B------:R-:W-:Y:S05]  /*3ec0*/  BSYNC B1 ;  /* 0x0000000000017941 */ /* 0x000fea0003800000 */
.L_x_7545:
[----:B------:R-:W-:Y:S05]  /*3ed0*/  BRA `(.L_x_7547) ;  /* 0xffffffe000f47947 */ /* 0x000fea000383ffff */
.L_x_7504:
[----:B------:R-:W-:Y:S01]  /*3ee0*/  BSSY B1, `(.L_x_7548) ;  /* 0x0000007000017945 */ /* 0x000fe20003800000 */
[----:B------:R-:W-:Y:S01]  /*3ef0*/  MOV R30, R12 ;  /* 0x0000000c001e7202 */ /* 0x000fe20000000f00 */
[----:B------:R-:W-:Y:S02]  /*3f00*/  IMAD.MOV.U32 R32, RZ, RZ, 0x1f ;  /* 0x0000001fff207424 */ /* 0x000fe400078e00ff */
[----:B------:R-:W-:-:S07]  /*3f10*/  IMAD.MOV.U32 R29, RZ, RZ, -0x1 ;  /* 0xffffffffff1d7424 */ /* 0x000fce00078e00ff */
[----:B01234-:R-:W-:Y:S05]  /*3f20*/  WARPSYNC.COLLECTIVE R29, `(.L_x_7549) ;  /* 0x000000001d087348 */ /* 0x01ffea0003c00000 */
[----:B------:R0:W0:Y:S02]  /*3f30*/  SHFL.IDX P6, R25, R27, R30, R32 ;  /* 0x0000001e1b197389 */ /* 0x00002400000c0020 */
[----:B01234-:R-:W-:Y:S05]  /*3f40*/  ENDCOLLECTIVE ;  /* 0x000000000000791b */ /* 0x01ffea0003800000 */
.L_x_7549:
[----:B------:R-:W-:Y:S05]  /*3f50*/  BSYNC B1 ;  /* 0x0000000000017941 */ /* 0x000fea0003800000 */
.L_x_7548:
[----:B------:R-:W-:Y:S05]  /*3f60*/  BRA `(.L_x_7550) ;  /* 0xffffffe000e87947 */ /* 0x000fea000383ffff */
.L_x_7506:
[----:B------:R-:W-:Y:S01]  /*3f70*/  BSSY B1, `(.L_x_7551) ;  /* 0x0000007000017945 */ /* 0x000fe20003800000 */
[----:B------:R-:W-:Y:S01]  /*3f80*/  MOV R30, R11 ;  /* 0x0000000b001e7202 */ /* 0x000fe20000000f00 */
[----:B------:R-:W-:Y:S02]  /*3f90*/  IMAD.MOV.U32 R32, RZ, RZ, 0x1f ;  /* 0x0000001fff207424 */ /* 0x000fe400078e00ff */
[----:B------:R-:W-:-:S07]  /*3fa0*/  IMAD.MOV.U32 R29, RZ, RZ, -0x1 ;  /* 0xffffffffff1d7424 */ /* 0x000fce00078e00ff */
[----:B01234-:R-:W-:Y:S05]  /*3fb0*/  WARPSYNC.COLLECTIVE R29, `(.L_x_7552) ;  /* 0x000000001d087348 */ /* 0x01ffea0003c00000 */
[----:B------:R0:W0:Y:S02]  /*3fc0*/  SHFL.IDX P6, R25, R27, R30, R32 ;  /* 0x0000001e1b197389 */ /* 0x00002400000c0020 */
[----:B01234-:R-:W-:Y:S05]  /*3fd0*/  ENDCOLLECTIVE ;  /* 0x000000000000791b */ /* 0x01ffea0003800000 */
.L_x_7552:
[----:B------:R-:W-:Y:S05]  /*3fe0*/  BSYNC B1 ;  /* 0x0000000000017941 */ /* 0x000fea0003800000 */
.L_x_7551:
[----:B------:R-:W-:Y:S05]  /*3ff0*/  BRA `(.L_x_7553) ;  /* 0xffffffe000dc7947 */ /* 0x000fea000383ffff */
.L_x_7508:
[----:B------:R-:W-:Y:S01]  /*4000*/  BSSY B1, `(.L_x_7554) ;  /* 0x0000007000017945 */ /* 0x000fe20003800000 */
[----:B------:R-:W-:Y:S01]  /*4010*/  MOV R30, R10 ;  /* 0x0000000a001e7202 */ /* 0x000fe20000000f00 */
[----:B------:R-:W-:Y:S02]  /*4020*/  IMAD.MOV.U32 R32, RZ, RZ, 0x1f ;  /* 0x0000001fff207424 */ /* 0x000fe400078e00ff */
[----:B------:R-:W-:-:S07]  /*4030*/  IMAD.MOV.U32 R29, RZ, RZ, -0x1 ;  /* 0xffffffffff1d7424 */ /* 0x000fce00078e00ff */
[----:B01234-:R-:W-:Y:S05]  /*4040*/  WARPSYNC.COLLECTIVE R29, `(.L_x_7555) ;  /* 0x000000001d087348 */ /* 0x01ffea0003c00000 */
[----:B------:R0:W0:Y:S02]  /*4050*/  SHFL.IDX P6, R25, R27, R30, R32 ;  /* 0x0000001e1b197389 */ /* 0x00002400000c0020 */
[----:B01234-:R-:W-:Y:S05]  /*4060*/  ENDCOLLECTIVE ;  /* 0x000000000000791b */ /* 0x01ffea0003800000 */
.L_x_7555:
[----:B------:R-:W-:Y:S05]  /*4070*/  BSYNC B1 ;  /* 0x0000000000017941 */ /* 0x000fea0003800000 */
.L_x_7554:
[----:B------:R-:W-:Y:S05]  /*4080*/  BRA `(.L_x_7556) ;  /* 0xffffffe000d07947 */ /* 0x000fea000383ffff */
.L_x_7510:
[----:B------:R-:W-:Y:S01]  /*4090*/  BSSY B1, `(.L_x_7557) ;  /* 0x0000007000017945 */ /* 0x000fe20003800000 */
[----:B------:R-:W-:Y:S01]  /*40a0*/  MOV R30, R9 ;  /* 0x00000009001e7202 */ /* 0x000fe20000000f00 */
[----:B------:R-:W-:Y:S02]  /*40b0*/  IMAD.MOV.U32 R32, RZ, RZ, 0x1f ;  /* 0x0000001fff207424 */ /* 0x000fe400078e00ff */
[----:B------:R-:W-:-:S07]  /*40c0*/  IMAD.MOV.U32 R29, RZ, RZ, -0x1 ;  /* 0xffffffffff1d7424 */ /* 0x000fce00078e00ff */
[----:B01234-:R-:W-:Y:S05]  /*40d0*/  WARPSYNC.COLLECTIVE R29, `(.L_x_7558) ;  /* 0x000000001d087348 */ /* 0x01ffea0003c00000 */
[----:B------:R0:W0:Y:S02]  /*40e0*/  SHFL.IDX P6, R25, R27, R30, R32 ;  /* 0x0000001e1b197389 */ /* 0x00002400000c0020 */
[----:B01234-:R-:W-:Y:S05]  /*40f0*/  ENDCOLLECTIVE ;  /* 0x000000000000791b */ /* 0x01ffea0003800000 */
.L_x_7558:
[----:B------:R-:W-:Y:S05]  /*4100*/  BSYNC B1 ;  /* 0x0000000000017941 */ /* 0x000fea0003800000 */
.L_x_7557:
[----:B------:R-:W-:Y:S05]  /*4110*/  BRA `(.L_x_7559) ;  /* 0xffffffe000c47947 */ /* 0x000fea000383ffff */
.L_x_7512:
[----:B------:R-:W-:Y:S01]  /*4120*/  BSSY B1, `(.L_x_7560) ;  /* 0x0000007000017945 */ /* 0x000fe20003800000 */
[----:B------:R-:W-:Y:S01]  /*4130*/  MOV R30, R8 ;  /* 0x00000008001e7202 */ /* 0x000fe20000000f00 */
[----:B------:R-:W-:Y:S02]  /*4140*/  IMAD.MOV.U32 R32, RZ, RZ, 0x1f ;  /* 0x0000001fff207424 */ /* 0x000fe400078e00ff */
[----:B------:R-:W-:-:S07]  /*4150*/  IMAD.MOV.U32 R29, RZ, RZ, -0x1 ;  /* 0xffffffffff1d7424 */ /* 0x000fce00078e00ff */
[----:B01234-:R-:W-:Y:S05]  /*4160*/  WARPSYNC.COLLECTIVE R29, `(.L_x_7561) ;  /* 0x000000001d087348 */ /* 0x01ffea0003c00000 */
[----:B------:R0:W0:Y:S02]  /*4170*/  SHFL.IDX P6, R25, R27, R30, R32 ;  /* 0x0000001e1b197389 */ /* 0x00002400000c0020 */
[----:B01234-:R-:W-:Y:S05]  /*4180*/  ENDCOLLECTIVE ;  /* 0x000000000000791b */ /* 0x01ffea0003800000 */
.L_x_7561:
[----:B------:R-:W-:Y:S05]  /*4190*/  BSYNC B1 ;  /* 0x0000000000017941 */ /* 0x000fea0003800000 */
.L_x_7560:
[----:B------:R-:W-:Y:S05]  /*41a0*/  BRA `(.L_x_7562) ;  /* 0xffffffe000b87947 */ /* 0x000fea000383ffff */
.L_x_7514:
[----:B------:R-:W-:Y:S01]  /*41b0*/  BSSY B1, `(.L_x_7563) ;  /* 0x0000007000017945 */ /* 0x000fe20003800000 */
[----:B------:R-:W-:Y:S01]  /*41c0*/  MOV R30, R7 ;  /* 0x00000007001e7202 */ /* 0x000fe20000000f00 */
[----:B------:R-:W-:Y:S02]  /*41d0*/  IMAD.MOV.U32 R32, RZ, RZ, 0x1f ;  /* 0x0000001fff207424 */ /* 0x000fe400078e00ff */
[----:B------:R-:W-:-:S07]  /*41e0*/  IMAD.MOV.U32 R29, RZ, RZ, -0x1 ;  /* 0xffffffffff1d7424 */ /* 0x000fce00078e00ff */
[----:B01234-:R-:W-:Y:S05]  /*41f0*/  WARPSYNC.COLLECTIVE R29, `(.L_x_7564) ;  /* 0x000000001d087348 */ /* 0x01ffea0003c00000 */
[----:B------:R0:W0:Y:S02]  /*4200*/  SHFL.IDX P6, R25, R27, R30, R32 ;  /* 0x0000001e1b197389 */ /* 0x00002400000c0020 */
[----:B01234-:R-:W-:Y:S05]  /*4210*/  ENDCOLLECTIVE ;  /* 0x000000000000791b */ /* 0x01ffea0003800000 */
.L_x_7564:
[----:B------:R-:W-:Y:S05]  /*4220*/  BSYNC B1 ;  /* 0x0000000000017941 */ /* 0x000fea0003800000 */
.L_x_7563:
[----:B------:R-:W-:Y:S05]  /*4230*/  BRA `(.L_x_7565) ;  /* 0xffffffe000ac7947 */ /* 0x000fea000383ffff */
.L_x_7516:
[----:B------:R-:W-:Y:S01]  /*4240*/  BSSY B1, `(.L_x_7566) ;  /* 0x0000007000017945 */ /* 0x000fe20003800000 */
[----:B------:R-:W-:Y:S01]  /*4250*/  MOV R30, R6 ;  /* 0x00000006001e7202 */ /* 0x000fe20000000f00 */
[----:B------:R-:W-:Y:S02]  /*4260*/  IMAD.MOV.U32 R32, RZ, RZ, 0x1f ;  /* 0x0000001fff207424 */ /* 0x000fe400078e00ff */
[----:B------:R-:W-:-:S07]  /*4270*/  IMAD.MOV.U32 R29, RZ, RZ, -0x1 ;  /* 0xffffffffff1d7424 */ /* 0x000fce00078e00ff */
[----:B01234-:R-:W-:Y:S05]  /*4280*/  WARPSYNC.COLLECTIVE R29, `(.L_x_7567) ;  /* 0x000000001d087348 */ /* 0x01ffea0003c00000 */
[----:B------:R0:W0:Y:S02]  /*4290*/  SHFL.IDX P6, R25, R27, R30, R32 ;  /* 0x0000001e1b197389 */ /* 0x00002400000c0020 */
[----:B01234-:R-:W-:Y:S05]  /*42a0*/  ENDCOLLECTIVE ;  /* 0x000000000000791b */ /* 0x01ffea0003800000 */
.L_x_7567:
[----:B------:R-:W-:Y:S05]  /*42b0*/  BSYNC B1 ;  /* 0x0000000000017941 */ /* 0x000fea0003800000 */
.L_x_7566:
[----:B------:R-:W-:Y:S05]  /*42c0*/  BRA `(.L_x_7568) ;  /* 0xffffffe000a07947 */ /* 0x000fea000383ffff */
.L_x_7518:
[----:B------:R-:W-:Y:S01]  /*42d0*/  BSSY B1, `(.L_x_7569) ;  /* 0x0000007000017945 */ /* 0x000fe20003800000 */
[----:B------:R-:W-:Y:S01]  /*42e0*/  MOV R30, R5 ;  /* 0x00000005001e7202 */ /* 0x000fe20000000f00 */
[----:B------:R-:W-:Y:S02]  /*42f0*/  IMAD.MOV.U32 R32, RZ, RZ, 0x1f ;  /* 0x0000001fff207424 */ /* 0x000fe400078e00ff */
[----:B------:R-:W-:-:S07]  /*4300*/  IMAD.MOV.U32 R29, RZ, RZ, -0x1 ;  /* 0xffffffffff1d7424 */ /* 0x000fce00078e00ff */
[----:B01234-:R-:W-:Y:S05]  /*4310*/  WARPSYNC.COLLECTIVE R29, `(.L_x_7570) ;  /* 0x000000001d087348 */ /* 0x01ffea0003c00000 */
[----:B------:R0:W0:Y:S02]  /*4320*/  SHFL.IDX P6, R25, R27, R30, R32 ;  /* 0x0000001e1b197389 */ /* 0x00002400000c0020 */
[----:B01234-:R-:W-:Y:S05]  /*4330*/  ENDCOLLECTIVE ;  /* 0x000000000000791b */ /* 0x01ffea0003800000 */
.L_x_7570:
[----:B------:R-:W-:Y:S05]  /*4340*/  BSYNC B1 ;  /* 0x0000000000017941 */ /* 0x000fea0003800000 */
.L_x_7569:
[----:B------:R-:W-:Y:S05]  /*4350*/  BRA `(.L_x_7571) ;  /* 0xffffffe000947947 */ /* 0x000fea000383ffff */
.L_x_7520:
[----:B------:R-:W-:Y:S01]  /*4360*/  BSSY B1, `(.L_x_7572) ;  /* 0x0000007000017945 */ /* 0x000fe20003800000 */
[----:B------:R-:W-:Y:S01]  /*4370*/  MOV R30, R4 ;  /* 0x00000004001e7202 */ /* 0x000fe20000000f00 */
[----:B------:R-:W-:Y:S02]  /*4380*/  IMAD.MOV.U32 R32, RZ, RZ, 0x1f ;  /* 0x0000001fff207424 */ /* 0x000fe400078e00ff */
[----:B------:R-:W-:-:S07]  /*4390*/  IMAD.MOV.U32 R29, RZ, RZ, -0x1 ;  /* 0xffffffffff1d7424 */ /* 0x000fce00078e00ff */
[----:B01234-:R-:W-:Y:S05]  /*43a0*/  WARPSYNC.COLLECTIVE R29, `(.L_x_7573) ;  /* 0x000000001d087348 */ /* 0x01ffea0003c00000 */
[----:B------:R0:W0:Y:S02]  /*43b0*/  SHFL.IDX P6, R25, R27, R30, R32 ;  /* 0x0000001e1b197389 */ /* 0x00002400000c0020 */
[----:B01234-:R-:W-:Y:S05]  /*43c0*/  ENDCOLLECTIVE ;  /* 0x000000000000791b */ /* 0x01ffea0003800000 */
.L_x_7573:
[----:B------:R-:W-:Y:S05]  /*43d0*/  BSYNC B1 ;  /* 0x0000000000017941 */ /* 0x000fea0003800000 */
.L_x_7572:
[----:B------:R-:W-:Y:S05]  /*43e0*/  BRA `(.L_x_7574) ;  /* 0xffffffe000887947 */ /* 0x000fea000383ffff */
.L_x_7522:
[----:B------:R-:W-:Y:S01]  /*43f0*/  BSSY B1, `(.L_x_7575) ;  /* 0x0000007000017945 */ /* 0x000fe20003800000 */
[----:B------:R-:W-:Y:S01]  /*4400*/  MOV R30, R3 ;  /* 0x00000003001e7202 */ /* 0x000fe20000000f00 */
[----:B------:R-:W-:Y:S02]  /*4410*/  IMAD.MOV.U32 R32, RZ, RZ, 0x1f ;  /* 0x0000001fff207424 */ /* 0x000fe400078e00ff */
[----:B------:R-:W-:-:S07]  /*4420*/  IMAD.MOV.U32 R29, RZ, RZ, -0x1 ;  /* 0xffffffffff1d7424 */ /* 0x000fce00078e00ff */
[----:B01234-:R-:W-:Y:S05]  /*4430*/  WARPSYNC.COLLECTIVE R29, `(.L_x_7576) ;  /* 0x000000001d087348 */ /* 0x01ffea0003c00000 */
[----:B------:R0:W0:Y:S02]  /*4440*/  SHFL.IDX P6, R25, R27, R30, R32 ;  /* 0x0000001e1b197389 */ /* 0x00002400000c0020 */
[----:B01234-:R-:W-:Y:S05]  /*4450*/  ENDCOLLECTIVE ;  /* 0x000000000000791b */ /* 0x01ffea0003800000 */
.L_x_7576:
[----:B------:R-:W-:Y:S05]  /*4460*/  BSYNC B1 ;  /* 0x0000000000017941 */ /* 0x000fea0003800000 */
.L_x_7575:
[----:B------:R-:W-:Y:S05]  /*4470*/  BRA `(.L_x_7577) ;  /* 0xffffffe0007c7947 */ /* 0x000fea000383ffff */
.L_x_7524:
[----:B------:R-:W-:Y:S01]  /*4480*/  BSSY B1, `(.L_x_7578) ;  /* 0x0000007000017945 */ /* 0x000fe20003800000 */
[----:B------:R-:W-:Y:S01]  /*4490*/  MOV R30, R2 ;  /* 0x00000002001e7202 */ /* 0x000fe20000000f00 */
[----:B------:R-:W-:Y:S02]  /*44a0*/  IMAD.MOV.U32 R32, RZ, RZ, 0x1f ;  /* 0x0000001fff207424 */ /* 0x000fe400078e00ff */
[----:B------:R-:W-:-:S07]  /*44b0*/  IMAD.MOV.U32 R29, RZ, RZ, -0x1 ;  /* 0xffffffffff1d7424 */ /* 0x000fce00078e00ff */
[----:B01234-:R-:W-:Y:S05]  /*44c0*/  WARPSYNC.COLLECTIVE R29, `(.L_x_7579) ;  /* 0x000000001d087348 */ /* 0x01ffea0003c00000 */
[----:B------:R0:W0:Y:S02]  /*44d0*/  SHFL.IDX P6, R25, R27, R30, R32 ;  /* 0x0000001e1b197389 */ /* 0x00002400000c0020 */
[----:B01234-:R-:W-:Y:S05]  /*44e0*/  ENDCOLLECTIVE ;  /* 0x000000000000791b */ /* 0x01ffea0003800000 */
.L_x_7579:
[----:B------:R-:W-:Y:S05]  /*44f0*/  BSYNC B1 ;  /* 0x0000000000017941 */ /* 0x000fea0003800000 */
.L_x_7578:
[----:B------:R-:W-:Y:S05]  /*4500*/  BRA `(.L_x_7580) ;  /* 0xffffffe000707947 */ /* 0x000fea000383ffff */
        .weak           $__internal_183_$__cuda_sm20_div_s16
        .type           $__internal_183_$__cuda_sm20_div_s16,@function
        .size           $__internal_183_$__cuda_sm20_div_s16,(.L_x_38686 - $__internal_183_$__cuda_sm20_div_s16)
$__internal_183_$__cuda_sm20_div_s16:
        /* <DEDUP_REMOVED lines=25> */
[----:B------:R-:W-:Y:S05]  /*46a0*/  RET.REL.NODEC R20 `(_Z9cuda_gemmIiLi128ELi4ELi1ELi128ELi32ELi32ELi64ELi0ELi0EEviiiPT_S1_S1_iii) ;  /* 0xffffffb814547950 */ /* 0x000fea0003c3ffff */
.L_x_7581:
        /* <DEDUP_REMOVED lines=13> */
.L_x_38686:


//--------------------- .text._Z9cuda_gemmIiLi128ELi4ELi1ELi128ELi16ELi16ELi64ELi1ELi1EEviiiPT_S1_S1_iii --------------------------
	.section	.text._Z9cuda_gemmIiLi128ELi4ELi1ELi128ELi16ELi16ELi64ELi1ELi1EEviiiPT_S1_S1_iii,"ax",@progbits
	.align	128
        .global         _Z9cuda_gemmIiLi128ELi4ELi1ELi128ELi16ELi16ELi64ELi1ELi1EEviiiPT_S1_S1_iii
        .type           _Z9cuda_gemmIiLi128ELi4ELi1ELi128ELi16ELi16ELi64ELi1ELi1EEviiiPT_S1_S1_iii,@function
        .size           _Z9cuda_gemmIiLi128ELi4ELi1ELi128ELi16ELi16ELi64ELi1ELi1EEviiiPT_S1_S1_iii,(.L_x_38687 - _Z9cuda_gemmIiLi128ELi4ELi1ELi128ELi16ELi16ELi64ELi1ELi1EEviiiPT_S1_S1_iii)
        .other          _Z9cuda_gemmIiLi128ELi4ELi1ELi128ELi16ELi16ELi64ELi1ELi1EEviiiPT_S1_S1_iii,@"STO_CUDA_ENTRY STV_DEFAULT"
_Z9cuda_gemmIiLi128ELi4ELi1ELi128ELi16ELi16ELi64ELi1ELi1EEviiiPT_S1_S1_iii:
.text._Z9cuda_gemmIiLi128ELi4ELi1ELi128ELi16ELi16ELi64ELi1ELi1EEviiiPT_S1_S1_iii:
[----:B------:R-:W-:Y:S01]  /*0000*/  LDC R1, c[0x0][0x37c] ;  /* 0x0000df00ff017b82 */ /* 0x000fe20000000800 */
[----:B------:R-:W0:Y:S07]  /*0010*/  S2R R3, SR_TID.X ;  /* 0x0000000000037919 */ /* 0x000e2e0000002100 */
[----:B------:R-:W1:Y:S01]  /*0020*/  LDC R2, c[0x0][0x360] ;  /* 0x0000d800ff027b82 */ /* 0x000e620000000800 */
[----:B------:R-:W-:Y:S02]  /*0030*/  MOV R9, 0x80 ;  /* 0x0000008000097802 */ /* 0x000fe40000000f00 */
[----:B-1----:R-:W-:Y:S01]  /*0040*/  LOP3.LUT R4, R2, 0xff, RZ, 0xc0, !PT ;  /* 0x000000ff02047812 */ /* 0x002fe200078ec0ff */
[----:B0-----:R-:W-:-:S05]  /*0050*/  IMAD.IADD R0, R3, 0x1, R2 ;  /* 0x0000000103007824 */ /* 0x001fca00078e0202 */
[----:B------:R-:W-:-:S07]  /*0060*/  LOP3.LUT R0, R0, 0xff, RZ, 0xc, !PT ;  /* 0x000000ff00007812 */ /* 0x000fce00078e0cff */
[----:B------:R-:W-:Y:S05]  /*0070*/  CALL.REL.NOINC `($__internal_184_$__cuda_sm20_div_u16) ;  /* 0x0000001000b07944 */ /* 0x000fea0003c00000 */
[----:B------:R-:W0:Y:S01]  /*0080*/  LDC R0, c[0x0][0x374] ;  /* 0x0000dd00ff007b82 */ /* 0x000e220000000800 */
[C---:B------:R-:W-:Y:S01]  /*0090*/  LOP3.LUT R13, R8.reuse, 0x3, RZ, 0xc0, !PT ;  /* 0x00000003080d7812 */ /* 0x040fe200078ec0ff */
[----:B------:R-:W1:Y:S01]  /*00a0*/  LDCU.64 UR6, c[0x0][0x358] ;  /* 0x00006b00ff0677ac */ /* 0x000e620008000a00 */
[----:B------:R-:W-:Y:S01]  /*00b0*/  LOP3.LUT R4, R8, 0xffff, RZ, 0xc0, !PT ;  /* 0x0000ffff08047812 */ /* 0x000fe200078ec0ff */
[----:B------:R-:W-:Y:S01]  /*00c0*/  BSSY.RECONVERGENT B0, `(.L_x_7582) ;  /* 0x0000018000007945 */ /* 0x000fe20003800200 */
[----:B------:R-:W-:Y:S01]  /*00d0*/  ISETP.NE.AND P0, PT, R13, 0x2, PT ;  /* 0x000000020d00780c */ /* 0x000fe20003f05270 */
[----:B------:R-:W-:Y:S01]  /*00e0*/  IMAD.MOV.U32 R7, RZ, RZ, R3 ;  /* 0x000000ffff077224 */ /* 0x000fe200078e0003 */
[----:B------:R-:W-:-:S11]  /*00f0*/  ISETP.GE.U32.AND P1, PT, R4, 0x2, PT ;  /* 0x000000020400780c */ /* 0x000fd60003f26070 */
[----:B------:R-:W-:Y:S05]  /*0100*/  @!P0 BRA `(.L_x_7583) ;  /* 0x00000000004c8947 */ /* 0x000fea0003800000 */
[----:B------:R-:W2:Y:S01]  /*0110*/  S2R R5, SR_CgaCtaId ;  /* 0x0000000000057919 */ /* 0x000ea20000008800 */
[----:B------:R-:W3:Y:S01]  /*0120*/  LDC.64 R8, c[0x0][0x398] ;  /* 0x0000e600ff087b82 */ /* 0x000ee20000000a00 */
[----:B------:R-:W-:Y:S01]  /*0130*/  MOV R4, 0x400 ;  /* 0x0000040000047802 */ /* 0x000fe20000000f00 */
[----:B------:R-:W-:Y:S01]  /*0140*/  IMAD.MOV.U32 R10, RZ, RZ, RZ ;  /* 0x000000ffff0a7224 */ /* 0x000fe200078e00ff */
[----:B------:R-:W-:Y:S02]  /*0150*/  MOV R7, R3 ;  /* 0x0000000300077202 */ /* 0x000fe40000000f00 */
[----:B--2---:R-:W-:-:S07]  /*0160*/  LEA R6, R5, R4, 0x18 ;  /* 0x0000000405067211 */ /* 0x004fce00078ec0ff */
.L_x_7584:
[----:B--23--:R-:W-:-:S06]  /*0170*/  IMAD.WIDE.U32 R4, R7, 0x4, R8 ;  /* 0x0000000407047825 */ /* 0x00cfcc00078e0008 */
[----:B-1----:R-:W2:Y:S01]  /*0180*/  LDG.E R4, desc[UR6][R4.64] ;  /* 0x0000000604047981 */ /* 0x002ea2000c1e1900 */
[----:B------:R-:W-:Y:S01]  /*0190*/  LOP3.LUT R11, R7, 0xf, RZ, 0xc0, !PT ;  /* 0x0000000f070b7812 */ /* 0x000fe200078ec0ff */
[----:B------:R-:W-:Y:S01]  /*01a0*/  VIADD R10, R10, 0x1 ;  /* 0x000000010a0a7836 */ /* 0x000fe20000000000 */
[--C-:B------:R-:W-:Y:S01]  /*01b0*/  SHF.R.U32.HI R12, RZ, 0x2, R7.reuse ;  /* 0x00000002ff0c7819 */ /* 0x100fe20000011607 */
[----:B------:R-:W-:Y:S02]  /*01c0*/  IMAD.IADD R7, R2, 0x1, R7 ;  /* 0x0000000102077824 */ /* 0x000fe400078e0207 */
[----:B------:R-:W-:Y:S01]  /*01d0*/  IMAD R11, R11, 0x44, R6 ;  /* 0x000000440b0b7824 */ /* 0x000fe200078e0206 */
[----:B------:R-:W-:-:S05]  /*01e0*/  LOP3.LUT R12, R12, 0x3ffffffc, RZ, 0xc0, !PT ;  /* 0x3ffffffc0c0c7812 */ /* 0x000fca00078ec0ff */
[----:B------:R-:W-:Y:S01]  /*01f0*/  IMAD.IADD R11, R11, 0x1, R12 ;  /* 0x000000010b0b7824 */ /* 0x000fe200078e020c */
[----:B------:R-:W-:-:S04]  /*0200*/  LOP3.LUT R12, R10, R13, RZ, 0x3c, !PT ;  /* 0x0000000d0a0c7212 */ /* 0x000fc800078e3cff */
[----:B------:R-:W-:Y:S01]  /*0210*/  ISETP.NE.AND P0, PT, R12, 0x2, PT ;  /* 0x000000020c00780c */ /* 0x000fe20003f05270 */
[----:B--2---:R2:W-:-:S12]  /*0220*/  STS [R11], R4 ;  /* 0x000000040b007388 */ /* 0x0045d80000000800 */
[----:B------:R-:W-:Y:S05]  /*0230*/  @P0 BRA `(.L_x_7584) ;  /* 0xfffffffc00cc0947 */ /* 0x000fea000383ffff */
.L_x_7583:
[----:B-1----:R-:W-:Y:S05]  /*0240*/  BSYNC.RECONVERGENT B0 ;  /* 0x0000000000007941 */ /* 0x002fea0003800200 */
.L_x_7582:
[----:B------:R-:W-:Y:S04]  /*0250*/  BSSY.RECONVERGENT B0, `(.L_x_7585) ;  /* 0x000002c000007945 */ /* 0x000fe80003800200 */
[----:B------:R-:W-:Y:S05]  /*0260*/  @!P1 BRA `(.L_x_7586) ;  /* 0x0000000000a89947 */ /* 0x000fea0003800000 */
[----:B------:R-:W1:Y:S01]  /*0270*/  S2R R9, SR_CgaCtaId ;  /* 0x0000000000097919 */ /* 0x000e620000008800 */
[----:B--2---:R-:W2:Y:S01]  /*0280*/  LDC.64 R4, c[0x0][0x398] ;  /* 0x0000e600ff047b82 */ /* 0x004ea20000000a00 */
[----:B------:R-:W-:-:S04]  /*0290*/  MOV R6, 0x400 ;  /* 0x0000040000067802 */ /* 0x000fc80000000f00 */
[----:B-1----:R-:W-:-:S07]  /*02a0*/  LEA R6, R9, R6, 0x18 ;  /* 0x0000000609067211 */ /* 0x002fce00078ec0ff */
.L_x_7587:
[----:B------:R-:W-:Y:S01]  /*02b0*/  IADD3 R23, PT, PT, R2, R7, RZ ;  /* 0x0000000702177210 */ /* 0x000fe20007ffe0ff */
[----:B-12---:R-:W-:-:S04]  /*02c0*/  IMAD.WIDE.U32 R16, R7, 0x4, R4 ;  /* 0x0000000407107825 */ /* 0x006fc800078e0004 */
[C---:B------:R-:W-:Y:S01]  /*02d0*/  IMAD.IADD R19, R23.reuse, 0x1, R2 ;  /* 0x0000000117137824 */ /* 0x040fe200078e0202 */
[----:B------:R1:W2:Y:S01]  /*02e0*/  LDG.E R8, desc[UR6][R16.64] ;  /* 0x0000000610087981 */ /* 0x0002a2000c1e1900 */
[----:B------:R-:W-:-:S04]  /*02f0*/  IMAD.WIDE.U32 R10, R23, 0x4, R4 ;  /* 0x00000004170a7825 */ /* 0x000fc800078e0004 */
[C---:B------:R-:W-:Y:S02]  /*0300*/  IMAD.IADD R9, R19.reuse, 0x1, R2 ;  /* 0x0000000113097824 */ /* 0x040fe400078e0202 */
[--C-:B------:R-:W-:Y:S01]  /*0310*/  IMAD.WIDE.U32 R12, R19, 0x4, R4.reuse ;  /* 0x00000004130c7825 */ /* 0x100fe200078e0004 */
[----:B------:R3:W4:Y:S03]  /*0320*/  LDG.E R10, desc[UR6][R10.64] ;  /* 0x000000060a0a7981 */ /* 0x000726000c1e1900 */
[----:B------:R-:W-:Y:S02]  /*0330*/  IMAD.WIDE.U32 R14, R9, 0x4, R4 ;  /* 0x00000004090e7825 */ /* 0x000fe400078e0004 */
[----:B------:R-:W5:Y:S04]  /*0340*/  LDG.E R12, desc[UR6][R12.64] ;  /* 0x000000060c0c7981 */ /* 0x000f68000c1e1900 */
[----:B------:R0:W5:Y:S01]  /*0350*/  LDG.E R15, desc[UR6][R14.64] ;  /* 0x000000060e0f7981 */ /* 0x000162000c1e1900 */
[----:B------:R-:W-:-:S02]  /*0360*/  SHF.R.U32.HI R18, RZ, 0x2, R7 ;  /* 0x00000002ff127819 */ /* 0x000fc40000011607 */
[----:B------:R-:W-:Y:S02]  /*0370*/  LOP3.LUT R21, R7, 0xf, RZ, 0xc0, !PT ;  /* 0x0000000f07157812 */ /* 0x000fe400078ec0ff */
[----:B------:R-:W-:Y:S02]  /*0380*/  LOP3.LUT R7, R23, 0xf, RZ, 0xc0, !PT ;  /* 0x0000000f17077812 */ /* 0x000fe400078ec0ff */
[----:B------:R-:W-:Y:S02]  /*0390*/  LOP3.LUT R20, R18, 0x3ffffffc, RZ, 0xc0, !PT ;  /* 0x3ffffffc12147812 */ /* 0x000fe400078ec0ff */
[----:B-1----:R-:W-:Y:S02]  /*03a0*/  LOP3.LUT R17, R19, 0xf, RZ, 0xc0, !PT ;  /* 0x0000000f13117812 */ /* 0x002fe400078ec0ff */
[----:B------:R-:W-:Y:S02]  /*03b0*/  SHF.R.U32.HI R18, RZ, 0x2, R23 ;  /* 0x00000002ff127819 */ /* 0x000fe40000011617 */
[----:B------:R-:W-:-:S02]  /*03c0*/  SHF.R.U32.HI R19, RZ, 0x2, R19 ;  /* 0x00000002ff137819 */ /* 0x000fc40000011613 */
[----:B---3--:R-:W-:Y:S02]  /*03d0*/  LOP3.LUT R11, R9, 0xf, RZ, 0xc0, !PT ;  /* 0x0000000f090b7812 */ /* 0x008fe400078ec0ff */
[----:B------:R-:W-:Y:S01]  /*03e0*/  SHF.R.U32.HI R16, RZ, 0x2, R9 ;  /* 0x00000002ff107819 */ /* 0x000fe20000011609 */
[--C-:B------:R-:W-:Y:S01]  /*03f0*/  IMAD R21, R21, 0x44, R6.reuse ;  /* 0x0000004415157824 */ /* 0x100fe200078e0206 */
[----:B------:R-:W-:Y:S01]  /*0400*/  LOP3.LUT R18, R18, 0x3ffffffc, RZ, 0xc0, !PT ;  /* 0x3ffffffc12127812 */ /* 0x000fe200078ec0ff */
[--C-:B------:R-:W-:Y:S01]  /*0410*/  IMAD R7, R7, 0x44, R6.reuse ;  /* 0x0000004407077824 */ /* 0x100fe200078e0206 */
[----:B0-----:R-:W-:Y:S01]  /*0420*/  LOP3.LUT R14, R19, 0x3ffffffc, RZ, 0xc0, !PT ;  /* 0x3ffffffc130e7812 */ /* 0x001fe200078ec0ff */
[--C-:B------:R-:W-:Y:S01]  /*0430*/  IMAD R17, R17, 0x44, R6.reuse ;  /* 0x0000004411117824 */ /* 0x100fe200078e0206 */
[----:B------:R-:W-:Y:S01]  /*0440*/  LOP3.LUT R16, R16, 0x3ffffffc, RZ, 0xc0, !PT ;  /* 0x3ffffffc10107812 */ /* 0x000fe200078ec0ff */
[----:B------:R-:W-:Y:S01]  /*0450*/  IMAD R13, R11, 0x44, R6 ;  /* 0x000000440b0d7824 */ /* 0x000fe200078e0206 */
[----:B------:R-:W-:Y:S01]  /*0460*/  IADD3 R11, PT, PT, R7, R18, RZ ;  /* 0x00000012070b7210 */ /* 0x000fe20007ffe0ff */
[----:B------:R-:W-:-:S02]  /*0470*/  IMAD.IADD R21, R21, 0x1, R20 ;  /* 0x0000000115157824 */ /* 0x000fc400078e0214 */
[----:B------:R-:W-:Y:S02]  /*0480*/  IMAD.IADD R17, R17, 0x1, R14 ;  /* 0x0000000111117824 */ /* 0x000fe400078e020e */
[----:B------:R-:W-:Y:S02]  /*0490*/  IMAD.IADD R16, R13, 0x1, R16 ;  /* 0x000000010d107824 */ /* 0x000fe400078e0210 */
[----:B------:R-:W-:-:S05]  /*04a0*/  IMAD.IADD R7, R9, 0x1, R2 ;  /* 0x0000000109077824 */ /* 0x000fca00078e0202 */
[----:B------:R-:W-:Y:S01]  /*04b0*/  ISETP.GE.U32.AND P0, PT, R7, 0x100, PT ;  /* 0x000001000700780c */ /* 0x000fe20003f06070 */
[----:B--2---:R1:W-:Y:S04]  /*04c0*/  STS [R21], R8 ;  /* 0x0000000815007388 */ /* 0x0043e80000000800 */
[----:B----4-:R1:W-:Y:S04]  /*04d0*/  STS [R11], R10 ;  /* 0x0000000a0b007388 */ /* 0x0103e80000000800 */
[----:B-----5:R1:W-:Y:S04]  /*04e0*/  STS [R17], R12 ;  /* 0x0000000c11007388 */ /* 0x0203e80000000800 */
[----:B------:R1:W-:Y:S01]  /*04f0*/  STS [R16], R15 ;  /* 0x0000000f10007388 */ /* 0x0003e20000000800 */
[----:B------:R-:W-:Y:S05]  /*0500*/  @!P0 BRA `(.L_x_7587) ;  /* 0xfffffffc00688947 */ /* 0x000fea000383ffff */
.L_x_7586:
[----:B------:R-:W-:Y:S05]  /*0510*/  BSYNC.RECONVERGENT B0 ;  /* 0x0000000000007941 */ /* 0x000fea0003800200 */
.L_x_7585:
[----:B------:R-:W3:Y:S01]  /*0520*/  S2UR UR4, SR_CTAID.Y ;  /* 0x00000000000479c3 */ /* 0x000ee20000002600 */
[----:B0-2---:R-:W-:-:S04]  /*0530*/  SHF.L.U32 R4, R0, 0x2, RZ ;  /* 0x0000000200047819 */ /* 0x005fc800000006ff */
[----:B---3--:R-:W-:-:S13]  /*0540*/  ISETP.LE.U32.AND P0, PT, R4, UR4, PT ;  /* 0x0000000404007c0c */ /* 0x008fda000bf03070 */
[----:B------:R-:W-:Y:S05]  /*0550*/  @P0 EXIT ;  /* 0x000000000000094d */ /* 0x000fea0003800000 */
[----:B------:R-:W-:Y:S01]  /*0560*/  IMAD.SHL.U32 R26, R2, 0x4, RZ ;  /* 0x00000004021a7824 */ /* 0x000fe200078e00ff */
[----:B------:R-:W0:Y:S01]  /*0570*/  S2R R13, SR_CgaCtaId ;  /* 0x00000000000d7919 */ /* 0x000e220000008800 */
[----:B------:R-:W-:Y:S02]  /*0580*/  IMAD.SHL.U32 R7, R3, 0x4, RZ ;  /* 0x0000000403077824 */ /* 0x000fe400078e00ff */
[----:B-1----:R-:W1:Y:S01]  /*0590*/  I2F.U32.RP R8, R26 ;  /* 0x0000001a00087306 */ /* 0x002e620000209000 */
[----:B------:R-:W-:Y:S01]  /*05a0*/  IADD3 R11, PT, PT, RZ, -R26, RZ ;  /* 0x8000001aff0b7210 */ /* 0x000fe20007ffe0ff */
[C---:B------:R-:W-:Y:S01]  /*05b0*/  IMAD.IADD R9, R7.reuse, 0x1, R26 ;  /* 0x0000000107097824 */ /* 0x040fe200078e021a */
[----:B------:R-:W-:Y:S02]  /*05c0*/  LOP3.LUT R25, R7, 0x3c, RZ, 0xc0, !PT ;  /* 0x0000003c07197812 */ /* 0x000fe400078ec0ff */
[----:B------:R-:W-:Y:S02]  /*05d0*/  ISETP.NE.U32.AND P2, PT, R26, RZ, PT ;  /* 0x000000ff1a00720c */ /* 0x000fe40003f45070 */
[----:B------:R-:W-:-:S02]  /*05e0*/  ISETP.GE.U32.AND P0, PT, R9, 0x80, PT ;  /* 0x000000800900780c */ /* 0x000fc40003f06070 */
[----:B------:R-:W-:Y:S02]  /*05f0*/  VIMNMX.U32 R6, PT, PT, R9, 0x80, !PT ;  /* 0x0000008009067848 */ /* 0x000fe40007fe0000 */
[----:B------:R-:W-:Y:S01]  /*0600*/  SEL R24, RZ, 0x1, P0 ;  /* 0x00000001ff187807 */ /* 0x000fe20000000000 */
[----:B-1----:R-:W1:Y:S02]  /*0610*/  MUFU.RCP R8, R8 ;  /* 0x0000000800087308 */ /* 0x002e640000001000 */
[----:B-1----:R-:W-:Y:S01]  /*0620*/  VIADD R4, R8, 0xffffffe ;  /* 0x0ffffffe08047836 */ /* 0x002fe20000000000 */
[----:B------:R-:W-:-:S05]  /*0630*/  MOV R8, 0x400 ;  /* 0x0000040000087802 */ /* 0x000fca0000000f00 */
[----:B------:R1:W2:Y:S02]  /*0640*/  F2I.FTZ.U32.TRUNC.NTZ R5, R4 ;  /* 0x0000000400057305 */ /* 0x0002a4000021f000 */
[----:B-1----:R-:W-:Y:S02]  /*0650*/  IMAD.MOV.U32 R4, RZ, RZ, RZ ;  /* 0x000000ffff047224 */ /* 0x002fe400078e00ff */
[----:B--2---:R-:W-:-:S04]  /*0660*/  IMAD R11, R11, R5, RZ ;  /* 0x000000050b0b7224 */ /* 0x004fc800078e02ff */
[----:B------:R-:W-:Y:S01]  /*0670*/  IMAD.HI.U32 R4, R5, R11, R4 ;  /* 0x0000000b05047227 */ /* 0x000fe200078e0004 */
[----:B------:R-:W-:-:S05]  /*0680*/  IADD3 R5, PT, PT, R6, -R9, -R24 ;  /* 0x8000000906057210 */ /* 0x000fca0007ffe818 */
[----:B------:R-:W-:Y:S01]  /*0690*/  IMAD.HI.U32 R9, R4, R5, RZ ;  /* 0x0000000504097227 */ /* 0x000fe200078e00ff */
[----:B------:R-:W-:-:S03]  /*06a0*/  SHF.R.U32.HI R4, RZ, 0x3, R3 ;  /* 0x00000003ff047819 */ /* 0x000fc60000011603 */
[----:B------:R-:W-:-:S04]  /*06b0*/  IMAD.MOV R11, RZ, RZ, -R9 ;  /* 0x000000ffff0b7224 */ /* 0x000fc800078e0a09 */
[----:B------:R-:W-:Y:S01]  /*06c0*/  IMAD R11, R26, R11, R5 ;  /* 0x0000000b1a0b7224 */ /* 0x000fe200078e0205 */
[----:B0-----:R-:W-:Y:S02]  /*06d0*/  LEA R5, R13, R8, 0x18 ;  /* 0x000000080d057211 */ /* 0x001fe400078ec0ff */
[----:B------:R-:W-:Y:S02]  /*06e0*/  IADD3 R8, PT, PT, R8, 0x480, RZ ;  /* 0x0000048008087810 */ /* 0x000fe40007ffe0ff */
[----:B------:R-:W-:Y:S01]  /*06f0*/  ISETP.GE.U32.AND P0, PT, R11, R26, PT ;  /* 0x0000001a0b00720c */ /* 0x000fe20003f06070 */
[----:B------:R-:W-:Y:S01]  /*0700*/  IMAD R4, R4, 0x44, R5 ;  /* 0x0000004404047824 */ /* 0x000fe200078e0205 */
[----:B------:R-:W-:Y:S02]  /*0710*/  LOP3.LUT R5, R3, 0x7, RZ, 0xc0, !PT ;  /* 0x0000000703057812 */ /* 0x000fe400078ec0ff */
[----:B------:R-:W-:Y:S01]  /*0720*/  LEA R8, R13, R8, 0x18 ;  /* 0x000000080d087211 */ /* 0x000fe200078ec0ff */
[----:B------:R-:W-:Y:S01]  /*0730*/  IMAD.IADD R25, R4, 0x1, R25 ;  /* 0x0000000104197824 */ /* 0x000fe200078e0219 */
[C---:B------:R-:W-:Y:S01]  /*0740*/  IADD3 R16, PT, PT, R5.reuse, 0xd, RZ ;  /* 0x0000000d05107810 */ /* 0x040fe20007ffe0ff */
[C---:B------:R-:W-:Y:S01]  /*0750*/  VIADD R19, R5.reuse, 0xffffffff ;  /* 0xffffffff05137836 */ /* 0x040fe20000000000 */
[C---:B------:R-:W-:Y:S01]  /*0760*/  SHF.L.U32 R4, R5.reuse, 0x4, RZ ;  /* 0x0000000405047819 */ /* 0x040fe200000006ff */
[C---:B------:R-:W-:Y:S01]  /*0770*/  VIADD R6, R5.reuse, 0x9 ;  /* 0x0000000905067836 */ /* 0x040fe20000000000 */
[----:B------:R-:W-:Y:S01]  /*0780*/  LOP3.LUT R17, R16, 0xf, RZ, 0xc0, !PT ;  /* 0x0000000f10117812 */ /* 0x000fe200078ec0ff */
[----:B------:R-:W-:Y:S01]  /*0790*/  VIADD R10, R5, 0xa ;  /* 0x0000000a050a7836 */ /* 0x000fe20000000000 */
[----:B------:R-:W-:Y:S01]  /*07a0*/  LOP3.LUT R23, R19, 0xf, RZ, 0xc0, !PT ;  /* 0x0000000f13177812 */ /* 0x000fe200078ec0ff */
[----:B------:R-:W-:Y:S01]  /*07b0*/  @P0 IMAD.IADD R11, R11, 0x1, -R26 ;  /* 0x000000010b0b0824 */ /* 0x000fe200078e0a1a */
[----:B------:R-:W-:Y:S01]  /*07c0*/  LOP3.LUT R7, R6, 0xf, RZ, 0xc0, !PT ;  /* 0x0000000f06077812 */ /* 0x000fe200078ec0ff */
[----:B------:R-:W-:Y:S01]  /*07d0*/  VIADD R12, R5, 0xb ;  /* 0x0000000b050c7836 */ /* 0x000fe20000000000 */
[----:B------:R-:W-:Y:S01]  /*07e0*/  @P0 IADD3 R9, PT, PT, R9, 0x1, RZ ;  /* 0x0000000109090810 */ /* 0x000fe20007ffe0ff */
[----:B------:R-:W-:Y:S01]  /*07f0*/  VIADD R14, R5, 0xc ;  /* 0x0000000c050e7836 */ /* 0x000fe20000000000 */
[----:B------:R-:W-:Y:S01]  /*0800*/  ISETP.GE.U32.AND P1, PT, R11, R26, PT ;  /* 0x0000001a0b00720c */ /* 0x000fe20003f26070 */
[C---:B------:R-:W-:Y:S01]  /*0810*/  VIADD R18, R5.reuse, 0xe ;  /* 0x0000000e05127836 */ /* 0x040fe20000000000 */
[----:B------:R-:W-:Y:S01]  /*0820*/  LOP3.LUT R11, R10, 0xf, RZ, 0xc0, !PT ;  /* 0x0000000f0a0b7812 */ /* 0x000fe200078ec0ff */
[----:B------:R-:W-:Y:S01]  /*0830*/  IMAD R20, R5, 0x44, R8 ;  /* 0x0000004405147824 */ /* 0x000fe200078e0208 */
[----:B------:R-:W-:-:S02]  /*0840*/  LOP3.LUT R13, R12, 0xf, RZ, 0xc0, !PT ;  /* 0x0000000f0c0d7812 */ /* 0x000fc400078ec0ff */
[----:B------:R-:W-:Y:S02]  /*0850*/  LOP3.LUT R15, R14, 0xf, RZ, 0xc0, !PT ;  /* 0x0000000f0e0f7812 */ /* 0x000fe400078ec0ff */
[----:B------:R-:W-:Y:S02]  /*0860*/  LOP3.LUT R21, R18, 0xf, RZ, 0xc0, !PT ;  /* 0x0000000f12157812 */ /* 0x000fe400078ec0ff */
[C---:B------:R-:W-:Y:S01]  /*0870*/  LOP3.LUT R27, R4.reuse, R23, RZ, 0xfc, !PT ;  /* 0x00000017041b7212 */ /* 0x040fe200078efcff */
[--C-:B------:R-:W-:Y:S01]  /*0880*/  IMAD R23, R3, 0x10, R8.reuse ;  /* 0x0000001003177824 */ /* 0x100fe200078e0208 */
[C---:B------:R-:W-:Y:S02]  /*0890*/  LOP3.LUT R7, R4.reuse, R7, RZ, 0xfc, !PT ;  /* 0x0000000704077212 */ /* 0x040fe400078efcff */
[----:B------:R-:W-:Y:S01]  /*08a0*/  LOP3.LUT R17, R4, R17, RZ, 0xfc, !PT ;  /* 0x0000001104117212 */ /* 0x000fe200078efcff */
[----:B------:R-:W-:Y:S01]  /*08b0*/  IMAD R22, R2, 0x10, R23 ;  /* 0x0000001002167824 */ /* 0x000fe200078e0217 */
[----:B------:R-:W-:Y:S01]  /*08c0*/  @P1 IADD3 R9, PT, PT, R9, 0x1, RZ ;  /* 0x0000000109091810 */ /* 0x000fe20007ffe0ff */
[--C-:B------:R-:W-:Y:S01]  /*08d0*/  IMAD R18, R7, 0x4, R8.reuse ;  /* 0x0000000407127824 */ /* 0x100fe200078e0208 */
[C---:B------:R-:W-:Y:S01]  /*08e0*/  LOP3.LUT R19, R4.reuse, 0x8, R5, 0xfe, !PT ;  /* 0x0000000804137812 */ /* 0x040fe200078efe05 */
[--C-:B------:R-:W-:Y:S01]  /*08f0*/  IMAD R7, R17, 0x4, R8.reuse ;  /* 0x0000000411077824 */ /* 0x100fe200078e0208 */
[C---:B------:R-:W-:Y:S01]  /*0900*/  LOP3.LUT R11, R4.reuse, R11, RZ, 0xfc, !PT ;  /* 0x0000000b040b7212 */ /* 0x040fe200078efcff */
[--C-:B------:R-:W-:Y:S01]  /*0910*/  IMAD R17, R27, 0x4, R8.reuse ;  /* 0x000000041b117824 */ /* 0x100fe200078e0208 */
[C---:B------:R-:W-:Y:S01]  /*0920*/  LOP3.LUT R13, R4.reuse, R13, RZ, 0xfc, !PT ;  /* 0x0000000d040d7212 */ /* 0x040fe200078efcff */
[----:B------:R-:W-:Y:S01]  /*0930*/  IMAD R19, R19, 0x4, R8 ;  /* 0x0000000413137824 */ /* 0x000fe200078e0208 */
[----:B------:R-:W-:-:S02]  /*0940*/  LOP3.LUT R15, R4, R15, RZ, 0xfc, !PT ;  /* 0x0000000f040f7212 */ /* 0x000fc400078efcff */
[----:B------:R-:W-:Y:S01]  /*0950*/  LOP3.LUT R21, R4, R21, RZ, 0xfc, !PT ;  /* 0x0000001504157212 */ /* 0x000fe200078efcff */
[--C-:B------:R-:W-:Y:S01]  /*0960*/  IMAD R4, R11, 0x4, R8.reuse ;  /* 0x000000040b047824 */ /* 0x100fe200078e0208 */
[----:B------:R-:W-:Y:S01]  /*0970*/  @!P2 LOP3.LUT R9, RZ, R26, RZ, 0x33, !PT ;  /* 0x0000001aff09a212 */ /* 0x000fe200078e33ff */
[--C-:B------:R-:W-:Y:S01]  /*0980*/  IMAD R5, R13, 0x4, R8.reuse ;  /* 0x000000040d057824 */ /* 0x100fe200078e0208 */
[----:B------:R-:W-:Y:S01]  /*0990*/  LEA R16, R21, R8, 0x2 ;  /* 0x0000000815107211 */ /* 0x000fe200078e10ff */
[----:B------:R-:W-:Y:S01]  /*09a0*/  IMAD R6, R15, 0x4, R8 ;  /* 0x000000040f067824 */ /* 0x000fe200078e0208 */
[----:B------:R-:W-:Y:S01]  /*09b0*/  MOV R27, UR4 ;  /* 0x00000004001b7c02 */ /* 0x000fe20008000f00 */
[----:B------:R-:W-:Y:S02]  /*09c0*/  IMAD.IADD R24, R24, 0x1, R9 ;  /* 0x0000000118187824 */ /* 0x000fe400078e0209 */
[----:B------:R-:W-:-:S07]  /*09d0*/  IMAD R21, R2, 0x10, R22 ;  /* 0x0000001002157824 */ /* 0x000fce00078e0216 */
.L_x_7593:
        /* <DEDUP_REMOVED lines=13> */
[----:B------:R-:W-:Y:S02]  /*0ab0*/  ISETP.NE.AND P1, PT, R14, RZ, PT ;  /* 0x000000ff0e00720c */ /* 0x000fe40003f25270 */
[----:B------:R-:W-:Y:S01]  /*0ac0*/  IADD3 R33, PT, PT, R33, R26, RZ ;  /* 0x0000001a21217210 */ /* 0x000fe20007ffe0ff */
        /* <DEDUP_REMOVED lines=10> */
[--C-:B------:R-:W-:Y:S02]  /*0b70*/  IMAD.MOV.U32 R33, RZ, RZ, R28.reuse ;  /* 0x000000ffff217224 */ /* 0x100fe400078e001c */
[----:B------:R-:W-:Y:S01]  /*0b80*/  @P1 IMAD.IADD R33, R26, 0x1, R28 ;  /* 0x000000011a211824 */ /* 0x000fe200078e021c */
[----:B--2---:R1:W-:Y:S04]  /*0b90*/  STS.128 [R22], R8 ;  /* 0x0000000816007388 */ /* 0x0043e80000000c00 */
[----:B---3--:R1:W-:Y:S02]  /*0ba0*/  @P1 STS.128 [R21], R12 ;  /* 0x0000000c15001388 */ /* 0x0083e40000000c00 */
.L_x_7591:
[----:B------:R-:W-:Y:S05]  /*0bb0*/  BSYNC.RECONVERGENT B1 ;  /* 0x0000000000017941 */ /* 0x000fea0003800200 */
.L_x_7590:
[----:B------:R-:W-:Y:S05]  /*0bc0*/  @!P0 BRA `(.L_x_7589) ;  /* 0x0000000000888947 */ /* 0x000fea0003800000 */
[----:B------:R-:W2:Y:S01]  /*0bd0*/  S2UR UR5, SR_CgaCtaId ;  /* 0x00000000000579c3 */ /* 0x000ea20000008800 */
[----:B------:R-:W-:Y:S01]  /*0be0*/  UMOV UR4, 0x400 ;  /* 0x0000040000047882 */ /* 0x000fe20000000000 */
[----:B------:R-:W-:Y:S01]  /*0bf0*/  LEA R32, R27, R33, 0x7 ;  /* 0x000000211b207211 */ /* 0x000fe200078e38ff */
[----:B------:R-:W-:-:S04]  /*0c00*/  UIADD3 UR4, UPT, UPT, UR4, 0x480, URZ ;  /* 0x0000048004047890 */ /* 0x000fc8000fffe0ff */
[C-C-:B------:R-:W-:Y:S02]  /*0c10*/  IMAD R31, R2.reuse, 0xc, R32.reuse ;  /* 0x0000000c021f7824 */ /* 0x140fe400078e0220 */
[--C-:B------:R-:W-:Y:S02]  /*0c20*/  IMAD R30, R2, 0x8, R32.reuse ;  /* 0x00000008021e7824 */ /* 0x100fe400078e0220 */
[----:B------:R-:W-:Y:S01]  /*0c30*/  IMAD.IADD R28, R26, 0x1, R32 ;  /* 0x000000011a1c7824 */ /* 0x000fe200078e0220 */
[----:B--2---:R-:W-:-:S06]  /*0c40*/  ULEA UR4, UR5, UR4, 0x18 ;  /* 0x0000000405047291 */ /* 0x004fcc000f8ec0ff */
[----:B------:R-:W-:-:S07]  /*0c50*/  LEA R29, R33, UR4, 0x2 ;  /* 0x00000004211d7c11 */ /* 0x000fce000f8e10ff */
.L_x_7592:
[----:B--2---:R-:W0:Y:S02]  /*0c60*/  LDC.64 R34, c[0x0][0x390] ;  /* 0x0000e400ff227b82 */ /* 0x004e240000000a00 */
[----:B01----:R-:W-:-:S04]  /*0c70*/  IMAD.WIDE R8, R32, 0x4, R34 ;  /* 0x0000000420087825 */ /* 0x003fc800078e0222 */
[----:B------:R-:W-:Y:S02]  /*0c80*/  IMAD.WIDE R12, R28, 0x4, R34 ;  /* 0x000000041c0c7825 */ /* 0x000fe400078e0222 */
[----:B------:R-:W2:Y:S04]  /*0c90*/  LDG.E.128 R8, desc[UR6][R8.64] ;  /* 0x0000000608087981 */ /* 0x000ea8000c1e1d00 */
[----:B------:R-:W3:Y:S01]  /*0ca0*/  LDG.E.128 R12, desc[UR6][R12.64] ;  /* 0x000000060c0c7981 */ /* 0x000ee2000c1e1d00 */
[----:B------:R-:W-:-:S03]  /*0cb0*/  LEA R36, R2, R29, 0x4 ;  /* 0x0000001d02247211 */ /* 0x000fc600078e20ff */
[----:B--2---:R0:W-:Y:S04]  /*0cc0*/  STS.128 [R29], R8 ;  /* 0x000000081d007388 */ /* 0x0041e80000000c00 */
[----:B---3--:R1:W-:Y:S01]  /*0cd0*/  STS.128 [R36], R12 ;  /* 0x0000000c24007388 */ /* 0x0083e20000000c00 */
[----:B0-----:R-:W-:-:S04]  /*0ce0*/  IMAD.WIDE R8, R30, 0x4, R34 ;  /* 0x000000041e087825 */ /* 0x001fc800078e0222 */
[----:B-1----:R-:W-:Y:S02]  /*0cf0*/  IMAD.WIDE R12, R31, 0x4, R34 ;  /* 0x000000041f0c7825 */ /* 0x002fe400078e0222 */
[----:B------:R-:W2:Y:S04]  /*0d00*/  LDG.E.128 R8, desc[UR6][R8.64] ;  /* 0x0000000608087981 */ /* 0x000ea8000c1e1d00 */
[----:B------:R-:W3:Y:S01]  /*0d10*/  LDG.E.128 R12, desc[UR6][R12.64] ;  /* 0x000000060c0c7981 */ /* 0x000ee2000c1e1d00 */
[--C-:B------:R-:W-:Y:S01]  /*0d20*/  IMAD R34, R2, 0x20, R29.reuse ;  /* 0x0000002002227824 */ /* 0x100fe200078e021d */
[--C-:B------:R-:W-:Y:S01]  /*0d30*/  IADD3 R33, PT, PT, R26, R33, R26.reuse ;  /* 0x000000211a217210 */ /* 0x100fe20007ffe01a */
[C---:B------:R-:W-:Y:S01]  /*0d40*/  IMAD R35, R2.reuse, 0x30, R29 ;  /* 0x0000003002237824 */ /* 0x040fe200078e021d */
[C---:B------:R-:W-:Y:S01]  /*0d50*/  LEA R30, R2.reuse, R30, 0x4 ;  /* 0x0000001e021e7211 */ /* 0x040fe200078e20ff */
[----:B------:R-:W-:Y:S01]  /*0d60*/  IMAD R31, R2, 0x10, R31 ;  /* 0x00000010021f7824 */ /* 0x000fe200078e021f */
[----:B------:R-:W-:Y:S01]  /*0d70*/  IADD3 R33, PT, PT, R26, R33, R26 ;  /* 0x000000211a217210 */ /* 0x000fe20007ffe01a */
[C---:B------:R-:W-:Y:S01]  /*0d80*/  IMAD R28, R2.reuse, 0x10, R28 ;  /* 0x00000010021c7824 */ /* 0x040fe200078e021c */
[C---:B------:R-:W-:Y:S01]  /*0d90*/  LEA R29, R2.reuse, R29, 0x6 ;  /* 0x0000001d021d7211 */ /* 0x040fe200078e30ff */
[----:B------:R-:W-:Y:S01]  /*0da0*/  IMAD R32, R2, 0x10, R32 ;  /* 0x0000001002207824 */ /* 0x000fe200078e0220 */
[----:B------:R-:W-:Y:S01]  /*0db0*/  ISETP.GE.U32.AND P0, PT, R33, 0x80, PT ;  /* 0x000000802100780c */ /* 0x000fe20003f06070 */
[----:B--2---:R2:W-:Y:S04]  /*0dc0*/  STS.128 [R34], R8 ;  /* 0x0000000822007388 */ /* 0x0045e80000000c00 */
[----:B---3--:R2:W-:Y:S08]  /*0dd0*/  STS.128 [R35], R12 ;  /* 0x0000000c23007388 */ /* 0x0085f00000000c00 */
[----:B------:R-:W-:Y:S05]  /*0de0*/  @!P0 BRA `(.L_x_7592) ;  /* 0xfffffffc009c8947 */ /* 0x000fea000383ffff */
.L_x_7589:
[----:B------:R-:W-:Y:S05]  /*0df0*/  BSYNC.RECONVERGENT B0 ;  /* 0x0000000000007941 */ /* 0x000fea0003800200 */
.L_x_7588:
[----:B------:R-:W-:Y:S01]  /*0e00*/  BAR.SYNC.DEFER_BLOCKING 0x0 ;  /* 0x0000000000007b1d */ /* 0x000fe20000010000 */
[----:B012---:R-:W-:-:S04]  /*0e10*/  LOP3.LUT R9, R3, 0x7, RZ, 0xc0, !PT ;  /* 0x0000000703097812 */ /* 0x007fc800078ec0ff */
[C---:B------:R-:W-:Y:S01]  /*0e20*/  IADD3 R31, PT, PT, R9.reuse, 0x3, RZ ;  /* 0x00000003091f7810 */ /* 0x040fe20007ffe0ff */
[C---:B------:R-:W-:Y:S02]  /*0e30*/  VIADD R33, R9.reuse, 0x1 ;  /* 0x0000000109217836 */ /* 0x040fe40000000000 */
[C---:B------:R-:W-:Y:S02]  /*0e40*/  VIADD R35, R9.reuse, 0x2 ;  /* 0x0000000209237836 */ /* 0x040fe40000000000 */
[C---:B------:R-:W-:Y:S02]  /*0e50*/  VIADD R37, R9.reuse, 0x4 ;  /* 0x0000000409257836 */ /* 0x040fe40000000000 */
[C---:B------:R-:W-:Y:S01]  /*0e60*/  VIADD R11, R9.reuse, 0x5 ;  /* 0x00000005090b7836 */ /* 0x040fe20000000000 */
[----:B------:R-:W0:Y:S04]  /*0e70*/  LDS R10, [R25] ;  /* 0x00000000190a7984 */ /* 0x000e280000000800 */
[----:B------:R-:W-:Y:S04]  /*0e80*/  LDS R32, [R20] ;  /* 0x0000000014207984 */ /* 0x000fe80000000800 */
[----:B------:R-:W-:Y:S04]  /*0e90*/  LDS R12, [R20+0x4] ;  /* 0x00000400140c7984 */ /* 0x000fe80000000800 */
[----:B------:R-:W-:Y:S04]  /*0ea0*/  LDS R13, [R20+0x8] ;  /* 0x00000800140d7984 */ /* 0x000fe80000000800 */
[----:B------:R-:W-:Y:S04]  /*0eb0*/  LDS R14, [R20+0xc] ;  /* 0x00000c00140e7984 */ /* 0x000fe80000000800 */
[----:B------:R-:W-:Y:S04]  /*0ec0*/  LDS R29, [R20+0x10] ;  /* 0x00001000141d7984 */ /* 0x000fe80000000800 */
[----:B------:R-:W-:Y:S04]  /*0ed0*/  LDS R8, [R20+0x14] ;  /* 0x0000140014087984 */ /* 0x000fe80000000800 */
[----:B0-----:R-:W0:Y:S04]  /*0ee0*/  SHFL.IDX PT, R15, R10, R9, 0x101f ;  /* 0x00101f090a0f7589 */ /* 0x001e2800000e0000 */
[----:B------:R-:W1:Y:S04]  /*0ef0*/  SHFL.IDX PT, R33, R10, R33, 0x101f ;  /* 0x00101f210a217589 */ /* 0x000e6800000e0000 */
[----:B------:R2:W3:Y:S04]  /*0f00*/  SHFL.IDX PT, R30, R10, R35, 0x101f ;  /* 0x00101f230a1e7589 */ /* 0x0004e800000e0000 */
[----:B------:R-:W4:Y:S04]  /*0f10*/  SHFL.IDX PT, R31, R10, R31, 0x101f ;  /* 0x00101f1f0a1f7589 */ /* 0x000f2800000e0000 */
[----:B------:R5:W4:Y:S01]  /*0f20*/  SHFL.IDX PT, R28, R10, R37, 0x101f ;  /* 0x00101f250a1c7589 */ /* 0x000b2200000e0000 */
[----:B--2---:R-:W-:-:S03]  /*0f30*/  LOP3.LUT R35, R9, 0x8, RZ, 0xfc, !PT ;  /* 0x0000000809237812 */ /* 0x004fc600078efcff */
[----:B------:R-:W2:Y:S01]  /*0f40*/  SHFL.IDX PT, R11, R10, R11, 0x101f ;  /* 0x00101f0b0a0b7589 */ /* 0x000ea200000e0000 */
[----:B0-----:R-:W-:Y:S02]  /*0f50*/  IMAD R15, R32, R15, RZ ;  /* 0x0000000f200f7224 */ /* 0x001fe400078e02ff */
[----:B-----5:R-:W-:Y:S02]  /*0f60*/  VIADD R37, R9, 0x7 ;  /* 0x0000000709257836 */ /* 0x020fe40000000000 */
[----:B-1----:R-:W-:Y:S02]  /*0f70*/  IMAD R15, R12, R33, R15 ;  /* 0x000000210c0f7224 */ /* 0x002fe400078e020f */
[----:B------:R-:W-:Y:S02]  /*0f80*/  LDS R12, [R20+0x18] ;  /* 0x00001800140c7984 */ /* 0x000fe40000000800 */
[----:B---3--:R-:W-:Y:S02]  /*0f90*/  IMAD R30, R13, R30, R15 ;  /* 0x0000001e0d1e7224 */ /* 0x008fe400078e020f */
[----:B------:R-:W-:Y:S02]  /*0fa0*/  LDS R15, [R20+0x1c] ;  /* 0x00001c00140f7984 */ /* 0x000fe40000000800 */
[----:B----4-:R-:W-:Y:S01]  /*0fb0*/  IMAD R30, R14, R31, R30 ;  /* 0x0000001f0e1e7224 */ /* 0x010fe200078e021e */
[----:B------:R-:W-:Y:S01]  /*0fc0*/  IADD3 R31, PT, PT, R9, 0x6, RZ ;  /* 0x00000006091f7810 */ /* 0x000fe20007ffe0ff */
[----:B------:R-:W-:Y:S02]  /*0fd0*/  LDS R13, [R19] ;  /* 0x00000000130d7984 */ /* 0x000fe40000000800 */
[----:B------:R-:W-:-:S02]  /*0fe0*/  IMAD R29, R29, R28, R30 ;  /* 0x0000001c1d1d7224 */ /* 0x000fc400078e021e */
[----:B------:R-:W-:Y:S02]  /*0ff0*/  LDS R14, [R18] ;  /* 0x00000000120e7984 */ /* 0x000fe40000000800 */
[----:B--2---:R-:W-:Y:S01]  /*1000*/  IMAD R11, R8, R11, R29 ;  /* 0x0000000b080b7224 */ /* 0x004fe200078e021d */
[C---:B------:R-:W-:Y:S01]  /*1010*/  IADD3 R29, PT, PT, R9.reuse, 0xa, RZ ;  /* 0x0000000a091d7810 */ /* 0x040fe20007ffe0ff */
[----:B------:R-:W-:Y:S01]  /*1020*/  LDS R28, [R4] ;  /* 0x00000000041c7984 */ /* 0x000fe20000000800 */
[----:B------:R-:W-:Y:S02]  /*1030*/  VIADD R8, R9, 0x9 ;  /* 0x0000000909087836 */ /* 0x000fe40000000000 */
[----:B------:R-:W-:Y:S01]  /*1040*/  LOP3.LUT R29, R29, 0xf, RZ, 0xc0, !PT ;  /* 0x0000000f1d1d7812 */ /* 0x000fe200078ec0ff */
[----:B------:R-:W0:Y:S02]  /*1050*/  SHFL.IDX PT, R31, R10, R31, 0x101f ;  /* 0x00101f1f0a1f7589 */ /* 0x000e2400000e0000 */
[----:B------:R-:W-:-:S02]  /*1060*/  LOP3.LUT R33, R8, 0xf, RZ, 0xc0, !PT ;  /* 0x0000000f08217812 */ /* 0x000fc400078ec0ff */
[----:B------:R-:W1:Y:S04]  /*1070*/  SHFL.IDX PT, R30, R10, R37, 0x101f ;  /* 0x00101f250a1e7589 */ /* 0x000e6800000e0000 */
[----:B------:R-:W2:Y:S04]  /*1080*/  SHFL.IDX PT, R8, R10, R35, 0x101f ;  /* 0x00101f230a087589 */ /* 0x000ea800000e0000 */
[----:B------:R-:W3:Y:S04]  /*1090*/  SHFL.IDX PT, R33, R10, R33, 0x101f ;  /* 0x00101f210a217589 */ /* 0x000ee800000e0000 */
[----:B------:R-:W4:Y:S01]  /*10a0*/  SHFL.IDX PT, R29, R10, R29, 0x101f ;  /* 0x00101f1d0a1d7589 */ /* 0x000f2200000e0000 */
[----:B0-----:R-:W-:-:S03]  /*10b0*/  IMAD R11, R12, R31, R11 ;  /* 0x0000001f0c0b7224 */ /* 0x001fc600078e020b */
[----:B------:R-:W-:Y:S01]  /*10c0*/  LDS R12, [R6] ;  /* 0x00000000060c7984 */ /* 0x000fe20000000800 */
[----:B-1----:R-:W-:-:S03]  /*10d0*/  IMAD R15, R15, R30, R11 ;  /* 0x0000001e0f0f7224 */ /* 0x002fc600078e020b */
[----:B------:R-:W-:Y:S01]  /*10e0*/  LDS R11, [R5] ;  /* 0x00000000050b7984 */ /* 0x000fe20000000800 */
[----:B--2---:R-:W-:Y:S01]  /*10f0*/  IMAD R8, R13, R8, R15 ;  /* 0x000000080d087224 */ /* 0x004fe200078e020f */
[----:B------:R-:W-:Y:S02]  /*1100*/  IADD3 R15, PT, PT, R9, 0xd, RZ ;  /* 0x0000000d090f7810 */ /* 0x000fe40007ffe0ff */
[----:B------:R-:W-:Y:S01]  /*1110*/  LDS R13, [R7] ;  /* 0x00000000070d7984 */ /* 0x000fe20000000800 */
[----:B---3--:R-:W-:Y:S01]  /*1120*/  IMAD R8, R14, R33, R8 ;  /* 0x000000210e087224 */ /* 0x008fe200078e0208 */
[----:B------:R-:W-:Y:S01]  /*1130*/  LOP3.LUT R35, R15, 0xf, RZ, 0xc0, !PT ;  /* 0x0000000f0f237812 */ /* 0x000fe200078ec0ff */
[C---:B------:R-:W-:Y:S02]  /*1140*/  VIADD R14, R9.reuse, 0xb ;  /* 0x0000000b090e7836 */ /* 0x040fe40000000000 */
[----:B----4-:R-:W-:Y:S02]  /*1150*/  IMAD R30, R28, R29, R8 ;  /* 0x0000001d1c1e7224 */ /* 0x010fe400078e0208 */
[C---:B------:R-:W-:Y:S01]  /*1160*/  VIADD R8, R9.reuse, 0xc ;  /* 0x0000000c09087836 */ /* 0x040fe20000000000 */
[----:B------:R-:W-:Y:S01]  /*1170*/  LOP3.LUT R31, R14, 0xf, RZ, 0xc0, !PT ;  /* 0x0000000f0e1f7812 */ /* 0x000fe200078ec0ff */
[----:B------:R-:W-:Y:S03]  /*1180*/  LDS R28, [R16] ;  /* 0x00000000101c7984 */ /* 0x000fe60000000800 */
[----:B------:R-:W-:Y:S01]  /*1190*/  LOP3.LUT R33, R8, 0xf, RZ, 0xc0, !PT ;  /* 0x0000000f08217812 */ /* 0x000fe200078ec0ff */
[----:B------:R-:W-:Y:S01]  /*11a0*/  LDS R14, [R17] ;  /* 0x00000000110e7984 */ /* 0x000fe20000000800 */
[----:B------:R-:W-:-:S02]  /*11b0*/  VIADD R8, R9, 0xe ;  /* 0x0000000e09087836 */ /* 0x000fc40000000000 */
[----:B------:R-:W-:Y:S01]  /*11c0*/  VIADD R9, R9, 0xffffffff ;  /* 0xffffffff09097836 */ /* 0x000fe20000000000 */
[----:B------:R-:W0:Y:S02]  /*11d0*/  SHFL.IDX PT, R31, R10, R31, 0x101f ;  /* 0x00101f1f0a1f7589 */ /* 0x000e2400000e0000 */
[----:B------:R-:W-:Y:S02]  /*11e0*/  LOP3.LUT R29, R8, 0xf, RZ, 0xc0, !PT ;  /* 0x0000000f081d7812 */ /* 0x000fe400078ec0ff */
[----:B------:R-:W1:Y:S01]  /*11f0*/  SHFL.IDX PT, R33, R10, R33, 0x101f ;  /* 0x00101f210a217589 */ /* 0x000e6200000e0000 */
[----:B------:R-:W-:Y:S02]  /*1200*/  LOP3.LUT R15, R9, 0xf, RZ, 0xc0, !PT ;  /* 0x0000000f090f7812 */ /* 0x000fe400078ec0ff */
[----:B------:R-:W2:Y:S01]  /*1210*/  LDC.64 R8, c[0x0][0x3a0] ;  /* 0x0000e800ff087b82 */ /* 0x000ea20000000a00 */
[----:B------:R-:W3:Y:S04]  /*1220*/  SHFL.IDX PT, R32, R10, R35, 0x101f ;  /* 0x00101f230a207589 */ /* 0x000ee800000e0000 */
[----:B------:R-:W4:Y:S04]  /*1230*/  SHFL.IDX PT, R29, R10, R29, 0x101f ;  /* 0x00101f1d0a1d7589 */ /* 0x000f2800000e0000 */
[----:B------:R5:W2:Y:S01]  /*1240*/  SHFL.IDX PT, R15, R10, R15, 0x101f ;  /* 0x00101f0f0a0f7589 */ /* 0x000aa200000e0000 */
[----:B0-----:R-:W-:-:S02]  /*1250*/  IMAD R11, R11, R31, R30 ;  /* 0x0000001f0b0b7224 */ /* 0x001fc400078e021e */
[----:B-----5:R-:W-:Y:S02]  /*1260*/  IMAD.SHL.U32 R10, R0, 0x4, RZ ;  /* 0x00000004000a7824 */ /* 0x020fe400078e00ff */
[----:B-1----:R-:W-:Y:S01]  /*1270*/  IMAD R11, R12, R33, R11 ;  /* 0x000000210c0b7224 */ /* 0x002fe200078e020b */
[----:B------:R-:W-:Y:S01]  /*1280*/  SHF.L.U32 R12, R27, 0x7, RZ ;  /* 0x000000071b0c7819 */ /* 0x000fe200000006ff */
[----:B------:R-:W-:Y:S02]  /*1290*/  IMAD.IADD R27, R0, 0x1, R27 ;  /* 0x00000001001b7824 */ /* 0x000fe400078e021b */
[----:B---3--:R-:W-:Y:S01]  /*12a0*/  IMAD R11, R13, R32, R11 ;  /* 0x000000200d0b7224 */ /* 0x008fe200078e020b */
[----:B------:R-:W-:Y:S01]  /*12b0*/  LOP3.LUT R13, R12, R3, RZ, 0xfc, !PT ;  /* 0x000000030c0d7212 */ /* 0x000fe200078efcff */
[----:B------:R-:W-:Y:S01]  /*12c0*/  BAR.SYNC.DEFER_BLOCKING 0x0 ;  /* 0x0000000000007b1d */ /* 0x000fe20000010000 */
[----:B------:R-:W-:Y:S01]  /*12d0*/  ISETP.GE.U32.AND P0, PT, R27, R10, PT ;  /* 0x0000000a1b00720c */ /* 0x000fe20003f06070 */
[----:B----4-:R-:W-:-:S02]  /*12e0*/  IMAD R11, R28, R29, R11 ;  /* 0x0000001d1c0b7224 */ /* 0x010fc400078e020b */
[----:B--2---:R-:W-:-:S04]  /*12f0*/  IMAD.WIDE R8, R13, 0x4, R8 ;  /* 0x000000040d087825 */ /* 0x004fc800078e0208 */
[----:B------:R-:W-:-:S05]  /*1300*/  IMAD R11, R14, R15, R11 ;  /* 0x0000000f0e0b7224 */ /* 0x000fca00078e020b */
[----:B------:R0:W-:Y:S01]  /*1310*/  STG.E desc[UR6][R8.64], R11 ;  /* 0x0000000b08007986 */ /* 0x0001e2000c101906 */
[----:B------:R-:W-:Y:S05]  /*1320*/  @!P0 BRA `(.L_x_7593) ;  /* 0xfffffff400ac8947 */ /* 0x000fea000383ffff */
[----:B------:R-:W-:Y:S05]  /*1330*/  EXIT ;  /* 0x000000000000794d */ /* 0x000fea0003800000 */
        .weak           $__internal_184_$__cuda_sm20_div_u16
        .type           $__internal_184_$__cuda_sm20_div_u16,@function
        .size           $__internal_184_$__cuda_sm20_div_u16,(.L_x_38687 - $__internal_184_$__cuda_sm20_div_u16)
$__internal_184_$__cuda_sm20_div_u16:
        /* <DEDUP_REMOVED lines=18> */
[----:B------:R-:W-:Y:S06]  /*1460*/  RET.REL.NODEC R4 `(_Z9cuda_gemmIiLi128ELi4ELi1ELi128ELi16ELi16ELi64ELi1ELi1EEviiiPT_S1_S1_iii) ;  /* 0xffffffe804e47950 */ /* 0x000fec0003c3ffff */
.L_x_7594:
        /* <DEDUP_REMOVED lines=9> */
.L_x_38687:


//--------------------- .text._Z9cuda_gemmIiLi128ELi4ELi1ELi128ELi16ELi16ELi64ELi1ELi0EEviiiPT_S1_S1_iii --------------------------
	.section	.text._Z9cuda_gemmIiLi128ELi4ELi1ELi128ELi16ELi16ELi64ELi1ELi0EEviiiPT_S1_S1_iii,"ax",@progbits
	.align	128
        .global         _Z9cuda_gemmIiLi128ELi4ELi1ELi128ELi16ELi16ELi64ELi1ELi0EEviiiPT_S1_S1_iii
        .type           _Z9cuda_gemmIiLi128ELi4ELi1ELi128ELi16ELi16ELi64ELi1ELi0EEviiiPT_S1_S1_iii,@function
        .size           _Z9cuda_gemmIiLi128ELi4ELi1ELi128ELi16ELi16ELi64ELi1ELi0EEviiiPT_S1_S1_iii,(.L_x_38688 - _Z9cuda_gemmIiLi128ELi4ELi1ELi128ELi16ELi16ELi64ELi1ELi0EEviiiPT_S1_S1_iii)
        .other          _Z9cuda_gemmIiLi128ELi4ELi1ELi128ELi16ELi16ELi64ELi1ELi0EEviiiPT_S1_S1_iii,@"STO_CUDA_ENTRY STV_DEFAULT"
_Z9cuda_gemmIiLi128ELi4ELi1ELi128ELi16ELi16ELi64ELi1ELi0EEviiiPT_S1_S1_iii:
.text._Z9cuda_gemmIiLi128ELi4ELi1ELi128ELi16ELi16ELi64ELi1ELi0EEviiiPT_S1_S1_iii:
[----:B------:R-:W-:Y:S01]  /*0000*/  LDC R1, c[0x0][0x37c] ;  /* 0x0000df00ff017b82 */ /* 0x000fe20000000800 */
[----:B------:R-:W0:Y:S01]  /*0010*/  LDCU.64 UR14, c[0x0][0x3a8] ;  /* 0x00007500ff0e77ac */ /* 0x000e220008000a00 */
[----:B------:R-:W1:Y:S01]  /*0020*/  S2R R3, SR_TID.X ;  /* 0x0000000000037919 */ /* 0x000e620000002100 */
[----:B------:R-:W-:Y:S01]  /*0030*/  BSSY.RECONVERGENT B0, `(.L_x_7595) ;  /* 0x000003e000007945 */ /* 0x000fe20003800200 */
[----:B------:R-:W2:Y:S01]  /*0040*/  LDCU.64 UR10, c[0x0][0x358] ;  /* 0x00006b00ff0a77ac */ /* 0x000ea20008000a00 */
[----:B0-----:R-:W-:Y:S01]  /*0050*/  IMAD.U32 R0, RZ, RZ, UR15 ;  /* 0x0000000fff007e24 */ /* 0x001fe2000f8e00ff */
[----:B------:R-:W-:-:S04]  /*0060*/  UIMAD UR7, UR15, UR14, URZ ;  /* 0x0000000e0f0772a4 */ /* 0x000fc8000f8e02ff */
[----:B------:R-:W-:-:S04]  /*0070*/  IABS R19, R0 ;  /* 0x0000000000137213 */ /* 0x000fc80000000000 */
[----:B------:R-:W0:Y:S01]  /*0080*/  I2F.RP R0, R19 ;  /* 0x0000001300007306 */ /* 0x000e220000209400 */
[----:B-1----:R-:W-:-:S07]  /*0090*/  ISETP.GE.U32.AND P0, PT, R3, UR7, PT ;  /* 0x0000000703007c0c */ /* 0x002fce000bf06070 */
[----:B0-----:R-:W0:Y:S02]  /*00a0*/  MUFU.RCP R0, R0 ;  /* 0x0000000000007308 */ /* 0x001e240000001000 */
[----:B0-----:R-:W-:-:S06]  /*00b0*/  VIADD R10, R0, 0xffffffe ;  /* 0x0ffffffe000a7836 */ /* 0x001fcc0000000000 */
[----:B------:R0:W1:Y:S01]  /*00c0*/  F2I.FTZ.U32.TRUNC.NTZ R11, R10 ;  /* 0x0000000a000b7305 */ /* 0x000062000021f000 */
[----:B--2---:R-:W-:Y:S05]  /*00d0*/  @P0 BRA `(.L_x_7596) ;  /* 0x0000000000cc0947 */ /* 0x004fea0003800000 */
[----:B------:R-:W2:Y:S01]  /*00e0*/  I2F.U32.RP R0, UR14 ;  /* 0x0000000e00007d06 */ /* 0x000ea20008209000 */
[----:B------:R-:W3:Y:S01]  /*00f0*/  S2R R13, SR_CgaCtaId ;  /* 0x00000000000d7919 */ /* 0x000ee20000008800 */
[----:B------:R-:W4:Y:S01]  /*0100*/  LDC R16, c[0x0][0x360] ;  /* 0x0000d800ff107b82 */ /* 0x000f220000000800 */
[----:B------:R-:W-:Y:S02]  /*0110*/  ISETP.NE.U32.AND P1, PT, RZ, UR14, PT ;  /* 0x0000000eff007c0c */ /* 0x000fe4000bf25070 */
[----:B------:R-:W-:Y:S02]  /*0120*/  ISETP.NE.U32.AND P4, PT, RZ, UR15, PT ;  /* 0x0000000fff007c0c */ /* 0x000fe4000bf85070 */
[----:B------:R-:W-:Y:S01]  /*0130*/  LOP3.LUT R17, RZ, UR15, RZ, 0x33, !PT ;  /* 0x0000000fff117c12 */ /* 0x000fe2000f8e33ff */
[----:B------:R-:W5:Y:S02]  /*0140*/  I2F.U32.RP R2, UR15 ;  /* 0x0000000f00027d06 */ /* 0x000f640008209000 */
[----:B------:R-:W0:Y:S06]  /*0150*/  LDC.64 R6, c[0x0][0x398] ;  /* 0x0000e600ff067b82 */ /* 0x000e2c0000000a00 */
[----:B--2---:R-:W2:Y:S08]  /*0160*/  MUFU.RCP R0, R0 ;  /* 0x0000000000007308 */ /* 0x004eb00000001000 */
[----:B-----5:R-:W5:Y:S01]  /*0170*/  MUFU.RCP R2, R2 ;  /* 0x0000000200027308 */ /* 0x020f620000001000 */
[----:B--2---:R-:W-:Y:S01]  /*0180*/  VIADD R4, R0, 0xffffffe ;  /* 0x0ffffffe00047836 */ /* 0x004fe20000000000 */
[----:B------:R-:W-:-:S06]  /*0190*/  MOV R0, 0x400 ;  /* 0x0000040000007802 */ /* 0x000fcc0000000f00 */
[----:B------:R2:W1:Y:S01]  /*01a0*/  F2I.FTZ.U32.TRUNC.NTZ R5, R4 ;  /* 0x0000000400057305 */ /* 0x000462000021f000 */
[----:B---3--:R-:W-:Y:S02]  /*01b0*/  LEA R0, R13, R0, 0x18 ;  /* 0x000000000d007211 */ /* 0x008fe400078ec0ff */
[----:B-----5:R-:W-:-:S05]  /*01c0*/  IADD3 R8, PT, PT, R2, 0xffffffe, RZ ;  /* 0x0ffffffe02087810 */ /* 0x020fca0007ffe0ff */
[----:B------:R3:W5:Y:S01]  /*01d0*/  F2I.FTZ.U32.TRUNC.NTZ R9, R8 ;  /* 0x0000000800097305 */ /* 0x000762000021f000 */
[----:B--2---:R-:W-:Y:S02]  /*01e0*/  IMAD.MOV.U32 R4, RZ, RZ, RZ ;  /* 0x000000ffff047224 */ /* 0x004fe400078e00ff */
[----:B-1----:R-:W-:Y:S02]  /*01f0*/  IMAD.MOV R2, RZ, RZ, -R5 ;  /* 0x000000ffff027224 */ /* 0x002fe400078e0a05 */
[----:B---3--:R-:W-:Y:S02]  /*0200*/  HFMA2 R8, -RZ, RZ, 0, 0 ;  /* 0x00000000ff087431 */ /* 0x008fe400000001ff */
[----:B------:R-:W-:Y:S02]  /*0210*/  IMAD R13, R2, UR14, RZ ;  /* 0x0000000e020d7c24 */ /* 0x000fe4000f8e02ff */
[----:B-----5:R-:W-:Y:S02]  /*0220*/  IMAD.MOV R15, RZ, RZ, -R9 ;  /* 0x000000ffff0f7224 */ /* 0x020fe400078e0a09 */
[----:B------:R-:W-:Y:S01]  /*0230*/  IMAD.HI.U32 R2, R5, R13, R4 ;  /* 0x0000000d05027227 */ /* 0x000fe200078e0004 */
[----:B------:R-:W-:-:S03]  /*0240*/  LOP3.LUT R13, RZ, UR14, RZ, 0x33, !PT ;  /* 0x0000000eff0d7c12 */ /* 0x000fc6000f8e33ff */
[----:B------:R-:W-:-:S04]  /*0250*/  IMAD R15, R15, UR15, RZ ;  /* 0x0000000f0f0f7c24 */ /* 0x000fc8000f8e02ff */
[----:B------:R-:W-:-:S04]  /*0260*/  IMAD.HI.U32 R12, R9, R15, R8 ;  /* 0x0000000f090c7227 */ /* 0x000fc800078e0008 */
[----:B0---4-:R-:W-:-:S07]  /*0270*/  IMAD.MOV.U32 R9, RZ, RZ, R3 ;  /* 0x000000ffff097224 */ /* 0x011fce00078e0003 */
.L_x_7597:
[----:B--2---:R-:W-:-:S06]  /*0280*/  IMAD.WIDE.U32 R4, R9, 0x4, R6 ;  /* 0x0000000409047825 */ /* 0x004fcc00078e0006 */
[----:B------:R0:W2:Y:S01]  /*0290*/  LDG.E R4, desc[UR10][R4.64] ;  /* 0x0000000a04047981 */ /* 0x0000a2000c1e1900 */
[----:B------:R-:W-:-:S04]  /*02a0*/  IMAD.HI.U32 R8, R2, R9, RZ ;  /* 0x0000000902087227 */ /* 0x000fc800078e00ff */
[----:B------:R-:W-:Y:S02]  /*02b0*/  IMAD.MOV R8, RZ, RZ, -R8 ;  /* 0x000000ffff087224 */ /* 0x000fe400078e0a08 */
[----:B------:R-:W-:-:S04]  /*02c0*/  IMAD.HI.U32 R14, R12, R9, RZ ;  /* 0x000000090c0e7227 */ /* 0x000fc800078e00ff */
[----:B------:R-:W-:Y:S02]  /*02d0*/  IMAD R8, R8, UR14, R9 ;  /* 0x0000000e08087c24 */ /* 0x000fe4000f8e0209 */
[----:B------:R-:W-:-:S03]  /*02e0*/  IMAD.MOV R18, RZ, RZ, -R14 ;  /* 0x000000ffff127224 */ /* 0x000fc600078e0a0e */
[----:B------:R-:W-:Y:S01]  /*02f0*/  ISETP.GE.U32.AND P0, PT, R8, UR14, PT ;  /* 0x0000000e08007c0c */ /* 0x000fe2000bf06070 */
[--C-:B------:R-:W-:Y:S02]  /*0300*/  IMAD R15, R18, UR15, R9.reuse ;  /* 0x0000000f120f7c24 */ /* 0x100fe4000f8e0209 */
[----:B------:R-:W-:-:S03]  /*0310*/  IMAD.IADD R9, R16, 0x1, R9 ;  /* 0x0000000110097824 */ /* 0x000fc600078e0209 */
[----:B------:R-:W-:-:S07]  /*0320*/  ISETP.GE.U32.AND P2, PT, R15, UR15, PT ;  /* 0x0000000f0f007c0c */ /* 0x000fce000bf46070 */
[----:B------:R-:W-:-:S04]  /*0330*/  @P0 IADD3 R8, PT, PT, R8, -UR14, RZ ;  /* 0x8000000e08080c10 */ /* 0x000fc8000fffe0ff */
[----:B------:R-:W-:Y:S02]  /*0340*/  ISETP.GE.U32.AND P0, PT, R8, UR14, PT ;  /* 0x0000000e08007c0c */ /* 0x000fe4000bf06070 */
[----:B------:R-:W-:Y:S02]  /*0350*/  @P2 VIADD R15, R15, -UR15 ;  /* 0x8000000f0f0f2c36 */ /* 0x000fe40008000000 */
[----:B------:R-:W-:-:S03]  /*0360*/  @P2 VIADD R14, R14, 0x1 ;  /* 0x000000010e0e2836 */ /* 0x000fc60000000000 */
[----:B------:R-:W-:-:S06]  /*0370*/  ISETP.GE.U32.AND P3, PT, R15, UR15, PT ;  /* 0x0000000f0f007c0c */ /* 0x000fcc000bf66070 */
[----:B------:R-:W-:Y:S01]  /*0380*/  @P0 VIADD R8, R8, -UR14 ;  /* 0x8000000e08080c36 */ /* 0x000fe20008000000 */
[----:B------:R-:W-:-:S04]  /*0390*/  ISETP.GE.U32.AND P0, PT, R9, UR7, PT ;  /* 0x0000000709007c0c */ /* 0x000fc8000bf06070 */
[----:B0-----:R-:W-:Y:S02]  /*03a0*/  SEL R5, R13, R8, !P1 ;  /* 0x000000080d057207 */ /* 0x001fe40004800000 */
[----:B------:R-:W-:-:S03]  /*03b0*/  @P3 IADD3 R14, PT, PT, R14, 0x1, RZ ;  /* 0x000000010e0e3810 */ /* 0x000fc60007ffe0ff */
[----:B------:R-:W-:Y:S01]  /*03c0*/  IMAD R5, R5, 0x44, R0 ;  /* 0x0000004405057824 */ /* 0x000fe200078e0200 */
[----:B------:R-:W-:-:S05]  /*03d0*/  SEL R14, R17, R14, !P4 ;  /* 0x0000000e110e7207 */ /* 0x000fca0006000000 */
[----:B------:R-:W-:-:S05]  /*03e0*/  IMAD R5, R14, 0x4, R5 ;  /* 0x000000040e057824 */ /* 0x000fca00078e0205 */
[----:B--2---:R2:W-:Y:S01]  /*03f0*/  STS [R5], R4 ;  /* 0x0000000405007388 */ /* 0x0045e20000000800 */
[----:B------:R-:W-:Y:S05]  /*0400*/  @!P0 BRA `(.L_x_7597) ;  /* 0xfffffffc009c8947 */ /* 0x000fea000383ffff */
.L_x_7596:
[----:B------:R-:W-:Y:S05]  /*0410*/  BSYNC.RECONVERGENT B0 ;  /* 0x0000000000007941 */ /* 0x000fea0003800200 */
.L_x_7595:
[----:B0-----:R-:W-:Y:S01]  /*0420*/  MOV R10, RZ ;  /* 0x000000ff000a7202 */ /* 0x001fe20000000f00 */
[----:B-1----:R-:W-:Y:S01]  /*0430*/  IMAD.MOV R0, RZ, RZ, -R11 ;  /* 0x000000ffff007224 */ /* 0x002fe200078e0a0b */
[C---:B------:R-:W-:Y:S01]  /*0440*/  R2UR UR5, R11.reuse ;  /* 0x000000000b0572ca */ /* 0x040fe200000e0000 */
[----:B------:R-:W0:Y:S01]  /*0450*/  S2UR UR6, SR_CTAID.Y ;  /* 0x00000000000679c3 */ /* 0x000e220000002600 */
[----:B------:R-:W-:Y:S01]  /*0460*/  R2UR UR4, R10 ;  /* 0x000000000a0472ca */ /* 0x000fe200000e0000 */
[----:B--2---:R-:W-:Y:S01]  /*0470*/  IMAD R5, R0, R19, RZ ;  /* 0x0000001300057224 */ /* 0x004fe200078e02ff */
[----:B------:R-:W1:Y:S11]  /*0480*/  LDCU UR12, c[0x0][0x374] ;  /* 0x00006e80ff0c77ac */ /* 0x000e760008000800 */
[----:B------:R-:W-:-:S05]  /*0490*/  IMAD.HI.U32 R5, R11, R5, UR4 ;  /* 0x000000040b057e27 */ /* 0x000fca000f8e0005 */
[----:B------:R-:W-:Y:S01]  /*04a0*/  R2UR UR4, R5 ;  /* 0x00000000050472ca */ /* 0x000fe200000e0000 */
[----:B-1----:R-:W-:-:S04]  /*04b0*/  USHF.L.U32 UR8, UR12, 0x2, URZ ;  /* 0x000000020c087899 */ /* 0x002fc800080006ff */
[----:B0-----:R-:W-:-:S08]  /*04c0*/  UISETP.GE.U32.AND UP2, UPT, UR6, UR8, UPT ;  /* 0x000000080600728c */ /* 0x001fd0000bf46070 */
        /* <DEDUP_REMOVED lines=12> */
[----:B------:R-:W-:-:S04]  /*0590*/  PLOP3.LUT P0, PT, PT, PT, UP2, 0x80, 0x8 ;  /* 0x000000000008781c */ /* 0x000fc80003f0f028 */
[----:B------:R-:W-:Y:S02]  /*05a0*/  @UP0 UIADD3 UR5, UPT, UPT, UR5, 0x1, URZ ;  /* 0x0000000105050890 */ /* 0x000fe4000fffe0ff */
[----:B------:R-:W-:-:S05]  /*05b0*/  UISETP.NE.AND UP0, UPT, UR15, URZ, UPT ;  /* 0x000000ff0f00728c */ /* 0x000fca000bf05270 */
[----:B------:R-:W-:Y:S02]  /*05c0*/  UMOV UR8, UR5 ;  /* 0x0000000500087c82 */ /* 0x000fe40008000000 */
[----:B------:R-:W-:-:S04]  /*05d0*/  @!UP1 UIADD3 UR8, UPT, UPT, -UR8, URZ, URZ ;  /* 0x000000ff08089290 */ /* 0x000fc8000fffe1ff */
[----:B------:R-:W-:Y:S01]  /*05e0*/  @!UP0 ULOP3.LUT UR8, URZ, UR15, URZ, 0x33, !UPT ;  /* 0x0000000fff088292 */ /* 0x000fe2000f8e33ff */
[----:B------:R-:W-:Y:S11]  /*05f0*/  @P0 EXIT ;  /* 0x000000000000094d */ /* 0x000ff60003800000 */
[----:B------:R-:W0:Y:S01]  /*0600*/  LDCU UR13, c[0x0][0x360] ;  /* 0x00006c00ff0d77ac */ /* 0x000e220008000800 */
[----:B------:R-:W1:Y:S01]  /*0610*/  I2F.U32.RP R0, UR8 ;  /* 0x0000000800007d06 */ /* 0x000e620008209000 */
[----:B------:R-:W-:Y:S01]  /*0620*/  IADD3 R9, PT, PT, RZ, -UR8, RZ ;  /* 0x80000008ff097c10 */ /* 0x000fe2000fffe0ff */
[----:B------:R-:W-:Y:S01]  /*0630*/  IMAD.SHL.U32 R84, R3, 0x4, RZ ;  /* 0x0000000403547824 */ /* 0x000fe200078e00ff */
[----:B------:R-:W-:Y:S01]  /*0640*/  ISETP.NE.U32.AND P2, PT, RZ, UR8, PT ;  /* 0x00000008ff007c0c */ /* 0x000fe2000bf45070 */
[----:B------:R-:W-:Y:S01]  /*0650*/  IMAD.U32 R20, RZ, RZ, UR15 ;  /* 0x0000000fff147e24 */ /* 0x000fe2000f8e00ff */
[----:B------:R-:W-:Y:S01]  /*0660*/  LOP3.LUT R21, RZ, UR8, RZ, 0x33, !PT ;  /* 0x00000008ff157c12 */ /* 0x000fe2000f8e33ff */
[----:B------:R-:W2:Y:S01]  /*0670*/  S2UR UR5, SR_CgaCtaId ;  /* 0x00000000000579c3 */ /* 0x000ea20000008800 */
[----:B------:R-:W-:Y:S01]  /*0680*/  MOV R24, 0x1160 ;  /* 0x0000116000187802 */ /* 0x000fe20000000f00 */
[----:B------:R-:W-:Y:S01]  /*0690*/  UPRMT UR9, UR8, 0x9910, URZ ;  /* 0x0000991008097896 */ /* 0x000fe200080000ff */
[----:B-1----:R-:W1:Y:S01]  /*06a0*/  MUFU.RCP R0, R0 ;  /* 0x0000000000007308 */ /* 0x002e620000001000 */
[----:B0-----:R-:W-:-:S06]  /*06b0*/  USHF.L.U32 UR4, UR13, 0x2, URZ ;  /* 0x000000020d047899 */ /* 0x001fcc00080006ff */
[----:B------:R-:W-:-:S03]  /*06c0*/  VIADD R83, R84, UR4 ;  /* 0x0000000454537c36 */ /* 0x000fc60008000000 */
[----:B------:R-:W0:Y:S02]  /*06d0*/  I2F.U32.RP R2, UR4 ;  /* 0x0000000400027d06 */ /* 0x000e240008209000 */
[----:B------:R-:W-:Y:S01]  /*06e0*/  ISETP.GE.U32.AND P0, PT, R83, 0x80, PT ;  /* 0x000000805300780c */ /* 0x000fe20003f06070 */
[----:B-1----:R-:W-:-:S03]  /*06f0*/  VIADD R4, R0, 0xffffffe ;  /* 0x0ffffffe00047836 */ /* 0x002fc60000000000 */
[----:B------:R-:W-:Y:S02]  /*0700*/  SEL R82, RZ, 0x1, P0 ;  /* 0x00000001ff527807 */ /* 0x000fe40000000000 */
[----:B------:R1:W3:Y:S08]  /*0710*/  F2I.FTZ.U32.TRUNC.NTZ R5, R4 ;  /* 0x0000000400057305 */ /* 0x0002f0000021f000 */
[----:B0-----:R-:W0:Y:S01]  /*0720*/  MUFU.RCP R2, R2 ;  /* 0x0000000200027308 */ /* 0x001e220000001000 */
[----:B-1----:R-:W-:-:S02]  /*0730*/  IMAD.MOV.U32 R4, RZ, RZ, RZ ;  /* 0x000000ffff047224 */ /* 0x002fc400078e00ff */
[----:B---3--:R-:W-:-:S04]  /*0740*/  IMAD R9, R9, R5, RZ ;  /* 0x0000000509097224 */ /* 0x008fc800078e02ff */
[----:B------:R-:W-:Y:S01]  /*0750*/  IMAD.HI.U32 R0, R5, R9, R4 ;  /* 0x0000000905007227 */ /* 0x000fe200078e0004 */
[----:B------:R-:W-:-:S03]  /*0760*/  IADD3 R5, PT, PT, RZ, -UR4, RZ ;  /* 0x80000004ff057c10 */ /* 0x000fc6000fffe0ff */
[----:B0-----:R-:W-:Y:S01]  /*0770*/  VIADD R6, R2, 0xffffffe ;  /* 0x0ffffffe02067836 */ /* 0x001fe20000000000 */
[----:B------:R-:W-:Y:S01]  /*0780*/  VIMNMX.U32 R2, PT, PT, R83, 0x80, !PT ;  /* 0x0000008053027848 */ /* 0x000fe20007fe0000 */
[----:B------:R-:W-:Y:S02]  /*0790*/  IMAD.HI.U32 R0, R0, R3, RZ ;  /* 0x0000000300007227 */ /* 0x000fe400078e00ff */
[----:B------:R0:W1:Y:S01]  /*07a0*/  F2I.FTZ.U32.TRUNC.NTZ R7, R6 ;  /* 0x0000000600077305 */ /* 0x000062000021f000 */
[----:B------:R-:W-:Y:S01]  /*07b0*/  IADD3 R2, PT, PT, R2, -R83, -R82 ;  /* 0x8000005302027210 */ /* 0x000fe20007ffe852 */
[----:B------:R-:W-:-:S04]  /*07c0*/  IMAD.MOV R4, RZ, RZ, -R0 ;  /* 0x000000ffff047224 */ /* 0x000fc800078e0a00 */
[----:B------:R-:W-:Y:S02]  /*07d0*/  IMAD R4, R4, UR8, R3 ;  /* 0x0000000804047c24 */ /* 0x000fe4000f8e0203 */
[----:B0-----:R-:W-:-:S03]  /*07e0*/  IMAD.MOV.U32 R6, RZ, RZ, RZ ;  /* 0x000000ffff067224 */ /* 0x001fc600078e00ff */
[----:B------:R-:W-:Y:S01]  /*07f0*/  ISETP.GE.U32.AND P0, PT, R4, UR8, PT ;  /* 0x0000000804007c0c */ /* 0x000fe2000bf06070 */
[----:B-1----:R-:W-:-:S04]  /*0800*/  IMAD R5, R5, R7, RZ ;  /* 0x0000000705057224 */ /* 0x002fc800078e02ff */
[----:B------:R-:W-:-:S08]  /*0810*/  IMAD.HI.U32 R7, R7, R5, R6 ;  /* 0x0000000507077227 */ /* 0x000fd000078e0006 */
[----:B------:R-:W-:Y:S02]  /*0820*/  @P0 VIADD R4, R4, -UR8 ;  /* 0x8000000804040c36 */ /* 0x000fe40008000000 */
[----:B------:R-:W-:-:S03]  /*0830*/  IMAD.HI.U32 R7, R7, R2, RZ ;  /* 0x0000000207077227 */ /* 0x000fc600078e00ff */
[----:B------:R-:W-:Y:S01]  /*0840*/  ISETP.GE.U32.AND P1, PT, R4, UR8, PT ;  /* 0x0000000804007c0c */ /* 0x000fe2000bf26070 */
[----:B------:R-:W-:Y:S01]  /*0850*/  @P0 VIADD R0, R0, 0x1 ;  /* 0x0000000100000836 */ /* 0x000fe20000000000 */
[----:B------:R-:W-:-:S05]  /*0860*/  IADD3 R5, PT, PT, -R7, RZ, RZ ;  /* 0x000000ff07057210 */ /* 0x000fca0007ffe1ff */
[----:B------:R-:W-:Y:S02]  /*0870*/  IMAD R2, R5, UR4, R2 ;  /* 0x0000000405027c24 */ /* 0x000fe4000f8e0202 */
[----:B------:R-:W-:-:S03]  /*0880*/  VIADD R5, R4, -UR8 ;  /* 0x8000000804057c36 */ /* 0x000fc60008000000 */
[----:B------:R-:W-:Y:S02]  /*0890*/  ISETP.GE.U32.AND P3, PT, R2, UR4, PT ;  /* 0x0000000402007c0c */ /* 0x000fe4000bf66070 */
[----:B------:R-:W-:-:S11]  /*08a0*/  @P1 IADD3 R0, PT, PT, R0, 0x1, RZ ;  /* 0x0000000100001810 */ /* 0x000fd60007ffe0ff */
[----:B------:R-:W-:Y:S02]  /*08b0*/  @P3 VIADD R2, R2, -UR4 ;  /* 0x8000000402023c36 */ /* 0x000fe40008000000 */
[----:B------:R-:W-:-:S03]  /*08c0*/  @P3 VIADD R7, R7, 0x1 ;  /* 0x0000000107073836 */ /* 0x000fc60000000000 */
[----:B------:R-:W-:Y:S02]  /*08d0*/  ISETP.GE.U32.AND P0, PT, R2, UR4, PT ;  /* 0x0000000402007c0c */ /* 0x000fe4000bf06070 */
[----:B------:R-:W-:Y:S02]  /*08e0*/  SEL R2, R21, R0, !P2 ;  /* 0x0000000015027207 */ /* 0x000fe40005000000 */
[----:B------:R-:W-:Y:S02]  /*08f0*/  @P2 SEL R21, R5, R4, P1 ;  /* 0x0000000405152207 */ /* 0x000fe40000800000 */
[----:B------:R-:W-:Y:S02]  /*0900*/  ISETP.NE.U32.AND P1, PT, RZ, UR4, PT ;  /* 0x00000004ff007c0c */ /* 0x000fe4000bf25070 */
[C---:B------:R-:W-:Y:S01]  /*0910*/  LOP3.LUT R0, R21.reuse, 0xf, RZ, 0xc0, !PT ;  /* 0x0000000f15007812 */ /* 0x040fe200078ec0ff */
[C---:B------:R-:W-:Y:S01]  /*0920*/  VIADD R36, R21.reuse, 0x2 ;  /* 0x0000000215247836 */ /* 0x040fe20000000000 */
[C---:B------:R-:W-:Y:S01]  /*0930*/  IADD3 R39, PT, PT, R21.reuse, 0x5, RZ ;  /* 0x0000000515277810 */ /* 0x040fe20007ffe0ff */
[C---:B------:R-:W-:Y:S01]  /*0940*/  VIADD R37, R21.reuse, 0x3 ;  /* 0x0000000315257836 */ /* 0x040fe20000000000 */
[----:B------:R-:W-:Y:S01]  /*0950*/  IADD3 R43, PT, PT, R21, 0xa, RZ ;  /* 0x0000000a152b7810 */ /* 0x000fe20007ffe0ff */
[C---:B------:R-:W-:Y:S01]  /*0960*/  VIADD R4, R0.reuse, 0x1 ;  /* 0x0000000100047836 */ /* 0x040fe20000000000 */
[----:B------:R-:W-:Y:S01]  /*0970*/  @P0 IADD3 R7, PT, PT, R7, 0x1, RZ ;  /* 0x0000000107070810 */ /* 0x000fe20007ffe0ff */
[C---:B------:R-:W-:Y:S01]  /*0980*/  VIADD R6, R0.reuse, 0x2 ;  /* 0x0000000200067836 */ /* 0x040fe20000000000 */
[----:B------:R-:W-:Y:S01]  /*0990*/  IADD3 R47, PT, PT, R21, 0xe, RZ ;  /* 0x0000000e152f7810 */ /* 0x000fe20007ffe0ff */
[----:B------:R-:W-:Y:S01]  /*09a0*/  VIADD R8, R0, 0x3 ;  /* 0x0000000300087836 */ /* 0x000fe20000000000 */
[----:B------:R-:W-:Y:S01]  /*09b0*/  ISETP.GE.AND P0, PT, R4, UR15, PT ;  /* 0x0000000f04007c0c */ /* 0x000fe2000bf06270 */
[C---:B------:R-:W-:Y:S01]  /*09c0*/  VIADD R9, R0.reuse, 0x4 ;  /* 0x0000000400097836 */ /* 0x040fe20000000000 */
[----:B------:R-:W-:Y:S01]  /*09d0*/  @!P1 LOP3.LUT R7, RZ, UR4, RZ, 0x33, !PT ;  /* 0x00000004ff079c12 */ /* 0x000fe2000f8e33ff */
[----:B------:R-:W-:Y:S01]  /*09e0*/  VIADD R10, R0, 0x5 ;  /* 0x00000005000a7836 */ /* 0x000fe20000000000 */
[----:B------:R-:W-:Y:S01]  /*09f0*/  SEL R5, R20, RZ, P0 ;  /* 0x000000ff14057207 */ /* 0x000fe20000000000 */
[----:B------:R-:W-:Y:S01]  /*0a00*/  VIADD R13, R0, 0x7 ;  /* 0x00000007000d7836 */ /* 0x000fe20000000000 */
[----:B------:R-:W-:Y:S01]  /*0a10*/  ISETP.GE.AND P0, PT, R6, UR15, PT ;  /* 0x0000000f06007c0c */ /* 0x000fe2000bf06270 */
[----:B------:R-:W-:Y:S01]  /*0a20*/  VIADD R12, R0, 0x6 ;  /* 0x00000006000c7836 */ /* 0x000fe20000000000 */
[----:B------:R-:W-:Y:S01]  /*0a30*/  ISETP.GE.AND P1, PT, R8, UR15, PT ;  /* 0x0000000f08007c0c */ /* 0x000fe2000bf26270 */
[----:B------:R-:W-:Y:S01]  /*0a40*/  IMAD.IADD R4, R4, 0x1, -R5 ;  /* 0x0000000104047824 */ /* 0x000fe200078e0a05 */
[----:B------:R-:W-:Y:S01]  /*0a50*/  IADD3 R82, PT, PT, R82, R7, RZ ;  /* 0x0000000752527210 */ /* 0x000fe20007ffe0ff */
[----:B------:R-:W-:Y:S01]  /*0a60*/  VIADD R14, R0, 0x9 ;  /* 0x00000009000e7836 */ /* 0x000fe20000000000 */
[----:B------:R-:W-:Y:S01]  /*0a70*/  SEL R5, R20, RZ, P0 ;  /* 0x000000ff14057207 */ /* 0x000fe20000000000 */
[----:B------:R-:W-:Y:S01]  /*0a80*/  VIADD R15, R0, 0xa ;  /* 0x0000000a000f7836 */ /* 0x000fe20000000000 */
[----:B------:R-:W-:Y:S01]  /*0a90*/  SEL R7, R20, RZ, P1 ;  /* 0x000000ff14077207 */ /* 0x000fe20000800000 */
[C---:B------:R-:W-:Y:S01]  /*0aa0*/  VIADD R16, R0.reuse, 0xb ;  /* 0x0000000b00107836 */ /* 0x040fe20000000000 */
[----:B------:R-:W-:Y:S01]  /*0ab0*/  ISETP.GE.AND P0, PT, R9, UR15, PT ;  /* 0x0000000f09007c0c */ /* 0x000fe2000bf06270 */
[----:B------:R-:W-:Y:S01]  /*0ac0*/  VIADD R18, R0, 0xc ;  /* 0x0000000c00127836 */ /* 0x000fe20000000000 */
[----:B------:R-:W-:Y:S01]  /*0ad0*/  ISETP.GE.AND P1, PT, R10, UR15, PT ;  /* 0x0000000f0a007c0c */ /* 0x000fe2000bf26270 */
[----:B------:R-:W-:Y:S01]  /*0ae0*/  VIADD R19, R0, 0xd ;  /* 0x0000000d00137836 */ /* 0x000fe20000000000 */
[----:B------:R-:W-:Y:S01]  /*0af0*/  IADD3 R5, PT, PT, R6, -R5, RZ ;  /* 0x8000000506057210 */ /* 0x000fe20007ffe0ff */
[----:B------:R-:W-:Y:S01]  /*0b00*/  IMAD.IADD R6, R8, 0x1, -R7 ;  /* 0x0000000108067824 */ /* 0x000fe200078e0a07 */
[----:B------:R-:W-:Y:S01]  /*0b10*/  SEL R8, R20, RZ, P0 ;  /* 0x000000ff14087207 */ /* 0x000fe20000000000 */
[----:B------:R-:W-:Y:S01]  /*0b20*/  VIADD R22, R0, 0xf ;  /* 0x0000000f00167836 */ /* 0x000fe20000000000 */
[----:B------:R-:W-:Y:S01]  /*0b30*/  SEL R11, R20, RZ, P1 ;  /* 0x000000ff140b7207 */ /* 0x000fe20000800000 */
[----:B------:R-:W-:Y:S01]  /*0b40*/  VIADD R38, R21, 0x4 ;  /* 0x0000000415267836 */ /* 0x000fe20000000000 */
[----:B------:R-:W-:Y:S01]  /*0b50*/  IADD3 R7, PT, PT, R9, -R8, RZ ;  /* 0x8000000809077210 */ /* 0x000fe20007ffe0ff */
[----:B------:R-:W-:Y:S01]  /*0b60*/  VIADD R40, R21, 0x6 ;  /* 0x0000000615287836 */ /* 0x000fe20000000000 */
[----:B------:R-:W-:Y:S01]  /*0b70*/  ISETP.GE.AND P1, PT, R13, UR15, PT ;  /* 0x0000000f0d007c0c */ /* 0x000fe2000bf26270 */
[----:B------:R-:W-:Y:S01]  /*0b80*/  IMAD.IADD R8, R10, 0x1, -R11 ;  /* 0x000000010a087824 */ /* 0x000fe200078e0a0b */
[----:B------:R-:W-:Y:S01]  /*0b90*/  ISETP.GE.AND P0, PT, R12, UR15, PT ;  /* 0x0000000f0c007c0c */ /* 0x000fe2000bf06270 */
[----:B------:R-:W-:Y:S01]  /*0ba0*/  VIADD R11, R0, 0x8 ;  /* 0x00000008000b7836 */ /* 0x000fe20000000000 */
[C---:B------:R-:W-:Y:S01]  /*0bb0*/  SEL R10, R20.reuse, RZ, P1 ;  /* 0x000000ff140a7207 */ /* 0x040fe20000800000 */
[C---:B------:R-:W-:Y:S01]  /*0bc0*/  VIADD R41, R21.reuse, 0x7 ;  /* 0x0000000715297836 */ /* 0x040fe20000000000 */
[----:B------:R-:W-:Y:S01]  /*0bd0*/  SEL R9, R20, RZ, P0 ;  /* 0x000000ff14097207 */ /* 0x000fe20000000000 */
        /* <DEDUP_REMOVED lines=9> */
[----:B------:R-:W-:Y:S01]  /*0c70*/  SEL R13, R20, RZ, P1 ;  /* 0x000000ff140d7207 */ /* 0x000fe20000800000 */
[----:B------:R-:W-:Y:S01]  /*0c80*/  VIADD R48, R21, 0xffffffff ;  /* 0xffffffff15307836 */ /* 0x000fe20000000000 */
[----:B------:R-:W-:Y:S01]  /*0c90*/  ISETP.GE.AND P0, PT, R15, UR15, PT ;  /* 0x0000000f0f007c0c */ /* 0x000fe2000bf06270 */
[----:B------:R-:W-:Y:S01]  /*0ca0*/  UMOV UR4, 0x400 ;  /* 0x0000040000047882 */ /* 0x000fe20000000000 */
[----:B------:R-:W-:Y:S01]  /*0cb0*/  ISETP.GE.AND P1, PT, R16, UR15, PT ;  /* 0x0000000f10007c0c */ /* 0x000fe2000bf26270 */
[----:B------:R-:W-:Y:S01]  /*0cc0*/  UIADD3 UR4, UPT, UPT, UR4, 0x480, URZ ;  /* 0x0000048004047890 */ /* 0x000fe2000fffe0ff */
[----:B------:R-:W-:Y:S01]  /*0cd0*/  IADD3 R11, PT, PT, R11, -R12, RZ ;  /* 0x8000000c0b0b7210 */ /* 0x000fe20007ffe0ff */
[----:B------:R-:W-:Y:S01]  /*0ce0*/  IMAD.IADD R12, R14, 0x1, -R13 ;  /* 0x000000010e0c7824 */ /* 0x000fe200078e0a0d */
[C---:B------:R-:W-:Y:S01]  /*0cf0*/  SEL R14, R20.reuse, RZ, P0 ;  /* 0x000000ff140e7207 */ /* 0x040fe20000000000 */
[----:B--2---:R-:W-:Y:S01]  /*0d00*/  ULEA UR4, UR5, UR4, 0x18 ;  /* 0x0000000405047291 */ /* 0x004fe2000f8ec0ff */
[----:B------:R-:W-:Y:S01]  /*0d10*/  SEL R17, R20, RZ, P1 ;  /* 0x000000ff14117207 */ /* 0x000fe20000800000 */
[----:B------:R-:W-:Y:S01]  /*0d20*/  IMAD R49, R21, UR15, R0 ;  /* 0x0000000f15317c24 */ /* 0x000fe2000f8e0200 */
[----:B------:R-:W-:-:S02]  /*0d30*/  IADD3 R13, PT, PT, R15, -R14, RZ ;  /* 0x8000000e0f0d7210 */ /* 0x000fc40007ffe0ff */
[----:B------:R-:W-:Y:S01]  /*0d40*/  ISETP.GE.AND P0, PT, R18, UR15, PT ;  /* 0x0000000f12007c0c */ /* 0x000fe2000bf06270 */
[----:B------:R-:W-:Y:S01]  /*0d50*/  IMAD.IADD R14, R16, 0x1, -R17 ;  /* 0x00000001100e7824 */ /* 0x000fe200078e0a11 */
[----:B------:R-:W-:Y:S01]  /*0d60*/  ISETP.GE.AND P1, PT, R19, UR15, PT ;  /* 0x0000000f13007c0c */ /* 0x000fe2000bf26270 */
[----:B------:R-:W-:Y:S01]  /*0d70*/  VIADD R17, R0, 0xe ;  /* 0x0000000e00117836 */ /* 0x000fe20000000000 */
[C---:B------:R-:W-:Y:S02]  /*0d80*/  SEL R15, R20.reuse, RZ, P0 ;  /* 0x000000ff140f7207 */ /* 0x040fe40000000000 */
[----:B------:R-:W-:Y:S02]  /*0d90*/  SEL R16, R20, RZ, P1 ;  /* 0x000000ff14107207 */ /* 0x000fe40000800000 */
[----:B------:R-:W-:Y:S02]  /*0da0*/  ISETP.GE.AND P0, PT, R17, UR15, PT ;  /* 0x0000000f11007c0c */ /* 0x000fe4000bf06270 */
[----:B------:R-:W-:Y:S01]  /*0db0*/  ISETP.GE.AND P1, PT, R22, UR15, PT ;  /* 0x0000000f16007c0c */ /* 0x000fe2000bf26270 */
[----:B------:R-:W-:Y:S01]  /*0dc0*/  IMAD.IADD R16, R19, 0x1, -R16 ;  /* 0x0000000113107824 */ /* 0x000fe200078e0a10 */
[----:B------:R-:W-:-:S02]  /*0dd0*/  IADD3 R15, PT, PT, R18, -R15, RZ ;  /* 0x8000000f120f7210 */ /* 0x000fc40007ffe0ff */
[C---:B------:R-:W-:Y:S02]  /*0de0*/  SEL R18, R20.reuse, RZ, P0 ;  /* 0x000000ff14127207 */ /* 0x040fe40000000000 */
[----:B------:R-:W-:Y:S02]  /*0df0*/  SEL R19, R20, RZ, P1 ;  /* 0x000000ff14137207 */ /* 0x000fe40000800000 */
[----:B------:R-:W-:Y:S01]  /*0e00*/  ISETP.GE.AND P0, PT, R0, UR15, PT ;  /* 0x0000000f00007c0c */ /* 0x000fe2000bf06270 */
[----:B------:R-:W-:Y:S01]  /*0e10*/  IMAD.IADD R17, R17, 0x1, -R18 ;  /* 0x0000000111117824 */ /* 0x000fe200078e0a12 */
[----:B------:R-:W-:Y:S01]  /*0e20*/  LOP3.LUT R36, R36, 0xf, RZ, 0xc0, !PT ;  /* 0x0000000f24247812 */ /* 0x000fe200078ec0ff */
[----:B------:R-:W-:Y:S01]  /*0e30*/  IMAD.IADD R18, R22, 0x1, -R19 ;  /* 0x0000000116127824 */ /* 0x000fe200078e0a13 */
[----:B------:R-:W-:Y:S02]  /*0e40*/  IADD3 R19, PT, PT, R21, 0x1, RZ ;  /* 0x0000000115137810 */ /* 0x000fe40007ffe0ff */
[----:B------:R-:W-:Y:S01]  /*0e50*/  LOP3.LUT R37, R37, 0xf, RZ, 0xc0, !PT ;  /* 0x0000000f25257812 */ /* 0x000fe200078ec0ff */
[----:B------:R-:W-:Y:S01]  /*0e60*/  IMAD R52, R21, UR15, R36 ;  /* 0x0000000f15347c24 */ /* 0x000fe2000f8e0224 */
[----:B------:R-:W-:-:S02]  /*0e70*/  LOP3.LUT R19, R19, 0xf, RZ, 0xc0, !PT ;  /* 0x0000000f13137812 */ /* 0x000fc400078ec0ff */
[----:B------:R-:W-:Y:S01]  /*0e80*/  LOP3.LUT R38, R38, 0xf, RZ, 0xc0, !PT ;  /* 0x0000000f26267812 */ /* 0x000fe200078ec0ff */
[----:B------:R-:W-:Y:S01]  /*0e90*/  IMAD R53, R21, UR15, R37 ;  /* 0x0000000f15357c24 */ /* 0x000fe2000f8e0225 */
[----:B------:R-:W-:Y:S01]  /*0ea0*/  LOP3.LUT R39, R39, 0xf, RZ, 0xc0, !PT ;  /* 0x0000000f27277812 */ /* 0x000fe200078ec0ff */
[C---:B------:R-:W-:Y:S01]  /*0eb0*/  IMAD R51, R21.reuse, UR15, R19 ;  /* 0x0000000f15337c24 */ /* 0x040fe2000f8e0213 */
        /* <DEDUP_REMOVED lines=20> */
[----:B------:R-:W-:Y:S01]  /*1000*/  SEL R65, R20, RZ, P0 ;  /* 0x000000ff14417207 */ /* 0x000fe20000000000 */
[----:B------:R-:W-:Y:S01]  /*1010*/  IMAD R63, R21, UR15, R47 ;  /* 0x0000000f153f7c24 */ /* 0x000fe2000f8e022f */
[----:B------:R-:W-:Y:S01]  /*1020*/  LEA R49, R49, UR4, 0x2 ;  /* 0x0000000431317c11 */ /* 0x000fe2000f8e10ff */
[----:B------:R-:W-:Y:S01]  /*1030*/  IMAD R64, R21, UR15, R48 ;  /* 0x0000000f15407c24 */ /* 0x000fe2000f8e0230 */
[----:B------:R-:W-:Y:S01]  /*1040*/  LEA R50, R22, UR4, 0x2 ;  /* 0x0000000416327c11 */ /* 0x000fe2000f8e10ff */
[----:B------:R-:W-:Y:S01]  /*1050*/  IMAD.IADD R65, R0, 0x1, -R65 ;  /* 0x0000000100417824 */ /* 0x000fe200078e0a41 */
        /* <DEDUP_REMOVED lines=13> */
[----:B------:R-:W-:Y:S01]  /*1130*/  LEA R64, R64, UR4, 0x2 ;  /* 0x0000000440407c11 */ /* 0x000fe2000f8e10ff */
[----:B------:R-:W-:-:S06]  /*1140*/  UMOV UR4, UR6 ;  /* 0x0000000600047c82 */ /* 0x000fcc0008000000 */
[----:B------:R-:W-:Y:S05]  /*1150*/  CALL.REL.NOINC `($__internal_185_$__cuda_sm20_div_s16) ;  /* 0x0000001c00847944 */ /* 0x000fea0003c00000 */
[----:B------:R-:W0:Y:S01]  /*1160*/  LDCU UR6, c[0x0][0x3a8] ;  /* 0x00007500ff0677ac */ /* 0x000e220008000800 */
[----:B------:R-:W-:Y:S02]  /*1170*/  UPRMT UR7, UR5, 0x9910, URZ ;  /* 0x0000991005077896 */ /* 0x000fe400080000ff */
[----:B0-----:R-:W-:-:S04]  /*1180*/  UISETP.LT.AND UP0, UPT, UR6, 0x10, UPT ;  /* 0x000000100600788c */ /* 0x001fc8000bf01270 */
[----:B------:R-:W-:-:S03]  /*1190*/  USEL UR5, UR6, 0x10, UP0 ;  /* 0x0000001006057887 */ /* 0x000fc60008000000 */
[----:B------:R-:W-:-:S09]  /*11a0*/  UMOV UR6, UR7 ;  /* 0x0000000700067c82 */ /* 0x000fd20008000000 */
.L_x_7638:
[----:B------:R-:W-:Y:S01]  /*11b0*/  ISETP.GT.U32.AND P0, PT, R3, 0x1f, PT ;  /* 0x0000001f0300780c */ /* 0x000fe20003f04070 */
[----:B------:R-:W-:-:S12]  /*11c0*/  BSSY.RECONVERGENT B0, `(.L_x_7598) ;  /* 0x0000051000007945 */ /* 0x000fd80003800200 */
[----:B01234-:R-:W-:Y:S05]  /*11d0*/  @P0 BRA `(.L_x_7599) ;  /* 0x00000004003c0947 */ /* 0x01ffea0003800000 */
[C---:B------:R-:W-:Y:S01]  /*11e0*/  LOP3.LUT R26, R82.reuse, 0x3, RZ, 0xc0, !PT ;  /* 0x00000003521a7812 */ /* 0x040fe200078ec0ff */
[----:B------:R-:W-:Y:S01]  /*11f0*/  BSSY.RECONVERGENT B1, `(.L_x_7600) ;  /* 0x0000025000017945 */ /* 0x000fe20003800200 */
[----:B------:R-:W-:Y:S01]  /*1200*/  ISETP.GE.U32.AND P1, PT, R82, 0x3, PT ;  /* 0x000000035200780c */ /* 0x000fe20003f26070 */
[----:B------:R-:W-:Y:S01]  /*1210*/  IMAD.MOV.U32 R92, RZ, RZ, R84 ;  /* 0x000000ffff5c7224 */ /* 0x000fe200078e0054 */
        /* <DEDUP_REMOVED lines=11> */
[----:B------:R-:W-:-:S03]  /*12d0*/  IMAD.MOV.U32 R92, RZ, RZ, R83 ;  /* 0x000000ffff5c7224 */ /* 0x000fc600078e0053 */
[----:B0-----:R-:W-:-:S06]  /*12e0*/  ULEA UR7, UR9, UR7, 0x18 ;  /* 0x0000000709077291 */ /* 0x001fcc000f8ec0ff */
[----:B------:R-:W-:-:S05]  /*12f0*/  LEA R28, R3, UR7, 0x4 ;  /* 0x00000007031c7c11 */ /* 0x000fca000f8e20ff */
[----:B--2---:R0:W-:Y:S01]  /*1300*/  STS.128 [R28], R20 ;  /* 0x000000141c007388 */ /* 0x0041e20000000c00 */
[----:B------:R-:W-:Y:S05]  /*1310*/  @!P0 BRA `(.L_x_7601) ;  /* 0x0000000000488947 */ /* 0x000fea0003800000 */
[----:B------:R-:W-:Y:S01]  /*1320*/  ISETP.NE.AND P0, PT, R26, 0x1, PT ;  /* 0x000000011a00780c */ /* 0x000fe20003f05270 */
[----:B------:R-:W-:Y:S01]  /*1330*/  USHF.L.U32 UR7, UR13, 0x2, URZ ;  /* 0x000000020d077899 */ /* 0x000fe200080006ff */
[----:B0-----:R-:W-:Y:S01]  /*1340*/  IMAD.U32 R20, RZ, RZ, UR4 ;  /* 0x00000004ff147e24 */ /* 0x001fe2000f8e00ff */
[----:B------:R-:W-:-:S03]  /*1350*/  MOV R23, UR4 ;  /* 0x0000000400177c02 */ /* 0x000fc60008000f00 */
[----:B------:R-:W-:Y:S02]  /*1360*/  IMAD R21, R20, 0x80, R83 ;  /* 0x0000008014157824 */ /* 0x000fe400078e0253 */
[----:B------:R-:W-:Y:S02]  /*1370*/  VIADD R92, R83, UR7 ;  /* 0x00000007535c7c36 */ /* 0x000fe40008000000 */
[----:B------:R-:W-:-:S04]  /*1380*/  IMAD.WIDE R20, R21, 0x4, R24 ;  /* 0x0000000415147825 */ /* 0x000fc800078e0218 */
[----:B------:R-:W-:-:S04]  /*1390*/  @P0 IMAD R23, R23, 0x80, R92 ;  /* 0x0000008017170824 */ /* 0x000fc800078e025c */
[----:B------:R-:W-:Y:S02]  /*13a0*/  @P0 IMAD.WIDE R24, R23, 0x4, R24 ;  /* 0x0000000417180825 */ /* 0x000fe400078e0218 */
[----:B------:R-:W2:Y:S04]  /*13b0*/  LDG.E.128 R20, desc[UR10][R20.64] ;  /* 0x0000000a14147981 */ /* 0x000ea8000c1e1d00 */
[----:B------:R-:W3:Y:S01]  /*13c0*/  @P0 LDG.E.128 R24, desc[UR10][R24.64] ;  /* 0x0000000a18180981 */ /* 0x000ee2000c1e1d00 */
[----:B------:R-:W-:Y:S02]  /*13d0*/  MOV R29, UR13 ;  /* 0x0000000d001d7c02 */ /* 0x000fe40008000f00 */
[----:B------:R-:W-:-:S03]  /*13e0*/  @P0 IADD3 R92, PT, PT, R92, UR7, RZ ;  /* 0x000000075c5c0c10 */ /* 0x000fc6000fffe0ff */
[----:B------:R-:W-:Y:S02]  /*13f0*/  IMAD R29, R29, 0x10, R28 ;  /* 0x000000101d1d7824 */ /* 0x000fe400078e021c */
[----:B------:R-:W-:-:S04]  /*1400*/  IMAD.U32 R28, RZ, RZ, UR13 ;  /* 0x0000000dff1c7e24 */ /* 0x000fc8000f8e00ff */
[----:B------:R-:W-:Y:S01]  /*1410*/  @P0 IMAD R28, R28, 0x10, R29 ;  /* 0x000000101c1c0824 */ /* 0x000fe200078e021d */
[----:B--2---:R1:W-:Y:S04]  /*1420*/  STS.128 [R29], R20 ;  /* 0x000000141d007388 */ /* 0x0043e80000000c00 */
[----:B---3--:R1:W-:Y:S02]  /*1430*/  @P0 STS.128 [R28], R24 ;  /* 0x000000181c000388 */ /* 0x0083e40000000c00 */
.L_x_7601:
[----:B------:R-:W-:Y:S05]  /*1440*/  BSYNC.RECONVERGENT B1 ;  /* 0x0000000000017941 */ /* 0x000fea0003800200 */
.L_x_7600:
[----:B------:R-:W-:Y:S05]  /*1450*/  @!P1 BRA `(.L_x_7599) ;  /* 0x00000000009c9947 */ /* 0x000fea0003800000 */
[----:B------:R-:W2:Y:S01]  /*1460*/  S2UR UR9, SR_CgaCtaId ;  /* 0x00000000000979c3 */ /* 0x000ea20000008800 */
[----:B------:R-:W-:Y:S01]  /*1470*/  UMOV UR7, 0x400 ;  /* 0x0000040000077882 */ /* 0x000fe20000000000 */
[----:B------:R-:W-:Y:S01]  /*1480*/  IMAD.U32 R87, RZ, RZ, UR13 ;  /* 0x0000000dff577e24 */ /* 0x000fe2000f8e00ff */
[----:B------:R-:W-:Y:S01]  /*1490*/  UIADD3 UR7, UPT, UPT, UR7, 0x480, URZ ;  /* 0x0000048007077890 */ /* 0x000fe2000fffe0ff */
[----:B01----:R-:W-:-:S03]  /*14a0*/  IMAD.U32 R23, RZ, RZ, UR4 ;  /* 0x00000004ff177e24 */ /* 0x003fc6000f8e00ff */
[----:B------:R-:W-:Y:S01]  /*14b0*/  SHF.L.U32 R87, R87, 0x2, RZ ;  /* 0x0000000257577819 */ /* 0x000fe200000006ff */
[----:B------:R-:W0:Y:S01]  /*14c0*/  LDC R21, c[0x0][0x360] ;  /* 0x0000d800ff157b82 */ /* 0x000e220000000800 */
[----:B------:R-:W-:-:S04]  /*14d0*/  IMAD R90, R23, 0x80, R92 ;  /* 0x00000080175a7824 */ /* 0x000fc800078e025c */
[----:B------:R-:W-:Y:S01]  /*14e0*/  IMAD.IADD R89, R87, 0x1, R90 ;  /* 0x0000000157597824 */ /* 0x000fe200078e025a */
[----:B--2---:R-:W-:-:S06]  /*14f0*/  ULEA UR7, UR9, UR7, 0x18 ;  /* 0x0000000709077291 */ /* 0x004fcc000f8ec0ff */
[----:B------:R-:W-:Y:S01]  /*1500*/  LEA R86, R92, UR7, 0x2 ;  /* 0x000000075c567c11 */ /* 0x000fe2000f8e10ff */
[C-C-:B0-----:R-:W-:Y:S02]  /*1510*/  IMAD R85, R21.reuse, 0xc, R90.reuse ;  /* 0x0000000c15557824 */ /* 0x141fe400078e025a */
[----:B------:R-:W-:-:S07]  /*1520*/  IMAD R88, R21, 0x8, R90 ;  /* 0x0000000815587824 */ /* 0x000fce00078e025a */
.L_x_7602:
        /* <DEDUP_REMOVED lines=13> */
[----:B0-----:R-:W0:Y:S02]  /*1600*/  LDC R23, c[0x0][0x360] ;  /* 0x0000d800ff177b82 */ /* 0x001e240000000800 */
[C-C-:B0-----:R-:W-:Y:S01]  /*1610*/  IMAD R91, R23.reuse, 0x10, R86.reuse ;  /* 0x00000010175b7824 */ /* 0x141fe200078e0256 */
[C---:B------:R-:W-:Y:S01]  /*1620*/  LEA R93, R23.reuse, R86, 0x5 ;  /* 0x00000056175d7211 */ /* 0x040fe200078e28ff */
[C---:B------:R-:W-:Y:S01]  /*1630*/  IMAD R20, R23.reuse, 0x30, R86 ;  /* 0x0000003017147824 */ /* 0x040fe200078e0256 */
[C---:B------:R-:W-:Y:S01]  /*1640*/  LEA R90, R23.reuse, R90, 0x4 ;  /* 0x0000005a175a7211 */ /* 0x040fe200078e20ff */
[C---:B------:R-:W-:Y:S01]  /*1650*/  IMAD R85, R23.reuse, 0x10, R85 ;  /* 0x0000001017557824 */ /* 0x040fe200078e0255 */
[----:B---3--:R2:W-:Y:S01]  /*1660*/  STS.128 [R91], R24 ;  /* 0x000000185b007388 */ /* 0x0085e20000000c00 */
[----:B------:R-:W-:-:S02]  /*1670*/  IMAD R88, R23, 0x10, R88 ;  /* 0x0000001017587824 */ /* 0x000fc400078e0258 */
[C---:B------:R-:W-:Y:S01]  /*1680*/  IMAD R89, R23.reuse, 0x10, R89 ;  /* 0x0000001017597824 */ /* 0x040fe200078e0259 */
[----:B----4-:R2:W-:Y:S01]  /*1690*/  STS.128 [R93], R28 ;  /* 0x0000001c5d007388 */ /* 0x0105e20000000c00 */
[----:B------:R-:W-:-:S03]  /*16a0*/  IMAD R86, R23, 0x40, R86 ;  /* 0x0000004017567824 */ /* 0x000fc600078e0256 */
[----:B-----5:R2:W-:Y:S01]  /*16b0*/  STS.128 [R20], R32 ;  /* 0x0000002014007388 */ /* 0x0205e20000000c00 */
[----:B------:R-:W-:Y:S05]  /*16c0*/  @!P0 BRA `(.L_x_7602) ;  /* 0xfffffffc00988947 */ /* 0x000fea000383ffff */
.L_x_7599:
[----:B------:R-:W-:Y:S05]  /*16d0*/  BSYNC.RECONVERGENT B0 ;  /* 0x0000000000007941 */ /* 0x000fea0003800200 */
.L_x_7598:
[----:B------:R-:W-:Y:S01]  /*16e0*/  BAR.SYNC.DEFER_BLOCKING 0x0 ;  /* 0x0000000000007b1d */ /* 0x000fe20000010000 */
[----:B------:R-:W-:Y:S01]  /*16f0*/  UISETP.GE.AND UP1, UPT, UR8, 0x1, UPT ;  /* 0x000000010800788c */ /* 0x000fe2000bf26270 */
[----:B01----:R-:W-:-:S08]  /*1700*/  IMAD.MOV.U32 R23, RZ, RZ, RZ ;  /* 0x000000ffff177224 */ /* 0x003fd000078e00ff */
[----:B------:R-:W-:Y:S05]  /*1710*/  BRA.U !UP1, `(.L_x_7603) ;  /* 0x0000000d09a07547 */ /* 0x000fea000b800000 */
[----:B------:R-:W0:Y:S02]  /*1720*/  LDCU UR14, c[0x0][0x3ac] ;  /* 0x00007580ff0e77ac */ /* 0x000e240008000800 */
[----:B0-----:R-:W-:Y:S02]  /*1730*/  UISETP.GE.AND UP0, UPT, UR14, 0x1, UPT ;  /* 0x000000010e00788c */ /* 0x001fe4000bf06270 */
[----:B------:R-:W-:Y:S02]  /*1740*/  UISETP.GE.AND UP4, UPT, UR14, 0x7, UPT ;  /* 0x000000070e00788c */ /* 0x000fe4000bf86270 */
[----:B------:R-:W-:Y:S02]  /*1750*/  UISETP.GE.AND UP3, UPT, UR14, 0x8, UPT ;  /* 0x000000080e00788c */ /* 0x000fe4000bf66270 */
[----:B------:R-:W-:Y:S01]  /*1760*/  PLOP3.LUT P2, PT, PT, PT, UP0, 0x80, 0x8 ;  /* 0x000000000008781c */ /* 0x000fe20003f4f008 */
[----:B------:R-:W-:Y:S01]  /*1770*/  UISETP.GE.AND UP2, UPT, UR14, 0x9, UPT ;  /* 0x000000090e00788c */ /* 0x000fe2000bf46270 */
[----:B------:R-:W-:Y:S01]  /*1780*/  PLOP3.LUT P3, PT, PT, PT, UP4, 0x80, 0x8 ;  /* 0x000000000008781c */ /* 0x000fe20003f6f048 */
[----:B------:R-:W-:Y:S01]  /*1790*/  UISETP.GE.AND UP1, UPT, UR14, 0xa, UPT ;  /* 0x0000000a0e00788c */ /* 0x000fe2000bf26270 */
[----:B------:R-:W-:Y:S01]  /*17a0*/  PLOP3.LUT P4, PT, PT, PT, UP3, 0x80, 0x8 ;  /* 0x000000000008781c */ /* 0x000fe20003f8f038 */
[----:B------:R-:W-:-:S02]  /*17b0*/  UISETP.GE.AND UP6, UPT, UR14, 0xb, UPT ;  /* 0x0000000b0e00788c */ /* 0x000fc4000bfc6270 */
[----:B------:R-:W-:Y:S01]  /*17c0*/  UISETP.GE.AND UP5, UPT, UR14, 0xc, UPT ;  /* 0x0000000c0e00788c */ /* 0x000fe2000bfa6270 */
[----:B------:R-:W-:Y:S01]  /*17d0*/  PLOP3.LUT P5, PT, PT, PT, UP2, 0x80, 0x8 ;  /* 0x000000000008781c */ /* 0x000fe20003faf028 */
[----:B------:R-:W-:Y:S01]  /*17e0*/  UISETP.GE.AND UP4, UPT, UR14, 0xd, UPT ;  /* 0x0000000d0e00788c */ /* 0x000fe2000bf86270 */
[----:B------:R-:W-:Y:S01]  /*17f0*/  PLOP3.LUT P0, PT, PT, PT, UP1, 0x80, 0x8 ;  /* 0x000000000008781c */ /* 0x000fe20003f0f018 */
[----:B------:R-:W-:Y:S01]  /*1800*/  UISETP.GE.AND UP3, UPT, UR14, 0xe, UPT ;  /* 0x0000000e0e00788c */ /* 0x000fe2000bf66270 */
[----:B------:R-:W-:Y:S01]  /*1810*/  PLOP3.LUT P6, PT, PT, PT, UP6, 0x80, 0x8 ;  /* 0x000000000008781c */ /* 0x000fe20003fcf068 */
[----:B------:R0:W1:Y:S01]  /*1820*/  @P2 LDS R66, [R49] ;  /* 0x0000000031422984 */ /* 0x0000620000000800 */
[----:B------:R-:W-:Y:S01]  /*1830*/  PLOP3.LUT P1, PT, PT, PT, UP5, 0x80, 0x8 ;  /* 0x000000000008781c */ /* 0x000fe20003f2f058 */
[----:B------:R-:W-:Y:S01]  /*1840*/  UISETP.GE.AND UP2, UPT, UR14, 0xf, UPT ;  /* 0x0000000f0e00788c */ /* 0x000fe2000bf46270 */
[----:B------:R-:W-:Y:S01]  /*1850*/  PLOP3.LUT P2, PT, PT, PT, UP4, 0x80, 0x8 ;  /* 0x000000000008781c */ /* 0x000fe20003f4f048 */
[----:B------:R0:W3:Y:S01]  /*1860*/  @P3 LDS R67, [R56] ;  /* 0x0000000038433984 */ /* 0x0000e20000000800 */
[----:B------:R-:W-:Y:S01]  /*1870*/  PLOP3.LUT P3, PT, PT, PT, UP3, 0x80, 0x8 ;  /* 0x000000000008781c */ /* 0x000fe20003f6f038 */
[----:B------:R-:W-:-:S02]  /*1880*/  UISETP.GE.AND UP1, UPT, UR14, 0x10, UPT ;  /* 0x000000100e00788c */ /* 0x000fc4000bf26270 */
[----:B------:R0:W4:Y:S01]  /*1890*/  @P4 LDS R68, [R57] ;  /* 0x0000000039444984 */ /* 0x0001220000000800 */
[----:B------:R-:W-:Y:S01]  /*18a0*/  PLOP3.LUT P4, PT, PT, PT, UP2, 0x80, 0x8 ;  /* 0x000000000008781c */ /* 0x000fe20003f8f028 */
[----:B------:R-:W-:Y:S02]  /*18b0*/  UISETP.GE.AND UP6, UPT, UR14, 0x2, UPT ;  /* 0x000000020e00788c */ /* 0x000fe4000bfc6270 */
[----:B------:R-:W-:Y:S01]  /*18c0*/  UISETP.GE.AND UP5, UPT, UR14, 0x3, UPT ;  /* 0x000000030e00788c */ /* 0x000fe2000bfa6270 */
[----:B------:R0:W0:Y:S01]  /*18d0*/  @P5 LDS R69, [R50] ;  /* 0x0000000032455984 */ /* 0x0000220000000800 */
[----:B------:R-:W-:Y:S01]  /*18e0*/  UISETP.GE.AND UP4, UPT, UR14, 0x4, UPT ;  /* 0x000000040e00788c */ /* 0x000fe2000bf86270 */
[----:B------:R-:W-:Y:S01]  /*18f0*/  PLOP3.LUT P5, PT, PT, PT, UP1, 0x80, 0x8 ;  /* 0x000000000008781c */ /* 0x000fe20003faf018 */
[----:B------:R-:W-:Y:S01]  /*1900*/  UISETP.GE.AND UP3, UPT, UR14, 0x5, UPT ;  /* 0x000000050e00788c */ /* 0x000fe2000bf66270 */
[----:B------:R0:W0:Y:S01]  /*1910*/  @P0 LDS R70, [R58] ;  /* 0x000000003a460984 */ /* 0x0000220000000800 */
[----:B------:R-:W-:Y:S01]  /*1920*/  UISETP.GE.AND UP2, UPT, UR14, 0x6, UPT ;  /* 0x000000060e00788c */ /* 0x000fe2000bf46270 */
[----:B------:R-:W-:-:S02]  /*1930*/  PLOP3.LUT P0, PT, PT, PT, UP6, 0x80, 0x8 ;  /* 0x000000000008781c */ /* 0x000fc40003f0f068 */
[----:B------:R0:W0:Y:S01]  /*1940*/  @P6 LDS R71, [R59] ;  /* 0x000000003b476984 */ /* 0x0000220000000800 */
[----:B------:R-:W-:-:S03]  /*1950*/  PLOP3.LUT P6, PT, PT, PT, UP5, 0x80, 0x8 ;  /* 0x000000000008781c */ /* 0x000fc60003fcf058 */
[----:B------:R0:W0:Y:S01]  /*1960*/  @P1 LDS R72, [R60] ;  /* 0x000000003c481984 */ /* 0x0000220000000800 */
[----:B------:R-:W-:-:S03]  /*1970*/  PLOP3.LUT P1, PT, PT, PT, UP4, 0x80, 0x8 ;  /* 0x000000000008781c */ /* 0x000fc60003f2f048 */
[----:B------:R0:W0:Y:S01]  /*1980*/  @P2 LDS R73, [R61] ;  /* 0x000000003d492984 */ /* 0x0000220000000800 */
[----:B------:R-:W-:-:S03]  /*1990*/  PLOP3.LUT P2, PT, PT, PT, UP3, 0x80, 0x8 ;  /* 0x000000000008781c */ /* 0x000fc60003f4f038 */
[----:B------:R0:W0:Y:S01]  /*19a0*/  @P3 LDS R74, [R62] ;  /* 0x000000003e4a3984 */ /* 0x0000220000000800 */
[----:B------:R-:W-:-:S03]  /*19b0*/  PLOP3.LUT P3, PT, PT, PT, UP2, 0x80, 0x8 ;  /* 0x000000000008781c */ /* 0x000fc60003f6f028 */
[----:B------:R0:W0:Y:S04]  /*19c0*/  @P5 LDS R76, [R64] ;  /* 0x00000000404c5984 */ /* 0x0000280000000800 */
[----:B------:R0:W0:Y:S04]  /*19d0*/  @P0 LDS R77, [R51] ;  /* 0x00000000334d0984 */ /* 0x0000280000000800 */
[----:B------:R0:W0:Y:S04]  /*19e0*/  @P6 LDS R78, [R52] ;  /* 0x00000000344e6984 */ /* 0x0000280000000800 */
[----:B------:R0:W0:Y:S04]  /*19f0*/  @P1 LDS R79, [R53] ;  /* 0x00000000354f1984 */ /* 0x0000280000000800 */
[----:B------:R0:W0:Y:S04]  /*1a00*/  @P2 LDS R80, [R54] ;  /* 0x0000000036502984 */ /* 0x0000280000000800 */
[----:B------:R0:W0:Y:S04]  /*1a10*/  @P3 LDS R81, [R55] ;  /* 0x0000000037513984 */ /* 0x0000280000000800 */
[----:B------:R0:W0:Y:S01]  /*1a20*/  @P4 LDS R75, [R63] ;  /* 0x000000003f4b4984 */ /* 0x0000220000000800 */
[----:B------:R-:W-:-:S13]  /*1a30*/  ISETP.GE.AND P4, PT, R2, UR5, PT ;  /* 0x0000000502007c0c */ /* 0x000fda000bf86270 */
[----:B-1-34-:R-:W-:Y:S05]  /*1a40*/  @P4 BRA `(.L_x_7603) ;  /* 0x0000000800d44947 */ /* 0x01afea0003800000 */
[----:B------:R-:W1:Y:S01]  /*1a50*/  S2R R21, SR_CgaCtaId ;  /* 0x0000000000157919 */ /* 0x000e620000008800 */
[----:B--2---:R-:W-:Y:S01]  /*1a60*/  IMAD.U32 R20, RZ, RZ, UR14 ;  /* 0x0000000eff147e24 */ /* 0x004fe2000f8e00ff */
[----:B------:R-:W-:Y:S01]  /*1a70*/  MOV R22, 0x400 ;  /* 0x0000040000167802 */ /* 0x000fe20000000f00 */
[----:B------:R-:W-:Y:S01]  /*1a80*/  IMAD.MOV.U32 R23, RZ, RZ, RZ ;  /* 0x000000ffff177224 */ /* 0x000fe200078e00ff */
[----:B------:R-:W-:Y:S02]  /*1a90*/  SHF.L.U32 R84, R3, 0x2, RZ ;  /* 0x0000000203547819 */ /* 0x000fe400000006ff */
[----:B------:R-:W-:Y:S02]  /*1aa0*/  ISETP.GT.U32.AND P4, PT, R20, 0x40, PT ;  /* 0x000000401400780c */ /* 0x000fe40003f84070 */
[----:B------:R-:W-:Y:S02]  /*1ab0*/  LOP3.LUT R20, R84, 0x3c, RZ, 0xc0, !PT ;  /* 0x0000003c54147812 */ /* 0x000fe400078ec0ff */
[----:B-1----:R-:W-:Y:S01]  /*1ac0*/  LEA R22, R21, R22, 0x18 ;  /* 0x0000001615167211 */ /* 0x002fe200078ec0ff */
[----:B------:R-:W-:-:S08]  /*1ad0*/  IMAD.MOV.U32 R21, RZ, RZ, R2 ;  /* 0x000000ffff157224 */ /* 0x000fd000078e0002 */
.L_x_7637:
[----:B------:R-:W-:Y:S01]  /*1ae0*/  IMAD R25, R21, 0x44, R22 ;  /* 0x0000004415197824 */ /* 0x000fe200078e0216 */
[----:B-1234-:R-:W-:Y:S06]  /*1af0*/  @P4 BRA `(.L_x_7604) ;  /* 0x0000000400944947 */ /* 0x01efec0003800000 */
[----:B------:R-:W-:Y:S02]  /*1b00*/  IMAD.IADD R26, R25, 0x1, R20 ;  /* 0x00000001191a7824 */ /* 0x000fe400078e0214 */
[----:B------:R-:W-:Y:S01]  /*1b10*/  HFMA2 R24, -RZ, RZ, 0, 0 ;  /* 0x00000000ff187431 */ /* 0x000fe200000001ff */
[----:B------:R-:W1:Y:S03]  /*1b20*/  LDC R25, c[0x0][0x3ac] ;  /* 0x0000eb00ff197b82 */ /* 0x000e660000000800 */
[----:B------:R-:W2:Y:S01]  /*1b30*/  LDS R26, [R26] ;  /* 0x000000001a1a7984 */ /* 0x000ea20000000800 */
[----:B-1----:R-:W-:-:S13]  /*1b40*/  ISETP.NE.AND P0, PT, R25, RZ, PT ;  /* 0x000000ff1900720c */ /* 0x002fda0003f05270 */
[----:B--2---:R-:W-:Y:S05]  /*1b50*/  @!P0 BRA `(.L_x_7605) ;  /* 0x0000000000108947 */ /* 0x004fea0003800000 */
[----:B------:R-:W-:-:S03]  /*1b60*/  UMOV UR7, 0xffffffff ;  /* 0xffffffff00077882 */ /* 0x000fc60000000000 */
[----:B------:R-:W-:Y:S05]  /*1b70*/  BRA.DIV UR7, `(.L_x_7606) ;  /* 0x0000000a07b87947 */ /* 0x000fea000b800000 */
[----:B------:R1:W2:Y:S02]  /*1b80*/  SHFL.IDX PT, R27, R26, R65, 0x101f ;  /* 0x00101f411a1b7589 */ /* 0x0002a400000e0000 */
.L_x_7641:
[----:B--2---:R-:W-:-:S07]  /*1b90*/  IMAD R24, R66, R27, RZ ;  /* 0x0000001b42187224 */ /* 0x004fce00078e02ff */
.L_x_7605:
[----:B------:R-:W-:-:S13]  /*1ba0*/  ISETP.GE.AND P0, PT, R25, 0x2, PT ;  /* 0x000000021900780c */ /* 0x000fda0003f06270 */
[----:B------:R-:W-:Y:S05]  /*1bb0*/  @!P0 BRA `(.L_x_7607) ;  /* 0x0000000000108947 */ /* 0x000fea0003800000 */
[----:B------:R-:W-:-:S03]  /*1bc0*/  UMOV UR7, 0xffffffff ;  /* 0xffffffff00077882 */ /* 0x000fc60000000000 */
[----:B------:R-:W-:Y:S05]  /*1bd0*/  BRA.DIV UR7, `(.L_x_7608) ;  /* 0x0000000a07c47947 */ /* 0x000fea000b800000 */
[----:B------:R2:W3:Y:S02]  /*1be0*/  SHFL.IDX PT, R27, R26, R4, 0x101f ;  /* 0x00101f041a1b7589 */ /* 0x0004e400000e0000 */
.L_x_7644:
[----:B0--3--:R-:W-:-:S07]  /*1bf0*/  IMAD R24, R77, R27, R24 ;  /* 0x0000001b4d187224 */ /* 0x009fce00078e0218 */
.L_x_7607:
[----:B------:R-:W-:-:S13]  /*1c00*/  ISETP.GE.AND P6, PT, R25, 0x3, PT ;  /* 0x000000031900780c */ /* 0x000fda0003fc6270 */
[----:B------:R-:W-:Y:S05]  /*1c10*/  @!P6 BRA `(.L_x_7609) ;  /* 0x000000000010e947 */ /* 0x000fea0003800000 */
[----:B------:R-:W-:-:S03]  /*1c20*/  UMOV UR7, 0xffffffff ;  /* 0xffffffff00077882 */ /* 0x000fc60000000000 */
[----:B------:R-:W-:Y:S05]  /*1c30*/  BRA.DIV UR7, `(.L_x_7610) ;  /* 0x0000000a07d07947 */ /* 0x000fea000b800000 */
[----:B------:R3:W4:Y:S02]  /*1c40*/  SHFL.IDX PT, R27, R26, R5, 0x101f ;  /* 0x00101f051a1b7589 */ /* 0x00072400000e0000 */
.L_x_7647:
[----:B0---4-:R-:W-:-:S07]  /*1c50*/  IMAD R24, R78, R27, R24 ;  /* 0x0000001b4e187224 */ /* 0x011fce00078e0218 */
.L_x_7609:
[----:B------:R-:W-:-:S13]  /*1c60*/  ISETP.GE.AND P1, PT, R25, 0x4, PT ;  /* 0x000000041900780c */ /* 0x000fda0003f26270 */
[----:B------:R-:W-:Y:S05]  /*1c70*/  @!P1 BRA `(.L_x_7611) ;  /* 0x0000000000109947 */ /* 0x000fea0003800000 */
[----:B------:R-:W-:-:S03]  /*1c80*/  UMOV UR7, 0xffffffff ;  /* 0xffffffff00077882 */ /* 0x000fc60000000000 */
[----:B------:R-:W-:Y:S05]  /*1c90*/  BRA.DIV UR7, `(.L_x_7612) ;  /* 0x0000000a07dc7947 */ /* 0x000fea000b800000 */
[----:B------:R4:W0:Y:S02]  /*1ca0*/  SHFL.IDX PT, R27, R26, R6, 0x101f ;  /* 0x00101f061a1b7589 */ /* 0x00082400000e0000 */
.L_x_7650:
[----:B0-----:R-:W-:-:S07]  /*1cb0*/  IMAD R24, R79, R27, R24 ;  /* 0x0000001b4f187224 */ /* 0x001fce00078e0218 */
.L_x_7611:
[----:B------:R-:W-:-:S13]  /*1cc0*/  ISETP.GE.AND P2, PT, R25, 0x5, PT ;  /* 0x000000051900780c */ /* 0x000fda0003f46270 */
[----:B------:R-:W-:Y:S05]  /*1cd0*/  @!P2 BRA `(.L_x_7613) ;  /* 0x000000000010a947 */ /* 0x000fea0003800000 */
[----:B------:R-:W-:-:S03]  /*1ce0*/  UMOV UR7, 0xffffffff ;  /* 0xffffffff00077882 */ /* 0x000fc60000000000 */
[----:B------:R-:W-:Y:S05]  /*1cf0*/  BRA.DIV UR7, `(.L_x_7614) ;  /* 0x0000000a07e87947 */ /* 0x000fea000b800000 */
[----:B------:R0:W0:Y:S02]  /*1d00*/  SHFL.IDX PT, R27, R26, R7, 0x101f ;  /* 0x00101f071a1b7589 */ /* 0x00002400000e0000 */
.L_x_7653:
[----:B0-----:R-:W-:-:S07]  /*1d10*/  IMAD R24, R80, R27, R24 ;  /* 0x0000001b50187224 */ /* 0x001fce00078e0218 */
.L_x_7613:
[----:B------:R-:W-:-:S13]  /*1d20*/  ISETP.GE.AND P3, PT, R25, 0x6, PT ;  /* 0x000000061900780c */ /* 0x000fda0003f66270 */
[----:B------:R-:W-:Y:S05]  /*1d30*/  @!P3 BRA `(.L_x_7615) ;  /* 0x000000000010b947 */ /* 0x000fea0003800000 */
[----:B------:R-:W-:-:S03]  /*1d40*/  UMOV UR7, 0xffffffff ;  /* 0xffffffff00077882 */ /* 0x000fc60000000000 */
[----:B------:R-:W-:Y:S05]  /*1d50*/  BRA.DIV UR7, `(.L_x_7616) ;  /* 0x0000000a07f47947 */ /* 0x000fea000b800000 */
[----:B------:R0:W0:Y:S02]  /*1d60*/  SHFL.IDX PT, R27, R26, R8, 0x101f ;  /* 0x00101f081a1b7589 */ /* 0x00002400000e0000 */
.L_x_7656:
[----:B0-----:R-:W-:-:S07]  /*1d70*/  IMAD R24, R81, R27, R24 ;  /* 0x0000001b51187224 */ /* 0x001fce00078e0218 */
.L_x_7615:
[----:B------:R-:W-:-:S13]  /*1d80*/  ISETP.GE.AND P5, PT, R25, 0x7, PT ;  /* 0x000000071900780c */ /* 0x000fda0003fa6270 */
[----:B------:R-:W-:Y:S05]  /*1d90*/  @!P5 BRA `(.L_x_7617) ;  /* 0x000000000010d947 */ /* 0x000fea0003800000 */
[----:B------:R-:W-:-:S03]  /*1da0*/  UMOV UR7, 0xffffffff ;  /* 0xffffffff00077882 */ /* 0x000fc60000000000 */
[----:B------:R-:W-:Y:S05]  /*1db0*/  BRA.DIV UR7, `(.L_x_7618) ;  /* 0x0000000e07007947 */ /* 0x000fea000b800000 */
[----:B------:R0:W0:Y:S02]  /*1dc0*/  SHFL.IDX PT, R27, R26, R9, 0x101f ;  /* 0x00101f091a1b7589 */ /* 0x00002400000e0000 */
.L_x_7659:
[----:B0-----:R-:W-:-:S07]  /*1dd0*/  IMAD R24, R67, R27, R24 ;  /* 0x0000001b43187224 */ /* 0x001fce00078e0218 */
.L_x_7617:
[----:B------:R-:W-:-:S13]  /*1de0*/  ISETP.GE.AND P5, PT, R25, 0x8, PT ;  /* 0x000000081900780c */ /* 0x000fda0003fa6270 */
[----:B------:R-:W-:Y:S05]  /*1df0*/  @!P5 BRA `(.L_x_7619) ;  /* 0x000000000010d947 */ /* 0x000fea0003800000 */
[----:B------:R-:W-:-:S03]  /*1e00*/  UMOV UR7, 0xffffffff ;  /* 0xffffffff00077882 */ /* 0x000fc60000000000 */
[----:B------:R-:W-:Y:S05]  /*1e10*/  BRA.DIV UR7, `(.L_x_7620) ;  /* 0x0000000e070c7947 */ /* 0x000fea000b800000 */
[----:B------:R0:W0:Y:S02]  /*1e20*/  SHFL.IDX PT, R27, R26, R10, 0x101f ;  /* 0x00101f0a1a1b7589 */ /* 0x00002400000e0000 */
.L_x_7662:
[----:B0-----:R-:W-:-:S07]  /*1e30*/  IMAD R24, R68, R27, R24 ;  /* 0x0000001b44187224 */ /* 0x001fce00078e0218 */
.L_x_7619:
[----:B------:R-:W-:-:S13]  /*1e40*/  ISETP.GE.AND P5, PT, R25, 0x9, PT ;  /* 0x000000091900780c */ /* 0x000fda0003fa6270 */
[----:B------:R-:W-:Y:S05]  /*1e50*/  @!P5 BRA `(.L_x_7621) ;  /* 0x000000000010d947 */ /* 0x000fea0003800000 */
[----:B------:R-:W-:-:S03]  /*1e60*/  UMOV UR7, 0xffffffff ;  /* 0xffffffff00077882 */ /* 0x000fc60000000000 */
[----:B------:R-:W-:Y:S05]  /*1e70*/  BRA.DIV UR7, `(.L_x_7622) ;  /* 0x0000000e07187947 */ /* 0x000fea000b800000 */
[----:B------:R0:W0:Y:S02]  /*1e80*/  SHFL.IDX PT, R27, R26, R11, 0x101f ;  /* 0x00101f0b1a1b7589 */ /* 0x00002400000e0000 */
.L_x_7665:
[----:B0-----:R-:W-:-:S07]  /*1e90*/  IMAD R24, R69, R27, R24 ;  /* 0x0000001b45187224 */ /* 0x001fce00078e0218 */
.L_x_7621:
[----:B------:R-:W-:-:S13]  /*1ea0*/  ISETP.GE.AND P5, PT, R25, 0xa, PT ;  /* 0x0000000a1900780c */ /* 0x000fda0003fa6270 */
[----:B------:R-:W-:Y:S05]  /*1eb0*/  @!P5 BRA `(.L_x_7623) ;  /* 0x000000000010d947 */ /* 0x000fea0003800000 */
[----:B------:R-:W-:-:S03]  /*1ec0*/  UMOV UR7, 0xffffffff ;  /* 0xffffffff00077882 */ /* 0x000fc60000000000 */
[----:B------:R-:W-:Y:S05]  /*1ed0*/  BRA.DIV UR7, `(.L_x_7624) ;  /* 0x0000000e07247947 */ /* 0x000fea000b800000 */
[----:B------:R0:W0:Y:S02]  /*1ee0*/  SHFL.IDX PT, R27, R26, R12, 0x101f ;  /* 0x00101f0c1a1b7589 */ /* 0x00002400000e0000 */
.L_x_7668:
[----:B0-----:R-:W-:-:S07]  /*1ef0*/  IMAD R24, R70, R27, R24 ;  /* 0x0000001b46187224 */ /* 0x001fce00078e0218 */
.L_x_7623:
[----:B------:R-:W-:-:S13]  /*1f00*/  ISETP.GE.AND P5, PT, R25, 0xb, PT ;  /* 0x0000000b1900780c */ /* 0x000fda0003fa6270 */
[----:B------:R-:W-:Y:S05]  /*1f10*/  @!P5 BRA `(.L_x_7625) ;  /* 0x000000000010d947 */ /* 0x000fea0003800000 */
[----:B------:R-:W-:-:S03]  /*1f20*/  UMOV UR7, 0xffffffff ;  /* 0xffffffff00077882 */ /* 0x000fc60000000000 */
[----:B------:R-:W-:Y:S05]  /*1f30*/  BRA.DIV UR7, `(.L_x_7626) ;  /* 0x0000000e07307947 */ /* 0x000fea000b800000 */
[----:B------:R0:W0:Y:S02]  /*1f40*/  SHFL.IDX PT, R27, R26, R13, 0x101f ;  /* 0x00101f0d1a1b7589 */ /* 0x00002400000e0000 */
.L_x_7671:
[----:B0-----:R-:W-:-:S07]  /*1f50*/  IMAD R24, R71, R27, R24 ;  /* 0x0000001b47187224 */ /* 0x001fce00078e0218 */
.L_x_7625:
[----:B------:R-:W-:-:S13]  /*1f60*/  ISETP.GE.AND P5, PT, R25, 0xc, PT ;  /* 0x0000000c1900780c */ /* 0x000fda0003fa6270 */
[----:B------:R-:W-:Y:S05]  /*1f70*/  @!P5 BRA `(.L_x_7627) ;  /* 0x000000000010d947 */ /* 0x000fea0003800000 */
[----:B------:R-:W-:-:S03]  /*1f80*/  UMOV UR7, 0xffffffff ;  /* 0xffffffff00077882 */ /* 0x000fc60000000000 */
[----:B------:R-:W-:Y:S05]  /*1f90*/  BRA.DIV UR7, `(.L_x_7628) ;  /* 0x0000000e073c7947 */ /* 0x000fea000b800000 */
[----:B------:R0:W0:Y:S02]  /*1fa0*/  SHFL.IDX PT, R27, R26, R14, 0x101f ;  /* 0x00101f0e1a1b7589 */ /* 0x00002400000e0000 */
.L_x_7674:
[----:B0-----:R-:W-:-:S07]  /*1fb0*/  IMAD R24, R72, R27, R24 ;  /* 0x0000001b48187224 */ /* 0x001fce00078e0218 */
.L_x_7627:
[----:B------:R-:W-:-:S13]  /*1fc0*/  ISETP.GE.AND P5, PT, R25, 0xd, PT ;  /* 0x0000000d1900780c */ /* 0x000fda0003fa6270 */
[----:B------:R-:W-:Y:S05]  /*1fd0*/  @!P5 BRA `(.L_x_7629) ;  /* 0x000000000010d947 */ /* 0x000fea0003800000 */
[----:B------:R-:W-:-:S03]  /*1fe0*/  UMOV UR7, 0xffffffff ;  /* 0xffffffff00077882 */ /* 0x000fc60000000000 */
[----:B------:R-:W-:Y:S05]  /*1ff0*/  BRA.DIV UR7, `(.L_x_7630) ;  /* 0x0000000e07487947 */ /* 0x000fea000b800000 */
[----:B------:R0:W0:Y:S02]  /*2000*/  SHFL.IDX PT, R27, R26, R15, 0x101f ;  /* 0x00101f0f1a1b7589 */ /* 0x00002400000e0000 */
.L_x_7677:
[----:B0-----:R-:W-:-:S07]  /*2010*/  IMAD R24, R73, R27, R24 ;  /* 0x0000001b49187224 */ /* 0x001fce00078e0218 */
.L_x_7629:
[----:B------:R-:W-:-:S13]  /*2020*/  ISETP.GE.AND P5, PT, R25, 0xe, PT ;  /* 0x0000000e1900780c */ /* 0x000fda0003fa6270 */
[----:B------:R-:W-:Y:S05]  /*2030*/  @!P5 BRA `(.L_x_7631) ;  /* 0x000000000010d947 */ /* 0x000fea0003800000 */
[----:B------:R-:W-:-:S03]  /*2040*/  UMOV UR7, 0xffffffff ;  /* 0xffffffff00077882 */ /* 0x000fc60000000000 */
[----:B------:R-:W-:Y:S05]  /*2050*/  BRA.DIV UR7, `(.L_x_7632) ;  /* 0x0000000e07547947 */ /* 0x000fea000b800000 */
[----:B------:R0:W0:Y:S02]  /*2060*/  SHFL.IDX PT, R27, R26, R16, 0x101f ;  /* 0x00101f101a1b7589 */ /* 0x00002400000e0000 */
.L_x_7680:
[----:B0-----:R-:W-:-:S07]  /*2070*/  IMAD R24, R74, R27, R24 ;  /* 0x0000001b4a187224 */ /* 0x001fce00078e0218 */
.L_x_7631:
[----:B------:R-:W-:-:S13]  /*2080*/  ISETP.GE.AND P5, PT, R25, 0xf, PT ;  /* 0x0000000f1900780c */ /* 0x000fda0003fa6270 */
[----:B------:R-:W-:Y:S05]  /*2090*/  @!P5 BRA `(.L_x_7633) ;  /* 0x000000000010d947 */ /* 0x000fea0003800000 */
[----:B------:R-:W-:-:S03]  /*20a0*/  UMOV UR7, 0xffffffff ;  /* 0xffffffff00077882 */ /* 0x000fc60000000000 */
[----:B------:R-:W-:Y:S05]  /*20b0*/  BRA.DIV UR7, `(.L_x_7634) ;  /* 0x0000000e07607947 */ /* 0x000fea000b800000 */
[----:B------:R0:W0:Y:S02]  /*20c0*/  SHFL.IDX PT, R27, R26, R17, 0x101f ;  /* 0x00101f111a1b7589 */ /* 0x00002400000e0000 */
.L_x_7683:
[----:B0-----:R-:W-:-:S07]  /*20d0*/  IMAD R24, R75, R27, R24 ;  /* 0x0000001b4b187224 */ /* 0x001fce00078e0218 */
.L_x_7633:
[----:B------:R-:W-:-:S13]  /*20e0*/  ISETP.GE.AND P5, PT, R25, 0x10, PT ;  /* 0x000000101900780c */ /* 0x000fda0003fa6270 */
[----:B------:R-:W-:Y:S05]  /*20f0*/  @!P5 BRA `(.L_x_7635) ;  /* 0x000000040018d947 */ /* 0x000fea0003800000 */
[----:B------:R-:W-:-:S03]  /*2100*/  UMOV UR7, 0xffffffff ;  /* 0xffffffff00077882 */ /* 0x000fc60000000000 */
[----:B------:R-:W-:Y:S05]  /*2110*/  BRA.DIV UR7, `(.L_x_7636) ;  /* 0x0000000e076c7947 */ /* 0x000fea000b800000 */
[----:B------:R0:W0:Y:S02]  /*2120*/  SHFL.IDX PT, R25, R26, R18, 0x101f ;  /* 0x00101f121a197589 */ /* 0x00002400000e0000 */
.L_x_7686:
[----:B0-----:R-:W-:Y:S01]  /*2130*/  IMAD R24, R76, R25, R24 ;  /* 0x000000194c187224 */ /* 0x001fe200078e0218 */
[----:B------:R-:W-:Y:S06]  /*2140*/  BRA `(.L_x_7635) ;  /* 0x0000000400047947 */ /* 0x000fec0003800000 */
.L_x_7604:
[----:B------:R-:W-:Y:S01]  /*2150*/  PLOP3.LUT P5, PT, PT, PT, UP0, 0x80, 0x8 ;  /* 0x000000000008781c */ /* 0x000fe20003faf008 */
[----:B------:R-:W1:Y:S01]  /*2160*/  LDC R26, c[0x0][0x3ac] ;  /* 0x0000eb00ff1a7b82 */ /* 0x000e620000000800 */
[--C-:B------:R-:W-:Y:S01]  /*2170*/  @P0 IMAD R28, R19, 0x4, R25.reuse ;  /* 0x00000004131c0824 */ /* 0x100fe200078e0219 */
[-C--:B------:R-:W-:Y:S01]  /*2180*/  @P6 LEA R29, R36, R25.reuse, 0x2 ;  /* 0x00000019241d6211 */ /* 0x080fe200078e10ff */
[----:B------:R-:W-:Y:S01]  /*2190*/  IMAD.MOV.U32 R24, RZ, RZ, RZ ;  /* 0x000000ffff187224 */ /* 0x000fe200078e00ff */
[----:B------:R-:W-:Y:S01]  /*21a0*/  @P3 LEA R31, R39, R25, 0x2 ;  /* 0x00000019271f3211 */ /* 0x000fe200078e10ff */
[--C-:B------:R-:W-:Y:S02]  /*21b0*/  @P1 IMAD R30, R37, 0x4, R25.reuse ;  /* 0x00000004251e1824 */ /* 0x100fe400078e0219 */
[----:B------:R-:W-:Y:S04]  /*21c0*/  @P0 LDS R28, [R28] ;  /* 0x000000001c1c0984 */ /* 0x000fe80000000800 */
[----:B------:R-:W-:Y:S01]  /*21d0*/  @P6 LDS R29, [R29] ;  /* 0x000000001d1d6984 */ /* 0x000fe20000000800 */
[----:B------:R-:W-:Y:S01]  /*21e0*/  @P5 IMAD R27, R0, 0x4, R25 ;  /* 0x00000004001b5824 */ /* 0x000fe200078e0219 */
[----:B------:R-:W-:-:S02]  /*21f0*/  PLOP3.LUT P5, PT, PT, PT, UP0, 0x80, 0x8 ;  /* 0x000000000008781c */ /* 0x000fc40003faf008 */
[----:B------:R-:W-:Y:S04]  /*2200*/  @P1 LDS R30, [R30] ;  /* 0x000000001e1e1984 */ /* 0x000fe80000000800 */
[----:B------:R-:W-:Y:S07]  /*2210*/  @P3 LDS R31, [R31] ;  /* 0x000000001f1f3984 */ /* 0x000fee0000000800 */
[----:B------:R-:W2:Y:S01]  /*2220*/  @P5 LDS R27, [R27] ;  /* 0x000000001b1b5984 */ /* 0x000ea20000000800 */
[----:B------:R-:W-:-:S13]  /*2230*/  PLOP3.LUT P5, PT, PT, PT, UP0, 0x80, 0x8 ;  /* 0x000000000008781c */ /* 0x000fda0003faf008 */
[----:B--2---:R-:W-:Y:S01]  /*2240*/  @P5 IMAD R24, R66, R27, RZ ;  /* 0x0000001b42185224 */ /* 0x004fe200078e02ff */
[----:B-1----:R-:W-:Y:S01]  /*2250*/  ISETP.GE.AND P5, PT, R26, 0x7, PT ;  /* 0x000000071a00780c */ /* 0x002fe20003fa6270 */
[----:B------:R-:W-:Y:S02]  /*2260*/  @P2 IMAD R27, R38, 0x4, R25 ;  /* 0x00000004261b2824 */ /* 0x000fe400078e0219 */
[----:B0-----:R-:W-:-:S04]  /*2270*/  @P0 IMAD R24, R77, R28, R24 ;  /* 0x0000001c4d180224 */ /* 0x001fc800078e0218 */
[----:B------:R-:W0:Y:S01]  /*2280*/  @P2 LDS R27, [R27] ;  /* 0x000000001b1b2984 */ /* 0x000e220000000800 */
[----:B------:R-:W-:-:S04]  /*2290*/  @P6 IMAD R24, R78, R29, R24 ;  /* 0x0000001d4e186224 */ /* 0x000fc800078e0218 */
[----:B------:R-:W-:Y:S02]  /*22a0*/  @P1 IMAD R24, R79, R30, R24 ;  /* 0x0000001e4f181224 */ /* 0x000fe400078e0218 */
[----:B------:R-:W-:-:S06]  /*22b0*/  @P5 IMAD R32, R40, 0x4, R25 ;  /* 0x0000000428205824 */ /* 0x000fcc00078e0219 */
[----:B------:R-:W1:Y:S01]  /*22c0*/  @P5 LDS R32, [R32] ;  /* 0x0000000020205984 */ /* 0x000e620000000800 */
[----:B0-----:R-:W-:-:S04]  /*22d0*/  @P2 IMAD R24, R80, R27, R24 ;  /* 0x0000001b50182224 */ /* 0x001fc800078e0218 */
[----:B------:R-:W-:-:S04]  /*22e0*/  @P3 IMAD R24, R81, R31, R24 ;  /* 0x0000001f51183224 */ /* 0x000fc800078e0218 */
[----:B-1----:R-:W-:Y:S01]  /*22f0*/  @P5 IMAD R24, R67, R32, R24 ;  /* 0x0000002043185224 */ /* 0x002fe200078e0218 */
[----:B------:R-:W-:-:S13]  /*2300*/  ISETP.GE.AND P5, PT, R26, 0x8, PT ;  /* 0x000000081a00780c */ /* 0x000fda0003fa6270 */
[----:B------:R-:W-:-:S06]  /*2310*/  @P5 IMAD R27, R41, 0x4, R25 ;  /* 0x00000004291b5824 */ /* 0x000fcc00078e0219 */
[----:B------:R-:W0:Y:S02]  /*2320*/  @P5 LDS R27, [R27] ;  /* 0x000000001b1b5984 */ /* 0x000e240000000800 */
[----:B0-----:R-:W-:Y:S01]  /*2330*/  @P5 IMAD R24, R68, R27, R24 ;  /* 0x0000001b44185224 */ /* 0x001fe200078e0218 */
[----:B------:R-:W-:-:S13]  /*2340*/  ISETP.GE.AND P5, PT, R26, 0x9, PT ;  /* 0x000000091a00780c */ /* 0x000fda0003fa6270 */
[----:B------:R-:W-:-:S04]  /*2350*/  @P5 SHF.L.U32 R28, R0, 0x2, RZ ;  /* 0x00000002001c5819 */ /* 0x000fc800000006ff */
[----:B------:R-:W-:-:S05]  /*2360*/  @P5 LOP3.LUT R28, R28, 0x20, RZ, 0x3c, !PT ;  /* 0x000000201c1c5812 */ /* 0x000fca00078e3cff */
[----:B------:R-:W-:-:S06]  /*2370*/  @P5 IMAD.IADD R28, R25, 0x1, R28 ;  /* 0x00000001191c5824 */ /* 0x000fcc00078e021c */
        /* <DEDUP_REMOVED lines=30> */
.L_x_7635:
[----:B------:R-:W-:Y:S01]  /*2560*/  IADD3 R21, PT, PT, R21, UR6, RZ ;  /* 0x0000000615157c10 */ /* 0x000fe2000fffe0ff */
[----:B------:R-:W-:-:S03]  /*2570*/  IMAD.IADD R23, R24, 0x1, R23 ;  /* 0x0000000118177824 */ /* 0x000fc600078e0217 */
[----:B------:R-:W-:-:S13]  /*2580*/  ISETP.GE.AND P5, PT, R21, UR5, PT ;  /* 0x0000000515007c0c */ /* 0x000fda000bfa6270 */
[----:B------:R-:W-:Y:S05]  /*2590*/  @!P5 BRA `(.L_x_7637) ;  /* 0xfffffff40050d947 */ /* 0x000fea000383ffff */
.L_x_7603:
[----:B------:R-:W-:Y:S05]  /*25a0*/  WARPSYNC.ALL ;  /* 0x0000000000007948 */ /* 0x000fea0003800000 */
[----:B--2---:R-:W2:Y:S01]  /*25b0*/  LDC.64 R20, c[0x0][0x3a0] ;  /* 0x0000e800ff147b82 */ /* 0x004ea20000000a00 */
[----:B------:R-:W-:Y:S02]  /*25c0*/  USHF.L.U32 UR7, UR4, 0x7, URZ ;  /* 0x0000000704077899 */ /* 0x000fe400080006ff */
[----:B------:R-:W-:-:S04]  /*25d0*/  UIADD3 UR4, UPT, UPT, UR12, UR4, URZ ;  /* 0x000000040c047290 */ /* 0x000fc8000fffe0ff */
[----:B------:R-:W-:Y:S01]  /*25e0*/  LOP3.LUT R25, R3, UR7, RZ, 0xfc, !PT ;  /* 0x0000000703197c12 */ /* 0x000fe2000f8efcff */
[----:B------:R-:W-:-:S04]  /*25f0*/  USHF.L.U32 UR7, UR12, 0x2, URZ ;  /* 0x000000020c077899 */ /* 0x000fc800080006ff */
[----:B------:R-:W-:Y:S01]  /*2600*/  UISETP.GE.U32.AND UP1, UPT, UR4, UR7, UPT ;  /* 0x000000070400728c */ /* 0x000fe2000bf26070 */
[----:B--2---:R-:W-:Y:S01]  /*2610*/  IMAD.WIDE R20, R25, 0x4, R20 ;  /* 0x0000000419147825 */ /* 0x004fe200078e0214 */
[----:B------:R-:W-:Y:S06]  /*2620*/  BAR.SYNC.DEFER_BLOCKING 0x0 ;  /* 0x0000000000007b1d */ /* 0x000fec0000010000 */
[----:B------:R2:W-:Y:S01]  /*2630*/  STG.E desc[UR10][R20.64], R23 ;  /* 0x0000001714007986 */ /* 0x0005e2000c10190a */
[----:B------:R-:W-:Y:S05]  /*2640*/  BRA.U !UP1, `(.L_x_7638) ;  /* 0xffffffe909d87547 */ /* 0x000fea000b83ffff */
[----:B------:R-:W-:Y:S05]  /*2650*/  EXIT ;  /* 0x000000000000794d */ /* 0x000fea0003800000 */
.L_x_7606:
[----:B------:R-:W-:Y:S01]  /*2660*/  HFMA2 R29, -RZ, RZ, 0, 0.000503063201904296875 ;  /* 0x0000101fff1d7431 */ /* 0x000fe200000001ff */
[----:B------:R-:W-:Y:S01]  /*2670*/  BSSY B0, `(.L_x_7639) ;  /* 0x0000006000007945 */ /* 0x000fe20003800000 */
[----:B------:R-:W-:Y:S02]  /*2680*/  IMAD.MOV.U32 R28, RZ, RZ, R65 ;  /* 0x000000ffff1c7224 */ /* 0x000fe400078e0041 */
[----:B------:R-:W-:-:S07]  /*2690*/  IMAD.MOV.U32 R27, RZ, RZ, -0x1 ;  /* 0xffffffffff1b7424 */ /* 0x000fce00078e00ff */
[----:B0-----:R-:W-:Y:S05]  /*26a0*/  WARPSYNC.COLLECTIVE R27, `(.L_x_7640) ;  /* 0x000000001b087348 */ /* 0x001fea0003c00000 */
[----:B------:R1:W2:Y:S02]  /*26b0*/  SHFL.IDX P5, R27, R26, R28, R29 ;  /* 0x0000001c1a1b7389 */ /* 0x0002a400000a001d */
[----:B012---:R-:W-:Y:S05]  /*26c0*/  ENDCOLLECTIVE ;  /* 0x000000000000791b */ /* 0x007fea0003800000 */
.L_x_7640:
[----:B------:R-:W-:Y:S05]  /*26d0*/  BSYNC B0 ;  /* 0x0000000000007941 */ /* 0x000fea0003800000 */
.L_x_7639:
[----:B------:R-:W-:Y:S05]  /*26e0*/  BRA `(.L_x_7641) ;  /* 0xfffffff400287947 */ /* 0x000fea000383ffff */
.L_x_7608:
[----:B------:R-:W-:Y:S01]  /*26f0*/  BSSY B0, `(.L_x_7642) ;  /* 0x0000007000007945 */ /* 0x000fe20003800000 */
[----:B------:R-:W-:Y:S01]  /*2700*/  IMAD.MOV.U32 R28, RZ, RZ, R4 ;  /* 0x000000ffff1c7224 */ /* 0x000fe200078e0004 */
[----:B------:R-:W-:Y:S01]  /*2710*/  MOV R29, 0x101f ;  /* 0x0000101f001d7802 */ /* 0x000fe20000000f00 */
[----:B------:R-:W-:-:S07]  /*2720*/  IMAD.MOV.U32 R27, RZ, RZ, -0x1 ;  /* 0xffffffffff1b7424 */ /* 0x000fce00078e00ff */
[----:B01----:R-:W-:Y:S05]  /*2730*/  WARPSYNC.COLLECTIVE R27, `(.L_x_7643) ;  /* 0x000000001b087348 */ /* 0x003fea0003c00000 */
[----:B------:R2:W3:Y:S02]  /*2740*/  SHFL.IDX P5, R27, R26, R28, R29 ;  /* 0x0000001c1a1b7389 */ /* 0x0004e400000a001d */
[----:B0123--:R-:W-:Y:S05]  /*2750*/  ENDCOLLECTIVE ;  /* 0x000000000000791b */ /* 0x00ffea0003800000 */
.L_x_7643:
[----:B------:R-:W-:Y:S05]  /*2760*/  BSYNC B0 ;  /* 0x0000000000007941 */ /* 0x000fea0003800000 */
.L_x_7642:
[----:B------:R-:W-:Y:S05]  /*2770*/  BRA `(.L_x_7644) ;  /* 0xfffffff4001c7947 */ /* 0x000fea000383ffff */
.L_x_7610:
[----:B------:R-:W-:Y:S01]  /*2780*/  HFMA2 R29, -RZ, RZ, 0, 0.000503063201904296875 ;  /* 0x0000101fff1d7431 */ /* 0x000fe200000001ff */
[----:B------:R-:W-:Y:S01]  /*2790*/  BSSY B0, `(.L_x_7645) ;  /* 0x0000006000007945 */ /* 0x000fe20003800000 */
[----:B------:R-:W-:Y:S02]  /*27a0*/  IMAD.MOV.U32 R28, RZ, RZ, R5 ;  /* 0x000000ffff1c7224 */ /* 0x000fe400078e0005 */
[----:B------:R-:W-:-:S07]  /*27b0*/  IMAD.MOV.U32 R27, RZ, RZ, -0x1 ;  /* 0xffffffffff1b7424 */ /* 0x000fce00078e00ff */
[----:B012---:R-:W-:Y:S05]  /*27c0*/  WARPSYNC.COLLECTIVE R27, `(.L_x_7646) ;  /* 0x000000001b087348 */ /* 0x007fea0003c00000 */
[----:B------:R3:W4:Y:S02]  /*27d0*/  SHFL.IDX P5, R27, R26, R28, R29 ;  /* 0x0000001c1a1b7389 */ /* 0x00072400000a001d */
[----:B01234-:R-:W-:Y:S05]  /*27e0*/  ENDCOLLECTIVE ;  /* 0x000000000000791b */ /* 0x01ffea0003800000 */
.L_x_7646:
[----:B------:R-:W-:Y:S05]  /*27f0*/  BSYNC B0 ;  /* 0x0000000000007941 */ /* 0x000fea0003800000 */
.L_x_7645:
[----:B------:R-:W-:Y:S05]  /*2800*/  BRA `(.L_x_7647) ;  /* 0xfffffff400107947 */ /* 0x000fea000383ffff */
.L_x_7612:
[----:B------:R-:W-:Y:S01]  /*2810*/  BSSY B0, `(.L_x_7648) ;  /* 0x0000007000007945 */ /* 0x000fe20003800000 */
[----:B------:R-:W-:Y:S01]  /*2820*/  IMAD.MOV.U32 R28, RZ, RZ, R6 ;  /* 0x000000ffff1c7224 */ /* 0x000fe200078e0006 */
[----:B------:R-:W-:Y:S01]  /*2830*/  MOV R29, 0x101f ;  /* 0x0000101f001d7802 */ /* 0x000fe20000000f00 */
[----:B------:R-:W-:-:S07]  /*2840*/  IMAD.MOV.U32 R27, RZ, RZ, -0x1 ;  /* 0xffffffffff1b7424 */ /* 0x000fce00078e00ff */
[----:B0123--:R-:W-:Y:S05]  /*2850*/  WARPSYNC.COLLECTIVE R27, `(.L_x_7649) ;  /* 0x000000001b087348 */ /* 0x00ffea0003c00000 */
[----:B------:R4:W0:Y:S02]  /*2860*/  SHFL.IDX P5, R27, R26, R28, R29 ;  /* 0x0000001c1a1b7389 */ /* 0x00082400000a001d */
[----:B01234-:R-:W-:Y:S05]  /*2870*/  ENDCOLLECTIVE ;  /* 0x000000000000791b */ /* 0x01ffea0003800000 */
.L_x_7649:
[----:B------:R-:W-:Y:S05]  /*2880*/  BSYNC B0 ;  /* 0x0000000000007941 */ /* 0x000fea0003800000 */
.L_x_7648:
[----:B------:R-:W-:Y:S05]  /*2890*/  BRA `(.L_x_7650) ;  /* 0xfffffff400047947 */ /* 0x000fea000383ffff */
.L_x_7614:
[----:B------:R-:W-:Y:S01]  /*28a0*/  HFMA2 R29, -RZ, RZ, 0, 0.000503063201904296875 ;  /* 0x0000101fff1d7431 */ /* 0x000fe200000001ff */
[----:B------:R-:W-:Y:S01]  /*28b0*/  BSSY B0, `(.L_x_7651) ;  /* 0x0000006000007945 */ /* 0x000fe20003800000 */
[----:B------:R-:W-:Y:S02]  /*28c0*/  IMAD.MOV.U32 R28, RZ, RZ, R7 ;  /* 0x000000ffff1c7224 */ /* 0x000fe400078e0007 */
[----:B------:R-:W-:-:S07]  /*28d0*/  IMAD.MOV.U32 R27, RZ, RZ, -0x1 ;  /* 0xffffffffff1b7424 */ /* 0x000fce00078e00ff */
[----:B01234-:R-:W-:Y:S05]  /*28e0*/  WARPSYNC.COLLECTIVE R27, `(.L_x_7652) ;  /* 0x000000001b087348 */ /* 0x01ffea0003c00000 */
[----:B------:R0:W0:Y:S02]  /*28f0*/  SHFL.IDX P5, R27, R26, R28, R29 ;  /* 0x0000001c1a1b7389 */ /* 0x00002400000a001d */
[----:B01234-:R-:W-:Y:S05]  /*2900*/  ENDCOLLECTIVE ;  /* 0x000000000000791b */ /* 0x01ffea0003800000 */
.L_x_7652:
[----:B------:R-:W-:Y:S05]  /*2910*/  BSYNC B0 ;  /* 0x0000000000007941 */ /* 0x000fea0003800000 */
.L_x_7651:
[----:B------:R-:W-:Y:S05]  /*2920*/  BRA `(.L_x_7653) ;  /* 0xfffffff000f87947 */ /* 0x000fea000383ffff */
.L_x_7616:
[----:B------:R-:W-:Y:S01]  /*2930*/  BSSY B0, `(.L_x_7654) ;  /* 0x0000007000007945 */ /* 0x000fe20003800000 */
[----:B------:R-:W-:Y:S01]  /*2940*/  IMAD.MOV.U32 R28, RZ, RZ, R8 ;  /* 0x000000ffff1c7224 */ /* 0x000fe200078e0008 */
[----:B------:R-:W-:Y:S01]  /*2950*/  MOV R29, 0x101f ;  /* 0x0000101f001d7802 */ /* 0x000fe20000000f00 */
[----:B------:R-:W-:-:S07]  /*2960*/  IMAD.MOV.U32 R27, RZ, RZ, -0x1 ;  /* 0xffffffffff1b7424 */ /* 0x000fce00078e00ff */
[----:B01234-:R-:W-:Y:S05]  /*2970*/  WARPSYNC.COLLECTIVE R27, `(.L_x_7655) ;  /* 0x000000001b087348 */ /* 0x01ffea0003c00000 */
[----:B------:R0:W0:Y:S02]  /*2980*/  SHFL.IDX P5, R27, R26, R28, R29 ;  /* 0x0000001c1a1b7389 */ /* 0x00002400000a001d */
[----:B01234-:R-:W-:Y:S05]  /*2990*/  ENDCOLLECTIVE ;  /* 0x000000000000791b */ /* 0x01ffea0003800000 */
.L_x_7655:
[----:B------:R-:W-:Y:S05]  /*29a0*/  BSYNC B0 ;  /* 0x0000000000007941 */ /* 0x000fea0003800000 */
.L_x_7654:
[----:B------:R-:W-:Y:S05]  /*29b0*/  BRA `(.L_x_7656) ;  /* 0xfffffff000ec7947 */ /* 0x000fea000383ffff */
.L_x_7618:
[----:B------:R-:W-:Y:S01]  /*29c0*/  HFMA2 R29, -RZ, RZ, 0, 0.000503063201904296875 ;  /* 0x0000101fff1d7431 */ /* 0x000fe200000001ff */
[----:B------:R-:W-:Y:S01]  /*29d0*/  BSSY B0, `(.L_x_7657) ;  /* 0x0000006000007945 */ /* 0x000fe20003800000 */
[----:B------:R-:W-:Y:S02]  /*29e0*/  IMAD.MOV.U32 R28, RZ, RZ, R9 ;  /* 0x000000ffff1c7224 */ /* 0x000fe400078e0009 */
[----:B------:R-:W-:-:S07]  /*29f0*/  IMAD.MOV.U32 R27, RZ, RZ, -0x1 ;  /* 0xffffffffff1b7424 */ /* 0x000fce00078e00ff */
[----:B01234-:R-:W-:Y:S05]  /*2a00*/  WARPSYNC.COLLECTIVE R27, `(.L_x_7658) ;  /* 0x000000001b087348 */ /* 0x01ffea0003c00000 */
[----:B------:R0:W0:Y:S02]  /*2a10*/  SHFL.IDX P5, R27, R26, R28, R29 ;  /* 0x0000001c1a1b7389 */ /* 0x00002400000a001d */
[----:B01234-:R-:W-:Y:S05]  /*2a20*/  ENDCOLLECTIVE ;  /* 0x000000000000791b */ /* 0x01ffea0003800000 */
.L_x_7658:
[----:B------:R-:W-:Y:S05]  /*2a30*/  BSYNC B0 ;  /* 0x0000000000007941 */ /* 0x000fea0003800000 */
.L_x_7657:
[----:B------:R-:W-:Y:S05]  /*2a40*/  BRA `(.L_x_7659) ;  /* 0xfffffff000e07947 */ /* 0x000fea000383ffff */
.L_x_7620:
[----:B------:R-:W-:Y:S01]  /*2a50*/  BSSY B0, `(.L_x_7660) ;  /* 0x0000007000007945 */ /* 0x000fe20003800000 */
[----:B------:R-:W-:Y:S01]  /*2a60*/  IMAD.MOV.U32 R28, RZ, RZ, R10 ;  /* 0x000000ffff1c7224 */ /* 0x000fe200078e000a */
[----:B------:R-:W-:Y:S01]  /*2a70*/  MOV R29, 0x101f ;  /* 0x0000101f001d7802 */ /* 0x000fe20000000f00 */
[----:B------:R-:W-:-:S07]  /*2a80*/  IMAD.MOV.U32 R27, RZ, RZ, -0x1 ;  /* 0xffffffffff1b7424 */ /* 0x000fce00078e00ff */
[----:B01234-:R-:W-:Y:S05]  /*2a90*/  WARPSYNC.COLLECTIVE R27, `(.L_x_7661) ;  /* 0x000000001b087348 */ /* 0x01ffea0003c00000 */
[----:B------:R0:W0:Y:S02]  /*2aa0*/  SHFL.IDX P5, R27, R26, R28, R29 ;  /* 0x0000001c1a1b7389 */ /* 0x00002400000a001d */
[----:B01234-:R-:W-:Y:S05]  /*2ab0*/  ENDCOLLECTIVE ;  /* 0x000000000000791b */ /* 0x01ffea0003800000 */
.L_x_7661:
[----:B------:R-:W-:Y:S05]  /*2ac0*/  BSYNC B0 ;  /* 0x0000000000007941 */ /* 0x000fea0003800000 */
.L_x_7660:
[----:B------:R-:W-:Y:S05]  /*2ad0*/  BRA `(.L_x_7662) ;  /* 0xfffffff000d47947 */ /* 0x000fea000383ffff */
.L_x_7622:
[----:B------:R-:W-:Y:S01]  /*2ae0*/  HFMA2 R29, -RZ, RZ, 0, 0.000503063201904296875 ;  /* 0x0000101fff1d7431 */ /* 0x000fe200000001ff */
[----:B------:R-:W-:Y:S01]  /*2af0*/  BSSY B0, `(.L_x_7663) ;  /* 0x0000006000007945 */ /* 0x000fe20003800000 */
[----:B------:R-:W-:Y:S02]  /*2b00*/  IMAD.MOV.U32 R28, RZ, RZ, R11 ;  /* 0x000000ffff1c7224 */ /* 0x000fe400078e000b */
[----:B------:R-:W-:-:S07]  /*2b10*/  IMAD.MOV.U32 R27, RZ, RZ, -0x1 ;  /* 0xffffffffff1b7424 */ /* 0x000fce00078e00ff */
[----:B01234-:R-:W-:Y:S05]  /*2b20*/  WARPSYNC.COLLECTIVE R27, `(.L_x_7664) ;  /* 0x000000001b087348 */ /* 0x01ffea0003c00000 */
[----:B------:R0:W0:Y:S02]  /*2b30*/  SHFL.IDX P5, R27, R26, R28, R29 ;  /* 0x0000001c1a1b7389 */ /* 0x00002400000a001d */
[----:B01234-:R-:W-:Y:S05]  /*2b40*/  ENDCOLLECTIVE ;  /* 0x000000000000791b */ /* 0x01ffea0003800000 */
.L_x_7664:
[----:B------:R-:W-:Y:S05]  /*2b50*/  BSYNC B0 ;  /* 0x0000000000007941 */ /* 0x000fea0003800000 */
.L_x_7663:
[----:B------:R-:W-:Y:S05]  /*2b60*/  BRA `(.L_x_7665) ;  /* 0xfffffff000c87947 */ /* 0x000fea000383ffff */
.L_x_7624:
[----:B------:R-:W-:Y:S01]  /*2b70*/  BSSY B0, `(.L_x_7666) ;  /* 0x0000007000007945 */ /* 0x000fe20003800000 */
[----:B------:R-:W-:Y:S01]  /*2b80*/  IMAD.MOV.U32 R28, RZ, RZ, R12 ;  /* 0x000000ffff1c7224 */ /* 0x000fe200078e000c */
[----:B------:R-:W-:Y:S01]  /*2b90*/  MOV R29, 0x101f ;  /* 0x0000101f001d7802 */ /* 0x000fe20000000f00 */
[----:B------:R-:W-:-:S07]  /*2ba0*/  IMAD.MOV.U32 R27, RZ, RZ, -0x1 ;  /* 0xffffffffff1b7424 */ /* 0x000fce00078e00ff */
[----:B01234-:R-:W-:Y:S05]  /*2bb0*/  WARPSYNC.COLLECTIVE R27, `(.L_x_7667) ;  /* 0x000000001b087348 */ /* 0x01ffea0003c00000 */
[----:B------:R0:W0:Y:S02]  /*2bc0*/  SHFL.IDX P5, R27, R26, R28, R29 ;  /* 0x0000001c1a1b7389 */ /* 0x00002400000a001d */
[----:B01234-:R-:W-:Y:S05]  /*2bd0*/  ENDCOLLECTIVE ;  /* 0x000000000000791b */ /* 0x01ffea0003800000 */
.L_x_7667:
[----:B------:R-:W-:Y:S05]  /*2be0*/  BSYNC B0 ;  /* 0x0000000000007941 */ /* 0x000fea0003800000 */
.L_x_7666:
[----:B------:R-:W-:Y:S05]  /*2bf0*/  BRA `(.L_x_7668) ;  /* 0xfffffff000bc7947 */ /* 0x000fea000383ffff */
.L_x_7626:
[----:B------:R-:W-:Y:S01]  /*2c00*/  HFMA2 R29, -RZ, RZ, 0, 0.000503063201904296875 ;  /* 0x0000101fff1d7431 */ /* 0x000fe200000001ff */
[----:B------:R-:W-:Y:S01]  /*2c10*/  BSSY B0, `(.L_x_7669) ;  /* 0x0000006000007945 */ /* 0x000fe20003800000 */
[----:B------:R-:W-:Y:S02]  /*2c20*/  IMAD.MOV.U32 R28, RZ, RZ, R13 ;  /* 0x000000ffff1c7224 */ /* 0x000fe400078e000d */
[----:B------:R-:W-:-:S07]  /*2c30*/  IMAD.MOV.U32 R27, RZ, RZ, -0x1 ;  /* 0xffffffffff1b7424 */ /* 0x000fce00078e00ff */
[----:B01234-:R-:W-:Y:S05]  /*2c40*/  WARPSYNC.COLLECTIVE R27, `(.L_x_7670) ;  /* 0x000000001b087348 */ /* 0x01ffea0003c00000 */
[----:B------:R0:W0:Y:S02]  /*2c50*/  SHFL.IDX P5, R27, R26, R28, R29 ;  /* 0x0000001c1a1b7389 */ /* 0x00002400000a001d */
[----:B01234-:R-:W-:Y:S05]  /*2c60*/  ENDCOLLECTIVE ;  /* 0x000000000000791b */ /* 0x01ffea0003800000 */
.L_x_7670:
[----:B------:R-:W-:Y:S05]  /*2c70*/  BSYNC B0 ;  /* 0x0000000000007941 */ /* 0x000fea0003800000 */
.L_x_7669:
[----:B------:R-:W-:Y:S05]  /*2c80*/  BRA `(.L_x_7671) ;  /* 0xfffffff000b07947 */ /* 0x000fea000383ffff */
.L_x_7628:
[----:B------:R-:W-:Y:S01]  /*2c90*/  BSSY B0, `(.L_x_7672) ;  /* 0x0000007000007945 */ /* 0x000fe20003800000 */
[----:B------:R-:W-:Y:S01]  /*2ca0*/  IMAD.MOV.U32 R28, RZ, RZ, R14 ;  /* 0x000000ffff1c7224 */ /* 0x000fe200078e000e */
[----:B------:R-:W-:Y:S01]  /*2cb0*/  MOV R29, 0x101f ;  /* 0x0000101f001d7802 */ /* 0x000fe20000000f00 */
[----:B------:R-:W-:-:S07]  /*2cc0*/  IMAD.MOV.U32 R27, RZ, RZ, -0x1 ;  /* 0xffffffffff1b7424 */ /* 0x000fce00078e00ff */
[----:B01234-:R-:W-:Y:S05]  /*2cd0*/  WARPSYNC.COLLECTIVE R27, `(.L_x_7673) ;  /* 0x000000001b087348 */ /* 0x01ffea0003c00000 */
[----:B------:R0:W0:Y:S02]  /*2ce0*/  SHFL.IDX P5, R27, R26, R28, R29 ;  /* 0x0000001c1a1b7389 */ /* 0x00002400000a001d */
[----:B01234-:R-:W-:Y:S05]  /*2cf0*/  ENDCOLLECTIVE ;  /* 0x000000000000791b */ /* 0x01ffea0003800000 */
.L_x_7673:
[----:B------:R-:W-:Y:S05]  /*2d00*/  BSYNC B0 ;  /* 0x0000000000007941 */ /* 0x000fea0003800000 */
.L_x_7672:
[----:B------:R-:W-:Y:S05]  /*2d10*/  BRA `(.L_x_7674) ;  /* 0xfffffff000a47947 */ /* 0x000fea000383ffff */
.L_x_7630:
[----:B------:R-:W-:Y:S01]  /*2d20*/  HFMA2 R29, -RZ, RZ, 0, 0.000503063201904296875 ;  /* 0x0000101fff1d7431 */ /* 0x000fe200000001ff */
[----:B------:R-:W-:Y:S01]  /*2d30*/  BSSY B0, `(.L_x_7675) ;  /* 0x0000006000007945 */ /* 0x000fe20003800000 */
[----:B------:R-:W-:Y:S02]  /*2d40*/  IMAD.MOV.U32 R28, RZ, RZ, R15 ;  /* 0x000000ffff1c7224 */ /* 0x000fe400078e000f */
[----:B------:R-:W-:-:S07]  /*2d50*/  IMAD.MOV.U32 R27, RZ, RZ, -0x1 ;  /* 0xffffffffff1b7424 */ /* 0x000fce00078e00ff */
[----:B01234-:R-:W-:Y:S05]  /*2d60*/  WARPSYNC.COLLECTIVE R27, `(.L_x_7676) ;  /* 0x000000001b087348 */ /* 0x01ffea0003c00000 */
[----:B------:R0:W0:Y:S02]  /*2d70*/  SHFL.IDX P5, R27, R26, R28, R29 ;  /* 0x0000001c1a1b7389 */ /* 0x00002400000a001d */
[----:B01234-:R-:W-:Y:S05]  /*2d80*/  ENDCOLLECTIVE ;  /* 0x000000000000791b */ /* 0x01ffea0003800000 */
.L_x_7676:
[----:B------:R-:W-:Y:S05]  /*2d90*/  BSYNC B0 ;  /* 0x0000000000007941 */ /* 0x000fea0003800000 */
.L_x_7675:
[----:B------:R-:W-:Y:S05]  /*2da0*/  BRA `(.L_x_7677) ;  /* 0xfffffff000987947 */ /* 0x000fea000383ffff */
.L_x_7632:
[----:B------:R-:W-:Y:S01]  /*2db0*/  BSSY B0, `(.L_x_7678) ;  /* 0x0000007000007945 */ /* 0x000fe20003800000 */
[----:B------:R-:W-:Y:S01]  /*2dc0*/  IMAD.MOV.U32 R28, RZ, RZ, R16 ;  /* 0x000000ffff1c7224 */ /* 0x000fe200078e0010 */
[----:B------:R-:W-:Y:S01]  /*2dd0*/  MOV R29, 0x101f ;  /* 0x0000101f001d7802 */ /* 0x000fe20000000f00 */
[----:B------:R-:W-:-:S07]  /*2de0*/  IMAD.MOV.U32 R27, RZ, RZ, -0x1 ;  /* 0xffffffffff1b7424 */ /* 0x000fce00078e00ff */
[----:B01234-:R-:W-:Y:S05]  /*2df0*/  WARPSYNC.COLLECTIVE R27, `(.L_x_7679) ;  /* 0x000000001b087348 */ /* 0x01ffea0003c00000 */
[----:B------:R0:W0:Y:S02]  /*2e00*/  SHFL.IDX P5, R27, R26, R28, R29 ;  /* 0x0000001c1a1b7389 */ /* 0x00002400000a001d */
[----:B01234-:R-:W-:Y:S05]  /*2e10*/  ENDCOLLECTIVE ;  /* 0x000000000000791b */ /* 0x01ffea0003800000 */
.L_x_7679:
[----:B------:R-:W-:Y:S05]  /*2e20*/  BSYNC B0 ;  /* 0x0000000000007941 */ /* 0x000fea0003800000 */
.L_x_7678:
[----:B------:R-:W-:Y:S05]  /*2e30*/  BRA `(.L_x_7680) ;  /* 0xfffffff0008c7947 */ /* 0x000fea000383ffff */
.L_x_7634:
[----:B------:R-:W-:Y:S01]  /*2e40*/  HFMA2 R29, -RZ, RZ, 0, 0.000503063201904296875 ;  /* 0x0000101fff1d7431 */ /* 0x000fe200000001ff */
[----:B------:R-:W-:Y:S01]  /*2e50*/  BSSY B0, `(.L_x_7681) ;  /* 0x0000006000007945 */ /* 0x000fe20003800000 */
[----:B------:R-:W-:Y:S02]  /*2e60*/  IMAD.MOV.U32 R28, RZ, RZ, R17 ;  /* 0x000000ffff1c7224 */ /* 0x000fe400078e0011 */
[----:B------:R-:W-:-:S07]  /*2e70*/  IMAD.MOV.U32 R27, RZ, RZ, -0x1 ;  /* 0xffffffffff1b7424 */ /* 0x000fce00078e00ff */
[----:B01234-:R-:W-:Y:S05]  /*2e80*/  WARPSYNC.COLLECTIVE R27, `(.L_x_7682) ;  /* 0x000000001b087348 */ /* 0x01ffea0003c00000 */
[----:B------:R0:W0:Y:S02]  /*2e90*/  SHFL.IDX P5, R27, R26, R28, R29 ;  /* 0x0000001c1a1b7389 */ /* 0x00002400000a001d */
[----:B01234-:R-:W-:Y:S05]  /*2ea0*/  ENDCOLLECTIVE ;  /* 0x000000000000791b */ /* 0x01ffea0003800000 */
.L_x_7682:
[----:B------:R-:W-:Y:S05]  /*2eb0*/  BSYNC B0 ;  /* 0x0000000000007941 */ /* 0x000fea0003800000 */
.L_x_7681:
[----:B------:R-:W-:Y:S05]  /*2ec0*/  BRA `(.L_x_7683) ;  /* 0xfffffff000807947 */ /* 0x000fea000383ffff */
.L_x_7636:
[----:B------:R-:W-:Y:S01]  /*2ed0*/  BSSY B0, `(.L_x_7684) ;  /* 0x0000007000007945 */ /* 0x000fe20003800000 */
[----:B------:R-:W-:Y:S01]  /*2ee0*/  IMAD.MOV.U32 R28, RZ, RZ, R18 ;  /* 0x000000ffff1c7224 */ /* 0x000fe200078e0012 */
[----:B------:R-:W-:Y:S01]  /*2ef0*/  MOV R29, 0x101f ;  /* 0x0000101f001d7802 */ /* 0x000fe20000000f00 */
[----:B------:R-:W-:-:S07]  /*2f00*/  IMAD.MOV.U32 R27, RZ, RZ, -0x1 ;  /* 0xffffffffff1b7424 */ /* 0x000fce00078e00ff */
[----:B01234-:R-:W-:Y:S05]  /*2f10*/  WARPSYNC.COLLECTIVE R27, `(.L_x_7685) ;  /* 0x000000001b087348 */ /* 0x01ffea0003c00000 */
[----:B------:R0:W0:Y:S02]  /*2f20*/  SHFL.IDX P5, R27, R26, R28, R29 ;  /* 0x0000001c1a1b7389 */ /* 0x00002400000a001d */
[----:B01234-:R-:W-:Y:S05]  /*2f30*/  ENDCOLLECTIVE ;  /* 0x000000000000791b */ /* 0x01ffea0003800000 */
.L_x_7685:
[----:B------:R-:W-:Y:S05]  /*2f40*/  BSYNC B0 ;  /* 0x0000000000007941 */ /* 0x000fea0003800000 */
.L_x_7684:
[----:B------:R-:W-:Y:S01]  /*2f50*/  IMAD.MOV.U32 R25, RZ, RZ, R27 ;  /* 0x000000ffff197224 */ /* 0x000fe200078e001b */
[----:B------:R-:W-:Y:S06]  /*2f60*/  BRA `(.L_x_7686) ;  /* 0xfffffff000707947 */ /* 0x000fec000383ffff */
        .weak           $__internal_185_$__cuda_sm20_div_s16
        .type           $__internal_185_$__cuda_sm20_div_s16,@function
        .size           $__internal_185_$__cuda_sm20_div_s16,(.L_x_38688 - $__internal_185_$__cuda_sm20_div_s16)
$__internal_185_$__cuda_sm20_div_s16:
        /* <DEDUP_REMOVED lines=25> */
[----:B------:R-:W-:Y:S05]  /*3100*/  RET.REL.NODEC R20 `(_Z9cuda_gemmIiLi128ELi4ELi1ELi128ELi16ELi16ELi64ELi1ELi0EEviiiPT_S1_S1_iii) ;  /* 0xffffffcc14bc7950 */ /* 0x000fea0003c3ffff */
.L_x_7687:
        /* <DEDUP_REMOVED lines=15> */
.L_x_38688:


//--------------------- .text._Z9cuda_gemmIiLi128ELi4ELi1ELi128ELi16ELi16ELi64ELi0ELi1EEviiiPT_S1_S1_iii --------------------------
	.section	.text._Z9cuda_gemmIiLi128ELi4ELi1ELi128ELi16ELi16ELi64ELi0ELi1EEviiiPT_S1_S1_iii,"ax",@progbits
	.align	128
        .global         _Z9cuda_gemmIiLi128ELi4ELi1ELi128ELi16ELi16ELi64ELi0ELi1EEviiiPT_S1_S1_iii
        .type           _Z9cuda_gemmIiLi128ELi4ELi1ELi128ELi16ELi16ELi64ELi0ELi1EEviiiPT_S1_S1_iii,@function
        .size           _Z9cuda_gemmIiLi128ELi4ELi1ELi128ELi16ELi16ELi64ELi0ELi1EEviiiPT_S1_S1_iii,(.L_x_38689 - _Z9cuda_gemmIiLi128ELi4ELi1ELi128ELi16ELi16ELi64ELi0ELi1EEviiiPT_S1_S1_iii)
        .other          _Z9cuda_gemmIiLi128ELi4ELi1ELi128ELi16ELi16ELi64ELi0ELi1EEviiiPT_S1_S1_iii,@"STO_CUDA_ENTRY STV_DEFAULT"
_Z9cuda_gemmIiLi128ELi4ELi1ELi128ELi16ELi16ELi64ELi0ELi1EEviiiPT_S1_S1_iii:
.text._Z9cuda_gemmIiLi128ELi4ELi1ELi128ELi16ELi16ELi64ELi0ELi1EEviiiPT_S1_S1_iii:
[----:B------:R-:W-:Y:S01]  /*0000*/  LDC R1, c[0x0][0x37c] ;  /* 0x0000df00ff017b82 */ /* 0x000fe20000000800 */
[----:B------:R-:W0:Y:S01]  /*0010*/  S2R R3, SR_TID.X ;  /* 0x0000000000037919 */ /* 0x000e220000002100 */
[----:B------:R-:W1:Y:S01]  /*0020*/  LDCU UR11, c[0x0][0x360] ;  /* 0x00006c00ff0b77ac */ /* 0x000e620008000800 */
[----:B------:R-:W-:Y:S01]  /*0030*/  MOV R8, 0x80 ;  /* 0x0000008000087802 */ /* 0x000fe20000000f00 */
[----:B-1----:R-:W-:Y:S02]  /*0040*/  ULOP3.LUT UR4, UR11, 0xff, URZ, 0xc0, !UPT ;  /* 0x000000ff0b047892 */ /* 0x002fe4000f8ec0ff */
[----:B0-----:R-:W-:-:S05]  /*0050*/  VIADD R0, R3, UR11 ;  /* 0x0000000b03007c36 */ /* 0x001fca0008000000 */
[----:B------:R-:W-:-:S07]  /*0060*/  LOP3.LUT R0, R0, 0xff, RZ, 0xc, !PT ;  /* 0x000000ff00007812 */ /* 0x000fce00078e0cff */
[----:B------:R-:W-:Y:S05]  /*0070*/  CALL.REL.NOINC `($__internal_186_$__cuda_sm20_div_u16) ;  /* 0x00000014000c7944 */ /* 0x000fea0003c00000 */
        /* <DEDUP_REMOVED lines=14> */
.L_x_7690:
        /* <DEDUP_REMOVED lines=13> */
.L_x_7689:
[----:B0-----:R-:W-:Y:S05]  /*0230*/  BSYNC.RECONVERGENT B0 ;  /* 0x0000000000007941 */ /* 0x001fea0003800200 */
.L_x_7688:
[----:B------:R-:W-:Y:S04]  /*0240*/  BSSY.RECONVERGENT B0, `(.L_x_7691) ;  /* 0x000002c000007945 */ /* 0x000fe80003800200 */
[----:B------:R-:W-:Y:S05]  /*0250*/  @!P1 BRA `(.L_x_7692) ;  /* 0x0000000000a89947 */ /* 0x000fea0003800000 */
[----:B------:R-:W0:Y:S01]  /*0260*/  S2R R7, SR_CgaCtaId ;  /* 0x0000000000077919 */ /* 0x000e220000008800 */
[----:B-1----:R-:W1:Y:S01]  /*0270*/  LDC.64 R4, c[0x0][0x398] ;  /* 0x0000e600ff047b82 */ /* 0x002e620000000a00 */
[----:B------:R-:W-:-:S04]  /*0280*/  MOV R0, 0x400 ;  /* 0x0000040000007802 */ /* 0x000fc80000000f00 */
[----:B0-----:R-:W-:-:S07]  /*0290*/  LEA R16, R7, R0, 0x18 ;  /* 0x0000000007107211 */ /* 0x001fce00078ec0ff */
.L_x_7693:
[C---:B------:R-:W-:Y:S02]  /*02a0*/  VIADD R23, R15.reuse, UR11 ;  /* 0x0000000b0f177c36 */ /* 0x040fe40008000000 */
[----:B01----:R-:W-:-:S03]  /*02b0*/  IMAD.WIDE.U32 R12, R15, 0x4, R4 ;  /* 0x000000040f0c7825 */ /* 0x003fc600078e0004 */
[C---:B------:R-:W-:Y:S01]  /*02c0*/  IADD3 R17, PT, PT, R23.reuse, UR11, RZ ;  /* 0x0000000b17117c10 */ /* 0x040fe2000fffe0ff */
[--C-:B------:R-:W-:Y:S02]  /*02d0*/  IMAD.WIDE.U32 R6, R23, 0x4, R4.reuse ;  /* 0x0000000417067825 */ /* 0x100fe400078e0004 */
[----:B------:R0:W2:Y:S02]  /*02e0*/  LDG.E R12, desc[UR14][R12.64] ;  /* 0x0000000e0c0c7981 */ /* 0x0000a4000c1e1900 */
[C---:B------:R-:W-:Y:S02]  /*02f0*/  VIADD R19, R17.reuse, UR11 ;  /* 0x0000000b11137c36 */ /* 0x040fe40008000000 */
[--C-:B------:R-:W-:Y:S01]  /*0300*/  IMAD.WIDE.U32 R8, R17, 0x4, R4.reuse ;  /* 0x0000000411087825 */ /* 0x100fe200078e0004 */
[----:B------:R-:W3:Y:S03]  /*0310*/  LDG.E R6, desc[UR14][R6.64] ;  /* 0x0000000e06067981 */ /* 0x000ee6000c1e1900 */
[----:B------:R-:W-:-:S02]  /*0320*/  IMAD.WIDE.U32 R10, R19, 0x4, R4 ;  /* 0x00000004130a7825 */ /* 0x000fc400078e0004 */
[----:B------:R1:W4:Y:S04]  /*0330*/  LDG.E R8, desc[UR14][R8.64] ;  /* 0x0000000e08087981 */ /* 0x000328000c1e1900 */
        /* <DEDUP_REMOVED lines=9> */
[----:B-----5:R-:W-:Y:S01]  /*03d0*/  SHF.R.U32.HI R11, RZ, 0x2, R19 ;  /* 0x00000002ff0b7819 */ /* 0x020fe20000011613 */
[--C-:B------:R-:W-:Y:S01]  /*03e0*/  IMAD R21, R21, 0x44, R16.reuse ;  /* 0x0000004415157824 */ /* 0x100fe200078e0210 */
[----:B------:R-:W-:Y:S01]  /*03f0*/  LOP3.LUT R7, R2, 0x3ffffffc, RZ, 0xc0, !PT ;  /* 0x3ffffffc02077812 */ /* 0x000fe200078ec0ff */
[--C-:B------:R-:W-:Y:S01]  /*0400*/  IMAD R0, R0, 0x44, R16.reuse ;  /* 0x0000004400007824 */ /* 0x100fe200078e0210 */
[----:B------:R-:W-:Y:S01]  /*0410*/  LOP3.LUT R2, R17, 0x3ffffffc, RZ, 0xc0, !PT ;  /* 0x3ffffffc11027812 */ /* 0x000fe200078ec0ff */
[--C-:B------:R-:W-:Y:S01]  /*0420*/  IMAD R13, R13, 0x44, R16.reuse ;  /* 0x000000440d0d7824 */ /* 0x100fe200078e0210 */
[----:B------:R-:W-:Y:S01]  /*0430*/  LOP3.LUT R14, R11, 0x3ffffffc, RZ, 0xc0, !PT ;  /* 0x3ffffffc0b0e7812 */ /* 0x000fe200078ec0ff */
        /* <DEDUP_REMOVED lines=12> */
.L_x_7692:
[----:B------:R-:W-:Y:S05]  /*0500*/  BSYNC.RECONVERGENT B0 ;  /* 0x0000000000007941 */ /* 0x000fea0003800200 */
.L_x_7691:
[----:B------:R-:W2:Y:S01]  /*0510*/  S2UR UR4, SR_CTAID.Y ;  /* 0x00000000000479c3 */ /* 0x000ea20000002600 */
[----:B------:R-:W3:Y:S02]  /*0520*/  LDCU UR12, c[0x0][0x374] ;  /* 0x00006e80ff0c77ac */ /* 0x000ee40008000800 */
[----:B---3--:R-:W-:-:S04]  /*0530*/  USHF.L.U32 UR5, UR12, 0x2, URZ ;  /* 0x000000020c057899 */ /* 0x008fc800080006ff */
[----:B--2---:R-:W-:-:S06]  /*0540*/  UISETP.GE.U32.AND UP0, UPT, UR4, UR5, UPT ;  /* 0x000000050400728c */ /* 0x004fcc000bf06070 */
[----:B------:R-:W-:-:S13]  /*0550*/  PLOP3.LUT P0, PT, PT, PT, UP0, 0x80, 0x8 ;  /* 0x000000000008781c */ /* 0x000fda0003f0f008 */
[----:B------:R-:W-:Y:S05]  /*0560*/  @P0 EXIT ;  /* 0x000000000000094d */ /* 0x000fea0003800000 */
[----:B------:R-:W-:Y:S01]  /*0570*/  USHF.L.U32 UR8, UR11, 0x2, URZ ;  /* 0x000000020b087899 */ /* 0x000fe200080006ff */
[C---:B0-----:R-:W-:Y:S01]  /*0580*/  IMAD.SHL.U32 R6, R3.reuse, 0x4, RZ ;  /* 0x0000000403067824 */ /* 0x041fe200078e00ff */
[----:B------:R-:W-:Y:S01]  /*0590*/  MOV R31, 0x400 ;  /* 0x00000400001f7802 */ /* 0x000fe20000000f00 */
[----:B------:R-:W0:Y:S01]  /*05a0*/  S2R R34, SR_CTAID.X ;  /* 0x0000000000227919 */ /* 0x000e220000002500 */
[----:B------:R-:W-:Y:S01]  /*05b0*/  LOP3.LUT R36, R3, 0x7, RZ, 0xc0, !PT ;  /* 0x0000000703247812 */ /* 0x000fe200078ec0ff */
[----:B------:R-:W2:Y:S01]  /*05c0*/  S2UR UR5, SR_CTAID.X ;  /* 0x00000000000579c3 */ /* 0x000ea20000002500 */
[----:B------:R-:W-:Y:S01]  /*05d0*/  VIADD R2, R6, UR8 ;  /* 0x0000000806027c36 */ /* 0x000fe20008000000 */
[----:B------:R-:W-:Y:S01]  /*05e0*/  IADD3 R9, PT, PT, RZ, -UR8, RZ ;  /* 0x80000008ff097c10 */ /* 0x000fe2000fffe0ff */
[----:B------:R-:W-:Y:S01]  /*05f0*/  IMAD.U32 R15, RZ, RZ, UR11 ;  /* 0x0000000bff0f7e24 */ /* 0x000fe2000f8e00ff */
[----:B------:R-:W3:Y:S01]  /*0600*/  I2F.U32.RP R0, UR8 ;  /* 0x0000000800007d06 */ /* 0x000ee20008209000 */
[----:B------:R-:W-:Y:S01]  /*0610*/  ISETP.NE.U32.AND P2, PT, RZ, UR8, PT ;  /* 0x00000008ff007c0c */ /* 0x000fe2000bf45070 */
[----:B------:R-:W-:Y:S01]  /*0620*/  VIADD R13, R36, 0xffffffff ;  /* 0xffffffff240d7836 */ /* 0x000fe20000000000 */
[C---:B------:R-:W-:Y:S01]  /*0630*/  ISETP.GE.U32.AND P0, PT, R2.reuse, 0x80, PT ;  /* 0x000000800200780c */ /* 0x040fe20003f06070 */
[----:B------:R-:W-:Y:S01]  /*0640*/  IMAD.U32 R17, RZ, RZ, UR11 ;  /* 0x0000000bff117e24 */ /* 0x000fe2000f8e00ff */
[----:B------:R-:W-:-:S02]  /*0650*/  VIMNMX.U32 R7, PT, PT, R2, 0x80, !PT ;  /* 0x0000008002077848 */ /* 0x000fc40007fe0000 */
[----:B------:R-:W-:Y:S02]  /*0660*/  SEL R8, RZ, 0x1, P0 ;  /* 0x00000001ff087807 */ /* 0x000fe40000000000 */
[----:B------:R-:W-:Y:S01]  /*0670*/  LOP3.LUT R35, R6, 0x3c, RZ, 0xc0, !PT ;  /* 0x0000003c06237812 */ /* 0x000fe200078ec0ff */
[C---:B------:R-:W-:Y:S01]  /*0680*/  VIADD R6, R36.reuse, 0xa ;  /* 0x0000000a24067836 */ /* 0x040fe20000000000 */
[----:B------:R-:W-:Y:S02]  /*0690*/  IADD3 R7, PT, PT, R7, -R2, -R8 ;  /* 0x8000000207077210 */ /* 0x000fe40007ffe808 */
[----:B-1----:R-:W-:Y:S01]  /*06a0*/  IADD3 R11, PT, PT, R36, 0xe, RZ ;  /* 0x0000000e240b7810 */ /* 0x002fe20007ffe0ff */
[----:B---3--:R-:W1:Y:S01]  /*06b0*/  MUFU.RCP R0, R0 ;  /* 0x0000000000007308 */ /* 0x008e620000001000 */
[----:B------:R-:W-:Y:S02]  /*06c0*/  LOP3.LUT R6, R6, 0xf, RZ, 0xc0, !PT ;  /* 0x0000000f06067812 */ /* 0x000fe400078ec0ff */
[----:B------:R-:W-:-:S02]  /*06d0*/  LOP3.LUT R16, R11, 0xf, RZ, 0xc0, !PT ;  /* 0x0000000f0b107812 */ /* 0x000fc400078ec0ff */
[----:B------:R-:W-:Y:S01]  /*06e0*/  LOP3.LUT R18, R13, 0xf, RZ, 0xc0, !PT ;  /* 0x0000000f0d127812 */ /* 0x000fe200078ec0ff */
[----:B--2---:R-:W-:-:S04]  /*06f0*/  USHF.L.U32 UR5, UR5, 0x7, URZ ;  /* 0x0000000705057899 */ /* 0x004fc800080006ff */
[----:B------:R-:W-:Y:S01]  /*0700*/  UIMAD UR9, UR11, 0xc, UR5 ;  /* 0x0000000c0b0978a4 */ /* 0x000fe2000f8e0205 */
[----:B0-----:R-:W-:Y:S01]  /*0710*/  IMAD R34, R34, 0x8, R3 ;  /* 0x0000000822227824 */ /* 0x001fe200078e0203 */
[----:B------:R-:W-:Y:S01]  /*0720*/  ULEA UR10, UR11, UR5, 0x3 ;  /* 0x000000050b0a7291 */ /* 0x000fe2000f8e18ff */
[----:B-1----:R-:W-:-:S04]  /*0730*/  VIADD R4, R0, 0xffffffe ;  /* 0x0ffffffe00047836 */ /* 0x002fc80000000000 */
[----:B------:R0:W1:Y:S02]  /*0740*/  F2I.FTZ.U32.TRUNC.NTZ R5, R4 ;  /* 0x0000000400057305 */ /* 0x000064000021f000 */
[----:B0-----:R-:W-:Y:S02]  /*0750*/  IMAD.MOV.U32 R4, RZ, RZ, RZ ;  /* 0x000000ffff047224 */ /* 0x001fe400078e00ff */
[----:B-1----:R-:W-:-:S04]  /*0760*/  IMAD R9, R9, R5, RZ ;  /* 0x0000000509097224 */ /* 0x002fc800078e02ff */
[----:B------:R-:W-:Y:S02]  /*0770*/  IMAD.HI.U32 R0, R5, R9, R4 ;  /* 0x0000000905007227 */ /* 0x000fe400078e0004 */
[----:B------:R-:W0:Y:S02]  /*0780*/  S2R R4, SR_CgaCtaId ;  /* 0x0000000000047919 */ /* 0x000e240000008800 */
[----:B------:R-:W-:Y:S02]  /*0790*/  VIADD R9, R36, 0xd ;  /* 0x0000000d24097836 */ /* 0x000fe40000000000 */
[----:B------:R-:W-:-:S03]  /*07a0*/  IMAD.HI.U32 R5, R0, R7, RZ ;  /* 0x0000000700057227 */ /* 0x000fc600078e00ff */
[----:B------:R-:W-:Y:S02]  /*07b0*/  LOP3.LUT R14, R9, 0xf, RZ, 0xc0, !PT ;  /* 0x0000000f090e7812 */ /* 0x000fe400078ec0ff */
[----:B------:R-:W-:-:S05]  /*07c0*/  IADD3 R0, PT, PT, -R5, RZ, RZ ;  /* 0x000000ff05007210 */ /* 0x000fca0007ffe1ff */
[----:B------:R-:W-:Y:S01]  /*07d0*/  IMAD R7, R0, UR8, R7 ;  /* 0x0000000800077c24 */ /* 0x000fe2000f8e0207 */
[----:B------:R-:W-:-:S04]  /*07e0*/  SHF.R.U32.HI R0, RZ, 0x3, R3 ;  /* 0x00000003ff007819 */ /* 0x000fc80000011603 */
[----:B------:R-:W-:-:S13]  /*07f0*/  ISETP.GE.U32.AND P0, PT, R7, UR8, PT ;  /* 0x0000000807007c0c */ /* 0x000fda000bf06070 */
[----:B------:R-:W-:Y:S02]  /*0800*/  @P0 VIADD R7, R7, -UR8 ;  /* 0x8000000807070c36 */ /* 0x000fe40008000000 */
[----:B------:R-:W-:-:S03]  /*0810*/  @P0 VIADD R5, R5, 0x1 ;  /* 0x0000000105050836 */ /* 0x000fc60000000000 */
[----:B------:R-:W-:Y:S02]  /*0820*/  ISETP.GE.U32.AND P1, PT, R7, UR8, PT ;  /* 0x0000000807007c0c */ /* 0x000fe4000bf26070 */
[----:B0-----:R-:W-:Y:S01]  /*0830*/  LEA R7, R4, R31, 0x18 ;  /* 0x0000001f04077211 */ /* 0x001fe200078ec0ff */
[----:B------:R-:W-:-:S04]  /*0840*/  VIADD R31, R31, 0x480 ;  /* 0x000004801f1f7836 */ /* 0x000fc80000000000 */
[----:B------:R-:W-:Y:S01]  /*0850*/  IMAD R0, R0, 0x44, R7 ;  /* 0x0000004400007824 */ /* 0x000fe200078e0207 */
[----:B------:R-:W-:Y:S02]  /*0860*/  LEA R31, R4, R31, 0x18 ;  /* 0x0000001f041f7211 */ /* 0x000fe400078ec0ff */
[----:B------:R-:W-:Y:S01]  /*0870*/  IADD3 R4, PT, PT, R36, 0x9, RZ ;  /* 0x0000000924047810 */ /* 0x000fe20007ffe0ff */
[----:B------:R-:W-:Y:S01]  /*0880*/  IMAD.IADD R35, R0, 0x1, R35 ;  /* 0x0000000100237824 */ /* 0x000fe200078e0223 */
[----:B------:R-:W-:Y:S02]  /*0890*/  IADD3 R7, PT, PT, R36, 0xb, RZ ;  /* 0x0000000b24077810 */ /* 0x000fe40007ffe0ff */
[----:B------:R-:W-:Y:S02]  /*08a0*/  @P1 IADD3 R5, PT, PT, R5, 0x1, RZ ;  /* 0x0000000105051810 */ /* 0x000fe40007ffe0ff */
[----:B------:R-:W-:Y:S02]  /*08b0*/  @!P2 LOP3.LUT R5, RZ, UR8, RZ, 0x33, !PT ;  /* 0x00000008ff05ac12 */ /* 0x000fe4000f8e33ff */
[----:B------:R-:W-:-:S02]  /*08c0*/  LOP3.LUT R4, R4, 0xf, RZ, 0xc0, !PT ;  /* 0x0000000f04047812 */ /* 0x000fc400078ec0ff */
[----:B------:R-:W-:Y:S01]  /*08d0*/  IADD3 R0, PT, PT, R8, R5, RZ ;  /* 0x0000000508007210 */ /* 0x000fe20007ffe0ff */
[C---:B------:R-:W-:Y:S01]  /*08e0*/  IMAD.SHL.U32 R5, R36.reuse, 0x10, RZ ;  /* 0x0000001024057824 */ /* 0x040fe200078e00ff */
[----:B------:R-:W-:Y:S01]  /*08f0*/  LOP3.LUT R10, R7, 0xf, RZ, 0xc0, !PT ;  /* 0x0000000f070a7812 */ /* 0x000fe200078ec0ff */
[----:B------:R-:W-:Y:S01]  /*0900*/  VIADD R8, R36, 0xc ;  /* 0x0000000c24087836 */ /* 0x000fe20000000000 */
[----:B------:R-:W-:Y:S02]  /*0910*/  LOP3.LUT R33, R0, 0x3, RZ, 0xc0, !PT ;  /* 0x0000000300217812 */ /* 0x000fe400078ec0ff */
[C---:B------:R-:W-:Y:S02]  /*0920*/  LOP3.LUT R24, R5.reuse, R6, RZ, 0xfc, !PT ;  /* 0x0000000605187212 */ /* 0x040fe400078efcff */
[----:B------:R-:W-:Y:S02]  /*0930*/  LOP3.LUT R12, R8, 0xf, RZ, 0xc0, !PT ;  /* 0x0000000f080c7812 */ /* 0x000fe400078ec0ff */
[C---:B------:R-:W-:Y:S01]  /*0940*/  LOP3.LUT R6, R5.reuse, 0x8, R36, 0xfe, !PT ;  /* 0x0000000805067812 */ /* 0x040fe200078efe24 */
[----:B------:R-:W-:Y:S01]  /*0950*/  IMAD R24, R24, 0x4, R31 ;  /* 0x0000000418187824 */ /* 0x000fe200078e021f */
[----:B------:R-:W-:-:S02]  /*0960*/  LOP3.LUT R8, R5, R4, RZ, 0xfc, !PT ;  /* 0x0000000405087212 */ /* 0x000fc400078efcff */
[C---:B------:R-:W-:Y:S02]  /*0970*/  LOP3.LUT R10, R5.reuse, R10, RZ, 0xfc, !PT ;  /* 0x0000000a050a7212 */ /* 0x040fe400078efcff */
[C---:B------:R-:W-:Y:S02]  /*0980*/  LOP3.LUT R12, R5.reuse, R12, RZ, 0xfc, !PT ;  /* 0x0000000c050c7212 */ /* 0x040fe400078efcff */
[C---:B------:R-:W-:Y:S01]  /*0990*/  LOP3.LUT R14, R5.reuse, R14, RZ, 0xfc, !PT ;  /* 0x0000000e050e7212 */ /* 0x040fe200078efcff */
[--C-:B------:R-:W-:Y:S01]  /*09a0*/  IMAD R25, R10, 0x4, R31.reuse ;  /* 0x000000040a197824 */ /* 0x100fe200078e021f */
[C---:B------:R-:W-:Y:S02]  /*09b0*/  LOP3.LUT R16, R5.reuse, R16, RZ, 0xfc, !PT ;  /* 0x0000001005107212 */ /* 0x040fe400078efcff */
[----:B------:R-:W-:Y:S01]  /*09c0*/  LOP3.LUT R18, R5, R18, RZ, 0xfc, !PT ;  /* 0x0000001205127212 */ /* 0x000fe200078efcff */
[--C-:B------:R-:W-:Y:S01]  /*09d0*/  IMAD R5, R6, 0x4, R31.reuse ;  /* 0x0000000406057824 */ /* 0x100fe200078e021f */
[-C--:B------:R-:W-:Y:S01]  /*09e0*/  LEA R7, R8, R31.reuse, 0x2 ;  /* 0x0000001f08077211 */ /* 0x080fe200078e10ff */
[--C-:B------:R-:W-:Y:S01]  /*09f0*/  IMAD R6, R3, 0x10, R31.reuse ;  /* 0x0000001003067824 */ /* 0x100fe200078e021f */
[-C--:B------:R-:W-:Y:S01]  /*0a00*/  LEA R26, R12, R31.reuse, 0x2 ;  /* 0x0000001f0c1a7211 */ /* 0x080fe200078e10ff */
[--C-:B------:R-:W-:Y:S01]  /*0a10*/  IMAD R27, R14, 0x4, R31.reuse ;  /* 0x000000040e1b7824 */ /* 0x100fe200078e021f */
[----:B------:R-:W-:Y:S01]  /*0a20*/  LEA R29, R16, R31, 0x2 ;  /* 0x0000001f101d7211 */ /* 0x000fe200078e10ff */
[----:B------:R-:W-:Y:S01]  /*0a30*/  IMAD R28, R15, 0x10, R6 ;  /* 0x000000100f1c7824 */ /* 0x000fe200078e0206 */
[----:B------:R-:W-:Y:S01]  /*0a40*/  IADD3 R4, PT, PT, R2, UR8, RZ ;  /* 0x0000000802047c10 */ /* 0x000fe2000fffe0ff */
[----:B------:R-:W-:-:S02]  /*0a50*/  IMAD R30, R18, 0x4, R31 ;  /* 0x00000004121e7824 */ /* 0x000fc400078e021f */
[----:B------:R-:W-:Y:S02]  /*0a60*/  IMAD R31, R36, 0x44, R31 ;  /* 0x00000044241f7824 */ /* 0x000fe400078e021f */
[----:B------:R-:W-:-:S07]  /*0a70*/  IMAD R32, R17, 0x10, R28 ;  /* 0x0000001011207824 */ /* 0x000fce00078e021c */
.L_x_7699:
        /* <DEDUP_REMOVED lines=16> */
[----:B------:R-:W-:Y:S01]  /*0b80*/  MOV R42, R2 ;  /* 0x00000002002a7202 */ /* 0x000fe20000000f00 */
[----:B--2---:R1:W-:Y:S10]  /*0b90*/  STS.128 [R6], R8 ;  /* 0x0000000806007388 */ /* 0x0043f40000000c00 */
[----:B------:R-:W-:Y:S05]  /*0ba0*/  @!P1 BRA `(.L_x_7697) ;  /* 0x00000000002c9947 */ /* 0x000fea0003800000 */
[----:B------:R-:W-:Y:S01]  /*0bb0*/  ISETP.NE.AND P1, PT, R33, 0x1, PT ;  /* 0x000000012100780c */ /* 0x000fe20003f25270 */
[----:B-1----:R-:W-:-:S04]  /*0bc0*/  IMAD.IADD R9, R2, 0x1, R15 ;  /* 0x0000000102097824 */ /* 0x002fc800078e020f */
[----:B------:R-:W-:-:S08]  /*0bd0*/  IMAD.WIDE R8, R9, 0x4, R12 ;  /* 0x0000000409087825 */ /* 0x000fd000078e020c */
[----:B------:R-:W-:-:S04]  /*0be0*/  @P1 IMAD.IADD R11, R4, 0x1, R15 ;  /* 0x00000001040b1824 */ /* 0x000fc800078e020f */
[----:B------:R-:W-:Y:S02]  /*0bf0*/  @P1 IMAD.WIDE R12, R11, 0x4, R12 ;  /* 0x000000040b0c1825 */ /* 0x000fe400078e020c */
[----:B------:R-:W2:Y:S04]  /*0c00*/  LDG.E.128 R8, desc[UR14][R8.64] ;  /* 0x0000000e08087981 */ /* 0x000ea8000c1e1d00 */
[----:B------:R-:W3:Y:S01]  /*0c10*/  @P1 LDG.E.128 R12, desc[UR14][R12.64] ;  /* 0x0000000e0c0c1981 */ /* 0x000ee2000c1e1d00 */
[----:B------:R-:W-:Y:S01]  /*0c20*/  MOV R42, R4 ;  /* 0x00000004002a7202 */ /* 0x000fe20000000f00 */
[----:B------:R-:W-:Y:S02]  /*0c30*/  @P1 VIADD R42, R4, UR8 ;  /* 0x00000008042a1c36 */ /* 0x000fe40008000000 */
[----:B--2---:R2:W-:Y:S04]  /*0c40*/  STS.128 [R28], R8 ;  /* 0x000000081c007388 */ /* 0x0045e80000000c00 */
[----:B---3--:R2:W-:Y:S02]  /*0c50*/  @P1 STS.128 [R32], R12 ;  /* 0x0000000c20001388 */ /* 0x0085e40000000c00 */
.L_x_7697:
[----:B------:R-:W-:Y:S05]  /*0c60*/  BSYNC.RECONVERGENT B1 ;  /* 0x0000000000017941 */ /* 0x000fea0003800200 */
.L_x_7696:
[----:B------:R-:W-:Y:S05]  /*0c70*/  @!P0 BRA `(.L_x_7695) ;  /* 0x0000000000b88947 */ /* 0x000fea0003800000 */
[----:B------:R-:W3:Y:S01]  /*0c80*/  S2UR UR7, SR_CgaCtaId ;  /* 0x00000000000779c3 */ /* 0x000ee20000008800 */
[----:B------:R-:W-:Y:S01]  /*0c90*/  UMOV UR6, 0x400 ;  /* 0x0000040000067882 */ /* 0x000fe20000000000 */
[C---:B--2---:R-:W-:Y:S01]  /*0ca0*/  VIADD R12, R42.reuse, UR5 ;  /* 0x000000052a0c7c36 */ /* 0x044fe20008000000 */
[----:B------:R-:W-:Y:S01]  /*0cb0*/  UIADD3 UR6, UPT, UPT, UR6, 0x480, URZ ;  /* 0x0000048006067890 */ /* 0x000fe2000fffe0ff */
[C---:B-1----:R-:W-:Y:S01]  /*0cc0*/  IADD3 R8, PT, PT, R42.reuse, UR9, RZ ;  /* 0x000000092a087c10 */ /* 0x042fe2000fffe0ff */
[----:B------:R-:W-:Y:S02]  /*0cd0*/  VIADD R10, R42, UR10 ;  /* 0x0000000a2a0a7c36 */ /* 0x000fe40008000000 */
[C---:B0-----:R-:W-:Y:S02]  /*0ce0*/  IMAD R41, R39.reuse, UR4, R12 ;  /* 0x0000000427297c24 */ /* 0x041fe4000f8e020c */
[C---:B------:R-:W-:Y:S02]  /*0cf0*/  IMAD R37, R39.reuse, UR4, R8 ;  /* 0x0000000427257c24 */ /* 0x040fe4000f8e0208 */
[----:B------:R-:W-:-:S02]  /*0d00*/  IMAD R39, R39, UR4, R10 ;  /* 0x0000000427277c24 */ /* 0x000fc4000f8e020a */
[----:B------:R-:W-:Y:S01]  /*0d10*/  VIADD R40, R41, UR8 ;  /* 0x0000000829287c36 */ /* 0x000fe20008000000 */
[----:B---3--:R-:W-:-:S06]  /*0d20*/  ULEA UR6, UR7, UR6, 0x18 ;  /* 0x0000000607067291 */ /* 0x008fcc000f8ec0ff */
[----:B------:R-:W-:-:S07]  /*0d30*/  LEA R38, R42, UR6, 0x2 ;  /* 0x000000062a267c11 */ /* 0x000fce000f8e10ff */
.L_x_7698:
        /* <DEDUP_REMOVED lines=9> */
[----:B------:R-:W-:Y:S01]  /*0dd0*/  IMAD.U32 R45, RZ, RZ, UR11 ;  /* 0x0000000bff2d7e24 */ /* 0x000fe2000f8e00ff */
[----:B------:R-:W-:-:S03]  /*0de0*/  MOV R43, UR11 ;  /* 0x0000000b002b7c02 */ /* 0x000fc60008000f00 */
[--C-:B------:R-:W-:Y:S02]  /*0df0*/  IMAD R44, R45, 0x20, R38.reuse ;  /* 0x000000202d2c7824 */ /* 0x100fe400078e0226 */
[----:B------:R-:W-:Y:S01]  /*0e00*/  IMAD R43, R43, 0x10, R38 ;  /* 0x000000102b2b7824 */ /* 0x000fe200078e0226 */
[----:B--2---:R0:W-:Y:S04]  /*0e10*/  STS.128 [R38], R8 ;  /* 0x0000000826007388 */ /* 0x0041e80000000c00 */
[----:B---3--:R3:W-:Y:S04]  /*0e20*/  STS.128 [R43], R12 ;  /* 0x0000000c2b007388 */ /* 0x0087e80000000c00 */
[----:B----4-:R3:W-:Y:S01]  /*0e30*/  STS.128 [R44], R16 ;  /* 0x000000102c007388 */ /* 0x0107e20000000c00 */
[----:B0-----:R-:W-:Y:S01]  /*0e40*/  MOV R9, UR11 ;  /* 0x0000000b00097c02 */ /* 0x001fe20008000f00 */
[----:B------:R-:W-:Y:S01]  /*0e50*/  IMAD.U32 R8, RZ, RZ, UR11 ;  /* 0x0000000bff087e24 */ /* 0x000fe2000f8e00ff */
[----:B------:R-:W-:Y:S01]  /*0e60*/  MOV R11, UR8 ;  /* 0x00000008000b7c02 */ /* 0x000fe20008000f00 */
[----:B------:R-:W-:-:S02]  /*0e70*/  IMAD.U32 R10, RZ, RZ, UR11 ;  /* 0x0000000bff0a7e24 */ /* 0x000fc4000f8e00ff */
[----:B------:R-:W-:Y:S01]  /*0e80*/  IMAD R45, R9, 0x30, R38 ;  /* 0x00000030092d7824 */ /* 0x000fe200078e0226 */
[C---:B------:R-:W-:Y:S01]  /*0e90*/  LEA R39, R8.reuse, R39, 0x4 ;  /* 0x0000002708277211 */ /* 0x040fe200078e20ff */
[----:B------:R-:W-:Y:S02]  /*0ea0*/  IMAD.U32 R9, RZ, RZ, UR8 ;  /* 0x00000008ff097e24 */ /* 0x000fe4000f8e00ff */
[----:B------:R-:W-:Y:S01]  /*0eb0*/  IMAD R37, R8, 0x10, R37 ;  /* 0x0000001008257824 */ /* 0x000fe200078e0225 */
[----:B-----5:R3:W-:Y:S01]  /*0ec0*/  STS.128 [R45], R20 ;  /* 0x000000142d007388 */ /* 0x0207e20000000c00 */
[----:B------:R-:W-:Y:S01]  /*0ed0*/  IMAD R41, R10, 0x10, R41 ;  /* 0x000000100a297824 */ /* 0x000fe200078e0229 */
[----:B------:R-:W-:Y:S02]  /*0ee0*/  IADD3 R42, PT, PT, R9, UR8, R42 ;  /* 0x00000008092a7c10 */ /* 0x000fe4000fffe02a */
[----:B------:R-:W-:Y:S02]  /*0ef0*/  MOV R9, UR11 ;  /* 0x0000000b00097c02 */ /* 0x000fe40008000f00 */
[----:B------:R-:W-:Y:S01]  /*0f00*/  IADD3 R42, PT, PT, R11, UR8, R42 ;  /* 0x000000080b2a7c10 */ /* 0x000fe2000fffe02a */
[----:B------:R-:W-:-:S02]  /*0f10*/  IMAD.U32 R11, RZ, RZ, UR11 ;  /* 0x0000000bff0b7e24 */ /* 0x000fc4000f8e00ff */
[----:B------:R-:W-:Y:S01]  /*0f20*/  IMAD R40, R9, 0x10, R40 ;  /* 0x0000001009287824 */ /* 0x000fe200078e0228 */
[----:B------:R-:W-:Y:S02]  /*0f30*/  ISETP.GE.U32.AND P0, PT, R42, 0x80, PT ;  /* 0x000000802a00780c */ /* 0x000fe40003f06070 */
[----:B------:R-:W-:-:S11]  /*0f40*/  LEA R38, R11, R38, 0x6 ;  /* 0x000000260b267211 */ /* 0x000fd600078e30ff */
[----:B---3--:R-:W-:Y:S05]  /*0f50*/  @!P0 BRA `(.L_x_7698) ;  /* 0xfffffffc00788947 */ /* 0x008fea000383ffff */
.L_x_7695:
[----:B------:R-:W-:Y:S05]  /*0f60*/  BSYNC.RECONVERGENT B0 ;  /* 0x0000000000007941 */ /* 0x000fea0003800200 */
.L_x_7694:
[----:B------:R-:W-:Y:S01]  /*0f70*/  BAR.SYNC.DEFER_BLOCKING 0x0 ;  /* 0x0000000000007b1d */ /* 0x000fe20000010000 */
[C---:B------:R-:W-:Y:S01]  /*0f80*/  VIADD R18, R36.reuse, 0x1 ;  /* 0x0000000124127836 */ /* 0x040fe20000000000 */
[C---:B------:R-:W-:Y:S01]  /*0f90*/  IADD3 R20, PT, PT, R36.reuse, 0x3, RZ ;  /* 0x0000000324147810 */ /* 0x040fe20007ffe0ff */
[C---:B------:R-:W-:Y:S01]  /*0fa0*/  VIADD R22, R36.reuse, 0x2 ;  /* 0x0000000224167836 */ /* 0x040fe20000000000 */
[C---:B------:R-:W-:Y:S01]  /*0fb0*/  IADD3 R40, PT, PT, R36.reuse, 0x6, RZ ;  /* 0x0000000624287810 */ /* 0x040fe20007ffe0ff */
[C---:B------:R-:W-:Y:S01]  /*0fc0*/  VIADD R38, R36.reuse, 0x4 ;  /* 0x0000000424267836 */ /* 0x040fe20000000000 */
[C---:B------:R-:W-:Y:S01]  /*0fd0*/  IADD3 R37, PT, PT, R36.reuse, 0xd, RZ ;  /* 0x0000000d24257810 */ /* 0x040fe20007ffe0ff */
[C---:B--2---:R-:W-:Y:S01]  /*0fe0*/  VIADD R14, R36.reuse, 0x5 ;  /* 0x00000005240e7836 */ /* 0x044fe20000000000 */
[----:B------:R-:W2:Y:S01]  /*0ff0*/  LDCU UR6, c[0x0][0x384] ;  /* 0x00007080ff0677ac */ /* 0x000ea20008000800 */
[C---:B------:R-:W-:Y:S02]  /*1000*/  VIADD R23, R36.reuse, 0xc ;  /* 0x0000000c24177836 */ /* 0x040fe40000000000 */
[----:B0-----:R-:W-:-:S03]  /*1010*/  VIADD R39, R36, 0xe ;  /* 0x0000000e24277836 */ /* 0x001fc60000000000 */
[----:B------:R-:W-:Y:S02]  /*1020*/  LOP3.LUT R42, R23, 0xf, RZ, 0xc0, !PT ;  /* 0x0000000f172a7812 */ /* 0x000fe400078ec0ff */
[----:B------:R-:W-:Y:S01]  /*1030*/  LOP3.LUT R44, R39, 0xf, RZ, 0xc0, !PT ;  /* 0x0000000f272c7812 */ /* 0x000fe200078ec0ff */
        /* <DEDUP_REMOVED lines=9> */
[----:B------:R-:W1:Y:S04]  /*10d0*/  SHFL.IDX PT, R18, R11, R18, 0x101f ;  /* 0x00101f120b127589 */ /* 0x000e6800000e0000 */
[----:B------:R-:W3:Y:S04]  /*10e0*/  SHFL.IDX PT, R19, R11, R22, 0x101f ;  /* 0x00101f160b137589 */ /* 0x000ee800000e0000 */
[----:B------:R-:W4:Y:S04]  /*10f0*/  SHFL.IDX PT, R20, R11, R20, 0x101f ;  /* 0x00101f140b147589 */ /* 0x000f2800000e0000 */
[----:B------:R5:W2:Y:S04]  /*1100*/  SHFL.IDX PT, R21, R11, R38, 0x101f ;  /* 0x00101f260b157589 */ /* 0x000aa800000e0000 */
[----:B------:R-:W2:Y:S01]  /*1110*/  SHFL.IDX PT, R14, R11, R14, 0x101f ;  /* 0x00101f0e0b0e7589 */ /* 0x000ea200000e0000 */
[----:B0-----:R-:W-:-:S03]  /*1120*/  IMAD R8, R8, R15, RZ ;  /* 0x0000000f08087224 */ /* 0x001fc600078e02ff */
[----:B------:R-:W-:Y:S01]  /*1130*/  SHFL.IDX PT, R23, R11, R42, 0x101f ;  /* 0x00101f2a0b177589 */ /* 0x000fe200000e0000 */
[C---:B-----5:R-:W-:Y:S01]  /*1140*/  LOP3.LUT R38, R36.reuse, 0x8, RZ, 0xfc, !PT ;  /* 0x0000000824267812 */ /* 0x060fe200078efcff */
[----:B-1----:R-:W-:Y:S02]  /*1150*/  IMAD R9, R9, R18, R8 ;  /* 0x0000001209097224 */ /* 0x002fe400078e0208 */
[----:B------:R-:W0:Y:S01]  /*1160*/  SHFL.IDX PT, R15, R11, R40, 0x101f ;  /* 0x00101f280b0f7589 */ /* 0x000e2200000e0000 */
[----:B------:R-:W-:Y:S02]  /*1170*/  VIADD R18, R36, 0x7 ;  /* 0x0000000724127836 */ /* 0x000fe40000000000 */
[----:B---3--:R-:W-:Y:S01]  /*1180*/  IMAD R16, R16, R19, R9 ;  /* 0x0000001310107224 */ /* 0x008fe200078e0209 */
[----:B------:R-:W-:Y:S03]  /*1190*/  LDS R8, [R31+0x1c] ;  /* 0x00001c001f087984 */ /* 0x000fe60000000800 */
[----:B----4-:R-:W-:Y:S01]  /*11a0*/  IMAD R17, R17, R20, R16 ;  /* 0x0000001411117224 */ /* 0x010fe200078e0210 */
[----:B------:R-:W-:Y:S03]  /*11b0*/  LDS R9, [R5] ;  /* 0x0000000005097984 */ /* 0x000fe60000000800 */
[----:B--2---:R-:W-:Y:S01]  /*11c0*/  IMAD R17, R10, R21, R17 ;  /* 0x000000150a117224 */ /* 0x004fe200078e0211 */
[----:B------:R1:W2:Y:S03]  /*11d0*/  SHFL.IDX PT, R19, R11, R18, 0x101f ;  /* 0x00101f120b137589 */ /* 0x0002a600000e0000 */
[----:B------:R-:W-:Y:S01]  /*11e0*/  IMAD R14, R13, R14, R17 ;  /* 0x0000000e0d0e7224 */ /* 0x000fe200078e0211 */
[----:B------:R-:W-:Y:S04]  /*11f0*/  LDS R10, [R7] ;  /* 0x00000000070a7984 */ /* 0x000fe80000000800 */
[----:B------:R-:W-:Y:S01]  /*1200*/  LDS R13, [R24] ;  /* 0x00000000180d7984 */ /* 0x000fe20000000800 */
[----:B0-----:R-:W-:-:S03]  /*1210*/  IMAD R22, R12, R15, R14 ;  /* 0x0000000f0c167224 */ /* 0x001fc600078e020e */
[----:B------:R-:W-:Y:S01]  /*1220*/  LDS R17, [R25] ;  /* 0x0000000019117984 */ /* 0x000fe20000000800 */
[C---:B------:R-:W-:Y:S01]  /*1230*/  VIADD R12, R36.reuse, 0x9 ;  /* 0x00000009240c7836 */ /* 0x040fe20000000000 */
[----:B------:R-:W-:Y:S02]  /*1240*/  IADD3 R14, PT, PT, R36, 0xa, RZ ;  /* 0x0000000a240e7810 */ /* 0x000fe40007ffe0ff */
[----:B------:R-:W0:Y:S02]  /*1250*/  SHFL.IDX PT, R38, R11, R38, 0x101f ;  /* 0x00101f260b267589 */ /* 0x000e2400000e0000 */
[----:B------:R-:W-:Y:S01]  /*1260*/  LOP3.LUT R40, R12, 0xf, RZ, 0xc0, !PT ;  /* 0x0000000f0c287812 */ /* 0x000fe200078ec0ff */
[----:B------:R-:W-:Y:S01]  /*1270*/  VIADD R12, R36, 0xb ;  /* 0x0000000b240c7836 */ /* 0x000fe20000000000 */
[----:B------:R-:W-:Y:S01]  /*1280*/  LDS R16, [R26] ;  /* 0x000000001a107984 */ /* 0x000fe20000000800 */
[----:B------:R-:W-:-:S03]  /*1290*/  LOP3.LUT R20, R14, 0xf, RZ, 0xc0, !PT ;  /* 0x0000000f0e147812 */ /* 0x000fc600078ec0ff */
[----:B------:R-:W-:Y:S01]  /*12a0*/  LDS R15, [R27] ;  /* 0x000000001b0f7984 */ /* 0x000fe20000000800 */
[----:B-1----:R-:W-:-:S03]  /*12b0*/  LOP3.LUT R18, R12, 0xf, RZ, 0xc0, !PT ;  /* 0x0000000f0c127812 */ /* 0x002fc600078ec0ff */
[----:B------:R1:W3:Y:S01]  /*12c0*/  SHFL.IDX PT, R21, R11, R40, 0x101f ;  /* 0x00101f280b157589 */ /* 0x0002e200000e0000 */
[----:B--2---:R-:W-:-:S03]  /*12d0*/  IMAD R8, R8, R19, R22 ;  /* 0x0000001308087224 */ /* 0x004fc600078e0216 */
[----:B------:R-:W-:Y:S01]  /*12e0*/  LDS R14, [R29] ;  /* 0x000000001d0e7984 */ /* 0x000fe20000000800 */
[----:B------:R-:W-:Y:S02]  /*12f0*/  LOP3.LUT R22, R37, 0xf, RZ, 0xc0, !PT ;  /* 0x0000000f25167812 */ /* 0x000fe400078ec0ff */
[----:B------:R-:W-:Y:S01]  /*1300*/  IADD3 R19, PT, PT, R36, -0x1, RZ ;  /* 0xffffffff24137810 */ /* 0x000fe20007ffe0ff */
[----:B------:R-:W2:Y:S03]  /*1310*/  SHFL.IDX PT, R20, R11, R20, 0x101f ;  /* 0x00101f140b147589 */ /* 0x000ea600000e0000 */
[----:B-1----:R-:W-:Y:S01]  /*1320*/  LOP3.LUT R40, R19, 0xf, RZ, 0xc0, !PT ;  /* 0x0000000f13287812 */ /* 0x002fe200078ec0ff */
[----:B------:R-:W-:Y:S01]  /*1330*/  LDS R12, [R30] ;  /* 0x000000001e0c7984 */ /* 0x000fe20000000800 */
[----:B0-----:R-:W-:Y:S02]  /*1340*/  IMAD R38, R9, R38, R8 ;  /* 0x0000002609267224 */ /* 0x001fe400078e0208 */
[----:B------:R-:W0:Y:S01]  /*1350*/  LDC.64 R8, c[0x0][0x3a0] ;  /* 0x0000e800ff087b82 */ /* 0x000e220000000a00 */
[----:B------:R-:W1:Y:S04]  /*1360*/  SHFL.IDX PT, R18, R11, R18, 0x101f ;  /* 0x00101f120b127589 */ /* 0x000e6800000e0000 */
[----:B------:R-:W4:Y:S04]  /*1370*/  SHFL.IDX PT, R22, R11, R22, 0x101f ;  /* 0x00101f160b167589 */ /* 0x000f2800000e0000 */
[----:B------:R-:W5:Y:S01]  /*1380*/  SHFL.IDX PT, R37, R11, R44, 0x101f ;  /* 0x00101f2c0b257589 */ /* 0x000f6200000e0000 */
[----:B---3--:R-:W-:-:S03]  /*1390*/  IMAD R10, R10, R21, R38 ;  /* 0x000000150a0a7224 */ /* 0x008fc600078e0226 */
[----:B------:R-:W3:Y:S01]  /*13a0*/  SHFL.IDX PT, R19, R11, R40, 0x101f ;  /* 0x00101f280b137589 */ /* 0x000ee200000e0000 */
[----:B--2---:R-:W-:Y:S02]  /*13b0*/  IMAD R10, R13, R20, R10 ;  /* 0x000000140d0a7224 */ /* 0x004fe400078e020a */
[----:B------:R-:W-:Y:S01]  /*13c0*/  IMAD.U32 R13, RZ, RZ, UR6 ;  /* 0x00000006ff0d7e24 */ /* 0x000fe2000f8e00ff */
[----:B------:R-:W-:-:S03]  /*13d0*/  USHF.L.U32 UR6, UR12, 0x2, URZ ;  /* 0x000000020c067899 */ /* 0x000fc600080006ff */
[----:B------:R-:W-:Y:S01]  /*13e0*/  IMAD R13, R13, UR4, R34 ;  /* 0x000000040d0d7c24 */ /* 0x000fe2000f8e0222 */
[----:B------:R-:W-:Y:S01]  /*13f0*/  UIADD3 UR4, UPT, UPT, UR12, UR4, URZ ;  /* 0x000000040c047290 */ /* 0x000fe2000fffe0ff */
[----:B-1----:R-:W-:Y:S02]  /*1400*/  IMAD R10, R17, R18, R10 ;  /* 0x00000012110a7224 */ /* 0x002fe400078e020a */
[----:B0-----:R-:W-:Y:S01]  /*1410*/  IMAD.WIDE R8, R13, 0x4, R8 ;  /* 0x000000040d087825 */ /* 0x001fe200078e0208 */
[----:B------:R-:W-:-:S03]  /*1420*/  UISETP.GE.U32.AND UP0, UPT, UR4, UR6, UPT ;  /* 0x000000060400728c */ /* 0x000fc6000bf06070 */
[----:B------:R-:W-:-:S04]  /*1430*/  IMAD R10, R16, R23, R10 ;  /* 0x00000017100a7224 */ /* 0x000fc800078e020a */
[----:B----4-:R-:W-:-:S04]  /*1440*/  IMAD R10, R15, R22, R10 ;  /* 0x000000160f0a7224 */ /* 0x010fc800078e020a */
[----:B-----5:R-:W-:-:S04]  /*1450*/  IMAD R10, R14, R37, R10 ;  /* 0x000000250e0a7224 */ /* 0x020fc800078e020a */
[----:B---3--:R-:W-:Y:S01]  /*1460*/  IMAD R19, R12, R19, R10 ;  /* 0x000000130c137224 */ /* 0x008fe200078e020a */
[----:B------:R-:W-:Y:S06]  /*1470*/  BAR.SYNC.DEFER_BLOCKING 0x0 ;  /* 0x0000000000007b1d */ /* 0x000fec0000010000 */
[----:B------:R0:W-:Y:S01]  /*1480*/  STG.E desc[UR14][R8.64], R19 ;  /* 0x0000001308007986 */ /* 0x0001e2000c10190e */
[----:B------:R-:W-:Y:S05]  /*1490*/  BRA.U !UP0, `(.L_x_7699) ;  /* 0xfffffff508787547 */ /* 0x000fea000b83ffff */
[----:B------:R-:W-:Y:S05]  /*14a0*/  EXIT ;  /* 0x000000000000794d */ /* 0x000fea0003800000 */
        .weak           $__internal_186_$__cuda_sm20_div_u16
        .type           $__internal_186_$__cuda_sm20_div_u16,@function
        .size           $__internal_186_$__cuda_sm20_div_u16,(.L_x_38689 - $__internal_186_$__cuda_sm20_div_u16)
$__internal_186_$__cuda_sm20_div_u16:
[----:B------:R-:W0:Y:S01]  /*14b0*/  I2F.U16 R2, UR4 ;  /* 0x0000000400027d06 */ /* 0x000e220008101000 */
[----:B------:R-:W-:-:S07]  /*14c0*/  HFMA2 R4, -RZ, RZ, 15, 0 ;  /* 0x4b800000ff047431 */ /* 0x000fce00000001ff */
[----:B------:R-:W-:Y:S01]  /*14d0*/  I2F.U16.RZ R0, R0 ;  /* 0x0000000000007306 */ /* 0x000fe2000010d000 */
[C---:B0-----:R-:W-:Y:S02]  /*14e0*/  FSETP.GEU.AND P1, PT, |R2|.reuse, 1.175494350822287508e-38, PT ;  /* 0x008000000200780b */ /* 0x041fe40003f2e200 */
[----:B------:R-:W-:Y:S02]  /*14f0*/  FSETP.GT.AND P0, PT, |R2|, 8.50705917302346158658e+37, PT ;  /* 0x7e8000000200780b */ /* 0x000fe40003f04200 */
[----:B------:R-:W-:-:S04]  /*1500*/  FSEL R4, R4, 1, !P1 ;  /* 0x3f80000004047808 */ /* 0x000fc80004800000 */
[----:B------:R-:W-:Y:S01]  /*1510*/  FSEL R5, R4, 0.25, !P0 ;  /* 0x3e80000004057808 */ /* 0x000fe20004000000 */
[----:B------:R-:W-:Y:S01]  /*1520*/  IMAD.MOV.U32 R4, RZ, RZ, R8 ;  /* 0x000000ffff047224 */ /* 0x000fe200078e0008 */
[----:B------:R-:W-:-:S03]  /*1530*/  ISETP.NE.U32.AND P0, PT, RZ, UR4, PT ;  /* 0x00000004ff007c0c */ /* 0x000fc6000bf05070 */
        /* <DEDUP_REMOVED lines=9> */
[----:B------:R-:W-:Y:S06]  /*15d0*/  RET.REL.NODEC R4 `(_Z9cuda_gemmIiLi128ELi4ELi1ELi128ELi16ELi16ELi64ELi0ELi1EEviiiPT_S1_S1_iii) ;  /* 0xffffffe804887950 */ /* 0x000fec0003c3ffff */
.L_x_7700:
        /* <DEDUP_REMOVED lines=10> */
.L_x_38689:


//--------------------- .text._Z9cuda_gemmIiLi128ELi4ELi1ELi128ELi16ELi16ELi64ELi0ELi0EEviiiPT_S1_S1_iii --------------------------
	.section	.text._Z9cuda_gemmIiLi128ELi4ELi1ELi128ELi16ELi16ELi64ELi0ELi0EEviiiPT_S1_S1_iii,"ax",@progbits
	.align	128
        .global         _Z9cuda_gemmIiLi128ELi4ELi1ELi128ELi16ELi16ELi64ELi0ELi0EEviiiPT_S1_S1_iii
        .type           _Z9cuda_gemmIiLi128ELi4ELi1ELi128ELi16ELi16ELi64ELi0ELi0EEviiiPT_S1_S1_iii,@function
        .size           _Z9cuda_gemmIiLi128ELi4ELi1ELi128ELi16ELi16ELi64ELi0ELi0EEviiiPT_S1_S1_iii,(.L_x_38690 - _Z9cuda_gemmIiLi128ELi4ELi1ELi128ELi16ELi16ELi64ELi0ELi0EEviiiPT_S1_S1_iii)
        .other          _Z9cuda_gemmIiLi128ELi4ELi1ELi128ELi16ELi16ELi64ELi0ELi0EEviiiPT_S1_S1_iii,@"STO_CUDA_ENTRY STV_DEFAULT"
_Z9cuda_gemmIiLi128ELi4ELi1ELi128ELi16ELi16ELi64ELi0ELi0EEviiiPT_S1_S1_iii:
.text._Z9cuda_gemmIiLi128ELi4ELi1ELi128ELi16ELi16ELi64ELi0ELi0EEviiiPT_S1_S1_iii:
[----:B------:R-:W-:Y:S01]  /*0000*/  LDC R1, c[0x0][0x37c] ;  /* 0x0000df00ff017b82 */ /* 0x000fe20000000800 */
[----:B------:R-:W0:Y:S01]  /*0010*/  S2R R66, SR_TID.X ;  /* 0x0000000000427919 */ /* 0x000e220000002100 */
[----:B------:R-:W1:Y:S01]  /*0020*/  LDCU.64 UR14, c[0x0][0x3a8] ;  /* 0x00007500ff0e77ac */ /* 0x000e620008000a00 */
[----:B------:R-:W-:Y:S01]  /*0030*/  BSSY.RECONVERGENT B0, `(.L_x_7701) ;  /* 0x000003a000007945 */ /* 0x000fe20003800200 */
[----:B------:R-:W2:Y:S01]  /*0040*/  LDCU.64 UR12, c[0x0][0x358] ;  /* 0x00006b00ff0c77ac */ /* 0x000ea20008000a00 */
[----:B-1----:R-:W-:Y:S02]  /*0050*/  UIMAD UR7, UR15, UR14, URZ ;  /* 0x0000000e0f0772a4 */ /* 0x002fe4000f8e02ff */
[----:B------:R-:W-:-:S05]  /*0060*/  IMAD.U32 R0, RZ, RZ, UR15 ;  /* 0x0000000fff007e24 */ /* 0x000fca000f8e00ff */
[----:B------:R-:W-:Y:S02]  /*0070*/  IABS R13, R0 ;  /* 0x00000000000d7213 */ /* 0x000fe40000000000 */
[----:B0-----:R-:W-:-:S13]  /*0080*/  ISETP.GE.U32.AND P0, PT, R66, UR7, PT ;  /* 0x0000000742007c0c */ /* 0x001fda000bf06070 */
[----:B--2---:R-:W-:Y:S05]  /*0090*/  @P0 BRA `(.L_x_7702) ;  /* 0x0000000000cc0947 */ /* 0x004fea0003800000 */
[----:B------:R-:W0:Y:S01]  /*00a0*/  I2F.U32.RP R0, UR14 ;  /* 0x0000000e00007d06 */ /* 0x000e220008209000 */
[----:B------:R-:W1:Y:S01]  /*00b0*/  S2R R9, SR_CgaCtaId ;  /* 0x0000000000097919 */ /* 0x000e620000008800 */
[----:B------:R-:W2:Y:S01]  /*00c0*/  LDC R16, c[0x0][0x360] ;  /* 0x0000d800ff107b82 */ /* 0x000ea20000000800 */
[----:B------:R-:W-:Y:S02]  /*00d0*/  ISETP.NE.U32.AND P1, PT, RZ, UR14, PT ;  /* 0x0000000eff007c0c */ /* 0x000fe4000bf25070 */
[----:B------:R-:W-:Y:S02]  /*00e0*/  ISETP.NE.U32.AND P4, PT, RZ, UR15, PT ;  /* 0x0000000fff007c0c */ /* 0x000fe4000bf85070 */
[----:B------:R-:W-:Y:S01]  /*00f0*/  LOP3.LUT R14, RZ, UR15, RZ, 0x33, !PT ;  /* 0x0000000fff0e7c12 */ /* 0x000fe2000f8e33ff */
[----:B------:R-:W3:Y:S02]  /*0100*/  I2F.U32.RP R8, UR15 ;  /* 0x0000000f00087d06 */ /* 0x000ee40008209000 */
        /* <DEDUP_REMOVED lines=12> */
[----:B------:R-:W-:Y:S02]  /*01d0*/  IMAD R9, R8, UR14, RZ ;  /* 0x0000000e08097c24 */ /* 0x000fe4000f8e02ff */
[----:B---3--:R-:W-:Y:S02]  /*01e0*/  IMAD.MOV R11, RZ, RZ, -R7 ;  /* 0x000000ffff0b7224 */ /* 0x008fe400078e0a07 */
[----:B------:R-:W-:Y:S01]  /*01f0*/  IMAD.HI.U32 R8, R3, R9, R2 ;  /* 0x0000000903087227 */ /* 0x000fe200078e0002 */
[----:B------:R-:W-:-:S03]  /*0200*/  LOP3.LUT R9, RZ, UR14, RZ, 0x33, !PT ;  /* 0x0000000eff097c12 */ /* 0x000fc6000f8e33ff */
[----:B------:R-:W-:-:S04]  /*0210*/  IMAD R11, R11, UR15, RZ ;  /* 0x0000000f0b0b7c24 */ /* 0x000fc8000f8e02ff */
[----:B------:R-:W-:Y:S01]  /*0220*/  IMAD.HI.U32 R10, R7, R11, R6 ;  /* 0x0000000b070a7227 */ /* 0x000fe200078e0006 */
[----:B--2-4-:R-:W-:-:S07]  /*0230*/  MOV R7, R66 ;  /* 0x0000004200077202 */ /* 0x014fce0000000f00 */
.L_x_7703:
[----:B0-----:R-:W-:-:S06]  /*0240*/  IMAD.WIDE.U32 R2, R7, 0x4, R4 ;  /* 0x0000000407027825 */ /* 0x001fcc00078e0004 */
        /* <DEDUP_REMOVED lines=10> */
[----:B------:R-:W-:-:S05]  /*02f0*/  @P0 VIADD R6, R6, -UR14 ;  /* 0x8000000e06060c36 */ /* 0x000fca0008000000 */
[----:B------:R-:W-:Y:S01]  /*0300*/  ISETP.GE.U32.AND P0, PT, R6, UR14, PT ;  /* 0x0000000e06007c0c */ /* 0x000fe2000bf06070 */
[----:B------:R-:W-:Y:S01]  /*0310*/  @P2 VIADD R11, R11, 0x1 ;  /* 0x000000010b0b2836 */ /* 0x000fe20000000000 */
[----:B------:R-:W-:-:S04]  /*0320*/  @P2 IADD3 R12, PT, PT, R12, -UR15, RZ ;  /* 0x8000000f0c0c2c10 */ /* 0x000fc8000fffe0ff */
[----:B------:R-:W-:-:S07]  /*0330*/  ISETP.GE.U32.AND P3, PT, R12, UR15, PT ;  /* 0x0000000f0c007c0c */ /* 0x000fce000bf66070 */
[----:B------:R-:W-:Y:S01]  /*0340*/  @P0 VIADD R6, R6, -UR14 ;  /* 0x8000000e06060c36 */ /* 0x000fe20008000000 */
[----:B------:R-:W-:-:S04]  /*0350*/  ISETP.GE.U32.AND P0, PT, R7, UR7, PT ;  /* 0x0000000707007c0c */ /* 0x000fc8000bf06070 */
[----:B0-----:R-:W-:Y:S01]  /*0360*/  SEL R3, R9, R6, !P1 ;  /* 0x0000000609037207 */ /* 0x001fe20004800000 */
[----:B------:R-:W-:-:S04]  /*0370*/  @P3 VIADD R11, R11, 0x1 ;  /* 0x000000010b0b3836 */ /* 0x000fc80000000000 */
[----:B------:R-:W-:Y:S01]  /*0380*/  IMAD R3, R3, 0x44, R0 ;  /* 0x0000004403037824 */ /* 0x000fe200078e0200 */
[----:B------:R-:W-:-:S04]  /*0390*/  SEL R6, R14, R11, !P4 ;  /* 0x0000000b0e067207 */ /* 0x000fc80006000000 */
[----:B------:R-:W-:-:S05]  /*03a0*/  LEA R3, R6, R3, 0x2 ;  /* 0x0000000306037211 */ /* 0x000fca00078e10ff */
[----:B--2---:R0:W-:Y:S01]  /*03b0*/  STS [R3], R2 ;  /* 0x0000000203007388 */ /* 0x0041e20000000800 */
[----:B------:R-:W-:Y:S05]  /*03c0*/  @!P0 BRA `(.L_x_7703) ;  /* 0xfffffffc009c8947 */ /* 0x000fea000383ffff */
.L_x_7702:
[----:B------:R-:W-:Y:S05]  /*03d0*/  BSYNC.RECONVERGENT B0 ;  /* 0x0000000000007941 */ /* 0x000fea0003800200 */
.L_x_7701:
[----:B------:R-:W-:Y:S01]  /*03e0*/  R2UR UR8, R13 ;  /* 0x000000000d0872ca */ /* 0x000fe200000e0000 */
[----:B------:R-:W-:Y:S01]  /*03f0*/  UMOV UR4, URZ ;  /* 0x000000ff00047c82 */ /* 0x000fe20008000000 */
[----:B------:R-:W1:Y:S11]  /*0400*/  LDCU UR11, c[0x0][0x374] ;  /* 0x00006e80ff0b77ac */ /* 0x000e760008000800 */
[----:B------:R-:W2:Y:S08]  /*0410*/  I2F.RP R0, UR8 ;  /* 0x0000000800007d06 */ /* 0x000eb00008209400 */
[----:B--2---:R-:W0:Y:S02]  /*0420*/  MUFU.RCP R0, R0 ;  /* 0x0000000000007308 */ /* 0x004e240000001000 */
[----:B0-----:R-:W-:-:S06]  /*0430*/  VIADD R2, R0, 0xffffffe ;  /* 0x0ffffffe00027836 */ /* 0x001fcc0000000000 */
[----:B------:R-:W0:Y:S02]  /*0440*/  F2I.FTZ.U32.TRUNC.NTZ R2, R2 ;  /* 0x0000000200027305 */ /* 0x000e24000021f000 */
[----:B0-----:R-:W-:-:S13]  /*0450*/  R2UR UR5, R2 ;  /* 0x00000000020572ca */ /* 0x001fda00000e0000 */
[----:B------:R-:W-:-:S04]  /*0460*/  UIADD3 UR6, UPT, UPT, URZ, -UR5, URZ ;  /* 0x80000005ff067290 */ /* 0x000fc8000fffe0ff */
[----:B------:R-:W-:-:S04]  /*0470*/  UIMAD UR6, UR6, UR8, URZ ;  /* 0x00000008060672a4 */ /* 0x000fc8000f8e02ff */
[----:B------:R-:W-:-:S04]  /*0480*/  UIMAD.WIDE.U32 UR4, UR5, UR6, UR4 ;  /* 0x00000006050472a5 */ /* 0x000fc8000f8e0004 */
[----:B------:R-:W-:-:S03]  /*0490*/  UIMAD.WIDE.U32 UR4, UR5, 0x80, URZ ;  /* 0x00000080050478a5 */ /* 0x000fc6000f8e00ff */
[----:B------:R-:W0:Y:S01]  /*04a0*/  S2UR UR6, SR_CTAID.Y ;  /* 0x00000000000679c3 */ /* 0x000e220000002600 */
[----:B------:R-:W-:-:S04]  /*04b0*/  UIADD3 UR4, UPT, UPT, -UR5, URZ, URZ ;  /* 0x000000ff05047290 */ /* 0x000fc8000fffe1ff */
[----:B------:R-:W-:-:S04]  /*04c0*/  UIMAD UR4, UR8, UR4, 0x80 ;  /* 0x00000080080474a4 */ /* 0x000fc8000f8e0204 */
[----:B------:R-:W-:-:S11]  /*04d0*/  UISETP.GT.U32.AND UP1, UPT, UR8, UR4, UPT ;  /* 0x000000040800728c */ /* 0x000fd6000bf24070 */
[----:B------:R-:W-:Y:S02]  /*04e0*/  @!UP1 UIADD3 UR4, UPT, UPT, UR4, -UR8, URZ ;  /* 0x8000000804049290 */ /* 0x000fe4000fffe0ff */
[----:B------:R-:W-:Y:S02]  /*04f0*/  @!UP1 UIADD3 UR5, UPT, UPT, UR5, 0x1, URZ ;  /* 0x0000000105059890 */ /* 0x000fe4000fffe0ff */
[----:B------:R-:W-:Y:S02]  /*0500*/  UISETP.GE.U32.AND UP0, UPT, UR4, UR8, UPT ;  /* 0x000000080400728c */ /* 0x000fe4000bf06070 */
[----:B-1----:R-:W-:Y:S02]  /*0510*/  USHF.L.U32 UR8, UR11, 0x2, URZ ;  /* 0x000000020b087899 */ /* 0x002fe400080006ff */
[----:B------:R-:W-:Y:S02]  /*0520*/  ULOP3.LUT UR4, UR15, 0x80, URZ, 0x3c, !UPT ;  /* 0x000000800f047892 */ /* 0x000fe4000f8e3cff */
[----:B0-----:R-:W-:-:S02]  /*0530*/  UISETP.GE.U32.AND UP2, UPT, UR6, UR8, UPT ;  /* 0x000000080600728c */ /* 0x001fc4000bf46070 */
[----:B------:R-:W-:-:S03]  /*0540*/  UISETP.GE.AND UP1, UPT, UR4, URZ, UPT ;  /* 0x000000ff0400728c */ /* 0x000fc6000bf26270 */
[----:B------:R-:W-:Y:S01]  /*0550*/  @UP0 UIADD3 UR5, UPT, UPT, UR5, 0x1, URZ ;  /* 0x0000000105050890 */ /* 0x000fe2000fffe0ff */
[----:B------:R-:W-:Y:S01]  /*0560*/  PLOP3.LUT P0, PT, PT, PT, UP2, 0x80, 0x8 ;  /* 0x000000000008781c */ /* 0x000fe20003f0f028 */
        /* <DEDUP_REMOVED lines=10> */
[----:B------:R-:W-:Y:S01]  /*0610*/  S2UR UR7, SR_CgaCtaId ;  /* 0x00000000000779c3 */ /* 0x000fe20000008800 */
[----:B------:R-:W-:Y:S01]  /*0620*/  MOV R24, 0x1140 ;  /* 0x0000114000187802 */ /* 0x000fe20000000f00 */
[----:B------:R-:W-:-:S06]  /*0630*/  UPRMT UR10, UR9, 0x9910, URZ ;  /* 0x00009910090a7896 */ /* 0x000fcc00080000ff */
[----:B------:R-:W2:Y:S01]  /*0640*/  S2UR UR5, SR_CTAID.X ;  /* 0x00000000000579c3 */ /* 0x000ea20000002500 */
[----:B-1----:R-:W1:Y:S01]  /*0650*/  MUFU.RCP R0, R0 ;  /* 0x0000000000007308 */ /* 0x002e620000001000 */
[----:B0-----:R-:W-:-:S06]  /*0660*/  USHF.L.U32 UR4, UR14, 0x2, URZ ;  /* 0x000000020e047899 */ /* 0x001fcc00080006ff */
[----:B------:R-:W-:Y:S01]  /*0670*/  VIADD R84, R85, UR4 ;  /* 0x0000000455547c36 */ /* 0x000fe20008000000 */
[----:B------:R-:W-:Y:S02]  /*0680*/  IADD3 R9, PT, PT, RZ, -UR4, RZ ;  /* 0x80000004ff097c10 */ /* 0x000fe4000fffe0ff */
[----:B------:R-:W0:Y:S02]  /*0690*/  I2F.U32.RP R6, UR4 ;  /* 0x0000000400067d06 */ /* 0x000e240008209000 */
[----:B------:R-:W-:Y:S01]  /*06a0*/  ISETP.GE.U32.AND P0, PT, R84, 0x80, PT ;  /* 0x000000805400780c */ /* 0x000fe20003f06070 */
[----:B-1----:R-:W-:-:S03]  /*06b0*/  VIADD R2, R0, 0xffffffe ;  /* 0x0ffffffe00027836 */ /* 0x002fc60000000000 */
[----:B------:R-:W-:Y:S02]  /*06c0*/  SEL R83, RZ, 0x1, P0 ;  /* 0x00000001ff537807 */ /* 0x000fe40000000000 */
[----:B------:R1:W3:Y:S01]  /*06d0*/  F2I.FTZ.U32.TRUNC.NTZ R3, R2 ;  /* 0x0000000200037305 */ /* 0x0002e2000021f000 */
[----:B--2---:R-:W-:-:S07]  /*06e0*/  USHF.L.U32 UR5, UR5, 0x7, URZ ;  /* 0x0000000705057899 */ /* 0x004fce00080006ff */
[----:B0-----:R-:W0:Y:S01]  /*06f0*/  MUFU.RCP R6, R6 ;  /* 0x0000000600067308 */ /* 0x001e220000001000 */
[----:B-1----:R-:W-:Y:S02]  /*0700*/  IMAD.MOV.U32 R2, RZ, RZ, RZ ;  /* 0x000000ffff027224 */ /* 0x002fe400078e00ff */
[----:B---3--:R-:W-:-:S04]  /*0710*/  IMAD R7, R7, R3, RZ ;  /* 0x0000000307077224 */ /* 0x008fc800078e02ff */
[----:B------:R-:W-:-:S04]  /*0720*/  IMAD.HI.U32 R3, R3, R7, R2 ;  /* 0x0000000703037227 */ /* 0x000fc800078e0002 */
[----:B0-----:R-:W-:Y:S02]  /*0730*/  VIADD R4, R6, 0xffffffe ;  /* 0x0ffffffe06047836 */ /* 0x001fe40000000000 */
[----:B------:R-:W-:Y:S01]  /*0740*/  IMAD.HI.U32 R0, R3, R66, RZ ;  /* 0x0000004203007227 */ /* 0x000fe200078e00ff */
[----:B------:R-:W-:Y:S01]  /*0750*/  VIMNMX.U32 R3, PT, PT, R84, 0x80, !PT ;  /* 0x0000008054037848 */ /* 0x000fe20007fe0000 */
[----:B------:R0:W1:Y:S02]  /*0760*/  F2I.FTZ.U32.TRUNC.NTZ R5, R4 ;  /* 0x0000000400057305 */ /* 0x000064000021f000 */
[----:B------:R-:W-:Y:S01]  /*0770*/  IMAD.MOV R7, RZ, RZ, -R0 ;  /* 0x000000ffff077224 */ /* 0x000fe200078e0a00 */
[----:B------:R-:W-:-:S03]  /*0780*/  IADD3 R3, PT, PT, R3, -R84, -R83 ;  /* 0x8000005403037210 */ /* 0x000fc60007ffe853 */
        /* <DEDUP_REMOVED lines=9> */
[----:B------:R-:W-:Y:S01]  /*0820*/  IADD3 R6, PT, PT, -R4, RZ, RZ ;  /* 0x000000ff04067210 */ /* 0x000fe20007ffe1ff */
[----:B------:R-:W-:-:S04]  /*0830*/  VIADD R5, R2, -UR9 ;  /* 0x8000000902057c36 */ /* 0x000fc80008000000 */
[----:B------:R-:W-:Y:S01]  /*0840*/  IMAD R6, R6, UR4, R3 ;  /* 0x0000000406067c24 */ /* 0x000fe2000f8e0203 */
[----:B------:R-:W-:-:S04]  /*0850*/  LOP3.LUT R3, RZ, UR9, RZ, 0x33, !PT ;  /* 0x00000009ff037c12 */ /* 0x000fc8000f8e33ff */
[----:B------:R-:W-:Y:S02]  /*0860*/  ISETP.GE.U32.AND P3, PT, R6, UR4, PT ;  /* 0x0000000406007c0c */ /* 0x000fe4000bf66070 */
[----:B------:R-:W-:-:S04]  /*0870*/  @P1 IADD3 R0, PT, PT, R0, 0x1, RZ ;  /* 0x0000000100001810 */ /* 0x000fc80007ffe0ff */
[----:B------:R-:W-:Y:S02]  /*0880*/  SEL R65, R3, R0, !P2 ;  /* 0x0000000003417207 */ /* 0x000fe40005000000 */
[----:B------:R-:W-:Y:S02]  /*0890*/  @P2 SEL R3, R5, R2, P1 ;  /* 0x0000000205032207 */ /* 0x000fe40000800000 */
[----:B------:R-:W-:Y:S02]  /*08a0*/  ISETP.NE.U32.AND P1, PT, RZ, UR4, PT ;  /* 0x00000004ff007c0c */ /* 0x000fe4000bf25070 */
[C---:B------:R-:W-:Y:S01]  /*08b0*/  LOP3.LUT R64, R3.reuse, 0xf, RZ, 0xc0, !PT ;  /* 0x0000000f03407812 */ /* 0x040fe200078ec0ff */
[----:B------:R-:W-:Y:S01]  /*08c0*/  @P3 VIADD R6, R6, -UR4 ;  /* 0x8000000406063c36 */ /* 0x000fe20008000000 */
[----:B------:R-:W-:Y:S01]  /*08d0*/  MOV R0, UR15 ;  /* 0x0000000f00007c02 */ /* 0x000fe20008000f00 */
[----:B------:R-:W-:Y:S01]  /*08e0*/  @P3 VIADD R4, R4, 0x1 ;  /* 0x0000000104043836 */ /* 0x000fe20000000000 */
[C---:B------:R-:W-:Y:S01]  /*08f0*/  IADD3 R36, PT, PT, R3.reuse, 0xe, RZ ;  /* 0x0000000e03247810 */ /* 0x040fe20007ffe0ff */
[----:B------:R-:W-:Y:S01]  /*0900*/  VIADD R63, R64, 0x1 ;  /* 0x00000001403f7836 */ /* 0x000fe20000000000 */
[----:B------:R-:W-:Y:S01]  /*0910*/  ISETP.GE.U32.AND P0, PT, R6, UR4, PT ;  /* 0x0000000406007c0c */ /* 0x000fe2000bf06070 */
[C---:B------:R-:W-:Y:S01]  /*0920*/  VIADD R62, R64.reuse, 0x2 ;  /* 0x00000002403e7836 */ /* 0x040fe20000000000 */
[C---:B------:R-:W-:Y:S01]  /*0930*/  IADD3 R48, PT, PT, R3.reuse, 0x1, RZ ;  /* 0x0000000103307810 */ /* 0x040fe20007ffe0ff */
[C---:B------:R-:W-:Y:S01]  /*0940*/  VIADD R59, R64.reuse, 0x5 ;  /* 0x00000005403b7836 */ /* 0x040fe20000000000 */
[C---:B------:R-:W-:Y:S01]  /*0950*/  IADD3 R44, PT, PT, R3.reuse, 0x5, RZ ;  /* 0x00000005032c7810 */ /* 0x040fe20007ffe0ff */
[C---:B------:R-:W-:Y:S01]  /*0960*/  VIADD R61, R64.reuse, 0x3 ;  /* 0x00000003403d7836 */ /* 0x040fe20000000000 */
[----:B------:R-:W-:Y:S01]  /*0970*/  IADD3 R40, PT, PT, R3, 0xa, RZ ;  /* 0x0000000a03287810 */ /* 0x000fe20007ffe0ff */
[----:B------:R-:W-:Y:S01]  /*0980*/  VIADD R58, R64, 0x6 ;  /* 0x00000006403a7836 */ /* 0x000fe20000000000 */
[----:B------:R-:W-:Y:S01]  /*0990*/  LOP3.LUT R36, R36, 0xf, RZ, 0xc0, !PT ;  /* 0x0000000f24247812 */ /* 0x000fe200078ec0ff */
[----:B------:R-:W-:Y:S01]  /*09a0*/  VIADD R57, R64, 0x7 ;  /* 0x0000000740397836 */ /* 0x000fe20000000000 */
[----:B------:R-:W-:Y:S01]  /*09b0*/  LOP3.LUT R48, R48, 0xf, RZ, 0xc0, !PT ;  /* 0x0000000f30307812 */ /* 0x000fe200078ec0ff */
[----:B------:R-:W-:Y:S01]  /*09c0*/  VIADD R55, R64, 0x9 ;  /* 0x0000000940377836 */ /* 0x000fe20000000000 */
[----:B------:R-:W-:Y:S01]  /*09d0*/  LOP3.LUT R44, R44, 0xf, RZ, 0xc0, !PT ;  /* 0x0000000f2c2c7812 */ /* 0x000fe200078ec0ff */
[----:B------:R-:W-:Y:S01]  /*09e0*/  @P0 VIADD R4, R4, 0x1 ;  /* 0x0000000104040836 */ /* 0x000fe20000000000 */
[----:B------:R-:W-:Y:S01]  /*09f0*/  ISETP.GE.AND P0, PT, R63, UR15, PT ;  /* 0x0000000f3f007c0c */ /* 0x000fe2000bf06270 */
[C---:B------:R-:W-:Y:S01]  /*0a00*/  VIADD R53, R64.reuse, 0xb ;  /* 0x0000000b40357836 */ /* 0x040fe20000000000 */
[----:B------:R-:W-:Y:S01]  /*0a10*/  @!P1 LOP3.LUT R4, RZ, UR4, RZ, 0x33, !PT ;  /* 0x00000004ff049c12 */ /* 0x000fe2000f8e33ff */
[----:B------:R-:W-:Y:S01]  /*0a20*/  VIADD R54, R64, 0xa ;  /* 0x0000000a40367836 */ /* 0x000fe20000000000 */
[----:B------:R-:W-:Y:S01]  /*0a30*/  SEL R2, R0, RZ, P0 ;  /* 0x000000ff00027207 */ /* 0x000fe20000000000 */
[----:B------:R-:W-:Y:S01]  /*0a40*/  VIADD R51, R64, 0xd ;  /* 0x0000000d40337836 */ /* 0x000fe20000000000 */
[----:B------:R-:W-:Y:S01]  /*0a50*/  ISETP.GE.AND P0, PT, R62, UR15, PT ;  /* 0x0000000f3e007c0c */ /* 0x000fe2000bf06270 */
[----:B------:R-:W-:Y:S01]  /*0a60*/  IMAD.IADD R83, R83, 0x1, R4 ;  /* 0x0000000153537824 */ /* 0x000fe200078e0204 */
[----:B------:R-:W-:Y:S01]  /*0a70*/  ISETP.GE.AND P1, PT, R61, UR15, PT ;  /* 0x0000000f3d007c0c */ /* 0x000fe2000bf26270 */
[----:B------:R-:W-:Y:S01]  /*0a80*/  VIADD R60, R64, 0x4 ;  /* 0x00000004403c7836 */ /* 0x000fe20000000000 */
[----:B------:R-:W-:Y:S01]  /*0a90*/  SEL R5, R0, RZ, P0 ;  /* 0x000000ff00057207 */ /* 0x000fe20000000000 */
[C---:B------:R-:W-:Y:S01]  /*0aa0*/  VIADD R52, R64.reuse, 0xc ;  /* 0x0000000c40347836 */ /* 0x040fe20000000000 */
[----:B------:R-:W-:Y:S01]  /*0ab0*/  ISETP.GE.AND P0, PT, R59, UR15, PT ;  /* 0x0000000f3b007c0c */ /* 0x000fe2000bf06270 */
[C---:B------:R-:W-:Y:S01]  /*0ac0*/  VIADD R50, R64.reuse, 0xe ;  /* 0x0000000e40327836 */ /* 0x040fe20000000000 */
[----:B------:R-:W-:Y:S01]  /*0ad0*/  IADD3 R63, PT, PT, R63, -R2, RZ ;  /* 0x800000023f3f7210 */ /* 0x000fe20007ffe0ff */
        /* <DEDUP_REMOVED lines=14> */
[C---:B------:R-:W-:Y:S01]  /*0bc0*/  VIADD R42, R3.reuse, 0x7 ;  /* 0x00000007032a7836 */ /* 0x040fe20000000000 */
[C---:B------:R-:W-:Y:S01]  /*0bd0*/  SEL R2, R0.reuse, RZ, P1 ;  /* 0x000000ff00027207 */ /* 0x040fe20000800000 */
[----:B------:R-:W-:Y:S01]  /*0be0*/  VIADD R41, R3, 0x9 ;  /* 0x0000000903297836 */ /* 0x000fe20000000000 */
[----:B------:R-:W-:Y:S01]  /*0bf0*/  IADD3 R59, PT, PT, R59, -R4, RZ ;  /* 0x800000043b3b7210 */ /* 0x000fe20007ffe0ff */
[----:B------:R-:W-:Y:S01]  /*0c00*/  VIADD R39, R3, 0xb ;  /* 0x0000000b03277836 */ /* 0x000fe20000000000 */
[----:B------:R-:W-:Y:S01]  /*0c10*/  ISETP.GE.AND P1, PT, R53, UR15, PT ;  /* 0x0000000f35007c0c */ /* 0x000fe2000bf26270 */
[----:B------:R-:W-:Y:S01]  /*0c20*/  IMAD.IADD R57, R57, 0x1, -R2 ;  /* 0x0000000139397824 */ /* 0x000fe200078e0a02 */
[----:B------:R-:W-:Y:S01]  /*0c30*/  SEL R4, R0, RZ, P0 ;  /* 0x000000ff00047207 */ /* 0x000fe20000000000 */
[C---:B------:R-:W-:Y:S01]  /*0c40*/  VIADD R38, R3.reuse, 0xc ;  /* 0x0000000c03267836 */ /* 0x040fe20000000000 */
[----:B------:R-:W-:Y:S01]  /*0c50*/  ISETP.GE.AND P0, PT, R54, UR15, PT ;  /* 0x0000000f36007c0c */ /* 0x000fe2000bf06270 */
[C---:B------:R-:W-:Y:S01]  /*0c60*/  VIADD R37, R3.reuse, 0xd ;  /* 0x0000000d03257836 */ /* 0x040fe20000000000 */
[----:B------:R-:W-:Y:S01]  /*0c70*/  SEL R2, R0, RZ, P1 ;  /* 0x000000ff00027207 */ /* 0x000fe20000800000 */
[----:B------:R-:W-:Y:S01]  /*0c80*/  VIADD R19, R3, 0xffffffff ;  /* 0xffffffff03137836 */ /* 0x000fe20000000000 */
[----:B------:R-:W-:Y:S01]  /*0c90*/  IADD3 R58, PT, PT, R58, -R5, RZ ;  /* 0x800000053a3a7210 */ /* 0x000fe20007ffe0ff */
[----:B------:R-:W-:Y:S01]  /*0ca0*/  UMOV UR4, 0x400 ;  /* 0x0000040000047882 */ /* 0x000fe20000000000 */
[----:B------:R-:W-:Y:S01]  /*0cb0*/  SEL R5, R0, RZ, P0 ;  /* 0x000000ff00057207 */ /* 0x000fe20000000000 */
[----:B------:R-:W-:Y:S01]  /*0cc0*/  IMAD.IADD R53, R53, 0x1, -R2 ;  /* 0x0000000135357824 */ /* 0x000fe200078e0a02 */
[----:B------:R-:W-:Y:S01]  /*0cd0*/  ISETP.GE.AND P1, PT, R51, UR15, PT ;  /* 0x0000000f33007c0c */ /* 0x000fe2000bf26270 */
[----:B------:R-:W-:Y:S01]  /*0ce0*/  UIADD3 UR4, UPT, UPT, UR4, 0x480, URZ ;  /* 0x0000048004047890 */ /* 0x000fe2000fffe0ff */
[----:B------:R-:W-:Y:S01]  /*0cf0*/  ISETP.GE.AND P2, PT, R60, UR15, PT ;  /* 0x0000000f3c007c0c */ /* 0x000fe2000bf46270 */
[C---:B------:R-:W-:Y:S01]  /*0d00*/  IMAD R17, R3.reuse, UR15, R64 ;  /* 0x0000000f03117c24 */ /* 0x040fe2000f8e0240 */
[----:B------:R-:W-:Y:S01]  /*0d10*/  ISETP.GE.AND P0, PT, R52, UR15, PT ;  /* 0x0000000f34007c0c */ /* 0x000fe2000bf06270 */
[----:B------:R-:W-:Y:S01]  /*0d20*/  ULEA UR4, UR7, UR4, 0x18 ;  /* 0x0000000407047291 */ /* 0x000fe2000f8ec0ff */
[----:B------:R-:W-:Y:S01]  /*0d30*/  IADD3 R54, PT, PT, R54, -R5, RZ ;  /* 0x8000000536367210 */ /* 0x000fe20007ffe0ff */
[C---:B------:R-:W-:Y:S01]  /*0d40*/  IMAD R16, R3.reuse, UR15, R48 ;  /* 0x0000000f03107c24 */ /* 0x040fe2000f8e0230 */
[C---:B------:R-:W-:Y:S01]  /*0d50*/  SEL R2, R0.reuse, RZ, P1 ;  /* 0x000000ff00027207 */ /* 0x040fe20000800000 */
[----:B------:R-:W-:Y:S01]  /*0d60*/  IMAD R12, R3, UR15, R44 ;  /* 0x0000000f030c7c24 */ /* 0x000fe2000f8e022c */
[----:B------:R-:W-:-:S02]  /*0d70*/  SEL R7, R0, RZ, P2 ;  /* 0x000000ff00077207 */ /* 0x000fc40001000000 */
[----:B------:R-:W-:Y:S01]  /*0d80*/  SEL R5, R0, RZ, P0 ;  /* 0x000000ff00057207 */ /* 0x000fe20000000000 */
[----:B------:R-:W-:Y:S01]  /*0d90*/  IMAD.IADD R51, R51, 0x1, -R2 ;  /* 0x0000000133337824 */ /* 0x000fe200078e0a02 */
[----:B------:R-:W-:Y:S01]  /*0da0*/  ISETP.GE.AND P0, PT, R50, UR15, PT ;  /* 0x0000000f32007c0c */ /* 0x000fe2000bf06270 */
[----:B------:R-:W-:Y:S01]  /*0db0*/  IMAD.IADD R60, R60, 0x1, -R7 ;  /* 0x000000013c3c7824 */ /* 0x000fe200078e0a07 */
[----:B------:R-:W-:Y:S02]  /*0dc0*/  ISETP.GE.AND P1, PT, R49, UR15, PT ;  /* 0x0000000f31007c0c */ /* 0x000fe4000bf26270 */
[----:B------:R-:W-:Y:S02]  /*0dd0*/  ISETP.GE.AND P2, PT, R56, UR15, PT ;  /* 0x0000000f38007c0c */ /* 0x000fe4000bf46270 */
[----:B------:R-:W-:Y:S02]  /*0de0*/  IADD3 R52, PT, PT, R52, -R5, RZ ;  /* 0x8000000534347210 */ /* 0x000fe40007ffe0ff */
[----:B------:R-:W-:-:S02]  /*0df0*/  SEL R5, R0, RZ, P0 ;  /* 0x000000ff00057207 */ /* 0x000fc40000000000 */
[C---:B------:R-:W-:Y:S02]  /*0e00*/  SEL R2, R0.reuse, RZ, P1 ;  /* 0x000000ff00027207 */ /* 0x040fe40000800000 */
[----:B------:R-:W-:Y:S01]  /*0e10*/  SEL R7, R0, RZ, P2 ;  /* 0x000000ff00077207 */ /* 0x000fe20001000000 */
[----:B------:R-:W-:Y:S01]  /*0e20*/  IMAD.IADD R50, R50, 0x1, -R5 ;  /* 0x0000000132327824 */ /* 0x000fe200078e0a05 */
[----:B------:R-:W-:Y:S01]  /*0e30*/  ISETP.GE.AND P0, PT, R64, UR15, PT ;  /* 0x0000000f40007c0c */ /* 0x000fe2000bf06270 */
[----:B------:R-:W-:Y:S01]  /*0e40*/  IMAD.IADD R49, R49, 0x1, -R2 ;  /* 0x0000000131317824 */ /* 0x000fe200078e0a02 */
[----:B------:R-:W-:Y:S01]  /*0e50*/  LOP3.LUT R47, R47, 0xf, RZ, 0xc0, !PT ;  /* 0x0000000f2f2f7812 */ /* 0x000fe200078ec0ff */
[----:B------:R-:W-:Y:S01]  /*0e60*/  IMAD.IADD R56, R56, 0x1, -R7 ;  /* 0x0000000138387824 */ /* 0x000fe200078e0a07 */
[----:B------:R-:W-:Y:S01]  /*0e70*/  LOP3.LUT R46, R46, 0xf, RZ, 0xc0, !PT ;  /* 0x0000000f2e2e7812 */ /* 0x000fe200078ec0ff */
[----:B------:R-:W-:Y:S01]  /*0e80*/  IMAD R2, R3, UR15, R36 ;  /* 0x0000000f03027c24 */ /* 0x000fe2000f8e0224 */
        /* <DEDUP_REMOVED lines=15> */
[----:B------:R-:W-:Y:S01]  /*0f80*/  IMAD R6, R3, UR15, R39 ;  /* 0x0000000f03067c24 */ /* 0x000fe2000f8e0227 */
[----:B------:R-:W-:Y:S01]  /*0f90*/  LOP3.LUT R19, R19, 0xf, RZ, 0xc0, !PT ;  /* 0x0000000f13137812 */ /* 0x000fe200078ec0ff */
[----:B------:R-:W-:Y:S01]  /*0fa0*/  IMAD R5, R3, UR15, R38 ;  /* 0x0000000f03057c24 */ /* 0x000fe2000f8e0226 */
[----:B------:R-:W-:-:S02]  /*0fb0*/  LOP3.LUT R18, R64, 0x8, RZ, 0x3c, !PT ;  /* 0x0000000840127812 */ /* 0x000fc400078e3cff */
[----:B------:R-:W-:Y:S01]  /*0fc0*/  SEL R21, R0, RZ, P0 ;  /* 0x000000ff00157207 */ /* 0x000fe20000000000 */
[----:B------:R-:W-:Y:S01]  /*0fd0*/  IMAD R20, R3, UR15, R19 ;  /* 0x0000000f03147c24 */ /* 0x000fe2000f8e0213 */
[----:B------:R-:W-:Y:S01]  /*0fe0*/  IADD3 R55, PT, PT, R55, -R4, RZ ;  /* 0x8000000437377210 */ /* 0x000fe20007ffe0ff */
[----:B------:R-:W-:Y:S01]  /*0ff0*/  IMAD R9, R3, UR15, R18 ;  /* 0x0000000f03097c24 */ /* 0x000fe2000f8e0212 */
[----:B------:R-:W-:Y:S01]  /*1000*/  LEA R17, R17, UR4, 0x2 ;  /* 0x0000000411117c11 */ /* 0x000fe2000f8e10ff */
[----:B------:R-:W-:Y:S01]  /*1010*/  IMAD R4, R3, UR15, R37 ;  /* 0x0000000f03047c24 */ /* 0x000fe2000f8e0225 */
[----:B------:R-:W-:Y:S01]  /*1020*/  LEA R3, R2, UR4, 0x2 ;  /* 0x0000000402037c11 */ /* 0x000fe2000f8e10ff */
[----:B------:R-:W-:Y:S01]  /*1030*/  IMAD.IADD R0, R64, 0x1, -R21 ;  /* 0x0000000140007824 */ /* 0x000fe200078e0a15 */
        /* <DEDUP_REMOVED lines=13> */
[----:B------:R-:W-:Y:S01]  /*1110*/  LEA R2, R20, UR4, 0x2 ;  /* 0x0000000414027c11 */ /* 0x000fe2000f8e10ff */
[----:B------:R-:W-:-:S06]  /*1120*/  UMOV UR4, UR6 ;  /* 0x0000000600047c82 */ /* 0x000fcc0008000000 */
[----:B------:R-:W-:Y:S05]  /*1130*/  CALL.REL.NOINC `($__internal_187_$__cuda_sm20_div_s16) ;  /* 0x0000001c00847944 */ /* 0x000fea0003c00000 */
[----:B------:R-:W0:Y:S01]  /*1140*/  LDCU UR7, c[0x0][0x3a8] ;  /* 0x00007500ff0777ac */ /* 0x000e220008000800 */
[----:B------:R-:W-:Y:S02]  /*1150*/  UPRMT UR8, UR6, 0x9910, URZ ;  /* 0x0000991006087896 */ /* 0x000fe400080000ff */
[----:B0-----:R-:W-:-:S04]  /*1160*/  UISETP.LT.AND UP0, UPT, UR7, 0x10, UPT ;  /* 0x000000100700788c */ /* 0x001fc8000bf01270 */
[----:B------:R-:W-:-:S03]  /*1170*/  USEL UR6, UR7, 0x10, UP0 ;  /* 0x0000001007067887 */ /* 0x000fc60008000000 */
[----:B------:R-:W-:-:S09]  /*1180*/  UMOV UR7, UR8 ;  /* 0x0000000800077c82 */ /* 0x000fd20008000000 */
.L_x_7744:
[----:B------:R-:W-:Y:S01]  /*1190*/  ISETP.GT.U32.AND P0, PT, R66, 0x1f, PT ;  /* 0x0000001f4200780c */ /* 0x000fe20003f04070 */
[----:B------:R-:W-:-:S12]  /*11a0*/  BSSY.RECONVERGENT B0, `(.L_x_7704) ;  /* 0x0000050000007945 */ /* 0x000fd80003800200 */
[----:B012-4-:R-:W-:Y:S05]  /*11b0*/  @P0 BRA `(.L_x_7705) ;  /* 0x0000000400380947 */ /* 0x017fea0003800000 */
        /* <DEDUP_REMOVED lines=9> */
[----:B0-----:R-:W-:-:S04]  /*1250*/  IMAD R26, R91, UR4, R26 ;  /* 0x000000045b1a7c24 */ /* 0x001fc8000f8e021a */
[----:B------:R-:W-:-:S04]  /*1260*/  IMAD.IADD R21, R85, 0x1, R26 ;  /* 0x0000000155157824 */ /* 0x000fc800078e021a */
[----:B-1----:R-:W-:-:S06]  /*1270*/  IMAD.WIDE R20, R21, 0x4, R24 ;  /* 0x0000000415147825 */ /* 0x002fcc00078e0218 */
        /* <DEDUP_REMOVED lines=12> */
[----:B-1----:R-:W-:-:S05]  /*1340*/  IADD3 R21, PT, PT, R84, R26, RZ ;  /* 0x0000001a54157210 */ /* 0x002fca0007ffe0ff */
[----:B------:R-:W-:Y:S02]  /*1350*/  VIADD R93, R84, UR8 ;  /* 0x00000008545d7c36 */ /* 0x000fe40008000000 */
[----:B------:R-:W-:-:S04]  /*1360*/  IMAD.WIDE R20, R21, 0x4, R24 ;  /* 0x0000000415147825 */ /* 0x000fc800078e0218 */
[----:B------:R-:W-:-:S04]  /*1370*/  @P0 IMAD.IADD R23, R93, 0x1, R26 ;  /* 0x000000015d170824 */ /* 0x000fc800078e021a */
[----:B------:R-:W-:Y:S02]  /*1380*/  @P0 IMAD.WIDE R24, R23, 0x4, R24 ;  /* 0x0000000417180825 */ /* 0x000fe400078e0218 */
[----:B------:R-:W2:Y:S04]  /*1390*/  LDG.E.128 R20, desc[UR12][R20.64] ;  /* 0x0000000c14147981 */ /* 0x000ea8000c1e1d00 */
[----:B------:R-:W3:Y:S01]  /*13a0*/  @P0 LDG.E.128 R24, desc[UR12][R24.64] ;  /* 0x0000000c18180981 */ /* 0x000ee2000c1e1d00 */
[----:B------:R-:W-:Y:S02]  /*13b0*/  IMAD.U32 R29, RZ, RZ, UR14 ;  /* 0x0000000eff1d7e24 */ /* 0x000fe4000f8e00ff */
[----:B------:R-:W-:Y:S02]  /*13c0*/  @P0 VIADD R93, R93, UR8 ;  /* 0x000000085d5d0c36 */ /* 0x000fe40008000000 */
[----:B------:R-:W-:-:S05]  /*13d0*/  IMAD R28, R29, 0x10, R28 ;  /* 0x000000101d1c7824 */ /* 0x000fca00078e021c */
[----:B------:R-:W-:Y:S01]  /*13e0*/  @P0 LEA R29, R29, R28, 0x4 ;  /* 0x0000001c1d1d0211 */ /* 0x000fe200078e20ff */
[----:B--2---:R2:W-:Y:S04]  /*13f0*/  STS.128 [R28], R20 ;  /* 0x000000141c007388 */ /* 0x0045e80000000c00 */
[----:B---3--:R2:W-:Y:S02]  /*1400*/  @P0 STS.128 [R29], R24 ;  /* 0x000000181d000388 */ /* 0x0085e40000000c00 */
.L_x_7707:
[----:B------:R-:W-:Y:S05]  /*1410*/  BSYNC.RECONVERGENT B1 ;  /* 0x0000000000017941 */ /* 0x000fea0003800200 */
.L_x_7706:
[----:B------:R-:W-:Y:S05]  /*1420*/  @!P1 BRA `(.L_x_7705) ;  /* 0x00000000009c9947 */ /* 0x000fea0003800000 */
[----:B------:R-:W3:Y:S01]  /*1430*/  S2UR UR10, SR_CgaCtaId ;  /* 0x00000000000a79c3 */ /* 0x000ee20000008800 */
[----:B------:R-:W-:Y:S01]  /*1440*/  UMOV UR8, 0x400 ;  /* 0x0000040000087882 */ /* 0x000fe20000000000 */
[----:B------:R-:W-:Y:S01]  /*1450*/  IMAD.U32 R88, RZ, RZ, UR14 ;  /* 0x0000000eff587e24 */ /* 0x000fe2000f8e00ff */
[----:B------:R-:W-:Y:S01]  /*1460*/  UIADD3 UR8, UPT, UPT, UR8, 0x480, URZ ;  /* 0x0000048008087890 */ /* 0x000fe2000fffe0ff */
[----:B-12---:R-:W-:-:S03]  /*1470*/  VIADD R20, R93, UR5 ;  /* 0x000000055d147c36 */ /* 0x006fc60008000000 */
[----:B------:R-:W-:Y:S01]  /*1480*/  SHF.L.U32 R88, R88, 0x2, RZ ;  /* 0x0000000258587819 */ /* 0x000fe200000006ff */
[----:B------:R-:W1:Y:S01]  /*1490*/  LDC R22, c[0x0][0x360] ;  /* 0x0000d800ff167b82 */ /* 0x000e620000000800 */
[----:B0-----:R-:W-:-:S04]  /*14a0*/  IMAD R91, R91, UR4, R20 ;  /* 0x000000045b5b7c24 */ /* 0x001fc8000f8e0214 */
[----:B------:R-:W-:Y:S01]  /*14b0*/  IMAD.IADD R90, R88, 0x1, R91 ;  /* 0x00000001585a7824 */ /* 0x000fe200078e025b */
[----:B---3--:R-:W-:-:S06]  /*14c0*/  ULEA UR8, UR10, UR8, 0x18 ;  /* 0x000000080a087291 */ /* 0x008fcc000f8ec0ff */
[----:B------:R-:W-:Y:S01]  /*14d0*/  LEA R87, R93, UR8, 0x2 ;  /* 0x000000085d577c11 */ /* 0x000fe2000f8e10ff */
[C-C-:B-1----:R-:W-:Y:S02]  /*14e0*/  IMAD R86, R22.reuse, 0xc, R91.reuse ;  /* 0x0000000c16567824 */ /* 0x142fe400078e025b */
[----:B------:R-:W-:-:S07]  /*14f0*/  IMAD R89, R22, 0x8, R91 ;  /* 0x0000000816597824 */ /* 0x000fce00078e025b */
.L_x_7708:
[----:B---3--:R-:W0:Y:S02]  /*1500*/  LDC.64 R32, c[0x0][0x390] ;  /* 0x0000e400ff207b82 */ /* 0x008e240000000a00 */
        /* <DEDUP_REMOVED lines=25> */
.L_x_7705:
[----:B------:R-:W-:Y:S05]  /*16a0*/  BSYNC.RECONVERGENT B0 ;  /* 0x0000000000007941 */ /* 0x000fea0003800200 */
.L_x_7704:
[----:B------:R-:W-:Y:S01]  /*16b0*/  BAR.SYNC.DEFER_BLOCKING 0x0 ;  /* 0x0000000000007b1d */ /* 0x000fe20000010000 */
[----:B------:R-:W-:Y:S01]  /*16c0*/  UISETP.GE.AND UP1, UPT, UR9, 0x1, UPT ;  /* 0x000000010900788c */ /* 0x000fe2000bf26270 */
[----:B-12---:R-:W-:-:S08]  /*16d0*/  IMAD.MOV.U32 R23, RZ, RZ, RZ ;  /* 0x000000ffff177224 */ /* 0x006fd000078e00ff */
[----:B------:R-:W-:Y:S05]  /*16e0*/  BRA.U !UP1, `(.L_x_7709) ;  /* 0x0000000d09987547 */ /* 0x000fea000b800000 */
[----:B------:R-:W1:Y:S02]  /*16f0*/  LDCU UR15, c[0x0][0x3ac] ;  /* 0x00007580ff0f77ac */ /* 0x000e640008000800 */
[----:B-1----:R-:W-:Y:S02]  /*1700*/  UISETP.GE.AND UP0, UPT, UR15, 0x1, UPT ;  /* 0x000000010f00788c */ /* 0x002fe4000bf06270 */
        /* <DEDUP_REMOVED lines=14> */
[----:B------:R1:W2:Y:S01]  /*17f0*/  @P2 LDS R82, [R17] ;  /* 0x0000000011522984 */ /* 0x0002a20000000800 */
[----:B------:R-:W-:Y:S01]  /*1800*/  PLOP3.LUT P1, PT, PT, PT, UP5, 0x80, 0x8 ;  /* 0x000000000008781c */ /* 0x000fe20003f2f058 */
[----:B------:R-:W-:Y:S01]  /*1810*/  UISETP.GE.AND UP2, UPT, UR15, 0xf, UPT ;  /* 0x0000000f0f00788c */ /* 0x000fe2000bf46270 */
[----:B------:R-:W-:Y:S01]  /*1820*/  PLOP3.LUT P2, PT, PT, PT, UP4, 0x80, 0x8 ;  /* 0x000000000008781c */ /* 0x000fe20003f4f048 */
[----:B------:R1:W4:Y:S01]  /*1830*/  @P3 LDS R67, [R11] ;  /* 0x000000000b433984 */ /* 0x0003220000000800 */
[----:B------:R-:W-:Y:S01]  /*1840*/  PLOP3.LUT P3, PT, PT, PT, UP3, 0x80, 0x8 ;  /* 0x000000000008781c */ /* 0x000fe20003f6f038 */
[----:B------:R-:W-:-:S02]  /*1850*/  UISETP.GE.AND UP1, UPT, UR15, 0x10, UPT ;  /* 0x000000100f00788c */ /* 0x000fc4000bf26270 */
[----:B------:R1:W0:Y:S01]  /*1860*/  @P4 LDS R68, [R10] ;  /* 0x000000000a444984 */ /* 0x0002220000000800 */
        /* <DEDUP_REMOVED lines=27> */
[----:B---3--:R-:W1:Y:S01]  /*1a20*/  S2R R21, SR_CgaCtaId ;  /* 0x0000000000157919 */ /* 0x008e620000008800 */
[----:B------:R-:W-:Y:S01]  /*1a30*/  MOV R20, UR15 ;  /* 0x0000000f00147c02 */ /* 0x000fe20008000f00 */
[----:B------:R-:W-:Y:S01]  /*1a40*/  IMAD.SHL.U32 R85, R66, 0x4, RZ ;  /* 0x0000000442557824 */ /* 0x000fe200078e00ff */
[----:B------:R-:W-:Y:S01]  /*1a50*/  MOV R22, 0x400 ;  /* 0x0000040000167802 */ /* 0x000fe20000000f00 */
[----:B------:R-:W-:Y:S01]  /*1a60*/  IMAD.MOV.U32 R23, RZ, RZ, RZ ;  /* 0x000000ffff177224 */ /* 0x000fe200078e00ff */
[----:B------:R-:W-:Y:S02]  /*1a70*/  ISETP.GT.U32.AND P4, PT, R20, 0x40, PT ;  /* 0x000000401400780c */ /* 0x000fe40003f84070 */
[----:B------:R-:W-:Y:S02]  /*1a80*/  LOP3.LUT R20, R85, 0x3c, RZ, 0xc0, !PT ;  /* 0x0000003c55147812 */ /* 0x000fe400078ec0ff */
[----:B-1----:R-:W-:Y:S02]  /*1a90*/  LEA R22, R21, R22, 0x18 ;  /* 0x0000001615167211 */ /* 0x002fe400078ec0ff */
[----:B------:R-:W-:-:S07]  /*1aa0*/  MOV R21, R65 ;  /* 0x0000004100157202 */ /* 0x000fce0000000f00 */
.L_x_7743:
[----:B------:R-:W-:Y:S01]  /*1ab0*/  IMAD R25, R21, 0x44, R22 ;  /* 0x0000004415197824 */ /* 0x000fe200078e0216 */
[----:B-1234-:R-:W-:Y:S06]  /*1ac0*/  @P4 BRA `(.L_x_7710) ;  /* 0x0000000400944947 */ /* 0x01efec0003800000 */
[----:B------:R-:W-:Y:S02]  /*1ad0*/  IMAD.IADD R26, R25, 0x1, R20 ;  /* 0x00000001191a7824 */ /* 0x000fe400078e0214 */
[----:B------:R-:W1:Y:S01]  /*1ae0*/  LDC R25, c[0x0][0x3ac] ;  /* 0x0000eb00ff197b82 */ /* 0x000e620000000800 */
[----:B------:R-:W-:-:S03]  /*1af0*/  IMAD.MOV.U32 R24, RZ, RZ, RZ ;  /* 0x000000ffff187224 */ /* 0x000fc600078e00ff */
[----:B------:R-:W2:Y:S01]  /*1b00*/  LDS R26, [R26] ;  /* 0x000000001a1a7984 */ /* 0x000ea20000000800 */
[----:B-1----:R-:W-:-:S13]  /*1b10*/  ISETP.NE.AND P0, PT, R25, RZ, PT ;  /* 0x000000ff1900720c */ /* 0x002fda0003f05270 */
[----:B--2---:R-:W-:Y:S05]  /*1b20*/  @!P0 BRA `(.L_x_7711) ;  /* 0x0000000000108947 */ /* 0x004fea0003800000 */
[----:B------:R-:W-:-:S03]  /*1b30*/  UMOV UR8, 0xffffffff ;  /* 0xffffffff00087882 */ /* 0x000fc60000000000 */
[----:B------:R-:W-:Y:S05]  /*1b40*/  BRA.DIV UR8, `(.L_x_7712) ;  /* 0x0000000a08bc7947 */ /* 0x000fea000b800000 */
[----:B------:R1:W2:Y:S02]  /*1b50*/  SHFL.IDX PT, R27, R26, R0, 0x101f ;  /* 0x00101f001a1b7589 */ /* 0x0002a400000e0000 */
.L_x_7747:
[----:B--2---:R-:W-:-:S07]  /*1b60*/  IMAD R24, R82, R27, RZ ;  /* 0x0000001b52187224 */ /* 0x004fce00078e02ff */
.L_x_7711:
[----:B------:R-:W-:-:S13]  /*1b70*/  ISETP.GE.AND P0, PT, R25, 0x2, PT ;  /* 0x000000021900780c */ /* 0x000fda0003f06270 */
[----:B------:R-:W-:Y:S05]  /*1b80*/  @!P0 BRA `(.L_x_7713) ;  /* 0x0000000000108947 */ /* 0x000fea0003800000 */
[----:B------:R-:W-:-:S03]  /*1b90*/  UMOV UR8, 0xffffffff ;  /* 0xffffffff00087882 */ /* 0x000fc60000000000 */
[----:B------:R-:W-:Y:S05]  /*1ba0*/  BRA.DIV UR8, `(.L_x_7714) ;  /* 0x0000000a08c87947 */ /* 0x000fea000b800000 */
[----:B------:R2:W3:Y:S02]  /*1bb0*/  SHFL.IDX PT, R27, R26, R63, 0x101f ;  /* 0x00101f3f1a1b7589 */ /* 0x0004e400000e0000 */
.L_x_7750:
[----:B0--3--:R-:W-:-:S07]  /*1bc0*/  IMAD R24, R77, R27, R24 ;  /* 0x0000001b4d187224 */ /* 0x009fce00078e0218 */
.L_x_7713:
[----:B------:R-:W-:-:S13]  /*1bd0*/  ISETP.GE.AND P6, PT, R25, 0x3, PT ;  /* 0x000000031900780c */ /* 0x000fda0003fc6270 */
[----:B------:R-:W-:Y:S05]  /*1be0*/  @!P6 BRA `(.L_x_7715) ;  /* 0x000000000010e947 */ /* 0x000fea0003800000 */
[----:B------:R-:W-:-:S03]  /*1bf0*/  UMOV UR8, 0xffffffff ;  /* 0xffffffff00087882 */ /* 0x000fc60000000000 */
[----:B------:R-:W-:Y:S05]  /*1c00*/  BRA.DIV UR8, `(.L_x_7716) ;  /* 0x0000000a08d47947 */ /* 0x000fea000b800000 */
[----:B------:R3:W4:Y:S02]  /*1c10*/  SHFL.IDX PT, R27, R26, R62, 0x101f ;  /* 0x00101f3e1a1b7589 */ /* 0x00072400000e0000 */
.L_x_7753:
[----:B0---4-:R-:W-:-:S07]  /*1c20*/  IMAD R24, R78, R27, R24 ;  /* 0x0000001b4e187224 */ /* 0x011fce00078e0218 */
.L_x_7715:
[----:B------:R-:W-:-:S13]  /*1c30*/  ISETP.GE.AND P1, PT, R25, 0x4, PT ;  /* 0x000000041900780c */ /* 0x000fda0003f26270 */
[----:B------:R-:W-:Y:S05]  /*1c40*/  @!P1 BRA `(.L_x_7717) ;  /* 0x0000000000109947 */ /* 0x000fea0003800000 */
[----:B------:R-:W-:-:S03]  /*1c50*/  UMOV UR8, 0xffffffff ;  /* 0xffffffff00087882 */ /* 0x000fc60000000000 */
[----:B------:R-:W-:Y:S05]  /*1c60*/  BRA.DIV UR8, `(.L_x_7718) ;  /* 0x0000000a08e07947 */ /* 0x000fea000b800000 */
[----:B------:R4:W0:Y:S02]  /*1c70*/  SHFL.IDX PT, R27, R26, R61, 0x101f ;  /* 0x00101f3d1a1b7589 */ /* 0x00082400000e0000 */
.L_x_7756:
[----:B0-----:R-:W-:-:S07]  /*1c80*/  IMAD R24, R79, R27, R24 ;  /* 0x0000001b4f187224 */ /* 0x001fce00078e0218 */
.L_x_7717:
[----:B------:R-:W-:-:S13]  /*1c90*/  ISETP.GE.AND P2, PT, R25, 0x5, PT ;  /* 0x000000051900780c */ /* 0x000fda0003f46270 */
[----:B------:R-:W-:Y:S05]  /*1ca0*/  @!P2 BRA `(.L_x_7719) ;  /* 0x000000000010a947 */ /* 0x000fea0003800000 */
[----:B------:R-:W-:-:S03]  /*1cb0*/  UMOV UR8, 0xffffffff ;  /* 0xffffffff00087882 */ /* 0x000fc60000000000 */
[----:B------:R-:W-:Y:S05]  /*1cc0*/  BRA.DIV UR8, `(.L_x_7720) ;  /* 0x0000000a08ec7947 */ /* 0x000fea000b800000 */
[----:B------:R0:W0:Y:S02]  /*1cd0*/  SHFL.IDX PT, R27, R26, R60, 0x101f ;  /* 0x00101f3c1a1b7589 */ /* 0x00002400000e0000 */
.L_x_7759:
[----:B0-----:R-:W-:-:S07]  /*1ce0*/  IMAD R24, R80, R27, R24 ;  /* 0x0000001b50187224 */ /* 0x001fce00078e0218 */
.L_x_7719:
[----:B------:R-:W-:-:S13]  /*1cf0*/  ISETP.GE.AND P3, PT, R25, 0x6, PT ;  /* 0x000000061900780c */ /* 0x000fda0003f66270 */
[----:B------:R-:W-:Y:S05]  /*1d00*/  @!P3 BRA `(.L_x_7721) ;  /* 0x000000000010b947 */ /* 0x000fea0003800000 */
[----:B------:R-:W-:-:S03]  /*1d10*/  UMOV UR8, 0xffffffff ;  /* 0xffffffff00087882 */ /* 0x000fc60000000000 */
[----:B------:R-:W-:Y:S05]  /*1d20*/  BRA.DIV UR8, `(.L_x_7722) ;  /* 0x0000000a08f87947 */ /* 0x000fea000b800000 */
[----:B------:R0:W0:Y:S02]  /*1d30*/  SHFL.IDX PT, R27, R26, R59, 0x101f ;  /* 0x00101f3b1a1b7589 */ /* 0x00002400000e0000 */
.L_x_7762:
[----:B0-----:R-:W-:-:S07]  /*1d40*/  IMAD R24, R81, R27, R24 ;  /* 0x0000001b51187224 */ /* 0x001fce00078e0218 */
.L_x_7721:
[----:B------:R-:W-:-:S13]  /*1d50*/  ISETP.GE.AND P5, PT, R25, 0x7, PT ;  /* 0x000000071900780c */ /* 0x000fda0003fa6270 */
[----:B------:R-:W-:Y:S05]  /*1d60*/  @!P5 BRA `(.L_x_7723) ;  /* 0x000000000010d947 */ /* 0x000fea0003800000 */
[----:B------:R-:W-:-:S03]  /*1d70*/  UMOV UR8, 0xffffffff ;  /* 0xffffffff00087882 */ /* 0x000fc60000000000 */
[----:B------:R-:W-:Y:S05]  /*1d80*/  BRA.DIV UR8, `(.L_x_7724) ;  /* 0x0000000e08047947 */ /* 0x000fea000b800000 */
[----:B------:R0:W0:Y:S02]  /*1d90*/  SHFL.IDX PT, R27, R26, R58, 0x101f ;  /* 0x00101f3a1a1b7589 */ /* 0x00002400000e0000 */
.L_x_7765:
[----:B0-----:R-:W-:-:S07]  /*1da0*/  IMAD R24, R67, R27, R24 ;  /* 0x0000001b43187224 */ /* 0x001fce00078e0218 */
.L_x_7723:
[----:B------:R-:W-:-:S13]  /*1db0*/  ISETP.GE.AND P5, PT, R25, 0x8, PT ;  /* 0x000000081900780c */ /* 0x000fda0003fa6270 */
[----:B------:R-:W-:Y:S05]  /*1dc0*/  @!P5 BRA `(.L_x_7725) ;  /* 0x000000000010d947 */ /* 0x000fea0003800000 */
[----:B------:R-:W-:-:S03]  /*1dd0*/  UMOV UR8, 0xffffffff ;  /* 0xffffffff00087882 */ /* 0x000fc60000000000 */
[----:B------:R-:W-:Y:S05]  /*1de0*/  BRA.DIV UR8, `(.L_x_7726) ;  /* 0x0000000e08107947 */ /* 0x000fea000b800000 */
[----:B------:R0:W0:Y:S02]  /*1df0*/  SHFL.IDX PT, R27, R26, R57, 0x101f ;  /* 0x00101f391a1b7589 */ /* 0x00002400000e0000 */
.L_x_7768:
[----:B0-----:R-:W-:-:S07]  /*1e00*/  IMAD R24, R68, R27, R24 ;  /* 0x0000001b44187224 */ /* 0x001fce00078e0218 */
.L_x_7725:
[----:B------:R-:W-:-:S13]  /*1e10*/  ISETP.GE.AND P5, PT, R25, 0x9, PT ;  /* 0x000000091900780c */ /* 0x000fda0003fa6270 */
[----:B------:R-:W-:Y:S05]  /*1e20*/  @!P5 BRA `(.L_x_7727) ;  /* 0x000000000010d947 */ /* 0x000fea0003800000 */
[----:B------:R-:W-:-:S03]  /*1e30*/  UMOV UR8, 0xffffffff ;  /* 0xffffffff00087882 */ /* 0x000fc60000000000 */
[----:B------:R-:W-:Y:S05]  /*1e40*/  BRA.DIV UR8, `(.L_x_7728) ;  /* 0x0000000e081c7947 */ /* 0x000fea000b800000 */
[----:B------:R0:W0:Y:S02]  /*1e50*/  SHFL.IDX PT, R27, R26, R56, 0x101f ;  /* 0x00101f381a1b7589 */ /* 0x00002400000e0000 */
.L_x_7771:
[----:B0-----:R-:W-:-:S07]  /*1e60*/  IMAD R24, R69, R27, R24 ;  /* 0x0000001b45187224 */ /* 0x001fce00078e0218 */
.L_x_7727:
[----:B------:R-:W-:-:S13]  /*1e70*/  ISETP.GE.AND P5, PT, R25, 0xa, PT ;  /* 0x0000000a1900780c */ /* 0x000fda0003fa6270 */
[----:B------:R-:W-:Y:S05]  /*1e80*/  @!P5 BRA `(.L_x_7729) ;  /* 0x000000000010d947 */ /* 0x000fea0003800000 */
[----:B------:R-:W-:-:S03]  /*1e90*/  UMOV UR8, 0xffffffff ;  /* 0xffffffff00087882 */ /* 0x000fc60000000000 */
[----:B------:R-:W-:Y:S05]  /*1ea0*/  BRA.DIV UR8, `(.L_x_7730) ;  /* 0x0000000e08287947 */ /* 0x000fea000b800000 */
[----:B------:R0:W0:Y:S02]  /*1eb0*/  SHFL.IDX PT, R27, R26, R55, 0x101f ;  /* 0x00101f371a1b7589 */ /* 0x00002400000e0000 */
.L_x_7774:
[----:B0-----:R-:W-:-:S07]  /*1ec0*/  IMAD R24, R70, R27, R24 ;  /* 0x0000001b46187224 */ /* 0x001fce00078e0218 */
.L_x_7729:
[----:B------:R-:W-:-:S13]  /*1ed0*/  ISETP.GE.AND P5, PT, R25, 0xb, PT ;  /* 0x0000000b1900780c */ /* 0x000fda0003fa6270 */
[----:B------:R-:W-:Y:S05]  /*1ee0*/  @!P5 BRA `(.L_x_7731) ;  /* 0x000000000010d947 */ /* 0x000fea0003800000 */
[----:B------:R-:W-:-:S03]  /*1ef0*/  UMOV UR8, 0xffffffff ;  /* 0xffffffff00087882 */ /* 0x000fc60000000000 */
[----:B------:R-:W-:Y:S05]  /*1f00*/  BRA.DIV UR8, `(.L_x_7732) ;  /* 0x0000000e08347947 */ /* 0x000fea000b800000 */
[----:B------:R0:W0:Y:S02]  /*1f10*/  SHFL.IDX PT, R27, R26, R54, 0x101f ;  /* 0x00101f361a1b7589 */ /* 0x00002400000e0000 */
.L_x_7777:
[----:B0-----:R-:W-:-:S07]  /*1f20*/  IMAD R24, R71, R27, R24 ;  /* 0x0000001b47187224 */ /* 0x001fce00078e0218 */
.L_x_7731:
[----:B------:R-:W-:-:S13]  /*1f30*/  ISETP.GE.AND P5, PT, R25, 0xc, PT ;  /* 0x0000000c1900780c */ /* 0x000fda0003fa6270 */
[----:B------:R-:W-:Y:S05]  /*1f40*/  @!P5 BRA `(.L_x_7733) ;  /* 0x000000000010d947 */ /* 0x000fea0003800000 */
[----:B------:R-:W-:-:S03]  /*1f50*/  UMOV UR8, 0xffffffff ;  /* 0xffffffff00087882 */ /* 0x000fc60000000000 */
[----:B------:R-:W-:Y:S05]  /*1f60*/  BRA.DIV UR8, `(.L_x_7734) ;  /* 0x0000000e08407947 */ /* 0x000fea000b800000 */
[----:B------:R0:W0:Y:S02]  /*1f70*/  SHFL.IDX PT, R27, R26, R53, 0x101f ;  /* 0x00101f351a1b7589 */ /* 0x00002400000e0000 */
.L_x_7780:
[----:B0-----:R-:W-:-:S07]  /*1f80*/  IMAD R24, R72, R27, R24 ;  /* 0x0000001b48187224 */ /* 0x001fce00078e0218 */
.L_x_7733:
[----:B------:R-:W-:-:S13]  /*1f90*/  ISETP.GE.AND P5, PT, R25, 0xd, PT ;  /* 0x0000000d1900780c */ /* 0x000fda0003fa6270 */
[----:B------:R-:W-:Y:S05]  /*1fa0*/  @!P5 BRA `(.L_x_7735) ;  /* 0x000000000010d947 */ /* 0x000fea0003800000 */
[----:B------:R-:W-:-:S03]  /*1fb0*/  UMOV UR8, 0xffffffff ;  /* 0xffffffff00087882 */ /* 0x000fc60000000000 */
[----:B------:R-:W-:Y:S05]  /*1fc0*/  BRA.DIV UR8, `(.L_x_7736) ;  /* 0x0000000e084c7947 */ /* 0x000fea000b800000 */
[----:B------:R0:W0:Y:S02]  /*1fd0*/  SHFL.IDX PT, R27, R26, R52, 0x101f ;  /* 0x00101f341a1b7589 */ /* 0x00002400000e0000 */
.L_x_7783:
[----:B0-----:R-:W-:-:S07]  /*1fe0*/  IMAD R24, R73, R27, R24 ;  /* 0x0000001b49187224 */ /* 0x001fce00078e0218 */
.L_x_7735:
[----:B------:R-:W-:-:S13]  /*1ff0*/  ISETP.GE.AND P5, PT, R25, 0xe, PT ;  /* 0x0000000e1900780c */ /* 0x000fda0003fa6270 */
[----:B------:R-:W-:Y:S05]  /*2000*/  @!P5 BRA `(.L_x_7737) ;  /* 0x000000000010d947 */ /* 0x000fea0003800000 */
[----:B------:R-:W-:-:S03]  /*2010*/  UMOV UR8, 0xffffffff ;  /* 0xffffffff00087882 */ /* 0x000fc60000000000 */
[----:B------:R-:W-:Y:S05]  /*2020*/  BRA.DIV UR8, `(.L_x_7738) ;  /* 0x0000000e08587947 */ /* 0x000fea000b800000 */
[----:B------:R0:W0:Y:S02]  /*2030*/  SHFL.IDX PT, R27, R26, R51, 0x101f ;  /* 0x00101f331a1b7589 */ /* 0x00002400000e0000 */
.L_x_7786:
[----:B0-----:R-:W-:-:S07]  /*2040*/  IMAD R24, R74, R27, R24 ;  /* 0x0000001b4a187224 */ /* 0x001fce00078e0218 */
.L_x_7737:
[----:B------:R-:W-:-:S13]  /*2050*/  ISETP.GE.AND P5, PT, R25, 0xf, PT ;  /* 0x0000000f1900780c */ /* 0x000fda0003fa6270 */
[----:B------:R-:W-:Y:S05]  /*2060*/  @!P5 BRA `(.L_x_7739) ;  /* 0x000000000010d947 */ /* 0x000fea0003800000 */
[----:B------:R-:W-:-:S03]  /*2070*/  UMOV UR8, 0xffffffff ;  /* 0xffffffff00087882 */ /* 0x000fc60000000000 */
[----:B------:R-:W-:Y:S05]  /*2080*/  BRA.DIV UR8, `(.L_x_7740) ;  /* 0x0000000e08647947 */ /* 0x000fea000b800000 */
[----:B------:R0:W0:Y:S02]  /*2090*/  SHFL.IDX PT, R27, R26, R50, 0x101f ;  /* 0x00101f321a1b7589 */ /* 0x00002400000e0000 */
.L_x_7789:
[----:B0-----:R-:W-:-:S07]  /*20a0*/  IMAD R24, R75, R27, R24 ;  /* 0x0000001b4b187224 */ /* 0x001fce00078e0218 */
.L_x_7739:
[----:B------:R-:W-:-:S13]  /*20b0*/  ISETP.GE.AND P5, PT, R25, 0x10, PT ;  /* 0x000000101900780c */ /* 0x000fda0003fa6270 */
[----:B------:R-:W-:Y:S05]  /*20c0*/  @!P5 BRA `(.L_x_7741) ;  /* 0x000000040010d947 */ /* 0x000fea0003800000 */
[----:B------:R-:W-:-:S03]  /*20d0*/  UMOV UR8, 0xffffffff ;  /* 0xffffffff00087882 */ /* 0x000fc60000000000 */
[----:B------:R-:W-:Y:S05]  /*20e0*/  BRA.DIV UR8, `(.L_x_7742) ;  /* 0x0000000e08707947 */ /* 0x000fea000b800000 */
[----:B------:R0:W0:Y:S02]  /*20f0*/  SHFL.IDX PT, R25, R26, R49, 0x101f ;  /* 0x00101f311a197589 */ /* 0x00002400000e0000 */
.L_x_7792:
[----:B0-----:R-:W-:Y:S01]  /*2100*/  IMAD R24, R76, R25, R24 ;  /* 0x000000194c187224 */ /* 0x001fe200078e0218 */
[----:B------:R-:W-:Y:S06]  /*2110*/  BRA `(.L_x_7741) ;  /* 0x0000000000fc7947 */ /* 0x000fec0003800000 */
.L_x_7710:
[----:B------:R-:W-:Y:S01]  /*2120*/  PLOP3.LUT P5, PT, PT, PT, UP0, 0x80, 0x8 ;  /* 0x000000000008781c */ /* 0x000fe20003faf008 */
[----:B------:R-:W1:Y:S01]  /*2130*/  LDC R26, c[0x0][0x3ac] ;  /* 0x0000eb00ff1a7b82 */ /* 0x000e620000000800 */
[--C-:B------:R-:W-:Y:S01]  /*2140*/  @P0 IMAD R28, R48, 0x4, R25.reuse ;  /* 0x00000004301c0824 */ /* 0x100fe200078e0219 */
[-C--:B------:R-:W-:Y:S01]  /*2150*/  @P6 LEA R29, R47, R25.reuse, 0x2 ;  /* 0x000000192f1d6211 */ /* 0x080fe200078e10ff */
[----:B------:R-:W-:Y:S01]  /*2160*/  IMAD.MOV.U32 R24, RZ, RZ, RZ ;  /* 0x000000ffff187224 */ /* 0x000fe200078e00ff */
[-C--:B------:R-:W-:Y:S01]  /*2170*/  @P3 LEA R31, R44, R25.reuse, 0x2 ;  /* 0x000000192c1f3211 */ /* 0x080fe200078e10ff */
[----:B------:R-:W-:Y:S02]  /*2180*/  @P1 IMAD R30, R46, 0x4, R25 ;  /* 0x000000042e1e1824 */ /* 0x000fe400078e0219 */
[----:B------:R-:W-:Y:S04]  /*2190*/  @P0 LDS R28, [R28] ;  /* 0x000000001c1c0984 */ /* 0x000fe80000000800 */
[----:B------:R-:W-:Y:S01]  /*21a0*/  @P6 LDS R29, [R29] ;  /* 0x000000001d1d6984 */ /* 0x000fe20000000800 */
[----:B------:R-:W-:-:S02]  /*21b0*/  @P5 LEA R27, R64, R25, 0x2 ;  /* 0x00000019401b5211 */ /* 0x000fc400078e10ff */
[----:B------:R-:W-:Y:S01]  /*21c0*/  PLOP3.LUT P5, PT, PT, PT, UP0, 0x80, 0x8 ;  /* 0x000000000008781c */ /* 0x000fe20003faf008 */
[----:B------:R-:W-:Y:S04]  /*21d0*/  @P1 LDS R30, [R30] ;  /* 0x000000001e1e1984 */ /* 0x000fe80000000800 */
[----:B------:R-:W-:Y:S08]  /*21e0*/  @P3 LDS R31, [R31] ;  /* 0x000000001f1f3984 */ /* 0x000ff00000000800 */
        /* <DEDUP_REMOVED lines=50> */
.L_x_7741:
[----:B------:R-:W-:Y:S01]  /*2510*/  VIADD R21, R21, UR7 ;  /* 0x0000000715157c36 */ /* 0x000fe20008000000 */
[----:B------:R-:W-:-:S04]  /*2520*/  IADD3 R23, PT, PT, R24, R23, RZ ;  /* 0x0000001718177210 */ /* 0x000fc80007ffe0ff */
[----:B------:R-:W-:-:S13]  /*2530*/  ISETP.GE.AND P5, PT, R21, UR6, PT ;  /* 0x0000000615007c0c */ /* 0x000fda000bfa6270 */
[----:B------:R-:W-:Y:S05]  /*2540*/  @!P5 BRA `(.L_x_7743) ;  /* 0xfffffff40058d947 */ /* 0x000fea000383ffff */
.L_x_7709:
[----:B------:R-:W-:Y:S05]  /*2550*/  WARPSYNC.ALL ;  /* 0x0000000000007948 */ /* 0x000fea0003800000 */
[----:B---3--:R-:W3:Y:S01]  /*2560*/  S2R R25, SR_CTAID.X ;  /* 0x0000000000197919 */ /* 0x008ee20000002500 */
[----:B------:R-:W5:Y:S01]  /*2570*/  LDCU UR8, c[0x0][0x384] ;  /* 0x00007080ff0877ac */ /* 0x000f620008000800 */
[----:B------:R-:W1:Y:S01]  /*2580*/  LDC.64 R20, c[0x0][0x3a0] ;  /* 0x0000e800ff147b82 */ /* 0x000e620000000a00 */
[----:B-----5:R-:W-:Y:S01]  /*2590*/  IMAD.U32 R27, RZ, RZ, UR8 ;  /* 0x00000008ff1b7e24 */ /* 0x020fe2000f8e00ff */
[----:B------:R-:W-:Y:S01]  /*25a0*/  USHF.L.U32 UR8, UR11, 0x2, URZ ;  /* 0x000000020b087899 */ /* 0x000fe200080006ff */
[----:B---3--:R-:W-:-:S04]  /*25b0*/  IMAD R22, R25, UR9, R66 ;  /* 0x0000000919167c24 */ /* 0x008fc8000f8e0242 */
[----:B------:R-:W-:Y:S01]  /*25c0*/  IMAD R25, R27, UR4, R22 ;  /* 0x000000041b197c24 */ /* 0x000fe2000f8e0216 */
[----:B------:R-:W-:-:S03]  /*25d0*/  UIADD3 UR4, UPT, UPT, UR11, UR4, URZ ;  /* 0x000000040b047290 */ /* 0x000fc6000fffe0ff */
[----:B-1----:R-:W-:Y:S01]  /*25e0*/  IMAD.WIDE R20, R25, 0x4, R20 ;  /* 0x0000000419147825 */ /* 0x002fe200078e0214 */
[----:B------:R-:W-:Y:S01]  /*25f0*/  BAR.SYNC.DEFER_BLOCKING 0x0 ;  /* 0x0000000000007b1d */ /* 0x000fe20000010000 */
[----:B------:R-:W-:-:S05]  /*2600*/  UISETP.GE.U32.AND UP1, UPT, UR4, UR8, UPT ;  /* 0x000000080400728c */ /* 0x000fca000bf26070 */
[----:B------:R1:W-:Y:S04]  /*2610*/  STG.E desc[UR12][R20.64], R23 ;  /* 0x0000001714007986 */ /* 0x0003e8000c10190c */
[----:B------:R-:W-:Y:S05]  /*2620*/  BRA.U !UP1, `(.L_x_7744) ;  /* 0xffffffe909d87547 */ /* 0x000fea000b83ffff */
[----:B------:R-:W-:Y:S05]  /*2630*/  EXIT ;  /* 0x000000000000794d */ /* 0x000fea0003800000 */
.L_x_7712:
[----:B------:R-:W-:Y:S01]  /*2640*/  HFMA2 R29, -RZ, RZ, 0, 0.000503063201904296875 ;  /* 0x0000101fff1d7431 */ /* 0x000fe200000001ff */
[----:B------:R-:W-:Y:S01]  /*2650*/  BSSY B0, `(.L_x_7745) ;  /* 0x0000006000007945 */ /* 0x000fe20003800000 */
[----:B------:R-:W-:Y:S02]  /*2660*/  IMAD.MOV.U32 R28, RZ, RZ, R0 ;  /* 0x000000ffff1c7224 */ /* 0x000fe400078e0000 */
[----:B------:R-:W-:-:S07]  /*2670*/  IMAD.MOV.U32 R27, RZ, RZ, -0x1 ;  /* 0xffffffffff1b7424 */ /* 0x000fce00078e00ff */
[----:B0-----:R-:W-:Y:S05]  /*2680*/  WARPSYNC.COLLECTIVE R27, `(.L_x_7746) ;  /* 0x000000001b087348 */ /* 0x001fea0003c00000 */
[----:B------:R1:W2:Y:S02]  /*2690*/  SHFL.IDX P5, R27, R26, R28, R29 ;  /* 0x0000001c1a1b7389 */ /* 0x0002a400000a001d */
[----:B012---:R-:W-:Y:S05]  /*26a0*/  ENDCOLLECTIVE ;  /* 0x000000000000791b */ /* 0x007fea0003800000 */
.L_x_7746:
[----:B------:R-:W-:Y:S05]  /*26b0*/  BSYNC B0 ;  /* 0x0000000000007941 */ /* 0x000fea0003800000 */
.L_x_7745:
[----:B------:R-:W-:Y:S05]  /*26c0*/  BRA `(.L_x_7747) ;  /* 0xfffffff400247947 */ /* 0x000fea000383ffff */
.L_x_7714:
[----:B------:R-:W-:Y:S01]  /*26d0*/  BSSY B0, `(.L_x_7748) ;  /* 0x0000007000007945 */ /* 0x000fe20003800000 */
[----:B------:R-:W-:Y:S01]  /*26e0*/  IMAD.MOV.U32 R28, RZ, RZ, R63 ;  /* 0x000000ffff1c7224 */ /* 0x000fe200078e003f */
[----:B------:R-:W-:Y:S01]  /*26f0*/  MOV R29, 0x101f ;  /* 0x0000101f001d7802 */ /* 0x000fe20000000f00 */
[----:B------:R-:W-:-:S07]  /*2700*/  IMAD.MOV.U32 R27, RZ, RZ, -0x1 ;  /* 0xffffffffff1b7424 */ /* 0x000fce00078e00ff */
[----:B01----:R-:W-:Y:S05]  /*2710*/  WARPSYNC.COLLECTIVE R27, `(.L_x_7749) ;  /* 0x000000001b087348 */ /* 0x003fea0003c00000 */
[----:B------:R2:W3:Y:S02]  /*2720*/  SHFL.IDX P5, R27, R26, R28, R29 ;  /* 0x0000001c1a1b7389 */ /* 0x0004e400000a001d */
[----:B0123--:R-:W-:Y:S05]  /*2730*/  ENDCOLLECTIVE ;  /* 0x000000000000791b */ /* 0x00ffea0003800000 */
.L_x_7749:
[----:B------:R-:W-:Y:S05]  /*2740*/  BSYNC B0 ;  /* 0x0000000000007941 */ /* 0x000fea0003800000 */
.L_x_7748:
[----:B------:R-:W-:Y:S05]  /*2750*/  BRA `(.L_x_7750) ;  /* 0xfffffff400187947 */ /* 0x000fea000383ffff */
.L_x_7716:
[----:B------:R-:W-:Y:S01]  /*2760*/  HFMA2 R29, -RZ, RZ, 0, 0.000503063201904296875 ;  /* 0x0000101fff1d7431 */ /* 0x000fe200000001ff */
[----:B------:R-:W-:Y:S01]  /*2770*/  BSSY B0, `(.L_x_7751) ;  /* 0x0000006000007945 */ /* 0x000fe20003800000 */
[----:B------:R-:W-:Y:S02]  /*2780*/  IMAD.MOV.U32 R28, RZ, RZ, R62 ;  /* 0x000000ffff1c7224 */ /* 0x000fe400078e003e */
[----:B------:R-:W-:-:S07]  /*2790*/  IMAD.MOV.U32 R27, RZ, RZ, -0x1 ;  /* 0xffffffffff1b7424 */ /* 0x000fce00078e00ff */
[----:B012---:R-:W-:Y:S05]  /*27a0*/  WARPSYNC.COLLECTIVE R27, `(.L_x_7752) ;  /* 0x000000001b087348 */ /* 0x007fea0003c00000 */
[----:B------:R3:W4:Y:S02]  /*27b0*/  SHFL.IDX P5, R27, R26, R28, R29 ;  /* 0x0000001c1a1b7389 */ /* 0x00072400000a001d */
[----:B01234-:R-:W-:Y:S05]  /*27c0*/  ENDCOLLECTIVE ;  /* 0x000000000000791b */ /* 0x01ffea0003800000 */
.L_x_7752:
[----:B------:R-:W-:Y:S05]  /*27d0*/  BSYNC B0 ;  /* 0x0000000000007941 */ /* 0x000fea0003800000 */
.L_x_7751:
[----:B------:R-:W-:Y:S05]  /*27e0*/  BRA `(.L_x_7753) ;  /* 0xfffffff4000c7947 */ /* 0x000fea000383ffff */
.L_x_7718:
[----:B------:R-:W-:Y:S01]  /*27f0*/  BSSY B0, `(.L_x_7754) ;  /* 0x0000007000007945 */ /* 0x000fe20003800000 */
[----:B------:R-:W-:Y:S01]  /*2800*/  IMAD.MOV.U32 R28, RZ, RZ, R61 ;  /* 0x000000ffff1c7224 */ /* 0x000fe200078e003d */
[----:B------:R-:W-:Y:S01]  /*2810*/  MOV R29, 0x101f ;  /* 0x0000101f001d7802 */ /* 0x000fe20000000f00 */
[----:B------:R-:W-:-:S07]  /*2820*/  IMAD.MOV.U32 R27, RZ, RZ, -0x1 ;  /* 0xffffffffff1b7424 */ /* 0x000fce00078e00ff */
[----:B0123--:R-:W-:Y:S05]  /*2830*/  WARPSYNC.COLLECTIVE R27, `(.L_x_7755) ;  /* 0x000000001b087348 */ /* 0x00ffea0003c00000 */
[----:B------:R4:W0:Y:S02]  /*2840*/  SHFL.IDX P5, R27, R26, R28, R29 ;  /* 0x0000001c1a1b7389 */ /* 0x00082400000a001d */
[----:B01234-:R-:W-:Y:S05]  /*2850*/  ENDCOLLECTIVE ;  /* 0x000000000000791b */ /* 0x01ffea0003800000 */
.L_x_7755:
[----:B------:R-:W-:Y:S05]  /*2860*/  BSYNC B0 ;  /* 0x0000000000007941 */ /* 0x000fea0003800000 */
.L_x_7754:
[----:B------:R-:W-:Y:S05]  /*2870*/  BRA `(.L_x_7756) ;  /* 0xfffffff400007947 */ /* 0x000fea000383ffff */
.L_x_7720:
[----:B------:R-:W-:Y:S01]  /*2880*/  HFMA2 R29, -RZ, RZ, 0, 0.000503063201904296875 ;  /* 0x0000101fff1d7431 */ /* 0x000fe200000001ff */
[----:B------:R-:W-:Y:S01]  /*2890*/  BSSY B0, `(.L_x_7757) ;  /* 0x0000006000007945 */ /* 0x000fe20003800000 */
[----:B------:R-:W-:Y:S02]  /*28a0*/  IMAD.MOV.U32 R28, RZ, RZ, R60 ;  /* 0x000000ffff1c7224 */ /* 0x000fe400078e003c */
[----:B------:R-:W-:-:S07]  /*28b0*/  IMAD.MOV.U32 R27, RZ, RZ, -0x1 ;  /* 0xffffffffff1b7424 */ /* 0x000fce00078e00ff */
[----:B01234-:R-:W-:Y:S05]  /*28c0*/  WARPSYNC.COLLECTIVE R27, `(.L_x_7758) ;  /* 0x000000001b087348 */ /* 0x01ffea0003c00000 */
[----:B------:R0:W0:Y:S02]  /*28d0*/  SHFL.IDX P5, R27, R26, R28, R29 ;  /* 0x0000001c1a1b7389 */ /* 0x00002400000a001d */
[----:B01234-:R-:W-:Y:S05]  /*28e0*/  ENDCOLLECTIVE ;  /* 0x000000000000791b */ /* 0x01ffea0003800000 */
.L_x_7758:
[----:B------:R-:W-:Y:S05]  /*28f0*/  BSYNC B0 ;  /* 0x0000000000007941 */ /* 0x000fea0003800000 */
.L_x_7757:
[----:B------:R-:W-:Y:S05]  /*2900*/  BRA `(.L_x_7759) ;  /* 0xfffffff000f47947 */ /* 0x000fea000383ffff */
.L_x_7722:
[----:B------:R-:W-:Y:S01]  /*2910*/  BSSY B0, `(.L_x_7760) ;  /* 0x0000007000007945 */ /* 0x000fe20003800000 */
[----:B------:R-:W-:Y:S01]  /*2920*/  IMAD.MOV.U32 R28, RZ, RZ, R59 ;  /* 0x000000ffff1c7224 */ /* 0x000fe200078e003b */
[----:B------:R-:W-:Y:S01]  /*2930*/  MOV R29, 0x101f ;  /* 0x0000101f001d7802 */ /* 0x000fe20000000f00 */
[----:B------:R-:W-:-:S07]  /*2940*/  IMAD.MOV.U32 R27, RZ, RZ, -0x1 ;  /* 0xffffffffff1b7424 */ /* 0x000fce00078e00ff */
[----:B01234-:R-:W-:Y:S05]  /*2950*/  WARPSYNC.COLLECTIVE R27, `(.L_x_7761) ;  /* 0x000000001b087348 */ /* 0x01ffea0003c00000 */
[----:B------:R0:W0:Y:S02]  /*2960*/  SHFL.IDX P5, R27, R26, R28, R29 ;  /* 0x0000001c1a1b7389 */ /* 0x00002400000a001d */
[----:B01234-:R-:W-:Y:S05]  /*2970*/  ENDCOLLECTIVE ;  /* 0x000000000000791b */ /* 0x01ffea0003800000 */
.L_x_7761:
[----:B------:R-:W-:Y:S05]  /*2980*/  BSYNC B0 ;  /* 0x0000000000007941 */ /* 0x000fea0003800000 */
.L_x_7760:
[----:B------:R-:W-:Y:S05]  /*2990*/  BRA `(.L_x_7762) ;  /* 0xfffffff000e87947 */ /* 0x000fea000383ffff */
.L_x_7724:
[----:B------:R-:W-:Y:S01]  /*29a0*/  HFMA2 R29, -RZ, RZ, 0, 0.000503063201904296875 ;  /* 0x0000101fff1d7431 */ /* 0x000fe200000001ff */
[----:B------:R-:W-:Y:S01]  /*29b0*/  BSSY B0, `(.L_x_7763) ;  /* 0x0000006000007945 */ /* 0x000fe20003800000 */
[----:B------:R-:W-:Y:S02]  /*29c0*/  IMAD.MOV.U32 R28, RZ, RZ, R58 ;  /* 0x000000ffff1c7224 */ /* 0x000fe400078e003a */
[----:B------:R-:W-:-:S07]  /*29d0*/  IMAD.MOV.U32 R27, RZ, RZ, -0x1 ;  /* 0xffffffffff1b7424 */ /* 0x000fce00078e00ff */
[----:B01234-:R-:W-:Y:S05]  /*29e0*/  WARPSYNC.COLLECTIVE R27, `(.L_x_7764) ;  /* 0x000000001b087348 */ /* 0x01ffea0003c00000 */
[----:B------:R0:W0:Y:S02]  /*29f0*/  SHFL.IDX P5, R27, R26, R28, R29 ;  /* 0x0000001c1a1b7389 */ /* 0x00002400000a001d */
[----:B01234-:R-:W-:Y:S05]  /*2a00*/  ENDCOLLECTIVE ;  /* 0x000000000000791b */ /* 0x01ffea0003800000 */
.L_x_7764:
[----:B------:R-:W-:Y:S05]  /*2a10*/  BSYNC B0 ;  /* 0x0000000000007941 */ /* 0x000fea0003800000 */
.L_x_7763:
[----:B------:R-:W-:Y:S05]  /*2a20*/  BRA `(.L_x_7765) ;  /* 0xfffffff000dc7947 */ /* 0x000fea000383ffff */
.L_x_7726:
[----:B------:R-:W-:Y:S01]  /*2a30*/  BSSY B0, `(.L_x_7766) ;  /* 0x0000007000007945 */ /* 0x000fe20003800000 */
[----:B------:R-:W-:Y:S01]  /*2a40*/  IMAD.MOV.U32 R28, RZ, RZ, R57 ;  /* 0x000000ffff1c7224 */ /* 0x000fe200078e0039 */
[----:B------:R-:W-:Y:S01]  /*2a50*/  MOV R29, 0x101f ;  /* 0x0000101f001d7802 */ /* 0x000fe20000000f00 */
[----:B------:R-:W-:-:S07]  /*2a60*/  IMAD.MOV.U32 R27, RZ, RZ, -0x1 ;  /* 0xffffffffff1b7424 */ /* 0x000fce00078e00ff */
[----:B01234-:R-:W-:Y:S05]  /*2a70*/  WARPSYNC.COLLECTIVE R27, `(.L_x_7767) ;  /* 0x000000001b087348 */ /* 0x01ffea0003c00000 */
[----:B------:R0:W0:Y:S02]  /*2a80*/  SHFL.IDX P5, R27, R26, R28, R29 ;  /* 0x0000001c1a1b7389 */ /* 0x00002400000a001d */
[----:B01234-:R-:W-:Y:S05]  /*2a90*/  ENDCOLLECTIVE ;  /* 0x000000000000791b */ /* 0x01ffea0003800000 */
.L_x_7767:
[----:B------:R-:W-:Y:S05]  /*2aa0*/  BSYNC B0 ;  /* 0x0000000000007941 */ /* 0x000fea0003800000 */
.L_x_7766:
[----:B------:R-:W-:Y:S05]  /*2ab0*/  BRA `(.L_x_7768) ;  /* 0xfffffff000d07947 */ /* 0x000fea000383ffff */
.L_x_7728:
[----:B------:R-:W-:Y:S01]  /*2ac0*/  HFMA2 R29, -RZ, RZ, 0, 0.000503063201904296875 ;  /* 0x0000101fff1d7431 */ /* 0x000fe200000001ff */
[----:B------:R-:W-:Y:S01]  /*2ad0*/  BSSY B0, `(.L_x_7769) ;  /* 0x0000006000007945 */ /* 0x000fe20003800000 */
[----:B------:R-:W-:Y:S02]  /*2ae0*/  IMAD.MOV.U32 R28, RZ, RZ, R56 ;  /* 0x000000ffff1c7224 */ /* 0x000fe400078e0038 */
[----:B------:R-:W-:-:S07]  /*2af0*/  IMAD.MOV.U32 R27, RZ, RZ, -0x1 ;  /* 0xffffffffff1b7424 */ /* 0x000fce00078e00ff */
[----:B01234-:R-:W-:Y:S05]  /*2b00*/  WARPSYNC.COLLECTIVE R27, `(.L_x_7770) ;  /* 0x000000001b087348 */ /* 0x01ffea0003c00000 */
[----:B------:R0:W0:Y:S02]  /*2b10*/  SHFL.IDX P5, R27, R26, R28, R29 ;  /* 0x0000001c1a1b7389 */ /* 0x00002400000a001d */
[----:B01234-:R-:W-:Y:S05]  /*2b20*/  ENDCOLLECTIVE ;  /* 0x000000000000791b */ /* 0x01ffea0003800000 */
.L_x_7770:
[----:B------:R-:W-:Y:S05]  /*2b30*/  BSYNC B0 ;  /* 0x0000000000007941 */ /* 0x000fea0003800000 */
.L_x_7769:
[----:B------:R-:W-:Y:S05]  /*2b40*/  BRA `(.L_x_7771) ;  /* 0xfffffff000c47947 */ /* 0x000fea000383ffff */
.L_x_7730:
[----:B------:R-:W-:Y:S01]  /*2b50*/  BSSY B0, `(.L_x_7772) ;  /* 0x0000007000007945 */ /* 0x000fe20003800000 */
[----:B------:R-:W-:Y:S01]  /*2b60*/  IMAD.MOV.U32 R28, RZ, RZ, R55 ;  /* 0x000000ffff1c7224 */ /* 0x000fe200078e0037 */
[----:B------:R-:W-:Y:S01]  /*2b70*/  MOV R29, 0x101f ;  /* 0x0000101f001d7802 */ /* 0x000fe20000000f00 */
[----:B------:R-:W-:-:S07]  /*2b80*/  IMAD.MOV.U32 R27, RZ, RZ, -0x1 ;  /* 0xffffffffff1b7424 */ /* 0x000fce00078e00ff */
[----:B01234-:R-:W-:Y:S05]  /*2b90*/  WARPSYNC.COLLECTIVE R27, `(.L_x_7773) ;  /* 0x000000001b087348 */ /* 0x01ffea0003c00000 */
[----:B------:R0:W0:Y:S02]  /*2ba0*/  SHFL.IDX P5, R27, R26, R28, R29 ;  /* 0x0000001c1a1b7389 */ /* 0x00002400000a001d */
[----:B01234-:R-:W-:Y:S05]  /*2bb0*/  ENDCOLLECTIVE ;  /* 0x000000000000791b */ /* 0x01ffea0003800000 */
.L_x_7773:
[----:B------:R-:W-:Y:S05]  /*2bc0*/  BSYNC B0 ;  /* 0x0000000000007941 */ /* 0x000fea0003800000 */
.L_x_7772:
[----:B------:R-:W-:Y:S05]  /*2bd0*/  BRA `(.L_x_7774) ;  /* 0xfffffff000b87947 */ /* 0x000fea000383ffff */
.L_x_7732:
[----:B------:R-:W-:Y:S01]  /*2be0*/  HFMA2 R29, -RZ, RZ, 0, 0.000503063201904296875 ;  /* 0x0000101fff1d7431 */ /* 0x000fe200000001ff */
[----:B------:R-:W-:Y:S01]  /*2bf0*/  BSSY B0, `(.L_x_7775) ;  /* 0x0000006000007945 */ /* 0x000fe20003800000 */
[----:B------:R-:W-:Y:S02]  /*2c00*/  IMAD.MOV.U32 R28, RZ, RZ, R54 ;  /* 0x000000ffff1c7224 */ /* 0x000fe400078e0036 */
[----:B------:R-:W-:-:S07]  /*2c10*/  IMAD.MOV.U32 R27, RZ, RZ, -0x1 ;  /* 0xffffffffff1b7424 */ /* 0x000fce00078e00ff */
[----:B01234-:R-:W-:Y:S05]  /*2c20*/  WARPSYNC.COLLECTIVE R27, `(.L_x_7776) ;  /* 0x000000001b087348 */ /* 0x01ffea0003c00000 */
[----:B------:R0:W0:Y:S02]  /*2c30*/  SHFL.IDX P5, R27, R26, R28, R29 ;  /* 0x0000001c1a1b7389 */ /* 0x00002400000a001d */
[----:B01234-:R-:W-:Y:S05]  /*2c40*/  ENDCOLLECTIVE ;  /* 0x000000000000791b */ /* 0x01ffea0003800000 */
.L_x_7776:
[----:B------:R-:W-:Y:S05]  /*2c50*/  BSYNC B0 ;  /* 0x0000000000007941 */ /* 0x000fea0003800000 */
.L_x_7775:
[----:B------:R-:W-:Y:S05]  /*2c60*/  BRA `(.L_x_7777) ;  /* 0xfffffff000ac7947 */ /* 0x000fea000383ffff */
.L_x_7734:
[----:B------:R-:W-:Y:S01]  /*2c70*/  BSSY B0, `(.L_x_7778) ;  /* 0x0000007000007945 */ /* 0x000fe20003800000 */
[----:B------:R-:W-:Y:S01]  /*2c80*/  IMAD.MOV.U32 R28, RZ, RZ, R53 ;  /* 0x000000ffff1c7224 */ /* 0x000fe200078e0035 */
[----:B------:R-:W-:Y:S01]  /*2c90*/  MOV R29, 0x101f ;  /* 0x0000101f001d7802 */ /* 0x000fe20000000f00 */
[----:B------:R-:W-:-:S07]  /*2ca0*/  IMAD.MOV.U32 R27, RZ, RZ, -0x1 ;  /* 0xffffffffff1b7424 */ /* 0x000fce00078e00ff */
[----:B01234-:R-:W-:Y:S05]  /*2cb0*/  WARPSYNC.COLLECTIVE R27, `(.L_x_7779) ;  /* 0x000000001b087348 */ /* 0x01ffea0003c00000 */
[----:B------:R0:W0:Y:S02]  /*2cc0*/  SHFL.IDX P5, R27, R26, R28, R29 ;  /* 0x0000001c1a1b7389 */ /* 0x00002400000a001d */
[----:B01234-:R-:W-:Y:S05]  /*2cd0*/  ENDCOLLECTIVE ;  /* 0x000000000000791b */ /* 0x01ffea0003800000 */
.L_x_7779:
[----:B------:R-:W-:Y:S05]  /*2ce0*/  BSYNC B0 ;  /* 0x0000000000007941 */ /* 0x000fea0003800000 */
.L_x_7778:
[----:B------:R-:W-:Y:S05]  /*2cf0*/  BRA `(.L_x_7780) ;  /* 0xfffffff000a07947 */ /* 0x000fea000383ffff */
.L_x_7736:
[----:B------:R-:W-:Y:S01]  /*2d00*/  HFMA2 R29, -RZ, RZ, 0, 0.000503063201904296875 ;  /* 0x0000101fff1d7431 */ /* 0x000fe200000001ff */
[----:B------:R-:W-:Y:S01]  /*2d10*/  BSSY B0, `(.L_x_7781) ;  /* 0x0000006000007945 */ /* 0x000fe20003800000 */
[----:B------:R-:W-:Y:S02]  /*2d20*/  IMAD.MOV.U32 R28, RZ, RZ, R52 ;  /* 0x000000ffff1c7224 */ /* 0x000fe400078e0034 */
[----:B------:R-:W-:-:S07]  /*2d30*/  IMAD.MOV.U32 R27, RZ, RZ, -0x1 ;  /* 0xffffffffff1b7424 */ /* 0x000fce00078e00ff */
[----:B01234-:R-:W-:Y:S05]  /*2d40*/  WARPSYNC.COLLECTIVE R27, `(.L_x_7782) ;  /* 0x000000001b087348 */ /* 0x01ffea0003c00000 */
[----:B------:R0:W0:Y:S02]  /*2d50*/  SHFL.IDX P5, R27, R26, R28, R29 ;  /* 0x0000001c1a1b7389 */ /* 0x00002400000a001d */
[----:B01234-:R-:W-:Y:S05]  /*2d60*/  ENDCOLLECTIVE ;  /* 0x000000000000791b */ /* 0x01ffea0003800000 */
.L_x_7782:
[----:B------:R-:W-:Y:S05]  /*2d70*/  BSYNC B0 ;  /* 0x0000000000007941 */ /* 0x000fea0003800000 */
.L_x_7781:
[----:B------:R-:W-:Y:S05]  /*2d80*/  BRA `(.L_x_7783) ;  /* 0xfffffff000947947 */ /* 0x000fea000383ffff */
.L_x_7738:
[----:B------:R-:W-:Y:S01]  /*2d90*/  BSSY B0, `(.L_x_7784) ;  /* 0x0000007000007945 */ /* 0x000fe20003800000 */
[----:B------:R-:W-:Y:S01]  /*2da0*/  IMAD.MOV.U32 R28, RZ, RZ, R51 ;  /* 0x000000ffff1c7224 */ /* 0x000fe200078e0033 */
[----:B------:R-:W-:Y:S01]  /*2db0*/  MOV R29, 0x101f ;  /* 0x0000101f001d7802 */ /* 0x000fe20000000f00 */
[----:B------:R-:W-:-:S07]  /*2dc0*/  IMAD.MOV.U32 R27, RZ, RZ, -0x1 ;  /* 0xffffffffff1b7424 */ /* 0x000fce00078e00ff */
[----:B01234-:R-:W-:Y:S05]  /*2dd0*/  WARPSYNC.COLLECTIVE R27, `(.L_x_7785) ;  /* 0x000000001b087348 */ /* 0x01ffea0003c00000 */
[----:B------:R0:W0:Y:S02]  /*2de0*/  SHFL.IDX P5, R27, R26, R28, R29 ;  /* 0x0000001c1a1b7389 */ /* 0x00002400000a001d */
[----:B01234-:R-:W-:Y:S05]  /*2df0*/  ENDCOLLECTIVE ;  /* 0x000000000000791b */ /* 0x01ffea0003800000 */
.L_x_7785:
[----:B------:R-:W-:Y:S05]  /*2e00*/  BSYNC B0 ;  /* 0x0000000000007941 */ /* 0x000fea0003800000 */
.L_x_7784:
[----:B------:R-:W-:Y:S05]  /*2e10*/  BRA `(.L_x_7786) ;  /* 0xfffffff000887947 */ /* 0x000fea000383ffff */
.L_x_7740:
[----:B------:R-:W-:Y:S01]  /*2e20*/  HFMA2 R29, -RZ, RZ, 0, 0.000503063201904296875 ;  /* 0x0000101fff1d7431 */ /* 0x000fe200000001ff */
[----:B------:R-:W-:Y:S01]  /*2e30*/  BSSY B0, `(.L_x_7787) ;  /* 0x0000006000007945 */ /* 0x000fe20003800000 */
[----:B------:R-:W-:Y:S02]  /*2e40*/  IMAD.MOV.U32 R28, RZ, RZ, R50 ;  /* 0x000000ffff1c7224 */ /* 0x000fe400078e0032 */
[----:B------:R-:W-:-:S07]  /*2e50*/  IMAD.MOV.U32 R27, RZ, RZ, -0x1 ;  /* 0xffffffffff1b7424 */ /* 0x000fce00078e00ff */
[----:B01234-:R-:W-:Y:S05]  /*2e60*/  WARPSYNC.COLLECTIVE R27, `(.L_x_7788) ;  /* 0x000000001b087348 */ /* 0x01ffea0003c00000 */
[----:B------:R0:W0:Y:S02]  /*2e70*/  SHFL.IDX P5, R27, R26, R28, R29 ;  /* 0x0000001c1a1b7389 */ /* 0x00002400000a001d */
[----:B01234-:R-:W-:Y:S05]  /*2e80*/  ENDCOLLECTIVE ;  /* 0x000000000000791b */ /* 0x01ffea0003800000 */
.L_x_7788:
[----:B------:R-:W-:Y:S05]  /*2e90*/  BSYNC B0 ;  /* 0x0000000000007941 */ /* 0x000fea0003800000 */
.L_x_7787:
[----:B------:R-:W-:Y:S05]  /*2ea0*/  BRA `(.L_x_7789) ;  /* 0xfffffff0007c7947 */ /* 0x000fea000383ffff */
.L_x_7742:
[----:B------:R-:W-:Y:S01]  /*2eb0*/  BSSY B0, `(.L_x_7790) ;  /* 0x0000007000007945 */ /* 0x000fe20003800000 */
[----:B------:R-:W-:Y:S01]  /*2ec0*/  IMAD.MOV.U32 R28, RZ, RZ, R49 ;  /* 0x000000ffff1c7224 */ /* 0x000fe200078e0031 */
[----:B------:R-:W-:Y:S01]  /*2ed0*/  MOV R29, 0x101f ;  /* 0x0000101f001d7802 */ /* 0x000fe20000000f00 */
[----:B------:R-:W-:-:S07]  /*2ee0*/  IMAD.MOV.U32 R27, RZ, RZ, -0x1 ;  /* 0xffffffffff1b7424 */ /* 0x000fce00078e00ff */
[----:B01234-:R-:W-:Y:S05]  /*2ef0*/  WARPSYNC.COLLECTIVE R27, `(.L_x_7791) ;  /* 0x000000001b087348 */ /* 0x01ffea0003c00000 */
[----:B------:R0:W0:Y:S02]  /*2f00*/  SHFL.IDX P5, R27, R26, R28, R29 ;  /* 0x0000001c1a1b7389 */ /* 0x00002400000a001d */
[----:B01234-:R-:W-:Y:S05]  /*2f10*/  ENDCOLLECTIVE ;  /* 0x000000000000791b */ /* 0x01ffea0003800000 */
.L_x_7791:
[----:B------:R-:W-:Y:S05]  /*2f20*/  BSYNC B0 ;  /* 0x0000000000007941 */ /* 0x000fea0003800000 */
.L_x_7790:
[----:B------:R-:W-:Y:S01]  /*2f30*/  IMAD.MOV.U32 R25, RZ, RZ, R27 ;  /* 0x000000ffff197224 */ /* 0x000fe200078e001b */
[----:B------:R-:W-:Y:S06]  /*2f40*/  BRA `(.L_x_7792) ;  /* 0xfffffff0006c7947 */ /* 0x000fec000383ffff */
        .weak           $__internal_187_$__cuda_sm20_div_s16
        .type           $__internal_187_$__cuda_sm20_div_s16,@function
        .size           $__internal_187_$__cuda_sm20_div_s16,(.L_x_38690 - $__internal_187_$__cuda_sm20_div_s16)
$__internal_187_$__cuda_sm20_div_s16:
        /* <DEDUP_REMOVED lines=25> */
[----:B------:R-:W-:Y:S05]  /*30e0*/  RET.REL.NODEC R20 `(_Z9cuda_gemmIiLi128ELi4ELi1ELi128ELi16ELi16ELi64ELi0ELi0EEviiiPT_S1_S1_iii) ;  /* 0xffffffcc14c47950 */ /* 0x000fea0003c3ffff */
.L_x_7793:
        /* <DEDUP_REMOVED lines=9> */
.L_x_38690:


//--------------------- .text._Z9cuda_gemmIiLi128ELi4ELi1ELi128ELi8ELi8ELi64ELi1ELi1EEviiiPT_S1_S1_iii --------------------------
	.section	.text._Z9cuda_gemmIiLi128ELi4ELi1ELi128ELi8ELi8ELi64ELi1ELi1EEviiiPT_S1_S1_iii,"ax",@progbits
	.align	128
        .global         _Z9cuda_gemmIiLi128ELi4ELi1ELi128ELi8ELi8ELi64ELi1ELi1EEviiiPT_S1_S1_iii
        .type           _Z9cuda_gemmIiLi128ELi4ELi1ELi128ELi8ELi8ELi64ELi1ELi1EEviiiPT_S1_S1_iii,@function
        .size           _Z9cuda_gemmIiLi128ELi4ELi1ELi128ELi8ELi8ELi64ELi1ELi1EEviiiPT_S1_S1_iii,(.L_x_39399 - _Z9cuda_gemmIiLi128ELi4ELi1ELi128ELi8ELi8ELi64ELi1ELi1EEviiiPT_S1_S1_iii)
        .other          _Z9cuda_gemmIiLi128ELi4ELi1ELi128ELi8ELi8ELi64ELi1ELi1EEviiiPT_S1_S1_iii,@"STO_CUDA_ENTRY STV_DEFAULT"
_Z9cuda_gemmIiLi128ELi4ELi1ELi128ELi8ELi8ELi64ELi1ELi1EEviiiPT_S1_S1_iii:
.text._Z9cuda_gemmIiLi128ELi4ELi1ELi128ELi8ELi8ELi64ELi1ELi1EEviiiPT_S1_S1_iii:
        /* <DEDUP_REMOVED lines=45> */
.L_x_7798:
        /* <DEDUP_REMOVED lines=12> */
.L_x_7797:
[----:B------:R-:W-:Y:S05]  /*0390*/  BSYNC.RECONVERGENT B1 ;  /* 0x0000000000017941 */ /* 0x000fea0003800200 */
.L_x_7796:
[----:B------:R-:W-:Y:S05]  /*03a0*/  @!P1 BRA `(.L_x_7795) ;  /* 0x0000000000a89947 */ /* 0x000fea0003800000 */
[----:B------:R-:W1:Y:S01]  /*03b0*/  S2R R7, SR_CgaCtaId ;  /* 0x0000000000077919 */ /* 0x000e620000008800 */
[----:B0-----:R-:W0:Y:S01]  /*03c0*/  LDC.64 R2, c[0x0][0x398] ;  /* 0x0000e600ff027b82 */ /* 0x001e220000000a00 */
[----:B------:R-:W-:-:S04]  /*03d0*/  MOV R4, 0x400 ;  /* 0x0000040000047802 */ /* 0x000fc80000000f00 */
[----:B-1----:R-:W-:-:S07]  /*03e0*/  LEA R4, R7, R4, 0x18 ;  /* 0x0000000407047211 */ /* 0x002fce00078ec0ff */
.L_x_7799:
        /* <DEDUP_REMOVED lines=38> */
.L_x_7795:
[----:B------:R-:W-:Y:S05]  /*0650*/  BSYNC.RECONVERGENT B0 ;  /* 0x0000000000007941 */ /* 0x000fea0003800200 */
.L_x_7794:
        /* <DEDUP_REMOVED lines=52> */
.L_x_7805:
        /* <DEDUP_REMOVED lines=31> */
.L_x_7803:
[----:B------:R-:W-:Y:S05]  /*0b90*/  BSYNC.RECONVERGENT B1 ;  /* 0x0000000000017941 */ /* 0x000fea0003800200 */
.L_x_7802:
        /* <DEDUP_REMOVED lines=10> */
.L_x_7804:
        /* <DEDUP_REMOVED lines=25> */
.L_x_7801:
[----:B------:R-:W-:Y:S05]  /*0dd0*/  BSYNC.RECONVERGENT B0 ;  /* 0x0000000000007941 */ /* 0x000fea0003800200 */
.L_x_7800:
[----:B-12---:R-:W1:Y:S01]  /*0de0*/  S2R R12, SR_CgaCtaId ;  /* 0x00000000000c7919 */ /* 0x006e620000008800 */
[----:B0-----:R-:W-:Y:S01]  /*0df0*/  MOV R9, 0x400 ;  /* 0x0000040000097802 */ /* 0x001fe20000000f00 */
[C---:B------:R-:W-:Y:S01]  /*0e00*/  VIADD R21, R25.reuse, 0x1 ;  /* 0x0000000119157836 */ /* 0x040fe20000000000 */
[----:B------:R-:W-:Y:S01]  /*0e10*/  SHF.R.U32.HI R8, RZ, 0x4, R25 ;  /* 0x00000004ff087819 */ /* 0x000fe20000011619 */
[----:B------:R-:W-:Y:S01]  /*0e20*/  BAR.SYNC.DEFER_BLOCKING 0x0 ;  /* 0x0000000000007b1d */ /* 0x000fe20000010000 */
[C---:B------:R-:W-:Y:S01]  /*0e30*/  LOP3.LUT R15, R25.reuse, 0x7, RZ, 0xc0, !PT ;  /* 0x00000007190f7812 */ /* 0x040fe200078ec0ff */
[----:B------:R-:W-:Y:S01]  /*0e40*/  VIADD R13, R25, 0x3 ;  /* 0x00000003190d7836 */ /* 0x000fe20000000000 */
[----:B------:R-:W-:Y:S02]  /*0e50*/  IADD3 R17, PT, PT, R9, 0x180, RZ ;  /* 0x0000018009117810 */ /* 0x000fe40007ffe0ff */
[----:B------:R-:W-:Y:S02]  /*0e60*/  LOP3.LUT R21, R21, 0x7, RZ, 0xc0, !PT ;  /* 0x0000000715157812 */ /* 0x000fe400078ec0ff */
[----:B------:R-:W-:-:S02]  /*0e70*/  LOP3.LUT R13, R13, 0x7, RZ, 0xc0, !PT ;  /* 0x000000070d0d7812 */ /* 0x000fc400078ec0ff */
[C---:B------:R-:W-:Y:S02]  /*0e80*/  LOP3.LUT R31, R15.reuse, 0x4, RZ, 0x3c, !PT ;  /* 0x000000040f1f7812 */ /* 0x040fe400078e3cff */
[C---:B-1----:R-:W-:Y:S02]  /*0e90*/  LEA R11, R12.reuse, R9, 0x18 ;  /* 0x000000090c0b7211 */ /* 0x042fe400078ec0ff */
[----:B------:R-:W-:Y:S01]  /*0ea0*/  LEA R17, R12, R17, 0x18 ;  /* 0x000000110c117211 */ /* 0x000fe200078ec0ff */
[----:B------:R-:W-:Y:S02]  /*0eb0*/  LDS R9, [R2] ;  /* 0x0000000002097984 */ /* 0x000fe40000000800 */
[----:B------:R-:W-:Y:S02]  /*0ec0*/  IMAD R8, R8, 0x24, R11 ;  /* 0x0000002408087824 */ /* 0x000fe400078e020b */
[----:B------:R-:W-:Y:S02]  /*0ed0*/  LDS R11, [R0] ;  /* 0x00000000000b7984 */ /* 0x000fe40000000800 */
[----:B------:R-:W-:-:S02]  /*0ee0*/  IMAD R10, R15, 0x4, R8 ;  /* 0x000000040f0a7824 */ /* 0x000fc400078e0208 */
[----:B------:R-:W-:-:S04]  /*0ef0*/  IMAD.SHL.U32 R8, R25, 0x8, RZ ;  /* 0x0000000819087824 */ /* 0x000fc800078e00ff */
[----:B------:R-:W0:Y:S01]  /*0f00*/  LDS R10, [R10] ;  /* 0x000000000a0a7984 */ /* 0x000e220000000800 */
[----:B------:R-:W-:-:S04]  /*0f10*/  LOP3.LUT R22, R8, 0x78, RZ, 0xc0, !PT ;  /* 0x0000007808167812 */ /* 0x000fc800078ec0ff */
[C---:B------:R-:W-:Y:S02]  /*0f20*/  LOP3.LUT R8, R22.reuse, R21, RZ, 0xfc, !PT ;  /* 0x0000001516087212 */ /* 0x040fe400078efcff */
[C---:B------:R-:W-:Y:S02]  /*0f30*/  LOP3.LUT R12, R22.reuse, R13, RZ, 0xfc, !PT ;  /* 0x0000000d160c7212 */ /* 0x040fe400078efcff */
[----:B------:R-:W-:Y:S01]  /*0f40*/  LOP3.LUT R14, R22, 0x4, R15, 0xf6, !PT ;  /* 0x00000004160e7812 */ /* 0x000fe200078ef60f */
[--C-:B------:R-:W-:Y:S01]  /*0f50*/  IMAD R8, R8, 0x4, R17.reuse ;  /* 0x0000000408087824 */ /* 0x100fe200078e0211 */
[----:B------:R-:W-:Y:S01]  /*0f60*/  LOP3.LUT R16, R22, R5, RZ, 0xfc, !PT ;  /* 0x0000000516107212 */ /* 0x000fe200078efcff */
[--C-:B------:R-:W-:Y:S01]  /*0f70*/  IMAD R12, R12, 0x4, R17.reuse ;  /* 0x000000040c0c7824 */ /* 0x100fe200078e0211 */
[----:B------:R-:W-:Y:S02]  /*0f80*/  LEA R14, R14, R17, 0x2 ;  /* 0x000000110e0e7211 */ /* 0x000fe400078e10ff */
[----:B------:R-:W-:Y:S01]  /*0f90*/  LOP3.LUT R20, R22, R4, RZ, 0xfc, !PT ;  /* 0x0000000416147212 */ /* 0x000fe200078efcff */
[----:B------:R-:W-:Y:S01]  /*0fa0*/  LDS R8, [R8] ;  /* 0x0000000008087984 */ /* 0x000fe20000000800 */
[----:B------:R-:W-:Y:S01]  /*0fb0*/  IMAD R16, R16, 0x4, R17 ;  /* 0x0000000410107824 */ /* 0x000fe200078e0211 */
[----:B------:R-:W-:-:S02]  /*0fc0*/  LOP3.LUT R22, R22, R3, RZ, 0xfc, !PT ;  /* 0x0000000316167212 */ /* 0x000fc400078efcff */
[----:B------:R-:W-:Y:S01]  /*0fd0*/  LDS R12, [R12] ;  /* 0x000000000c0c7984 */ /* 0x000fe20000000800 */
[--C-:B------:R-:W-:Y:S02]  /*0fe0*/  IMAD R19, R20, 0x4, R17.reuse ;  /* 0x0000000414137824 */ /* 0x100fe400078e0211 */
[----:B------:R-:W-:Y:S01]  /*0ff0*/  IMAD R17, R22, 0x4, R17 ;  /* 0x0000000416117824 */ /* 0x000fe200078e0211 */
[----:B------:R-:W-:Y:S04]  /*1000*/  LDS R14, [R14] ;  /* 0x000000000e0e7984 */ /* 0x000fe80000000800 */
[----:B------:R-:W-:Y:S04]  /*1010*/  LDS R16, [R16] ;  /* 0x0000000010107984 */ /* 0x000fe80000000800 */
[----:B------:R-:W-:Y:S04]  /*1020*/  LDS R19, [R19] ;  /* 0x0000000013137984 */ /* 0x000fe80000000800 */
        /* <DEDUP_REMOVED lines=8> */
[----:B------:R-:W-:Y:S01]  /*10b0*/  SHFL.IDX PT, R23, R10, R3, 0x181f ;  /* 0x00181f030a177589 */ /* 0x000fe200000e0000 */
[----:B-1----:R-:W-:-:S03]  /*10c0*/  IMAD R21, R8, R21, R9 ;  /* 0x0000001508157224 */ /* 0x002fc600078e0209 */
[----:B------:R0:W1:Y:S01]  /*10d0*/  SHFL.IDX PT, R18, R10, R4, 0x181f ;  /* 0x00181f040a127589 */ /* 0x00006200000e0000 */
[----:B------:R-:W1:Y:S01]  /*10e0*/  LDC.64 R8, c[0x0][0x3a0] ;  /* 0x0000e800ff087b82 */ /* 0x000e620000000a00 */
[----:B--2---:R-:W-:-:S04]  /*10f0*/  IMAD R11, R11, R20, R21 ;  /* 0x000000140b0b7224 */ /* 0x004fc800078e0215 */
[----:B---3--:R-:W-:Y:S01]  /*1100*/  IMAD R11, R12, R13, R11 ;  /* 0x0000000d0c0b7224 */ /* 0x008fe200078e020b */
[----:B------:R-:W-:Y:S01]  /*1110*/  SHF.L.U32 R12, R29, 0x7, RZ ;  /* 0x000000071d0c7819 */ /* 0x000fe200000006ff */
[----:B------:R-:W-:Y:S02]  /*1120*/  IMAD.IADD R29, R24, 0x1, R29 ;  /* 0x00000001181d7824 */ /* 0x000fe400078e021d */
[----:B----4-:R-:W-:Y:S01]  /*1130*/  IMAD R11, R14, R22, R11 ;  /* 0x000000160e0b7224 */ /* 0x010fe200078e020b */
[----:B------:R-:W-:Y:S01]  /*1140*/  LOP3.LUT R13, R12, R25, RZ, 0xfc, !PT ;  /* 0x000000190c0d7212 */ /* 0x000fe200078efcff */
[----:B0-----:R-:W-:Y:S02]  /*1150*/  IMAD.SHL.U32 R10, R24, 0x4, RZ ;  /* 0x00000004180a7824 */ /* 0x001fe400078e00ff */
[----:B-----5:R-:W-:Y:S01]  /*1160*/  IMAD R11, R16, R15, R11 ;  /* 0x0000000f100b7224 */ /* 0x020fe200078e020b */
[----:B------:R-:W-:Y:S02]  /*1170*/  BAR.SYNC.DEFER_BLOCKING 0x0 ;  /* 0x0000000000007b1d */ /* 0x000fe40000010000 */
[----:B------:R-:W-:Y:S01]  /*1180*/  ISETP.GE.U32.AND P0, PT, R29, R10, PT ;  /* 0x0000000a1d00720c */ /* 0x000fe20003f06070 */
[----:B-1----:R-:W-:-:S02]  /*1190*/  IMAD R18, R19, R18, R11 ;  /* 0x0000001213127224 */ /* 0x002fc400078e020b */
[----:B------:R-:W-:-:S04]  /*11a0*/  IMAD.WIDE R8, R13, 0x4, R8 ;  /* 0x000000040d087825 */ /* 0x000fc800078e0208 */
[----:B------:R-:W-:-:S05]  /*11b0*/  IMAD R17, R17, R23, R18 ;  /* 0x0000001711117224 */ /* 0x000fca00078e0212 */
[----:B------:R0:W-:Y:S01]  /*11c0*/  STG.E desc[UR6][R8.64], R17 ;  /* 0x0000001108007986 */ /* 0x0001e2000c101906 */
[----:B------:R-:W-:Y:S05]  /*11d0*/  @!P0 BRA `(.L_x_7805) ;  /* 0xfffffff400f08947 */ /* 0x000fea000383ffff */
[----:B------:R-:W-:Y:S05]  /*11e0*/  EXIT ;  /* 0x000000000000794d */ /* 0x000fea0003800000 */
.L_x_7806:
        /* <DEDUP_REMOVED lines=9> */
.L_x_39399:


//--------------------- .text._Z9cuda_gemmIiLi128ELi4ELi1ELi128ELi8ELi8ELi64ELi1ELi0EEviiiPT_S1_S1_iii --------------------------
	.section	.text._Z9cuda_gemmIiLi128ELi4ELi1ELi128ELi8ELi8ELi64ELi1ELi0EEviiiPT_S1_S1_iii,"ax",@progbits
	.align	128
        .global         _Z9cuda_gemmIiLi128ELi4ELi1ELi128ELi8ELi8ELi64ELi1ELi0EEviiiPT_S1_S1_iii
        .type           _Z9cuda_gemmIiLi128ELi4ELi1ELi128ELi8ELi8ELi64ELi1ELi0EEviiiPT_S1_S1_iii,@function
        .size           _Z9cuda_gemmIiLi128ELi4ELi1ELi128ELi8ELi8ELi64ELi1ELi0EEviiiPT_S1_S1_iii,(.L_x_38691 - _Z9cuda_gemmIiLi128ELi4ELi1ELi128ELi8ELi8ELi64ELi1ELi0EEviiiPT_S1_S1_iii)
        .other          _Z9cuda_gemmIiLi128ELi4ELi1ELi128ELi8ELi8ELi64ELi1ELi0EEviiiPT_S1_S1_iii,@"STO_CUDA_ENTRY STV_DEFAULT"
_Z9cuda_gemmIiLi128ELi4ELi1ELi128ELi8ELi8ELi64ELi1ELi0EEviiiPT_S1_S1_iii:
.text._Z9cuda_gemmIiLi128ELi4ELi1ELi128ELi8ELi8ELi64ELi1ELi0EEviiiPT_S1_S1_iii:
        /* <DEDUP_REMOVED lines=40> */
.L_x_7809:
        /* <DEDUP_REMOVED lines=25> */
.L_x_7808:
[----:B------:R-:W-:Y:S05]  /*0410*/  BSYNC.RECONVERGENT B0 ;  /* 0x0000000000007941 */ /* 0x000fea0003800200 */
.L_x_7807:
[----:B0-----:R-:W-:Y:S01]  /*0420*/  MOV R2, RZ ;  /* 0x000000ff00027202 */ /* 0x001fe20000000f00 */
[----:B-1----:R-:W-:Y:S01]  /*0430*/  IMAD.MOV R0, RZ, RZ, -R3 ;  /* 0x000000ffff007224 */ /* 0x002fe200078e0a03 */
[----:B------:R-:W-:Y:S01]  /*0440*/  R2UR UR5, R3 ;  /* 0x00000000030572ca */ /* 0x000fe200000e0000 */
[----:B------:R-:W0:Y:S01]  /*0450*/  S2UR UR6, SR_CTAID.Y ;  /* 0x00000000000679c3 */ /* 0x000e220000002600 */
[----:B------:R-:W-:Y:S01]  /*0460*/  R2UR UR4, R2 ;  /* 0x00000000020472ca */ /* 0x000fe200000e0000 */
[----:B------:R-:W-:Y:S01]  /*0470*/  IMAD.MOV.U32 R2, RZ, RZ, R0 ;  /* 0x000000ffff027224 */ /* 0x000fe200078e0000 */
[----:B------:R-:W1:Y:S03]  /*0480*/  LDCU UR12, c[0x0][0x374] ;  /* 0x00006e80ff0c77ac */ /* 0x000e660008000800 */
[----:B------:R-:W-:-:S08]  /*0490*/  IMAD R2, R2, R15, RZ ;  /* 0x0000000f02027224 */ /* 0x000fd000078e02ff */
        /* <DEDUP_REMOVED lines=25> */
[----:B--2---:R-:W-:Y:S01]  /*0630*/  IMAD R7, RZ, RZ, -UR8 ;  /* 0x80000008ff077e24 */ /* 0x004fe2000f8e02ff */
[----:B------:R-:W-:Y:S01]  /*0640*/  SHF.L.U32 R54, R43, 0x2, RZ ;  /* 0x000000022b367819 */ /* 0x000fe200000006ff */
[----:B------:R-:W2:Y:S01]  /*0650*/  S2UR UR5, SR_CgaCtaId ;  /* 0x00000000000579c3 */ /* 0x000ea20000008800 */
[----:B------:R-:W-:Y:S01]  /*0660*/  ISETP.NE.U32.AND P2, PT, RZ, UR8, PT ;  /* 0x00000008ff007c0c */ /* 0x000fe2000bf45070 */
[----:B------:R-:W-:Y:S01]  /*0670*/  UPRMT UR9, UR8, 0x9910, URZ ;  /* 0x0000991008097896 */ /* 0x000fe200080000ff */
[----:B------:R-:W-:Y:S02]  /*0680*/  MOV R14, 0xd70 ;  /* 0x00000d70000e7802 */ /* 0x000fe40000000f00 */
[----:B-1----:R-:W1:Y:S01]  /*0690*/  MUFU.RCP R0, R0 ;  /* 0x0000000000007308 */ /* 0x002e620000001000 */
[----:B0-----:R-:W-:-:S06]  /*06a0*/  USHF.L.U32 UR4, UR13, 0x2, URZ ;  /* 0x000000020d047899 */ /* 0x001fcc00080006ff */
[----:B------:R-:W-:-:S03]  /*06b0*/  VIADD R53, R54, UR4 ;  /* 0x0000000436357c36 */ /* 0x000fc60008000000 */
[----:B------:R-:W0:Y:S02]  /*06c0*/  I2F.U32.RP R6, UR4 ;  /* 0x0000000400067d06 */ /* 0x000e240008209000 */
[----:B------:R-:W-:Y:S02]  /*06d0*/  ISETP.GE.U32.AND P0, PT, R53, 0x80, PT ;  /* 0x000000803500780c */ /* 0x000fe40003f06070 */
[----:B-1----:R-:W-:Y:S02]  /*06e0*/  IADD3 R2, PT, PT, R0, 0xffffffe, RZ ;  /* 0x0ffffffe00027810 */ /* 0x002fe40007ffe0ff */
[----:B------:R-:W-:Y:S02]  /*06f0*/  SEL R52, RZ, 0x1, P0 ;  /* 0x00000001ff347807 */ /* 0x000fe40000000000 */
[----:B------:R1:W3:Y:S08]  /*0700*/  F2I.FTZ.U32.TRUNC.NTZ R3, R2 ;  /* 0x0000000200037305 */ /* 0x0002f0000021f000 */
[----:B0-----:R-:W0:Y:S01]  /*0710*/  MUFU.RCP R6, R6 ;  /* 0x0000000600067308 */ /* 0x001e220000001000 */
[----:B-1----:R-:W-:-:S02]  /*0720*/  IMAD.MOV.U32 R2, RZ, RZ, RZ ;  /* 0x000000ffff027224 */ /* 0x002fc400078e00ff */
[----:B---3--:R-:W-:-:S04]  /*0730*/  IMAD R7, R7, R3, RZ ;  /* 0x0000000307077224 */ /* 0x008fc800078e02ff */
[----:B------:R-:W-:-:S04]  /*0740*/  IMAD.HI.U32 R0, R3, R7, R2 ;  /* 0x0000000703007227 */ /* 0x000fc800078e0002 */
[----:B------:R-:W-:Y:S02]  /*0750*/  IMAD R3, RZ, RZ, -UR4 ;  /* 0x80000004ff037e24 */ /* 0x000fe4000f8e02ff */
[----:B0-----:R-:W-:Y:S01]  /*0760*/  VIADD R4, R6, 0xffffffe ;  /* 0x0ffffffe06047836 */ /* 0x001fe20000000000 */
[----:B------:R-:W-:Y:S01]  /*0770*/  VIMNMX.U32 R6, PT, PT, R53, 0x80, !PT ;  /* 0x0000008035067848 */ /* 0x000fe20007fe0000 */
[----:B------:R-:W-:Y:S02]  /*0780*/  IMAD.HI.U32 R0, R0, R43, RZ ;  /* 0x0000002b00007227 */ /* 0x000fe400078e00ff */
[----:B------:R0:W1:Y:S01]  /*0790*/  F2I.FTZ.U32.TRUNC.NTZ R5, R4 ;  /* 0x0000000400057305 */ /* 0x000062000021f000 */
[----:B------:R-:W-:Y:S01]  /*07a0*/  IADD3 R6, PT, PT, R6, -R53, -R52 ;  /* 0x8000003506067210 */ /* 0x000fe20007ffe834 */
[----:B------:R-:W-:-:S04]  /*07b0*/  IMAD.MOV R2, RZ, RZ, -R0 ;  /* 0x000000ffff027224 */ /* 0x000fc800078e0a00 */
[----:B------:R-:W-:Y:S02]  /*07c0*/  IMAD R2, R2, UR8, R43 ;  /* 0x0000000802027c24 */ /* 0x000fe4000f8e022b */
[----:B0-----:R-:W-:-:S03]  /*07d0*/  HFMA2 R4, -RZ, RZ, 0, 0 ;  /* 0x00000000ff047431 */ /* 0x001fc600000001ff */
[----:B------:R-:W-:Y:S01]  /*07e0*/  ISETP.GE.U32.AND P0, PT, R2, UR8, PT ;  /* 0x0000000802007c0c */ /* 0x000fe2000bf06070 */
[----:B-1----:R-:W-:-:S04]  /*07f0*/  IMAD R3, R3, R5, RZ ;  /* 0x0000000503037224 */ /* 0x002fc800078e02ff */
[----:B------:R-:W-:Y:S01]  /*0800*/  IMAD.HI.U32 R5, R5, R3, R4 ;  /* 0x0000000305057227 */ /* 0x000fe200078e0004 */
[----:B------:R-:W-:-:S07]  /*0810*/  LOP3.LUT R4, RZ, UR8, RZ, 0x33, !PT ;  /* 0x00000008ff047c12 */ /* 0x000fce000f8e33ff */
[----:B------:R-:W-:Y:S02]  /*0820*/  @P0 VIADD R2, R2, -UR8 ;  /* 0x8000000802020c36 */ /* 0x000fe40008000000 */
[----:B------:R-:W-:-:S03]  /*0830*/  IMAD.HI.U32 R5, R5, R6, RZ ;  /* 0x0000000605057227 */ /* 0x000fc600078e00ff */
[----:B------:R-:W-:Y:S01]  /*0840*/  ISETP.GE.U32.AND P1, PT, R2, UR8, PT ;  /* 0x0000000802007c0c */ /* 0x000fe2000bf26070 */
[----:B------:R-:W-:Y:S02]  /*0850*/  IMAD.MOV R3, RZ, RZ, -R5 ;  /* 0x000000ffff037224 */ /* 0x000fe400078e0a05 */
[----:B------:R-:W-:Y:S02]  /*0860*/  @P0 VIADD R0, R0, 0x1 ;  /* 0x0000000100000836 */ /* 0x000fe40000000000 */
[----:B------:R-:W-:Y:S02]  /*0870*/  IMAD R6, R3, UR4, R6 ;  /* 0x0000000403067c24 */ /* 0x000fe4000f8e0206 */
[----:B------:R-:W-:-:S03]  /*0880*/  VIADD R3, R2, -UR8 ;  /* 0x8000000802037c36 */ /* 0x000fc60008000000 */
[----:B------:R-:W-:-:S03]  /*0890*/  ISETP.GE.U32.AND P3, PT, R6, UR4, PT ;  /* 0x0000000406007c0c */ /* 0x000fc6000bf66070 */
[----:B------:R-:W-:-:S05]  /*08a0*/  @P1 VIADD R0, R0, 0x1 ;  /* 0x0000000100001836 */ /* 0x000fca0000000000 */
[----:B------:R-:W-:Y:S02]  /*08b0*/  SEL R42, R4, R0, !P2 ;  /* 0x00000000042a7207 */ /* 0x000fe40005000000 */
[----:B------:R-:W-:Y:S01]  /*08c0*/  @P2 SEL R4, R3, R2, P1 ;  /* 0x0000000203042207 */ /* 0x000fe20000800000 */
[----:B------:R-:W-:Y:S01]  /*08d0*/  IMAD.U32 R2, RZ, RZ, UR15 ;  /* 0x0000000fff027e24 */ /* 0x000fe2000f8e00ff */
[----:B------:R-:W-:Y:S01]  /*08e0*/  ISETP.NE.U32.AND P1, PT, RZ, UR4, PT ;  /* 0x00000004ff007c0c */ /* 0x000fe2000bf25070 */
[----:B------:R-:W-:Y:S01]  /*08f0*/  @P3 VIADD R5, R5, 0x1 ;  /* 0x0000000105053836 */ /* 0x000fe20000000000 */
[----:B------:R-:W-:Y:S01]  /*0900*/  @P3 IADD3 R6, PT, PT, R6, -UR4, RZ ;  /* 0x8000000406063c10 */ /* 0x000fe2000fffe0ff */
[C---:B------:R-:W-:Y:S01]  /*0910*/  VIADD R32, R4.reuse, 0x2 ;  /* 0x0000000204207836 */ /* 0x040fe20000000000 */
[C---:B------:R-:W-:Y:S01]  /*0920*/  LOP3.LUT R41, R4.reuse, 0x7, RZ, 0xc0, !PT ;  /* 0x0000000704297812 */ /* 0x040fe200078ec0ff */
[----:B------:R-:W-:Y:S01]  /*0930*/  VIADD R31, R4, 0x3 ;  /* 0x00000003041f7836 */ /* 0x000fe20000000000 */
[----:B------:R-:W-:Y:S01]  /*0940*/  ISETP.GE.U32.AND P0, PT, R6, UR4, PT ;  /* 0x0000000406007c0c */ /* 0x000fe2000bf06070 */
        /* <DEDUP_REMOVED lines=9> */
[C---:B------:R-:W-:Y:S01]  /*09e0*/  IADD3 R33, PT, PT, R4.reuse, 0x1, RZ ;  /* 0x0000000104217810 */ /* 0x040fe20007ffe0ff */
[C---:B------:R-:W-:Y:S01]  /*09f0*/  IMAD R10, R4.reuse, UR15, R41 ;  /* 0x0000000f040a7c24 */ /* 0x040fe2000f8e0229 */
[----:B------:R-:W-:Y:S01]  /*0a00*/  IADD3 R30, PT, PT, R4, 0x5, RZ ;  /* 0x00000005041e7810 */ /* 0x000fe20007ffe0ff */
[----:B------:R-:W-:Y:S01]  /*0a10*/  @P0 VIADD R5, R5, 0x1 ;  /* 0x0000000105050836 */ /* 0x000fe20000000000 */
[----:B------:R-:W-:-:S02]  /*0a20*/  ISETP.GE.AND P0, PT, R40, UR15, PT ;  /* 0x0000000f28007c0c */ /* 0x000fc4000bf06270 */
[----:B------:R-:W-:Y:S01]  /*0a30*/  @!P1 LOP3.LUT R5, RZ, UR4, RZ, 0x33, !PT ;  /* 0x00000004ff059c12 */ /* 0x000fe2000f8e33ff */
[----:B------:R-:W-:Y:S01]  /*0a40*/  UMOV UR4, 0x400 ;  /* 0x0000040000047882 */ /* 0x000fe20000000000 */
[----:B------:R-:W-:Y:S01]  /*0a50*/  SEL R3, R2, RZ, P0 ;  /* 0x000000ff02037207 */ /* 0x000fe20000000000 */
[----:B------:R-:W-:Y:S01]  /*0a60*/  UIADD3 UR4, UPT, UPT, UR4, 0x180, URZ ;  /* 0x0000018004047890 */ /* 0x000fe2000fffe0ff */
[----:B------:R-:W-:Y:S01]  /*0a70*/  ISETP.GE.AND P0, PT, R39, UR15, PT ;  /* 0x0000000f27007c0c */ /* 0x000fe2000bf06270 */
[----:B------:R-:W-:Y:S01]  /*0a80*/  IMAD.IADD R52, R52, 0x1, R5 ;  /* 0x0000000134347824 */ /* 0x000fe200078e0205 */
[----:B------:R-:W-:Y:S01]  /*0a90*/  ISETP.GE.AND P1, PT, R38, UR15, PT ;  /* 0x0000000f26007c0c */ /* 0x000fe2000bf26270 */
[----:B------:R-:W-:Y:S01]  /*0aa0*/  IMAD.IADD R40, R40, 0x1, -R3 ;  /* 0x0000000128287824 */ /* 0x000fe200078e0a03 */
[C---:B------:R-:W-:Y:S01]  /*0ab0*/  SEL R0, R2.reuse, RZ, P0 ;  /* 0x000000ff02007207 */ /* 0x040fe20000000000 */
[----:B--2---:R-:W-:Y:S01]  /*0ac0*/  ULEA UR4, UR5, UR4, 0x18 ;  /* 0x0000000405047291 */ /* 0x004fe2000f8ec0ff */
[----:B------:R-:W-:-:S02]  /*0ad0*/  SEL R3, R2, RZ, P1 ;  /* 0x000000ff02037207 */ /* 0x000fc40000800000 */
[----:B------:R-:W-:Y:S01]  /*0ae0*/  ISETP.GE.AND P0, PT, R37, UR15, PT ;  /* 0x0000000f25007c0c */ /* 0x000fe2000bf06270 */
[----:B------:R-:W-:Y:S01]  /*0af0*/  IMAD.IADD R39, R39, 0x1, -R0 ;  /* 0x0000000127277824 */ /* 0x000fe200078e0a00 */
[----:B------:R-:W-:Y:S01]  /*0b00*/  ISETP.GE.AND P1, PT, R36, UR15, PT ;  /* 0x0000000f24007c0c */ /* 0x000fe2000bf26270 */
[----:B------:R-:W-:Y:S01]  /*0b10*/  IMAD.IADD R38, R38, 0x1, -R3 ;  /* 0x0000000126267824 */ /* 0x000fe200078e0a03 */
[C---:B------:R-:W-:Y:S02]  /*0b20*/  SEL R0, R2.reuse, RZ, P0 ;  /* 0x000000ff02007207 */ /* 0x040fe40000000000 */
[----:B------:R-:W-:Y:S02]  /*0b30*/  SEL R3, R2, RZ, P1 ;  /* 0x000000ff02037207 */ /* 0x000fe40000800000 */
[----:B------:R-:W-:Y:S01]  /*0b40*/  ISETP.GE.AND P0, PT, R35, UR15, PT ;  /* 0x0000000f23007c0c */ /* 0x000fe2000bf06270 */
[----:B------:R-:W-:Y:S01]  /*0b50*/  IMAD.IADD R37, R37, 0x1, -R0 ;  /* 0x0000000125257824 */ /* 0x000fe200078e0a00 */
[----:B------:R-:W-:-:S02]  /*0b60*/  ISETP.GE.AND P1, PT, R34, UR15, PT ;  /* 0x0000000f22007c0c */ /* 0x000fc4000bf26270 */
[----:B------:R-:W-:Y:S02]  /*0b70*/  IADD3 R36, PT, PT, R36, -R3, RZ ;  /* 0x8000000324247210 */ /* 0x000fe40007ffe0ff */
[C---:B------:R-:W-:Y:S02]  /*0b80*/  SEL R0, R2.reuse, RZ, P0 ;  /* 0x000000ff02007207 */ /* 0x040fe40000000000 */
[----:B------:R-:W-:Y:S02]  /*0b90*/  SEL R3, R2, RZ, P1 ;  /* 0x000000ff02037207 */ /* 0x000fe40000800000 */
[----:B------:R-:W-:Y:S01]  /*0ba0*/  LOP3.LUT R33, R33, 0x7, RZ, 0xc0, !PT ;  /* 0x0000000721217812 */ /* 0x000fe200078ec0ff */
[----:B------:R-:W-:Y:S01]  /*0bb0*/  IMAD.IADD R35, R35, 0x1, -R0 ;  /* 0x0000000123237824 */ /* 0x000fe200078e0a00 */
[----:B------:R-:W-:Y:S01]  /*0bc0*/  LOP3.LUT R32, R32, 0x7, RZ, 0xc0, !PT ;  /* 0x0000000720207812 */ /* 0x000fe200078ec0ff */
[----:B------:R-:W-:Y:S01]  /*0bd0*/  IMAD.IADD R34, R34, 0x1, -R3 ;  /* 0x0000000122227824 */ /* 0x000fe200078e0a03 */
        /* <DEDUP_REMOVED lines=8> */
[C---:B------:R-:W-:Y:S01]  /*0c60*/  ISETP.GE.AND P0, PT, R41.reuse, UR15, PT ;  /* 0x0000000f29007c0c */ /* 0x040fe2000bf06270 */
[C---:B------:R-:W-:Y:S01]  /*0c70*/  IMAD R0, R4.reuse, UR15, R29 ;  /* 0x0000000f04007c24 */ /* 0x040fe2000f8e021d */
[----:B------:R-:W-:Y:S01]  /*0c80*/  LOP3.LUT R11, R41, 0x4, RZ, 0x3c, !PT ;  /* 0x00000004290b7812 */ /* 0x000fe200078e3cff */
[----:B------:R-:W-:Y:S01]  /*0c90*/  IMAD R3, R4, UR15, R28 ;  /* 0x0000000f04037c24 */ /* 0x000fe2000f8e021c */
[----:B------:R-:W-:-:S02]  /*0ca0*/  SEL R2, R2, RZ, P0 ;  /* 0x000000ff02027207 */ /* 0x000fc40000000000 */
[----:B------:R-:W-:Y:S01]  /*0cb0*/  LEA R10, R10, UR4, 0x2 ;  /* 0x000000040a0a7c11 */ /* 0x000fe2000f8e10ff */
[----:B------:R-:W-:Y:S01]  /*0cc0*/  IMAD R6, R4, UR15, R11 ;  /* 0x0000000f04067c24 */ /* 0x000fe2000f8e020b */
[----:B------:R-:W-:Y:S02]  /*0cd0*/  IADD3 R2, PT, PT, R41, -R2, RZ ;  /* 0x8000000229027210 */ /* 0x000fe40007ffe0ff */
[----:B------:R-:W-:Y:S02]  /*0ce0*/  LEA R9, R9, UR4, 0x2 ;  /* 0x0000000409097c11 */ /* 0x000fe4000f8e10ff */
[----:B------:R-:W-:Y:S02]  /*0cf0*/  LEA R8, R8, UR4, 0x2 ;  /* 0x0000000408087c11 */ /* 0x000fe4000f8e10ff */
[----:B------:R-:W-:Y:S02]  /*0d00*/  LEA R7, R7, UR4, 0x2 ;  /* 0x0000000407077c11 */ /* 0x000fe4000f8e10ff */
[----:B------:R-:W-:-:S02]  /*0d10*/  LEA R6, R6, UR4, 0x2 ;  /* 0x0000000406067c11 */ /* 0x000fc4000f8e10ff */
[----:B------:R-:W-:Y:S02]  /*0d20*/  LEA R5, R5, UR4, 0x2 ;  /* 0x0000000405057c11 */ /* 0x000fe4000f8e10ff */
[----:B------:R-:W-:Y:S02]  /*0d30*/  LEA R4, R0, UR4, 0x2 ;  /* 0x0000000400047c11 */ /* 0x000fe4000f8e10ff */
[----:B------:R-:W-:Y:S01]  /*0d40*/  LEA R3, R3, UR4, 0x2 ;  /* 0x0000000403037c11 */ /* 0x000fe2000f8e10ff */
[----:B------:R-:W-:-:S06]  /*0d50*/  UMOV UR4, UR6 ;  /* 0x0000000600047c82 */ /* 0x000fcc0008000000 */
[----:B------:R-:W-:Y:S05]  /*0d60*/  CALL.REL.NOINC `($__internal_188_$__cuda_sm20_div_s16) ;  /* 0x0000001000d87944 */ /* 0x000fea0003c00000 */
[----:B------:R-:W0:Y:S01]  /*0d70*/  LDCU UR6, c[0x0][0x3a8] ;  /* 0x00007500ff0677ac */ /* 0x000e220008000800 */
[----:B------:R-:W-:Y:S02]  /*0d80*/  UPRMT UR7, UR5, 0x9910, URZ ;  /* 0x0000991005077896 */ /* 0x000fe400080000ff */
[----:B0-----:R-:W-:-:S04]  /*0d90*/  UISETP.LT.AND UP0, UPT, UR6, 0x8, UPT ;  /* 0x000000080600788c */ /* 0x001fc8000bf01270 */
[----:B------:R-:W-:-:S03]  /*0da0*/  USEL UR5, UR6, 0x8, UP0 ;  /* 0x0000000806057887 */ /* 0x000fc60008000000 */
[----:B------:R-:W-:-:S09]  /*0db0*/  UMOV UR6, UR7 ;  /* 0x0000000700067c82 */ /* 0x000fd20008000000 */
.L_x_7834:
[----:B------:R-:W-:Y:S01]  /*0dc0*/  ISETP.GT.U32.AND P0, PT, R43, 0x1f, PT ;  /* 0x0000001f2b00780c */ /* 0x000fe20003f04070 */
[----:B------:R-:W-:-:S12]  /*0dd0*/  BSSY.RECONVERGENT B0, `(.L_x_7810) ;  /* 0x0000056000007945 */ /* 0x000fd80003800200 */
[----:B01234-:R-:W-:Y:S05]  /*0de0*/  @P0 BRA `(.L_x_7811) ;  /* 0x0000000400500947 */ /* 0x01ffea0003800000 */
[C---:B------:R-:W-:Y:S01]  /*0df0*/  LOP3.LUT R18, R52.reuse, 0x3, RZ, 0xc0, !PT ;  /* 0x0000000334127812 */ /* 0x040fe200078ec0ff */
[----:B------:R-:W-:Y:S01]  /*0e00*/  IMAD.U32 R0, RZ, RZ, UR13 ;  /* 0x0000000dff007e24 */ /* 0x000fe2000f8e00ff */
[----:B------:R-:W-:Y:S01]  /*0e10*/  BSSY.RECONVERGENT B1, `(.L_x_7812) ;  /* 0x0000025000017945 */ /* 0x000fe20003800200 */
[----:B------:R-:W-:Y:S01]  /*0e20*/  ISETP.GE.U32.AND P1, PT, R52, 0x3, PT ;  /* 0x000000033400780c */ /* 0x000fe20003f26070 */
[----:B------:R-:W-:Y:S01]  /*0e30*/  IMAD.MOV.U32 R61, RZ, RZ, R54 ;  /* 0x000000ffff3d7224 */ /* 0x000fe200078e0036 */
        /* <DEDUP_REMOVED lines=12> */
[----:B------:R-:W-:-:S03]  /*0f00*/  MOV R61, R53 ;  /* 0x00000035003d7202 */ /* 0x000fc60000000f00 */
[----:B0-----:R-:W-:-:S06]  /*0f10*/  ULEA UR7, UR9, UR7, 0x18 ;  /* 0x0000000709077291 */ /* 0x001fcc000f8ec0ff */
[----:B------:R-:W-:-:S05]  /*0f20*/  LEA R20, R43, UR7, 0x4 ;  /* 0x000000072b147c11 */ /* 0x000fca000f8e20ff */
[----:B--2---:R0:W-:Y:S01]  /*0f30*/  STS.128 [R20], R12 ;  /* 0x0000000c14007388 */ /* 0x0041e20000000c00 */
[----:B------:R-:W-:Y:S05]  /*0f40*/  @!P0 BRA `(.L_x_7813) ;  /* 0x0000000000448947 */ /* 0x000fea0003800000 */
[----:B------:R-:W-:Y:S01]  /*0f50*/  ISETP.NE.AND P0, PT, R18, 0x1, PT ;  /* 0x000000011200780c */ /* 0x000fe20003f05270 */
[----:B0-----:R-:W-:Y:S01]  /*0f60*/  IMAD.U32 R12, RZ, RZ, UR4 ;  /* 0x00000004ff0c7e24 */ /* 0x001fe2000f8e00ff */
[----:B------:R-:W-:Y:S01]  /*0f70*/  MOV R14, UR4 ;  /* 0x00000004000e7c02 */ /* 0x000fe20008000f00 */
[--C-:B------:R-:W-:Y:S02]  /*0f80*/  IMAD.IADD R61, R0, 0x1, R53.reuse ;  /* 0x00000001003d7824 */ /* 0x100fe400078e0235 */
        /* <DEDUP_REMOVED lines=8> */
[----:B------:R-:W-:Y:S02]  /*1010*/  IMAD R21, R21, 0x10, R20 ;  /* 0x0000001015157824 */ /* 0x000fe400078e0214 */
[----:B------:R-:W-:-:S05]  /*1020*/  IMAD.U32 R20, RZ, RZ, UR13 ;  /* 0x0000000dff147e24 */ /* 0x000fca000f8e00ff */
[----:B------:R-:W-:Y:S01]  /*1030*/  @P0 LEA R20, R20, R21, 0x4 ;  /* 0x0000001514140211 */ /* 0x000fe200078e20ff */
[----:B--2---:R1:W-:Y:S04]  /*1040*/  STS.128 [R21], R12 ;  /* 0x0000000c15007388 */ /* 0x0043e80000000c00 */
[----:B---3--:R1:W-:Y:S02]  /*1050*/  @P0 STS.128 [R20], R16 ;  /* 0x0000001014000388 */ /* 0x0083e40000000c00 */
.L_x_7813:
[----:B------:R-:W-:Y:S05]  /*1060*/  BSYNC.RECONVERGENT B1 ;  /* 0x0000000000017941 */ /* 0x000fea0003800200 */
.L_x_7812:
[----:B------:R-:W-:Y:S05]  /*1070*/  @!P1 BRA `(.L_x_7811) ;  /* 0x0000000000ac9947 */ /* 0x000fea0003800000 */
[----:B------:R-:W2:Y:S01]  /*1080*/  S2UR UR9, SR_CgaCtaId ;  /* 0x00000000000979c3 */ /* 0x000ea20000008800 */
[----:B------:R-:W-:Y:S01]  /*1090*/  UMOV UR7, 0x400 ;  /* 0x0000040000077882 */ /* 0x000fe20000000000 */
[----:B01----:R-:W-:Y:S01]  /*10a0*/  IMAD.U32 R14, RZ, RZ, UR4 ;  /* 0x00000004ff0e7e24 */ /* 0x003fe2000f8e00ff */
[----:B------:R-:W-:-:S04]  /*10b0*/  UIADD3 UR7, UPT, UPT, UR7, 0x180, URZ ;  /* 0x0000018007077890 */ /* 0x000fc8000fffe0ff */
[----:B------:R-:W-:Y:S01]  /*10c0*/  LEA R59, R14, R61, 0x7 ;  /* 0x0000003d0e3b7211 */ /* 0x000fe200078e38ff */
[----:B------:R-:W0:Y:S01]  /*10d0*/  LDC R12, c[0x0][0x360] ;  /* 0x0000d800ff0c7b82 */ /* 0x000e220000000800 */
[----:B------:R-:W-:Y:S02]  /*10e0*/  IMAD.U32 R14, RZ, RZ, UR13 ;  /* 0x0000000dff0e7e24 */ /* 0x000fe4000f8e00ff */
[----:B------:R-:W-:Y:S02]  /*10f0*/  IADD3 R58, PT, PT, R0, R59, RZ ;  /* 0x0000003b003a7210 */ /* 0x000fe40007ffe0ff */
[----:B------:R-:W-:Y:S01]  /*1100*/  IMAD R57, R14, 0x8, R59 ;  /* 0x000000080e397824 */ /* 0x000fe200078e023b */
[----:B--2---:R-:W-:-:S06]  /*1110*/  ULEA UR7, UR9, UR7, 0x18 ;  /* 0x0000000709077291 */ /* 0x004fcc000f8ec0ff */
[----:B------:R-:W-:Y:S01]  /*1120*/  LEA R56, R61, UR7, 0x2 ;  /* 0x000000073d387c11 */ /* 0x000fe2000f8e10ff */
[----:B0-----:R-:W-:-:S07]  /*1130*/  IMAD R55, R12, 0xc, R59 ;  /* 0x0000000c0c377824 */ /* 0x001fce00078e023b */
.L_x_7814:
        /* <DEDUP_REMOVED lines=10> */
[----:B------:R-:W-:-:S03]  /*11e0*/  IADD3 R61, PT, PT, R0, R61, R0 ;  /* 0x0000003d003d7210 */ /* 0x000fc60007ffe000 */
[----:B------:R-:W-:Y:S01]  /*11f0*/  IMAD R60, R60, 0x10, R56 ;  /* 0x000000103c3c7824 */ /* 0x000fe200078e0238 */
[----:B------:R-:W-:-:S04]  /*1200*/  IADD3 R61, PT, PT, R0, R61, R0 ;  /* 0x0000003d003d7210 */ /* 0x000fc80007ffe000 */
[----:B------:R-:W-:Y:S01]  /*1210*/  ISETP.GE.U32.AND P0, PT, R61, 0x80, PT ;  /* 0x000000803d00780c */ /* 0x000fe20003f06070 */
[----:B--2---:R0:W-:Y:S04]  /*1220*/  STS.128 [R56], R12 ;  /* 0x0000000c38007388 */ /* 0x0041e80000000c00 */
[----:B---3--:R1:W-:Y:S01]  /*1230*/  STS.128 [R60], R16 ;  /* 0x000000103c007388 */ /* 0x0083e20000000c00 */
[----:B0-----:R-:W-:Y:S01]  /*1240*/  MOV R13, UR13 ;  /* 0x0000000d000d7c02 */ /* 0x001fe20008000f00 */
[----:B------:R-:W-:Y:S01]  /*1250*/  IMAD.U32 R15, RZ, RZ, UR13 ;  /* 0x0000000dff0f7e24 */ /* 0x000fe2000f8e00ff */
[----:B------:R-:W-:-:S03]  /*1260*/  MOV R14, UR13 ;  /* 0x0000000d000e7c02 */ /* 0x000fc60008000f00 */
[--C-:B------:R-:W-:Y:S02]  /*1270*/  IMAD R12, R13, 0x20, R56.reuse ;  /* 0x000000200d0c7824 */ /* 0x100fe400078e0238 */
[C---:B------:R-:W-:Y:S01]  /*1280*/  IMAD R13, R15.reuse, 0x30, R56 ;  /* 0x000000300f0d7824 */ /* 0x040fe200078e0238 */
[----:B-1----:R-:W-:Y:S01]  /*1290*/  MOV R17, UR13 ;  /* 0x0000000d00117c02 */ /* 0x002fe20008000f00 */
[----:B------:R-:W-:Y:S01]  /*12a0*/  IMAD.U32 R16, RZ, RZ, UR13 ;  /* 0x0000000dff107e24 */ /* 0x000fe2000f8e00ff */
[----:B----4-:R2:W-:Y:S01]  /*12b0*/  STS.128 [R12], R20 ;  /* 0x000000140c007388 */ /* 0x0105e20000000c00 */
[C---:B------:R-:W-:Y:S02]  /*12c0*/  IMAD R55, R14.reuse, 0x10, R55 ;  /* 0x000000100e377824 */ /* 0x040fe400078e0237 */
[----:B------:R-:W-:Y:S01]  /*12d0*/  IMAD R57, R14, 0x10, R57 ;  /* 0x000000100e397824 */ /* 0x000fe200078e0239 */
[----:B-----5:R2:W-:Y:S01]  /*12e0*/  STS.128 [R13], R24 ;  /* 0x000000180d007388 */ /* 0x0205e20000000c00 */
[----:B------:R-:W-:Y:S01]  /*12f0*/  IMAD R58, R15, 0x10, R58 ;  /* 0x000000100f3a7824 */ /* 0x000fe200078e023a */
[----:B------:R-:W-:Y:S01]  /*1300*/  LEA R59, R16, R59, 0x4 ;  /* 0x0000003b103b7211 */ /* 0x000fe200078e20ff */
[----:B------:R-:W-:Y:S01]  /*1310*/  IMAD R56, R17, 0x40, R56 ;  /* 0x0000004011387824 */ /* 0x000fe200078e0238 */
[----:B------:R-:W-:Y:S06]  /*1320*/  @!P0 BRA `(.L_x_7814) ;  /* 0xfffffffc00848947 */ /* 0x000fec000383ffff */
.L_x_7811:
[----:B------:R-:W-:Y:S05]  /*1330*/  BSYNC.RECONVERGENT B0 ;  /* 0x0000000000007941 */ /* 0x000fea0003800200 */
.L_x_7810:
        /* <DEDUP_REMOVED lines=17> */
[----:B------:R-:W-:Y:S02]  /*1450*/  PLOP3.LUT P2, PT, PT, PT, UP3, 0x80, 0x8 ;  /* 0x000000000008781c */ /* 0x000fe40003f4f038 */
[----:B------:R-:W-:Y:S01]  /*1460*/  PLOP3.LUT P1, PT, PT, PT, UP4, 0x80, 0x8 ;  /* 0x000000000008781c */ /* 0x000fe20003f2f048 */
[----:B------:R0:W1:Y:S01]  /*1470*/  @P6 LDS R51, [R10] ;  /* 0x000000000a336984 */ /* 0x0000620000000800 */
[----:B------:R-:W-:Y:S02]  /*1480*/  PLOP3.LUT P6, PT, PT, PT, UP6, 0x80, 0x8 ;  /* 0x000000000008781c */ /* 0x000fe40003fcf068 */
[----:B------:R-:W-:Y:S01]  /*1490*/  PLOP3.LUT P0, PT, PT, PT, UP5, 0x80, 0x8 ;  /* 0x000000000008781c */ /* 0x000fe20003f0f058 */
[----:B------:R0:W3:Y:S04]  /*14a0*/  @P5 LDS R50, [R9] ;  /* 0x0000000009325984 */ /* 0x0000e80000000800 */
[----:B------:R0:W4:Y:S04]  /*14b0*/  @P4 LDS R44, [R8] ;  /* 0x00000000082c4984 */ /* 0x0001280000000800 */
[----:B------:R0:W0:Y:S04]  /*14c0*/  @P3 LDS R45, [R7] ;  /* 0x00000000072d3984 */ /* 0x0000280000000800 */
[----:B------:R0:W0:Y:S04]  /*14d0*/  @P2 LDS R46, [R6] ;  /* 0x00000000062e2984 */ /* 0x0000280000000800 */
[----:B------:R0:W0:Y:S04]  /*14e0*/  @P1 LDS R47, [R5] ;  /* 0x00000000052f1984 */ /* 0x0000280000000800 */
[----:B------:R0:W0:Y:S04]  /*14f0*/  @P6 LDS R49, [R3] ;  /* 0x0000000003316984 */ /* 0x0000280000000800 */
[----:B------:R0:W0:Y:S01]  /*1500*/  @P0 LDS R48, [R4] ;  /* 0x0000000004300984 */ /* 0x0000220000000800 */
[----:B------:R-:W-:-:S13]  /*1510*/  ISETP.GE.AND P0, PT, R42, UR5, PT ;  /* 0x000000052a007c0c */ /* 0x000fda000bf06270 */
[----:B-1----:R-:W-:Y:S05]  /*1520*/  @P0 BRA `(.L_x_7815) ;  /* 0x0000000400940947 */ /* 0x002fea0003800000 */
[----:B--2---:R-:W1:Y:S01]  /*1530*/  S2R R13, SR_CgaCtaId ;  /* 0x00000000000d7919 */ /* 0x004e620000008800 */
[----:B------:R-:W-:Y:S01]  /*1540*/  MOV R0, 0x400 ;  /* 0x0000040000007802 */ /* 0x000fe20000000f00 */
[----:B------:R-:W-:Y:S01]  /*1550*/  IMAD.MOV.U32 R15, RZ, RZ, RZ ;  /* 0x000000ffff0f7224 */ /* 0x000fe200078e00ff */
[----:B------:R-:W-:-:S04]  /*1560*/  SHF.L.U32 R54, R43, 0x2, RZ ;  /* 0x000000022b367819 */ /* 0x000fc800000006ff */
[----:B------:R-:W-:Y:S02]  /*1570*/  LOP3.LUT R12, R54, 0x1c, RZ, 0xc0, !PT ;  /* 0x0000001c360c7812 */ /* 0x000fe400078ec0ff */
[----:B-1----:R-:W-:Y:S01]  /*1580*/  LEA R0, R13, R0, 0x18 ;  /* 0x000000000d007211 */ /* 0x002fe200078ec0ff */
[----:B------:R-:W-:-:S07]  /*1590*/  IMAD.MOV.U32 R13, RZ, RZ, R42 ;  /* 0x000000ffff0d7224 */ /* 0x000fce00078e002a */
.L_x_7833:
[----:B------:R-:W-:Y:S01]  /*15a0*/  UISETP.GT.U32.AND UP0, UPT, UR14, 0x40, UPT ;  /* 0x000000400e00788c */ /* 0x000fe2000bf04070 */
[C---:B------:R-:W-:Y:S01]  /*15b0*/  IMAD R22, R13.reuse, 0x24, R0 ;  /* 0x000000240d167824 */ /* 0x040fe200078e0200 */
[----:B------:R-:W-:-:S04]  /*15c0*/  IADD3 R13, PT, PT, R13, UR6, RZ ;  /* 0x000000060d0d7c10 */ /* 0x000fc8000fffe0ff */
[----:B------:R-:W-:-:S03]  /*15d0*/  ISETP.GE.AND P0, PT, R13, UR5, PT ;  /* 0x000000050d007c0c */ /* 0x000fc6000bf06270 */
[----:B012---:R-:W-:Y:S10]  /*15e0*/  BRA.U UP0, `(.L_x_7816) ;  /* 0x0000000100d47547 */ /* 0x007ff4000b800000 */
[----:B------:R-:W-:Y:S01]  /*15f0*/  IMAD.IADD R14, R22, 0x1, R12 ;  /* 0x00000001160e7824 */ /* 0x000fe200078e020c */
[----:B------:R-:W1:Y:S01]  /*1600*/  LDC R16, c[0x0][0x3ac] ;  /* 0x0000eb00ff107b82 */ /* 0x000e620000000800 */
[----:B------:R-:W-:-:S03]  /*1610*/  IMAD.MOV.U32 R17, RZ, RZ, RZ ;  /* 0x000000ffff117224 */ /* 0x000fc600078e00ff */
[----:B------:R2:W0:Y:S01]  /*1620*/  LDS R19, [R14] ;  /* 0x000000000e137984 */ /* 0x0004220000000800 */
[----:B-1----:R-:W-:-:S13]  /*1630*/  ISETP.NE.AND P1, PT, R16, RZ, PT ;  /* 0x000000ff1000720c */ /* 0x002fda0003f25270 */
[----:B0-2---:R-:W-:Y:S05]  /*1640*/  @!P1 BRA `(.L_x_7817) ;  /* 0x0000000000109947 */ /* 0x005fea0003800000 */
[----:B------:R-:W-:-:S03]  /*1650*/  UMOV UR7, 0xffffffff ;  /* 0xffffffff00077882 */ /* 0x000fc60000000000 */
[----:B------:R-:W-:Y:S05]  /*1660*/  BRA.DIV UR7, `(.L_x_7818) ;  /* 0x0000000607787947 */ /* 0x000fea000b800000 */
[----:B------:R0:W1:Y:S02]  /*1670*/  SHFL.IDX PT, R14, R19, R2, 0x181f ;  /* 0x00181f02130e7589 */ /* 0x00006400000e0000 */
.L_x_7837:
[----:B-1----:R-:W-:-:S07]  /*1680*/  IMAD R17, R51, R14, RZ ;  /* 0x0000000e33117224 */ /* 0x002fce00078e02ff */
.L_x_7817:
[----:B------:R-:W-:-:S13]  /*1690*/  ISETP.GE.AND P1, PT, R16, 0x2, PT ;  /* 0x000000021000780c */ /* 0x000fda0003f26270 */
[----:B------:R-:W-:Y:S05]  /*16a0*/  @!P1 BRA `(.L_x_7819) ;  /* 0x0000000000109947 */ /* 0x000fea0003800000 */
[----:B------:R-:W-:-:S03]  /*16b0*/  UMOV UR7, 0xffffffff ;  /* 0xffffffff00077882 */ /* 0x000fc60000000000 */
[----:B------:R-:W-:Y:S05]  /*16c0*/  BRA.DIV UR7, `(.L_x_7820) ;  /* 0x0000000607847947 */ /* 0x000fea000b800000 */
[----:B------:R1:W2:Y:S02]  /*16d0*/  SHFL.IDX PT, R14, R19, R40, 0x181f ;  /* 0x00181f28130e7589 */ /* 0x0002a400000e0000 */
.L_x_7840:
[----:B--23--:R-:W-:-:S07]  /*16e0*/  IMAD R17, R50, R14, R17 ;  /* 0x0000000e32117224 */ /* 0x00cfce00078e0211 */
.L_x_7819:
[----:B------:R-:W-:-:S13]  /*16f0*/  ISETP.GE.AND P1, PT, R16, 0x3, PT ;  /* 0x000000031000780c */ /* 0x000fda0003f26270 */
[----:B------:R-:W-:Y:S05]  /*1700*/  @!P1 BRA `(.L_x_7821) ;  /* 0x0000000000109947 */ /* 0x000fea0003800000 */
[----:B------:R-:W-:-:S03]  /*1710*/  UMOV UR7, 0xffffffff ;  /* 0xffffffff00077882 */ /* 0x000fc60000000000 */
[----:B------:R-:W-:Y:S05]  /*1720*/  BRA.DIV UR7, `(.L_x_7822) ;  /* 0x0000000607907947 */ /* 0x000fea000b800000 */
[----:B------:R2:W0:Y:S02]  /*1730*/  SHFL.IDX PT, R14, R19, R39, 0x181f ;  /* 0x00181f27130e7589 */ /* 0x00042400000e0000 */
.L_x_7843:
[----:B0---4-:R-:W-:-:S07]  /*1740*/  IMAD R17, R44, R14, R17 ;  /* 0x0000000e2c117224 */ /* 0x011fce00078e0211 */
.L_x_7821:
[----:B------:R-:W-:-:S13]  /*1750*/  ISETP.GE.AND P1, PT, R16, 0x4, PT ;  /* 0x000000041000780c */ /* 0x000fda0003f26270 */
[----:B------:R-:W-:Y:S05]  /*1760*/  @!P1 BRA `(.L_x_7823) ;  /* 0x0000000000109947 */ /* 0x000fea0003800000 */
[----:B------:R-:W-:-:S03]  /*1770*/  UMOV UR7, 0xffffffff ;  /* 0xffffffff00077882 */ /* 0x000fc60000000000 */
[----:B------:R-:W-:Y:S05]  /*1780*/  BRA.DIV UR7, `(.L_x_7824) ;  /* 0x00000006079c7947 */ /* 0x000fea000b800000 */
[----:B------:R0:W0:Y:S02]  /*1790*/  SHFL.IDX PT, R14, R19, R38, 0x181f ;  /* 0x00181f26130e7589 */ /* 0x00002400000e0000 */
.L_x_7846:
[----:B0-----:R-:W-:-:S07]  /*17a0*/  IMAD R17, R45, R14, R17 ;  /* 0x0000000e2d117224 */ /* 0x001fce00078e0211 */
.L_x_7823:
[----:B------:R-:W-:-:S13]  /*17b0*/  ISETP.GE.AND P1, PT, R16, 0x5, PT ;  /* 0x000000051000780c */ /* 0x000fda0003f26270 */
[----:B------:R-:W-:Y:S05]  /*17c0*/  @!P1 BRA `(.L_x_7825) ;  /* 0x0000000000109947 */ /* 0x000fea0003800000 */
[----:B------:R-:W-:-:S03]  /*17d0*/  UMOV UR7, 0xffffffff ;  /* 0xffffffff00077882 */ /* 0x000fc60000000000 */
[----:B------:R-:W-:Y:S05]  /*17e0*/  BRA.DIV UR7, `(.L_x_7826) ;  /* 0x0000000607a87947 */ /* 0x000fea000b800000 */
[----:B------:R0:W0:Y:S02]  /*17f0*/  SHFL.IDX PT, R14, R19, R37, 0x181f ;  /* 0x00181f25130e7589 */ /* 0x00002400000e0000 */
.L_x_7849:
[----:B0-----:R-:W-:-:S07]  /*1800*/  IMAD R17, R46, R14, R17 ;  /* 0x0000000e2e117224 */ /* 0x001fce00078e0211 */
.L_x_7825:
[----:B------:R-:W-:-:S13]  /*1810*/  ISETP.GE.AND P1, PT, R16, 0x6, PT ;  /* 0x000000061000780c */ /* 0x000fda0003f26270 */
[----:B------:R-:W-:Y:S05]  /*1820*/  @!P1 BRA `(.L_x_7827) ;  /* 0x0000000000109947 */ /* 0x000fea0003800000 */
[----:B------:R-:W-:-:S03]  /*1830*/  UMOV UR7, 0xffffffff ;  /* 0xffffffff00077882 */ /* 0x000fc60000000000 */
[----:B------:R-:W-:Y:S05]  /*1840*/  BRA.DIV UR7, `(.L_x_7828) ;  /* 0x0000000607b47947 */ /* 0x000fea000b800000 */
[----:B------:R0:W0:Y:S02]  /*1850*/  SHFL.IDX PT, R14, R19, R36, 0x181f ;  /* 0x00181f24130e7589 */ /* 0x00002400000e0000 */
.L_x_7852:
[----:B0-----:R-:W-:-:S07]  /*1860*/  IMAD R17, R47, R14, R17 ;  /* 0x0000000e2f117224 */ /* 0x001fce00078e0211 */
.L_x_7827:
[----:B------:R-:W-:-:S13]  /*1870*/  ISETP.GE.AND P1, PT, R16, 0x7, PT ;  /* 0x000000071000780c */ /* 0x000fda0003f26270 */
[----:B------:R-:W-:Y:S05]  /*1880*/  @!P1 BRA `(.L_x_7829) ;  /* 0x0000000000109947 */ /* 0x000fea0003800000 */
[----:B------:R-:W-:-:S03]  /*1890*/  UMOV UR7, 0xffffffff ;  /* 0xffffffff00077882 */ /* 0x000fc60000000000 */
[----:B------:R-:W-:Y:S05]  /*18a0*/  BRA.DIV UR7, `(.L_x_7830) ;  /* 0x0000000607c07947 */ /* 0x000fea000b800000 */
[----:B------:R0:W0:Y:S02]  /*18b0*/  SHFL.IDX PT, R14, R19, R35, 0x181f ;  /* 0x00181f23130e7589 */ /* 0x00002400000e0000 */
.L_x_7855:
[----:B0-----:R-:W-:-:S07]  /*18c0*/  IMAD R17, R48, R14, R17 ;  /* 0x0000000e30117224 */ /* 0x001fce00078e0211 */
.L_x_7829:
[----:B------:R-:W-:-:S13]  /*18d0*/  ISETP.GE.AND P1, PT, R16, 0x8, PT ;  /* 0x000000081000780c */ /* 0x000fda0003f26270 */
[----:B------:R-:W-:Y:S05]  /*18e0*/  @!P1 BRA `(.L_x_7831) ;  /* 0x00000000009c9947 */ /* 0x000fea0003800000 */
[----:B------:R-:W-:-:S03]  /*18f0*/  UMOV UR7, 0xffffffff ;  /* 0xffffffff00077882 */ /* 0x000fc60000000000 */
[----:B------:R-:W-:Y:S05]  /*1900*/  BRA.DIV UR7, `(.L_x_7832) ;  /* 0x0000000607cc7947 */ /* 0x000fea000b800000 */
[----:B------:R0:W0:Y:S02]  /*1910*/  SHFL.IDX PT, R14, R19, R34, 0x181f ;  /* 0x00181f22130e7589 */ /* 0x00002400000e0000 */
.L_x_7858:
[----:B0-----:R-:W-:Y:S01]  /*1920*/  IMAD R17, R49, R14, R17 ;  /* 0x0000000e31117224 */ /* 0x001fe200078e0211 */
[----:B------:R-:W-:Y:S06]  /*1930*/  BRA `(.L_x_7831) ;  /* 0x0000000000887947 */ /* 0x000fec0003800000 */
.L_x_7816:
[----:B------:R-:W1:Y:S01]  /*1940*/  LDC R20, c[0x0][0x3ac] ;  /* 0x0000eb00ff147b82 */ /* 0x000e620000000800 */
[----:B------:R-:W-:Y:S01]  /*1950*/  IMAD.MOV.U32 R17, RZ, RZ, RZ ;  /* 0x000000ffff117224 */ /* 0x000fe200078e00ff */
[C---:B-1----:R-:W-:Y:S02]  /*1960*/  ISETP.GE.AND P6, PT, R20.reuse, 0x1, PT ;  /* 0x000000011400780c */ /* 0x042fe40003fc6270 */
[C---:B------:R-:W-:Y:S02]  /*1970*/  ISETP.GE.AND P1, PT, R20.reuse, 0x2, PT ;  /* 0x000000021400780c */ /* 0x040fe40003f26270 */
[C---:B------:R-:W-:Y:S02]  /*1980*/  ISETP.GE.AND P2, PT, R20.reuse, 0x3, PT ;  /* 0x000000031400780c */ /* 0x040fe40003f46270 */
[C---:B------:R-:W-:Y:S02]  /*1990*/  ISETP.GE.AND P3, PT, R20.reuse, 0x4, PT ;  /* 0x000000041400780c */ /* 0x040fe40003f66270 */
[----:B------:R-:W-:-:S02]  /*19a0*/  ISETP.GE.AND P4, PT, R20, 0x5, PT ;  /* 0x000000051400780c */ /* 0x000fc40003f86270 */
[----:B------:R-:W-:-:S03]  /*19b0*/  ISETP.GE.AND P5, PT, R20, 0x6, PT ;  /* 0x000000061400780c */ /* 0x000fc60003fa6270 */
[-C--:B------:R-:W-:Y:S02]  /*19c0*/  @P6 LEA R14, R41, R22.reuse, 0x2 ;  /* 0x00000016290e6211 */ /* 0x080fe400078e10ff */
[--C-:B------:R-:W-:Y:S02]  /*19d0*/  @P1 IMAD R16, R33, 0x4, R22.reuse ;  /* 0x0000000421101824 */ /* 0x100fe400078e0216 */
[----:B------:R-:W-:Y:S02]  /*19e0*/  @P2 LEA R18, R32, R22, 0x2 ;  /* 0x0000001620122211 */ /* 0x000fe400078e10ff */
[----:B------:R-:W1:Y:S01]  /*19f0*/  @P6 LDS R14, [R14] ;  /* 0x000000000e0e6984 */ /* 0x000e620000000800 */
[----:B------:R-:W-:-:S03]  /*1a00*/  @P3 IMAD R19, R31, 0x4, R22 ;  /* 0x000000041f133824 */ /* 0x000fc600078e0216 */
[----:B------:R-:W3:Y:S04]  /*1a10*/  @P1 LDS R16, [R16] ;  /* 0x0000000010101984 */ /* 0x000ee80000000800 */
[----:B------:R-:W4:Y:S01]  /*1a20*/  @P2 LDS R18, [R18] ;  /* 0x0000000012122984 */ /* 0x000f220000000800 */
[----:B-1----:R-:W-:Y:S01]  /*1a30*/  @P6 IMAD R17, R51, R14, RZ ;  /* 0x0000000e33116224 */ /* 0x002fe200078e02ff */
[----:B------:R-:W-:Y:S02]  /*1a40*/  ISETP.GE.AND P6, PT, R20, 0x7, PT ;  /* 0x000000071400780c */ /* 0x000fe40003fc6270 */
[----:B------:R-:W0:Y:S01]  /*1a50*/  @P3 LDS R14, [R19] ;  /* 0x00000000130e3984 */ /* 0x000e220000000800 */
[----:B---3--:R-:W-:Y:S01]  /*1a60*/  @P1 IMAD R17, R50, R16, R17 ;  /* 0x0000001032111224 */ /* 0x008fe200078e0211 */
[----:B------:R-:W-:Y:S01]  /*1a70*/  ISETP.GE.AND P1, PT, R20, 0x8, PT ;  /* 0x000000081400780c */ /* 0x000fe20003f26270 */
[----:B------:R-:W-:Y:S01]  /*1a80*/  @P4 IMAD R16, R11, 0x4, R22 ;  /* 0x000000040b104824 */ /* 0x000fe200078e0216 */
[----:B------:R-:W-:Y:S01]  /*1a90*/  @P5 LEA R20, R30, R22, 0x2 ;  /* 0x000000161e145211 */ /* 0x000fe200078e10ff */
[----:B----4-:R-:W-:-:S04]  /*1aa0*/  @P2 IMAD R17, R44, R18, R17 ;  /* 0x000000122c112224 */ /* 0x010fc800078e0211 */
[----:B------:R-:W1:Y:S02]  /*1ab0*/  @P4 LDS R16, [R16] ;  /* 0x0000000010104984 */ /* 0x000e640000000800 */
[--C-:B------:R-:W-:Y:S02]  /*1ac0*/  @P6 IMAD R21, R29, 0x4, R22.reuse ;  /* 0x000000041d156824 */ /* 0x100fe400078e0216 */
[----:B------:R-:W2:Y:S02]  /*1ad0*/  @P5 LDS R20, [R20] ;  /* 0x0000000014145984 */ /* 0x000ea40000000800 */
[----:B------:R-:W-:Y:S02]  /*1ae0*/  @P1 IMAD R22, R28, 0x4, R22 ;  /* 0x000000041c161824 */ /* 0x000fe400078e0216 */
[----:B------:R-:W3:Y:S04]  /*1af0*/  @P6 LDS R21, [R21] ;  /* 0x0000000015156984 */ /* 0x000ee80000000800 */
[----:B------:R-:W4:Y:S01]  /*1b00*/  @P1 LDS R22, [R22] ;  /* 0x0000000016161984 */ /* 0x000f220000000800 */
[----:B0-----:R-:W-:-:S04]  /*1b10*/  @P3 IMAD R17, R45, R14, R17 ;  /* 0x0000000e2d113224 */ /* 0x001fc800078e0211 */
[----:B-1----:R-:W-:-:S04]  /*1b20*/  @P4 IMAD R17, R46, R16, R17 ;  /* 0x000000102e114224 */ /* 0x002fc800078e0211 */
[----:B--2---:R-:W-:-:S04]  /*1b30*/  @P5 IMAD R17, R47, R20, R17 ;  /* 0x000000142f115224 */ /* 0x004fc800078e0211 */
[----:B---3--:R-:W-:-:S04]  /*1b40*/  @P6 IMAD R17, R48, R21, R17 ;  /* 0x0000001530116224 */ /* 0x008fc800078e0211 */
[----:B----4-:R-:W-:-:S07]  /*1b50*/  @P1 IMAD R17, R49, R22, R17 ;  /* 0x0000001631111224 */ /* 0x010fce00078e0211 */
.L_x_7831:
[----:B------:R-:W-:Y:S01]  /*1b60*/  IADD3 R15, PT, PT, R17, R15, RZ ;  /* 0x0000000f110f7210 */ /* 0x000fe20007ffe0ff */
[----:B------:R-:W-:Y:S06]  /*1b70*/  @!P0 BRA `(.L_x_7833) ;  /* 0xfffffff800888947 */ /* 0x000fec000383ffff */
.L_x_7815:
[----:B------:R-:W-:Y:S01]  /*1b80*/  IMAD.U32 R0, RZ, RZ, UR12 ;  /* 0x0000000cff007e24 */ /* 0x000fe2000f8e00ff */
[----:B------:R-:W-:Y:S05]  /*1b90*/  WARPSYNC.ALL ;  /* 0x0000000000007948 */ /* 0x000fea0003800000 */
[----:B------:R-:W-:Y:S01]  /*1ba0*/  IMAD.SHL.U32 R0, R0, 0x4, RZ ;  /* 0x0000000400007824 */ /* 0x000fe200078e00ff */
[----:B--2---:R-:W2:Y:S01]  /*1bb0*/  LDC.64 R12, c[0x0][0x3a0] ;  /* 0x0000e800ff0c7b82 */ /* 0x004ea20000000a00 */
[----:B------:R-:W-:Y:S02]  /*1bc0*/  USHF.L.U32 UR7, UR4, 0x7, URZ ;  /* 0x0000000704077899 */ /* 0x000fe400080006ff */
[----:B------:R-:W-:-:S04]  /*1bd0*/  UIADD3 UR4, UPT, UPT, UR12, UR4, URZ ;  /* 0x000000040c047290 */ /* 0x000fc8000fffe0ff */
[----:B------:R-:W-:Y:S01]  /*1be0*/  LOP3.LUT R17, R43, UR7, RZ, 0xfc, !PT ;  /* 0x000000072b117c12 */ /* 0x000fe2000f8efcff */
[----:B------:R-:W-:Y:S01]  /*1bf0*/  BAR.SYNC.DEFER_BLOCKING 0x0 ;  /* 0x0000000000007b1d */ /* 0x000fe20000010000 */
[----:B------:R-:W-:-:S03]  /*1c00*/  ISETP.LE.U32.AND P0, PT, R0, UR4, PT ;  /* 0x0000000400007c0c */ /* 0x000fc6000bf03070 */
[----:B--2---:R-:W-:-:S05]  /*1c10*/  IMAD.WIDE R12, R17, 0x4, R12 ;  /* 0x00000004110c7825 */ /* 0x004fca00078e020c */
[----:B------:R2:W-:Y:S05]  /*1c20*/  STG.E desc[UR10][R12.64], R15 ;  /* 0x0000000f0c007986 */ /* 0x0005ea000c10190a */
[----:B------:R-:W-:Y:S05]  /*1c30*/  @!P0 BRA `(.L_x_7834) ;  /* 0xfffffff000608947 */ /* 0x000fea000383ffff */
[----:B------:R-:W-:Y:S05]  /*1c40*/  EXIT ;  /* 0x000000000000794d */ /* 0x000fea0003800000 */
.L_x_7818:
[----:B------:R-:W-:Y:S01]  /*1c50*/  BSSY B0, `(.L_x_7835) ;  /* 0x0000007000007945 */ /* 0x000fe20003800000 */
[----:B------:R-:W-:Y:S01]  /*1c60*/  MOV R18, R2 ;  /* 0x0000000200127202 */ /* 0x000fe20000000f00 */
[----:B------:R-:W-:Y:S02]  /*1c70*/  IMAD.MOV.U32 R21, RZ, RZ, 0x181f ;  /* 0x0000181fff157424 */ /* 0x000fe400078e00ff */
[----:B------:R-:W-:-:S07]  /*1c80*/  IMAD.MOV.U32 R14, RZ, RZ, -0x1 ;  /* 0xffffffffff0e7424 */ /* 0x000fce00078e00ff */
[----:B---34-:R-:W-:Y:S05]  /*1c90*/  WARPSYNC.COLLECTIVE R14, `(.L_x_7836) ;  /* 0x000000000e087348 */ /* 0x018fea0003c00000 */
[----:B------:R0:W1:Y:S02]  /*1ca0*/  SHFL.IDX P1, R14, R19, R18, R21 ;  /* 0x00000012130e7389 */ /* 0x0000640000020015 */
[----:B01-34-:R-:W-:Y:S05]  /*1cb0*/  ENDCOLLECTIVE ;  /* 0x000000000000791b */ /* 0x01bfea0003800000 */
.L_x_7836:
[----:B------:R-:W-:Y:S05]  /*1cc0*/  BSYNC B0 ;  /* 0x0000000000007941 */ /* 0x000fea0003800000 */
.L_x_7835:
[----:B------:R-:W-:Y:S05]  /*1cd0*/  BRA `(.L_x_7837) ;  /* 0xfffffff800687947 */ /* 0x000fea000383ffff */
.L_x_7820:
[----:B------:R-:W-:Y:S01]  /*1ce0*/  BSSY B0, `(.L_x_7838) ;  /* 0x0000007000007945 */ /* 0x000fe20003800000 */
[----:B------:R-:W-:Y:S01]  /*1cf0*/  MOV R18, R40 ;  /* 0x0000002800127202 */ /* 0x000fe20000000f00 */
[----:B------:R-:W-:Y:S02]  /*1d00*/  IMAD.MOV.U32 R21, RZ, RZ, 0x181f ;  /* 0x0000181fff157424 */ /* 0x000fe400078e00ff */
[----:B------:R-:W-:-:S07]  /*1d10*/  IMAD.MOV.U32 R14, RZ, RZ, -0x1 ;  /* 0xffffffffff0e7424 */ /* 0x000fce00078e00ff */
[----:B0--34-:R-:W-:Y:S05]  /*1d20*/  WARPSYNC.COLLECTIVE R14, `(.L_x_7839) ;  /* 0x000000000e087348 */ /* 0x019fea0003c00000 */
[----:B------:R1:W2:Y:S02]  /*1d30*/  SHFL.IDX P1, R14, R19, R18, R21 ;  /* 0x00000012130e7389 */ /* 0x0002a40000020015 */
[----:B01234-:R-:W-:Y:S05]  /*1d40*/  ENDCOLLECTIVE ;  /* 0x000000000000791b */ /* 0x01ffea0003800000 */
.L_x_7839:
[----:B------:R-:W-:Y:S05]  /*1d50*/  BSYNC B0 ;  /* 0x0000000000007941 */ /* 0x000fea0003800000 */
.L_x_7838:
[----:B------:R-:W-:Y:S05]  /*1d60*/  BRA `(.L_x_7840) ;  /* 0xfffffff8005c7947 */ /* 0x000fea000383ffff */
.L_x_7822:
[----:B------:R-:W-:Y:S01]  /*1d70*/  BSSY B0, `(.L_x_7841) ;  /* 0x0000007000007945 */ /* 0x000fe20003800000 */
[----:B------:R-:W-:Y:S01]  /*1d80*/  MOV R18, R39 ;  /* 0x0000002700127202 */ /* 0x000fe20000000f00 */
[----:B------:R-:W-:Y:S02]  /*1d90*/  IMAD.MOV.U32 R21, RZ, RZ, 0x181f ;  /* 0x0000181fff157424 */ /* 0x000fe400078e00ff */
[----:B------:R-:W-:-:S07]  /*1da0*/  IMAD.MOV.U32 R14, RZ, RZ, -0x1 ;  /* 0xffffffffff0e7424 */ /* 0x000fce00078e00ff */
[----:B01-34-:R-:W-:Y:S05]  /*1db0*/  WARPSYNC.COLLECTIVE R14, `(.L_x_7842) ;  /* 0x000000000e087348 */ /* 0x01bfea0003c00000 */
[----:B------:R2:W0:Y:S02]  /*1dc0*/  SHFL.IDX P1, R14, R19, R18, R21 ;  /* 0x00000012130e7389 */ /* 0x0004240000020015 */
[----:B01234-:R-:W-:Y:S05]  /*1dd0*/  ENDCOLLECTIVE ;  /* 0x000000000000791b */ /* 0x01ffea0003800000 */
.L_x_7842:
[----:B------:R-:W-:Y:S05]  /*1de0*/  BSYNC B0 ;  /* 0x0000000000007941 */ /* 0x000fea0003800000 */
.L_x_7841:
[----:B------:R-:W-:Y:S05]  /*1df0*/  BRA `(.L_x_7843) ;  /* 0xfffffff800507947 */ /* 0x000fea000383ffff */
.L_x_7824:
[----:B------:R-:W-:Y:S01]  /*1e00*/  BSSY B0, `(.L_x_7844) ;  /* 0x0000007000007945 */ /* 0x000fe20003800000 */
[----:B------:R-:W-:Y:S01]  /*1e10*/  MOV R18, R38 ;  /* 0x0000002600127202 */ /* 0x000fe20000000f00 */
[----:B------:R-:W-:Y:S02]  /*1e20*/  IMAD.MOV.U32 R21, RZ, RZ, 0x181f ;  /* 0x0000181fff157424 */ /* 0x000fe400078e00ff */
[----:B------:R-:W-:-:S07]  /*1e30*/  IMAD.MOV.U32 R14, RZ, RZ, -0x1 ;  /* 0xffffffffff0e7424 */ /* 0x000fce00078e00ff */
[----:B01234-:R-:W-:Y:S05]  /*1e40*/  WARPSYNC.COLLECTIVE R14, `(.L_x_7845) ;  /* 0x000000000e087348 */ /* 0x01ffea0003c00000 */
[----:B------:R0:W0:Y:S02]  /*1e50*/  SHFL.IDX P1, R14, R19, R18, R21 ;  /* 0x00000012130e7389 */ /* 0x0000240000020015 */
[----:B01234-:R-:W-:Y:S05]  /*1e60*/  ENDCOLLECTIVE ;  /* 0x000000000000791b */ /* 0x01ffea0003800000 */
.L_x_7845:
[----:B------:R-:W-:Y:S05]  /*1e70*/  BSYNC B0 ;  /* 0x0000000000007941 */ /* 0x000fea0003800000 */
.L_x_7844:
[----:B------:R-:W-:Y:S05]  /*1e80*/  BRA `(.L_x_7846) ;  /* 0xfffffff800447947 */ /* 0x000fea000383ffff */
.L_x_7826:
[----:B------:R-:W-:Y:S01]  /*1e90*/  BSSY B0, `(.L_x_7847) ;  /* 0x0000007000007945 */ /* 0x000fe20003800000 */
[----:B------:R-:W-:Y:S01]  /*1ea0*/  MOV R18, R37 ;  /* 0x0000002500127202 */ /* 0x000fe20000000f00 */
[----:B------:R-:W-:Y:S02]  /*1eb0*/  IMAD.MOV.U32 R21, RZ, RZ, 0x181f ;  /* 0x0000181fff157424 */ /* 0x000fe400078e00ff */
[----:B------:R-:W-:-:S07]  /*1ec0*/  IMAD.MOV.U32 R14, RZ, RZ, -0x1 ;  /* 0xffffffffff0e7424 */ /* 0x000fce00078e00ff */
[----:B01234-:R-:W-:Y:S05]  /*1ed0*/  WARPSYNC.COLLECTIVE R14, `(.L_x_7848) ;  /* 0x000000000e087348 */ /* 0x01ffea0003c00000 */
[----:B------:R0:W0:Y:S02]  /*1ee0*/  SHFL.IDX P1, R14, R19, R18, R21 ;  /* 0x00000012130e7389 */ /* 0x0000240000020015 */
[----:B01234-:R-:W-:Y:S05]  /*1ef0*/  ENDCOLLECTIVE ;  /* 0x000000000000791b */ /* 0x01ffea0003800000 */
.L_x_7848:
[----:B------:R-:W-:Y:S05]  /*1f00*/  BSYNC B0 ;  /* 0x0000000000007941 */ /* 0x000fea0003800000 */
.L_x_7847:
[----:B------:R-:W-:Y:S05]  /*1f10*/  BRA `(.L_x_7849) ;  /* 0xfffffff800387947 */ /* 0x000fea000383ffff */
.L_x_7828:
[----:B------:R-:W-:Y:S01]  /*1f20*/  BSSY B0, `(.L_x_7850) ;  /* 0x0000007000007945 */ /* 0x000fe20003800000 */
[----:B------:R-:W-:Y:S01]  /*1f30*/  MOV R18, R36 ;  /* 0x0000002400127202 */ /* 0x000fe20000000f00 */
[----:B------:R-:W-:Y:S02]  /*1f40*/  IMAD.MOV.U32 R21, RZ, RZ, 0x181f ;  /* 0x0000181fff157424 */ /* 0x000fe400078e00ff */
[----:B------:R-:W-:-:S07]  /*1f50*/  IMAD.MOV.U32 R14, RZ, RZ, -0x1 ;  /* 0xffffffffff0e7424 */ /* 0x000fce00078e00ff */
[----:B01234-:R-:W-:Y:S05]  /*1f60*/  WARPSYNC.COLLECTIVE R14, `(.L_x_7851) ;  /* 0x000000000e087348 */ /* 0x01ffea0003c00000 */
[----:B------:R0:W0:Y:S02]  /*1f70*/  SHFL.IDX P1, R14, R19, R18, R21 ;  /* 0x00000012130e7389 */ /* 0x0000240000020015 */
[----:B01234-:R-:W-:Y:S05]  /*1f80*/  ENDCOLLECTIVE ;  /* 0x000000000000791b */ /* 0x01ffea0003800000 */
.L_x_7851:
[----:B------:R-:W-:Y:S05]  /*1f90*/  BSYNC B0 ;  /* 0x0000000000007941 */ /* 0x000fea0003800000 */
.L_x_7850:
[----:B------:R-:W-:Y:S05]  /*1fa0*/  BRA `(.L_x_7852) ;  /* 0xfffffff8002c7947 */ /* 0x000fea000383ffff */
.L_x_7830:
[----:B------:R-:W-:Y:S01]  /*1fb0*/  BSSY B0, `(.L_x_7853) ;  /* 0x0000007000007945 */ /* 0x000fe20003800000 */
[----:B------:R-:W-:Y:S01]  /*1fc0*/  MOV R18, R35 ;  /* 0x0000002300127202 */ /* 0x000fe20000000f00 */
[----:B------:R-:W-:Y:S02]  /*1fd0*/  IMAD.MOV.U32 R21, RZ, RZ, 0x181f ;  /* 0x0000181fff157424 */ /* 0x000fe400078e00ff */
[----:B------:R-:W-:-:S07]  /*1fe0*/  IMAD.MOV.U32 R14, RZ, RZ, -0x1 ;  /* 0xffffffffff0e7424 */ /* 0x000fce00078e00ff */
[----:B01234-:R-:W-:Y:S05]  /*1ff0*/  WARPSYNC.COLLECTIVE R14, `(.L_x_7854) ;  /* 0x000000000e087348 */ /* 0x01ffea0003c00000 */
[----:B------:R0:W0:Y:S02]  /*2000*/  SHFL.IDX P1, R14, R19, R18, R21 ;  /* 0x00000012130e7389 */ /* 0x0000240000020015 */
[----:B01234-:R-:W-:Y:S05]  /*2010*/  ENDCOLLECTIVE ;  /* 0x000000000000791b */ /* 0x01ffea0003800000 */
.L_x_7854:
[----:B------:R-:W-:Y:S05]  /*2020*/  BSYNC B0 ;  /* 0x0000000000007941 */ /* 0x000fea0003800000 */
.L_x_7853:
[----:B------:R-:W-:Y:S05]  /*2030*/  BRA `(.L_x_7855) ;  /* 0xfffffff800207947 */ /* 0x000fea000383ffff */
.L_x_7832:
[----:B------:R-:W-:Y:S01]  /*2040*/  BSSY B0, `(.L_x_7856) ;  /* 0x0000007000007945 */ /* 0x000fe20003800000 */
[----:B------:R-:W-:Y:S01]  /*2050*/  MOV R18, R34 ;  /* 0x0000002200127202 */ /* 0x000fe20000000f00 */
[----:B------:R-:W-:Y:S02]  /*2060*/  IMAD.MOV.U32 R21, RZ, RZ, 0x181f ;  /* 0x0000181fff157424 */ /* 0x000fe400078e00ff */
[----:B------:R-:W-:-:S07]  /*2070*/  IMAD.MOV.U32 R14, RZ, RZ, -0x1 ;  /* 0xffffffffff0e7424 */ /* 0x000fce00078e00ff */
[----:B01234-:R-:W-:Y:S05]  /*2080*/  WARPSYNC.COLLECTIVE R14, `(.L_x_7857) ;  /* 0x000000000e087348 */ /* 0x01ffea0003c00000 */
[----:B------:R0:W0:Y:S02]  /*2090*/  SHFL.IDX P1, R14, R19, R18, R21 ;  /* 0x00000012130e7389 */ /* 0x0000240000020015 */
[----:B01234-:R-:W-:Y:S05]  /*20a0*/  ENDCOLLECTIVE ;  /* 0x000000000000791b */ /* 0x01ffea0003800000 */
.L_x_7857:
[----:B------:R-:W-:Y:S05]  /*20b0*/  BSYNC B0 ;  /* 0x0000000000007941 */ /* 0x000fea0003800000 */
.L_x_7856:
[----:B------:R-:W-:Y:S05]  /*20c0*/  BRA `(.L_x_7858) ;  /* 0xfffffff800147947 */ /* 0x000fea000383ffff */
        .weak           $__internal_188_$__cuda_sm20_div_s16
        .type           $__internal_188_$__cuda_sm20_div_s16,@function
        .size           $__internal_188_$__cuda_sm20_div_s16,(.L_x_38691 - $__internal_188_$__cuda_sm20_div_s16)
$__internal_188_$__cuda_sm20_div_s16:
        /* <DEDUP_REMOVED lines=15> */
[----:B0-----:R-:W-:Y:S01]  /*21c0*/  FMUL R13, R13, R12 ;  /* 0x0000000c0d0d7220 */ /* 0x001fe20000400000 */
[----:B------:R-:W-:-:S03]  /*21d0*/  MOV R12, R14 ;  /* 0x0000000e000c7202 */ /* 0x000fc60000000f00 */
[----:B------:R-:W-:-:S04]  /*21e0*/  VIADD R13, R13, 0x2 ;  /* 0x000000020d0d7836 */ /* 0x000fc80000000000 */
[----:B------:R-:W-:Y:S01]  /*21f0*/  FMUL.RZ R0, R0, R13 ;  /* 0x0000000d00007220 */ /* 0x000fe2000040c000 */
[----:B------:R-:W-:-:S05]  /*2200*/  IMAD.MOV.U32 R13, RZ, RZ, 0x0 ;  /* 0x00000000ff0d7424 */ /* 0x000fca00078e00ff */
[----:B------:R-:W0:Y:S02]  /*2210*/  F2I.U32.TRUNC.NTZ R0, R0 ;  /* 0x0000000000007305 */ /* 0x000e24000020f000 */
[----:B0-----:R-:W-:-:S13]  /*2220*/  R2UR UR5, R0 ;  /* 0x00000000000572ca */ /* 0x001fda00000e0000 */
[----:B------:R-:W-:-:S04]  /*2230*/  ULOP3.LUT UR5, UR7, 0xffff, UR5, 0x78, !UPT ;  /* 0x0000ffff07057892 */ /* 0x000fc8000f8e7805 */
[----:B------:R-:W-:-:S07]  /*2240*/  UIADD3 UR5, UPT, UPT, UR6, UR5, URZ ;  /* 0x0000000506057290 */ /* 0x000fce000fffe0ff */
[----:B------:R-:W-:Y:S01]  /*2250*/  @!UP0 UMOV UR5, 0xffffffff ;  /* 0xffffffff00058882 */ /* 0x000fe20000000000 */
[----:B------:R-:W-:Y:S05]  /*2260*/  RET.REL.NODEC R12 `(_Z9cuda_gemmIiLi128ELi4ELi1ELi128ELi8ELi8ELi64ELi1ELi0EEviiiPT_S1_S1_iii) ;  /* 0xffffffdc0c647950 */ /* 0x000fea0003c3ffff */
.L_x_7859:
        /* <DEDUP_REMOVED lines=9> */
.L_x_38691:


//--------------------- .text._Z9cuda_gemmIiLi128ELi4ELi1ELi128ELi8ELi8ELi64ELi0ELi1EEviiiPT_S1_S1_iii --------------------------
	.section	.text._Z9cuda_gemmIiLi128ELi4ELi1ELi128ELi8ELi8ELi64ELi0ELi1EEviiiPT_S1_S1_iii,"ax",@progbits
	.align	128
        .global         _Z9cuda_gemmIiLi128ELi4ELi1ELi128ELi8ELi8ELi64ELi0ELi1EEviiiPT_S1_S1_iii
        .type           _Z9cuda_gemmIiLi128ELi4ELi1ELi128ELi8ELi8ELi64ELi0ELi1EEviiiPT_S1_S1_iii,@function
        .size           _Z9cuda_gemmIiLi128ELi4ELi1ELi128ELi8ELi8ELi64ELi0ELi1EEviiiPT_S1_S1_iii,(.L_x_39401 - _Z9cuda_gemmIiLi128ELi4ELi1ELi128ELi8ELi8ELi64ELi0ELi1EEviiiPT_S1_S1_iii)
        .other          _Z9cuda_gemmIiLi128ELi4ELi1ELi128ELi8ELi8ELi64ELi0ELi1EEviiiPT_S1_S1_iii,@"STO_CUDA_ENTRY STV_DEFAULT"
_Z9cuda_gemmIiLi128ELi4ELi1ELi128ELi8ELi8ELi64ELi0ELi1EEviiiPT_S1_S1_iii:
.text._Z9cuda_gemmIiLi128ELi4ELi1ELi128ELi8ELi8ELi64ELi0ELi1EEviiiPT_S1_S1_iii:
        /* <DEDUP_REMOVED lines=45> */
.L_x_7864:
        /* <DEDUP_REMOVED lines=12> */
.L_x_7863:
[----:B------:R-:W-:Y:S05]  /*0390*/  BSYNC.RECONVERGENT B1 ;  /* 0x0000000000017941 */ /* 0x000fea0003800200 */
.L_x_7862:
[----:B------:R-:W-:Y:S05]  /*03a0*/  @!P1 BRA `(.L_x_7861) ;  /* 0x0000000000a89947 */ /* 0x000fea0003800000 */
[----:B------:R-:W1:Y:S01]  /*03b0*/  S2R R9, SR_CgaCtaId ;  /* 0x0000000000097919 */ /* 0x000e620000008800 */
[----:B0-----:R-:W0:Y:S01]  /*03c0*/  LDC.64 R2, c[0x0][0x398] ;  /* 0x0000e600ff027b82 */ /* 0x001e220000000a00 */
[----:B------:R-:W-:-:S04]  /*03d0*/  MOV R4, 0x400 ;  /* 0x0000040000047802 */ /* 0x000fc80000000f00 */
[----:B-1----:R-:W-:-:S07]  /*03e0*/  LEA R4, R9, R4, 0x18 ;  /* 0x0000000409047211 */ /* 0x002fce00078ec0ff */
.L_x_7865:
[----:B------:R-:W-:Y:S02]  /*03f0*/  IMAD.IADD R23, R0, 0x1, R7 ;  /* 0x0000000100177824 */ /* 0x000fe400078e0207 */
[----:B01----:R-:W-:-:S04]  /*0400*/  IMAD.WIDE.U32 R16, R7, 0x4, R2 ;  /* 0x0000000407107825 */ /* 0x003fc800078e0002 */
[C---:B------:R-:W-:Y:S01]  /*0410*/  IMAD.IADD R19, R23.reuse, 0x1, R0 ;  /* 0x0000000117137824 */ /* 0x040fe200078e0200 */
[----:B------:R0:W2:Y:S01]  /*0420*/  LDG.E R6, desc[UR10][R16.64] ;  /* 0x0000000a10067981 */ /* 0x0000a2000c1e1900 */
[----:B------:R-:W-:-:S04]  /*0430*/  IMAD.WIDE.U32 R10, R23, 0x4, R2 ;  /* 0x00000004170a7825 */ /* 0x000fc800078e0002 */
[C---:B------:R-:W-:Y:S02]  /*0440*/  IMAD.IADD R9, R19.reuse, 0x1, R0 ;  /* 0x0000000113097824 */ /* 0x040fe400078e0200 */
[--C-:B------:R-:W-:Y:S01]  /*0450*/  IMAD.WIDE.U32 R12, R19, 0x4, R2.reuse ;  /* 0x00000004130c7825 */ /* 0x100fe200078e0002 */
[----:B------:R1:W3:Y:S03]  /*0460*/  LDG.E R10, desc[UR10][R10.64] ;  /* 0x0000000a0a0a7981 */ /* 0x0002e6000c1e1900 */
[----:B------:R-:W-:Y:S02]  /*0470*/  IMAD.WIDE.U32 R14, R9, 0x4, R2 ;  /* 0x00000004090e7825 */ /* 0x000fe400078e0002 */
[----:B------:R-:W4:Y:S04]  /*0480*/  LDG.E R12, desc[UR10][R12.64] ;  /* 0x0000000a0c0c7981 */ /* 0x000f28000c1e1900 */
[----:B------:R5:W4:Y:S01]  /*0490*/  LDG.E R15, desc[UR10][R14.64] ;  /* 0x0000000a0e0f7981 */ /* 0x000b22000c1e1900 */
[----:B------:R-:W-:-:S02]  /*04a0*/  SHF.R.U32.HI R8, RZ, 0x1, R7 ;  /* 0x00000001ff087819 */ /* 0x000fc40000011607 */
[----:B------:R-:W-:Y:S02]  /*04b0*/  LOP3.LUT R21, R7, 0x7, RZ, 0xc0, !PT ;  /* 0x0000000707157812 */ /* 0x000fe400078ec0ff */
[----:B------:R-:W-:Y:S02]  /*04c0*/  LOP3.LUT R18, R8, 0x7ffffffc, RZ, 0xc0, !PT ;  /* 0x7ffffffc08127812 */ /* 0x000fe400078ec0ff */
[----:B------:R-:W-:Y:S02]  /*04d0*/  LOP3.LUT R7, R23, 0x7, RZ, 0xc0, !PT ;  /* 0x0000000717077812 */ /* 0x000fe400078ec0ff */
[----:B------:R-:W-:Y:S02]  /*04e0*/  SHF.R.U32.HI R8, RZ, 0x1, R23 ;  /* 0x00000001ff087819 */ /* 0x000fe40000011617 */
[----:B0-----:R-:W-:Y:S02]  /*04f0*/  LOP3.LUT R17, R19, 0x7, RZ, 0xc0, !PT ;  /* 0x0000000713117812 */ /* 0x001fe400078ec0ff */
[----:B------:R-:W-:Y:S01]  /*0500*/  SHF.R.U32.HI R19, RZ, 0x1, R19 ;  /* 0x00000001ff137819 */ /* 0x000fe20000011613 */
[----:B------:R-:W-:Y:S01]  /*0510*/  IMAD R21, R21, 0x24, R4 ;  /* 0x0000002415157824 */ /* 0x000fe200078e0204 */
[----:B-1----:R-:W-:-:S02]  /*0520*/  LOP3.LUT R11, R9, 0x7, RZ, 0xc0, !PT ;  /* 0x00000007090b7812 */ /* 0x002fc400078ec0ff */
        /* <DEDUP_REMOVED lines=18> */
.L_x_7861:
[----:B------:R-:W-:Y:S05]  /*0650*/  BSYNC.RECONVERGENT B0 ;  /* 0x0000000000007941 */ /* 0x000fea0003800200 */
.L_x_7860:
        /* <DEDUP_REMOVED lines=8> */
[----:B------:R-:W3:Y:S01]  /*06e0*/  S2R R8, SR_CTAID.X ;  /* 0x0000000000087919 */ /* 0x000ee20000002500 */
[----:B------:R-:W4:Y:S01]  /*06f0*/  S2UR UR7, SR_CgaCtaId ;  /* 0x00000000000779c3 */ /* 0x000f220000008800 */
[----:B------:R-:W-:Y:S01]  /*0700*/  UMOV UR4, 0x400 ;  /* 0x0000040000047882 */ /* 0x000fe20000000000 */
[C---:B------:R-:W-:Y:S01]  /*0710*/  IADD3 R23, PT, PT, R5.reuse, 0x1, RZ ;  /* 0x0000000105177810 */ /* 0x040fe20007ffe0ff */
[----:B------:R-:W-:Y:S01]  /*0720*/  UIADD3 UR4, UPT, UPT, UR4, 0x180, URZ ;  /* 0x0000018004047890 */ /* 0x000fe2000fffe0ff */
[----:B------:R-:W-:Y:S02]  /*0730*/  LOP3.LUT R28, R5, 0x7, RZ, 0xc0, !PT ;  /* 0x00000007051c7812 */ /* 0x000fe400078ec0ff */
[----:B------:R-:W-:Y:S02]  /*0740*/  LOP3.LUT R23, R23, 0x7, RZ, 0xc0, !PT ;  /* 0x0000000717177812 */ /* 0x000fe400078ec0ff */
[----:B------:R-:W5:Y:S01]  /*0750*/  S2UR UR5, SR_CTAID.X ;  /* 0x00000000000579c3 */ /* 0x000f620000002500 */
[----:B--2---:R-:W-:-:S06]  /*0760*/  USHF.L.U32 UR8, UR12, 0x2, URZ ;  /* 0x000000020c087899 */ /* 0x004fcc00080006ff */
[----:B------:R-:W-:Y:S01]  /*0770*/  IADD3 R0, PT, PT, R0, UR8, RZ ;  /* 0x0000000800007c10 */ /* 0x000fe2000fffe0ff */
[----:B------:R-:W-:Y:S01]  /*0780*/  IMAD R9, RZ, RZ, -UR8 ;  /* 0x80000008ff097e24 */ /* 0x000fe2000f8e02ff */
[----:B------:R-:W-:Y:S01]  /*0790*/  ISETP.NE.U32.AND P2, PT, RZ, UR8, PT ;  /* 0x00000008ff007c0c */ /* 0x000fe2000bf45070 */
[----:B------:R-:W2:Y:S01]  /*07a0*/  I2F.U32.RP R4, UR8 ;  /* 0x0000000800047d06 */ /* 0x000ea20008209000 */
[C---:B------:R-:W-:Y:S01]  /*07b0*/  ISETP.GE.U32.AND P0, PT, R0.reuse, 0x80, PT ;  /* 0x000000800000780c */ /* 0x040fe20003f06070 */
[----:B----4-:R-:W-:Y:S01]  /*07c0*/  ULEA UR4, UR7, UR4, 0x18 ;  /* 0x0000000407047291 */ /* 0x010fe2000f8ec0ff */
[----:B------:R-:W-:Y:S02]  /*07d0*/  VIMNMX.U32 R7, PT, PT, R0, 0x80, !PT ;  /* 0x0000008000077848 */ /* 0x000fe40007fe0000 */
[----:B------:R-:W-:Y:S01]  /*07e0*/  SEL R26, RZ, 0x1, P0 ;  /* 0x00000001ff1a7807 */ /* 0x000fe20000000000 */
[----:B---3--:R-:W-:Y:S02]  /*07f0*/  IMAD R27, R8, 0x10, R5 ;  /* 0x00000010081b7824 */ /* 0x008fe400078e0205 */
[----:B------:R-:W-:Y:S01]  /*0800*/  LEA R25, R5, UR4, 0x4 ;  /* 0x0000000405197c11 */ /* 0x000fe2000f8e20ff */
[----:B-----5:R-:W-:Y:S01]  /*0810*/  USHF.L.U32 UR5, UR5, 0x7, URZ ;  /* 0x0000000705057899 */ /* 0x020fe200080006ff */
[----:B------:R-:W-:Y:S01]  /*0820*/  IADD3 R7, PT, PT, R7, -R0, -R26 ;  /* 0x8000000007077210 */ /* 0x000fe20007ffe81a */
[----:B--2---:R-:W0:Y:S02]  /*0830*/  MUFU.RCP R4, R4 ;  /* 0x0000000400047308 */ /* 0x004e240000001000 */
[----:B0-----:R-:W-:-:S06]  /*0840*/  VIADD R2, R4, 0xffffffe ;  /* 0x0ffffffe04027836 */ /* 0x001fcc0000000000 */
[----:B------:R0:W2:Y:S02]  /*0850*/  F2I.FTZ.U32.TRUNC.NTZ R3, R2 ;  /* 0x0000000200037305 */ /* 0x0000a4000021f000 */
[----:B0-----:R-:W-:Y:S02]  /*0860*/  IMAD.MOV.U32 R2, RZ, RZ, RZ ;  /* 0x000000ffff027224 */ /* 0x001fe400078e00ff */
[----:B--2---:R-:W-:-:S04]  /*0870*/  IMAD R9, R9, R3, RZ ;  /* 0x0000000309097224 */ /* 0x004fc800078e02ff */
[----:B------:R-:W-:-:S04]  /*0880*/  IMAD.HI.U32 R4, R3, R9, R2 ;  /* 0x0000000903047227 */ /* 0x000fc800078e0002 */
[----:B------:R-:W-:Y:S02]  /*0890*/  VIADD R2, R5, 0x6 ;  /* 0x0000000605027836 */ /* 0x000fe40000000000 */
[----:B------:R-:W-:-:S03]  /*08a0*/  IMAD.HI.U32 R3, R4, R7, RZ ;  /* 0x0000000704037227 */ /* 0x000fc600078e00ff */
[----:B------:R-:W-:Y:S01]  /*08b0*/  LOP3.LUT R2, R2, 0x7, RZ, 0xc0, !PT ;  /* 0x0000000702027812 */ /* 0x000fe200078ec0ff */
[----:B------:R-:W-:Y:S02]  /*08c0*/  IMAD.MOV R0, RZ, RZ, -R3 ;  /* 0x000000ffff007224 */ /* 0x000fe400078e0a03 */
[C---:B------:R-:W-:Y:S02]  /*08d0*/  VIADD R4, R5.reuse, 0x2 ;  /* 0x0000000205047836 */ /* 0x040fe40000000000 */
[----:B------:R-:W-:Y:S02]  /*08e0*/  IMAD R7, R0, UR8, R7 ;  /* 0x0000000800077c24 */ /* 0x000fe4000f8e0207 */
[----:B------:R-:W-:Y:S01]  /*08f0*/  IMAD.SHL.U32 R0, R5, 0x8, RZ ;  /* 0x0000000805007824 */ /* 0x000fe200078e00ff */
[----:B------:R-:W-:Y:S02]  /*0900*/  LOP3.LUT R4, R4, 0x7, RZ, 0xc0, !PT ;  /* 0x0000000704047812 */ /* 0x000fe400078ec0ff */
[----:B------:R-:W-:-:S02]  /*0910*/  ISETP.GE.U32.AND P0, PT, R7, UR8, PT ;  /* 0x0000000807007c0c */ /* 0x000fc4000bf06070 */
[----:B-1----:R-:W-:-:S04]  /*0920*/  LOP3.LUT R6, R0, 0x78, RZ, 0xc0, !PT ;  /* 0x0000007800067812 */ /* 0x002fc800078ec0ff */
[C---:B------:R-:W-:Y:S02]  /*0930*/  LOP3.LUT R24, R6.reuse, 0x7, R5, 0xf8, !PT ;  /* 0x0000000706187812 */ /* 0x040fe400078ef805 */
[C---:B------:R-:W-:Y:S02]  /*0940*/  LOP3.LUT R22, R6.reuse, R23, RZ, 0xfc, !PT ;  /* 0x0000001706167212 */ /* 0x040fe400078efcff */
[C---:B------:R-:W-:Y:S02]  /*0950*/  LOP3.LUT R20, R6.reuse, 0x4, R28, 0xf6, !PT ;  /* 0x0000000406147812 */ /* 0x040fe400078ef61c */
[----:B------:R-:W-:Y:S01]  /*0960*/  LOP3.LUT R21, R6, R2, RZ, 0xfc, !PT ;  /* 0x0000000206157212 */ /* 0x000fe200078efcff */
[----:B------:R-:W-:Y:S01]  /*0970*/  @P0 VIADD R7, R7, -UR8 ;  /* 0x8000000807070c36 */ /* 0x000fe20008000000 */
[----:B------:R-:W-:Y:S02]  /*0980*/  @P0 IADD3 R3, PT, PT, R3, 0x1, RZ ;  /* 0x0000000103030810 */ /* 0x000fe40007ffe0ff */
[----:B------:R-:W-:-:S02]  /*0990*/  LEA R24, R24, UR4, 0x2 ;  /* 0x0000000418187c11 */ /* 0x000fc4000f8e10ff */
[----:B------:R-:W-:Y:S02]  /*09a0*/  ISETP.GE.U32.AND P1, PT, R7, UR8, PT ;  /* 0x0000000807007c0c */ /* 0x000fe4000bf26070 */
[----:B------:R-:W-:Y:S02]  /*09b0*/  IADD3 R7, PT, PT, R5, -0x1, RZ ;  /* 0xffffffff05077810 */ /* 0x000fe40007ffe0ff */
[----:B------:R-:W-:Y:S02]  /*09c0*/  LEA R22, R22, UR4, 0x2 ;  /* 0x0000000416167c11 */ /* 0x000fe4000f8e10ff */
[----:B------:R-:W-:Y:S02]  /*09d0*/  LOP3.LUT R0, R7, 0x7, RZ, 0xc0, !PT ;  /* 0x0000000707007812 */ /* 0x000fe400078ec0ff */
[----:B------:R-:W-:Y:S02]  /*09e0*/  LOP3.LUT R7, R6, R4, RZ, 0xfc, !PT ;  /* 0x0000000406077212 */ /* 0x000fe400078efcff */
[----:B------:R-:W-:-:S02]  /*09f0*/  LEA R20, R20, UR4, 0x2 ;  /* 0x0000000414147c11 */ /* 0x000fc4000f8e10ff */
[----:B------:R-:W-:Y:S01]  /*0a00*/  LEA R21, R21, UR4, 0x2 ;  /* 0x0000000415157c11 */ /* 0x000fe2000f8e10ff */
[----:B------:R-:W-:Y:S01]  /*0a10*/  @P1 VIADD R3, R3, 0x1 ;  /* 0x0000000103031836 */ /* 0x000fe20000000000 */
[----:B------:R-:W-:-:S05]  /*0a20*/  @!P2 LOP3.LUT R3, RZ, UR8, RZ, 0x33, !PT ;  /* 0x00000008ff03ac12 */ /* 0x000fca000f8e33ff */
[----:B------:R-:W-:Y:S02]  /*0a30*/  IMAD.IADD R26, R26, 0x1, R3 ;  /* 0x000000011a1a7824 */ /* 0x000fe400078e0203 */
[----:B------:R-:W-:-:S05]  /*0a40*/  VIADD R3, R5, 0x3 ;  /* 0x0000000305037836 */ /* 0x000fca0000000000 */
[----:B------:R-:W-:-:S04]  /*0a50*/  LOP3.LUT R3, R3, 0x7, RZ, 0xc0, !PT ;  /* 0x0000000703037812 */ /* 0x000fc800078ec0ff */
[----:B------:R-:W-:Y:S02]  /*0a60*/  LOP3.LUT R8, R6, R3, RZ, 0xfc, !PT ;  /* 0x0000000306087212 */ /* 0x000fe400078efcff */
[----:B------:R-:W-:Y:S02]  /*0a70*/  LEA R6, R7, UR4, 0x2 ;  /* 0x0000000407067c11 */ /* 0x000fe4000f8e10ff */
[----:B------:R-:W-:Y:S01]  /*0a80*/  LEA R7, R8, UR4, 0x2 ;  /* 0x0000000408077c11 */ /* 0x000fe2000f8e10ff */
[----:B------:R-:W-:-:S06]  /*0a90*/  UMOV UR4, UR6 ;  /* 0x0000000600047c82 */ /* 0x000fcc0008000000 */
.L_x_7871:
        /* <DEDUP_REMOVED lines=16> */
[----:B------:R-:W-:Y:S01]  /*0ba0*/  ISETP.NE.AND P1, PT, R16, RZ, PT ;  /* 0x000000ff1000720c */ /* 0x000fe20003f25270 */
[----:B------:R-:W-:-:S04]  /*0bb0*/  VIADD R14, R34, UR8 ;  /* 0x00000008220e7c36 */ /* 0x000fc80008000000 */
[----:B------:R-:W-:Y:S01]  /*0bc0*/  IMAD.MOV.U32 R34, RZ, RZ, R14 ;  /* 0x000000ffff227224 */ /* 0x000fe200078e000e */
[----:B--2---:R1:W-:Y:S07]  /*0bd0*/  STS.128 [R25], R8 ;  /* 0x0000000819007388 */ /* 0x0043ee0000000c00 */
        /* <DEDUP_REMOVED lines=16> */
.L_x_7869:
[----:B------:R-:W-:Y:S05]  /*0ce0*/  BSYNC.RECONVERGENT B1 ;  /* 0x0000000000017941 */ /* 0x000fea0003800200 */
.L_x_7868:
[----:B------:R-:W-:Y:S05]  /*0cf0*/  @!P0 BRA `(.L_x_7867) ;  /* 0x0000000000bc8947 */ /* 0x000fea0003800000 */
[----:B------:R-:W3:Y:S01]  /*0d00*/  S2UR UR7, SR_CgaCtaId ;  /* 0x00000000000779c3 */ /* 0x000ee20000008800 */
[----:B------:R-:W-:Y:S02]  /*0d10*/  UIMAD UR13, UR12, 0xc, UR5 ;  /* 0x0000000c0c0d78a4 */ /* 0x000fe4000f8e0205 */
[C---:B-12---:R-:W-:Y:S01]  /*0d20*/  VIADD R8, R34.reuse, UR5 ;  /* 0x0000000522087c36 */ /* 0x046fe20008000000 */
[----:B------:R-:W-:Y:S01]  /*0d30*/  UMOV UR6, 0x400 ;  /* 0x0000040000067882 */ /* 0x000fe20000000000 */
[----:B------:R-:W-:Y:S02]  /*0d40*/  ULEA UR14, UR12, UR5, 0x3 ;  /* 0x000000050c0e7291 */ /* 0x000fe4000f8e18ff */
[----:B------:R-:W-:Y:S01]  /*0d50*/  UIADD3 UR6, UPT, UPT, UR6, 0x180, URZ ;  /* 0x0000018006067890 */ /* 0x000fe2000fffe0ff */
[C---:B------:R-:W-:Y:S01]  /*0d60*/  IADD3 R30, PT, PT, R34.reuse, UR13, RZ ;  /* 0x0000000d221e7c10 */ /* 0x040fe2000fffe0ff */
[----:B0-----:R-:W-:Y:S02]  /*0d70*/  IMAD R29, R31, UR4, R8 ;  /* 0x000000041f1d7c24 */ /* 0x001fe4000f8e0208 */
[----:B------:R-:W-:-:S02]  /*0d80*/  VIADD R8, R34, UR14 ;  /* 0x0000000e22087c36 */ /* 0x000fc40008000000 */
[C---:B------:R-:W-:Y:S02]  /*0d90*/  IMAD R30, R31.reuse, UR4, R30 ;  /* 0x000000041f1e7c24 */ /* 0x040fe4000f8e021e */
[----:B------:R-:W-:Y:S02]  /*0da0*/  IMAD R31, R31, UR4, R8 ;  /* 0x000000041f1f7c24 */ /* 0x000fe4000f8e0208 */
[----:B------:R-:W-:Y:S01]  /*0db0*/  VIADD R32, R29, UR8 ;  /* 0x000000081d207c36 */ /* 0x000fe20008000000 */
[----:B---3--:R-:W-:-:S06]  /*0dc0*/  ULEA UR6, UR7, UR6, 0x18 ;  /* 0x0000000607067291 */ /* 0x008fcc000f8ec0ff */
[----:B------:R-:W-:-:S07]  /*0dd0*/  LEA R33, R34, UR6, 0x2 ;  /* 0x0000000622217c11 */ /* 0x000fce000f8e10ff */
.L_x_7870:
        /* <DEDUP_REMOVED lines=15> */
[----:B------:R-:W-:Y:S02]  /*0ed0*/  IMAD R37, R37, 0x30, R33 ;  /* 0x0000003025257824 */ /* 0x000fe400078e0221 */
[----:B0-----:R-:W-:Y:S01]  /*0ee0*/  IMAD.U32 R9, RZ, RZ, UR8 ;  /* 0x00000008ff097e24 */ /* 0x001fe2000f8e00ff */
[----:B------:R-:W-:Y:S01]  /*0ef0*/  MOV R11, UR8 ;  /* 0x00000008000b7c02 */ /* 0x000fe20008000f00 */
[----:B------:R-:W-:Y:S01]  /*0f00*/  IMAD.U32 R10, RZ, RZ, UR12 ;  /* 0x0000000cff0a7e24 */ /* 0x000fe2000f8e00ff */
[----:B------:R-:W-:Y:S02]  /*0f10*/  MOV R8, UR12 ;  /* 0x0000000c00087c02 */ /* 0x000fe40008000f00 */
[----:B------:R-:W-:Y:S01]  /*0f20*/  IADD3 R34, PT, PT, R9, UR8, R34 ;  /* 0x0000000809227c10 */ /* 0x000fe2000fffe022 */
[----:B------:R-:W-:Y:S01]  /*0f30*/  IMAD.U32 R9, RZ, RZ, UR12 ;  /* 0x0000000cff097e24 */ /* 0x000fe2000f8e00ff */
[----:B------:R-:W-:-:S02]  /*0f40*/  LEA R31, R8, R31, 0x4 ;  /* 0x0000001f081f7211 */ /* 0x000fc400078e20ff */
[----:B------:R-:W-:Y:S01]  /*0f50*/  IADD3 R34, PT, PT, R11, UR8, R34 ;  /* 0x000000080b227c10 */ /* 0x000fe2000fffe022 */
[C---:B------:R-:W-:Y:S01]  /*0f60*/  IMAD R30, R9.reuse, 0x10, R30 ;  /* 0x00000010091e7824 */ /* 0x040fe200078e021e */
[----:B------:R-:W-:Y:S01]  /*0f70*/  LEA R33, R10, R33, 0x6 ;  /* 0x000000210a217211 */ /* 0x000fe200078e30ff */
[----:B------:R-:W-:Y:S01]  /*0f80*/  IMAD R32, R9, 0x10, R32 ;  /* 0x0000001009207824 */ /* 0x000fe200078e0220 */
[----:B------:R-:W-:Y:S01]  /*0f90*/  ISETP.GE.U32.AND P0, PT, R34, 0x80, PT ;  /* 0x000000802200780c */ /* 0x000fe20003f06070 */
[----:B--2---:R0:W-:Y:S04]  /*0fa0*/  STS.128 [R36], R12 ;  /* 0x0000000c24007388 */ /* 0x0041e80000000c00 */
[----:B----4-:R3:W-:Y:S01]  /*0fb0*/  STS.128 [R37], R16 ;  /* 0x0000001025007388 */ /* 0x0107e20000000c00 */
[----:B0-----:R-:W-:-:S04]  /*0fc0*/  IMAD.U32 R12, RZ, RZ, UR12 ;  /* 0x0000000cff0c7e24 */ /* 0x001fc8000f8e00ff */
[----:B------:R-:W-:-:S03]  /*0fd0*/  IMAD R29, R12, 0x10, R29 ;  /* 0x000000100c1d7824 */ /* 0x000fc600078e021d */
[----:B---3--:R-:W-:Y:S05]  /*0fe0*/  @!P0 BRA `(.L_x_7870) ;  /* 0xfffffffc007c8947 */ /* 0x008fea000383ffff */
.L_x_7867:
[----:B------:R-:W-:Y:S05]  /*0ff0*/  BSYNC.RECONVERGENT B0 ;  /* 0x0000000000007941 */ /* 0x000fea0003800200 */
.L_x_7866:
[----:B--2---:R-:W2:Y:S01]  /*1000*/  S2R R14, SR_CgaCtaId ;  /* 0x00000000000e7919 */ /* 0x004ea20000008800 */
[----:B-1----:R-:W-:Y:S01]  /*1010*/  MOV R11, 0x400 ;  /* 0x00000400000b7802 */ /* 0x002fe20000000f00 */
[C---:B------:R-:W-:Y:S01]  /*1020*/  VIADD R18, R5.reuse, 0x5 ;  /* 0x0000000505127836 */ /* 0x040fe20000000000 */
[----:B------:R-:W-:Y:S01]  /*1030*/  SHF.R.U32.HI R8, RZ, 0x4, R5 ;  /* 0x00000004ff087819 */ /* 0x000fe20000011605 */
[----:B------:R-:W-:Y:S01]  /*1040*/  BAR.SYNC.DEFER_BLOCKING 0x0 ;  /* 0x0000000000007b1d */ /* 0x000fe20000010000 */
[----:B------:R-:W-:Y:S01]  /*1050*/  SHF.L.U32 R10, R5, 0x3, RZ ;  /* 0x00000003050a7819 */ /* 0x000fe200000006ff */
[----:B------:R-:W-:Y:S01]  /*1060*/  VIADD R12, R11, 0x180 ;  /* 0x000001800b0c7836 */ /* 0x000fe20000000000 */
[----:B------:R-:W-:Y:S02]  /*1070*/  LOP3.LUT R18, R18, 0x7, RZ, 0xc0, !PT ;  /* 0x0000000712127812 */ /* 0x000fe400078ec0ff */
[----:B------:R-:W-:Y:S01]  /*1080*/  LOP3.LUT R17, R10, 0x78, RZ, 0xc0, !PT ;  /* 0x000000780a117812 */ /* 0x000fe200078ec0ff */
[----:B------:R-:W1:Y:S01]  /*1090*/  LDCU UR6, c[0x0][0x384] ;  /* 0x00007080ff0677ac */ /* 0x000e620008000800 */
[----:B------:R-:W-:-:S02]  /*10a0*/  LOP3.LUT R34, R28, 0x4, RZ, 0x3c, !PT ;  /* 0x000000041c227812 */ /* 0x000fc400078e3cff */
[C---:B------:R-:W-:Y:S02]  /*10b0*/  LOP3.LUT R10, R17.reuse, R18, RZ, 0xfc, !PT ;  /* 0x00000012110a7212 */ /* 0x040fe400078efcff */
[C---:B--2---:R-:W-:Y:S02]  /*10c0*/  LEA R9, R14.reuse, R11, 0x18 ;  /* 0x0000000b0e097211 */ /* 0x044fe400078ec0ff */
[----:B------:R-:W-:Y:S01]  /*10d0*/  LDS R11, [R6] ;  /* 0x00000000060b7984 */ /* 0x000fe20000000800 */
[----:B------:R-:W-:Y:S02]  /*10e0*/  LEA R19, R14, R12, 0x18 ;  /* 0x0000000c0e137211 */ /* 0x000fe400078ec0ff */
[----:B------:R-:W-:Y:S01]  /*10f0*/  IMAD R9, R8, 0x24, R9 ;  /* 0x0000002408097824 */ /* 0x000fe200078e0209 */
[----:B------:R-:W-:Y:S02]  /*1100*/  LDS R12, [R7] ;  /* 0x00000000070c7984 */ /* 0x000fe40000000800 */
[----:B------:R-:W-:Y:S01]  /*1110*/  IMAD R15, R10, 0x4, R19 ;  /* 0x000000040a0f7824 */ /* 0x000fe200078e0213 */
[----:B------:R-:W-:Y:S01]  /*1120*/  LOP3.LUT R10, R17, R0, RZ, 0xfc, !PT ;  /* 0x00000000110a7212 */ /* 0x000fe200078efcff */
[----:B------:R-:W-:Y:S01]  /*1130*/  IMAD R13, R28, 0x4, R9 ;  /* 0x000000041c0d7824 */ /* 0x000fe200078e0209 */
[----:B------:R-:W-:Y:S02]  /*1140*/  LDS R8, [R22] ;  /* 0x0000000016087984 */ /* 0x000fe40000000800 */
[----:B------:R-:W-:-:S02]  /*1150*/  LEA R10, R10, R19, 0x2 ;  /* 0x000000130a0a7211 */ /* 0x000fc400078e10ff */
[----:B------:R-:W-:Y:S04]  /*1160*/  LDS R9, [R24] ;  /* 0x0000000018097984 */ /* 0x000fe80000000800 */
[----:B------:R-:W2:Y:S04]  /*1170*/  LDS R13, [R13] ;  /* 0x000000000d0d7984 */ /* 0x000ea80000000800 */
[----:B------:R-:W-:Y:S04]  /*1180*/  LDS R14, [R20] ;  /* 0x00000000140e7984 */ /* 0x000fe80000000800 */
[----:B------:R-:W-:Y:S04]  /*1190*/  LDS R15, [R15] ;  /* 0x000000000f0f7984 */ /* 0x000fe80000000800 */
[----:B------:R-:W-:Y:S04]  /*11a0*/  LDS R17, [R21] ;  /* 0x0000000015117984 */ /* 0x000fe80000000800 */
[----:B------:R-:W-:Y:S04]  /*11b0*/  LDS R10, [R10] ;  /* 0x000000000a0a7984 */ /* 0x000fe80000000800 */
[----:B--2---:R-:W2:Y:S04]  /*11c0*/  SHFL.IDX PT, R30, R13, R28, 0x181f ;  /* 0x00181f1c0d1e7589 */ /* 0x004ea800000e0000 */
[----:B0-----:R-:W0:Y:S04]  /*11d0*/  SHFL.IDX PT, R31, R13, R23, 0x181f ;  /* 0x00181f170d1f7589 */ /* 0x001e2800000e0000 */
[----:B------:R-:W3:Y:S04]  /*11e0*/  SHFL.IDX PT, R16, R13, R4, 0x181f ;  /* 0x00181f040d107589 */ /* 0x000ee800000e0000 */
[----:B------:R-:W4:Y:S04]  /*11f0*/  SHFL.IDX PT, R29, R13, R3, 0x181f ;  /* 0x00181f030d1d7589 */ /* 0x000f2800000e0000 */
[----:B------:R-:W5:Y:S04]  /*1200*/  SHFL.IDX PT, R19, R13, R34, 0x181f ;  /* 0x00181f220d137589 */ /* 0x000f6800000e0000 */
[----:B------:R-:W5:Y:S01]  /*1210*/  SHFL.IDX PT, R18, R13, R18, 0x181f ;  /* 0x00181f120d127589 */ /* 0x000f6200000e0000 */
[----:B--2---:R-:W-:-:S03]  /*1220*/  IMAD R9, R9, R30, RZ ;  /* 0x0000001e09097224 */ /* 0x004fc600078e02ff */
[----:B------:R-:W2:Y:S01]  /*1230*/  SHFL.IDX PT, R30, R13, R2, 0x181f ;  /* 0x00181f020d1e7589 */ /* 0x000ea200000e0000 */
[----:B0-----:R-:W-:Y:S02]  /*1240*/  IMAD R32, R8, R31, R9 ;  /* 0x0000001f08207224 */ /* 0x001fe400078e0209 */
[----:B------:R-:W0:Y:S01]  /*1250*/  LDC.64 R8, c[0x0][0x3a0] ;  /* 0x0000e800ff087b82 */ /* 0x000e220000000a00 */
[----:B------:R-:W0:Y:S01]  /*1260*/  SHFL.IDX PT, R31, R13, R0, 0x181f ;  /* 0x00181f000d1f7589 */ /* 0x000e2200000e0000 */
[----:B---3--:R-:W-:-:S04]  /*1270*/  IMAD R11, R11, R16, R32 ;  /* 0x000000100b0b7224 */ /* 0x008fc800078e0220 */
[----:B----4-:R-:W-:Y:S02]  /*1280*/  IMAD R11, R12, R29, R11 ;  /* 0x0000001d0c0b7224 */ /* 0x010fe400078e020b */
[----:B-1----:R-:W-:Y:S01]  /*1290*/  IMAD.U32 R12, RZ, RZ, UR6 ;  /* 0x00000006ff0c7e24 */ /* 0x002fe2000f8e00ff */
[----:B------:R-:W-:Y:S01]  /*12a0*/  USHF.L.U32 UR6, UR9, 0x2, URZ ;  /* 0x0000000209067899 */ /* 0x000fe200080006ff */
[----:B-----5:R-:W-:-:S04]  /*12b0*/  IMAD R11, R14, R19, R11 ;  /* 0x000000130e0b7224 */ /* 0x020fc800078e020b */
[----:B------:R-:W-:Y:S02]  /*12c0*/  IMAD R11, R15, R18, R11 ;  /* 0x000000120f0b7224 */ /* 0x000fe400078e020b */
[----:B------:R-:W-:Y:S01]  /*12d0*/  IMAD R15, R12, UR4, R27 ;  /* 0x000000040c0f7c24 */ /* 0x000fe2000f8e021b */
[----:B------:R-:W-:Y:S01]  /*12e0*/  UIADD3 UR4, UPT, UPT, UR9, UR4, URZ ;  /* 0x0000000409047290 */ /* 0x000fe2000fffe0ff */
[----:B--2---:R-:W-:-:S03]  /*12f0*/  IMAD R11, R17, R30, R11 ;  /* 0x0000001e110b7224 */ /* 0x004fc600078e020b */
[----:B------:R-:W-:Y:S01]  /*1300*/  UISETP.GE.U32.AND UP0, UPT, UR4, UR6, UPT ;  /* 0x000000060400728c */ /* 0x000fe2000bf06070 */
[----:B0-----:R-:W-:-:S04]  /*1310*/  IMAD.WIDE R8, R15, 0x4, R8 ;  /* 0x000000040f087825 */ /* 0x001fc800078e0208 */
[----:B------:R-:W-:Y:S01]  /*1320*/  IMAD R11, R10, R31, R11 ;  /* 0x0000001f0a0b7224 */ /* 0x000fe200078e020b */
[----:B------:R-:W-:Y:S06]  /*1330*/  BAR.SYNC.DEFER_BLOCKING 0x0 ;  /* 0x0000000000007b1d */ /* 0x000fec0000010000 */
[----:B------:R0:W-:Y:S01]  /*1340*/  STG.E desc[UR10][R8.64], R11 ;  /* 0x0000000b08007986 */ /* 0x0001e2000c10190a */
[----:B------:R-:W-:Y:S05]  /*1350*/  BRA.U !UP0, `(.L_x_7871) ;  /* 0xfffffff508d07547 */ /* 0x000fea000b83ffff */
[----:B------:R-:W-:Y:S05]  /*1360*/  EXIT ;  /* 0x000000000000794d */ /* 0x000fea0003800000 */
.L_x_7872:
        /* <DEDUP_REMOVED lines=9> */
.L_x_39401:


//--------------------- .text._Z9cuda_gemmIiLi128ELi4ELi1ELi128ELi8ELi8ELi64ELi0ELi0EEviiiPT_S1_S1_iii --------------------------
	.section	.text._Z9cuda_gemmIiLi128ELi4ELi1ELi128ELi8ELi8ELi64ELi0ELi0EEviiiPT_S1_S1_iii,"ax",@progbits
	.align	128
        .global         _Z9cuda_gemmIiLi128ELi4ELi1ELi128ELi8ELi8ELi64ELi0ELi0EEviiiPT_S1_S1_iii
        .type           _Z9cuda_gemmIiLi128ELi4ELi1ELi128ELi8ELi8ELi64ELi0ELi0EEviiiPT_S1_S1_iii,@function
        .size           _Z9cuda_gemmIiLi128ELi4ELi1ELi128ELi8ELi8ELi64ELi0ELi0EEviiiPT_S1_S1_iii,(.L_x_38692 - _Z9cuda_gemmIiLi128ELi4ELi1ELi128ELi8ELi8ELi64ELi0ELi0EEviiiPT_S1_S1_iii)
        .other          _Z9cuda_gemmIiLi128ELi4ELi1ELi128ELi8ELi8ELi64ELi0ELi0EEviiiPT_S1_S1_iii,@"STO_CUDA_ENTRY STV_DEFAULT"
_Z9cuda_gemmIiLi128ELi4ELi1ELi128ELi8ELi8ELi64ELi0ELi0EEviiiPT_S1_S1_iii:
.text._Z9cuda_gemmIiLi128ELi4ELi1ELi128ELi8ELi8ELi64ELi0ELi0EEviiiPT_S1_S1_iii:
        /* <DEDUP_REMOVED lines=18> */
[----:B------:R-:W-:-:S03]  /*0120*/  ISETP.NE.U32.AND P4, PT, RZ, UR15, PT ;  /* 0x0000000fff007c0c */ /* 0x000fc6000bf85070 */
        /* <DEDUP_REMOVED lines=10> */
[----:B--2---:R-:W-:Y:S02]  /*01d0*/  HFMA2 R6, -RZ, RZ, 0, 0 ;  /* 0x00000000ff067431 */ /* 0x004fe400000001ff */
[----:B-1----:R-:W-:Y:S02]  /*01e0*/  IMAD.MOV R11, RZ, RZ, -R7 ;  /* 0x000000ffff0b7224 */ /* 0x002fe400078e0a07 */
[----:B---3--:R-:W-:Y:S02]  /*01f0*/  IMAD.MOV.U32 R8, RZ, RZ, RZ ;  /* 0x000000ffff087224 */ /* 0x008fe400078e00ff */
[----:B------:R-:W-:Y:S02]  /*0200*/  IMAD R11, R11, UR14, RZ ;  /* 0x0000000e0b0b7c24 */ /* 0x000fe4000f8e02ff */
[----:B-----5:R-:W-:Y:S02]  /*0210*/  IMAD.MOV R15, RZ, RZ, -R9 ;  /* 0x000000ffff0f7224 */ /* 0x020fe400078e0a09 */
[----:B------:R-:W-:Y:S01]  /*0220*/  IMAD.HI.U32 R0, R7, R11, R6 ;  /* 0x0000000b07007227 */ /* 0x000fe200078e0006 */
[----:B------:R-:W-:-:S03]  /*0230*/  LOP3.LUT R11, RZ, UR14, RZ, 0x33, !PT ;  /* 0x0000000eff0b7c12 */ /* 0x000fc6000f8e33ff */
[----:B------:R-:W-:-:S04]  /*0240*/  IMAD R15, R15, UR15, RZ ;  /* 0x0000000f0f0f7c24 */ /* 0x000fc8000f8e02ff */
[----:B------:R-:W-:Y:S01]  /*0250*/  IMAD.HI.U32 R10, R9, R15, R8 ;  /* 0x0000000f090a7227 */ /* 0x000fe200078e0008 */
[----:B------:R-:W-:-:S03]  /*0260*/  LOP3.LUT R15, RZ, UR15, RZ, 0x33, !PT ;  /* 0x0000000fff0f7c12 */ /* 0x000fc6000f8e33ff */
[----:B0---4-:R-:W-:-:S07]  /*0270*/  IMAD.MOV.U32 R9, RZ, RZ, R45 ;  /* 0x000000ffff097224 */ /* 0x011fce00078e002d */
.L_x_7875:
[----:B--2---:R-:W-:-:S06]  /*0280*/  IMAD.WIDE.U32 R6, R9, 0x4, R4 ;  /* 0x0000000409067825 */ /* 0x004fcc00078e0004 */
[----:B------:R0:W2:Y:S01]  /*0290*/  LDG.E R6, desc[UR12][R6.64] ;  /* 0x0000000c06067981 */ /* 0x0000a2000c1e1900 */
[----:B------:R-:W-:-:S04]  /*02a0*/  IMAD.HI.U32 R8, R0, R9, RZ ;  /* 0x0000000900087227 */ /* 0x000fc800078e00ff */
[----:B------:R-:W-:Y:S01]  /*02b0*/  IMAD.HI.U32 R12, R10, R9, RZ ;  /* 0x000000090a0c7227 */ /* 0x000fe200078e00ff */
[----:B------:R-:W-:-:S03]  /*02c0*/  IADD3 R8, PT, PT, -R8, RZ, RZ ;  /* 0x000000ff08087210 */ /* 0x000fc60007ffe1ff */
[----:B------:R-:W-:Y:S02]  /*02d0*/  IMAD.MOV R14, RZ, RZ, -R12 ;  /* 0x000000ffff0e7224 */ /* 0x000fe400078e0a0c */
[--C-:B------:R-:W-:Y:S02]  /*02e0*/  IMAD R8, R8, UR14, R9.reuse ;  /* 0x0000000e08087c24 */ /* 0x100fe4000f8e0209 */
[--C-:B------:R-:W-:Y:S02]  /*02f0*/  IMAD R14, R14, UR15, R9.reuse ;  /* 0x0000000f0e0e7c24 */ /* 0x100fe4000f8e0209 */
[----:B------:R-:W-:Y:S01]  /*0300*/  IMAD.IADD R9, R16, 0x1, R9 ;  /* 0x0000000110097824 */ /* 0x000fe200078e0209 */
[----:B------:R-:W-:Y:S02]  /*0310*/  ISETP.GE.U32.AND P0, PT, R8, UR14, PT ;  /* 0x0000000e08007c0c */ /* 0x000fe4000bf06070 */
[----:B------:R-:W-:-:S11]  /*0320*/  ISETP.GE.U32.AND P2, PT, R14, UR15, PT ;  /* 0x0000000f0e007c0c */ /* 0x000fd6000bf46070 */
[----:B------:R-:W-:Y:S02]  /*0330*/  @P0 VIADD R8, R8, -UR14 ;  /* 0x8000000e08080c36 */ /* 0x000fe40008000000 */
[----:B------:R-:W-:Y:S01]  /*0340*/  @P2 IADD3 R14, PT, PT, R14, -UR15, RZ ;  /* 0x8000000f0e0e2c10 */ /* 0x000fe2000fffe0ff */
[----:B------:R-:W-:Y:S02]  /*0350*/  @P2 VIADD R12, R12, 0x1 ;  /* 0x000000010c0c2836 */ /* 0x000fe40000000000 */
[----:B------:R-:W-:Y:S02]  /*0360*/  ISETP.GE.U32.AND P0, PT, R8, UR14, PT ;  /* 0x0000000e08007c0c */ /* 0x000fe4000bf06070 */
[----:B------:R-:W-:-:S11]  /*0370*/  ISETP.GE.U32.AND P3, PT, R14, UR15, PT ;  /* 0x0000000f0e007c0c */ /* 0x000fd6000bf66070 */
[----:B------:R-:W-:Y:S01]  /*0380*/  @P0 VIADD R8, R8, -UR14 ;  /* 0x8000000e08080c36 */ /* 0x000fe20008000000 */
[----:B------:R-:W-:Y:S02]  /*0390*/  ISETP.GE.U32.AND P0, PT, R9, UR7, PT ;  /* 0x0000000709007c0c */ /* 0x000fe4000bf06070 */
[----:B------:R-:W-:Y:S02]  /*03a0*/  @P3 IADD3 R12, PT, PT, R12, 0x1, RZ ;  /* 0x000000010c0c3810 */ /* 0x000fe40007ffe0ff */
[----:B------:R-:W-:Y:S02]  /*03b0*/  SEL R8, R11, R8, !P1 ;  /* 0x000000080b087207 */ /* 0x000fe40004800000 */
[----:B0-----:R-:W-:-:S03]  /*03c0*/  SEL R7, R15, R12, !P4 ;  /* 0x0000000c0f077207 */ /* 0x001fc60006000000 */
[----:B------:R-:W-:-:S04]  /*03d0*/  IMAD R8, R8, 0x24, R13 ;  /* 0x0000002408087824 */ /* 0x000fc800078e020d */
[----:B------:R-:W-:-:S05]  /*03e0*/  IMAD R7, R7, 0x4, R8 ;  /* 0x0000000407077824 */ /* 0x000fca00078e0208 */
[----:B--2---:R2:W-:Y:S01]  /*03f0*/  STS [R7], R6 ;  /* 0x0000000607007388 */ /* 0x0045e20000000800 */
[----:B------:R-:W-:Y:S05]  /*0400*/  @!P0 BRA `(.L_x_7875) ;  /* 0xfffffffc009c8947 */ /* 0x000fea000383ffff */
.L_x_7874:
[----:B------:R-:W-:Y:S05]  /*0410*/  BSYNC.RECONVERGENT B0 ;  /* 0x0000000000007941 */ /* 0x000fea0003800200 */
.L_x_7873:
[----:B0-----:R-:W-:Y:S01]  /*0420*/  IMAD.MOV.U32 R2, RZ, RZ, RZ ;  /* 0x000000ffff027224 */ /* 0x001fe200078e00ff */
[----:B-1----:R-:W-:Y:S01]  /*0430*/  IADD3 R0, PT, PT, RZ, -R3, RZ ;  /* 0x80000003ff007210 */ /* 0x002fe20007ffe0ff */
[----:B------:R-:W0:Y:S01]  /*0440*/  S2UR UR6, SR_CTAID.Y ;  /* 0x00000000000679c3 */ /* 0x000e220000002600 */
[----:B------:R-:W-:Y:S01]  /*0450*/  R2UR UR5, R3 ;  /* 0x00000000030572ca */ /* 0x000fe200000e0000 */
[----:B------:R-:W1:Y:S01]  /*0460*/  LDCU UR11, c[0x0][0x374] ;  /* 0x00006e80ff0b77ac */ /* 0x000e620008000800 */
[----:B------:R-:W-:Y:S01]  /*0470*/  R2UR UR4, R2 ;  /* 0x00000000020472ca */ /* 0x000fe200000e0000 */
[----:B------:R-:W-:-:S04]  /*0480*/  IMAD.MOV.U32 R2, RZ, RZ, R0 ;  /* 0x000000ffff027224 */ /* 0x000fc800078e0000 */
[----:B------:R-:W-:-:S08]  /*0490*/  IMAD R2, R2, R17, RZ ;  /* 0x0000001102027224 */ /* 0x000fd000078e02ff */
[----:B------:R-:W-:Y:S01]  /*04a0*/  IMAD.HI.U32 R2, R3, R2, UR4 ;  /* 0x0000000403027e27 */ /* 0x000fe2000f8e0002 */
[----:B-1----:R-:W-:-:S04]  /*04b0*/  USHF.L.U32 UR8, UR11, 0x2, URZ ;  /* 0x000000020b087899 */ /* 0x002fc800080006ff */
[----:B------:R-:W-:Y:S01]  /*04c0*/  R2UR UR4, R2 ;  /* 0x00000000020472ca */ /* 0x000fe200000e0000 */
[----:B0-----:R-:W-:-:S12]  /*04d0*/  UISETP.GE.U32.AND UP2, UPT, UR6, UR8, UPT ;  /* 0x000000080600728c */ /* 0x001fd8000bf46070 */
[----:B------:R-:W-:Y:S02]  /*04e0*/  UIMAD.WIDE.U32 UR4, UR4, 0x80, URZ ;  /* 0x00000080040478a5 */ /* 0x000fe4000f8e00ff */
[----:B------:R-:W-:-:S04]  /*04f0*/  ULOP3.LUT UR4, UR15, 0x80, URZ, 0x3c, !UPT ;  /* 0x000000800f047892 */ /* 0x000fc8000f8e3cff */
[----:B------:R-:W-:-:S05]  /*0500*/  IADD3 R0, PT, PT, RZ, -UR5, RZ ;  /* 0x80000005ff007c10 */ /* 0x000fca000fffe0ff */
        /* <DEDUP_REMOVED lines=16> */
[----:B------:R-:W0:Y:S01]  /*0610*/  I2F.U32.RP R0, UR9 ;  /* 0x0000000900007d06 */ /* 0x000e220008209000 */
[----:B------:R-:W1:Y:S01]  /*0620*/  LDCU UR14, c[0x0][0x360] ;  /* 0x00006c00ff0e77ac */ /* 0x000e620008000800 */
[----:B------:R-:W-:Y:S01]  /*0630*/  IMAD R9, RZ, RZ, -UR9 ;  /* 0x80000009ff097e24 */ /* 0x000fe2000f8e02ff */
[----:B------:R-:W-:Y:S01]  /*0640*/  ISETP.NE.U32.AND P2, PT, RZ, UR9, PT ;  /* 0x00000009ff007c0c */ /* 0x000fe2000bf45070 */
[C---:B------:R-:W-:Y:S01]  /*0650*/  IMAD.SHL.U32 R4, R45.reuse, 0x4, RZ ;  /* 0x000000042d047824 */ /* 0x040fe200078e00ff */
[----:B------:R-:W-:Y:S01]  /*0660*/  S2UR UR7, SR_CgaCtaId ;  /* 0x00000000000779c3 */ /* 0x000fe20000008800 */
[----:B------:R-:W-:Y:S01]  /*0670*/  IMAD.U32 R12, RZ, RZ, UR15 ;  /* 0x0000000fff0c7e24 */ /* 0x000fe2000f8e00ff */
[----:B------:R-:W-:Y:S01]  /*0680*/  LOP3.LUT R54, R45, 0x7, RZ, 0xc0, !PT ;  /* 0x000000072d367812 */ /* 0x000fe200078ec0ff */
[----:B------:R-:W-:-:S05]  /*0690*/  UPRMT UR10, UR9, 0x9910, URZ ;  /* 0x00009910090a7896 */ /* 0x000fca00080000ff */
[----:B------:R-:W3:Y:S01]  /*06a0*/  S2UR UR5, SR_CTAID.X ;  /* 0x00000000000579c3 */ /* 0x000ee20000002500 */
[----:B0-----:R-:W0:Y:S01]  /*06b0*/  MUFU.RCP R0, R0 ;  /* 0x0000000000007308 */ /* 0x001e220000001000 */
[----:B-1----:R-:W-:-:S06]  /*06c0*/  USHF.L.U32 UR4, UR14, 0x2, URZ ;  /* 0x000000020e047899 */ /* 0x002fcc00080006ff */
[----:B--2---:R-:W-:Y:S02]  /*06d0*/  VIADD R6, R4, UR4 ;  /* 0x0000000404067c36 */ /* 0x004fe40008000000 */
[----:B------:R-:W-:Y:S01]  /*06e0*/  HFMA2 R4, -RZ, RZ, 0, 0 ;  /* 0x00000000ff047431 */ /* 0x000fe200000001ff */
[----:B------:R-:W-:Y:S01]  /*06f0*/  IADD3 R11, PT, PT, RZ, -UR4, RZ ;  /* 0x80000004ff0b7c10 */ /* 0x000fe2000fffe0ff */
[----:B------:R-:W1:Y:S01]  /*0700*/  I2F.U32.RP R7, UR4 ;  /* 0x0000000400077d06 */ /* 0x000e620008209000 */
[----:B------:R-:W-:Y:S02]  /*0710*/  ISETP.NE.U32.AND P5, PT, RZ, UR4, PT ;  /* 0x00000004ff007c0c */ /* 0x000fe4000bfa5070 */
[----:B------:R-:W-:Y:S01]  /*0720*/  ISETP.GE.U32.AND P0, PT, R6, 0x80, PT ;  /* 0x000000800600780c */ /* 0x000fe20003f06070 */
[----:B0-----:R-:W-:-:S03]  /*0730*/  VIADD R2, R0, 0xffffffe ;  /* 0x0ffffffe00027836 */ /* 0x001fc60000000000 */
[----:B------:R-:W-:Y:S01]  /*0740*/  SEL R53, RZ, 0x1, P0 ;  /* 0x00000001ff357807 */ /* 0x000fe20000000000 */
[----:B------:R0:W2:Y:S01]  /*0750*/  F2I.FTZ.U32.TRUNC.NTZ R3, R2 ;  /* 0x0000000200037305 */ /* 0x0000a2000021f000 */
[----:B---3--:R-:W-:-:S07]  /*0760*/  USHF.L.U32 UR5, UR5, 0x7, URZ ;  /* 0x0000000705057899 */ /* 0x008fce00080006ff */
[----:B-1----:R-:W1:Y:S01]  /*0770*/  MUFU.RCP R7, R7 ;  /* 0x0000000700077308 */ /* 0x002e620000001000 */
[----:B0-----:R-:W-:Y:S02]  /*0780*/  IMAD.MOV.U32 R2, RZ, RZ, RZ ;  /* 0x000000ffff027224 */ /* 0x001fe400078e00ff */
[----:B--2---:R-:W-:-:S04]  /*0790*/  IMAD R9, R9, R3, RZ ;  /* 0x0000000309097224 */ /* 0x004fc800078e02ff */
[----:B------:R-:W-:Y:S01]  /*07a0*/  IMAD.HI.U32 R2, R3, R9, R2 ;  /* 0x0000000903027227 */ /* 0x000fe200078e0002 */
[----:B------:R-:W-:-:S05]  /*07b0*/  LOP3.LUT R3, RZ, UR9, RZ, 0x33, !PT ;  /* 0x00000009ff037c12 */ /* 0x000fca000f8e33ff */
[----:B------:R-:W-:Y:S01]  /*07c0*/  IMAD.HI.U32 R2, R2, R45, RZ ;  /* 0x0000002d02027227 */ /* 0x000fe200078e00ff */
[----:B-1----:R-:W-:Y:S02]  /*07d0*/  IADD3 R5, PT, PT, R7, 0xffffffe, RZ ;  /* 0x0ffffffe07057810 */ /* 0x002fe40007ffe0ff */
[----:B------:R-:W-:Y:S01]  /*07e0*/  VIMNMX.U32 R7, PT, PT, R6, 0x80, !PT ;  /* 0x0000008006077848 */ /* 0x000fe20007fe0000 */
[----:B------:R-:W-:-:S03]  /*07f0*/  IMAD.MOV R0, RZ, RZ, -R2 ;  /* 0x000000ffff007224 */ /* 0x000fc600078e0a02 */
[----:B------:R-:W0:Y:S01]  /*0800*/  F2I.FTZ.U32.TRUNC.NTZ R5, R5 ;  /* 0x0000000500057305 */ /* 0x000e22000021f000 */
[----:B------:R-:W-:Y:S01]  /*0810*/  IMAD R0, R0, UR9, R45 ;  /* 0x0000000900007c24 */ /* 0x000fe2000f8e022d */
[----:B------:R-:W-:-:S04]  /*0820*/  IADD3 R7, PT, PT, R7, -R6, -R53 ;  /* 0x8000000607077210 */ /* 0x000fc80007ffe835 */
[----:B------:R-:W-:Y:S01]  /*0830*/  ISETP.GE.U32.AND P0, PT, R0, UR9, PT ;  /* 0x0000000900007c0c */ /* 0x000fe2000bf06070 */
[----:B0-----:R-:W-:-:S04]  /*0840*/  IMAD R11, R11, R5, RZ ;  /* 0x000000050b0b7224 */ /* 0x001fc800078e02ff */
[----:B------:R-:W-:-:S08]  /*0850*/  IMAD.HI.U32 R4, R5, R11, R4 ;  /* 0x0000000b05047227 */ /* 0x000fd000078e0004 */
[----:B------:R-:W-:Y:S01]  /*0860*/  @P0 IADD3 R0, PT, PT, R0, -UR9, RZ ;  /* 0x8000000900000c10 */ /* 0x000fe2000fffe0ff */
[----:B------:R-:W-:-:S03]  /*0870*/  @P0 VIADD R2, R2, 0x1 ;  /* 0x0000000102020836 */ /* 0x000fc60000000000 */
[----:B------:R-:W-:Y:S01]  /*0880*/  ISETP.GE.U32.AND P1, PT, R0, UR9, PT ;  /* 0x0000000900007c0c */ /* 0x000fe2000bf26070 */
[----:B------:R-:W-:-:S04]  /*0890*/  IMAD.HI.U32 R4, R4, R7, RZ ;  /* 0x0000000704047227 */ /* 0x000fc800078e00ff */
[----:B------:R-:W-:Y:S02]  /*08a0*/  IMAD.MOV R6, RZ, RZ, -R4 ;  /* 0x000000ffff067224 */ /* 0x000fe400078e0a04 */
[----:B------:R-:W-:Y:S02]  /*08b0*/  VIADD R5, R0, -UR9 ;  /* 0x8000000900057c36 */ /* 0x000fe40008000000 */
[----:B------:R-:W-:-:S04]  /*08c0*/  IMAD R7, R6, UR4, R7 ;  /* 0x0000000406077c24 */ /* 0x000fc8000f8e0207 */
[----:B------:R-:W-:Y:S01]  /*08d0*/  @P1 VIADD R2, R2, 0x1 ;  /* 0x0000000102021836 */ /* 0x000fe20000000000 */
[----:B------:R-:W-:-:S04]  /*08e0*/  ISETP.GE.U32.AND P3, PT, R7, UR4, PT ;  /* 0x0000000407007c0c */ /* 0x000fc8000bf66070 */
[----:B------:R-:W-:Y:S02]  /*08f0*/  SEL R44, R3, R2, !P2 ;  /* 0x00000002032c7207 */ /* 0x000fe40005000000 */
[----:B------:R-:W-:Y:S01]  /*0900*/  @P2 SEL R3, R5, R0, P1 ;  /* 0x0000000005032207 */ /* 0x000fe20000800000 */
[----:B------:R-:W0:Y:S03]  /*0910*/  S2R R2, SR_CTAID.X ;  /* 0x0000000000027919 */ /* 0x000e260000002500 */
[C---:B------:R-:W-:Y:S01]  /*0920*/  LOP3.LUT R43, R3.reuse, 0x7, RZ, 0xc0, !PT ;  /* 0x00000007032b7812 */ /* 0x040fe200078ec0ff */
[C---:B------:R-:W-:Y:S01]  /*0930*/  VIADD R34, R3.reuse, 0x1 ;  /* 0x0000000103227836 */ /* 0x040fe20000000000 */
[----:B------:R-:W-:Y:S01]  /*0940*/  IADD3 R33, PT, PT, R3, 0x2, RZ ;  /* 0x0000000203217810 */ /* 0x000fe20007ffe0ff */
[----:B------:R-:W-:Y:S01]  /*0950*/  @P3 VIADD R7, R7, -UR4 ;  /* 0x8000000407073c36 */ /* 0x000fe20008000000 */
[C---:B------:R-:W-:Y:S01]  /*0960*/  IADD3 R42, PT, PT, R43.reuse, 0x1, RZ ;  /* 0x000000012b2a7810 */ /* 0x040fe20007ffe0ff */
[C---:B------:R-:W-:Y:S01]  /*0970*/  VIADD R41, R43.reuse, 0x2 ;  /* 0x000000022b297836 */ /* 0x040fe20000000000 */
[C---:B------:R-:W-:Y:S01]  /*0980*/  IADD3 R39, PT, PT, R43.reuse, 0x4, RZ ;  /* 0x000000042b277810 */ /* 0x040fe20007ffe0ff */
[----:B------:R-:W-:Y:S01]  /*0990*/  VIADD R40, R43, 0x3 ;  /* 0x000000032b287836 */ /* 0x000fe20000000000 */
[----:B------:R-:W-:Y:S01]  /*09a0*/  ISETP.GE.U32.AND P4, PT, R7, UR4, PT ;  /* 0x0000000407007c0c */ /* 0x000fe2000bf86070 */
[----:B------:R-:W-:Y:S01]  /*09b0*/  VIADD R38, R43, 0x5 ;  /* 0x000000052b267836 */ /* 0x000fe20000000000 */
[----:B------:R-:W-:Y:S01]  /*09c0*/  ISETP.GE.AND P1, PT, R41, UR15, PT ;  /* 0x0000000f29007c0c */ /* 0x000fe2000bf26270 */
[C---:B------:R-:W-:Y:S01]  /*09d0*/  VIADD R37, R43.reuse, 0x6 ;  /* 0x000000062b257836 */ /* 0x040fe20000000000 */
        /* <DEDUP_REMOVED lines=10> */
[----:B------:R-:W-:Y:S01]  /*0a80*/  @P3 IADD3 R4, PT, PT, R4, 0x1, RZ ;  /* 0x0000000104043810 */ /* 0x000fe20007ffe0ff */
[----:B------:R-:W-:Y:S01]  /*0a90*/  IMAD.IADD R42, R42, 0x1, -R5 ;  /* 0x000000012a2a7824 */ /* 0x000fe200078e0a05 */
[C---:B------:R-:W-:Y:S01]  /*0aa0*/  SEL R0, R12.reuse, RZ, P0 ;  /* 0x000000ff0c007207 */ /* 0x040fe20000000000 */
[----:B------:R-:W-:Y:S01]  /*0ab0*/  IMAD R11, R3, UR15, R43 ;  /* 0x0000000f030b7c24 */ /* 0x000fe2000f8e022b */
[----:B------:R-:W-:-:S02]  /*0ac0*/  SEL R7, R12, RZ, P2 ;  /* 0x000000ff0c077207 */ /* 0x000fc40001000000 */
[----:B------:R-:W-:Y:S01]  /*0ad0*/  ISETP.GE.AND P0, PT, R38, UR15, PT ;  /* 0x0000000f26007c0c */ /* 0x000fe2000bf06270 */
[----:B0-----:R-:W-:Y:S01]  /*0ae0*/  IMAD R35, R2, UR9, R45 ;  /* 0x0000000902237c24 */ /* 0x001fe2000f8e022d */
[----:B------:R-:W-:Y:S02]  /*0af0*/  ISETP.GE.AND P1, PT, R37, UR15, PT ;  /* 0x0000000f25007c0c */ /* 0x000fe4000bf26270 */
[----:B------:R-:W-:Y:S02]  /*0b00*/  ISETP.GE.AND P2, PT, R36, UR15, PT ;  /* 0x0000000f24007c0c */ /* 0x000fe4000bf46270 */
[----:B------:R-:W-:Y:S02]  /*0b10*/  @P4 IADD3 R4, PT, PT, R4, 0x1, RZ ;  /* 0x0000000104044810 */ /* 0x000fe40007ffe0ff */
[----:B------:R-:W-:Y:S02]  /*0b20*/  IADD3 R30, PT, PT, R3, 0x6, RZ ;  /* 0x00000006031e7810 */ /* 0x000fe40007ffe0ff */
[----:B------:R-:W-:Y:S01]  /*0b30*/  @!P5 LOP3.LUT R4, RZ, UR4, RZ, 0x33, !PT ;  /* 0x00000004ff04dc12 */ /* 0x000fe2000f8e33ff */
[----:B------:R-:W-:Y:S01]  /*0b40*/  UMOV UR4, 0x400 ;  /* 0x0000040000047882 */ /* 0x000fe20000000000 */
[----:B------:R-:W-:Y:S01]  /*0b50*/  IADD3 R39, PT, PT, R39, -R0, RZ ;  /* 0x8000000027277210 */ /* 0x000fe20007ffe0ff */
[----:B------:R-:W-:Y:S01]  /*0b60*/  UIADD3 UR4, UPT, UPT, UR4, 0x180, URZ ;  /* 0x0000018004047890 */ /* 0x000fe2000fffe0ff */
[----:B------:R-:W-:Y:S01]  /*0b70*/  IADD3 R40, PT, PT, R40, -R7, RZ ;  /* 0x8000000728287210 */ /* 0x000fe20007ffe0ff */
[----:B------:R-:W-:Y:S01]  /*0b80*/  IMAD.IADD R53, R53, 0x1, R4 ;  /* 0x0000000135357824 */ /* 0x000fe200078e0204 */
[C---:B------:R-:W-:Y:S01]  /*0b90*/  SEL R5, R12.reuse, RZ, P0 ;  /* 0x000000ff0c057207 */ /* 0x040fe20000000000 */
[----:B------:R-:W-:Y:S01]  /*0ba0*/  ULEA UR4, UR7, UR4, 0x18 ;  /* 0x0000000407047291 */ /* 0x000fe2000f8ec0ff */
[----:B------:R-:W-:-:S02]  /*0bb0*/  SEL R0, R12, RZ, P1 ;  /* 0x000000ff0c007207 */ /* 0x000fc40000800000 */
[----:B------:R-:W-:Y:S01]  /*0bc0*/  SEL R7, R12, RZ, P2 ;  /* 0x000000ff0c077207 */ /* 0x000fe20001000000 */
[----:B------:R-:W-:Y:S01]  /*0bd0*/  IMAD.IADD R38, R38, 0x1, -R5 ;  /* 0x0000000126267824 */ /* 0x000fe200078e0a05 */
[----:B------:R-:W-:Y:S02]  /*0be0*/  ISETP.GE.AND P0, PT, R43, UR15, PT ;  /* 0x0000000f2b007c0c */ /* 0x000fe4000bf06270 */
[----:B------:R-:W-:Y:S01]  /*0bf0*/  LOP3.LUT R34, R34, 0x7, RZ, 0xc0, !PT ;  /* 0x0000000722227812 */ /* 0x000fe200078ec0ff */
[----:B------:R-:W-:Y:S01]  /*0c00*/  IMAD.IADD R36, R36, 0x1, -R7 ;  /* 0x0000000124247824 */ /* 0x000fe200078e0a07 */
[----:B------:R-:W-:Y:S02]  /*0c10*/  LOP3.LUT R33, R33, 0x7, RZ, 0xc0, !PT ;  /* 0x0000000721217812 */ /* 0x000fe400078ec0ff */
        /* <DEDUP_REMOVED lines=10> */
[----:B------:R-:W-:Y:S01]  /*0cc0*/  IADD3 R37, PT, PT, R37, -R0, RZ ;  /* 0x8000000025257210 */ /* 0x000fe20007ffe0ff */
[C---:B------:R-:W-:Y:S01]  /*0cd0*/  IMAD R4, R3.reuse, UR15, R29 ;  /* 0x0000000f03047c24 */ /* 0x040fe2000f8e021d */
[----:B------:R-:W-:Y:S01]  /*0ce0*/  SEL R0, R12, RZ, P0 ;  /* 0x000000ff0c007207 */ /* 0x000fe20000000000 */
[----:B------:R-:W-:Y:S01]  /*0cf0*/  IMAD R7, R3, UR15, R28 ;  /* 0x0000000f03077c24 */ /* 0x000fe2000f8e021c */
[----:B------:R-:W-:-:S02]  /*0d00*/  MOV R12, 0xdd0 ;  /* 0x00000dd0000c7802 */ /* 0x000fc40000000f00 */
[----:B------:R-:W-:Y:S01]  /*0d10*/  LEA R52, R45, UR4, 0x4 ;  /* 0x000000042d347c11 */ /* 0x000fe2000f8e20ff */
[----:B------:R-:W-:Y:S01]  /*0d20*/  IMAD.IADD R3, R43, 0x1, -R0 ;  /* 0x000000012b037824 */ /* 0x000fe200078e0a00 */
[----:B------:R-:W-:Y:S02]  /*0d30*/  LEA R11, R11, UR4, 0x2 ;  /* 0x000000040b0b7c11 */ /* 0x000fe4000f8e10ff */
        /* <DEDUP_REMOVED lines=8> */
[----:B------:R-:W-:Y:S05]  /*0dc0*/  CALL.REL.NOINC `($__internal_189_$__cuda_sm20_div_s16) ;  /* 0x0000001000c87944 */ /* 0x000fea0003c00000 */
[----:B------:R-:W0:Y:S01]  /*0dd0*/  LDCU UR7, c[0x0][0x3a8] ;  /* 0x00007500ff0777ac */ /* 0x000e220008000800 */
[----:B------:R-:W-:Y:S02]  /*0de0*/  UPRMT UR8, UR6, 0x9910, URZ ;  /* 0x0000991006087896 */ /* 0x000fe400080000ff */
[----:B0-----:R-:W-:-:S04]  /*0df0*/  UISETP.LT.AND UP0, UPT, UR7, 0x8, UPT ;  /* 0x000000080700788c */ /* 0x001fc8000bf01270 */
[----:B------:R-:W-:-:S03]  /*0e00*/  USEL UR6, UR7, 0x8, UP0 ;  /* 0x0000000807067887 */ /* 0x000fc60008000000 */
[----:B------:R-:W-:-:S09]  /*0e10*/  UMOV UR7, UR8 ;  /* 0x0000000800077c82 */ /* 0x000fd20008000000 */
.L_x_7900:
        /* <DEDUP_REMOVED lines=17> */
[----:B------:R-:W-:-:S05]  /*0f30*/  MOV R20, UR14 ;  /* 0x0000000e00147c02 */ /* 0x000fca0008000f00 */
[----:B------:R-:W-:-:S04]  /*0f40*/  IMAD.SHL.U32 R20, R20, 0x4, RZ ;  /* 0x0000000414147824 */ /* 0x000fc800078e00ff */
[----:B------:R-:W-:-:S05]  /*0f50*/  IMAD.IADD R19, R61, 0x1, R20 ;  /* 0x000000013d137824 */ /* 0x000fca00078e0214 */
[----:B------:R-:W-:Y:S01]  /*0f60*/  MOV R61, R19 ;  /* 0x00000013003d7202 */ /* 0x000fe20000000f00 */
        /* <DEDUP_REMOVED lines=17> */
.L_x_7879:
[----:B------:R-:W-:Y:S05]  /*1080*/  BSYNC.RECONVERGENT B1 ;  /* 0x0000000000017941 */ /* 0x000fea0003800200 */
.L_x_7878:
[----:B------:R-:W-:Y:S05]  /*1090*/  @!P1 BRA `(.L_x_7877) ;  /* 0x0000000000b89947 */ /* 0x000fea0003800000 */
[----:B------:R-:W3:Y:S01]  /*10a0*/  S2UR UR10, SR_CgaCtaId ;  /* 0x00000000000a79c3 */ /* 0x000ee20000008800 */
[----:B------:R-:W-:Y:S01]  /*10b0*/  UMOV UR8, 0x400 ;  /* 0x0000040000087882 */ /* 0x000fe20000000000 */
[----:B------:R-:W-:Y:S02]  /*10c0*/  UIMAD UR16, UR14, 0xc, UR5 ;  /* 0x0000000c0e1078a4 */ /* 0x000fe4000f8e0205 */
[C---:B-12---:R-:W-:Y:S01]  /*10d0*/  IADD3 R13, PT, PT, R61.reuse, UR5, RZ ;  /* 0x000000053d0d7c10 */ /* 0x046fe2000fffe0ff */
[----:B------:R-:W-:Y:S02]  /*10e0*/  ULEA UR17, UR14, UR5, 0x3 ;  /* 0x000000050e117291 */ /* 0x000fe4000f8e18ff */
[----:B------:R-:W-:Y:S01]  /*10f0*/  IMAD.U32 R57, RZ, RZ, UR14 ;  /* 0x0000000eff397e24 */ /* 0x000fe2000f8e00ff */
[----:B------:R-:W-:Y:S01]  /*1100*/  UIADD3 UR8, UPT, UPT, UR8, 0x180, URZ ;  /* 0x0000018008087890 */ /* 0x000fe2000fffe0ff */
[----:B0-----:R-:W-:Y:S02]  /*1110*/  IMAD R60, R58, UR4, R13 ;  /* 0x000000043a3c7c24 */ /* 0x001fe4000f8e020d */
[C---:B------:R-:W-:Y:S01]  /*1120*/  VIADD R55, R61.reuse, UR16 ;  /* 0x000000103d377c36 */ /* 0x040fe20008000000 */
[----:B------:R-:W-:Y:S01]  /*1130*/  IADD3 R13, PT, PT, R61, UR17, RZ ;  /* 0x000000113d0d7c10 */ /* 0x000fe2000fffe0ff */
[----:B------:R-:W-:-:S02]  /*1140*/  IMAD.SHL.U32 R57, R57, 0x4, RZ ;  /* 0x0000000439397824 */ /* 0x000fc400078e00ff */
[C---:B------:R-:W-:Y:S02]  /*1150*/  IMAD R55, R58.reuse, UR4, R55 ;  /* 0x000000043a377c24 */ /* 0x040fe4000f8e0237 */
[----:B------:R-:W-:Y:S02]  /*1160*/  IMAD R58, R58, UR4, R13 ;  /* 0x000000043a3a7c24 */ /* 0x000fe4000f8e020d */
[----:B------:R-:W-:Y:S01]  /*1170*/  IMAD.IADD R59, R57, 0x1, R60 ;  /* 0x00000001393b7824 */ /* 0x000fe200078e023c */
[----:B---3--:R-:W-:-:S06]  /*1180*/  ULEA UR8, UR10, UR8, 0x18 ;  /* 0x000000080a087291 */ /* 0x008fcc000f8ec0ff */
[----:B------:R-:W-:-:S07]  /*1190*/  LEA R56, R61, UR8, 0x2 ;  /* 0x000000083d387c11 */ /* 0x000fce000f8e10ff */
.L_x_7880:
        /* <DEDUP_REMOVED lines=13> */
[----:B0-----:R-:W-:Y:S01]  /*1270*/  MOV R15, UR14 ;  /* 0x0000000e000f7c02 */ /* 0x001fe20008000f00 */
[----:B------:R-:W-:-:S04]  /*1280*/  IMAD.U32 R13, RZ, RZ, UR14 ;  /* 0x0000000eff0d7e24 */ /* 0x000fc8000f8e00ff */
[--C-:B------:R-:W-:Y:S01]  /*1290*/  IMAD R14, R15, 0x10, R56.reuse ;  /* 0x000000100f0e7824 */ /* 0x100fe200078e0238 */
[----:B------:R-:W-:Y:S01]  /*12a0*/  LEA R12, R13, R56, 0x5 ;  /* 0x000000380d0c7211 */ /* 0x000fe200078e28ff */
[C---:B------:R-:W-:Y:S02]  /*12b0*/  IMAD R13, R15.reuse, 0x30, R56 ;  /* 0x000000300f0d7824 */ /* 0x040fe400078e0238 */
[C---:B------:R-:W-:Y:S01]  /*12c0*/  IMAD R55, R15.reuse, 0x10, R55 ;  /* 0x000000100f377824 */ /* 0x040fe200078e0237 */
[----:B---3--:R0:W-:Y:S01]  /*12d0*/  STS.128 [R14], R16 ;  /* 0x000000100e007388 */ /* 0x0081e20000000c00 */
[----:B------:R-:W-:-:S03]  /*12e0*/  IMAD R58, R15, 0x10, R58 ;  /* 0x000000100f3a7824 */ /* 0x000fc600078e023a */
        /* <DEDUP_REMOVED lines=8> */
[----:B---3--:R-:W-:Y:S06]  /*1370*/  @!P0 BRA `(.L_x_7880) ;  /* 0xfffffffc00888947 */ /* 0x008fec000383ffff */
.L_x_7877:
[----:B------:R-:W-:Y:S05]  /*1380*/  BSYNC.RECONVERGENT B0 ;  /* 0x0000000000007941 */ /* 0x000fea0003800200 */
.L_x_7876:
[----:B------:R-:W-:Y:S01]  /*1390*/  BAR.SYNC.DEFER_BLOCKING 0x0 ;  /* 0x0000000000007b1d */ /* 0x000fe20000010000 */
[----:B------:R-:W-:Y:S01]  /*13a0*/  UISETP.GE.AND UP1, UPT, UR9, 0x1, UPT ;  /* 0x000000010900788c */ /* 0x000fe2000bf26270 */
[----:B-12---:R-:W-:-:S08]  /*13b0*/  HFMA2 R15, -RZ, RZ, 0, 0 ;  /* 0x00000000ff0f7431 */ /* 0x006fd000000001ff */
        /* <DEDUP_REMOVED lines=16> */
[----:B------:R1:W2:Y:S01]  /*14c0*/  @P0 LDS R51, [R11] ;  /* 0x000000000b330984 */ /* 0x0002a20000000800 */
        /* <DEDUP_REMOVED lines=10> */
[----:B-12---:R-:W-:Y:S05]  /*1570*/  @P5 BRA `(.L_x_7881) ;  /* 0x0000000400845947 */ /* 0x006fea0003800000 */
[----:B------:R-:W1:Y:S01]  /*1580*/  S2R R13, SR_CgaCtaId ;  /* 0x00000000000d7919 */ /* 0x000e620000008800 */
[----:B------:R-:W-:Y:S02]  /*1590*/  IMAD.U32 R12, RZ, RZ, UR15 ;  /* 0x0000000fff0c7e24 */ /* 0x000fe4000f8e00ff */
[----:B------:R-:W-:-:S03]  /*15a0*/  IMAD.MOV.U32 R15, RZ, RZ, RZ ;  /* 0x000000ffff0f7224 */ /* 0x000fc600078e00ff */
[----:B------:R-:W-:Y:S02]  /*15b0*/  ISETP.GT.U32.AND P5, PT, R12, 0x40, PT ;  /* 0x000000400c00780c */ /* 0x000fe40003fa4070 */
[----:B------:R-:W-:-:S04]  /*15c0*/  MOV R12, 0x400 ;  /* 0x00000400000c7802 */ /* 0x000fc80000000f00 */
[----:B-1----:R-:W-:Y:S02]  /*15d0*/  LEA R12, R13, R12, 0x18 ;  /* 0x0000000c0d0c7211 */ /* 0x002fe400078ec0ff */
[----:B------:R-:W-:-:S07]  /*15e0*/  MOV R13, R44 ;  /* 0x0000002c000d7202 */ /* 0x000fce0000000f00 */
.L_x_7899:
[----:B------:R-:W-:-:S04]  /*15f0*/  IMAD R25, R13, 0x24, R12 ;  /* 0x000000240d197824 */ /* 0x000fc800078e020c */
[----:B------:R-:W-:Y:S01]  /*1600*/  IMAD R14, R54, 0x4, R25 ;  /* 0x00000004360e7824 */ /* 0x000fe200078e0219 */
[----:B012---:R-:W-:Y:S06]  /*1610*/  @P5 BRA `(.L_x_7882) ;  /* 0x0000000000d05947 */ /* 0x007fec0003800000 */
[----:B------:R-:W1:Y:S01]  /*1620*/  LDC R18, c[0x0][0x3ac] ;  /* 0x0000eb00ff127b82 */ /* 0x000e620000000800 */
[----:B------:R2:W0:Y:S01]  /*1630*/  LDS R16, [R14] ;  /* 0x000000000e107984 */ /* 0x0004220000000800 */
[----:B------:R-:W-:Y:S01]  /*1640*/  IMAD.MOV.U32 R17, RZ, RZ, RZ ;  /* 0x000000ffff117224 */ /* 0x000fe200078e00ff */
[----:B-1----:R-:W-:-:S13]  /*1650*/  ISETP.NE.AND P0, PT, R18, RZ, PT ;  /* 0x000000ff1200720c */ /* 0x002fda0003f05270 */
[----:B0-2---:R-:W-:Y:S05]  /*1660*/  @!P0 BRA `(.L_x_7883) ;  /* 0x0000000000108947 */ /* 0x005fea0003800000 */
[----:B------:R-:W-:-:S03]  /*1670*/  UMOV UR8, 0xffffffff ;  /* 0xffffffff00087882 */ /* 0x000fc60000000000 */
[----:B------:R-:W-:Y:S05]  /*1680*/  BRA.DIV UR8, `(.L_x_7884) ;  /* 0x0000000608787947 */ /* 0x000fea000b800000 */
[----:B------:R0:W1:Y:S02]  /*1690*/  SHFL.IDX PT, R14, R16, R3, 0x181f ;  /* 0x00181f03100e7589 */ /* 0x00006400000e0000 */
.L_x_7903:
[----:B-1----:R-:W-:-:S07]  /*16a0*/  IMAD R17, R51, R14, RZ ;  /* 0x0000000e33117224 */ /* 0x002fce00078e02ff */
.L_x_7883:
[----:B------:R-:W-:-:S13]  /*16b0*/  ISETP.GE.AND P4, PT, R18, 0x2, PT ;  /* 0x000000021200780c */ /* 0x000fda0003f86270 */
[----:B------:R-:W-:Y:S05]  /*16c0*/  @!P4 BRA `(.L_x_7885) ;  /* 0x000000000010c947 */ /* 0x000fea0003800000 */
[----:B------:R-:W-:-:S03]  /*16d0*/  UMOV UR8, 0xffffffff ;  /* 0xffffffff00087882 */ /* 0x000fc60000000000 */
[----:B------:R-:W-:Y:S05]  /*16e0*/  BRA.DIV UR8, `(.L_x_7886) ;  /* 0x0000000608847947 */ /* 0x000fea000b800000 */
[----:B------:R1:W2:Y:S02]  /*16f0*/  SHFL.IDX PT, R14, R16, R42, 0x181f ;  /* 0x00181f2a100e7589 */ /* 0x0002a400000e0000 */
.L_x_7906:
[----:B--2-4-:R-:W-:-:S07]  /*1700*/  IMAD R17, R50, R14, R17 ;  /* 0x0000000e32117224 */ /* 0x014fce00078e0211 */
.L_x_7885:
[----:B------:R-:W-:-:S13]  /*1710*/  ISETP.GE.AND P3, PT, R18, 0x3, PT ;  /* 0x000000031200780c */ /* 0x000fda0003f66270 */
[----:B------:R-:W-:Y:S05]  /*1720*/  @!P3 BRA `(.L_x_7887) ;  /* 0x000000000010b947 */ /* 0x000fea0003800000 */
[----:B------:R-:W-:-:S03]  /*1730*/  UMOV UR8, 0xffffffff ;  /* 0xffffffff00087882 */ /* 0x000fc60000000000 */
[----:B------:R-:W-:Y:S05]  /*1740*/  BRA.DIV UR8, `(.L_x_7888) ;  /* 0x0000000608907947 */ /* 0x000fea000b800000 */
[----:B------:R2:W0:Y:S02]  /*1750*/  SHFL.IDX PT, R14, R16, R41, 0x181f ;  /* 0x00181f29100e7589 */ /* 0x00042400000e0000 */
.L_x_7909:
[----:B0-----:R-:W-:-:S07]  /*1760*/  IMAD R17, R46, R14, R17 ;  /* 0x0000000e2e117224 */ /* 0x001fce00078e0211 */
.L_x_7887:
[----:B------:R-:W-:-:S13]  /*1770*/  ISETP.GE.AND P2, PT, R18, 0x4, PT ;  /* 0x000000041200780c */ /* 0x000fda0003f46270 */
[----:B------:R-:W-:Y:S05]  /*1780*/  @!P2 BRA `(.L_x_7889) ;  /* 0x000000000010a947 */ /* 0x000fea0003800000 */
[----:B------:R-:W-:-:S03]  /*1790*/  UMOV UR8, 0xffffffff ;  /* 0xffffffff00087882 */ /* 0x000fc60000000000 */
[----:B------:R-:W-:Y:S05]  /*17a0*/  BRA.DIV UR8, `(.L_x_7890) ;  /* 0x00000006089c7947 */ /* 0x000fea000b800000 */
[----:B------:R0:W0:Y:S02]  /*17b0*/  SHFL.IDX PT, R14, R16, R40, 0x181f ;  /* 0x00181f28100e7589 */ /* 0x00002400000e0000 */
.L_x_7912:
[----:B0-----:R-:W-:-:S07]  /*17c0*/  IMAD R17, R47, R14, R17 ;  /* 0x0000000e2f117224 */ /* 0x001fce00078e0211 */
.L_x_7889:
[----:B------:R-:W-:-:S13]  /*17d0*/  ISETP.GE.AND P1, PT, R18, 0x5, PT ;  /* 0x000000051200780c */ /* 0x000fda0003f26270 */
[----:B------:R-:W-:Y:S05]  /*17e0*/  @!P1 BRA `(.L_x_7891) ;  /* 0x0000000000109947 */ /* 0x000fea0003800000 */
[----:B------:R-:W-:-:S03]  /*17f0*/  UMOV UR8, 0xffffffff ;  /* 0xffffffff00087882 */ /* 0x000fc60000000000 */
[----:B------:R-:W-:Y:S05]  /*1800*/  BRA.DIV UR8, `(.L_x_7892) ;  /* 0x0000000608a87947 */ /* 0x000fea000b800000 */
[----:B------:R0:W0:Y:S02]  /*1810*/  SHFL.IDX PT, R14, R16, R39, 0x181f ;  /* 0x00181f27100e7589 */ /* 0x00002400000e0000 */
.L_x_7915:
[----:B0-----:R-:W-:-:S07]  /*1820*/  IMAD R17, R48, R14, R17 ;  /* 0x0000000e30117224 */ /* 0x001fce00078e0211 */
.L_x_7891:
[----:B------:R-:W-:-:S13]  /*1830*/  ISETP.GE.AND P0, PT, R18, 0x6, PT ;  /* 0x000000061200780c */ /* 0x000fda0003f06270 */
[----:B------:R-:W-:Y:S05]  /*1840*/  @!P0 BRA `(.L_x_7893) ;  /* 0x0000000000108947 */ /* 0x000fea0003800000 */
[----:B------:R-:W-:-:S03]  /*1850*/  UMOV UR8, 0xffffffff ;  /* 0xffffffff00087882 */ /* 0x000fc60000000000 */
[----:B------:R-:W-:Y:S05]  /*1860*/  BRA.DIV UR8, `(.L_x_7894) ;  /* 0x0000000608b47947 */ /* 0x000fea000b800000 */
[----:B------:R0:W0:Y:S02]  /*1870*/  SHFL.IDX PT, R14, R16, R38, 0x181f ;  /* 0x00181f26100e7589 */ /* 0x00002400000e0000 */
.L_x_7918:
[----:B0-----:R-:W-:-:S07]  /*1880*/  IMAD R17, R49, R14, R17 ;  /* 0x0000000e31117224 */ /* 0x001fce00078e0211 */
.L_x_7893:
[----:B------:R-:W-:-:S13]  /*1890*/  ISETP.GE.AND P6, PT, R18, 0x7, PT ;  /* 0x000000071200780c */ /* 0x000fda0003fc6270 */
[----:B------:R-:W-:Y:S05]  /*18a0*/  @!P6 BRA `(.L_x_7895) ;  /* 0x000000000010e947 */ /* 0x000fea0003800000 */
[----:B------:R-:W-:-:S03]  /*18b0*/  UMOV UR8, 0xffffffff ;  /* 0xffffffff00087882 */ /* 0x000fc60000000000 */
[----:B------:R-:W-:Y:S05]  /*18c0*/  BRA.DIV UR8, `(.L_x_7896) ;  /* 0x0000000608c07947 */ /* 0x000fea000b800000 */
[----:B------:R0:W0:Y:S02]  /*18d0*/  SHFL.IDX PT, R14, R16, R37, 0x181f ;  /* 0x00181f25100e7589 */ /* 0x00002400000e0000 */
.L_x_7921:
[----:B0-----:R-:W-:-:S07]  /*18e0*/  IMAD R17, R2, R14, R17 ;  /* 0x0000000e02117224 */ /* 0x001fce00078e0211 */
.L_x_7895:
[----:B------:R-:W-:-:S13]  /*18f0*/  ISETP.GE.AND P6, PT, R18, 0x8, PT ;  /* 0x000000081200780c */ /* 0x000fda0003fc6270 */
[----:B------:R-:W-:Y:S05]  /*1900*/  @!P6 BRA `(.L_x_7897) ;  /* 0x000000000090e947 */ /* 0x000fea0003800000 */
[----:B------:R-:W-:-:S03]  /*1910*/  UMOV UR8, 0xffffffff ;  /* 0xffffffff00087882 */ /* 0x000fc60000000000 */
[----:B------:R-:W-:Y:S05]  /*1920*/  BRA.DIV UR8, `(.L_x_7898) ;  /* 0x0000000608cc7947 */ /* 0x000fea000b800000 */
[----:B------:R0:W0:Y:S02]  /*1930*/  SHFL.IDX PT, R14, R16, R36, 0x181f ;  /* 0x00181f24100e7589 */ /* 0x00002400000e0000 */
.L_x_7924:
[----:B0--3--:R-:W-:Y:S01]  /*1940*/  IMAD R17, R0, R14, R17 ;  /* 0x0000000e00117224 */ /* 0x009fe200078e0211 */
[----:B------:R-:W-:Y:S06]  /*1950*/  BRA `(.L_x_7897) ;  /* 0x00000000007c7947 */ /* 0x000fec0003800000 */
.L_x_7882:
[----:B------:R-:W-:Y:S01]  /*1960*/  PLOP3.LUT P6, PT, PT, PT, UP0, 0x80, 0x8 ;  /* 0x000000000008781c */ /* 0x000fe20003fcf008 */
[----:B------:R-:W1:Y:S01]  /*1970*/  LDC R24, c[0x0][0x3ac] ;  /* 0x0000eb00ff187b82 */ /* 0x000e620000000800 */
[--C-:B------:R-:W-:Y:S01]  /*1980*/  @P4 IMAD R16, R34, 0x4, R25.reuse ;  /* 0x0000000422104824 */ /* 0x100fe200078e0219 */
[-C--:B------:R-:W-:Y:S01]  /*1990*/  @P3 LEA R18, R33, R25.reuse, 0x2 ;  /* 0x0000001921123211 */ /* 0x080fe200078e10ff */
[----:B------:R-:W-:Y:S01]  /*19a0*/  IMAD.MOV.U32 R17, RZ, RZ, RZ ;  /* 0x000000ffff117224 */ /* 0x000fe200078e00ff */
[----:B------:R-:W-:Y:S01]  /*19b0*/  @P0 LEA R21, R31, R25, 0x2 ;  /* 0x000000191f150211 */ /* 0x000fe200078e10ff */
[--C-:B------:R-:W-:Y:S02]  /*19c0*/  @P2 IMAD R19, R32, 0x4, R25.reuse ;  /* 0x0000000420132824 */ /* 0x100fe400078e0219 */
[----:B------:R-:W-:Y:S01]  /*19d0*/  @P4 LDS R16, [R16] ;  /* 0x0000000010104984 */ /* 0x000fe20000000800 */
[----:B------:R-:W-:-:S03]  /*19e0*/  @P1 IMAD R20, R28, 0x4, R25 ;  /* 0x000000041c141824 */ /* 0x000fc600078e0219 */
[----:B------:R-:W-:Y:S01]  /*19f0*/  @P3 LDS R18, [R18] ;  /* 0x0000000012123984 */ /* 0x000fe20000000800 */
[----:B------:R-:W-:Y:S02]  /*1a00*/  @P6 LEA R14, R43, R25, 0x2 ;  /* 0x000000192b0e6211 */ /* 0x000fe400078e10ff */
[----:B------:R-:W-:Y:S01]  /*1a10*/  PLOP3.LUT P6, PT, PT, PT, UP0, 0x80, 0x8 ;  /* 0x000000000008781c */ /* 0x000fe20003fcf008 */
[----:B------:R-:W-:Y:S04]  /*1a20*/  @P1 LDS R20, [R20] ;  /* 0x0000000014141984 */ /* 0x000fe80000000800 */
[----:B------:R-:W-:Y:S08]  /*1a30*/  @P0 LDS R22, [R21] ;  /* 0x0000000015160984 */ /* 0x000ff00000000800 */
[----:B------:R-:W2:Y:S01]  /*1a40*/  @P6 LDS R14, [R14] ;  /* 0x000000000e0e6984 */ /* 0x000ea20000000800 */
[----:B------:R-:W-:-:S13]  /*1a50*/  PLOP3.LUT P6, PT, PT, PT, UP0, 0x80, 0x8 ;  /* 0x000000000008781c */ /* 0x000fda0003fcf008 */
[----:B--2---:R-:W-:Y:S01]  /*1a60*/  @P6 IMAD R17, R51, R14, RZ ;  /* 0x0000000e33116224 */ /* 0x004fe200078e02ff */
[----:B-1----:R-:W-:Y:S01]  /*1a70*/  ISETP.GE.AND P6, PT, R24, 0x7, PT ;  /* 0x000000071800780c */ /* 0x002fe20003fc6270 */
[----:B------:R-:W1:Y:S02]  /*1a80*/  @P2 LDS R14, [R19] ;  /* 0x00000000130e2984 */ /* 0x000e640000000800 */
[----:B----4-:R-:W-:-:S04]  /*1a90*/  @P4 IMAD R17, R50, R16, R17 ;  /* 0x0000001032114224 */ /* 0x010fc800078e0211 */
[----:B0-----:R-:W-:-:S06]  /*1aa0*/  @P3 IMAD R17, R46, R18, R17 ;  /* 0x000000122e113224 */ /* 0x001fcc00078e0211 */
[----:B------:R-:W-:-:S06]  /*1ab0*/  @P6 IMAD R23, R30, 0x4, R25 ;  /* 0x000000041e176824 */ /* 0x000fcc00078e0219 */
[----:B------:R-:W0:Y:S01]  /*1ac0*/  @P6 LDS R23, [R23] ;  /* 0x0000000017176984 */ /* 0x000e220000000800 */
[----:B-1----:R-:W-:-:S04]  /*1ad0*/  @P2 IMAD R17, R47, R14, R17 ;  /* 0x0000000e2f112224 */ /* 0x002fc800078e0211 */
[----:B------:R-:W-:-:S04]  /*1ae0*/  @P1 IMAD R17, R48, R20, R17 ;  /* 0x0000001430111224 */ /* 0x000fc800078e0211 */
[----:B------:R-:W-:-:S04]  /*1af0*/  @P0 IMAD R17, R49, R22, R17 ;  /* 0x0000001631110224 */ /* 0x000fc800078e0211 */
[----:B0-----:R-:W-:Y:S01]  /*1b00*/  @P6 IMAD R17, R2, R23, R17 ;  /* 0x0000001702116224 */ /* 0x001fe200078e0211 */
[----:B------:R-:W-:-:S13]  /*1b10*/  ISETP.GE.AND P6, PT, R24, 0x8, PT ;  /* 0x000000081800780c */ /* 0x000fda0003fc6270 */
[----:B------:R-:W-:-:S06]  /*1b20*/  @P6 IMAD R14, R29, 0x4, R25 ;  /* 0x000000041d0e6824 */ /* 0x000fcc00078e0219 */
[----:B------:R-:W3:Y:S02]  /*1b30*/  @P6 LDS R14, [R14] ;  /* 0x000000000e0e6984 */ /* 0x000ee40000000800 */
[----:B---3--:R-:W-:-:S07]  /*1b40*/  @P6 IMAD R17, R0, R14, R17 ;  /* 0x0000000e00116224 */ /* 0x008fce00078e0211 */
.L_x_7897:
[----:B------:R-:W-:Y:S01]  /*1b50*/  IADD3 R13, PT, PT, R13, UR7, RZ ;  /* 0x000000070d0d7c10 */ /* 0x000fe2000fffe0ff */
[----:B------:R-:W-:-:S03]  /*1b60*/  IMAD.IADD R15, R17, 0x1, R15 ;  /* 0x00000001110f7824 */ /* 0x000fc600078e020f */
[----:B------:R-:W-:-:S13]  /*1b70*/  ISETP.GE.AND P6, PT, R13, UR6, PT ;  /* 0x000000060d007c0c */ /* 0x000fda000bfc6270 */
[----:B------:R-:W-:Y:S05]  /*1b80*/  @!P6 BRA `(.L_x_7899) ;  /* 0xfffffff80098e947 */ /* 0x000fea000383ffff */
.L_x_7881:
[----:B------:R-:W-:Y:S01]  /*1b90*/  IMAD.U32 R14, RZ, RZ, UR11 ;  /* 0x0000000bff0e7e24 */ /* 0x000fe2000f8e00ff */
[----:B------:R-:W-:Y:S05]  /*1ba0*/  WARPSYNC.ALL ;  /* 0x0000000000007948 */ /* 0x000fea0003800000 */
[----:B------:R-:W-:Y:S01]  /*1bb0*/  SHF.L.U32 R14, R14, 0x2, RZ ;  /* 0x000000020e0e7819 */ /* 0x000fe200000006ff */
[----:B------:R-:W0:Y:S01]  /*1bc0*/  LDCU UR8, c[0x0][0x384] ;  /* 0x00007080ff0877ac */ /* 0x000e220008000800 */
[----:B------:R-:W5:Y:S01]  /*1bd0*/  LDC.64 R12, c[0x0][0x3a0] ;  /* 0x0000e800ff0c7b82 */ /* 0x000f620000000a00 */
[----:B012---:R-:W-:-:S04]  /*1be0*/  IMAD.U32 R16, RZ, RZ, UR8 ;  /* 0x00000008ff107e24 */ /* 0x007fc8000f8e00ff */
[----:B------:R-:W-:Y:S01]  /*1bf0*/  IMAD R17, R16, UR4, R35 ;  /* 0x0000000410117c24 */ /* 0x000fe2000f8e0223 */
[----:B------:R-:W-:-:S03]  /*1c00*/  UIADD3 UR4, UPT, UPT, UR11, UR4, URZ ;  /* 0x000000040b047290 */ /* 0x000fc6000fffe0ff */
[----:B-----5:R-:W-:Y:S01]  /*1c10*/  IMAD.WIDE R12, R17, 0x4, R12 ;  /* 0x00000004110c7825 */ /* 0x020fe200078e020c */
[----:B------:R-:W-:Y:S02]  /*1c20*/  BAR.SYNC.DEFER_BLOCKING 0x0 ;  /* 0x0000000000007b1d */ /* 0x000fe40000010000 */
[----:B------:R-:W-:-:S04]  /*1c30*/  ISETP.LE.U32.AND P0, PT, R14, UR4, PT ;  /* 0x000000040e007c0c */ /* 0x000fc8000bf03070 */
[----:B------:R0:W-:Y:S09]  /*1c40*/  STG.E desc[UR12][R12.64], R15 ;  /* 0x0000000f0c007986 */ /* 0x0001f2000c10190c */
[----:B------:R-:W-:Y:S05]  /*1c50*/  @!P0 BRA `(.L_x_7900) ;  /* 0xfffffff000708947 */ /* 0x000fea000383ffff */
[----:B------:R-:W-:Y:S05]  /*1c60*/  EXIT ;  /* 0x000000000000794d */ /* 0x000fea0003800000 */
.L_x_7884:
[----:B------:R-:W-:Y:S01]  /*1c70*/  HFMA2 R21, -RZ, RZ, 0, 0.0020122528076171875 ;  /* 0x0000181fff157431 */ /* 0x000fe200000001ff */
[----:B------:R-:W-:Y:S01]  /*1c80*/  BSSY B0, `(.L_x_7901) ;  /* 0x0000006000007945 */ /* 0x000fe20003800000 */
[----:B------:R-:W-:Y:S02]  /*1c90*/  IMAD.MOV.U32 R19, RZ, RZ, R3 ;  /* 0x000000ffff137224 */ /* 0x000fe400078e0003 */
[----:B------:R-:W-:-:S07]  /*1ca0*/  IMAD.MOV.U32 R14, RZ, RZ, -0x1 ;  /* 0xffffffffff0e7424 */ /* 0x000fce00078e00ff */
[----:B---34-:R-:W-:Y:S05]  /*1cb0*/  WARPSYNC.COLLECTIVE R14, `(.L_x_7902) ;  /* 0x000000000e087348 */ /* 0x018fea0003c00000 */
[----:B------:R0:W1:Y:S02]  /*1cc0*/  SHFL.IDX P6, R14, R16, R19, R21 ;  /* 0x00000013100e7389 */ /* 0x00006400000c0015 */
[----:B01-34-:R-:W-:Y:S05]  /*1cd0*/  ENDCOLLECTIVE ;  /* 0x000000000000791b */ /* 0x01bfea0003800000 */
.L_x_7902:
[----:B------:R-:W-:Y:S05]  /*1ce0*/  BSYNC B0 ;  /* 0x0000000000007941 */ /* 0x000fea0003800000 */
.L_x_7901:
[----:B------:R-:W-:Y:S05]  /*1cf0*/  BRA `(.L_x_7903) ;  /* 0xfffffff800687947 */ /* 0x000fea000383ffff */
.L_x_7886:
[----:B------:R-:W-:Y:S01]  /*1d00*/  BSSY B0, `(.L_x_7904) ;  /* 0x0000007000007945 */ /* 0x000fe20003800000 */
[----:B------:R-:W-:Y:S01]  /*1d10*/  IMAD.MOV.U32 R19, RZ, RZ, R42 ;  /* 0x000000ffff137224 */ /* 0x000fe200078e002a */
[----:B------:R-:W-:Y:S01]  /*1d20*/  MOV R21, 0x181f ;  /* 0x0000181f00157802 */ /* 0x000fe20000000f00 */
[----:B------:R-:W-:-:S07]  /*1d30*/  IMAD.MOV.U32 R14, RZ, RZ, -0x1 ;  /* 0xffffffffff0e7424 */ /* 0x000fce00078e00ff */
[----:B0--34-:R-:W-:Y:S05]  /*1d40*/  WARPSYNC.COLLECTIVE R14, `(.L_x_7905) ;  /* 0x000000000e087348 */ /* 0x019fea0003c00000 */
[----:B------:R1:W2:Y:S02]  /*1d50*/  SHFL.IDX P6, R14, R16, R19, R21 ;  /* 0x00000013100e7389 */ /* 0x0002a400000c0015 */
[----:B01234-:R-:W-:Y:S05]  /*1d60*/  ENDCOLLECTIVE ;  /* 0x000000000000791b */ /* 0x01ffea0003800000 */
.L_x_7905:
[----:B------:R-:W-:Y:S05]  /*1d70*/  BSYNC B0 ;  /* 0x0000000000007941 */ /* 0x000fea0003800000 */
.L_x_7904:
[----:B------:R-:W-:Y:S05]  /*1d80*/  BRA `(.L_x_7906) ;  /* 0xfffffff8005c7947 */ /* 0x000fea000383ffff */
.L_x_7888:
[----:B------:R-:W-:Y:S01]  /*1d90*/  HFMA2 R21, -RZ, RZ, 0, 0.0020122528076171875 ;  /* 0x0000181fff157431 */ /* 0x000fe200000001ff */
[----:B------:R-:W-:Y:S01]  /*1da0*/  BSSY B0, `(.L_x_7907) ;  /* 0x0000006000007945 */ /* 0x000fe20003800000 */
[----:B------:R-:W-:Y:S02]  /*1db0*/  IMAD.MOV.U32 R19, RZ, RZ, R41 ;  /* 0x000000ffff137224 */ /* 0x000fe400078e0029 */
[----:B------:R-:W-:-:S07]  /*1dc0*/  IMAD.MOV.U32 R14, RZ, RZ, -0x1 ;  /* 0xffffffffff0e7424 */ /* 0x000fce00078e00ff */
[----:B01-34-:R-:W-:Y:S05]  /*1dd0*/  WARPSYNC.COLLECTIVE R14, `(.L_x_7908) ;  /* 0x000000000e087348 */ /* 0x01bfea0003c00000 */
[----:B------:R2:W0:Y:S02]  /*1de0*/  SHFL.IDX P6, R14, R16, R19, R21 ;  /* 0x00000013100e7389 */ /* 0x00042400000c0015 */
[----:B01234-:R-:W-:Y:S05]  /*1df0*/  ENDCOLLECTIVE ;  /* 0x000000000000791b */ /* 0x01ffea0003800000 */
.L_x_7908:
[----:B------:R-:W-:Y:S05]  /*1e00*/  BSYNC B0 ;  /* 0x0000000000007941 */ /* 0x000fea0003800000 */
.L_x_7907:
[----:B------:R-:W-:Y:S05]  /*1e10*/  BRA `(.L_x_7909) ;  /* 0xfffffff800507947 */ /* 0x000fea000383ffff */
.L_x_7890:
[----:B------:R-:W-:Y:S01]  /*1e20*/  BSSY B0, `(.L_x_7910) ;  /* 0x0000007000007945 */ /* 0x000fe20003800000 */
[----:B------:R-:W-:Y:S01]  /*1e30*/  IMAD.MOV.U32 R19, RZ, RZ, R40 ;  /* 0x000000ffff137224 */ /* 0x000fe200078e0028 */
[----:B------:R-:W-:Y:S01]  /*1e40*/  MOV R21, 0x181f ;  /* 0x0000181f00157802 */ /* 0x000fe20000000f00 */
[----:B------:R-:W-:-:S07]  /*1e50*/  IMAD.MOV.U32 R14, RZ, RZ, -0x1 ;  /* 0xffffffffff0e7424 */ /* 0x000fce00078e00ff */
[----:B01234-:R-:W-:Y:S05]  /*1e60*/  WARPSYNC.COLLECTIVE R14, `(.L_x_7911) ;  /* 0x000000000e087348 */ /* 0x01ffea0003c00000 */
[----:B------:R0:W0:Y:S02]  /*1e70*/  SHFL.IDX P6, R14, R16, R19, R21 ;  /* 0x00000013100e7389 */ /* 0x00002400000c0015 */
[----:B01234-:R-:W-:Y:S05]  /*1e80*/  ENDCOLLECTIVE ;  /* 0x000000000000791b */ /* 0x01ffea0003800000 */
.L_x_7911:
[----:B------:R-:W-:Y:S05]  /*1e90*/  BSYNC B0 ;  /* 0x0000000000007941 */ /* 0x000fea0003800000 */
.L_x_7910:
[----:B------:R-:W-:Y:S05]  /*1ea0*/  BRA `(.L_x_7912) ;  /* 0xfffffff800447947 */ /* 0x000fea000383ffff */
.L_x_7892:
[----:B------:R-:W-:Y:S01]  /*1eb0*/  HFMA2 R21, -RZ, RZ, 0, 0.0020122528076171875 ;  /* 0x0000181fff157431 */ /* 0x000fe200000001ff */
[----:B------:R-:W-:Y:S01]  /*1ec0*/  BSSY B0, `(.L_x_7913) ;  /* 0x0000006000007945 */ /* 0x000fe20003800000 */
[----:B------:R-:W-:Y:S02]  /*1ed0*/  IMAD.MOV.U32 R19, RZ, RZ, R39 ;  /* 0x000000ffff137224 */ /* 0x000fe400078e0027 */
[----:B------:R-:W-:-:S07]  /*1ee0*/  IMAD.MOV.U32 R14, RZ, RZ, -0x1 ;  /* 0xffffffffff0e7424 */ /* 0x000fce00078e00ff */
[----:B01234-:R-:W-:Y:S05]  /*1ef0*/  WARPSYNC.COLLECTIVE R14, `(.L_x_7914) ;  /* 0x000000000e087348 */ /* 0x01ffea0003c00000 */
[----:B------:R0:W0:Y:S02]  /*1f00*/  SHFL.IDX P6, R14, R16, R19, R21 ;  /* 0x00000013100e7389 */ /* 0x00002400000c0015 */
[----:B01234-:R-:W-:Y:S05]  /*1f10*/  ENDCOLLECTIVE ;  /* 0x000000000000791b */ /* 0x01ffea0003800000 */
.L_x_7914:
[----:B------:R-:W-:Y:S05]  /*1f20*/  BSYNC B0 ;  /* 0x0000000000007941 */ /* 0x000fea0003800000 */
.L_x_7913:
[----:B------:R-:W-:Y:S05]  /*1f30*/  BRA `(.L_x_7915) ;  /* 0xfffffff800387947 */ /* 0x000fea000383ffff */
.L_x_7894:
[----:B------:R-:W-:Y:S01]  /*1f40*/  BSSY B0, `(.L_x_7916) ;  /* 0x0000007000007945 */ /* 0x000fe20003800000 */
[----:B------:R-:W-:Y:S01]  /*1f50*/  IMAD.MOV.U32 R19, RZ, RZ, R38 ;  /* 0x000000ffff137224 */ /* 0x000fe200078e0026 */
[----:B------:R-:W-:Y:S01]  /*1f60*/  MOV R21, 0x181f ;  /* 0x0000181f00157802 */ /* 0x000fe20000000f00 */
[----:B------:R-:W-:-:S07]  /*1f70*/  IMAD.MOV.U32 R14, RZ, RZ, -0x1 ;  /* 0xffffffffff0e7424 */ /* 0x000fce00078e00ff */
[----:B01234-:R-:W-:Y:S05]  /*1f80*/  WARPSYNC.COLLECTIVE R14, `(.L_x_7917) ;  /* 0x000000000e087348 */ /* 0x01ffea0003c00000 */
[----:B------:R0:W0:Y:S02]  /*1f90*/  SHFL.IDX P6, R14, R16, R19, R21 ;  /* 0x00000013100e7389 */ /* 0x00002400000c0015 */
[----:B01234-:R-:W-:Y:S05]  /*1fa0*/  ENDCOLLECTIVE ;  /* 0x000000000000791b */ /* 0x01ffea0003800000 */
.L_x_7917:
[----:B------:R-:W-:Y:S05]  /*1fb0*/  BSYNC B0 ;  /* 0x0000000000007941 */ /* 0x000fea0003800000 */
.L_x_7916:
[----:B------:R-:W-:Y:S05]  /*1fc0*/  BRA `(.L_x_7918) ;  /* 0xfffffff8002c7947 */ /* 0x000fea000383ffff */
.L_x_7896:
[----:B------:R-:W-:Y:S01]  /*1fd0*/  HFMA2 R21, -RZ, RZ, 0, 0.0020122528076171875 ;  /* 0x0000181fff157431 */ /* 0x000fe200000001ff */
[----:B------:R-:W-:Y:S01]  /*1fe0*/  BSSY B0, `(.L_x_7919) ;  /* 0x0000006000007945 */ /* 0x000fe20003800000 */
[----:B------:R-:W-:Y:S02]  /*1ff0*/  IMAD.MOV.U32 R19, RZ, RZ, R37 ;  /* 0x000000ffff137224 */ /* 0x000fe400078e0025 */
[----:B------:R-:W-:-:S07]  /*2000*/  IMAD.MOV.U32 R14, RZ, RZ, -0x1 ;  /* 0xffffffffff0e7424 */ /* 0x000fce00078e00ff */
[----:B01234-:R-:W-:Y:S05]  /*2010*/  WARPSYNC.COLLECTIVE R14, `(.L_x_7920) ;  /* 0x000000000e087348 */ /* 0x01ffea0003c00000 */
[----:B------:R0:W0:Y:S02]  /*2020*/  SHFL.IDX P6, R14, R16, R19, R21 ;  /* 0x00000013100e7389 */ /* 0x00002400000c0015 */
[----:B01234-:R-:W-:Y:S05]  /*2030*/  ENDCOLLECTIVE ;  /* 0x000000000000791b */ /* 0x01ffea0003800000 */
.L_x_7920:
[----:B------:R-:W-:Y:S05]  /*2040*/  BSYNC B0 ;  /* 0x0000000000007941 */ /* 0x000fea0003800000 */
.L_x_7919:
[----:B------:R-:W-:Y:S05]  /*2050*/  BRA `(.L_x_7921) ;  /* 0xfffffff800207947 */ /* 0x000fea000383ffff */
.L_x_7898:
[----:B------:R-:W-:Y:S01]  /*2060*/  BSSY B0, `(.L_x_7922) ;  /* 0x0000007000007945 */ /* 0x000fe20003800000 */
[----:B------:R-:W-:Y:S01]  /*2070*/  IMAD.MOV.U32 R19, RZ, RZ, R36 ;  /* 0x000000ffff137224 */ /* 0x000fe200078e0024 */
[----:B------:R-:W-:Y:S01]  /*2080*/  MOV R21, 0x181f ;  /* 0x0000181f00157802 */ /* 0x000fe20000000f00 */
[----:B------:R-:W-:-:S07]  /*2090*/  IMAD.MOV.U32 R14, RZ, RZ, -0x1 ;  /* 0xffffffffff0e7424 */ /* 0x000fce00078e00ff */
[----:B01234-:R-:W-:Y:S05]  /*20a0*/  WARPSYNC.COLLECTIVE R14, `(.L_x_7923) ;  /* 0x000000000e087348 */ /* 0x01ffea0003c00000 */
[----:B------:R0:W0:Y:S02]  /*20b0*/  SHFL.IDX P6, R14, R16, R19, R21 ;  /* 0x00000013100e7389 */ /* 0x00002400000c0015 */
[----:B01234-:R-:W-:Y:S05]  /*20c0*/  ENDCOLLECTIVE ;  /* 0x000000000000791b */ /* 0x01ffea0003800000 */
.L_x_7923:
[----:B------:R-:W-:Y:S05]  /*20d0*/  BSYNC B0 ;  /* 0x0000000000007941 */ /* 0x000fea0003800000 */
.L_x_7922:
[----:B------:R-:W-:Y:S05]  /*20e0*/  BRA `(.L_x_7924) ;  /* 0xfffffff800147947 */ /* 0x000fea000383ffff */
        .weak           $__internal_189_$__cuda_sm20_div_s16
        .type           $__internal_189_$__cuda_sm20_div_s16,@function
        .size           $__internal_189_$__cuda_sm20_div_s16,(.L_x_38692 - $__internal_189_$__cuda_sm20_div_s16)
$__internal_189_$__cuda_sm20_div_s16:
        /* <DEDUP_REMOVED lines=18> */
[----:B------:R-:W-:-:S05]  /*2210*/  HFMA2 R13, -RZ, RZ, 0, 0 ;  /* 0x00000000ff0d7431 */ /* 0x000fca00000001ff */
[----:B------:R-:W0:Y:S02]  /*2220*/  F2I.U32.TRUNC.NTZ R0, R0 ;  /* 0x0000000000007305 */ /* 0x000e24000020f000 */
[----:B0-----:R-:W-:-:S13]  /*2230*/  R2UR UR6, R0 ;  /* 0x00000000000672ca */ /* 0x001fda00000e0000 */
[----:B------:R-:W-:-:S04]  /*2240*/  ULOP3.LUT UR6, UR8, 0xffff, UR6, 0x78, !UPT ;  /* 0x0000ffff08067892 */ /* 0x000fc8000f8e7806 */
[----:B------:R-:W-:-:S07]  /*2250*/  UIADD3 UR6, UPT, UPT, UR7, UR6, URZ ;  /* 0x0000000607067290 */ /* 0x000fce000fffe0ff */
[----:B------:R-:W-:Y:S01]  /*2260*/  @!UP0 UMOV UR6, 0xffffffff ;  /* 0xffffffff00068882 */ /* 0x000fe20000000000 */
[----:B------:R-:W-:Y:S05]  /*2270*/  RET.REL.NODEC R12 `(_Z9cuda_gemmIiLi128ELi4ELi1ELi128ELi8ELi8ELi64ELi0ELi0EEviiiPT_S1_S1_iii) ;  /* 0xffffffdc0c607950 */ /* 0x000fea0003c3ffff */
.L_x_7925:
        /* <DEDUP_REMOVED lines=16> */
.L_x_38692:


//--------------------- .text._Z9cuda_gemmIiLi128ELi4ELi1ELi128ELi4ELi4ELi64ELi1ELi1EEviiiPT_S1_S1_iii --------------------------
	.section	.text._Z9cuda_gemmIiLi128ELi4ELi1ELi128ELi4ELi4ELi64ELi1ELi1EEviiiPT_S1_S1_iii,"ax",@progbits
	.align	128
        .global         _Z9cuda_gemmIiLi128ELi4ELi1ELi128ELi4ELi4ELi64ELi1ELi1EEviiiPT_S1_S1_iii
        .type           _Z9cuda_gemmIiLi128ELi4ELi1ELi128ELi4ELi4ELi64ELi1ELi1EEviiiPT_S1_S1_iii,@function
        .size           _Z9cuda_gemmIiLi128ELi4ELi1ELi128ELi4ELi4ELi64ELi1ELi1EEviiiPT_S1_S1_iii,(.L_x_39403 - _Z9cuda_gemmIiLi128ELi4ELi1ELi128ELi4ELi4ELi64ELi1ELi1EEviiiPT_S1_S1_iii)
        .other          _Z9cuda_gemmIiLi128ELi4ELi1ELi128ELi4ELi4ELi64ELi1ELi1EEviiiPT_S1_S1_iii,@"STO_CUDA_ENTRY STV_DEFAULT"
_Z9cuda_gemmIiLi128ELi4ELi1ELi128ELi4ELi4ELi64ELi1ELi1EEviiiPT_S1_S1_iii:
.text._Z9cuda_gemmIiLi128ELi4ELi1ELi128ELi4ELi4ELi64ELi1ELi1EEviiiPT_S1_S1_iii:
        /* <DEDUP_REMOVED lines=12> */
.L_x_7928:
        /* <DEDUP_REMOVED lines=10> */
.L_x_7927:
[----:B------:R-:W-:Y:S05]  /*0160*/  BSYNC.RECONVERGENT B0 ;  /* 0x0000000000007941 */ /* 0x000fea0003800200 */
.L_x_7926:
        /* <DEDUP_REMOVED lines=44> */
.L_x_7934:
        /* <DEDUP_REMOVED lines=30> */
.L_x_7932:
[----:B------:R-:W-:Y:S05]  /*0610*/  BSYNC.RECONVERGENT B1 ;  /* 0x0000000000017941 */ /* 0x000fea0003800200 */
.L_x_7931:
        /* <DEDUP_REMOVED lines=10> */
.L_x_7933:
        /* <DEDUP_REMOVED lines=25> */
.L_x_7930:
[----:B------:R-:W-:Y:S05]  /*0850*/  BSYNC.RECONVERGENT B0 ;  /* 0x0000000000007941 */ /* 0x000fea0003800200 */
.L_x_7929:
[----:B01----:R-:W0:Y:S01]  /*0860*/  S2R R11, SR_CgaCtaId ;  /* 0x00000000000b7919 */ /* 0x003e220000008800 */
[----:B------:R-:W-:Y:S01]  /*0870*/  MOV R9, 0x400 ;  /* 0x0000040000097802 */ /* 0x000fe20000000f00 */
[----:B--2---:R-:W-:Y:S01]  /*0880*/  IMAD.SHL.U32 R20, R29, 0x80, RZ ;  /* 0x000000801d147824 */ /* 0x004fe200078e00ff */
[----:B------:R-:W-:Y:S01]  /*0890*/  SHF.R.U32.HI R8, RZ, 0x5, R5 ;  /* 0x00000005ff087819 */ /* 0x000fe20000011605 */
[----:B------:R-:W-:Y:S01]  /*08a0*/  BAR.SYNC.DEFER_BLOCKING 0x0 ;  /* 0x0000000000007b1d */ /* 0x000fe20000010000 */
[----:B------:R-:W-:Y:S01]  /*08b0*/  IADD3 R10, PT, PT, R9, 0x80, RZ ;  /* 0x00000080090a7810 */ /* 0x000fe20007ffe0ff */
[----:B------:R-:W-:Y:S01]  /*08c0*/  IMAD.IADD R29, R4, 0x1, R29 ;  /* 0x00000001041d7824 */ /* 0x000fe200078e021d */
[C---:B0-----:R-:W-:Y:S02]  /*08d0*/  LEA R13, R11.reuse, R9, 0x18 ;  /* 0x000000090b0d7211 */ /* 0x041fe400078ec0ff */
[----:B------:R-:W-:Y:S02]  /*08e0*/  LEA R16, R11, R10, 0x18 ;  /* 0x0000000a0b107211 */ /* 0x000fe400078ec0ff */
[----:B------:R-:W-:Y:S01]  /*08f0*/  LOP3.LUT R11, R6, 0x7c, R28, 0xf8, !PT ;  /* 0x0000007c060b7812 */ /* 0x000fe200078ef81c */
[----:B------:R-:W-:-:S04]  /*0900*/  IMAD R8, R8, 0x14, R13 ;  /* 0x0000001408087824 */ /* 0x000fc800078e020d */
[----:B------:R-:W-:Y:S01]  /*0910*/  IMAD R12, R25, 0x4, R8 ;  /* 0x00000004190c7824 */ /* 0x000fe200078e0208 */
[----:B------:R-:W-:Y:S01]  /*0920*/  LOP3.LUT R8, R28, 0x7c, RZ, 0xc0, !PT ;  /* 0x0000007c1c087812 */ /* 0x000fe200078ec0ff */
[----:B------:R-:W-:-:S03]  /*0930*/  IMAD R11, R11, 0x4, R16 ;  /* 0x000000040b0b7824 */ /* 0x000fc600078e0210 */
[----:B------:R0:W1:Y:S01]  /*0940*/  LDS R14, [R12] ;  /* 0x000000000c0e7984 */ /* 0x0000620000000800 */
[C---:B------:R-:W-:Y:S02]  /*0950*/  LOP3.LUT R9, R8.reuse, 0x3, R5, 0xf8, !PT ;  /* 0x0000000308097812 */ /* 0x040fe400078ef805 */
[----:B------:R-:W-:Y:S01]  /*0960*/  LOP3.LUT R8, R8, 0x2, R25, 0xf6, !PT ;  /* 0x0000000208087812 */ /* 0x000fe200078ef619 */
[----:B------:R-:W-:Y:S02]  /*0970*/  LDS R11, [R11] ;  /* 0x000000000b0b7984 */ /* 0x000fe40000000800 */
[----:B------:R-:W-:Y:S01]  /*0980*/  IMAD R10, R9, 0x4, R16 ;  /* 0x00000004090a7824 */ /* 0x000fe200078e0210 */
[----:B------:R-:W-:Y:S02]  /*0990*/  LOP3.LUT R9, R7, 0x7c, R28, 0xf8, !PT ;  /* 0x0000007c07097812 */ /* 0x000fe400078ef81c */
[----:B0-----:R-:W-:-:S03]  /*09a0*/  LEA R12, R8, R16, 0x2 ;  /* 0x00000010080c7211 */ /* 0x001fc600078e10ff */
[----:B------:R-:W-:Y:S01]  /*09b0*/  LDS R10, [R10] ;  /* 0x000000000a0a7984 */ /* 0x000fe20000000800 */
[----:B------:R-:W-:Y:S02]  /*09c0*/  IMAD R13, R9, 0x4, R16 ;  /* 0x00000004090d7824 */ /* 0x000fe400078e0210 */
[----:B------:R-:W0:Y:S01]  /*09d0*/  LDC.64 R8, c[0x0][0x3a0] ;  /* 0x0000e800ff087b82 */ /* 0x000e220000000a00 */
[----:B------:R-:W-:Y:S04]  /*09e0*/  LDS R12, [R12] ;  /* 0x000000000c0c7984 */ /* 0x000fe80000000800 */
[----:B------:R-:W-:Y:S04]  /*09f0*/  LDS R13, [R13] ;  /* 0x000000000d0d7984 */ /* 0x000fe80000000800 */
[----:B-1----:R-:W1:Y:S04]  /*0a00*/  SHFL.IDX PT, R15, R14, R25, 0x1c1f ;  /* 0x001c1f190e0f7589 */ /* 0x002e6800000e0000 */
[----:B------:R-:W2:Y:S04]  /*0a10*/  SHFL.IDX PT, R16, R14, R6, 0x1c1f ;  /* 0x001c1f060e107589 */ /* 0x000ea800000e0000 */
[----:B------:R-:W3:Y:S04]  /*0a20*/  SHFL.IDX PT, R17, R14, R24, 0x1c1f ;  /* 0x001c1f180e117589 */ /* 0x000ee800000e0000 */
[----:B------:R-:W4:Y:S01]  /*0a30*/  SHFL.IDX PT, R18, R14, R7, 0x1c1f ;  /* 0x001c1f070e127589 */ /* 0x000f2200000e0000 */
[----:B-1----:R-:W-:Y:S01]  /*0a40*/  IMAD R10, R10, R15, RZ ;  /* 0x0000000f0a0a7224 */ /* 0x002fe200078e02ff */
[----:B------:R-:W-:-:S03]  /*0a50*/  LOP3.LUT R15, R20, R5, RZ, 0xfc, !PT ;  /* 0x00000005140f7212 */ /* 0x000fc600078efcff */
[----:B--2---:R-:W-:Y:S01]  /*0a60*/  IMAD R11, R11, R16, R10 ;  /* 0x000000100b0b7224 */ /* 0x004fe200078e020a */
[----:B------:R-:W-:Y:S01]  /*0a70*/  SHF.L.U32 R10, R4, 0x2, RZ ;  /* 0x00000002040a7819 */ /* 0x000fe200000006ff */
[----:B0-----:R-:W-:Y:S01]  /*0a80*/  IMAD.WIDE R8, R15, 0x4, R8 ;  /* 0x000000040f087825 */ /* 0x001fe200078e0208 */
[----:B------:R-:W-:Y:S02]  /*0a90*/  BAR.SYNC.DEFER_BLOCKING 0x0 ;  /* 0x0000000000007b1d */ /* 0x000fe40000010000 */
[----:B------:R-:W-:Y:S01]  /*0aa0*/  ISETP.GE.U32.AND P0, PT, R29, R10, PT ;  /* 0x0000000a1d00720c */ /* 0x000fe20003f06070 */
[----:B---3--:R-:W-:-:S04]  /*0ab0*/  IMAD R12, R12, R17, R11 ;  /* 0x000000110c0c7224 */ /* 0x008fc800078e020b */
[----:B----4-:R-:W-:-:S05]  /*0ac0*/  IMAD R13, R13, R18, R12 ;  /* 0x000000120d0d7224 */ /* 0x010fca00078e020c */
[----:B------:R0:W-:Y:S03]  /*0ad0*/  STG.E desc[UR6][R8.64], R13 ;  /* 0x0000000d08007986 */ /* 0x0001e6000c101906 */
[----:B------:R-:W-:Y:S05]  /*0ae0*/  @!P0 BRA `(.L_x_7934) ;  /* 0xfffffff800508947 */ /* 0x000fea000383ffff */
[----:B------:R-:W-:Y:S05]  /*0af0*/  EXIT ;  /* 0x000000000000794d */ /* 0x000fea0003800000 */
.L_x_7935:
        /* <DEDUP_REMOVED lines=16> */
.L_x_39403:


//--------------------- .text._Z9cuda_gemmIiLi128ELi4ELi1ELi128ELi4ELi4ELi64ELi1ELi0EEviiiPT_S1_S1_iii --------------------------
	.section	.text._Z9cuda_gemmIiLi128ELi4ELi1ELi128ELi4ELi4ELi64ELi1ELi0EEviiiPT_S1_S1_iii,"ax",@progbits
	.align	128
        .global         _Z9cuda_gemmIiLi128ELi4ELi1ELi128ELi4ELi4ELi64ELi1ELi0EEviiiPT_S1_S1_iii
        .type           _Z9cuda_gemmIiLi128ELi4ELi1ELi128ELi4ELi4ELi64ELi1ELi0EEviiiPT_S1_S1_iii,@function
        .size           _Z9cuda_gemmIiLi128ELi4ELi1ELi128ELi4ELi4ELi64ELi1ELi0EEviiiPT_S1_S1_iii,(.L_x_38693 - _Z9cuda_gemmIiLi128ELi4ELi1ELi128ELi4ELi4ELi64ELi1ELi0EEviiiPT_S1_S1_iii)
        .other          _Z9cuda_gemmIiLi128ELi4ELi1ELi128ELi4ELi4ELi64ELi1ELi0EEviiiPT_S1_S1_iii,@"STO_CUDA_ENTRY STV_DEFAULT"
_Z9cuda_gemmIiLi128ELi4ELi1ELi128ELi4ELi4ELi64ELi1ELi0EEviiiPT_S1_S1_iii:
.text._Z9cuda_gemmIiLi128ELi4ELi1ELi128ELi4ELi4ELi64ELi1ELi0EEviiiPT_S1_S1_iii:
        /* <DEDUP_REMOVED lines=17> */
[----:B------:R-:W-:Y:S02]  /*0110*/  MOV R6, 0x400 ;  /* 0x0000040000067802 */ /* 0x000fe40000000f00 */
[----:B------:R-:W-:Y:S02]  /*0120*/  ISETP.NE.U32.AND P0, PT, RZ, UR14, PT ;  /* 0x0000000eff007c0c */ /* 0x000fe4000bf05070 */
[----:B------:R-:W-:Y:S01]  /*0130*/  ISETP.NE.U32.AND P1, PT, RZ, UR15, PT ;  /* 0x0000000fff007c0c */ /* 0x000fe2000bf25070 */
[----:B------:R-:W5:Y:S01]  /*0140*/  I2F.U32.RP R11, UR15 ;  /* 0x0000000f000b7d06 */ /* 0x000f620008209000 */
[----:B------:R-:W-:Y:S01]  /*0150*/  LOP3.LUT R16, RZ, UR15, RZ, 0x33, !PT ;  /* 0x0000000fff107c12 */ /* 0x000fe2000f8e33ff */
[----:B------:R-:W0:Y:S06]  /*0160*/  LDC.64 R4, c[0x0][0x398] ;  /* 0x0000e600ff047b82 */ /* 0x000e2c0000000a00 */
[----:B--2---:R-:W2:Y:S08]  /*0170*/  MUFU.RCP R10, R10 ;  /* 0x0000000a000a7308 */ /* 0x004eb00000001000 */
[----:B-----5:R-:W5:Y:S01]  /*0180*/  MUFU.RCP R11, R11 ;  /* 0x0000000b000b7308 */ /* 0x020f620000001000 */
[----:B--2---:R-:W-:Y:S01]  /*0190*/  VIADD R7, R10, 0xffffffe ;  /* 0x0ffffffe0a077836 */ /* 0x004fe20000000000 */
[----:B---3--:R-:W-:Y:S01]  /*01a0*/  LEA R10, R13, R6, 0x18 ;  /* 0x000000060d0a7211 */ /* 0x008fe200078ec0ff */
[----:B------:R-:W-:-:S05]  /*01b0*/  IMAD.MOV.U32 R6, RZ, RZ, RZ ;  /* 0x000000ffff067224 */ /* 0x000fca00078e00ff */
[----:B------:R-:W2:Y:S01]  /*01c0*/  F2I.FTZ.U32.TRUNC.NTZ R7, R7 ;  /* 0x0000000700077305 */ /* 0x000ea2000021f000 */
[----:B-----5:R-:W-:-:S07]  /*01d0*/  IADD3 R8, PT, PT, R11, 0xffffffe, RZ ;  /* 0x0ffffffe0b087810 */ /* 0x020fce0007ffe0ff */
[----:B------:R3:W5:Y:S01]  /*01e0*/  F2I.FTZ.U32.TRUNC.NTZ R9, R8 ;  /* 0x0000000800097305 */ /* 0x000762000021f000 */
[----:B--2---:R-:W-:Y:S02]  /*01f0*/  IMAD.MOV R11, RZ, RZ, -R7 ;  /* 0x000000ffff0b7224 */ /* 0x004fe400078e0a07 */
[----:B---3--:R-:W-:Y:S02]  /*0200*/  HFMA2 R8, -RZ, RZ, 0, 0 ;  /* 0x00000000ff087431 */ /* 0x008fe400000001ff */
[----:B------:R-:W-:Y:S02]  /*0210*/  IMAD R11, R11, UR14, RZ ;  /* 0x0000000e0b0b7c24 */ /* 0x000fe4000f8e02ff */
[----:B-----5:R-:W-:-:S04]  /*0220*/  IMAD.MOV R12, RZ, RZ, -R9 ;  /* 0x000000ffff0c7224 */ /* 0x020fc800078e0a09 */
[----:B------:R-:W-:Y:S02]  /*0230*/  IMAD R13, R12, UR15, RZ ;  /* 0x0000000f0c0d7c24 */ /* 0x000fe4000f8e02ff */
[----:B------:R-:W-:Y:S01]  /*0240*/  IMAD.HI.U32 R12, R7, R11, R6 ;  /* 0x0000000b070c7227 */ /* 0x000fe200078e0006 */
[----:B------:R-:W-:-:S03]  /*0250*/  LOP3.LUT R11, RZ, UR14, RZ, 0x33, !PT ;  /* 0x0000000eff0b7c12 */ /* 0x000fc6000f8e33ff */
[----:B------:R-:W-:-:S04]  /*0260*/  IMAD.HI.U32 R14, R9, R13, R8 ;  /* 0x0000000d090e7227 */ /* 0x000fc800078e0008 */
[----:B0---4-:R-:W-:-:S07]  /*0270*/  IMAD.MOV.U32 R9, RZ, RZ, R30 ;  /* 0x000000ffff097224 */ /* 0x011fce00078e001e */
.L_x_7938:
        /* <DEDUP_REMOVED lines=25> */
.L_x_7937:
[----:B------:R-:W-:Y:S05]  /*0410*/  BSYNC.RECONVERGENT B0 ;  /* 0x0000000000007941 */ /* 0x000fea0003800200 */
.L_x_7936:
[----:B0-----:R-:W-:Y:S01]  /*0420*/  IMAD.MOV.U32 R2, RZ, RZ, RZ ;  /* 0x000000ffff027224 */ /* 0x001fe200078e00ff */
[----:B-1----:R-:W-:Y:S01]  /*0430*/  R2UR UR5, R3 ;  /* 0x00000000030572ca */ /* 0x002fe200000e0000 */
[----:B------:R-:W0:Y:S01]  /*0440*/  S2UR UR6, SR_CTAID.Y ;  /* 0x00000000000679c3 */ /* 0x000e220000002600 */
[----:B------:R-:W-:Y:S01]  /*0450*/  IADD3 R5, PT, PT, RZ, -R3, RZ ;  /* 0x80000003ff057210 */ /* 0x000fe20007ffe0ff */
[----:B------:R-:W1:Y:S01]  /*0460*/  LDCU UR12, c[0x0][0x374] ;  /* 0x00006e80ff0c77ac */ /* 0x000e620008000800 */
[----:B------:R-:W-:-:S03]  /*0470*/  R2UR UR4, R2 ;  /* 0x00000000020472ca */ /* 0x000fc600000e0000 */
[----:B------:R-:W-:-:S10]  /*0480*/  IMAD R2, R5, R0, RZ ;  /* 0x0000000005027224 */ /* 0x000fd400078e02ff */
[----:B------:R-:W-:Y:S01]  /*0490*/  IMAD.HI.U32 R2, R3, R2, UR4 ;  /* 0x0000000403027e27 */ /* 0x000fe2000f8e0002 */
[----:B-1----:R-:W-:-:S04]  /*04a0*/  USHF.L.U32 UR8, UR12, 0x2, URZ ;  /* 0x000000020c087899 */ /* 0x002fc800080006ff */
[----:B------:R-:W-:Y:S01]  /*04b0*/  R2UR UR4, R2 ;  /* 0x00000000020472ca */ /* 0x000fe200000e0000 */
[----:B0-----:R-:W-:-:S12]  /*04c0*/  UISETP.GE.U32.AND UP1, UPT, UR6, UR8, UPT ;  /* 0x000000080600728c */ /* 0x001fd8000bf26070 */
        /* <DEDUP_REMOVED lines=9> */
[----:B------:R-:W-:-:S04]  /*0560*/  @!P0 IADD3 R3, PT, PT, R3, -R0, RZ ;  /* 0x8000000003038210 */ /* 0x000fc80007ffe0ff */
        /* <DEDUP_REMOVED lines=12> */
[----:B------:R-:W-:Y:S01]  /*0630*/  ISETP.NE.U32.AND P2, PT, RZ, UR8, PT ;  /* 0x00000008ff007c0c */ /* 0x000fe2000bf45070 */
[----:B------:R-:W-:Y:S01]  /*0640*/  IMAD.SHL.U32 R36, R30, 0x4, RZ ;  /* 0x000000041e247824 */ /* 0x000fe200078e00ff */
[----:B------:R-:W2:Y:S01]  /*0650*/  S2UR UR5, SR_CgaCtaId ;  /* 0x00000000000579c3 */ /* 0x000ea20000008800 */
[----:B------:R-:W-:Y:S01]  /*0660*/  MOV R10, 0xb60 ;  /* 0x00000b60000a7802 */ /* 0x000fe20000000f00 */
[----:B------:R-:W-:Y:S02]  /*0670*/  UPRMT UR9, UR8, 0x9910, URZ ;  /* 0x0000991008097896 */ /* 0x000fe400080000ff */
        /* <DEDUP_REMOVED lines=13> */
[----:B------:R-:W-:-:S04]  /*0750*/  VIMNMX.U32 R2, PT, PT, R37, 0x80, !PT ;  /* 0x0000008025027848 */ /* 0x000fc80007fe0000 */
[----:B------:R-:W-:Y:S01]  /*0760*/  IADD3 R2, PT, PT, R2, -R37, -R35 ;  /* 0x8000002502027210 */ /* 0x000fe20007ffe823 */
[----:B------:R-:W-:Y:S01]  /*0770*/  IMAD.HI.U32 R3, R3, R30, RZ ;  /* 0x0000001e03037227 */ /* 0x000fe200078e00ff */
[----:B0-----:R-:W-:-:S03]  /*0780*/  IADD3 R4, PT, PT, R6, 0xffffffe, RZ ;  /* 0x0ffffffe06047810 */ /* 0x001fc60007ffe0ff */
[----:B------:R-:W-:Y:S01]  /*0790*/  IMAD.MOV R7, RZ, RZ, -R3 ;  /* 0x000000ffff077224 */ /* 0x000fe200078e0a03 */
[----:B------:R0:W1:Y:S03]  /*07a0*/  F2I.FTZ.U32.TRUNC.NTZ R5, R4 ;  /* 0x0000000400057305 */ /* 0x000066000021f000 */
[----:B------:R-:W-:-:S05]  /*07b0*/  IMAD R0, R7, UR8, R30 ;  /* 0x0000000807007c24 */ /* 0x000fca000f8e021e */
[----:B------:R-:W-:Y:S01]  /*07c0*/  ISETP.GE.U32.AND P0, PT, R0, UR8, PT ;  /* 0x0000000800007c0c */ /* 0x000fe2000bf06070 */
[----:B0-----:R-:W-:Y:S02]  /*07d0*/  HFMA2 R4, -RZ, RZ, 0, 0 ;  /* 0x00000000ff047431 */ /* 0x001fe400000001ff */
[----:B-1----:R-:W-:-:S04]  /*07e0*/  IMAD R9, R9, R5, RZ ;  /* 0x0000000509097224 */ /* 0x002fc800078e02ff */
[----:B------:R-:W-:Y:S01]  /*07f0*/  IMAD.HI.U32 R5, R5, R9, R4 ;  /* 0x0000000905057227 */ /* 0x000fe200078e0004 */
[----:B------:R-:W-:-:S05]  /*0800*/  MOV R9, UR15 ;  /* 0x0000000f00097c02 */ /* 0x000fca0008000f00 */
[----:B------:R-:W-:Y:S01]  /*0810*/  @P0 IADD3 R3, PT, PT, R3, 0x1, RZ ;  /* 0x0000000103030810 */ /* 0x000fe20007ffe0ff */
[----:B------:R-:W-:Y:S02]  /*0820*/  @P0 VIADD R0, R0, -UR8 ;  /* 0x8000000800000c36 */ /* 0x000fe40008000000 */
[----:B------:R-:W-:-:S03]  /*0830*/  IMAD.HI.U32 R4, R5, R2, RZ ;  /* 0x0000000205047227 */ /* 0x000fc600078e00ff */
[----:B------:R-:W-:Y:S01]  /*0840*/  ISETP.GE.U32.AND P1, PT, R0, UR8, PT ;  /* 0x0000000800007c0c */ /* 0x000fe2000bf26070 */
[----:B------:R-:W-:-:S04]  /*0850*/  IMAD.MOV R5, RZ, RZ, -R4 ;  /* 0x000000ffff057224 */ /* 0x000fc800078e0a04 */
[----:B------:R-:W-:Y:S01]  /*0860*/  IMAD R6, R5, UR4, R2 ;  /* 0x0000000405067c24 */ /* 0x000fe2000f8e0202 */
[----:B------:R-:W-:Y:S02]  /*0870*/  LOP3.LUT R2, RZ, UR8, RZ, 0x33, !PT ;  /* 0x00000008ff027c12 */ /* 0x000fe4000f8e33ff */
[----:B------:R-:W-:Y:S02]  /*0880*/  IADD3 R5, PT, PT, R0, -UR8, RZ ;  /* 0x8000000800057c10 */ /* 0x000fe4000fffe0ff */
[----:B------:R-:W-:-:S03]  /*0890*/  ISETP.GE.U32.AND P3, PT, R6, UR4, PT ;  /* 0x0000000406007c0c */ /* 0x000fc6000bf66070 */
[----:B------:R-:W-:-:S05]  /*08a0*/  @P1 VIADD R3, R3, 0x1 ;  /* 0x0000000103031836 */ /* 0x000fca0000000000 */
[----:B------:R-:W-:Y:S02]  /*08b0*/  SEL R29, R2, R3, !P2 ;  /* 0x00000003021d7207 */ /* 0x000fe40005000000 */
[----:B------:R-:W-:Y:S02]  /*08c0*/  @P2 SEL R2, R5, R0, P1 ;  /* 0x0000000005022207 */ /* 0x000fe40000800000 */
[----:B------:R-:W-:Y:S01]  /*08d0*/  ISETP.NE.U32.AND P1, PT, RZ, UR4, PT ;  /* 0x00000004ff007c0c */ /* 0x000fe2000bf25070 */
[----:B------:R-:W-:Y:S01]  /*08e0*/  @P3 VIADD R6, R6, -UR4 ;  /* 0x8000000406063c36 */ /* 0x000fe20008000000 */
[----:B------:R-:W-:Y:S01]  /*08f0*/  LOP3.LUT R28, R2, 0x3, RZ, 0xc0, !PT ;  /* 0x00000003021c7812 */ /* 0x000fe200078ec0ff */
[----:B------:R-:W-:Y:S01]  /*0900*/  @P3 VIADD R4, R4, 0x1 ;  /* 0x0000000104043836 */ /* 0x000fe20000000000 */
[C---:B------:R-:W-:Y:S01]  /*0910*/  IADD3 R7, PT, PT, R2.reuse, -0x1, RZ ;  /* 0xffffffff02077810 */ /* 0x040fe20007ffe0ff */
[----:B------:R-:W-:Y:S01]  /*0920*/  VIADD R24, R2, 0x1 ;  /* 0x0000000102187836 */ /* 0x000fe20000000000 */
[----:B------:R-:W-:Y:S01]  /*0930*/  ISETP.GE.U32.AND P0, PT, R6, UR4, PT ;  /* 0x0000000406007c0c */ /* 0x000fe2000bf06070 */
[C---:B------:R-:W-:Y:S01]  /*0940*/  VIADD R27, R28.reuse, 0x1 ;  /* 0x000000011c1b7836 */ /* 0x040fe20000000000 */
[C---:B------:R-:W-:Y:S01]  /*0950*/  IADD3 R25, PT, PT, R28.reuse, 0x3, RZ ;  /* 0x000000031c197810 */ /* 0x040fe20007ffe0ff */
[C---:B------:R-:W-:Y:S01]  /*0960*/  VIADD R26, R28.reuse, 0x2 ;  /* 0x000000021c1a7836 */ /* 0x040fe20000000000 */
[----:B------:R-:W-:Y:S01]  /*0970*/  LOP3.LUT R5, R28, 0x2, RZ, 0x3c, !PT ;  /* 0x000000021c057812 */ /* 0x000fe200078e3cff */
[----:B------:R-:W-:Y:S01]  /*0980*/  IMAD R6, R2, UR15, R28 ;  /* 0x0000000f02067c24 */ /* 0x000fe2000f8e021c */
[----:B------:R-:W-:-:S02]  /*0990*/  LOP3.LUT R24, R24, 0x3, RZ, 0xc0, !PT ;  /* 0x0000000318187812 */ /* 0x000fc400078ec0ff */
[----:B------:R-:W-:Y:S01]  /*09a0*/  LOP3.LUT R7, R7, 0x3, RZ, 0xc0, !PT ;  /* 0x0000000307077812 */ /* 0x000fe200078ec0ff */
[----:B------:R-:W-:-:S04]  /*09b0*/  IMAD R5, R2, UR15, R5 ;  /* 0x0000000f02057c24 */ /* 0x000fc8000f8e0205 */
[----:B------:R-:W-:Y:S01]  /*09c0*/  @P0 VIADD R4, R4, 0x1 ;  /* 0x0000000104040836 */ /* 0x000fe20000000000 */
[----:B------:R-:W-:Y:S02]  /*09d0*/  ISETP.GE.AND P0, PT, R27, UR15, PT ;  /* 0x0000000f1b007c0c */ /* 0x000fe4000bf06270 */
        /* <DEDUP_REMOVED lines=10> */
[----:B------:R-:W-:Y:S01]  /*0a80*/  ISETP.GE.AND P0, PT, R28, UR15, PT ;  /* 0x0000000f1c007c0c */ /* 0x000fe2000bf06270 */
[----:B------:R-:W-:Y:S01]  /*0a90*/  IMAD R4, R2, UR15, R24 ;  /* 0x0000000f02047c24 */ /* 0x000fe2000f8e0218 */
[----:B------:R-:W-:Y:S01]  /*0aa0*/  SEL R3, R9, RZ, P1 ;  /* 0x000000ff09037207 */ /* 0x000fe20000800000 */
[----:B------:R-:W-:Y:S01]  /*0ab0*/  IMAD.IADD R25, R25, 0x1, -R0 ;  /* 0x0000000119197824 */ /* 0x000fe200078e0a00 */
[----:B------:R-:W-:-:S02]  /*0ac0*/  SEL R9, R9, RZ, P0 ;  /* 0x000000ff09097207 */ /* 0x000fc40000000000 */
[----:B------:R-:W-:Y:S01]  /*0ad0*/  IADD3 R26, PT, PT, R26, -R3, RZ ;  /* 0x800000031a1a7210 */ /* 0x000fe20007ffe0ff */
[----:B------:R-:W-:Y:S01]  /*0ae0*/  IMAD R3, R2, UR15, R7 ;  /* 0x0000000f02037c24 */ /* 0x000fe2000f8e0207 */
[----:B------:R-:W-:Y:S01]  /*0af0*/  LEA R6, R6, UR4, 0x2 ;  /* 0x0000000406067c11 */ /* 0x000fe2000f8e10ff */
[----:B------:R-:W-:Y:S01]  /*0b00*/  IMAD.IADD R2, R28, 0x1, -R9 ;  /* 0x000000011c027824 */ /* 0x000fe200078e0a09 */
[----:B------:R-:W-:Y:S02]  /*0b10*/  LEA R5, R5, UR4, 0x2 ;  /* 0x0000000405057c11 */ /* 0x000fe4000f8e10ff */
[----:B------:R-:W-:Y:S02]  /*0b20*/  LEA R4, R4, UR4, 0x2 ;  /* 0x0000000404047c11 */ /* 0x000fe4000f8e10ff */
[----:B------:R-:W-:Y:S01]  /*0b30*/  LEA R3, R3, UR4, 0x2 ;  /* 0x0000000403037c11 */ /* 0x000fe2000f8e10ff */
[----:B------:R-:W-:-:S06]  /*0b40*/  UMOV UR4, UR6 ;  /* 0x0000000600047c82 */ /* 0x000fcc0008000000 */
[----:B------:R-:W-:Y:S05]  /*0b50*/  CALL.REL.NOINC `($__internal_190_$__cuda_sm20_div_s16) ;  /* 0x0000000c00647944 */ /* 0x000fea0003c00000 */
[----:B------:R-:W0:Y:S01]  /*0b60*/  LDCU UR6, c[0x0][0x3a8] ;  /* 0x00007500ff0677ac */ /* 0x000e220008000800 */
[----:B------:R-:W-:Y:S02]  /*0b70*/  UPRMT UR7, UR5, 0x9910, URZ ;  /* 0x0000991005077896 */ /* 0x000fe400080000ff */
[----:B0-----:R-:W-:-:S04]  /*0b80*/  UISETP.LT.AND UP0, UPT, UR6, 0x4, UPT ;  /* 0x000000040600788c */ /* 0x001fc8000bf01270 */
[----:B------:R-:W-:-:S03]  /*0b90*/  USEL UR5, UR6, 0x4, UP0 ;  /* 0x0000000406057887 */ /* 0x000fc60008000000 */
[----:B------:R-:W-:-:S09]  /*0ba0*/  UMOV UR6, UR7 ;  /* 0x0000000700067c82 */ /* 0x000fd20008000000 */
.L_x_7954:
[----:B------:R-:W-:Y:S01]  /*0bb0*/  ISETP.GT.U32.AND P0, PT, R30, 0x1f, PT ;  /* 0x0000001f1e00780c */ /* 0x000fe20003f04070 */
[----:B------:R-:W-:-:S12]  /*0bc0*/  BSSY.RECONVERGENT B0, `(.L_x_7939) ;  /* 0x0000057000007945 */ /* 0x000fd80003800200 */
[----:B0--34-:R-:W-:Y:S05]  /*0bd0*/  @P0 BRA `(.L_x_7940) ;  /* 0x0000000400540947 */ /* 0x019fea0003800000 */
[C---:B------:R-:W-:Y:S01]  /*0be0*/  LOP3.LUT R14, R35.reuse, 0x3, RZ, 0xc0, !PT ;  /* 0x00000003230e7812 */ /* 0x040fe200078ec0ff */
[----:B------:R-:W-:Y:S01]  /*0bf0*/  IMAD.U32 R0, RZ, RZ, UR13 ;  /* 0x0000000dff007e24 */ /* 0x000fe2000f8e00ff */
[----:B------:R-:W-:Y:S01]  /*0c00*/  BSSY.RECONVERGENT B1, `(.L_x_7941) ;  /* 0x0000025000017945 */ /* 0x000fe20003800200 */
[----:B------:R-:W-:Y:S02]  /*0c10*/  ISETP.GE.U32.AND P1, PT, R35, 0x3, PT ;  /* 0x000000032300780c */ /* 0x000fe40003f26070 */
[----:B------:R-:W-:Y:S01]  /*0c20*/  ISETP.NE.AND P0, PT, R14, 0x3, PT ;  /* 0x000000030e00780c */ /* 0x000fe20003f05270 */
[----:B------:R-:W-:Y:S01]  /*0c30*/  IMAD.SHL.U32 R0, R0, 0x4, RZ ;  /* 0x0000000400007824 */ /* 0x000fe200078e00ff */
[----:B------:R-:W-:-:S11]  /*0c40*/  MOV R45, R36 ;  /* 0x00000024002d7202 */ /* 0x000fd60000000f00 */
[----:B------:R-:W-:Y:S05]  /*0c50*/  @!P0 BRA `(.L_x_7942) ;  /* 0x00000000007c8947 */ /* 0x000fea0003800000 */
        /* <DEDUP_REMOVED lines=25> */
[----:B------:R-:W-:Y:S02]  /*0df0*/  @P0 IMAD.IADD R45, R0, 0x1, R45 ;  /* 0x00000001002d0824 */ /* 0x000fe400078e022d */
[----:B------:R-:W-:Y:S01]  /*0e00*/  IMAD R17, R17, 0x10, R16 ;  /* 0x0000001011117824 */ /* 0x000fe200078e0210 */
[----:B------:R-:W-:-:S05]  /*0e10*/  MOV R16, UR13 ;  /* 0x0000000d00107c02 */ /* 0x000fca0008000f00 */
[----:B------:R-:W-:Y:S01]  /*0e20*/  @P0 IMAD R16, R16, 0x10, R17 ;  /* 0x0000001010100824 */ /* 0x000fe200078e0211 */
[----:B--2---:R1:W-:Y:S04]  /*0e30*/  STS.128 [R17], R8 ;  /* 0x0000000811007388 */ /* 0x0043e80000000c00 */
[----:B---3--:R1:W-:Y:S02]  /*0e40*/  @P0 STS.128 [R16], R12 ;  /* 0x0000000c10000388 */ /* 0x0083e40000000c00 */
.L_x_7942:
[----:B------:R-:W-:Y:S05]  /*0e50*/  BSYNC.RECONVERGENT B1 ;  /* 0x0000000000017941 */ /* 0x000fea0003800200 */
.L_x_7941:
[----:B------:R-:W-:Y:S05]  /*0e60*/  @!P1 BRA `(.L_x_7940) ;  /* 0x0000000000b09947 */ /* 0x000fea0003800000 */
[----:B------:R-:W2:Y:S01]  /*0e70*/  S2UR UR9, SR_CgaCtaId ;  /* 0x00000000000979c3 */ /* 0x000ea20000008800 */
[----:B------:R-:W-:Y:S01]  /*0e80*/  UMOV UR7, 0x400 ;  /* 0x0000040000077882 */ /* 0x000fe20000000000 */
[----:B01----:R-:W-:Y:S01]  /*0e90*/  MOV R8, UR4 ;  /* 0x0000000400087c02 */ /* 0x003fe20008000f00 */
[----:B------:R-:W-:Y:S01]  /*0ea0*/  UIADD3 UR7, UPT, UPT, UR7, 0x80, URZ ;  /* 0x0000008007077890 */ /* 0x000fe2000fffe0ff */
[----:B------:R-:W-:-:S03]  /*0eb0*/  IMAD.U32 R38, RZ, RZ, UR13 ;  /* 0x0000000dff267e24 */ /* 0x000fc6000f8e00ff */
[----:B------:R-:W-:Y:S01]  /*0ec0*/  IMAD R43, R8, 0x80, R45 ;  /* 0x00000080082b7824 */ /* 0x000fe200078e022d */
[----:B------:R-:W0:Y:S03]  /*0ed0*/  LDC R40, c[0x0][0x360] ;  /* 0x0000d800ff287b82 */ /* 0x000e260000000800 */
[--C-:B------:R-:W-:Y:S02]  /*0ee0*/  IMAD R38, R38, 0xc, R43.reuse ;  /* 0x0000000c26267824 */ /* 0x100fe400078e022b */
[----:B------:R-:W-:Y:S01]  /*0ef0*/  IMAD.IADD R41, R0, 0x1, R43 ;  /* 0x0000000100297824 */ /* 0x000fe200078e022b */
[----:B--2---:R-:W-:-:S06]  /*0f00*/  ULEA UR7, UR9, UR7, 0x18 ;  /* 0x0000000709077291 */ /* 0x004fcc000f8ec0ff */
[----:B------:R-:W-:Y:S02]  /*0f10*/  LEA R39, R45, UR7, 0x2 ;  /* 0x000000072d277c11 */ /* 0x000fe4000f8e10ff */
[----:B0-----:R-:W-:-:S07]  /*0f20*/  LEA R40, R40, R43, 0x3 ;  /* 0x0000002b28287211 */ /* 0x001fce00078e18ff */
.L_x_7943:
        /* <DEDUP_REMOVED lines=19> */
[----:B0-----:R-:W-:Y:S01]  /*1060*/  IMAD.U32 R8, RZ, RZ, UR13 ;  /* 0x0000000dff087e24 */ /* 0x001fe2000f8e00ff */
[----:B------:R-:W-:Y:S01]  /*1070*/  MOV R10, UR13 ;  /* 0x0000000d000a7c02 */ /* 0x000fe20008000f00 */
[----:B------:R-:W-:-:S02]  /*1080*/  IMAD.U32 R9, RZ, RZ, UR13 ;  /* 0x0000000dff097e24 */ /* 0x000fc4000f8e00ff */
[----:B------:R-:W-:Y:S02]  /*1090*/  IMAD R8, R8, 0x30, R39 ;  /* 0x0000003008087824 */ /* 0x000fe400078e0227 */
[----:B-1----:R-:W-:Y:S01]  /*10a0*/  IMAD.U32 R12, RZ, RZ, UR13 ;  /* 0x0000000dff0c7e24 */ /* 0x002fe2000f8e00ff */
[C---:B------:R-:W-:Y:S01]  /*10b0*/  LEA R40, R9.reuse, R40, 0x4 ;  /* 0x0000002809287211 */ /* 0x040fe200078e20ff */
[----:B------:R-:W-:Y:S01]  /*10c0*/  IMAD.U32 R14, RZ, RZ, UR13 ;  /* 0x0000000dff0e7e24 */ /* 0x000fe2000f8e00ff */
[----:B-----5:R2:W-:Y:S01]  /*10d0*/  STS.128 [R8], R20 ;  /* 0x0000001408007388 */ /* 0x0205e20000000c00 */
[----:B------:R-:W-:Y:S01]  /*10e0*/  IMAD R38, R9, 0x10, R38 ;  /* 0x0000001009267824 */ /* 0x000fe200078e0226 */
[----:B------:R-:W-:Y:S01]  /*10f0*/  LEA R39, R12, R39, 0x6 ;  /* 0x000000270c277211 */ /* 0x000fe200078e30ff */
[----:B------:R-:W-:Y:S02]  /*1100*/  IMAD R41, R10, 0x10, R41 ;  /* 0x000000100a297824 */ /* 0x000fe400078e0229 */
[----:B------:R-:W-:Y:S01]  /*1110*/  IMAD R43, R14, 0x10, R43 ;  /* 0x000000100e2b7824 */ /* 0x000fe200078e022b */
[----:B------:R-:W-:Y:S06]  /*1120*/  @!P0 BRA `(.L_x_7943) ;  /* 0xfffffffc00808947 */ /* 0x000fec000383ffff */
.L_x_7940:
[----:B------:R-:W-:Y:S05]  /*1130*/  BSYNC.RECONVERGENT B0 ;  /* 0x0000000000007941 */ /* 0x000fea0003800200 */
.L_x_7939:
[----:B------:R-:W-:Y:S01]  /*1140*/  BAR.SYNC.DEFER_BLOCKING 0x0 ;  /* 0x0000000000007b1d */ /* 0x000fe20000010000 */
[----:B------:R-:W-:Y:S01]  /*1150*/  UISETP.GE.AND UP0, UPT, UR8, 0x1, UPT ;  /* 0x000000010800788c */ /* 0x000fe2000bf06270 */
[----:B------:R-:W-:-:S08]  /*1160*/  IMAD.MOV.U32 R0, RZ, RZ, RZ ;  /* 0x000000ffff007224 */ /* 0x000fd000078e00ff */
[----:B------:R-:W-:Y:S05]  /*1170*/  BRA.U !UP0, `(.L_x_7944) ;  /* 0x0000000508187547 */ /* 0x000fea000b800000 */
[----:B012---:R-:W0:Y:S02]  /*1180*/  LDC R8, c[0x0][0x3ac] ;  /* 0x0000eb00ff087b82 */ /* 0x007e240000000800 */
[C---:B0-----:R-:W-:Y:S02]  /*1190*/  ISETP.GE.AND P1, PT, R8.reuse, 0x2, PT ;  /* 0x000000020800780c */ /* 0x041fe40003f26270 */
[C---:B------:R-:W-:Y:S02]  /*11a0*/  ISETP.GE.AND P2, PT, R8.reuse, 0x3, PT ;  /* 0x000000030800780c */ /* 0x040fe40003f46270 */
[C---:B------:R-:W-:Y:S02]  /*11b0*/  ISETP.GE.AND P3, PT, R8.reuse, 0x4, PT ;  /* 0x000000040800780c */ /* 0x040fe40003f66270 */
[----:B------:R-:W-:-:S07]  /*11c0*/  ISETP.GE.AND P0, PT, R8, 0x1, PT ;  /* 0x000000010800780c */ /* 0x000fce0003f06270 */
[----:B------:R3:W4:Y:S04]  /*11d0*/  @P1 LDS R31, [R4] ;  /* 0x00000000041f1984 */ /* 0x0007280000000800 */
[----:B------:R3:W0:Y:S04]  /*11e0*/  @P2 LDS R32, [R5] ;  /* 0x0000000005202984 */ /* 0x0006280000000800 */
[----:B------:R3:W1:Y:S04]  /*11f0*/  @P3 LDS R33, [R3] ;  /* 0x0000000003213984 */ /* 0x0006680000000800 */
[----:B------:R3:W2:Y:S01]  /*1200*/  @P0 LDS R34, [R6] ;  /* 0x0000000006220984 */ /* 0x0006a20000000800 */
[----:B------:R-:W-:-:S13]  /*1210*/  ISETP.GE.AND P0, PT, R29, UR5, PT ;  /* 0x000000051d007c0c */ /* 0x000fda000bf06270 */
[----:B---3--:R-:W-:Y:S05]  /*1220*/  @P0 BRA `(.L_x_7944) ;  /* 0x0000000000ec0947 */ /* 0x008fea0003800000 */
[----:B------:R-:W3:Y:S01]  /*1230*/  S2R R9, SR_CgaCtaId ;  /* 0x0000000000097919 */ /* 0x000ee20000008800 */
[----:B------:R-:W-:Y:S01]  /*1240*/  MOV R10, 0x400 ;  /* 0x00000400000a7802 */ /* 0x000fe20000000f00 */
[----:B------:R-:W-:Y:S02]  /*1250*/  IMAD.SHL.U32 R36, R30, 0x4, RZ ;  /* 0x000000041e247824 */ /* 0x000fe400078e00ff */
[----:B------:R-:W-:Y:S01]  /*1260*/  HFMA2 R0, -RZ, RZ, 0, 0 ;  /* 0x00000000ff007431 */ /* 0x000fe200000001ff */
[----:B------:R-:W-:Y:S02]  /*1270*/  ISETP.GT.U32.AND P0, PT, R8, 0x40, PT ;  /* 0x000000400800780c */ /* 0x000fe40003f04070 */
[----:B------:R-:W-:Y:S02]  /*1280*/  LOP3.LUT R8, R36, 0xc, RZ, 0xc0, !PT ;  /* 0x0000000c24087812 */ /* 0x000fe400078ec0ff */
[----:B---3--:R-:W-:Y:S01]  /*1290*/  LEA R10, R9, R10, 0x18 ;  /* 0x0000000a090a7211 */ /* 0x008fe200078ec0ff */
[----:B------:R-:W-:-:S08]  /*12a0*/  IMAD.MOV.U32 R9, RZ, RZ, R29 ;  /* 0x000000ffff097224 */ /* 0x000fd000078e001d */
.L_x_7953:
[C---:B------:R-:W-:Y:S02]  /*12b0*/  IMAD R15, R9.reuse, 0x14, R10 ;  /* 0x00000014090f7824 */ /* 0x040fe400078e020a */
[----:B------:R-:W-:-:S05]  /*12c0*/  VIADD R9, R9, UR6 ;  /* 0x0000000609097c36 */ /* 0x000fca0008000000 */
[----:B------:R-:W-:Y:S01]  /*12d0*/  ISETP.GE.AND P1, PT, R9, UR5, PT ;  /* 0x0000000509007c0c */ /* 0x000fe2000bf26270 */
[----:B0-23--:R-:W-:-:S12]  /*12e0*/  @P0 BRA `(.L_x_7945) ;  /* 0x0000000000680947 */ /* 0x00dfd80003800000 */
[----:B------:R-:W-:Y:S01]  /*12f0*/  IADD3 R11, PT, PT, R15, R8, RZ ;  /* 0x000000080f0b7210 */ /* 0x000fe20007ffe0ff */
[----:B------:R-:W3:Y:S01]  /*1300*/  LDC R14, c[0x0][0x3ac] ;  /* 0x0000eb00ff0e7b82 */ /* 0x000ee20000000800 */
[----:B------:R-:W-:-:S03]  /*1310*/  UMOV UR7, 0xffffffff ;  /* 0xffffffff00077882 */ /* 0x000fc60000000000 */
[----:B------:R0:W0:Y:S01]  /*1320*/  LDS R13, [R11] ;  /* 0x000000000b0d7984 */ /* 0x0000220000000800 */
[----:B---3--:R-:W-:Y:S01]  /*1330*/  ISETP.GE.AND P2, PT, R14, 0x2, PT ;  /* 0x000000020e00780c */ /* 0x008fe20003f46270 */
[----:B0-----:R-:W-:-:S12]  /*1340*/  BRA.DIV UR7, `(.L_x_7946) ;  /* 0x0000000207d87947 */ /* 0x001fd8000b800000 */
[----:B------:R0:W3:Y:S02]  /*1350*/  SHFL.IDX PT, R11, R13, R2, 0x1c1f ;  /* 0x001c1f020d0b7589 */ /* 0x0000e400000e0000 */
.L_x_7957:
[----:B--23--:R-:W-:Y:S01]  /*1360*/  IMAD R12, R34, R11, RZ ;  /* 0x0000000b220c7224 */ /* 0x00cfe200078e02ff */
[----:B------:R-:W-:Y:S06]  /*1370*/  @!P2 BRA `(.L_x_7947) ;  /* 0x000000000010a947 */ /* 0x000fec0003800000 */
[----:B------:R-:W-:-:S03]  /*1380*/  UMOV UR7, 0xffffffff ;  /* 0xffffffff00077882 */ /* 0x000fc60000000000 */
[----:B------:R-:W-:Y:S05]  /*1390*/  BRA.DIV UR7, `(.L_x_7948) ;  /* 0x0000000207e87947 */ /* 0x000fea000b800000 */
[----:B------:R2:W3:Y:S02]  /*13a0*/  SHFL.IDX PT, R11, R13, R27, 0x1c1f ;  /* 0x001c1f1b0d0b7589 */ /* 0x0004e400000e0000 */
.L_x_7960:
[----:B---34-:R-:W-:-:S07]  /*13b0*/  IMAD R12, R31, R11, R12 ;  /* 0x0000000b1f0c7224 */ /* 0x018fce00078e020c */
.L_x_7947:
[----:B------:R-:W-:-:S13]  /*13c0*/  ISETP.GE.AND P2, PT, R14, 0x3, PT ;  /* 0x000000030e00780c */ /* 0x000fda0003f46270 */
[----:B------:R-:W-:Y:S05]  /*13d0*/  @!P2 BRA `(.L_x_7949) ;  /* 0x000000000010a947 */ /* 0x000fea0003800000 */
[----:B------:R-:W-:-:S03]  /*13e0*/  UMOV UR7, 0xffffffff ;  /* 0xffffffff00077882 */ /* 0x000fc60000000000 */
[----:B------:R-:W-:Y:S05]  /*13f0*/  BRA.DIV UR7, `(.L_x_7950) ;  /* 0x0000000207f47947 */ /* 0x000fea000b800000 */
[----:B------:R3:W0:Y:S02]  /*1400*/  SHFL.IDX PT, R11, R13, R26, 0x1c1f ;  /* 0x001c1f1a0d0b7589 */ /* 0x00062400000e0000 */
.L_x_7963:
[----:B0-----:R-:W-:-:S07]  /*1410*/  IMAD R12, R32, R11, R12 ;  /* 0x0000000b200c7224 */ /* 0x001fce00078e020c */
.L_x_7949:
[----:B------:R-:W-:-:S13]  /*1420*/  ISETP.GE.AND P2, PT, R14, 0x4, PT ;  /* 0x000000040e00780c */ /* 0x000fda0003f46270 */
[----:B------:R-:W-:Y:S05]  /*1430*/  @!P2 BRA `(.L_x_7951) ;  /* 0x000000000060a947 */ /* 0x000fea0003800000 */
[----:B------:R-:W-:-:S03]  /*1440*/  UMOV UR7, 0xffffffff ;  /* 0xffffffff00077882 */ /* 0x000fc60000000000 */
[----:B------:R-:W-:Y:S05]  /*1450*/  BRA.DIV UR7, `(.L_x_7952) ;  /* 0x0000000607007947 */ /* 0x000fea000b800000 */
[----:B------:R0:W0:Y:S02]  /*1460*/  SHFL.IDX PT, R11, R13, R25, 0x1c1f ;  /* 0x001c1f190d0b7589 */ /* 0x00002400000e0000 */
.L_x_7966:
[----:B01----:R-:W-:Y:S01]  /*1470*/  IMAD R12, R33, R11, R12 ;  /* 0x0000000b210c7224 */ /* 0x003fe200078e020c */
[----:B------:R-:W-:Y:S06]  /*1480*/  BRA `(.L_x_7951) ;  /* 0x00000000004c7947 */ /* 0x000fec0003800000 */
.L_x_7945:
[----:B------:R-:W3:Y:S01]  /*1490*/  LDC R11, c[0x0][0x3ac] ;  /* 0x0000eb00ff0b7b82 */ /* 0x000ee20000000800 */
[----:B------:R-:W-:Y:S01]  /*14a0*/  LOP3.LUT R14, R28, 0x2, RZ, 0x3c, !PT ;  /* 0x000000021c0e7812 */ /* 0x000fe200078e3cff */
[----:B------:R-:W-:Y:S01]  /*14b0*/  IMAD.MOV.U32 R12, RZ, RZ, RZ ;  /* 0x000000ffff0c7224 */ /* 0x000fe200078e00ff */
[C---:B---3--:R-:W-:Y:S02]  /*14c0*/  ISETP.GE.AND P2, PT, R11.reuse, 0x1, PT ;  /* 0x000000010b00780c */ /* 0x048fe40003f46270 */
[C---:B------:R-:W-:Y:S02]  /*14d0*/  ISETP.GE.AND P3, PT, R11.reuse, 0x2, PT ;  /* 0x000000020b00780c */ /* 0x040fe40003f66270 */
[C---:B------:R-:W-:Y:S02]  /*14e0*/  ISETP.GE.AND P4, PT, R11.reuse, 0x3, PT ;  /* 0x000000030b00780c */ /* 0x040fe40003f86270 */
[----:B------:R-:W-:-:S07]  /*14f0*/  ISETP.GE.AND P5, PT, R11, 0x4, PT ;  /* 0x000000040b00780c */ /* 0x000fce0003fa6270 */
[--C-:B------:R-:W-:Y:S02]  /*1500*/  @P2 IMAD R11, R28, 0x4, R15.reuse ;  /* 0x000000041c0b2824 */ /* 0x100fe400078e020f */
[--C-:B------:R-:W-:Y:S02]  /*1510*/  @P3 IMAD R13, R24, 0x4, R15.reuse ;  /* 0x00000004180d3824 */ /* 0x100fe400078e020f */
[----:B------:R-:W-:Y:S02]  /*1520*/  @P4 LEA R14, R14, R15, 0x2 ;  /* 0x0000000f0e0e4211 */ /* 0x000fe400078e10ff */
[----:B------:R-:W2:Y:S01]  /*1530*/  @P2 LDS R11, [R11] ;  /* 0x000000000b0b2984 */ /* 0x000ea20000000800 */
[----:B------:R-:W-:-:S03]  /*1540*/  @P5 IMAD R16, R7, 0x4, R15 ;  /* 0x0000000407105824 */ /* 0x000fc600078e020f */
[----:B------:R-:W4:Y:S04]  /*1550*/  @P3 LDS R13, [R13] ;  /* 0x000000000d0d3984 */ /* 0x000f280000000800 */
[----:B------:R-:W0:Y:S04]  /*1560*/  @P4 LDS R15, [R14] ;  /* 0x000000000e0f4984 */ /* 0x000e280000000800 */
[----:B------:R-:W1:Y:S01]  /*1570*/  @P5 LDS R16, [R16] ;  /* 0x0000000010105984 */ /* 0x000e620000000800 */
[----:B--2---:R-:W-:-:S04]  /*1580*/  @P2 IMAD R12, R34, R11, RZ ;  /* 0x0000000b220c2224 */ /* 0x004fc800078e02ff */
[----:B----4-:R-:W-:-:S04]  /*1590*/  @P3 IMAD R12, R31, R13, R12 ;  /* 0x0000000d1f0c3224 */ /* 0x010fc800078e020c */
[----:B0-----:R-:W-:-:S04]  /*15a0*/  @P4 IMAD R12, R32, R15, R12 ;  /* 0x0000000f200c4224 */ /* 0x001fc800078e020c */
[----:B-1----:R-:W-:-:S07]  /*15b0*/  @P5 IMAD R12, R33, R16, R12 ;  /* 0x00000010210c5224 */ /* 0x002fce00078e020c */
.L_x_7951:
[----:B------:R-:W-:Y:S01]  /*15c0*/  IADD3 R0, PT, PT, R12, R0, RZ ;  /* 0x000000000c007210 */ /* 0x000fe20007ffe0ff */
[----:B------:R-:W-:Y:S06]  /*15d0*/  @!P1 BRA `(.L_x_7953) ;  /* 0xfffffffc00349947 */ /* 0x000fec000383ffff */
.L_x_7944:
[----:B01----:R-:W-:Y:S01]  /*15e0*/  IMAD.U32 R10, RZ, RZ, UR12 ;  /* 0x0000000cff0a7e24 */ /* 0x003fe2000f8e00ff */
[----:B------:R-:W-:Y:S05]  /*15f0*/  WARPSYNC.ALL ;  /* 0x0000000000007948 */ /* 0x000fea0003800000 */
[----:B------:R-:W-:Y:S01]  /*1600*/  IMAD.SHL.U32 R10, R10, 0x4, RZ ;  /* 0x000000040a0a7824 */ /* 0x000fe200078e00ff */
[----:B--2---:R-:W0:Y:S01]  /*1610*/  LDC.64 R8, c[0x0][0x3a0] ;  /* 0x0000e800ff087b82 */ /* 0x004e220000000a00 */
[----:B------:R-:W-:Y:S02]  /*1620*/  USHF.L.U32 UR7, UR4, 0x7, URZ ;  /* 0x0000000704077899 */ /* 0x000fe400080006ff */
[----:B------:R-:W-:-:S04]  /*1630*/  UIADD3 UR4, UPT, UPT, UR12, UR4, URZ ;  /* 0x000000040c047290 */ /* 0x000fc8000fffe0ff */
[----:B------:R-:W-:Y:S01]  /*1640*/  LOP3.LUT R11, R30, UR7, RZ, 0xfc, !PT ;  /* 0x000000071e0b7c12 */ /* 0x000fe2000f8efcff */
[----:B------:R-:W-:Y:S01]  /*1650*/  BAR.SYNC.DEFER_BLOCKING 0x0 ;  /* 0x0000000000007b1d */ /* 0x000fe20000010000 */
[----:B------:R-:W-:-:S03]  /*1660*/  ISETP.LE.U32.AND P0, PT, R10, UR4, PT ;  /* 0x000000040a007c0c */ /* 0x000fc6000bf03070 */
[----:B0-----:R-:W-:-:S05]  /*1670*/  IMAD.WIDE R8, R11, 0x4, R8 ;  /* 0x000000040b087825 */ /* 0x001fca00078e0208 */
[----:B------:R0:W-:Y:S05]  /*1680*/  STG.E desc[UR10][R8.64], R0 ;  /* 0x0000000008007986 */ /* 0x0001ea000c10190a */
[----:B------:R-:W-:Y:S05]  /*1690*/  @!P0 BRA `(.L_x_7954) ;  /* 0xfffffff400448947 */ /* 0x000fea000383ffff */
[----:B------:R-:W-:Y:S05]  /*16a0*/  EXIT ;  /* 0x000000000000794d */ /* 0x000fea0003800000 */
.L_x_7946:
[----:B------:R-:W-:Y:S01]  /*16b0*/  BSSY B0, `(.L_x_7955) ;  /* 0x0000007000007945 */ /* 0x000fe20003800000 */
[----:B------:R-:W-:Y:S01]  /*16c0*/  MOV R16, R2 ;  /* 0x0000000200107202 */ /* 0x000fe20000000f00 */
[----:B------:R-:W-:Y:S02]  /*16d0*/  IMAD.MOV.U32 R18, RZ, RZ, 0x1c1f ;  /* 0x00001c1fff127424 */ /* 0x000fe400078e00ff */
[----:B------:R-:W-:-:S07]  /*16e0*/  IMAD.MOV.U32 R11, RZ, RZ, -0x1 ;  /* 0xffffffffff0b7424 */ /* 0x000fce00078e00ff */
[----:B-12-4-:R-:W-:Y:S05]  /*16f0*/  WARPSYNC.COLLECTIVE R11, `(.L_x_7956) ;  /* 0x000000000b087348 */ /* 0x016fea0003c00000 */
[----:B------:R0:W3:Y:S02]  /*1700*/  SHFL.IDX P3, R11, R13, R16, R18 ;  /* 0x000000100d0b7389 */ /* 0x0000e40000060012 */
[----:B01234-:R-:W-:Y:S05]  /*1710*/  ENDCOLLECTIVE ;  /* 0x000000000000791b */ /* 0x01ffea0003800000 */
.L_x_7956:
[----:B------:R-:W-:Y:S05]  /*1720*/  BSYNC B0 ;  /* 0x0000000000007941 */ /* 0x000fea0003800000 */
.L_x_7955:
[----:B------:R-:W-:Y:S05]  /*1730*/  BRA `(.L_x_7957) ;  /* 0xfffffffc00087947 */ /* 0x000fea000383ffff */
.L_x_7948:
[----:B------:R-:W-:Y:S01]  /*1740*/  BSSY B0, `(.L_x_7958) ;  /* 0x0000007000007945 */ /* 0x000fe20003800000 */
[----:B------:R-:W-:Y:S01]  /*1750*/  MOV R16, R27 ;  /* 0x0000001b00107202 */ /* 0x000fe20000000f00 */
[----:B------:R-:W-:Y:S02]  /*1760*/  IMAD.MOV.U32 R18, RZ, RZ, 0x1c1f ;  /* 0x00001c1fff127424 */ /* 0x000fe400078e00ff */
[----:B------:R-:W-:-:S07]  /*1770*/  IMAD.MOV.U32 R11, RZ, RZ, -0x1 ;  /* 0xffffffffff0b7424 */ /* 0x000fce00078e00ff */
[----:B01--4-:R-:W-:Y:S05]  /*1780*/  WARPSYNC.COLLECTIVE R11, `(.L_x_7959) ;  /* 0x000000000b087348 */ /* 0x013fea0003c00000 */
[----:B------:R2:W3:Y:S02]  /*1790*/  SHFL.IDX P3, R11, R13, R16, R18 ;  /* 0x000000100d0b7389 */ /* 0x0004e40000060012 */
[----:B01234-:R-:W-:Y:S05]  /*17a0*/  ENDCOLLECTIVE ;  /* 0x000000000000791b */ /* 0x01ffea0003800000 */
.L_x_7959:
[----:B------:R-:W-:Y:S05]  /*17b0*/  BSYNC B0 ;  /* 0x0000000000007941 */ /* 0x000fea0003800000 */
.L_x_7958:
[----:B------:R-:W-:Y:S05]  /*17c0*/  BRA `(.L_x_7960) ;  /* 0xfffffff800f87947 */ /* 0x000fea000383ffff */
.L_x_7950:
[----:B------:R-:W-:Y:S01]  /*17d0*/  BSSY B0, `(.L_x_7961) ;  /* 0x0000007000007945 */ /* 0x000fe20003800000 */
[----:B------:R-:W-:Y:S01]  /*17e0*/  MOV R16, R26 ;  /* 0x0000001a00107202 */ /* 0x000fe20000000f00 */
[----:B------:R-:W-:Y:S02]  /*17f0*/  IMAD.MOV.U32 R18, RZ, RZ, 0x1c1f ;  /* 0x00001c1fff127424 */ /* 0x000fe400078e00ff */
[----:B------:R-:W-:-:S07]  /*1800*/  IMAD.MOV.U32 R11, RZ, RZ, -0x1 ;  /* 0xffffffffff0b7424 */ /* 0x000fce00078e00ff */
[----:B012-4-:R-:W-:Y:S05]  /*1810*/  WARPSYNC.COLLECTIVE R11, `(.L_x_7962) ;  /* 0x000000000b087348 */ /* 0x017fea0003c00000 */
[----:B------:R3:W0:Y:S02]  /*1820*/  SHFL.IDX P3, R11, R13, R16, R18 ;  /* 0x000000100d0b7389 */ /* 0x0006240000060012 */
[----:B01234-:R-:W-:Y:S05]  /*1830*/  ENDCOLLECTIVE ;  /* 0x000000000000791b */ /* 0x01ffea0003800000 */
.L_x_7962:
[----:B------:R-:W-:Y:S05]  /*1840*/  BSYNC B0 ;  /* 0x0000000000007941 */ /* 0x000fea0003800000 */
.L_x_7961:
[----:B------:R-:W-:Y:S05]  /*1850*/  BRA `(.L_x_7963) ;  /* 0xfffffff800ec7947 */ /* 0x000fea000383ffff */
.L_x_7952:
[----:B------:R-:W-:Y:S01]  /*1860*/  BSSY B0, `(.L_x_7964) ;  /* 0x0000007000007945 */ /* 0x000fe20003800000 */
[----:B------:R-:W-:Y:S01]  /*1870*/  MOV R16, R25 ;  /* 0x0000001900107202 */ /* 0x000fe20000000f00 */
[----:B------:R-:W-:Y:S02]  /*1880*/  IMAD.MOV.U32 R18, RZ, RZ, 0x1c1f ;  /* 0x00001c1fff127424 */ /* 0x000fe400078e00ff */
[----:B------:R-:W-:-:S07]  /*1890*/  IMAD.MOV.U32 R11, RZ, RZ, -0x1 ;  /* 0xffffffffff0b7424 */ /* 0x000fce00078e00ff */
[----:B01234-:R-:W-:Y:S05]  /*18a0*/  WARPSYNC.COLLECTIVE R11, `(.L_x_7965) ;  /* 0x000000000b087348 */ /* 0x01ffea0003c00000 */
[----:B------:R0:W0:Y:S02]  /*18b0*/  SHFL.IDX P3, R11, R13, R16, R18 ;  /* 0x000000100d0b7389 */ /* 0x0000240000060012 */
[----:B01234-:R-:W-:Y:S05]  /*18c0*/  ENDCOLLECTIVE ;  /* 0x000000000000791b */ /* 0x01ffea0003800000 */
.L_x_7965:
[----:B------:R-:W-:Y:S05]  /*18d0*/  BSYNC B0 ;  /* 0x0000000000007941 */ /* 0x000fea0003800000 */
.L_x_7964:
[----:B------:R-:W-:Y:S05]  /*18e0*/  BRA `(.L_x_7966) ;  /* 0xfffffff800e07947 */ /* 0x000fea000383ffff */
        .weak           $__internal_190_$__cuda_sm20_div_s16
        .type           $__internal_190_$__cuda_sm20_div_s16,@function
        .size           $__internal_190_$__cuda_sm20_div_s16,(.L_x_38693 - $__internal_190_$__cuda_sm20_div_s16)
$__internal_190_$__cuda_sm20_div_s16:
        /* <DEDUP_REMOVED lines=25> */
[----:B------:R-:W-:Y:S05]  /*1a80*/  RET.REL.NODEC R8 `(_Z9cuda_gemmIiLi128ELi4ELi1ELi128ELi4ELi4ELi64ELi1ELi0EEviiiPT_S1_S1_iii) ;  /* 0xffffffe4085c7950 */ /* 0x000fea0003c3ffff */
.L_x_7967:
        /* <DEDUP_REMOVED lines=15> */
.L_x_38693:


//--------------------- .text._Z9cuda_gemmIiLi128ELi4ELi1ELi128ELi4ELi4ELi64ELi0ELi1EEviiiPT_S1_S1_iii --------------------------
	.section	.text._Z9cuda_gemmIiLi128ELi4ELi1ELi128ELi4ELi4ELi64ELi0ELi1EEviiiPT_S1_S1_iii,"ax",@progbits
	.align	128
        .global         _Z9cuda_gemmIiLi128ELi4ELi1ELi128ELi4ELi4ELi64ELi0ELi1EEviiiPT_S1_S1_iii
        .type           _Z9cuda_gemmIiLi128ELi4ELi1ELi128ELi4ELi4ELi64ELi0ELi1EEviiiPT_S1_S1_iii,@function
        .size           _Z9cuda_gemmIiLi128ELi4ELi1ELi128ELi4ELi4ELi64ELi0ELi1EEviiiPT_S1_S1_iii,(.L_x_39405 - _Z9cuda_gemmIiLi128ELi4ELi1ELi128ELi4ELi4ELi64ELi0ELi1EEviiiPT_S1_S1_iii)
        .other          _Z9cuda_gemmIiLi128ELi4ELi1ELi128ELi4ELi4ELi64ELi0ELi1EEviiiPT_S1_S1_iii,@"STO_CUDA_ENTRY STV_DEFAULT"
_Z9cuda_gemmIiLi128ELi4ELi1ELi128ELi4ELi4ELi64ELi0ELi1EEviiiPT_S1_S1_iii:
.text._Z9cuda_gemmIiLi128ELi4ELi1ELi128ELi4ELi4ELi64ELi0ELi1EEviiiPT_S1_S1_iii:
        /* <DEDUP_REMOVED lines=12> */
.L_x_7970:
        /* <DEDUP_REMOVED lines=10> */
.L_x_7969:
[----:B------:R-:W-:Y:S05]  /*0160*/  BSYNC.RECONVERGENT B0 ;  /* 0x0000000000007941 */ /* 0x000fea0003800200 */
.L_x_7968:
[----:B------:R-:W1:Y:S01]  /*0170*/  S2UR UR4, SR_CTAID.Y ;  /* 0x00000000000479c3 */ /* 0x000e620000002600 */
[----:B------:R-:W2:Y:S02]  /*0180*/  LDCU UR9, c[0x0][0x374] ;  /* 0x00006e80ff0977ac */ /* 0x000ea40008000800 */
[----:B--2---:R-:W-:-:S04]  /*0190*/  USHF.L.U32 UR5, UR9, 0x2, URZ ;  /* 0x0000000209057899 */ /* 0x004fc800080006ff */
[----:B-1----:R-:W-:-:S06]  /*01a0*/  UISETP.GE.U32.AND UP0, UPT, UR4, UR5, UPT ;  /* 0x000000050400728c */ /* 0x002fcc000bf06070 */
[----:B------:R-:W-:-:S13]  /*01b0*/  PLOP3.LUT P0, PT, PT, PT, UP0, 0x80, 0x8 ;  /* 0x000000000008781c */ /* 0x000fda0003f0f008 */
[----:B------:R-:W-:Y:S05]  /*01c0*/  @P0 EXIT ;  /* 0x000000000000094d */ /* 0x000fea0003800000 */
[----:B------:R-:W1:Y:S01]  /*01d0*/  LDCU UR12, c[0x0][0x360] ;  /* 0x00006c00ff0c77ac */ /* 0x000e620008000800 */
[----:B------:R-:W-:Y:S01]  /*01e0*/  IMAD.SHL.U32 R20, R0, 0x4, RZ ;  /* 0x0000000400147824 */ /* 0x000fe200078e00ff */
[----:B------:R-:W2:Y:S04]  /*01f0*/  S2UR UR5, SR_CTAID.X ;  /* 0x00000000000579c3 */ /* 0x000ea80000002500 */
[----:B------:R-:W-:Y:S01]  /*0200*/  LOP3.LUT R19, R20, 0xc, RZ, 0xc0, !PT ;  /* 0x0000000c14137812 */ /* 0x000fe200078ec0ff */
[----:B-1----:R-:W-:-:S06]  /*0210*/  USHF.L.U32 UR8, UR12, 0x2, URZ ;  /* 0x000000020c087899 */ /* 0x002fcc00080006ff */
[----:B------:R-:W-:Y:S01]  /*0220*/  VIADD R4, R20, UR8 ;  /* 0x0000000814047c36 */ /* 0x000fe20008000000 */
[----:B0-----:R-:W-:Y:S01]  /*0230*/  IADD3 R9, PT, PT, RZ, -UR8, RZ ;  /* 0x80000008ff097c10 */ /* 0x001fe2000fffe0ff */
[----:B--2---:R-:W-:Y:S01]  /*0240*/  USHF.L.U32 UR5, UR5, 0x7, URZ ;  /* 0x0000000705057899 */ /* 0x004fe200080006ff */
[----:B------:R-:W0:Y:S01]  /*0250*/  I2F.U32.RP R7, UR8 ;  /* 0x0000000800077d06 */ /* 0x000e220008209000 */
[----:B------:R-:W-:Y:S02]  /*0260*/  ISETP.NE.U32.AND P2, PT, RZ, UR8, PT ;  /* 0x00000008ff007c0c */ /* 0x000fe4000bf45070 */
[C---:B------:R-:W-:Y:S02]  /*0270*/  ISETP.GE.U32.AND P0, PT, R4.reuse, 0x80, PT ;  /* 0x000000800400780c */ /* 0x040fe40003f06070 */
[----:B------:R-:W-:Y:S02]  /*0280*/  VIMNMX.U32 R5, PT, PT, R4, 0x80, !PT ;  /* 0x0000008004057848 */ /* 0x000fe40007fe0000 */
[----:B------:R-:W-:-:S04]  /*0290*/  SEL R6, RZ, 0x1, P0 ;  /* 0x00000001ff067807 */ /* 0x000fc80000000000 */
[----:B------:R-:W-:Y:S02]  /*02a0*/  IADD3 R5, PT, PT, R5, -R4, -R6 ;  /* 0x8000000405057210 */ /* 0x000fe40007ffe806 */
[----:B------:R-:W1:Y:S01]  /*02b0*/  S2R R4, SR_CgaCtaId ;  /* 0x0000000000047919 */ /* 0x000e620000008800 */
[----:B0-----:R-:W0:Y:S02]  /*02c0*/  MUFU.RCP R7, R7 ;  /* 0x0000000700077308 */ /* 0x001e240000001000 */
[----:B0-----:R-:W-:-:S06]  /*02d0*/  VIADD R2, R7, 0xffffffe ;  /* 0x0ffffffe07027836 */ /* 0x001fcc0000000000 */
[----:B------:R0:W2:Y:S02]  /*02e0*/  F2I.FTZ.U32.TRUNC.NTZ R3, R2 ;  /* 0x0000000200037305 */ /* 0x0000a4000021f000 */
[----:B0-----:R-:W-:Y:S02]  /*02f0*/  IMAD.MOV.U32 R2, RZ, RZ, RZ ;  /* 0x000000ffff027224 */ /* 0x001fe400078e00ff */
[----:B--2---:R-:W-:-:S04]  /*0300*/  IMAD R9, R9, R3, RZ ;  /* 0x0000000309097224 */ /* 0x004fc800078e02ff */
[----:B------:R-:W-:Y:S01]  /*0310*/  IMAD.HI.U32 R8, R3, R9, R2 ;  /* 0x0000000903087227 */ /* 0x000fe200078e0002 */
[----:B------:R-:W-:Y:S01]  /*0320*/  MOV R3, 0x400 ;  /* 0x0000040000037802 */ /* 0x000fe20000000f00 */
[----:B------:R-:W0:Y:S04]  /*0330*/  S2R R9, SR_CTAID.X ;  /* 0x0000000000097919 */ /* 0x000e280000002500 */
[----:B------:R-:W-:-:S05]  /*0340*/  IMAD.HI.U32 R7, R8, R5, RZ ;  /* 0x0000000508077227 */ /* 0x000fca00078e00ff */
[----:B------:R-:W-:-:S05]  /*0350*/  IADD3 R2, PT, PT, -R7, RZ, RZ ;  /* 0x000000ff07027210 */ /* 0x000fca0007ffe1ff */
[----:B------:R-:W-:Y:S01]  /*0360*/  IMAD R5, R2, UR8, R5 ;  /* 0x0000000802057c24 */ /* 0x000fe2000f8e0205 */
[----:B------:R-:W-:-:S04]  /*0370*/  SHF.R.U32.HI R2, RZ, 0x5, R0 ;  /* 0x00000005ff027819 */ /* 0x000fc80000011600 */
[----:B------:R-:W-:-:S13]  /*0380*/  ISETP.GE.U32.AND P0, PT, R5, UR8, PT ;  /* 0x0000000805007c0c */ /* 0x000fda000bf06070 */
[----:B------:R-:W-:Y:S02]  /*0390*/  @P0 VIADD R5, R5, -UR8 ;  /* 0x8000000805050c36 */ /* 0x000fe40008000000 */
[----:B------:R-:W-:Y:S02]  /*03a0*/  @P0 VIADD R7, R7, 0x1 ;  /* 0x0000000107070836 */ /* 0x000fe40000000000 */
[----:B0-----:R-:W-:Y:S01]  /*03b0*/  IMAD R18, R9, 0x20, R0 ;  /* 0x0000002009127824 */ /* 0x001fe200078e0200 */
[----:B------:R-:W-:Y:S02]  /*03c0*/  ISETP.GE.U32.AND P1, PT, R5, UR8, PT ;  /* 0x0000000805007c0c */ /* 0x000fe4000bf26070 */
[----:B-1----:R-:W-:Y:S02]  /*03d0*/  LEA R5, R4, R3, 0x18 ;  /* 0x0000000304057211 */ /* 0x002fe400078ec0ff */
[----:B------:R-:W-:-:S03]  /*03e0*/  IADD3 R3, PT, PT, R3, 0x80, RZ ;  /* 0x0000008003037810 */ /* 0x000fc60007ffe0ff */
[----:B------:R-:W-:Y:S01]  /*03f0*/  IMAD R2, R2, 0x14, R5 ;  /* 0x0000001402027824 */ /* 0x000fe200078e0205 */
[----:B------:R-:W-:Y:S02]  /*0400*/  LEA R17, R4, R3, 0x18 ;  /* 0x0000000304117211 */ /* 0x000fe400078ec0ff */
[----:B------:R-:W-:Y:S01]  /*0410*/  LOP3.LUT R3, R20, 0x7c, RZ, 0xc0, !PT ;  /* 0x0000007c14037812 */ /* 0x000fe200078ec0ff */
[----:B------:R-:W-:Y:S01]  /*0420*/  IMAD.IADD R19, R2, 0x1, R19 ;  /* 0x0000000102137824 */ /* 0x000fe200078e0213 */
[----:B------:R-:W-:Y:S01]  /*0430*/  IADD3 R4, PT, PT, R0, -0x1, RZ ;  /* 0xffffffff00047810 */ /* 0x000fe20007ffe0ff */
[----:B------:R-:W-:Y:S01]  /*0440*/  @P1 VIADD R7, R7, 0x1 ;  /* 0x0000000107071836 */ /* 0x000fe20000000000 */
[----:B------:R-:W-:Y:S02]  /*0450*/  @!P2 LOP3.LUT R7, RZ, UR8, RZ, 0x33, !PT ;  /* 0x00000008ff07ac12 */ /* 0x000fe4000f8e33ff */
[----:B------:R-:W-:Y:S02]  /*0460*/  LOP3.LUT R16, R3, 0x3, R0, 0xf8, !PT ;  /* 0x0000000303107812 */ /* 0x000fe400078ef800 */
[----:B------:R-:W-:Y:S01]  /*0470*/  LOP3.LUT R3, R4, 0x3, RZ, 0xc0, !PT ;  /* 0x0000000304037812 */ /* 0x000fe200078ec0ff */
[----:B------:R-:W-:Y:S01]  /*0480*/  IMAD.IADD R2, R6, 0x1, R7 ;  /* 0x0000000106027824 */ /* 0x000fe200078e0207 */
[----:B------:R-:W-:Y:S01]  /*0490*/  LEA R16, R16, R17, 0x2 ;  /* 0x0000001110107211 */ /* 0x000fe200078e10ff */
[----:B------:R-:W-:-:S07]  /*04a0*/  IMAD R17, R0, 0x10, R17 ;  /* 0x0000001000117824 */ /* 0x000fce00078e0211 */
.L_x_7976:
        /* <DEDUP_REMOVED lines=36> */
.L_x_7974:
[----:B------:R-:W-:Y:S05]  /*06f0*/  BSYNC.RECONVERGENT B1 ;  /* 0x0000000000017941 */ /* 0x000fea0003800200 */
.L_x_7973:
        /* <DEDUP_REMOVED lines=15> */
.L_x_7975:
        /* <DEDUP_REMOVED lines=11> */
[----:B------:R-:W-:Y:S01]  /*08a0*/  IMAD R27, R27, 0x10, R25 ;  /* 0x000000101b1b7824 */ /* 0x000fe200078e0219 */
[----:B------:R-:W-:Y:S01]  /*08b0*/  MOV R28, UR12 ;  /* 0x0000000c001c7c02 */ /* 0x000fe20008000f00 */
[----:B------:R-:W-:-:S03]  /*08c0*/  IMAD.U32 R29, RZ, RZ, UR12 ;  /* 0x0000000cff1d7e24 */ /* 0x000fc6000f8e00ff */
[----:B---3--:R0:W-:Y:S01]  /*08d0*/  STS.128 [R27], R4 ;  /* 0x000000041b007388 */ /* 0x0081e20000000c00 */
[--C-:B------:R-:W-:Y:S02]  /*08e0*/  IMAD R28, R28, 0x20, R25.reuse ;  /* 0x000000201c1c7824 */ /* 0x100fe400078e0219 */
[----:B------:R-:W-:Y:S01]  /*08f0*/  IMAD R29, R29, 0x30, R25 ;  /* 0x000000301d1d7824 */ /* 0x000fe200078e0219 */
[----:B0-----:R-:W-:Y:S01]  /*0900*/  MOV R5, UR8 ;  /* 0x0000000800057c02 */ /* 0x001fe20008000f00 */
[----:B------:R-:W-:Y:S01]  /*0910*/  IMAD.U32 R7, RZ, RZ, UR8 ;  /* 0x00000008ff077e24 */ /* 0x000fe2000f8e00ff */
[----:B------:R-:W-:Y:S01]  /*0920*/  MOV R6, UR12 ;  /* 0x0000000c00067c02 */ /* 0x000fe20008000f00 */
[----:B------:R-:W-:Y:S01]  /*0930*/  IMAD.U32 R4, RZ, RZ, UR12 ;  /* 0x0000000cff047e24 */ /* 0x000fe2000f8e00ff */
[----:B------:R-:W-:Y:S01]  /*0940*/  IADD3 R26, PT, PT, R5, UR8, R26 ;  /* 0x00000008051a7c10 */ /* 0x000fe2000fffe01a */
[----:B------:R-:W-:Y:S01]  /*0950*/  IMAD.U32 R5, RZ, RZ, UR12 ;  /* 0x0000000cff057e24 */ /* 0x000fe2000f8e00ff */
[----:B------:R-:W-:Y:S01]  /*0960*/  LEA R25, R6, R25, 0x6 ;  /* 0x0000001906197211 */ /* 0x000fe200078e30ff */
[----:B------:R-:W-:Y:S01]  /*0970*/  IMAD R23, R4, 0x10, R23 ;  /* 0x0000001004177824 */ /* 0x000fe200078e0217 */
[----:B------:R-:W-:-:S02]  /*0980*/  IADD3 R26, PT, PT, R7, UR8, R26 ;  /* 0x00000008071a7c10 */ /* 0x000fc4000fffe01a */
[C---:B------:R-:W-:Y:S02]  /*0990*/  LEA R22, R5.reuse, R22, 0x4 ;  /* 0x0000001605167211 */ /* 0x040fe400078e20ff */
[----:B------:R-:W-:Y:S02]  /*09a0*/  ISETP.GE.U32.AND P0, PT, R26, 0x80, PT ;  /* 0x000000801a00780c */ /* 0x000fe40003f06070 */
[----:B------:R-:W-:Y:S01]  /*09b0*/  LEA R24, R5, R24, 0x4 ;  /* 0x0000001805187211 */ /* 0x000fe200078e20ff */
[----:B--2---:R0:W-:Y:S04]  /*09c0*/  STS.128 [R28], R8 ;  /* 0x000000081c007388 */ /* 0x0041e80000000c00 */
[----:B----4-:R3:W-:Y:S01]  /*09d0*/  STS.128 [R29], R12 ;  /* 0x0000000c1d007388 */ /* 0x0107e20000000c00 */
[----:B0-----:R-:W-:-:S04]  /*09e0*/  IMAD.U32 R8, RZ, RZ, UR12 ;  /* 0x0000000cff087e24 */ /* 0x001fc8000f8e00ff */
[----:B------:R-:W-:Y:S01]  /*09f0*/  IMAD R21, R8, 0x10, R21 ;  /* 0x0000001008157824 */ /* 0x000fe200078e0215 */
[----:B---3--:R-:W-:Y:S06]  /*0a00*/  @!P0 BRA `(.L_x_7975) ;  /* 0xfffffffc00788947 */ /* 0x008fec000383ffff */
.L_x_7972:
[----:B------:R-:W-:Y:S05]  /*0a10*/  BSYNC.RECONVERGENT B0 ;  /* 0x0000000000007941 */ /* 0x000fea0003800200 */
.L_x_7971:
        /* <DEDUP_REMOVED lines=8> */
[----:B------:R-:W-:Y:S02]  /*0aa0*/  LOP3.LUT R5, R5, 0x2, R15, 0xf6, !PT ;  /* 0x0000000205057812 */ /* 0x000fe400078ef60f */
[----:B------:R-:W-:Y:S02]  /*0ab0*/  LOP3.LUT R4, R21, 0x7c, R20, 0xf8, !PT ;  /* 0x0000007c15047812 */ /* 0x000fe400078ef814 */
[----:B------:R-:W-:Y:S01]  /*0ac0*/  LOP3.LUT R13, R15, 0x2, RZ, 0x3c, !PT ;  /* 0x000000020f0d7812 */ /* 0x000fe200078e3cff */
[----:B------:R-:W2:Y:S04]  /*0ad0*/  LDS R10, [R19] ;  /* 0x00000000130a7984 */ /* 0x000ea80000000800 */
[----:B------:R-:W-:Y:S01]  /*0ae0*/  LDS R6, [R16] ;  /* 0x0000000010067984 */ /* 0x000fe20000000800 */
[----:B-1----:R-:W-:-:S06]  /*0af0*/  ULEA UR6, UR7, UR6, 0x18 ;  /* 0x0000000607067291 */ /* 0x002fcc000f8ec0ff */
[----:B------:R-:W-:Y:S02]  /*0b00*/  LEA R7, R4, UR6, 0x2 ;  /* 0x0000000604077c11 */ /* 0x000fe4000f8e10ff */
[----:B------:R-:W-:Y:S02]  /*0b10*/  LOP3.LUT R4, R3, 0x7c, R20, 0xf8, !PT ;  /* 0x0000007c03047812 */ /* 0x000fe400078ef814 */
[----:B------:R-:W-:Y:S02]  /*0b20*/  LEA R8, R5, UR6, 0x2 ;  /* 0x0000000605087c11 */ /* 0x000fe4000f8e10ff */
[----:B------:R-:W-:Y:S01]  /*0b30*/  LDS R7, [R7] ;  /* 0x0000000007077984 */ /* 0x000fe20000000800 */
[----:B------:R-:W-:Y:S01]  /*0b40*/  LEA R9, R4, UR6, 0x2 ;  /* 0x0000000604097c11 */ /* 0x000fe2000f8e10ff */
[----:B------:R-:W1:Y:S01]  /*0b50*/  LDCU UR6, c[0x0][0x384] ;  /* 0x00007080ff0677ac */ /* 0x000e620008000800 */
[----:B------:R-:W3:Y:S01]  /*0b60*/  LDC.64 R4, c[0x0][0x3a0] ;  /* 0x0000e800ff047b82 */ /* 0x000ee20000000a00 */
[----:B------:R-:W-:Y:S04]  /*0b70*/  LDS R8, [R8] ;  /* 0x0000000008087984 */ /* 0x000fe80000000800 */
[----:B------:R-:W-:Y:S04]  /*0b80*/  LDS R9, [R9] ;  /* 0x0000000009097984 */ /* 0x000fe80000000800 */
[----:B--2---:R-:W2:Y:S04]  /*0b90*/  SHFL.IDX PT, R11, R10, R15, 0x1c1f ;  /* 0x001c1f0f0a0b7589 */ /* 0x004ea800000e0000 */
[----:B------:R-:W4:Y:S04]  /*0ba0*/  SHFL.IDX PT, R12, R10, R21, 0x1c1f ;  /* 0x001c1f150a0c7589 */ /* 0x000f2800000e0000 */
[----:B------:R-:W5:Y:S04]  /*0bb0*/  SHFL.IDX PT, R13, R10, R13, 0x1c1f ;  /* 0x001c1f0d0a0d7589 */ /* 0x000f6800000e0000 */
[----:B------:R-:W0:Y:S01]  /*0bc0*/  SHFL.IDX PT, R14, R10, R3, 0x1c1f ;  /* 0x001c1f030a0e7589 */ /* 0x000e2200000e0000 */
[----:B--2---:R-:W-:Y:S01]  /*0bd0*/  IMAD R6, R6, R11, RZ ;  /* 0x0000000b06067224 */ /* 0x004fe200078e02ff */
[----:B-1----:R-:W-:Y:S01]  /*0be0*/  MOV R11, UR6 ;  /* 0x00000006000b7c02 */ /* 0x002fe20008000f00 */
[----:B------:R-:W-:-:S02]  /*0bf0*/  USHF.L.U32 UR6, UR9, 0x2, URZ ;  /* 0x0000000209067899 */ /* 0x000fc400080006ff */
[----:B----4-:R-:W-:Y:S02]  /*0c00*/  IMAD R7, R7, R12, R6 ;  /* 0x0000000c07077224 */ /* 0x010fe400078e0206 */
[----:B------:R-:W-:Y:S01]  /*0c10*/  IMAD R11, R11, UR4, R18 ;  /* 0x000000040b0b7c24 */ /* 0x000fe2000f8e0212 */
[----:B------:R-:W-:Y:S01]  /*0c20*/  UIADD3 UR4, UPT, UPT, UR9, UR4, URZ ;  /* 0x0000000409047290 */ /* 0x000fe2000fffe0ff */
[----:B-----5:R-:W-:Y:S02]  /*0c30*/  IMAD R8, R8, R13, R7 ;  /* 0x0000000d08087224 */ /* 0x020fe400078e0207 */
[----:B---3--:R-:W-:Y:S01]  /*0c40*/  IMAD.WIDE R4, R11, 0x4, R4 ;  /* 0x000000040b047825 */ /* 0x008fe200078e0204 */
[----:B------:R-:W-:-:S03]  /*0c50*/  UISETP.GE.U32.AND UP0, UPT, UR4, UR6, UPT ;  /* 0x000000060400728c */ /* 0x000fc6000bf06070 */
[----:B0-----:R-:W-:Y:S01]  /*0c60*/  IMAD R9, R9, R14, R8 ;  /* 0x0000000e09097224 */ /* 0x001fe200078e0208 */
[----:B------:R-:W-:Y:S06]  /*0c70*/  BAR.SYNC.DEFER_BLOCKING 0x0 ;  /* 0x0000000000007b1d */ /* 0x000fec0000010000 */
[----:B------:R0:W-:Y:S01]  /*0c80*/  STG.E desc[UR10][R4.64], R9 ;  /* 0x0000000904007986 */ /* 0x0001e2000c10190a */
[----:B------:R-:W-:Y:S05]  /*0c90*/  BRA.U !UP0, `(.L_x_7976) ;  /* 0xfffffff908047547 */ /* 0x000fea000b83ffff */
[----:B------:R-:W-:Y:S05]  /*0ca0*/  EXIT ;  /* 0x000000000000794d */ /* 0x000fea0003800000 */
.L_x_7977:
        /* <DEDUP_REMOVED lines=13> */
.L_x_39405:


//--------------------- .text._Z9cuda_gemmIiLi128ELi4ELi1ELi128ELi4ELi4ELi64ELi0ELi0EEviiiPT_S1_S1_iii --------------------------
	.section	.text._Z9cuda_gemmIiLi128ELi4ELi1ELi128ELi4ELi4ELi64ELi0ELi0EEviiiPT_S1_S1_iii,"ax",@progbits
	.align	128
        .global         _Z9cuda_gemmIiLi128ELi4ELi1ELi128ELi4ELi4ELi64ELi0ELi0EEviiiPT_S1_S1_iii
        .type           _Z9cuda_gemmIiLi128ELi4ELi1ELi128ELi4ELi4ELi64ELi0ELi0EEviiiPT_S1_S1_iii,@function
        .size           _Z9cuda_gemmIiLi128ELi4ELi1ELi128ELi4ELi4ELi64ELi0ELi0EEviiiPT_S1_S1_iii,(.L_x_38694 - _Z9cuda_gemmIiLi128ELi4ELi1ELi128ELi4ELi4ELi64ELi0ELi0EEviiiPT_S1_S1_iii)
        .other          _Z9cuda_gemmIiLi128ELi4ELi1ELi128ELi4ELi4ELi64ELi0ELi0EEviiiPT_S1_S1_iii,@"STO_CUDA_ENTRY STV_DEFAULT"
_Z9cuda_gemmIiLi128ELi4ELi1ELi128ELi4ELi4ELi64ELi0ELi0EEviiiPT_S1_S1_iii:
.text._Z9cuda_gemmIiLi128ELi4ELi1ELi128ELi4ELi4ELi64ELi0ELi0EEviiiPT_S1_S1_iii:
        /* <DEDUP_REMOVED lines=31> */
[----:B--2---:R-:W-:Y:S01]  /*01f0*/  IADD3 R15, PT, PT, RZ, -R9, RZ ;  /* 0x80000009ff0f7210 */ /* 0x004fe20007ffe0ff */
[----:B---3--:R-:W-:-:S04]  /*0200*/  IMAD.MOV.U32 R6, RZ, RZ, RZ ;  /* 0x000000ffff067224 */ /* 0x008fc800078e00ff */
[----:B------:R-:W-:Y:S02]  /*0210*/  IMAD R15, R15, UR15, RZ ;  /* 0x0000000f0f0f7c24 */ /* 0x000fe4000f8e02ff */
[----:B-----5:R-:W-:Y:S02]  /*0220*/  IMAD.MOV R11, RZ, RZ, -R7 ;  /* 0x000000ffff0b7224 */ /* 0x020fe400078e0a07 */
[----:B------:R-:W-:Y:S01]  /*0230*/  IMAD.HI.U32 R12, R9, R15, R8 ;  /* 0x0000000f090c7227 */ /* 0x000fe200078e0008 */
[----:B------:R-:W-:-:S03]  /*0240*/  MOV R9, R32 ;  /* 0x0000002000097202 */ /* 0x000fc60000000f00 */
[----:B------:R-:W-:-:S04]  /*0250*/  IMAD R11, R11, UR14, RZ ;  /* 0x0000000e0b0b7c24 */ /* 0x000fc8000f8e02ff */
[----:B------:R-:W-:Y:S01]  /*0260*/  IMAD.HI.U32 R10, R7, R11, R6 ;  /* 0x0000000b070a7227 */ /* 0x000fe200078e0006 */
[----:B0---4-:R-:W-:-:S07]  /*0270*/  LOP3.LUT R11, RZ, UR14, RZ, 0x33, !PT ;  /* 0x0000000eff0b7c12 */ /* 0x011fce000f8e33ff */
.L_x_7980:
[----:B--2---:R-:W-:-:S06]  /*0280*/  IMAD.WIDE.U32 R6, R9, 0x4, R4 ;  /* 0x0000000409067825 */ /* 0x004fcc00078e0004 */
[----:B------:R0:W2:Y:S01]  /*0290*/  LDG.E R6, desc[UR12][R6.64] ;  /* 0x0000000c06067981 */ /* 0x0000a2000c1e1900 */
[----:B------:R-:W-:-:S04]  /*02a0*/  IMAD.HI.U32 R8, R10, R9, RZ ;  /* 0x000000090a087227 */ /* 0x000fc800078e00ff */
[----:B------:R-:W-:-:S04]  /*02b0*/  IMAD.HI.U32 R14, R12, R9, RZ ;  /* 0x000000090c0e7227 */ /* 0x000fc800078e00ff */
[----:B------:R-:W-:Y:S02]  /*02c0*/  IMAD.MOV R8, RZ, RZ, -R8 ;  /* 0x000000ffff087224 */ /* 0x000fe400078e0a08 */
[----:B------:R-:W-:Y:S02]  /*02d0*/  IMAD.MOV R18, RZ, RZ, -R14 ;  /* 0x000000ffff127224 */ /* 0x000fe400078e0a0e */
[--C-:B------:R-:W-:Y:S02]  /*02e0*/  IMAD R8, R8, UR14, R9.reuse ;  /* 0x0000000e08087c24 */ /* 0x100fe4000f8e0209 */
[----:B------:R-:W-:Y:S01]  /*02f0*/  IMAD R15, R18, UR15, R9 ;  /* 0x0000000f120f7c24 */ /* 0x000fe2000f8e0209 */
[----:B------:R-:W-:Y:S02]  /*0300*/  IADD3 R9, PT, PT, R16, R9, RZ ;  /* 0x0000000910097210 */ /* 0x000fe40007ffe0ff */
[----:B------:R-:W-:Y:S02]  /*0310*/  ISETP.GE.U32.AND P2, PT, R8, UR14, PT ;  /* 0x0000000e08007c0c */ /* 0x000fe4000bf46070 */
[----:B------:R-:W-:-:S11]  /*0320*/  ISETP.GE.U32.AND P3, PT, R15, UR15, PT ;  /* 0x0000000f0f007c0c */ /* 0x000fd6000bf66070 */
[----:B------:R-:W-:Y:S02]  /*0330*/  @P2 IADD3 R8, PT, PT, R8, -UR14, RZ ;  /* 0x8000000e08082c10 */ /* 0x000fe4000fffe0ff */
[----:B------:R-:W-:Y:S01]  /*0340*/  @P3 VIADD R15, R15, -UR15 ;  /* 0x8000000f0f0f3c36 */ /* 0x000fe20008000000 */
[----:B------:R-:W-:Y:S02]  /*0350*/  @P3 IADD3 R14, PT, PT, R14, 0x1, RZ ;  /* 0x000000010e0e3810 */ /* 0x000fe40007ffe0ff */
[----:B------:R-:W-:Y:S02]  /*0360*/  ISETP.GE.U32.AND P2, PT, R8, UR14, PT ;  /* 0x0000000e08007c0c */ /* 0x000fe4000bf46070 */
[----:B------:R-:W-:-:S11]  /*0370*/  ISETP.GE.U32.AND P4, PT, R15, UR15, PT ;  /* 0x0000000f0f007c0c */ /* 0x000fd6000bf86070 */
[----:B------:R-:W-:Y:S01]  /*0380*/  @P2 VIADD R8, R8, -UR14 ;  /* 0x8000000e08082c36 */ /* 0x000fe20008000000 */
[----:B------:R-:W-:Y:S01]  /*0390*/  ISETP.GE.U32.AND P2, PT, R9, UR7, PT ;  /* 0x0000000709007c0c */ /* 0x000fe2000bf46070 */
[----:B------:R-:W-:-:S03]  /*03a0*/  @P4 VIADD R14, R14, 0x1 ;  /* 0x000000010e0e4836 */ /* 0x000fc60000000000 */
[----:B------:R-:W-:Y:S02]  /*03b0*/  SEL R8, R11, R8, !P0 ;  /* 0x000000080b087207 */ /* 0x000fe40004000000 */
[----:B0-----:R-:W-:-:S03]  /*03c0*/  SEL R7, R17, R14, !P1 ;  /* 0x0000000e11077207 */ /* 0x001fc60004800000 */
[----:B------:R-:W-:-:S04]  /*03d0*/  IMAD R8, R8, 0x14, R13 ;  /* 0x0000001408087824 */ /* 0x000fc800078e020d */
[----:B------:R-:W-:-:S05]  /*03e0*/  IMAD R7, R7, 0x4, R8 ;  /* 0x0000000407077824 */ /* 0x000fca00078e0208 */
[----:B--2---:R2:W-:Y:S01]  /*03f0*/  STS [R7], R6 ;  /* 0x0000000607007388 */ /* 0x0045e20000000800 */
[----:B------:R-:W-:Y:S05]  /*0400*/  @!P2 BRA `(.L_x_7980) ;  /* 0xfffffffc009ca947 */ /* 0x000fea000383ffff */
.L_x_7979:
[----:B------:R-:W-:Y:S05]  /*0410*/  BSYNC.RECONVERGENT B0 ;  /* 0x0000000000007941 */ /* 0x000fea0003800200 */
.L_x_7978:
[----:B0-----:R-:W-:Y:S01]  /*0420*/  IMAD.MOV.U32 R2, RZ, RZ, RZ ;  /* 0x000000ffff027224 */ /* 0x001fe200078e00ff */
[----:B-1----:R-:W-:Y:S01]  /*0430*/  R2UR UR5, R3 ;  /* 0x00000000030572ca */ /* 0x002fe200000e0000 */
[----:B------:R-:W-:Y:S01]  /*0440*/  IMAD.MOV R5, RZ, RZ, -R3 ;  /* 0x000000ffff057224 */ /* 0x000fe200078e0a03 */
[----:B------:R-:W0:Y:S01]  /*0450*/  S2UR UR6, SR_CTAID.Y ;  /* 0x00000000000679c3 */ /* 0x000e220000002600 */
[----:B------:R-:W1:Y:S01]  /*0460*/  LDCU UR11, c[0x0][0x374] ;  /* 0x00006e80ff0b77ac */ /* 0x000e620008000800 */
[----:B------:R-:W-:Y:S01]  /*0470*/  R2UR UR4, R2 ;  /* 0x00000000020472ca */ /* 0x000fe200000e0000 */
[----:B------:R-:W-:-:S12]  /*0480*/  IMAD R2, R5, R0, RZ ;  /* 0x0000000005027224 */ /* 0x000fd800078e02ff */
        /* <DEDUP_REMOVED lines=25> */
[----:B--2---:R-:W-:Y:S01]  /*0620*/  IADD3 R7, PT, PT, RZ, -UR9, RZ ;  /* 0x80000009ff077c10 */ /* 0x004fe2000fffe0ff */
[----:B------:R-:W-:Y:S01]  /*0630*/  S2UR UR7, SR_CgaCtaId ;  /* 0x00000000000779c3 */ /* 0x000fe20000008800 */
[----:B------:R-:W-:Y:S01]  /*0640*/  ISETP.NE.U32.AND P2, PT, RZ, UR9, PT ;  /* 0x00000009ff007c0c */ /* 0x000fe2000bf45070 */
[----:B------:R-:W-:Y:S01]  /*0650*/  IMAD.U32 R8, RZ, RZ, UR15 ;  /* 0x0000000fff087e24 */ /* 0x000fe2000f8e00ff */
[----:B------:R-:W-:Y:S01]  /*0660*/  LOP3.LUT R39, R32, 0x3, RZ, 0xc0, !PT ;  /* 0x0000000320277812 */ /* 0x000fe200078ec0ff */
[----:B------:R-:W-:Y:S01]  /*0670*/  UPRMT UR10, UR9, 0x9910, URZ ;  /* 0x00009910090a7896 */ /* 0x000fe200080000ff */
[----:B------:R-:W-:-:S03]  /*0680*/  MOV R10, 0xbc0 ;  /* 0x00000bc0000a7802 */ /* 0x000fc60000000f00 */
[----:B------:R-:W2:Y:S01]  /*0690*/  S2UR UR5, SR_CTAID.X ;  /* 0x00000000000579c3 */ /* 0x000ea20000002500 */
[----:B-1----:R-:W1:Y:S01]  /*06a0*/  MUFU.RCP R0, R0 ;  /* 0x0000000000007308 */ /* 0x002e620000001000 */
[----:B0-----:R-:W-:-:S06]  /*06b0*/  USHF.L.U32 UR4, UR14, 0x2, URZ ;  /* 0x000000020e047899 */ /* 0x001fcc00080006ff */
[----:B------:R-:W-:-:S03]  /*06c0*/  IMAD R11, RZ, RZ, -UR4 ;  /* 0x80000004ff0b7e24 */ /* 0x000fc6000f8e02ff */
[----:B------:R-:W0:Y:S01]  /*06d0*/  I2F.U32.RP R6, UR4 ;  /* 0x0000000400067d06 */ /* 0x000e220008209000 */
[----:B-1----:R-:W-:Y:S01]  /*06e0*/  VIADD R2, R0, 0xffffffe ;  /* 0x0ffffffe00027836 */ /* 0x002fe20000000000 */
[----:B------:R-:W-:Y:S01]  /*06f0*/  SHF.L.U32 R0, R32, 0x2, RZ ;  /* 0x0000000220007819 */ /* 0x000fe200000006ff */
[----:B--2---:R-:W-:-:S05]  /*0700*/  USHF.L.U32 UR5, UR5, 0x7, URZ ;  /* 0x0000000705057899 */ /* 0x004fca00080006ff */
[----:B------:R1:W2:Y:S08]  /*0710*/  F2I.FTZ.U32.TRUNC.NTZ R3, R2 ;  /* 0x0000000200037305 */ /* 0x0002b0000021f000 */
[----:B0-----:R-:W0:Y:S01]  /*0720*/  MUFU.RCP R6, R6 ;  /* 0x0000000600067308 */ /* 0x001e220000001000 */
[----:B-1----:R-:W-:Y:S02]  /*0730*/  IMAD.MOV.U32 R2, RZ, RZ, RZ ;  /* 0x000000ffff027224 */ /* 0x002fe400078e00ff */
[----:B--2---:R-:W-:-:S04]  /*0740*/  IMAD R7, R7, R3, RZ ;  /* 0x0000000307077224 */ /* 0x004fc800078e02ff */
[----:B------:R-:W-:-:S04]  /*0750*/  IMAD.HI.U32 R3, R3, R7, R2 ;  /* 0x0000000703037227 */ /* 0x000fc800078e0002 */
[----:B0-----:R-:W-:Y:S02]  /*0760*/  VIADD R4, R6, 0xffffffe ;  /* 0x0ffffffe06047836 */ /* 0x001fe40000000000 */
[----:B------:R-:W-:Y:S02]  /*0770*/  VIADD R6, R0, UR4 ;  /* 0x0000000400067c36 */ /* 0x000fe40008000000 */
[----:B------:R0:W1:Y:S01]  /*0780*/  F2I.FTZ.U32.TRUNC.NTZ R5, R4 ;  /* 0x0000000400057305 */ /* 0x000062000021f000 */
[----:B------:R-:W-:Y:S02]  /*0790*/  IMAD.HI.U32 R3, R3, R32, RZ ;  /* 0x0000002003037227 */ /* 0x000fe400078e00ff */
[C---:B------:R-:W-:Y:S02]  /*07a0*/  ISETP.GE.U32.AND P0, PT, R6.reuse, 0x80, PT ;  /* 0x000000800600780c */ /* 0x040fe40003f06070 */
[----:B------:R-:W-:Y:S02]  /*07b0*/  VIMNMX.U32 R7, PT, PT, R6, 0x80, !PT ;  /* 0x0000008006077848 */ /* 0x000fe40007fe0000 */
[----:B------:R-:W-:Y:S01]  /*07c0*/  SEL R38, RZ, 0x1, P0 ;  /* 0x00000001ff267807 */ /* 0x000fe20000000000 */
[----:B0-----:R-:W-:Y:S01]  /*07d0*/  IMAD.MOV.U32 R4, RZ, RZ, RZ ;  /* 0x000000ffff047224 */ /* 0x001fe200078e00ff */
[----:B------:R-:W-:-:S02]  /*07e0*/  IADD3 R9, PT, PT, -R3, RZ, RZ ;  /* 0x000000ff03097210 */ /* 0x000fc40007ffe1ff */
[----:B------:R-:W-:Y:S01]  /*07f0*/  IADD3 R7, PT, PT, R7, -R6, -R38 ;  /* 0x8000000607077210 */ /* 0x000fe20007ffe826 */
[----:B-1----:R-:W-:Y:S02]  /*0800*/  IMAD R11, R11, R5, RZ ;  /* 0x000000050b0b7224 */ /* 0x002fe400078e02ff */
[----:B------:R-:W-:Y:S02]  /*0810*/  IMAD R0, R9, UR9, R32 ;  /* 0x0000000909007c24 */ /* 0x000fe4000f8e0220 */
[----:B------:R-:W-:-:S03]  /*0820*/  IMAD.HI.U32 R4, R5, R11, R4 ;  /* 0x0000000b05047227 */ /* 0x000fc600078e0004 */
[----:B------:R-:W-:-:S03]  /*0830*/  ISETP.GE.U32.AND P0, PT, R0, UR9, PT ;  /* 0x0000000900007c0c */ /* 0x000fc6000bf06070 */
[----:B------:R-:W-:-:S04]  /*0840*/  IMAD.HI.U32 R9, R4, R7, RZ ;  /* 0x0000000704097227 */ /* 0x000fc800078e00ff */
[----:B------:R-:W-:-:S04]  /*0850*/  IMAD.MOV R2, RZ, RZ, -R9 ;  /* 0x000000ffff027224 */ /* 0x000fc800078e0a09 */
[----:B------:R-:W-:Y:S01]  /*0860*/  IMAD R7, R2, UR4, R7 ;  /* 0x0000000402077c24 */ /* 0x000fe2000f8e0207 */
[----:B------:R-:W-:Y:S01]  /*0870*/  LOP3.LUT R2, RZ, UR9, RZ, 0x33, !PT ;  /* 0x00000009ff027c12 */ /* 0x000fe2000f8e33ff */
[----:B------:R-:W-:Y:S01]  /*0880*/  @P0 VIADD R3, R3, 0x1 ;  /* 0x0000000103030836 */ /* 0x000fe20000000000 */
[----:B------:R-:W-:Y:S02]  /*0890*/  @P0 IADD3 R0, PT, PT, R0, -UR9, RZ ;  /* 0x8000000900000c10 */ /* 0x000fe4000fffe0ff */
[----:B------:R-:W-:Y:S02]  /*08a0*/  ISETP.GE.U32.AND P3, PT, R7, UR4, PT ;  /* 0x0000000407007c0c */ /* 0x000fe4000bf66070 */
[C---:B------:R-:W-:Y:S01]  /*08b0*/  ISETP.GE.U32.AND P1, PT, R0.reuse, UR9, PT ;  /* 0x0000000900007c0c */ /* 0x040fe2000bf26070 */
[----:B------:R-:W-:-:S10]  /*08c0*/  VIADD R5, R0, -UR9 ;  /* 0x8000000900057c36 */ /* 0x000fd40008000000 */
[----:B------:R-:W-:Y:S02]  /*08d0*/  @P3 VIADD R7, R7, -UR4 ;  /* 0x8000000407073c36 */ /* 0x000fe40008000000 */
[----:B------:R-:W-:Y:S01]  /*08e0*/  @P1 IADD3 R3, PT, PT, R3, 0x1, RZ ;  /* 0x0000000103031810 */ /* 0x000fe20007ffe0ff */
[----:B------:R-:W-:Y:S02]  /*08f0*/  @P3 VIADD R9, R9, 0x1 ;  /* 0x0000000109093836 */ /* 0x000fe40000000000 */
[----:B------:R-:W-:Y:S02]  /*0900*/  ISETP.GE.U32.AND P0, PT, R7, UR4, PT ;  /* 0x0000000407007c0c */ /* 0x000fe4000bf06070 */
[----:B------:R-:W0:Y:S01]  /*0910*/  S2R R7, SR_CTAID.X ;  /* 0x0000000000077919 */ /* 0x000e220000002500 */
[----:B------:R-:W-:Y:S02]  /*0920*/  SEL R31, R2, R3, !P2 ;  /* 0x00000003021f7207 */ /* 0x000fe40005000000 */
[----:B------:R-:W-:-:S02]  /*0930*/  @P2 SEL R2, R5, R0, P1 ;  /* 0x0000000005022207 */ /* 0x000fc40000800000 */
[----:B------:R-:W-:Y:S02]  /*0940*/  ISETP.NE.U32.AND P1, PT, RZ, UR4, PT ;  /* 0x00000004ff007c0c */ /* 0x000fe4000bf25070 */
[C---:B------:R-:W-:Y:S02]  /*0950*/  LOP3.LUT R30, R2.reuse, 0x3, RZ, 0xc0, !PT ;  /* 0x00000003021e7812 */ /* 0x040fe400078ec0ff */
[----:B------:R-:W-:Y:S02]  /*0960*/  IADD3 R25, PT, PT, R2, 0x1, RZ ;  /* 0x0000000102197810 */ /* 0x000fe40007ffe0ff */
[C---:B------:R-:W-:Y:S01]  /*0970*/  IADD3 R29, PT, PT, R30.reuse, 0x1, RZ ;  /* 0x000000011e1d7810 */ /* 0x040fe20007ffe0ff */
[----:B------:R-:W-:Y:S01]  /*0980*/  @P0 VIADD R9, R9, 0x1 ;  /* 0x0000000109090836 */ /* 0x000fe20000000000 */
[C---:B------:R-:W-:Y:S01]  /*0990*/  IADD3 R28, PT, PT, R30.reuse, 0x2, RZ ;  /* 0x000000021e1c7810 */ /* 0x040fe20007ffe0ff */
[----:B------:R-:W-:Y:S01]  /*09a0*/  VIADD R27, R30, 0x3 ;  /* 0x000000031e1b7836 */ /* 0x000fe20000000000 */
[----:B------:R-:W-:Y:S01]  /*09b0*/  ISETP.GE.AND P0, PT, R29, UR15, PT ;  /* 0x0000000f1d007c0c */ /* 0x000fe2000bf06270 */
[----:B------:R-:W-:Y:S01]  /*09c0*/  IMAD R6, R2, UR15, R30 ;  /* 0x0000000f02067c24 */ /* 0x000fe2000f8e021e */
[----:B------:R-:W-:-:S02]  /*09d0*/  LOP3.LUT R25, R25, 0x3, RZ, 0xc0, !PT ;  /* 0x0000000319197812 */ /* 0x000fc400078ec0ff */
[----:B------:R-:W-:Y:S02]  /*09e0*/  SEL R0, R8, RZ, P0 ;  /* 0x000000ff08007207 */ /* 0x000fe40000000000 */
[----:B------:R-:W-:Y:S01]  /*09f0*/  ISETP.GE.AND P0, PT, R28, UR15, PT ;  /* 0x0000000f1c007c0c */ /* 0x000fe2000bf06270 */
[----:B------:R-:W-:Y:S01]  /*0a00*/  IMAD R5, R2, UR15, R25 ;  /* 0x0000000f02057c24 */ /* 0x000fe2000f8e0219 */
        /* <DEDUP_REMOVED lines=8> */
[----:B------:R-:W-:Y:S01]  /*0a90*/  LOP3.LUT R24, R30, 0x2, RZ, 0x3c, !PT ;  /* 0x000000021e187812 */ /* 0x000fe200078e3cff */
[----:B0-----:R-:W-:Y:S01]  /*0aa0*/  IMAD R26, R7, UR9, R32 ;  /* 0x00000009071a7c24 */ /* 0x001fe2000f8e0220 */
[----:B------:R-:W-:Y:S01]  /*0ab0*/  IADD3 R29, PT, PT, R29, -R0, RZ ;  /* 0x800000001d1d7210 */ /* 0x000fe20007ffe0ff */
[----:B------:R-:W-:Y:S01]  /*0ac0*/  VIADD R7, R2, 0xffffffff ;  /* 0xffffffff02077836 */ /* 0x000fe20000000000 */
[C---:B------:R-:W-:Y:S01]  /*0ad0*/  SEL R0, R8.reuse, RZ, P1 ;  /* 0x000000ff08007207 */ /* 0x040fe20000800000 */
[----:B------:R-:W-:Y:S01]  /*0ae0*/  ULEA UR4, UR7, UR4, 0x18 ;  /* 0x0000000407047291 */ /* 0x000fe2000f8ec0ff */
[----:B------:R-:W-:Y:S01]  /*0af0*/  SEL R9, R8, RZ, P0 ;  /* 0x000000ff08097207 */ /* 0x000fe20000000000 */
[----:B------:R-:W-:Y:S01]  /*0b00*/  IMAD R4, R2, UR15, R24 ;  /* 0x0000000f02047c24 */ /* 0x000fe2000f8e0218 */
[----:B------:R-:W-:Y:S01]  /*0b10*/  LOP3.LUT R7, R7, 0x3, RZ, 0xc0, !PT ;  /* 0x0000000307077812 */ /* 0x000fe200078ec0ff */
[----:B------:R-:W-:-:S02]  /*0b20*/  IMAD.IADD R27, R27, 0x1, -R0 ;  /* 0x000000011b1b7824 */ /* 0x000fc400078e0a00 */
[----:B------:R-:W-:Y:S02]  /*0b30*/  LEA R37, R32, UR4, 0x4 ;  /* 0x0000000420257c11 */ /* 0x000fe4000f8e20ff */
[----:B------:R-:W-:Y:S01]  /*0b40*/  IMAD R3, R2, UR15, R7 ;  /* 0x0000000f02037c24 */ /* 0x000fe2000f8e0207 */
[----:B------:R-:W-:Y:S01]  /*0b50*/  LEA R6, R6, UR4, 0x2 ;  /* 0x0000000406067c11 */ /* 0x000fe2000f8e10ff */
[----:B------:R-:W-:Y:S01]  /*0b60*/  IMAD.IADD R2, R30, 0x1, -R9 ;  /* 0x000000011e027824 */ /* 0x000fe200078e0a09 */
[----:B------:R-:W-:Y:S02]  /*0b70*/  LEA R5, R5, UR4, 0x2 ;  /* 0x0000000405057c11 */ /* 0x000fe4000f8e10ff */
[----:B------:R-:W-:Y:S02]  /*0b80*/  LEA R4, R4, UR4, 0x2 ;  /* 0x0000000404047c11 */ /* 0x000fe4000f8e10ff */
[----:B------:R-:W-:Y:S01]  /*0b90*/  LEA R3, R3, UR4, 0x2 ;  /* 0x0000000403037c11 */ /* 0x000fe2000f8e10ff */
[----:B------:R-:W-:-:S06]  /*0ba0*/  UMOV UR4, UR6 ;  /* 0x0000000600047c82 */ /* 0x000fcc0008000000 */
[----:B------:R-:W-:Y:S05]  /*0bb0*/  CALL.REL.NOINC `($__internal_191_$__cuda_sm20_div_s16) ;  /* 0x0000000c00587944 */ /* 0x000fea0003c00000 */
[----:B------:R-:W0:Y:S01]  /*0bc0*/  LDCU UR7, c[0x0][0x3a8] ;  /* 0x00007500ff0777ac */ /* 0x000e220008000800 */
[----:B------:R-:W-:Y:S02]  /*0bd0*/  UPRMT UR8, UR6, 0x9910, URZ ;  /* 0x0000991006087896 */ /* 0x000fe400080000ff */
[----:B0-----:R-:W-:-:S04]  /*0be0*/  UISETP.LT.AND UP0, UPT, UR7, 0x4, UPT ;  /* 0x000000040700788c */ /* 0x001fc8000bf01270 */
[----:B------:R-:W-:-:S03]  /*0bf0*/  USEL UR6, UR7, 0x4, UP0 ;  /* 0x0000000407067887 */ /* 0x000fc60008000000 */
[----:B------:R-:W-:-:S09]  /*0c00*/  UMOV UR7, UR8 ;  /* 0x0000000800077c82 */ /* 0x000fd20008000000 */
.L_x_7996:
[----:B------:R-:W-:Y:S01]  /*0c10*/  ISETP.GT.U32.AND P0, PT, R32, 0x1f, PT ;  /* 0x0000001f2000780c */ /* 0x000fe20003f04070 */
[----:B------:R-:W-:-:S12]  /*0c20*/  BSSY.RECONVERGENT B0, `(.L_x_7981) ;  /* 0x0000054000007945 */ /* 0x000fd80003800200 */
[----:B01234-:R-:W-:Y:S05]  /*0c30*/  @P0 BRA `(.L_x_7982) ;  /* 0x0000000400480947 */ /* 0x01ffea0003800000 */
[----:B------:R-:W0:Y:S01]  /*0c40*/  LDC R42, c[0x0][0x388] ;  /* 0x0000e200ff2a7b82 */ /* 0x000e220000000800 */
[----:B------:R-:W-:Y:S01]  /*0c50*/  LOP3.LUT R16, R38, 0x3, RZ, 0xc0, !PT ;  /* 0x0000000326107812 */ /* 0x000fe200078ec0ff */
[----:B------:R-:W-:Y:S01]  /*0c60*/  BSSY.RECONVERGENT B1, `(.L_x_7983) ;  /* 0x0000021000017945 */ /* 0x000fe20003800200 */
[----:B------:R-:W-:Y:S01]  /*0c70*/  MOV R0, UR14 ;  /* 0x0000000e00007c02 */ /* 0x000fe20008000f00 */
[----:B------:R-:W-:Y:S01]  /*0c80*/  IMAD.SHL.U32 R44, R32, 0x4, RZ ;  /* 0x00000004202c7824 */ /* 0x000fe200078e00ff */
[----:B------:R-:W-:Y:S02]  /*0c90*/  ISETP.NE.AND P0, PT, R16, 0x3, PT ;  /* 0x000000031000780c */ /* 0x000fe40003f05270 */
[----:B------:R-:W-:Y:S01]  /*0ca0*/  ISETP.GE.U32.AND P1, PT, R38, 0x3, PT ;  /* 0x000000032600780c */ /* 0x000fe20003f26070 */
[----:B------:R-:W-:-:S10]  /*0cb0*/  IMAD.SHL.U32 R0, R0, 0x4, RZ ;  /* 0x0000000400007824 */ /* 0x000fd400078e00ff */
        /* <DEDUP_REMOVED lines=8> */
[----:B------:R-:W-:-:S05]  /*0d40*/  IMAD.IADD R14, R44, 0x1, R0 ;  /* 0x000000012c0e7824 */ /* 0x000fca00078e0200 */
[----:B------:R-:W-:Y:S01]  /*0d50*/  MOV R44, R14 ;  /* 0x0000000e002c7202 */ /* 0x000fe20000000f00 */
[----:B--2---:R1:W-:Y:S06]  /*0d60*/  STS.128 [R37], R8 ;  /* 0x0000000825007388 */ /* 0x0043ec0000000c00 */
        /* <DEDUP_REMOVED lines=16> */
.L_x_7984:
[----:B------:R-:W-:Y:S05]  /*0e70*/  BSYNC.RECONVERGENT B1 ;  /* 0x0000000000017941 */ /* 0x000fea0003800200 */
.L_x_7983:
[----:B------:R-:W-:Y:S05]  /*0e80*/  @!P1 BRA `(.L_x_7982) ;  /* 0x0000000000b49947 */ /* 0x000fea0003800000 */
[----:B------:R-:W3:Y:S01]  /*0e90*/  S2UR UR10, SR_CgaCtaId ;  /* 0x00000000000a79c3 */ /* 0x000ee20000008800 */
[----:B------:R-:W-:Y:S01]  /*0ea0*/  UMOV UR8, 0x400 ;  /* 0x0000040000087882 */ /* 0x000fe20000000000 */
[----:B------:R-:W-:Y:S02]  /*0eb0*/  UIMAD UR16, UR14, 0xc, UR5 ;  /* 0x0000000c0e1078a4 */ /* 0x000fe4000f8e0205 */
[----:B------:R-:W-:Y:S01]  /*0ec0*/  IADD3 R45, PT, PT, R44, UR5, RZ ;  /* 0x000000052c2d7c10 */ /* 0x000fe2000fffe0ff */
[----:B------:R-:W-:Y:S02]  /*0ed0*/  ULEA UR15, UR14, UR5, 0x3 ;  /* 0x000000050e0f7291 */ /* 0x000fe4000f8e18ff */
[----:B------:R-:W-:Y:S02]  /*0ee0*/  UIADD3 UR8, UPT, UPT, UR8, 0x80, URZ ;  /* 0x0000008008087890 */ /* 0x000fe4000fffe0ff */
[----:B0-----:R-:W-:Y:S02]  /*0ef0*/  IMAD R45, R42, UR4, R45 ;  /* 0x000000042a2d7c24 */ /* 0x001fe4000f8e022d */
[----:B-12---:R-:W-:-:S02]  /*0f00*/  VIADD R9, R44, UR16 ;  /* 0x000000102c097c36 */ /* 0x006fc40008000000 */
[----:B------:R-:W-:Y:S01]  /*0f10*/  VIADD R11, R44, UR15 ;  /* 0x0000000f2c0b7c36 */ /* 0x000fe20008000000 */
[----:B------:R-:W-:Y:S01]  /*0f20*/  IADD3 R43, PT, PT, R0, R45, RZ ;  /* 0x0000002d002b7210 */ /* 0x000fe20007ffe0ff */
[C---:B------:R-:W-:Y:S02]  /*0f30*/  IMAD R40, R42.reuse, UR4, R9 ;  /* 0x000000042a287c24 */ /* 0x040fe4000f8e0209 */
[----:B------:R-:W-:Y:S01]  /*0f40*/  IMAD R42, R42, UR4, R11 ;  /* 0x000000042a2a7c24 */ /* 0x000fe2000f8e020b */
[----:B---3--:R-:W-:-:S06]  /*0f50*/  ULEA UR8, UR10, UR8, 0x18 ;  /* 0x000000080a087291 */ /* 0x008fcc000f8ec0ff */
[----:B------:R-:W-:-:S07]  /*0f60*/  LEA R41, R44, UR8, 0x2 ;  /* 0x000000082c297c11 */ /* 0x000fce000f8e10ff */
.L_x_7985:
[----:B---3--:R-:W0:Y:S02]  /*0f70*/  LDC.64 R20, c[0x0][0x390] ;  /* 0x0000e400ff147b82 */ /* 0x008e240000000a00 */
[----:B0-----:R-:W-:-:S06]  /*0f80*/  IMAD.WIDE R8, R45, 0x4, R20 ;  /* 0x000000042d087825 */ /* 0x001fcc00078e0214 */
[----:B------:R-:W2:Y:S01]  /*0f90*/  LDG.E.128 R8, desc[UR12][R8.64] ;  /* 0x0000000c08087981 */ /* 0x000ea2000c1e1d00 */
[----:B------:R-:W-:-:S06]  /*0fa0*/  IMAD.WIDE R12, R43, 0x4, R20 ;  /* 0x000000042b0c7825 */ /* 0x000fcc00078e0214 */
[----:B------:R-:W3:Y:S01]  /*0fb0*/  LDG.E.128 R12, desc[UR12][R12.64] ;  /* 0x0000000c0c0c7981 */ /* 0x000ee2000c1e1d00 */
[----:B------:R-:W-:-:S04]  /*0fc0*/  IMAD.WIDE R16, R42, 0x4, R20 ;  /* 0x000000042a107825 */ /* 0x000fc800078e0214 */
[----:B------:R-:W-:Y:S02]  /*0fd0*/  IMAD.WIDE R20, R40, 0x4, R20 ;  /* 0x0000000428147825 */ /* 0x000fe400078e0214 */
[----:B------:R-:W4:Y:S04]  /*0fe0*/  LDG.E.128 R16, desc[UR12][R16.64] ;  /* 0x0000000c10107981 */ /* 0x000f28000c1e1d00 */
[----:B------:R-:W5:Y:S01]  /*0ff0*/  LDG.E.128 R20, desc[UR12][R20.64] ;  /* 0x0000000c14147981 */ /* 0x000f62000c1e1d00 */
[----:B------:R-:W-:-:S04]  /*1000*/  IADD3 R44, PT, PT, R0, R44, R0 ;  /* 0x0000002c002c7210 */ /* 0x000fc80007ffe000 */
[----:B------:R-:W-:-:S04]  /*1010*/  IADD3 R44, PT, PT, R0, R44, R0 ;  /* 0x0000002c002c7210 */ /* 0x000fc80007ffe000 */
[----:B------:R-:W-:Y:S01]  /*1020*/  ISETP.GE.U32.AND P0, PT, R44, 0x80, PT ;  /* 0x000000802c00780c */ /* 0x000fe20003f06070 */
[----:B--2---:R0:W-:Y:S02]  /*1030*/  STS.128 [R41], R8 ;  /* 0x0000000829007388 */ /* 0x0041e40000000c00 */
[----:B0-----:R-:W-:Y:S01]  /*1040*/  IMAD.U32 R10, RZ, RZ, UR14 ;  /* 0x0000000eff0a7e24 */ /* 0x001fe2000f8e00ff */
[----:B------:R-:W-:Y:S02]  /*1050*/  MOV R8, UR14 ;  /* 0x0000000e00087c02 */ /* 0x000fe40008000f00 */
[----:B------:R-:W-:Y:S01]  /*1060*/  MOV R11, UR14 ;  /* 0x0000000e000b7c02 */ /* 0x000fe20008000f00 */
[--C-:B------:R-:W-:Y:S02]  /*1070*/  IMAD R10, R10, 0x10, R41.reuse ;  /* 0x000000100a0a7824 */ /* 0x100fe400078e0229 */
[----:B------:R-:W-:Y:S02]  /*1080*/  IMAD R8, R8, 0x20, R41 ;  /* 0x0000002008087824 */ /* 0x000fe400078e0229 */
[C---:B------:R-:W-:Y:S01]  /*1090*/  IMAD R40, R11.reuse, 0x10, R40 ;  /* 0x000000100b287824 */ /* 0x040fe200078e0228 */
[----:B---3--:R0:W-:Y:S01]  /*10a0*/  STS.128 [R10], R12 ;  /* 0x0000000c0a007388 */ /* 0x0081e20000000c00 */
[----:B------:R-:W-:-:S03]  /*10b0*/  IMAD R42, R11, 0x10, R42 ;  /* 0x000000100b2a7824 */ /* 0x000fc600078e022a */
[----:B----4-:R3:W-:Y:S01]  /*10c0*/  STS.128 [R8], R16 ;  /* 0x0000001008007388 */ /* 0x0107e20000000c00 */
[----:B0-----:R-:W-:Y:S01]  /*10d0*/  IMAD.U32 R14, RZ, RZ, UR14 ;  /* 0x0000000eff0e7e24 */ /* 0x001fe2000f8e00ff */
[----:B------:R-:W-:Y:S01]  /*10e0*/  MOV R12, UR14 ;  /* 0x0000000e000c7c02 */ /* 0x000fe20008000f00 */
[----:B------:R-:W-:Y:S02]  /*10f0*/  IMAD.U32 R10, RZ, RZ, UR14 ;  /* 0x0000000eff0a7e24 */ /* 0x000fe4000f8e00ff */
[C---:B------:R-:W-:Y:S01]  /*1100*/  IMAD R9, R14.reuse, 0x30, R41 ;  /* 0x000000300e097824 */ /* 0x040fe200078e0229 */
[----:B------:R-:W-:Y:S01]  /*1110*/  LEA R45, R14, R45, 0x4 ;  /* 0x0000002d0e2d7211 */ /* 0x000fe200078e20ff */
[----:B------:R-:W-:Y:S02]  /*1120*/  IMAD R43, R10, 0x10, R43 ;  /* 0x000000100a2b7824 */ /* 0x000fe400078e022b */
[----:B------:R-:W-:Y:S01]  /*1130*/  IMAD R41, R12, 0x40, R41 ;  /* 0x000000400c297824 */ /* 0x000fe200078e0229 */
[----:B-----5:R3:W-:Y:S01]  /*1140*/  STS.128 [R9], R20 ;  /* 0x0000001409007388 */ /* 0x0207e20000000c00 */
[----:B------:R-:W-:Y:S05]  /*1150*/  @!P0 BRA `(.L_x_7985) ;  /* 0xfffffffc00848947 */ /* 0x000fea000383ffff */
.L_x_7982:
[----:B------:R-:W-:Y:S05]  /*1160*/  BSYNC.RECONVERGENT B0 ;  /* 0x0000000000007941 */ /* 0x000fea0003800200 */
.L_x_7981:
[----:B------:R-:W-:Y:S01]  /*1170*/  BAR.SYNC.DEFER_BLOCKING 0x0 ;  /* 0x0000000000007b1d */ /* 0x000fe20000010000 */
[----:B------:R-:W-:Y:S01]  /*1180*/  UISETP.GE.AND UP0, UPT, UR9, 0x1, UPT ;  /* 0x000000010900788c */ /* 0x000fe2000bf06270 */
[----:B-12---:R-:W-:-:S08]  /*1190*/  IMAD.MOV.U32 R11, RZ, RZ, RZ ;  /* 0x000000ffff0b7224 */ /* 0x006fd000078e00ff */
[----:B------:R-:W-:Y:S05]  /*11a0*/  BRA.U !UP0, `(.L_x_7986) ;  /* 0x00000005080c7547 */ /* 0x000fea000b800000 */
[----:B---3--:R-:W1:Y:S02]  /*11b0*/  LDC R8, c[0x0][0x3ac] ;  /* 0x0000eb00ff087b82 */ /* 0x008e640000000800 */
[C---:B-1----:R-:W-:Y:S02]  /*11c0*/  ISETP.GE.AND P1, PT, R8.reuse, 0x2, PT ;  /* 0x000000020800780c */ /* 0x042fe40003f26270 */
[C---:B------:R-:W-:Y:S02]  /*11d0*/  ISETP.GE.AND P2, PT, R8.reuse, 0x3, PT ;  /* 0x000000030800780c */ /* 0x040fe40003f46270 */
[C---:B------:R-:W-:Y:S02]  /*11e0*/  ISETP.GE.AND P3, PT, R8.reuse, 0x4, PT ;  /* 0x000000040800780c */ /* 0x040fe40003f66270 */
[----:B------:R-:W-:-:S07]  /*11f0*/  ISETP.GE.AND P0, PT, R8, 0x1, PT ;  /* 0x000000010800780c */ /* 0x000fce0003f06270 */
[----:B------:R1:W2:Y:S04]  /*1200*/  @P1 LDS R35, [R5] ;  /* 0x0000000005231984 */ /* 0x0002a80000000800 */
[----:B------:R1:W4:Y:S04]  /*1210*/  @P2 LDS R34, [R4] ;  /* 0x0000000004222984 */ /* 0x0003280000000800 */
[----:B------:R1:W3:Y:S04]  /*1220*/  @P3 LDS R33, [R3] ;  /* 0x0000000003213984 */ /* 0x0002e80000000800 */
[----:B------:R1:W0:Y:S01]  /*1230*/  @P0 LDS R36, [R6] ;  /* 0x0000000006240984 */ /* 0x0002220000000800 */
[----:B------:R-:W-:-:S13]  /*1240*/  ISETP.GE.AND P0, PT, R31, UR6, PT ;  /* 0x000000061f007c0c */ /* 0x000fda000bf06270 */
[----:B-1----:R-:W-:Y:S05]  /*1250*/  @P0 BRA `(.L_x_7986) ;  /* 0x0000000000e00947 */ /* 0x002fea0003800000 */
[----:B------:R-:W1:Y:S01]  /*1260*/  S2R R0, SR_CgaCtaId ;  /* 0x0000000000007919 */ /* 0x000e620000008800 */
[----:B------:R-:W-:Y:S01]  /*1270*/  MOV R9, 0x400 ;  /* 0x0000040000097802 */ /* 0x000fe20000000f00 */
[----:B------:R-:W-:Y:S01]  /*1280*/  HFMA2 R11, -RZ, RZ, 0, 0 ;  /* 0x00000000ff0b7431 */ /* 0x000fe200000001ff */
[----:B------:R-:W-:Y:S02]  /*1290*/  ISETP.GT.U32.AND P0, PT, R8, 0x40, PT ;  /* 0x000000400800780c */ /* 0x000fe40003f04070 */
[----:B-1----:R-:W-:Y:S01]  /*12a0*/  LEA R9, R0, R9, 0x18 ;  /* 0x0000000900097211 */ /* 0x002fe200078ec0ff */
[----:B------:R-:W-:-:S10]  /*12b0*/  IMAD.MOV.U32 R0, RZ, RZ, R31 ;  /* 0x000000ffff007224 */ /* 0x000fd400078e001f */
.L_x_7995:
[C---:B------:R-:W-:Y:S02]  /*12c0*/  IMAD R16, R0.reuse, 0x14, R9 ;  /* 0x0000001400107824 */ /* 0x040fe400078e0209 */
[----:B------:R-:W-:-:S03]  /*12d0*/  VIADD R0, R0, UR7 ;  /* 0x0000000700007c36 */ /* 0x000fc60008000000 */
[----:B------:R-:W-:Y:S02]  /*12e0*/  LEA R8, R39, R16, 0x2 ;  /* 0x0000001027087211 */ /* 0x000fe400078e10ff */
[----:B------:R-:W-:Y:S01]  /*12f0*/  ISETP.GE.AND P1, PT, R0, UR6, PT ;  /* 0x0000000600007c0c */ /* 0x000fe2000bf26270 */
[----:B01----:R-:W-:-:S12]  /*1300*/  @P0 BRA `(.L_x_7987) ;  /* 0x0000000000640947 */ /* 0x003fd80003800000 */
[----:B------:R1:W0:Y:S01]  /*1310*/  LDS R12, [R8] ;  /* 0x00000000080c7984 */ /* 0x0002220000000800 */
[----:B------:R-:W5:Y:S01]  /*1320*/  LDC R14, c[0x0][0x3ac] ;  /* 0x0000eb00ff0e7b82 */ /* 0x000f620000000800 */
[----:B------:R-:W-:Y:S01]  /*1330*/  UMOV UR8, 0xffffffff ;  /* 0xffffffff00087882 */ /* 0x000fe20000000000 */
[----:B-----5:R-:W-:Y:S02]  /*1340*/  ISETP.GE.AND P2, PT, R14, 0x2, PT ;  /* 0x000000020e00780c */ /* 0x020fe40003f46270 */
[----:B01----:R-:W-:Y:S11]  /*1350*/  BRA.DIV UR8, `(.L_x_7988) ;  /* 0x0000000208d87947 */ /* 0x003ff6000b800000 */
[----:B------:R0:W1:Y:S02]  /*1360*/  SHFL.IDX PT, R13, R12, R2, 0x1c1f ;  /* 0x001c1f020c0d7589 */ /* 0x00006400000e0000 */
.L_x_7999:
[----:B-1----:R-:W-:Y:S01]  /*1370*/  IMAD R8, R36, R13, RZ ;  /* 0x0000000d24087224 */ /* 0x002fe200078e02ff */
[----:B------:R-:W-:Y:S06]  /*1380*/  @!P2 BRA `(.L_x_7989) ;  /* 0x000000000010a947 */ /* 0x000fec0003800000 */
[----:B------:R-:W-:-:S03]  /*1390*/  UMOV UR8, 0xffffffff ;  /* 0xffffffff00087882 */ /* 0x000fc60000000000 */
[----:B------:R-:W-:Y:S05]  /*13a0*/  BRA.DIV UR8, `(.L_x_7990) ;  /* 0x0000000208ec7947 */ /* 0x000fea000b800000 */
[----:B------:R1:W0:Y:S02]  /*13b0*/  SHFL.IDX PT, R10, R12, R29, 0x1c1f ;  /* 0x001c1f1d0c0a7589 */ /* 0x00022400000e0000 */
.L_x_8002:
[----:B0-2---:R-:W-:-:S07]  /*13c0*/  IMAD R8, R35, R10, R8 ;  /* 0x0000000a23087224 */ /* 0x005fce00078e0208 */
.L_x_7989:
[----:B------:R-:W-:-:S13]  /*13d0*/  ISETP.GE.AND P2, PT, R14, 0x3, PT ;  /* 0x000000030e00780c */ /* 0x000fda0003f46270 */
[----:B------:R-:W-:Y:S05]  /*13e0*/  @!P2 BRA `(.L_x_7991) ;  /* 0x000000000010a947 */ /* 0x000fea0003800000 */
[----:B------:R-:W-:-:S03]  /*13f0*/  UMOV UR8, 0xffffffff ;  /* 0xffffffff00087882 */ /* 0x000fc60000000000 */
[----:B------:R-:W-:Y:S05]  /*1400*/  BRA.DIV UR8, `(.L_x_7992) ;  /* 0x0000000208f87947 */ /* 0x000fea000b800000 */
[----:B------:R0:W0:Y:S02]  /*1410*/  SHFL.IDX PT, R13, R12, R28, 0x1c1f ;  /* 0x001c1f1c0c0d7589 */ /* 0x00002400000e0000 */
.L_x_8005:
[----:B0---4-:R-:W-:-:S07]  /*1420*/  IMAD R8, R34, R13, R8 ;  /* 0x0000000d22087224 */ /* 0x011fce00078e0208 */
.L_x_7991:
[----:B------:R-:W-:-:S13]  /*1430*/  ISETP.GE.AND P2, PT, R14, 0x4, PT ;  /* 0x000000040e00780c */ /* 0x000fda0003f46270 */
[----:B------:R-:W-:Y:S05]  /*1440*/  @!P2 BRA `(.L_x_7993) ;  /* 0x00000000005ca947 */ /* 0x000fea0003800000 */
[----:B------:R-:W-:-:S03]  /*1450*/  UMOV UR8, 0xffffffff ;  /* 0xffffffff00087882 */ /* 0x000fc60000000000 */
[----:B------:R-:W-:Y:S05]  /*1460*/  BRA.DIV UR8, `(.L_x_7994) ;  /* 0x0000000608087947 */ /* 0x000fea000b800000 */
[----:B------:R0:W0:Y:S02]  /*1470*/  SHFL.IDX PT, R10, R12, R27, 0x1c1f ;  /* 0x001c1f1b0c0a7589 */ /* 0x00002400000e0000 */
.L_x_8008:
[----:B0--3--:R-:W-:Y:S01]  /*1480*/  IMAD R8, R33, R10, R8 ;  /* 0x0000000a21087224 */ /* 0x009fe200078e0208 */
[----:B------:R-:W-:Y:S06]  /*1490*/  BRA `(.L_x_7993) ;  /* 0x0000000000487947 */ /* 0x000fec0003800000 */
.L_x_7987:
[----:B------:R-:W1:Y:S02]  /*14a0*/  LDC R8, c[0x0][0x3ac] ;  /* 0x0000eb00ff087b82 */ /* 0x000e640000000800 */
[C---:B-1----:R-:W-:Y:S02]  /*14b0*/  ISETP.GE.AND P2, PT, R8.reuse, 0x1, PT ;  /* 0x000000010800780c */ /* 0x042fe40003f46270 */
[C---:B------:R-:W-:Y:S02]  /*14c0*/  ISETP.GE.AND P3, PT, R8.reuse, 0x2, PT ;  /* 0x000000020800780c */ /* 0x040fe40003f66270 */
[C---:B------:R-:W-:Y:S02]  /*14d0*/  ISETP.GE.AND P4, PT, R8.reuse, 0x3, PT ;  /* 0x000000030800780c */ /* 0x040fe40003f86270 */
[----:B------:R-:W-:Y:S01]  /*14e0*/  ISETP.GE.AND P5, PT, R8, 0x4, PT ;  /* 0x000000040800780c */ /* 0x000fe20003fa6270 */
[----:B------:R-:W-:-:S06]  /*14f0*/  IMAD.MOV.U32 R8, RZ, RZ, RZ ;  /* 0x000000ffff087224 */ /* 0x000fcc00078e00ff */
[--C-:B------:R-:W-:Y:S02]  /*1500*/  @P2 IMAD R10, R30, 0x4, R16.reuse ;  /* 0x000000041e0a2824 */ /* 0x100fe400078e0210 */
[--C-:B------:R-:W-:Y:S02]  /*1510*/  @P3 IMAD R12, R25, 0x4, R16.reuse ;  /* 0x00000004190c3824 */ /* 0x100fe400078e0210 */
[----:B------:R-:W-:Y:S01]  /*1520*/  @P4 LEA R14, R24, R16, 0x2 ;  /* 0x00000010180e4211 */ /* 0x000fe200078e10ff */
[----:B------:R-:W0:Y:S01]  /*1530*/  @P2 LDS R13, [R10] ;  /* 0x000000000a0d2984 */ /* 0x000e220000000800 */
[----:B------:R-:W-:-:S03]  /*1540*/  @P5 IMAD R16, R7, 0x4, R16 ;  /* 0x0000000407105824 */ /* 0x000fc600078e0210 */
[----:B------:R-:W2:Y:S04]  /*1550*/  @P3 LDS R12, [R12] ;  /* 0x000000000c0c3984 */ /* 0x000ea80000000800 */
[----:B------:R-:W4:Y:S04]  /*1560*/  @P4 LDS R15, [R14] ;  /* 0x000000000e0f4984 */ /* 0x000f280000000800 */
[----:B------:R-:W3:Y:S01]  /*1570*/  @P5 LDS R16, [R16] ;  /* 0x0000000010105984 */ /* 0x000ee20000000800 */
[----:B0-----:R-:W-:-:S04]  /*1580*/  @P2 IMAD R8, R36, R13, RZ ;  /* 0x0000000d24082224 */ /* 0x001fc800078e02ff */
[----:B--2---:R-:W-:-:S04]  /*1590*/  @P3 IMAD R8, R35, R12, R8 ;  /* 0x0000000c23083224 */ /* 0x004fc800078e0208 */
[----:B----4-:R-:W-:-:S04]  /*15a0*/  @P4 IMAD R8, R34, R15, R8 ;  /* 0x0000000f22084224 */ /* 0x010fc800078e0208 */
[----:B---3--:R-:W-:-:S07]  /*15b0*/  @P5 IMAD R8, R33, R16, R8 ;  /* 0x0000001021085224 */ /* 0x008fce00078e0208 */
.L_x_7993:
[----:B------:R-:W-:Y:S01]  /*15c0*/  IADD3 R11, PT, PT, R8, R11, RZ ;  /* 0x0000000b080b7210 */ /* 0x000fe20007ffe0ff */
[----:B------:R-:W-:Y:S06]  /*15d0*/  @!P1 BRA `(.L_x_7995) ;  /* 0xfffffffc00389947 */ /* 0x000fec000383ffff */
.L_x_7986:
[----:B------:R-:W-:Y:S01]  /*15e0*/  IMAD.U32 R0, RZ, RZ, UR11 ;  /* 0x0000000bff007e24 */ /* 0x000fe2000f8e00ff */
[----:B------:R-:W-:Y:S05]  /*15f0*/  WARPSYNC.ALL ;  /* 0x0000000000007948 */ /* 0x000fea0003800000 */
[----:B------:R-:W-:Y:S01]  /*1600*/  IMAD.SHL.U32 R0, R0, 0x4, RZ ;  /* 0x0000000400007824 */ /* 0x000fe200078e00ff */
[----:B------:R-:W5:Y:S01]  /*1610*/  LDCU UR8, c[0x0][0x384] ;  /* 0x00007080ff0877ac */ /* 0x000f620008000800 */
[----:B---3--:R-:W3:Y:S01]  /*1620*/  LDC.64 R8, c[0x0][0x3a0] ;  /* 0x0000e800ff087b82 */ /* 0x008ee20000000a00 */
[----:B-----5:R-:W-:-:S05]  /*1630*/  MOV R13, UR8 ;  /* 0x00000008000d7c02 */ /* 0x020fca0008000f00 */
[----:B------:R-:W-:Y:S01]  /*1640*/  IMAD R13, R13, UR4, R26 ;  /* 0x000000040d0d7c24 */ /* 0x000fe2000f8e021a */
[----:B------:R-:W-:-:S03]  /*1650*/  UIADD3 UR4, UPT, UPT, UR11, UR4, URZ ;  /* 0x000000040b047290 */ /* 0x000fc6000fffe0ff */
[----:B---3--:R-:W-:Y:S01]  /*1660*/  IMAD.WIDE R8, R13, 0x4, R8 ;  /* 0x000000040d087825 */ /* 0x008fe200078e0208 */
[----:B------:R-:W-:Y:S02]  /*1670*/  BAR.SYNC.DEFER_BLOCKING 0x0 ;  /* 0x0000000000007b1d */ /* 0x000fe40000010000 */
[----:B------:R-:W-:-:S04]  /*1680*/  ISETP.LE.U32.AND P0, PT, R0, UR4, PT ;  /* 0x0000000400007c0c */ /* 0x000fc8000bf03070 */
[----:B------:R3:W-:Y:S09]  /*1690*/  STG.E desc[UR12][R8.64], R11 ;  /* 0x0000000b08007986 */ /* 0x0007f2000c10190c */
[----:B------:R-:W-:Y:S05]  /*16a0*/  @!P0 BRA `(.L_x_7996) ;  /* 0xfffffff400588947 */ /* 0x000fea000383ffff */
[----:B------:R-:W-:Y:S05]  /*16b0*/  EXIT ;  /* 0x000000000000794d */ /* 0x000fea0003800000 */
.L_x_7988:
[----:B------:R-:W-:Y:S01]  /*16c0*/  BSSY B0, `(.L_x_7997) ;  /* 0x0000007000007945 */ /* 0x000fe20003800000 */
[----:B------:R-:W-:Y:S01]  /*16d0*/  IMAD.MOV.U32 R13, RZ, RZ, R2 ;  /* 0x000000ffff0d7224 */ /* 0x000fe200078e0002 */
[----:B------:R-:W-:Y:S01]  /*16e0*/  MOV R10, 0xffffffff ;  /* 0xffffffff000a7802 */ /* 0x000fe20000000f00 */
[----:B------:R-:W-:-:S07]  /*16f0*/  IMAD.MOV.U32 R15, RZ, RZ, 0x1c1f ;  /* 0x00001c1fff0f7424 */ /* 0x000fce00078e00ff */
[----:B--234-:R-:W-:Y:S05]  /*1700*/  WARPSYNC.COLLECTIVE R10, `(.L_x_7998) ;  /* 0x000000000a087348 */ /* 0x01cfea0003c00000 */
[----:B------:R0:W1:Y:S02]  /*1710*/  SHFL.IDX P3, R10, R12, R13, R15 ;  /* 0x0000000d0c0a7389 */ /* 0x000064000006000f */
[----:B01234-:R-:W-:Y:S05]  /*1720*/  ENDCOLLECTIVE ;  /* 0x000000000000791b */ /* 0x01ffea0003800000 */
.L_x_7998:
[----:B------:R-:W-:Y:S05]  /*1730*/  BSYNC B0 ;  /* 0x0000000000007941 */ /* 0x000fea0003800000 */
.L_x_7997:
[----:B------:R-:W-:Y:S01]  /*1740*/  IMAD.MOV.U32 R13, RZ, RZ, R10 ;  /* 0x000000ffff0d7224 */ /* 0x000fe200078e000a */
[----:B------:R-:W-:Y:S06]  /*1750*/  BRA `(.L_x_7999) ;  /* 0xfffffffc00047947 */ /* 0x000fec000383ffff */
.L_x_7990:
[----:B------:R-:W-:Y:S01]  /*1760*/  HFMA2 R15, -RZ, RZ, 0, 0.004024505615234375 ;  /* 0x00001c1fff0f7431 */ /* 0x000fe200000001ff */
[----:B------:R-:W-:Y:S01]  /*1770*/  BSSY B0, `(.L_x_8000) ;  /* 0x0000006000007945 */ /* 0x000fe20003800000 */
[----:B------:R-:W-:Y:S02]  /*1780*/  IMAD.MOV.U32 R13, RZ, RZ, R29 ;  /* 0x000000ffff0d7224 */ /* 0x000fe400078e001d */
[----:B------:R-:W-:-:S07]  /*1790*/  IMAD.MOV.U32 R10, RZ, RZ, -0x1 ;  /* 0xffffffffff0a7424 */ /* 0x000fce00078e00ff */
[----:B0-234-:R-:W-:Y:S05]  /*17a0*/  WARPSYNC.COLLECTIVE R10, `(.L_x_8001) ;  /* 0x000000000a087348 */ /* 0x01dfea0003c00000 */
[----:B------:R1:W0:Y:S02]  /*17b0*/  SHFL.IDX P3, R10, R12, R13, R15 ;  /* 0x0000000d0c0a7389 */ /* 0x000224000006000f */
[----:B01234-:R-:W-:Y:S05]  /*17c0*/  ENDCOLLECTIVE ;  /* 0x000000000000791b */ /* 0x01ffea0003800000 */
.L_x_8001:
[----:B------:R-:W-:Y:S05]  /*17d0*/  BSYNC B0 ;  /* 0x0000000000007941 */ /* 0x000fea0003800000 */
.L_x_8000:
[----:B------:R-:W-:Y:S05]  /*17e0*/  BRA `(.L_x_8002) ;  /* 0xfffffff800f47947 */ /* 0x000fea000383ffff */
.L_x_7992:
[----:B------:R-:W-:Y:S01]  /*17f0*/  BSSY B0, `(.L_x_8003) ;  /* 0x0000007000007945 */ /* 0x000fe20003800000 */
[----:B------:R-:W-:Y:S01]  /*1800*/  IMAD.MOV.U32 R13, RZ, RZ, R28 ;  /* 0x000000ffff0d7224 */ /* 0x000fe200078e001c */
[----:B------:R-:W-:Y:S01]  /*1810*/  MOV R15, 0x1c1f ;  /* 0x00001c1f000f7802 */ /* 0x000fe20000000f00 */
[----:B------:R-:W-:-:S07]  /*1820*/  IMAD.MOV.U32 R10, RZ, RZ, -0x1 ;  /* 0xffffffffff0a7424 */ /* 0x000fce00078e00ff */
[----:B01234-:R-:W-:Y:S05]  /*1830*/  WARPSYNC.COLLECTIVE R10, `(.L_x_8004) ;  /* 0x000000000a087348 */ /* 0x01ffea0003c00000 */
[----:B------:R0:W0:Y:S02]  /*1840*/  SHFL.IDX P3, R10, R12, R13, R15 ;  /* 0x0000000d0c0a7389 */ /* 0x000024000006000f */
[----:B01234-:R-:W-:Y:S05]  /*1850*/  ENDCOLLECTIVE ;  /* 0x000000000000791b */ /* 0x01ffea0003800000 */
.L_x_8004:
[----:B------:R-:W-:Y:S05]  /*1860*/  BSYNC B0 ;  /* 0x0000000000007941 */ /* 0x000fea0003800000 */
.L_x_8003:
[----:B------:R-:W-:Y:S01]  /*1870*/  MOV R13, R10 ;  /* 0x0000000a000d7202 */ /* 0x000fe20000000f00 */
[----:B------:R-:W-:Y:S06]  /*1880*/  BRA `(.L_x_8005) ;  /* 0xfffffff800e47947 */ /* 0x000fec000383ffff */
.L_x_7994:
[----:B------:R-:W-:Y:S01]  /*1890*/  HFMA2 R15, -RZ, RZ, 0, 0.004024505615234375 ;  /* 0x00001c1fff0f7431 */ /* 0x000fe200000001ff */
[----:B------:R-:W-:Y:S01]  /*18a0*/  BSSY B0, `(.L_x_8006) ;  /* 0x0000006000007945 */ /* 0x000fe20003800000 */
[----:B------:R-:W-:Y:S02]  /*18b0*/  IMAD.MOV.U32 R13, RZ, RZ, R27 ;  /* 0x000000ffff0d7224 */ /* 0x000fe400078e001b */
[----:B------:R-:W-:-:S07]  /*18c0*/  IMAD.MOV.U32 R10, RZ, RZ, -0x1 ;  /* 0xffffffffff0a7424 */ /* 0x000fce00078e00ff */
[----:B01234-:R-:W-:Y:S05]  /*18d0*/  WARPSYNC.COLLECTIVE R10, `(.L_x_8007) ;  /* 0x000000000a087348 */ /* 0x01ffea0003c00000 */
[----:B------:R0:W0:Y:S02]  /*18e0*/  SHFL.IDX P3, R10, R12, R13, R15 ;  /* 0x0000000d0c0a7389 */ /* 0x000024000006000f */
[----:B01234-:R-:W-:Y:S05]  /*18f0*/  ENDCOLLECTIVE ;  /* 0x000000000000791b */ /* 0x01ffea0003800000 */
.L_x_8007:
[----:B------:R-:W-:Y:S05]  /*1900*/  BSYNC B0 ;  /* 0x0000000000007941 */ /* 0x000fea0003800000 */
.L_x_8006:
[----:B------:R-:W-:Y:S05]  /*1910*/  BRA `(.L_x_8008) ;  /* 0xfffffff800d87947 */ /* 0x000fea000383ffff */
        .weak           $__internal_191_$__cuda_sm20_div_s16
        .type           $__internal_191_$__cuda_sm20_div_s16,@function
        .size           $__internal_191_$__cuda_sm20_div_s16,(.L_x_38694 - $__internal_191_$__cuda_sm20_div_s16)
$__internal_191_$__cuda_sm20_div_s16:
        /* <DEDUP_REMOVED lines=16> */
[----:B------:R-:W-:-:S04]  /*1a20*/  IMAD.MOV.U32 R8, RZ, RZ, R10 ;  /* 0x000000ffff087224 */ /* 0x000fc800078e000a */
[----:B------:R-:W-:-:S05]  /*1a30*/  IADD3 R9, PT, PT, R9, 0x2, RZ ;  /* 0x0000000209097810 */ /* 0x000fca0007ffe0ff */
[----:B------:R-:W-:Y:S01]  /*1a40*/  FMUL.RZ R0, R0, R9 ;  /* 0x0000000900007220 */ /* 0x000fe2000040c000 */
[----:B------:R-:W-:-:S05]  /*1a50*/  HFMA2 R9, -RZ, RZ, 0, 0 ;  /* 0x00000000ff097431 */ /* 0x000fca00000001ff */
[----:B------:R-:W0:Y:S02]  /*1a60*/  F2I.U32.TRUNC.NTZ R0, R0 ;  /* 0x0000000000007305 */ /* 0x000e24000020f000 */
[----:B0-----:R-:W-:-:S13]  /*1a70*/  R2UR UR6, R0 ;  /* 0x00000000000672ca */ /* 0x001fda00000e0000 */
[----:B------:R-:W-:-:S04]  /*1a80*/  ULOP3.LUT UR6, UR8, 0xffff, UR6, 0x78, !UPT ;  /* 0x0000ffff08067892 */ /* 0x000fc8000f8e7806 */
[----:B------:R-:W-:-:S07]  /*1a90*/  UIADD3 UR6, UPT, UPT, UR7, UR6, URZ ;  /* 0x0000000607067290 */ /* 0x000fce000fffe0ff */
[----:B------:R-:W-:Y:S01]  /*1aa0*/  @!UP0 UMOV UR6, 0xffffffff ;  /* 0xffffffff00068882 */ /* 0x000fe20000000000 */
[----:B------:R-:W-:Y:S05]  /*1ab0*/  RET.REL.NODEC R8 `(_Z9cuda_gemmIiLi128ELi4ELi1ELi128ELi4ELi4ELi64ELi0ELi0EEviiiPT_S1_S1_iii) ;  /* 0xffffffe408507950 */ /* 0x000fea0003c3ffff */
.L_x_8009:
        /* <DEDUP_REMOVED lines=12> */
.L_x_38694:


//--------------------- .text._Z9cuda_gemmIiLi128ELi4ELi1ELi128ELi2ELi2ELi64ELi1ELi1EEviiiPT_S1_S1_iii --------------------------
	.section	.text._Z9cuda_gemmIiLi128ELi4ELi1ELi128ELi2ELi2ELi64ELi1ELi1EEviiiPT_S1_S1_iii,"ax",@progbits
	.align	128
        .global         _Z9cuda_gemmIiLi128ELi4ELi1ELi128ELi2ELi2ELi64ELi1ELi1EEviiiPT_S1_S1_iii
        .type           _Z9cuda_gemmIiLi128ELi4ELi1ELi128ELi2ELi2ELi64ELi1ELi1EEviiiPT_S1_S1_iii,@function
        .size           _Z9cuda_gemmIiLi128ELi4ELi1ELi128ELi2ELi2ELi64ELi1ELi1EEviiiPT_S1_S1_iii,(.L_x_39407 - _Z9cuda_gemmIiLi128ELi4ELi1ELi128ELi2ELi2ELi64ELi1ELi1EEviiiPT_S1_S1_iii)
        .other          _Z9cuda_gemmIiLi128ELi4ELi1ELi128ELi2ELi2ELi64ELi1ELi1EEviiiPT_S1_S1_iii,@"STO_CUDA_ENTRY STV_DEFAULT"
_Z9cuda_gemmIiLi128ELi4ELi1ELi128ELi2ELi2ELi64ELi1ELi1EEviiiPT_S1_S1_iii:
.text._Z9cuda_gemmIiLi128ELi4ELi1ELi128ELi2ELi2ELi64ELi1ELi1EEviiiPT_S1_S1_iii:
        /* <DEDUP_REMOVED lines=12> */
.L_x_8012:
[----:B0-2---:R-:W-:-:S06]  /*00c0*/  IMAD.WIDE.U32 R4, R9, 0x4, R6 ;  /* 0x0000000409047825 */ /* 0x005fcc00078e0006 */
[----:B------:R-:W2:Y:S01]  /*00d0*/  LDG.E R4, desc[UR6][R4.64] ;  /* 0x0000000604047981 */ /* 0x000ea2000c1e1900 */
[C---:B------:R-:W-:Y:S01]  /*00e0*/  IMAD.SHL.U32 R2, R9.reuse, 0x2, RZ ;  /* 0x0000000209027824 */ /* 0x040fe200078e00ff */
[----:B------:R-:W-:Y:S02]  /*00f0*/  LOP3.LUT R11, R9, 0x1, RZ, 0xc0, !PT ;  /* 0x00000001090b7812 */ /* 0x000fe400078ec0ff */
[----:B-1----:R-:W-:Y:S02]  /*0100*/  IADD3 R9, PT, PT, R8, R9, RZ ;  /* 0x0000000908097210 */ /* 0x002fe40007ffe0ff */
[----:B------:R-:W-:Y:S01]  /*0110*/  LOP3.LUT R2, R2, 0xfffffffc, RZ, 0xc0, !PT ;  /* 0xfffffffc02027812 */ /* 0x000fe200078ec0ff */
[----:B------:R-:W-:Y:S01]  /*0120*/  IMAD R11, R11, 0xc, R0 ;  /* 0x0000000c0b0b7824 */ /* 0x000fe200078e0200 */
[----:B------:R-:W-:-:S03]  /*0130*/  ISETP.GE.U32.AND P0, PT, R9, 0x4, PT ;  /* 0x000000040900780c */ /* 0x000fc60003f06070 */
[----:B------:R-:W-:-:S05]  /*0140*/  IMAD.IADD R11, R11, 0x1, R2 ;  /* 0x000000010b0b7824 */ /* 0x000fca00078e0202 */
[----:B--2---:R0:W-:Y:S05]  /*0150*/  STS [R11], R4 ;  /* 0x000000040b007388 */ /* 0x0041ea0000000800 */
[----:B------:R-:W-:Y:S05]  /*0160*/  @!P0 BRA `(.L_x_8012) ;  /* 0xfffffffc00d48947 */ /* 0x000fea000383ffff */
.L_x_8011:
[----:B------:R-:W-:Y:S05]  /*0170*/  BSYNC.RECONVERGENT B0 ;  /* 0x0000000000007941 */ /* 0x000fea0003800200 */
.L_x_8010:
        /* <DEDUP_REMOVED lines=8> */
[----:B------:R-:W-:Y:S01]  /*0200*/  MOV R29, UR8 ;  /* 0x00000008001d7c02 */ /* 0x000fe20008000f00 */
[----:B------:R-:W-:-:S04]  /*0210*/  UIADD3 UR4, UPT, UPT, UR4, 0x80, URZ ;  /* 0x0000008004047890 */ /* 0x000fc8000fffe0ff */
[----:B------:R-:W2:Y:S01]  /*0220*/  S2UR UR5, SR_CgaCtaId ;  /* 0x00000000000579c3 */ /* 0x000ea20000008800 */
[----:B-1----:R-:W-:-:S04]  /*0230*/  IMAD.SHL.U32 R27, R0, 0x4, RZ ;  /* 0x00000004001b7824 */ /* 0x002fc800078e00ff */
[----:B------:R-:W1:Y:S01]  /*0240*/  I2F.U32.RP R8, R27 ;  /* 0x0000001b00087306 */ /* 0x000e620000209000 */
[----:B------:R-:W-:Y:S01]  /*0250*/  IADD3 R26, PT, PT, R28, R27, RZ ;  /* 0x0000001b1c1a7210 */ /* 0x000fe20007ffe0ff */
[----:B------:R-:W-:Y:S01]  /*0260*/  IMAD.MOV R9, RZ, RZ, -R27 ;  /* 0x000000ffff097224 */ /* 0x000fe200078e0a1b */
[----:B------:R-:W-:Y:S01]  /*0270*/  ISETP.NE.U32.AND P2, PT, R27, RZ, PT ;  /* 0x000000ff1b00720c */ /* 0x000fe20003f45070 */
[----:B--2---:R-:W-:Y:S01]  /*0280*/  ULEA UR4, UR5, UR4, 0x18 ;  /* 0x0000000405047291 */ /* 0x004fe2000f8ec0ff */
[C---:B------:R-:W-:Y:S02]  /*0290*/  ISETP.GE.U32.AND P0, PT, R26.reuse, 0x80, PT ;  /* 0x000000801a00780c */ /* 0x040fe40003f06070 */
[----:B------:R-:W-:Y:S02]  /*02a0*/  VIMNMX.U32 R7, PT, PT, R26, 0x80, !PT ;  /* 0x000000801a077848 */ /* 0x000fe40007fe0000 */
[----:B------:R-:W-:Y:S01]  /*02b0*/  SEL R6, RZ, 0x1, P0 ;  /* 0x00000001ff067807 */ /* 0x000fe20000000000 */
[----:B-1----:R-:W0:Y:S02]  /*02c0*/  MUFU.RCP R8, R8 ;  /* 0x0000000800087308 */ /* 0x002e240000001000 */
[----:B0-----:R-:W-:-:S06]  /*02d0*/  IADD3 R4, PT, PT, R8, 0xffffffe, RZ ;  /* 0x0ffffffe08047810 */ /* 0x001fcc0007ffe0ff */
[----:B------:R0:W1:Y:S02]  /*02e0*/  F2I.FTZ.U32.TRUNC.NTZ R5, R4 ;  /* 0x0000000400057305 */ /* 0x000064000021f000 */
[----:B0-----:R-:W-:Y:S02]  /*02f0*/  IMAD.MOV.U32 R4, RZ, RZ, RZ ;  /* 0x000000ffff047224 */ /* 0x001fe400078e00ff */
[----:B-1----:R-:W-:-:S04]  /*0300*/  IMAD R9, R9, R5, RZ ;  /* 0x0000000509097224 */ /* 0x002fc800078e02ff */
[----:B------:R-:W-:Y:S01]  /*0310*/  IMAD.HI.U32 R5, R5, R9, R4 ;  /* 0x0000000905057227 */ /* 0x000fe200078e0004 */
[----:B------:R-:W-:-:S05]  /*0320*/  IADD3 R4, PT, PT, R7, -R26, -R6 ;  /* 0x8000001a07047210 */ /* 0x000fca0007ffe806 */
[----:B------:R-:W-:-:S04]  /*0330*/  IMAD.HI.U32 R7, R5, R4, RZ ;  /* 0x0000000405077227 */ /* 0x000fc800078e00ff */
[----:B------:R-:W-:-:S04]  /*0340*/  IMAD.MOV R5, RZ, RZ, -R7 ;  /* 0x000000ffff057224 */ /* 0x000fc800078e0a07 */
[----:B------:R-:W-:Y:S01]  /*0350*/  IMAD R4, R27, R5, R4 ;  /* 0x000000051b047224 */ /* 0x000fe200078e0204 */
[----:B------:R-:W-:-:S04]  /*0360*/  LEA R5, R3, UR4, 0x4 ;  /* 0x0000000403057c11 */ /* 0x000fc8000f8e20ff */
[----:B------:R-:W-:Y:S02]  /*0370*/  ISETP.GE.U32.AND P0, PT, R4, R27, PT ;  /* 0x0000001b0400720c */ /* 0x000fe40003f06070 */
[----:B------:R-:W-:-:S11]  /*0380*/  LEA R25, R0, R5, 0x4 ;  /* 0x0000000500197211 */ /* 0x000fd600078e20ff */
[----:B------:R-:W-:Y:S01]  /*0390*/  @P0 IADD3 R4, PT, PT, -R27, R4, RZ ;  /* 0x000000041b040210 */ /* 0x000fe20007ffe1ff */
[----:B------:R-:W-:-:S03]  /*03a0*/  @P0 VIADD R7, R7, 0x1 ;  /* 0x0000000107070836 */ /* 0x000fc60000000000 */
[----:B------:R-:W-:-:S13]  /*03b0*/  ISETP.GE.U32.AND P1, PT, R4, R27, PT ;  /* 0x0000001b0400720c */ /* 0x000fda0003f26070 */
[----:B------:R-:W-:Y:S01]  /*03c0*/  @P1 VIADD R7, R7, 0x1 ;  /* 0x0000000107071836 */ /* 0x000fe20000000000 */
[----:B------:R-:W-:-:S05]  /*03d0*/  @!P2 LOP3.LUT R7, RZ, R27, RZ, 0x33, !PT ;  /* 0x0000001bff07a212 */ /* 0x000fca00078e33ff */
[----:B------:R-:W-:Y:S01]  /*03e0*/  IMAD.IADD R4, R6, 0x1, R7 ;  /* 0x0000000106047824 */ /* 0x000fe200078e0207 */
[----:B------:R-:W-:Y:S01]  /*03f0*/  LOP3.LUT R6, RZ, 0x1, R3, 0x44, !PT ;  /* 0x00000001ff067812 */ /* 0x000fe200078e4403 */
[----:B------:R-:W-:-:S03]  /*0400*/  IMAD.IADD R7, R27, 0x1, R26 ;  /* 0x000000011b077824 */ /* 0x000fc600078e021a */
[----:B------:R-:W-:-:S07]  /*0410*/  LOP3.LUT R24, R4, 0x3, RZ, 0xc0, !PT ;  /* 0x0000000304187812 */ /* 0x000fce00078ec0ff */
.L_x_8018:
        /* <DEDUP_REMOVED lines=17> */
[----:B0-----:R-:W-:-:S04]  /*0530*/  IMAD R9, R29, 0x80, R26 ;  /* 0x000000801d097824 */ /* 0x001fc800078e021a */
[----:B------:R-:W-:-:S08]  /*0540*/  IMAD.WIDE R8, R9, 0x4, R12 ;  /* 0x0000000409087825 */ /* 0x000fd000078e020c */
[----:B------:R-:W-:-:S04]  /*0550*/  @P1 IMAD R11, R29, 0x80, R7 ;  /* 0x000000801d0b1824 */ /* 0x000fc800078e0207 */
[----:B------:R-:W-:Y:S02]  /*0560*/  @P1 IMAD.WIDE R12, R11, 0x4, R12 ;  /* 0x000000040b0c1825 */ /* 0x000fe400078e020c */
[----:B------:R-:W2:Y:S04]  /*0570*/  LDG.E.128 R8, desc[UR6][R8.64] ;  /* 0x0000000608087981 */ /* 0x000ea8000c1e1d00 */
[----:B------:R-:W3:Y:S01]  /*0580*/  @P1 LDG.E.128 R12, desc[UR6][R12.64] ;  /* 0x000000060c0c1981 */ /* 0x000ee2000c1e1d00 */
[----:B------:R-:W-:Y:S01]  /*0590*/  @P1 LEA R16, R0, R25, 0x4 ;  /* 0x0000001900101211 */ /* 0x000fe200078e20ff */
[--C-:B------:R-:W-:Y:S02]  /*05a0*/  IMAD.MOV.U32 R32, RZ, RZ, R7.reuse ;  /* 0x000000ffff207224 */ /* 0x100fe400078e0007 */
[----:B------:R-:W-:Y:S01]  /*05b0*/  @P1 IMAD.IADD R32, R27, 0x1, R7 ;  /* 0x000000011b201824 */ /* 0x000fe200078e0207 */
[----:B--2---:R1:W-:Y:S04]  /*05c0*/  STS.128 [R25], R8 ;  /* 0x0000000819007388 */ /* 0x0043e80000000c00 */
[----:B---3--:R1:W-:Y:S02]  /*05d0*/  @P1 STS.128 [R16], R12 ;  /* 0x0000000c10001388 */ /* 0x0083e40000000c00 */
.L_x_8016:
[----:B------:R-:W-:Y:S05]  /*05e0*/  BSYNC.RECONVERGENT B1 ;  /* 0x0000000000017941 */ /* 0x000fea0003800200 */
.L_x_8015:
        /* <DEDUP_REMOVED lines=10> */
.L_x_8017:
        /* <DEDUP_REMOVED lines=14> */
[C---:B------:R-:W-:Y:S01]  /*0770*/  IMAD R37, R0.reuse, 0x10, R37 ;  /* 0x0000001000257824 */ /* 0x040fe200078e0225 */
[----:B------:R-:W-:Y:S01]  /*0780*/  IADD3 R32, PT, PT, R27, R32, R27 ;  /* 0x000000201b207210 */ /* 0x000fe20007ffe01b */
[----:B------:R-:W-:-:S03]  /*0790*/  IMAD R30, R0, 0x10, R30 ;  /* 0x00000010001e7824 */ /* 0x000fc600078e021e */
        /* <DEDUP_REMOVED lines=8> */
.L_x_8014:
[----:B------:R-:W-:Y:S05]  /*0820*/  BSYNC.RECONVERGENT B0 ;  /* 0x0000000000007941 */ /* 0x000fea0003800200 */
.L_x_8013:
[----:B01----:R-:W0:Y:S01]  /*0830*/  S2R R10, SR_CgaCtaId ;  /* 0x00000000000a7919 */ /* 0x003e220000008800 */
[----:B------:R-:W-:Y:S02]  /*0840*/  MOV R9, 0x400 ;  /* 0x0000040000097802 */ /* 0x000fe40000000f00 */
[----:B--2---:R-:W-:Y:S01]  /*0850*/  SHF.R.U32.HI R8, RZ, 0x6, R3 ;  /* 0x00000006ff087819 */ /* 0x004fe20000011603 */
[----:B------:R-:W-:Y:S01]  /*0860*/  BAR.SYNC.DEFER_BLOCKING 0x0 ;  /* 0x0000000000007b1d */ /* 0x000fe20000010000 */
[----:B------:R-:W-:Y:S02]  /*0870*/  LOP3.LUT R16, R3, 0x1, RZ, 0xc0, !PT ;  /* 0x0000000103107812 */ /* 0x000fe400078ec0ff */
[----:B0-----:R-:W-:Y:S02]  /*0880*/  LEA R11, R10, R9, 0x18 ;  /* 0x000000090a0b7211 */ /* 0x001fe400078ec0ff */
[----:B------:R-:W-:-:S03]  /*0890*/  IADD3 R9, PT, PT, R9, 0x80, RZ ;  /* 0x0000008009097810 */ /* 0x000fc60007ffe0ff */
[----:B------:R-:W-:Y:S01]  /*08a0*/  IMAD R8, R8, 0xc, R11 ;  /* 0x0000000c08087824 */ /* 0x000fe200078e020b */
[----:B------:R-:W-:-:S03]  /*08b0*/  LEA R11, R10, R9, 0x18 ;  /* 0x000000090a0b7211 */ /* 0x000fc600078ec0ff */
[----:B------:R-:W-:Y:S02]  /*08c0*/  IMAD R12, R16, 0x4, R8 ;  /* 0x00000004100c7824 */ /* 0x000fe400078e0208 */
[----:B------:R-:W-:-:S03]  /*08d0*/  IMAD.SHL.U32 R8, R3, 0x2, RZ ;  /* 0x0000000203087824 */ /* 0x000fc600078e00ff */
[----:B------:R0:W1:Y:S02]  /*08e0*/  LDS R13, [R12] ;  /* 0x000000000c0d7984 */ /* 0x0000640000000800 */
[----:B------:R-:W-:-:S04]  /*08f0*/  LOP3.LUT R8, R8, 0x7e, RZ, 0xc0, !PT ;  /* 0x0000007e08087812 */ /* 0x000fc800078ec0ff */
[C-C-:B------:R-:W-:Y:S02]  /*0900*/  LOP3.LUT R9, R8.reuse, 0x1, R3.reuse, 0xf8, !PT ;  /* 0x0000000108097812 */ /* 0x140fe400078ef803 */
[----:B------:R-:W-:Y:S02]  /*0910*/  LOP3.LUT R8, R8, 0x1, R3, 0xf4, !PT ;  /* 0x0000000108087812 */ /* 0x000fe400078ef403 */
[----:B0-----:R-:W-:Y:S01]  /*0920*/  SHF.L.U32 R12, R29, 0x7, RZ ;  /* 0x000000071d0c7819 */ /* 0x001fe200000006ff */
[--C-:B------:R-:W-:Y:S01]  /*0930*/  IMAD R10, R9, 0x4, R11.reuse ;  /* 0x00000004090a7824 */ /* 0x100fe200078e020b */
[----:B------:R-:W-:Y:S01]  /*0940*/  IADD3 R29, PT, PT, R2, R29, RZ ;  /* 0x0000001d021d7210 */ /* 0x000fe20007ffe0ff */
[----:B------:R-:W-:Y:S01]  /*0950*/  IMAD R11, R8, 0x4, R11 ;  /* 0x00000004080b7824 */ /* 0x000fe200078e020b */
[----:B------:R-:W-:Y:S01]  /*0960*/  LOP3.LUT R17, R12, R3, RZ, 0xfc, !PT ;  /* 0x000000030c117212 */ /* 0x000fe200078efcff */
[----:B------:R-:W0:Y:S02]  /*0970*/  LDC.64 R8, c[0x0][0x3a0] ;  /* 0x0000e800ff087b82 */ /* 0x000e240000000a00 */
[----:B------:R-:W-:Y:S04]  /*0980*/  LDS R10, [R10] ;  /* 0x000000000a0a7984 */ /* 0x000fe80000000800 */
[----:B------:R-:W-:Y:S01]  /*0990*/  LDS R11, [R11] ;  /* 0x000000000b0b7984 */ /* 0x000fe20000000800 */
[----:B0-----:R-:W-:-:S03]  /*09a0*/  IMAD.WIDE R8, R17, 0x4, R8 ;  /* 0x0000000411087825 */ /* 0x001fc600078e0208 */
[----:B-1----:R-:W0:Y:S04]  /*09b0*/  SHFL.IDX PT, R15, R13, R16, 0x1e1f ;  /* 0x001e1f100d0f7589 */ /* 0x002e2800000e0000 */
[----:B------:R-:W1:Y:S01]  /*09c0*/  SHFL.IDX PT, R14, R13, R6, 0x1e1f ;  /* 0x001e1f060d0e7589 */ /* 0x000e6200000e0000 */
[----:B0-----:R-:W-:Y:S02]  /*09d0*/  IMAD R12, R10, R15, RZ ;  /* 0x0000000f0a0c7224 */ /* 0x001fe400078e02ff */
[----:B------:R-:W-:Y:S02]  /*09e0*/  IMAD.SHL.U32 R10, R2, 0x4, RZ ;  /* 0x00000004020a7824 */ /* 0x000fe400078e00ff */
[----:B-1----:R-:W-:Y:S01]  /*09f0*/  IMAD R15, R11, R14, R12 ;  /* 0x0000000e0b0f7224 */ /* 0x002fe200078e020c */
[----:B------:R-:W-:Y:S02]  /*0a00*/  BAR.SYNC.DEFER_BLOCKING 0x0 ;  /* 0x0000000000007b1d */ /* 0x000fe40000010000 */
[----:B------:R-:W-:-:S04]  /*0a10*/  ISETP.GE.U32.AND P0, PT, R29, R10, PT ;  /* 0x0000000a1d00720c */ /* 0x000fc80003f06070 */
[----:B------:R0:W-:Y:S09]  /*0a20*/  STG.E desc[UR6][R8.64], R15 ;  /* 0x0000000f08007986 */ /* 0x0001f2000c101906 */
[----:B------:R-:W-:Y:S05]  /*0a30*/  @!P0 BRA `(.L_x_8018) ;  /* 0xfffffff800788947 */ /* 0x000fea000383ffff */
[----:B------:R-:W-:Y:S05]  /*0a40*/  EXIT ;  /* 0x000000000000794d */ /* 0x000fea0003800000 */
.L_x_8019:
        /* <DEDUP_REMOVED lines=11> */
.L_x_39407:


//--------------------- .text._Z9cuda_gemmIiLi128ELi4ELi1ELi128ELi2ELi2ELi64ELi1ELi0EEviiiPT_S1_S1_iii --------------------------
	.section	.text._Z9cuda_gemmIiLi128ELi4ELi1ELi128ELi2ELi2ELi64ELi1ELi0EEviiiPT_S1_S1_iii,"ax",@progbits
	.align	128
        .global         _Z9cuda_gemmIiLi128ELi4ELi1ELi128ELi2ELi2ELi64ELi1ELi0EEviiiPT_S1_S1_iii
        .type           _Z9cuda_gemmIiLi128ELi4ELi1ELi128ELi2ELi2ELi64ELi1ELi0EEviiiPT_S1_S1_iii,@function
        .size           _Z9cuda_gemmIiLi128ELi4ELi1ELi128ELi2ELi2ELi64ELi1ELi0EEviiiPT_S1_S1_iii,(.L_x_38695 - _Z9cuda_gemmIiLi128ELi4ELi1ELi128ELi2ELi2ELi64ELi1ELi0EEviiiPT_S1_S1_iii)
        .other          _Z9cuda_gemmIiLi128ELi4ELi1ELi128ELi2ELi2ELi64ELi1ELi0EEviiiPT_S1_S1_iii,@"STO_CUDA_ENTRY STV_DEFAULT"
_Z9cuda_gemmIiLi128ELi4ELi1ELi128ELi2ELi2ELi64ELi1ELi0EEviiiPT_S1_S1_iii:
.text._Z9cuda_gemmIiLi128ELi4ELi1ELi128ELi2ELi2ELi64ELi1ELi0EEviiiPT_S1_S1_iii:
[----:B------:R-:W-:Y:S08]  /*0000*/  LDC R1, c[0x0][0x37c] ;  /* 0x0000df00ff017b82 */ /* 0x000ff00000000800 */
[----:B------:R-:W0:Y:S01]  /*0010*/  LDC.64 R2, c[0x0][0x3a8] ;  /* 0x0000ea00ff027b82 */ /* 0x000e220000000a00 */
[----:B------:R-:W1:Y:S01]  /*0020*/  S2R R28, SR_TID.X ;  /* 0x00000000001c7919 */ /* 0x000e620000002100 */
[----:B------:R-:W2:Y:S01]  /*0030*/  LDCU.64 UR12, c[0x0][0x358] ;  /* 0x00006b00ff0c77ac */ /* 0x000ea20008000a00 */
[----:B------:R-:W-:Y:S01]  /*0040*/  BSSY.RECONVERGENT B0, `(.L_x_8020) ;  /* 0x000004f000007945 */ /* 0x000fe20003800200 */
[----:B0-----:R-:W-:-:S02]  /*0050*/  IABS R7, R3 ;  /* 0x0000000300077213 */ /* 0x001fc40000000000 */
[C---:B------:R-:W-:Y:S02]  /*0060*/  ISETP.NE.AND P1, PT, R3.reuse, RZ, PT ;  /* 0x000000ff0300720c */ /* 0x040fe40003f25270 */
[----:B------:R-:W0:Y:S08]  /*0070*/  I2F.RP R0, R7 ;  /* 0x0000000700007306 */ /* 0x000e300000209400 */
[----:B0-----:R-:W0:Y:S02]  /*0080*/  MUFU.RCP R0, R0 ;  /* 0x0000000000007308 */ /* 0x001e240000001000 */
[----:B0-----:R-:W-:Y:S01]  /*0090*/  VIADD R4, R0, 0xffffffe ;  /* 0x0ffffffe00047836 */ /* 0x001fe20000000000 */
[----:B------:R-:W-:-:S05]  /*00a0*/  LOP3.LUT R0, R3, 0x80, RZ, 0x3c, !PT ;  /* 0x0000008003007812 */ /* 0x000fca00078e3cff */
[----:B------:R0:W3:Y:S01]  /*00b0*/  F2I.FTZ.U32.TRUNC.NTZ R5, R4 ;  /* 0x0000000400057305 */ /* 0x0000e2000021f000 */
[----:B------:R-:W-:Y:S02]  /*00c0*/  ISETP.GE.AND P3, PT, R0, RZ, PT ;  /* 0x000000ff0000720c */ /* 0x000fe40003f66270 */
[----:B------:R-:W-:Y:S01]  /*00d0*/  @!P1 LOP3.LUT R0, RZ, R3, RZ, 0x33, !PT ;  /* 0x00000003ff009212 */ /* 0x000fe200078e33ff */
[----:B0-----:R-:W-:Y:S02]  /*00e0*/  HFMA2 R4, -RZ, RZ, 0, 0 ;  /* 0x00000000ff047431 */ /* 0x001fe400000001ff */
        /* <DEDUP_REMOVED lines=8> */
[----:B------:R-:W-:-:S04]  /*0170*/  @!P2 IADD3 R5, PT, PT, R5, 0x1, RZ ;  /* 0x000000010505a810 */ /* 0x000fc80007ffe0ff */
[----:B------:R-:W-:Y:S01]  /*0180*/  ISETP.GE.U32.AND P0, PT, R6, R7, PT ;  /* 0x000000070600720c */ /* 0x000fe20003f06070 */
[----:B------:R-:W-:-:S12]  /*0190*/  IMAD R7, R3, R2, RZ ;  /* 0x0000000203077224 */ /* 0x000fd800078e02ff */
[----:B------:R-:W-:Y:S01]  /*01a0*/  @P0 VIADD R5, R5, 0x1 ;  /* 0x0000000105050836 */ /* 0x000fe20000000000 */
[----:B-1----:R-:W-:-:S03]  /*01b0*/  ISETP.GE.U32.AND P0, PT, R28, R7, PT ;  /* 0x000000071c00720c */ /* 0x002fc60003f06070 */
[----:B------:R-:W-:-:S05]  /*01c0*/  @!P3 IMAD.MOV R5, RZ, RZ, -R5 ;  /* 0x000000ffff05b224 */ /* 0x000fca00078e0a05 */
[----:B------:R-:W-:Y:S02]  /*01d0*/  R2UR UR17, R5 ;  /* 0x00000000051172ca */ /* 0x000fe400000e0000 */
[----:B------:R-:W-:-:S03]  /*01e0*/  @!P1 R2UR UR17, R0 ;  /* 0x00000000001192ca */ /* 0x000fc600000e0000 */
[----:B--2---:R-:W-:-:S12]  /*01f0*/  @P0 BRA `(.L_x_8021) ;  /* 0x0000000000cc0947 */ /* 0x004fd80003800000 */
        /* <DEDUP_REMOVED lines=26> */
.L_x_8022:
        /* <DEDUP_REMOVED lines=25> */
.L_x_8021:
[----:B------:R-:W-:Y:S05]  /*0530*/  BSYNC.RECONVERGENT B0 ;  /* 0x0000000000007941 */ /* 0x000fea0003800200 */
.L_x_8020:
[----:B------:R-:W-:Y:S01]  /*0540*/  MOV R4, 0x570 ;  /* 0x0000057000047802 */ /* 0x000fe20000000f00 */
[----:B------:R-:W-:-:S12]  /*0550*/  UPRMT UR7, UR17, 0x9910, URZ ;  /* 0x0000991011077896 */ /* 0x000fd800080000ff */
[----:B0-----:R-:W-:Y:S05]  /*0560*/  CALL.REL.NOINC `($__internal_192_$__cuda_sm20_div_s16) ;  /* 0x0000001400f07944 */ /* 0x001fea0003c00000 */
[----:B------:R-:W0:Y:S01]  /*0570*/  I2F.U32.RP R0, UR17 ;  /* 0x0000001100007d06 */ /* 0x000e220008209000 */
[----:B------:R-:W1:Y:S01]  /*0580*/  S2UR UR6, SR_CTAID.Y ;  /* 0x00000000000679c3 */ /* 0x000e620000002600 */
[----:B------:R-:W2:Y:S06]  /*0590*/  LDCU UR15, c[0x0][0x374] ;  /* 0x00006e80ff0f77ac */ /* 0x000eac0008000800 */
[----:B0-----:R-:W0:Y:S01]  /*05a0*/  MUFU.RCP R0, R0 ;  /* 0x0000000000007308 */ /* 0x001e220000001000 */
[----:B--2---:R-:W-:-:S04]  /*05b0*/  USHF.L.U32 UR4, UR15, 0x2, URZ ;  /* 0x000000020f047899 */ /* 0x004fc800080006ff */
[----:B-1----:R-:W-:-:S06]  /*05c0*/  UISETP.GE.U32.AND UP0, UPT, UR6, UR4, UPT ;  /* 0x000000040600728c */ /* 0x002fcc000bf06070 */
[----:B------:R-:W-:Y:S01]  /*05d0*/  PLOP3.LUT P0, PT, PT, PT, UP0, 0x80, 0x8 ;  /* 0x000000000008781c */ /* 0x000fe20003f0f008 */
[----:B0-----:R-:W-:-:S04]  /*05e0*/  VIADD R2, R0, 0xffffffe ;  /* 0x0ffffffe00027836 */ /* 0x001fc80000000000 */
[----:B------:R0:W1:Y:S08]  /*05f0*/  F2I.FTZ.U32.TRUNC.NTZ R3, R2 ;  /* 0x0000000200037305 */ /* 0x000070000021f000 */
[----:B------:R-:W-:Y:S05]  /*0600*/  @P0 EXIT ;  /* 0x000000000000094d */ /* 0x000fea0003800000 */
[----:B------:R-:W2:Y:S01]  /*0610*/  LDCU UR16, c[0x0][0x360] ;  /* 0x00006c00ff1077ac */ /* 0x000ea20008000800 */
[----:B------:R-:W-:Y:S01]  /*0620*/  IMAD R5, RZ, RZ, -UR17 ;  /* 0x80000011ff057e24 */ /* 0x000fe2000f8e02ff */
[----:B0-----:R-:W-:Y:S01]  /*0630*/  MOV R2, RZ ;  /* 0x000000ff00027202 */ /* 0x001fe20000000f00 */
[----:B------:R-:W0:Y:S01]  /*0640*/  S2UR UR9, SR_CgaCtaId ;  /* 0x00000000000979c3 */ /* 0x000e220000008800 */
[----:B------:R-:W-:Y:S01]  /*0650*/  UPRMT UR8, UR7, 0x9910, URZ ;  /* 0x0000991007087896 */ /* 0x000fe200080000ff */
[----:B-1----:R-:W-:Y:S01]  /*0660*/  IMAD R5, R5, R3, RZ ;  /* 0x0000000305057224 */ /* 0x002fe200078e02ff */
[----:B------:R-:W1:Y:S01]  /*0670*/  LDCU.64 UR10, c[0x0][0x3a8] ;  /* 0x00007500ff0a77ac */ /* 0x000e620008000a00 */
[----:B------:R-:W-:Y:S02]  /*0680*/  ISETP.NE.U32.AND P2, PT, RZ, UR17, PT ;  /* 0x00000011ff007c0c */ /* 0x000fe4000bf45070 */
[----:B------:R-:W-:Y:S01]  /*0690*/  IMAD.HI.U32 R3, R3, R5, R2 ;  /* 0x0000000503037227 */ /* 0x000fe200078e0002 */
[----:B------:R-:W-:Y:S01]  /*06a0*/  LOP3.LUT R0, RZ, UR17, RZ, 0x33, !PT ;  /* 0x00000011ff007c12 */ /* 0x000fe2000f8e33ff */
[----:B------:R-:W-:-:S02]  /*06b0*/  UMOV UR4, 0x400 ;  /* 0x0000040000047882 */ /* 0x000fc40000000000 */
[----:B------:R-:W3:Y:S01]  /*06c0*/  I2F.U32.RP R8, UR8 ;  /* 0x0000000800087d06 */ /* 0x000ee20008209000 */
[----:B------:R-:W-:Y:S01]  /*06d0*/  IMAD.SHL.U32 R2, R28, 0x4, RZ ;  /* 0x000000041c027824 */ /* 0x000fe200078e00ff */
[----:B------:R-:W-:Y:S01]  /*06e0*/  UIADD3 UR4, UPT, UPT, UR4, 0x80, URZ ;  /* 0x0000008004047890 */ /* 0x000fe2000fffe0ff */
[----:B------:R-:W-:Y:S01]  /*06f0*/  IMAD.HI.U32 R5, R3, R28, RZ ;  /* 0x0000001c03057227 */ /* 0x000fe200078e00ff */
[----:B--2---:R-:W-:-:S03]  /*0700*/  USHF.L.U32 UR14, UR16, 0x2, URZ ;  /* 0x00000002100e7899 */ /* 0x004fc600080006ff */
[----:B------:R-:W-:Y:S02]  /*0710*/  IMAD.MOV R7, RZ, RZ, -R5 ;  /* 0x000000ffff077224 */ /* 0x000fe400078e0a05 */
[----:B------:R-:W-:Y:S02]  /*0720*/  IMAD R13, RZ, RZ, -UR8 ;  /* 0x80000008ff0d7e24 */ /* 0x000fe4000f8e02ff */
[----:B------:R-:W-:Y:S01]  /*0730*/  IMAD R4, R7, UR17, R28 ;  /* 0x0000001107047c24 */ /* 0x000fe2000f8e021c */
[----:B-1----:R-:W-:Y:S01]  /*0740*/  UISETP.LT.AND UP0, UPT, UR10, 0x2, UPT ;  /* 0x000000020a00788c */ /* 0x002fe2000bf01270 */
[----:B------:R-:W-:Y:S01]  /*0750*/  VIADD R2, R2, UR14 ;  /* 0x0000000e02027c36 */ /* 0x000fe20008000000 */
[----:B------:R-:W1:Y:S01]  /*0760*/  I2F.U32.RP R3, UR14 ;  /* 0x0000000e00037d06 */ /* 0x000e620008209000 */
[----:B------:R-:W-:Y:S01]  /*0770*/  IMAD R11, RZ, RZ, -UR14 ;  /* 0x8000000eff0b7e24 */ /* 0x000fe2000f8e02ff */
[----:B------:R-:W-:Y:S01]  /*0780*/  ISETP.GE.U32.AND P0, PT, R4, UR17, PT ;  /* 0x0000001104007c0c */ /* 0x000fe2000bf06070 */
[----:B------:R-:W-:Y:S01]  /*0790*/  USEL UR5, UR10, 0x2, UP0 ;  /* 0x000000020a057887 */ /* 0x000fe20008000000 */
[----:B------:R-:W-:Y:S01]  /*07a0*/  ISETP.NE.U32.AND P4, PT, RZ, UR14, PT ;  /* 0x0000000eff007c0c */ /* 0x000fe2000bf85070 */
[----:B0-----:R-:W-:Y:S01]  /*07b0*/  ULEA UR4, UR9, UR4, 0x18 ;  /* 0x0000000409047291 */ /* 0x001fe2000f8ec0ff */
[----:B------:R-:W-:-:S02]  /*07c0*/  LOP3.LUT R28, R28, 0x1, RZ, 0xc0, !PT ;  /* 0x000000011c1c7812 */ /* 0x000fc400078ec0ff */
[----:B---3--:R-:W-:Y:S07]  /*07d0*/  MUFU.RCP R8, R8 ;  /* 0x0000000800087308 */ /* 0x008fee0000001000 */
[----:B------:R-:W-:Y:S01]  /*07e0*/  @P0 VIADD R4, R4, -UR17 ;  /* 0x8000001104040c36 */ /* 0x000fe20008000000 */
[----:B-1----:R-:W0:Y:S01]  /*07f0*/  MUFU.RCP R3, R3 ;  /* 0x0000000300037308 */ /* 0x002e220000001000 */
[----:B------:R-:W-:Y:S02]  /*0800*/  @P0 IADD3 R5, PT, PT, R5, 0x1, RZ ;  /* 0x0000000105050810 */ /* 0x000fe40007ffe0ff */
[----:B------:R-:W-:-:S02]  /*0810*/  ISETP.GE.U32.AND P0, PT, R2, 0x80, PT ;  /* 0x000000800200780c */ /* 0x000fc40003f06070 */
[----:B------:R-:W-:Y:S02]  /*0820*/  ISETP.GE.U32.AND P3, PT, R4, UR17, PT ;  /* 0x0000001104007c0c */ /* 0x000fe4000bf66070 */
[----:B------:R-:W-:Y:S02]  /*0830*/  SEL R27, RZ, 0x1, P0 ;  /* 0x00000001ff1b7807 */ /* 0x000fe40000000000 */
[----:B0-----:R-:W-:Y:S01]  /*0840*/  IADD3 R6, PT, PT, R3, 0xffffffe, RZ ;  /* 0x0ffffffe03067810 */ /* 0x001fe20007ffe0ff */
[----:B------:R-:W-:-:S08]  /*0850*/  VIADD R3, R8, 0xffffffe ;  /* 0x0ffffffe08037836 */ /* 0x000fd00000000000 */
[----:B------:R-:W-:Y:S01]  /*0860*/  @P3 IADD3 R5, PT, PT, R5, 0x1, RZ ;  /* 0x0000000105053810 */ /* 0x000fe20007ffe0ff */
[----:B------:R0:W1:Y:S03]  /*0870*/  F2I.FTZ.U32.TRUNC.NTZ R7, R6 ;  /* 0x0000000600077305 */ /* 0x000066000021f000 */
[----:B------:R-:W-:Y:S02]  /*0880*/  SEL R24, R0, R5, !P2 ;  /* 0x0000000500187207 */ /* 0x000fe40005000000 */
[----:B------:R-:W-:-:S03]  /*0890*/  VIMNMX.U32 R5, PT, PT, R2, 0x80, !PT ;  /* 0x0000008002057848 */ /* 0x000fc60007fe0000 */
[----:B------:R-:W-:Y:S01]  /*08a0*/  VIADD R9, R24, UR8 ;  /* 0x0000000818097c36 */ /* 0x000fe20008000000 */
[----:B------:R-:W2:Y:S01]  /*08b0*/  F2I.FTZ.U32.TRUNC.NTZ R3, R3 ;  /* 0x0000000300037305 */ /* 0x000ea2000021f000 */
[----:B0-----:R-:W-:Y:S01]  /*08c0*/  HFMA2 R6, -RZ, RZ, 0, 0 ;  /* 0x00000000ff067431 */ /* 0x001fe200000001ff */
[----:B------:R-:W-:Y:S01]  /*08d0*/  IADD3 R5, PT, PT, R5, -R2, -R27 ;  /* 0x8000000205057210 */ /* 0x000fe20007ffe81b */
[----:B------:R-:W-:Y:S01]  /*08e0*/  IMAD.MOV.U32 R2, RZ, RZ, RZ ;  /* 0x000000ffff027224 */ /* 0x000fe200078e00ff */
[C---:B------:R-:W-:Y:S02]  /*08f0*/  ISETP.GE.AND P0, PT, R9.reuse, UR5, PT ;  /* 0x0000000509007c0c */ /* 0x040fe4000bf06270 */
[----:B------:R-:W-:Y:S01]  /*0900*/  VIMNMX R10, PT, PT, R9, UR5, !PT ;  /* 0x00000005090a7c48 */ /* 0x000fe2000ffe0100 */
[----:B-1----:R-:W-:-:S04]  /*0910*/  IMAD R11, R11, R7, RZ ;  /* 0x000000070b0b7224 */ /* 0x002fc800078e02ff */
[----:B------:R-:W-:Y:S01]  /*0920*/  IMAD.HI.U32 R6, R7, R11, R6 ;  /* 0x0000000b07067227 */ /* 0x000fe200078e0006 */
[----:B------:R-:W-:-:S03]  /*0930*/  SEL R11, RZ, 0x1, P0 ;  /* 0x00000001ff0b7807 */ /* 0x000fc60000000000 */
[----:B--2---:R-:W-:Y:S01]  /*0940*/  IMAD R7, R13, R3, RZ ;  /* 0x000000030d077224 */ /* 0x004fe200078e02ff */
[----:B------:R-:W-:Y:S01]  /*0950*/  IADD3 R10, PT, PT, R10, -R9, -R11 ;  /* 0x800000090a0a7210 */ /* 0x000fe20007ffe80b */
[----:B------:R-:W-:-:S04]  /*0960*/  IMAD.HI.U32 R8, R6, R5, RZ ;  /* 0x0000000506087227 */ /* 0x000fc800078e00ff */
[----:B------:R-:W-:-:S04]  /*0970*/  IMAD.HI.U32 R3, R3, R7, R2 ;  /* 0x0000000703037227 */ /* 0x000fc800078e0002 */
[----:B------:R-:W-:Y:S02]  /*0980*/  IMAD.MOV R2, RZ, RZ, -R8 ;  /* 0x000000ffff027224 */ /* 0x000fe400078e0a08 */
[----:B------:R-:W-:-:S04]  /*0990*/  IMAD.HI.U32 R12, R3, R10, RZ ;  /* 0x0000000a030c7227 */ /* 0x000fc800078e00ff */
[----:B------:R-:W-:Y:S01]  /*09a0*/  IMAD R5, R2, UR14, R5 ;  /* 0x0000000e02057c24 */ /* 0x000fe2000f8e0205 */
[----:B------:R-:W-:Y:S01]  /*09b0*/  IADD3 R3, PT, PT, -R12, RZ, RZ ;  /* 0x000000ff0c037210 */ /* 0x000fe20007ffe1ff */
[----:B------:R-:W-:-:S03]  /*09c0*/  IMAD.U32 R9, RZ, RZ, UR11 ;  /* 0x0000000bff097e24 */ /* 0x000fc6000f8e00ff */
[----:B------:R-:W-:Y:S01]  /*09d0*/  ISETP.GE.U32.AND P0, PT, R5, UR14, PT ;  /* 0x0000000e05007c0c */ /* 0x000fe2000bf06070 */
[----:B------:R-:W-:Y:S02]  /*09e0*/  IMAD R10, R3, UR8, R10 ;  /* 0x00000008030a7c24 */ /* 0x000fe4000f8e020a */
[----:B------:R-:W-:-:S03]  /*09f0*/  VIADD R3, R4, -UR17 ;  /* 0x8000001104037c36 */ /* 0x000fc60008000000 */
[----:B------:R-:W-:Y:S02]  /*0a00*/  ISETP.GE.U32.AND P1, PT, R10, UR8, PT ;  /* 0x000000080a007c0c */ /* 0x000fe4000bf26070 */
[----:B------:R-:W-:-:S04]  /*0a10*/  @P2 SEL R0, R3, R4, P3 ;  /* 0x0000000403002207 */ /* 0x000fc80001800000 */
[----:B------:R-:W-:Y:S01]  /*0a20*/  LOP3.LUT R7, R0, 0x1, RZ, 0xc0, !PT ;  /* 0x0000000100077812 */ /* 0x000fe200078ec0ff */
[----:B------:R-:W-:Y:S01]  /*0a30*/  @P0 VIADD R5, R5, -UR14 ;  /* 0x8000000e05050c36 */ /* 0x000fe20008000000 */
[----:B------:R-:W-:Y:S02]  /*0a40*/  @P0 IADD3 R8, PT, PT, R8, 0x1, RZ ;  /* 0x0000000108080810 */ /* 0x000fe40007ffe0ff */
[----:B------:R-:W-:Y:S01]  /*0a50*/  ISETP.NE.U32.AND P0, PT, RZ, UR8, PT ;  /* 0x00000008ff007c0c */ /* 0x000fe2000bf05070 */
[----:B------:R-:W-:Y:S01]  /*0a60*/  VIADD R6, R7, 0x1 ;  /* 0x0000000107067836 */ /* 0x000fe20000000000 */
[----:B------:R-:W-:Y:S01]  /*0a70*/  ISETP.GE.U32.AND P2, PT, R5, UR14, PT ;  /* 0x0000000e05007c0c */ /* 0x000fe2000bf46070 */
[----:B------:R-:W-:Y:S01]  /*0a80*/  @P1 VIADD R12, R12, 0x1 ;  /* 0x000000010c0c1836 */ /* 0x000fe20000000000 */
[----:B------:R-:W-:Y:S02]  /*0a90*/  @P1 IADD3 R10, PT, PT, R10, -UR8, RZ ;  /* 0x800000080a0a1c10 */ /* 0x000fe4000fffe0ff */
[----:B------:R-:W-:-:S02]  /*0aa0*/  ISETP.GE.AND P5, PT, R6, UR11, PT ;  /* 0x0000000b06007c0c */ /* 0x000fc4000bfa6270 */
[----:B------:R-:W-:Y:S02]  /*0ab0*/  ISETP.GE.U32.AND P3, PT, R10, UR8, PT ;  /* 0x000000080a007c0c */ /* 0x000fe4000bf66070 */
[----:B------:R-:W-:Y:S02]  /*0ac0*/  SEL R3, R9, RZ, P5 ;  /* 0x000000ff09037207 */ /* 0x000fe40002800000 */
[----:B------:R-:W-:Y:S02]  /*0ad0*/  LOP3.LUT R5, R7, 0x1, RZ, 0x3c, !PT ;  /* 0x0000000107057812 */ /* 0x000fe400078e3cff */
[----:B------:R-:W-:Y:S01]  /*0ae0*/  IADD3 R6, PT, PT, R6, -R3, RZ ;  /* 0x8000000306067210 */ /* 0x000fe20007ffe0ff */
[----:B------:R-:W-:Y:S01]  /*0af0*/  @P2 VIADD R8, R8, 0x1 ;  /* 0x0000000108082836 */ /* 0x000fe20000000000 */
[----:B------:R-:W-:Y:S01]  /*0b00*/  @!P4 LOP3.LUT R8, RZ, UR14, RZ, 0x33, !PT ;  /* 0x0000000eff08cc12 */ /* 0x000fe2000f8e33ff */
[C---:B------:R-:W-:Y:S02]  /*0b10*/  IMAD R3, R0.reuse, UR11, R7 ;  /* 0x0000000b00037c24 */ /* 0x040fe4000f8e0207 */
[----:B------:R-:W-:-:S02]  /*0b20*/  IMAD R2, R0, UR11, R5 ;  /* 0x0000000b00027c24 */ /* 0x000fc4000f8e0205 */
[----:B------:R-:W-:Y:S01]  /*0b30*/  @P3 VIADD R12, R12, 0x1 ;  /* 0x000000010c0c3836 */ /* 0x000fe20000000000 */
[----:B------:R-:W-:Y:S01]  /*0b40*/  @!P0 LOP3.LUT R12, RZ, UR8, RZ, 0x33, !PT ;  /* 0x00000008ff0c8c12 */ /* 0x000fe2000f8e33ff */
[----:B------:R-:W-:Y:S01]  /*0b50*/  IMAD.IADD R27, R27, 0x1, R8 ;  /* 0x000000011b1b7824 */ /* 0x000fe200078e0208 */
[----:B------:R-:W-:Y:S02]  /*0b60*/  ISETP.GE.AND P0, PT, R7, UR11, PT ;  /* 0x0000000b07007c0c */ /* 0x000fe4000bf06270 */
[----:B------:R-:W-:Y:S02]  /*0b70*/  IADD3 R4, PT, PT, R11, R12, RZ ;  /* 0x0000000c0b047210 */ /* 0x000fe40007ffe0ff */
[----:B------:R-:W-:Y:S02]  /*0b80*/  SEL R0, R9, RZ, P0 ;  /* 0x000000ff09007207 */ /* 0x000fe40000000000 */
[----:B------:R-:W-:Y:S02]  /*0b90*/  LEA R3, R3, UR4, 0x2 ;  /* 0x0000000403037c11 */ /* 0x000fe4000f8e10ff */
[----:B------:R-:W-:Y:S01]  /*0ba0*/  LEA R2, R2, UR4, 0x2 ;  /* 0x0000000402027c11 */ /* 0x000fe2000f8e10ff */
[----:B------:R-:W-:Y:S01]  /*0bb0*/  IMAD.IADD R0, R7, 0x1, -R0 ;  /* 0x0000000107007824 */ /* 0x000fe200078e0a00 */
[----:B------:R-:W-:-:S06]  /*0bc0*/  UMOV UR4, UR6 ;  /* 0x0000000600047c82 */ /* 0x000fcc0008000000 */
.L_x_8044:
[----:B0-----:R-:W0:Y:S01]  /*0bd0*/  S2R R16, SR_TID.X ;  /* 0x0000000000107919 */ /* 0x001e220000002100 */
[----:B------:R-:W-:Y:S01]  /*0be0*/  BSSY.RECONVERGENT B0, `(.L_x_8023) ;  /* 0x0000059000007945 */ /* 0x000fe20003800200 */
[----:B0-----:R-:W-:-:S13]  /*0bf0*/  ISETP.GT.U32.AND P0, PT, R16, 0x1f, PT ;  /* 0x0000001f1000780c */ /* 0x001fda0003f04070 */
[----:B-1-3--:R-:W-:Y:S05]  /*0c00*/  @P0 BRA `(.L_x_8024) ;  /* 0x0000000400580947 */ /* 0x00afea0003800000 */
        /* <DEDUP_REMOVED lines=39> */
.L_x_8026:
[----:B------:R-:W-:Y:S05]  /*0e80*/  BSYNC.RECONVERGENT B1 ;  /* 0x0000000000017941 */ /* 0x000fea0003800200 */
.L_x_8025:
[----:B------:R-:W-:Y:S05]  /*0e90*/  @!P1 BRA `(.L_x_8024) ;  /* 0x0000000000b49947 */ /* 0x000fea0003800000 */
[----:B------:R-:W2:Y:S01]  /*0ea0*/  S2UR UR7, SR_CgaCtaId ;  /* 0x00000000000779c3 */ /* 0x000ea20000008800 */
[----:B------:R-:W-:Y:S01]  /*0eb0*/  UMOV UR6, 0x400 ;  /* 0x0000040000067882 */ /* 0x000fe20000000000 */
[----:B------:R-:W-:Y:S01]  /*0ec0*/  IMAD.U32 R31, RZ, RZ, UR16 ;  /* 0x00000010ff1f7e24 */ /* 0x000fe2000f8e00ff */
[----:B------:R-:W-:Y:S01]  /*0ed0*/  UIADD3 UR6, UPT, UPT, UR6, 0x80, URZ ;  /* 0x0000008006067890 */ /* 0x000fe2000fffe0ff */
[----:B01----:R-:W-:-:S03]  /*0ee0*/  MOV R11, UR4 ;  /* 0x00000004000b7c02 */ /* 0x003fc60008000f00 */
        /* <DEDUP_REMOVED lines=8> */
.L_x_8027:
        /* <DEDUP_REMOVED lines=20> */
[----:B------:R-:W0:Y:S01]  /*10b0*/  LDC R9, c[0x0][0x360] ;  /* 0x0000d800ff097b82 */ /* 0x000e220000000800 */
[----:B------:R-:W-:-:S02]  /*10c0*/  IMAD.U32 R10, RZ, RZ, UR16 ;  /* 0x00000010ff0a7e24 */ /* 0x000fc4000f8e00ff */
[C---:B------:R-:W-:Y:S01]  /*10d0*/  LEA R32, R11.reuse, R32, 0x4 ;  /* 0x000000200b207211 */ /* 0x040fe200078e20ff */
[----:B------:R-:W-:Y:S01]  /*10e0*/  IMAD R8, R11, 0x30, R30 ;  /* 0x000000300b087824 */ /* 0x000fe200078e021e */
[----:B-1----:R-:W-:Y:S01]  /*10f0*/  MOV R12, UR16 ;  /* 0x00000010000c7c02 */ /* 0x002fe20008000f00 */
[----:B------:R-:W-:-:S03]  /*1100*/  IMAD.U32 R13, RZ, RZ, UR16 ;  /* 0x00000010ff0d7e24 */ /* 0x000fc6000f8e00ff */
[----:B-----5:R2:W-:Y:S01]  /*1110*/  STS.128 [R8], R20 ;  /* 0x0000001408007388 */ /* 0x0205e20000000c00 */
[----:B------:R-:W-:Y:S02]  /*1120*/  IMAD R29, R10, 0x10, R29 ;  /* 0x000000100a1d7824 */ /* 0x000fe400078e021d */
[----:B------:R-:W-:Y:S02]  /*1130*/  IMAD R33, R12, 0x10, R33 ;  /* 0x000000100c217824 */ /* 0x000fe400078e0221 */
[----:B------:R-:W-:Y:S01]  /*1140*/  IMAD R34, R13, 0x10, R34 ;  /* 0x000000100d227824 */ /* 0x000fe200078e0222 */
[----:B0-----:R-:W-:Y:S01]  /*1150*/  LEA R30, R9, R30, 0x6 ;  /* 0x0000001e091e7211 */ /* 0x001fe200078e30ff */
[----:B--2---:R-:W-:Y:S06]  /*1160*/  @!P0 BRA `(.L_x_8027) ;  /* 0xfffffffc00808947 */ /* 0x004fec000383ffff */
.L_x_8024:
[----:B------:R-:W-:Y:S05]  /*1170*/  BSYNC.RECONVERGENT B0 ;  /* 0x0000000000007941 */ /* 0x000fea0003800200 */
.L_x_8023:
[----:B------:R-:W-:Y:S01]  /*1180*/  BAR.SYNC.DEFER_BLOCKING 0x0 ;  /* 0x0000000000007b1d */ /* 0x000fe20000010000 */
[----:B------:R-:W-:Y:S01]  /*1190*/  UISETP.GT.AND UP0, UPT, UR17, URZ, UPT ;  /* 0x000000ff1100728c */ /* 0x000fe2000bf04270 */
[----:B01----:R-:W-:-:S08]  /*11a0*/  IMAD.MOV.U32 R8, RZ, RZ, RZ ;  /* 0x000000ffff087224 */ /* 0x003fd000078e00ff */
[----:B------:R-:W-:Y:S05]  /*11b0*/  BRA.U !UP0, `(.L_x_8028) ;  /* 0x0000000508a47547 */ /* 0x000fea000b800000 */
[----:B------:R-:W0:Y:S01]  /*11c0*/  LDCU UR6, c[0x0][0x3ac] ;  /* 0x00007580ff0677ac */ /* 0x000e220008000800 */
[----:B------:R-:W-:Y:S01]  /*11d0*/  ISETP.GE.AND P2, PT, R24, UR5, PT ;  /* 0x0000000518007c0c */ /* 0x000fe2000bf46270 */
[----:B------:R-:W1:Y:S01]  /*11e0*/  LDCU UR9, c[0x0][0x3ac] ;  /* 0x00007580ff0977ac */ /* 0x000e620008000800 */
[----:B0-----:R-:W-:-:S05]  /*11f0*/  IMAD.U32 R13, RZ, RZ, UR6 ;  /* 0x00000006ff0d7e24 */ /* 0x001fca000f8e00ff */
[C---:B------:R-:W-:Y:S02]  /*1200*/  ISETP.GE.AND P0, PT, R13.reuse, 0x1, PT ;  /* 0x000000010d00780c */ /* 0x040fe40003f06270 */
[----:B------:R-:W-:-:S11]  /*1210*/  ISETP.GE.AND P1, PT, R13, 0x2, PT ;  /* 0x000000020d00780c */ /* 0x000fd60003f26270 */
[----:B------:R0:W2:Y:S04]  /*1220*/  @P0 LDS R26, [R3] ;  /* 0x00000000031a0984 */ /* 0x0000a80000000800 */
[----:B------:R0:W3:Y:S01]  /*1230*/  @P1 LDS R25, [R2] ;  /* 0x0000000002191984 */ /* 0x0000e20000000800 */
[----:B-1----:R-:W-:Y:S05]  /*1240*/  @P2 BRA `(.L_x_8028) ;  /* 0x0000000400802947 */ /* 0x002fea0003800000 */
[----:B------:R-:W-:Y:S01]  /*1250*/  ISETP.NE.AND P2, PT, R4, RZ, PT ;  /* 0x000000ff0400720c */ /* 0x000fe20003f45270 */
[----:B------:R-:W-:Y:S01]  /*1260*/  BSSY B0, `(.L_x_8029) ;  /* 0x0000040000007945 */ /* 0x000fe20003800000 */
[----:B------:R-:W-:Y:S02]  /*1270*/  HFMA2 R8, -RZ, RZ, 0, 0 ;  /* 0x00000000ff087431 */ /* 0x000fe400000001ff */
[----:B------:R-:W-:-:S09]  /*1280*/  IMAD.MOV.U32 R11, RZ, RZ, R24 ;  /* 0x000000ffff0b7224 */ /* 0x000fd200078e0018 */
[----:B------:R-:W-:Y:S05]  /*1290*/  @!P2 BRA `(.L_x_8030) ;  /* 0x0000000000f0a947 */ /* 0x000fea0003800000 */
[----:B------:R-:W1:Y:S01]  /*12a0*/  S2R R9, SR_CgaCtaId ;  /* 0x0000000000097919 */ /* 0x000e620000008800 */
[----:B------:R-:W-:Y:S01]  /*12b0*/  MOV R10, 0x400 ;  /* 0x00000400000a7802 */ /* 0x000fe20000000f00 */
[----:B------:R-:W-:Y:S01]  /*12c0*/  VIADD R12, R4, 0x1 ;  /* 0x00000001040c7836 */ /* 0x000fe20000000000 */
[----:B------:R-:W-:Y:S02]  /*12d0*/  ISETP.GT.U32.AND P2, PT, R13, 0x40, PT ;  /* 0x000000400d00780c */ /* 0x000fe40003f44070 */
[----:B------:R-:W-:Y:S02]  /*12e0*/  MOV R11, R24 ;  /* 0x00000018000b7202 */ /* 0x000fe40000000f00 */
[----:B------:R-:W-:Y:S02]  /*12f0*/  LOP3.LUT R12, R12, 0xfffffffe, RZ, 0xc0, !PT ;  /* 0xfffffffe0c0c7812 */ /* 0x000fe400078ec0ff */
[----:B-1----:R-:W-:Y:S02]  /*1300*/  LEA R10, R9, R10, 0x18 ;  /* 0x0000000a090a7211 */ /* 0x002fe400078ec0ff */
[----:B------:R-:W-:-:S07]  /*1310*/  CS2R R8, SRZ ;  /* 0x0000000000087805 */ /* 0x000fce000001ff00 */
.L_x_8039:
[----:B------:R-:W-:Y:S01]  /*1320*/  IMAD R16, R11, 0xc, R10 ;  /* 0x0000000c0b107824 */ /* 0x000fe200078e020a */
[----:B-12---:R-:W-:Y:S06]  /*1330*/  @P2 BRA `(.L_x_8031) ;  /* 0x0000000000302947 */ /* 0x006fec0003800000 */
[----:B------:R-:W-:Y:S01]  /*1340*/  IMAD R13, R28, 0x4, R16 ;  /* 0x000000041c0d7824 */ /* 0x000fe200078e0210 */
[----:B------:R-:W-:-:S04]  /*1350*/  UMOV UR6, 0xffffffff ;  /* 0xffffffff00067882 */ /* 0x000fc80000000000 */
[----:B------:R1:W4:Y:S01]  /*1360*/  LDS R15, [R13] ;  /* 0x000000000d0f7984 */ /* 0x0003220000000800 */
[----:B------:R-:W-:Y:S05]  /*1370*/  BRA.DIV UR6, `(.L_x_8032) ;  /* 0x00000006066c7947 */ /* 0x000fea000b800000 */
[----:B-1--4-:R1:W4:Y:S02]  /*1380*/  SHFL.IDX PT, R13, R15, R0, 0x1e1f ;  /* 0x001e1f000f0d7589 */ /* 0x01232400000e0000 */
.L_x_8047:
[----:B--2-4-:R-:W-:Y:S01]  /*1390*/  IMAD R14, R26, R13, RZ ;  /* 0x0000000d1a0e7224 */ /* 0x014fe200078e02ff */
[----:B------:R-:W-:Y:S06]  /*13a0*/  @!P1 BRA `(.L_x_8033) ;  /* 0x0000000000309947 */ /* 0x000fec0003800000 */
[----:B------:R-:W-:-:S03]  /*13b0*/  UMOV UR6, 0xffffffff ;  /* 0xffffffff00067882 */ /* 0x000fc60000000000 */
[----:B------:R-:W-:Y:S05]  /*13c0*/  BRA.DIV UR6, `(.L_x_8034) ;  /* 0x0000000606847947 */ /* 0x000fea000b800000 */
[----:B------:R2:W4:Y:S02]  /*13d0*/  SHFL.IDX PT, R13, R15, R6, 0x1e1f ;  /* 0x001e1f060f0d7589 */ /* 0x00052400000e0000 */
.L_x_8050:
[----:B---34-:R-:W-:Y:S01]  /*13e0*/  IMAD R14, R25, R13, R14 ;  /* 0x0000000d190e7224 */ /* 0x018fe200078e020e */
[----:B------:R-:W-:Y:S06]  /*13f0*/  BRA `(.L_x_8033) ;  /* 0x00000000001c7947 */ /* 0x000fec0003800000 */
.L_x_8031:
[----:B------:R-:W-:Y:S01]  /*1400*/  @P0 IMAD R13, R7, 0x4, R16 ;  /* 0x00000004070d0824 */ /* 0x000fe200078e0210 */
[----:B------:R-:W-:Y:S01]  /*1410*/  @P1 LEA R15, R5, R16, 0x2 ;  /* 0x00000010050f1211 */ /* 0x000fe200078e10ff */
[----:B------:R-:W-:-:S04]  /*1420*/  IMAD.MOV.U32 R14, RZ, RZ, RZ ;  /* 0x000000ffff0e7224 */ /* 0x000fc800078e00ff */
[----:B------:R-:W2:Y:S04]  /*1430*/  @P0 LDS R13, [R13] ;  /* 0x000000000d0d0984 */ /* 0x000ea80000000800 */
[----:B------:R-:W3:Y:S01]  /*1440*/  @P1 LDS R15, [R15] ;  /* 0x000000000f0f1984 */ /* 0x000ee20000000800 */
[----:B--2---:R-:W-:-:S04]  /*1450*/  @P0 IMAD R14, R26, R13, RZ ;  /* 0x0000000d1a0e0224 */ /* 0x004fc800078e02ff */
[----:B---3--:R-:W-:-:S07]  /*1460*/  @P1 IMAD R14, R25, R15, R14 ;  /* 0x0000000f190e1224 */ /* 0x008fce00078e020e */
.L_x_8033:
[----:B------:R-:W-:-:S05]  /*1470*/  MOV R13, UR8 ;  /* 0x00000008000d7c02 */ /* 0x000fca0008000f00 */
[----:B------:R-:W-:Y:S01]  /*1480*/  IMAD R18, R13, 0xc, R16 ;  /* 0x0000000c0d127824 */ /* 0x000fe200078e0210 */
[----:B------:R-:W-:-:S03]  /*1490*/  MOV R13, UR9 ;  /* 0x00000009000d7c02 */ /* 0x000fc60008000f00 */
[----:B-12---:R-:W-:Y:S01]  /*14a0*/  IMAD R15, R28, 0x4, R18 ;  /* 0x000000041c0f7824 */ /* 0x006fe200078e0212 */
[----:B------:R-:W-:-:S04]  /*14b0*/  ISETP.GE.U32.AND P3, PT, R13, 0x41, PT ;  /* 0x000000410d00780c */ /* 0x000fc80003f66070 */
[----:B------:R1:W2:Y:S09]  /*14c0*/  LDS R17, [R15] ;  /* 0x000000000f117984 */ /* 0x0002b20000000800 */
[----:B-1----:R-:W-:Y:S05]  /*14d0*/  @!P3 BRA `(.L_x_8035) ;  /* 0x000000000024b947 */ /* 0x002fea0003800000 */
[----:B------:R-:W-:Y:S02]  /*14e0*/  @P0 IMAD R16, R7, 0x4, R18 ;  /* 0x0000000407100824 */ /* 0x000fe400078e0212 */
[----:B------:R-:W-:-:S03]  /*14f0*/  HFMA2 R15, -RZ, RZ, 0, 0 ;  /* 0x00000000ff0f7431 */ /* 0x000fc600000001ff */
[----:B--2---:R-:W1:Y:S02]  /*1500*/  @P0 LDS R17, [R16] ;  /* 0x0000000010110984 */ /* 0x004e640000000800 */
[----:B-1----:R-:W-:Y:S01]  /*1510*/  @P0 IMAD R15, R26, R17, RZ ;  /* 0x000000111a0f0224 */ /* 0x002fe200078e02ff */
[----:B------:R-:W-:Y:S06]  /*1520*/  @!P1 BRA `(.L_x_8036) ;  /* 0x0000000000349947 */ /* 0x000fec0003800000 */
[----:B------:R-:W-:-:S06]  /*1530*/  IMAD R16, R5, 0x4, R18 ;  /* 0x0000000405107824 */ /* 0x000fcc00078e0212 */
[----:B------:R-:W3:Y:S02]  /*1540*/  LDS R16, [R16] ;  /* 0x0000000010107984 */ /* 0x000ee40000000800 */
[----:B---3--:R-:W-:Y:S01]  /*1550*/  IMAD R15, R25, R16, R15 ;  /* 0x00000010190f7224 */ /* 0x008fe200078e020f */
[----:B------:R-:W-:Y:S06]  /*1560*/  BRA `(.L_x_8036) ;  /* 0x0000000000247947 */ /* 0x000fec0003800000 */
.L_x_8035:
[----:B------:R-:W-:-:S03]  /*1570*/  UMOV UR6, 0xffffffff ;  /* 0xffffffff00067882 */ /* 0x000fc60000000000 */
[----:B------:R-:W-:Y:S05]  /*1580*/  BRA.DIV UR6, `(.L_x_8037) ;  /* 0x0000000606407947 */ /* 0x000fea000b800000 */
[----:B--2---:R1:W2:Y:S02]  /*1590*/  SHFL.IDX PT, R15, R17, R0, 0x1e1f ;  /* 0x001e1f00110f7589 */ /* 0x0042a400000e0000 */
.L_x_8053:
[----:B--2---:R-:W-:Y:S01]  /*15a0*/  IMAD R15, R26, R15, RZ ;  /* 0x0000000f1a0f7224 */ /* 0x004fe200078e02ff */
[----:B------:R-:W-:Y:S06]  /*15b0*/  @!P1 BRA `(.L_x_8036) ;  /* 0x0000000000109947 */ /* 0x000fec0003800000 */
[----:B------:R-:W-:-:S03]  /*15c0*/  UMOV UR6, 0xffffffff ;  /* 0xffffffff00067882 */ /* 0x000fc60000000000 */
[----:B------:R-:W-:Y:S05]  /*15d0*/  BRA.DIV UR6, `(.L_x_8038) ;  /* 0x0000000606547947 */ /* 0x000fea000b800000 */
[----:B------:R2:W4:Y:S02]  /*15e0*/  SHFL.IDX PT, R16, R17, R6, 0x1e1f ;  /* 0x001e1f0611107589 */ /* 0x00052400000e0000 */
.L_x_8056:
[----:B---34-:R-:W-:-:S07]  /*15f0*/  IMAD R15, R25, R16, R15 ;  /* 0x00000010190f7224 */ /* 0x018fce00078e020f */
.L_x_8036:
[----:B------:R-:W-:Y:S01]  /*1600*/  IADD3 R9, PT, PT, R9, 0x2, RZ ;  /* 0x0000000209097810 */ /* 0x000fe20007ffe0ff */
[----:B------:R-:W-:Y:S01]  /*1610*/  IMAD.U32 R16, RZ, RZ, UR8 ;  /* 0x00000008ff107e24 */ /* 0x000fe2000f8e00ff */
[----:B------:R-:W-:Y:S02]  /*1620*/  IADD3 R8, PT, PT, R15, R14, R8 ;  /* 0x0000000e0f087210 */ /* 0x000fe40007ffe008 */
[----:B------:R-:W-:Y:S02]  /*1630*/  ISETP.NE.AND P3, PT, R9, R12, PT ;  /* 0x0000000c0900720c */ /* 0x000fe40003f65270 */
[----:B------:R-:W-:-:S11]  /*1640*/  LEA R11, R16, R11, 0x1 ;  /* 0x0000000b100b7211 */ /* 0x000fd600078e08ff */
[----:B------:R-:W-:Y:S05]  /*1650*/  @P3 BRA `(.L_x_8039) ;  /* 0xfffffffc00303947 */ /* 0x000fea000383ffff */
.L_x_8030:
[----:B------:R-:W-:Y:S05]  /*1660*/  BSYNC B0 ;  /* 0x0000000000007941 */ /* 0x000fea0003800000 */
.L_x_8029:
[----:B------:R-:W-:-:S04]  /*1670*/  LOP3.LUT R9, R4, 0x1, RZ, 0xc0, !PT ;  /* 0x0000000104097812 */ /* 0x000fc800078ec0ff */
[----:B------:R-:W-:-:S13]  /*1680*/  ISETP.NE.U32.AND P2, PT, R9, 0x1, PT ;  /* 0x000000010900780c */ /* 0x000fda0003f45070 */
[----:B------:R-:W-:Y:S05]  /*1690*/  @!P2 BRA `(.L_x_8028) ;  /* 0x00000000006ca947 */ /* 0x000fea0003800000 */
[----:B------:R-:W4:Y:S01]  /*16a0*/  S2R R10, SR_CgaCtaId ;  /* 0x00000000000a7919 */ /* 0x000f220000008800 */
[----:B------:R-:W-:Y:S02]  /*16b0*/  MOV R9, 0x400 ;  /* 0x0000040000097802 */ /* 0x000fe40000000f00 */
[----:B------:R-:W-:Y:S02]  /*16c0*/  ISETP.GE.U32.AND P2, PT, R13, 0x41, PT ;  /* 0x000000410d00780c */ /* 0x000fe40003f46070 */
[----:B----4-:R-:W-:-:S05]  /*16d0*/  LEA R10, R10, R9, 0x18 ;  /* 0x000000090a0a7211 */ /* 0x010fca00078ec0ff */
[----:B------:R-:W-:-:S04]  /*16e0*/  IMAD R12, R11, 0xc, R10 ;  /* 0x0000000c0b0c7824 */ /* 0x000fc800078e020a */
[----:B------:R-:W-:-:S05]  /*16f0*/  IMAD R9, R28, 0x4, R12 ;  /* 0x000000041c097824 */ /* 0x000fca00078e020c */
[----:B------:R4:W0:Y:S01]  /*1700*/  LDS R11, [R9] ;  /* 0x00000000090b7984 */ /* 0x0008220000000800 */
[----:B------:R-:W-:Y:S05]  /*1710*/  @!P2 BRA `(.L_x_8040) ;  /* 0x000000000024a947 */ /* 0x000fea0003800000 */
[----:B----4-:R-:W-:Y:S01]  /*1720*/  @P0 LEA R9, R7, R12, 0x2 ;  /* 0x0000000c07090211 */ /* 0x010fe200078e10ff */
[----:B------:R-:W-:-:S05]  /*1730*/  IMAD.MOV.U32 R10, RZ, RZ, RZ ;  /* 0x000000ffff0a7224 */ /* 0x000fca00078e00ff */
[----:B------:R-:W2:Y:S02]  /*1740*/  @P0 LDS R9, [R9] ;  /* 0x0000000009090984 */ /* 0x000ea40000000800 */
[----:B--2---:R-:W-:Y:S01]  /*1750*/  @P0 IMAD R10, R26, R9, RZ ;  /* 0x000000091a0a0224 */ /* 0x004fe200078e02ff */
[----:B------:R-:W-:Y:S06]  /*1760*/  @!P1 BRA `(.L_x_8041) ;  /* 0x0000000000349947 */ /* 0x000fec0003800000 */
[----:B------:R-:W-:-:S06]  /*1770*/  LEA R9, R5, R12, 0x2 ;  /* 0x0000000c05097211 */ /* 0x000fcc00078e10ff */
[----:B------:R-:W3:Y:S02]  /*1780*/  LDS R9, [R9] ;  /* 0x0000000009097984 */ /* 0x000ee40000000800 */
[----:B---3--:R-:W-:Y:S01]  /*1790*/  IMAD R10, R25, R9, R10 ;  /* 0x00000009190a7224 */ /* 0x008fe200078e020a */
[----:B------:R-:W-:Y:S06]  /*17a0*/  BRA `(.L_x_8041) ;  /* 0x0000000000247947 */ /* 0x000fec0003800000 */
.L_x_8040:
[----:B------:R-:W-:-:S03]  /*17b0*/  UMOV UR6, 0xffffffff ;  /* 0xffffffff00067882 */ /* 0x000fc60000000000 */
[----:B------:R-:W-:Y:S05]  /*17c0*/  BRA.DIV UR6, `(.L_x_8042) ;  /* 0x0000000606007947 */ /* 0x000fea000b800000 */
[----:B0---4-:R0:W4:Y:S02]  /*17d0*/  SHFL.IDX PT, R9, R11, R0, 0x1e1f ;  /* 0x001e1f000b097589 */ /* 0x01112400000e0000 */
.L_x_8059:
[----:B--2-4-:R-:W-:Y:S01]  /*17e0*/  IMAD R10, R26, R9, RZ ;  /* 0x000000091a0a7224 */ /* 0x014fe200078e02ff */
[----:B------:R-:W-:Y:S06]  /*17f0*/  @!P1 BRA `(.L_x_8041) ;  /* 0x0000000000109947 */ /* 0x000fec0003800000 */
[----:B------:R-:W-:-:S03]  /*1800*/  UMOV UR6, 0xffffffff ;  /* 0xffffffff00067882 */ /* 0x000fc60000000000 */
[----:B------:R-:W-:Y:S05]  /*1810*/  BRA.DIV UR6, `(.L_x_8043) ;  /* 0x0000000606187947 */ /* 0x000fea000b800000 */
[----:B------:R2:W4:Y:S02]  /*1820*/  SHFL.IDX PT, R9, R11, R6, 0x1e1f ;  /* 0x001e1f060b097589 */ /* 0x00052400000e0000 */
.L_x_8062:
[----:B---34-:R-:W-:-:S07]  /*1830*/  IMAD R10, R25, R9, R10 ;  /* 0x00000009190a7224 */ /* 0x018fce00078e020a */
.L_x_8041:
[----:B------:R-:W-:-:S07]  /*1840*/  IMAD.IADD R8, R8, 0x1, R10 ;  /* 0x0000000108087824 */ /* 0x000fce00078e020a */
.L_x_8028:
[----:B------:R-:W4:Y:S01]  /*1850*/  S2R R9, SR_TID.X ;  /* 0x0000000000097919 */ /* 0x000f220000002100 */
[----:B------:R-:W-:Y:S01]  /*1860*/  MOV R12, UR15 ;  /* 0x0000000f000c7c02 */ /* 0x000fe20008000f00 */
[----:B------:R-:W-:Y:S05]  /*1870*/  WARPSYNC.ALL ;  /* 0x0000000000007948 */ /* 0x000fea0003800000 */
[----:B------:R-:W-:Y:S01]  /*1880*/  IMAD.SHL.U32 R12, R12, 0x4, RZ ;  /* 0x000000040c0c7824 */ /* 0x000fe200078e00ff */
[----:B0-2---:R-:W0:Y:S01]  /*1890*/  LDC.64 R10, c[0x0][0x3a0] ;  /* 0x0000e800ff0a7b82 */ /* 0x005e220000000a00 */
[----:B------:R-:W-:Y:S02]  /*18a0*/  USHF.L.U32 UR6, UR4, 0x7, URZ ;  /* 0x0000000704067899 */ /* 0x000fe400080006ff */
[----:B------:R-:W-:-:S04]  /*18b0*/  UIADD3 UR4, UPT, UPT, UR15, UR4, URZ ;  /* 0x000000040f047290 */ /* 0x000fc8000fffe0ff */
[----:B----4-:R-:W-:Y:S01]  /*18c0*/  LOP3.LUT R9, R9, UR6, RZ, 0xfc, !PT ;  /* 0x0000000609097c12 */ /* 0x010fe2000f8efcff */
[----:B------:R-:W-:Y:S01]  /*18d0*/  BAR.SYNC.DEFER_BLOCKING 0x0 ;  /* 0x0000000000007b1d */ /* 0x000fe20000010000 */
[----:B------:R-:W-:-:S03]  /*18e0*/  ISETP.LE.U32.AND P0, PT, R12, UR4, PT ;  /* 0x000000040c007c0c */ /* 0x000fc6000bf03070 */
[----:B0-----:R-:W-:-:S05]  /*18f0*/  IMAD.WIDE R10, R9, 0x4, R10 ;  /* 0x00000004090a7825 */ /* 0x001fca00078e020a */
[----:B------:R0:W-:Y:S05]  /*1900*/  STG.E desc[UR12][R10.64], R8 ;  /* 0x000000080a007986 */ /* 0x0001ea000c10190c */
[----:B------:R-:W-:Y:S05]  /*1910*/  @!P0 BRA `(.L_x_8044) ;  /* 0xfffffff000ac8947 */ /* 0x000fea000383ffff */
[----:B------:R-:W-:Y:S05]  /*1920*/  EXIT ;  /* 0x000000000000794d */ /* 0x000fea0003800000 */
.L_x_8032:
[----:B------:R-:W-:Y:S01]  /*1930*/  HFMA2 R20, -RZ, RZ, 0, 0.005977630615234375 ;  /* 0x00001e1fff147431 */ /* 0x000fe200000001ff */
[----:B------:R-:W-:Y:S01]  /*1940*/  BSSY B1, `(.L_x_8045) ;  /* 0x0000007000017945 */ /* 0x000fe20003800000 */
[----:B----4-:R-:W-:Y:S01]  /*1950*/  MOV R17, R15 ;  /* 0x0000000f00117202 */ /* 0x010fe20000000f00 */
[----:B------:R-:W-:Y:S02]  /*1960*/  IMAD.MOV.U32 R19, RZ, RZ, R0 ;  /* 0x000000ffff137224 */ /* 0x000fe400078e0000 */
[----:B------:R-:W-:-:S07]  /*1970*/  IMAD.MOV.U32 R18, RZ, RZ, -0x1 ;  /* 0xffffffffff127424 */ /* 0x000fce00078e00ff */
[----:B0123--:R-:W-:Y:S05]  /*1980*/  WARPSYNC.COLLECTIVE R18, `(.L_x_8046) ;  /* 0x0000000012087348 */ /* 0x00ffea0003c00000 */
[----:B------:R4:W0:Y:S02]  /*1990*/  SHFL.IDX P3, R18, R17, R19, R20 ;  /* 0x0000001311127389 */ /* 0x0008240000060014 */
[----:B01234-:R-:W-:Y:S05]  /*19a0*/  ENDCOLLECTIVE ;  /* 0x000000000000791b */ /* 0x01ffea0003800000 */
.L_x_8046:
[----:B------:R-:W-:Y:S05]  /*19b0*/  BSYNC B1 ;  /* 0x0000000000017941 */ /* 0x000fea0003800000 */
.L_x_8045:
[----:B------:R-:W-:Y:S01]  /*19c0*/  MOV R13, R18 ;  /* 0x00000012000d7202 */ /* 0x000fe20000000f00 */
[----:B------:R-:W-:Y:S06]  /*19d0*/  BRA `(.L_x_8047) ;  /* 0xfffffff8006c7947 */ /* 0x000fec000383ffff */
.L_x_8034:
[----:B------:R-:W-:Y:S01]  /*19e0*/  BSSY B1, `(.L_x_8048) ;  /* 0x0000008000017945 */ /* 0x000fe20003800000 */
[----:B------:R-:W-:Y:S01]  /*19f0*/  IMAD.MOV.U32 R17, RZ, RZ, R15 ;  /* 0x000000ffff117224 */ /* 0x000fe200078e000f */
[----:B------:R-:W-:Y:S01]  /*1a00*/  MOV R19, R6 ;  /* 0x0000000600137202 */ /* 0x000fe20000000f00 */
[----:B------:R-:W-:Y:S01]  /*1a10*/  IMAD.MOV.U32 R20, RZ, RZ, 0x1e1f ;  /* 0x00001e1fff147424 */ /* 0x000fe200078e00ff */
[----:B------:R-:W-:-:S07]  /*1a20*/  MOV R18, 0xffffffff ;  /* 0xffffffff00127802 */ /* 0x000fce0000000f00 */
[----:B01-3--:R-:W-:Y:S05]  /*1a30*/  WARPSYNC.COLLECTIVE R18, `(.L_x_8049) ;  /* 0x0000000012087348 */ /* 0x00bfea0003c00000 */
[----:B------:R2:W4:Y:S02]  /*1a40*/  SHFL.IDX P3, R18, R17, R19, R20 ;  /* 0x0000001311127389 */ /* 0x0005240000060014 */
[----:B01234-:R-:W-:Y:S05]  /*1a50*/  ENDCOLLECTIVE ;  /* 0x000000000000791b */ /* 0x01ffea0003800000 */
.L_x_8049:
[----:B------:R-:W-:Y:S05]  /*1a60*/  BSYNC B1 ;  /* 0x0000000000017941 */ /* 0x000fea0003800000 */
.L_x_8048:
[----:B------:R-:W-:Y:S01]  /*1a70*/  IMAD.MOV.U32 R13, RZ, RZ, R18 ;  /* 0x000000ffff0d7224 */ /* 0x000fe200078e0012 */
[----:B------:R-:W-:Y:S06]  /*1a80*/  BRA `(.L_x_8050) ;  /* 0xfffffff800547947 */ /* 0x000fec000383ffff */
.L_x_8037:
[----:B------:R-:W-:Y:S01]  /*1a90*/  BSSY B1, `(.L_x_8051) ;  /* 0x0000007000017945 */ /* 0x000fe20003800000 */
[----:B------:R-:W-:Y:S01]  /*1aa0*/  MOV R19, R0 ;  /* 0x0000000000137202 */ /* 0x000fe20000000f00 */
[----:B------:R-:W-:Y:S01]  /*1ab0*/  IMAD.MOV.U32 R20, RZ, RZ, 0x1e1f ;  /* 0x00001e1fff147424 */ /* 0x000fe200078e00ff */
[----:B------:R-:W-:-:S07]  /*1ac0*/  MOV R18, 0xffffffff ;  /* 0xffffffff00127802 */ /* 0x000fce0000000f00 */
[----:B0-23--:R-:W-:Y:S05]  /*1ad0*/  WARPSYNC.COLLECTIVE R18, `(.L_x_8052) ;  /* 0x0000000012087348 */ /* 0x00dfea0003c00000 */
[----:B--2---:R1:W2:Y:S02]  /*1ae0*/  SHFL.IDX P3, R18, R17, R19, R20 ;  /* 0x0000001311127389 */ /* 0x0042a40000060014 */
[----:B0123--:R-:W-:Y:S05]  /*1af0*/  ENDCOLLECTIVE ;  /* 0x000000000000791b */ /* 0x00ffea0003800000 */
.L_x_8052:
[----:B------:R-:W-:Y:S05]  /*1b00*/  BSYNC B1 ;  /* 0x0000000000017941 */ /* 0x000fea0003800000 */
.L_x_8051:
[----:B------:R-:W-:Y:S01]  /*1b10*/  IMAD.MOV.U32 R15, RZ, RZ, R18 ;  /* 0x000000ffff0f7224 */ /* 0x000fe200078e0012 */
[----:B------:R-:W-:Y:S06]  /*1b20*/  BRA `(.L_x_8053) ;  /* 0xfffffff8009c7947 */ /* 0x000fec000383ffff */
.L_x_8038:
[----:B------:R-:W-:Y:S01]  /*1b30*/  BSSY B1, `(.L_x_8054) ;  /* 0x0000007000017945 */ /* 0x000fe20003800000 */
[----:B------:R-:W-:Y:S01]  /*1b40*/  MOV R19, R6 ;  /* 0x0000000600137202 */ /* 0x000fe20000000f00 */
[----:B------:R-:W-:Y:S01]  /*1b50*/  IMAD.MOV.U32 R20, RZ, RZ, 0x1e1f ;  /* 0x00001e1fff147424 */ /* 0x000fe200078e00ff */
[----:B------:R-:W-:-:S07]  /*1b60*/  MOV R18, 0xffffffff ;  /* 0xffffffff00127802 */ /* 0x000fce0000000f00 */
[----:B01-3--:R-:W-:Y:S05]  /*1b70*/  WARPSYNC.COLLECTIVE R18, `(.L_x_8055) ;  /* 0x0000000012087348 */ /* 0x00bfea0003c00000 */
[----:B------:R2:W4:Y:S02]  /*1b80*/  SHFL.IDX P3, R18, R17, R19, R20 ;  /* 0x0000001311127389 */ /* 0x0005240000060014 */
[----:B01234-:R-:W-:Y:S05]  /*1b90*/  ENDCOLLECTIVE ;  /* 0x000000000000791b */ /* 0x01ffea0003800000 */
.L_x_8055:
[----:B------:R-:W-:Y:S05]  /*1ba0*/  BSYNC B1 ;  /* 0x0000000000017941 */ /* 0x000fea0003800000 */
.L_x_8054:
[----:B------:R-:W-:Y:S01]  /*1bb0*/  IMAD.MOV.U32 R16, RZ, RZ, R18 ;  /* 0x000000ffff107224 */ /* 0x000fe200078e0012 */
[----:B------:R-:W-:Y:S06]  /*1bc0*/  BRA `(.L_x_8056) ;  /* 0xfffffff800887947 */ /* 0x000fec000383ffff */
.L_x_8042:
[----:B------:R-:W-:Y:S01]  /*1bd0*/  HFMA2 R20, -RZ, RZ, 0, 0.005977630615234375 ;  /* 0x00001e1fff147431 */ /* 0x000fe200000001ff */
[----:B------:R-:W-:Y:S01]  /*1be0*/  BSSY B0, `(.L_x_8057) ;  /* 0x0000007000007945 */ /* 0x000fe20003800000 */
[----:B012---:R-:W-:Y:S01]  /*1bf0*/  MOV R17, R11 ;  /* 0x0000000b00117202 */ /* 0x007fe20000000f00 */
[----:B------:R-:W-:Y:S02]  /*1c00*/  IMAD.MOV.U32 R19, RZ, RZ, R0 ;  /* 0x000000ffff137224 */ /* 0x000fe400078e0000 */
[----:B------:R-:W-:-:S07]  /*1c10*/  IMAD.MOV.U32 R18, RZ, RZ, -0x1 ;  /* 0xffffffffff127424 */ /* 0x000fce00078e00ff */
[----:B---34-:R-:W-:Y:S05]  /*1c20*/  WARPSYNC.COLLECTIVE R18, `(.L_x_8058) ;  /* 0x0000000012087348 */ /* 0x018fea0003c00000 */
[----:B------:R0:W1:Y:S02]  /*1c30*/  SHFL.IDX P3, R18, R17, R19, R20 ;  /* 0x0000001311127389 */ /* 0x0000640000060014 */
[----:B01-34-:R-:W-:Y:S05]  /*1c40*/  ENDCOLLECTIVE ;  /* 0x000000000000791b */ /* 0x01bfea0003800000 */
.L_x_8058:
[----:B------:R-:W-:Y:S05]  /*1c50*/  BSYNC B0 ;  /* 0x0000000000007941 */ /* 0x000fea0003800000 */
.L_x_8057:
[----:B------:R-:W-:Y:S01]  /*1c60*/  MOV R9, R18 ;  /* 0x0000001200097202 */ /* 0x000fe20000000f00 */
[----:B------:R-:W-:Y:S06]  /*1c70*/  BRA `(.L_x_8059) ;  /* 0xfffffff800d87947 */ /* 0x000fec000383ffff */
.L_x_8043:
[----:B------:R-:W-:Y:S01]  /*1c80*/  BSSY B0, `(.L_x_8060) ;  /* 0x0000008000007945 */ /* 0x000fe20003800000 */
[----:B-1----:R-:W-:Y:S01]  /*1c90*/  IMAD.MOV.U32 R17, RZ, RZ, R11 ;  /* 0x000000ffff117224 */ /* 0x002fe200078e000b */
[----:B------:R-:W-:Y:S01]  /*1ca0*/  MOV R19, R6 ;  /* 0x0000000600137202 */ /* 0x000fe20000000f00 */
[----:B------:R-:W-:Y:S01]  /*1cb0*/  IMAD.MOV.U32 R20, RZ, RZ, 0x1e1f ;  /* 0x00001e1fff147424 */ /* 0x000fe200078e00ff */
[----:B------:R-:W-:-:S07]  /*1cc0*/  MOV R18, 0xffffffff ;  /* 0xffffffff00127802 */ /* 0x000fce0000000f00 */
[----:B0--3--:R-:W-:Y:S05]  /*1cd0*/  WARPSYNC.COLLECTIVE R18, `(.L_x_8061) ;  /* 0x0000000012087348 */ /* 0x009fea0003c00000 */
[----:B------:R1:W2:Y:S02]  /*1ce0*/  SHFL.IDX P3, R18, R17, R19, R20 ;  /* 0x0000001311127389 */ /* 0x0002a40000060014 */
[----:B0123--:R-:W-:Y:S05]  /*1cf0*/  ENDCOLLECTIVE ;  /* 0x000000000000791b */ /* 0x00ffea0003800000 */
.L_x_8061:
[----:B------:R-:W-:Y:S05]  /*1d00*/  BSYNC B0 ;  /* 0x0000000000007941 */ /* 0x000fea0003800000 */
.L_x_8060:
[----:B------:R-:W-:Y:S01]  /*1d10*/  IMAD.MOV.U32 R9, RZ, RZ, R18 ;  /* 0x000000ffff097224 */ /* 0x000fe200078e0012 */
[----:B------:R-:W-:Y:S06]  /*1d20*/  BRA `(.L_x_8062) ;  /* 0xfffffff800c07947 */ /* 0x000fec000383ffff */
        .weak           $__internal_192_$__cuda_sm20_div_s16
        .type           $__internal_192_$__cuda_sm20_div_s16,@function
        .size           $__internal_192_$__cuda_sm20_div_s16,(.L_x_38695 - $__internal_192_$__cuda_sm20_div_s16)
$__internal_192_$__cuda_sm20_div_s16:
        /* <DEDUP_REMOVED lines=25> */
[----:B------:R-:W-:Y:S05]  /*1ec0*/  RET.REL.NODEC R2 `(_Z9cuda_gemmIiLi128ELi4ELi1ELi128ELi2ELi2ELi64ELi1ELi0EEviiiPT_S1_S1_iii) ;  /* 0xffffffe0024c7950 */ /* 0x000fea0003c3ffff */
.L_x_8063:
        /* <DEDUP_REMOVED lines=11> */
.L_x_38695:


//--------------------- .text._Z9cuda_gemmIiLi128ELi4ELi1ELi128ELi2ELi2ELi64ELi0ELi1EEviiiPT_S1_S1_iii --------------------------
	.section	.text._Z9cuda_gemmIiLi128ELi4ELi1ELi128ELi2ELi2ELi64ELi0ELi1EEviiiPT_S1_S1_iii,"ax",@progbits
	.align	128
        .global         _Z9cuda_gemmIiLi128ELi4ELi1ELi128ELi2ELi2ELi64ELi0ELi1EEviiiPT_S1_S1_iii
        .type           _Z9cuda_gemmIiLi128ELi4ELi1ELi128ELi2ELi2ELi64ELi0ELi1EEviiiPT_S1_S1_iii,@function
        .size           _Z9cuda_gemmIiLi128ELi4ELi1ELi128ELi2ELi2ELi64ELi0ELi1EEviiiPT_S1_S1_iii,(.L_x_39409 - _Z9cuda_gemmIiLi128ELi4ELi1ELi128ELi2ELi2ELi64ELi0ELi1EEviiiPT_S1_S1_iii)
        .other          _Z9cuda_gemmIiLi128ELi4ELi1ELi128ELi2ELi2ELi64ELi0ELi1EEviiiPT_S1_S1_iii,@"STO_CUDA_ENTRY STV_DEFAULT"
_Z9cuda_gemmIiLi128ELi4ELi1ELi128ELi2ELi2ELi64ELi0ELi1EEviiiPT_S1_S1_iii:
.text._Z9cuda_gemmIiLi128ELi4ELi1ELi128ELi2ELi2ELi64ELi0ELi1EEviiiPT_S1_S1_iii:
        /* <DEDUP_REMOVED lines=12> */
.L_x_8066:
        /* <DEDUP_REMOVED lines=11> */
.L_x_8065:
[----:B------:R-:W-:Y:S05]  /*0170*/  BSYNC.RECONVERGENT B0 ;  /* 0x0000000000007941 */ /* 0x000fea0003800200 */
.L_x_8064:
        /* <DEDUP_REMOVED lines=8> */
[----:B------:R-:W2:Y:S01]  /*0200*/  S2UR UR5, SR_CTAID.X ;  /* 0x00000000000579c3 */ /* 0x000ea20000002500 */
[----:B-1----:R-:W-:-:S06]  /*0210*/  USHF.L.U32 UR8, UR12, 0x2, URZ ;  /* 0x000000020c087899 */ /* 0x002fcc00080006ff */
[----:B------:R-:W-:Y:S01]  /*0220*/  VIADD R4, R20, UR8 ;  /* 0x0000000814047c36 */ /* 0x000fe20008000000 */
[----:B------:R-:W-:Y:S01]  /*0230*/  ISETP.NE.U32.AND P2, PT, RZ, UR8, PT ;  /* 0x00000008ff007c0c */ /* 0x000fe2000bf45070 */
[----:B0-----:R-:W-:Y:S01]  /*0240*/  IMAD R9, RZ, RZ, -UR8 ;  /* 0x80000008ff097e24 */ /* 0x001fe2000f8e02ff */
[----:B------:R-:W0:Y:S01]  /*0250*/  I2F.U32.RP R7, UR8 ;  /* 0x0000000800077d06 */ /* 0x000e220008209000 */
[----:B--2---:R-:W-:Y:S01]  /*0260*/  USHF.L.U32 UR5, UR5, 0x7, URZ ;  /* 0x0000000705057899 */ /* 0x004fe200080006ff */
[C---:B------:R-:W-:Y:S02]  /*0270*/  ISETP.GE.U32.AND P0, PT, R4.reuse, 0x80, PT ;  /* 0x000000800400780c */ /* 0x040fe40003f06070 */
[----:B------:R-:W-:Y:S02]  /*0280*/  VIMNMX.U32 R5, PT, PT, R4, 0x80, !PT ;  /* 0x0000008004057848 */ /* 0x000fe40007fe0000 */
[----:B------:R-:W-:-:S04]  /*0290*/  SEL R6, RZ, 0x1, P0 ;  /* 0x00000001ff067807 */ /* 0x000fc80000000000 */
[----:B------:R-:W-:Y:S02]  /*02a0*/  IADD3 R5, PT, PT, R5, -R4, -R6 ;  /* 0x8000000405057210 */ /* 0x000fe40007ffe806 */
[----:B------:R-:W-:Y:S01]  /*02b0*/  LOP3.LUT R4, R20, 0x4, RZ, 0xc0, !PT ;  /* 0x0000000414047812 */ /* 0x000fe200078ec0ff */
[----:B0-----:R-:W0:Y:S02]  /*02c0*/  MUFU.RCP R7, R7 ;  /* 0x0000000700077308 */ /* 0x001e240000001000 */
[----:B0-----:R-:W-:-:S06]  /*02d0*/  VIADD R2, R7, 0xffffffe ;  /* 0x0ffffffe07027836 */ /* 0x001fcc0000000000 */
[----:B------:R0:W1:Y:S02]  /*02e0*/  F2I.FTZ.U32.TRUNC.NTZ R3, R2 ;  /* 0x0000000200037305 */ /* 0x000064000021f000 */
[----:B0-----:R-:W-:Y:S02]  /*02f0*/  HFMA2 R2, -RZ, RZ, 0, 0 ;  /* 0x00000000ff027431 */ /* 0x001fe400000001ff */
[----:B-1----:R-:W-:-:S04]  /*0300*/  IMAD R9, R9, R3, RZ ;  /* 0x0000000309097224 */ /* 0x002fc800078e02ff */
[----:B------:R-:W-:Y:S01]  /*0310*/  IMAD.HI.U32 R8, R3, R9, R2 ;  /* 0x0000000903087227 */ /* 0x000fe200078e0002 */
[----:B------:R-:W-:Y:S01]  /*0320*/  MOV R3, 0x400 ;  /* 0x0000040000037802 */ /* 0x000fe20000000f00 */
[----:B------:R-:W0:Y:S04]  /*0330*/  S2R R9, SR_CTAID.X ;  /* 0x0000000000097919 */ /* 0x000e280000002500 */
[----:B------:R-:W-:Y:S02]  /*0340*/  IMAD.HI.U32 R7, R8, R5, RZ ;  /* 0x0000000508077227 */ /* 0x000fe400078e00ff */
[----:B------:R-:W1:Y:S02]  /*0350*/  S2R R8, SR_CgaCtaId ;  /* 0x0000000000087919 */ /* 0x000e640000008800 */
[----:B------:R-:W-:-:S04]  /*0360*/  IMAD.MOV R2, RZ, RZ, -R7 ;  /* 0x000000ffff027224 */ /* 0x000fc800078e0a07 */
[----:B------:R-:W-:Y:S01]  /*0370*/  IMAD R5, R2, UR8, R5 ;  /* 0x0000000802057c24 */ /* 0x000fe2000f8e0205 */
[----:B------:R-:W-:-:S04]  /*0380*/  SHF.R.U32.HI R2, RZ, 0x6, R0 ;  /* 0x00000006ff027819 */ /* 0x000fc80000011600 */
[----:B------:R-:W-:-:S13]  /*0390*/  ISETP.GE.U32.AND P0, PT, R5, UR8, PT ;  /* 0x0000000805007c0c */ /* 0x000fda000bf06070 */
[----:B------:R-:W-:Y:S01]  /*03a0*/  @P0 VIADD R5, R5, -UR8 ;  /* 0x8000000805050c36 */ /* 0x000fe20008000000 */
[----:B------:R-:W-:Y:S02]  /*03b0*/  @P0 IADD3 R7, PT, PT, R7, 0x1, RZ ;  /* 0x0000000107070810 */ /* 0x000fe40007ffe0ff */
[----:B0-----:R-:W-:Y:S02]  /*03c0*/  LEA R18, R9, R0, 0x6 ;  /* 0x0000000009127211 */ /* 0x001fe400078e30ff */
[----:B------:R-:W-:Y:S02]  /*03d0*/  ISETP.GE.U32.AND P1, PT, R5, UR8, PT ;  /* 0x0000000805007c0c */ /* 0x000fe4000bf26070 */
[----:B-1----:R-:W-:Y:S01]  /*03e0*/  LEA R19, R8, R3, 0x18 ;  /* 0x0000000308137211 */ /* 0x002fe200078ec0ff */
[----:B------:R-:W-:-:S04]  /*03f0*/  VIADD R3, R3, 0x80 ;  /* 0x0000008003037836 */ /* 0x000fc80000000000 */
[----:B------:R-:W-:Y:S01]  /*0400*/  IMAD R19, R2, 0xc, R19 ;  /* 0x0000000c02137824 */ /* 0x000fe200078e0213 */
[----:B------:R-:W-:Y:S01]  /*0410*/  LEA R17, R8, R3, 0x18 ;  /* 0x0000000308117211 */ /* 0x000fe200078ec0ff */
[----:B------:R-:W-:Y:S02]  /*0420*/  IMAD.SHL.U32 R2, R0, 0x2, RZ ;  /* 0x0000000200027824 */ /* 0x000fe400078e00ff */
[----:B------:R-:W-:Y:S02]  /*0430*/  IMAD.IADD R19, R19, 0x1, R4 ;  /* 0x0000000113137824 */ /* 0x000fe400078e0204 */
[----:B------:R-:W-:Y:S02]  /*0440*/  @P1 IADD3 R7, PT, PT, R7, 0x1, RZ ;  /* 0x0000000107071810 */ /* 0x000fe40007ffe0ff */
[----:B------:R-:W-:Y:S02]  /*0450*/  LOP3.LUT R3, R2, 0x7e, RZ, 0xc0, !PT ;  /* 0x0000007e02037812 */ /* 0x000fe400078ec0ff */
[----:B------:R-:W-:-:S02]  /*0460*/  @!P2 LOP3.LUT R7, RZ, UR8, RZ, 0x33, !PT ;  /* 0x00000008ff07ac12 */ /* 0x000fc4000f8e33ff */
[C-C-:B------:R-:W-:Y:S02]  /*0470*/  LOP3.LUT R4, R3.reuse, 0x1, R0.reuse, 0xf8, !PT ;  /* 0x0000000103047812 */ /* 0x140fe400078ef800 */
[----:B------:R-:W-:Y:S01]  /*0480*/  LOP3.LUT R16, R3, 0x1, R0, 0xf4, !PT ;  /* 0x0000000103107812 */ /* 0x000fe200078ef400 */
[----:B------:R-:W-:Y:S02]  /*0490*/  IMAD.IADD R2, R6, 0x1, R7 ;  /* 0x0000000106027824 */ /* 0x000fe400078e0207 */
[--C-:B------:R-:W-:Y:S02]  /*04a0*/  IMAD R3, R4, 0x4, R17.reuse ;  /* 0x0000000404037824 */ /* 0x100fe400078e0211 */
[----:B------:R-:W-:Y:S01]  /*04b0*/  IMAD R16, R16, 0x4, R17 ;  /* 0x0000000410107824 */ /* 0x000fe200078e0211 */
[----:B------:R-:W-:-:S07]  /*04c0*/  LEA R17, R0, R17, 0x4 ;  /* 0x0000001100117211 */ /* 0x000fce00078e20ff */
.L_x_8072:
[----:B------:R-:W-:Y:S01]  /*04d0*/  ISETP.GT.U32.AND P0, PT, R0, 0x1f, PT ;  /* 0x0000001f0000780c */ /* 0x000fe20003f04070 */
[----:B------:R-:W-:-:S12]  /*04e0*/  BSSY.RECONVERGENT B0, `(.L_x_8067) ;  /* 0x0000055000007945 */ /* 0x000fd80003800200 */
[----:B01----:R-:W-:Y:S05]  /*04f0*/  @P0 BRA `(.L_x_8068) ;  /* 0x00000004004c0947 */ /* 0x003fea0003800000 */
        /* <DEDUP_REMOVED lines=33> */
.L_x_8070:
[----:B------:R-:W-:Y:S05]  /*0710*/  BSYNC.RECONVERGENT B1 ;  /* 0x0000000000017941 */ /* 0x000fea0003800200 */
.L_x_8069:
        /* <DEDUP_REMOVED lines=15> */
.L_x_8071:
        /* <DEDUP_REMOVED lines=15> */
[----:B------:R-:W-:Y:S01]  /*0900*/  LEA R28, R28, R25, 0x5 ;  /* 0x000000191c1c7211 */ /* 0x000fe200078e28ff */
[--C-:B------:R-:W-:Y:S02]  /*0910*/  IMAD R29, R29, 0x30, R25.reuse ;  /* 0x000000301d1d7824 */ /* 0x100fe400078e0219 */
[----:B0-----:R-:W-:Y:S01]  /*0920*/  IMAD.U32 R5, RZ, RZ, UR8 ;  /* 0x00000008ff057e24 */ /* 0x001fe2000f8e00ff */
[----:B------:R-:W-:Y:S01]  /*0930*/  MOV R7, UR8 ;  /* 0x0000000800077c02 */ /* 0x000fe20008000f00 */
[----:B------:R-:W-:Y:S02]  /*0940*/  IMAD.U32 R4, RZ, RZ, UR12 ;  /* 0x0000000cff047e24 */ /* 0x000fe4000f8e00ff */
[----:B------:R-:W-:Y:S01]  /*0950*/  IMAD.U32 R6, RZ, RZ, UR12 ;  /* 0x0000000cff067e24 */ /* 0x000fe2000f8e00ff */
[----:B------:R-:W-:Y:S01]  /*0960*/  IADD3 R26, PT, PT, R5, UR8, R26 ;  /* 0x00000008051a7c10 */ /* 0x000fe2000fffe01a */
[----:B------:R-:W-:Y:S01]  /*0970*/  IMAD.U32 R5, RZ, RZ, UR12 ;  /* 0x0000000cff057e24 */ /* 0x000fe2000f8e00ff */
[----:B------:R-:W-:Y:S01]  /*0980*/  LEA R23, R4, R23, 0x4 ;  /* 0x0000001704177211 */ /* 0x000fe200078e20ff */
[----:B------:R-:W-:Y:S01]  /*0990*/  IMAD R25, R6, 0x40, R25 ;  /* 0x0000004006197824 */ /* 0x000fe200078e0219 */
[----:B------:R-:W-:Y:S01]  /*09a0*/  IADD3 R26, PT, PT, R7, UR8, R26 ;  /* 0x00000008071a7c10 */ /* 0x000fe2000fffe01a */
[C---:B------:R-:W-:Y:S01]  /*09b0*/  IMAD R24, R5.reuse, 0x10, R24 ;  /* 0x0000001005187824 */ /* 0x040fe200078e0218 */
[----:B------:R-:W-:-:S02]  /*09c0*/  LEA R22, R5, R22, 0x4 ;  /* 0x0000001605167211 */ /* 0x000fc400078e20ff */
[----:B------:R-:W-:Y:S01]  /*09d0*/  ISETP.GE.U32.AND P0, PT, R26, 0x80, PT ;  /* 0x000000801a00780c */ /* 0x000fe20003f06070 */
[----:B--2---:R0:W-:Y:S04]  /*09e0*/  STS.128 [R28], R8 ;  /* 0x000000081c007388 */ /* 0x0041e80000000c00 */
[----:B----4-:R3:W-:Y:S01]  /*09f0*/  STS.128 [R29], R12 ;  /* 0x0000000c1d007388 */ /* 0x0107e20000000c00 */
[----:B0-----:R-:W-:-:S04]  /*0a00*/  MOV R8, UR12 ;  /* 0x0000000c00087c02 */ /* 0x001fc80008000f00 */
[----:B------:R-:W-:-:S03]  /*0a10*/  LEA R21, R8, R21, 0x4 ;  /* 0x0000001508157211 */ /* 0x000fc600078e20ff */
[----:B---3--:R-:W-:Y:S05]  /*0a20*/  @!P0 BRA `(.L_x_8071) ;  /* 0xfffffffc00788947 */ /* 0x008fea000383ffff */
.L_x_8068:
[----:B------:R-:W-:Y:S05]  /*0a30*/  BSYNC.RECONVERGENT B0 ;  /* 0x0000000000007941 */ /* 0x000fea0003800200 */
.L_x_8067:
[----:B------:R-:W-:Y:S01]  /*0a40*/  BAR.SYNC.DEFER_BLOCKING 0x0 ;  /* 0x0000000000007b1d */ /* 0x000fe20000010000 */
[----:B--2---:R-:W-:Y:S02]  /*0a50*/  LOP3.LUT R9, R0, 0x1, RZ, 0xc0, !PT ;  /* 0x0000000100097812 */ /* 0x004fe400078ec0ff */
[----:B------:R-:W-:-:S03]  /*0a60*/  LOP3.LUT R13, RZ, 0x1, R0, 0x44, !PT ;  /* 0x00000001ff0d7812 */ /* 0x000fc600078e4400 */
[----:B------:R-:W2:Y:S02]  /*0a70*/  LDCU UR6, c[0x0][0x384] ;  /* 0x00007080ff0677ac */ /* 0x000ea40008000800 */
[----:B-1----:R-:W1:Y:S01]  /*0a80*/  LDC.64 R4, c[0x0][0x3a0] ;  /* 0x0000e800ff047b82 */ /* 0x002e620000000a00 */
[----:B------:R-:W3:Y:S01]  /*0a90*/  LDS R8, [R19] ;  /* 0x0000000013087984 */ /* 0x000ee20000000800 */
[----:B--2---:R-:W-:Y:S01]  /*0aa0*/  MOV R11, UR6 ;  /* 0x00000006000b7c02 */ /* 0x004fe20008000f00 */
[----:B------:R-:W-:Y:S02]  /*0ab0*/  USHF.L.U32 UR6, UR9, 0x2, URZ ;  /* 0x0000000209067899 */ /* 0x000fe400080006ff */
[----:B------:R-:W-:Y:S02]  /*0ac0*/  LDS R6, [R3] ;  /* 0x0000000003067984 */ /* 0x000fe40000000800 */
[----:B------:R-:W-:Y:S01]  /*0ad0*/  IMAD R11, R11, UR4, R18 ;  /* 0x000000040b0b7c24 */ /* 0x000fe2000f8e0212 */
[----:B------:R-:W-:Y:S01]  /*0ae0*/  UIADD3 UR4, UPT, UPT, UR9, UR4, URZ ;  /* 0x0000000409047290 */ /* 0x000fe2000fffe0ff */
[----:B------:R-:W-:Y:S02]  /*0af0*/  LDS R7, [R16] ;  /* 0x0000000010077984 */ /* 0x000fe40000000800 */
[----:B-1----:R-:W-:Y:S01]  /*0b00*/  IMAD.WIDE R4, R11, 0x4, R4 ;  /* 0x000000040b047825 */ /* 0x002fe200078e0204 */
[----:B------:R-:W-:Y:S01]  /*0b10*/  UISETP.GE.U32.AND UP0, UPT, UR4, UR6, UPT ;  /* 0x000000060400728c */ /* 0x000fe2000bf06070 */
[----:B---3--:R-:W1:Y:S04]  /*0b20*/  SHFL.IDX PT, R9, R8, R9, 0x1e1f ;  /* 0x001e1f0908097589 */ /* 0x008e6800000e0000 */
[----:B------:R-:W2:Y:S01]  /*0b30*/  SHFL.IDX PT, R10, R8, R13, 0x1e1f ;  /* 0x001e1f0d080a7589 */ /* 0x000ea200000e0000 */
[----:B-1----:R-:W-:-:S04]  /*0b40*/  IMAD R6, R6, R9, RZ ;  /* 0x0000000906067224 */ /* 0x002fc800078e02ff */
[----:B--2---:R-:W-:Y:S01]  /*0b50*/  IMAD R7, R7, R10, R6 ;  /* 0x0000000a07077224 */ /* 0x004fe200078e0206 */
[----:B------:R-:W-:Y:S06]  /*0b60*/  BAR.SYNC.DEFER_BLOCKING 0x0 ;  /* 0x0000000000007b1d */ /* 0x000fec0000010000 */
[----:B------:R1:W-:Y:S01]  /*0b70*/  STG.E desc[UR10][R4.64], R7 ;  /* 0x0000000704007986 */ /* 0x0003e2000c10190a */
[----:B------:R-:W-:Y:S05]  /*0b80*/  BRA.U !UP0, `(.L_x_8072) ;  /* 0xfffffff908507547 */ /* 0x000fea000b83ffff */
[----:B------:R-:W-:Y:S05]  /*0b90*/  EXIT ;  /* 0x000000000000794d */ /* 0x000fea0003800000 */
.L_x_8073:
        /* <DEDUP_REMOVED lines=14> */
.L_x_39409:


//--------------------- .text._Z9cuda_gemmIiLi128ELi4ELi1ELi128ELi2ELi2ELi64ELi0ELi0EEviiiPT_S1_S1_iii --------------------------
	.section	.text._Z9cuda_gemmIiLi128ELi4ELi1ELi128ELi2ELi2ELi64ELi0ELi0EEviiiPT_S1_S1_iii,"ax",@progbits
	.align	128
        .global         _Z9cuda_gemmIiLi128ELi4ELi1ELi128ELi2ELi2ELi64ELi0ELi0EEviiiPT_S1_S1_iii
        .type           _Z9cuda_gemmIiLi128ELi4ELi1ELi128ELi2ELi2ELi64ELi0ELi0EEviiiPT_S1_S1_iii,@function
        .size           _Z9cuda_gemmIiLi128ELi4ELi1ELi128ELi2ELi2ELi64ELi0ELi0EEviiiPT_S1_S1_iii,(.L_x_38696 - _Z9cuda_gemmIiLi128ELi4ELi1ELi128ELi2ELi2ELi64ELi0ELi0EEviiiPT_S1_S1_iii)
        .other          _Z9cuda_gemmIiLi128ELi4ELi1ELi128ELi2ELi2ELi64ELi0ELi0EEviiiPT_S1_S1_iii,@"STO_CUDA_ENTRY STV_DEFAULT"
_Z9cuda_gemmIiLi128ELi4ELi1ELi128ELi2ELi2ELi64ELi0ELi0EEviiiPT_S1_S1_iii:
.text._Z9cuda_gemmIiLi128ELi4ELi1ELi128ELi2ELi2ELi64ELi0ELi0EEviiiPT_S1_S1_iii:
        /* <DEDUP_REMOVED lines=12> */
[----:B------:R-:W-:Y:S01]  /*00c0*/  ISETP.GE.AND P3, PT, R0, RZ, PT ;  /* 0x000000ff0000720c */ /* 0x000fe20003f66270 */
[----:B------:R-:W-:Y:S02]  /*00d0*/  IMAD R0, R3, R2, RZ ;  /* 0x0000000203007224 */ /* 0x000fe400078e02ff */
[----:B0-----:R-:W-:Y:S02]  /*00e0*/  HFMA2 R4, -RZ, RZ, 0, 0 ;  /* 0x00000000ff047431 */ /* 0x001fe400000001ff */
[----:B---3--:R-:W-:-:S04]  /*00f0*/  IMAD.MOV R6, RZ, RZ, -R5 ;  /* 0x000000ffff067224 */ /* 0x008fc800078e0a05 */
[----:B------:R-:W-:-:S04]  /*0100*/  IMAD R9, R6, R7, RZ ;  /* 0x0000000706097224 */ /* 0x000fc800078e02ff */
[----:B------:R-:W-:Y:S01]  /*0110*/  IMAD.HI.U32 R5, R5, R9, R4 ;  /* 0x0000000905057227 */ /* 0x000fe200078e0004 */
[----:B------:R-:W-:-:S05]  /*0120*/  @!P1 LOP3.LUT R4, RZ, R3, RZ, 0x33, !PT ;  /* 0x00000003ff049212 */ /* 0x000fca00078e33ff */
[----:B------:R-:W-:-:S04]  /*0130*/  IMAD.HI.U32 R5, R5, 0x80, RZ ;  /* 0x0000008005057827 */ /* 0x000fc800078e00ff */
[----:B------:R-:W-:-:S04]  /*0140*/  IMAD.MOV R6, RZ, RZ, -R5 ;  /* 0x000000ffff067224 */ /* 0x000fc800078e0a05 */
[----:B------:R-:W-:-:S05]  /*0150*/  IMAD R6, R7, R6, 0x80 ;  /* 0x0000008007067424 */ /* 0x000fca00078e0206 */
[----:B------:R-:W-:-:S13]  /*0160*/  ISETP.GT.U32.AND P2, PT, R7, R6, PT ;  /* 0x000000060700720c */ /* 0x000fda0003f44070 */
[----:B------:R-:W-:Y:S01]  /*0170*/  @!P2 IMAD.IADD R6, R6, 0x1, -R7 ;  /* 0x000000010606a824 */ /* 0x000fe200078e0a07 */
[----:B------:R-:W-:-:S04]  /*0180*/  @!P2 IADD3 R5, PT, PT, R5, 0x1, RZ ;  /* 0x000000010505a810 */ /* 0x000fc80007ffe0ff */
[----:B------:R-:W-:-:S13]  /*0190*/  ISETP.GE.U32.AND P0, PT, R6, R7, PT ;  /* 0x000000070600720c */ /* 0x000fda0003f06070 */
        /* <DEDUP_REMOVED lines=16> */
[----:B0-----:R-:W-:-:S07]  /*02a0*/  VIADD R10, R12, 0xffffffe ;  /* 0x0ffffffe0c0a7836 */ /* 0x001fce0000000000 */
[----:B------:R0:W5:Y:S01]  /*02b0*/  F2I.FTZ.U32.TRUNC.NTZ R11, R10 ;  /* 0x0000000a000b7305 */ /* 0x000162000021f000 */
[----:B---3--:R-:W-:Y:S02]  /*02c0*/  IADD3 R8, PT, PT, R7, 0xffffffe, RZ ;  /* 0x0ffffffe07087810 */ /* 0x008fe40007ffe0ff */
[----:B------:R-:W-:-:S05]  /*02d0*/  MOV R7, 0x400 ;  /* 0x0000040000077802 */ /* 0x000fca0000000f00 */
[----:B------:R3:W2:Y:S01]  /*02e0*/  F2I.FTZ.U32.TRUNC.NTZ R9, R8 ;  /* 0x0000000800097305 */ /* 0x0006a2000021f000 */
[----:B0-----:R-:W-:Y:S01]  /*02f0*/  IMAD.MOV.U32 R10, RZ, RZ, RZ ;  /* 0x000000ffff0a7224 */ /* 0x001fe200078e00ff */
[----:B-1----:R-:W-:Y:S02]  /*0300*/  LEA R7, R14, R7, 0x18 ;  /* 0x000000070e077211 */ /* 0x002fe400078ec0ff */
[----:B------:R-:W-:Y:S02]  /*0310*/  LOP3.LUT R14, RZ, R2, RZ, 0x33, !PT ;  /* 0x00000002ff0e7212 */ /* 0x000fe400078e33ff */
[----:B-----5:R-:W-:Y:S01]  /*0320*/  IADD3 R12, PT, PT, RZ, -R11, RZ ;  /* 0x8000000bff0c7210 */ /* 0x020fe20007ffe0ff */
[----:B---3--:R-:W-:-:S04]  /*0330*/  IMAD.MOV.U32 R8, RZ, RZ, RZ ;  /* 0x000000ffff087224 */ /* 0x008fc800078e00ff */
[----:B------:R-:W-:Y:S02]  /*0340*/  IMAD R15, R12, R3, RZ ;  /* 0x000000030c0f7224 */ /* 0x000fe400078e02ff */
[----:B--2---:R-:W-:Y:S02]  /*0350*/  IMAD.MOV R13, RZ, RZ, -R9 ;  /* 0x000000ffff0d7224 */ /* 0x004fe400078e0a09 */
[----:B------:R-:W-:Y:S01]  /*0360*/  IMAD.HI.U32 R16, R11, R15, R10 ;  /* 0x0000000f0b107227 */ /* 0x000fe200078e000a */
[----:B------:R-:W-:-:S03]  /*0370*/  MOV R11, R27 ;  /* 0x0000001b000b7202 */ /* 0x000fc60000000f00 */
[----:B------:R-:W-:-:S04]  /*0380*/  IMAD R13, R13, R2, RZ ;  /* 0x000000020d0d7224 */ /* 0x000fc800078e02ff */
[----:B----4-:R-:W-:-:S07]  /*0390*/  IMAD.HI.U32 R12, R9, R13, R8 ;  /* 0x0000000d090c7227 */ /* 0x010fce00078e0008 */
.L_x_8076:
        /* <DEDUP_REMOVED lines=11> */
[----:B------:R-:W-:-:S04]  /*0450*/  @P0 IADD3 R13, PT, PT, R13, -R2, RZ ;  /* 0x800000020d0d0210 */ /* 0x000fc80007ffe0ff */
[----:B------:R-:W-:Y:S02]  /*0460*/  ISETP.GE.U32.AND P0, PT, R13, R2, PT ;  /* 0x000000020d00720c */ /* 0x000fe40003f06070 */
[----:B------:R-:W-:Y:S01]  /*0470*/  @P2 IMAD.IADD R10, R10, 0x1, -R3 ;  /* 0x000000010a0a2824 */ /* 0x000fe200078e0a03 */
[----:B------:R-:W-:-:S04]  /*0480*/  @P2 IADD3 R15, PT, PT, R15, 0x1, RZ ;  /* 0x000000010f0f2810 */ /* 0x000fc80007ffe0ff */
[----:B------:R-:W-:-:S06]  /*0490*/  ISETP.GE.U32.AND P3, PT, R10, R3, PT ;  /* 0x000000030a00720c */ /* 0x000fcc0003f66070 */
[----:B------:R-:W-:Y:S01]  /*04a0*/  @P0 IMAD.IADD R13, R13, 0x1, -R2 ;  /* 0x000000010d0d0824 */ /* 0x000fe200078e0a02 */
[----:B------:R-:W-:-:S04]  /*04b0*/  ISETP.GE.U32.AND P0, PT, R11, R0, PT ;  /* 0x000000000b00720c */ /* 0x000fc80003f06070 */
[----:B------:R-:W-:Y:S02]  /*04c0*/  SEL R10, R14, R13, !P1 ;  /* 0x0000000d0e0a7207 */ /* 0x000fe40004800000 */
[----:B------:R-:W-:-:S03]  /*04d0*/  @P3 VIADD R15, R15, 0x1 ;  /* 0x000000010f0f3836 */ /* 0x000fc60000000000 */
[----:B------:R-:W-:Y:S02]  /*04e0*/  IMAD R10, R10, 0xc, R7 ;  /* 0x0000000c0a0a7824 */ /* 0x000fe400078e0207 */
[----:B------:R-:W-:-:S05]  /*04f0*/  SEL R15, R18, R15, !P4 ;  /* 0x0000000f120f7207 */ /* 0x000fca0006000000 */
[----:B------:R-:W-:-:S05]  /*0500*/  IMAD R15, R15, 0x4, R10 ;  /* 0x000000040f0f7824 */ /* 0x000fca00078e020a */
[----:B--2---:R0:W-:Y:S01]  /*0510*/  STS [R15], R8 ;  /* 0x000000080f007388 */ /* 0x0041e20000000800 */
[----:B------:R-:W-:Y:S05]  /*0520*/  @!P0 BRA `(.L_x_8076) ;  /* 0xfffffffc009c8947 */ /* 0x000fea000383ffff */
.L_x_8075:
[----:B------:R-:W-:Y:S05]  /*0530*/  BSYNC.RECONVERGENT B0 ;  /* 0x0000000000007941 */ /* 0x000fea0003800200 */
.L_x_8074:
[----:B------:R-:W-:Y:S01]  /*0540*/  MOV R4, 0x570 ;  /* 0x0000057000047802 */ /* 0x000fe20000000f00 */
[----:B------:R-:W-:-:S12]  /*0550*/  UPRMT UR7, UR16, 0x9910, URZ ;  /* 0x0000991010077896 */ /* 0x000fd800080000ff */
[----:B0-----:R-:W-:Y:S05]  /*0560*/  CALL.REL.NOINC `($__internal_193_$__cuda_sm20_div_s16) ;  /* 0x0000001400fc7944 */ /* 0x001fea0003c00000 */
        /* <DEDUP_REMOVED lines=13> */
[----:B------:R-:W0:Y:S01]  /*0640*/  S2UR UR5, SR_CTAID.X ;  /* 0x00000000000579c3 */ /* 0x000e220000002500 */
[----:B------:R-:W-:Y:S01]  /*0650*/  UPRMT UR9, UR8, 0x9910, URZ ;  /* 0x0000991008097896 */ /* 0x000fe200080000ff */
[----:B-1----:R-:W-:Y:S01]  /*0660*/  IMAD R5, R5, R3, RZ ;  /* 0x0000000305057224 */ /* 0x002fe200078e02ff */
[----:B------:R-:W1:Y:S01]  /*0670*/  LDCU.64 UR10, c[0x0][0x3a8] ;  /* 0x00007500ff0a77ac */ /* 0x000e620008000a00 */
[----:B------:R-:W-:Y:S02]  /*0680*/  ISETP.NE.U32.AND P3, PT, RZ, UR16, PT ;  /* 0x00000010ff007c0c */ /* 0x000fe4000bf65070 */
[----:B------:R-:W-:Y:S01]  /*0690*/  IMAD.HI.U32 R2, R3, R5, R2 ;  /* 0x0000000503027227 */ /* 0x000fe200078e0002 */
[----:B------:R-:W-:-:S02]  /*06a0*/  LOP3.LUT R5, RZ, UR16, RZ, 0x33, !PT ;  /* 0x00000010ff057c12 */ /* 0x000fc4000f8e33ff */
[----:B------:R-:W-:Y:S01]  /*06b0*/  ISETP.NE.U32.AND P5, PT, RZ, UR9, PT ;  /* 0x00000009ff007c0c */ /* 0x000fe2000bfa5070 */
[----:B------:R-:W3:Y:S01]  /*06c0*/  I2F.U32.RP R8, UR9 ;  /* 0x0000000900087d06 */ /* 0x000ee20008209000 */
[C---:B------:R-:W-:Y:S01]  /*06d0*/  IMAD.SHL.U32 R3, R27.reuse, 0x4, RZ ;  /* 0x000000041b037824 */ /* 0x040fe200078e00ff */
[----:B------:R-:W-:Y:S01]  /*06e0*/  LOP3.LUT R31, R27, 0x1, RZ, 0xc0, !PT ;  /* 0x000000011b1f7812 */ /* 0x000fe200078ec0ff */
[----:B------:R-:W-:Y:S01]  /*06f0*/  IMAD.HI.U32 R2, R2, R27, RZ ;  /* 0x0000001b02027227 */ /* 0x000fe200078e00ff */
[----:B--2---:R-:W-:-:S03]  /*0700*/  USHF.L.U32 UR4, UR15, 0x2, URZ ;  /* 0x000000020f047899 */ /* 0x004fc600080006ff */
[----:B------:R-:W-:-:S04]  /*0710*/  IMAD.MOV R0, RZ, RZ, -R2 ;  /* 0x000000ffff007224 */ /* 0x000fc800078e0a02 */
[----:B------:R-:W-:Y:S01]  /*0720*/  IMAD R0, R0, UR16, R27 ;  /* 0x0000001000007c24 */ /* 0x000fe2000f8e021b */
[----:B-1----:R-:W-:Y:S01]  /*0730*/  UISETP.LT.AND UP0, UPT, UR10, 0x2, UPT ;  /* 0x000000020a00788c */ /* 0x002fe2000bf01270 */
[----:B------:R-:W-:Y:S01]  /*0740*/  IMAD R11, RZ, RZ, -UR4 ;  /* 0x80000004ff0b7e24 */ /* 0x000fe2000f8e02ff */
[----:B------:R-:W1:Y:S01]  /*0750*/  I2F.U32.RP R4, UR4 ;  /* 0x0000000400047d06 */ /* 0x000e620008209000 */
[----:B0-----:R-:W-:Y:S01]  /*0760*/  USHF.L.U32 UR5, UR5, 0x7, URZ ;  /* 0x0000000705057899 */ /* 0x001fe200080006ff */
[C---:B------:R-:W-:Y:S01]  /*0770*/  ISETP.GE.U32.AND P0, PT, R0.reuse, UR16, PT ;  /* 0x0000001000007c0c */ /* 0x040fe2000bf06070 */
[----:B------:R-:W-:Y:S01]  /*0780*/  USEL UR6, UR10, 0x2, UP0 ;  /* 0x000000020a067887 */ /* 0x000fe20008000000 */
[----:B------:R-:W0:Y:S04]  /*0790*/  S2UR UR10, SR_CgaCtaId ;  /* 0x00000000000a79c3 */ /* 0x000e280000008800 */
[----:B---3--:R-:W2:Y:S07]  /*07a0*/  MUFU.RCP R8, R8 ;  /* 0x0000000800087308 */ /* 0x008eae0000001000 */
[----:B------:R-:W-:Y:S01]  /*07b0*/  @P0 VIADD R0, R0, -UR16 ;  /* 0x8000001000000c36 */ /* 0x000fe20008000000 */
[----:B-1----:R-:W1:Y:S01]  /*07c0*/  MUFU.RCP R4, R4 ;  /* 0x0000000400047308 */ /* 0x002e620000001000 */
[----:B------:R-:W-:-:S03]  /*07d0*/  @P0 IADD3 R2, PT, PT, R2, 0x1, RZ ;  /* 0x0000000102020810 */ /* 0x000fc60007ffe0ff */
[----:B------:R-:W-:Y:S01]  /*07e0*/  ISETP.GE.U32.AND P2, PT, R0, UR16, PT ;  /* 0x0000001000007c0c */ /* 0x000fe2000bf46070 */
[----:B--2---:R-:W-:Y:S02]  /*07f0*/  VIADD R10, R8, 0xffffffe ;  /* 0x0ffffffe080a7836 */ /* 0x004fe40000000000 */
[----:B------:R-:W-:Y:S01]  /*0800*/  IMAD R8, RZ, RZ, -UR9 ;  /* 0x80000009ff087e24 */ /* 0x000fe2000f8e02ff */
[----:B-1----:R-:W-:Y:S01]  /*0810*/  IADD3 R6, PT, PT, R4, 0xffffffe, RZ ;  /* 0x0ffffffe04067810 */ /* 0x002fe20007ffe0ff */
[----:B------:R-:W-:-:S08]  /*0820*/  VIADD R4, R3, UR4 ;  /* 0x0000000403047c36 */ /* 0x000fd00008000000 */
[----:B------:R-:W-:Y:S01]  /*0830*/  @P2 IADD3 R2, PT, PT, R2, 0x1, RZ ;  /* 0x0000000102022810 */ /* 0x000fe20007ffe0ff */
[----:B------:R-:W-:Y:S03]  /*0840*/  F2I.FTZ.U32.TRUNC.NTZ R3, R10 ;  /* 0x0000000a00037305 */ /* 0x000fe6000021f000 */
[----:B------:R-:W-:Y:S01]  /*0850*/  SEL R26, R5, R2, !P3 ;  /* 0x00000002051a7207 */ /* 0x000fe20005800000 */
[----:B------:R-:W-:Y:S01]  /*0860*/  IMAD.MOV.U32 R2, RZ, RZ, R8 ;  /* 0x000000ffff027224 */ /* 0x000fe200078e0008 */
[----:B------:R-:W-:Y:S02]  /*0870*/  ISETP.GE.U32.AND P0, PT, R4, 0x80, PT ;  /* 0x000000800400780c */ /* 0x000fe40003f06070 */
[----:B------:R-:W-:Y:S01]  /*0880*/  IADD3 R8, PT, PT, R26, UR9, RZ ;  /* 0x000000091a087c10 */ /* 0x000fe2000fffe0ff */
[----:B------:R1:W2:Y:S01]  /*0890*/  F2I.FTZ.U32.TRUNC.NTZ R7, R6 ;  /* 0x0000000600077305 */ /* 0x0002a2000021f000 */
[----:B------:R-:W-:-:S02]  /*08a0*/  VIMNMX.U32 R9, PT, PT, R4, 0x80, !PT ;  /* 0x0000008004097848 */ /* 0x000fc40007fe0000 */
[----:B------:R-:W-:Y:S02]  /*08b0*/  SEL R30, RZ, 0x1, P0 ;  /* 0x00000001ff1e7807 */ /* 0x000fe40000000000 */
[----:B------:R-:W-:Y:S02]  /*08c0*/  ISETP.GE.AND P0, PT, R8, UR6, PT ;  /* 0x0000000608007c0c */ /* 0x000fe4000bf06270 */
[----:B------:R-:W-:Y:S01]  /*08d0*/  IADD3 R9, PT, PT, R9, -R4, -R30 ;  /* 0x8000000409097210 */ /* 0x000fe20007ffe81e */
[----:B-1----:R-:W-:Y:S01]  /*08e0*/  IMAD.MOV.U32 R6, RZ, RZ, RZ ;  /* 0x000000ffff067224 */ /* 0x002fe200078e00ff */
[----:B------:R-:W-:Y:S01]  /*08f0*/  SEL R4, RZ, 0x1, P0 ;  /* 0x00000001ff047807 */ /* 0x000fe20000000000 */
[----:B--2---:R-:W-:-:S04]  /*0900*/  IMAD R11, R11, R7, RZ ;  /* 0x000000070b0b7224 */ /* 0x004fc800078e02ff */
[----:B------:R-:W-:Y:S01]  /*0910*/  IMAD.HI.U32 R6, R7, R11, R6 ;  /* 0x0000000b07067227 */ /* 0x000fe200078e0006 */
[----:B------:R-:W-:-:S03]  /*0920*/  VIMNMX R11, PT, PT, R8, UR6, !PT ;  /* 0x00000006080b7c48 */ /* 0x000fc6000ffe0100 */
[----:B------:R-:W-:Y:S01]  /*0930*/  IMAD R7, R2, R3, RZ ;  /* 0x0000000302077224 */ /* 0x000fe200078e02ff */
[----:B------:R-:W-:Y:S01]  /*0940*/  IADD3 R11, PT, PT, R11, -R8, -R4 ;  /* 0x800000080b0b7210 */ /* 0x000fe20007ffe804 */
[----:B------:R-:W-:Y:S01]  /*0950*/  IMAD.MOV.U32 R2, RZ, RZ, RZ ;  /* 0x000000ffff027224 */ /* 0x000fe200078e00ff */
[----:B------:R-:W1:Y:S03]  /*0960*/  S2R R8, SR_CTAID.X ;  /* 0x0000000000087919 */ /* 0x000e660000002500 */
[----:B------:R-:W-:-:S04]  /*0970*/  IMAD.HI.U32 R2, R3, R7, R2 ;  /* 0x0000000703027227 */ /* 0x000fc800078e0002 */
[----:B------:R-:W-:-:S04]  /*0980*/  IMAD.HI.U32 R7, R6, R9, RZ ;  /* 0x0000000906077227 */ /* 0x000fc800078e00ff */
[----:B------:R-:W-:Y:S01]  /*0990*/  IMAD.HI.U32 R13, R2, R11, RZ ;  /* 0x0000000b020d7227 */ /* 0x000fe200078e00ff */
[----:B------:R-:W-:-:S03]  /*09a0*/  IADD3 R6, PT, PT, -R7, RZ, RZ ;  /* 0x000000ff07067210 */ /* 0x000fc60007ffe1ff */
[----:B------:R-:W-:Y:S02]  /*09b0*/  IMAD.MOV R2, RZ, RZ, -R13 ;  /* 0x000000ffff027224 */ /* 0x000fe400078e0a0d */
[----:B------:R-:W-:Y:S02]  /*09c0*/  IMAD R9, R6, UR4, R9 ;  /* 0x0000000406097c24 */ /* 0x000fe4000f8e0209 */
[----:B------:R-:W-:Y:S02]  /*09d0*/  IMAD R11, R2, UR9, R11 ;  /* 0x00000009020b7c24 */ /* 0x000fe4000f8e020b */
[----:B------:R-:W-:Y:S01]  /*09e0*/  VIADD R3, R0, -UR16 ;  /* 0x8000001000037c36 */ /* 0x000fe20008000000 */
[----:B------:R-:W-:Y:S02]  /*09f0*/  ISETP.GE.U32.AND P0, PT, R9, UR4, PT ;  /* 0x0000000409007c0c */ /* 0x000fe4000bf06070 */
[----:B------:R-:W-:Y:S02]  /*0a00*/  ISETP.GE.U32.AND P1, PT, R11, UR9, PT ;  /* 0x000000090b007c0c */ /* 0x000fe4000bf26070 */
[----:B------:R-:W-:-:S02]  /*0a10*/  @P3 SEL R5, R3, R0, P2 ;  /* 0x0000000003053207 */ /* 0x000fc40001000000 */
[----:B------:R-:W-:Y:S02]  /*0a20*/  ISETP.NE.U32.AND P3, PT, RZ, UR4, PT ;  /* 0x00000004ff007c0c */ /* 0x000fe4000bf65070 */
[----:B------:R-:W-:-:S05]  /*0a30*/  LOP3.LUT R0, R5, 0x1, RZ, 0xc0, !PT ;  /* 0x0000000105007812 */ /* 0x000fca00078ec0ff */
[----:B------:R-:W-:Y:S01]  /*0a40*/  @P0 IADD3 R9, PT, PT, R9, -UR4, RZ ;  /* 0x8000000409090c10 */ /* 0x000fe2000fffe0ff */
[----:B------:R-:W-:Y:S02]  /*0a50*/  VIADD R2, R0, 0x1 ;  /* 0x0000000100027836 */ /* 0x000fe40000000000 */
[----:B------:R-:W-:Y:S01]  /*0a60*/  @P1 VIADD R11, R11, -UR9 ;  /* 0x800000090b0b1c36 */ /* 0x000fe20008000000 */
[----:B------:R-:W-:Y:S01]  /*0a70*/  ISETP.GE.U32.AND P2, PT, R9, UR4, PT ;  /* 0x0000000409007c0c */ /* 0x000fe2000bf46070 */
[----:B------:R-:W-:Y:S01]  /*0a80*/  @P0 VIADD R7, R7, 0x1 ;  /* 0x0000000107070836 */ /* 0x000fe20000000000 */
[----:B------:R-:W-:Y:S01]  /*0a90*/  MOV R9, UR11 ;  /* 0x0000000b00097c02 */ /* 0x000fe20008000f00 */
[----:B------:R-:W-:Y:S01]  /*0aa0*/  @P1 VIADD R13, R13, 0x1 ;  /* 0x000000010d0d1836 */ /* 0x000fe20000000000 */
[----:B------:R-:W-:Y:S01]  /*0ab0*/  ISETP.GE.U32.AND P4, PT, R11, UR9, PT ;  /* 0x000000090b007c0c */ /* 0x000fe2000bf86070 */
[----:B------:R-:W-:Y:S01]  /*0ac0*/  IMAD R6, R5, UR11, R0 ;  /* 0x0000000b05067c24 */ /* 0x000fe2000f8e0200 */
[----:B------:R-:W-:-:S02]  /*0ad0*/  ISETP.GE.AND P6, PT, R2, UR11, PT ;  /* 0x0000000b02007c0c */ /* 0x000fc4000bfc6270 */
[----:B------:R-:W-:Y:S02]  /*0ae0*/  ISETP.GE.AND P0, PT, R0, UR11, PT ;  /* 0x0000000b00007c0c */ /* 0x000fe4000bf06270 */
[C---:B------:R-:W-:Y:S02]  /*0af0*/  SEL R3, R9.reuse, RZ, P6 ;  /* 0x000000ff09037207 */ /* 0x040fe40003000000 */
[----:B------:R-:W-:Y:S02]  /*0b00*/  SEL R9, R9, RZ, P0 ;  /* 0x000000ff09097207 */ /* 0x000fe40000000000 */
[----:B------:R-:W-:Y:S01]  /*0b10*/  @P2 IADD3 R7, PT, PT, R7, 0x1, RZ ;  /* 0x0000000107072810 */ /* 0x000fe20007ffe0ff */
[----:B------:R-:W-:Y:S01]  /*0b20*/  IMAD.IADD R2, R2, 0x1, -R3 ;  /* 0x0000000102027824 */ /* 0x000fe200078e0a03 */
[----:B------:R-:W-:Y:S01]  /*0b30*/  @!P3 LOP3.LUT R7, RZ, UR4, RZ, 0x33, !PT ;  /* 0x00000004ff07bc12 */ /* 0x000fe2000f8e33ff */
[----:B------:R-:W-:Y:S01]  /*0b40*/  UMOV UR4, 0x400 ;  /* 0x0000040000047882 */ /* 0x000fe20000000000 */
[C---:B------:R-:W-:Y:S01]  /*0b50*/  LOP3.LUT R3, R0.reuse, 0x1, RZ, 0x3c, !PT ;  /* 0x0000000100037812 */ /* 0x040fe200078e3cff */
[----:B------:R-:W-:Y:S01]  /*0b60*/  UIADD3 UR4, UPT, UPT, UR4, 0x80, URZ ;  /* 0x0000008004047890 */ /* 0x000fe2000fffe0ff */
[----:B------:R-:W-:Y:S01]  /*0b70*/  @P4 VIADD R13, R13, 0x1 ;  /* 0x000000010d0d4836 */ /* 0x000fe20000000000 */
[----:B------:R-:W-:Y:S01]  /*0b80*/  @!P5 LOP3.LUT R13, RZ, UR9, RZ, 0x33, !PT ;  /* 0x00000009ff0ddc12 */ /* 0x000fe2000f8e33ff */
[----:B------:R-:W-:Y:S01]  /*0b90*/  IMAD.IADD R24, R0, 0x1, -R9 ;  /* 0x0000000100187824 */ /* 0x000fe200078e0a09 */
[----:B------:R-:W-:Y:S01]  /*0ba0*/  IADD3 R30, PT, PT, R30, R7, RZ ;  /* 0x000000071e1e7210 */ /* 0x000fe20007ffe0ff */
[----:B0-----:R-:W-:Y:S01]  /*0bb0*/  ULEA UR4, UR10, UR4, 0x18 ;  /* 0x000000040a047291 */ /* 0x001fe2000f8ec0ff */
[----:B------:R-:W-:-:S02]  /*0bc0*/  IMAD R7, R5, UR11, R3 ;  /* 0x0000000b05077c24 */ /* 0x000fc4000f8e0203 */
[----:B------:R-:W-:Y:S02]  /*0bd0*/  IMAD.IADD R4, R4, 0x1, R13 ;  /* 0x0000000104047824 */ /* 0x000fe400078e020d */
[----:B-1----:R-:W-:Y:S01]  /*0be0*/  IMAD R5, R8, UR16, R27 ;  /* 0x0000001008057c24 */ /* 0x002fe2000f8e021b */
[----:B------:R-:W-:Y:S02]  /*0bf0*/  LEA R6, R6, UR4, 0x2 ;  /* 0x0000000406067c11 */ /* 0x000fe4000f8e10ff */
[----:B------:R-:W-:Y:S01]  /*0c00*/  LEA R7, R7, UR4, 0x2 ;  /* 0x0000000407077c11 */ /* 0x000fe2000f8e10ff */
[----:B------:R-:W-:-:S06]  /*0c10*/  UMOV UR4, UR7 ;  /* 0x0000000700047c82 */ /* 0x000fcc0008000000 */
.L_x_8098:
[----:B------:R-:W-:Y:S01]  /*0c20*/  ISETP.GT.U32.AND P0, PT, R27, 0x1f, PT ;  /* 0x0000001f1b00780c */ /* 0x000fe20003f04070 */
[----:B------:R-:W-:-:S12]  /*0c30*/  BSSY.RECONVERGENT B0, `(.L_x_8077) ;  /* 0x000005a000007945 */ /* 0x000fd80003800200 */
[----:B01234-:R-:W-:Y:S05]  /*0c40*/  @P0 BRA `(.L_x_8078) ;  /* 0x0000000400600947 */ /* 0x01ffea0003800000 */
[----:B------:R-:W0:Y:S01]  /*0c50*/  LDC R34, c[0x0][0x388] ;  /* 0x0000e200ff227b82 */ /* 0x000e220000000800 */
[C---:B------:R-:W-:Y:S01]  /*0c60*/  LOP3.LUT R17, R30.reuse, 0x3, RZ, 0xc0, !PT ;  /* 0x000000031e117812 */ /* 0x040fe200078ec0ff */
        /* <DEDUP_REMOVED lines=38> */
.L_x_8080:
[----:B------:R-:W-:Y:S05]  /*0ed0*/  BSYNC.RECONVERGENT B1 ;  /* 0x0000000000017941 */ /* 0x000fea0003800200 */
.L_x_8079:
        /* <DEDUP_REMOVED lines=10> */
[----:B------:R-:W-:Y:S01]  /*0f80*/  IADD3 R35, PT, PT, R25, R36, RZ ;  /* 0x0000002419237210 */ /* 0x000fe20007ffe0ff */
[C---:B------:R-:W-:Y:S02]  /*0f90*/  IMAD R32, R34.reuse, UR4, R9 ;  /* 0x0000000422207c24 */ /* 0x040fe4000f8e0209 */
[----:B------:R-:W-:Y:S01]  /*0fa0*/  IMAD R34, R34, UR4, R11 ;  /* 0x0000000422227c24 */ /* 0x000fe2000f8e020b */
[----:B---3--:R-:W-:-:S06]  /*0fb0*/  ULEA UR7, UR8, UR7, 0x18 ;  /* 0x0000000708077291 */ /* 0x008fcc000f8ec0ff */
[----:B------:R-:W-:-:S07]  /*0fc0*/  LEA R33, R37, UR7, 0x2 ;  /* 0x0000000725217c11 */ /* 0x000fce000f8e10ff */
.L_x_8081:
        /* <DEDUP_REMOVED lines=17> */
[----:B------:R-:W-:Y:S01]  /*10e0*/  IMAD R8, R8, 0x20, R33 ;  /* 0x0000002008087824 */ /* 0x000fe200078e0221 */
[C---:B------:R-:W-:Y:S01]  /*10f0*/  LEA R34, R11.reuse, R34, 0x4 ;  /* 0x000000220b227211 */ /* 0x040fe200078e20ff */
[----:B------:R-:W-:Y:S01]  /*1100*/  IMAD R32, R11, 0x10, R32 ;  /* 0x000000100b207824 */ /* 0x000fe200078e0220 */
[----:B---3--:R0:W-:Y:S04]  /*1110*/  STS.128 [R10], R12 ;  /* 0x0000000c0a007388 */ /* 0x0081e80000000c00 */
[----:B----4-:R3:W-:Y:S01]  /*1120*/  STS.128 [R8], R16 ;  /* 0x0000001008007388 */ /* 0x0107e20000000c00 */
[----:B0-----:R-:W-:Y:S01]  /*1130*/  IMAD.U32 R14, RZ, RZ, UR15 ;  /* 0x0000000fff0e7e24 */ /* 0x001fe2000f8e00ff */
[----:B------:R-:W-:Y:S01]  /*1140*/  MOV R13, UR15 ;  /* 0x0000000f000d7c02 */ /* 0x000fe20008000f00 */
[----:B------:R-:W-:-:S02]  /*1150*/  IMAD.U32 R10, RZ, RZ, UR15 ;  /* 0x0000000fff0a7e24 */ /* 0x000fc4000f8e00ff */
[----:B------:R-:W-:Y:S01]  /*1160*/  IMAD R9, R14, 0x30, R33 ;  /* 0x000000300e097824 */ /* 0x000fe200078e0221 */
[----:B------:R-:W-:Y:S01]  /*1170*/  LEA R36, R13, R36, 0x4 ;  /* 0x000000240d247211 */ /* 0x000fe200078e20ff */
[----:B------:R-:W-:Y:S02]  /*1180*/  IMAD.U32 R12, RZ, RZ, UR15 ;  /* 0x0000000fff0c7e24 */ /* 0x000fe4000f8e00ff */
[----:B------:R-:W-:Y:S01]  /*1190*/  IMAD R35, R10, 0x10, R35 ;  /* 0x000000100a237824 */ /* 0x000fe200078e0223 */
[----:B-----5:R3:W-:Y:S01]  /*11a0*/  STS.128 [R9], R20 ;  /* 0x0000001409007388 */ /* 0x0207e20000000c00 */
[----:B------:R-:W-:Y:S01]  /*11b0*/  IMAD R33, R12, 0x40, R33 ;  /* 0x000000400c217824 */ /* 0x000fe200078e0221 */
[----:B------:R-:W-:Y:S06]  /*11c0*/  @!P0 BRA `(.L_x_8081) ;  /* 0xfffffffc00808947 */ /* 0x000fec000383ffff */
.L_x_8078:
[----:B------:R-:W-:Y:S05]  /*11d0*/  BSYNC.RECONVERGENT B0 ;  /* 0x0000000000007941 */ /* 0x000fea0003800200 */
.L_x_8077:
[----:B------:R-:W-:Y:S01]  /*11e0*/  BAR.SYNC.DEFER_BLOCKING 0x0 ;  /* 0x0000000000007b1d */ /* 0x000fe20000010000 */
[----:B------:R-:W-:Y:S01]  /*11f0*/  UISETP.GT.AND UP0, UPT, UR16, URZ, UPT ;  /* 0x000000ff1000728c */ /* 0x000fe2000bf04270 */
[----:B-123--:R-:W-:-:S08]  /*1200*/  HFMA2 R8, -RZ, RZ, 0, 0 ;  /* 0x00000000ff087431 */ /* 0x00efd000000001ff */
[----:B------:R-:W-:Y:S05]  /*1210*/  BRA.U !UP0, `(.L_x_8082) ;  /* 0x0000000508a47547 */ /* 0x000fea000b800000 */
[----:B------:R-:W1:Y:S01]  /*1220*/  LDCU UR7, c[0x0][0x3ac] ;  /* 0x00007580ff0777ac */ /* 0x000e620008000800 */
[----:B------:R-:W-:Y:S01]  /*1230*/  ISETP.GE.AND P2, PT, R26, UR6, PT ;  /* 0x000000061a007c0c */ /* 0x000fe2000bf46270 */
[----:B------:R-:W2:Y:S01]  /*1240*/  LDCU UR10, c[0x0][0x3ac] ;  /* 0x00007580ff0a77ac */ /* 0x000ea20008000800 */
[----:B-1----:R-:W-:-:S05]  /*1250*/  IMAD.U32 R13, RZ, RZ, UR7 ;  /* 0x00000007ff0d7e24 */ /* 0x002fca000f8e00ff */
[C---:B------:R-:W-:Y:S02]  /*1260*/  ISETP.GE.AND P1, PT, R13.reuse, 0x1, PT ;  /* 0x000000010d00780c */ /* 0x040fe40003f26270 */
[----:B------:R-:W-:-:S11]  /*1270*/  ISETP.GE.AND P0, PT, R13, 0x2, PT ;  /* 0x000000020d00780c */ /* 0x000fd60003f06270 */
[----:B------:R1:W3:Y:S04]  /*1280*/  @P1 LDS R29, [R6] ;  /* 0x00000000061d1984 */ /* 0x0002e80000000800 */
[----:B------:R1:W4:Y:S01]  /*1290*/  @P0 LDS R28, [R7] ;  /* 0x00000000071c0984 */ /* 0x0003220000000800 */
[----:B--2---:R-:W-:Y:S05]  /*12a0*/  @P2 BRA `(.L_x_8082) ;  /* 0x0000000400802947 */ /* 0x004fea0003800000 */
[----:B------:R-:W-:Y:S01]  /*12b0*/  ISETP.NE.AND P2, PT, R4, RZ, PT ;  /* 0x000000ff0400720c */ /* 0x000fe20003f45270 */
[----:B------:R-:W-:Y:S01]  /*12c0*/  BSSY B0, `(.L_x_8083) ;  /* 0x0000040000007945 */ /* 0x000fe20003800000 */
[----:B------:R-:W-:Y:S01]  /*12d0*/  MOV R8, RZ ;  /* 0x000000ff00087202 */ /* 0x000fe20000000f00 */
[----:B------:R-:W-:-:S10]  /*12e0*/  IMAD.MOV.U32 R11, RZ, RZ, R26 ;  /* 0x000000ffff0b7224 */ /* 0x000fd400078e001a */
[----:B------:R-:W-:Y:S05]  /*12f0*/  @!P2 BRA `(.L_x_8084) ;  /* 0x0000000000f0a947 */ /* 0x000fea0003800000 */
[----:B------:R-:W2:Y:S01]  /*1300*/  S2R R9, SR_CgaCtaId ;  /* 0x0000000000097919 */ /* 0x000ea20000008800 */
[----:B------:R-:W-:Y:S01]  /*1310*/  MOV R10, 0x400 ;  /* 0x00000400000a7802 */ /* 0x000fe20000000f00 */
[----:B------:R-:W-:Y:S01]  /*1320*/  IMAD.MOV.U32 R11, RZ, RZ, R26 ;  /* 0x000000ffff0b7224 */ /* 0x000fe200078e001a */
[----:B------:R-:W-:Y:S02]  /*1330*/  IADD3 R12, PT, PT, R4, 0x1, RZ ;  /* 0x00000001040c7810 */ /* 0x000fe40007ffe0ff */
[----:B------:R-:W-:Y:S02]  /*1340*/  ISETP.GT.U32.AND P2, PT, R13, 0x40, PT ;  /* 0x000000400d00780c */ /* 0x000fe40003f44070 */
[----:B------:R-:W-:Y:S02]  /*1350*/  LOP3.LUT R12, R12, 0xfffffffe, RZ, 0xc0, !PT ;  /* 0xfffffffe0c0c7812 */ /* 0x000fe400078ec0ff */
[----:B--2---:R-:W-:Y:S02]  /*1360*/  LEA R10, R9, R10, 0x18 ;  /* 0x0000000a090a7211 */ /* 0x004fe400078ec0ff */
[----:B------:R-:W-:-:S07]  /*1370*/  CS2R R8, SRZ ;  /* 0x0000000000087805 */ /* 0x000fce000001ff00 */
.L_x_8093:
[----:B------:R-:W-:Y:S01]  /*1380*/  IADD3 R9, PT, PT, R9, 0x2, RZ ;  /* 0x0000000209097810 */ /* 0x000fe20007ffe0ff */
[----:B------:R-:W-:-:S03]  /*1390*/  IMAD R18, R11, 0xc, R10 ;  /* 0x0000000c0b127824 */ /* 0x000fc600078e020a */
[----:B------:R-:W-:Y:S01]  /*13a0*/  ISETP.NE.AND P4, PT, R9, R12, PT ;  /* 0x0000000c0900720c */ /* 0x000fe20003f85270 */
[----:B0-23--:R-:W-:-:S12]  /*13b0*/  @P2 BRA `(.L_x_8085) ;  /* 0x0000000000302947 */ /* 0x00dfd80003800000 */
[----:B------:R-:W-:Y:S01]  /*13c0*/  IMAD R13, R31, 0x4, R18 ;  /* 0x000000041f0d7824 */ /* 0x000fe200078e0212 */
[----:B------:R-:W-:-:S05]  /*13d0*/  UMOV UR7, 0xffffffff ;  /* 0xffffffff00077882 */ /* 0x000fca0000000000 */
[----:B------:R-:W2:Y:S01]  /*13e0*/  LDS R13, [R13] ;  /* 0x000000000d0d7984 */ /* 0x000ea20000000800 */
[----:B------:R-:W-:Y:S05]  /*13f0*/  BRA.DIV UR7, `(.L_x_8086) ;  /* 0x0000000607647947 */ /* 0x000fea000b800000 */
[----:B--2---:R2:W0:Y:S02]  /*1400*/  SHFL.IDX PT, R14, R13, R24, 0x1e1f ;  /* 0x001e1f180d0e7589 */ /* 0x00442400000e0000 */
.L_x_8101:
[----:B0--3--:R-:W-:Y:S01]  /*1410*/  IMAD R15, R29, R14, RZ ;  /* 0x0000000e1d0f7224 */ /* 0x009fe200078e02ff */
[----:B------:R-:W-:Y:S06]  /*1420*/  @!P0 BRA `(.L_x_8087) ;  /* 0x0000000000308947 */ /* 0x000fec0003800000 */
[----:B------:R-:W-:-:S03]  /*1430*/  UMOV UR7, 0xffffffff ;  /* 0xffffffff00077882 */ /* 0x000fc60000000000 */
[----:B------:R-:W-:Y:S05]  /*1440*/  BRA.DIV UR7, `(.L_x_8088) ;  /* 0x0000000607787947 */ /* 0x000fea000b800000 */
[----:B--2---:R0:W2:Y:S02]  /*1450*/  SHFL.IDX PT, R13, R13, R2, 0x1e1f ;  /* 0x001e1f020d0d7589 */ /* 0x0040a400000e0000 */
.L_x_8104:
[----:B--2-4-:R-:W-:Y:S01]  /*1460*/  IMAD R15, R28, R13, R15 ;  /* 0x0000000d1c0f7224 */ /* 0x014fe200078e020f */
[----:B------:R-:W-:Y:S06]  /*1470*/  BRA `(.L_x_8087) ;  /* 0x00000000001c7947 */ /* 0x000fec0003800000 */
.L_x_8085:
[----:B------:R-:W-:Y:S01]  /*1480*/  @P1 LEA R13, R0, R18, 0x2 ;  /* 0x00000012000d1211 */ /* 0x000fe200078e10ff */
[----:B------:R-:W-:Y:S02]  /*1490*/  @P0 IMAD R16, R3, 0x4, R18 ;  /* 0x0000000403100824 */ /* 0x000fe400078e0212 */
[----:B------:R-:W-:Y:S02]  /*14a0*/  HFMA2 R15, -RZ, RZ, 0, 0 ;  /* 0x00000000ff0f7431 */ /* 0x000fe400000001ff */
[----:B------:R-:W3:Y:S04]  /*14b0*/  @P1 LDS R14, [R13] ;  /* 0x000000000d0e1984 */ /* 0x000ee80000000800 */
[----:B------:R-:W4:Y:S01]  /*14c0*/  @P0 LDS R16, [R16] ;  /* 0x0000000010100984 */ /* 0x000f220000000800 */
[----:B---3--:R-:W-:-:S04]  /*14d0*/  @P1 IMAD R15, R29, R14, RZ ;  /* 0x0000000e1d0f1224 */ /* 0x008fc800078e02ff */
[----:B----4-:R-:W-:-:S07]  /*14e0*/  @P0 IMAD R15, R28, R16, R15 ;  /* 0x000000101c0f0224 */ /* 0x010fce00078e020f */
.L_x_8087:
[----:B--2---:R-:W-:-:S04]  /*14f0*/  IMAD.U32 R13, RZ, RZ, UR9 ;  /* 0x00000009ff0d7e24 */ /* 0x004fc8000f8e00ff */
[----:B------:R-:W-:Y:S02]  /*1500*/  IMAD R18, R13, 0xc, R18 ;  /* 0x0000000c0d127824 */ /* 0x000fe400078e0212 */
[----:B------:R-:W-:-:S03]  /*1510*/  IMAD.U32 R13, RZ, RZ, UR10 ;  /* 0x0000000aff0d7e24 */ /* 0x000fc6000f8e00ff */
[----:B------:R-:W-:Y:S02]  /*1520*/  LEA R14, R31, R18, 0x2 ;  /* 0x000000121f0e7211 */ /* 0x000fe400078e10ff */
[----:B------:R-:W-:-:S03]  /*1530*/  ISETP.GE.U32.AND P3, PT, R13, 0x41, PT ;  /* 0x000000410d00780c */ /* 0x000fc60003f66070 */
[----:B------:R2:W3:Y:S10]  /*1540*/  LDS R19, [R14] ;  /* 0x000000000e137984 */ /* 0x0004f40000000800 */
[----:B------:R-:W-:Y:S05]  /*1550*/  @!P3 BRA `(.L_x_8089) ;  /* 0x000000000024b947 */ /* 0x000fea0003800000 */
[----:B--2---:R-:W-:Y:S01]  /*1560*/  @P1 LEA R14, R0, R18, 0x2 ;  /* 0x00000012000e1211 */ /* 0x004fe200078e10ff */
[----:B------:R-:W-:-:S05]  /*1570*/  IMAD.MOV.U32 R17, RZ, RZ, RZ ;  /* 0x000000ffff117224 */ /* 0x000fca00078e00ff */
[----:B------:R-:W2:Y:S02]  /*1580*/  @P1 LDS R14, [R14] ;  /* 0x000000000e0e1984 */ /* 0x000ea40000000800 */
[----:B--2---:R-:W-:Y:S01]  /*1590*/  @P1 IMAD R17, R29, R14, RZ ;  /* 0x0000000e1d111224 */ /* 0x004fe200078e02ff */
[----:B------:R-:W-:Y:S06]  /*15a0*/  @!P0 BRA `(.L_x_8090) ;  /* 0x0000000000348947 */ /* 0x000fec0003800000 */
[----:B------:R-:W-:-:S06]  /*15b0*/  LEA R14, R3, R18, 0x2 ;  /* 0x00000012030e7211 */ /* 0x000fcc00078e10ff */
[----:B------:R-:W4:Y:S02]  /*15c0*/  LDS R14, [R14] ;  /* 0x000000000e0e7984 */ /* 0x000f240000000800 */
[----:B----4-:R-:W-:Y:S01]  /*15d0*/  IMAD R17, R28, R14, R17 ;  /* 0x0000000e1c117224 */ /* 0x010fe200078e0211 */
[----:B------:R-:W-:Y:S06]  /*15e0*/  BRA `(.L_x_8090) ;  /* 0x0000000000247947 */ /* 0x000fec0003800000 */
.L_x_8089:
[----:B------:R-:W-:-:S03]  /*15f0*/  UMOV UR7, 0xffffffff ;  /* 0xffffffff00077882 */ /* 0x000fc60000000000 */
[----:B------:R-:W-:Y:S05]  /*1600*/  BRA.DIV UR7, `(.L_x_8091) ;  /* 0x0000000607347947 */ /* 0x000fea000b800000 */
[----:B--23--:R2:W3:Y:S02]  /*1610*/  SHFL.IDX PT, R14, R19, R24, 0x1e1f ;  /* 0x001e1f18130e7589 */ /* 0x00c4e400000e0000 */
.L_x_8107:
[----:B---3--:R-:W-:Y:S01]  /*1620*/  IMAD R17, R29, R14, RZ ;  /* 0x0000000e1d117224 */ /* 0x008fe200078e02ff */
[----:B------:R-:W-:Y:S06]  /*1630*/  @!P0 BRA `(.L_x_8090) ;  /* 0x0000000000108947 */ /* 0x000fec0003800000 */
[----:B------:R-:W-:-:S03]  /*1640*/  UMOV UR7, 0xffffffff ;  /* 0xffffffff00077882 */ /* 0x000fc60000000000 */
[----:B------:R-:W-:Y:S05]  /*1650*/  BRA.DIV UR7, `(.L_x_8092) ;  /* 0x0000000607447947 */ /* 0x000fea000b800000 */
[----:B------:R3:W0:Y:S02]  /*1660*/  SHFL.IDX PT, R14, R19, R2, 0x1e1f ;  /* 0x001e1f02130e7589 */ /* 0x00062400000e0000 */
.L_x_8110:
[----:B0---4-:R-:W-:-:S07]  /*1670*/  IMAD R17, R28, R14, R17 ;  /* 0x0000000e1c117224 */ /* 0x011fce00078e0211 */
.L_x_8090:
[----:B------:R-:W-:Y:S01]  /*1680*/  IMAD.U32 R14, RZ, RZ, UR9 ;  /* 0x00000009ff0e7e24 */ /* 0x000fe2000f8e00ff */
[----:B------:R-:W-:-:S04]  /*1690*/  IADD3 R8, PT, PT, R17, R15, R8 ;  /* 0x0000000f11087210 */ /* 0x000fc80007ffe008 */
[----:B------:R-:W-:Y:S01]  /*16a0*/  LEA R11, R14, R11, 0x1 ;  /* 0x0000000b0e0b7211 */ /* 0x000fe200078e08ff */
[----:B------:R-:W-:Y:S06]  /*16b0*/  @P4 BRA `(.L_x_8093) ;  /* 0xfffffffc00304947 */ /* 0x000fec000383ffff */
.L_x_8084:
[----:B------:R-:W-:Y:S05]  /*16c0*/  BSYNC B0 ;  /* 0x0000000000007941 */ /* 0x000fea0003800000 */
.L_x_8083:
[----:B------:R-:W-:-:S04]  /*16d0*/  LOP3.LUT R9, R4, 0x1, RZ, 0xc0, !PT ;  /* 0x0000000104097812 */ /* 0x000fc800078ec0ff */
[----:B------:R-:W-:-:S13]  /*16e0*/  ISETP.NE.U32.AND P2, PT, R9, 0x1, PT ;  /* 0x000000010900780c */ /* 0x000fda0003f45070 */
[----:B------:R-:W-:Y:S05]  /*16f0*/  @!P2 BRA `(.L_x_8082) ;  /* 0x00000000006ca947 */ /* 0x000fea0003800000 */
[----:B------:R-:W5:Y:S01]  /*1700*/  S2R R10, SR_CgaCtaId ;  /* 0x00000000000a7919 */ /* 0x000f620000008800 */
[----:B------:R-:W-:Y:S02]  /*1710*/  MOV R9, 0x400 ;  /* 0x0000040000097802 */ /* 0x000fe40000000f00 */
[----:B------:R-:W-:Y:S02]  /*1720*/  ISETP.GE.U32.AND P2, PT, R13, 0x41, PT ;  /* 0x000000410d00780c */ /* 0x000fe40003f46070 */
[----:B-----5:R-:W-:-:S05]  /*1730*/  LEA R10, R10, R9, 0x18 ;  /* 0x000000090a0a7211 */ /* 0x020fca00078ec0ff */
[----:B------:R-:W-:-:S04]  /*1740*/  IMAD R12, R11, 0xc, R10 ;  /* 0x0000000c0b0c7824 */ /* 0x000fc800078e020a */
[----:B------:R-:W-:-:S05]  /*1750*/  IMAD R9, R31, 0x4, R12 ;  /* 0x000000041f097824 */ /* 0x000fca00078e020c */
[----:B------:R0:W0:Y:S01]  /*1760*/  LDS R11, [R9] ;  /* 0x00000000090b7984 */ /* 0x0000220000000800 */
[----:B------:R-:W-:Y:S05]  /*1770*/  @!P2 BRA `(.L_x_8094) ;  /* 0x000000000024a947 */ /* 0x000fea0003800000 */
[----:B------:R-:W-:Y:S01]  /*1780*/  @P1 LEA R10, R0, R12, 0x2 ;  /* 0x0000000c000a1211 */ /* 0x000fe200078e10ff */
[----:B0-----:R-:W-:-:S05]  /*1790*/  IMAD.MOV.U32 R9, RZ, RZ, RZ ;  /* 0x000000ffff097224 */ /* 0x001fca00078e00ff */
[----:B------:R-:W3:Y:S02]  /*17a0*/  @P1 LDS R10, [R10] ;  /* 0x000000000a0a1984 */ /* 0x000ee40000000800 */
[----:B---3--:R-:W-:Y:S01]  /*17b0*/  @P1 IMAD R9, R29, R10, RZ ;  /* 0x0000000a1d091224 */ /* 0x008fe200078e02ff */
[----:B------:R-:W-:Y:S06]  /*17c0*/  @!P0 BRA `(.L_x_8095) ;  /* 0x0000000000348947 */ /* 0x000fec0003800000 */
[----:B------:R-:W-:-:S06]  /*17d0*/  LEA R10, R3, R12, 0x2 ;  /* 0x0000000c030a7211 */ /* 0x000fcc00078e10ff */
[----:B------:R-:W4:Y:S02]  /*17e0*/  LDS R10, [R10] ;  /* 0x000000000a0a7984 */ /* 0x000f240000000800 */
[----:B----4-:R-:W-:Y:S01]  /*17f0*/  IMAD R9, R28, R10, R9 ;  /* 0x0000000a1c097224 */ /* 0x010fe200078e0209 */
[----:B------:R-:W-:Y:S06]  /*1800*/  BRA `(.L_x_8095) ;  /* 0x0000000000247947 */ /* 0x000fec0003800000 */
.L_x_8094:
[----:B------:R-:W-:-:S03]  /*1810*/  UMOV UR7, 0xffffffff ;  /* 0xffffffff00077882 */ /* 0x000fc60000000000 */
[----:B------:R-:W-:Y:S05]  /*1820*/  BRA.DIV UR7, `(.L_x_8096) ;  /* 0x0000000207f47947 */ /* 0x000fea000b800000 */
[----:B0-----:R0:W0:Y:S02]  /*1830*/  SHFL.IDX PT, R10, R11, R24, 0x1e1f ;  /* 0x001e1f180b0a7589 */ /* 0x00102400000e0000 */
.L_x_8113:
[----:B0--3--:R-:W-:Y:S01]  /*1840*/  IMAD R9, R29, R10, RZ ;  /* 0x0000000a1d097224 */ /* 0x009fe200078e02ff */
[----:B------:R-:W-:Y:S06]  /*1850*/  @!P0 BRA `(.L_x_8095) ;  /* 0x0000000000108947 */ /* 0x000fec0003800000 */
[----:B------:R-:W-:-:S03]  /*1860*/  UMOV UR7, 0xffffffff ;  /* 0xffffffff00077882 */ /* 0x000fc60000000000 */
[----:B------:R-:W-:Y:S05]  /*1870*/  BRA.DIV UR7, `(.L_x_8097) ;  /* 0x00000006070c7947 */ /* 0x000fea000b800000 */
[----:B------:R0:W3:Y:S02]  /*1880*/  SHFL.IDX PT, R10, R11, R2, 0x1e1f ;  /* 0x001e1f020b0a7589 */ /* 0x0000e400000e0000 */
.L_x_8116:
[----:B---34-:R-:W-:-:S07]  /*1890*/  IMAD R9, R28, R10, R9 ;  /* 0x0000000a1c097224 */ /* 0x018fce00078e0209 */
.L_x_8095:
[----:B------:R-:W-:-:S07]  /*18a0*/  IMAD.IADD R8, R8, 0x1, R9 ;  /* 0x0000000108087824 */ /* 0x000fce00078e0209 */
.L_x_8082:
[----:B------:R-:W-:Y:S01]  /*18b0*/  MOV R12, UR14 ;  /* 0x0000000e000c7c02 */ /* 0x000fe20008000f00 */
[----:B------:R-:W-:Y:S05]  /*18c0*/  WARPSYNC.ALL ;  /* 0x0000000000007948 */ /* 0x000fea0003800000 */
[----:B------:R-:W-:Y:S01]  /*18d0*/  IMAD.SHL.U32 R12, R12, 0x4, RZ ;  /* 0x000000040c0c7824 */ /* 0x000fe200078e00ff */
[----:B------:R-:W5:Y:S01]  /*18e0*/  LDCU UR7, c[0x0][0x384] ;  /* 0x00007080ff0777ac */ /* 0x000f620008000800 */
[----:B0-----:R-:W0:Y:S01]  /*18f0*/  LDC.64 R10, c[0x0][0x3a0] ;  /* 0x0000e800ff0a7b82 */ /* 0x001e220000000a00 */
[----:B-----5:R-:W-:-:S05]  /*1900*/  MOV R14, UR7 ;  /* 0x00000007000e7c02 */ /* 0x020fca0008000f00 */
[----:B------:R-:W-:Y:S01]  /*1910*/  IMAD R9, R14, UR4, R5 ;  /* 0x000000040e097c24 */ /* 0x000fe2000f8e0205 */
[----:B------:R-:W-:-:S03]  /*1920*/  UIADD3 UR4, UPT, UPT, UR14, UR4, URZ ;  /* 0x000000040e047290 */ /* 0x000fc6000fffe0ff */
[----:B0-----:R-:W-:Y:S01]  /*1930*/  IMAD.WIDE R10, R9, 0x4, R10 ;  /* 0x00000004090a7825 */ /* 0x001fe200078e020a */
[----:B------:R-:W-:Y:S02]  /*1940*/  BAR.SYNC.DEFER_BLOCKING 0x0 ;  /* 0x0000000000007b1d */ /* 0x000fe40000010000 */
[----:B------:R-:W-:-:S04]  /*1950*/  ISETP.LE.U32.AND P0, PT, R12, UR4, PT ;  /* 0x000000040c007c0c */ /* 0x000fc8000bf03070 */
[----:B------:R0:W-:Y:S09]  /*1960*/  STG.E desc[UR12][R10.64], R8 ;  /* 0x000000080a007986 */ /* 0x0001f2000c10190c */
[----:B------:R-:W-:Y:S05]  /*1970*/  @!P0 BRA `(.L_x_8098) ;  /* 0xfffffff000a88947 */ /* 0x000fea000383ffff */
[----:B------:R-:W-:Y:S05]  /*1980*/  EXIT ;  /* 0x000000000000794d */ /* 0x000fea0003800000 */
.L_x_8086:
[----:B------:R-:W-:Y:S01]  /*1990*/  BSSY B1, `(.L_x_8099) ;  /* 0x0000008000017945 */ /* 0x000fe20003800000 */
[----:B--2---:R-:W-:Y:S01]  /*19a0*/  IMAD.MOV.U32 R19, RZ, RZ, R13 ;  /* 0x000000ffff137224 */ /* 0x004fe200078e000d */
[----:B------:R-:W-:Y:S01]  /*19b0*/  MOV R16, R24 ;  /* 0x0000001800107202 */ /* 0x000fe20000000f00 */
[----:B------:R-:W-:Y:S01]  /*19c0*/  IMAD.MOV.U32 R21, RZ, RZ, 0x1e1f ;  /* 0x00001e1fff157424 */ /* 0x000fe200078e00ff */
[----:B------:R-:W-:-:S07]  /*19d0*/  MOV R14, 0xffffffff ;  /* 0xffffffff000e7802 */ /* 0x000fce0000000f00 */
[----:B01-34-:R-:W-:Y:S05]  /*19e0*/  WARPSYNC.COLLECTIVE R14, `(.L_x_8100) ;  /* 0x000000000e087348 */ /* 0x01bfea0003c00000 */
[----:B------:R2:W0:Y:S02]  /*19f0*/  SHFL.IDX P3, R14, R19, R16, R21 ;  /* 0x00000010130e7389 */ /* 0x0004240000060015 */
[----:B01234-:R-:W-:Y:S05]  /*1a00*/  ENDCOLLECTIVE ;  /* 0x000000000000791b */ /* 0x01ffea0003800000 */
.L_x_8100:
[----:B------:R-:W-:Y:S05]  /*1a10*/  BSYNC B1 ;  /* 0x0000000000017941 */ /* 0x000fea0003800000 */
.L_x_8099:
[----:B------:R-:W-:Y:S05]  /*1a20*/  BRA `(.L_x_8101) ;  /* 0xfffffff800787947 */ /* 0x000fea000383ffff */
.L_x_8088:
[----:B------:R-:W-:Y:S01]  /*1a30*/  BSSY B1, `(.L_x_8102) ;  /* 0x0000008000017945 */ /* 0x000fe20003800000 */
[----:B------:R-:W-:Y:S01]  /*1a40*/  IMAD.MOV.U32 R19, RZ, RZ, R13 ;  /* 0x000000ffff137224 */ /* 0x000fe200078e000d */
[----:B------:R-:W-:Y:S01]  /*1a50*/  MOV R16, R2 ;  /* 0x0000000200107202 */ /* 0x000fe20000000f00 */
[----:B------:R-:W-:Y:S01]  /*1a60*/  IMAD.MOV.U32 R21, RZ, RZ, 0x1e1f ;  /* 0x00001e1fff157424 */ /* 0x000fe200078e00ff */
[----:B------:R-:W-:-:S07]  /*1a70*/  MOV R14, 0xffffffff ;  /* 0xffffffff000e7802 */ /* 0x000fce0000000f00 */
[----:B-12-4-:R-:W-:Y:S05]  /*1a80*/  WARPSYNC.COLLECTIVE R14, `(.L_x_8103) ;  /* 0x000000000e087348 */ /* 0x016fea0003c00000 */
[----:B------:R0:W3:Y:S02]  /*1a90*/  SHFL.IDX P3, R14, R19, R16, R21 ;  /* 0x00000010130e7389 */ /* 0x0000e40000060015 */
[----:B01234-:R-:W-:Y:S05]  /*1aa0*/  ENDCOLLECTIVE ;  /* 0x000000000000791b */ /* 0x01ffea0003800000 */
.L_x_8103:
[----:B------:R-:W-:Y:S05]  /*1ab0*/  BSYNC B1 ;  /* 0x0000000000017941 */ /* 0x000fea0003800000 */
.L_x_8102:
[----:B------:R-:W-:Y:S01]  /*1ac0*/  IMAD.MOV.U32 R13, RZ, RZ, R14 ;  /* 0x000000ffff0d7224 */ /* 0x000fe200078e000e */
[----:B------:R-:W-:Y:S06]  /*1ad0*/  BRA `(.L_x_8104) ;  /* 0xfffffff800607947 */ /* 0x000fec000383ffff */
.L_x_8091:
[----:B------:R-:W-:Y:S01]  /*1ae0*/  BSSY B1, `(.L_x_8105) ;  /* 0x0000007000017945 */ /* 0x000fe20003800000 */
[----:B------:R-:W-:Y:S01]  /*1af0*/  MOV R16, R24 ;  /* 0x0000001800107202 */ /* 0x000fe20000000f00 */
[----:B------:R-:W-:Y:S01]  /*1b00*/  IMAD.MOV.U32 R21, RZ, RZ, 0x1e1f ;  /* 0x00001e1fff157424 */ /* 0x000fe200078e00ff */
[----:B--2---:R-:W-:-:S07]  /*1b10*/  MOV R14, 0xffffffff ;  /* 0xffffffff000e7802 */ /* 0x004fce0000000f00 */
[----:B01-34-:R-:W-:Y:S05]  /*1b20*/  WARPSYNC.COLLECTIVE R14, `(.L_x_8106) ;  /* 0x000000000e087348 */ /* 0x01bfea0003c00000 */
[----:B---3--:R2:W3:Y:S02]  /*1b30*/  SHFL.IDX P3, R14, R19, R16, R21 ;  /* 0x00000010130e7389 */ /* 0x0084e40000060015 */
[----:B01234-:R-:W-:Y:S05]  /*1b40*/  ENDCOLLECTIVE ;  /* 0x000000000000791b */ /* 0x01ffea0003800000 */
.L_x_8106:
[----:B------:R-:W-:Y:S05]  /*1b50*/  BSYNC B1 ;  /* 0x0000000000017941 */ /* 0x000fea0003800000 */
.L_x_8105:
[----:B------:R-:W-:Y:S05]  /*1b60*/  BRA `(.L_x_8107) ;  /* 0xfffffff800ac7947 */ /* 0x000fea000383ffff */
.L_x_8092:
[----:B------:R-:W-:Y:S01]  /*1b70*/  HFMA2 R21, -RZ, RZ, 0, 0.005977630615234375 ;  /* 0x00001e1fff157431 */ /* 0x000fe200000001ff */
[----:B------:R-:W-:Y:S01]  /*1b80*/  BSSY B1, `(.L_x_8108) ;  /* 0x0000006000017945 */ /* 0x000fe20003800000 */
[----:B------:R-:W-:Y:S02]  /*1b90*/  IMAD.MOV.U32 R16, RZ, RZ, R2 ;  /* 0x000000ffff107224 */ /* 0x000fe400078e0002 */
[----:B------:R-:W-:-:S07]  /*1ba0*/  IMAD.MOV.U32 R14, RZ, RZ, -0x1 ;  /* 0xffffffffff0e7424 */ /* 0x000fce00078e00ff */
[----:B012-4-:R-:W-:Y:S05]  /*1bb0*/  WARPSYNC.COLLECTIVE R14, `(.L_x_8109) ;  /* 0x000000000e087348 */ /* 0x017fea0003c00000 */
[----:B------:R3:W0:Y:S02]  /*1bc0*/  SHFL.IDX P3, R14, R19, R16, R21 ;  /* 0x00000010130e7389 */ /* 0x0006240000060015 */
[----:B01234-:R-:W-:Y:S05]  /*1bd0*/  ENDCOLLECTIVE ;  /* 0x000000000000791b */ /* 0x01ffea0003800000 */
.L_x_8109:
[----:B------:R-:W-:Y:S05]  /*1be0*/  BSYNC B1 ;  /* 0x0000000000017941 */ /* 0x000fea0003800000 */
.L_x_8108:
[----:B------:R-:W-:Y:S05]  /*1bf0*/  BRA `(.L_x_8110) ;  /* 0xfffffff8009c7947 */ /* 0x000fea000383ffff */
.L_x_8096:
[----:B------:R-:W-:Y:S01]  /*1c00*/  HFMA2 R21, -RZ, RZ, 0, 0.005977630615234375 ;  /* 0x00001e1fff157431 */ /* 0x000fe200000001ff */
[----:B------:R-:W-:Y:S01]  /*1c10*/  BSSY B0, `(.L_x_8111) ;  /* 0x0000007000007945 */ /* 0x000fe20003800000 */
[----:B0-23--:R-:W-:Y:S01]  /*1c20*/  MOV R19, R11 ;  /* 0x0000000b00137202 */ /* 0x00dfe20000000f00 */
[----:B------:R-:W-:Y:S02]  /*1c30*/  IMAD.MOV.U32 R16, RZ, RZ, R24 ;  /* 0x000000ffff107224 */ /* 0x000fe400078e0018 */
[----:B------:R-:W-:-:S07]  /*1c40*/  IMAD.MOV.U32 R14, RZ, RZ, -0x1 ;  /* 0xffffffffff0e7424 */ /* 0x000fce00078e00ff */
[----:B-1--4-:R-:W-:Y:S05]  /*1c50*/  WARPSYNC.COLLECTIVE R14, `(.L_x_8112) ;  /* 0x000000000e087348 */ /* 0x012fea0003c00000 */
[----:B------:R0:W2:Y:S02]  /*1c60*/  SHFL.IDX P3, R14, R19, R16, R21 ;  /* 0x00000010130e7389 */ /* 0x0000a40000060015 */
[----:B012-4-:R-:W-:Y:S05]  /*1c70*/  ENDCOLLECTIVE ;  /* 0x000000000000791b */ /* 0x017fea0003800000 */
.L_x_8112:
[----:B------:R-:W-:Y:S05]  /*1c80*/  BSYNC B0 ;  /* 0x0000000000007941 */ /* 0x000fea0003800000 */
.L_x_8111:
[----:B------:R-:W-:Y:S01]  /*1c90*/  MOV R10, R14 ;  /* 0x0000000e000a7202 */ /* 0x000fe20000000f00 */
[----:B------:R-:W-:Y:S06]  /*1ca0*/  BRA `(.L_x_8113) ;  /* 0xfffffff800e47947 */ /* 0x000fec000383ffff */
.L_x_8097:
[----:B------:R-:W-:Y:S01]  /*1cb0*/  BSSY B0, `(.L_x_8114) ;  /* 0x0000008000007945 */ /* 0x000fe20003800000 */
[----:B--2---:R-:W-:Y:S01]  /*1cc0*/  IMAD.MOV.U32 R19, RZ, RZ, R11 ;  /* 0x000000ffff137224 */ /* 0x004fe200078e000b */
[----:B------:R-:W-:Y:S01]  /*1cd0*/  MOV R16, R2 ;  /* 0x0000000200107202 */ /* 0x000fe20000000f00 */
[----:B------:R-:W-:Y:S01]  /*1ce0*/  IMAD.MOV.U32 R21, RZ, RZ, 0x1e1f ;  /* 0x00001e1fff157424 */ /* 0x000fe200078e00ff */
[----:B------:R-:W-:-:S07]  /*1cf0*/  MOV R14, 0xffffffff ;  /* 0xffffffff000e7802 */ /* 0x000fce0000000f00 */
[----:B-1--4-:R-:W-:Y:S05]  /*1d00*/  WARPSYNC.COLLECTIVE R14, `(.L_x_8115) ;  /* 0x000000000e087348 */ /* 0x012fea0003c00000 */
[----:B------:R0:W2:Y:S02]  /*1d10*/  SHFL.IDX P3, R14, R19, R16, R21 ;  /* 0x00000010130e7389 */ /* 0x0000a40000060015 */
[----:B012-4-:R-:W-:Y:S05]  /*1d20*/  ENDCOLLECTIVE ;  /* 0x000000000000791b */ /* 0x017fea0003800000 */
.L_x_8115:
[----:B------:R-:W-:Y:S05]  /*1d30*/  BSYNC B0 ;  /* 0x0000000000007941 */ /* 0x000fea0003800000 */
.L_x_8114:
[----:B------:R-:W-:Y:S01]  /*1d40*/  IMAD.MOV.U32 R10, RZ, RZ, R14 ;  /* 0x000000ffff0a7224 */ /* 0x000fe200078e000e */
[----:B------:R-:W-:Y:S06]  /*1d50*/  BRA `(.L_x_8116) ;  /* 0xfffffff800cc7947 */ /* 0x000fec000383ffff */
        .weak           $__internal_193_$__cuda_sm20_div_s16
        .type           $__internal_193_$__cuda_sm20_div_s16,@function
        .size           $__internal_193_$__cuda_sm20_div_s16,(.L_x_38696 - $__internal_193_$__cuda_sm20_div_s16)
$__internal_193_$__cuda_sm20_div_s16:
        /* <DEDUP_REMOVED lines=25> */
[----:B------:R-:W-:Y:S05]  /*1ef0*/  RET.REL.NODEC R2 `(_Z9cuda_gemmIiLi128ELi4ELi1ELi128ELi2ELi2ELi64ELi0ELi0EEviiiPT_S1_S1_iii) ;  /* 0xffffffe002407950 */ /* 0x000fea0003c3ffff */
.L_x_8117:
        /* <DEDUP_REMOVED lines=16> */
.L_x_38696:


//--------------------- .text._Z9cuda_gemmIiLi128ELi4ELi1ELi64ELi128ELi128ELi64ELi1ELi1EEviiiPT_S1_S1_iii --------------------------
	.section	.text._Z9cuda_gemmIiLi128ELi4ELi1ELi64ELi128ELi128ELi64ELi1ELi1EEviiiPT_S1_S1_iii,"ax",@progbits
	.align	128
        .global         _Z9cuda_gemmIiLi128ELi4ELi1ELi64ELi128ELi128ELi64ELi1ELi1EEviiiPT_S1_S1_iii
        .type           _Z9cuda_gemmIiLi128ELi4ELi1ELi64ELi128ELi128ELi64ELi1ELi1EEviiiPT_S1_S1_iii,@function
        .size           _Z9cuda_gemmIiLi128ELi4ELi1ELi64ELi128ELi128ELi64ELi1ELi1EEviiiPT_S1_S1_iii,(.L_x_39411 - _Z9cuda_gemmIiLi128ELi4ELi1ELi64ELi128ELi128ELi64ELi1ELi1EEviiiPT_S1_S1_iii)
        .other          _Z9cuda_gemmIiLi128ELi4ELi1ELi64ELi128ELi128ELi64ELi1ELi1EEviiiPT_S1_S1_iii,@"STO_CUDA_ENTRY STV_DEFAULT"
_Z9cuda_gemmIiLi128ELi4ELi1ELi64ELi128ELi128ELi64ELi1ELi1EEviiiPT_S1_S1_iii:
.text._Z9cuda_gemmIiLi128ELi4ELi1ELi64ELi128ELi128ELi64ELi1ELi1EEviiiPT_S1_S1_iii:
        /* <DEDUP_REMOVED lines=11> */
[----:B------:R-:W3:Y:S05]  /*00b0*/  LDCU.64 UR10, c[0x0][0x358] ;  /* 0x00006b00ff0a77ac */ /* 0x000eea0008000a00 */
[----:B------:R-:W4:Y:S01]  /*00c0*/  S2UR UR6, SR_CTAID.X ;  /* 0x00000000000679c3 */ /* 0x000f220000002500 */
[----:B0-----:R-:W0:Y:S01]  /*00d0*/  I2F.U32.RP R4, UR8 ;  /* 0x0000000800047d06 */ /* 0x001e220008209000 */
[----:B------:R-:W-:Y:S01]  /*00e0*/  ISETP.NE.U32.AND P2, PT, RZ, UR8, PT ;  /* 0x00000008ff007c0c */ /* 0x000fe2000bf45070 */
[----:B--2---:R-:W-:-:S06]  /*00f0*/  ULEA UR5, UR5, UR4, 0x18 ;  /* 0x0000000405057291 */ /* 0x004fcc000f8ec0ff */
[----:B0-----:R-:W0:Y:S01]  /*0100*/  MUFU.RCP R4, R4 ;  /* 0x0000000400047308 */ /* 0x001e220000001000 */
[C---:B-1----:R-:W-:Y:S01]  /*0110*/  VIADD R14, R13.reuse, UR8 ;  /* 0x000000080d0e7c36 */ /* 0x042fe20008000000 */
[----:B----4-:R-:W-:Y:S01]  /*0120*/  USHF.L.U32 UR4, UR6, 0x5, URZ ;  /* 0x0000000506047899 */ /* 0x010fe200080006ff */
[----:B------:R-:W-:Y:S01]  /*0130*/  LEA R15, R13, UR5, 0x2 ;  /* 0x000000050d0f7c11 */ /* 0x000fe2000f8e10ff */
[----:B------:R-:W-:Y:S02]  /*0140*/  USHF.L.U32 UR6, UR8, 0x2, URZ ;  /* 0x0000000208067899 */ /* 0x000fe400080006ff */
[C---:B------:R-:W-:Y:S01]  /*0150*/  VIADD R16, R14.reuse, UR8 ;  /* 0x000000080e107c36 */ /* 0x040fe20008000000 */
[C---:B------:R-:W-:Y:S01]  /*0160*/  ISETP.GE.U32.AND P0, PT, R14.reuse, 0x20, PT ;  /* 0x000000200e00780c */ /* 0x040fe20003f06070 */
[----:B------:R-:W-:Y:S01]  /*0170*/  ULOP3.LUT UR4, UR4, 0x20, URZ, 0xc0, !UPT ;  /* 0x0000002004047892 */ /* 0x000fe2000f8ec0ff */
[----:B------:R-:W-:Y:S01]  /*0180*/  VIMNMX.U32 R5, PT, PT, R14, 0x20, !PT ;  /* 0x000000200e057848 */ /* 0x000fe20007fe0000 */
[----:B------:R-:W-:Y:S01]  /*0190*/  VIADD R20, R16, UR8 ;  /* 0x0000000810147c36 */ /* 0x000fe20008000000 */
[----:B------:R-:W-:Y:S01]  /*01a0*/  SEL R17, RZ, 0x1, P0 ;  /* 0x00000001ff117807 */ /* 0x000fe20000000000 */
[----:B------:R-:W-:-:S03]  /*01b0*/  VIADD R18, R15, UR6 ;  /* 0x000000060f127c36 */ /* 0x000fc60008000000 */
[----:B------:R-:W-:Y:S01]  /*01c0*/  IADD3 R5, PT, PT, R5, -R14, -R17 ;  /* 0x8000000e05057210 */ /* 0x000fe20007ffe811 */
[----:B0-----:R-:W-:-:S04]  /*01d0*/  VIADD R2, R4, 0xffffffe ;  /* 0x0ffffffe04027836 */ /* 0x001fc80000000000 */
[----:B------:R0:W1:Y:S02]  /*01e0*/  F2I.FTZ.U32.TRUNC.NTZ R3, R2 ;  /* 0x0000000200037305 */ /* 0x000064000021f000 */
[----:B0-----:R-:W-:Y:S02]  /*01f0*/  IMAD.MOV.U32 R2, RZ, RZ, RZ ;  /* 0x000000ffff027224 */ /* 0x001fe400078e00ff */
[----:B-1----:R-:W-:-:S04]  /*0200*/  IMAD.MOV R7, RZ, RZ, -R3 ;  /* 0x000000ffff077224 */ /* 0x002fc800078e0a03 */
[----:B------:R-:W-:-:S04]  /*0210*/  IMAD R7, R7, UR8, RZ ;  /* 0x0000000807077c24 */ /* 0x000fc8000f8e02ff */
[----:B------:R-:W-:-:S06]  /*0220*/  IMAD.HI.U32 R4, R3, R7, R2 ;  /* 0x0000000703047227 */ /* 0x000fcc00078e0002 */
[----:B------:R-:W-:-:S05]  /*0230*/  IMAD.HI.U32 R4, R4, R5, RZ ;  /* 0x0000000504047227 */ /* 0x000fca00078e00ff */
[----:B------:R-:W-:-:S05]  /*0240*/  IADD3 R2, PT, PT, -R4, RZ, RZ ;  /* 0x000000ff04027210 */ /* 0x000fca0007ffe1ff */
[----:B------:R-:W-:-:S05]  /*0250*/  IMAD R5, R2, UR8, R5 ;  /* 0x0000000802057c24 */ /* 0x000fca000f8e0205 */
[----:B------:R-:W-:-:S13]  /*0260*/  ISETP.GE.U32.AND P0, PT, R5, UR8, PT ;  /* 0x0000000805007c0c */ /* 0x000fda000bf06070 */
[----:B------:R-:W-:Y:S02]  /*0270*/  @P0 VIADD R5, R5, -UR8 ;  /* 0x8000000805050c36 */ /* 0x000fe40008000000 */
[----:B------:R-:W-:-:S03]  /*0280*/  @P0 VIADD R4, R4, 0x1 ;  /* 0x0000000104040836 */ /* 0x000fc60000000000 */
[----:B------:R-:W-:-:S13]  /*0290*/  ISETP.GE.U32.AND P1, PT, R5, UR8, PT ;  /* 0x0000000805007c0c */ /* 0x000fda000bf26070 */
[----:B------:R-:W-:Y:S01]  /*02a0*/  @P1 VIADD R4, R4, 0x1 ;  /* 0x0000000104041836 */ /* 0x000fe20000000000 */
[----:B------:R-:W-:-:S04]  /*02b0*/  @!P2 LOP3.LUT R4, RZ, UR8, RZ, 0x33, !PT ;  /* 0x00000008ff04ac12 */ /* 0x000fc8000f8e33ff */
[----:B------:R-:W-:-:S04]  /*02c0*/  IADD3 R17, PT, PT, R17, R4, RZ ;  /* 0x0000000411117210 */ /* 0x000fc80007ffe0ff */
[----:B---3--:R-:W-:-:S07]  /*02d0*/  LOP3.LUT R23, R17, 0x3, RZ, 0xc0, !PT ;  /* 0x0000000311177812 */ /* 0x008fce00078ec0ff */
.L_x_8128:
[----:B------:R-:W-:Y:S01]  /*02e0*/  ISETP.GT.U32.AND P0, PT, R13, 0x1f, PT ;  /* 0x0000001f0d00780c */ /* 0x000fe20003f04070 */
[----:B------:R-:W-:-:S12]  /*02f0*/  BSSY.RECONVERGENT B0, `(.L_x_8118) ;  /* 0x000001e000007945 */ /* 0x000fd80003800200 */
[----:B0123--:R-:W-:Y:S05]  /*0300*/  @P0 BRA `(.L_x_8119) ;  /* 0x0000000000700947 */ /* 0x00ffea0003800000 */
[----:B------:R-:W-:Y:S01]  /*0310*/  ISETP.NE.AND P2, PT, R23, 0x3, PT ;  /* 0x000000031700780c */ /* 0x000fe20003f45270 */
[----:B------:R-:W-:Y:S01]  /*0320*/  BSSY.RECONVERGENT B1, `(.L_x_8120) ;  /* 0x000000d000017945 */ /* 0x000fe20003800200 */
[----:B------:R-:W-:Y:S01]  /*0330*/  ISETP.GE.U32.AND P1, PT, R17, 0x3, PT ;  /* 0x000000031100780c */ /* 0x000fe20003f26070 */
[----:B------:R-:W-:-:S10]  /*0340*/  IMAD.MOV.U32 R2, RZ, RZ, R13 ;  /* 0x000000ffff027224 */ /* 0x000fd400078e000d */
[----:B------:R-:W-:Y:S05]  /*0350*/  @!P2 BRA `(.L_x_8121) ;  /* 0x000000000024a947 */ /* 0x000fea0003800000 */
[----:B------:R0:W-:Y:S01]  /*0360*/  STS [R15], RZ ;  /* 0x000000ff0f007388 */ /* 0x0001e20000000800 */
[----:B------:R-:W-:Y:S02]  /*0370*/  ISETP.NE.AND P2, PT, R23, RZ, PT ;  /* 0x000000ff1700720c */ /* 0x000fe40003f45270 */
[----:B------:R-:W-:-:S11]  /*0380*/  MOV R2, R14 ;  /* 0x0000000e00027202 */ /* 0x000fd60000000f00 */
[----:B0-----:R-:W-:Y:S05]  /*0390*/  @!P2 BRA `(.L_x_8121) ;  /* 0x000000000014a947 */ /* 0x001fea0003800000 */
[----:B------:R-:W-:Y:S01]  /*03a0*/  ISETP.NE.AND P2, PT, R23, 0x1, PT ;  /* 0x000000011700780c */ /* 0x000fe20003f45270 */
[----:B------:R0:W-:Y:S01]  /*03b0*/  STS [R15+UR6], RZ ;  /* 0x000000ff0f007988 */ /* 0x0001e20008000806 */
[----:B------:R-:W-:-:S11]  /*03c0*/  IMAD.MOV.U32 R2, RZ, RZ, R16 ;  /* 0x000000ffff027224 */ /* 0x000fd600078e0010 */
[----:B------:R0:W-:Y:S01]  /*03d0*/  @P2 STS [R18+UR6], RZ ;  /* 0x000000ff12002988 */ /* 0x0001e20008000806 */
[----:B------:R-:W-:-:S07]  /*03e0*/  @P2 IMAD.MOV.U32 R2, RZ, RZ, R20 ;  /* 0x000000ffff022224 */ /* 0x000fce00078e0014 */
.L_x_8121:
[----:B------:R-:W-:Y:S05]  /*03f0*/  BSYNC.RECONVERGENT B1 ;  /* 0x0000000000017941 */ /* 0x000fea0003800200 */
.L_x_8120:
[----:B------:R-:W-:Y:S05]  /*0400*/  @!P1 BRA `(.L_x_8119) ;  /* 0x0000000000309947 */ /* 0x000fea0003800000 */
[----:B------:R-:W-:-:S07]  /*0410*/  LEA R3, R2, UR5, 0x2 ;  /* 0x0000000502037c11 */ /* 0x000fce000f8e10ff */
.L_x_8122:
[----:B-1----:R-:W1:Y:S01]  /*0420*/  LDC R6, c[0x0][0x360] ;  /* 0x0000d800ff067b82 */ /* 0x002e620000000800 */
[----:B------:R-:W-:Y:S01]  /*0430*/  STS [R3], RZ ;  /* 0x000000ff03007388 */ /* 0x000fe20000000800 */
[----:B------:R-:W-:-:S03]  /*0440*/  VIADD R2, R2, UR6 ;  /* 0x0000000602027c36 */ /* 0x000fc60008000000 */
[----:B------:R2:W-:Y:S02]  /*0450*/  STS [R3+UR6], RZ ;  /* 0x000000ff03007988 */ /* 0x0005e40008000806 */
[----:B------:R-:W-:Y:S01]  /*0460*/  ISETP.GE.U32.AND P1, PT, R2, 0x20, PT ;  /* 0x000000200200780c */ /* 0x000fe20003f26070 */
[C-C-:B-1----:R-:W-:Y:S02]  /*0470*/  IMAD R4, R6.reuse, 0x8, R3.reuse ;  /* 0x0000000806047824 */ /* 0x142fe400078e0203 */
[C---:B------:R-:W-:Y:S01]  /*0480*/  IMAD R5, R6.reuse, 0xc, R3 ;  /* 0x0000000c06057824 */ /* 0x040fe200078e0203 */
[----:B--2---:R-:W-:Y:S02]  /*0490*/  LEA R3, R6, R3, 0x4 ;  /* 0x0000000306037211 */ /* 0x004fe400078e20ff */
[----:B------:R1:W-:Y:S04]  /*04a0*/  STS [R4], RZ ;  /* 0x000000ff04007388 */ /* 0x0003e80000000800 */
[----:B------:R1:W-:Y:S03]  /*04b0*/  STS [R5], RZ ;  /* 0x000000ff05007388 */ /* 0x0003e60000000800 */
[----:B------:R-:W-:Y:S05]  /*04c0*/  @!P1 BRA `(.L_x_8122) ;  /* 0xfffffffc00d49947 */ /* 0x000fea000383ffff */
.L_x_8119:
[----:B------:R-:W-:Y:S05]  /*04d0*/  BSYNC.RECONVERGENT B0 ;  /* 0x0000000000007941 */ /* 0x000fea0003800200 */
.L_x_8118:
[----:B------:R-:W-:Y:S06]  /*04e0*/  BAR.SYNC.DEFER_BLOCKING 0x0 ;  /* 0x0000000000007b1d */ /* 0x000fec0000010000 */
[----:B------:R-:W-:Y:S02]  /*04f0*/  BSSY.RECONVERGENT B0, `(.L_x_8123) ;  /* 0x000003d000007945 */ /* 0x000fe40003800200 */
[----:B------:R-:W-:Y:S08]  /*0500*/  BAR.SYNC.DEFER_BLOCKING 0x0 ;  /* 0x0000000000007b1d */ /* 0x000ff00000010000 */
[----:B------:R-:W-:Y:S08]  /*0510*/  BAR.SYNC.DEFER_BLOCKING 0x0 ;  /* 0x0000000000007b1d */ /* 0x000ff00000010000 */
[----:B------:R-:W-:Y:S08]  /*0520*/  BAR.SYNC.DEFER_BLOCKING 0x0 ;  /* 0x0000000000007b1d */ /* 0x000ff00000010000 */
[----:B------:R-:W-:Y:S08]  /*0530*/  BAR.SYNC.DEFER_BLOCKING 0x0 ;  /* 0x0000000000007b1d */ /* 0x000ff00000010000 */
[----:B------:R-:W-:Y:S08]  /*0540*/  BAR.SYNC.DEFER_BLOCKING 0x0 ;  /* 0x0000000000007b1d */ /* 0x000ff00000010000 */
[----:B------:R-:W-:Y:S08]  /*0550*/  BAR.SYNC.DEFER_BLOCKING 0x0 ;  /* 0x0000000000007b1d */ /* 0x000ff00000010000 */
[----:B------:R-:W-:Y:S08]  /*0560*/  BAR.SYNC.DEFER_BLOCKING 0x0 ;  /* 0x0000000000007b1d */ /* 0x000ff00000010000 */
[----:B------:R-:W-:Y:S06]  /*0570*/  BAR.SYNC.DEFER_BLOCKING 0x0 ;  /* 0x0000000000007b1d */ /* 0x000fec0000010000 */
[----:B------:R-:W-:Y:S05]  /*0580*/  @P0 BRA `(.L_x_8124) ;  /* 0x0000000000cc0947 */ /* 0x000fea0003800000 */
[----:B------:R-:W-:Y:S01]  /*0590*/  ISETP.NE.AND P0, PT, R23, 0x3, PT ;  /* 0x000000031700780c */ /* 0x000fe20003f05270 */
[----:B------:R-:W-:Y:S01]  /*05a0*/  BSSY.RECONVERGENT B1, `(.L_x_8125) ;  /* 0x0000018000017945 */ /* 0x000fe20003800200 */
[----:B------:R-:W-:Y:S01]  /*05b0*/  LEA R22, R19, UR4, 0x6 ;  /* 0x0000000413167c11 */ /* 0x000fe2000f8e30ff */
[----:B------:R-:W-:-:S10]  /*05c0*/  IMAD.MOV.U32 R21, RZ, RZ, R13 ;  /* 0x000000ffff157224 */ /* 0x000fd400078e000d */
[----:B------:R-:W-:Y:S05]  /*05d0*/  @!P0 BRA `(.L_x_8126) ;  /* 0x0000000000508947 */ /* 0x000fea0003800000 */
[----:B------:R-:W2:Y:S01]  /*05e0*/  LDS R7, [R15] ;  /* 0x000000000f077984 */ /* 0x000ea20000000800 */
[----:B------:R-:W3:Y:S01]  /*05f0*/  LDC.64 R2, c[0x0][0x3a0] ;  /* 0x0000e800ff027b82 */ /* 0x000ee20000000a00 */
[----:B------:R-:W-:Y:S01]  /*0600*/  ISETP.NE.AND P0, PT, R23, RZ, PT ;  /* 0x000000ff1700720c */ /* 0x000fe20003f05270 */
[----:B-1----:R-:W-:Y:S02]  /*0610*/  IMAD.IADD R5, R22, 0x1, R13 ;  /* 0x0000000116057824 */ /* 0x002fe400078e020d */
[----:B------:R-:W-:Y:S02]  /*0620*/  IMAD.MOV.U32 R21, RZ, RZ, R14 ;  /* 0x000000ffff157224 */ /* 0x000fe400078e000e */
[----:B---3--:R-:W-:-:S05]  /*0630*/  IMAD.WIDE R2, R5, 0x4, R2 ;  /* 0x0000000405027825 */ /* 0x008fca00078e0202 */
[----:B--2---:R2:W-:Y:S03]  /*0640*/  REDG.E.ADD.STRONG.GPU desc[UR10][R2.64], R7 ;  /* 0x000000070200798e */ /* 0x0045e6000c12e10a */
[----:B------:R-:W-:Y:S05]  /*0650*/  @!P0 BRA `(.L_x_8126) ;  /* 0x0000000000308947 */ /* 0x000fea0003800000 */
[----:B------:R-:W1:Y:S01]  /*0660*/  LDS R5, [R15+UR6] ;  /* 0x000000060f057984 */ /* 0x000e620008000800 */
[----:B--2---:R-:W-:-:S05]  /*0670*/  IADD3 R2, P0, PT, R2, UR6, RZ ;  /* 0x0000000602027c10 */ /* 0x004fca000ff1e0ff */
[----:B------:R-:W-:Y:S01]  /*0680*/  IMAD.X R3, RZ, RZ, R3, P0 ;  /* 0x000000ffff037224 */ /* 0x000fe200000e0603 */
[----:B------:R-:W-:Y:S02]  /*0690*/  ISETP.NE.AND P0, PT, R23, 0x1, PT ;  /* 0x000000011700780c */ /* 0x000fe40003f05270 */
[----:B------:R-:W-:Y:S02]  /*06a0*/  MOV R21, R16 ;  /* 0x0000001000157202 */ /* 0x000fe40000000f00 */
[----:B-1----:R3:W-:Y:S09]  /*06b0*/  REDG.E.ADD.STRONG.GPU desc[UR10][R2.64], R5 ;  /* 0x000000050200798e */ /* 0x0027f2000c12e10a */
[----:B------:R-:W-:Y:S05]  /*06c0*/  @!P0 BRA `(.L_x_8126) ;  /* 0x0000000000148947 */ /* 0x000fea0003800000 */
[----:B---3--:R-:W1:Y:S01]  /*06d0*/  LDS R5, [R18+UR6] ;  /* 0x0000000612057984 */ /* 0x008e620008000800 */
[----:B------:R-:W-:-:S05]  /*06e0*/  IADD3 R2, P0, PT, R2, UR6, RZ ;  /* 0x0000000602027c10 */ /* 0x000fca000ff1e0ff */
[----:B------:R-:W-:-:S05]  /*06f0*/  IMAD.X R3, RZ, RZ, R3, P0 ;  /* 0x000000ffff037224 */ /* 0x000fca00000e0603 */
[----:B-1----:R4:W-:Y:S01]  /*0700*/  REDG.E.ADD.STRONG.GPU desc[UR10][R2.64], R5 ;  /* 0x000000050200798e */ /* 0x0029e2000c12e10a */
[----:B------:R-:W-:-:S07]  /*0710*/  IMAD.MOV.U32 R21, RZ, RZ, R20 ;  /* 0x000000ffff157224 */ /* 0x000fce00078e0014 */
.L_x_8126:
[----:B------:R-:W-:Y:S05]  /*0720*/  BSYNC.RECONVERGENT B1 ;  /* 0x0000000000017941 */ /* 0x000fea0003800200 */
.L_x_8125:
[----:B--234-:R-:W2:Y:S01]  /*0730*/  LDC.64 R2, c[0x0][0x3a0] ;  /* 0x0000e800ff027b82 */ /* 0x01cea20000000a00 */
[----:B------:R-:W-:-:S13]  /*0740*/  ISETP.GE.U32.AND P0, PT, R17, 0x3, PT ;  /* 0x000000031100780c */ /* 0x000fda0003f06070 */
[----:B------:R-:W-:Y:S05]  /*0750*/  @!P0 BRA `(.L_x_8124) ;  /* 0x0000000000588947 */ /* 0x000fea0003800000 */
.L_x_8127:
[----:B------:R-:W-:Y:S01]  /*0760*/  LEA R24, R21, UR5, 0x2 ;  /* 0x0000000515187c11 */ /* 0x000fe2000f8e10ff */
[----:B---3--:R-:W-:-:S04]  /*0770*/  IMAD.IADD R9, R22, 0x1, R21 ;  /* 0x0000000116097824 */ /* 0x008fc800078e0215 */
[----:B------:R-:W-:Y:S01]  /*0780*/  VIADD R26, R24, UR6 ;  /* 0x00000006181a7c36 */ /* 0x000fe20008000000 */
[----:B------:R-:W3:Y:S01]  /*0790*/  LDS R27, [R24] ;  /* 0x00000000181b7984 */ /* 0x000ee20000000800 */
[----:B--2---:R-:W-:-:S03]  /*07a0*/  IMAD.WIDE R8, R9, 0x4, R2 ;  /* 0x0000000409087825 */ /* 0x004fc600078e0202 */
[----:B------:R-:W-:Y:S01]  /*07b0*/  IADD3 R28, PT, PT, R26, UR6, RZ ;  /* 0x000000061a1c7c10 */ /* 0x000fe2000fffe0ff */
[----:B------:R-:W2:Y:S01]  /*07c0*/  LDS R25, [R24+UR6] ;  /* 0x0000000618197984 */ /* 0x000ea20008000800 */
[----:B-1----:R-:W-:-:S03]  /*07d0*/  IADD3 R4, P0, PT, R8, UR6, RZ ;  /* 0x0000000608047c10 */ /* 0x002fc6000ff1e0ff */
[----:B------:R-:W1:Y:S02]  /*07e0*/  LDS R29, [R26+UR6] ;  /* 0x000000061a1d7984 */ /* 0x000e640008000800 */
[----:B------:R-:W-:Y:S01]  /*07f0*/  IMAD.X R5, RZ, RZ, R9, P0 ;  /* 0x000000ffff057224 */ /* 0x000fe200000e0609 */
[----:B------:R-:W-:Y:S01]  /*0800*/  IADD3 R6, P0, PT, R4, UR6, RZ ;  /* 0x0000000604067c10 */ /* 0x000fe2000ff1e0ff */
[----:B------:R-:W4:Y:S01]  /*0810*/  LDS R28, [R28+UR6] ;  /* 0x000000061c1c7984 */ /* 0x000f220008000800 */
[----:B------:R-:W-:-:S03]  /*0820*/  VIADD R21, R21, UR6 ;  /* 0x0000000615157c36 */ /* 0x000fc60008000000 */
[----:B------:R-:W-:Y:S01]  /*0830*/  IMAD.X R7, RZ, RZ, R5, P0 ;  /* 0x000000ffff077224 */ /* 0x000fe200000e0605 */
[----:B------:R-:W-:-:S04]  /*0840*/  IADD3 R10, P0, PT, R6, UR6, RZ ;  /* 0x00000006060a7c10 */ /* 0x000fc8000ff1e0ff */
[----:B------:R-:W-:Y:S02]  /*0850*/  IADD3.X R11, PT, PT, RZ, R7, RZ, P0, !PT ;  /* 0x00000007ff0b7210 */ /* 0x000fe400007fe4ff */
[----:B------:R-:W-:Y:S01]  /*0860*/  ISETP.GE.U32.AND P0, PT, R21, 0x20, PT ;  /* 0x000000201500780c */ /* 0x000fe20003f06070 */
[----:B---3--:R3:W-:Y:S04]  /*0870*/  REDG.E.ADD.STRONG.GPU desc[UR10][R8.64], R27 ;  /* 0x0000001b0800798e */ /* 0x0087e8000c12e10a */
[----:B--2---:R3:W-:Y:S04]  /*0880*/  REDG.E.ADD.STRONG.GPU desc[UR10][R4.64], R25 ;  /* 0x000000190400798e */ /* 0x0047e8000c12e10a */
[----:B-1----:R3:W-:Y:S04]  /*0890*/  REDG.E.ADD.STRONG.GPU desc[UR10][R6.64], R29 ;  /* 0x0000001d0600798e */ /* 0x0027e8000c12e10a */
[----:B----4-:R3:W-:Y:S01]  /*08a0*/  REDG.E.ADD.STRONG.GPU desc[UR10][R10.64], R28 ;  /* 0x0000001c0a00798e */ /* 0x0107e2000c12e10a */
[----:B------:R-:W-:Y:S05]  /*08b0*/  @!P0 BRA `(.L_x_8127) ;  /* 0xfffffffc00a88947 */ /* 0x000fea000383ffff */
.L_x_8124:
[----:B------:R-:W-:Y:S05]  /*08c0*/  BSYNC.RECONVERGENT B0 ;  /* 0x0000000000007941 */ /* 0x000fea0003800200 */
.L_x_8123:
[----:B------:R-:W-:-:S05]  /*08d0*/  IMAD.IADD R19, R0, 0x1, R19 ;  /* 0x0000000100137824 */ /* 0x000fca00078e0213 */
[----:B------:R-:W-:-:S13]  /*08e0*/  ISETP.GE.U32.AND P0, PT, R19, R12, PT ;  /* 0x0000000c1300720c */ /* 0x000fda0003f06070 */
[----:B------:R-:W-:Y:S05]  /*08f0*/  @!P0 BRA `(.L_x_8128) ;  /* 0xfffffff800788947 */ /* 0x000fea000383ffff */
[----:B------:R-:W-:Y:S05]  /*0900*/  EXIT ;  /* 0x000000000000794d */ /* 0x000fea0003800000 */
.L_x_8129:
        /* <DEDUP_REMOVED lines=15> */
.L_x_39411:


//--------------------- .text._Z9cuda_gemmIiLi128ELi4ELi1ELi64ELi128ELi128ELi64ELi1ELi0EEviiiPT_S1_S1_iii --------------------------
	.section	.text._Z9cuda_gemmIiLi128ELi4ELi1ELi64ELi128ELi128ELi64ELi1ELi0EEviiiPT_S1_S1_iii,"ax",@progbits
	.align	128
        .global         _Z9cuda_gemmIiLi128ELi4ELi1ELi64ELi128ELi128ELi64ELi1ELi0EEviiiPT_S1_S1_iii
        .type           _Z9cuda_gemmIiLi128ELi4ELi1ELi64ELi128ELi128ELi64ELi1ELi0EEviiiPT_S1_S1_iii,@function
        .size           _Z9cuda_gemmIiLi128ELi4ELi1ELi64ELi128ELi128ELi64ELi1ELi0EEviiiPT_S1_S1_iii,(.L_x_38697 - _Z9cuda_gemmIiLi128ELi4ELi1ELi64ELi128ELi128ELi64ELi1ELi0EEviiiPT_S1_S1_iii)
        .other          _Z9cuda_gemmIiLi128ELi4ELi1ELi64ELi128ELi128ELi64ELi1ELi0EEviiiPT_S1_S1_iii,@"STO_CUDA_ENTRY STV_DEFAULT"
_Z9cuda_gemmIiLi128ELi4ELi1ELi64ELi128ELi128ELi64ELi1ELi0EEviiiPT_S1_S1_iii:
.text._Z9cuda_gemmIiLi128ELi4ELi1ELi64ELi128ELi128ELi64ELi1ELi0EEviiiPT_S1_S1_iii:
[----:B------:R-:W0:Y:S01]  /*0000*/  LDC R1, c[0x0][0x37c] ;  /* 0x0000df00ff017b82 */ /* 0x000e220000000800 */
[----:B------:R-:W1:Y:S01]  /*0010*/  LDCU UR7, c[0x0][0x3ac] ;  /* 0x00007580ff0777ac */ /* 0x000e620008000800 */
[----:B0-----:R-:W-:Y:S02]  /*0020*/  VIADD R1, R1, 0xfffffff8 ;  /* 0xfffffff801017836 */ /* 0x001fe40000000000 */
[----:B-1----:R-:W-:Y:S01]  /*0030*/  IMAD.U32 R0, RZ, RZ, UR7 ;  /* 0x00000007ff007e24 */ /* 0x002fe2000f8e00ff */
[----:B------:R-:W-:-:S04]  /*0040*/  ULOP3.LUT UR6, UR7, 0x40, URZ, 0x3c, !UPT ;  /* 0x0000004007067892 */ /* 0x000fc8000f8e3cff */
        /* <DEDUP_REMOVED lines=9> */
[----:B------:R-:W-:Y:S01]  /*00e0*/  IMAD R7, R4, R5, RZ ;  /* 0x0000000504077224 */ /* 0x000fe200078e02ff */
[----:B------:R-:W0:Y:S11]  /*00f0*/  LDC R2, c[0x0][0x374] ;  /* 0x0000dd00ff027b82 */ /* 0x000e360000000800 */
[----:B------:R-:W-:-:S05]  /*0100*/  IMAD.HI.U32 R7, R3, R7, UR4 ;  /* 0x0000000403077e27 */ /* 0x000fca000f8e0007 */
[----:B------:R-:W-:-:S13]  /*0110*/  R2UR UR4, R7 ;  /* 0x00000000070472ca */ /* 0x000fda00000e0000 */
[----:B------:R-:W-:-:S06]  /*0120*/  UIMAD.WIDE.U32 UR4, UR4, 0x40, URZ ;  /* 0x00000040040478a5 */ /* 0x000fcc000f8e00ff */
[----:B------:R-:W-:-:S04]  /*0130*/  IMAD R0, RZ, RZ, -UR5 ;  /* 0x80000005ff007e24 */ /* 0x000fc8000f8e02ff */
[C---:B------:R-:W-:Y:S01]  /*0140*/  IMAD R0, R5.reuse, R0, 0x40 ;  /* 0x0000004005007424 */ /* 0x040fe200078e0200 */
[----:B------:R-:W1:Y:S04]  /*0150*/  S2UR UR4, SR_CTAID.Y ;  /* 0x00000000000479c3 */ /* 0x000e680000002600 */
[----:B------:R-:W-:-:S13]  /*0160*/  ISETP.GT.U32.AND P0, PT, R5, R0, PT ;  /* 0x000000000500720c */ /* 0x000fda0003f04070 */
[----:B------:R-:W-:Y:S01]  /*0170*/  VOTEU.ANY UP0, P0 ;  /* 0x0000000000ff7886 */ /* 0x000fe20000000100 */
[----:B------:R-:W-:-:S04]  /*0180*/  PLOP3.LUT P0, PT, PT, PT, UP0, 0x80, 0x8 ;  /* 0x000000000008781c */ /* 0x000fc80003f0f008 */
[----:B------:R-:W-:Y:S02]  /*0190*/  @!UP0 UIADD3 UR5, UPT, UPT, UR5, 0x1, URZ ;  /* 0x0000000105058890 */ /* 0x000fe4000fffe0ff */
[----:B------:R-:W-:-:S07]  /*01a0*/  UISETP.GE.AND UP0, UPT, UR6, URZ, UPT ;  /* 0x000000ff0600728c */ /* 0x000fce000bf06270 */
[----:B------:R-:W-:-:S05]  /*01b0*/  @!P0 IMAD.IADD R0, R0, 0x1, -R5 ;  /* 0x0000000100008824 */ /* 0x000fca00078e0a05 */
[----:B------:R-:W-:Y:S01]  /*01c0*/  ISETP.GE.U32.AND P0, PT, R0, R5, PT ;  /* 0x000000050000720c */ /* 0x000fe20003f06070 */
[----:B0-----:R-:W-:-:S12]  /*01d0*/  IMAD.SHL.U32 R0, R2, 0x4, RZ ;  /* 0x0000000402007824 */ /* 0x001fd800078e00ff */
[----:B------:R-:W-:Y:S01]  /*01e0*/  VOTEU.ANY UP1, P0 ;  /* 0x0000000000ff7886 */ /* 0x000fe20000020100 */
[----:B-1----:R-:W-:-:S04]  /*01f0*/  ISETP.LE.U32.AND P0, PT, R0, UR4, PT ;  /* 0x0000000400007c0c */ /* 0x002fc8000bf03070 */
[----:B------:R-:W-:Y:S02]  /*0200*/  @UP1 UIADD3 UR5, UPT, UPT, UR5, 0x1, URZ ;  /* 0x0000000105051890 */ /* 0x000fe4000fffe0ff */
[----:B------:R-:W-:-:S05]  /*0210*/  UISETP.NE.AND UP1, UPT, UR7, URZ, UPT ;  /* 0x000000ff0700728c */ /* 0x000fca000bf25270 */
[----:B------:R-:W-:Y:S02]  /*0220*/  UMOV UR8, UR5 ;  /* 0x0000000500087c82 */ /* 0x000fe40008000000 */
[----:B------:R-:W-:-:S04]  /*0230*/  @!UP0 UIADD3 UR8, UPT, UPT, -UR8, URZ, URZ ;  /* 0x000000ff08088290 */ /* 0x000fc8000fffe1ff */
[----:B------:R-:W-:-:S04]  /*0240*/  @!UP1 ULOP3.LUT UR8, URZ, UR7, URZ, 0x33, !UPT ;  /* 0x00000007ff089292 */ /* 0x000fc8000f8e33ff */
[----:B------:R-:W-:Y:S01]  /*0250*/  USHF.L.U32 UR5, UR8, 0x1, URZ ;  /* 0x0000000108057899 */ /* 0x000fe200080006ff */
[----:B------:R-:W-:Y:S11]  /*0260*/  @P0 EXIT ;  /* 0x000000000000094d */ /* 0x000ff60003800000 */
        /* <DEDUP_REMOVED lines=50> */
[----:B------:R-:W-:Y:S02]  /*0590*/  ISETP.GE.U32.AND P1, PT, R6, UR12, PT ;  /* 0x0000000c06007c0c */ /* 0x000fe4000bf26070 */
[----:B------:R-:W-:Y:S02]  /*05a0*/  SHF.R.U32.HI R2, RZ, 0x1, R2 ;  /* 0x00000001ff027819 */ /* 0x000fe40000011602 */
[----:B------:R-:W-:Y:S02]  /*05b0*/  LOP3.LUT R3, R26, 0xf, RZ, 0xc0, !PT ;  /* 0x0000000f1a037812 */ /* 0x000fe400078ec0ff */
        /* <DEDUP_REMOVED lines=9> */
[C---:B------:R-:W-:Y:S01]  /*0650*/  VIADD R6, R20.reuse, 0x2 ;  /* 0x0000000214067836 */ /* 0x040fe20000000000 */
[----:B------:R-:W-:Y:S01]  /*0660*/  ISETP.GE.AND P0, PT, R5, UR7, PT ;  /* 0x0000000705007c0c */ /* 0x000fe2000bf06270 */
[----:B------:R-:W-:Y:S01]  /*0670*/  VIADD R9, R20, 0x3 ;  /* 0x0000000314097836 */ /* 0x000fe20000000000 */
[----:B------:R-:W-:Y:S01]  /*0680*/  IADD3 R32, PT, PT, R2, 0xd, RZ ;  /* 0x0000000d02207810 */ /* 0x000fe20007ffe0ff */
[----:B------:R-:W-:Y:S01]  /*0690*/  IMAD.IADD R7, R7, 0x1, R8 ;  /* 0x0000000107077824 */ /* 0x000fe200078e0208 */
[----:B------:R-:W-:Y:S01]  /*06a0*/  SEL R4, R19, RZ, P0 ;  /* 0x000000ff13047207 */ /* 0x000fe20000000000 */
[----:B------:R-:W-:Y:S01]  /*06b0*/  VIADD R10, R20, 0x5 ;  /* 0x00000005140a7836 */ /* 0x000fe20000000000 */
[----:B------:R-:W-:Y:S01]  /*06c0*/  ISETP.GE.AND P0, PT, R6, UR7, PT ;  /* 0x0000000706007c0c */ /* 0x000fe2000bf06270 */
[C---:B------:R-:W-:Y:S01]  /*06d0*/  VIADD R12, R20.reuse, 0x7 ;  /* 0x00000007140c7836 */ /* 0x040fe20000000000 */
[----:B------:R0:W-:Y:S01]  /*06e0*/  STL [R1], R7 ;  /* 0x0000000701007387 */ /* 0x0001e20000100800 */
        /* <DEDUP_REMOVED lines=9> */
[C---:B0-----:R-:W-:Y:S01]  /*0780*/  VIADD R7, R20.reuse, 0x4 ;  /* 0x0000000414077836 */ /* 0x041fe20000000000 */
[----:B------:R-:W-:Y:S01]  /*0790*/  LOP3.LUT R50, R20, 0x8, RZ, 0x3c, !PT ;  /* 0x0000000814327812 */ /* 0x000fe200078e3cff */
[----:B------:R-:W-:Y:S01]  /*07a0*/  IMAD.IADD R5, R6, 0x1, -R5 ;  /* 0x0000000106057824 */ /* 0x000fe200078e0a05 */
[----:B------:R-:W-:Y:S01]  /*07b0*/  LOP3.LUT R48, R27, 0xf, RZ, 0xc0, !PT ;  /* 0x0000000f1b307812 */ /* 0x000fe200078ec0ff */
[----:B------:R-:W-:Y:S01]  /*07c0*/  IMAD.IADD R6, R9, 0x1, -R8 ;  /* 0x0000000109067824 */ /* 0x000fe200078e0a08 */
[----:B------:R-:W-:Y:S01]  /*07d0*/  ISETP.GE.AND P0, PT, R7, UR7, PT ;  /* 0x0000000707007c0c */ /* 0x000fe2000bf06270 */
[C---:B------:R-:W-:Y:S01]  /*07e0*/  VIADD R22, R20.reuse, 0xe ;  /* 0x0000000e14167836 */ /* 0x040fe20000000000 */
[C---:B------:R-:W-:Y:S01]  /*07f0*/  SEL R9, R19.reuse, RZ, P1 ;  /* 0x000000ff13097207 */ /* 0x040fe20000800000 */
[----:B------:R-:W-:Y:S01]  /*0800*/  VIADD R24, R20, 0xf ;  /* 0x0000000f14187836 */ /* 0x000fe20000000000 */
[----:B------:R-:W-:Y:S01]  /*0810*/  SEL R8, R19, RZ, P0 ;  /* 0x000000ff13087207 */ /* 0x000fe20000000000 */
[C---:B------:R-:W-:Y:S01]  /*0820*/  VIADD R29, R2.reuse, 0xa ;  /* 0x0000000a021d7836 */ /* 0x040fe20000000000 */
[----:B------:R-:W-:Y:S01]  /*0830*/  ISETP.GE.AND P0, PT, R11, UR7, PT ;  /* 0x000000070b007c0c */ /* 0x000fe2000bf06270 */
[----:B------:R-:W-:Y:S01]  /*0840*/  VIADD R30, R2, 0xb ;  /* 0x0000000b021e7836 */ /* 0x000fe20000000000 */
[----:B------:R-:W-:Y:S01]  /*0850*/  ISETP.GE.AND P1, PT, R12, UR7, PT ;  /* 0x000000070c007c0c */ /* 0x000fe2000bf26270 */
[----:B------:R-:W-:Y:S01]  /*0860*/  IMAD.IADD R7, R7, 0x1, -R8 ;  /* 0x0000000107077824 */ /* 0x000fe200078e0a08 */
[----:B------:R-:W-:Y:S01]  /*0870*/  LOP3.LUT R52, R28, 0xf, RZ, 0xc0, !PT ;  /* 0x0000000f1c347812 */ /* 0x000fe200078ec0ff */
[----:B------:R-:W-:Y:S01]  /*0880*/  IMAD.IADD R8, R10, 0x1, -R9 ;  /* 0x000000010a087824 */ /* 0x000fe200078e0a09 */
        /* <DEDUP_REMOVED lines=8> */
[C---:B------:R-:W-:Y:S01]  /*0910*/  SEL R11, R19.reuse, RZ, P0 ;  /* 0x000000ff130b7207 */ /* 0x040fe20000000000 */
[----:B------:R-:W-:Y:S01]  /*0920*/  VIADD R13, R20, 0xa ;  /* 0x0000000a140d7836 */ /* 0x000fe20000000000 */
[----:B------:R-:W-:Y:S01]  /*0930*/  SEL R12, R19, RZ, P1 ;  /* 0x000000ff130c7207 */ /* 0x000fe20000800000 */
[----:B------:R-:W-:Y:S01]  /*0940*/  VIADD R34, R2, 0xffffffff ;  /* 0xffffffff02227836 */ /* 0x000fe20000000000 */
[----:B------:R-:W-:-:S02]  /*0950*/  ISETP.GE.AND P1, PT, R16, UR7, PT ;  /* 0x0000000710007c0c */ /* 0x000fc4000bf26270 */
[----:B------:R-:W-:Y:S01]  /*0960*/  ISETP.GE.AND P0, PT, R13, UR7, PT ;  /* 0x000000070d007c0c */ /* 0x000fe2000bf06270 */
[----:B------:R-:W-:Y:S01]  /*0970*/  IMAD.IADD R12, R15, 0x1, -R12 ;  /* 0x000000010f0c7824 */ /* 0x000fe200078e0a0c */
[----:B------:R-:W-:Y:S02]  /*0980*/  IADD3 R11, PT, PT, R14, -R11, RZ ;  /* 0x8000000b0e0b7210 */ /* 0x000fe40007ffe0ff */
[C---:B------:R-:W-:Y:S02]  /*0990*/  SEL R14, R19.reuse, RZ, P0 ;  /* 0x000000ff130e7207 */ /* 0x040fe40000000000 */
[----:B------:R-:W-:Y:S02]  /*09a0*/  SEL R15, R19, RZ, P1 ;  /* 0x000000ff130f7207 */ /* 0x000fe40000800000 */
[----:B------:R-:W-:Y:S01]  /*09b0*/  ISETP.GE.AND P0, PT, R17, UR7, PT ;  /* 0x0000000711007c0c */ /* 0x000fe2000bf06270 */
[----:B------:R-:W-:Y:S01]  /*09c0*/  IMAD.IADD R13, R13, 0x1, -R14 ;  /* 0x000000010d0d7824 */ /* 0x000fe200078e0a0e */
[----:B------:R-:W-:-:S02]  /*09d0*/  IADD3 R14, PT, PT, R16, -R15, RZ ;  /* 0x8000000f100e7210 */ /* 0x000fc40007ffe0ff */
[----:B------:R-:W-:Y:S02]  /*09e0*/  ISETP.GE.AND P1, PT, R18, UR7, PT ;  /* 0x0000000712007c0c */ /* 0x000fe4000bf26270 */
        /* <DEDUP_REMOVED lines=16> */
[C---:B------:R-:W-:Y:S01]  /*0af0*/  VIADD R23, R2.reuse, 0x3 ;  /* 0x0000000302177836 */ /* 0x040fe20000000000 */
[----:B------:R-:W-:Y:S01]  /*0b00*/  SEL R19, R19, RZ, P0 ;  /* 0x000000ff13137207 */ /* 0x000fe20000000000 */
[C---:B------:R-:W-:Y:S01]  /*0b10*/  VIADD R24, R2.reuse, 0x4 ;  /* 0x0000000402187836 */ /* 0x040fe20000000000 */
[----:B------:R-:W-:Y:S01]  /*0b20*/  LOP3.LUT R36, R21, 0xf, RZ, 0xc0, !PT ;  /* 0x0000000f15247812 */ /* 0x000fe200078ec0ff */
[----:B------:R-:W-:Y:S01]  /*0b30*/  VIADD R25, R2, 0x5 ;  /* 0x0000000502197836 */ /* 0x000fe20000000000 */
        /* <DEDUP_REMOVED lines=30> */
[----:B------:R-:W-:Y:S05]  /*0d20*/  CALL.REL.NOINC `($__internal_194_$__cuda_sm20_div_s16) ;  /* 0x0000002400c07944 */ /* 0x000fea0003c00000 */
[----:B------:R-:W0:Y:S01]  /*0d30*/  S2R R34, SR_TID.X ;  /* 0x0000000000227919 */ /* 0x000e220000002100 */
[----:B------:R-:W1:Y:S01]  /*0d40*/  LDCU UR6, c[0x0][0x3a8] ;  /* 0x00007500ff0677ac */ /* 0x000e620008000800 */
[----:B------:R-:W2:Y:S01]  /*0d50*/  LDCU.64 UR10, c[0x0][0x358] ;  /* 0x00006b00ff0a77ac */ /* 0x000ea20008000a00 */
[----:B------:R-:W-:Y:S02]  /*0d60*/  UPRMT UR7, UR5, 0x9910, URZ ;  /* 0x0000991005077896 */ /* 0x000fe400080000ff */
[----:B-1----:R-:W-:-:S04]  /*0d70*/  UISETP.LT.AND UP0, UPT, UR6, 0x10, UPT ;  /* 0x000000100600788c */ /* 0x002fc8000bf01270 */
[----:B------:R-:W-:Y:S01]  /*0d80*/  USEL UR6, UR6, 0x10, UP0 ;  /* 0x0000001006067887 */ /* 0x000fe20008000000 */
[----:B0-2---:R-:W-:-:S11]  /*0d90*/  LOP3.LUT R42, R34, 0x1f, RZ, 0xc0, !PT ;  /* 0x0000001f222a7812 */ /* 0x005fd600078ec0ff */
.L_x_8183:
[----:B0-----:R-:W0:Y:S01]  /*0da0*/  S2R R44, SR_TID.X ;  /* 0x00000000002c7919 */ /* 0x001e220000002100 */
[----:B------:R-:W-:Y:S01]  /*0db0*/  BSSY.RECONVERGENT B0, `(.L_x_8130) ;  /* 0x0000030000007945 */ /* 0x000fe20003800200 */
[----:B0-----:R-:W-:-:S13]  /*0dc0*/  ISETP.GT.U32.AND P0, PT, R44, 0x1f, PT ;  /* 0x0000001f2c00780c */ /* 0x001fda0003f04070 */
[----:B-1234-:R-:W-:Y:S05]  /*0dd0*/  @P0 BRA `(.L_x_8131) ;  /* 0x0000000000b40947 */ /* 0x01efea0003800000 */
[----:B------:R-:W2:Y:S01]  /*0de0*/  LDL R34, [R1] ;  /* 0x0000000001227983 */ /* 0x000ea20000100800 */
        /* <DEDUP_REMOVED lines=19> */
[----:B0-----:R-:W-:Y:S01]  /*0f20*/  IMAD.IADD R35, R48, 0x1, R35 ;  /* 0x0000000130237824 */ /* 0x001fe200078e0223 */
[----:B------:R-:W-:-:S04]  /*0f30*/  IADD3 R34, PT, PT, R34, R45, RZ ;  /* 0x0000002d22227210 */ /* 0x000fc80007ffe0ff */
[----:B------:R1:W-:Y:S07]  /*0f40*/  STS [R35], RZ ;  /* 0x000000ff23007388 */ /* 0x0003ee0000000800 */
[----:B------:R-:W-:Y:S02]  /*0f50*/  @P0 IMAD.IADD R43, R48, 0x1, R35 ;  /* 0x00000001302b0824 */ /* 0x000fe400078e0223 */
[----:B------:R-:W-:-:S03]  /*0f60*/  @P0 IMAD.IADD R34, R34, 0x1, R45 ;  /* 0x0000000122220824 */ /* 0x000fc600078e022d */
[----:B------:R1:W-:Y:S04]  /*0f70*/  @P0 STS [R43], RZ ;  /* 0x000000ff2b000388 */ /* 0x0003e80000000800 */
.L_x_8133:
[----:B------:R-:W-:Y:S05]  /*0f80*/  BSYNC.RECONVERGENT B1 ;  /* 0x0000000000017941 */ /* 0x000fea0003800200 */
.L_x_8132:
[----:B------:R-:W-:Y:S05]  /*0f90*/  @!P1 BRA `(.L_x_8131) ;  /* 0x0000000000449947 */ /* 0x000fea0003800000 */
[----:B------:R-:W2:Y:S01]  /*0fa0*/  S2UR UR9, SR_CgaCtaId ;  /* 0x00000000000979c3 */ /* 0x000ea20000008800 */
[----:B------:R-:W-:Y:S02]  /*0fb0*/  UMOV UR5, 0x400 ;  /* 0x0000040000057882 */ /* 0x000fe40000000000 */
[----:B------:R-:W-:-:S04]  /*0fc0*/  UIADD3 UR5, UPT, UPT, UR5, 0x900, URZ ;  /* 0x0000090005057890 */ /* 0x000fc8000fffe0ff */
[----:B--2---:R-:W-:-:S06]  /*0fd0*/  ULEA UR5, UR9, UR5, 0x18 ;  /* 0x0000000509057291 */ /* 0x004fcc000f8ec0ff */
[----:B01----:R-:W-:-:S07]  /*0fe0*/  LEA R35, R34, UR5, 0x2 ;  /* 0x0000000522237c11 */ /* 0x003fce000f8e10ff */
.L_x_8134:
[----:B------:R-:W0:Y:S01]  /*0ff0*/  LDC R46, c[0x0][0x360] ;  /* 0x0000d800ff2e7b82 */ /* 0x000e220000000800 */
[C---:B--2---:R-:W-:Y:S01]  /*1000*/  IMAD.IADD R43, R48.reuse, 0x1, R35 ;  /* 0x00000001302b7824 */ /* 0x044fe200078e0223 */
[----:B------:R1:W-:Y:S01]  /*1010*/  STS [R35], RZ ;  /* 0x000000ff23007388 */ /* 0x0003e20000000800 */
[----:B------:R-:W-:-:S03]  /*1020*/  IMAD.IADD R34, R48, 0x1, R34 ;  /* 0x0000000130227824 */ /* 0x000fc600078e0222 */
[----:B------:R2:W-:Y:S02]  /*1030*/  STS [R43], RZ ;  /* 0x000000ff2b007388 */ /* 0x0005e40000000800 */
[----:B------:R-:W-:Y:S01]  /*1040*/  ISETP.GE.U32.AND P0, PT, R34, 0x20, PT ;  /* 0x000000202200780c */ /* 0x000fe20003f06070 */
[C-C-:B0-----:R-:W-:Y:S02]  /*1050*/  IMAD R44, R46.reuse, 0x8, R35.reuse ;  /* 0x000000082e2c7824 */ /* 0x141fe400078e0223 */
[C---:B------:R-:W-:Y:S01]  /*1060*/  IMAD R45, R46.reuse, 0xc, R35 ;  /* 0x0000000c2e2d7824 */ /* 0x040fe200078e0223 */
[----:B-1----:R-:W-:Y:S02]  /*1070*/  LEA R35, R46, R35, 0x4 ;  /* 0x000000232e237211 */ /* 0x002fe400078e20ff */
[----:B------:R2:W-:Y:S04]  /*1080*/  STS [R44], RZ ;  /* 0x000000ff2c007388 */ /* 0x0005e80000000800 */
[----:B------:R2:W-:Y:S03]  /*1090*/  STS [R45], RZ ;  /* 0x000000ff2d007388 */ /* 0x0005e60000000800 */
[----:B------:R-:W-:Y:S05]  /*10a0*/  @!P0 BRA `(.L_x_8134) ;  /* 0xfffffffc00d08947 */ /* 0x000fea000383ffff */
.L_x_8131:
[----:B------:R-:W-:Y:S05]  /*10b0*/  BSYNC.RECONVERGENT B0 ;  /* 0x0000000000007941 */ /* 0x000fea0003800200 */
.L_x_8130:
[----:B------:R-:W-:Y:S01]  /*10c0*/  PLOP3.LUT P0, PT, PT, PT, PT, 0x80, 0x8 ;  /* 0x000000000008781c */ /* 0x000fe20003f0f070 */
[----:B-12---:R-:W-:Y:S01]  /*10d0*/  IMAD.MOV.U32 R43, RZ, RZ, RZ ;  /* 0x000000ffff2b7224 */ /* 0x006fe200078e00ff */
[----:B------:R-:W1:Y:S11]  /*10e0*/  LDCU UR13, c[0x0][0x3a8] ;  /* 0x00007500ff0d77ac */ /* 0x000e760008000800 */
.L_x_8177:
[----:B--2---:R-:W2:Y:S01]  /*10f0*/  S2R R34, SR_TID.X ;  /* 0x0000000000227919 */ /* 0x004ea20000002100 */
[----:B------:R-:W-:Y:S01]  /*1100*/  BSSY.RECONVERGENT B0, `(.L_x_8135) ;  /* 0x0000018000007945 */ /* 0x000fe20003800200 */
[----:B------:R-:W-:Y:S01]  /*1110*/  PLOP3.LUT P1, PT, P0, PT, PT, 0x80, 0x8 ;  /* 0x000000000008781c */ /* 0x000fe2000072f070 */
[----:B---3--:R-:W3:Y:S01]  /*1120*/  S2R R48, SR_CTAID.Z ;  /* 0x0000000000307919 */ /* 0x008ee20000002700 */
[----:B--2---:R-:W-:-:S13]  /*1130*/  ISETP.GT.U32.AND P2, PT, R34, 0x3, PT ;  /* 0x000000032200780c */ /* 0x004fda0003f44070 */
[----:B-1-34-:R-:W-:Y:S05]  /*1140*/  @P2 BRA `(.L_x_8136) ;  /* 0x00000000004c2947 */ /* 0x01afea0003800000 */
[----:B------:R-:W2:Y:S01]  /*1150*/  S2UR UR5, SR_CTAID.Z ;  /* 0x00000000000579c3 */ /* 0x000ea20000002700 */
[----:B------:R-:W3:Y:S01]  /*1160*/  S2R R44, SR_CgaCtaId ;  /* 0x00000000002c7919 */ /* 0x000ee20000008800 */
[----:B0-----:R-:W-:Y:S01]  /*1170*/  MOV R35, 0x400 ;  /* 0x0000040000237802 */ /* 0x001fe20000000f00 */
[----:B------:R-:W-:-:S04]  /*1180*/  IMAD.SHL.U32 R34, R34, 0x4, RZ ;  /* 0x0000000422227824 */ /* 0x000fc800078e00ff */
[----:B------:R-:W-:Y:S01]  /*1190*/  VIADD R35, R35, 0x880 ;  /* 0x0000088023237836 */ /* 0x000fe20000000000 */
[----:B--2---:R-:W-:-:S06]  /*11a0*/  UIADD3 UR5, UPT, UPT, UR5, UR4, URZ ;  /* 0x0000000405057290 */ /* 0x004fcc000fffe0ff */
[----:B------:R-:W-:Y:S01]  /*11b0*/  IMAD.U32 R46, RZ, RZ, UR5 ;  /* 0x00000005ff2e7e24 */ /* 0x000fe2000f8e00ff */
[----:B---3--:R-:W-:-:S04]  /*11c0*/  LEA R49, R44, R35, 0x18 ;  /* 0x000000232c317211 */ /* 0x008fc800078ec0ff */
[----:B------:R-:W-:-:S07]  /*11d0*/  LEA R51, R46, R43, 0x6 ;  /* 0x0000002b2e337211 */ /* 0x000fce00078e30ff */
.L_x_8137:
[----:B--2---:R-:W0:Y:S01]  /*11e0*/  LDC.64 R44, c[0x0][0x390] ;  /* 0x0000e400ff2c7b82 */ /* 0x004e220000000a00 */
[----:B------:R-:W-:-:S04]  /*11f0*/  IMAD.IADD R35, R51, 0x1, R34 ;  /* 0x0000000133237824 */ /* 0x000fc800078e0222 */
[----:B0-----:R-:W-:-:S06]  /*1200*/  IMAD.WIDE R44, R35, 0x4, R44 ;  /* 0x00000004232c7825 */ /* 0x001fcc00078e022c */
[----:B------:R-:W2:Y:S01]  /*1210*/  LDG.E.128 R44, desc[UR10][R44.64] ;  /* 0x0000000a2c2c7981 */ /* 0x000ea2000c1e1d00 */
[----:B------:R-:W-:Y:S01]  /*1220*/  USHF.L.U32 UR5, UR12, 0x2, URZ ;  /* 0x000000020c057899 */ /* 0x000fe200080006ff */
[----:B------:R-:W-:-:S05]  /*1230*/  IMAD R35, R34, 0x4, R49 ;  /* 0x0000000422237824 */ /* 0x000fca00078e0231 */
[----:B------:R-:W-:-:S05]  /*1240*/  VIADD R34, R34, UR5 ;  /* 0x0000000522227c36 */ /* 0x000fca0008000000 */
[----:B------:R-:W-:Y:S01]  /*1250*/  ISETP.GE.U32.AND P0, PT, R34, 0x10, PT ;  /* 0x000000102200780c */ /* 0x000fe20003f06070 */
[----:B--2---:R2:W-:-:S12]  /*1260*/  STS.128 [R35], R44 ;  /* 0x0000002c23007388 */ /* 0x0045d80000000c00 */
[----:B------:R-:W-:Y:S05]  /*1270*/  @!P0 BRA `(.L_x_8137) ;  /* 0xfffffffc00d88947 */ /* 0x000fea000383ffff */
.L_x_8136:
[----:B-1----:R-:W-:Y:S05]  /*1280*/  BSYNC.RECONVERGENT B0 ;  /* 0x0000000000007941 */ /* 0x002fea0003800200 */
.L_x_8135:
[----:B------:R-:W-:Y:S01]  /*1290*/  LEA R43, R48, R43, 0x6 ;  /* 0x0000002b302b7211 */ /* 0x000fe200078e30ff */
[----:B--2---:R-:W-:-:S07]  /*12a0*/  IMAD.MOV.U32 R44, RZ, RZ, RZ ;  /* 0x000000ffff2c7224 */ /* 0x004fce00078e00ff */
.L_x_8176:
[----:B-1----:R-:W1:Y:S01]  /*12b0*/  S2R R34, SR_CTAID.X ;  /* 0x0000000000227919 */ /* 0x002e620000002500 */
[----:B0-----:R-:W0:Y:S01]  /*12c0*/  S2R R35, SR_TID.X ;  /* 0x0000000000237919 */ /* 0x001e220000002100 */
[----:B-1----:R-:W-:Y:S01]  /*12d0*/  IMAD.SHL.U32 R34, R34, 0x40, RZ ;  /* 0x0000004022227824 */ /* 0x002fe200078e00ff */
[----:B0-----:R-:W-:-:S04]  /*12e0*/  SHF.R.U32.HI R46, RZ, 0x4, R35 ;  /* 0x00000004ff2e7819 */ /* 0x001fc80000011623 */
[----:B------:R-:W-:-:S04]  /*12f0*/  LOP3.LUT R34, R34, 0x40, RZ, 0xc0, !PT ;  /* 0x0000004022227812 */ /* 0x000fc800078ec0ff */
[----:B------:R-:W-:-:S05]  /*1300*/  LOP3.LUT R34, R34, 0xf, R35, 0xf8, !PT ;  /* 0x0000000f22227812 */ /* 0x000fca00078ef823 */
[----:B--234-:R-:W-:-:S07]  /*1310*/  IMAD.IADD R48, R34, 0x1, R44 ;  /* 0x0000000122307824 */ /* 0x01cfce00078e022c */
.L_x_8138:
        /* <DEDUP_REMOVED lines=18> */
.L_x_8175:
[----:B------:R-:W0:Y:S01]  /*1440*/  S2R R34, SR_TID.X ;  /* 0x0000000000227919 */ /* 0x000e220000002100 */
[----:B------:R-:W-:Y:S01]  /*1450*/  MOV R62, 0x400 ;  /* 0x00000400003e7802 */ /* 0x000fe20000000f00 */
[----:B------:R-:W-:Y:S01]  /*1460*/  IMAD.IADD R45, R2, 0x1, R35 ;  /* 0x00000001022d7824 */ /* 0x000fe200078e0223 */
[----:B------:R-:W-:Y:S01]  /*1470*/  ISETP.GE.AND P2, PT, R0, UR6, PT ;  /* 0x0000000600007c0c */ /* 0x000fe2000bf46270 */
[----:B-1----:R-:W1:Y:S01]  /*1480*/  S2R R63, SR_CgaCtaId ;  /* 0x00000000003f7919 */ /* 0x002e620000008800 */
[C---:B------:R-:W-:Y:S01]  /*1490*/  VIADD R48, R2.reuse, 0x1 ;  /* 0x0000000102307836 */ /* 0x040fe20000000000 */
        /* <DEDUP_REMOVED lines=8> */
[----:B------:R-:W-:Y:S01]  /*1520*/  USHF.L.U32 UR5, UR8, 0x1, URZ ;  /* 0x0000000108057899 */ /* 0x000fe200080006ff */
[----:B------:R-:W-:Y:S01]  /*1530*/  VIADD R49, R2, 0x3 ;  /* 0x0000000302317836 */ /* 0x000fe20000000000 */
[----:B------:R-:W-:Y:S01]  /*1540*/  LOP3.LUT R48, R48, 0xf, RZ, 0xc0, !PT ;  /* 0x0000000f30307812 */ /* 0x000fe200078ec0ff */
[----:B------:R-:W-:Y:S01]  /*1550*/  VIADD R53, R2, 0x7 ;  /* 0x0000000702357836 */ /* 0x000fe20000000000 */
[----:B------:R-:W-:Y:S01]  /*1560*/  LOP3.LUT R69, R69, 0xf, RZ, 0xc0, !PT ;  /* 0x0000000f45457812 */ /* 0x000fe200078ec0ff */
[----:B------:R-:W-:Y:S01]  /*1570*/  VIADD R46, R62, 0x880 ;  /* 0x000008803e2e7836 */ /* 0x000fe20000000000 */
[----:B------:R-:W-:Y:S01]  /*1580*/  LOP3.LUT R67, R67, 0xf, RZ, 0xc0, !PT ;  /* 0x0000000f43437812 */ /* 0x000fe200078ec0ff */
[----:B------:R-:W-:Y:S01]  /*1590*/  VIADD R35, R35, UR5 ;  /* 0x0000000523237c36 */ /* 0x000fe20008000000 */
[----:B------:R-:W-:-:S02]  /*15a0*/  LOP3.LUT R51, R51, 0xf, RZ, 0xc0, !PT ;  /* 0x0000000f33337812 */ /* 0x000fc400078ec0ff */
[----:B------:R-:W-:Y:S02]  /*15b0*/  LOP3.LUT R65, R65, 0xf, RZ, 0xc0, !PT ;  /* 0x0000000f41417812 */ /* 0x000fe400078ec0ff */
[----:B------:R-:W-:Y:S02]  /*15c0*/  LOP3.LUT R59, R59, 0xf, RZ, 0xc0, !PT ;  /* 0x0000000f3b3b7812 */ /* 0x000fe400078ec0ff */
[----:B------:R-:W-:Y:S02]  /*15d0*/  LOP3.LUT R57, R57, 0xf, RZ, 0xc0, !PT ;  /* 0x0000000f39397812 */ /* 0x000fe400078ec0ff */
[----:B------:R-:W-:Y:S01]  /*15e0*/  LOP3.LUT R55, R55, 0xf, RZ, 0xc0, !PT ;  /* 0x0000000f37377812 */ /* 0x000fe200078ec0ff */
[----:B0-----:R-:W-:Y:S01]  /*15f0*/  IMAD.SHL.U32 R34, R34, 0x10, RZ ;  /* 0x0000001022227824 */ /* 0x001fe200078e00ff */
[----:B------:R-:W-:Y:S02]  /*1600*/  LOP3.LUT R54, R47, 0x8, RZ, 0x3c, !PT ;  /* 0x000000082f367812 */ /* 0x000fe400078e3cff */
[----:B------:R-:W-:-:S02]  /*1610*/  LOP3.LUT R49, R49, 0xf, RZ, 0xc0, !PT ;  /* 0x0000000f31317812 */ /* 0x000fc400078ec0ff */
[----:B------:R-:W-:Y:S02]  /*1620*/  LOP3.LUT R34, R34, 0x10, RZ, 0xc0, !PT ;  /* 0x0000001022227812 */ /* 0x000fe400078ec0ff */
[----:B------:R-:W-:Y:S02]  /*1630*/  LOP3.LUT R53, R53, 0xf, RZ, 0xc0, !PT ;  /* 0x0000000f35357812 */ /* 0x000fe400078ec0ff */
[----:B-1----:R-:W-:Y:S01]  /*1640*/  LEA R61, R63, R46, 0x18 ;  /* 0x0000002e3f3d7211 */ /* 0x002fe200078ec0ff */
[----:B------:R-:W-:Y:S01]  /*1650*/  IMAD R34, R45, 0x20, R34 ;  /* 0x000000202d227824 */ /* 0x000fe200078e0222 */
[----:B------:R-:W-:-:S03]  /*1660*/  ISETP.GE.AND P0, PT, R35, UR8, PT ;  /* 0x0000000823007c0c */ /* 0x000fc6000bf06270 */
        /* <DEDUP_REMOVED lines=12> */
[--C-:B--234-:R-:W-:Y:S01]  /*1730*/  IMAD.IADD R68, R59, 0x1, R34.reuse ;  /* 0x000000013b447824 */ /* 0x11cfe200078e0222 */
        /* <DEDUP_REMOVED lines=40> */
.L_x_8174:
        /* <DEDUP_REMOVED lines=11> */
.L_x_8185:
[----:B0--3--:R-:W-:-:S07]  /*1a70*/  IMAD R34, R46, R69, RZ ;  /* 0x000000452e227224 */ /* 0x009fce00078e02ff */
.L_x_8142:
[----:B------:R-:W-:-:S13]  /*1a80*/  ISETP.GE.AND P3, PT, R64, 0x2, PT ;  /* 0x000000024000780c */ /* 0x000fda0003f66270 */
[----:B------:R-:W-:Y:S05]  /*1a90*/  @!P3 BRA `(.L_x_8144) ;  /* 0x000000000010b947 */ /* 0x000fea0003800000 */
[----:B------:R-:W-:-:S03]  /*1aa0*/  UMOV UR5, 0xffffffff ;  /* 0xffffffff00057882 */ /* 0x000fc60000000000 */
[----:B------:R-:W-:Y:S05]  /*1ab0*/  BRA.DIV UR5, `(.L_x_8145) ;  /* 0x00000012053c7947 */ /* 0x000fea000b800000 */
[----:B------:R3:W4:Y:S02]  /*1ac0*/  SHFL.IDX PT, R65, R68, R4, 0x1f ;  /* 0x00001f0444417589 */ /* 0x00072400000e0000 */
.L_x_8188:
[----:B----4-:R-:W-:-:S07]  /*1ad0*/  IMAD R34, R47, R65, R34 ;  /* 0x000000412f227224 */ /* 0x010fce00078e0222 */
.L_x_8144:
[----:B------:R-:W-:-:S13]  /*1ae0*/  ISETP.GE.AND P3, PT, R64, 0x3, PT ;  /* 0x000000034000780c */ /* 0x000fda0003f66270 */
[----:B------:R-:W-:Y:S05]  /*1af0*/  @!P3 BRA `(.L_x_8146) ;  /* 0x000000000010b947 */ /* 0x000fea0003800000 */
[----:B------:R-:W-:-:S03]  /*1b00*/  UMOV UR5, 0xffffffff ;  /* 0xffffffff00057882 */ /* 0x000fc60000000000 */
[----:B------:R-:W-:Y:S05]  /*1b10*/  BRA.DIV UR5, `(.L_x_8147) ;  /* 0x0000001205487947 */ /* 0x000fea000b800000 */
[----:B------:R4:W0:Y:S02]  /*1b20*/  SHFL.IDX PT, R65, R68, R5, 0x1f ;  /* 0x00001f0544417589 */ /* 0x00082400000e0000 */
.L_x_8191:
[----:B0-----:R-:W-:-:S07]  /*1b30*/  IMAD R34, R48, R65, R34 ;  /* 0x0000004130227224 */ /* 0x001fce00078e0222 */
.L_x_8146:
[----:B------:R-:W-:-:S13]  /*1b40*/  ISETP.GE.AND P3, PT, R64, 0x4, PT ;  /* 0x000000044000780c */ /* 0x000fda0003f66270 */
[----:B------:R-:W-:Y:S05]  /*1b50*/  @!P3 BRA `(.L_x_8148) ;  /* 0x000000000010b947 */ /* 0x000fea0003800000 */
[----:B------:R-:W-:-:S03]  /*1b60*/  UMOV UR5, 0xffffffff ;  /* 0xffffffff00057882 */ /* 0x000fc60000000000 */
[----:B------:R-:W-:Y:S05]  /*1b70*/  BRA.DIV UR5, `(.L_x_8149) ;  /* 0x0000001205547947 */ /* 0x000fea000b800000 */
[----:B------:R0:W0:Y:S02]  /*1b80*/  SHFL.IDX PT, R65, R68, R6, 0x1f ;  /* 0x00001f0644417589 */ /* 0x00002400000e0000 */
.L_x_8194:
[----:B0-----:R-:W-:-:S07]  /*1b90*/  IMAD R34, R49, R65, R34 ;  /* 0x0000004131227224 */ /* 0x001fce00078e0222 */
.L_x_8148:
[----:B------:R-:W-:-:S13]  /*1ba0*/  ISETP.GE.AND P3, PT, R64, 0x5, PT ;  /* 0x000000054000780c */ /* 0x000fda0003f66270 */
[----:B------:R-:W-:Y:S05]  /*1bb0*/  @!P3 BRA `(.L_x_8150) ;  /* 0x000000000010b947 */ /* 0x000fea0003800000 */
[----:B------:R-:W-:-:S03]  /*1bc0*/  UMOV UR5, 0xffffffff ;  /* 0xffffffff00057882 */ /* 0x000fc60000000000 */
[----:B------:R-:W-:Y:S05]  /*1bd0*/  BRA.DIV UR5, `(.L_x_8151) ;  /* 0x0000001205607947 */ /* 0x000fea000b800000 */
[----:B------:R0:W0:Y:S02]  /*1be0*/  SHFL.IDX PT, R65, R68, R7, 0x1f ;  /* 0x00001f0744417589 */ /* 0x00002400000e0000 */
.L_x_8197:
[----:B0-----:R-:W-:-:S07]  /*1bf0*/  IMAD R34, R50, R65, R34 ;  /* 0x0000004132227224 */ /* 0x001fce00078e0222 */
.L_x_8150:
[----:B------:R-:W-:-:S13]  /*1c00*/  ISETP.GE.AND P3, PT, R64, 0x6, PT ;  /* 0x000000064000780c */ /* 0x000fda0003f66270 */
[----:B------:R-:W-:Y:S05]  /*1c10*/  @!P3 BRA `(.L_x_8152) ;  /* 0x000000000010b947 */ /* 0x000fea0003800000 */
[----:B------:R-:W-:-:S03]  /*1c20*/  UMOV UR5, 0xffffffff ;  /* 0xffffffff00057882 */ /* 0x000fc60000000000 */
[----:B------:R-:W-:Y:S05]  /*1c30*/  BRA.DIV UR5, `(.L_x_8153) ;  /* 0x00000012056c7947 */ /* 0x000fea000b800000 */
[----:B------:R0:W0:Y:S02]  /*1c40*/  SHFL.IDX PT, R65, R68, R8, 0x1f ;  /* 0x00001f0844417589 */ /* 0x00002400000e0000 */
.L_x_8200:
[----:B0-----:R-:W-:-:S07]  /*1c50*/  IMAD R34, R51, R65, R34 ;  /* 0x0000004133227224 */ /* 0x001fce00078e0222 */
.L_x_8152:
[----:B------:R-:W-:-:S13]  /*1c60*/  ISETP.GE.AND P3, PT, R64, 0x7, PT ;  /* 0x000000074000780c */ /* 0x000fda0003f66270 */
[----:B------:R-:W-:Y:S05]  /*1c70*/  @!P3 BRA `(.L_x_8154) ;  /* 0x000000000010b947 */ /* 0x000fea0003800000 */
[----:B------:R-:W-:-:S03]  /*1c80*/  UMOV UR5, 0xffffffff ;  /* 0xffffffff00057882 */ /* 0x000fc60000000000 */
[----:B------:R-:W-:Y:S05]  /*1c90*/  BRA.DIV UR5, `(.L_x_8155) ;  /* 0x0000001205787947 */ /* 0x000fea000b800000 */
[----:B------:R0:W0:Y:S02]  /*1ca0*/  SHFL.IDX PT, R65, R68, R9, 0x1f ;  /* 0x00001f0944417589 */ /* 0x00002400000e0000 */
.L_x_8203:
[----:B0-----:R-:W-:-:S07]  /*1cb0*/  IMAD R34, R52, R65, R34 ;  /* 0x0000004134227224 */ /* 0x001fce00078e0222 */
.L_x_8154:
[----:B------:R-:W-:-:S13]  /*1cc0*/  ISETP.GE.AND P3, PT, R64, 0x8, PT ;  /* 0x000000084000780c */ /* 0x000fda0003f66270 */
[----:B------:R-:W-:Y:S05]  /*1cd0*/  @!P3 BRA `(.L_x_8156) ;  /* 0x000000000010b947 */ /* 0x000fea0003800000 */
[----:B------:R-:W-:-:S03]  /*1ce0*/  UMOV UR5, 0xffffffff ;  /* 0xffffffff00057882 */ /* 0x000fc60000000000 */
[----:B------:R-:W-:Y:S05]  /*1cf0*/  BRA.DIV UR5, `(.L_x_8157) ;  /* 0x0000001205847947 */ /* 0x000fea000b800000 */
[----:B------:R0:W0:Y:S02]  /*1d00*/  SHFL.IDX PT, R65, R68, R10, 0x1f ;  /* 0x00001f0a44417589 */ /* 0x00002400000e0000 */
.L_x_8206:
[----:B01----:R-:W-:-:S07]  /*1d10*/  IMAD R34, R53, R65, R34 ;  /* 0x0000004135227224 */ /* 0x003fce00078e0222 */
.L_x_8156:
[----:B------:R-:W-:-:S13]  /*1d20*/  ISETP.GE.AND P3, PT, R64, 0x9, PT ;  /* 0x000000094000780c */ /* 0x000fda0003f66270 */
[----:B------:R-:W-:Y:S05]  /*1d30*/  @!P3 BRA `(.L_x_8158) ;  /* 0x000000000010b947 */ /* 0x000fea0003800000 */
[----:B------:R-:W-:-:S03]  /*1d40*/  UMOV UR5, 0xffffffff ;  /* 0xffffffff00057882 */ /* 0x000fc60000000000 */
[----:B------:R-:W-:Y:S05]  /*1d50*/  BRA.DIV UR5, `(.L_x_8159) ;  /* 0x0000001205907947 */ /* 0x000fea000b800000 */
[----:B------:R0:W0:Y:S02]  /*1d60*/  SHFL.IDX PT, R65, R68, R11, 0x1f ;  /* 0x00001f0b44417589 */ /* 0x00002400000e0000 */
.L_x_8209:
[----:B0-----:R-:W-:-:S07]  /*1d70*/  IMAD R34, R54, R65, R34 ;  /* 0x0000004136227224 */ /* 0x001fce00078e0222 */
.L_x_8158:
[----:B------:R-:W-:-:S13]  /*1d80*/  ISETP.GE.AND P3, PT, R64, 0xa, PT ;  /* 0x0000000a4000780c */ /* 0x000fda0003f66270 */
[----:B------:R-:W-:Y:S05]  /*1d90*/  @!P3 BRA `(.L_x_8160) ;  /* 0x000000000010b947 */ /* 0x000fea0003800000 */
[----:B------:R-:W-:-:S03]  /*1da0*/  UMOV UR5, 0xffffffff ;  /* 0xffffffff00057882 */ /* 0x000fc60000000000 */
[----:B------:R-:W-:Y:S05]  /*1db0*/  BRA.DIV UR5, `(.L_x_8161) ;  /* 0x00000012059c7947 */ /* 0x000fea000b800000 */
[----:B------:R0:W0:Y:S02]  /*1dc0*/  SHFL.IDX PT, R65, R68, R12, 0x1f ;  /* 0x00001f0c44417589 */ /* 0x00002400000e0000 */
.L_x_8212:
[----:B0-----:R-:W-:-:S07]  /*1dd0*/  IMAD R34, R55, R65, R34 ;  /* 0x0000004137227224 */ /* 0x001fce00078e0222 */
.L_x_8160:
[----:B------:R-:W-:-:S13]  /*1de0*/  ISETP.GE.AND P3, PT, R64, 0xb, PT ;  /* 0x0000000b4000780c */ /* 0x000fda0003f66270 */
[----:B------:R-:W-:Y:S05]  /*1df0*/  @!P3 BRA `(.L_x_8162) ;  /* 0x000000000010b947 */ /* 0x000fea0003800000 */
[----:B------:R-:W-:-:S03]  /*1e00*/  UMOV UR5, 0xffffffff ;  /* 0xffffffff00057882 */ /* 0x000fc60000000000 */
[----:B------:R-:W-:Y:S05]  /*1e10*/  BRA.DIV UR5, `(.L_x_8163) ;  /* 0x0000001205a87947 */ /* 0x000fea000b800000 */
[----:B------:R0:W0:Y:S02]  /*1e20*/  SHFL.IDX PT, R65, R68, R13, 0x1f ;  /* 0x00001f0d44417589 */ /* 0x00002400000e0000 */
.L_x_8215:
[----:B0-----:R-:W-:-:S07]  /*1e30*/  IMAD R34, R56, R65, R34 ;  /* 0x0000004138227224 */ /* 0x001fce00078e0222 */
.L_x_8162:
[----:B------:R-:W-:-:S13]  /*1e40*/  ISETP.GE.AND P3, PT, R64, 0xc, PT ;  /* 0x0000000c4000780c */ /* 0x000fda0003f66270 */
[----:B------:R-:W-:Y:S05]  /*1e50*/  @!P3 BRA `(.L_x_8164) ;  /* 0x000000000010b947 */ /* 0x000fea0003800000 */
[----:B------:R-:W-:-:S03]  /*1e60*/  UMOV UR5, 0xffffffff ;  /* 0xffffffff00057882 */ /* 0x000fc60000000000 */
[----:B------:R-:W-:Y:S05]  /*1e70*/  BRA.DIV UR5, `(.L_x_8165) ;  /* 0x0000001205b47947 */ /* 0x000fea000b800000 */
[----:B------:R0:W0:Y:S02]  /*1e80*/  SHFL.IDX PT, R65, R68, R14, 0x1f ;  /* 0x00001f0e44417589 */ /* 0x00002400000e0000 */
.L_x_8218:
[----:B0-----:R-:W-:-:S07]  /*1e90*/  IMAD R34, R57, R65, R34 ;  /* 0x0000004139227224 */ /* 0x001fce00078e0222 */
.L_x_8164:
[----:B------:R-:W-:-:S13]  /*1ea0*/  ISETP.GE.AND P3, PT, R64, 0xd, PT ;  /* 0x0000000d4000780c */ /* 0x000fda0003f66270 */
[----:B------:R-:W-:Y:S05]  /*1eb0*/  @!P3 BRA `(.L_x_8166) ;  /* 0x000000000010b947 */ /* 0x000fea0003800000 */
[----:B------:R-:W-:-:S03]  /*1ec0*/  UMOV UR5, 0xffffffff ;  /* 0xffffffff00057882 */ /* 0x000fc60000000000 */
[----:B------:R-:W-:Y:S05]  /*1ed0*/  BRA.DIV UR5, `(.L_x_8167) ;  /* 0x0000001205c07947 */ /* 0x000fea000b800000 */
[----:B------:R0:W0:Y:S02]  /*1ee0*/  SHFL.IDX PT, R65, R68, R15, 0x1f ;  /* 0x00001f0f44417589 */ /* 0x00002400000e0000 */
.L_x_8221:
[----:B0-----:R-:W-:-:S07]  /*1ef0*/  IMAD R34, R58, R65, R34 ;  /* 0x000000413a227224 */ /* 0x001fce00078e0222 */
.L_x_8166:
[----:B------:R-:W-:-:S13]  /*1f00*/  ISETP.GE.AND P3, PT, R64, 0xe, PT ;  /* 0x0000000e4000780c */ /* 0x000fda0003f66270 */
[----:B------:R-:W-:Y:S05]  /*1f10*/  @!P3 BRA `(.L_x_8168) ;  /* 0x000000000010b947 */ /* 0x000fea0003800000 */
[----:B------:R-:W-:-:S03]  /*1f20*/  UMOV UR5, 0xffffffff ;  /* 0xffffffff00057882 */ /* 0x000fc60000000000 */
[----:B------:R-:W-:Y:S05]  /*1f30*/  BRA.DIV UR5, `(.L_x_8169) ;  /* 0x0000001205cc7947 */ /* 0x000fea000b800000 */
[----:B------:R0:W0:Y:S02]  /*1f40*/  SHFL.IDX PT, R65, R68, R16, 0x1f ;  /* 0x00001f1044417589 */ /* 0x00002400000e0000 */
.L_x_8224:
[----:B0-----:R-:W-:-:S07]  /*1f50*/  IMAD R34, R59, R65, R34 ;  /* 0x000000413b227224 */ /* 0x001fce00078e0222 */
.L_x_8168:
[----:B------:R-:W-:-:S13]  /*1f60*/  ISETP.GE.AND P3, PT, R64, 0xf, PT ;  /* 0x0000000f4000780c */ /* 0x000fda0003f66270 */
[----:B------:R-:W-:Y:S05]  /*1f70*/  @!P3 BRA `(.L_x_8170) ;  /* 0x000000000010b947 */ /* 0x000fea0003800000 */
[----:B------:R-:W-:-:S03]  /*1f80*/  UMOV UR5, 0xffffffff ;  /* 0xffffffff00057882 */ /* 0x000fc60000000000 */
[----:B------:R-:W-:Y:S05]  /*1f90*/  BRA.DIV UR5, `(.L_x_8171) ;  /* 0x0000001205d87947 */ /* 0x000fea000b800000 */
[----:B------:R0:W0:Y:S02]  /*1fa0*/  SHFL.IDX PT, R65, R68, R17, 0x1f ;  /* 0x00001f1144417589 */ /* 0x00002400000e0000 */
.L_x_8227:
[----:B0-----:R-:W-:-:S07]  /*1fb0*/  IMAD R34, R60, R65, R34 ;  /* 0x000000413c227224 */ /* 0x001fce00078e0222 */
.L_x_8170:
[----:B------:R-:W-:-:S13]  /*1fc0*/  ISETP.GE.AND P3, PT, R64, 0x10, PT ;  /* 0x000000104000780c */ /* 0x000fda0003f66270 */
[----:B------:R-:W-:Y:S05]  /*1fd0*/  @!P3 BRA `(.L_x_8172) ;  /* 0x00000004001cb947 */ /* 0x000fea0003800000 */
[----:B------:R-:W-:-:S03]  /*1fe0*/  UMOV UR5, 0xffffffff ;  /* 0xffffffff00057882 */ /* 0x000fc60000000000 */
[----:B------:R-:W-:Y:S05]  /*1ff0*/  BRA.DIV UR5, `(.L_x_8173) ;  /* 0x0000001205e47947 */ /* 0x000fea000b800000 */
[----:B--234-:R2:W3:Y:S02]  /*2000*/  SHFL.IDX PT, R68, R68, R18, 0x1f ;  /* 0x00001f1244447589 */ /* 0x01c4e400000e0000 */
.L_x_8230:
[----:B0--3--:R-:W-:Y:S01]  /*2010*/  IMAD R34, R61, R68, R34 ;  /* 0x000000443d227224 */ /* 0x009fe200078e0222 */
[----:B------:R-:W-:Y:S06]  /*2020*/  BRA `(.L_x_8172) ;  /* 0x0000000400087947 */ /* 0x000fec0003800000 */
.L_x_8141:
[----:B------:R-:W2:Y:S01]  /*2030*/  LDC R65, c[0x0][0x3ac] ;  /* 0x0000eb00ff417b82 */ /* 0x000ea20000000800 */
[----:B------:R-:W-:Y:S01]  /*2040*/  IMAD.MOV.U32 R34, RZ, RZ, RZ ;  /* 0x000000ffff227224 */ /* 0x000fe200078e00ff */
[C---:B--2---:R-:W-:Y:S02]  /*2050*/  ISETP.GE.AND P3, PT, R65.reuse, 0x1, PT ;  /* 0x000000014100780c */ /* 0x044fe40003f66270 */
[C---:B------:R-:W-:Y:S02]  /*2060*/  ISETP.GE.AND P6, PT, R65.reuse, 0x2, PT ;  /* 0x000000024100780c */ /* 0x040fe40003fc6270 */
[C---:B------:R-:W-:Y:S02]  /*2070*/  ISETP.GE.AND P5, PT, R65.reuse, 0x3, PT ;  /* 0x000000034100780c */ /* 0x040fe40003fa6270 */
[----:B------:R-:W-:-:S07]  /*2080*/  ISETP.GE.AND P4, PT, R65, 0x4, PT ;  /* 0x000000044100780c */ /* 0x000fce0003f86270 */
[--C-:B------:R-:W-:Y:S02]  /*2090*/  @P3 IMAD R66, R20, 0x4, R64.reuse ;  /* 0x0000000414423824 */ /* 0x100fe400078e0240 */
[----:B------:R-:W-:Y:S02]  /*20a0*/  @P6 LEA R67, R26, R64, 0x2 ;  /* 0x000000401a436211 */ /* 0x000fe400078e10ff */
        /* <DEDUP_REMOVED lines=13> */
[----:B------:R-:W-:Y:S02]  /*2180*/  ISETP.GE.AND P4, PT, R65, 0x7, PT ;  /* 0x000000074100780c */ /* 0x000fe40003f86270 */
[----:B------:R-:W-:-:S03]  /*2190*/  @P3 LEA R68, R29, R64, 0x2 ;  /* 0x000000401d443211 */ /* 0x000fc600078e10ff */
[----:B------:R-:W-:-:S03]  /*21a0*/  @P6 IMAD R67, R30, 0x4, R64 ;  /* 0x000000041e436824 */ /* 0x000fc600078e0240 */
[----:B------:R-:W0:Y:S01]  /*21b0*/  @P3 LDS R68, [R68] ;  /* 0x0000000044443984 */ /* 0x000e220000000800 */
[----:B------:R-:W-:-:S03]  /*21c0*/  @P5 IMAD R69, R32, 0x4, R64 ;  /* 0x0000000420455824 */ /* 0x000fc600078e0240 */
[----:B------:R-:W2:Y:S01]  /*21d0*/  @P6 LDS R67, [R67] ;  /* 0x0000000043436984 */ /* 0x000ea20000000800 */
[----:B------:R-:W-:-:S03]  /*21e0*/  @P4 IMAD R66, R31, 0x4, R64 ;  /* 0x000000041f424824 */ /* 0x000fc600078e0240 */
        /* <DEDUP_REMOVED lines=8> */
[----:B------:R-:W-:Y:S01]  /*2270*/  @P3 LEA R68, R25, R64, 0x2 ;  /* 0x0000004019443211 */ /* 0x000fe200078e10ff */
[----:B-1----:R-:W-:Y:S01]  /*2280*/  @P5 IMAD R34, R53, R69, R34 ;  /* 0x0000004535225224 */ /* 0x002fe200078e0222 */
[----:B------:R-:W-:Y:S02]  /*2290*/  ISETP.GE.AND P5, PT, R65, 0xc, PT ;  /* 0x0000000c4100780c */ /* 0x000fe40003fa6270 */
[--C-:B------:R-:W-:Y:S02]  /*22a0*/  @P6 IMAD R66, R36, 0x4, R64.reuse ;  /* 0x0000000424426824 */ /* 0x100fe400078e0240 */
[----:B------:R-:W0:Y:S04]  /*22b0*/  @P3 LDS R68, [R68] ;  /* 0x0000000044443984 */ /* 0x000e280000000800 */
[----:B------:R-:W-:Y:S01]  /*22c0*/  @P6 LDS R66, [R66] ;  /* 0x0000000042426984 */ /* 0x000fe20000000800 */
[----:B------:R-:W-:-:S04]  /*22d0*/  @P4 IMAD R67, R33, 0x4, R64 ;  /* 0x0000000421434824 */ /* 0x000fc800078e0240 */
[----:B------:R-:W-:Y:S02]  /*22e0*/  @P5 IMAD R69, R37, 0x4, R64 ;  /* 0x0000000425455824 */ /* 0x000fe400078e0240 */
[----:B------:R-:W1:Y:S04]  /*22f0*/  @P4 LDS R67, [R67] ;  /* 0x0000000043434984 */ /* 0x000e680000000800 */
        /* <DEDUP_REMOVED lines=8> */
[----:B------:R-:W-:Y:S02]  /*2380*/  ISETP.GE.AND P5, PT, R65, 0x10, PT ;  /* 0x000000104100780c */ /* 0x000fe40003fa6270 */
[----:B------:R-:W-:-:S03]  /*2390*/  @P3 LEA R65, R38, R64, 0x2 ;  /* 0x0000004026413211 */ /* 0x000fc600078e10ff */
[----:B------:R-:W-:-:S03]  /*23a0*/  @P4 IMAD R66, R39, 0x4, R64 ;  /* 0x0000000427424824 */ /* 0x000fc600078e0240 */
[----:B------:R-:W0:Y:S01]  /*23b0*/  @P3 LDS R65, [R65] ;  /* 0x0000000041413984 */ /* 0x000e220000000800 */
[----:B------:R-:W-:-:S03]  /*23c0*/  @P6 IMAD R67, R40, 0x4, R64 ;  /* 0x0000000428436824 */ /* 0x000fc600078e0240 */
[----:B------:R-:W1:Y:S01]  /*23d0*/  @P4 LDS R66, [R66] ;  /* 0x0000000042424984 */ /* 0x000e620000000800 */
[----:B------:R-:W-:-:S03]  /*23e0*/  @P5 IMAD R64, R41, 0x4, R64 ;  /* 0x0000000429405824 */ /* 0x000fc600078e0240 */
[----:B------:R-:W2:Y:S04]  /*23f0*/  @P6 LDS R67, [R67] ;  /* 0x0000000043436984 */ /* 0x000ea80000000800 */
[----:B------:R-:W3:Y:S01]  /*2400*/  @P5 LDS R64, [R64] ;  /* 0x0000000040405984 */ /* 0x000ee20000000800 */
[----:B0-----:R-:W-:-:S04]  /*2410*/  @P3 IMAD R34, R58, R65, R34 ;  /* 0x000000413a223224 */ /* 0x001fc800078e0222 */
[----:B-1----:R-:W-:-:S04]  /*2420*/  @P4 IMAD R34, R59, R66, R34 ;  /* 0x000000423b224224 */ /* 0x002fc800078e0222 */
[----:B--2---:R-:W-:-:S04]  /*2430*/  @P6 IMAD R34, R60, R67, R34 ;  /* 0x000000433c226224 */ /* 0x004fc800078e0222 */
[----:B---3--:R-:W-:-:S07]  /*2440*/  @P5 IMAD R34, R61, R64, R34 ;  /* 0x000000403d225224 */ /* 0x008fce00078e0222 */
.L_x_8172:
        /* <DEDUP_REMOVED lines=17> */
.L_x_8140:
[----:B------:R-:W-:Y:S05]  /*2560*/  @!P0 BRA `(.L_x_8175) ;  /* 0xffffffec00b48947 */ /* 0x000fea000383ffff */
[----:B------:R-:W-:Y:S05]  /*2570*/  BSYNC.RECONVERGENT B0 ;  /* 0x0000000000007941 */ /* 0x000fea0003800200 */
.L_x_8139:
[----:B------:R-:W-:-:S04]  /*2580*/  IADD3 R44, PT, PT, R44, 0x10, RZ ;  /* 0x000000102c2c7810 */ /* 0x000fc80007ffe0ff */
        /* <DEDUP_REMOVED lines=11> */
[----:B------:R-:W5:Y:S01]  /*2640*/  LDL R49, [R1] ;  /* 0x0000000001317983 */ /* 0x000f620000100800 */
[----:B------:R-:W0:Y:S01]  /*2650*/  S2UR UR5, SR_CTAID.X ;  /* 0x00000000000579c3 */ /* 0x000e220000002500 */
[----:B------:R-:W-:Y:S01]  /*2660*/  IMAD.U32 R50, RZ, RZ, UR4 ;  /* 0x00000004ff327e24 */ /* 0x000fe2000f8e00ff */
[----:B------:R-:W-:Y:S01]  /*2670*/  BSSY.RECONVERGENT B1, `(.L_x_8180) ;  /* 0x0000026000017945 */ /* 0x000fe20003800200 */
[----:B------:R-:W-:Y:S01]  /*2680*/  IMAD.U32 R43, RZ, RZ, UR12 ;  /* 0x0000000cff2b7e24 */ /* 0x000fe2000f8e00ff */
[----:B------:R-:W-:-:S03]  /*2690*/  MOV R51, R52 ;  /* 0x0000003400337202 */ /* 0x000fc60000000f00 */
[----:B------:R-:W-:Y:S01]  /*26a0*/  IMAD.SHL.U32 R43, R43, 0x4, RZ ;  /* 0x000000042b2b7824 */ /* 0x000fe200078e00ff */
[----:B0-----:R-:W-:-:S04]  /*26b0*/  USHF.L.U32 UR5, UR5, 0x5, URZ ;  /* 0x0000000505057899 */ /* 0x001fc800080006ff */
[----:B------:R-:W-:-:S06]  /*26c0*/  ULOP3.LUT UR5, UR5, 0x20, URZ, 0xc0, !UPT ;  /* 0x0000002005057892 */ /* 0x000fcc000f8ec0ff */
[----:B------:R-:W-:Y:S02]  /*26d0*/  LEA R50, R50, UR5, 0x6 ;  /* 0x0000000532327c11 */ /* 0x000fe4000f8e30ff */
[----:B-----5:R-:W-:-:S04]  /*26e0*/  LOP3.LUT R48, R49, 0x3, RZ, 0xc0, !PT ;  /* 0x0000000331307812 */ /* 0x020fc800078ec0ff */
[----:B------:R-:W-:-:S13]  /*26f0*/  ISETP.NE.AND P0, PT, R48, 0x3, PT ;  /* 0x000000033000780c */ /* 0x000fda0003f05270 */
[----:B------:R-:W-:Y:S05]  /*2700*/  @!P0 BRA `(.L_x_8181) ;  /* 0x0000000000708947 */ /* 0x000fea0003800000 */
[----:B------:R-:W0:Y:S01]  /*2710*/  S2UR UR9, SR_CgaCtaId ;  /* 0x00000000000979c3 */ /* 0x000e220000008800 */
[----:B------:R-:W-:Y:S01]  /*2720*/  UMOV UR5, 0x400 ;  /* 0x0000040000057882 */ /* 0x000fe20000000000 */
[----:B------:R-:W-:Y:S01]  /*2730*/  IMAD.IADD R45, R50, 0x1, R52 ;  /* 0x00000001322d7824 */ /* 0x000fe200078e0234 */
[----:B------:R-:W-:-:S05]  /*2740*/  UIADD3 UR5, UPT, UPT, UR5, 0x900, URZ ;  /* 0x0000090005057890 */ /* 0x000fca000fffe0ff */
[----:B------:R-:W5:Y:S01]  /*2750*/  LDC.64 R34, c[0x0][0x3a0] ;  /* 0x0000e800ff227b82 */ /* 0x000f620000000a00 */
[----:B0-----:R-:W-:-:S06]  /*2760*/  ULEA UR5, UR9, UR5, 0x18 ;  /* 0x0000000509057291 */ /* 0x001fcc000f8ec0ff */
[----:B------:R-:W-:Y:S01]  /*2770*/  LEA R46, R52, UR5, 0x2 ;  /* 0x00000005342e7c11 */ /* 0x000fe2000f8e10ff */
[----:B------:R-:W0:Y:S01]  /*2780*/  LDC R44, c[0x0][0x360] ;  /* 0x0000d800ff2c7b82 */ /* 0x000e220000000800 */
[----:B------:R-:W-:Y:S01]  /*2790*/  ISETP.NE.AND P0, PT, R48, RZ, PT ;  /* 0x000000ff3000720c */ /* 0x000fe20003f05270 */
[----:B-----5:R-:W-:Y:S02]  /*27a0*/  IMAD.WIDE R34, R45, 0x4, R34 ;  /* 0x000000042d227825 */ /* 0x020fe400078e0222 */
[----:B------:R-:W5:Y:S02]  /*27b0*/  LDS R47, [R46] ;  /* 0x000000002e2f7984 */ /* 0x000f640000000800 */
[----:B0-----:R-:W-:Y:S02]  /*27c0*/  IMAD.IADD R51, R52, 0x1, R44 ;  /* 0x0000000134337824 */ /* 0x001fe400078e022c */
[----:B-----5:R0:W-:Y:S06]  /*27d0*/  REDG.E.ADD.STRONG.GPU desc[UR10][R34.64], R47 ;  /* 0x0000002f2200798e */ /* 0x0201ec000c12e10a */
[----:B------:R-:W-:Y:S05]  /*27e0*/  @!P0 BRA `(.L_x_8181) ;  /* 0x0000000000388947 */ /* 0x000fea0003800000 */
[C---:B------:R-:W-:Y:S02]  /*27f0*/  IADD3 R46, PT, PT, R43.reuse, R46, RZ ;  /* 0x0000002e2b2e7210 */ /* 0x040fe40007ffe0ff */
[----:B0-----:R-:W-:-:S03]  /*2800*/  IADD3 R34, P0, PT, R43, R34, RZ ;  /* 0x000000222b227210 */ /* 0x001fc60007f1e0ff */
[----:B------:R-:W0:Y:S02]  /*2810*/  LDS R45, [R46] ;  /* 0x000000002e2d7984 */ /* 0x000e240000000800 */
[----:B------:R-:W-:Y:S01]  /*2820*/  IMAD.X R35, RZ, RZ, R35, P0 ;  /* 0x000000ffff237224 */ /* 0x000fe200000e0623 */
[----:B------:R-:W-:Y:S01]  /*2830*/  ISETP.NE.AND P0, PT, R48, 0x1, PT ;  /* 0x000000013000780c */ /* 0x000fe20003f05270 */
[----:B------:R-:W-:-:S03]  /*2840*/  IMAD.IADD R51, R51, 0x1, R44 ;  /* 0x0000000133337824 */ /* 0x000fc600078e022c */
[----:B0-----:R0:W-:Y:S09]  /*2850*/  REDG.E.ADD.STRONG.GPU desc[UR10][R34.64], R45 ;  /* 0x0000002d2200798e */ /* 0x0011f2000c12e10a */
[----:B------:R-:W-:Y:S05]  /*2860*/  @!P0 BRA `(.L_x_8181) ;  /* 0x0000000000188947 */ /* 0x000fea0003800000 */
[C---:B0-----:R-:W-:Y:S01]  /*2870*/  IMAD.IADD R45, R43.reuse, 0x1, R46 ;  /* 0x000000012b2d7824 */ /* 0x041fe200078e022e */
[----:B------:R-:W-:-:S04]  /*2880*/  IADD3 R34, P0, PT, R43, R34, RZ ;  /* 0x000000222b227210 */ /* 0x000fc80007f1e0ff */
[----:B------:R-:W-:Y:S01]  /*2890*/  IADD3.X R35, PT, PT, RZ, R35, RZ, P0, !PT ;  /* 0x00000023ff237210 */ /* 0x000fe200007fe4ff */
[----:B------:R-:W0:Y:S04]  /*28a0*/  LDS R45, [R45] ;  /* 0x000000002d2d7984 */ /* 0x000e280000000800 */
[----:B0-----:R0:W-:Y:S01]  /*28b0*/  REDG.E.ADD.STRONG.GPU desc[UR10][R34.64], R45 ;  /* 0x0000002d2200798e */ /* 0x0011e2000c12e10a */
[----:B------:R-:W-:-:S07]  /*28c0*/  IMAD.IADD R51, R51, 0x1, R44 ;  /* 0x0000000133337824 */ /* 0x000fce00078e022c */
.L_x_8181:
[----:B------:R-:W-:Y:S05]  /*28d0*/  BSYNC.RECONVERGENT B1 ;  /* 0x0000000000017941 */ /* 0x000fea0003800200 */
.L_x_8180:
[----:B------:R-:W-:-:S13]  /*28e0*/  ISETP.GE.U32.AND P0, PT, R49, 0x3, PT ;  /* 0x000000033100780c */ /* 0x000fda0003f06070 */
[----:B------:R-:W-:Y:S05]  /*28f0*/  @!P0 BRA `(.L_x_8179) ;  /* 0x0000000000708947 */ /* 0x000fea0003800000 */
[----:B0-----:R-:W0:Y:S01]  /*2900*/  S2R R35, SR_CgaCtaId ;  /* 0x0000000000237919 */ /* 0x001e220000008800 */
[----:B------:R-:W-:-:S05]  /*2910*/  MOV R34, 0x400 ;  /* 0x0000040000227802 */ /* 0x000fca0000000f00 */
[----:B------:R-:W-:-:S05]  /*2920*/  VIADD R34, R34, 0x900 ;  /* 0x0000090022227836 */ /* 0x000fca0000000000 */
[----:B0-----:R-:W-:-:S07]  /*2930*/  LEA R58, R35, R34, 0x18 ;  /* 0x00000022233a7211 */ /* 0x001fce00078ec0ff */
.L_x_8182:
[----:B0-----:R-:W-:Y:S01]  /*2940*/  IMAD R46, R51, 0x4, R58 ;  /* 0x00000004332e7824 */ /* 0x001fe200078e023a */
[----:B------:R-:W0:Y:S01]  /*2950*/  LDC.64 R48, c[0x0][0x3a0] ;  /* 0x0000e800ff307b82 */ /* 0x000e220000000a00 */
[----:B------:R-:W-:-:S03]  /*2960*/  IMAD.IADD R35, R50, 0x1, R51 ;  /* 0x0000000132237824 */ /* 0x000fc600078e0233 */
[C---:B------:R-:W-:Y:S01]  /*2970*/  IADD3 R52, PT, PT, R43.reuse, R46, RZ ;  /* 0x0000002e2b347210 */ /* 0x040fe20007ffe0ff */
[----:B-1----:R1:W5:Y:S04]  /*2980*/  LDS R53, [R46] ;  /* 0x000000002e357984 */ /* 0x0023680000000800 */
[C---:B------:R-:W-:Y:S01]  /*2990*/  IMAD.IADD R54, R43.reuse, 0x1, R52 ;  /* 0x000000012b367824 */ /* 0x040fe200078e0234 */
[----:B------:R-:W2:Y:S03]  /*29a0*/  LDS R55, [R52] ;  /* 0x0000000034377984 */ /* 0x000ea60000000800 */
[----:B------:R-:W-:Y:S01]  /*29b0*/  IMAD.IADD R56, R43, 0x1, R54 ;  /* 0x000000012b387824 */ /* 0x000fe200078e0236 */
[----:B------:R-:W3:Y:S04]  /*29c0*/  LDS R57, [R54] ;  /* 0x0000000036397984 */ /* 0x000ee80000000800 */
[----:B------:R-:W4:Y:S01]  /*29d0*/  LDS R59, [R56] ;  /* 0x00000000383b7984 */ /* 0x000f220000000800 */
[----:B0-----:R-:W-:-:S03]  /*29e0*/  IMAD.WIDE R48, R35, 0x4, R48 ;  /* 0x0000000423307825 */ /* 0x001fc600078e0230 */
[----:B------:R-:W-:-:S04]  /*29f0*/  IADD3 R44, P0, PT, R43, R48, RZ ;  /* 0x000000302b2c7210 */ /* 0x000fc80007f1e0ff */
[----:B------:R-:W-:Y:S02]  /*2a00*/  IADD3.X R45, PT, PT, RZ, R49, RZ, P0, !PT ;  /* 0x00000031ff2d7210 */ /* 0x000fe400007fe4ff */
[C---:B------:R-:W-:Y:S01]  /*2a10*/  IADD3 R34, P0, PT, R43.reuse, R44, RZ ;  /* 0x0000002c2b227210 */ /* 0x040fe20007f1e0ff */
[----:B------:R-:W-:-:S04]  /*2a20*/  IMAD.IADD R51, R43, 0x1, R51 ;  /* 0x000000012b337824 */ /* 0x000fc800078e0233 */
[----:B------:R-:W-:Y:S01]  /*2a30*/  IMAD.X R35, RZ, RZ, R45, P0 ;  /* 0x000000ffff237224 */ /* 0x000fe200000e062d */
[----:B-1----:R-:W-:Y:S01]  /*2a40*/  IADD3 R46, P0, PT, R43, R34, RZ ;  /* 0x000000222b2e7210 */ /* 0x002fe20007f1e0ff */
[----:B-----5:R0:W-:Y:S04]  /*2a50*/  REDG.E.ADD.STRONG.GPU desc[UR10][R48.64], R53 ;  /* 0x000000353000798e */ /* 0x0201e8000c12e10a */
[----:B------:R-:W-:Y:S01]  /*2a60*/  IMAD.X R47, RZ, RZ, R35, P0 ;  /* 0x000000ffff2f7224 */ /* 0x000fe200000e0623 */
[----:B------:R-:W-:Y:S01]  /*2a70*/  ISETP.GE.U32.AND P0, PT, R51, 0x20, PT ;  /* 0x000000203300780c */ /* 0x000fe20003f06070 */
[----:B--2---:R0:W-:Y:S04]  /*2a80*/  REDG.E.ADD.STRONG.GPU desc[UR10][R44.64], R55 ;  /* 0x000000372c00798e */ /* 0x0041e8000c12e10a */
[----:B---3--:R0:W-:Y:S04]  /*2a90*/  REDG.E.ADD.STRONG.GPU desc[UR10][R34.64], R57 ;  /* 0x000000392200798e */ /* 0x0081e8000c12e10a */
[----:B----4-:R0:W-:Y:S04]  /*2aa0*/  REDG.E.ADD.STRONG.GPU desc[UR10][R46.64], R59 ;  /* 0x0000003b2e00798e */ /* 0x0101e8000c12e10a */
[----:B------:R-:W-:Y:S05]  /*2ab0*/  @!P0 BRA `(.L_x_8182) ;  /* 0xfffffffc00a08947 */ /* 0x000fea000383ffff */
.L_x_8179:
[----:B------:R-:W-:Y:S05]  /*2ac0*/  BSYNC.RECONVERGENT B0 ;  /* 0x0000000000007941 */ /* 0x000fea0003800200 */
.L_x_8178:
[----:B------:R-:W5:Y:S02]  /*2ad0*/  LDCU UR5, c[0x0][0x374] ;  /* 0x00006e80ff0577ac */ /* 0x000f640008000800 */
[----:B-----5:R-:W-:Y:S02]  /*2ae0*/  UIADD3 UR4, UPT, UPT, UR5, UR4, URZ ;  /* 0x0000000405047290 */ /* 0x020fe4000fffe0ff */
[----:B------:R-:W-:-:S04]  /*2af0*/  USHF.L.U32 UR5, UR5, 0x2, URZ ;  /* 0x0000000205057899 */ /* 0x000fc800080006ff */
[----:B------:R-:W-:-:S09]  /*2b00*/  UISETP.GE.U32.AND UP0, UPT, UR4, UR5, UPT ;  /* 0x000000050400728c */ /* 0x000fd2000bf06070 */
[----:B------:R-:W-:Y:S05]  /*2b10*/  BRA.U !UP0, `(.L_x_8183) ;  /* 0xffffffe108a07547 */ /* 0x000fea000b83ffff */
[----:B------:R-:W-:Y:S05]  /*2b20*/  EXIT ;  /* 0x000000000000794d */ /* 0x000fea0003800000 */
.L_x_8143:
[----:B------:R-:W-:Y:S01]  /*2b30*/  MOV R65, R19 ;  /* 0x0000001300417202 */ /* 0x000fe20000000f00 */
[----:B------:R-:W-:Y:S02]  /*2b40*/  IMAD.MOV.U32 R66, RZ, RZ, 0x1f ;  /* 0x0000001fff427424 */ /* 0x000fe400078e00ff */
[----:B------:R-:W-:-:S07]  /*2b50*/  IMAD.MOV.U32 R67, RZ, RZ, -0x1 ;  /* 0xffffffffff437424 */ /* 0x000fce00078e00ff */
[----:B01----:R-:W-:Y:S05]  /*2b60*/  WARPSYNC.COLLECTIVE R67, `(.L_x_8184) ;  /* 0x0000000043087348 */ /* 0x003fea0003c00000 */
[----:B------:R2:W3:Y:S02]  /*2b70*/  SHFL.IDX P3, R65, R68, R65, R66 ;  /* 0x0000004144417389 */ /* 0x0004e40000060042 */
[----:B0123--:R-:W-:Y:S05]  /*2b80*/  ENDCOLLECTIVE ;  /* 0x000000000000791b */ /* 0x00ffea0003800000 */
.L_x_8184:
[----:B------:R-:W-:Y:S01]  /*2b90*/  IMAD.MOV.U32 R69, RZ, RZ, R65 ;  /* 0x000000ffff457224 */ /* 0x000fe200078e0041 */
[----:B------:R-:W-:Y:S06]  /*2ba0*/  BRA `(.L_x_8185) ;  /* 0xffffffec00b07947 */ /* 0x000fec000383ffff */
.L_x_8145:
[----:B------:R-:W-:Y:S01]  /*2bb0*/  BSSY B1, `(.L_x_8186) ;  /* 0x0000007000017945 */ /* 0x000fe20003800000 */
[----:B------:R-:W-:Y:S01]  /*2bc0*/  MOV R65, R4 ;  /* 0x0000000400417202 */ /* 0x000fe20000000f00 */
[----:B------:R-:W-:Y:S02]  /*2bd0*/  IMAD.MOV.U32 R66, RZ, RZ, 0x1f ;  /* 0x0000001fff427424 */ /* 0x000fe400078e00ff */
[----:B------:R-:W-:-:S07]  /*2be0*/  IMAD.MOV.U32 R67, RZ, RZ, -0x1 ;  /* 0xffffffffff437424 */ /* 0x000fce00078e00ff */
[----:B012---:R-:W-:Y:S05]  /*2bf0*/  WARPSYNC.COLLECTIVE R67, `(.L_x_8187) ;  /* 0x0000000043087348 */ /* 0x007fea0003c00000 */
[----:B------:R3:W4:Y:S02]  /*2c00*/  SHFL.IDX P3, R65, R68, R65, R66 ;  /* 0x0000004144417389 */ /* 0x0007240000060042 */
[----:B01234-:R-:W-:Y:S05]  /*2c10*/  ENDCOLLECTIVE ;  /* 0x000000000000791b */ /* 0x01ffea0003800000 */
.L_x_8187:
[----:B------:R-:W-:Y:S05]  /*2c20*/  BSYNC B1 ;  /* 0x0000000000017941 */ /* 0x000fea0003800000 */
.L_x_8186:
[----:B------:R-:W-:Y:S05]  /*2c30*/  BRA `(.L_x_8188) ;  /* 0xffffffec00a47947 */ /* 0x000fea000383ffff */
.L_x_8147:
[----:B------:R-:W-:Y:S01]  /*2c40*/  HFMA2 R66, -RZ, RZ, 0, 1.847743988037109375e-06 ;  /* 0x0000001fff427431 */ /* 0x000fe200000001ff */
[----:B------:R-:W-:Y:S01]  /*2c50*/  BSSY B1, `(.L_x_8189) ;  /* 0x0000006000017945 */ /* 0x000fe20003800000 */
[----:B------:R-:W-:Y:S02]  /*2c60*/  IMAD.MOV.U32 R65, RZ, RZ, R5 ;  /* 0x000000ffff417224 */ /* 0x000fe400078e0005 */
[----:B------:R-:W-:-:S07]  /*2c70*/  IMAD.MOV.U32 R67, RZ, RZ, -0x1 ;  /* 0xffffffffff437424 */ /* 0x000fce00078e00ff */
[----:B0123--:R-:W-:Y:S05]  /*2c80*/  WARPSYNC.COLLECTIVE R67, `(.L_x_8190) ;  /* 0x0000000043087348 */ /* 0x00ffea0003c00000 */
[----:B------:R4:W0:Y:S02]  /*2c90*/  SHFL.IDX P3, R65, R68, R65, R66 ;  /* 0x0000004144417389 */ /* 0x0008240000060042 */
[----:B01234-:R-:W-:Y:S05]  /*2ca0*/  ENDCOLLECTIVE ;  /* 0x000000000000791b */ /* 0x01ffea0003800000 */
.L_x_8190:
[----:B------:R-:W-:Y:S05]  /*2cb0*/  BSYNC B1 ;  /* 0x0000000000017941 */ /* 0x000fea0003800000 */
.L_x_8189:
[----:B------:R-:W-:Y:S05]  /*2cc0*/  BRA `(.L_x_8191) ;  /* 0xffffffec00987947 */ /* 0x000fea000383ffff */
.L_x_8149:
[----:B------:R-:W-:Y:S01]  /*2cd0*/  BSSY B1, `(.L_x_8192) ;  /* 0x0000007000017945 */ /* 0x000fe20003800000 */
[----:B------:R-:W-:Y:S01]  /*2ce0*/  IMAD.MOV.U32 R65, RZ, RZ, R6 ;  /* 0x000000ffff417224 */ /* 0x000fe200078e0006 */
[----:B------:R-:W-:Y:S01]  /*2cf0*/  MOV R67, 0xffffffff ;  /* 0xffffffff00437802 */ /* 0x000fe20000000f00 */
[----:B------:R-:W-:-:S07]  /*2d00*/  IMAD.MOV.U32 R66, RZ, RZ, 0x1f ;  /* 0x0000001fff427424 */ /* 0x000fce00078e00ff */
[----:B01234-:R-:W-:Y:S05]  /*2d10*/  WARPSYNC.COLLECTIVE R67, `(.L_x_8193) ;  /* 0x0000000043087348 */ /* 0x01ffea0003c00000 */
[----:B------:R0:W0:Y:S02]  /*2d20*/  SHFL.IDX P3, R65, R68, R65, R66 ;  /* 0x0000004144417389 */ /* 0x0000240000060042 */
[----:B01234-:R-:W-:Y:S05]  /*2d30*/  ENDCOLLECTIVE ;  /* 0x000000000000791b */ /* 0x01ffea0003800000 */
.L_x_8193:
[----:B------:R-:W-:Y:S05]  /*2d40*/  BSYNC B1 ;  /* 0x0000000000017941 */ /* 0x000fea0003800000 */
.L_x_8192:
[----:B------:R-:W-:Y:S05]  /*2d50*/  BRA `(.L_x_8194) ;  /* 0xffffffec008c7947 */ /* 0x000fea000383ffff */
.L_x_8151:
[----:B------:R-:W-:Y:S01]  /*2d60*/  BSSY B1, `(.L_x_8195) ;  /* 0x0000007000017945 */ /* 0x000fe20003800000 */
[----:B------:R-:W-:Y:S02]  /*2d70*/  IMAD.MOV.U32 R65, RZ, RZ, R7 ;  /* 0x000000ffff417224 */ /* 0x000fe400078e0007 */
[----:B------:R-:W-:Y:S02]  /*2d80*/  IMAD.MOV.U32 R66, RZ, RZ, 0x1f ;  /* 0x0000001fff427424 */ /* 0x000fe400078e00ff */
[----:B------:R-:W-:-:S07]  /*2d90*/  IMAD.MOV.U32 R67, RZ, RZ, -0x1 ;  /* 0xffffffffff437424 */ /* 0x000fce00078e00ff */
[----:B01234-:R-:W-:Y:S05]  /*2da0*/  WARPSYNC.COLLECTIVE R67, `(.L_x_8196) ;  /* 0x0000000043087348 */ /* 0x01ffea0003c00000 */
[----:B------:R0:W0:Y:S02]  /*2db0*/  SHFL.IDX P3, R65, R68, R65, R66 ;  /* 0x0000004144417389 */ /* 0x0000240000060042 */
[----:B01234-:R-:W-:Y:S05]  /*2dc0*/  ENDCOLLECTIVE ;  /* 0x000000000000791b */ /* 0x01ffea0003800000 */
.L_x_8196:
[----:B------:R-:W-:Y:S05]  /*2dd0*/  BSYNC B1 ;  /* 0x0000000000017941 */ /* 0x000fea0003800000 */
.L_x_8195:
[----:B------:R-:W-:Y:S05]  /*2de0*/  BRA `(.L_x_8197) ;  /* 0xffffffec00807947 */ /* 0x000fea000383ffff */
.L_x_8153:
[----:B------:R-:W-:Y:S01]  /*2df0*/  BSSY B1, `(.L_x_8198) ;  /* 0x0000007000017945 */ /* 0x000fe20003800000 */
[----:B------:R-:W-:Y:S01]  /*2e00*/  MOV R65, R8 ;  /* 0x0000000800417202 */ /* 0x000fe20000000f00 */
[----:B------:R-:W-:Y:S02]  /*2e10*/  IMAD.MOV.U32 R66, RZ, RZ, 0x1f ;  /* 0x0000001fff427424 */ /* 0x000fe400078e00ff */
[----:B------:R-:W-:-:S07]  /*2e20*/  IMAD.MOV.U32 R67, RZ, RZ, -0x1 ;  /* 0xffffffffff437424 */ /* 0x000fce00078e00ff */
[----:B01234-:R-:W-:Y:S05]  /*2e30*/  WARPSYNC.COLLECTIVE R67, `(.L_x_8199) ;  /* 0x0000000043087348 */ /* 0x01ffea0003c00000 */
[----:B------:R0:W0:Y:S02]  /*2e40*/  SHFL.IDX P3, R65, R68, R65, R66 ;  /* 0x0000004144417389 */ /* 0x0000240000060042 */
[----:B01234-:R-:W-:Y:S05]  /*2e50*/  ENDCOLLECTIVE ;  /* 0x000000000000791b */ /* 0x01ffea0003800000 */
.L_x_8199:
[----:B------:R-:W-:Y:S05]  /*2e60*/  BSYNC B1 ;  /* 0x0000000000017941 */ /* 0x000fea0003800000 */
.L_x_8198:
[----:B------:R-:W-:Y:S05]  /*2e70*/  BRA `(.L_x_8200) ;  /* 0xffffffec00747947 */ /* 0x000fea000383ffff */
.L_x_8155:
[----:B------:R-:W-:Y:S01]  /*2e80*/  HFMA2 R66, -RZ, RZ, 0, 1.847743988037109375e-06 ;  /* 0x0000001fff427431 */ /* 0x000fe200000001ff */
[----:B------:R-:W-:Y:S01]  /*2e90*/  BSSY B1, `(.L_x_8201) ;  /* 0x0000006000017945 */ /* 0x000fe20003800000 */
[----:B------:R-:W-:Y:S02]  /*2ea0*/  IMAD.MOV.U32 R65, RZ, RZ, R9 ;  /* 0x000000ffff417224 */ /* 0x000fe400078e0009 */
[----:B------:R-:W-:-:S07]  /*2eb0*/  IMAD.MOV.U32 R67, RZ, RZ, -0x1 ;  /* 0xffffffffff437424 */ /* 0x000fce00078e00ff */
[----:B01234-:R-:W-:Y:S05]  /*2ec0*/  WARPSYNC.COLLECTIVE R67, `(.L_x_8202) ;  /* 0x0000000043087348 */ /* 0x01ffea0003c00000 */
[----:B------:R0:W0:Y:S02]  /*2ed0*/  SHFL.IDX P3, R65, R68, R65, R66 ;  /* 0x0000004144417389 */ /* 0x0000240000060042 */
[----:B01234-:R-:W-:Y:S05]  /*2ee0*/  ENDCOLLECTIVE ;  /* 0x000000000000791b */ /* 0x01ffea0003800000 */
.L_x_8202:
[----:B------:R-:W-:Y:S05]  /*2ef0*/  BSYNC B1 ;  /* 0x0000000000017941 */ /* 0x000fea0003800000 */
.L_x_8201:
[----:B------:R-:W-:Y:S05]  /*2f00*/  BRA `(.L_x_8203) ;  /* 0xffffffec00687947 */ /* 0x000fea000383ffff */
.L_x_8157:
[----:B------:R-:W-:Y:S01]  /*2f10*/  BSSY B1, `(.L_x_8204) ;  /* 0x0000007000017945 */ /* 0x000fe20003800000 */
[----:B------:R-:W-:Y:S01]  /*2f20*/  IMAD.MOV.U32 R65, RZ, RZ, R10 ;  /* 0x000000ffff417224 */ /* 0x000fe200078e000a */
[----:B------:R-:W-:Y:S01]  /*2f30*/  MOV R67, 0xffffffff ;  /* 0xffffffff00437802 */ /* 0x000fe20000000f00 */
[----:B------:R-:W-:-:S07]  /*2f40*/  IMAD.MOV.U32 R66, RZ, RZ, 0x1f ;  /* 0x0000001fff427424 */ /* 0x000fce00078e00ff */
[----:B01234-:R-:W-:Y:S05]  /*2f50*/  WARPSYNC.COLLECTIVE R67, `(.L_x_8205) ;  /* 0x0000000043087348 */ /* 0x01ffea0003c00000 */
[----:B------:R0:W0:Y:S02]  /*2f60*/  SHFL.IDX P3, R65, R68, R65, R66 ;  /* 0x0000004144417389 */ /* 0x0000240000060042 */
[----:B01234-:R-:W-:Y:S05]  /*2f70*/  ENDCOLLECTIVE ;  /* 0x000000000000791b */ /* 0x01ffea0003800000 */
.L_x_8205:
[----:B------:R-:W-:Y:S05]  /*2f80*/  BSYNC B1 ;  /* 0x0000000000017941 */ /* 0x000fea0003800000 */
.L_x_8204:
[----:B------:R-:W-:Y:S05]  /*2f90*/  BRA `(.L_x_8206) ;  /* 0xffffffec005c7947 */ /* 0x000fea000383ffff */
.L_x_8159:
[----:B------:R-:W-:Y:S01]  /*2fa0*/  BSSY B1, `(.L_x_8207) ;  /* 0x0000007000017945 */ /* 0x000fe20003800000 */
[----:B------:R-:W-:Y:S02]  /*2fb0*/  IMAD.MOV.U32 R65, RZ, RZ, R11 ;  /* 0x000000ffff417224 */ /* 0x000fe400078e000b */
[----:B------:R-:W-:Y:S02]  /*2fc0*/  IMAD.MOV.U32 R66, RZ, RZ, 0x1f ;  /* 0x0000001fff427424 */ /* 0x000fe400078e00ff */
[----:B------:R-:W-:-:S07]  /*2fd0*/  IMAD.MOV.U32 R67, RZ, RZ, -0x1 ;  /* 0xffffffffff437424 */ /* 0x000fce00078e00ff */
[----:B01234-:R-:W-:Y:S05]  /*2fe0*/  WARPSYNC.COLLECTIVE R67, `(.L_x_8208) ;  /* 0x0000000043087348 */ /* 0x01ffea0003c00000 */
[----:B------:R0:W0:Y:S02]  /*2ff0*/  SHFL.IDX P3, R65, R68, R65, R66 ;  /* 0x0000004144417389 */ /* 0x0000240000060042 */
[----:B01234-:R-:W-:Y:S05]  /*3000*/  ENDCOLLECTIVE ;  /* 0x000000000000791b */ /* 0x01ffea0003800000 */
.L_x_8208:
[----:B------:R-:W-:Y:S05]  /*3010*/  BSYNC B1 ;  /* 0x0000000000017941 */ /* 0x000fea0003800000 */
.L_x_8207:
[----:B------:R-:W-:Y:S05]  /*3020*/  BRA `(.L_x_8209) ;  /* 0xffffffec00507947 */ /* 0x000fea000383ffff */
.L_x_8161:
[----:B------:R-:W-:Y:S01]  /*3030*/  BSSY B1, `(.L_x_8210) ;  /* 0x0000007000017945 */ /* 0x000fe20003800000 */
[----:B------:R-:W-:Y:S01]  /*3040*/  MOV R65, R12 ;  /* 0x0000000c00417202 */ /* 0x000fe20000000f00 */
[----:B------:R-:W-:Y:S02]  /*3050*/  IMAD.MOV.U32 R66, RZ, RZ, 0x1f ;  /* 0x0000001fff427424 */ /* 0x000fe400078e00ff */
[----:B------:R-:W-:-:S07]  /*3060*/  IMAD.MOV.U32 R67, RZ, RZ, -0x1 ;  /* 0xffffffffff437424 */ /* 0x000fce00078e00ff */
[----:B01234-:R-:W-:Y:S05]  /*3070*/  WARPSYNC.COLLECTIVE R67, `(.L_x_8211) ;  /* 0x0000000043087348 */ /* 0x01ffea0003c00000 */
[----:B------:R0:W0:Y:S02]  /*3080*/  SHFL.IDX P3, R65, R68, R65, R66 ;  /* 0x0000004144417389 */ /* 0x0000240000060042 */
[----:B01234-:R-:W-:Y:S05]  /*3090*/  ENDCOLLECTIVE ;  /* 0x000000000000791b */ /* 0x01ffea0003800000 */
.L_x_8211:
[----:B------:R-:W-:Y:S05]  /*30a0*/  BSYNC B1 ;  /* 0x0000000000017941 */ /* 0x000fea0003800000 */
.L_x_8210:
[----:B------:R-:W-:Y:S05]  /*30b0*/  BRA `(.L_x_8212) ;  /* 0xffffffec00447947 */ /* 0x000fea000383ffff */
.L_x_8163:
[----:B------:R-:W-:Y:S01]  /*30c0*/  HFMA2 R66, -RZ, RZ, 0, 1.847743988037109375e-06 ;  /* 0x0000001fff427431 */ /* 0x000fe200000001ff */
[----:B------:R-:W-:Y:S01]  /*30d0*/  BSSY B1, `(.L_x_8213) ;  /* 0x0000006000017945 */ /* 0x000fe20003800000 */
[----:B------:R-:W-:Y:S02]  /*30e0*/  IMAD.MOV.U32 R65, RZ, RZ, R13 ;  /* 0x000000ffff417224 */ /* 0x000fe400078e000d */
[----:B------:R-:W-:-:S07]  /*30f0*/  IMAD.MOV.U32 R67, RZ, RZ, -0x1 ;  /* 0xffffffffff437424 */ /* 0x000fce00078e00ff */
[----:B01234-:R-:W-:Y:S05]  /*3100*/  WARPSYNC.COLLECTIVE R67, `(.L_x_8214) ;  /* 0x0000000043087348 */ /* 0x01ffea0003c00000 */
[----:B------:R0:W0:Y:S02]  /*3110*/  SHFL.IDX P3, R65, R68, R65, R66 ;  /* 0x0000004144417389 */ /* 0x0000240000060042 */
[----:B01234-:R-:W-:Y:S05]  /*3120*/  ENDCOLLECTIVE ;  /* 0x000000000000791b */ /* 0x01ffea0003800000 */
.L_x_8214:
[----:B------:R-:W-:Y:S05]  /*3130*/  BSYNC B1 ;  /* 0x0000000000017941 */ /* 0x000fea0003800000 */
.L_x_8213:
[----:B------:R-:W-:Y:S05]  /*3140*/  BRA `(.L_x_8215) ;  /* 0xffffffec00387947 */ /* 0x000fea000383ffff */
.L_x_8165:
[----:B------:R-:W-:Y:S01]  /*3150*/  BSSY B1, `(.L_x_8216) ;  /* 0x0000007000017945 */ /* 0x000fe20003800000 */
[----:B------:R-:W-:Y:S01]  /*3160*/  IMAD.MOV.U32 R65, RZ, RZ, R14 ;  /* 0x000000ffff417224 */ /* 0x000fe200078e000e */
[----:B------:R-:W-:Y:S01]  /*3170*/  MOV R67, 0xffffffff ;  /* 0xffffffff00437802 */ /* 0x000fe20000000f00 */
[----:B------:R-:W-:-:S07]  /*3180*/  IMAD.MOV.U32 R66, RZ, RZ, 0x1f ;  /* 0x0000001fff427424 */ /* 0x000fce00078e00ff */
[----:B01234-:R-:W-:Y:S05]  /*3190*/  WARPSYNC.COLLECTIVE R67, `(.L_x_8217) ;  /* 0x0000000043087348 */ /* 0x01ffea0003c00000 */
[----:B------:R0:W0:Y:S02]  /*31a0*/  SHFL.IDX P3, R65, R68, R65, R66 ;  /* 0x0000004144417389 */ /* 0x0000240000060042 */
[----:B01234-:R-:W-:Y:S05]  /*31b0*/  ENDCOLLECTIVE ;  /* 0x000000000000791b */ /* 0x01ffea0003800000 */
.L_x_8217:
[----:B------:R-:W-:Y:S05]  /*31c0*/  BSYNC B1 ;  /* 0x0000000000017941 */ /* 0x000fea0003800000 */
.L_x_8216:
[----:B------:R-:W-:Y:S05]  /*31d0*/  BRA `(.L_x_8218) ;  /* 0xffffffec002c7947 */ /* 0x000fea000383ffff */
.L_x_8167:
[----:B------:R-:W-:Y:S01]  /*31e0*/  BSSY B1, `(.L_x_8219) ;  /* 0x0000007000017945 */ /* 0x000fe20003800000 */
[----:B------:R-:W-:Y:S02]  /*31f0*/  IMAD.MOV.U32 R65, RZ, RZ, R15 ;  /* 0x000000ffff417224 */ /* 0x000fe400078e000f */
[----:B------:R-:W-:Y:S02]  /*3200*/  IMAD.MOV.U32 R66, RZ, RZ, 0x1f ;  /* 0x0000001fff427424 */ /* 0x000fe400078e00ff */
[----:B------:R-:W-:-:S07]  /*3210*/  IMAD.MOV.U32 R67, RZ, RZ, -0x1 ;  /* 0xffffffffff437424 */ /* 0x000fce00078e00ff */
[----:B01234-:R-:W-:Y:S05]  /*3220*/  WARPSYNC.COLLECTIVE R67, `(.L_x_8220) ;  /* 0x0000000043087348 */ /* 0x01ffea0003c00000 */
[----:B------:R0:W0:Y:S02]  /*3230*/  SHFL.IDX P3, R65, R68, R65, R66 ;  /* 0x0000004144417389 */ /* 0x0000240000060042 */
[----:B01234-:R-:W-:Y:S05]  /*3240*/  ENDCOLLECTIVE ;  /* 0x000000000000791b */ /* 0x01ffea0003800000 */
.L_x_8220:
[----:B------:R-:W-:Y:S05]  /*3250*/  BSYNC B1 ;  /* 0x0000000000017941 */ /* 0x000fea0003800000 */
.L_x_8219:
[----:B------:R-:W-:Y:S05]  /*3260*/  BRA `(.L_x_8221) ;  /* 0xffffffec00207947 */ /* 0x000fea000383ffff */
.L_x_8169:
[----:B------:R-:W-:Y:S01]  /*3270*/  BSSY B1, `(.L_x_8222) ;  /* 0x0000007000017945 */ /* 0x000fe20003800000 */
[----:B------:R-:W-:Y:S01]  /*3280*/  MOV R65, R16 ;  /* 0x0000001000417202 */ /* 0x000fe20000000f00 */
[----:B------:R-:W-:Y:S02]  /*3290*/  IMAD.MOV.U32 R66, RZ, RZ, 0x1f ;  /* 0x0000001fff427424 */ /* 0x000fe400078e00ff */
[----:B------:R-:W-:-:S07]  /*32a0*/  IMAD.MOV.U32 R67, RZ, RZ, -0x1 ;  /* 0xffffffffff437424 */ /* 0x000fce00078e00ff */
[----:B01234-:R-:W-:Y:S05]  /*32b0*/  WARPSYNC.COLLECTIVE R67, `(.L_x_8223) ;  /* 0x0000000043087348 */ /* 0x01ffea0003c00000 */
[----:B------:R0:W0:Y:S02]  /*32c0*/  SHFL.IDX P3, R65, R68, R65, R66 ;  /* 0x0000004144417389 */ /* 0x0000240000060042 */
[----:B01234-:R-:W-:Y:S05]  /*32d0*/  ENDCOLLECTIVE ;  /* 0x000000000000791b */ /* 0x01ffea0003800000 */
.L_x_8223:
[----:B------:R-:W-:Y:S05]  /*32e0*/  BSYNC B1 ;  /* 0x0000000000017941 */ /* 0x000fea0003800000 */
.L_x_8222:
[----:B------:R-:W-:Y:S05]  /*32f0*/  BRA `(.L_x_8224) ;  /* 0xffffffec00147947 */ /* 0x000fea000383ffff */
.L_x_8171:
[----:B------:R-:W-:Y:S01]  /*3300*/  HFMA2 R66, -RZ, RZ, 0, 1.847743988037109375e-06 ;  /* 0x0000001fff427431 */ /* 0x000fe200000001ff */
[----:B------:R-:W-:Y:S01]  /*3310*/  BSSY B1, `(.L_x_8225) ;  /* 0x0000006000017945 */ /* 0x000fe20003800000 */
[----:B------:R-:W-:Y:S02]  /*3320*/  IMAD.MOV.U32 R65, RZ, RZ, R17 ;  /* 0x000000ffff417224 */ /* 0x000fe400078e0011 */
[----:B------:R-:W-:-:S07]  /*3330*/  IMAD.MOV.U32 R67, RZ, RZ, -0x1 ;  /* 0xffffffffff437424 */ /* 0x000fce00078e00ff */
[----:B01234-:R-:W-:Y:S05]  /*3340*/  WARPSYNC.COLLECTIVE R67, `(.L_x_8226) ;  /* 0x0000000043087348 */ /* 0x01ffea0003c00000 */
[----:B------:R0:W0:Y:S02]  /*3350*/  SHFL.IDX P3, R65, R68, R65, R66 ;  /* 0x0000004144417389 */ /* 0x0000240000060042 */
[----:B01234-:R-:W-:Y:S05]  /*3360*/  ENDCOLLECTIVE ;  /* 0x000000000000791b */ /* 0x01ffea0003800000 */
.L_x_8226:
[----:B------:R-:W-:Y:S05]  /*3370*/  BSYNC B1 ;  /* 0x0000000000017941 */ /* 0x000fea0003800000 */
.L_x_8225:
[----:B------:R-:W-:Y:S05]  /*3380*/  BRA `(.L_x_8227) ;  /* 0xffffffec00087947 */ /* 0x000fea000383ffff */
.L_x_8173:
[----:B------:R-:W-:Y:S01]  /*3390*/  BSSY B1, `(.L_x_8228) ;  /* 0x0000007000017945 */ /* 0x000fe20003800000 */
[----:B------:R-:W-:Y:S01]  /*33a0*/  IMAD.MOV.U32 R65, RZ, RZ, R18 ;  /* 0x000000ffff417224 */ /* 0x000fe200078e0012 */
[----:B------:R-:W-:Y:S01]  /*33b0*/  MOV R67, 0xffffffff ;  /* 0xffffffff00437802 */ /* 0x000fe20000000f00 */
[----:B------:R-:W-:-:S07]  /*33c0*/  IMAD.MOV.U32 R66, RZ, RZ, 0x1f ;  /* 0x0000001fff427424 */ /* 0x000fce00078e00ff */
[----:B01234-:R-:W-:Y:S05]  /*33d0*/  WARPSYNC.COLLECTIVE R67, `(.L_x_8229) ;  /* 0x0000000043087348 */ /* 0x01ffea0003c00000 */
[----:B------:R0:W0:Y:S02]  /*33e0*/  SHFL.IDX P3, R65, R68, R65, R66 ;  /* 0x0000004144417389 */ /* 0x0000240000060042 */
[----:B01234-:R-:W-:Y:S05]  /*33f0*/  ENDCOLLECTIVE ;  /* 0x000000000000791b */ /* 0x01ffea0003800000 */
.L_x_8229:
[----:B------:R-:W-:Y:S05]  /*3400*/  BSYNC B1 ;  /* 0x0000000000017941 */ /* 0x000fea0003800000 */
.L_x_8228:
[----:B------:R-:W-:Y:S01]  /*3410*/  IMAD.MOV.U32 R68, RZ, RZ, R65 ;  /* 0x000000ffff447224 */ /* 0x000fe200078e0041 */
[----:B------:R-:W-:Y:S06]  /*3420*/  BRA `(.L_x_8230) ;  /* 0xffffffe800f87947 */ /* 0x000fec000383ffff */
        .weak           $__internal_194_$__cuda_sm20_div_s16
        .type           $__internal_194_$__cuda_sm20_div_s16,@function
        .size           $__internal_194_$__cuda_sm20_div_s16,(.L_x_38697 - $__internal_194_$__cuda_sm20_div_s16)
$__internal_194_$__cuda_sm20_div_s16:
        /* <DEDUP_REMOVED lines=25> */
[----:B------:R-:W-:Y:S05]  /*35c0*/  RET.REL.NODEC R34 `(_Z9cuda_gemmIiLi128ELi4ELi1ELi64ELi128ELi128ELi64ELi1ELi0EEviiiPT_S1_S1_iii) ;  /* 0xffffffc8228c7950 */ /* 0x000fea0003c3ffff */
.L_x_8231:
        /* <DEDUP_REMOVED lines=11> */
.L_x_38697:


//--------------------- .text._Z9cuda_gemmIiLi128ELi4ELi1ELi64ELi128ELi128ELi64ELi0ELi1EEviiiPT_S1_S1_iii --------------------------
	.section	.text._Z9cuda_gemmIiLi128ELi4ELi1ELi64ELi128ELi128ELi64ELi0ELi1EEviiiPT_S1_S1_iii,"ax",@progbits
	.align	128
        .global         _Z9cuda_gemmIiLi128ELi4ELi1ELi64ELi128ELi128ELi64ELi0ELi1EEviiiPT_S1_S1_iii
        .type           _Z9cuda_gemmIiLi128ELi4ELi1ELi64ELi128ELi128ELi64ELi0ELi1EEviiiPT_S1_S1_iii,@function
        .size           _Z9cuda_gemmIiLi128ELi4ELi1ELi64ELi128ELi128ELi64ELi0ELi1EEviiiPT_S1_S1_iii,(.L_x_39413 - _Z9cuda_gemmIiLi128ELi4ELi1ELi64ELi128ELi128ELi64ELi0ELi1EEviiiPT_S1_S1_iii)
        .other          _Z9cuda_gemmIiLi128ELi4ELi1ELi64ELi128ELi128ELi64ELi0ELi1EEviiiPT_S1_S1_iii,@"STO_CUDA_ENTRY STV_DEFAULT"
_Z9cuda_gemmIiLi128ELi4ELi1ELi64ELi128ELi128ELi64ELi0ELi1EEviiiPT_S1_S1_iii:
.text._Z9cuda_gemmIiLi128ELi4ELi1ELi64ELi128ELi128ELi64ELi0ELi1EEviiiPT_S1_S1_iii:
[----:B------:R-:W0:Y:S08]  /*0000*/  LDC R1, c[0x0][0x37c] ;  /* 0x0000df00ff017b82 */ /* 0x000e300000000800 */
[----:B------:R-:W1:Y:S08]  /*0010*/  LDC R0, c[0x0][0x374] ;  /* 0x0000dd00ff007b82 */ /* 0x000e700000000800 */
[----:B------:R-:W2:Y:S01]  /*0020*/  S2UR UR6, SR_CTAID.Y ;  /* 0x00000000000679c3 */ /* 0x000ea20000002600 */
[----:B-1----:R-:W-:-:S05]  /*0030*/  IMAD.SHL.U32 R2, R0, 0x4, RZ ;  /* 0x0000000400027824 */ /* 0x002fca00078e00ff */
[----:B--2---:R-:W-:-:S13]  /*0040*/  ISETP.LE.U32.AND P0, PT, R2, UR6, PT ;  /* 0x0000000602007c0c */ /* 0x004fda000bf03070 */
[----:B0-----:R-:W-:Y:S05]  /*0050*/  @P0 EXIT ;  /* 0x000000000000094d */ /* 0x001fea0003800000 */
[----:B------:R-:W0:Y:S01]  /*0060*/  LDC R3, c[0x0][0x360] ;  /* 0x0000d800ff037b82 */ /* 0x000e220000000800 */
[----:B------:R-:W1:Y:S01]  /*0070*/  S2R R4, SR_TID.X ;  /* 0x0000000000047919 */ /* 0x000e620000002100 */
[----:B------:R-:W-:Y:S01]  /*0080*/  UMOV UR4, 0x400 ;  /* 0x0000040000047882 */ /* 0x000fe20000000000 */
[----:B------:R-:W2:Y:S05]  /*0090*/  LDCU.64 UR8, c[0x0][0x358] ;  /* 0x00006b00ff0877ac */ /* 0x000eaa0008000a00 */
[----:B------:R-:W3:Y:S01]  /*00a0*/  S2UR UR5, SR_CgaCtaId ;  /* 0x00000000000579c3 */ /* 0x000ee20000008800 */
[----:B0-----:R-:W0:Y:S01]  /*00b0*/  I2F.U32.RP R10, R3 ;  /* 0x00000003000a7306 */ /* 0x001e220000209000 */
[----:B------:R-:W-:Y:S01]  /*00c0*/  ISETP.NE.U32.AND P2, PT, R3, RZ, PT ;  /* 0x000000ff0300720c */ /* 0x000fe20003f45070 */
[----:B---3--:R-:W-:Y:S01]  /*00d0*/  ULEA UR4, UR5, UR4, 0x18 ;  /* 0x0000000405047291 */ /* 0x008fe2000f8ec0ff */
[----:B-1----:R-:W-:-:S05]  /*00e0*/  IMAD.IADD R6, R4, 0x1, R3 ;  /* 0x0000000104067824 */ /* 0x002fca00078e0203 */
[C---:B------:R-:W-:Y:S01]  /*00f0*/  ISETP.GE.U32.AND P0, PT, R6.reuse, 0x20, PT ;  /* 0x000000200600780c */ /* 0x040fe20003f06070 */
[----:B0-----:R-:W0:Y:S01]  /*0100*/  MUFU.RCP R10, R10 ;  /* 0x0000000a000a7308 */ /* 0x001e220000001000 */
[----:B------:R-:W-:Y:S02]  /*0110*/  VIMNMX.U32 R5, PT, PT, R6, 0x20, !PT ;  /* 0x0000002006057848 */ /* 0x000fe40007fe0000 */
[----:B------:R-:W-:Y:S01]  /*0120*/  SEL R7, RZ, 0x1, P0 ;  /* 0x00000001ff077807 */ /* 0x000fe20000000000 */
[----:B0-----:R-:W-:Y:S01]  /*0130*/  VIADD R9, R10, 0xffffffe ;  /* 0x0ffffffe0a097836 */ /* 0x001fe20000000000 */
[----:B------:R-:W-:-:S05]  /*0140*/  IADD3 R10, PT, PT, R6, R3, RZ ;  /* 0x00000003060a7210 */ /* 0x000fca0007ffe0ff */
[----:B------:R-:W0:Y:S02]  /*0150*/  F2I.FTZ.U32.TRUNC.NTZ R9, R9 ;  /* 0x0000000900097305 */ /* 0x000e24000021f000 */
[----:B0-----:R-:W-:-:S04]  /*0160*/  IMAD.MOV R8, RZ, RZ, -R9 ;  /* 0x000000ffff087224 */ /* 0x001fc800078e0a09 */
[----:B------:R-:W-:Y:S02]  /*0170*/  IMAD R11, R8, R3, RZ ;  /* 0x00000003080b7224 */ /* 0x000fe400078e02ff */
[----:B------:R-:W-:-:S05]  /*0180*/  HFMA2 R8, -RZ, RZ, 0, 0 ;  /* 0x00000000ff087431 */ /* 0x000fca00000001ff */
[----:B------:R-:W-:Y:S01]  /*0190*/  IMAD.HI.U32 R11, R9, R11, R8 ;  /* 0x0000000b090b7227 */ /* 0x000fe200078e0008 */
[----:B------:R-:W-:Y:S02]  /*01a0*/  IADD3 R8, PT, PT, R5, -R6, -R7 ;  /* 0x8000000605087210 */ /* 0x000fe40007ffe807 */
[----:B------:R-:W-:-:S03]  /*01b0*/  IADD3 R9, PT, PT, R10, R3, RZ ;  /* 0x000000030a097210 */ /* 0x000fc60007ffe0ff */
[----:B------:R-:W-:-:S04]  /*01c0*/  IMAD.HI.U32 R14, R11, R8, RZ ;  /* 0x000000080b0e7227 */ /* 0x000fc800078e00ff */
[----:B------:R-:W-:-:S04]  /*01d0*/  IMAD.MOV R5, RZ, RZ, -R14 ;  /* 0x000000ffff057224 */ /* 0x000fc800078e0a0e */
[----:B------:R-:W-:-:S05]  /*01e0*/  IMAD R8, R3, R5, R8 ;  /* 0x0000000503087224 */ /* 0x000fca00078e0208 */
[----:B------:R-:W-:-:S13]  /*01f0*/  ISETP.GE.U32.AND P0, PT, R8, R3, PT ;  /* 0x000000030800720c */ /* 0x000fda0003f06070 */
[----:B------:R-:W-:Y:S02]  /*0200*/  @P0 IMAD.IADD R8, R8, 0x1, -R3 ;  /* 0x0000000108080824 */ /* 0x000fe400078e0a03 */
[----:B------:R-:W-:-:S03]  /*0210*/  @P0 VIADD R14, R14, 0x1 ;  /* 0x000000010e0e0836 */ /* 0x000fc60000000000 */
[----:B------:R-:W-:Y:S02]  /*0220*/  ISETP.GE.U32.AND P1, PT, R8, R3, PT ;  /* 0x000000030800720c */ /* 0x000fe40003f26070 */
[----:B------:R-:W-:-:S05]  /*0230*/  LEA R8, R4, UR4, 0x2 ;  /* 0x0000000404087c11 */ /* 0x000fca000f8e10ff */
[----:B------:R-:W-:-:S04]  /*0240*/  IMAD R12, R3, 0x4, R8 ;  /* 0x00000004030c7824 */ /* 0x000fc800078e0208 */
[----:B------:R-:W-:Y:S02]  /*0250*/  IMAD R11, R3, 0x4, R12 ;  /* 0x00000004030b7824 */ /* 0x000fe400078e020c */
[----:B------:R-:W-:Y:S01]  /*0260*/  @P1 VIADD R14, R14, 0x1 ;  /* 0x000000010e0e1836 */ /* 0x000fe20000000000 */
[----:B------:R-:W-:-:S05]  /*0270*/  @!P2 LOP3.LUT R14, RZ, R3, RZ, 0x33, !PT ;  /* 0x00000003ff0ea212 */ /* 0x000fca00078e33ff */
[----:B------:R-:W-:Y:S02]  /*0280*/  IMAD.IADD R5, R7, 0x1, R14 ;  /* 0x0000000107057824 */ /* 0x000fe400078e020e */
[----:B------:R-:W-:-:S03]  /*0290*/  IMAD.U32 R7, RZ, RZ, UR6 ;  /* 0x00000006ff077e24 */ /* 0x000fc6000f8e00ff */
[----:B--2---:R-:W-:-:S07]  /*02a0*/  LOP3.LUT R21, R5, 0x3, RZ, 0xc0, !PT ;  /* 0x0000000305157812 */ /* 0x004fce00078ec0ff */
.L_x_8242:
[----:B------:R-:W-:Y:S01]  /*02b0*/  ISETP.GT.U32.AND P0, PT, R4, 0x1f, PT ;  /* 0x0000001f0400780c */ /* 0x000fe20003f04070 */
[----:B------:R-:W-:Y:S01]  /*02c0*/  IMAD.IADD R7, R0, 0x1, R7 ;  /* 0x0000000100077824 */ /* 0x000fe200078e0207 */
[----:B------:R-:W-:Y:S04]  /*02d0*/  BSSY.RECONVERGENT B0, `(.L_x_8232) ;  /* 0x000001f000007945 */ /* 0x000fe80003800200 */
[----:B------:R-:W-:-:S07]  /*02e0*/  ISETP.GE.U32.AND P1, PT, R7, R2, PT ;  /* 0x000000020700720c */ /* 0x000fce0003f26070 */
[----:B012345:R-:W-:Y:S06]  /*02f0*/  @P0 BRA `(.L_x_8233) ;  /* 0x0000000000700947 */ /* 0x03ffec0003800000 */
        /* <DEDUP_REMOVED lines=10> */
[----:B------:R0:W-:Y:S01]  /*03a0*/  STS [R12], RZ ;  /* 0x000000ff0c007388 */ /* 0x0001e20000000800 */
[----:B------:R-:W-:-:S11]  /*03b0*/  IMAD.MOV.U32 R14, RZ, RZ, R10 ;  /* 0x000000ffff0e7224 */ /* 0x000fd600078e000a */
[----:B------:R0:W-:Y:S01]  /*03c0*/  @P3 STS [R11], RZ ;  /* 0x000000ff0b003388 */ /* 0x0001e20000000800 */
[----:B------:R-:W-:-:S07]  /*03d0*/  @P3 IMAD.MOV.U32 R14, RZ, RZ, R9 ;  /* 0x000000ffff0e3224 */ /* 0x000fce00078e0009 */
.L_x_8235:
[----:B------:R-:W-:Y:S05]  /*03e0*/  BSYNC.RECONVERGENT B1 ;  /* 0x0000000000017941 */ /* 0x000fea0003800200 */
.L_x_8234:
[----:B------:R-:W-:Y:S05]  /*03f0*/  @!P2 BRA `(.L_x_8233) ;  /* 0x000000000030a947 */ /* 0x000fea0003800000 */
[----:B------:R-:W-:-:S07]  /*0400*/  LEA R16, R14, UR4, 0x2 ;  /* 0x000000040e107c11 */ /* 0x000fce000f8e10ff */
.L_x_8236:
[C-C-:B--2---:R-:W-:Y:S01]  /*0410*/  IMAD R13, R3.reuse, 0x4, R16.reuse ;  /* 0x00000004030d7824 */ /* 0x144fe200078e0210 */
[C---:B------:R-:W-:Y:S01]  /*0420*/  LEA R15, R3.reuse, R16, 0x3 ;  /* 0x00000010030f7211 */ /* 0x040fe200078e18ff */
[C---:B------:R-:W-:Y:S01]  /*0430*/  IMAD R17, R3.reuse, 0xc, R16 ;  /* 0x0000000c03117824 */ /* 0x040fe200078e0210 */
[----:B------:R1:W-:Y:S01]  /*0440*/  STS [R16], RZ ;  /* 0x000000ff10007388 */ /* 0x0003e20000000800 */
[----:B------:R-:W-:-:S03]  /*0450*/  IMAD R14, R3, 0x4, R14 ;  /* 0x00000004030e7824 */ /* 0x000fc600078e020e */
[----:B------:R2:W-:Y:S02]  /*0460*/  STS [R13], RZ ;  /* 0x000000ff0d007388 */ /* 0x0005e40000000800 */
[----:B------:R-:W-:Y:S02]  /*0470*/  ISETP.GE.U32.AND P2, PT, R14, 0x20, PT ;  /* 0x000000200e00780c */ /* 0x000fe40003f46070 */
[----:B------:R2:W-:Y:S01]  /*0480*/  STS [R15], RZ ;  /* 0x000000ff0f007388 */ /* 0x0005e20000000800 */
[----:B-1----:R-:W-:-:S03]  /*0490*/  IMAD R16, R3, 0x10, R16 ;  /* 0x0000001003107824 */ /* 0x002fc600078e0210 */
[----:B------:R2:W-:Y:S07]  /*04a0*/  STS [R17], RZ ;  /* 0x000000ff11007388 */ /* 0x0005ee0000000800 */
[----:B------:R-:W-:Y:S05]  /*04b0*/  @!P2 BRA `(.L_x_8236) ;  /* 0xfffffffc00d4a947 */ /* 0x000fea000383ffff */
.L_x_8233:
[----:B------:R-:W-:Y:S05]  /*04c0*/  BSYNC.RECONVERGENT B0 ;  /* 0x0000000000007941 */ /* 0x000fea0003800200 */
.L_x_8232:
        /* <DEDUP_REMOVED lines=13> */
[----:B------:R-:W-:-:S11]  /*05a0*/  IMAD.MOV.U32 R14, RZ, RZ, R4 ;  /* 0x000000ffff0e7224 */ /* 0x000fd600078e0004 */
[----:B------:R-:W-:Y:S05]  /*05b0*/  @!P0 BRA `(.L_x_8240) ;  /* 0x0000000000348947 */ /* 0x000fea0003800000 */
[----:B--2---:R-:W1:Y:S01]  /*05c0*/  LDS R13, [R8] ;  /* 0x00000000080d7984 */ /* 0x004e620000000800 */
[----:B------:R-:W-:Y:S02]  /*05d0*/  ISETP.NE.AND P0, PT, R21, RZ, PT ;  /* 0x000000ff1500720c */ /* 0x000fe40003f05270 */
[----:B------:R-:W-:Y:S01]  /*05e0*/  MOV R14, R6 ;  /* 0x00000006000e7202 */ /* 0x000fe20000000f00 */
[----:B-1----:R1:W-:Y:S10]  /*05f0*/  ATOM.E.ADD.STRONG.GPU PT, RZ, desc[UR8][R0.64], R13 ;  /* 0x8000000d00ff798a */ /* 0x0023f400081ef108 */
[----:B------:R-:W-:Y:S05]  /*0600*/  @!P0 BRA `(.L_x_8240) ;  /* 0x0000000000208947 */ /* 0x000fea0003800000 */
[----:B-1----:R-:W1:Y:S01]  /*0610*/  LDS R13, [R12] ;  /* 0x000000000c0d7984 */ /* 0x002e620000000800 */
[----:B------:R-:W-:Y:S01]  /*0620*/  ISETP.NE.AND P0, PT, R21, 0x1, PT ;  /* 0x000000011500780c */ /* 0x000fe20003f05270 */
[----:B------:R-:W-:Y:S02]  /*0630*/  IMAD.MOV.U32 R14, RZ, RZ, R10 ;  /* 0x000000ffff0e7224 */ /* 0x000fe400078e000a */
[----:B-1----:R3:W-:Y:S10]  /*0640*/  ATOM.E.ADD.STRONG.GPU PT, RZ, desc[UR8][R0.64], R13 ;  /* 0x8000000d00ff798a */ /* 0x0027f400081ef108 */
[----:B------:R-:W-:Y:S05]  /*0650*/  @!P0 BRA `(.L_x_8240) ;  /* 0x00000000000c8947 */ /* 0x000fea0003800000 */
[----:B---3--:R-:W1:Y:S04]  /*0660*/  LDS R13, [R11] ;  /* 0x000000000b0d7984 */ /* 0x008e680000000800 */
[----:B-1----:R4:W-:Y:S01]  /*0670*/  ATOM.E.ADD.STRONG.GPU PT, RZ, desc[UR8][R0.64], R13 ;  /* 0x8000000d00ff798a */ /* 0x0029e200081ef108 */
[----:B------:R-:W-:-:S07]  /*0680*/  IMAD.MOV.U32 R14, RZ, RZ, R9 ;  /* 0x000000ffff0e7224 */ /* 0x000fce00078e0009 */
.L_x_8240:
[----:B------:R-:W-:Y:S05]  /*0690*/  BSYNC.RECONVERGENT B1 ;  /* 0x0000000000017941 */ /* 0x000fea0003800200 */
.L_x_8239:
[----:B------:R-:W-:-:S13]  /*06a0*/  ISETP.GE.U32.AND P0, PT, R5, 0x3, PT ;  /* 0x000000030500780c */ /* 0x000fda0003f06070 */
[----:B------:R-:W-:Y:S05]  /*06b0*/  @!P0 BRA `(.L_x_8238) ;  /* 0x00000000003c8947 */ /* 0x000fea0003800000 */
.L_x_8241:
[----:B------:R-:W-:-:S05]  /*06c0*/  LEA R16, R14, UR4, 0x2 ;  /* 0x000000040e107c11 */ /* 0x000fca000f8e10ff */
[----:B-12345:R-:W1:Y:S01]  /*06d0*/  LDS R13, [R16] ;  /* 0x00000000100d7984 */ /* 0x03ee620000000800 */
[----:B------:R-:W-:-:S03]  /*06e0*/  IMAD R18, R3, 0x4, R16 ;  /* 0x0000000403127824 */ /* 0x000fc600078e0210 */
[----:B-1----:R5:W-:Y:S02]  /*06f0*/  ATOM.E.ADD.STRONG.GPU PT, RZ, desc[UR8][R0.64], R13 ;  /* 0x8000000d00ff798a */ /* 0x002be400081ef108 */
[C---:B------:R-:W-:Y:S02]  /*0700*/  LEA R20, R3.reuse, R18, 0x2 ;  /* 0x0000001203147211 */ /* 0x040fe400078e10ff */
[----:B------:R-:W1:Y:S03]  /*0710*/  LDS R15, [R18] ;  /* 0x00000000120f7984 */ /* 0x000e660000000800 */
[C---:B------:R-:W-:Y:S01]  /*0720*/  IMAD R19, R3.reuse, 0x4, R20 ;  /* 0x0000000403137824 */ /* 0x040fe200078e0214 */
[----:B-1----:R5:W-:Y:S04]  /*0730*/  ATOM.E.ADD.STRONG.GPU PT, RZ, desc[UR8][R0.64], R15 ;  /* 0x8000000f00ff798a */ /* 0x002be800081ef108 */
[----:B------:R-:W1:Y:S01]  /*0740*/  LDS R17, [R20] ;  /* 0x0000000014117984 */ /* 0x000e620000000800 */
[----:B------:R-:W-:-:S05]  /*0750*/  IMAD R14, R3, 0x4, R14 ;  /* 0x00000004030e7824 */ /* 0x000fca00078e020e */
[----:B------:R-:W-:Y:S01]  /*0760*/  ISETP.GE.U32.AND P0, PT, R14, 0x20, PT ;  /* 0x000000200e00780c */ /* 0x000fe20003f06070 */
[----:B-1----:R5:W-:Y:S04]  /*0770*/  ATOM.E.ADD.STRONG.GPU PT, RZ, desc[UR8][R0.64], R17 ;  /* 0x8000001100ff798a */ /* 0x002be800081ef108 */
[----:B------:R-:W1:Y:S04]  /*0780*/  LDS R19, [R19] ;  /* 0x0000000013137984 */ /* 0x000e680000000800 */
[----:B-1----:R5:W-:Y:S04]  /*0790*/  ATOM.E.ADD.STRONG.GPU PT, RZ, desc[UR8][R0.64], R19 ;  /* 0x8000001300ff798a */ /* 0x002be800081ef108 */
[----:B------:R-:W-:Y:S05]  /*07a0*/  @!P0 BRA `(.L_x_8241) ;  /* 0xfffffffc00c48947 */ /* 0x000fea000383ffff */
.L_x_8238:
[----:B------:R-:W-:Y:S05]  /*07b0*/  BSYNC.RECONVERGENT B0 ;  /* 0x0000000000007941 */ /* 0x000fea0003800200 */
.L_x_8237:
[----:B------:R-:W-:Y:S05]  /*07c0*/  @!P1 BRA `(.L_x_8242) ;  /* 0xfffffff800b89947 */ /* 0x000fea000383ffff */
[----:B------:R-:W-:Y:S05]  /*07d0*/  EXIT ;  /* 0x000000000000794d */ /* 0x000fea0003800000 */
.L_x_8243:
        /* <DEDUP_REMOVED lines=10> */
.L_x_39413:


//--------------------- .text._Z9cuda_gemmIiLi128ELi4ELi1ELi64ELi128ELi128ELi64ELi0ELi0EEviiiPT_S1_S1_iii --------------------------
	.section	.text._Z9cuda_gemmIiLi128ELi4ELi1ELi64ELi128ELi128ELi64ELi0ELi0EEviiiPT_S1_S1_iii,"ax",@progbits
	.align	128
        .global         _Z9cuda_gemmIiLi128ELi4ELi1ELi64ELi128ELi128ELi64ELi0ELi0EEviiiPT_S1_S1_iii
        .type           _Z9cuda_gemmIiLi128ELi4ELi1ELi64ELi128ELi128ELi64ELi0ELi0EEviiiPT_S1_S1_iii,@function
        .size           _Z9cuda_gemmIiLi128ELi4ELi1ELi64ELi128ELi128ELi64ELi0ELi0EEviiiPT_S1_S1_iii,(.L_x_38698 - _Z9cuda_gemmIiLi128ELi4ELi1ELi64ELi128ELi128ELi64ELi0ELi0EEviiiPT_S1_S1_iii)
        .other          _Z9cuda_gemmIiLi128ELi4ELi1ELi64ELi128ELi128ELi64ELi0ELi0EEviiiPT_S1_S1_iii,@"STO_CUDA_ENTRY STV_DEFAULT"
_Z9cuda_gemmIiLi128ELi4ELi1ELi64ELi128ELi128ELi64ELi0ELi0EEviiiPT_S1_S1_iii:
.text._Z9cuda_gemmIiLi128ELi4ELi1ELi64ELi128ELi128ELi64ELi0ELi0EEviiiPT_S1_S1_iii:
        /* <DEDUP_REMOVED lines=45> */
[----:B------:R-:W4:Y:S01]  /*02d0*/  LDCU UR7, c[0x0][0x388] ;  /* 0x00007100ff0777ac */ /* 0x000f220008000800 */
[----:B------:R-:W-:Y:S01]  /*02e0*/  MOV R45, 0xde0 ;  /* 0x00000de0002d7802 */ /* 0x000fe20000000f00 */
        /* <DEDUP_REMOVED lines=23> */
[----:B------:R-:W-:Y:S01]  /*0460*/  ISETP.GE.U32.AND P1, PT, R2, 0x20, PT ;  /* 0x000000200200780c */ /* 0x000fe20003f26070 */
[----:B------:R0:W1:Y:S02]  /*0470*/  F2I.FTZ.U32.TRUNC.NTZ R5, R4 ;  /* 0x0000000400057305 */ /* 0x000064000021f000 */
[----:B------:R-:W-:Y:S01]  /*0480*/  IMAD.MOV R3, RZ, RZ, -R43 ;  /* 0x000000ffff037224 */ /* 0x000fe200078e0a2b */
[----:B------:R-:W-:-:S03]  /*0490*/  SEL R6, RZ, 0x1, P1 ;  /* 0x00000001ff067807 */ /* 0x000fc60000800000 */
[----:B------:R-:W-:Y:S01]  /*04a0*/  IMAD R0, R3, UR11, R44 ;  /* 0x0000000b03007c24 */ /* 0x000fe2000f8e022c */
[----:B------:R-:W-:Y:S02]  /*04b0*/  VIMNMX.U32 R3, PT, PT, R2, 0x20, !PT ;  /* 0x0000002002037848 */ /* 0x000fe40007fe0000 */
[----:B0-----:R-:W-:Y:S02]  /*04c0*/  MOV R4, RZ ;  /* 0x000000ff00047202 */ /* 0x001fe40000000f00 */
[----:B------:R-:W-:Y:S02]  /*04d0*/  ISETP.GE.U32.AND P0, PT, R0, UR11, PT ;  /* 0x0000000b00007c0c */ /* 0x000fe4000bf06070 */
[----:B------:R-:W-:Y:S01]  /*04e0*/  IADD3 R3, PT, PT, R3, -R2, -R6 ;  /* 0x8000000203037210 */ /* 0x000fe20007ffe806 */
        /* <DEDUP_REMOVED lines=21> */
[----:B------:R-:W-:Y:S01]  /*0640*/  IMAD.U32 R0, RZ, RZ, UR12 ;  /* 0x0000000cff007e24 */ /* 0x000fe2000f8e00ff */
[----:B------:R-:W-:Y:S01]  /*0650*/  SHF.R.U32.HI R42, RZ, 0x1, R42 ;  /* 0x00000001ff2a7819 */ /* 0x000fe2000001162a */
[----:B------:R-:W-:Y:S01]  /*0660*/  IMAD R41, R41, 0x84, R2 ;  /* 0x0000008429297824 */ /* 0x000fe200078e0202 */
[----:B------:R-:W-:Y:S02]  /*0670*/  UPRMT UR11, UR11, 0x9910, URZ ;  /* 0x000099100b0b7896 */ /* 0x000fe400080000ff */
[C---:B------:R-:W-:Y:S01]  /*0680*/  LOP3.LUT R24, R42.reuse, 0xf, RZ, 0xc0, !PT ;  /* 0x0000000f2a187812 */ /* 0x040fe200078ec0ff */
[C---:B------:R-:W-:Y:S01]  /*0690*/  VIADD R8, R42.reuse, 0x7 ;  /* 0x000000072a087836 */ /* 0x040fe20000000000 */
[C---:B------:R-:W-:Y:S01]  /*06a0*/  IADD3 R7, PT, PT, R42.reuse, 0x6, RZ ;  /* 0x000000062a077810 */ /* 0x040fe20007ffe0ff */
[----:B------:R-:W-:Y:S01]  /*06b0*/  VIADD R9, R42, 0x9 ;  /* 0x000000092a097836 */ /* 0x000fe20000000000 */
[C---:B------:R-:W-:Y:S01]  /*06c0*/  IADD3 R40, PT, PT, R24.reuse, 0x1, RZ ;  /* 0x0000000118287810 */ /* 0x040fe20007ffe0ff */
[C---:B------:R-:W-:Y:S01]  /*06d0*/  VIADD R39, R24.reuse, 0x2 ;  /* 0x0000000218277836 */ /* 0x040fe20000000000 */
[C---:B------:R-:W-:Y:S01]  /*06e0*/  IADD3 R36, PT, PT, R24.reuse, 0x5, RZ ;  /* 0x0000000518247810 */ /* 0x040fe20007ffe0ff */
        /* <DEDUP_REMOVED lines=13> */
[----:B------:R-:W-:Y:S01]  /*07c0*/  VIADD R33, R24, 0x8 ;  /* 0x0000000818217836 */ /* 0x000fe20000000000 */
[----:B------:R-:W-:Y:S01]  /*07d0*/  SEL R5, R0, RZ, P3 ;  /* 0x000000ff00057207 */ /* 0x000fe20001800000 */
[C---:B------:R-:W-:Y:S01]  /*07e0*/  VIADD R29, R24.reuse, 0xc ;  /* 0x0000000c181d7836 */ /* 0x040fe20000000000 */
[C---:B------:R-:W-:Y:S01]  /*07f0*/  IADD3 R31, PT, PT, R24.reuse, 0xa, RZ ;  /* 0x0000000a181f7810 */ /* 0x040fe20007ffe0ff */
[----:B------:R-:W-:Y:S01]  /*0800*/  VIADD R30, R24, 0xb ;  /* 0x0000000b181e7836 */ /* 0x000fe20000000000 */
[----:B------:R-:W-:Y:S01]  /*0810*/  ISETP.GE.AND P1, PT, R38, UR12, PT ;  /* 0x0000000c26007c0c */ /* 0x000fe2000bf26270 */
[----:B------:R-:W-:Y:S01]  /*0820*/  VIADD R27, R24, 0xe ;  /* 0x0000000e181b7836 */ /* 0x000fe20000000000 */
[----:B------:R-:W-:Y:S01]  /*0830*/  IADD3 R36, PT, PT, R36, -R5, RZ ;  /* 0x8000000524247210 */ /* 0x000fe20007ffe0ff */
[----:B------:R-:W-:Y:S01]  /*0840*/  VIADD R26, R24, 0xf ;  /* 0x0000000f181a7836 */ /* 0x000fe20000000000 */
[----:B0-----:R-:W-:Y:S01]  /*0850*/  SEL R2, R0, RZ, P0 ;  /* 0x000000ff00027207 */ /* 0x001fe20000000000 */
[C---:B------:R-:W-:Y:S01]  /*0860*/  VIADD R6, R42.reuse, 0x5 ;  /* 0x000000052a067836 */ /* 0x040fe20000000000 */
[----:B------:R-:W-:Y:S01]  /*0870*/  ISETP.GE.AND P0, PT, R35, UR12, PT ;  /* 0x0000000c23007c0c */ /* 0x000fe2000bf06270 */
[----:B------:R-:W-:Y:S01]  /*0880*/  VIADD R10, R42, 0xa ;  /* 0x0000000a2a0a7836 */ /* 0x000fe20000000000 */
[----:B------:R-:W-:Y:S01]  /*0890*/  ISETP.GE.AND P2, PT, R37, UR12, PT ;  /* 0x0000000c25007c0c */ /* 0x000fe2000bf46270 */
[----:B------:R-:W-:Y:S01]  /*08a0*/  IMAD.IADD R39, R39, 0x1, -R2 ;  /* 0x0000000127277824 */ /* 0x000fe200078e0a02 */
[----:B------:R-:W-:Y:S01]  /*08b0*/  SEL R2, R0, RZ, P0 ;  /* 0x000000ff00027207 */ /* 0x000fe20000000000 */
[----:B------:R-:W-:Y:S01]  /*08c0*/  VIADD R23, R42, 0xc ;  /* 0x0000000c2a177836 */ /* 0x000fe20000000000 */
[----:B------:R-:W-:Y:S01]  /*08d0*/  ISETP.GE.AND P0, PT, R32, UR12, PT ;  /* 0x0000000c20007c0c */ /* 0x000fe2000bf06270 */
[----:B------:R-:W-:Y:S01]  /*08e0*/  VIADD R22, R42, 0xd ;  /* 0x0000000d2a167836 */ /* 0x000fe20000000000 */
[----:B------:R-:W-:Y:S01]  /*08f0*/  IADD3 R40, PT, PT, R40, -R3, RZ ;  /* 0x8000000328287210 */ /* 0x000fe20007ffe0ff */
[----:B------:R-:W-:Y:S01]  /*0900*/  IMAD.IADD R35, R35, 0x1, -R2 ;  /* 0x0000000123237824 */ /* 0x000fe200078e0a02 */
[----:B------:R-:W-:Y:S01]  /*0910*/  SEL R5, R0, RZ, P0 ;  /* 0x000000ff00057207 */ /* 0x000fe20000000000 */
[----:B------:R-:W-:Y:S01]  /*0920*/  VIADD R21, R42, 0xe ;  /* 0x0000000e2a157836 */ /* 0x000fe20000000000 */
[----:B------:R-:W-:Y:S01]  /*0930*/  ISETP.GE.AND P0, PT, R31, UR12, PT ;  /* 0x0000000c1f007c0c */ /* 0x000fe2000bf06270 */
[----:B------:R-:W-:Y:S01]  /*0940*/  UMOV UR8, UR11 ;  /* 0x0000000b00087c82 */ /* 0x000fe20008000000 */
[----:B------:R-:W-:Y:S01]  /*0950*/  SEL R3, R0, RZ, P1 ;  /* 0x000000ff00037207 */ /* 0x000fe20000800000 */
[----:B------:R-:W-:Y:S01]  /*0960*/  IMAD.IADD R32, R32, 0x1, -R5 ;  /* 0x0000000120207824 */ /* 0x000fe200078e0a05 */
[----:B------:R-:W-:-:S02]  /*0970*/  SEL R4, R0, RZ, P2 ;  /* 0x000000ff00047207 */ /* 0x000fc40001000000 */
[----:B------:R-:W-:Y:S01]  /*0980*/  ISETP.GE.AND P1, PT, R34, UR12, PT ;  /* 0x0000000c22007c0c */ /* 0x000fe2000bf26270 */
[----:B------:R-:W-:Y:S01]  /*0990*/  IMAD.IADD R38, R38, 0x1, -R3 ;  /* 0x0000000126267824 */ /* 0x000fe200078e0a03 */
[----:B------:R-:W-:Y:S01]  /*09a0*/  SEL R2, R0, RZ, P0 ;  /* 0x000000ff00027207 */ /* 0x000fe20000000000 */
[----:B------:R-:W-:Y:S01]  /*09b0*/  IMAD.IADD R37, R37, 0x1, -R4 ;  /* 0x0000000125257824 */ /* 0x000fe200078e0a04 */
[----:B------:R-:W-:Y:S02]  /*09c0*/  ISETP.GE.AND P2, PT, R33, UR12, PT ;  /* 0x0000000c21007c0c */ /* 0x000fe4000bf46270 */
[----:B------:R-:W-:Y:S01]  /*09d0*/  ISETP.GE.AND P0, PT, R29, UR12, PT ;  /* 0x0000000c1d007c0c */ /* 0x000fe2000bf06270 */
[----:B------:R-:W-:Y:S01]  /*09e0*/  IMAD.IADD R31, R31, 0x1, -R2 ;  /* 0x000000011f1f7824 */ /* 0x000fe200078e0a02 */
[----:B------:R-:W-:Y:S02]  /*09f0*/  IADD3 R28, PT, PT, R24, 0xd, RZ ;  /* 0x0000000d181c7810 */ /* 0x000fe40007ffe0ff */
[----:B------:R-:W-:-:S02]  /*0a00*/  SEL R3, R0, RZ, P1 ;  /* 0x000000ff00037207 */ /* 0x000fc40000800000 */
[----:B------:R-:W-:Y:S02]  /*0a10*/  SEL R4, R0, RZ, P2 ;  /* 0x000000ff00047207 */ /* 0x000fe40001000000 */
[----:B------:R-:W-:Y:S01]  /*0a20*/  ISETP.GE.AND P1, PT, R30, UR12, PT ;  /* 0x0000000c1e007c0c */ /* 0x000fe2000bf26270 */
[----:B------:R-:W-:Y:S01]  /*0a30*/  IMAD.IADD R34, R34, 0x1, -R3 ;  /* 0x0000000122227824 */ /* 0x000fe200078e0a03 */
[----:B------:R-:W-:Y:S01]  /*0a40*/  SEL R2, R0, RZ, P0 ;  /* 0x000000ff00027207 */ /* 0x000fe20000000000 */
[----:B------:R-:W-:Y:S01]  /*0a50*/  IMAD.IADD R33, R33, 0x1, -R4 ;  /* 0x0000000121217824 */ /* 0x000fe200078e0a04 */
[----:B------:R-:W-:Y:S01]  /*0a60*/  ISETP.GE.AND P2, PT, R28, UR12, PT ;  /* 0x0000000c1c007c0c */ /* 0x000fe2000bf46270 */
[----:B------:R-:W-:Y:S01]  /*0a70*/  VIADD R4, R42, 0x3 ;  /* 0x000000032a047836 */ /* 0x000fe20000000000 */
[----:B------:R-:W-:Y:S02]  /*0a80*/  ISETP.GE.AND P0, PT, R27, UR12, PT ;  /* 0x0000000c1b007c0c */ /* 0x000fe4000bf06270 */
[----:B------:R-:W-:-:S02]  /*0a90*/  SEL R3, R0, RZ, P1 ;  /* 0x000000ff00037207 */ /* 0x000fc40000800000 */
[----:B------:R-:W-:Y:S02]  /*0aa0*/  IADD3 R29, PT, PT, R29, -R2, RZ ;  /* 0x800000021d1d7210 */ /* 0x000fe40007ffe0ff */
[----:B------:R-:W-:Y:S01]  /*0ab0*/  SEL R5, R0, RZ, P2 ;  /* 0x000000ff00057207 */ /* 0x000fe20001000000 */
[----:B------:R-:W-:Y:S01]  /*0ac0*/  IMAD.IADD R30, R30, 0x1, -R3 ;  /* 0x000000011e1e7824 */ /* 0x000fe200078e0a03 */
[----:B------:R-:W-:Y:S02]  /*0ad0*/  SEL R2, R0, RZ, P0 ;  /* 0x000000ff00027207 */ /* 0x000fe40000000000 */
[----:B------:R-:W-:Y:S01]  /*0ae0*/  ISETP.GE.AND P0, PT, R26, UR12, PT ;  /* 0x0000000c1a007c0c */ /* 0x000fe2000bf06270 */
[----:B------:R-:W-:Y:S01]  /*0af0*/  IMAD.IADD R28, R28, 0x1, -R5 ;  /* 0x000000011c1c7824 */ /* 0x000fe200078e0a05 */
[----:B------:R-:W-:Y:S01]  /*0b00*/  IADD3 R11, PT, PT, R42, 0xb, RZ ;  /* 0x0000000b2a0b7810 */ /* 0x000fe20007ffe0ff */
[----:B------:R-:W-:Y:S01]  /*0b10*/  IMAD.U32 R5, RZ, RZ, UR6 ;  /* 0x00000006ff057e24 */ /* 0x000fe2000f8e00ff */
[----:B------:R-:W-:Y:S01]  /*0b20*/  SEL R3, R0, RZ, P0 ;  /* 0x000000ff00037207 */ /* 0x000fe20000000000 */
[----:B------:R-:W-:Y:S01]  /*0b30*/  IMAD.IADD R27, R27, 0x1, -R2 ;  /* 0x000000011b1b7824 */ /* 0x000fe200078e0a02 */
[----:B------:R-:W-:Y:S01]  /*0b40*/  ISETP.GE.AND P0, PT, R24, UR12, PT ;  /* 0x0000000c18007c0c */ /* 0x000fe2000bf06270 */
[C---:B------:R-:W-:Y:S01]  /*0b50*/  VIADD R2, R42.reuse, 0x1 ;  /* 0x000000012a027836 */ /* 0x040fe20000000000 */
[----:B------:R-:W-:Y:S01]  /*0b60*/  IADD3 R20, PT, PT, R42, -0x1, RZ ;  /* 0xffffffff2a147810 */ /* 0x000fe20007ffe0ff */
[----:B------:R-:W-:Y:S01]  /*0b70*/  IMAD.IADD R26, R26, 0x1, -R3 ;  /* 0x000000011a1a7824 */ /* 0x000fe200078e0a03 */
[----:B------:R-:W-:Y:S01]  /*0b80*/  LOP3.LUT R3, R5, 0xf, R44, 0xf8, !PT ;  /* 0x0000000f05037812 */ /* 0x000fe200078ef82c */
[----:B------:R-:W-:Y:S01]  /*0b90*/  VIADD R5, R42, 0x4 ;  /* 0x000000042a057836 */ /* 0x000fe20000000000 */
[----:B------:R-:W-:-:S02]  /*0ba0*/  SEL R25, R0, RZ, P0 ;  /* 0x000000ff00197207 */ /* 0x000fc40000000000 */
[----:B------:R-:W-:Y:S01]  /*0bb0*/  LOP3.LUT R12, R24, 0x8, RZ, 0x3c, !PT ;  /* 0x00000008180c7812 */ /* 0x000fe200078e3cff */
[----:B------:R0:W-:Y:S01]  /*0bc0*/  STL [R1], R3 ;  /* 0x0000000301007387 */ /* 0x0001e20000100800 */
[----:B------:R-:W-:Y:S01]  /*0bd0*/  LOP3.LUT R2, R2, 0xf, RZ, 0xc0, !PT ;  /* 0x0000000f02027812 */ /* 0x000fe200078ec0ff */
[----:B------:R-:W-:Y:S01]  /*0be0*/  IMAD.IADD R25, R24, 0x1, -R25 ;  /* 0x0000000118197824 */ /* 0x000fe200078e0a19 */
[----:B------:R-:W-:Y:S02]  /*0bf0*/  LOP3.LUT R4, R4, 0xf, RZ, 0xc0, !PT ;  /* 0x0000000f04047812 */ /* 0x000fe400078ec0ff */
[----:B------:R-:W-:Y:S02]  /*0c00*/  LOP3.LUT R6, R6, 0xf, RZ, 0xc0, !PT ;  /* 0x0000000f06067812 */ /* 0x000fe400078ec0ff */
[----:B------:R-:W-:Y:S02]  /*0c10*/  LOP3.LUT R16, R5, 0xf, RZ, 0xc0, !PT ;  /* 0x0000000f05107812 */ /* 0x000fe400078ec0ff */
[----:B------:R-:W-:-:S02]  /*0c20*/  LOP3.LUT R18, R7, 0xf, RZ, 0xc0, !PT ;  /* 0x0000000f07127812 */ /* 0x000fc400078ec0ff */
[----:B0-----:R-:W-:Y:S02]  /*0c30*/  IADD3 R3, PT, PT, R42, 0x2, RZ ;  /* 0x000000022a037810 */ /* 0x001fe40007ffe0ff */
        /* <DEDUP_REMOVED lines=25> */
[----:B------:R-:W-:Y:S05]  /*0dd0*/  CALL.REL.NOINC `($__internal_195_$__cuda_sm20_div_s16) ;  /* 0x0000003000847944 */ /* 0x000fea0003c00000 */
[----:B------:R-:W0:Y:S01]  /*0de0*/  LDCU UR6, c[0x0][0x3a8] ;  /* 0x00007500ff0677ac */ /* 0x000e220008000800 */
[----:B------:R-:W-:Y:S01]  /*0df0*/  LOP3.LUT R45, R44, 0x1f, RZ, 0xc0, !PT ;  /* 0x0000001f2c2d7812 */ /* 0x000fe200078ec0ff */
[----:B------:R-:W1:Y:S01]  /*0e00*/  LDCU.64 UR12, c[0x0][0x358] ;  /* 0x00006b00ff0c77ac */ /* 0x000e620008000a00 */
[----:B------:R-:W-:Y:S02]  /*0e10*/  UPRMT UR7, UR5, 0x9910, URZ ;  /* 0x0000991005077896 */ /* 0x000fe400080000ff */
[----:B0-----:R-:W-:-:S04]  /*0e20*/  UISETP.LT.AND UP0, UPT, UR6, 0x10, UPT ;  /* 0x000000100600788c */ /* 0x001fc8000bf01270 */
[----:B-1----:R-:W-:-:S12]  /*0e30*/  USEL UR6, UR6, 0x10, UP0 ;  /* 0x0000001006067887 */ /* 0x002fd80008000000 */
.L_x_8297:
[----:B------:R-:W-:Y:S01]  /*0e40*/  ISETP.GT.U32.AND P2, PT, R44, 0x1f, PT ;  /* 0x0000001f2c00780c */ /* 0x000fe20003f44070 */
[----:B------:R-:W-:-:S12]  /*0e50*/  BSSY.RECONVERGENT B0, `(.L_x_8244) ;  /* 0x0000030000007945 */ /* 0x000fd80003800200 */
[----:B01234-:R-:W-:Y:S05]  /*0e60*/  @P2 BRA `(.L_x_8245) ;  /* 0x0000000000b82947 */ /* 0x01ffea0003800000 */
        /* <DEDUP_REMOVED lines=26> */
.L_x_8247:
[----:B------:R-:W-:Y:S05]  /*1010*/  BSYNC.RECONVERGENT B1 ;  /* 0x0000000000017941 */ /* 0x000fea0003800200 */
.L_x_8246:
[----:B------:R-:W-:Y:S05]  /*1020*/  @!P1 BRA `(.L_x_8245) ;  /* 0x0000000000489947 */ /* 0x000fea0003800000 */
[----:B------:R-:W2:Y:S01]  /*1030*/  S2UR UR8, SR_CgaCtaId ;  /* 0x00000000000879c3 */ /* 0x000ea20000008800 */
[----:B------:R-:W-:Y:S02]  /*1040*/  UMOV UR5, 0x400 ;  /* 0x0000040000057882 */ /* 0x000fe40000000000 */
[----:B------:R-:W-:-:S04]  /*1050*/  UIADD3 UR5, UPT, UPT, UR5, 0x900, URZ ;  /* 0x0000090005057890 */ /* 0x000fc8000fffe0ff */
[----:B--2---:R-:W-:-:S06]  /*1060*/  ULEA UR5, UR8, UR5, 0x18 ;  /* 0x0000000508057291 */ /* 0x004fcc000f8ec0ff */
[----:B01----:R-:W-:-:S07]  /*1070*/  LEA R17, R16, UR5, 0x2 ;  /* 0x0000000510117c11 */ /* 0x003fce000f8e10ff */
.L_x_8248:
[----:B------:R-:W-:Y:S01]  /*1080*/  IMAD.U32 R18, RZ, RZ, UR14 ;  /* 0x0000000eff127e24 */ /* 0x000fe2000f8e00ff */
[----:B------:R-:W-:Y:S01]  /*1090*/  MOV R49, UR14 ;  /* 0x0000000e00317c02 */ /* 0x000fe20008000f00 */
[C-C-:B------:R-:W-:Y:S01]  /*10a0*/  IMAD R19, R47.reuse, 0x8, R17.reuse ;  /* 0x000000082f137824 */ /* 0x140fe200078e0211 */
[----:B------:R0:W-:Y:S01]  /*10b0*/  STS [R17], RZ ;  /* 0x000000ff11007388 */ /* 0x0001e20000000800 */
[--C-:B------:R-:W-:Y:S02]  /*10c0*/  IMAD R18, R18, 0x4, R17.reuse ;  /* 0x0000000412127824 */ /* 0x100fe400078e0211 */
[--C-:B------:R-:W-:Y:S02]  /*10d0*/  IMAD R46, R47, 0xc, R17.reuse ;  /* 0x0000000c2f2e7824 */ /* 0x100fe400078e0211 */
[----:B------:R-:W-:Y:S01]  /*10e0*/  IMAD R16, R49, 0x4, R16 ;  /* 0x0000000431107824 */ /* 0x000fe200078e0210 */
[----:B------:R2:W-:Y:S01]  /*10f0*/  STS [R18], RZ ;  /* 0x000000ff12007388 */ /* 0x0005e20000000800 */
[----:B0-----:R-:W-:-:S03]  /*1100*/  IMAD R17, R47, 0x10, R17 ;  /* 0x000000102f117824 */ /* 0x001fc600078e0211 */
[----:B------:R2:W-:Y:S01]  /*1110*/  STS [R19], RZ ;  /* 0x000000ff13007388 */ /* 0x0005e20000000800 */
[----:B------:R-:W-:-:S03]  /*1120*/  ISETP.GE.U32.AND P0, PT, R16, 0x20, PT ;  /* 0x000000201000780c */ /* 0x000fc60003f06070 */
[----:B------:R2:W-:Y:S10]  /*1130*/  STS [R46], RZ ;  /* 0x000000ff2e007388 */ /* 0x0005f40000000800 */
[----:B--2---:R-:W-:Y:S05]  /*1140*/  @!P0 BRA `(.L_x_8248) ;  /* 0xfffffffc00cc8947 */ /* 0x004fea000383ffff */
.L_x_8245:
[----:B------:R-:W-:Y:S05]  /*1150*/  BSYNC.RECONVERGENT B0 ;  /* 0x0000000000007941 */ /* 0x000fea0003800200 */
.L_x_8244:
[----:B------:R-:W-:Y:S01]  /*1160*/  PLOP3.LUT P0, PT, PT, PT, PT, 0x80, 0x8 ;  /* 0x000000000008781c */ /* 0x000fe20003f0f070 */
[----:B------:R-:W-:Y:S01]  /*1170*/  IMAD.MOV.U32 R46, RZ, RZ, RZ ;  /* 0x000000ffff2e7224 */ /* 0x000fe200078e00ff */
[----:B------:R-:W2:Y:S11]  /*1180*/  LDCU UR15, c[0x0][0x3a8] ;  /* 0x00007500ff0f77ac */ /* 0x000eb60008000800 */
.L_x_8291:
[----:B---3--:R-:W3:Y:S01]  /*1190*/  S2R R51, SR_CTAID.Z ;  /* 0x0000000000337919 */ /* 0x008ee20000002700 */
[----:B------:R-:W-:Y:S01]  /*11a0*/  ISETP.GT.U32.AND P3, PT, R44, 0x3, PT ;  /* 0x000000032c00780c */ /* 0x000fe20003f64070 */
[----:B------:R-:W-:Y:S01]  /*11b0*/  BSSY.RECONVERGENT B0, `(.L_x_8249) ;  /* 0x0000019000007945 */ /* 0x000fe20003800200 */
[----:B------:R-:W-:-:S11]  /*11c0*/  PLOP3.LUT P1, PT, P0, PT, PT, 0x80, 0x8 ;  /* 0x000000000008781c */ /* 0x000fd6000072f070 */
[----:B-12-4-:R-:W-:Y:S05]  /*11d0*/  @P3 BRA `(.L_x_8250) ;  /* 0x0000000000583947 */ /* 0x016fea0003800000 */
[----:B------:R-:W-:Y:S01]  /*11e0*/  S2UR UR8, SR_CTAID.X ;  /* 0x00000000000879c3 */ /* 0x000fe20000002500 */
[----:B01----:R-:W0:Y:S01]  /*11f0*/  S2R R17, SR_CgaCtaId ;  /* 0x0000000000117919 */ /* 0x003e220000008800 */
[----:B------:R-:W1:Y:S01]  /*1200*/  LDCU UR11, c[0x0][0x388] ;  /* 0x00007100ff0b77ac */ /* 0x000e620008000800 */
[----:B------:R-:W-:Y:S01]  /*1210*/  MOV R16, 0x400 ;  /* 0x0000040000107802 */ /* 0x000fe20000000f00 */
[----:B------:R-:W-:-:S03]  /*1220*/  IMAD.SHL.U32 R47, R44, 0x4, RZ ;  /* 0x000000042c2f7824 */ /* 0x000fc600078e00ff */
[----:B------:R-:W-:Y:S01]  /*1230*/  IADD3 R16, PT, PT, R16, 0x880, RZ ;  /* 0x0000088010107810 */ /* 0x000fe20007ffe0ff */
[----:B------:R-:W4:Y:S02]  /*1240*/  S2UR UR5, SR_CTAID.Z ;  /* 0x00000000000579c3 */ /* 0x000f240000002700 */
[----:B----4-:R-:W-:Y:S01]  /*1250*/  ULEA.HI UR5, UR8, UR5, URZ, 0x1f ;  /* 0x0000000508057291 */ /* 0x010fe2000f8ff8ff */
[----:B0-----:R-:W-:-:S03]  /*1260*/  LEA R48, R17, R16, 0x18 ;  /* 0x0000001011307211 */ /* 0x001fc600078ec0ff */
[----:B------:R-:W-:-:S04]  /*1270*/  USHF.L.U32 UR5, UR5, 0x6, URZ ;  /* 0x0000000605057899 */ /* 0x000fc800080006ff */
[----:B-1----:R-:W-:-:S06]  /*1280*/  UIMAD UR5, UR4, UR11, UR5 ;  /* 0x0000000b040572a4 */ /* 0x002fcc000f8e0205 */
[----:B------:R-:W-:-:S07]  /*1290*/  VIADD R50, R46, UR5 ;  /* 0x000000052e327c36 */ /* 0x000fce0008000000 */
.L_x_8251:
[----:B----4-:R-:W0:Y:S01]  /*12a0*/  LDC.64 R16, c[0x0][0x390] ;  /* 0x0000e400ff107b82 */ /* 0x010e220000000a00 */
[----:B------:R-:W-:-:S04]  /*12b0*/  IMAD.IADD R19, R50, 0x1, R47 ;  /* 0x0000000132137824 */ /* 0x000fc800078e022f */
[----:B0-----:R-:W-:-:S06]  /*12c0*/  IMAD.WIDE R16, R19, 0x4, R16 ;  /* 0x0000000413107825 */ /* 0x001fcc00078e0210 */
[----:B------:R-:W4:Y:S01]  /*12d0*/  LDG.E.128 R16, desc[UR12][R16.64] ;  /* 0x0000000c10107981 */ /* 0x000f22000c1e1d00 */
[----:B------:R-:W-:Y:S01]  /*12e0*/  LEA R49, R47, R48, 0x2 ;  /* 0x000000302f317211 */ /* 0x000fe200078e10ff */
[----:B------:R-:W-:-:S04]  /*12f0*/  IMAD.U32 R52, RZ, RZ, UR14 ;  /* 0x0000000eff347e24 */ /* 0x000fc8000f8e00ff */
[----:B------:R-:W-:-:S05]  /*1300*/  IMAD R47, R52, 0x4, R47 ;  /* 0x00000004342f7824 */ /* 0x000fca00078e022f */
[----:B------:R-:W-:Y:S01]  /*1310*/  ISETP.GE.U32.AND P0, PT, R47, 0x10, PT ;  /* 0x000000102f00780c */ /* 0x000fe20003f06070 */
[----:B----4-:R4:W-:-:S12]  /*1320*/  STS.128 [R49], R16 ;  /* 0x0000001031007388 */ /* 0x0109d80000000c00 */
[----:B------:R-:W-:Y:S05]  /*1330*/  @!P0 BRA `(.L_x_8251) ;  /* 0xfffffffc00d88947 */ /* 0x000fea000383ffff */
.L_x_8250:
[----:B--2---:R-:W-:Y:S05]  /*1340*/  BSYNC.RECONVERGENT B0 ;  /* 0x0000000000007941 */ /* 0x004fea0003800200 */
.L_x_8249:
[----:B-1--4-:R-:W-:Y:S02]  /*1350*/  HFMA2 R18, -RZ, RZ, 0, 0 ;  /* 0x00000000ff127431 */ /* 0x012fe400000001ff */
[----:B---3--:R-:W-:-:S07]  /*1360*/  IMAD R19, R51, 0x40, R46 ;  /* 0x0000004033137824 */ /* 0x008fce00078e022e */
.L_x_8290:
[----:B--2---:R-:W2:Y:S01]  /*1370*/  LDL R16, [R1] ;  /* 0x0000000001107983 */ /* 0x004ea20000100800 */
[----:B------:R-:W-:Y:S01]  /*1380*/  SHF.R.U32.HI R46, RZ, 0x4, R44 ;  /* 0x00000004ff2e7819 */ /* 0x000fe2000001162c */
[----:B-1234-:R-:W-:-:S07]  /*1390*/  IMAD.IADD R48, R16, 0x1, R18 ;  /* 0x0000000110307824 */ /* 0x01efce00078e0212 */
.L_x_8252:
[----:B01----:R-:W0:Y:S01]  /*13a0*/  LDC.64 R16, c[0x0][0x398] ;  /* 0x0000e600ff107b82 */ /* 0x003e220000000a00 */
[----:B------:R-:W-:-:S04]  /*13b0*/  IMAD.IADD R47, R19, 0x1, R46 ;  /* 0x00000001132f7824 */ /* 0x000fc800078e022e */
[----:B------:R-:W-:-:S04]  /*13c0*/  IMAD R47, R47, UR15, R48 ;  /* 0x0000000f2f2f7c24 */ /* 0x000fc8000f8e0230 */
[----:B0-----:R-:W-:-:S06]  /*13d0*/  IMAD.WIDE R16, R47, 0x4, R16 ;  /* 0x000000042f107825 */ /* 0x001fcc00078e0210 */
[----:B------:R-:W2:Y:S01]  /*13e0*/  LDG.E R16, desc[UR12][R16.64] ;  /* 0x0000000c10107981 */ /* 0x000ea2000c1e1900 */
[----:B------:R-:W-:Y:S01]  /*13f0*/  IMAD R47, R46, 0x4, R41 ;  /* 0x000000042e2f7824 */ /* 0x000fe200078e0229 */
[----:B------:R-:W-:-:S04]  /*1400*/  MOV R49, UR14 ;  /* 0x0000000e00317c02 */ /* 0x000fc80008000f00 */
[----:B------:R-:W-:-:S04]  /*1410*/  LEA.HI R46, R49, R46, RZ, 0x1c ;  /* 0x0000002e312e7211 */ /* 0x000fc800078fe0ff */
[----:B------:R-:W-:Y:S01]  /*1420*/  ISETP.GE.U32.AND P0, PT, R46, 0x20, PT ;  /* 0x000000202e00780c */ /* 0x000fe20003f06070 */
[----:B--2---:R1:W-:-:S12]  /*1430*/  STS [R47], R16 ;  /* 0x000000102f007388 */ /* 0x0043d80000000800 */
[----:B------:R-:W-:Y:S05]  /*1440*/  @!P0 BRA `(.L_x_8252) ;  /* 0xfffffffc00d48947 */ /* 0x000fea000383ffff */
[----:B-1----:R-:W-:Y:S01]  /*1450*/  IMAD.U32 R16, RZ, RZ, UR10 ;  /* 0x0000000aff107e24 */ /* 0x002fe2000f8e00ff */
[----:B------:R-:W-:Y:S05]  /*1460*/  WARPSYNC.ALL ;  /* 0x0000000000007948 */ /* 0x000fea0003800000 */
[----:B------:R-:W-:Y:S01]  /*1470*/  BAR.SYNC.DEFER_BLOCKING 0x0 ;  /* 0x0000000000007b1d */ /* 0x000fe20000010000 */
[----:B------:R-:W-:-:S13]  /*1480*/  ISETP.GE.AND P0, PT, R16, 0x1, PT ;  /* 0x000000011000780c */ /* 0x000fda0003f06270 */
[----:B------:R-:W-:Y:S05]  /*1490*/  @!P0 BRA `(.L_x_8253) ;  /* 0x0000001000508947 */ /* 0x000fea0003800000 */
[----:B------:R-:W-:Y:S01]  /*14a0*/  BSSY.RECONVERGENT B0, `(.L_x_8253) ;  /* 0x0000113000007945 */ /* 0x000fe20003800200 */
[----:B------:R-:W-:-:S07]  /*14b0*/  IMAD.MOV.U32 R65, RZ, RZ, RZ ;  /* 0x000000ffff417224 */ /* 0x000fce00078e00ff */
.L_x_8289:
[----:B------:R-:W0:Y:S01]  /*14c0*/  S2R R16, SR_CgaCtaId ;  /* 0x0000000000107919 */ /* 0x000e220000008800 */
[----:B------:R-:W-:Y:S01]  /*14d0*/  SHF.L.U32 R17, R44, 0x4, RZ ;  /* 0x000000042c117819 */ /* 0x000fe200000006ff */
[C---:B------:R-:W-:Y:S01]  /*14e0*/  IMAD.IADD R64, R42.reuse, 0x1, R65 ;  /* 0x000000012a407824 */ /* 0x040fe200078e0241 */
[----:B------:R-:W-:Y:S01]  /*14f0*/  ISETP.GE.AND P3, PT, R43, UR6, PT ;  /* 0x000000062b007c0c */ /* 0x000fe2000bf66270 */
[C---:B------:R-:W-:Y:S01]  /*1500*/  VIADD R49, R42.reuse, 0x1 ;  /* 0x000000012a317836 */ /* 0x040fe20000000000 */
[----:B------:R-:W-:Y:S01]  /*1510*/  LOP3.LUT R17, R17, 0x10, RZ, 0xc0, !PT ;  /* 0x0000001011117812 */ /* 0x000fe200078ec0ff */
[C---:B------:R-:W-:Y:S01]  /*1520*/  VIADD R68, R42.reuse, 0x2 ;  /* 0x000000022a447836 */ /* 0x040fe20000000000 */
[C---:B------:R-:W-:Y:S01]  /*1530*/  LOP3.LUT R62, R42.reuse, 0xf, RZ, 0xc0, !PT ;  /* 0x0000000f2a3e7812 */ /* 0x040fe200078ec0ff */
[C---:B------:R-:W-:Y:S01]  /*1540*/  VIADD R60, R42.reuse, 0x3 ;  /* 0x000000032a3c7836 */ /* 0x040fe20000000000 */
[----:B------:R-:W-:Y:S01]  /*1550*/  MOV R47, 0x400 ;  /* 0x00000400002f7802 */ /* 0x000fe20000000f00 */
[C---:B------:R-:W-:Y:S01]  /*1560*/  VIADD R52, R42.reuse, 0x6 ;  /* 0x000000062a347836 */ /* 0x040fe20000000000 */
[C---:B------:R-:W-:Y:S01]  /*1570*/  IADD3 R66, PT, PT, R42.reuse, 0x4, RZ ;  /* 0x000000042a427810 */ /* 0x040fe20007ffe0ff */
[C---:B-1----:R-:W-:Y:S01]  /*1580*/  VIADD R56, R42.reuse, 0x7 ;  /* 0x000000072a387836 */ /* 0x042fe20000000000 */
[C---:B------:R-:W-:Y:S01]  /*1590*/  IADD3 R54, PT, PT, R42.reuse, 0x9, RZ ;  /* 0x000000092a367810 */ /* 0x040fe20007ffe0ff */
[C---:B------:R-:W-:Y:S01]  /*15a0*/  VIADD R46, R42.reuse, 0xb ;  /* 0x0000000b2a2e7836 */ /* 0x040fe20000000000 */
[----:B------:R-:W-:Y:S01]  /*15b0*/  USHF.L.U32 UR5, UR10, 0x1, URZ ;  /* 0x000000010a057899 */ /* 0x000fe200080006ff */
[C---:B------:R-:W-:Y:S01]  /*15c0*/  VIADD R58, R42.reuse, 0x5 ;  /* 0x000000052a3a7836 */ /* 0x040fe20000000000 */
[----:B------:R-:W-:Y:S01]  /*15d0*/  LOP3.LUT R49, R49, 0xf, RZ, 0xc0, !PT ;  /* 0x0000000f31317812 */ /* 0x000fe200078ec0ff */
[----:B------:R-:W-:Y:S01]  /*15e0*/  VIADD R50, R42, 0xa ;  /* 0x0000000a2a327836 */ /* 0x000fe20000000000 */
[----:B------:R-:W-:Y:S01]  /*15f0*/  LOP3.LUT R68, R68, 0xf, RZ, 0xc0, !PT ;  /* 0x0000000f44447812 */ /* 0x000fe200078ec0ff */
[----:B------:R-:W-:Y:S01]  /*1600*/  IMAD R17, R64, 0x20, R17 ;  /* 0x0000002040117824 */ /* 0x000fe200078e0211 */
[----:B------:R-:W-:Y:S01]  /*1610*/  LOP3.LUT R60, R60, 0xf, RZ, 0xc0, !PT ;  /* 0x0000000f3c3c7812 */ /* 0x000fe200078ec0ff */
[----:B------:R-:W-:Y:S01]  /*1620*/  VIADD R65, R65, UR5 ;  /* 0x0000000541417c36 */ /* 0x000fe20008000000 */
        /* <DEDUP_REMOVED lines=15> */
[--C-:B--234-:R-:W-:Y:S01]  /*1720*/  IMAD.IADD R69, R46, 0x1, R17.reuse ;  /* 0x000000012e457824 */ /* 0x11cfe200078e0211 */
[----:B------:R-:W-:Y:S01]  /*1730*/  LOP3.LUT R50, R50, 0xf, RZ, 0xc0, !PT ;  /* 0x0000000f32327812 */ /* 0x000fe200078ec0ff */
[--C-:B------:R-:W-:Y:S01]  /*1740*/  IMAD.IADD R55, R55, 0x1, R17.reuse ;  /* 0x0000000137377824 */ /* 0x100fe200078e0211 */
[----:B0-----:R-:W-:Y:S01]  /*1750*/  LEA R48, R16, R51, 0x18 ;  /* 0x0000003310307211 */ /* 0x001fe200078ec0ff */
[--C-:B------:R-:W-:Y:S01]  /*1760*/  IMAD.IADD R51, R23, 0x1, R17.reuse ;  /* 0x0000000117337824 */ /* 0x100fe200078e0211 */
[-C--:B------:R-:W-:Y:S01]  /*1770*/  IADD3 R62, PT, PT, R49, R17.reuse, RZ ;  /* 0x00000011313e7210 */ /* 0x080fe20007ffe0ff */
[--C-:B------:R-:W-:Y:S01]  /*1780*/  IMAD.IADD R67, R22, 0x1, R17.reuse ;  /* 0x0000000116437824 */ /* 0x100fe200078e0211 */
[-C--:B------:R-:W-:Y:S01]  /*1790*/  IADD3 R58, PT, PT, R58, R17.reuse, RZ ;  /* 0x000000113a3a7210 */ /* 0x080fe20007ffe0ff */
[--C-:B------:R-:W-:Y:S01]  /*17a0*/  IMAD R63, R63, 0x4, R48.reuse ;  /* 0x000000043f3f7824 */ /* 0x100fe200078e0230 */
[-C--:B------:R-:W-:Y:S01]  /*17b0*/  IADD3 R53, PT, PT, R50, R17.reuse, RZ ;  /* 0x0000001132357210 */ /* 0x080fe20007ffe0ff */
[--C-:B------:R-:W-:Y:S01]  /*17c0*/  IMAD R55, R55, 0x4, R48.reuse ;  /* 0x0000000437377824 */ /* 0x100fe200078e0230 */
        /* <DEDUP_REMOVED lines=10> */
[----:B------:R-:W-:Y:S01]  /*1870*/  ISETP.GE.AND P0, PT, R65, UR10, PT ;  /* 0x0000000a41007c0c */ /* 0x000fe2000bf06270 */
        /* <DEDUP_REMOVED lines=27> */
.L_x_8288:
[----:B------:R-:W-:-:S04]  /*1a30*/  IMAD R17, R46, 0x84, R47 ;  /* 0x000000842e117824 */ /* 0x000fc800078e022f */
[----:B--234-:R-:W-:Y:S01]  /*1a40*/  IMAD R69, R45, 0x4, R17 ;  /* 0x000000042d457824 */ /* 0x01cfe200078e0211 */
        /* <DEDUP_REMOVED lines=9> */
.L_x_8299:
[----:B0--3--:R-:W-:-:S07]  /*1ae0*/  IMAD R16, R63, R16, RZ ;  /* 0x000000103f107224 */ /* 0x009fce00078e02ff */
.L_x_8256:
[----:B------:R-:W-:-:S13]  /*1af0*/  ISETP.GE.AND P4, PT, R17, 0x2, PT ;  /* 0x000000021100780c */ /* 0x000fda0003f86270 */
[----:B------:R-:W-:Y:S05]  /*1b00*/  @!P4 BRA `(.L_x_8258) ;  /* 0x000000000010c947 */ /* 0x000fea0003800000 */
[----:B------:R-:W-:-:S03]  /*1b10*/  UMOV UR5, 0xffffffff ;  /* 0xffffffff00057882 */ /* 0x000fc60000000000 */
[----:B------:R-:W-:Y:S05]  /*1b20*/  BRA.DIV UR5, `(.L_x_8259) ;  /* 0x0000001a05f47947 */ /* 0x000fea000b800000 */
[----:B------:R3:W4:Y:S02]  /*1b30*/  SHFL.IDX PT, R67, R69, R40, 0x1f ;  /* 0x00001f2845437589 */ /* 0x00072400000e0000 */
.L_x_8302:
[----:B----4-:R-:W-:-:S07]  /*1b40*/  IMAD R16, R62, R67, R16 ;  /* 0x000000433e107224 */ /* 0x010fce00078e0210 */
.L_x_8258:
[----:B------:R-:W-:-:S13]  /*1b50*/  ISETP.GE.AND P4, PT, R17, 0x3, PT ;  /* 0x000000031100780c */ /* 0x000fda0003f86270 */
[----:B------:R-:W-:Y:S05]  /*1b60*/  @!P4 BRA `(.L_x_8260) ;  /* 0x000000000010c947 */ /* 0x000fea0003800000 */
[----:B------:R-:W-:-:S03]  /*1b70*/  UMOV UR5, 0xffffffff ;  /* 0xffffffff00057882 */ /* 0x000fc60000000000 */
[----:B------:R-:W-:Y:S05]  /*1b80*/  BRA.DIV UR5, `(.L_x_8261) ;  /* 0x0000001e05007947 */ /* 0x000fea000b800000 */
[----:B------:R4:W0:Y:S02]  /*1b90*/  SHFL.IDX PT, R66, R69, R39, 0x1f ;  /* 0x00001f2745427589 */ /* 0x00082400000e0000 */
.L_x_8305:
[----:B0-----:R-:W-:-:S07]  /*1ba0*/  IMAD R16, R61, R66, R16 ;  /* 0x000000423d107224 */ /* 0x001fce00078e0210 */
.L_x_8260:
[----:B------:R-:W-:-:S13]  /*1bb0*/  ISETP.GE.AND P4, PT, R17, 0x4, PT ;  /* 0x000000041100780c */ /* 0x000fda0003f86270 */
[----:B------:R-:W-:Y:S05]  /*1bc0*/  @!P4 BRA `(.L_x_8262) ;  /* 0x000000000010c947 */ /* 0x000fea0003800000 */
[----:B------:R-:W-:-:S03]  /*1bd0*/  UMOV UR5, 0xffffffff ;  /* 0xffffffff00057882 */ /* 0x000fc60000000000 */
[----:B------:R-:W-:Y:S05]  /*1be0*/  BRA.DIV UR5, `(.L_x_8263) ;  /* 0x0000001e05107947 */ /* 0x000fea000b800000 */
[----:B------:R0:W0:Y:S02]  /*1bf0*/  SHFL.IDX PT, R67, R69, R38, 0x1f ;  /* 0x00001f2645437589 */ /* 0x00002400000e0000 */
.L_x_8308:
[----:B0-----:R-:W-:-:S07]  /*1c00*/  IMAD R16, R60, R67, R16 ;  /* 0x000000433c107224 */ /* 0x001fce00078e0210 */
.L_x_8262:
[----:B------:R-:W-:-:S13]  /*1c10*/  ISETP.GE.AND P4, PT, R17, 0x5, PT ;  /* 0x000000051100780c */ /* 0x000fda0003f86270 */
[----:B------:R-:W-:Y:S05]  /*1c20*/  @!P4 BRA `(.L_x_8264) ;  /* 0x000000000010c947 */ /* 0x000fea0003800000 */
[----:B------:R-:W-:-:S03]  /*1c30*/  UMOV UR5, 0xffffffff ;  /* 0xffffffff00057882 */ /* 0x000fc60000000000 */
[----:B------:R-:W-:Y:S05]  /*1c40*/  BRA.DIV UR5, `(.L_x_8265) ;  /* 0x0000001e051c7947 */ /* 0x000fea000b800000 */
[----:B------:R0:W0:Y:S02]  /*1c50*/  SHFL.IDX PT, R66, R69, R37, 0x1f ;  /* 0x00001f2545427589 */ /* 0x00002400000e0000 */
.L_x_8311:
[----:B0-----:R-:W-:-:S07]  /*1c60*/  IMAD R16, R59, R66, R16 ;  /* 0x000000423b107224 */ /* 0x001fce00078e0210 */
.L_x_8264:
[----:B------:R-:W-:-:S13]  /*1c70*/  ISETP.GE.AND P4, PT, R17, 0x6, PT ;  /* 0x000000061100780c */ /* 0x000fda0003f86270 */
[----:B------:R-:W-:Y:S05]  /*1c80*/  @!P4 BRA `(.L_x_8266) ;  /* 0x000000000010c947 */ /* 0x000fea0003800000 */
[----:B------:R-:W-:-:S03]  /*1c90*/  UMOV UR5, 0xffffffff ;  /* 0xffffffff00057882 */ /* 0x000fc60000000000 */
[----:B------:R-:W-:Y:S05]  /*1ca0*/  BRA.DIV UR5, `(.L_x_8267) ;  /* 0x0000001e052c7947 */ /* 0x000fea000b800000 */
[----:B------:R0:W0:Y:S02]  /*1cb0*/  SHFL.IDX PT, R67, R69, R36, 0x1f ;  /* 0x00001f2445437589 */ /* 0x00002400000e0000 */
.L_x_8314:
[----:B0-----:R-:W-:-:S07]  /*1cc0*/  IMAD R16, R58, R67, R16 ;  /* 0x000000433a107224 */ /* 0x001fce00078e0210 */
.L_x_8266:
[----:B------:R-:W-:-:S13]  /*1cd0*/  ISETP.GE.AND P4, PT, R17, 0x7, PT ;  /* 0x000000071100780c */ /* 0x000fda0003f86270 */
[----:B------:R-:W-:Y:S05]  /*1ce0*/  @!P4 BRA `(.L_x_8268) ;  /* 0x000000000010c947 */ /* 0x000fea0003800000 */
[----:B------:R-:W-:-:S03]  /*1cf0*/  UMOV UR5, 0xffffffff ;  /* 0xffffffff00057882 */ /* 0x000fc60000000000 */
[----:B------:R-:W-:Y:S05]  /*1d00*/  BRA.DIV UR5, `(.L_x_8269) ;  /* 0x0000001e05387947 */ /* 0x000fea000b800000 */
[----:B------:R0:W0:Y:S02]  /*1d10*/  SHFL.IDX PT, R66, R69, R35, 0x1f ;  /* 0x00001f2345427589 */ /* 0x00002400000e0000 */
.L_x_8317:
[----:B0-----:R-:W-:-:S07]  /*1d20*/  IMAD R16, R57, R66, R16 ;  /* 0x0000004239107224 */ /* 0x001fce00078e0210 */
.L_x_8268:
[----:B------:R-:W-:-:S13]  /*1d30*/  ISETP.GE.AND P4, PT, R17, 0x8, PT ;  /* 0x000000081100780c */ /* 0x000fda0003f86270 */
[----:B------:R-:W-:Y:S05]  /*1d40*/  @!P4 BRA `(.L_x_8270) ;  /* 0x000000000010c947 */ /* 0x000fea0003800000 */
[----:B------:R-:W-:-:S03]  /*1d50*/  UMOV UR5, 0xffffffff ;  /* 0xffffffff00057882 */ /* 0x000fc60000000000 */
[----:B------:R-:W-:Y:S05]  /*1d60*/  BRA.DIV UR5, `(.L_x_8271) ;  /* 0x0000001e05487947 */ /* 0x000fea000b800000 */
[----:B------:R0:W0:Y:S02]  /*1d70*/  SHFL.IDX PT, R67, R69, R34, 0x1f ;  /* 0x00001f2245437589 */ /* 0x00002400000e0000 */
.L_x_8320:
[----:B01----:R-:W-:-:S07]  /*1d80*/  IMAD R16, R56, R67, R16 ;  /* 0x0000004338107224 */ /* 0x003fce00078e0210 */
.L_x_8270:
[----:B------:R-:W-:-:S13]  /*1d90*/  ISETP.GE.AND P4, PT, R17, 0x9, PT ;  /* 0x000000091100780c */ /* 0x000fda0003f86270 */
[----:B------:R-:W-:Y:S05]  /*1da0*/  @!P4 BRA `(.L_x_8272) ;  /* 0x000000000010c947 */ /* 0x000fea0003800000 */
[----:B------:R-:W-:-:S03]  /*1db0*/  UMOV UR5, 0xffffffff ;  /* 0xffffffff00057882 */ /* 0x000fc60000000000 */
[----:B------:R-:W-:Y:S05]  /*1dc0*/  BRA.DIV UR5, `(.L_x_8273) ;  /* 0x0000001e05547947 */ /* 0x000fea000b800000 */
[----:B------:R0:W0:Y:S02]  /*1dd0*/  SHFL.IDX PT, R66, R69, R33, 0x1f ;  /* 0x00001f2145427589 */ /* 0x00002400000e0000 */
.L_x_8323:
[----:B0-----:R-:W-:-:S07]  /*1de0*/  IMAD R16, R55, R66, R16 ;  /* 0x0000004237107224 */ /* 0x001fce00078e0210 */
.L_x_8272:
[----:B------:R-:W-:-:S13]  /*1df0*/  ISETP.GE.AND P4, PT, R17, 0xa, PT ;  /* 0x0000000a1100780c */ /* 0x000fda0003f86270 */
[----:B------:R-:W-:Y:S05]  /*1e00*/  @!P4 BRA `(.L_x_8274) ;  /* 0x000000000010c947 */ /* 0x000fea0003800000 */
[----:B------:R-:W-:-:S03]  /*1e10*/  UMOV UR5, 0xffffffff ;  /* 0xffffffff00057882 */ /* 0x000fc60000000000 */
[----:B------:R-:W-:Y:S05]  /*1e20*/  BRA.DIV UR5, `(.L_x_8275) ;  /* 0x0000001e05647947 */ /* 0x000fea000b800000 */
[----:B------:R0:W0:Y:S02]  /*1e30*/  SHFL.IDX PT, R67, R69, R32, 0x1f ;  /* 0x00001f2045437589 */ /* 0x00002400000e0000 */
.L_x_8326:
[----:B0-----:R-:W-:-:S07]  /*1e40*/  IMAD R16, R54, R67, R16 ;  /* 0x0000004336107224 */ /* 0x001fce00078e0210 */
.L_x_8274:
[----:B------:R-:W-:-:S13]  /*1e50*/  ISETP.GE.AND P4, PT, R17, 0xb, PT ;  /* 0x0000000b1100780c */ /* 0x000fda0003f86270 */
[----:B------:R-:W-:Y:S05]  /*1e60*/  @!P4 BRA `(.L_x_8276) ;  /* 0x000000000010c947 */ /* 0x000fea0003800000 */
[----:B------:R-:W-:-:S03]  /*1e70*/  UMOV UR5, 0xffffffff ;  /* 0xffffffff00057882 */ /* 0x000fc60000000000 */
[----:B------:R-:W-:Y:S05]  /*1e80*/  BRA.DIV UR5, `(.L_x_8277) ;  /* 0x0000001e05707947 */ /* 0x000fea000b800000 */
[----:B------:R0:W0:Y:S02]  /*1e90*/  SHFL.IDX PT, R66, R69, R31, 0x1f ;  /* 0x00001f1f45427589 */ /* 0x00002400000e0000 */
.L_x_8329:
[----:B0-----:R-:W-:-:S07]  /*1ea0*/  IMAD R16, R53, R66, R16 ;  /* 0x0000004235107224 */ /* 0x001fce00078e0210 */
.L_x_8276:
[----:B------:R-:W-:-:S13]  /*1eb0*/  ISETP.GE.AND P4, PT, R17, 0xc, PT ;  /* 0x0000000c1100780c */ /* 0x000fda0003f86270 */
[----:B------:R-:W-:Y:S05]  /*1ec0*/  @!P4 BRA `(.L_x_8278) ;  /* 0x000000000010c947 */ /* 0x000fea0003800000 */
[----:B------:R-:W-:-:S03]  /*1ed0*/  UMOV UR5, 0xffffffff ;  /* 0xffffffff00057882 */ /* 0x000fc60000000000 */
[----:B------:R-:W-:Y:S05]  /*1ee0*/  BRA.DIV UR5, `(.L_x_8279) ;  /* 0x0000001e05807947 */ /* 0x000fea000b800000 */
[----:B------:R0:W0:Y:S02]  /*1ef0*/  SHFL.IDX PT, R67, R69, R30, 0x1f ;  /* 0x00001f1e45437589 */ /* 0x00002400000e0000 */
.L_x_8332:
[----:B0-----:R-:W-:-:S07]  /*1f00*/  IMAD R16, R52, R67, R16 ;  /* 0x0000004334107224 */ /* 0x001fce00078e0210 */
.L_x_8278:
[----:B------:R-:W-:-:S13]  /*1f10*/  ISETP.GE.AND P4, PT, R17, 0xd, PT ;  /* 0x0000000d1100780c */ /* 0x000fda0003f86270 */
[----:B------:R-:W-:Y:S05]  /*1f20*/  @!P4 BRA `(.L_x_8280) ;  /* 0x000000000010c947 */ /* 0x000fea0003800000 */
[----:B------:R-:W-:-:S03]  /*1f30*/  UMOV UR5, 0xffffffff ;  /* 0xffffffff00057882 */ /* 0x000fc60000000000 */
[----:B------:R-:W-:Y:S05]  /*1f40*/  BRA.DIV UR5, `(.L_x_8281) ;  /* 0x0000001e058c7947 */ /* 0x000fea000b800000 */
[----:B------:R0:W0:Y:S02]  /*1f50*/  SHFL.IDX PT, R66, R69, R29, 0x1f ;  /* 0x00001f1d45427589 */ /* 0x00002400000e0000 */
.L_x_8335:
[----:B0-----:R-:W-:-:S07]  /*1f60*/  IMAD R16, R51, R66, R16 ;  /* 0x0000004233107224 */ /* 0x001fce00078e0210 */
.L_x_8280:
[----:B------:R-:W-:-:S13]  /*1f70*/  ISETP.GE.AND P4, PT, R17, 0xe, PT ;  /* 0x0000000e1100780c */ /* 0x000fda0003f86270 */
[----:B------:R-:W-:Y:S05]  /*1f80*/  @!P4 BRA `(.L_x_8282) ;  /* 0x000000000010c947 */ /* 0x000fea0003800000 */
[----:B------:R-:W-:-:S03]  /*1f90*/  UMOV UR5, 0xffffffff ;  /* 0xffffffff00057882 */ /* 0x000fc60000000000 */
[----:B------:R-:W-:Y:S05]  /*1fa0*/  BRA.DIV UR5, `(.L_x_8283) ;  /* 0x0000001e059c7947 */ /* 0x000fea000b800000 */
[----:B------:R0:W0:Y:S02]  /*1fb0*/  SHFL.IDX PT, R67, R69, R28, 0x1f ;  /* 0x00001f1c45437589 */ /* 0x00002400000e0000 */
.L_x_8338:
[----:B0-----:R-:W-:-:S07]  /*1fc0*/  IMAD R16, R50, R67, R16 ;  /* 0x0000004332107224 */ /* 0x001fce00078e0210 */
.L_x_8282:
[----:B------:R-:W-:-:S13]  /*1fd0*/  ISETP.GE.AND P4, PT, R17, 0xf, PT ;  /* 0x0000000f1100780c */ /* 0x000fda0003f86270 */
[----:B------:R-:W-:Y:S05]  /*1fe0*/  @!P4 BRA `(.L_x_8284) ;  /* 0x000000000010c947 */ /* 0x000fea0003800000 */
[----:B------:R-:W-:-:S03]  /*1ff0*/  UMOV UR5, 0xffffffff ;  /* 0xffffffff00057882 */ /* 0x000fc60000000000 */
[----:B------:R-:W-:Y:S05]  /*2000*/  BRA.DIV UR5, `(.L_x_8285) ;  /* 0x0000001e05a87947 */ /* 0x000fea000b800000 */
[----:B------:R0:W0:Y:S02]  /*2010*/  SHFL.IDX PT, R66, R69, R27, 0x1f ;  /* 0x00001f1b45427589 */ /* 0x00002400000e0000 */
.L_x_8341:
[----:B0-----:R-:W-:-:S07]  /*2020*/  IMAD R16, R49, R66, R16 ;  /* 0x0000004231107224 */ /* 0x001fce00078e0210 */
.L_x_8284:
[----:B------:R-:W-:-:S13]  /*2030*/  ISETP.GE.AND P4, PT, R17, 0x10, PT ;  /* 0x000000101100780c */ /* 0x000fda0003f86270 */
[----:B------:R-:W-:Y:S05]  /*2040*/  @!P4 BRA `(.L_x_8286) ;  /* 0x00000004001cc947 */ /* 0x000fea0003800000 */
[----:B------:R-:W-:-:S03]  /*2050*/  UMOV UR5, 0xffffffff ;  /* 0xffffffff00057882 */ /* 0x000fc60000000000 */
[----:B------:R-:W-:Y:S05]  /*2060*/  BRA.DIV UR5, `(.L_x_8287) ;  /* 0x0000001e05b87947 */ /* 0x000fea000b800000 */
[----:B--234-:R2:W3:Y:S02]  /*2070*/  SHFL.IDX PT, R69, R69, R26, 0x1f ;  /* 0x00001f1a45457589 */ /* 0x01c4e400000e0000 */
.L_x_8344:
[----:B0--3--:R-:W-:Y:S01]  /*2080*/  IMAD R16, R48, R69, R16 ;  /* 0x0000004530107224 */ /* 0x009fe200078e0210 */
[----:B------:R-:W-:Y:S06]  /*2090*/  BRA `(.L_x_8286) ;  /* 0x0000000400087947 */ /* 0x000fec0003800000 */
.L_x_8255:
[----:B------:R-:W2:Y:S01]  /*20a0*/  LDC R66, c[0x0][0x3ac] ;  /* 0x0000eb00ff427b82 */ /* 0x000ea20000000800 */
[----:B------:R-:W-:Y:S01]  /*20b0*/  IMAD.MOV.U32 R16, RZ, RZ, RZ ;  /* 0x000000ffff107224 */ /* 0x000fe200078e00ff */
[C---:B--2---:R-:W-:Y:S02]  /*20c0*/  ISETP.GE.AND P4, PT, R66.reuse, 0x1, PT ;  /* 0x000000014200780c */ /* 0x044fe40003f86270 */
[C---:B------:R-:W-:Y:S02]  /*20d0*/  ISETP.GE.AND P5, PT, R66.reuse, 0x2, PT ;  /* 0x000000024200780c */ /* 0x040fe40003fa6270 */
[----:B------:R-:W-:-:S09]  /*20e0*/  ISETP.GE.AND P6, PT, R66, 0x3, PT ;  /* 0x000000034200780c */ /* 0x000fd20003fc6270 */
[----:B------:R-:W-:-:S04]  /*20f0*/  @P4 IMAD R68, R24, 0x4, R17 ;  /* 0x0000000418444824 */ /* 0x000fc800078e0211 */
[----:B------:R-:W-:Y:S02]  /*2100*/  @P6 LEA R67, R13, R17, 0x2 ;  /* 0x000000110d436211 */ /* 0x000fe400078e10ff */
[----:B------:R-:W0:Y:S04]  /*2110*/  @P4 LDS R68, [R68] ;  /* 0x0000000044444984 */ /* 0x000e280000000800 */
[----:B------:R-:W-:Y:S01]  /*2120*/  @P6 LDS R67, [R67] ;  /* 0x0000000043436984 */ /* 0x000fe20000000800 */
        /* <DEDUP_REMOVED lines=8> */
[----:B------:R-:W-:Y:S01]  /*21b0*/  @P6 IMAD R16, R61, R67, R16 ;  /* 0x000000433d106224 */ /* 0x000fe200078e0210 */
[----:B------:R-:W-:-:S03]  /*21c0*/  ISETP.GE.AND P6, PT, R66, 0x6, PT ;  /* 0x000000064200780c */ /* 0x000fc60003fc6270 */
[----:B--2---:R-:W-:Y:S01]  /*21d0*/  @P4 IMAD R16, R60, R69, R16 ;  /* 0x000000453c104224 */ /* 0x004fe200078e0210 */
[----:B------:R-:W-:-:S05]  /*21e0*/  ISETP.GE.AND P4, PT, R66, 0x7, PT ;  /* 0x000000074200780c */ /* 0x000fca0003f86270 */
[----:B------:R-:W-:-:S04]  /*21f0*/  @P5 IMAD R68, R11, 0x4, R17 ;  /* 0x000000040b445824 */ /* 0x000fc800078e0211 */
[----:B------:R-:W-:Y:S02]  /*2200*/  @P6 IMAD R67, R10, 0x4, R17 ;  /* 0x000000040a436824 */ /* 0x000fe400078e0211 */
[----:B------:R-:W0:Y:S04]  /*2210*/  @P5 LDS R68, [R68] ;  /* 0x0000000044445984 */ /* 0x000e280000000800 */
[----:B------:R-:W2:Y:S01]  /*2220*/  @P6 LDS R67, [R67] ;  /* 0x0000000043436984 */ /* 0x000ea20000000800 */
[----:B------:R-:W-:-:S06]  /*2230*/  @P4 LEA R69, R9, R17, 0x2 ;  /* 0x0000001109454211 */ /* 0x000fcc00078e10ff */
[----:B------:R-:W3:Y:S01]  /*2240*/  @P4 LDS R69, [R69] ;  /* 0x0000000045454984 */ /* 0x000ee20000000800 */
[----:B0-----:R-:W-:Y:S01]  /*2250*/  @P5 IMAD R16, R59, R68, R16 ;  /* 0x000000443b105224 */ /* 0x001fe200078e0210 */
[----:B------:R-:W-:-:S03]  /*2260*/  ISETP.GE.AND P5, PT, R66, 0x8, PT ;  /* 0x000000084200780c */ /* 0x000fc60003fa6270 */
[----:B--2---:R-:W-:Y:S01]  /*2270*/  @P6 IMAD R16, R58, R67, R16 ;  /* 0x000000433a106224 */ /* 0x004fe200078e0210 */
[----:B------:R-:W-:-:S03]  /*2280*/  ISETP.GE.AND P6, PT, R66, 0x9, PT ;  /* 0x000000094200780c */ /* 0x000fc60003fc6270 */
[----:B---3--:R-:W-:Y:S01]  /*2290*/  @P4 IMAD R16, R57, R69, R16 ;  /* 0x0000004539104224 */ /* 0x008fe200078e0210 */
[----:B------:R-:W-:-:S05]  /*22a0*/  ISETP.GE.AND P4, PT, R66, 0xa, PT ;  /* 0x0000000a4200780c */ /* 0x000fca0003f86270 */
[----:B------:R-:W-:-:S04]  /*22b0*/  @P5 IMAD R68, R8, 0x4, R17 ;  /* 0x0000000408445824 */ /* 0x000fc800078e0211 */
[--C-:B------:R-:W-:Y:S02]  /*22c0*/  @P6 IMAD R67, R15, 0x4, R17.reuse ;  /* 0x000000040f436824 */ /* 0x100fe400078e0211 */
[----:B------:R-:W1:Y:S04]  /*22d0*/  @P5 LDS R68, [R68] ;  /* 0x0000000044445984 */ /* 0x000e680000000800 */
[----:B------:R-:W0:Y:S01]  /*22e0*/  @P6 LDS R67, [R67] ;  /* 0x0000000043436984 */ /* 0x000e220000000800 */
[----:B------:R-:W-:-:S06]  /*22f0*/  @P4 IMAD R69, R7, 0x4, R17 ;  /* 0x0000000407454824 */ /* 0x000fcc00078e0211 */
[----:B------:R-:W2:Y:S01]  /*2300*/  @P4 LDS R69, [R69] ;  /* 0x0000000045454984 */ /* 0x000ea20000000800 */
[----:B-1----:R-:W-:Y:S01]  /*2310*/  @P5 IMAD R16, R56, R68, R16 ;  /* 0x0000004438105224 */ /* 0x002fe200078e0210 */
[----:B------:R-:W-:-:S03]  /*2320*/  ISETP.GE.AND P5, PT, R66, 0xc, PT ;  /* 0x0000000c4200780c */ /* 0x000fc60003fa6270 */
[----:B0-----:R-:W-:Y:S01]  /*2330*/  @P6 IMAD R16, R55, R67, R16 ;  /* 0x0000004337106224 */ /* 0x001fe200078e0210 */
[----:B------:R-:W-:-:S03]  /*2340*/  ISETP.GE.AND P6, PT, R66, 0xb, PT ;  /* 0x0000000b4200780c */ /* 0x000fc60003fc6270 */
[----:B--2---:R-:W-:Y:S01]  /*2350*/  @P4 IMAD R16, R54, R69, R16 ;  /* 0x0000004536104224 */ /* 0x004fe200078e0210 */
[----:B------:R-:W-:-:S05]  /*2360*/  ISETP.GE.AND P4, PT, R66, 0xd, PT ;  /* 0x0000000d4200780c */ /* 0x000fca0003f86270 */
[----:B------:R-:W-:-:S04]  /*2370*/  @P5 IMAD R67, R5, 0x4, R17 ;  /* 0x0000000405435824 */ /* 0x000fc800078e0211 */
[----:B------:R-:W-:Y:S02]  /*2380*/  @P6 LEA R68, R6, R17, 0x2 ;  /* 0x0000001106446211 */ /* 0x000fe400078e10ff */
[----:B------:R-:W-:Y:S04]  /*2390*/  @P5 LDS R67, [R67] ;  /* 0x0000000043435984 */ /* 0x000fe80000000800 */
[----:B------:R-:W0:Y:S01]  /*23a0*/  @P6 LDS R68, [R68] ;  /* 0x0000000044446984 */ /* 0x000e220000000800 */
[----:B------:R-:W-:-:S06]  /*23b0*/  @P4 IMAD R69, R4, 0x4, R17 ;  /* 0x0000000404454824 */ /* 0x000fcc00078e0211 */
[----:B------:R-:W1:Y:S01]  /*23c0*/  @P4 LDS R69, [R69] ;  /* 0x0000000045454984 */ /* 0x000e620000000800 */
[----:B0-----:R-:W-:Y:S01]  /*23d0*/  @P6 IMAD R16, R53, R68, R16 ;  /* 0x0000004435106224 */ /* 0x001fe200078e0210 */
[----:B------:R-:W-:-:S03]  /*23e0*/  ISETP.GE.AND P6, PT, R66, 0xe, PT ;  /* 0x0000000e4200780c */ /* 0x000fc60003fc6270 */
[----:B------:R-:W-:Y:S01]  /*23f0*/  @P5 IMAD R16, R52, R67, R16 ;  /* 0x0000004334105224 */ /* 0x000fe200078e0210 */
[----:B------:R-:W-:-:S03]  /*2400*/  ISETP.GE.AND P5, PT, R66, 0xf, PT ;  /* 0x0000000f4200780c */ /* 0x000fc60003fa6270 */
[----:B-1----:R-:W-:Y:S01]  /*2410*/  @P4 IMAD R16, R51, R69, R16 ;  /* 0x0000004533104224 */ /* 0x002fe200078e0210 */
[----:B------:R-:W-:-:S05]  /*2420*/  ISETP.GE.AND P4, PT, R66, 0x10, PT ;  /* 0x000000104200780c */ /* 0x000fca0003f86270 */
[----:B------:R-:W-:-:S04]  /*2430*/  @P6 IMAD R67, R3, 0x4, R17 ;  /* 0x0000000403436824 */ /* 0x000fc800078e0211 */
[----:B------:R-:W-:Y:S02]  /*2440*/  @P5 LEA R66, R2, R17, 0x2 ;  /* 0x0000001102425211 */ /* 0x000fe400078e10ff */
[----:B------:R-:W0:Y:S02]  /*2450*/  @P6 LDS R67, [R67] ;  /* 0x0000000043436984 */ /* 0x000e240000000800 */
[----:B------:R-:W-:Y:S02]  /*2460*/  @P4 IMAD R17, R0, 0x4, R17 ;  /* 0x0000000400114824 */ /* 0x000fe400078e0211 */
[----:B------:R-:W1:Y:S04]  /*2470*/  @P5 LDS R66, [R66] ;  /* 0x0000000042425984 */ /* 0x000e680000000800 */
[----:B------:R-:W2:Y:S01]  /*2480*/  @P4 LDS R17, [R17] ;  /* 0x0000000011114984 */ /* 0x000ea20000000800 */
[----:B0-----:R-:W-:-:S04]  /*2490*/  @P6 IMAD R16, R50, R67, R16 ;  /* 0x0000004332106224 */ /* 0x001fc800078e0210 */
[----:B-1----:R-:W-:-:S04]  /*24a0*/  @P5 IMAD R16, R49, R66, R16 ;  /* 0x0000004231105224 */ /* 0x002fc800078e0210 */
[----:B--2---:R-:W-:-:S07]  /*24b0*/  @P4 IMAD R16, R48, R17, R16 ;  /* 0x0000001130104224 */ /* 0x004fce00078e0210 */
.L_x_8286:
        /* <DEDUP_REMOVED lines=16> */
.L_x_8254:
[----:B------:R-:W-:Y:S05]  /*25c0*/  @!P0 BRA `(.L_x_8289) ;  /* 0xffffffec00bc8947 */ /* 0x000fea000383ffff */
[----:B------:R-:W-:Y:S05]  /*25d0*/  BSYNC.RECONVERGENT B0 ;  /* 0x0000000000007941 */ /* 0x000fea0003800200 */
.L_x_8253:
[----:B------:R-:W-:-:S05]  /*25e0*/  VIADD R18, R18, 0x10 ;  /* 0x0000001012127836 */ /* 0x000fca0000000000 */
[----:B------:R-:W-:-:S13]  /*25f0*/  ISETP.GE.U32.AND P0, PT, R18, 0x40, PT ;  /* 0x000000401200780c */ /* 0x000fda0003f06070 */
[----:B------:R-:W-:Y:S05]  /*2600*/  @!P0 BRA `(.L_x_8290) ;  /* 0xffffffec00588947 */ /* 0x000fea000383ffff */
[----:B------:R-:W-:Y:S01]  /*2610*/  PLOP3.LUT P0, PT, PT, PT, PT, 0x8, 0x80 ;  /* 0x000000000080781c */ /* 0x000fe20003f0e170 */
[----:B------:R-:W-:Y:S01]  /*2620*/  IMAD.MOV.U32 R46, RZ, RZ, 0x20 ;  /* 0x00000020ff2e7424 */ /* 0x000fe200078e00ff */
[----:B------:R-:W-:Y:S11]  /*2630*/  @P1 BRA `(.L_x_8291) ;  /* 0xffffffe800d41947 */ /* 0x000ff6000383ffff */
[----:B------:R-:W-:Y:S05]  /*2640*/  WARPSYNC.ALL ;  /* 0x0000000000007948 */ /* 0x000fea0003800000 */
[----:B------:R-:W-:Y:S06]  /*2650*/  BAR.SYNC.DEFER_BLOCKING 0x0 ;  /* 0x0000000000007b1d */ /* 0x000fec0000010000 */
[----:B------:R-:W-:Y:S04]  /*2660*/  BSSY.RECONVERGENT B0, `(.L_x_8292) ;  /* 0x00000fb000007945 */ /* 0x000fe80003800200 */
[----:B------:R-:W-:Y:S05]  /*2670*/  @P2 BRA `(.L_x_8293) ;  /* 0x0000000c00e42947 */ /* 0x000fea0003800000 */
[----:B-1----:R-:W5:Y:S01]  /*2680*/  LDL R56, [R1+0x4] ;  /* 0x0000040001387983 */ /* 0x002f620000100800 */
[----:B------:R-:W0:Y:S01]  /*2690*/  LDC R18, c[0x0][0x3ac] ;  /* 0x0000eb00ff127b82 */ /* 0x000e220000000800 */
[----:B------:R-:W-:Y:S01]  /*26a0*/  BSSY.RECONVERGENT B1, `(.L_x_8294) ;  /* 0x000007b000017945 */ /* 0x000fe20003800200 */
[----:B------:R-:W-:-:S06]  /*26b0*/  IMAD.MOV.U32 R54, RZ, RZ, R44 ;  /* 0x000000ffff367224 */ /* 0x000fcc00078e002c */
[----:B------:R-:W1:Y:S08]  /*26c0*/  LDC R53, c[0x0][0x388] ;  /* 0x0000e200ff357b82 */ /* 0x000e700000000800 */
[----:B------:R-:W2:Y:S01]  /*26d0*/  LDC R50, c[0x0][0x384] ;  /* 0x0000e100ff327b82 */ /* 0x000ea20000000800 */
[----:B0-----:R-:W-:-:S04]  /*26e0*/  IABS R19, R18 ;  /* 0x0000001200137213 */ /* 0x001fc80000000000 */
[----:B------:R-:W0:Y:S01]  /*26f0*/  I2F.RP R46, R19 ;  /* 0x00000013002e7306 */ /* 0x000e220000209400 */
[----:B-1----:R-:W-:-:S07]  /*2700*/  IABS R48, R53 ;  /* 0x0000003500307213 */ /* 0x002fce0000000000 */
[----:B0-----:R-:W0:Y:S02]  /*2710*/  MUFU.RCP R46, R46 ;  /* 0x0000002e002e7308 */ /* 0x001e240000001000 */
        /* <DEDUP_REMOVED lines=10> */
[----:B------:R-:W-:-:S04]  /*27c0*/  MOV R17, UR4 ;  /* 0x0000000400117c02 */ /* 0x000fc80008000f00 */
[----:B------:R-:W-:Y:S01]  /*27d0*/  ISETP.GT.U32.AND P1, PT, R19, R16, PT ;  /* 0x000000101300720c */ /* 0x000fe20003f24070 */
[----:B--2---:R-:W-:-:S12]  /*27e0*/  IMAD R50, R17, R50, UR9 ;  /* 0x0000000911327e24 */ /* 0x004fd8000f8e0232 */
[----:B------:R-:W-:Y:S02]  /*27f0*/  @!P1 IMAD.IADD R16, R16, 0x1, -R19 ;  /* 0x0000000110109824 */ /* 0x000fe400078e0a13 */
[----:B------:R-:W-:Y:S01]  /*2800*/  @!P1 VIADD R51, R51, 0x1 ;  /* 0x0000000133339836 */ /* 0x000fe20000000000 */
[----:B------:R-:W-:Y:S02]  /*2810*/  ISETP.NE.AND P1, PT, R18, RZ, PT ;  /* 0x000000ff1200720c */ /* 0x000fe40003f25270 */
[----:B------:R-:W-:Y:S02]  /*2820*/  ISETP.GE.U32.AND P0, PT, R16, R19, PT ;  /* 0x000000131000720c */ /* 0x000fe40003f06070 */
[----:B------:R-:W-:-:S04]  /*2830*/  LOP3.LUT R16, R53, R18, RZ, 0x3c, !PT ;  /* 0x0000001235107212 */ /* 0x000fc800078e3cff */
[----:B------:R-:W-:-:S07]  /*2840*/  ISETP.GE.AND P2, PT, R16, RZ, PT ;  /* 0x000000ff1000720c */ /* 0x000fce0003f46270 */
[----:B------:R-:W-:-:S06]  /*2850*/  @P0 VIADD R51, R51, 0x1 ;  /* 0x0000000133330836 */ /* 0x000fcc0000000000 */
        /* <DEDUP_REMOVED lines=10> */
[----:B------:R-:W-:Y:S01]  /*2900*/  IABS R47, R44 ;  /* 0x0000002c002f7213 */ /* 0x000fe20000000000 */
[----:B------:R-:W-:Y:S01]  /*2910*/  UIADD3 UR5, UPT, UPT, UR5, 0x900, URZ ;  /* 0x0000090005057890 */ /* 0x000fe2000fffe0ff */
[----:B------:R-:W-:-:S05]  /*2920*/  IMAD.MOV R49, RZ, RZ, -R48 ;  /* 0x000000ffff317224 */ /* 0x000fca00078e0a30 */
[----:B-1----:R-:W1:Y:S01]  /*2930*/  MUFU.RCP R18, R18 ;  /* 0x0000001200127308 */ /* 0x002e620000001000 */
[----:B0-----:R-:W-:-:S06]  /*2940*/  ULEA UR5, UR8, UR5, 0x18 ;  /* 0x0000000508057291 */ /* 0x001fcc000f8ec0ff */
[----:B------:R-:W-:Y:S01]  /*2950*/  LEA R52, R44, UR5, 0x2 ;  /* 0x000000052c347c11 */ /* 0x000fe2000f8e10ff */
[----:B-1----:R-:W-:-:S04]  /*2960*/  VIADD R16, R18, 0xffffffe ;  /* 0x0ffffffe12107836 */ /* 0x002fc80000000000 */
[----:B------:R-:W0:Y:S01]  /*2970*/  LDS R57, [R52] ;  /* 0x0000000034397984 */ /* 0x000e220000000800 */
[----:B------:R1:W2:Y:S02]  /*2980*/  F2I.FTZ.U32.TRUNC.NTZ R17, R16 ;  /* 0x0000001000117305 */ /* 0x0002a4000021f000 */
[----:B-1----:R-:W-:Y:S01]  /*2990*/  IMAD.MOV.U32 R16, RZ, RZ, RZ ;  /* 0x000000ffff107224 */ /* 0x002fe200078e00ff */
[----:B--2---:R-:W-:-:S05]  /*29a0*/  IADD3 R19, PT, PT, RZ, -R17, RZ ;  /* 0x80000011ff137210 */ /* 0x004fca0007ffe0ff */
[----:B------:R-:W-:-:S04]  /*29b0*/  IMAD R19, R19, R46, RZ ;  /* 0x0000002e13137224 */ /* 0x000fc800078e02ff */
[----:B------:R-:W-:Y:S02]  /*29c0*/  IMAD.HI.U32 R48, R17, R19, R16 ;  /* 0x0000001311307227 */ /* 0x000fe400078e0010 */
[----:B------:R-:W1:Y:S02]  /*29d0*/  LDC.64 R18, c[0x0][0x3a0] ;  /* 0x0000e800ff127b82 */ /* 0x000e640000000a00 */
[----:B------:R-:W-:Y:S01]  /*29e0*/  IMAD.MOV.U32 R17, RZ, RZ, R47 ;  /* 0x000000ffff117224 */ /* 0x000fe200078e002f */
[----:B------:R-:W-:Y:S02]  /*29f0*/  MOV R47, R49 ;  /* 0x00000031002f7202 */ /* 0x000fe40000000f00 */
[----:B------:R-:W-:Y:S01]  /*2a00*/  LOP3.LUT R49, RZ, UR10, RZ, 0x33, !PT ;  /* 0x0000000aff317c12 */ /* 0x000fe2000f8e33ff */
        /* <DEDUP_REMOVED lines=13> */
[----:B------:R-:W-:Y:S02]  /*2ae0*/  IMAD R17, R51, R16, R50 ;  /* 0x0000001033117224 */ /* 0x000fe400078e0232 */
        /* <DEDUP_REMOVED lines=8> */
[----:B------:R-:W-:Y:S01]  /*2b70*/  IABS R17, R54 ;  /* 0x0000003600117213 */ /* 0x000fe20000000000 */
[----:B------:R-:W-:-:S04]  /*2b80*/  IMAD.U32 R57, RZ, RZ, UR14 ;  /* 0x0000000eff397e24 */ /* 0x000fc8000f8e00ff */
[----:B------:R-:W-:-:S04]  /*2b90*/  IMAD.HI.U32 R16, R48, R17, RZ ;  /* 0x0000001130107227 */ /* 0x000fc800078e00ff */
[----:B------:R-:W-:Y:S02]  /*2ba0*/  IMAD R17, R16, R47, R17 ;  /* 0x0000002f10117224 */ /* 0x000fe400078e0211 */
[----:B------:R-:W-:-:S03]  /*2bb0*/  IMAD R52, R57, 0x4, R52 ;  /* 0x0000000439347824 */ /* 0x000fc600078e0234 */
[----:B------:R-:W-:Y:S02]  /*2bc0*/  ISETP.GT.U32.AND P2, PT, R46, R17, PT ;  /* 0x000000112e00720c */ /* 0x000fe40003f44070 */
[----:B------:R-:W0:Y:S11]  /*2bd0*/  LDS R57, [R52] ;  /* 0x0000000034397984 */ /* 0x000e360000000800 */
[----:B------:R-:W-:Y:S01]  /*2be0*/  @!P2 IADD3 R17, PT, PT, R17, -R46, RZ ;  /* 0x8000002e1111a210 */ /* 0x000fe20007ffe0ff */
        /* <DEDUP_REMOVED lines=8> */
[----:B------:R-:W-:Y:S01]  /*2c70*/  IMAD R17, R51, R16, R50 ;  /* 0x0000001033117224 */ /* 0x000fe200078e0232 */
[----:B------:R-:W-:Y:S01]  /*2c80*/  ISETP.NE.AND P1, PT, R55, 0x1, PT ;  /* 0x000000013700780c */ /* 0x000fe20003f25270 */
[----:B------:R-:W-:-:S04]  /*2c90*/  IMAD R16, R59, UR10, R54 ;  /* 0x0000000a3b107c24 */ /* 0x000fc8000f8e0236 */
[----:B------:R-:W-:-:S04]  /*2ca0*/  IMAD.IADD R17, R16, 0x1, R17 ;  /* 0x0000000110117824 */ /* 0x000fc800078e0211 */
[----:B------:R-:W-:Y:S01]  /*2cb0*/  IMAD.WIDE R16, R17, 0x4, R18 ;  /* 0x0000000411107825 */ /* 0x000fe200078e0212 */
[----:B------:R-:W-:-:S04]  /*2cc0*/  IADD3 R54, PT, PT, R53, R44, R53 ;  /* 0x0000002c35367210 */ /* 0x000fc80007ffe035 */
[----:B0-----:R0:W-:Y:S01]  /*2cd0*/  REDG.E.ADD.STRONG.GPU desc[UR12][R16.64], R57 ;  /* 0x000000391000798e */ /* 0x0011e2000c12e10c */
[----:B------:R-:W-:Y:S05]  /*2ce0*/  @!P1 BRA `(.L_x_8295) ;  /* 0x0000000000589947 */ /* 0x000fea0003800000 */
[----:B0-----:R-:W-:Y:S02]  /*2cf0*/  IABS R17, R54 ;  /* 0x0000003600117213 */ /* 0x001fe40000000000 */
[----:B------:R-:W-:-:S03]  /*2d00*/  LOP3.LUT R16, R54, UR10, RZ, 0x3c, !PT ;  /* 0x0000000a36107c12 */ /* 0x000fc6000f8e3cff */
[----:B------:R-:W-:Y:S01]  /*2d10*/  IMAD.HI.U32 R48, R48, R17, RZ ;  /* 0x0000001130307227 */ /* 0x000fe200078e00ff */
[----:B------:R-:W-:-:S03]  /*2d20*/  ISETP.GE.AND P3, PT, R16, RZ, PT ;  /* 0x000000ff1000720c */ /* 0x000fc60003f66270 */
[----:B------:R-:W-:Y:S02]  /*2d30*/  IMAD R47, R48, R47, R17 ;  /* 0x0000002f302f7224 */ /* 0x000fe400078e0211 */
[----:B------:R-:W-:-:S03]  /*2d40*/  IMAD.U32 R17, RZ, RZ, UR14 ;  /* 0x0000000eff117e24 */ /* 0x000fc6000f8e00ff */
[----:B------:R-:W-:-:S13]  /*2d50*/  ISETP.GT.U32.AND P2, PT, R46, R47, PT ;  /* 0x0000002f2e00720c */ /* 0x000fda0003f44070 */
[----:B------:R-:W-:Y:S01]  /*2d60*/  @!P2 IADD3 R47, PT, PT, R47, -R46, RZ ;  /* 0x8000002e2f2fa210 */ /* 0x000fe20007ffe0ff */
[----:B------:R-:W-:-:S03]  /*2d70*/  @!P2 VIADD R48, R48, 0x1 ;  /* 0x000000013030a836 */ /* 0x000fc60000000000 */
[----:B------:R-:W-:Y:S01]  /*2d80*/  ISETP.GE.U32.AND P1, PT, R47, R46, PT ;  /* 0x0000002e2f00720c */ /* 0x000fe20003f26070 */
[----:B------:R-:W-:-:S06]  /*2d90*/  IMAD R47, R17, 0x4, R52 ;  /* 0x00000004112f7824 */ /* 0x000fcc00078e0234 */
[----:B------:R-:W0:Y:S06]  /*2da0*/  LDS R47, [R47] ;  /* 0x000000002f2f7984 */ /* 0x000e2c0000000800 */
[----:B------:R-:W-:-:S05]  /*2db0*/  @P1 IADD3 R48, PT, PT, R48, 0x1, RZ ;  /* 0x0000000130301810 */ /* 0x000fca0007ffe0ff */
[----:B------:R-:W-:-:S05]  /*2dc0*/  @!P3 IMAD.MOV R48, RZ, RZ, -R48 ;  /* 0x000000ffff30b224 */ /* 0x000fca00078e0a30 */
[----:B------:R-:W-:-:S05]  /*2dd0*/  SEL R48, R49, R48, !P0 ;  /* 0x0000003031307207 */ /* 0x000fca0004000000 */
[----:B------:R-:W-:Y:S02]  /*2de0*/  IMAD.MOV R49, RZ, RZ, -R48 ;  /* 0x000000ffff317224 */ /* 0x000fe400078e0a30 */
[----:B------:R-:W-:Y:S02]  /*2df0*/  IMAD R17, R51, R48, R50 ;  /* 0x0000003033117224 */ /* 0x000fe400078e0232 */
[----:B------:R-:W-:-:S04]  /*2e00*/  IMAD R16, R49, UR10, R54 ;  /* 0x0000000a31107c24 */ /* 0x000fc8000f8e0236 */
[----:B------:R-:W-:-:S04]  /*2e10*/  IMAD.IADD R17, R16, 0x1, R17 ;  /* 0x0000000110117824 */ /* 0x000fc800078e0211 */
[----:B------:R-:W-:-:S05]  /*2e20*/  IMAD.WIDE R16, R17, 0x4, R18 ;  /* 0x0000000411107825 */ /* 0x000fca00078e0212 */
[----:B0-----:R1:W-:Y:S01]  /*2e30*/  REDG.E.ADD.STRONG.GPU desc[UR12][R16.64], R47 ;  /* 0x0000002f1000798e */ /* 0x0013e2000c12e10c */
[----:B------:R-:W-:-:S07]  /*2e40*/  IADD3 R54, PT, PT, R54, R53, RZ ;  /* 0x0000003536367210 */ /* 0x000fce0007ffe0ff */
.L_x_8295:
[----:B------:R-:W-:Y:S05]  /*2e50*/  BSYNC.RECONVERGENT B1 ;  /* 0x0000000000017941 */ /* 0x000fea0003800200 */
.L_x_8294:
[----:B------:R-:W-:-:S13]  /*2e60*/  ISETP.GE.U32.AND P0, PT, R56, 0x3, PT ;  /* 0x000000033800780c */ /* 0x000fda0003f06070 */
[----:B------:R-:W-:Y:S05]  /*2e70*/  @!P0 BRA `(.L_x_8293) ;  /* 0x0000000400e48947 */ /* 0x000fea0003800000 */
[----:B------:R-:W-:Y:S02]  /*2e80*/  IABS R52, UR10 ;  /* 0x0000000a00347c13 */ /* 0x000fe40008000000 */
[----:B------:R-:W-:Y:S02]  /*2e90*/  ISETP.NE.AND P0, PT, RZ, UR10, PT ;  /* 0x0000000aff007c0c */ /* 0x000fe4000bf05270 */
[----:B------:R-:W2:Y:S01]  /*2ea0*/  I2F.RP R18, R52 ;  /* 0x0000003400127306 */ /* 0x000ea20000209400 */
[----:B------:R-:W-:-:S07]  /*2eb0*/  LOP3.LUT R53, RZ, UR10, RZ, 0x33, !PT ;  /* 0x0000000aff357c12 */ /* 0x000fce000f8e33ff */
[----:B--2---:R-:W0:Y:S02]  /*2ec0*/  MUFU.RCP R18, R18 ;  /* 0x0000001200127308 */ /* 0x004e240000001000 */
[----:B01----:R-:W-:-:S06]  /*2ed0*/  VIADD R16, R18, 0xffffffe ;  /* 0x0ffffffe12107836 */ /* 0x003fcc0000000000 */
[----:B------:R0:W1:Y:S02]  /*2ee0*/  F2I.FTZ.U32.TRUNC.NTZ R17, R16 ;  /* 0x0000001000117305 */ /* 0x000064000021f000 */
[----:B0-----:R-:W-:Y:S02]  /*2ef0*/  IMAD.MOV.U32 R16, RZ, RZ, RZ ;  /* 0x000000ffff107224 */ /* 0x001fe400078e00ff */
[----:B-1----:R-:W-:-:S04]  /*2f00*/  IMAD.MOV R55, RZ, RZ, -R17 ;  /* 0x000000ffff377224 */ /* 0x002fc800078e0a11 */
[----:B------:R-:W-:-:S04]  /*2f10*/  IMAD R55, R55, R52, RZ ;  /* 0x0000003437377224 */ /* 0x000fc800078e02ff */
[----:B------:R-:W-:-:S07]  /*2f20*/  IMAD.HI.U32 R55, R17, R55, R16 ;  /* 0x0000003711377227 */ /* 0x000fce00078e0010 */
.L_x_8296:
[----:B0-----:R-:W-:Y:S01]  /*2f30*/  IABS R48, UR10 ;  /* 0x0000000a00307c13 */ /* 0x001fe20008000000 */
[----:B------:R-:W0:Y:S01]  /*2f40*/  LDCU UR11, c[0x0][0x360] ;  /* 0x00006c00ff0b77ac */ /* 0x000e220008000800 */
[----:B------:R-:W-:Y:S01]  /*2f50*/  IABS R19, UR10 ;  /* 0x0000000a00137c13 */ /* 0x000fe20008000000 */
[----:B------:R-:W1:Y:S01]  /*2f60*/  S2UR UR8, SR_CgaCtaId ;  /* 0x00000000000879c3 */ /* 0x000e620000008800 */
[----:B------:R-:W2:Y:S01]  /*2f70*/  I2F.RP R18, R48 ;  /* 0x0000003000127306 */ /* 0x000ea20000209400 */
[----:B------:R-:W-:Y:S01]  /*2f80*/  IABS R16, R54 ;  /* 0x0000003600107213 */ /* 0x000fe20000000000 */
[----:B------:R-:W-:Y:S01]  /*2f90*/  UMOV UR5, 0x400 ;  /* 0x0000040000057882 */ /* 0x000fe20000000000 */
[----:B------:R-:W-:Y:S01]  /*2fa0*/  IMAD.MOV R58, RZ, RZ, -R19 ;  /* 0x000000ffff3a7224 */ /* 0x000fe200078e0a13 */
[----:B------:R-:W-:Y:S01]  /*2fb0*/  LOP3.LUT R61, R54, UR10, RZ, 0x3c, !PT ;  /* 0x0000000a363d7c12 */ /* 0x000fe2000f8e3cff */
[----:B------:R-:W-:Y:S01]  /*2fc0*/  UIADD3 UR5, UPT, UPT, UR5, 0x900, URZ ;  /* 0x0000090005057890 */ /* 0x000fe2000fffe0ff */
[----:B------:R-:W-:-:S02]  /*2fd0*/  IMAD.HI.U32 R47, R55, R16, RZ ;  /* 0x00000010372f7227 */ /* 0x000fc400078e00ff */
[----:B------:R-:W-:Y:S02]  /*2fe0*/  ISETP.GE.AND P5, PT, R61, RZ, PT ;  /* 0x000000ff3d00720c */ /* 0x000fe40003fa6270 */
[----:B------:R-:W-:Y:S02]  /*2ff0*/  IMAD R49, R47, R58, R16 ;  /* 0x0000003a2f317224 */ /* 0x000fe400078e0210 */
[----:B------:R-:W-:Y:S01]  /*3000*/  HFMA2 R16, -RZ, RZ, 0, 0 ;  /* 0x00000000ff107431 */ /* 0x000fe200000001ff */
[----:B------:R-:W-:Y:S01]  /*3010*/  MOV R61, UR14 ;  /* 0x0000000e003d7c02 */ /* 0x000fe20008000f00 */
[----:B--2---:R-:W2:Y:S01]  /*3020*/  MUFU.RCP R18, R18 ;  /* 0x0000001200127308 */ /* 0x004ea20000001000 */
[----:B------:R-:W-:Y:S01]  /*3030*/  ISETP.GT.U32.AND P4, PT, R52, R49, PT ;  /* 0x000000313400720c */ /* 0x000fe20003f84070 */
[----:B-1----:R-:W-:-:S12]  /*3040*/  ULEA UR5, UR8, UR5, 0x18 ;  /* 0x0000000508057291 */ /* 0x002fd8000f8ec0ff */
[----:B------:R-:W-:Y:S02]  /*3050*/  @!P4 IMAD.IADD R49, R49, 0x1, -R48 ;  /* 0x000000013131c824 */ /* 0x000fe400078e0a30 */
[----:B------:R-:W-:Y:S01]  /*3060*/  @!P4 VIADD R47, R47, 0x1 ;  /* 0x000000012f2fc836 */ /* 0x000fe20000000000 */
[----:B--2---:R-:W-:Y:S01]  /*3070*/  IADD3 R17, PT, PT, R18, 0xffffffe, RZ ;  /* 0x0ffffffe12117810 */ /* 0x004fe20007ffe0ff */
[----:B0-----:R-:W-:Y:S01]  /*3080*/  VIADD R18, R54, UR11 ;  /* 0x0000000b36127c36 */ /* 0x001fe20008000000 */
[----:B------:R-:W-:-:S04]  /*3090*/  ISETP.GE.U32.AND P3, PT, R49, R52, PT ;  /* 0x000000343100720c */ /* 0x000fc80003f66070 */
[----:B------:R-:W0:Y:S01]  /*30a0*/  F2I.FTZ.U32.TRUNC.NTZ R17, R17 ;  /* 0x0000001100117305 */ /* 0x000e22000021f000 */
[----:B------:R-:W-:Y:S02]  /*30b0*/  IABS R57, R18 ;  /* 0x0000001200397213 */ /* 0x000fe40000000000 */
[----:B------:R-:W-:-:S04]  /*30c0*/  LOP3.LUT R62, R18, UR10, RZ, 0x3c, !PT ;  /* 0x0000000a123e7c12 */ /* 0x000fc8000f8e3cff */
[----:B------:R-:W-:Y:S02]  /*30d0*/  ISETP.GE.AND P1, PT, R62, RZ, PT ;  /* 0x000000ff3e00720c */ /* 0x000fe40003f26270 */
[----:B------:R-:W-:-:S05]  /*30e0*/  @P3 IADD3 R47, PT, PT, R47, 0x1, RZ ;  /* 0x000000012f2f3810 */ /* 0x000fca0007ffe0ff */
[----:B------:R-:W-:Y:S02]  /*30f0*/  @!P5 IMAD.MOV R47, RZ, RZ, -R47 ;  /* 0x000000ffff2fd224 */ /* 0x000fe400078e0a2f */
[----:B0-----:R-:W-:-:S04]  /*3100*/  IMAD.MOV R19, RZ, RZ, -R17 ;  /* 0x000000ffff137224 */ /* 0x001fc800078e0a11 */
[----:B------:R-:W-:-:S04]  /*3110*/  IMAD R19, R19, R48, RZ ;  /* 0x0000003013137224 */ /* 0x000fc800078e02ff */
[----:B------:R-:W-:-:S04]  /*3120*/  IMAD.HI.U32 R60, R17, R19, R16 ;  /* 0x00000013113c7227 */ /* 0x000fc800078e0010 */
[----:B------:R-:W-:Y:S02]  /*3130*/  VIADD R16, R18, UR11 ;  /* 0x0000000b12107c36 */ /* 0x000fe40008000000 */
[----:B------:R-:W-:-:S03]  /*3140*/  IMAD.HI.U32 R19, R60, R57, RZ ;  /* 0x000000393c137227 */ /* 0x000fc600078e00ff */
[----:B------:R-:W-:Y:S01]  /*3150*/  IABS R17, R16 ;  /* 0x0000001000117213 */ /* 0x000fe20000000000 */
[----:B------:R-:W-:Y:S01]  /*3160*/  IMAD R57, R19, R58, R57 ;  /* 0x0000003a13397224 */ /* 0x000fe200078e0239 */
[----:B------:R-:W-:-:S03]  /*3170*/  IADD3 R56, PT, PT, R16, UR11, RZ ;  /* 0x0000000b10387c10 */ /* 0x000fc6000fffe0ff */
[----:B------:R-:W-:Y:S01]  /*3180*/  IMAD.HI.U32 R46, R60, R17, RZ ;  /* 0x000000113c2e7227 */ /* 0x000fe200078e00ff */
[----:B------:R-:W-:Y:S02]  /*3190*/  ISETP.GT.U32.AND P6, PT, R48, R57, PT ;  /* 0x000000393000720c */ /* 0x000fe40003fc4070 */
[----:B------:R-:W-:Y:S01]  /*31a0*/  IABS R59, R56 ;  /* 0x00000038003b7213 */ /* 0x000fe20000000000 */
[----:B------:R-:W-:-:S04]  /*31b0*/  IMAD R49, R46, R58, R17 ;  /* 0x0000003a2e317224 */ /* 0x000fc800078e0211 */
[----:B------:R-:W-:Y:S01]  /*31c0*/  IMAD.HI.U32 R17, R60, R59, RZ ;  /* 0x0000003b3c117227 */ /* 0x000fe200078e00ff */
[----:B------:R-:W-:-:S03]  /*31d0*/  ISETP.GT.U32.AND P2, PT, R48, R49, PT ;  /* 0x000000313000720c */ /* 0x000fc60003f44070 */
[----:B------:R-:W-:Y:S02]  /*31e0*/  IMAD R59, R17, R58, R59 ;  /* 0x0000003a113b7224 */ /* 0x000fe400078e023b */
[--C-:B------:R-:W-:Y:S01]  /*31f0*/  @!P6 IMAD.IADD R57, R57, 0x1, -R48.reuse ;  /* 0x000000013939e824 */ /* 0x100fe200078e0a30 */
[----:B------:R-:W-:Y:S01]  /*3200*/  @!P6 IADD3 R19, PT, PT, R19, 0x1, RZ ;  /* 0x000000011313e810 */ /* 0x000fe20007ffe0ff */
[----:B------:R-:W-:Y:S01]  /*3210*/  IMAD.U32 R60, RZ, RZ, UR14 ;  /* 0x0000000eff3c7e24 */ /* 0x000fe2000f8e00ff */
[----:B------:R-:W-:Y:S01]  /*3220*/  ISETP.GT.U32.AND P4, PT, R48, R59, PT ;  /* 0x0000003b3000720c */ /* 0x000fe20003f84070 */
[----:B------:R-:W-:Y:S01]  /*3230*/  IMAD.U32 R58, RZ, RZ, UR14 ;  /* 0x0000000eff3a7e24 */ /* 0x000fe2000f8e00ff */
[----:B------:R-:W-:Y:S02]  /*3240*/  ISETP.GE.U32.AND P3, PT, R57, R48, PT ;  /* 0x000000303900720c */ /* 0x000fe40003f66070 */
[----:B------:R-:W-:Y:S01]  /*3250*/  LOP3.LUT R57, R16, UR10, RZ, 0x3c, !PT ;  /* 0x0000000a10397c12 */ /* 0x000fe2000f8e3cff */
[----:B------:R-:W-:Y:S01]  /*3260*/  @!P2 IMAD.IADD R49, R49, 0x1, -R48 ;  /* 0x000000013131a824 */ /* 0x000fe200078e0a30 */
[----:B------:R-:W-:-:S02]  /*3270*/  @!P2 IADD3 R46, PT, PT, R46, 0x1, RZ ;  /* 0x000000012e2ea810 */ /* 0x000fc40007ffe0ff */
[----:B------:R-:W-:Y:S02]  /*3280*/  ISETP.GE.AND P5, PT, R57, RZ, PT ;  /* 0x000000ff3900720c */ /* 0x000fe40003fa6270 */
[----:B------:R-:W-:Y:S02]  /*3290*/  LEA R57, R54, UR5, 0x2 ;  /* 0x0000000536397c11 */ /* 0x000fe4000f8e10ff */
[-C--:B------:R-:W-:Y:S01]  /*32a0*/  ISETP.GE.U32.AND P6, PT, R49, R48.reuse, PT ;  /* 0x000000303100720c */ /* 0x080fe20003fc6070 */
[----:B------:R-:W-:Y:S01]  /*32b0*/  @!P4 IMAD.IADD R59, R59, 0x1, -R48 ;  /* 0x000000013b3bc824 */ /* 0x000fe200078e0a30 */
[----:B------:R-:W-:Y:S01]  /*32c0*/  LOP3.LUT R49, R56, UR10, RZ, 0x3c, !PT ;  /* 0x0000000a38317c12 */ /* 0x000fe2000f8e3cff */
[----:B------:R-:W-:Y:S02]  /*32d0*/  IMAD R60, R60, 0x4, R57 ;  /* 0x000000043c3c7824 */ /* 0x000fe400078e0239 */
[----:B------:R-:W-:Y:S01]  /*32e0*/  @P3 VIADD R19, R19, 0x1 ;  /* 0x0000000113133836 */ /* 0x000fe20000000000 */
[----:B------:R-:W-:Y:S01]  /*32f0*/  ISETP.GE.U32.AND P2, PT, R59, R48, PT ;  /* 0x000000303b00720c */ /* 0x000fe20003f46070 */
[----:B------:R-:W-:Y:S01]  /*3300*/  IMAD R61, R61, 0x4, R60 ;  /* 0x000000043d3d7824 */ /* 0x000fe200078e023c */
[----:B------:R-:W0:Y:S01]  /*3310*/  LDS R57, [R57] ;  /* 0x0000000039397984 */ /* 0x000e220000000800 */
[----:B------:R-:W-:Y:S01]  /*3320*/  ISETP.GE.AND P3, PT, R49, RZ, PT ;  /* 0x000000ff3100720c */ /* 0x000fe20003f66270 */
[----:B------:R-:W-:Y:S01]  /*3330*/  @!P4 VIADD R17, R17, 0x1 ;  /* 0x000000011111c836 */ /* 0x000fe20000000000 */
[----:B------:R-:W-:Y:S01]  /*3340*/  MOV R65, R19 ;  /* 0x0000001300417202 */ /* 0x000fe20000000f00 */
[----:B------:R-:W-:Y:S01]  /*3350*/  IMAD R63, R58, 0x4, R61 ;  /* 0x000000043a3f7824 */ /* 0x000fe200078e023d */
[----:B------:R1:W2:Y:S01]  /*3360*/  LDS R59, [R60] ;  /* 0x000000003c3b7984 */ /* 0x0002a20000000800 */
[----:B------:R-:W-:Y:S01]  /*3370*/  @P6 IADD3 R46, PT, PT, R46, 0x1, RZ ;  /* 0x000000012e2e6810 */ /* 0x000fe20007ffe0ff */
[----:B------:R-:W5:Y:S01]  /*3380*/  LDC.64 R48, c[0x0][0x3a0] ;  /* 0x0000e800ff307b82 */ /* 0x000f620000000a00 */
[----:B------:R-:W-:Y:S01]  /*3390*/  ISETP.NE.AND P6, PT, RZ, UR10, PT ;  /* 0x0000000aff007c0c */ /* 0x000fe2000bfc5270 */
[----:B------:R-:W2:Y:S01]  /*33a0*/  LDS R61, [R61] ;  /* 0x000000003d3d7984 */ /* 0x000ea20000000800 */
[----:B------:R-:W-:Y:S01]  /*33b0*/  LOP3.LUT R58, RZ, UR10, RZ, 0x33, !PT ;  /* 0x0000000aff3a7c12 */ /* 0x000fe2000f8e33ff */
[----:B------:R-:W-:Y:S01]  /*33c0*/  @P2 VIADD R17, R17, 0x1 ;  /* 0x0000000111112836 */ /* 0x000fe20000000000 */
[----:B------:R-:W-:Y:S01]  /*33d0*/  @!P5 IADD3 R46, PT, PT, -R46, RZ, RZ ;  /* 0x000000ff2e2ed210 */ /* 0x000fe20007ffe1ff */
[----:B------:R-:W2:Y:S01]  /*33e0*/  LDS R63, [R63] ;  /* 0x000000003f3f7984 */ /* 0x000ea20000000800 */
[----:B------:R-:W-:Y:S01]  /*33f0*/  @!P1 IMAD.MOV R65, RZ, RZ, -R65 ;  /* 0x000000ffff419224 */ /* 0x000fe200078e0a41 */
[C---:B------:R-:W-:Y:S01]  /*3400*/  SEL R19, R58.reuse, R47, !P6 ;  /* 0x0000002f3a137207 */ /* 0x040fe20007000000 */
[----:B-1----:R-:W-:Y:S01]  /*3410*/  IMAD.MOV.U32 R60, RZ, RZ, R17 ;  /* 0x000000ffff3c7224 */ /* 0x002fe200078e0011 */
[----:B------:R-:W-:-:S02]  /*3420*/  SEL R46, R58, R46, !P6 ;  /* 0x0000002e3a2e7207 */ /* 0x000fc40007000000 */
[----:B------:R-:W-:Y:S01]  /*3430*/  SEL R17, R58, R65, !P6 ;  /* 0x000000413a117207 */ /* 0x000fe20007000000 */
[----:B------:R-:W-:Y:S01]  /*3440*/  IMAD.MOV R65, RZ, RZ, -R19 ;  /* 0x000000ffff417224 */ /* 0x000fe200078e0a13 */
[----:B------:R-:W-:Y:S01]  /*3450*/  @!P3 IADD3 R60, PT, PT, -R60, RZ, RZ ;  /* 0x000000ff3c3cb210 */ /* 0x000fe20007ffe1ff */
[----:B------:R-:W-:Y:S02]  /*3460*/  IMAD R19, R51, R19, R50 ;  /* 0x0000001333137224 */ /* 0x000fe400078e0232 */
[----:B------:R-:W-:Y:S01]  /*3470*/  IMAD.MOV R67, RZ, RZ, -R17 ;  /* 0x000000ffff437224 */ /* 0x000fe200078e0a11 */
[----:B------:R-:W-:Y:S01]  /*3480*/  SEL R47, R53, R60, !P0 ;  /* 0x0000003c352f7207 */ /* 0x000fe20004000000 */
[----:B------:R-:W-:Y:S02]  /*3490*/  IMAD R54, R65, UR10, R54 ;  /* 0x0000000a41367c24 */ /* 0x000fe4000f8e0236 */
[----:B---34-:R-:W-:Y:S02]  /*34a0*/  IMAD.MOV R69, RZ, RZ, -R46 ;  /* 0x000000ffff457224 */ /* 0x018fe400078e0a2e */
[----:B------:R-:W-:Y:S01]  /*34b0*/  IMAD R18, R67, UR10, R18 ;  /* 0x0000000a43127c24 */ /* 0x000fe2000f8e0212 */
[----:B------:R-:W-:Y:S01]  /*34c0*/  IADD3 R67, PT, PT, -R47, RZ, RZ ;  /* 0x000000ff2f437210 */ /* 0x000fe20007ffe1ff */
[----:B------:R-:W-:-:S02]  /*34d0*/  IMAD.IADD R19, R54, 0x1, R19 ;  /* 0x0000000136137824 */ /* 0x000fc400078e0213 */
[----:B------:R-:W-:Y:S02]  /*34e0*/  VIADD R54, R56, UR11 ;  /* 0x0000000b38367c36 */ /* 0x000fe40008000000 */
[----:B------:R-:W-:Y:S02]  /*34f0*/  IMAD R16, R69, UR10, R16 ;  /* 0x0000000a45107c24 */ /* 0x000fe4000f8e0210 */
[C-C-:B------:R-:W-:Y:S02]  /*3500*/  IMAD R65, R51.reuse, R46, R50.reuse ;  /* 0x0000002e33417224 */ /* 0x140fe400078e0232 */
[C-C-:B------:R-:W-:Y:S01]  /*3510*/  IMAD R17, R51.reuse, R17, R50.reuse ;  /* 0x0000001133117224 */ /* 0x140fe200078e0232 */
[----:B------:R-:W-:Y:S01]  /*3520*/  ISETP.GE.U32.AND P1, PT, R54, 0x20, PT ;  /* 0x000000203600780c */ /* 0x000fe20003f26070 */
[----:B------:R-:W-:Y:S01]  /*3530*/  IMAD R47, R51, R47, R50 ;  /* 0x0000002f332f7224 */ /* 0x000fe200078e0232 */
[----:B------:R-:W-:Y:S01]  /*3540*/  IADD3 R65, PT, PT, R16, R65, RZ ;  /* 0x0000004110417210 */ /* 0x000fe20007ffe0ff */
[----:B------:R-:W-:-:S02]  /*3550*/  IMAD R46, R67, UR10, R56 ;  /* 0x0000000a432e7c24 */ /* 0x000fc4000f8e0238 */
[----:B------:R-:W-:Y:S02]  /*3560*/  IMAD.IADD R17, R18, 0x1, R17 ;  /* 0x0000000112117824 */ /* 0x000fe400078e0211 */
[----:B------:R-:W-:Y:S02]  /*3570*/  IMAD.IADD R67, R46, 0x1, R47 ;  /* 0x000000012e437824 */ /* 0x000fe400078e022f */
[----:B-----5:R-:W-:-:S04]  /*3580*/  IMAD.WIDE R46, R19, 0x4, R48 ;  /* 0x00000004132e7825 */ /* 0x020fc800078e0230 */
[--C-:B------:R-:W-:Y:S01]  /*3590*/  IMAD.WIDE R18, R17, 0x4, R48.reuse ;  /* 0x0000000411127825 */ /* 0x100fe200078e0230 */
[----:B0-----:R0:W-:Y:S03]  /*35a0*/  REDG.E.ADD.STRONG.GPU desc[UR12][R46.64], R57 ;  /* 0x000000392e00798e */ /* 0x0011e6000c12e10c */
[--C-:B------:R-:W-:Y:S01]  /*35b0*/  IMAD.WIDE R16, R65, 0x4, R48.reuse ;  /* 0x0000000441107825 */ /* 0x100fe200078e0230 */
[----:B--2---:R0:W-:Y:S03]  /*35c0*/  REDG.E.ADD.STRONG.GPU desc[UR12][R18.64], R59 ;  /* 0x0000003b1200798e */ /* 0x0041e6000c12e10c */
[----:B------:R-:W-:Y:S01]  /*35d0*/  IMAD.WIDE R48, R67, 0x4, R48 ;  /* 0x0000000443307825 */ /* 0x000fe200078e0230 */
[----:B------:R0:W-:Y:S04]  /*35e0*/  REDG.E.ADD.STRONG.GPU desc[UR12][R16.64], R61 ;  /* 0x0000003d1000798e */ /* 0x0001e8000c12e10c */
[----:B------:R0:W-:Y:S01]  /*35f0*/  REDG.E.ADD.STRONG.GPU desc[UR12][R48.64], R63 ;  /* 0x0000003f3000798e */ /* 0x0001e2000c12e10c */
[----:B------:R-:W-:Y:S05]  /*3600*/  @!P1 BRA `(.L_x_8296) ;  /* 0xfffffff800489947 */ /* 0x000fea000383ffff */
.L_x_8293:
[----:B------:R-:W-:Y:S05]  /*3610*/  BSYNC.RECONVERGENT B0 ;  /* 0x0000000000007941 */ /* 0x000fea0003800200 */
.L_x_8292:
[----:B------:R-:W5:Y:S02]  /*3620*/  LDCU UR5, c[0x0][0x374] ;  /* 0x00006e80ff0577ac */ /* 0x000f640008000800 */
[----:B-----5:R-:W-:Y:S02]  /*3630*/  UIADD3 UR4, UPT, UPT, UR5, UR4, URZ ;  /* 0x0000000405047290 */ /* 0x020fe4000fffe0ff */
[----:B------:R-:W-:-:S04]  /*3640*/  USHF.L.U32 UR5, UR5, 0x2, URZ ;  /* 0x0000000205057899 */ /* 0x000fc800080006ff */
[----:B------:R-:W-:-:S09]  /*3650*/  UISETP.GE.U32.AND UP0, UPT, UR4, UR5, UPT ;  /* 0x000000050400728c */ /* 0x000fd2000bf06070 */
[----:B------:R-:W-:Y:S05]  /*3660*/  BRA.U !UP0, `(.L_x_8297) ;  /* 0xffffffd508f47547 */ /* 0x000fea000b83ffff */
[----:B------:R-:W-:Y:S05]  /*3670*/  EXIT ;  /* 0x000000000000794d */ /* 0x000fea0003800000 */
.L_x_8257:
[----:B------:R-:W-:Y:S01]  /*3680*/  IMAD.MOV.U32 R67, RZ, RZ, 0x1f ;  /* 0x0000001fff437424 */ /* 0x000fe200078e00ff */
[----:B------:R-:W-:Y:S01]  /*3690*/  MOV R66, R25 ;  /* 0x0000001900427202 */ /* 0x000fe20000000f00 */
[----:B------:R-:W-:-:S07]  /*36a0*/  IMAD.MOV.U32 R68, RZ, RZ, -0x1 ;  /* 0xffffffffff447424 */ /* 0x000fce00078e00ff */
[----:B01----:R-:W-:Y:S05]  /*36b0*/  WARPSYNC.COLLECTIVE R68, `(.L_x_8298) ;  /* 0x0000000044087348 */ /* 0x003fea0003c00000 */
[----:B------:R2:W3:Y:S02]  /*36c0*/  SHFL.IDX P4, R67, R69, R66, R67 ;  /* 0x0000004245437389 */ /* 0x0004e40000080043 */
[----:B0123--:R-:W-:Y:S05]  /*36d0*/  ENDCOLLECTIVE ;  /* 0x000000000000791b */ /* 0x00ffea0003800000 */
.L_x_8298:
[----:B------:R-:W-:Y:S01]  /*36e0*/  MOV R16, R67 ;  /* 0x0000004300107202 */ /* 0x000fe20000000f00 */
[----:B------:R-:W-:Y:S06]  /*36f0*/  BRA `(.L_x_8299) ;  /* 0xffffffe000f87947 */ /* 0x000fec000383ffff */
.L_x_8259:
[----:B------:R-:W-:Y:S01]  /*3700*/  BSSY B1, `(.L_x_8300) ;  /* 0x0000007000017945 */ /* 0x000fe20003800000 */
[----:B------:R-:W-:Y:S01]  /*3710*/  IMAD.MOV.U32 R66, RZ, RZ, R40 ;  /* 0x000000ffff427224 */ /* 0x000fe200078e0028 */
[----:B------:R-:W-:Y:S01]  /*3720*/  MOV R68, 0xffffffff ;  /* 0xffffffff00447802 */ /* 0x000fe20000000f00 */
[----:B------:R-:W-:-:S07]  /*3730*/  IMAD.MOV.U32 R67, RZ, RZ, 0x1f ;  /* 0x0000001fff437424 */ /* 0x000fce00078e00ff */
[----:B012---:R-:W-:Y:S05]  /*3740*/  WARPSYNC.COLLECTIVE R68, `(.L_x_8301) ;  /* 0x0000000044087348 */ /* 0x007fea0003c00000 */
[----:B------:R3:W4:Y:S02]  /*3750*/  SHFL.IDX P4, R67, R69, R66, R67 ;  /* 0x0000004245437389 */ /* 0x0007240000080043 */
[----:B01234-:R-:W-:Y:S05]  /*3760*/  ENDCOLLECTIVE ;  /* 0x000000000000791b */ /* 0x01ffea0003800000 */
.L_x_8301:
[----:B------:R-:W-:Y:S05]  /*3770*/  BSYNC B1 ;  /* 0x0000000000017941 */ /* 0x000fea0003800000 */
.L_x_8300:
[----:B------:R-:W-:Y:S05]  /*3780*/  BRA `(.L_x_8302) ;  /* 0xffffffe000ec7947 */ /* 0x000fea000383ffff */
.L_x_8261:
[----:B------:R-:W-:Y:S01]  /*3790*/  BSSY B1, `(.L_x_8303) ;  /* 0x0000007000017945 */ /* 0x000fe20003800000 */
[----:B------:R-:W-:Y:S01]  /*37a0*/  IMAD.MOV.U32 R66, RZ, RZ, R39 ;  /* 0x000000ffff427224 */ /* 0x000fe200078e0027 */
[----:B------:R-:W-:Y:S01]  /*37b0*/  MOV R68, 0xffffffff ;  /* 0xffffffff00447802 */ /* 0x000fe20000000f00 */
[----:B------:R-:W-:-:S07]  /*37c0*/  IMAD.MOV.U32 R67, RZ, RZ, 0x1f ;  /* 0x0000001fff437424 */ /* 0x000fce00078e00ff */
[----:B0123--:R-:W-:Y:S05]  /*37d0*/  WARPSYNC.COLLECTIVE R68, `(.L_x_8304) ;  /* 0x0000000044087348 */ /* 0x00ffea0003c00000 */
[----:B------:R4:W0:Y:S02]  /*37e0*/  SHFL.IDX P4, R67, R69, R66, R67 ;  /* 0x0000004245437389 */ /* 0x0008240000080043 */
[----:B01234-:R-:W-:Y:S05]  /*37f0*/  ENDCOLLECTIVE ;  /* 0x000000000000791b */ /* 0x01ffea0003800000 */
.L_x_8304:
[----:B------:R-:W-:Y:S05]  /*3800*/  BSYNC B1 ;  /* 0x0000000000017941 */ /* 0x000fea0003800000 */
.L_x_8303:
[----:B------:R-:W-:Y:S01]  /*3810*/  IMAD.MOV.U32 R66, RZ, RZ, R67 ;  /* 0x000000ffff427224 */ /* 0x000fe200078e0043 */
[----:B------:R-:W-:Y:S06]  /*3820*/  BRA `(.L_x_8305) ;  /* 0xffffffe000dc7947 */ /* 0x000fec000383ffff */
.L_x_8263:
[----:B------:R-:W-:Y:S01]  /*3830*/  HFMA2 R67, -RZ, RZ, 0, 1.847743988037109375e-06 ;  /* 0x0000001fff437431 */ /* 0x000fe200000001ff */
[----:B------:R-:W-:Y:S01]  /*3840*/  BSSY B1, `(.L_x_8306) ;  /* 0x0000006000017945 */ /* 0x000fe20003800000 */
[----:B------:R-:W-:Y:S02]  /*3850*/  IMAD.MOV.U32 R66, RZ, RZ, R38 ;  /* 0x000000ffff427224 */ /* 0x000fe400078e0026 */
[----:B------:R-:W-:-:S07]  /*3860*/  IMAD.MOV.U32 R68, RZ, RZ, -0x1 ;  /* 0xffffffffff447424 */ /* 0x000fce00078e00ff */
[----:B01234-:R-:W-:Y:S05]  /*3870*/  WARPSYNC.COLLECTIVE R68, `(.L_x_8307) ;  /* 0x0000000044087348 */ /* 0x01ffea0003c00000 */
[----:B------:R0:W0:Y:S02]  /*3880*/  SHFL.IDX P4, R67, R69, R66, R67 ;  /* 0x0000004245437389 */ /* 0x0000240000080043 */
[----:B01234-:R-:W-:Y:S05]  /*3890*/  ENDCOLLECTIVE ;  /* 0x000000000000791b */ /* 0x01ffea0003800000 */
.L_x_8307:
[----:B------:R-:W-:Y:S05]  /*38a0*/  BSYNC B1 ;  /* 0x0000000000017941 */ /* 0x000fea0003800000 */
.L_x_8306:
[----:B------:R-:W-:Y:S05]  /*38b0*/  BRA `(.L_x_8308) ;  /* 0xffffffe000d07947 */ /* 0x000fea000383ffff */
.L_x_8265:
[----:B------:R-:W-:Y:S01]  /*38c0*/  BSSY B1, `(.L_x_8309) ;  /* 0x0000007000017945 */ /* 0x000fe20003800000 */
[----:B------:R-:W-:Y:S01]  /*38d0*/  IMAD.MOV.U32 R66, RZ, RZ, R37 ;  /* 0x000000ffff427224 */ /* 0x000fe200078e0025 */
[----:B------:R-:W-:Y:S01]  /*38e0*/  MOV R67, 0x1f ;  /* 0x0000001f00437802 */ /* 0x000fe20000000f00 */
[----:B------:R-:W-:-:S07]  /*38f0*/  IMAD.MOV.U32 R68, RZ, RZ, -0x1 ;  /* 0xffffffffff447424 */ /* 0x000fce00078e00ff */
[----:B01234-:R-:W-:Y:S05]  /*3900*/  WARPSYNC.COLLECTIVE R68, `(.L_x_8310) ;  /* 0x0000000044087348 */ /* 0x01ffea0003c00000 */
[----:B------:R0:W0:Y:S02]  /*3910*/  SHFL.IDX P4, R67, R69, R66, R67 ;  /* 0x0000004245437389 */ /* 0x0000240000080043 */
[----:B01234-:R-:W-:Y:S05]  /*3920*/  ENDCOLLECTIVE ;  /* 0x000000000000791b */ /* 0x01ffea0003800000 */
.L_x_8310:
[----:B------:R-:W-:Y:S05]  /*3930*/  BSYNC B1 ;  /* 0x0000000000017941 */ /* 0x000fea0003800000 */
.L_x_8309:
[----:B------:R-:W-:Y:S01]  /*3940*/  IMAD.MOV.U32 R66, RZ, RZ, R67 ;  /* 0x000000ffff427224 */ /* 0x000fe200078e0043 */
[----:B------:R-:W-:Y:S06]  /*3950*/  BRA `(.L_x_8311) ;  /* 0xffffffe000c07947 */ /* 0x000fec000383ffff */
.L_x_8267:
[----:B------:R-:W-:Y:S01]  /*3960*/  BSSY B1, `(.L_x_8312) ;  /* 0x0000007000017945 */ /* 0x000fe20003800000 */
[----:B------:R-:W-:Y:S01]  /*3970*/  MOV R66, R36 ;  /* 0x0000002400427202 */ /* 0x000fe20000000f00 */
[----:B------:R-:W-:Y:S02]  /*3980*/  IMAD.MOV.U32 R67, RZ, RZ, 0x1f ;  /* 0x0000001fff437424 */ /* 0x000fe400078e00ff */
[----:B------:R-:W-:-:S07]  /*3990*/  IMAD.MOV.U32 R68, RZ, RZ, -0x1 ;  /* 0xffffffffff447424 */ /* 0x000fce00078e00ff */
[----:B01234-:R-:W-:Y:S05]  /*39a0*/  WARPSYNC.COLLECTIVE R68, `(.L_x_8313) ;  /* 0x0000000044087348 */ /* 0x01ffea0003c00000 */
[----:B------:R0:W0:Y:S02]  /*39b0*/  SHFL.IDX P4, R67, R69, R66, R67 ;  /* 0x0000004245437389 */ /* 0x0000240000080043 */
[----:B01234-:R-:W-:Y:S05]  /*39c0*/  ENDCOLLECTIVE ;  /* 0x000000000000791b */ /* 0x01ffea0003800000 */
.L_x_8313:
[----:B------:R-:W-:Y:S05]  /*39d0*/  BSYNC B1 ;  /* 0x0000000000017941 */ /* 0x000fea0003800000 */
.L_x_8312:
[----:B------:R-:W-:Y:S05]  /*39e0*/  BRA `(.L_x_8314) ;  /* 0xffffffe000b47947 */ /* 0x000fea000383ffff */
.L_x_8269:
[----:B------:R-:W-:Y:S01]  /*39f0*/  BSSY B1, `(.L_x_8315) ;  /* 0x0000007000017945 */ /* 0x000fe20003800000 */
[----:B------:R-:W-:Y:S01]  /*3a00*/  MOV R66, R35 ;  /* 0x0000002300427202 */ /* 0x000fe20000000f00 */
[----:B------:R-:W-:Y:S02]  /*3a10*/  IMAD.MOV.U32 R67, RZ, RZ, 0x1f ;  /* 0x0000001fff437424 */ /* 0x000fe400078e00ff */
[----:B------:R-:W-:-:S07]  /*3a20*/  IMAD.MOV.U32 R68, RZ, RZ, -0x1 ;  /* 0xffffffffff447424 */ /* 0x000fce00078e00ff */
[----:B01234-:R-:W-:Y:S05]  /*3a30*/  WARPSYNC.COLLECTIVE R68, `(.L_x_8316) ;  /* 0x0000000044087348 */ /* 0x01ffea0003c00000 */
[----:B------:R0:W0:Y:S02]  /*3a40*/  SHFL.IDX P4, R67, R69, R66, R67 ;  /* 0x0000004245437389 */ /* 0x0000240000080043 */
[----:B01234-:R-:W-:Y:S05]  /*3a50*/  ENDCOLLECTIVE ;  /* 0x000000000000791b */ /* 0x01ffea0003800000 */
.L_x_8316:
[----:B------:R-:W-:Y:S05]  /*3a60*/  BSYNC B1 ;  /* 0x0000000000017941 */ /* 0x000fea0003800000 */
.L_x_8315:
[----:B------:R-:W-:Y:S01]  /*3a70*/  MOV R66, R67 ;  /* 0x0000004300427202 */ /* 0x000fe20000000f00 */
[----:B------:R-:W-:Y:S06]  /*3a80*/  BRA `(.L_x_8317) ;  /* 0xffffffe000a47947 */ /* 0x000fec000383ffff */
.L_x_8271:
[----:B------:R-:W-:Y:S01]  /*3a90*/  BSSY B1, `(.L_x_8318) ;  /* 0x0000007000017945 */ /* 0x000fe20003800000 */
[----:B------:R-:W-:Y:S01]  /*3aa0*/  IMAD.MOV.U32 R66, RZ, RZ, R34 ;  /* 0x000000ffff427224 */ /* 0x000fe200078e0022 */
[----:B------:R-:W-:Y:S01]  /*3ab0*/  MOV R68, 0xffffffff ;  /* 0xffffffff00447802 */ /* 0x000fe20000000f00 */
[----:B------:R-:W-:-:S07]  /*3ac0*/  IMAD.MOV.U32 R67, RZ, RZ, 0x1f ;  /* 0x0000001fff437424 */ /* 0x000fce00078e00ff */
[----:B01234-:R-:W-:Y:S05]  /*3ad0*/  WARPSYNC.COLLECTIVE R68, `(.L_x_8319) ;  /* 0x0000000044087348 */ /* 0x01ffea0003c00000 */
[----:B------:R0:W0:Y:S02]  /*3ae0*/  SHFL.IDX P4, R67, R69, R66, R67 ;  /* 0x0000004245437389 */ /* 0x0000240000080043 */
[----:B01234-:R-:W-:Y:S05]  /*3af0*/  ENDCOLLECTIVE ;  /* 0x000000000000791b */ /* 0x01ffea0003800000 */
.L_x_8319:
[----:B------:R-:W-:Y:S05]  /*3b00*/  BSYNC B1 ;  /* 0x0000000000017941 */ /* 0x000fea0003800000 */
.L_x_8318:
[----:B------:R-:W-:Y:S05]  /*3b10*/  BRA `(.L_x_8320) ;  /* 0xffffffe000987947 */ /* 0x000fea000383ffff */
.L_x_8273:
[----:B------:R-:W-:Y:S01]  /*3b20*/  BSSY B1, `(.L_x_8321) ;  /* 0x0000007000017945 */ /* 0x000fe20003800000 */
[----:B------:R-:W-:Y:S01]  /*3b30*/  IMAD.MOV.U32 R66, RZ, RZ, R33 ;  /* 0x000000ffff427224 */ /* 0x000fe200078e0021 */
[----:B------:R-:W-:Y:S01]  /*3b40*/  MOV R68, 0xffffffff ;  /* 0xffffffff00447802 */ /* 0x000fe20000000f00 */
[----:B------:R-:W-:-:S07]  /*3b50*/  IMAD.MOV.U32 R67, RZ, RZ, 0x1f ;  /* 0x0000001fff437424 */ /* 0x000fce00078e00ff */
[----:B01234-:R-:W-:Y:S05]  /*3b60*/  WARPSYNC.COLLECTIVE R68, `(.L_x_8322) ;  /* 0x0000000044087348 */ /* 0x01ffea0003c00000 */
[----:B------:R0:W0:Y:S02]  /*3b70*/  SHFL.IDX P4, R67, R69, R66, R67 ;  /* 0x0000004245437389 */ /* 0x0000240000080043 */
[----:B01234-:R-:W-:Y:S05]  /*3b80*/  ENDCOLLECTIVE ;  /* 0x000000000000791b */ /* 0x01ffea0003800000 */
.L_x_8322:
[----:B------:R-:W-:Y:S05]  /*3b90*/  BSYNC B1 ;  /* 0x0000000000017941 */ /* 0x000fea0003800000 */
.L_x_8321:
[----:B------:R-:W-:Y:S01]  /*3ba0*/  IMAD.MOV.U32 R66, RZ, RZ, R67 ;  /* 0x000000ffff427224 */ /* 0x000fe200078e0043 */
[----:B------:R-:W-:Y:S06]  /*3bb0*/  BRA `(.L_x_8323) ;  /* 0xffffffe000887947 */ /* 0x000fec000383ffff */
.L_x_8275:
[----:B------:R-:W-:Y:S01]  /*3bc0*/  HFMA2 R67, -RZ, RZ, 0, 1.847743988037109375e-06 ;  /* 0x0000001fff437431 */ /* 0x000fe200000001ff */
[----:B------:R-:W-:Y:S01]  /*3bd0*/  BSSY B1, `(.L_x_8324) ;  /* 0x0000006000017945 */ /* 0x000fe20003800000 */
[----:B------:R-:W-:Y:S02]  /*3be0*/  IMAD.MOV.U32 R66, RZ, RZ, R32 ;  /* 0x000000ffff427224 */ /* 0x000fe400078e0020 */
[----:B------:R-:W-:-:S07]  /*3bf0*/  IMAD.MOV.U32 R68, RZ, RZ, -0x1 ;  /* 0xffffffffff447424 */ /* 0x000fce00078e00ff */
[----:B01234-:R-:W-:Y:S05]  /*3c00*/  WARPSYNC.COLLECTIVE R68, `(.L_x_8325) ;  /* 0x0000000044087348 */ /* 0x01ffea0003c00000 */
[----:B------:R0:W0:Y:S02]  /*3c10*/  SHFL.IDX P4, R67, R69, R66, R67 ;  /* 0x0000004245437389 */ /* 0x0000240000080043 */
[----:B01234-:R-:W-:Y:S05]  /*3c20*/  ENDCOLLECTIVE ;  /* 0x000000000000791b */ /* 0x01ffea0003800000 */
.L_x_8325:
[----:B------:R-:W-:Y:S05]  /*3c30*/  BSYNC B1 ;  /* 0x0000000000017941 */ /* 0x000fea0003800000 */
.L_x_8324:
[----:B------:R-:W-:Y:S05]  /*3c40*/  BRA `(.L_x_8326) ;  /* 0xffffffe0007c7947 */ /* 0x000fea000383ffff */
.L_x_8277:
[----:B------:R-:W-:Y:S01]  /*3c50*/  BSSY B1, `(.L_x_8327) ;  /* 0x0000007000017945 */ /* 0x000fe20003800000 */
[----:B------:R-:W-:Y:S01]  /*3c60*/  IMAD.MOV.U32 R66, RZ, RZ, R31 ;  /* 0x000000ffff427224 */ /* 0x000fe200078e001f */
[----:B------:R-:W-:Y:S01]  /*3c70*/  MOV R67, 0x1f ;  /* 0x0000001f00437802 */ /* 0x000fe20000000f00 */
[----:B------:R-:W-:-:S07]  /*3c80*/  IMAD.MOV.U32 R68, RZ, RZ, -0x1 ;  /* 0xffffffffff447424 */ /* 0x000fce00078e00ff */
[----:B01234-:R-:W-:Y:S05]  /*3c90*/  WARPSYNC.COLLECTIVE R68, `(.L_x_8328) ;  /* 0x0000000044087348 */ /* 0x01ffea0003c00000 */
[----:B------:R0:W0:Y:S02]  /*3ca0*/  SHFL.IDX P4, R67, R69, R66, R67 ;  /* 0x0000004245437389 */ /* 0x0000240000080043 */
[----:B01234-:R-:W-:Y:S05]  /*3cb0*/  ENDCOLLECTIVE ;  /* 0x000000000000791b */ /* 0x01ffea0003800000 */
.L_x_8328:
[----:B------:R-:W-:Y:S05]  /*3cc0*/  BSYNC B1 ;  /* 0x0000000000017941 */ /* 0x000fea0003800000 */
.L_x_8327:
[----:B------:R-:W-:Y:S01]  /*3cd0*/  IMAD.MOV.U32 R66, RZ, RZ, R67 ;  /* 0x000000ffff427224 */ /* 0x000fe200078e0043 */
[----:B------:R-:W-:Y:S06]  /*3ce0*/  BRA `(.L_x_8329) ;  /* 0xffffffe0006c7947 */ /* 0x000fec000383ffff */
.L_x_8279:
[----:B------:R-:W-:Y:S01]  /*3cf0*/  BSSY B1, `(.L_x_8330) ;  /* 0x0000007000017945 */ /* 0x000fe20003800000 */
[----:B------:R-:W-:Y:S01]  /*3d00*/  MOV R66, R30 ;  /* 0x0000001e00427202 */ /* 0x000fe20000000f00 */
[----:B------:R-:W-:Y:S02]  /*3d10*/  IMAD.MOV.U32 R67, RZ, RZ, 0x1f ;  /* 0x0000001fff437424 */ /* 0x000fe400078e00ff */
[----:B------:R-:W-:-:S07]  /*3d20*/  IMAD.MOV.U32 R68, RZ, RZ, -0x1 ;  /* 0xffffffffff447424 */ /* 0x000fce00078e00ff */
[----:B01234-:R-:W-:Y:S05]  /*3d30*/  WARPSYNC.COLLECTIVE R68, `(.L_x_8331) ;  /* 0x0000000044087348 */ /* 0x01ffea0003c00000 */
[----:B------:R0:W0:Y:S02]  /*3d40*/  SHFL.IDX P4, R67, R69, R66, R67 ;  /* 0x0000004245437389 */ /* 0x0000240000080043 */
[----:B01234-:R-:W-:Y:S05]  /*3d50*/  ENDCOLLECTIVE ;  /* 0x000000000000791b */ /* 0x01ffea0003800000 */
.L_x_8331:
[----:B------:R-:W-:Y:S05]  /*3d60*/  BSYNC B1 ;  /* 0x0000000000017941 */ /* 0x000fea0003800000 */
.L_x_8330:
[----:B------:R-:W-:Y:S05]  /*3d70*/  BRA `(.L_x_8332) ;  /* 0xffffffe000607947 */ /* 0x000fea000383ffff */
.L_x_8281:
[----:B------:R-:W-:Y:S01]  /*3d80*/  BSSY B1, `(.L_x_8333) ;  /* 0x0000007000017945 */ /* 0x000fe20003800000 */
[----:B------:R-:W-:Y:S01]  /*3d90*/  MOV R66, R29 ;  /* 0x0000001d00427202 */ /* 0x000fe20000000f00 */
[----:B------:R-:W-:Y:S02]  /*3da0*/  IMAD.MOV.U32 R67, RZ, RZ, 0x1f ;  /* 0x0000001fff437424 */ /* 0x000fe400078e00ff */
[----:B------:R-:W-:-:S07]  /*3db0*/  IMAD.MOV.U32 R68, RZ, RZ, -0x1 ;  /* 0xffffffffff447424 */ /* 0x000fce00078e00ff */
[----:B01234-:R-:W-:Y:S05]  /*3dc0*/  WARPSYNC.COLLECTIVE R68, `(.L_x_8334) ;  /* 0x0000000044087348 */ /* 0x01ffea0003c00000 */
[----:B------:R0:W0:Y:S02]  /*3dd0*/  SHFL.IDX P4, R67, R69, R66, R67 ;  /* 0x0000004245437389 */ /* 0x0000240000080043 */
[----:B01234-:R-:W-:Y:S05]  /*3de0*/  ENDCOLLECTIVE ;  /* 0x000000000000791b */ /* 0x01ffea0003800000 */
.L_x_8334:
[----:B------:R-:W-:Y:S05]  /*3df0*/  BSYNC B1 ;  /* 0x0000000000017941 */ /* 0x000fea0003800000 */
.L_x_8333:
[----:B------:R-:W-:Y:S01]  /*3e00*/  MOV R66, R67 ;  /* 0x0000004300427202 */ /* 0x000fe20000000f00 */
[----:B------:R-:W-:Y:S06]  /*3e10*/  BRA `(.L_x_8335) ;  /* 0xffffffe000507947 */ /* 0x000fec000383ffff */
.L_x_8283:
[----:B------:R-:W-:Y:S01]  /*3e20*/  BSSY B1, `(.L_x_8336) ;  /* 0x0000007000017945 */ /* 0x000fe20003800000 */
[----:B------:R-:W-:Y:S01]  /*3e30*/  IMAD.MOV.U32 R66, RZ, RZ, R28 ;  /* 0x000000ffff427224 */ /* 0x000fe200078e001c */
[----:B------:R-:W-:Y:S01]  /*3e40*/  MOV R68, 0xffffffff ;  /* 0xffffffff00447802 */ /* 0x000fe20000000f00 */
[----:B------:R-:W-:-:S07]  /*3e50*/  IMAD.MOV.U32 R67, RZ, RZ, 0x1f ;  /* 0x0000001fff437424 */ /* 0x000fce00078e00ff */
[----:B01234-:R-:W-:Y:S05]  /*3e60*/  WARPSYNC.COLLECTIVE R68, `(.L_x_8337) ;  /* 0x0000000044087348 */ /* 0x01ffea0003c00000 */
[----:B------:R0:W0:Y:S02]  /*3e70*/  SHFL.IDX P4, R67, R69, R66, R67 ;  /* 0x0000004245437389 */ /* 0x0000240000080043 */
[----:B01234-:R-:W-:Y:S05]  /*3e80*/  ENDCOLLECTIVE ;  /* 0x000000000000791b */ /* 0x01ffea0003800000 */
.L_x_8337:
[----:B------:R-:W-:Y:S05]  /*3e90*/  BSYNC B1 ;  /* 0x0000000000017941 */ /* 0x000fea0003800000 */
.L_x_8336:
[----:B------:R-:W-:Y:S05]  /*3ea0*/  BRA `(.L_x_8338) ;  /* 0xffffffe000447947 */ /* 0x000fea000383ffff */
.L_x_8285:
[----:B------:R-:W-:Y:S01]  /*3eb0*/  BSSY B1, `(.L_x_8339) ;  /* 0x0000007000017945 */ /* 0x000fe20003800000 */
[----:B------:R-:W-:Y:S01]  /*3ec0*/  IMAD.MOV.U32 R66, RZ, RZ, R27 ;  /* 0x000000ffff427224 */ /* 0x000fe200078e001b */
[----:B------:R-:W-:Y:S01]  /*3ed0*/  MOV R68, 0xffffffff ;  /* 0xffffffff00447802 */ /* 0x000fe20000000f00 */
[----:B------:R-:W-:-:S07]  /*3ee0*/  IMAD.MOV.U32 R67, RZ, RZ, 0x1f ;  /* 0x0000001fff437424 */ /* 0x000fce00078e00ff */
[----:B01234-:R-:W-:Y:S05]  /*3ef0*/  WARPSYNC.COLLECTIVE R68, `(.L_x_8340) ;  /* 0x0000000044087348 */ /* 0x01ffea0003c00000 */
[----:B------:R0:W0:Y:S02]  /*3f00*/  SHFL.IDX P4, R67, R69, R66, R67 ;  /* 0x0000004245437389 */ /* 0x0000240000080043 */
[----:B01234-:R-:W-:Y:S05]  /*3f10*/  ENDCOLLECTIVE ;  /* 0x000000000000791b */ /* 0x01ffea0003800000 */
.L_x_8340:
[----:B------:R-:W-:Y:S05]  /*3f20*/  BSYNC B1 ;  /* 0x0000000000017941 */ /* 0x000fea0003800000 */
.L_x_8339:
[----:B------:R-:W-:Y:S01]  /*3f30*/  IMAD.MOV.U32 R66, RZ, RZ, R67 ;  /* 0x000000ffff427224 */ /* 0x000fe200078e0043 */
[----:B------:R-:W-:Y:S06]  /*3f40*/  BRA `(.L_x_8341) ;  /* 0xffffffe000347947 */ /* 0x000fec000383ffff */
.L_x_8287:
[----:B------:R-:W-:Y:S01]  /*3f50*/  HFMA2 R67, -RZ, RZ, 0, 1.847743988037109375e-06 ;  /* 0x0000001fff437431 */ /* 0x000fe200000001ff */
[----:B------:R-:W-:Y:S01]  /*3f60*/  BSSY B1, `(.L_x_8342) ;  /* 0x0000006000017945 */ /* 0x000fe20003800000 */
[----:B------:R-:W-:Y:S02]  /*3f70*/  IMAD.MOV.U32 R66, RZ, RZ, R26 ;  /* 0x000000ffff427224 */ /* 0x000fe400078e001a */
[----:B------:R-:W-:-:S07]  /*3f80*/  IMAD.MOV.U32 R68, RZ, RZ, -0x1 ;  /* 0xffffffffff447424 */ /* 0x000fce00078e00ff */
[----:B01234-:R-:W-:Y:S05]  /*3f90*/  WARPSYNC.COLLECTIVE R68, `(.L_x_8343) ;  /* 0x0000000044087348 */ /* 0x01ffea0003c00000 */
[----:B------:R0:W0:Y:S02]  /*3fa0*/  SHFL.IDX P4, R67, R69, R66, R67 ;  /* 0x0000004245437389 */ /* 0x0000240000080043 */
[----:B01234-:R-:W-:Y:S05]  /*3fb0*/  ENDCOLLECTIVE ;  /* 0x000000000000791b */ /* 0x01ffea0003800000 */
.L_x_8343:
[----:B------:R-:W-:Y:S05]  /*3fc0*/  BSYNC B1 ;  /* 0x0000000000017941 */ /* 0x000fea0003800000 */
.L_x_8342:
[----:B------:R-:W-:Y:S01]  /*3fd0*/  IMAD.MOV.U32 R69, RZ, RZ, R67 ;  /* 0x000000ffff457224 */ /* 0x000fe200078e0043 */
[----:B------:R-:W-:Y:S06]  /*3fe0*/  BRA `(.L_x_8344) ;  /* 0xffffffe000247947 */ /* 0x000fec000383ffff */
        .weak           $__internal_195_$__cuda_sm20_div_s16
        .type           $__internal_195_$__cuda_sm20_div_s16,@function
        .size           $__internal_195_$__cuda_sm20_div_s16,(.L_x_38698 - $__internal_195_$__cuda_sm20_div_s16)
$__internal_195_$__cuda_sm20_div_s16:
        /* <DEDUP_REMOVED lines=25> */
[----:B------:R-:W-:Y:S05]  /*4180*/  RET.REL.NODEC R16 `(_Z9cuda_gemmIiLi128ELi4ELi1ELi64ELi128ELi128ELi64ELi0ELi0EEviiiPT_S1_S1_iii) ;  /* 0xffffffbc109c7950 */ /* 0x000fea0003c3ffff */
.L_x_8345:
        /* <DEDUP_REMOVED lines=15> */
.L_x_38698:


//--------------------- .text._Z9cuda_gemmIiLi128ELi4ELi1ELi64ELi64ELi64ELi64ELi1ELi1EEviiiPT_S1_S1_iii --------------------------
	.section	.text._Z9cuda_gemmIiLi128ELi4ELi1ELi64ELi64ELi64ELi64ELi1ELi1EEviiiPT_S1_S1_iii,"ax",@progbits
	.align	128
        .global         _Z9cuda_gemmIiLi128ELi4ELi1ELi64ELi64ELi64ELi64ELi1ELi1EEviiiPT_S1_S1_iii
        .type           _Z9cuda_gemmIiLi128ELi4ELi1ELi64ELi64ELi64ELi64ELi1ELi1EEviiiPT_S1_S1_iii,@function
        .size           _Z9cuda_gemmIiLi128ELi4ELi1ELi64ELi64ELi64ELi64ELi1ELi1EEviiiPT_S1_S1_iii,(.L_x_39415 - _Z9cuda_gemmIiLi128ELi4ELi1ELi64ELi64ELi64ELi64ELi1ELi1EEviiiPT_S1_S1_iii)
        .other          _Z9cuda_gemmIiLi128ELi4ELi1ELi64ELi64ELi64ELi64ELi1ELi1EEviiiPT_S1_S1_iii,@"STO_CUDA_ENTRY STV_DEFAULT"
_Z9cuda_gemmIiLi128ELi4ELi1ELi64ELi64ELi64ELi64ELi1ELi1EEviiiPT_S1_S1_iii:
.text._Z9cuda_gemmIiLi128ELi4ELi1ELi64ELi64ELi64ELi64ELi1ELi1EEviiiPT_S1_S1_iii:
        /* <DEDUP_REMOVED lines=9> */
[----:B------:R-:W2:Y:S01]  /*0090*/  S2UR UR5, SR_CgaCtaId ;  /* 0x00000000000579c3 */ /* 0x000ea20000008800 */
[----:B------:R-:W-:Y:S01]  /*00a0*/  UMOV UR4, 0x400 ;  /* 0x0000040000047882 */ /* 0x000fe20000000000 */
[----:B------:R-:W3:Y:S06]  /*00b0*/  LDCU.64 UR14, c[0x0][0x358] ;  /* 0x00006b00ff0e77ac */ /* 0x000eec0008000a00 */
[----:B------:R-:W4:Y:S01]  /*00c0*/  S2UR UR11, SR_CTAID.Z ;  /* 0x00000000000b79c3 */ /* 0x000f220000002700 */
[----:B0-----:R-:W-:-:S02]  /*00d0*/  USHF.L.U32 UR9, UR13, 0x2, URZ ;  /* 0x000000020d097899 */ /* 0x001fc400080006ff */
[----:B------:R-:W0:Y:S04]  /*00e0*/  I2F.U32.RP R7, UR13 ;  /* 0x0000000d00077d06 */ /* 0x000e280008209000 */
[----:B------:R-:W-:Y:S01]  /*00f0*/  IMAD R11, RZ, RZ, -UR9 ;  /* 0x80000009ff0b7e24 */ /* 0x000fe2000f8e02ff */
[----:B------:R-:W-:Y:S01]  /*0100*/  ISETP.NE.U32.AND P2, PT, RZ, UR9, PT ;  /* 0x00000009ff007c0c */ /* 0x000fe2000bf45070 */
[----:B--2---:R-:W-:Y:S02]  /*0110*/  ULEA UR7, UR5, UR4, 0x18 ;  /* 0x0000000405077291 */ /* 0x004fe4000f8ec0ff */
[----:B------:R-:W2:Y:S01]  /*0120*/  I2F.U32.RP R8, UR9 ;  /* 0x0000000900087d06 */ /* 0x000ea20008209000 */
[----:B------:R-:W-:-:S04]  /*0130*/  UIADD3 UR4, UPT, UPT, UR4, 0x880, URZ ;  /* 0x0000088004047890 */ /* 0x000fc8000fffe0ff */
[----:B------:R-:W-:Y:S01]  /*0140*/  ULEA UR5, UR5, UR4, 0x18 ;  /* 0x0000000405057291 */ /* 0x000fe2000f8ec0ff */
[----:B-1----:R-:W-:Y:S01]  /*0150*/  SHF.L.U32 R6, R0, 0x2, RZ ;  /* 0x0000000200067819 */ /* 0x002fe200000006ff */
[----:B----4-:R-:W-:Y:S01]  /*0160*/  ULEA UR10, UR11, 0x20, 0x6 ;  /* 0x000000200b0a7891 */ /* 0x010fe2000f8e30ff */
[----:B0-----:R-:W0:Y:S01]  /*0170*/  MUFU.RCP R7, R7 ;  /* 0x0000000700077308 */ /* 0x001e220000001000 */
[----:B------:R-:W-:Y:S02]  /*0180*/  UMOV UR4, UR6 ;  /* 0x0000000600047c82 */ /* 0x000fe40008000000 */
[----:B------:R-:W-:-:S05]  /*0190*/  VIADD R4, R6, UR9 ;  /* 0x0000000906047c36 */ /* 0x000fca0008000000 */
[----:B--2---:R-:W1:Y:S01]  /*01a0*/  MUFU.RCP R8, R8 ;  /* 0x0000000800087308 */ /* 0x004e620000001000 */
[----:B------:R-:W-:-:S04]  /*01b0*/  ISETP.GE.U32.AND P0, PT, R4, 0x40, PT ;  /* 0x000000400400780c */ /* 0x000fc80003f06070 */
[----:B------:R-:W-:Y:S01]  /*01c0*/  SEL R9, RZ, 0x1, P0 ;  /* 0x00000001ff097807 */ /* 0x000fe20000000000 */
[----:B0-----:R-:W-:Y:S01]  /*01d0*/  VIADD R2, R7, 0xffffffe ;  /* 0x0ffffffe07027836 */ /* 0x001fe20000000000 */
[----:B------:R-:W-:-:S03]  /*01e0*/  VIMNMX.U32 R7, PT, PT, R4, 0x40, !PT ;  /* 0x0000004004077848 */ /* 0x000fc60007fe0000 */
[----:B------:R-:W0:Y:S01]  /*01f0*/  F2I.FTZ.U32.TRUNC.NTZ R3, R2 ;  /* 0x0000000200037305 */ /* 0x000e22000021f000 */
[----:B------:R-:W-:Y:S01]  /*0200*/  IADD3 R10, PT, PT, R7, -R4, -R9 ;  /* 0x80000004070a7210 */ /* 0x000fe20007ffe809 */
[----:B------:R-:W-:Y:S02]  /*0210*/  IMAD.MOV.U32 R4, RZ, RZ, RZ ;  /* 0x000000ffff047224 */ /* 0x000fe400078e00ff */
[----:B-1----:R-:W-:Y:S02]  /*0220*/  VIADD R5, R8, 0xffffffe ;  /* 0x0ffffffe08057836 */ /* 0x002fe40000000000 */
[----:B------:R-:W-:-:S04]  /*0230*/  VIADD R7, R0, UR13 ;  /* 0x0000000d00077c36 */ /* 0x000fc80008000000 */
[----:B------:R-:W1:Y:S01]  /*0240*/  F2I.FTZ.U32.TRUNC.NTZ R5, R5 ;  /* 0x0000000500057305 */ /* 0x000e62000021f000 */
[----:B------:R-:W-:Y:S02]  /*0250*/  ISETP.GE.U32.AND P0, PT, R7, 0x40, PT ;  /* 0x000000400700780c */ /* 0x000fe40003f06070 */
[----:B0-----:R-:W-:Y:S02]  /*0260*/  IADD3 R2, PT, PT, RZ, -R3, RZ ;  /* 0x80000003ff027210 */ /* 0x001fe40007ffe0ff */
[----:B------:R-:W-:Y:S01]  /*0270*/  SEL R8, RZ, 0x1, P0 ;  /* 0x00000001ff087807 */ /* 0x000fe20000000000 */
[----:B-1----:R-:W-:-:S04]  /*0280*/  IMAD R11, R11, R5, RZ ;  /* 0x000000050b0b7224 */ /* 0x002fc800078e02ff */
[----:B------:R-:W-:Y:S01]  /*0290*/  IMAD.HI.U32 R5, R5, R11, R4 ;  /* 0x0000000b05057227 */ /* 0x000fe200078e0004 */
[----:B------:R-:W-:-:S03]  /*02a0*/  VIMNMX.U32 R4, PT, PT, R7, 0x40, !PT ;  /* 0x0000004007047848 */ /* 0x000fc60007fe0000 */
[----:B------:R-:W-:Y:S02]  /*02b0*/  IMAD R11, R2, UR13, RZ ;  /* 0x0000000d020b7c24 */ /* 0x000fe4000f8e02ff */
[----:B------:R-:W-:Y:S01]  /*02c0*/  HFMA2 R2, -RZ, RZ, 0, 0 ;  /* 0x00000000ff027431 */ /* 0x000fe200000001ff */
[----:B------:R-:W-:Y:S01]  /*02d0*/  IADD3 R4, PT, PT, R4, -R7, -R8 ;  /* 0x8000000704047210 */ /* 0x000fe20007ffe808 */
[----:B------:R-:W-:-:S04]  /*02e0*/  IMAD.HI.U32 R12, R5, R10, RZ ;  /* 0x0000000a050c7227 */ /* 0x000fc800078e00ff */
[----:B------:R-:W-:Y:S02]  /*02f0*/  IMAD.MOV R5, RZ, RZ, -R12 ;  /* 0x000000ffff057224 */ /* 0x000fe400078e0a0c */
[----:B------:R-:W-:Y:S01]  /*0300*/  IMAD.HI.U32 R3, R3, R11, R2 ;  /* 0x0000000b03037227 */ /* 0x000fe200078e0002 */
[----:B------:R-:W-:-:S03]  /*0310*/  SHF.R.U32.HI R2, RZ, 0x1, R0 ;  /* 0x00000001ff027819 */ /* 0x000fc60000011600 */
[----:B------:R-:W-:Y:S01]  /*0320*/  IMAD R10, R5, UR9, R10 ;  /* 0x00000009050a7c24 */ /* 0x000fe2000f8e020a */
[----:B------:R-:W-:Y:S01]  /*0330*/  LOP3.LUT R5, R6, 0x7c, RZ, 0xc0, !PT ;  /* 0x0000007c06057812 */ /* 0x000fe200078ec0ff */
[----:B------:R-:W-:-:S03]  /*0340*/  IMAD.HI.U32 R7, R3, R4, RZ ;  /* 0x0000000403077227 */ /* 0x000fc600078e00ff */
[----:B------:R-:W-:Y:S01]  /*0350*/  ISETP.GE.U32.AND P4, PT, R10, UR9, PT ;  /* 0x000000090a007c0c */ /* 0x000fe2000bf86070 */
[----:B------:R-:W-:Y:S02]  /*0360*/  IMAD.MOV R3, RZ, RZ, -R7 ;  /* 0x000000ffff037224 */ /* 0x000fe400078e0a07 */
[C---:B------:R-:W-:Y:S02]  /*0370*/  IMAD.SHL.U32 R6, R0.reuse, 0x40, RZ ;  /* 0x0000004000067824 */ /* 0x040fe400078e00ff */
[----:B------:R-:W-:Y:S01]  /*0380*/  IMAD R4, R3, UR13, R4 ;  /* 0x0000000d03047c24 */ /* 0x000fe2000f8e0204 */
[----:B------:R-:W-:Y:S02]  /*0390*/  LOP3.LUT R3, R0, 0xf, RZ, 0xc0, !PT ;  /* 0x0000000f00037812 */ /* 0x000fe400078ec0ff */
[----:B------:R-:W-:Y:S02]  /*03a0*/  LOP3.LUT R6, R6, 0x40, RZ, 0xc0, !PT ;  /* 0x0000004006067812 */ /* 0x000fe400078ec0ff */
[----:B------:R-:W-:-:S03]  /*03b0*/  ISETP.GE.U32.AND P0, PT, R4, UR13, PT ;  /* 0x0000000d04007c0c */ /* 0x000fc6000bf06070 */
[----:B------:R-:W-:Y:S02]  /*03c0*/  @P4 IADD3 R10, PT, PT, R10, -UR9, RZ ;  /* 0x800000090a0a4c10 */ /* 0x000fe4000fffe0ff */
[----:B------:R-:W-:Y:S02]  /*03d0*/  @P4 IADD3 R12, PT, PT, R12, 0x1, RZ ;  /* 0x000000010c0c4810 */ /* 0x000fe40007ffe0ff */
[----:B------:R-:W-:Y:S01]  /*03e0*/  ISETP.GE.U32.AND P1, PT, R10, UR9, PT ;  /* 0x000000090a007c0c */ /* 0x000fe2000bf26070 */
[----:B------:R-:W-:Y:S01]  /*03f0*/  IMAD.U32 R10, RZ, RZ, UR7 ;  /* 0x00000007ff0a7e24 */ /* 0x000fe2000f8e00ff */
[----:B------:R-:W-:-:S04]  /*0400*/  ISETP.NE.U32.AND P4, PT, RZ, UR13, PT ;  /* 0x0000000dff007c0c */ /* 0x000fc8000bf85070 */
[----:B------:R-:W-:Y:S02]  /*0410*/  @P0 VIADD R4, R4, -UR13 ;  /* 0x8000000d04040c36 */ /* 0x000fe40008000000 */
[----:B------:R-:W-:-:S03]  /*0420*/  @P0 VIADD R7, R7, 0x1 ;  /* 0x0000000107070836 */ /* 0x000fc60000000000 */
[----:B------:R-:W-:Y:S01]  /*0430*/  ISETP.GE.U32.AND P3, PT, R4, UR13, PT ;  /* 0x0000000d04007c0c */ /* 0x000fe2000bf66070 */
[--C-:B------:R-:W-:Y:S02]  /*0440*/  IMAD R4, R2, 0x84, R10.reuse ;  /* 0x0000008402047824 */ /* 0x100fe400078e020a */
[----:B------:R-:W-:Y:S02]  /*0450*/  IMAD R2, R3, 0x84, R10 ;  /* 0x0000008403027824 */ /* 0x000fe400078e020a */
[----:B------:R-:W-:Y:S01]  /*0460*/  @P1 VIADD R12, R12, 0x1 ;  /* 0x000000010c0c1836 */ /* 0x000fe20000000000 */
[----:B------:R-:W-:Y:S02]  /*0470*/  IADD3 R3, PT, PT, R4, R5, RZ ;  /* 0x0000000504037210 */ /* 0x000fe40007ffe0ff */
[----:B------:R-:W-:Y:S02]  /*0480*/  SHF.L.U32 R5, R0, 0x4, RZ ;  /* 0x0000000400057819 */ /* 0x000fe400000006ff */
[----:B------:R-:W-:-:S02]  /*0490*/  @!P2 LOP3.LUT R12, RZ, UR9, RZ, 0x33, !PT ;  /* 0x00000009ff0cac12 */ /* 0x000fc4000f8e33ff */
[----:B------:R-:W-:Y:S01]  /*04a0*/  LOP3.LUT R5, R5, 0x10, RZ, 0xc0, !PT ;  /* 0x0000001005057812 */ /* 0x000fe200078ec0ff */
[----:B------:R-:W-:Y:S01]  /*04b0*/  @P3 VIADD R7, R7, 0x1 ;  /* 0x0000000107073836 */ /* 0x000fe20000000000 */
[----:B------:R-:W-:Y:S01]  /*04c0*/  @!P4 LOP3.LUT R7, RZ, UR13, RZ, 0x33, !PT ;  /* 0x0000000dff07cc12 */ /* 0x000fe2000f8e33ff */
[----:B------:R-:W-:Y:S01]  /*04d0*/  IMAD.IADD R4, R9, 0x1, R12 ;  /* 0x0000000109047824 */ /* 0x000fe200078e020c */
[C---:B------:R-:W-:Y:S02]  /*04e0*/  LOP3.LUT R45, R5.reuse, 0xa, RZ, 0xfc, !PT ;  /* 0x0000000a052d7812 */ /* 0x040fe400078efcff */
[C---:B------:R-:W-:Y:S01]  /*04f0*/  LOP3.LUT R38, R5.reuse, 0x9, RZ, 0xfc, !PT ;  /* 0x0000000905267812 */ /* 0x040fe200078efcff */
[----:B------:R-:W-:Y:S01]  /*0500*/  IMAD.IADD R7, R8, 0x1, R7 ;  /* 0x0000000108077824 */ /* 0x000fe200078e0207 */
[C---:B------:R-:W-:Y:S02]  /*0510*/  LOP3.LUT R8, R5.reuse, 0xb, RZ, 0xfc, !PT ;  /* 0x0000000b05087812 */ /* 0x040fe400078efcff */
[----:B------:R-:W-:-:S02]  /*0520*/  LOP3.LUT R37, R5, 0x8, RZ, 0xfc, !PT ;  /* 0x0000000805257812 */ /* 0x000fc400078efcff */
[C---:B------:R-:W-:Y:S02]  /*0530*/  LOP3.LUT R36, R5.reuse, 0x7, RZ, 0xfc, !PT ;  /* 0x0000000705247812 */ /* 0x040fe400078efcff */
[C---:B------:R-:W-:Y:S02]  /*0540*/  LOP3.LUT R35, R5.reuse, 0x6, RZ, 0xfc, !PT ;  /* 0x0000000605237812 */ /* 0x040fe400078efcff */
[C---:B------:R-:W-:Y:S02]  /*0550*/  LOP3.LUT R34, R5.reuse, 0x5, RZ, 0xfc, !PT ;  /* 0x0000000505227812 */ /* 0x040fe400078efcff */
[C---:B------:R-:W-:Y:S02]  /*0560*/  LOP3.LUT R32, R5.reuse, 0x4, RZ, 0xfc, !PT ;  /* 0x0000000405207812 */ /* 0x040fe400078efcff */
[C---:B------:R-:W-:Y:S02]  /*0570*/  LOP3.LUT R31, R5.reuse, 0x3, RZ, 0xfc, !PT ;  /* 0x00000003051f7812 */ /* 0x040fe400078efcff */
[----:B------:R-:W-:-:S02]  /*0580*/  LOP3.LUT R30, R5, 0x2, RZ, 0xfc, !PT ;  /* 0x00000002051e7812 */ /* 0x000fc400078efcff */
[----:B---3--:R-:W-:-:S07]  /*0590*/  LOP3.LUT R24, R5, 0x1, RZ, 0xfc, !PT ;  /* 0x0000000105187812 */ /* 0x008fce00078efcff */
.L_x_8370:
[C---:B------:R-:W-:Y:S01]  /*05a0*/  ISETP.GT.U32.AND P0, PT, R0.reuse, 0x3f, PT ;  /* 0x0000003f0000780c */ /* 0x040fe20003f04070 */
[----:B------:R-:W-:Y:S01]  /*05b0*/  BSSY.RECONVERGENT B0, `(.L_x_8346) ;  /* 0x000002c000007945 */ /* 0x000fe20003800200 */
[----:B0-----:R-:W-:-:S11]  /*05c0*/  SHF.L.U32 R13, R0, 0x2, RZ ;  /* 0x00000002000d7819 */ /* 0x001fd600000006ff */
[----:B-1234-:R-:W-:Y:S05]  /*05d0*/  @P0 BRA `(.L_x_8347) ;  /* 0x0000000000a40947 */ /* 0x01efea0003800000 */
[C---:B------:R-:W-:Y:S01]  /*05e0*/  LOP3.LUT R9, R7.reuse, 0x3, RZ, 0xc0, !PT ;  /* 0x0000000307097812 */ /* 0x040fe200078ec0ff */
[----:B------:R-:W-:Y:S01]  /*05f0*/  BSSY.RECONVERGENT B1, `(.L_x_8348) ;  /* 0x0000015000017945 */ /* 0x000fe20003800200 */
[----:B------:R-:W-:Y:S01]  /*0600*/  ISETP.GE.U32.AND P1, PT, R7, 0x3, PT ;  /* 0x000000030700780c */ /* 0x000fe20003f26070 */
[----:B------:R-:W-:Y:S01]  /*0610*/  IMAD.MOV.U32 R8, RZ, RZ, R0 ;  /* 0x000000ffff087224 */ /* 0x000fe200078e0000 */
[----:B------:R-:W-:-:S13]  /*0620*/  ISETP.NE.AND P0, PT, R9, 0x3, PT ;  /* 0x000000030900780c */ /* 0x000fda0003f05270 */
[----:B------:R-:W-:Y:S05]  /*0630*/  @!P0 BRA `(.L_x_8349) ;  /* 0x0000000000408947 */ /* 0x000fea0003800000 */
[----:B------:R-:W0:Y:S01]  /*0640*/  S2UR UR7, SR_CgaCtaId ;  /* 0x00000000000779c3 */ /* 0x000e220000008800 */
[----:B------:R-:W-:Y:S01]  /*0650*/  UMOV UR6, 0x400 ;  /* 0x0000040000067882 */ /* 0x000fe20000000000 */
[----:B------:R-:W-:Y:S01]  /*0660*/  ISETP.NE.AND P0, PT, R9, RZ, PT ;  /* 0x000000ff0900720c */ /* 0x000fe20003f05270 */
[----:B------:R-:W-:Y:S01]  /*0670*/  UIADD3 UR6, UPT, UPT, UR6, 0x900, URZ ;  /* 0x0000090006067890 */ /* 0x000fe2000fffe0ff */
[----:B------:R-:W-:-:S03]  /*0680*/  VIADD R8, R0, UR13 ;  /* 0x0000000d00087c36 */ /* 0x000fc60008000000 */
[----:B0-----:R-:W-:-:S06]  /*0690*/  ULEA UR6, UR7, UR6, 0x18 ;  /* 0x0000000607067291 */ /* 0x001fcc000f8ec0ff */
[----:B------:R-:W-:-:S03]  /*06a0*/  IADD3 R10, PT, PT, R13, UR6, RZ ;  /* 0x000000060d0a7c10 */ /* 0x000fc6000fffe0ff */
        /* <DEDUP_REMOVED lines=9> */
.L_x_8349:
[----:B------:R-:W-:Y:S05]  /*0740*/  BSYNC.RECONVERGENT B1 ;  /* 0x0000000000017941 */ /* 0x000fea0003800200 */
.L_x_8348:
[----:B------:R-:W-:Y:S05]  /*0750*/  @!P1 BRA `(.L_x_8347) ;  /* 0x0000000000449947 */ /* 0x000fea0003800000 */
[----:B------:R-:W1:Y:S01]  /*0760*/  S2UR UR7, SR_CgaCtaId ;  /* 0x00000000000779c3 */ /* 0x000e620000008800 */
[----:B------:R-:W-:Y:S02]  /*0770*/  UMOV UR6, 0x400 ;  /* 0x0000040000067882 */ /* 0x000fe40000000000 */
[----:B------:R-:W-:-:S04]  /*0780*/  UIADD3 UR6, UPT, UPT, UR6, 0x900, URZ ;  /* 0x0000090006067890 */ /* 0x000fc8000fffe0ff */
[----:B-1----:R-:W-:-:S06]  /*0790*/  ULEA UR6, UR7, UR6, 0x18 ;  /* 0x0000000607067291 */ /* 0x002fcc000f8ec0ff */
[----:B------:R-:W-:-:S07]  /*07a0*/  LEA R9, R8, UR6, 0x2 ;  /* 0x0000000608097c11 */ /* 0x000fce000f8e10ff */
.L_x_8350:
[----:B-1----:R-:W1:Y:S01]  /*07b0*/  LDC R14, c[0x0][0x360] ;  /* 0x0000d800ff0e7b82 */ /* 0x002e620000000800 */
[----:B------:R-:W-:Y:S01]  /*07c0*/  STS [R9], RZ ;  /* 0x000000ff09007388 */ /* 0x000fe20000000800 */
[----:B------:R-:W-:-:S03]  /*07d0*/  VIADD R8, R8, UR9 ;  /* 0x0000000908087c36 */ /* 0x000fc60008000000 */
[----:B------:R2:W-:Y:S02]  /*07e0*/  STS [R9+UR9], RZ ;  /* 0x000000ff09007988 */ /* 0x0005e40008000809 */
[----:B------:R-:W-:Y:S01]  /*07f0*/  ISETP.GE.U32.AND P0, PT, R8, 0x40, PT ;  /* 0x000000400800780c */ /* 0x000fe20003f06070 */
[----:B------:R-:W3:Y:S01]  /*0800*/  LDC R12, c[0x0][0x360] ;  /* 0x0000d800ff0c7b82 */ /* 0x000ee20000000800 */
[----:B-1----:R-:W-:-:S05]  /*0810*/  IMAD R10, R14, 0x8, R9 ;  /* 0x000000080e0a7824 */ /* 0x002fca00078e0209 */
[----:B------:R1:W-:Y:S01]  /*0820*/  STS [R10], RZ ;  /* 0x000000ff0a007388 */ /* 0x0003e20000000800 */
[----:B---3--:R-:W-:Y:S01]  /*0830*/  IMAD R11, R12, 0xc, R9 ;  /* 0x0000000c0c0b7824 */ /* 0x008fe200078e0209 */
[----:B--2---:R-:W-:-:S04]  /*0840*/  LEA R9, R14, R9, 0x4 ;  /* 0x000000090e097211 */ /* 0x004fc800078e20ff */
[----:B------:R1:W-:Y:S01]  /*0850*/  STS [R11], RZ ;  /* 0x000000ff0b007388 */ /* 0x0003e20000000800 */
[----:B------:R-:W-:Y:S05]  /*0860*/  @!P0 BRA `(.L_x_8350) ;  /* 0xfffffffc00d08947 */ /* 0x000fea000383ffff */
.L_x_8347:
[----:B------:R-:W-:Y:S05]  /*0870*/  BSYNC.RECONVERGENT B0 ;  /* 0x0000000000007941 */ /* 0x000fea0003800200 */
.L_x_8346:
[----:B------:R-:W-:Y:S01]  /*0880*/  ISETP.GT.U32.AND P0, PT, R0, 0x7, PT ;  /* 0x000000070000780c */ /* 0x000fe20003f04070 */
[----:B------:R-:W-:Y:S01]  /*0890*/  UIADD3 UR6, UPT, UPT, UR11, UR4, URZ ;  /* 0x000000040b067290 */ /* 0x000fe2000fffe0ff */
[----:B------:R-:W-:Y:S03]  /*08a0*/  BSSY.RECONVERGENT B0, `(.L_x_8351) ;  /* 0x0000011000007945 */ /* 0x000fe60003800200 */
[----:B------:R-:W-:-:S08]  /*08b0*/  USHF.L.U32 UR6, UR6, 0x6, URZ ;  /* 0x0000000606067899 */ /* 0x000fd000080006ff */
[----:B------:R-:W-:Y:S05]  /*08c0*/  @P0 BRA `(.L_x_8352) ;  /* 0x0000000000380947 */ /* 0x000fea0003800000 */
[----:B------:R-:W2:Y:S01]  /*08d0*/  S2R R9, SR_CgaCtaId ;  /* 0x0000000000097919 */ /* 0x000ea20000008800 */
[----:B------:R-:W-:Y:S01]  /*08e0*/  MOV R8, 0x400 ;  /* 0x0000040000087802 */ /* 0x000fe20000000f00 */
[----:B------:R-:W-:-:S04]  /*08f0*/  IMAD.MOV.U32 R12, RZ, RZ, R13 ;  /* 0x000000ffff0c7224 */ /* 0x000fc800078e000d */
[----:B------:R-:W-:-:S05]  /*0900*/  VIADD R8, R8, 0x880 ;  /* 0x0000088008087836 */ /* 0x000fca0000000000 */
[----:B--2---:R-:W-:-:S07]  /*0910*/  LEA R15, R9, R8, 0x18 ;  /* 0x00000008090f7211 */ /* 0x004fce00078ec0ff */
.L_x_8353:
[----:B--2---:R-:W2:Y:S01]  /*0920*/  LDC.64 R8, c[0x0][0x390] ;  /* 0x0000e400ff087b82 */ /* 0x004ea20000000a00 */
[----:B-1----:R-:W-:-:S05]  /*0930*/  IADD3 R11, PT, PT, R12, UR6, RZ ;  /* 0x000000060c0b7c10 */ /* 0x002fca000fffe0ff */
[----:B--2---:R-:W-:-:S06]  /*0940*/  IMAD.WIDE R8, R11, 0x4, R8 ;  /* 0x000000040b087825 */ /* 0x004fcc00078e0208 */
[----:B------:R-:W2:Y:S01]  /*0950*/  LDG.E.128 R8, desc[UR14][R8.64] ;  /* 0x0000000e08087981 */ /* 0x000ea2000c1e1d00 */
[C---:B0-----:R-:W-:Y:S01]  /*0960*/  IMAD R13, R12.reuse, 0x4, R15 ;  /* 0x000000040c0d7824 */ /* 0x041fe200078e020f */
[----:B------:R-:W-:-:S04]  /*0970*/  IADD3 R12, PT, PT, R12, UR9, RZ ;  /* 0x000000090c0c7c10 */ /* 0x000fc8000fffe0ff */
[----:B------:R-:W-:Y:S01]  /*0980*/  ISETP.GE.U32.AND P0, PT, R12, 0x20, PT ;  /* 0x000000200c00780c */ /* 0x000fe20003f06070 */
[----:B--2---:R2:W-:-:S12]  /*0990*/  STS.128 [R13], R8 ;  /* 0x000000080d007388 */ /* 0x0045d80000000c00 */
[----:B------:R-:W-:Y:S05]  /*09a0*/  @!P0 BRA `(.L_x_8353) ;  /* 0xfffffffc00dc8947 */ /* 0x000fea000383ffff */
.L_x_8352:
[----:B------:R-:W-:Y:S05]  /*09b0*/  BSYNC.RECONVERGENT B0 ;  /* 0x0000000000007941 */ /* 0x000fea0003800200 */
.L_x_8351:
[----:B------:R-:W-:-:S07]  /*09c0*/  IMAD.MOV.U32 R44, RZ, RZ, RZ ;  /* 0x000000ffff2c7224 */ /* 0x000fce00078e00ff */
.L_x_8357:
[----:B--23--:R-:W-:Y:S02]  /*09d0*/  LOP3.LUT R9, R0, 0xf, RZ, 0xc0, !PT ;  /* 0x0000000f00097812 */ /* 0x00cfe400078ec0ff */
[----:B-1----:R-:W-:Y:S02]  /*09e0*/  SHF.R.U32.HI R10, RZ, 0x4, R0 ;  /* 0x00000004ff0a7819 */ /* 0x002fe40000011600 */
[----:B------:R-:W-:-:S07]  /*09f0*/  IADD3 R12, PT, PT, R9, R44, RZ ;  /* 0x0000002c090c7210 */ /* 0x000fce0007ffe0ff */
.L_x_8354:
[----:B-1----:R-:W1:Y:S01]  /*0a00*/  LDC.64 R8, c[0x0][0x398] ;  /* 0x0000e600ff087b82 */ /* 0x002e620000000a00 */
[----:B------:R-:W-:-:S05]  /*0a10*/  IMAD.U32 R11, RZ, RZ, UR11 ;  /* 0x0000000bff0b7e24 */ /* 0x000fca000f8e00ff */
[----:B------:R-:W-:-:S05]  /*0a20*/  LEA R11, R11, R10, 0x6 ;  /* 0x0000000a0b0b7211 */ /* 0x000fca00078e30ff */
[----:B------:R-:W-:-:S04]  /*0a30*/  IMAD R11, R11, 0x40, R12 ;  /* 0x000000400b0b7824 */ /* 0x000fc800078e020c */
[----:B-1----:R-:W-:-:S06]  /*0a40*/  IMAD.WIDE.U32 R8, R11, 0x4, R8 ;  /* 0x000000040b087825 */ /* 0x002fcc00078e0008 */
[----:B------:R-:W2:Y:S01]  /*0a50*/  LDG.E R8, desc[UR14][R8.64] ;  /* 0x0000000e08087981 */ /* 0x000ea2000c1e1900 */
[----:B------:R-:W1:Y:S01]  /*0a60*/  LDC R25, c[0x0][0x360] ;  /* 0x0000d800ff197b82 */ /* 0x000e620000000800 */
[----:B------:R-:W-:Y:S02]  /*0a70*/  LEA R11, R10, R2, 0x2 ;  /* 0x000000020a0b7211 */ /* 0x000fe400078e10ff */
[----:B-1----:R-:W-:-:S04]  /*0a80*/  LEA.HI R10, R25, R10, RZ, 0x1c ;  /* 0x0000000a190a7211 */ /* 0x002fc800078fe0ff */
[----:B------:R-:W-:Y:S01]  /*0a90*/  ISETP.GE.U32.AND P0, PT, R10, 0x20, PT ;  /* 0x000000200a00780c */ /* 0x000fe20003f06070 */
[----:B--2---:R1:W-:-:S12]  /*0aa0*/  STS [R11], R8 ;  /* 0x000000080b007388 */ /* 0x0043d80000000800 */
[----:B------:R-:W-:Y:S05]  /*0ab0*/  @!P0 BRA `(.L_x_8354) ;  /* 0xfffffffc00d08947 */ /* 0x000fea000383ffff */
[----:B------:R-:W-:Y:S01]  /*0ac0*/  ISETP.GT.U32.AND P0, PT, R0, 0x1f, PT ;  /* 0x0000001f0000780c */ /* 0x000fe20003f04070 */
[----:B------:R-:W-:Y:S05]  /*0ad0*/  WARPSYNC.ALL ;  /* 0x0000000000007948 */ /* 0x000fea0003800000 */
[----:B------:R-:W-:Y:S07]  /*0ae0*/  BAR.SYNC.DEFER_BLOCKING 0x0 ;  /* 0x0000000000007b1d */ /* 0x000fee0000010000 */
[----:B------:R-:W-:Y:S05]  /*0af0*/  @P0 BRA `(.L_x_8355) ;  /* 0x0000000000e80947 */ /* 0x000fea0003800000 */
[----:B------:R2:W3:Y:S01]  /*0b00*/  LDS R26, [R3] ;  /* 0x00000000031a7984 */ /* 0x0004e20000000800 */
[----:B------:R-:W-:Y:S01]  /*0b10*/  UMOV UR7, 0xffffffff ;  /* 0xffffffff00077882 */ /* 0x000fe20000000000 */
[----:B------:R-:W-:Y:S02]  /*0b20*/  LOP3.LUT R27, R0, 0x1, RZ, 0xc0, !PT ;  /* 0x00000001001b7812 */ /* 0x000fe400078ec0ff */
[----:B-1----:R2:W1:Y:S01]  /*0b30*/  LDS.128 R8, [R6+UR5+0x30] ;  /* 0x0000300506087984 */ /* 0x0024620008000c00 */
[----:B------:R-:W-:Y:S02]  /*0b40*/  SHF.R.U32.HI R43, RZ, 0x1, R0 ;  /* 0x00000001ff2b7819 */ /* 0x000fe40000011600 */
[----:B------:R-:W-:Y:S01]  /*0b50*/  ISETP.NE.AND P0, PT, R27, RZ, PT ;  /* 0x000000ff1b00720c */ /* 0x000fe20003f05270 */
[----:B0-----:R2:W0:Y:S01]  /*0b60*/  LDS.128 R12, [R6+UR5+0x20] ;  /* 0x00002005060c7984 */ /* 0x0014220008000c00 */
[C---:B------:R-:W-:Y:S02]  /*0b70*/  LOP3.LUT R42, R5.reuse, 0xf, RZ, 0xfc, !PT ;  /* 0x0000000f052a7812 */ /* 0x040fe400078efcff */
[C---:B------:R-:W-:Y:S01]  /*0b80*/  LOP3.LUT R41, R5.reuse, 0xe, RZ, 0xfc, !PT ;  /* 0x0000000e05297812 */ /* 0x040fe200078efcff */
[----:B------:R2:W4:Y:S01]  /*0b90*/  LDS.128 R16, [R6+UR5+0x10] ;  /* 0x0000100506107984 */ /* 0x0005220008000c00 */
[----:B------:R-:W-:-:S02]  /*0ba0*/  LOP3.LUT R40, R5, 0xd, RZ, 0xfc, !PT ;  /* 0x0000000d05287812 */ /* 0x000fc400078efcff */
[----:B------:R-:W-:Y:S01]  /*0bb0*/  LOP3.LUT R39, R5, 0xc, RZ, 0xfc, !PT ;  /* 0x0000000c05277812 */ /* 0x000fe200078efcff */
[----:B------:R2:W0:Y:S01]  /*0bc0*/  LDS.128 R20, [R6+UR5] ;  /* 0x0000000506147984 */ /* 0x0004220008000c00 */
[----:B------:R-:W-:Y:S05]  /*0bd0*/  BRA.DIV UR7, `(.L_x_8356) ;  /* 0x0000000e07ac7947 */ /* 0x000fea000b800000 */
[----:B---3--:R-:W0:Y:S01]  /*0be0*/  SHFL.IDX PT, R33, R26, R5, 0x1f ;  /* 0x00001f051a217589 */ /* 0x008e2200000e0000 */
[----:B------:R-:W-:-:S03]  /*0bf0*/  LOP3.LUT R27, R5, 0xb, RZ, 0xfc, !PT ;  /* 0x0000000b051b7812 */ /* 0x000fc600078efcff */
[----:B------:R-:W-:Y:S04]  /*0c00*/  SHFL.IDX PT, R39, R26, R39, 0x1f ;  /* 0x00001f271a277589 */ /* 0x000fe800000e0000 */
[----:B------:R-:W-:Y:S04]  /*0c10*/  SHFL.IDX PT, R40, R26, R40, 0x1f ;  /* 0x00001f281a287589 */ /* 0x000fe800000e0000 */
[----:B------:R-:W-:Y:S04]  /*0c20*/  SHFL.IDX PT, R41, R26, R41, 0x1f ;  /* 0x00001f291a297589 */ /* 0x000fe800000e0000 */
[----:B------:R-:W-:Y:S01]  /*0c30*/  SHFL.IDX PT, R42, R26, R42, 0x1f ;  /* 0x00001f2a1a2a7589 */ /* 0x000fe200000e0000 */
[----:B0-----:R-:W-:-:S03]  /*0c40*/  IMAD R20, R20, R33, RZ ;  /* 0x0000002114147224 */ /* 0x001fc600078e02ff */
[----:B------:R-:W0:Y:S02]  /*0c50*/  SHFL.IDX PT, R33, R26, R24, 0x1f ;  /* 0x00001f181a217589 */ /* 0x000e2400000e0000 */
[----:B0-----:R-:W-:Y:S02]  /*0c60*/  IMAD R20, R21, R33, R20 ;  /* 0x0000002115147224 */ /* 0x001fe400078e0214 */
[----:B------:R-:W0:Y:S04]  /*0c70*/  SHFL.IDX PT, R33, R26, R30, 0x1f ;  /* 0x00001f1e1a217589 */ /* 0x000e2800000e0000 */
[----:B------:R-:W-:Y:S01]  /*0c80*/  SHFL.IDX PT, R21, R26, R32, 0x1f ;  /* 0x00001f201a157589 */ /* 0x000fe200000e0000 */
[----:B0-----:R-:W-:-:S03]  /*0c90*/  IMAD R20, R22, R33, R20 ;  /* 0x0000002116147224 */ /* 0x001fc600078e0214 */
[----:B------:R-:W0:Y:S04]  /*0ca0*/  SHFL.IDX PT, R33, R26, R31, 0x1f ;  /* 0x00001f1f1a217589 */ /* 0x000e2800000e0000 */
[----:B------:R-:W3:Y:S01]  /*0cb0*/  SHFL.IDX PT, R22, R26, R34, 0x1f ;  /* 0x00001f221a167589 */ /* 0x000ee200000e0000 */
[----:B0-----:R-:W-:-:S03]  /*0cc0*/  IMAD R23, R23, R33, R20 ;  /* 0x0000002117177224 */ /* 0x001fc600078e0214 */
[----:B------:R-:W0:Y:S01]  /*0cd0*/  SHFL.IDX PT, R33, R26, R35, 0x1f ;  /* 0x00001f231a217589 */ /* 0x000e2200000e0000 */
[----:B----4-:R-:W-:-:S03]  /*0ce0*/  IMAD R16, R16, R21, R23 ;  /* 0x0000001510107224 */ /* 0x010fc600078e0217 */
[----:B------:R-:W4:Y:S01]  /*0cf0*/  SHFL.IDX PT, R20, R26, R36, 0x1f ;  /* 0x00001f241a147589 */ /* 0x000f2200000e0000 */
[----:B---3--:R-:W-:-:S03]  /*0d00*/  IMAD R16, R17, R22, R16 ;  /* 0x0000001611107224 */ /* 0x008fc600078e0210 */
[----:B------:R-:W3:Y:S01]  /*0d10*/  SHFL.IDX PT, R17, R26, R37, 0x1f ;  /* 0x00001f251a117589 */ /* 0x000ee200000e0000 */
[----:B0-----:R-:W-:-:S03]  /*0d20*/  IMAD R16, R18, R33, R16 ;  /* 0x0000002112107224 */ /* 0x001fc600078e0210 */
[----:B------:R-:W0:Y:S01]  /*0d30*/  SHFL.IDX PT, R18, R26, R38, 0x1f ;  /* 0x00001f261a127589 */ /* 0x000e2200000e0000 */
[----:B----4-:R-:W-:-:S03]  /*0d40*/  IMAD R19, R19, R20, R16 ;  /* 0x0000001413137224 */ /* 0x010fc600078e0210 */
[----:B------:R-:W4:Y:S01]  /*0d50*/  SHFL.IDX PT, R33, R26, R45, 0x1f ;  /* 0x00001f2d1a217589 */ /* 0x000f2200000e0000 */
[----:B---3--:R-:W-:-:S03]  /*0d60*/  IMAD R12, R12, R17, R19 ;  /* 0x000000110c0c7224 */ /* 0x008fc600078e0213 */
[----:B------:R-:W3:Y:S01]  /*0d70*/  SHFL.IDX PT, R16, R26, R27, 0x1f ;  /* 0x00001f1b1a107589 */ /* 0x000ee200000e0000 */
[----:B0-----:R-:W-:-:S04]  /*0d80*/  IMAD R12, R13, R18, R12 ;  /* 0x000000120d0c7224 */ /* 0x001fc800078e020c */
[----:B----4-:R-:W-:-:S04]  /*0d90*/  IMAD R12, R14, R33, R12 ;  /* 0x000000210e0c7224 */ /* 0x010fc800078e020c */
[----:B---3--:R-:W-:-:S04]  /*0da0*/  IMAD R12, R15, R16, R12 ;  /* 0x000000100f0c7224 */ /* 0x008fc800078e020c */
[----:B-1----:R-:W-:-:S04]  /*0db0*/  IMAD R8, R8, R39, R12 ;  /* 0x0000002708087224 */ /* 0x002fc800078e020c */
[----:B------:R-:W-:-:S04]  /*0dc0*/  IMAD R8, R9, R40, R8 ;  /* 0x0000002809087224 */ /* 0x000fc800078e0208 */
[----:B------:R-:W-:-:S07]  /*0dd0*/  IMAD R8, R10, R41, R8 ;  /* 0x000000290a087224 */ /* 0x000fce00078e0208 */
.L_x_8387:
[----:B------:R-:W0:Y:S01]  /*0de0*/  @!P0 S2R R12, SR_CgaCtaId ;  /* 0x00000000000c8919 */ /* 0x000e220000008800 */
[----:B------:R-:W-:Y:S01]  /*0df0*/  @!P0 MOV R9, 0x400 ;  /* 0x0000040000098802 */ /* 0x000fe20000000f00 */
[----:B------:R-:W-:Y:S01]  /*0e00*/  IMAD R8, R11, R42, R8 ;  /* 0x0000002a0b087224 */ /* 0x000fe200078e0208 */
[----:B------:R-:W-:Y:S01]  /*0e10*/  IADD3 R10, PT, PT, R43, R44, RZ ;  /* 0x0000002c2b0a7210 */ /* 0x000fe20007ffe0ff */
[----:B------:R-:W-:Y:S05]  /*0e20*/  WARPSYNC.ALL ;  /* 0x0000000000007948 */ /* 0x000fea0003800000 */
[----:B------:R-:W-:-:S05]  /*0e30*/  @!P0 VIADD R9, R9, 0x900 ;  /* 0x0000090009098836 */ /* 0x000fca0000000000 */
[----:B0-----:R-:W-:-:S05]  /*0e40*/  @!P0 LEA R9, R12, R9, 0x18 ;  /* 0x000000090c098211 */ /* 0x001fca00078ec0ff */
[----:B------:R-:W-:Y:S02]  /*0e50*/  @!P0 IMAD R10, R10, 0x4, R9 ;  /* 0x000000040a0a8824 */ /* 0x000fe400078e0209 */
[----:B------:R-:W-:Y:S04]  /*0e60*/  SHFL.DOWN PT, R9, R8, 0x1, 0x1e1f ;  /* 0x083e1f0008097f89 */ /* 0x000fe800000e0000 */
[----:B------:R-:W0:Y:S02]  /*0e70*/  @!P0 LDS R12, [R10] ;  /* 0x000000000a0c8984 */ /* 0x000e240000000800 */
[----:B0-----:R-:W-:-:S05]  /*0e80*/  @!P0 IADD3 R9, PT, PT, R12, R9, R8 ;  /* 0x000000090c098210 */ /* 0x001fca0007ffe008 */
[----:B------:R3:W-:Y:S02]  /*0e90*/  @!P0 STS [R10], R9 ;  /* 0x000000090a008388 */ /* 0x0007e40000000800 */
.L_x_8355:
[----:B------:R-:W-:-:S04]  /*0ea0*/  IADD3 R44, PT, PT, R44, 0x10, RZ ;  /* 0x000000102c2c7810 */ /* 0x000fc80007ffe0ff */
[----:B------:R-:W-:-:S13]  /*0eb0*/  ISETP.GE.U32.AND P0, PT, R44, 0x40, PT ;  /* 0x000000402c00780c */ /* 0x000fda0003f06070 */
[----:B------:R-:W-:Y:S05]  /*0ec0*/  @!P0 BRA `(.L_x_8357) ;  /* 0xfffffff800c08947 */ /* 0x000fea000383ffff */
[----:B------:R-:W-:Y:S01]  /*0ed0*/  ISETP.GT.U32.AND P0, PT, R0, 0x7, PT ;  /* 0x000000070000780c */ /* 0x000fe20003f04070 */
[----:B------:R-:W-:-:S12]  /*0ee0*/  BSSY.RECONVERGENT B0, `(.L_x_8358) ;  /* 0x0000014000007945 */ /* 0x000fd80003800200 */
[----:B------:R-:W-:Y:S05]  /*0ef0*/  @P0 BRA `(.L_x_8359) ;  /* 0x0000000000480947 */ /* 0x000fea0003800000 */
[----:B---3--:R-:W3:Y:S01]  /*0f00*/  S2R R9, SR_CgaCtaId ;  /* 0x0000000000097919 */ /* 0x008ee20000008800 */
[----:B-1----:R-:W-:Y:S01]  /*0f10*/  MOV R8, 0x400 ;  /* 0x0000040000087802 */ /* 0x002fe20000000f00 */
[----:B------:R-:W-:Y:S02]  /*0f20*/  IMAD.U32 R14, RZ, RZ, UR6 ;  /* 0x00000006ff0e7e24 */ /* 0x000fe4000f8e00ff */
[----:B------:R-:W-:Y:S01]  /*0f30*/  IMAD.SHL.U32 R12, R0, 0x4, RZ ;  /* 0x00000004000c7824 */ /* 0x000fe200078e00ff */
[----:B------:R-:W-:Y:S02]  /*0f40*/  IADD3 R8, PT, PT, R8, 0x880, RZ ;  /* 0x0000088008087810 */ /* 0x000fe40007ffe0ff */
[----:B------:R-:W-:Y:S02]  /*0f50*/  SHF.R.S32.HI R14, RZ, 0x1f, R14 ;  /* 0x0000001fff0e7819 */ /* 0x000fe4000001140e */
[----:B---3--:R-:W-:-:S07]  /*0f60*/  LEA R15, R9, R8, 0x18 ;  /* 0x00000008090f7211 */ /* 0x008fce00078ec0ff */
.L_x_8360:
[----:B------:R-:W1:Y:S01]  /*0f70*/  LDCU.64 UR16, c[0x0][0x390] ;  /* 0x00007200ff1077ac */ /* 0x000e620008000a00 */
[----:B----4-:R-:W-:-:S04]  /*0f80*/  IADD3 R9, P0, PT, R12, UR6, RZ ;  /* 0x000000060c097c10 */ /* 0x010fc8000ff1e0ff */
[----:B------:R-:W-:Y:S02]  /*0f90*/  IADD3.X R10, PT, PT, RZ, R14, RZ, P0, !PT ;  /* 0x0000000eff0a7210 */ /* 0x000fe400007fe4ff */
[----:B-1----:R-:W-:-:S04]  /*0fa0*/  LEA R8, P0, R9, UR16, 0x2 ;  /* 0x0000001009087c11 */ /* 0x002fc8000f8010ff */
[----:B------:R-:W-:-:S06]  /*0fb0*/  LEA.HI.X R9, R9, UR17, R10, 0x2, P0 ;  /* 0x0000001109097c11 */ /* 0x000fcc00080f140a */
[----:B------:R-:W3:Y:S01]  /*0fc0*/  LDG.E.128 R8, desc[UR14][R8.64+0x80] ;  /* 0x0000800e08087981 */ /* 0x000ee2000c1e1d00 */
[C---:B0-----:R-:W-:Y:S01]  /*0fd0*/  IMAD R13, R12.reuse, 0x4, R15 ;  /* 0x000000040c0d7824 */ /* 0x041fe200078e020f */
[----:B------:R-:W-:-:S04]  /*0fe0*/  IADD3 R12, PT, PT, R12, UR9, RZ ;  /* 0x000000090c0c7c10 */ /* 0x000fc8000fffe0ff */
[----:B------:R-:W-:Y:S01]  /*0ff0*/  ISETP.GE.U32.AND P0, PT, R12, 0x20, PT ;  /* 0x000000200c00780c */ /* 0x000fe20003f06070 */
[----:B---3--:R4:W-:-:S12]  /*1000*/  STS.128 [R13], R8 ;  /* 0x000000080d007388 */ /* 0x0089d80000000c00 */
[----:B------:R-:W-:Y:S05]  /*1010*/  @!P0 BRA `(.L_x_8360) ;  /* 0xfffffffc00d48947 */ /* 0x000fea000383ffff */
.L_x_8359:
[----:B------:R-:W-:Y:S05]  /*1020*/  BSYNC.RECONVERGENT B0 ;  /* 0x0000000000007941 */ /* 0x000fea0003800200 */
.L_x_8358:
[----:B------:R-:W-:-:S07]  /*1030*/  IMAD.MOV.U32 R44, RZ, RZ, RZ ;  /* 0x000000ffff2c7224 */ /* 0x000fce00078e00ff */
.L_x_8364:
[----:B---34-:R-:W-:Y:S02]  /*1040*/  LOP3.LUT R9, R0, 0xf, RZ, 0xc0, !PT ;  /* 0x0000000f00097812 */ /* 0x018fe400078ec0ff */
[----:B------:R-:W-:Y:S02]  /*1050*/  SHF.R.U32.HI R10, RZ, 0x4, R0 ;  /* 0x00000004ff0a7819 */ /* 0x000fe40000011600 */
[----:B-1----:R-:W-:-:S07]  /*1060*/  IADD3 R12, PT, PT, R9, R44, RZ ;  /* 0x0000002c090c7210 */ /* 0x002fce0007ffe0ff */
.L_x_8361:
[----:B-1-3--:R-:W1:Y:S01]  /*1070*/  LDC.64 R8, c[0x0][0x398] ;  /* 0x0000e600ff087b82 */ /* 0x00ae620000000a00 */
[----:B------:R-:W-:-:S05]  /*1080*/  VIADD R11, R10, UR10 ;  /* 0x0000000a0a0b7c36 */ /* 0x000fca0008000000 */
[----:B------:R-:W-:-:S05]  /*1090*/  LEA R11, R11, R12, 0x6 ;  /* 0x0000000c0b0b7211 */ /* 0x000fca00078e30ff */
[----:B-1----:R-:W-:-:S06]  /*10a0*/  IMAD.WIDE.U32 R8, R11, 0x4, R8 ;  /* 0x000000040b087825 */ /* 0x002fcc00078e0008 */
[----:B------:R-:W3:Y:S01]  /*10b0*/  LDG.E R8, desc[UR14][R8.64] ;  /* 0x0000000e08087981 */ /* 0x000ee2000c1e1900 */
[----:B------:R-:W-:Y:S01]  /*10c0*/  IMAD R11, R10, 0x4, R2 ;  /* 0x000000040a0b7824 */ /* 0x000fe200078e0202 */
[----:B------:R-:W-:-:S04]  /*10d0*/  LEA.HI R10, R25, R10, RZ, 0x1c ;  /* 0x0000000a190a7211 */ /* 0x000fc800078fe0ff */
[----:B------:R-:W-:Y:S01]  /*10e0*/  ISETP.GE.U32.AND P0, PT, R10, 0x20, PT ;  /* 0x000000200a00780c */ /* 0x000fe20003f06070 */
[----:B---3--:R3:W-:-:S12]  /*10f0*/  STS [R11], R8 ;  /* 0x000000080b007388 */ /* 0x0087d80000000800 */
[----:B------:R-:W-:Y:S05]  /*1100*/  @!P0 BRA `(.L_x_8361) ;  /* 0xfffffffc00d88947 */ /* 0x000fea000383ffff */
[----:B------:R-:W-:Y:S01]  /*1110*/  ISETP.GT.U32.AND P0, PT, R0, 0x1f, PT ;  /* 0x0000001f0000780c */ /* 0x000fe20003f04070 */
[----:B------:R-:W-:Y:S05]  /*1120*/  WARPSYNC.ALL ;  /* 0x0000000000007948 */ /* 0x000fea0003800000 */
[----:B------:R-:W-:Y:S07]  /*1130*/  BAR.SYNC.DEFER_BLOCKING 0x0 ;  /* 0x0000000000007b1d */ /* 0x000fee0000010000 */
[----:B------:R-:W-:Y:S05]  /*1140*/  @P0 BRA `(.L_x_8362) ;  /* 0x0000000000e80947 */ /* 0x000fea0003800000 */
[----:B------:R1:W4:Y:S01]  /*1150*/  LDS R26, [R3] ;  /* 0x00000000031a7984 */ /* 0x0003220000000800 */
[----:B------:R-:W-:Y:S01]  /*1160*/  UMOV UR7, 0xffffffff ;  /* 0xffffffff00077882 */ /* 0x000fe20000000000 */
[----:B------:R-:W-:Y:S02]  /*1170*/  LOP3.LUT R27, R0, 0x1, RZ, 0xc0, !PT ;  /* 0x00000001001b7812 */ /* 0x000fe400078ec0ff */
[----:B---3--:R1:W3:Y:S01]  /*1180*/  LDS.128 R8, [R6+UR5+0x30] ;  /* 0x0000300506087984 */ /* 0x0082e20008000c00 */
[----:B------:R-:W-:Y:S02]  /*1190*/  LOP3.LUT R43, R5, 0xc, RZ, 0xfc, !PT ;  /* 0x0000000c052b7812 */ /* 0x000fe400078efcff */
[----:B------:R-:W-:Y:S01]  /*11a0*/  ISETP.NE.AND P0, PT, R27, RZ, PT ;  /* 0x000000ff1b00720c */ /* 0x000fe20003f05270 */
[----:B0-----:R1:W0:Y:S01]  /*11b0*/  LDS.128 R12, [R6+UR5+0x20] ;  /* 0x00002005060c7984 */ /* 0x0012220008000c00 */
[C---:B------:R-:W-:Y:S02]  /*11c0*/  LOP3.LUT R42, R5.reuse, 0xe, RZ, 0xfc, !PT ;  /* 0x0000000e052a7812 */ /* 0x040fe400078efcff */
[C---:B------:R-:W-:Y:S01]  /*11d0*/  LOP3.LUT R41, R5.reuse, 0xd, RZ, 0xfc, !PT ;  /* 0x0000000d05297812 */ /* 0x040fe200078efcff */
[----:B------:R1:W0:Y:S01]  /*11e0*/  LDS.128 R16, [R6+UR5+0x10] ;  /* 0x0000100506107984 */ /* 0x0002220008000c00 */
[----:B------:R-:W-:-:S02]  /*11f0*/  LOP3.LUT R40, R5, 0xf, RZ, 0xfc, !PT ;  /* 0x0000000f05287812 */ /* 0x000fc400078efcff */
[----:B------:R-:W-:Y:S01]  /*1200*/  SHF.R.U32.HI R39, RZ, 0x1, R0 ;  /* 0x00000001ff277819 */ /* 0x000fe20000011600 */
[----:B------:R1:W0:Y:S01]  /*1210*/  LDS.128 R20, [R6+UR5] ;  /* 0x0000000506147984 */ /* 0x0002220008000c00 */
[----:B------:R-:W-:Y:S05]  /*1220*/  BRA.DIV UR7, `(.L_x_8363) ;  /* 0x0000000e078c7947 */ /* 0x000fea000b800000 */
[----:B----4-:R-:W0:Y:S01]  /*1230*/  SHFL.IDX PT, R33, R26, R5, 0x1f ;  /* 0x00001f051a217589 */ /* 0x010e2200000e0000 */
[----:B------:R-:W-:-:S03]  /*1240*/  LOP3.LUT R27, R5, 0xb, RZ, 0xfc, !PT ;  /* 0x0000000b051b7812 */ /* 0x000fc600078efcff */
        /* <DEDUP_REMOVED lines=9> */
[----:B------:R-:W4:Y:S01]  /*12e0*/  SHFL.IDX PT, R22, R26, R34, 0x1f ;  /* 0x00001f221a167589 */ /* 0x000f2200000e0000 */
[----:B0-----:R-:W-:-:S03]  /*12f0*/  IMAD R23, R23, R33, R20 ;  /* 0x0000002117177224 */ /* 0x001fc600078e0214 */
[----:B------:R-:W0:Y:S01]  /*1300*/  SHFL.IDX PT, R33, R26, R35, 0x1f ;  /* 0x00001f231a217589 */ /* 0x000e2200000e0000 */
[----:B------:R-:W-:-:S03]  /*1310*/  IMAD R16, R16, R21, R23 ;  /* 0x0000001510107224 */ /* 0x000fc600078e0217 */
[----:B------:R-:W5:Y:S01]  /*1320*/  SHFL.IDX PT, R20, R26, R36, 0x1f ;  /* 0x00001f241a147589 */ /* 0x000f6200000e0000 */
[----:B----4-:R-:W-:-:S03]  /*1330*/  IMAD R16, R17, R22, R16 ;  /* 0x0000001611107224 */ /* 0x010fc600078e0210 */
[----:B------:R-:W4:Y:S04]  /*1340*/  SHFL.IDX PT, R17, R26, R37, 0x1f ;  /* 0x00001f251a117589 */ /* 0x000f2800000e0000 */
[----:B------:R-:W2:Y:S01]  /*1350*/  SHFL.IDX PT, R22, R26, R38, 0x1f ;  /* 0x00001f261a167589 */ /* 0x000ea200000e0000 */
[----:B0-----:R-:W-:-:S03]  /*1360*/  IMAD R16, R18, R33, R16 ;  /* 0x0000002112107224 */ /* 0x001fc600078e0210 */
[----:B------:R-:W0:Y:S01]  /*1370*/  SHFL.IDX PT, R33, R26, R45, 0x1f ;  /* 0x00001f2d1a217589 */ /* 0x000e2200000e0000 */
[----:B-----5:R-:W-:-:S03]  /*1380*/  IMAD R19, R19, R20, R16 ;  /* 0x0000001413137224 */ /* 0x020fc600078e0210 */
[----:B------:R-:W5:Y:S01]  /*1390*/  SHFL.IDX PT, R16, R26, R27, 0x1f ;  /* 0x00001f1b1a107589 */ /* 0x000f6200000e0000 */
[----:B----4-:R-:W-:-:S03]  /*13a0*/  IMAD R12, R12, R17, R19 ;  /* 0x000000110c0c7224 */ /* 0x010fc600078e0213 */
[----:B------:R-:W4:Y:S01]  /*13b0*/  SHFL.IDX PT, R18, R26, R41, 0x1f ;  /* 0x00001f291a127589 */ /* 0x000f2200000e0000 */
[----:B--2---:R-:W-:-:S03]  /*13c0*/  IMAD R12, R13, R22, R12 ;  /* 0x000000160d0c7224 */ /* 0x004fc600078e020c */
[----:B------:R-:W2:Y:S01]  /*13d0*/  SHFL.IDX PT, R17, R26, R42, 0x1f ;  /* 0x00001f2a1a117589 */ /* 0x000ea200000e0000 */
[----:B0-----:R-:W-:-:S04]  /*13e0*/  IMAD R12, R14, R33, R12 ;  /* 0x000000210e0c7224 */ /* 0x001fc800078e020c */
[----:B-----5:R-:W-:-:S04]  /*13f0*/  IMAD R12, R15, R16, R12 ;  /* 0x000000100f0c7224 */ /* 0x020fc800078e020c */
[----:B---3--:R-:W-:-:S04]  /*1400*/  IMAD R8, R8, R43, R12 ;  /* 0x0000002b08087224 */ /* 0x008fc800078e020c */
[----:B----4-:R-:W-:-:S04]  /*1410*/  IMAD R8, R9, R18, R8 ;  /* 0x0000001209087224 */ /* 0x010fc800078e0208 */
[----:B--2---:R-:W-:-:S07]  /*1420*/  IMAD R8, R10, R17, R8 ;  /* 0x000000110a087224 */ /* 0x004fce00078e0208 */
.L_x_8404:
[----:B------:R-:W0:Y:S01]  /*1430*/  @!P0 S2R R12, SR_CgaCtaId ;  /* 0x00000000000c8919 */ /* 0x000e220000008800 */
[----:B------:R-:W-:Y:S01]  /*1440*/  @!P0 MOV R9, 0x400 ;  /* 0x0000040000098802 */ /* 0x000fe20000000f00 */
[----:B------:R-:W-:Y:S01]  /*1450*/  IMAD.IADD R10, R39, 0x1, R44 ;  /* 0x00000001270a7824 */ /* 0x000fe200078e022c */
[----:B------:R-:W-:Y:S05]  /*1460*/  WARPSYNC.ALL ;  /* 0x0000000000007948 */ /* 0x000fea0003800000 */
[----:B------:R-:W-:Y:S01]  /*1470*/  @!P0 IADD3 R9, PT, PT, R9, 0x900, RZ ;  /* 0x0000090009098810 */ /* 0x000fe20007ffe0ff */
[----:B------:R-:W-:-:S03]  /*1480*/  IMAD R8, R11, R40, R8 ;  /* 0x000000280b087224 */ /* 0x000fc600078e0208 */
[----:B0-----:R-:W-:-:S04]  /*1490*/  @!P0 LEA R9, R12, R9, 0x18 ;  /* 0x000000090c098211 */ /* 0x001fc800078ec0ff */
[----:B------:R-:W-:Y:S02]  /*14a0*/  @!P0 LEA R10, R10, R9, 0x2 ;  /* 0x000000090a0a8211 */ /* 0x000fe400078e10ff */
[----:B------:R-:W-:Y:S04]  /*14b0*/  SHFL.DOWN PT, R9, R8, 0x1, 0x1e1f ;  /* 0x083e1f0008097f89 */ /* 0x000fe800000e0000 */
[----:B------:R-:W0:Y:S02]  /*14c0*/  @!P0 LDS R12, [R10] ;  /* 0x000000000a0c8984 */ /* 0x000e240000000800 */
[----:B0-----:R-:W-:-:S05]  /*14d0*/  @!P0 IADD3 R9, PT, PT, R12, R9, R8 ;  /* 0x000000090c098210 */ /* 0x001fca0007ffe008 */
[----:B------:R4:W-:Y:S02]  /*14e0*/  @!P0 STS [R10], R9 ;  /* 0x000000090a008388 */ /* 0x0009e40000000800 */
.L_x_8362:
        /* <DEDUP_REMOVED lines=16> */
[----:B0-----:R-:W-:Y:S01]  /*15f0*/  MOV R13, UR4 ;  /* 0x00000004000d7c02 */ /* 0x001fe20008000f00 */
[----:B------:R-:W-:Y:S01]  /*1600*/  UIADD3 UR7, UPT, UPT, UR7, 0x900, URZ ;  /* 0x0000090007077890 */ /* 0x000fe2000fffe0ff */
[----:B------:R-:W-:-:S03]  /*1610*/  ISETP.NE.AND P0, PT, R15, RZ, PT ;  /* 0x000000ff0f00720c */ /* 0x000fc60003f05270 */
[----:B------:R-:W-:Y:S01]  /*1620*/  IMAD R13, R13, 0x40, R40 ;  /* 0x000000400d0d7824 */ /* 0x000fe200078e0228 */
[----:B------:R-:W0:Y:S01]  /*1630*/  LDC.64 R18, c[0x0][0x3a0] ;  /* 0x0000e800ff127b82 */ /* 0x000e220000000a00 */
[----:B-----5:R-:W-:-:S06]  /*1640*/  ULEA UR7, UR8, UR7, 0x18 ;  /* 0x0000000708077291 */ /* 0x020fcc000f8ec0ff */
[C---:B----4-:R-:W-:Y:S01]  /*1650*/  VIADD R9, R40.reuse, UR7 ;  /* 0x0000000728097c36 */ /* 0x050fe20008000000 */
[----:B------:R-:W-:Y:S01]  /*1660*/  IADD3 R40, PT, PT, R40, UR9, RZ ;  /* 0x0000000928287c10 */ /* 0x000fe2000fffe0ff */
[----:B0-----:R-:W-:-:S04]  /*1670*/  IMAD.WIDE R12, R13, 0x4, R18 ;  /* 0x000000040d0c7825 */ /* 0x001fc800078e0212 */
[----:B------:R-:W-:-:S05]  /*1680*/  IMAD R14, R0, 0xc, R9 ;  /* 0x0000000c000e7824 */ /* 0x000fca00078e0209 */
[----:B---3--:R-:W0:Y:S04]  /*1690*/  LDS.128 R8, [R14] ;  /* 0x000000000e087984 */ /* 0x008e280000000c00 */
[----:B0-----:R0:W-:Y:S01]  /*16a0*/  STG.E.128 desc[UR14][R12.64], R8 ;  /* 0x000000080c007986 */ /* 0x0011e2000c101d0e */
[----:B------:R-:W-:Y:S05]  /*16b0*/  @!P0 BRA `(.L_x_8368) ;  /* 0x0000000000448947 */ /* 0x000fea0003800000 */
[----:B0-----:R-:W0:Y:S01]  /*16c0*/  LDC R9, c[0x0][0x360] ;  /* 0x0000d800ff097b82 */ /* 0x001e220000000800 */
[----:B------:R-:W-:Y:S01]  /*16d0*/  ISETP.NE.AND P0, PT, R15, 0x1, PT ;  /* 0x000000010f00780c */ /* 0x000fe20003f05270 */
[----:B------:R-:W-:Y:S01]  /*16e0*/  VIADD R20, R40, UR9 ;  /* 0x0000000928147c36 */ /* 0x000fe20008000000 */
[----:B------:R-:W-:Y:S01]  /*16f0*/  MOV R17, UR4 ;  /* 0x0000000400117c02 */ /* 0x000fe20008000f00 */
[----:B------:R-:W-:-:S03]  /*1700*/  IMAD.U32 R21, RZ, RZ, UR4 ;  /* 0x00000004ff157e24 */ /* 0x000fc6000f8e00ff */
[----:B------:R-:W-:Y:S02]  /*1710*/  LEA R17, R17, R40, 0x6 ;  /* 0x0000002811117211 */ /* 0x000fe400078e30ff */
[----:B------:R-:W-:-:S03]  /*1720*/  MOV R40, R20 ;  /* 0x0000001400287202 */ /* 0x000fc60000000f00 */
[----:B------:R-:W-:-:S04]  /*1730*/  IMAD.WIDE R16, R17, 0x4, R18 ;  /* 0x0000000411107825 */ /* 0x000fc800078e0212 */
[----:B------:R-:W-:Y:S02]  /*1740*/  @P0 IMAD R21, R21, 0x40, R20 ;  /* 0x0000004015150824 */ /* 0x000fe400078e0214 */
[----:B------:R-:W-:Y:S02]  /*1750*/  @P0 VIADD R40, R20, UR9 ;  /* 0x0000000914280c36 */ /* 0x000fe40008000000 */
[----:B------:R-:W-:-:S04]  /*1760*/  @P0 IMAD.WIDE R18, R21, 0x4, R18 ;  /* 0x0000000415120825 */ /* 0x000fc800078e0212 */
[----:B0-----:R-:W-:-:S05]  /*1770*/  IMAD R8, R9, 0x10, R14 ;  /* 0x0000001009087824 */ /* 0x001fca00078e020e */
[----:B------:R-:W-:Y:S02]  /*1780*/  @P0 LEA R12, R9, R8, 0x4 ;  /* 0x00000008090c0211 */ /* 0x000fe400078e20ff */
[----:B------:R-:W0:Y:S04]  /*1790*/  LDS.128 R8, [R8] ;  /* 0x0000000008087984 */ /* 0x000e280000000c00 */
[----:B------:R-:W3:Y:S04]  /*17a0*/  @P0 LDS.128 R12, [R12] ;  /* 0x000000000c0c0984 */ /* 0x000ee80000000c00 */
[----:B0-----:R0:W-:Y:S04]  /*17b0*/  STG.E.128 desc[UR14][R16.64], R8 ;  /* 0x0000000810007986 */ /* 0x0011e8000c101d0e */
[----:B---3--:R0:W-:Y:S02]  /*17c0*/  @P0 STG.E.128 desc[UR14][R18.64], R12 ;  /* 0x0000000c12000986 */ /* 0x0081e4000c101d0e */
.L_x_8368:
[----:B------:R-:W-:Y:S05]  /*17d0*/  BSYNC.RECONVERGENT B1 ;  /* 0x0000000000017941 */ /* 0x000fea0003800200 */
.L_x_8367:
[----:B------:R-:W-:Y:S05]  /*17e0*/  @!P1 BRA `(.L_x_8366) ;  /* 0x0000000000909947 */ /* 0x000fea0003800000 */
[----:B------:R-:W5:Y:S01]  /*17f0*/  S2R R25, SR_CgaCtaId ;  /* 0x0000000000197919 */ /* 0x000f620000008800 */
[----:B0--3--:R-:W-:-:S04]  /*1800*/  MOV R8, 0x400 ;  /* 0x0000040000087802 */ /* 0x009fc80000000f00 */
[----:B------:R-:W-:-:S04]  /*1810*/  IADD3 R8, PT, PT, R8, 0x900, RZ ;  /* 0x0000090008087810 */ /* 0x000fc80007ffe0ff */
[----:B-----5:R-:W-:-:S07]  /*1820*/  LEA R25, R25, R8, 0x18 ;  /* 0x0000000819197211 */ /* 0x020fce00078ec0ff */
.L_x_8369:
[----:B0-----:R-:W0:Y:S01]  /*1830*/  LDC R13, c[0x0][0x360] ;  /* 0x0000d800ff0d7b82 */ /* 0x001e220000000800 */
[C---:B------:R-:W-:Y:S01]  /*1840*/  IMAD R33, R40.reuse, 0x4, R25 ;  /* 0x0000000428217824 */ /* 0x040fe200078e0219 */
[----:B------:R-:W-:Y:S01]  /*1850*/  MOV R44, UR4 ;  /* 0x00000004002c7c02 */ /* 0x000fe20008000f00 */
[----:B------:R-:W-:Y:S02]  /*1860*/  IMAD.U32 R29, RZ, RZ, UR4 ;  /* 0x00000004ff1d7e24 */ /* 0x000fe4000f8e00ff */
[----:B------:R-:W-:Y:S01]  /*1870*/  IMAD.U32 R42, RZ, RZ, UR4 ;  /* 0x00000004ff2a7e24 */ /* 0x000fe2000f8e00ff */
[----:B----4-:R3:W4:Y:S01]  /*1880*/  LDS.128 R8, [R33] ;  /* 0x0000000021087984 */ /* 0x0107220000000c00 */
[----:B------:R-:W-:Y:S01]  /*1890*/  IMAD.U32 R41, RZ, RZ, UR4 ;  /* 0x00000004ff297e24 */ /* 0x000fe2000f8e00ff */
[----:B------:R-:W5:Y:S01]  /*18a0*/  LDC.64 R26, c[0x0][0x3a0] ;  /* 0x0000e800ff1a7b82 */ /* 0x000f620000000a00 */
[----:B------:R-:W-:Y:S02]  /*18b0*/  LEA R29, R29, R40, 0x6 ;  /* 0x000000281d1d7211 */ /* 0x000fe400078e30ff */
[----:B0-----:R-:W-:Y:S01]  /*18c0*/  LEA R12, R13, R33, 0x4 ;  /* 0x000000210d0c7211 */ /* 0x001fe200078e20ff */
[----:B---3--:R-:W-:-:S04]  /*18d0*/  VIADD R33, R40, UR9 ;  /* 0x0000000928217c36 */ /* 0x008fc80008000000 */
[----:B------:R-:W-:Y:S01]  /*18e0*/  IMAD R16, R13, 0x10, R12 ;  /* 0x000000100d107824 */ /* 0x000fe200078e020c */
[----:B------:R-:W-:Y:S01]  /*18f0*/  IADD3 R39, PT, PT, R33, UR9, RZ ;  /* 0x0000000921277c10 */ /* 0x000fe2000fffe0ff */
[----:B------:R-:W-:Y:S02]  /*1900*/  IMAD R33, R42, 0x40, R33 ;  /* 0x000000402a217824 */ /* 0x000fe400078e0221 */
[----:B-----5:R-:W-:Y:S01]  /*1910*/  IMAD.WIDE R28, R29, 0x4, R26 ;  /* 0x000000041d1c7825 */ /* 0x020fe200078e021a */
[----:B------:R-:W-:Y:S02]  /*1920*/  LEA R20, R13, R16, 0x4 ;  /* 0x000000100d147211 */ /* 0x000fe400078e20ff */
[----:B------:R-:W0:Y:S01]  /*1930*/  LDS.128 R12, [R12] ;  /* 0x000000000c0c7984 */ /* 0x000e220000000c00 */
[----:B------:R-:W-:Y:S02]  /*1940*/  IADD3 R40, PT, PT, R39, UR9, RZ ;  /* 0x0000000927287c10 */ /* 0x000fe4000fffe0ff */
[----:B------:R-:W-:Y:S01]  /*1950*/  LEA R39, R44, R39, 0x6 ;  /* 0x000000272c277211 */ /* 0x000fe200078e30ff */
[----:B------:R-:W3:Y:S02]  /*1960*/  LDS.128 R16, [R16] ;  /* 0x0000000010107984 */ /* 0x000ee40000000c00 */
[----:B------:R-:W-:Y:S01]  /*1970*/  IMAD R41, R41, 0x40, R40 ;  /* 0x0000004029297824 */ /* 0x000fe200078e0228 */
[----:B------:R-:W-:Y:S01]  /*1980*/  IADD3 R40, PT, PT, R40, UR9, RZ ;  /* 0x0000000928287c10 */ /* 0x000fe2000fffe0ff */
[----:B------:R-:W5:Y:S03]  /*1990*/  LDS.128 R20, [R20] ;  /* 0x0000000014147984 */ /* 0x000f660000000c00 */
[----:B------:R-:W-:Y:S01]  /*19a0*/  ISETP.GE.U32.AND P0, PT, R40, 0x40, PT ;  /* 0x000000402800780c */ /* 0x000fe20003f06070 */
[----:B----4-:R4:W-:Y:S02]  /*19b0*/  STG.E.128 desc[UR14][R28.64], R8 ;  /* 0x000000081c007986 */ /* 0x0109e4000c101d0e */
[----:B----4-:R-:W-:-:S04]  /*19c0*/  IMAD.WIDE R10, R33, 0x4, R26 ;  /* 0x00000004210a7825 */ /* 0x010fc800078e021a */
[----:B------:R-:W-:-:S04]  /*19d0*/  IMAD.WIDE R8, R39, 0x4, R26 ;  /* 0x0000000427087825 */ /* 0x000fc800078e021a */
[----:B------:R-:W-:Y:S01]  /*19e0*/  IMAD.WIDE R26, R41, 0x4, R26 ;  /* 0x00000004291a7825 */ /* 0x000fe200078e021a */
[----:B0-----:R0:W-:Y:S04]  /*19f0*/  STG.E.128 desc[UR14][R10.64], R12 ;  /* 0x0000000c0a007986 */ /* 0x0011e8000c101d0e */
[----:B---3--:R0:W-:Y:S04]  /*1a00*/  STG.E.128 desc[UR14][R8.64], R16 ;  /* 0x0000001008007986 */ /* 0x0081e8000c101d0e */
[----:B-----5:R0:W-:Y:S01]  /*1a10*/  STG.E.128 desc[UR14][R26.64], R20 ;  /* 0x000000141a007986 */ /* 0x0201e2000c101d0e */
[----:B------:R-:W-:Y:S05]  /*1a20*/  @!P0 BRA `(.L_x_8369) ;  /* 0xfffffffc00808947 */ /* 0x000fea000383ffff */
.L_x_8366:
[----:B------:R-:W-:Y:S05]  /*1a30*/  BSYNC.RECONVERGENT B0 ;  /* 0x0000000000007941 */ /* 0x000fea0003800200 */
.L_x_8365:
[----:B------:R-:W-:Y:S02]  /*1a40*/  USHF.L.U32 UR6, UR12, 0x2, URZ ;  /* 0x000000020c067899 */ /* 0x000fe400080006ff */
[----:B------:R-:W-:-:S04]  /*1a50*/  UIADD3 UR4, UPT, UPT, UR12, UR4, URZ ;  /* 0x000000040c047290 */ /* 0x000fc8000fffe0ff */
[----:B------:R-:W-:-:S09]  /*1a60*/  UISETP.GE.U32.AND UP0, UPT, UR4, UR6, UPT ;  /* 0x000000060400728c */ /* 0x000fd2000bf06070 */
[----:B------:R-:W-:Y:S05]  /*1a70*/  BRA.U !UP0, `(.L_x_8370) ;  /* 0xffffffe908c87547 */ /* 0x000fea000b83ffff */
[----:B------:R-:W-:Y:S05]  /*1a80*/  EXIT ;  /* 0x000000000000794d */ /* 0x000fea0003800000 */
.L_x_8356:
[----:B------:R-:W-:Y:S02]  /*1a90*/  HFMA2 R28, -RZ, RZ, 0, 1.847743988037109375e-06 ;  /* 0x0000001fff1c7431 */ /* 0x000fe400000001ff */
[----:B------:R-:W-:Y:S02]  /*1aa0*/  IMAD.MOV.U32 R27, RZ, RZ, R5 ;  /* 0x000000ffff1b7224 */ /* 0x000fe400078e0005 */
[----:B------:R-:W-:-:S07]  /*1ab0*/  IMAD.MOV.U32 R29, RZ, RZ, -0x1 ;  /* 0xffffffffff1d7424 */ /* 0x000fce00078e00ff */
[----:B01234-:R-:W-:Y:S05]  /*1ac0*/  WARPSYNC.COLLECTIVE R29, `(.L_x_8371) ;  /* 0x000000001d087348 */ /* 0x01ffea0003c00000 */
[----:B---3--:R3:W0:Y:S02]  /*1ad0*/  SHFL.IDX P1, R33, R26, R27, R28 ;  /* 0x0000001b1a217389 */ /* 0x008624000002001c */
[----:B01234-:R-:W-:Y:S05]  /*1ae0*/  ENDCOLLECTIVE ;  /* 0x000000000000791b */ /* 0x01ffea0003800000 */
.L_x_8371:
[----:B------:R-:W-:Y:S01]  /*1af0*/  MOV R27, R24 ;  /* 0x00000018001b7202 */ /* 0x000fe20000000f00 */
[----:B------:R-:W-:-:S07]  /*1b00*/  IMAD R20, R20, R33, RZ ;  /* 0x0000002114147224 */ /* 0x000fce00078e02ff */
[----:B------:R-:W-:Y:S05]  /*1b10*/  WARPSYNC.COLLECTIVE R29, `(.L_x_8372) ;  /* 0x000000001d087348 */ /* 0x000fea0003c00000 */
[----:B------:R0:W1:Y:S02]  /*1b20*/  SHFL.IDX P1, R33, R26, R27, R28 ;  /* 0x0000001b1a217389 */ /* 0x000064000002001c */
[----:B01----:R-:W-:Y:S05]  /*1b30*/  ENDCOLLECTIVE ;  /* 0x000000000000791b */ /* 0x003fea0003800000 */
.L_x_8372:
[----:B------:R-:W-:Y:S02]  /*1b40*/  IMAD.MOV.U32 R27, RZ, RZ, R30 ;  /* 0x000000ffff1b7224 */ /* 0x000fe400078e001e */
[----:B------:R-:W-:-:S07]  /*1b50*/  IMAD R20, R21, R33, R20 ;  /* 0x0000002115147224 */ /* 0x000fce00078e0214 */
[----:B------:R-:W-:Y:S05]  /*1b60*/  WARPSYNC.COLLECTIVE R29, `(.L_x_8373) ;  /* 0x000000001d087348 */ /* 0x000fea0003c00000 */
[----:B------:R0:W1:Y:S02]  /*1b70*/  SHFL.IDX P1, R33, R26, R27, R28 ;  /* 0x0000001b1a217389 */ /* 0x000064000002001c */
[----:B01----:R-:W-:Y:S05]  /*1b80*/  ENDCOLLECTIVE ;  /* 0x000000000000791b */ /* 0x003fea0003800000 */
.L_x_8373:
[----:B------:R-:W-:Y:S01]  /*1b90*/  MOV R27, R31 ;  /* 0x0000001f001b7202 */ /* 0x000fe20000000f00 */
[----:B------:R-:W-:-:S07]  /*1ba0*/  IMAD R20, R22, R33, R20 ;  /* 0x0000002116147224 */ /* 0x000fce00078e0214 */
[----:B------:R-:W-:Y:S05]  /*1bb0*/  WARPSYNC.COLLECTIVE R29, `(.L_x_8374) ;  /* 0x000000001d087348 */ /* 0x000fea0003c00000 */
[----:B------:R0:W1:Y:S02]  /*1bc0*/  SHFL.IDX P1, R33, R26, R27, R28 ;  /* 0x0000001b1a217389 */ /* 0x000064000002001c */
[----:B01----:R-:W-:Y:S05]  /*1bd0*/  ENDCOLLECTIVE ;  /* 0x000000000000791b */ /* 0x003fea0003800000 */
.L_x_8374:
[----:B------:R-:W-:Y:S02]  /*1be0*/  IMAD.MOV.U32 R27, RZ, RZ, R32 ;  /* 0x000000ffff1b7224 */ /* 0x000fe400078e0020 */
[----:B------:R-:W-:-:S07]  /*1bf0*/  IMAD R23, R23, R33, R20 ;  /* 0x0000002117177224 */ /* 0x000fce00078e0214 */
[----:B------:R-:W-:Y:S05]  /*1c00*/  WARPSYNC.COLLECTIVE R29, `(.L_x_8375) ;  /* 0x000000001d087348 */ /* 0x000fea0003c00000 */
[----:B------:R0:W1:Y:S02]  /*1c10*/  SHFL.IDX P1, R33, R26, R27, R28 ;  /* 0x0000001b1a217389 */ /* 0x000064000002001c */
[----:B01----:R-:W-:Y:S05]  /*1c20*/  ENDCOLLECTIVE ;  /* 0x000000000000791b */ /* 0x003fea0003800000 */
.L_x_8375:
[----:B------:R-:W-:Y:S01]  /*1c30*/  IMAD.MOV.U32 R27, RZ, RZ, R34 ;  /* 0x000000ffff1b7224 */ /* 0x000fe200078e0022 */
[----:B------:R-:W-:-:S07]  /*1c40*/  MOV R21, R33 ;  /* 0x0000002100157202 */ /* 0x000fce0000000f00 */
[----:B------:R-:W-:Y:S05]  /*1c50*/  WARPSYNC.COLLECTIVE R29, `(.L_x_8376) ;  /* 0x000000001d087348 */ /* 0x000fea0003c00000 */
[----:B------:R0:W1:Y:S02]  /*1c60*/  SHFL.IDX P1, R33, R26, R27, R28 ;  /* 0x0000001b1a217389 */ /* 0x000064000002001c */
[----:B01----:R-:W-:Y:S05]  /*1c70*/  ENDCOLLECTIVE ;  /* 0x000000000000791b */ /* 0x003fea0003800000 */
.L_x_8376:
[----:B------:R-:W-:Y:S01]  /*1c80*/  IMAD R16, R16, R21, R23 ;  /* 0x0000001510107224 */ /* 0x000fe200078e0217 */
[----:B------:R-:W-:Y:S01]  /*1c90*/  LOP3.LUT R23, R5, 0xb, RZ, 0xfc, !PT ;  /* 0x0000000b05177812 */ /* 0x000fe200078efcff */
[----:B------:R-:W-:Y:S01]  /*1ca0*/  IMAD.MOV.U32 R27, RZ, RZ, R35 ;  /* 0x000000ffff1b7224 */ /* 0x000fe200078e0023 */
[----:B------:R-:W-:-:S07]  /*1cb0*/  MOV R22, R33 ;  /* 0x0000002100167202 */ /* 0x000fce0000000f00 */
[----:B------:R-:W-:Y:S05]  /*1cc0*/  WARPSYNC.COLLECTIVE R29, `(.L_x_8377) ;  /* 0x000000001d087348 */ /* 0x000fea0003c00000 */
[----:B------:R0:W1:Y:S02]  /*1cd0*/  SHFL.IDX P1, R33, R26, R27, R28 ;  /* 0x0000001b1a217389 */ /* 0x000064000002001c */
[----:B01----:R-:W-:Y:S05]  /*1ce0*/  ENDCOLLECTIVE ;  /* 0x000000000000791b */ /* 0x003fea0003800000 */
.L_x_8377:
[----:B------:R-:W-:Y:S01]  /*1cf0*/  IMAD R16, R17, R22, R16 ;  /* 0x0000001611107224 */ /* 0x000fe200078e0210 */
[----:B------:R-:W-:-:S03]  /*1d00*/  MOV R27, R36 ;  /* 0x00000024001b7202 */ /* 0x000fc60000000f00 */
[----:B------:R-:W-:-:S07]  /*1d10*/  IMAD R16, R18, R33, R16 ;  /* 0x0000002112107224 */ /* 0x000fce00078e0210 */
[----:B------:R-:W-:Y:S05]  /*1d20*/  WARPSYNC.COLLECTIVE R29, `(.L_x_8378) ;  /* 0x000000001d087348 */ /* 0x000fea0003c00000 */
[----:B------:R0:W1:Y:S02]  /*1d30*/  SHFL.IDX P1, R33, R26, R27, R28 ;  /* 0x0000001b1a217389 */ /* 0x000064000002001c */
[----:B01----:R-:W-:Y:S05]  /*1d40*/  ENDCOLLECTIVE ;  /* 0x000000000000791b */ /* 0x003fea0003800000 */
.L_x_8378:
[----:B------:R-:W-:Y:S01]  /*1d50*/  MOV R27, R37 ;  /* 0x00000025001b7202 */ /* 0x000fe20000000f00 */
[----:B------:R-:W-:-:S07]  /*1d60*/  IMAD.MOV.U32 R20, RZ, RZ, R33 ;  /* 0x000000ffff147224 */ /* 0x000fce00078e0021 */
[----:B------:R-:W-:Y:S05]  /*1d70*/  WARPSYNC.COLLECTIVE R29, `(.L_x_8379) ;  /* 0x000000001d087348 */ /* 0x000fea0003c00000 */
[----:B------:R0:W1:Y:S02]  /*1d80*/  SHFL.IDX P1, R33, R26, R27, R28 ;  /* 0x0000001b1a217389 */ /* 0x000064000002001c */
[----:B01----:R-:W-:Y:S05]  /*1d90*/  ENDCOLLECTIVE ;  /* 0x000000000000791b */ /* 0x003fea0003800000 */
.L_x_8379:
[----:B------:R-:W-:Y:S01]  /*1da0*/  IMAD R19, R19, R20, R16 ;  /* 0x0000001413137224 */ /* 0x000fe200078e0210 */
[----:B------:R-:W-:Y:S01]  /*1db0*/  MOV R27, R38 ;  /* 0x00000026001b7202 */ /* 0x000fe20000000f00 */
[----:B------:R-:W-:-:S07]  /*1dc0*/  IMAD.MOV.U32 R17, RZ, RZ, R33 ;  /* 0x000000ffff117224 */ /* 0x000fce00078e0021 */
[----:B------:R-:W-:Y:S05]  /*1dd0*/  WARPSYNC.COLLECTIVE R29, `(.L_x_8380) ;  /* 0x000000001d087348 */ /* 0x000fea0003c00000 */
[----:B------:R0:W1:Y:S02]  /*1de0*/  SHFL.IDX P1, R33, R26, R27, R28 ;  /* 0x0000001b1a217389 */ /* 0x000064000002001c */
[----:B01----:R-:W-:Y:S05]  /*1df0*/  ENDCOLLECTIVE ;  /* 0x000000000000791b */ /* 0x003fea0003800000 */
.L_x_8380:
[----:B------:R-:W-:Y:S01]  /*1e00*/  IMAD R12, R12, R17, R19 ;  /* 0x000000110c0c7224 */ /* 0x000fe200078e0213 */
[----:B------:R-:W-:Y:S01]  /*1e10*/  MOV R27, R45 ;  /* 0x0000002d001b7202 */ /* 0x000fe20000000f00 */
[----:B------:R-:W-:-:S07]  /*1e20*/  IMAD.MOV.U32 R18, RZ, RZ, R33 ;  /* 0x000000ffff127224 */ /* 0x000fce00078e0021 */
[----:B------:R-:W-:Y:S05]  /*1e30*/  WARPSYNC.COLLECTIVE R29, `(.L_x_8381) ;  /* 0x000000001d087348 */ /* 0x000fea0003c00000 */
[----:B------:R0:W1:Y:S02]  /*1e40*/  SHFL.IDX P1, R33, R26, R27, R28 ;  /* 0x0000001b1a217389 */ /* 0x000064000002001c */
[----:B01----:R-:W-:Y:S05]  /*1e50*/  ENDCOLLECTIVE ;  /* 0x000000000000791b */ /* 0x003fea0003800000 */
.L_x_8381:
[----:B------:R-:W-:Y:S02]  /*1e60*/  IMAD R12, R13, R18, R12 ;  /* 0x000000120d0c7224 */ /* 0x000fe400078e020c */
[----:B------:R-:W-:Y:S02]  /*1e70*/  IMAD.MOV.U32 R27, RZ, RZ, R23 ;  /* 0x000000ffff1b7224 */ /* 0x000fe400078e0017 */
[----:B------:R-:W-:-:S07]  /*1e80*/  IMAD R12, R14, R33, R12 ;  /* 0x000000210e0c7224 */ /* 0x000fce00078e020c */
[----:B------:R-:W-:Y:S05]  /*1e90*/  WARPSYNC.COLLECTIVE R29, `(.L_x_8382) ;  /* 0x000000001d087348 */ /* 0x000fea0003c00000 */
[----:B------:R0:W1:Y:S02]  /*1ea0*/  SHFL.IDX P1, R33, R26, R27, R28 ;  /* 0x0000001b1a217389 */ /* 0x000064000002001c */
[----:B01----:R-:W-:Y:S05]  /*1eb0*/  ENDCOLLECTIVE ;  /* 0x000000000000791b */ /* 0x003fea0003800000 */
.L_x_8382:
[----:B------:R-:W-:Y:S01]  /*1ec0*/  IMAD.MOV.U32 R27, RZ, RZ, R39 ;  /* 0x000000ffff1b7224 */ /* 0x000fe200078e0027 */
[----:B------:R-:W-:-:S07]  /*1ed0*/  MOV R16, R33 ;  /* 0x0000002100107202 */ /* 0x000fce0000000f00 */
[----:B------:R-:W-:Y:S05]  /*1ee0*/  WARPSYNC.COLLECTIVE R29, `(.L_x_8383) ;  /* 0x000000001d087348 */ /* 0x000fea0003c00000 */
[----:B------:R0:W1:Y:S02]  /*1ef0*/  SHFL.IDX P1, R33, R26, R27, R28 ;  /* 0x0000001b1a217389 */ /* 0x000064000002001c */
[----:B01----:R-:W-:Y:S05]  /*1f00*/  ENDCOLLECTIVE ;  /* 0x000000000000791b */ /* 0x003fea0003800000 */
.L_x_8383:
[----:B------:R-:W-:Y:S02]  /*1f10*/  IMAD R12, R15, R16, R12 ;  /* 0x000000100f0c7224 */ /* 0x000fe400078e020c */
[----:B------:R-:W-:Y:S01]  /*1f20*/  IMAD.MOV.U32 R27, RZ, RZ, R40 ;  /* 0x000000ffff1b7224 */ /* 0x000fe200078e0028 */
[----:B------:R-:W-:-:S07]  /*1f30*/  MOV R39, R33 ;  /* 0x0000002100277202 */ /* 0x000fce0000000f00 */
[----:B------:R-:W-:Y:S05]  /*1f40*/  WARPSYNC.COLLECTIVE R29, `(.L_x_8384) ;  /* 0x000000001d087348 */ /* 0x000fea0003c00000 */
[----:B------:R0:W1:Y:S02]  /*1f50*/  SHFL.IDX P1, R33, R26, R27, R28 ;  /* 0x0000001b1a217389 */ /* 0x000064000002001c */
[----:B01----:R-:W-:Y:S05]  /*1f60*/  ENDCOLLECTIVE ;  /* 0x000000000000791b */ /* 0x003fea0003800000 */
.L_x_8384:
[----:B------:R-:W-:Y:S02]  /*1f70*/  IMAD R8, R8, R39, R12 ;  /* 0x0000002708087224 */ /* 0x000fe400078e020c */
[----:B------:R-:W-:Y:S01]  /*1f80*/  IMAD.MOV.U32 R27, RZ, RZ, R41 ;  /* 0x000000ffff1b7224 */ /* 0x000fe200078e0029 */
[----:B------:R-:W-:-:S07]  /*1f90*/  MOV R40, R33 ;  /* 0x0000002100287202 */ /* 0x000fce0000000f00 */
[----:B------:R-:W-:Y:S05]  /*1fa0*/  WARPSYNC.COLLECTIVE R29, `(.L_x_8385) ;  /* 0x000000001d087348 */ /* 0x000fea0003c00000 */
[----:B------:R0:W1:Y:S02]  /*1fb0*/  SHFL.IDX P1, R33, R26, R27, R28 ;  /* 0x0000001b1a217389 */ /* 0x000064000002001c */
[----:B01----:R-:W-:Y:S05]  /*1fc0*/  ENDCOLLECTIVE ;  /* 0x000000000000791b */ /* 0x003fea0003800000 */
.L_x_8385:
[----:B------:R-:W-:Y:S02]  /*1fd0*/  IMAD R8, R9, R40, R8 ;  /* 0x0000002809087224 */ /* 0x000fe400078e0208 */
[----:B------:R-:W-:Y:S01]  /*1fe0*/  IMAD.MOV.U32 R27, RZ, RZ, R42 ;  /* 0x000000ffff1b7224 */ /* 0x000fe200078e002a */
[----:B------:R-:W-:-:S07]  /*1ff0*/  MOV R41, R33 ;  /* 0x0000002100297202 */ /* 0x000fce0000000f00 */
[----:B------:R-:W-:Y:S05]  /*2000*/  WARPSYNC.COLLECTIVE R29, `(.L_x_8386) ;  /* 0x000000001d087348 */ /* 0x000fea0003c00000 */
[----:B------:R0:W1:Y:S02]  /*2010*/  SHFL.IDX P1, R33, R26, R27, R28 ;  /* 0x0000001b1a217389 */ /* 0x000064000002001c */
[----:B01----:R-:W-:Y:S05]  /*2020*/  ENDCOLLECTIVE ;  /* 0x000000000000791b */ /* 0x003fea0003800000 */
.L_x_8386:
[----:B------:R-:W-:Y:S01]  /*2030*/  IMAD R8, R10, R41, R8 ;  /* 0x000000290a087224 */ /* 0x000fe200078e0208 */
[----:B------:R-:W-:Y:S01]  /*2040*/  MOV R42, R33 ;  /* 0x00000021002a7202 */ /* 0x000fe20000000f00 */
[----:B------:R-:W-:Y:S06]  /*2050*/  BRA `(.L_x_8387) ;  /* 0xffffffec00607947 */ /* 0x000fec000383ffff */
.L_x_8363:
[----:B------:R-:W-:Y:S02]  /*2060*/  HFMA2 R28, -RZ, RZ, 0, 1.847743988037109375e-06 ;  /* 0x0000001fff1c7431 */ /* 0x000fe400000001ff */
[----:B------:R-:W-:Y:S02]  /*2070*/  IMAD.MOV.U32 R27, RZ, RZ, R5 ;  /* 0x000000ffff1b7224 */ /* 0x000fe400078e0005 */
[----:B------:R-:W-:-:S07]  /*2080*/  IMAD.MOV.U32 R29, RZ, RZ, -0x1 ;  /* 0xffffffffff1d7424 */ /* 0x000fce00078e00ff */
[----:B01234-:R-:W-:Y:S05]  /*2090*/  WARPSYNC.COLLECTIVE R29, `(.L_x_8388) ;  /* 0x000000001d087348 */ /* 0x01ffea0003c00000 */
[----:B----4-:R4:W0:Y:S02]  /*20a0*/  SHFL.IDX P1, R33, R26, R27, R28 ;  /* 0x0000001b1a217389 */ /* 0x010824000002001c */
[----:B01234-:R-:W-:Y:S05]  /*20b0*/  ENDCOLLECTIVE ;  /* 0x000000000000791b */ /* 0x01ffea0003800000 */
.L_x_8388:
[----:B------:R-:W-:Y:S01]  /*20c0*/  MOV R27, R24 ;  /* 0x00000018001b7202 */ /* 0x000fe20000000f00 */
[----:B------:R-:W-:-:S07]  /*20d0*/  IMAD R20, R20, R33, RZ ;  /* 0x0000002114147224 */ /* 0x000fce00078e02ff */
[----:B------:R-:W-:Y:S05]  /*20e0*/  WARPSYNC.COLLECTIVE R29, `(.L_x_8389) ;  /* 0x000000001d087348 */ /* 0x000fea0003c00000 */
[----:B------:R0:W1:Y:S02]  /*20f0*/  SHFL.IDX P1, R33, R26, R27, R28 ;  /* 0x0000001b1a217389 */ /* 0x000064000002001c */
[----:B01----:R-:W-:Y:S05]  /*2100*/  ENDCOLLECTIVE ;  /* 0x000000000000791b */ /* 0x003fea0003800000 */
.L_x_8389:
[----:B------:R-:W-:Y:S02]  /*2110*/  IMAD.MOV.U32 R27, RZ, RZ, R30 ;  /* 0x000000ffff1b7224 */ /* 0x000fe400078e001e */
[----:B------:R-:W-:-:S07]  /*2120*/  IMAD R20, R21, R33, R20 ;  /* 0x0000002115147224 */ /* 0x000fce00078e0214 */
[----:B------:R-:W-:Y:S05]  /*2130*/  WARPSYNC.COLLECTIVE R29, `(.L_x_8390) ;  /* 0x000000001d087348 */ /* 0x000fea0003c00000 */
[----:B------:R0:W1:Y:S02]  /*2140*/  SHFL.IDX P1, R33, R26, R27, R28 ;  /* 0x0000001b1a217389 */ /* 0x000064000002001c */
[----:B01----:R-:W-:Y:S05]  /*2150*/  ENDCOLLECTIVE ;  /* 0x000000000000791b */ /* 0x003fea0003800000 */
.L_x_8390:
[----:B------:R-:W-:Y:S01]  /*2160*/  MOV R27, R31 ;  /* 0x0000001f001b7202 */ /* 0x000fe20000000f00 */
[----:B------:R-:W-:-:S07]  /*2170*/  IMAD R20, R22, R33, R20 ;  /* 0x0000002116147224 */ /* 0x000fce00078e0214 */
[----:B------:R-:W-:Y:S05]  /*2180*/  WARPSYNC.COLLECTIVE R29, `(.L_x_8391) ;  /* 0x000000001d087348 */ /* 0x000fea0003c00000 */
[----:B------:R0:W1:Y:S02]  /*2190*/  SHFL.IDX P1, R33, R26, R27, R28 ;  /* 0x0000001b1a217389 */ /* 0x000064000002001c */
[----:B01----:R-:W-:Y:S05]  /*21a0*/  ENDCOLLECTIVE ;  /* 0x000000000000791b */ /* 0x003fea0003800000 */
.L_x_8391:
[----:B------:R-:W-:Y:S02]  /*21b0*/  IMAD.MOV.U32 R27, RZ, RZ, R32 ;  /* 0x000000ffff1b7224 */ /* 0x000fe400078e0020 */
[----:B------:R-:W-:-:S07]  /*21c0*/  IMAD R23, R23, R33, R20 ;  /* 0x0000002117177224 */ /* 0x000fce00078e0214 */
[----:B------:R-:W-:Y:S05]  /*21d0*/  WARPSYNC.COLLECTIVE R29, `(.L_x_8392) ;  /* 0x000000001d087348 */ /* 0x000fea0003c00000 */
[----:B------:R0:W1:Y:S02]  /*21e0*/  SHFL.IDX P1, R33, R26, R27, R28 ;  /* 0x0000001b1a217389 */ /* 0x000064000002001c */
[----:B01----:R-:W-:Y:S05]  /*21f0*/  ENDCOLLECTIVE ;  /* 0x000000000000791b */ /* 0x003fea0003800000 */
.L_x_8392:
[----:B------:R-:W-:Y:S01]  /*2200*/  IMAD.MOV.U32 R27, RZ, RZ, R34 ;  /* 0x000000ffff1b7224 */ /* 0x000fe200078e0022 */
[----:B------:R-:W-:-:S07]  /*2210*/  MOV R21, R33 ;  /* 0x0000002100157202 */ /* 0x000fce0000000f00 */
[----:B------:R-:W-:Y:S05]  /*2220*/  WARPSYNC.COLLECTIVE R29, `(.L_x_8393) ;  /* 0x000000001d087348 */ /* 0x000fea0003c00000 */
[----:B------:R0:W1:Y:S02]  /*2230*/  SHFL.IDX P1, R33, R26, R27, R28 ;  /* 0x0000001b1a217389 */ /* 0x000064000002001c */
[----:B01----:R-:W-:Y:S05]  /*2240*/  ENDCOLLECTIVE ;  /* 0x000000000000791b */ /* 0x003fea0003800000 */
.L_x_8393:
[----:B------:R-:W-:Y:S01]  /*2250*/  IMAD R16, R16, R21, R23 ;  /* 0x0000001510107224 */ /* 0x000fe200078e0217 */
[----:B------:R-:W-:Y:S01]  /*2260*/  LOP3.LUT R23, R5, 0xb, RZ, 0xfc, !PT ;  /* 0x0000000b05177812 */ /* 0x000fe200078efcff */
[----:B------:R-:W-:Y:S01]  /*2270*/  IMAD.MOV.U32 R27, RZ, RZ, R35 ;  /* 0x000000ffff1b7224 */ /* 0x000fe200078e0023 */
[----:B------:R-:W-:-:S07]  /*2280*/  MOV R22, R33 ;  /* 0x0000002100167202 */ /* 0x000fce0000000f00 */
[----:B------:R-:W-:Y:S05]  /*2290*/  WARPSYNC.COLLECTIVE R29, `(.L_x_8394) ;  /* 0x000000001d087348 */ /* 0x000fea0003c00000 */
[----:B------:R0:W1:Y:S02]  /*22a0*/  SHFL.IDX P1, R33, R26, R27, R28 ;  /* 0x0000001b1a217389 */ /* 0x000064000002001c */
[----:B01----:R-:W-:Y:S05]  /*22b0*/  ENDCOLLECTIVE ;  /* 0x000000000000791b */ /* 0x003fea0003800000 */
.L_x_8394:
[----:B------:R-:W-:Y:S01]  /*22c0*/  IMAD R16, R17, R22, R16 ;  /* 0x0000001611107224 */ /* 0x000fe200078e0210 */
[----:B------:R-:W-:-:S03]  /*22d0*/  MOV R27, R36 ;  /* 0x00000024001b7202 */ /* 0x000fc60000000f00 */
[----:B------:R-:W-:-:S07]  /*22e0*/  IMAD R16, R18, R33, R16 ;  /* 0x0000002112107224 */ /* 0x000fce00078e0210 */
[----:B------:R-:W-:Y:S05]  /*22f0*/  WARPSYNC.COLLECTIVE R29, `(.L_x_8395) ;  /* 0x000000001d087348 */ /* 0x000fea0003c00000 */
[----:B------:R0:W1:Y:S02]  /*2300*/  SHFL.IDX P1, R33, R26, R27, R28 ;  /* 0x0000001b1a217389 */ /* 0x000064000002001c */
[----:B01----:R-:W-:Y:S05]  /*2310*/  ENDCOLLECTIVE ;  /* 0x000000000000791b */ /* 0x003fea0003800000 */
.L_x_8395:
[----:B------:R-:W-:Y:S01]  /*2320*/  MOV R27, R37 ;  /* 0x00000025001b7202 */ /* 0x000fe20000000f00 */
[----:B------:R-:W-:-:S07]  /*2330*/  IMAD.MOV.U32 R20, RZ, RZ, R33 ;  /* 0x000000ffff147224 */ /* 0x000fce00078e0021 */
[----:B------:R-:W-:Y:S05]  /*2340*/  WARPSYNC.COLLECTIVE R29, `(.L_x_8396) ;  /* 0x000000001d087348 */ /* 0x000fea0003c00000 */
[----:B------:R0:W1:Y:S02]  /*2350*/  SHFL.IDX P1, R33, R26, R27, R28 ;  /* 0x0000001b1a217389 */ /* 0x000064000002001c */
[----:B01----:R-:W-:Y:S05]  /*2360*/  ENDCOLLECTIVE ;  /* 0x000000000000791b */ /* 0x003fea0003800000 */
.L_x_8396:
[----:B------:R-:W-:Y:S01]  /*2370*/  IMAD R19, R19, R20, R16 ;  /* 0x0000001413137224 */ /* 0x000fe200078e0210 */
[----:B------:R-:W-:Y:S01]  /*2380*/  MOV R27, R38 ;  /* 0x00000026001b7202 */ /* 0x000fe20000000f00 */
[----:B------:R-:W-:-:S07]  /*2390*/  IMAD.MOV.U32 R17, RZ, RZ, R33 ;  /* 0x000000ffff117224 */ /* 0x000fce00078e0021 */
[----:B------:R-:W-:Y:S05]  /*23a0*/  WARPSYNC.COLLECTIVE R29, `(.L_x_8397) ;  /* 0x000000001d087348 */ /* 0x000fea0003c00000 */
[----:B------:R0:W1:Y:S02]  /*23b0*/  SHFL.IDX P1, R33, R26, R27, R28 ;  /* 0x0000001b1a217389 */ /* 0x000064000002001c */
[----:B01----:R-:W-:Y:S05]  /*23c0*/  ENDCOLLECTIVE ;  /* 0x000000000000791b */ /* 0x003fea0003800000 */
.L_x_8397:
[----:B------:R-:W-:Y:S01]  /*23d0*/  IMAD R12, R12, R17, R19 ;  /* 0x000000110c0c7224 */ /* 0x000fe200078e0213 */
[----:B------:R-:W-:Y:S01]  /*23e0*/  MOV R27, R45 ;  /* 0x0000002d001b7202 */ /* 0x000fe20000000f00 */
[----:B------:R-:W-:-:S07]  /*23f0*/  IMAD.MOV.U32 R22, RZ, RZ, R33 ;  /* 0x000000ffff167224 */ /* 0x000fce00078e0021 */
[----:B------:R-:W-:Y:S05]  /*2400*/  WARPSYNC.COLLECTIVE R29, `(.L_x_8398) ;  /* 0x000000001d087348 */ /* 0x000fea0003c00000 */
[----:B------:R0:W1:Y:S02]  /*2410*/  SHFL.IDX P1, R33, R26, R27, R28 ;  /* 0x0000001b1a217389 */ /* 0x000064000002001c */
[----:B01----:R-:W-:Y:S05]  /*2420*/  ENDCOLLECTIVE ;  /* 0x000000000000791b */ /* 0x003fea0003800000 */
.L_x_8398:
[----:B------:R-:W-:Y:S02]  /*2430*/  IMAD R12, R13, R22, R12 ;  /* 0x000000160d0c7224 */ /* 0x000fe400078e020c */
[----:B------:R-:W-:Y:S02]  /*2440*/  IMAD.MOV.U32 R27, RZ, RZ, R23 ;  /* 0x000000ffff1b7224 */ /* 0x000fe400078e0017 */
[----:B------:R-:W-:-:S07]  /*2450*/  IMAD R12, R14, R33, R12 ;  /* 0x000000210e0c7224 */ /* 0x000fce00078e020c */
[----:B------:R-:W-:Y:S05]  /*2460*/  WARPSYNC.COLLECTIVE R29, `(.L_x_8399) ;  /* 0x000000001d087348 */ /* 0x000fea0003c00000 */
[----:B------:R0:W1:Y:S02]  /*2470*/  SHFL.IDX P1, R33, R26, R27, R28 ;  /* 0x0000001b1a217389 */ /* 0x000064000002001c */
[----:B01----:R-:W-:Y:S05]  /*2480*/  ENDCOLLECTIVE ;  /* 0x000000000000791b */ /* 0x003fea0003800000 */
.L_x_8399:
[----:B------:R-:W-:Y:S01]  /*2490*/  IMAD.MOV.U32 R27, RZ, RZ, R43 ;  /* 0x000000ffff1b7224 */ /* 0x000fe200078e002b */
[----:B------:R-:W-:-:S07]  /*24a0*/  MOV R16, R33 ;  /* 0x0000002100107202 */ /* 0x000fce0000000f00 */
[----:B------:R-:W-:Y:S05]  /*24b0*/  WARPSYNC.COLLECTIVE R29, `(.L_x_8400) ;  /* 0x000000001d087348 */ /* 0x000fea0003c00000 */
[----:B------:R0:W1:Y:S02]  /*24c0*/  SHFL.IDX P1, R33, R26, R27, R28 ;  /* 0x0000001b1a217389 */ /* 0x000064000002001c */
[----:B01----:R-:W-:Y:S05]  /*24d0*/  ENDCOLLECTIVE ;  /* 0x000000000000791b */ /* 0x003fea0003800000 */
.L_x_8400:
[----:B------:R-:W-:Y:S02]  /*24e0*/  IMAD R12, R15, R16, R12 ;  /* 0x000000100f0c7224 */ /* 0x000fe400078e020c */
[----:B------:R-:W-:Y:S01]  /*24f0*/  IMAD.MOV.U32 R27, RZ, RZ, R41 ;  /* 0x000000ffff1b7224 */ /* 0x000fe200078e0029 */
[----:B------:R-:W-:-:S07]  /*2500*/  MOV R43, R33 ;  /* 0x00000021002b7202 */ /* 0x000fce0000000f00 */
[----:B------:R-:W-:Y:S05]  /*2510*/  WARPSYNC.COLLECTIVE R29, `(.L_x_8401) ;  /* 0x000000001d087348 */ /* 0x000fea0003c00000 */
[----:B------:R0:W1:Y:S02]  /*2520*/  SHFL.IDX P1, R33, R26, R27, R28 ;  /* 0x0000001b1a217389 */ /* 0x000064000002001c */
[----:B01----:R-:W-:Y:S05]  /*2530*/  ENDCOLLECTIVE ;  /* 0x000000000000791b */ /* 0x003fea0003800000 */
.L_x_8401:
[----:B------:R-:W-:Y:S02]  /*2540*/  IMAD R8, R8, R43, R12 ;  /* 0x0000002b08087224 */ /* 0x000fe400078e020c */
[----:B------:R-:W-:Y:S01]  /*2550*/  IMAD.MOV.U32 R27, RZ, RZ, R42 ;  /* 0x000000ffff1b7224 */ /* 0x000fe200078e002a */
[----:B------:R-:W-:-:S07]  /*2560*/  MOV R18, R33 ;  /* 0x0000002100127202 */ /* 0x000fce0000000f00 */
[----:B------:R-:W-:Y:S05]  /*2570*/  WARPSYNC.COLLECTIVE R29, `(.L_x_8402) ;  /* 0x000000001d087348 */ /* 0x000fea0003c00000 */
[----:B------:R0:W1:Y:S02]  /*2580*/  SHFL.IDX P1, R33, R26, R27, R28 ;  /* 0x0000001b1a217389 */ /* 0x000064000002001c */
[----:B01----:R-:W-:Y:S05]  /*2590*/  ENDCOLLECTIVE ;  /* 0x000000000000791b */ /* 0x003fea0003800000 */
.L_x_8402:
[----:B------:R-:W-:Y:S02]  /*25a0*/  IMAD R8, R9, R18, R8 ;  /* 0x0000001209087224 */ /* 0x000fe400078e0208 */
[----:B------:R-:W-:Y:S01]  /*25b0*/  IMAD.MOV.U32 R27, RZ, RZ, R40 ;  /* 0x000000ffff1b7224 */ /* 0x000fe200078e0028 */
[----:B------:R-:W-:-:S07]  /*25c0*/  MOV R17, R33 ;  /* 0x0000002100117202 */ /* 0x000fce0000000f00 */
[----:B------:R-:W-:Y:S05]  /*25d0*/  WARPSYNC.COLLECTIVE R29, `(.L_x_8403) ;  /* 0x000000001d087348 */ /* 0x000fea0003c00000 */
[----:B------:R0:W1:Y:S02]  /*25e0*/  SHFL.IDX P1, R33, R26, R27, R28 ;  /* 0x0000001b1a217389 */ /* 0x000064000002001c */
[----:B01----:R-:W-:Y:S05]  /*25f0*/  ENDCOLLECTIVE ;  /* 0x000000000000791b */ /* 0x003fea0003800000 */
.L_x_8403:
[----:B------:R-:W-:Y:S01]  /*2600*/  IMAD R8, R10, R17, R8 ;  /* 0x000000110a087224 */ /* 0x000fe200078e0208 */
[----:B------:R-:W-:Y:S01]  /*2610*/  MOV R40, R33 ;  /* 0x0000002100287202 */ /* 0x000fe20000000f00 */
[----:B------:R-:W-:Y:S06]  /*2620*/  BRA `(.L_x_8404) ;  /* 0xffffffec00807947 */ /* 0x000fec000383ffff */
.L_x_8405:
        /* <DEDUP_REMOVED lines=13> */
.L_x_39415:


//--------------------- .text._Z9cuda_gemmIiLi128ELi4ELi1ELi64ELi64ELi64ELi64ELi1ELi0EEviiiPT_S1_S1_iii --------------------------
	.section	.text._Z9cuda_gemmIiLi128ELi4ELi1ELi64ELi64ELi64ELi64ELi1ELi0EEviiiPT_S1_S1_iii,"ax",@progbits
	.align	128
        .global         _Z9cuda_gemmIiLi128ELi4ELi1ELi64ELi64ELi64ELi64ELi1ELi0EEviiiPT_S1_S1_iii
        .type           _Z9cuda_gemmIiLi128ELi4ELi1ELi64ELi64ELi64ELi64ELi1ELi0EEviiiPT_S1_S1_iii,@function
        .size           _Z9cuda_gemmIiLi128ELi4ELi1ELi64ELi64ELi64ELi64ELi1ELi0EEviiiPT_S1_S1_iii,(.L_x_38699 - _Z9cuda_gemmIiLi128ELi4ELi1ELi64ELi64ELi64ELi64ELi1ELi0EEviiiPT_S1_S1_iii)
        .other          _Z9cuda_gemmIiLi128ELi4ELi1ELi64ELi64ELi64ELi64ELi1ELi0EEviiiPT_S1_S1_iii,@"STO_CUDA_ENTRY STV_DEFAULT"
_Z9cuda_gemmIiLi128ELi4ELi1ELi64ELi64ELi64ELi64ELi1ELi0EEviiiPT_S1_S1_iii:
.text._Z9cuda_gemmIiLi128ELi4ELi1ELi64ELi64ELi64ELi64ELi1ELi0EEviiiPT_S1_S1_iii:
[----:B------:R-:W0:Y:S01]  /*0000*/  LDC R1, c[0x0][0x37c] ;  /* 0x0000df00ff017b82 */ /* 0x000e220000000800 */
[----:B------:R-:W1:Y:S01]  /*0010*/  LDCU UR7, c[0x0][0x3ac] ;  /* 0x00007580ff0777ac */ /* 0x000e620008000800 */
[----:B0-----:R-:W-:Y:S02]  /*0020*/  VIADD R1, R1, 0xfffffff8 ;  /* 0xfffffff801017836 */ /* 0x001fe40000000000 */
[----:B-1----:R-:W-:Y:S01]  /*0030*/  IMAD.U32 R0, RZ, RZ, UR7 ;  /* 0x00000007ff007e24 */ /* 0x002fe2000f8e00ff */
[----:B------:R-:W-:-:S04]  /*0040*/  ULOP3.LUT UR6, UR7, 0x40, URZ, 0x3c, !UPT ;  /* 0x0000004007067892 */ /* 0x000fc8000f8e3cff */
[----:B------:R-:W-:Y:S01]  /*0050*/  IABS R5, R0 ;  /* 0x0000000000057213 */ /* 0x000fe20000000000 */
[----:B------:R-:W-:-:S03]  /*0060*/  UISETP.GE.AND UP2, UPT, UR6, URZ, UPT ;  /* 0x000000ff0600728c */ /* 0x000fc6000bf46270 */
        /* <DEDUP_REMOVED lines=20> */
[----:B------:R-:W-:-:S07]  /*01b0*/  UISETP.NE.AND UP1, UPT, UR7, URZ, UPT ;  /* 0x000000ff0700728c */ /* 0x000fce000bf25270 */
[----:B------:R-:W-:-:S05]  /*01c0*/  @!P0 IMAD.IADD R0, R0, 0x1, -R5 ;  /* 0x0000000100008824 */ /* 0x000fca00078e0a05 */
[----:B------:R-:W-:Y:S02]  /*01d0*/  ISETP.GE.U32.AND P1, PT, R0, R5, PT ;  /* 0x000000050000720c */ /* 0x000fe40003f26070 */
[----:B0-----:R-:W-:-:S04]  /*01e0*/  SHF.L.U32 R0, R2, 0x2, RZ ;  /* 0x0000000202007819 */ /* 0x001fc800000006ff */
[----:B-1----:R-:W-:-:S07]  /*01f0*/  ISETP.LE.U32.AND P0, PT, R0, UR4, PT ;  /* 0x0000000400007c0c */ /* 0x002fce000bf03070 */
[----:B------:R-:W-:-:S05]  /*0200*/  VOTEU.ANY UP0, P1 ;  /* 0x0000000000ff7886 */ /* 0x000fca0000800100 */
[----:B------:R-:W-:Y:S01]  /*0210*/  @UP0 UIADD3 UR5, UPT, UPT, UR5, 0x1, URZ ;  /* 0x0000000105050890 */ /* 0x000fe2000fffe0ff */
[----:B------:R-:W-:Y:S11]  /*0220*/  @P0 EXIT ;  /* 0x000000000000094d */ /* 0x000ff60003800000 */
[----:B------:R-:W-:Y:S01]  /*0230*/  UMOV UR8, UR5 ;  /* 0x0000000500087c82 */ /* 0x000fe20008000000 */
[----:B------:R-:W0:Y:S01]  /*0240*/  LDCU UR12, c[0x0][0x360] ;  /* 0x00006c00ff0c77ac */ /* 0x000e220008000800 */
[----:B------:R-:W1:Y:S01]  /*0250*/  S2R R23, SR_TID.X ;  /* 0x0000000000177919 */ /* 0x000e620000002100 */
[----:B------:R-:W-:Y:S01]  /*0260*/  MOV R33, UR7 ;  /* 0x0000000700217c02 */ /* 0x000fe20008000f00 */
[----:B------:R-:W-:Y:S02]  /*0270*/  @!UP2 UIADD3 UR8, UPT, UPT, -UR8, URZ, URZ ;  /* 0x000000ff0808a290 */ /* 0x000fe4000fffe1ff */
[----:B------:R-:W-:-:S04]  /*0280*/  @!UP1 ULOP3.LUT UR8, URZ, UR7, URZ, 0x33, !UPT ;  /* 0x00000007ff089292 */ /* 0x000fc8000f8e33ff */
[----:B------:R-:W-:-:S04]  /*0290*/  USHF.L.U32 UR5, UR8, 0x1, URZ ;  /* 0x0000000108057899 */ /* 0x000fc800080006ff */
[----:B------:R-:W-:Y:S02]  /*02a0*/  UPRMT UR9, UR5, 0x9910, URZ ;  /* 0x0000991005097896 */ /* 0x000fe400080000ff */
[----:B------:R-:W-:Y:S01]  /*02b0*/  IMAD R11, RZ, RZ, -UR5 ;  /* 0x80000005ff0b7e24 */ /* 0x000fe2000f8e02ff */
[----:B------:R-:W-:Y:S01]  /*02c0*/  ISETP.NE.U32.AND P3, PT, RZ, UR5, PT ;  /* 0x00000005ff007c0c */ /* 0x000fe2000bf65070 */
[----:B0-----:R-:W-:Y:S01]  /*02d0*/  USHF.L.U32 UR6, UR12, 0x2, URZ ;  /* 0x000000020c067899 */ /* 0x001fe200080006ff */
[----:B------:R-:W0:Y:S08]  /*02e0*/  I2F.U32.RP R0, UR5 ;  /* 0x0000000500007d06 */ /* 0x000e300008209000 */
[----:B------:R-:W2:Y:S01]  /*02f0*/  I2F.U32.RP R9, UR6 ;  /* 0x0000000600097d06 */ /* 0x000ea20008209000 */
[----:B-1----:R-:W-:-:S07]  /*0300*/  IMAD.SHL.U32 R41, R23, 0x10, RZ ;  /* 0x0000001017297824 */ /* 0x002fce00078e00ff */
[----:B0-----:R-:W0:Y:S01]  /*0310*/  MUFU.RCP R0, R0 ;  /* 0x0000000000007308 */ /* 0x001e220000001000 */
[----:B------:R-:W-:-:S07]  /*0320*/  LOP3.LUT R41, R41, 0x10, RZ, 0xc0, !PT ;  /* 0x0000001029297812 */ /* 0x000fce00078ec0ff */
[----:B------:R-:W1:Y:S08]  /*0330*/  I2F.U32.RP R8, UR12 ;  /* 0x0000000c00087d06 */ /* 0x000e700008209000 */
[----:B--2---:R-:W2:Y:S01]  /*0340*/  MUFU.RCP R9, R9 ;  /* 0x0000000900097308 */ /* 0x004ea20000001000 */
[----:B0-----:R-:W-:-:S07]  /*0350*/  VIADD R2, R0, 0xffffffe ;  /* 0x0ffffffe00027836 */ /* 0x001fce0000000000 */
[----:B-1----:R-:W0:Y:S08]  /*0360*/  MUFU.RCP R8, R8 ;  /* 0x0000000800087308 */ /* 0x002e300000001000 */
[----:B------:R1:W3:Y:S01]  /*0370*/  F2I.FTZ.U32.TRUNC.NTZ R3, R2 ;  /* 0x0000000200037305 */ /* 0x0002e2000021f000 */
[----:B--2---:R-:W-:-:S07]  /*0380*/  VIADD R6, R9, 0xffffffe ;  /* 0x0ffffffe09067836 */ /* 0x004fce0000000000 */
[----:B------:R-:W2:Y:S01]  /*0390*/  F2I.FTZ.U32.TRUNC.NTZ R7, R6 ;  /* 0x0000000600077305 */ /* 0x000ea2000021f000 */
[----:B0-----:R-:W-:Y:S01]  /*03a0*/  IADD3 R4, PT, PT, R8, 0xffffffe, RZ ;  /* 0x0ffffffe08047810 */ /* 0x001fe20007ffe0ff */
[----:B-1----:R-:W-:Y:S01]  /*03b0*/  IMAD.MOV.U32 R2, RZ, RZ, RZ ;  /* 0x000000ffff027224 */ /* 0x002fe200078e00ff */
[----:B------:R-:W-:Y:S01]  /*03c0*/  LEA R8, R23, UR6, 0x2 ;  /* 0x0000000617087c11 */ /* 0x000fe2000f8e10ff */
[----:B---3--:R-:W-:-:S04]  /*03d0*/  IMAD R9, R11, R3, RZ ;  /* 0x000000030b097224 */ /* 0x008fc800078e02ff */
[----:B------:R-:W0:Y:S01]  /*03e0*/  F2I.FTZ.U32.TRUNC.NTZ R5, R4 ;  /* 0x0000000400057305 */ /* 0x000e22000021f000 */
[----:B------:R-:W-:Y:S01]  /*03f0*/  IMAD R11, RZ, RZ, -UR6 ;  /* 0x80000006ff0b7e24 */ /* 0x000fe2000f8e02ff */
[C---:B------:R-:W-:Y:S01]  /*0400*/  ISETP.GE.U32.AND P0, PT, R8.reuse, 0x40, PT ;  /* 0x000000400800780c */ /* 0x040fe20003f06070 */
[----:B------:R-:W-:Y:S01]  /*0410*/  IMAD.HI.U32 R0, R3, R9, R2 ;  /* 0x0000000903007227 */ /* 0x000fe200078e0002 */
[----:B------:R-:W-:Y:S02]  /*0420*/  VIMNMX.U32 R9, PT, PT, R8, 0x40, !PT ;  /* 0x0000004008097848 */ /* 0x000fe40007fe0000 */
[----:B------:R-:W-:Y:S01]  /*0430*/  SEL R10, RZ, 0x1, P0 ;  /* 0x00000001ff0a7807 */ /* 0x000fe20000000000 */
[----:B--2---:R-:W-:Y:S02]  /*0440*/  IMAD R11, R11, R7, RZ ;  /* 0x000000070b0b7224 */ /* 0x004fe400078e02ff */
[----:B------:R-:W-:Y:S01]  /*0450*/  IMAD.HI.U32 R0, R0, R23, RZ ;  /* 0x0000001700007227 */ /* 0x000fe200078e00ff */
[----:B------:R-:W-:-:S03]  /*0460*/  IADD3 R9, PT, PT, R9, -R8, -R10 ;  /* 0x8000000809097210 */ /* 0x000fc60007ffe80a */
[----:B------:R-:W-:Y:S02]  /*0470*/  IMAD.MOV.U32 R6, RZ, RZ, RZ ;  /* 0x000000ffff067224 */ /* 0x000fe400078e00ff */
[----:B------:R-:W-:Y:S01]  /*0480*/  IMAD.MOV R2, RZ, RZ, -R0 ;  /* 0x000000ffff027224 */ /* 0x000fe200078e0a00 */
[----:B0-----:R-:W-:Y:S01]  /*0490*/  IADD3 R13, PT, PT, RZ, -R5, RZ ;  /* 0x80000005ff0d7210 */ /* 0x001fe20007ffe0ff */
[----:B------:R-:W-:-:S04]  /*04a0*/  IMAD.HI.U32 R4, R7, R11, R6 ;  /* 0x0000000b07047227 */ /* 0x000fc800078e0006 */
[----:B------:R-:W-:Y:S02]  /*04b0*/  IMAD R2, R2, UR5, R23 ;  /* 0x0000000502027c24 */ /* 0x000fe4000f8e0217 */
[----:B------:R-:W-:Y:S02]  /*04c0*/  VIADD R3, R23, UR12 ;  /* 0x0000000c17037c36 */ /* 0x000fe40008000000 */
[----:B------:R-:W-:Y:S01]  /*04d0*/  IMAD.HI.U32 R11, R4, R9, RZ ;  /* 0x00000009040b7227 */ /* 0x000fe200078e00ff */
[----:B------:R-:W-:Y:S02]  /*04e0*/  ISETP.GE.U32.AND P1, PT, R2, UR5, PT ;  /* 0x0000000502007c0c */ /* 0x000fe4000bf26070 */
[----:B------:R-:W-:Y:S01]  /*04f0*/  ISETP.GE.U32.AND P0, PT, R3, 0x40, PT ;  /* 0x000000400300780c */ /* 0x000fe20003f06070 */
[----:B------:R-:W-:Y:S01]  /*0500*/  IMAD R13, R13, UR12, RZ ;  /* 0x0000000c0d0d7c24 */ /* 0x000fe2000f8e02ff */
[----:B------:R-:W-:Y:S01]  /*0510*/  VIMNMX.U32 R6, PT, PT, R3, 0x40, !PT ;  /* 0x0000004003067848 */ /* 0x000fe20007fe0000 */
[----:B------:R-:W-:Y:S01]  /*0520*/  IMAD.MOV.U32 R4, RZ, RZ, RZ ;  /* 0x000000ffff047224 */ /* 0x000fe200078e00ff */
[----:B------:R-:W-:-:S03]  /*0530*/  SEL R7, RZ, 0x1, P0 ;  /* 0x00000001ff077807 */ /* 0x000fc60000000000 */
[----:B------:R-:W-:Y:S01]  /*0540*/  IMAD.HI.U32 R5, R5, R13, R4 ;  /* 0x0000000d05057227 */ /* 0x000fe200078e0004 */
[----:B------:R-:W-:Y:S02]  /*0550*/  IADD3 R4, PT, PT, -R11, RZ, RZ ;  /* 0x000000ff0b047210 */ /* 0x000fe40007ffe1ff */
[----:B------:R-:W-:Y:S01]  /*0560*/  IADD3 R6, PT, PT, R6, -R3, -R7 ;  /* 0x8000000306067210 */ /* 0x000fe20007ffe807 */
[----:B------:R-:W-:Y:S01]  /*0570*/  @P1 VIADD R2, R2, -UR5 ;  /* 0x8000000502021c36 */ /* 0x000fe20008000000 */
[----:B------:R-:W0:Y:S01]  /*0580*/  S2R R3, SR_CgaCtaId ;  /* 0x0000000000037919 */ /* 0x000e220000008800 */
[----:B------:R-:W-:Y:S02]  /*0590*/  IMAD R9, R4, UR6, R9 ;  /* 0x0000000604097c24 */ /* 0x000fe4000f8e0209 */
[----:B------:R-:W-:Y:S01]  /*05a0*/  IMAD.HI.U32 R8, R5, R6, RZ ;  /* 0x0000000605087227 */ /* 0x000fe200078e00ff */
[----:B------:R-:W-:Y:S02]  /*05b0*/  ISETP.GE.U32.AND P2, PT, R2, UR5, PT ;  /* 0x0000000502007c0c */ /* 0x000fe4000bf46070 */
[----:B------:R-:W-:Y:S01]  /*05c0*/  ISETP.GE.U32.AND P4, PT, R9, UR6, PT ;  /* 0x0000000609007c0c */ /* 0x000fe2000bf86070 */
[----:B------:R-:W-:Y:S01]  /*05d0*/  IMAD.MOV R5, RZ, RZ, -R8 ;  /* 0x000000ffff057224 */ /* 0x000fe200078e0a08 */
[----:B------:R-:W-:Y:S01]  /*05e0*/  MOV R2, 0x400 ;  /* 0x0000040000027802 */ /* 0x000fe20000000f00 */
[----:B------:R-:W-:-:S02]  /*05f0*/  @P1 VIADD R0, R0, 0x1 ;  /* 0x0000000100001836 */ /* 0x000fc40000000000 */
[----:B------:R-:W-:-:S05]  /*0600*/  IMAD R6, R5, UR12, R6 ;  /* 0x0000000c05067c24 */ /* 0x000fca000f8e0206 */
[----:B------:R-:W-:Y:S01]  /*0610*/  ISETP.GE.U32.AND P0, PT, R6, UR12, PT ;  /* 0x0000000c06007c0c */ /* 0x000fe2000bf06070 */
[----:B------:R-:W-:Y:S01]  /*0620*/  @P2 VIADD R0, R0, 0x1 ;  /* 0x0000000100002836 */ /* 0x000fe20000000000 */
[----:B------:R-:W-:Y:S02]  /*0630*/  @!P3 LOP3.LUT R0, RZ, UR5, RZ, 0x33, !PT ;  /* 0x00000005ff00bc12 */ /* 0x000fe4000f8e33ff */
[----:B------:R-:W-:Y:S02]  /*0640*/  @P4 IADD3 R9, PT, PT, R9, -UR6, RZ ;  /* 0x8000000609094c10 */ /* 0x000fe4000fffe0ff */
[----:B------:R-:W-:Y:S01]  /*0650*/  ISETP.NE.U32.AND P3, PT, RZ, UR6, PT ;  /* 0x00000006ff007c0c */ /* 0x000fe2000bf65070 */
[----:B------:R-:W-:Y:S01]  /*0660*/  IMAD.MOV R5, RZ, RZ, -R0 ;  /* 0x000000ffff057224 */ /* 0x000fe200078e0a00 */
[----:B------:R-:W-:Y:S02]  /*0670*/  ISETP.GE.U32.AND P2, PT, R9, UR6, PT ;  /* 0x0000000609007c0c */ /* 0x000fe4000bf46070 */
[----:B------:R-:W-:-:S03]  /*0680*/  @P4 IADD3 R11, PT, PT, R11, 0x1, RZ ;  /* 0x000000010b0b4810 */ /* 0x000fc60007ffe0ff */
[----:B------:R-:W-:Y:S02]  /*0690*/  @P0 VIADD R6, R6, -UR12 ;  /* 0x8000000c06060c36 */ /* 0x000fe40008000000 */
[----:B------:R-:W-:Y:S01]  /*06a0*/  @P0 VIADD R8, R8, 0x1 ;  /* 0x0000000108080836 */ /* 0x000fe20000000000 */
[----:B0-----:R-:W-:Y:S01]  /*06b0*/  LEA R4, R3, R2, 0x18 ;  /* 0x0000000203047211 */ /* 0x001fe200078ec0ff */
[----:B------:R-:W-:Y:S01]  /*06c0*/  IMAD R2, R5, UR5, R23 ;  /* 0x0000000505027c24 */ /* 0x000fe2000f8e0217 */
[----:B------:R-:W-:Y:S02]  /*06d0*/  ISETP.GE.U32.AND P1, PT, R6, UR12, PT ;  /* 0x0000000c06007c0c */ /* 0x000fe4000bf26070 */
[----:B------:R-:W-:Y:S01]  /*06e0*/  LOP3.LUT R3, R23, 0xf, RZ, 0xc0, !PT ;  /* 0x0000000f17037812 */ /* 0x000fe200078ec0ff */
[----:B------:R-:W-:Y:S01]  /*06f0*/  @P2 VIADD R11, R11, 0x1 ;  /* 0x000000010b0b2836 */ /* 0x000fe20000000000 */
[----:B------:R-:W-:Y:S02]  /*0700*/  ISETP.NE.U32.AND P2, PT, RZ, UR12, PT ;  /* 0x0000000cff007c0c */ /* 0x000fe4000bf45070 */
[----:B------:R-:W-:Y:S01]  /*0710*/  @!P3 LOP3.LUT R11, RZ, UR6, RZ, 0x33, !PT ;  /* 0x00000006ff0bbc12 */ /* 0x000fe2000f8e33ff */
[----:B------:R-:W-:Y:S01]  /*0720*/  IMAD R3, R3, 0x84, R4 ;  /* 0x0000008403037824 */ /* 0x000fe200078e0204 */
[----:B------:R-:W-:-:S03]  /*0730*/  SHF.R.U32.HI R2, RZ, 0x1, R2 ;  /* 0x00000001ff027819 */ /* 0x000fc60000011602 */
[----:B------:R-:W-:Y:S01]  /*0740*/  IMAD.IADD R4, R10, 0x1, R11 ;  /* 0x000000010a047824 */ /* 0x000fe200078e020b */
[----:B------:R-:W-:Y:S01]  /*0750*/  LOP3.LUT R20, R2, 0xf, RZ, 0xc0, !PT ;  /* 0x0000000f02147812 */ /* 0x000fe200078ec0ff */
[----:B------:R-:W-:Y:S01]  /*0760*/  @P1 VIADD R8, R8, 0x1 ;  /* 0x0000000108081836 */ /* 0x000fe20000000000 */
[C---:B------:R-:W-:Y:S01]  /*0770*/  IADD3 R23, PT, PT, R2.reuse, 0x3, RZ ;  /* 0x0000000302177810 */ /* 0x040fe20007ffe0ff */
[----:B------:R-:W-:Y:S01]  /*0780*/  VIADD R24, R2, 0x4 ;  /* 0x0000000402187836 */ /* 0x000fe20000000000 */
[----:B------:R0:W-:Y:S01]  /*0790*/  STL [R1], R4 ;  /* 0x0000000401007387 */ /* 0x0001e20000100800 */
[----:B------:R-:W-:Y:S01]  /*07a0*/  @!P2 LOP3.LUT R8, RZ, UR12, RZ, 0x33, !PT ;  /* 0x0000000cff08ac12 */ /* 0x000fe2000f8e33ff */
[C---:B------:R-:W-:Y:S01]  /*07b0*/  VIADD R6, R20.reuse, 0x2 ;  /* 0x0000000214067836 */ /* 0x040fe20000000000 */
[C---:B------:R-:W-:Y:S01]  /*07c0*/  IADD3 R9, PT, PT, R20.reuse, 0x3, RZ ;  /* 0x0000000314097810 */ /* 0x040fe20007ffe0ff */
[C---:B------:R-:W-:Y:S01]  /*07d0*/  VIADD R10, R20.reuse, 0x4 ;  /* 0x00000004140a7836 */ /* 0x040fe20000000000 */
[----:B------:R-:W-:Y:S01]  /*07e0*/  IADD3 R12, PT, PT, R20, 0x7, RZ ;  /* 0x00000007140c7810 */ /* 0x000fe20007ffe0ff */
[----:B------:R-:W-:Y:S01]  /*07f0*/  IMAD.IADD R8, R7, 0x1, R8 ;  /* 0x0000000107087824 */ /* 0x000fe200078e0208 */
[----:B------:R-:W-:Y:S01]  /*0800*/  ISETP.GE.AND P1, PT, R6, UR7, PT ;  /* 0x0000000706007c0c */ /* 0x000fe2000bf26270 */
[C---:B------:R-:W-:Y:S01]  /*0810*/  VIADD R11, R20.reuse, 0x6 ;  /* 0x00000006140b7836 */ /* 0x040fe20000000000 */
[----:B------:R-:W-:Y:S01]  /*0820*/  ISETP.GE.AND P2, PT, R9, UR7, PT ;  /* 0x0000000709007c0c */ /* 0x000fe2000bf46270 */
[C---:B0-----:R-:W-:Y:S01]  /*0830*/  VIADD R4, R20.reuse, 0x1 ;  /* 0x0000000114047836 */ /* 0x041fe20000000000 */
[----:B------:R0:W-:Y:S01]  /*0840*/  STL [R1+0x4], R8 ;  /* 0x0000040801007387 */ /* 0x0001e20000100800 */
[----:B------:R-:W-:Y:S01]  /*0850*/  SEL R7, R33, RZ, P1 ;  /* 0x000000ff21077207 */ /* 0x000fe20000800000 */
[C---:B------:R-:W-:Y:S01]  /*0860*/  VIADD R14, R20.reuse, 0x8 ;  /* 0x00000008140e7836 */ /* 0x040fe20000000000 */
[----:B------:R-:W-:Y:S01]  /*0870*/  ISETP.GE.AND P1, PT, R11, UR7, PT ;  /* 0x000000070b007c0c */ /* 0x000fe2000bf26270 */
[----:B------:R-:W-:Y:S01]  /*0880*/  VIADD R15, R20, 0xa ;  /* 0x0000000a140f7836 */ /* 0x000fe20000000000 */
[----:B------:R-:W-:Y:S01]  /*0890*/  ISETP.GE.AND P0, PT, R4, UR7, PT ;  /* 0x0000000704007c0c */ /* 0x000fe2000bf06270 */
[C---:B------:R-:W-:Y:S01]  /*08a0*/  VIADD R18, R20.reuse, 0xc ;  /* 0x0000000c14127836 */ /* 0x040fe20000000000 */
[C---:B------:R-:W-:Y:S01]  /*08b0*/  IADD3 R16, PT, PT, R20.reuse, 0xb, RZ ;  /* 0x0000000b14107810 */ /* 0x040fe20007ffe0ff */
[----:B------:R-:W-:Y:S01]  /*08c0*/  VIADD R19, R20, 0xe ;  /* 0x0000000e14137836 */ /* 0x000fe20000000000 */
[C---:B------:R-:W-:Y:S01]  /*08d0*/  SEL R5, R33.reuse, RZ, P0 ;  /* 0x000000ff21057207 */ /* 0x040fe20000000000 */
[C---:B------:R-:W-:Y:S01]  /*08e0*/  VIADD R25, R2.reuse, 0x5 ;  /* 0x0000000502197836 */ /* 0x040fe20000000000 */
[----:B0-----:R-:W-:Y:S01]  /*08f0*/  SEL R8, R33, RZ, P2 ;  /* 0x000000ff21087207 */ /* 0x001fe20001000000 */
[----:B------:R-:W-:Y:S01]  /*0900*/  VIADD R26, R2, 0x6 ;  /* 0x00000006021a7836 */ /* 0x000fe20000000000 */
[----:B------:R-:W-:Y:S01]  /*0910*/  ISETP.GE.AND P0, PT, R10, UR7, PT ;  /* 0x000000070a007c0c */ /* 0x000fe2000bf06270 */
[----:B------:R-:W-:Y:S01]  /*0920*/  IMAD.IADD R4, R4, 0x1, -R5 ;  /* 0x0000000104047824 */ /* 0x000fe200078e0a05 */
[----:B------:R-:W-:Y:S01]  /*0930*/  IADD3 R5, PT, PT, R6, -R7, RZ ;  /* 0x8000000706057210 */ /* 0x000fe20007ffe0ff */
[----:B------:R-:W-:Y:S01]  /*0940*/  IMAD.IADD R6, R9, 0x1, -R8 ;  /* 0x0000000109067824 */ /* 0x000fe200078e0a08 */
[C---:B------:R-:W-:Y:S01]  /*0950*/  SEL R7, R33.reuse, RZ, P0 ;  /* 0x000000ff21077207 */ /* 0x040fe20000000000 */
[----:B------:R-:W-:Y:S01]  /*0960*/  VIADD R8, R20, 0x5 ;  /* 0x0000000514087836 */ /* 0x000fe20000000000 */
[----:B------:R-:W-:Y:S01]  /*0970*/  ISETP.GE.AND P2, PT, R12, UR7, PT ;  /* 0x000000070c007c0c */ /* 0x000fe2000bf46270 */
[----:B------:R-:W-:Y:S01]  /*0980*/  VIADD R28, R2, 0x9 ;  /* 0x00000009021c7836 */ /* 0x000fe20000000000 */
[----:B------:R-:W-:Y:S01]  /*0990*/  IADD3 R21, PT, PT, R20, 0xf, RZ ;  /* 0x0000000f14157810 */ /* 0x000fe20007ffe0ff */
[----:B------:R-:W-:Y:S01]  /*09a0*/  IMAD.IADD R7, R10, 0x1, -R7 ;  /* 0x000000010a077824 */ /* 0x000fe200078e0a07 */
[----:B------:R-:W-:Y:S01]  /*09b0*/  ISETP.GE.AND P0, PT, R8, UR7, PT ;  /* 0x0000000708007c0c */ /* 0x000fe2000bf06270 */
[C---:B------:R-:W-:Y:S01]  /*09c0*/  VIADD R29, R2.reuse, 0xa ;  /* 0x0000000a021d7836 */ /* 0x040fe20000000000 */
[C---:B------:R-:W-:Y:S01]  /*09d0*/  SEL R10, R33.reuse, RZ, P1 ;  /* 0x000000ff210a7207 */ /* 0x040fe20000800000 */
        /* <DEDUP_REMOVED lines=8> */
[----:B------:R-:W-:Y:S01]  /*0a60*/  IMAD.IADD R10, R12, 0x1, -R13 ;  /* 0x000000010c0a7824 */ /* 0x000fe200078e0a0d */
[----:B------:R-:W-:Y:S01]  /*0a70*/  SEL R11, R33, RZ, P0 ;  /* 0x000000ff210b7207 */ /* 0x000fe20000000000 */
[----:B------:R-:W-:Y:S01]  /*0a80*/  VIADD R12, R20, 0x9 ;  /* 0x00000009140c7836 */ /* 0x000fe20000000000 */
[----:B------:R-:W-:-:S02]  /*0a90*/  ISETP.GE.AND P1, PT, R15, UR7, PT ;  /* 0x000000070f007c0c */ /* 0x000fc4000bf26270 */
[----:B------:R-:W-:Y:S01]  /*0aa0*/  ISETP.GE.AND P2, PT, R16, UR7, PT ;  /* 0x0000000710007c0c */ /* 0x000fe2000bf46270 */
[----:B------:R-:W-:Y:S01]  /*0ab0*/  IMAD.IADD R11, R14, 0x1, -R11 ;  /* 0x000000010e0b7824 */ /* 0x000fe200078e0a0b */
[----:B------:R-:W-:Y:S02]  /*0ac0*/  ISETP.GE.AND P0, PT, R12, UR7, PT ;  /* 0x000000070c007c0c */ /* 0x000fe4000bf06270 */
[C---:B------:R-:W-:Y:S02]  /*0ad0*/  SEL R14, R33.reuse, RZ, P1 ;  /* 0x000000ff210e7207 */ /* 0x040fe40000800000 */
[C---:B------:R-:W-:Y:S02]  /*0ae0*/  SEL R13, R33.reuse, RZ, P0 ;  /* 0x000000ff210d7207 */ /* 0x040fe40000000000 */
[----:B------:R-:W-:Y:S02]  /*0af0*/  SEL R17, R33, RZ, P2 ;  /* 0x000000ff21117207 */ /* 0x000fe40001000000 */
        /* <DEDUP_REMOVED lines=18> */
[C---:B------:R-:W-:Y:S01]  /*0c20*/  VIADD R21, R2.reuse, 0x1 ;  /* 0x0000000102157836 */ /* 0x040fe20000000000 */
[C---:B------:R-:W-:Y:S01]  /*0c30*/  IADD3 R27, PT, PT, R2.reuse, 0x7, RZ ;  /* 0x00000007021b7810 */ /* 0x040fe20007ffe0ff */
[C---:B------:R-:W-:Y:S01]  /*0c40*/  VIADD R22, R2.reuse, 0x2 ;  /* 0x0000000202167836 */ /* 0x040fe20000000000 */
        /* <DEDUP_REMOVED lines=35> */
[----:B------:R-:W-:Y:S05]  /*0e80*/  CALL.REL.NOINC `($__internal_196_$__cuda_sm20_div_s16) ;  /* 0x0000002400d47944 */ /* 0x000fea0003c00000 */
[----:B------:R-:W0:Y:S01]  /*0e90*/  S2R R34, SR_TID.X ;  /* 0x0000000000227919 */ /* 0x000e220000002100 */
[----:B------:R-:W1:Y:S01]  /*0ea0*/  LDCU UR6, c[0x0][0x3a8] ;  /* 0x00007500ff0677ac */ /* 0x000e620008000800 */
[----:B------:R-:W2:Y:S01]  /*0eb0*/  LDCU.64 UR10, c[0x0][0x358] ;  /* 0x00006b00ff0a77ac */ /* 0x000ea20008000a00 */
[----:B------:R-:W-:Y:S02]  /*0ec0*/  UPRMT UR7, UR5, 0x9910, URZ ;  /* 0x0000991005077896 */ /* 0x000fe400080000ff */
[----:B-1----:R-:W-:-:S04]  /*0ed0*/  UISETP.LT.AND UP0, UPT, UR6, 0x10, UPT ;  /* 0x000000100600788c */ /* 0x002fc8000bf01270 */
[----:B------:R-:W-:Y:S01]  /*0ee0*/  USEL UR6, UR6, 0x10, UP0 ;  /* 0x0000001006067887 */ /* 0x000fe20008000000 */
[----:B0-2---:R-:W-:-:S11]  /*0ef0*/  LOP3.LUT R42, R34, 0x1f, RZ, 0xc0, !PT ;  /* 0x0000001f222a7812 */ /* 0x005fd600078ec0ff */
.L_x_8459:
        /* <DEDUP_REMOVED lines=9> */
[----:B------:R-:W-:Y:S01]  /*0f90*/  ISETP.GE.U32.AND P1, PT, R34, 0x3, PT ;  /* 0x000000032200780c */ /* 0x000fe20003f26070 */
[----:B------:R-:W-:Y:S01]  /*0fa0*/  IMAD.MOV.U32 R34, RZ, RZ, R44 ;  /* 0x000000ffff227224 */ /* 0x000fe200078e002c */
[----:B------:R-:W-:-:S13]  /*0fb0*/  ISETP.NE.AND P0, PT, R43, 0x3, PT ;  /* 0x000000032b00780c */ /* 0x000fda0003f05270 */
[----:B------:R-:W-:Y:S05]  /*0fc0*/  @!P0 BRA `(.L_x_8409) ;  /* 0x0000000000448947 */ /* 0x000fea0003800000 */
[----:B------:R-:W0:Y:S01]  /*0fd0*/  S2UR UR9, SR_CgaCtaId ;  /* 0x00000000000979c3 */ /* 0x000e220000008800 */
[----:B------:R-:W-:Y:S01]  /*0fe0*/  UMOV UR5, 0x400 ;  /* 0x0000040000057882 */ /* 0x000fe20000000000 */
[----:B------:R-:W-:Y:S01]  /*0ff0*/  ISETP.NE.AND P0, PT, R43, RZ, PT ;  /* 0x000000ff2b00720c */ /* 0x000fe20003f05270 */
[----:B------:R-:W-:-:S05]  /*1000*/  UIADD3 UR5, UPT, UPT, UR5, 0x900, URZ ;  /* 0x0000090005057890 */ /* 0x000fca000fffe0ff */
[----:B------:R-:W1:Y:S01]  /*1010*/  LDC R45, c[0x0][0x360] ;  /* 0x0000d800ff2d7b82 */ /* 0x000e620000000800 */
[----:B0-----:R-:W-:-:S06]  /*1020*/  ULEA UR5, UR9, UR5, 0x18 ;  /* 0x0000000509057291 */ /* 0x001fcc000f8ec0ff */
[C---:B------:R-:W-:Y:S02]  /*1030*/  LEA R35, R44.reuse, UR5, 0x2 ;  /* 0x000000052c237c11 */ /* 0x040fe4000f8e10ff */
[----:B-1----:R-:W-:-:S03]  /*1040*/  IADD3 R34, PT, PT, R44, R45, RZ ;  /* 0x0000002d2c227210 */ /* 0x002fc60007ffe0ff */
[----:B------:R0:W-:Y:S01]  /*1050*/  STS [R35], RZ ;  /* 0x000000ff23007388 */ /* 0x0001e20000000800 */
[----:B------:R-:W-:Y:S05]  /*1060*/  @!P0 BRA `(.L_x_8409) ;  /* 0x00000000001c8947 */ /* 0x000fea0003800000 */
[----:B------:R-:W-:Y:S01]  /*1070*/  ISETP.NE.AND P0, PT, R43, 0x1, PT ;  /* 0x000000012b00780c */ /* 0x000fe20003f05270 */
[----:B0-----:R-:W-:Y:S02]  /*1080*/  IMAD.IADD R35, R48, 0x1, R35 ;  /* 0x0000000130237824 */ /* 0x001fe400078e0223 */
[----:B------:R-:W-:-:S03]  /*1090*/  IMAD.IADD R34, R34, 0x1, R45 ;  /* 0x0000000122227824 */ /* 0x000fc600078e022d */
[----:B------:R1:W-:Y:S07]  /*10a0*/  STS [R35], RZ ;  /* 0x000000ff23007388 */ /* 0x0003ee0000000800 */
[----:B------:R-:W-:Y:S01]  /*10b0*/  @P0 IMAD.IADD R43, R48, 0x1, R35 ;  /* 0x00000001302b0824 */ /* 0x000fe200078e0223 */
[----:B------:R-:W-:-:S04]  /*10c0*/  @P0 IADD3 R34, PT, PT, R34, R45, RZ ;  /* 0x0000002d22220210 */ /* 0x000fc80007ffe0ff */
[----:B------:R1:W-:Y:S03]  /*10d0*/  @P0 STS [R43], RZ ;  /* 0x000000ff2b000388 */ /* 0x0003e60000000800 */
.L_x_8409:
[----:B------:R-:W-:Y:S05]  /*10e0*/  BSYNC.RECONVERGENT B1 ;  /* 0x0000000000017941 */ /* 0x000fea0003800200 */
.L_x_8408:
[----:B------:R-:W-:Y:S05]  /*10f0*/  @!P1 BRA `(.L_x_8407) ;  /* 0x0000000000449947 */ /* 0x000fea0003800000 */
[----:B------:R-:W2:Y:S01]  /*1100*/  S2UR UR9, SR_CgaCtaId ;  /* 0x00000000000979c3 */ /* 0x000ea20000008800 */
[----:B------:R-:W-:Y:S02]  /*1110*/  UMOV UR5, 0x400 ;  /* 0x0000040000057882 */ /* 0x000fe40000000000 */
[----:B------:R-:W-:-:S04]  /*1120*/  UIADD3 UR5, UPT, UPT, UR5, 0x900, URZ ;  /* 0x0000090005057890 */ /* 0x000fc8000fffe0ff */
[----:B--2---:R-:W-:-:S06]  /*1130*/  ULEA UR5, UR9, UR5, 0x18 ;  /* 0x0000000509057291 */ /* 0x004fcc000f8ec0ff */
[----:B01----:R-:W-:-:S07]  /*1140*/  LEA R35, R34, UR5, 0x2 ;  /* 0x0000000522237c11 */ /* 0x003fce000f8e10ff */
.L_x_8410:
        /* <DEDUP_REMOVED lines=12> */
.L_x_8407:
[----:B------:R-:W-:Y:S05]  /*1210*/  BSYNC.RECONVERGENT B0 ;  /* 0x0000000000007941 */ /* 0x000fea0003800200 */
.L_x_8406:
[----:B------:R-:W-:Y:S01]  /*1220*/  PLOP3.LUT P0, PT, PT, PT, PT, 0x80, 0x8 ;  /* 0x000000000008781c */ /* 0x000fe20003f0f070 */
[----:B-12---:R-:W-:Y:S01]  /*1230*/  IMAD.MOV.U32 R43, RZ, RZ, RZ ;  /* 0x000000ffff2b7224 */ /* 0x006fe200078e00ff */
[----:B------:R-:W1:Y:S11]  /*1240*/  LDCU UR13, c[0x0][0x3a8] ;  /* 0x00007500ff0d77ac */ /* 0x000e760008000800 */
.L_x_8453:
[----:B0-----:R-:W0:Y:S01]  /*1250*/  S2R R35, SR_TID.X ;  /* 0x0000000000237919 */ /* 0x001e220000002100 */
[----:B------:R-:W-:Y:S01]  /*1260*/  BSSY.RECONVERGENT B0, `(.L_x_8411) ;  /* 0x0000016000007945 */ /* 0x000fe20003800200 */
[----:B------:R-:W-:Y:S02]  /*1270*/  PLOP3.LUT P1, PT, P0, PT, PT, 0x80, 0x8 ;  /* 0x000000000008781c */ /* 0x000fe4000072f070 */
[----:B0-----:R-:W-:-:S13]  /*1280*/  ISETP.GT.U32.AND P2, PT, R35, 0x7, PT ;  /* 0x000000072300780c */ /* 0x001fda0003f44070 */
[----:B-1234-:R-:W-:Y:S05]  /*1290*/  @P2 BRA `(.L_x_8412) ;  /* 0x0000000000482947 */ /* 0x01efea0003800000 */
[----:B------:R-:W0:Y:S01]  /*12a0*/  S2R R34, SR_CTAID.Z ;  /* 0x0000000000227919 */ /* 0x000e220000002700 */
[----:B------:R-:W-:Y:S02]  /*12b0*/  MOV R44, 0x400 ;  /* 0x00000400002c7802 */ /* 0x000fe40000000f00 */
[----:B------:R-:W-:Y:S01]  /*12c0*/  SHF.L.U32 R35, R35, 0x2, RZ ;  /* 0x0000000223237819 */ /* 0x000fe200000006ff */
[----:B------:R-:W2:Y:S02]  /*12d0*/  S2R R45, SR_CgaCtaId ;  /* 0x00000000002d7919 */ /* 0x000ea40000008800 */
[----:B------:R-:W-:Y:S02]  /*12e0*/  VIADD R44, R44, 0x880 ;  /* 0x000008802c2c7836 */ /* 0x000fe40000000000 */
[----:B0-----:R-:W-:-:S04]  /*12f0*/  VIADD R34, R34, UR4 ;  /* 0x0000000422227c36 */ /* 0x001fc80008000000 */
[----:B------:R-:W-:Y:S01]  /*1300*/  IMAD R50, R34, 0x40, R43 ;  /* 0x0000004022327824 */ /* 0x000fe200078e022b */
[----:B--2---:R-:W-:-:S07]  /*1310*/  LEA R34, R45, R44, 0x18 ;  /* 0x0000002c2d227211 */ /* 0x004fce00078ec0ff */
.L_x_8413:
[----:B0-----:R-:W0:Y:S01]  /*1320*/  LDC.64 R44, c[0x0][0x390] ;  /* 0x0000e400ff2c7b82 */ /* 0x001e220000000a00 */
[----:B------:R-:W-:-:S04]  /*1330*/  IMAD.IADD R47, R50, 0x1, R35 ;  /* 0x00000001322f7824 */ /* 0x000fc800078e0223 */
[----:B0-----:R-:W-:-:S06]  /*1340*/  IMAD.WIDE R44, R47, 0x4, R44 ;  /* 0x000000042f2c7825 */ /* 0x001fcc00078e022c */
[----:B------:R-:W2:Y:S01]  /*1350*/  LDG.E.128 R44, desc[UR10][R44.64] ;  /* 0x0000000a2c2c7981 */ /* 0x000ea2000c1e1d00 */
[----:B------:R-:W-:Y:S01]  /*1360*/  IMAD R48, R35, 0x4, R34 ;  /* 0x0000000423307824 */ /* 0x000fe200078e0222 */
[----:B------:R-:W-:-:S06]  /*1370*/  USHF.L.U32 UR5, UR12, 0x2, URZ ;  /* 0x000000020c057899 */ /* 0x000fcc00080006ff */
[----:B------:R-:W-:-:S04]  /*1380*/  IADD3 R35, PT, PT, R35, UR5, RZ ;  /* 0x0000000523237c10 */ /* 0x000fc8000fffe0ff */
[----:B------:R-:W-:Y:S01]  /*1390*/  ISETP.GE.U32.AND P0, PT, R35, 0x20, PT ;  /* 0x000000202300780c */ /* 0x000fe20003f06070 */
[----:B--2---:R0:W-:-:S12]  /*13a0*/  STS.128 [R48], R44 ;  /* 0x0000002c30007388 */ /* 0x0041d80000000c00 */
[----:B------:R-:W-:Y:S05]  /*13b0*/  @!P0 BRA `(.L_x_8413) ;  /* 0xfffffffc00d88947 */ /* 0x000fea000383ffff */
.L_x_8412:
[----:B-1----:R-:W-:Y:S05]  /*13c0*/  BSYNC.RECONVERGENT B0 ;  /* 0x0000000000007941 */ /* 0x002fea0003800200 */
.L_x_8411:
[----:B0-----:R-:W0:Y:S02]  /*13d0*/  S2R R44, SR_CTAID.Z ;  /* 0x00000000002c7919 */ /* 0x001e240000002700 */
[----:B0-----:R-:W-:Y:S02]  /*13e0*/  IMAD R43, R44, 0x40, R43 ;  /* 0x000000402c2b7824 */ /* 0x001fe400078e022b */
[----:B------:R-:W-:-:S07]  /*13f0*/  IMAD.MOV.U32 R44, RZ, RZ, RZ ;  /* 0x000000ffff2c7224 */ /* 0x000fce00078e00ff */
.L_x_8452:
[----:B------:R-:W0:Y:S02]  /*1400*/  S2R R34, SR_TID.X ;  /* 0x0000000000227919 */ /* 0x000e240000002100 */
[----:B0-----:R-:W-:Y:S02]  /*1410*/  LOP3.LUT R35, R34, 0xf, RZ, 0xc0, !PT ;  /* 0x0000000f22237812 */ /* 0x001fe400078ec0ff */
[----:B------:R-:W-:-:S03]  /*1420*/  SHF.R.U32.HI R46, RZ, 0x4, R34 ;  /* 0x00000004ff2e7819 */ /* 0x000fc60000011622 */
[----:B-1234-:R-:W-:-:S07]  /*1430*/  IMAD.IADD R48, R35, 0x1, R44 ;  /* 0x0000000123307824 */ /* 0x01efce00078e022c */
.L_x_8414:
        /* <DEDUP_REMOVED lines=18> */
.L_x_8451:
[----:B------:R-:W0:Y:S01]  /*1560*/  S2R R34, SR_TID.X ;  /* 0x0000000000227919 */ /* 0x000e220000002100 */
[----:B------:R-:W-:Y:S01]  /*1570*/  MOV R62, 0x400 ;  /* 0x00000400003e7802 */ /* 0x000fe20000000f00 */
[----:B------:R-:W-:Y:S01]  /*1580*/  VIADD R47, R2, 0x1 ;  /* 0x00000001022f7836 */ /* 0x000fe20000000000 */
        /* <DEDUP_REMOVED lines=10> */
[C---:B------:R-:W-:Y:S01]  /*1630*/  IMAD.IADD R45, R2.reuse, 0x1, R35 ;  /* 0x00000001022d7824 */ /* 0x040fe200078e0223 */
[----:B------:R-:W-:Y:S01]  /*1640*/  USHF.L.U32 UR5, UR8, 0x1, URZ ;  /* 0x0000000108057899 */ /* 0x000fe200080006ff */
[C---:B------:R-:W-:Y:S01]  /*1650*/  VIADD R49, R2.reuse, 0x3 ;  /* 0x0000000302317836 */ /* 0x040fe20000000000 */
        /* <DEDUP_REMOVED lines=72> */
.L_x_8450:
        /* <DEDUP_REMOVED lines=11> */
.L_x_8461:
[----:B0--3--:R-:W-:-:S07]  /*1b90*/  IMAD R34, R46, R69, RZ ;  /* 0x000000452e227224 */ /* 0x009fce00078e02ff */
.L_x_8418:
[----:B------:R-:W-:-:S13]  /*1ba0*/  ISETP.GE.AND P3, PT, R64, 0x2, PT ;  /* 0x000000024000780c */ /* 0x000fda0003f66270 */
[----:B------:R-:W-:Y:S05]  /*1bb0*/  @!P3 BRA `(.L_x_8420) ;  /* 0x000000000010b947 */ /* 0x000fea0003800000 */
[----:B------:R-:W-:-:S03]  /*1bc0*/  UMOV UR5, 0xffffffff ;  /* 0xffffffff00057882 */ /* 0x000fc60000000000 */
[----:B------:R-:W-:Y:S05]  /*1bd0*/  BRA.DIV UR5, `(.L_x_8421) ;  /* 0x0000001205647947 */ /* 0x000fea000b800000 */
[----:B------:R3:W4:Y:S02]  /*1be0*/  SHFL.IDX PT, R66, R68, R4, 0x1f ;  /* 0x00001f0444427589 */ /* 0x00072400000e0000 */
.L_x_8464:
[----:B----4-:R-:W-:-:S07]  /*1bf0*/  IMAD R34, R47, R66, R34 ;  /* 0x000000422f227224 */ /* 0x010fce00078e0222 */
.L_x_8420:
[----:B------:R-:W-:-:S13]  /*1c00*/  ISETP.GE.AND P3, PT, R64, 0x3, PT ;  /* 0x000000034000780c */ /* 0x000fda0003f66270 */
[----:B------:R-:W-:Y:S05]  /*1c10*/  @!P3 BRA `(.L_x_8422) ;  /* 0x000000000010b947 */ /* 0x000fea0003800000 */
[----:B------:R-:W-:-:S03]  /*1c20*/  UMOV UR5, 0xffffffff ;  /* 0xffffffff00057882 */ /* 0x000fc60000000000 */
[----:B------:R-:W-:Y:S05]  /*1c30*/  BRA.DIV UR5, `(.L_x_8423) ;  /* 0x0000001205707947 */ /* 0x000fea000b800000 */
[----:B------:R4:W0:Y:S02]  /*1c40*/  SHFL.IDX PT, R66, R68, R5, 0x1f ;  /* 0x00001f0544427589 */ /* 0x00082400000e0000 */
.L_x_8467:
[----:B0-----:R-:W-:-:S07]  /*1c50*/  IMAD R34, R48, R66, R34 ;  /* 0x0000004230227224 */ /* 0x001fce00078e0222 */
.L_x_8422:
[----:B------:R-:W-:-:S13]  /*1c60*/  ISETP.GE.AND P3, PT, R64, 0x4, PT ;  /* 0x000000044000780c */ /* 0x000fda0003f66270 */
[----:B------:R-:W-:Y:S05]  /*1c70*/  @!P3 BRA `(.L_x_8424) ;  /* 0x000000000010b947 */ /* 0x000fea0003800000 */
[----:B------:R-:W-:-:S03]  /*1c80*/  UMOV UR5, 0xffffffff ;  /* 0xffffffff00057882 */ /* 0x000fc60000000000 */
[----:B------:R-:W-:Y:S05]  /*1c90*/  BRA.DIV UR5, `(.L_x_8425) ;  /* 0x00000012057c7947 */ /* 0x000fea000b800000 */
[----:B------:R0:W0:Y:S02]  /*1ca0*/  SHFL.IDX PT, R66, R68, R6, 0x1f ;  /* 0x00001f0644427589 */ /* 0x00002400000e0000 */
.L_x_8470:
[----:B0-----:R-:W-:-:S07]  /*1cb0*/  IMAD R34, R49, R66, R34 ;  /* 0x0000004231227224 */ /* 0x001fce00078e0222 */
.L_x_8424:
[----:B------:R-:W-:-:S13]  /*1cc0*/  ISETP.GE.AND P3, PT, R64, 0x5, PT ;  /* 0x000000054000780c */ /* 0x000fda0003f66270 */
[----:B------:R-:W-:Y:S05]  /*1cd0*/  @!P3 BRA `(.L_x_8426) ;  /* 0x000000000010b947 */ /* 0x000fea0003800000 */
[----:B------:R-:W-:-:S03]  /*1ce0*/  UMOV UR5, 0xffffffff ;  /* 0xffffffff00057882 */ /* 0x000fc60000000000 */
[----:B------:R-:W-:Y:S05]  /*1cf0*/  BRA.DIV UR5, `(.L_x_8427) ;  /* 0x0000001205887947 */ /* 0x000fea000b800000 */
[----:B------:R0:W0:Y:S02]  /*1d00*/  SHFL.IDX PT, R66, R68, R7, 0x1f ;  /* 0x00001f0744427589 */ /* 0x00002400000e0000 */
.L_x_8473:
[----:B0-----:R-:W-:-:S07]  /*1d10*/  IMAD R34, R50, R66, R34 ;  /* 0x0000004232227224 */ /* 0x001fce00078e0222 */
.L_x_8426:
[----:B------:R-:W-:-:S13]  /*1d20*/  ISETP.GE.AND P3, PT, R64, 0x6, PT ;  /* 0x000000064000780c */ /* 0x000fda0003f66270 */
[----:B------:R-:W-:Y:S05]  /*1d30*/  @!P3 BRA `(.L_x_8428) ;  /* 0x000000000010b947 */ /* 0x000fea0003800000 */
[----:B------:R-:W-:-:S03]  /*1d40*/  UMOV UR5, 0xffffffff ;  /* 0xffffffff00057882 */ /* 0x000fc60000000000 */
[----:B------:R-:W-:Y:S05]  /*1d50*/  BRA.DIV UR5, `(.L_x_8429) ;  /* 0x0000001205947947 */ /* 0x000fea000b800000 */
[----:B------:R0:W0:Y:S02]  /*1d60*/  SHFL.IDX PT, R66, R68, R8, 0x1f ;  /* 0x00001f0844427589 */ /* 0x00002400000e0000 */
.L_x_8476:
[----:B0-----:R-:W-:-:S07]  /*1d70*/  IMAD R34, R51, R66, R34 ;  /* 0x0000004233227224 */ /* 0x001fce00078e0222 */
.L_x_8428:
[----:B------:R-:W-:-:S13]  /*1d80*/  ISETP.GE.AND P3, PT, R64, 0x7, PT ;  /* 0x000000074000780c */ /* 0x000fda0003f66270 */
[----:B------:R-:W-:Y:S05]  /*1d90*/  @!P3 BRA `(.L_x_8430) ;  /* 0x000000000010b947 */ /* 0x000fea0003800000 */
[----:B------:R-:W-:-:S03]  /*1da0*/  UMOV UR5, 0xffffffff ;  /* 0xffffffff00057882 */ /* 0x000fc60000000000 */
[----:B------:R-:W-:Y:S05]  /*1db0*/  BRA.DIV UR5, `(.L_x_8431) ;  /* 0x0000001205a07947 */ /* 0x000fea000b800000 */
[----:B------:R0:W0:Y:S02]  /*1dc0*/  SHFL.IDX PT, R66, R68, R9, 0x1f ;  /* 0x00001f0944427589 */ /* 0x00002400000e0000 */
.L_x_8479:
[----:B0-----:R-:W-:-:S07]  /*1dd0*/  IMAD R34, R52, R66, R34 ;  /* 0x0000004234227224 */ /* 0x001fce00078e0222 */
.L_x_8430:
[----:B------:R-:W-:-:S13]  /*1de0*/  ISETP.GE.AND P3, PT, R64, 0x8, PT ;  /* 0x000000084000780c */ /* 0x000fda0003f66270 */
[----:B------:R-:W-:Y:S05]  /*1df0*/  @!P3 BRA `(.L_x_8432) ;  /* 0x000000000010b947 */ /* 0x000fea0003800000 */
[----:B------:R-:W-:-:S03]  /*1e00*/  UMOV UR5, 0xffffffff ;  /* 0xffffffff00057882 */ /* 0x000fc60000000000 */
[----:B------:R-:W-:Y:S05]  /*1e10*/  BRA.DIV UR5, `(.L_x_8433) ;  /* 0x0000001205ac7947 */ /* 0x000fea000b800000 */
[----:B------:R0:W0:Y:S02]  /*1e20*/  SHFL.IDX PT, R66, R68, R10, 0x1f ;  /* 0x00001f0a44427589 */ /* 0x00002400000e0000 */
.L_x_8482:
[----:B01----:R-:W-:-:S07]  /*1e30*/  IMAD R34, R53, R66, R34 ;  /* 0x0000004235227224 */ /* 0x003fce00078e0222 */
.L_x_8432:
[----:B------:R-:W-:-:S13]  /*1e40*/  ISETP.GE.AND P3, PT, R64, 0x9, PT ;  /* 0x000000094000780c */ /* 0x000fda0003f66270 */
[----:B------:R-:W-:Y:S05]  /*1e50*/  @!P3 BRA `(.L_x_8434) ;  /* 0x000000000010b947 */ /* 0x000fea0003800000 */
[----:B------:R-:W-:-:S03]  /*1e60*/  UMOV UR5, 0xffffffff ;  /* 0xffffffff00057882 */ /* 0x000fc60000000000 */
[----:B------:R-:W-:Y:S05]  /*1e70*/  BRA.DIV UR5, `(.L_x_8435) ;  /* 0x0000001205b87947 */ /* 0x000fea000b800000 */
[----:B------:R0:W0:Y:S02]  /*1e80*/  SHFL.IDX PT, R66, R68, R11, 0x1f ;  /* 0x00001f0b44427589 */ /* 0x00002400000e0000 */
.L_x_8485:
[----:B0-----:R-:W-:-:S07]  /*1e90*/  IMAD R34, R54, R66, R34 ;  /* 0x0000004236227224 */ /* 0x001fce00078e0222 */
.L_x_8434:
[----:B------:R-:W-:-:S13]  /*1ea0*/  ISETP.GE.AND P3, PT, R64, 0xa, PT ;  /* 0x0000000a4000780c */ /* 0x000fda0003f66270 */
[----:B------:R-:W-:Y:S05]  /*1eb0*/  @!P3 BRA `(.L_x_8436) ;  /* 0x000000000010b947 */ /* 0x000fea0003800000 */
[----:B------:R-:W-:-:S03]  /*1ec0*/  UMOV UR5, 0xffffffff ;  /* 0xffffffff00057882 */ /* 0x000fc60000000000 */
[----:B------:R-:W-:Y:S05]  /*1ed0*/  BRA.DIV UR5, `(.L_x_8437) ;  /* 0x0000001205c47947 */ /* 0x000fea000b800000 */
[----:B------:R0:W0:Y:S02]  /*1ee0*/  SHFL.IDX PT, R66, R68, R12, 0x1f ;  /* 0x00001f0c44427589 */ /* 0x00002400000e0000 */
.L_x_8488:
[----:B0-----:R-:W-:-:S07]  /*1ef0*/  IMAD R34, R55, R66, R34 ;  /* 0x0000004237227224 */ /* 0x001fce00078e0222 */
.L_x_8436:
[----:B------:R-:W-:-:S13]  /*1f00*/  ISETP.GE.AND P3, PT, R64, 0xb, PT ;  /* 0x0000000b4000780c */ /* 0x000fda0003f66270 */
[----:B------:R-:W-:Y:S05]  /*1f10*/  @!P3 BRA `(.L_x_8438) ;  /* 0x000000000010b947 */ /* 0x000fea0003800000 */
[----:B------:R-:W-:-:S03]  /*1f20*/  UMOV UR5, 0xffffffff ;  /* 0xffffffff00057882 */ /* 0x000fc60000000000 */
[----:B------:R-:W-:Y:S05]  /*1f30*/  BRA.DIV UR5, `(.L_x_8439) ;  /* 0x0000001205d07947 */ /* 0x000fea000b800000 */
[----:B------:R0:W0:Y:S02]  /*1f40*/  SHFL.IDX PT, R66, R68, R13, 0x1f ;  /* 0x00001f0d44427589 */ /* 0x00002400000e0000 */
.L_x_8491:
[----:B0-----:R-:W-:-:S07]  /*1f50*/  IMAD R34, R56, R66, R34 ;  /* 0x0000004238227224 */ /* 0x001fce00078e0222 */
.L_x_8438:
[----:B------:R-:W-:-:S13]  /*1f60*/  ISETP.GE.AND P3, PT, R64, 0xc, PT ;  /* 0x0000000c4000780c */ /* 0x000fda0003f66270 */
[----:B------:R-:W-:Y:S05]  /*1f70*/  @!P3 BRA `(.L_x_8440) ;  /* 0x000000000010b947 */ /* 0x000fea0003800000 */
[----:B------:R-:W-:-:S03]  /*1f80*/  UMOV UR5, 0xffffffff ;  /* 0xffffffff00057882 */ /* 0x000fc60000000000 */
[----:B------:R-:W-:Y:S05]  /*1f90*/  BRA.DIV UR5, `(.L_x_8441) ;  /* 0x0000001205dc7947 */ /* 0x000fea000b800000 */
[----:B------:R0:W0:Y:S02]  /*1fa0*/  SHFL.IDX PT, R66, R68, R14, 0x1f ;  /* 0x00001f0e44427589 */ /* 0x00002400000e0000 */
.L_x_8494:
[----:B0-----:R-:W-:-:S07]  /*1fb0*/  IMAD R34, R57, R66, R34 ;  /* 0x0000004239227224 */ /* 0x001fce00078e0222 */
.L_x_8440:
[----:B------:R-:W-:-:S13]  /*1fc0*/  ISETP.GE.AND P3, PT, R64, 0xd, PT ;  /* 0x0000000d4000780c */ /* 0x000fda0003f66270 */
[----:B------:R-:W-:Y:S05]  /*1fd0*/  @!P3 BRA `(.L_x_8442) ;  /* 0x000000000010b947 */ /* 0x000fea0003800000 */
[----:B------:R-:W-:-:S03]  /*1fe0*/  UMOV UR5, 0xffffffff ;  /* 0xffffffff00057882 */ /* 0x000fc60000000000 */
[----:B------:R-:W-:Y:S05]  /*1ff0*/  BRA.DIV UR5, `(.L_x_8443) ;  /* 0x0000001205e87947 */ /* 0x000fea000b800000 */
[----:B------:R0:W0:Y:S02]  /*2000*/  SHFL.IDX PT, R66, R68, R15, 0x1f ;  /* 0x00001f0f44427589 */ /* 0x00002400000e0000 */
.L_x_8497:
[----:B0-----:R-:W-:-:S07]  /*2010*/  IMAD R34, R58, R66, R34 ;  /* 0x000000423a227224 */ /* 0x001fce00078e0222 */
.L_x_8442:
[----:B------:R-:W-:-:S13]  /*2020*/  ISETP.GE.AND P3, PT, R64, 0xe, PT ;  /* 0x0000000e4000780c */ /* 0x000fda0003f66270 */
[----:B------:R-:W-:Y:S05]  /*2030*/  @!P3 BRA `(.L_x_8444) ;  /* 0x000000000010b947 */ /* 0x000fea0003800000 */
[----:B------:R-:W-:-:S03]  /*2040*/  UMOV UR5, 0xffffffff ;  /* 0xffffffff00057882 */ /* 0x000fc60000000000 */
[----:B------:R-:W-:Y:S05]  /*2050*/  BRA.DIV UR5, `(.L_x_8445) ;  /* 0x0000001205f47947 */ /* 0x000fea000b800000 */
[----:B------:R0:W0:Y:S02]  /*2060*/  SHFL.IDX PT, R66, R68, R16, 0x1f ;  /* 0x00001f1044427589 */ /* 0x00002400000e0000 */
.L_x_8500:
[----:B0-----:R-:W-:-:S07]  /*2070*/  IMAD R34, R59, R66, R34 ;  /* 0x000000423b227224 */ /* 0x001fce00078e0222 */
.L_x_8444:
[----:B------:R-:W-:-:S13]  /*2080*/  ISETP.GE.AND P3, PT, R64, 0xf, PT ;  /* 0x0000000f4000780c */ /* 0x000fda0003f66270 */
[----:B------:R-:W-:Y:S05]  /*2090*/  @!P3 BRA `(.L_x_8446) ;  /* 0x000000000010b947 */ /* 0x000fea0003800000 */
[----:B------:R-:W-:-:S03]  /*20a0*/  UMOV UR5, 0xffffffff ;  /* 0xffffffff00057882 */ /* 0x000fc60000000000 */
[----:B------:R-:W-:Y:S05]  /*20b0*/  BRA.DIV UR5, `(.L_x_8447) ;  /* 0x0000001605007947 */ /* 0x000fea000b800000 */
[----:B------:R0:W0:Y:S02]  /*20c0*/  SHFL.IDX PT, R66, R68, R17, 0x1f ;  /* 0x00001f1144427589 */ /* 0x00002400000e0000 */
.L_x_8503:
[----:B0-----:R-:W-:-:S07]  /*20d0*/  IMAD R34, R60, R66, R34 ;  /* 0x000000423c227224 */ /* 0x001fce00078e0222 */
.L_x_8446:
[----:B------:R-:W-:-:S13]  /*20e0*/  ISETP.GE.AND P3, PT, R64, 0x10, PT ;  /* 0x000000104000780c */ /* 0x000fda0003f66270 */
[----:B------:R-:W-:Y:S05]  /*20f0*/  @!P3 BRA `(.L_x_8448) ;  /* 0x00000004001cb947 */ /* 0x000fea0003800000 */
[----:B------:R-:W-:-:S03]  /*2100*/  UMOV UR5, 0xffffffff ;  /* 0xffffffff00057882 */ /* 0x000fc60000000000 */
[----:B------:R-:W-:Y:S05]  /*2110*/  BRA.DIV UR5, `(.L_x_8449) ;  /* 0x00000016050c7947 */ /* 0x000fea000b800000 */
[----:B------:R0:W0:Y:S02]  /*2120*/  SHFL.IDX PT, R66, R68, R18, 0x1f ;  /* 0x00001f1244427589 */ /* 0x00002400000e0000 */
.L_x_8506:
[----:B0-----:R-:W-:Y:S01]  /*2130*/  IMAD R34, R61, R66, R34 ;  /* 0x000000423d227224 */ /* 0x001fe200078e0222 */
[----:B------:R-:W-:Y:S06]  /*2140*/  BRA `(.L_x_8448) ;  /* 0x0000000400087947 */ /* 0x000fec0003800000 */
.L_x_8417:
        /* <DEDUP_REMOVED lines=66> */
.L_x_8448:
[----:B------:R-:W5:Y:S01]  /*2570*/  S2R R64, SR_TID.X ;  /* 0x0000000000407919 */ /* 0x000f620000002100 */
[C---:B------:R-:W-:Y:S01]  /*2580*/  IMAD.IADD R66, R63.reuse, 0x1, R44 ;  /* 0x000000013f427824 */ /* 0x040fe200078e022c */
[----:B------:R-:W-:Y:S05]  /*2590*/  WARPSYNC.ALL ;  /* 0x0000000000007948 */ /* 0x000fea0003800000 */
[----:B------:R-:W-:Y:S01]  /*25a0*/  VIADD R63, R63, UR7 ;  /* 0x000000073f3f7c36 */ /* 0x000fe20008000000 */
[----:B-----5:R-:W-:-:S13]  /*25b0*/  LOP3.LUT P3, RZ, R64, 0x1, RZ, 0xc0, !PT ;  /* 0x0000000140ff7812 */ /* 0x020fda000786c0ff */
[----:B------:R-:W5:Y:S01]  /*25c0*/  @!P3 S2R R64, SR_CgaCtaId ;  /* 0x000000000040b919 */ /* 0x000f620000008800 */
[----:B------:R-:W-:-:S04]  /*25d0*/  @!P3 MOV R65, 0x400 ;  /* 0x000004000041b802 */ /* 0x000fc80000000f00 */
[----:B------:R-:W-:-:S04]  /*25e0*/  @!P3 IADD3 R65, PT, PT, R65, 0x900, RZ ;  /* 0x000009004141b810 */ /* 0x000fc80007ffe0ff */
        /* <DEDUP_REMOVED lines=9> */
.L_x_8416:
[----:B------:R-:W-:Y:S05]  /*2680*/  @!P0 BRA `(.L_x_8451) ;  /* 0xffffffec00b48947 */ /* 0x000fea000383ffff */
[----:B------:R-:W-:Y:S05]  /*2690*/  BSYNC.RECONVERGENT B0 ;  /* 0x0000000000007941 */ /* 0x000fea0003800200 */
.L_x_8415:
        /* <DEDUP_REMOVED lines=13> */
[----:B------:R-:W-:Y:S01]  /*2770*/  IMAD.U32 R43, RZ, RZ, UR12 ;  /* 0x0000000cff2b7e24 */ /* 0x000fe2000f8e00ff */
[----:B------:R-:W-:Y:S01]  /*2780*/  BSSY.RECONVERGENT B1, `(.L_x_8456) ;  /* 0x0000029000017945 */ /* 0x000fe20003800200 */
[----:B------:R-:W-:-:S03]  /*2790*/  IMAD.SHL.U32 R60, R34, 0x4, RZ ;  /* 0x00000004223c7824 */ /* 0x000fc600078e00ff */
[----:B------:R-:W-:Y:S02]  /*27a0*/  SHF.L.U32 R43, R43, 0x2, RZ ;  /* 0x000000022b2b7819 */ /* 0x000fe400000006ff */
        /* <DEDUP_REMOVED lines=9> */
[--C-:B------:R-:W-:Y:S02]  /*2840*/  IMAD.IADD R52, R43, 0x1, R60.reuse ;  /* 0x000000012b347824 */ /* 0x100fe400078e023c */
[----:B------:R-:W-:Y:S01]  /*2850*/  IMAD R35, R35, 0x40, R60 ;  /* 0x0000004023237824 */ /* 0x000fe200078e023c */
[----:B------:R-:W5:Y:S02]  /*2860*/  LDC.64 R54, c[0x0][0x3a0] ;  /* 0x0000e800ff367b82 */ /* 0x000f640000000a00 */
[----:B------:R-:W-:Y:S01]  /*2870*/  MOV R60, R52 ;  /* 0x00000034003c7202 */ /* 0x000fe20000000f00 */
[----:B0-----:R-:W-:-:S06]  /*2880*/  ULEA UR5, UR9, UR5, 0x18 ;  /* 0x0000000509057291 */ /* 0x001fcc000f8ec0ff */
[----:B------:R-:W-:-:S05]  /*2890*/  LEA R48, R34, UR5, 0x2 ;  /* 0x0000000522307c11 */ /* 0x000fca000f8e10ff */
[----:B------:R-:W-:Y:S02]  /*28a0*/  IMAD R48, R34, 0xc, R48 ;  /* 0x0000000c22307824 */ /* 0x000fe400078e0230 */
[----:B-----5:R-:W-:-:S03]  /*28b0*/  IMAD.WIDE R34, R35, 0x4, R54 ;  /* 0x0000000423227825 */ /* 0x020fc600078e0236 */
[----:B------:R-:W0:Y:S04]  /*28c0*/  LDS.128 R44, [R48] ;  /* 0x00000000302c7984 */ /* 0x000e280000000c00 */
[----:B0-----:R0:W-:Y:S01]  /*28d0*/  STG.E.128 desc[UR10][R34.64], R44 ;  /* 0x0000002c22007986 */ /* 0x0011e2000c101d0a */
[----:B------:R-:W-:Y:S05]  /*28e0*/  @!P0 BRA `(.L_x_8457) ;  /* 0x0000000000488947 */ /* 0x000fea0003800000 */
[----:B------:R-:W-:Y:S01]  /*28f0*/  ISETP.NE.AND P0, PT, R49, 0x1, PT ;  /* 0x000000013100780c */ /* 0x000fe20003f05270 */
[----:B0-----:R-:W-:Y:S02]  /*2900*/  IMAD.U32 R35, RZ, RZ, UR12 ;  /* 0x0000000cff237e24 */ /* 0x001fe4000f8e00ff */
[----:B------:R-:W-:Y:S02]  /*2910*/  IMAD.U32 R45, RZ, RZ, UR12 ;  /* 0x0000000cff2d7e24 */ /* 0x000fe4000f8e00ff */
[----:B------:R-:W-:Y:S02]  /*2920*/  IMAD R48, R35, 0x10, R48 ;  /* 0x0000001023307824 */ /* 0x000fe400078e0230 */
[----:B-1----:R-:W-:Y:S02]  /*2930*/  IMAD.U32 R53, RZ, RZ, UR4 ;  /* 0x00000004ff357e24 */ /* 0x002fe4000f8e00ff */
[----:B------:R-:W-:Y:S02]  /*2940*/  IMAD.IADD R60, R43, 0x1, R52 ;  /* 0x000000012b3c7824 */ /* 0x000fe400078e0234 */
[----:B------:R-:W-:Y:S01]  /*2950*/  IMAD.U32 R35, RZ, RZ, UR4 ;  /* 0x00000004ff237e24 */ /* 0x000fe2000f8e00ff */
[----:B------:R-:W-:-:S02]  /*2960*/  LEA R53, R53, R52, 0x6 ;  /* 0x0000003435357211 */ /* 0x000fc400078e30ff */
[----:B------:R-:W-:Y:S01]  /*2970*/  @P0 LEA R44, R45, R48, 0x4 ;  /* 0x000000302d2c0211 */ /* 0x000fe200078e20ff */
[----:B------:R-:W-:Y:S01]  /*2980*/  @P0 IMAD R35, R35, 0x40, R60 ;  /* 0x0000004023230824 */ /* 0x000fe200078e023c */
[----:B------:R-:W0:Y:S01]  /*2990*/  LDS.128 R48, [R48] ;  /* 0x0000000030307984 */ /* 0x000e220000000c00 */
[----:B------:R-:W-:-:S03]  /*29a0*/  IMAD.WIDE R52, R53, 0x4, R54 ;  /* 0x0000000435347825 */ /* 0x000fc600078e0236 */
[----:B------:R-:W1:Y:S01]  /*29b0*/  @P0 LDS.128 R44, [R44] ;  /* 0x000000002c2c0984 */ /* 0x000e620000000c00 */
[----:B------:R-:W-:-:S04]  /*29c0*/  @P0 IMAD.WIDE R34, R35, 0x4, R54 ;  /* 0x0000000423220825 */ /* 0x000fc800078e0236 */
[----:B------:R-:W-:-:S04]  /*29d0*/  @P0 IMAD.IADD R54, R43, 0x1, R60 ;  /* 0x000000012b360824 */ /* 0x000fc800078e023c */
[----:B------:R-:W-:Y:S01]  /*29e0*/  @P0 IMAD.MOV.U32 R60, RZ, RZ, R54 ;  /* 0x000000ffff3c0224 */ /* 0x000fe200078e0036 */
[----:B0-----:R0:W-:Y:S04]  /*29f0*/  STG.E.128 desc[UR10][R52.64], R48 ;  /* 0x0000003034007986 */ /* 0x0011e8000c101d0a */
[----:B-1----:R0:W-:Y:S02]  /*2a00*/  @P0 STG.E.128 desc[UR10][R34.64], R44 ;  /* 0x0000002c22000986 */ /* 0x0021e4000c101d0a */
.L_x_8457:
[----:B------:R-:W-:Y:S05]  /*2a10*/  BSYNC.RECONVERGENT B1 ;  /* 0x0000000000017941 */ /* 0x000fea0003800200 */
.L_x_8456:
[----:B------:R-:W-:Y:S05]  /*2a20*/  @!P1 BRA `(.L_x_8455) ;  /* 0x0000000000949947 */ /* 0x000fea0003800000 */
[----:B------:R-:W5:Y:S01]  /*2a30*/  S2R R61, SR_CgaCtaId ;  /* 0x00000000003d7919 */ /* 0x000f620000008800 */
[----:B0-----:R-:W-:-:S04]  /*2a40*/  MOV R34, 0x400 ;  /* 0x0000040000227802 */ /* 0x001fc80000000f00 */
[----:B------:R-:W-:-:S04]  /*2a50*/  IADD3 R34, PT, PT, R34, 0x900, RZ ;  /* 0x0000090022227810 */ /* 0x000fc80007ffe0ff */
[----:B-----5:R-:W-:-:S07]  /*2a60*/  LEA R61, R61, R34, 0x18 ;  /* 0x000000223d3d7211 */ /* 0x020fce00078ec0ff */
.L_x_8458:
[----:B0-----:R-:W-:Y:S01]  /*2a70*/  IMAD R34, R60, 0x4, R61 ;  /* 0x000000043c227824 */ /* 0x001fe200078e023d */
[----:B------:R-:W0:Y:S01]  /*2a80*/  LDC.64 R62, c[0x0][0x3a0] ;  /* 0x0000e800ff3e7b82 */ /* 0x000e220000000a00 */
[----:B------:R-:W-:Y:S01]  /*2a90*/  IMAD.U32 R35, RZ, RZ, UR12 ;  /* 0x0000000cff237e24 */ /* 0x000fe2000f8e00ff */
[----:B------:R-:W-:Y:S01]  /*2aa0*/  MOV R65, UR4 ;  /* 0x0000000400417c02 */ /* 0x000fe20008000f00 */
[----:B------:R-:W-:Y:S01]  /*2ab0*/  IMAD.U32 R45, RZ, RZ, UR12 ;  /* 0x0000000cff2d7e24 */ /* 0x000fe2000f8e00ff */
[----:B------:R0:W5:Y:S01]  /*2ac0*/  LDS.128 R56, [R34] ;  /* 0x0000000022387984 */ /* 0x0001620000000c00 */
[----:B------:R-:W-:Y:S01]  /*2ad0*/  IMAD.IADD R64, R43, 0x1, R60 ;  /* 0x000000012b407824 */ /* 0x000fe200078e023c */
[----:B------:R-:W-:Y:S01]  /*2ae0*/  LEA R52, R35, R34, 0x4 ;  /* 0x0000002223347211 */ /* 0x000fe200078e20ff */
[----:B------:R-:W-:Y:S02]  /*2af0*/  IMAD.U32 R69, RZ, RZ, UR4 ;  /* 0x00000004ff457e24 */ /* 0x000fe4000f8e00ff */
[----:B------:R-:W-:-:S02]  /*2b00*/  IMAD.IADD R66, R43, 0x1, R64 ;  /* 0x000000012b427824 */ /* 0x000fc400078e0240 */
[----:B------:R-:W-:Y:S02]  /*2b10*/  IMAD R48, R45, 0x10, R52 ;  /* 0x000000102d307824 */ /* 0x000fe400078e0234 */
[----:B-1----:R-:W1:Y:S01]  /*2b20*/  LDS.128 R52, [R52] ;  /* 0x0000000034347984 */ /* 0x002e620000000c00 */
[----:B------:R-:W-:Y:S02]  /*2b30*/  IMAD.U32 R67, RZ, RZ, UR4 ;  /* 0x00000004ff437e24 */ /* 0x000fe4000f8e00ff */
[----:B------:R-:W-:Y:S02]  /*2b40*/  IMAD R44, R35, 0x10, R48 ;  /* 0x00000010232c7824 */ /* 0x000fe400078e0230 */
[----:B------:R-:W2:Y:S01]  /*2b50*/  LDS.128 R48, [R48] ;  /* 0x0000000030307984 */ /* 0x000ea20000000c00 */
[----:B------:R-:W-:Y:S02]  /*2b60*/  IMAD.U32 R35, RZ, RZ, UR4 ;  /* 0x00000004ff237e24 */ /* 0x000fe4000f8e00ff */
[----:B------:R-:W-:Y:S01]  /*2b70*/  IMAD R65, R65, 0x40, R64 ;  /* 0x0000004041417824 */ /* 0x000fe200078e0240 */
[----:B------:R-:W3:Y:S01]  /*2b80*/  LDS.128 R44, [R44] ;  /* 0x000000002c2c7984 */ /* 0x000ee20000000c00 */
[----:B------:R-:W-:Y:S01]  /*2b90*/  IMAD R67, R67, 0x40, R66 ;  /* 0x0000004043437824 */ /* 0x000fe200078e0242 */
[----:B------:R-:W-:-:S02]  /*2ba0*/  LEA R35, R35, R60, 0x6 ;  /* 0x0000003c23237211 */ /* 0x000fc400078e30ff */
[----:B------:R-:W-:-:S03]  /*2bb0*/  IADD3 R60, PT, PT, R43, R66, RZ ;  /* 0x000000422b3c7210 */ /* 0x000fc60007ffe0ff */
[----:B0-----:R-:W-:Y:S01]  /*2bc0*/  IMAD.WIDE R34, R35, 0x4, R62 ;  /* 0x0000000423227825 */ /* 0x001fe200078e023e */
[----:B------:R-:W-:-:S03]  /*2bd0*/  LEA R69, R69, R60, 0x6 ;  /* 0x0000003c45457211 */ /* 0x000fc600078e30ff */
[----:B------:R-:W-:-:S05]  /*2be0*/  IMAD.IADD R60, R43, 0x1, R60 ;  /* 0x000000012b3c7824 */ /* 0x000fca00078e023c */
[----:B------:R-:W-:Y:S01]  /*2bf0*/  ISETP.GE.U32.AND P0, PT, R60, 0x40, PT ;  /* 0x000000403c00780c */ /* 0x000fe20003f06070 */
[----:B-----5:R0:W-:Y:S02]  /*2c00*/  STG.E.128 desc[UR10][R34.64], R56 ;  /* 0x0000003822007986 */ /* 0x0201e4000c101d0a */
[----:B0-----:R-:W-:-:S04]  /*2c10*/  IMAD.WIDE R58, R65, 0x4, R62 ;  /* 0x00000004413a7825 */ /* 0x001fc800078e023e */
[--C-:B------:R-:W-:Y:S01]  /*2c20*/  IMAD.WIDE R56, R67, 0x4, R62.reuse ;  /* 0x0000000443387825 */ /* 0x100fe200078e023e */
[----:B-1----:R0:W-:Y:S03]  /*2c30*/  STG.E.128 desc[UR10][R58.64], R52 ;  /* 0x000000343a007986 */ /* 0x0021e6000c101d0a */
[----:B------:R-:W-:Y:S01]  /*2c40*/  IMAD.WIDE R34, R69, 0x4, R62 ;  /* 0x0000000445227825 */ /* 0x000fe200078e023e */
[----:B--2---:R0:W-:Y:S04]  /*2c50*/  STG.E.128 desc[UR10][R56.64], R48 ;  /* 0x0000003038007986 */ /* 0x0041e8000c101d0a */
[----:B---3--:R0:W-:Y:S01]  /*2c60*/  STG.E.128 desc[UR10][R34.64], R44 ;  /* 0x0000002c22007986 */ /* 0x0081e2000c101d0a */
[----:B------:R-:W-:Y:S05]  /*2c70*/  @!P0 BRA `(.L_x_8458) ;  /* 0xfffffffc007c8947 */ /* 0x000fea000383ffff */
.L_x_8455:
[----:B------:R-:W-:Y:S05]  /*2c80*/  BSYNC.RECONVERGENT B0 ;  /* 0x0000000000007941 */ /* 0x000fea0003800200 */
.L_x_8454:
[----:B------:R-:W5:Y:S02]  /*2c90*/  LDCU UR5, c[0x0][0x374] ;  /* 0x00006e80ff0577ac */ /* 0x000f640008000800 */
[----:B-----5:R-:W-:Y:S02]  /*2ca0*/  UIADD3 UR4, UPT, UPT, UR5, UR4, URZ ;  /* 0x0000000405047290 */ /* 0x020fe4000fffe0ff */
[----:B------:R-:W-:-:S04]  /*2cb0*/  USHF.L.U32 UR5, UR5, 0x2, URZ ;  /* 0x0000000205057899 */ /* 0x000fc800080006ff */
[----:B------:R-:W-:-:S09]  /*2cc0*/  UISETP.GE.U32.AND UP0, UPT, UR4, UR5, UPT ;  /* 0x000000050400728c */ /* 0x000fd2000bf06070 */
[----:B------:R-:W-:Y:S05]  /*2cd0*/  BRA.U !UP0, `(.L_x_8459) ;  /* 0xffffffe108887547 */ /* 0x000fea000b83ffff */
[----:B------:R-:W-:Y:S05]  /*2ce0*/  EXIT ;  /* 0x000000000000794d */ /* 0x000fea0003800000 */
.L_x_8419:
[----:B------:R-:W-:Y:S02]  /*2cf0*/  HFMA2 R66, -RZ, RZ, 0, 1.847743988037109375e-06 ;  /* 0x0000001fff427431 */ /* 0x000fe400000001ff */
[----:B------:R-:W-:Y:S02]  /*2d00*/  IMAD.MOV.U32 R65, RZ, RZ, R19 ;  /* 0x000000ffff417224 */ /* 0x000fe400078e0013 */
[----:B------:R-:W-:-:S07]  /*2d10*/  IMAD.MOV.U32 R67, RZ, RZ, -0x1 ;  /* 0xffffffffff437424 */ /* 0x000fce00078e00ff */
[----:B01----:R-:W-:Y:S05]  /*2d20*/  WARPSYNC.COLLECTIVE R67, `(.L_x_8460) ;  /* 0x0000000043087348 */ /* 0x003fea0003c00000 */
[----:B------:R2:W3:Y:S02]  /*2d30*/  SHFL.IDX P3, R66, R68, R65, R66 ;  /* 0x0000004144427389 */ /* 0x0004e40000060042 */
[----:B0123--:R-:W-:Y:S05]  /*2d40*/  ENDCOLLECTIVE ;  /* 0x000000000000791b */ /* 0x00ffea0003800000 */
.L_x_8460:
[----:B------:R-:W-:Y:S01]  /*2d50*/  IMAD.MOV.U32 R69, RZ, RZ, R66 ;  /* 0x000000ffff457224 */ /* 0x000fe200078e0042 */
[----:B------:R-:W-:Y:S06]  /*2d60*/  BRA `(.L_x_8461) ;  /* 0xffffffec00887947 */ /* 0x000fec000383ffff */
.L_x_8421:
[----:B------:R-:W-:Y:S01]  /*2d70*/  BSSY B1, `(.L_x_8462) ;  /* 0x0000007000017945 */ /* 0x000fe20003800000 */
[----:B------:R-:W-:Y:S01]  /*2d80*/  MOV R65, R4 ;  /* 0x0000000400417202 */ /* 0x000fe20000000f00 */
[----:B------:R-:W-:Y:S02]  /*2d90*/  IMAD.MOV.U32 R66, RZ, RZ, 0x1f ;  /* 0x0000001fff427424 */ /* 0x000fe400078e00ff */
[----:B------:R-:W-:-:S07]  /*2da0*/  IMAD.MOV.U32 R67, RZ, RZ, -0x1 ;  /* 0xffffffffff437424 */ /* 0x000fce00078e00ff */
[----:B012---:R-:W-:Y:S05]  /*2db0*/  WARPSYNC.COLLECTIVE R67, `(.L_x_8463) ;  /* 0x0000000043087348 */ /* 0x007fea0003c00000 */
[----:B------:R3:W4:Y:S02]  /*2dc0*/  SHFL.IDX P3, R66, R68, R65, R66 ;  /* 0x0000004144427389 */ /* 0x0007240000060042 */
[----:B01234-:R-:W-:Y:S05]  /*2dd0*/  ENDCOLLECTIVE ;  /* 0x000000000000791b */ /* 0x01ffea0003800000 */
.L_x_8463:
[----:B------:R-:W-:Y:S05]  /*2de0*/  BSYNC B1 ;  /* 0x0000000000017941 */ /* 0x000fea0003800000 */
.L_x_8462:
[----:B------:R-:W-:Y:S05]  /*2df0*/  BRA `(.L_x_8464) ;  /* 0xffffffec007c7947 */ /* 0x000fea000383ffff */
.L_x_8423:
[----:B------:R-:W-:Y:S01]  /*2e00*/  BSSY B1, `(.L_x_8465) ;  /* 0x0000007000017945 */ /* 0x000fe20003800000 */
[----:B------:R-:W-:Y:S01]  /*2e10*/  MOV R65, R5 ;  /* 0x0000000500417202 */ /* 0x000fe20000000f00 */
[----:B------:R-:W-:Y:S02]  /*2e20*/  IMAD.MOV.U32 R66, RZ, RZ, 0x1f ;  /* 0x0000001fff427424 */ /* 0x000fe400078e00ff */
[----:B------:R-:W-:-:S07]  /*2e30*/  IMAD.MOV.U32 R67, RZ, RZ, -0x1 ;  /* 0xffffffffff437424 */ /* 0x000fce00078e00ff */
[----:B0123--:R-:W-:Y:S05]  /*2e40*/  WARPSYNC.COLLECTIVE R67, `(.L_x_8466) ;  /* 0x0000000043087348 */ /* 0x00ffea0003c00000 */
[----:B------:R4:W0:Y:S02]  /*2e50*/  SHFL.IDX P3, R66, R68, R65, R66 ;  /* 0x0000004144427389 */ /* 0x0008240000060042 */
[----:B01234-:R-:W-:Y:S05]  /*2e60*/  ENDCOLLECTIVE ;  /* 0x000000000000791b */ /* 0x01ffea0003800000 */
.L_x_8466:
[----:B------:R-:W-:Y:S05]  /*2e70*/  BSYNC B1 ;  /* 0x0000000000017941 */ /* 0x000fea0003800000 */
.L_x_8465:
[----:B------:R-:W-:Y:S05]  /*2e80*/  BRA `(.L_x_8467) ;  /* 0xffffffec00707947 */ /* 0x000fea000383ffff */
.L_x_8425:
[----:B------:R-:W-:Y:S01]  /*2e90*/  BSSY B1, `(.L_x_8468) ;  /* 0x0000007000017945 */ /* 0x000fe20003800000 */
[----:B------:R-:W-:Y:S01]  /*2ea0*/  MOV R65, R6 ;  /* 0x0000000600417202 */ /* 0x000fe20000000f00 */
[----:B------:R-:W-:Y:S02]  /*2eb0*/  IMAD.MOV.U32 R66, RZ, RZ, 0x1f ;  /* 0x0000001fff427424 */ /* 0x000fe400078e00ff */
[----:B------:R-:W-:-:S07]  /*2ec0*/  IMAD.MOV.U32 R67, RZ, RZ, -0x1 ;  /* 0xffffffffff437424 */ /* 0x000fce00078e00ff */
[----:B01234-:R-:W-:Y:S05]  /*2ed0*/  WARPSYNC.COLLECTIVE R67, `(.L_x_8469) ;  /* 0x0000000043087348 */ /* 0x01ffea0003c00000 */
[----:B------:R0:W0:Y:S02]  /*2ee0*/  SHFL.IDX P3, R66, R68, R65, R66 ;  /* 0x0000004144427389 */ /* 0x0000240000060042 */
[----:B01234-:R-:W-:Y:S05]  /*2ef0*/  ENDCOLLECTIVE ;  /* 0x000000000000791b */ /* 0x01ffea0003800000 */
.L_x_8469:
[----:B------:R-:W-:Y:S05]  /*2f00*/  BSYNC B1 ;  /* 0x0000000000017941 */ /* 0x000fea0003800000 */
.L_x_8468:
[----:B------:R-:W-:Y:S05]  /*2f10*/  BRA `(.L_x_8470) ;  /* 0xffffffec00647947 */ /* 0x000fea000383ffff */
.L_x_8427:
[----:B------:R-:W-:Y:S01]  /*2f20*/  BSSY B1, `(.L_x_8471) ;  /* 0x0000007000017945 */ /* 0x000fe20003800000 */
[----:B------:R-:W-:Y:S01]  /*2f30*/  MOV R65, R7 ;  /* 0x0000000700417202 */ /* 0x000fe20000000f00 */
[----:B------:R-:W-:Y:S02]  /*2f40*/  IMAD.MOV.U32 R66, RZ, RZ, 0x1f ;  /* 0x0000001fff427424 */ /* 0x000fe400078e00ff */
[----:B------:R-:W-:-:S07]  /*2f50*/  IMAD.MOV.U32 R67, RZ, RZ, -0x1 ;  /* 0xffffffffff437424 */ /* 0x000fce00078e00ff */
[----:B01234-:R-:W-:Y:S05]  /*2f60*/  WARPSYNC.COLLECTIVE R67, `(.L_x_8472) ;  /* 0x0000000043087348 */ /* 0x01ffea0003c00000 */
[----:B------:R0:W0:Y:S02]  /*2f70*/  SHFL.IDX P3, R66, R68, R65, R66 ;  /* 0x0000004144427389 */ /* 0x0000240000060042 */
[----:B01234-:R-:W-:Y:S05]  /*2f80*/  ENDCOLLECTIVE ;  /* 0x000000000000791b */ /* 0x01ffea0003800000 */
.L_x_8472:
[----:B------:R-:W-:Y:S05]  /*2f90*/  BSYNC B1 ;  /* 0x0000000000017941 */ /* 0x000fea0003800000 */
.L_x_8471:
[----:B------:R-:W-:Y:S05]  /*2fa0*/  BRA `(.L_x_8473) ;  /* 0xffffffec00587947 */ /* 0x000fea000383ffff */
.L_x_8429:
[----:B------:R-:W-:Y:S01]  /*2fb0*/  BSSY B1, `(.L_x_8474) ;  /* 0x0000007000017945 */ /* 0x000fe20003800000 */
[----:B------:R-:W-:Y:S01]  /*2fc0*/  MOV R65, R8 ;  /* 0x0000000800417202 */ /* 0x000fe20000000f00 */
[----:B------:R-:W-:Y:S02]  /*2fd0*/  IMAD.MOV.U32 R66, RZ, RZ, 0x1f ;  /* 0x0000001fff427424 */ /* 0x000fe400078e00ff */
[----:B------:R-:W-:-:S07]  /*2fe0*/  IMAD.MOV.U32 R67, RZ, RZ, -0x1 ;  /* 0xffffffffff437424 */ /* 0x000fce00078e00ff */
[----:B01234-:R-:W-:Y:S05]  /*2ff0*/  WARPSYNC.COLLECTIVE R67, `(.L_x_8475) ;  /* 0x0000000043087348 */ /* 0x01ffea0003c00000 */
[----:B------:R0:W0:Y:S02]  /*3000*/  SHFL.IDX P3, R66, R68, R65, R66 ;  /* 0x0000004144427389 */ /* 0x0000240000060042 */
[----:B01234-:R-:W-:Y:S05]  /*3010*/  ENDCOLLECTIVE ;  /* 0x000000000000791b */ /* 0x01ffea0003800000 */
.L_x_8475:
[----:B------:R-:W-:Y:S05]  /*3020*/  BSYNC B1 ;  /* 0x0000000000017941 */ /* 0x000fea0003800000 */
.L_x_8474:
[----:B------:R-:W-:Y:S05]  /*3030*/  BRA `(.L_x_8476) ;  /* 0xffffffec004c7947 */ /* 0x000fea000383ffff */
.L_x_8431:
[----:B------:R-:W-:Y:S01]  /*3040*/  BSSY B1, `(.L_x_8477) ;  /* 0x0000007000017945 */ /* 0x000fe20003800000 */
[----:B------:R-:W-:Y:S01]  /*3050*/  MOV R65, R9 ;  /* 0x0000000900417202 */ /* 0x000fe20000000f00 */
[----:B------:R-:W-:Y:S02]  /*3060*/  IMAD.MOV.U32 R66, RZ, RZ, 0x1f ;  /* 0x0000001fff427424 */ /* 0x000fe400078e00ff */
[----:B------:R-:W-:-:S07]  /*3070*/  IMAD.MOV.U32 R67, RZ, RZ, -0x1 ;  /* 0xffffffffff437424 */ /* 0x000fce00078e00ff */
[----:B01234-:R-:W-:Y:S05]  /*3080*/  WARPSYNC.COLLECTIVE R67, `(.L_x_8478) ;  /* 0x0000000043087348 */ /* 0x01ffea0003c00000 */
[----:B------:R0:W0:Y:S02]  /*3090*/  SHFL.IDX P3, R66, R68, R65, R66 ;  /* 0x0000004144427389 */ /* 0x0000240000060042 */
[----:B01234-:R-:W-:Y:S05]  /*30a0*/  ENDCOLLECTIVE ;  /* 0x000000000000791b */ /* 0x01ffea0003800000 */
.L_x_8478:
[----:B------:R-:W-:Y:S05]  /*30b0*/  BSYNC B1 ;  /* 0x0000000000017941 */ /* 0x000fea0003800000 */
.L_x_8477:
[----:B------:R-:W-:Y:S05]  /*30c0*/  BRA `(.L_x_8479) ;  /* 0xffffffec00407947 */ /* 0x000fea000383ffff */
.L_x_8433:
[----:B------:R-:W-:Y:S01]  /*30d0*/  BSSY B1, `(.L_x_8480) ;  /* 0x0000007000017945 */ /* 0x000fe20003800000 */
[----:B------:R-:W-:Y:S01]  /*30e0*/  MOV R65, R10 ;  /* 0x0000000a00417202 */ /* 0x000fe20000000f00 */
[----:B------:R-:W-:Y:S02]  /*30f0*/  IMAD.MOV.U32 R66, RZ, RZ, 0x1f ;  /* 0x0000001fff427424 */ /* 0x000fe400078e00ff */
[----:B------:R-:W-:-:S07]  /*3100*/  IMAD.MOV.U32 R67, RZ, RZ, -0x1 ;  /* 0xffffffffff437424 */ /* 0x000fce00078e00ff */
[----:B01234-:R-:W-:Y:S05]  /*3110*/  WARPSYNC.COLLECTIVE R67, `(.L_x_8481) ;  /* 0x0000000043087348 */ /* 0x01ffea0003c00000 */
[----:B------:R0:W0:Y:S02]  /*3120*/  SHFL.IDX P3, R66, R68, R65, R66 ;  /* 0x0000004144427389 */ /* 0x0000240000060042 */
[----:B01234-:R-:W-:Y:S05]  /*3130*/  ENDCOLLECTIVE ;  /* 0x000000000000791b */ /* 0x01ffea0003800000 */
.L_x_8481:
[----:B------:R-:W-:Y:S05]  /*3140*/  BSYNC B1 ;  /* 0x0000000000017941 */ /* 0x000fea0003800000 */
.L_x_8480:
[----:B------:R-:W-:Y:S05]  /*3150*/  BRA `(.L_x_8482) ;  /* 0xffffffec00347947 */ /* 0x000fea000383ffff */
.L_x_8435:
[----:B------:R-:W-:Y:S01]  /*3160*/  BSSY B1, `(.L_x_8483) ;  /* 0x0000007000017945 */ /* 0x000fe20003800000 */
[----:B------:R-:W-:Y:S01]  /*3170*/  MOV R65, R11 ;  /* 0x0000000b00417202 */ /* 0x000fe20000000f00 */
[----:B------:R-:W-:Y:S02]  /*3180*/  IMAD.MOV.U32 R66, RZ, RZ, 0x1f ;  /* 0x0000001fff427424 */ /* 0x000fe400078e00ff */
[----:B------:R-:W-:-:S07]  /*3190*/  IMAD.MOV.U32 R67, RZ, RZ, -0x1 ;  /* 0xffffffffff437424 */ /* 0x000fce00078e00ff */
[----:B01234-:R-:W-:Y:S05]  /*31a0*/  WARPSYNC.COLLECTIVE R67, `(.L_x_8484) ;  /* 0x0000000043087348 */ /* 0x01ffea0003c00000 */
[----:B------:R0:W0:Y:S02]  /*31b0*/  SHFL.IDX P3, R66, R68, R65, R66 ;  /* 0x0000004144427389 */ /* 0x0000240000060042 */
[----:B01234-:R-:W-:Y:S05]  /*31c0*/  ENDCOLLECTIVE ;  /* 0x000000000000791b */ /* 0x01ffea0003800000 */
.L_x_8484:
[----:B------:R-:W-:Y:S05]  /*31d0*/  BSYNC B1 ;  /* 0x0000000000017941 */ /* 0x000fea0003800000 */
.L_x_8483:
[----:B------:R-:W-:Y:S05]  /*31e0*/  BRA `(.L_x_8485) ;  /* 0xffffffec00287947 */ /* 0x000fea000383ffff */
.L_x_8437:
[----:B------:R-:W-:Y:S01]  /*31f0*/  BSSY B1, `(.L_x_8486) ;  /* 0x0000007000017945 */ /* 0x000fe20003800000 */
[----:B------:R-:W-:Y:S01]  /*3200*/  MOV R65, R12 ;  /* 0x0000000c00417202 */ /* 0x000fe20000000f00 */
[----:B------:R-:W-:Y:S02]  /*3210*/  IMAD.MOV.U32 R66, RZ, RZ, 0x1f ;  /* 0x0000001fff427424 */ /* 0x000fe400078e00ff */
[----:B------:R-:W-:-:S07]  /*3220*/  IMAD.MOV.U32 R67, RZ, RZ, -0x1 ;  /* 0xffffffffff437424 */ /* 0x000fce00078e00ff */
[----:B01234-:R-:W-:Y:S05]  /*3230*/  WARPSYNC.COLLECTIVE R67, `(.L_x_8487) ;  /* 0x0000000043087348 */ /* 0x01ffea0003c00000 */
[----:B------:R0:W0:Y:S02]  /*3240*/  SHFL.IDX P3, R66, R68, R65, R66 ;  /* 0x0000004144427389 */ /* 0x0000240000060042 */
[----:B01234-:R-:W-:Y:S05]  /*3250*/  ENDCOLLECTIVE ;  /* 0x000000000000791b */ /* 0x01ffea0003800000 */
.L_x_8487:
[----:B------:R-:W-:Y:S05]  /*3260*/  BSYNC B1 ;  /* 0x0000000000017941 */ /* 0x000fea0003800000 */
.L_x_8486:
[----:B------:R-:W-:Y:S05]  /*3270*/  BRA `(.L_x_8488) ;  /* 0xffffffec001c7947 */ /* 0x000fea000383ffff */
.L_x_8439:
[----:B------:R-:W-:Y:S01]  /*3280*/  BSSY B1, `(.L_x_8489) ;  /* 0x0000007000017945 */ /* 0x000fe20003800000 */
[----:B------:R-:W-:Y:S01]  /*3290*/  MOV R65, R13 ;  /* 0x0000000d00417202 */ /* 0x000fe20000000f00 */
[----:B------:R-:W-:Y:S02]  /*32a0*/  IMAD.MOV.U32 R66, RZ, RZ, 0x1f ;  /* 0x0000001fff427424 */ /* 0x000fe400078e00ff */
[----:B------:R-:W-:-:S07]  /*32b0*/  IMAD.MOV.U32 R67, RZ, RZ, -0x1 ;  /* 0xffffffffff437424 */ /* 0x000fce00078e00ff */
[----:B01234-:R-:W-:Y:S05]  /*32c0*/  WARPSYNC.COLLECTIVE R67, `(.L_x_8490) ;  /* 0x0000000043087348 */ /* 0x01ffea0003c00000 */
[----:B------:R0:W0:Y:S02]  /*32d0*/  SHFL.IDX P3, R66, R68, R65, R66 ;  /* 0x0000004144427389 */ /* 0x0000240000060042 */
[----:B01234-:R-:W-:Y:S05]  /*32e0*/  ENDCOLLECTIVE ;  /* 0x000000000000791b */ /* 0x01ffea0003800000 */
.L_x_8490:
[----:B------:R-:W-:Y:S05]  /*32f0*/  BSYNC B1 ;  /* 0x0000000000017941 */ /* 0x000fea0003800000 */
.L_x_8489:
[----:B------:R-:W-:Y:S05]  /*3300*/  BRA `(.L_x_8491) ;  /* 0xffffffec00107947 */ /* 0x000fea000383ffff */
.L_x_8441:
[----:B------:R-:W-:Y:S01]  /*3310*/  BSSY B1, `(.L_x_8492) ;  /* 0x0000007000017945 */ /* 0x000fe20003800000 */
[----:B------:R-:W-:Y:S01]  /*3320*/  MOV R65, R14 ;  /* 0x0000000e00417202 */ /* 0x000fe20000000f00 */
[----:B------:R-:W-:Y:S02]  /*3330*/  IMAD.MOV.U32 R66, RZ, RZ, 0x1f ;  /* 0x0000001fff427424 */ /* 0x000fe400078e00ff */
[----:B------:R-:W-:-:S07]  /*3340*/  IMAD.MOV.U32 R67, RZ, RZ, -0x1 ;  /* 0xffffffffff437424 */ /* 0x000fce00078e00ff */
[----:B01234-:R-:W-:Y:S05]  /*3350*/  WARPSYNC.COLLECTIVE R67, `(.L_x_8493) ;  /* 0x0000000043087348 */ /* 0x01ffea0003c00000 */
[----:B------:R0:W0:Y:S02]  /*3360*/  SHFL.IDX P3, R66, R68, R65, R66 ;  /* 0x0000004144427389 */ /* 0x0000240000060042 */
[----:B01234-:R-:W-:Y:S05]  /*3370*/  ENDCOLLECTIVE ;  /* 0x000000000000791b */ /* 0x01ffea0003800000 */
.L_x_8493:
[----:B------:R-:W-:Y:S05]  /*3380*/  BSYNC B1 ;  /* 0x0000000000017941 */ /* 0x000fea0003800000 */
.L_x_8492:
[----:B------:R-:W-:Y:S05]  /*3390*/  BRA `(.L_x_8494) ;  /* 0xffffffec00047947 */ /* 0x000fea000383ffff */
.L_x_8443:
[----:B------:R-:W-:Y:S01]  /*33a0*/  BSSY B1, `(.L_x_8495) ;  /* 0x0000007000017945 */ /* 0x000fe20003800000 */
[----:B------:R-:W-:Y:S01]  /*33b0*/  MOV R65, R15 ;  /* 0x0000000f00417202 */ /* 0x000fe20000000f00 */
[----:B------:R-:W-:Y:S02]  /*33c0*/  IMAD.MOV.U32 R66, RZ, RZ, 0x1f ;  /* 0x0000001fff427424 */ /* 0x000fe400078e00ff */
[----:B------:R-:W-:-:S07]  /*33d0*/  IMAD.MOV.U32 R67, RZ, RZ, -0x1 ;  /* 0xffffffffff437424 */ /* 0x000fce00078e00ff */
[----:B01234-:R-:W-:Y:S05]  /*33e0*/  WARPSYNC.COLLECTIVE R67, `(.L_x_8496) ;  /* 0x0000000043087348 */ /* 0x01ffea0003c00000 */
[----:B------:R0:W0:Y:S02]  /*33f0*/  SHFL.IDX P3, R66, R68, R65, R66 ;  /* 0x0000004144427389 */ /* 0x0000240000060042 */
[----:B01234-:R-:W-:Y:S05]  /*3400*/  ENDCOLLECTIVE ;  /* 0x000000000000791b */ /* 0x01ffea0003800000 */
.L_x_8496:
[----:B------:R-:W-:Y:S05]  /*3410*/  BSYNC B1 ;  /* 0x0000000000017941 */ /* 0x000fea0003800000 */
.L_x_8495:
[----:B------:R-:W-:Y:S05]  /*3420*/  BRA `(.L_x_8497) ;  /* 0xffffffe800f87947 */ /* 0x000fea000383ffff */
.L_x_8445:
[----:B------:R-:W-:Y:S01]  /*3430*/  BSSY B1, `(.L_x_8498) ;  /* 0x0000007000017945 */ /* 0x000fe20003800000 */
[----:B------:R-:W-:Y:S01]  /*3440*/  MOV R65, R16 ;  /* 0x0000001000417202 */ /* 0x000fe20000000f00 */
[----:B------:R-:W-:Y:S02]  /*3450*/  IMAD.MOV.U32 R66, RZ, RZ, 0x1f ;  /* 0x0000001fff427424 */ /* 0x000fe400078e00ff */
[----:B------:R-:W-:-:S07]  /*3460*/  IMAD.MOV.U32 R67, RZ, RZ, -0x1 ;  /* 0xffffffffff437424 */ /* 0x000fce00078e00ff */
[----:B01234-:R-:W-:Y:S05]  /*3470*/  WARPSYNC.COLLECTIVE R67, `(.L_x_8499) ;  /* 0x0000000043087348 */ /* 0x01ffea0003c00000 */
[----:B------:R0:W0:Y:S02]  /*3480*/  SHFL.IDX P3, R66, R68, R65, R66 ;  /* 0x0000004144427389 */ /* 0x0000240000060042 */
[----:B01234-:R-:W-:Y:S05]  /*3490*/  ENDCOLLECTIVE ;  /* 0x000000000000791b */ /* 0x01ffea0003800000 */
.L_x_8499:
[----:B------:R-:W-:Y:S05]  /*34a0*/  BSYNC B1 ;  /* 0x0000000000017941 */ /* 0x000fea0003800000 */
.L_x_8498:
[----:B------:R-:W-:Y:S05]  /*34b0*/  BRA `(.L_x_8500) ;  /* 0xffffffe800ec7947 */ /* 0x000fea000383ffff */
.L_x_8447:
[----:B------:R-:W-:Y:S01]  /*34c0*/  BSSY B1, `(.L_x_8501) ;  /* 0x0000007000017945 */ /* 0x000fe20003800000 */
[----:B------:R-:W-:Y:S01]  /*34d0*/  MOV R65, R17 ;  /* 0x0000001100417202 */ /* 0x000fe20000000f00 */
[----:B------:R-:W-:Y:S02]  /*34e0*/  IMAD.MOV.U32 R66, RZ, RZ, 0x1f ;  /* 0x0000001fff427424 */ /* 0x000fe400078e00ff */
[----:B------:R-:W-:-:S07]  /*34f0*/  IMAD.MOV.U32 R67, RZ, RZ, -0x1 ;  /* 0xffffffffff437424 */ /* 0x000fce00078e00ff */
[----:B01234-:R-:W-:Y:S05]  /*3500*/  WARPSYNC.COLLECTIVE R67, `(.L_x_8502) ;  /* 0x0000000043087348 */ /* 0x01ffea0003c00000 */
[----:B------:R0:W0:Y:S02]  /*3510*/  SHFL.IDX P3, R66, R68, R65, R66 ;  /* 0x0000004144427389 */ /* 0x0000240000060042 */
[----:B01234-:R-:W-:Y:S05]  /*3520*/  ENDCOLLECTIVE ;  /* 0x000000000000791b */ /* 0x01ffea0003800000 */
.L_x_8502:
[----:B------:R-:W-:Y:S05]  /*3530*/  BSYNC B1 ;  /* 0x0000000000017941 */ /* 0x000fea0003800000 */
.L_x_8501:
[----:B------:R-:W-:Y:S05]  /*3540*/  BRA `(.L_x_8503) ;  /* 0xffffffe800e07947 */ /* 0x000fea000383ffff */
.L_x_8449:
[----:B------:R-:W-:Y:S01]  /*3550*/  BSSY B1, `(.L_x_8504) ;  /* 0x0000007000017945 */ /* 0x000fe20003800000 */
[----:B------:R-:W-:Y:S01]  /*3560*/  MOV R65, R18 ;  /* 0x0000001200417202 */ /* 0x000fe20000000f00 */
[----:B------:R-:W-:Y:S02]  /*3570*/  IMAD.MOV.U32 R66, RZ, RZ, 0x1f ;  /* 0x0000001fff427424 */ /* 0x000fe400078e00ff */
[----:B------:R-:W-:-:S07]  /*3580*/  IMAD.MOV.U32 R67, RZ, RZ, -0x1 ;  /* 0xffffffffff437424 */ /* 0x000fce00078e00ff */
[----:B01234-:R-:W-:Y:S05]  /*3590*/  WARPSYNC.COLLECTIVE R67, `(.L_x_8505) ;  /* 0x0000000043087348 */ /* 0x01ffea0003c00000 */
[----:B------:R0:W0:Y:S02]  /*35a0*/  SHFL.IDX P3, R66, R68, R65, R66 ;  /* 0x0000004144427389 */ /* 0x0000240000060042 */
[----:B01234-:R-:W-:Y:S05]  /*35b0*/  ENDCOLLECTIVE ;  /* 0x000000000000791b */ /* 0x01ffea0003800000 */
.L_x_8505:
[----:B------:R-:W-:Y:S05]  /*35c0*/  BSYNC B1 ;  /* 0x0000000000017941 */ /* 0x000fea0003800000 */
.L_x_8504:
[----:B------:R-:W-:Y:S05]  /*35d0*/  BRA `(.L_x_8506) ;  /* 0xffffffe800d47947 */ /* 0x000fea000383ffff */
        .weak           $__internal_196_$__cuda_sm20_div_s16
        .type           $__internal_196_$__cuda_sm20_div_s16,@function
        .size           $__internal_196_$__cuda_sm20_div_s16,(.L_x_38699 - $__internal_196_$__cuda_sm20_div_s16)
$__internal_196_$__cuda_sm20_div_s16:
        /* <DEDUP_REMOVED lines=25> */
[----:B------:R-:W-:Y:S05]  /*3770*/  RET.REL.NODEC R34 `(_Z9cuda_gemmIiLi128ELi4ELi1ELi64ELi64ELi64ELi64ELi1ELi0EEviiiPT_S1_S1_iii) ;  /* 0xffffffc822207950 */ /* 0x000fea0003c3ffff */
.L_x_8507:
        /* <DEDUP_REMOVED lines=16> */
.L_x_38699:


//--------------------- .text._Z9cuda_gemmIiLi128ELi4ELi1ELi64ELi64ELi64ELi64ELi0ELi1EEviiiPT_S1_S1_iii --------------------------
	.section	.text._Z9cuda_gemmIiLi128ELi4ELi1ELi64ELi64ELi64ELi64ELi0ELi1EEviiiPT_S1_S1_iii,"ax",@progbits
	.align	128
        .global         _Z9cuda_gemmIiLi128ELi4ELi1ELi64ELi64ELi64ELi64ELi0ELi1EEviiiPT_S1_S1_iii
        .type           _Z9cuda_gemmIiLi128ELi4ELi1ELi64ELi64ELi64ELi64ELi0ELi1EEviiiPT_S1_S1_iii,@function
        .size           _Z9cuda_gemmIiLi128ELi4ELi1ELi64ELi64ELi64ELi64ELi0ELi1EEviiiPT_S1_S1_iii,(.L_x_39417 - _Z9cuda_gemmIiLi128ELi4ELi1ELi64ELi64ELi64ELi64ELi0ELi1EEviiiPT_S1_S1_iii)
        .other          _Z9cuda_gemmIiLi128ELi4ELi1ELi64ELi64ELi64ELi64ELi0ELi1EEviiiPT_S1_S1_iii,@"STO_CUDA_ENTRY STV_DEFAULT"
_Z9cuda_gemmIiLi128ELi4ELi1ELi64ELi64ELi64ELi64ELi0ELi1EEviiiPT_S1_S1_iii:
.text._Z9cuda_gemmIiLi128ELi4ELi1ELi64ELi64ELi64ELi64ELi0ELi1EEviiiPT_S1_S1_iii:
        /* <DEDUP_REMOVED lines=11> */
[----:B------:R-:W3:Y:S01]  /*00b0*/  LDCU UR8, c[0x0][0x388] ;  /* 0x00007100ff0877ac */ /* 0x000ee20008000800 */
[----:B------:R-:W4:Y:S05]  /*00c0*/  LDCU.64 UR16, c[0x0][0x358] ;  /* 0x00006b00ff1077ac */ /* 0x000f2a0008000a00 */
[----:B------:R-:W5:Y:S01]  /*00d0*/  S2UR UR14, SR_CTAID.Z ;  /* 0x00000000000e79c3 */ /* 0x000f620000002700 */
[----:B0-----:R-:W-:-:S02]  /*00e0*/  USHF.L.U32 UR10, UR15, 0x2, URZ ;  /* 0x000000020f0a7899 */ /* 0x001fc400080006ff */
[----:B------:R-:W0:Y:S05]  /*00f0*/  I2F.U32.RP R8, UR15 ;  /* 0x0000000f00087d06 */ /* 0x000e2a0008209000 */
[----:B------:R-:W4:Y:S01]  /*0100*/  S2UR UR12, SR_CTAID.X ;  /* 0x00000000000c79c3 */ /* 0x000f220000002500 */
[----:B------:R-:W-:Y:S01]  /*0110*/  ISETP.NE.U32.AND P2, PT, RZ, UR15, PT ;  /* 0x0000000fff007c0c */ /* 0x000fe2000bf45070 */
[----:B------:R-:W-:Y:S01]  /*0120*/  IMAD R15, RZ, RZ, -UR10 ;  /* 0x8000000aff0f7e24 */ /* 0x000fe2000f8e02ff */
[----:B------:R-:W-:Y:S01]  /*0130*/  ISETP.NE.U32.AND P5, PT, RZ, UR10, PT ;  /* 0x0000000aff007c0c */ /* 0x000fe2000bfa5070 */
[----:B--2---:R-:W-:Y:S01]  /*0140*/  ULEA UR5, UR6, UR4, 0x18 ;  /* 0x0000000406057291 */ /* 0x004fe2000f8ec0ff */
[----:B------:R-:W2:Y:S01]  /*0150*/  I2F.U32.RP R10, UR10 ;  /* 0x0000000a000a7d06 */ /* 0x000ea20008209000 */
[----:B------:R-:W-:-:S04]  /*0160*/  UIADD3 UR4, UPT, UPT, UR4, 0x880, URZ ;  /* 0x0000088004047890 */ /* 0x000fc8000fffe0ff */
[----:B------:R-:W-:Y:S01]  /*0170*/  IMAD.U32 R24, RZ, RZ, UR5 ;  /* 0x00000005ff187e24 */ /* 0x000fe2000f8e00ff */
[C---:B-1----:R-:W-:Y:S01]  /*0180*/  SHF.L.U32 R6, R0.reuse, 0x2, RZ ;  /* 0x0000000200067819 */ /* 0x042fe200000006ff */
[----:B---3--:R-:W-:Y:S01]  /*0190*/  USHF.R.S32.HI UR5, URZ, 0x1f, UR8 ;  /* 0x0000001fff057899 */ /* 0x008fe20008011408 */
[----:B0-----:R-:W0:Y:S01]  /*01a0*/  MUFU.RCP R8, R8 ;  /* 0x0000000800087308 */ /* 0x001e220000001000 */
[----:B------:R-:W-:Y:S01]  /*01b0*/  IADD3 R7, PT, PT, R0, UR15, RZ ;  /* 0x0000000f00077c10 */ /* 0x000fe2000fffe0ff */
[----:B------:R-:W-:Y:S01]  /*01c0*/  ULEA UR6, UR6, UR4, 0x18 ;  /* 0x0000000406067291 */ /* 0x000fe2000f8ec0ff */
[----:B------:R-:W-:Y:S01]  /*01d0*/  VIADD R4, R6, UR10 ;  /* 0x0000000a06047c36 */ /* 0x000fe20008000000 */
[----:B------:R-:W-:Y:S01]  /*01e0*/  SHF.R.U32.HI R30, RZ, 0x1, R0 ;  /* 0x00000001ff1e7819 */ /* 0x000fe20000011600 */
[----:B------:R-:W-:Y:S02]  /*01f0*/  ULEA.HI UR5, UR5, UR8, URZ, 0x6 ;  /* 0x0000000805057291 */ /* 0x000fe4000f8f30ff */
[----:B-----5:R-:W-:Y:S01]  /*0200*/  ULEA UR11, UR14, 0x20, 0x6 ;  /* 0x000000200e0b7891 */ /* 0x020fe2000f8e30ff */
[----:B--2---:R-:W1:Y:S01]  /*0210*/  MUFU.RCP R10, R10 ;  /* 0x0000000a000a7308 */ /* 0x004e620000001000 */
[C---:B------:R-:W-:Y:S01]  /*0220*/  ISETP.GE.U32.AND P0, PT, R4.reuse, 0x40, PT ;  /* 0x000000400400780c */ /* 0x040fe20003f06070 */
[----:B------:R-:W-:Y:S01]  /*0230*/  USHF.R.S32.HI UR5, URZ, 0x6, UR5 ;  /* 0x00000006ff057899 */ /* 0x000fe20008011405 */
[----:B------:R-:W-:Y:S01]  /*0240*/  VIMNMX.U32 R9, PT, PT, R4, 0x40, !PT ;  /* 0x0000004004097848 */ /* 0x000fe20007fe0000 */
[----:B------:R-:W-:Y:S01]  /*0250*/  UMOV UR4, UR7 ;  /* 0x0000000700047c82 */ /* 0x000fe20008000000 */
[----:B0-----:R-:W-:Y:S01]  /*0260*/  VIADD R2, R8, 0xffffffe ;  /* 0x0ffffffe08027836 */ /* 0x001fe20000000000 */
[----:B------:R-:W-:-:S03]  /*0270*/  VIMNMX.U32 R8, PT, PT, R7, 0x40, !PT ;  /* 0x0000004007087848 */ /* 0x000fc60007fe0000 */
[----:B------:R0:W2:Y:S01]  /*0280*/  F2I.FTZ.U32.TRUNC.NTZ R3, R2 ;  /* 0x0000000200037305 */ /* 0x0000a2000021f000 */
[----:B-1----:R-:W-:Y:S01]  /*0290*/  VIADD R5, R10, 0xffffffe ;  /* 0x0ffffffe0a057836 */ /* 0x002fe20000000000 */
[----:B------:R-:W-:Y:S02]  /*02a0*/  SEL R10, RZ, 0x1, P0 ;  /* 0x00000001ff0a7807 */ /* 0x000fe40000000000 */
[----:B------:R-:W-:Y:S02]  /*02b0*/  ISETP.GE.U32.AND P0, PT, R7, 0x40, PT ;  /* 0x000000400700780c */ /* 0x000fe40003f06070 */
[----:B------:R-:W-:Y:S02]  /*02c0*/  IADD3 R11, PT, PT, R9, -R4, -R10 ;  /* 0x80000004090b7210 */ /* 0x000fe40007ffe80a */
[----:B------:R-:W1:Y:S01]  /*02d0*/  F2I.FTZ.U32.TRUNC.NTZ R5, R5 ;  /* 0x0000000500057305 */ /* 0x000e62000021f000 */
[----:B0-----:R-:W-:Y:S02]  /*02e0*/  HFMA2 R2, -RZ, RZ, 0, 0 ;  /* 0x00000000ff027431 */ /* 0x001fe400000001ff */
[----:B------:R-:W-:Y:S01]  /*02f0*/  IMAD.MOV.U32 R4, RZ, RZ, RZ ;  /* 0x000000ffff047224 */ /* 0x000fe200078e00ff */
[----:B------:R-:W-:-:S02]  /*0300*/  SEL R9, RZ, 0x1, P0 ;  /* 0x00000001ff097807 */ /* 0x000fc40000000000 */
[----:B--2---:R-:W-:Y:S02]  /*0310*/  IADD3 R13, PT, PT, RZ, -R3, RZ ;  /* 0x80000003ff0d7210 */ /* 0x004fe40007ffe0ff */
[----:B------:R-:W-:Y:S02]  /*0320*/  IADD3 R8, PT, PT, R8, -R7, -R9 ;  /* 0x8000000708087210 */ /* 0x000fe40007ffe809 */
[----:B------:R-:W-:Y:S01]  /*0330*/  SHF.L.U32 R7, R0, 0x6, RZ ;  /* 0x0000000600077819 */ /* 0x000fe200000006ff */
[----:B------:R-:W-:-:S03]  /*0340*/  IMAD R13, R13, UR15, RZ ;  /* 0x0000000f0d0d7c24 */ /* 0x000fc6000f8e02ff */
[----:B------:R-:W-:Y:S01]  /*0350*/  LOP3.LUT R7, R7, 0x40, RZ, 0xc0, !PT ;  /* 0x0000004007077812 */ /* 0x000fe200078ec0ff */
[----:B------:R-:W-:-:S04]  /*0360*/  IMAD.HI.U32 R3, R3, R13, R2 ;  /* 0x0000000d03037227 */ /* 0x000fc800078e0002 */
[----:B-1----:R-:W-:-:S04]  /*0370*/  IMAD R15, R15, R5, RZ ;  /* 0x000000050f0f7224 */ /* 0x002fc800078e02ff */
[----:B------:R-:W-:-:S06]  /*0380*/  IMAD.HI.U32 R4, R5, R15, R4 ;  /* 0x0000000f05047227 */ /* 0x000fcc00078e0004 */
[----:B------:R-:W-:-:S04]  /*0390*/  IMAD.HI.U32 R5, R4, R11, RZ ;  /* 0x0000000b04057227 */ /* 0x000fc800078e00ff */
[----:B------:R-:W-:Y:S02]  /*03a0*/  IMAD.MOV R2, RZ, RZ, -R5 ;  /* 0x000000ffff027224 */ /* 0x000fe400078e0a05 */
[----:B------:R-:W-:-:S04]  /*03b0*/  IMAD.HI.U32 R4, R3, R8, RZ ;  /* 0x0000000803047227 */ /* 0x000fc800078e00ff */
[----:B------:R-:W-:Y:S01]  /*03c0*/  IMAD R11, R2, UR10, R11 ;  /* 0x0000000a020b7c24 */ /* 0x000fe2000f8e020b */
[----:B------:R-:W-:Y:S01]  /*03d0*/  IADD3 R3, PT, PT, -R4, RZ, RZ ;  /* 0x000000ff04037210 */ /* 0x000fe20007ffe1ff */
[----:B------:R-:W-:-:S03]  /*03e0*/  IMAD R2, R30, 0x84, R24 ;  /* 0x000000841e027824 */ /* 0x000fc600078e0218 */
[----:B------:R-:W-:Y:S01]  /*03f0*/  ISETP.GE.U32.AND P3, PT, R11, UR10, PT ;  /* 0x0000000a0b007c0c */ /* 0x000fe2000bf66070 */
[----:B------:R-:W-:Y:S01]  /*0400*/  IMAD R8, R3, UR15, R8 ;  /* 0x0000000f03087c24 */ /* 0x000fe2000f8e0208 */
[----:B------:R-:W-:Y:S01]  /*0410*/  LOP3.LUT R3, R6, 0x7c, RZ, 0xc0, !PT ;  /* 0x0000007c06037812 */ /* 0x000fe200078ec0ff */
[----:B------:R-:W-:-:S03]  /*0420*/  IMAD.SHL.U32 R6, R0, 0x10, RZ ;  /* 0x0000001000067824 */ /* 0x000fc600078e00ff */
[----:B------:R-:W-:Y:S02]  /*0430*/  ISETP.GE.U32.AND P0, PT, R8, UR15, PT ;  /* 0x0000000f08007c0c */ /* 0x000fe4000bf06070 */
[----:B------:R-:W-:Y:S02]  /*0440*/  IADD3 R2, PT, PT, R2, R3, RZ ;  /* 0x0000000302027210 */ /* 0x000fe40007ffe0ff */
[----:B------:R-:W-:-:S03]  /*0450*/  LOP3.LUT R6, R6, 0x10, RZ, 0xc0, !PT ;  /* 0x0000001006067812 */ /* 0x000fc600078ec0ff */
[----:B------:R-:W-:Y:S01]  /*0460*/  @P3 VIADD R11, R11, -UR10 ;  /* 0x8000000a0b0b3c36 */ /* 0x000fe20008000000 */
[----:B------:R-:W-:Y:S02]  /*0470*/  @P3 IADD3 R5, PT, PT, R5, 0x1, RZ ;  /* 0x0000000105053810 */ /* 0x000fe40007ffe0ff */
[----:B------:R-:W-:Y:S02]  /*0480*/  LOP3.LUT R45, R6, 0xd, RZ, 0xfc, !PT ;  /* 0x0000000d062d7812 */ /* 0x000fe400078efcff */
[----:B------:R-:W-:Y:S01]  /*0490*/  ISETP.GE.U32.AND P4, PT, R11, UR10, PT ;  /* 0x0000000a0b007c0c */ /* 0x000fe2000bf86070 */
[----:B------:R-:W-:Y:S01]  /*04a0*/  @P0 VIADD R4, R4, 0x1 ;  /* 0x0000000104040836 */ /* 0x000fe20000000000 */
[----:B------:R-:W-:Y:S02]  /*04b0*/  @P0 IADD3 R8, PT, PT, R8, -UR15, RZ ;  /* 0x8000000f08080c10 */ /* 0x000fe4000fffe0ff */
[----:B------:R-:W-:Y:S02]  /*04c0*/  LOP3.LUT R44, R6, 0xc, RZ, 0xfc, !PT ;  /* 0x0000000c062c7812 */ /* 0x000fe400078efcff */
[----:B------:R-:W-:-:S02]  /*04d0*/  ISETP.GE.U32.AND P1, PT, R8, UR15, PT ;  /* 0x0000000f08007c0c */ /* 0x000fc4000bf26070 */
[C---:B------:R-:W-:Y:S02]  /*04e0*/  LOP3.LUT R8, R6.reuse, 0xe, RZ, 0xfc, !PT ;  /* 0x0000000e06087812 */ /* 0x040fe400078efcff */
[C---:B------:R-:W-:Y:S02]  /*04f0*/  LOP3.LUT R43, R6.reuse, 0xb, RZ, 0xfc, !PT ;  /* 0x0000000b062b7812 */ /* 0x040fe400078efcff */
[C---:B------:R-:W-:Y:S02]  /*0500*/  LOP3.LUT R41, R6.reuse, 0xa, RZ, 0xfc, !PT ;  /* 0x0000000a06297812 */ /* 0x040fe400078efcff */
[----:B------:R-:W-:Y:S02]  /*0510*/  @P4 IADD3 R5, PT, PT, R5, 0x1, RZ ;  /* 0x0000000105054810 */ /* 0x000fe40007ffe0ff */
[----:B------:R-:W-:Y:S02]  /*0520*/  @!P5 LOP3.LUT R5, RZ, UR10, RZ, 0x33, !PT ;  /* 0x0000000aff05dc12 */ /* 0x000fe4000f8e33ff */
[----:B------:R-:W-:Y:S01]  /*0530*/  LOP3.LUT R40, R6, 0x9, RZ, 0xfc, !PT ;  /* 0x0000000906287812 */ /* 0x000fe200078efcff */
[----:B------:R-:W-:Y:S01]  /*0540*/  @P1 VIADD R4, R4, 0x1 ;  /* 0x0000000104041836 */ /* 0x000fe20000000000 */
[----:B------:R-:W-:Y:S01]  /*0550*/  @!P2 LOP3.LUT R4, RZ, UR15, RZ, 0x33, !PT ;  /* 0x0000000fff04ac12 */ /* 0x000fe2000f8e33ff */
[----:B------:R-:W-:Y:S01]  /*0560*/  IMAD.IADD R3, R10, 0x1, R5 ;  /* 0x000000010a037824 */ /* 0x000fe200078e0205 */
[----:B------:R-:W-:-:S02]  /*0570*/  LOP3.LUT R5, R0, 0xf, RZ, 0xc0, !PT ;  /* 0x0000000f00057812 */ /* 0x000fc400078ec0ff */
[----:B------:R-:W-:Y:S02]  /*0580*/  IADD3 R4, PT, PT, R9, R4, RZ ;  /* 0x0000000409047210 */ /* 0x000fe40007ffe0ff */
[C---:B------:R-:W-:Y:S01]  /*0590*/  LOP3.LUT R9, R6.reuse, 0xf, RZ, 0xfc, !PT ;  /* 0x0000000f06097812 */ /* 0x040fe200078efcff */
[----:B------:R-:W-:Y:S01]  /*05a0*/  IMAD R24, R5, 0x84, R24 ;  /* 0x0000008405187824 */ /* 0x000fe200078e0218 */
[C---:B------:R-:W-:Y:S02]  /*05b0*/  LOP3.LUT R39, R6.reuse, 0x8, RZ, 0xfc, !PT ;  /* 0x0000000806277812 */ /* 0x040fe400078efcff */
[C---:B------:R-:W-:Y:S02]  /*05c0*/  LOP3.LUT R38, R6.reuse, 0x7, RZ, 0xfc, !PT ;  /* 0x0000000706267812 */ /* 0x040fe400078efcff */
[C---:B------:R-:W-:Y:S02]  /*05d0*/  LOP3.LUT R37, R6.reuse, 0x6, RZ, 0xfc, !PT ;  /* 0x0000000606257812 */ /* 0x040fe400078efcff */
[----:B------:R-:W-:-:S02]  /*05e0*/  LOP3.LUT R36, R6, 0x5, RZ, 0xfc, !PT ;  /* 0x0000000506247812 */ /* 0x000fc400078efcff */
[C---:B------:R-:W-:Y:S02]  /*05f0*/  LOP3.LUT R35, R6.reuse, 0x4, RZ, 0xfc, !PT ;  /* 0x0000000406237812 */ /* 0x040fe400078efcff */
[C---:B------:R-:W-:Y:S02]  /*0600*/  LOP3.LUT R34, R6.reuse, 0x3, RZ, 0xfc, !PT ;  /* 0x0000000306227812 */ /* 0x040fe400078efcff */
[C---:B------:R-:W-:Y:S02]  /*0610*/  LOP3.LUT R32, R6.reuse, 0x2, RZ, 0xfc, !PT ;  /* 0x0000000206207812 */ /* 0x040fe400078efcff */
[----:B----4-:R-:W-:-:S07]  /*0620*/  LOP3.LUT R31, R6, 0x1, RZ, 0xfc, !PT ;  /* 0x00000001061f7812 */ /* 0x010fce00078efcff */
.L_x_8532:
[C---:B------:R-:W-:Y:S01]  /*0630*/  ISETP.GT.U32.AND P0, PT, R0.reuse, 0x3f, PT ;  /* 0x0000003f0000780c */ /* 0x040fe20003f04070 */
[----:B------:R-:W-:Y:S01]  /*0640*/  BSSY.RECONVERGENT B0, `(.L_x_8508) ;  /* 0x000002b000007945 */ /* 0x000fe20003800200 */
[----:B0-23--:R-:W-:-:S11]  /*0650*/  IMAD.SHL.U32 R12, R0, 0x4, RZ ;  /* 0x00000004000c7824 */ /* 0x00dfd600078e00ff */
[----:B-1----:R-:W-:Y:S05]  /*0660*/  @P0 BRA `(.L_x_8509) ;  /* 0x0000000000a00947 */ /* 0x002fea0003800000 */
        /* <DEDUP_REMOVED lines=18> */
[----:B------:R-:W-:-:S05]  /*0790*/  IADD3 R8, PT, PT, R8, UR15, RZ ;  /* 0x0000000f08087c10 */ /* 0x000fca000fffe0ff */
[----:B------:R-:W-:-:S05]  /*07a0*/  VIADD R11, R8, UR15 ;  /* 0x0000000f080b7c36 */ /* 0x000fca0008000000 */
[----:B------:R1:W-:Y:S01]  /*07b0*/  @P0 STS [R10+UR10], RZ ;  /* 0x000000ff0a000988 */ /* 0x0003e2000800080a */
[----:B------:R-:W-:-:S07]  /*07c0*/  @P0 MOV R8, R11 ;  /* 0x0000000b00080202 */ /* 0x000fce0000000f00 */
.L_x_8511:
[----:B------:R-:W-:Y:S05]  /*07d0*/  BSYNC.RECONVERGENT B1 ;  /* 0x0000000000017941 */ /* 0x000fea0003800200 */
.L_x_8510:
[----:B------:R-:W-:Y:S05]  /*07e0*/  @!P1 BRA `(.L_x_8509) ;  /* 0x0000000000409947 */ /* 0x000fea0003800000 */
[----:B------:R-:W2:Y:S01]  /*07f0*/  S2UR UR8, SR_CgaCtaId ;  /* 0x00000000000879c3 */ /* 0x000ea20000008800 */
[----:B------:R-:W-:Y:S02]  /*0800*/  UMOV UR7, 0x400 ;  /* 0x0000040000077882 */ /* 0x000fe40000000000 */
[----:B------:R-:W-:-:S04]  /*0810*/  UIADD3 UR7, UPT, UPT, UR7, 0x900, URZ ;  /* 0x0000090007077890 */ /* 0x000fc8000fffe0ff */
[----:B--2---:R-:W-:-:S06]  /*0820*/  ULEA UR7, UR8, UR7, 0x18 ;  /* 0x0000000708077291 */ /* 0x004fcc000f8ec0ff */
[----:B-1----:R-:W-:-:S07]  /*0830*/  LEA R9, R8, UR7, 0x2 ;  /* 0x0000000708097c11 */ /* 0x002fce000f8e10ff */
.L_x_8512:
        /* <DEDUP_REMOVED lines=11> */
.L_x_8509:
[----:B------:R-:W-:Y:S05]  /*08f0*/  BSYNC.RECONVERGENT B0 ;  /* 0x0000000000007941 */ /* 0x000fea0003800200 */
.L_x_8508:
[----:B------:R-:W3:Y:S01]  /*0900*/  LDCU UR7, c[0x0][0x388] ;  /* 0x00007100ff0777ac */ /* 0x000ee20008000800 */
[----:B------:R-:W-:Y:S01]  /*0910*/  ISETP.GT.U32.AND P0, PT, R0, 0x7, PT ;  /* 0x000000070000780c */ /* 0x000fe20003f04070 */
[----:B------:R-:W-:Y:S01]  /*0920*/  BSSY.RECONVERGENT B0, `(.L_x_8513) ;  /* 0x0000012000007945 */ /* 0x000fe20003800200 */
[----:B------:R-:W-:-:S04]  /*0930*/  UIADD3 UR8, UPT, UPT, UR12, UR14, URZ ;  /* 0x0000000e0c087290 */ /* 0x000fc8000fffe0ff */
[----:B------:R-:W-:-:S04]  /*0940*/  USHF.L.U32 UR8, UR8, 0x6, URZ ;  /* 0x0000000608087899 */ /* 0x000fc800080006ff */
[----:B---3--:R-:W-:-:S03]  /*0950*/  UIMAD UR7, UR4, UR7, UR8 ;  /* 0x00000007040772a4 */ /* 0x008fc6000f8e0208 */
[----:B------:R-:W-:Y:S09]  /*0960*/  @P0 BRA `(.L_x_8514) ;  /* 0x0000000000340947 */ /* 0x000ff20003800000 */
[----:B-1----:R-:W1:Y:S01]  /*0970*/  S2R R9, SR_CgaCtaId ;  /* 0x0000000000097919 */ /* 0x002e620000008800 */
[----:B------:R-:W-:-:S04]  /*0980*/  MOV R8, 0x400 ;  /* 0x0000040000087802 */ /* 0x000fc80000000f00 */
[----:B------:R-:W-:-:S04]  /*0990*/  IADD3 R8, PT, PT, R8, 0x880, RZ ;  /* 0x0000088008087810 */ /* 0x000fc80007ffe0ff */
[----:B-1----:R-:W-:-:S07]  /*09a0*/  LEA R15, R9, R8, 0x18 ;  /* 0x00000008090f7211 */ /* 0x002fce00078ec0ff */
.L_x_8515:
[----:B---3--:R-:W1:Y:S01]  /*09b0*/  LDC.64 R8, c[0x0][0x390] ;  /* 0x0000e400ff087b82 */ /* 0x008e620000000a00 */
[----:B--2---:R-:W-:-:S04]  /*09c0*/  VIADD R11, R12, UR7 ;  /* 0x000000070c0b7c36 */ /* 0x004fc80008000000 */
[----:B-1----:R-:W-:-:S06]  /*09d0*/  IMAD.WIDE R8, R11, 0x4, R8 ;  /* 0x000000040b087825 */ /* 0x002fcc00078e0208 */
[----:B------:R-:W2:Y:S01]  /*09e0*/  LDG.E.128 R8, desc[UR16][R8.64] ;  /* 0x0000001008087981 */ /* 0x000ea2000c1e1d00 */
[C---:B------:R-:W-:Y:S01]  /*09f0*/  LEA R13, R12.reuse, R15, 0x2 ;  /* 0x0000000f0c0d7211 */ /* 0x040fe200078e10ff */
[----:B0-----:R-:W-:-:S05]  /*0a00*/  VIADD R12, R12, UR10 ;  /* 0x0000000a0c0c7c36 */ /* 0x001fca0008000000 */
[----:B------:R-:W-:Y:S01]  /*0a10*/  ISETP.GE.U32.AND P0, PT, R12, 0x20, PT ;  /* 0x000000200c00780c */ /* 0x000fe20003f06070 */
[----:B--2---:R3:W-:-:S12]  /*0a20*/  STS.128 [R13], R8 ;  /* 0x000000080d007388 */ /* 0x0047d80000000c00 */
[----:B------:R-:W-:Y:S05]  /*0a30*/  @!P0 BRA `(.L_x_8515) ;  /* 0xfffffffc00dc8947 */ /* 0x000fea000383ffff */
.L_x_8514:
[----:B------:R-:W-:Y:S05]  /*0a40*/  BSYNC.RECONVERGENT B0 ;  /* 0x0000000000007941 */ /* 0x000fea0003800200 */
.L_x_8513:
[----:B------:R-:W-:-:S07]  /*0a50*/  HFMA2 R42, -RZ, RZ, 0, 0 ;  /* 0x00000000ff2a7431 */ /* 0x000fce00000001ff */
.L_x_8519:
[----:B-123--:R-:W-:Y:S01]  /*0a60*/  SHF.R.U32.HI R10, RZ, 0x4, R0 ;  /* 0x00000004ff0a7819 */ /* 0x00efe20000011600 */
[----:B0-----:R-:W-:-:S07]  /*0a70*/  IMAD.IADD R12, R5, 0x1, R42 ;  /* 0x00000001050c7824 */ /* 0x001fce00078e022a */
.L_x_8516:
[----:B0-----:R-:W0:Y:S01]  /*0a80*/  LDC.64 R8, c[0x0][0x398] ;  /* 0x0000e600ff087b82 */ /* 0x001e220000000a00 */
[----:B------:R-:W-:-:S05]  /*0a90*/  MOV R11, UR14 ;  /* 0x0000000e000b7c02 */ /* 0x000fca0008000f00 */
[----:B------:R-:W-:-:S05]  /*0aa0*/  IMAD R11, R11, 0x40, R10 ;  /* 0x000000400b0b7824 */ /* 0x000fca00078e020a */
        /* <DEDUP_REMOVED lines=13> */
[----:B------:R-:W-:Y:S01]  /*0b80*/  LOP3.LUT R12, R0, 0x1, RZ, 0xc0, !PT ;  /* 0x00000001000c7812 */ /* 0x000fe200078ec0ff */
[----:B------:R1:W2:Y:S01]  /*0b90*/  LDS R26, [R2] ;  /* 0x00000000021a7984 */ /* 0x0002a20000000800 */
[----:B------:R-:W-:Y:S02]  /*0ba0*/  UMOV UR8, 0xffffffff ;  /* 0xffffffff00087882 */ /* 0x000fe40000000000 */
[----:B------:R-:W-:Y:S01]  /*0bb0*/  ISETP.NE.AND P0, PT, R12, RZ, PT ;  /* 0x000000ff0c00720c */ /* 0x000fe20003f05270 */
[----:B0-----:R1:W0:Y:S04]  /*0bc0*/  LDS.128 R8, [R7+UR6+0x30] ;  /* 0x0000300607087984 */ /* 0x0012280008000c00 */
[----:B------:R1:W3:Y:S04]  /*0bd0*/  LDS.128 R12, [R7+UR6+0x20] ;  /* 0x00002006070c7984 */ /* 0x0002e80008000c00 */
[----:B------:R1:W4:Y:S04]  /*0be0*/  LDS.128 R16, [R7+UR6+0x10] ;  /* 0x0000100607107984 */ /* 0x0003280008000c00 */
[----:B------:R1:W0:Y:S01]  /*0bf0*/  LDS.128 R20, [R7+UR6] ;  /* 0x0000000607147984 */ /* 0x0002220008000c00 */
[----:B------:R-:W-:Y:S05]  /*0c00*/  BRA.DIV UR8, `(.L_x_8518) ;  /* 0x0000000e088c7947 */ /* 0x000fea000b800000 */
[----:B--2---:R-:W0:Y:S01]  /*0c10*/  SHFL.IDX PT, R33, R26, R6, 0x1f ;  /* 0x00001f061a217589 */ /* 0x004e2200000e0000 */
[C---:B------:R-:W-:Y:S02]  /*0c20*/  LOP3.LUT R28, R6.reuse, 0xe, RZ, 0xfc, !PT ;  /* 0x0000000e061c7812 */ /* 0x040fe400078efcff */
[----:B------:R-:W-:Y:S01]  /*0c30*/  LOP3.LUT R27, R6, 0xf, RZ, 0xfc, !PT ;  /* 0x0000000f061b7812 */ /* 0x000fe200078efcff */
[----:B0-----:R-:W-:Y:S02]  /*0c40*/  IMAD R20, R20, R33, RZ ;  /* 0x0000002114147224 */ /* 0x001fe400078e02ff */
[----:B------:R-:W0:Y:S02]  /*0c50*/  SHFL.IDX PT, R33, R26, R31, 0x1f ;  /* 0x00001f1f1a217589 */ /* 0x000e2400000e0000 */
[----:B0-----:R-:W-:Y:S02]  /*0c60*/  IMAD R20, R21, R33, R20 ;  /* 0x0000002115147224 */ /* 0x001fe400078e0214 */
[----:B------:R-:W0:Y:S04]  /*0c70*/  SHFL.IDX PT, R33, R26, R32, 0x1f ;  /* 0x00001f201a217589 */ /* 0x000e2800000e0000 */
[----:B------:R-:W-:Y:S01]  /*0c80*/  SHFL.IDX PT, R21, R26, R39, 0x1f ;  /* 0x00001f271a157589 */ /* 0x000fe200000e0000 */
[----:B0-----:R-:W-:-:S03]  /*0c90*/  IMAD R20, R22, R33, R20 ;  /* 0x0000002116147224 */ /* 0x001fc600078e0214 */
[----:B------:R-:W0:Y:S04]  /*0ca0*/  SHFL.IDX PT, R33, R26, R34, 0x1f ;  /* 0x00001f221a217589 */ /* 0x000e2800000e0000 */
[----:B------:R-:W-:Y:S01]  /*0cb0*/  SHFL.IDX PT, R22, R26, R37, 0x1f ;  /* 0x00001f251a167589 */ /* 0x000fe200000e0000 */
[----:B0-----:R-:W-:-:S03]  /*0cc0*/  IMAD R23, R23, R33, R20 ;  /* 0x0000002117177224 */ /* 0x001fc600078e0214 */
[----:B------:R-:W4:Y:S04]  /*0cd0*/  SHFL.IDX PT, R33, R26, R35, 0x1f ;  /* 0x00001f231a217589 */ /* 0x000f2800000e0000 */
[----:B------:R-:W0:Y:S01]  /*0ce0*/  SHFL.IDX PT, R20, R26, R36, 0x1f ;  /* 0x00001f241a147589 */ /* 0x000e2200000e0000 */
[----:B----4-:R-:W-:-:S03]  /*0cf0*/  IMAD R16, R16, R33, R23 ;  /* 0x0000002110107224 */ /* 0x010fc600078e0217 */
[----:B------:R-:W2:Y:S01]  /*0d00*/  SHFL.IDX PT, R33, R26, R38, 0x1f ;  /* 0x00001f261a217589 */ /* 0x000ea200000e0000 */
[----:B0-----:R-:W-:-:S03]  /*0d10*/  IMAD R17, R17, R20, R16 ;  /* 0x0000001411117224 */ /* 0x001fc600078e0210 */
[----:B------:R-:W0:Y:S01]  /*0d20*/  SHFL.IDX PT, R16, R26, R40, 0x1f ;  /* 0x00001f281a107589 */ /* 0x000e2200000e0000 */
[----:B------:R-:W-:-:S03]  /*0d30*/  IMAD R18, R18, R22, R17 ;  /* 0x0000001612127224 */ /* 0x000fc600078e0211 */
[----:B------:R-:W-:Y:S01]  /*0d40*/  SHFL.IDX PT, R17, R26, R28, 0x1f ;  /* 0x00001f1c1a117589 */ /* 0x000fe200000e0000 */
[----:B--2---:R-:W-:-:S03]  /*0d50*/  IMAD R18, R19, R33, R18 ;  /* 0x0000002113127224 */ /* 0x004fc600078e0212 */
[----:B------:R-:W2:Y:S01]  /*0d60*/  SHFL.IDX PT, R19, R26, R41, 0x1f ;  /* 0x00001f291a137589 */ /* 0x000ea200000e0000 */
[----:B---3--:R-:W-:-:S03]  /*0d70*/  IMAD R21, R12, R21, R18 ;  /* 0x000000150c157224 */ /* 0x008fc600078e0212 */
[----:B------:R-:W3:Y:S01]  /*0d80*/  SHFL.IDX PT, R33, R26, R43, 0x1f ;  /* 0x00001f2b1a217589 */ /* 0x000ee200000e0000 */
[----:B0-----:R-:W-:-:S03]  /*0d90*/  IMAD R13, R13, R16, R21 ;  /* 0x000000100d0d7224 */ /* 0x001fc600078e0215 */
[----:B------:R-:W0:Y:S04]  /*0da0*/  SHFL.IDX PT, R18, R26, R44, 0x1f ;  /* 0x00001f2c1a127589 */ /* 0x000e2800000e0000 */
[----:B------:R-:W4:Y:S04]  /*0db0*/  SHFL.IDX PT, R12, R26, R45, 0x1f ;  /* 0x00001f2d1a0c7589 */ /* 0x000f2800000e0000 */
[----:B------:R0:W1:Y:S01]  /*0dc0*/  SHFL.IDX PT, R16, R26, R27, 0x1f ;  /* 0x00001f1b1a107589 */ /* 0x00006200000e0000 */
[----:B--2---:R-:W-:-:S04]  /*0dd0*/  IMAD R14, R14, R19, R13 ;  /* 0x000000130e0e7224 */ /* 0x004fc800078e020d */
[----:B---3--:R-:W-:-:S04]  /*0de0*/  IMAD R15, R15, R33, R14 ;  /* 0x000000210f0f7224 */ /* 0x008fc800078e020e */
[----:B0-----:R-:W-:-:S04]  /*0df0*/  IMAD R8, R8, R18, R15 ;  /* 0x0000001208087224 */ /* 0x001fc800078e020f */
[----:B----4-:R-:W-:-:S04]  /*0e00*/  IMAD R8, R9, R12, R8 ;  /* 0x0000000c09087224 */ /* 0x010fc800078e0208 */
[----:B-1----:R-:W-:-:S07]  /*0e10*/  IMAD R8, R10, R17, R8 ;  /* 0x000000110a087224 */ /* 0x002fce00078e0208 */
.L_x_8549:
        /* <DEDUP_REMOVED lines=12> */
.L_x_8517:
[----:B------:R-:W-:-:S05]  /*0ee0*/  VIADD R42, R42, 0x10 ;  /* 0x000000102a2a7836 */ /* 0x000fca0000000000 */
[----:B------:R-:W-:-:S13]  /*0ef0*/  ISETP.GE.U32.AND P0, PT, R42, 0x40, PT ;  /* 0x000000402a00780c */ /* 0x000fda0003f06070 */
[----:B------:R-:W-:Y:S05]  /*0f00*/  @!P0 BRA `(.L_x_8519) ;  /* 0xfffffff800d48947 */ /* 0x000fea000383ffff */
[----:B------:R-:W-:Y:S01]  /*0f10*/  ISETP.GT.U32.AND P0, PT, R0, 0x7, PT ;  /* 0x000000070000780c */ /* 0x000fe20003f04070 */
[----:B------:R-:W-:-:S12]  /*0f20*/  BSSY.RECONVERGENT B0, `(.L_x_8520) ;  /* 0x0000014000007945 */ /* 0x000fd80003800200 */
[----:B------:R-:W-:Y:S05]  /*0f30*/  @P0 BRA `(.L_x_8521) ;  /* 0x0000000000480947 */ /* 0x000fea0003800000 */
[----:B-1----:R-:W1:Y:S01]  /*0f40*/  S2R R9, SR_CgaCtaId ;  /* 0x0000000000097919 */ /* 0x002e620000008800 */
[----:B0-----:R-:W-:Y:S02]  /*0f50*/  MOV R8, 0x400 ;  /* 0x0000040000087802 */ /* 0x001fe40000000f00 */
[----:B------:R-:W-:Y:S02]  /*0f60*/  MOV R14, UR7 ;  /* 0x00000007000e7c02 */ /* 0x000fe40008000f00 */
[----:B------:R-:W-:Y:S01]  /*0f70*/  SHF.L.U32 R12, R0, 0x2, RZ ;  /* 0x00000002000c7819 */ /* 0x000fe200000006ff */
[----:B------:R-:W-:Y:S01]  /*0f80*/  VIADD R8, R8, 0x880 ;  /* 0x0000088008087836 */ /* 0x000fe20000000000 */
[----:B------:R-:W-:-:S04]  /*0f90*/  SHF.R.S32.HI R14, RZ, 0x1f, R14 ;  /* 0x0000001fff0e7819 */ /* 0x000fc8000001140e */
[----:B-1----:R-:W-:-:S07]  /*0fa0*/  LEA R15, R9, R8, 0x18 ;  /* 0x00000008090f7211 */ /* 0x002fce00078ec0ff */
.L_x_8522:
[----:B------:R-:W0:Y:S01]  /*0fb0*/  LDCU.64 UR8, c[0x0][0x390] ;  /* 0x00007200ff0877ac */ /* 0x000e220008000a00 */
[----:B--2---:R-:W-:-:S05]  /*0fc0*/  IADD3 R9, P0, PT, R12, UR7, RZ ;  /* 0x000000070c097c10 */ /* 0x004fca000ff1e0ff */
[----:B------:R-:W-:Y:S01]  /*0fd0*/  IMAD.X R10, RZ, RZ, R14, P0 ;  /* 0x000000ffff0a7224 */ /* 0x000fe200000e060e */
[----:B0-----:R-:W-:-:S04]  /*0fe0*/  LEA R8, P0, R9, UR8, 0x2 ;  /* 0x0000000809087c11 */ /* 0x001fc8000f8010ff */
[----:B------:R-:W-:-:S06]  /*0ff0*/  LEA.HI.X R9, R9, UR9, R10, 0x2, P0 ;  /* 0x0000000909097c11 */ /* 0x000fcc00080f140a */
[----:B------:R-:W2:Y:S01]  /*1000*/  LDG.E.128 R8, desc[UR16][R8.64+0x80] ;  /* 0x0000801008087981 */ /* 0x000ea2000c1e1d00 */
[C---:B------:R-:W-:Y:S01]  /*1010*/  LEA R13, R12.reuse, R15, 0x2 ;  /* 0x0000000f0c0d7211 */ /* 0x040fe200078e10ff */
[----:B------:R-:W-:-:S05]  /*1020*/  VIADD R12, R12, UR10 ;  /* 0x0000000a0c0c7c36 */ /* 0x000fca0008000000 */
[----:B------:R-:W-:Y:S01]  /*1030*/  ISETP.GE.U32.AND P0, PT, R12, 0x20, PT ;  /* 0x000000200c00780c */ /* 0x000fe20003f06070 */
[----:B--2---:R2:W-:-:S12]  /*1040*/  STS.128 [R13], R8 ;  /* 0x000000080d007388 */ /* 0x0045d80000000c00 */
[----:B------:R-:W-:Y:S05]  /*1050*/  @!P0 BRA `(.L_x_8522) ;  /* 0xfffffffc00d48947 */ /* 0x000fea000383ffff */
.L_x_8521:
[----:B------:R-:W-:Y:S05]  /*1060*/  BSYNC.RECONVERGENT B0 ;  /* 0x0000000000007941 */ /* 0x000fea0003800200 */
.L_x_8520:
[----:B------:R-:W-:-:S07]  /*1070*/  HFMA2 R42, -RZ, RZ, 0, 0 ;  /* 0x00000000ff2a7431 */ /* 0x000fce00000001ff */
.L_x_8526:
[----:B012---:R-:W-:Y:S01]  /*1080*/  SHF.R.U32.HI R10, RZ, 0x4, R0 ;  /* 0x00000004ff0a7819 */ /* 0x007fe20000011600 */
[----:B------:R-:W-:-:S07]  /*1090*/  IMAD.IADD R12, R5, 0x1, R42 ;  /* 0x00000001050c7824 */ /* 0x000fce00078e022a */
.L_x_8523:
[----:B01----:R-:W0:Y:S01]  /*10a0*/  LDC.64 R8, c[0x0][0x398] ;  /* 0x0000e600ff087b82 */ /* 0x003e220000000a00 */
[----:B------:R-:W-:-:S05]  /*10b0*/  IADD3 R11, PT, PT, R10, UR11, RZ ;  /* 0x0000000b0a0b7c10 */ /* 0x000fca000fffe0ff */
        /* <DEDUP_REMOVED lines=16> */
[----:B-1----:R0:W1:Y:S04]  /*11c0*/  LDS.128 R8, [R7+UR6+0x30] ;  /* 0x0000300607087984 */ /* 0x0020680008000c00 */
        /* <DEDUP_REMOVED lines=29> */
[----:B------:R-:W1:Y:S04]  /*13a0*/  SHFL.IDX PT, R18, R26, R44, 0x1f ;  /* 0x00001f2c1a127589 */ /* 0x000e6800000e0000 */
[----:B------:R-:W0:Y:S04]  /*13b0*/  SHFL.IDX PT, R12, R26, R45, 0x1f ;  /* 0x00001f2d1a0c7589 */ /* 0x000e2800000e0000 */
[----:B------:R4:W4:Y:S01]  /*13c0*/  SHFL.IDX PT, R16, R26, R27, 0x1f ;  /* 0x00001f1b1a107589 */ /* 0x00092200000e0000 */
[----:B--2---:R-:W-:-:S04]  /*13d0*/  IMAD R14, R14, R19, R13 ;  /* 0x000000130e0e7224 */ /* 0x004fc800078e020d */
[----:B---3--:R-:W-:-:S04]  /*13e0*/  IMAD R15, R15, R33, R14 ;  /* 0x000000210f0f7224 */ /* 0x008fc800078e020e */
[----:B-1----:R-:W-:-:S04]  /*13f0*/  IMAD R8, R8, R18, R15 ;  /* 0x0000001208087224 */ /* 0x002fc800078e020f */
[----:B0-----:R-:W-:-:S04]  /*1400*/  IMAD R8, R9, R12, R8 ;  /* 0x0000000c09087224 */ /* 0x001fc800078e0208 */
[----:B----4-:R-:W-:-:S07]  /*1410*/  IMAD R8, R10, R17, R8 ;  /* 0x000000110a087224 */ /* 0x010fce00078e0208 */
.L_x_8566:
        /* <DEDUP_REMOVED lines=12> */
.L_x_8524:
[----:B------:R-:W-:-:S04]  /*14e0*/  IADD3 R42, PT, PT, R42, 0x10, RZ ;  /* 0x000000102a2a7810 */ /* 0x000fc80007ffe0ff */
[----:B------:R-:W-:-:S13]  /*14f0*/  ISETP.GE.U32.AND P0, PT, R42, 0x40, PT ;  /* 0x000000402a00780c */ /* 0x000fda0003f06070 */
[----:B------:R-:W-:Y:S05]  /*1500*/  @!P0 BRA `(.L_x_8526) ;  /* 0xfffffff800dc8947 */ /* 0x000fea000383ffff */
[----:B------:R-:W-:Y:S01]  /*1510*/  ISETP.GT.U32.AND P0, PT, R0, 0xf, PT ;  /* 0x0000000f0000780c */ /* 0x000fe20003f04070 */
[----:B------:R-:W-:Y:S05]  /*1520*/  WARPSYNC.ALL ;  /* 0x0000000000007948 */ /* 0x000fea0003800000 */
[----:B------:R-:W-:Y:S06]  /*1530*/  BAR.SYNC.DEFER_BLOCKING 0x0 ;  /* 0x0000000000007b1d */ /* 0x000fec0000010000 */
[----:B------:R-:W-:Y:S04]  /*1540*/  BSSY.RECONVERGENT B0, `(.L_x_8527) ;  /* 0x000004a000007945 */ /* 0x000fe80003800200 */
[----:B------:R-:W-:Y:S05]  /*1550*/  @P0 BRA `(.L_x_8528) ;  /* 0x0000000400200947 */ /* 0x000fea0003800000 */
[----:B0-----:R-:W0:Y:S01]  /*1560*/  S2R R9, SR_CTAID.X ;  /* 0x0000000000097919 */ /* 0x001e220000002500 */
[----:B------:R-:W0:Y:S01]  /*1570*/  LDC R18, c[0x0][0x384] ;  /* 0x0000e100ff127b82 */ /* 0x000e220000000800 */
[C---:B------:R-:W-:Y:S01]  /*1580*/  LOP3.LUT R15, R3.reuse, 0x3, RZ, 0xc0, !PT ;  /* 0x00000003030f7812 */ /* 0x040fe200078ec0ff */
[----:B------:R-:W-:Y:S01]  /*1590*/  BSSY.RECONVERGENT B1, `(.L_x_8529) ;  /* 0x0000023000017945 */ /* 0x000fe20003800200 */
[----:B------:R-:W-:Y:S01]  /*15a0*/  ISETP.GE.U32.AND P1, PT, R3, 0x3, PT ;  /* 0x000000030300780c */ /* 0x000fe20003f26070 */
[----:B------:R-:W-:Y:S01]  /*15b0*/  IMAD.SHL.U32 R22, R0, 0x4, RZ ;  /* 0x0000000400167824 */ /* 0x000fe200078e00ff */
[----:B------:R-:W-:Y:S01]  /*15c0*/  ISETP.NE.AND P0, PT, R15, 0x3, PT ;  /* 0x000000030f00780c */ /* 0x000fe20003f05270 */
[----:B0-----:R-:W-:-:S12]  /*15d0*/  IMAD R18, R18, UR4, R9 ;  /* 0x0000000412127c24 */ /* 0x001fd8000f8e0209 */
[----:B------:R-:W-:Y:S05]  /*15e0*/  @!P0 BRA `(.L_x_8530) ;  /* 0x0000000000748947 */ /* 0x000fea0003800000 */
[----:B------:R-:W0:Y:S01]  /*15f0*/  S2UR UR9, SR_CgaCtaId ;  /* 0x00000000000979c3 */ /* 0x000e220000008800 */
[----:B------:R-:W-:Y:S01]  /*1600*/  UMOV UR8, 0x400 ;  /* 0x0000040000087882 */ /* 0x000fe20000000000 */
[----:B------:R-:W-:Y:S01]  /*1610*/  IMAD R13, R22, UR5, R18 ;  /* 0x00000005160d7c24 */ /* 0x000fe2000f8e0212 */
[----:B------:R-:W-:Y:S01]  /*1620*/  UIADD3 UR8, UPT, UPT, UR8, 0x900, URZ ;  /* 0x0000090008087890 */ /* 0x000fe2000fffe0ff */
[----:B------:R-:W-:-:S04]  /*1630*/  ISETP.NE.AND P0, PT, R15, RZ, PT ;  /* 0x000000ff0f00720c */ /* 0x000fc80003f05270 */
[----:B------:R-:W2:Y:S01]  /*1640*/  LDC.64 R20, c[0x0][0x3a0] ;  /* 0x0000e800ff147b82 */ /* 0x000ea20000000a00 */
[----:B0-----:R-:W-:-:S06]  /*1650*/  ULEA UR8, UR9, UR8, 0x18 ;  /* 0x0000000809087291 */ /* 0x001fcc000f8ec0ff */
[C---:B------:R-:W-:Y:S01]  /*1660*/  IADD3 R9, PT, PT, R22.reuse, UR8, RZ ;  /* 0x0000000816097c10 */ /* 0x040fe2000fffe0ff */
[----:B------:R-:W-:Y:S02]  /*1670*/  VIADD R22, R22, UR10 ;  /* 0x0000000a16167c36 */ /* 0x000fe40008000000 */
[----:B--2---:R-:W-:-:S04]  /*1680*/  IMAD.WIDE R12, R13, 0x4, R20 ;  /* 0x000000040d0c7825 */ /* 0x004fc800078e0214 */
[----:B------:R-:W-:-:S05]  /*1690*/  IMAD R14, R0, 0xc, R9 ;  /* 0x0000000c000e7824 */ /* 0x000fca00078e0209 */
[----:B-1----:R-:W0:Y:S04]  /*16a0*/  LDS.128 R8, [R14] ;  /* 0x000000000e087984 */ /* 0x002e280000000c00 */
[----:B0-----:R0:W-:Y:S01]  /*16b0*/  STG.E.128 desc[UR16][R12.64], R8 ;  /* 0x000000080c007986 */ /* 0x0011e2000c101d10 */
[----:B------:R-:W-:Y:S05]  /*16c0*/  @!P0 BRA `(.L_x_8530) ;  /* 0x00000000003c8947 */ /* 0x000fea0003800000 */
[----:B0-----:R-:W0:Y:S01]  /*16d0*/  LDC R9, c[0x0][0x360] ;  /* 0x0000d800ff097b82 */ /* 0x001e220000000800 */
[----:B------:R-:W-:Y:S01]  /*16e0*/  ISETP.NE.AND P0, PT, R15, 0x1, PT ;  /* 0x000000010f00780c */ /* 0x000fe20003f05270 */
[C---:B------:R-:W-:Y:S01]  /*16f0*/  IMAD R17, R22.reuse, UR5, R18 ;  /* 0x0000000516117c24 */ /* 0x040fe2000f8e0212 */
[----:B------:R-:W-:-:S03]  /*1700*/  IADD3 R23, PT, PT, R22, UR10, RZ ;  /* 0x0000000a16177c10 */ /* 0x000fc6000fffe0ff */
[----:B------:R-:W-:-:S04]  /*1710*/  IMAD.WIDE R16, R17, 0x4, R20 ;  /* 0x0000000411107825 */ /* 0x000fc800078e0214 */
[----:B------:R-:W-:-:S04]  /*1720*/  IMAD.MOV.U32 R22, RZ, RZ, R23 ;  /* 0x000000ffff167224 */ /* 0x000fc800078e0017 */
[C---:B------:R-:W-:Y:S01]  /*1730*/  @P0 IMAD R19, R23.reuse, UR5, R18 ;  /* 0x0000000517130c24 */ /* 0x040fe2000f8e0212 */
[----:B------:R-:W-:-:S03]  /*1740*/  @P0 IADD3 R22, PT, PT, R23, UR10, RZ ;  /* 0x0000000a17160c10 */ /* 0x000fc6000fffe0ff */
[----:B------:R-:W-:Y:S01]  /*1750*/  @P0 IMAD.WIDE R20, R19, 0x4, R20 ;  /* 0x0000000413140825 */ /* 0x000fe200078e0214 */
[----:B0-----:R-:W-:-:S05]  /*1760*/  LEA R8, R9, R14, 0x4 ;  /* 0x0000000e09087211 */ /* 0x001fca00078e20ff */
[----:B------:R-:W-:Y:S02]  /*1770*/  @P0 IMAD R12, R9, 0x10, R8 ;  /* 0x00000010090c0824 */ /* 0x000fe400078e0208 */
[----:B------:R-:W0:Y:S04]  /*1780*/  LDS.128 R8, [R8] ;  /* 0x0000000008087984 */ /* 0x000e280000000c00 */
[----:B------:R-:W1:Y:S04]  /*1790*/  @P0 LDS.128 R12, [R12] ;  /* 0x000000000c0c0984 */ /* 0x000e680000000c00 */
[----:B0-----:R2:W-:Y:S04]  /*17a0*/  STG.E.128 desc[UR16][R16.64], R8 ;  /* 0x0000000810007986 */ /* 0x0015e8000c101d10 */
[----:B-1----:R2:W-:Y:S02]  /*17b0*/  @P0 STG.E.128 desc[UR16][R20.64], R12 ;  /* 0x0000000c14000986 */ /* 0x0025e4000c101d10 */
.L_x_8530:
[----:B------:R-:W-:Y:S05]  /*17c0*/  BSYNC.RECONVERGENT B1 ;  /* 0x0000000000017941 */ /* 0x000fea0003800200 */
.L_x_8529:
[----:B------:R-:W-:Y:S05]  /*17d0*/  @!P1 BRA `(.L_x_8528) ;  /* 0x0000000000809947 */ /* 0x000fea0003800000 */
[----:B------:R-:W3:Y:S01]  /*17e0*/  S2R R19, SR_CgaCtaId ;  /* 0x0000000000137919 */ /* 0x000ee20000008800 */
[----:B012---:R-:W-:-:S05]  /*17f0*/  MOV R8, 0x400 ;  /* 0x0000040000087802 */ /* 0x007fca0000000f00 */
[----:B------:R-:W-:-:S05]  /*1800*/  VIADD R8, R8, 0x900 ;  /* 0x0000090008087836 */ /* 0x000fca0000000000 */
[----:B---3--:R-:W-:-:S07]  /*1810*/  LEA R19, R19, R8, 0x18 ;  /* 0x0000000813137211 */ /* 0x008fce00078ec0ff */
.L_x_8531:
[----:B------:R-:W0:Y:S01]  /*1820*/  LDC R23, c[0x0][0x360] ;  /* 0x0000d800ff177b82 */ /* 0x000e220000000800 */
[C---:B------:R-:W-:Y:S01]  /*1830*/  LEA R26, R22.reuse, R19, 0x2 ;  /* 0x00000013161a7211 */ /* 0x040fe200078e10ff */
[C---:B---3--:R-:W-:Y:S01]  /*1840*/  IMAD R21, R22.reuse, UR5, R18 ;  /* 0x0000000516157c24 */ /* 0x048fe2000f8e0212 */
[----:B------:R-:W-:-:S03]  /*1850*/  IADD3 R22, PT, PT, R22, UR10, RZ ;  /* 0x0000000a16167c10 */ /* 0x000fc6000fffe0ff */
[----:B------:R1:W2:Y:S02]  /*1860*/  LDS.128 R8, [R26] ;  /* 0x000000001a087984 */ /* 0x0002a40000000c00 */
[----:B------:R-:W3:Y:S01]  /*1870*/  LDC.64 R16, c[0x0][0x3a0] ;  /* 0x0000e800ff107b82 */ /* 0x000ee20000000a00 */
[----:B------:R-:W-:Y:S02]  /*1880*/  IMAD R25, R22, UR5, R18 ;  /* 0x0000000516197c24 */ /* 0x000fe4000f8e0212 */
[----:B0-----:R-:W-:-:S04]  /*1890*/  IMAD R28, R23, 0x10, R26 ;  /* 0x00000010171c7824 */ /* 0x001fc800078e021a */
[----:B------:R-:W-:Y:S01]  /*18a0*/  IMAD R42, R23, 0x10, R28 ;  /* 0x00000010172a7824 */ /* 0x000fe200078e021c */
[----:B------:R-:W0:Y:S01]  /*18b0*/  LDS.128 R12, [R28] ;  /* 0x000000001c0c7984 */ /* 0x000e220000000c00 */
[----:B---3--:R-:W-:-:S03]  /*18c0*/  IMAD.WIDE R20, R21, 0x4, R16 ;  /* 0x0000000415147825 */ /* 0x008fc600078e0210 */
[----:B-1----:R-:W-:Y:S01]  /*18d0*/  LEA R26, R23, R42, 0x4 ;  /* 0x0000002a171a7211 */ /* 0x002fe200078e20ff */
[----:B------:R-:W-:Y:S01]  /*18e0*/  VIADD R23, R22, UR10 ;  /* 0x0000000a16177c36 */ /* 0x000fe20008000000 */
[----:B--2---:R1:W-:Y:S02]  /*18f0*/  STG.E.128 desc[UR16][R20.64], R8 ;  /* 0x0000000814007986 */ /* 0x0043e4000c101d10 */
[----:B-1----:R-:W-:Y:S02]  /*1900*/  IMAD.WIDE R8, R25, 0x4, R16 ;  /* 0x0000000419087825 */ /* 0x002fe400078e0210 */
[C---:B------:R-:W-:Y:S02]  /*1910*/  IADD3 R25, PT, PT, R23.reuse, UR10, RZ ;  /* 0x0000000a17197c10 */ /* 0x040fe4000fffe0ff */
[--C-:B------:R-:W-:Y:S01]  /*1920*/  IMAD R23, R23, UR5, R18.reuse ;  /* 0x0000000517177c24 */ /* 0x100fe2000f8e0212 */
[----:B0-----:R-:W-:Y:S02]  /*1930*/  STG.E.128 desc[UR16][R8.64], R12 ;  /* 0x0000000c08007986 */ /* 0x001fe4000c101d10 */
[----:B------:R-:W-:-:S02]  /*1940*/  IMAD R27, R25, UR5, R18 ;  /* 0x00000005191b7c24 */ /* 0x000fc4000f8e0212 */
[--C-:B------:R-:W-:Y:S01]  /*1950*/  IMAD.WIDE R20, R23, 0x4, R16.reuse ;  /* 0x0000000417147825 */ /* 0x100fe200078e0210 */
[----:B------:R-:W0:Y:S03]  /*1960*/  LDS.128 R8, [R42] ;  /* 0x000000002a087984 */ /* 0x000e260000000c00 */
[----:B------:R-:W-:Y:S01]  /*1970*/  IMAD.WIDE R16, R27, 0x4, R16 ;  /* 0x000000041b107825 */ /* 0x000fe200078e0210 */
[----:B------:R-:W1:Y:S03]  /*1980*/  LDS.128 R12, [R26] ;  /* 0x000000001a0c7984 */ /* 0x000e660000000c00 */
[----:B------:R-:W-:-:S05]  /*1990*/  VIADD R22, R25, UR10 ;  /* 0x0000000a19167c36 */ /* 0x000fca0008000000 */
[----:B------:R-:W-:Y:S01]  /*19a0*/  ISETP.GE.U32.AND P0, PT, R22, 0x40, PT ;  /* 0x000000401600780c */ /* 0x000fe20003f06070 */
[----:B0-----:R3:W-:Y:S04]  /*19b0*/  STG.E.128 desc[UR16][R20.64], R8 ;  /* 0x0000000814007986 */ /* 0x0017e8000c101d10 */
[----:B-1----:R3:W-:Y:S08]  /*19c0*/  STG.E.128 desc[UR16][R16.64], R12 ;  /* 0x0000000c10007986 */ /* 0x0027f0000c101d10 */
[----:B------:R-:W-:Y:S05]  /*19d0*/  @!P0 BRA `(.L_x_8531) ;  /* 0xfffffffc00908947 */ /* 0x000fea000383ffff */
.L_x_8528:
[----:B------:R-:W-:Y:S05]  /*19e0*/  BSYNC.RECONVERGENT B0 ;  /* 0x0000000000007941 */ /* 0x000fea0003800200 */
.L_x_8527:
[----:B------:R-:W-:Y:S02]  /*19f0*/  USHF.L.U32 UR7, UR13, 0x2, URZ ;  /* 0x000000020d077899 */ /* 0x000fe400080006ff */
[----:B------:R-:W-:-:S04]  /*1a00*/  UIADD3 UR4, UPT, UPT, UR13, UR4, URZ ;  /* 0x000000040d047290 */ /* 0x000fc8000fffe0ff */
[----:B------:R-:W-:-:S09]  /*1a10*/  UISETP.GE.U32.AND UP0, UPT, UR4, UR7, UPT ;  /* 0x000000070400728c */ /* 0x000fd2000bf06070 */
[----:B------:R-:W-:Y:S05]  /*1a20*/  BRA.U !UP0, `(.L_x_8532) ;  /* 0xffffffed08007547 */ /* 0x000fea000b83ffff */
[----:B------:R-:W-:Y:S05]  /*1a30*/  EXIT ;  /* 0x000000000000794d */ /* 0x000fea0003800000 */
.L_x_8518:
[----:B------:R-:W-:Y:S01]  /*1a40*/  MOV R27, R6 ;  /* 0x00000006001b7202 */ /* 0x000fe20000000f00 */
[----:B------:R-:W-:Y:S01]  /*1a50*/  IMAD.MOV.U32 R28, RZ, RZ, 0x1f ;  /* 0x0000001fff1c7424 */ /* 0x000fe200078e00ff */
[----:B------:R-:W-:-:S07]  /*1a60*/  MOV R29, 0xffffffff ;  /* 0xffffffff001d7802 */ /* 0x000fce0000000f00 */
[----:B01234-:R-:W-:Y:S05]  /*1a70*/  WARPSYNC.COLLECTIVE R29, `(.L_x_8533) ;  /* 0x000000001d087348 */ /* 0x01ffea0003c00000 */
[----:B--2---:R2:W0:Y:S02]  /*1a80*/  SHFL.IDX P1, R33, R26, R27, R28 ;  /* 0x0000001b1a217389 */ /* 0x004424000002001c */
[----:B01234-:R-:W-:Y:S05]  /*1a90*/  ENDCOLLECTIVE ;  /* 0x000000000000791b */ /* 0x01ffea0003800000 */
.L_x_8533:
[----:B------:R-:W-:Y:S02]  /*1aa0*/  IMAD.MOV.U32 R27, RZ, RZ, R31 ;  /* 0x000000ffff1b7224 */ /* 0x000fe400078e001f */
[----:B------:R-:W-:-:S07]  /*1ab0*/  IMAD R20, R20, R33, RZ ;  /* 0x0000002114147224 */ /* 0x000fce00078e02ff */
[----:B------:R-:W-:Y:S05]  /*1ac0*/  WARPSYNC.COLLECTIVE R29, `(.L_x_8534) ;  /* 0x000000001d087348 */ /* 0x000fea0003c00000 */
[----:B------:R0:W1:Y:S02]  /*1ad0*/  SHFL.IDX P1, R33, R26, R27, R28 ;  /* 0x0000001b1a217389 */ /* 0x000064000002001c */
[----:B01----:R-:W-:Y:S05]  /*1ae0*/  ENDCOLLECTIVE ;  /* 0x000000000000791b */ /* 0x003fea0003800000 */
.L_x_8534:
[----:B------:R-:W-:Y:S01]  /*1af0*/  MOV R27, R32 ;  /* 0x00000020001b7202 */ /* 0x000fe20000000f00 */
[----:B------:R-:W-:-:S07]  /*1b00*/  IMAD R20, R21, R33, R20 ;  /* 0x0000002115147224 */ /* 0x000fce00078e0214 */
[----:B------:R-:W-:Y:S05]  /*1b10*/  WARPSYNC.COLLECTIVE R29, `(.L_x_8535) ;  /* 0x000000001d087348 */ /* 0x000fea0003c00000 */
[----:B------:R0:W1:Y:S02]  /*1b20*/  SHFL.IDX P1, R33, R26, R27, R28 ;  /* 0x0000001b1a217389 */ /* 0x000064000002001c */
[----:B01----:R-:W-:Y:S05]  /*1b30*/  ENDCOLLECTIVE ;  /* 0x000000000000791b */ /* 0x003fea0003800000 */
.L_x_8535:
[----:B------:R-:W-:Y:S02]  /*1b40*/  IMAD.MOV.U32 R27, RZ, RZ, R34 ;  /* 0x000000ffff1b7224 */ /* 0x000fe400078e0022 */
[----:B------:R-:W-:-:S07]  /*1b50*/  IMAD R20, R22, R33, R20 ;  /* 0x0000002116147224 */ /* 0x000fce00078e0214 */
[----:B------:R-:W-:Y:S05]  /*1b60*/  WARPSYNC.COLLECTIVE R29, `(.L_x_8536) ;  /* 0x000000001d087348 */ /* 0x000fea0003c00000 */
[----:B------:R0:W1:Y:S02]  /*1b70*/  SHFL.IDX P1, R33, R26, R27, R28 ;  /* 0x0000001b1a217389 */ /* 0x000064000002001c */
[----:B01----:R-:W-:Y:S05]  /*1b80*/  ENDCOLLECTIVE ;  /* 0x000000000000791b */ /* 0x003fea0003800000 */
.L_x_8536:
[----:B------:R-:W-:Y:S01]  /*1b90*/  MOV R27, R35 ;  /* 0x00000023001b7202 */ /* 0x000fe20000000f00 */
[----:B------:R-:W-:-:S07]  /*1ba0*/  IMAD R23, R23, R33, R20 ;  /* 0x0000002117177224 */ /* 0x000fce00078e0214 */
[----:B------:R-:W-:Y:S05]  /*1bb0*/  WARPSYNC.COLLECTIVE R29, `(.L_x_8537) ;  /* 0x000000001d087348 */ /* 0x000fea0003c00000 */
[----:B------:R0:W1:Y:S02]  /*1bc0*/  SHFL.IDX P1, R33, R26, R27, R28 ;  /* 0x0000001b1a217389 */ /* 0x000064000002001c */
[----:B01----:R-:W-:Y:S05]  /*1bd0*/  ENDCOLLECTIVE ;  /* 0x000000000000791b */ /* 0x003fea0003800000 */
.L_x_8537:
[----:B------:R-:W-:Y:S02]  /*1be0*/  IMAD.MOV.U32 R27, RZ, RZ, R36 ;  /* 0x000000ffff1b7224 */ /* 0x000fe400078e0024 */
[----:B------:R-:W-:Y:S01]  /*1bf0*/  IMAD R16, R16, R33, R23 ;  /* 0x0000002110107224 */ /* 0x000fe200078e0217 */
[----:B------:R-:W-:-:S07]  /*1c00*/  LOP3.LUT R23, R6, 0xe, RZ, 0xfc, !PT ;  /* 0x0000000e06177812 */ /* 0x000fce00078efcff */
[----:B------:R-:W-:Y:S05]  /*1c10*/  WARPSYNC.COLLECTIVE R29, `(.L_x_8538) ;  /* 0x000000001d087348 */ /* 0x000fea0003c00000 */
[----:B------:R0:W1:Y:S02]  /*1c20*/  SHFL.IDX P1, R33, R26, R27, R28 ;  /* 0x0000001b1a217389 */ /* 0x000064000002001c */
[----:B01----:R-:W-:Y:S05]  /*1c30*/  ENDCOLLECTIVE ;  /* 0x000000000000791b */ /* 0x003fea0003800000 */
.L_x_8538:
[----:B------:R-:W-:Y:S01]  /*1c40*/  IMAD.MOV.U32 R27, RZ, RZ, R37 ;  /* 0x000000ffff1b7224 */ /* 0x000fe200078e0025 */
[----:B------:R-:W-:-:S07]  /*1c50*/  MOV R20, R33 ;  /* 0x0000002100147202 */ /* 0x000fce0000000f00 */
[----:B------:R-:W-:Y:S05]  /*1c60*/  WARPSYNC.COLLECTIVE R29, `(.L_x_8539) ;  /* 0x000000001d087348 */ /* 0x000fea0003c00000 */
[----:B------:R0:W1:Y:S02]  /*1c70*/  SHFL.IDX P1, R33, R26, R27, R28 ;  /* 0x0000001b1a217389 */ /* 0x000064000002001c */
[----:B01----:R-:W-:Y:S05]  /*1c80*/  ENDCOLLECTIVE ;  /* 0x000000000000791b */ /* 0x003fea0003800000 */
.L_x_8539:
[----:B------:R-:W-:Y:S02]  /*1c90*/  IMAD R17, R17, R20, R16 ;  /* 0x0000001411117224 */ /* 0x000fe400078e0210 */
[----:B------:R-:W-:Y:S01]  /*1ca0*/  IMAD.MOV.U32 R27, RZ, RZ, R38 ;  /* 0x000000ffff1b7224 */ /* 0x000fe200078e0026 */
[----:B------:R-:W-:-:S07]  /*1cb0*/  MOV R22, R33 ;  /* 0x0000002100167202 */ /* 0x000fce0000000f00 */
[----:B------:R-:W-:Y:S05]  /*1cc0*/  WARPSYNC.COLLECTIVE R29, `(.L_x_8540) ;  /* 0x000000001d087348 */ /* 0x000fea0003c00000 */
[----:B------:R0:W1:Y:S02]  /*1cd0*/  SHFL.IDX P1, R33, R26, R27, R28 ;  /* 0x0000001b1a217389 */ /* 0x000064000002001c */
[----:B01----:R-:W-:Y:S05]  /*1ce0*/  ENDCOLLECTIVE ;  /* 0x000000000000791b */ /* 0x003fea0003800000 */
.L_x_8540:
[----:B------:R-:W-:Y:S01]  /*1cf0*/  IMAD R18, R18, R22, R17 ;  /* 0x0000001612127224 */ /* 0x000fe200078e0211 */
[----:B------:R-:W-:-:S03]  /*1d00*/  MOV R27, R39 ;  /* 0x00000027001b7202 */ /* 0x000fc60000000f00 */
[----:B------:R-:W-:-:S07]  /*1d10*/  IMAD R18, R19, R33, R18 ;  /* 0x0000002113127224 */ /* 0x000fce00078e0212 */
[----:B------:R-:W-:Y:S05]  /*1d20*/  WARPSYNC.COLLECTIVE R29, `(.L_x_8541) ;  /* 0x000000001d087348 */ /* 0x000fea0003c00000 */
[----:B------:R0:W1:Y:S02]  /*1d30*/  SHFL.IDX P1, R33, R26, R27, R28 ;  /* 0x0000001b1a217389 */ /* 0x000064000002001c */
[----:B01----:R-:W-:Y:S05]  /*1d40*/  ENDCOLLECTIVE ;  /* 0x000000000000791b */ /* 0x003fea0003800000 */
.L_x_8541:
[----:B------:R-:W-:Y:S01]  /*1d50*/  MOV R27, R40 ;  /* 0x00000028001b7202 */ /* 0x000fe20000000f00 */
[----:B------:R-:W-:-:S07]  /*1d60*/  IMAD.MOV.U32 R21, RZ, RZ, R33 ;  /* 0x000000ffff157224 */ /* 0x000fce00078e0021 */
[----:B------:R-:W-:Y:S05]  /*1d70*/  WARPSYNC.COLLECTIVE R29, `(.L_x_8542) ;  /* 0x000000001d087348 */ /* 0x000fea0003c00000 */
[----:B------:R0:W1:Y:S02]  /*1d80*/  SHFL.IDX P1, R33, R26, R27, R28 ;  /* 0x0000001b1a217389 */ /* 0x000064000002001c */
[----:B01----:R-:W-:Y:S05]  /*1d90*/  ENDCOLLECTIVE ;  /* 0x000000000000791b */ /* 0x003fea0003800000 */
.L_x_8542:
[----:B------:R-:W-:Y:S01]  /*1da0*/  IMAD R21, R12, R21, R18 ;  /* 0x000000150c157224 */ /* 0x000fe200078e0212 */
[----:B------:R-:W-:Y:S01]  /*1db0*/  MOV R27, R41 ;  /* 0x00000029001b7202 */ /* 0x000fe20000000f00 */
[----:B------:R-:W-:-:S07]  /*1dc0*/  IMAD.MOV.U32 R16, RZ, RZ, R33 ;  /* 0x000000ffff107224 */ /* 0x000fce00078e0021 */
[----:B------:R-:W-:Y:S05]  /*1dd0*/  WARPSYNC.COLLECTIVE R29, `(.L_x_8543) ;  /* 0x000000001d087348 */ /* 0x000fea0003c00000 */
[----:B------:R0:W1:Y:S02]  /*1de0*/  SHFL.IDX P1, R33, R26, R27, R28 ;  /* 0x0000001b1a217389 */ /* 0x000064000002001c */
[----:B01----:R-:W-:Y:S05]  /*1df0*/  ENDCOLLECTIVE ;  /* 0x000000000000791b */ /* 0x003fea0003800000 */
.L_x_8543:
[----:B------:R-:W-:Y:S01]  /*1e00*/  IMAD R13, R13, R16, R21 ;  /* 0x000000100d0d7224 */ /* 0x000fe200078e0215 */
[----:B------:R-:W-:Y:S01]  /*1e10*/  MOV R27, R43 ;  /* 0x0000002b001b7202 */ /* 0x000fe20000000f00 */
[----:B------:R-:W-:-:S07]  /*1e20*/  IMAD.MOV.U32 R19, RZ, RZ, R33 ;  /* 0x000000ffff137224 */ /* 0x000fce00078e0021 */
[----:B------:R-:W-:Y:S05]  /*1e30*/  WARPSYNC.COLLECTIVE R29, `(.L_x_8544) ;  /* 0x000000001d087348 */ /* 0x000fea0003c00000 */
[----:B------:R0:W1:Y:S02]  /*1e40*/  SHFL.IDX P1, R33, R26, R27, R28 ;  /* 0x0000001b1a217389 */ /* 0x000064000002001c */
[----:B01----:R-:W-:Y:S05]  /*1e50*/  ENDCOLLECTIVE ;  /* 0x000000000000791b */ /* 0x003fea0003800000 */
.L_x_8544:
[----:B------:R-:W-:Y:S02]  /*1e60*/  IMAD R14, R14, R19, R13 ;  /* 0x000000130e0e7224 */ /* 0x000fe400078e020d */
[----:B------:R-:W-:Y:S02]  /*1e70*/  IMAD.MOV.U32 R27, RZ, RZ, R44 ;  /* 0x000000ffff1b7224 */ /* 0x000fe400078e002c */
[----:B------:R-:W-:-:S07]  /*1e80*/  IMAD R15, R15, R33, R14 ;  /* 0x000000210f0f7224 */ /* 0x000fce00078e020e */
[----:B------:R-:W-:Y:S05]  /*1e90*/  WARPSYNC.COLLECTIVE R29, `(.L_x_8545) ;  /* 0x000000001d087348 */ /* 0x000fea0003c00000 */
[----:B------:R0:W1:Y:S02]  /*1ea0*/  SHFL.IDX P1, R33, R26, R27, R28 ;  /* 0x0000001b1a217389 */ /* 0x000064000002001c */
[----:B01----:R-:W-:Y:S05]  /*1eb0*/  ENDCOLLECTIVE ;  /* 0x000000000000791b */ /* 0x003fea0003800000 */
.L_x_8545:
[----:B------:R-:W-:Y:S01]  /*1ec0*/  IMAD.MOV.U32 R27, RZ, RZ, R45 ;  /* 0x000000ffff1b7224 */ /* 0x000fe200078e002d */
[----:B------:R-:W-:-:S07]  /*1ed0*/  MOV R18, R33 ;  /* 0x0000002100127202 */ /* 0x000fce0000000f00 */
[----:B------:R-:W-:Y:S05]  /*1ee0*/  WARPSYNC.COLLECTIVE R29, `(.L_x_8546) ;  /* 0x000000001d087348 */ /* 0x000fea0003c00000 */
[----:B------:R0:W1:Y:S02]  /*1ef0*/  SHFL.IDX P1, R33, R26, R27, R28 ;  /* 0x0000001b1a217389 */ /* 0x000064000002001c */
[----:B01----:R-:W-:Y:S05]  /*1f00*/  ENDCOLLECTIVE ;  /* 0x000000000000791b */ /* 0x003fea0003800000 */
.L_x_8546:
[----:B------:R-:W-:Y:S02]  /*1f10*/  IMAD R8, R8, R18, R15 ;  /* 0x0000001208087224 */ /* 0x000fe400078e020f */
[----:B------:R-:W-:Y:S01]  /*1f20*/  IMAD.MOV.U32 R27, RZ, RZ, R23 ;  /* 0x000000ffff1b7224 */ /* 0x000fe200078e0017 */
[----:B------:R-:W-:Y:S02]  /*1f30*/  LOP3.LUT R23, R6, 0xf, RZ, 0xfc, !PT ;  /* 0x0000000f06177812 */ /* 0x000fe400078efcff */
[----:B------:R-:W-:-:S07]  /*1f40*/  MOV R12, R33 ;  /* 0x00000021000c7202 */ /* 0x000fce0000000f00 */
[----:B------:R-:W-:Y:S05]  /*1f50*/  WARPSYNC.COLLECTIVE R29, `(.L_x_8547) ;  /* 0x000000001d087348 */ /* 0x000fea0003c00000 */
[----:B------:R0:W1:Y:S02]  /*1f60*/  SHFL.IDX P1, R33, R26, R27, R28 ;  /* 0x0000001b1a217389 */ /* 0x000064000002001c */
[----:B01----:R-:W-:Y:S05]  /*1f70*/  ENDCOLLECTIVE ;  /* 0x000000000000791b */ /* 0x003fea0003800000 */
.L_x_8547:
[----:B------:R-:W-:Y:S02]  /*1f80*/  IMAD R8, R9, R12, R8 ;  /* 0x0000000c09087224 */ /* 0x000fe400078e0208 */
[----:B------:R-:W-:Y:S01]  /*1f90*/  IMAD.MOV.U32 R27, RZ, RZ, R23 ;  /* 0x000000ffff1b7224 */ /* 0x000fe200078e0017 */
[----:B------:R-:W-:-:S07]  /*1fa0*/  MOV R17, R33 ;  /* 0x0000002100117202 */ /* 0x000fce0000000f00 */
[----:B------:R-:W-:Y:S05]  /*1fb0*/  WARPSYNC.COLLECTIVE R29, `(.L_x_8548) ;  /* 0x000000001d087348 */ /* 0x000fea0003c00000 */
[----:B------:R0:W1:Y:S02]  /*1fc0*/  SHFL.IDX P1, R33, R26, R27, R28 ;  /* 0x0000001b1a217389 */ /* 0x000064000002001c */
[----:B01----:R-:W-:Y:S05]  /*1fd0*/  ENDCOLLECTIVE ;  /* 0x000000000000791b */ /* 0x003fea0003800000 */
.L_x_8548:
[----:B------:R-:W-:Y:S01]  /*1fe0*/  IMAD R8, R10, R17, R8 ;  /* 0x000000110a087224 */ /* 0x000fe200078e0208 */
[----:B------:R-:W-:Y:S01]  /*1ff0*/  MOV R16, R33 ;  /* 0x0000002100107202 */ /* 0x000fe20000000f00 */
[----:B------:R-:W-:Y:S06]  /*2000*/  BRA `(.L_x_8549) ;  /* 0xffffffec00847947 */ /* 0x000fec000383ffff */
.L_x_8525:
[----:B------:R-:W-:Y:S02]  /*2010*/  HFMA2 R28, -RZ, RZ, 0, 1.847743988037109375e-06 ;  /* 0x0000001fff1c7431 */ /* 0x000fe400000001ff */
[----:B------:R-:W-:Y:S02]  /*2020*/  IMAD.MOV.U32 R27, RZ, RZ, R6 ;  /* 0x000000ffff1b7224 */ /* 0x000fe400078e0006 */
[----:B------:R-:W-:-:S07]  /*2030*/  IMAD.MOV.U32 R29, RZ, RZ, -0x1 ;  /* 0xffffffffff1d7424 */ /* 0x000fce00078e00ff */
[----:B01234-:R-:W-:Y:S05]  /*2040*/  WARPSYNC.COLLECTIVE R29, `(.L_x_8550) ;  /* 0x000000001d087348 */ /* 0x01ffea0003c00000 */
[----:B--2---:R2:W0:Y:S02]  /*2050*/  SHFL.IDX P1, R33, R26, R27, R28 ;  /* 0x0000001b1a217389 */ /* 0x004424000002001c */
[----:B01234-:R-:W-:Y:S05]  /*2060*/  ENDCOLLECTIVE ;  /* 0x000000000000791b */ /* 0x01ffea0003800000 */
.L_x_8550:
[----:B------:R-:W-:Y:S01]  /*2070*/  MOV R27, R31 ;  /* 0x0000001f001b7202 */ /* 0x000fe20000000f00 */
[----:B------:R-:W-:-:S07]  /*2080*/  IMAD R20, R20, R33, RZ ;  /* 0x0000002114147224 */ /* 0x000fce00078e02ff */
[----:B------:R-:W-:Y:S05]  /*2090*/  WARPSYNC.COLLECTIVE R29, `(.L_x_8551) ;  /* 0x000000001d087348 */ /* 0x000fea0003c00000 */
[----:B------:R0:W1:Y:S02]  /*20a0*/  SHFL.IDX P1, R33, R26, R27, R28 ;  /* 0x0000001b1a217389 */ /* 0x000064000002001c */
[----:B01----:R-:W-:Y:S05]  /*20b0*/  ENDCOLLECTIVE ;  /* 0x000000000000791b */ /* 0x003fea0003800000 */
.L_x_8551:
[----:B------:R-:W-:Y:S02]  /*20c0*/  IMAD.MOV.U32 R27, RZ, RZ, R32 ;  /* 0x000000ffff1b7224 */ /* 0x000fe400078e0020 */
[----:B------:R-:W-:-:S07]  /*20d0*/  IMAD R20, R21, R33, R20 ;  /* 0x0000002115147224 */ /* 0x000fce00078e0214 */
[----:B------:R-:W-:Y:S05]  /*20e0*/  WARPSYNC.COLLECTIVE R29, `(.L_x_8552) ;  /* 0x000000001d087348 */ /* 0x000fea0003c00000 */
[----:B------:R0:W1:Y:S02]  /*20f0*/  SHFL.IDX P1, R33, R26, R27, R28 ;  /* 0x0000001b1a217389 */ /* 0x000064000002001c */
[----:B01----:R-:W-:Y:S05]  /*2100*/  ENDCOLLECTIVE ;  /* 0x000000000000791b */ /* 0x003fea0003800000 */
.L_x_8552:
[----:B------:R-:W-:Y:S01]  /*2110*/  MOV R27, R34 ;  /* 0x00000022001b7202 */ /* 0x000fe20000000f00 */
[----:B------:R-:W-:-:S07]  /*2120*/  IMAD R20, R22, R33, R20 ;  /* 0x0000002116147224 */ /* 0x000fce00078e0214 */
[----:B------:R-:W-:Y:S05]  /*2130*/  WARPSYNC.COLLECTIVE R29, `(.L_x_8553) ;  /* 0x000000001d087348 */ /* 0x000fea0003c00000 */
[----:B------:R0:W1:Y:S02]  /*2140*/  SHFL.IDX P1, R33, R26, R27, R28 ;  /* 0x0000001b1a217389 */ /* 0x000064000002001c */
[----:B01----:R-:W-:Y:S05]  /*2150*/  ENDCOLLECTIVE ;  /* 0x000000000000791b */ /* 0x003fea0003800000 */
.L_x_8553:
[----:B------:R-:W-:Y:S02]  /*2160*/  IMAD.MOV.U32 R27, RZ, RZ, R35 ;  /* 0x000000ffff1b7224 */ /* 0x000fe400078e0023 */
[----:B------:R-:W-:-:S07]  /*2170*/  IMAD R23, R23, R33, R20 ;  /* 0x0000002117177224 */ /* 0x000fce00078e0214 */
[----:B------:R-:W-:Y:S05]  /*2180*/  WARPSYNC.COLLECTIVE R29, `(.L_x_8554) ;  /* 0x000000001d087348 */ /* 0x000fea0003c00000 */
[----:B------:R0:W1:Y:S02]  /*2190*/  SHFL.IDX P1, R33, R26, R27, R28 ;  /* 0x0000001b1a217389 */ /* 0x000064000002001c */
[----:B01----:R-:W-:Y:S05]  /*21a0*/  ENDCOLLECTIVE ;  /* 0x000000000000791b */ /* 0x003fea0003800000 */
.L_x_8554:
[----:B------:R-:W-:Y:S01]  /*21b0*/  MOV R27, R36 ;  /* 0x00000024001b7202 */ /* 0x000fe20000000f00 */
[----:B------:R-:W-:Y:S01]  /*21c0*/  IMAD R16, R16, R33, R23 ;  /* 0x0000002110107224 */ /* 0x000fe200078e0217 */
[----:B------:R-:W-:-:S07]  /*21d0*/  LOP3.LUT R23, R6, 0xe, RZ, 0xfc, !PT ;  /* 0x0000000e06177812 */ /* 0x000fce00078efcff */
[----:B------:R-:W-:Y:S05]  /*21e0*/  WARPSYNC.COLLECTIVE R29, `(.L_x_8555) ;  /* 0x000000001d087348 */ /* 0x000fea0003c00000 */
[----:B------:R0:W1:Y:S02]  /*21f0*/  SHFL.IDX P1, R33, R26, R27, R28 ;  /* 0x0000001b1a217389 */ /* 0x000064000002001c */
[----:B01----:R-:W-:Y:S05]  /*2200*/  ENDCOLLECTIVE ;  /* 0x000000000000791b */ /* 0x003fea0003800000 */
.L_x_8555:
[----:B------:R-:W-:Y:S01]  /*2210*/  MOV R27, R37 ;  /* 0x00000025001b7202 */ /* 0x000fe20000000f00 */
[----:B------:R-:W-:-:S07]  /*2220*/  IMAD.MOV.U32 R20, RZ, RZ, R33 ;  /* 0x000000ffff147224 */ /* 0x000fce00078e0021 */
[----:B------:R-:W-:Y:S05]  /*2230*/  WARPSYNC.COLLECTIVE R29, `(.L_x_8556) ;  /* 0x000000001d087348 */ /* 0x000fea0003c00000 */
[----:B------:R0:W1:Y:S02]  /*2240*/  SHFL.IDX P1, R33, R26, R27, R28 ;  /* 0x0000001b1a217389 */ /* 0x000064000002001c */
[----:B01----:R-:W-:Y:S05]  /*2250*/  ENDCOLLECTIVE ;  /* 0x000000000000791b */ /* 0x003fea0003800000 */
.L_x_8556:
[----:B------:R-:W-:Y:S01]  /*2260*/  IMAD R17, R17, R20, R16 ;  /* 0x0000001411117224 */ /* 0x000fe200078e0210 */
[----:B------:R-:W-:Y:S01]  /*2270*/  MOV R27, R38 ;  /* 0x00000026001b7202 */ /* 0x000fe20000000f00 */
[----:B------:R-:W-:-:S07]  /*2280*/  IMAD.MOV.U32 R22, RZ, RZ, R33 ;  /* 0x000000ffff167224 */ /* 0x000fce00078e0021 */
[----:B------:R-:W-:Y:S05]  /*2290*/  WARPSYNC.COLLECTIVE R29, `(.L_x_8557) ;  /* 0x000000001d087348 */ /* 0x000fea0003c00000 */
[----:B------:R0:W1:Y:S02]  /*22a0*/  SHFL.IDX P1, R33, R26, R27, R28 ;  /* 0x0000001b1a217389 */ /* 0x000064000002001c */
[----:B01----:R-:W-:Y:S05]  /*22b0*/  ENDCOLLECTIVE ;  /* 0x000000000000791b */ /* 0x003fea0003800000 */
.L_x_8557:
[----:B------:R-:W-:Y:S02]  /*22c0*/  IMAD R18, R18, R22, R17 ;  /* 0x0000001612127224 */ /* 0x000fe400078e0211 */
[----:B------:R-:W-:Y:S02]  /*22d0*/  IMAD.MOV.U32 R27, RZ, RZ, R39 ;  /* 0x000000ffff1b7224 */ /* 0x000fe400078e0027 */
[----:B------:R-:W-:-:S07]  /*22e0*/  IMAD R18, R19, R33, R18 ;  /* 0x0000002113127224 */ /* 0x000fce00078e0212 */
[----:B------:R-:W-:Y:S05]  /*22f0*/  WARPSYNC.COLLECTIVE R29, `(.L_x_8558) ;  /* 0x000000001d087348 */ /* 0x000fea0003c00000 */
[----:B------:R0:W1:Y:S02]  /*2300*/  SHFL.IDX P1, R33, R26, R27, R28 ;  /* 0x0000001b1a217389 */ /* 0x000064000002001c */
[----:B01----:R-:W-:Y:S05]  /*2310*/  ENDCOLLECTIVE ;  /* 0x000000000000791b */ /* 0x003fea0003800000 */
.L_x_8558:
[----:B------:R-:W-:Y:S01]  /*2320*/  IMAD.MOV.U32 R27, RZ, RZ, R40 ;  /* 0x000000ffff1b7224 */ /* 0x000fe200078e0028 */
[----:B------:R-:W-:-:S07]  /*2330*/  MOV R21, R33 ;  /* 0x0000002100157202 */ /* 0x000fce0000000f00 */
[----:B------:R-:W-:Y:S05]  /*2340*/  WARPSYNC.COLLECTIVE R29, `(.L_x_8559) ;  /* 0x000000001d087348 */ /* 0x000fea0003c00000 */
[----:B------:R0:W1:Y:S02]  /*2350*/  SHFL.IDX P1, R33, R26, R27, R28 ;  /* 0x0000001b1a217389 */ /* 0x000064000002001c */
[----:B01----:R-:W-:Y:S05]  /*2360*/  ENDCOLLECTIVE ;  /* 0x000000000000791b */ /* 0x003fea0003800000 */
.L_x_8559:
[----:B------:R-:W-:Y:S02]  /*2370*/  IMAD R21, R12, R21, R18 ;  /* 0x000000150c157224 */ /* 0x000fe400078e0212 */
[----:B------:R-:W-:Y:S01]  /*2380*/  IMAD.MOV.U32 R27, RZ, RZ, R41 ;  /* 0x000000ffff1b7224 */ /* 0x000fe200078e0029 */
[----:B------:R-:W-:-:S07]  /*2390*/  MOV R16, R33 ;  /* 0x0000002100107202 */ /* 0x000fce0000000f00 */
[----:B------:R-:W-:Y:S05]  /*23a0*/  WARPSYNC.COLLECTIVE R29, `(.L_x_8560) ;  /* 0x000000001d087348 */ /* 0x000fea0003c00000 */
[----:B------:R0:W1:Y:S02]  /*23b0*/  SHFL.IDX P1, R33, R26, R27, R28 ;  /* 0x0000001b1a217389 */ /* 0x000064000002001c */
[----:B01----:R-:W-:Y:S05]  /*23c0*/  ENDCOLLECTIVE ;  /* 0x000000000000791b */ /* 0x003fea0003800000 */
.L_x_8560:
[----:B------:R-:W-:Y:S02]  /*23d0*/  IMAD R13, R13, R16, R21 ;  /* 0x000000100d0d7224 */ /* 0x000fe400078e0215 */
[----:B------:R-:W-:Y:S01]  /*23e0*/  IMAD.MOV.U32 R27, RZ, RZ, R43 ;  /* 0x000000ffff1b7224 */ /* 0x000fe200078e002b */
[----:B------:R-:W-:-:S07]  /*23f0*/  MOV R19, R33 ;  /* 0x0000002100137202 */ /* 0x000fce0000000f00 */
[----:B------:R-:W-:Y:S05]  /*2400*/  WARPSYNC.COLLECTIVE R29, `(.L_x_8561) ;  /* 0x000000001d087348 */ /* 0x000fea0003c00000 */
[----:B------:R0:W1:Y:S02]  /*2410*/  SHFL.IDX P1, R33, R26, R27, R28 ;  /* 0x0000001b1a217389 */ /* 0x000064000002001c */
[----:B01----:R-:W-:Y:S05]  /*2420*/  ENDCOLLECTIVE ;  /* 0x000000000000791b */ /* 0x003fea0003800000 */
.L_x_8561:
[----:B------:R-:W-:Y:S01]  /*2430*/  IMAD R14, R14, R19, R13 ;  /* 0x000000130e0e7224 */ /* 0x000fe200078e020d */
[----:B------:R-:W-:-:S03]  /*2440*/  MOV R27, R44 ;  /* 0x0000002c001b7202 */ /* 0x000fc60000000f00 */
[----:B------:R-:W-:-:S07]  /*2450*/  IMAD R15, R15, R33, R14 ;  /* 0x000000210f0f7224 */ /* 0x000fce00078e020e */
[----:B------:R-:W-:Y:S05]  /*2460*/  WARPSYNC.COLLECTIVE R29, `(.L_x_8562) ;  /* 0x000000001d087348 */ /* 0x000fea0003c00000 */
[----:B------:R0:W1:Y:S02]  /*2470*/  SHFL.IDX P1, R33, R26, R27, R28 ;  /* 0x0000001b1a217389 */ /* 0x000064000002001c */
[----:B01----:R-:W-:Y:S05]  /*2480*/  ENDCOLLECTIVE ;  /* 0x000000000000791b */ /* 0x003fea0003800000 */
.L_x_8562:
[----:B------:R-:W-:Y:S01]  /*2490*/  MOV R27, R45 ;  /* 0x0000002d001b7202 */ /* 0x000fe20000000f00 */
[----:B------:R-:W-:-:S07]  /*24a0*/  IMAD.MOV.U32 R18, RZ, RZ, R33 ;  /* 0x000000ffff127224 */ /* 0x000fce00078e0021 */
[----:B------:R-:W-:Y:S05]  /*24b0*/  WARPSYNC.COLLECTIVE R29, `(.L_x_8563) ;  /* 0x000000001d087348 */ /* 0x000fea0003c00000 */
[----:B------:R0:W1:Y:S02]  /*24c0*/  SHFL.IDX P1, R33, R26, R27, R28 ;  /* 0x0000001b1a217389 */ /* 0x000064000002001c */
[----:B01----:R-:W-:Y:S05]  /*24d0*/  ENDCOLLECTIVE ;  /* 0x000000000000791b */ /* 0x003fea0003800000 */
.L_x_8563:
[----:B------:R-:W-:Y:S01]  /*24e0*/  IMAD R8, R8, R18, R15 ;  /* 0x0000001208087224 */ /* 0x000fe200078e020f */
[----:B------:R-:W-:Y:S02]  /*24f0*/  MOV R27, R23 ;  /* 0x00000017001b7202 */ /* 0x000fe40000000f00 */
[----:B------:R-:W-:Y:S01]  /*2500*/  LOP3.LUT R23, R6, 0xf, RZ, 0xfc, !PT ;  /* 0x0000000f06177812 */ /* 0x000fe200078efcff */
[----:B------:R-:W-:-:S07]  /*2510*/  IMAD.MOV.U32 R12, RZ, RZ, R33 ;  /* 0x000000ffff0c7224 */ /* 0x000fce00078e0021 */
[----:B------:R-:W-:Y:S05]  /*2520*/  WARPSYNC.COLLECTIVE R29, `(.L_x_8564) ;  /* 0x000000001d087348 */ /* 0x000fea0003c00000 */
[----:B------:R0:W1:Y:S02]  /*2530*/  SHFL.IDX P1, R33, R26, R27, R28 ;  /* 0x0000001b1a217389 */ /* 0x000064000002001c */
[----:B01----:R-:W-:Y:S05]  /*2540*/  ENDCOLLECTIVE ;  /* 0x000000000000791b */ /* 0x003fea0003800000 */
.L_x_8564:
[----:B------:R-:W-:Y:S01]  /*2550*/  IMAD R8, R9, R12, R8 ;  /* 0x0000000c09087224 */ /* 0x000fe200078e0208 */
[----:B------:R-:W-:Y:S01]  /*2560*/  MOV R27, R23 ;  /* 0x00000017001b7202 */ /* 0x000fe20000000f00 */
[----:B------:R-:W-:-:S07]  /*2570*/  IMAD.MOV.U32 R17, RZ, RZ, R33 ;  /* 0x000000ffff117224 */ /* 0x000fce00078e0021 */
[----:B------:R-:W-:Y:S05]  /*2580*/  WARPSYNC.COLLECTIVE R29, `(.L_x_8565) ;  /* 0x000000001d087348 */ /* 0x000fea0003c00000 */
[----:B------:R0:W1:Y:S02]  /*2590*/  SHFL.IDX P1, R33, R26, R27, R28 ;  /* 0x0000001b1a217389 */ /* 0x000064000002001c */
[----:B01----:R-:W-:Y:S05]  /*25a0*/  ENDCOLLECTIVE ;  /* 0x000000000000791b */ /* 0x003fea0003800000 */
.L_x_8565:
[----:B------:R-:W-:Y:S02]  /*25b0*/  IMAD R8, R10, R17, R8 ;  /* 0x000000110a087224 */ /* 0x000fe400078e0208 */
[----:B------:R-:W-:Y:S01]  /*25c0*/  IMAD.MOV.U32 R16, RZ, RZ, R33 ;  /* 0x000000ffff107224 */ /* 0x000fe200078e0021 */
[----:B------:R-:W-:Y:S06]  /*25d0*/  BRA `(.L_x_8566) ;  /* 0xffffffec00907947 */ /* 0x000fec000383ffff */
.L_x_8567:
        /* <DEDUP_REMOVED lines=10> */
.L_x_39417:


//--------------------- .text._Z9cuda_gemmIiLi128ELi4ELi1ELi64ELi64ELi64ELi64ELi0ELi0EEviiiPT_S1_S1_iii --------------------------
	.section	.text._Z9cuda_gemmIiLi128ELi4ELi1ELi64ELi64ELi64ELi64ELi0ELi0EEviiiPT_S1_S1_iii,"ax",@progbits
	.align	128
        .global         _Z9cuda_gemmIiLi128ELi4ELi1ELi64ELi64ELi64ELi64ELi0ELi0EEviiiPT_S1_S1_iii
        .type           _Z9cuda_gemmIiLi128ELi4ELi1ELi64ELi64ELi64ELi64ELi0ELi0EEviiiPT_S1_S1_iii,@function
        .size           _Z9cuda_gemmIiLi128ELi4ELi1ELi64ELi64ELi64ELi64ELi0ELi0EEviiiPT_S1_S1_iii,(.L_x_38700 - _Z9cuda_gemmIiLi128ELi4ELi1ELi64ELi64ELi64ELi64ELi0ELi0EEviiiPT_S1_S1_iii)
        .other          _Z9cuda_gemmIiLi128ELi4ELi1ELi64ELi64ELi64ELi64ELi0ELi0EEviiiPT_S1_S1_iii,@"STO_CUDA_ENTRY STV_DEFAULT"
_Z9cuda_gemmIiLi128ELi4ELi1ELi64ELi64ELi64ELi64ELi0ELi0EEviiiPT_S1_S1_iii:
.text._Z9cuda_gemmIiLi128ELi4ELi1ELi64ELi64ELi64ELi64ELi0ELi0EEviiiPT_S1_S1_iii:
        /* <DEDUP_REMOVED lines=11> */
[----:B------:R-:W-:-:S06]  /*00b0*/  IMAD.HI.U32 R3, R3, R7, R2 ;  /* 0x0000000703037227 */ /* 0x000fcc00078e0002 */
[----:B------:R-:W-:Y:S02]  /*00c0*/  IMAD.HI.U32 R2, R3, 0x40, RZ ;  /* 0x0000004003027827 */ /* 0x000fe400078e00ff */
[----:B------:R-:W0:Y:S03]  /*00d0*/  LDC R3, c[0x0][0x374] ;  /* 0x0000dd00ff037b82 */ /* 0x000e260000000800 */
[----:B------:R-:W-:-:S05]  /*00e0*/  IADD3 R4, PT, PT, -R2, RZ, RZ ;  /* 0x000000ff02047210 */ /* 0x000fca0007ffe1ff */
[----:B------:R-:W-:-:S05]  /*00f0*/  IMAD R0, R5, R4, 0x40 ;  /* 0x0000004005007424 */ /* 0x000fca00078e0204 */
[----:B------:R-:W-:-:S13]  /*0100*/  ISETP.GT.U32.AND P1, PT, R5, R0, PT ;  /* 0x000000000500720c */ /* 0x000fda0003f24070 */
[----:B------:R-:W-:Y:S02]  /*0110*/  @!P1 IMAD.IADD R0, R0, 0x1, -R5 ;  /* 0x0000000100009824 */ /* 0x000fe400078e0a05 */
[----:B------:R-:W-:Y:S01]  /*0120*/  @!P1 VIADD R2, R2, 0x1 ;  /* 0x0000000102029836 */ /* 0x000fe20000000000 */
[----:B------:R-:W-:Y:S02]  /*0130*/  ISETP.NE.AND P1, PT, R16, RZ, PT ;  /* 0x000000ff1000720c */ /* 0x000fe40003f25270 */
[----:B------:R-:W-:Y:S01]  /*0140*/  ISETP.GE.U32.AND P0, PT, R0, R5, PT ;  /* 0x000000050000720c */ /* 0x000fe20003f06070 */
[----:B0-----:R-:W-:-:S05]  /*0150*/  IMAD.SHL.U32 R0, R3, 0x4, RZ ;  /* 0x0000000403007824 */ /* 0x001fca00078e00ff */
[----:B-1----:R-:W-:Y:S02]  /*0160*/  ISETP.LE.U32.AND P3, PT, R0, UR4, PT ;  /* 0x0000000400007c0c */ /* 0x002fe4000bf63070 */
[----:B------:R-:W-:-:S04]  /*0170*/  LOP3.LUT R0, R16, 0x40, RZ, 0x3c, !PT ;  /* 0x0000004010007812 */ /* 0x000fc800078e3cff */
[----:B------:R-:W-:Y:S02]  /*0180*/  ISETP.GE.AND P2, PT, R0, RZ, PT ;  /* 0x000000ff0000720c */ /* 0x000fe40003f46270 */
[----:B------:R-:W-:-:S05]  /*0190*/  @P0 IADD3 R2, PT, PT, R2, 0x1, RZ ;  /* 0x0000000102020810 */ /* 0x000fca0007ffe0ff */
[----:B------:R-:W-:Y:S06]  /*01a0*/  @P3 EXIT ;  /* 0x000000000000394d */ /* 0x000fec0003800000 */
[----:B------:R-:W-:Y:S01]  /*01b0*/  @!P2 IMAD.MOV R2, RZ, RZ, -R2 ;  /* 0x000000ffff02a224 */ /* 0x000fe200078e0a02 */
[----:B------:R-:W-:Y:S01]  /*01c0*/  @!P1 LOP3.LUT R2, RZ, R16, RZ, 0x33, !PT ;  /* 0x00000010ff029212 */ /* 0x000fe200078e33ff */
[----:B------:R-:W0:Y:S01]  /*01d0*/  LDC R3, c[0x0][0x360] ;  /* 0x0000d800ff037b82 */ /* 0x000e220000000800 */
[----:B------:R-:W1:Y:S01]  /*01e0*/  S2R R0, SR_TID.X ;  /* 0x0000000000007919 */ /* 0x000e620000002100 */
[----:B------:R-:W-:Y:S02]  /*01f0*/  HFMA2 R4, -RZ, RZ, 0, 0 ;  /* 0x00000000ff047431 */ /* 0x000fe400000001ff */
[----:B------:R-:W-:Y:S01]  /*0200*/  IMAD.SHL.U32 R17, R2, 0x2, RZ ;  /* 0x0000000202117824 */ /* 0x000fe200078e00ff */
[----:B------:R-:W2:Y:S03]  /*0210*/  S2R R18, SR_CgaCtaId ;  /* 0x0000000000127919 */ /* 0x000ea60000008800 */
[----:B------:R-:W3:Y:S01]  /*0220*/  I2F.U32.RP R8, R17 ;  /* 0x0000001100087306 */ /* 0x000ee20000209000 */
[----:B------:R-:W-:Y:S01]  /*0230*/  IMAD.MOV R11, RZ, RZ, -R17 ;  /* 0x000000ffff0b7224 */ /* 0x000fe200078e0a11 */
[----:B------:R-:W-:-:S06]  /*0240*/  ISETP.NE.U32.AND P3, PT, R17, RZ, PT ;  /* 0x000000ff1100720c */ /* 0x000fcc0003f65070 */
[----:B---3--:R-:W3:Y:S01]  /*0250*/  MUFU.RCP R8, R8 ;  /* 0x0000000800087308 */ /* 0x008ee20000001000 */
[----:B0-----:R-:W-:-:S04]  /*0260*/  IMAD.SHL.U32 R13, R3, 0x4, RZ ;  /* 0x00000004030d7824 */ /* 0x001fc800078e00ff */
[----:B------:R-:W-:Y:S01]  /*0270*/  IMAD.MOV R15, RZ, RZ, -R13 ;  /* 0x000000ffff0f7224 */ /* 0x000fe200078e0a0d */
[----:B------:R-:W-:Y:S02]  /*0280*/  ISETP.NE.U32.AND P4, PT, R13, RZ, PT ;  /* 0x000000ff0d00720c */ /* 0x000fe40003f85070 */
[----:B------:R-:W0:Y:S08]  /*0290*/  I2F.U32.RP R10, R3 ;  /* 0x00000003000a7306 */ /* 0x000e300000209000 */
[----:B------:R-:W4:Y:S01]  /*02a0*/  I2F.U32.RP R12, R13 ;  /* 0x0000000d000c7306 */ /* 0x000f220000209000 */
[----:B---3--:R-:W-:-:S07]  /*02b0*/  IADD3 R9, PT, PT, R8, 0xffffffe, RZ ;  /* 0x0ffffffe08097810 */ /* 0x008fce0007ffe0ff */
[----:B0-----:R-:W0:Y:S08]  /*02c0*/  MUFU.RCP R10, R10 ;  /* 0x0000000a000a7308 */ /* 0x001e300000001000 */
[----:B------:R-:W3:Y:S08]  /*02d0*/  F2I.FTZ.U32.TRUNC.NTZ R5, R9 ;  /* 0x0000000900057305 */ /* 0x000ef0000021f000 */
[----:B----4-:R-:W4:Y:S01]  /*02e0*/  MUFU.RCP R12, R12 ;  /* 0x0000000c000c7308 */ /* 0x010f220000001000 */
[----:B0-----:R-:W-:-:S02]  /*02f0*/  VIADD R6, R10, 0xffffffe ;  /* 0x0ffffffe0a067836 */ /* 0x001fc40000000000 */
[----:B---3--:R-:W-:-:S05]  /*0300*/  IMAD R11, R11, R5, RZ ;  /* 0x000000050b0b7224 */ /* 0x008fca00078e02ff */
[----:B------:R0:W3:Y:S01]  /*0310*/  F2I.FTZ.U32.TRUNC.NTZ R7, R6 ;  /* 0x0000000600077305 */ /* 0x0000e2000021f000 */
[----:B------:R-:W-:-:S04]  /*0320*/  IMAD.HI.U32 R11, R5, R11, R4 ;  /* 0x0000000b050b7227 */ /* 0x000fc800078e0004 */
[----:B-1----:R-:W-:Y:S02]  /*0330*/  IMAD R4, R0, 0x4, R13 ;  /* 0x0000000400047824 */ /* 0x002fe400078e020d */
[----:B----4-:R-:W-:Y:S02]  /*0340*/  VIADD R8, R12, 0xffffffe ;  /* 0x0ffffffe0c087836 */ /* 0x010fe40000000000 */
[----:B------:R-:W-:Y:S01]  /*0350*/  IMAD.HI.U32 R62, R11, R0, RZ ;  /* 0x000000000b3e7227 */ /* 0x000fe200078e00ff */
[C---:B------:R-:W-:Y:S01]  /*0360*/  ISETP.GE.U32.AND P0, PT, R4.reuse, 0x40, PT ;  /* 0x000000400400780c */ /* 0x040fe20003f06070 */
[----:B------:R1:W4:Y:S01]  /*0370*/  F2I.FTZ.U32.TRUNC.NTZ R5, R8 ;  /* 0x0000000800057305 */ /* 0x000322000021f000 */
[----:B------:R-:W-:Y:S01]  /*0380*/  VIMNMX.U32 R9, PT, PT, R4, 0x40, !PT ;  /* 0x0000004004097848 */ /* 0x000fe20007fe0000 */
[----:B0-----:R-:W-:Y:S01]  /*0390*/  IMAD.MOV R6, RZ, RZ, -R62 ;  /* 0x000000ffff067224 */ /* 0x001fe200078e0a3e */
[----:B------:R-:W-:-:S04]  /*03a0*/  SEL R11, RZ, 0x1, P0 ;  /* 0x00000001ff0b7807 */ /* 0x000fc80000000000 */
[----:B------:R-:W-:Y:S01]  /*03b0*/  IADD3 R12, PT, PT, R9, -R4, -R11 ;  /* 0x80000004090c7210 */ /* 0x000fe20007ffe80b */
[----:B------:R-:W-:Y:S01]  /*03c0*/  IMAD.IADD R9, R0, 0x1, R3 ;  /* 0x0000000100097824 */ /* 0x000fe200078e0203 */
[----:B---3--:R-:W-:Y:S01]  /*03d0*/  IADD3 R4, PT, PT, RZ, -R7, RZ ;  /* 0x80000007ff047210 */ /* 0x008fe20007ffe0ff */
[----:B-1----:R-:W-:-:S03]  /*03e0*/  IMAD R8, R17, R6, R0 ;  /* 0x0000000611087224 */ /* 0x002fc600078e0200 */
[----:B------:R-:W-:Y:S01]  /*03f0*/  ISETP.GE.U32.AND P0, PT, R9, 0x40, PT ;  /* 0x000000400900780c */ /* 0x000fe20003f06070 */
[----:B------:R-:W-:Y:S01]  /*0400*/  IMAD.MOV.U32 R6, RZ, RZ, R4 ;  /* 0x000000ffff067224 */ /* 0x000fe200078e0004 */
[----:B------:R-:W-:Y:S01]  /*0410*/  ISETP.GE.U32.AND P1, PT, R8, R17, PT ;  /* 0x000000110800720c */ /* 0x000fe20003f26070 */
[----:B----4-:R-:W-:Y:S01]  /*0420*/  IMAD R15, R15, R5, RZ ;  /* 0x000000050f0f7224 */ /* 0x010fe200078e02ff */
[----:B------:R-:W-:Y:S01]  /*0430*/  SEL R10, RZ, 0x1, P0 ;  /* 0x00000001ff0a7807 */ /* 0x000fe20000000000 */
[----:B------:R-:W-:-:S04]  /*0440*/  IMAD.MOV.U32 R4, RZ, RZ, RZ ;  /* 0x000000ffff047224 */ /* 0x000fc800078e00ff */
[----:B------:R-:W-:Y:S01]  /*0450*/  IMAD.HI.U32 R5, R5, R15, R4 ;  /* 0x0000000f05057227 */ /* 0x000fe200078e0004 */
[----:B------:R-:W-:-:S03]  /*0460*/  VIMNMX.U32 R4, PT, PT, R9, 0x40, !PT ;  /* 0x0000004009047848 */ /* 0x000fc60007fe0000 */
[----:B------:R-:W-:Y:S01]  /*0470*/  IMAD R15, R6, R3, RZ ;  /* 0x00000003060f7224 */ /* 0x000fe200078e02ff */
[----:B------:R-:W-:Y:S01]  /*0480*/  MOV R6, RZ ;  /* 0x000000ff00067202 */ /* 0x000fe20000000f00 */
[----:B------:R-:W-:Y:S01]  /*0490*/  IMAD.HI.U32 R14, R5, R12, RZ ;  /* 0x0000000c050e7227 */ /* 0x000fe200078e00ff */
[----:B------:R-:W-:Y:S02]  /*04a0*/  IADD3 R4, PT, PT, R4, -R9, -R10 ;  /* 0x8000000904047210 */ /* 0x000fe40007ffe80a */
[----:B------:R-:W-:Y:S01]  /*04b0*/  @P1 IADD3 R62, PT, PT, R62, 0x1, RZ ;  /* 0x000000013e3e1810 */ /* 0x000fe20007ffe0ff */
[----:B------:R-:W-:-:S04]  /*04c0*/  IMAD.HI.U32 R7, R7, R15, R6 ;  /* 0x0000000f07077227 */ /* 0x000fc800078e0006 */
[----:B------:R-:W-:Y:S02]  /*04d0*/  IMAD.MOV R5, RZ, RZ, -R14 ;  /* 0x000000ffff057224 */ /* 0x000fe400078e0a0e */
[----:B------:R-:W-:Y:S02]  /*04e0*/  @P1 IMAD.IADD R8, R8, 0x1, -R17 ;  /* 0x0000000108081824 */ /* 0x000fe400078e0a11 */
[----:B------:R-:W-:Y:S01]  /*04f0*/  IMAD R12, R13, R5, R12 ;  /* 0x000000050d0c7224 */ /* 0x000fe200078e020c */
[----:B------:R-:W-:Y:S01]  /*0500*/  MOV R5, 0x400 ;  /* 0x0000040000057802 */ /* 0x000fe20000000f00 */
[----:B------:R-:W-:Y:S01]  /*0510*/  IMAD.HI.U32 R7, R7, R4, RZ ;  /* 0x0000000407077227 */ /* 0x000fe200078e00ff */
[----:B------:R-:W-:Y:S02]  /*0520*/  ISETP.GE.U32.AND P2, PT, R8, R17, PT ;  /* 0x000000110800720c */ /* 0x000fe40003f46070 */
[----:B------:R-:W-:Y:S01]  /*0530*/  ISETP.GE.U32.AND P0, PT, R12, R13, PT ;  /* 0x0000000d0c00720c */ /* 0x000fe20003f06070 */
[----:B------:R-:W-:-:S04]  /*0540*/  IMAD.MOV R6, RZ, RZ, -R7 ;  /* 0x000000ffff067224 */ /* 0x000fc800078e0a07 */
[----:B------:R-:W-:-:S05]  /*0550*/  IMAD R6, R3, R6, R4 ;  /* 0x0000000603067224 */ /* 0x000fca00078e0204 */
[----:B------:R-:W-:Y:S01]  /*0560*/  ISETP.GE.U32.AND P1, PT, R6, R3, PT ;  /* 0x000000030600720c */ /* 0x000fe20003f26070 */
[----:B------:R-:W-:Y:S01]  /*0570*/  @P2 VIADD R62, R62, 0x1 ;  /* 0x000000013e3e2836 */ /* 0x000fe20000000000 */
[----:B------:R-:W-:Y:S01]  /*0580*/  @!P3 LOP3.LUT R62, RZ, R17, RZ, 0x33, !PT ;  /* 0x00000011ff3eb212 */ /* 0x000fe200078e33ff */
[----:B------:R-:W-:Y:S02]  /*0590*/  @P0 IMAD.IADD R12, R12, 0x1, -R13 ;  /* 0x000000010c0c0824 */ /* 0x000fe400078e0a0d */
[----:B------:R-:W-:Y:S01]  /*05a0*/  @P0 VIADD R14, R14, 0x1 ;  /* 0x000000010e0e0836 */ /* 0x000fe20000000000 */
[----:B------:R-:W-:Y:S01]  /*05b0*/  ISETP.NE.U32.AND P0, PT, R3, RZ, PT ;  /* 0x000000ff0300720c */ /* 0x000fe20003f05070 */
[----:B------:R-:W-:Y:S01]  /*05c0*/  IMAD.MOV R4, RZ, RZ, -R62 ;  /* 0x000000ffff047224 */ /* 0x000fe200078e0a3e */
[----:B------:R-:W-:-:S03]  /*05d0*/  ISETP.GE.U32.AND P3, PT, R12, R13, PT ;  /* 0x0000000d0c00720c */ /* 0x000fc60003f66070 */
[C---:B------:R-:W-:Y:S01]  /*05e0*/  IMAD R4, R17.reuse, R4, R0 ;  /* 0x0000000411047224 */ /* 0x040fe200078e0200 */
[----:B------:R-:W-:Y:S01]  /*05f0*/  PRMT R17, R17, 0x9910, RZ ;  /* 0x0000991011117816 */ /* 0x000fe200000000ff */
[----:B------:R-:W-:Y:S01]  /*0600*/  @P1 VIADD R7, R7, 0x1 ;  /* 0x0000000107071836 */ /* 0x000fe20000000000 */
[-C--:B------:R-:W-:Y:S02]  /*0610*/  @P1 IADD3 R6, PT, PT, R6, -R3.reuse, RZ ;  /* 0x8000000306061210 */ /* 0x080fe40007ffe0ff */
[----:B------:R-:W-:Y:S02]  /*0620*/  SHF.R.U32.HI R4, RZ, 0x1, R4 ;  /* 0x00000001ff047819 */ /* 0x000fe40000011604 */
[----:B------:R-:W-:Y:S02]  /*0630*/  ISETP.GE.U32.AND P2, PT, R6, R3, PT ;  /* 0x000000030600720c */ /* 0x000fe40003f46070 */
[----:B--2---:R-:W-:Y:S01]  /*0640*/  LEA R6, R18, R5, 0x18 ;  /* 0x0000000512067211 */ /* 0x004fe200078ec0ff */
[----:B------:R-:W-:Y:S01]  /*0650*/  @P3 VIADD R14, R14, 0x1 ;  /* 0x000000010e0e3836 */ /* 0x000fe20000000000 */
[----:B------:R-:W-:Y:S01]  /*0660*/  LOP3.LUT R5, R0, 0xf, RZ, 0xc0, !PT ;  /* 0x0000000f00057812 */ /* 0x000fe200078ec0ff */
[C---:B------:R-:W-:Y:S01]  /*0670*/  VIADD R24, R4.reuse, 0x5 ;  /* 0x0000000504187836 */ /* 0x040fe20000000000 */
[C---:B------:R-:W-:Y:S01]  /*0680*/  LOP3.LUT R19, R4.reuse, 0xf, RZ, 0xc0, !PT ;  /* 0x0000000f04137812 */ /* 0x040fe200078ec0ff */
[----:B------:R-:W-:Y:S01]  /*0690*/  VIADD R32, R4, 0xa ;  /* 0x0000000a04207836 */ /* 0x000fe20000000000 */
[----:B------:R-:W-:Y:S01]  /*06a0*/  @!P4 LOP3.LUT R14, RZ, R13, RZ, 0x33, !PT ;  /* 0x0000000dff0ec212 */ /* 0x000fe200078e33ff */
[----:B------:R-:W-:Y:S01]  /*06b0*/  IMAD R5, R5, 0x84, R6 ;  /* 0x0000008405057824 */ /* 0x000fe200078e0206 */
[C---:B------:R-:W-:Y:S01]  /*06c0*/  IADD3 R9, PT, PT, R19.reuse, 0x1, RZ ;  /* 0x0000000113097810 */ /* 0x040fe20007ffe0ff */
[C---:B------:R-:W-:Y:S01]  /*06d0*/  VIADD R15, R19.reuse, 0x4 ;  /* 0x00000004130f7836 */ /* 0x040fe20000000000 */
[----:B------:R-:W-:Y:S01]  /*06e0*/  IADD3 R13, PT, PT, R19, 0x3, RZ ;  /* 0x00000003130d7810 */ /* 0x000fe20007ffe0ff */
[----:B------:R-:W-:Y:S01]  /*06f0*/  IMAD.IADD R6, R11, 0x1, R14 ;  /* 0x000000010b067824 */ /* 0x000fe200078e020e */
[-C--:B------:R-:W-:Y:S01]  /*0700*/  ISETP.GE.AND P1, PT, R9, R16.reuse, PT ;  /* 0x000000100900720c */ /* 0x080fe20003f26270 */
[C---:B------:R-:W-:Y:S01]  /*0710*/  VIADD R11, R19.reuse, 0x2 ;  /* 0x00000002130b7836 */ /* 0x040fe20000000000 */
[----:B------:R-:W-:Y:S01]  /*0720*/  IADD3 R21, PT, PT, R19, 0x5, RZ ;  /* 0x0000000513157810 */ /* 0x000fe20007ffe0ff */
[----:B------:R-:W-:Y:S01]  /*0730*/  @P2 VIADD R7, R7, 0x1 ;  /* 0x0000000107072836 */ /* 0x000fe20000000000 */
[----:B------:R-:W-:Y:S01]  /*0740*/  @!P0 LOP3.LUT R7, RZ, R3, RZ, 0x33, !PT ;  /* 0x00000003ff078212 */ /* 0x000fe200078e33ff */
[C---:B------:R-:W-:Y:S01]  /*0750*/  VIADD R29, R19.reuse, 0xa ;  /* 0x0000000a131d7836 */ /* 0x040fe20000000000 */
[----:B------:R-:W-:Y:S01]  /*0760*/  SEL R8, R16, RZ, P1 ;  /* 0x000000ff10087207 */ /* 0x000fe20000800000 */
[----:B------:R-:W-:Y:S01]  /*0770*/  VIADD R31, R19, 0xc ;  /* 0x0000000c131f7836 */ /* 0x000fe20000000000 */
[-C--:B------:R-:W-:Y:S01]  /*0780*/  ISETP.GE.AND P0, PT, R11, R16.reuse, PT ;  /* 0x000000100b00720c */ /* 0x080fe20003f06270 */
[----:B------:R-:W-:Y:S01]  /*0790*/  IMAD.IADD R7, R10, 0x1, R7 ;  /* 0x000000010a077824 */ /* 0x000fe200078e0207 */
[-C--:B------:R-:W-:Y:S01]  /*07a0*/  ISETP.GE.AND P1, PT, R13, R16.reuse, PT ;  /* 0x000000100d00720c */ /* 0x080fe20003f26270 */
[----:B------:R-:W-:Y:S01]  /*07b0*/  IMAD.IADD R8, R9, 0x1, -R8 ;  /* 0x0000000109087824 */ /* 0x000fe200078e0a08 */
[C---:B------:R-:W-:Y:S01]  /*07c0*/  SEL R10, R16.reuse, RZ, P0 ;  /* 0x000000ff100a7207 */ /* 0x040fe20000000000 */
[----:B------:R-:W-:Y:S01]  /*07d0*/  VIADD R37, R19, 0xe ;  /* 0x0000000e13257836 */ /* 0x000fe20000000000 */
[----:B------:R-:W-:Y:S01]  /*07e0*/  SEL R12, R16, RZ, P1 ;  /* 0x000000ff100c7207 */ /* 0x000fe20000800000 */
[----:B------:R-:W-:Y:S01]  /*07f0*/  VIADD R25, R4, 0x6 ;  /* 0x0000000604197836 */ /* 0x000fe20000000000 */
[-C--:B------:R-:W-:Y:S01]  /*0800*/  ISETP.GE.AND P0, PT, R15, R16.reuse, PT ;  /* 0x000000100f00720c */ /* 0x080fe20003f06270 */
[----:B------:R-:W-:Y:S01]  /*0810*/  IMAD.IADD R9, R11, 0x1, -R10 ;  /* 0x000000010b097824 */ /* 0x000fe200078e0a0a */
[-C--:B------:R-:W-:Y:S01]  /*0820*/  ISETP.GE.AND P1, PT, R21, R16.reuse, PT ;  /* 0x000000101500720c */ /* 0x080fe20003f26270 */
[----:B------:R-:W-:Y:S01]  /*0830*/  IMAD.IADD R10, R13, 0x1, -R12 ;  /* 0x000000010d0a7824 */ /* 0x000fe200078e0a0c */
[C---:B------:R-:W-:Y:S01]  /*0840*/  IADD3 R23, PT, PT, R19.reuse, 0x7, RZ ;  /* 0x0000000713177810 */ /* 0x040fe20007ffe0ff */
        /* <DEDUP_REMOVED lines=9> */
[C---:B------:R-:W-:Y:S01]  /*08e0*/  SEL R14, R16.reuse, RZ, P0 ;  /* 0x000000ff100e7207 */ /* 0x040fe20000000000 */
[C---:B------:R-:W-:Y:S01]  /*08f0*/  VIADD R15, R19.reuse, 0x8 ;  /* 0x00000008130f7836 */ /* 0x040fe20000000000 */
[----:B------:R-:W-:Y:S01]  /*0900*/  SEL R18, R16, RZ, P1 ;  /* 0x000000ff10127207 */ /* 0x000fe20000800000 */
[C---:B------:R-:W-:Y:S01]  /*0910*/  VIADD R42, R4.reuse, 0xd ;  /* 0x0000000d042a7836 */ /* 0x040fe20000000000 */
[----:B------:R-:W-:Y:S01]  /*0920*/  IADD3 R21, PT, PT, R19, 0x9, RZ ;  /* 0x0000000913157810 */ /* 0x000fe20007ffe0ff */
[----:B------:R-:W-:Y:S01]  /*0930*/  IMAD.IADD R13, R13, 0x1, -R14 ;  /* 0x000000010d0d7824 */ /* 0x000fe200078e0a0e */
[-C--:B------:R-:W-:Y:S01]  /*0940*/  ISETP.GE.AND P0, PT, R15, R16.reuse, PT ;  /* 0x000000100f00720c */ /* 0x080fe20003f06270 */
[----:B------:R-:W-:Y:S01]  /*0950*/  IMAD.IADD R14, R23, 0x1, -R18 ;  /* 0x00000001170e7824 */ /* 0x000fe200078e0a12 */
[----:B------:R-:W-:Y:S01]  /*0960*/  ISETP.GE.AND P1, PT, R21, R16, PT ;  /* 0x000000101500720c */ /* 0x000fe20003f26270 */
[C---:B------:R-:W-:Y:S01]  /*0970*/  VIADD R43, R4.reuse, 0xe ;  /* 0x0000000e042b7836 */ /* 0x040fe20000000000 */
[----:B------:R-:W-:Y:S01]  /*0980*/  IADD3 R23, PT, PT, R19, 0xb, RZ ;  /* 0x0000000b13177810 */ /* 0x000fe20007ffe0ff */
[----:B------:R-:W-:Y:S01]  /*0990*/  VIADD R44, R4, 0xffffffff ;  /* 0xffffffff042c7836 */ /* 0x000fe20000000000 */
[----:B------:R-:W-:-:S02]  /*09a0*/  SEL R28, R16, RZ, P1 ;  /* 0x000000ff101c7207 */ /* 0x000fc40000800000 */
[-C--:B------:R-:W-:Y:S02]  /*09b0*/  ISETP.GE.AND P1, PT, R23, R16.reuse, PT ;  /* 0x000000101700720c */ /* 0x080fe40003f26270 */
[C---:B------:R-:W-:Y:S01]  /*09c0*/  SEL R18, R16.reuse, RZ, P0 ;  /* 0x000000ff10127207 */ /* 0x040fe20000000000 */
[----:B------:R-:W-:Y:S01]  /*09d0*/  IMAD.IADD R28, R21, 0x1, -R28 ;  /* 0x00000001151c7824 */ /* 0x000fe200078e0a1c */
[-C--:B------:R-:W-:Y:S02]  /*09e0*/  ISETP.GE.AND P0, PT, R29, R16.reuse, PT ;  /* 0x000000101d00720c */ /* 0x080fe40003f06270 */
[C---:B------:R-:W-:Y:S01]  /*09f0*/  SEL R30, R16.reuse, RZ, P1 ;  /* 0x000000ff101e7207 */ /* 0x040fe20000800000 */
[----:B------:R-:W-:Y:S01]  /*0a00*/  IMAD.IADD R15, R15, 0x1, -R18 ;  /* 0x000000010f0f7824 */ /* 0x000fe200078e0a12 */
[----:B------:R-:W-:Y:S02]  /*0a10*/  IADD3 R21, PT, PT, R19, 0xd, RZ ;  /* 0x0000000d13157810 */ /* 0x000fe40007ffe0ff */
[----:B------:R-:W-:Y:S01]  /*0a20*/  SEL R18, R16, RZ, P0 ;  /* 0x000000ff10127207 */ /* 0x000fe20000000000 */
[----:B------:R-:W-:Y:S01]  /*0a30*/  IMAD.IADD R30, R23, 0x1, -R30 ;  /* 0x00000001171e7824 */ /* 0x000fe200078e0a1e */
[----:B------:R-:W-:-:S02]  /*0a40*/  ISETP.GE.AND P0, PT, R31, R16, PT ;  /* 0x000000101f00720c */ /* 0x000fc40003f06270 */
[-C--:B------:R-:W-:Y:S01]  /*0a50*/  ISETP.GE.AND P1, PT, R21, R16.reuse, PT ;  /* 0x000000101500720c */ /* 0x080fe20003f26270 */
[----:B------:R-:W-:Y:S01]  /*0a60*/  IMAD.IADD R29, R29, 0x1, -R18 ;  /* 0x000000011d1d7824 */ /* 0x000fe200078e0a12 */
[----:B------:R-:W-:Y:S02]  /*0a70*/  IADD3 R23, PT, PT, R19, 0xf, RZ ;  /* 0x0000000f13177810 */ /* 0x000fe40007ffe0ff */
[C---:B------:R-:W-:Y:S02]  /*0a80*/  SEL R18, R16.reuse, RZ, P0 ;  /* 0x000000ff10127207 */ /* 0x040fe40000000000 */
[----:B------:R-:W-:Y:S02]  /*0a90*/  SEL R36, R16, RZ, P1 ;  /* 0x000000ff10247207 */ /* 0x000fe40000800000 */
[-C--:B------:R-:W-:Y:S01]  /*0aa0*/  ISETP.GE.AND P1, PT, R23, R16.reuse, PT ;  /* 0x000000101700720c */ /* 0x080fe20003f26270 */
[----:B------:R-:W-:Y:S01]  /*0ab0*/  IMAD.IADD R31, R31, 0x1, -R18 ;  /* 0x000000011f1f7824 */ /* 0x000fe200078e0a12 */
[-C--:B------:R-:W-:Y:S01]  /*0ac0*/  ISETP.GE.AND P0, PT, R37, R16.reuse, PT ;  /* 0x000000102500720c */ /* 0x080fe20003f06270 */
[----:B------:R-:W-:Y:S01]  /*0ad0*/  IMAD.SHL.U32 R18, R0, 0x10, RZ ;  /* 0x0000001000127824 */ /* 0x000fe200078e00ff */
[C---:B------:R-:W-:Y:S01]  /*0ae0*/  SEL R38, R16.reuse, RZ, P1 ;  /* 0x000000ff10267207 */ /* 0x040fe20000800000 */
[----:B------:R-:W-:Y:S01]  /*0af0*/  IMAD.IADD R36, R21, 0x1, -R36 ;  /* 0x0000000115247824 */ /* 0x000fe200078e0a24 */
[----:B------:R-:W-:Y:S01]  /*0b00*/  SEL R20, R16, RZ, P0 ;  /* 0x000000ff10147207 */ /* 0x000fe20000000000 */
[C---:B------:R-:W-:Y:S01]  /*0b10*/  VIADD R21, R4.reuse, 0x2 ;  /* 0x0000000204157836 */ /* 0x040fe20000000000 */
[----:B------:R-:W-:Y:S01]  /*0b20*/  ISETP.GE.AND P0, PT, R19, R16, PT ;  /* 0x000000101300720c */ /* 0x000fe20003f06270 */
[----:B------:R-:W-:Y:S01]  /*0b30*/  IMAD.IADD R38, R23, 0x1, -R38 ;  /* 0x0000000117267824 */ /* 0x000fe200078e0a26 */
[----:B------:R-:W-:Y:S01]  /*0b40*/  IADD3 R37, PT, PT, R37, -R20, RZ ;  /* 0x8000001425257210 */ /* 0x000fe20007ffe0ff */
[----:B------:R-:W-:Y:S01]  /*0b50*/  VIADD R20, R4, 0x1 ;  /* 0x0000000104147836 */ /* 0x000fe20000000000 */
[----:B------:R-:W-:Y:S01]  /*0b60*/  LOP3.LUT R18, R18, 0x10, RZ, 0xc0, !PT ;  /* 0x0000001012127812 */ /* 0x000fe200078ec0ff */
[C---:B------:R-:W-:Y:S01]  /*0b70*/  VIADD R23, R4.reuse, 0x4 ;  /* 0x0000000404177836 */ /* 0x040fe20000000000 */
[----:B------:R-:W-:-:S02]  /*0b80*/  IADD3 R26, PT, PT, R4, 0x7, RZ ;  /* 0x00000007041a7810 */ /* 0x000fc40007ffe0ff */
[----:B------:R-:W-:Y:S02]  /*0b90*/  SEL R16, R16, RZ, P0 ;  /* 0x000000ff10107207 */ /* 0x000fe40000000000 */
[C---:B------:R-:W-:Y:S02]  /*0ba0*/  IADD3 R22, PT, PT, R4.reuse, 0x3, RZ ;  /* 0x0000000304167810 */ /* 0x040fe40007ffe0ff */
[----:B------:R-:W-:Y:S02]  /*0bb0*/  IADD3 R41, PT, PT, R4, 0xc, RZ ;  /* 0x0000000c04297810 */ /* 0x000fe40007ffe0ff */
[C---:B------:R-:W-:Y:S02]  /*0bc0*/  LOP3.LUT R45, R19.reuse, 0x8, RZ, 0x3c, !PT ;  /* 0x00000008132d7812 */ /* 0x040fe400078e3cff */
[----:B------:R-:W-:Y:S02]  /*0bd0*/  IADD3 R39, PT, PT, R19, -R16, RZ ;  /* 0x8000001013277210 */ /* 0x000fe40007ffe0ff */
        /* <DEDUP_REMOVED lines=31> */
[----:B------:R-:W-:Y:S05]  /*0dd0*/  CALL.REL.NOINC `($__internal_197_$__cuda_sm20_div_s16) ;  /* 0x00000030007c7944 */ /* 0x000fea0003c00000 */
[----:B------:R-:W0:Y:S01]  /*0de0*/  LDCU UR7, c[0x0][0x3a8] ;  /* 0x00007500ff0777ac */ /* 0x000e220008000800 */
[----:B------:R-:W-:Y:S02]  /*0df0*/  PRMT R61, R18, 0x9910, RZ ;  /* 0x00009910123d7816 */ /* 0x000fe400000000ff */
[----:B------:R-:W-:Y:S01]  /*0e00*/  LOP3.LUT R60, R0, 0x1f, RZ, 0xc0, !PT ;  /* 0x0000001f003c7812 */ /* 0x000fe200078ec0ff */
[----:B------:R-:W1:Y:S01]  /*0e10*/  LDCU.64 UR10, c[0x0][0x358] ;  /* 0x00006b00ff0a77ac */ /* 0x000e620008000a00 */
[----:B0-----:R-:W-:-:S04]  /*0e20*/  UISETP.LT.AND UP0, UPT, UR7, 0x10, UPT ;  /* 0x000000100700788c */ /* 0x001fc8000bf01270 */
[----:B-1----:R-:W-:-:S12]  /*0e30*/  USEL UR7, UR7, 0x10, UP0 ;  /* 0x0000001007077887 */ /* 0x002fd80008000000 */
.L_x_8621:
[----:B------:R-:W-:Y:S01]  /*0e40*/  ISETP.GT.U32.AND P0, PT, R0, 0x3f, PT ;  /* 0x0000003f0000780c */ /* 0x000fe20003f04070 */
[----:B------:R-:W-:-:S12]  /*0e50*/  BSSY.RECONVERGENT B0, `(.L_x_8568) ;  /* 0x000002d000007945 */ /* 0x000fd80003800200 */
[----:B012-4-:R-:W-:Y:S05]  /*0e60*/  @P0 BRA `(.L_x_8569) ;  /* 0x0000000000ac0947 */ /* 0x017fea0003800000 */
[C---:B------:R-:W-:Y:S01]  /*0e70*/  LOP3.LUT R18, R7.reuse, 0x3, RZ, 0xc0, !PT ;  /* 0x0000000307127812 */ /* 0x040fe200078ec0ff */
[----:B------:R-:W-:Y:S01]  /*0e80*/  BSSY.RECONVERGENT B1, `(.L_x_8570) ;  /* 0x0000017000017945 */ /* 0x000fe20003800200 */
[----:B------:R-:W-:Y:S01]  /*0e90*/  ISETP.GE.U32.AND P1, PT, R7, 0x3, PT ;  /* 0x000000030700780c */ /* 0x000fe20003f26070 */
[----:B------:R-:W-:Y:S01]  /*0ea0*/  IMAD.SHL.U32 R24, R3, 0x4, RZ ;  /* 0x0000000403187824 */ /* 0x000fe200078e00ff */
[----:B------:R-:W-:Y:S01]  /*0eb0*/  ISETP.NE.AND P0, PT, R18, 0x3, PT ;  /* 0x000000031200780c */ /* 0x000fe20003f05270 */
[----:B------:R-:W-:-:S12]  /*0ec0*/  IMAD.MOV.U32 R16, RZ, RZ, R0 ;  /* 0x000000ffff107224 */ /* 0x000fd800078e0000 */
        /* <DEDUP_REMOVED lines=11> */
[----:B------:R-:W-:Y:S02]  /*0f80*/  ISETP.NE.AND P0, PT, R18, 0x1, PT ;  /* 0x000000011200780c */ /* 0x000fe40003f05270 */
[----:B0-----:R-:W-:Y:S02]  /*0f90*/  IADD3 R17, PT, PT, R24, R17, RZ ;  /* 0x0000001118117210 */ /* 0x001fe40007ffe0ff */
[----:B------:R-:W-:-:S03]  /*0fa0*/  IADD3 R16, PT, PT, R19, R0, R19 ;  /* 0x0000000013107210 */ /* 0x000fc60007ffe013 */
[----:B------:R1:W-:Y:S06]  /*0fb0*/  STS [R17], RZ ;  /* 0x000000ff11007388 */ /* 0x0003ec0000000800 */
[----:B------:R-:W-:Y:S02]  /*0fc0*/  @P0 IMAD.IADD R18, R24, 0x1, R17 ;  /* 0x0000000118120824 */ /* 0x000fe400078e0211 */
[----:B------:R-:W-:-:S03]  /*0fd0*/  @P0 IMAD.IADD R16, R16, 0x1, R19 ;  /* 0x0000000110100824 */ /* 0x000fc600078e0213 */
[----:B------:R1:W-:Y:S04]  /*0fe0*/  @P0 STS [R18], RZ ;  /* 0x000000ff12000388 */ /* 0x0003e80000000800 */
.L_x_8571:
[----:B------:R-:W-:Y:S05]  /*0ff0*/  BSYNC.RECONVERGENT B1 ;  /* 0x0000000000017941 */ /* 0x000fea0003800200 */
.L_x_8570:
[----:B------:R-:W-:Y:S05]  /*1000*/  @!P1 BRA `(.L_x_8569) ;  /* 0x0000000000449947 */ /* 0x000fea0003800000 */
[----:B------:R-:W2:Y:S01]  /*1010*/  S2UR UR6, SR_CgaCtaId ;  /* 0x00000000000679c3 */ /* 0x000ea20000008800 */
[----:B------:R-:W-:Y:S02]  /*1020*/  UMOV UR5, 0x400 ;  /* 0x0000040000057882 */ /* 0x000fe40000000000 */
[----:B------:R-:W-:-:S04]  /*1030*/  UIADD3 UR5, UPT, UPT, UR5, 0x900, URZ ;  /* 0x0000090005057890 */ /* 0x000fc8000fffe0ff */
[----:B--2---:R-:W-:-:S06]  /*1040*/  ULEA UR5, UR6, UR5, 0x18 ;  /* 0x0000000506057291 */ /* 0x004fcc000f8ec0ff */
[----:B01----:R-:W-:-:S07]  /*1050*/  LEA R17, R16, UR5, 0x2 ;  /* 0x0000000510117c11 */ /* 0x003fce000f8e10ff */
.L_x_8572:
        /* <DEDUP_REMOVED lines=12> */
.L_x_8569:
[----:B------:R-:W-:Y:S05]  /*1120*/  BSYNC.RECONVERGENT B0 ;  /* 0x0000000000007941 */ /* 0x000fea0003800200 */
.L_x_8568:
[----:B------:R-:W-:Y:S01]  /*1130*/  PLOP3.LUT P0, PT, PT, PT, PT, 0x80, 0x8 ;  /* 0x000000000008781c */ /* 0x000fe20003f0f070 */
[----:B--2---:R-:W-:Y:S01]  /*1140*/  IMAD.MOV.U32 R20, RZ, RZ, RZ ;  /* 0x000000ffff147224 */ /* 0x004fe200078e00ff */
[----:B------:R-:W2:Y:S11]  /*1150*/  LDCU UR9, c[0x0][0x3a8] ;  /* 0x00007500ff0977ac */ /* 0x000eb60008000800 */
.L_x_8615:
[----:B------:R-:W3:Y:S01]  /*1160*/  S2R R25, SR_CTAID.Z ;  /* 0x0000000000197919 */ /* 0x000ee20000002700 */
[----:B------:R-:W-:Y:S01]  /*1170*/  ISETP.GT.U32.AND P2, PT, R0, 0x7, PT ;  /* 0x000000070000780c */ /* 0x000fe20003f44070 */
[----:B------:R-:W-:Y:S01]  /*1180*/  BSSY.RECONVERGENT B0, `(.L_x_8573) ;  /* 0x0000019000007945 */ /* 0x000fe20003800200 */
[----:B------:R-:W-:-:S11]  /*1190*/  PLOP3.LUT P1, PT, P0, PT, PT, 0x80, 0x8 ;  /* 0x000000000008781c */ /* 0x000fd6000072f070 */
[----:B-1----:R-:W-:Y:S05]  /*11a0*/  @P2 BRA `(.L_x_8574) ;  /* 0x0000000000582947 */ /* 0x002fea0003800000 */
[----:B------:R-:W-:Y:S01]  /*11b0*/  S2UR UR5, SR_CTAID.X ;  /* 0x00000000000579c3 */ /* 0x000fe20000002500 */
[----:B01----:R-:W0:Y:S01]  /*11c0*/  S2R R17, SR_CgaCtaId ;  /* 0x0000000000117919 */ /* 0x003e220000008800 */
[----:B------:R-:W1:Y:S01]  /*11d0*/  LDCU UR8, c[0x0][0x388] ;  /* 0x00007100ff0877ac */ /* 0x000e620008000800 */
[----:B------:R-:W-:Y:S01]  /*11e0*/  MOV R16, 0x400 ;  /* 0x0000040000107802 */ /* 0x000fe20000000f00 */
[----:B------:R-:W-:-:S03]  /*11f0*/  IMAD.SHL.U32 R21, R0, 0x4, RZ ;  /* 0x0000000400157824 */ /* 0x000fc600078e00ff */
[----:B------:R-:W-:Y:S01]  /*1200*/  IADD3 R16, PT, PT, R16, 0x880, RZ ;  /* 0x0000088010107810 */ /* 0x000fe20007ffe0ff */
[----:B------:R-:W4:Y:S02]  /*1210*/  S2UR UR6, SR_CTAID.Z ;  /* 0x00000000000679c3 */ /* 0x000f240000002700 */
[----:B----4-:R-:W-:Y:S01]  /*1220*/  UIADD3 UR5, UPT, UPT, UR5, UR6, URZ ;  /* 0x0000000605057290 */ /* 0x010fe2000fffe0ff */
[----:B0-----:R-:W-:-:S03]  /*1230*/  LEA R22, R17, R16, 0x18 ;  /* 0x0000001011167211 */ /* 0x001fc600078ec0ff */
[----:B------:R-:W-:-:S04]  /*1240*/  USHF.L.U32 UR5, UR5, 0x6, URZ ;  /* 0x0000000605057899 */ /* 0x000fc800080006ff */
[----:B-1----:R-:W-:-:S06]  /*1250*/  UIMAD UR5, UR4, UR8, UR5 ;  /* 0x00000008040572a4 */ /* 0x002fcc000f8e0205 */
[----:B------:R-:W-:-:S07]  /*1260*/  VIADD R24, R20, UR5 ;  /* 0x0000000514187c36 */ /* 0x000fce0008000000 */
.L_x_8575:
[----:B----4-:R-:W0:Y:S01]  /*1270*/  LDC.64 R16, c[0x0][0x390] ;  /* 0x0000e400ff107b82 */ /* 0x010e220000000a00 */
[----:B------:R-:W-:-:S04]  /*1280*/  IMAD.IADD R19, R24, 0x1, R21 ;  /* 0x0000000118137824 */ /* 0x000fc800078e0215 */
[----:B0-----:R-:W-:-:S06]  /*1290*/  IMAD.WIDE R16, R19, 0x4, R16 ;  /* 0x0000000413107825 */ /* 0x001fcc00078e0210 */
[----:B------:R-:W4:Y:S01]  /*12a0*/  LDG.E.128 R16, desc[UR10][R16.64] ;  /* 0x0000000a10107981 */ /* 0x000f22000c1e1d00 */
[----:B------:R-:W-:Y:S01]  /*12b0*/  LEA R23, R21, R22, 0x2 ;  /* 0x0000001615177211 */ /* 0x000fe200078e10ff */
[----:B------:R-:W-:-:S04]  /*12c0*/  IMAD.SHL.U32 R26, R3, 0x4, RZ ;  /* 0x00000004031a7824 */ /* 0x000fc800078e00ff */
[----:B------:R-:W-:-:S05]  /*12d0*/  IMAD.IADD R21, R26, 0x1, R21 ;  /* 0x000000011a157824 */ /* 0x000fca00078e0215 */
[----:B------:R-:W-:Y:S01]  /*12e0*/  ISETP.GE.U32.AND P0, PT, R21, 0x20, PT ;  /* 0x000000201500780c */ /* 0x000fe20003f06070 */
[----:B----4-:R4:W-:-:S12]  /*12f0*/  STS.128 [R23], R16 ;  /* 0x0000001017007388 */ /* 0x0109d80000000c00 */
[----:B------:R-:W-:Y:S05]  /*1300*/  @!P0 BRA `(.L_x_8575) ;  /* 0xfffffffc00d88947 */ /* 0x000fea000383ffff */
.L_x_8574:
[----:B--2---:R-:W-:Y:S05]  /*1310*/  BSYNC.RECONVERGENT B0 ;  /* 0x0000000000007941 */ /* 0x004fea0003800200 */
.L_x_8573:
[----:B----4-:R-:W-:Y:S02]  /*1320*/  HFMA2 R19, -RZ, RZ, 0, 0 ;  /* 0x00000000ff137431 */ /* 0x010fe400000001ff */
[----:B-1-3--:R-:W-:-:S07]  /*1330*/  IMAD R18, R25, 0x40, R20 ;  /* 0x0000004019127824 */ /* 0x00afce00078e0214 */
.L_x_8614:
[----:B------:R-:W-:Y:S02]  /*1340*/  LOP3.LUT R22, R0, 0xf, RZ, 0xc0, !PT ;  /* 0x0000000f00167812 */ /* 0x000fe400078ec0ff */
[----:B0-----:R-:W-:-:S03]  /*1350*/  SHF.R.U32.HI R20, RZ, 0x4, R0 ;  /* 0x00000004ff147819 */ /* 0x001fc60000011600 */
[----:B-1----:R-:W-:-:S07]  /*1360*/  IMAD.IADD R22, R22, 0x1, R19 ;  /* 0x0000000116167824 */ /* 0x002fce00078e0213 */
.L_x_8576:
[----:B01----:R-:W0:Y:S01]  /*1370*/  LDC.64 R16, c[0x0][0x398] ;  /* 0x0000e600ff107b82 */ /* 0x003e220000000a00 */
        /* <DEDUP_REMOVED lines=14> */
[----:B------:R-:W-:-:S07]  /*1460*/  MOV R25, RZ ;  /* 0x000000ff00197202 */ /* 0x000fce0000000f00 */
.L_x_8613:
[----:B0-----:R-:W0:Y:S01]  /*1470*/  S2R R26, SR_CgaCtaId ;  /* 0x00000000001a7919 */ /* 0x001e220000008800 */
[----:B-1----:R-:W-:Y:S01]  /*1480*/  IMAD.SHL.U32 R16, R2, 0x2, RZ ;  /* 0x0000000202107824 */ /* 0x002fe200078e00ff */
[----:B------:R-:W-:Y:S01]  /*1490*/  MOV R33, 0x400 ;  /* 0x0000040000217802 */ /* 0x000fe20000000f00 */
[--C-:B------:R-:W-:Y:S01]  /*14a0*/  IMAD.IADD R27, R4, 0x1, R25.reuse ;  /* 0x00000001041b7824 */ /* 0x100fe200078e0219 */
[----:B------:R-:W-:Y:S01]  /*14b0*/  ISETP.GE.AND P2, PT, R62, UR7, PT ;  /* 0x000000073e007c0c */ /* 0x000fe2000bf46270 */
[----:B------:R-:W-:Y:S01]  /*14c0*/  IMAD.IADD R25, R16, 0x1, R25 ;  /* 0x0000000110197824 */ /* 0x000fe200078e0219 */
[----:B------:R-:W-:Y:S01]  /*14d0*/  SHF.L.U32 R16, R0, 0x4, RZ ;  /* 0x0000000400107819 */ /* 0x000fe200000006ff */
[C---:B------:R-:W-:Y:S01]  /*14e0*/  VIADD R21, R4.reuse, 0x1 ;  /* 0x0000000104157836 */ /* 0x040fe20000000000 */
[C---:B------:R-:W-:Y:S01]  /*14f0*/  LOP3.LUT R17, R4.reuse, 0xf, RZ, 0xc0, !PT ;  /* 0x0000000f04117812 */ /* 0x040fe200078ec0ff */
[----:B------:R-:W-:Y:S01]  /*1500*/  VIADD R35, R4, 0x2 ;  /* 0x0000000204237836 */ /* 0x000fe20000000000 */
[----:B------:R-:W-:Y:S01]  /*1510*/  LOP3.LUT R16, R16, 0x10, RZ, 0xc0, !PT ;  /* 0x0000001010107812 */ /* 0x000fe200078ec0ff */
        /* <DEDUP_REMOVED lines=9> */
[----:B------:R-:W-:Y:S01]  /*15b0*/  LOP3.LUT R69, R69, 0xf, RZ, 0xc0, !PT ;  /* 0x0000000f45457812 */ /* 0x000fe200078ec0ff */
[----:B------:R-:W-:Y:S01]  /*15c0*/  VIADD R63, R4, 0xb ;  /* 0x0000000b043f7836 */ /* 0x000fe20000000000 */
[----:B------:R-:W-:Y:S01]  /*15d0*/  LEA R70, R27, R16, 0x5 ;  /* 0x000000101b467211 */ /* 0x000fe200078e28ff */
[----:B------:R-:W-:Y:S01]  /*15e0*/  VIADD R67, R33, 0x880 ;  /* 0x0000088021437836 */ /* 0x000fe20000000000 */
        /* <DEDUP_REMOVED lines=15> */
[----:B0-----:R-:W-:Y:S01]  /*16e0*/  LEA R67, R26, R67, 0x18 ;  /* 0x000000431a437211 */ /* 0x001fe200078ec0ff */
[--C-:B------:R-:W-:Y:S01]  /*16f0*/  IMAD.IADD R76, R23, 0x1, R70.reuse ;  /* 0x00000001174c7824 */ /* 0x100fe200078e0246 */
[-C--:B------:R-:W-:Y:S01]  /*1700*/  IADD3 R22, PT, PT, R35, R70.reuse, RZ ;  /* 0x0000004623167210 */ /* 0x080fe20007ffe0ff */
[--C-:B------:R-:W-:Y:S01]  /*1710*/  IMAD.IADD R35, R69, 0x1, R70.reuse ;  /* 0x0000000145237824 */ /* 0x100fe200078e0246 */
[-C--:B------:R-:W-:Y:S01]  /*1720*/  IADD3 R17, PT, PT, R75, R70.reuse, RZ ;  /* 0x000000464b117210 */ /* 0x080fe20007ffe0ff */
[--C-:B------:R-:W-:Y:S01]  /*1730*/  IMAD.IADD R64, R41, 0x1, R70.reuse ;  /* 0x0000000129407824 */ /* 0x100fe200078e0246 */
[-C--:B------:R-:W-:Y:S01]  /*1740*/  IADD3 R74, PT, PT, R63, R70.reuse, RZ ;  /* 0x000000463f4a7210 */ /* 0x080fe20007ffe0ff */
[--C-:B------:R-:W-:Y:S01]  /*1750*/  IMAD.IADD R72, R42, 0x1, R70.reuse ;  /* 0x000000012a487824 */ /* 0x100fe200078e0246 */
[-C--:B------:R-:W-:Y:S01]  /*1760*/  LEA R23, R22, R67.reuse, 0x2 ;  /* 0x0000004316177211 */ /* 0x080fe200078e10ff */
[----:B------:R-:W-:Y:S01]  /*1770*/  IMAD.IADD R66, R43, 0x1, R70 ;  /* 0x000000012b427824 */ /* 0x000fe200078e0246 */
[----:B------:R-:W-:Y:S01]  /*1780*/  IADD3 R70, PT, PT, R44, R70, RZ ;  /* 0x000000462c467210 */ /* 0x000fe20007ffe0ff */
        /* <DEDUP_REMOVED lines=37> */
.L_x_8612:
[----:B------:R-:W-:-:S04]  /*19e0*/  IMAD R71, R26, 0x84, R33 ;  /* 0x000000841a477824 */ /* 0x000fc800078e0221 */
[----:B------:R-:W-:Y:S01]  /*19f0*/  IMAD R72, R60, 0x4, R71 ;  /* 0x000000043c487824 */ /* 0x000fe200078e0247 */
[----:B------:R-:W-:Y:S06]  /*1a00*/  @P2 BRA `(.L_x_8579) ;  /* 0x0000000400902947 */ /* 0x000fec0003800000 */
[----:B------:R-:W2:Y:S01]  /*1a10*/  LDC R70, c[0x0][0x3ac] ;  /* 0x0000eb00ff467b82 */ /* 0x000ea20000000800 */
[----:B------:R3:W4:Y:S01]  /*1a20*/  LDS R71, [R72] ;  /* 0x0000000048477984 */ /* 0x0007220000000800 */
[----:B------:R-:W-:Y:S01]  /*1a30*/  IMAD.MOV.U32 R69, RZ, RZ, RZ ;  /* 0x000000ffff457224 */ /* 0x000fe200078e00ff */
[----:B--2---:R-:W-:-:S13]  /*1a40*/  ISETP.NE.AND P3, PT, R70, RZ, PT ;  /* 0x000000ff4600720c */ /* 0x004fda0003f65270 */
[----:B---34-:R-:W-:Y:S05]  /*1a50*/  @!P3 BRA `(.L_x_8580) ;  /* 0x000000000010b947 */ /* 0x018fea0003800000 */
[----:B------:R-:W-:-:S03]  /*1a60*/  UMOV UR5, 0xffffffff ;  /* 0xffffffff00057882 */ /* 0x000fc60000000000 */
[----:B------:R-:W-:Y:S05]  /*1a70*/  BRA.DIV UR5, `(.L_x_8581) ;  /* 0x0000001e05147947 */ /* 0x000fea000b800000 */
[----:B------:R2:W3:Y:S02]  /*1a80*/  SHFL.IDX PT, R69, R71, R39, 0x1f ;  /* 0x00001f2747457589 */ /* 0x0004e400000e0000 */
.L_x_8623:
[----:B0--3--:R-:W-:-:S07]  /*1a90*/  IMAD R69, R68, R69, RZ ;  /* 0x0000004544457224 */ /* 0x009fce00078e02ff */
.L_x_8580:
[----:B------:R-:W-:-:S13]  /*1aa0*/  ISETP.GE.AND P3, PT, R70, 0x2, PT ;  /* 0x000000024600780c */ /* 0x000fda0003f66270 */
[----:B------:R-:W-:Y:S05]  /*1ab0*/  @!P3 BRA `(.L_x_8582) ;  /* 0x000000000010b947 */ /* 0x000fea0003800000 */
[----:B------:R-:W-:-:S03]  /*1ac0*/  UMOV UR5, 0xffffffff ;  /* 0xffffffff00057882 */ /* 0x000fc60000000000 */
[----:B------:R-:W-:Y:S05]  /*1ad0*/  BRA.DIV UR5, `(.L_x_8583) ;  /* 0x0000001e051c7947 */ /* 0x000fea000b800000 */
[----:B------:R3:W4:Y:S02]  /*1ae0*/  SHFL.IDX PT, R72, R71, R8, 0x1f ;  /* 0x00001f0847487589 */ /* 0x00072400000e0000 */
.L_x_8626:
[----:B----4-:R-:W-:-:S07]  /*1af0*/  IMAD R69, R32, R72, R69 ;  /* 0x0000004820457224 */ /* 0x010fce00078e0245 */
.L_x_8582:
[----:B------:R-:W-:-:S13]  /*1b00*/  ISETP.GE.AND P3, PT, R70, 0x3, PT ;  /* 0x000000034600780c */ /* 0x000fda0003f66270 */
[----:B------:R-:W-:Y:S05]  /*1b10*/  @!P3 BRA `(.L_x_8584) ;  /* 0x000000000010b947 */ /* 0x000fea0003800000 */
[----:B------:R-:W-:-:S03]  /*1b20*/  UMOV UR5, 0xffffffff ;  /* 0xffffffff00057882 */ /* 0x000fc60000000000 */
[----:B------:R-:W-:Y:S05]  /*1b30*/  BRA.DIV UR5, `(.L_x_8585) ;  /* 0x0000001e05287947 */ /* 0x000fea000b800000 */
[----:B------:R4:W0:Y:S02]  /*1b40*/  SHFL.IDX PT, R72, R71, R9, 0x1f ;  /* 0x00001f0947487589 */ /* 0x00082400000e0000 */
.L_x_8629:
[----:B0-----:R-:W-:-:S07]  /*1b50*/  IMAD R69, R23, R72, R69 ;  /* 0x0000004817457224 */ /* 0x001fce00078e0245 */
.L_x_8584:
[----:B------:R-:W-:-:S13]  /*1b60*/  ISETP.GE.AND P3, PT, R70, 0x4, PT ;  /* 0x000000044600780c */ /* 0x000fda0003f66270 */
[----:B------:R-:W-:Y:S05]  /*1b70*/  @!P3 BRA `(.L_x_8586) ;  /* 0x000000000010b947 */ /* 0x000fea0003800000 */
[----:B------:R-:W-:-:S03]  /*1b80*/  UMOV UR5, 0xffffffff ;  /* 0xffffffff00057882 */ /* 0x000fc60000000000 */
[----:B------:R-:W-:Y:S05]  /*1b90*/  BRA.DIV UR5, `(.L_x_8587) ;  /* 0x0000001e05347947 */ /* 0x000fea000b800000 */
[----:B------:R0:W0:Y:S02]  /*1ba0*/  SHFL.IDX PT, R72, R71, R10, 0x1f ;  /* 0x00001f0a47487589 */ /* 0x00002400000e0000 */
.L_x_8632:
[----:B0-----:R-:W-:-:S07]  /*1bb0*/  IMAD R69, R22, R72, R69 ;  /* 0x0000004816457224 */ /* 0x001fce00078e0245 */
.L_x_8586:
[----:B------:R-:W-:-:S13]  /*1bc0*/  ISETP.GE.AND P3, PT, R70, 0x5, PT ;  /* 0x000000054600780c */ /* 0x000fda0003f66270 */
[----:B------:R-:W-:Y:S05]  /*1bd0*/  @!P3 BRA `(.L_x_8588) ;  /* 0x000000000010b947 */ /* 0x000fea0003800000 */
[----:B------:R-:W-:-:S03]  /*1be0*/  UMOV UR5, 0xffffffff ;  /* 0xffffffff00057882 */ /* 0x000fc60000000000 */
[----:B------:R-:W-:Y:S05]  /*1bf0*/  BRA.DIV UR5, `(.L_x_8589) ;  /* 0x0000001e05407947 */ /* 0x000fea000b800000 */
[----:B------:R0:W0:Y:S02]  /*1c00*/  SHFL.IDX PT, R72, R71, R11, 0x1f ;  /* 0x00001f0b47487589 */ /* 0x00002400000e0000 */
.L_x_8635:
[----:B0-----:R-:W-:-:S07]  /*1c10*/  IMAD R69, R21, R72, R69 ;  /* 0x0000004815457224 */ /* 0x001fce00078e0245 */
.L_x_8588:
[----:B------:R-:W-:-:S13]  /*1c20*/  ISETP.GE.AND P3, PT, R70, 0x6, PT ;  /* 0x000000064600780c */ /* 0x000fda0003f66270 */
[----:B------:R-:W-:Y:S05]  /*1c30*/  @!P3 BRA `(.L_x_8590) ;  /* 0x000000000010b947 */ /* 0x000fea0003800000 */
[----:B------:R-:W-:-:S03]  /*1c40*/  UMOV UR5, 0xffffffff ;  /* 0xffffffff00057882 */ /* 0x000fc60000000000 */
[----:B------:R-:W-:Y:S05]  /*1c50*/  BRA.DIV UR5, `(.L_x_8591) ;  /* 0x0000001e054c7947 */ /* 0x000fea000b800000 */
[----:B------:R0:W0:Y:S02]  /*1c60*/  SHFL.IDX PT, R72, R71, R12, 0x1f ;  /* 0x00001f0c47487589 */ /* 0x00002400000e0000 */
.L_x_8638:
[----:B0-----:R-:W-:-:S07]  /*1c70*/  IMAD R69, R20, R72, R69 ;  /* 0x0000004814457224 */ /* 0x001fce00078e0245 */
.L_x_8590:
[----:B------:R-:W-:-:S13]  /*1c80*/  ISETP.GE.AND P3, PT, R70, 0x7, PT ;  /* 0x000000074600780c */ /* 0x000fda0003f66270 */
[----:B------:R-:W-:Y:S05]  /*1c90*/  @!P3 BRA `(.L_x_8592) ;  /* 0x000000000010b947 */ /* 0x000fea0003800000 */
[----:B------:R-:W-:-:S03]  /*1ca0*/  UMOV UR5, 0xffffffff ;  /* 0xffffffff00057882 */ /* 0x000fc60000000000 */
[----:B------:R-:W-:Y:S05]  /*1cb0*/  BRA.DIV UR5, `(.L_x_8593) ;  /* 0x0000001e05587947 */ /* 0x000fea000b800000 */
[----:B------:R0:W0:Y:S02]  /*1cc0*/  SHFL.IDX PT, R72, R71, R13, 0x1f ;  /* 0x00001f0d47487589 */ /* 0x00002400000e0000 */
.L_x_8641:
[----:B0-----:R-:W-:-:S07]  /*1cd0*/  IMAD R69, R17, R72, R69 ;  /* 0x0000004811457224 */ /* 0x001fce00078e0245 */
.L_x_8592:
[----:B------:R-:W-:-:S13]  /*1ce0*/  ISETP.GE.AND P3, PT, R70, 0x8, PT ;  /* 0x000000084600780c */ /* 0x000fda0003f66270 */
[----:B------:R-:W-:Y:S05]  /*1cf0*/  @!P3 BRA `(.L_x_8594) ;  /* 0x000000000010b947 */ /* 0x000fea0003800000 */
[----:B------:R-:W-:-:S03]  /*1d00*/  UMOV UR5, 0xffffffff ;  /* 0xffffffff00057882 */ /* 0x000fc60000000000 */
[----:B------:R-:W-:Y:S05]  /*1d10*/  BRA.DIV UR5, `(.L_x_8595) ;  /* 0x0000001e05647947 */ /* 0x000fea000b800000 */
[----:B------:R0:W0:Y:S02]  /*1d20*/  SHFL.IDX PT, R72, R71, R14, 0x1f ;  /* 0x00001f0e47487589 */ /* 0x00002400000e0000 */
.L_x_8644:
[----:B01----:R-:W-:-:S07]  /*1d30*/  IMAD R69, R16, R72, R69 ;  /* 0x0000004810457224 */ /* 0x003fce00078e0245 */
.L_x_8594:
[----:B------:R-:W-:-:S13]  /*1d40*/  ISETP.GE.AND P3, PT, R70, 0x9, PT ;  /* 0x000000094600780c */ /* 0x000fda0003f66270 */
[----:B------:R-:W-:Y:S05]  /*1d50*/  @!P3 BRA `(.L_x_8596) ;  /* 0x000000000010b947 */ /* 0x000fea0003800000 */
[----:B------:R-:W-:-:S03]  /*1d60*/  UMOV UR5, 0xffffffff ;  /* 0xffffffff00057882 */ /* 0x000fc60000000000 */
[----:B------:R-:W-:Y:S05]  /*1d70*/  BRA.DIV UR5, `(.L_x_8597) ;  /* 0x0000001e05707947 */ /* 0x000fea000b800000 */
[----:B------:R0:W0:Y:S02]  /*1d80*/  SHFL.IDX PT, R72, R71, R15, 0x1f ;  /* 0x00001f0f47487589 */ /* 0x00002400000e0000 */
.L_x_8647:
[----:B0-----:R-:W-:-:S07]  /*1d90*/  IMAD R69, R24, R72, R69 ;  /* 0x0000004818457224 */ /* 0x001fce00078e0245 */
.L_x_8596:
[----:B------:R-:W-:-:S13]  /*1da0*/  ISETP.GE.AND P3, PT, R70, 0xa, PT ;  /* 0x0000000a4600780c */ /* 0x000fda0003f66270 */
[----:B------:R-:W-:Y:S05]  /*1db0*/  @!P3 BRA `(.L_x_8598) ;  /* 0x000000000010b947 */ /* 0x000fea0003800000 */
[----:B------:R-:W-:-:S03]  /*1dc0*/  UMOV UR5, 0xffffffff ;  /* 0xffffffff00057882 */ /* 0x000fc60000000000 */
[----:B------:R-:W-:Y:S05]  /*1dd0*/  BRA.DIV UR5, `(.L_x_8599) ;  /* 0x0000001e057c7947 */ /* 0x000fea000b800000 */
[----:B------:R0:W0:Y:S02]  /*1de0*/  SHFL.IDX PT, R72, R71, R28, 0x1f ;  /* 0x00001f1c47487589 */ /* 0x00002400000e0000 */
.L_x_8650:
[----:B0-----:R-:W-:-:S07]  /*1df0*/  IMAD R69, R34, R72, R69 ;  /* 0x0000004822457224 */ /* 0x001fce00078e0245 */
.L_x_8598:
[----:B------:R-:W-:-:S13]  /*1e00*/  ISETP.GE.AND P3, PT, R70, 0xb, PT ;  /* 0x0000000b4600780c */ /* 0x000fda0003f66270 */
[----:B------:R-:W-:Y:S05]  /*1e10*/  @!P3 BRA `(.L_x_8600) ;  /* 0x000000000010b947 */ /* 0x000fea0003800000 */
[----:B------:R-:W-:-:S03]  /*1e20*/  UMOV UR5, 0xffffffff ;  /* 0xffffffff00057882 */ /* 0x000fc60000000000 */
[----:B------:R-:W-:Y:S05]  /*1e30*/  BRA.DIV UR5, `(.L_x_8601) ;  /* 0x0000001e05887947 */ /* 0x000fea000b800000 */
[----:B------:R0:W0:Y:S02]  /*1e40*/  SHFL.IDX PT, R72, R71, R29, 0x1f ;  /* 0x00001f1d47487589 */ /* 0x00002400000e0000 */
.L_x_8653:
[----:B0-----:R-:W-:-:S07]  /*1e50*/  IMAD R69, R35, R72, R69 ;  /* 0x0000004823457224 */ /* 0x001fce00078e0245 */
.L_x_8600:
[----:B------:R-:W-:-:S13]  /*1e60*/  ISETP.GE.AND P3, PT, R70, 0xc, PT ;  /* 0x0000000c4600780c */ /* 0x000fda0003f66270 */
[----:B------:R-:W-:Y:S05]  /*1e70*/  @!P3 BRA `(.L_x_8602) ;  /* 0x000000000010b947 */ /* 0x000fea0003800000 */
[----:B------:R-:W-:-:S03]  /*1e80*/  UMOV UR5, 0xffffffff ;  /* 0xffffffff00057882 */ /* 0x000fc60000000000 */
[----:B------:R-:W-:Y:S05]  /*1e90*/  BRA.DIV UR5, `(.L_x_8603) ;  /* 0x0000001e05947947 */ /* 0x000fea000b800000 */
[----:B------:R0:W0:Y:S02]  /*1ea0*/  SHFL.IDX PT, R72, R71, R30, 0x1f ;  /* 0x00001f1e47487589 */ /* 0x00002400000e0000 */
.L_x_8656:
[----:B0-----:R-:W-:-:S07]  /*1eb0*/  IMAD R69, R63, R72, R69 ;  /* 0x000000483f457224 */ /* 0x001fce00078e0245 */
.L_x_8602:
[----:B------:R-:W-:-:S13]  /*1ec0*/  ISETP.GE.AND P3, PT, R70, 0xd, PT ;  /* 0x0000000d4600780c */ /* 0x000fda0003f66270 */
[----:B------:R-:W-:Y:S05]  /*1ed0*/  @!P3 BRA `(.L_x_8604) ;  /* 0x000000000010b947 */ /* 0x000fea0003800000 */
[----:B------:R-:W-:-:S03]  /*1ee0*/  UMOV UR5, 0xffffffff ;  /* 0xffffffff00057882 */ /* 0x000fc60000000000 */
[----:B------:R-:W-:Y:S05]  /*1ef0*/  BRA.DIV UR5, `(.L_x_8605) ;  /* 0x0000001e05a07947 */ /* 0x000fea000b800000 */
[----:B------:R0:W0:Y:S02]  /*1f00*/  SHFL.IDX PT, R72, R71, R31, 0x1f ;  /* 0x00001f1f47487589 */ /* 0x00002400000e0000 */
.L_x_8659:
[----:B0-----:R-:W-:-:S07]  /*1f10*/  IMAD R69, R64, R72, R69 ;  /* 0x0000004840457224 */ /* 0x001fce00078e0245 */
.L_x_8604:
[----:B------:R-:W-:-:S13]  /*1f20*/  ISETP.GE.AND P3, PT, R70, 0xe, PT ;  /* 0x0000000e4600780c */ /* 0x000fda0003f66270 */
[----:B------:R-:W-:Y:S05]  /*1f30*/  @!P3 BRA `(.L_x_8606) ;  /* 0x000000000010b947 */ /* 0x000fea0003800000 */
[----:B------:R-:W-:-:S03]  /*1f40*/  UMOV UR5, 0xffffffff ;  /* 0xffffffff00057882 */ /* 0x000fc60000000000 */
[----:B------:R-:W-:Y:S05]  /*1f50*/  BRA.DIV UR5, `(.L_x_8607) ;  /* 0x0000001e05ac7947 */ /* 0x000fea000b800000 */
[----:B------:R0:W0:Y:S02]  /*1f60*/  SHFL.IDX PT, R72, R71, R36, 0x1f ;  /* 0x00001f2447487589 */ /* 0x00002400000e0000 */
.L_x_8662:
[----:B0-----:R-:W-:-:S07]  /*1f70*/  IMAD R69, R65, R72, R69 ;  /* 0x0000004841457224 */ /* 0x001fce00078e0245 */
.L_x_8606:
[----:B------:R-:W-:-:S13]  /*1f80*/  ISETP.GE.AND P3, PT, R70, 0xf, PT ;  /* 0x0000000f4600780c */ /* 0x000fda0003f66270 */
[----:B------:R-:W-:Y:S05]  /*1f90*/  @!P3 BRA `(.L_x_8608) ;  /* 0x000000000010b947 */ /* 0x000fea0003800000 */
[----:B------:R-:W-:-:S03]  /*1fa0*/  UMOV UR5, 0xffffffff ;  /* 0xffffffff00057882 */ /* 0x000fc60000000000 */
[----:B------:R-:W-:Y:S05]  /*1fb0*/  BRA.DIV UR5, `(.L_x_8609) ;  /* 0x0000001e05b87947 */ /* 0x000fea000b800000 */
[----:B------:R0:W0:Y:S02]  /*1fc0*/  SHFL.IDX PT, R72, R71, R37, 0x1f ;  /* 0x00001f2547487589 */ /* 0x00002400000e0000 */
.L_x_8665:
[----:B0-----:R-:W-:-:S07]  /*1fd0*/  IMAD R69, R66, R72, R69 ;  /* 0x0000004842457224 */ /* 0x001fce00078e0245 */
.L_x_8608:
[----:B------:R-:W-:-:S13]  /*1fe0*/  ISETP.GE.AND P3, PT, R70, 0x10, PT ;  /* 0x000000104600780c */ /* 0x000fda0003f66270 */
[----:B------:R-:W-:Y:S05]  /*1ff0*/  @!P3 BRA `(.L_x_8610) ;  /* 0x00000004001cb947 */ /* 0x000fea0003800000 */
[----:B------:R-:W-:-:S03]  /*2000*/  UMOV UR5, 0xffffffff ;  /* 0xffffffff00057882 */ /* 0x000fc60000000000 */
[----:B------:R-:W-:Y:S05]  /*2010*/  BRA.DIV UR5, `(.L_x_8611) ;  /* 0x0000001e05c47947 */ /* 0x000fea000b800000 */
[----:B------:R0:W0:Y:S02]  /*2020*/  SHFL.IDX PT, R70, R71, R38, 0x1f ;  /* 0x00001f2647467589 */ /* 0x00002400000e0000 */
.L_x_8668:
[----:B0-----:R-:W-:Y:S01]  /*2030*/  IMAD R69, R67, R70, R69 ;  /* 0x0000004643457224 */ /* 0x001fe200078e0245 */
[----:B------:R-:W-:Y:S06]  /*2040*/  BRA `(.L_x_8610) ;  /* 0x0000000400087947 */ /* 0x000fec0003800000 */
.L_x_8579:
[----:B------:R-:W2:Y:S01]  /*2050*/  LDC R75, c[0x0][0x3ac] ;  /* 0x0000eb00ff4b7b82 */ /* 0x000ea20000000800 */
[----:B------:R-:W-:Y:S01]  /*2060*/  IMAD.MOV.U32 R69, RZ, RZ, RZ ;  /* 0x000000ffff457224 */ /* 0x000fe200078e00ff */
[C---:B--2---:R-:W-:Y:S02]  /*2070*/  ISETP.GE.AND P3, PT, R75.reuse, 0x1, PT ;  /* 0x000000014b00780c */ /* 0x044fe40003f66270 */
[C---:B------:R-:W-:Y:S02]  /*2080*/  ISETP.GE.AND P6, PT, R75.reuse, 0x2, PT ;  /* 0x000000024b00780c */ /* 0x040fe40003fc6270 */
[C---:B------:R-:W-:Y:S02]  /*2090*/  ISETP.GE.AND P4, PT, R75.reuse, 0x3, PT ;  /* 0x000000034b00780c */ /* 0x040fe40003f86270 */
[----:B------:R-:W-:-:S07]  /*20a0*/  ISETP.GE.AND P5, PT, R75, 0x4, PT ;  /* 0x000000044b00780c */ /* 0x000fce0003fa6270 */
[----:B------:R-:W-:Y:S02]  /*20b0*/  @P3 LEA R70, R40, R71, 0x2 ;  /* 0x0000004728463211 */ /* 0x000fe400078e10ff */
[----:B------:R-:W-:-:S03]  /*20c0*/  @P6 IMAD R72, R46, 0x4, R71 ;  /* 0x000000042e486824 */ /* 0x000fc600078e0247 */
[----:B------:R-:W0:Y:S01]  /*20d0*/  @P3 LDS R73, [R70] ;  /* 0x0000000046493984 */ /* 0x000e220000000800 */
[----:B------:R-:W-:-:S03]  /*20e0*/  @P5 LEA R76, R48, R71, 0x2 ;  /* 0x00000047304c5211 */ /* 0x000fc600078e10ff */
[----:B------:R-:W2:Y:S04]  /*20f0*/  @P6 LDS R72, [R72] ;  /* 0x0000000048486984 */ /* 0x000ea80000000800 */
[----:B------:R-:W-:Y:S01]  /*2100*/  @P5 LDS R76, [R76] ;  /* 0x000000004c4c5984 */ /* 0x000fe20000000800 */
[----:B0-----:R-:W-:Y:S01]  /*2110*/  @P3 IMAD R69, R68, R73, RZ ;  /* 0x0000004944453224 */ /* 0x001fe200078e02ff */
[----:B------:R-:W-:Y:S01]  /*2120*/  ISETP.GE.AND P3, PT, R75, 0x5, PT ;  /* 0x000000054b00780c */ /* 0x000fe20003f66270 */
[----:B------:R-:W-:Y:S02]  /*2130*/  @P4 IMAD R73, R47, 0x4, R71 ;  /* 0x000000042f494824 */ /* 0x000fe400078e0247 */
[----:B--2---:R-:W-:Y:S01]  /*2140*/  @P6 IMAD R69, R32, R72, R69 ;  /* 0x0000004820456224 */ /* 0x004fe200078e0245 */
[----:B------:R-:W-:-:S02]  /*2150*/  ISETP.GE.AND P6, PT, R75, 0x6, PT ;  /* 0x000000064b00780c */ /* 0x000fc40003fc6270 */
[----:B------:R-:W0:Y:S07]  /*2160*/  @P4 LDS R74, [R73] ;  /* 0x00000000494a4984 */ /* 0x000e2e0000000800 */
[----:B------:R-:W-:-:S04]  /*2170*/  @P3 IMAD R70, R49, 0x4, R71 ;  /* 0x0000000431463824 */ /* 0x000fc800078e0247 */
[----:B------:R-:W-:Y:S02]  /*2180*/  @P6 IMAD R72, R50, 0x4, R71 ;  /* 0x0000000432486824 */ /* 0x000fe400078e0247 */
[----:B------:R-:W2:Y:S04]  /*2190*/  @P3 LDS R70, [R70] ;  /* 0x0000000046463984 */ /* 0x000ea80000000800 */
[----:B------:R-:W3:Y:S01]  /*21a0*/  @P6 LDS R72, [R72] ;  /* 0x0000000048486984 */ /* 0x000ee20000000800 */
[----:B0-----:R-:W-:Y:S01]  /*21b0*/  @P4 IMAD R69, R23, R74, R69 ;  /* 0x0000004a17454224 */ /* 0x001fe200078e0245 */
[----:B------:R-:W-:-:S03]  /*21c0*/  ISETP.GE.AND P4, PT, R75, 0x7, PT ;  /* 0x000000074b00780c */ /* 0x000fc60003f86270 */
[----:B------:R-:W-:Y:S01]  /*21d0*/  @P5 IMAD R69, R22, R76, R69 ;  /* 0x0000004c16455224 */ /* 0x000fe200078e0245 */
[----:B------:R-:W-:-:S03]  /*21e0*/  ISETP.GE.AND P5, PT, R75, 0x8, PT ;  /* 0x000000084b00780c */ /* 0x000fc60003fa6270 */
[----:B--2---:R-:W-:Y:S01]  /*21f0*/  @P3 IMAD R69, R21, R70, R69 ;  /* 0x0000004615453224 */ /* 0x004fe200078e0245 */
[----:B------:R-:W-:-:S05]  /*2200*/  ISETP.GE.AND P3, PT, R75, 0x9, PT ;  /* 0x000000094b00780c */ /* 0x000fca0003f66270 */
[----:B------:R-:W-:Y:S02]  /*2210*/  @P4 IMAD R73, R51, 0x4, R71 ;  /* 0x0000000433494824 */ /* 0x000fe400078e0247 */
[----:B---3--:R-:W-:Y:S02]  /*2220*/  @P6 IMAD R69, R20, R72, R69 ;  /* 0x0000004814456224 */ /* 0x008fe400078e0245 */
[----:B------:R-:W-:Y:S01]  /*2230*/  @P5 LEA R76, R52, R71, 0x2 ;  /* 0x00000047344c5211 */ /* 0x000fe200078e10ff */
[----:B------:R-:W0:Y:S01]  /*2240*/  @P4 LDS R74, [R73] ;  /* 0x00000000494a4984 */ /* 0x000e220000000800 */
[----:B------:R-:W-:-:S04]  /*2250*/  ISETP.GE.AND P6, PT, R75, 0xe, PT ;  /* 0x0000000e4b00780c */ /* 0x000fc80003fc6270 */
[----:B------:R-:W1:Y:S01]  /*2260*/  @P5 LDS R76, [R76] ;  /* 0x000000004c4c5984 */ /* 0x000e620000000800 */
[----:B------:R-:W-:-:S06]  /*2270*/  @P3 IMAD R70, R45, 0x4, R71 ;  /* 0x000000042d463824 */ /* 0x000fcc00078e0247 */
[----:B------:R-:W2:Y:S01]  /*2280*/  @P3 LDS R70, [R70] ;  /* 0x0000000046463984 */ /* 0x000ea20000000800 */
[----:B0-----:R-:W-:Y:S01]  /*2290*/  @P4 IMAD R69, R17, R74, R69 ;  /* 0x0000004a11454224 */ /* 0x001fe200078e0245 */
[----:B------:R-:W-:-:S03]  /*22a0*/  ISETP.GE.AND P4, PT, R75, 0xa, PT ;  /* 0x0000000a4b00780c */ /* 0x000fc60003f86270 */
[----:B-1----:R-:W-:Y:S01]  /*22b0*/  @P5 IMAD R69, R16, R76, R69 ;  /* 0x0000004c10455224 */ /* 0x002fe200078e0245 */
[----:B------:R-:W-:-:S03]  /*22c0*/  ISETP.GE.AND P5, PT, R75, 0xb, PT ;  /* 0x0000000b4b00780c */ /* 0x000fc60003fa6270 */
[----:B--2---:R-:W-:Y:S01]  /*22d0*/  @P3 IMAD R69, R24, R70, R69 ;  /* 0x0000004618453224 */ /* 0x004fe200078e0245 */
[----:B------:R-:W-:-:S05]  /*22e0*/  ISETP.GE.AND P3, PT, R75, 0xc, PT ;  /* 0x0000000c4b00780c */ /* 0x000fca0003f66270 */
[----:B------:R-:W-:-:S04]  /*22f0*/  @P4 IMAD R72, R53, 0x4, R71 ;  /* 0x0000000435484824 */ /* 0x000fc800078e0247 */
[----:B------:R-:W-:Y:S02]  /*2300*/  @P5 IMAD R73, R54, 0x4, R71 ;  /* 0x0000000436495824 */ /* 0x000fe400078e0247 */
[----:B------:R-:W0:Y:S04]  /*2310*/  @P4 LDS R72, [R72] ;  /* 0x0000000048484984 */ /* 0x000e280000000800 */
[----:B------:R-:W1:Y:S01]  /*2320*/  @P5 LDS R74, [R73] ;  /* 0x00000000494a5984 */ /* 0x000e620000000800 */
[----:B------:R-:W-:-:S06]  /*2330*/  @P3 LEA R76, R55, R71, 0x2 ;  /* 0x00000047374c3211 */ /* 0x000fcc00078e10ff */
[----:B------:R-:W2:Y:S01]  /*2340*/  @P3 LDS R76, [R76] ;  /* 0x000000004c4c3984 */ /* 0x000ea20000000800 */
[----:B0-----:R-:W-:Y:S01]  /*2350*/  @P4 IMAD R69, R34, R72, R69 ;  /* 0x0000004822454224 */ /* 0x001fe200078e0245 */
[----:B------:R-:W-:Y:S01]  /*2360*/  ISETP.GE.AND P4, PT, R75, 0xd, PT ;  /* 0x0000000d4b00780c */ /* 0x000fe20003f86270 */
[----:B------:R-:W-:Y:S02]  /*2370*/  @P6 IMAD R72, R57, 0x4, R71 ;  /* 0x0000000439486824 */ /* 0x000fe400078e0247 */
[----:B-1----:R-:W-:Y:S01]  /*2380*/  @P5 IMAD R69, R35, R74, R69 ;  /* 0x0000004a23455224 */ /* 0x002fe200078e0245 */
[----:B------:R-:W-:-:S03]  /*2390*/  ISETP.GE.AND P5, PT, R75, 0xf, PT ;  /* 0x0000000f4b00780c */ /* 0x000fc60003fa6270 */
[----:B------:R-:W-:Y:S01]  /*23a0*/  @P6 LDS R72, [R72] ;  /* 0x0000000048486984 */ /* 0x000fe20000000800 */
[----:B--2---:R-:W-:Y:S01]  /*23b0*/  @P3 IMAD R69, R63, R76, R69 ;  /* 0x0000004c3f453224 */ /* 0x004fe200078e0245 */
[----:B------:R-:W-:-:S04]  /*23c0*/  ISETP.GE.AND P3, PT, R75, 0x10, PT ;  /* 0x000000104b00780c */ /* 0x000fc80003f66270 */
[----:B------:R-:W-:-:S04]  /*23d0*/  @P4 IMAD R70, R56, 0x4, R71 ;  /* 0x0000000438464824 */ /* 0x000fc800078e0247 */
[----:B------:R-:W-:Y:S02]  /*23e0*/  @P5 IMAD R73, R58, 0x4, R71 ;  /* 0x000000043a495824 */ /* 0x000fe400078e0247 */
[----:B------:R-:W0:Y:S04]  /*23f0*/  @P4 LDS R70, [R70] ;  /* 0x0000000046464984 */ /* 0x000e280000000800 */
[----:B------:R-:W1:Y:S01]  /*2400*/  @P5 LDS R73, [R73] ;  /* 0x0000000049495984 */ /* 0x000e620000000800 */
[----:B------:R-:W-:-:S05]  /*2410*/  @P3 LEA R71, R59, R71, 0x2 ;  /* 0x000000473b473211 */ /* 0x000fca00078e10ff */
[----:B------:R-:W2:Y:S01]  /*2420*/  @P3 LDS R74, [R71] ;  /* 0x00000000474a3984 */ /* 0x000ea20000000800 */
[----:B0-----:R-:W-:-:S04]  /*2430*/  @P4 IMAD R69, R64, R70, R69 ;  /* 0x0000004640454224 */ /* 0x001fc800078e0245 */
[----:B------:R-:W-:-:S04]  /*2440*/  @P6 IMAD R69, R65, R72, R69 ;  /* 0x0000004841456224 */ /* 0x000fc800078e0245 */
[----:B-1----:R-:W-:-:S04]  /*2450*/  @P5 IMAD R69, R66, R73, R69 ;  /* 0x0000004942455224 */ /* 0x002fc800078e0245 */
[----:B--2---:R-:W-:-:S07]  /*2460*/  @P3 IMAD R69, R67, R74, R69 ;  /* 0x0000004a43453224 */ /* 0x004fce00078e0245 */
.L_x_8610:
        /* <DEDUP_REMOVED lines=16> */
.L_x_8578:
[----:B------:R-:W-:Y:S05]  /*2570*/  @!P0 BRA `(.L_x_8613) ;  /* 0xffffffec00bc8947 */ /* 0x000fea000383ffff */
[----:B------:R-:W-:Y:S05]  /*2580*/  BSYNC.RECONVERGENT B0 ;  /* 0x0000000000007941 */ /* 0x000fea0003800200 */
.L_x_8577:
        /* <DEDUP_REMOVED lines=11> */
[----:B------:R-:W0:Y:S01]  /*2640*/  LDC R18, c[0x0][0x3ac] ;  /* 0x0000eb00ff127b82 */ /* 0x000e220000000800 */
[----:B------:R-:W-:Y:S01]  /*2650*/  BSSY.RECONVERGENT B1, `(.L_x_8618) ;  /* 0x0000083000017945 */ /* 0x000fe20003800200 */
[----:B------:R-:W-:-:S06]  /*2660*/  SHF.L.U32 R69, R0, 0x2, RZ ;  /* 0x0000000200457819 */ /* 0x000fcc00000006ff */
        /* <DEDUP_REMOVED lines=16> */
[C---:B------:R-:W-:Y:S02]  /*2770*/  IMAD R16, R19.reuse, R17, R16 ;  /* 0x0000001113107224 */ /* 0x040fe400078e0210 */
[----:B------:R-:W0:Y:S03]  /*2780*/  LDC R17, c[0x0][0x384] ;  /* 0x0000e100ff117b82 */ /* 0x000e260000000800 */
[----:B------:R-:W-:-:S13]  /*2790*/  ISETP.GT.U32.AND P1, PT, R19, R16, PT ;  /* 0x000000101300720c */ /* 0x000fda0003f24070 */
[-C--:B------:R-:W-:Y:S01]  /*27a0*/  @!P1 IADD3 R16, PT, PT, R16, -R19.reuse, RZ ;  /* 0x8000001310109210 */ /* 0x080fe20007ffe0ff */
[----:B------:R-:W-:Y:S01]  /*27b0*/  @!P1 VIADD R63, R63, 0x1 ;  /* 0x000000013f3f9836 */ /* 0x000fe20000000000 */
[----:B------:R-:W-:Y:S02]  /*27c0*/  ISETP.NE.AND P1, PT, R18, RZ, PT ;  /* 0x000000ff1200720c */ /* 0x000fe40003f25270 */
[----:B------:R-:W-:Y:S02]  /*27d0*/  ISETP.GE.U32.AND P0, PT, R16, R19, PT ;  /* 0x000000131000720c */ /* 0x000fe40003f06070 */
[----:B------:R-:W-:Y:S01]  /*27e0*/  LOP3.LUT R16, R25, R18, RZ, 0x3c, !PT ;  /* 0x0000001219107212 */ /* 0x000fe200078e3cff */
[----:B0-----:R-:W-:-:S03]  /*27f0*/  IMAD R64, R17, UR4, R64 ;  /* 0x0000000411407c24 */ /* 0x001fc6000f8e0240 */
[----:B------:R-:W-:Y:S02]  /*2800*/  ISETP.GE.AND P2, PT, R16, RZ, PT ;  /* 0x000000ff1000720c */ /* 0x000fe40003f46270 */
[----:B------:R-:W-:-:S05]  /*2810*/  LOP3.LUT R16, R6, 0x3, RZ, 0xc0, !PT ;  /* 0x0000000306107812 */ /* 0x000fca00078ec0ff */
[----:B------:R-:W-:Y:S01]  /*2820*/  @P0 VIADD R63, R63, 0x1 ;  /* 0x000000013f3f0836 */ /* 0x000fe20000000000 */
[----:B------:R-:W-:-:S05]  /*2830*/  ISETP.NE.AND P0, PT, R16, 0x3, PT ;  /* 0x000000031000780c */ /* 0x000fca0003f05270 */
[----:B------:R-:W-:Y:S01]  /*2840*/  @!P2 IMAD.MOV R63, RZ, RZ, -R63 ;  /* 0x000000ffff3fa224 */ /* 0x000fe200078e0a3f */
[----:B------:R-:W-:-:S07]  /*2850*/  @!P1 LOP3.LUT R63, RZ, R18, RZ, 0x33, !PT ;  /* 0x00000012ff3f9212 */ /* 0x000fce00078e33ff */
        /* <DEDUP_REMOVED lines=8> */
[----:B------:R-:W-:-:S05]  /*28e0*/  IMAD.SHL.U32 R25, R3, 0x4, RZ ;  /* 0x0000000403197824 */ /* 0x000fca00078e00ff */
[----:B-1----:R-:W1:Y:S01]  /*28f0*/  MUFU.RCP R18, R18 ;  /* 0x0000001200127308 */ /* 0x002e620000001000 */
[----:B0-----:R-:W-:Y:S01]  /*2900*/  ULEA UR5, UR6, UR5, 0x18 ;  /* 0x0000000506057291 */ /* 0x001fe2000f8ec0ff */
[----:B-1----:R-:W-:-:S06]  /*2910*/  VIADD R16, R18, 0xffffffe ;  /* 0x0ffffffe12107836 */ /* 0x002fcc0000000000 */
[----:B------:R0:W1:Y:S02]  /*2920*/  F2I.FTZ.U32.TRUNC.NTZ R17, R16 ;  /* 0x0000001000117305 */ /* 0x000064000021f000 */
[----:B0-----:R-:W-:Y:S02]  /*2930*/  IMAD.MOV.U32 R16, RZ, RZ, RZ ;  /* 0x000000ffff107224 */ /* 0x001fe400078e00ff */
[----:B-1----:R-:W-:-:S04]  /*2940*/  IMAD.MOV R20, RZ, RZ, -R17 ;  /* 0x000000ffff147224 */ /* 0x002fc800078e0a11 */
[----:B------:R-:W-:Y:S01]  /*2950*/  IMAD R21, R20, R19, RZ ;  /* 0x0000001314157224 */ /* 0x000fe200078e02ff */
[----:B------:R-:W-:-:S03]  /*2960*/  IABS R20, R69 ;  /* 0x0000004500147213 */ /* 0x000fc60000000000 */
[----:B------:R-:W-:Y:S01]  /*2970*/  IMAD.HI.U32 R24, R17, R21, R16 ;  /* 0x0000001511187227 */ /* 0x000fe200078e0010 */
[----:B------:R-:W-:-:S03]  /*2980*/  IADD3 R16, PT, PT, RZ, -R22, RZ ;  /* 0x80000016ff107210 */ /* 0x000fc60007ffe0ff */
[----:B------:R-:W-:-:S04]  /*2990*/  IMAD.MOV.U32 R17, RZ, RZ, R20 ;  /* 0x000000ffff117224 */ /* 0x000fc800078e0014 */
[----:B------:R-:W-:-:S04]  /*29a0*/  IMAD.HI.U32 R20, R24, R17, RZ ;  /* 0x0000001118147227 */ /* 0x000fc800078e00ff */
[----:B------:R-:W-:Y:S01]  /*29b0*/  IMAD R16, R20, R16, R17 ;  /* 0x0000001014107224 */ /* 0x000fe200078e0211 */
[----:B------:R-:W-:-:S04]  /*29c0*/  LEA R17, R0, UR5, 0x2 ;  /* 0x0000000500117c11 */ /* 0x000fc8000f8e10ff */
[----:B------:R-:W-:Y:S01]  /*29d0*/  ISETP.GT.U32.AND P1, PT, R19, R16, PT ;  /* 0x000000101300720c */ /* 0x000fe20003f24070 */
[----:B------:R-:W-:-:S12]  /*29e0*/  IMAD R26, R0, 0xc, R17 ;  /* 0x0000000c001a7824 */ /* 0x000fd800078e0211 */
[----:B------:R-:W-:Y:S02]  /*29f0*/  @!P1 IMAD.IADD R16, R16, 0x1, -R19 ;  /* 0x0000000110109824 */ /* 0x000fe400078e0a13 */
[----:B------:R-:W-:Y:S01]  /*2a00*/  @!P1 VIADD R20, R20, 0x1 ;  /* 0x0000000114149836 */ /* 0x000fe20000000000 */
[----:B------:R-:W-:Y:S02]  /*2a10*/  LOP3.LUT P1, RZ, R6, 0x3, RZ, 0xc0, !PT ;  /* 0x0000000306ff7812 */ /* 0x000fe4000782c0ff */
[----:B------:R-:W-:Y:S02]  /*2a20*/  ISETP.GE.U32.AND P0, PT, R16, R19, PT ;  /* 0x000000131000720c */ /* 0x000fe40003f06070 */
[----:B------:R-:W-:-:S04]  /*2a30*/  LOP3.LUT R16, R69, R2, RZ, 0x3c, !PT ;  /* 0x0000000245107212 */ /* 0x000fc800078e3cff */
[----:B------:R-:W-:Y:S02]  /*2a40*/  ISETP.GE.AND P2, PT, R16, RZ, PT ;  /* 0x000000ff1000720c */ /* 0x000fe40003f46270 */
[----:B------:R-:W0:Y:S05]  /*2a50*/  LDS.128 R16, [R26] ;  /* 0x000000001a107984 */ /* 0x000e2a0000000c00 */
[----:B------:R-:W-:Y:S02]  /*2a60*/  @P0 IADD3 R20, PT, PT, R20, 0x1, RZ ;  /* 0x0000000114140810 */ /* 0x000fe40007ffe0ff */
[----:B------:R-:W-:-:S03]  /*2a70*/  ISETP.NE.AND P0, PT, R2, RZ, PT ;  /* 0x000000ff0200720c */ /* 0x000fc60003f05270 */
[----:B------:R-:W-:Y:S02]  /*2a80*/  IMAD.MOV.U32 R22, RZ, RZ, R20 ;  /* 0x000000ffff167224 */ /* 0x000fe400078e0014 */
[----:B------:R-:W1:Y:S02]  /*2a90*/  LDC.64 R20, c[0x0][0x3a0] ;  /* 0x0000e800ff147b82 */ /* 0x000e640000000a00 */
[----:B------:R-:W-:-:S05]  /*2aa0*/  @!P2 IMAD.MOV R22, RZ, RZ, -R22 ;  /* 0x000000ffff16a224 */ /* 0x000fca00078e0a16 */
[----:B------:R-:W-:-:S05]  /*2ab0*/  SEL R23, R23, R22, !P0 ;  /* 0x0000001617177207 */ /* 0x000fca0004000000 */
[----:B------:R-:W-:Y:S02]  /*2ac0*/  IMAD.MOV R22, RZ, RZ, -R23 ;  /* 0x000000ffff167224 */ /* 0x000fe400078e0a17 */
[----:B------:R-:W-:Y:S02]  /*2ad0*/  IMAD R23, R63, R23, R64 ;  /* 0x000000173f177224 */ /* 0x000fe400078e0240 */
[--C-:B------:R-:W-:Y:S02]  /*2ae0*/  IMAD R22, R2, R22, R69.reuse ;  /* 0x0000001602167224 */ /* 0x100fe400078e0245 */
[----:B------:R-:W-:-:S03]  /*2af0*/  IMAD.IADD R69, R25, 0x1, R69 ;  /* 0x0000000119457824 */ /* 0x000fc600078e0245 */
[----:B------:R-:W-:-:S05]  /*2b00*/  IADD3 R23, PT, PT, R23, R22, RZ ;  /* 0x0000001617177210 */ /* 0x000fca0007ffe0ff */
[----:B-1----:R-:W-:-:S05]  /*2b10*/  IMAD.WIDE R22, R23, 0x4, R20 ;  /* 0x0000000417167825 */ /* 0x002fca00078e0214 */
[----:B0-----:R0:W-:Y:S01]  /*2b20*/  STG.E.128 desc[UR10][R22.64], R16 ;  /* 0x0000001016007986 */ /* 0x0011e2000c101d0a */
[----:B------:R-:W-:Y:S05]  /*2b30*/  @!P1 BRA `(.L_x_8619) ;  /* 0x0000000000d09947 */ /* 0x000fea0003800000 */
[----:B------:R-:W-:Y:S01]  /*2b40*/  IMAD.SHL.U32 R34, R0, 0x4, RZ ;  /* 0x0000000400227824 */ /* 0x000fe200078e00ff */
[-C--:B0-----:R-:W-:Y:S01]  /*2b50*/  IABS R16, R2.reuse ;  /* 0x0000000200107213 */ /* 0x081fe20000000000 */
[----:B------:R-:W-:Y:S01]  /*2b60*/  IMAD R66, R3, 0x10, R26 ;  /* 0x0000001003427824 */ /* 0x000fe200078e021a */
[----:B------:R-:W-:Y:S02]  /*2b70*/  IABS R27, R2 ;  /* 0x00000002001b7213 */ /* 0x000fe40000000000 */
[----:B------:R-:W-:Y:S01]  /*2b80*/  IADD3 R69, PT, PT, R25, R34, RZ ;  /* 0x0000002219457210 */ /* 0x000fe20007ffe0ff */
[----:B------:R-:W-:Y:S01]  /*2b90*/  IMAD.MOV R32, RZ, RZ, -R16 ;  /* 0x000000ffff207224 */ /* 0x000fe200078e0a10 */
[-C--:B------:R-:W-:Y:S02]  /*2ba0*/  LOP3.LUT R26, RZ, R2.reuse, RZ, 0x33, !PT ;  /* 0x00000002ff1a7212 */ /* 0x080fe400078e33ff */
[----:B------:R-:W-:Y:S02]  /*2bb0*/  IABS R17, R69 ;  /* 0x0000004500117213 */ /* 0x000fe40000000000 */
[----:B------:R-:W-:-:S02]  /*2bc0*/  LOP3.LUT R22, R69, R2, RZ, 0x3c, !PT ;  /* 0x0000000245167212 */ /* 0x000fc400078e3cff */
[----:B------:R-:W-:Y:S01]  /*2bd0*/  LOP3.LUT R33, R6, 0x3, RZ, 0xc0, !PT ;  /* 0x0000000306217812 */ /* 0x000fe200078ec0ff */
[----:B------:R-:W-:Y:S01]  /*2be0*/  IMAD.HI.U32 R23, R24, R17, RZ ;  /* 0x0000001118177227 */ /* 0x000fe200078e00ff */
[----:B------:R-:W-:-:S03]  /*2bf0*/  ISETP.GE.AND P3, PT, R22, RZ, PT ;  /* 0x000000ff1600720c */ /* 0x000fc60003f66270 */
[----:B------:R-:W-:-:S05]  /*2c00*/  IMAD R16, R23, R32, R17 ;  /* 0x0000002017107224 */ /* 0x000fca00078e0211 */
[----:B------:R-:W-:-:S13]  /*2c10*/  ISETP.GT.U32.AND P2, PT, R27, R16, PT ;  /* 0x000000101b00720c */ /* 0x000fda0003f44070 */
        /* <DEDUP_REMOVED lines=18> */
[----:B------:R-:W-:Y:S02]  /*2d40*/  IABS R17, R69 ;  /* 0x0000004500117213 */ /* 0x000fe40000000000 */
        /* <DEDUP_REMOVED lines=18> */
[----:B0-----:R2:W-:Y:S02]  /*2e70*/  STG.E.128 desc[UR10][R20.64], R16 ;  /* 0x0000001014007986 */ /* 0x0015e4000c101d0a */
.L_x_8619:
[----:B------:R-:W-:Y:S05]  /*2e80*/  BSYNC.RECONVERGENT B1 ;  /* 0x0000000000017941 */ /* 0x000fea0003800200 */
.L_x_8618:
[----:B------:R-:W-:-:S13]  /*2e90*/  ISETP.GE.U32.AND P0, PT, R6, 0x3, PT ;  /* 0x000000030600780c */ /* 0x000fda0003f06070 */
[----:B------:R-:W-:Y:S05]  /*2ea0*/  @!P0 BRA `(.L_x_8617) ;  /* 0x0000000400ec8947 */ /* 0x000fea0003800000 */
[----:B------:R-:W-:-:S13]  /*2eb0*/  ISETP.NE.AND P0, PT, R2, RZ, PT ;  /* 0x000000ff0200720c */ /* 0x000fda0003f05270 */
.L_x_8620:
[-C--:B--2-4-:R-:W-:Y:S01]  /*2ec0*/  IABS R20, R2.reuse ;  /* 0x0000000200147213 */ /* 0x094fe20000000000 */
[----:B01----:R-:W-:Y:S01]  /*2ed0*/  HFMA2 R16, -RZ, RZ, 0, 0 ;  /* 0x00000000ff107431 */ /* 0x003fe200000001ff */
[----:B------:R-:W-:Y:S01]  /*2ee0*/  IABS R18, R2 ;  /* 0x0000000200127213 */ /* 0x000fe20000000000 */
[----:B------:R-:W-:Y:S01]  /*2ef0*/  IMAD.SHL.U32 R65, R3, 0x4, RZ ;  /* 0x0000000403417824 */ /* 0x000fe200078e00ff */
[----:B------:R-:W0:Y:S01]  /*2f00*/  I2F.RP R21, R20 ;  /* 0x0000001400157306 */ /* 0x000e220000209400 */
[-C--:B------:R-:W-:Y:S01]  /*2f10*/  IABS R24, R69.reuse ;  /* 0x0000004500187213 */ /* 0x080fe20000000000 */
[----:B------:R-:W1:Y:S01]  /*2f20*/  S2UR UR6, SR_CgaCtaId ;  /* 0x00000000000679c3 */ /* 0x000e620000008800 */
[----:B------:R-:W-:Y:S01]  /*2f30*/  UMOV UR5, 0x400 ;  /* 0x0000040000057882 */ /* 0x000fe20000000000 */
[----:B------:R-:W-:Y:S01]  /*2f40*/  IADD3 R73, PT, PT, R65, R69, RZ ;  /* 0x0000004541497210 */ /* 0x000fe20007ffe0ff */
[----:B------:R-:W-:-:S03]  /*2f50*/  UIADD3 UR5, UPT, UPT, UR5, 0x900, URZ ;  /* 0x0000090005057890 */ /* 0x000fc6000fffe0ff */
[----:B------:R-:W2:Y:S01]  /*2f60*/  I2F.RP R19, R18 ;  /* 0x0000001200137306 */ /* 0x000ea20000209400 */
[C---:B------:R-:W-:Y:S01]  /*2f70*/  IMAD.IADD R75, R65.reuse, 0x1, R73 ;  /* 0x00000001414b7824 */ /* 0x040fe200078e0249 */
[----:B------:R-:W3:Y:S04]  /*2f80*/  LDC.64 R66, c[0x0][0x3a0] ;  /* 0x0000e800ff427b82 */ /* 0x000ee80000000a00 */
[----:B------:R-:W-:Y:S02]  /*2f90*/  IADD3 R71, PT, PT, R65, R75, RZ ;  /* 0x0000004b41477210 */ /* 0x000fe40007ffe0ff */
[----:B0-----:R-:W0:Y:S02]  /*2fa0*/  MUFU.RCP R21, R21 ;  /* 0x0000001500157308 */ /* 0x001e240000001000 */
[----:B------:R-:W-:-:S06]  /*2fb0*/  IABS R25, R71 ;  /* 0x0000004700197213 */ /* 0x000fcc0000000000 */
        /* <DEDUP_REMOVED lines=17> */
[----:B------:R-:W-:Y:S02]  /*30d0*/  @!P2 IMAD.IADD R21, R21, 0x1, -R16 ;  /* 0x000000011515a824 */ /* 0x000fe400078e0a10 */
[----:B------:R-:W-:Y:S02]  /*30e0*/  IMAD R23, R23, R18, RZ ;  /* 0x0000001217177224 */ /* 0x000fe400078e02ff */
[----:B------:R-:W-:Y:S01]  /*30f0*/  IMAD.MOV.U32 R16, RZ, RZ, RZ ;  /* 0x000000ffff107224 */ /* 0x000fe200078e00ff */
[----:B------:R-:W-:Y:S01]  /*3100*/  ISETP.GE.U32.AND P1, PT, R21, R20, PT ;  /* 0x000000141500720c */ /* 0x000fe20003f26070 */
[----:B------:R-:W-:Y:S01]  /*3110*/  @!P2 VIADD R19, R19, 0x1 ;  /* 0x000000011313a836 */ /* 0x000fe20000000000 */
[-C--:B------:R-:W-:Y:S01]  /*3120*/  LOP3.LUT R20, R69, R2.reuse, RZ, 0x3c, !PT ;  /* 0x0000000245147212 */ /* 0x080fe200078e3cff */
[----:B------:R-:W-:Y:S01]  /*3130*/  IMAD.HI.U32 R70, R17, R23, R16 ;  /* 0x0000001711467227 */ /* 0x000fe200078e0010 */
[----:B------:R-:W-:Y:S02]  /*3140*/  IABS R16, R2 ;  /* 0x0000000200107213 */ /* 0x000fe40000000000 */
[----:B------:R-:W-:-:S02]  /*3150*/  IABS R17, R73 ;  /* 0x0000004900117213 */ /* 0x000fc40000000000 */
[----:B------:R-:W-:Y:S01]  /*3160*/  IABS R23, R75 ;  /* 0x0000004b00177213 */ /* 0x000fe20000000000 */
[----:B------:R-:W-:Y:S01]  /*3170*/  IMAD.MOV R22, RZ, RZ, -R16 ;  /* 0x000000ffff167224 */ /* 0x000fe200078e0a10 */
[----:B------:R-:W-:Y:S01]  /*3180*/  ISETP.GE.AND P3, PT, R20, RZ, PT ;  /* 0x000000ff1400720c */ /* 0x000fe20003f66270 */
[----:B------:R-:W-:Y:S01]  /*3190*/  IMAD.MOV.U32 R16, RZ, RZ, R17 ;  /* 0x000000ffff107224 */ /* 0x000fe200078e0011 */
[----:B------:R-:W-:Y:S01]  /*31a0*/  ISETP.NE.AND P2, PT, R2, RZ, PT ;  /* 0x000000ff0200720c */ /* 0x000fe20003f45270 */
[----:B------:R-:W-:-:S04]  /*31b0*/  IMAD.HI.U32 R20, R70, R23, RZ ;  /* 0x0000001746147227 */ /* 0x000fc800078e00ff */
[----:B------:R-:W-:-:S04]  /*31c0*/  IMAD.HI.U32 R21, R70, R16, RZ ;  /* 0x0000001046157227 */ /* 0x000fc800078e00ff */
[-C--:B------:R-:W-:Y:S01]  /*31d0*/  IMAD R17, R21, R22.reuse, R16 ;  /* 0x0000001615117224 */ /* 0x080fe200078e0210 */
[----:B------:R-:W-:Y:S01]  /*31e0*/  LEA R16, R69, UR5, 0x2 ;  /* 0x0000000545107c11 */ /* 0x000fe2000f8e10ff */
[-C--:B------:R-:W-:Y:S02]  /*31f0*/  IMAD R23, R20, R22.reuse, R23 ;  /* 0x0000001614177224 */ /* 0x080fe400078e0217 */
[----:B------:R-:W-:Y:S01]  /*3200*/  IMAD.HI.U32 R70, R70, R25, RZ ;  /* 0x0000001946467227 */ /* 0x000fe200078e00ff */
[C---:B------:R-:W-:Y:S01]  /*3210*/  ISETP.GT.U32.AND P4, PT, R18.reuse, R17, PT ;  /* 0x000000111200720c */ /* 0x040fe20003f84070 */
[----:B------:R0:W1:Y:S01]  /*3220*/  LDS.128 R32, [R16] ;  /* 0x0000000010207984 */ /* 0x0000620000000c00 */
[----:B------:R-:W-:Y:S01]  /*3230*/  ISETP.GT.U32.AND P5, PT, R18, R23, PT ;  /* 0x000000171200720c */ /* 0x000fe20003fa4070 */
[----:B------:R-:W-:Y:S02]  /*3240*/  @P1 VIADD R19, R19, 0x1 ;  /* 0x0000000113131836 */ /* 0x000fe40000000000 */
[----:B------:R-:W-:Y:S01]  /*3250*/  IMAD R25, R70, R22, R25 ;  /* 0x0000001646197224 */ /* 0x000fe200078e0219 */
[----:B------:R-:W-:Y:S01]  /*3260*/  LOP3.LUT R22, RZ, R2, RZ, 0x33, !PT ;  /* 0x00000002ff167212 */ /* 0x000fe200078e33ff */
[----:B------:R-:W-:-:S02]  /*3270*/  @!P3 IMAD.MOV R19, RZ, RZ, -R19 ;  /* 0x000000ffff13b224 */ /* 0x000fc400078e0a13 */
[----:B0-----:R-:W-:Y:S01]  /*3280*/  IMAD R16, R3, 0x10, R16 ;  /* 0x0000001003107824 */ /* 0x001fe200078e0210 */
[----:B------:R-:W-:Y:S02]  /*3290*/  ISETP.GT.U32.AND P1, PT, R18, R25, PT ;  /* 0x000000191200720c */ /* 0x000fe40003f24070 */
[----:B------:R-:W-:Y:S01]  /*32a0*/  SEL R19, R22, R19, !P2 ;  /* 0x0000001316137207 */ /* 0x000fe20005000000 */
[----:B------:R-:W-:Y:S01]  /*32b0*/  @!P4 VIADD R21, R21, 0x1 ;  /* 0x000000011515c836 */ /* 0x000fe20000000000 */
[-C--:B------:R-:W-:Y:S01]  /*32c0*/  @!P4 IADD3 R17, PT, PT, R17, -R18.reuse, RZ ;  /* 0x800000121111c210 */ /* 0x080fe20007ffe0ff */
[----:B------:R-:W-:Y:S01]  /*32d0*/  @!P5 IMAD.IADD R23, R23, 0x1, -R18 ;  /* 0x000000011717d824 */ /* 0x000fe200078e0a12 */
[----:B------:R-:W-:Y:S01]  /*32e0*/  @!P5 IADD3 R20, PT, PT, R20, 0x1, RZ ;  /* 0x000000011414d810 */ /* 0x000fe20007ffe0ff */
[----:B------:R-:W-:Y:S01]  /*32f0*/  IMAD.MOV R22, RZ, RZ, -R19 ;  /* 0x000000ffff167224 */ /* 0x000fe200078e0a13 */
[-C--:B------:R-:W-:Y:S01]  /*3300*/  ISETP.GE.U32.AND P6, PT, R17, R18.reuse, PT ;  /* 0x000000121100720c */ /* 0x080fe20003fc6070 */
[----:B------:R-:W-:Y:S01]  /*3310*/  IMAD R19, R63, R19, R64 ;  /* 0x000000133f137224 */ /* 0x000fe200078e0240 */
[----:B------:R-:W-:Y:S01]  /*3320*/  ISETP.GE.U32.AND P3, PT, R23, R18, PT ;  /* 0x000000121700720c */ /* 0x000fe20003f66070 */
[----:B------:R-:W-:Y:S01]  /*3330*/  IMAD R22, R2, R22, R69 ;  /* 0x0000001602167224 */ /* 0x000fe200078e0245 */
[----:B------:R-:W-:-:S02]  /*3340*/  LOP3.LUT R17, R73, R2, RZ, 0x3c, !PT ;  /* 0x0000000249117212 */ /* 0x000fc400078e3cff */
[----:B------:R-:W-:Y:S01]  /*3350*/  @!P1 IADD3 R25, PT, PT, R25, -R18, RZ ;  /* 0x8000001219199210 */ /* 0x000fe20007ffe0ff */
[----:B------:R-:W-:Y:S01]  /*3360*/  IMAD.IADD R19, R19, 0x1, R22 ;  /* 0x0000000113137824 */ /* 0x000fe200078e0216 */
[----:B------:R-:W-:Y:S01]  /*3370*/  ISETP.GE.AND P4, PT, R17, RZ, PT ;  /* 0x000000ff1100720c */ /* 0x000fe20003f86270 */
[----:B------:R-:W-:Y:S01]  /*3380*/  IMAD R22, R3, 0x10, R16 ;  /* 0x0000001003167824 */ /* 0x000fe200078e0210 */
[----:B------:R-:W-:Y:S01]  /*3390*/  LOP3.LUT R17, R75, R2, RZ, 0x3c, !PT ;  /* 0x000000024b117212 */ /* 0x000fe200078e3cff */
[----:B---3--:R-:W-:Y:S01]  /*33a0*/  IMAD.WIDE R68, R19, 0x4, R66 ;  /* 0x0000000413447825 */ /* 0x008fe200078e0242 */
[----:B------:R-:W-:Y:S02]  /*33b0*/  @!P1 IADD3 R70, PT, PT, R70, 0x1, RZ ;  /* 0x0000000146469810 */ /* 0x000fe40007ffe0ff */
[----:B------:R-:W-:Y:S01]  /*33c0*/  ISETP.GE.AND P5, PT, R17, RZ, PT ;  /* 0x000000ff1100720c */ /* 0x000fe20003fa6270 */
[----:B------:R-:W-:Y:S01]  /*33d0*/  @P6 VIADD R21, R21, 0x1 ;  /* 0x0000000115156836 */ /* 0x000fe20000000000 */
[----:B------:R-:W-:Y:S01]  /*33e0*/  ISETP.GE.U32.AND P6, PT, R25, R18, PT ;  /* 0x000000121900720c */ /* 0x000fe20003fc6070 */
[----:B------:R-:W-:Y:S01]  /*33f0*/  @P3 VIADD R20, R20, 0x1 ;  /* 0x0000000114143836 */ /* 0x000fe20000000000 */
[----:B------:R-:W-:Y:S01]  /*3400*/  LOP3.LUT R18, R71, R2, RZ, 0x3c, !PT ;  /* 0x0000000247127212 */ /* 0x000fe200078e3cff */
[----:B------:R-:W-:-:S02]  /*3410*/  IMAD R24, R3, 0x10, R22 ;  /* 0x0000001003187824 */ /* 0x000fc400078e0216 */
[----:B------:R-:W-:Y:S01]  /*3420*/  IMAD.MOV.U32 R72, RZ, RZ, R21 ;  /* 0x000000ffff487224 */ /* 0x000fe200078e0015 */
[----:B------:R-:W-:Y:S01]  /*3430*/  ISETP.GE.AND P3, PT, R18, RZ, PT ;  /* 0x000000ff1200720c */ /* 0x000fe20003f66270 */
[----:B------:R-:W-:Y:S01]  /*3440*/  IMAD.MOV.U32 R74, RZ, RZ, R20 ;  /* 0x000000ffff4a7224 */ /* 0x000fe200078e0014 */
[----:B------:R-:W0:Y:S02]  /*3450*/  LDS.128 R16, [R16] ;  /* 0x0000000010107984 */ /* 0x000e240000000c00 */
[----:B------:R-:W-:Y:S01]  /*3460*/  @!P4 IADD3 R72, PT, PT, -R72, RZ, RZ ;  /* 0x000000ff4848c210 */ /* 0x000fe20007ffe1ff */
[----:B------:R-:W-:Y:S01]  /*3470*/  @!P5 IMAD.MOV R74, RZ, RZ, -R74 ;  /* 0x000000ffff4ad224 */ /* 0x000fe200078e0a4a */
[----:B------:R-:W2:Y:S01]  /*3480*/  LDS.128 R20, [R22] ;  /* 0x0000000016147984 */ /* 0x000ea20000000c00 */
[----:B------:R-:W-:-:S03]  /*3490*/  @P6 VIADD R70, R70, 0x1 ;  /* 0x0000000146466836 */ /* 0x000fc60000000000 */
[----:B------:R-:W3:Y:S03]  /*34a0*/  LDS.128 R24, [R24] ;  /* 0x0000000018187984 */ /* 0x000ee60000000c00 */
[----:B------:R-:W-:Y:S01]  /*34b0*/  @!P3 IMAD.MOV R70, RZ, RZ, -R70 ;  /* 0x000000ffff46b224 */ /* 0x000fe200078e0a46 */
[----:B-1----:R1:W-:Y:S02]  /*34c0*/  STG.E.128 desc[UR10][R68.64], R32 ;  /* 0x0000002044007986 */ /* 0x0023e4000c101d0a */
[----:B-1----:R-:W-:-:S04]  /*34d0*/  LOP3.LUT R33, RZ, R2, RZ, 0x33, !PT ;  /* 0x00000002ff217212 */ /* 0x002fc800078e33ff */
[C---:B------:R-:W-:Y:S02]  /*34e0*/  SEL R32, R33.reuse, R72, !P2 ;  /* 0x0000004821207207 */ /* 0x040fe40005000000 */
[C---:B------:R-:W-:Y:S02]  /*34f0*/  SEL R70, R33.reuse, R70, !P0 ;  /* 0x0000004621467207 */ /* 0x040fe40004000000 */
[----:B------:R-:W-:Y:S01]  /*3500*/  SEL R74, R33, R74, !P2 ;  /* 0x0000004a214a7207 */ /* 0x000fe20005000000 */
[----:B------:R-:W-:Y:S02]  /*3510*/  IMAD.MOV R33, RZ, RZ, -R32 ;  /* 0x000000ffff217224 */ /* 0x000fe400078e0a20 */
[----:B------:R-:W-:Y:S01]  /*3520*/  IMAD.MOV R69, RZ, RZ, -R70 ;  /* 0x000000ffff457224 */ /* 0x000fe200078e0a46 */
[----:B------:R-:W-:Y:S01]  /*3530*/  IADD3 R34, PT, PT, -R74, RZ, RZ ;  /* 0x000000ff4a227210 */ /* 0x000fe20007ffe1ff */
[----:B------:R-:W-:Y:S02]  /*3540*/  IMAD R73, R2, R33, R73 ;  /* 0x0000002102497224 */ /* 0x000fe400078e0249 */
[----:B------:R-:W-:-:S02]  /*3550*/  IMAD R32, R63, R32, R64 ;  /* 0x000000203f207224 */ /* 0x000fc400078e0240 */
[C-C-:B------:R-:W-:Y:S02]  /*3560*/  IMAD R70, R63.reuse, R70, R64.reuse ;  /* 0x000000463f467224 */ /* 0x140fe400078e0240 */
[C---:B------:R-:W-:Y:S02]  /*3570*/  IMAD R69, R2.reuse, R69, R71 ;  /* 0x0000004502457224 */ /* 0x040fe400078e0247 */
[----:B------:R-:W-:Y:S02]  /*3580*/  IMAD R75, R2, R34, R75 ;  /* 0x00000022024b7224 */ /* 0x000fe400078e024b */
[----:B------:R-:W-:Y:S01]  /*3590*/  IMAD R74, R63, R74, R64 ;  /* 0x0000004a3f4a7224 */ /* 0x000fe200078e0240 */
[----:B------:R-:W-:Y:S01]  /*35a0*/  IADD3 R69, PT, PT, R70, R69, RZ ;  /* 0x0000004546457210 */ /* 0x000fe20007ffe0ff */
[----:B------:R-:W-:Y:S02]  /*35b0*/  IMAD.IADD R35, R32, 0x1, R73 ;  /* 0x0000000120237824 */ /* 0x000fe400078e0249 */
[----:B------:R-:W-:-:S02]  /*35c0*/  IMAD.IADD R33, R74, 0x1, R75 ;  /* 0x000000014a217824 */ /* 0x000fc400078e024b */
[----:B------:R-:W-:-:S04]  /*35d0*/  IMAD.WIDE R34, R35, 0x4, R66 ;  /* 0x0000000423227825 */ /* 0x000fc800078e0242 */
[--C-:B------:R-:W-:Y:S01]  /*35e0*/  IMAD.WIDE R32, R33, 0x4, R66.reuse ;  /* 0x0000000421207825 */ /* 0x100fe200078e0242 */
[----:B0-----:R4:W-:Y:S03]  /*35f0*/  STG.E.128 desc[UR10][R34.64], R16 ;  /* 0x0000001022007986 */ /* 0x0019e6000c101d0a */
[----:B------:R-:W-:Y:S01]  /*3600*/  IMAD.WIDE R66, R69, 0x4, R66 ;  /* 0x0000000445427825 */ /* 0x000fe200078e0242 */
[----:B--2---:R4:W-:Y:S03]  /*3610*/  STG.E.128 desc[UR10][R32.64], R20 ;  /* 0x0000001420007986 */ /* 0x0049e6000c101d0a */
[----:B------:R-:W-:Y:S01]  /*3620*/  IMAD.IADD R69, R65, 0x1, R71 ;  /* 0x0000000141457824 */ /* 0x000fe200078e0247 */
[----:B---3--:R4:W-:Y:S04]  /*3630*/  STG.E.128 desc[UR10][R66.64], R24 ;  /* 0x0000001842007986 */ /* 0x0089e8000c101d0a */
[----:B------:R-:W-:-:S13]  /*3640*/  ISETP.GE.U32.AND P1, PT, R69, 0x40, PT ;  /* 0x000000404500780c */ /* 0x000fda0003f26070 */
[----:B------:R-:W-:Y:S05]  /*3650*/  @!P1 BRA `(.L_x_8620) ;  /* 0xfffffff800189947 */ /* 0x000fea000383ffff */
.L_x_8617:
[----:B------:R-:W-:Y:S05]  /*3660*/  BSYNC.RECONVERGENT B0 ;  /* 0x0000000000007941 */ /* 0x000fea0003800200 */
.L_x_8616:
[----:B------:R-:W3:Y:S02]  /*3670*/  LDCU UR5, c[0x0][0x374] ;  /* 0x00006e80ff0577ac */ /* 0x000ee40008000800 */
[----:B---3--:R-:W-:Y:S02]  /*3680*/  UIADD3 UR4, UPT, UPT, UR5, UR4, URZ ;  /* 0x0000000405047290 */ /* 0x008fe4000fffe0ff */
[----:B------:R-:W-:-:S04]  /*3690*/  USHF.L.U32 UR5, UR5, 0x2, URZ ;  /* 0x0000000205057899 */ /* 0x000fc800080006ff */
[----:B------:R-:W-:-:S09]  /*36a0*/  UISETP.GE.U32.AND UP0, UPT, UR4, UR5, UPT ;  /* 0x000000050400728c */ /* 0x000fd2000bf06070 */
[----:B------:R-:W-:Y:S05]  /*36b0*/  BRA.U !UP0, `(.L_x_8621) ;  /* 0xffffffd508e07547 */ /* 0x000fea000b83ffff */
[----:B------:R-:W-:Y:S05]  /*36c0*/  EXIT ;  /* 0x000000000000794d */ /* 0x000fea0003800000 */
.L_x_8581:
[----:B------:R-:W-:Y:S01]  /*36d0*/  MOV R72, 0xffffffff ;  /* 0xffffffff00487802 */ /* 0x000fe20000000f00 */
[----:B------:R-:W-:Y:S02]  /*36e0*/  IMAD.MOV.U32 R73, RZ, RZ, R39 ;  /* 0x000000ffff497224 */ /* 0x000fe400078e0027 */
[----:B------:R-:W-:-:S07]  /*36f0*/  IMAD.MOV.U32 R74, RZ, RZ, 0x1f ;  /* 0x0000001fff4a7424 */ /* 0x000fce00078e00ff */
[----:B01----:R-:W-:Y:S05]  /*3700*/  WARPSYNC.COLLECTIVE R72, `(.L_x_8622) ;  /* 0x0000000048087348 */ /* 0x003fea0003c00000 */
[----:B------:R2:W3:Y:S02]  /*3710*/  SHFL.IDX P3, R72, R71, R73, R74 ;  /* 0x0000004947487389 */ /* 0x0004e4000006004a */
[----:B0123--:R-:W-:Y:S05]  /*3720*/  ENDCOLLECTIVE ;  /* 0x000000000000791b */ /* 0x00ffea0003800000 */
.L_x_8622:
[----:B------:R-:W-:Y:S01]  /*3730*/  IMAD.MOV.U32 R69, RZ, RZ, R72 ;  /* 0x000000ffff457224 */ /* 0x000fe200078e0048 */
[----:B------:R-:W-:Y:S06]  /*3740*/  BRA `(.L_x_8623) ;  /* 0xffffffe000d07947 */ /* 0x000fec000383ffff */
.L_x_8583:
[----:B------:R-:W-:Y:S01]  /*3750*/  BSSY B1, `(.L_x_8624) ;  /* 0x0000007000017945 */ /* 0x000fe20003800000 */
[----:B------:R-:W-:Y:S01]  /*3760*/  IMAD.MOV.U32 R73, RZ, RZ, R8 ;  /* 0x000000ffff497224 */ /* 0x000fe200078e0008 */
[----:B------:R-:W-:Y:S01]  /*3770*/  MOV R72, 0xffffffff ;  /* 0xffffffff00487802 */ /* 0x000fe20000000f00 */
[----:B------:R-:W-:-:S07]  /*3780*/  IMAD.MOV.U32 R74, RZ, RZ, 0x1f ;  /* 0x0000001fff4a7424 */ /* 0x000fce00078e00ff */
[----:B012---:R-:W-:Y:S05]  /*3790*/  WARPSYNC.COLLECTIVE R72, `(.L_x_8625) ;  /* 0x0000000048087348 */ /* 0x007fea0003c00000 */
[----:B------:R3:W4:Y:S02]  /*37a0*/  SHFL.IDX P3, R72, R71, R73, R74 ;  /* 0x0000004947487389 */ /* 0x000724000006004a */
[----:B01234-:R-:W-:Y:S05]  /*37b0*/  ENDCOLLECTIVE ;  /* 0x000000000000791b */ /* 0x01ffea0003800000 */
.L_x_8625:
[----:B------:R-:W-:Y:S05]  /*37c0*/  BSYNC B1 ;  /* 0x0000000000017941 */ /* 0x000fea0003800000 */
.L_x_8624:
[----:B------:R-:W-:Y:S05]  /*37d0*/  BRA `(.L_x_8626) ;  /* 0xffffffe000c47947 */ /* 0x000fea000383ffff */
.L_x_8585:
[----:B------:R-:W-:Y:S01]  /*37e0*/  BSSY B1, `(.L_x_8627) ;  /* 0x0000007000017945 */ /* 0x000fe20003800000 */
[----:B------:R-:W-:Y:S02]  /*37f0*/  IMAD.MOV.U32 R73, RZ, RZ, R9 ;  /* 0x000000ffff497224 */ /* 0x000fe400078e0009 */
[----:B------:R-:W-:Y:S02]  /*3800*/  IMAD.MOV.U32 R74, RZ, RZ, 0x1f ;  /* 0x0000001fff4a7424 */ /* 0x000fe400078e00ff */
[----:B------:R-:W-:-:S07]  /*3810*/  IMAD.MOV.U32 R72, RZ, RZ, -0x1 ;  /* 0xffffffffff487424 */ /* 0x000fce00078e00ff */
[----:B0123--:R-:W-:Y:S05]  /*3820*/  WARPSYNC.COLLECTIVE R72, `(.L_x_8628) ;  /* 0x0000000048087348 */ /* 0x00ffea0003c00000 */
[----:B------:R4:W0:Y:S02]  /*3830*/  SHFL.IDX P3, R72, R71, R73, R74 ;  /* 0x0000004947487389 */ /* 0x000824000006004a */
[----:B01234-:R-:W-:Y:S05]  /*3840*/  ENDCOLLECTIVE ;  /* 0x000000000000791b */ /* 0x01ffea0003800000 */
.L_x_8628:
[----:B------:R-:W-:Y:S05]  /*3850*/  BSYNC B1 ;  /* 0x0000000000017941 */ /* 0x000fea0003800000 */
.L_x_8627:
[----:B------:R-:W-:Y:S05]  /*3860*/  BRA `(.L_x_8629) ;  /* 0xffffffe000b87947 */ /* 0x000fea000383ffff */
.L_x_8587:
[----:B------:R-:W-:Y:S01]  /*3870*/  BSSY B1, `(.L_x_8630) ;  /* 0x0000007000017945 */ /* 0x000fe20003800000 */
[----:B------:R-:W-:Y:S01]  /*3880*/  MOV R73, R10 ;  /* 0x0000000a00497202 */ /* 0x000fe20000000f00 */
[----:B------:R-:W-:Y:S02]  /*3890*/  IMAD.MOV.U32 R74, RZ, RZ, 0x1f ;  /* 0x0000001fff4a7424 */ /* 0x000fe400078e00ff */
[----:B------:R-:W-:-:S07]  /*38a0*/  IMAD.MOV.U32 R72, RZ, RZ, -0x1 ;  /* 0xffffffffff487424 */ /* 0x000fce00078e00ff */
[----:B01234-:R-:W-:Y:S05]  /*38b0*/  WARPSYNC.COLLECTIVE R72, `(.L_x_8631) ;  /* 0x0000000048087348 */ /* 0x01ffea0003c00000 */
[----:B------:R0:W0:Y:S02]  /*38c0*/  SHFL.IDX P3, R72, R71, R73, R74 ;  /* 0x0000004947487389 */ /* 0x000024000006004a */
[----:B01234-:R-:W-:Y:S05]  /*38d0*/  ENDCOLLECTIVE ;  /* 0x000000000000791b */ /* 0x01ffea0003800000 */
.L_x_8631:
[----:B------:R-:W-:Y:S05]  /*38e0*/  BSYNC B1 ;  /* 0x0000000000017941 */ /* 0x000fea0003800000 */
.L_x_8630:
[----:B------:R-:W-:Y:S05]  /*38f0*/  BRA `(.L_x_8632) ;  /* 0xffffffe000ac7947 */ /* 0x000fea000383ffff */
.L_x_8589:
[----:B------:R-:W-:Y:S01]  /*3900*/  HFMA2 R74, -RZ, RZ, 0, 1.847743988037109375e-06 ;  /* 0x0000001fff4a7431 */ /* 0x000fe200000001ff */
[----:B------:R-:W-:Y:S01]  /*3910*/  BSSY B1, `(.L_x_8633) ;  /* 0x0000006000017945 */ /* 0x000fe20003800000 */
[----:B------:R-:W-:Y:S02]  /*3920*/  IMAD.MOV.U32 R73, RZ, RZ, R11 ;  /* 0x000000ffff497224 */ /* 0x000fe400078e000b */
[----:B------:R-:W-:-:S07]  /*3930*/  IMAD.MOV.U32 R72, RZ, RZ, -0x1 ;  /* 0xffffffffff487424 */ /* 0x000fce00078e00ff */
[----:B01234-:R-:W-:Y:S05]  /*3940*/  WARPSYNC.COLLECTIVE R72, `(.L_x_8634) ;  /* 0x0000000048087348 */ /* 0x01ffea0003c00000 */
[----:B------:R0:W0:Y:S02]  /*3950*/  SHFL.IDX P3, R72, R71, R73, R74 ;  /* 0x0000004947487389 */ /* 0x000024000006004a */
[----:B01234-:R-:W-:Y:S05]  /*3960*/  ENDCOLLECTIVE ;  /* 0x000000000000791b */ /* 0x01ffea0003800000 */
.L_x_8634:
[----:B------:R-:W-:Y:S05]  /*3970*/  BSYNC B1 ;  /* 0x0000000000017941 */ /* 0x000fea0003800000 */
.L_x_8633:
[----:B------:R-:W-:Y:S05]  /*3980*/  BRA `(.L_x_8635) ;  /* 0xffffffe000a07947 */ /* 0x000fea000383ffff */
.L_x_8591:
[----:B------:R-:W-:Y:S01]  /*3990*/  BSSY B1, `(.L_x_8636) ;  /* 0x0000007000017945 */ /* 0x000fe20003800000 */
[----:B------:R-:W-:Y:S01]  /*39a0*/  IMAD.MOV.U32 R73, RZ, RZ, R12 ;  /* 0x000000ffff497224 */ /* 0x000fe200078e000c */
[----:B------:R-:W-:Y:S01]  /*39b0*/  MOV R72, 0xffffffff ;  /* 0xffffffff00487802 */ /* 0x000fe20000000f00 */
[----:B------:R-:W-:-:S07]  /*39c0*/  IMAD.MOV.U32 R74, RZ, RZ, 0x1f ;  /* 0x0000001fff4a7424 */ /* 0x000fce00078e00ff */
[----:B01234-:R-:W-:Y:S05]  /*39d0*/  WARPSYNC.COLLECTIVE R72, `(.L_x_8637) ;  /* 0x0000000048087348 */ /* 0x01ffea0003c00000 */
[----:B------:R0:W0:Y:S02]  /*39e0*/  SHFL.IDX P3, R72, R71, R73, R74 ;  /* 0x0000004947487389 */ /* 0x000024000006004a */
[----:B01234-:R-:W-:Y:S05]  /*39f0*/  ENDCOLLECTIVE ;  /* 0x000000000000791b */ /* 0x01ffea0003800000 */
.L_x_8637:
[----:B------:R-:W-:Y:S05]  /*3a00*/  BSYNC B1 ;  /* 0x0000000000017941 */ /* 0x000fea0003800000 */
.L_x_8636:
[----:B------:R-:W-:Y:S05]  /*3a10*/  BRA `(.L_x_8638) ;  /* 0xffffffe000947947 */ /* 0x000fea000383ffff */
.L_x_8593:
[----:B------:R-:W-:Y:S01]  /*3a20*/  BSSY B1, `(.L_x_8639) ;  /* 0x0000007000017945 */ /* 0x000fe20003800000 */
[----:B------:R-:W-:Y:S02]  /*3a30*/  IMAD.MOV.U32 R73, RZ, RZ, R13 ;  /* 0x000000ffff497224 */ /* 0x000fe400078e000d */
[----:B------:R-:W-:Y:S02]  /*3a40*/  IMAD.MOV.U32 R74, RZ, RZ, 0x1f ;  /* 0x0000001fff4a7424 */ /* 0x000fe400078e00ff */
[----:B------:R-:W-:-:S07]  /*3a50*/  IMAD.MOV.U32 R72, RZ, RZ, -0x1 ;  /* 0xffffffffff487424 */ /* 0x000fce00078e00ff */
[----:B01234-:R-:W-:Y:S05]  /*3a60*/  WARPSYNC.COLLECTIVE R72, `(.L_x_8640) ;  /* 0x0000000048087348 */ /* 0x01ffea0003c00000 */
[----:B------:R0:W0:Y:S02]  /*3a70*/  SHFL.IDX P3, R72, R71, R73, R74 ;  /* 0x0000004947487389 */ /* 0x000024000006004a */
[----:B01234-:R-:W-:Y:S05]  /*3a80*/  ENDCOLLECTIVE ;  /* 0x000000000000791b */ /* 0x01ffea0003800000 */
.L_x_8640:
[----:B------:R-:W-:Y:S05]  /*3a90*/  BSYNC B1 ;  /* 0x0000000000017941 */ /* 0x000fea0003800000 */
.L_x_8639:
[----:B------:R-:W-:Y:S05]  /*3aa0*/  BRA `(.L_x_8641) ;  /* 0xffffffe000887947 */ /* 0x000fea000383ffff */
.L_x_8595:
[----:B------:R-:W-:Y:S01]  /*3ab0*/  BSSY B1, `(.L_x_8642) ;  /* 0x0000007000017945 */ /* 0x000fe20003800000 */
[----:B------:R-:W-:Y:S01]  /*3ac0*/  MOV R73, R14 ;  /* 0x0000000e00497202 */ /* 0x000fe20000000f00 */
[----:B------:R-:W-:Y:S02]  /*3ad0*/  IMAD.MOV.U32 R74, RZ, RZ, 0x1f ;  /* 0x0000001fff4a7424 */ /* 0x000fe400078e00ff */
[----:B------:R-:W-:-:S07]  /*3ae0*/  IMAD.MOV.U32 R72, RZ, RZ, -0x1 ;  /* 0xffffffffff487424 */ /* 0x000fce00078e00ff */
[----:B01234-:R-:W-:Y:S05]  /*3af0*/  WARPSYNC.COLLECTIVE R72, `(.L_x_8643) ;  /* 0x0000000048087348 */ /* 0x01ffea0003c00000 */
[----:B------:R0:W0:Y:S02]  /*3b00*/  SHFL.IDX P3, R72, R71, R73, R74 ;  /* 0x0000004947487389 */ /* 0x000024000006004a */
[----:B01234-:R-:W-:Y:S05]  /*3b10*/  ENDCOLLECTIVE ;  /* 0x000000000000791b */ /* 0x01ffea0003800000 */
.L_x_8643:
[----:B------:R-:W-:Y:S05]  /*3b20*/  BSYNC B1 ;  /* 0x0000000000017941 */ /* 0x000fea0003800000 */
.L_x_8642:
[----:B------:R-:W-:Y:S05]  /*3b30*/  BRA `(.L_x_8644) ;  /* 0xffffffe0007c7947 */ /* 0x000fea000383ffff */
.L_x_8597:
[----:B------:R-:W-:Y:S01]  /*3b40*/  BSSY B1, `(.L_x_8645) ;  /* 0x0000007000017945 */ /* 0x000fe20003800000 */
[----:B------:R-:W-:Y:S01]  /*3b50*/  MOV R73, R15 ;  /* 0x0000000f00497202 */ /* 0x000fe20000000f00 */
[----:B------:R-:W-:Y:S02]  /*3b60*/  IMAD.MOV.U32 R74, RZ, RZ, 0x1f ;  /* 0x0000001fff4a7424 */ /* 0x000fe400078e00ff */
[----:B------:R-:W-:-:S07]  /*3b70*/  IMAD.MOV.U32 R72, RZ, RZ, -0x1 ;  /* 0xffffffffff487424 */ /* 0x000fce00078e00ff */
[----:B01234-:R-:W-:Y:S05]  /*3b80*/  WARPSYNC.COLLECTIVE R72, `(.L_x_8646) ;  /* 0x0000000048087348 */ /* 0x01ffea0003c00000 */
[----:B------:R0:W0:Y:S02]  /*3b90*/  SHFL.IDX P3, R72, R71, R73, R74 ;  /* 0x0000004947487389 */ /* 0x000024000006004a */
[----:B01234-:R-:W-:Y:S05]  /*3ba0*/  ENDCOLLECTIVE ;  /* 0x000000000000791b */ /* 0x01ffea0003800000 */
.L_x_8646:
[----:B------:R-:W-:Y:S05]  /*3bb0*/  BSYNC B1 ;  /* 0x0000000000017941 */ /* 0x000fea0003800000 */
.L_x_8645:
[----:B------:R-:W-:Y:S05]  /*3bc0*/  BRA `(.L_x_8647) ;  /* 0xffffffe000707947 */ /* 0x000fea000383ffff */
.L_x_8599:
[----:B------:R-:W-:Y:S01]  /*3bd0*/  BSSY B1, `(.L_x_8648) ;  /* 0x0000007000017945 */ /* 0x000fe20003800000 */
[----:B------:R-:W-:Y:S01]  /*3be0*/  MOV R73, R28 ;  /* 0x0000001c00497202 */ /* 0x000fe20000000f00 */
[----:B------:R-:W-:Y:S02]  /*3bf0*/  IMAD.MOV.U32 R74, RZ, RZ, 0x1f ;  /* 0x0000001fff4a7424 */ /* 0x000fe400078e00ff */
[----:B------:R-:W-:-:S07]  /*3c00*/  IMAD.MOV.U32 R72, RZ, RZ, -0x1 ;  /* 0xffffffffff487424 */ /* 0x000fce00078e00ff */
[----:B01234-:R-:W-:Y:S05]  /*3c10*/  WARPSYNC.COLLECTIVE R72, `(.L_x_8649) ;  /* 0x0000000048087348 */ /* 0x01ffea0003c00000 */
[----:B------:R0:W0:Y:S02]  /*3c20*/  SHFL.IDX P3, R72, R71, R73, R74 ;  /* 0x0000004947487389 */ /* 0x000024000006004a */
[----:B01234-:R-:W-:Y:S05]  /*3c30*/  ENDCOLLECTIVE ;  /* 0x000000000000791b */ /* 0x01ffea0003800000 */
.L_x_8649:
[----:B------:R-:W-:Y:S05]  /*3c40*/  BSYNC B1 ;  /* 0x0000000000017941 */ /* 0x000fea0003800000 */
.L_x_8648:
[----:B------:R-:W-:Y:S05]  /*3c50*/  BRA `(.L_x_8650) ;  /* 0xffffffe000647947 */ /* 0x000fea000383ffff */
.L_x_8601:
[----:B------:R-:W-:Y:S01]  /*3c60*/  BSSY B1, `(.L_x_8651) ;  /* 0x0000007000017945 */ /* 0x000fe20003800000 */
[----:B------:R-:W-:Y:S01]  /*3c70*/  MOV R73, R29 ;  /* 0x0000001d00497202 */ /* 0x000fe20000000f00 */
[----:B------:R-:W-:Y:S02]  /*3c80*/  IMAD.MOV.U32 R74, RZ, RZ, 0x1f ;  /* 0x0000001fff4a7424 */ /* 0x000fe400078e00ff */
[----:B------:R-:W-:-:S07]  /*3c90*/  IMAD.MOV.U32 R72, RZ, RZ, -0x1 ;  /* 0xffffffffff487424 */ /* 0x000fce00078e00ff */
[----:B01234-:R-:W-:Y:S05]  /*3ca0*/  WARPSYNC.COLLECTIVE R72, `(.L_x_8652) ;  /* 0x0000000048087348 */ /* 0x01ffea0003c00000 */
[----:B------:R0:W0:Y:S02]  /*3cb0*/  SHFL.IDX P3, R72, R71, R73, R74 ;  /* 0x0000004947487389 */ /* 0x000024000006004a */
[----:B01234-:R-:W-:Y:S05]  /*3cc0*/  ENDCOLLECTIVE ;  /* 0x000000000000791b */ /* 0x01ffea0003800000 */
.L_x_8652:
[----:B------:R-:W-:Y:S05]  /*3cd0*/  BSYNC B1 ;  /* 0x0000000000017941 */ /* 0x000fea0003800000 */
.L_x_8651:
[----:B------:R-:W-:Y:S05]  /*3ce0*/  BRA `(.L_x_8653) ;  /* 0xffffffe000587947 */ /* 0x000fea000383ffff */
.L_x_8603:
[----:B------:R-:W-:Y:S01]  /*3cf0*/  BSSY B1, `(.L_x_8654) ;  /* 0x0000007000017945 */ /* 0x000fe20003800000 */
[----:B------:R-:W-:Y:S01]  /*3d00*/  MOV R73, R30 ;  /* 0x0000001e00497202 */ /* 0x000fe20000000f00 */
[----:B------:R-:W-:Y:S02]  /*3d10*/  IMAD.MOV.U32 R74, RZ, RZ, 0x1f ;  /* 0x0000001fff4a7424 */ /* 0x000fe400078e00ff */
[----:B------:R-:W-:-:S07]  /*3d20*/  IMAD.MOV.U32 R72, RZ, RZ, -0x1 ;  /* 0xffffffffff487424 */ /* 0x000fce00078e00ff */
[----:B01234-:R-:W-:Y:S05]  /*3d30*/  WARPSYNC.COLLECTIVE R72, `(.L_x_8655) ;  /* 0x0000000048087348 */ /* 0x01ffea0003c00000 */
[----:B------:R0:W0:Y:S02]  /*3d40*/  SHFL.IDX P3, R72, R71, R73, R74 ;  /* 0x0000004947487389 */ /* 0x000024000006004a */
[----:B01234-:R-:W-:Y:S05]  /*3d50*/  ENDCOLLECTIVE ;  /* 0x000000000000791b */ /* 0x01ffea0003800000 */
.L_x_8655:
[----:B------:R-:W-:Y:S05]  /*3d60*/  BSYNC B1 ;  /* 0x0000000000017941 */ /* 0x000fea0003800000 */
.L_x_8654:
[----:B------:R-:W-:Y:S05]  /*3d70*/  BRA `(.L_x_8656) ;  /* 0xffffffe0004c7947 */ /* 0x000fea000383ffff */
.L_x_8605:
[----:B------:R-:W-:Y:S01]  /*3d80*/  BSSY B1, `(.L_x_8657) ;  /* 0x0000007000017945 */ /* 0x000fe20003800000 */
[----:B------:R-:W-:Y:S01]  /*3d90*/  MOV R73, R31 ;  /* 0x0000001f00497202 */ /* 0x000fe20000000f00 */
[----:B------:R-:W-:Y:S02]  /*3da0*/  IMAD.MOV.U32 R74, RZ, RZ, 0x1f ;  /* 0x0000001fff4a7424 */ /* 0x000fe400078e00ff */
[----:B------:R-:W-:-:S07]  /*3db0*/  IMAD.MOV.U32 R72, RZ, RZ, -0x1 ;  /* 0xffffffffff487424 */ /* 0x000fce00078e00ff */
[----:B01234-:R-:W-:Y:S05]  /*3dc0*/  WARPSYNC.COLLECTIVE R72, `(.L_x_8658) ;  /* 0x0000000048087348 */ /* 0x01ffea0003c00000 */
[----:B------:R0:W0:Y:S02]  /*3dd0*/  SHFL.IDX P3, R72, R71, R73, R74 ;  /* 0x0000004947487389 */ /* 0x000024000006004a */
[----:B01234-:R-:W-:Y:S05]  /*3de0*/  ENDCOLLECTIVE ;  /* 0x000000000000791b */ /* 0x01ffea0003800000 */
.L_x_8658:
[----:B------:R-:W-:Y:S05]  /*3df0*/  BSYNC B1 ;  /* 0x0000000000017941 */ /* 0x000fea0003800000 */
.L_x_8657:
[----:B------:R-:W-:Y:S05]  /*3e00*/  BRA `(.L_x_8659) ;  /* 0xffffffe000407947 */ /* 0x000fea000383ffff */
.L_x_8607:
[----:B------:R-:W-:Y:S01]  /*3e10*/  BSSY B1, `(.L_x_8660) ;  /* 0x0000007000017945 */ /* 0x000fe20003800000 */
[----:B------:R-:W-:Y:S01]  /*3e20*/  MOV R73, R36 ;  /* 0x0000002400497202 */ /* 0x000fe20000000f00 */
[----:B------:R-:W-:Y:S02]  /*3e30*/  IMAD.MOV.U32 R74, RZ, RZ, 0x1f ;  /* 0x0000001fff4a7424 */ /* 0x000fe400078e00ff */
[----:B------:R-:W-:-:S07]  /*3e40*/  IMAD.MOV.U32 R72, RZ, RZ, -0x1 ;  /* 0xffffffffff487424 */ /* 0x000fce00078e00ff */
[----:B01234-:R-:W-:Y:S05]  /*3e50*/  WARPSYNC.COLLECTIVE R72, `(.L_x_8661) ;  /* 0x0000000048087348 */ /* 0x01ffea0003c00000 */
[----:B------:R0:W0:Y:S02]  /*3e60*/  SHFL.IDX P3, R72, R71, R73, R74 ;  /* 0x0000004947487389 */ /* 0x000024000006004a */
[----:B01234-:R-:W-:Y:S05]  /*3e70*/  ENDCOLLECTIVE ;  /* 0x000000000000791b */ /* 0x01ffea0003800000 */
.L_x_8661:
[----:B------:R-:W-:Y:S05]  /*3e80*/  BSYNC B1 ;  /* 0x0000000000017941 */ /* 0x000fea0003800000 */
.L_x_8660:
[----:B------:R-:W-:Y:S05]  /*3e90*/  BRA `(.L_x_8662) ;  /* 0xffffffe000347947 */ /* 0x000fea000383ffff */
.L_x_8609:
[----:B------:R-:W-:Y:S01]  /*3ea0*/  BSSY B1, `(.L_x_8663) ;  /* 0x0000007000017945 */ /* 0x000fe20003800000 */
[----:B------:R-:W-:Y:S01]  /*3eb0*/  MOV R73, R37 ;  /* 0x0000002500497202 */ /* 0x000fe20000000f00 */
[----:B------:R-:W-:Y:S02]  /*3ec0*/  IMAD.MOV.U32 R74, RZ, RZ, 0x1f ;  /* 0x0000001fff4a7424 */ /* 0x000fe400078e00ff */
[----:B------:R-:W-:-:S07]  /*3ed0*/  IMAD.MOV.U32 R72, RZ, RZ, -0x1 ;  /* 0xffffffffff487424 */ /* 0x000fce00078e00ff */
[----:B01234-:R-:W-:Y:S05]  /*3ee0*/  WARPSYNC.COLLECTIVE R72, `(.L_x_8664) ;  /* 0x0000000048087348 */ /* 0x01ffea0003c00000 */
[----:B------:R0:W0:Y:S02]  /*3ef0*/  SHFL.IDX P3, R72, R71, R73, R74 ;  /* 0x0000004947487389 */ /* 0x000024000006004a */
[----:B01234-:R-:W-:Y:S05]  /*3f00*/  ENDCOLLECTIVE ;  /* 0x000000000000791b */ /* 0x01ffea0003800000 */
.L_x_8664:
[----:B------:R-:W-:Y:S05]  /*3f10*/  BSYNC B1 ;  /* 0x0000000000017941 */ /* 0x000fea0003800000 */
.L_x_8663:
[----:B------:R-:W-:Y:S05]  /*3f20*/  BRA `(.L_x_8665) ;  /* 0xffffffe000287947 */ /* 0x000fea000383ffff */
.L_x_8611:
[----:B------:R-:W-:Y:S01]  /*3f30*/  BSSY B1, `(.L_x_8666) ;  /* 0x0000007000017945 */ /* 0x000fe20003800000 */
[----:B------:R-:W-:Y:S01]  /*3f40*/  MOV R73, R38 ;  /* 0x0000002600497202 */ /* 0x000fe20000000f00 */
[----:B------:R-:W-:Y:S02]  /*3f50*/  IMAD.MOV.U32 R74, RZ, RZ, 0x1f ;  /* 0x0000001fff4a7424 */ /* 0x000fe400078e00ff */
[----:B------:R-:W-:-:S07]  /*3f60*/  IMAD.MOV.U32 R72, RZ, RZ, -0x1 ;  /* 0xffffffffff487424 */ /* 0x000fce00078e00ff */
[----:B01234-:R-:W-:Y:S05]  /*3f70*/  WARPSYNC.COLLECTIVE R72, `(.L_x_8667) ;  /* 0x0000000048087348 */ /* 0x01ffea0003c00000 */
[----:B------:R0:W0:Y:S02]  /*3f80*/  SHFL.IDX P3, R72, R71, R73, R74 ;  /* 0x0000004947487389 */ /* 0x000024000006004a */
[----:B01234-:R-:W-:Y:S05]  /*3f90*/  ENDCOLLECTIVE ;  /* 0x000000000000791b */ /* 0x01ffea0003800000 */
.L_x_8667:
[----:B------:R-:W-:Y:S05]  /*3fa0*/  BSYNC B1 ;  /* 0x0000000000017941 */ /* 0x000fea0003800000 */
.L_x_8666:
[----:B------:R-:W-:Y:S01]  /*3fb0*/  MOV R70, R72 ;  /* 0x0000004800467202 */ /* 0x000fe20000000f00 */
[----:B------:R-:W-:Y:S06]  /*3fc0*/  BRA `(.L_x_8668) ;  /* 0xffffffe000187947 */ /* 0x000fec000383ffff */
        .weak           $__internal_197_$__cuda_sm20_div_s16
        .type           $__internal_197_$__cuda_sm20_div_s16,@function
        .size           $__internal_197_$__cuda_sm20_div_s16,(.L_x_38700 - $__internal_197_$__cuda_sm20_div_s16)
$__internal_197_$__cuda_sm20_div_s16:
        /* <DEDUP_REMOVED lines=23> */
[----:B------:R-:W-:Y:S05]  /*4140*/  RET.REL.NODEC R16 `(_Z9cuda_gemmIiLi128ELi4ELi1ELi64ELi64ELi64ELi64ELi0ELi0EEviiiPT_S1_S1_iii) ;  /* 0xffffffbc10ac7950 */ /* 0x000fea0003c3ffff */
.L_x_8669:
        /* <DEDUP_REMOVED lines=11> */
.L_x_38700:


//--------------------- .text._Z9cuda_gemmIiLi128ELi4ELi1ELi64ELi32ELi32ELi64ELi1ELi1EEviiiPT_S1_S1_iii --------------------------
	.section	.text._Z9cuda_gemmIiLi128ELi4ELi1ELi64ELi32ELi32ELi64ELi1ELi1EEviiiPT_S1_S1_iii,"ax",@progbits
	.align	128
        .global         _Z9cuda_gemmIiLi128ELi4ELi1ELi64ELi32ELi32ELi64ELi1ELi1EEviiiPT_S1_S1_iii
        .type           _Z9cuda_gemmIiLi128ELi4ELi1ELi64ELi32ELi32ELi64ELi1ELi1EEviiiPT_S1_S1_iii,@function
        .size           _Z9cuda_gemmIiLi128ELi4ELi1ELi64ELi32ELi32ELi64ELi1ELi1EEviiiPT_S1_S1_iii,(.L_x_39419 - _Z9cuda_gemmIiLi128ELi4ELi1ELi64ELi32ELi32ELi64ELi1ELi1EEviiiPT_S1_S1_iii)
        .other          _Z9cuda_gemmIiLi128ELi4ELi1ELi64ELi32ELi32ELi64ELi1ELi1EEviiiPT_S1_S1_iii,@"STO_CUDA_ENTRY STV_DEFAULT"
_Z9cuda_gemmIiLi128ELi4ELi1ELi64ELi32ELi32ELi64ELi1ELi1EEviiiPT_S1_S1_iii:
.text._Z9cuda_gemmIiLi128ELi4ELi1ELi64ELi32ELi32ELi64ELi1ELi1EEviiiPT_S1_S1_iii:
[----:B------:R-:W-:Y:S08]  /*0000*/  LDC R1, c[0x0][0x37c] ;  /* 0x0000df00ff017b82 */ /* 0x000ff00000000800 */
[----:B------:R-:W0:Y:S08]  /*0010*/  LDC R0, c[0x0][0x374] ;  /* 0x0000dd00ff007b82 */ /* 0x000e300000000800 */
[----:B------:R-:W1:Y:S01]  /*0020*/  S2UR UR7, SR_CTAID.Y ;  /* 0x00000000000779c3 */ /* 0x000e620000002600 */
[----:B0-----:R-:W-:-:S04]  /*0030*/  SHF.L.U32 R2, R0, 0x2, RZ ;  /* 0x0000000200027819 */ /* 0x001fc800000006ff */
        /* <DEDUP_REMOVED lines=9> */
[----:B0-----:R-:W0:Y:S01]  /*00d0*/  I2F.U32.RP R8, UR9 ;  /* 0x0000000900087d06 */ /* 0x001e220008209000 */
[----:B------:R-:W-:Y:S02]  /*00e0*/  USHF.L.U32 UR8, UR9, 0x2, URZ ;  /* 0x0000000209087899 */ /* 0x000fe400080006ff */
[----:B------:R-:W-:-:S04]  /*00f0*/  ISETP.NE.U32.AND P2, PT, RZ, UR9, PT ;  /* 0x00000009ff007c0c */ /* 0x000fc8000bf45070 */
[----:B------:R-:W-:Y:S01]  /*0100*/  IADD3 R13, PT, PT, RZ, -UR8, RZ ;  /* 0x80000008ff0d7c10 */ /* 0x000fe2000fffe0ff */
[----:B--2---:R-:W-:Y:S01]  /*0110*/  ULEA UR5, UR6, UR4, 0x18 ;  /* 0x0000000406057291 */ /* 0x004fe2000f8ec0ff */
[----:B------:R-:W-:Y:S01]  /*0120*/  ISETP.NE.U32.AND P5, PT, RZ, UR8, PT ;  /* 0x00000008ff007c0c */ /* 0x000fe2000bfa5070 */
[----:B------:R-:W2:Y:S01]  /*0130*/  I2F.U32.RP R10, UR8 ;  /* 0x00000008000a7d06 */ /* 0x000ea20008209000 */
[C---:B-1----:R-:W-:Y:S01]  /*0140*/  IMAD.SHL.U32 R45, R2.reuse, 0x4, RZ ;  /* 0x00000004022d7824 */ /* 0x042fe200078e00ff */
[C---:B------:R-:W-:Y:S01]  /*0150*/  LOP3.LUT R43, R2.reuse, 0xf, RZ, 0xc0, !PT ;  /* 0x0000000f022b7812 */ /* 0x040fe200078ec0ff */
[----:B------:R-:W-:-:S05]  /*0160*/  VIADD R3, R2, UR9 ;  /* 0x0000000902037c36 */ /* 0x000fca0008000000 */
[----:B0-----:R-:W0:Y:S01]  /*0170*/  MUFU.RCP R8, R8 ;  /* 0x0000000800087308 */ /* 0x001e220000001000 */
[----:B------:R-:W-:Y:S01]  /*0180*/  IMAD.SHL.U32 R42, R2, 0x10, RZ ;  /* 0x00000010022a7824 */ /* 0x000fe200078e00ff */
[----:B------:R-:W-:Y:S02]  /*0190*/  IADD3 R6, PT, PT, R45, UR8, RZ ;  /* 0x000000082d067c10 */ /* 0x000fe4000fffe0ff */
[----:B---3--:R-:W-:Y:S02]  /*01a0*/  LEA R44, R44, R43, 0xa ;  /* 0x0000002b2c2c7211 */ /* 0x008fe400078e50ff */
[C---:B------:R-:W-:Y:S02]  /*01b0*/  ISETP.GE.U32.AND P0, PT, R6.reuse, 0x40, PT ;  /* 0x000000400600780c */ /* 0x040fe40003f06070 */
[----:B--2---:R-:W1:Y:S01]  /*01c0*/  MUFU.RCP R10, R10 ;  /* 0x0000000a000a7308 */ /* 0x004e620000001000 */
[----:B------:R-:W-:Y:S02]  /*01d0*/  VIMNMX.U32 R9, PT, PT, R6, 0x40, !PT ;  /* 0x0000004006097848 */ /* 0x000fe40007fe0000 */
[----:B------:R-:W-:-:S02]  /*01e0*/  SEL R38, RZ, 0x1, P0 ;  /* 0x00000001ff267807 */ /* 0x000fc40000000000 */
[----:B------:R-:W-:Y:S02]  /*01f0*/  ISETP.GE.U32.AND P0, PT, R3, 0x40, PT ;  /* 0x000000400300780c */ /* 0x000fe40003f06070 */
[----:B------:R-:W-:Y:S01]  /*0200*/  IADD3 R9, PT, PT, R9, -R6, -R38 ;  /* 0x8000000609097210 */ /* 0x000fe20007ffe826 */
[----:B------:R-:W-:Y:S02]  /*0210*/  HFMA2 R6, -RZ, RZ, 0, 0 ;  /* 0x00000000ff067431 */ /* 0x000fe400000001ff */
[----:B0-----:R-:W-:Y:S01]  /*0220*/  VIADD R4, R8, 0xffffffe ;  /* 0x0ffffffe08047836 */ /* 0x001fe20000000000 */
[----:B------:R-:W-:Y:S02]  /*0230*/  VIMNMX.U32 R8, PT, PT, R3, 0x40, !PT ;  /* 0x0000004003087848 */ /* 0x000fe40007fe0000 */
[----:B------:R-:W-:Y:S01]  /*0240*/  SEL R40, RZ, 0x1, P0 ;  /* 0x00000001ff287807 */ /* 0x000fe20000000000 */
[----:B------:R0:W2:Y:S03]  /*0250*/  F2I.FTZ.U32.TRUNC.NTZ R5, R4 ;  /* 0x0000000400057305 */ /* 0x0000a6000021f000 */
[----:B------:R-:W-:-:S02]  /*0260*/  IADD3 R8, PT, PT, R8, -R3, -R40 ;  /* 0x8000000308087210 */ /* 0x000fc40007ffe828 */
[----:B-1----:R-:W-:Y:S01]  /*0270*/  IADD3 R7, PT, PT, R10, 0xffffffe, RZ ;  /* 0x0ffffffe0a077810 */ /* 0x002fe20007ffe0ff */
[----:B0-----:R-:W-:-:S05]  /*0280*/  IMAD.MOV.U32 R4, RZ, RZ, RZ ;  /* 0x000000ffff047224 */ /* 0x001fca00078e00ff */
[----:B------:R-:W0:Y:S01]  /*0290*/  F2I.FTZ.U32.TRUNC.NTZ R7, R7 ;  /* 0x0000000700077305 */ /* 0x000e22000021f000 */
[----:B--2---:R-:W-:-:S04]  /*02a0*/  IMAD.MOV R11, RZ, RZ, -R5 ;  /* 0x000000ffff0b7224 */ /* 0x004fc800078e0a05 */
[----:B------:R-:W-:-:S04]  /*02b0*/  IMAD R11, R11, UR9, RZ ;  /* 0x000000090b0b7c24 */ /* 0x000fc8000f8e02ff */
[----:B------:R-:W-:-:S04]  /*02c0*/  IMAD.HI.U32 R5, R5, R11, R4 ;  /* 0x0000000b05057227 */ /* 0x000fc800078e0004 */
[----:B0-----:R-:W-:Y:S02]  /*02d0*/  IMAD R13, R13, R7, RZ ;  /* 0x000000070d0d7224 */ /* 0x001fe400078e02ff */
[----:B------:R-:W-:-:S04]  /*02e0*/  IMAD.HI.U32 R5, R5, R8, RZ ;  /* 0x0000000805057227 */ /* 0x000fc800078e00ff */
[----:B------:R-:W-:Y:S02]  /*02f0*/  IMAD.MOV R3, RZ, RZ, -R5 ;  /* 0x000000ffff037224 */ /* 0x000fe400078e0a05 */
[----:B------:R-:W-:-:S04]  /*0300*/  IMAD.HI.U32 R6, R7, R13, R6 ;  /* 0x0000000d07067227 */ /* 0x000fc800078e0006 */
[----:B------:R-:W-:Y:S01]  /*0310*/  IMAD R8, R3, UR9, R8 ;  /* 0x0000000903087c24 */ /* 0x000fe2000f8e0208 */
[----:B------:R-:W-:Y:S01]  /*0320*/  SHF.R.U32.HI R3, RZ, 0x2, R2 ;  /* 0x00000002ff037819 */ /* 0x000fe20000011602 */
[----:B------:R-:W-:-:S03]  /*0330*/  IMAD.HI.U32 R7, R6, R9, RZ ;  /* 0x0000000906077227 */ /* 0x000fc600078e00ff */
[----:B------:R-:W-:Y:S02]  /*0340*/  ISETP.GE.U32.AND P0, PT, R8, UR9, PT ;  /* 0x0000000908007c0c */ /* 0x000fe4000bf06070 */
[----:B------:R-:W-:-:S05]  /*0350*/  IADD3 R4, PT, PT, -R7, RZ, RZ ;  /* 0x000000ff07047210 */ /* 0x000fca0007ffe1ff */
[----:B------:R-:W-:Y:S01]  /*0360*/  IMAD R9, R4, UR8, R9 ;  /* 0x0000000804097c24 */ /* 0x000fe2000f8e0209 */
[----:B------:R-:W-:-:S04]  /*0370*/  SHF.L.U32 R4, R2, 0x1, RZ ;  /* 0x0000000102047819 */ /* 0x000fc800000006ff */
[----:B------:R-:W-:Y:S01]  /*0380*/  ISETP.GE.U32.AND P3, PT, R9, UR8, PT ;  /* 0x0000000809007c0c */ /* 0x000fe2000bf66070 */
[----:B------:R-:W-:Y:S01]  /*0390*/  @P0 VIADD R8, R8, -UR9 ;  /* 0x8000000908080c36 */ /* 0x000fe20008000000 */
[----:B------:R-:W-:Y:S02]  /*03a0*/  LOP3.LUT R6, R4, 0x4, RZ, 0xc0, !PT ;  /* 0x0000000404067812 */ /* 0x000fe400078ec0ff */
[----:B------:R-:W-:Y:S02]  /*03b0*/  @P0 IADD3 R5, PT, PT, R5, 0x1, RZ ;  /* 0x0000000105050810 */ /* 0x000fe40007ffe0ff */
[----:B------:R-:W-:Y:S01]  /*03c0*/  ISETP.GE.U32.AND P1, PT, R8, UR9, PT ;  /* 0x0000000908007c0c */ /* 0x000fe2000bf26070 */
[----:B------:R-:W-:Y:S01]  /*03d0*/  IMAD.U32 R8, RZ, RZ, UR5 ;  /* 0x00000005ff087e24 */ /* 0x000fe2000f8e00ff */
[----:B------:R-:W-:Y:S01]  /*03e0*/  LOP3.LUT R4, R45, 0x7c, RZ, 0xc0, !PT ;  /* 0x0000007c2d047812 */ /* 0x000fe200078ec0ff */
[----:B------:R-:W-:Y:S02]  /*03f0*/  UIADD3 UR5, UPT, UPT, UR4, 0x980, URZ ;  /* 0x0000098004057890 */ /* 0x000fe4000fffe0ff */
[----:B------:R-:W-:Y:S01]  /*0400*/  IMAD R41, R3, 0x84, R8 ;  /* 0x0000008403297824 */ /* 0x000fe200078e0208 */
[----:B------:R-:W-:Y:S01]  /*0410*/  UIADD3 UR4, UPT, UPT, UR4, 0x880, URZ ;  /* 0x0000088004047890 */ /* 0x000fe2000fffe0ff */
[----:B------:R-:W-:Y:S01]  /*0420*/  @P3 IADD3 R9, PT, PT, R9, -UR8, RZ ;  /* 0x8000000809093c10 */ /* 0x000fe2000fffe0ff */
[----:B------:R-:W-:Y:S01]  /*0430*/  IMAD R3, R3, 0x8, R6 ;  /* 0x0000000803037824 */ /* 0x000fe200078e0206 */
[----:B------:R-:W-:Y:S01]  /*0440*/  LOP3.LUT R6, R42, 0x30, RZ, 0xc0, !PT ;  /* 0x000000302a067812 */ /* 0x000fe200078ec0ff */
[----:B------:R-:W-:Y:S01]  /*0450*/  @P3 VIADD R7, R7, 0x1 ;  /* 0x0000000107073836 */ /* 0x000fe20000000000 */
[----:B------:R-:W-:Y:S01]  /*0460*/  IADD3 R41, PT, PT, R41, R4, RZ ;  /* 0x0000000429297210 */ /* 0x000fe20007ffe0ff */
[----:B------:R-:W-:Y:S01]  /*0470*/  ULEA UR5, UR6, UR5, 0x18 ;  /* 0x0000000506057291 */ /* 0x000fe2000f8ec0ff */
[----:B------:R-:W-:Y:S01]  /*0480*/  @P1 IADD3 R5, PT, PT, R5, 0x1, RZ ;  /* 0x0000000105051810 */ /* 0x000fe20007ffe0ff */
[----:B------:R-:W-:Y:S01]  /*0490*/  ULEA UR4, UR6, UR4, 0x18 ;  /* 0x0000000406047291 */ /* 0x000fe2000f8ec0ff */
[----:B------:R-:W-:Y:S01]  /*04a0*/  @!P2 LOP3.LUT R5, RZ, UR9, RZ, 0x33, !PT ;  /* 0x00000009ff05ac12 */ /* 0x000fe2000f8e33ff */
[----:B------:R-:W-:Y:S01]  /*04b0*/  IMAD R43, R43, 0x84, R8 ;  /* 0x000000842b2b7824 */ /* 0x000fe200078e0208 */
[----:B------:R-:W-:-:S02]  /*04c0*/  SHF.R.U32.HI R4, RZ, 0x1, R2 ;  /* 0x00000001ff047819 */ /* 0x000fc40000011602 */
[----:B------:R-:W-:Y:S01]  /*04d0*/  ISETP.GE.U32.AND P4, PT, R9, UR8, PT ;  /* 0x0000000809007c0c */ /* 0x000fe2000bf86070 */
[----:B------:R-:W-:Y:S01]  /*04e0*/  VIADD R37, R42, UR4 ;  /* 0x000000042a257c36 */ /* 0x000fe20008000000 */
[----:B------:R-:W-:Y:S02]  /*04f0*/  IADD3 R40, PT, PT, R40, R5, RZ ;  /* 0x0000000528287210 */ /* 0x000fe40007ffe0ff */
[----:B------:R-:W-:Y:S02]  /*0500*/  LOP3.LUT R5, R4, 0x1, RZ, 0xc0, !PT ;  /* 0x0000000104057812 */ /* 0x000fe400078ec0ff */
[----:B------:R-:W-:Y:S02]  /*0510*/  LOP3.LUT R4, R42, 0x10, RZ, 0xc0, !PT ;  /* 0x000000102a047812 */ /* 0x000fe400078ec0ff */
[--C-:B------:R-:W-:Y:S01]  /*0520*/  LOP3.LUT R34, R6, 0x8, R5.reuse, 0xfe, !PT ;  /* 0x0000000806227812 */ /* 0x100fe200078efe05 */
[C---:B------:R-:W-:Y:S01]  /*0530*/  IMAD R33, R5.reuse, -0x1f, R6 ;  /* 0xffffffe105217824 */ /* 0x040fe200078e0206 */
[C-C-:B------:R-:W-:Y:S01]  /*0540*/  LOP3.LUT R35, R5.reuse, 0x30, R42.reuse, 0xf8, !PT ;  /* 0x0000003005237812 */ /* 0x140fe200078ef82a */
[----:B------:R-:W-:Y:S01]  /*0550*/  VIADD R6, R5, 0xffffffff ;  /* 0xffffffff05067836 */ /* 0x000fe20000000000 */
[----:B------:R-:W-:Y:S01]  /*0560*/  LOP3.LUT R4, R4, 0x8, R5, 0xfe, !PT ;  /* 0x0000000804047812 */ /* 0x000fe200078efe05 */
[----:B------:R-:W-:Y:S01]  /*0570*/  @P4 VIADD R7, R7, 0x1 ;  /* 0x0000000107074836 */ /* 0x000fe20000000000 */
[----:B------:R-:W-:Y:S01]  /*0580*/  @!P5 LOP3.LUT R7, RZ, UR8, RZ, 0x33, !PT ;  /* 0x00000008ff07dc12 */ /* 0x000fe2000f8e33ff */
[C---:B------:R-:W-:Y:S01]  /*0590*/  VIADD R31, R33.reuse, 0x2 ;  /* 0x00000002211f7836 */ /* 0x040fe20000000000 */
[----:B------:R-:W-:Y:S01]  /*05a0*/  LOP3.LUT R13, R6, 0xf, RZ, 0xc0, !PT ;  /* 0x0000000f060d7812 */ /* 0x000fe200078ec0ff */
[----:B------:R-:W-:Y:S01]  /*05b0*/  VIADD R29, R33, 0x4 ;  /* 0x00000004211d7836 */ /* 0x000fe20000000000 */
[----:B------:R-:W-:Y:S01]  /*05c0*/  IADD3 R39, PT, PT, R45, UR5, RZ ;  /* 0x000000052d277c10 */ /* 0x000fe2000fffe0ff */
[----:B------:R-:W-:Y:S01]  /*05d0*/  IMAD.IADD R38, R38, 0x1, R7 ;  /* 0x0000000126267824 */ /* 0x000fe200078e0207 */
[----:B------:R-:W-:Y:S01]  /*05e0*/  LOP3.LUT R36, R13, 0x30, R42, 0xf8, !PT ;  /* 0x000000300d247812 */ /* 0x000fe200078ef82a */
[C---:B------:R-:W-:Y:S01]  /*05f0*/  VIADD R11, R33.reuse, 0x6 ;  /* 0x00000006210b7836 */ /* 0x040fe20000000000 */
[----:B------:R-:W-:Y:S01]  /*0600*/  LEA R34, R34, UR4, 0x2 ;  /* 0x0000000422227c11 */ /* 0x000fe2000f8e10ff */
[----:B------:R-:W-:Y:S01]  /*0610*/  VIADD R6, R33, 0x9 ;  /* 0x0000000921067836 */ /* 0x000fe20000000000 */
[----:B------:R-:W-:Y:S01]  /*0620*/  LEA R35, R35, UR4, 0x2 ;  /* 0x0000000423237c11 */ /* 0x000fe2000f8e10ff */
[C---:B------:R-:W-:Y:S01]  /*0630*/  VIADD R8, R33.reuse, 0xc ;  /* 0x0000000c21087836 */ /* 0x040fe20000000000 */
[----:B------:R-:W-:-:S02]  /*0640*/  IADD3 R32, PT, PT, R33, 0x1, RZ ;  /* 0x0000000121207810 */ /* 0x000fc40007ffe0ff */
[C---:B------:R-:W-:Y:S02]  /*0650*/  IADD3 R30, PT, PT, R33.reuse, 0x3, RZ ;  /* 0x00000003211e7810 */ /* 0x040fe40007ffe0ff */
[C---:B------:R-:W-:Y:S02]  /*0660*/  IADD3 R28, PT, PT, R33.reuse, 0x5, RZ ;  /* 0x00000005211c7810 */ /* 0x040fe40007ffe0ff */
[C---:B------:R-:W-:Y:S02]  /*0670*/  IADD3 R5, PT, PT, R33.reuse, 0x7, RZ ;  /* 0x0000000721057810 */ /* 0x040fe40007ffe0ff */
[C---:B------:R-:W-:Y:S02]  /*0680*/  IADD3 R7, PT, PT, R33.reuse, 0xb, RZ ;  /* 0x0000000b21077810 */ /* 0x040fe40007ffe0ff */
[----:B------:R-:W-:Y:S02]  /*0690*/  IADD3 R9, PT, PT, R33, 0xd, RZ ;  /* 0x0000000d21097810 */ /* 0x000fe40007ffe0ff */
[----:B------:R-:W-:-:S02]  /*06a0*/  LOP3.LUT R10, R13, 0x10, R42, 0xf8, !PT ;  /* 0x000000100d0a7812 */ /* 0x000fc400078ef82a */
[----:B----4-:R-:W-:-:S07]  /*06b0*/  LEA R36, R36, UR4, 0x2 ;  /* 0x0000000424247c11 */ /* 0x010fce000f8e10ff */
.L_x_8692:
[----:B------:R-:W-:Y:S01]  /*06c0*/  ISETP.GT.U32.AND P0, PT, R2, 0x3f, PT ;  /* 0x0000003f0200780c */ /* 0x000fe20003f04070 */
[----:B------:R-:W-:-:S12]  /*06d0*/  BSSY.RECONVERGENT B0, `(.L_x_8670) ;  /* 0x0000025000007945 */ /* 0x000fd80003800200 */
[----:B01--4-:R-:W-:Y:S05]  /*06e0*/  @P0 BRA `(.L_x_8671) ;  /* 0x00000000008c0947 */ /* 0x013fea0003800000 */
[C---:B------:R-:W-:Y:S01]  /*06f0*/  LOP3.LUT R13, R40.reuse, 0x3, RZ, 0xc0, !PT ;  /* 0x00000003280d7812 */ /* 0x040fe200078ec0ff */
[----:B------:R-:W-:Y:S01]  /*0700*/  BSSY.RECONVERGENT B1, `(.L_x_8672) ;  /* 0x0000010000017945 */ /* 0x000fe20003800200 */
[----:B------:R-:W-:Y:S01]  /*0710*/  ISETP.GE.U32.AND P2, PT, R40, 0x3, PT ;  /* 0x000000032800780c */ /* 0x000fe20003f46070 */
[----:B------:R-:W-:Y:S01]  /*0720*/  IMAD.MOV.U32 R12, RZ, RZ, R2 ;  /* 0x000000ffff0c7224 */ /* 0x000fe200078e0002 */
[----:B------:R-:W-:-:S13]  /*0730*/  ISETP.NE.AND P1, PT, R13, 0x3, PT ;  /* 0x000000030d00780c */ /* 0x000fda0003f25270 */
        /* <DEDUP_REMOVED lines=12> */
.L_x_8673:
[----:B------:R-:W-:Y:S05]  /*0800*/  BSYNC.RECONVERGENT B1 ;  /* 0x0000000000017941 */ /* 0x000fea0003800200 */
.L_x_8672:
[----:B------:R-:W-:Y:S05]  /*0810*/  @!P2 BRA `(.L_x_8671) ;  /* 0x000000000040a947 */ /* 0x000fea0003800000 */
[----:B------:R-:W1:Y:S01]  /*0820*/  S2UR UR7, SR_CgaCtaId ;  /* 0x00000000000779c3 */ /* 0x000e620000008800 */
[----:B------:R-:W-:Y:S02]  /*0830*/  UMOV UR6, 0x400 ;  /* 0x0000040000067882 */ /* 0x000fe40000000000 */
[----:B------:R-:W-:-:S04]  /*0840*/  UIADD3 UR6, UPT, UPT, UR6, 0x980, URZ ;  /* 0x0000098006067890 */ /* 0x000fc8000fffe0ff */
[----:B-1----:R-:W-:-:S06]  /*0850*/  ULEA UR6, UR7, UR6, 0x18 ;  /* 0x0000000607067291 */ /* 0x002fcc000f8ec0ff */
[----:B0-----:R-:W-:-:S07]  /*0860*/  LEA R13, R12, UR6, 0x2 ;  /* 0x000000060c0d7c11 */ /* 0x001fce000f8e10ff */
.L_x_8674:
        /* <DEDUP_REMOVED lines=11> */
.L_x_8671:
[----:B------:R-:W-:Y:S05]  /*0920*/  BSYNC.RECONVERGENT B0 ;  /* 0x0000000000007941 */ /* 0x000fea0003800200 */
.L_x_8670:
[----:B------:R-:W-:Y:S01]  /*0930*/  ISETP.GT.U32.AND P1, PT, R2, 0xf, PT ;  /* 0x0000000f0200780c */ /* 0x000fe20003f24070 */
[----:B------:R-:W-:-:S12]  /*0940*/  BSSY.RECONVERGENT B0, `(.L_x_8675) ;  /* 0x0000041000007945 */ /* 0x000fd80003800200 */
        /* <DEDUP_REMOVED lines=30> */
.L_x_8678:
[----:B------:R-:W-:Y:S05]  /*0b30*/  BSYNC.RECONVERGENT B1 ;  /* 0x0000000000017941 */ /* 0x000fea0003800200 */
.L_x_8677:
[----:B------:R-:W-:Y:S05]  /*0b40*/  @!P3 BRA `(.L_x_8676) ;  /* 0x000000000080b947 */ /* 0x000fea0003800000 */
[----:B------:R-:W3:Y:S01]  /*0b50*/  S2R R47, SR_CgaCtaId ;  /* 0x00000000002f7919 */ /* 0x000ee20000008800 */
[----:B--2-4-:R-:W-:-:S04]  /*0b60*/  MOV R12, 0x400 ;  /* 0x00000400000c7802 */ /* 0x014fc80000000f00 */
[----:B------:R-:W-:-:S04]  /*0b70*/  IADD3 R12, PT, PT, R12, 0x880, RZ ;  /* 0x000008800c0c7810 */ /* 0x000fc80007ffe0ff */
[----:B---3--:R-:W-:-:S07]  /*0b80*/  LEA R47, R47, R12, 0x18 ;  /* 0x0000000c2f2f7211 */ /* 0x008fce00078ec0ff */
.L_x_8679:
[----:B0-----:R-:W2:Y:S01]  /*0b90*/  LDC.64 R24, c[0x0][0x390] ;  /* 0x0000e400ff187b82 */ /* 0x001ea20000000a00 */
[----:B------:R-:W-:Y:S01]  /*0ba0*/  VIADD R17, R48, UR8 ;  /* 0x0000000830117c36 */ /* 0x000fe20008000000 */
[----:B0-----:R-:W-:-:S03]  /*0bb0*/  LEA R13, R46, R48, 0x6 ;  /* 0x000000302e0d7211 */ /* 0x001fc600078e30ff */
[----:B------:R-:W-:Y:S02]  /*0bc0*/  VIADD R19, R17, UR8 ;  /* 0x0000000811137c36 */ /* 0x000fe40008000000 */
[----:B------:R-:W-:-:S03]  /*0bd0*/  IMAD R17, R46, 0x40, R17 ;  /* 0x000000402e117824 */ /* 0x000fc600078e0211 */
[----:B------:R-:W-:Y:S02]  /*0be0*/  IADD3 R49, PT, PT, R19, UR8, RZ ;  /* 0x0000000813317c10 */ /* 0x000fe4000fffe0ff */
[----:B------:R-:W-:-:S03]  /*0bf0*/  LEA R21, R46, R19, 0x6 ;  /* 0x000000132e157211 */ /* 0x000fc600078e30ff */
[----:B------:R-:W-:Y:S02]  /*0c00*/  IMAD R19, R46, 0x40, R49 ;  /* 0x000000402e137824 */ /* 0x000fe400078e0231 */
        /* <DEDUP_REMOVED lines=8> */
[----:B------:R-:W0:Y:S01]  /*0c90*/  LDC R53, c[0x0][0x360] ;  /* 0x0000d800ff357b82 */ /* 0x000e220000000800 */
[----:B------:R-:W-:-:S02]  /*0ca0*/  LEA R50, R48, R47, 0x2 ;  /* 0x0000002f30327211 */ /* 0x000fc400078e10ff */
[----:B------:R-:W-:-:S04]  /*0cb0*/  IADD3 R48, PT, PT, R49, UR8, RZ ;  /* 0x0000000831307c10 */ /* 0x000fc8000fffe0ff */
[----:B------:R-:W-:Y:S01]  /*0cc0*/  ISETP.GE.U32.AND P2, PT, R48, 0x40, PT ;  /* 0x000000403000780c */ /* 0x000fe20003f46070 */
[----:B0-----:R-:W-:-:S05]  /*0cd0*/  IMAD R51, R53, 0x10, R50 ;  /* 0x0000001035337824 */ /* 0x001fca00078e0232 */
[----:B------:R-:W-:-:S05]  /*0ce0*/  LEA R52, R53, R51, 0x4 ;  /* 0x0000003335347211 */ /* 0x000fca00078e20ff */
[----:B------:R-:W-:Y:S01]  /*0cf0*/  IMAD R53, R53, 0x10, R52 ;  /* 0x0000001035357824 */ /* 0x000fe200078e0234 */
[----:B--2---:R0:W-:Y:S04]  /*0d00*/  STS.128 [R50], R12 ;  /* 0x0000000c32007388 */ /* 0x0041e80000000c00 */
[----:B---3--:R0:W-:Y:S04]  /*0d10*/  STS.128 [R51], R16 ;  /* 0x0000001033007388 */ /* 0x0081e80000000c00 */
[----:B----4-:R0:W-:Y:S04]  /*0d20*/  STS.128 [R52], R20 ;  /* 0x0000001434007388 */ /* 0x0101e80000000c00 */
[----:B-----5:R0:W-:Y:S01]  /*0d30*/  STS.128 [R53], R24 ;  /* 0x0000001835007388 */ /* 0x0201e20000000c00 */
[----:B------:R-:W-:Y:S05]  /*0d40*/  @!P2 BRA `(.L_x_8679) ;  /* 0xfffffffc0090a947 */ /* 0x000fea000383ffff */
.L_x_8676:
[----:B------:R-:W-:Y:S05]  /*0d50*/  BSYNC.RECONVERGENT B0 ;  /* 0x0000000000007941 */ /* 0x000fea0003800200 */
.L_x_8675:
[----:B------:R-:W-:Y:S01]  /*0d60*/  BSSY.RECONVERGENT B0, `(.L_x_8680) ;  /* 0x000000c000007945 */ /* 0x000fe20003800200 */
[----:B0---4-:R-:W-:-:S07]  /*0d70*/  SHF.R.U32.HI R17, RZ, 0x4, R2 ;  /* 0x00000004ff117819 */ /* 0x011fce0000011602 */
.L_x_8681:
        /* <DEDUP_REMOVED lines=11> */
.L_x_8680:
[----:B------:R-:W-:Y:S06]  /*0e30*/  BAR.SYNC.DEFER_BLOCKING 0x0 ;  /* 0x0000000000007b1d */ /* 0x000fec0000010000 */
[----:B------:R-:W-:Y:S05]  /*0e40*/  @P0 BRA `(.L_x_8682) ;  /* 0x0000000000f00947 */ /* 0x000fea0003800000 */
[----:B0-----:R-:W-:Y:S01]  /*0e50*/  LOP3.LUT R14, R2, 0x1, RZ, 0xc0, !PT ;  /* 0x00000001020e7812 */ /* 0x001fe200078ec0ff */
[----:B------:R0:W1:Y:S01]  /*0e60*/  LDS R47, [R36] ;  /* 0x00000000242f7984 */ /* 0x0000620000000800 */
[----:B------:R-:W-:Y:S02]  /*0e70*/  UMOV UR6, 0xffffffff ;  /* 0xffffffff00067882 */ /* 0x000fe40000000000 */
[----:B------:R-:W-:Y:S01]  /*0e80*/  ISETP.NE.AND P2, PT, R14, RZ, PT ;  /* 0x000000ff0e00720c */ /* 0x000fe20003f45270 */
[----:B------:R0:W2:Y:S04]  /*0e90*/  LDS R27, [R35+0x38] ;  /* 0x00003800231b7984 */ /* 0x0000a80000000800 */
        /* <DEDUP_REMOVED lines=15> */
[----:B-1234-:R-:W-:Y:S05]  /*0f90*/  BRA.DIV UR6, `(.L_x_8683) ;  /* 0x0000000a06e47947 */ /* 0x01efea000b800000 */
[----:B0-----:R-:W0:Y:S02]  /*0fa0*/  SHFL.IDX PT, R50, R52, R33, 0x1f ;  /* 0x00001f2134327589 */ /* 0x001e2400000e0000 */
[----:B0-----:R-:W-:Y:S02]  /*0fb0*/  IMAD R53, R53, R50, RZ ;  /* 0x0000003235357224 */ /* 0x001fe400078e02ff */
[----:B------:R-:W0:Y:S02]  /*0fc0*/  SHFL.IDX PT, R50, R52, R32, 0x1f ;  /* 0x00001f2034327589 */ /* 0x000e2400000e0000 */
[----:B0-----:R-:W-:Y:S02]  /*0fd0*/  IMAD R14, R14, R50, R53 ;  /* 0x000000320e0e7224 */ /* 0x001fe400078e0235 */
[----:B------:R-:W0:Y:S02]  /*0fe0*/  SHFL.IDX PT, R53, R52, R31, 0x1f ;  /* 0x00001f1f34357589 */ /* 0x000e2400000e0000 */
[----:B0-----:R-:W-:-:S02]  /*0ff0*/  IMAD R15, R15, R53, R14 ;  /* 0x000000350f0f7224 */ /* 0x001fc400078e020e */
[----:B------:R-:W0:Y:S04]  /*1000*/  SHFL.IDX PT, R14, R52, R30, 0x1f ;  /* 0x00001f1e340e7589 */ /* 0x000e2800000e0000 */
[----:B------:R-:W1:Y:S01]  /*1010*/  SHFL.IDX PT, R53, R52, R29, 0x1f ;  /* 0x00001f1d34357589 */ /* 0x000e6200000e0000 */
[----:B0-----:R-:W-:-:S03]  /*1020*/  IMAD R16, R16, R14, R15 ;  /* 0x0000000e10107224 */ /* 0x001fc600078e020f */
[----:B------:R-:W0:Y:S01]  /*1030*/  SHFL.IDX PT, R14, R52, R28, 0x1f ;  /* 0x00001f1c340e7589 */ /* 0x000e2200000e0000 */
[----:B-1----:R-:W-:-:S03]  /*1040*/  IMAD R17, R17, R53, R16 ;  /* 0x0000003511117224 */ /* 0x002fc600078e0210 */
[----:B------:R-:W1:Y:S01]  /*1050*/  SHFL.IDX PT, R15, R52, R11, 0x1f ;  /* 0x00001f0b340f7589 */ /* 0x000e6200000e0000 */
[----:B------:R-:W-:-:S03]  /*1060*/  VIADD R53, R33, 0xa ;  /* 0x0000000a21357836 */ /* 0x000fc60000000000 */
[----:B------:R-:W2:Y:S01]  /*1070*/  SHFL.IDX PT, R16, R52, R5, 0x1f ;  /* 0x00001f0534107589 */ /* 0x000ea200000e0000 */
[----:B0-----:R-:W-:-:S03]  /*1080*/  IMAD R18, R18, R14, R17 ;  /* 0x0000000e12127224 */ /* 0x001fc600078e0211 */
[----:B------:R-:W0:Y:S01]  /*1090*/  SHFL.IDX PT, R14, R52, R4, 0x1f ;  /* 0x00001f04340e7589 */ /* 0x000e2200000e0000 */
[----:B-1----:R-:W-:Y:S01]  /*10a0*/  IMAD R15, R19, R15, R18 ;  /* 0x0000000f130f7224 */ /* 0x002fe200078e0212 */
[----:B------:R-:W-:Y:S02]  /*10b0*/  IADD3 R19, PT, PT, R33, 0xe, RZ ;  /* 0x0000000e21137810 */ /* 0x000fe40007ffe0ff */
[----:B------:R-:W1:Y:S01]  /*10c0*/  SHFL.IDX PT, R18, R52, R6, 0x1f ;  /* 0x00001f0634127589 */ /* 0x000e6200000e0000 */
[----:B--2---:R-:W-:-:S03]  /*10d0*/  IMAD R15, R20, R16, R15 ;  /* 0x00000010140f7224 */ /* 0x004fc600078e020f */
[----:B------:R-:W2:Y:S04]  /*10e0*/  SHFL.IDX PT, R16, R52, R53, 0x1f ;  /* 0x00001f3534107589 */ /* 0x000ea800000e0000 */
[----:B------:R-:W3:Y:S04]  /*10f0*/  SHFL.IDX PT, R17, R52, R7, 0x1f ;  /* 0x00001f0734117589 */ /* 0x000ee800000e0000 */
[----:B------:R-:W4:Y:S01]  /*1100*/  SHFL.IDX PT, R20, R52, R8, 0x1f ;  /* 0x00001f0834147589 */ /* 0x000f2200000e0000 */
[----:B0-----:R-:W-:-:S03]  /*1110*/  IMAD R21, R21, R14, R15 ;  /* 0x0000000e15157224 */ /* 0x001fc600078e020f */
[----:B------:R-:W0:Y:S01]  /*1120*/  SHFL.IDX PT, R15, R52, R9, 0x1f ;  /* 0x00001f09340f7589 */ /* 0x000e2200000e0000 */
[----:B-1----:R-:W-:-:S03]  /*1130*/  IMAD R18, R22, R18, R21 ;  /* 0x0000001216127224 */ /* 0x002fc600078e0215 */
[----:B------:R-:W1:Y:S01]  /*1140*/  SHFL.IDX PT, R14, R52, R19, 0x1f ;  /* 0x00001f13340e7589 */ /* 0x000e6200000e0000 */
[----:B--2---:R-:W-:-:S03]  /*1150*/  IMAD R16, R23, R16, R18 ;  /* 0x0000001017107224 */ /* 0x004fc600078e0212 */
[----:B------:R2:W2:Y:S01]  /*1160*/  SHFL.IDX PT, R21, R52, R10, 0x1f ;  /* 0x00001f0a34157589 */ /* 0x0004a200000e0000 */
[----:B---3--:R-:W-:-:S04]  /*1170*/  IMAD R16, R24, R17, R16 ;  /* 0x0000001118107224 */ /* 0x008fc800078e0210 */
[----:B----4-:R-:W-:-:S04]  /*1180*/  IMAD R16, R25, R20, R16 ;  /* 0x0000001419107224 */ /* 0x010fc800078e0210 */
[----:B0-----:R-:W-:-:S04]  /*1190*/  IMAD R15, R26, R15, R16 ;  /* 0x0000000f1a0f7224 */ /* 0x001fc800078e0210 */
[----:B-1----:R-:W-:-:S07]  /*11a0*/  IMAD R14, R27, R14, R15 ;  /* 0x0000000e1b0e7224 */ /* 0x002fce00078e020f */
.L_x_8709:
[----:B------:R-:W-:Y:S01]  /*11b0*/  @!P2 LDS R16, [R3+UR5] ;  /* 0x000000050310a984 */ /* 0x000fe20008000800 */
[----:B--2---:R-:W-:Y:S01]  /*11c0*/  IMAD R14, R47, R21, R14 ;  /* 0x000000152f0e7224 */ /* 0x004fe200078e020e */
[----:B------:R-:W-:Y:S05]  /*11d0*/  WARPSYNC.ALL ;  /* 0x0000000000007948 */ /* 0x000fea0003800000 */
[----:B------:R-:W0:Y:S02]  /*11e0*/  SHFL.DOWN PT, R15, R14, 0x1, 0x1e1f ;  /* 0x083e1f000e0f7f89 */ /* 0x000e2400000e0000 */
[----:B0-----:R-:W-:-:S05]  /*11f0*/  @!P2 IADD3 R16, PT, PT, R16, R15, R14 ;  /* 0x0000000f1010a210 */ /* 0x001fca0007ffe00e */
[----:B------:R1:W-:Y:S02]  /*1200*/  @!P2 STS [R3+UR5], R16 ;  /* 0x000000100300a988 */ /* 0x0003e40008000805 */
.L_x_8682:
[----:B------:R-:W-:-:S07]  /*1210*/  SHF.R.U32.HI R17, RZ, 0x4, R2 ;  /* 0x00000004ff117819 */ /* 0x000fce0000011602 */
.L_x_8684:
[----:B------:R-:W-:-:S04]  /*1220*/  IMAD R15, R17, 0x20, R44 ;  /* 0x00000020110f7824 */ /* 0x000fc800078e022c */
[----:B0-2---:R-:W-:-:S06]  /*1230*/  IMAD.WIDE.U32 R14, R15, 0x4, R12 ;  /* 0x000000040f0e7825 */ /* 0x005fcc00078e000c */
[----:B------:R-:W2:Y:S01]  /*1240*/  LDG.E R14, desc[UR10][R14.64+0x40] ;  /* 0x0000400a0e0e7981 */ /* 0x000ea2000c1e1900 */
[----:B------:R-:W-:Y:S02]  /*1250*/  LEA R19, R17, R43, 0x2 ;  /* 0x0000002b11137211 */ /* 0x000fe400078e10ff */
[----:B------:R-:W-:-:S04]  /*1260*/  LEA.HI R17, R48, R17, RZ, 0x1c ;  /* 0x0000001130117211 */ /* 0x000fc800078fe0ff */
[----:B------:R-:W-:Y:S01]  /*1270*/  ISETP.GE.U32.AND P2, PT, R17, 0x20, PT ;  /* 0x000000201100780c */ /* 0x000fe20003f46070 */
[----:B--2---:R2:W-:-:S12]  /*1280*/  STS [R19], R14 ;  /* 0x0000000e13007388 */ /* 0x0045d80000000800 */
[----:B------:R-:W-:Y:S05]  /*1290*/  @!P2 BRA `(.L_x_8684) ;  /* 0xfffffffc00e0a947 */ /* 0x000fea000383ffff */
[----:B------:R-:W-:Y:S05]  /*12a0*/  WARPSYNC.ALL ;  /* 0x0000000000007948 */ /* 0x000fea0003800000 */
[----:B------:R-:W-:Y:S06]  /*12b0*/  BAR.SYNC.DEFER_BLOCKING 0x0 ;  /* 0x0000000000007b1d */ /* 0x000fec0000010000 */
[----:B------:R-:W-:Y:S05]  /*12c0*/  @P0 BRA `(.L_x_8685) ;  /* 0x0000000000f00947 */ /* 0x000fea0003800000 */
[----:B------:R0:W3:Y:S01]  /*12d0*/  LDS R20, [R36] ;  /* 0x0000000024147984 */ /* 0x0000e20000000800 */
[----:B------:R-:W-:Y:S01]  /*12e0*/  UMOV UR6, 0xffffffff ;  /* 0xffffffff00067882 */ /* 0x000fe20000000000 */
[----:B------:R-:W-:Y:S02]  /*12f0*/  LOP3.LUT R47, R2, 0x1, RZ, 0xc0, !PT ;  /* 0x00000001022f7812 */ /* 0x000fe400078ec0ff */
[----:B--2---:R0:W2:Y:S02]  /*1300*/  LDS R19, [R35+0x38] ;  /* 0x0000380023137984 */ /* 0x0040a40000000800 */
[----:B------:R-:W-:Y:S02]  /*1310*/  ISETP.NE.AND P0, PT, R47, RZ, PT ;  /* 0x000000ff2f00720c */ /* 0x000fe40003f05270 */
[----:B------:R0:W4:Y:S04]  /*1320*/  LDS R18, [R35+0x34] ;  /* 0x0000340023127984 */ /* 0x0001280000000800 */
[----:B------:R0:W0:Y:S04]  /*1330*/  LDS R17, [R35+0x30] ;  /* 0x0000300023117984 */ /* 0x0000280000000800 */
[----:B-1----:R1:W0:Y:S04]  /*1340*/  LDS R16, [R35+0x2c] ;  /* 0x00002c0023107984 */ /* 0x0022280000000800 */
        /* <DEDUP_REMOVED lines=15> */
[----:B------:R-:W-:Y:S01]  /*1440*/  SHFL.IDX PT, R53, R52, R30, 0x1f ;  /* 0x00001f1e34357589 */ /* 0x000fe200000e0000 */
[----:B0-----:R-:W-:-:S03]  /*1450*/  IMAD R27, R27, R48, RZ ;  /* 0x000000301b1b7224 */ /* 0x001fc600078e02ff */
[----:B------:R-:W0:Y:S01]  /*1460*/  SHFL.IDX PT, R48, R52, R31, 0x1f ;  /* 0x00001f1f34307589 */ /* 0x000e2200000e0000 */
[----:B--2---:R-:W-:-:S03]  /*1470*/  IMAD R27, R26, R47, R27 ;  /* 0x0000002f1a1b7224 */ /* 0x004fc600078e021b */
[----:B------:R-:W2:Y:S04]  /*1480*/  SHFL.IDX PT, R47, R52, R29, 0x1f ;  /* 0x00001f1d342f7589 */ /* 0x000ea800000e0000 */
[----:B------:R-:W3:Y:S01]  /*1490*/  SHFL.IDX PT, R26, R52, R28, 0x1f ;  /* 0x00001f1c341a7589 */ /* 0x000ee200000e0000 */
[----:B0-----:R-:W-:-:S03]  /*14a0*/  IMAD R22, R22, R48, R27 ;  /* 0x0000003016167224 */ /* 0x001fc600078e021b */
[----:B------:R-:W0:Y:S01]  /*14b0*/  SHFL.IDX PT, R48, R52, R11, 0x1f ;  /* 0x00001f0b34307589 */ /* 0x000e2200000e0000 */
[----:B------:R-:W-:-:S03]  /*14c0*/  IMAD R22, R23, R53, R22 ;  /* 0x0000003517167224 */ /* 0x000fc600078e0216 */
[----:B------:R-:W4:Y:S01]  /*14d0*/  SHFL.IDX PT, R23, R52, R5, 0x1f ;  /* 0x00001f0534177589 */ /* 0x000f2200000e0000 */
[----:B------:R-:W-:Y:S02]  /*14e0*/  VIADD R53, R33, 0xa ;  /* 0x0000000a21357836 */ /* 0x000fe40000000000 */
[----:B--2---:R-:W-:Y:S01]  /*14f0*/  IMAD R22, R24, R47, R22 ;  /* 0x0000002f18167224 */ /* 0x004fe200078e0216 */
[----:B------:R-:W2:Y:S03]  /*1500*/  SHFL.IDX PT, R27, R52, R4, 0x1f ;  /* 0x00001f04341b7589 */ /* 0x000ea600000e0000 */
[----:B---3--:R-:W-:Y:S01]  /*1510*/  IMAD R26, R25, R26, R22 ;  /* 0x0000001a191a7224 */ /* 0x008fe200078e0216 */
[----:B------:R-:W-:Y:S04]  /*1520*/  SHFL.IDX PT, R47, R52, R7, 0x1f ;  /* 0x00001f07342f7589 */ /* 0x000fe800000e0000 */
[----:B------:R-:W3:Y:S04]  /*1530*/  SHFL.IDX PT, R25, R52, R6, 0x1f ;  /* 0x00001f0634197589 */ /* 0x000ee800000e0000 */
[----:B------:R-:W5:Y:S01]  /*1540*/  SHFL.IDX PT, R22, R52, R53, 0x1f ;  /* 0x00001f3534167589 */ /* 0x000f6200000e0000 */
[----:B0-----:R-:W-:-:S03]  /*1550*/  IMAD R21, R21, R48, R26 ;  /* 0x0000003015157224 */ /* 0x001fc600078e021a */
[----:B------:R-:W0:Y:S01]  /*1560*/  SHFL.IDX PT, R24, R52, R8, 0x1f ;  /* 0x00001f0834187589 */ /* 0x000e2200000e0000 */
[----:B----4-:R-:W-:Y:S01]  /*1570*/  IMAD R12, R12, R23, R21 ;  /* 0x000000170c0c7224 */ /* 0x010fe200078e0215 */
[----:B------:R-:W-:Y:S02]  /*1580*/  IADD3 R23, PT, PT, R33, 0xe, RZ ;  /* 0x0000000e21177810 */ /* 0x000fe40007ffe0ff */
[----:B------:R-:W4:Y:S01]  /*1590*/  SHFL.IDX PT, R21, R52, R9, 0x1f ;  /* 0x00001f0934157589 */ /* 0x000f2200000e0000 */
[----:B--2---:R-:W-:-:S03]  /*15a0*/  IMAD R13, R13, R27, R12 ;  /* 0x0000001b0d0d7224 */ /* 0x004fc600078e020c */
[----:B------:R-:W2:Y:S01]  /*15b0*/  SHFL.IDX PT, R12, R52, R23, 0x1f ;  /* 0x00001f17340c7589 */ /* 0x000ea200000e0000 */
[----:B---3--:R-:W-:-:S03]  /*15c0*/  IMAD R13, R14, R25, R13 ;  /* 0x000000190e0d7224 */ /* 0x008fc600078e020d */
[----:B------:R3:W1:Y:S01]  /*15d0*/  SHFL.IDX PT, R14, R52, R10, 0x1f ;  /* 0x00001f0a340e7589 */ /* 0x00066200000e0000 */
[----:B-----5:R-:W-:-:S04]  /*15e0*/  IMAD R13, R15, R22, R13 ;  /* 0x000000160f0d7224 */ /* 0x020fc800078e020d */
[----:B------:R-:W-:-:S04]  /*15f0*/  IMAD R13, R16, R47, R13 ;  /* 0x0000002f100d7224 */ /* 0x000fc800078e020d */
[----:B0-----:R-:W-:-:S04]  /*1600*/  IMAD R13, R17, R24, R13 ;  /* 0x00000018110d7224 */ /* 0x001fc800078e020d */
[----:B----4-:R-:W-:-:S04]  /*1610*/  IMAD R13, R18, R21, R13 ;  /* 0x00000015120d7224 */ /* 0x010fc800078e020d */
[----:B--23--:R-:W-:-:S07]  /*1620*/  IMAD R13, R19, R12, R13 ;  /* 0x0000000c130d7224 */ /* 0x00cfce00078e020d */
.L_x_8726:
[----:B------:R-:W-:Y:S01]  /*1630*/  @!P0 LDS R15, [R3+UR5+0x80] ;  /* 0x00008005030f8984 */ /* 0x000fe20008000800 */
[----:B-1----:R-:W-:Y:S01]  /*1640*/  IMAD R13, R20, R14, R13 ;  /* 0x0000000e140d7224 */ /* 0x002fe200078e020d */
[----:B------:R-:W-:Y:S05]  /*1650*/  WARPSYNC.ALL ;  /* 0x0000000000007948 */ /* 0x000fea0003800000 */
[----:B------:R-:W0:Y:S02]  /*1660*/  SHFL.DOWN PT, R12, R13, 0x1, 0x1e1f ;  /* 0x083e1f000d0c7f89 */ /* 0x000e2400000e0000 */
[----:B0-----:R-:W-:-:S05]  /*1670*/  @!P0 IADD3 R12, PT, PT, R15, R12, R13 ;  /* 0x0000000c0f0c8210 */ /* 0x001fca0007ffe00d */
[----:B------:R0:W-:Y:S02]  /*1680*/  @!P0 STS [R3+UR5+0x80], R12 ;  /* 0x0000800c03008988 */ /* 0x0001e40008000805 */
.L_x_8685:
[----:B------:R-:W-:Y:S05]  /*1690*/  WARPSYNC.ALL ;  /* 0x0000000000007948 */ /* 0x000fea0003800000 */
[----:B------:R-:W-:Y:S06]  /*16a0*/  BAR.SYNC.DEFER_BLOCKING 0x0 ;  /* 0x0000000000007b1d */ /* 0x000fec0000010000 */
[----:B------:R-:W-:Y:S04]  /*16b0*/  BSSY.RECONVERGENT B0, `(.L_x_8687) ;  /* 0x0000042000007945 */ /* 0x000fe80003800200 */
[----:B------:R-:W-:Y:S05]  /*16c0*/  @P1 BRA `(.L_x_8688) ;  /* 0x0000000400001947 */ /* 0x000fea0003800000 */
[C---:B--2---:R-:W-:Y:S01]  /*16d0*/  LOP3.LUT R19, R38.reuse, 0x3, RZ, 0xc0, !PT ;  /* 0x0000000326137812 */ /* 0x044fe200078ec0ff */
        /* <DEDUP_REMOVED lines=10> */
[----:B0-----:R-:W0:Y:S02]  /*1780*/  LDS.128 R12, [R18] ;  /* 0x00000000120c7984 */ /* 0x001e240000000c00 */
[----:B-1----:R-:W-:-:S05]  /*1790*/  IMAD.WIDE R16, R17, 0x4, R20 ;  /* 0x0000000411107825 */ /* 0x002fca00078e0214 */
[----:B0-----:R2:W-:Y:S05]  /*17a0*/  STG.E.128 desc[UR10][R16.64], R12 ;  /* 0x0000000c10007986 */ /* 0x0015ea000c101d0a */
        /* <DEDUP_REMOVED lines=16> */
.L_x_8690:
[----:B------:R-:W-:Y:S05]  /*18b0*/  BSYNC.RECONVERGENT B1 ;  /* 0x0000000000017941 */ /* 0x000fea0003800200 */
.L_x_8689:
[----:B------:R-:W-:Y:S05]  /*18c0*/  @!P1 BRA `(.L_x_8688) ;  /* 0x0000000000809947 */ /* 0x000fea0003800000 */
[----:B------:R-:W4:Y:S01]  /*18d0*/  S2R R47, SR_CgaCtaId ;  /* 0x00000000002f7919 */ /* 0x000f220000008800 */
[----:B0-23--:R-:W-:-:S05]  /*18e0*/  MOV R12, 0x400 ;  /* 0x00000400000c7802 */ /* 0x00dfca0000000f00 */
[----:B------:R-:W-:-:S05]  /*18f0*/  VIADD R12, R12, 0x980 ;  /* 0x000009800c0c7836 */ /* 0x000fca0000000000 */
[----:B----4-:R-:W-:-:S07]  /*1900*/  LEA R47, R47, R12, 0x18 ;  /* 0x0000000c2f2f7211 */ /* 0x010fce00078ec0ff */
.L_x_8691:
[----:B----4-:R-:W1:Y:S01]  /*1910*/  LDC R20, c[0x0][0x360] ;  /* 0x0000d800ff147b82 */ /* 0x010e620000000800 */
[----:B------:R-:W-:Y:S02]  /*1920*/  LEA R53, R52, R47, 0x2 ;  /* 0x0000002f34357211 */ /* 0x000fe400078e10ff */
[----:B------:R-:W-:-:S03]  /*1930*/  LEA R51, R46, R52, 0x6 ;  /* 0x000000342e337211 */ /* 0x000fc600078e30ff */
[----:B------:R0:W2:Y:S02]  /*1940*/  LDS.128 R24, [R53] ;  /* 0x0000000035187984 */ /* 0x0000a40000000c00 */
[----:B------:R-:W3:Y:S01]  /*1950*/  LDC.64 R48, c[0x0][0x3a0] ;  /* 0x0000e800ff307b82 */ /* 0x000ee20000000a00 */
[----:B-1----:R-:W-:Y:S02]  /*1960*/  IMAD R16, R20, 0x10, R53 ;  /* 0x0000001014107824 */ /* 0x002fe400078e0235 */
[----:B0-----:R-:W-:Y:S02]  /*1970*/  VIADD R53, R52, UR8 ;  /* 0x0000000834357c36 */ /* 0x001fe40008000000 */
[----:B------:R-:W-:Y:S01]  /*1980*/  IMAD R17, R20, 0x10, R16 ;  /* 0x0000001014117824 */ /* 0x000fe200078e0210 */
[----:B------:R-:W0:Y:S02]  /*1990*/  LDS.128 R12, [R16] ;  /* 0x00000000100c7984 */ /* 0x000e240000000c00 */
[----:B------:R-:W-:Y:S01]  /*19a0*/  LEA R52, R46, R53, 0x6 ;  /* 0x000000352e347211 */ /* 0x000fe200078e30ff */
[----:B---3--:R-:W-:Y:S01]  /*19b0*/  IMAD.WIDE R50, R51, 0x4, R48 ;  /* 0x0000000433327825 */ /* 0x008fe200078e0230 */
[----:B------:R-:W-:-:S02]  /*19c0*/  LEA R20, R20, R17, 0x4 ;  /* 0x0000001114147211 */ /* 0x000fc400078e20ff */
[----:B------:R-:W1:Y:S01]  /*19d0*/  LDS.128 R16, [R17] ;  /* 0x0000000011107984 */ /* 0x000e620000000c00 */
[----:B------:R-:W-:-:S03]  /*19e0*/  VIADD R53, R53, UR8 ;  /* 0x0000000835357c36 */ /* 0x000fc60008000000 */
[----:B------:R-:W3:Y:S04]  /*19f0*/  LDS.128 R20, [R20] ;  /* 0x0000000014147984 */ /* 0x000ee80000000c00 */
[----:B--2---:R2:W-:Y:S02]  /*1a00*/  STG.E.128 desc[UR10][R50.64], R24 ;  /* 0x0000001832007986 */ /* 0x0045e4000c101d0a */
[----:B--2---:R-:W-:Y:S01]  /*1a10*/  IMAD.WIDE R50, R52, 0x4, R48 ;  /* 0x0000000434327825 */ /* 0x004fe200078e0230 */
[----:B------:R-:W-:-:S03]  /*1a20*/  IADD3 R52, PT, PT, R53, UR8, RZ ;  /* 0x0000000835347c10 */ /* 0x000fc6000fffe0ff */
[----:B------:R-:W-:Y:S01]  /*1a30*/  IMAD R53, R46, 0x40, R53 ;  /* 0x000000402e357824 */ /* 0x000fe200078e0235 */
[----:B0-----:R0:W-:Y:S03]  /*1a40*/  STG.E.128 desc[UR10][R50.64], R12 ;  /* 0x0000000c32007986 */ /* 0x0011e6000c101d0a */
[----:B------:R-:W-:-:S05]  /*1a50*/  IMAD.WIDE R24, R53, 0x4, R48 ;  /* 0x0000000435187825 */ /* 0x000fca00078e0230 */
[----:B-1----:R4:W-:Y:S01]  /*1a60*/  STG.E.128 desc[UR10][R24.64], R16 ;  /* 0x0000001018007986 */ /* 0x0029e2000c101d0a */
[----:B0-----:R-:W-:Y:S01]  /*1a70*/  LEA R13, R46, R52, 0x6 ;  /* 0x000000342e0d7211 */ /* 0x001fe200078e30ff */
[----:B------:R-:W-:-:S04]  /*1a80*/  VIADD R52, R52, UR8 ;  /* 0x0000000834347c36 */ /* 0x000fc80008000000 */
[----:B------:R-:W-:Y:S01]  /*1a90*/  IMAD.WIDE R48, R13, 0x4, R48 ;  /* 0x000000040d307825 */ /* 0x000fe200078e0230 */
[----:B------:R-:W-:-:S04]  /*1aa0*/  ISETP.GE.U32.AND P0, PT, R52, 0x40, PT ;  /* 0x000000403400780c */ /* 0x000fc80003f06070 */
[----:B---3--:R4:W-:Y:S09]  /*1ab0*/  STG.E.128 desc[UR10][R48.64], R20 ;  /* 0x0000001430007986 */ /* 0x0089f2000c101d0a */
[----:B------:R-:W-:Y:S05]  /*1ac0*/  @!P0 BRA `(.L_x_8691) ;  /* 0xfffffffc00908947 */ /* 0x000fea000383ffff */
.L_x_8688:
[----:B------:R-:W-:Y:S05]  /*1ad0*/  BSYNC.RECONVERGENT B0 ;  /* 0x0000000000007941 */ /* 0x000fea0003800200 */
.L_x_8687:
[C---:B--23--:R-:W-:Y:S01]  /*1ae0*/  IMAD.SHL.U32 R13, R0.reuse, 0x4, RZ ;  /* 0x00000004000d7824 */ /* 0x04cfe200078e00ff */
[----:B------:R-:W-:-:S04]  /*1af0*/  IADD3 R46, PT, PT, R0, R46, RZ ;  /* 0x0000002e002e7210 */ /* 0x000fc80007ffe0ff */
[----:B------:R-:W-:-:S13]  /*1b00*/  ISETP.GE.U32.AND P0, PT, R46, R13, PT ;  /* 0x0000000d2e00720c */ /* 0x000fda0003f06070 */
[----:B------:R-:W-:Y:S05]  /*1b10*/  @!P0 BRA `(.L_x_8692) ;  /* 0xffffffe800e88947 */ /* 0x000fea000383ffff */
[----:B------:R-:W-:Y:S05]  /*1b20*/  EXIT ;  /* 0x000000000000794d */ /* 0x000fea0003800000 */
.L_x_8683:
[----:B------:R-:W-:Y:S01]  /*1b30*/  IMAD.MOV.U32 R50, RZ, RZ, 0x1f ;  /* 0x0000001fff327424 */ /* 0x000fe200078e00ff */
[----:B------:R-:W-:Y:S02]  /*1b40*/  MOV R49, R33 ;  /* 0x0000002100317202 */ /* 0x000fe40000000f00 */
[----:B------:R-:W-:-:S07]  /*1b50*/  MOV R51, 0xffffffff ;  /* 0xffffffff00337802 */ /* 0x000fce0000000f00 */
[----:B0-----:R-:W-:Y:S05]  /*1b60*/  WARPSYNC.COLLECTIVE R51, `(.L_x_8693) ;  /* 0x0000000033087348 */ /* 0x001fea0003c00000 */
[----:B0-----:R0:W1:Y:S02]  /*1b70*/  SHFL.IDX P3, R50, R52, R49, R50 ;  /* 0x0000003134327389 */ /* 0x0010640000060032 */
[----:B01----:R-:W-:Y:S05]  /*1b80*/  ENDCOLLECTIVE ;  /* 0x000000000000791b */ /* 0x003fea0003800000 */
.L_x_8693:
[----:B------:R-:W-:Y:S02]  /*1b90*/  IMAD.MOV.U32 R49, RZ, RZ, R32 ;  /* 0x000000ffff317224 */ /* 0x000fe400078e0020 */
[----:B------:R-:W-:Y:S02]  /*1ba0*/  IMAD R53, R53, R50, RZ ;  /* 0x0000003235357224 */ /* 0x000fe400078e02ff */
[----:B------:R-:W-:-:S07]  /*1bb0*/  HFMA2 R50, -RZ, RZ, 0, 1.847743988037109375e-06 ;  /* 0x0000001fff327431 */ /* 0x000fce00000001ff */
[----:B------:R-:W-:Y:S05]  /*1bc0*/  WARPSYNC.COLLECTIVE R51, `(.L_x_8694) ;  /* 0x0000000033087348 */ /* 0x000fea0003c00000 */
[----:B------:R0:W1:Y:S02]  /*1bd0*/  SHFL.IDX P3, R50, R52, R49, R50 ;  /* 0x0000003134327389 */ /* 0x0000640000060032 */
[----:B01----:R-:W-:Y:S05]  /*1be0*/  ENDCOLLECTIVE ;  /* 0x000000000000791b */ /* 0x003fea0003800000 */
.L_x_8694:
[----:B------:R-:W-:Y:S02]  /*1bf0*/  IMAD.MOV.U32 R49, RZ, RZ, R31 ;  /* 0x000000ffff317224 */ /* 0x000fe400078e001f */
[----:B------:R-:W-:Y:S01]  /*1c00*/  IMAD R14, R14, R50, R53 ;  /* 0x000000320e0e7224 */ /* 0x000fe200078e0235 */
[----:B------:R-:W-:-:S07]  /*1c10*/  MOV R50, 0x1f ;  /* 0x0000001f00327802 */ /* 0x000fce0000000f00 */
[----:B------:R-:W-:Y:S05]  /*1c20*/  WARPSYNC.COLLECTIVE R51, `(.L_x_8695) ;  /* 0x0000000033087348 */ /* 0x000fea0003c00000 */
[----:B------:R0:W1:Y:S02]  /*1c30*/  SHFL.IDX P3, R50, R52, R49, R50 ;  /* 0x0000003134327389 */ /* 0x0000640000060032 */
[----:B01----:R-:W-:Y:S05]  /*1c40*/  ENDCOLLECTIVE ;  /* 0x000000000000791b */ /* 0x003fea0003800000 */
.L_x_8695:
[----:B------:R-:W-:Y:S01]  /*1c50*/  MOV R49, R30 ;  /* 0x0000001e00317202 */ /* 0x000fe20000000f00 */
[----:B------:R-:W-:Y:S02]  /*1c60*/  IMAD.MOV.U32 R53, RZ, RZ, R50 ;  /* 0x000000ffff357224 */ /* 0x000fe400078e0032 */
[----:B------:R-:W-:Y:S02]  /*1c70*/  IMAD.MOV.U32 R50, RZ, RZ, 0x1f ;  /* 0x0000001fff327424 */ /* 0x000fe400078e00ff */
[----:B------:R-:W-:-:S07]  /*1c80*/  IMAD R15, R15, R53, R14 ;  /* 0x000000350f0f7224 */ /* 0x000fce00078e020e */
[----:B------:R-:W-:Y:S05]  /*1c90*/  WARPSYNC.COLLECTIVE R51, `(.L_x_8696) ;  /* 0x0000000033087348 */ /* 0x000fea0003c00000 */
[----:B------:R0:W1:Y:S02]  /*1ca0*/  SHFL.IDX P3, R50, R52, R49, R50 ;  /* 0x0000003134327389 */ /* 0x0000640000060032 */
[----:B01----:R-:W-:Y:S05]  /*1cb0*/  ENDCOLLECTIVE ;  /* 0x000000000000791b */ /* 0x003fea0003800000 */
.L_x_8696:
[----:B------:R-:W-:Y:S01]  /*1cc0*/  IMAD.MOV.U32 R49, RZ, RZ, R29 ;  /* 0x000000ffff317224 */ /* 0x000fe200078e001d */
[----:B------:R-:W-:Y:S01]  /*1cd0*/  MOV R14, R50 ;  /* 0x00000032000e7202 */ /* 0x000fe20000000f00 */
[----:B------:R-:W-:-:S04]  /*1ce0*/  HFMA2 R50, -RZ, RZ, 0, 1.847743988037109375e-06 ;  /* 0x0000001fff327431 */ /* 0x000fc800000001ff */
[----:B------:R-:W-:-:S07]  /*1cf0*/  IMAD R16, R16, R14, R15 ;  /* 0x0000000e10107224 */ /* 0x000fce00078e020f */
[----:B------:R-:W-:Y:S05]  /*1d00*/  WARPSYNC.COLLECTIVE R51, `(.L_x_8697) ;  /* 0x0000000033087348 */ /* 0x000fea0003c00000 */
[----:B------:R0:W1:Y:S02]  /*1d10*/  SHFL.IDX P3, R50, R52, R49, R50 ;  /* 0x0000003134327389 */ /* 0x0000640000060032 */
[----:B01----:R-:W-:Y:S05]  /*1d20*/  ENDCOLLECTIVE ;  /* 0x000000000000791b */ /* 0x003fea0003800000 */
.L_x_8697:
[----:B------:R-:W-:Y:S01]  /*1d30*/  MOV R49, R28 ;  /* 0x0000001c00317202 */ /* 0x000fe20000000f00 */
[----:B------:R-:W-:Y:S02]  /*1d40*/  IMAD.MOV.U32 R53, RZ, RZ, R50 ;  /* 0x000000ffff357224 */ /* 0x000fe400078e0032 */
[----:B------:R-:W-:Y:S02]  /*1d50*/  IMAD.MOV.U32 R50, RZ, RZ, 0x1f ;  /* 0x0000001fff327424 */ /* 0x000fe400078e00ff */
[----:B------:R-:W-:Y:S02]  /*1d60*/  IMAD R17, R17, R53, R16 ;  /* 0x0000003511117224 */ /* 0x000fe400078e0210 */
[----:B------:R-:W-:-:S07]  /*1d70*/  VIADD R53, R33, 0xa ;  /* 0x0000000a21357836 */ /* 0x000fce0000000000 */
[----:B------:R-:W-:Y:S05]  /*1d80*/  WARPSYNC.COLLECTIVE R51, `(.L_x_8698) ;  /* 0x0000000033087348 */ /* 0x000fea0003c00000 */
[----:B------:R0:W1:Y:S02]  /*1d90*/  SHFL.IDX P3, R50, R52, R49, R50 ;  /* 0x0000003134327389 */ /* 0x0000640000060032 */
[----:B01----:R-:W-:Y:S05]  /*1da0*/  ENDCOLLECTIVE ;  /* 0x000000000000791b */ /* 0x003fea0003800000 */
.L_x_8698:
[----:B------:R-:W-:Y:S01]  /*1db0*/  IMAD.MOV.U32 R49, RZ, RZ, R11 ;  /* 0x000000ffff317224 */ /* 0x000fe200078e000b */
[----:B------:R-:W-:Y:S01]  /*1dc0*/  MOV R14, R50 ;  /* 0x00000032000e7202 */ /* 0x000fe20000000f00 */
[----:B------:R-:W-:-:S04]  /*1dd0*/  HFMA2 R50, -RZ, RZ, 0, 1.847743988037109375e-06 ;  /* 0x0000001fff327431 */ /* 0x000fc800000001ff */
[----:B------:R-:W-:-:S07]  /*1de0*/  IMAD R18, R18, R14, R17 ;  /* 0x0000000e12127224 */ /* 0x000fce00078e0211 */
[----:B------:R-:W-:Y:S05]  /*1df0*/  WARPSYNC.COLLECTIVE R51, `(.L_x_8699) ;  /* 0x0000000033087348 */ /* 0x000fea0003c00000 */
[----:B------:R0:W1:Y:S02]  /*1e00*/  SHFL.IDX P3, R50, R52, R49, R50 ;  /* 0x0000003134327389 */ /* 0x0000640000060032 */
[----:B01----:R-:W-:Y:S05]  /*1e10*/  ENDCOLLECTIVE ;  /* 0x000000000000791b */ /* 0x003fea0003800000 */
.L_x_8699:
        /* <DEDUP_REMOVED lines=8> */
.L_x_8700:
[----:B------:R-:W-:Y:S01]  /*1ea0*/  IMAD.MOV.U32 R49, RZ, RZ, R4 ;  /* 0x000000ffff317224 */ /* 0x000fe200078e0004 */
[----:B------:R-:W-:Y:S01]  /*1eb0*/  MOV R16, R50 ;  /* 0x0000003200107202 */ /* 0x000fe20000000f00 */
[----:B------:R-:W-:-:S04]  /*1ec0*/  HFMA2 R50, -RZ, RZ, 0, 1.847743988037109375e-06 ;  /* 0x0000001fff327431 */ /* 0x000fc800000001ff */
[----:B------:R-:W-:-:S07]  /*1ed0*/  IMAD R15, R20, R16, R15 ;  /* 0x00000010140f7224 */ /* 0x000fce00078e020f */
[----:B------:R-:W-:Y:S05]  /*1ee0*/  WARPSYNC.COLLECTIVE R51, `(.L_x_8701) ;  /* 0x0000000033087348 */ /* 0x000fea0003c00000 */
[----:B------:R0:W1:Y:S02]  /*1ef0*/  SHFL.IDX P3, R50, R52, R49, R50 ;  /* 0x0000003134327389 */ /* 0x0000640000060032 */
[----:B01----:R-:W-:Y:S05]  /*1f00*/  ENDCOLLECTIVE ;  /* 0x000000000000791b */ /* 0x003fea0003800000 */
.L_x_8701:
[----:B------:R-:W-:Y:S01]  /*1f10*/  MOV R49, R6 ;  /* 0x0000000600317202 */ /* 0x000fe20000000f00 */
[----:B------:R-:W-:Y:S02]  /*1f20*/  IMAD.MOV.U32 R14, RZ, RZ, R50 ;  /* 0x000000ffff0e7224 */ /* 0x000fe400078e0032 */
[----:B------:R-:W-:Y:S02]  /*1f30*/  IMAD.MOV.U32 R50, RZ, RZ, 0x1f ;  /* 0x0000001fff327424 */ /* 0x000fe400078e00ff */
[----:B------:R-:W-:-:S07]  /*1f40*/  IMAD R21, R21, R14, R15 ;  /* 0x0000000e15157224 */ /* 0x000fce00078e020f */
[----:B------:R-:W-:Y:S05]  /*1f50*/  WARPSYNC.COLLECTIVE R51, `(.L_x_8702) ;  /* 0x0000000033087348 */ /* 0x000fea0003c00000 */
[----:B------:R0:W1:Y:S02]  /*1f60*/  SHFL.IDX P3, R50, R52, R49, R50 ;  /* 0x0000003134327389 */ /* 0x0000640000060032 */
[----:B01----:R-:W-:Y:S05]  /*1f70*/  ENDCOLLECTIVE ;  /* 0x000000000000791b */ /* 0x003fea0003800000 */
.L_x_8702:
[----:B------:R-:W-:Y:S02]  /*1f80*/  MOV R49, R53 ;  /* 0x0000003500317202 */ /* 0x000fe40000000f00 */
[----:B------:R-:W-:Y:S01]  /*1f90*/  MOV R18, R50 ;  /* 0x0000003200127202 */ /* 0x000fe20000000f00 */
[----:B------:R-:W-:-:S04]  /*1fa0*/  IMAD.MOV.U32 R50, RZ, RZ, 0x1f ;  /* 0x0000001fff327424 */ /* 0x000fc800078e00ff */
[----:B------:R-:W-:-:S07]  /*1fb0*/  IMAD R18, R22, R18, R21 ;  /* 0x0000001216127224 */ /* 0x000fce00078e0215 */
[----:B------:R-:W-:Y:S05]  /*1fc0*/  WARPSYNC.COLLECTIVE R51, `(.L_x_8703) ;  /* 0x0000000033087348 */ /* 0x000fea0003c00000 */
[----:B------:R0:W1:Y:S02]  /*1fd0*/  SHFL.IDX P3, R50, R52, R49, R50 ;  /* 0x0000003134327389 */ /* 0x0000640000060032 */
[----:B01----:R-:W-:Y:S05]  /*1fe0*/  ENDCOLLECTIVE ;  /* 0x000000000000791b */ /* 0x003fea0003800000 */
.L_x_8703:
[----:B------:R-:W-:Y:S01]  /*1ff0*/  IMAD.MOV.U32 R49, RZ, RZ, R7 ;  /* 0x000000ffff317224 */ /* 0x000fe200078e0007 */
[----:B------:R-:W-:Y:S01]  /*2000*/  MOV R16, R50 ;  /* 0x0000003200107202 */ /* 0x000fe20000000f00 */
[----:B------:R-:W-:-:S04]  /*2010*/  HFMA2 R50, -RZ, RZ, 0, 1.847743988037109375e-06 ;  /* 0x0000001fff327431 */ /* 0x000fc800000001ff */
[----:B------:R-:W-:-:S07]  /*2020*/  IMAD R16, R23, R16, R18 ;  /* 0x0000001017107224 */ /* 0x000fce00078e0212 */
[----:B------:R-:W-:Y:S05]  /*2030*/  WARPSYNC.COLLECTIVE R51, `(.L_x_8704) ;  /* 0x0000000033087348 */ /* 0x000fea0003c00000 */
[----:B------:R0:W1:Y:S02]  /*2040*/  SHFL.IDX P3, R50, R52, R49, R50 ;  /* 0x0000003134327389 */ /* 0x0000640000060032 */
[----:B01----:R-:W-:Y:S05]  /*2050*/  ENDCOLLECTIVE ;  /* 0x000000000000791b */ /* 0x003fea0003800000 */
.L_x_8704:
[----:B------:R-:W-:Y:S01]  /*2060*/  MOV R49, R8 ;  /* 0x0000000800317202 */ /* 0x000fe20000000f00 */
[----:B------:R-:W-:Y:S02]  /*2070*/  IMAD.MOV.U32 R17, RZ, RZ, R50 ;  /* 0x000000ffff117224 */ /* 0x000fe400078e0032 */
[----:B------:R-:W-:Y:S02]  /*2080*/  IMAD.MOV.U32 R50, RZ, RZ, 0x1f ;  /* 0x0000001fff327424 */ /* 0x000fe400078e00ff */
[----:B------:R-:W-:-:S07]  /*2090*/  IMAD R16, R24, R17, R16 ;  /* 0x0000001118107224 */ /* 0x000fce00078e0210 */
[----:B------:R-:W-:Y:S05]  /*20a0*/  WARPSYNC.COLLECTIVE R51, `(.L_x_8705) ;  /* 0x0000000033087348 */ /* 0x000fea0003c00000 */
[----:B------:R0:W1:Y:S02]  /*20b0*/  SHFL.IDX P3, R50, R52, R49, R50 ;  /* 0x0000003134327389 */ /* 0x0000640000060032 */
[----:B01----:R-:W-:Y:S05]  /*20c0*/  ENDCOLLECTIVE ;  /* 0x000000000000791b */ /* 0x003fea0003800000 */
.L_x_8705:
[----:B------:R-:W-:Y:S02]  /*20d0*/  MOV R49, R9 ;  /* 0x0000000900317202 */ /* 0x000fe40000000f00 */
[----:B------:R-:W-:Y:S01]  /*20e0*/  MOV R20, R50 ;  /* 0x0000003200147202 */ /* 0x000fe20000000f00 */
[----:B------:R-:W-:-:S04]  /*20f0*/  IMAD.MOV.U32 R50, RZ, RZ, 0x1f ;  /* 0x0000001fff327424 */ /* 0x000fc800078e00ff */
[----:B------:R-:W-:-:S07]  /*2100*/  IMAD R16, R25, R20, R16 ;  /* 0x0000001419107224 */ /* 0x000fce00078e0210 */
[----:B------:R-:W-:Y:S05]  /*2110*/  WARPSYNC.COLLECTIVE R51, `(.L_x_8706) ;  /* 0x0000000033087348 */ /* 0x000fea0003c00000 */
[----:B------:R0:W1:Y:S02]  /*2120*/  SHFL.IDX P3, R50, R52, R49, R50 ;  /* 0x0000003134327389 */ /* 0x0000640000060032 */
[----:B01----:R-:W-:Y:S05]  /*2130*/  ENDCOLLECTIVE ;  /* 0x000000000000791b */ /* 0x003fea0003800000 */
.L_x_8706:
[----:B------:R-:W-:Y:S01]  /*2140*/  IMAD.MOV.U32 R49, RZ, RZ, R19 ;  /* 0x000000ffff317224 */ /* 0x000fe200078e0013 */
[----:B------:R-:W-:Y:S01]  /*2150*/  MOV R15, R50 ;  /* 0x00000032000f7202 */ /* 0x000fe20000000f00 */
[----:B------:R-:W-:-:S04]  /*2160*/  HFMA2 R50, -RZ, RZ, 0, 1.847743988037109375e-06 ;  /* 0x0000001fff327431 */ /* 0x000fc800000001ff */
[----:B------:R-:W-:-:S07]  /*2170*/  IMAD R15, R26, R15, R16 ;  /* 0x0000000f1a0f7224 */ /* 0x000fce00078e0210 */
[----:B------:R-:W-:Y:S05]  /*2180*/  WARPSYNC.COLLECTIVE R51, `(.L_x_8707) ;  /* 0x0000000033087348 */ /* 0x000fea0003c00000 */
[----:B------:R0:W1:Y:S02]  /*2190*/  SHFL.IDX P3, R50, R52, R49, R50 ;  /* 0x0000003134327389 */ /* 0x0000640000060032 */
[----:B01----:R-:W-:Y:S05]  /*21a0*/  ENDCOLLECTIVE ;  /* 0x000000000000791b */ /* 0x003fea0003800000 */
.L_x_8707:
[----:B------:R-:W-:Y:S01]  /*21b0*/  IMAD.MOV.U32 R49, RZ, RZ, R10 ;  /* 0x000000ffff317224 */ /* 0x000fe200078e000a */
[----:B------:R-:W-:Y:S01]  /*21c0*/  MOV R14, R50 ;  /* 0x00000032000e7202 */ /* 0x000fe20000000f00 */
[----:B------:R-:W-:-:S04]  /*21d0*/  HFMA2 R50, -RZ, RZ, 0, 1.847743988037109375e-06 ;  /* 0x0000001fff327431 */ /* 0x000fc800000001ff */
[----:B------:R-:W-:-:S07]  /*21e0*/  IMAD R14, R27, R14, R15 ;  /* 0x0000000e1b0e7224 */ /* 0x000fce00078e020f */
[----:B------:R-:W-:Y:S05]  /*21f0*/  WARPSYNC.COLLECTIVE R51, `(.L_x_8708) ;  /* 0x0000000033087348 */ /* 0x000fea0003c00000 */
[----:B------:R0:W1:Y:S02]  /*2200*/  SHFL.IDX P3, R50, R52, R49, R50 ;  /* 0x0000003134327389 */ /* 0x0000640000060032 */
[----:B01----:R-:W-:Y:S05]  /*2210*/  ENDCOLLECTIVE ;  /* 0x000000000000791b */ /* 0x003fea0003800000 */
.L_x_8708:
[----:B------:R-:W-:Y:S01]  /*2220*/  MOV R21, R50 ;  /* 0x0000003200157202 */ /* 0x000fe20000000f00 */
[----:B------:R-:W-:Y:S06]  /*2230*/  BRA `(.L_x_8709) ;  /* 0xffffffec00dc7947 */ /* 0x000fec000383ffff */
.L_x_8686:
[----:B------:R-:W-:Y:S02]  /*2240*/  HFMA2 R50, -RZ, RZ, 0, 1.847743988037109375e-06 ;  /* 0x0000001fff327431 */ /* 0x000fe400000001ff */
[----:B------:R-:W-:Y:S01]  /*2250*/  IMAD.MOV.U32 R49, RZ, RZ, R33 ;  /* 0x000000ffff317224 */ /* 0x000fe200078e0021 */
[----:B------:R-:W-:-:S07]  /*2260*/  MOV R51, 0xffffffff ;  /* 0xffffffff00337802 */ /* 0x000fce0000000f00 */
[----:B01----:R-:W-:Y:S05]  /*2270*/  WARPSYNC.COLLECTIVE R51, `(.L_x_8710) ;  /* 0x0000000033087348 */ /* 0x003fea0003c00000 */
[----:B0-----:R0:W2:Y:S02]  /*2280*/  SHFL.IDX P3, R50, R52, R49, R50 ;  /* 0x0000003134327389 */ /* 0x0010a40000060032 */
[----:B012---:R-:W-:Y:S05]  /*2290*/  ENDCOLLECTIVE ;  /* 0x000000000000791b */ /* 0x007fea0003800000 */
.L_x_8710:
[----:B------:R-:W-:Y:S01]  /*22a0*/  MOV R49, R32 ;  /* 0x0000002000317202 */ /* 0x000fe20000000f00 */
[----:B------:R-:W-:Y:S02]  /*22b0*/  IMAD.MOV.U32 R48, RZ, RZ, R50 ;  /* 0x000000ffff307224 */ /* 0x000fe400078e0032 */
[----:B------:R-:W-:Y:S02]  /*22c0*/  HFMA2 R50, -RZ, RZ, 0, 1.847743988037109375e-06 ;  /* 0x0000001fff327431 */ /* 0x000fe400000001ff */
[----:B------:R-:W-:-:S07]  /*22d0*/  IMAD R27, R27, R48, RZ ;  /* 0x000000301b1b7224 */ /* 0x000fce00078e02ff */
[----:B------:R-:W-:Y:S05]  /*22e0*/  WARPSYNC.COLLECTIVE R51, `(.L_x_8711) ;  /* 0x0000000033087348 */ /* 0x000fea0003c00000 */
[----:B------:R0:W1:Y:S02]  /*22f0*/  SHFL.IDX P3, R50, R52, R49, R50 ;  /* 0x0000003134327389 */ /* 0x0000640000060032 */
[----:B01----:R-:W-:Y:S05]  /*2300*/  ENDCOLLECTIVE ;  /* 0x000000000000791b */ /* 0x003fea0003800000 */
.L_x_8711:
[----:B------:R-:W-:Y:S01]  /*2310*/  MOV R49, R31 ;  /* 0x0000001f00317202 */ /* 0x000fe20000000f00 */
[----:B------:R-:W-:Y:S02]  /*2320*/  IMAD.MOV.U32 R47, RZ, RZ, R50 ;  /* 0x000000ffff2f7224 */ /* 0x000fe400078e0032 */
[----:B------:R-:W-:Y:S02]  /*2330*/  HFMA2 R50, -RZ, RZ, 0, 1.847743988037109375e-06 ;  /* 0x0000001fff327431 */ /* 0x000fe400000001ff */
[----:B------:R-:W-:-:S07]  /*2340*/  IMAD R27, R26, R47, R27 ;  /* 0x0000002f1a1b7224 */ /* 0x000fce00078e021b */
[----:B------:R-:W-:Y:S05]  /*2350*/  WARPSYNC.COLLECTIVE R51, `(.L_x_8712) ;  /* 0x0000000033087348 */ /* 0x000fea0003c00000 */
[----:B------:R0:W1:Y:S02]  /*2360*/  SHFL.IDX P3, R50, R52, R49, R50 ;  /* 0x0000003134327389 */ /* 0x0000640000060032 */
[----:B01----:R-:W-:Y:S05]  /*2370*/  ENDCOLLECTIVE ;  /* 0x000000000000791b */ /* 0x003fea0003800000 */
.L_x_8712:
[----:B------:R-:W-:Y:S01]  /*2380*/  MOV R49, R30 ;  /* 0x0000001e00317202 */ /* 0x000fe20000000f00 */
[----:B------:R-:W-:Y:S02]  /*2390*/  IMAD.MOV.U32 R48, RZ, RZ, R50 ;  /* 0x000000ffff307224 */ /* 0x000fe400078e0032 */
[----:B------:R-:W-:Y:S02]  /*23a0*/  HFMA2 R50, -RZ, RZ, 0, 1.847743988037109375e-06 ;  /* 0x0000001fff327431 */ /* 0x000fe400000001ff */
[----:B------:R-:W-:-:S07]  /*23b0*/  IMAD R22, R22, R48, R27 ;  /* 0x0000003016167224 */ /* 0x000fce00078e021b */
[----:B------:R-:W-:Y:S05]  /*23c0*/  WARPSYNC.COLLECTIVE R51, `(.L_x_8713) ;  /* 0x0000000033087348 */ /* 0x000fea0003c00000 */
[----:B------:R0:W1:Y:S02]  /*23d0*/  SHFL.IDX P3, R50, R52, R49, R50 ;  /* 0x0000003134327389 */ /* 0x0000640000060032 */
[----:B01----:R-:W-:Y:S05]  /*23e0*/  ENDCOLLECTIVE ;  /* 0x000000000000791b */ /* 0x003fea0003800000 */
.L_x_8713:
[----:B------:R-:W-:Y:S01]  /*23f0*/  MOV R49, R29 ;  /* 0x0000001d00317202 */ /* 0x000fe20000000f00 */
[----:B------:R-:W-:Y:S02]  /*2400*/  IMAD.MOV.U32 R53, RZ, RZ, R50 ;  /* 0x000000ffff357224 */ /* 0x000fe400078e0032 */
[----:B------:R-:W-:Y:S02]  /*2410*/  HFMA2 R50, -RZ, RZ, 0, 1.847743988037109375e-06 ;  /* 0x0000001fff327431 */ /* 0x000fe400000001ff */
[----:B------:R-:W-:Y:S01]  /*2420*/  IMAD R22, R23, R53, R22 ;  /* 0x0000003517167224 */ /* 0x000fe200078e0216 */
[----:B------:R-:W-:-:S07]  /*2430*/  IADD3 R53, PT, PT, R33, 0xa, RZ ;  /* 0x0000000a21357810 */ /* 0x000fce0007ffe0ff */
[----:B------:R-:W-:Y:S05]  /*2440*/  WARPSYNC.COLLECTIVE R51, `(.L_x_8714) ;  /* 0x0000000033087348 */ /* 0x000fea0003c00000 */
[----:B------:R0:W1:Y:S02]  /*2450*/  SHFL.IDX P3, R50, R52, R49, R50 ;  /* 0x0000003134327389 */ /* 0x0000640000060032 */
[----:B01----:R-:W-:Y:S05]  /*2460*/  ENDCOLLECTIVE ;  /* 0x000000000000791b */ /* 0x003fea0003800000 */
.L_x_8714:
[----:B------:R-:W-:Y:S01]  /*2470*/  MOV R49, R28 ;  /* 0x0000001c00317202 */ /* 0x000fe20000000f00 */
[----:B------:R-:W-:Y:S02]  /*2480*/  IMAD.MOV.U32 R47, RZ, RZ, R50 ;  /* 0x000000ffff2f7224 */ /* 0x000fe400078e0032 */
[----:B------:R-:W-:Y:S02]  /*2490*/  HFMA2 R50, -RZ, RZ, 0, 1.847743988037109375e-06 ;  /* 0x0000001fff327431 */ /* 0x000fe400000001ff */
[----:B------:R-:W-:-:S07]  /*24a0*/  IMAD R22, R24, R47, R22 ;  /* 0x0000002f18167224 */ /* 0x000fce00078e0216 */
[----:B------:R-:W-:Y:S05]  /*24b0*/  WARPSYNC.COLLECTIVE R51, `(.L_x_8715) ;  /* 0x0000000033087348 */ /* 0x000fea0003c00000 */
[----:B------:R0:W1:Y:S02]  /*24c0*/  SHFL.IDX P3, R50, R52, R49, R50 ;  /* 0x0000003134327389 */ /* 0x0000640000060032 */
[----:B01----:R-:W-:Y:S05]  /*24d0*/  ENDCOLLECTIVE ;  /* 0x000000000000791b */ /* 0x003fea0003800000 */
.L_x_8715:
[----:B------:R-:W-:Y:S01]  /*24e0*/  MOV R49, R11 ;  /* 0x0000000b00317202 */ /* 0x000fe20000000f00 */
[----:B------:R-:W-:Y:S02]  /*24f0*/  IMAD.MOV.U32 R26, RZ, RZ, R50 ;  /* 0x000000ffff1a7224 */ /* 0x000fe400078e0032 */
[----:B------:R-:W-:Y:S02]  /*2500*/  HFMA2 R50, -RZ, RZ, 0, 1.847743988037109375e-06 ;  /* 0x0000001fff327431 */ /* 0x000fe400000001ff */
[----:B------:R-:W-:-:S07]  /*2510*/  IMAD R26, R25, R26, R22 ;  /* 0x0000001a191a7224 */ /* 0x000fce00078e0216 */
[----:B------:R-:W-:Y:S05]  /*2520*/  WARPSYNC.COLLECTIVE R51, `(.L_x_8716) ;  /* 0x0000000033087348 */ /* 0x000fea0003c00000 */
[----:B------:R0:W1:Y:S02]  /*2530*/  SHFL.IDX P3, R50, R52, R49, R50 ;  /* 0x0000003134327389 */ /* 0x0000640000060032 */
[----:B01----:R-:W-:Y:S05]  /*2540*/  ENDCOLLECTIVE ;  /* 0x000000000000791b */ /* 0x003fea0003800000 */
.L_x_8716:
[----:B------:R-:W-:Y:S01]  /*2550*/  MOV R49, R5 ;  /* 0x0000000500317202 */ /* 0x000fe20000000f00 */
[----:B------:R-:W-:Y:S02]  /*2560*/  IMAD.MOV.U32 R48, RZ, RZ, R50 ;  /* 0x000000ffff307224 */ /* 0x000fe400078e0032 */
[----:B------:R-:W-:Y:S02]  /*2570*/  HFMA2 R50, -RZ, RZ, 0, 1.847743988037109375e-06 ;  /* 0x0000001fff327431 */ /* 0x000fe400000001ff */
[----:B------:R-:W-:-:S07]  /*2580*/  IMAD R21, R21, R48, R26 ;  /* 0x0000003015157224 */ /* 0x000fce00078e021a */
[----:B------:R-:W-:Y:S05]  /*2590*/  WARPSYNC.COLLECTIVE R51, `(.L_x_8717) ;  /* 0x0000000033087348 */ /* 0x000fea0003c00000 */
[----:B------:R0:W1:Y:S02]  /*25a0*/  SHFL.IDX P3, R50, R52, R49, R50 ;  /* 0x0000003134327389 */ /* 0x0000640000060032 */
[----:B01----:R-:W-:Y:S05]  /*25b0*/  ENDCOLLECTIVE ;  /* 0x000000000000791b */ /* 0x003fea0003800000 */
.L_x_8717:
        /* <DEDUP_REMOVED lines=8> */
.L_x_8718:
[----:B------:R-:W-:Y:S01]  /*2640*/  MOV R49, R6 ;  /* 0x0000000600317202 */ /* 0x000fe20000000f00 */
[----:B------:R-:W-:Y:S02]  /*2650*/  IMAD.MOV.U32 R27, RZ, RZ, R50 ;  /* 0x000000ffff1b7224 */ /* 0x000fe400078e0032 */
[----:B------:R-:W-:Y:S02]  /*2660*/  HFMA2 R50, -RZ, RZ, 0, 1.847743988037109375e-06 ;  /* 0x0000001fff327431 */ /* 0x000fe400000001ff */
[----:B------:R-:W-:-:S07]  /*2670*/  IMAD R13, R13, R27, R12 ;  /* 0x0000001b0d0d7224 */ /* 0x000fce00078e020c */
[----:B------:R-:W-:Y:S05]  /*2680*/  WARPSYNC.COLLECTIVE R51, `(.L_x_8719) ;  /* 0x0000000033087348 */ /* 0x000fea0003c00000 */
[----:B------:R0:W1:Y:S02]  /*2690*/  SHFL.IDX P3, R50, R52, R49, R50 ;  /* 0x0000003134327389 */ /* 0x0000640000060032 */
[----:B01----:R-:W-:Y:S05]  /*26a0*/  ENDCOLLECTIVE ;  /* 0x000000000000791b */ /* 0x003fea0003800000 */
.L_x_8719:
[----:B------:R-:W-:Y:S01]  /*26b0*/  MOV R49, R53 ;  /* 0x0000003500317202 */ /* 0x000fe20000000f00 */
[----:B------:R-:W-:Y:S02]  /*26c0*/  IMAD.MOV.U32 R25, RZ, RZ, R50 ;  /* 0x000000ffff197224 */ /* 0x000fe400078e0032 */
[----:B------:R-:W-:Y:S02]  /*26d0*/  IMAD.MOV.U32 R50, RZ, RZ, 0x1f ;  /* 0x0000001fff327424 */ /* 0x000fe400078e00ff */
[----:B------:R-:W-:-:S07]  /*26e0*/  IMAD R13, R14, R25, R13 ;  /* 0x000000190e0d7224 */ /* 0x000fce00078e020d */
[----:B------:R-:W-:Y:S05]  /*26f0*/  WARPSYNC.COLLECTIVE R51, `(.L_x_8720) ;  /* 0x0000000033087348 */ /* 0x000fea0003c00000 */
[----:B------:R0:W1:Y:S02]  /*2700*/  SHFL.IDX P3, R50, R52, R49, R50 ;  /* 0x0000003134327389 */ /* 0x0000640000060032 */
[----:B01----:R-:W-:Y:S05]  /*2710*/  ENDCOLLECTIVE ;  /* 0x000000000000791b */ /* 0x003fea0003800000 */
.L_x_8720:
[----:B------:R-:W-:Y:S02]  /*2720*/  MOV R49, R7 ;  /* 0x0000000700317202 */ /* 0x000fe40000000f00 */
[----:B------:R-:W-:Y:S01]  /*2730*/  MOV R22, R50 ;  /* 0x0000003200167202 */ /* 0x000fe20000000f00 */
[----:B------:R-:W-:-:S04]  /*2740*/  IMAD.MOV.U32 R50, RZ, RZ, 0x1f ;  /* 0x0000001fff327424 */ /* 0x000fc800078e00ff */
[----:B------:R-:W-:-:S07]  /*2750*/  IMAD R13, R15, R22, R13 ;  /* 0x000000160f0d7224 */ /* 0x000fce00078e020d */
[----:B------:R-:W-:Y:S05]  /*2760*/  WARPSYNC.COLLECTIVE R51, `(.L_x_8721) ;  /* 0x0000000033087348 */ /* 0x000fea0003c00000 */
[----:B------:R0:W1:Y:S02]  /*2770*/  SHFL.IDX P3, R50, R52, R49, R50 ;  /* 0x0000003134327389 */ /* 0x0000640000060032 */
[----:B01----:R-:W-:Y:S05]  /*2780*/  ENDCOLLECTIVE ;  /* 0x000000000000791b */ /* 0x003fea0003800000 */
.L_x_8721:
[----:B------:R-:W-:Y:S02]  /*2790*/  MOV R49, R8 ;  /* 0x0000000800317202 */ /* 0x000fe40000000f00 */
[----:B------:R-:W-:Y:S01]  /*27a0*/  MOV R47, R50 ;  /* 0x00000032002f7202 */ /* 0x000fe20000000f00 */
[----:B------:R-:W-:-:S04]  /*27b0*/  IMAD.MOV.U32 R50, RZ, RZ, 0x1f ;  /* 0x0000001fff327424 */ /* 0x000fc800078e00ff */
[----:B------:R-:W-:-:S07]  /*27c0*/  IMAD R13, R16, R47, R13 ;  /* 0x0000002f100d7224 */ /* 0x000fce00078e020d */
[----:B------:R-:W-:Y:S05]  /*27d0*/  WARPSYNC.COLLECTIVE R51, `(.L_x_8722) ;  /* 0x0000000033087348 */ /* 0x000fea0003c00000 */
[----:B------:R0:W1:Y:S02]  /*27e0*/  SHFL.IDX P3, R50, R52, R49, R50 ;  /* 0x0000003134327389 */ /* 0x0000640000060032 */
[----:B01----:R-:W-:Y:S05]  /*27f0*/  ENDCOLLECTIVE ;  /* 0x000000000000791b */ /* 0x003fea0003800000 */
.L_x_8722:
[----:B------:R-:W-:Y:S01]  /*2800*/  IMAD.MOV.U32 R49, RZ, RZ, R9 ;  /* 0x000000ffff317224 */ /* 0x000fe200078e0009 */
[----:B------:R-:W-:Y:S01]  /*2810*/  MOV R24, R50 ;  /* 0x0000003200187202 */ /* 0x000fe20000000f00 */
[----:B------:R-:W-:-:S04]  /*2820*/  HFMA2 R50, -RZ, RZ, 0, 1.847743988037109375e-06 ;  /* 0x0000001fff327431 */ /* 0x000fc800000001ff */
[----:B------:R-:W-:-:S07]  /*2830*/  IMAD R13, R17, R24, R13 ;  /* 0x00000018110d7224 */ /* 0x000fce00078e020d */
[----:B------:R-:W-:Y:S05]  /*2840*/  WARPSYNC.COLLECTIVE R51, `(.L_x_8723) ;  /* 0x0000000033087348 */ /* 0x000fea0003c00000 */
[----:B------:R0:W1:Y:S02]  /*2850*/  SHFL.IDX P3, R50, R52, R49, R50 ;  /* 0x0000003134327389 */ /* 0x0000640000060032 */
[----:B01----:R-:W-:Y:S05]  /*2860*/  ENDCOLLECTIVE ;  /* 0x000000000000791b */ /* 0x003fea0003800000 */
.L_x_8723:
[----:B------:R-:W-:Y:S01]  /*2870*/  IMAD.MOV.U32 R49, RZ, RZ, R23 ;  /* 0x000000ffff317224 */ /* 0x000fe200078e0017 */
[----:B------:R-:W-:Y:S01]  /*2880*/  MOV R21, R50 ;  /* 0x0000003200157202 */ /* 0x000fe20000000f00 */
[----:B------:R-:W-:-:S04]  /*2890*/  HFMA2 R50, -RZ, RZ, 0, 1.847743988037109375e-06 ;  /* 0x0000001fff327431 */ /* 0x000fc800000001ff */
[----:B------:R-:W-:-:S07]  /*28a0*/  IMAD R13, R18, R21, R13 ;  /* 0x00000015120d7224 */ /* 0x000fce00078e020d */
[----:B------:R-:W-:Y:S05]  /*28b0*/  WARPSYNC.COLLECTIVE R51, `(.L_x_8724) ;  /* 0x0000000033087348 */ /* 0x000fea0003c00000 */
[----:B------:R0:W1:Y:S02]  /*28c0*/  SHFL.IDX P3, R50, R52, R49, R50 ;  /* 0x0000003134327389 */ /* 0x0000640000060032 */
[----:B01----:R-:W-:Y:S05]  /*28d0*/  ENDCOLLECTIVE ;  /* 0x000000000000791b */ /* 0x003fea0003800000 */
.L_x_8724:
[----:B------:R-:W-:Y:S01]  /*28e0*/  IMAD.MOV.U32 R49, RZ, RZ, R10 ;  /* 0x000000ffff317224 */ /* 0x000fe200078e000a */
[----:B------:R-:W-:Y:S01]  /*28f0*/  MOV R12, R50 ;  /* 0x00000032000c7202 */ /* 0x000fe20000000f00 */
[----:B------:R-:W-:-:S04]  /*2900*/  HFMA2 R50, -RZ, RZ, 0, 1.847743988037109375e-06 ;  /* 0x0000001fff327431 */ /* 0x000fc800000001ff */
[----:B------:R-:W-:-:S07]  /*2910*/  IMAD R13, R19, R12, R13 ;  /* 0x0000000c130d7224 */ /* 0x000fce00078e020d */
[----:B------:R-:W-:Y:S05]  /*2920*/  WARPSYNC.COLLECTIVE R51, `(.L_x_8725) ;  /* 0x0000000033087348 */ /* 0x000fea0003c00000 */
[----:B------:R0:W1:Y:S02]  /*2930*/  SHFL.IDX P3, R50, R52, R49, R50 ;  /* 0x0000003134327389 */ /* 0x0000640000060032 */
[----:B01----:R-:W-:Y:S05]  /*2940*/  ENDCOLLECTIVE ;  /* 0x000000000000791b */ /* 0x003fea0003800000 */
.L_x_8725:
[----:B------:R-:W-:Y:S01]  /*2950*/  MOV R14, R50 ;  /* 0x00000032000e7202 */ /* 0x000fe20000000f00 */
[----:B------:R-:W-:Y:S06]  /*2960*/  BRA `(.L_x_8726) ;  /* 0xffffffec00307947 */ /* 0x000fec000383ffff */
.L_x_8727:
        /* <DEDUP_REMOVED lines=9> */
.L_x_39419:


//--------------------- .text._Z9cuda_gemmIiLi128ELi4ELi1ELi64ELi32ELi32ELi64ELi1ELi0EEviiiPT_S1_S1_iii --------------------------
	.section	.text._Z9cuda_gemmIiLi128ELi4ELi1ELi64ELi32ELi32ELi64ELi1ELi0EEviiiPT_S1_S1_iii,"ax",@progbits
	.align	128
        .global         _Z9cuda_gemmIiLi128ELi4ELi1ELi64ELi32ELi32ELi64ELi1ELi0EEviiiPT_S1_S1_iii
        .type           _Z9cuda_gemmIiLi128ELi4ELi1ELi64ELi32ELi32ELi64ELi1ELi0EEviiiPT_S1_S1_iii,@function
        .size           _Z9cuda_gemmIiLi128ELi4ELi1ELi64ELi32ELi32ELi64ELi1ELi0EEviiiPT_S1_S1_iii,(.L_x_38701 - _Z9cuda_gemmIiLi128ELi4ELi1ELi64ELi32ELi32ELi64ELi1ELi0EEviiiPT_S1_S1_iii)
        .other          _Z9cuda_gemmIiLi128ELi4ELi1ELi64ELi32ELi32ELi64ELi1ELi0EEviiiPT_S1_S1_iii,@"STO_CUDA_ENTRY STV_DEFAULT"
_Z9cuda_gemmIiLi128ELi4ELi1ELi64ELi32ELi32ELi64ELi1ELi0EEviiiPT_S1_S1_iii:
.text._Z9cuda_gemmIiLi128ELi4ELi1ELi64ELi32ELi32ELi64ELi1ELi0EEviiiPT_S1_S1_iii:
        /* <DEDUP_REMOVED lines=19> */
[----:B0-----:R-:W-:-:S04]  /*0130*/  USHF.L.U32 UR4, UR13, 0x2, URZ ;  /* 0x000000020d047899 */ /* 0x001fc800080006ff */
[----:B------:R-:W-:Y:S01]  /*0140*/  IMAD R0, RZ, RZ, -UR5 ;  /* 0x80000005ff007e24 */ /* 0x000fe2000f8e02ff */
[----:B--2---:R-:W-:Y:S02]  /*0150*/  UISETP.GE.U32.AND UP0, UPT, UR6, UR4, UPT ;  /* 0x000000040600728c */ /* 0x004fe4000bf06070 */
[----:B------:R-:W-:Y:S01]  /*0160*/  ULOP3.LUT UR4, UR7, 0x40, URZ, 0x3c, !UPT ;  /* 0x0000004007047892 */ /* 0x000fe2000f8e3cff */
[----:B------:R-:W-:-:S03]  /*0170*/  IMAD R0, R5, R0, 0x40 ;  /* 0x0000004005007424 */ /* 0x000fc600078e0200 */
[----:B------:R-:W-:Y:S02]  /*0180*/  UISETP.GE.AND UP2, UPT, UR4, URZ, UPT ;  /* 0x000000ff0400728c */ /* 0x000fe4000bf46270 */
[----:B------:R-:W-:-:S13]  /*0190*/  ISETP.GT.U32.AND P0, PT, R5, R0, PT ;  /* 0x000000000500720c */ /* 0x000fda0003f04070 */
[----:B------:R-:W-:Y:S01]  /*01a0*/  VOTEU.ANY UP1, P0 ;  /* 0x0000000000ff7886 */ /* 0x000fe20000020100 */
[----:B------:R-:W-:-:S04]  /*01b0*/  PLOP3.LUT P0, PT, PT, PT, UP1, 0x80, 0x8 ;  /* 0x000000000008781c */ /* 0x000fc80003f0f018 */
[----:B------:R-:W-:Y:S02]  /*01c0*/  @!UP1 UIADD3 UR5, UPT, UPT, UR5, 0x1, URZ ;  /* 0x0000000105059890 */ /* 0x000fe4000fffe0ff */
[----:B------:R-:W-:-:S07]  /*01d0*/  UISETP.NE.AND UP1, UPT, UR7, URZ, UPT ;  /* 0x000000ff0700728c */ /* 0x000fce000bf25270 */
[----:B------:R-:W-:Y:S01]  /*01e0*/  @!P0 IMAD.IADD R0, R0, 0x1, -R5 ;  /* 0x0000000100008824 */ /* 0x000fe200078e0a05 */
[----:B------:R-:W-:-:S04]  /*01f0*/  PLOP3.LUT P0, PT, PT, PT, UP0, 0x80, 0x8 ;  /* 0x000000000008781c */ /* 0x000fc80003f0f008 */
[----:B------:R-:W-:-:S13]  /*0200*/  ISETP.GE.U32.AND P1, PT, R0, R5, PT ;  /* 0x000000050000720c */ /* 0x000fda0003f26070 */
[----:B------:R-:W-:-:S05]  /*0210*/  VOTEU.ANY UP0, P1 ;  /* 0x0000000000ff7886 */ /* 0x000fca0000800100 */
[----:B------:R-:W-:Y:S01]  /*0220*/  @UP0 UIADD3 UR5, UPT, UPT, UR5, 0x1, URZ ;  /* 0x0000000105050890 */ /* 0x000fe2000fffe0ff */
[----:B------:R-:W-:Y:S11]  /*0230*/  @P0 EXIT ;  /* 0x000000000000094d */ /* 0x000ff60003800000 */
[----:B------:R-:W0:Y:S01]  /*0240*/  LDCU UR12, c[0x0][0x360] ;  /* 0x00006c00ff0c77ac */ /* 0x000e220008000800 */
[----:B------:R-:W1:Y:S01]  /*0250*/  S2R R0, SR_TID.X ;  /* 0x0000000000007919 */ /* 0x000e620000002100 */
[----:B------:R-:W-:Y:S01]  /*0260*/  IMAD.U32 R16, RZ, RZ, UR7 ;  /* 0x00000007ff107e24 */ /* 0x000fe2000f8e00ff */
[----:B------:R-:W-:Y:S01]  /*0270*/  UMOV UR4, UR5 ;  /* 0x0000000500047c82 */ /* 0x000fe20008000000 */
[----:B------:R-:W-:Y:S01]  /*0280*/  UMOV UR5, UR6 ;  /* 0x0000000600057c82 */ /* 0x000fe20008000000 */
[----:B------:R-:W-:Y:S02]  /*0290*/  @!UP2 UIADD3 UR4, UPT, UPT, -UR4, URZ, URZ ;  /* 0x000000ff0404a290 */ /* 0x000fe4000fffe1ff */
[----:B------:R-:W-:-:S04]  /*02a0*/  @!UP1 ULOP3.LUT UR4, URZ, UR7, URZ, 0x33, !UPT ;  /* 0x00000007ff049292 */ /* 0x000fc8000f8e33ff */
[----:B------:R-:W-:-:S04]  /*02b0*/  USHF.L.U32 UR14, UR4, 0x1, URZ ;  /* 0x00000001040e7899 */ /* 0x000fc800080006ff */
[----:B------:R-:W-:Y:S02]  /*02c0*/  UPRMT UR9, UR14, 0x9910, URZ ;  /* 0x000099100e097896 */ /* 0x000fe400080000ff */
[----:B0-----:R-:W-:Y:S02]  /*02d0*/  USHF.L.U32 UR15, UR12, 0x2, URZ ;  /* 0x000000020c0f7899 */ /* 0x001fe400080006ff */
[----:B------:R-:W-:Y:S01]  /*02e0*/  I2F.U32.RP R8, UR12 ;  /* 0x0000000c00087d06 */ /* 0x000fe20008209000 */
[----:B------:R-:W-:Y:S01]  /*02f0*/  IMAD R11, RZ, RZ, -UR14 ;  /* 0x8000000eff0b7e24 */ /* 0x000fe2000f8e02ff */
[----:B------:R-:W-:Y:S02]  /*0300*/  ISETP.NE.U32.AND P2, PT, RZ, UR14, PT ;  /* 0x0000000eff007c0c */ /* 0x000fe4000bf45070 */
[----:B------:R-:W-:-:S04]  /*0310*/  ISETP.NE.U32.AND P5, PT, RZ, UR15, PT ;  /* 0x0000000fff007c0c */ /* 0x000fc8000bfa5070 */
[----:B------:R-:W0:Y:S01]  /*0320*/  I2F.U32.RP R4, UR14 ;  /* 0x0000000e00047d06 */ /* 0x000e220008209000 */
[C---:B-1----:R-:W-:Y:S01]  /*0330*/  IMAD.SHL.U32 R29, R0.reuse, 0x4, RZ ;  /* 0x00000004001d7824 */ /* 0x042fe200078e00ff */
[----:B------:R-:W-:-:S06]  /*0340*/  LOP3.LUT R28, R0, 0xf, RZ, 0xc0, !PT ;  /* 0x0000000f001c7812 */ /* 0x000fcc00078ec0ff */
[----:B------:R-:W1:Y:S08]  /*0350*/  I2F.U32.RP R9, UR15 ;  /* 0x0000000f00097d06 */ /* 0x000e700008209000 */
[----:B0-----:R-:W0:Y:S08]  /*0360*/  MUFU.RCP R4, R4 ;  /* 0x0000000400047308 */ /* 0x001e300000001000 */
[----:B-1----:R-:W1:Y:S08]  /*0370*/  MUFU.RCP R9, R9 ;  /* 0x0000000900097308 */ /* 0x002e700000001000 */
[----:B------:R-:W2:Y:S01]  /*0380*/  MUFU.RCP R8, R8 ;  /* 0x0000000800087308 */ /* 0x000ea20000001000 */
[----:B0-----:R-:W-:-:S02]  /*0390*/  IADD3 R2, PT, PT, R4, 0xffffffe, RZ ;  /* 0x0ffffffe04027810 */ /* 0x001fc40007ffe0ff */
[----:B------:R-:W-:-:S05]  /*03a0*/  IADD3 R4, PT, PT, RZ, -UR15, RZ ;  /* 0x8000000fff047c10 */ /* 0x000fca000fffe0ff */
[----:B------:R0:W3:Y:S01]  /*03b0*/  F2I.FTZ.U32.TRUNC.NTZ R3, R2 ;  /* 0x0000000200037305 */ /* 0x0000e2000021f000 */
[----:B-1----:R-:W-:-:S07]  /*03c0*/  VIADD R6, R9, 0xffffffe ;  /* 0x0ffffffe09067836 */ /* 0x002fce0000000000 */
[----:B------:R-:W1:Y:S01]  /*03d0*/  F2I.FTZ.U32.TRUNC.NTZ R7, R6 ;  /* 0x0000000600077305 */ /* 0x000e62000021f000 */
[----:B--2---:R-:W-:Y:S02]  /*03e0*/  VIADD R5, R8, 0xffffffe ;  /* 0x0ffffffe08057836 */ /* 0x004fe40000000000 */
[----:B0-----:R-:W-:Y:S02]  /*03f0*/  IMAD.MOV.U32 R2, RZ, RZ, RZ ;  /* 0x000000ffff027224 */ /* 0x001fe400078e00ff */
[----:B---3--:R-:W-:-:S03]  /*0400*/  IMAD R9, R11, R3, RZ ;  /* 0x000000030b097224 */ /* 0x008fc600078e02ff */
[----:B------:R-:W0:Y:S01]  /*0410*/  F2I.FTZ.U32.TRUNC.NTZ R5, R5 ;  /* 0x0000000500057305 */ /* 0x000e22000021f000 */
[----:B------:R-:W-:Y:S01]  /*0420*/  IMAD.MOV.U32 R11, RZ, RZ, R4 ;  /* 0x000000ffff0b7224 */ /* 0x000fe200078e0004 */
[----:B------:R-:W-:Y:S01]  /*0430*/  IADD3 R4, PT, PT, R29, UR15, RZ ;  /* 0x0000000f1d047c10 */ /* 0x000fe2000fffe0ff */
[----:B------:R-:W-:-:S03]  /*0440*/  IMAD.HI.U32 R3, R3, R9, R2 ;  /* 0x0000000903037227 */ /* 0x000fc600078e0002 */
[----:B------:R-:W-:Y:S01]  /*0450*/  ISETP.GE.U32.AND P0, PT, R4, 0x40, PT ;  /* 0x000000400400780c */ /* 0x000fe20003f06070 */
[----:B-1----:R-:W-:Y:S02]  /*0460*/  IMAD R11, R11, R7, RZ ;  /* 0x000000070b0b7224 */ /* 0x002fe400078e02ff */
        /* <DEDUP_REMOVED lines=8> */
[----:B0-----:R-:W-:Y:S02]  /*04f0*/  IMAD.MOV R13, RZ, RZ, -R5 ;  /* 0x000000ffff0d7224 */ /* 0x001fe400078e0a05 */
        /* <DEDUP_REMOVED lines=146> */
[----:B------:R-:W-:Y:S05]  /*0e20*/  CALL.REL.NOINC `($__internal_198_$__cuda_sm20_div_s16) ;  /* 0x0000002c00847944 */ /* 0x000fea0003c00000 */
[----:B------:R-:W0:Y:S01]  /*0e30*/  LDCU UR7, c[0x0][0x3a8] ;  /* 0x00007500ff0777ac */ /* 0x000e220008000800 */
[----:B------:R-:W-:Y:S01]  /*0e40*/  LOP3.LUT R41, R0, 0x1f, RZ, 0xc0, !PT ;  /* 0x0000001f00297812 */ /* 0x000fe200078ec0ff */
[----:B------:R-:W-:Y:S01]  /*0e50*/  UPRMT UR8, UR6, 0x9910, URZ ;  /* 0x0000991006087896 */ /* 0x000fe200080000ff */
[----:B------:R-:W1:Y:S01]  /*0e60*/  LDCU.64 UR10, c[0x0][0x358] ;  /* 0x00006b00ff0a77ac */ /* 0x000e620008000a00 */
[----:B0-----:R-:W-:-:S04]  /*0e70*/  UISETP.LT.AND UP0, UPT, UR7, 0x10, UPT ;  /* 0x000000100700788c */ /* 0x001fc8000bf01270 */
[----:B------:R-:W-:-:S03]  /*0e80*/  USEL UR6, UR7, 0x10, UP0 ;  /* 0x0000001007067887 */ /* 0x000fc60008000000 */
[----:B-1----:R-:W-:-:S09]  /*0e90*/  UMOV UR7, UR8 ;  /* 0x0000000800077c82 */ /* 0x002fd20008000000 */
.L_x_8798:
[----:B------:R-:W-:Y:S01]  /*0ea0*/  ISETP.GT.U32.AND P0, PT, R0, 0x3f, PT ;  /* 0x0000003f0000780c */ /* 0x000fe20003f04070 */
[----:B------:R-:W-:-:S12]  /*0eb0*/  BSSY.RECONVERGENT B0, `(.L_x_8728) ;  /* 0x0000031000007945 */ /* 0x000fd80003800200 */
[----:B01234-:R-:W-:Y:S05]  /*0ec0*/  @P0 BRA `(.L_x_8729) ;  /* 0x0000000000bc0947 */ /* 0x01ffea0003800000 */
[----:B------:R-:W2:Y:S01]  /*0ed0*/  LDL R16, [R1+0x8] ;  /* 0x0000080001107983 */ /* 0x000ea20000100800 */
[----:B------:R-:W-:Y:S01]  /*0ee0*/  BSSY.RECONVERGENT B1, `(.L_x_8730) ;  /* 0x000001c000017945 */ /* 0x000fe20003800200 */
        /* <DEDUP_REMOVED lines=27> */
.L_x_8731:
[----:B------:R-:W-:Y:S05]  /*10a0*/  BSYNC.RECONVERGENT B1 ;  /* 0x0000000000017941 */ /* 0x000fea0003800200 */
.L_x_8730:
[----:B------:R-:W-:Y:S05]  /*10b0*/  @!P1 BRA `(.L_x_8729) ;  /* 0x0000000000409947 */ /* 0x000fea0003800000 */
[----:B------:R-:W2:Y:S01]  /*10c0*/  S2UR UR9, SR_CgaCtaId ;  /* 0x00000000000979c3 */ /* 0x000ea20000008800 */
[----:B------:R-:W-:Y:S02]  /*10d0*/  UMOV UR8, 0x400 ;  /* 0x0000040000087882 */ /* 0x000fe40000000000 */
[----:B------:R-:W-:-:S04]  /*10e0*/  UIADD3 UR8, UPT, UPT, UR8, 0x980, URZ ;  /* 0x0000098008087890 */ /* 0x000fc8000fffe0ff */
[----:B--2---:R-:W-:-:S06]  /*10f0*/  ULEA UR8, UR9, UR8, 0x18 ;  /* 0x0000000809087291 */ /* 0x004fcc000f8ec0ff */
[----:B0-----:R-:W-:-:S07]  /*1100*/  LEA R17, R16, UR8, 0x2 ;  /* 0x0000000810117c11 */ /* 0x001fce000f8e10ff */
.L_x_8732:
        /* <DEDUP_REMOVED lines=11> */
.L_x_8729:
[----:B------:R-:W-:Y:S05]  /*11c0*/  BSYNC.RECONVERGENT B0 ;  /* 0x0000000000007941 */ /* 0x000fea0003800200 */
.L_x_8728:
        /* <DEDUP_REMOVED lines=43> */
.L_x_8736:
[----:B------:R-:W-:Y:S05]  /*1480*/  BSYNC.RECONVERGENT B1 ;  /* 0x0000000000017941 */ /* 0x000fea0003800200 */
.L_x_8735:
[----:B------:R-:W-:Y:S05]  /*1490*/  @!P1 BRA `(.L_x_8734) ;  /* 0x0000000000909947 */ /* 0x000fea0003800000 */
[----:B012---:R-:W0:Y:S01]  /*14a0*/  S2R R17, SR_CgaCtaId ;  /* 0x0000000000117919 */ /* 0x007e220000008800 */
[----:B------:R-:W-:-:S05]  /*14b0*/  MOV R16, 0x400 ;  /* 0x0000040000107802 */ /* 0x000fca0000000f00 */
[----:B------:R-:W-:-:S05]  /*14c0*/  VIADD R16, R16, 0x880 ;  /* 0x0000088010107836 */ /* 0x000fca0000000000 */
[----:B0-----:R-:W-:-:S07]  /*14d0*/  LEA R68, R17, R16, 0x18 ;  /* 0x0000001011447211 */ /* 0x001fce00078ec0ff */
.L_x_8737:
        /* <DEDUP_REMOVED lines=32> */
.L_x_8734:
[----:B------:R-:W-:Y:S05]  /*16e0*/  BSYNC.RECONVERGENT B0 ;  /* 0x0000000000007941 */ /* 0x000fea0003800200 */
.L_x_8733:
[----:B-123--:R-:W-:Y:S01]  /*16f0*/  HFMA2 R18, -RZ, RZ, 0, 0 ;  /* 0x00000000ff127431 */ /* 0x00efe200000001ff */
[----:B------:R-:W-:Y:S01]  /*1700*/  PLOP3.LUT P0, PT, PT, PT, PT, 0x80, 0x8 ;  /* 0x000000000008781c */ /* 0x000fe20003f0f070 */
[----:B------:R-:W1:-:S12]  /*1710*/  LDCU UR16, c[0x0][0x3a8] ;  /* 0x00007500ff1077ac */ /* 0x000e580008000800 */
.L_x_8792:
[----:B------:R-:W-:Y:S02]  /*1720*/  LOP3.LUT R16, R0, 0xf, RZ, 0xc0, !PT ;  /* 0x0000000f00107812 */ /* 0x000fe400078ec0ff */
[----:B------:R-:W-:Y:S02]  /*1730*/  PLOP3.LUT P5, PT, P0, PT, PT, 0x80, 0x8 ;  /* 0x000000000008781c */ /* 0x000fe400007af070 */
[----:B------:R-:W-:Y:S01]  /*1740*/  SHF.R.U32.HI R58, RZ, 0x4, R0 ;  /* 0x00000004ff3a7819 */ /* 0x000fe20000011600 */
[----:B01234-:R-:W-:-:S10]  /*1750*/  IMAD.IADD R19, R16, 0x1, R18 ;  /* 0x0000000110137824 */ /* 0x01ffd400078e0212 */
.L_x_8738:
        /* <DEDUP_REMOVED lines=19> */
.L_x_8791:
        /* <DEDUP_REMOVED lines=16> */
.L_x_8740:
        /* <DEDUP_REMOVED lines=8> */
.L_x_8741:
        /* <DEDUP_REMOVED lines=8> */
.L_x_8742:
        /* <DEDUP_REMOVED lines=9> */
.L_x_8743:
        /* <DEDUP_REMOVED lines=9> */
.L_x_8744:
        /* <DEDUP_REMOVED lines=9> */
.L_x_8745:
        /* <DEDUP_REMOVED lines=9> */
.L_x_8746:
        /* <DEDUP_REMOVED lines=9> */
.L_x_8747:
        /* <DEDUP_REMOVED lines=9> */
.L_x_8748:
        /* <DEDUP_REMOVED lines=9> */
.L_x_8749:
        /* <DEDUP_REMOVED lines=9> */
.L_x_8750:
        /* <DEDUP_REMOVED lines=9> */
.L_x_8751:
        /* <DEDUP_REMOVED lines=9> */
.L_x_8752:
        /* <DEDUP_REMOVED lines=9> */
.L_x_8753:
        /* <DEDUP_REMOVED lines=9> */
.L_x_8754:
        /* <DEDUP_REMOVED lines=9> */
.L_x_8755:
[----:B------:R-:W-:Y:S05]  /*21e0*/  @P4 BRA `(.L_x_8756) ;  /* 0x0000000800ec4947 */ /* 0x000fea0003800000 */
[----:B------:R-:W5:Y:S01]  /*21f0*/  S2R R59, SR_CgaCtaId ;  /* 0x00000000003b7919 */ /* 0x000f620000008800 */
[----:B------:R-:W-:Y:S02]  /*2200*/  ISETP.GT.U32.AND P4, PT, R58, 0x40, PT ;  /* 0x000000403a00780c */ /* 0x000fe40003f84070 */
[----:B------:R-:W-:Y:S02]  /*2210*/  MOV R58, 0x400 ;  /* 0x00000400003a7802 */ /* 0x000fe40000000f00 */
[----:B0-2-4-:R-:W-:Y:S02]  /*2220*/  MOV R19, R2 ;  /* 0x0000000200137202 */ /* 0x015fe40000000f00 */
[----:B-----5:R-:W-:-:S07]  /*2230*/  LEA R58, R59, R58, 0x18 ;  /* 0x0000003a3b3a7211 */ /* 0x020fce00078ec0ff */
.L_x_8790:
        /* <DEDUP_REMOVED lines=11> */
.L_x_8800:
[----:B-12---:R-:W-:-:S07]  /*22f0*/  IMAD R60, R42, R65, RZ ;  /* 0x000000412a3c7224 */ /* 0x006fce00078e02ff */
.L_x_8758:
[----:B------:R-:W-:-:S13]  /*2300*/  ISETP.GE.AND P2, PT, R59, 0x2, PT ;  /* 0x000000023b00780c */ /* 0x000fda0003f46270 */
[----:B------:R-:W-:Y:S05]  /*2310*/  @!P2 BRA `(.L_x_8760) ;  /* 0x000000000010a947 */ /* 0x000fea0003800000 */
[----:B------:R-:W-:-:S03]  /*2320*/  UMOV UR8, 0xffffffff ;  /* 0xffffffff00087882 */ /* 0x000fc60000000000 */
[----:B------:R-:W-:Y:S05]  /*2330*/  BRA.DIV UR8, `(.L_x_8761) ;  /* 0x0000001208207947 */ /* 0x000fea000b800000 */
[----:B------:R2:W4:Y:S02]  /*2340*/  SHFL.IDX PT, R61, R64, R4, 0x1f ;  /* 0x00001f04403d7589 */ /* 0x00052400000e0000 */
.L_x_8803:
[----:B---34-:R-:W-:-:S07]  /*2350*/  IMAD R60, R43, R61, R60 ;  /* 0x0000003d2b3c7224 */ /* 0x018fce00078e023c */
.L_x_8760:
[----:B------:R-:W-:-:S13]  /*2360*/  ISETP.GE.AND P1, PT, R59, 0x3, PT ;  /* 0x000000033b00780c */ /* 0x000fda0003f26270 */
[----:B------:R-:W-:Y:S05]  /*2370*/  @!P1 BRA `(.L_x_8762) ;  /* 0x0000000000109947 */ /* 0x000fea0003800000 */
[----:B------:R-:W-:-:S03]  /*2380*/  UMOV UR8, 0xffffffff ;  /* 0xffffffff00087882 */ /* 0x000fc60000000000 */
[----:B------:R-:W-:Y:S05]  /*2390*/  BRA.DIV UR8, `(.L_x_8763) ;  /* 0x00000012082c7947 */ /* 0x000fea000b800000 */
[----:B------:R4:W0:Y:S02]  /*23a0*/  SHFL.IDX PT, R61, R64, R5, 0x1f ;  /* 0x00001f05403d7589 */ /* 0x00082400000e0000 */
.L_x_8806:
[----:B0-----:R-:W-:-:S07]  /*23b0*/  IMAD R60, R44, R61, R60 ;  /* 0x0000003d2c3c7224 */ /* 0x001fce00078e023c */
.L_x_8762:
[----:B------:R-:W-:-:S13]  /*23c0*/  ISETP.GE.AND P6, PT, R59, 0x4, PT ;  /* 0x000000043b00780c */ /* 0x000fda0003fc6270 */
[----:B------:R-:W-:Y:S05]  /*23d0*/  @!P6 BRA `(.L_x_8764) ;  /* 0x000000000010e947 */ /* 0x000fea0003800000 */
[----:B------:R-:W-:-:S03]  /*23e0*/  UMOV UR8, 0xffffffff ;  /* 0xffffffff00087882 */ /* 0x000fc60000000000 */
[----:B------:R-:W-:Y:S05]  /*23f0*/  BRA.DIV UR8, `(.L_x_8765) ;  /* 0x0000001208387947 */ /* 0x000fea000b800000 */
[----:B------:R0:W0:Y:S02]  /*2400*/  SHFL.IDX PT, R61, R64, R6, 0x1f ;  /* 0x00001f06403d7589 */ /* 0x00002400000e0000 */
.L_x_8809:
[----:B0-----:R-:W-:-:S07]  /*2410*/  IMAD R60, R45, R61, R60 ;  /* 0x0000003d2d3c7224 */ /* 0x001fce00078e023c */
.L_x_8764:
[----:B------:R-:W-:-:S13]  /*2420*/  ISETP.GE.AND P6, PT, R59, 0x5, PT ;  /* 0x000000053b00780c */ /* 0x000fda0003fc6270 */
[----:B------:R-:W-:Y:S05]  /*2430*/  @!P6 BRA `(.L_x_8766) ;  /* 0x000000000010e947 */ /* 0x000fea0003800000 */
[----:B------:R-:W-:-:S03]  /*2440*/  UMOV UR8, 0xffffffff ;  /* 0xffffffff00087882 */ /* 0x000fc60000000000 */
[----:B------:R-:W-:Y:S05]  /*2450*/  BRA.DIV UR8, `(.L_x_8767) ;  /* 0x0000001208447947 */ /* 0x000fea000b800000 */
[----:B------:R0:W0:Y:S02]  /*2460*/  SHFL.IDX PT, R61, R64, R7, 0x1f ;  /* 0x00001f07403d7589 */ /* 0x00002400000e0000 */
.L_x_8812:
[----:B0-----:R-:W-:-:S07]  /*2470*/  IMAD R60, R46, R61, R60 ;  /* 0x0000003d2e3c7224 */ /* 0x001fce00078e023c */
.L_x_8766:
[----:B------:R-:W-:-:S13]  /*2480*/  ISETP.GE.AND P6, PT, R59, 0x6, PT ;  /* 0x000000063b00780c */ /* 0x000fda0003fc6270 */
[----:B------:R-:W-:Y:S05]  /*2490*/  @!P6 BRA `(.L_x_8768) ;  /* 0x000000000010e947 */ /* 0x000fea0003800000 */
[----:B------:R-:W-:-:S03]  /*24a0*/  UMOV UR8, 0xffffffff ;  /* 0xffffffff00087882 */ /* 0x000fc60000000000 */
[----:B------:R-:W-:Y:S05]  /*24b0*/  BRA.DIV UR8, `(.L_x_8769) ;  /* 0x0000001208507947 */ /* 0x000fea000b800000 */
[----:B------:R0:W0:Y:S02]  /*24c0*/  SHFL.IDX PT, R61, R64, R8, 0x1f ;  /* 0x00001f08403d7589 */ /* 0x00002400000e0000 */
.L_x_8815:
[----:B0-----:R-:W-:-:S07]  /*24d0*/  IMAD R60, R47, R61, R60 ;  /* 0x0000003d2f3c7224 */ /* 0x001fce00078e023c */
.L_x_8768:
[----:B------:R-:W-:-:S13]  /*24e0*/  ISETP.GE.AND P6, PT, R59, 0x7, PT ;  /* 0x000000073b00780c */ /* 0x000fda0003fc6270 */
[----:B------:R-:W-:Y:S05]  /*24f0*/  @!P6 BRA `(.L_x_8770) ;  /* 0x000000000010e947 */ /* 0x000fea0003800000 */
[----:B------:R-:W-:-:S03]  /*2500*/  UMOV UR8, 0xffffffff ;  /* 0xffffffff00087882 */ /* 0x000fc60000000000 */
[----:B------:R-:W-:Y:S05]  /*2510*/  BRA.DIV UR8, `(.L_x_8771) ;  /* 0x00000012085c7947 */ /* 0x000fea000b800000 */
[----:B------:R0:W0:Y:S02]  /*2520*/  SHFL.IDX PT, R61, R64, R9, 0x1f ;  /* 0x00001f09403d7589 */ /* 0x00002400000e0000 */
.L_x_8818:
[----:B0-----:R-:W-:-:S07]  /*2530*/  IMAD R60, R48, R61, R60 ;  /* 0x0000003d303c7224 */ /* 0x001fce00078e023c */
.L_x_8770:
[----:B------:R-:W-:-:S13]  /*2540*/  ISETP.GE.AND P6, PT, R59, 0x8, PT ;  /* 0x000000083b00780c */ /* 0x000fda0003fc6270 */
[----:B------:R-:W-:Y:S05]  /*2550*/  @!P6 BRA `(.L_x_8772) ;  /* 0x000000000010e947 */ /* 0x000fea0003800000 */
[----:B------:R-:W-:-:S03]  /*2560*/  UMOV UR8, 0xffffffff ;  /* 0xffffffff00087882 */ /* 0x000fc60000000000 */
[----:B------:R-:W-:Y:S05]  /*2570*/  BRA.DIV UR8, `(.L_x_8773) ;  /* 0x0000001208687947 */ /* 0x000fea000b800000 */
[----:B------:R0:W0:Y:S02]  /*2580*/  SHFL.IDX PT, R61, R64, R10, 0x1f ;  /* 0x00001f0a403d7589 */ /* 0x00002400000e0000 */
.L_x_8821:
[----:B0-----:R-:W-:-:S07]  /*2590*/  IMAD R60, R49, R61, R60 ;  /* 0x0000003d313c7224 */ /* 0x001fce00078e023c */
.L_x_8772:
[----:B------:R-:W-:-:S13]  /*25a0*/  ISETP.GE.AND P6, PT, R59, 0x9, PT ;  /* 0x000000093b00780c */ /* 0x000fda0003fc6270 */
[----:B------:R-:W-:Y:S05]  /*25b0*/  @!P6 BRA `(.L_x_8774) ;  /* 0x000000000010e947 */ /* 0x000fea0003800000 */
[----:B------:R-:W-:-:S03]  /*25c0*/  UMOV UR8, 0xffffffff ;  /* 0xffffffff00087882 */ /* 0x000fc60000000000 */
[----:B------:R-:W-:Y:S05]  /*25d0*/  BRA.DIV UR8, `(.L_x_8775) ;  /* 0x0000001208747947 */ /* 0x000fea000b800000 */
[----:B------:R0:W0:Y:S02]  /*25e0*/  SHFL.IDX PT, R61, R64, R11, 0x1f ;  /* 0x00001f0b403d7589 */ /* 0x00002400000e0000 */
.L_x_8824:
[----:B0-----:R-:W-:-:S07]  /*25f0*/  IMAD R60, R50, R61, R60 ;  /* 0x0000003d323c7224 */ /* 0x001fce00078e023c */
.L_x_8774:
[----:B------:R-:W-:-:S13]  /*2600*/  ISETP.GE.AND P6, PT, R59, 0xa, PT ;  /* 0x0000000a3b00780c */ /* 0x000fda0003fc6270 */
[----:B------:R-:W-:Y:S05]  /*2610*/  @!P6 BRA `(.L_x_8776) ;  /* 0x000000000010e947 */ /* 0x000fea0003800000 */
[----:B------:R-:W-:-:S03]  /*2620*/  UMOV UR8, 0xffffffff ;  /* 0xffffffff00087882 */ /* 0x000fc60000000000 */
[----:B------:R-:W-:Y:S05]  /*2630*/  BRA.DIV UR8, `(.L_x_8777) ;  /* 0x0000001208807947 */ /* 0x000fea000b800000 */
[----:B------:R0:W0:Y:S02]  /*2640*/  SHFL.IDX PT, R61, R64, R12, 0x1f ;  /* 0x00001f0c403d7589 */ /* 0x00002400000e0000 */
.L_x_8827:
[----:B0-----:R-:W-:-:S07]  /*2650*/  IMAD R60, R51, R61, R60 ;  /* 0x0000003d333c7224 */ /* 0x001fce00078e023c */
.L_x_8776:
[----:B------:R-:W-:-:S13]  /*2660*/  ISETP.GE.AND P6, PT, R59, 0xb, PT ;  /* 0x0000000b3b00780c */ /* 0x000fda0003fc6270 */
[----:B------:R-:W-:Y:S05]  /*2670*/  @!P6 BRA `(.L_x_8778) ;  /* 0x000000000010e947 */ /* 0x000fea0003800000 */
[----:B------:R-:W-:-:S03]  /*2680*/  UMOV UR8, 0xffffffff ;  /* 0xffffffff00087882 */ /* 0x000fc60000000000 */
[----:B------:R-:W-:Y:S05]  /*2690*/  BRA.DIV UR8, `(.L_x_8779) ;  /* 0x00000012088c7947 */ /* 0x000fea000b800000 */
[----:B------:R0:W0:Y:S02]  /*26a0*/  SHFL.IDX PT, R61, R64, R13, 0x1f ;  /* 0x00001f0d403d7589 */ /* 0x00002400000e0000 */
.L_x_8830:
[----:B0-----:R-:W-:-:S07]  /*26b0*/  IMAD R60, R52, R61, R60 ;  /* 0x0000003d343c7224 */ /* 0x001fce00078e023c */
.L_x_8778:
[----:B------:R-:W-:-:S13]  /*26c0*/  ISETP.GE.AND P6, PT, R59, 0xc, PT ;  /* 0x0000000c3b00780c */ /* 0x000fda0003fc6270 */
[----:B------:R-:W-:Y:S05]  /*26d0*/  @!P6 BRA `(.L_x_8780) ;  /* 0x000000000010e947 */ /* 0x000fea0003800000 */
[----:B------:R-:W-:-:S03]  /*26e0*/  UMOV UR8, 0xffffffff ;  /* 0xffffffff00087882 */ /* 0x000fc60000000000 */
[----:B------:R-:W-:Y:S05]  /*26f0*/  BRA.DIV UR8, `(.L_x_8781) ;  /* 0x0000001208987947 */ /* 0x000fea000b800000 */
[----:B------:R0:W0:Y:S02]  /*2700*/  SHFL.IDX PT, R61, R64, R14, 0x1f ;  /* 0x00001f0e403d7589 */ /* 0x00002400000e0000 */
.L_x_8833:
[----:B0-----:R-:W-:-:S07]  /*2710*/  IMAD R60, R53, R61, R60 ;  /* 0x0000003d353c7224 */ /* 0x001fce00078e023c */
.L_x_8780:
[----:B------:R-:W-:-:S13]  /*2720*/  ISETP.GE.AND P6, PT, R59, 0xd, PT ;  /* 0x0000000d3b00780c */ /* 0x000fda0003fc6270 */
[----:B------:R-:W-:Y:S05]  /*2730*/  @!P6 BRA `(.L_x_8782) ;  /* 0x000000000010e947 */ /* 0x000fea0003800000 */
[----:B------:R-:W-:-:S03]  /*2740*/  UMOV UR8, 0xffffffff ;  /* 0xffffffff00087882 */ /* 0x000fc60000000000 */
[----:B------:R-:W-:Y:S05]  /*2750*/  BRA.DIV UR8, `(.L_x_8783) ;  /* 0x0000001208a47947 */ /* 0x000fea000b800000 */
[----:B------:R0:W0:Y:S02]  /*2760*/  SHFL.IDX PT, R61, R64, R15, 0x1f ;  /* 0x00001f0f403d7589 */ /* 0x00002400000e0000 */
.L_x_8836:
[----:B0-----:R-:W-:-:S07]  /*2770*/  IMAD R60, R54, R61, R60 ;  /* 0x0000003d363c7224 */ /* 0x001fce00078e023c */
.L_x_8782:
[----:B------:R-:W-:-:S13]  /*2780*/  ISETP.GE.AND P6, PT, R59, 0xe, PT ;  /* 0x0000000e3b00780c */ /* 0x000fda0003fc6270 */
[----:B------:R-:W-:Y:S05]  /*2790*/  @!P6 BRA `(.L_x_8784) ;  /* 0x000000000010e947 */ /* 0x000fea0003800000 */
[----:B------:R-:W-:-:S03]  /*27a0*/  UMOV UR8, 0xffffffff ;  /* 0xffffffff00087882 */ /* 0x000fc60000000000 */
[----:B------:R-:W-:Y:S05]  /*27b0*/  BRA.DIV UR8, `(.L_x_8785) ;  /* 0x0000001208b07947 */ /* 0x000fea000b800000 */
[----:B------:R0:W0:Y:S02]  /*27c0*/  SHFL.IDX PT, R61, R64, R20, 0x1f ;  /* 0x00001f14403d7589 */ /* 0x00002400000e0000 */
.L_x_8839:
[----:B0-----:R-:W-:-:S07]  /*27d0*/  IMAD R60, R55, R61, R60 ;  /* 0x0000003d373c7224 */ /* 0x001fce00078e023c */
.L_x_8784:
[----:B------:R-:W-:-:S13]  /*27e0*/  ISETP.GE.AND P6, PT, R59, 0xf, PT ;  /* 0x0000000f3b00780c */ /* 0x000fda0003fc6270 */
[----:B------:R-:W-:Y:S05]  /*27f0*/  @!P6 BRA `(.L_x_8786) ;  /* 0x000000000010e947 */ /* 0x000fea0003800000 */
[----:B------:R-:W-:-:S03]  /*2800*/  UMOV UR8, 0xffffffff ;  /* 0xffffffff00087882 */ /* 0x000fc60000000000 */
[----:B------:R-:W-:Y:S05]  /*2810*/  BRA.DIV UR8, `(.L_x_8787) ;  /* 0x0000001208bc7947 */ /* 0x000fea000b800000 */
[----:B------:R0:W0:Y:S02]  /*2820*/  SHFL.IDX PT, R61, R64, R21, 0x1f ;  /* 0x00001f15403d7589 */ /* 0x00002400000e0000 */
.L_x_8842:
[----:B0-----:R-:W-:-:S07]  /*2830*/  IMAD R60, R56, R61, R60 ;  /* 0x0000003d383c7224 */ /* 0x001fce00078e023c */
.L_x_8786:
[----:B------:R-:W-:-:S13]  /*2840*/  ISETP.GE.AND P6, PT, R59, 0x10, PT ;  /* 0x000000103b00780c */ /* 0x000fda0003fc6270 */
[----:B------:R-:W-:Y:S05]  /*2850*/  @!P6 BRA `(.L_x_8788) ;  /* 0x000000040010e947 */ /* 0x000fea0003800000 */
[----:B------:R-:W-:-:S03]  /*2860*/  UMOV UR8, 0xffffffff ;  /* 0xffffffff00087882 */ /* 0x000fc60000000000 */
[----:B------:R-:W-:Y:S05]  /*2870*/  BRA.DIV UR8, `(.L_x_8789) ;  /* 0x0000001208c87947 */ /* 0x000fea000b800000 */
[----:B0-2-4-:R0:W2:Y:S02]  /*2880*/  SHFL.IDX PT, R64, R64, R22, 0x1f ;  /* 0x00001f1640407589 */ /* 0x0150a400000e0000 */
.L_x_8845:
[----:B--2---:R-:W-:Y:S01]  /*2890*/  IMAD R60, R57, R64, R60 ;  /* 0x00000040393c7224 */ /* 0x004fe200078e023c */
[----:B------:R-:W-:Y:S06]  /*28a0*/  BRA `(.L_x_8788) ;  /* 0x0000000000fc7947 */ /* 0x000fec0003800000 */
.L_x_8757:
        /* <DEDUP_REMOVED lines=63> */
.L_x_8788:
        /* <DEDUP_REMOVED lines=16> */
.L_x_8756:
[----:B------:R-:W-:Y:S05]  /*2da0*/  @!P0 BRA `(.L_x_8791) ;  /* 0xffffffe800b88947 */ /* 0x000fea000383ffff */
[----:B------:R-:W-:Y:S05]  /*2db0*/  BSYNC.RECONVERGENT B0 ;  /* 0x0000000000007941 */ /* 0x000fea0003800200 */
.L_x_8739:
        /* <DEDUP_REMOVED lines=44> */
.L_x_8796:
[----:B------:R-:W-:Y:S05]  /*3080*/  BSYNC.RECONVERGENT B1 ;  /* 0x0000000000017941 */ /* 0x000fea0003800200 */
.L_x_8795:
[----:B------:R-:W-:Y:S05]  /*3090*/  @!P1 BRA `(.L_x_8794) ;  /* 0x0000000000909947 */ /* 0x000fea0003800000 */
[----:B0-----:R-:W0:Y:S01]  /*30a0*/  S2R R17, SR_CgaCtaId ;  /* 0x0000000000117919 */ /* 0x001e220000008800 */
[----:B------:R-:W-:-:S05]  /*30b0*/  MOV R16, 0x400 ;  /* 0x0000040000107802 */ /* 0x000fca0000000f00 */
[----:B------:R-:W-:-:S05]  /*30c0*/  VIADD R16, R16, 0x980 ;  /* 0x0000098010107836 */ /* 0x000fca0000000000 */
[----:B0-----:R-:W-:-:S07]  /*30d0*/  LEA R66, R17, R16, 0x18 ;  /* 0x0000001011427211 */ /* 0x001fce00078ec0ff */
.L_x_8797:
        /* <DEDUP_REMOVED lines=32> */
.L_x_8794:
[----:B------:R-:W-:Y:S05]  /*32e0*/  BSYNC.RECONVERGENT B0 ;  /* 0x0000000000007941 */ /* 0x000fea0003800200 */
.L_x_8793:
[----:B------:R-:W-:Y:S02]  /*32f0*/  UIADD3 UR5, UPT, UPT, UR13, UR5, URZ ;  /* 0x000000050d057290 */ /* 0x000fe4000fffe0ff */
[----:B------:R-:W-:-:S04]  /*3300*/  USHF.L.U32 UR8, UR13, 0x2, URZ ;  /* 0x000000020d087899 */ /* 0x000fc800080006ff */
[----:B------:R-:W-:-:S09]  /*3310*/  UISETP.GE.U32.AND UP0, UPT, UR5, UR8, UPT ;  /* 0x000000080500728c */ /* 0x000fd2000bf06070 */
[----:B------:R-:W-:Y:S05]  /*3320*/  BRA.U !UP0, `(.L_x_8798) ;  /* 0xffffffd908dc7547 */ /* 0x000fea000b83ffff */
[----:B------:R-:W-:Y:S05]  /*3330*/  EXIT ;  /* 0x000000000000794d */ /* 0x000fea0003800000 */
.L_x_8759:
[----:B------:R-:W-:Y:S01]  /*3340*/  IMAD.MOV.U32 R61, RZ, RZ, R24 ;  /* 0x000000ffff3d7224 */ /* 0x000fe200078e0018 */
[----:B------:R-:W-:Y:S01]  /*3350*/  MOV R63, 0xffffffff ;  /* 0xffffffff003f7802 */ /* 0x000fe20000000f00 */
[----:B------:R-:W-:-:S07]  /*3360*/  IMAD.MOV.U32 R62, RZ, RZ, 0x1f ;  /* 0x0000001fff3e7424 */ /* 0x000fce00078e00ff */
[----:B-1-3--:R-:W-:Y:S05]  /*3370*/  WARPSYNC.COLLECTIVE R63, `(.L_x_8799) ;  /* 0x000000003f087348 */ /* 0x00afea0003c00000 */
[----:B------:R0:W2:Y:S02]  /*3380*/  SHFL.IDX P6, R61, R64, R61, R62 ;  /* 0x0000003d403d7389 */ /* 0x0000a400000c003e */
[----:B0123--:R-:W-:Y:S05]  /*3390*/  ENDCOLLECTIVE ;  /* 0x000000000000791b */ /* 0x00ffea0003800000 */
.L_x_8799:
[----:B------:R-:W-:Y:S01]  /*33a0*/  IMAD.MOV.U32 R65, RZ, RZ, R61 ;  /* 0x000000ffff417224 */ /* 0x000fe200078e003d */
[----:B------:R-:W-:Y:S06]  /*33b0*/  BRA `(.L_x_8800) ;  /* 0xffffffec00cc7947 */ /* 0x000fec000383ffff */
.L_x_8761:
[----:B------:R-:W-:Y:S01]  /*33c0*/  HFMA2 R62, -RZ, RZ, 0, 1.847743988037109375e-06 ;  /* 0x0000001fff3e7431 */ /* 0x000fe200000001ff */
[----:B------:R-:W-:Y:S01]  /*33d0*/  BSSY B1, `(.L_x_8801) ;  /* 0x0000006000017945 */ /* 0x000fe20003800000 */
[----:B------:R-:W-:Y:S02]  /*33e0*/  IMAD.MOV.U32 R61, RZ, RZ, R4 ;  /* 0x000000ffff3d7224 */ /* 0x000fe400078e0004 */
[----:B------:R-:W-:-:S07]  /*33f0*/  IMAD.MOV.U32 R63, RZ, RZ, -0x1 ;  /* 0xffffffffff3f7424 */ /* 0x000fce00078e00ff */
[----:B01-3--:R-:W-:Y:S05]  /*3400*/  WARPSYNC.COLLECTIVE R63, `(.L_x_8802) ;  /* 0x000000003f087348 */ /* 0x00bfea0003c00000 */
[----:B------:R2:W4:Y:S02]  /*3410*/  SHFL.IDX P6, R61, R64, R61, R62 ;  /* 0x0000003d403d7389 */ /* 0x00052400000c003e */
[----:B01234-:R-:W-:Y:S05]  /*3420*/  ENDCOLLECTIVE ;  /* 0x000000000000791b */ /* 0x01ffea0003800000 */
.L_x_8802:
[----:B------:R-:W-:Y:S05]  /*3430*/  BSYNC B1 ;  /* 0x0000000000017941 */ /* 0x000fea0003800000 */
.L_x_8801:
[----:B------:R-:W-:Y:S05]  /*3440*/  BRA `(.L_x_8803) ;  /* 0xffffffec00c07947 */ /* 0x000fea000383ffff */
.L_x_8763:
[----:B------:R-:W-:Y:S01]  /*3450*/  BSSY B1, `(.L_x_8804) ;  /* 0x0000007000017945 */ /* 0x000fe20003800000 */
[----:B------:R-:W-:Y:S01]  /*3460*/  IMAD.MOV.U32 R61, RZ, RZ, R5 ;  /* 0x000000ffff3d7224 */ /* 0x000fe200078e0005 */
[----:B------:R-:W-:Y:S01]  /*3470*/  MOV R62, 0x1f ;  /* 0x0000001f003e7802 */ /* 0x000fe20000000f00 */
[----:B------:R-:W-:-:S07]  /*3480*/  IMAD.MOV.U32 R63, RZ, RZ, -0x1 ;  /* 0xffffffffff3f7424 */ /* 0x000fce00078e00ff */
[----:B0123--:R-:W-:Y:S05]  /*3490*/  WARPSYNC.COLLECTIVE R63, `(.L_x_8805) ;  /* 0x000000003f087348 */ /* 0x00ffea0003c00000 */
[----:B------:R4:W0:Y:S02]  /*34a0*/  SHFL.IDX P6, R61, R64, R61, R62 ;  /* 0x0000003d403d7389 */ /* 0x00082400000c003e */
[----:B01234-:R-:W-:Y:S05]  /*34b0*/  ENDCOLLECTIVE ;  /* 0x000000000000791b */ /* 0x01ffea0003800000 */
.L_x_8805:
[----:B------:R-:W-:Y:S05]  /*34c0*/  BSYNC B1 ;  /* 0x0000000000017941 */ /* 0x000fea0003800000 */
.L_x_8804:
[----:B------:R-:W-:Y:S05]  /*34d0*/  BRA `(.L_x_8806) ;  /* 0xffffffec00b47947 */ /* 0x000fea000383ffff */
.L_x_8765:
[----:B------:R-:W-:Y:S01]  /*34e0*/  HFMA2 R62, -RZ, RZ, 0, 1.847743988037109375e-06 ;  /* 0x0000001fff3e7431 */ /* 0x000fe200000001ff */
[----:B------:R-:W-:Y:S01]  /*34f0*/  BSSY B1, `(.L_x_8807) ;  /* 0x0000006000017945 */ /* 0x000fe20003800000 */
[----:B------:R-:W-:Y:S02]  /*3500*/  IMAD.MOV.U32 R61, RZ, RZ, R6 ;  /* 0x000000ffff3d7224 */ /* 0x000fe400078e0006 */
[----:B------:R-:W-:-:S07]  /*3510*/  IMAD.MOV.U32 R63, RZ, RZ, -0x1 ;  /* 0xffffffffff3f7424 */ /* 0x000fce00078e00ff */
[----:B01234-:R-:W-:Y:S05]  /*3520*/  WARPSYNC.COLLECTIVE R63, `(.L_x_8808) ;  /* 0x000000003f087348 */ /* 0x01ffea0003c00000 */
[----:B------:R0:W0:Y:S02]  /*3530*/  SHFL.IDX P6, R61, R64, R61, R62 ;  /* 0x0000003d403d7389 */ /* 0x00002400000c003e */
[----:B01234-:R-:W-:Y:S05]  /*3540*/  ENDCOLLECTIVE ;  /* 0x000000000000791b */ /* 0x01ffea0003800000 */
.L_x_8808:
[----:B------:R-:W-:Y:S05]  /*3550*/  BSYNC B1 ;  /* 0x0000000000017941 */ /* 0x000fea0003800000 */
.L_x_8807:
[----:B------:R-:W-:Y:S05]  /*3560*/  BRA `(.L_x_8809) ;  /* 0xffffffec00a87947 */ /* 0x000fea000383ffff */
.L_x_8767:
[----:B------:R-:W-:Y:S01]  /*3570*/  BSSY B1, `(.L_x_8810) ;  /* 0x0000007000017945 */ /* 0x000fe20003800000 */
[----:B------:R-:W-:Y:S01]  /*3580*/  IMAD.MOV.U32 R61, RZ, RZ, R7 ;  /* 0x000000ffff3d7224 */ /* 0x000fe200078e0007 */
[----:B------:R-:W-:Y:S01]  /*3590*/  MOV R62, 0x1f ;  /* 0x0000001f003e7802 */ /* 0x000fe20000000f00 */
[----:B------:R-:W-:-:S07]  /*35a0*/  IMAD.MOV.U32 R63, RZ, RZ, -0x1 ;  /* 0xffffffffff3f7424 */ /* 0x000fce00078e00ff */
[----:B01234-:R-:W-:Y:S05]  /*35b0*/  WARPSYNC.COLLECTIVE R63, `(.L_x_8811) ;  /* 0x000000003f087348 */ /* 0x01ffea0003c00000 */
[----:B------:R0:W0:Y:S02]  /*35c0*/  SHFL.IDX P6, R61, R64, R61, R62 ;  /* 0x0000003d403d7389 */ /* 0x00002400000c003e */
[----:B01234-:R-:W-:Y:S05]  /*35d0*/  ENDCOLLECTIVE ;  /* 0x000000000000791b */ /* 0x01ffea0003800000 */
.L_x_8811:
[----:B------:R-:W-:Y:S05]  /*35e0*/  BSYNC B1 ;  /* 0x0000000000017941 */ /* 0x000fea0003800000 */
.L_x_8810:
[----:B------:R-:W-:Y:S05]  /*35f0*/  BRA `(.L_x_8812) ;  /* 0xffffffec009c7947 */ /* 0x000fea000383ffff */
.L_x_8769:
[----:B------:R-:W-:Y:S01]  /*3600*/  HFMA2 R62, -RZ, RZ, 0, 1.847743988037109375e-06 ;  /* 0x0000001fff3e7431 */ /* 0x000fe200000001ff */
[----:B------:R-:W-:Y:S01]  /*3610*/  BSSY B1, `(.L_x_8813) ;  /* 0x0000006000017945 */ /* 0x000fe20003800000 */
[----:B------:R-:W-:Y:S02]  /*3620*/  IMAD.MOV.U32 R61, RZ, RZ, R8 ;  /* 0x000000ffff3d7224 */ /* 0x000fe400078e0008 */
[----:B------:R-:W-:-:S07]  /*3630*/  IMAD.MOV.U32 R63, RZ, RZ, -0x1 ;  /* 0xffffffffff3f7424 */ /* 0x000fce00078e00ff */
[----:B01234-:R-:W-:Y:S05]  /*3640*/  WARPSYNC.COLLECTIVE R63, `(.L_x_8814) ;  /* 0x000000003f087348 */ /* 0x01ffea0003c00000 */
[----:B------:R0:W0:Y:S02]  /*3650*/  SHFL.IDX P6, R61, R64, R61, R62 ;  /* 0x0000003d403d7389 */ /* 0x00002400000c003e */
[----:B01234-:R-:W-:Y:S05]  /*3660*/  ENDCOLLECTIVE ;  /* 0x000000000000791b */ /* 0x01ffea0003800000 */
.L_x_8814:
[----:B------:R-:W-:Y:S05]  /*3670*/  BSYNC B1 ;  /* 0x0000000000017941 */ /* 0x000fea0003800000 */
.L_x_8813:
[----:B------:R-:W-:Y:S05]  /*3680*/  BRA `(.L_x_8815) ;  /* 0xffffffec00907947 */ /* 0x000fea000383ffff */
.L_x_8771:
[----:B------:R-:W-:Y:S01]  /*3690*/  BSSY B1, `(.L_x_8816) ;  /* 0x0000007000017945 */ /* 0x000fe20003800000 */
[----:B------:R-:W-:Y:S01]  /*36a0*/  IMAD.MOV.U32 R61, RZ, RZ, R9 ;  /* 0x000000ffff3d7224 */ /* 0x000fe200078e0009 */
[----:B------:R-:W-:Y:S01]  /*36b0*/  MOV R62, 0x1f ;  /* 0x0000001f003e7802 */ /* 0x000fe20000000f00 */
[----:B------:R-:W-:-:S07]  /*36c0*/  IMAD.MOV.U32 R63, RZ, RZ, -0x1 ;  /* 0xffffffffff3f7424 */ /* 0x000fce00078e00ff */
[----:B01234-:R-:W-:Y:S05]  /*36d0*/  WARPSYNC.COLLECTIVE R63, `(.L_x_8817) ;  /* 0x000000003f087348 */ /* 0x01ffea0003c00000 */
[----:B------:R0:W0:Y:S02]  /*36e0*/  SHFL.IDX P6, R61, R64, R61, R62 ;  /* 0x0000003d403d7389 */ /* 0x00002400000c003e */
[----:B01234-:R-:W-:Y:S05]  /*36f0*/  ENDCOLLECTIVE ;  /* 0x000000000000791b */ /* 0x01ffea0003800000 */
.L_x_8817:
[----:B------:R-:W-:Y:S05]  /*3700*/  BSYNC B1 ;  /* 0x0000000000017941 */ /* 0x000fea0003800000 */
.L_x_8816:
[----:B------:R-:W-:Y:S05]  /*3710*/  BRA `(.L_x_8818) ;  /* 0xffffffec00847947 */ /* 0x000fea000383ffff */
.L_x_8773:
[----:B------:R-:W-:Y:S01]  /*3720*/  HFMA2 R62, -RZ, RZ, 0, 1.847743988037109375e-06 ;  /* 0x0000001fff3e7431 */ /* 0x000fe200000001ff */
[----:B------:R-:W-:Y:S01]  /*3730*/  BSSY B1, `(.L_x_8819) ;  /* 0x0000006000017945 */ /* 0x000fe20003800000 */
[----:B------:R-:W-:Y:S02]  /*3740*/  IMAD.MOV.U32 R61, RZ, RZ, R10 ;  /* 0x000000ffff3d7224 */ /* 0x000fe400078e000a */
[----:B------:R-:W-:-:S07]  /*3750*/  IMAD.MOV.U32 R63, RZ, RZ, -0x1 ;  /* 0xffffffffff3f7424 */ /* 0x000fce00078e00ff */
[----:B01234-:R-:W-:Y:S05]  /*3760*/  WARPSYNC.COLLECTIVE R63, `(.L_x_8820) ;  /* 0x000000003f087348 */ /* 0x01ffea0003c00000 */
[----:B------:R0:W0:Y:S02]  /*3770*/  SHFL.IDX P6, R61, R64, R61, R62 ;  /* 0x0000003d403d7389 */ /* 0x00002400000c003e */
[----:B01234-:R-:W-:Y:S05]  /*3780*/  ENDCOLLECTIVE ;  /* 0x000000000000791b */ /* 0x01ffea0003800000 */
.L_x_8820:
[----:B------:R-:W-:Y:S05]  /*3790*/  BSYNC B1 ;  /* 0x0000000000017941 */ /* 0x000fea0003800000 */
.L_x_8819:
[----:B------:R-:W-:Y:S05]  /*37a0*/  BRA `(.L_x_8821) ;  /* 0xffffffec00787947 */ /* 0x000fea000383ffff */
.L_x_8775:
[----:B------:R-:W-:Y:S01]  /*37b0*/  BSSY B1, `(.L_x_8822) ;  /* 0x0000007000017945 */ /* 0x000fe20003800000 */
[----:B------:R-:W-:Y:S01]  /*37c0*/  IMAD.MOV.U32 R61, RZ, RZ, R11 ;  /* 0x000000ffff3d7224 */ /* 0x000fe200078e000b */
[----:B------:R-:W-:Y:S01]  /*37d0*/  MOV R62, 0x1f ;  /* 0x0000001f003e7802 */ /* 0x000fe20000000f00 */
[----:B------:R-:W-:-:S07]  /*37e0*/  IMAD.MOV.U32 R63, RZ, RZ, -0x1 ;  /* 0xffffffffff3f7424 */ /* 0x000fce00078e00ff */
[----:B01234-:R-:W-:Y:S05]  /*37f0*/  WARPSYNC.COLLECTIVE R63, `(.L_x_8823) ;  /* 0x000000003f087348 */ /* 0x01ffea0003c00000 */
[----:B------:R0:W0:Y:S02]  /*3800*/  SHFL.IDX P6, R61, R64, R61, R62 ;  /* 0x0000003d403d7389 */ /* 0x00002400000c003e */
[----:B01234-:R-:W-:Y:S05]  /*3810*/  ENDCOLLECTIVE ;  /* 0x000000000000791b */ /* 0x01ffea0003800000 */
.L_x_8823:
[----:B------:R-:W-:Y:S05]  /*3820*/  BSYNC B1 ;  /* 0x0000000000017941 */ /* 0x000fea0003800000 */
.L_x_8822:
[----:B------:R-:W-:Y:S05]  /*3830*/  BRA `(.L_x_8824) ;  /* 0xffffffec006c7947 */ /* 0x000fea000383ffff */
.L_x_8777:
[----:B------:R-:W-:Y:S01]  /*3840*/  HFMA2 R62, -RZ, RZ, 0, 1.847743988037109375e-06 ;  /* 0x0000001fff3e7431 */ /* 0x000fe200000001ff */
[----:B------:R-:W-:Y:S01]  /*3850*/  BSSY B1, `(.L_x_8825) ;  /* 0x0000006000017945 */ /* 0x000fe20003800000 */
[----:B------:R-:W-:Y:S02]  /*3860*/  IMAD.MOV.U32 R61, RZ, RZ, R12 ;  /* 0x000000ffff3d7224 */ /* 0x000fe400078e000c */
[----:B------:R-:W-:-:S07]  /*3870*/  IMAD.MOV.U32 R63, RZ, RZ, -0x1 ;  /* 0xffffffffff3f7424 */ /* 0x000fce00078e00ff */
[----:B01234-:R-:W-:Y:S05]  /*3880*/  WARPSYNC.COLLECTIVE R63, `(.L_x_8826) ;  /* 0x000000003f087348 */ /* 0x01ffea0003c00000 */
[----:B------:R0:W0:Y:S02]  /*3890*/  SHFL.IDX P6, R61, R64, R61, R62 ;  /* 0x0000003d403d7389 */ /* 0x00002400000c003e */
[----:B01234-:R-:W-:Y:S05]  /*38a0*/  ENDCOLLECTIVE ;  /* 0x000000000000791b */ /* 0x01ffea0003800000 */
.L_x_8826:
[----:B------:R-:W-:Y:S05]  /*38b0*/  BSYNC B1 ;  /* 0x0000000000017941 */ /* 0x000fea0003800000 */
.L_x_8825:
[----:B------:R-:W-:Y:S05]  /*38c0*/  BRA `(.L_x_8827) ;  /* 0xffffffec00607947 */ /* 0x000fea000383ffff */
.L_x_8779:
[----:B------:R-:W-:Y:S01]  /*38d0*/  BSSY B1, `(.L_x_8828) ;  /* 0x0000007000017945 */ /* 0x000fe20003800000 */
[----:B------:R-:W-:Y:S01]  /*38e0*/  IMAD.MOV.U32 R61, RZ, RZ, R13 ;  /* 0x000000ffff3d7224 */ /* 0x000fe200078e000d */
[----:B------:R-:W-:Y:S01]  /*38f0*/  MOV R62, 0x1f ;  /* 0x0000001f003e7802 */ /* 0x000fe20000000f00 */
[----:B------:R-:W-:-:S07]  /*3900*/  IMAD.MOV.U32 R63, RZ, RZ, -0x1 ;  /* 0xffffffffff3f7424 */ /* 0x000fce00078e00ff */
[----:B01234-:R-:W-:Y:S05]  /*3910*/  WARPSYNC.COLLECTIVE R63, `(.L_x_8829) ;  /* 0x000000003f087348 */ /* 0x01ffea0003c00000 */
[----:B------:R0:W0:Y:S02]  /*3920*/  SHFL.IDX P6, R61, R64, R61, R62 ;  /* 0x0000003d403d7389 */ /* 0x00002400000c003e */
[----:B01234-:R-:W-:Y:S05]  /*3930*/  ENDCOLLECTIVE ;  /* 0x000000000000791b */ /* 0x01ffea0003800000 */
.L_x_8829:
[----:B------:R-:W-:Y:S05]  /*3940*/  BSYNC B1 ;  /* 0x0000000000017941 */ /* 0x000fea0003800000 */
.L_x_8828:
[----:B------:R-:W-:Y:S05]  /*3950*/  BRA `(.L_x_8830) ;  /* 0xffffffec00547947 */ /* 0x000fea000383ffff */
.L_x_8781:
[----:B------:R-:W-:Y:S01]  /*3960*/  HFMA2 R62, -RZ, RZ, 0, 1.847743988037109375e-06 ;  /* 0x0000001fff3e7431 */ /* 0x000fe200000001ff */
[----:B------:R-:W-:Y:S01]  /*3970*/  BSSY B1, `(.L_x_8831) ;  /* 0x0000006000017945 */ /* 0x000fe20003800000 */
[----:B------:R-:W-:Y:S02]  /*3980*/  IMAD.MOV.U32 R61, RZ, RZ, R14 ;  /* 0x000000ffff3d7224 */ /* 0x000fe400078e000e */
[----:B------:R-:W-:-:S07]  /*3990*/  IMAD.MOV.U32 R63, RZ, RZ, -0x1 ;  /* 0xffffffffff3f7424 */ /* 0x000fce00078e00ff */
[----:B01234-:R-:W-:Y:S05]  /*39a0*/  WARPSYNC.COLLECTIVE R63, `(.L_x_8832) ;  /* 0x000000003f087348 */ /* 0x01ffea0003c00000 */
[----:B------:R0:W0:Y:S02]  /*39b0*/  SHFL.IDX P6, R61, R64, R61, R62 ;  /* 0x0000003d403d7389 */ /* 0x00002400000c003e */
[----:B01234-:R-:W-:Y:S05]  /*39c0*/  ENDCOLLECTIVE ;  /* 0x000000000000791b */ /* 0x01ffea0003800000 */
.L_x_8832:
[----:B------:R-:W-:Y:S05]  /*39d0*/  BSYNC B1 ;  /* 0x0000000000017941 */ /* 0x000fea0003800000 */
.L_x_8831:
[----:B------:R-:W-:Y:S05]  /*39e0*/  BRA `(.L_x_8833) ;  /* 0xffffffec00487947 */ /* 0x000fea000383ffff */
.L_x_8783:
[----:B------:R-:W-:Y:S01]  /*39f0*/  BSSY B1, `(.L_x_8834) ;  /* 0x0000007000017945 */ /* 0x000fe20003800000 */
[----:B------:R-:W-:Y:S01]  /*3a00*/  IMAD.MOV.U32 R61, RZ, RZ, R15 ;  /* 0x000000ffff3d7224 */ /* 0x000fe200078e000f */
[----:B------:R-:W-:Y:S01]  /*3a10*/  MOV R62, 0x1f ;  /* 0x0000001f003e7802 */ /* 0x000fe20000000f00 */
[----:B------:R-:W-:-:S07]  /*3a20*/  IMAD.MOV.U32 R63, RZ, RZ, -0x1 ;  /* 0xffffffffff3f7424 */ /* 0x000fce00078e00ff */
[----:B01234-:R-:W-:Y:S05]  /*3a30*/  WARPSYNC.COLLECTIVE R63, `(.L_x_8835) ;  /* 0x000000003f087348 */ /* 0x01ffea0003c00000 */
[----:B------:R0:W0:Y:S02]  /*3a40*/  SHFL.IDX P6, R61, R64, R61, R62 ;  /* 0x0000003d403d7389 */ /* 0x00002400000c003e */
[----:B01234-:R-:W-:Y:S05]  /*3a50*/  ENDCOLLECTIVE ;  /* 0x000000000000791b */ /* 0x01ffea0003800000 */
.L_x_8835:
[----:B------:R-:W-:Y:S05]  /*3a60*/  BSYNC B1 ;  /* 0x0000000000017941 */ /* 0x000fea0003800000 */
.L_x_8834:
[----:B------:R-:W-:Y:S05]  /*3a70*/  BRA `(.L_x_8836) ;  /* 0xffffffec003c7947 */ /* 0x000fea000383ffff */
.L_x_8785:
[----:B------:R-:W-:Y:S01]  /*3a80*/  HFMA2 R62, -RZ, RZ, 0, 1.847743988037109375e-06 ;  /* 0x0000001fff3e7431 */ /* 0x000fe200000001ff */
[----:B------:R-:W-:Y:S01]  /*3a90*/  BSSY B1, `(.L_x_8837) ;  /* 0x0000006000017945 */ /* 0x000fe20003800000 */
[----:B------:R-:W-:Y:S02]  /*3aa0*/  IMAD.MOV.U32 R61, RZ, RZ, R20 ;  /* 0x000000ffff3d7224 */ /* 0x000fe400078e0014 */
[----:B------:R-:W-:-:S07]  /*3ab0*/  IMAD.MOV.U32 R63, RZ, RZ, -0x1 ;  /* 0xffffffffff3f7424 */ /* 0x000fce00078e00ff */
[----:B01234-:R-:W-:Y:S05]  /*3ac0*/  WARPSYNC.COLLECTIVE R63, `(.L_x_8838) ;  /* 0x000000003f087348 */ /* 0x01ffea0003c00000 */
[----:B------:R0:W0:Y:S02]  /*3ad0*/  SHFL.IDX P6, R61, R64, R61, R62 ;  /* 0x0000003d403d7389 */ /* 0x00002400000c003e */
[----:B01234-:R-:W-:Y:S05]  /*3ae0*/  ENDCOLLECTIVE ;  /* 0x000000000000791b */ /* 0x01ffea0003800000 */
.L_x_8838:
[----:B------:R-:W-:Y:S05]  /*3af0*/  BSYNC B1 ;  /* 0x0000000000017941 */ /* 0x000fea0003800000 */
.L_x_8837:
[----:B------:R-:W-:Y:S05]  /*3b00*/  BRA `(.L_x_8839) ;  /* 0xffffffec00307947 */ /* 0x000fea000383ffff */
.L_x_8787:
[----:B------:R-:W-:Y:S01]  /*3b10*/  BSSY B1, `(.L_x_8840) ;  /* 0x0000007000017945 */ /* 0x000fe20003800000 */
[----:B------:R-:W-:Y:S01]  /*3b20*/  IMAD.MOV.U32 R61, RZ, RZ, R21 ;  /* 0x000000ffff3d7224 */ /* 0x000fe200078e0015 */
[----:B------:R-:W-:Y:S01]  /*3b30*/  MOV R62, 0x1f ;  /* 0x0000001f003e7802 */ /* 0x000fe20000000f00 */
[----:B------:R-:W-:-:S07]  /*3b40*/  IMAD.MOV.U32 R63, RZ, RZ, -0x1 ;  /* 0xffffffffff3f7424 */ /* 0x000fce00078e00ff */
[----:B01234-:R-:W-:Y:S05]  /*3b50*/  WARPSYNC.COLLECTIVE R63, `(.L_x_8841) ;  /* 0x000000003f087348 */ /* 0x01ffea0003c00000 */
[----:B------:R0:W0:Y:S02]  /*3b60*/  SHFL.IDX P6, R61, R64, R61, R62 ;  /* 0x0000003d403d7389 */ /* 0x00002400000c003e */
[----:B01234-:R-:W-:Y:S05]  /*3b70*/  ENDCOLLECTIVE ;  /* 0x000000000000791b */ /* 0x01ffea0003800000 */
.L_x_8841:
[----:B------:R-:W-:Y:S05]  /*3b80*/  BSYNC B1 ;  /* 0x0000000000017941 */ /* 0x000fea0003800000 */
.L_x_8840:
[----:B------:R-:W-:Y:S05]  /*3b90*/  BRA `(.L_x_8842) ;  /* 0xffffffec00247947 */ /* 0x000fea000383ffff */
.L_x_8789:
[----:B------:R-:W-:Y:S01]  /*3ba0*/  HFMA2 R62, -RZ, RZ, 0, 1.847743988037109375e-06 ;  /* 0x0000001fff3e7431 */ /* 0x000fe200000001ff */
[----:B------:R-:W-:Y:S01]  /*3bb0*/  BSSY B1, `(.L_x_8843) ;  /* 0x0000006000017945 */ /* 0x000fe20003800000 */
[----:B------:R-:W-:Y:S02]  /*3bc0*/  IMAD.MOV.U32 R61, RZ, RZ, R22 ;  /* 0x000000ffff3d7224 */ /* 0x000fe400078e0016 */
[----:B------:R-:W-:-:S07]  /*3bd0*/  IMAD.MOV.U32 R63, RZ, RZ, -0x1 ;  /* 0xffffffffff3f7424 */ /* 0x000fce00078e00ff */
[----:B01234-:R-:W-:Y:S05]  /*3be0*/  WARPSYNC.COLLECTIVE R63, `(.L_x_8844) ;  /* 0x000000003f087348 */ /* 0x01ffea0003c00000 */
[----:B------:R0:W0:Y:S02]  /*3bf0*/  SHFL.IDX P6, R61, R64, R61, R62 ;  /* 0x0000003d403d7389 */ /* 0x00002400000c003e */
[----:B01234-:R-:W-:Y:S05]  /*3c00*/  ENDCOLLECTIVE ;  /* 0x000000000000791b */ /* 0x01ffea0003800000 */
.L_x_8844:
[----:B------:R-:W-:Y:S05]  /*3c10*/  BSYNC B1 ;  /* 0x0000000000017941 */ /* 0x000fea0003800000 */
.L_x_8843:
[----:B------:R-:W-:Y:S01]  /*3c20*/  IMAD.MOV.U32 R64, RZ, RZ, R61 ;  /* 0x000000ffff407224 */ /* 0x000fe200078e003d */
[----:B------:R-:W-:Y:S06]  /*3c30*/  BRA `(.L_x_8845) ;  /* 0xffffffec00147947 */ /* 0x000fec000383ffff */
        .weak           $__internal_198_$__cuda_sm20_div_s16
        .type           $__internal_198_$__cuda_sm20_div_s16,@function
        .size           $__internal_198_$__cuda_sm20_div_s16,(.L_x_38701 - $__internal_198_$__cuda_sm20_div_s16)
$__internal_198_$__cuda_sm20_div_s16:
        /* <DEDUP_REMOVED lines=25> */
[----:B------:R-:W-:Y:S05]  /*3dd0*/  RET.REL.NODEC R16 `(_Z9cuda_gemmIiLi128ELi4ELi1ELi64ELi32ELi32ELi64ELi1ELi0EEviiiPT_S1_S1_iii) ;  /* 0xffffffc010887950 */ /* 0x000fea0003c3ffff */
.L_x_8846:
        /* <DEDUP_REMOVED lines=10> */
.L_x_38701:


//--------------------- .text._Z9cuda_gemmIiLi128ELi4ELi1ELi64ELi32ELi32ELi64ELi0ELi1EEviiiPT_S1_S1_iii --------------------------
	.section	.text._Z9cuda_gemmIiLi128ELi4ELi1ELi64ELi32ELi32ELi64ELi0ELi1EEviiiPT_S1_S1_iii,"ax",@progbits
	.align	128
        .global         _Z9cuda_gemmIiLi128ELi4ELi1ELi64ELi32ELi32ELi64ELi0ELi1EEviiiPT_S1_S1_iii
        .type           _Z9cuda_gemmIiLi128ELi4ELi1ELi64ELi32ELi32ELi64ELi0ELi1EEviiiPT_S1_S1_iii,@function
        .size           _Z9cuda_gemmIiLi128ELi4ELi1ELi64ELi32ELi32ELi64ELi0ELi1EEviiiPT_S1_S1_iii,(.L_x_39421 - _Z9cuda_gemmIiLi128ELi4ELi1ELi64ELi32ELi32ELi64ELi0ELi1EEviiiPT_S1_S1_iii)
        .other          _Z9cuda_gemmIiLi128ELi4ELi1ELi64ELi32ELi32ELi64ELi0ELi1EEviiiPT_S1_S1_iii,@"STO_CUDA_ENTRY STV_DEFAULT"
_Z9cuda_gemmIiLi128ELi4ELi1ELi64ELi32ELi32ELi64ELi0ELi1EEviiiPT_S1_S1_iii:
.text._Z9cuda_gemmIiLi128ELi4ELi1ELi64ELi32ELi32ELi64ELi0ELi1EEviiiPT_S1_S1_iii:
        /* <DEDUP_REMOVED lines=24> */
[----:B------:R-:W-:Y:S01]  /*0180*/  ULEA UR7, UR8, UR7, 0x18 ;  /* 0x0000000708077291 */ /* 0x000fe2000f8ec0ff */
[----:B------:R-:W-:Y:S01]  /*0190*/  MOV R38, UR6 ;  /* 0x0000000600267c02 */ /* 0x000fe20008000f00 */
[C---:B-1----:R-:W-:Y:S01]  /*01a0*/  VIADD R3, R2.reuse, UR13 ;  /* 0x0000000d02037c36 */ /* 0x042fe20008000000 */
[----:B------:R-:W-:-:S02]  /*01b0*/  SHF.L.U32 R42, R2, 0x2, RZ ;  /* 0x00000002022a7819 */ /* 0x000fc400000006ff */
[----:B0-----:R-:W0:Y:S01]  /*01c0*/  MUFU.RCP R8, R8 ;  /* 0x0000000800087308 */ /* 0x001e220000001000 */
[----:B------:R-:W-:Y:S01]  /*01d0*/  LOP3.LUT R40, R2, 0xf, RZ, 0xc0, !PT ;  /* 0x0000000f02287812 */ /* 0x000fe200078ec0ff */
[----:B------:R-:W-:Y:S01]  /*01e0*/  ULEA UR4, UR8, UR4, 0x18 ;  /* 0x0000000408047291 */ /* 0x000fe2000f8ec0ff */
[----:B------:R-:W-:Y:S01]  /*01f0*/  ISETP.GE.U32.AND P0, PT, R3, 0x40, PT ;  /* 0x000000400300780c */ /* 0x000fe20003f06070 */
[----:B------:R-:W-:Y:S01]  /*0200*/  VIADD R36, R42, UR11 ;  /* 0x0000000b2a247c36 */ /* 0x000fe20008000000 */
[----:B------:R-:W-:Y:S01]  /*0210*/  SHF.L.U32 R39, R2, 0x4, RZ ;  /* 0x0000000402277819 */ /* 0x000fe200000006ff */
[----:B---3--:R-:W-:Y:S01]  /*0220*/  IMAD R41, R41, 0x400, R40 ;  /* 0x0000040029297824 */ /* 0x008fe200078e0228 */
[----:B------:R-:W-:Y:S01]  /*0230*/  SEL R37, RZ, 0x1, P0 ;  /* 0x00000001ff257807 */ /* 0x000fe20000000000 */
[----:B--2---:R-:W1:Y:S01]  /*0240*/  MUFU.RCP R9, R9 ;  /* 0x0000000900097308 */ /* 0x004e620000001000 */
[----:B------:R-:W-:Y:S01]  /*0250*/  ISETP.GE.U32.AND P1, PT, R36, 0x40, PT ;  /* 0x000000402400780c */ /* 0x000fe20003f26070 */
[----:B------:R-:W-:Y:S01]  /*0260*/  IMAD R40, R40, 0x84, R38 ;  /* 0x0000008428287824 */ /* 0x000fe200078e0226 */
[----:B----4-:R-:W-:Y:S01]  /*0270*/  USHF.R.S32.HI UR6, URZ, 0x1f, UR9 ;  /* 0x0000001fff067899 */ /* 0x010fe20008011409 */
[----:B------:R-:W-:Y:S01]  /*0280*/  VIADD R33, R39, UR4 ;  /* 0x0000000427217c36 */ /* 0x000fe20008000000 */
[----:B------:R-:W-:Y:S01]  /*0290*/  SEL R34, RZ, 0x1, P1 ;  /* 0x00000001ff227807 */ /* 0x000fe20000800000 */
[----:B------:R-:W-:Y:S01]  /*02a0*/  VIADD R31, R36, UR11 ;  /* 0x0000000b241f7c36 */ /* 0x000fe20008000000 */
[----:B------:R-:W-:Y:S01]  /*02b0*/  ULEA.HI UR6, UR6, UR9, URZ, 0x5 ;  /* 0x0000000906067291 */ /* 0x000fe2000f8f28ff */
[----:B------:R-:W-:Y:S01]  /*02c0*/  IADD3 R35, PT, PT, R42, UR7, RZ ;  /* 0x000000072a237c10 */ /* 0x000fe2000fffe0ff */
[----:B-----5:R-:W-:Y:S01]  /*02d0*/  USHF.L.U32 UR10, UR5, 0x6, URZ ;  /* 0x00000006050a7899 */ /* 0x020fe200080006ff */
[----:B0-----:R-:W-:Y:S01]  /*02e0*/  IADD3 R4, PT, PT, R8, 0xffffffe, RZ ;  /* 0x0ffffffe08047810 */ /* 0x001fe20007ffe0ff */
[----:B------:R-:W-:-:S02]  /*02f0*/  USHF.L.U32 UR5, UR5, 0x1, URZ ;  /* 0x0000000105057899 */ /* 0x000fc400080006ff */
[----:B------:R-:W-:Y:S01]  /*0300*/  USHF.R.S32.HI UR6, URZ, 0x5, UR6 ;  /* 0x00000005ff067899 */ /* 0x000fe20008011406 */
[----:B------:R0:W2:Y:S01]  /*0310*/  F2I.FTZ.U32.TRUNC.NTZ R5, R4 ;  /* 0x0000000400057305 */ /* 0x0000a2000021f000 */
[----:B-1----:R-:W-:-:S07]  /*0320*/  VIADD R6, R9, 0xffffffe ;  /* 0x0ffffffe09067836 */ /* 0x002fce0000000000 */
[----:B------:R1:W3:Y:S01]  /*0330*/  F2I.FTZ.U32.TRUNC.NTZ R7, R6 ;  /* 0x0000000600077305 */ /* 0x0002e2000021f000 */
[----:B0-----:R-:W-:Y:S02]  /*0340*/  MOV R4, RZ ;  /* 0x000000ff00047202 */ /* 0x001fe40000000f00 */
[----:B--2---:R-:W-:Y:S01]  /*0350*/  IADD3 R10, PT, PT, RZ, -R5, RZ ;  /* 0x80000005ff0a7210 */ /* 0x004fe20007ffe0ff */
[----:B-1----:R-:W-:Y:S02]  /*0360*/  HFMA2 R6, -RZ, RZ, 0, 0 ;  /* 0x00000000ff067431 */ /* 0x002fe400000001ff */
[----:B---3--:R-:W-:-:S04]  /*0370*/  IMAD R9, R11, R7, RZ ;  /* 0x000000070b097224 */ /* 0x008fc800078e02ff */
[----:B------:R-:W-:Y:S01]  /*0380*/  IMAD.HI.U32 R8, R7, R9, R6 ;  /* 0x0000000907087227 */ /* 0x000fe200078e0006 */
[----:B------:R-:W-:Y:S02]  /*0390*/  VIMNMX.U32 R7, PT, PT, R36, 0x40, !PT ;  /* 0x0000004024077848 */ /* 0x000fe40007fe0000 */
[----:B------:R-:W-:Y:S01]  /*03a0*/  VIMNMX.U32 R6, PT, PT, R3, 0x40, !PT ;  /* 0x0000004003067848 */ /* 0x000fe20007fe0000 */
[----:B------:R-:W-:Y:S01]  /*03b0*/  IMAD.MOV.U32 R9, RZ, RZ, R10 ;  /* 0x000000ffff097224 */ /* 0x000fe200078e000a */
[----:B------:R-:W-:Y:S02]  /*03c0*/  IADD3 R7, PT, PT, R7, -R36, -R34 ;  /* 0x8000002407077210 */ /* 0x000fe40007ffe822 */
[----:B------:R-:W-:Y:S01]  /*03d0*/  IADD3 R6, PT, PT, R6, -R3, -R37 ;  /* 0x8000000306067210 */ /* 0x000fe20007ffe825 */
[----:B------:R-:W-:-:S04]  /*03e0*/  IMAD R9, R9, UR13, RZ ;  /* 0x0000000d09097c24 */ /* 0x000fc8000f8e02ff */
[----:B------:R-:W-:-:S04]  /*03f0*/  IMAD.HI.U32 R5, R5, R9, R4 ;  /* 0x0000000905057227 */ /* 0x000fc800078e0004 */
[----:B------:R-:W-:-:S04]  /*0400*/  IMAD.HI.U32 R9, R8, R7, RZ ;  /* 0x0000000708097227 */ /* 0x000fc800078e00ff */
[----:B------:R-:W-:Y:S01]  /*0410*/  IMAD.HI.U32 R8, R5, R6, RZ ;  /* 0x0000000605087227 */ /* 0x000fe200078e00ff */
[----:B------:R-:W-:-:S03]  /*0420*/  LOP3.LUT R5, R42, 0x7c, RZ, 0xc0, !PT ;  /* 0x0000007c2a057812 */ /* 0x000fc600078ec0ff */
[----:B------:R-:W-:Y:S01]  /*0430*/  IMAD.MOV R4, RZ, RZ, -R9 ;  /* 0x000000ffff047224 */ /* 0x000fe200078e0a09 */
[----:B------:R-:W-:-:S03]  /*0440*/  IADD3 R3, PT, PT, -R8, RZ, RZ ;  /* 0x000000ff08037210 */ /* 0x000fc60007ffe1ff */
[----:B------:R-:W-:Y:S02]  /*0450*/  IMAD R7, R4, UR11, R7 ;  /* 0x0000000b04077c24 */ /* 0x000fe4000f8e0207 */
[----:B------:R-:W-:Y:S01]  /*0460*/  IMAD R6, R3, UR13, R6 ;  /* 0x0000000d03067c24 */ /* 0x000fe2000f8e0206 */
[----:B------:R-:W-:Y:S01]  /*0470*/  SHF.R.U32.HI R3, RZ, 0x2, R2 ;  /* 0x00000002ff037819 */ /* 0x000fe20000011602 */
[----:B------:R-:W-:Y:S01]  /*0480*/  IMAD.SHL.U32 R4, R2, 0x2, RZ ;  /* 0x0000000202047824 */ /* 0x000fe200078e00ff */
[----:B------:R-:W-:Y:S02]  /*0490*/  ISETP.GE.U32.AND P3, PT, R7, UR11, PT ;  /* 0x0000000b07007c0c */ /* 0x000fe4000bf66070 */
[----:B------:R-:W-:Y:S01]  /*04a0*/  ISETP.GE.U32.AND P0, PT, R6, UR13, PT ;  /* 0x0000000d06007c0c */ /* 0x000fe2000bf06070 */
[----:B------:R-:W-:Y:S01]  /*04b0*/  IMAD R38, R3, 0x84, R38 ;  /* 0x0000008403267824 */ /* 0x000fe200078e0226 */
[----:B------:R-:W-:-:S03]  /*04c0*/  LOP3.LUT R4, R4, 0x4, RZ, 0xc0, !PT ;  /* 0x0000000404047812 */ /* 0x000fc600078ec0ff */
[----:B------:R-:W-:Y:S01]  /*04d0*/  IMAD.IADD R38, R38, 0x1, R5 ;  /* 0x0000000126267824 */ /* 0x000fe200078e0205 */
[----:B------:R-:W-:Y:S01]  /*04e0*/  SHF.R.U32.HI R5, RZ, 0x1, R2 ;  /* 0x00000001ff057819 */ /* 0x000fe20000011602 */
[----:B------:R-:W-:Y:S02]  /*04f0*/  IMAD R3, R3, 0x8, R4 ;  /* 0x0000000803037824 */ /* 0x000fe400078e0204 */
[----:B------:R-:W0:Y:S02]  /*0500*/  LDC R4, c[0x0][0x360] ;  /* 0x0000d800ff047b82 */ /* 0x000e240000000800 */
[----:B------:R-:W-:Y:S01]  /*0510*/  @P3 VIADD R7, R7, -UR11 ;  /* 0x8000000b07073c36 */ /* 0x000fe20008000000 */
[----:B------:R-:W-:Y:S02]  /*0520*/  @P3 IADD3 R9, PT, PT, R9, 0x1, RZ ;  /* 0x0000000109093810 */ /* 0x000fe40007ffe0ff */
[----:B------:R-:W-:Y:S02]  /*0530*/  @P0 IADD3 R6, PT, PT, R6, -UR13, RZ ;  /* 0x8000000d06060c10 */ /* 0x000fe4000fffe0ff */
[----:B------:R-:W-:-:S02]  /*0540*/  @P0 IADD3 R8, PT, PT, R8, 0x1, RZ ;  /* 0x0000000108080810 */ /* 0x000fc40007ffe0ff */
[----:B------:R-:W-:Y:S02]  /*0550*/  ISETP.GE.U32.AND P1, PT, R6, UR13, PT ;  /* 0x0000000d06007c0c */ /* 0x000fe4000bf26070 */
[----:B------:R-:W-:Y:S02]  /*0560*/  ISETP.GE.U32.AND P4, PT, R7, UR11, PT ;  /* 0x0000000b07007c0c */ /* 0x000fe4000bf86070 */
[----:B------:R-:W-:-:S09]  /*0570*/  LOP3.LUT R7, R39, 0x10, RZ, 0xc0, !PT ;  /* 0x0000001027077812 */ /* 0x000fd200078ec0ff */
[----:B------:R-:W-:Y:S02]  /*0580*/  @P1 IADD3 R8, PT, PT, R8, 0x1, RZ ;  /* 0x0000000108081810 */ /* 0x000fe40007ffe0ff */
[----:B------:R-:W-:Y:S01]  /*0590*/  @!P2 LOP3.LUT R8, RZ, UR13, RZ, 0x33, !PT ;  /* 0x0000000dff08ac12 */ /* 0x000fe2000f8e33ff */
[----:B------:R-:W-:Y:S01]  /*05a0*/  @P4 VIADD R9, R9, 0x1 ;  /* 0x0000000109094836 */ /* 0x000fe20000000000 */
[----:B------:R-:W-:Y:S02]  /*05b0*/  @!P5 LOP3.LUT R9, RZ, UR11, RZ, 0x33, !PT ;  /* 0x0000000bff09dc12 */ /* 0x000fe4000f8e33ff */
[----:B0-----:R-:W-:Y:S01]  /*05c0*/  LEA R33, R4, R33, 0x4 ;  /* 0x0000002104217211 */ /* 0x001fe200078e20ff */
[----:B------:R-:W-:Y:S01]  /*05d0*/  IMAD.IADD R37, R37, 0x1, R8 ;  /* 0x0000000125257824 */ /* 0x000fe200078e0208 */
[----:B------:R-:W-:Y:S02]  /*05e0*/  LOP3.LUT R8, R5, 0x1, RZ, 0xc0, !PT ;  /* 0x0000000105087812 */ /* 0x000fe400078ec0ff */
[----:B------:R-:W-:-:S02]  /*05f0*/  LOP3.LUT R5, R39, 0x30, RZ, 0xc0, !PT ;  /* 0x0000003027057812 */ /* 0x000fc400078ec0ff */
[----:B------:R-:W-:Y:S02]  /*0600*/  IADD3 R10, PT, PT, R8, -0x1, RZ ;  /* 0xffffffff080a7810 */ /* 0x000fe40007ffe0ff */
[----:B------:R-:W-:Y:S02]  /*0610*/  IADD3 R34, PT, PT, R34, R9, RZ ;  /* 0x0000000922227210 */ /* 0x000fe40007ffe0ff */
[----:B------:R-:W-:Y:S02]  /*0620*/  LOP3.LUT R12, R10, 0xf, RZ, 0xc0, !PT ;  /* 0x0000000f0a0c7812 */ /* 0x000fe400078ec0ff */
[--C-:B------:R-:W-:Y:S01]  /*0630*/  LOP3.LUT R9, R5, 0x8, R8.reuse, 0xfe, !PT ;  /* 0x0000000805097812 */ /* 0x100fe200078efe08 */
[C---:B------:R-:W-:Y:S01]  /*0640*/  IMAD R5, R8.reuse, -0x1f, R5 ;  /* 0xffffffe108057824 */ /* 0x040fe200078e0205 */
[----:B------:R-:W-:Y:S02]  /*0650*/  LOP3.LUT R6, R7, 0x8, R8, 0xfe, !PT ;  /* 0x0000000807067812 */ /* 0x000fe400078efe08 */
[--C-:B------:R-:W-:Y:S01]  /*0660*/  LOP3.LUT R8, R8, 0x30, R39.reuse, 0xf8, !PT ;  /* 0x0000003008087812 */ /* 0x100fe200078ef827 */
[----:B------:R-:W-:Y:S01]  /*0670*/  VIADD R11, R5, 0xd ;  /* 0x0000000d050b7836 */ /* 0x000fe20000000000 */
[----:B------:R-:W-:-:S02]  /*0680*/  LOP3.LUT R30, R12, 0x30, R39, 0xf8, !PT ;  /* 0x000000300c1e7812 */ /* 0x000fc400078ef827 */
[----:B------:R-:W-:Y:S01]  /*0690*/  LEA R7, R9, UR4, 0x2 ;  /* 0x0000000409077c11 */ /* 0x000fe2000f8e10ff */
[C---:B------:R-:W-:Y:S01]  /*06a0*/  VIADD R9, R5.reuse, 0xb ;  /* 0x0000000b05097836 */ /* 0x040fe20000000000 */
[----:B------:R-:W-:Y:S02]  /*06b0*/  LEA R8, R8, UR4, 0x2 ;  /* 0x0000000408087c11 */ /* 0x000fe4000f8e10ff */
[C---:B------:R-:W-:Y:S02]  /*06c0*/  IADD3 R10, PT, PT, R5.reuse, 0xc, RZ ;  /* 0x0000000c050a7810 */ /* 0x040fe40007ffe0ff */
[----:B------:R-:W-:Y:S02]  /*06d0*/  IADD3 R28, PT, PT, R5, 0xe, RZ ;  /* 0x0000000e051c7810 */ /* 0x000fe40007ffe0ff */
[----:B------:R-:W-:Y:S02]  /*06e0*/  LOP3.LUT R29, R12, 0x10, R39, 0xf8, !PT ;  /* 0x000000100c1d7812 */ /* 0x000fe400078ef827 */
[----:B------:R-:W-:-:S02]  /*06f0*/  LEA R30, R30, UR4, 0x2 ;  /* 0x000000041e1e7c11 */ /* 0x000fc4000f8e10ff */
[----:B------:R-:W-:-:S07]  /*0700*/  LOP3.LUT R32, R34, 0x3, RZ, 0xc0, !PT ;  /* 0x0000000322207812 */ /* 0x000fce00078ec0ff */
.L_x_8869:
[----:B------:R-:W-:Y:S01]  /*0710*/  ISETP.GT.U32.AND P0, PT, R2, 0x3f, PT ;  /* 0x0000003f0200780c */ /* 0x000fe20003f04070 */
[----:B------:R-:W-:-:S12]  /*0720*/  BSSY.RECONVERGENT B0, `(.L_x_8847) ;  /* 0x0000024000007945 */ /* 0x000fd80003800200 */
[----:B-1----:R-:W-:Y:S05]  /*0730*/  @P0 BRA `(.L_x_8848) ;  /* 0x0000000000880947 */ /* 0x002fea0003800000 */
        /* <DEDUP_REMOVED lines=17> */
.L_x_8850:
[----:B------:R-:W-:Y:S05]  /*0850*/  BSYNC.RECONVERGENT B1 ;  /* 0x0000000000017941 */ /* 0x000fea0003800200 */
.L_x_8849:
[----:B------:R-:W-:Y:S05]  /*0860*/  @!P2 BRA `(.L_x_8848) ;  /* 0x00000000003ca947 */ /* 0x000fea0003800000 */
[----:B------:R-:W1:Y:S01]  /*0870*/  S2UR UR9, SR_CgaCtaId ;  /* 0x00000000000979c3 */ /* 0x000e620000008800 */
[----:B------:R-:W-:Y:S02]  /*0880*/  UMOV UR8, 0x400 ;  /* 0x0000040000087882 */ /* 0x000fe40000000000 */
[----:B------:R-:W-:-:S04]  /*0890*/  UIADD3 UR8, UPT, UPT, UR8, 0x980, URZ ;  /* 0x0000098008087890 */ /* 0x000fc8000fffe0ff */
[----:B-1----:R-:W-:-:S06]  /*08a0*/  ULEA UR8, UR9, UR8, 0x18 ;  /* 0x0000000809087291 */ /* 0x002fcc000f8ec0ff */
[----:B0-----:R-:W-:-:S07]  /*08b0*/  LEA R13, R12, UR8, 0x2 ;  /* 0x000000080c0d7c11 */ /* 0x001fce000f8e10ff */
.L_x_8851:
[C-C-:B-1----:R-:W-:Y:S01]  /*08c0*/  IMAD R14, R4.reuse, 0x8, R13.reuse ;  /* 0x00000008040e7824 */ /* 0x142fe200078e020d */
[----:B------:R-:W-:Y:S01]  /*08d0*/  STS [R13], RZ ;  /* 0x000000ff0d007388 */ /* 0x000fe20000000800 */
[--C-:B------:R-:W-:Y:S01]  /*08e0*/  IMAD R15, R4, 0xc, R13.reuse ;  /* 0x0000000c040f7824 */ /* 0x100fe200078e020d */
[----:B------:R-:W-:Y:S02]  /*08f0*/  IADD3 R12, PT, PT, R12, UR11, RZ ;  /* 0x0000000b0c0c7c10 */ /* 0x000fe4000fffe0ff */
[----:B------:R0:W-:Y:S02]  /*0900*/  STS [R13+UR11], RZ ;  /* 0x000000ff0d007988 */ /* 0x0001e4000800080b */
[----:B------:R-:W-:Y:S02]  /*0910*/  ISETP.GE.U32.AND P1, PT, R12, 0x40, PT ;  /* 0x000000400c00780c */ /* 0x000fe40003f26070 */
[----:B------:R1:W-:Y:S04]  /*0920*/  STS [R14], RZ ;  /* 0x000000ff0e007388 */ /* 0x0003e80000000800 */
[----:B------:R1:W-:Y:S01]  /*0930*/  STS [R15], RZ ;  /* 0x000000ff0f007388 */ /* 0x0003e20000000800 */
[----:B0-----:R-:W-:-:S06]  /*0940*/  IMAD R13, R4, 0x10, R13 ;  /* 0x00000010040d7824 */ /* 0x001fcc00078e020d */
[----:B------:R-:W-:Y:S05]  /*0950*/  @!P1 BRA `(.L_x_8851) ;  /* 0xfffffffc00d89947 */ /* 0x000fea000383ffff */
.L_x_8848:
[----:B------:R-:W-:Y:S05]  /*0960*/  BSYNC.RECONVERGENT B0 ;  /* 0x0000000000007941 */ /* 0x000fea0003800200 */
.L_x_8847:
[----:B------:R-:W-:Y:S01]  /*0970*/  ISETP.GT.U32.AND P1, PT, R2, 0xf, PT ;  /* 0x0000000f0200780c */ /* 0x000fe20003f24070 */
[----:B------:R-:W-:-:S12]  /*0980*/  BSSY.RECONVERGENT B0, `(.L_x_8852) ;  /* 0x000003e000007945 */ /* 0x000fd80003800200 */
[----:B------:R-:W-:Y:S05]  /*0990*/  @P1 BRA `(.L_x_8853) ;  /* 0x0000000000f01947 */ /* 0x000fea0003800000 */
[----:B------:R-:W2:Y:S01]  /*09a0*/  LDC R12, c[0x0][0x388] ;  /* 0x0000e200ff0c7b82 */ /* 0x000ea20000000800 */
[----:B------:R-:W-:Y:S01]  /*09b0*/  ISETP.NE.AND P2, PT, R32, 0x3, PT ;  /* 0x000000032000780c */ /* 0x000fe20003f45270 */
[----:B------:R-:W-:Y:S01]  /*09c0*/  BSSY.RECONVERGENT B1, `(.L_x_8854) ;  /* 0x0000019000017945 */ /* 0x000fe20003800200 */
[----:B------:R-:W-:Y:S02]  /*09d0*/  ISETP.GE.U32.AND P3, PT, R34, 0x3, PT ;  /* 0x000000032200780c */ /* 0x000fe40003f66070 */
[----:B------:R-:W-:Y:S01]  /*09e0*/  MOV R44, R42 ;  /* 0x0000002a002c7202 */ /* 0x000fe20000000f00 */
[----:B--2---:R-:W-:-:S08]  /*09f0*/  IMAD R45, R43, R12, UR10 ;  /* 0x0000000a2b2d7e24 */ /* 0x004fd0000f8e020c */
[----:B------:R-:W-:Y:S05]  /*0a00*/  @!P2 BRA `(.L_x_8855) ;  /* 0x000000000050a947 */ /* 0x000fea0003800000 */
[----:B------:R-:W2:Y:S01]  /*0a10*/  LDC.64 R16, c[0x0][0x390] ;  /* 0x0000e400ff107b82 */ /* 0x000ea20000000a00 */
[----:B0-----:R-:W-:-:S04]  /*0a20*/  IMAD.IADD R13, R42, 0x1, R45 ;  /* 0x000000012a0d7824 */ /* 0x001fc800078e022d */
[----:B--2---:R-:W-:-:S06]  /*0a30*/  IMAD.WIDE R12, R13, 0x4, R16 ;  /* 0x000000040d0c7825 */ /* 0x004fcc00078e0210 */
[----:B-1----:R-:W2:Y:S01]  /*0a40*/  LDG.E.128 R12, desc[UR14][R12.64] ;  /* 0x0000000e0c0c7981 */ /* 0x002ea2000c1e1d00 */
[----:B------:R-:W-:Y:S02]  /*0a50*/  ISETP.NE.AND P2, PT, R32, RZ, PT ;  /* 0x000000ff2000720c */ /* 0x000fe40003f45270 */
[----:B------:R-:W-:Y:S01]  /*0a60*/  MOV R44, R36 ;  /* 0x00000024002c7202 */ /* 0x000fe20000000f00 */
[----:B--2---:R2:W-:Y:S10]  /*0a70*/  STS.128 [R39+UR4], R12 ;  /* 0x0000000c27007988 */ /* 0x0045f40008000c04 */
[----:B------:R-:W-:Y:S05]  /*0a80*/  @!P2 BRA `(.L_x_8855) ;  /* 0x000000000030a947 */ /* 0x000fea0003800000 */
[----:B------:R-:W-:Y:S01]  /*0a90*/  ISETP.NE.AND P2, PT, R32, 0x1, PT ;  /* 0x000000012000780c */ /* 0x000fe20003f45270 */
[----:B--2---:R-:W-:-:S04]  /*0aa0*/  IMAD.IADD R13, R36, 0x1, R45 ;  /* 0x00000001240d7824 */ /* 0x004fc800078e022d */
[----:B------:R-:W-:-:S08]  /*0ab0*/  IMAD.WIDE R12, R13, 0x4, R16 ;  /* 0x000000040d0c7825 */ /* 0x000fd000078e0210 */
[----:B------:R-:W-:-:S05]  /*0ac0*/  @P2 IADD3 R15, PT, PT, R31, R45, RZ ;  /* 0x0000002d1f0f2210 */ /* 0x000fca0007ffe0ff */
        /* <DEDUP_REMOVED lines=8> */
.L_x_8855:
[----:B------:R-:W-:Y:S05]  /*0b50*/  BSYNC.RECONVERGENT B1 ;  /* 0x0000000000017941 */ /* 0x000fea0003800200 */
.L_x_8854:
[----:B------:R-:W-:Y:S05]  /*0b60*/  @!P3 BRA `(.L_x_8853) ;  /* 0x00000000007cb947 */ /* 0x000fea0003800000 */
[----:B------:R-:W3:Y:S01]  /*0b70*/  S2R R47, SR_CgaCtaId ;  /* 0x00000000002f7919 */ /* 0x000ee20000008800 */
[----:B--2-4-:R-:W-:-:S04]  /*0b80*/  MOV R12, 0x400 ;  /* 0x00000400000c7802 */ /* 0x014fc80000000f00 */
[----:B------:R-:W-:-:S04]  /*0b90*/  IADD3 R12, PT, PT, R12, 0x880, RZ ;  /* 0x000008800c0c7810 */ /* 0x000fc80007ffe0ff */
[----:B---3--:R-:W-:-:S07]  /*0ba0*/  LEA R47, R47, R12, 0x18 ;  /* 0x0000000c2f2f7211 */ /* 0x008fce00078ec0ff */
.L_x_8856:
[----:B---3--:R-:W2:Y:S01]  /*0bb0*/  LDC.64 R24, c[0x0][0x390] ;  /* 0x0000e400ff187b82 */ /* 0x008ea20000000a00 */
[----:B------:R-:W-:Y:S01]  /*0bc0*/  VIADD R12, R44, UR11 ;  /* 0x0000000b2c0c7c36 */ /* 0x000fe20008000000 */
[----:B0-----:R-:W-:-:S03]  /*0bd0*/  IADD3 R13, PT, PT, R45, R44, RZ ;  /* 0x0000002c2d0d7210 */ /* 0x001fc60007ffe0ff */
[----:B------:R-:W-:Y:S01]  /*0be0*/  IMAD.IADD R17, R45, 0x1, R12 ;  /* 0x000000012d117824 */ /* 0x000fe200078e020c */
[----:B-1----:R-:W-:-:S04]  /*0bf0*/  IADD3 R14, PT, PT, R12, UR11, RZ ;  /* 0x0000000b0c0e7c10 */ /* 0x002fc8000fffe0ff */
[----:B------:R-:W-:Y:S01]  /*0c00*/  IADD3 R21, PT, PT, R45, R14, RZ ;  /* 0x0000000e2d157210 */ /* 0x000fe20007ffe0ff */
[----:B------:R-:W-:-:S04]  /*0c10*/  VIADD R46, R14, UR11 ;  /* 0x0000000b0e2e7c36 */ /* 0x000fc80008000000 */
        /* <DEDUP_REMOVED lines=9> */
[----:B------:R-:W-:-:S05]  /*0cb0*/  LEA R49, R44, R47, 0x2 ;  /* 0x0000002f2c317211 */ /* 0x000fca00078e10ff */
[----:B------:R-:W-:-:S05]  /*0cc0*/  IMAD R51, R4, 0x10, R49 ;  /* 0x0000001004337824 */ /* 0x000fca00078e0231 */
[----:B------:R-:W-:-:S05]  /*0cd0*/  LEA R53, R4, R51, 0x4 ;  /* 0x0000003304357211 */ /* 0x000fca00078e20ff */
[----:B------:R-:W-:Y:S01]  /*0ce0*/  IMAD R48, R4, 0x10, R53 ;  /* 0x0000001004307824 */ /* 0x000fe200078e0235 */
[----:B------:R-:W-:-:S04]  /*0cf0*/  IADD3 R44, PT, PT, R46, UR11, RZ ;  /* 0x0000000b2e2c7c10 */ /* 0x000fc8000fffe0ff */
[----:B------:R-:W-:Y:S01]  /*0d00*/  ISETP.GE.U32.AND P2, PT, R44, 0x40, PT ;  /* 0x000000402c00780c */ /* 0x000fe20003f46070 */
[----:B---3--:R3:W-:Y:S04]  /*0d10*/  STS.128 [R49], R12 ;  /* 0x0000000c31007388 */ /* 0x0087e80000000c00 */
[----:B--2---:R3:W-:Y:S04]  /*0d20*/  STS.128 [R51], R16 ;  /* 0x0000001033007388 */ /* 0x0047e80000000c00 */
[----:B----4-:R3:W-:Y:S04]  /*0d30*/  STS.128 [R53], R20 ;  /* 0x0000001435007388 */ /* 0x0107e80000000c00 */
[----:B-----5:R3:W-:Y:S01]  /*0d40*/  STS.128 [R48], R24 ;  /* 0x0000001830007388 */ /* 0x0207e20000000c00 */
[----:B------:R-:W-:Y:S05]  /*0d50*/  @!P2 BRA `(.L_x_8856) ;  /* 0xfffffffc0094a947 */ /* 0x000fea000383ffff */
.L_x_8853:
[----:B------:R-:W-:Y:S05]  /*0d60*/  BSYNC.RECONVERGENT B0 ;  /* 0x0000000000007941 */ /* 0x000fea0003800200 */
.L_x_8852:
[----:B------:R-:W-:Y:S01]  /*0d70*/  BSSY.RECONVERGENT B0, `(.L_x_8857) ;  /* 0x000000c000007945 */ /* 0x000fe20003800200 */
[----:B---34-:R-:W-:-:S07]  /*0d80*/  SHF.R.U32.HI R17, RZ, 0x4, R2 ;  /* 0x00000004ff117819 */ /* 0x018fce0000011602 */
.L_x_8858:
[----:B0-2---:R-:W0:Y:S01]  /*0d90*/  LDC.64 R12, c[0x0][0x398] ;  /* 0x0000e600ff0c7b82 */ /* 0x005e220000000a00 */
[----:B-1----:R-:W-:-:S04]  /*0da0*/  IMAD R15, R17, 0x20, R41 ;  /* 0x00000020110f7824 */ /* 0x002fc800078e0229 */
[----:B0--3--:R-:W-:-:S06]  /*0db0*/  IMAD.WIDE.U32 R14, R15, 0x4, R12 ;  /* 0x000000040f0e7825 */ /* 0x009fcc00078e000c */
        /* <DEDUP_REMOVED lines=8> */
.L_x_8857:
[----:B------:R-:W-:Y:S06]  /*0e40*/  BAR.SYNC.DEFER_BLOCKING 0x0 ;  /* 0x0000000000007b1d */ /* 0x000fec0000010000 */
[----:B------:R-:W-:Y:S05]  /*0e50*/  @P0 BRA `(.L_x_8859) ;  /* 0x00000004000c0947 */ /* 0x000fea0003800000 */
[----:B------:R0:W1:Y:S01]  /*0e60*/  LDS R51, [R30] ;  /* 0x000000001e337984 */ /* 0x0000620000000800 */
[----:B---3--:R-:W-:Y:S01]  /*0e70*/  LOP3.LUT R14, R2, 0x1, RZ, 0xc0, !PT ;  /* 0x00000001020e7812 */ /* 0x008fe200078ec0ff */
[----:B------:R-:W-:Y:S01]  /*0e80*/  UMOV UR8, 0xffffffff ;  /* 0xffffffff00087882 */ /* 0x000fe20000000000 */
[C---:B------:R-:W-:Y:S01]  /*0e90*/  VIADD R21, R5.reuse, 0xa ;  /* 0x0000000a05157836 */ /* 0x040fe20000000000 */
[----:B------:R0:W2:Y:S01]  /*0ea0*/  LDS R50, [R8+0x38] ;  /* 0x0000380008327984 */ /* 0x0000a20000000800 */
[----:B------:R-:W-:Y:S01]  /*0eb0*/  ISETP.NE.AND P2, PT, R14, RZ, PT ;  /* 0x000000ff0e00720c */ /* 0x000fe20003f45270 */
[C---:B------:R-:W-:Y:S01]  /*0ec0*/  VIADD R20, R5.reuse, 0x2 ;  /* 0x0000000205147836 */ /* 0x040fe20000000000 */
[C---:B------:R-:W-:Y:S01]  /*0ed0*/  IADD3 R59, PT, PT, R5.reuse, 0x1, RZ ;  /* 0x00000001053b7810 */ /* 0x040fe20007ffe0ff */
[----:B------:R0:W3:Y:S01]  /*0ee0*/  LDS R49, [R8+0x34] ;  /* 0x0000340008317984 */ /* 0x0000e20000000800 */
[C---:B------:R-:W-:Y:S01]  /*0ef0*/  IADD3 R19, PT, PT, R5.reuse, 0x4, RZ ;  /* 0x0000000405137810 */ /* 0x040fe20007ffe0ff */
[C---:B------:R-:W-:Y:S01]  /*0f00*/  VIADD R18, R5.reuse, 0x5 ;  /* 0x0000000505127836 */ /* 0x040fe20000000000 */
[C---:B------:R-:W-:Y:S01]  /*0f10*/  IADD3 R17, PT, PT, R5.reuse, 0x6, RZ ;  /* 0x0000000605117810 */ /* 0x040fe20007ffe0ff */
[----:B------:R0:W4:Y:S01]  /*0f20*/  LDS R48, [R8+0x30] ;  /* 0x0000300008307984 */ /* 0x0001220000000800 */
[C---:B------:R-:W-:Y:S01]  /*0f30*/  VIADD R16, R5.reuse, 0x7 ;  /* 0x0000000705107836 */ /* 0x040fe20000000000 */
[C---:B------:R-:W-:Y:S01]  /*0f40*/  IADD3 R15, PT, PT, R5.reuse, 0x9, RZ ;  /* 0x00000009050f7810 */ /* 0x040fe20007ffe0ff */
[----:B------:R-:W-:Y:S01]  /*0f50*/  VIADD R14, R5, 0x3 ;  /* 0x00000003050e7836 */ /* 0x000fe20000000000 */
        /* <DEDUP_REMOVED lines=23> */
[----:B------:R-:W0:Y:S04]  /*10d0*/  SHFL.IDX PT, R57, R56, R20, 0x1f ;  /* 0x00001f1438397589 */ /* 0x000e2800000e0000 */
[----:B------:R-:W-:Y:S01]  /*10e0*/  SHFL.IDX PT, R21, R56, R21, 0x1f ;  /* 0x00001f1538157589 */ /* 0x000fe200000e0000 */
[----:B0-----:R-:W-:-:S03]  /*10f0*/  IMAD R22, R22, R57, R61 ;  /* 0x0000003916167224 */ /* 0x001fc600078e023d */
[----:B------:R-:W0:Y:S01]  /*1100*/  SHFL.IDX PT, R61, R56, R6, 0x1f ;  /* 0x00001f06383d7589 */ /* 0x000e2200000e0000 */
[----:B------:R-:W-:-:S03]  /*1110*/  IMAD R23, R23, R14, R22 ;  /* 0x0000000e17177224 */ /* 0x000fc600078e0216 */
[----:B------:R-:W1:Y:S01]  /*1120*/  SHFL.IDX PT, R22, R56, R15, 0x1f ;  /* 0x00001f0f38167589 */ /* 0x000e6200000e0000 */
[----:B------:R-:W-:-:S03]  /*1130*/  IMAD R23, R24, R19, R23 ;  /* 0x0000001318177224 */ /* 0x000fc600078e0217 */
[----:B------:R-:W2:Y:S01]  /*1140*/  SHFL.IDX PT, R14, R56, R9, 0x1f ;  /* 0x00001f09380e7589 */ /* 0x000ea200000e0000 */
[----:B------:R-:W-:-:S03]  /*1150*/  IMAD R23, R25, R18, R23 ;  /* 0x0000001219177224 */ /* 0x000fc600078e0217 */
[----:B------:R-:W-:Y:S01]  /*1160*/  SHFL.IDX PT, R18, R56, R11, 0x1f ;  /* 0x00001f0b38127589 */ /* 0x000fe200000e0000 */
[----:B------:R-:W-:-:S03]  /*1170*/  IMAD R23, R26, R17, R23 ;  /* 0x000000111a177224 */ /* 0x000fc600078e0217 */
[----:B------:R-:W3:Y:S01]  /*1180*/  SHFL.IDX PT, R17, R56, R10, 0x1f ;  /* 0x00001f0a38117589 */ /* 0x000ee200000e0000 */
[----:B------:R-:W-:-:S03]  /*1190*/  IMAD R16, R27, R16, R23 ;  /* 0x000000101b107224 */ /* 0x000fc600078e0217 */
[----:B------:R-:W4:Y:S01]  /*11a0*/  SHFL.IDX PT, R19, R56, R28, 0x1f ;  /* 0x00001f1c38137589 */ /* 0x000f2200000e0000 */
[----:B0-----:R-:W-:-:S03]  /*11b0*/  IMAD R16, R44, R61, R16 ;  /* 0x0000003d2c107224 */ /* 0x001fc600078e0210 */
[----:B------:R0:W0:Y:S01]  /*11c0*/  SHFL.IDX PT, R57, R56, R29, 0x1f ;  /* 0x00001f1d38397589 */ /* 0x00002200000e0000 */
[----:B-1----:R-:W-:-:S04]  /*11d0*/  IMAD R16, R45, R22, R16 ;  /* 0x000000162d107224 */ /* 0x002fc800078e0210 */
[----:B------:R-:W-:-:S04]  /*11e0*/  IMAD R16, R46, R21, R16 ;  /* 0x000000152e107224 */ /* 0x000fc800078e0210 */
[----:B--2---:R-:W-:-:S04]  /*11f0*/  IMAD R47, R47, R14, R16 ;  /* 0x0000000e2f2f7224 */ /* 0x004fc800078e0210 */
[----:B---3--:R-:W-:-:S04]  /*1200*/  IMAD R48, R48, R17, R47 ;  /* 0x0000001130307224 */ /* 0x008fc800078e022f */
[----:B------:R-:W-:-:S04]  /*1210*/  IMAD R49, R49, R18, R48 ;  /* 0x0000001231317224 */ /* 0x000fc800078e0230 */
[----:B----4-:R-:W-:-:S07]  /*1220*/  IMAD R50, R50, R19, R49 ;  /* 0x0000001332327224 */ /* 0x010fce00078e0231 */
.L_x_8886:
[----:B------:R-:W-:Y:S01]  /*1230*/  @!P2 LDS R14, [R3+UR7] ;  /* 0x00000007030ea984 */ /* 0x000fe20008000800 */
[----:B0-----:R-:W-:Y:S01]  /*1240*/  IMAD R50, R51, R57, R50 ;  /* 0x0000003933327224 */ /* 0x001fe200078e0232 */
[----:B------:R-:W-:Y:S05]  /*1250*/  WARPSYNC.ALL ;  /* 0x0000000000007948 */ /* 0x000fea0003800000 */
[----:B------:R-:W0:Y:S02]  /*1260*/  SHFL.DOWN PT, R15, R50, 0x1, 0x1e1f ;  /* 0x083e1f00320f7f89 */ /* 0x000e2400000e0000 */
[----:B0-----:R-:W-:-:S05]  /*1270*/  @!P2 IADD3 R14, PT, PT, R14, R15, R50 ;  /* 0x0000000f0e0ea210 */ /* 0x001fca0007ffe032 */
[----:B------:R0:W-:Y:S02]  /*1280*/  @!P2 STS [R3+UR7], R14 ;  /* 0x0000000e0300a988 */ /* 0x0001e40008000807 */
.L_x_8859:
[----:B------:R-:W-:-:S07]  /*1290*/  SHF.R.U32.HI R17, RZ, 0x4, R2 ;  /* 0x00000004ff117819 */ /* 0x000fce0000011602 */
.L_x_8861:
[----:B------:R-:W-:-:S05]  /*12a0*/  LEA R15, R17, R41, 0x5 ;  /* 0x00000029110f7211 */ /* 0x000fca00078e28ff */
[----:B01-3--:R-:W-:-:S06]  /*12b0*/  IMAD.WIDE.U32 R14, R15, 0x4, R12 ;  /* 0x000000040f0e7825 */ /* 0x00bfcc00078e000c */
[----:B------:R-:W2:Y:S01]  /*12c0*/  LDG.E R14, desc[UR14][R14.64+0x40] ;  /* 0x0000400e0e0e7981 */ /* 0x000ea2000c1e1900 */
[----:B------:R-:W-:Y:S01]  /*12d0*/  IMAD R19, R17, 0x4, R40 ;  /* 0x0000000411137824 */ /* 0x000fe200078e0228 */
[----:B------:R-:W-:-:S04]  /*12e0*/  LEA.HI R17, R52, R17, RZ, 0x1c ;  /* 0x0000001134117211 */ /* 0x000fc800078fe0ff */
[----:B------:R-:W-:Y:S01]  /*12f0*/  ISETP.GE.U32.AND P2, PT, R17, 0x20, PT ;  /* 0x000000201100780c */ /* 0x000fe20003f46070 */
[----:B--2---:R1:W-:-:S12]  /*1300*/  STS [R19], R14 ;  /* 0x0000000e13007388 */ /* 0x0043d80000000800 */
[----:B------:R-:W-:Y:S05]  /*1310*/  @!P2 BRA `(.L_x_8861) ;  /* 0xfffffffc00e0a947 */ /* 0x000fea000383ffff */
[----:B------:R-:W-:Y:S05]  /*1320*/  WARPSYNC.ALL ;  /* 0x0000000000007948 */ /* 0x000fea0003800000 */
[----:B------:R-:W-:Y:S06]  /*1330*/  BAR.SYNC.DEFER_BLOCKING 0x0 ;  /* 0x0000000000007b1d */ /* 0x000fec0000010000 */
[----:B------:R-:W-:Y:S05]  /*1340*/  @P0 BRA `(.L_x_8862) ;  /* 0x00000004000c0947 */ /* 0x000fea0003800000 */
[----:B------:R0:W2:Y:S01]  /*1350*/  LDS R44, [R30] ;  /* 0x000000001e2c7984 */ /* 0x0000a20000000800 */
[----:B------:R-:W-:Y:S01]  /*1360*/  LOP3.LUT R12, R2, 0x1, RZ, 0xc0, !PT ;  /* 0x00000001020c7812 */ /* 0x000fe200078ec0ff */
[----:B------:R-:W-:Y:S01]  /*1370*/  UMOV UR8, 0xffffffff ;  /* 0xffffffff00087882 */ /* 0x000fe20000000000 */
[C---:B------:R-:W-:Y:S01]  /*1380*/  IADD3 R52, PT, PT, R5.reuse, 0x1, RZ ;  /* 0x0000000105347810 */ /* 0x040fe20007ffe0ff */
[----:B------:R0:W3:Y:S01]  /*1390*/  LDS R27, [R8+0x38] ;  /* 0x00003800081b7984 */ /* 0x0000e20000000800 */
[----:B------:R-:W-:Y:S01]  /*13a0*/  ISETP.NE.AND P0, PT, R12, RZ, PT ;  /* 0x000000ff0c00720c */ /* 0x000fe20003f05270 */
[C---:B------:R-:W-:Y:S01]  /*13b0*/  VIADD R45, R5.reuse, 0x5 ;  /* 0x00000005052d7836 */ /* 0x040fe20000000000 */
[C---:B------:R-:W-:Y:S01]  /*13c0*/  IADD3 R51, PT, PT, R5.reuse, 0x4, RZ ;  /* 0x0000000405337810 */ /* 0x040fe20007ffe0ff */
[----:B------:R0:W4:Y:S01]  /*13d0*/  LDS R26, [R8+0x34] ;  /* 0x00003400081a7984 */ /* 0x0001220000000800 */
[C---:B------:R-:W-:Y:S01]  /*13e0*/  VIADD R47, R5.reuse, 0x6 ;  /* 0x00000006052f7836 */ /* 0x040fe20000000000 */
[C---:B-1----:R-:W-:Y:S01]  /*13f0*/  IADD3 R14, PT, PT, R5.reuse, 0xa, RZ ;  /* 0x0000000a050e7810 */ /* 0x042fe20007ffe0ff */
[C---:B------:R-:W-:Y:S01]  /*1400*/  VIADD R13, R5.reuse, 0x7 ;  /* 0x00000007050d7836 */ /* 0x040fe20000000000 */
[----:B------:R0:W1:Y:S01]  /*1410*/  LDS R25, [R8+0x30] ;  /* 0x0000300008197984 */ /* 0x0000620000000800 */
[C---:B------:R-:W-:Y:S01]  /*1420*/  IADD3 R59, PT, PT, R5.reuse, 0x3, RZ ;  /* 0x00000003053b7810 */ /* 0x040fe20007ffe0ff */
[C---:B------:R-:W-:Y:S01]  /*1430*/  VIADD R12, R5.reuse, 0x9 ;  /* 0x00000009050c7836 */ /* 0x040fe20000000000 */
[----:B------:R-:W-:Y:S01]  /*1440*/  IADD3 R61, PT, PT, R5, 0x2, RZ ;  /* 0x00000002053d7810 */ /* 0x000fe20007ffe0ff */
        /* <DEDUP_REMOVED lines=34> */
[----:B------:R-:W-:Y:S01]  /*1670*/  SHFL.IDX PT, R57, R56, R29, 0x1f ;  /* 0x00001f1d38397589 */ /* 0x000fe200000e0000 */
[----:B------:R-:W-:-:S03]  /*1680*/  IMAD R13, R20, R13, R16 ;  /* 0x0000000d140d7224 */ /* 0x000fc600078e0210 */
[----:B------:R-:W-:Y:S01]  /*1690*/  SHFL.IDX PT, R19, R56, R28, 0x1f ;  /* 0x00001f1c38137589 */ /* 0x000fe200000e0000 */
[----:B-1----:R-:W-:-:S03]  /*16a0*/  IMAD R13, R21, R48, R13 ;  /* 0x00000030150d7224 */ /* 0x002fc600078e020d */
[----:B------:R-:W0:Y:S01]  /*16b0*/  SHFL.IDX PT, R16, R56, R11, 0x1f ;  /* 0x00001f0b38107589 */ /* 0x000e2200000e0000 */
[----:B--2---:R-:W-:-:S04]  /*16c0*/  IMAD R22, R22, R15, R13 ;  /* 0x0000000f16167224 */ /* 0x004fc800078e020d */
[----:B------:R-:W-:-:S04]  /*16d0*/  IMAD R23, R23, R14, R22 ;  /* 0x0000000e17177224 */ /* 0x000fc800078e0216 */
[----:B---3--:R-:W-:-:S04]  /*16e0*/  IMAD R24, R24, R17, R23 ;  /* 0x0000001118187224 */ /* 0x008fc800078e0217 */
[----:B----4-:R-:W-:-:S04]  /*16f0*/  IMAD R25, R25, R18, R24 ;  /* 0x0000001219197224 */ /* 0x010fc800078e0218 */
[----:B0-----:R-:W-:-:S04]  /*1700*/  IMAD R16, R26, R16, R25 ;  /* 0x000000101a107224 */ /* 0x001fc800078e0219 */
[----:B------:R-:W-:-:S07]  /*1710*/  IMAD R19, R27, R19, R16 ;  /* 0x000000131b137224 */ /* 0x000fce00078e0210 */
.L_x_8903:
[----:B------:R-:W-:Y:S01]  /*1720*/  @!P0 LDS R13, [R3+UR7+0x80] ;  /* 0x00008007030d8984 */ /* 0x000fe20008000800 */
[----:B------:R-:W-:Y:S01]  /*1730*/  IMAD R19, R44, R57, R19 ;  /* 0x000000392c137224 */ /* 0x000fe200078e0213 */
[----:B------:R-:W-:Y:S05]  /*1740*/  WARPSYNC.ALL ;  /* 0x0000000000007948 */ /* 0x000fea0003800000 */
[----:B------:R-:W0:Y:S02]  /*1750*/  SHFL.DOWN PT, R12, R19, 0x1, 0x1e1f ;  /* 0x083e1f00130c7f89 */ /* 0x000e2400000e0000 */
[----:B0-----:R-:W-:-:S05]  /*1760*/  @!P0 IADD3 R12, PT, PT, R13, R12, R19 ;  /* 0x0000000c0d0c8210 */ /* 0x001fca0007ffe013 */
[----:B------:R0:W-:Y:S02]  /*1770*/  @!P0 STS [R3+UR7+0x80], R12 ;  /* 0x0000800c03008988 */ /* 0x0001e40008000807 */
.L_x_8862:
[----:B------:R-:W-:Y:S05]  /*1780*/  WARPSYNC.ALL ;  /* 0x0000000000007948 */ /* 0x000fea0003800000 */
[----:B------:R-:W-:Y:S06]  /*1790*/  BAR.SYNC.DEFER_BLOCKING 0x0 ;  /* 0x0000000000007b1d */ /* 0x000fec0000010000 */
[----:B------:R-:W-:Y:S04]  /*17a0*/  BSSY.RECONVERGENT B0, `(.L_x_8864) ;  /* 0x0000047000007945 */ /* 0x000fe80003800200 */
[----:B------:R-:W-:Y:S05]  /*17b0*/  @P1 BRA `(.L_x_8865) ;  /* 0x0000000400141947 */ /* 0x000fea0003800000 */
[----:B------:R-:W2:Y:S01]  /*17c0*/  LDC R48, c[0x0][0x384] ;  /* 0x0000e100ff307b82 */ /* 0x000ea20000000800 */
[----:B------:R-:W-:Y:S01]  /*17d0*/  ISETP.NE.AND P0, PT, R32, 0x3, PT ;  /* 0x000000032000780c */ /* 0x000fe20003f05270 */
[----:B------:R-:W-:Y:S01]  /*17e0*/  BSSY.RECONVERGENT B1, `(.L_x_8866) ;  /* 0x000001e000017945 */ /* 0x000fe20003800200 */
[----:B------:R-:W-:Y:S01]  /*17f0*/  ISETP.GE.U32.AND P1, PT, R34, 0x3, PT ;  /* 0x000000032200780c */ /* 0x000fe20003f26070 */
[----:B------:R-:W-:Y:S02]  /*1800*/  IMAD.MOV.U32 R56, RZ, RZ, R42 ;  /* 0x000000ffff387224 */ /* 0x000fe400078e002a */
[----:B--2---:R-:W-:-:S08]  /*1810*/  IMAD R48, R43, R48, UR5 ;  /* 0x000000052b307e24 */ /* 0x004fd0000f8e0230 */
[----:B------:R-:W-:Y:S05]  /*1820*/  @!P0 BRA `(.L_x_8867) ;  /* 0x0000000000648947 */ /* 0x000fea0003800000 */
[C---:B-1----:R-:W-:Y:S01]  /*1830*/  IMAD R19, R2.reuse, 0xc, R35 ;  /* 0x0000000c02137824 */ /* 0x042fe200078e0223 */
[----:B------:R-:W1:Y:S01]  /*1840*/  LDC.64 R20, c[0x0][0x3a0] ;  /* 0x0000e800ff147b82 */ /* 0x000e620000000a00 */
[----:B------:R-:W-:Y:S01]  /*1850*/  IMAD R17, R2, UR6, RZ ;  /* 0x0000000602117c24 */ /* 0x000fe2000f8e02ff */
[----:B------:R-:W-:Y:S01]  /*1860*/  ISETP.NE.AND P0, PT, R32, RZ, PT ;  /* 0x000000ff2000720c */ /* 0x000fe20003f05270 */
[----:B------:R-:W-:Y:S01]  /*1870*/  IMAD.MOV.U32 R56, RZ, RZ, R36 ;  /* 0x000000ffff387224 */ /* 0x000fe200078e0024 */
[----:B0-----:R-:W0:Y:S02]  /*1880*/  LDS.128 R12, [R19] ;  /* 0x00000000130c7984 */ /* 0x001e240000000c00 */
[----:B------:R-:W-:-:S05]  /*1890*/  LEA R17, R17, R48, 0x1 ;  /* 0x0000003011117211 */ /* 0x000fca00078e08ff */
[----:B-1----:R-:W-:-:S05]  /*18a0*/  IMAD.WIDE R16, R17, 0x4, R20 ;  /* 0x0000000411107825 */ /* 0x002fca00078e0214 */
[----:B0-----:R2:W-:Y:S01]  /*18b0*/  STG.E.128 desc[UR14][R16.64], R12 ;  /* 0x0000000c10007986 */ /* 0x0015e2000c101d0e */
[----:B------:R-:W-:Y:S05]  /*18c0*/  @!P0 BRA `(.L_x_8867) ;  /* 0x00000000003c8947 */ /* 0x000fea0003800000 */
[----:B------:R-:W-:Y:S02]  /*18d0*/  ISETP.NE.AND P0, PT, R32, 0x1, PT ;  /* 0x000000012000780c */ /* 0x000fe40003f05270 */
[----:B--2---:R-:W-:Y:S02]  /*18e0*/  LEA R13, R4, R19, 0x4 ;  /* 0x00000013040d7211 */ /* 0x004fe400078e20ff */
[----:B------:R-:W-:Y:S02]  /*18f0*/  SHF.R.U32.HI R23, RZ, 0x1, R36 ;  /* 0x00000001ff177819 */ /* 0x000fe40000011624 */
[----:B------:R-:W-:-:S03]  /*1900*/  MOV R56, R31 ;  /* 0x0000001f00387202 */ /* 0x000fc60000000f00 */
[----:B------:R-:W-:-:S04]  /*1910*/  IMAD R23, R23, UR6, R48 ;  /* 0x0000000617177c24 */ /* 0x000fc8000f8e0230 */
[----:B------:R-:W-:Y:S01]  /*1920*/  @P0 IMAD R16, R4, 0x10, R13 ;  /* 0x0000001004100824 */ /* 0x000fe200078e020d */
[----:B------:R-:W-:Y:S01]  /*1930*/  @P0 SHF.R.U32.HI R25, RZ, 0x1, R31 ;  /* 0x00000001ff190819 */ /* 0x000fe2000001161f */
[----:B------:R-:W0:Y:S01]  /*1940*/  LDS.128 R12, [R13] ;  /* 0x000000000d0c7984 */ /* 0x000e220000000c00 */
[----:B------:R-:W-:-:S03]  /*1950*/  IMAD.WIDE R22, R23, 0x4, R20 ;  /* 0x0000000417167825 */ /* 0x000fc600078e0214 */
[----:B------:R-:W1:Y:S01]  /*1960*/  @P0 LDS.128 R16, [R16] ;  /* 0x0000000010100984 */ /* 0x000e620000000c00 */
[----:B------:R-:W-:Y:S02]  /*1970*/  @P0 IMAD R25, R25, UR6, R48 ;  /* 0x0000000619190c24 */ /* 0x000fe4000f8e0230 */
[----:B------:R-:W-:Y:S02]  /*1980*/  @P0 VIADD R56, R31, UR11 ;  /* 0x0000000b1f380c36 */ /* 0x000fe40008000000 */
[----:B------:R-:W-:Y:S01]  /*1990*/  @P0 IMAD.WIDE R20, R25, 0x4, R20 ;  /* 0x0000000419140825 */ /* 0x000fe200078e0214 */
[----:B0-----:R3:W-:Y:S04]  /*19a0*/  STG.E.128 desc[UR14][R22.64], R12 ;  /* 0x0000000c16007986 */ /* 0x0017e8000c101d0e */
[----:B-1----:R3:W-:Y:S02]  /*19b0*/  @P0 STG.E.128 desc[UR14][R20.64], R16 ;  /* 0x0000001014000986 */ /* 0x0027e4000c101d0e */
.L_x_8867:
[----:B------:R-:W-:Y:S05]  /*19c0*/  BSYNC.RECONVERGENT B1 ;  /* 0x0000000000017941 */ /* 0x000fea0003800200 */
.L_x_8866:
[----:B------:R-:W-:Y:S05]  /*19d0*/  @!P1 BRA `(.L_x_8865) ;  /* 0x00000000008c9947 */ /* 0x000fea0003800000 */
[----:B------:R-:W4:Y:S01]  /*19e0*/  S2R R49, SR_CgaCtaId ;  /* 0x0000000000317919 */ /* 0x000f220000008800 */
[----:B0-23--:R-:W-:-:S04]  /*19f0*/  MOV R12, 0x400 ;  /* 0x00000400000c7802 */ /* 0x00dfc80000000f00 */
[----:B------:R-:W-:-:S04]  /*1a00*/  IADD3 R12, PT, PT, R12, 0x980, RZ ;  /* 0x000009800c0c7810 */ /* 0x000fc80007ffe0ff */
[----:B----4-:R-:W-:-:S07]  /*1a10*/  LEA R49, R49, R12, 0x18 ;  /* 0x0000000c31317211 */ /* 0x010fce00078ec0ff */
.L_x_8868:
[C---:B0-----:R-:W-:Y:S01]  /*1a20*/  IMAD R13, R56.reuse, 0x4, R49 ;  /* 0x00000004380d7824 */ /* 0x041fe200078e0231 */
[----:B------:R-:W0:Y:S01]  /*1a30*/  LDC.64 R44, c[0x0][0x3a0] ;  /* 0x0000e800ff2c7b82 */ /* 0x000e220000000a00 */
[----:B------:R-:W-:Y:S01]  /*1a40*/  VIADD R46, R56, UR11 ;  /* 0x0000000b382e7c36 */ /* 0x000fe20008000000 */
[----:B------:R-:W-:Y:S02]  /*1a50*/  SHF.R.U32.HI R47, RZ, 0x1, R56 ;  /* 0x00000001ff2f7819 */ /* 0x000fe40000011638 */
[----:B------:R-:W-:Y:S02]  /*1a60*/  LEA R17, R4, R13, 0x4 ;  /* 0x0000000d04117211 */ /* 0x000fe400078e20ff */
[----:B-1----:R-:W1:Y:S01]  /*1a70*/  LDS.128 R12, [R13] ;  /* 0x000000000d0c7984 */ /* 0x002e620000000c00 */
[----:B------:R-:W-:Y:S01]  /*1a80*/  IADD3 R50, PT, PT, R46, UR11, RZ ;  /* 0x0000000b2e327c10 */ /* 0x000fe2000fffe0ff */
[----:B------:R-:W-:Y:S01]  /*1a90*/  IMAD R47, R47, UR6, R48 ;  /* 0x000000062f2f7c24 */ /* 0x000fe2000f8e0230 */
[----:B------:R-:W-:Y:S01]  /*1aa0*/  SHF.R.U32.HI R51, RZ, 0x1, R46 ;  /* 0x00000001ff337819 */ /* 0x000fe2000001162e */
[----:B------:R-:W-:Y:S01]  /*1ab0*/  IMAD R21, R4, 0x10, R17 ;  /* 0x0000001004157824 */ /* 0x000fe200078e0211 */
[----:B------:R-:W-:Y:S01]  /*1ac0*/  IADD3 R54, PT, PT, R50, UR11, RZ ;  /* 0x0000000b32367c10 */ /* 0x000fe2000fffe0ff */
[----:B------:R-:W2:Y:S01]  /*1ad0*/  LDS.128 R16, [R17] ;  /* 0x0000000011107984 */ /* 0x000ea20000000c00 */
[----:B------:R-:W-:Y:S01]  /*1ae0*/  SHF.R.U32.HI R53, RZ, 0x1, R50 ;  /* 0x00000001ff357819 */ /* 0x000fe20000011632 */
[----:B------:R-:W-:Y:S01]  /*1af0*/  IMAD R51, R51, UR6, R48 ;  /* 0x0000000633337c24 */ /* 0x000fe2000f8e0230 */
[----:B------:R-:W-:Y:S01]  /*1b00*/  LEA R24, R4, R21, 0x4 ;  /* 0x0000001504187211 */ /* 0x000fe200078e20ff */
[----:B------:R-:W-:Y:S01]  /*1b10*/  VIADD R56, R54, UR11 ;  /* 0x0000000b36387c36 */ /* 0x000fe20008000000 */
[----:B------:R-:W3:Y:S01]  /*1b20*/  LDS.128 R20, [R21] ;  /* 0x0000000015147984 */ /* 0x000ee20000000c00 */
[----:B------:R-:W-:Y:S01]  /*1b30*/  SHF.R.U32.HI R57, RZ, 0x1, R54 ;  /* 0x00000001ff397819 */ /* 0x000fe20000011636 */
[----:B------:R-:W-:-:S02]  /*1b40*/  IMAD R55, R53, UR6, R48 ;  /* 0x0000000635377c24 */ /* 0x000fc4000f8e0230 */
[----:B------:R-:W4:Y:S01]  /*1b50*/  LDS.128 R24, [R24] ;  /* 0x0000000018187984 */ /* 0x000f220000000c00 */
[----:B------:R-:W-:Y:S01]  /*1b60*/  ISETP.GE.U32.AND P0, PT, R56, 0x40, PT ;  /* 0x000000403800780c */ /* 0x000fe20003f06070 */
[----:B------:R-:W-:Y:S02]  /*1b70*/  IMAD R57, R57, UR6, R48 ;  /* 0x0000000639397c24 */ /* 0x000fe4000f8e0230 */
[----:B0-----:R-:W-:-:S04]  /*1b80*/  IMAD.WIDE R52, R47, 0x4, R44 ;  /* 0x000000042f347825 */ /* 0x001fc800078e022c */
[----:B------:R-:W-:-:S04]  /*1b90*/  IMAD.WIDE R50, R51, 0x4, R44 ;  /* 0x0000000433327825 */ /* 0x000fc800078e022c */
[----:B------:R-:W-:-:S04]  /*1ba0*/  IMAD.WIDE R46, R55, 0x4, R44 ;  /* 0x00000004372e7825 */ /* 0x000fc800078e022c */
[----:B------:R-:W-:Y:S01]  /*1bb0*/  IMAD.WIDE R44, R57, 0x4, R44 ;  /* 0x00000004392c7825 */ /* 0x000fe200078e022c */
[----:B-1----:R0:W-:Y:S04]  /*1bc0*/  STG.E.128 desc[UR14][R52.64], R12 ;  /* 0x0000000c34007986 */ /* 0x0021e8000c101d0e */
[----:B--2---:R0:W-:Y:S04]  /*1bd0*/  STG.E.128 desc[UR14][R50.64], R16 ;  /* 0x0000001032007986 */ /* 0x0041e8000c101d0e */
[----:B---3--:R0:W-:Y:S04]  /*1be0*/  STG.E.128 desc[UR14][R46.64], R20 ;  /* 0x000000142e007986 */ /* 0x0081e8000c101d0e */
[----:B----4-:R0:W-:Y:S01]  /*1bf0*/  STG.E.128 desc[UR14][R44.64], R24 ;  /* 0x000000182c007986 */ /* 0x0101e2000c101d0e */
[----:B------:R-:W-:Y:S05]  /*1c00*/  @!P0 BRA `(.L_x_8868) ;  /* 0xfffffffc00848947 */ /* 0x000fea000383ffff */
.L_x_8865:
[----:B------:R-:W-:Y:S05]  /*1c10*/  BSYNC.RECONVERGENT B0 ;  /* 0x0000000000007941 */ /* 0x000fea0003800200 */
.L_x_8864:
[C---:B------:R-:W-:Y:S02]  /*1c20*/  IADD3 R43, PT, PT, R0.reuse, R43, RZ ;  /* 0x0000002b002b7210 */ /* 0x040fe40007ffe0ff */
[----:B0-23--:R-:W-:-:S04]  /*1c30*/  SHF.L.U32 R12, R0, 0x2, RZ ;  /* 0x00000002000c7819 */ /* 0x00dfc800000006ff */
[----:B------:R-:W-:-:S13]  /*1c40*/  ISETP.GE.U32.AND P0, PT, R43, R12, PT ;  /* 0x0000000c2b00720c */ /* 0x000fda0003f06070 */
[----:B------:R-:W-:Y:S05]  /*1c50*/  @!P0 BRA `(.L_x_8869) ;  /* 0xffffffe800ac8947 */ /* 0x000fea000383ffff */
[----:B------:R-:W-:Y:S05]  /*1c60*/  EXIT ;  /* 0x000000000000794d */ /* 0x000fea0003800000 */
.L_x_8860:
[----:B------:R-:W-:Y:S02]  /*1c70*/  HFMA2 R54, -RZ, RZ, 0, 1.847743988037109375e-06 ;  /* 0x0000001fff367431 */ /* 0x000fe400000001ff */
[----:B------:R-:W-:Y:S01]  /*1c80*/  IMAD.MOV.U32 R55, RZ, RZ, R5 ;  /* 0x000000ffff377224 */ /* 0x000fe200078e0005 */
[----:B------:R-:W-:-:S07]  /*1c90*/  MOV R53, 0xffffffff ;  /* 0xffffffff00357802 */ /* 0x000fce0000000f00 */
[----:B0-----:R-:W-:Y:S05]  /*1ca0*/  WARPSYNC.COLLECTIVE R53, `(.L_x_8870) ;  /* 0x0000000035087348 */ /* 0x001fea0003c00000 */
[----:B0-----:R0:W1:Y:S02]  /*1cb0*/  SHFL.IDX P3, R57, R56, R55, R54 ;  /* 0x0000003738397389 */ /* 0x0010640000060036 */
[----:B01----:R-:W-:Y:S05]  /*1cc0*/  ENDCOLLECTIVE ;  /* 0x000000000000791b */ /* 0x003fea0003800000 */
.L_x_8870:
[----:B------:R-:W-:Y:S02]  /*1cd0*/  IMAD.MOV.U32 R55, RZ, RZ, R59 ;  /* 0x000000ffff377224 */ /* 0x000fe400078e003b */
[----:B------:R-:W-:-:S07]  /*1ce0*/  IMAD R61, R61, R57, RZ ;  /* 0x000000393d3d7224 */ /* 0x000fce00078e02ff */
[----:B------:R-:W-:Y:S05]  /*1cf0*/  WARPSYNC.COLLECTIVE R53, `(.L_x_8871) ;  /* 0x0000000035087348 */ /* 0x000fea0003c00000 */
[----:B------:R0:W1:Y:S02]  /*1d00*/  SHFL.IDX P3, R57, R56, R55, R54 ;  /* 0x0000003738397389 */ /* 0x0000640000060036 */
[----:B01----:R-:W-:Y:S05]  /*1d10*/  ENDCOLLECTIVE ;  /* 0x000000000000791b */ /* 0x003fea0003800000 */
.L_x_8871:
[----:B------:R-:W-:Y:S02]  /*1d20*/  MOV R55, R20 ;  /* 0x0000001400377202 */ /* 0x000fe40000000f00 */
[----:B------:R-:W-:-:S07]  /*1d30*/  MOV R59, R57 ;  /* 0x00000039003b7202 */ /* 0x000fce0000000f00 */
[----:B------:R-:W-:Y:S05]  /*1d40*/  WARPSYNC.COLLECTIVE R53, `(.L_x_8872) ;  /* 0x0000000035087348 */ /* 0x000fea0003c00000 */
[----:B------:R0:W1:Y:S02]  /*1d50*/  SHFL.IDX P3, R57, R56, R55, R54 ;  /* 0x0000003738397389 */ /* 0x0000640000060036 */
[----:B01----:R-:W-:Y:S05]  /*1d60*/  ENDCOLLECTIVE ;  /* 0x000000000000791b */ /* 0x003fea0003800000 */
.L_x_8872:
[----:B------:R-:W-:Y:S02]  /*1d70*/  IMAD R61, R58, R59, R61 ;  /* 0x0000003b3a3d7224 */ /* 0x000fe400078e023d */
[----:B------:R-:W-:Y:S02]  /*1d80*/  IMAD.MOV.U32 R55, RZ, RZ, R14 ;  /* 0x000000ffff377224 */ /* 0x000fe400078e000e */
[----:B------:R-:W-:-:S07]  /*1d90*/  IMAD R22, R22, R57, R61 ;  /* 0x0000003916167224 */ /* 0x000fce00078e023d */
[----:B------:R-:W-:Y:S05]  /*1da0*/  WARPSYNC.COLLECTIVE R53, `(.L_x_8873) ;  /* 0x0000000035087348 */ /* 0x000fea0003c00000 */
[----:B------:R0:W1:Y:S02]  /*1db0*/  SHFL.IDX P3, R57, R56, R55, R54 ;  /* 0x0000003738397389 */ /* 0x0000640000060036 */
[----:B01----:R-:W-:Y:S05]  /*1dc0*/  ENDCOLLECTIVE ;  /* 0x000000000000791b */ /* 0x003fea0003800000 */
.L_x_8873:
[----:B------:R-:W-:Y:S02]  /*1dd0*/  MOV R55, R19 ;  /* 0x0000001300377202 */ /* 0x000fe40000000f00 */
[----:B------:R-:W-:-:S07]  /*1de0*/  MOV R14, R57 ;  /* 0x00000039000e7202 */ /* 0x000fce0000000f00 */
[----:B------:R-:W-:Y:S05]  /*1df0*/  WARPSYNC.COLLECTIVE R53, `(.L_x_8874) ;  /* 0x0000000035087348 */ /* 0x000fea0003c00000 */
[----:B------:R0:W1:Y:S02]  /*1e00*/  SHFL.IDX P3, R57, R56, R55, R54 ;  /* 0x0000003738397389 */ /* 0x0000640000060036 */
[----:B01----:R-:W-:Y:S05]  /*1e10*/  ENDCOLLECTIVE ;  /* 0x000000000000791b */ /* 0x003fea0003800000 */
.L_x_8874:
[----:B------:R-:W-:Y:S01]  /*1e20*/  IMAD R23, R23, R14, R22 ;  /* 0x0000000e17177224 */ /* 0x000fe200078e0216 */
[----:B------:R-:W-:Y:S01]  /*1e30*/  MOV R55, R18 ;  /* 0x0000001200377202 */ /* 0x000fe20000000f00 */
[----:B------:R-:W-:-:S07]  /*1e40*/  IMAD.MOV.U32 R19, RZ, RZ, R57 ;  /* 0x000000ffff137224 */ /* 0x000fce00078e0039 */
[----:B------:R-:W-:Y:S05]  /*1e50*/  WARPSYNC.COLLECTIVE R53, `(.L_x_8875) ;  /* 0x0000000035087348 */ /* 0x000fea0003c00000 */
[----:B------:R0:W1:Y:S02]  /*1e60*/  SHFL.IDX P3, R57, R56, R55, R54 ;  /* 0x0000003738397389 */ /* 0x0000640000060036 */
[----:B01----:R-:W-:Y:S05]  /*1e70*/  ENDCOLLECTIVE ;  /* 0x000000000000791b */ /* 0x003fea0003800000 */
.L_x_8875:
[----:B------:R-:W-:Y:S02]  /*1e80*/  IMAD R23, R24, R19, R23 ;  /* 0x0000001318177224 */ /* 0x000fe400078e0217 */
[----:B------:R-:W-:Y:S01]  /*1e90*/  IMAD.MOV.U32 R55, RZ, RZ, R17 ;  /* 0x000000ffff377224 */ /* 0x000fe200078e0011 */
[----:B------:R-:W-:-:S07]  /*1ea0*/  MOV R18, R57 ;  /* 0x0000003900127202 */ /* 0x000fce0000000f00 */
[----:B------:R-:W-:Y:S05]  /*1eb0*/  WARPSYNC.COLLECTIVE R53, `(.L_x_8876) ;  /* 0x0000000035087348 */ /* 0x000fea0003c00000 */
[----:B------:R0:W1:Y:S02]  /*1ec0*/  SHFL.IDX P3, R57, R56, R55, R54 ;  /* 0x0000003738397389 */ /* 0x0000640000060036 */
[----:B01----:R-:W-:Y:S05]  /*1ed0*/  ENDCOLLECTIVE ;  /* 0x000000000000791b */ /* 0x003fea0003800000 */
.L_x_8876:
[----:B------:R-:W-:Y:S01]  /*1ee0*/  IMAD R23, R25, R18, R23 ;  /* 0x0000001219177224 */ /* 0x000fe200078e0217 */
[----:B------:R-:W-:Y:S02]  /*1ef0*/  MOV R55, R16 ;  /* 0x0000001000377202 */ /* 0x000fe40000000f00 */
[----:B------:R-:W-:-:S07]  /*1f00*/  MOV R17, R57 ;  /* 0x0000003900117202 */ /* 0x000fce0000000f00 */
[----:B------:R-:W-:Y:S05]  /*1f10*/  WARPSYNC.COLLECTIVE R53, `(.L_x_8877) ;  /* 0x0000000035087348 */ /* 0x000fea0003c00000 */
[----:B------:R0:W1:Y:S02]  /*1f20*/  SHFL.IDX P3, R57, R56, R55, R54 ;  /* 0x0000003738397389 */ /* 0x0000640000060036 */
[----:B01----:R-:W-:Y:S05]  /*1f30*/  ENDCOLLECTIVE ;  /* 0x000000000000791b */ /* 0x003fea0003800000 */
.L_x_8877:
[----:B------:R-:W-:Y:S01]  /*1f40*/  IMAD R23, R26, R17, R23 ;  /* 0x000000111a177224 */ /* 0x000fe200078e0217 */
[----:B------:R-:W-:Y:S01]  /*1f50*/  MOV R55, R6 ;  /* 0x0000000600377202 */ /* 0x000fe20000000f00 */
[----:B------:R-:W-:-:S07]  /*1f60*/  IMAD.MOV.U32 R16, RZ, RZ, R57 ;  /* 0x000000ffff107224 */ /* 0x000fce00078e0039 */
[----:B------:R-:W-:Y:S05]  /*1f70*/  WARPSYNC.COLLECTIVE R53, `(.L_x_8878) ;  /* 0x0000000035087348 */ /* 0x000fea0003c00000 */
[----:B------:R0:W1:Y:S02]  /*1f80*/  SHFL.IDX P3, R57, R56, R55, R54 ;  /* 0x0000003738397389 */ /* 0x0000640000060036 */
[----:B01----:R-:W-:Y:S05]  /*1f90*/  ENDCOLLECTIVE ;  /* 0x000000000000791b */ /* 0x003fea0003800000 */
.L_x_8878:
[----:B------:R-:W-:Y:S02]  /*1fa0*/  IMAD R16, R27, R16, R23 ;  /* 0x000000101b107224 */ /* 0x000fe400078e0217 */
[----:B------:R-:W-:Y:S01]  /*1fb0*/  IMAD.MOV.U32 R55, RZ, RZ, R15 ;  /* 0x000000ffff377224 */ /* 0x000fe200078e000f */
[----:B------:R-:W-:-:S07]  /*1fc0*/  MOV R61, R57 ;  /* 0x00000039003d7202 */ /* 0x000fce0000000f00 */
[----:B------:R-:W-:Y:S05]  /*1fd0*/  WARPSYNC.COLLECTIVE R53, `(.L_x_8879) ;  /* 0x0000000035087348 */ /* 0x000fea0003c00000 */
[----:B------:R0:W1:Y:S02]  /*1fe0*/  SHFL.IDX P3, R57, R56, R55, R54 ;  /* 0x0000003738397389 */ /* 0x0000640000060036 */
[----:B01----:R-:W-:Y:S05]  /*1ff0*/  ENDCOLLECTIVE ;  /* 0x000000000000791b */ /* 0x003fea0003800000 */
.L_x_8879:
[----:B------:R-:W-:Y:S01]  /*2000*/  IMAD R16, R44, R61, R16 ;  /* 0x0000003d2c107224 */ /* 0x000fe200078e0210 */
[----:B------:R-:W-:Y:S02]  /*2010*/  MOV R55, R21 ;  /* 0x0000001500377202 */ /* 0x000fe40000000f00 */
[----:B------:R-:W-:-:S07]  /*2020*/  MOV R22, R57 ;  /* 0x0000003900167202 */ /* 0x000fce0000000f00 */
[----:B------:R-:W-:Y:S05]  /*2030*/  WARPSYNC.COLLECTIVE R53, `(.L_x_8880) ;  /* 0x0000000035087348 */ /* 0x000fea0003c00000 */
[----:B------:R0:W1:Y:S02]  /*2040*/  SHFL.IDX P3, R57, R56, R55, R54 ;  /* 0x0000003738397389 */ /* 0x0000640000060036 */
[----:B01----:R-:W-:Y:S05]  /*2050*/  ENDCOLLECTIVE ;  /* 0x000000000000791b */ /* 0x003fea0003800000 */
.L_x_8880:
[----:B------:R-:W-:Y:S01]  /*2060*/  IMAD R16, R45, R22, R16 ;  /* 0x000000162d107224 */ /* 0x000fe200078e0210 */
[----:B------:R-:W-:Y:S01]  /*2070*/  MOV R55, R9 ;  /* 0x0000000900377202 */ /* 0x000fe20000000f00 */
[----:B------:R-:W-:-:S07]  /*2080*/  IMAD.MOV.U32 R21, RZ, RZ, R57 ;  /* 0x000000ffff157224 */ /* 0x000fce00078e0039 */
[----:B------:R-:W-:Y:S05]  /*2090*/  WARPSYNC.COLLECTIVE R53, `(.L_x_8881) ;  /* 0x0000000035087348 */ /* 0x000fea0003c00000 */
[----:B------:R0:W1:Y:S02]  /*20a0*/  SHFL.IDX P3, R57, R56, R55, R54 ;  /* 0x0000003738397389 */ /* 0x0000640000060036 */
[----:B01----:R-:W-:Y:S05]  /*20b0*/  ENDCOLLECTIVE ;  /* 0x000000000000791b */ /* 0x003fea0003800000 */
.L_x_8881:
[----:B------:R-:W-:Y:S02]  /*20c0*/  IMAD R16, R46, R21, R16 ;  /* 0x000000152e107224 */ /* 0x000fe400078e0210 */
[----:B------:R-:W-:Y:S01]  /*20d0*/  IMAD.MOV.U32 R55, RZ, RZ, R10 ;  /* 0x000000ffff377224 */ /* 0x000fe200078e000a */
[----:B------:R-:W-:-:S07]  /*20e0*/  MOV R14, R57 ;  /* 0x00000039000e7202 */ /* 0x000fce0000000f00 */
[----:B------:R-:W-:Y:S05]  /*20f0*/  WARPSYNC.COLLECTIVE R53, `(.L_x_8882) ;  /* 0x0000000035087348 */ /* 0x000fea0003c00000 */
[----:B------:R0:W1:Y:S02]  /*2100*/  SHFL.IDX P3, R57, R56, R55, R54 ;  /* 0x0000003738397389 */ /* 0x0000640000060036 */
[----:B01----:R-:W-:Y:S05]  /*2110*/  ENDCOLLECTIVE ;  /* 0x000000000000791b */ /* 0x003fea0003800000 */
.L_x_8882:
[----:B------:R-:W-:Y:S01]  /*2120*/  IMAD R47, R47, R14, R16 ;  /* 0x0000000e2f2f7224 */ /* 0x000fe200078e0210 */
[----:B------:R-:W-:Y:S02]  /*2130*/  MOV R55, R11 ;  /* 0x0000000b00377202 */ /* 0x000fe40000000f00 */
[----:B------:R-:W-:-:S07]  /*2140*/  MOV R17, R57 ;  /* 0x0000003900117202 */ /* 0x000fce0000000f00 */
[----:B------:R-:W-:Y:S05]  /*2150*/  WARPSYNC.COLLECTIVE R53, `(.L_x_8883) ;  /* 0x0000000035087348 */ /* 0x000fea0003c00000 */
[----:B------:R0:W1:Y:S02]  /*2160*/  SHFL.IDX P3, R57, R56, R55, R54 ;  /* 0x0000003738397389 */ /* 0x0000640000060036 */
[----:B01----:R-:W-:Y:S05]  /*2170*/  ENDCOLLECTIVE ;  /* 0x000000000000791b */ /* 0x003fea0003800000 */
.L_x_8883:
[----:B------:R-:W-:Y:S01]  /*2180*/  IMAD R48, R48, R17, R47 ;  /* 0x0000001130307224 */ /* 0x000fe200078e022f */
[----:B------:R-:W-:Y:S01]  /*2190*/  MOV R55, R28 ;  /* 0x0000001c00377202 */ /* 0x000fe20000000f00 */
[----:B------:R-:W-:-:S07]  /*21a0*/  IMAD.MOV.U32 R18, RZ, RZ, R57 ;  /* 0x000000ffff127224 */ /* 0x000fce00078e0039 */
[----:B------:R-:W-:Y:S05]  /*21b0*/  WARPSYNC.COLLECTIVE R53, `(.L_x_8884) ;  /* 0x0000000035087348 */ /* 0x000fea0003c00000 */
[----:B------:R0:W1:Y:S02]  /*21c0*/  SHFL.IDX P3, R57, R56, R55, R54 ;  /* 0x0000003738397389 */ /* 0x0000640000060036 */
[----:B01----:R-:W-:Y:S05]  /*21d0*/  ENDCOLLECTIVE ;  /* 0x000000000000791b */ /* 0x003fea0003800000 */
.L_x_8884:
[----:B------:R-:W-:Y:S02]  /*21e0*/  IMAD R49, R49, R18, R48 ;  /* 0x0000001231317224 */ /* 0x000fe400078e0230 */
[----:B------:R-:W-:Y:S01]  /*21f0*/  IMAD.MOV.U32 R55, RZ, RZ, R29 ;  /* 0x000000ffff377224 */ /* 0x000fe200078e001d */
[----:B------:R-:W-:-:S07]  /*2200*/  MOV R19, R57 ;  /* 0x0000003900137202 */ /* 0x000fce0000000f00 */
[----:B------:R-:W-:Y:S05]  /*2210*/  WARPSYNC.COLLECTIVE R53, `(.L_x_8885) ;  /* 0x0000000035087348 */ /* 0x000fea0003c00000 */
[----:B------:R0:W1:Y:S02]  /*2220*/  SHFL.IDX P3, R57, R56, R55, R54 ;  /* 0x0000003738397389 */ /* 0x0000640000060036 */
[----:B01----:R-:W-:Y:S05]  /*2230*/  ENDCOLLECTIVE ;  /* 0x000000000000791b */ /* 0x003fea0003800000 */
.L_x_8885:
[----:B------:R-:W-:Y:S01]  /*2240*/  IMAD R50, R50, R19, R49 ;  /* 0x0000001332327224 */ /* 0x000fe200078e0231 */
[----:B------:R-:W-:Y:S06]  /*2250*/  BRA `(.L_x_8886) ;  /* 0xffffffec00f47947 */ /* 0x000fec000383ffff */
.L_x_8863:
[----:B------:R-:W-:Y:S01]  /*2260*/  HFMA2 R54, -RZ, RZ, 0, 1.847743988037109375e-06 ;  /* 0x0000001fff367431 */ /* 0x000fe200000001ff */
[----:B------:R-:W-:Y:S01]  /*2270*/  MOV R55, R5 ;  /* 0x0000000500377202 */ /* 0x000fe20000000f00 */
[----:B------:R-:W-:-:S07]  /*2280*/  IMAD.MOV.U32 R53, RZ, RZ, -0x1 ;  /* 0xffffffffff357424 */ /* 0x000fce00078e00ff */
[----:B0-----:R-:W-:Y:S05]  /*2290*/  WARPSYNC.COLLECTIVE R53, `(.L_x_8887) ;  /* 0x0000000035087348 */ /* 0x001fea0003c00000 */
[----:B0-----:R0:W1:Y:S02]  /*22a0*/  SHFL.IDX P3, R57, R56, R55, R54 ;  /* 0x0000003738397389 */ /* 0x0010640000060036 */
[----:B01----:R-:W-:Y:S05]  /*22b0*/  ENDCOLLECTIVE ;  /* 0x000000000000791b */ /* 0x003fea0003800000 */
.L_x_8887:
[----:B------:R-:W-:Y:S02]  /*22c0*/  MOV R55, R52 ;  /* 0x0000003400377202 */ /* 0x000fe40000000f00 */
[----:B------:R-:W-:-:S07]  /*22d0*/  MOV R50, R57 ;  /* 0x0000003900327202 */ /* 0x000fce0000000f00 */
[----:B------:R-:W-:Y:S05]  /*22e0*/  WARPSYNC.COLLECTIVE R53, `(.L_x_8888) ;  /* 0x0000000035087348 */ /* 0x000fea0003c00000 */
[----:B------:R0:W1:Y:S02]  /*22f0*/  SHFL.IDX P3, R57, R56, R55, R54 ;  /* 0x0000003738397389 */ /* 0x0000640000060036 */
[----:B01----:R-:W-:Y:S05]  /*2300*/  ENDCOLLECTIVE ;  /* 0x000000000000791b */ /* 0x003fea0003800000 */
.L_x_8888:
[----:B------:R-:W-:Y:S01]  /*2310*/  IMAD R49, R49, R50, RZ ;  /* 0x0000003231317224 */ /* 0x000fe200078e02ff */
[----:B------:R-:W-:Y:S01]  /*2320*/  MOV R55, R61 ;  /* 0x0000003d00377202 */ /* 0x000fe20000000f00 */
[----:B------:R-:W-:-:S07]  /*2330*/  IMAD.MOV.U32 R52, RZ, RZ, R57 ;  /* 0x000000ffff347224 */ /* 0x000fce00078e0039 */
[----:B------:R-:W-:Y:S05]  /*2340*/  WARPSYNC.COLLECTIVE R53, `(.L_x_8889) ;  /* 0x0000000035087348 */ /* 0x000fea0003c00000 */
[----:B------:R0:W1:Y:S02]  /*2350*/  SHFL.IDX P3, R57, R56, R55, R54 ;  /* 0x0000003738397389 */ /* 0x0000640000060036 */
[----:B01----:R-:W-:Y:S05]  /*2360*/  ENDCOLLECTIVE ;  /* 0x000000000000791b */ /* 0x003fea0003800000 */
.L_x_8889:
[----:B------:R-:W-:Y:S02]  /*2370*/  IMAD R48, R48, R52, R49 ;  /* 0x0000003430307224 */ /* 0x000fe400078e0231 */
[----:B------:R-:W-:Y:S01]  /*2380*/  IMAD.MOV.U32 R55, RZ, RZ, R59 ;  /* 0x000000ffff377224 */ /* 0x000fe200078e003b */
[----:B------:R-:W-:-:S07]  /*2390*/  MOV R61, R57 ;  /* 0x00000039003d7202 */ /* 0x000fce0000000f00 */
[----:B------:R-:W-:Y:S05]  /*23a0*/  WARPSYNC.COLLECTIVE R53, `(.L_x_8890) ;  /* 0x0000000035087348 */ /* 0x000fea0003c00000 */
[----:B------:R0:W1:Y:S02]  /*23b0*/  SHFL.IDX P3, R57, R56, R55, R54 ;  /* 0x0000003738397389 */ /* 0x0000640000060036 */
[----:B01----:R-:W-:Y:S05]  /*23c0*/  ENDCOLLECTIVE ;  /* 0x000000000000791b */ /* 0x003fea0003800000 */
.L_x_8890:
[----:B------:R-:W-:Y:S01]  /*23d0*/  IMAD R15, R15, R61, R48 ;  /* 0x0000003d0f0f7224 */ /* 0x000fe200078e0230 */
[----:B------:R-:W-:-:S03]  /*23e0*/  MOV R55, R51 ;  /* 0x0000003300377202 */ /* 0x000fc60000000f00 */
[----:B------:R-:W-:-:S07]  /*23f0*/  IMAD R16, R16, R57, R15 ;  /* 0x0000003910107224 */ /* 0x000fce00078e020f */
[----:B------:R-:W-:Y:S05]  /*2400*/  WARPSYNC.COLLECTIVE R53, `(.L_x_8891) ;  /* 0x0000000035087348 */ /* 0x000fea0003c00000 */
[----:B------:R0:W1:Y:S02]  /*2410*/  SHFL.IDX P3, R57, R56, R55, R54 ;  /* 0x0000003738397389 */ /* 0x0000640000060036 */
[----:B01----:R-:W-:Y:S05]  /*2420*/  ENDCOLLECTIVE ;  /* 0x000000000000791b */ /* 0x003fea0003800000 */
.L_x_8891:
[----:B------:R-:W-:Y:S01]  /*2430*/  IMAD.MOV.U32 R55, RZ, RZ, R45 ;  /* 0x000000ffff377224 */ /* 0x000fe200078e002d */
[----:B------:R-:W-:-:S07]  /*2440*/  MOV R46, R57 ;  /* 0x00000039002e7202 */ /* 0x000fce0000000f00 */
[----:B------:R-:W-:Y:S05]  /*2450*/  WARPSYNC.COLLECTIVE R53, `(.L_x_8892) ;  /* 0x0000000035087348 */ /* 0x000fea0003c00000 */
[----:B------:R0:W1:Y:S02]  /*2460*/  SHFL.IDX P3, R57, R56, R55, R54 ;  /* 0x0000003738397389 */ /* 0x0000640000060036 */
[----:B01----:R-:W-:Y:S05]  /*2470*/  ENDCOLLECTIVE ;  /* 0x000000000000791b */ /* 0x003fea0003800000 */
.L_x_8892:
[----:B------:R-:W-:Y:S01]  /*2480*/  IMAD R16, R17, R46, R16 ;  /* 0x0000002e11107224 */ /* 0x000fe200078e0210 */
[----:B------:R-:W-:Y:S02]  /*2490*/  MOV R55, R47 ;  /* 0x0000002f00377202 */ /* 0x000fe40000000f00 */
[----:B------:R-:W-:-:S07]  /*24a0*/  MOV R45, R57 ;  /* 0x00000039002d7202 */ /* 0x000fce0000000f00 */
[----:B------:R-:W-:Y:S05]  /*24b0*/  WARPSYNC.COLLECTIVE R53, `(.L_x_8893) ;  /* 0x0000000035087348 */ /* 0x000fea0003c00000 */
[----:B------:R0:W1:Y:S02]  /*24c0*/  SHFL.IDX P3, R57, R56, R55, R54 ;  /* 0x0000003738397389 */ /* 0x0000640000060036 */
[----:B01----:R-:W-:Y:S05]  /*24d0*/  ENDCOLLECTIVE ;  /* 0x000000000000791b */ /* 0x003fea0003800000 */
.L_x_8893:
[----:B------:R-:W-:Y:S01]  /*24e0*/  IMAD R16, R18, R45, R16 ;  /* 0x0000002d12107224 */ /* 0x000fe200078e0210 */
[----:B------:R-:W-:Y:S01]  /*24f0*/  MOV R55, R13 ;  /* 0x0000000d00377202 */ /* 0x000fe20000000f00 */
[----:B------:R-:W-:-:S07]  /*2500*/  IMAD.MOV.U32 R50, RZ, RZ, R57 ;  /* 0x000000ffff327224 */ /* 0x000fce00078e0039 */
[----:B------:R-:W-:Y:S05]  /*2510*/  WARPSYNC.COLLECTIVE R53, `(.L_x_8894) ;  /* 0x0000000035087348 */ /* 0x000fea0003c00000 */
[----:B------:R0:W1:Y:S02]  /*2520*/  SHFL.IDX P3, R57, R56, R55, R54 ;  /* 0x0000003738397389 */ /* 0x0000640000060036 */
[----:B01----:R-:W-:Y:S05]  /*2530*/  ENDCOLLECTIVE ;  /* 0x000000000000791b */ /* 0x003fea0003800000 */
.L_x_8894:
[----:B------:R-:W-:Y:S02]  /*2540*/  IMAD R16, R19, R50, R16 ;  /* 0x0000003213107224 */ /* 0x000fe400078e0210 */
[----:B------:R-:W-:Y:S01]  /*2550*/  IMAD.MOV.U32 R55, RZ, RZ, R6 ;  /* 0x000000ffff377224 */ /* 0x000fe200078e0006 */
[----:B------:R-:W-:-:S07]  /*2560*/  MOV R13, R57 ;  /* 0x00000039000d7202 */ /* 0x000fce0000000f00 */
[----:B------:R-:W-:Y:S05]  /*2570*/  WARPSYNC.COLLECTIVE R53, `(.L_x_8895) ;  /* 0x0000000035087348 */ /* 0x000fea0003c00000 */
[----:B------:R0:W1:Y:S02]  /*2580*/  SHFL.IDX P3, R57, R56, R55, R54 ;  /* 0x0000003738397389 */ /* 0x0000640000060036 */
[----:B01----:R-:W-:Y:S05]  /*2590*/  ENDCOLLECTIVE ;  /* 0x000000000000791b */ /* 0x003fea0003800000 */
.L_x_8895:
[----:B------:R-:W-:Y:S01]  /*25a0*/  IMAD R13, R20, R13, R16 ;  /* 0x0000000d140d7224 */ /* 0x000fe200078e0210 */
[----:B------:R-:W-:Y:S02]  /*25b0*/  MOV R55, R12 ;  /* 0x0000000c00377202 */ /* 0x000fe40000000f00 */
[----:B------:R-:W-:-:S07]  /*25c0*/  MOV R48, R57 ;  /* 0x0000003900307202 */ /* 0x000fce0000000f00 */
[----:B------:R-:W-:Y:S05]  /*25d0*/  WARPSYNC.COLLECTIVE R53, `(.L_x_8896) ;  /* 0x0000000035087348 */ /* 0x000fea0003c00000 */
[----:B------:R0:W1:Y:S02]  /*25e0*/  SHFL.IDX P3, R57, R56, R55, R54 ;  /* 0x0000003738397389 */ /* 0x0000640000060036 */
[----:B01----:R-:W-:Y:S05]  /*25f0*/  ENDCOLLECTIVE ;  /* 0x000000000000791b */ /* 0x003fea0003800000 */
.L_x_8896:
[----:B------:R-:W-:Y:S01]  /*2600*/  IMAD R13, R21, R48, R13 ;  /* 0x00000030150d7224 */ /* 0x000fe200078e020d */
[----:B------:R-:W-:Y:S01]  /*2610*/  MOV R55, R14 ;  /* 0x0000000e00377202 */ /* 0x000fe20000000f00 */
[----:B------:R-:W-:-:S07]  /*2620*/  IMAD.MOV.U32 R15, RZ, RZ, R57 ;  /* 0x000000ffff0f7224 */ /* 0x000fce00078e0039 */
[----:B------:R-:W-:Y:S05]  /*2630*/  WARPSYNC.COLLECTIVE R53, `(.L_x_8897) ;  /* 0x0000000035087348 */ /* 0x000fea0003c00000 */
[----:B------:R0:W1:Y:S02]  /*2640*/  SHFL.IDX P3, R57, R56, R55, R54 ;  /* 0x0000003738397389 */ /* 0x0000640000060036 */
[----:B01----:R-:W-:Y:S05]  /*2650*/  ENDCOLLECTIVE ;  /* 0x000000000000791b */ /* 0x003fea0003800000 */
.L_x_8897:
[----:B------:R-:W-:Y:S02]  /*2660*/  IMAD R22, R22, R15, R13 ;  /* 0x0000000f16167224 */ /* 0x000fe400078e020d */
[----:B------:R-:W-:Y:S01]  /*2670*/  IMAD.MOV.U32 R55, RZ, RZ, R9 ;  /* 0x000000ffff377224 */ /* 0x000fe200078e0009 */
[----:B------:R-:W-:-:S07]  /*2680*/  MOV R14, R57 ;  /* 0x00000039000e7202 */ /* 0x000fce0000000f00 */
[----:B------:R-:W-:Y:S05]  /*2690*/  WARPSYNC.COLLECTIVE R53, `(.L_x_8898) ;  /* 0x0000000035087348 */ /* 0x000fea0003c00000 */
[----:B------:R0:W1:Y:S02]  /*26a0*/  SHFL.IDX P3, R57, R56, R55, R54 ;  /* 0x0000003738397389 */ /* 0x0000640000060036 */
[----:B01----:R-:W-:Y:S05]  /*26b0*/  ENDCOLLECTIVE ;  /* 0x000000000000791b */ /* 0x003fea0003800000 */
.L_x_8898:
[----:B------:R-:W-:Y:S01]  /*26c0*/  IMAD R23, R23, R14, R22 ;  /* 0x0000000e17177224 */ /* 0x000fe200078e0216 */
[----:B------:R-:W-:Y:S02]  /*26d0*/  MOV R55, R10 ;  /* 0x0000000a00377202 */ /* 0x000fe40000000f00 */
[----:B------:R-:W-:-:S07]  /*26e0*/  MOV R17, R57 ;  /* 0x0000003900117202 */ /* 0x000fce0000000f00 */
[----:B------:R-:W-:Y:S05]  /*26f0*/  WARPSYNC.COLLECTIVE R53, `(.L_x_8899) ;  /* 0x0000000035087348 */ /* 0x000fea0003c00000 */
[----:B------:R0:W1:Y:S02]  /*2700*/  SHFL.IDX P3, R57, R56, R55, R54 ;  /* 0x0000003738397389 */ /* 0x0000640000060036 */
[----:B01----:R-:W-:Y:S05]  /*2710*/  ENDCOLLECTIVE ;  /* 0x000000000000791b */ /* 0x003fea0003800000 */
.L_x_8899:
[----:B------:R-:W-:Y:S01]  /*2720*/  IMAD R24, R24, R17, R23 ;  /* 0x0000001118187224 */ /* 0x000fe200078e0217 */
[----:B------:R-:W-:Y:S01]  /*2730*/  MOV R55, R11 ;  /* 0x0000000b00377202 */ /* 0x000fe20000000f00 */
[----:B------:R-:W-:-:S07]  /*2740*/  IMAD.MOV.U32 R18, RZ, RZ, R57 ;  /* 0x000000ffff127224 */ /* 0x000fce00078e0039 */
[----:B------:R-:W-:Y:S05]  /*2750*/  WARPSYNC.COLLECTIVE R53, `(.L_x_8900) ;  /* 0x0000000035087348 */ /* 0x000fea0003c00000 */
[----:B------:R0:W1:Y:S02]  /*2760*/  SHFL.IDX P3, R57, R56, R55, R54 ;  /* 0x0000003738397389 */ /* 0x0000640000060036 */
[----:B01----:R-:W-:Y:S05]  /*2770*/  ENDCOLLECTIVE ;  /* 0x000000000000791b */ /* 0x003fea0003800000 */
.L_x_8900:
[----:B------:R-:W-:Y:S02]  /*2780*/  IMAD R25, R25, R18, R24 ;  /* 0x0000001219197224 */ /* 0x000fe400078e0218 */
[----:B------:R-:W-:Y:S01]  /*2790*/  IMAD.MOV.U32 R55, RZ, RZ, R28 ;  /* 0x000000ffff377224 */ /* 0x000fe200078e001c */
[----:B------:R-:W-:-:S07]  /*27a0*/  MOV R16, R57 ;  /* 0x0000003900107202 */ /* 0x000fce0000000f00 */
[----:B------:R-:W-:Y:S05]  /*27b0*/  WARPSYNC.COLLECTIVE R53, `(.L_x_8901) ;  /* 0x0000000035087348 */ /* 0x000fea0003c00000 */
[----:B------:R0:W1:Y:S02]  /*27c0*/  SHFL.IDX P3, R57, R56, R55, R54 ;  /* 0x0000003738397389 */ /* 0x0000640000060036 */
[----:B01----:R-:W-:Y:S05]  /*27d0*/  ENDCOLLECTIVE ;  /* 0x000000000000791b */ /* 0x003fea0003800000 */
.L_x_8901:
[----:B------:R-:W-:Y:S01]  /*27e0*/  IMAD R16, R26, R16, R25 ;  /* 0x000000101a107224 */ /* 0x000fe200078e0219 */
[----:B------:R-:W-:Y:S02]  /*27f0*/  MOV R55, R29 ;  /* 0x0000001d00377202 */ /* 0x000fe40000000f00 */
[----:B------:R-:W-:-:S07]  /*2800*/  MOV R19, R57 ;  /* 0x0000003900137202 */ /* 0x000fce0000000f00 */
[----:B------:R-:W-:Y:S05]  /*2810*/  WARPSYNC.COLLECTIVE R53, `(.L_x_8902) ;  /* 0x0000000035087348 */ /* 0x000fea0003c00000 */
[----:B------:R0:W1:Y:S02]  /*2820*/  SHFL.IDX P3, R57, R56, R55, R54 ;  /* 0x0000003738397389 */ /* 0x0000640000060036 */
[----:B01----:R-:W-:Y:S05]  /*2830*/  ENDCOLLECTIVE ;  /* 0x000000000000791b */ /* 0x003fea0003800000 */
.L_x_8902:
[----:B------:R-:W-:Y:S01]  /*2840*/  IMAD R19, R27, R19, R16 ;  /* 0x000000131b137224 */ /* 0x000fe200078e0210 */
[----:B------:R-:W-:Y:S06]  /*2850*/  BRA `(.L_x_8903) ;  /* 0xffffffec00b07947 */ /* 0x000fec000383ffff */
.L_x_8904:
        /* <DEDUP_REMOVED lines=10> */
.L_x_39421:


//--------------------- .text._Z9cuda_gemmIiLi128ELi4ELi1ELi64ELi32ELi32ELi64ELi0ELi0EEviiiPT_S1_S1_iii --------------------------
	.section	.text._Z9cuda_gemmIiLi128ELi4ELi1ELi64ELi32ELi32ELi64ELi0ELi0EEviiiPT_S1_S1_iii,"ax",@progbits
	.align	128
        .global         _Z9cuda_gemmIiLi128ELi4ELi1ELi64ELi32ELi32ELi64ELi0ELi0EEviiiPT_S1_S1_iii
        .type           _Z9cuda_gemmIiLi128ELi4ELi1ELi64ELi32ELi32ELi64ELi0ELi0EEviiiPT_S1_S1_iii,@function
        .size           _Z9cuda_gemmIiLi128ELi4ELi1ELi64ELi32ELi32ELi64ELi0ELi0EEviiiPT_S1_S1_iii,(.L_x_38702 - _Z9cuda_gemmIiLi128ELi4ELi1ELi64ELi32ELi32ELi64ELi0ELi0EEviiiPT_S1_S1_iii)
        .other          _Z9cuda_gemmIiLi128ELi4ELi1ELi64ELi32ELi32ELi64ELi0ELi0EEviiiPT_S1_S1_iii,@"STO_CUDA_ENTRY STV_DEFAULT"
_Z9cuda_gemmIiLi128ELi4ELi1ELi64ELi32ELi32ELi64ELi0ELi0EEviiiPT_S1_S1_iii:
.text._Z9cuda_gemmIiLi128ELi4ELi1ELi64ELi32ELi32ELi64ELi0ELi0EEviiiPT_S1_S1_iii:
        /* <DEDUP_REMOVED lines=29> */
[----:B------:R-:W-:-:S03]  /*01d0*/  R2UR UR4, R66 ;  /* 0x00000000420472ca */ /* 0x000fc600000e0000 */
[----:B------:R-:W-:-:S12]  /*01e0*/  @P0 EXIT ;  /* 0x000000000000094d */ /* 0x000fd80003800000 */
[----:B------:R-:W-:Y:S01]  /*01f0*/  USHF.L.U32 UR4, UR4, 0x1, URZ ;  /* 0x0000000104047899 */ /* 0x000fe200080006ff */
[----:B------:R-:W0:Y:S01]  /*0200*/  S2R R68, SR_TID.X ;  /* 0x0000000000447919 */ /* 0x000e220000002100 */
[----:B------:R-:W1:Y:S01]  /*0210*/  LDCU UR13, c[0x0][0x360] ;  /* 0x00006c00ff0d77ac */ /* 0x000e620008000800 */
[----:B------:R-:W-:Y:S01]  /*0220*/  IMAD.MOV.U32 R2, RZ, RZ, RZ ;  /* 0x000000ffff027224 */ /* 0x000fe200078e00ff */
[----:B------:R-:W-:Y:S01]  /*0230*/  MOV R24, 0xd30 ;  /* 0x00000d3000187802 */ /* 0x000fe20000000f00 */
[----:B------:R-:W2:Y:S01]  /*0240*/  S2R R67, SR_CTAID.Z ;  /* 0x0000000000437919 */ /* 0x000ea20000002700 */
[----:B------:R-:W-:Y:S01]  /*0250*/  IMAD R11, RZ, RZ, -UR4 ;  /* 0x80000004ff0b7e24 */ /* 0x000fe2000f8e02ff */
[----:B------:R-:W-:Y:S01]  /*0260*/  ISETP.NE.U32.AND P2, PT, RZ, UR4, PT ;  /* 0x00000004ff007c0c */ /* 0x000fe2000bf45070 */
[----:B------:R-:W-:Y:S02]  /*0270*/  UPRMT UR9, UR4, 0x9910, URZ ;  /* 0x0000991004097896 */ /* 0x000fe400080000ff */
        /* <DEDUP_REMOVED lines=170> */
[----:B------:R-:W-:Y:S05]  /*0d20*/  CALL.REL.NOINC `($__internal_199_$__cuda_sm20_div_s16) ;  /* 0x0000003400f47944 */ /* 0x000fea0003c00000 */
[----:B------:R-:W0:Y:S01]  /*0d30*/  LDCU UR7, c[0x0][0x3a8] ;  /* 0x00007500ff0777ac */ /* 0x000e220008000800 */
[----:B------:R-:W-:Y:S01]  /*0d40*/  LOP3.LUT R69, R68, 0x1f, RZ, 0xc0, !PT ;  /* 0x0000001f44457812 */ /* 0x000fe200078ec0ff */
[----:B------:R-:W-:Y:S01]  /*0d50*/  UPRMT UR8, UR6, 0x9910, URZ ;  /* 0x0000991006087896 */ /* 0x000fe200080000ff */
[----:B------:R-:W1:Y:S01]  /*0d60*/  LDCU.64 UR10, c[0x0][0x358] ;  /* 0x00006b00ff0a77ac */ /* 0x000e620008000a00 */
[----:B0-----:R-:W-:-:S04]  /*0d70*/  UISETP.LT.AND UP0, UPT, UR7, 0x10, UPT ;  /* 0x000000100700788c */ /* 0x001fc8000bf01270 */
[----:B------:R-:W-:-:S03]  /*0d80*/  USEL UR6, UR7, 0x10, UP0 ;  /* 0x0000001007067887 */ /* 0x000fc60008000000 */
[----:B-1----:R-:W-:-:S09]  /*0d90*/  UMOV UR7, UR8 ;  /* 0x0000000800077c82 */ /* 0x002fd20008000000 */
.L_x_8975:
        /* <DEDUP_REMOVED lines=25> */
.L_x_8908:
[----:B------:R-:W-:Y:S05]  /*0f30*/  BSYNC.RECONVERGENT B1 ;  /* 0x0000000000017941 */ /* 0x000fea0003800200 */
.L_x_8907:
[----:B------:R-:W-:Y:S05]  /*0f40*/  @!P1 BRA `(.L_x_8906) ;  /* 0x0000000000409947 */ /* 0x000fea0003800000 */
[----:B------:R-:W1:Y:S01]  /*0f50*/  S2UR UR9, SR_CgaCtaId ;  /* 0x00000000000979c3 */ /* 0x000e620000008800 */
[----:B------:R-:W-:Y:S02]  /*0f60*/  UMOV UR8, 0x400 ;  /* 0x0000040000087882 */ /* 0x000fe40000000000 */
[----:B------:R-:W-:-:S04]  /*0f70*/  UIADD3 UR8, UPT, UPT, UR8, 0x980, URZ ;  /* 0x0000098008087890 */ /* 0x000fc8000fffe0ff */
[----:B-1----:R-:W-:-:S06]  /*0f80*/  ULEA UR8, UR9, UR8, 0x18 ;  /* 0x0000000809087291 */ /* 0x002fcc000f8ec0ff */
[----:B------:R-:W-:-:S07]  /*0f90*/  LEA R21, R20, UR8, 0x2 ;  /* 0x0000000814157c11 */ /* 0x000fce000f8e10ff */
.L_x_8909:
        /* <DEDUP_REMOVED lines=11> */
.L_x_8906:
[----:B------:R-:W-:Y:S05]  /*1050*/  BSYNC.RECONVERGENT B0 ;  /* 0x0000000000007941 */ /* 0x000fea0003800200 */
.L_x_8905:
[----:B------:R-:W-:Y:S01]  /*1060*/  ISETP.GT.U32.AND P0, PT, R68, 0xf, PT ;  /* 0x0000000f4400780c */ /* 0x000fe20003f04070 */
[----:B------:R-:W-:Y:S03]  /*1070*/  BSSY.RECONVERGENT B0, `(.L_x_8910) ;  /* 0x000004c000007945 */ /* 0x000fe60003800200 */
[----:B------:R-:W-:-:S09]  /*1080*/  P2R R20, PR, RZ, 0x1 ;  /* 0x00000001ff147803 */ /* 0x000fd20000000000 */
        /* <DEDUP_REMOVED lines=40> */
.L_x_8913:
[----:B------:R-:W-:Y:S05]  /*1310*/  BSYNC.RECONVERGENT B1 ;  /* 0x0000000000017941 */ /* 0x000fea0003800200 */
.L_x_8912:
[----:B------:R-:W-:Y:S05]  /*1320*/  @!P1 BRA `(.L_x_8911) ;  /* 0x0000000000809947 */ /* 0x000fea0003800000 */
[----:B--2-4-:R-:W2:Y:S01]  /*1330*/  S2R R21, SR_CgaCtaId ;  /* 0x0000000000157919 */ /* 0x014ea20000008800 */
[----:B------:R-:W-:-:S05]  /*1340*/  MOV R20, 0x400 ;  /* 0x0000040000147802 */ /* 0x000fca0000000f00 */
[----:B------:R-:W-:-:S05]  /*1350*/  VIADD R20, R20, 0x880 ;  /* 0x0000088014147836 */ /* 0x000fca0000000000 */
[----:B--2---:R-:W-:-:S07]  /*1360*/  LEA R78, R21, R20, 0x18 ;  /* 0x00000014154e7211 */ /* 0x004fce00078ec0ff */
.L_x_8914:
        /* <DEDUP_REMOVED lines=28> */
.L_x_8911:
[----:B------:R-:W-:Y:S05]  /*1530*/  BSYNC.RECONVERGENT B0 ;  /* 0x0000000000007941 */ /* 0x000fea0003800200 */
.L_x_8910:
[----:B-1234-:R-:W-:Y:S01]  /*1540*/  HFMA2 R22, -RZ, RZ, 0, 0 ;  /* 0x00000000ff167431 */ /* 0x01efe200000001ff */
[----:B------:R-:W-:Y:S01]  /*1550*/  PLOP3.LUT P0, PT, PT, PT, PT, 0x80, 0x8 ;  /* 0x000000000008781c */ /* 0x000fe20003f0f070 */
[----:B------:R-:W1:-:S12]  /*1560*/  LDCU UR15, c[0x0][0x3a8] ;  /* 0x00007500ff0f77ac */ /* 0x000e580008000800 */
.L_x_8969:
[----:B------:R-:W-:Y:S02]  /*1570*/  LOP3.LUT R27, R68, 0xf, RZ, 0xc0, !PT ;  /* 0x0000000f441b7812 */ /* 0x000fe400078ec0ff */
[----:B------:R-:W-:Y:S02]  /*1580*/  PLOP3.LUT P5, PT, P0, PT, PT, 0x80, 0x8 ;  /* 0x000000000008781c */ /* 0x000fe400007af070 */
[----:B-1-3--:R-:W-:Y:S01]  /*1590*/  SHF.R.U32.HI R23, RZ, 0x4, R68 ;  /* 0x00000004ff177819 */ /* 0x00afe20000011644 */
[----:B--2-4-:R-:W-:-:S10]  /*15a0*/  IMAD.IADD R27, R27, 0x1, R22 ;  /* 0x000000011b1b7824 */ /* 0x014fd400078e0216 */
.L_x_8915:
        /* <DEDUP_REMOVED lines=17> */
.L_x_8968:
        /* <DEDUP_REMOVED lines=16> */
.L_x_8917:
        /* <DEDUP_REMOVED lines=8> */
.L_x_8918:
        /* <DEDUP_REMOVED lines=8> */
.L_x_8919:
        /* <DEDUP_REMOVED lines=9> */
.L_x_8920:
        /* <DEDUP_REMOVED lines=9> */
.L_x_8921:
        /* <DEDUP_REMOVED lines=9> */
.L_x_8922:
        /* <DEDUP_REMOVED lines=9> */
.L_x_8923:
        /* <DEDUP_REMOVED lines=9> */
.L_x_8924:
        /* <DEDUP_REMOVED lines=9> */
.L_x_8925:
        /* <DEDUP_REMOVED lines=9> */
.L_x_8926:
        /* <DEDUP_REMOVED lines=9> */
.L_x_8927:
        /* <DEDUP_REMOVED lines=9> */
.L_x_8928:
        /* <DEDUP_REMOVED lines=9> */
.L_x_8929:
        /* <DEDUP_REMOVED lines=9> */
.L_x_8930:
        /* <DEDUP_REMOVED lines=9> */
.L_x_8931:
        /* <DEDUP_REMOVED lines=9> */
.L_x_8932:
[----:B------:R-:W-:Y:S05]  /*2010*/  @P4 BRA `(.L_x_8933) ;  /* 0x0000000800ec4947 */ /* 0x000fea0003800000 */
[----:B------:R-:W5:Y:S01]  /*2020*/  S2R R25, SR_CgaCtaId ;  /* 0x0000000000197919 */ /* 0x000f620000008800 */
[----:B------:R-:W-:Y:S01]  /*2030*/  ISETP.GT.U32.AND P4, PT, R24, 0x40, PT ;  /* 0x000000401800780c */ /* 0x000fe20003f84070 */
[----:B-1-3--:R-:W-:Y:S01]  /*2040*/  IMAD.MOV.U32 R23, RZ, RZ, R74 ;  /* 0x000000ffff177224 */ /* 0x00afe200078e004a */
[----:B------:R-:W-:-:S04]  /*2050*/  MOV R24, 0x400 ;  /* 0x0000040000187802 */ /* 0x000fc80000000f00 */
[----:B-----5:R-:W-:-:S07]  /*2060*/  LEA R24, R25, R24, 0x18 ;  /* 0x0000001819187211 */ /* 0x020fce00078ec0ff */
.L_x_8967:
        /* <DEDUP_REMOVED lines=11> */
.L_x_8977:
[----:B-12---:R-:W-:-:S07]  /*2120*/  IMAD R26, R38, R25, RZ ;  /* 0x00000019261a7224 */ /* 0x006fce00078e02ff */
.L_x_8935:
[----:B------:R-:W-:-:S13]  /*2130*/  ISETP.GE.AND P2, PT, R28, 0x2, PT ;  /* 0x000000021c00780c */ /* 0x000fda0003f46270 */
[----:B------:R-:W-:Y:S05]  /*2140*/  @!P2 BRA `(.L_x_8937) ;  /* 0x000000000010a947 */ /* 0x000fea0003800000 */
[----:B------:R-:W-:-:S03]  /*2150*/  UMOV UR8, 0xffffffff ;  /* 0xffffffff00087882 */ /* 0x000fc60000000000 */
[----:B------:R-:W-:Y:S05]  /*2160*/  BRA.DIV UR8, `(.L_x_8938) ;  /* 0x0000001a08c87947 */ /* 0x000fea000b800000 */
[----:B------:R1:W3:Y:S02]  /*2170*/  SHFL.IDX PT, R25, R27, R16, 0x1f ;  /* 0x00001f101b197589 */ /* 0x0002e400000e0000 */
.L_x_8980:
[----:B---34-:R-:W-:-:S07]  /*2180*/  IMAD R26, R39, R25, R26 ;  /* 0x00000019271a7224 */ /* 0x018fce00078e021a */
.L_x_8937:
[----:B------:R-:W-:-:S13]  /*2190*/  ISETP.GE.AND P1, PT, R28, 0x3, PT ;  /* 0x000000031c00780c */ /* 0x000fda0003f26270 */
[----:B------:R-:W-:Y:S05]  /*21a0*/  @!P1 BRA `(.L_x_8939) ;  /* 0x0000000000109947 */ /* 0x000fea0003800000 */
[----:B------:R-:W-:-:S03]  /*21b0*/  UMOV UR8, 0xffffffff ;  /* 0xffffffff00087882 */ /* 0x000fc60000000000 */
[----:B------:R-:W-:Y:S05]  /*21c0*/  BRA.DIV UR8, `(.L_x_8940) ;  /* 0x0000001a08d47947 */ /* 0x000fea000b800000 */
[----:B------:R3:W0:Y:S02]  /*21d0*/  SHFL.IDX PT, R25, R27, R15, 0x1f ;  /* 0x00001f0f1b197589 */ /* 0x00062400000e0000 */
.L_x_8983:
[----:B0-----:R-:W-:-:S07]  /*21e0*/  IMAD R26, R40, R25, R26 ;  /* 0x00000019281a7224 */ /* 0x001fce00078e021a */
.L_x_8939:
[----:B------:R-:W-:-:S13]  /*21f0*/  ISETP.GE.AND P6, PT, R28, 0x4, PT ;  /* 0x000000041c00780c */ /* 0x000fda0003fc6270 */
[----:B------:R-:W-:Y:S05]  /*2200*/  @!P6 BRA `(.L_x_8941) ;  /* 0x000000000010e947 */ /* 0x000fea0003800000 */
[----:B------:R-:W-:-:S03]  /*2210*/  UMOV UR8, 0xffffffff ;  /* 0xffffffff00087882 */ /* 0x000fc60000000000 */
[----:B------:R-:W-:Y:S05]  /*2220*/  BRA.DIV UR8, `(.L_x_8942) ;  /* 0x0000001a08e07947 */ /* 0x000fea000b800000 */
[----:B------:R0:W0:Y:S02]  /*2230*/  SHFL.IDX PT, R25, R27, R14, 0x1f ;  /* 0x00001f0e1b197589 */ /* 0x00002400000e0000 */
.L_x_8986:
[----:B0-----:R-:W-:-:S07]  /*2240*/  IMAD R26, R41, R25, R26 ;  /* 0x00000019291a7224 */ /* 0x001fce00078e021a */
.L_x_8941:
[----:B------:R-:W-:-:S13]  /*2250*/  ISETP.GE.AND P6, PT, R28, 0x5, PT ;  /* 0x000000051c00780c */ /* 0x000fda0003fc6270 */
[----:B------:R-:W-:Y:S05]  /*2260*/  @!P6 BRA `(.L_x_8943) ;  /* 0x000000000010e947 */ /* 0x000fea0003800000 */
[----:B------:R-:W-:-:S03]  /*2270*/  UMOV UR8, 0xffffffff ;  /* 0xffffffff00087882 */ /* 0x000fc60000000000 */
[----:B------:R-:W-:Y:S05]  /*2280*/  BRA.DIV UR8, `(.L_x_8944) ;  /* 0x0000001a08ec7947 */ /* 0x000fea000b800000 */
[----:B------:R0:W0:Y:S02]  /*2290*/  SHFL.IDX PT, R25, R27, R13, 0x1f ;  /* 0x00001f0d1b197589 */ /* 0x00002400000e0000 */
.L_x_8989:
[----:B0-----:R-:W-:-:S07]  /*22a0*/  IMAD R26, R42, R25, R26 ;  /* 0x000000192a1a7224 */ /* 0x001fce00078e021a */
.L_x_8943:
[----:B------:R-:W-:-:S13]  /*22b0*/  ISETP.GE.AND P6, PT, R28, 0x6, PT ;  /* 0x000000061c00780c */ /* 0x000fda0003fc6270 */
[----:B------:R-:W-:Y:S05]  /*22c0*/  @!P6 BRA `(.L_x_8945) ;  /* 0x000000000010e947 */ /* 0x000fea0003800000 */
[----:B------:R-:W-:-:S03]  /*22d0*/  UMOV UR8, 0xffffffff ;  /* 0xffffffff00087882 */ /* 0x000fc60000000000 */
[----:B------:R-:W-:Y:S05]  /*22e0*/  BRA.DIV UR8, `(.L_x_8946) ;  /* 0x0000001a08f87947 */ /* 0x000fea000b800000 */
[----:B------:R0:W0:Y:S02]  /*22f0*/  SHFL.IDX PT, R25, R27, R12, 0x1f ;  /* 0x00001f0c1b197589 */ /* 0x00002400000e0000 */
.L_x_8992:
[----:B0-----:R-:W-:-:S07]  /*2300*/  IMAD R26, R43, R25, R26 ;  /* 0x000000192b1a7224 */ /* 0x001fce00078e021a */
.L_x_8945:
[----:B------:R-:W-:-:S13]  /*2310*/  ISETP.GE.AND P6, PT, R28, 0x7, PT ;  /* 0x000000071c00780c */ /* 0x000fda0003fc6270 */
[----:B------:R-:W-:Y:S05]  /*2320*/  @!P6 BRA `(.L_x_8947) ;  /* 0x000000000010e947 */ /* 0x000fea0003800000 */
[----:B------:R-:W-:-:S03]  /*2330*/  UMOV UR8, 0xffffffff ;  /* 0xffffffff00087882 */ /* 0x000fc60000000000 */
[----:B------:R-:W-:Y:S05]  /*2340*/  BRA.DIV UR8, `(.L_x_8948) ;  /* 0x0000001e08047947 */ /* 0x000fea000b800000 */
[----:B------:R0:W0:Y:S02]  /*2350*/  SHFL.IDX PT, R25, R27, R11, 0x1f ;  /* 0x00001f0b1b197589 */ /* 0x00002400000e0000 */
.L_x_8995:
[----:B0-----:R-:W-:-:S07]  /*2360*/  IMAD R26, R44, R25, R26 ;  /* 0x000000192c1a7224 */ /* 0x001fce00078e021a */
.L_x_8947:
[----:B------:R-:W-:-:S13]  /*2370*/  ISETP.GE.AND P6, PT, R28, 0x8, PT ;  /* 0x000000081c00780c */ /* 0x000fda0003fc6270 */
[----:B------:R-:W-:Y:S05]  /*2380*/  @!P6 BRA `(.L_x_8949) ;  /* 0x000000000010e947 */ /* 0x000fea0003800000 */
[----:B------:R-:W-:-:S03]  /*2390*/  UMOV UR8, 0xffffffff ;  /* 0xffffffff00087882 */ /* 0x000fc60000000000 */
[----:B------:R-:W-:Y:S05]  /*23a0*/  BRA.DIV UR8, `(.L_x_8950) ;  /* 0x0000001e08107947 */ /* 0x000fea000b800000 */
[----:B------:R0:W0:Y:S02]  /*23b0*/  SHFL.IDX PT, R25, R27, R10, 0x1f ;  /* 0x00001f0a1b197589 */ /* 0x00002400000e0000 */
.L_x_8998:
[----:B0-----:R-:W-:-:S07]  /*23c0*/  IMAD R26, R45, R25, R26 ;  /* 0x000000192d1a7224 */ /* 0x001fce00078e021a */
.L_x_8949:
[----:B------:R-:W-:-:S13]  /*23d0*/  ISETP.GE.AND P6, PT, R28, 0x9, PT ;  /* 0x000000091c00780c */ /* 0x000fda0003fc6270 */
[----:B------:R-:W-:Y:S05]  /*23e0*/  @!P6 BRA `(.L_x_8951) ;  /* 0x000000000010e947 */ /* 0x000fea0003800000 */
[----:B------:R-:W-:-:S03]  /*23f0*/  UMOV UR8, 0xffffffff ;  /* 0xffffffff00087882 */ /* 0x000fc60000000000 */
[----:B------:R-:W-:Y:S05]  /*2400*/  BRA.DIV UR8, `(.L_x_8952) ;  /* 0x0000001e081c7947 */ /* 0x000fea000b800000 */
[----:B------:R0:W0:Y:S02]  /*2410*/  SHFL.IDX PT, R25, R27, R9, 0x1f ;  /* 0x00001f091b197589 */ /* 0x00002400000e0000 */
.L_x_9001:
[----:B0-----:R-:W-:-:S07]  /*2420*/  IMAD R26, R46, R25, R26 ;  /* 0x000000192e1a7224 */ /* 0x001fce00078e021a */
.L_x_8951:
[----:B------:R-:W-:-:S13]  /*2430*/  ISETP.GE.AND P6, PT, R28, 0xa, PT ;  /* 0x0000000a1c00780c */ /* 0x000fda0003fc6270 */
[----:B------:R-:W-:Y:S05]  /*2440*/  @!P6 BRA `(.L_x_8953) ;  /* 0x000000000010e947 */ /* 0x000fea0003800000 */
[----:B------:R-:W-:-:S03]  /*2450*/  UMOV UR8, 0xffffffff ;  /* 0xffffffff00087882 */ /* 0x000fc60000000000 */
[----:B------:R-:W-:Y:S05]  /*2460*/  BRA.DIV UR8, `(.L_x_8954) ;  /* 0x0000001e08287947 */ /* 0x000fea000b800000 */
[----:B------:R0:W0:Y:S02]  /*2470*/  SHFL.IDX PT, R25, R27, R8, 0x1f ;  /* 0x00001f081b197589 */ /* 0x00002400000e0000 */
.L_x_9004:
[----:B0-----:R-:W-:-:S07]  /*2480*/  IMAD R26, R47, R25, R26 ;  /* 0x000000192f1a7224 */ /* 0x001fce00078e021a */
.L_x_8953:
[----:B------:R-:W-:-:S13]  /*2490*/  ISETP.GE.AND P6, PT, R28, 0xb, PT ;  /* 0x0000000b1c00780c */ /* 0x000fda0003fc6270 */
[----:B------:R-:W-:Y:S05]  /*24a0*/  @!P6 BRA `(.L_x_8955) ;  /* 0x000000000010e947 */ /* 0x000fea0003800000 */
[----:B------:R-:W-:-:S03]  /*24b0*/  UMOV UR8, 0xffffffff ;  /* 0xffffffff00087882 */ /* 0x000fc60000000000 */
[----:B------:R-:W-:Y:S05]  /*24c0*/  BRA.DIV UR8, `(.L_x_8956) ;  /* 0x0000001e08347947 */ /* 0x000fea000b800000 */
[----:B------:R0:W0:Y:S02]  /*24d0*/  SHFL.IDX PT, R25, R27, R7, 0x1f ;  /* 0x00001f071b197589 */ /* 0x00002400000e0000 */
.L_x_9007:
[----:B0-----:R-:W-:-:S07]  /*24e0*/  IMAD R26, R48, R25, R26 ;  /* 0x00000019301a7224 */ /* 0x001fce00078e021a */
.L_x_8955:
[----:B------:R-:W-:-:S13]  /*24f0*/  ISETP.GE.AND P6, PT, R28, 0xc, PT ;  /* 0x0000000c1c00780c */ /* 0x000fda0003fc6270 */
[----:B------:R-:W-:Y:S05]  /*2500*/  @!P6 BRA `(.L_x_8957) ;  /* 0x000000000010e947 */ /* 0x000fea0003800000 */
[----:B------:R-:W-:-:S03]  /*2510*/  UMOV UR8, 0xffffffff ;  /* 0xffffffff00087882 */ /* 0x000fc60000000000 */
[----:B------:R-:W-:Y:S05]  /*2520*/  BRA.DIV UR8, `(.L_x_8958) ;  /* 0x0000001e08407947 */ /* 0x000fea000b800000 */
[----:B------:R0:W0:Y:S02]  /*2530*/  SHFL.IDX PT, R25, R27, R6, 0x1f ;  /* 0x00001f061b197589 */ /* 0x00002400000e0000 */
.L_x_9010:
[----:B0-----:R-:W-:-:S07]  /*2540*/  IMAD R26, R49, R25, R26 ;  /* 0x00000019311a7224 */ /* 0x001fce00078e021a */
.L_x_8957:
[----:B------:R-:W-:-:S13]  /*2550*/  ISETP.GE.AND P6, PT, R28, 0xd, PT ;  /* 0x0000000d1c00780c */ /* 0x000fda0003fc6270 */
[----:B------:R-:W-:Y:S05]  /*2560*/  @!P6 BRA `(.L_x_8959) ;  /* 0x000000000010e947 */ /* 0x000fea0003800000 */
[----:B------:R-:W-:-:S03]  /*2570*/  UMOV UR8, 0xffffffff ;  /* 0xffffffff00087882 */ /* 0x000fc60000000000 */
[----:B------:R-:W-:Y:S05]  /*2580*/  BRA.DIV UR8, `(.L_x_8960) ;  /* 0x0000001e084c7947 */ /* 0x000fea000b800000 */
[----:B------:R0:W0:Y:S02]  /*2590*/  SHFL.IDX PT, R25, R27, R5, 0x1f ;  /* 0x00001f051b197589 */ /* 0x00002400000e0000 */
.L_x_9013:
[----:B0-----:R-:W-:-:S07]  /*25a0*/  IMAD R26, R50, R25, R26 ;  /* 0x00000019321a7224 */ /* 0x001fce00078e021a */
.L_x_8959:
[----:B------:R-:W-:-:S13]  /*25b0*/  ISETP.GE.AND P6, PT, R28, 0xe, PT ;  /* 0x0000000e1c00780c */ /* 0x000fda0003fc6270 */
[----:B------:R-:W-:Y:S05]  /*25c0*/  @!P6 BRA `(.L_x_8961) ;  /* 0x000000000010e947 */ /* 0x000fea0003800000 */
[----:B------:R-:W-:-:S03]  /*25d0*/  UMOV UR8, 0xffffffff ;  /* 0xffffffff00087882 */ /* 0x000fc60000000000 */
[----:B------:R-:W-:Y:S05]  /*25e0*/  BRA.DIV UR8, `(.L_x_8962) ;  /* 0x0000001e08587947 */ /* 0x000fea000b800000 */
[----:B------:R0:W0:Y:S02]  /*25f0*/  SHFL.IDX PT, R25, R27, R4, 0x1f ;  /* 0x00001f041b197589 */ /* 0x00002400000e0000 */
.L_x_9016:
[----:B0-----:R-:W-:-:S07]  /*2600*/  IMAD R26, R51, R25, R26 ;  /* 0x00000019331a7224 */ /* 0x001fce00078e021a */
.L_x_8961:
[----:B------:R-:W-:-:S13]  /*2610*/  ISETP.GE.AND P6, PT, R28, 0xf, PT ;  /* 0x0000000f1c00780c */ /* 0x000fda0003fc6270 */
[----:B------:R-:W-:Y:S05]  /*2620*/  @!P6 BRA `(.L_x_8963) ;  /* 0x000000000010e947 */ /* 0x000fea0003800000 */
[----:B------:R-:W-:-:S03]  /*2630*/  UMOV UR8, 0xffffffff ;  /* 0xffffffff00087882 */ /* 0x000fc60000000000 */
[----:B------:R-:W-:Y:S05]  /*2640*/  BRA.DIV UR8, `(.L_x_8964) ;  /* 0x0000001e08647947 */ /* 0x000fea000b800000 */
[----:B------:R0:W0:Y:S02]  /*2650*/  SHFL.IDX PT, R25, R27, R3, 0x1f ;  /* 0x00001f031b197589 */ /* 0x00002400000e0000 */
.L_x_9019:
[----:B0-----:R-:W-:-:S07]  /*2660*/  IMAD R26, R52, R25, R26 ;  /* 0x00000019341a7224 */ /* 0x001fce00078e021a */
.L_x_8963:
[----:B------:R-:W-:-:S13]  /*2670*/  ISETP.GE.AND P6, PT, R28, 0x10, PT ;  /* 0x000000101c00780c */ /* 0x000fda0003fc6270 */
[----:B------:R-:W-:Y:S05]  /*2680*/  @!P6 BRA `(.L_x_8965) ;  /* 0x000000040010e947 */ /* 0x000fea0003800000 */
[----:B------:R-:W-:-:S03]  /*2690*/  UMOV UR8, 0xffffffff ;  /* 0xffffffff00087882 */ /* 0x000fc60000000000 */
[----:B------:R-:W-:Y:S05]  /*26a0*/  BRA.DIV UR8, `(.L_x_8966) ;  /* 0x0000001e08707947 */ /* 0x000fea000b800000 */
[----:B------:R0:W0:Y:S02]  /*26b0*/  SHFL.IDX PT, R25, R27, R2, 0x1f ;  /* 0x00001f021b197589 */ /* 0x00002400000e0000 */
.L_x_9022:
[----:B0-----:R-:W-:Y:S01]  /*26c0*/  IMAD R26, R53, R25, R26 ;  /* 0x00000019351a7224 */ /* 0x001fe200078e021a */
[----:B------:R-:W-:Y:S06]  /*26d0*/  BRA `(.L_x_8965) ;  /* 0x0000000000fc7947 */ /* 0x000fec0003800000 */
.L_x_8934:
        /* <DEDUP_REMOVED lines=63> */
.L_x_8965:
        /* <DEDUP_REMOVED lines=16> */
.L_x_8933:
[----:B------:R-:W-:Y:S05]  /*2bd0*/  @!P0 BRA `(.L_x_8968) ;  /* 0xffffffe800b88947 */ /* 0x000fea000383ffff */
[----:B------:R-:W-:Y:S05]  /*2be0*/  BSYNC.RECONVERGENT B0 ;  /* 0x0000000000007941 */ /* 0x000fea0003800200 */
.L_x_8916:
        /* <DEDUP_REMOVED lines=133> */
.L_x_8973:
[----:B------:R-:W-:Y:S05]  /*3440*/  BSYNC.RECONVERGENT B1 ;  /* 0x0000000000017941 */ /* 0x000fea0003800200 */
.L_x_8972:
        /* <DEDUP_REMOVED lines=13> */
.L_x_8974:
        /* <DEDUP_REMOVED lines=106> */
.L_x_8971:
[----:B------:R-:W-:Y:S05]  /*3bc0*/  BSYNC.RECONVERGENT B0 ;  /* 0x0000000000007941 */ /* 0x000fea0003800200 */
.L_x_8970:
[----:B------:R-:W-:Y:S02]  /*3bd0*/  UIADD3 UR5, UPT, UPT, UR12, UR5, URZ ;  /* 0x000000050c057290 */ /* 0x000fe4000fffe0ff */
[----:B------:R-:W-:-:S04]  /*3be0*/  USHF.L.U32 UR8, UR12, 0x2, URZ ;  /* 0x000000020c087899 */ /* 0x000fc800080006ff */
[----:B------:R-:W-:-:S09]  /*3bf0*/  UISETP.GE.U32.AND UP0, UPT, UR5, UR8, UPT ;  /* 0x000000080500728c */ /* 0x000fd2000bf06070 */
[----:B------:R-:W-:Y:S05]  /*3c00*/  BRA.U !UP0, `(.L_x_8975) ;  /* 0xffffffd108647547 */ /* 0x000fea000b83ffff */
[----:B------:R-:W-:Y:S05]  /*3c10*/  EXIT ;  /* 0x000000000000794d */ /* 0x000fea0003800000 */
.L_x_8936:
[----:B------:R-:W-:Y:S01]  /*3c20*/  MOV R30, R0 ;  /* 0x00000000001e7202 */ /* 0x000fe20000000f00 */
[----:B------:R-:W-:Y:S02]  /*3c30*/  IMAD.MOV.U32 R32, RZ, RZ, 0x1f ;  /* 0x0000001fff207424 */ /* 0x000fe400078e00ff */
[----:B------:R-:W-:-:S07]  /*3c40*/  IMAD.MOV.U32 R29, RZ, RZ, -0x1 ;  /* 0xffffffffff1d7424 */ /* 0x000fce00078e00ff */
[----:B--2-4-:R-:W-:Y:S05]  /*3c50*/  WARPSYNC.COLLECTIVE R29, `(.L_x_8976) ;  /* 0x000000001d087348 */ /* 0x014fea0003c00000 */
[----:B------:R0:W1:Y:S02]  /*3c60*/  SHFL.IDX P6, R25, R27, R30, R32 ;  /* 0x0000001e1b197389 */ /* 0x00006400000c0020 */
[----:B012-4-:R-:W-:Y:S05]  /*3c70*/  ENDCOLLECTIVE ;  /* 0x000000000000791b */ /* 0x017fea0003800000 */
.L_x_8976:
[----:B------:R-:W-:Y:S05]  /*3c80*/  BRA `(.L_x_8977) ;  /* 0xffffffe400247947 */ /* 0x000fea000383ffff */
.L_x_8938:
[----:B------:R-:W-:Y:S01]  /*3c90*/  BSSY B1, `(.L_x_8978) ;  /* 0x0000007000017945 */ /* 0x000fe20003800000 */
[----:B------:R-:W-:Y:S01]  /*3ca0*/  MOV R30, R16 ;  /* 0x00000010001e7202 */ /* 0x000fe20000000f00 */
[----:B------:R-:W-:Y:S02]  /*3cb0*/  IMAD.MOV.U32 R32, RZ, RZ, 0x1f ;  /* 0x0000001fff207424 */ /* 0x000fe400078e00ff */
[----:B------:R-:W-:-:S07]  /*3cc0*/  IMAD.MOV.U32 R29, RZ, RZ, -0x1 ;  /* 0xffffffffff1d7424 */ /* 0x000fce00078e00ff */
[----:B0-2-4-:R-:W-:Y:S05]  /*3cd0*/  WARPSYNC.COLLECTIVE R29, `(.L_x_8979) ;  /* 0x000000001d087348 */ /* 0x015fea0003c00000 */
[----:B------:R1:W3:Y:S02]  /*3ce0*/  SHFL.IDX P6, R25, R27, R30, R32 ;  /* 0x0000001e1b197389 */ /* 0x0002e400000c0020 */
[----:B01234-:R-:W-:Y:S05]  /*3cf0*/  ENDCOLLECTIVE ;  /* 0x000000000000791b */ /* 0x01ffea0003800000 */
.L_x_8979:
[----:B------:R-:W-:Y:S05]  /*3d00*/  BSYNC B1 ;  /* 0x0000000000017941 */ /* 0x000fea0003800000 */
.L_x_8978:
[----:B------:R-:W-:Y:S05]  /*3d10*/  BRA `(.L_x_8980) ;  /* 0xffffffe400187947 */ /* 0x000fea000383ffff */
.L_x_8940:
[----:B------:R-:W-:Y:S01]  /*3d20*/  BSSY B1, `(.L_x_8981) ;  /* 0x0000007000017945 */ /* 0x000fe20003800000 */
[----:B------:R-:W-:Y:S01]  /*3d30*/  MOV R30, R15 ;  /* 0x0000000f001e7202 */ /* 0x000fe20000000f00 */
[----:B------:R-:W-:Y:S02]  /*3d40*/  IMAD.MOV.U32 R32, RZ, RZ, 0x1f ;  /* 0x0000001fff207424 */ /* 0x000fe400078e00ff */
[----:B------:R-:W-:-:S07]  /*3d50*/  IMAD.MOV.U32 R29, RZ, RZ, -0x1 ;  /* 0xffffffffff1d7424 */ /* 0x000fce00078e00ff */
[----:B012-4-:R-:W-:Y:S05]  /*3d60*/  WARPSYNC.COLLECTIVE R29, `(.L_x_8982) ;  /* 0x000000001d087348 */ /* 0x017fea0003c00000 */
[----:B------:R3:W0:Y:S02]  /*3d70*/  SHFL.IDX P6, R25, R27, R30, R32 ;  /* 0x0000001e1b197389 */ /* 0x00062400000c0020 */
[----:B01234-:R-:W-:Y:S05]  /*3d80*/  ENDCOLLECTIVE ;  /* 0x000000000000791b */ /* 0x01ffea0003800000 */
.L_x_8982:
[----:B------:R-:W-:Y:S05]  /*3d90*/  BSYNC B1 ;  /* 0x0000000000017941 */ /* 0x000fea0003800000 */
.L_x_8981:
[----:B------:R-:W-:Y:S05]  /*3da0*/  BRA `(.L_x_8983) ;  /* 0xffffffe4000c7947 */ /* 0x000fea000383ffff */
.L_x_8942:
[----:B------:R-:W-:Y:S01]  /*3db0*/  BSSY B1, `(.L_x_8984) ;  /* 0x0000007000017945 */ /* 0x000fe20003800000 */
[----:B------:R-:W-:Y:S01]  /*3dc0*/  MOV R30, R14 ;  /* 0x0000000e001e7202 */ /* 0x000fe20000000f00 */
[----:B------:R-:W-:Y:S02]  /*3dd0*/  IMAD.MOV.U32 R32, RZ, RZ, 0x1f ;  /* 0x0000001fff207424 */ /* 0x000fe400078e00ff */
[----:B------:R-:W-:-:S07]  /*3de0*/  IMAD.MOV.U32 R29, RZ, RZ, -0x1 ;  /* 0xffffffffff1d7424 */ /* 0x000fce00078e00ff */
[----:B01234-:R-:W-:Y:S05]  /*3df0*/  WARPSYNC.COLLECTIVE R29, `(.L_x_8985) ;  /* 0x000000001d087348 */ /* 0x01ffea0003c00000 */
[----:B------:R0:W0:Y:S02]  /*3e00*/  SHFL.IDX P6, R25, R27, R30, R32 ;  /* 0x0000001e1b197389 */ /* 0x00002400000c0020 */
[----:B01234-:R-:W-:Y:S05]  /*3e10*/  ENDCOLLECTIVE ;  /* 0x000000000000791b */ /* 0x01ffea0003800000 */
.L_x_8985:
[----:B------:R-:W-:Y:S05]  /*3e20*/  BSYNC B1 ;  /* 0x0000000000017941 */ /* 0x000fea0003800000 */
.L_x_8984:
[----:B------:R-:W-:Y:S05]  /*3e30*/  BRA `(.L_x_8986) ;  /* 0xffffffe400007947 */ /* 0x000fea000383ffff */
.L_x_8944:
[----:B------:R-:W-:Y:S01]  /*3e40*/  BSSY B1, `(.L_x_8987) ;  /* 0x0000007000017945 */ /* 0x000fe20003800000 */
[----:B------:R-:W-:Y:S01]  /*3e50*/  MOV R30, R13 ;  /* 0x0000000d001e7202 */ /* 0x000fe20000000f00 */
[----:B------:R-:W-:Y:S02]  /*3e60*/  IMAD.MOV.U32 R32, RZ, RZ, 0x1f ;  /* 0x0000001fff207424 */ /* 0x000fe400078e00ff */
[----:B------:R-:W-:-:S07]  /*3e70*/  IMAD.MOV.U32 R29, RZ, RZ, -0x1 ;  /* 0xffffffffff1d7424 */ /* 0x000fce00078e00ff */
[----:B01234-:R-:W-:Y:S05]  /*3e80*/  WARPSYNC.COLLECTIVE R29, `(.L_x_8988) ;  /* 0x000000001d087348 */ /* 0x01ffea0003c00000 */
[----:B------:R0:W0:Y:S02]  /*3e90*/  SHFL.IDX P6, R25, R27, R30, R32 ;  /* 0x0000001e1b197389 */ /* 0x00002400000c0020 */
[----:B01234-:R-:W-:Y:S05]  /*3ea0*/  ENDCOLLECTIVE ;  /* 0x000000000000791b */ /* 0x01ffea0003800000 */
.L_x_8988:
[----:B------:R-:W-:Y:S05]  /*3eb0*/  BSYNC B1 ;  /* 0x0000000000017941 */ /* 0x000fea0003800000 */
.L_x_8987:
[----:B------:R-:W-:Y:S05]  /*3ec0*/  BRA `(.L_x_8989) ;  /* 0xffffffe000f47947 */ /* 0x000fea000383ffff */
.L_x_8946:
[----:B------:R-:W-:Y:S01]  /*3ed0*/  BSSY B1, `(.L_x_8990) ;  /* 0x0000007000017945 */ /* 0x000fe20003800000 */
[----:B------:R-:W-:Y:S01]  /*3ee0*/  MOV R30, R12 ;  /* 0x0000000c001e7202 */ /* 0x000fe20000000f00 */
[----:B------:R-:W-:Y:S02]  /*3ef0*/  IMAD.MOV.U32 R32, RZ, RZ, 0x1f ;  /* 0x0000001fff207424 */ /* 0x000fe400078e00ff */
[----:B------:R-:W-:-:S07]  /*3f00*/  IMAD.MOV.U32 R29, RZ, RZ, -0x1 ;  /* 0xffffffffff1d7424 */ /* 0x000fce00078e00ff */
[----:B01234-:R-:W-:Y:S05]  /*3f10*/  WARPSYNC.COLLECTIVE R29, `(.L_x_8991) ;  /* 0x000000001d087348 */ /* 0x01ffea0003c00000 */
[----:B------:R0:W0:Y:S02]  /*3f20*/  SHFL.IDX P6, R25, R27, R30, R32 ;  /* 0x0000001e1b197389 */ /* 0x00002400000c0020 */
[----:B01234-:R-:W-:Y:S05]  /*3f30*/  ENDCOLLECTIVE ;  /* 0x000000000000791b */ /* 0x01ffea0003800000 */
.L_x_8991:
[----:B------:R-:W-:Y:S05]  /*3f40*/  BSYNC B1 ;  /* 0x0000000000017941 */ /* 0x000fea0003800000 */
.L_x_8990:
[----:B------:R-:W-:Y:S05]  /*3f50*/  BRA `(.L_x_8992) ;  /* 0xffffffe000e87947 */ /* 0x000fea000383ffff */
.L_x_8948:
[----:B------:R-:W-:Y:S01]  /*3f60*/  BSSY B1, `(.L_x_8993) ;  /* 0x0000007000017945 */ /* 0x000fe20003800000 */
[----:B------:R-:W-:Y:S01]  /*3f70*/  MOV R30, R11 ;  /* 0x0000000b001e7202 */ /* 0x000fe20000000f00 */
[----:B------:R-:W-:Y:S02]  /*3f80*/  IMAD.MOV.U32 R32, RZ, RZ, 0x1f ;  /* 0x0000001fff207424 */ /* 0x000fe400078e00ff */
[----:B------:R-:W-:-:S07]  /*3f90*/  IMAD.MOV.U32 R29, RZ, RZ, -0x1 ;  /* 0xffffffffff1d7424 */ /* 0x000fce00078e00ff */
[----:B01234-:R-:W-:Y:S05]  /*3fa0*/  WARPSYNC.COLLECTIVE R29, `(.L_x_8994) ;  /* 0x000000001d087348 */ /* 0x01ffea0003c00000 */
[----:B------:R0:W0:Y:S02]  /*3fb0*/  SHFL.IDX P6, R25, R27, R30, R32 ;  /* 0x0000001e1b197389 */ /* 0x00002400000c0020 */
[----:B01234-:R-:W-:Y:S05]  /*3fc0*/  ENDCOLLECTIVE ;  /* 0x000000000000791b */ /* 0x01ffea0003800000 */
.L_x_8994:
[----:B------:R-:W-:Y:S05]  /*3fd0*/  BSYNC B1 ;  /* 0x0000000000017941 */ /* 0x000fea0003800000 */
.L_x_8993:
[----:B------:R-:W-:Y:S05]  /*3fe0*/  BRA `(.L_x_8995) ;  /* 0xffffffe000dc7947 */ /* 0x000fea000383ffff */
.L_x_8950:
[----:B------:R-:W-:Y:S01]  /*3ff0*/  BSSY B1, `(.L_x_8996) ;  /* 0x0000007000017945 */ /* 0x000fe20003800000 */
[----:B------:R-:W-:Y:S01]  /*4000*/  MOV R30, R10 ;  /* 0x0000000a001e7202 */ /* 0x000fe20000000f00 */
[----:B------:R-:W-:Y:S02]  /*4010*/  IMAD.MOV.U32 R32, RZ, RZ, 0x1f ;  /* 0x0000001fff207424 */ /* 0x000fe400078e00ff */
[----:B------:R-:W-:-:S07]  /*4020*/  IMAD.MOV.U32 R29, RZ, RZ, -0x1 ;  /* 0xffffffffff1d7424 */ /* 0x000fce00078e00ff */
[----:B01234-:R-:W-:Y:S05]  /*4030*/  WARPSYNC.COLLECTIVE R29, `(.L_x_8997) ;  /* 0x000000001d087348 */ /* 0x01ffea0003c00000 */
[----:B------:R0:W0:Y:S02]  /*4040*/  SHFL.IDX P6, R25, R27, R30, R32 ;  /* 0x0000001e1b197389 */ /* 0x00002400000c0020 */
[----:B01234-:R-:W-:Y:S05]  /*4050*/  ENDCOLLECTIVE ;  /* 0x000000000000791b */ /* 0x01ffea0003800000 */
.L_x_8997:
[----:B------:R-:W-:Y:S05]  /*4060*/  BSYNC B1 ;  /* 0x0000000000017941 */ /* 0x000fea0003800000 */
.L_x_8996:
[----:B------:R-:W-:Y:S05]  /*4070*/  BRA `(.L_x_8998) ;  /* 0xffffffe000d07947 */ /* 0x000fea000383ffff */
.L_x_8952:
[----:B------:R-:W-:Y:S01]  /*4080*/  BSSY B1, `(.L_x_8999) ;  /* 0x0000007000017945 */ /* 0x000fe20003800000 */
[----:B------:R-:W-:Y:S01]  /*4090*/  MOV R30, R9 ;  /* 0x00000009001e7202 */ /* 0x000fe20000000f00 */
[----:B------:R-:W-:Y:S02]  /*40a0*/  IMAD.MOV.U32 R32, RZ, RZ, 0x1f ;  /* 0x0000001fff207424 */ /* 0x000fe400078e00ff */
[----:B------:R-:W-:-:S07]  /*40b0*/  IMAD.MOV.U32 R29, RZ, RZ, -0x1 ;  /* 0xffffffffff1d7424 */ /* 0x000fce00078e00ff */
[----:B01234-:R-:W-:Y:S05]  /*40c0*/  WARPSYNC.COLLECTIVE R29, `(.L_x_9000) ;  /* 0x000000001d087348 */ /* 0x01ffea0003c00000 */
[----:B------:R0:W0:Y:S02]  /*40d0*/  SHFL.IDX P6, R25, R27, R30, R32 ;  /* 0x0000001e1b197389 */ /* 0x00002400000c0020 */
[----:B01234-:R-:W-:Y:S05]  /*40e0*/  ENDCOLLECTIVE ;  /* 0x000000000000791b */ /* 0x01ffea0003800000 */
.L_x_9000:
[----:B------:R-:W-:Y:S05]  /*40f0*/  BSYNC B1 ;  /* 0x0000000000017941 */ /* 0x000fea0003800000 */
.L_x_8999:
[----:B------:R-:W-:Y:S05]  /*4100*/  BRA `(.L_x_9001) ;  /* 0xffffffe000c47947 */ /* 0x000fea000383ffff */
.L_x_8954:
[----:B------:R-:W-:Y:S01]  /*4110*/  BSSY B1, `(.L_x_9002) ;  /* 0x0000007000017945 */ /* 0x000fe20003800000 */
[----:B------:R-:W-:Y:S01]  /*4120*/  MOV R30, R8 ;  /* 0x00000008001e7202 */ /* 0x000fe20000000f00 */
[----:B------:R-:W-:Y:S02]  /*4130*/  IMAD.MOV.U32 R32, RZ, RZ, 0x1f ;  /* 0x0000001fff207424 */ /* 0x000fe400078e00ff */
[----:B------:R-:W-:-:S07]  /*4140*/  IMAD.MOV.U32 R29, RZ, RZ, -0x1 ;  /* 0xffffffffff1d7424 */ /* 0x000fce00078e00ff */
[----:B01234-:R-:W-:Y:S05]  /*4150*/  WARPSYNC.COLLECTIVE R29, `(.L_x_9003) ;  /* 0x000000001d087348 */ /* 0x01ffea0003c00000 */
[----:B------:R0:W0:Y:S02]  /*4160*/  SHFL.IDX P6, R25, R27, R30, R32 ;  /* 0x0000001e1b197389 */ /* 0x00002400000c0020 */
[----:B01234-:R-:W-:Y:S05]  /*4170*/  ENDCOLLECTIVE ;  /* 0x000000000000791b */ /* 0x01ffea0003800000 */
.L_x_9003:
[----:B------:R-:W-:Y:S05]  /*4180*/  BSYNC B1 ;  /* 0x0000000000017941 */ /* 0x000fea0003800000 */
.L_x_9002:
[----:B------:R-:W-:Y:S05]  /*4190*/  BRA `(.L_x_9004) ;  /* 0xffffffe000b87947 */ /* 0x000fea000383ffff */
.L_x_8956:
[----:B------:R-:W-:Y:S01]  /*41a0*/  BSSY B1, `(.L_x_9005) ;  /* 0x0000007000017945 */ /* 0x000fe20003800000 */
[----:B------:R-:W-:Y:S01]  /*41b0*/  MOV R30, R7 ;  /* 0x00000007001e7202 */ /* 0x000fe20000000f00 */
[----:B------:R-:W-:Y:S02]  /*41c0*/  IMAD.MOV.U32 R32, RZ, RZ, 0x1f ;  /* 0x0000001fff207424 */ /* 0x000fe400078e00ff */
[----:B------:R-:W-:-:S07]  /*41d0*/  IMAD.MOV.U32 R29, RZ, RZ, -0x1 ;  /* 0xffffffffff1d7424 */ /* 0x000fce00078e00ff */
[----:B01234-:R-:W-:Y:S05]  /*41e0*/  WARPSYNC.COLLECTIVE R29, `(.L_x_9006) ;  /* 0x000000001d087348 */ /* 0x01ffea0003c00000 */
[----:B------:R0:W0:Y:S02]  /*41f0*/  SHFL.IDX P6, R25, R27, R30, R32 ;  /* 0x0000001e1b197389 */ /* 0x00002400000c0020 */
[----:B01234-:R-:W-:Y:S05]  /*4200*/  ENDCOLLECTIVE ;  /* 0x000000000000791b */ /* 0x01ffea0003800000 */
.L_x_9006:
[----:B------:R-:W-:Y:S05]  /*4210*/  BSYNC B1 ;  /* 0x0000000000017941 */ /* 0x000fea0003800000 */
.L_x_9005:
[----:B------:R-:W-:Y:S05]  /*4220*/  BRA `(.L_x_9007) ;  /* 0xffffffe000ac7947 */ /* 0x000fea000383ffff */
.L_x_8958:
[----:B------:R-:W-:Y:S01]  /*4230*/  BSSY B1, `(.L_x_9008) ;  /* 0x0000007000017945 */ /* 0x000fe20003800000 */
[----:B------:R-:W-:Y:S01]  /*4240*/  MOV R30, R6 ;  /* 0x00000006001e7202 */ /* 0x000fe20000000f00 */
[----:B------:R-:W-:Y:S02]  /*4250*/  IMAD.MOV.U32 R32, RZ, RZ, 0x1f ;  /* 0x0000001fff207424 */ /* 0x000fe400078e00ff */
[----:B------:R-:W-:-:S07]  /*4260*/  IMAD.MOV.U32 R29, RZ, RZ, -0x1 ;  /* 0xffffffffff1d7424 */ /* 0x000fce00078e00ff */
[----:B01234-:R-:W-:Y:S05]  /*4270*/  WARPSYNC.COLLECTIVE R29, `(.L_x_9009) ;  /* 0x000000001d087348 */ /* 0x01ffea0003c00000 */
[----:B------:R0:W0:Y:S02]  /*4280*/  SHFL.IDX P6, R25, R27, R30, R32 ;  /* 0x0000001e1b197389 */ /* 0x00002400000c0020 */
[----:B01234-:R-:W-:Y:S05]  /*4290*/  ENDCOLLECTIVE ;  /* 0x000000000000791b */ /* 0x01ffea0003800000 */
.L_x_9009:
[----:B------:R-:W-:Y:S05]  /*42a0*/  BSYNC B1 ;  /* 0x0000000000017941 */ /* 0x000fea0003800000 */
.L_x_9008:
[----:B------:R-:W-:Y:S05]  /*42b0*/  BRA `(.L_x_9010) ;  /* 0xffffffe000a07947 */ /* 0x000fea000383ffff */
.L_x_8960:
[----:B------:R-:W-:Y:S01]  /*42c0*/  BSSY B1, `(.L_x_9011) ;  /* 0x0000007000017945 */ /* 0x000fe20003800000 */
[----:B------:R-:W-:Y:S01]  /*42d0*/  MOV R30, R5 ;  /* 0x00000005001e7202 */ /* 0x000fe20000000f00 */
[----:B------:R-:W-:Y:S02]  /*42e0*/  IMAD.MOV.U32 R32, RZ, RZ, 0x1f ;  /* 0x0000001fff207424 */ /* 0x000fe400078e00ff */
[----:B------:R-:W-:-:S07]  /*42f0*/  IMAD.MOV.U32 R29, RZ, RZ, -0x1 ;  /* 0xffffffffff1d7424 */ /* 0x000fce00078e00ff */
[----:B01234-:R-:W-:Y:S05]  /*4300*/  WARPSYNC.COLLECTIVE R29, `(.L_x_9012) ;  /* 0x000000001d087348 */ /* 0x01ffea0003c00000 */
[----:B------:R0:W0:Y:S02]  /*4310*/  SHFL.IDX P6, R25, R27, R30, R32 ;  /* 0x0000001e1b197389 */ /* 0x00002400000c0020 */
[----:B01234-:R-:W-:Y:S05]  /*4320*/  ENDCOLLECTIVE ;  /* 0x000000000000791b */ /* 0x01ffea0003800000 */
.L_x_9012:
[----:B------:R-:W-:Y:S05]  /*4330*/  BSYNC B1 ;  /* 0x0000000000017941 */ /* 0x000fea0003800000 */
.L_x_9011:
[----:B------:R-:W-:Y:S05]  /*4340*/  BRA `(.L_x_9013) ;  /* 0xffffffe000947947 */ /* 0x000fea000383ffff */
.L_x_8962:
[----:B------:R-:W-:Y:S01]  /*4350*/  BSSY B1, `(.L_x_9014) ;  /* 0x0000007000017945 */ /* 0x000fe20003800000 */
[----:B------:R-:W-:Y:S01]  /*4360*/  MOV R30, R4 ;  /* 0x00000004001e7202 */ /* 0x000fe20000000f00 */
[----:B------:R-:W-:Y:S02]  /*4370*/  IMAD.MOV.U32 R32, RZ, RZ, 0x1f ;  /* 0x0000001fff207424 */ /* 0x000fe400078e00ff */
[----:B------:R-:W-:-:S07]  /*4380*/  IMAD.MOV.U32 R29, RZ, RZ, -0x1 ;  /* 0xffffffffff1d7424 */ /* 0x000fce00078e00ff */
[----:B01234-:R-:W-:Y:S05]  /*4390*/  WARPSYNC.COLLECTIVE R29, `(.L_x_9015) ;  /* 0x000000001d087348 */ /* 0x01ffea0003c00000 */
[----:B------:R0:W0:Y:S02]  /*43a0*/  SHFL.IDX P6, R25, R27, R30, R32 ;  /* 0x0000001e1b197389 */ /* 0x00002400000c0020 */
[----:B01234-:R-:W-:Y:S05]  /*43b0*/  ENDCOLLECTIVE ;  /* 0x000000000000791b */ /* 0x01ffea0003800000 */
.L_x_9015:
[----:B------:R-:W-:Y:S05]  /*43c0*/  BSYNC B1 ;  /* 0x0000000000017941 */ /* 0x000fea0003800000 */
.L_x_9014:
[----:B------:R-:W-:Y:S05]  /*43d0*/  BRA `(.L_x_9016) ;  /* 0xffffffe000887947 */ /* 0x000fea000383ffff */
.L_x_8964:
[----:B------:R-:W-:Y:S01]  /*43e0*/  BSSY B1, `(.L_x_9017) ;  /* 0x0000007000017945 */ /* 0x000fe20003800000 */
[----:B------:R-:W-:Y:S01]  /*43f0*/  MOV R30, R3 ;  /* 0x00000003001e7202 */ /* 0x000fe20000000f00 */
[----:B------:R-:W-:Y:S02]  /*4400*/  IMAD.MOV.U32 R32, RZ, RZ, 0x1f ;  /* 0x0000001fff207424 */ /* 0x000fe400078e00ff */
[----:B------:R-:W-:-:S07]  /*4410*/  IMAD.MOV.U32 R29, RZ, RZ, -0x1 ;  /* 0xffffffffff1d7424 */ /* 0x000fce00078e00ff */
[----:B01234-:R-:W-:Y:S05]  /*4420*/  WARPSYNC.COLLECTIVE R29, `(.L_x_9018) ;  /* 0x000000001d087348 */ /* 0x01ffea0003c00000 */
[----:B------:R0:W0:Y:S02]  /*4430*/  SHFL.IDX P6, R25, R27, R30, R32 ;  /* 0x0000001e1b197389 */ /* 0x00002400000c0020 */
[----:B01234-:R-:W-:Y:S05]  /*4440*/  ENDCOLLECTIVE ;  /* 0x000000000000791b */ /* 0x01ffea0003800000 */
.L_x_9018:
[----:B------:R-:W-:Y:S05]  /*4450*/  BSYNC B1 ;  /* 0x0000000000017941 */ /* 0x000fea0003800000 */
.L_x_9017:
[----:B------:R-:W-:Y:S05]  /*4460*/  BRA `(.L_x_9019) ;  /* 0xffffffe0007c7947 */ /* 0x000fea000383ffff */
.L_x_8966:
[----:B------:R-:W-:Y:S01]  /*4470*/  BSSY B1, `(.L_x_9020) ;  /* 0x0000007000017945 */ /* 0x000fe20003800000 */
[----:B------:R-:W-:Y:S01]  /*4480*/  MOV R30, R2 ;  /* 0x00000002001e7202 */ /* 0x000fe20000000f00 */
[----:B------:R-:W-:Y:S02]  /*4490*/  IMAD.MOV.U32 R32, RZ, RZ, 0x1f ;  /* 0x0000001fff207424 */ /* 0x000fe400078e00ff */
[----:B------:R-:W-:-:S07]  /*44a0*/  IMAD.MOV.U32 R29, RZ, RZ, -0x1 ;  /* 0xffffffffff1d7424 */ /* 0x000fce00078e00ff */
[----:B01234-:R-:W-:Y:S05]  /*44b0*/  WARPSYNC.COLLECTIVE R29, `(.L_x_9021) ;  /* 0x000000001d087348 */ /* 0x01ffea0003c00000 */
[----:B------:R0:W0:Y:S02]  /*44c0*/  SHFL.IDX P6, R25, R27, R30, R32 ;  /* 0x0000001e1b197389 */ /* 0x00002400000c0020 */
[----:B01234-:R-:W-:Y:S05]  /*44d0*/  ENDCOLLECTIVE ;  /* 0x000000000000791b */ /* 0x01ffea0003800000 */
.L_x_9021:
[----:B------:R-:W-:Y:S05]  /*44e0*/  BSYNC B1 ;  /* 0x0000000000017941 */ /* 0x000fea0003800000 */
.L_x_9020:
[----:B------:R-:W-:Y:S05]  /*44f0*/  BRA `(.L_x_9022) ;  /* 0xffffffe000707947 */ /* 0x000fea000383ffff */
        .weak           $__internal_199_$__cuda_sm20_div_s16
        .type           $__internal_199_$__cuda_sm20_div_s16,@function
        .size           $__internal_199_$__cuda_sm20_div_s16,(.L_x_38702 - $__internal_199_$__cuda_sm20_div_s16)
$__internal_199_$__cuda_sm20_div_s16:
        /* <DEDUP_REMOVED lines=25> */
[----:B------:R-:W-:Y:S05]  /*4690*/  RET.REL.NODEC R20 `(_Z9cuda_gemmIiLi128ELi4ELi1ELi64ELi32ELi32ELi64ELi0ELi0EEviiiPT_S1_S1_iii) ;  /* 0xffffffb814587950 */ /* 0x000fea0003c3ffff */
.L_x_9023:
        /* <DEDUP_REMOVED lines=14> */
.L_x_38702:


//--------------------- .text._Z9cuda_gemmIiLi128ELi4ELi1ELi64ELi16ELi16ELi64ELi1ELi1EEviiiPT_S1_S1_iii --------------------------
	.section	.text._Z9cuda_gemmIiLi128ELi4ELi1ELi64ELi16ELi16ELi64ELi1ELi1EEviiiPT_S1_S1_iii,"ax",@progbits
	.align	128
        .global         _Z9cuda_gemmIiLi128ELi4ELi1ELi64ELi16ELi16ELi64ELi1ELi1EEviiiPT_S1_S1_iii
        .type           _Z9cuda_gemmIiLi128ELi4ELi1ELi64ELi16ELi16ELi64ELi1ELi1EEviiiPT_S1_S1_iii,@function
        .size           _Z9cuda_gemmIiLi128ELi4ELi1ELi64ELi16ELi16ELi64ELi1ELi1EEviiiPT_S1_S1_iii,(.L_x_38703 - _Z9cuda_gemmIiLi128ELi4ELi1ELi64ELi16ELi16ELi64ELi1ELi1EEviiiPT_S1_S1_iii)
        .other          _Z9cuda_gemmIiLi128ELi4ELi1ELi64ELi16ELi16ELi64ELi1ELi1EEviiiPT_S1_S1_iii,@"STO_CUDA_ENTRY STV_DEFAULT"
_Z9cuda_gemmIiLi128ELi4ELi1ELi64ELi16ELi16ELi64ELi1ELi1EEviiiPT_S1_S1_iii:
.text._Z9cuda_gemmIiLi128ELi4ELi1ELi64ELi16ELi16ELi64ELi1ELi1EEviiiPT_S1_S1_iii:
[----:B------:R-:W-:Y:S01]  /*0000*/  LDC R1, c[0x0][0x37c] ;  /* 0x0000df00ff017b82 */ /* 0x000fe20000000800 */
[----:B------:R-:W0:Y:S07]  /*0010*/  S2R R0, SR_TID.X ;  /* 0x0000000000007919 */ /* 0x000e2e0000002100 */
[----:B------:R-:W1:Y:S01]  /*0020*/  LDC R7, c[0x0][0x360] ;  /* 0x0000d800ff077b82 */ /* 0x000e620000000800 */
[----:B------:R-:W-:Y:S02]  /*0030*/  MOV R9, 0x80 ;  /* 0x0000008000097802 */ /* 0x000fe40000000f00 */
[----:B-1----:R-:W-:Y:S01]  /*0040*/  LOP3.LUT R3, R7, 0xff, RZ, 0xc0, !PT ;  /* 0x000000ff07037812 */ /* 0x002fe200078ec0ff */
[----:B0-----:R-:W-:-:S05]  /*0050*/  IMAD.IADD R2, R0, 0x1, R7 ;  /* 0x0000000100027824 */ /* 0x001fca00078e0207 */
[----:B------:R-:W-:-:S07]  /*0060*/  LOP3.LUT R4, R2, 0xff, RZ, 0xc, !PT ;  /* 0x000000ff02047812 */ /* 0x000fce00078e0cff */
[----:B------:R-:W-:Y:S05]  /*0070*/  CALL.REL.NOINC `($__internal_200_$__cuda_sm20_div_u16) ;  /* 0x0000001000d87944 */ /* 0x000fea0003c00000 */
[----:B------:R-:W0:Y:S01]  /*0080*/  S2R R6, SR_CTAID.Y ;  /* 0x0000000000067919 */ /* 0x000e220000002600 */
        /* <DEDUP_REMOVED lines=14> */
.L_x_9026:
        /* <DEDUP_REMOVED lines=13> */
.L_x_9025:
[----:B-1----:R-:W-:Y:S05]  /*0240*/  BSYNC.RECONVERGENT B0 ;  /* 0x0000000000007941 */ /* 0x002fea0003800200 */
.L_x_9024:
[----:B------:R-:W-:Y:S04]  /*0250*/  BSSY.RECONVERGENT B0, `(.L_x_9027) ;  /* 0x0000030000007945 */ /* 0x000fe80003800200 */
[----:B------:R-:W-:Y:S05]  /*0260*/  @!P0 BRA `(.L_x_9028) ;  /* 0x0000000000b88947 */ /* 0x000fea0003800000 */
[----:B--2---:R-:W1:Y:S01]  /*0270*/  S2R R4, SR_CgaCtaId ;  /* 0x0000000000047919 */ /* 0x004e620000008800 */
[----:B------:R-:W2:Y:S01]  /*0280*/  LDC.64 R2, c[0x0][0x398] ;  /* 0x0000e600ff027b82 */ /* 0x000ea20000000a00 */
[----:B------:R-:W-:Y:S01]  /*0290*/  MOV R13, 0x400 ;  /* 0x00000400000d7802 */ /* 0x000fe20000000f00 */
[C---:B------:R-:W-:Y:S01]  /*02a0*/  IMAD R12, R7.reuse, 0x3, R10 ;  /* 0x00000003070c7824 */ /* 0x040fe200078e020a */
[----:B------:R-:W-:Y:S01]  /*02b0*/  LEA R11, R7, R10, 0x1 ;  /* 0x0000000a070b7211 */ /* 0x000fe200078e08ff */
[----:B------:R-:W-:Y:S01]  /*02c0*/  IMAD.IADD R14, R10, 0x1, R7 ;  /* 0x000000010a0e7824 */ /* 0x000fe200078e0207 */
[----:B-1----:R-:W-:-:S07]  /*02d0*/  LEA R13, R4, R13, 0x18 ;  /* 0x0000000d040d7211 */ /* 0x002fce00078ec0ff */
.L_x_9029:
[----:B--2---:R-:W-:-:S04]  /*02e0*/  IMAD.WIDE.U32 R18, R10, 0x4, R2 ;  /* 0x000000040a127825 */ /* 0x004fc800078e0002 */
[--C-:B-1----:R-:W-:Y:S01]  /*02f0*/  IMAD.WIDE.U32 R16, R14, 0x4, R2.reuse ;  /* 0x000000040e107825 */ /* 0x102fe200078e0002 */
[----:B------:R1:W2:Y:S03]  /*0300*/  LDG.E R15, desc[UR6][R18.64] ;  /* 0x00000006120f7981 */ /* 0x0002a6000c1e1900 */
[--C-:B------:R-:W-:Y:S02]  /*0310*/  IMAD.WIDE.U32 R8, R11, 0x4, R2.reuse ;  /* 0x000000040b087825 */ /* 0x100fe400078e0002 */
[----:B------:R-:W3:Y:S02]  /*0320*/  LDG.E R16, desc[UR6][R16.64] ;  /* 0x0000000610107981 */ /* 0x000ee4000c1e1900 */
[----:B------:R-:W-:Y:S02]  /*0330*/  IMAD.WIDE.U32 R4, R12, 0x4, R2 ;  /* 0x000000040c047825 */ /* 0x000fe400078e0002 */
[----:B------:R-:W4:Y:S04]  /*0340*/  LDG.E R8, desc[UR6][R8.64] ;  /* 0x0000000608087981 */ /* 0x000f28000c1e1900 */
[----:B------:R5:W4:Y:S01]  /*0350*/  LDG.E R4, desc[UR6][R4.64] ;  /* 0x0000000604047981 */ /* 0x000b22000c1e1900 */
[----:B------:R-:W-:-:S02]  /*0360*/  LOP3.LUT R26, R10, 0xf, RZ, 0xc0, !PT ;  /* 0x0000000f0a1a7812 */ /* 0x000fc400078ec0ff */
[----:B------:R-:W-:Y:S02]  /*0370*/  SHF.R.U32.HI R25, RZ, 0x2, R10 ;  /* 0x00000002ff197819 */ /* 0x000fe4000001160a */
[----:B------:R-:W-:Y:S02]  /*0380*/  LOP3.LUT R20, R14, 0xf, RZ, 0xc0, !PT ;  /* 0x0000000f0e147812 */ /* 0x000fe400078ec0ff */
[----:B------:R-:W-:Y:S02]  /*0390*/  SHF.R.U32.HI R21, RZ, 0x2, R14 ;  /* 0x00000002ff157819 */ /* 0x000fe4000001160e */
[----:B------:R-:W-:Y:S02]  /*03a0*/  LOP3.LUT R22, R11, 0xf, RZ, 0xc0, !PT ;  /* 0x0000000f0b167812 */ /* 0x000fe400078ec0ff */
[----:B------:R-:W-:Y:S02]  /*03b0*/  SHF.R.U32.HI R23, RZ, 0x2, R11 ;  /* 0x00000002ff177819 */ /* 0x000fe4000001160b */
[----:B------:R-:W-:-:S02]  /*03c0*/  LOP3.LUT R24, R12, 0xf, RZ, 0xc0, !PT ;  /* 0x0000000f0c187812 */ /* 0x000fc400078ec0ff */
[----:B-1----:R-:W-:Y:S01]  /*03d0*/  SHF.R.U32.HI R18, RZ, 0x2, R12 ;  /* 0x00000002ff127819 */ /* 0x002fe2000001160c */
[--C-:B------:R-:W-:Y:S01]  /*03e0*/  IMAD R26, R26, 0x44, R13.reuse ;  /* 0x000000441a1a7824 */ /* 0x100fe200078e020d */
[----:B------:R-:W-:Y:S01]  /*03f0*/  LOP3.LUT R25, R25, 0x3ffffffc, RZ, 0xc0, !PT ;  /* 0x3ffffffc19197812 */ /* 0x000fe200078ec0ff */
[--C-:B------:R-:W-:Y:S01]  /*0400*/  IMAD R20, R20, 0x44, R13.reuse ;  /* 0x0000004414147824 */ /* 0x100fe200078e020d */
[----:B------:R-:W-:Y:S01]  /*0410*/  LOP3.LUT R21, R21, 0x3ffffffc, RZ, 0xc0, !PT ;  /* 0x3ffffffc15157812 */ /* 0x000fe200078ec0ff */
[--C-:B------:R-:W-:Y:S01]  /*0420*/  IMAD R22, R22, 0x44, R13.reuse ;  /* 0x0000004416167824 */ /* 0x100fe200078e020d */
[----:B------:R-:W-:Y:S01]  /*0430*/  LOP3.LUT R23, R23, 0x3ffffffc, RZ, 0xc0, !PT ;  /* 0x3ffffffc17177812 */ /* 0x000fe200078ec0ff */
[----:B------:R-:W-:Y:S01]  /*0440*/  IMAD R24, R24, 0x44, R13 ;  /* 0x0000004418187824 */ /* 0x000fe200078e020d */
[----:B-----5:R-:W-:Y:S01]  /*0450*/  LOP3.LUT R5, R18, 0x3ffffffc, RZ, 0xc0, !PT ;  /* 0x3ffffffc12057812 */ /* 0x020fe200078ec0ff */
[----:B------:R-:W-:Y:S01]  /*0460*/  IMAD.IADD R26, R26, 0x1, R25 ;  /* 0x000000011a1a7824 */ /* 0x000fe200078e0219 */
[----:B------:R-:W-:Y:S01]  /*0470*/  IADD3 R23, PT, PT, R22, R23, RZ ;  /* 0x0000001716177210 */ /* 0x000fe20007ffe0ff */
[----:B------:R-:W-:-:S02]  /*0480*/  IMAD.IADD R21, R20, 0x1, R21 ;  /* 0x0000000114157824 */ /* 0x000fc400078e0215 */
[----:B------:R-:W-:Y:S01]  /*0490*/  IMAD.IADD R5, R24, 0x1, R5 ;  /* 0x0000000118057824 */ /* 0x000fe200078e0205 */
[----:B------:R-:W-:-:S04]  /*04a0*/  IADD3 R10, PT, PT, R7, R10, R7 ;  /* 0x0000000a070a7210 */ /* 0x000fc80007ffe007 */
[----:B------:R-:W-:-:S04]  /*04b0*/  IADD3 R10, PT, PT, R7, R10, R7 ;  /* 0x0000000a070a7210 */ /* 0x000fc80007ffe007 */
[----:B------:R-:W-:Y:S01]  /*04c0*/  ISETP.GE.U32.AND P0, PT, R10, 0x100, PT ;  /* 0x000001000a00780c */ /* 0x000fe20003f06070 */
[C---:B------:R-:W-:Y:S01]  /*04d0*/  IMAD R11, R7.reuse, 0x4, R11 ;  /* 0x00000004070b7824 */ /* 0x040fe200078e020b */
[C---:B------:R-:W-:Y:S01]  /*04e0*/  LEA R14, R7.reuse, R14, 0x2 ;  /* 0x0000000e070e7211 */ /* 0x040fe200078e10ff */
[----:B------:R-:W-:Y:S01]  /*04f0*/  IMAD R12, R7, 0x4, R12 ;  /* 0x00000004070c7824 */ /* 0x000fe200078e020c */
[----:B--2---:R1:W-:Y:S04]  /*0500*/  STS [R26], R15 ;  /* 0x0000000f1a007388 */ /* 0x0043e80000000800 */
[----:B---3--:R1:W-:Y:S04]  /*0510*/  STS [R21], R16 ;  /* 0x0000001015007388 */ /* 0x0083e80000000800 */
[----:B----4-:R1:W-:Y:S04]  /*0520*/  STS [R23], R8 ;  /* 0x0000000817007388 */ /* 0x0103e80000000800 */
[----:B------:R1:W-:Y:S01]  /*0530*/  STS [R5], R4 ;  /* 0x0000000405007388 */ /* 0x0003e20000000800 */
[----:B------:R-:W-:Y:S05]  /*0540*/  @!P0 BRA `(.L_x_9029) ;  /* 0xfffffffc00648947 */ /* 0x000fea000383ffff */
.L_x_9028:
[----:B------:R-:W-:Y:S05]  /*0550*/  BSYNC.RECONVERGENT B0 ;  /* 0x0000000000007941 */ /* 0x000fea0003800200 */
.L_x_9027:
[----:B------:R-:W3:Y:S02]  /*0560*/  LDCU UR4, c[0x0][0x374] ;  /* 0x00006e80ff0477ac */ /* 0x000ee40008000800 */
[----:B---3--:R-:W-:-:S06]  /*0570*/  USHF.L.U32 UR4, UR4, 0x2, URZ ;  /* 0x0000000204047899 */ /* 0x008fcc00080006ff */
[----:B0-----:R-:W-:-:S13]  /*0580*/  ISETP.GE.U32.AND P0, PT, R6, UR4, PT ;  /* 0x0000000406007c0c */ /* 0x001fda000bf06070 */
[----:B------:R-:W-:Y:S05]  /*0590*/  @P0 EXIT ;  /* 0x000000000000094d */ /* 0x000fea0003800000 */
[----:B------:R-:W-:Y:S01]  /*05a0*/  ISETP.GT.U32.AND P0, PT, R0, 0xf, PT ;  /* 0x0000000f0000780c */ /* 0x000fe20003f04070 */
[----:B------:R-:W-:-:S12]  /*05b0*/  BSSY.RECONVERGENT B0, `(.L_x_9030) ;  /* 0x0000012000007945 */ /* 0x000fd80003800200 */
[----:B------:R-:W-:Y:S05]  /*05c0*/  @P0 BRA `(.L_x_9031) ;  /* 0x0000000000400947 */ /* 0x000fea0003800000 */
[----:B------:R-:W0:Y:S01]  /*05d0*/  S2UR UR5, SR_CgaCtaId ;  /* 0x00000000000579c3 */ /* 0x000e220000008800 */
[----:B------:R-:W-:Y:S01]  /*05e0*/  UMOV UR4, 0x400 ;  /* 0x0000040000047882 */ /* 0x000fe20000000000 */
[----:B-12---:R-:W-:Y:S01]  /*05f0*/  IMAD.SHL.U32 R4, R0, 0x4, RZ ;  /* 0x0000000400047824 */ /* 0x006fe200078e00ff */
[----:B------:R-:W-:-:S03]  /*0600*/  UIADD3 UR4, UPT, UPT, UR4, 0x480, URZ ;  /* 0x0000048004047890 */ /* 0x000fc6000fffe0ff */
[----:B------:R-:W-:Y:S02]  /*0610*/  IMAD R5, R6, 0x40, R4 ;  /* 0x0000004006057824 */ /* 0x000fe400078e0204 */
[----:B------:R-:W1:Y:S01]  /*0620*/  LDC.64 R2, c[0x0][0x390] ;  /* 0x0000e400ff027b82 */ /* 0x000e620000000a00 */
[----:B0-----:R-:W-:-:S06]  /*0630*/  ULEA UR4, UR5, UR4, 0x18 ;  /* 0x0000000405047291 */ /* 0x001fcc000f8ec0ff */
[----:B------:R-:W-:Y:S01]  /*0640*/  LEA R6, R0, UR4, 0x4 ;  /* 0x0000000400067c11 */ /* 0x000fe2000f8e20ff */
[----:B-1----:R-:W-:-:S07]  /*0650*/  IMAD.WIDE.U32 R2, R5, 0x4, R2 ;  /* 0x0000000405027825 */ /* 0x002fce00078e0002 */
.L_x_9032:
[----:B------:R0:W2:Y:S01]  /*0660*/  LDG.E.128 R8, desc[UR6][R2.64] ;  /* 0x0000000602087981 */ /* 0x0000a2000c1e1d00 */
[----:B------:R-:W-:-:S05]  /*0670*/  IMAD R4, R7, 0x4, R4 ;  /* 0x0000000407047824 */ /* 0x000fca00078e0204 */
[----:B------:R-:W-:Y:S01]  /*0680*/  ISETP.GE.U32.AND P0, PT, R4, 0x40, PT ;  /* 0x000000400400780c */ /* 0x000fe20003f06070 */
[C---:B0-----:R-:W-:Y:S01]  /*0690*/  IMAD.WIDE.U32 R2, R7.reuse, 0x10, R2 ;  /* 0x0000001007027825 */ /* 0x041fe200078e0002 */
[----:B--2---:R0:W-:Y:S02]  /*06a0*/  STS.128 [R6], R8 ;  /* 0x0000000806007388 */ /* 0x0041e40000000c00 */
[----:B0-----:R-:W-:-:S09]  /*06b0*/  LEA R6, R7, R6, 0x4 ;  /* 0x0000000607067211 */ /* 0x001fd200078e20ff */
[----:B------:R-:W-:Y:S05]  /*06c0*/  @!P0 BRA `(.L_x_9032) ;  /* 0xfffffffc00e48947 */ /* 0x000fea000383ffff */
.L_x_9031:
[----:B------:R-:W-:Y:S05]  /*06d0*/  BSYNC.RECONVERGENT B0 ;  /* 0x0000000000007941 */ /* 0x000fea0003800200 */
.L_x_9030:
[----:B------:R-:W-:Y:S01]  /*06e0*/  BAR.SYNC.DEFER_BLOCKING 0x0 ;  /* 0x0000000000007b1d */ /* 0x000fe20000010000 */
[----:B------:R-:W-:-:S13]  /*06f0*/  ISETP.GT.U32.AND P0, PT, R0, 0x3f, PT ;  /* 0x0000003f0000780c */ /* 0x000fda0003f04070 */
[----:B------:R-:W-:Y:S05]  /*0700*/  @P0 BRA `(.L_x_9033) ;  /* 0x0000000000f00947 */ /* 0x000fea0003800000 */
[----:B-12---:R-:W0:Y:S01]  /*0710*/  S2R R4, SR_CgaCtaId ;  /* 0x0000000000047919 */ /* 0x006e220000008800 */
[----:B------:R-:W-:Y:S01]  /*0720*/  MOV R3, 0x400 ;  /* 0x0000040000037802 */ /* 0x000fe20000000f00 */
[----:B------:R-:W-:Y:S01]  /*0730*/  UMOV UR4, 0xffffffff ;  /* 0xffffffff00047882 */ /* 0x000fe20000000000 */
[----:B------:R-:W-:Y:S02]  /*0740*/  SHF.R.U32.HI R2, RZ, 0x2, R0 ;  /* 0x00000002ff027819 */ /* 0x000fe40000011600 */
[----:B0-----:R-:W-:Y:S01]  /*0750*/  LEA R3, R4, R3, 0x18 ;  /* 0x0000000304037211 */ /* 0x001fe200078ec0ff */
[C---:B------:R-:W-:Y:S01]  /*0760*/  IMAD.SHL.U32 R4, R0.reuse, 0x4, RZ ;  /* 0x0000000400047824 */ /* 0x040fe200078e00ff */
[----:B------:R-:W-:-:S03]  /*0770*/  LOP3.LUT R0, R0, 0x3, RZ, 0xc0, !PT ;  /* 0x0000000300007812 */ /* 0x000fc600078ec0ff */
[----:B------:R-:W-:Y:S01]  /*0780*/  IMAD R2, R2, 0x44, R3 ;  /* 0x0000004402027824 */ /* 0x000fe200078e0203 */
[----:B------:R-:W-:Y:S01]  /*0790*/  LOP3.LUT R3, R4, 0x3c, RZ, 0xc0, !PT ;  /* 0x0000003c04037812 */ /* 0x000fe200078ec0ff */
[C---:B------:R-:W-:Y:S02]  /*07a0*/  VIADD R4, R0.reuse, 0x2 ;  /* 0x0000000200047836 */ /* 0x040fe40000000000 */
[----:B------:R-:W-:Y:S02]  /*07b0*/  VIADD R5, R0, 0x3 ;  /* 0x0000000300057836 */ /* 0x000fe40000000000 */
[----:B------:R-:W-:Y:S01]  /*07c0*/  IMAD.IADD R2, R2, 0x1, R3 ;  /* 0x0000000102027824 */ /* 0x000fe200078e0203 */
[----:B------:R-:W-:-:S05]  /*07d0*/  IADD3 R3, PT, PT, R0, 0x1, RZ ;  /* 0x0000000100037810 */ /* 0x000fca0007ffe0ff */
[----:B------:R-:W0:Y:S01]  /*07e0*/  LDS R2, [R2] ;  /* 0x0000000002027984 */ /* 0x000e220000000800 */
[----:B------:R-:W-:Y:S05]  /*07f0*/  BRA.DIV UR4, `(.L_x_9034) ;  /* 0x0000000204c07947 */ /* 0x000fea000b800000 */
.L_x_9051:
[----:B------:R-:W-:-:S03]  /*0800*/  UMOV UR4, 0xffffffff ;  /* 0xffffffff00047882 */ /* 0x000fc60000000000 */
[----:B------:R-:W-:Y:S05]  /*0810*/  BRA.DIV UR4, `(.L_x_9035) ;  /* 0x0000000204d47947 */ /* 0x000fea000b800000 */
.L_x_9054:
[----:B------:R-:W-:Y:S01]  /*0820*/  UMOV UR4, 0xffffffff ;  /* 0xffffffff00047882 */ /* 0x000fe20000000000 */
[----:B------:R-:W-:Y:S02]  /*0830*/  LOP3.LUT R3, R0, 0x4, RZ, 0xfc, !PT ;  /* 0x0000000400037812 */ /* 0x000fe400078efcff */
[----:B------:R-:W-:Y:S05]  /*0840*/  BRA.DIV UR4, `(.L_x_9036) ;  /* 0x0000000204ec7947 */ /* 0x000fea000b800000 */
.L_x_9057:
[----:B------:R-:W-:Y:S01]  /*0850*/  UMOV UR4, 0xffffffff ;  /* 0xffffffff00047882 */ /* 0x000fe20000000000 */
[----:B------:R-:W-:Y:S02]  /*0860*/  IADD3 R4, PT, PT, R0, 0x5, RZ ;  /* 0x0000000500047810 */ /* 0x000fe40007ffe0ff */
[----:B------:R-:W-:Y:S05]  /*0870*/  BRA.DIV UR4, `(.L_x_9037) ;  /* 0x0000000604047947 */ /* 0x000fea000b800000 */
.L_x_9060:
[----:B------:R-:W-:Y:S01]  /*0880*/  UMOV UR4, 0xffffffff ;  /* 0xffffffff00047882 */ /* 0x000fe20000000000 */
[----:B------:R-:W-:Y:S02]  /*0890*/  VIADD R5, R0, 0x6 ;  /* 0x0000000600057836 */ /* 0x000fe40000000000 */
[----:B------:R-:W-:Y:S05]  /*08a0*/  BRA.DIV UR4, `(.L_x_9038) ;  /* 0x00000006041c7947 */ /* 0x000fea000b800000 */
.L_x_9063:
[----:B------:R-:W-:Y:S01]  /*08b0*/  UMOV UR4, 0xffffffff ;  /* 0xffffffff00047882 */ /* 0x000fe20000000000 */
[----:B------:R-:W-:Y:S02]  /*08c0*/  VIADD R3, R0, 0x7 ;  /* 0x0000000700037836 */ /* 0x000fe40000000000 */
[----:B------:R-:W-:Y:S05]  /*08d0*/  BRA.DIV UR4, `(.L_x_9039) ;  /* 0x0000000604347947 */ /* 0x000fea000b800000 */
.L_x_9066:
[----:B------:R-:W-:Y:S01]  /*08e0*/  UMOV UR4, 0xffffffff ;  /* 0xffffffff00047882 */ /* 0x000fe20000000000 */
[----:B------:R-:W-:Y:S02]  /*08f0*/  LOP3.LUT R4, R0, 0x8, RZ, 0xfc, !PT ;  /* 0x0000000800047812 */ /* 0x000fe400078efcff */
[----:B------:R-:W-:Y:S05]  /*0900*/  BRA.DIV UR4, `(.L_x_9040) ;  /* 0x00000006044c7947 */ /* 0x000fea000b800000 */
.L_x_9069:
[----:B------:R-:W-:Y:S01]  /*0910*/  UMOV UR4, 0xffffffff ;  /* 0xffffffff00047882 */ /* 0x000fe20000000000 */
[----:B------:R-:W-:Y:S02]  /*0920*/  IADD3 R5, PT, PT, R0, 0x9, RZ ;  /* 0x0000000900057810 */ /* 0x000fe40007ffe0ff */
[----:B------:R-:W-:Y:S05]  /*0930*/  BRA.DIV UR4, `(.L_x_9041) ;  /* 0x0000000604647947 */ /* 0x000fea000b800000 */
.L_x_9072:
[----:B------:R-:W-:Y:S01]  /*0940*/  UMOV UR4, 0xffffffff ;  /* 0xffffffff00047882 */ /* 0x000fe20000000000 */
[----:B------:R-:W-:Y:S02]  /*0950*/  VIADD R3, R0, 0xa ;  /* 0x0000000a00037836 */ /* 0x000fe40000000000 */
[----:B------:R-:W-:Y:S05]  /*0960*/  BRA.DIV UR4, `(.L_x_9042) ;  /* 0x00000006047c7947 */ /* 0x000fea000b800000 */
.L_x_9075:
[----:B------:R-:W-:Y:S01]  /*0970*/  UMOV UR4, 0xffffffff ;  /* 0xffffffff00047882 */ /* 0x000fe20000000000 */
[----:B------:R-:W-:Y:S02]  /*0980*/  VIADD R4, R0, 0xb ;  /* 0x0000000b00047836 */ /* 0x000fe40000000000 */
[----:B------:R-:W-:Y:S05]  /*0990*/  BRA.DIV UR4, `(.L_x_9043) ;  /* 0x0000000604947947 */ /* 0x000fea000b800000 */
.L_x_9078:
[----:B------:R-:W-:Y:S01]  /*09a0*/  UMOV UR4, 0xffffffff ;  /* 0xffffffff00047882 */ /* 0x000fe20000000000 */
[----:B------:R-:W-:Y:S02]  /*09b0*/  LOP3.LUT R5, R0, 0xc, RZ, 0xfc, !PT ;  /* 0x0000000c00057812 */ /* 0x000fe400078efcff */
[----:B------:R-:W-:Y:S05]  /*09c0*/  BRA.DIV UR4, `(.L_x_9044) ;  /* 0x0000000604ac7947 */ /* 0x000fea000b800000 */
.L_x_9081:
[----:B------:R-:W-:Y:S01]  /*09d0*/  UMOV UR4, 0xffffffff ;  /* 0xffffffff00047882 */ /* 0x000fe20000000000 */
[----:B------:R-:W-:Y:S02]  /*09e0*/  IADD3 R3, PT, PT, R0, 0xd, RZ ;  /* 0x0000000d00037810 */ /* 0x000fe40007ffe0ff */
[----:B------:R-:W-:Y:S05]  /*09f0*/  BRA.DIV UR4, `(.L_x_9045) ;  /* 0x0000000604c47947 */ /* 0x000fea000b800000 */
.L_x_9084:
[----:B------:R-:W-:Y:S01]  /*0a00*/  UMOV UR4, 0xffffffff ;  /* 0xffffffff00047882 */ /* 0x000fe20000000000 */
[----:B------:R-:W-:Y:S02]  /*0a10*/  VIADD R4, R0, 0xe ;  /* 0x0000000e00047836 */ /* 0x000fe40000000000 */
[----:B------:R-:W-:Y:S05]  /*0a20*/  BRA.DIV UR4, `(.L_x_9046) ;  /* 0x0000000604dc7947 */ /* 0x000fea000b800000 */
.L_x_9087:
[----:B------:R-:W-:Y:S01]  /*0a30*/  UMOV UR4, 0xffffffff ;  /* 0xffffffff00047882 */ /* 0x000fe20000000000 */
[----:B------:R-:W-:Y:S01]  /*0a40*/  VIADD R0, R0, 0xffffffff ;  /* 0xffffffff00007836 */ /* 0x000fe20000000000 */
[----:B------:R-:W-:Y:S02]  /*0a50*/  LOP3.LUT R3, R3, 0xf, RZ, 0xc0, !PT ;  /* 0x0000000f03037812 */ /* 0x000fe400078ec0ff */
[----:B------:R-:W-:Y:S01]  /*0a60*/  LOP3.LUT R4, R4, 0xf, RZ, 0xc0, !PT ;  /* 0x0000000f04047812 */ /* 0x000fe200078ec0ff */
[----:B------:R-:W-:Y:S06]  /*0a70*/  BRA.DIV UR4, `(.L_x_9047) ;  /* 0x0000000604ec7947 */ /* 0x000fec000b800000 */
.L_x_9090:
[----:B------:R-:W-:-:S03]  /*0a80*/  UMOV UR4, 0xffffffff ;  /* 0xffffffff00047882 */ /* 0x000fc60000000000 */
[----:B------:R-:W-:Y:S05]  /*0a90*/  BRA.DIV UR4, `(.L_x_9048) ;  /* 0x0000000a04087947 */ /* 0x000fea000b800000 */
.L_x_9093:
[----:B------:R-:W-:Y:S01]  /*0aa0*/  UMOV UR4, 0xffffffff ;  /* 0xffffffff00047882 */ /* 0x000fe20000000000 */
[----:B------:R-:W-:Y:S02]  /*0ab0*/  LOP3.LUT R0, R0, 0xf, RZ, 0xc0, !PT ;  /* 0x0000000f00007812 */ /* 0x000fe400078ec0ff */
[----:B------:R-:W-:Y:S05]  /*0ac0*/  BRA.DIV UR4, `(.L_x_9049) ;  /* 0x0000000a04207947 */ /* 0x000fea000b800000 */
.L_x_9033:
[----:B------:R-:W-:Y:S05]  /*0ad0*/  WARPSYNC.ALL ;  /* 0x0000000000007948 */ /* 0x000fea0003800000 */
[----:B------:R-:W-:Y:S06]  /*0ae0*/  BAR.SYNC.DEFER_BLOCKING 0x0 ;  /* 0x0000000000007b1d */ /* 0x000fec0000010000 */
[----:B------:R-:W-:Y:S05]  /*0af0*/  EXIT ;  /* 0x000000000000794d */ /* 0x000fea0003800000 */
.L_x_9034:
[----:B------:R-:W-:Y:S01]  /*0b00*/  IMAD.MOV.U32 R6, RZ, RZ, -0x1 ;  /* 0xffffffffff067424 */ /* 0x000fe200078e00ff */
[----:B------:R-:W-:Y:S01]  /*0b10*/  MOV R7, R0 ;  /* 0x0000000000077202 */ /* 0x000fe20000000f00 */
[----:B------:R-:W-:-:S07]  /*0b20*/  IMAD.MOV.U32 R9, RZ, RZ, 0x101f ;  /* 0x0000101fff097424 */ /* 0x000fce00078e00ff */
[----:B0-----:R-:W-:Y:S05]  /*0b30*/  WARPSYNC.COLLECTIVE R6, `(.L_x_9050) ;  /* 0x0000000006087348 */ /* 0x001fea0003c00000 */
[----:B0-----:R0:W1:Y:S02]  /*0b40*/  SHFL.IDX P0, R6, R2, R7, R9 ;  /* 0x0000000702067389 */ /* 0x0010640000000009 */
[----:B01----:R-:W-:Y:S05]  /*0b50*/  ENDCOLLECTIVE ;  /* 0x000000000000791b */ /* 0x003fea0003800000 */
.L_x_9050:
[----:B------:R-:W-:Y:S05]  /*0b60*/  BRA `(.L_x_9051) ;  /* 0xfffffffc00247947 */ /* 0x000fea000383ffff */
.L_x_9035:
[----:B------:R-:W-:Y:S01]  /*0b70*/  BSSY B0, `(.L_x_9052) ;  /* 0x0000007000007945 */ /* 0x000fe20003800000 */
[----:B------:R-:W-:Y:S01]  /*0b80*/  MOV R7, R3 ;  /* 0x0000000300077202 */ /* 0x000fe20000000f00 */
[----:B------:R-:W-:Y:S02]  /*0b90*/  IMAD.MOV.U32 R9, RZ, RZ, 0x101f ;  /* 0x0000101fff097424 */ /* 0x000fe400078e00ff */
[----:B------:R-:W-:-:S07]  /*0ba0*/  IMAD.MOV.U32 R6, RZ, RZ, -0x1 ;  /* 0xffffffffff067424 */ /* 0x000fce00078e00ff */
[----:B0-----:R-:W-:Y:S05]  /*0bb0*/  WARPSYNC.COLLECTIVE R6, `(.L_x_9053) ;  /* 0x0000000006087348 */ /* 0x001fea0003c00000 */
[----:B0-----:R0:W1:Y:S02]  /*0bc0*/  SHFL.IDX P0, R6, R2, R7, R9 ;  /* 0x0000000702067389 */ /* 0x0010640000000009 */
[----:B01----:R-:W-:Y:S05]  /*0bd0*/  ENDCOLLECTIVE ;  /* 0x000000000000791b */ /* 0x003fea0003800000 */
.L_x_9053:
[----:B------:R-:W-:Y:S05]  /*0be0*/  BSYNC B0 ;  /* 0x0000000000007941 */ /* 0x000fea0003800000 */
.L_x_9052:
[----:B------:R-:W-:Y:S05]  /*0bf0*/  BRA `(.L_x_9054) ;  /* 0xfffffffc00087947 */ /* 0x000fea000383ffff */
.L_x_9036:
[----:B------:R-:W-:Y:S01]  /*0c00*/  BSSY B0, `(.L_x_9055) ;  /* 0x0000007000007945 */ /* 0x000fe20003800000 */
[----:B------:R-:W-:Y:S01]  /*0c10*/  MOV R7, R4 ;  /* 0x0000000400077202 */ /* 0x000fe20000000f00 */
[----:B------:R-:W-:Y:S02]  /*0c20*/  IMAD.MOV.U32 R9, RZ, RZ, 0x101f ;  /* 0x0000101fff097424 */ /* 0x000fe400078e00ff */
[----:B------:R-:W-:-:S07]  /*0c30*/  IMAD.MOV.U32 R6, RZ, RZ, -0x1 ;  /* 0xffffffffff067424 */ /* 0x000fce00078e00ff */
[----:B0-----:R-:W-:Y:S05]  /*0c40*/  WARPSYNC.COLLECTIVE R6, `(.L_x_9056) ;  /* 0x0000000006087348 */ /* 0x001fea0003c00000 */
[----:B0-----:R0:W1:Y:S02]  /*0c50*/  SHFL.IDX P0, R6, R2, R7, R9 ;  /* 0x0000000702067389 */ /* 0x0010640000000009 */
[----:B01----:R-:W-:Y:S05]  /*0c60*/  ENDCOLLECTIVE ;  /* 0x000000000000791b */ /* 0x003fea0003800000 */
.L_x_9056:
[----:B------:R-:W-:Y:S05]  /*0c70*/  BSYNC B0 ;  /* 0x0000000000007941 */ /* 0x000fea0003800000 */
.L_x_9055:
[----:B------:R-:W-:Y:S05]  /*0c80*/  BRA `(.L_x_9057) ;  /* 0xfffffff800f07947 */ /* 0x000fea000383ffff */
.L_x_9037:
[----:B------:R-:W-:Y:S01]  /*0c90*/  BSSY B0, `(.L_x_9058) ;  /* 0x0000007000007945 */ /* 0x000fe20003800000 */
[----:B------:R-:W-:Y:S01]  /*0ca0*/  MOV R7, R5 ;  /* 0x0000000500077202 */ /* 0x000fe20000000f00 */
[----:B------:R-:W-:Y:S02]  /*0cb0*/  IMAD.MOV.U32 R9, RZ, RZ, 0x101f ;  /* 0x0000101fff097424 */ /* 0x000fe400078e00ff */
[----:B------:R-:W-:-:S07]  /*0cc0*/  IMAD.MOV.U32 R6, RZ, RZ, -0x1 ;  /* 0xffffffffff067424 */ /* 0x000fce00078e00ff */
[----:B0-----:R-:W-:Y:S05]  /*0cd0*/  WARPSYNC.COLLECTIVE R6, `(.L_x_9059) ;  /* 0x0000000006087348 */ /* 0x001fea0003c00000 */
[----:B0-----:R0:W1:Y:S02]  /*0ce0*/  SHFL.IDX P0, R6, R2, R7, R9 ;  /* 0x0000000702067389 */ /* 0x0010640000000009 */
[----:B01----:R-:W-:Y:S05]  /*0cf0*/  ENDCOLLECTIVE ;  /* 0x000000000000791b */ /* 0x003fea0003800000 */
.L_x_9059:
[----:B------:R-:W-:Y:S05]  /*0d00*/  BSYNC B0 ;  /* 0x0000000000007941 */ /* 0x000fea0003800000 */
.L_x_9058:
[----:B------:R-:W-:Y:S05]  /*0d10*/  BRA `(.L_x_9060) ;  /* 0xfffffff800d87947 */ /* 0x000fea000383ffff */
.L_x_9038:
[----:B------:R-:W-:Y:S01]  /*0d20*/  BSSY B0, `(.L_x_9061) ;  /* 0x0000007000007945 */ /* 0x000fe20003800000 */
[----:B------:R-:W-:Y:S01]  /*0d30*/  MOV R7, R3 ;  /* 0x0000000300077202 */ /* 0x000fe20000000f00 */
[----:B------:R-:W-:Y:S02]  /*0d40*/  IMAD.MOV.U32 R9, RZ, RZ, 0x101f ;  /* 0x0000101fff097424 */ /* 0x000fe400078e00ff */
[----:B------:R-:W-:-:S07]  /*0d50*/  IMAD.MOV.U32 R6, RZ, RZ, -0x1 ;  /* 0xffffffffff067424 */ /* 0x000fce00078e00ff */
[----:B0-----:R-:W-:Y:S05]  /*0d60*/  WARPSYNC.COLLECTIVE R6, `(.L_x_9062) ;  /* 0x0000000006087348 */ /* 0x001fea0003c00000 */
[----:B0-----:R0:W1:Y:S02]  /*0d70*/  SHFL.IDX P0, R6, R2, R7, R9 ;  /* 0x0000000702067389 */ /* 0x0010640000000009 */
[----:B01----:R-:W-:Y:S05]  /*0d80*/  ENDCOLLECTIVE ;  /* 0x000000000000791b */ /* 0x003fea0003800000 */
.L_x_9062:
[----:B------:R-:W-:Y:S05]  /*0d90*/  BSYNC B0 ;  /* 0x0000000000007941 */ /* 0x000fea0003800000 */
.L_x_9061:
[----:B------:R-:W-:Y:S05]  /*0da0*/  BRA `(.L_x_9063) ;  /* 0xfffffff800c07947 */ /* 0x000fea000383ffff */
.L_x_9039:
[----:B------:R-:W-:Y:S01]  /*0db0*/  BSSY B0, `(.L_x_9064) ;  /* 0x0000007000007945 */ /* 0x000fe20003800000 */
[----:B------:R-:W-:Y:S01]  /*0dc0*/  MOV R7, R4 ;  /* 0x0000000400077202 */ /* 0x000fe20000000f00 */
[----:B------:R-:W-:Y:S02]  /*0dd0*/  IMAD.MOV.U32 R9, RZ, RZ, 0x101f ;  /* 0x0000101fff097424 */ /* 0x000fe400078e00ff */
[----:B------:R-:W-:-:S07]  /*0de0*/  IMAD.MOV.U32 R6, RZ, RZ, -0x1 ;  /* 0xffffffffff067424 */ /* 0x000fce00078e00ff */
[----:B0-----:R-:W-:Y:S05]  /*0df0*/  WARPSYNC.COLLECTIVE R6, `(.L_x_9065) ;  /* 0x0000000006087348 */ /* 0x001fea0003c00000 */
[----:B0-----:R0:W1:Y:S02]  /*0e00*/  SHFL.IDX P0, R6, R2, R7, R9 ;  /* 0x0000000702067389 */ /* 0x0010640000000009 */
[----:B01----:R-:W-:Y:S05]  /*0e10*/  ENDCOLLECTIVE ;  /* 0x000000000000791b */ /* 0x003fea0003800000 */
.L_x_9065:
[----:B------:R-:W-:Y:S05]  /*0e20*/  BSYNC B0 ;  /* 0x0000000000007941 */ /* 0x000fea0003800000 */
.L_x_9064:
[----:B------:R-:W-:Y:S05]  /*0e30*/  BRA `(.L_x_9066) ;  /* 0xfffffff800a87947 */ /* 0x000fea000383ffff */
.L_x_9040:
[----:B------:R-:W-:Y:S01]  /*0e40*/  BSSY B0, `(.L_x_9067) ;  /* 0x0000007000007945 */ /* 0x000fe20003800000 */
[----:B------:R-:W-:Y:S01]  /*0e50*/  MOV R7, R5 ;  /* 0x0000000500077202 */ /* 0x000fe20000000f00 */
[----:B------:R-:W-:Y:S02]  /*0e60*/  IMAD.MOV.U32 R9, RZ, RZ, 0x101f ;  /* 0x0000101fff097424 */ /* 0x000fe400078e00ff */
[----:B------:R-:W-:-:S07]  /*0e70*/  IMAD.MOV.U32 R6, RZ, RZ, -0x1 ;  /* 0xffffffffff067424 */ /* 0x000fce00078e00ff */
[----:B0-----:R-:W-:Y:S05]  /*0e80*/  WARPSYNC.COLLECTIVE R6, `(.L_x_9068) ;  /* 0x0000000006087348 */ /* 0x001fea0003c00000 */
[----:B0-----:R0:W1:Y:S02]  /*0e90*/  SHFL.IDX P0, R6, R2, R7, R9 ;  /* 0x0000000702067389 */ /* 0x0010640000000009 */
[----:B01----:R-:W-:Y:S05]  /*0ea0*/  ENDCOLLECTIVE ;  /* 0x000000000000791b */ /* 0x003fea0003800000 */
.L_x_9068:
[----:B------:R-:W-:Y:S05]  /*0eb0*/  BSYNC B0 ;  /* 0x0000000000007941 */ /* 0x000fea0003800000 */
.L_x_9067:
[----:B------:R-:W-:Y:S05]  /*0ec0*/  BRA `(.L_x_9069) ;  /* 0xfffffff800907947 */ /* 0x000fea000383ffff */
.L_x_9041:
[----:B------:R-:W-:Y:S01]  /*0ed0*/  BSSY B0, `(.L_x_9070) ;  /* 0x0000007000007945 */ /* 0x000fe20003800000 */
[----:B------:R-:W-:Y:S01]  /*0ee0*/  MOV R7, R3 ;  /* 0x0000000300077202 */ /* 0x000fe20000000f00 */
[----:B------:R-:W-:Y:S02]  /*0ef0*/  IMAD.MOV.U32 R9, RZ, RZ, 0x101f ;  /* 0x0000101fff097424 */ /* 0x000fe400078e00ff */
[----:B------:R-:W-:-:S07]  /*0f00*/  IMAD.MOV.U32 R6, RZ, RZ, -0x1 ;  /* 0xffffffffff067424 */ /* 0x000fce00078e00ff */
[----:B0-----:R-:W-:Y:S05]  /*0f10*/  WARPSYNC.COLLECTIVE R6, `(.L_x_9071) ;  /* 0x0000000006087348 */ /* 0x001fea0003c00000 */
[----:B0-----:R0:W1:Y:S02]  /*0f20*/  SHFL.IDX P0, R6, R2, R7, R9 ;  /* 0x0000000702067389 */ /* 0x0010640000000009 */
[----:B01----:R-:W-:Y:S05]  /*0f30*/  ENDCOLLECTIVE ;  /* 0x000000000000791b */ /* 0x003fea0003800000 */
.L_x_9071:
[----:B------:R-:W-:Y:S05]  /*0f40*/  BSYNC B0 ;  /* 0x0000000000007941 */ /* 0x000fea0003800000 */
.L_x_9070:
[----:B------:R-:W-:Y:S05]  /*0f50*/  BRA `(.L_x_9072) ;  /* 0xfffffff800787947 */ /* 0x000fea000383ffff */
.L_x_9042:
[----:B------:R-:W-:Y:S01]  /*0f60*/  BSSY B0, `(.L_x_9073) ;  /* 0x0000007000007945 */ /* 0x000fe20003800000 */
[----:B------:R-:W-:Y:S01]  /*0f70*/  MOV R7, R4 ;  /* 0x0000000400077202 */ /* 0x000fe20000000f00 */
[----:B------:R-:W-:Y:S02]  /*0f80*/  IMAD.MOV.U32 R9, RZ, RZ, 0x101f ;  /* 0x0000101fff097424 */ /* 0x000fe400078e00ff */
[----:B------:R-:W-:-:S07]  /*0f90*/  IMAD.MOV.U32 R6, RZ, RZ, -0x1 ;  /* 0xffffffffff067424 */ /* 0x000fce00078e00ff */
[----:B0-----:R-:W-:Y:S05]  /*0fa0*/  WARPSYNC.COLLECTIVE R6, `(.L_x_9074) ;  /* 0x0000000006087348 */ /* 0x001fea0003c00000 */
[----:B0-----:R0:W1:Y:S02]  /*0fb0*/  SHFL.IDX P0, R6, R2, R7, R9 ;  /* 0x0000000702067389 */ /* 0x0010640000000009 */
[----:B01----:R-:W-:Y:S05]  /*0fc0*/  ENDCOLLECTIVE ;  /* 0x000000000000791b */ /* 0x003fea0003800000 */
.L_x_9074:
[----:B------:R-:W-:Y:S05]  /*0fd0*/  BSYNC B0 ;  /* 0x0000000000007941 */ /* 0x000fea0003800000 */
.L_x_9073:
[----:B------:R-:W-:Y:S05]  /*0fe0*/  BRA `(.L_x_9075) ;  /* 0xfffffff800607947 */ /* 0x000fea000383ffff */
.L_x_9043:
[----:B------:R-:W-:Y:S01]  /*0ff0*/  BSSY B0, `(.L_x_9076) ;  /* 0x0000007000007945 */ /* 0x000fe20003800000 */
[----:B------:R-:W-:Y:S01]  /*1000*/  MOV R7, R5 ;  /* 0x0000000500077202 */ /* 0x000fe20000000f00 */
[----:B------:R-:W-:Y:S02]  /*1010*/  IMAD.MOV.U32 R9, RZ, RZ, 0x101f ;  /* 0x0000101fff097424 */ /* 0x000fe400078e00ff */
[----:B------:R-:W-:-:S07]  /*1020*/  IMAD.MOV.U32 R6, RZ, RZ, -0x1 ;  /* 0xffffffffff067424 */ /* 0x000fce00078e00ff */
[----:B0-----:R-:W-:Y:S05]  /*1030*/  WARPSYNC.COLLECTIVE R6, `(.L_x_9077) ;  /* 0x0000000006087348 */ /* 0x001fea0003c00000 */
[----:B0-----:R0:W1:Y:S02]  /*1040*/  SHFL.IDX P0, R6, R2, R7, R9 ;  /* 0x0000000702067389 */ /* 0x0010640000000009 */
[----:B01----:R-:W-:Y:S05]  /*1050*/  ENDCOLLECTIVE ;  /* 0x000000000000791b */ /* 0x003fea0003800000 */
.L_x_9077:
[----:B------:R-:W-:Y:S05]  /*1060*/  BSYNC B0 ;  /* 0x0000000000007941 */ /* 0x000fea0003800000 */
.L_x_9076:
[----:B------:R-:W-:Y:S05]  /*1070*/  BRA `(.L_x_9078) ;  /* 0xfffffff800487947 */ /* 0x000fea000383ffff */
.L_x_9044:
[----:B------:R-:W-:Y:S01]  /*1080*/  BSSY B0, `(.L_x_9079) ;  /* 0x0000007000007945 */ /* 0x000fe20003800000 */
[----:B------:R-:W-:Y:S01]  /*1090*/  MOV R7, R3 ;  /* 0x0000000300077202 */ /* 0x000fe20000000f00 */
[----:B------:R-:W-:Y:S02]  /*10a0*/  IMAD.MOV.U32 R9, RZ, RZ, 0x101f ;  /* 0x0000101fff097424 */ /* 0x000fe400078e00ff */
[----:B------:R-:W-:-:S07]  /*10b0*/  IMAD.MOV.U32 R6, RZ, RZ, -0x1 ;  /* 0xffffffffff067424 */ /* 0x000fce00078e00ff */
[----:B0-----:R-:W-:Y:S05]  /*10c0*/  WARPSYNC.COLLECTIVE R6, `(.L_x_9080) ;  /* 0x0000000006087348 */ /* 0x001fea0003c00000 */
[----:B0-----:R0:W1:Y:S02]  /*10d0*/  SHFL.IDX P0, R6, R2, R7, R9 ;  /* 0x0000000702067389 */ /* 0x0010640000000009 */
[----:B01----:R-:W-:Y:S05]  /*10e0*/  ENDCOLLECTIVE ;  /* 0x000000000000791b */ /* 0x003fea0003800000 */
.L_x_9080:
[----:B------:R-:W-:Y:S05]  /*10f0*/  BSYNC B0 ;  /* 0x0000000000007941 */ /* 0x000fea0003800000 */
.L_x_9079:
[----:B------:R-:W-:Y:S05]  /*1100*/  BRA `(.L_x_9081) ;  /* 0xfffffff800307947 */ /* 0x000fea000383ffff */
.L_x_9045:
[----:B------:R-:W-:Y:S01]  /*1110*/  BSSY B0, `(.L_x_9082) ;  /* 0x0000007000007945 */ /* 0x000fe20003800000 */
[----:B------:R-:W-:Y:S01]  /*1120*/  MOV R7, R4 ;  /* 0x0000000400077202 */ /* 0x000fe20000000f00 */
[----:B------:R-:W-:Y:S02]  /*1130*/  IMAD.MOV.U32 R9, RZ, RZ, 0x101f ;  /* 0x0000101fff097424 */ /* 0x000fe400078e00ff */
[----:B------:R-:W-:-:S07]  /*1140*/  IMAD.MOV.U32 R6, RZ, RZ, -0x1 ;  /* 0xffffffffff067424 */ /* 0x000fce00078e00ff */
[----:B0-----:R-:W-:Y:S05]  /*1150*/  WARPSYNC.COLLECTIVE R6, `(.L_x_9083) ;  /* 0x0000000006087348 */ /* 0x001fea0003c00000 */
[----:B0-----:R0:W1:Y:S02]  /*1160*/  SHFL.IDX P0, R6, R2, R7, R9 ;  /* 0x0000000702067389 */ /* 0x0010640000000009 */
[----:B01----:R-:W-:Y:S05]  /*1170*/  ENDCOLLECTIVE ;  /* 0x000000000000791b */ /* 0x003fea0003800000 */
.L_x_9083:
[----:B------:R-:W-:Y:S05]  /*1180*/  BSYNC B0 ;  /* 0x0000000000007941 */ /* 0x000fea0003800000 */
.L_x_9082:
[----:B------:R-:W-:Y:S05]  /*1190*/  BRA `(.L_x_9084) ;  /* 0xfffffff800187947 */ /* 0x000fea000383ffff */
.L_x_9046:
[----:B------:R-:W-:Y:S01]  /*11a0*/  BSSY B0, `(.L_x_9085) ;  /* 0x0000007000007945 */ /* 0x000fe20003800000 */
[----:B------:R-:W-:Y:S01]  /*11b0*/  MOV R7, R5 ;  /* 0x0000000500077202 */ /* 0x000fe20000000f00 */
[----:B------:R-:W-:Y:S02]  /*11c0*/  IMAD.MOV.U32 R9, RZ, RZ, 0x101f ;  /* 0x0000101fff097424 */ /* 0x000fe400078e00ff */
[----:B------:R-:W-:-:S07]  /*11d0*/  IMAD.MOV.U32 R6, RZ, RZ, -0x1 ;  /* 0xffffffffff067424 */ /* 0x000fce00078e00ff */
[----:B0-----:R-:W-:Y:S05]  /*11e0*/  WARPSYNC.COLLECTIVE R6, `(.L_x_9086) ;  /* 0x0000000006087348 */ /* 0x001fea0003c00000 */
[----:B0-----:R0:W1:Y:S02]  /*11f0*/  SHFL.IDX P0, R6, R2, R7, R9 ;  /* 0x0000000702067389 */ /* 0x0010640000000009 */
[----:B01----:R-:W-:Y:S05]  /*1200*/  ENDCOLLECTIVE ;  /* 0x000000000000791b */ /* 0x003fea0003800000 */
.L_x_9086:
[----:B------:R-:W-:Y:S05]  /*1210*/  BSYNC B0 ;  /* 0x0000000000007941 */ /* 0x000fea0003800000 */
.L_x_9085:
[----:B------:R-:W-:Y:S05]  /*1220*/  BRA `(.L_x_9087) ;  /* 0xfffffff800007947 */ /* 0x000fea000383ffff */
.L_x_9047:
[----:B------:R-:W-:Y:S01]  /*1230*/  BSSY B0, `(.L_x_9088) ;  /* 0x0000007000007945 */ /* 0x000fe20003800000 */
[----:B------:R-:W-:Y:S01]  /*1240*/  MOV R7, R3 ;  /* 0x0000000300077202 */ /* 0x000fe20000000f00 */
[----:B------:R-:W-:Y:S02]  /*1250*/  IMAD.MOV.U32 R9, RZ, RZ, 0x101f ;  /* 0x0000101fff097424 */ /* 0x000fe400078e00ff */
[----:B------:R-:W-:-:S07]  /*1260*/  IMAD.MOV.U32 R6, RZ, RZ, -0x1 ;  /* 0xffffffffff067424 */ /* 0x000fce00078e00ff */
[----:B0-----:R-:W-:Y:S05]  /*1270*/  WARPSYNC.COLLECTIVE R6, `(.L_x_9089) ;  /* 0x0000000006087348 */ /* 0x001fea0003c00000 */
[----:B0-----:R0:W1:Y:S02]  /*1280*/  SHFL.IDX P0, R6, R2, R7, R9 ;  /* 0x0000000702067389 */ /* 0x0010640000000009 */
[----:B01----:R-:W-:Y:S05]  /*1290*/  ENDCOLLECTIVE ;  /* 0x000000000000791b */ /* 0x003fea0003800000 */
.L_x_9089:
[----:B------:R-:W-:Y:S05]  /*12a0*/  BSYNC B0 ;  /* 0x0000000000007941 */ /* 0x000fea0003800000 */
.L_x_9088:
[----:B------:R-:W-:Y:S05]  /*12b0*/  BRA `(.L_x_9090) ;  /* 0xfffffff400f07947 */ /* 0x000fea000383ffff */
.L_x_9048:
[----:B------:R-:W-:Y:S01]  /*12c0*/  BSSY B0, `(.L_x_9091) ;  /* 0x0000007000007945 */ /* 0x000fe20003800000 */
[----:B------:R-:W-:Y:S01]  /*12d0*/  MOV R7, R4 ;  /* 0x0000000400077202 */ /* 0x000fe20000000f00 */
[----:B------:R-:W-:Y:S02]  /*12e0*/  IMAD.MOV.U32 R9, RZ, RZ, 0x101f ;  /* 0x0000101fff097424 */ /* 0x000fe400078e00ff */
[----:B------:R-:W-:-:S07]  /*12f0*/  IMAD.MOV.U32 R6, RZ, RZ, -0x1 ;  /* 0xffffffffff067424 */ /* 0x000fce00078e00ff */
[----:B0-----:R-:W-:Y:S05]  /*1300*/  WARPSYNC.COLLECTIVE R6, `(.L_x_9092) ;  /* 0x0000000006087348 */ /* 0x001fea0003c00000 */
[----:B0-----:R0:W1:Y:S02]  /*1310*/  SHFL.IDX P0, R6, R2, R7, R9 ;  /* 0x0000000702067389 */ /* 0x0010640000000009 */
[----:B01----:R-:W-:Y:S05]  /*1320*/  ENDCOLLECTIVE ;  /* 0x000000000000791b */ /* 0x003fea0003800000 */
.L_x_9092:
[----:B------:R-:W-:Y:S05]  /*1330*/  BSYNC B0 ;  /* 0x0000000000007941 */ /* 0x000fea0003800000 */
.L_x_9091:
[----:B------:R-:W-:Y:S05]  /*1340*/  BRA `(.L_x_9093) ;  /* 0xfffffff400d47947 */ /* 0x000fea000383ffff */
.L_x_9049:
[----:B------:R-:W-:Y:S01]  /*1350*/  BSSY B0, `(.L_x_9094) ;  /* 0x0000007000007945 */ /* 0x000fe20003800000 */
[----:B------:R-:W-:Y:S01]  /*1360*/  MOV R7, R0 ;  /* 0x0000000000077202 */ /* 0x000fe20000000f00 */
[----:B------:R-:W-:Y:S02]  /*1370*/  IMAD.MOV.U32 R9, RZ, RZ, 0x101f ;  /* 0x0000101fff097424 */ /* 0x000fe400078e00ff */
[----:B------:R-:W-:-:S07]  /*1380*/  IMAD.MOV.U32 R6, RZ, RZ, -0x1 ;  /* 0xffffffffff067424 */ /* 0x000fce00078e00ff */
[----:B0-----:R-:W-:Y:S05]  /*1390*/  WARPSYNC.COLLECTIVE R6, `(.L_x_9095) ;  /* 0x0000000006087348 */ /* 0x001fea0003c00000 */
[----:B0-----:R0:W1:Y:S02]  /*13a0*/  SHFL.IDX P0, R6, R2, R7, R9 ;  /* 0x0000000702067389 */ /* 0x0010640000000009 */
[----:B01----:R-:W-:Y:S05]  /*13b0*/  ENDCOLLECTIVE ;  /* 0x000000000000791b */ /* 0x003fea0003800000 */
.L_x_9095:
[----:B------:R-:W-:Y:S05]  /*13c0*/  BSYNC B0 ;  /* 0x0000000000007941 */ /* 0x000fea0003800000 */
.L_x_9094:
[----:B------:R-:W-:Y:S05]  /*13d0*/  BRA `(.L_x_9033) ;  /* 0xfffffff400bc7947 */ /* 0x000fea000383ffff */
        .weak           $__internal_200_$__cuda_sm20_div_u16
        .type           $__internal_200_$__cuda_sm20_div_u16,@function
        .size           $__internal_200_$__cuda_sm20_div_u16,(.L_x_38703 - $__internal_200_$__cuda_sm20_div_u16)
$__internal_200_$__cuda_sm20_div_u16:
        /* <DEDUP_REMOVED lines=9> */
[----:B------:R-:W-:Y:S01]  /*1470*/  FMUL R6, R2, R5 ;  /* 0x0000000502067220 */ /* 0x000fe20000400000 */
[----:B------:R-:W-:-:S05]  /*1480*/  MOV R2, R9 ;  /* 0x0000000900027202 */ /* 0x000fca0000000f00 */
[----:B------:R-:W0:Y:S02]  /*1490*/  MUFU.RCP R6, R6 ;  /* 0x0000000600067308 */ /* 0x000e240000001000 */
[----:B0-----:R-:W-:-:S04]  /*14a0*/  FMUL R5, R5, R6 ;  /* 0x0000000605057220 */ /* 0x001fc80000400000 */
[----:B------:R-:W-:-:S04]  /*14b0*/  VIADD R5, R5, 0x2 ;  /* 0x0000000205057836 */ /* 0x000fc80000000000 */
[----:B------:R-:W-:-:S06]  /*14c0*/  FMUL.RZ R5, R4, R5 ;  /* 0x0000000504057220 */ /* 0x000fcc000040c000 */
[----:B------:R-:W0:Y:S02]  /*14d0*/  F2I.U32.TRUNC.NTZ R5, R5 ;  /* 0x0000000500057305 */ /* 0x000e24000020f000 */
[----:B0-----:R-:W-:Y:S01]  /*14e0*/  LOP3.LUT R8, R5, 0xffff, RZ, 0xc0, !PT ;  /* 0x0000ffff05087812 */ /* 0x001fe200078ec0ff */
[----:B------:R-:W-:Y:S01]  /*14f0*/  @!P0 IMAD.MOV.U32 R8, RZ, RZ, -0x1 ;  /* 0xffffffffff088424 */ /* 0x000fe200078e00ff */
[----:B------:R-:W-:Y:S06]  /*1500*/  RET.REL.NODEC R2 `(_Z9cuda_gemmIiLi128ELi4ELi1ELi64ELi16ELi16ELi64ELi1ELi1EEviiiPT_S1_S1_iii) ;  /* 0xffffffe802bc7950 */ /* 0x000fec0003c3ffff */
.L_x_9096:
        /* <DEDUP_REMOVED lines=15> */
.L_x_38703:


//--------------------- .text._Z9cuda_gemmIiLi128ELi4ELi1ELi64ELi16ELi16ELi64ELi1ELi0EEviiiPT_S1_S1_iii --------------------------
	.section	.text._Z9cuda_gemmIiLi128ELi4ELi1ELi64ELi16ELi16ELi64ELi1ELi0EEviiiPT_S1_S1_iii,"ax",@progbits
	.align	128
        .global         _Z9cuda_gemmIiLi128ELi4ELi1ELi64ELi16ELi16ELi64ELi1ELi0EEviiiPT_S1_S1_iii
        .type           _Z9cuda_gemmIiLi128ELi4ELi1ELi64ELi16ELi16ELi64ELi1ELi0EEviiiPT_S1_S1_iii,@function
        .size           _Z9cuda_gemmIiLi128ELi4ELi1ELi64ELi16ELi16ELi64ELi1ELi0EEviiiPT_S1_S1_iii,(.L_x_38704 - _Z9cuda_gemmIiLi128ELi4ELi1ELi64ELi16ELi16ELi64ELi1ELi0EEviiiPT_S1_S1_iii)
        .other          _Z9cuda_gemmIiLi128ELi4ELi1ELi64ELi16ELi16ELi64ELi1ELi0EEviiiPT_S1_S1_iii,@"STO_CUDA_ENTRY STV_DEFAULT"
_Z9cuda_gemmIiLi128ELi4ELi1ELi64ELi16ELi16ELi64ELi1ELi0EEviiiPT_S1_S1_iii:
.text._Z9cuda_gemmIiLi128ELi4ELi1ELi64ELi16ELi16ELi64ELi1ELi0EEviiiPT_S1_S1_iii:
        /* <DEDUP_REMOVED lines=40> */
.L_x_9099:
        /* <DEDUP_REMOVED lines=25> */
.L_x_9098:
[----:B------:R-:W-:Y:S05]  /*0410*/  BSYNC.RECONVERGENT B0 ;  /* 0x0000000000007941 */ /* 0x000fea0003800200 */
.L_x_9097:
        /* <DEDUP_REMOVED lines=211> */
[----:B------:R-:W-:Y:S05]  /*1150*/  CALL.REL.NOINC `($__internal_201_$__cuda_sm20_div_s16) ;  /* 0x0000001c00847944 */ /* 0x000fea0003c00000 */
[----:B------:R-:W0:Y:S01]  /*1160*/  LDCU UR6, c[0x0][0x3a8] ;  /* 0x00007500ff0677ac */ /* 0x000e220008000800 */
[----:B------:R-:W-:Y:S02]  /*1170*/  UPRMT UR7, UR5, 0x9910, URZ ;  /* 0x0000991005077896 */ /* 0x000fe400080000ff */
[----:B0-----:R-:W-:-:S04]  /*1180*/  UISETP.LT.AND UP0, UPT, UR6, 0x10, UPT ;  /* 0x000000100600788c */ /* 0x001fc8000bf01270 */
[----:B------:R-:W-:-:S03]  /*1190*/  USEL UR5, UR6, 0x10, UP0 ;  /* 0x0000001006057887 */ /* 0x000fc60008000000 */
[----:B------:R-:W-:-:S09]  /*11a0*/  UMOV UR6, UR7 ;  /* 0x0000000700067c82 */ /* 0x000fd20008000000 */
.L_x_9140:
        /* <DEDUP_REMOVED lines=41> */
.L_x_9103:
[----:B------:R-:W-:Y:S05]  /*1440*/  BSYNC.RECONVERGENT B1 ;  /* 0x0000000000017941 */ /* 0x000fea0003800200 */
.L_x_9102:
        /* <DEDUP_REMOVED lines=14> */
.L_x_9104:
        /* <DEDUP_REMOVED lines=26> */
.L_x_9101:
[----:B------:R-:W-:Y:S05]  /*16d0*/  BSYNC.RECONVERGENT B0 ;  /* 0x0000000000007941 */ /* 0x000fea0003800200 */
.L_x_9100:
        /* <DEDUP_REMOVED lines=64> */
.L_x_9139:
        /* <DEDUP_REMOVED lines=11> */
.L_x_9143:
[----:B--2---:R-:W-:-:S07]  /*1b90*/  IMAD R24, R66, R27, RZ ;  /* 0x0000001b42187224 */ /* 0x004fce00078e02ff */
.L_x_9107:
[----:B------:R-:W-:-:S13]  /*1ba0*/  ISETP.GE.AND P0, PT, R25, 0x2, PT ;  /* 0x000000021900780c */ /* 0x000fda0003f06270 */
[----:B------:R-:W-:Y:S05]  /*1bb0*/  @!P0 BRA `(.L_x_9109) ;  /* 0x0000000000108947 */ /* 0x000fea0003800000 */
[----:B------:R-:W-:-:S03]  /*1bc0*/  UMOV UR7, 0xffffffff ;  /* 0xffffffff00077882 */ /* 0x000fc60000000000 */
[----:B------:R-:W-:Y:S05]  /*1bd0*/  BRA.DIV UR7, `(.L_x_9110) ;  /* 0x0000000a07c47947 */ /* 0x000fea000b800000 */
[----:B------:R2:W3:Y:S02]  /*1be0*/  SHFL.IDX PT, R27, R26, R4, 0x101f ;  /* 0x00101f041a1b7589 */ /* 0x0004e400000e0000 */
.L_x_9146:
[----:B0--3--:R-:W-:-:S07]  /*1bf0*/  IMAD R24, R77, R27, R24 ;  /* 0x0000001b4d187224 */ /* 0x009fce00078e0218 */
.L_x_9109:
[----:B------:R-:W-:-:S13]  /*1c00*/  ISETP.GE.AND P6, PT, R25, 0x3, PT ;  /* 0x000000031900780c */ /* 0x000fda0003fc6270 */
[----:B------:R-:W-:Y:S05]  /*1c10*/  @!P6 BRA `(.L_x_9111) ;  /* 0x000000000010e947 */ /* 0x000fea0003800000 */
[----:B------:R-:W-:-:S03]  /*1c20*/  UMOV UR7, 0xffffffff ;  /* 0xffffffff00077882 */ /* 0x000fc60000000000 */
[----:B------:R-:W-:Y:S05]  /*1c30*/  BRA.DIV UR7, `(.L_x_9112) ;  /* 0x0000000a07d07947 */ /* 0x000fea000b800000 */
[----:B------:R3:W4:Y:S02]  /*1c40*/  SHFL.IDX PT, R27, R26, R5, 0x101f ;  /* 0x00101f051a1b7589 */ /* 0x00072400000e0000 */
.L_x_9149:
[----:B0---4-:R-:W-:-:S07]  /*1c50*/  IMAD R24, R78, R27, R24 ;  /* 0x0000001b4e187224 */ /* 0x011fce00078e0218 */
.L_x_9111:
[----:B------:R-:W-:-:S13]  /*1c60*/  ISETP.GE.AND P1, PT, R25, 0x4, PT ;  /* 0x000000041900780c */ /* 0x000fda0003f26270 */
[----:B------:R-:W-:Y:S05]  /*1c70*/  @!P1 BRA `(.L_x_9113) ;  /* 0x0000000000109947 */ /* 0x000fea0003800000 */
[----:B------:R-:W-:-:S03]  /*1c80*/  UMOV UR7, 0xffffffff ;  /* 0xffffffff00077882 */ /* 0x000fc60000000000 */
[----:B------:R-:W-:Y:S05]  /*1c90*/  BRA.DIV UR7, `(.L_x_9114) ;  /* 0x0000000a07dc7947 */ /* 0x000fea000b800000 */
[----:B------:R4:W0:Y:S02]  /*1ca0*/  SHFL.IDX PT, R27, R26, R6, 0x101f ;  /* 0x00101f061a1b7589 */ /* 0x00082400000e0000 */
.L_x_9152:
[----:B0-----:R-:W-:-:S07]  /*1cb0*/  IMAD R24, R79, R27, R24 ;  /* 0x0000001b4f187224 */ /* 0x001fce00078e0218 */
.L_x_9113:
[----:B------:R-:W-:-:S13]  /*1cc0*/  ISETP.GE.AND P2, PT, R25, 0x5, PT ;  /* 0x000000051900780c */ /* 0x000fda0003f46270 */
[----:B------:R-:W-:Y:S05]  /*1cd0*/  @!P2 BRA `(.L_x_9115) ;  /* 0x000000000010a947 */ /* 0x000fea0003800000 */
[----:B------:R-:W-:-:S03]  /*1ce0*/  UMOV UR7, 0xffffffff ;  /* 0xffffffff00077882 */ /* 0x000fc60000000000 */
[----:B------:R-:W-:Y:S05]  /*1cf0*/  BRA.DIV UR7, `(.L_x_9116) ;  /* 0x0000000a07e87947 */ /* 0x000fea000b800000 */
[----:B------:R0:W0:Y:S02]  /*1d00*/  SHFL.IDX PT, R27, R26, R7, 0x101f ;  /* 0x00101f071a1b7589 */ /* 0x00002400000e0000 */
.L_x_9155:
[----:B0-----:R-:W-:-:S07]  /*1d10*/  IMAD R24, R80, R27, R24 ;  /* 0x0000001b50187224 */ /* 0x001fce00078e0218 */
.L_x_9115:
[----:B------:R-:W-:-:S13]  /*1d20*/  ISETP.GE.AND P3, PT, R25, 0x6, PT ;  /* 0x000000061900780c */ /* 0x000fda0003f66270 */
[----:B------:R-:W-:Y:S05]  /*1d30*/  @!P3 BRA `(.L_x_9117) ;  /* 0x000000000010b947 */ /* 0x000fea0003800000 */
[----:B------:R-:W-:-:S03]  /*1d40*/  UMOV UR7, 0xffffffff ;  /* 0xffffffff00077882 */ /* 0x000fc60000000000 */
[----:B------:R-:W-:Y:S05]  /*1d50*/  BRA.DIV UR7, `(.L_x_9118) ;  /* 0x0000000a07f47947 */ /* 0x000fea000b800000 */
[----:B------:R0:W0:Y:S02]  /*1d60*/  SHFL.IDX PT, R27, R26, R8, 0x101f ;  /* 0x00101f081a1b7589 */ /* 0x00002400000e0000 */
.L_x_9158:
[----:B0-----:R-:W-:-:S07]  /*1d70*/  IMAD R24, R81, R27, R24 ;  /* 0x0000001b51187224 */ /* 0x001fce00078e0218 */
.L_x_9117:
[----:B------:R-:W-:-:S13]  /*1d80*/  ISETP.GE.AND P5, PT, R25, 0x7, PT ;  /* 0x000000071900780c */ /* 0x000fda0003fa6270 */
[----:B------:R-:W-:Y:S05]  /*1d90*/  @!P5 BRA `(.L_x_9119) ;  /* 0x000000000010d947 */ /* 0x000fea0003800000 */
[----:B------:R-:W-:-:S03]  /*1da0*/  UMOV UR7, 0xffffffff ;  /* 0xffffffff00077882 */ /* 0x000fc60000000000 */
[----:B------:R-:W-:Y:S05]  /*1db0*/  BRA.DIV UR7, `(.L_x_9120) ;  /* 0x0000000e07007947 */ /* 0x000fea000b800000 */
[----:B------:R0:W0:Y:S02]  /*1dc0*/  SHFL.IDX PT, R27, R26, R9, 0x101f ;  /* 0x00101f091a1b7589 */ /* 0x00002400000e0000 */
.L_x_9161:
[----:B0-----:R-:W-:-:S07]  /*1dd0*/  IMAD R24, R67, R27, R24 ;  /* 0x0000001b43187224 */ /* 0x001fce00078e0218 */
.L_x_9119:
[----:B------:R-:W-:-:S13]  /*1de0*/  ISETP.GE.AND P5, PT, R25, 0x8, PT ;  /* 0x000000081900780c */ /* 0x000fda0003fa6270 */
[----:B------:R-:W-:Y:S05]  /*1df0*/  @!P5 BRA `(.L_x_9121) ;  /* 0x000000000010d947 */ /* 0x000fea0003800000 */
[----:B------:R-:W-:-:S03]  /*1e00*/  UMOV UR7, 0xffffffff ;  /* 0xffffffff00077882 */ /* 0x000fc60000000000 */
[----:B------:R-:W-:Y:S05]  /*1e10*/  BRA.DIV UR7, `(.L_x_9122) ;  /* 0x0000000e070c7947 */ /* 0x000fea000b800000 */
[----:B------:R0:W0:Y:S02]  /*1e20*/  SHFL.IDX PT, R27, R26, R10, 0x101f ;  /* 0x00101f0a1a1b7589 */ /* 0x00002400000e0000 */
.L_x_9164:
[----:B0-----:R-:W-:-:S07]  /*1e30*/  IMAD R24, R68, R27, R24 ;  /* 0x0000001b44187224 */ /* 0x001fce00078e0218 */
.L_x_9121:
[----:B------:R-:W-:-:S13]  /*1e40*/  ISETP.GE.AND P5, PT, R25, 0x9, PT ;  /* 0x000000091900780c */ /* 0x000fda0003fa6270 */
[----:B------:R-:W-:Y:S05]  /*1e50*/  @!P5 BRA `(.L_x_9123) ;  /* 0x000000000010d947 */ /* 0x000fea0003800000 */
[----:B------:R-:W-:-:S03]  /*1e60*/  UMOV UR7, 0xffffffff ;  /* 0xffffffff00077882 */ /* 0x000fc60000000000 */
[----:B------:R-:W-:Y:S05]  /*1e70*/  BRA.DIV UR7, `(.L_x_9124) ;  /* 0x0000000e07187947 */ /* 0x000fea000b800000 */
[----:B------:R0:W0:Y:S02]  /*1e80*/  SHFL.IDX PT, R27, R26, R11, 0x101f ;  /* 0x00101f0b1a1b7589 */ /* 0x00002400000e0000 */
.L_x_9167:
[----:B0-----:R-:W-:-:S07]  /*1e90*/  IMAD R24, R69, R27, R24 ;  /* 0x0000001b45187224 */ /* 0x001fce00078e0218 */
.L_x_9123:
[----:B------:R-:W-:-:S13]  /*1ea0*/  ISETP.GE.AND P5, PT, R25, 0xa, PT ;  /* 0x0000000a1900780c */ /* 0x000fda0003fa6270 */
[----:B------:R-:W-:Y:S05]  /*1eb0*/  @!P5 BRA `(.L_x_9125) ;  /* 0x000000000010d947 */ /* 0x000fea0003800000 */
[----:B------:R-:W-:-:S03]  /*1ec0*/  UMOV UR7, 0xffffffff ;  /* 0xffffffff00077882 */ /* 0x000fc60000000000 */
[----:B------:R-:W-:Y:S05]  /*1ed0*/  BRA.DIV UR7, `(.L_x_9126) ;  /* 0x0000000e07247947 */ /* 0x000fea000b800000 */
[----:B------:R0:W0:Y:S02]  /*1ee0*/  SHFL.IDX PT, R27, R26, R12, 0x101f ;  /* 0x00101f0c1a1b7589 */ /* 0x00002400000e0000 */
.L_x_9170:
[----:B0-----:R-:W-:-:S07]  /*1ef0*/  IMAD R24, R70, R27, R24 ;  /* 0x0000001b46187224 */ /* 0x001fce00078e0218 */
.L_x_9125:
[----:B------:R-:W-:-:S13]  /*1f00*/  ISETP.GE.AND P5, PT, R25, 0xb, PT ;  /* 0x0000000b1900780c */ /* 0x000fda0003fa6270 */
[----:B------:R-:W-:Y:S05]  /*1f10*/  @!P5 BRA `(.L_x_9127) ;  /* 0x000000000010d947 */ /* 0x000fea0003800000 */
[----:B------:R-:W-:-:S03]  /*1f20*/  UMOV UR7, 0xffffffff ;  /* 0xffffffff00077882 */ /* 0x000fc60000000000 */
[----:B------:R-:W-:Y:S05]  /*1f30*/  BRA.DIV UR7, `(.L_x_9128) ;  /* 0x0000000e07307947 */ /* 0x000fea000b800000 */
[----:B------:R0:W0:Y:S02]  /*1f40*/  SHFL.IDX PT, R27, R26, R13, 0x101f ;  /* 0x00101f0d1a1b7589 */ /* 0x00002400000e0000 */
.L_x_9173:
[----:B0-----:R-:W-:-:S07]  /*1f50*/  IMAD R24, R71, R27, R24 ;  /* 0x0000001b47187224 */ /* 0x001fce00078e0218 */
.L_x_9127:
[----:B------:R-:W-:-:S13]  /*1f60*/  ISETP.GE.AND P5, PT, R25, 0xc, PT ;  /* 0x0000000c1900780c */ /* 0x000fda0003fa6270 */
[----:B------:R-:W-:Y:S05]  /*1f70*/  @!P5 BRA `(.L_x_9129) ;  /* 0x000000000010d947 */ /* 0x000fea0003800000 */
[----:B------:R-:W-:-:S03]  /*1f80*/  UMOV UR7, 0xffffffff ;  /* 0xffffffff00077882 */ /* 0x000fc60000000000 */
[----:B------:R-:W-:Y:S05]  /*1f90*/  BRA.DIV UR7, `(.L_x_9130) ;  /* 0x0000000e073c7947 */ /* 0x000fea000b800000 */
[----:B------:R0:W0:Y:S02]  /*1fa0*/  SHFL.IDX PT, R27, R26, R14, 0x101f ;  /* 0x00101f0e1a1b7589 */ /* 0x00002400000e0000 */
.L_x_9176:
[----:B0-----:R-:W-:-:S07]  /*1fb0*/  IMAD R24, R72, R27, R24 ;  /* 0x0000001b48187224 */ /* 0x001fce00078e0218 */
.L_x_9129:
[----:B------:R-:W-:-:S13]  /*1fc0*/  ISETP.GE.AND P5, PT, R25, 0xd, PT ;  /* 0x0000000d1900780c */ /* 0x000fda0003fa6270 */
[----:B------:R-:W-:Y:S05]  /*1fd0*/  @!P5 BRA `(.L_x_9131) ;  /* 0x000000000010d947 */ /* 0x000fea0003800000 */
[----:B------:R-:W-:-:S03]  /*1fe0*/  UMOV UR7, 0xffffffff ;  /* 0xffffffff00077882 */ /* 0x000fc60000000000 */
[----:B------:R-:W-:Y:S05]  /*1ff0*/  BRA.DIV UR7, `(.L_x_9132) ;  /* 0x0000000e07487947 */ /* 0x000fea000b800000 */
[----:B------:R0:W0:Y:S02]  /*2000*/  SHFL.IDX PT, R27, R26, R15, 0x101f ;  /* 0x00101f0f1a1b7589 */ /* 0x00002400000e0000 */
.L_x_9179:
[----:B0-----:R-:W-:-:S07]  /*2010*/  IMAD R24, R73, R27, R24 ;  /* 0x0000001b49187224 */ /* 0x001fce00078e0218 */
.L_x_9131:
[----:B------:R-:W-:-:S13]  /*2020*/  ISETP.GE.AND P5, PT, R25, 0xe, PT ;  /* 0x0000000e1900780c */ /* 0x000fda0003fa6270 */
[----:B------:R-:W-:Y:S05]  /*2030*/  @!P5 BRA `(.L_x_9133) ;  /* 0x000000000010d947 */ /* 0x000fea0003800000 */
[----:B------:R-:W-:-:S03]  /*2040*/  UMOV UR7, 0xffffffff ;  /* 0xffffffff00077882 */ /* 0x000fc60000000000 */
[----:B------:R-:W-:Y:S05]  /*2050*/  BRA.DIV UR7, `(.L_x_9134) ;  /* 0x0000000e07547947 */ /* 0x000fea000b800000 */
[----:B------:R0:W0:Y:S02]  /*2060*/  SHFL.IDX PT, R27, R26, R16, 0x101f ;  /* 0x00101f101a1b7589 */ /* 0x00002400000e0000 */
.L_x_9182:
[----:B0-----:R-:W-:-:S07]  /*2070*/  IMAD R24, R74, R27, R24 ;  /* 0x0000001b4a187224 */ /* 0x001fce00078e0218 */
.L_x_9133:
[----:B------:R-:W-:-:S13]  /*2080*/  ISETP.GE.AND P5, PT, R25, 0xf, PT ;  /* 0x0000000f1900780c */ /* 0x000fda0003fa6270 */
[----:B------:R-:W-:Y:S05]  /*2090*/  @!P5 BRA `(.L_x_9135) ;  /* 0x000000000010d947 */ /* 0x000fea0003800000 */
[----:B------:R-:W-:-:S03]  /*20a0*/  UMOV UR7, 0xffffffff ;  /* 0xffffffff00077882 */ /* 0x000fc60000000000 */
[----:B------:R-:W-:Y:S05]  /*20b0*/  BRA.DIV UR7, `(.L_x_9136) ;  /* 0x0000000e07607947 */ /* 0x000fea000b800000 */
[----:B------:R0:W0:Y:S02]  /*20c0*/  SHFL.IDX PT, R27, R26, R17, 0x101f ;  /* 0x00101f111a1b7589 */ /* 0x00002400000e0000 */
.L_x_9185:
[----:B0-----:R-:W-:-:S07]  /*20d0*/  IMAD R24, R75, R27, R24 ;  /* 0x0000001b4b187224 */ /* 0x001fce00078e0218 */
.L_x_9135:
[----:B------:R-:W-:-:S13]  /*20e0*/  ISETP.GE.AND P5, PT, R25, 0x10, PT ;  /* 0x000000101900780c */ /* 0x000fda0003fa6270 */
[----:B------:R-:W-:Y:S05]  /*20f0*/  @!P5 BRA `(.L_x_9137) ;  /* 0x000000040018d947 */ /* 0x000fea0003800000 */
[----:B------:R-:W-:-:S03]  /*2100*/  UMOV UR7, 0xffffffff ;  /* 0xffffffff00077882 */ /* 0x000fc60000000000 */
[----:B------:R-:W-:Y:S05]  /*2110*/  BRA.DIV UR7, `(.L_x_9138) ;  /* 0x0000000e076c7947 */ /* 0x000fea000b800000 */
[----:B------:R0:W0:Y:S02]  /*2120*/  SHFL.IDX PT, R25, R26, R18, 0x101f ;  /* 0x00101f121a197589 */ /* 0x00002400000e0000 */
.L_x_9188:
[----:B0-----:R-:W-:Y:S01]  /*2130*/  IMAD R24, R76, R25, R24 ;  /* 0x000000194c187224 */ /* 0x001fe200078e0218 */
[----:B------:R-:W-:Y:S06]  /*2140*/  BRA `(.L_x_9137) ;  /* 0x0000000400047947 */ /* 0x000fec0003800000 */
.L_x_9106:
[----:B------:R-:W-:Y:S01]  /*2150*/  PLOP3.LUT P5, PT, PT, PT, UP0, 0x80, 0x8 ;  /* 0x000000000008781c */ /* 0x000fe20003faf008 */
[----:B------:R-:W1:Y:S01]  /*2160*/  LDC R26, c[0x0][0x3ac] ;  /* 0x0000eb00ff1a7b82 */ /* 0x000e620000000800 */
[--C-:B------:R-:W-:Y:S02]  /*2170*/  @P0 IMAD R28, R19, 0x4, R25.reuse ;  /* 0x00000004131c0824 */ /* 0x100fe400078e0219 */
[----:B------:R-:W-:Y:S02]  /*2180*/  HFMA2 R24, -RZ, RZ, 0, 0 ;  /* 0x00000000ff187431 */ /* 0x000fe400000001ff */
[--C-:B------:R-:W-:Y:S02]  /*2190*/  @P6 IMAD R29, R36, 0x4, R25.reuse ;  /* 0x00000004241d6824 */ /* 0x100fe400078e0219 */
[--C-:B------:R-:W-:Y:S01]  /*21a0*/  @P1 IMAD R30, R37, 0x4, R25.reuse ;  /* 0x00000004251e1824 */ /* 0x100fe200078e0219 */
[----:B------:R-:W-:Y:S01]  /*21b0*/  @P0 LDS R28, [R28] ;  /* 0x000000001c1c0984 */ /* 0x000fe20000000800 */
[----:B------:R-:W-:-:S03]  /*21c0*/  @P3 IMAD R31, R39, 0x4, R25 ;  /* 0x00000004271f3824 */ /* 0x000fc600078e0219 */
[----:B------:R-:W-:Y:S01]  /*21d0*/  @P6 LDS R29, [R29] ;  /* 0x000000001d1d6984 */ /* 0x000fe20000000800 */
[----:B------:R-:W-:Y:S01]  /*21e0*/  @P5 IMAD R27, R0, 0x4, R25 ;  /* 0x00000004001b5824 */ /* 0x000fe200078e0219 */
[----:B------:R-:W-:Y:S02]  /*21f0*/  PLOP3.LUT P5, PT, PT, PT, UP0, 0x80, 0x8 ;  /* 0x000000000008781c */ /* 0x000fe40003faf008 */
[----:B------:R-:W-:Y:S04]  /*2200*/  @P1 LDS R30, [R30] ;  /* 0x000000001e1e1984 */ /* 0x000fe80000000800 */
[----:B------:R-:W-:Y:S07]  /*2210*/  @P3 LDS R31, [R31] ;  /* 0x000000001f1f3984 */ /* 0x000fee0000000800 */
[----:B------:R-:W2:Y:S01]  /*2220*/  @P5 LDS R27, [R27] ;  /* 0x000000001b1b5984 */ /* 0x000ea20000000800 */
[----:B------:R-:W-:-:S13]  /*2230*/  PLOP3.LUT P5, PT, PT, PT, UP0, 0x80, 0x8 ;  /* 0x000000000008781c */ /* 0x000fda0003faf008 */
[----:B--2---:R-:W-:Y:S01]  /*2240*/  @P5 IMAD R24, R66, R27, RZ ;  /* 0x0000001b42185224 */ /* 0x004fe200078e02ff */
[----:B-1----:R-:W-:Y:S02]  /*2250*/  ISETP.GE.AND P5, PT, R26, 0x7, PT ;  /* 0x000000071a00780c */ /* 0x002fe40003fa6270 */
[----:B------:R-:W-:Y:S01]  /*2260*/  @P2 LEA R27, R38, R25, 0x2 ;  /* 0x00000019261b2211 */ /* 0x000fe200078e10ff */
[----:B0-----:R-:W-:-:S04]  /*2270*/  @P0 IMAD R24, R77, R28, R24 ;  /* 0x0000001c4d180224 */ /* 0x001fc800078e0218 */
[----:B------:R-:W-:Y:S01]  /*2280*/  @P6 IMAD R24, R78, R29, R24 ;  /* 0x0000001d4e186224 */ /* 0x000fe200078e0218 */
[----:B------:R-:W0:Y:S03]  /*2290*/  @P2 LDS R27, [R27] ;  /* 0x000000001b1b2984 */ /* 0x000e260000000800 */
[----:B------:R-:W-:Y:S02]  /*22a0*/  @P1 IMAD R24, R79, R30, R24 ;  /* 0x0000001e4f181224 */ /* 0x000fe400078e0218 */
[----:B------:R-:W-:-:S06]  /*22b0*/  @P5 IMAD R32, R40, 0x4, R25 ;  /* 0x0000000428205824 */ /* 0x000fcc00078e0219 */
[----:B------:R-:W1:Y:S01]  /*22c0*/  @P5 LDS R32, [R32] ;  /* 0x0000000020205984 */ /* 0x000e620000000800 */
[----:B0-----:R-:W-:-:S04]  /*22d0*/  @P2 IMAD R24, R80, R27, R24 ;  /* 0x0000001b50182224 */ /* 0x001fc800078e0218 */
[----:B------:R-:W-:-:S04]  /*22e0*/  @P3 IMAD R24, R81, R31, R24 ;  /* 0x0000001f51183224 */ /* 0x000fc800078e0218 */
[----:B-1----:R-:W-:Y:S01]  /*22f0*/  @P5 IMAD R24, R67, R32, R24 ;  /* 0x0000002043185224 */ /* 0x002fe200078e0218 */
[----:B------:R-:W-:-:S13]  /*2300*/  ISETP.GE.AND P5, PT, R26, 0x8, PT ;  /* 0x000000081a00780c */ /* 0x000fda0003fa6270 */
[----:B------:R-:W-:-:S06]  /*2310*/  @P5 LEA R27, R41, R25, 0x2 ;  /* 0x00000019291b5211 */ /* 0x000fcc00078e10ff */
[----:B------:R-:W0:Y:S02]  /*2320*/  @P5 LDS R27, [R27] ;  /* 0x000000001b1b5984 */ /* 0x000e240000000800 */
[----:B0-----:R-:W-:Y:S01]  /*2330*/  @P5 IMAD R24, R68, R27, R24 ;  /* 0x0000001b44185224 */ /* 0x001fe200078e0218 */
[----:B------:R-:W-:-:S13]  /*2340*/  ISETP.GE.AND P5, PT, R26, 0x9, PT ;  /* 0x000000091a00780c */ /* 0x000fda0003fa6270 */
[----:B------:R-:W-:-:S05]  /*2350*/  @P5 IMAD.SHL.U32 R28, R0, 0x4, RZ ;  /* 0x00000004001c5824 */ /* 0x000fca00078e00ff */
[----:B------:R-:W-:-:S05]  /*2360*/  @P5 LOP3.LUT R28, R28, 0x20, RZ, 0x3c, !PT ;  /* 0x000000201c1c5812 */ /* 0x000fca00078e3cff */
[----:B------:R-:W-:-:S06]  /*2370*/  @P5 IMAD.IADD R28, R25, 0x1, R28 ;  /* 0x00000001191c5824 */ /* 0x000fcc00078e021c */
        /* <DEDUP_REMOVED lines=30> */
.L_x_9137:
[----:B------:R-:W-:Y:S02]  /*2560*/  VIADD R21, R21, UR6 ;  /* 0x0000000615157c36 */ /* 0x000fe40008000000 */
[----:B------:R-:W-:-:S03]  /*2570*/  IMAD.IADD R23, R24, 0x1, R23 ;  /* 0x0000000118177824 */ /* 0x000fc600078e0217 */
[----:B------:R-:W-:-:S13]  /*2580*/  ISETP.GE.AND P5, PT, R21, UR5, PT ;  /* 0x0000000515007c0c */ /* 0x000fda000bfa6270 */
[----:B------:R-:W-:Y:S05]  /*2590*/  @!P5 BRA `(.L_x_9139) ;  /* 0xfffffff40050d947 */ /* 0x000fea000383ffff */
.L_x_9105:
[----:B------:R-:W-:Y:S05]  /*25a0*/  WARPSYNC.ALL ;  /* 0x0000000000007948 */ /* 0x000fea0003800000 */
[----:B--2---:R-:W2:Y:S01]  /*25b0*/  LDC.64 R20, c[0x0][0x3a0] ;  /* 0x0000e800ff147b82 */ /* 0x004ea20000000a00 */
[----:B------:R-:W-:Y:S01]  /*25c0*/  MOV R22, UR4 ;  /* 0x0000000400167c02 */ /* 0x000fe20008000f00 */
[----:B------:R-:W-:Y:S02]  /*25d0*/  USHF.L.U32 UR7, UR12, 0x2, URZ ;  /* 0x000000020c077899 */ /* 0x000fe400080006ff */
[----:B------:R-:W-:Y:S02]  /*25e0*/  UIADD3 UR4, UPT, UPT, UR12, UR4, URZ ;  /* 0x000000040c047290 */ /* 0x000fe4000fffe0ff */
[----:B------:R-:W-:-:S02]  /*25f0*/  IMAD R25, R22, 0x40, R3 ;  /* 0x0000004016197824 */ /* 0x000fc400078e0203 */
[----:B------:R-:W-:Y:S02]  /*2600*/  UISETP.GE.U32.AND UP1, UPT, UR4, UR7, UPT ;  /* 0x000000070400728c */ /* 0x000fe4000bf26070 */
[----:B--2---:R-:W-:Y:S01]  /*2610*/  IMAD.WIDE R20, R25, 0x4, R20 ;  /* 0x0000000419147825 */ /* 0x004fe200078e0214 */
[----:B------:R-:W-:Y:S06]  /*2620*/  BAR.SYNC.DEFER_BLOCKING 0x0 ;  /* 0x0000000000007b1d */ /* 0x000fec0000010000 */
[----:B------:R2:W-:Y:S01]  /*2630*/  STG.E desc[UR10][R20.64], R23 ;  /* 0x0000001714007986 */ /* 0x0005e2000c10190a */
[----:B------:R-:W-:Y:S05]  /*2640*/  BRA.U !UP1, `(.L_x_9140) ;  /* 0xffffffe909d87547 */ /* 0x000fea000b83ffff */
[----:B------:R-:W-:Y:S05]  /*2650*/  EXIT ;  /* 0x000000000000794d */ /* 0x000fea0003800000 */
.L_x_9108:
[----:B------:R-:W-:Y:S01]  /*2660*/  BSSY B0, `(.L_x_9141) ;  /* 0x0000007000007945 */ /* 0x000fe20003800000 */
[----:B------:R-:W-:Y:S01]  /*2670*/  IMAD.MOV.U32 R28, RZ, RZ, R65 ;  /* 0x000000ffff1c7224 */ /* 0x000fe200078e0041 */
[----:B------:R-:W-:Y:S01]  /*2680*/  MOV R29, 0x101f ;  /* 0x0000101f001d7802 */ /* 0x000fe20000000f00 */
[----:B------:R-:W-:-:S07]  /*2690*/  IMAD.MOV.U32 R27, RZ, RZ, -0x1 ;  /* 0xffffffffff1b7424 */ /* 0x000fce00078e00ff */
[----:B0-----:R-:W-:Y:S05]  /*26a0*/  WARPSYNC.COLLECTIVE R27, `(.L_x_9142) ;  /* 0x000000001b087348 */ /* 0x001fea0003c00000 */
[----:B------:R1:W2:Y:S02]  /*26b0*/  SHFL.IDX P5, R27, R26, R28, R29 ;  /* 0x0000001c1a1b7389 */ /* 0x0002a400000a001d */
[----:B012---:R-:W-:Y:S05]  /*26c0*/  ENDCOLLECTIVE ;  /* 0x000000000000791b */ /* 0x007fea0003800000 */
.L_x_9142:
[----:B------:R-:W-:Y:S05]  /*26d0*/  BSYNC B0 ;  /* 0x0000000000007941 */ /* 0x000fea0003800000 */
.L_x_9141:
[----:B------:R-:W-:Y:S05]  /*26e0*/  BRA `(.L_x_9143) ;  /* 0xfffffff400287947 */ /* 0x000fea000383ffff */
.L_x_9110:
[----:B------:R-:W-:Y:S01]  /*26f0*/  HFMA2 R29, -RZ, RZ, 0, 0.000503063201904296875 ;  /* 0x0000101fff1d7431 */ /* 0x000fe200000001ff */
[----:B------:R-:W-:Y:S01]  /*2700*/  BSSY B0, `(.L_x_9144) ;  /* 0x0000006000007945 */ /* 0x000fe20003800000 */
[----:B------:R-:W-:Y:S02]  /*2710*/  IMAD.MOV.U32 R28, RZ, RZ, R4 ;  /* 0x000000ffff1c7224 */ /* 0x000fe400078e0004 */
[----:B------:R-:W-:-:S07]  /*2720*/  IMAD.MOV.U32 R27, RZ, RZ, -0x1 ;  /* 0xffffffffff1b7424 */ /* 0x000fce00078e00ff */
[----:B01----:R-:W-:Y:S05]  /*2730*/  WARPSYNC.COLLECTIVE R27, `(.L_x_9145) ;  /* 0x000000001b087348 */ /* 0x003fea0003c00000 */
[----:B------:R2:W3:Y:S02]  /*2740*/  SHFL.IDX P5, R27, R26, R28, R29 ;  /* 0x0000001c1a1b7389 */ /* 0x0004e400000a001d */
[----:B0123--:R-:W-:Y:S05]  /*2750*/  ENDCOLLECTIVE ;  /* 0x000000000000791b */ /* 0x00ffea0003800000 */
.L_x_9145:
[----:B------:R-:W-:Y:S05]  /*2760*/  BSYNC B0 ;  /* 0x0000000000007941 */ /* 0x000fea0003800000 */
.L_x_9144:
[----:B------:R-:W-:Y:S05]  /*2770*/  BRA `(.L_x_9146) ;  /* 0xfffffff4001c7947 */ /* 0x000fea000383ffff */
.L_x_9112:
[----:B------:R-:W-:Y:S01]  /*2780*/  BSSY B0, `(.L_x_9147) ;  /* 0x0000007000007945 */ /* 0x000fe20003800000 */
[----:B------:R-:W-:Y:S01]  /*2790*/  IMAD.MOV.U32 R28, RZ, RZ, R5 ;  /* 0x000000ffff1c7224 */ /* 0x000fe200078e0005 */
[----:B------:R-:W-:Y:S01]  /*27a0*/  MOV R29, 0x101f ;  /* 0x0000101f001d7802 */ /* 0x000fe20000000f00 */
[----:B------:R-:W-:-:S07]  /*27b0*/  IMAD.MOV.U32 R27, RZ, RZ, -0x1 ;  /* 0xffffffffff1b7424 */ /* 0x000fce00078e00ff */
[----:B012---:R-:W-:Y:S05]  /*27c0*/  WARPSYNC.COLLECTIVE R27, `(.L_x_9148) ;  /* 0x000000001b087348 */ /* 0x007fea0003c00000 */
[----:B------:R3:W4:Y:S02]  /*27d0*/  SHFL.IDX P5, R27, R26, R28, R29 ;  /* 0x0000001c1a1b7389 */ /* 0x00072400000a001d */
[----:B01234-:R-:W-:Y:S05]  /*27e0*/  ENDCOLLECTIVE ;  /* 0x000000000000791b */ /* 0x01ffea0003800000 */
.L_x_9148:
[----:B------:R-:W-:Y:S05]  /*27f0*/  BSYNC B0 ;  /* 0x0000000000007941 */ /* 0x000fea0003800000 */
.L_x_9147:
[----:B------:R-:W-:Y:S05]  /*2800*/  BRA `(.L_x_9149) ;  /* 0xfffffff400107947 */ /* 0x000fea000383ffff */
.L_x_9114:
[----:B------:R-:W-:Y:S01]  /*2810*/  HFMA2 R29, -RZ, RZ, 0, 0.000503063201904296875 ;  /* 0x0000101fff1d7431 */ /* 0x000fe200000001ff */
[----:B------:R-:W-:Y:S01]  /*2820*/  BSSY B0, `(.L_x_9150) ;  /* 0x0000006000007945 */ /* 0x000fe20003800000 */
[----:B------:R-:W-:Y:S02]  /*2830*/  IMAD.MOV.U32 R28, RZ, RZ, R6 ;  /* 0x000000ffff1c7224 */ /* 0x000fe400078e0006 */
[----:B------:R-:W-:-:S07]  /*2840*/  IMAD.MOV.U32 R27, RZ, RZ, -0x1 ;  /* 0xffffffffff1b7424 */ /* 0x000fce00078e00ff */
[----:B0123--:R-:W-:Y:S05]  /*2850*/  WARPSYNC.COLLECTIVE R27, `(.L_x_9151) ;  /* 0x000000001b087348 */ /* 0x00ffea0003c00000 */
[----:B------:R4:W0:Y:S02]  /*2860*/  SHFL.IDX P5, R27, R26, R28, R29 ;  /* 0x0000001c1a1b7389 */ /* 0x00082400000a001d */
[----:B01234-:R-:W-:Y:S05]  /*2870*/  ENDCOLLECTIVE ;  /* 0x000000000000791b */ /* 0x01ffea0003800000 */
.L_x_9151:
[----:B------:R-:W-:Y:S05]  /*2880*/  BSYNC B0 ;  /* 0x0000000000007941 */ /* 0x000fea0003800000 */
.L_x_9150:
[----:B------:R-:W-:Y:S05]  /*2890*/  BRA `(.L_x_9152) ;  /* 0xfffffff400047947 */ /* 0x000fea000383ffff */
.L_x_9116:
[----:B------:R-:W-:Y:S01]  /*28a0*/  BSSY B0, `(.L_x_9153) ;  /* 0x0000007000007945 */ /* 0x000fe20003800000 */
[----:B------:R-:W-:Y:S01]  /*28b0*/  IMAD.MOV.U32 R28, RZ, RZ, R7 ;  /* 0x000000ffff1c7224 */ /* 0x000fe200078e0007 */
[----:B------:R-:W-:Y:S01]  /*28c0*/  MOV R29, 0x101f ;  /* 0x0000101f001d7802 */ /* 0x000fe20000000f00 */
[----:B------:R-:W-:-:S07]  /*28d0*/  IMAD.MOV.U32 R27, RZ, RZ, -0x1 ;  /* 0xffffffffff1b7424 */ /* 0x000fce00078e00ff */
[----:B01234-:R-:W-:Y:S05]  /*28e0*/  WARPSYNC.COLLECTIVE R27, `(.L_x_9154) ;  /* 0x000000001b087348 */ /* 0x01ffea0003c00000 */
[----:B------:R0:W0:Y:S02]  /*28f0*/  SHFL.IDX P5, R27, R26, R28, R29 ;  /* 0x0000001c1a1b7389 */ /* 0x00002400000a001d */
[----:B01234-:R-:W-:Y:S05]  /*2900*/  ENDCOLLECTIVE ;  /* 0x000000000000791b */ /* 0x01ffea0003800000 */
.L_x_9154:
[----:B------:R-:W-:Y:S05]  /*2910*/  BSYNC B0 ;  /* 0x0000000000007941 */ /* 0x000fea0003800000 */
.L_x_9153:
[----:B------:R-:W-:Y:S05]  /*2920*/  BRA `(.L_x_9155) ;  /* 0xfffffff000f87947 */ /* 0x000fea000383ffff */
.L_x_9118:
[----:B------:R-:W-:Y:S01]  /*2930*/  HFMA2 R29, -RZ, RZ, 0, 0.000503063201904296875 ;  /* 0x0000101fff1d7431 */ /* 0x000fe200000001ff */
[----:B------:R-:W-:Y:S01]  /*2940*/  BSSY B0, `(.L_x_9156) ;  /* 0x0000006000007945 */ /* 0x000fe20003800000 */
[----:B------:R-:W-:Y:S02]  /*2950*/  IMAD.MOV.U32 R28, RZ, RZ, R8 ;  /* 0x000000ffff1c7224 */ /* 0x000fe400078e0008 */
[----:B------:R-:W-:-:S07]  /*2960*/  IMAD.MOV.U32 R27, RZ, RZ, -0x1 ;  /* 0xffffffffff1b7424 */ /* 0x000fce00078e00ff */
[----:B01234-:R-:W-:Y:S05]  /*2970*/  WARPSYNC.COLLECTIVE R27, `(.L_x_9157) ;  /* 0x000000001b087348 */ /* 0x01ffea0003c00000 */
[----:B------:R0:W0:Y:S02]  /*2980*/  SHFL.IDX P5, R27, R26, R28, R29 ;  /* 0x0000001c1a1b7389 */ /* 0x00002400000a001d */
[----:B01234-:R-:W-:Y:S05]  /*2990*/  ENDCOLLECTIVE ;  /* 0x000000000000791b */ /* 0x01ffea0003800000 */
.L_x_9157:
[----:B------:R-:W-:Y:S05]  /*29a0*/  BSYNC B0 ;  /* 0x0000000000007941 */ /* 0x000fea0003800000 */
.L_x_9156:
[----:B------:R-:W-:Y:S05]  /*29b0*/  BRA `(.L_x_9158) ;  /* 0xfffffff000ec7947 */ /* 0x000fea000383ffff */
.L_x_9120:
[----:B------:R-:W-:Y:S01]  /*29c0*/  BSSY B0, `(.L_x_9159) ;  /* 0x0000007000007945 */ /* 0x000fe20003800000 */
[----:B------:R-:W-:Y:S01]  /*29d0*/  IMAD.MOV.U32 R28, RZ, RZ, R9 ;  /* 0x000000ffff1c7224 */ /* 0x000fe200078e0009 */
[----:B------:R-:W-:Y:S01]  /*29e0*/  MOV R29, 0x101f ;  /* 0x0000101f001d7802 */ /* 0x000fe20000000f00 */
[----:B------:R-:W-:-:S07]  /*29f0*/  IMAD.MOV.U32 R27, RZ, RZ, -0x1 ;  /* 0xffffffffff1b7424 */ /* 0x000fce00078e00ff */
[----:B01234-:R-:W-:Y:S05]  /*2a00*/  WARPSYNC.COLLECTIVE R27, `(.L_x_9160) ;  /* 0x000000001b087348 */ /* 0x01ffea0003c00000 */
[----:B------:R0:W0:Y:S02]  /*2a10*/  SHFL.IDX P5, R27, R26, R28, R29 ;  /* 0x0000001c1a1b7389 */ /* 0x00002400000a001d */
[----:B01234-:R-:W-:Y:S05]  /*2a20*/  ENDCOLLECTIVE ;  /* 0x000000000000791b */ /* 0x01ffea0003800000 */
.L_x_9160:
[----:B------:R-:W-:Y:S05]  /*2a30*/  BSYNC B0 ;  /* 0x0000000000007941 */ /* 0x000fea0003800000 */
.L_x_9159:
[----:B------:R-:W-:Y:S05]  /*2a40*/  BRA `(.L_x_9161) ;  /* 0xfffffff000e07947 */ /* 0x000fea000383ffff */
.L_x_9122:
[----:B------:R-:W-:Y:S01]  /*2a50*/  HFMA2 R29, -RZ, RZ, 0, 0.000503063201904296875 ;  /* 0x0000101fff1d7431 */ /* 0x000fe200000001ff */
[----:B------:R-:W-:Y:S01]  /*2a60*/  BSSY B0, `(.L_x_9162) ;  /* 0x0000006000007945 */ /* 0x000fe20003800000 */
[----:B------:R-:W-:Y:S02]  /*2a70*/  IMAD.MOV.U32 R28, RZ, RZ, R10 ;  /* 0x000000ffff1c7224 */ /* 0x000fe400078e000a */
[----:B------:R-:W-:-:S07]  /*2a80*/  IMAD.MOV.U32 R27, RZ, RZ, -0x1 ;  /* 0xffffffffff1b7424 */ /* 0x000fce00078e00ff */
[----:B01234-:R-:W-:Y:S05]  /*2a90*/  WARPSYNC.COLLECTIVE R27, `(.L_x_9163) ;  /* 0x000000001b087348 */ /* 0x01ffea0003c00000 */
[----:B------:R0:W0:Y:S02]  /*2aa0*/  SHFL.IDX P5, R27, R26, R28, R29 ;  /* 0x0000001c1a1b7389 */ /* 0x00002400000a001d */
[----:B01234-:R-:W-:Y:S05]  /*2ab0*/  ENDCOLLECTIVE ;  /* 0x000000000000791b */ /* 0x01ffea0003800000 */
.L_x_9163:
[----:B------:R-:W-:Y:S05]  /*2ac0*/  BSYNC B0 ;  /* 0x0000000000007941 */ /* 0x000fea0003800000 */
.L_x_9162:
[----:B------:R-:W-:Y:S05]  /*2ad0*/  BRA `(.L_x_9164) ;  /* 0xfffffff000d47947 */ /* 0x000fea000383ffff */
.L_x_9124:
[----:B------:R-:W-:Y:S01]  /*2ae0*/  BSSY B0, `(.L_x_9165) ;  /* 0x0000007000007945 */ /* 0x000fe20003800000 */
[----:B------:R-:W-:Y:S01]  /*2af0*/  IMAD.MOV.U32 R28, RZ, RZ, R11 ;  /* 0x000000ffff1c7224 */ /* 0x000fe200078e000b */
[----:B------:R-:W-:Y:S01]  /*2b00*/  MOV R29, 0x101f ;  /* 0x0000101f001d7802 */ /* 0x000fe20000000f00 */
[----:B------:R-:W-:-:S07]  /*2b10*/  IMAD.MOV.U32 R27, RZ, RZ, -0x1 ;  /* 0xffffffffff1b7424 */ /* 0x000fce00078e00ff */
[----:B01234-:R-:W-:Y:S05]  /*2b20*/  WARPSYNC.COLLECTIVE R27, `(.L_x_9166) ;  /* 0x000000001b087348 */ /* 0x01ffea0003c00000 */
[----:B------:R0:W0:Y:S02]  /*2b30*/  SHFL.IDX P5, R27, R26, R28, R29 ;  /* 0x0000001c1a1b7389 */ /* 0x00002400000a001d */
[----:B01234-:R-:W-:Y:S05]  /*2b40*/  ENDCOLLECTIVE ;  /* 0x000000000000791b */ /* 0x01ffea0003800000 */
.L_x_9166:
[----:B------:R-:W-:Y:S05]  /*2b50*/  BSYNC B0 ;  /* 0x0000000000007941 */ /* 0x000fea0003800000 */
.L_x_9165:
[----:B------:R-:W-:Y:S05]  /*2b60*/  BRA `(.L_x_9167) ;  /* 0xfffffff000c87947 */ /* 0x000fea000383ffff */
.L_x_9126:
[----:B------:R-:W-:Y:S01]  /*2b70*/  HFMA2 R29, -RZ, RZ, 0, 0.000503063201904296875 ;  /* 0x0000101fff1d7431 */ /* 0x000fe200000001ff */
[----:B------:R-:W-:Y:S01]  /*2b80*/  BSSY B0, `(.L_x_9168) ;  /* 0x0000006000007945 */ /* 0x000fe20003800000 */
[----:B------:R-:W-:Y:S02]  /*2b90*/  IMAD.MOV.U32 R28, RZ, RZ, R12 ;  /* 0x000000ffff1c7224 */ /* 0x000fe400078e000c */
[----:B------:R-:W-:-:S07]  /*2ba0*/  IMAD.MOV.U32 R27, RZ, RZ, -0x1 ;  /* 0xffffffffff1b7424 */ /* 0x000fce00078e00ff */
[----:B01234-:R-:W-:Y:S05]  /*2bb0*/  WARPSYNC.COLLECTIVE R27, `(.L_x_9169) ;  /* 0x000000001b087348 */ /* 0x01ffea0003c00000 */
[----:B------:R0:W0:Y:S02]  /*2bc0*/  SHFL.IDX P5, R27, R26, R28, R29 ;  /* 0x0000001c1a1b7389 */ /* 0x00002400000a001d */
[----:B01234-:R-:W-:Y:S05]  /*2bd0*/  ENDCOLLECTIVE ;  /* 0x000000000000791b */ /* 0x01ffea0003800000 */
.L_x_9169:
[----:B------:R-:W-:Y:S05]  /*2be0*/  BSYNC B0 ;  /* 0x0000000000007941 */ /* 0x000fea0003800000 */
.L_x_9168:
[----:B------:R-:W-:Y:S05]  /*2bf0*/  BRA `(.L_x_9170) ;  /* 0xfffffff000bc7947 */ /* 0x000fea000383ffff */
.L_x_9128:
[----:B------:R-:W-:Y:S01]  /*2c00*/  BSSY B0, `(.L_x_9171) ;  /* 0x0000007000007945 */ /* 0x000fe20003800000 */
[----:B------:R-:W-:Y:S01]  /*2c10*/  IMAD.MOV.U32 R28, RZ, RZ, R13 ;  /* 0x000000ffff1c7224 */ /* 0x000fe200078e000d */
[----:B------:R-:W-:Y:S01]  /*2c20*/  MOV R29, 0x101f ;  /* 0x0000101f001d7802 */ /* 0x000fe20000000f00 */
[----:B------:R-:W-:-:S07]  /*2c30*/  IMAD.MOV.U32 R27, RZ, RZ, -0x1 ;  /* 0xffffffffff1b7424 */ /* 0x000fce00078e00ff */
[----:B01234-:R-:W-:Y:S05]  /*2c40*/  WARPSYNC.COLLECTIVE R27, `(.L_x_9172) ;  /* 0x000000001b087348 */ /* 0x01ffea0003c00000 */
[----:B------:R0:W0:Y:S02]  /*2c50*/  SHFL.IDX P5, R27, R26, R28, R29 ;  /* 0x0000001c1a1b7389 */ /* 0x00002400000a001d */
[----:B01234-:R-:W-:Y:S05]  /*2c60*/  ENDCOLLECTIVE ;  /* 0x000000000000791b */ /* 0x01ffea0003800000 */
.L_x_9172:
[----:B------:R-:W-:Y:S05]  /*2c70*/  BSYNC B0 ;  /* 0x0000000000007941 */ /* 0x000fea0003800000 */
.L_x_9171:
[----:B------:R-:W-:Y:S05]  /*2c80*/  BRA `(.L_x_9173) ;  /* 0xfffffff000b07947 */ /* 0x000fea000383ffff */
.L_x_9130:
[----:B------:R-:W-:Y:S01]  /*2c90*/  HFMA2 R29, -RZ, RZ, 0, 0.000503063201904296875 ;  /* 0x0000101fff1d7431 */ /* 0x000fe200000001ff */
[----:B------:R-:W-:Y:S01]  /*2ca0*/  BSSY B0, `(.L_x_9174) ;  /* 0x0000006000007945 */ /* 0x000fe20003800000 */
[----:B------:R-:W-:Y:S02]  /*2cb0*/  IMAD.MOV.U32 R28, RZ, RZ, R14 ;  /* 0x000000ffff1c7224 */ /* 0x000fe400078e000e */
[----:B------:R-:W-:-:S07]  /*2cc0*/  IMAD.MOV.U32 R27, RZ, RZ, -0x1 ;  /* 0xffffffffff1b7424 */ /* 0x000fce00078e00ff */
[----:B01234-:R-:W-:Y:S05]  /*2cd0*/  WARPSYNC.COLLECTIVE R27, `(.L_x_9175) ;  /* 0x000000001b087348 */ /* 0x01ffea0003c00000 */
[----:B------:R0:W0:Y:S02]  /*2ce0*/  SHFL.IDX P5, R27, R26, R28, R29 ;  /* 0x0000001c1a1b7389 */ /* 0x00002400000a001d */
[----:B01234-:R-:W-:Y:S05]  /*2cf0*/  ENDCOLLECTIVE ;  /* 0x000000000000791b */ /* 0x01ffea0003800000 */
.L_x_9175:
[----:B------:R-:W-:Y:S05]  /*2d00*/  BSYNC B0 ;  /* 0x0000000000007941 */ /* 0x000fea0003800000 */
.L_x_9174:
[----:B------:R-:W-:Y:S05]  /*2d10*/  BRA `(.L_x_9176) ;  /* 0xfffffff000a47947 */ /* 0x000fea000383ffff */
.L_x_9132:
[----:B------:R-:W-:Y:S01]  /*2d20*/  BSSY B0, `(.L_x_9177) ;  /* 0x0000007000007945 */ /* 0x000fe20003800000 */
[----:B------:R-:W-:Y:S01]  /*2d30*/  IMAD.MOV.U32 R28, RZ, RZ, R15 ;  /* 0x000000ffff1c7224 */ /* 0x000fe200078e000f */
[----:B------:R-:W-:Y:S01]  /*2d40*/  MOV R29, 0x101f ;  /* 0x0000101f001d7802 */ /* 0x000fe20000000f00 */
[----:B------:R-:W-:-:S07]  /*2d50*/  IMAD.MOV.U32 R27, RZ, RZ, -0x1 ;  /* 0xffffffffff1b7424 */ /* 0x000fce00078e00ff */
[----:B01234-:R-:W-:Y:S05]  /*2d60*/  WARPSYNC.COLLECTIVE R27, `(.L_x_9178) ;  /* 0x000000001b087348 */ /* 0x01ffea0003c00000 */
[----:B------:R0:W0:Y:S02]  /*2d70*/  SHFL.IDX P5, R27, R26, R28, R29 ;  /* 0x0000001c1a1b7389 */ /* 0x00002400000a001d */
[----:B01234-:R-:W-:Y:S05]  /*2d80*/  ENDCOLLECTIVE ;  /* 0x000000000000791b */ /* 0x01ffea0003800000 */
.L_x_9178:
[----:B------:R-:W-:Y:S05]  /*2d90*/  BSYNC B0 ;  /* 0x0000000000007941 */ /* 0x000fea0003800000 */
.L_x_9177:
[----:B------:R-:W-:Y:S05]  /*2da0*/  BRA `(.L_x_9179) ;  /* 0xfffffff000987947 */ /* 0x000fea000383ffff */
.L_x_9134:
[----:B------:R-:W-:Y:S01]  /*2db0*/  HFMA2 R29, -RZ, RZ, 0, 0.000503063201904296875 ;  /* 0x0000101fff1d7431 */ /* 0x000fe200000001ff */
[----:B------:R-:W-:Y:S01]  /*2dc0*/  BSSY B0, `(.L_x_9180) ;  /* 0x0000006000007945 */ /* 0x000fe20003800000 */
[----:B------:R-:W-:Y:S02]  /*2dd0*/  IMAD.MOV.U32 R28, RZ, RZ, R16 ;  /* 0x000000ffff1c7224 */ /* 0x000fe400078e0010 */
[----:B------:R-:W-:-:S07]  /*2de0*/  IMAD.MOV.U32 R27, RZ, RZ, -0x1 ;  /* 0xffffffffff1b7424 */ /* 0x000fce00078e00ff */
[----:B01234-:R-:W-:Y:S05]  /*2df0*/  WARPSYNC.COLLECTIVE R27, `(.L_x_9181) ;  /* 0x000000001b087348 */ /* 0x01ffea0003c00000 */
[----:B------:R0:W0:Y:S02]  /*2e00*/  SHFL.IDX P5, R27, R26, R28, R29 ;  /* 0x0000001c1a1b7389 */ /* 0x00002400000a001d */
[----:B01234-:R-:W-:Y:S05]  /*2e10*/  ENDCOLLECTIVE ;  /* 0x000000000000791b */ /* 0x01ffea0003800000 */
.L_x_9181:
[----:B------:R-:W-:Y:S05]  /*2e20*/  BSYNC B0 ;  /* 0x0000000000007941 */ /* 0x000fea0003800000 */
.L_x_9180:
[----:B------:R-:W-:Y:S05]  /*2e30*/  BRA `(.L_x_9182) ;  /* 0xfffffff0008c7947 */ /* 0x000fea000383ffff */
.L_x_9136:
[----:B------:R-:W-:Y:S01]  /*2e40*/  BSSY B0, `(.L_x_9183) ;  /* 0x0000007000007945 */ /* 0x000fe20003800000 */
[----:B------:R-:W-:Y:S01]  /*2e50*/  IMAD.MOV.U32 R28, RZ, RZ, R17 ;  /* 0x000000ffff1c7224 */ /* 0x000fe200078e0011 */
[----:B------:R-:W-:Y:S01]  /*2e60*/  MOV R29, 0x101f ;  /* 0x0000101f001d7802 */ /* 0x000fe20000000f00 */
[----:B------:R-:W-:-:S07]  /*2e70*/  IMAD.MOV.U32 R27, RZ, RZ, -0x1 ;  /* 0xffffffffff1b7424 */ /* 0x000fce00078e00ff */
[----:B01234-:R-:W-:Y:S05]  /*2e80*/  WARPSYNC.COLLECTIVE R27, `(.L_x_9184) ;  /* 0x000000001b087348 */ /* 0x01ffea0003c00000 */
[----:B------:R0:W0:Y:S02]  /*2e90*/  SHFL.IDX P5, R27, R26, R28, R29 ;  /* 0x0000001c1a1b7389 */ /* 0x00002400000a001d */
[----:B01234-:R-:W-:Y:S05]  /*2ea0*/  ENDCOLLECTIVE ;  /* 0x000000000000791b */ /* 0x01ffea0003800000 */
.L_x_9184:
[----:B------:R-:W-:Y:S05]  /*2eb0*/  BSYNC B0 ;  /* 0x0000000000007941 */ /* 0x000fea0003800000 */
.L_x_9183:
[----:B------:R-:W-:Y:S05]  /*2ec0*/  BRA `(.L_x_9185) ;  /* 0xfffffff000807947 */ /* 0x000fea000383ffff */
.L_x_9138:
[----:B------:R-:W-:Y:S01]  /*2ed0*/  HFMA2 R29, -RZ, RZ, 0, 0.000503063201904296875 ;  /* 0x0000101fff1d7431 */ /* 0x000fe200000001ff */
[----:B------:R-:W-:Y:S01]  /*2ee0*/  BSSY B0, `(.L_x_9186) ;  /* 0x0000006000007945 */ /* 0x000fe20003800000 */
[----:B------:R-:W-:Y:S02]  /*2ef0*/  IMAD.MOV.U32 R28, RZ, RZ, R18 ;  /* 0x000000ffff1c7224 */ /* 0x000fe400078e0012 */
[----:B------:R-:W-:-:S07]  /*2f00*/  IMAD.MOV.U32 R27, RZ, RZ, -0x1 ;  /* 0xffffffffff1b7424 */ /* 0x000fce00078e00ff */
[----:B01234-:R-:W-:Y:S05]  /*2f10*/  WARPSYNC.COLLECTIVE R27, `(.L_x_9187) ;  /* 0x000000001b087348 */ /* 0x01ffea0003c00000 */
[----:B------:R0:W0:Y:S02]  /*2f20*/  SHFL.IDX P5, R27, R26, R28, R29 ;  /* 0x0000001c1a1b7389 */ /* 0x00002400000a001d */
[----:B01234-:R-:W-:Y:S05]  /*2f30*/  ENDCOLLECTIVE ;  /* 0x000000000000791b */ /* 0x01ffea0003800000 */
.L_x_9187:
[----:B------:R-:W-:Y:S05]  /*2f40*/  BSYNC B0 ;  /* 0x0000000000007941 */ /* 0x000fea0003800000 */
.L_x_9186:
[----:B------:R-:W-:Y:S01]  /*2f50*/  IMAD.MOV.U32 R25, RZ, RZ, R27 ;  /* 0x000000ffff197224 */ /* 0x000fe200078e001b */
[----:B------:R-:W-:Y:S06]  /*2f60*/  BRA `(.L_x_9188) ;  /* 0xfffffff000707947 */ /* 0x000fec000383ffff */
        .weak           $__internal_201_$__cuda_sm20_div_s16
        .type           $__internal_201_$__cuda_sm20_div_s16,@function
        .size           $__internal_201_$__cuda_sm20_div_s16,(.L_x_38704 - $__internal_201_$__cuda_sm20_div_s16)
$__internal_201_$__cuda_sm20_div_s16:
        /* <DEDUP_REMOVED lines=25> */
[----:B------:R-:W-:Y:S05]  /*3100*/  RET.REL.NODEC R20 `(_Z9cuda_gemmIiLi128ELi4ELi1ELi64ELi16ELi16ELi64ELi1ELi0EEviiiPT_S1_S1_iii) ;  /* 0xffffffcc14bc7950 */ /* 0x000fea0003c3ffff */
.L_x_9189:
        /* <DEDUP_REMOVED lines=15> */
.L_x_38704:


//--------------------- .text._Z9cuda_gemmIiLi128ELi4ELi1ELi64ELi16ELi16ELi64ELi0ELi1EEviiiPT_S1_S1_iii --------------------------
	.section	.text._Z9cuda_gemmIiLi128ELi4ELi1ELi64ELi16ELi16ELi64ELi0ELi1EEviiiPT_S1_S1_iii,"ax",@progbits
	.align	128
        .global         _Z9cuda_gemmIiLi128ELi4ELi1ELi64ELi16ELi16ELi64ELi0ELi1EEviiiPT_S1_S1_iii
        .type           _Z9cuda_gemmIiLi128ELi4ELi1ELi64ELi16ELi16ELi64ELi0ELi1EEviiiPT_S1_S1_iii,@function
        .size           _Z9cuda_gemmIiLi128ELi4ELi1ELi64ELi16ELi16ELi64ELi0ELi1EEviiiPT_S1_S1_iii,(.L_x_38705 - _Z9cuda_gemmIiLi128ELi4ELi1ELi64ELi16ELi16ELi64ELi0ELi1EEviiiPT_S1_S1_iii)
        .other          _Z9cuda_gemmIiLi128ELi4ELi1ELi64ELi16ELi16ELi64ELi0ELi1EEviiiPT_S1_S1_iii,@"STO_CUDA_ENTRY STV_DEFAULT"
_Z9cuda_gemmIiLi128ELi4ELi1ELi64ELi16ELi16ELi64ELi0ELi1EEviiiPT_S1_S1_iii:
.text._Z9cuda_gemmIiLi128ELi4ELi1ELi64ELi16ELi16ELi64ELi0ELi1EEviiiPT_S1_S1_iii:
[----:B------:R-:W-:Y:S01]  /*0000*/  LDC R1, c[0x0][0x37c] ;  /* 0x0000df00ff017b82 */ /* 0x000fe20000000800 */
[----:B------:R-:W0:Y:S07]  /*0010*/  S2R R5, SR_TID.X ;  /* 0x0000000000057919 */ /* 0x000e2e0000002100 */
[----:B------:R-:W1:Y:S01]  /*0020*/  LDC R0, c[0x0][0x360] ;  /* 0x0000d800ff007b82 */ /* 0x000e620000000800 */
[----:B------:R-:W-:Y:S02]  /*0030*/  MOV R9, 0x80 ;  /* 0x0000008000097802 */ /* 0x000fe40000000f00 */
[----:B-1----:R-:W-:Y:S01]  /*0040*/  LOP3.LUT R3, R0, 0xff, RZ, 0xc0, !PT ;  /* 0x000000ff00037812 */ /* 0x002fe200078ec0ff */
[----:B0-----:R-:W-:-:S05]  /*0050*/  IMAD.IADD R2, R5, 0x1, R0 ;  /* 0x0000000105027824 */ /* 0x001fca00078e0200 */
[----:B------:R-:W-:-:S07]  /*0060*/  LOP3.LUT R4, R2, 0xff, RZ, 0xc, !PT ;  /* 0x000000ff02047812 */ /* 0x000fce00078e0cff */
[----:B------:R-:W-:Y:S05]  /*0070*/  CALL.REL.NOINC `($__internal_202_$__cuda_sm20_div_u16) ;  /* 0x0000001000e87944 */ /* 0x000fea0003c00000 */
[----:B------:R-:W0:Y:S01]  /*0080*/  LDC R2, c[0x0][0x374] ;  /* 0x0000dd00ff027b82 */ /* 0x000e220000000800 */
[C---:B------:R-:W-:Y:S01]  /*0090*/  LOP3.LUT R13, R8.reuse, 0x3, RZ, 0xc0, !PT ;  /* 0x00000003080d7812 */ /* 0x040fe200078ec0ff */
[----:B------:R-:W1:Y:S01]  /*00a0*/  LDCU.64 UR10, c[0x0][0x358] ;  /* 0x00006b00ff0a77ac */ /* 0x000e620008000a00 */
[----:B------:R-:W-:Y:S01]  /*00b0*/  LOP3.LUT R3, R8, 0xffff, RZ, 0xc0, !PT ;  /* 0x0000ffff08037812 */ /* 0x000fe200078ec0ff */
[----:B------:R-:W-:Y:S01]  /*00c0*/  BSSY.RECONVERGENT B0, `(.L_x_9190) ;  /* 0x000001b000007945 */ /* 0x000fe20003800200 */
[----:B------:R-:W-:Y:S01]  /*00d0*/  ISETP.NE.AND P2, PT, R13, 0x2, PT ;  /* 0x000000020d00780c */ /* 0x000fe20003f45270 */
[----:B------:R-:W-:Y:S01]  /*00e0*/  IMAD.MOV.U32 R9, RZ, RZ, R5 ;  /* 0x000000ffff097224 */ /* 0x000fe200078e0005 */
[----:B------:R-:W-:Y:S01]  /*00f0*/  ISETP.GE.U32.AND P0, PT, R3, 0x2, PT ;  /* 0x000000020300780c */ /* 0x000fe20003f06070 */
[----:B------:R-:W2:Y:S01]  /*0100*/  S2UR UR8, SR_CTAID.Y ;  /* 0x00000000000879c3 */ /* 0x000ea20000002600 */
[----:B0-----:R-:W-:-:S05]  /*0110*/  IMAD.SHL.U32 R2, R2, 0x4, RZ ;  /* 0x0000000402027824 */ /* 0x001fca00078e00ff */
[----:B--2---:R-:W-:-:S04]  /*0120*/  ISETP.LE.U32.AND P1, PT, R2, UR8, PT ;  /* 0x0000000802007c0c */ /* 0x004fc8000bf23070 */
[----:B-1----:R-:W-:Y:S09]  /*0130*/  @!P2 BRA `(.L_x_9191) ;  /* 0x00000000004ca947 */ /* 0x002ff20003800000 */
[----:B------:R-:W0:Y:S01]  /*0140*/  S2R R7, SR_CgaCtaId ;  /* 0x0000000000077919 */ /* 0x000e220000008800 */
[----:B------:R-:W1:Y:S01]  /*0150*/  LDC.64 R2, c[0x0][0x398] ;  /* 0x0000e600ff027b82 */ /* 0x000e620000000a00 */
[----:B------:R-:W-:Y:S01]  /*0160*/  MOV R4, 0x400 ;  /* 0x0000040000047802 */ /* 0x000fe20000000f00 */
[----:B------:R-:W-:Y:S02]  /*0170*/  HFMA2 R8, -RZ, RZ, 0, 0 ;  /* 0x00000000ff087431 */ /* 0x000fe400000001ff */
[----:B------:R-:W-:Y:S01]  /*0180*/  IMAD.MOV.U32 R9, RZ, RZ, R5 ;  /* 0x000000ffff097224 */ /* 0x000fe200078e0005 */
[----:B0-----:R-:W-:-:S07]  /*0190*/  LEA R4, R7, R4, 0x18 ;  /* 0x0000000407047211 */ /* 0x001fce00078ec0ff */
.L_x_9192:
[----:B01----:R-:W-:-:S06]  /*01a0*/  IMAD.WIDE.U32 R6, R9, 0x4, R2 ;  /* 0x0000000409067825 */ /* 0x003fcc00078e0002 */
[----:B------:R-:W2:Y:S01]  /*01b0*/  LDG.E R6, desc[UR10][R6.64] ;  /* 0x0000000a06067981 */ /* 0x000ea2000c1e1900 */
[----:B------:R-:W-:Y:S01]  /*01c0*/  LOP3.LUT R11, R9, 0xf, RZ, 0xc0, !PT ;  /* 0x0000000f090b7812 */ /* 0x000fe200078ec0ff */
[----:B------:R-:W-:Y:S01]  /*01d0*/  VIADD R8, R8, 0x1 ;  /* 0x0000000108087836 */ /* 0x000fe20000000000 */
[----:B------:R-:W-:Y:S02]  /*01e0*/  SHF.R.U32.HI R10, RZ, 0x2, R9 ;  /* 0x00000002ff0a7819 */ /* 0x000fe40000011609 */
[----:B------:R-:W-:Y:S01]  /*01f0*/  IADD3 R9, PT, PT, R0, R9, RZ ;  /* 0x0000000900097210 */ /* 0x000fe20007ffe0ff */
[----:B------:R-:W-:Y:S01]  /*0200*/  IMAD R11, R11, 0x44, R4 ;  /* 0x000000440b0b7824 */ /* 0x000fe200078e0204 */
[----:B------:R-:W-:-:S05]  /*0210*/  LOP3.LUT R10, R10, 0x3ffffffc, RZ, 0xc0, !PT ;  /* 0x3ffffffc0a0a7812 */ /* 0x000fca00078ec0ff */
[----:B------:R-:W-:Y:S01]  /*0220*/  IMAD.IADD R11, R11, 0x1, R10 ;  /* 0x000000010b0b7824 */ /* 0x000fe200078e020a */
[----:B------:R-:W-:-:S04]  /*0230*/  LOP3.LUT R10, R8, R13, RZ, 0x3c, !PT ;  /* 0x0000000d080a7212 */ /* 0x000fc800078e3cff */
[----:B------:R-:W-:Y:S01]  /*0240*/  ISETP.NE.AND P2, PT, R10, 0x2, PT ;  /* 0x000000020a00780c */ /* 0x000fe20003f45270 */
[----:B--2---:R0:W-:-:S12]  /*0250*/  STS [R11], R6 ;  /* 0x000000060b007388 */ /* 0x0041d80000000800 */
[----:B------:R-:W-:Y:S05]  /*0260*/  @P2 BRA `(.L_x_9192) ;  /* 0xfffffffc00cc2947 */ /* 0x000fea000383ffff */
.L_x_9191:
[----:B------:R-:W-:Y:S05]  /*0270*/  BSYNC.RECONVERGENT B0 ;  /* 0x0000000000007941 */ /* 0x000fea0003800200 */
.L_x_9190:
[----:B------:R-:W-:Y:S04]  /*0280*/  BSSY.RECONVERGENT B0, `(.L_x_9193) ;  /* 0x0000030000007945 */ /* 0x000fe80003800200 */
[----:B------:R-:W-:Y:S05]  /*0290*/  @!P0 BRA `(.L_x_9194) ;  /* 0x0000000000b88947 */ /* 0x000fea0003800000 */
[----:B------:R-:W1:Y:S01]  /*02a0*/  S2R R7, SR_CgaCtaId ;  /* 0x0000000000077919 */ /* 0x000e620000008800 */
[----:B------:R-:W2:Y:S01]  /*02b0*/  LDC.64 R2, c[0x0][0x398] ;  /* 0x0000e600ff027b82 */ /* 0x000ea20000000a00 */
[----:B------:R-:W-:Y:S01]  /*02c0*/  MOV R4, 0x400 ;  /* 0x0000040000047802 */ /* 0x000fe20000000f00 */
[C-C-:B0-----:R-:W-:Y:S02]  /*02d0*/  IMAD R11, R0.reuse, 0x2, R9.reuse ;  /* 0x00000002000b7824 */ /* 0x141fe400078e0209 */
[----:B------:R-:W-:Y:S02]  /*02e0*/  IMAD R13, R0, 0x3, R9 ;  /* 0x00000003000d7824 */ /* 0x000fe400078e0209 */
[----:B------:R-:W-:Y:S01]  /*02f0*/  IMAD.IADD R15, R9, 0x1, R0 ;  /* 0x00000001090f7824 */ /* 0x000fe200078e0200 */
[----:B-1----:R-:W-:-:S07]  /*0300*/  LEA R4, R7, R4, 0x18 ;  /* 0x0000000407047211 */ /* 0x002fce00078ec0ff */
.L_x_9195:
[----:B--2---:R-:W-:-:S04]  /*0310*/  IMAD.WIDE.U32 R20, R9, 0x4, R2 ;  /* 0x0000000409147825 */ /* 0x004fc800078e0002 */
[--C-:B------:R-:W-:Y:S01]  /*0320*/  IMAD.WIDE.U32 R16, R15, 0x4, R2.reuse ;  /* 0x000000040f107825 */ /* 0x100fe200078e0002 */
[----:B-1----:R0:W2:Y:S03]  /*0330*/  LDG.E R8, desc[UR10][R20.64] ;  /* 0x0000000a14087981 */ /* 0x0020a6000c1e1900 */
[--C-:B------:R-:W-:Y:S01]  /*0340*/  IMAD.WIDE.U32 R18, R11, 0x4, R2.reuse ;  /* 0x000000040b127825 */ /* 0x100fe200078e0002 */
[----:B------:R-:W3:Y:S03]  /*0350*/  LDG.E R10, desc[UR10][R16.64] ;  /* 0x0000000a100a7981 */ /* 0x000ee6000c1e1900 */
[----:B------:R-:W-:Y:S01]  /*0360*/  IMAD.WIDE.U32 R6, R13, 0x4, R2 ;  /* 0x000000040d067825 */ /* 0x000fe200078e0002 */
[----:B------:R-:W4:Y:S05]  /*0370*/  LDG.E R12, desc[UR10][R18.64] ;  /* 0x0000000a120c7981 */ /* 0x000f2a000c1e1900 */
[----:B------:R-:W5:Y:S01]  /*0380*/  LDG.E R6, desc[UR10][R6.64] ;  /* 0x0000000a06067981 */ /* 0x000f62000c1e1900 */
[----:B------:R-:W-:-:S02]  /*0390*/  LOP3.LUT R29, R9, 0xf, RZ, 0xc0, !PT ;  /* 0x0000000f091d7812 */ /* 0x000fc400078ec0ff */
[----:B------:R-:W-:Y:S02]  /*03a0*/  SHF.R.U32.HI R24, RZ, 0x2, R9 ;  /* 0x00000002ff187819 */ /* 0x000fe40000011609 */
[----:B------:R-:W-:Y:S02]  /*03b0*/  LOP3.LUT R23, R15, 0xf, RZ, 0xc0, !PT ;  /* 0x0000000f0f177812 */ /* 0x000fe400078ec0ff */
[----:B------:R-:W-:Y:S02]  /*03c0*/  SHF.R.U32.HI R14, RZ, 0x2, R15 ;  /* 0x00000002ff0e7819 */ /* 0x000fe4000001160f */
[----:B------:R-:W-:Y:S02]  /*03d0*/  LOP3.LUT R25, R11, 0xf, RZ, 0xc0, !PT ;  /* 0x0000000f0b197812 */ /* 0x000fe400078ec0ff */
[----:B------:R-:W-:Y:S02]  /*03e0*/  SHF.R.U32.HI R22, RZ, 0x2, R11 ;  /* 0x00000002ff167819 */ /* 0x000fe4000001160b */
[----:B------:R-:W-:-:S02]  /*03f0*/  LOP3.LUT R27, R13, 0xf, RZ, 0xc0, !PT ;  /* 0x0000000f0d1b7812 */ /* 0x000fc400078ec0ff */
[----:B0-----:R-:W-:Y:S01]  /*0400*/  SHF.R.U32.HI R20, RZ, 0x2, R13 ;  /* 0x00000002ff147819 */ /* 0x001fe2000001160d */
[--C-:B------:R-:W-:Y:S01]  /*0410*/  IMAD R29, R29, 0x44, R4.reuse ;  /* 0x000000441d1d7824 */ /* 0x100fe200078e0204 */
[----:B------:R-:W-:Y:S01]  /*0420*/  LOP3.LUT R24, R24, 0x3ffffffc, RZ, 0xc0, !PT ;  /* 0x3ffffffc18187812 */ /* 0x000fe200078ec0ff */
[--C-:B------:R-:W-:Y:S01]  /*0430*/  IMAD R23, R23, 0x44, R4.reuse ;  /* 0x0000004417177824 */ /* 0x100fe200078e0204 */
[----:B------:R-:W-:Y:S01]  /*0440*/  LOP3.LUT R14, R14, 0x3ffffffc, RZ, 0xc0, !PT ;  /* 0x3ffffffc0e0e7812 */ /* 0x000fe200078ec0ff */
[--C-:B------:R-:W-:Y:S01]  /*0450*/  IMAD R25, R25, 0x44, R4.reuse ;  /* 0x0000004419197824 */ /* 0x100fe200078e0204 */
[----:B------:R-:W-:Y:S01]  /*0460*/  LOP3.LUT R22, R22, 0x3ffffffc, RZ, 0xc0, !PT ;  /* 0x3ffffffc16167812 */ /* 0x000fe200078ec0ff */
[----:B------:R-:W-:Y:S01]  /*0470*/  IMAD R27, R27, 0x44, R4 ;  /* 0x000000441b1b7824 */ /* 0x000fe200078e0204 */
[----:B------:R-:W-:Y:S01]  /*0480*/  LOP3.LUT R20, R20, 0x3ffffffc, RZ, 0xc0, !PT ;  /* 0x3ffffffc14147812 */ /* 0x000fe200078ec0ff */
        /* <DEDUP_REMOVED lines=13> */
[----:B-----5:R1:W-:Y:S01]  /*0560*/  STS [R27], R6 ;  /* 0x000000061b007388 */ /* 0x0203e20000000800 */
[----:B------:R-:W-:Y:S05]  /*0570*/  @!P0 BRA `(.L_x_9195) ;  /* 0xfffffffc00648947 */ /* 0x000fea000383ffff */
.L_x_9194:
[----:B------:R-:W-:Y:S05]  /*0580*/  BSYNC.RECONVERGENT B0 ;  /* 0x0000000000007941 */ /* 0x000fea0003800200 */
.L_x_9193:
[----:B------:R-:W-:Y:S05]  /*0590*/  @P1 EXIT ;  /* 0x000000000000194d */ /* 0x000fea0003800000 */
[----:B------:R-:W-:Y:S01]  /*05a0*/  ISETP.GT.U32.AND P0, PT, R5, 0xf, PT ;  /* 0x0000000f0500780c */ /* 0x000fe20003f04070 */
[----:B------:R-:W-:-:S12]  /*05b0*/  BSSY.RECONVERGENT B0, `(.L_x_9196) ;  /* 0x0000016000007945 */ /* 0x000fd80003800200 */
[----:B------:R-:W-:Y:S05]  /*05c0*/  @P0 BRA `(.L_x_9197) ;  /* 0x0000000000500947 */ /* 0x000fea0003800000 */
[----:B------:R-:W2:Y:S01]  /*05d0*/  S2UR UR4, SR_CTAID.X ;  /* 0x00000000000479c3 */ /* 0x000ea20000002500 */
[----:B------:R-:W3:Y:S01]  /*05e0*/  LDCU UR6, c[0x0][0x388] ;  /* 0x00007100ff0677ac */ /* 0x000ee20008000800 */
[----:B------:R-:W-:Y:S01]  /*05f0*/  IMAD.SHL.U32 R7, R5, 0x4, RZ ;  /* 0x0000000405077824 */ /* 0x000fe200078e00ff */
[----:B------:R-:W-:Y:S02]  /*0600*/  UMOV UR5, 0x400 ;  /* 0x0000040000057882 */ /* 0x000fe40000000000 */
[----:B------:R-:W-:-:S03]  /*0610*/  UIADD3 UR5, UPT, UPT, UR5, 0x480, URZ ;  /* 0x0000048005057890 */ /* 0x000fc6000fffe0ff */
[----:B------:R-:W4:Y:S08]  /*0620*/  S2UR UR7, SR_CgaCtaId ;  /* 0x00000000000779c3 */ /* 0x000f300000008800 */
[----:B------:R-:W0:Y:S01]  /*0630*/  LDC.64 R2, c[0x0][0x390] ;  /* 0x0000e400ff027b82 */ /* 0x000e220000000a00 */
[----:B--2---:R-:W-:-:S04]  /*0640*/  USHF.L.U32 UR4, UR4, 0x6, URZ ;  /* 0x0000000604047899 */ /* 0x004fc800080006ff */
[----:B---3--:R-:W-:Y:S02]  /*0650*/  UIMAD UR4, UR8, UR6, UR4 ;  /* 0x00000006080472a4 */ /* 0x008fe4000f8e0204 */
[----:B----4-:R-:W-:-:S04]  /*0660*/  ULEA UR5, UR7, UR5, 0x18 ;  /* 0x0000000507057291 */ /* 0x010fc8000f8ec0ff */
[----:B------:R-:W-:Y:S02]  /*0670*/  VIADD R15, R7, UR4 ;  /* 0x00000004070f7c36 */ /* 0x000fe40008000000 */
[----:B------:R-:W-:-:S07]  /*0680*/  LEA R13, R5, UR5, 0x4 ;  /* 0x00000005050d7c11 */ /* 0x000fce000f8e20ff */
.L_x_9198:
[----:B01----:R-:W-:-:S06]  /*0690*/  IMAD.WIDE R8, R15, 0x4, R2 ;  /* 0x000000040f087825 */ /* 0x003fcc00078e0202 */
[----:B------:R-:W2:Y:S01]  /*06a0*/  LDG.E.128 R8, desc[UR10][R8.64] ;  /* 0x0000000a08087981 */ /* 0x000ea2000c1e1d00 */
[C---:B------:R-:W-:Y:S01]  /*06b0*/  LEA R7, R0.reuse, R7, 0x2 ;  /* 0x0000000700077211 */ /* 0x040fe200078e10ff */
[----:B------:R-:W-:-:S03]  /*06c0*/  IMAD R15, R0, 0x4, R15 ;  /* 0x00000004000f7824 */ /* 0x000fc600078e020f */
[----:B------:R-:W-:Y:S01]  /*06d0*/  ISETP.GE.U32.AND P0, PT, R7, 0x40, PT ;  /* 0x000000400700780c */ /* 0x000fe20003f06070 */
[----:B--2---:R0:W-:Y:S02]  /*06e0*/  STS.128 [R13], R8 ;  /* 0x000000080d007388 */ /* 0x0041e40000000c00 */
[----:B0-----:R-:W-:-:S10]  /*06f0*/  IMAD R13, R0, 0x10, R13 ;  /* 0x00000010000d7824 */ /* 0x001fd400078e020d */
[----:B------:R-:W-:Y:S05]  /*0700*/  @!P0 BRA `(.L_x_9198) ;  /* 0xfffffffc00e08947 */ /* 0x000fea000383ffff */
.L_x_9197:
[----:B------:R-:W-:Y:S05]  /*0710*/  BSYNC.RECONVERGENT B0 ;  /* 0x0000000000007941 */ /* 0x000fea0003800200 */
.L_x_9196:
[----:B------:R-:W-:Y:S01]  /*0720*/  BAR.SYNC.DEFER_BLOCKING 0x0 ;  /* 0x0000000000007b1d */ /* 0x000fe20000010000 */
[----:B------:R-:W-:-:S13]  /*0730*/  ISETP.GT.U32.AND P0, PT, R5, 0x3f, PT ;  /* 0x0000003f0500780c */ /* 0x000fda0003f04070 */
[----:B------:R-:W-:Y:S05]  /*0740*/  @P0 BRA `(.L_x_9199) ;  /* 0x0000000000f00947 */ /* 0x000fea0003800000 */
[----:B------:R-:W2:Y:S01]  /*0750*/  S2R R3, SR_CgaCtaId ;  /* 0x0000000000037919 */ /* 0x000ea20000008800 */
[----:B------:R-:W-:Y:S01]  /*0760*/  MOV R2, 0x400 ;  /* 0x0000040000027802 */ /* 0x000fe20000000f00 */
[----:B------:R-:W-:Y:S01]  /*0770*/  UMOV UR4, 0xffffffff ;  /* 0xffffffff00047882 */ /* 0x000fe20000000000 */
[----:B------:R-:W-:Y:S02]  /*0780*/  SHF.R.U32.HI R0, RZ, 0x2, R5 ;  /* 0x00000002ff007819 */ /* 0x000fe40000011605 */
[----:B--2---:R-:W-:Y:S01]  /*0790*/  LEA R3, R3, R2, 0x18 ;  /* 0x0000000203037211 */ /* 0x004fe200078ec0ff */
[C---:B------:R-:W-:Y:S01]  /*07a0*/  IMAD.SHL.U32 R2, R5.reuse, 0x4, RZ ;  /* 0x0000000405027824 */ /* 0x040fe200078e00ff */
[----:B------:R-:W-:-:S03]  /*07b0*/  LOP3.LUT R5, R5, 0x3, RZ, 0xc0, !PT ;  /* 0x0000000305057812 */ /* 0x000fc600078ec0ff */
[----:B------:R-:W-:Y:S01]  /*07c0*/  IMAD R0, R0, 0x44, R3 ;  /* 0x0000004400007824 */ /* 0x000fe200078e0203 */
[----:B------:R-:W-:Y:S01]  /*07d0*/  LOP3.LUT R3, R2, 0x3c, RZ, 0xc0, !PT ;  /* 0x0000003c02037812 */ /* 0x000fe200078ec0ff */
[C---:B------:R-:W-:Y:S02]  /*07e0*/  VIADD R2, R5.reuse, 0x1 ;  /* 0x0000000105027836 */ /* 0x040fe40000000000 */
[C---:B------:R-:W-:Y:S01]  /*07f0*/  VIADD R4, R5.reuse, 0x3 ;  /* 0x0000000305047836 */ /* 0x040fe20000000000 */
[----:B------:R-:W-:Y:S01]  /*0800*/  IADD3 R0, PT, PT, R0, R3, RZ ;  /* 0x0000000300007210 */ /* 0x000fe20007ffe0ff */
[----:B------:R-:W-:-:S05]  /*0810*/  VIADD R3, R5, 0x2 ;  /* 0x0000000205037836 */ /* 0x000fca0000000000 */
[----:B------:R-:W2:Y:S01]  /*0820*/  LDS R0, [R0] ;  /* 0x0000000000007984 */ /* 0x000ea20000000800 */
[----:B------:R-:W-:Y:S05]  /*0830*/  BRA.DIV UR4, `(.L_x_9200) ;  /* 0x0000000204c07947 */ /* 0x000fea000b800000 */
.L_x_9217:
[----:B------:R-:W-:-:S03]  /*0840*/  UMOV UR4, 0xffffffff ;  /* 0xffffffff00047882 */ /* 0x000fc60000000000 */
[----:B------:R-:W-:Y:S05]  /*0850*/  BRA.DIV UR4, `(.L_x_9201) ;  /* 0x0000000204d47947 */ /* 0x000fea000b800000 */
.L_x_9220:
[----:B------:R-:W-:Y:S01]  /*0860*/  UMOV UR4, 0xffffffff ;  /* 0xffffffff00047882 */ /* 0x000fe20000000000 */
[----:B------:R-:W-:Y:S02]  /*0870*/  LOP3.LUT R2, R5, 0x4, RZ, 0xfc, !PT ;  /* 0x0000000405027812 */ /* 0x000fe400078efcff */
[----:B------:R-:W-:Y:S05]  /*0880*/  BRA.DIV UR4, `(.L_x_9202) ;  /* 0x0000000204ec7947 */ /* 0x000fea000b800000 */
.L_x_9223:
[----:B------:R-:W-:Y:S01]  /*0890*/  UMOV UR4, 0xffffffff ;  /* 0xffffffff00047882 */ /* 0x000fe20000000000 */
[----:B------:R-:W-:Y:S02]  /*08a0*/  IADD3 R3, PT, PT, R5, 0x5, RZ ;  /* 0x0000000505037810 */ /* 0x000fe40007ffe0ff */
[----:B------:R-:W-:Y:S05]  /*08b0*/  BRA.DIV UR4, `(.L_x_9203) ;  /* 0x0000000604047947 */ /* 0x000fea000b800000 */
.L_x_9226:
[----:B------:R-:W-:Y:S01]  /*08c0*/  UMOV UR4, 0xffffffff ;  /* 0xffffffff00047882 */ /* 0x000fe20000000000 */
[----:B------:R-:W-:Y:S02]  /*08d0*/  VIADD R4, R5, 0x6 ;  /* 0x0000000605047836 */ /* 0x000fe40000000000 */
[----:B------:R-:W-:Y:S05]  /*08e0*/  BRA.DIV UR4, `(.L_x_9204) ;  /* 0x00000006041c7947 */ /* 0x000fea000b800000 */
.L_x_9229:
[----:B------:R-:W-:Y:S01]  /*08f0*/  UMOV UR4, 0xffffffff ;  /* 0xffffffff00047882 */ /* 0x000fe20000000000 */
[----:B------:R-:W-:Y:S02]  /*0900*/  VIADD R2, R5, 0x7 ;  /* 0x0000000705027836 */ /* 0x000fe40000000000 */
[----:B------:R-:W-:Y:S05]  /*0910*/  BRA.DIV UR4, `(.L_x_9205) ;  /* 0x0000000604347947 */ /* 0x000fea000b800000 */
.L_x_9232:
[----:B------:R-:W-:Y:S01]  /*0920*/  UMOV UR4, 0xffffffff ;  /* 0xffffffff00047882 */ /* 0x000fe20000000000 */
[----:B------:R-:W-:Y:S02]  /*0930*/  LOP3.LUT R3, R5, 0x8, RZ, 0xfc, !PT ;  /* 0x0000000805037812 */ /* 0x000fe400078efcff */
[----:B------:R-:W-:Y:S05]  /*0940*/  BRA.DIV UR4, `(.L_x_9206) ;  /* 0x00000006044c7947 */ /* 0x000fea000b800000 */
.L_x_9235:
[----:B------:R-:W-:Y:S01]  /*0950*/  UMOV UR4, 0xffffffff ;  /* 0xffffffff00047882 */ /* 0x000fe20000000000 */
[----:B------:R-:W-:Y:S02]  /*0960*/  IADD3 R4, PT, PT, R5, 0x9, RZ ;  /* 0x0000000905047810 */ /* 0x000fe40007ffe0ff */
[----:B------:R-:W-:Y:S05]  /*0970*/  BRA.DIV UR4, `(.L_x_9207) ;  /* 0x0000000604647947 */ /* 0x000fea000b800000 */
.L_x_9238:
[----:B------:R-:W-:Y:S01]  /*0980*/  UMOV UR4, 0xffffffff ;  /* 0xffffffff00047882 */ /* 0x000fe20000000000 */
[----:B------:R-:W-:Y:S02]  /*0990*/  VIADD R2, R5, 0xa ;  /* 0x0000000a05027836 */ /* 0x000fe40000000000 */
[----:B------:R-:W-:Y:S05]  /*09a0*/  BRA.DIV UR4, `(.L_x_9208) ;  /* 0x00000006047c7947 */ /* 0x000fea000b800000 */
.L_x_9241:
[----:B------:R-:W-:Y:S01]  /*09b0*/  UMOV UR4, 0xffffffff ;  /* 0xffffffff00047882 */ /* 0x000fe20000000000 */
[----:B------:R-:W-:Y:S02]  /*09c0*/  VIADD R3, R5, 0xb ;  /* 0x0000000b05037836 */ /* 0x000fe40000000000 */
[----:B------:R-:W-:Y:S05]  /*09d0*/  BRA.DIV UR4, `(.L_x_9209) ;  /* 0x0000000604947947 */ /* 0x000fea000b800000 */
.L_x_9244:
[----:B------:R-:W-:Y:S01]  /*09e0*/  UMOV UR4, 0xffffffff ;  /* 0xffffffff00047882 */ /* 0x000fe20000000000 */
[----:B------:R-:W-:Y:S02]  /*09f0*/  LOP3.LUT R4, R5, 0xc, RZ, 0xfc, !PT ;  /* 0x0000000c05047812 */ /* 0x000fe400078efcff */
[----:B------:R-:W-:Y:S05]  /*0a00*/  BRA.DIV UR4, `(.L_x_9210) ;  /* 0x0000000604ac7947 */ /* 0x000fea000b800000 */
.L_x_9247:
[----:B------:R-:W-:Y:S01]  /*0a10*/  UMOV UR4, 0xffffffff ;  /* 0xffffffff00047882 */ /* 0x000fe20000000000 */
[----:B------:R-:W-:Y:S02]  /*0a20*/  IADD3 R2, PT, PT, R5, 0xd, RZ ;  /* 0x0000000d05027810 */ /* 0x000fe40007ffe0ff */
[----:B------:R-:W-:Y:S05]  /*0a30*/  BRA.DIV UR4, `(.L_x_9211) ;  /* 0x0000000604c47947 */ /* 0x000fea000b800000 */
.L_x_9250:
[----:B------:R-:W-:Y:S01]  /*0a40*/  UMOV UR4, 0xffffffff ;  /* 0xffffffff00047882 */ /* 0x000fe20000000000 */
[----:B------:R-:W-:Y:S02]  /*0a50*/  VIADD R3, R5, 0xe ;  /* 0x0000000e05037836 */ /* 0x000fe40000000000 */
[----:B------:R-:W-:Y:S05]  /*0a60*/  BRA.DIV UR4, `(.L_x_9212) ;  /* 0x0000000604dc7947 */ /* 0x000fea000b800000 */
.L_x_9253:
[----:B------:R-:W-:Y:S01]  /*0a70*/  UMOV UR4, 0xffffffff ;  /* 0xffffffff00047882 */ /* 0x000fe20000000000 */
[----:B------:R-:W-:Y:S01]  /*0a80*/  VIADD R5, R5, 0xffffffff ;  /* 0xffffffff05057836 */ /* 0x000fe20000000000 */
[----:B------:R-:W-:Y:S02]  /*0a90*/  LOP3.LUT R2, R2, 0xf, RZ, 0xc0, !PT ;  /* 0x0000000f02027812 */ /* 0x000fe400078ec0ff */
[----:B------:R-:W-:Y:S01]  /*0aa0*/  LOP3.LUT R3, R3, 0xf, RZ, 0xc0, !PT ;  /* 0x0000000f03037812 */ /* 0x000fe200078ec0ff */
[----:B------:R-:W-:Y:S06]  /*0ab0*/  BRA.DIV UR4, `(.L_x_9213) ;  /* 0x0000000604ec7947 */ /* 0x000fec000b800000 */
.L_x_9256:
[----:B------:R-:W-:-:S03]  /*0ac0*/  UMOV UR4, 0xffffffff ;  /* 0xffffffff00047882 */ /* 0x000fc60000000000 */
[----:B------:R-:W-:Y:S05]  /*0ad0*/  BRA.DIV UR4, `(.L_x_9214) ;  /* 0x0000000a04087947 */ /* 0x000fea000b800000 */
.L_x_9259:
[----:B------:R-:W-:Y:S01]  /*0ae0*/  UMOV UR4, 0xffffffff ;  /* 0xffffffff00047882 */ /* 0x000fe20000000000 */
[----:B------:R-:W-:Y:S02]  /*0af0*/  LOP3.LUT R5, R5, 0xf, RZ, 0xc0, !PT ;  /* 0x0000000f05057812 */ /* 0x000fe400078ec0ff */
[----:B------:R-:W-:Y:S05]  /*0b00*/  BRA.DIV UR4, `(.L_x_9215) ;  /* 0x0000000a04207947 */ /* 0x000fea000b800000 */
.L_x_9199:
[----:B------:R-:W-:Y:S05]  /*0b10*/  WARPSYNC.ALL ;  /* 0x0000000000007948 */ /* 0x000fea0003800000 */
[----:B------:R-:W-:Y:S06]  /*0b20*/  BAR.SYNC.DEFER_BLOCKING 0x0 ;  /* 0x0000000000007b1d */ /* 0x000fec0000010000 */
[----:B------:R-:W-:Y:S05]  /*0b30*/  EXIT ;  /* 0x000000000000794d */ /* 0x000fea0003800000 */
.L_x_9200:
[----:B01----:R-:W-:Y:S01]  /*0b40*/  IMAD.MOV.U32 R6, RZ, RZ, -0x1 ;  /* 0xffffffffff067424 */ /* 0x003fe200078e00ff */
[----:B------:R-:W-:Y:S01]  /*0b50*/  MOV R7, R5 ;  /* 0x0000000500077202 */ /* 0x000fe20000000f00 */
[----:B------:R-:W-:-:S07]  /*0b60*/  IMAD.MOV.U32 R9, RZ, RZ, 0x101f ;  /* 0x0000101fff097424 */ /* 0x000fce00078e00ff */
[----:B--2---:R-:W-:Y:S05]  /*0b70*/  WARPSYNC.COLLECTIVE R6, `(.L_x_9216) ;  /* 0x0000000006087348 */ /* 0x004fea0003c00000 */
[----:B--2---:R0:W1:Y:S02]  /*0b80*/  SHFL.IDX P0, R6, R0, R7, R9 ;  /* 0x0000000700067389 */ /* 0x0040640000000009 */
[----:B01----:R-:W-:Y:S05]  /*0b90*/  ENDCOLLECTIVE ;  /* 0x000000000000791b */ /* 0x003fea0003800000 */
.L_x_9216:
[----:B------:R-:W-:Y:S05]  /*0ba0*/  BRA `(.L_x_9217) ;  /* 0xfffffffc00247947 */ /* 0x000fea000383ffff */
.L_x_9201:
[----:B------:R-:W-:Y:S01]  /*0bb0*/  BSSY B0, `(.L_x_9218) ;  /* 0x0000007000007945 */ /* 0x000fe20003800000 */
[----:B------:R-:W-:Y:S01]  /*0bc0*/  MOV R7, R2 ;  /* 0x0000000200077202 */ /* 0x000fe20000000f00 */
[----:B------:R-:W-:Y:S02]  /*0bd0*/  IMAD.MOV.U32 R9, RZ, RZ, 0x101f ;  /* 0x0000101fff097424 */ /* 0x000fe400078e00ff */
[----:B01----:R-:W-:-:S07]  /*0be0*/  IMAD.MOV.U32 R6, RZ, RZ, -0x1 ;  /* 0xffffffffff067424 */ /* 0x003fce00078e00ff */
[----:B--2---:R-:W-:Y:S05]  /*0bf0*/  WARPSYNC.COLLECTIVE R6, `(.L_x_9219) ;  /* 0x0000000006087348 */ /* 0x004fea0003c00000 */
[----:B--2---:R0:W1:Y:S02]  /*0c00*/  SHFL.IDX P0, R6, R0, R7, R9 ;  /* 0x0000000700067389 */ /* 0x0040640000000009 */
[----:B01----:R-:W-:Y:S05]  /*0c10*/  ENDCOLLECTIVE ;  /* 0x000000000000791b */ /* 0x003fea0003800000 */
.L_x_9219:
[----:B------:R-:W-:Y:S05]  /*0c20*/  BSYNC B0 ;  /* 0x0000000000007941 */ /* 0x000fea0003800000 */
.L_x_9218:
[----:B------:R-:W-:Y:S05]  /*0c30*/  BRA `(.L_x_9220) ;  /* 0xfffffffc00087947 */ /* 0x000fea000383ffff */
.L_x_9202:
[----:B------:R-:W-:Y:S01]  /*0c40*/  BSSY B0, `(.L_x_9221) ;  /* 0x0000007000007945 */ /* 0x000fe20003800000 */
[----:B------:R-:W-:Y:S01]  /*0c50*/  MOV R7, R3 ;  /* 0x0000000300077202 */ /* 0x000fe20000000f00 */
[----:B------:R-:W-:Y:S02]  /*0c60*/  IMAD.MOV.U32 R9, RZ, RZ, 0x101f ;  /* 0x0000101fff097424 */ /* 0x000fe400078e00ff */
[----:B01----:R-:W-:-:S07]  /*0c70*/  IMAD.MOV.U32 R6, RZ, RZ, -0x1 ;  /* 0xffffffffff067424 */ /* 0x003fce00078e00ff */
[----:B--2---:R-:W-:Y:S05]  /*0c80*/  WARPSYNC.COLLECTIVE R6, `(.L_x_9222) ;  /* 0x0000000006087348 */ /* 0x004fea0003c00000 */
[----:B--2---:R0:W1:Y:S02]  /*0c90*/  SHFL.IDX P0, R6, R0, R7, R9 ;  /* 0x0000000700067389 */ /* 0x0040640000000009 */
[----:B01----:R-:W-:Y:S05]  /*0ca0*/  ENDCOLLECTIVE ;  /* 0x000000000000791b */ /* 0x003fea0003800000 */
.L_x_9222:
[----:B------:R-:W-:Y:S05]  /*0cb0*/  BSYNC B0 ;  /* 0x0000000000007941 */ /* 0x000fea0003800000 */
.L_x_9221:
[----:B------:R-:W-:Y:S05]  /*0cc0*/  BRA `(.L_x_9223) ;  /* 0xfffffff800f07947 */ /* 0x000fea000383ffff */
.L_x_9203:
[----:B------:R-:W-:Y:S01]  /*0cd0*/  BSSY B0, `(.L_x_9224) ;  /* 0x0000007000007945 */ /* 0x000fe20003800000 */
[----:B------:R-:W-:Y:S01]  /*0ce0*/  MOV R7, R4 ;  /* 0x0000000400077202 */ /* 0x000fe20000000f00 */
[----:B------:R-:W-:Y:S02]  /*0cf0*/  IMAD.MOV.U32 R9, RZ, RZ, 0x101f ;  /* 0x0000101fff097424 */ /* 0x000fe400078e00ff */
[----:B01----:R-:W-:-:S07]  /*0d00*/  IMAD.MOV.U32 R6, RZ, RZ, -0x1 ;  /* 0xffffffffff067424 */ /* 0x003fce00078e00ff */
[----:B--2---:R-:W-:Y:S05]  /*0d10*/  WARPSYNC.COLLECTIVE R6, `(.L_x_9225) ;  /* 0x0000000006087348 */ /* 0x004fea0003c00000 */
[----:B--2---:R0:W1:Y:S02]  /*0d20*/  SHFL.IDX P0, R6, R0, R7, R9 ;  /* 0x0000000700067389 */ /* 0x0040640000000009 */
[----:B01----:R-:W-:Y:S05]  /*0d30*/  ENDCOLLECTIVE ;  /* 0x000000000000791b */ /* 0x003fea0003800000 */
.L_x_9225:
[----:B------:R-:W-:Y:S05]  /*0d40*/  BSYNC B0 ;  /* 0x0000000000007941 */ /* 0x000fea0003800000 */
.L_x_9224:
[----:B------:R-:W-:Y:S05]  /*0d50*/  BRA `(.L_x_9226) ;  /* 0xfffffff800d87947 */ /* 0x000fea000383ffff */
.L_x_9204:
[----:B------:R-:W-:Y:S01]  /*0d60*/  BSSY B0, `(.L_x_9227) ;  /* 0x0000007000007945 */ /* 0x000fe20003800000 */
[----:B------:R-:W-:Y:S01]  /*0d70*/  MOV R7, R2 ;  /* 0x0000000200077202 */ /* 0x000fe20000000f00 */
[----:B------:R-:W-:Y:S02]  /*0d80*/  IMAD.MOV.U32 R9, RZ, RZ, 0x101f ;  /* 0x0000101fff097424 */ /* 0x000fe400078e00ff */
[----:B01----:R-:W-:-:S07]  /*0d90*/  IMAD.MOV.U32 R6, RZ, RZ, -0x1 ;  /* 0xffffffffff067424 */ /* 0x003fce00078e00ff */
[----:B--2---:R-:W-:Y:S05]  /*0da0*/  WARPSYNC.COLLECTIVE R6, `(.L_x_9228) ;  /* 0x0000000006087348 */ /* 0x004fea0003c00000 */
[----:B--2---:R0:W1:Y:S02]  /*0db0*/  SHFL.IDX P0, R6, R0, R7, R9 ;  /* 0x0000000700067389 */ /* 0x0040640000000009 */
[----:B01----:R-:W-:Y:S05]  /*0dc0*/  ENDCOLLECTIVE ;  /* 0x000000000000791b */ /* 0x003fea0003800000 */
.L_x_9228:
[----:B------:R-:W-:Y:S05]  /*0dd0*/  BSYNC B0 ;  /* 0x0000000000007941 */ /* 0x000fea0003800000 */
.L_x_9227:
[----:B------:R-:W-:Y:S05]  /*0de0*/  BRA `(.L_x_9229) ;  /* 0xfffffff800c07947 */ /* 0x000fea000383ffff */
.L_x_9205:
[----:B------:R-:W-:Y:S01]  /*0df0*/  BSSY B0, `(.L_x_9230) ;  /* 0x0000007000007945 */ /* 0x000fe20003800000 */
[----:B------:R-:W-:Y:S01]  /*0e00*/  MOV R7, R3 ;  /* 0x0000000300077202 */ /* 0x000fe20000000f00 */
[----:B------:R-:W-:Y:S02]  /*0e10*/  IMAD.MOV.U32 R9, RZ, RZ, 0x101f ;  /* 0x0000101fff097424 */ /* 0x000fe400078e00ff */
[----:B01----:R-:W-:-:S07]  /*0e20*/  IMAD.MOV.U32 R6, RZ, RZ, -0x1 ;  /* 0xffffffffff067424 */ /* 0x003fce00078e00ff */
[----:B--2---:R-:W-:Y:S05]  /*0e30*/  WARPSYNC.COLLECTIVE R6, `(.L_x_9231) ;  /* 0x0000000006087348 */ /* 0x004fea0003c00000 */
[----:B--2---:R0:W1:Y:S02]  /*0e40*/  SHFL.IDX P0, R6, R0, R7, R9 ;  /* 0x0000000700067389 */ /* 0x0040640000000009 */
[----:B01----:R-:W-:Y:S05]  /*0e50*/  ENDCOLLECTIVE ;  /* 0x000000000000791b */ /* 0x003fea0003800000 */
.L_x_9231:
[----:B------:R-:W-:Y:S05]  /*0e60*/  BSYNC B0 ;  /* 0x0000000000007941 */ /* 0x000fea0003800000 */
.L_x_9230:
[----:B------:R-:W-:Y:S05]  /*0e70*/  BRA `(.L_x_9232) ;  /* 0xfffffff800a87947 */ /* 0x000fea000383ffff */
.L_x_9206:
[----:B------:R-:W-:Y:S01]  /*0e80*/  BSSY B0, `(.L_x_9233) ;  /* 0x0000007000007945 */ /* 0x000fe20003800000 */
[----:B------:R-:W-:Y:S01]  /*0e90*/  MOV R7, R4 ;  /* 0x0000000400077202 */ /* 0x000fe20000000f00 */
[----:B------:R-:W-:Y:S02]  /*0ea0*/  IMAD.MOV.U32 R9, RZ, RZ, 0x101f ;  /* 0x0000101fff097424 */ /* 0x000fe400078e00ff */
[----:B01----:R-:W-:-:S07]  /*0eb0*/  IMAD.MOV.U32 R6, RZ, RZ, -0x1 ;  /* 0xffffffffff067424 */ /* 0x003fce00078e00ff */
[----:B--2---:R-:W-:Y:S05]  /*0ec0*/  WARPSYNC.COLLECTIVE R6, `(.L_x_9234) ;  /* 0x0000000006087348 */ /* 0x004fea0003c00000 */
[----:B--2---:R0:W1:Y:S02]  /*0ed0*/  SHFL.IDX P0, R6, R0, R7, R9 ;  /* 0x0000000700067389 */ /* 0x0040640000000009 */
[----:B01----:R-:W-:Y:S05]  /*0ee0*/  ENDCOLLECTIVE ;  /* 0x000000000000791b */ /* 0x003fea0003800000 */
.L_x_9234:
[----:B------:R-:W-:Y:S05]  /*0ef0*/  BSYNC B0 ;  /* 0x0000000000007941 */ /* 0x000fea0003800000 */
.L_x_9233:
[----:B------:R-:W-:Y:S05]  /*0f00*/  BRA `(.L_x_9235) ;  /* 0xfffffff800907947 */ /* 0x000fea000383ffff */
.L_x_9207:
[----:B------:R-:W-:Y:S01]  /*0f10*/  BSSY B0, `(.L_x_9236) ;  /* 0x0000007000007945 */ /* 0x000fe20003800000 */
[----:B------:R-:W-:Y:S01]  /*0f20*/  MOV R7, R2 ;  /* 0x0000000200077202 */ /* 0x000fe20000000f00 */
[----:B------:R-:W-:Y:S02]  /*0f30*/  IMAD.MOV.U32 R9, RZ, RZ, 0x101f ;  /* 0x0000101fff097424 */ /* 0x000fe400078e00ff */
[----:B01----:R-:W-:-:S07]  /*0f40*/  IMAD.MOV.U32 R6, RZ, RZ, -0x1 ;  /* 0xffffffffff067424 */ /* 0x003fce00078e00ff */
[----:B--2---:R-:W-:Y:S05]  /*0f50*/  WARPSYNC.COLLECTIVE R6, `(.L_x_9237) ;  /* 0x0000000006087348 */ /* 0x004fea0003c00000 */
[----:B--2---:R0:W1:Y:S02]  /*0f60*/  SHFL.IDX P0, R6, R0, R7, R9 ;  /* 0x0000000700067389 */ /* 0x0040640000000009 */
[----:B01----:R-:W-:Y:S05]  /*0f70*/  ENDCOLLECTIVE ;  /* 0x000000000000791b */ /* 0x003fea0003800000 */
.L_x_9237:
[----:B------:R-:W-:Y:S05]  /*0f80*/  BSYNC B0 ;  /* 0x0000000000007941 */ /* 0x000fea0003800000 */
.L_x_9236:
[----:B------:R-:W-:Y:S05]  /*0f90*/  BRA `(.L_x_9238) ;  /* 0xfffffff800787947 */ /* 0x000fea000383ffff */
.L_x_9208:
[----:B------:R-:W-:Y:S01]  /*0fa0*/  BSSY B0, `(.L_x_9239) ;  /* 0x0000007000007945 */ /* 0x000fe20003800000 */
[----:B------:R-:W-:Y:S01]  /*0fb0*/  MOV R7, R3 ;  /* 0x0000000300077202 */ /* 0x000fe20000000f00 */
[----:B------:R-:W-:Y:S02]  /*0fc0*/  IMAD.MOV.U32 R9, RZ, RZ, 0x101f ;  /* 0x0000101fff097424 */ /* 0x000fe400078e00ff */
[----:B01----:R-:W-:-:S07]  /*0fd0*/  IMAD.MOV.U32 R6, RZ, RZ, -0x1 ;  /* 0xffffffffff067424 */ /* 0x003fce00078e00ff */
[----:B--2---:R-:W-:Y:S05]  /*0fe0*/  WARPSYNC.COLLECTIVE R6, `(.L_x_9240) ;  /* 0x0000000006087348 */ /* 0x004fea0003c00000 */
[----:B--2---:R0:W1:Y:S02]  /*0ff0*/  SHFL.IDX P0, R6, R0, R7, R9 ;  /* 0x0000000700067389 */ /* 0x0040640000000009 */
[----:B01----:R-:W-:Y:S05]  /*1000*/  ENDCOLLECTIVE ;  /* 0x000000000000791b */ /* 0x003fea0003800000 */
.L_x_9240:
[----:B------:R-:W-:Y:S05]  /*1010*/  BSYNC B0 ;  /* 0x0000000000007941 */ /* 0x000fea0003800000 */
.L_x_9239:
[----:B------:R-:W-:Y:S05]  /*1020*/  BRA `(.L_x_9241) ;  /* 0xfffffff800607947 */ /* 0x000fea000383ffff */
.L_x_9209:
[----:B------:R-:W-:Y:S01]  /*1030*/  BSSY B0, `(.L_x_9242) ;  /* 0x0000007000007945 */ /* 0x000fe20003800000 */
[----:B------:R-:W-:Y:S01]  /*1040*/  MOV R7, R4 ;  /* 0x0000000400077202 */ /* 0x000fe20000000f00 */
[----:B------:R-:W-:Y:S02]  /*1050*/  IMAD.MOV.U32 R9, RZ, RZ, 0x101f ;  /* 0x0000101fff097424 */ /* 0x000fe400078e00ff */
[----:B01----:R-:W-:-:S07]  /*1060*/  IMAD.MOV.U32 R6, RZ, RZ, -0x1 ;  /* 0xffffffffff067424 */ /* 0x003fce00078e00ff */
[----:B--2---:R-:W-:Y:S05]  /*1070*/  WARPSYNC.COLLECTIVE R6, `(.L_x_9243) ;  /* 0x0000000006087348 */ /* 0x004fea0003c00000 */
[----:B--2---:R0:W1:Y:S02]  /*1080*/  SHFL.IDX P0, R6, R0, R7, R9 ;  /* 0x0000000700067389 */ /* 0x0040640000000009 */
[----:B01----:R-:W-:Y:S05]  /*1090*/  ENDCOLLECTIVE ;  /* 0x000000000000791b */ /* 0x003fea0003800000 */
.L_x_9243:
[----:B------:R-:W-:Y:S05]  /*10a0*/  BSYNC B0 ;  /* 0x0000000000007941 */ /* 0x000fea0003800000 */
.L_x_9242:
[----:B------:R-:W-:Y:S05]  /*10b0*/  BRA `(.L_x_9244) ;  /* 0xfffffff800487947 */ /* 0x000fea000383ffff */
.L_x_9210:
[----:B------:R-:W-:Y:S01]  /*10c0*/  BSSY B0, `(.L_x_9245) ;  /* 0x0000007000007945 */ /* 0x000fe20003800000 */
[----:B------:R-:W-:Y:S01]  /*10d0*/  MOV R7, R2 ;  /* 0x0000000200077202 */ /* 0x000fe20000000f00 */
[----:B------:R-:W-:Y:S02]  /*10e0*/  IMAD.MOV.U32 R9, RZ, RZ, 0x101f ;  /* 0x0000101fff097424 */ /* 0x000fe400078e00ff */
[----:B01----:R-:W-:-:S07]  /*10f0*/  IMAD.MOV.U32 R6, RZ, RZ, -0x1 ;  /* 0xffffffffff067424 */ /* 0x003fce00078e00ff */
[----:B--2---:R-:W-:Y:S05]  /*1100*/  WARPSYNC.COLLECTIVE R6, `(.L_x_9246) ;  /* 0x0000000006087348 */ /* 0x004fea0003c00000 */
[----:B--2---:R0:W1:Y:S02]  /*1110*/  SHFL.IDX P0, R6, R0, R7, R9 ;  /* 0x0000000700067389 */ /* 0x0040640000000009 */
[----:B01----:R-:W-:Y:S05]  /*1120*/  ENDCOLLECTIVE ;  /* 0x000000000000791b */ /* 0x003fea0003800000 */
.L_x_9246:
[----:B------:R-:W-:Y:S05]  /*1130*/  BSYNC B0 ;  /* 0x0000000000007941 */ /* 0x000fea0003800000 */
.L_x_9245:
[----:B------:R-:W-:Y:S05]  /*1140*/  BRA `(.L_x_9247) ;  /* 0xfffffff800307947 */ /* 0x000fea000383ffff */
.L_x_9211:
[----:B------:R-:W-:Y:S01]  /*1150*/  BSSY B0, `(.L_x_9248) ;  /* 0x0000007000007945 */ /* 0x000fe20003800000 */
[----:B------:R-:W-:Y:S01]  /*1160*/  MOV R7, R3 ;  /* 0x0000000300077202 */ /* 0x000fe20000000f00 */
[----:B------:R-:W-:Y:S02]  /*1170*/  IMAD.MOV.U32 R9, RZ, RZ, 0x101f ;  /* 0x0000101fff097424 */ /* 0x000fe400078e00ff */
[----:B01----:R-:W-:-:S07]  /*1180*/  IMAD.MOV.U32 R6, RZ, RZ, -0x1 ;  /* 0xffffffffff067424 */ /* 0x003fce00078e00ff */
[----:B--2---:R-:W-:Y:S05]  /*1190*/  WARPSYNC.COLLECTIVE R6, `(.L_x_9249) ;  /* 0x0000000006087348 */ /* 0x004fea0003c00000 */
[----:B--2---:R0:W1:Y:S02]  /*11a0*/  SHFL.IDX P0, R6, R0, R7, R9 ;  /* 0x0000000700067389 */ /* 0x0040640000000009 */
[----:B01----:R-:W-:Y:S05]  /*11b0*/  ENDCOLLECTIVE ;  /* 0x000000000000791b */ /* 0x003fea0003800000 */
.L_x_9249:
[----:B------:R-:W-:Y:S05]  /*11c0*/  BSYNC B0 ;  /* 0x0000000000007941 */ /* 0x000fea0003800000 */
.L_x_9248:
[----:B------:R-:W-:Y:S05]  /*11d0*/  BRA `(.L_x_9250) ;  /* 0xfffffff800187947 */ /* 0x000fea000383ffff */
.L_x_9212:
[----:B------:R-:W-:Y:S01]  /*11e0*/  BSSY B0, `(.L_x_9251) ;  /* 0x0000007000007945 */ /* 0x000fe20003800000 */
[----:B------:R-:W-:Y:S01]  /*11f0*/  MOV R7, R4 ;  /* 0x0000000400077202 */ /* 0x000fe20000000f00 */
[----:B------:R-:W-:Y:S02]  /*1200*/  IMAD.MOV.U32 R9, RZ, RZ, 0x101f ;  /* 0x0000101fff097424 */ /* 0x000fe400078e00ff */
[----:B01----:R-:W-:-:S07]  /*1210*/  IMAD.MOV.U32 R6, RZ, RZ, -0x1 ;  /* 0xffffffffff067424 */ /* 0x003fce00078e00ff */
[----:B--2---:R-:W-:Y:S05]  /*1220*/  WARPSYNC.COLLECTIVE R6, `(.L_x_9252) ;  /* 0x0000000006087348 */ /* 0x004fea0003c00000 */
[----:B--2---:R0:W1:Y:S02]  /*1230*/  SHFL.IDX P0, R6, R0, R7, R9 ;  /* 0x0000000700067389 */ /* 0x0040640000000009 */
[----:B01----:R-:W-:Y:S05]  /*1240*/  ENDCOLLECTIVE ;  /* 0x000000000000791b */ /* 0x003fea0003800000 */
.L_x_9252:
[----:B------:R-:W-:Y:S05]  /*1250*/  BSYNC B0 ;  /* 0x0000000000007941 */ /* 0x000fea0003800000 */
.L_x_9251:
[----:B------:R-:W-:Y:S05]  /*1260*/  BRA `(.L_x_9253) ;  /* 0xfffffff800007947 */ /* 0x000fea000383ffff */
.L_x_9213:
[----:B------:R-:W-:Y:S01]  /*1270*/  BSSY B0, `(.L_x_9254) ;  /* 0x0000007000007945 */ /* 0x000fe20003800000 */
[----:B------:R-:W-:Y:S01]  /*1280*/  MOV R7, R2 ;  /* 0x0000000200077202 */ /* 0x000fe20000000f00 */
[----:B------:R-:W-:Y:S02]  /*1290*/  IMAD.MOV.U32 R9, RZ, RZ, 0x101f ;  /* 0x0000101fff097424 */ /* 0x000fe400078e00ff */
[----:B01----:R-:W-:-:S07]  /*12a0*/  IMAD.MOV.U32 R6, RZ, RZ, -0x1 ;  /* 0xffffffffff067424 */ /* 0x003fce00078e00ff */
[----:B--2---:R-:W-:Y:S05]  /*12b0*/  WARPSYNC.COLLECTIVE R6, `(.L_x_9255) ;  /* 0x0000000006087348 */ /* 0x004fea0003c00000 */
[----:B--2---:R0:W1:Y:S02]  /*12c0*/  SHFL.IDX P0, R6, R0, R7, R9 ;  /* 0x0000000700067389 */ /* 0x0040640000000009 */
[----:B01----:R-:W-:Y:S05]  /*12d0*/  ENDCOLLECTIVE ;  /* 0x000000000000791b */ /* 0x003fea0003800000 */
.L_x_9255:
[----:B------:R-:W-:Y:S05]  /*12e0*/  BSYNC B0 ;  /* 0x0000000000007941 */ /* 0x000fea0003800000 */
.L_x_9254:
[----:B------:R-:W-:Y:S05]  /*12f0*/  BRA `(.L_x_9256) ;  /* 0xfffffff400f07947 */ /* 0x000fea000383ffff */
.L_x_9214:
[----:B------:R-:W-:Y:S01]  /*1300*/  BSSY B0, `(.L_x_9257) ;  /* 0x0000007000007945 */ /* 0x000fe20003800000 */
[----:B------:R-:W-:Y:S01]  /*1310*/  MOV R7, R3 ;  /* 0x0000000300077202 */ /* 0x000fe20000000f00 */
[----:B------:R-:W-:Y:S02]  /*1320*/  IMAD.MOV.U32 R9, RZ, RZ, 0x101f ;  /* 0x0000101fff097424 */ /* 0x000fe400078e00ff */
[----:B01----:R-:W-:-:S07]  /*1330*/  IMAD.MOV.U32 R6, RZ, RZ, -0x1 ;  /* 0xffffffffff067424 */ /* 0x003fce00078e00ff */
[----:B--2---:R-:W-:Y:S05]  /*1340*/  WARPSYNC.COLLECTIVE R6, `(.L_x_9258) ;  /* 0x0000000006087348 */ /* 0x004fea0003c00000 */
[----:B--2---:R0:W1:Y:S02]  /*1350*/  SHFL.IDX P0, R6, R0, R7, R9 ;  /* 0x0000000700067389 */ /* 0x0040640000000009 */
[----:B01----:R-:W-:Y:S05]  /*1360*/  ENDCOLLECTIVE ;  /* 0x000000000000791b */ /* 0x003fea0003800000 */
.L_x_9258:
[----:B------:R-:W-:Y:S05]  /*1370*/  BSYNC B0 ;  /* 0x0000000000007941 */ /* 0x000fea0003800000 */
.L_x_9257:
[----:B------:R-:W-:Y:S05]  /*1380*/  BRA `(.L_x_9259) ;  /* 0xfffffff400d47947 */ /* 0x000fea000383ffff */
.L_x_9215:
[----:B------:R-:W-:Y:S01]  /*1390*/  BSSY B0, `(.L_x_9260) ;  /* 0x0000007000007945 */ /* 0x000fe20003800000 */
[----:B------:R-:W-:Y:S01]  /*13a0*/  MOV R7, R5 ;  /* 0x0000000500077202 */ /* 0x000fe20000000f00 */
[----:B------:R-:W-:Y:S02]  /*13b0*/  IMAD.MOV.U32 R9, RZ, RZ, 0x101f ;  /* 0x0000101fff097424 */ /* 0x000fe400078e00ff */
[----:B01----:R-:W-:-:S07]  /*13c0*/  IMAD.MOV.U32 R6, RZ, RZ, -0x1 ;  /* 0xffffffffff067424 */ /* 0x003fce00078e00ff */
[----:B--2---:R-:W-:Y:S05]  /*13d0*/  WARPSYNC.COLLECTIVE R6, `(.L_x_9261) ;  /* 0x0000000006087348 */ /* 0x004fea0003c00000 */
[----:B--2---:R0:W1:Y:S02]  /*13e0*/  SHFL.IDX P0, R6, R0, R7, R9 ;  /* 0x0000000700067389 */ /* 0x0040640000000009 */
[----:B01----:R-:W-:Y:S05]  /*13f0*/  ENDCOLLECTIVE ;  /* 0x000000000000791b */ /* 0x003fea0003800000 */
.L_x_9261:
[----:B------:R-:W-:Y:S05]  /*1400*/  BSYNC B0 ;  /* 0x0000000000007941 */ /* 0x000fea0003800000 */
.L_x_9260:
[----:B------:R-:W-:Y:S05]  /*1410*/  BRA `(.L_x_9199) ;  /* 0xfffffff400bc7947 */ /* 0x000fea000383ffff */
        .weak           $__internal_202_$__cuda_sm20_div_u16
        .type           $__internal_202_$__cuda_sm20_div_u16,@function
        .size           $__internal_202_$__cuda_sm20_div_u16,(.L_x_38705 - $__internal_202_$__cuda_sm20_div_u16)
$__internal_202_$__cuda_sm20_div_u16:
        /* <DEDUP_REMOVED lines=18> */
[----:B------:R-:W-:Y:S06]  /*1540*/  RET.REL.NODEC R2 `(_Z9cuda_gemmIiLi128ELi4ELi1ELi64ELi16ELi16ELi64ELi0ELi1EEviiiPT_S1_S1_iii) ;  /* 0xffffffe802ac7950 */ /* 0x000fec0003c3ffff */
.L_x_9262:
        /* <DEDUP_REMOVED lines=11> */
.L_x_38705:


//--------------------- .text._Z9cuda_gemmIiLi128ELi4ELi1ELi64ELi16ELi16ELi64ELi0ELi0EEviiiPT_S1_S1_iii --------------------------
	.section	.text._Z9cuda_gemmIiLi128ELi4ELi1ELi64ELi16ELi16ELi64ELi0ELi0EEviiiPT_S1_S1_iii,"ax",@progbits
	.align	128
        .global         _Z9cuda_gemmIiLi128ELi4ELi1ELi64ELi16ELi16ELi64ELi0ELi0EEviiiPT_S1_S1_iii
        .type           _Z9cuda_gemmIiLi128ELi4ELi1ELi64ELi16ELi16ELi64ELi0ELi0EEviiiPT_S1_S1_iii,@function
        .size           _Z9cuda_gemmIiLi128ELi4ELi1ELi64ELi16ELi16ELi64ELi0ELi0EEviiiPT_S1_S1_iii,(.L_x_38706 - _Z9cuda_gemmIiLi128ELi4ELi1ELi64ELi16ELi16ELi64ELi0ELi0EEviiiPT_S1_S1_iii)
        .other          _Z9cuda_gemmIiLi128ELi4ELi1ELi64ELi16ELi16ELi64ELi0ELi0EEviiiPT_S1_S1_iii,@"STO_CUDA_ENTRY STV_DEFAULT"
_Z9cuda_gemmIiLi128ELi4ELi1ELi64ELi16ELi16ELi64ELi0ELi0EEviiiPT_S1_S1_iii:
.text._Z9cuda_gemmIiLi128ELi4ELi1ELi64ELi16ELi16ELi64ELi0ELi0EEviiiPT_S1_S1_iii:
        /* <DEDUP_REMOVED lines=36> */
.L_x_9265:
        /* <DEDUP_REMOVED lines=25> */
.L_x_9264:
[----:B------:R-:W-:Y:S05]  /*03d0*/  BSYNC.RECONVERGENT B0 ;  /* 0x0000000000007941 */ /* 0x000fea0003800200 */
.L_x_9263:
        /* <DEDUP_REMOVED lines=213> */
[----:B------:R-:W-:Y:S05]  /*1130*/  CALL.REL.NOINC `($__internal_203_$__cuda_sm20_div_s16) ;  /* 0x0000001c00847944 */ /* 0x000fea0003c00000 */
[----:B------:R-:W0:Y:S01]  /*1140*/  LDCU UR7, c[0x0][0x3a8] ;  /* 0x00007500ff0777ac */ /* 0x000e220008000800 */
[----:B------:R-:W-:Y:S02]  /*1150*/  UPRMT UR8, UR6, 0x9910, URZ ;  /* 0x0000991006087896 */ /* 0x000fe400080000ff */
[----:B0-----:R-:W-:-:S04]  /*1160*/  UISETP.LT.AND UP0, UPT, UR7, 0x10, UPT ;  /* 0x000000100700788c */ /* 0x001fc8000bf01270 */
[----:B------:R-:W-:-:S03]  /*1170*/  USEL UR6, UR7, 0x10, UP0 ;  /* 0x0000001007067887 */ /* 0x000fc60008000000 */
[----:B------:R-:W-:-:S09]  /*1180*/  UMOV UR7, UR8 ;  /* 0x0000000800077c82 */ /* 0x000fd20008000000 */
.L_x_9306:
        /* <DEDUP_REMOVED lines=40> */
.L_x_9269:
[----:B------:R-:W-:Y:S05]  /*1410*/  BSYNC.RECONVERGENT B1 ;  /* 0x0000000000017941 */ /* 0x000fea0003800200 */
.L_x_9268:
        /* <DEDUP_REMOVED lines=14> */
.L_x_9270:
        /* <DEDUP_REMOVED lines=26> */
.L_x_9267:
[----:B------:R-:W-:Y:S05]  /*16a0*/  BSYNC.RECONVERGENT B0 ;  /* 0x0000000000007941 */ /* 0x000fea0003800200 */
.L_x_9266:
        /* <DEDUP_REMOVED lines=64> */
.L_x_9305:
        /* <DEDUP_REMOVED lines=11> */
.L_x_9309:
[----:B--2---:R-:W-:-:S07]  /*1b60*/  IMAD R24, R82, R27, RZ ;  /* 0x0000001b52187224 */ /* 0x004fce00078e02ff */
.L_x_9273:
[----:B------:R-:W-:-:S13]  /*1b70*/  ISETP.GE.AND P0, PT, R25, 0x2, PT ;  /* 0x000000021900780c */ /* 0x000fda0003f06270 */
[----:B------:R-:W-:Y:S05]  /*1b80*/  @!P0 BRA `(.L_x_9275) ;  /* 0x0000000000108947 */ /* 0x000fea0003800000 */
[----:B------:R-:W-:-:S03]  /*1b90*/  UMOV UR8, 0xffffffff ;  /* 0xffffffff00087882 */ /* 0x000fc60000000000 */
[----:B------:R-:W-:Y:S05]  /*1ba0*/  BRA.DIV UR8, `(.L_x_9276) ;  /* 0x0000000a08c87947 */ /* 0x000fea000b800000 */
[----:B------:R2:W3:Y:S02]  /*1bb0*/  SHFL.IDX PT, R27, R26, R63, 0x101f ;  /* 0x00101f3f1a1b7589 */ /* 0x0004e400000e0000 */
.L_x_9312:
[----:B0--3--:R-:W-:-:S07]  /*1bc0*/  IMAD R24, R77, R27, R24 ;  /* 0x0000001b4d187224 */ /* 0x009fce00078e0218 */
.L_x_9275:
[----:B------:R-:W-:-:S13]  /*1bd0*/  ISETP.GE.AND P6, PT, R25, 0x3, PT ;  /* 0x000000031900780c */ /* 0x000fda0003fc6270 */
[----:B------:R-:W-:Y:S05]  /*1be0*/  @!P6 BRA `(.L_x_9277) ;  /* 0x000000000010e947 */ /* 0x000fea0003800000 */
[----:B------:R-:W-:-:S03]  /*1bf0*/  UMOV UR8, 0xffffffff ;  /* 0xffffffff00087882 */ /* 0x000fc60000000000 */
[----:B------:R-:W-:Y:S05]  /*1c00*/  BRA.DIV UR8, `(.L_x_9278) ;  /* 0x0000000a08d47947 */ /* 0x000fea000b800000 */
[----:B------:R3:W4:Y:S02]  /*1c10*/  SHFL.IDX PT, R27, R26, R62, 0x101f ;  /* 0x00101f3e1a1b7589 */ /* 0x00072400000e0000 */
.L_x_9315:
[----:B0---4-:R-:W-:-:S07]  /*1c20*/  IMAD R24, R78, R27, R24 ;  /* 0x0000001b4e187224 */ /* 0x011fce00078e0218 */
.L_x_9277:
[----:B------:R-:W-:-:S13]  /*1c30*/  ISETP.GE.AND P1, PT, R25, 0x4, PT ;  /* 0x000000041900780c */ /* 0x000fda0003f26270 */
[----:B------:R-:W-:Y:S05]  /*1c40*/  @!P1 BRA `(.L_x_9279) ;  /* 0x0000000000109947 */ /* 0x000fea0003800000 */
[----:B------:R-:W-:-:S03]  /*1c50*/  UMOV UR8, 0xffffffff ;  /* 0xffffffff00087882 */ /* 0x000fc60000000000 */
[----:B------:R-:W-:Y:S05]  /*1c60*/  BRA.DIV UR8, `(.L_x_9280) ;  /* 0x0000000a08e07947 */ /* 0x000fea000b800000 */
[----:B------:R4:W0:Y:S02]  /*1c70*/  SHFL.IDX PT, R27, R26, R61, 0x101f ;  /* 0x00101f3d1a1b7589 */ /* 0x00082400000e0000 */
.L_x_9318:
[----:B0-----:R-:W-:-:S07]  /*1c80*/  IMAD R24, R79, R27, R24 ;  /* 0x0000001b4f187224 */ /* 0x001fce00078e0218 */
.L_x_9279:
[----:B------:R-:W-:-:S13]  /*1c90*/  ISETP.GE.AND P2, PT, R25, 0x5, PT ;  /* 0x000000051900780c */ /* 0x000fda0003f46270 */
[----:B------:R-:W-:Y:S05]  /*1ca0*/  @!P2 BRA `(.L_x_9281) ;  /* 0x000000000010a947 */ /* 0x000fea0003800000 */
[----:B------:R-:W-:-:S03]  /*1cb0*/  UMOV UR8, 0xffffffff ;  /* 0xffffffff00087882 */ /* 0x000fc60000000000 */
[----:B------:R-:W-:Y:S05]  /*1cc0*/  BRA.DIV UR8, `(.L_x_9282) ;  /* 0x0000000a08ec7947 */ /* 0x000fea000b800000 */
[----:B------:R0:W0:Y:S02]  /*1cd0*/  SHFL.IDX PT, R27, R26, R60, 0x101f ;  /* 0x00101f3c1a1b7589 */ /* 0x00002400000e0000 */
.L_x_9321:
[----:B0-----:R-:W-:-:S07]  /*1ce0*/  IMAD R24, R80, R27, R24 ;  /* 0x0000001b50187224 */ /* 0x001fce00078e0218 */
.L_x_9281:
[----:B------:R-:W-:-:S13]  /*1cf0*/  ISETP.GE.AND P3, PT, R25, 0x6, PT ;  /* 0x000000061900780c */ /* 0x000fda0003f66270 */
[----:B------:R-:W-:Y:S05]  /*1d00*/  @!P3 BRA `(.L_x_9283) ;  /* 0x000000000010b947 */ /* 0x000fea0003800000 */
[----:B------:R-:W-:-:S03]  /*1d10*/  UMOV UR8, 0xffffffff ;  /* 0xffffffff00087882 */ /* 0x000fc60000000000 */
[----:B------:R-:W-:Y:S05]  /*1d20*/  BRA.DIV UR8, `(.L_x_9284) ;  /* 0x0000000a08f87947 */ /* 0x000fea000b800000 */
[----:B------:R0:W0:Y:S02]  /*1d30*/  SHFL.IDX PT, R27, R26, R59, 0x101f ;  /* 0x00101f3b1a1b7589 */ /* 0x00002400000e0000 */
.L_x_9324:
[----:B0-----:R-:W-:-:S07]  /*1d40*/  IMAD R24, R81, R27, R24 ;  /* 0x0000001b51187224 */ /* 0x001fce00078e0218 */
.L_x_9283:
[----:B------:R-:W-:-:S13]  /*1d50*/  ISETP.GE.AND P5, PT, R25, 0x7, PT ;  /* 0x000000071900780c */ /* 0x000fda0003fa6270 */
[----:B------:R-:W-:Y:S05]  /*1d60*/  @!P5 BRA `(.L_x_9285) ;  /* 0x000000000010d947 */ /* 0x000fea0003800000 */
[----:B------:R-:W-:-:S03]  /*1d70*/  UMOV UR8, 0xffffffff ;  /* 0xffffffff00087882 */ /* 0x000fc60000000000 */
[----:B------:R-:W-:Y:S05]  /*1d80*/  BRA.DIV UR8, `(.L_x_9286) ;  /* 0x0000000e08047947 */ /* 0x000fea000b800000 */
[----:B------:R0:W0:Y:S02]  /*1d90*/  SHFL.IDX PT, R27, R26, R58, 0x101f ;  /* 0x00101f3a1a1b7589 */ /* 0x00002400000e0000 */
.L_x_9327:
[----:B0-----:R-:W-:-:S07]  /*1da0*/  IMAD R24, R67, R27, R24 ;  /* 0x0000001b43187224 */ /* 0x001fce00078e0218 */
.L_x_9285:
[----:B------:R-:W-:-:S13]  /*1db0*/  ISETP.GE.AND P5, PT, R25, 0x8, PT ;  /* 0x000000081900780c */ /* 0x000fda0003fa6270 */
[----:B------:R-:W-:Y:S05]  /*1dc0*/  @!P5 BRA `(.L_x_9287) ;  /* 0x000000000010d947 */ /* 0x000fea0003800000 */
[----:B------:R-:W-:-:S03]  /*1dd0*/  UMOV UR8, 0xffffffff ;  /* 0xffffffff00087882 */ /* 0x000fc60000000000 */
[----:B------:R-:W-:Y:S05]  /*1de0*/  BRA.DIV UR8, `(.L_x_9288) ;  /* 0x0000000e08107947 */ /* 0x000fea000b800000 */
[----:B------:R0:W0:Y:S02]  /*1df0*/  SHFL.IDX PT, R27, R26, R57, 0x101f ;  /* 0x00101f391a1b7589 */ /* 0x00002400000e0000 */
.L_x_9330:
[----:B0-----:R-:W-:-:S07]  /*1e00*/  IMAD R24, R68, R27, R24 ;  /* 0x0000001b44187224 */ /* 0x001fce00078e0218 */
.L_x_9287:
[----:B------:R-:W-:-:S13]  /*1e10*/  ISETP.GE.AND P5, PT, R25, 0x9, PT ;  /* 0x000000091900780c */ /* 0x000fda0003fa6270 */
[----:B------:R-:W-:Y:S05]  /*1e20*/  @!P5 BRA `(.L_x_9289) ;  /* 0x000000000010d947 */ /* 0x000fea0003800000 */
[----:B------:R-:W-:-:S03]  /*1e30*/  UMOV UR8, 0xffffffff ;  /* 0xffffffff00087882 */ /* 0x000fc60000000000 */
[----:B------:R-:W-:Y:S05]  /*1e40*/  BRA.DIV UR8, `(.L_x_9290) ;  /* 0x0000000e081c7947 */ /* 0x000fea000b800000 */
[----:B------:R0:W0:Y:S02]  /*1e50*/  SHFL.IDX PT, R27, R26, R56, 0x101f ;  /* 0x00101f381a1b7589 */ /* 0x00002400000e0000 */
.L_x_9333:
[----:B0-----:R-:W-:-:S07]  /*1e60*/  IMAD R24, R69, R27, R24 ;  /* 0x0000001b45187224 */ /* 0x001fce00078e0218 */
.L_x_9289:
[----:B------:R-:W-:-:S13]  /*1e70*/  ISETP.GE.AND P5, PT, R25, 0xa, PT ;  /* 0x0000000a1900780c */ /* 0x000fda0003fa6270 */
[----:B------:R-:W-:Y:S05]  /*1e80*/  @!P5 BRA `(.L_x_9291) ;  /* 0x000000000010d947 */ /* 0x000fea0003800000 */
[----:B------:R-:W-:-:S03]  /*1e90*/  UMOV UR8, 0xffffffff ;  /* 0xffffffff00087882 */ /* 0x000fc60000000000 */
[----:B------:R-:W-:Y:S05]  /*1ea0*/  BRA.DIV UR8, `(.L_x_9292) ;  /* 0x0000000e08287947 */ /* 0x000fea000b800000 */
[----:B------:R0:W0:Y:S02]  /*1eb0*/  SHFL.IDX PT, R27, R26, R55, 0x101f ;  /* 0x00101f371a1b7589 */ /* 0x00002400000e0000 */
.L_x_9336:
[----:B0-----:R-:W-:-:S07]  /*1ec0*/  IMAD R24, R70, R27, R24 ;  /* 0x0000001b46187224 */ /* 0x001fce00078e0218 */
.L_x_9291:
[----:B------:R-:W-:-:S13]  /*1ed0*/  ISETP.GE.AND P5, PT, R25, 0xb, PT ;  /* 0x0000000b1900780c */ /* 0x000fda0003fa6270 */
[----:B------:R-:W-:Y:S05]  /*1ee0*/  @!P5 BRA `(.L_x_9293) ;  /* 0x000000000010d947 */ /* 0x000fea0003800000 */
[----:B------:R-:W-:-:S03]  /*1ef0*/  UMOV UR8, 0xffffffff ;  /* 0xffffffff00087882 */ /* 0x000fc60000000000 */
[----:B------:R-:W-:Y:S05]  /*1f00*/  BRA.DIV UR8, `(.L_x_9294) ;  /* 0x0000000e08347947 */ /* 0x000fea000b800000 */
[----:B------:R0:W0:Y:S02]  /*1f10*/  SHFL.IDX PT, R27, R26, R54, 0x101f ;  /* 0x00101f361a1b7589 */ /* 0x00002400000e0000 */
.L_x_9339:
[----:B0-----:R-:W-:-:S07]  /*1f20*/  IMAD R24, R71, R27, R24 ;  /* 0x0000001b47187224 */ /* 0x001fce00078e0218 */
.L_x_9293:
[----:B------:R-:W-:-:S13]  /*1f30*/  ISETP.GE.AND P5, PT, R25, 0xc, PT ;  /* 0x0000000c1900780c */ /* 0x000fda0003fa6270 */
[----:B------:R-:W-:Y:S05]  /*1f40*/  @!P5 BRA `(.L_x_9295) ;  /* 0x000000000010d947 */ /* 0x000fea0003800000 */
[----:B------:R-:W-:-:S03]  /*1f50*/  UMOV UR8, 0xffffffff ;  /* 0xffffffff00087882 */ /* 0x000fc60000000000 */
[----:B------:R-:W-:Y:S05]  /*1f60*/  BRA.DIV UR8, `(.L_x_9296) ;  /* 0x0000000e08407947 */ /* 0x000fea000b800000 */
[----:B------:R0:W0:Y:S02]  /*1f70*/  SHFL.IDX PT, R27, R26, R53, 0x101f ;  /* 0x00101f351a1b7589 */ /* 0x00002400000e0000 */
.L_x_9342:
[----:B0-----:R-:W-:-:S07]  /*1f80*/  IMAD R24, R72, R27, R24 ;  /* 0x0000001b48187224 */ /* 0x001fce00078e0218 */
.L_x_9295:
[----:B------:R-:W-:-:S13]  /*1f90*/  ISETP.GE.AND P5, PT, R25, 0xd, PT ;  /* 0x0000000d1900780c */ /* 0x000fda0003fa6270 */
[----:B------:R-:W-:Y:S05]  /*1fa0*/  @!P5 BRA `(.L_x_9297) ;  /* 0x000000000010d947 */ /* 0x000fea0003800000 */
[----:B------:R-:W-:-:S03]  /*1fb0*/  UMOV UR8, 0xffffffff ;  /* 0xffffffff00087882 */ /* 0x000fc60000000000 */
[----:B------:R-:W-:Y:S05]  /*1fc0*/  BRA.DIV UR8, `(.L_x_9298) ;  /* 0x0000000e084c7947 */ /* 0x000fea000b800000 */
[----:B------:R0:W0:Y:S02]  /*1fd0*/  SHFL.IDX PT, R27, R26, R52, 0x101f ;  /* 0x00101f341a1b7589 */ /* 0x00002400000e0000 */
.L_x_9345:
[----:B0-----:R-:W-:-:S07]  /*1fe0*/  IMAD R24, R73, R27, R24 ;  /* 0x0000001b49187224 */ /* 0x001fce00078e0218 */
.L_x_9297:
[----:B------:R-:W-:-:S13]  /*1ff0*/  ISETP.GE.AND P5, PT, R25, 0xe, PT ;  /* 0x0000000e1900780c */ /* 0x000fda0003fa6270 */
[----:B------:R-:W-:Y:S05]  /*2000*/  @!P5 BRA `(.L_x_9299) ;  /* 0x000000000010d947 */ /* 0x000fea0003800000 */
[----:B------:R-:W-:-:S03]  /*2010*/  UMOV UR8, 0xffffffff ;  /* 0xffffffff00087882 */ /* 0x000fc60000000000 */
[----:B------:R-:W-:Y:S05]  /*2020*/  BRA.DIV UR8, `(.L_x_9300) ;  /* 0x0000000e08587947 */ /* 0x000fea000b800000 */
[----:B------:R0:W0:Y:S02]  /*2030*/  SHFL.IDX PT, R27, R26, R51, 0x101f ;  /* 0x00101f331a1b7589 */ /* 0x00002400000e0000 */
.L_x_9348:
[----:B0-----:R-:W-:-:S07]  /*2040*/  IMAD R24, R74, R27, R24 ;  /* 0x0000001b4a187224 */ /* 0x001fce00078e0218 */
.L_x_9299:
[----:B------:R-:W-:-:S13]  /*2050*/  ISETP.GE.AND P5, PT, R25, 0xf, PT ;  /* 0x0000000f1900780c */ /* 0x000fda0003fa6270 */
[----:B------:R-:W-:Y:S05]  /*2060*/  @!P5 BRA `(.L_x_9301) ;  /* 0x000000000010d947 */ /* 0x000fea0003800000 */
[----:B------:R-:W-:-:S03]  /*2070*/  UMOV UR8, 0xffffffff ;  /* 0xffffffff00087882 */ /* 0x000fc60000000000 */
[----:B------:R-:W-:Y:S05]  /*2080*/  BRA.DIV UR8, `(.L_x_9302) ;  /* 0x0000000e08647947 */ /* 0x000fea000b800000 */
[----:B------:R0:W0:Y:S02]  /*2090*/  SHFL.IDX PT, R27, R26, R50, 0x101f ;  /* 0x00101f321a1b7589 */ /* 0x00002400000e0000 */
.L_x_9351:
[----:B0-----:R-:W-:-:S07]  /*20a0*/  IMAD R24, R75, R27, R24 ;  /* 0x0000001b4b187224 */ /* 0x001fce00078e0218 */
.L_x_9301:
[----:B------:R-:W-:-:S13]  /*20b0*/  ISETP.GE.AND P5, PT, R25, 0x10, PT ;  /* 0x000000101900780c */ /* 0x000fda0003fa6270 */
[----:B------:R-:W-:Y:S05]  /*20c0*/  @!P5 BRA `(.L_x_9303) ;  /* 0x000000040010d947 */ /* 0x000fea0003800000 */
[----:B------:R-:W-:-:S03]  /*20d0*/  UMOV UR8, 0xffffffff ;  /* 0xffffffff00087882 */ /* 0x000fc60000000000 */
[----:B------:R-:W-:Y:S05]  /*20e0*/  BRA.DIV UR8, `(.L_x_9304) ;  /* 0x0000000e08707947 */ /* 0x000fea000b800000 */
[----:B------:R0:W0:Y:S02]  /*20f0*/  SHFL.IDX PT, R25, R26, R49, 0x101f ;  /* 0x00101f311a197589 */ /* 0x00002400000e0000 */
.L_x_9354:
[----:B0-----:R-:W-:Y:S01]  /*2100*/  IMAD R24, R76, R25, R24 ;  /* 0x000000194c187224 */ /* 0x001fe200078e0218 */
[----:B------:R-:W-:Y:S06]  /*2110*/  BRA `(.L_x_9303) ;  /* 0x0000000000fc7947 */ /* 0x000fec0003800000 */
.L_x_9272:
        /* <DEDUP_REMOVED lines=63> */
.L_x_9303:
[----:B------:R-:W-:Y:S01]  /*2510*/  VIADD R21, R21, UR7 ;  /* 0x0000000715157c36 */ /* 0x000fe20008000000 */
[----:B------:R-:W-:-:S04]  /*2520*/  IADD3 R23, PT, PT, R24, R23, RZ ;  /* 0x0000001718177210 */ /* 0x000fc80007ffe0ff */
[----:B------:R-:W-:-:S13]  /*2530*/  ISETP.GE.AND P5, PT, R21, UR6, PT ;  /* 0x0000000615007c0c */ /* 0x000fda000bfa6270 */
[----:B------:R-:W-:Y:S05]  /*2540*/  @!P5 BRA `(.L_x_9305) ;  /* 0xfffffff40058d947 */ /* 0x000fea000383ffff */
.L_x_9271:
        /* <DEDUP_REMOVED lines=15> */
.L_x_9274:
[----:B------:R-:W-:Y:S01]  /*2640*/  HFMA2 R29, -RZ, RZ, 0, 0.000503063201904296875 ;  /* 0x0000101fff1d7431 */ /* 0x000fe200000001ff */
[----:B------:R-:W-:Y:S01]  /*2650*/  BSSY B0, `(.L_x_9307) ;  /* 0x0000006000007945 */ /* 0x000fe20003800000 */
[----:B------:R-:W-:Y:S02]  /*2660*/  IMAD.MOV.U32 R28, RZ, RZ, R0 ;  /* 0x000000ffff1c7224 */ /* 0x000fe400078e0000 */
[----:B------:R-:W-:-:S07]  /*2670*/  IMAD.MOV.U32 R27, RZ, RZ, -0x1 ;  /* 0xffffffffff1b7424 */ /* 0x000fce00078e00ff */
[----:B0-----:R-:W-:Y:S05]  /*2680*/  WARPSYNC.COLLECTIVE R27, `(.L_x_9308) ;  /* 0x000000001b087348 */ /* 0x001fea0003c00000 */
[----:B------:R1:W2:Y:S02]  /*2690*/  SHFL.IDX P5, R27, R26, R28, R29 ;  /* 0x0000001c1a1b7389 */ /* 0x0002a400000a001d */
[----:B012---:R-:W-:Y:S05]  /*26a0*/  ENDCOLLECTIVE ;  /* 0x000000000000791b */ /* 0x007fea0003800000 */
.L_x_9308:
[----:B------:R-:W-:Y:S05]  /*26b0*/  BSYNC B0 ;  /* 0x0000000000007941 */ /* 0x000fea0003800000 */
.L_x_9307:
[----:B------:R-:W-:Y:S05]  /*26c0*/  BRA `(.L_x_9309) ;  /* 0xfffffff400247947 */ /* 0x000fea000383ffff */
.L_x_9276:
[----:B------:R-:W-:Y:S01]  /*26d0*/  BSSY B0, `(.L_x_9310) ;  /* 0x0000007000007945 */ /* 0x000fe20003800000 */
[----:B------:R-:W-:Y:S01]  /*26e0*/  IMAD.MOV.U32 R28, RZ, RZ, R63 ;  /* 0x000000ffff1c7224 */ /* 0x000fe200078e003f */
[----:B------:R-:W-:Y:S01]  /*26f0*/  MOV R29, 0x101f ;  /* 0x0000101f001d7802 */ /* 0x000fe20000000f00 */
[----:B------:R-:W-:-:S07]  /*2700*/  IMAD.MOV.U32 R27, RZ, RZ, -0x1 ;  /* 0xffffffffff1b7424 */ /* 0x000fce00078e00ff */
[----:B01----:R-:W-:Y:S05]  /*2710*/  WARPSYNC.COLLECTIVE R27, `(.L_x_9311) ;  /* 0x000000001b087348 */ /* 0x003fea0003c00000 */
[----:B------:R2:W3:Y:S02]  /*2720*/  SHFL.IDX P5, R27, R26, R28, R29 ;  /* 0x0000001c1a1b7389 */ /* 0x0004e400000a001d */
[----:B0123--:R-:W-:Y:S05]  /*2730*/  ENDCOLLECTIVE ;  /* 0x000000000000791b */ /* 0x00ffea0003800000 */
.L_x_9311:
[----:B------:R-:W-:Y:S05]  /*2740*/  BSYNC B0 ;  /* 0x0000000000007941 */ /* 0x000fea0003800000 */
.L_x_9310:
[----:B------:R-:W-:Y:S05]  /*2750*/  BRA `(.L_x_9312) ;  /* 0xfffffff400187947 */ /* 0x000fea000383ffff */
.L_x_9278:
[----:B------:R-:W-:Y:S01]  /*2760*/  HFMA2 R29, -RZ, RZ, 0, 0.000503063201904296875 ;  /* 0x0000101fff1d7431 */ /* 0x000fe200000001ff */
[----:B------:R-:W-:Y:S01]  /*2770*/  BSSY B0, `(.L_x_9313) ;  /* 0x0000006000007945 */ /* 0x000fe20003800000 */
[----:B------:R-:W-:Y:S02]  /*2780*/  IMAD.MOV.U32 R28, RZ, RZ, R62 ;  /* 0x000000ffff1c7224 */ /* 0x000fe400078e003e */
[----:B------:R-:W-:-:S07]  /*2790*/  IMAD.MOV.U32 R27, RZ, RZ, -0x1 ;  /* 0xffffffffff1b7424 */ /* 0x000fce00078e00ff */
[----:B012---:R-:W-:Y:S05]  /*27a0*/  WARPSYNC.COLLECTIVE R27, `(.L_x_9314) ;  /* 0x000000001b087348 */ /* 0x007fea0003c00000 */
[----:B------:R3:W4:Y:S02]  /*27b0*/  SHFL.IDX P5, R27, R26, R28, R29 ;  /* 0x0000001c1a1b7389 */ /* 0x00072400000a001d */
[----:B01234-:R-:W-:Y:S05]  /*27c0*/  ENDCOLLECTIVE ;  /* 0x000000000000791b */ /* 0x01ffea0003800000 */
.L_x_9314:
[----:B------:R-:W-:Y:S05]  /*27d0*/  BSYNC B0 ;  /* 0x0000000000007941 */ /* 0x000fea0003800000 */
.L_x_9313:
[----:B------:R-:W-:Y:S05]  /*27e0*/  BRA `(.L_x_9315) ;  /* 0xfffffff4000c7947 */ /* 0x000fea000383ffff */
.L_x_9280:
[----:B------:R-:W-:Y:S01]  /*27f0*/  BSSY B0, `(.L_x_9316) ;  /* 0x0000007000007945 */ /* 0x000fe20003800000 */
[----:B------:R-:W-:Y:S01]  /*2800*/  IMAD.MOV.U32 R28, RZ, RZ, R61 ;  /* 0x000000ffff1c7224 */ /* 0x000fe200078e003d */
[----:B------:R-:W-:Y:S01]  /*2810*/  MOV R29, 0x101f ;  /* 0x0000101f001d7802 */ /* 0x000fe20000000f00 */
[----:B------:R-:W-:-:S07]  /*2820*/  IMAD.MOV.U32 R27, RZ, RZ, -0x1 ;  /* 0xffffffffff1b7424 */ /* 0x000fce00078e00ff */
[----:B0123--:R-:W-:Y:S05]  /*2830*/  WARPSYNC.COLLECTIVE R27, `(.L_x_9317) ;  /* 0x000000001b087348 */ /* 0x00ffea0003c00000 */
[----:B------:R4:W0:Y:S02]  /*2840*/  SHFL.IDX P5, R27, R26, R28, R29 ;  /* 0x0000001c1a1b7389 */ /* 0x00082400000a001d */
[----:B01234-:R-:W-:Y:S05]  /*2850*/  ENDCOLLECTIVE ;  /* 0x000000000000791b */ /* 0x01ffea0003800000 */
.L_x_9317:
[----:B------:R-:W-:Y:S05]  /*2860*/  BSYNC B0 ;  /* 0x0000000000007941 */ /* 0x000fea0003800000 */
.L_x_9316:
[----:B------:R-:W-:Y:S05]  /*2870*/  BRA `(.L_x_9318) ;  /* 0xfffffff400007947 */ /* 0x000fea000383ffff */
.L_x_9282:
[----:B------:R-:W-:Y:S01]  /*2880*/  HFMA2 R29, -RZ, RZ, 0, 0.000503063201904296875 ;  /* 0x0000101fff1d7431 */ /* 0x000fe200000001ff */
[----:B------:R-:W-:Y:S01]  /*2890*/  BSSY B0, `(.L_x_9319) ;  /* 0x0000006000007945 */ /* 0x000fe20003800000 */
[----:B------:R-:W-:Y:S02]  /*28a0*/  IMAD.MOV.U32 R28, RZ, RZ, R60 ;  /* 0x000000ffff1c7224 */ /* 0x000fe400078e003c */
[----:B------:R-:W-:-:S07]  /*28b0*/  IMAD.MOV.U32 R27, RZ, RZ, -0x1 ;  /* 0xffffffffff1b7424 */ /* 0x000fce00078e00ff */
[----:B01234-:R-:W-:Y:S05]  /*28c0*/  WARPSYNC.COLLECTIVE R27, `(.L_x_9320) ;  /* 0x000000001b087348 */ /* 0x01ffea0003c00000 */
[----:B------:R0:W0:Y:S02]  /*28d0*/  SHFL.IDX P5, R27, R26, R28, R29 ;  /* 0x0000001c1a1b7389 */ /* 0x00002400000a001d */
[----:B01234-:R-:W-:Y:S05]  /*28e0*/  ENDCOLLECTIVE ;  /* 0x000000000000791b */ /* 0x01ffea0003800000 */
.L_x_9320:
[----:B------:R-:W-:Y:S05]  /*28f0*/  BSYNC B0 ;  /* 0x0000000000007941 */ /* 0x000fea0003800000 */
.L_x_9319:
[----:B------:R-:W-:Y:S05]  /*2900*/  BRA `(.L_x_9321) ;  /* 0xfffffff000f47947 */ /* 0x000fea000383ffff */
.L_x_9284:
[----:B------:R-:W-:Y:S01]  /*2910*/  BSSY B0, `(.L_x_9322) ;  /* 0x0000007000007945 */ /* 0x000fe20003800000 */
[----:B------:R-:W-:Y:S01]  /*2920*/  IMAD.MOV.U32 R28, RZ, RZ, R59 ;  /* 0x000000ffff1c7224 */ /* 0x000fe200078e003b */
[----:B------:R-:W-:Y:S01]  /*2930*/  MOV R29, 0x101f ;  /* 0x0000101f001d7802 */ /* 0x000fe20000000f00 */
[----:B------:R-:W-:-:S07]  /*2940*/  IMAD.MOV.U32 R27, RZ, RZ, -0x1 ;  /* 0xffffffffff1b7424 */ /* 0x000fce00078e00ff */
[----:B01234-:R-:W-:Y:S05]  /*2950*/  WARPSYNC.COLLECTIVE R27, `(.L_x_9323) ;  /* 0x000000001b087348 */ /* 0x01ffea0003c00000 */
[----:B------:R0:W0:Y:S02]  /*2960*/  SHFL.IDX P5, R27, R26, R28, R29 ;  /* 0x0000001c1a1b7389 */ /* 0x00002400000a001d */
[----:B01234-:R-:W-:Y:S05]  /*2970*/  ENDCOLLECTIVE ;  /* 0x000000000000791b */ /* 0x01ffea0003800000 */
.L_x_9323:
[----:B------:R-:W-:Y:S05]  /*2980*/  BSYNC B0 ;  /* 0x0000000000007941 */ /* 0x000fea0003800000 */
.L_x_9322:
[----:B------:R-:W-:Y:S05]  /*2990*/  BRA `(.L_x_9324) ;  /* 0xfffffff000e87947 */ /* 0x000fea000383ffff */
.L_x_9286:
[----:B------:R-:W-:Y:S01]  /*29a0*/  HFMA2 R29, -RZ, RZ, 0, 0.000503063201904296875 ;  /* 0x0000101fff1d7431 */ /* 0x000fe200000001ff */
[----:B------:R-:W-:Y:S01]  /*29b0*/  BSSY B0, `(.L_x_9325) ;  /* 0x0000006000007945 */ /* 0x000fe20003800000 */
[----:B------:R-:W-:Y:S02]  /*29c0*/  IMAD.MOV.U32 R28, RZ, RZ, R58 ;  /* 0x000000ffff1c7224 */ /* 0x000fe400078e003a */
[----:B------:R-:W-:-:S07]  /*29d0*/  IMAD.MOV.U32 R27, RZ, RZ, -0x1 ;  /* 0xffffffffff1b7424 */ /* 0x000fce00078e00ff */
[----:B01234-:R-:W-:Y:S05]  /*29e0*/  WARPSYNC.COLLECTIVE R27, `(.L_x_9326) ;  /* 0x000000001b087348 */ /* 0x01ffea0003c00000 */
[----:B------:R0:W0:Y:S02]  /*29f0*/  SHFL.IDX P5, R27, R26, R28, R29 ;  /* 0x0000001c1a1b7389 */ /* 0x00002400000a001d */
[----:B01234-:R-:W-:Y:S05]  /*2a00*/  ENDCOLLECTIVE ;  /* 0x000000000000791b */ /* 0x01ffea0003800000 */
.L_x_9326:
[----:B------:R-:W-:Y:S05]  /*2a10*/  BSYNC B0 ;  /* 0x0000000000007941 */ /* 0x000fea0003800000 */
.L_x_9325:
[----:B------:R-:W-:Y:S05]  /*2a20*/  BRA `(.L_x_9327) ;  /* 0xfffffff000dc7947 */ /* 0x000fea000383ffff */
.L_x_9288:
[----:B------:R-:W-:Y:S01]  /*2a30*/  BSSY B0, `(.L_x_9328) ;  /* 0x0000007000007945 */ /* 0x000fe20003800000 */
[----:B------:R-:W-:Y:S01]  /*2a40*/  IMAD.MOV.U32 R28, RZ, RZ, R57 ;  /* 0x000000ffff1c7224 */ /* 0x000fe200078e0039 */
[----:B------:R-:W-:Y:S01]  /*2a50*/  MOV R29, 0x101f ;  /* 0x0000101f001d7802 */ /* 0x000fe20000000f00 */
[----:B------:R-:W-:-:S07]  /*2a60*/  IMAD.MOV.U32 R27, RZ, RZ, -0x1 ;  /* 0xffffffffff1b7424 */ /* 0x000fce00078e00ff */
[----:B01234-:R-:W-:Y:S05]  /*2a70*/  WARPSYNC.COLLECTIVE R27, `(.L_x_9329) ;  /* 0x000000001b087348 */ /* 0x01ffea0003c00000 */
[----:B------:R0:W0:Y:S02]  /*2a80*/  SHFL.IDX P5, R27, R26, R28, R29 ;  /* 0x0000001c1a1b7389 */ /* 0x00002400000a001d */
[----:B01234-:R-:W-:Y:S05]  /*2a90*/  ENDCOLLECTIVE ;  /* 0x000000000000791b */ /* 0x01ffea0003800000 */
.L_x_9329:
[----:B------:R-:W-:Y:S05]  /*2aa0*/  BSYNC B0 ;  /* 0x0000000000007941 */ /* 0x000fea0003800000 */
.L_x_9328:
[----:B------:R-:W-:Y:S05]  /*2ab0*/  BRA `(.L_x_9330) ;  /* 0xfffffff000d07947 */ /* 0x000fea000383ffff */
.L_x_9290:
[----:B------:R-:W-:Y:S01]  /*2ac0*/  HFMA2 R29, -RZ, RZ, 0, 0.000503063201904296875 ;  /* 0x0000101fff1d7431 */ /* 0x000fe200000001ff */
[----:B------:R-:W-:Y:S01]  /*2ad0*/  BSSY B0, `(.L_x_9331) ;  /* 0x0000006000007945 */ /* 0x000fe20003800000 */
[----:B------:R-:W-:Y:S02]  /*2ae0*/  IMAD.MOV.U32 R28, RZ, RZ, R56 ;  /* 0x000000ffff1c7224 */ /* 0x000fe400078e0038 */
[----:B------:R-:W-:-:S07]  /*2af0*/  IMAD.MOV.U32 R27, RZ, RZ, -0x1 ;  /* 0xffffffffff1b7424 */ /* 0x000fce00078e00ff */
[----:B01234-:R-:W-:Y:S05]  /*2b00*/  WARPSYNC.COLLECTIVE R27, `(.L_x_9332) ;  /* 0x000000001b087348 */ /* 0x01ffea0003c00000 */
[----:B------:R0:W0:Y:S02]  /*2b10*/  SHFL.IDX P5, R27, R26, R28, R29 ;  /* 0x0000001c1a1b7389 */ /* 0x00002400000a001d */
[----:B01234-:R-:W-:Y:S05]  /*2b20*/  ENDCOLLECTIVE ;  /* 0x000000000000791b */ /* 0x01ffea0003800000 */
.L_x_9332:
[----:B------:R-:W-:Y:S05]  /*2b30*/  BSYNC B0 ;  /* 0x0000000000007941 */ /* 0x000fea0003800000 */
.L_x_9331:
[----:B------:R-:W-:Y:S05]  /*2b40*/  BRA `(.L_x_9333) ;  /* 0xfffffff000c47947 */ /* 0x000fea000383ffff */
.L_x_9292:
[----:B------:R-:W-:Y:S01]  /*2b50*/  BSSY B0, `(.L_x_9334) ;  /* 0x0000007000007945 */ /* 0x000fe20003800000 */
[----:B------:R-:W-:Y:S01]  /*2b60*/  IMAD.MOV.U32 R28, RZ, RZ, R55 ;  /* 0x000000ffff1c7224 */ /* 0x000fe200078e0037 */
[----:B------:R-:W-:Y:S01]  /*2b70*/  MOV R29, 0x101f ;  /* 0x0000101f001d7802 */ /* 0x000fe20000000f00 */
[----:B------:R-:W-:-:S07]  /*2b80*/  IMAD.MOV.U32 R27, RZ, RZ, -0x1 ;  /* 0xffffffffff1b7424 */ /* 0x000fce00078e00ff */
[----:B01234-:R-:W-:Y:S05]  /*2b90*/  WARPSYNC.COLLECTIVE R27, `(.L_x_9335) ;  /* 0x000000001b087348 */ /* 0x01ffea0003c00000 */
[----:B------:R0:W0:Y:S02]  /*2ba0*/  SHFL.IDX P5, R27, R26, R28, R29 ;  /* 0x0000001c1a1b7389 */ /* 0x00002400000a001d */
[----:B01234-:R-:W-:Y:S05]  /*2bb0*/  ENDCOLLECTIVE ;  /* 0x000000000000791b */ /* 0x01ffea0003800000 */
.L_x_9335:
[----:B------:R-:W-:Y:S05]  /*2bc0*/  BSYNC B0 ;  /* 0x0000000000007941 */ /* 0x000fea0003800000 */
.L_x_9334:
[----:B------:R-:W-:Y:S05]  /*2bd0*/  BRA `(.L_x_9336) ;  /* 0xfffffff000b87947 */ /* 0x000fea000383ffff */
.L_x_9294:
[----:B------:R-:W-:Y:S01]  /*2be0*/  HFMA2 R29, -RZ, RZ, 0, 0.000503063201904296875 ;  /* 0x0000101fff1d7431 */ /* 0x000fe200000001ff */
[----:B------:R-:W-:Y:S01]  /*2bf0*/  BSSY B0, `(.L_x_9337) ;  /* 0x0000006000007945 */ /* 0x000fe20003800000 */
[----:B------:R-:W-:Y:S02]  /*2c00*/  IMAD.MOV.U32 R28, RZ, RZ, R54 ;  /* 0x000000ffff1c7224 */ /* 0x000fe400078e0036 */
[----:B------:R-:W-:-:S07]  /*2c10*/  IMAD.MOV.U32 R27, RZ, RZ, -0x1 ;  /* 0xffffffffff1b7424 */ /* 0x000fce00078e00ff */
[----:B01234-:R-:W-:Y:S05]  /*2c20*/  WARPSYNC.COLLECTIVE R27, `(.L_x_9338) ;  /* 0x000000001b087348 */ /* 0x01ffea0003c00000 */
[----:B------:R0:W0:Y:S02]  /*2c30*/  SHFL.IDX P5, R27, R26, R28, R29 ;  /* 0x0000001c1a1b7389 */ /* 0x00002400000a001d */
[----:B01234-:R-:W-:Y:S05]  /*2c40*/  ENDCOLLECTIVE ;  /* 0x000000000000791b */ /* 0x01ffea0003800000 */
.L_x_9338:
[----:B------:R-:W-:Y:S05]  /*2c50*/  BSYNC B0 ;  /* 0x0000000000007941 */ /* 0x000fea0003800000 */
.L_x_9337:
[----:B------:R-:W-:Y:S05]  /*2c60*/  BRA `(.L_x_9339) ;  /* 0xfffffff000ac7947 */ /* 0x000fea000383ffff */
.L_x_9296:
[----:B------:R-:W-:Y:S01]  /*2c70*/  BSSY B0, `(.L_x_9340) ;  /* 0x0000007000007945 */ /* 0x000fe20003800000 */
[----:B------:R-:W-:Y:S01]  /*2c80*/  IMAD.MOV.U32 R28, RZ, RZ, R53 ;  /* 0x000000ffff1c7224 */ /* 0x000fe200078e0035 */
[----:B------:R-:W-:Y:S01]  /*2c90*/  MOV R29, 0x101f ;  /* 0x0000101f001d7802 */ /* 0x000fe20000000f00 */
[----:B------:R-:W-:-:S07]  /*2ca0*/  IMAD.MOV.U32 R27, RZ, RZ, -0x1 ;  /* 0xffffffffff1b7424 */ /* 0x000fce00078e00ff */
[----:B01234-:R-:W-:Y:S05]  /*2cb0*/  WARPSYNC.COLLECTIVE R27, `(.L_x_9341) ;  /* 0x000000001b087348 */ /* 0x01ffea0003c00000 */
[----:B------:R0:W0:Y:S02]  /*2cc0*/  SHFL.IDX P5, R27, R26, R28, R29 ;  /* 0x0000001c1a1b7389 */ /* 0x00002400000a001d */
[----:B01234-:R-:W-:Y:S05]  /*2cd0*/  ENDCOLLECTIVE ;  /* 0x000000000000791b */ /* 0x01ffea0003800000 */
.L_x_9341:
[----:B------:R-:W-:Y:S05]  /*2ce0*/  BSYNC B0 ;  /* 0x0000000000007941 */ /* 0x000fea0003800000 */
.L_x_9340:
[----:B------:R-:W-:Y:S05]  /*2cf0*/  BRA `(.L_x_9342) ;  /* 0xfffffff000a07947 */ /* 0x000fea000383ffff */
.L_x_9298:
[----:B------:R-:W-:Y:S01]  /*2d00*/  HFMA2 R29, -RZ, RZ, 0, 0.000503063201904296875 ;  /* 0x0000101fff1d7431 */ /* 0x000fe200000001ff */
[----:B------:R-:W-:Y:S01]  /*2d10*/  BSSY B0, `(.L_x_9343) ;  /* 0x0000006000007945 */ /* 0x000fe20003800000 */
[----:B------:R-:W-:Y:S02]  /*2d20*/  IMAD.MOV.U32 R28, RZ, RZ, R52 ;  /* 0x000000ffff1c7224 */ /* 0x000fe400078e0034 */
[----:B------:R-:W-:-:S07]  /*2d30*/  IMAD.MOV.U32 R27, RZ, RZ, -0x1 ;  /* 0xffffffffff1b7424 */ /* 0x000fce00078e00ff */
[----:B01234-:R-:W-:Y:S05]  /*2d40*/  WARPSYNC.COLLECTIVE R27, `(.L_x_9344) ;  /* 0x000000001b087348 */ /* 0x01ffea0003c00000 */
[----:B------:R0:W0:Y:S02]  /*2d50*/  SHFL.IDX P5, R27, R26, R28, R29 ;  /* 0x0000001c1a1b7389 */ /* 0x00002400000a001d */
[----:B01234-:R-:W-:Y:S05]  /*2d60*/  ENDCOLLECTIVE ;  /* 0x000000000000791b */ /* 0x01ffea0003800000 */
.L_x_9344:
[----:B------:R-:W-:Y:S05]  /*2d70*/  BSYNC B0 ;  /* 0x0000000000007941 */ /* 0x000fea0003800000 */
.L_x_9343:
[----:B------:R-:W-:Y:S05]  /*2d80*/  BRA `(.L_x_9345) ;  /* 0xfffffff000947947 */ /* 0x000fea000383ffff */
.L_x_9300:
[----:B------:R-:W-:Y:S01]  /*2d90*/  BSSY B0, `(.L_x_9346) ;  /* 0x0000007000007945 */ /* 0x000fe20003800000 */
[----:B------:R-:W-:Y:S01]  /*2da0*/  IMAD.MOV.U32 R28, RZ, RZ, R51 ;  /* 0x000000ffff1c7224 */ /* 0x000fe200078e0033 */
[----:B------:R-:W-:Y:S01]  /*2db0*/  MOV R29, 0x101f ;  /* 0x0000101f001d7802 */ /* 0x000fe20000000f00 */
[----:B------:R-:W-:-:S07]  /*2dc0*/  IMAD.MOV.U32 R27, RZ, RZ, -0x1 ;  /* 0xffffffffff1b7424 */ /* 0x000fce00078e00ff */
[----:B01234-:R-:W-:Y:S05]  /*2dd0*/  WARPSYNC.COLLECTIVE R27, `(.L_x_9347) ;  /* 0x000000001b087348 */ /* 0x01ffea0003c00000 */
[----:B------:R0:W0:Y:S02]  /*2de0*/  SHFL.IDX P5, R27, R26, R28, R29 ;  /* 0x0000001c1a1b7389 */ /* 0x00002400000a001d */
[----:B01234-:R-:W-:Y:S05]  /*2df0*/  ENDCOLLECTIVE ;  /* 0x000000000000791b */ /* 0x01ffea0003800000 */
.L_x_9347:
[----:B------:R-:W-:Y:S05]  /*2e00*/  BSYNC B0 ;  /* 0x0000000000007941 */ /* 0x000fea0003800000 */
.L_x_9346:
[----:B------:R-:W-:Y:S05]  /*2e10*/  BRA `(.L_x_9348) ;  /* 0xfffffff000887947 */ /* 0x000fea000383ffff */
.L_x_9302:
[----:B------:R-:W-:Y:S01]  /*2e20*/  HFMA2 R29, -RZ, RZ, 0, 0.000503063201904296875 ;  /* 0x0000101fff1d7431 */ /* 0x000fe200000001ff */
[----:B------:R-:W-:Y:S01]  /*2e30*/  BSSY B0, `(.L_x_9349) ;  /* 0x0000006000007945 */ /* 0x000fe20003800000 */
[----:B------:R-:W-:Y:S02]  /*2e40*/  IMAD.MOV.U32 R28, RZ, RZ, R50 ;  /* 0x000000ffff1c7224 */ /* 0x000fe400078e0032 */
[----:B------:R-:W-:-:S07]  /*2e50*/  IMAD.MOV.U32 R27, RZ, RZ, -0x1 ;  /* 0xffffffffff1b7424 */ /* 0x000fce00078e00ff */
[----:B01234-:R-:W-:Y:S05]  /*2e60*/  WARPSYNC.COLLECTIVE R27, `(.L_x_9350) ;  /* 0x000000001b087348 */ /* 0x01ffea0003c00000 */
[----:B------:R0:W0:Y:S02]  /*2e70*/  SHFL.IDX P5, R27, R26, R28, R29 ;  /* 0x0000001c1a1b7389 */ /* 0x00002400000a001d */
[----:B01234-:R-:W-:Y:S05]  /*2e80*/  ENDCOLLECTIVE ;  /* 0x000000000000791b */ /* 0x01ffea0003800000 */
.L_x_9350:
[----:B------:R-:W-:Y:S05]  /*2e90*/  BSYNC B0 ;  /* 0x0000000000007941 */ /* 0x000fea0003800000 */
.L_x_9349:
[----:B------:R-:W-:Y:S05]  /*2ea0*/  BRA `(.L_x_9351) ;  /* 0xfffffff0007c7947 */ /* 0x000fea000383ffff */
.L_x_9304:
[----:B------:R-:W-:Y:S01]  /*2eb0*/  BSSY B0, `(.L_x_9352) ;  /* 0x0000007000007945 */ /* 0x000fe20003800000 */
[----:B------:R-:W-:Y:S01]  /*2ec0*/  IMAD.MOV.U32 R28, RZ, RZ, R49 ;  /* 0x000000ffff1c7224 */ /* 0x000fe200078e0031 */
[----:B------:R-:W-:Y:S01]  /*2ed0*/  MOV R29, 0x101f ;  /* 0x0000101f001d7802 */ /* 0x000fe20000000f00 */
[----:B------:R-:W-:-:S07]  /*2ee0*/  IMAD.MOV.U32 R27, RZ, RZ, -0x1 ;  /* 0xffffffffff1b7424 */ /* 0x000fce00078e00ff */
[----:B01234-:R-:W-:Y:S05]  /*2ef0*/  WARPSYNC.COLLECTIVE R27, `(.L_x_9353) ;  /* 0x000000001b087348 */ /* 0x01ffea0003c00000 */
[----:B------:R0:W0:Y:S02]  /*2f00*/  SHFL.IDX P5, R27, R26, R28, R29 ;  /* 0x0000001c1a1b7389 */ /* 0x00002400000a001d */
[----:B01234-:R-:W-:Y:S05]  /*2f10*/  ENDCOLLECTIVE ;  /* 0x000000000000791b */ /* 0x01ffea0003800000 */
.L_x_9353:
[----:B------:R-:W-:Y:S05]  /*2f20*/  BSYNC B0 ;  /* 0x0000000000007941 */ /* 0x000fea0003800000 */
.L_x_9352:
[----:B------:R-:W-:Y:S01]  /*2f30*/  IMAD.MOV.U32 R25, RZ, RZ, R27 ;  /* 0x000000ffff197224 */ /* 0x000fe200078e001b */
[----:B------:R-:W-:Y:S06]  /*2f40*/  BRA `(.L_x_9354) ;  /* 0xfffffff0006c7947 */ /* 0x000fec000383ffff */
        .weak           $__internal_203_$__cuda_sm20_div_s16
        .type           $__internal_203_$__cuda_sm20_div_s16,@function
        .size           $__internal_203_$__cuda_sm20_div_s16,(.L_x_38706 - $__internal_203_$__cuda_sm20_div_s16)
$__internal_203_$__cuda_sm20_div_s16:
        /* <DEDUP_REMOVED lines=25> */
[----:B------:R-:W-:Y:S05]  /*30e0*/  RET.REL.NODEC R20 `(_Z9cuda_gemmIiLi128ELi4ELi1ELi64ELi16ELi16ELi64ELi0ELi0EEviiiPT_S1_S1_iii) ;  /* 0xffffffcc14c47950 */ /* 0x000fea0003c3ffff */
.L_x_9355:
        /* <DEDUP_REMOVED lines=9> */
.L_x_38706:


//--------------------- .text._Z9cuda_gemmIiLi128ELi4ELi1ELi64ELi8ELi8ELi64ELi1ELi1EEviiiPT_S1_S1_iii --------------------------
	.section	.text._Z9cuda_gemmIiLi128ELi4ELi1ELi64ELi8ELi8ELi64ELi1ELi1EEviiiPT_S1_S1_iii,"ax",@progbits
	.align	128
        .global         _Z9cuda_gemmIiLi128ELi4ELi1ELi64ELi8ELi8ELi64ELi1ELi1EEviiiPT_S1_S1_iii
        .type           _Z9cuda_gemmIiLi128ELi4ELi1ELi64ELi8ELi8ELi64ELi1ELi1EEviiiPT_S1_S1_iii,@function
        .size           _Z9cuda_gemmIiLi128ELi4ELi1ELi64ELi8ELi8ELi64ELi1ELi1EEviiiPT_S1_S1_iii,(.L_x_39427 - _Z9cuda_gemmIiLi128ELi4ELi1ELi64ELi8ELi8ELi64ELi1ELi1EEviiiPT_S1_S1_iii)
        .other          _Z9cuda_gemmIiLi128ELi4ELi1ELi64ELi8ELi8ELi64ELi1ELi1EEviiiPT_S1_S1_iii,@"STO_CUDA_ENTRY STV_DEFAULT"
_Z9cuda_gemmIiLi128ELi4ELi1ELi64ELi8ELi8ELi64ELi1ELi1EEviiiPT_S1_S1_iii:
.text._Z9cuda_gemmIiLi128ELi4ELi1ELi64ELi8ELi8ELi64ELi1ELi1EEviiiPT_S1_S1_iii:
        /* <DEDUP_REMOVED lines=26> */
[----:B------:R-:W-:Y:S02]  /*01a0*/  @P1 IMAD.IADD R4, R4, 0x1, -R7 ;  /* 0x0000000104041824 */ /* 0x000fe400078e0a07 */
[----:B------:R-:W-:-:S03]  /*01b0*/  @P1 VIADD R3, R3, 0x1 ;  /* 0x0000000103031836 */ /* 0x000fc60000000000 */
[----:B------:R-:W-:-:S13]  /*01c0*/  ISETP.GE.U32.AND P2, PT, R4, R7, PT ;  /* 0x000000070400720c */ /* 0x000fda0003f46070 */
[----:B------:R-:W-:Y:S01]  /*01d0*/  @P2 VIADD R3, R3, 0x1 ;  /* 0x0000000103032836 */ /* 0x000fe20000000000 */
[----:B------:R-:W-:-:S04]  /*01e0*/  @!P3 LOP3.LUT R3, RZ, R7, RZ, 0x33, !PT ;  /* 0x00000007ff03b212 */ /* 0x000fc800078e33ff */
[----:B------:R-:W-:Y:S01]  /*01f0*/  IADD3 R4, PT, PT, R6, R3, RZ ;  /* 0x0000000306047210 */ /* 0x000fe20007ffe0ff */
[----:B------:R-:W-:-:S03]  /*0200*/  IMAD.MOV.U32 R6, RZ, RZ, R0 ;  /* 0x000000ffff067224 */ /* 0x000fc600078e0000 */
[C---:B------:R-:W-:Y:S02]  /*0210*/  LOP3.LUT R2, R4.reuse, 0x3, RZ, 0xc0, !PT ;  /* 0x0000000304027812 */ /* 0x040fe400078ec0ff */
[----:B------:R-:W-:Y:S02]  /*0220*/  ISETP.GE.U32.AND P2, PT, R4, 0x3, PT ;  /* 0x000000030400780c */ /* 0x000fe40003f46070 */
[----:B------:R-:W-:-:S13]  /*0230*/  ISETP.NE.AND P1, PT, R2, 0x3, PT ;  /* 0x000000030200780c */ /* 0x000fda0003f25270 */
[----:B------:R-:W-:Y:S05]  /*0240*/  @!P1 BRA `(.L_x_9359) ;  /* 0x0000000000549947 */ /* 0x000fea0003800000 */
[----:B------:R-:W0:Y:S01]  /*0250*/  S2R R6, SR_CgaCtaId ;  /* 0x0000000000067919 */ /* 0x000e220000008800 */
[----:B------:R-:W1:Y:S01]  /*0260*/  LDC.64 R2, c[0x0][0x398] ;  /* 0x0000e600ff027b82 */ /* 0x000e620000000a00 */
[----:B------:R-:W-:Y:S01]  /*0270*/  VIADD R4, R4, 0x1 ;  /* 0x0000000104047836 */ /* 0x000fe20000000000 */
[----:B------:R-:W-:-:S04]  /*0280*/  MOV R5, 0x400 ;  /* 0x0000040000057802 */ /* 0x000fc80000000f00 */
[----:B------:R-:W-:-:S04]  /*0290*/  LOP3.LUT R4, R4, 0x3, RZ, 0xc0, !PT ;  /* 0x0000000304047812 */ /* 0x000fc800078ec0ff */
[----:B------:R-:W-:Y:S01]  /*02a0*/  IADD3 R4, PT, PT, -R4, RZ, RZ ;  /* 0x000000ff04047210 */ /* 0x000fe20007ffe1ff */
[----:B-1----:R-:W-:Y:S01]  /*02b0*/  IMAD.WIDE.U32 R2, R0, 0x4, R2 ;  /* 0x0000000400027825 */ /* 0x002fe200078e0002 */
[----:B0-----:R-:W-:-:S03]  /*02c0*/  LEA R9, R6, R5, 0x18 ;  /* 0x0000000506097211 */ /* 0x001fc600078ec0ff */
[----:B------:R-:W-:-:S07]  /*02d0*/  IMAD.MOV.U32 R6, RZ, RZ, R0 ;  /* 0x000000ffff067224 */ /* 0x000fce00078e0000 */
.L_x_9360:
[----:B0-----:R0:W2:Y:S01]  /*02e0*/  LDG.E R5, desc[UR6][R2.64] ;  /* 0x0000000602057981 */ /* 0x0010a2000c1e1900 */
[----:B------:R-:W-:Y:S01]  /*02f0*/  LOP3.LUT R8, R6, 0x7, RZ, 0xc0, !PT ;  /* 0x0000000706087812 */ /* 0x000fe200078ec0ff */
[----:B------:R-:W-:Y:S01]  /*0300*/  VIADD R4, R4, 0x1 ;  /* 0x0000000104047836 */ /* 0x000fe20000000000 */
[--C-:B------:R-:W-:Y:S01]  /*0310*/  SHF.R.U32.HI R10, RZ, 0x1, R6.reuse ;  /* 0x00000001ff0a7819 */ /* 0x100fe20000011606 */
[C---:B------:R-:W-:Y:S02]  /*0320*/  IMAD.IADD R6, R7.reuse, 0x1, R6 ;  /* 0x0000000107067824 */ /* 0x040fe400078e0206 */
[----:B------:R-:W-:Y:S01]  /*0330*/  IMAD R8, R8, 0x24, R9 ;  /* 0x0000002408087824 */ /* 0x000fe200078e0209 */
[----:B------:R-:W-:Y:S02]  /*0340*/  LOP3.LUT R11, R10, 0x7ffffffc, RZ, 0xc0, !PT ;  /* 0x7ffffffc0a0b7812 */ /* 0x000fe400078ec0ff */
[----:B------:R-:W-:Y:S01]  /*0350*/  ISETP.NE.AND P1, PT, R4, RZ, PT ;  /* 0x000000ff0400720c */ /* 0x000fe20003f25270 */
[----:B0-----:R-:W-:-:S04]  /*0360*/  IMAD.WIDE.U32 R2, R7, 0x4, R2 ;  /* 0x0000000407027825 */ /* 0x001fc800078e0002 */
[----:B------:R-:W-:-:S05]  /*0370*/  IMAD.IADD R8, R8, 0x1, R11 ;  /* 0x0000000108087824 */ /* 0x000fca00078e020b */
[----:B--2---:R0:W-:Y:S03]  /*0380*/  STS [R8], R5 ;  /* 0x0000000508007388 */ /* 0x0041e60000000800 */
[----:B------:R-:W-:Y:S05]  /*0390*/  @P1 BRA `(.L_x_9360) ;  /* 0xfffffffc00d01947 */ /* 0x000fea000383ffff */
.L_x_9359:
[----:B------:R-:W-:Y:S05]  /*03a0*/  BSYNC.RECONVERGENT B1 ;  /* 0x0000000000017941 */ /* 0x000fea0003800200 */
.L_x_9358:
[----:B------:R-:W-:Y:S05]  /*03b0*/  @!P2 BRA `(.L_x_9357) ;  /* 0x0000000000b8a947 */ /* 0x000fea0003800000 */
[----:B0-----:R-:W0:Y:S01]  /*03c0*/  S2R R5, SR_CgaCtaId ;  /* 0x0000000000057919 */ /* 0x001e220000008800 */
[----:B------:R-:W1:Y:S01]  /*03d0*/  LDC.64 R2, c[0x0][0x398] ;  /* 0x0000e600ff027b82 */ /* 0x000e620000000a00 */
[----:B------:R-:W-:Y:S01]  /*03e0*/  MOV R10, 0x400 ;  /* 0x00000400000a7802 */ /* 0x000fe20000000f00 */
[C---:B------:R-:W-:Y:S01]  /*03f0*/  IMAD R9, R7.reuse, 0x3, R6 ;  /* 0x0000000307097824 */ /* 0x040fe200078e0206 */
[----:B------:R-:W-:Y:S01]  /*0400*/  LEA R8, R7, R6, 0x1 ;  /* 0x0000000607087211 */ /* 0x000fe200078e08ff */
[----:B------:R-:W-:Y:S01]  /*0410*/  IMAD.IADD R11, R6, 0x1, R7 ;  /* 0x00000001060b7824 */ /* 0x000fe200078e0207 */
[----:B0-----:R-:W-:-:S07]  /*0420*/  LEA R10, R5, R10, 0x18 ;  /* 0x0000000a050a7211 */ /* 0x001fce00078ec0ff */
.L_x_9361:
[----:B-1----:R-:W-:-:S04]  /*0430*/  IMAD.WIDE.U32 R16, R6, 0x4, R2 ;  /* 0x0000000406107825 */ /* 0x002fc800078e0002 */
[--C-:B------:R-:W-:Y:S01]  /*0440*/  IMAD.WIDE.U32 R18, R11, 0x4, R2.reuse ;  /* 0x000000040b127825 */ /* 0x100fe200078e0002 */
[----:B--2---:R0:W2:Y:S03]  /*0450*/  LDG.E R12, desc[UR6][R16.64] ;  /* 0x00000006100c7981 */ /* 0x0040a6000c1e1900 */
[--C-:B------:R-:W-:Y:S01]  /*0460*/  IMAD.WIDE.U32 R14, R8, 0x4, R2.reuse ;  /* 0x00000004080e7825 */ /* 0x100fe200078e0002 */
[----:B------:R-:W3:Y:S03]  /*0470*/  LDG.E R13, desc[UR6][R18.64] ;  /* 0x00000006120d7981 */ /* 0x000ee6000c1e1900 */
[----:B------:R-:W-:Y:S02]  /*0480*/  IMAD.WIDE.U32 R4, R9, 0x4, R2 ;  /* 0x0000000409047825 */ /* 0x000fe400078e0002 */
[----:B------:R-:W4:Y:S04]  /*0490*/  LDG.E R14, desc[UR6][R14.64] ;  /* 0x000000060e0e7981 */ /* 0x000f28000c1e1900 */
        /* <DEDUP_REMOVED lines=32> */
.L_x_9357:
[----:B------:R-:W-:Y:S05]  /*06a0*/  BSYNC.RECONVERGENT B0 ;  /* 0x0000000000007941 */ /* 0x000fea0003800200 */
.L_x_9356:
[----:B0-----:R-:W0:Y:S01]  /*06b0*/  S2R R5, SR_CTAID.Y ;  /* 0x0000000000057919 */ /* 0x001e220000002600 */
[----:B------:R-:W1:Y:S02]  /*06c0*/  LDCU UR4, c[0x0][0x374] ;  /* 0x00006e80ff0477ac */ /* 0x000e640008000800 */
[----:B-1----:R-:W-:-:S06]  /*06d0*/  USHF.L.U32 UR4, UR4, 0x2, URZ ;  /* 0x0000000204047899 */ /* 0x002fcc00080006ff */
[----:B0-----:R-:W-:-:S13]  /*06e0*/  ISETP.GE.U32.AND P1, PT, R5, UR4, PT ;  /* 0x0000000405007c0c */ /* 0x001fda000bf26070 */
[----:B------:R-:W-:Y:S05]  /*06f0*/  @P1 EXIT ;  /* 0x000000000000194d */ /* 0x000fea0003800000 */
[----:B------:R-:W-:Y:S01]  /*0700*/  ISETP.GT.U32.AND P1, PT, R0, 0xf, PT ;  /* 0x0000000f0000780c */ /* 0x000fe20003f24070 */
[----:B------:R-:W-:-:S12]  /*0710*/  BSSY.RECONVERGENT B0, `(.L_x_9362) ;  /* 0x0000013000007945 */ /* 0x000fd80003800200 */
[----:B------:R-:W-:Y:S05]  /*0720*/  @P1 BRA `(.L_x_9363) ;  /* 0x0000000000441947 */ /* 0x000fea0003800000 */
[----:B------:R-:W0:Y:S01]  /*0730*/  S2UR UR5, SR_CgaCtaId ;  /* 0x00000000000579c3 */ /* 0x000e220000008800 */
[----:B------:R-:W-:Y:S01]  /*0740*/  UMOV UR4, 0x400 ;  /* 0x0000040000047882 */ /* 0x000fe20000000000 */
[----:B--2---:R-:W-:Y:S01]  /*0750*/  IMAD.SHL.U32 R4, R0, 0x4, RZ ;  /* 0x0000000400047824 */ /* 0x004fe200078e00ff */
[----:B------:R-:W-:-:S03]  /*0760*/  UIADD3 UR4, UPT, UPT, UR4, 0x180, URZ ;  /* 0x0000018004047890 */ /* 0x000fc6000fffe0ff */
[----:B------:R-:W-:Y:S02]  /*0770*/  IMAD R5, R5, 0x40, R4 ;  /* 0x0000004005057824 */ /* 0x000fe400078e0204 */
[----:B------:R-:W1:Y:S08]  /*0780*/  LDC.64 R2, c[0x0][0x390] ;  /* 0x0000e400ff027b82 */ /* 0x000e700000000a00 */
[----:B------:R-:W2:Y:S01]  /*0790*/  LDC R7, c[0x0][0x360] ;  /* 0x0000d800ff077b82 */ /* 0x000ea20000000800 */
[----:B0-----:R-:W-:Y:S01]  /*07a0*/  ULEA UR4, UR5, UR4, 0x18 ;  /* 0x0000000405047291 */ /* 0x001fe2000f8ec0ff */
[----:B-1----:R-:W-:-:S05]  /*07b0*/  IMAD.WIDE.U32 R2, R5, 0x4, R2 ;  /* 0x0000000405027825 */ /* 0x002fca00078e0002 */
[----:B------:R-:W-:-:S07]  /*07c0*/  LEA R5, R0, UR4, 0x4 ;  /* 0x0000000400057c11 */ /* 0x000fce000f8e20ff */
.L_x_9364:
[----:B------:R0:W3:Y:S01]  /*07d0*/  LDG.E.128 R8, desc[UR6][R2.64] ;  /* 0x0000000602087981 */ /* 0x0000e2000c1e1d00 */
[----:B--2---:R-:W-:-:S05]  /*07e0*/  IMAD R4, R7, 0x4, R4 ;  /* 0x0000000407047824 */ /* 0x004fca00078e0204 */
[----:B------:R-:W-:Y:S01]  /*07f0*/  ISETP.GE.U32.AND P1, PT, R4, 0x40, PT ;  /* 0x000000400400780c */ /* 0x000fe20003f26070 */
[C---:B0-----:R-:W-:Y:S01]  /*0800*/  IMAD.WIDE.U32 R2, R7.reuse, 0x10, R2 ;  /* 0x0000001007027825 */ /* 0x041fe200078e0002 */
[----:B---3--:R0:W-:Y:S02]  /*0810*/  STS.128 [R5], R8 ;  /* 0x0000000805007388 */ /* 0x0081e40000000c00 */
[----:B0-----:R-:W-:-:S09]  /*0820*/  LEA R5, R7, R5, 0x4 ;  /* 0x0000000507057211 */ /* 0x001fd200078e20ff */
[----:B------:R-:W-:Y:S05]  /*0830*/  @!P1 BRA `(.L_x_9364) ;  /* 0xfffffffc00e49947 */ /* 0x000fea000383ffff */
.L_x_9363:
[----:B------:R-:W-:Y:S05]  /*0840*/  BSYNC.RECONVERGENT B0 ;  /* 0x0000000000007941 */ /* 0x000fea0003800200 */
.L_x_9362:
[----:B------:R-:W-:Y:S06]  /*0850*/  BAR.SYNC.DEFER_BLOCKING 0x0 ;  /* 0x0000000000007b1d */ /* 0x000fec0000010000 */
[----:B------:R-:W-:Y:S05]  /*0860*/  @P0 BRA `(.L_x_9365) ;  /* 0x00000000009c0947 */ /* 0x000fea0003800000 */
[----:B--2---:R-:W0:Y:S01]  /*0870*/  S2R R4, SR_CgaCtaId ;  /* 0x0000000000047919 */ /* 0x004e220000008800 */
[----:B------:R-:W-:Y:S01]  /*0880*/  MOV R3, 0x400 ;  /* 0x0000040000037802 */ /* 0x000fe20000000f00 */
[----:B------:R-:W-:Y:S01]  /*0890*/  UMOV UR4, 0xffffffff ;  /* 0xffffffff00047882 */ /* 0x000fe20000000000 */
[----:B------:R-:W-:Y:S01]  /*08a0*/  SHF.R.U32.HI R2, RZ, 0x3, R0 ;  /* 0x00000003ff027819 */ /* 0x000fe20000011600 */
[C---:B------:R-:W-:Y:S01]  /*08b0*/  VIADD R6, R0.reuse, 0x3 ;  /* 0x0000000300067836 */ /* 0x040fe20000000000 */
[----:B------:R-:W-:Y:S02]  /*08c0*/  IADD3 R5, PT, PT, R0, 0x2, RZ ;  /* 0x0000000200057810 */ /* 0x000fe40007ffe0ff */
[----:B0-----:R-:W-:Y:S01]  /*08d0*/  LEA R3, R4, R3, 0x18 ;  /* 0x0000000304037211 */ /* 0x001fe200078ec0ff */
[----:B------:R-:W-:-:S04]  /*08e0*/  IMAD.SHL.U32 R4, R0, 0x4, RZ ;  /* 0x0000000400047824 */ /* 0x000fc800078e00ff */
[----:B------:R-:W-:Y:S01]  /*08f0*/  IMAD R2, R2, 0x24, R3 ;  /* 0x0000002402027824 */ /* 0x000fe200078e0203 */
[----:B------:R-:W-:Y:S01]  /*0900*/  LOP3.LUT R3, R4, 0x1c, RZ, 0xc0, !PT ;  /* 0x0000001c04037812 */ /* 0x000fe200078ec0ff */
[----:B------:R-:W-:-:S04]  /*0910*/  VIADD R4, R0, 0x1 ;  /* 0x0000000100047836 */ /* 0x000fc80000000000 */
[----:B------:R-:W-:Y:S01]  /*0920*/  IMAD.IADD R3, R2, 0x1, R3 ;  /* 0x0000000102037824 */ /* 0x000fe200078e0203 */
[----:B------:R-:W-:Y:S02]  /*0930*/  LOP3.LUT R2, R0, 0x7, RZ, 0xc0, !PT ;  /* 0x0000000700027812 */ /* 0x000fe400078ec0ff */
[----:B------:R-:W-:-:S03]  /*0940*/  LOP3.LUT R4, R4, 0x7, RZ, 0xc0, !PT ;  /* 0x0000000704047812 */ /* 0x000fc600078ec0ff */
[----:B------:R-:W0:Y:S01]  /*0950*/  LDS R3, [R3] ;  /* 0x0000000003037984 */ /* 0x000e220000000800 */
[----:B------:R-:W-:Y:S05]  /*0960*/  BRA.DIV UR4, `(.L_x_9366) ;  /* 0x0000000204687947 */ /* 0x000fea000b800000 */
.L_x_9375:
[----:B------:R-:W-:-:S03]  /*0970*/  UMOV UR4, 0xffffffff ;  /* 0xffffffff00047882 */ /* 0x000fc60000000000 */
[----:B------:R-:W-:Y:S05]  /*0980*/  BRA.DIV UR4, `(.L_x_9367) ;  /* 0x00000002047c7947 */ /* 0x000fea000b800000 */
.L_x_9378:
[----:B------:R-:W-:Y:S01]  /*0990*/  UMOV UR4, 0xffffffff ;  /* 0xffffffff00047882 */ /* 0x000fe20000000000 */
[----:B------:R-:W-:Y:S01]  /*09a0*/  VIADD R4, R0, 0x5 ;  /* 0x0000000500047836 */ /* 0x000fe20000000000 */
[----:B------:R-:W-:Y:S01]  /*09b0*/  LOP3.LUT R5, R5, 0x7, RZ, 0xc0, !PT ;  /* 0x0000000705057812 */ /* 0x000fe200078ec0ff */
[----:B------:R-:W-:Y:S06]  /*09c0*/  BRA.DIV UR4, `(.L_x_9368) ;  /* 0x0000000204907947 */ /* 0x000fec000b800000 */
.L_x_9381:
[----:B------:R-:W-:Y:S01]  /*09d0*/  UMOV UR4, 0xffffffff ;  /* 0xffffffff00047882 */ /* 0x000fe20000000000 */
[----:B------:R-:W-:Y:S01]  /*09e0*/  VIADD R5, R0, 0x6 ;  /* 0x0000000600057836 */ /* 0x000fe20000000000 */
[----:B------:R-:W-:Y:S01]  /*09f0*/  LOP3.LUT R6, R6, 0x7, RZ, 0xc0, !PT ;  /* 0x0000000706067812 */ /* 0x000fe200078ec0ff */
[----:B------:R-:W-:Y:S06]  /*0a00*/  BRA.DIV UR4, `(.L_x_9369) ;  /* 0x0000000204a47947 */ /* 0x000fec000b800000 */
.L_x_9384:
[----:B------:R-:W-:Y:S01]  /*0a10*/  UMOV UR4, 0xffffffff ;  /* 0xffffffff00047882 */ /* 0x000fe20000000000 */
[----:B------:R-:W-:Y:S02]  /*0a20*/  LOP3.LUT R2, R2, 0x4, RZ, 0x3c, !PT ;  /* 0x0000000402027812 */ /* 0x000fe400078e3cff */
[----:B------:R-:W-:Y:S05]  /*0a30*/  BRA.DIV UR4, `(.L_x_9370) ;  /* 0x0000000204bc7947 */ /* 0x000fea000b800000 */
.L_x_9387:
[----:B------:R-:W-:Y:S01]  /*0a40*/  UMOV UR4, 0xffffffff ;  /* 0xffffffff00047882 */ /* 0x000fe20000000000 */
[----:B------:R-:W-:Y:S02]  /*0a50*/  IADD3 R0, PT, PT, R0, -0x1, RZ ;  /* 0xffffffff00007810 */ /* 0x000fe40007ffe0ff */
[----:B------:R-:W-:Y:S02]  /*0a60*/  LOP3.LUT R4, R4, 0x7, RZ, 0xc0, !PT ;  /* 0x0000000704047812 */ /* 0x000fe400078ec0ff */
[----:B------:R-:W-:Y:S01]  /*0a70*/  LOP3.LUT R5, R5, 0x7, RZ, 0xc0, !PT ;  /* 0x0000000705057812 */ /* 0x000fe200078ec0ff */
[----:B------:R-:W-:Y:S06]  /*0a80*/  BRA.DIV UR4, `(.L_x_9371) ;  /* 0x0000000204cc7947 */ /* 0x000fec000b800000 */
.L_x_9390:
[----:B------:R-:W-:-:S03]  /*0a90*/  UMOV UR4, 0xffffffff ;  /* 0xffffffff00047882 */ /* 0x000fc60000000000 */
[----:B------:R-:W-:Y:S05]  /*0aa0*/  BRA.DIV UR4, `(.L_x_9372) ;  /* 0x0000000204e87947 */ /* 0x000fea000b800000 */
.L_x_9393:
[----:B------:R-:W-:Y:S01]  /*0ab0*/  UMOV UR4, 0xffffffff ;  /* 0xffffffff00047882 */ /* 0x000fe20000000000 */
[----:B------:R-:W-:Y:S02]  /*0ac0*/  LOP3.LUT R0, R0, 0x7, RZ, 0xc0, !PT ;  /* 0x0000000700007812 */ /* 0x000fe400078ec0ff */
[----:B------:R-:W-:Y:S05]  /*0ad0*/  BRA.DIV UR4, `(.L_x_9373) ;  /* 0x0000000604007947 */ /* 0x000fea000b800000 */
.L_x_9365:
[----:B------:R-:W-:Y:S05]  /*0ae0*/  WARPSYNC.ALL ;  /* 0x0000000000007948 */ /* 0x000fea0003800000 */
[----:B------:R-:W-:Y:S06]  /*0af0*/  BAR.SYNC.DEFER_BLOCKING 0x0 ;  /* 0x0000000000007b1d */ /* 0x000fec0000010000 */
[----:B------:R-:W-:Y:S05]  /*0b00*/  EXIT ;  /* 0x000000000000794d */ /* 0x000fea0003800000 */
.L_x_9366:
[----:B------:R-:W-:Y:S02]  /*0b10*/  IMAD.MOV.U32 R7, RZ, RZ, -0x1 ;  /* 0xffffffffff077424 */ /* 0x000fe400078e00ff */
[----:B------:R-:W-:Y:S02]  /*0b20*/  IMAD.MOV.U32 R8, RZ, RZ, R2 ;  /* 0x000000ffff087224 */ /* 0x000fe400078e0002 */
[----:B------:R-:W-:-:S07]  /*0b30*/  IMAD.MOV.U32 R10, RZ, RZ, 0x181f ;  /* 0x0000181fff0a7424 */ /* 0x000fce00078e00ff */
[----:B0-----:R-:W-:Y:S05]  /*0b40*/  WARPSYNC.COLLECTIVE R7, `(.L_x_9374) ;  /* 0x0000000007087348 */ /* 0x001fea0003c00000 */
[----:B0-----:R0:W1:Y:S02]  /*0b50*/  SHFL.IDX P0, R7, R3, R8, R10 ;  /* 0x0000000803077389 */ /* 0x001064000000000a */
[----:B01----:R-:W-:Y:S05]  /*0b60*/  ENDCOLLECTIVE ;  /* 0x000000000000791b */ /* 0x003fea0003800000 */
.L_x_9374:
[----:B------:R-:W-:Y:S05]  /*0b70*/  BRA `(.L_x_9375) ;  /* 0xfffffffc007c7947 */ /* 0x000fea000383ffff */
.L_x_9367:
[----:B------:R-:W-:Y:S01]  /*0b80*/  BSSY B0, `(.L_x_9376) ;  /* 0x0000007000007945 */ /* 0x000fe20003800000 */
[----:B------:R-:W-:Y:S01]  /*0b90*/  MOV R8, R4 ;  /* 0x0000000400087202 */ /* 0x000fe20000000f00 */
[----:B------:R-:W-:Y:S02]  /*0ba0*/  IMAD.MOV.U32 R10, RZ, RZ, 0x181f ;  /* 0x0000181fff0a7424 */ /* 0x000fe400078e00ff */
[----:B------:R-:W-:-:S07]  /*0bb0*/  IMAD.MOV.U32 R7, RZ, RZ, -0x1 ;  /* 0xffffffffff077424 */ /* 0x000fce00078e00ff */
[----:B0-----:R-:W-:Y:S05]  /*0bc0*/  WARPSYNC.COLLECTIVE R7, `(.L_x_9377) ;  /* 0x0000000007087348 */ /* 0x001fea0003c00000 */
[----:B0-----:R0:W1:Y:S02]  /*0bd0*/  SHFL.IDX P0, R7, R3, R8, R10 ;  /* 0x0000000803077389 */ /* 0x001064000000000a */
[----:B01----:R-:W-:Y:S05]  /*0be0*/  ENDCOLLECTIVE ;  /* 0x000000000000791b */ /* 0x003fea0003800000 */
.L_x_9377:
[----:B------:R-:W-:Y:S05]  /*0bf0*/  BSYNC B0 ;  /* 0x0000000000007941 */ /* 0x000fea0003800000 */
.L_x_9376:
[----:B------:R-:W-:Y:S05]  /*0c00*/  BRA `(.L_x_9378) ;  /* 0xfffffffc00607947 */ /* 0x000fea000383ffff */
.L_x_9368:
[----:B------:R-:W-:Y:S01]  /*0c10*/  HFMA2 R10, -RZ, RZ, 0, 0.0020122528076171875 ;  /* 0x0000181fff0a7431 */ /* 0x000fe200000001ff */
[----:B------:R-:W-:Y:S01]  /*0c20*/  BSSY B0, `(.L_x_9379) ;  /* 0x0000006000007945 */ /* 0x000fe20003800000 */
[----:B------:R-:W-:Y:S02]  /*0c30*/  IMAD.MOV.U32 R8, RZ, RZ, R5 ;  /* 0x000000ffff087224 */ /* 0x000fe400078e0005 */
[----:B------:R-:W-:-:S07]  /*0c40*/  IMAD.MOV.U32 R7, RZ, RZ, -0x1 ;  /* 0xffffffffff077424 */ /* 0x000fce00078e00ff */
[----:B0-----:R-:W-:Y:S05]  /*0c50*/  WARPSYNC.COLLECTIVE R7, `(.L_x_9380) ;  /* 0x0000000007087348 */ /* 0x001fea0003c00000 */
[----:B0-----:R0:W1:Y:S02]  /*0c60*/  SHFL.IDX P0, R7, R3, R8, R10 ;  /* 0x0000000803077389 */ /* 0x001064000000000a */
[----:B01----:R-:W-:Y:S05]  /*0c70*/  ENDCOLLECTIVE ;  /* 0x000000000000791b */ /* 0x003fea0003800000 */
.L_x_9380:
[----:B------:R-:W-:Y:S05]  /*0c80*/  BSYNC B0 ;  /* 0x0000000000007941 */ /* 0x000fea0003800000 */
.L_x_9379:
[----:B------:R-:W-:Y:S05]  /*0c90*/  BRA `(.L_x_9381) ;  /* 0xfffffffc004c7947 */ /* 0x000fea000383ffff */
.L_x_9369:
[----:B------:R-:W-:Y:S01]  /*0ca0*/  BSSY B0, `(.L_x_9382) ;  /* 0x0000007000007945 */ /* 0x000fe20003800000 */
[----:B------:R-:W-:Y:S01]  /*0cb0*/  IMAD.MOV.U32 R8, RZ, RZ, R6 ;  /* 0x000000ffff087224 */ /* 0x000fe200078e0006 */
[----:B------:R-:W-:Y:S01]  /*0cc0*/  MOV R7, 0xffffffff ;  /* 0xffffffff00077802 */ /* 0x000fe20000000f00 */
[----:B------:R-:W-:-:S07]  /*0cd0*/  IMAD.MOV.U32 R10, RZ, RZ, 0x181f ;  /* 0x0000181fff0a7424 */ /* 0x000fce00078e00ff */
[----:B0-----:R-:W-:Y:S05]  /*0ce0*/  WARPSYNC.COLLECTIVE R7, `(.L_x_9383) ;  /* 0x0000000007087348 */ /* 0x001fea0003c00000 */
[----:B0-----:R0:W1:Y:S02]  /*0cf0*/  SHFL.IDX P0, R7, R3, R8, R10 ;  /* 0x0000000803077389 */ /* 0x001064000000000a */
[----:B01----:R-:W-:Y:S05]  /*0d00*/  ENDCOLLECTIVE ;  /* 0x000000000000791b */ /* 0x003fea0003800000 */
.L_x_9383:
[----:B------:R-:W-:Y:S05]  /*0d10*/  BSYNC B0 ;  /* 0x0000000000007941 */ /* 0x000fea0003800000 */
.L_x_9382:
[----:B------:R-:W-:Y:S05]  /*0d20*/  BRA `(.L_x_9384) ;  /* 0xfffffffc00387947 */ /* 0x000fea000383ffff */
.L_x_9370:
[----:B------:R-:W-:Y:S01]  /*0d30*/  BSSY B0, `(.L_x_9385) ;  /* 0x0000007000007945 */ /* 0x000fe20003800000 */
[----:B------:R-:W-:Y:S02]  /*0d40*/  IMAD.MOV.U32 R8, RZ, RZ, R2 ;  /* 0x000000ffff087224 */ /* 0x000fe400078e0002 */
[----:B------:R-:W-:Y:S02]  /*0d50*/  IMAD.MOV.U32 R10, RZ, RZ, 0x181f ;  /* 0x0000181fff0a7424 */ /* 0x000fe400078e00ff */
[----:B------:R-:W-:-:S07]  /*0d60*/  IMAD.MOV.U32 R7, RZ, RZ, -0x1 ;  /* 0xffffffffff077424 */ /* 0x000fce00078e00ff */
[----:B0-----:R-:W-:Y:S05]  /*0d70*/  WARPSYNC.COLLECTIVE R7, `(.L_x_9386) ;  /* 0x0000000007087348 */ /* 0x001fea0003c00000 */
[----:B0-----:R0:W1:Y:S02]  /*0d80*/  SHFL.IDX P0, R7, R3, R8, R10 ;  /* 0x0000000803077389 */ /* 0x001064000000000a */
[----:B01----:R-:W-:Y:S05]  /*0d90*/  ENDCOLLECTIVE ;  /* 0x000000000000791b */ /* 0x003fea0003800000 */
.L_x_9386:
[----:B------:R-:W-:Y:S05]  /*0da0*/  BSYNC B0 ;  /* 0x0000000000007941 */ /* 0x000fea0003800000 */
.L_x_9385:
[----:B------:R-:W-:Y:S05]  /*0db0*/  BRA `(.L_x_9387) ;  /* 0xfffffffc00207947 */ /* 0x000fea000383ffff */
.L_x_9371:
[----:B------:R-:W-:Y:S01]  /*0dc0*/  BSSY B0, `(.L_x_9388) ;  /* 0x0000007000007945 */ /* 0x000fe20003800000 */
[----:B------:R-:W-:Y:S01]  /*0dd0*/  MOV R8, R4 ;  /* 0x0000000400087202 */ /* 0x000fe20000000f00 */
[----:B------:R-:W-:Y:S02]  /*0de0*/  IMAD.MOV.U32 R10, RZ, RZ, 0x181f ;  /* 0x0000181fff0a7424 */ /* 0x000fe400078e00ff */
[----:B------:R-:W-:-:S07]  /*0df0*/  IMAD.MOV.U32 R7, RZ, RZ, -0x1 ;  /* 0xffffffffff077424 */ /* 0x000fce00078e00ff */
[----:B0-----:R-:W-:Y:S05]  /*0e00*/  WARPSYNC.COLLECTIVE R7, `(.L_x_9389) ;  /* 0x0000000007087348 */ /* 0x001fea0003c00000 */
[----:B0-----:R0:W1:Y:S02]  /*0e10*/  SHFL.IDX P0, R7, R3, R8, R10 ;  /* 0x0000000803077389 */ /* 0x001064000000000a */
[----:B01----:R-:W-:Y:S05]  /*0e20*/  ENDCOLLECTIVE ;  /* 0x000000000000791b */ /* 0x003fea0003800000 */
.L_x_9389:
[----:B------:R-:W-:Y:S05]  /*0e30*/  BSYNC B0 ;  /* 0x0000000000007941 */ /* 0x000fea0003800000 */
.L_x_9388:
[----:B------:R-:W-:Y:S05]  /*0e40*/  BRA `(.L_x_9390) ;  /* 0xfffffffc00107947 */ /* 0x000fea000383ffff */
.L_x_9372:
[----:B------:R-:W-:Y:S01]  /*0e50*/  HFMA2 R10, -RZ, RZ, 0, 0.0020122528076171875 ;  /* 0x0000181fff0a7431 */ /* 0x000fe200000001ff */
[----:B------:R-:W-:Y:S01]  /*0e60*/  BSSY B0, `(.L_x_9391) ;  /* 0x0000006000007945 */ /* 0x000fe20003800000 */
[----:B------:R-:W-:Y:S02]  /*0e70*/  IMAD.MOV.U32 R8, RZ, RZ, R5 ;  /* 0x000000ffff087224 */ /* 0x000fe400078e0005 */
[----:B------:R-:W-:-:S07]  /*0e80*/  IMAD.MOV.U32 R7, RZ, RZ, -0x1 ;  /* 0xffffffffff077424 */ /* 0x000fce00078e00ff */
[----:B0-----:R-:W-:Y:S05]  /*0e90*/  WARPSYNC.COLLECTIVE R7, `(.L_x_9392) ;  /* 0x0000000007087348 */ /* 0x001fea0003c00000 */
[----:B0-----:R0:W1:Y:S02]  /*0ea0*/  SHFL.IDX P0, R7, R3, R8, R10 ;  /* 0x0000000803077389 */ /* 0x001064000000000a */
[----:B01----:R-:W-:Y:S05]  /*0eb0*/  ENDCOLLECTIVE ;  /* 0x000000000000791b */ /* 0x003fea0003800000 */
.L_x_9392:
[----:B------:R-:W-:Y:S05]  /*0ec0*/  BSYNC B0 ;  /* 0x0000000000007941 */ /* 0x000fea0003800000 */
.L_x_9391:
[----:B------:R-:W-:Y:S05]  /*0ed0*/  BRA `(.L_x_9393) ;  /* 0xfffffff800f47947 */ /* 0x000fea000383ffff */
.L_x_9373:
[----:B------:R-:W-:Y:S01]  /*0ee0*/  BSSY B0, `(.L_x_9394) ;  /* 0x0000007000007945 */ /* 0x000fe20003800000 */
[----:B------:R-:W-:Y:S01]  /*0ef0*/  IMAD.MOV.U32 R8, RZ, RZ, R0 ;  /* 0x000000ffff087224 */ /* 0x000fe200078e0000 */
[----:B------:R-:W-:Y:S01]  /*0f00*/  MOV R10, 0x181f ;  /* 0x0000181f000a7802 */ /* 0x000fe20000000f00 */
[----:B------:R-:W-:-:S07]  /*0f10*/  IMAD.MOV.U32 R7, RZ, RZ, -0x1 ;  /* 0xffffffffff077424 */ /* 0x000fce00078e00ff */
[----:B0-----:R-:W-:Y:S05]  /*0f20*/  WARPSYNC.COLLECTIVE R7, `(.L_x_9395) ;  /* 0x0000000007087348 */ /* 0x001fea0003c00000 */
[----:B0-----:R0:W1:Y:S02]  /*0f30*/  SHFL.IDX P0, R7, R3, R8, R10 ;  /* 0x0000000803077389 */ /* 0x001064000000000a */
[----:B01----:R-:W-:Y:S05]  /*0f40*/  ENDCOLLECTIVE ;  /* 0x000000000000791b */ /* 0x003fea0003800000 */
.L_x_9395:
[----:B------:R-:W-:Y:S05]  /*0f50*/  BSYNC B0 ;  /* 0x0000000000007941 */ /* 0x000fea0003800000 */
.L_x_9394:
[----:B------:R-:W-:Y:S05]  /*0f60*/  BRA `(.L_x_9365) ;  /* 0xfffffff800dc7947 */ /* 0x000fea000383ffff */
.L_x_9396:
        /* <DEDUP_REMOVED lines=9> */
.L_x_39427:


//--------------------- .text._Z9cuda_gemmIiLi128ELi4ELi1ELi64ELi8ELi8ELi64ELi1ELi0EEviiiPT_S1_S1_iii --------------------------
	.section	.text._Z9cuda_gemmIiLi128ELi4ELi1ELi64ELi8ELi8ELi64ELi1ELi0EEviiiPT_S1_S1_iii,"ax",@progbits
	.align	128
        .global         _Z9cuda_gemmIiLi128ELi4ELi1ELi64ELi8ELi8ELi64ELi1ELi0EEviiiPT_S1_S1_iii
        .type           _Z9cuda_gemmIiLi128ELi4ELi1ELi64ELi8ELi8ELi64ELi1ELi0EEviiiPT_S1_S1_iii,@function
        .size           _Z9cuda_gemmIiLi128ELi4ELi1ELi64ELi8ELi8ELi64ELi1ELi0EEviiiPT_S1_S1_iii,(.L_x_38707 - _Z9cuda_gemmIiLi128ELi4ELi1ELi64ELi8ELi8ELi64ELi1ELi0EEviiiPT_S1_S1_iii)
        .other          _Z9cuda_gemmIiLi128ELi4ELi1ELi64ELi8ELi8ELi64ELi1ELi0EEviiiPT_S1_S1_iii,@"STO_CUDA_ENTRY STV_DEFAULT"
_Z9cuda_gemmIiLi128ELi4ELi1ELi64ELi8ELi8ELi64ELi1ELi0EEviiiPT_S1_S1_iii:
.text._Z9cuda_gemmIiLi128ELi4ELi1ELi64ELi8ELi8ELi64ELi1ELi0EEviiiPT_S1_S1_iii:
        /* <DEDUP_REMOVED lines=40> */
.L_x_9399:
        /* <DEDUP_REMOVED lines=25> */
.L_x_9398:
[----:B------:R-:W-:Y:S05]  /*0410*/  BSYNC.RECONVERGENT B0 ;  /* 0x0000000000007941 */ /* 0x000fea0003800200 */
.L_x_9397:
        /* <DEDUP_REMOVED lines=64> */
[----:B------:R-:W-:Y:S01]  /*0820*/  @P0 VIADD R2, R2, -UR8 ;  /* 0x8000000802020c36 */ /* 0x000fe20008000000 */
[----:B------:R-:W-:Y:S01]  /*0830*/  @P0 IADD3 R0, PT, PT, R0, 0x1, RZ ;  /* 0x0000000100000810 */ /* 0x000fe20007ffe0ff */
[----:B------:R-:W-:-:S03]  /*0840*/  IMAD.HI.U32 R5, R5, R6, RZ ;  /* 0x0000000605057227 */ /* 0x000fc600078e00ff */
[----:B------:R-:W-:Y:S01]  /*0850*/  ISETP.GE.U32.AND P1, PT, R2, UR8, PT ;  /* 0x0000000802007c0c */ /* 0x000fe2000bf26070 */
[----:B------:R-:W-:-:S04]  /*0860*/  IMAD.MOV R3, RZ, RZ, -R5 ;  /* 0x000000ffff037224 */ /* 0x000fc800078e0a05 */
[----:B------:R-:W-:Y:S01]  /*0870*/  IMAD R6, R3, UR4, R6 ;  /* 0x0000000403067c24 */ /* 0x000fe2000f8e0206 */
[----:B------:R-:W-:-:S04]  /*0880*/  IADD3 R3, PT, PT, R2, -UR8, RZ ;  /* 0x8000000802037c10 */ /* 0x000fc8000fffe0ff */
[----:B------:R-:W-:-:S03]  /*0890*/  ISETP.GE.U32.AND P3, PT, R6, UR4, PT ;  /* 0x0000000406007c0c */ /* 0x000fc6000bf66070 */
[----:B------:R-:W-:-:S05]  /*08a0*/  @P1 VIADD R0, R0, 0x1 ;  /* 0x0000000100001836 */ /* 0x000fca0000000000 */
[----:B------:R-:W-:Y:S02]  /*08b0*/  SEL R42, R4, R0, !P2 ;  /* 0x00000000042a7207 */ /* 0x000fe40005000000 */
[----:B------:R-:W-:Y:S01]  /*08c0*/  @P2 SEL R4, R3, R2, P1 ;  /* 0x0000000203042207 */ /* 0x000fe20000800000 */
[----:B------:R-:W-:Y:S01]  /*08d0*/  IMAD.U32 R2, RZ, RZ, UR15 ;  /* 0x0000000fff027e24 */ /* 0x000fe2000f8e00ff */
[----:B------:R-:W-:Y:S01]  /*08e0*/  ISETP.NE.U32.AND P1, PT, RZ, UR4, PT ;  /* 0x00000004ff007c0c */ /* 0x000fe2000bf25070 */
[----:B------:R-:W-:Y:S01]  /*08f0*/  @P3 VIADD R6, R6, -UR4 ;  /* 0x8000000406063c36 */ /* 0x000fe20008000000 */
[C---:B------:R-:W-:Y:S01]  /*0900*/  LOP3.LUT R41, R4.reuse, 0x7, RZ, 0xc0, !PT ;  /* 0x0000000704297812 */ /* 0x040fe200078ec0ff */
        /* <DEDUP_REMOVED lines=9> */
[C---:B------:R-:W-:Y:S01]  /*09a0*/  IADD3 R28, PT, PT, R4.reuse, -0x1, RZ ;  /* 0xffffffff041c7810 */ /* 0x040fe20007ffe0ff */
[----:B------:R-:W-:Y:S01]  /*09b0*/  VIADD R35, R41, 0x6 ;  /* 0x0000000629237836 */ /* 0x000fe20000000000 */
[----:B------:R-:W-:Y:S01]  /*09c0*/  LOP3.LUT R33, R33, 0x7, RZ, 0xc0, !PT ;  /* 0x0000000721217812 */ /* 0x000fe200078ec0ff */
[----:B------:R-:W-:Y:S01]  /*09d0*/  VIADD R34, R41, 0x7 ;  /* 0x0000000729227836 */ /* 0x000fe20000000000 */
[----:B------:R-:W-:Y:S01]  /*09e0*/  LOP3.LUT R31, R31, 0x7, RZ, 0xc0, !PT ;  /* 0x000000071f1f7812 */ /* 0x000fe200078ec0ff */
[----:B------:R-:W-:Y:S01]  /*09f0*/  VIADD R32, R4, 0x2 ;  /* 0x0000000204207836 */ /* 0x000fe20000000000 */
[----:B------:R-:W-:Y:S01]  /*0a00*/  LOP3.LUT R28, R28, 0x7, RZ, 0xc0, !PT ;  /* 0x000000071c1c7812 */ /* 0x000fe200078ec0ff */
[C---:B------:R-:W-:Y:S01]  /*0a10*/  VIADD R30, R4.reuse, 0x5 ;  /* 0x00000005041e7836 */ /* 0x040fe20000000000 */
[----:B------:R-:W-:Y:S01]  /*0a20*/  @P0 IADD3 R5, PT, PT, R5, 0x1, RZ ;  /* 0x0000000105050810 */ /* 0x000fe20007ffe0ff */
[----:B------:R-:W-:Y:S01]  /*0a30*/  VIADD R29, R4, 0x6 ;  /* 0x00000006041d7836 */ /* 0x000fe20000000000 */
        /* <DEDUP_REMOVED lines=12> */
[----:B------:R-:W-:Y:S01]  /*0b00*/  SEL R3, R2, RZ, P1 ;  /* 0x000000ff02037207 */ /* 0x000fe20000800000 */
[----:B------:R-:W-:Y:S01]  /*0b10*/  IMAD R9, R4, UR15, R33 ;  /* 0x0000000f04097c24 */ /* 0x000fe2000f8e0221 */
[----:B------:R-:W-:Y:S01]  /*0b20*/  ISETP.GE.AND P0, PT, R37, UR15, PT ;  /* 0x0000000f25007c0c */ /* 0x000fe2000bf06270 */
[----:B------:R-:W-:Y:S01]  /*0b30*/  IMAD.IADD R39, R39, 0x1, -R0 ;  /* 0x0000000127277824 */ /* 0x000fe200078e0a00 */
[----:B------:R-:W-:Y:S01]  /*0b40*/  ISETP.GE.AND P1, PT, R36, UR15, PT ;  /* 0x0000000f24007c0c */ /* 0x000fe2000bf26270 */
[----:B------:R-:W-:Y:S01]  /*0b50*/  IMAD R7, R4, UR15, R31 ;  /* 0x0000000f04077c24 */ /* 0x000fe2000f8e021f */
[----:B------:R-:W-:-:S02]  /*0b60*/  IADD3 R38, PT, PT, R38, -R3, RZ ;  /* 0x8000000326267210 */ /* 0x000fc40007ffe0ff */
[C---:B------:R-:W-:Y:S02]  /*0b70*/  SEL R0, R2.reuse, RZ, P0 ;  /* 0x000000ff02007207 */ /* 0x040fe40000000000 */
[----:B------:R-:W-:Y:S02]  /*0b80*/  SEL R3, R2, RZ, P1 ;  /* 0x000000ff02037207 */ /* 0x000fe40000800000 */
[----:B------:R-:W-:Y:S02]  /*0b90*/  ISETP.GE.AND P0, PT, R35, UR15, PT ;  /* 0x0000000f23007c0c */ /* 0x000fe4000bf06270 */
[----:B------:R-:W-:Y:S01]  /*0ba0*/  ISETP.GE.AND P1, PT, R34, UR15, PT ;  /* 0x0000000f22007c0c */ /* 0x000fe2000bf26270 */
[----:B------:R-:W-:Y:S01]  /*0bb0*/  IMAD.IADD R36, R36, 0x1, -R3 ;  /* 0x0000000124247824 */ /* 0x000fe200078e0a03 */
[----:B------:R-:W-:Y:S02]  /*0bc0*/  IADD3 R37, PT, PT, R37, -R0, RZ ;  /* 0x8000000025257210 */ /* 0x000fe40007ffe0ff */
[----:B------:R-:W-:-:S02]  /*0bd0*/  SEL R0, R2, RZ, P0 ;  /* 0x000000ff02007207 */ /* 0x000fc40000000000 */
[----:B------:R-:W-:Y:S02]  /*0be0*/  ISETP.GE.AND P0, PT, R41, UR15, PT ;  /* 0x0000000f29007c0c */ /* 0x000fe4000bf06270 */
[----:B------:R-:W-:Y:S01]  /*0bf0*/  SEL R3, R2, RZ, P1 ;  /* 0x000000ff02037207 */ /* 0x000fe20000800000 */
[----:B------:R-:W-:Y:S01]  /*0c00*/  IMAD.IADD R35, R35, 0x1, -R0 ;  /* 0x0000000123237824 */ /* 0x000fe200078e0a00 */
[----:B------:R-:W-:Y:S02]  /*0c10*/  LOP3.LUT R32, R32, 0x7, RZ, 0xc0, !PT ;  /* 0x0000000720207812 */ /* 0x000fe400078ec0ff */
[----:B------:R-:W-:Y:S02]  /*0c20*/  LOP3.LUT R30, R30, 0x7, RZ, 0xc0, !PT ;  /* 0x000000071e1e7812 */ /* 0x000fe400078ec0ff */
[----:B------:R-:W-:Y:S01]  /*0c30*/  LOP3.LUT R29, R29, 0x7, RZ, 0xc0, !PT ;  /* 0x000000071d1d7812 */ /* 0x000fe200078ec0ff */
[C---:B------:R-:W-:Y:S01]  /*0c40*/  IMAD R8, R4.reuse, UR15, R32 ;  /* 0x0000000f04087c24 */ /* 0x040fe2000f8e0220 */
[----:B------:R-:W-:Y:S01]  /*0c50*/  LOP3.LUT R11, R41, 0x4, RZ, 0x3c, !PT ;  /* 0x00000004290b7812 */ /* 0x000fe200078e3cff */
[----:B------:R-:W-:Y:S01]  /*0c60*/  IMAD R5, R4, UR15, R30 ;  /* 0x0000000f04057c24 */ /* 0x000fe2000f8e021e */
        /* <DEDUP_REMOVED lines=13> */
[----:B------:R-:W-:Y:S01]  /*0d40*/  LEA R3, R3, UR4, 0x2 ;  /* 0x0000000403037c11 */ /* 0x000fe2000f8e10ff */
[----:B------:R-:W-:-:S06]  /*0d50*/  UMOV UR4, UR6 ;  /* 0x0000000600047c82 */ /* 0x000fcc0008000000 */
[----:B------:R-:W-:Y:S05]  /*0d60*/  CALL.REL.NOINC `($__internal_204_$__cuda_sm20_div_s16) ;  /* 0x0000001000d87944 */ /* 0x000fea0003c00000 */
[----:B------:R-:W0:Y:S01]  /*0d70*/  LDCU UR6, c[0x0][0x3a8] ;  /* 0x00007500ff0677ac */ /* 0x000e220008000800 */
[----:B------:R-:W-:Y:S02]  /*0d80*/  UPRMT UR7, UR5, 0x9910, URZ ;  /* 0x0000991005077896 */ /* 0x000fe400080000ff */
[----:B0-----:R-:W-:-:S04]  /*0d90*/  UISETP.LT.AND UP0, UPT, UR6, 0x8, UPT ;  /* 0x000000080600788c */ /* 0x001fc8000bf01270 */
[----:B------:R-:W-:-:S03]  /*0da0*/  USEL UR5, UR6, 0x8, UP0 ;  /* 0x0000000806057887 */ /* 0x000fc60008000000 */
[----:B------:R-:W-:-:S09]  /*0db0*/  UMOV UR6, UR7 ;  /* 0x0000000700067c82 */ /* 0x000fd20008000000 */
.L_x_9424:
[----:B------:R-:W-:Y:S01]  /*0dc0*/  ISETP.GT.U32.AND P0, PT, R43, 0xf, PT ;  /* 0x0000000f2b00780c */ /* 0x000fe20003f04070 */
[----:B------:R-:W-:-:S12]  /*0dd0*/  BSSY.RECONVERGENT B0, `(.L_x_9400) ;  /* 0x0000056000007945 */ /* 0x000fd80003800200 */
[----:B01234-:R-:W-:Y:S05]  /*0de0*/  @P0 BRA `(.L_x_9401) ;  /* 0x0000000400500947 */ /* 0x01ffea0003800000 */
        /* <DEDUP_REMOVED lines=39> */
.L_x_9403:
[----:B------:R-:W-:Y:S05]  /*1060*/  BSYNC.RECONVERGENT B1 ;  /* 0x0000000000017941 */ /* 0x000fea0003800200 */
.L_x_9402:
[----:B------:R-:W-:Y:S05]  /*1070*/  @!P1 BRA `(.L_x_9401) ;  /* 0x0000000000ac9947 */ /* 0x000fea0003800000 */
[----:B------:R-:W2:Y:S01]  /*1080*/  S2UR UR9, SR_CgaCtaId ;  /* 0x00000000000979c3 */ /* 0x000ea20000008800 */
[----:B------:R-:W-:Y:S01]  /*1090*/  UMOV UR7, 0x400 ;  /* 0x0000040000077882 */ /* 0x000fe20000000000 */
[----:B01----:R-:W-:Y:S01]  /*10a0*/  MOV R14, UR4 ;  /* 0x00000004000e7c02 */ /* 0x003fe20008000f00 */
[----:B------:R-:W-:-:S04]  /*10b0*/  UIADD3 UR7, UPT, UPT, UR7, 0x180, URZ ;  /* 0x0000018007077890 */ /* 0x000fc8000fffe0ff */
[----:B------:R-:W-:Y:S01]  /*10c0*/  IMAD R59, R14, 0x40, R61 ;  /* 0x000000400e3b7824 */ /* 0x000fe200078e023d */
[----:B------:R-:W0:Y:S01]  /*10d0*/  LDC R12, c[0x0][0x360] ;  /* 0x0000d800ff0c7b82 */ /* 0x000e220000000800 */
[----:B------:R-:W-:Y:S02]  /*10e0*/  IMAD.U32 R14, RZ, RZ, UR13 ;  /* 0x0000000dff0e7e24 */ /* 0x000fe4000f8e00ff */
[----:B------:R-:W-:-:S03]  /*10f0*/  IMAD.IADD R58, R0, 0x1, R59 ;  /* 0x00000001003a7824 */ /* 0x000fc600078e023b */
[----:B------:R-:W-:Y:S01]  /*1100*/  LEA R57, R14, R59, 0x3 ;  /* 0x0000003b0e397211 */ /* 0x000fe200078e18ff */
[----:B--2---:R-:W-:-:S06]  /*1110*/  ULEA UR7, UR9, UR7, 0x18 ;  /* 0x0000000709077291 */ /* 0x004fcc000f8ec0ff */
[----:B------:R-:W-:Y:S01]  /*1120*/  LEA R56, R61, UR7, 0x2 ;  /* 0x000000073d387c11 */ /* 0x000fe2000f8e10ff */
[----:B0-----:R-:W-:-:S07]  /*1130*/  IMAD R55, R12, 0xc, R59 ;  /* 0x0000000c0c377824 */ /* 0x001fce00078e023b */
.L_x_9404:
        /* <DEDUP_REMOVED lines=10> */
[----:B------:R-:W-:-:S04]  /*11e0*/  IADD3 R61, PT, PT, R0, R61, R0 ;  /* 0x0000003d003d7210 */ /* 0x000fc80007ffe000 */
[----:B------:R-:W-:Y:S02]  /*11f0*/  LEA R60, R60, R56, 0x4 ;  /* 0x000000383c3c7211 */ /* 0x000fe400078e20ff */
[----:B------:R-:W-:-:S04]  /*1200*/  IADD3 R61, PT, PT, R0, R61, R0 ;  /* 0x0000003d003d7210 */ /* 0x000fc80007ffe000 */
[----:B------:R-:W-:Y:S01]  /*1210*/  ISETP.GE.U32.AND P0, PT, R61, 0x40, PT ;  /* 0x000000403d00780c */ /* 0x000fe20003f06070 */
[----:B--2---:R0:W-:Y:S04]  /*1220*/  STS.128 [R56], R12 ;  /* 0x0000000c38007388 */ /* 0x0041e80000000c00 */
[----:B---3--:R1:W-:Y:S01]  /*1230*/  STS.128 [R60], R16 ;  /* 0x000000103c007388 */ /* 0x0083e20000000c00 */
[----:B0-----:R-:W-:Y:S02]  /*1240*/  IMAD.U32 R13, RZ, RZ, UR13 ;  /* 0x0000000dff0d7e24 */ /* 0x001fe4000f8e00ff */
[----:B------:R-:W-:Y:S02]  /*1250*/  IMAD.U32 R15, RZ, RZ, UR13 ;  /* 0x0000000dff0f7e24 */ /* 0x000fe4000f8e00ff */
[----:B------:R-:W-:Y:S01]  /*1260*/  IMAD.U32 R14, RZ, RZ, UR13 ;  /* 0x0000000dff0e7e24 */ /* 0x000fe2000f8e00ff */
[----:B------:R-:W-:Y:S01]  /*1270*/  LEA R12, R13, R56, 0x5 ;  /* 0x000000380d0c7211 */ /* 0x000fe200078e28ff */
[C---:B------:R-:W-:Y:S01]  /*1280*/  IMAD R13, R15.reuse, 0x30, R56 ;  /* 0x000000300f0d7824 */ /* 0x040fe200078e0238 */
[----:B-1----:R-:W-:Y:S01]  /*1290*/  MOV R16, UR13 ;  /* 0x0000000d00107c02 */ /* 0x002fe20008000f00 */
[----:B------:R-:W-:Y:S01]  /*12a0*/  IMAD.U32 R17, RZ, RZ, UR13 ;  /* 0x0000000dff117e24 */ /* 0x000fe2000f8e00ff */
[----:B------:R-:W-:Y:S01]  /*12b0*/  LEA R58, R15, R58, 0x4 ;  /* 0x0000003a0f3a7211 */ /* 0x000fe200078e20ff */
[----:B----4-:R2:W-:Y:S01]  /*12c0*/  STS.128 [R12], R20 ;  /* 0x000000140c007388 */ /* 0x0105e20000000c00 */
[----:B------:R-:W-:-:S02]  /*12d0*/  IMAD R55, R14, 0x10, R55 ;  /* 0x000000100e377824 */ /* 0x000fc400078e0237 */
[----:B------:R-:W-:Y:S01]  /*12e0*/  IMAD R57, R14, 0x10, R57 ;  /* 0x000000100e397824 */ /* 0x000fe200078e0239 */
[----:B-----5:R2:W-:Y:S01]  /*12f0*/  STS.128 [R13], R24 ;  /* 0x000000180d007388 */ /* 0x0205e20000000c00 */
[----:B------:R-:W-:Y:S02]  /*1300*/  IMAD R59, R16, 0x10, R59 ;  /* 0x00000010103b7824 */ /* 0x000fe400078e023b */
[----:B------:R-:W-:Y:S01]  /*1310*/  IMAD R56, R17, 0x40, R56 ;  /* 0x0000004011387824 */ /* 0x000fe200078e0238 */
[----:B------:R-:W-:Y:S06]  /*1320*/  @!P0 BRA `(.L_x_9404) ;  /* 0xfffffffc00848947 */ /* 0x000fec000383ffff */
.L_x_9401:
[----:B------:R-:W-:Y:S05]  /*1330*/  BSYNC.RECONVERGENT B0 ;  /* 0x0000000000007941 */ /* 0x000fea0003800200 */
.L_x_9400:
[----:B------:R-:W-:Y:S01]  /*1340*/  BAR.SYNC.DEFER_BLOCKING 0x0 ;  /* 0x0000000000007b1d */ /* 0x000fe20000010000 */
[----:B------:R-:W-:Y:S01]  /*1350*/  UISETP.GE.AND UP0, UPT, UR8, 0x1, UPT ;  /* 0x000000010800788c */ /* 0x000fe2000bf06270 */
[----:B01----:R-:W-:-:S08]  /*1360*/  HFMA2 R15, -RZ, RZ, 0, 0 ;  /* 0x00000000ff0f7431 */ /* 0x003fd000000001ff */
        /* <DEDUP_REMOVED lines=30> */
[----:B------:R-:W-:Y:S02]  /*1550*/  IMAD.SHL.U32 R54, R43, 0x4, RZ ;  /* 0x000000042b367824 */ /* 0x000fe400078e00ff */
[----:B------:R-:W-:-:S03]  /*1560*/  IMAD.MOV.U32 R15, RZ, RZ, RZ ;  /* 0x000000ffff0f7224 */ /* 0x000fc600078e00ff */
[----:B------:R-:W-:Y:S02]  /*1570*/  LOP3.LUT R12, R54, 0x1c, RZ, 0xc0, !PT ;  /* 0x0000001c360c7812 */ /* 0x000fe400078ec0ff */
[----:B-1----:R-:W-:Y:S02]  /*1580*/  LEA R0, R13, R0, 0x18 ;  /* 0x000000000d007211 */ /* 0x002fe400078ec0ff */
[----:B------:R-:W-:-:S07]  /*1590*/  MOV R13, R42 ;  /* 0x0000002a000d7202 */ /* 0x000fce0000000f00 */
.L_x_9423:
[----:B------:R-:W-:Y:S01]  /*15a0*/  UISETP.GT.U32.AND UP0, UPT, UR14, 0x40, UPT ;  /* 0x000000400e00788c */ /* 0x000fe2000bf04070 */
[C---:B------:R-:W-:Y:S02]  /*15b0*/  IMAD R22, R13.reuse, 0x24, R0 ;  /* 0x000000240d167824 */ /* 0x040fe400078e0200 */
[----:B------:R-:W-:-:S05]  /*15c0*/  VIADD R13, R13, UR6 ;  /* 0x000000060d0d7c36 */ /* 0x000fca0008000000 */
[----:B------:R-:W-:Y:S01]  /*15d0*/  ISETP.GE.AND P0, PT, R13, UR5, PT ;  /* 0x000000050d007c0c */ /* 0x000fe2000bf06270 */
[----:B012---:R-:W-:-:S12]  /*15e0*/  BRA.U UP0, `(.L_x_9406) ;  /* 0x0000000100d47547 */ /* 0x007fd8000b800000 */
[----:B------:R-:W-:Y:S01]  /*15f0*/  IMAD.IADD R14, R22, 0x1, R12 ;  /* 0x00000001160e7824 */ /* 0x000fe200078e020c */
[----:B------:R-:W1:Y:S01]  /*1600*/  LDC R16, c[0x0][0x3ac] ;  /* 0x0000eb00ff107b82 */ /* 0x000e620000000800 */
[----:B------:R-:W-:-:S03]  /*1610*/  HFMA2 R17, -RZ, RZ, 0, 0 ;  /* 0x00000000ff117431 */ /* 0x000fc600000001ff */
[----:B------:R2:W0:Y:S01]  /*1620*/  LDS R19, [R14] ;  /* 0x000000000e137984 */ /* 0x0004220000000800 */
[----:B-1----:R-:W-:-:S13]  /*1630*/  ISETP.NE.AND P1, PT, R16, RZ, PT ;  /* 0x000000ff1000720c */ /* 0x002fda0003f25270 */
[----:B0-2---:R-:W-:Y:S05]  /*1640*/  @!P1 BRA `(.L_x_9407) ;  /* 0x0000000000109947 */ /* 0x005fea0003800000 */
[----:B------:R-:W-:-:S03]  /*1650*/  UMOV UR7, 0xffffffff ;  /* 0xffffffff00077882 */ /* 0x000fc60000000000 */
[----:B------:R-:W-:Y:S05]  /*1660*/  BRA.DIV UR7, `(.L_x_9408) ;  /* 0x0000000607787947 */ /* 0x000fea000b800000 */
[----:B------:R0:W1:Y:S02]  /*1670*/  SHFL.IDX PT, R14, R19, R2, 0x181f ;  /* 0x00181f02130e7589 */ /* 0x00006400000e0000 */
.L_x_9427:
[----:B-1----:R-:W-:-:S07]  /*1680*/  IMAD R17, R51, R14, RZ ;  /* 0x0000000e33117224 */ /* 0x002fce00078e02ff */
.L_x_9407:
[----:B------:R-:W-:-:S13]  /*1690*/  ISETP.GE.AND P1, PT, R16, 0x2, PT ;  /* 0x000000021000780c */ /* 0x000fda0003f26270 */
[----:B------:R-:W-:Y:S05]  /*16a0*/  @!P1 BRA `(.L_x_9409) ;  /* 0x0000000000109947 */ /* 0x000fea0003800000 */
[----:B------:R-:W-:-:S03]  /*16b0*/  UMOV UR7, 0xffffffff ;  /* 0xffffffff00077882 */ /* 0x000fc60000000000 */
[----:B------:R-:W-:Y:S05]  /*16c0*/  BRA.DIV UR7, `(.L_x_9410) ;  /* 0x0000000607847947 */ /* 0x000fea000b800000 */
[----:B------:R1:W2:Y:S02]  /*16d0*/  SHFL.IDX PT, R14, R19, R40, 0x181f ;  /* 0x00181f28130e7589 */ /* 0x0002a400000e0000 */
.L_x_9430:
[----:B--23--:R-:W-:-:S07]  /*16e0*/  IMAD R17, R50, R14, R17 ;  /* 0x0000000e32117224 */ /* 0x00cfce00078e0211 */
.L_x_9409:
[----:B------:R-:W-:-:S13]  /*16f0*/  ISETP.GE.AND P1, PT, R16, 0x3, PT ;  /* 0x000000031000780c */ /* 0x000fda0003f26270 */
[----:B------:R-:W-:Y:S05]  /*1700*/  @!P1 BRA `(.L_x_9411) ;  /* 0x0000000000109947 */ /* 0x000fea0003800000 */
[----:B------:R-:W-:-:S03]  /*1710*/  UMOV UR7, 0xffffffff ;  /* 0xffffffff00077882 */ /* 0x000fc60000000000 */
[----:B------:R-:W-:Y:S05]  /*1720*/  BRA.DIV UR7, `(.L_x_9412) ;  /* 0x0000000607907947 */ /* 0x000fea000b800000 */
[----:B------:R2:W0:Y:S02]  /*1730*/  SHFL.IDX PT, R14, R19, R39, 0x181f ;  /* 0x00181f27130e7589 */ /* 0x00042400000e0000 */
.L_x_9433:
[----:B0---4-:R-:W-:-:S07]  /*1740*/  IMAD R17, R44, R14, R17 ;  /* 0x0000000e2c117224 */ /* 0x011fce00078e0211 */
.L_x_9411:
[----:B------:R-:W-:-:S13]  /*1750*/  ISETP.GE.AND P1, PT, R16, 0x4, PT ;  /* 0x000000041000780c */ /* 0x000fda0003f26270 */
[----:B------:R-:W-:Y:S05]  /*1760*/  @!P1 BRA `(.L_x_9413) ;  /* 0x0000000000109947 */ /* 0x000fea0003800000 */
[----:B------:R-:W-:-:S03]  /*1770*/  UMOV UR7, 0xffffffff ;  /* 0xffffffff00077882 */ /* 0x000fc60000000000 */
[----:B------:R-:W-:Y:S05]  /*1780*/  BRA.DIV UR7, `(.L_x_9414) ;  /* 0x00000006079c7947 */ /* 0x000fea000b800000 */
[----:B------:R0:W0:Y:S02]  /*1790*/  SHFL.IDX PT, R14, R19, R38, 0x181f ;  /* 0x00181f26130e7589 */ /* 0x00002400000e0000 */
.L_x_9436:
[----:B0-----:R-:W-:-:S07]  /*17a0*/  IMAD R17, R45, R14, R17 ;  /* 0x0000000e2d117224 */ /* 0x001fce00078e0211 */
.L_x_9413:
[----:B------:R-:W-:-:S13]  /*17b0*/  ISETP.GE.AND P1, PT, R16, 0x5, PT ;  /* 0x000000051000780c */ /* 0x000fda0003f26270 */
[----:B------:R-:W-:Y:S05]  /*17c0*/  @!P1 BRA `(.L_x_9415) ;  /* 0x0000000000109947 */ /* 0x000fea0003800000 */
[----:B------:R-:W-:-:S03]  /*17d0*/  UMOV UR7, 0xffffffff ;  /* 0xffffffff00077882 */ /* 0x000fc60000000000 */
[----:B------:R-:W-:Y:S05]  /*17e0*/  BRA.DIV UR7, `(.L_x_9416) ;  /* 0x0000000607a87947 */ /* 0x000fea000b800000 */
[----:B------:R0:W0:Y:S02]  /*17f0*/  SHFL.IDX PT, R14, R19, R37, 0x181f ;  /* 0x00181f25130e7589 */ /* 0x00002400000e0000 */
.L_x_9439:
[----:B0-----:R-:W-:-:S07]  /*1800*/  IMAD R17, R46, R14, R17 ;  /* 0x0000000e2e117224 */ /* 0x001fce00078e0211 */
.L_x_9415:
[----:B------:R-:W-:-:S13]  /*1810*/  ISETP.GE.AND P1, PT, R16, 0x6, PT ;  /* 0x000000061000780c */ /* 0x000fda0003f26270 */
[----:B------:R-:W-:Y:S05]  /*1820*/  @!P1 BRA `(.L_x_9417) ;  /* 0x0000000000109947 */ /* 0x000fea0003800000 */
[----:B------:R-:W-:-:S03]  /*1830*/  UMOV UR7, 0xffffffff ;  /* 0xffffffff00077882 */ /* 0x000fc60000000000 */
[----:B------:R-:W-:Y:S05]  /*1840*/  BRA.DIV UR7, `(.L_x_9418) ;  /* 0x0000000607b47947 */ /* 0x000fea000b800000 */
[----:B------:R0:W0:Y:S02]  /*1850*/  SHFL.IDX PT, R14, R19, R36, 0x181f ;  /* 0x00181f24130e7589 */ /* 0x00002400000e0000 */
.L_x_9442:
[----:B0-----:R-:W-:-:S07]  /*1860*/  IMAD R17, R47, R14, R17 ;  /* 0x0000000e2f117224 */ /* 0x001fce00078e0211 */
.L_x_9417:
[----:B------:R-:W-:-:S13]  /*1870*/  ISETP.GE.AND P1, PT, R16, 0x7, PT ;  /* 0x000000071000780c */ /* 0x000fda0003f26270 */
[----:B------:R-:W-:Y:S05]  /*1880*/  @!P1 BRA `(.L_x_9419) ;  /* 0x0000000000109947 */ /* 0x000fea0003800000 */
[----:B------:R-:W-:-:S03]  /*1890*/  UMOV UR7, 0xffffffff ;  /* 0xffffffff00077882 */ /* 0x000fc60000000000 */
[----:B------:R-:W-:Y:S05]  /*18a0*/  BRA.DIV UR7, `(.L_x_9420) ;  /* 0x0000000607c07947 */ /* 0x000fea000b800000 */
[----:B------:R0:W0:Y:S02]  /*18b0*/  SHFL.IDX PT, R14, R19, R35, 0x181f ;  /* 0x00181f23130e7589 */ /* 0x00002400000e0000 */
.L_x_9445:
[----:B0-----:R-:W-:-:S07]  /*18c0*/  IMAD R17, R48, R14, R17 ;  /* 0x0000000e30117224 */ /* 0x001fce00078e0211 */
.L_x_9419:
[----:B------:R-:W-:-:S13]  /*18d0*/  ISETP.GE.AND P1, PT, R16, 0x8, PT ;  /* 0x000000081000780c */ /* 0x000fda0003f26270 */
[----:B------:R-:W-:Y:S05]  /*18e0*/  @!P1 BRA `(.L_x_9421) ;  /* 0x00000000009c9947 */ /* 0x000fea0003800000 */
[----:B------:R-:W-:-:S03]  /*18f0*/  UMOV UR7, 0xffffffff ;  /* 0xffffffff00077882 */ /* 0x000fc60000000000 */
[----:B------:R-:W-:Y:S05]  /*1900*/  BRA.DIV UR7, `(.L_x_9422) ;  /* 0x0000000607cc7947 */ /* 0x000fea000b800000 */
[----:B------:R0:W0:Y:S02]  /*1910*/  SHFL.IDX PT, R14, R19, R34, 0x181f ;  /* 0x00181f22130e7589 */ /* 0x00002400000e0000 */
.L_x_9448:
[----:B0-----:R-:W-:Y:S01]  /*1920*/  IMAD R17, R49, R14, R17 ;  /* 0x0000000e31117224 */ /* 0x001fe200078e0211 */
[----:B------:R-:W-:Y:S06]  /*1930*/  BRA `(.L_x_9421) ;  /* 0x0000000000887947 */ /* 0x000fec0003800000 */
.L_x_9406:
[----:B------:R-:W1:Y:S01]  /*1940*/  LDC R20, c[0x0][0x3ac] ;  /* 0x0000eb00ff147b82 */ /* 0x000e620000000800 */
[----:B------:R-:W-:Y:S01]  /*1950*/  HFMA2 R17, -RZ, RZ, 0, 0 ;  /* 0x00000000ff117431 */ /* 0x000fe200000001ff */
[C---:B-1----:R-:W-:Y:S02]  /*1960*/  ISETP.GE.AND P6, PT, R20.reuse, 0x1, PT ;  /* 0x000000011400780c */ /* 0x042fe40003fc6270 */
[C---:B------:R-:W-:Y:S02]  /*1970*/  ISETP.GE.AND P1, PT, R20.reuse, 0x2, PT ;  /* 0x000000021400780c */ /* 0x040fe40003f26270 */
[C---:B------:R-:W-:Y:S02]  /*1980*/  ISETP.GE.AND P2, PT, R20.reuse, 0x3, PT ;  /* 0x000000031400780c */ /* 0x040fe40003f46270 */
[C---:B------:R-:W-:Y:S02]  /*1990*/  ISETP.GE.AND P3, PT, R20.reuse, 0x4, PT ;  /* 0x000000041400780c */ /* 0x040fe40003f66270 */
[----:B------:R-:W-:-:S02]  /*19a0*/  ISETP.GE.AND P4, PT, R20, 0x5, PT ;  /* 0x000000051400780c */ /* 0x000fc40003f86270 */
[----:B------:R-:W-:-:S03]  /*19b0*/  ISETP.GE.AND P5, PT, R20, 0x6, PT ;  /* 0x000000061400780c */ /* 0x000fc60003fa6270 */
[--C-:B------:R-:W-:Y:S02]  /*19c0*/  @P6 IMAD R14, R41, 0x4, R22.reuse ;  /* 0x00000004290e6824 */ /* 0x100fe400078e0216 */
[--C-:B------:R-:W-:Y:S02]  /*19d0*/  @P1 IMAD R16, R33, 0x4, R22.reuse ;  /* 0x0000000421101824 */ /* 0x100fe400078e0216 */
[--C-:B------:R-:W-:Y:S02]  /*19e0*/  @P2 IMAD R18, R32, 0x4, R22.reuse ;  /* 0x0000000420122824 */ /* 0x100fe400078e0216 */
        /* <DEDUP_REMOVED lines=12> */
[----:B------:R-:W-:Y:S02]  /*1ab0*/  @P5 LDS R20, [R20] ;  /* 0x0000000014145984 */ /* 0x000fe40000000800 */
[----:B------:R-:W-:Y:S02]  /*1ac0*/  @P6 IMAD R21, R29, 0x4, R22 ;  /* 0x000000041d156824 */ /* 0x000fe400078e0216 */
[----:B------:R-:W1:Y:S02]  /*1ad0*/  @P4 LDS R16, [R16] ;  /* 0x0000000010104984 */ /* 0x000e640000000800 */
[----:B------:R-:W-:Y:S02]  /*1ae0*/  @P1 LEA R22, R28, R22, 0x2 ;  /* 0x000000161c161211 */ /* 0x000fe400078e10ff */
[----:B------:R-:W2:Y:S04]  /*1af0*/  @P6 LDS R21, [R21] ;  /* 0x0000000015156984 */ /* 0x000ea80000000800 */
[----:B------:R-:W3:Y:S01]  /*1b00*/  @P1 LDS R22, [R22] ;  /* 0x0000000016161984 */ /* 0x000ee20000000800 */
[----:B0-----:R-:W-:-:S04]  /*1b10*/  @P3 IMAD R17, R45, R14, R17 ;  /* 0x0000000e2d113224 */ /* 0x001fc800078e0211 */
[----:B-1----:R-:W-:-:S04]  /*1b20*/  @P4 IMAD R17, R46, R16, R17 ;  /* 0x000000102e114224 */ /* 0x002fc800078e0211 */
[----:B------:R-:W-:-:S04]  /*1b30*/  @P5 IMAD R17, R47, R20, R17 ;  /* 0x000000142f115224 */ /* 0x000fc800078e0211 */
[----:B--2---:R-:W-:-:S04]  /*1b40*/  @P6 IMAD R17, R48, R21, R17 ;  /* 0x0000001530116224 */ /* 0x004fc800078e0211 */
[----:B---3--:R-:W-:-:S07]  /*1b50*/  @P1 IMAD R17, R49, R22, R17 ;  /* 0x0000001631111224 */ /* 0x008fce00078e0211 */
.L_x_9421:
[----:B------:R-:W-:Y:S01]  /*1b60*/  IMAD.IADD R15, R17, 0x1, R15 ;  /* 0x00000001110f7824 */ /* 0x000fe200078e020f */
[----:B------:R-:W-:Y:S06]  /*1b70*/  @!P0 BRA `(.L_x_9423) ;  /* 0xfffffff800888947 */ /* 0x000fec000383ffff */
.L_x_9405:
[----:B------:R-:W-:Y:S01]  /*1b80*/  IMAD.U32 R0, RZ, RZ, UR12 ;  /* 0x0000000cff007e24 */ /* 0x000fe2000f8e00ff */
[----:B------:R-:W-:Y:S05]  /*1b90*/  WARPSYNC.ALL ;  /* 0x0000000000007948 */ /* 0x000fea0003800000 */
[----:B------:R-:W-:Y:S01]  /*1ba0*/  SHF.L.U32 R0, R0, 0x2, RZ ;  /* 0x0000000200007819 */ /* 0x000fe200000006ff */
[----:B--2---:R-:W2:Y:S01]  /*1bb0*/  LDC.64 R12, c[0x0][0x3a0] ;  /* 0x0000e800ff0c7b82 */ /* 0x004ea20000000a00 */
[----:B------:R-:W-:Y:S01]  /*1bc0*/  IMAD.U32 R14, RZ, RZ, UR4 ;  /* 0x00000004ff0e7e24 */ /* 0x000fe2000f8e00ff */
[----:B------:R-:W-:-:S03]  /*1bd0*/  UIADD3 UR4, UPT, UPT, UR12, UR4, URZ ;  /* 0x000000040c047290 */ /* 0x000fc6000fffe0ff */
[----:B------:R-:W-:-:S03]  /*1be0*/  IMAD R17, R14, 0x40, R43 ;  /* 0x000000400e117824 */ /* 0x000fc600078e022b */
[----:B------:R-:W-:Y:S01]  /*1bf0*/  BAR.SYNC.DEFER_BLOCKING 0x0 ;  /* 0x0000000000007b1d */ /* 0x000fe20000010000 */
[----:B------:R-:W-:Y:S01]  /*1c00*/  ISETP.LE.U32.AND P0, PT, R0, UR4, PT ;  /* 0x0000000400007c0c */ /* 0x000fe2000bf03070 */
[----:B--2---:R-:W-:-:S05]  /*1c10*/  IMAD.WIDE R12, R17, 0x4, R12 ;  /* 0x00000004110c7825 */ /* 0x004fca00078e020c */
[----:B------:R2:W-:Y:S07]  /*1c20*/  STG.E desc[UR10][R12.64], R15 ;  /* 0x0000000f0c007986 */ /* 0x0005ee000c10190a */
[----:B------:R-:W-:Y:S05]  /*1c30*/  @!P0 BRA `(.L_x_9424) ;  /* 0xfffffff000608947 */ /* 0x000fea000383ffff */
[----:B------:R-:W-:Y:S05]  /*1c40*/  EXIT ;  /* 0x000000000000794d */ /* 0x000fea0003800000 */
.L_x_9408:
[----:B------:R-:W-:Y:S01]  /*1c50*/  BSSY B0, `(.L_x_9425) ;  /* 0x0000007000007945 */ /* 0x000fe20003800000 */
[----:B------:R-:W-:Y:S01]  /*1c60*/  MOV R18, R2 ;  /* 0x0000000200127202 */ /* 0x000fe20000000f00 */
[----:B------:R-:W-:Y:S02]  /*1c70*/  IMAD.MOV.U32 R21, RZ, RZ, 0x181f ;  /* 0x0000181fff157424 */ /* 0x000fe400078e00ff */
[----:B------:R-:W-:-:S07]  /*1c80*/  IMAD.MOV.U32 R14, RZ, RZ, -0x1 ;  /* 0xffffffffff0e7424 */ /* 0x000fce00078e00ff */
[----:B---34-:R-:W-:Y:S05]  /*1c90*/  WARPSYNC.COLLECTIVE R14, `(.L_x_9426) ;  /* 0x000000000e087348 */ /* 0x018fea0003c00000 */
[----:B------:R0:W1:Y:S02]  /*1ca0*/  SHFL.IDX P1, R14, R19, R18, R21 ;  /* 0x00000012130e7389 */ /* 0x0000640000020015 */
[----:B01-34-:R-:W-:Y:S05]  /*1cb0*/  ENDCOLLECTIVE ;  /* 0x000000000000791b */ /* 0x01bfea0003800000 */
.L_x_9426:
[----:B------:R-:W-:Y:S05]  /*1cc0*/  BSYNC B0 ;  /* 0x0000000000007941 */ /* 0x000fea0003800000 */
.L_x_9425:
[----:B------:R-:W-:Y:S05]  /*1cd0*/  BRA `(.L_x_9427) ;  /* 0xfffffff800687947 */ /* 0x000fea000383ffff */
.L_x_9410:
[----:B------:R-:W-:Y:S01]  /*1ce0*/  BSSY B0, `(.L_x_9428) ;  /* 0x0000007000007945 */ /* 0x000fe20003800000 */
[----:B------:R-:W-:Y:S01]  /*1cf0*/  MOV R18, R40 ;  /* 0x0000002800127202 */ /* 0x000fe20000000f00 */
[----:B------:R-:W-:Y:S02]  /*1d00*/  IMAD.MOV.U32 R21, RZ, RZ, 0x181f ;  /* 0x0000181fff157424 */ /* 0x000fe400078e00ff */
[----:B------:R-:W-:-:S07]  /*1d10*/  IMAD.MOV.U32 R14, RZ, RZ, -0x1 ;  /* 0xffffffffff0e7424 */ /* 0x000fce00078e00ff */
[----:B0--34-:R-:W-:Y:S05]  /*1d20*/  WARPSYNC.COLLECTIVE R14, `(.L_x_9429) ;  /* 0x000000000e087348 */ /* 0x019fea0003c00000 */
[----:B------:R1:W2:Y:S02]  /*1d30*/  SHFL.IDX P1, R14, R19, R18, R21 ;  /* 0x00000012130e7389 */ /* 0x0002a40000020015 */
[----:B01234-:R-:W-:Y:S05]  /*1d40*/  ENDCOLLECTIVE ;  /* 0x000000000000791b */ /* 0x01ffea0003800000 */
.L_x_9429:
[----:B------:R-:W-:Y:S05]  /*1d50*/  BSYNC B0 ;  /* 0x0000000000007941 */ /* 0x000fea0003800000 */
.L_x_9428:
[----:B------:R-:W-:Y:S05]  /*1d60*/  BRA `(.L_x_9430) ;  /* 0xfffffff8005c7947 */ /* 0x000fea000383ffff */
.L_x_9412:
[----:B------:R-:W-:Y:S01]  /*1d70*/  BSSY B0, `(.L_x_9431) ;  /* 0x0000007000007945 */ /* 0x000fe20003800000 */
[----:B------:R-:W-:Y:S01]  /*1d80*/  MOV R18, R39 ;  /* 0x0000002700127202 */ /* 0x000fe20000000f00 */
[----:B------:R-:W-:Y:S02]  /*1d90*/  IMAD.MOV.U32 R21, RZ, RZ, 0x181f ;  /* 0x0000181fff157424 */ /* 0x000fe400078e00ff */
[----:B------:R-:W-:-:S07]  /*1da0*/  IMAD.MOV.U32 R14, RZ, RZ, -0x1 ;  /* 0xffffffffff0e7424 */ /* 0x000fce00078e00ff */
[----:B01-34-:R-:W-:Y:S05]  /*1db0*/  WARPSYNC.COLLECTIVE R14, `(.L_x_9432) ;  /* 0x000000000e087348 */ /* 0x01bfea0003c00000 */
[----:B------:R2:W0:Y:S02]  /*1dc0*/  SHFL.IDX P1, R14, R19, R18, R21 ;  /* 0x00000012130e7389 */ /* 0x0004240000020015 */
[----:B01234-:R-:W-:Y:S05]  /*1dd0*/  ENDCOLLECTIVE ;  /* 0x000000000000791b */ /* 0x01ffea0003800000 */
.L_x_9432:
[----:B------:R-:W-:Y:S05]  /*1de0*/  BSYNC B0 ;  /* 0x0000000000007941 */ /* 0x000fea0003800000 */
.L_x_9431:
[----:B------:R-:W-:Y:S05]  /*1df0*/  BRA `(.L_x_9433) ;  /* 0xfffffff800507947 */ /* 0x000fea000383ffff */
.L_x_9414:
[----:B------:R-:W-:Y:S01]  /*1e00*/  BSSY B0, `(.L_x_9434) ;  /* 0x0000007000007945 */ /* 0x000fe20003800000 */
[----:B------:R-:W-:Y:S01]  /*1e10*/  MOV R18, R38 ;  /* 0x0000002600127202 */ /* 0x000fe20000000f00 */
[----:B------:R-:W-:Y:S02]  /*1e20*/  IMAD.MOV.U32 R21, RZ, RZ, 0x181f ;  /* 0x0000181fff157424 */ /* 0x000fe400078e00ff */
[----:B------:R-:W-:-:S07]  /*1e30*/  IMAD.MOV.U32 R14, RZ, RZ, -0x1 ;  /* 0xffffffffff0e7424 */ /* 0x000fce00078e00ff */
[----:B01234-:R-:W-:Y:S05]  /*1e40*/  WARPSYNC.COLLECTIVE R14, `(.L_x_9435) ;  /* 0x000000000e087348 */ /* 0x01ffea0003c00000 */
[----:B------:R0:W0:Y:S02]  /*1e50*/  SHFL.IDX P1, R14, R19, R18, R21 ;  /* 0x00000012130e7389 */ /* 0x0000240000020015 */
[----:B01234-:R-:W-:Y:S05]  /*1e60*/  ENDCOLLECTIVE ;  /* 0x000000000000791b */ /* 0x01ffea0003800000 */
.L_x_9435:
[----:B------:R-:W-:Y:S05]  /*1e70*/  BSYNC B0 ;  /* 0x0000000000007941 */ /* 0x000fea0003800000 */
.L_x_9434:
[----:B------:R-:W-:Y:S05]  /*1e80*/  BRA `(.L_x_9436) ;  /* 0xfffffff800447947 */ /* 0x000fea000383ffff */
.L_x_9416:
[----:B------:R-:W-:Y:S01]  /*1e90*/  BSSY B0, `(.L_x_9437) ;  /* 0x0000007000007945 */ /* 0x000fe20003800000 */
[----:B------:R-:W-:Y:S01]  /*1ea0*/  MOV R18, R37 ;  /* 0x0000002500127202 */ /* 0x000fe20000000f00 */
[----:B------:R-:W-:Y:S02]  /*1eb0*/  IMAD.MOV.U32 R21, RZ, RZ, 0x181f ;  /* 0x0000181fff157424 */ /* 0x000fe400078e00ff */
[----:B------:R-:W-:-:S07]  /*1ec0*/  IMAD.MOV.U32 R14, RZ, RZ, -0x1 ;  /* 0xffffffffff0e7424 */ /* 0x000fce00078e00ff */
[----:B01234-:R-:W-:Y:S05]  /*1ed0*/  WARPSYNC.COLLECTIVE R14, `(.L_x_9438) ;  /* 0x000000000e087348 */ /* 0x01ffea0003c00000 */
[----:B------:R0:W0:Y:S02]  /*1ee0*/  SHFL.IDX P1, R14, R19, R18, R21 ;  /* 0x00000012130e7389 */ /* 0x0000240000020015 */
[----:B01234-:R-:W-:Y:S05]  /*1ef0*/  ENDCOLLECTIVE ;  /* 0x000000000000791b */ /* 0x01ffea0003800000 */
.L_x_9438:
[----:B------:R-:W-:Y:S05]  /*1f00*/  BSYNC B0 ;  /* 0x0000000000007941 */ /* 0x000fea0003800000 */
.L_x_9437:
[----:B------:R-:W-:Y:S05]  /*1f10*/  BRA `(.L_x_9439) ;  /* 0xfffffff800387947 */ /* 0x000fea000383ffff */
.L_x_9418:
[----:B------:R-:W-:Y:S01]  /*1f20*/  BSSY B0, `(.L_x_9440) ;  /* 0x0000007000007945 */ /* 0x000fe20003800000 */
[----:B------:R-:W-:Y:S01]  /*1f30*/  MOV R18, R36 ;  /* 0x0000002400127202 */ /* 0x000fe20000000f00 */
[----:B------:R-:W-:Y:S02]  /*1f40*/  IMAD.MOV.U32 R21, RZ, RZ, 0x181f ;  /* 0x0000181fff157424 */ /* 0x000fe400078e00ff */
[----:B------:R-:W-:-:S07]  /*1f50*/  IMAD.MOV.U32 R14, RZ, RZ, -0x1 ;  /* 0xffffffffff0e7424 */ /* 0x000fce00078e00ff */
[----:B01234-:R-:W-:Y:S05]  /*1f60*/  WARPSYNC.COLLECTIVE R14, `(.L_x_9441) ;  /* 0x000000000e087348 */ /* 0x01ffea0003c00000 */
[----:B------:R0:W0:Y:S02]  /*1f70*/  SHFL.IDX P1, R14, R19, R18, R21 ;  /* 0x00000012130e7389 */ /* 0x0000240000020015 */
[----:B01234-:R-:W-:Y:S05]  /*1f80*/  ENDCOLLECTIVE ;  /* 0x000000000000791b */ /* 0x01ffea0003800000 */
.L_x_9441:
[----:B------:R-:W-:Y:S05]  /*1f90*/  BSYNC B0 ;  /* 0x0000000000007941 */ /* 0x000fea0003800000 */
.L_x_9440:
[----:B------:R-:W-:Y:S05]  /*1fa0*/  BRA `(.L_x_9442) ;  /* 0xfffffff8002c7947 */ /* 0x000fea000383ffff */
.L_x_9420:
[----:B------:R-:W-:Y:S01]  /*1fb0*/  BSSY B0, `(.L_x_9443) ;  /* 0x0000007000007945 */ /* 0x000fe20003800000 */
[----:B------:R-:W-:Y:S01]  /*1fc0*/  MOV R18, R35 ;  /* 0x0000002300127202 */ /* 0x000fe20000000f00 */
[----:B------:R-:W-:Y:S02]  /*1fd0*/  IMAD.MOV.U32 R21, RZ, RZ, 0x181f ;  /* 0x0000181fff157424 */ /* 0x000fe400078e00ff */
[----:B------:R-:W-:-:S07]  /*1fe0*/  IMAD.MOV.U32 R14, RZ, RZ, -0x1 ;  /* 0xffffffffff0e7424 */ /* 0x000fce00078e00ff */
[----:B01234-:R-:W-:Y:S05]  /*1ff0*/  WARPSYNC.COLLECTIVE R14, `(.L_x_9444) ;  /* 0x000000000e087348 */ /* 0x01ffea0003c00000 */
[----:B------:R0:W0:Y:S02]  /*2000*/  SHFL.IDX P1, R14, R19, R18, R21 ;  /* 0x00000012130e7389 */ /* 0x0000240000020015 */
[----:B01234-:R-:W-:Y:S05]  /*2010*/  ENDCOLLECTIVE ;  /* 0x000000000000791b */ /* 0x01ffea0003800000 */
.L_x_9444:
[----:B------:R-:W-:Y:S05]  /*2020*/  BSYNC B0 ;  /* 0x0000000000007941 */ /* 0x000fea0003800000 */
.L_x_9443:
[----:B------:R-:W-:Y:S05]  /*2030*/  BRA `(.L_x_9445) ;  /* 0xfffffff800207947 */ /* 0x000fea000383ffff */
.L_x_9422:
[----:B------:R-:W-:Y:S01]  /*2040*/  BSSY B0, `(.L_x_9446) ;  /* 0x0000007000007945 */ /* 0x000fe20003800000 */
[----:B------:R-:W-:Y:S01]  /*2050*/  MOV R18, R34 ;  /* 0x0000002200127202 */ /* 0x000fe20000000f00 */
[----:B------:R-:W-:Y:S02]  /*2060*/  IMAD.MOV.U32 R21, RZ, RZ, 0x181f ;  /* 0x0000181fff157424 */ /* 0x000fe400078e00ff */
[----:B------:R-:W-:-:S07]  /*2070*/  IMAD.MOV.U32 R14, RZ, RZ, -0x1 ;  /* 0xffffffffff0e7424 */ /* 0x000fce00078e00ff */
[----:B01234-:R-:W-:Y:S05]  /*2080*/  WARPSYNC.COLLECTIVE R14, `(.L_x_9447) ;  /* 0x000000000e087348 */ /* 0x01ffea0003c00000 */
[----:B------:R0:W0:Y:S02]  /*2090*/  SHFL.IDX P1, R14, R19, R18, R21 ;  /* 0x00000012130e7389 */ /* 0x0000240000020015 */
[----:B01234-:R-:W-:Y:S05]  /*20a0*/  ENDCOLLECTIVE ;  /* 0x000000000000791b */ /* 0x01ffea0003800000 */
.L_x_9447:
[----:B------:R-:W-:Y:S05]  /*20b0*/  BSYNC B0 ;  /* 0x0000000000007941 */ /* 0x000fea0003800000 */
.L_x_9446:
[----:B------:R-:W-:Y:S05]  /*20c0*/  BRA `(.L_x_9448) ;  /* 0xfffffff800147947 */ /* 0x000fea000383ffff */
        .weak           $__internal_204_$__cuda_sm20_div_s16
        .type           $__internal_204_$__cuda_sm20_div_s16,@function
        .size           $__internal_204_$__cuda_sm20_div_s16,(.L_x_38707 - $__internal_204_$__cuda_sm20_div_s16)
$__internal_204_$__cuda_sm20_div_s16:
        /* <DEDUP_REMOVED lines=25> */
[----:B------:R-:W-:Y:S05]  /*2260*/  RET.REL.NODEC R12 `(_Z9cuda_gemmIiLi128ELi4ELi1ELi64ELi8ELi8ELi64ELi1ELi0EEviiiPT_S1_S1_iii) ;  /* 0xffffffdc0c647950 */ /* 0x000fea0003c3ffff */
.L_x_9449:
        /* <DEDUP_REMOVED lines=9> */
.L_x_38707:


//--------------------- .text._Z9cuda_gemmIiLi128ELi4ELi1ELi64ELi8ELi8ELi64ELi0ELi1EEviiiPT_S1_S1_iii --------------------------
	.section	.text._Z9cuda_gemmIiLi128ELi4ELi1ELi64ELi8ELi8ELi64ELi0ELi1EEviiiPT_S1_S1_iii,"ax",@progbits
	.align	128
        .global         _Z9cuda_gemmIiLi128ELi4ELi1ELi64ELi8ELi8ELi64ELi0ELi1EEviiiPT_S1_S1_iii
        .type           _Z9cuda_gemmIiLi128ELi4ELi1ELi64ELi8ELi8ELi64ELi0ELi1EEviiiPT_S1_S1_iii,@function
        .size           _Z9cuda_gemmIiLi128ELi4ELi1ELi64ELi8ELi8ELi64ELi0ELi1EEviiiPT_S1_S1_iii,(.L_x_39429 - _Z9cuda_gemmIiLi128ELi4ELi1ELi64ELi8ELi8ELi64ELi0ELi1EEviiiPT_S1_S1_iii)
        .other          _Z9cuda_gemmIiLi128ELi4ELi1ELi64ELi8ELi8ELi64ELi0ELi1EEviiiPT_S1_S1_iii,@"STO_CUDA_ENTRY STV_DEFAULT"
_Z9cuda_gemmIiLi128ELi4ELi1ELi64ELi8ELi8ELi64ELi0ELi1EEviiiPT_S1_S1_iii:
.text._Z9cuda_gemmIiLi128ELi4ELi1ELi64ELi8ELi8ELi64ELi0ELi1EEviiiPT_S1_S1_iii:
        /* <DEDUP_REMOVED lines=31> */
[----:B------:R-:W-:Y:S02]  /*01f0*/  IMAD.IADD R4, R6, 0x1, R3 ;  /* 0x0000000106047824 */ /* 0x000fe400078e0203 */
        /* <DEDUP_REMOVED lines=9> */
[----:B------:R-:W-:-:S05]  /*0290*/  LOP3.LUT R4, R4, 0x3, RZ, 0xc0, !PT ;  /* 0x0000000304047812 */ /* 0x000fca00078ec0ff */
[----:B------:R-:W-:Y:S02]  /*02a0*/  IMAD.MOV R4, RZ, RZ, -R4 ;  /* 0x000000ffff047224 */ /* 0x000fe400078e0a04 */
[----:B-1----:R-:W-:Y:S01]  /*02b0*/  IMAD.WIDE.U32 R2, R0, 0x4, R2 ;  /* 0x0000000400027825 */ /* 0x002fe200078e0002 */
[----:B0-----:R-:W-:Y:S02]  /*02c0*/  LEA R9, R6, R5, 0x18 ;  /* 0x0000000506097211 */ /* 0x001fe400078ec0ff */
[----:B------:R-:W-:-:S07]  /*02d0*/  MOV R6, R0 ;  /* 0x0000000000067202 */ /* 0x000fce0000000f00 */
.L_x_9454:
[----:B0-----:R0:W2:Y:S01]  /*02e0*/  LDG.E R5, desc[UR8][R2.64] ;  /* 0x0000000802057981 */ /* 0x0010a2000c1e1900 */
[----:B------:R-:W-:Y:S01]  /*02f0*/  LOP3.LUT R8, R6, 0x7, RZ, 0xc0, !PT ;  /* 0x0000000706087812 */ /* 0x000fe200078ec0ff */
[----:B------:R-:W-:Y:S01]  /*0300*/  VIADD R4, R4, 0x1 ;  /* 0x0000000104047836 */ /* 0x000fe20000000000 */
[----:B------:R-:W-:Y:S02]  /*0310*/  SHF.R.U32.HI R10, RZ, 0x1, R6 ;  /* 0x00000001ff0a7819 */ /* 0x000fe40000011606 */
[C---:B------:R-:W-:Y:S01]  /*0320*/  IADD3 R6, PT, PT, R7.reuse, R6, RZ ;  /* 0x0000000607067210 */ /* 0x040fe20007ffe0ff */
[----:B------:R-:W-:Y:S01]  /*0330*/  IMAD R8, R8, 0x24, R9 ;  /* 0x0000002408087824 */ /* 0x000fe200078e0209 */
[----:B------:R-:W-:Y:S02]  /*0340*/  LOP3.LUT R11, R10, 0x7ffffffc, RZ, 0xc0, !PT ;  /* 0x7ffffffc0a0b7812 */ /* 0x000fe400078ec0ff */
[----:B------:R-:W-:Y:S01]  /*0350*/  ISETP.NE.AND P1, PT, R4, RZ, PT ;  /* 0x000000ff0400720c */ /* 0x000fe20003f25270 */
[----:B0-----:R-:W-:-:S04]  /*0360*/  IMAD.WIDE.U32 R2, R7, 0x4, R2 ;  /* 0x0000000407027825 */ /* 0x001fc800078e0002 */
[----:B------:R-:W-:-:S05]  /*0370*/  IMAD.IADD R8, R8, 0x1, R11 ;  /* 0x0000000108087824 */ /* 0x000fca00078e020b */
[----:B--2---:R0:W-:Y:S03]  /*0380*/  STS [R8], R5 ;  /* 0x0000000508007388 */ /* 0x0041e60000000800 */
[----:B------:R-:W-:Y:S05]  /*0390*/  @P1 BRA `(.L_x_9454) ;  /* 0xfffffffc00d01947 */ /* 0x000fea000383ffff */
.L_x_9453:
[----:B------:R-:W-:Y:S05]  /*03a0*/  BSYNC.RECONVERGENT B1 ;  /* 0x0000000000017941 */ /* 0x000fea0003800200 */
.L_x_9452:
[----:B------:R-:W-:Y:S05]  /*03b0*/  @!P2 BRA `(.L_x_9451) ;  /* 0x0000000000b8a947 */ /* 0x000fea0003800000 */
[----:B0-----:R-:W0:Y:S01]  /*03c0*/  S2R R5, SR_CgaCtaId ;  /* 0x0000000000057919 */ /* 0x001e220000008800 */
[----:B------:R-:W1:Y:S01]  /*03d0*/  LDC.64 R2, c[0x0][0x398] ;  /* 0x0000e600ff027b82 */ /* 0x000e620000000a00 */
[----:B------:R-:W-:Y:S01]  /*03e0*/  MOV R10, 0x400 ;  /* 0x00000400000a7802 */ /* 0x000fe20000000f00 */
[C-C-:B------:R-:W-:Y:S02]  /*03f0*/  IMAD R8, R7.reuse, 0x2, R6.reuse ;  /* 0x0000000207087824 */ /* 0x140fe400078e0206 */
[----:B------:R-:W-:Y:S02]  /*0400*/  IMAD R9, R7, 0x3, R6 ;  /* 0x0000000307097824 */ /* 0x000fe400078e0206 */
[----:B------:R-:W-:Y:S01]  /*0410*/  IMAD.IADD R11, R6, 0x1, R7 ;  /* 0x00000001060b7824 */ /* 0x000fe200078e0207 */
[----:B0-----:R-:W-:-:S07]  /*0420*/  LEA R10, R5, R10, 0x18 ;  /* 0x0000000a050a7211 */ /* 0x001fce00078ec0ff */
.L_x_9455:
        /* <DEDUP_REMOVED lines=39> */
.L_x_9451:
[----:B------:R-:W-:Y:S05]  /*06a0*/  BSYNC.RECONVERGENT B0 ;  /* 0x0000000000007941 */ /* 0x000fea0003800200 */
.L_x_9450:
[----:B------:R-:W1:Y:S08]  /*06b0*/  LDC R2, c[0x0][0x374] ;  /* 0x0000dd00ff027b82 */ /* 0x000e700000000800 */
[----:B------:R-:W3:Y:S01]  /*06c0*/  S2UR UR10, SR_CTAID.Y ;  /* 0x00000000000a79c3 */ /* 0x000ee20000002600 */
[----:B-1----:R-:W-:-:S05]  /*06d0*/  IMAD.SHL.U32 R2, R2, 0x4, RZ ;  /* 0x0000000402027824 */ /* 0x002fca00078e00ff */
[----:B---3--:R-:W-:-:S13]  /*06e0*/  ISETP.LE.U32.AND P1, PT, R2, UR10, PT ;  /* 0x0000000a02007c0c */ /* 0x008fda000bf23070 */
[----:B------:R-:W-:Y:S05]  /*06f0*/  @P1 EXIT ;  /* 0x000000000000194d */ /* 0x000fea0003800000 */
[----:B------:R-:W-:Y:S01]  /*0700*/  ISETP.GT.U32.AND P1, PT, R0, 0xf, PT ;  /* 0x0000000f0000780c */ /* 0x000fe20003f24070 */
[----:B------:R-:W-:-:S12]  /*0710*/  BSSY.RECONVERGENT B0, `(.L_x_9456) ;  /* 0x0000017000007945 */ /* 0x000fd80003800200 */
[----:B------:R-:W-:Y:S05]  /*0720*/  @P1 BRA `(.L_x_9457) ;  /* 0x0000000000541947 */ /* 0x000fea0003800000 */
[----:B------:R-:W1:Y:S01]  /*0730*/  S2UR UR4, SR_CTAID.X ;  /* 0x00000000000479c3 */ /* 0x000e620000002500 */
[----:B------:R-:W3:Y:S01]  /*0740*/  LDCU UR6, c[0x0][0x388] ;  /* 0x00007100ff0677ac */ /* 0x000ee20008000800 */
[----:B0-----:R-:W-:Y:S01]  /*0750*/  IMAD.SHL.U32 R8, R0, 0x4, RZ ;  /* 0x0000000400087824 */ /* 0x001fe200078e00ff */
[----:B------:R-:W-:Y:S02]  /*0760*/  UMOV UR5, 0x400 ;  /* 0x0000040000057882 */ /* 0x000fe40000000000 */
[----:B------:R-:W-:-:S03]  /*0770*/  UIADD3 UR5, UPT, UPT, UR5, 0x180, URZ ;  /* 0x0000018005057890 */ /* 0x000fc6000fffe0ff */
[----:B------:R-:W0:Y:S08]  /*0780*/  S2UR UR7, SR_CgaCtaId ;  /* 0x00000000000779c3 */ /* 0x000e300000008800 */
[----:B------:R-:W4:Y:S08]  /*0790*/  LDC R10, c[0x0][0x360] ;  /* 0x0000d800ff0a7b82 */ /* 0x000f300000000800 */
[----:B------:R-:W2:Y:S01]  /*07a0*/  LDC.64 R2, c[0x0][0x390] ;  /* 0x0000e400ff027b82 */ /* 0x000ea20000000a00 */
[----:B-1----:R-:W-:-:S04]  /*07b0*/  USHF.L.U32 UR4, UR4, 0x6, URZ ;  /* 0x0000000604047899 */ /* 0x002fc800080006ff */
[----:B---3--:R-:W-:Y:S02]  /*07c0*/  UIMAD UR4, UR10, UR6, UR4 ;  /* 0x000000060a0472a4 */ /* 0x008fe4000f8e0204 */
[----:B0-----:R-:W-:-:S04]  /*07d0*/  ULEA UR5, UR7, UR5, 0x18 ;  /* 0x0000000507057291 */ /* 0x001fc8000f8ec0ff */
[----:B------:R-:W-:Y:S02]  /*07e0*/  IADD3 R11, PT, PT, R8, UR4, RZ ;  /* 0x00000004080b7c10 */ /* 0x000fe4000fffe0ff */
[----:B------:R-:W-:-:S07]  /*07f0*/  LEA R9, R0, UR5, 0x4 ;  /* 0x0000000500097c11 */ /* 0x000fce000f8e20ff */
.L_x_9458:
[----:B--2---:R-:W-:-:S06]  /*0800*/  IMAD.WIDE R4, R11, 0x4, R2 ;  /* 0x000000040b047825 */ /* 0x004fcc00078e0202 */
[----:B------:R-:W2:Y:S01]  /*0810*/  LDG.E.128 R4, desc[UR8][R4.64] ;  /* 0x0000000804047981 */ /* 0x000ea2000c1e1d00 */
[C---:B----4-:R-:W-:Y:S02]  /*0820*/  IMAD R8, R10.reuse, 0x4, R8 ;  /* 0x000000040a087824 */ /* 0x050fe400078e0208 */
[----:B------:R-:W-:-:S03]  /*0830*/  IMAD R11, R10, 0x4, R11 ;  /* 0x000000040a0b7824 */ /* 0x000fc600078e020b */
[----:B------:R-:W-:Y:S01]  /*0840*/  ISETP.GE.U32.AND P1, PT, R8, 0x40, PT ;  /* 0x000000400800780c */ /* 0x000fe20003f26070 */
[----:B--2---:R0:W-:Y:S02]  /*0850*/  STS.128 [R9], R4 ;  /* 0x0000000409007388 */ /* 0x0041e40000000c00 */
[----:B0-----:R-:W-:-:S10]  /*0860*/  IMAD R9, R10, 0x10, R9 ;  /* 0x000000100a097824 */ /* 0x001fd400078e0209 */
[----:B------:R-:W-:Y:S05]  /*0870*/  @!P1 BRA `(.L_x_9458) ;  /* 0xfffffffc00e09947 */ /* 0x000fea000383ffff */
.L_x_9457:
[----:B------:R-:W-:Y:S05]  /*0880*/  BSYNC.RECONVERGENT B0 ;  /* 0x0000000000007941 */ /* 0x000fea0003800200 */
.L_x_9456:
[----:B------:R-:W-:Y:S06]  /*0890*/  BAR.SYNC.DEFER_BLOCKING 0x0 ;  /* 0x0000000000007b1d */ /* 0x000fec0000010000 */
[----:B------:R-:W-:Y:S05]  /*08a0*/  @P0 BRA `(.L_x_9459) ;  /* 0x00000000009c0947 */ /* 0x000fea0003800000 */
[----:B--2---:R-:W1:Y:S01]  /*08b0*/  S2R R4, SR_CgaCtaId ;  /* 0x0000000000047919 */ /* 0x004e620000008800 */
[----:B------:R-:W-:Y:S01]  /*08c0*/  MOV R3, 0x400 ;  /* 0x0000040000037802 */ /* 0x000fe20000000f00 */
[----:B------:R-:W-:Y:S01]  /*08d0*/  UMOV UR4, 0xffffffff ;  /* 0xffffffff00047882 */ /* 0x000fe20000000000 */
[----:B------:R-:W-:Y:S01]  /*08e0*/  SHF.R.U32.HI R2, RZ, 0x3, R0 ;  /* 0x00000003ff027819 */ /* 0x000fe20000011600 */
[C---:B0-----:R-:W-:Y:S01]  /*08f0*/  VIADD R5, R0.reuse, 0x2 ;  /* 0x0000000200057836 */ /* 0x041fe20000000000 */
[----:B------:R-:W-:Y:S02]  /*0900*/  IADD3 R6, PT, PT, R0, 0x3, RZ ;  /* 0x0000000300067810 */ /* 0x000fe40007ffe0ff */
[----:B-1----:R-:W-:Y:S02]  /*0910*/  LEA R3, R4, R3, 0x18 ;  /* 0x0000000304037211 */ /* 0x002fe400078ec0ff */
[----:B------:R-:W-:-:S03]  /*0920*/  SHF.L.U32 R4, R0, 0x2, RZ ;  /* 0x0000000200047819 */ /* 0x000fc600000006ff */
        /* <DEDUP_REMOVED lines=8> */
.L_x_9469:
[----:B------:R-:W-:-:S03]  /*09b0*/  UMOV UR4, 0xffffffff ;  /* 0xffffffff00047882 */ /* 0x000fc60000000000 */
[----:B------:R-:W-:Y:S05]  /*09c0*/  BRA.DIV UR4, `(.L_x_9461) ;  /* 0x00000002047c7947 */ /* 0x000fea000b800000 */
.L_x_9472:
[----:B------:R-:W-:Y:S01]  /*09d0*/  UMOV UR4, 0xffffffff ;  /* 0xffffffff00047882 */ /* 0x000fe20000000000 */
[----:B------:R-:W-:Y:S01]  /*09e0*/  VIADD R4, R0, 0x5 ;  /* 0x0000000500047836 */ /* 0x000fe20000000000 */
[----:B------:R-:W-:Y:S01]  /*09f0*/  LOP3.LUT R5, R5, 0x7, RZ, 0xc0, !PT ;  /* 0x0000000705057812 */ /* 0x000fe200078ec0ff */
[----:B------:R-:W-:Y:S06]  /*0a00*/  BRA.DIV UR4, `(.L_x_9462) ;  /* 0x0000000204907947 */ /* 0x000fec000b800000 */
.L_x_9475:
[----:B------:R-:W-:Y:S01]  /*0a10*/  UMOV UR4, 0xffffffff ;  /* 0xffffffff00047882 */ /* 0x000fe20000000000 */
[----:B------:R-:W-:Y:S01]  /*0a20*/  VIADD R5, R0, 0x6 ;  /* 0x0000000600057836 */ /* 0x000fe20000000000 */
[----:B------:R-:W-:Y:S01]  /*0a30*/  LOP3.LUT R6, R6, 0x7, RZ, 0xc0, !PT ;  /* 0x0000000706067812 */ /* 0x000fe200078ec0ff */
[----:B------:R-:W-:Y:S06]  /*0a40*/  BRA.DIV UR4, `(.L_x_9463) ;  /* 0x0000000204a47947 */ /* 0x000fec000b800000 */
.L_x_9478:
[----:B------:R-:W-:Y:S01]  /*0a50*/  UMOV UR4, 0xffffffff ;  /* 0xffffffff00047882 */ /* 0x000fe20000000000 */
[----:B------:R-:W-:Y:S02]  /*0a60*/  LOP3.LUT R2, R2, 0x4, RZ, 0x3c, !PT ;  /* 0x0000000402027812 */ /* 0x000fe400078e3cff */
[----:B------:R-:W-:Y:S05]  /*0a70*/  BRA.DIV UR4, `(.L_x_9464) ;  /* 0x0000000204bc7947 */ /* 0x000fea000b800000 */
.L_x_9481:
[----:B------:R-:W-:Y:S01]  /*0a80*/  UMOV UR4, 0xffffffff ;  /* 0xffffffff00047882 */ /* 0x000fe20000000000 */
[----:B------:R-:W-:Y:S01]  /*0a90*/  VIADD R0, R0, 0xffffffff ;  /* 0xffffffff00007836 */ /* 0x000fe20000000000 */
[----:B------:R-:W-:Y:S02]  /*0aa0*/  LOP3.LUT R4, R4, 0x7, RZ, 0xc0, !PT ;  /* 0x0000000704047812 */ /* 0x000fe400078ec0ff */
[----:B------:R-:W-:Y:S01]  /*0ab0*/  LOP3.LUT R5, R5, 0x7, RZ, 0xc0, !PT ;  /* 0x0000000705057812 */ /* 0x000fe200078ec0ff */
[----:B------:R-:W-:Y:S06]  /*0ac0*/  BRA.DIV UR4, `(.L_x_9465) ;  /* 0x0000000204cc7947 */ /* 0x000fec000b800000 */
.L_x_9484:
[----:B------:R-:W-:-:S03]  /*0ad0*/  UMOV UR4, 0xffffffff ;  /* 0xffffffff00047882 */ /* 0x000fc60000000000 */
[----:B------:R-:W-:Y:S05]  /*0ae0*/  BRA.DIV UR4, `(.L_x_9466) ;  /* 0x0000000204e87947 */ /* 0x000fea000b800000 */
.L_x_9487:
[----:B------:R-:W-:Y:S01]  /*0af0*/  UMOV UR4, 0xffffffff ;  /* 0xffffffff00047882 */ /* 0x000fe20000000000 */
[----:B------:R-:W-:Y:S02]  /*0b00*/  LOP3.LUT R0, R0, 0x7, RZ, 0xc0, !PT ;  /* 0x0000000700007812 */ /* 0x000fe400078ec0ff */
[----:B------:R-:W-:Y:S05]  /*0b10*/  BRA.DIV UR4, `(.L_x_9467) ;  /* 0x0000000604007947 */ /* 0x000fea000b800000 */
.L_x_9459:
[----:B------:R-:W-:Y:S05]  /*0b20*/  WARPSYNC.ALL ;  /* 0x0000000000007948 */ /* 0x000fea0003800000 */
[----:B------:R-:W-:Y:S06]  /*0b30*/  BAR.SYNC.DEFER_BLOCKING 0x0 ;  /* 0x0000000000007b1d */ /* 0x000fec0000010000 */
[----:B------:R-:W-:Y:S05]  /*0b40*/  EXIT ;  /* 0x000000000000794d */ /* 0x000fea0003800000 */
.L_x_9460:
[----:B------:R-:W-:Y:S01]  /*0b50*/  IMAD.MOV.U32 R7, RZ, RZ, -0x1 ;  /* 0xffffffffff077424 */ /* 0x000fe200078e00ff */
[----:B------:R-:W-:Y:S01]  /*0b60*/  MOV R8, R2 ;  /* 0x0000000200087202 */ /* 0x000fe20000000f00 */
[----:B------:R-:W-:-:S07]  /*0b70*/  IMAD.MOV.U32 R10, RZ, RZ, 0x181f ;  /* 0x0000181fff0a7424 */ /* 0x000fce00078e00ff */
[----:B0-----:R-:W-:Y:S05]  /*0b80*/  WARPSYNC.COLLECTIVE R7, `(.L_x_9468) ;  /* 0x0000000007087348 */ /* 0x001fea0003c00000 */
[----:B0-----:R0:W1:Y:S02]  /*0b90*/  SHFL.IDX P0, R7, R3, R8, R10 ;  /* 0x0000000803077389 */ /* 0x001064000000000a */
[----:B01----:R-:W-:Y:S05]  /*0ba0*/  ENDCOLLECTIVE ;  /* 0x000000000000791b */ /* 0x003fea0003800000 */
.L_x_9468:
[----:B------:R-:W-:Y:S05]  /*0bb0*/  BRA `(.L_x_9469) ;  /* 0xfffffffc007c7947 */ /* 0x000fea000383ffff */
.L_x_9461:
[----:B------:R-:W-:Y:S01]  /*0bc0*/  HFMA2 R10, -RZ, RZ, 0, 0.0020122528076171875 ;  /* 0x0000181fff0a7431 */ /* 0x000fe200000001ff */
[----:B------:R-:W-:Y:S01]  /*0bd0*/  BSSY B0, `(.L_x_9470) ;  /* 0x0000006000007945 */ /* 0x000fe20003800000 */
[----:B------:R-:W-:Y:S02]  /*0be0*/  IMAD.MOV.U32 R8, RZ, RZ, R4 ;  /* 0x000000ffff087224 */ /* 0x000fe400078e0004 */
[----:B------:R-:W-:-:S07]  /*0bf0*/  IMAD.MOV.U32 R7, RZ, RZ, -0x1 ;  /* 0xffffffffff077424 */ /* 0x000fce00078e00ff */
[----:B0-----:R-:W-:Y:S05]  /*0c00*/  WARPSYNC.COLLECTIVE R7, `(.L_x_9471) ;  /* 0x0000000007087348 */ /* 0x001fea0003c00000 */
[----:B0-----:R0:W1:Y:S02]  /*0c10*/  SHFL.IDX P0, R7, R3, R8, R10 ;  /* 0x0000000803077389 */ /* 0x001064000000000a */
[----:B01----:R-:W-:Y:S05]  /*0c20*/  ENDCOLLECTIVE ;  /* 0x000000000000791b */ /* 0x003fea0003800000 */
.L_x_9471:
[----:B------:R-:W-:Y:S05]  /*0c30*/  BSYNC B0 ;  /* 0x0000000000007941 */ /* 0x000fea0003800000 */
.L_x_9470:
[----:B------:R-:W-:Y:S05]  /*0c40*/  BRA `(.L_x_9472) ;  /* 0xfffffffc00607947 */ /* 0x000fea000383ffff */
.L_x_9462:
[----:B------:R-:W-:Y:S01]  /*0c50*/  BSSY B0, `(.L_x_9473) ;  /* 0x0000007000007945 */ /* 0x000fe20003800000 */
[----:B------:R-:W-:Y:S01]  /*0c60*/  IMAD.MOV.U32 R8, RZ, RZ, R5 ;  /* 0x000000ffff087224 */ /* 0x000fe200078e0005 */
[----:B------:R-:W-:Y:S01]  /*0c70*/  MOV R7, 0xffffffff ;  /* 0xffffffff00077802 */ /* 0x000fe20000000f00 */
[----:B------:R-:W-:-:S07]  /*0c80*/  IMAD.MOV.U32 R10, RZ, RZ, 0x181f ;  /* 0x0000181fff0a7424 */ /* 0x000fce00078e00ff */
[----:B0-----:R-:W-:Y:S05]  /*0c90*/  WARPSYNC.COLLECTIVE R7, `(.L_x_9474) ;  /* 0x0000000007087348 */ /* 0x001fea0003c00000 */
[----:B0-----:R0:W1:Y:S02]  /*0ca0*/  SHFL.IDX P0, R7, R3, R8, R10 ;  /* 0x0000000803077389 */ /* 0x001064000000000a */
[----:B01----:R-:W-:Y:S05]  /*0cb0*/  ENDCOLLECTIVE ;  /* 0x000000000000791b */ /* 0x003fea0003800000 */
.L_x_9474:
[----:B------:R-:W-:Y:S05]  /*0cc0*/  BSYNC B0 ;  /* 0x0000000000007941 */ /* 0x000fea0003800000 */
.L_x_9473:
[----:B------:R-:W-:Y:S05]  /*0cd0*/  BRA `(.L_x_9475) ;  /* 0xfffffffc004c7947 */ /* 0x000fea000383ffff */
.L_x_9463:
[----:B------:R-:W-:Y:S01]  /*0ce0*/  BSSY B0, `(.L_x_9476) ;  /* 0x0000007000007945 */ /* 0x000fe20003800000 */
[----:B------:R-:W-:Y:S02]  /*0cf0*/  IMAD.MOV.U32 R8, RZ, RZ, R6 ;  /* 0x000000ffff087224 */ /* 0x000fe400078e0006 */
[----:B------:R-:W-:Y:S02]  /*0d00*/  IMAD.MOV.U32 R10, RZ, RZ, 0x181f ;  /* 0x0000181fff0a7424 */ /* 0x000fe400078e00ff */
[----:B------:R-:W-:-:S07]  /*0d10*/  IMAD.MOV.U32 R7, RZ, RZ, -0x1 ;  /* 0xffffffffff077424 */ /* 0x000fce00078e00ff */
[----:B0-----:R-:W-:Y:S05]  /*0d20*/  WARPSYNC.COLLECTIVE R7, `(.L_x_9477) ;  /* 0x0000000007087348 */ /* 0x001fea0003c00000 */
[----:B0-----:R0:W1:Y:S02]  /*0d30*/  SHFL.IDX P0, R7, R3, R8, R10 ;  /* 0x0000000803077389 */ /* 0x001064000000000a */
[----:B01----:R-:W-:Y:S05]  /*0d40*/  ENDCOLLECTIVE ;  /* 0x000000000000791b */ /* 0x003fea0003800000 */
.L_x_9477:
[----:B------:R-:W-:Y:S05]  /*0d50*/  BSYNC B0 ;  /* 0x0000000000007941 */ /* 0x000fea0003800000 */
.L_x_9476:
[----:B------:R-:W-:Y:S05]  /*0d60*/  BRA `(.L_x_9478) ;  /* 0xfffffffc00387947 */ /* 0x000fea000383ffff */
.L_x_9464:
[----:B------:R-:W-:Y:S01]  /*0d70*/  BSSY B0, `(.L_x_9479) ;  /* 0x0000007000007945 */ /* 0x000fe20003800000 */
[----:B------:R-:W-:Y:S01]  /*0d80*/  MOV R8, R2 ;  /* 0x0000000200087202 */ /* 0x000fe20000000f00 */
[----:B------:R-:W-:Y:S02]  /*0d90*/  IMAD.MOV.U32 R10, RZ, RZ, 0x181f ;  /* 0x0000181fff0a7424 */ /* 0x000fe400078e00ff */
[----:B------:R-:W-:-:S07]  /*0da0*/  IMAD.MOV.U32 R7, RZ, RZ, -0x1 ;  /* 0xffffffffff077424 */ /* 0x000fce00078e00ff */
[----:B0-----:R-:W-:Y:S05]  /*0db0*/  WARPSYNC.COLLECTIVE R7, `(.L_x_9480) ;  /* 0x0000000007087348 */ /* 0x001fea0003c00000 */
[----:B0-----:R0:W1:Y:S02]  /*0dc0*/  SHFL.IDX P0, R7, R3, R8, R10 ;  /* 0x0000000803077389 */ /* 0x001064000000000a */
[----:B01----:R-:W-:Y:S05]  /*0dd0*/  ENDCOLLECTIVE ;  /* 0x000000000000791b */ /* 0x003fea0003800000 */
.L_x_9480:
[----:B------:R-:W-:Y:S05]  /*0de0*/  BSYNC B0 ;  /* 0x0000000000007941 */ /* 0x000fea0003800000 */
.L_x_9479:
[----:B------:R-:W-:Y:S05]  /*0df0*/  BRA `(.L_x_9481) ;  /* 0xfffffffc00207947 */ /* 0x000fea000383ffff */
.L_x_9465:
[----:B------:R-:W-:Y:S01]  /*0e00*/  HFMA2 R10, -RZ, RZ, 0, 0.0020122528076171875 ;  /* 0x0000181fff0a7431 */ /* 0x000fe200000001ff */
[----:B------:R-:W-:Y:S01]  /*0e10*/  BSSY B0, `(.L_x_9482) ;  /* 0x0000006000007945 */ /* 0x000fe20003800000 */
[----:B------:R-:W-:Y:S02]  /*0e20*/  IMAD.MOV.U32 R8, RZ, RZ, R4 ;  /* 0x000000ffff087224 */ /* 0x000fe400078e0004 */
[----:B------:R-:W-:-:S07]  /*0e30*/  IMAD.MOV.U32 R7, RZ, RZ, -0x1 ;  /* 0xffffffffff077424 */ /* 0x000fce00078e00ff */
[----:B0-----:R-:W-:Y:S05]  /*0e40*/  WARPSYNC.COLLECTIVE R7, `(.L_x_9483) ;  /* 0x0000000007087348 */ /* 0x001fea0003c00000 */
[----:B0-----:R0:W1:Y:S02]  /*0e50*/  SHFL.IDX P0, R7, R3, R8, R10 ;  /* 0x0000000803077389 */ /* 0x001064000000000a */
[----:B01----:R-:W-:Y:S05]  /*0e60*/  ENDCOLLECTIVE ;  /* 0x000000000000791b */ /* 0x003fea0003800000 */
.L_x_9483:
[----:B------:R-:W-:Y:S05]  /*0e70*/  BSYNC B0 ;  /* 0x0000000000007941 */ /* 0x000fea0003800000 */
.L_x_9482:
[----:B------:R-:W-:Y:S05]  /*0e80*/  BRA `(.L_x_9484) ;  /* 0xfffffffc00107947 */ /* 0x000fea000383ffff */
.L_x_9466:
[----:B------:R-:W-:Y:S01]  /*0e90*/  BSSY B0, `(.L_x_9485) ;  /* 0x0000007000007945 */ /* 0x000fe20003800000 */
[----:B------:R-:W-:Y:S01]  /*0ea0*/  IMAD.MOV.U32 R8, RZ, RZ, R5 ;  /* 0x000000ffff087224 */ /* 0x000fe200078e0005 */
[----:B------:R-:W-:Y:S01]  /*0eb0*/  MOV R10, 0x181f ;  /* 0x0000181f000a7802 */ /* 0x000fe20000000f00 */
[----:B------:R-:W-:-:S07]  /*0ec0*/  IMAD.MOV.U32 R7, RZ, RZ, -0x1 ;  /* 0xffffffffff077424 */ /* 0x000fce00078e00ff */
[----:B0-----:R-:W-:Y:S05]  /*0ed0*/  WARPSYNC.COLLECTIVE R7, `(.L_x_9486) ;  /* 0x0000000007087348 */ /* 0x001fea0003c00000 */
[----:B0-----:R0:W1:Y:S02]  /*0ee0*/  SHFL.IDX P0, R7, R3, R8, R10 ;  /* 0x0000000803077389 */ /* 0x001064000000000a */
[----:B01----:R-:W-:Y:S05]  /*0ef0*/  ENDCOLLECTIVE ;  /* 0x000000000000791b */ /* 0x003fea0003800000 */
.L_x_9486:
[----:B------:R-:W-:Y:S05]  /*0f00*/  BSYNC B0 ;  /* 0x0000000000007941 */ /* 0x000fea0003800000 */
.L_x_9485:
[----:B------:R-:W-:Y:S05]  /*0f10*/  BRA `(.L_x_9487) ;  /* 0xfffffff800f47947 */ /* 0x000fea000383ffff */
.L_x_9467:
[----:B------:R-:W-:Y:S01]  /*0f20*/  HFMA2 R10, -RZ, RZ, 0, 0.0020122528076171875 ;  /* 0x0000181fff0a7431 */ /* 0x000fe200000001ff */
[----:B------:R-:W-:Y:S01]  /*0f30*/  BSSY B0, `(.L_x_9488) ;  /* 0x0000006000007945 */ /* 0x000fe20003800000 */
[----:B------:R-:W-:Y:S02]  /*0f40*/  IMAD.MOV.U32 R8, RZ, RZ, R0 ;  /* 0x000000ffff087224 */ /* 0x000fe400078e0000 */
[----:B------:R-:W-:-:S07]  /*0f50*/  IMAD.MOV.U32 R7, RZ, RZ, -0x1 ;  /* 0xffffffffff077424 */ /* 0x000fce00078e00ff */
[----:B0-----:R-:W-:Y:S05]  /*0f60*/  WARPSYNC.COLLECTIVE R7, `(.L_x_9489) ;  /* 0x0000000007087348 */ /* 0x001fea0003c00000 */
[----:B0-----:R0:W1:Y:S02]  /*0f70*/  SHFL.IDX P0, R7, R3, R8, R10 ;  /* 0x0000000803077389 */ /* 0x001064000000000a */
[----:B01----:R-:W-:Y:S05]  /*0f80*/  ENDCOLLECTIVE ;  /* 0x000000000000791b */ /* 0x003fea0003800000 */
.L_x_9489:
[----:B------:R-:W-:Y:S05]  /*0f90*/  BSYNC B0 ;  /* 0x0000000000007941 */ /* 0x000fea0003800000 */
.L_x_9488:
[----:B------:R-:W-:Y:S05]  /*0fa0*/  BRA `(.L_x_9459) ;  /* 0xfffffff800dc7947 */ /* 0x000fea000383ffff */
.L_x_9490:
        /* <DEDUP_REMOVED lines=13> */
.L_x_39429:


//--------------------- .text._Z9cuda_gemmIiLi128ELi4ELi1ELi64ELi8ELi8ELi64ELi0ELi0EEviiiPT_S1_S1_iii --------------------------
	.section	.text._Z9cuda_gemmIiLi128ELi4ELi1ELi64ELi8ELi8ELi64ELi0ELi0EEviiiPT_S1_S1_iii,"ax",@progbits
	.align	128
        .global         _Z9cuda_gemmIiLi128ELi4ELi1ELi64ELi8ELi8ELi64ELi0ELi0EEviiiPT_S1_S1_iii
        .type           _Z9cuda_gemmIiLi128ELi4ELi1ELi64ELi8ELi8ELi64ELi0ELi0EEviiiPT_S1_S1_iii,@function
        .size           _Z9cuda_gemmIiLi128ELi4ELi1ELi64ELi8ELi8ELi64ELi0ELi0EEviiiPT_S1_S1_iii,(.L_x_38708 - _Z9cuda_gemmIiLi128ELi4ELi1ELi64ELi8ELi8ELi64ELi0ELi0EEviiiPT_S1_S1_iii)
        .other          _Z9cuda_gemmIiLi128ELi4ELi1ELi64ELi8ELi8ELi64ELi0ELi0EEviiiPT_S1_S1_iii,@"STO_CUDA_ENTRY STV_DEFAULT"
_Z9cuda_gemmIiLi128ELi4ELi1ELi64ELi8ELi8ELi64ELi0ELi0EEviiiPT_S1_S1_iii:
.text._Z9cuda_gemmIiLi128ELi4ELi1ELi64ELi8ELi8ELi64ELi0ELi0EEviiiPT_S1_S1_iii:
        /* <DEDUP_REMOVED lines=40> */
.L_x_9493:
        /* <DEDUP_REMOVED lines=25> */
.L_x_9492:
[----:B------:R-:W-:Y:S05]  /*0410*/  BSYNC.RECONVERGENT B0 ;  /* 0x0000000000007941 */ /* 0x000fea0003800200 */
.L_x_9491:
        /* <DEDUP_REMOVED lines=154> */
[----:B------:R-:W-:Y:S05]  /*0dc0*/  CALL.REL.NOINC `($__internal_205_$__cuda_sm20_div_s16) ;  /* 0x0000001000c87944 */ /* 0x000fea0003c00000 */
[----:B------:R-:W0:Y:S01]  /*0dd0*/  LDCU UR7, c[0x0][0x3a8] ;  /* 0x00007500ff0777ac */ /* 0x000e220008000800 */
[----:B------:R-:W-:Y:S02]  /*0de0*/  UPRMT UR8, UR6, 0x9910, URZ ;  /* 0x0000991006087896 */ /* 0x000fe400080000ff */
[----:B0-----:R-:W-:-:S04]  /*0df0*/  UISETP.LT.AND UP0, UPT, UR7, 0x8, UPT ;  /* 0x000000080700788c */ /* 0x001fc8000bf01270 */
[----:B------:R-:W-:-:S03]  /*0e00*/  USEL UR6, UR7, 0x8, UP0 ;  /* 0x0000000807067887 */ /* 0x000fc60008000000 */
[----:B------:R-:W-:-:S09]  /*0e10*/  UMOV UR7, UR8 ;  /* 0x0000000800077c82 */ /* 0x000fd20008000000 */
.L_x_9518:
        /* <DEDUP_REMOVED lines=38> */
.L_x_9497:
[----:B------:R-:W-:Y:S05]  /*1080*/  BSYNC.RECONVERGENT B1 ;  /* 0x0000000000017941 */ /* 0x000fea0003800200 */
.L_x_9496:
        /* <DEDUP_REMOVED lines=17> */
.L_x_9498:
        /* <DEDUP_REMOVED lines=30> */
.L_x_9495:
[----:B------:R-:W-:Y:S05]  /*1380*/  BSYNC.RECONVERGENT B0 ;  /* 0x0000000000007941 */ /* 0x000fea0003800200 */
.L_x_9494:
        /* <DEDUP_REMOVED lines=38> */
.L_x_9517:
        /* <DEDUP_REMOVED lines=11> */
.L_x_9521:
[----:B-1----:R-:W-:-:S07]  /*16a0*/  IMAD R17, R51, R14, RZ ;  /* 0x0000000e33117224 */ /* 0x002fce00078e02ff */
.L_x_9501:
[----:B------:R-:W-:-:S13]  /*16b0*/  ISETP.GE.AND P4, PT, R18, 0x2, PT ;  /* 0x000000021200780c */ /* 0x000fda0003f86270 */
[----:B------:R-:W-:Y:S05]  /*16c0*/  @!P4 BRA `(.L_x_9503) ;  /* 0x000000000010c947 */ /* 0x000fea0003800000 */
[----:B------:R-:W-:-:S03]  /*16d0*/  UMOV UR8, 0xffffffff ;  /* 0xffffffff00087882 */ /* 0x000fc60000000000 */
[----:B------:R-:W-:Y:S05]  /*16e0*/  BRA.DIV UR8, `(.L_x_9504) ;  /* 0x0000000608847947 */ /* 0x000fea000b800000 */
[----:B------:R1:W2:Y:S02]  /*16f0*/  SHFL.IDX PT, R14, R16, R42, 0x181f ;  /* 0x00181f2a100e7589 */ /* 0x0002a400000e0000 */
.L_x_9524:
[----:B--2-4-:R-:W-:-:S07]  /*1700*/  IMAD R17, R50, R14, R17 ;  /* 0x0000000e32117224 */ /* 0x014fce00078e0211 */
.L_x_9503:
[----:B------:R-:W-:-:S13]  /*1710*/  ISETP.GE.AND P3, PT, R18, 0x3, PT ;  /* 0x000000031200780c */ /* 0x000fda0003f66270 */
[----:B------:R-:W-:Y:S05]  /*1720*/  @!P3 BRA `(.L_x_9505) ;  /* 0x000000000010b947 */ /* 0x000fea0003800000 */
[----:B------:R-:W-:-:S03]  /*1730*/  UMOV UR8, 0xffffffff ;  /* 0xffffffff00087882 */ /* 0x000fc60000000000 */
[----:B------:R-:W-:Y:S05]  /*1740*/  BRA.DIV UR8, `(.L_x_9506) ;  /* 0x0000000608907947 */ /* 0x000fea000b800000 */
[----:B------:R2:W0:Y:S02]  /*1750*/  SHFL.IDX PT, R14, R16, R41, 0x181f ;  /* 0x00181f29100e7589 */ /* 0x00042400000e0000 */
.L_x_9527:
[----:B0-----:R-:W-:-:S07]  /*1760*/  IMAD R17, R46, R14, R17 ;  /* 0x0000000e2e117224 */ /* 0x001fce00078e0211 */
.L_x_9505:
[----:B------:R-:W-:-:S13]  /*1770*/  ISETP.GE.AND P2, PT, R18, 0x4, PT ;  /* 0x000000041200780c */ /* 0x000fda0003f46270 */
[----:B------:R-:W-:Y:S05]  /*1780*/  @!P2 BRA `(.L_x_9507) ;  /* 0x000000000010a947 */ /* 0x000fea0003800000 */
[----:B------:R-:W-:-:S03]  /*1790*/  UMOV UR8, 0xffffffff ;  /* 0xffffffff00087882 */ /* 0x000fc60000000000 */
[----:B------:R-:W-:Y:S05]  /*17a0*/  BRA.DIV UR8, `(.L_x_9508) ;  /* 0x00000006089c7947 */ /* 0x000fea000b800000 */
[----:B------:R0:W0:Y:S02]  /*17b0*/  SHFL.IDX PT, R14, R16, R40, 0x181f ;  /* 0x00181f28100e7589 */ /* 0x00002400000e0000 */
.L_x_9530:
[----:B0-----:R-:W-:-:S07]  /*17c0*/  IMAD R17, R47, R14, R17 ;  /* 0x0000000e2f117224 */ /* 0x001fce00078e0211 */
.L_x_9507:
[----:B------:R-:W-:-:S13]  /*17d0*/  ISETP.GE.AND P1, PT, R18, 0x5, PT ;  /* 0x000000051200780c */ /* 0x000fda0003f26270 */
[----:B------:R-:W-:Y:S05]  /*17e0*/  @!P1 BRA `(.L_x_9509) ;  /* 0x0000000000109947 */ /* 0x000fea0003800000 */
[----:B------:R-:W-:-:S03]  /*17f0*/  UMOV UR8, 0xffffffff ;  /* 0xffffffff00087882 */ /* 0x000fc60000000000 */
[----:B------:R-:W-:Y:S05]  /*1800*/  BRA.DIV UR8, `(.L_x_9510) ;  /* 0x0000000608a87947 */ /* 0x000fea000b800000 */
[----:B------:R0:W0:Y:S02]  /*1810*/  SHFL.IDX PT, R14, R16, R39, 0x181f ;  /* 0x00181f27100e7589 */ /* 0x00002400000e0000 */
.L_x_9533:
[----:B0-----:R-:W-:-:S07]  /*1820*/  IMAD R17, R48, R14, R17 ;  /* 0x0000000e30117224 */ /* 0x001fce00078e0211 */
.L_x_9509:
[----:B------:R-:W-:-:S13]  /*1830*/  ISETP.GE.AND P0, PT, R18, 0x6, PT ;  /* 0x000000061200780c */ /* 0x000fda0003f06270 */
[----:B------:R-:W-:Y:S05]  /*1840*/  @!P0 BRA `(.L_x_9511) ;  /* 0x0000000000108947 */ /* 0x000fea0003800000 */
[----:B------:R-:W-:-:S03]  /*1850*/  UMOV UR8, 0xffffffff ;  /* 0xffffffff00087882 */ /* 0x000fc60000000000 */
[----:B------:R-:W-:Y:S05]  /*1860*/  BRA.DIV UR8, `(.L_x_9512) ;  /* 0x0000000608b47947 */ /* 0x000fea000b800000 */
[----:B------:R0:W0:Y:S02]  /*1870*/  SHFL.IDX PT, R14, R16, R38, 0x181f ;  /* 0x00181f26100e7589 */ /* 0x00002400000e0000 */
.L_x_9536:
[----:B0-----:R-:W-:-:S07]  /*1880*/  IMAD R17, R49, R14, R17 ;  /* 0x0000000e31117224 */ /* 0x001fce00078e0211 */
.L_x_9511:
[----:B------:R-:W-:-:S13]  /*1890*/  ISETP.GE.AND P6, PT, R18, 0x7, PT ;  /* 0x000000071200780c */ /* 0x000fda0003fc6270 */
[----:B------:R-:W-:Y:S05]  /*18a0*/  @!P6 BRA `(.L_x_9513) ;  /* 0x000000000010e947 */ /* 0x000fea0003800000 */
[----:B------:R-:W-:-:S03]  /*18b0*/  UMOV UR8, 0xffffffff ;  /* 0xffffffff00087882 */ /* 0x000fc60000000000 */
[----:B------:R-:W-:Y:S05]  /*18c0*/  BRA.DIV UR8, `(.L_x_9514) ;  /* 0x0000000608c07947 */ /* 0x000fea000b800000 */
[----:B------:R0:W0:Y:S02]  /*18d0*/  SHFL.IDX PT, R14, R16, R37, 0x181f ;  /* 0x00181f25100e7589 */ /* 0x00002400000e0000 */
.L_x_9539:
[----:B0-----:R-:W-:-:S07]  /*18e0*/  IMAD R17, R2, R14, R17 ;  /* 0x0000000e02117224 */ /* 0x001fce00078e0211 */
.L_x_9513:
[----:B------:R-:W-:-:S13]  /*18f0*/  ISETP.GE.AND P6, PT, R18, 0x8, PT ;  /* 0x000000081200780c */ /* 0x000fda0003fc6270 */
[----:B------:R-:W-:Y:S05]  /*1900*/  @!P6 BRA `(.L_x_9515) ;  /* 0x000000000090e947 */ /* 0x000fea0003800000 */
[----:B------:R-:W-:-:S03]  /*1910*/  UMOV UR8, 0xffffffff ;  /* 0xffffffff00087882 */ /* 0x000fc60000000000 */
[----:B------:R-:W-:Y:S05]  /*1920*/  BRA.DIV UR8, `(.L_x_9516) ;  /* 0x0000000608cc7947 */ /* 0x000fea000b800000 */
[----:B------:R0:W0:Y:S02]  /*1930*/  SHFL.IDX PT, R14, R16, R36, 0x181f ;  /* 0x00181f24100e7589 */ /* 0x00002400000e0000 */
.L_x_9542:
[----:B0--3--:R-:W-:Y:S01]  /*1940*/  IMAD R17, R0, R14, R17 ;  /* 0x0000000e00117224 */ /* 0x009fe200078e0211 */
[----:B------:R-:W-:Y:S06]  /*1950*/  BRA `(.L_x_9515) ;  /* 0x00000000007c7947 */ /* 0x000fec0003800000 */
.L_x_9500:
        /* <DEDUP_REMOVED lines=31> */
.L_x_9515:
[----:B------:R-:W-:Y:S01]  /*1b50*/  IADD3 R13, PT, PT, R13, UR7, RZ ;  /* 0x000000070d0d7c10 */ /* 0x000fe2000fffe0ff */
[----:B------:R-:W-:-:S03]  /*1b60*/  IMAD.IADD R15, R17, 0x1, R15 ;  /* 0x00000001110f7824 */ /* 0x000fc600078e020f */
[----:B------:R-:W-:-:S13]  /*1b70*/  ISETP.GE.AND P6, PT, R13, UR6, PT ;  /* 0x000000060d007c0c */ /* 0x000fda000bfc6270 */
[----:B------:R-:W-:Y:S05]  /*1b80*/  @!P6 BRA `(.L_x_9517) ;  /* 0xfffffff80098e947 */ /* 0x000fea000383ffff */
.L_x_9499:
        /* <DEDUP_REMOVED lines=14> */
.L_x_9502:
[----:B------:R-:W-:Y:S01]  /*1c70*/  HFMA2 R21, -RZ, RZ, 0, 0.0020122528076171875 ;  /* 0x0000181fff157431 */ /* 0x000fe200000001ff */
[----:B------:R-:W-:Y:S01]  /*1c80*/  BSSY B0, `(.L_x_9519) ;  /* 0x0000006000007945 */ /* 0x000fe20003800000 */
[----:B------:R-:W-:Y:S02]  /*1c90*/  IMAD.MOV.U32 R19, RZ, RZ, R3 ;  /* 0x000000ffff137224 */ /* 0x000fe400078e0003 */
[----:B------:R-:W-:-:S07]  /*1ca0*/  IMAD.MOV.U32 R14, RZ, RZ, -0x1 ;  /* 0xffffffffff0e7424 */ /* 0x000fce00078e00ff */
[----:B---34-:R-:W-:Y:S05]  /*1cb0*/  WARPSYNC.COLLECTIVE R14, `(.L_x_9520) ;  /* 0x000000000e087348 */ /* 0x018fea0003c00000 */
[----:B------:R0:W1:Y:S02]  /*1cc0*/  SHFL.IDX P6, R14, R16, R19, R21 ;  /* 0x00000013100e7389 */ /* 0x00006400000c0015 */
[----:B01-34-:R-:W-:Y:S05]  /*1cd0*/  ENDCOLLECTIVE ;  /* 0x000000000000791b */ /* 0x01bfea0003800000 */
.L_x_9520:
[----:B------:R-:W-:Y:S05]  /*1ce0*/  BSYNC B0 ;  /* 0x0000000000007941 */ /* 0x000fea0003800000 */
.L_x_9519:
[----:B------:R-:W-:Y:S05]  /*1cf0*/  BRA `(.L_x_9521) ;  /* 0xfffffff800687947 */ /* 0x000fea000383ffff */
.L_x_9504:
[----:B------:R-:W-:Y:S01]  /*1d00*/  BSSY B0, `(.L_x_9522) ;  /* 0x0000007000007945 */ /* 0x000fe20003800000 */
[----:B------:R-:W-:Y:S01]  /*1d10*/  IMAD.MOV.U32 R19, RZ, RZ, R42 ;  /* 0x000000ffff137224 */ /* 0x000fe200078e002a */
[----:B------:R-:W-:Y:S01]  /*1d20*/  MOV R21, 0x181f ;  /* 0x0000181f00157802 */ /* 0x000fe20000000f00 */
[----:B------:R-:W-:-:S07]  /*1d30*/  IMAD.MOV.U32 R14, RZ, RZ, -0x1 ;  /* 0xffffffffff0e7424 */ /* 0x000fce00078e00ff */
[----:B0--34-:R-:W-:Y:S05]  /*1d40*/  WARPSYNC.COLLECTIVE R14, `(.L_x_9523) ;  /* 0x000000000e087348 */ /* 0x019fea0003c00000 */
[----:B------:R1:W2:Y:S02]  /*1d50*/  SHFL.IDX P6, R14, R16, R19, R21 ;  /* 0x00000013100e7389 */ /* 0x0002a400000c0015 */
[----:B01234-:R-:W-:Y:S05]  /*1d60*/  ENDCOLLECTIVE ;  /* 0x000000000000791b */ /* 0x01ffea0003800000 */
.L_x_9523:
[----:B------:R-:W-:Y:S05]  /*1d70*/  BSYNC B0 ;  /* 0x0000000000007941 */ /* 0x000fea0003800000 */
.L_x_9522:
[----:B------:R-:W-:Y:S05]  /*1d80*/  BRA `(.L_x_9524) ;  /* 0xfffffff8005c7947 */ /* 0x000fea000383ffff */
.L_x_9506:
[----:B------:R-:W-:Y:S01]  /*1d90*/  HFMA2 R21, -RZ, RZ, 0, 0.0020122528076171875 ;  /* 0x0000181fff157431 */ /* 0x000fe200000001ff */
[----:B------:R-:W-:Y:S01]  /*1da0*/  BSSY B0, `(.L_x_9525) ;  /* 0x0000006000007945 */ /* 0x000fe20003800000 */
[----:B------:R-:W-:Y:S02]  /*1db0*/  IMAD.MOV.U32 R19, RZ, RZ, R41 ;  /* 0x000000ffff137224 */ /* 0x000fe400078e0029 */
[----:B------:R-:W-:-:S07]  /*1dc0*/  IMAD.MOV.U32 R14, RZ, RZ, -0x1 ;  /* 0xffffffffff0e7424 */ /* 0x000fce00078e00ff */
[----:B01-34-:R-:W-:Y:S05]  /*1dd0*/  WARPSYNC.COLLECTIVE R14, `(.L_x_9526) ;  /* 0x000000000e087348 */ /* 0x01bfea0003c00000 */
[----:B------:R2:W0:Y:S02]  /*1de0*/  SHFL.IDX P6, R14, R16, R19, R21 ;  /* 0x00000013100e7389 */ /* 0x00042400000c0015 */
[----:B01234-:R-:W-:Y:S05]  /*1df0*/  ENDCOLLECTIVE ;  /* 0x000000000000791b */ /* 0x01ffea0003800000 */
.L_x_9526:
[----:B------:R-:W-:Y:S05]  /*1e00*/  BSYNC B0 ;  /* 0x0000000000007941 */ /* 0x000fea0003800000 */
.L_x_9525:
[----:B------:R-:W-:Y:S05]  /*1e10*/  BRA `(.L_x_9527) ;  /* 0xfffffff800507947 */ /* 0x000fea000383ffff */
.L_x_9508:
[----:B------:R-:W-:Y:S01]  /*1e20*/  BSSY B0, `(.L_x_9528) ;  /* 0x0000007000007945 */ /* 0x000fe20003800000 */
[----:B------:R-:W-:Y:S01]  /*1e30*/  IMAD.MOV.U32 R19, RZ, RZ, R40 ;  /* 0x000000ffff137224 */ /* 0x000fe200078e0028 */
[----:B------:R-:W-:Y:S01]  /*1e40*/  MOV R21, 0x181f ;  /* 0x0000181f00157802 */ /* 0x000fe20000000f00 */
[----:B------:R-:W-:-:S07]  /*1e50*/  IMAD.MOV.U32 R14, RZ, RZ, -0x1 ;  /* 0xffffffffff0e7424 */ /* 0x000fce00078e00ff */
[----:B01234-:R-:W-:Y:S05]  /*1e60*/  WARPSYNC.COLLECTIVE R14, `(.L_x_9529) ;  /* 0x000000000e087348 */ /* 0x01ffea0003c00000 */
[----:B------:R0:W0:Y:S02]  /*1e70*/  SHFL.IDX P6, R14, R16, R19, R21 ;  /* 0x00000013100e7389 */ /* 0x00002400000c0015 */
[----:B01234-:R-:W-:Y:S05]  /*1e80*/  ENDCOLLECTIVE ;  /* 0x000000000000791b */ /* 0x01ffea0003800000 */
.L_x_9529:
[----:B------:R-:W-:Y:S05]  /*1e90*/  BSYNC B0 ;  /* 0x0000000000007941 */ /* 0x000fea0003800000 */
.L_x_9528:
[----:B------:R-:W-:Y:S05]  /*1ea0*/  BRA `(.L_x_9530) ;  /* 0xfffffff800447947 */ /* 0x000fea000383ffff */
.L_x_9510:
[----:B------:R-:W-:Y:S01]  /*1eb0*/  HFMA2 R21, -RZ, RZ, 0, 0.0020122528076171875 ;  /* 0x0000181fff157431 */ /* 0x000fe200000001ff */
[----:B------:R-:W-:Y:S01]  /*1ec0*/  BSSY B0, `(.L_x_9531) ;  /* 0x0000006000007945 */ /* 0x000fe20003800000 */
[----:B------:R-:W-:Y:S02]  /*1ed0*/  IMAD.MOV.U32 R19, RZ, RZ, R39 ;  /* 0x000000ffff137224 */ /* 0x000fe400078e0027 */
[----:B------:R-:W-:-:S07]  /*1ee0*/  IMAD.MOV.U32 R14, RZ, RZ, -0x1 ;  /* 0xffffffffff0e7424 */ /* 0x000fce00078e00ff */
[----:B01234-:R-:W-:Y:S05]  /*1ef0*/  WARPSYNC.COLLECTIVE R14, `(.L_x_9532) ;  /* 0x000000000e087348 */ /* 0x01ffea0003c00000 */
[----:B------:R0:W0:Y:S02]  /*1f00*/  SHFL.IDX P6, R14, R16, R19, R21 ;  /* 0x00000013100e7389 */ /* 0x00002400000c0015 */
[----:B01234-:R-:W-:Y:S05]  /*1f10*/  ENDCOLLECTIVE ;  /* 0x000000000000791b */ /* 0x01ffea0003800000 */
.L_x_9532:
[----:B------:R-:W-:Y:S05]  /*1f20*/  BSYNC B0 ;  /* 0x0000000000007941 */ /* 0x000fea0003800000 */
.L_x_9531:
[----:B------:R-:W-:Y:S05]  /*1f30*/  BRA `(.L_x_9533) ;  /* 0xfffffff800387947 */ /* 0x000fea000383ffff */
.L_x_9512:
[----:B------:R-:W-:Y:S01]  /*1f40*/  BSSY B0, `(.L_x_9534) ;  /* 0x0000007000007945 */ /* 0x000fe20003800000 */
[----:B------:R-:W-:Y:S01]  /*1f50*/  IMAD.MOV.U32 R19, RZ, RZ, R38 ;  /* 0x000000ffff137224 */ /* 0x000fe200078e0026 */
[----:B------:R-:W-:Y:S01]  /*1f60*/  MOV R21, 0x181f ;  /* 0x0000181f00157802 */ /* 0x000fe20000000f00 */
[----:B------:R-:W-:-:S07]  /*1f70*/  IMAD.MOV.U32 R14, RZ, RZ, -0x1 ;  /* 0xffffffffff0e7424 */ /* 0x000fce00078e00ff */
[----:B01234-:R-:W-:Y:S05]  /*1f80*/  WARPSYNC.COLLECTIVE R14, `(.L_x_9535) ;  /* 0x000000000e087348 */ /* 0x01ffea0003c00000 */
[----:B------:R0:W0:Y:S02]  /*1f90*/  SHFL.IDX P6, R14, R16, R19, R21 ;  /* 0x00000013100e7389 */ /* 0x00002400000c0015 */
[----:B01234-:R-:W-:Y:S05]  /*1fa0*/  ENDCOLLECTIVE ;  /* 0x000000000000791b */ /* 0x01ffea0003800000 */
.L_x_9535:
[----:B------:R-:W-:Y:S05]  /*1fb0*/  BSYNC B0 ;  /* 0x0000000000007941 */ /* 0x000fea0003800000 */
.L_x_9534:
[----:B------:R-:W-:Y:S05]  /*1fc0*/  BRA `(.L_x_9536) ;  /* 0xfffffff8002c7947 */ /* 0x000fea000383ffff */
.L_x_9514:
[----:B------:R-:W-:Y:S01]  /*1fd0*/  HFMA2 R21, -RZ, RZ, 0, 0.0020122528076171875 ;  /* 0x0000181fff157431 */ /* 0x000fe200000001ff */
[----:B------:R-:W-:Y:S01]  /*1fe0*/  BSSY B0, `(.L_x_9537) ;  /* 0x0000006000007945 */ /* 0x000fe20003800000 */
[----:B------:R-:W-:Y:S02]  /*1ff0*/  IMAD.MOV.U32 R19, RZ, RZ, R37 ;  /* 0x000000ffff137224 */ /* 0x000fe400078e0025 */
[----:B------:R-:W-:-:S07]  /*2000*/  IMAD.MOV.U32 R14, RZ, RZ, -0x1 ;  /* 0xffffffffff0e7424 */ /* 0x000fce00078e00ff */
[----:B01234-:R-:W-:Y:S05]  /*2010*/  WARPSYNC.COLLECTIVE R14, `(.L_x_9538) ;  /* 0x000000000e087348 */ /* 0x01ffea0003c00000 */
[----:B------:R0:W0:Y:S02]  /*2020*/  SHFL.IDX P6, R14, R16, R19, R21 ;  /* 0x00000013100e7389 */ /* 0x00002400000c0015 */
[----:B01234-:R-:W-:Y:S05]  /*2030*/  ENDCOLLECTIVE ;  /* 0x000000000000791b */ /* 0x01ffea0003800000 */
.L_x_9538:
[----:B------:R-:W-:Y:S05]  /*2040*/  BSYNC B0 ;  /* 0x0000000000007941 */ /* 0x000fea0003800000 */
.L_x_9537:
[----:B------:R-:W-:Y:S05]  /*2050*/  BRA `(.L_x_9539) ;  /* 0xfffffff800207947 */ /* 0x000fea000383ffff */
.L_x_9516:
[----:B------:R-:W-:Y:S01]  /*2060*/  BSSY B0, `(.L_x_9540) ;  /* 0x0000007000007945 */ /* 0x000fe20003800000 */
[----:B------:R-:W-:Y:S01]  /*2070*/  IMAD.MOV.U32 R19, RZ, RZ, R36 ;  /* 0x000000ffff137224 */ /* 0x000fe200078e0024 */
[----:B------:R-:W-:Y:S01]  /*2080*/  MOV R21, 0x181f ;  /* 0x0000181f00157802 */ /* 0x000fe20000000f00 */
[----:B------:R-:W-:-:S07]  /*2090*/  IMAD.MOV.U32 R14, RZ, RZ, -0x1 ;  /* 0xffffffffff0e7424 */ /* 0x000fce00078e00ff */
[----:B01234-:R-:W-:Y:S05]  /*20a0*/  WARPSYNC.COLLECTIVE R14, `(.L_x_9541) ;  /* 0x000000000e087348 */ /* 0x01ffea0003c00000 */
[----:B------:R0:W0:Y:S02]  /*20b0*/  SHFL.IDX P6, R14, R16, R19, R21 ;  /* 0x00000013100e7389 */ /* 0x00002400000c0015 */
[----:B01234-:R-:W-:Y:S05]  /*20c0*/  ENDCOLLECTIVE ;  /* 0x000000000000791b */ /* 0x01ffea0003800000 */
.L_x_9541:
[----:B------:R-:W-:Y:S05]  /*20d0*/  BSYNC B0 ;  /* 0x0000000000007941 */ /* 0x000fea0003800000 */
.L_x_9540:
[----:B------:R-:W-:Y:S05]  /*20e0*/  BRA `(.L_x_9542) ;  /* 0xfffffff800147947 */ /* 0x000fea000383ffff */
        .weak           $__internal_205_$__cuda_sm20_div_s16
        .type           $__internal_205_$__cuda_sm20_div_s16,@function
        .size           $__internal_205_$__cuda_sm20_div_s16,(.L_x_38708 - $__internal_205_$__cuda_sm20_div_s16)
$__internal_205_$__cuda_sm20_div_s16:
        /* <DEDUP_REMOVED lines=24> */
[----:B------:R-:W-:Y:S05]  /*2270*/  RET.REL.NODEC R12 `(_Z9cuda_gemmIiLi128ELi4ELi1ELi64ELi8ELi8ELi64ELi0ELi0EEviiiPT_S1_S1_iii) ;  /* 0xffffffdc0c607950 */ /* 0x000fea0003c3ffff */
.L_x_9543:
        /* <DEDUP_REMOVED lines=16> */
.L_x_38708:


//--------------------- .text._Z9cuda_gemmIiLi128ELi4ELi1ELi64ELi4ELi4ELi64ELi1ELi1EEviiiPT_S1_S1_iii --------------------------
	.section	.text._Z9cuda_gemmIiLi128ELi4ELi1ELi64ELi4ELi4ELi64ELi1ELi1EEviiiPT_S1_S1_iii,"ax",@progbits
	.align	128
        .global         _Z9cuda_gemmIiLi128ELi4ELi1ELi64ELi4ELi4ELi64ELi1ELi1EEviiiPT_S1_S1_iii
        .type           _Z9cuda_gemmIiLi128ELi4ELi1ELi64ELi4ELi4ELi64ELi1ELi1EEviiiPT_S1_S1_iii,@function
        .size           _Z9cuda_gemmIiLi128ELi4ELi1ELi64ELi4ELi4ELi64ELi1ELi1EEviiiPT_S1_S1_iii,(.L_x_39431 - _Z9cuda_gemmIiLi128ELi4ELi1ELi64ELi4ELi4ELi64ELi1ELi1EEviiiPT_S1_S1_iii)
        .other          _Z9cuda_gemmIiLi128ELi4ELi1ELi64ELi4ELi4ELi64ELi1ELi1EEviiiPT_S1_S1_iii,@"STO_CUDA_ENTRY STV_DEFAULT"
_Z9cuda_gemmIiLi128ELi4ELi1ELi64ELi4ELi4ELi64ELi1ELi1EEviiiPT_S1_S1_iii:
.text._Z9cuda_gemmIiLi128ELi4ELi1ELi64ELi4ELi4ELi64ELi1ELi1EEviiiPT_S1_S1_iii:
[----:B------:R-:W-:Y:S01]  /*0000*/  LDC R1, c[0x0][0x37c] ;  /* 0x0000df00ff017b82 */ /* 0x000fe20000000800 */
[----:B------:R-:W0:Y:S01]  /*0010*/  S2R R0, SR_TID.X ;  /* 0x0000000000007919 */ /* 0x000e220000002100 */
[----:B------:R-:W1:Y:S01]  /*0020*/  LDCU.64 UR6, c[0x0][0x358] ;  /* 0x00006b00ff0677ac */ /* 0x000e620008000a00 */
[----:B------:R-:W-:Y:S01]  /*0030*/  BSSY.RECONVERGENT B0, `(.L_x_9544) ;  /* 0x0000015000007945 */ /* 0x000fe20003800200 */
[----:B------:R-:W2:Y:S01]  /*0040*/  S2R R11, SR_CTAID.Y ;  /* 0x00000000000b7919 */ /* 0x000ea20000002600 */
[----:B0-----:R-:W-:-:S13]  /*0050*/  ISETP.GT.U32.AND P0, PT, R0, 0xf, PT ;  /* 0x0000000f0000780c */ /* 0x001fda0003f04070 */
[----:B-12---:R-:W-:Y:S05]  /*0060*/  @P0 BRA `(.L_x_9545) ;  /* 0x0000000000440947 */ /* 0x006fea0003800000 */
[----:B------:R-:W0:Y:S01]  /*0070*/  S2R R5, SR_CgaCtaId ;  /* 0x0000000000057919 */ /* 0x000e220000008800 */
[----:B------:R-:W1:Y:S01]  /*0080*/  LDC.64 R2, c[0x0][0x398] ;  /* 0x0000e600ff027b82 */ /* 0x000e620000000a00 */
[----:B------:R-:W-:-:S07]  /*0090*/  MOV R4, 0x400 ;  /* 0x0000040000047802 */ /* 0x000fce0000000f00 */
[----:B------:R-:W2:Y:S01]  /*00a0*/  LDC R9, c[0x0][0x360] ;  /* 0x0000d800ff097b82 */ /* 0x000ea20000000800 */
[----:B-1----:R-:W-:Y:S01]  /*00b0*/  IMAD.WIDE.U32 R2, R0, 0x4, R2 ;  /* 0x0000000400027825 */ /* 0x002fe200078e0002 */
[----:B0-----:R-:W-:-:S03]  /*00c0*/  LEA R4, R5, R4, 0x18 ;  /* 0x0000000405047211 */ /* 0x001fc600078ec0ff */
[----:B------:R-:W-:-:S07]  /*00d0*/  IMAD.MOV.U32 R5, RZ, RZ, R0 ;  /* 0x000000ffff057224 */ /* 0x000fce00078e0000 */
.L_x_9546:
[----:B0-----:R0:W3:Y:S01]  /*00e0*/  LDG.E R6, desc[UR6][R2.64] ;  /* 0x0000000602067981 */ /* 0x0010e2000c1e1900 */
[C---:B------:R-:W-:Y:S02]  /*00f0*/  LOP3.LUT R7, R5.reuse, 0x3, RZ, 0xc0, !PT ;  /* 0x0000000305077812 */ /* 0x040fe400078ec0ff */
[----:B------:R-:W-:Y:S01]  /*0100*/  LOP3.LUT R8, R5, 0xfffffffc, RZ, 0xc0, !PT ;  /* 0xfffffffc05087812 */ /* 0x000fe200078ec0ff */
[----:B--2---:R-:W-:Y:S02]  /*0110*/  IMAD.IADD R5, R9, 0x1, R5 ;  /* 0x0000000109057824 */ /* 0x004fe400078e0205 */
[----:B------:R-:W-:-:S03]  /*0120*/  IMAD R7, R7, 0x14, R4 ;  /* 0x0000001407077824 */ /* 0x000fc600078e0204 */
[----:B------:R-:W-:Y:S01]  /*0130*/  ISETP.GE.U32.AND P1, PT, R5, 0x10, PT ;  /* 0x000000100500780c */ /* 0x000fe20003f26070 */
[----:B------:R-:W-:Y:S02]  /*0140*/  IMAD.IADD R7, R7, 0x1, R8 ;  /* 0x0000000107077824 */ /* 0x000fe400078e0208 */
[----:B0-----:R-:W-:-:S03]  /*0150*/  IMAD.WIDE.U32 R2, R9, 0x4, R2 ;  /* 0x0000000409027825 */ /* 0x001fc600078e0002 */
[----:B---3--:R0:W-:Y:S07]  /*0160*/  STS [R7], R6 ;  /* 0x0000000607007388 */ /* 0x0081ee0000000800 */
[----:B------:R-:W-:Y:S05]  /*0170*/  @!P1 BRA `(.L_x_9546) ;  /* 0xfffffffc00d89947 */ /* 0x000fea000383ffff */
.L_x_9545:
[----:B------:R-:W-:Y:S05]  /*0180*/  BSYNC.RECONVERGENT B0 ;  /* 0x0000000000007941 */ /* 0x000fea0003800200 */
.L_x_9544:
[----:B------:R-:W1:Y:S02]  /*0190*/  LDCU UR4, c[0x0][0x374] ;  /* 0x00006e80ff0477ac */ /* 0x000e640008000800 */
[----:B-1----:R-:W-:-:S06]  /*01a0*/  USHF.L.U32 UR4, UR4, 0x2, URZ ;  /* 0x0000000204047899 */ /* 0x002fcc00080006ff */
[----:B------:R-:W-:-:S13]  /*01b0*/  ISETP.GE.U32.AND P1, PT, R11, UR4, PT ;  /* 0x000000040b007c0c */ /* 0x000fda000bf26070 */
[----:B------:R-:W-:Y:S05]  /*01c0*/  @P1 EXIT ;  /* 0x000000000000194d */ /* 0x000fea0003800000 */
[----:B------:R-:W-:Y:S04]  /*01d0*/  BSSY.RECONVERGENT B0, `(.L_x_9547) ;  /* 0x0000013000007945 */ /* 0x000fe80003800200 */
[----:B------:R-:W-:Y:S05]  /*01e0*/  @P0 BRA `(.L_x_9548) ;  /* 0x0000000000440947 */ /* 0x000fea0003800000 */
[----:B------:R-:W1:Y:S01]  /*01f0*/  S2UR UR5, SR_CgaCtaId ;  /* 0x00000000000579c3 */ /* 0x000e620000008800 */
[----:B------:R-:W-:Y:S01]  /*0200*/  UMOV UR4, 0x400 ;  /* 0x0000040000047882 */ /* 0x000fe20000000000 */
[----:B------:R-:W-:Y:S01]  /*0210*/  SHF.L.U32 R4, R0, 0x2, RZ ;  /* 0x0000000200047819 */ /* 0x000fe200000006ff */
[----:B------:R-:W-:-:S04]  /*0220*/  UIADD3 UR4, UPT, UPT, UR4, 0x80, URZ ;  /* 0x0000008004047890 */ /* 0x000fc8000fffe0ff */
[----:B------:R-:W-:Y:S01]  /*0230*/  IMAD R5, R11, 0x40, R4 ;  /* 0x000000400b057824 */ /* 0x000fe200078e0204 */
[----:B------:R-:W2:Y:S08]  /*0240*/  LDC.64 R2, c[0x0][0x390] ;  /* 0x0000e400ff027b82 */ /* 0x000eb00000000a00 */
[----:B0-----:R-:W0:Y:S01]  /*0250*/  LDC R7, c[0x0][0x360] ;  /* 0x0000d800ff077b82 */ /* 0x001e220000000800 */
[----:B-1----:R-:W-:Y:S01]  /*0260*/  ULEA UR4, UR5, UR4, 0x18 ;  /* 0x0000000405047291 */ /* 0x002fe2000f8ec0ff */
[----:B--2---:R-:W-:-:S05]  /*0270*/  IMAD.WIDE.U32 R2, R5, 0x4, R2 ;  /* 0x0000000405027825 */ /* 0x004fca00078e0002 */
[----:B------:R-:W-:-:S07]  /*0280*/  LEA R5, R0, UR4, 0x4 ;  /* 0x0000000400057c11 */ /* 0x000fce000f8e20ff */
.L_x_9549:
[----:B------:R1:W2:Y:S01]  /*0290*/  LDG.E.128 R8, desc[UR6][R2.64] ;  /* 0x0000000602087981 */ /* 0x0002a2000c1e1d00 */
[----:B0-----:R-:W-:-:S05]  /*02a0*/  IMAD R4, R7, 0x4, R4 ;  /* 0x0000000407047824 */ /* 0x001fca00078e0204 */
[----:B------:R-:W-:Y:S01]  /*02b0*/  ISETP.GE.U32.AND P0, PT, R4, 0x40, PT ;  /* 0x000000400400780c */ /* 0x000fe20003f06070 */
[C---:B-1----:R-:W-:Y:S01]  /*02c0*/  IMAD.WIDE.U32 R2, R7.reuse, 0x10, R2 ;  /* 0x0000001007027825 */ /* 0x042fe200078e0002 */
[----:B--2---:R0:W-:Y:S02]  /*02d0*/  STS.128 [R5], R8 ;  /* 0x0000000805007388 */ /* 0x0041e40000000c00 */
[----:B0-----:R-:W-:-:S09]  /*02e0*/  LEA R5, R7, R5, 0x4 ;  /* 0x0000000507057211 */ /* 0x001fd200078e20ff */
[----:B------:R-:W-:Y:S05]  /*02f0*/  @!P0 BRA `(.L_x_9549) ;  /* 0xfffffffc00e48947 */ /* 0x000fea000383ffff */
.L_x_9548:
[----:B------:R-:W-:Y:S05]  /*0300*/  BSYNC.RECONVERGENT B0 ;  /* 0x0000000000007941 */ /* 0x000fea0003800200 */
.L_x_9547:
[----:B------:R-:W-:Y:S01]  /*0310*/  BAR.SYNC.DEFER_BLOCKING 0x0 ;  /* 0x0000000000007b1d */ /* 0x000fe20000010000 */
[----:B------:R-:W-:-:S13]  /*0320*/  ISETP.GT.U32.AND P0, PT, R0, 0x3f, PT ;  /* 0x0000003f0000780c */ /* 0x000fda0003f04070 */
[----:B------:R-:W-:Y:S05]  /*0330*/  @P0 BRA `(.L_x_9550) ;  /* 0x00000000005c0947 */ /* 0x000fea0003800000 */
[----:B------:R-:W1:Y:S01]  /*0340*/  S2R R4, SR_CgaCtaId ;  /* 0x0000000000047919 */ /* 0x000e620000008800 */
[----:B------:R-:W-:Y:S01]  /*0350*/  MOV R3, 0x400 ;  /* 0x0000040000037802 */ /* 0x000fe20000000f00 */
[----:B------:R-:W-:Y:S01]  /*0360*/  UMOV UR4, 0xffffffff ;  /* 0xffffffff00047882 */ /* 0x000fe20000000000 */
[----:B------:R-:W-:Y:S02]  /*0370*/  SHF.R.U32.HI R2, RZ, 0x4, R0 ;  /* 0x00000004ff027819 */ /* 0x000fe40000011600 */
[----:B-1----:R-:W-:Y:S01]  /*0380*/  LEA R3, R4, R3, 0x18 ;  /* 0x0000000304037211 */ /* 0x002fe200078ec0ff */
[----:B------:R-:W-:-:S04]  /*0390*/  IMAD.SHL.U32 R4, R0, 0x4, RZ ;  /* 0x0000000400047824 */ /* 0x000fc800078e00ff */
[----:B------:R-:W-:Y:S01]  /*03a0*/  IMAD R2, R2, 0x14, R3 ;  /* 0x0000001402027824 */ /* 0x000fe200078e0203 */
[----:B------:R-:W-:Y:S01]  /*03b0*/  LOP3.LUT R3, R4, 0xc, RZ, 0xc0, !PT ;  /* 0x0000000c04037812 */ /* 0x000fe200078ec0ff */
[----:B------:R-:W-:-:S04]  /*03c0*/  VIADD R4, R0, 0xffffffff ;  /* 0xffffffff00047836 */ /* 0x000fc80000000000 */
[----:B------:R-:W-:Y:S01]  /*03d0*/  IMAD.IADD R2, R2, 0x1, R3 ;  /* 0x0000000102027824 */ /* 0x000fe200078e0203 */
[C---:B------:R-:W-:Y:S02]  /*03e0*/  IADD3 R3, PT, PT, R0.reuse, 0x1, RZ ;  /* 0x0000000100037810 */ /* 0x040fe40007ffe0ff */
[----:B------:R-:W-:Y:S02]  /*03f0*/  LOP3.LUT R0, R0, 0x3, RZ, 0xc0, !PT ;  /* 0x0000000300007812 */ /* 0x000fe400078ec0ff */
[----:B------:R-:W-:Y:S01]  /*0400*/  LOP3.LUT R3, R3, 0x3, RZ, 0xc0, !PT ;  /* 0x0000000303037812 */ /* 0x000fe200078ec0ff */
[----:B------:R-:W1:Y:S01]  /*0410*/  LDS R2, [R2] ;  /* 0x0000000002027984 */ /* 0x000e620000000800 */
[----:B------:R-:W-:Y:S05]  /*0420*/  BRA.DIV UR4, `(.L_x_9551) ;  /* 0x00000002042c7947 */ /* 0x000fea000b800000 */
.L_x_9556:
[----:B------:R-:W-:Y:S01]  /*0430*/  UMOV UR4, 0xffffffff ;  /* 0xffffffff00047882 */ /* 0x000fe20000000000 */
[----:B------:R-:W-:Y:S02]  /*0440*/  LOP3.LUT R0, R0, 0x2, RZ, 0x3c, !PT ;  /* 0x0000000200007812 */ /* 0x000fe400078e3cff */
[----:B------:R-:W-:Y:S05]  /*0450*/  BRA.DIV UR4, `(.L_x_9552) ;  /* 0x00000002043c7947 */ /* 0x000fea000b800000 */
.L_x_9559:
[----:B------:R-:W-:-:S03]  /*0460*/  UMOV UR4, 0xffffffff ;  /* 0xffffffff00047882 */ /* 0x000fc60000000000 */
[----:B------:R-:W-:Y:S05]  /*0470*/  BRA.DIV UR4, `(.L_x_9553) ;  /* 0x0000000204587947 */ /* 0x000fea000b800000 */
.L_x_9562:
[----:B------:R-:W-:Y:S01]  /*0480*/  UMOV UR4, 0xffffffff ;  /* 0xffffffff00047882 */ /* 0x000fe20000000000 */
[----:B------:R-:W-:Y:S02]  /*0490*/  LOP3.LUT R4, R4, 0x3, RZ, 0xc0, !PT ;  /* 0x0000000304047812 */ /* 0x000fe400078ec0ff */
[----:B------:R-:W-:Y:S05]  /*04a0*/  BRA.DIV UR4, `(.L_x_9554) ;  /* 0x0000000204707947 */ /* 0x000fea000b800000 */
.L_x_9550:
[----:B------:R-:W-:Y:S05]  /*04b0*/  WARPSYNC.ALL ;  /* 0x0000000000007948 */ /* 0x000fea0003800000 */
[----:B------:R-:W-:Y:S06]  /*04c0*/  BAR.SYNC.DEFER_BLOCKING 0x0 ;  /* 0x0000000000007b1d */ /* 0x000fec0000010000 */
[----:B------:R-:W-:Y:S05]  /*04d0*/  EXIT ;  /* 0x000000000000794d */ /* 0x000fea0003800000 */
.L_x_9551:
[----:B0-----:R-:W-:Y:S02]  /*04e0*/  HFMA2 R7, -RZ, RZ, 0, 0.004024505615234375 ;  /* 0x00001c1fff077431 */ /* 0x001fe400000001ff */
[----:B------:R-:W-:Y:S02]  /*04f0*/  IMAD.MOV.U32 R5, RZ, RZ, -0x1 ;  /* 0xffffffffff057424 */ /* 0x000fe400078e00ff */
[----:B------:R-:W-:-:S07]  /*0500*/  IMAD.MOV.U32 R6, RZ, RZ, R0 ;  /* 0x000000ffff067224 */ /* 0x000fce00078e0000 */
[----:B-1----:R-:W-:Y:S05]  /*0510*/  WARPSYNC.COLLECTIVE R5, `(.L_x_9555) ;  /* 0x0000000005087348 */ /* 0x002fea0003c00000 */
[----:B-1----:R0:W1:Y:S02]  /*0520*/  SHFL.IDX P0, R5, R2, R6, R7 ;  /* 0x0000000602057389 */ /* 0x0020640000000007 */
[----:B01----:R-:W-:Y:S05]  /*0530*/  ENDCOLLECTIVE ;  /* 0x000000000000791b */ /* 0x003fea0003800000 */
.L_x_9555:
[----:B------:R-:W-:Y:S05]  /*0540*/  BRA `(.L_x_9556) ;  /* 0xfffffffc00b87947 */ /* 0x000fea000383ffff */
.L_x_9552:
[----:B------:R-:W-:Y:S01]  /*0550*/  BSSY B0, `(.L_x_9557) ;  /* 0x0000007000007945 */ /* 0x000fe20003800000 */
[----:B0-----:R-:W-:Y:S01]  /*0560*/  IMAD.MOV.U32 R6, RZ, RZ, R3 ;  /* 0x000000ffff067224 */ /* 0x001fe200078e0003 */
[----:B------:R-:W-:Y:S01]  /*0570*/  MOV R7, 0x1c1f ;  /* 0x00001c1f00077802 */ /* 0x000fe20000000f00 */
[----:B------:R-:W-:-:S07]  /*0580*/  IMAD.MOV.U32 R5, RZ, RZ, -0x1 ;  /* 0xffffffffff057424 */ /* 0x000fce00078e00ff */
[----:B-1----:R-:W-:Y:S05]  /*0590*/  WARPSYNC.COLLECTIVE R5, `(.L_x_9558) ;  /* 0x0000000005087348 */ /* 0x002fea0003c00000 */
[----:B-1----:R0:W1:Y:S02]  /*05a0*/  SHFL.IDX P0, R5, R2, R6, R7 ;  /* 0x0000000602057389 */ /* 0x0020640000000007 */
[----:B01----:R-:W-:Y:S05]  /*05b0*/  ENDCOLLECTIVE ;  /* 0x000000000000791b */ /* 0x003fea0003800000 */
.L_x_9558:
[----:B------:R-:W-:Y:S05]  /*05c0*/  BSYNC B0 ;  /* 0x0000000000007941 */ /* 0x000fea0003800000 */
.L_x_9557:
[----:B------:R-:W-:Y:S05]  /*05d0*/  BRA `(.L_x_9559) ;  /* 0xfffffffc00a07947 */ /* 0x000fea000383ffff */
.L_x_9553:
[----:B0-----:R-:W-:Y:S01]  /*05e0*/  HFMA2 R7, -RZ, RZ, 0, 0.004024505615234375 ;  /* 0x00001c1fff077431 */ /* 0x001fe200000001ff */
[----:B------:R-:W-:Y:S01]  /*05f0*/  BSSY B0, `(.L_x_9560) ;  /* 0x0000006000007945 */ /* 0x000fe20003800000 */
[----:B------:R-:W-:Y:S02]  /*0600*/  IMAD.MOV.U32 R6, RZ, RZ, R0 ;  /* 0x000000ffff067224 */ /* 0x000fe400078e0000 */
[----:B------:R-:W-:-:S07]  /*0610*/  IMAD.MOV.U32 R5, RZ, RZ, -0x1 ;  /* 0xffffffffff057424 */ /* 0x000fce00078e00ff */
[----:B-1----:R-:W-:Y:S05]  /*0620*/  WARPSYNC.COLLECTIVE R5, `(.L_x_9561) ;  /* 0x0000000005087348 */ /* 0x002fea0003c00000 */
[----:B-1----:R0:W1:Y:S02]  /*0630*/  SHFL.IDX P0, R5, R2, R6, R7 ;  /* 0x0000000602057389 */ /* 0x0020640000000007 */
[----:B01----:R-:W-:Y:S05]  /*0640*/  ENDCOLLECTIVE ;  /* 0x000000000000791b */ /* 0x003fea0003800000 */
.L_x_9561:
[----:B------:R-:W-:Y:S05]  /*0650*/  BSYNC B0 ;  /* 0x0000000000007941 */ /* 0x000fea0003800000 */
.L_x_9560:
[----:B------:R-:W-:Y:S05]  /*0660*/  BRA `(.L_x_9562) ;  /* 0xfffffffc00847947 */ /* 0x000fea000383ffff */
.L_x_9554:
[----:B------:R-:W-:Y:S01]  /*0670*/  BSSY B0, `(.L_x_9563) ;  /* 0x0000007000007945 */ /* 0x000fe20003800000 */
[----:B0-----:R-:W-:Y:S01]  /*0680*/  IMAD.MOV.U32 R6, RZ, RZ, R4 ;  /* 0x000000ffff067224 */ /* 0x001fe200078e0004 */
[----:B------:R-:W-:Y:S01]  /*0690*/  MOV R7, 0x1c1f ;  /* 0x00001c1f00077802 */ /* 0x000fe20000000f00 */
[----:B------:R-:W-:-:S07]  /*06a0*/  IMAD.MOV.U32 R5, RZ, RZ, -0x1 ;  /* 0xffffffffff057424 */ /* 0x000fce00078e00ff */
[----:B-1----:R-:W-:Y:S05]  /*06b0*/  WARPSYNC.COLLECTIVE R5, `(.L_x_9564) ;  /* 0x0000000005087348 */ /* 0x002fea0003c00000 */
[----:B-1----:R0:W1:Y:S02]  /*06c0*/  SHFL.IDX P0, R5, R2, R6, R7 ;  /* 0x0000000602057389 */ /* 0x0020640000000007 */
[----:B01----:R-:W-:Y:S05]  /*06d0*/  ENDCOLLECTIVE ;  /* 0x000000000000791b */ /* 0x003fea0003800000 */
.L_x_9564:
[----:B------:R-:W-:Y:S05]  /*06e0*/  BSYNC B0 ;  /* 0x0000000000007941 */ /* 0x000fea0003800000 */
.L_x_9563:
[----:B------:R-:W-:Y:S05]  /*06f0*/  BRA `(.L_x_9550) ;  /* 0xfffffffc006c7947 */ /* 0x000fea000383ffff */
.L_x_9565:
        /* <DEDUP_REMOVED lines=16> */
.L_x_39431:


//--------------------- .text._Z9cuda_gemmIiLi128ELi4ELi1ELi64ELi4ELi4ELi64ELi1ELi0EEviiiPT_S1_S1_iii --------------------------
	.section	.text._Z9cuda_gemmIiLi128ELi4ELi1ELi64ELi4ELi4ELi64ELi1ELi0EEviiiPT_S1_S1_iii,"ax",@progbits
	.align	128
        .global         _Z9cuda_gemmIiLi128ELi4ELi1ELi64ELi4ELi4ELi64ELi1ELi0EEviiiPT_S1_S1_iii
        .type           _Z9cuda_gemmIiLi128ELi4ELi1ELi64ELi4ELi4ELi64ELi1ELi0EEviiiPT_S1_S1_iii,@function
        .size           _Z9cuda_gemmIiLi128ELi4ELi1ELi64ELi4ELi4ELi64ELi1ELi0EEviiiPT_S1_S1_iii,(.L_x_38709 - _Z9cuda_gemmIiLi128ELi4ELi1ELi64ELi4ELi4ELi64ELi1ELi0EEviiiPT_S1_S1_iii)
        .other          _Z9cuda_gemmIiLi128ELi4ELi1ELi64ELi4ELi4ELi64ELi1ELi0EEviiiPT_S1_S1_iii,@"STO_CUDA_ENTRY STV_DEFAULT"
_Z9cuda_gemmIiLi128ELi4ELi1ELi64ELi4ELi4ELi64ELi1ELi0EEviiiPT_S1_S1_iii:
.text._Z9cuda_gemmIiLi128ELi4ELi1ELi64ELi4ELi4ELi64ELi1ELi0EEviiiPT_S1_S1_iii:
        /* <DEDUP_REMOVED lines=27> */
[----:B------:R-:W-:-:S05]  /*01b0*/  HFMA2 R6, -RZ, RZ, 0, 0 ;  /* 0x00000000ff067431 */ /* 0x000fca00000001ff */
[----:B------:R-:W2:Y:S01]  /*01c0*/  F2I.FTZ.U32.TRUNC.NTZ R7, R7 ;  /* 0x0000000700077305 */ /* 0x000ea2000021f000 */
[----:B-----5:R-:W-:-:S07]  /*01d0*/  IADD3 R8, PT, PT, R11, 0xffffffe, RZ ;  /* 0x0ffffffe0b087810 */ /* 0x020fce0007ffe0ff */
[----:B------:R3:W5:Y:S01]  /*01e0*/  F2I.FTZ.U32.TRUNC.NTZ R9, R8 ;  /* 0x0000000800097305 */ /* 0x000762000021f000 */
[----:B--2---:R-:W-:Y:S02]  /*01f0*/  IMAD.MOV R11, RZ, RZ, -R7 ;  /* 0x000000ffff0b7224 */ /* 0x004fe400078e0a07 */
[----:B---3--:R-:W-:Y:S02]  /*0200*/  IMAD.MOV.U32 R8, RZ, RZ, RZ ;  /* 0x000000ffff087224 */ /* 0x008fe400078e00ff */
[----:B------:R-:W-:Y:S02]  /*0210*/  IMAD R11, R11, UR14, RZ ;  /* 0x0000000e0b0b7c24 */ /* 0x000fe4000f8e02ff */
[----:B-----5:R-:W-:-:S04]  /*0220*/  IMAD.MOV R12, RZ, RZ, -R9 ;  /* 0x000000ffff0c7224 */ /* 0x020fc800078e0a09 */
[----:B------:R-:W-:Y:S02]  /*0230*/  IMAD R13, R12, UR15, RZ ;  /* 0x0000000f0c0d7c24 */ /* 0x000fe4000f8e02ff */
[----:B------:R-:W-:Y:S01]  /*0240*/  IMAD.HI.U32 R12, R7, R11, R6 ;  /* 0x0000000b070c7227 */ /* 0x000fe200078e0006 */
[----:B------:R-:W-:-:S03]  /*0250*/  LOP3.LUT R11, RZ, UR14, RZ, 0x33, !PT ;  /* 0x0000000eff0b7c12 */ /* 0x000fc6000f8e33ff */
[----:B------:R-:W-:-:S04]  /*0260*/  IMAD.HI.U32 R14, R9, R13, R8 ;  /* 0x0000000d090e7227 */ /* 0x000fc800078e0008 */
[----:B0---4-:R-:W-:-:S07]  /*0270*/  IMAD.MOV.U32 R9, RZ, RZ, R30 ;  /* 0x000000ffff097224 */ /* 0x011fce00078e001e */
.L_x_9568:
        /* <DEDUP_REMOVED lines=19> */
[----:B0-----:R-:W-:Y:S02]  /*03b0*/  SEL R7, R11, R8, !P0 ;  /* 0x000000080b077207 */ /* 0x001fe40004000000 */
[----:B------:R-:W-:-:S03]  /*03c0*/  SEL R8, R16, R13, !P1 ;  /* 0x0000000d10087207 */ /* 0x000fc60004800000 */
[----:B------:R-:W-:-:S04]  /*03d0*/  IMAD R7, R7, 0x14, R10 ;  /* 0x0000001407077824 */ /* 0x000fc800078e020a */
[----:B------:R-:W-:-:S05]  /*03e0*/  IMAD R7, R8, 0x4, R7 ;  /* 0x0000000408077824 */ /* 0x000fca00078e0207 */
[----:B--2---:R2:W-:Y:S01]  /*03f0*/  STS [R7], R6 ;  /* 0x0000000607007388 */ /* 0x0045e20000000800 */
[----:B------:R-:W-:Y:S05]  /*0400*/  @!P2 BRA `(.L_x_9568) ;  /* 0xfffffffc009ca947 */ /* 0x000fea000383ffff */
.L_x_9567:
[----:B------:R-:W-:Y:S05]  /*0410*/  BSYNC.RECONVERGENT B0 ;  /* 0x0000000000007941 */ /* 0x000fea0003800200 */
.L_x_9566:
        /* <DEDUP_REMOVED lines=115> */
[----:B------:R-:W-:Y:S05]  /*0b50*/  CALL.REL.NOINC `($__internal_206_$__cuda_sm20_div_s16) ;  /* 0x0000000c00647944 */ /* 0x000fea0003c00000 */
[----:B------:R-:W0:Y:S01]  /*0b60*/  LDCU UR6, c[0x0][0x3a8] ;  /* 0x00007500ff0677ac */ /* 0x000e220008000800 */
[----:B------:R-:W-:Y:S02]  /*0b70*/  UPRMT UR7, UR5, 0x9910, URZ ;  /* 0x0000991005077896 */ /* 0x000fe400080000ff */
[----:B0-----:R-:W-:-:S04]  /*0b80*/  UISETP.LT.AND UP0, UPT, UR6, 0x4, UPT ;  /* 0x000000040600788c */ /* 0x001fc8000bf01270 */
[----:B------:R-:W-:-:S03]  /*0b90*/  USEL UR5, UR6, 0x4, UP0 ;  /* 0x0000000406057887 */ /* 0x000fc60008000000 */
[----:B------:R-:W-:-:S09]  /*0ba0*/  UMOV UR6, UR7 ;  /* 0x0000000700067c82 */ /* 0x000fd20008000000 */
.L_x_9584:
        /* <DEDUP_REMOVED lines=42> */
.L_x_9572:
[----:B------:R-:W-:Y:S05]  /*0e50*/  BSYNC.RECONVERGENT B1 ;  /* 0x0000000000017941 */ /* 0x000fea0003800200 */
.L_x_9571:
        /* <DEDUP_REMOVED lines=13> */
.L_x_9573:
        /* <DEDUP_REMOVED lines=32> */
.L_x_9570:
[----:B------:R-:W-:Y:S05]  /*1130*/  BSYNC.RECONVERGENT B0 ;  /* 0x0000000000007941 */ /* 0x000fea0003800200 */
.L_x_9569:
        /* <DEDUP_REMOVED lines=23> */
.L_x_9583:
        /* <DEDUP_REMOVED lines=11> */
.L_x_9587:
[----:B--23--:R-:W-:Y:S01]  /*1360*/  IMAD R12, R34, R11, RZ ;  /* 0x0000000b220c7224 */ /* 0x00cfe200078e02ff */
[----:B------:R-:W-:Y:S06]  /*1370*/  @!P2 BRA `(.L_x_9577) ;  /* 0x000000000010a947 */ /* 0x000fec0003800000 */
[----:B------:R-:W-:-:S03]  /*1380*/  UMOV UR7, 0xffffffff ;  /* 0xffffffff00077882 */ /* 0x000fc60000000000 */
[----:B------:R-:W-:Y:S05]  /*1390*/  BRA.DIV UR7, `(.L_x_9578) ;  /* 0x0000000207e87947 */ /* 0x000fea000b800000 */
[----:B------:R2:W3:Y:S02]  /*13a0*/  SHFL.IDX PT, R11, R13, R27, 0x1c1f ;  /* 0x001c1f1b0d0b7589 */ /* 0x0004e400000e0000 */
.L_x_9590:
[----:B---34-:R-:W-:-:S07]  /*13b0*/  IMAD R12, R31, R11, R12 ;  /* 0x0000000b1f0c7224 */ /* 0x018fce00078e020c */
.L_x_9577:
[----:B------:R-:W-:-:S13]  /*13c0*/  ISETP.GE.AND P2, PT, R14, 0x3, PT ;  /* 0x000000030e00780c */ /* 0x000fda0003f46270 */
[----:B------:R-:W-:Y:S05]  /*13d0*/  @!P2 BRA `(.L_x_9579) ;  /* 0x000000000010a947 */ /* 0x000fea0003800000 */
[----:B------:R-:W-:-:S03]  /*13e0*/  UMOV UR7, 0xffffffff ;  /* 0xffffffff00077882 */ /* 0x000fc60000000000 */
[----:B------:R-:W-:Y:S05]  /*13f0*/  BRA.DIV UR7, `(.L_x_9580) ;  /* 0x0000000207f47947 */ /* 0x000fea000b800000 */
[----:B------:R3:W0:Y:S02]  /*1400*/  SHFL.IDX PT, R11, R13, R26, 0x1c1f ;  /* 0x001c1f1a0d0b7589 */ /* 0x00062400000e0000 */
.L_x_9593:
[----:B0-----:R-:W-:-:S07]  /*1410*/  IMAD R12, R32, R11, R12 ;  /* 0x0000000b200c7224 */ /* 0x001fce00078e020c */
.L_x_9579:
[----:B------:R-:W-:-:S13]  /*1420*/  ISETP.GE.AND P2, PT, R14, 0x4, PT ;  /* 0x000000040e00780c */ /* 0x000fda0003f46270 */
[----:B------:R-:W-:Y:S05]  /*1430*/  @!P2 BRA `(.L_x_9581) ;  /* 0x000000000060a947 */ /* 0x000fea0003800000 */
[----:B------:R-:W-:-:S03]  /*1440*/  UMOV UR7, 0xffffffff ;  /* 0xffffffff00077882 */ /* 0x000fc60000000000 */
[----:B------:R-:W-:Y:S05]  /*1450*/  BRA.DIV UR7, `(.L_x_9582) ;  /* 0x0000000607007947 */ /* 0x000fea000b800000 */
[----:B------:R0:W0:Y:S02]  /*1460*/  SHFL.IDX PT, R11, R13, R25, 0x1c1f ;  /* 0x001c1f190d0b7589 */ /* 0x00002400000e0000 */
.L_x_9596:
[----:B01----:R-:W-:Y:S01]  /*1470*/  IMAD R12, R33, R11, R12 ;  /* 0x0000000b210c7224 */ /* 0x003fe200078e020c */
[----:B------:R-:W-:Y:S06]  /*1480*/  BRA `(.L_x_9581) ;  /* 0x00000000004c7947 */ /* 0x000fec0003800000 */
.L_x_9575:
        /* <DEDUP_REMOVED lines=19> */
.L_x_9581:
[----:B------:R-:W-:Y:S01]  /*15c0*/  IADD3 R0, PT, PT, R12, R0, RZ ;  /* 0x000000000c007210 */ /* 0x000fe20007ffe0ff */
[----:B------:R-:W-:Y:S06]  /*15d0*/  @!P1 BRA `(.L_x_9583) ;  /* 0xfffffffc00349947 */ /* 0x000fec000383ffff */
.L_x_9574:
[----:B01----:R-:W-:Y:S01]  /*15e0*/  IMAD.U32 R10, RZ, RZ, UR12 ;  /* 0x0000000cff0a7e24 */ /* 0x003fe2000f8e00ff */
[----:B------:R-:W-:Y:S05]  /*15f0*/  WARPSYNC.ALL ;  /* 0x0000000000007948 */ /* 0x000fea0003800000 */
[----:B------:R-:W-:Y:S01]  /*1600*/  IMAD.SHL.U32 R10, R10, 0x4, RZ ;  /* 0x000000040a0a7824 */ /* 0x000fe200078e00ff */
[----:B--2---:R-:W0:Y:S01]  /*1610*/  LDC.64 R8, c[0x0][0x3a0] ;  /* 0x0000e800ff087b82 */ /* 0x004e220000000a00 */
[----:B------:R-:W-:Y:S01]  /*1620*/  MOV R11, UR4 ;  /* 0x00000004000b7c02 */ /* 0x000fe20008000f00 */
[----:B------:R-:W-:-:S04]  /*1630*/  UIADD3 UR4, UPT, UPT, UR12, UR4, URZ ;  /* 0x000000040c047290 */ /* 0x000fc8000fffe0ff */
[----:B------:R-:W-:Y:S02]  /*1640*/  IMAD R11, R11, 0x40, R30 ;  /* 0x000000400b0b7824 */ /* 0x000fe400078e021e */
[----:B------:R-:W-:Y:S01]  /*1650*/  BAR.SYNC.DEFER_BLOCKING 0x0 ;  /* 0x0000000000007b1d */ /* 0x000fe20000010000 */
[----:B------:R-:W-:Y:S01]  /*1660*/  ISETP.LE.U32.AND P0, PT, R10, UR4, PT ;  /* 0x000000040a007c0c */ /* 0x000fe2000bf03070 */
[----:B0-----:R-:W-:-:S05]  /*1670*/  IMAD.WIDE R8, R11, 0x4, R8 ;  /* 0x000000040b087825 */ /* 0x001fca00078e0208 */
[----:B------:R0:W-:Y:S07]  /*1680*/  STG.E desc[UR10][R8.64], R0 ;  /* 0x0000000008007986 */ /* 0x0001ee000c10190a */
[----:B------:R-:W-:Y:S05]  /*1690*/  @!P0 BRA `(.L_x_9584) ;  /* 0xfffffff400448947 */ /* 0x000fea000383ffff */
[----:B------:R-:W-:Y:S05]  /*16a0*/  EXIT ;  /* 0x000000000000794d */ /* 0x000fea0003800000 */
.L_x_9576:
[----:B------:R-:W-:Y:S01]  /*16b0*/  HFMA2 R18, -RZ, RZ, 0, 0.004024505615234375 ;  /* 0x00001c1fff127431 */ /* 0x000fe200000001ff */
[----:B------:R-:W-:Y:S01]  /*16c0*/  BSSY B0, `(.L_x_9585) ;  /* 0x0000006000007945 */ /* 0x000fe20003800000 */
[----:B------:R-:W-:Y:S02]  /*16d0*/  IMAD.MOV.U32 R16, RZ, RZ, R2 ;  /* 0x000000ffff107224 */ /* 0x000fe400078e0002 */
[----:B------:R-:W-:-:S07]  /*16e0*/  IMAD.MOV.U32 R11, RZ, RZ, -0x1 ;  /* 0xffffffffff0b7424 */ /* 0x000fce00078e00ff */
[----:B-12-4-:R-:W-:Y:S05]  /*16f0*/  WARPSYNC.COLLECTIVE R11, `(.L_x_9586) ;  /* 0x000000000b087348 */ /* 0x016fea0003c00000 */
[----:B------:R0:W3:Y:S02]  /*1700*/  SHFL.IDX P3, R11, R13, R16, R18 ;  /* 0x000000100d0b7389 */ /* 0x0000e40000060012 */
[----:B01234-:R-:W-:Y:S05]  /*1710*/  ENDCOLLECTIVE ;  /* 0x000000000000791b */ /* 0x01ffea0003800000 */
.L_x_9586:
[----:B------:R-:W-:Y:S05]  /*1720*/  BSYNC B0 ;  /* 0x0000000000007941 */ /* 0x000fea0003800000 */
.L_x_9585:
[----:B------:R-:W-:Y:S05]  /*1730*/  BRA `(.L_x_9587) ;  /* 0xfffffffc00087947 */ /* 0x000fea000383ffff */
.L_x_9578:
[----:B------:R-:W-:Y:S01]  /*1740*/  BSSY B0, `(.L_x_9588) ;  /* 0x0000007000007945 */ /* 0x000fe20003800000 */
[----:B------:R-:W-:Y:S01]  /*1750*/  IMAD.MOV.U32 R16, RZ, RZ, R27 ;  /* 0x000000ffff107224 */ /* 0x000fe200078e001b */
[----:B------:R-:W-:Y:S01]  /*1760*/  MOV R18, 0x1c1f ;  /* 0x00001c1f00127802 */ /* 0x000fe20000000f00 */
[----:B------:R-:W-:-:S07]  /*1770*/  IMAD.MOV.U32 R11, RZ, RZ, -0x1 ;  /* 0xffffffffff0b7424 */ /* 0x000fce00078e00ff */
[----:B01--4-:R-:W-:Y:S05]  /*1780*/  WARPSYNC.COLLECTIVE R11, `(.L_x_9589) ;  /* 0x000000000b087348 */ /* 0x013fea0003c00000 */
[----:B------:R2:W3:Y:S02]  /*1790*/  SHFL.IDX P3, R11, R13, R16, R18 ;  /* 0x000000100d0b7389 */ /* 0x0004e40000060012 */
[----:B01234-:R-:W-:Y:S05]  /*17a0*/  ENDCOLLECTIVE ;  /* 0x000000000000791b */ /* 0x01ffea0003800000 */
.L_x_9589:
[----:B------:R-:W-:Y:S05]  /*17b0*/  BSYNC B0 ;  /* 0x0000000000007941 */ /* 0x000fea0003800000 */
.L_x_9588:
[----:B------:R-:W-:Y:S05]  /*17c0*/  BRA `(.L_x_9590) ;  /* 0xfffffff800f87947 */ /* 0x000fea000383ffff */
.L_x_9580:
[----:B------:R-:W-:Y:S01]  /*17d0*/  HFMA2 R18, -RZ, RZ, 0, 0.004024505615234375 ;  /* 0x00001c1fff127431 */ /* 0x000fe200000001ff */
[----:B------:R-:W-:Y:S01]  /*17e0*/  BSSY B0, `(.L_x_9591) ;  /* 0x0000006000007945 */ /* 0x000fe20003800000 */
[----:B------:R-:W-:Y:S02]  /*17f0*/  IMAD.MOV.U32 R16, RZ, RZ, R26 ;  /* 0x000000ffff107224 */ /* 0x000fe400078e001a */
[----:B------:R-:W-:-:S07]  /*1800*/  IMAD.MOV.U32 R11, RZ, RZ, -0x1 ;  /* 0xffffffffff0b7424 */ /* 0x000fce00078e00ff */
[----:B012-4-:R-:W-:Y:S05]  /*1810*/  WARPSYNC.COLLECTIVE R11, `(.L_x_9592) ;  /* 0x000000000b087348 */ /* 0x017fea0003c00000 */
[----:B------:R3:W0:Y:S02]  /*1820*/  SHFL.IDX P3, R11, R13, R16, R18 ;  /* 0x000000100d0b7389 */ /* 0x0006240000060012 */
[----:B01234-:R-:W-:Y:S05]  /*1830*/  ENDCOLLECTIVE ;  /* 0x000000000000791b */ /* 0x01ffea0003800000 */
.L_x_9592:
[----:B------:R-:W-:Y:S05]  /*1840*/  BSYNC B0 ;  /* 0x0000000000007941 */ /* 0x000fea0003800000 */
.L_x_9591:
[----:B------:R-:W-:Y:S05]  /*1850*/  BRA `(.L_x_9593) ;  /* 0xfffffff800ec7947 */ /* 0x000fea000383ffff */
.L_x_9582:
[----:B------:R-:W-:Y:S01]  /*1860*/  BSSY B0, `(.L_x_9594) ;  /* 0x0000007000007945 */ /* 0x000fe20003800000 */
[----:B------:R-:W-:Y:S01]  /*1870*/  IMAD.MOV.U32 R16, RZ, RZ, R25 ;  /* 0x000000ffff107224 */ /* 0x000fe200078e0019 */
[----:B------:R-:W-:Y:S01]  /*1880*/  MOV R18, 0x1c1f ;  /* 0x00001c1f00127802 */ /* 0x000fe20000000f00 */
[----:B------:R-:W-:-:S07]  /*1890*/  IMAD.MOV.U32 R11, RZ, RZ, -0x1 ;  /* 0xffffffffff0b7424 */ /* 0x000fce00078e00ff */
[----:B01234-:R-:W-:Y:S05]  /*18a0*/  WARPSYNC.COLLECTIVE R11, `(.L_x_9595) ;  /* 0x000000000b087348 */ /* 0x01ffea0003c00000 */
[----:B------:R0:W0:Y:S02]  /*18b0*/  SHFL.IDX P3, R11, R13, R16, R18 ;  /* 0x000000100d0b7389 */ /* 0x0000240000060012 */
[----:B01234-:R-:W-:Y:S05]  /*18c0*/  ENDCOLLECTIVE ;  /* 0x000000000000791b */ /* 0x01ffea0003800000 */
.L_x_9595:
[----:B------:R-:W-:Y:S05]  /*18d0*/  BSYNC B0 ;  /* 0x0000000000007941 */ /* 0x000fea0003800000 */
.L_x_9594:
[----:B------:R-:W-:Y:S05]  /*18e0*/  BRA `(.L_x_9596) ;  /* 0xfffffff800e07947 */ /* 0x000fea000383ffff */
        .weak           $__internal_206_$__cuda_sm20_div_s16
        .type           $__internal_206_$__cuda_sm20_div_s16,@function
        .size           $__internal_206_$__cuda_sm20_div_s16,(.L_x_38709 - $__internal_206_$__cuda_sm20_div_s16)
$__internal_206_$__cuda_sm20_div_s16:
        /* <DEDUP_REMOVED lines=15> */
[----:B0-----:R-:W-:Y:S01]  /*19e0*/  FMUL R9, R9, R8 ;  /* 0x0000000809097220 */ /* 0x001fe20000400000 */
[----:B------:R-:W-:-:S03]  /*19f0*/  IMAD.MOV.U32 R8, RZ, RZ, R10 ;  /* 0x000000ffff087224 */ /* 0x000fc600078e000a */
        /* <DEDUP_REMOVED lines=8> */
[----:B------:R-:W-:Y:S05]  /*1a80*/  RET.REL.NODEC R8 `(_Z9cuda_gemmIiLi128ELi4ELi1ELi64ELi4ELi4ELi64ELi1ELi0EEviiiPT_S1_S1_iii) ;  /* 0xffffffe4085c7950 */ /* 0x000fea0003c3ffff */
.L_x_9597:
        /* <DEDUP_REMOVED lines=15> */
.L_x_38709:


//--------------------- .text._Z9cuda_gemmIiLi128ELi4ELi1ELi64ELi4ELi4ELi64ELi0ELi1EEviiiPT_S1_S1_iii --------------------------
	.section	.text._Z9cuda_gemmIiLi128ELi4ELi1ELi64ELi4ELi4ELi64ELi0ELi1EEviiiPT_S1_S1_iii,"ax",@progbits
	.align	128
        .global         _Z9cuda_gemmIiLi128ELi4ELi1ELi64ELi4ELi4ELi64ELi0ELi1EEviiiPT_S1_S1_iii
        .type           _Z9cuda_gemmIiLi128ELi4ELi1ELi64ELi4ELi4ELi64ELi0ELi1EEviiiPT_S1_S1_iii,@function
        .size           _Z9cuda_gemmIiLi128ELi4ELi1ELi64ELi4ELi4ELi64ELi0ELi1EEviiiPT_S1_S1_iii,(.L_x_39433 - _Z9cuda_gemmIiLi128ELi4ELi1ELi64ELi4ELi4ELi64ELi0ELi1EEviiiPT_S1_S1_iii)
        .other          _Z9cuda_gemmIiLi128ELi4ELi1ELi64ELi4ELi4ELi64ELi0ELi1EEviiiPT_S1_S1_iii,@"STO_CUDA_ENTRY STV_DEFAULT"
_Z9cuda_gemmIiLi128ELi4ELi1ELi64ELi4ELi4ELi64ELi0ELi1EEviiiPT_S1_S1_iii:
.text._Z9cuda_gemmIiLi128ELi4ELi1ELi64ELi4ELi4ELi64ELi0ELi1EEviiiPT_S1_S1_iii:
[----:B------:R-:W-:Y:S01]  /*0000*/  LDC R1, c[0x0][0x37c] ;  /* 0x0000df00ff017b82 */ /* 0x000fe20000000800 */
[----:B------:R-:W0:Y:S01]  /*0010*/  S2R R0, SR_TID.X ;  /* 0x0000000000007919 */ /* 0x000e220000002100 */
[----:B------:R-:W1:Y:S01]  /*0020*/  LDCU.64 UR8, c[0x0][0x358] ;  /* 0x00006b00ff0877ac */ /* 0x000e620008000a00 */
[----:B------:R-:W-:Y:S01]  /*0030*/  BSSY.RECONVERGENT B0, `(.L_x_9598) ;  /* 0x0000014000007945 */ /* 0x000fe20003800200 */
[----:B0-----:R-:W-:-:S13]  /*0040*/  ISETP.GT.U32.AND P0, PT, R0, 0xf, PT ;  /* 0x0000000f0000780c */ /* 0x001fda0003f04070 */
[----:B-1----:R-:W-:Y:S05]  /*0050*/  @P0 BRA `(.L_x_9599) ;  /* 0x0000000000440947 */ /* 0x002fea0003800000 */
[----:B------:R-:W0:Y:S01]  /*0060*/  S2R R5, SR_CgaCtaId ;  /* 0x0000000000057919 */ /* 0x000e220000008800 */
[----:B------:R-:W1:Y:S01]  /*0070*/  LDC.64 R2, c[0x0][0x398] ;  /* 0x0000e600ff027b82 */ /* 0x000e620000000a00 */
[----:B------:R-:W-:-:S07]  /*0080*/  MOV R4, 0x400 ;  /* 0x0000040000047802 */ /* 0x000fce0000000f00 */
[----:B------:R-:W2:Y:S01]  /*0090*/  LDC R9, c[0x0][0x360] ;  /* 0x0000d800ff097b82 */ /* 0x000ea20000000800 */
[----:B-1----:R-:W-:Y:S01]  /*00a0*/  IMAD.WIDE.U32 R2, R0, 0x4, R2 ;  /* 0x0000000400027825 */ /* 0x002fe200078e0002 */
[----:B0-----:R-:W-:-:S03]  /*00b0*/  LEA R4, R5, R4, 0x18 ;  /* 0x0000000405047211 */ /* 0x001fc600078ec0ff */
[----:B------:R-:W-:-:S07]  /*00c0*/  IMAD.MOV.U32 R5, RZ, RZ, R0 ;  /* 0x000000ffff057224 */ /* 0x000fce00078e0000 */
.L_x_9600:
        /* <DEDUP_REMOVED lines=10> */
.L_x_9599:
[----:B------:R-:W-:Y:S05]  /*0170*/  BSYNC.RECONVERGENT B0 ;  /* 0x0000000000007941 */ /* 0x000fea0003800200 */
.L_x_9598:
[----:B------:R-:W1:Y:S08]  /*0180*/  LDC R2, c[0x0][0x374] ;  /* 0x0000dd00ff027b82 */ /* 0x000e700000000800 */
[----:B------:R-:W2:Y:S01]  /*0190*/  S2UR UR10, SR_CTAID.Y ;  /* 0x00000000000a79c3 */ /* 0x000ea20000002600 */
[----:B-1----:R-:W-:-:S04]  /*01a0*/  SHF.L.U32 R2, R2, 0x2, RZ ;  /* 0x0000000202027819 */ /* 0x002fc800000006ff */
[----:B--2---:R-:W-:-:S13]  /*01b0*/  ISETP.LE.U32.AND P1, PT, R2, UR10, PT ;  /* 0x0000000a02007c0c */ /* 0x004fda000bf23070 */
[----:B------:R-:W-:Y:S05]  /*01c0*/  @P1 EXIT ;  /* 0x000000000000194d */ /* 0x000fea0003800000 */
[----:B------:R-:W-:Y:S04]  /*01d0*/  BSSY.RECONVERGENT B0, `(.L_x_9601) ;  /* 0x0000017000007945 */ /* 0x000fe80003800200 */
[----:B------:R-:W-:Y:S05]  /*01e0*/  @P0 BRA `(.L_x_9602) ;  /* 0x0000000000540947 */ /* 0x000fea0003800000 */
[----:B------:R-:W1:Y:S01]  /*01f0*/  S2UR UR4, SR_CTAID.X ;  /* 0x00000000000479c3 */ /* 0x000e620000002500 */
[----:B------:R-:W2:Y:S01]  /*0200*/  LDCU UR6, c[0x0][0x388] ;  /* 0x00007100ff0677ac */ /* 0x000ea20008000800 */
[----:B------:R-:W-:Y:S01]  /*0210*/  IMAD.SHL.U32 R8, R0, 0x4, RZ ;  /* 0x0000000400087824 */ /* 0x000fe200078e00ff */
[----:B------:R-:W-:Y:S02]  /*0220*/  UMOV UR5, 0x400 ;  /* 0x0000040000057882 */ /* 0x000fe40000000000 */
[----:B------:R-:W-:-:S03]  /*0230*/  UIADD3 UR5, UPT, UPT, UR5, 0x80, URZ ;  /* 0x0000008005057890 */ /* 0x000fc6000fffe0ff */
[----:B------:R-:W3:Y:S08]  /*0240*/  S2UR UR7, SR_CgaCtaId ;  /* 0x00000000000779c3 */ /* 0x000ef00000008800 */
[----:B------:R-:W4:Y:S08]  /*0250*/  LDC R10, c[0x0][0x360] ;  /* 0x0000d800ff0a7b82 */ /* 0x000f300000000800 */
[----:B------:R-:W0:Y:S01]  /*0260*/  LDC.64 R2, c[0x0][0x390] ;  /* 0x0000e400ff027b82 */ /* 0x000e220000000a00 */
[----:B-1----:R-:W-:-:S04]  /*0270*/  USHF.L.U32 UR4, UR4, 0x6, URZ ;  /* 0x0000000604047899 */ /* 0x002fc800080006ff */
[----:B--2---:R-:W-:Y:S02]  /*0280*/  UIMAD UR4, UR10, UR6, UR4 ;  /* 0x000000060a0472a4 */ /* 0x004fe4000f8e0204 */
[----:B---3--:R-:W-:-:S04]  /*0290*/  ULEA UR5, UR7, UR5, 0x18 ;  /* 0x0000000507057291 */ /* 0x008fc8000f8ec0ff */
[----:B------:R-:W-:Y:S02]  /*02a0*/  VIADD R11, R8, UR4 ;  /* 0x00000004080b7c36 */ /* 0x000fe40008000000 */
[----:B------:R-:W-:-:S07]  /*02b0*/  LEA R9, R0, UR5, 0x4 ;  /* 0x0000000500097c11 */ /* 0x000fce000f8e20ff */
.L_x_9603:
[----:B0-----:R-:W-:-:S06]  /*02c0*/  IMAD.WIDE R4, R11, 0x4, R2 ;  /* 0x000000040b047825 */ /* 0x001fcc00078e0202 */
[----:B------:R-:W2:Y:S01]  /*02d0*/  LDG.E.128 R4, desc[UR8][R4.64] ;  /* 0x0000000804047981 */ /* 0x000ea2000c1e1d00 */
[C---:B----4-:R-:W-:Y:S01]  /*02e0*/  IMAD R8, R10.reuse, 0x4, R8 ;  /* 0x000000040a087824 */ /* 0x050fe200078e0208 */
[----:B------:R-:W-:-:S04]  /*02f0*/  LEA R11, R10, R11, 0x2 ;  /* 0x0000000b0a0b7211 */ /* 0x000fc800078e10ff */
[----:B------:R-:W-:Y:S01]  /*0300*/  ISETP.GE.U32.AND P0, PT, R8, 0x40, PT ;  /* 0x000000400800780c */ /* 0x000fe20003f06070 */
[----:B--2---:R0:W-:Y:S02]  /*0310*/  STS.128 [R9], R4 ;  /* 0x0000000409007388 */ /* 0x0041e40000000c00 */
[----:B0-----:R-:W-:-:S10]  /*0320*/  IMAD R9, R10, 0x10, R9 ;  /* 0x000000100a097824 */ /* 0x001fd400078e0209 */
[----:B------:R-:W-:Y:S05]  /*0330*/  @!P0 BRA `(.L_x_9603) ;  /* 0xfffffffc00e08947 */ /* 0x000fea000383ffff */
.L_x_9602:
[----:B------:R-:W-:Y:S05]  /*0340*/  BSYNC.RECONVERGENT B0 ;  /* 0x0000000000007941 */ /* 0x000fea0003800200 */
.L_x_9601:
        /* <DEDUP_REMOVED lines=18> */
.L_x_9610:
[----:B------:R-:W-:Y:S01]  /*0470*/  UMOV UR4, 0xffffffff ;  /* 0xffffffff00047882 */ /* 0x000fe20000000000 */
[----:B------:R-:W-:Y:S02]  /*0480*/  LOP3.LUT R0, R0, 0x2, RZ, 0x3c, !PT ;  /* 0x0000000200007812 */ /* 0x000fe400078e3cff */
[----:B------:R-:W-:Y:S05]  /*0490*/  BRA.DIV UR4, `(.L_x_9606) ;  /* 0x00000002043c7947 */ /* 0x000fea000b800000 */
.L_x_9613:
[----:B------:R-:W-:-:S03]  /*04a0*/  UMOV UR4, 0xffffffff ;  /* 0xffffffff00047882 */ /* 0x000fc60000000000 */
[----:B------:R-:W-:Y:S05]  /*04b0*/  BRA.DIV UR4, `(.L_x_9607) ;  /* 0x0000000204587947 */ /* 0x000fea000b800000 */
.L_x_9616:
[----:B------:R-:W-:Y:S01]  /*04c0*/  UMOV UR4, 0xffffffff ;  /* 0xffffffff00047882 */ /* 0x000fe20000000000 */
[----:B------:R-:W-:Y:S02]  /*04d0*/  LOP3.LUT R4, R4, 0x3, RZ, 0xc0, !PT ;  /* 0x0000000304047812 */ /* 0x000fe400078ec0ff */
[----:B------:R-:W-:Y:S05]  /*04e0*/  BRA.DIV UR4, `(.L_x_9608) ;  /* 0x0000000204707947 */ /* 0x000fea000b800000 */
.L_x_9604:
[----:B------:R-:W-:Y:S05]  /*04f0*/  WARPSYNC.ALL ;  /* 0x0000000000007948 */ /* 0x000fea0003800000 */
[----:B------:R-:W-:Y:S06]  /*0500*/  BAR.SYNC.DEFER_BLOCKING 0x0 ;  /* 0x0000000000007b1d */ /* 0x000fec0000010000 */
[----:B------:R-:W-:Y:S05]  /*0510*/  EXIT ;  /* 0x000000000000794d */ /* 0x000fea0003800000 */
.L_x_9605:
[----:B0-----:R-:W-:Y:S02]  /*0520*/  HFMA2 R7, -RZ, RZ, 0, 0.004024505615234375 ;  /* 0x00001c1fff077431 */ /* 0x001fe400000001ff */
[----:B------:R-:W-:Y:S02]  /*0530*/  IMAD.MOV.U32 R5, RZ, RZ, -0x1 ;  /* 0xffffffffff057424 */ /* 0x000fe400078e00ff */
[----:B------:R-:W-:-:S07]  /*0540*/  IMAD.MOV.U32 R6, RZ, RZ, R0 ;  /* 0x000000ffff067224 */ /* 0x000fce00078e0000 */
[----:B-1----:R-:W-:Y:S05]  /*0550*/  WARPSYNC.COLLECTIVE R5, `(.L_x_9609) ;  /* 0x0000000005087348 */ /* 0x002fea0003c00000 */
[----:B-1----:R0:W1:Y:S02]  /*0560*/  SHFL.IDX P0, R5, R2, R6, R7 ;  /* 0x0000000602057389 */ /* 0x0020640000000007 */
[----:B01----:R-:W-:Y:S05]  /*0570*/  ENDCOLLECTIVE ;  /* 0x000000000000791b */ /* 0x003fea0003800000 */
.L_x_9609:
[----:B------:R-:W-:Y:S05]  /*0580*/  BRA `(.L_x_9610) ;  /* 0xfffffffc00b87947 */ /* 0x000fea000383ffff */
.L_x_9606:
[----:B------:R-:W-:Y:S01]  /*0590*/  BSSY B0, `(.L_x_9611) ;  /* 0x0000007000007945 */ /* 0x000fe20003800000 */
[----:B0-----:R-:W-:Y:S01]  /*05a0*/  IMAD.MOV.U32 R6, RZ, RZ, R3 ;  /* 0x000000ffff067224 */ /* 0x001fe200078e0003 */
[----:B------:R-:W-:Y:S01]  /*05b0*/  MOV R7, 0x1c1f ;  /* 0x00001c1f00077802 */ /* 0x000fe20000000f00 */
[----:B------:R-:W-:-:S07]  /*05c0*/  IMAD.MOV.U32 R5, RZ, RZ, -0x1 ;  /* 0xffffffffff057424 */ /* 0x000fce00078e00ff */
[----:B-1----:R-:W-:Y:S05]  /*05d0*/  WARPSYNC.COLLECTIVE R5, `(.L_x_9612) ;  /* 0x0000000005087348 */ /* 0x002fea0003c00000 */
[----:B-1----:R0:W1:Y:S02]  /*05e0*/  SHFL.IDX P0, R5, R2, R6, R7 ;  /* 0x0000000602057389 */ /* 0x0020640000000007 */
[----:B01----:R-:W-:Y:S05]  /*05f0*/  ENDCOLLECTIVE ;  /* 0x000000000000791b */ /* 0x003fea0003800000 */
.L_x_9612:
[----:B------:R-:W-:Y:S05]  /*0600*/  BSYNC B0 ;  /* 0x0000000000007941 */ /* 0x000fea0003800000 */
.L_x_9611:
[----:B------:R-:W-:Y:S05]  /*0610*/  BRA `(.L_x_9613) ;  /* 0xfffffffc00a07947 */ /* 0x000fea000383ffff */
.L_x_9607:
[----:B0-----:R-:W-:Y:S01]  /*0620*/  HFMA2 R7, -RZ, RZ, 0, 0.004024505615234375 ;  /* 0x00001c1fff077431 */ /* 0x001fe200000001ff */
[----:B------:R-:W-:Y:S01]  /*0630*/  BSSY B0, `(.L_x_9614) ;  /* 0x0000006000007945 */ /* 0x000fe20003800000 */
[----:B------:R-:W-:Y:S02]  /*0640*/  IMAD.MOV.U32 R6, RZ, RZ, R0 ;  /* 0x000000ffff067224 */ /* 0x000fe400078e0000 */
[----:B------:R-:W-:-:S07]  /*0650*/  IMAD.MOV.U32 R5, RZ, RZ, -0x1 ;  /* 0xffffffffff057424 */ /* 0x000fce00078e00ff */
[----:B-1----:R-:W-:Y:S05]  /*0660*/  WARPSYNC.COLLECTIVE R5, `(.L_x_9615) ;  /* 0x0000000005087348 */ /* 0x002fea0003c00000 */
[----:B-1----:R0:W1:Y:S02]  /*0670*/  SHFL.IDX P0, R5, R2, R6, R7 ;  /* 0x0000000602057389 */ /* 0x0020640000000007 */
[----:B01----:R-:W-:Y:S05]  /*0680*/  ENDCOLLECTIVE ;  /* 0x000000000000791b */ /* 0x003fea0003800000 */
.L_x_9615:
[----:B------:R-:W-:Y:S05]  /*0690*/  BSYNC B0 ;  /* 0x0000000000007941 */ /* 0x000fea0003800000 */
.L_x_9614:
[----:B------:R-:W-:Y:S05]  /*06a0*/  BRA `(.L_x_9616) ;  /* 0xfffffffc00847947 */ /* 0x000fea000383ffff */
.L_x_9608:
[----:B------:R-:W-:Y:S01]  /*06b0*/  BSSY B0, `(.L_x_9617) ;  /* 0x0000007000007945 */ /* 0x000fe20003800000 */
[----:B0-----:R-:W-:Y:S01]  /*06c0*/  IMAD.MOV.U32 R6, RZ, RZ, R4 ;  /* 0x000000ffff067224 */ /* 0x001fe200078e0004 */
[----:B------:R-:W-:Y:S01]  /*06d0*/  MOV R7, 0x1c1f ;  /* 0x00001c1f00077802 */ /* 0x000fe20000000f00 */
[----:B------:R-:W-:-:S07]  /*06e0*/  IMAD.MOV.U32 R5, RZ, RZ, -0x1 ;  /* 0xffffffffff057424 */ /* 0x000fce00078e00ff */
[----:B-1----:R-:W-:Y:S05]  /*06f0*/  WARPSYNC.COLLECTIVE R5, `(.L_x_9618) ;  /* 0x0000000005087348 */ /* 0x002fea0003c00000 */
[----:B-1----:R0:W1:Y:S02]  /*0700*/  SHFL.IDX P0, R5, R2, R6, R7 ;  /* 0x0000000602057389 */ /* 0x0020640000000007 */
[----:B01----:R-:W-:Y:S05]  /*0710*/  ENDCOLLECTIVE ;  /* 0x000000000000791b */ /* 0x003fea0003800000 */
.L_x_9618:
[----:B------:R-:W-:Y:S05]  /*0720*/  BSYNC B0 ;  /* 0x0000000000007941 */ /* 0x000fea0003800000 */
.L_x_9617:
[----:B------:R-:W-:Y:S05]  /*0730*/  BRA `(.L_x_9604) ;  /* 0xfffffffc006c7947 */ /* 0x000fea000383ffff */
.L_x_9619:
        /* <DEDUP_REMOVED lines=12> */
.L_x_39433:


//--------------------- .text._Z9cuda_gemmIiLi128ELi4ELi1ELi64ELi4ELi4ELi64ELi0ELi0EEviiiPT_S1_S1_iii --------------------------
	.section	.text._Z9cuda_gemmIiLi128ELi4ELi1ELi64ELi4ELi4ELi64ELi0ELi0EEviiiPT_S1_S1_iii,"ax",@progbits
	.align	128
        .global         _Z9cuda_gemmIiLi128ELi4ELi1ELi64ELi4ELi4ELi64ELi0ELi0EEviiiPT_S1_S1_iii
        .type           _Z9cuda_gemmIiLi128ELi4ELi1ELi64ELi4ELi4ELi64ELi0ELi0EEviiiPT_S1_S1_iii,@function
        .size           _Z9cuda_gemmIiLi128ELi4ELi1ELi64ELi4ELi4ELi64ELi0ELi0EEviiiPT_S1_S1_iii,(.L_x_38710 - _Z9cuda_gemmIiLi128ELi4ELi1ELi64ELi4ELi4ELi64ELi0ELi0EEviiiPT_S1_S1_iii)
        .other          _Z9cuda_gemmIiLi128ELi4ELi1ELi64ELi4ELi4ELi64ELi0ELi0EEviiiPT_S1_S1_iii,@"STO_CUDA_ENTRY STV_DEFAULT"
_Z9cuda_gemmIiLi128ELi4ELi1ELi64ELi4ELi4ELi64ELi0ELi0EEviiiPT_S1_S1_iii:
.text._Z9cuda_gemmIiLi128ELi4ELi1ELi64ELi4ELi4ELi64ELi0ELi0EEviiiPT_S1_S1_iii:
        /* <DEDUP_REMOVED lines=40> */
.L_x_9622:
        /* <DEDUP_REMOVED lines=25> */
.L_x_9621:
[----:B------:R-:W-:Y:S05]  /*0410*/  BSYNC.RECONVERGENT B0 ;  /* 0x0000000000007941 */ /* 0x000fea0003800200 */
.L_x_9620:
        /* <DEDUP_REMOVED lines=121> */
[----:B------:R-:W-:Y:S05]  /*0bb0*/  CALL.REL.NOINC `($__internal_207_$__cuda_sm20_div_s16) ;  /* 0x0000000c00587944 */ /* 0x000fea0003c00000 */
[----:B------:R-:W0:Y:S01]  /*0bc0*/  LDCU UR7, c[0x0][0x3a8] ;  /* 0x00007500ff0777ac */ /* 0x000e220008000800 */
[----:B------:R-:W-:Y:S02]  /*0bd0*/  UPRMT UR8, UR6, 0x9910, URZ ;  /* 0x0000991006087896 */ /* 0x000fe400080000ff */
[----:B0-----:R-:W-:-:S04]  /*0be0*/  UISETP.LT.AND UP0, UPT, UR7, 0x4, UPT ;  /* 0x000000040700788c */ /* 0x001fc8000bf01270 */
[----:B------:R-:W-:-:S03]  /*0bf0*/  USEL UR6, UR7, 0x4, UP0 ;  /* 0x0000000407067887 */ /* 0x000fc60008000000 */
[----:B------:R-:W-:-:S09]  /*0c00*/  UMOV UR7, UR8 ;  /* 0x0000000800077c82 */ /* 0x000fd20008000000 */
.L_x_9638:
        /* <DEDUP_REMOVED lines=38> */
.L_x_9626:
[----:B------:R-:W-:Y:S05]  /*0e70*/  BSYNC.RECONVERGENT B1 ;  /* 0x0000000000017941 */ /* 0x000fea0003800200 */
.L_x_9625:
        /* <DEDUP_REMOVED lines=15> */
.L_x_9627:
        /* <DEDUP_REMOVED lines=31> */
.L_x_9624:
[----:B------:R-:W-:Y:S05]  /*1160*/  BSYNC.RECONVERGENT B0 ;  /* 0x0000000000007941 */ /* 0x000fea0003800200 */
.L_x_9623:
        /* <DEDUP_REMOVED lines=21> */
.L_x_9637:
        /* <DEDUP_REMOVED lines=11> */
.L_x_9641:
[----:B-1----:R-:W-:Y:S01]  /*1370*/  IMAD R8, R36, R13, RZ ;  /* 0x0000000d24087224 */ /* 0x002fe200078e02ff */
[----:B------:R-:W-:Y:S06]  /*1380*/  @!P2 BRA `(.L_x_9631) ;  /* 0x000000000010a947 */ /* 0x000fec0003800000 */
[----:B------:R-:W-:-:S03]  /*1390*/  UMOV UR8, 0xffffffff ;  /* 0xffffffff00087882 */ /* 0x000fc60000000000 */
[----:B------:R-:W-:Y:S05]  /*13a0*/  BRA.DIV UR8, `(.L_x_9632) ;  /* 0x0000000208ec7947 */ /* 0x000fea000b800000 */
[----:B------:R1:W0:Y:S02]  /*13b0*/  SHFL.IDX PT, R10, R12, R29, 0x1c1f ;  /* 0x001c1f1d0c0a7589 */ /* 0x00022400000e0000 */
.L_x_9644:
[----:B0-2---:R-:W-:-:S07]  /*13c0*/  IMAD R8, R35, R10, R8 ;  /* 0x0000000a23087224 */ /* 0x005fce00078e0208 */
.L_x_9631:
[----:B------:R-:W-:-:S13]  /*13d0*/  ISETP.GE.AND P2, PT, R14, 0x3, PT ;  /* 0x000000030e00780c */ /* 0x000fda0003f46270 */
[----:B------:R-:W-:Y:S05]  /*13e0*/  @!P2 BRA `(.L_x_9633) ;  /* 0x000000000010a947 */ /* 0x000fea0003800000 */
[----:B------:R-:W-:-:S03]  /*13f0*/  UMOV UR8, 0xffffffff ;  /* 0xffffffff00087882 */ /* 0x000fc60000000000 */
[----:B------:R-:W-:Y:S05]  /*1400*/  BRA.DIV UR8, `(.L_x_9634) ;  /* 0x0000000208f87947 */ /* 0x000fea000b800000 */
[----:B------:R0:W0:Y:S02]  /*1410*/  SHFL.IDX PT, R13, R12, R28, 0x1c1f ;  /* 0x001c1f1c0c0d7589 */ /* 0x00002400000e0000 */
.L_x_9647:
[----:B0---4-:R-:W-:-:S07]  /*1420*/  IMAD R8, R34, R13, R8 ;  /* 0x0000000d22087224 */ /* 0x011fce00078e0208 */
.L_x_9633:
[----:B------:R-:W-:-:S13]  /*1430*/  ISETP.GE.AND P2, PT, R14, 0x4, PT ;  /* 0x000000040e00780c */ /* 0x000fda0003f46270 */
[----:B------:R-:W-:Y:S05]  /*1440*/  @!P2 BRA `(.L_x_9635) ;  /* 0x00000000005ca947 */ /* 0x000fea0003800000 */
[----:B------:R-:W-:-:S03]  /*1450*/  UMOV UR8, 0xffffffff ;  /* 0xffffffff00087882 */ /* 0x000fc60000000000 */
[----:B------:R-:W-:Y:S05]  /*1460*/  BRA.DIV UR8, `(.L_x_9636) ;  /* 0x0000000608087947 */ /* 0x000fea000b800000 */
[----:B------:R0:W0:Y:S02]  /*1470*/  SHFL.IDX PT, R10, R12, R27, 0x1c1f ;  /* 0x001c1f1b0c0a7589 */ /* 0x00002400000e0000 */
.L_x_9650:
[----:B0--3--:R-:W-:Y:S01]  /*1480*/  IMAD R8, R33, R10, R8 ;  /* 0x0000000a21087224 */ /* 0x009fe200078e0208 */
[----:B------:R-:W-:Y:S06]  /*1490*/  BRA `(.L_x_9635) ;  /* 0x0000000000487947 */ /* 0x000fec0003800000 */
.L_x_9629:
        /* <DEDUP_REMOVED lines=18> */
.L_x_9635:
[----:B------:R-:W-:Y:S01]  /*15c0*/  IADD3 R11, PT, PT, R8, R11, RZ ;  /* 0x0000000b080b7210 */ /* 0x000fe20007ffe0ff */
[----:B------:R-:W-:Y:S06]  /*15d0*/  @!P1 BRA `(.L_x_9637) ;  /* 0xfffffffc00389947 */ /* 0x000fec000383ffff */
.L_x_9628:
        /* <DEDUP_REMOVED lines=14> */
.L_x_9630:
[----:B------:R-:W-:Y:S01]  /*16c0*/  BSSY B0, `(.L_x_9639) ;  /* 0x0000007000007945 */ /* 0x000fe20003800000 */
[----:B------:R-:W-:Y:S01]  /*16d0*/  IMAD.MOV.U32 R13, RZ, RZ, R2 ;  /* 0x000000ffff0d7224 */ /* 0x000fe200078e0002 */
[----:B------:R-:W-:Y:S01]  /*16e0*/  MOV R10, 0xffffffff ;  /* 0xffffffff000a7802 */ /* 0x000fe20000000f00 */
[----:B------:R-:W-:-:S07]  /*16f0*/  IMAD.MOV.U32 R15, RZ, RZ, 0x1c1f ;  /* 0x00001c1fff0f7424 */ /* 0x000fce00078e00ff */
[----:B--234-:R-:W-:Y:S05]  /*1700*/  WARPSYNC.COLLECTIVE R10, `(.L_x_9640) ;  /* 0x000000000a087348 */ /* 0x01cfea0003c00000 */
[----:B------:R0:W1:Y:S02]  /*1710*/  SHFL.IDX P3, R10, R12, R13, R15 ;  /* 0x0000000d0c0a7389 */ /* 0x000064000006000f */
[----:B01234-:R-:W-:Y:S05]  /*1720*/  ENDCOLLECTIVE ;  /* 0x000000000000791b */ /* 0x01ffea0003800000 */
.L_x_9640:
[----:B------:R-:W-:Y:S05]  /*1730*/  BSYNC B0 ;  /* 0x0000000000007941 */ /* 0x000fea0003800000 */
.L_x_9639:
[----:B------:R-:W-:Y:S01]  /*1740*/  IMAD.MOV.U32 R13, RZ, RZ, R10 ;  /* 0x000000ffff0d7224 */ /* 0x000fe200078e000a */
[----:B------:R-:W-:Y:S06]  /*1750*/  BRA `(.L_x_9641) ;  /* 0xfffffffc00047947 */ /* 0x000fec000383ffff */
.L_x_9632:
[----:B------:R-:W-:Y:S01]  /*1760*/  HFMA2 R15, -RZ, RZ, 0, 0.004024505615234375 ;  /* 0x00001c1fff0f7431 */ /* 0x000fe200000001ff */
[----:B------:R-:W-:Y:S01]  /*1770*/  BSSY B0, `(.L_x_9642) ;  /* 0x0000006000007945 */ /* 0x000fe20003800000 */
[----:B------:R-:W-:Y:S02]  /*1780*/  IMAD.MOV.U32 R13, RZ, RZ, R29 ;  /* 0x000000ffff0d7224 */ /* 0x000fe400078e001d */
[----:B------:R-:W-:-:S07]  /*1790*/  IMAD.MOV.U32 R10, RZ, RZ, -0x1 ;  /* 0xffffffffff0a7424 */ /* 0x000fce00078e00ff */
[----:B0-234-:R-:W-:Y:S05]  /*17a0*/  WARPSYNC.COLLECTIVE R10, `(.L_x_9643) ;  /* 0x000000000a087348 */ /* 0x01dfea0003c00000 */
[----:B------:R1:W0:Y:S02]  /*17b0*/  SHFL.IDX P3, R10, R12, R13, R15 ;  /* 0x0000000d0c0a7389 */ /* 0x000224000006000f */
[----:B01234-:R-:W-:Y:S05]  /*17c0*/  ENDCOLLECTIVE ;  /* 0x000000000000791b */ /* 0x01ffea0003800000 */
.L_x_9643:
[----:B------:R-:W-:Y:S05]  /*17d0*/  BSYNC B0 ;  /* 0x0000000000007941 */ /* 0x000fea0003800000 */
.L_x_9642:
[----:B------:R-:W-:Y:S05]  /*17e0*/  BRA `(.L_x_9644) ;  /* 0xfffffff800f47947 */ /* 0x000fea000383ffff */
.L_x_9634:
[----:B------:R-:W-:Y:S01]  /*17f0*/  BSSY B0, `(.L_x_9645) ;  /* 0x0000007000007945 */ /* 0x000fe20003800000 */
[----:B------:R-:W-:Y:S01]  /*1800*/  IMAD.MOV.U32 R13, RZ, RZ, R28 ;  /* 0x000000ffff0d7224 */ /* 0x000fe200078e001c */
[----:B------:R-:W-:Y:S01]  /*1810*/  MOV R15, 0x1c1f ;  /* 0x00001c1f000f7802 */ /* 0x000fe20000000f00 */
[----:B------:R-:W-:-:S07]  /*1820*/  IMAD.MOV.U32 R10, RZ, RZ, -0x1 ;  /* 0xffffffffff0a7424 */ /* 0x000fce00078e00ff */
[----:B01234-:R-:W-:Y:S05]  /*1830*/  WARPSYNC.COLLECTIVE R10, `(.L_x_9646) ;  /* 0x000000000a087348 */ /* 0x01ffea0003c00000 */
[----:B------:R0:W0:Y:S02]  /*1840*/  SHFL.IDX P3, R10, R12, R13, R15 ;  /* 0x0000000d0c0a7389 */ /* 0x000024000006000f */
[----:B01234-:R-:W-:Y:S05]  /*1850*/  ENDCOLLECTIVE ;  /* 0x000000000000791b */ /* 0x01ffea0003800000 */
.L_x_9646:
[----:B------:R-:W-:Y:S05]  /*1860*/  BSYNC B0 ;  /* 0x0000000000007941 */ /* 0x000fea0003800000 */
.L_x_9645:
[----:B------:R-:W-:Y:S01]  /*1870*/  MOV R13, R10 ;  /* 0x0000000a000d7202 */ /* 0x000fe20000000f00 */
[----:B------:R-:W-:Y:S06]  /*1880*/  BRA `(.L_x_9647) ;  /* 0xfffffff800e47947 */ /* 0x000fec000383ffff */
.L_x_9636:
[----:B------:R-:W-:Y:S01]  /*1890*/  HFMA2 R15, -RZ, RZ, 0, 0.004024505615234375 ;  /* 0x00001c1fff0f7431 */ /* 0x000fe200000001ff */
[----:B------:R-:W-:Y:S01]  /*18a0*/  BSSY B0, `(.L_x_9648) ;  /* 0x0000006000007945 */ /* 0x000fe20003800000 */
[----:B------:R-:W-:Y:S02]  /*18b0*/  IMAD.MOV.U32 R13, RZ, RZ, R27 ;  /* 0x000000ffff0d7224 */ /* 0x000fe400078e001b */
[----:B------:R-:W-:-:S07]  /*18c0*/  IMAD.MOV.U32 R10, RZ, RZ, -0x1 ;  /* 0xffffffffff0a7424 */ /* 0x000fce00078e00ff */
[----:B01234-:R-:W-:Y:S05]  /*18d0*/  WARPSYNC.COLLECTIVE R10, `(.L_x_9649) ;  /* 0x000000000a087348 */ /* 0x01ffea0003c00000 */
[----:B------:R0:W0:Y:S02]  /*18e0*/  SHFL.IDX P3, R10, R12, R13, R15 ;  /* 0x0000000d0c0a7389 */ /* 0x000024000006000f */
[----:B01234-:R-:W-:Y:S05]  /*18f0*/  ENDCOLLECTIVE ;  /* 0x000000000000791b */ /* 0x01ffea0003800000 */
.L_x_9649:
[----:B------:R-:W-:Y:S05]  /*1900*/  BSYNC B0 ;  /* 0x0000000000007941 */ /* 0x000fea0003800000 */
.L_x_9648:
[----:B------:R-:W-:Y:S05]  /*1910*/  BRA `(.L_x_9650) ;  /* 0xfffffff800d87947 */ /* 0x000fea000383ffff */
        .weak           $__internal_207_$__cuda_sm20_div_s16
        .type           $__internal_207_$__cuda_sm20_div_s16,@function
        .size           $__internal_207_$__cuda_sm20_div_s16,(.L_x_38710 - $__internal_207_$__cuda_sm20_div_s16)
$__internal_207_$__cuda_sm20_div_s16:
        /* <DEDUP_REMOVED lines=25> */
[----:B------:R-:W-:Y:S05]  /*1ab0*/  RET.REL.NODEC R8 `(_Z9cuda_gemmIiLi128ELi4ELi1ELi64ELi4ELi4ELi64ELi0ELi0EEviiiPT_S1_S1_iii) ;  /* 0xffffffe408507950 */ /* 0x000fea0003c3ffff */
.L_x_9651:
        /* <DEDUP_REMOVED lines=12> */
.L_x_38710:


//--------------------- .text._Z9cuda_gemmIiLi128ELi4ELi1ELi64ELi2ELi2ELi64ELi1ELi1EEviiiPT_S1_S1_iii --------------------------
	.section	.text._Z9cuda_gemmIiLi128ELi4ELi1ELi64ELi2ELi2ELi64ELi1ELi1EEviiiPT_S1_S1_iii,"ax",@progbits
	.align	128
        .global         _Z9cuda_gemmIiLi128ELi4ELi1ELi64ELi2ELi2ELi64ELi1ELi1EEviiiPT_S1_S1_iii
        .type           _Z9cuda_gemmIiLi128ELi4ELi1ELi64ELi2ELi2ELi64ELi1ELi1EEviiiPT_S1_S1_iii,@function
        .size           _Z9cuda_gemmIiLi128ELi4ELi1ELi64ELi2ELi2ELi64ELi1ELi1EEviiiPT_S1_S1_iii,(.L_x_39435 - _Z9cuda_gemmIiLi128ELi4ELi1ELi64ELi2ELi2ELi64ELi1ELi1EEviiiPT_S1_S1_iii)
        .other          _Z9cuda_gemmIiLi128ELi4ELi1ELi64ELi2ELi2ELi64ELi1ELi1EEviiiPT_S1_S1_iii,@"STO_CUDA_ENTRY STV_DEFAULT"
_Z9cuda_gemmIiLi128ELi4ELi1ELi64ELi2ELi2ELi64ELi1ELi1EEviiiPT_S1_S1_iii:
.text._Z9cuda_gemmIiLi128ELi4ELi1ELi64ELi2ELi2ELi64ELi1ELi1EEviiiPT_S1_S1_iii:
        /* <DEDUP_REMOVED lines=14> */
.L_x_9654:
[----:B0-----:R0:W3:Y:S01]  /*00e0*/  LDG.E R6, desc[UR6][R2.64] ;  /* 0x0000000602067981 */ /* 0x0010e2000c1e1900 */
[C---:B------:R-:W-:Y:S01]  /*00f0*/  IMAD.SHL.U32 R8, R5.reuse, 0x2, RZ ;  /* 0x0000000205087824 */ /* 0x040fe200078e00ff */
[----:B------:R-:W-:Y:S01]  /*0100*/  LOP3.LUT R7, R5, 0x1, RZ, 0xc0, !PT ;  /* 0x0000000105077812 */ /* 0x000fe200078ec0ff */
[----:B--2---:R-:W-:-:S03]  /*0110*/  IMAD.IADD R5, R9, 0x1, R5 ;  /* 0x0000000109057824 */ /* 0x004fc600078e0205 */
[----:B------:R-:W-:Y:S01]  /*0120*/  LOP3.LUT R8, R8, 0xfffffffc, RZ, 0xc0, !PT ;  /* 0xfffffffc08087812 */ /* 0x000fe200078ec0ff */
[----:B------:R-:W-:Y:S01]  /*0130*/  IMAD R7, R7, 0xc, R4 ;  /* 0x0000000c07077824 */ /* 0x000fe200078e0204 */
[----:B------:R-:W-:Y:S01]  /*0140*/  ISETP.GE.U32.AND P0, PT, R5, 0x4, PT ;  /* 0x000000040500780c */ /* 0x000fe20003f06070 */
[----:B0-----:R-:W-:-:S04]  /*0150*/  IMAD.WIDE.U32 R2, R9, 0x4, R2 ;  /* 0x0000000409027825 */ /* 0x001fc800078e0002 */
[----:B------:R-:W-:-:S05]  /*0160*/  IMAD.IADD R7, R7, 0x1, R8 ;  /* 0x0000000107077824 */ /* 0x000fca00078e0208 */
[----:B---3--:R0:W-:Y:S03]  /*0170*/  STS [R7], R6 ;  /* 0x0000000607007388 */ /* 0x0081e60000000800 */
[----:B------:R-:W-:Y:S05]  /*0180*/  @!P0 BRA `(.L_x_9654) ;  /* 0xfffffffc00d48947 */ /* 0x000fea000383ffff */
.L_x_9653:
[----:B------:R-:W-:Y:S05]  /*0190*/  BSYNC.RECONVERGENT B0 ;  /* 0x0000000000007941 */ /* 0x000fea0003800200 */
.L_x_9652:
[----:B------:R-:W1:Y:S02]  /*01a0*/  LDCU UR4, c[0x0][0x374] ;  /* 0x00006e80ff0477ac */ /* 0x000e640008000800 */
[----:B-1----:R-:W-:-:S06]  /*01b0*/  USHF.L.U32 UR4, UR4, 0x2, URZ ;  /* 0x0000000204047899 */ /* 0x002fcc00080006ff */
[----:B------:R-:W-:-:S13]  /*01c0*/  ISETP.GE.U32.AND P0, PT, R11, UR4, PT ;  /* 0x000000040b007c0c */ /* 0x000fda000bf06070 */
[----:B------:R-:W-:Y:S05]  /*01d0*/  @P0 EXIT ;  /* 0x000000000000094d */ /* 0x000fea0003800000 */
[C---:B------:R-:W-:Y:S01]  /*01e0*/  ISETP.GT.U32.AND P1, PT, R0.reuse, 0xf, PT ;  /* 0x0000000f0000780c */ /* 0x040fe20003f24070 */
[----:B------:R-:W-:Y:S01]  /*01f0*/  BSSY.RECONVERGENT B0, `(.L_x_9655) ;  /* 0x0000014000007945 */ /* 0x000fe20003800200 */
[----:B------:R-:W-:-:S11]  /*0200*/  ISETP.GT.U32.AND P0, PT, R0, 0x3f, PT ;  /* 0x0000003f0000780c */ /* 0x000fd60003f04070 */
        /* <DEDUP_REMOVED lines=11> */
.L_x_9657:
[----:B------:R1:W2:Y:S01]  /*02c0*/  LDG.E.128 R8, desc[UR6][R2.64] ;  /* 0x0000000602087981 */ /* 0x0002a2000c1e1d00 */
[----:B0-----:R-:W-:-:S05]  /*02d0*/  IMAD R4, R7, 0x4, R4 ;  /* 0x0000000407047824 */ /* 0x001fca00078e0204 */
[----:B------:R-:W-:Y:S01]  /*02e0*/  ISETP.GE.U32.AND P1, PT, R4, 0x40, PT ;  /* 0x000000400400780c */ /* 0x000fe20003f26070 */
[C---:B-1----:R-:W-:Y:S01]  /*02f0*/  IMAD.WIDE.U32 R2, R7.reuse, 0x10, R2 ;  /* 0x0000001007027825 */ /* 0x042fe200078e0002 */
[----:B--2---:R0:W-:Y:S03]  /*0300*/  STS.128 [R5], R8 ;  /* 0x0000000805007388 */ /* 0x0041e60000000c00 */
[----:B0-----:R-:W-:-:S08]  /*0310*/  IMAD R5, R7, 0x10, R5 ;  /* 0x0000001007057824 */ /* 0x001fd000078e0205 */
[----:B------:R-:W-:Y:S05]  /*0320*/  @!P1 BRA `(.L_x_9657) ;  /* 0xfffffffc00e49947 */ /* 0x000fea000383ffff */
.L_x_9656:
[----:B------:R-:W-:Y:S05]  /*0330*/  BSYNC.RECONVERGENT B0 ;  /* 0x0000000000007941 */ /* 0x000fea0003800200 */
.L_x_9655:
[----:B------:R-:W-:Y:S06]  /*0340*/  BAR.SYNC.DEFER_BLOCKING 0x0 ;  /* 0x0000000000007b1d */ /* 0x000fec0000010000 */
[----:B------:R-:W-:Y:S05]  /*0350*/  @P0 BRA `(.L_x_9658) ;  /* 0x00000000003c0947 */ /* 0x000fea0003800000 */
[----:B------:R-:W1:Y:S01]  /*0360*/  S2R R4, SR_CgaCtaId ;  /* 0x0000000000047919 */ /* 0x000e620000008800 */
[----:B------:R-:W-:Y:S01]  /*0370*/  MOV R3, 0x400 ;  /* 0x0000040000037802 */ /* 0x000fe20000000f00 */
[----:B------:R-:W-:Y:S01]  /*0380*/  UMOV UR4, 0xffffffff ;  /* 0xffffffff00047882 */ /* 0x000fe20000000000 */
[----:B------:R-:W-:Y:S02]  /*0390*/  SHF.R.U32.HI R2, RZ, 0x5, R0 ;  /* 0x00000005ff027819 */ /* 0x000fe40000011600 */
[----:B-1----:R-:W-:Y:S02]  /*03a0*/  LEA R3, R4, R3, 0x18 ;  /* 0x0000000304037211 */ /* 0x002fe400078ec0ff */
[----:B------:R-:W-:-:S03]  /*03b0*/  SHF.L.U32 R4, R0, 0x2, RZ ;  /* 0x0000000200047819 */ /* 0x000fc600000006ff */
[----:B------:R-:W-:Y:S01]  /*03c0*/  IMAD R2, R2, 0xc, R3 ;  /* 0x0000000c02027824 */ /* 0x000fe200078e0203 */
[----:B------:R-:W-:-:S05]  /*03d0*/  LOP3.LUT R3, R4, 0x4, RZ, 0xc0, !PT ;  /* 0x0000000404037812 */ /* 0x000fca00078ec0ff */
[----:B------:R-:W-:Y:S01]  /*03e0*/  IMAD.IADD R3, R2, 0x1, R3 ;  /* 0x0000000102037824 */ /* 0x000fe200078e0203 */
[----:B------:R-:W-:-:S05]  /*03f0*/  LOP3.LUT R2, R0, 0x1, RZ, 0xc0, !PT ;  /* 0x0000000100027812 */ /* 0x000fca00078ec0ff */
[----:B------:R-:W1:Y:S01]  /*0400*/  LDS R3, [R3] ;  /* 0x0000000003037984 */ /* 0x000e620000000800 */
[----:B------:R-:W-:Y:S05]  /*0410*/  BRA.DIV UR4, `(.L_x_9659) ;  /* 0x0000000204187947 */ /* 0x000fea000b800000 */
.L_x_9662:
[----:B------:R-:W-:Y:S01]  /*0420*/  UMOV UR4, 0xffffffff ;  /* 0xffffffff00047882 */ /* 0x000fe20000000000 */
[----:B------:R-:W-:Y:S02]  /*0430*/  LOP3.LUT R0, R0, 0x1, RZ, 0xc, !PT ;  /* 0x0000000100007812 */ /* 0x000fe400078e0cff */
[----:B------:R-:W-:Y:S05]  /*0440*/  BRA.DIV UR4, `(.L_x_9660) ;  /* 0x0000000204287947 */ /* 0x000fea000b800000 */
.L_x_9658:
[----:B------:R-:W-:Y:S05]  /*0450*/  WARPSYNC.ALL ;  /* 0x0000000000007948 */ /* 0x000fea0003800000 */
[----:B------:R-:W-:Y:S06]  /*0460*/  BAR.SYNC.DEFER_BLOCKING 0x0 ;  /* 0x0000000000007b1d */ /* 0x000fec0000010000 */
[----:B------:R-:W-:Y:S05]  /*0470*/  EXIT ;  /* 0x000000000000794d */ /* 0x000fea0003800000 */
.L_x_9659:
[----:B------:R-:W-:Y:S02]  /*0480*/  IMAD.MOV.U32 R4, RZ, RZ, R2 ;  /* 0x000000ffff047224 */ /* 0x000fe400078e0002 */
[----:B------:R-:W-:Y:S02]  /*0490*/  HFMA2 R5, -RZ, RZ, 0, 0.005977630615234375 ;  /* 0x00001e1fff057431 */ /* 0x000fe400000001ff */
[----:B------:R-:W-:-:S07]  /*04a0*/  IMAD.MOV.U32 R2, RZ, RZ, -0x1 ;  /* 0xffffffffff027424 */ /* 0x000fce00078e00ff */
[----:B01----:R-:W-:Y:S05]  /*04b0*/  WARPSYNC.COLLECTIVE R2, `(.L_x_9661) ;  /* 0x0000000002087348 */ /* 0x003fea0003c00000 */
[----:B-1----:R1:W2:Y:S02]  /*04c0*/  SHFL.IDX P0, R2, R3, R4, R5 ;  /* 0x0000000403027389 */ /* 0x0022a40000000005 */
[----:B012---:R-:W-:Y:S05]  /*04d0*/  ENDCOLLECTIVE ;  /* 0x000000000000791b */ /* 0x007fea0003800000 */
.L_x_9661:
[----:B------:R-:W-:Y:S05]  /*04e0*/  BRA `(.L_x_9662) ;  /* 0xfffffffc00cc7947 */ /* 0x000fea000383ffff */
.L_x_9660:
[----:B------:R-:W-:Y:S01]  /*04f0*/  BSSY B0, `(.L_x_9663) ;  /* 0x0000007000007945 */ /* 0x000fe20003800000 */
[----:B------:R-:W-:Y:S01]  /*0500*/  IMAD.MOV.U32 R4, RZ, RZ, R0 ;  /* 0x000000ffff047224 */ /* 0x000fe200078e0000 */
[----:B------:R-:W-:Y:S01]  /*0510*/  MOV R5, 0x1e1f ;  /* 0x00001e1f00057802 */ /* 0x000fe20000000f00 */
[----:B------:R-:W-:-:S07]  /*0520*/  IMAD.MOV.U32 R2, RZ, RZ, -0x1 ;  /* 0xffffffffff027424 */ /* 0x000fce00078e00ff */
[----:B01----:R-:W-:Y:S05]  /*0530*/  WARPSYNC.COLLECTIVE R2, `(.L_x_9664) ;  /* 0x0000000002087348 */ /* 0x003fea0003c00000 */
[----:B-1----:R1:W2:Y:S02]  /*0540*/  SHFL.IDX P0, R2, R3, R4, R5 ;  /* 0x0000000403027389 */ /* 0x0022a40000000005 */
[----:B012---:R-:W-:Y:S05]  /*0550*/  ENDCOLLECTIVE ;  /* 0x000000000000791b */ /* 0x007fea0003800000 */
.L_x_9664:
[----:B------:R-:W-:Y:S05]  /*0560*/  BSYNC B0 ;  /* 0x0000000000007941 */ /* 0x000fea0003800000 */
.L_x_9663:
[----:B------:R-:W-:Y:S05]  /*0570*/  BRA `(.L_x_9658) ;  /* 0xfffffffc00b47947 */ /* 0x000fea000383ffff */
.L_x_9665:
        /* <DEDUP_REMOVED lines=16> */
.L_x_39435:


//--------------------- .text._Z9cuda_gemmIiLi128ELi4ELi1ELi64ELi2ELi2ELi64ELi1ELi0EEviiiPT_S1_S1_iii --------------------------
	.section	.text._Z9cuda_gemmIiLi128ELi4ELi1ELi64ELi2ELi2ELi64ELi1ELi0EEviiiPT_S1_S1_iii,"ax",@progbits
	.align	128
        .global         _Z9cuda_gemmIiLi128ELi4ELi1ELi64ELi2ELi2ELi64ELi1ELi0EEviiiPT_S1_S1_iii
        .type           _Z9cuda_gemmIiLi128ELi4ELi1ELi64ELi2ELi2ELi64ELi1ELi0EEviiiPT_S1_S1_iii,@function
        .size           _Z9cuda_gemmIiLi128ELi4ELi1ELi64ELi2ELi2ELi64ELi1ELi0EEviiiPT_S1_S1_iii,(.L_x_38711 - _Z9cuda_gemmIiLi128ELi4ELi1ELi64ELi2ELi2ELi64ELi1ELi0EEviiiPT_S1_S1_iii)
        .other          _Z9cuda_gemmIiLi128ELi4ELi1ELi64ELi2ELi2ELi64ELi1ELi0EEviiiPT_S1_S1_iii,@"STO_CUDA_ENTRY STV_DEFAULT"
_Z9cuda_gemmIiLi128ELi4ELi1ELi64ELi2ELi2ELi64ELi1ELi0EEviiiPT_S1_S1_iii:
.text._Z9cuda_gemmIiLi128ELi4ELi1ELi64ELi2ELi2ELi64ELi1ELi0EEviiiPT_S1_S1_iii:
        /* <DEDUP_REMOVED lines=58> */
.L_x_9668:
        /* <DEDUP_REMOVED lines=25> */
.L_x_9667:
[----:B------:R-:W-:Y:S05]  /*0530*/  BSYNC.RECONVERGENT B0 ;  /* 0x0000000000007941 */ /* 0x000fea0003800200 */
.L_x_9666:
[----:B------:R-:W-:Y:S01]  /*0540*/  MOV R4, 0x570 ;  /* 0x0000057000047802 */ /* 0x000fe20000000f00 */
[----:B------:R-:W-:-:S12]  /*0550*/  UPRMT UR7, UR17, 0x9910, URZ ;  /* 0x0000991011077896 */ /* 0x000fd800080000ff */
[----:B0-----:R-:W-:Y:S05]  /*0560*/  CALL.REL.NOINC `($__internal_208_$__cuda_sm20_div_s16) ;  /* 0x0000001400f07944 */ /* 0x001fea0003c00000 */
        /* <DEDUP_REMOVED lines=102> */
.L_x_9690:
        /* <DEDUP_REMOVED lines=43> */
.L_x_9672:
[----:B------:R-:W-:Y:S05]  /*0e80*/  BSYNC.RECONVERGENT B1 ;  /* 0x0000000000017941 */ /* 0x000fea0003800200 */
.L_x_9671:
        /* <DEDUP_REMOVED lines=14> */
.L_x_9673:
        /* <DEDUP_REMOVED lines=32> */
.L_x_9670:
[----:B------:R-:W-:Y:S05]  /*1170*/  BSYNC.RECONVERGENT B0 ;  /* 0x0000000000007941 */ /* 0x000fea0003800200 */
.L_x_9669:
        /* <DEDUP_REMOVED lines=26> */
.L_x_9685:
[----:B------:R-:W-:Y:S01]  /*1320*/  IMAD R16, R11, 0xc, R10 ;  /* 0x0000000c0b107824 */ /* 0x000fe200078e020a */
[----:B-12---:R-:W-:Y:S06]  /*1330*/  @P2 BRA `(.L_x_9677) ;  /* 0x0000000000302947 */ /* 0x006fec0003800000 */
[----:B------:R-:W-:Y:S01]  /*1340*/  IMAD R13, R28, 0x4, R16 ;  /* 0x000000041c0d7824 */ /* 0x000fe200078e0210 */
[----:B------:R-:W-:-:S04]  /*1350*/  UMOV UR6, 0xffffffff ;  /* 0xffffffff00067882 */ /* 0x000fc80000000000 */
[----:B------:R1:W4:Y:S01]  /*1360*/  LDS R15, [R13] ;  /* 0x000000000d0f7984 */ /* 0x0003220000000800 */
[----:B------:R-:W-:Y:S05]  /*1370*/  BRA.DIV UR6, `(.L_x_9678) ;  /* 0x00000006066c7947 */ /* 0x000fea000b800000 */
[----:B-1--4-:R1:W4:Y:S02]  /*1380*/  SHFL.IDX PT, R13, R15, R0, 0x1e1f ;  /* 0x001e1f000f0d7589 */ /* 0x01232400000e0000 */
.L_x_9693:
[----:B--2-4-:R-:W-:Y:S01]  /*1390*/  IMAD R14, R26, R13, RZ ;  /* 0x0000000d1a0e7224 */ /* 0x014fe200078e02ff */
[----:B------:R-:W-:Y:S06]  /*13a0*/  @!P1 BRA `(.L_x_9679) ;  /* 0x0000000000309947 */ /* 0x000fec0003800000 */
[----:B------:R-:W-:-:S03]  /*13b0*/  UMOV UR6, 0xffffffff ;  /* 0xffffffff00067882 */ /* 0x000fc60000000000 */
[----:B------:R-:W-:Y:S05]  /*13c0*/  BRA.DIV UR6, `(.L_x_9680) ;  /* 0x0000000606847947 */ /* 0x000fea000b800000 */
[----:B------:R2:W4:Y:S02]  /*13d0*/  SHFL.IDX PT, R13, R15, R6, 0x1e1f ;  /* 0x001e1f060f0d7589 */ /* 0x00052400000e0000 */
.L_x_9696:
[----:B---34-:R-:W-:Y:S01]  /*13e0*/  IMAD R14, R25, R13, R14 ;  /* 0x0000000d190e7224 */ /* 0x018fe200078e020e */
[----:B------:R-:W-:Y:S06]  /*13f0*/  BRA `(.L_x_9679) ;  /* 0x00000000001c7947 */ /* 0x000fec0003800000 */
.L_x_9677:
[----:B------:R-:W-:Y:S01]  /*1400*/  @P0 IMAD R13, R7, 0x4, R16 ;  /* 0x00000004070d0824 */ /* 0x000fe200078e0210 */
[----:B------:R-:W-:Y:S01]  /*1410*/  @P1 LEA R15, R5, R16, 0x2 ;  /* 0x00000010050f1211 */ /* 0x000fe200078e10ff */
[----:B------:R-:W-:-:S04]  /*1420*/  IMAD.MOV.U32 R14, RZ, RZ, RZ ;  /* 0x000000ffff0e7224 */ /* 0x000fc800078e00ff */
[----:B------:R-:W2:Y:S04]  /*1430*/  @P0 LDS R13, [R13] ;  /* 0x000000000d0d0984 */ /* 0x000ea80000000800 */
[----:B------:R-:W3:Y:S01]  /*1440*/  @P1 LDS R15, [R15] ;  /* 0x000000000f0f1984 */ /* 0x000ee20000000800 */
[----:B--2---:R-:W-:-:S04]  /*1450*/  @P0 IMAD R14, R26, R13, RZ ;  /* 0x0000000d1a0e0224 */ /* 0x004fc800078e02ff */
[----:B---3--:R-:W-:-:S07]  /*1460*/  @P1 IMAD R14, R25, R15, R14 ;  /* 0x0000000f190e1224 */ /* 0x008fce00078e020e */
.L_x_9679:
        /* <DEDUP_REMOVED lines=16> */
.L_x_9681:
[----:B------:R-:W-:-:S03]  /*1570*/  UMOV UR6, 0xffffffff ;  /* 0xffffffff00067882 */ /* 0x000fc60000000000 */
[----:B------:R-:W-:Y:S05]  /*1580*/  BRA.DIV UR6, `(.L_x_9683) ;  /* 0x0000000606407947 */ /* 0x000fea000b800000 */
[----:B--2---:R1:W2:Y:S02]  /*1590*/  SHFL.IDX PT, R15, R17, R0, 0x1e1f ;  /* 0x001e1f00110f7589 */ /* 0x0042a400000e0000 */
.L_x_9699:
[----:B--2---:R-:W-:Y:S01]  /*15a0*/  IMAD R15, R26, R15, RZ ;  /* 0x0000000f1a0f7224 */ /* 0x004fe200078e02ff */
[----:B------:R-:W-:Y:S06]  /*15b0*/  @!P1 BRA `(.L_x_9682) ;  /* 0x0000000000109947 */ /* 0x000fec0003800000 */
[----:B------:R-:W-:-:S03]  /*15c0*/  UMOV UR6, 0xffffffff ;  /* 0xffffffff00067882 */ /* 0x000fc60000000000 */
[----:B------:R-:W-:Y:S05]  /*15d0*/  BRA.DIV UR6, `(.L_x_9684) ;  /* 0x0000000606547947 */ /* 0x000fea000b800000 */
[----:B------:R2:W4:Y:S02]  /*15e0*/  SHFL.IDX PT, R16, R17, R6, 0x1e1f ;  /* 0x001e1f0611107589 */ /* 0x00052400000e0000 */
.L_x_9702:
[----:B---34-:R-:W-:-:S07]  /*15f0*/  IMAD R15, R25, R16, R15 ;  /* 0x00000010190f7224 */ /* 0x018fce00078e020f */
.L_x_9682:
[----:B------:R-:W-:Y:S01]  /*1600*/  IADD3 R9, PT, PT, R9, 0x2, RZ ;  /* 0x0000000209097810 */ /* 0x000fe20007ffe0ff */
[----:B------:R-:W-:Y:S01]  /*1610*/  IMAD.U32 R16, RZ, RZ, UR8 ;  /* 0x00000008ff107e24 */ /* 0x000fe2000f8e00ff */
[----:B------:R-:W-:Y:S02]  /*1620*/  IADD3 R8, PT, PT, R15, R14, R8 ;  /* 0x0000000e0f087210 */ /* 0x000fe40007ffe008 */
[----:B------:R-:W-:Y:S02]  /*1630*/  ISETP.NE.AND P3, PT, R9, R12, PT ;  /* 0x0000000c0900720c */ /* 0x000fe40003f65270 */
[----:B------:R-:W-:-:S11]  /*1640*/  LEA R11, R16, R11, 0x1 ;  /* 0x0000000b100b7211 */ /* 0x000fd600078e08ff */
[----:B------:R-:W-:Y:S05]  /*1650*/  @P3 BRA `(.L_x_9685) ;  /* 0xfffffffc00303947 */ /* 0x000fea000383ffff */
.L_x_9676:
[----:B------:R-:W-:Y:S05]  /*1660*/  BSYNC B0 ;  /* 0x0000000000007941 */ /* 0x000fea0003800000 */
.L_x_9675:
        /* <DEDUP_REMOVED lines=20> */
.L_x_9686:
[----:B------:R-:W-:-:S03]  /*17b0*/  UMOV UR6, 0xffffffff ;  /* 0xffffffff00067882 */ /* 0x000fc60000000000 */
[----:B------:R-:W-:Y:S05]  /*17c0*/  BRA.DIV UR6, `(.L_x_9688) ;  /* 0x0000000606007947 */ /* 0x000fea000b800000 */
[----:B0---4-:R0:W4:Y:S02]  /*17d0*/  SHFL.IDX PT, R9, R11, R0, 0x1e1f ;  /* 0x001e1f000b097589 */ /* 0x01112400000e0000 */
.L_x_9705:
[----:B--2-4-:R-:W-:Y:S01]  /*17e0*/  IMAD R10, R26, R9, RZ ;  /* 0x000000091a0a7224 */ /* 0x014fe200078e02ff */
[----:B------:R-:W-:Y:S06]  /*17f0*/  @!P1 BRA `(.L_x_9687) ;  /* 0x0000000000109947 */ /* 0x000fec0003800000 */
[----:B------:R-:W-:-:S03]  /*1800*/  UMOV UR6, 0xffffffff ;  /* 0xffffffff00067882 */ /* 0x000fc60000000000 */
[----:B------:R-:W-:Y:S05]  /*1810*/  BRA.DIV UR6, `(.L_x_9689) ;  /* 0x0000000606187947 */ /* 0x000fea000b800000 */
[----:B------:R2:W4:Y:S02]  /*1820*/  SHFL.IDX PT, R9, R11, R6, 0x1e1f ;  /* 0x001e1f060b097589 */ /* 0x00052400000e0000 */
.L_x_9708:
[----:B---34-:R-:W-:-:S07]  /*1830*/  IMAD R10, R25, R9, R10 ;  /* 0x00000009190a7224 */ /* 0x018fce00078e020a */
.L_x_9687:
[----:B------:R-:W-:-:S07]  /*1840*/  IMAD.IADD R8, R8, 0x1, R10 ;  /* 0x0000000108087824 */ /* 0x000fce00078e020a */
.L_x_9674:
[----:B------:R-:W4:Y:S01]  /*1850*/  S2R R9, SR_TID.X ;  /* 0x0000000000097919 */ /* 0x000f220000002100 */
[----:B------:R-:W-:Y:S01]  /*1860*/  MOV R12, UR15 ;  /* 0x0000000f000c7c02 */ /* 0x000fe20008000f00 */
[----:B------:R-:W-:Y:S05]  /*1870*/  WARPSYNC.ALL ;  /* 0x0000000000007948 */ /* 0x000fea0003800000 */
[----:B------:R-:W-:Y:S01]  /*1880*/  IMAD.SHL.U32 R12, R12, 0x4, RZ ;  /* 0x000000040c0c7824 */ /* 0x000fe200078e00ff */
[----:B0-2---:R-:W0:Y:S01]  /*1890*/  LDC.64 R10, c[0x0][0x3a0] ;  /* 0x0000e800ff0a7b82 */ /* 0x005e220000000a00 */
[----:B------:R-:W-:Y:S01]  /*18a0*/  MOV R14, UR4 ;  /* 0x00000004000e7c02 */ /* 0x000fe20008000f00 */
[----:B------:R-:W-:-:S04]  /*18b0*/  UIADD3 UR4, UPT, UPT, UR15, UR4, URZ ;  /* 0x000000040f047290 */ /* 0x000fc8000fffe0ff */
[----:B----4-:R-:W-:Y:S02]  /*18c0*/  IMAD R9, R14, 0x40, R9 ;  /* 0x000000400e097824 */ /* 0x010fe400078e0209 */
[----:B------:R-:W-:Y:S01]  /*18d0*/  BAR.SYNC.DEFER_BLOCKING 0x0 ;  /* 0x0000000000007b1d */ /* 0x000fe20000010000 */
[----:B------:R-:W-:Y:S01]  /*18e0*/  ISETP.LE.U32.AND P0, PT, R12, UR4, PT ;  /* 0x000000040c007c0c */ /* 0x000fe2000bf03070 */
[----:B0-----:R-:W-:-:S05]  /*18f0*/  IMAD.WIDE R10, R9, 0x4, R10 ;  /* 0x00000004090a7825 */ /* 0x001fca00078e020a */
[----:B------:R0:W-:Y:S07]  /*1900*/  STG.E desc[UR12][R10.64], R8 ;  /* 0x000000080a007986 */ /* 0x0001ee000c10190c */
[----:B------:R-:W-:Y:S05]  /*1910*/  @!P0 BRA `(.L_x_9690) ;  /* 0xfffffff000ac8947 */ /* 0x000fea000383ffff */
[----:B------:R-:W-:Y:S05]  /*1920*/  EXIT ;  /* 0x000000000000794d */ /* 0x000fea0003800000 */
.L_x_9678:
        /* <DEDUP_REMOVED lines=8> */
.L_x_9692:
[----:B------:R-:W-:Y:S05]  /*19b0*/  BSYNC B1 ;  /* 0x0000000000017941 */ /* 0x000fea0003800000 */
.L_x_9691:
[----:B------:R-:W-:Y:S01]  /*19c0*/  MOV R13, R18 ;  /* 0x00000012000d7202 */ /* 0x000fe20000000f00 */
[----:B------:R-:W-:Y:S06]  /*19d0*/  BRA `(.L_x_9693) ;  /* 0xfffffff8006c7947 */ /* 0x000fec000383ffff */
.L_x_9680:
        /* <DEDUP_REMOVED lines=8> */
.L_x_9695:
[----:B------:R-:W-:Y:S05]  /*1a60*/  BSYNC B1 ;  /* 0x0000000000017941 */ /* 0x000fea0003800000 */
.L_x_9694:
[----:B------:R-:W-:Y:S01]  /*1a70*/  IMAD.MOV.U32 R13, RZ, RZ, R18 ;  /* 0x000000ffff0d7224 */ /* 0x000fe200078e0012 */
[----:B------:R-:W-:Y:S06]  /*1a80*/  BRA `(.L_x_9696) ;  /* 0xfffffff800547947 */ /* 0x000fec000383ffff */
.L_x_9683:
[----:B------:R-:W-:Y:S01]  /*1a90*/  BSSY B1, `(.L_x_9697) ;  /* 0x0000007000017945 */ /* 0x000fe20003800000 */
[----:B------:R-:W-:Y:S01]  /*1aa0*/  MOV R19, R0 ;  /* 0x0000000000137202 */ /* 0x000fe20000000f00 */
[----:B------:R-:W-:Y:S01]  /*1ab0*/  IMAD.MOV.U32 R20, RZ, RZ, 0x1e1f ;  /* 0x00001e1fff147424 */ /* 0x000fe200078e00ff */
[----:B------:R-:W-:-:S07]  /*1ac0*/  MOV R18, 0xffffffff ;  /* 0xffffffff00127802 */ /* 0x000fce0000000f00 */
[----:B0-23--:R-:W-:Y:S05]  /*1ad0*/  WARPSYNC.COLLECTIVE R18, `(.L_x_9698) ;  /* 0x0000000012087348 */ /* 0x00dfea0003c00000 */
[----:B--2---:R1:W2:Y:S02]  /*1ae0*/  SHFL.IDX P3, R18, R17, R19, R20 ;  /* 0x0000001311127389 */ /* 0x0042a40000060014 */
[----:B0123--:R-:W-:Y:S05]  /*1af0*/  ENDCOLLECTIVE ;  /* 0x000000000000791b */ /* 0x00ffea0003800000 */
.L_x_9698:
[----:B------:R-:W-:Y:S05]  /*1b00*/  BSYNC B1 ;  /* 0x0000000000017941 */ /* 0x000fea0003800000 */
.L_x_9697:
[----:B------:R-:W-:Y:S01]  /*1b10*/  IMAD.MOV.U32 R15, RZ, RZ, R18 ;  /* 0x000000ffff0f7224 */ /* 0x000fe200078e0012 */
[----:B------:R-:W-:Y:S06]  /*1b20*/  BRA `(.L_x_9699) ;  /* 0xfffffff8009c7947 */ /* 0x000fec000383ffff */
.L_x_9684:
[----:B------:R-:W-:Y:S01]  /*1b30*/  BSSY B1, `(.L_x_9700) ;  /* 0x0000007000017945 */ /* 0x000fe20003800000 */
[----:B------:R-:W-:Y:S01]  /*1b40*/  MOV R19, R6 ;  /* 0x0000000600137202 */ /* 0x000fe20000000f00 */
[----:B------:R-:W-:Y:S01]  /*1b50*/  IMAD.MOV.U32 R20, RZ, RZ, 0x1e1f ;  /* 0x00001e1fff147424 */ /* 0x000fe200078e00ff */
[----:B------:R-:W-:-:S07]  /*1b60*/  MOV R18, 0xffffffff ;  /* 0xffffffff00127802 */ /* 0x000fce0000000f00 */
[----:B01-3--:R-:W-:Y:S05]  /*1b70*/  WARPSYNC.COLLECTIVE R18, `(.L_x_9701) ;  /* 0x0000000012087348 */ /* 0x00bfea0003c00000 */
[----:B------:R2:W4:Y:S02]  /*1b80*/  SHFL.IDX P3, R18, R17, R19, R20 ;  /* 0x0000001311127389 */ /* 0x0005240000060014 */
[----:B01234-:R-:W-:Y:S05]  /*1b90*/  ENDCOLLECTIVE ;  /* 0x000000000000791b */ /* 0x01ffea0003800000 */
.L_x_9701:
[----:B------:R-:W-:Y:S05]  /*1ba0*/  BSYNC B1 ;  /* 0x0000000000017941 */ /* 0x000fea0003800000 */
.L_x_9700:
[----:B------:R-:W-:Y:S01]  /*1bb0*/  IMAD.MOV.U32 R16, RZ, RZ, R18 ;  /* 0x000000ffff107224 */ /* 0x000fe200078e0012 */
[----:B------:R-:W-:Y:S06]  /*1bc0*/  BRA `(.L_x_9702) ;  /* 0xfffffff800887947 */ /* 0x000fec000383ffff */
.L_x_9688:
        /* <DEDUP_REMOVED lines=8> */
.L_x_9704:
[----:B------:R-:W-:Y:S05]  /*1c50*/  BSYNC B0 ;  /* 0x0000000000007941 */ /* 0x000fea0003800000 */
.L_x_9703:
[----:B------:R-:W-:Y:S01]  /*1c60*/  MOV R9, R18 ;  /* 0x0000001200097202 */ /* 0x000fe20000000f00 */
[----:B------:R-:W-:Y:S06]  /*1c70*/  BRA `(.L_x_9705) ;  /* 0xfffffff800d87947 */ /* 0x000fec000383ffff */
.L_x_9689:
        /* <DEDUP_REMOVED lines=8> */
.L_x_9707:
[----:B------:R-:W-:Y:S05]  /*1d00*/  BSYNC B0 ;  /* 0x0000000000007941 */ /* 0x000fea0003800000 */
.L_x_9706:
[----:B------:R-:W-:Y:S01]  /*1d10*/  IMAD.MOV.U32 R9, RZ, RZ, R18 ;  /* 0x000000ffff097224 */ /* 0x000fe200078e0012 */
[----:B------:R-:W-:Y:S06]  /*1d20*/  BRA `(.L_x_9708) ;  /* 0xfffffff800c07947 */ /* 0x000fec000383ffff */
        .weak           $__internal_208_$__cuda_sm20_div_s16
        .type           $__internal_208_$__cuda_sm20_div_s16,@function
        .size           $__internal_208_$__cuda_sm20_div_s16,(.L_x_38711 - $__internal_208_$__cuda_sm20_div_s16)
$__internal_208_$__cuda_sm20_div_s16:
        /* <DEDUP_REMOVED lines=25> */
[----:B------:R-:W-:Y:S05]  /*1ec0*/  RET.REL.NODEC R2 `(_Z9cuda_gemmIiLi128ELi4ELi1ELi64ELi2ELi2ELi64ELi1ELi0EEviiiPT_S1_S1_iii) ;  /* 0xffffffe0024c7950 */ /* 0x000fea0003c3ffff */
.L_x_9709:
        /* <DEDUP_REMOVED lines=11> */
.L_x_38711:


//--------------------- .text._Z9cuda_gemmIiLi128ELi4ELi1ELi64ELi2ELi2ELi64ELi0ELi1EEviiiPT_S1_S1_iii --------------------------
	.section	.text._Z9cuda_gemmIiLi128ELi4ELi1ELi64ELi2ELi2ELi64ELi0ELi1EEviiiPT_S1_S1_iii,"ax",@progbits
	.align	128
        .global         _Z9cuda_gemmIiLi128ELi4ELi1ELi64ELi2ELi2ELi64ELi0ELi1EEviiiPT_S1_S1_iii
        .type           _Z9cuda_gemmIiLi128ELi4ELi1ELi64ELi2ELi2ELi64ELi0ELi1EEviiiPT_S1_S1_iii,@function
        .size           _Z9cuda_gemmIiLi128ELi4ELi1ELi64ELi2ELi2ELi64ELi0ELi1EEviiiPT_S1_S1_iii,(.L_x_39437 - _Z9cuda_gemmIiLi128ELi4ELi1ELi64ELi2ELi2ELi64ELi0ELi1EEviiiPT_S1_S1_iii)
        .other          _Z9cuda_gemmIiLi128ELi4ELi1ELi64ELi2ELi2ELi64ELi0ELi1EEviiiPT_S1_S1_iii,@"STO_CUDA_ENTRY STV_DEFAULT"
_Z9cuda_gemmIiLi128ELi4ELi1ELi64ELi2ELi2ELi64ELi0ELi1EEviiiPT_S1_S1_iii:
.text._Z9cuda_gemmIiLi128ELi4ELi1ELi64ELi2ELi2ELi64ELi0ELi1EEviiiPT_S1_S1_iii:
        /* <DEDUP_REMOVED lines=13> */
.L_x_9712:
        /* <DEDUP_REMOVED lines=11> */
.L_x_9711:
[----:B------:R-:W-:Y:S05]  /*0180*/  BSYNC.RECONVERGENT B0 ;  /* 0x0000000000007941 */ /* 0x000fea0003800200 */
.L_x_9710:
[----:B------:R-:W1:Y:S08]  /*0190*/  LDC R2, c[0x0][0x374] ;  /* 0x0000dd00ff027b82 */ /* 0x000e700000000800 */
[----:B------:R-:W2:Y:S01]  /*01a0*/  S2UR UR10, SR_CTAID.Y ;  /* 0x00000000000a79c3 */ /* 0x000ea20000002600 */
[----:B-1----:R-:W-:-:S04]  /*01b0*/  SHF.L.U32 R2, R2, 0x2, RZ ;  /* 0x0000000202027819 */ /* 0x002fc800000006ff */
[----:B--2---:R-:W-:-:S13]  /*01c0*/  ISETP.LE.U32.AND P0, PT, R2, UR10, PT ;  /* 0x0000000a02007c0c */ /* 0x004fda000bf03070 */
[----:B------:R-:W-:Y:S05]  /*01d0*/  @P0 EXIT ;  /* 0x000000000000094d */ /* 0x000fea0003800000 */
[C---:B------:R-:W-:Y:S01]  /*01e0*/  ISETP.GT.U32.AND P1, PT, R0.reuse, 0xf, PT ;  /* 0x0000000f0000780c */ /* 0x040fe20003f24070 */
[----:B------:R-:W-:Y:S01]  /*01f0*/  BSSY.RECONVERGENT B0, `(.L_x_9713) ;  /* 0x0000018000007945 */ /* 0x000fe20003800200 */
[----:B------:R-:W-:-:S11]  /*0200*/  ISETP.GT.U32.AND P0, PT, R0, 0x3f, PT ;  /* 0x0000003f0000780c */ /* 0x000fd60003f04070 */
        /* <DEDUP_REMOVED lines=14> */
.L_x_9715:
        /* <DEDUP_REMOVED lines=8> */
.L_x_9714:
[----:B------:R-:W-:Y:S05]  /*0370*/  BSYNC.RECONVERGENT B0 ;  /* 0x0000000000007941 */ /* 0x000fea0003800200 */
.L_x_9713:
[----:B------:R-:W-:Y:S06]  /*0380*/  BAR.SYNC.DEFER_BLOCKING 0x0 ;  /* 0x0000000000007b1d */ /* 0x000fec0000010000 */
        /* <DEDUP_REMOVED lines=8> */
[----:B------:R-:W-:-:S05]  /*0410*/  LOP3.LUT R3, R4, 0x4, RZ, 0xc0, !PT ;  /* 0x0000000404037812 */ /* 0x000fca00078ec0ff */
[----:B------:R-:W-:Y:S01]  /*0420*/  IMAD.IADD R3, R2, 0x1, R3 ;  /* 0x0000000102037824 */ /* 0x000fe200078e0203 */
[----:B------:R-:W-:-:S05]  /*0430*/  LOP3.LUT R2, R0, 0x1, RZ, 0xc0, !PT ;  /* 0x0000000100027812 */ /* 0x000fca00078ec0ff */
[----:B------:R-:W1:Y:S01]  /*0440*/  LDS R3, [R3] ;  /* 0x0000000003037984 */ /* 0x000e620000000800 */
[----:B------:R-:W-:Y:S05]  /*0450*/  BRA.DIV UR4, `(.L_x_9717) ;  /* 0x0000000204187947 */ /* 0x000fea000b800000 */
.L_x_9720:
[----:B------:R-:W-:Y:S01]  /*0460*/  UMOV UR4, 0xffffffff ;  /* 0xffffffff00047882 */ /* 0x000fe20000000000 */
[----:B------:R-:W-:Y:S02]  /*0470*/  LOP3.LUT R0, R0, 0x1, RZ, 0xc, !PT ;  /* 0x0000000100007812 */ /* 0x000fe400078e0cff */
[----:B------:R-:W-:Y:S05]  /*0480*/  BRA.DIV UR4, `(.L_x_9718) ;  /* 0x0000000204287947 */ /* 0x000fea000b800000 */
.L_x_9716:
[----:B------:R-:W-:Y:S05]  /*0490*/  WARPSYNC.ALL ;  /* 0x0000000000007948 */ /* 0x000fea0003800000 */
[----:B------:R-:W-:Y:S06]  /*04a0*/  BAR.SYNC.DEFER_BLOCKING 0x0 ;  /* 0x0000000000007b1d */ /* 0x000fec0000010000 */
[----:B------:R-:W-:Y:S05]  /*04b0*/  EXIT ;  /* 0x000000000000794d */ /* 0x000fea0003800000 */
.L_x_9717:
[----:B------:R-:W-:Y:S01]  /*04c0*/  MOV R4, R2 ;  /* 0x0000000200047202 */ /* 0x000fe20000000f00 */
[----:B------:R-:W-:Y:S02]  /*04d0*/  IMAD.MOV.U32 R2, RZ, RZ, -0x1 ;  /* 0xffffffffff027424 */ /* 0x000fe400078e00ff */
[----:B------:R-:W-:-:S07]  /*04e0*/  IMAD.MOV.U32 R5, RZ, RZ, 0x1e1f ;  /* 0x00001e1fff057424 */ /* 0x000fce00078e00ff */
[----:B01----:R-:W-:Y:S05]  /*04f0*/  WARPSYNC.COLLECTIVE R2, `(.L_x_9719) ;  /* 0x0000000002087348 */ /* 0x003fea0003c00000 */
[----:B-1----:R1:W2:Y:S02]  /*0500*/  SHFL.IDX P0, R2, R3, R4, R5 ;  /* 0x0000000403027389 */ /* 0x0022a40000000005 */
[----:B012---:R-:W-:Y:S05]  /*0510*/  ENDCOLLECTIVE ;  /* 0x000000000000791b */ /* 0x007fea0003800000 */
.L_x_9719:
[----:B------:R-:W-:Y:S05]  /*0520*/  BRA `(.L_x_9720) ;  /* 0xfffffffc00cc7947 */ /* 0x000fea000383ffff */
.L_x_9718:
[----:B------:R-:W-:Y:S01]  /*0530*/  HFMA2 R5, -RZ, RZ, 0, 0.005977630615234375 ;  /* 0x00001e1fff057431 */ /* 0x000fe200000001ff */
[----:B------:R-:W-:Y:S01]  /*0540*/  BSSY B0, `(.L_x_9721) ;  /* 0x0000006000007945 */ /* 0x000fe20003800000 */
[----:B------:R-:W-:Y:S02]  /*0550*/  IMAD.MOV.U32 R4, RZ, RZ, R0 ;  /* 0x000000ffff047224 */ /* 0x000fe400078e0000 */
[----:B------:R-:W-:-:S07]  /*0560*/  IMAD.MOV.U32 R2, RZ, RZ, -0x1 ;  /* 0xffffffffff027424 */ /* 0x000fce00078e00ff */
[----:B01----:R-:W-:Y:S05]  /*0570*/  WARPSYNC.COLLECTIVE R2, `(.L_x_9722) ;  /* 0x0000000002087348 */ /* 0x003fea0003c00000 */
[----:B-1----:R1:W2:Y:S02]  /*0580*/  SHFL.IDX P0, R2, R3, R4, R5 ;  /* 0x0000000403027389 */ /* 0x0022a40000000005 */
[----:B012---:R-:W-:Y:S05]  /*0590*/  ENDCOLLECTIVE ;  /* 0x000000000000791b */ /* 0x007fea0003800000 */
.L_x_9722:
[----:B------:R-:W-:Y:S05]  /*05a0*/  BSYNC B0 ;  /* 0x0000000000007941 */ /* 0x000fea0003800000 */
.L_x_9721:
[----:B------:R-:W-:Y:S05]  /*05b0*/  BRA `(.L_x_9716) ;  /* 0xfffffffc00b47947 */ /* 0x000fea000383ffff */
.L_x_9723:
        /* <DEDUP_REMOVED lines=12> */
.L_x_39437:


//--------------------- .text._Z9cuda_gemmIiLi128ELi4ELi1ELi64ELi2ELi2ELi64ELi0ELi0EEviiiPT_S1_S1_iii --------------------------
	.section	.text._Z9cuda_gemmIiLi128ELi4ELi1ELi64ELi2ELi2ELi64ELi0ELi0EEviiiPT_S1_S1_iii,"ax",@progbits
	.align	128
        .global         _Z9cuda_gemmIiLi128ELi4ELi1ELi64ELi2ELi2ELi64ELi0ELi0EEviiiPT_S1_S1_iii
        .type           _Z9cuda_gemmIiLi128ELi4ELi1ELi64ELi2ELi2ELi64ELi0ELi0EEviiiPT_S1_S1_iii,@function
        .size           _Z9cuda_gemmIiLi128ELi4ELi1ELi64ELi2ELi2ELi64ELi0ELi0EEviiiPT_S1_S1_iii,(.L_x_38712 - _Z9cuda_gemmIiLi128ELi4ELi1ELi64ELi2ELi2ELi64ELi0ELi0EEviiiPT_S1_S1_iii)
        .other          _Z9cuda_gemmIiLi128ELi4ELi1ELi64ELi2ELi2ELi64ELi0ELi0EEviiiPT_S1_S1_iii,@"STO_CUDA_ENTRY STV_DEFAULT"
_Z9cuda_gemmIiLi128ELi4ELi1ELi64ELi2ELi2ELi64ELi0ELi0EEviiiPT_S1_S1_iii:
.text._Z9cuda_gemmIiLi128ELi4ELi1ELi64ELi2ELi2ELi64ELi0ELi0EEviiiPT_S1_S1_iii:
        /* <DEDUP_REMOVED lines=58> */
.L_x_9726:
        /* <DEDUP_REMOVED lines=25> */
.L_x_9725:
[----:B------:R-:W-:Y:S05]  /*0530*/  BSYNC.RECONVERGENT B0 ;  /* 0x0000000000007941 */ /* 0x000fea0003800200 */
.L_x_9724:
[----:B------:R-:W-:Y:S01]  /*0540*/  MOV R4, 0x570 ;  /* 0x0000057000047802 */ /* 0x000fe20000000f00 */
[----:B------:R-:W-:-:S12]  /*0550*/  UPRMT UR7, UR16, 0x9910, URZ ;  /* 0x0000991010077896 */ /* 0x000fd800080000ff */
[----:B0-----:R-:W-:Y:S05]  /*0560*/  CALL.REL.NOINC `($__internal_209_$__cuda_sm20_div_s16) ;  /* 0x0000001400fc7944 */ /* 0x001fea0003c00000 */
        /* <DEDUP_REMOVED lines=107> */
.L_x_9748:
        /* <DEDUP_REMOVED lines=43> */
.L_x_9730:
[----:B------:R-:W-:Y:S05]  /*0ed0*/  BSYNC.RECONVERGENT B1 ;  /* 0x0000000000017941 */ /* 0x000fea0003800200 */
.L_x_9729:
        /* <DEDUP_REMOVED lines=15> */
.L_x_9731:
        /* <DEDUP_REMOVED lines=32> */
.L_x_9728:
[----:B------:R-:W-:Y:S05]  /*11d0*/  BSYNC.RECONVERGENT B0 ;  /* 0x0000000000007941 */ /* 0x000fea0003800200 */
.L_x_9727:
        /* <DEDUP_REMOVED lines=26> */
.L_x_9743:
        /* <DEDUP_REMOVED lines=9> */
.L_x_9751:
[----:B0--3--:R-:W-:Y:S01]  /*1410*/  IMAD R15, R29, R14, RZ ;  /* 0x0000000e1d0f7224 */ /* 0x009fe200078e02ff */
[----:B------:R-:W-:Y:S06]  /*1420*/  @!P0 BRA `(.L_x_9737) ;  /* 0x0000000000308947 */ /* 0x000fec0003800000 */
[----:B------:R-:W-:-:S03]  /*1430*/  UMOV UR7, 0xffffffff ;  /* 0xffffffff00077882 */ /* 0x000fc60000000000 */
[----:B------:R-:W-:Y:S05]  /*1440*/  BRA.DIV UR7, `(.L_x_9738) ;  /* 0x0000000607787947 */ /* 0x000fea000b800000 */
[----:B--2---:R0:W2:Y:S02]  /*1450*/  SHFL.IDX PT, R13, R13, R2, 0x1e1f ;  /* 0x001e1f020d0d7589 */ /* 0x0040a400000e0000 */
.L_x_9754:
[----:B--2-4-:R-:W-:Y:S01]  /*1460*/  IMAD R15, R28, R13, R15 ;  /* 0x0000000d1c0f7224 */ /* 0x014fe200078e020f */
[----:B------:R-:W-:Y:S06]  /*1470*/  BRA `(.L_x_9737) ;  /* 0x00000000001c7947 */ /* 0x000fec0003800000 */
.L_x_9735:
[----:B------:R-:W-:Y:S01]  /*1480*/  @P1 LEA R13, R0, R18, 0x2 ;  /* 0x00000012000d1211 */ /* 0x000fe200078e10ff */
[----:B------:R-:W-:Y:S02]  /*1490*/  @P0 IMAD R16, R3, 0x4, R18 ;  /* 0x0000000403100824 */ /* 0x000fe400078e0212 */
[----:B------:R-:W-:Y:S02]  /*14a0*/  HFMA2 R15, -RZ, RZ, 0, 0 ;  /* 0x00000000ff0f7431 */ /* 0x000fe400000001ff */
[----:B------:R-:W3:Y:S04]  /*14b0*/  @P1 LDS R14, [R13] ;  /* 0x000000000d0e1984 */ /* 0x000ee80000000800 */
[----:B------:R-:W4:Y:S01]  /*14c0*/  @P0 LDS R16, [R16] ;  /* 0x0000000010100984 */ /* 0x000f220000000800 */
[----:B---3--:R-:W-:-:S04]  /*14d0*/  @P1 IMAD R15, R29, R14, RZ ;  /* 0x0000000e1d0f1224 */ /* 0x008fc800078e02ff */
[----:B----4-:R-:W-:-:S07]  /*14e0*/  @P0 IMAD R15, R28, R16, R15 ;  /* 0x000000101c0f0224 */ /* 0x010fce00078e020f */
.L_x_9737:
        /* <DEDUP_REMOVED lines=16> */
.L_x_9739:
[----:B------:R-:W-:-:S03]  /*15f0*/  UMOV UR7, 0xffffffff ;  /* 0xffffffff00077882 */ /* 0x000fc60000000000 */
[----:B------:R-:W-:Y:S05]  /*1600*/  BRA.DIV UR7, `(.L_x_9741) ;  /* 0x0000000607347947 */ /* 0x000fea000b800000 */
[----:B--23--:R2:W3:Y:S02]  /*1610*/  SHFL.IDX PT, R14, R19, R24, 0x1e1f ;  /* 0x001e1f18130e7589 */ /* 0x00c4e400000e0000 */
.L_x_9757:
[----:B---3--:R-:W-:Y:S01]  /*1620*/  IMAD R17, R29, R14, RZ ;  /* 0x0000000e1d117224 */ /* 0x008fe200078e02ff */
[----:B------:R-:W-:Y:S06]  /*1630*/  @!P0 BRA `(.L_x_9740) ;  /* 0x0000000000108947 */ /* 0x000fec0003800000 */
[----:B------:R-:W-:-:S03]  /*1640*/  UMOV UR7, 0xffffffff ;  /* 0xffffffff00077882 */ /* 0x000fc60000000000 */
[----:B------:R-:W-:Y:S05]  /*1650*/  BRA.DIV UR7, `(.L_x_9742) ;  /* 0x0000000607447947 */ /* 0x000fea000b800000 */
[----:B------:R3:W0:Y:S02]  /*1660*/  SHFL.IDX PT, R14, R19, R2, 0x1e1f ;  /* 0x001e1f02130e7589 */ /* 0x00062400000e0000 */
.L_x_9760:
[----:B0---4-:R-:W-:-:S07]  /*1670*/  IMAD R17, R28, R14, R17 ;  /* 0x0000000e1c117224 */ /* 0x011fce00078e0211 */
.L_x_9740:
[----:B------:R-:W-:Y:S01]  /*1680*/  IMAD.U32 R14, RZ, RZ, UR9 ;  /* 0x00000009ff0e7e24 */ /* 0x000fe2000f8e00ff */
[----:B------:R-:W-:-:S04]  /*1690*/  IADD3 R8, PT, PT, R17, R15, R8 ;  /* 0x0000000f11087210 */ /* 0x000fc80007ffe008 */
[----:B------:R-:W-:Y:S01]  /*16a0*/  LEA R11, R14, R11, 0x1 ;  /* 0x0000000b0e0b7211 */ /* 0x000fe200078e08ff */
[----:B------:R-:W-:Y:S06]  /*16b0*/  @P4 BRA `(.L_x_9743) ;  /* 0xfffffffc00304947 */ /* 0x000fec000383ffff */
.L_x_9734:
[----:B------:R-:W-:Y:S05]  /*16c0*/  BSYNC B0 ;  /* 0x0000000000007941 */ /* 0x000fea0003800000 */
.L_x_9733:
        /* <DEDUP_REMOVED lines=20> */
.L_x_9744:
[----:B------:R-:W-:-:S03]  /*1810*/  UMOV UR7, 0xffffffff ;  /* 0xffffffff00077882 */ /* 0x000fc60000000000 */
[----:B------:R-:W-:Y:S05]  /*1820*/  BRA.DIV UR7, `(.L_x_9746) ;  /* 0x0000000207f47947 */ /* 0x000fea000b800000 */
[----:B0-----:R0:W0:Y:S02]  /*1830*/  SHFL.IDX PT, R10, R11, R24, 0x1e1f ;  /* 0x001e1f180b0a7589 */ /* 0x00102400000e0000 */
.L_x_9763:
[----:B0--3--:R-:W-:Y:S01]  /*1840*/  IMAD R9, R29, R10, RZ ;  /* 0x0000000a1d097224 */ /* 0x009fe200078e02ff */
[----:B------:R-:W-:Y:S06]  /*1850*/  @!P0 BRA `(.L_x_9745) ;  /* 0x0000000000108947 */ /* 0x000fec0003800000 */
[----:B------:R-:W-:-:S03]  /*1860*/  UMOV UR7, 0xffffffff ;  /* 0xffffffff00077882 */ /* 0x000fc60000000000 */
[----:B------:R-:W-:Y:S05]  /*1870*/  BRA.DIV UR7, `(.L_x_9747) ;  /* 0x00000006070c7947 */ /* 0x000fea000b800000 */
[----:B------:R0:W3:Y:S02]  /*1880*/  SHFL.IDX PT, R10, R11, R2, 0x1e1f ;  /* 0x001e1f020b0a7589 */ /* 0x0000e400000e0000 */
.L_x_9766:
[----:B---34-:R-:W-:-:S07]  /*1890*/  IMAD R9, R28, R10, R9 ;  /* 0x0000000a1c097224 */ /* 0x018fce00078e0209 */
.L_x_9745:
[----:B------:R-:W-:-:S07]  /*18a0*/  IMAD.IADD R8, R8, 0x1, R9 ;  /* 0x0000000108087824 */ /* 0x000fce00078e0209 */
.L_x_9732:
        /* <DEDUP_REMOVED lines=14> */
.L_x_9736:
        /* <DEDUP_REMOVED lines=8> */
.L_x_9750:
[----:B------:R-:W-:Y:S05]  /*1a10*/  BSYNC B1 ;  /* 0x0000000000017941 */ /* 0x000fea0003800000 */
.L_x_9749:
[----:B------:R-:W-:Y:S05]  /*1a20*/  BRA `(.L_x_9751) ;  /* 0xfffffff800787947 */ /* 0x000fea000383ffff */
.L_x_9738:
        /* <DEDUP_REMOVED lines=8> */
.L_x_9753:
[----:B------:R-:W-:Y:S05]  /*1ab0*/  BSYNC B1 ;  /* 0x0000000000017941 */ /* 0x000fea0003800000 */
.L_x_9752:
[----:B------:R-:W-:Y:S01]  /*1ac0*/  IMAD.MOV.U32 R13, RZ, RZ, R14 ;  /* 0x000000ffff0d7224 */ /* 0x000fe200078e000e */
[----:B------:R-:W-:Y:S06]  /*1ad0*/  BRA `(.L_x_9754) ;  /* 0xfffffff800607947 */ /* 0x000fec000383ffff */
.L_x_9741:
[----:B------:R-:W-:Y:S01]  /*1ae0*/  BSSY B1, `(.L_x_9755) ;  /* 0x0000007000017945 */ /* 0x000fe20003800000 */
[----:B------:R-:W-:Y:S01]  /*1af0*/  MOV R16, R24 ;  /* 0x0000001800107202 */ /* 0x000fe20000000f00 */
[----:B------:R-:W-:Y:S01]  /*1b00*/  IMAD.MOV.U32 R21, RZ, RZ, 0x1e1f ;  /* 0x00001e1fff157424 */ /* 0x000fe200078e00ff */
[----:B--2---:R-:W-:-:S07]  /*1b10*/  MOV R14, 0xffffffff ;  /* 0xffffffff000e7802 */ /* 0x004fce0000000f00 */
[----:B01-34-:R-:W-:Y:S05]  /*1b20*/  WARPSYNC.COLLECTIVE R14, `(.L_x_9756) ;  /* 0x000000000e087348 */ /* 0x01bfea0003c00000 */
[----:B---3--:R2:W3:Y:S02]  /*1b30*/  SHFL.IDX P3, R14, R19, R16, R21 ;  /* 0x00000010130e7389 */ /* 0x0084e40000060015 */
[----:B01234-:R-:W-:Y:S05]  /*1b40*/  ENDCOLLECTIVE ;  /* 0x000000000000791b */ /* 0x01ffea0003800000 */
.L_x_9756:
[----:B------:R-:W-:Y:S05]  /*1b50*/  BSYNC B1 ;  /* 0x0000000000017941 */ /* 0x000fea0003800000 */
.L_x_9755:
[----:B------:R-:W-:Y:S05]  /*1b60*/  BRA `(.L_x_9757) ;  /* 0xfffffff800ac7947 */ /* 0x000fea000383ffff */
.L_x_9742:
[----:B------:R-:W-:Y:S01]  /*1b70*/  HFMA2 R21, -RZ, RZ, 0, 0.005977630615234375 ;  /* 0x00001e1fff157431 */ /* 0x000fe200000001ff */
[----:B------:R-:W-:Y:S01]  /*1b80*/  BSSY B1, `(.L_x_9758) ;  /* 0x0000006000017945 */ /* 0x000fe20003800000 */
[----:B------:R-:W-:Y:S02]  /*1b90*/  IMAD.MOV.U32 R16, RZ, RZ, R2 ;  /* 0x000000ffff107224 */ /* 0x000fe400078e0002 */
[----:B------:R-:W-:-:S07]  /*1ba0*/  IMAD.MOV.U32 R14, RZ, RZ, -0x1 ;  /* 0xffffffffff0e7424 */ /* 0x000fce00078e00ff */
[----:B012-4-:R-:W-:Y:S05]  /*1bb0*/  WARPSYNC.COLLECTIVE R14, `(.L_x_9759) ;  /* 0x000000000e087348 */ /* 0x017fea0003c00000 */
[----:B------:R3:W0:Y:S02]  /*1bc0*/  SHFL.IDX P3, R14, R19, R16, R21 ;  /* 0x00000010130e7389 */ /* 0x0006240000060015 */
[----:B01234-:R-:W-:Y:S05]  /*1bd0*/  ENDCOLLECTIVE ;  /* 0x000000000000791b */ /* 0x01ffea0003800000 */
.L_x_9759:
[----:B------:R-:W-:Y:S05]  /*1be0*/  BSYNC B1 ;  /* 0x0000000000017941 */ /* 0x000fea0003800000 */
.L_x_9758:
[----:B------:R-:W-:Y:S05]  /*1bf0*/  BRA `(.L_x_9760) ;  /* 0xfffffff8009c7947 */ /* 0x000fea000383ffff */
.L_x_9746:
        /* <DEDUP_REMOVED lines=8> */
.L_x_9762:
[----:B------:R-:W-:Y:S05]  /*1c80*/  BSYNC B0 ;  /* 0x0000000000007941 */ /* 0x000fea0003800000 */
.L_x_9761:
[----:B------:R-:W-:Y:S01]  /*1c90*/  MOV R10, R14 ;  /* 0x0000000e000a7202 */ /* 0x000fe20000000f00 */
[----:B------:R-:W-:Y:S06]  /*1ca0*/  BRA `(.L_x_9763) ;  /* 0xfffffff800e47947 */ /* 0x000fec000383ffff */
.L_x_9747:
        /* <DEDUP_REMOVED lines=8> */
.L_x_9765:
[----:B------:R-:W-:Y:S05]  /*1d30*/  BSYNC B0 ;  /* 0x0000000000007941 */ /* 0x000fea0003800000 */
.L_x_9764:
[----:B------:R-:W-:Y:S01]  /*1d40*/  IMAD.MOV.U32 R10, RZ, RZ, R14 ;  /* 0x000000ffff0a7224 */ /* 0x000fe200078e000e */
[----:B------:R-:W-:Y:S06]  /*1d50*/  BRA `(.L_x_9766) ;  /* 0xfffffff800cc7947 */ /* 0x000fec000383ffff */
        .weak           $__internal_209_$__cuda_sm20_div_s16
        .type           $__internal_209_$__cuda_sm20_div_s16,@function
        .size           $__internal_209_$__cuda_sm20_div_s16,(.L_x_38712 - $__internal_209_$__cuda_sm20_div_s16)
$__internal_209_$__cuda_sm20_div_s16:
        /* <DEDUP_REMOVED lines=25> */
[----:B------:R-:W-:Y:S05]  /*1ef0*/  RET.REL.NODEC R2 `(_Z9cuda_gemmIiLi128ELi4ELi1ELi64ELi2ELi2ELi64ELi0ELi0EEviiiPT_S1_S1_iii) ;  /* 0xffffffe002407950 */ /* 0x000fea0003c3ffff */
.L_x_9767:
        /* <DEDUP_REMOVED lines=16> */
.L_x_38712:


//--------------------- .text._Z9cuda_gemmIiLi128ELi4ELi1ELi32ELi128ELi128ELi64ELi1ELi1EEviiiPT_S1_S1_iii --------------------------
	.section	.text._Z9cuda_gemmIiLi128ELi4ELi1ELi32ELi128ELi128ELi64ELi1ELi1EEviiiPT_S1_S1_iii,"ax",@progbits
	.align	128
        .global         _Z9cuda_gemmIiLi128ELi4ELi1ELi32ELi128ELi128ELi64ELi1ELi1EEviiiPT_S1_S1_iii
        .type           _Z9cuda_gemmIiLi128ELi4ELi1ELi32ELi128ELi128ELi64ELi1ELi1EEviiiPT_S1_S1_iii,@function
        .size           _Z9cuda_gemmIiLi128ELi4ELi1ELi32ELi128ELi128ELi64ELi1ELi1EEviiiPT_S1_S1_iii,(.L_x_39439 - _Z9cuda_gemmIiLi128ELi4ELi1ELi32ELi128ELi128ELi64ELi1ELi1EEviiiPT_S1_S1_iii)
        .other          _Z9cuda_gemmIiLi128ELi4ELi1ELi32ELi128ELi128ELi64ELi1ELi1EEviiiPT_S1_S1_iii,@"STO_CUDA_ENTRY STV_DEFAULT"
_Z9cuda_gemmIiLi128ELi4ELi1ELi32ELi128ELi128ELi64ELi1ELi1EEviiiPT_S1_S1_iii:
.text._Z9cuda_gemmIiLi128ELi4ELi1ELi32ELi128ELi128ELi64ELi1ELi1EEviiiPT_S1_S1_iii:
        /* <DEDUP_REMOVED lines=46> */
.L_x_9778:
        /* <DEDUP_REMOVED lines=17> */
.L_x_9771:
[----:B------:R-:W-:Y:S05]  /*03f0*/  BSYNC.RECONVERGENT B1 ;  /* 0x0000000000017941 */ /* 0x000fea0003800200 */
.L_x_9770:
[----:B------:R-:W-:Y:S05]  /*0400*/  @!P1 BRA `(.L_x_9769) ;  /* 0x0000000000309947 */ /* 0x000fea0003800000 */
[----:B------:R-:W-:-:S07]  /*0410*/  LEA R3, R2, UR5, 0x2 ;  /* 0x0000000502037c11 */ /* 0x000fce000f8e10ff */
.L_x_9772:
        /* <DEDUP_REMOVED lines=11> */
.L_x_9769:
[----:B------:R-:W-:Y:S05]  /*04d0*/  BSYNC.RECONVERGENT B0 ;  /* 0x0000000000007941 */ /* 0x000fea0003800200 */
.L_x_9768:
        /* <DEDUP_REMOVED lines=36> */
.L_x_9776:
[----:B------:R-:W-:Y:S05]  /*0720*/  BSYNC.RECONVERGENT B1 ;  /* 0x0000000000017941 */ /* 0x000fea0003800200 */
.L_x_9775:
[----:B--234-:R-:W2:Y:S01]  /*0730*/  LDC.64 R2, c[0x0][0x3a0] ;  /* 0x0000e800ff027b82 */ /* 0x01cea20000000a00 */
[----:B------:R-:W-:-:S13]  /*0740*/  ISETP.GE.U32.AND P0, PT, R17, 0x3, PT ;  /* 0x000000031100780c */ /* 0x000fda0003f06070 */
[----:B------:R-:W-:Y:S05]  /*0750*/  @!P0 BRA `(.L_x_9774) ;  /* 0x0000000000588947 */ /* 0x000fea0003800000 */
.L_x_9777:
        /* <DEDUP_REMOVED lines=22> */
.L_x_9774:
[----:B------:R-:W-:Y:S05]  /*08c0*/  BSYNC.RECONVERGENT B0 ;  /* 0x0000000000007941 */ /* 0x000fea0003800200 */
.L_x_9773:
[----:B------:R-:W-:-:S05]  /*08d0*/  IMAD.IADD R19, R0, 0x1, R19 ;  /* 0x0000000100137824 */ /* 0x000fca00078e0213 */
[----:B------:R-:W-:-:S13]  /*08e0*/  ISETP.GE.U32.AND P0, PT, R19, R12, PT ;  /* 0x0000000c1300720c */ /* 0x000fda0003f06070 */
[----:B------:R-:W-:Y:S05]  /*08f0*/  @!P0 BRA `(.L_x_9778) ;  /* 0xfffffff800788947 */ /* 0x000fea000383ffff */
[----:B------:R-:W-:Y:S05]  /*0900*/  EXIT ;  /* 0x000000000000794d */ /* 0x000fea0003800000 */
.L_x_9779:
        /* <DEDUP_REMOVED lines=15> */
.L_x_39439:


//--------------------- .text._Z9cuda_gemmIiLi128ELi4ELi1ELi32ELi128ELi128ELi64ELi1ELi0EEviiiPT_S1_S1_iii --------------------------
	.section	.text._Z9cuda_gemmIiLi128ELi4ELi1ELi32ELi128ELi128ELi64ELi1ELi0EEviiiPT_S1_S1_iii,"ax",@progbits
	.align	128
        .global         _Z9cuda_gemmIiLi128ELi4ELi1ELi32ELi128ELi128ELi64ELi1ELi0EEviiiPT_S1_S1_iii
        .type           _Z9cuda_gemmIiLi128ELi4ELi1ELi32ELi128ELi128ELi64ELi1ELi0EEviiiPT_S1_S1_iii,@function
        .size           _Z9cuda_gemmIiLi128ELi4ELi1ELi32ELi128ELi128ELi64ELi1ELi0EEviiiPT_S1_S1_iii,(.L_x_38713 - _Z9cuda_gemmIiLi128ELi4ELi1ELi32ELi128ELi128ELi64ELi1ELi0EEviiiPT_S1_S1_iii)
        .other          _Z9cuda_gemmIiLi128ELi4ELi1ELi32ELi128ELi128ELi64ELi1ELi0EEviiiPT_S1_S1_iii,@"STO_CUDA_ENTRY STV_DEFAULT"
_Z9cuda_gemmIiLi128ELi4ELi1ELi32ELi128ELi128ELi64ELi1ELi0EEviiiPT_S1_S1_iii:
.text._Z9cuda_gemmIiLi128ELi4ELi1ELi32ELi128ELi128ELi64ELi1ELi0EEviiiPT_S1_S1_iii:
        /* <DEDUP_REMOVED lines=210> */
[----:B------:R-:W-:Y:S05]  /*0d20*/  CALL.REL.NOINC `($__internal_210_$__cuda_sm20_div_s16) ;  /* 0x0000002400bc7944 */ /* 0x000fea0003c00000 */
        /* <DEDUP_REMOVED lines=9> */
.L_x_9833:
        /* <DEDUP_REMOVED lines=30> */
.L_x_9783:
[----:B------:R-:W-:Y:S05]  /*0fa0*/  BSYNC.RECONVERGENT B1 ;  /* 0x0000000000017941 */ /* 0x000fea0003800200 */
.L_x_9782:
[----:B------:R-:W-:Y:S05]  /*0fb0*/  @!P1 BRA `(.L_x_9781) ;  /* 0x0000000000449947 */ /* 0x000fea0003800000 */
[----:B------:R-:W2:Y:S01]  /*0fc0*/  S2UR UR10, SR_CgaCtaId ;  /* 0x00000000000a79c3 */ /* 0x000ea20000008800 */
[----:B------:R-:W-:Y:S02]  /*0fd0*/  UMOV UR5, 0x400 ;  /* 0x0000040000057882 */ /* 0x000fe40000000000 */
[----:B------:R-:W-:-:S04]  /*0fe0*/  UIADD3 UR5, UPT, UPT, UR5, 0x900, URZ ;  /* 0x0000090005057890 */ /* 0x000fc8000fffe0ff */
[----:B--2---:R-:W-:-:S06]  /*0ff0*/  ULEA UR5, UR10, UR5, 0x18 ;  /* 0x000000050a057291 */ /* 0x004fcc000f8ec0ff */
[----:B01----:R-:W-:-:S07]  /*1000*/  LEA R35, R34, UR5, 0x2 ;  /* 0x0000000522237c11 */ /* 0x003fce000f8e10ff */
.L_x_9784:
        /* <DEDUP_REMOVED lines=12> */
.L_x_9781:
[----:B------:R-:W-:Y:S05]  /*10d0*/  BSYNC.RECONVERGENT B0 ;  /* 0x0000000000007941 */ /* 0x000fea0003800200 */
.L_x_9780:
[----:B------:R-:W-:Y:S01]  /*10e0*/  PLOP3.LUT P0, PT, PT, PT, PT, 0x80, 0x8 ;  /* 0x000000000008781c */ /* 0x000fe20003f0f070 */
[----:B-12---:R-:W-:Y:S01]  /*10f0*/  IMAD.MOV.U32 R43, RZ, RZ, RZ ;  /* 0x000000ffff2b7224 */ /* 0x006fe200078e00ff */
[----:B------:R-:W1:Y:S11]  /*1100*/  LDCU UR14, c[0x0][0x3a8] ;  /* 0x00007500ff0e77ac */ /* 0x000e760008000800 */
.L_x_9827:
        /* <DEDUP_REMOVED lines=8> */
[----:B------:R-:W-:-:S03]  /*1190*/  IMAD.SHL.U32 R34, R34, 0x4, RZ ;  /* 0x0000000422227824 */ /* 0x000fc600078e00ff */
[----:B------:R-:W-:Y:S02]  /*11a0*/  VIADD R35, R35, 0x880 ;  /* 0x0000088023237836 */ /* 0x000fe40000000000 */
[----:B------:R-:W-:-:S03]  /*11b0*/  VIADD R51, R43, UR5 ;  /* 0x000000052b337c36 */ /* 0x000fc60008000000 */
[----:B--2---:R-:W-:-:S07]  /*11c0*/  LEA R49, R44, R35, 0x18 ;  /* 0x000000232c317211 */ /* 0x004fce00078ec0ff */
.L_x_9787:
[----:B--2---:R-:W0:Y:S01]  /*11d0*/  LDC.64 R44, c[0x0][0x390] ;  /* 0x0000e400ff2c7b82 */ /* 0x004e220000000a00 */
[----:B------:R-:W-:-:S05]  /*11e0*/  IADD3 R35, PT, PT, R51, R34, RZ ;  /* 0x0000002233237210 */ /* 0x000fca0007ffe0ff */
        /* <DEDUP_REMOVED lines=8> */
.L_x_9786:
[----:B-1----:R-:W-:Y:S05]  /*1270*/  BSYNC.RECONVERGENT B0 ;  /* 0x0000000000007941 */ /* 0x002fea0003800200 */
.L_x_9785:
[----:B------:R-:W-:Y:S02]  /*1280*/  VIADD R43, R43, UR6 ;  /* 0x000000062b2b7c36 */ /* 0x000fe40008000000 */
[----:B--2---:R-:W-:-:S07]  /*1290*/  IMAD.MOV.U32 R44, RZ, RZ, RZ ;  /* 0x000000ffff2c7224 */ /* 0x004fce00078e00ff */
.L_x_9826:
[----:B-1----:R-:W1:Y:S01]  /*12a0*/  S2R R34, SR_CTAID.X ;  /* 0x0000000000227919 */ /* 0x002e620000002500 */
[----:B0-----:R-:W0:Y:S01]  /*12b0*/  S2R R35, SR_TID.X ;  /* 0x0000000000237919 */ /* 0x001e220000002100 */
[----:B-1----:R-:W-:-:S04]  /*12c0*/  SHF.L.U32 R34, R34, 0x6, RZ ;  /* 0x0000000622227819 */ /* 0x002fc800000006ff */
[----:B------:R-:W-:Y:S02]  /*12d0*/  LOP3.LUT R34, R34, 0x40, RZ, 0xc0, !PT ;  /* 0x0000004022227812 */ /* 0x000fe400078ec0ff */
[--C-:B0-----:R-:W-:Y:S02]  /*12e0*/  SHF.R.U32.HI R46, RZ, 0x4, R35.reuse ;  /* 0x00000004ff2e7819 */ /* 0x101fe40000011623 */
[----:B------:R-:W-:-:S05]  /*12f0*/  LOP3.LUT R34, R34, 0xf, R35, 0xf8, !PT ;  /* 0x0000000f22227812 */ /* 0x000fca00078ef823 */
[----:B--234-:R-:W-:-:S07]  /*1300*/  IMAD.IADD R48, R34, 0x1, R44 ;  /* 0x0000000122307824 */ /* 0x01cfce00078e022c */
.L_x_9788:
[----:B0-----:R-:W0:Y:S01]  /*1310*/  LDC.64 R34, c[0x0][0x398] ;  /* 0x0000e600ff227b82 */ /* 0x001e220000000a00 */
[----:B------:R-:W-:-:S04]  /*1320*/  IMAD.IADD R45, R43, 0x1, R46 ;  /* 0x000000012b2d7824 */ /* 0x000fc800078e022e */
        /* <DEDUP_REMOVED lines=16> */
.L_x_9825:
        /* <DEDUP_REMOVED lines=88> */
.L_x_9824:
        /* <DEDUP_REMOVED lines=11> */
.L_x_9835:
[----:B0--3--:R-:W-:-:S07]  /*1a60*/  IMAD R34, R46, R69, RZ ;  /* 0x000000452e227224 */ /* 0x009fce00078e02ff */
.L_x_9792:
[----:B------:R-:W-:-:S13]  /*1a70*/  ISETP.GE.AND P3, PT, R64, 0x2, PT ;  /* 0x000000024000780c */ /* 0x000fda0003f66270 */
[----:B------:R-:W-:Y:S05]  /*1a80*/  @!P3 BRA `(.L_x_9794) ;  /* 0x000000000010b947 */ /* 0x000fea0003800000 */
[----:B------:R-:W-:-:S03]  /*1a90*/  UMOV UR5, 0xffffffff ;  /* 0xffffffff00057882 */ /* 0x000fc60000000000 */
[----:B------:R-:W-:Y:S05]  /*1aa0*/  BRA.DIV UR5, `(.L_x_9795) ;  /* 0x00000012053c7947 */ /* 0x000fea000b800000 */
[----:B------:R3:W4:Y:S02]  /*1ab0*/  SHFL.IDX PT, R65, R68, R4, 0x1f ;  /* 0x00001f0444417589 */ /* 0x00072400000e0000 */
.L_x_9838:
[----:B----4-:R-:W-:-:S07]  /*1ac0*/  IMAD R34, R47, R65, R34 ;  /* 0x000000412f227224 */ /* 0x010fce00078e0222 */
.L_x_9794:
[----:B------:R-:W-:-:S13]  /*1ad0*/  ISETP.GE.AND P3, PT, R64, 0x3, PT ;  /* 0x000000034000780c */ /* 0x000fda0003f66270 */
[----:B------:R-:W-:Y:S05]  /*1ae0*/  @!P3 BRA `(.L_x_9796) ;  /* 0x000000000010b947 */ /* 0x000fea0003800000 */
[----:B------:R-:W-:-:S03]  /*1af0*/  UMOV UR5, 0xffffffff ;  /* 0xffffffff00057882 */ /* 0x000fc60000000000 */
[----:B------:R-:W-:Y:S05]  /*1b00*/  BRA.DIV UR5, `(.L_x_9797) ;  /* 0x0000001205487947 */ /* 0x000fea000b800000 */
[----:B------:R4:W0:Y:S02]  /*1b10*/  SHFL.IDX PT, R65, R68, R5, 0x1f ;  /* 0x00001f0544417589 */ /* 0x00082400000e0000 */
.L_x_9841:
[----:B0-----:R-:W-:-:S07]  /*1b20*/  IMAD R34, R48, R65, R34 ;  /* 0x0000004130227224 */ /* 0x001fce00078e0222 */
.L_x_9796:
[----:B------:R-:W-:-:S13]  /*1b30*/  ISETP.GE.AND P3, PT, R64, 0x4, PT ;  /* 0x000000044000780c */ /* 0x000fda0003f66270 */
[----:B------:R-:W-:Y:S05]  /*1b40*/  @!P3 BRA `(.L_x_9798) ;  /* 0x000000000010b947 */ /* 0x000fea0003800000 */
[----:B------:R-:W-:-:S03]  /*1b50*/  UMOV UR5, 0xffffffff ;  /* 0xffffffff00057882 */ /* 0x000fc60000000000 */
[----:B------:R-:W-:Y:S05]  /*1b60*/  BRA.DIV UR5, `(.L_x_9799) ;  /* 0x0000001205547947 */ /* 0x000fea000b800000 */
[----:B------:R0:W0:Y:S02]  /*1b70*/  SHFL.IDX PT, R65, R68, R6, 0x1f ;  /* 0x00001f0644417589 */ /* 0x00002400000e0000 */
.L_x_9844:
[----:B0-----:R-:W-:-:S07]  /*1b80*/  IMAD R34, R49, R65, R34 ;  /* 0x0000004131227224 */ /* 0x001fce00078e0222 */
.L_x_9798:
[----:B------:R-:W-:-:S13]  /*1b90*/  ISETP.GE.AND P3, PT, R64, 0x5, PT ;  /* 0x000000054000780c */ /* 0x000fda0003f66270 */
[----:B------:R-:W-:Y:S05]  /*1ba0*/  @!P3 BRA `(.L_x_9800) ;  /* 0x000000000010b947 */ /* 0x000fea0003800000 */
[----:B------:R-:W-:-:S03]  /*1bb0*/  UMOV UR5, 0xffffffff ;  /* 0xffffffff00057882 */ /* 0x000fc60000000000 */
[----:B------:R-:W-:Y:S05]  /*1bc0*/  BRA.DIV UR5, `(.L_x_9801) ;  /* 0x0000001205607947 */ /* 0x000fea000b800000 */
[----:B------:R0:W0:Y:S02]  /*1bd0*/  SHFL.IDX PT, R65, R68, R7, 0x1f ;  /* 0x00001f0744417589 */ /* 0x00002400000e0000 */
.L_x_9847:
[----:B0-----:R-:W-:-:S07]  /*1be0*/  IMAD R34, R50, R65, R34 ;  /* 0x0000004132227224 */ /* 0x001fce00078e0222 */
.L_x_9800:
[----:B------:R-:W-:-:S13]  /*1bf0*/  ISETP.GE.AND P3, PT, R64, 0x6, PT ;  /* 0x000000064000780c */ /* 0x000fda0003f66270 */
[----:B------:R-:W-:Y:S05]  /*1c00*/  @!P3 BRA `(.L_x_9802) ;  /* 0x000000000010b947 */ /* 0x000fea0003800000 */
[----:B------:R-:W-:-:S03]  /*1c10*/  UMOV UR5, 0xffffffff ;  /* 0xffffffff00057882 */ /* 0x000fc60000000000 */
[----:B------:R-:W-:Y:S05]  /*1c20*/  BRA.DIV UR5, `(.L_x_9803) ;  /* 0x00000012056c7947 */ /* 0x000fea000b800000 */
[----:B------:R0:W0:Y:S02]  /*1c30*/  SHFL.IDX PT, R65, R68, R8, 0x1f ;  /* 0x00001f0844417589 */ /* 0x00002400000e0000 */
.L_x_9850:
[----:B0-----:R-:W-:-:S07]  /*1c40*/  IMAD R34, R51, R65, R34 ;  /* 0x0000004133227224 */ /* 0x001fce00078e0222 */
.L_x_9802:
[----:B------:R-:W-:-:S13]  /*1c50*/  ISETP.GE.AND P3, PT, R64, 0x7, PT ;  /* 0x000000074000780c */ /* 0x000fda0003f66270 */
[----:B------:R-:W-:Y:S05]  /*1c60*/  @!P3 BRA `(.L_x_9804) ;  /* 0x000000000010b947 */ /* 0x000fea0003800000 */
[----:B------:R-:W-:-:S03]  /*1c70*/  UMOV UR5, 0xffffffff ;  /* 0xffffffff00057882 */ /* 0x000fc60000000000 */
[----:B------:R-:W-:Y:S05]  /*1c80*/  BRA.DIV UR5, `(.L_x_9805) ;  /* 0x0000001205787947 */ /* 0x000fea000b800000 */
[----:B------:R0:W0:Y:S02]  /*1c90*/  SHFL.IDX PT, R65, R68, R9, 0x1f ;  /* 0x00001f0944417589 */ /* 0x00002400000e0000 */
.L_x_9853:
[----:B0-----:R-:W-:-:S07]  /*1ca0*/  IMAD R34, R52, R65, R34 ;  /* 0x0000004134227224 */ /* 0x001fce00078e0222 */
.L_x_9804:
[----:B------:R-:W-:-:S13]  /*1cb0*/  ISETP.GE.AND P3, PT, R64, 0x8, PT ;  /* 0x000000084000780c */ /* 0x000fda0003f66270 */
[----:B------:R-:W-:Y:S05]  /*1cc0*/  @!P3 BRA `(.L_x_9806) ;  /* 0x000000000010b947 */ /* 0x000fea0003800000 */
[----:B------:R-:W-:-:S03]  /*1cd0*/  UMOV UR5, 0xffffffff ;  /* 0xffffffff00057882 */ /* 0x000fc60000000000 */
[----:B------:R-:W-:Y:S05]  /*1ce0*/  BRA.DIV UR5, `(.L_x_9807) ;  /* 0x0000001205847947 */ /* 0x000fea000b800000 */
[----:B------:R0:W0:Y:S02]  /*1cf0*/  SHFL.IDX PT, R65, R68, R10, 0x1f ;  /* 0x00001f0a44417589 */ /* 0x00002400000e0000 */
.L_x_9856:
[----:B01----:R-:W-:-:S07]  /*1d00*/  IMAD R34, R53, R65, R34 ;  /* 0x0000004135227224 */ /* 0x003fce00078e0222 */
.L_x_9806:
[----:B------:R-:W-:-:S13]  /*1d10*/  ISETP.GE.AND P3, PT, R64, 0x9, PT ;  /* 0x000000094000780c */ /* 0x000fda0003f66270 */
[----:B------:R-:W-:Y:S05]  /*1d20*/  @!P3 BRA `(.L_x_9808) ;  /* 0x000000000010b947 */ /* 0x000fea0003800000 */
[----:B------:R-:W-:-:S03]  /*1d30*/  UMOV UR5, 0xffffffff ;  /* 0xffffffff00057882 */ /* 0x000fc60000000000 */
[----:B------:R-:W-:Y:S05]  /*1d40*/  BRA.DIV UR5, `(.L_x_9809) ;  /* 0x0000001205907947 */ /* 0x000fea000b800000 */
[----:B------:R0:W0:Y:S02]  /*1d50*/  SHFL.IDX PT, R65, R68, R11, 0x1f ;  /* 0x00001f0b44417589 */ /* 0x00002400000e0000 */
.L_x_9859:
[----:B0-----:R-:W-:-:S07]  /*1d60*/  IMAD R34, R54, R65, R34 ;  /* 0x0000004136227224 */ /* 0x001fce00078e0222 */
.L_x_9808:
[----:B------:R-:W-:-:S13]  /*1d70*/  ISETP.GE.AND P3, PT, R64, 0xa, PT ;  /* 0x0000000a4000780c */ /* 0x000fda0003f66270 */
[----:B------:R-:W-:Y:S05]  /*1d80*/  @!P3 BRA `(.L_x_9810) ;  /* 0x000000000010b947 */ /* 0x000fea0003800000 */
[----:B------:R-:W-:-:S03]  /*1d90*/  UMOV UR5, 0xffffffff ;  /* 0xffffffff00057882 */ /* 0x000fc60000000000 */
[----:B------:R-:W-:Y:S05]  /*1da0*/  BRA.DIV UR5, `(.L_x_9811) ;  /* 0x00000012059c7947 */ /* 0x000fea000b800000 */
[----:B------:R0:W0:Y:S02]  /*1db0*/  SHFL.IDX PT, R65, R68, R12, 0x1f ;  /* 0x00001f0c44417589 */ /* 0x00002400000e0000 */
.L_x_9862:
[----:B0-----:R-:W-:-:S07]  /*1dc0*/  IMAD R34, R55, R65, R34 ;  /* 0x0000004137227224 */ /* 0x001fce00078e0222 */
.L_x_9810:
[----:B------:R-:W-:-:S13]  /*1dd0*/  ISETP.GE.AND P3, PT, R64, 0xb, PT ;  /* 0x0000000b4000780c */ /* 0x000fda0003f66270 */
[----:B------:R-:W-:Y:S05]  /*1de0*/  @!P3 BRA `(.L_x_9812) ;  /* 0x000000000010b947 */ /* 0x000fea0003800000 */
[----:B------:R-:W-:-:S03]  /*1df0*/  UMOV UR5, 0xffffffff ;  /* 0xffffffff00057882 */ /* 0x000fc60000000000 */
[----:B------:R-:W-:Y:S05]  /*1e00*/  BRA.DIV UR5, `(.L_x_9813) ;  /* 0x0000001205a87947 */ /* 0x000fea000b800000 */
[----:B------:R0:W0:Y:S02]  /*1e10*/  SHFL.IDX PT, R65, R68, R13, 0x1f ;  /* 0x00001f0d44417589 */ /* 0x00002400000e0000 */
.L_x_9865:
[----:B0-----:R-:W-:-:S07]  /*1e20*/  IMAD R34, R56, R65, R34 ;  /* 0x0000004138227224 */ /* 0x001fce00078e0222 */
.L_x_9812:
[----:B------:R-:W-:-:S13]  /*1e30*/  ISETP.GE.AND P3, PT, R64, 0xc, PT ;  /* 0x0000000c4000780c */ /* 0x000fda0003f66270 */
[----:B------:R-:W-:Y:S05]  /*1e40*/  @!P3 BRA `(.L_x_9814) ;  /* 0x000000000010b947 */ /* 0x000fea0003800000 */
[----:B------:R-:W-:-:S03]  /*1e50*/  UMOV UR5, 0xffffffff ;  /* 0xffffffff00057882 */ /* 0x000fc60000000000 */
[----:B------:R-:W-:Y:S05]  /*1e60*/  BRA.DIV UR5, `(.L_x_9815) ;  /* 0x0000001205b47947 */ /* 0x000fea000b800000 */
[----:B------:R0:W0:Y:S02]  /*1e70*/  SHFL.IDX PT, R65, R68, R14, 0x1f ;  /* 0x00001f0e44417589 */ /* 0x00002400000e0000 */
.L_x_9868:
[----:B0-----:R-:W-:-:S07]  /*1e80*/  IMAD R34, R57, R65, R34 ;  /* 0x0000004139227224 */ /* 0x001fce00078e0222 */
.L_x_9814:
[----:B------:R-:W-:-:S13]  /*1e90*/  ISETP.GE.AND P3, PT, R64, 0xd, PT ;  /* 0x0000000d4000780c */ /* 0x000fda0003f66270 */
[----:B------:R-:W-:Y:S05]  /*1ea0*/  @!P3 BRA `(.L_x_9816) ;  /* 0x000000000010b947 */ /* 0x000fea0003800000 */
[----:B------:R-:W-:-:S03]  /*1eb0*/  UMOV UR5, 0xffffffff ;  /* 0xffffffff00057882 */ /* 0x000fc60000000000 */
[----:B------:R-:W-:Y:S05]  /*1ec0*/  BRA.DIV UR5, `(.L_x_9817) ;  /* 0x0000001205c07947 */ /* 0x000fea000b800000 */
[----:B------:R0:W0:Y:S02]  /*1ed0*/  SHFL.IDX PT, R65, R68, R15, 0x1f ;  /* 0x00001f0f44417589 */ /* 0x00002400000e0000 */
.L_x_9871:
[----:B0-----:R-:W-:-:S07]  /*1ee0*/  IMAD R34, R58, R65, R34 ;  /* 0x000000413a227224 */ /* 0x001fce00078e0222 */
.L_x_9816:
[----:B------:R-:W-:-:S13]  /*1ef0*/  ISETP.GE.AND P3, PT, R64, 0xe, PT ;  /* 0x0000000e4000780c */ /* 0x000fda0003f66270 */
[----:B------:R-:W-:Y:S05]  /*1f00*/  @!P3 BRA `(.L_x_9818) ;  /* 0x000000000010b947 */ /* 0x000fea0003800000 */
[----:B------:R-:W-:-:S03]  /*1f10*/  UMOV UR5, 0xffffffff ;  /* 0xffffffff00057882 */ /* 0x000fc60000000000 */
[----:B------:R-:W-:Y:S05]  /*1f20*/  BRA.DIV UR5, `(.L_x_9819) ;  /* 0x0000001205cc7947 */ /* 0x000fea000b800000 */
[----:B------:R0:W0:Y:S02]  /*1f30*/  SHFL.IDX PT, R65, R68, R16, 0x1f ;  /* 0x00001f1044417589 */ /* 0x00002400000e0000 */
.L_x_9874:
[----:B0-----:R-:W-:-:S07]  /*1f40*/  IMAD R34, R59, R65, R34 ;  /* 0x000000413b227224 */ /* 0x001fce00078e0222 */
.L_x_9818:
[----:B------:R-:W-:-:S13]  /*1f50*/  ISETP.GE.AND P3, PT, R64, 0xf, PT ;  /* 0x0000000f4000780c */ /* 0x000fda0003f66270 */
[----:B------:R-:W-:Y:S05]  /*1f60*/  @!P3 BRA `(.L_x_9820) ;  /* 0x000000000010b947 */ /* 0x000fea0003800000 */
[----:B------:R-:W-:-:S03]  /*1f70*/  UMOV UR5, 0xffffffff ;  /* 0xffffffff00057882 */ /* 0x000fc60000000000 */
[----:B------:R-:W-:Y:S05]  /*1f80*/  BRA.DIV UR5, `(.L_x_9821) ;  /* 0x0000001205d87947 */ /* 0x000fea000b800000 */
[----:B------:R0:W0:Y:S02]  /*1f90*/  SHFL.IDX PT, R65, R68, R17, 0x1f ;  /* 0x00001f1144417589 */ /* 0x00002400000e0000 */
.L_x_9877:
[----:B0-----:R-:W-:-:S07]  /*1fa0*/  IMAD R34, R60, R65, R34 ;  /* 0x000000413c227224 */ /* 0x001fce00078e0222 */
.L_x_9820:
[----:B------:R-:W-:-:S13]  /*1fb0*/  ISETP.GE.AND P3, PT, R64, 0x10, PT ;  /* 0x000000104000780c */ /* 0x000fda0003f66270 */
[----:B------:R-:W-:Y:S05]  /*1fc0*/  @!P3 BRA `(.L_x_9822) ;  /* 0x00000004001cb947 */ /* 0x000fea0003800000 */
[----:B------:R-:W-:-:S03]  /*1fd0*/  UMOV UR5, 0xffffffff ;  /* 0xffffffff00057882 */ /* 0x000fc60000000000 */
[----:B------:R-:W-:Y:S05]  /*1fe0*/  BRA.DIV UR5, `(.L_x_9823) ;  /* 0x0000001205e47947 */ /* 0x000fea000b800000 */
[----:B--234-:R2:W3:Y:S02]  /*1ff0*/  SHFL.IDX PT, R68, R68, R18, 0x1f ;  /* 0x00001f1244447589 */ /* 0x01c4e400000e0000 */
.L_x_9880:
[----:B0--3--:R-:W-:Y:S01]  /*2000*/  IMAD R34, R61, R68, R34 ;  /* 0x000000443d227224 */ /* 0x009fe200078e0222 */
[----:B------:R-:W-:Y:S06]  /*2010*/  BRA `(.L_x_9822) ;  /* 0x0000000400087947 */ /* 0x000fec0003800000 */
.L_x_9791:
        /* <DEDUP_REMOVED lines=66> */
.L_x_9822:
        /* <DEDUP_REMOVED lines=17> */
.L_x_9790:
[----:B------:R-:W-:Y:S05]  /*2550*/  @!P0 BRA `(.L_x_9825) ;  /* 0xffffffec00b48947 */ /* 0x000fea000383ffff */
[----:B------:R-:W-:Y:S05]  /*2560*/  BSYNC.RECONVERGENT B0 ;  /* 0x0000000000007941 */ /* 0x000fea0003800200 */
.L_x_9789:
        /* <DEDUP_REMOVED lines=53> */
.L_x_9831:
[----:B------:R-:W-:Y:S05]  /*28c0*/  BSYNC.RECONVERGENT B1 ;  /* 0x0000000000017941 */ /* 0x000fea0003800200 */
.L_x_9830:
[----:B------:R-:W-:-:S13]  /*28d0*/  ISETP.GE.U32.AND P0, PT, R49, 0x3, PT ;  /* 0x000000033100780c */ /* 0x000fda0003f06070 */
[----:B------:R-:W-:Y:S05]  /*28e0*/  @!P0 BRA `(.L_x_9829) ;  /* 0x0000000000708947 */ /* 0x000fea0003800000 */
[----:B0-----:R-:W0:Y:S01]  /*28f0*/  S2R R35, SR_CgaCtaId ;  /* 0x0000000000237919 */ /* 0x001e220000008800 */
[----:B------:R-:W-:-:S05]  /*2900*/  MOV R34, 0x400 ;  /* 0x0000040000227802 */ /* 0x000fca0000000f00 */
[----:B------:R-:W-:-:S05]  /*2910*/  VIADD R34, R34, 0x900 ;  /* 0x0000090022227836 */ /* 0x000fca0000000000 */
[----:B0-----:R-:W-:-:S07]  /*2920*/  LEA R58, R35, R34, 0x18 ;  /* 0x00000022233a7211 */ /* 0x001fce00078ec0ff */
.L_x_9832:
        /* <DEDUP_REMOVED lines=24> */
.L_x_9829:
[----:B------:R-:W-:Y:S05]  /*2ab0*/  BSYNC.RECONVERGENT B0 ;  /* 0x0000000000007941 */ /* 0x000fea0003800200 */
.L_x_9828:
[----:B------:R-:W5:Y:S02]  /*2ac0*/  LDCU UR5, c[0x0][0x374] ;  /* 0x00006e80ff0577ac */ /* 0x000f640008000800 */
[----:B-----5:R-:W-:Y:S02]  /*2ad0*/  UIADD3 UR4, UPT, UPT, UR5, UR4, URZ ;  /* 0x0000000405047290 */ /* 0x020fe4000fffe0ff */
[----:B------:R-:W-:-:S04]  /*2ae0*/  USHF.L.U32 UR5, UR5, 0x2, URZ ;  /* 0x0000000205057899 */ /* 0x000fc800080006ff */
[----:B------:R-:W-:-:S09]  /*2af0*/  UISETP.GE.U32.AND UP0, UPT, UR4, UR5, UPT ;  /* 0x000000050400728c */ /* 0x000fd2000bf06070 */
[----:B------:R-:W-:Y:S05]  /*2b00*/  BRA.U !UP0, `(.L_x_9833) ;  /* 0xffffffe108ac7547 */ /* 0x000fea000b83ffff */
[----:B------:R-:W-:Y:S05]  /*2b10*/  EXIT ;  /* 0x000000000000794d */ /* 0x000fea0003800000 */
.L_x_9793:
[----:B------:R-:W-:Y:S01]  /*2b20*/  MOV R65, R19 ;  /* 0x0000001300417202 */ /* 0x000fe20000000f00 */
[----:B------:R-:W-:Y:S02]  /*2b30*/  IMAD.MOV.U32 R66, RZ, RZ, 0x1f ;  /* 0x0000001fff427424 */ /* 0x000fe400078e00ff */
[----:B------:R-:W-:-:S07]  /*2b40*/  IMAD.MOV.U32 R67, RZ, RZ, -0x1 ;  /* 0xffffffffff437424 */ /* 0x000fce00078e00ff */
[----:B01----:R-:W-:Y:S05]  /*2b50*/  WARPSYNC.COLLECTIVE R67, `(.L_x_9834) ;  /* 0x0000000043087348 */ /* 0x003fea0003c00000 */
[----:B------:R2:W3:Y:S02]  /*2b60*/  SHFL.IDX P3, R65, R68, R65, R66 ;  /* 0x0000004144417389 */ /* 0x0004e40000060042 */
[----:B0123--:R-:W-:Y:S05]  /*2b70*/  ENDCOLLECTIVE ;  /* 0x000000000000791b */ /* 0x00ffea0003800000 */
.L_x_9834:
[----:B------:R-:W-:Y:S01]  /*2b80*/  IMAD.MOV.U32 R69, RZ, RZ, R65 ;  /* 0x000000ffff457224 */ /* 0x000fe200078e0041 */
[----:B------:R-:W-:Y:S06]  /*2b90*/  BRA `(.L_x_9835) ;  /* 0xffffffec00b07947 */ /* 0x000fec000383ffff */
.L_x_9795:
[----:B------:R-:W-:Y:S01]  /*2ba0*/  BSSY B1, `(.L_x_9836) ;  /* 0x0000007000017945 */ /* 0x000fe20003800000 */
[----:B------:R-:W-:Y:S01]  /*2bb0*/  MOV R65, R4 ;  /* 0x0000000400417202 */ /* 0x000fe20000000f00 */
[----:B------:R-:W-:Y:S02]  /*2bc0*/  IMAD.MOV.U32 R66, RZ, RZ, 0x1f ;  /* 0x0000001fff427424 */ /* 0x000fe400078e00ff */
[----:B------:R-:W-:-:S07]  /*2bd0*/  IMAD.MOV.U32 R67, RZ, RZ, -0x1 ;  /* 0xffffffffff437424 */ /* 0x000fce00078e00ff */
[----:B012---:R-:W-:Y:S05]  /*2be0*/  WARPSYNC.COLLECTIVE R67, `(.L_x_9837) ;  /* 0x0000000043087348 */ /* 0x007fea0003c00000 */
[----:B------:R3:W4:Y:S02]  /*2bf0*/  SHFL.IDX P3, R65, R68, R65, R66 ;  /* 0x0000004144417389 */ /* 0x0007240000060042 */
[----:B01234-:R-:W-:Y:S05]  /*2c00*/  ENDCOLLECTIVE ;  /* 0x000000000000791b */ /* 0x01ffea0003800000 */
.L_x_9837:
[----:B------:R-:W-:Y:S05]  /*2c10*/  BSYNC B1 ;  /* 0x0000000000017941 */ /* 0x000fea0003800000 */
.L_x_9836:
[----:B------:R-:W-:Y:S05]  /*2c20*/  BRA `(.L_x_9838) ;  /* 0xffffffec00a47947 */ /* 0x000fea000383ffff */
.L_x_9797:
[----:B------:R-:W-:Y:S01]  /*2c30*/  HFMA2 R66, -RZ, RZ, 0, 1.847743988037109375e-06 ;  /* 0x0000001fff427431 */ /* 0x000fe200000001ff */
[----:B------:R-:W-:Y:S01]  /*2c40*/  BSSY B1, `(.L_x_9839) ;  /* 0x0000006000017945 */ /* 0x000fe20003800000 */
[----:B------:R-:W-:Y:S02]  /*2c50*/  IMAD.MOV.U32 R65, RZ, RZ, R5 ;  /* 0x000000ffff417224 */ /* 0x000fe400078e0005 */
[----:B------:R-:W-:-:S07]  /*2c60*/  IMAD.MOV.U32 R67, RZ, RZ, -0x1 ;  /* 0xffffffffff437424 */ /* 0x000fce00078e00ff */
[----:B0123--:R-:W-:Y:S05]  /*2c70*/  WARPSYNC.COLLECTIVE R67, `(.L_x_9840) ;  /* 0x0000000043087348 */ /* 0x00ffea0003c00000 */
[----:B------:R4:W0:Y:S02]  /*2c80*/  SHFL.IDX P3, R65, R68, R65, R66 ;  /* 0x0000004144417389 */ /* 0x0008240000060042 */
[----:B01234-:R-:W-:Y:S05]  /*2c90*/  ENDCOLLECTIVE ;  /* 0x000000000000791b */ /* 0x01ffea0003800000 */
.L_x_9840:
[----:B------:R-:W-:Y:S05]  /*2ca0*/  BSYNC B1 ;  /* 0x0000000000017941 */ /* 0x000fea0003800000 */
.L_x_9839:
[----:B------:R-:W-:Y:S05]  /*2cb0*/  BRA `(.L_x_9841) ;  /* 0xffffffec00987947 */ /* 0x000fea000383ffff */
.L_x_9799:
[----:B------:R-:W-:Y:S01]  /*2cc0*/  BSSY B1, `(.L_x_9842) ;  /* 0x0000007000017945 */ /* 0x000fe20003800000 */
[----:B------:R-:W-:Y:S01]  /*2cd0*/  IMAD.MOV.U32 R65, RZ, RZ, R6 ;  /* 0x000000ffff417224 */ /* 0x000fe200078e0006 */
[----:B------:R-:W-:Y:S01]  /*2ce0*/  MOV R67, 0xffffffff ;  /* 0xffffffff00437802 */ /* 0x000fe20000000f00 */
[----:B------:R-:W-:-:S07]  /*2cf0*/  IMAD.MOV.U32 R66, RZ, RZ, 0x1f ;  /* 0x0000001fff427424 */ /* 0x000fce00078e00ff */
[----:B01234-:R-:W-:Y:S05]  /*2d00*/  WARPSYNC.COLLECTIVE R67, `(.L_x_9843) ;  /* 0x0000000043087348 */ /* 0x01ffea0003c00000 */
[----:B------:R0:W0:Y:S02]  /*2d10*/  SHFL.IDX P3, R65, R68, R65, R66 ;  /* 0x0000004144417389 */ /* 0x0000240000060042 */
[----:B01234-:R-:W-:Y:S05]  /*2d20*/  ENDCOLLECTIVE ;  /* 0x000000000000791b */ /* 0x01ffea0003800000 */
.L_x_9843:
[----:B------:R-:W-:Y:S05]  /*2d30*/  BSYNC B1 ;  /* 0x0000000000017941 */ /* 0x000fea0003800000 */
.L_x_9842:
[----:B------:R-:W-:Y:S05]  /*2d40*/  BRA `(.L_x_9844) ;  /* 0xffffffec008c7947 */ /* 0x000fea000383ffff */
.L_x_9801:
[----:B------:R-:W-:Y:S01]  /*2d50*/  BSSY B1, `(.L_x_9845) ;  /* 0x0000007000017945 */ /* 0x000fe20003800000 */
[----:B------:R-:W-:Y:S02]  /*2d60*/  IMAD.MOV.U32 R65, RZ, RZ, R7 ;  /* 0x000000ffff417224 */ /* 0x000fe400078e0007 */
[----:B------:R-:W-:Y:S02]  /*2d70*/  IMAD.MOV.U32 R66, RZ, RZ, 0x1f ;  /* 0x0000001fff427424 */ /* 0x000fe400078e00ff */
[----:B------:R-:W-:-:S07]  /*2d80*/  IMAD.MOV.U32 R67, RZ, RZ, -0x1 ;  /* 0xffffffffff437424 */ /* 0x000fce00078e00ff */
[----:B01234-:R-:W-:Y:S05]  /*2d90*/  WARPSYNC.COLLECTIVE R67, `(.L_x_9846) ;  /* 0x0000000043087348 */ /* 0x01ffea0003c00000 */
[----:B------:R0:W0:Y:S02]  /*2da0*/  SHFL.IDX P3, R65, R68, R65, R66 ;  /* 0x0000004144417389 */ /* 0x0000240000060042 */
[----:B01234-:R-:W-:Y:S05]  /*2db0*/  ENDCOLLECTIVE ;  /* 0x000000000000791b */ /* 0x01ffea0003800000 */
.L_x_9846:
[----:B------:R-:W-:Y:S05]  /*2dc0*/  BSYNC B1 ;  /* 0x0000000000017941 */ /* 0x000fea0003800000 */
.L_x_9845:
[----:B------:R-:W-:Y:S05]  /*2dd0*/  BRA `(.L_x_9847) ;  /* 0xffffffec00807947 */ /* 0x000fea000383ffff */
.L_x_9803:
[----:B------:R-:W-:Y:S01]  /*2de0*/  BSSY B1, `(.L_x_9848) ;  /* 0x0000007000017945 */ /* 0x000fe20003800000 */
[----:B------:R-:W-:Y:S01]  /*2df0*/  MOV R65, R8 ;  /* 0x0000000800417202 */ /* 0x000fe20000000f00 */
[----:B------:R-:W-:Y:S02]  /*2e00*/  IMAD.MOV.U32 R66, RZ, RZ, 0x1f ;  /* 0x0000001fff427424 */ /* 0x000fe400078e00ff */
[----:B------:R-:W-:-:S07]  /*2e10*/  IMAD.MOV.U32 R67, RZ, RZ, -0x1 ;  /* 0xffffffffff437424 */ /* 0x000fce00078e00ff */
[----:B01234-:R-:W-:Y:S05]  /*2e20*/  WARPSYNC.COLLECTIVE R67, `(.L_x_9849) ;  /* 0x0000000043087348 */ /* 0x01ffea0003c00000 */
[----:B------:R0:W0:Y:S02]  /*2e30*/  SHFL.IDX P3, R65, R68, R65, R66 ;  /* 0x0000004144417389 */ /* 0x0000240000060042 */
[----:B01234-:R-:W-:Y:S05]  /*2e40*/  ENDCOLLECTIVE ;  /* 0x000000000000791b */ /* 0x01ffea0003800000 */
.L_x_9849:
[----:B------:R-:W-:Y:S05]  /*2e50*/  BSYNC B1 ;  /* 0x0000000000017941 */ /* 0x000fea0003800000 */
.L_x_9848:
[----:B------:R-:W-:Y:S05]  /*2e60*/  BRA `(.L_x_9850) ;  /* 0xffffffec00747947 */ /* 0x000fea000383ffff */
.L_x_9805:
[----:B------:R-:W-:Y:S01]  /*2e70*/  HFMA2 R66, -RZ, RZ, 0, 1.847743988037109375e-06 ;  /* 0x0000001fff427431 */ /* 0x000fe200000001ff */
[----:B------:R-:W-:Y:S01]  /*2e80*/  BSSY B1, `(.L_x_9851) ;  /* 0x0000006000017945 */ /* 0x000fe20003800000 */
[----:B------:R-:W-:Y:S02]  /*2e90*/  IMAD.MOV.U32 R65, RZ, RZ, R9 ;  /* 0x000000ffff417224 */ /* 0x000fe400078e0009 */
[----:B------:R-:W-:-:S07]  /*2ea0*/  IMAD.MOV.U32 R67, RZ, RZ, -0x1 ;  /* 0xffffffffff437424 */ /* 0x000fce00078e00ff */
[----:B01234-:R-:W-:Y:S05]  /*2eb0*/  WARPSYNC.COLLECTIVE R67, `(.L_x_9852) ;  /* 0x0000000043087348 */ /* 0x01ffea0003c00000 */
[----:B------:R0:W0:Y:S02]  /*2ec0*/  SHFL.IDX P3, R65, R68, R65, R66 ;  /* 0x0000004144417389 */ /* 0x0000240000060042 */
[----:B01234-:R-:W-:Y:S05]  /*2ed0*/  ENDCOLLECTIVE ;  /* 0x000000000000791b */ /* 0x01ffea0003800000 */
.L_x_9852:
[----:B------:R-:W-:Y:S05]  /*2ee0*/  BSYNC B1 ;  /* 0x0000000000017941 */ /* 0x000fea0003800000 */
.L_x_9851:
[----:B------:R-:W-:Y:S05]  /*2ef0*/  BRA `(.L_x_9853) ;  /* 0xffffffec00687947 */ /* 0x000fea000383ffff */
.L_x_9807:
[----:B------:R-:W-:Y:S01]  /*2f00*/  BSSY B1, `(.L_x_9854) ;  /* 0x0000007000017945 */ /* 0x000fe20003800000 */
[----:B------:R-:W-:Y:S01]  /*2f10*/  IMAD.MOV.U32 R65, RZ, RZ, R10 ;  /* 0x000000ffff417224 */ /* 0x000fe200078e000a */
[----:B------:R-:W-:Y:S01]  /*2f20*/  MOV R67, 0xffffffff ;  /* 0xffffffff00437802 */ /* 0x000fe20000000f00 */
[----:B------:R-:W-:-:S07]  /*2f30*/  IMAD.MOV.U32 R66, RZ, RZ, 0x1f ;  /* 0x0000001fff427424 */ /* 0x000fce00078e00ff */
[----:B01234-:R-:W-:Y:S05]  /*2f40*/  WARPSYNC.COLLECTIVE R67, `(.L_x_9855) ;  /* 0x0000000043087348 */ /* 0x01ffea0003c00000 */
[----:B------:R0:W0:Y:S02]  /*2f50*/  SHFL.IDX P3, R65, R68, R65, R66 ;  /* 0x0000004144417389 */ /* 0x0000240000060042 */
[----:B01234-:R-:W-:Y:S05]  /*2f60*/  ENDCOLLECTIVE ;  /* 0x000000000000791b */ /* 0x01ffea0003800000 */
.L_x_9855:
[----:B------:R-:W-:Y:S05]  /*2f70*/  BSYNC B1 ;  /* 0x0000000000017941 */ /* 0x000fea0003800000 */
.L_x_9854:
[----:B------:R-:W-:Y:S05]  /*2f80*/  BRA `(.L_x_9856) ;  /* 0xffffffec005c7947 */ /* 0x000fea000383ffff */
.L_x_9809:
[----:B------:R-:W-:Y:S01]  /*2f90*/  BSSY B1, `(.L_x_9857) ;  /* 0x0000007000017945 */ /* 0x000fe20003800000 */
[----:B------:R-:W-:Y:S02]  /*2fa0*/  IMAD.MOV.U32 R65, RZ, RZ, R11 ;  /* 0x000000ffff417224 */ /* 0x000fe400078e000b */
[----:B------:R-:W-:Y:S02]  /*2fb0*/  IMAD.MOV.U32 R66, RZ, RZ, 0x1f ;  /* 0x0000001fff427424 */ /* 0x000fe400078e00ff */
[----:B------:R-:W-:-:S07]  /*2fc0*/  IMAD.MOV.U32 R67, RZ, RZ, -0x1 ;  /* 0xffffffffff437424 */ /* 0x000fce00078e00ff */
[----:B01234-:R-:W-:Y:S05]  /*2fd0*/  WARPSYNC.COLLECTIVE R67, `(.L_x_9858) ;  /* 0x0000000043087348 */ /* 0x01ffea0003c00000 */
[----:B------:R0:W0:Y:S02]  /*2fe0*/  SHFL.IDX P3, R65, R68, R65, R66 ;  /* 0x0000004144417389 */ /* 0x0000240000060042 */
[----:B01234-:R-:W-:Y:S05]  /*2ff0*/  ENDCOLLECTIVE ;  /* 0x000000000000791b */ /* 0x01ffea0003800000 */
.L_x_9858:
[----:B------:R-:W-:Y:S05]  /*3000*/  BSYNC B1 ;  /* 0x0000000000017941 */ /* 0x000fea0003800000 */
.L_x_9857:
[----:B------:R-:W-:Y:S05]  /*3010*/  BRA `(.L_x_9859) ;  /* 0xffffffec00507947 */ /* 0x000fea000383ffff */
.L_x_9811:
[----:B------:R-:W-:Y:S01]  /*3020*/  BSSY B1, `(.L_x_9860) ;  /* 0x0000007000017945 */ /* 0x000fe20003800000 */
[----:B------:R-:W-:Y:S01]  /*3030*/  MOV R65, R12 ;  /* 0x0000000c00417202 */ /* 0x000fe20000000f00 */
[----:B------:R-:W-:Y:S02]  /*3040*/  IMAD.MOV.U32 R66, RZ, RZ, 0x1f ;  /* 0x0000001fff427424 */ /* 0x000fe400078e00ff */
[----:B------:R-:W-:-:S07]  /*3050*/  IMAD.MOV.U32 R67, RZ, RZ, -0x1 ;  /* 0xffffffffff437424 */ /* 0x000fce00078e00ff */
[----:B01234-:R-:W-:Y:S05]  /*3060*/  WARPSYNC.COLLECTIVE R67, `(.L_x_9861) ;  /* 0x0000000043087348 */ /* 0x01ffea0003c00000 */
[----:B------:R0:W0:Y:S02]  /*3070*/  SHFL.IDX P3, R65, R68, R65, R66 ;  /* 0x0000004144417389 */ /* 0x0000240000060042 */
[----:B01234-:R-:W-:Y:S05]  /*3080*/  ENDCOLLECTIVE ;  /* 0x000000000000791b */ /* 0x01ffea0003800000 */
.L_x_9861:
[----:B------:R-:W-:Y:S05]  /*3090*/  BSYNC B1 ;  /* 0x0000000000017941 */ /* 0x000fea0003800000 */
.L_x_9860:
[----:B------:R-:W-:Y:S05]  /*30a0*/  BRA `(.L_x_9862) ;  /* 0xffffffec00447947 */ /* 0x000fea000383ffff */
.L_x_9813:
[----:B------:R-:W-:Y:S01]  /*30b0*/  HFMA2 R66, -RZ, RZ, 0, 1.847743988037109375e-06 ;  /* 0x0000001fff427431 */ /* 0x000fe200000001ff */
[----:B------:R-:W-:Y:S01]  /*30c0*/  BSSY B1, `(.L_x_9863) ;  /* 0x0000006000017945 */ /* 0x000fe20003800000 */
[----:B------:R-:W-:Y:S02]  /*30d0*/  IMAD.MOV.U32 R65, RZ, RZ, R13 ;  /* 0x000000ffff417224 */ /* 0x000fe400078e000d */
[----:B------:R-:W-:-:S07]  /*30e0*/  IMAD.MOV.U32 R67, RZ, RZ, -0x1 ;  /* 0xffffffffff437424 */ /* 0x000fce00078e00ff */
[----:B01234-:R-:W-:Y:S05]  /*30f0*/  WARPSYNC.COLLECTIVE R67, `(.L_x_9864) ;  /* 0x0000000043087348 */ /* 0x01ffea0003c00000 */
[----:B------:R0:W0:Y:S02]  /*3100*/  SHFL.IDX P3, R65, R68, R65, R66 ;  /* 0x0000004144417389 */ /* 0x0000240000060042 */
[----:B01234-:R-:W-:Y:S05]  /*3110*/  ENDCOLLECTIVE ;  /* 0x000000000000791b */ /* 0x01ffea0003800000 */
.L_x_9864:
[----:B------:R-:W-:Y:S05]  /*3120*/  BSYNC B1 ;  /* 0x0000000000017941 */ /* 0x000fea0003800000 */
.L_x_9863:
[----:B------:R-:W-:Y:S05]  /*3130*/  BRA `(.L_x_9865) ;  /* 0xffffffec00387947 */ /* 0x000fea000383ffff */
.L_x_9815:
[----:B------:R-:W-:Y:S01]  /*3140*/  BSSY B1, `(.L_x_9866) ;  /* 0x0000007000017945 */ /* 0x000fe20003800000 */
[----:B------:R-:W-:Y:S01]  /*3150*/  IMAD.MOV.U32 R65, RZ, RZ, R14 ;  /* 0x000000ffff417224 */ /* 0x000fe200078e000e */
[----:B------:R-:W-:Y:S01]  /*3160*/  MOV R67, 0xffffffff ;  /* 0xffffffff00437802 */ /* 0x000fe20000000f00 */
[----:B------:R-:W-:-:S07]  /*3170*/  IMAD.MOV.U32 R66, RZ, RZ, 0x1f ;  /* 0x0000001fff427424 */ /* 0x000fce00078e00ff */
[----:B01234-:R-:W-:Y:S05]  /*3180*/  WARPSYNC.COLLECTIVE R67, `(.L_x_9867) ;  /* 0x0000000043087348 */ /* 0x01ffea0003c00000 */
[----:B------:R0:W0:Y:S02]  /*3190*/  SHFL.IDX P3, R65, R68, R65, R66 ;  /* 0x0000004144417389 */ /* 0x0000240000060042 */
[----:B01234-:R-:W-:Y:S05]  /*31a0*/  ENDCOLLECTIVE ;  /* 0x000000000000791b */ /* 0x01ffea0003800000 */
.L_x_9867:
[----:B------:R-:W-:Y:S05]  /*31b0*/  BSYNC B1 ;  /* 0x0000000000017941 */ /* 0x000fea0003800000 */
.L_x_9866:
[----:B------:R-:W-:Y:S05]  /*31c0*/  BRA `(.L_x_9868) ;  /* 0xffffffec002c7947 */ /* 0x000fea000383ffff */
.L_x_9817:
[----:B------:R-:W-:Y:S01]  /*31d0*/  BSSY B1, `(.L_x_9869) ;  /* 0x0000007000017945 */ /* 0x000fe20003800000 */
[----:B------:R-:W-:Y:S02]  /*31e0*/  IMAD.MOV.U32 R65, RZ, RZ, R15 ;  /* 0x000000ffff417224 */ /* 0x000fe400078e000f */
[----:B------:R-:W-:Y:S02]  /*31f0*/  IMAD.MOV.U32 R66, RZ, RZ, 0x1f ;  /* 0x0000001fff427424 */ /* 0x000fe400078e00ff */
[----:B------:R-:W-:-:S07]  /*3200*/  IMAD.MOV.U32 R67, RZ, RZ, -0x1 ;  /* 0xffffffffff437424 */ /* 0x000fce00078e00ff */
[----:B01234-:R-:W-:Y:S05]  /*3210*/  WARPSYNC.COLLECTIVE R67, `(.L_x_9870) ;  /* 0x0000000043087348 */ /* 0x01ffea0003c00000 */
[----:B------:R0:W0:Y:S02]  /*3220*/  SHFL.IDX P3, R65, R68, R65, R66 ;  /* 0x0000004144417389 */ /* 0x0000240000060042 */
[----:B01234-:R-:W-:Y:S05]  /*3230*/  ENDCOLLECTIVE ;  /* 0x000000000000791b */ /* 0x01ffea0003800000 */
.L_x_9870:
[----:B------:R-:W-:Y:S05]  /*3240*/  BSYNC B1 ;  /* 0x0000000000017941 */ /* 0x000fea0003800000 */
.L_x_9869:
[----:B------:R-:W-:Y:S05]  /*3250*/  BRA `(.L_x_9871) ;  /* 0xffffffec00207947 */ /* 0x000fea000383ffff */
.L_x_9819:
[----:B------:R-:W-:Y:S01]  /*3260*/  BSSY B1, `(.L_x_9872) ;  /* 0x0000007000017945 */ /* 0x000fe20003800000 */
[----:B------:R-:W-:Y:S01]  /*3270*/  MOV R65, R16 ;  /* 0x0000001000417202 */ /* 0x000fe20000000f00 */
[----:B------:R-:W-:Y:S02]  /*3280*/  IMAD.MOV.U32 R66, RZ, RZ, 0x1f ;  /* 0x0000001fff427424 */ /* 0x000fe400078e00ff */
[----:B------:R-:W-:-:S07]  /*3290*/  IMAD.MOV.U32 R67, RZ, RZ, -0x1 ;  /* 0xffffffffff437424 */ /* 0x000fce00078e00ff */
[----:B01234-:R-:W-:Y:S05]  /*32a0*/  WARPSYNC.COLLECTIVE R67, `(.L_x_9873) ;  /* 0x0000000043087348 */ /* 0x01ffea0003c00000 */
[----:B------:R0:W0:Y:S02]  /*32b0*/  SHFL.IDX P3, R65, R68, R65, R66 ;  /* 0x0000004144417389 */ /* 0x0000240000060042 */
[----:B01234-:R-:W-:Y:S05]  /*32c0*/  ENDCOLLECTIVE ;  /* 0x000000000000791b */ /* 0x01ffea0003800000 */
.L_x_9873:
[----:B------:R-:W-:Y:S05]  /*32d0*/  BSYNC B1 ;  /* 0x0000000000017941 */ /* 0x000fea0003800000 */
.L_x_9872:
[----:B------:R-:W-:Y:S05]  /*32e0*/  BRA `(.L_x_9874) ;  /* 0xffffffec00147947 */ /* 0x000fea000383ffff */
.L_x_9821:
[----:B------:R-:W-:Y:S01]  /*32f0*/  HFMA2 R66, -RZ, RZ, 0, 1.847743988037109375e-06 ;  /* 0x0000001fff427431 */ /* 0x000fe200000001ff */
[----:B------:R-:W-:Y:S01]  /*3300*/  BSSY B1, `(.L_x_9875) ;  /* 0x0000006000017945 */ /* 0x000fe20003800000 */
[----:B------:R-:W-:Y:S02]  /*3310*/  IMAD.MOV.U32 R65, RZ, RZ, R17 ;  /* 0x000000ffff417224 */ /* 0x000fe400078e0011 */
[----:B------:R-:W-:-:S07]  /*3320*/  IMAD.MOV.U32 R67, RZ, RZ, -0x1 ;  /* 0xffffffffff437424 */ /* 0x000fce00078e00ff */
[----:B01234-:R-:W-:Y:S05]  /*3330*/  WARPSYNC.COLLECTIVE R67, `(.L_x_9876) ;  /* 0x0000000043087348 */ /* 0x01ffea0003c00000 */
[----:B------:R0:W0:Y:S02]  /*3340*/  SHFL.IDX P3, R65, R68, R65, R66 ;  /* 0x0000004144417389 */ /* 0x0000240000060042 */
[----:B01234-:R-:W-:Y:S05]  /*3350*/  ENDCOLLECTIVE ;  /* 0x000000000000791b */ /* 0x01ffea0003800000 */
.L_x_9876:
[----:B------:R-:W-:Y:S05]  /*3360*/  BSYNC B1 ;  /* 0x0000000000017941 */ /* 0x000fea0003800000 */
.L_x_9875:
[----:B------:R-:W-:Y:S05]  /*3370*/  BRA `(.L_x_9877) ;  /* 0xffffffec00087947 */ /* 0x000fea000383ffff */
.L_x_9823:
[----:B------:R-:W-:Y:S01]  /*3380*/  BSSY B1, `(.L_x_9878) ;  /* 0x0000007000017945 */ /* 0x000fe20003800000 */
[----:B------:R-:W-:Y:S01]  /*3390*/  IMAD.MOV.U32 R65, RZ, RZ, R18 ;  /* 0x000000ffff417224 */ /* 0x000fe200078e0012 */
[----:B------:R-:W-:Y:S01]  /*33a0*/  MOV R67, 0xffffffff ;  /* 0xffffffff00437802 */ /* 0x000fe20000000f00 */
[----:B------:R-:W-:-:S07]  /*33b0*/  IMAD.MOV.U32 R66, RZ, RZ, 0x1f ;  /* 0x0000001fff427424 */ /* 0x000fce00078e00ff */
[----:B01234-:R-:W-:Y:S05]  /*33c0*/  WARPSYNC.COLLECTIVE R67, `(.L_x_9879) ;  /* 0x0000000043087348 */ /* 0x01ffea0003c00000 */
[----:B------:R0:W0:Y:S02]  /*33d0*/  SHFL.IDX P3, R65, R68, R65, R66 ;  /* 0x0000004144417389 */ /* 0x0000240000060042 */
[----:B01234-:R-:W-:Y:S05]  /*33e0*/  ENDCOLLECTIVE ;  /* 0x000000000000791b */ /* 0x01ffea0003800000 */
.L_x_9879:
[----:B------:R-:W-:Y:S05]  /*33f0*/  BSYNC B1 ;  /* 0x0000000000017941 */ /* 0x000fea0003800000 */
.L_x_9878:
[----:B------:R-:W-:Y:S01]  /*3400*/  IMAD.MOV.U32 R68, RZ, RZ, R65 ;  /* 0x000000ffff447224 */ /* 0x000fe200078e0041 */
[----:B------:R-:W-:Y:S06]  /*3410*/  BRA `(.L_x_9880) ;  /* 0xffffffe800f87947 */ /* 0x000fec000383ffff */
        .weak           $__internal_210_$__cuda_sm20_div_s16
        .type           $__internal_210_$__cuda_sm20_div_s16,@function
        .size           $__internal_210_$__cuda_sm20_div_s16,(.L_x_38713 - $__internal_210_$__cuda_sm20_div_s16)
$__internal_210_$__cuda_sm20_div_s16:
        /* <DEDUP_REMOVED lines=25> */
[----:B------:R-:W-:Y:S05]  /*35b0*/  RET.REL.NODEC R34 `(_Z9cuda_gemmIiLi128ELi4ELi1ELi32ELi128ELi128ELi64ELi1ELi0EEviiiPT_S1_S1_iii) ;  /* 0xffffffc822907950 */ /* 0x000fea0003c3ffff */
.L_x_9881:
        /* <DEDUP_REMOVED lines=12> */
.L_x_38713:


//--------------------- .text._Z9cuda_gemmIiLi128ELi4ELi1ELi32ELi128ELi128ELi64ELi0ELi1EEviiiPT_S1_S1_iii --------------------------
	.section	.text._Z9cuda_gemmIiLi128ELi4ELi1ELi32ELi128ELi128ELi64ELi0ELi1EEviiiPT_S1_S1_iii,"ax",@progbits
	.align	128
        .global         _Z9cuda_gemmIiLi128ELi4ELi1ELi32ELi128ELi128ELi64ELi0ELi1EEviiiPT_S1_S1_iii
        .type           _Z9cuda_gemmIiLi128ELi4ELi1ELi32ELi128ELi128ELi64ELi0ELi1EEviiiPT_S1_S1_iii,@function
        .size           _Z9cuda_gemmIiLi128ELi4ELi1ELi32ELi128ELi128ELi64ELi0ELi1EEviiiPT_S1_S1_iii,(.L_x_39441 - _Z9cuda_gemmIiLi128ELi4ELi1ELi32ELi128ELi128ELi64ELi0ELi1EEviiiPT_S1_S1_iii)
        .other          _Z9cuda_gemmIiLi128ELi4ELi1ELi32ELi128ELi128ELi64ELi0ELi1EEviiiPT_S1_S1_iii,@"STO_CUDA_ENTRY STV_DEFAULT"
_Z9cuda_gemmIiLi128ELi4ELi1ELi32ELi128ELi128ELi64ELi0ELi1EEviiiPT_S1_S1_iii:
.text._Z9cuda_gemmIiLi128ELi4ELi1ELi32ELi128ELi128ELi64ELi0ELi1EEviiiPT_S1_S1_iii:
        /* <DEDUP_REMOVED lines=43> */
.L_x_9892:
        /* <DEDUP_REMOVED lines=19> */
.L_x_9885:
[----:B------:R-:W-:Y:S05]  /*03e0*/  BSYNC.RECONVERGENT B1 ;  /* 0x0000000000017941 */ /* 0x000fea0003800200 */
.L_x_9884:
[----:B------:R-:W-:Y:S05]  /*03f0*/  @!P2 BRA `(.L_x_9883) ;  /* 0x000000000030a947 */ /* 0x000fea0003800000 */
[----:B------:R-:W-:-:S07]  /*0400*/  LEA R16, R14, UR4, 0x2 ;  /* 0x000000040e107c11 */ /* 0x000fce000f8e10ff */
.L_x_9886:
        /* <DEDUP_REMOVED lines=11> */
.L_x_9883:
[----:B------:R-:W-:Y:S05]  /*04c0*/  BSYNC.RECONVERGENT B0 ;  /* 0x0000000000007941 */ /* 0x000fea0003800200 */
.L_x_9882:
        /* <DEDUP_REMOVED lines=28> */
.L_x_9890:
[----:B------:R-:W-:Y:S05]  /*0690*/  BSYNC.RECONVERGENT B1 ;  /* 0x0000000000017941 */ /* 0x000fea0003800200 */
.L_x_9889:
[----:B------:R-:W-:-:S13]  /*06a0*/  ISETP.GE.U32.AND P0, PT, R5, 0x3, PT ;  /* 0x000000030500780c */ /* 0x000fda0003f06070 */
[----:B------:R-:W-:Y:S05]  /*06b0*/  @!P0 BRA `(.L_x_9888) ;  /* 0x00000000003c8947 */ /* 0x000fea0003800000 */
.L_x_9891:
        /* <DEDUP_REMOVED lines=15> */
.L_x_9888:
[----:B------:R-:W-:Y:S05]  /*07b0*/  BSYNC.RECONVERGENT B0 ;  /* 0x0000000000007941 */ /* 0x000fea0003800200 */
.L_x_9887:
[----:B------:R-:W-:Y:S05]  /*07c0*/  @!P1 BRA `(.L_x_9892) ;  /* 0xfffffff800b89947 */ /* 0x000fea000383ffff */
[----:B------:R-:W-:Y:S05]  /*07d0*/  EXIT ;  /* 0x000000000000794d */ /* 0x000fea0003800000 */
.L_x_9893:
        /* <DEDUP_REMOVED lines=10> */
.L_x_39441:


//--------------------- .text._Z9cuda_gemmIiLi128ELi4ELi1ELi32ELi128ELi128ELi64ELi0ELi0EEviiiPT_S1_S1_iii --------------------------
	.section	.text._Z9cuda_gemmIiLi128ELi4ELi1ELi32ELi128ELi128ELi64ELi0ELi0EEviiiPT_S1_S1_iii,"ax",@progbits
	.align	128
        .global         _Z9cuda_gemmIiLi128ELi4ELi1ELi32ELi128ELi128ELi64ELi0ELi0EEviiiPT_S1_S1_iii
        .type           _Z9cuda_gemmIiLi128ELi4ELi1ELi32ELi128ELi128ELi64ELi0ELi0EEviiiPT_S1_S1_iii,@function
        .size           _Z9cuda_gemmIiLi128ELi4ELi1ELi32ELi128ELi128ELi64ELi0ELi0EEviiiPT_S1_S1_iii,(.L_x_38714 - _Z9cuda_gemmIiLi128ELi4ELi1ELi32ELi128ELi128ELi64ELi0ELi0EEviiiPT_S1_S1_iii)
        .other          _Z9cuda_gemmIiLi128ELi4ELi1ELi32ELi128ELi128ELi64ELi0ELi0EEviiiPT_S1_S1_iii,@"STO_CUDA_ENTRY STV_DEFAULT"
_Z9cuda_gemmIiLi128ELi4ELi1ELi32ELi128ELi128ELi64ELi0ELi0EEviiiPT_S1_S1_iii:
.text._Z9cuda_gemmIiLi128ELi4ELi1ELi32ELi128ELi128ELi64ELi0ELi0EEviiiPT_S1_S1_iii:
        /* <DEDUP_REMOVED lines=221> */
[----:B------:R-:W-:Y:S05]  /*0dd0*/  CALL.REL.NOINC `($__internal_211_$__cuda_sm20_div_s16) ;  /* 0x0000003000607944 */ /* 0x000fea0003c00000 */
[----:B------:R-:W0:Y:S01]  /*0de0*/  LDCU UR6, c[0x0][0x3a8] ;  /* 0x00007500ff0677ac */ /* 0x000e220008000800 */
[----:B------:R-:W-:Y:S01]  /*0df0*/  LOP3.LUT R45, R44, 0x1f, RZ, 0xc0, !PT ;  /* 0x0000001f2c2d7812 */ /* 0x000fe200078ec0ff */
[----:B------:R-:W1:Y:S01]  /*0e00*/  LDCU.64 UR12, c[0x0][0x358] ;  /* 0x00006b00ff0c77ac */ /* 0x000e620008000a00 */
[----:B------:R-:W-:Y:S02]  /*0e10*/  UPRMT UR7, UR5, 0x9910, URZ ;  /* 0x0000991005077896 */ /* 0x000fe400080000ff */
[----:B0-----:R-:W-:-:S04]  /*0e20*/  UISETP.LT.AND UP0, UPT, UR6, 0x10, UPT ;  /* 0x000000100600788c */ /* 0x001fc8000bf01270 */
[----:B-1----:R-:W-:-:S12]  /*0e30*/  USEL UR6, UR6, 0x10, UP0 ;  /* 0x0000001006067887 */ /* 0x002fd80008000000 */
.L_x_9947:
        /* <DEDUP_REMOVED lines=29> */
.L_x_9897:
[----:B------:R-:W-:Y:S05]  /*1010*/  BSYNC.RECONVERGENT B1 ;  /* 0x0000000000017941 */ /* 0x000fea0003800200 */
.L_x_9896:
[----:B------:R-:W-:Y:S05]  /*1020*/  @!P1 BRA `(.L_x_9895) ;  /* 0x0000000000489947 */ /* 0x000fea0003800000 */
[----:B------:R-:W2:Y:S01]  /*1030*/  S2UR UR8, SR_CgaCtaId ;  /* 0x00000000000879c3 */ /* 0x000ea20000008800 */
[----:B------:R-:W-:Y:S02]  /*1040*/  UMOV UR5, 0x400 ;  /* 0x0000040000057882 */ /* 0x000fe40000000000 */
[----:B------:R-:W-:-:S04]  /*1050*/  UIADD3 UR5, UPT, UPT, UR5, 0x900, URZ ;  /* 0x0000090005057890 */ /* 0x000fc8000fffe0ff */
[----:B--2---:R-:W-:-:S06]  /*1060*/  ULEA UR5, UR8, UR5, 0x18 ;  /* 0x0000000508057291 */ /* 0x004fcc000f8ec0ff */
[----:B01----:R-:W-:-:S07]  /*1070*/  LEA R17, R16, UR5, 0x2 ;  /* 0x0000000510117c11 */ /* 0x003fce000f8e10ff */
.L_x_9898:
        /* <DEDUP_REMOVED lines=13> */
.L_x_9895:
[----:B------:R-:W-:Y:S05]  /*1150*/  BSYNC.RECONVERGENT B0 ;  /* 0x0000000000007941 */ /* 0x000fea0003800200 */
.L_x_9894:
[----:B------:R-:W-:Y:S01]  /*1160*/  PLOP3.LUT P0, PT, PT, PT, PT, 0x80, 0x8 ;  /* 0x000000000008781c */ /* 0x000fe20003f0f070 */
[----:B------:R-:W-:Y:S01]  /*1170*/  IMAD.MOV.U32 R46, RZ, RZ, RZ ;  /* 0x000000ffff2e7224 */ /* 0x000fe200078e00ff */
[----:B------:R-:W2:Y:S11]  /*1180*/  LDCU UR15, c[0x0][0x3a8] ;  /* 0x00007500ff0f77ac */ /* 0x000eb60008000800 */
.L_x_9941:
[----:B------:R-:W-:Y:S01]  /*1190*/  ISETP.GT.U32.AND P3, PT, R44, 0x1, PT ;  /* 0x000000012c00780c */ /* 0x000fe20003f64070 */
[----:B------:R-:W-:Y:S01]  /*11a0*/  BSSY.RECONVERGENT B0, `(.L_x_9899) ;  /* 0x000001a000007945 */ /* 0x000fe20003800200 */
[----:B------:R-:W-:-:S11]  /*11b0*/  PLOP3.LUT P1, PT, P0, PT, PT, 0x80, 0x8 ;  /* 0x000000000008781c */ /* 0x000fd6000072f070 */
[----:B-1234-:R-:W-:Y:S05]  /*11c0*/  @P3 BRA `(.L_x_9900) ;  /* 0x00000000005c3947 */ /* 0x01efea0003800000 */
[----:B------:R-:W3:Y:S01]  /*11d0*/  S2R R16, SR_CTAID.X ;  /* 0x0000000000107919 */ /* 0x000ee20000002500 */
[----:B01----:R-:W0:Y:S01]  /*11e0*/  LDC R17, c[0x0][0x388] ;  /* 0x0000e200ff117b82 */ /* 0x003e220000000800 */
[----:B------:R-:W-:Y:S01]  /*11f0*/  MOV R18, 0x400 ;  /* 0x0000040000127802 */ /* 0x000fe20000000f00 */
[----:B------:R-:W1:Y:S04]  /*1200*/  S2R R47, SR_CTAID.Z ;  /* 0x00000000002f7919 */ /* 0x000e680000002700 */
[----:B------:R-:W-:Y:S01]  /*1210*/  VIADD R18, R18, 0x880 ;  /* 0x0000088012127836 */ /* 0x000fe20000000000 */
[----:B------:R-:W4:Y:S01]  /*1220*/  S2R R19, SR_CgaCtaId ;  /* 0x0000000000137919 */ /* 0x000f220000008800 */
[----:B---3--:R-:W-:-:S04]  /*1230*/  SHF.L.U32 R16, R16, 0x4, RZ ;  /* 0x0000000410107819 */ /* 0x008fc800000006ff */
[----:B------:R-:W-:Y:S02]  /*1240*/  LOP3.LUT R16, R16, 0xffffffe0, RZ, 0xc0, !PT ;  /* 0xffffffe010107812 */ /* 0x000fe400078ec0ff */
[----:B----4-:R-:W-:-:S03]  /*1250*/  LEA R48, R19, R18, 0x18 ;  /* 0x0000001213307211 */ /* 0x010fc600078ec0ff */
[----:B-1----:R-:W-:Y:S02]  /*1260*/  IMAD R16, R47, 0x40, R16 ;  /* 0x000000402f107824 */ /* 0x002fe400078e0210 */
[----:B------:R-:W-:Y:S02]  /*1270*/  IMAD.SHL.U32 R47, R44, 0x4, RZ ;  /* 0x000000042c2f7824 */ /* 0x000fe400078e00ff */
[----:B0-----:R-:W-:-:S05]  /*1280*/  IMAD R17, R17, UR4, R16 ;  /* 0x0000000411117c24 */ /* 0x001fca000f8e0210 */
[----:B------:R-:W-:-:S07]  /*1290*/  IADD3 R50, PT, PT, R17, R46, RZ ;  /* 0x0000002e11327210 */ /* 0x000fce0007ffe0ff */
.L_x_9901:
        /* <DEDUP_REMOVED lines=10> */
.L_x_9900:
[----:B--2---:R-:W-:Y:S05]  /*1340*/  BSYNC.RECONVERGENT B0 ;  /* 0x0000000000007941 */ /* 0x004fea0003800200 */
.L_x_9899:
[----:B---3--:R-:W2:Y:S01]  /*1350*/  S2R R16, SR_CTAID.Z ;  /* 0x0000000000107919 */ /* 0x008ea20000002700 */
[----:B-1----:R-:W-:Y:S02]  /*1360*/  IMAD.MOV.U32 R18, RZ, RZ, RZ ;  /* 0x000000ffff127224 */ /* 0x002fe400078e00ff */
[----:B--2---:R-:W-:-:S07]  /*1370*/  IMAD R19, R16, 0x40, R46 ;  /* 0x0000004010137824 */ /* 0x004fce00078e022e */
.L_x_9940:
[----:B--2---:R-:W2:Y:S01]  /*1380*/  LDL R16, [R1] ;  /* 0x0000000001107983 */ /* 0x004ea20000100800 */
[----:B------:R-:W-:Y:S01]  /*1390*/  SHF.R.U32.HI R46, RZ, 0x4, R44 ;  /* 0x00000004ff2e7819 */ /* 0x000fe2000001162c */
[----:B-1234-:R-:W-:-:S07]  /*13a0*/  IMAD.IADD R48, R16, 0x1, R18 ;  /* 0x0000000110307824 */ /* 0x01efce00078e0212 */
.L_x_9902:
[----:B01----:R-:W0:Y:S01]  /*13b0*/  LDC.64 R16, c[0x0][0x398] ;  /* 0x0000e600ff107b82 */ /* 0x003e220000000a00 */
        /* <DEDUP_REMOVED lines=15> */
[----:B------:R-:W-:Y:S01]  /*14b0*/  HFMA2 R65, -RZ, RZ, 0, 0 ;  /* 0x00000000ff417431 */ /* 0x000fe200000001ff */
[----:B------:R-:W-:Y:S06]  /*14c0*/  BSSY.RECONVERGENT B0, `(.L_x_9903) ;  /* 0x0000112000007945 */ /* 0x000fec0003800200 */
.L_x_9939:
[----:B------:R-:W0:Y:S01]  /*14d0*/  S2R R16, SR_CgaCtaId ;  /* 0x0000000000107919 */ /* 0x000e220000008800 */
[----:B------:R-:W-:Y:S01]  /*14e0*/  IMAD.SHL.U32 R17, R44, 0x10, RZ ;  /* 0x000000102c117824 */ /* 0x000fe200078e00ff */
[----:B------:R-:W-:Y:S01]  /*14f0*/  MOV R47, 0x400 ;  /* 0x00000400002f7802 */ /* 0x000fe20000000f00 */
[C---:B------:R-:W-:Y:S01]  /*1500*/  VIADD R62, R42.reuse, 0x1 ;  /* 0x000000012a3e7836 */ /* 0x040fe20000000000 */
[----:B------:R-:W-:Y:S01]  /*1510*/  ISETP.GE.AND P3, PT, R43, UR6, PT ;  /* 0x000000062b007c0c */ /* 0x000fe2000bf66270 */
[C---:B------:R-:W-:Y:S01]  /*1520*/  VIADD R66, R42.reuse, 0x4 ;  /* 0x000000042a427836 */ /* 0x040fe20000000000 */
[----:B------:R-:W-:Y:S01]  /*1530*/  LOP3.LUT R17, R17, 0x10, RZ, 0xc0, !PT ;  /* 0x0000001011117812 */ /* 0x000fe200078ec0ff */
[C---:B------:R-:W-:Y:S01]  /*1540*/  VIADD R58, R42.reuse, 0x5 ;  /* 0x000000052a3a7836 */ /* 0x040fe20000000000 */
[C---:B------:R-:W-:Y:S01]  /*1550*/  LOP3.LUT R63, R42.reuse, 0xf, RZ, 0xc0, !PT ;  /* 0x0000000f2a3f7812 */ /* 0x040fe200078ec0ff */
[C---:B------:R-:W-:Y:S01]  /*1560*/  VIADD R54, R42.reuse, 0x9 ;  /* 0x000000092a367836 */ /* 0x040fe20000000000 */
[C---:B------:R-:W-:Y:S01]  /*1570*/  IADD3 R68, PT, PT, R42.reuse, 0x2, RZ ;  /* 0x000000022a447810 */ /* 0x040fe20007ffe0ff */
[C---:B------:R-:W-:Y:S01]  /*1580*/  VIADD R50, R42.reuse, 0xa ;  /* 0x0000000a2a327836 */ /* 0x040fe20000000000 */
[C---:B------:R-:W-:Y:S01]  /*1590*/  IADD3 R52, PT, PT, R42.reuse, 0x6, RZ ;  /* 0x000000062a347810 */ /* 0x040fe20007ffe0ff */
[C---:B------:R-:W-:Y:S01]  /*15a0*/  IMAD.IADD R64, R42.reuse, 0x1, R65 ;  /* 0x000000012a407824 */ /* 0x040fe200078e0241 */
[C---:B------:R-:W-:Y:S01]  /*15b0*/  IADD3 R46, PT, PT, R42.reuse, 0xb, RZ ;  /* 0x0000000b2a2e7810 */ /* 0x040fe20007ffe0ff */
[C---:B------:R-:W-:Y:S01]  /*15c0*/  VIADD R60, R42.reuse, 0x3 ;  /* 0x000000032a3c7836 */ /* 0x040fe20000000000 */
[----:B------:R-:W-:Y:S01]  /*15d0*/  USHF.L.U32 UR5, UR10, 0x1, URZ ;  /* 0x000000010a057899 */ /* 0x000fe200080006ff */
[----:B-1----:R-:W-:Y:S01]  /*15e0*/  VIADD R56, R42, 0x7 ;  /* 0x000000072a387836 */ /* 0x002fe20000000000 */
        /* <DEDUP_REMOVED lines=23> */
[--C-:B--234-:R-:W-:Y:S01]  /*1760*/  IMAD.IADD R69, R46, 0x1, R17.reuse ;  /* 0x000000012e457824 */ /* 0x11cfe200078e0211 */
[-C--:B------:R-:W-:Y:S01]  /*1770*/  IADD3 R63, PT, PT, R63, R17.reuse, RZ ;  /* 0x000000113f3f7210 */ /* 0x080fe20007ffe0ff */
[--C-:B------:R-:W-:Y:S01]  /*1780*/  IMAD.IADD R67, R22, 0x1, R17.reuse ;  /* 0x0000000116437824 */ /* 0x100fe200078e0211 */
[-C--:B------:R-:W-:Y:S01]  /*1790*/  IADD3 R60, PT, PT, R60, R17.reuse, RZ ;  /* 0x000000113c3c7210 */ /* 0x080fe20007ffe0ff */
[--C-:B------:R-:W-:Y:S01]  /*17a0*/  IMAD.IADD R49, R21, 0x1, R17.reuse ;  /* 0x0000000115317824 */ /* 0x100fe200078e0211 */
        /* <DEDUP_REMOVED lines=41> */
.L_x_9938:
        /* <DEDUP_REMOVED lines=11> */
.L_x_9949:
[----:B0--3--:R-:W-:-:S07]  /*1af0*/  IMAD R16, R63, R16, RZ ;  /* 0x000000103f107224 */ /* 0x009fce00078e02ff */
.L_x_9906:
[----:B------:R-:W-:-:S13]  /*1b00*/  ISETP.GE.AND P4, PT, R17, 0x2, PT ;  /* 0x000000021100780c */ /* 0x000fda0003f86270 */
[----:B------:R-:W-:Y:S05]  /*1b10*/  @!P4 BRA `(.L_x_9908) ;  /* 0x000000000010c947 */ /* 0x000fea0003800000 */
[----:B------:R-:W-:-:S03]  /*1b20*/  UMOV UR5, 0xffffffff ;  /* 0xffffffff00057882 */ /* 0x000fc60000000000 */
[----:B------:R-:W-:Y:S05]  /*1b30*/  BRA.DIV UR5, `(.L_x_9909) ;  /* 0x0000001a05ec7947 */ /* 0x000fea000b800000 */
[----:B------:R3:W4:Y:S02]  /*1b40*/  SHFL.IDX PT, R67, R69, R40, 0x1f ;  /* 0x00001f2845437589 */ /* 0x00072400000e0000 */
.L_x_9952:
[----:B----4-:R-:W-:-:S07]  /*1b50*/  IMAD R16, R62, R67, R16 ;  /* 0x000000433e107224 */ /* 0x010fce00078e0210 */
.L_x_9908:
[----:B------:R-:W-:-:S13]  /*1b60*/  ISETP.GE.AND P4, PT, R17, 0x3, PT ;  /* 0x000000031100780c */ /* 0x000fda0003f86270 */
[----:B------:R-:W-:Y:S05]  /*1b70*/  @!P4 BRA `(.L_x_9910) ;  /* 0x000000000010c947 */ /* 0x000fea0003800000 */
[----:B------:R-:W-:-:S03]  /*1b80*/  UMOV UR5, 0xffffffff ;  /* 0xffffffff00057882 */ /* 0x000fc60000000000 */
[----:B------:R-:W-:Y:S05]  /*1b90*/  BRA.DIV UR5, `(.L_x_9911) ;  /* 0x0000001a05f87947 */ /* 0x000fea000b800000 */
[----:B------:R4:W0:Y:S02]  /*1ba0*/  SHFL.IDX PT, R67, R69, R39, 0x1f ;  /* 0x00001f2745437589 */ /* 0x00082400000e0000 */
.L_x_9955:
[----:B0-----:R-:W-:-:S07]  /*1bb0*/  IMAD R16, R61, R67, R16 ;  /* 0x000000433d107224 */ /* 0x001fce00078e0210 */
.L_x_9910:
[----:B------:R-:W-:-:S13]  /*1bc0*/  ISETP.GE.AND P4, PT, R17, 0x4, PT ;  /* 0x000000041100780c */ /* 0x000fda0003f86270 */
[----:B------:R-:W-:Y:S05]  /*1bd0*/  @!P4 BRA `(.L_x_9912) ;  /* 0x000000000010c947 */ /* 0x000fea0003800000 */
[----:B------:R-:W-:-:S03]  /*1be0*/  UMOV UR5, 0xffffffff ;  /* 0xffffffff00057882 */ /* 0x000fc60000000000 */
[----:B------:R-:W-:Y:S05]  /*1bf0*/  BRA.DIV UR5, `(.L_x_9913) ;  /* 0x0000001e05047947 */ /* 0x000fea000b800000 */
[----:B------:R0:W0:Y:S02]  /*1c00*/  SHFL.IDX PT, R67, R69, R38, 0x1f ;  /* 0x00001f2645437589 */ /* 0x00002400000e0000 */
.L_x_9958:
[----:B0-----:R-:W-:-:S07]  /*1c10*/  IMAD R16, R60, R67, R16 ;  /* 0x000000433c107224 */ /* 0x001fce00078e0210 */
.L_x_9912:
[----:B------:R-:W-:-:S13]  /*1c20*/  ISETP.GE.AND P4, PT, R17, 0x5, PT ;  /* 0x000000051100780c */ /* 0x000fda0003f86270 */
[----:B------:R-:W-:Y:S05]  /*1c30*/  @!P4 BRA `(.L_x_9914) ;  /* 0x000000000010c947 */ /* 0x000fea0003800000 */
[----:B------:R-:W-:-:S03]  /*1c40*/  UMOV UR5, 0xffffffff ;  /* 0xffffffff00057882 */ /* 0x000fc60000000000 */
[----:B------:R-:W-:Y:S05]  /*1c50*/  BRA.DIV UR5, `(.L_x_9915) ;  /* 0x0000001e05107947 */ /* 0x000fea000b800000 */
[----:B------:R0:W0:Y:S02]  /*1c60*/  SHFL.IDX PT, R67, R69, R37, 0x1f ;  /* 0x00001f2545437589 */ /* 0x00002400000e0000 */
.L_x_9961:
[----:B0-----:R-:W-:-:S07]  /*1c70*/  IMAD R16, R59, R67, R16 ;  /* 0x000000433b107224 */ /* 0x001fce00078e0210 */
.L_x_9914:
[----:B------:R-:W-:-:S13]  /*1c80*/  ISETP.GE.AND P4, PT, R17, 0x6, PT ;  /* 0x000000061100780c */ /* 0x000fda0003f86270 */
[----:B------:R-:W-:Y:S05]  /*1c90*/  @!P4 BRA `(.L_x_9916) ;  /* 0x000000000010c947 */ /* 0x000fea0003800000 */
[----:B------:R-:W-:-:S03]  /*1ca0*/  UMOV UR5, 0xffffffff ;  /* 0xffffffff00057882 */ /* 0x000fc60000000000 */
[----:B------:R-:W-:Y:S05]  /*1cb0*/  BRA.DIV UR5, `(.L_x_9917) ;  /* 0x0000001e051c7947 */ /* 0x000fea000b800000 */
[----:B------:R0:W0:Y:S02]  /*1cc0*/  SHFL.IDX PT, R67, R69, R36, 0x1f ;  /* 0x00001f2445437589 */ /* 0x00002400000e0000 */
.L_x_9964:
[----:B0-----:R-:W-:-:S07]  /*1cd0*/  IMAD R16, R58, R67, R16 ;  /* 0x000000433a107224 */ /* 0x001fce00078e0210 */
.L_x_9916:
[----:B------:R-:W-:-:S13]  /*1ce0*/  ISETP.GE.AND P4, PT, R17, 0x7, PT ;  /* 0x000000071100780c */ /* 0x000fda0003f86270 */
[----:B------:R-:W-:Y:S05]  /*1cf0*/  @!P4 BRA `(.L_x_9918) ;  /* 0x000000000010c947 */ /* 0x000fea0003800000 */
[----:B------:R-:W-:-:S03]  /*1d00*/  UMOV UR5, 0xffffffff ;  /* 0xffffffff00057882 */ /* 0x000fc60000000000 */
[----:B------:R-:W-:Y:S05]  /*1d10*/  BRA.DIV UR5, `(.L_x_9919) ;  /* 0x0000001e05287947 */ /* 0x000fea000b800000 */
[----:B------:R0:W0:Y:S02]  /*1d20*/  SHFL.IDX PT, R67, R69, R35, 0x1f ;  /* 0x00001f2345437589 */ /* 0x00002400000e0000 */
.L_x_9967:
[----:B0-----:R-:W-:-:S07]  /*1d30*/  IMAD R16, R57, R67, R16 ;  /* 0x0000004339107224 */ /* 0x001fce00078e0210 */
.L_x_9918:
[----:B------:R-:W-:-:S13]  /*1d40*/  ISETP.GE.AND P4, PT, R17, 0x8, PT ;  /* 0x000000081100780c */ /* 0x000fda0003f86270 */
[----:B------:R-:W-:Y:S05]  /*1d50*/  @!P4 BRA `(.L_x_9920) ;  /* 0x000000000010c947 */ /* 0x000fea0003800000 */
[----:B------:R-:W-:-:S03]  /*1d60*/  UMOV UR5, 0xffffffff ;  /* 0xffffffff00057882 */ /* 0x000fc60000000000 */
[----:B------:R-:W-:Y:S05]  /*1d70*/  BRA.DIV UR5, `(.L_x_9921) ;  /* 0x0000001e05347947 */ /* 0x000fea000b800000 */
[----:B------:R0:W0:Y:S02]  /*1d80*/  SHFL.IDX PT, R67, R69, R34, 0x1f ;  /* 0x00001f2245437589 */ /* 0x00002400000e0000 */
.L_x_9970:
[----:B01----:R-:W-:-:S07]  /*1d90*/  IMAD R16, R56, R67, R16 ;  /* 0x0000004338107224 */ /* 0x003fce00078e0210 */
.L_x_9920:
[----:B------:R-:W-:-:S13]  /*1da0*/  ISETP.GE.AND P4, PT, R17, 0x9, PT ;  /* 0x000000091100780c */ /* 0x000fda0003f86270 */
[----:B------:R-:W-:Y:S05]  /*1db0*/  @!P4 BRA `(.L_x_9922) ;  /* 0x000000000010c947 */ /* 0x000fea0003800000 */
[----:B------:R-:W-:-:S03]  /*1dc0*/  UMOV UR5, 0xffffffff ;  /* 0xffffffff00057882 */ /* 0x000fc60000000000 */
[----:B------:R-:W-:Y:S05]  /*1dd0*/  BRA.DIV UR5, `(.L_x_9923) ;  /* 0x0000001e05407947 */ /* 0x000fea000b800000 */
[----:B------:R0:W0:Y:S02]  /*1de0*/  SHFL.IDX PT, R67, R69, R33, 0x1f ;  /* 0x00001f2145437589 */ /* 0x00002400000e0000 */
.L_x_9973:
[----:B0-----:R-:W-:-:S07]  /*1df0*/  IMAD R16, R55, R67, R16 ;  /* 0x0000004337107224 */ /* 0x001fce00078e0210 */
.L_x_9922:
[----:B------:R-:W-:-:S13]  /*1e00*/  ISETP.GE.AND P4, PT, R17, 0xa, PT ;  /* 0x0000000a1100780c */ /* 0x000fda0003f86270 */
[----:B------:R-:W-:Y:S05]  /*1e10*/  @!P4 BRA `(.L_x_9924) ;  /* 0x000000000010c947 */ /* 0x000fea0003800000 */
[----:B------:R-:W-:-:S03]  /*1e20*/  UMOV UR5, 0xffffffff ;  /* 0xffffffff00057882 */ /* 0x000fc60000000000 */
[----:B------:R-:W-:Y:S05]  /*1e30*/  BRA.DIV UR5, `(.L_x_9925) ;  /* 0x0000001e054c7947 */ /* 0x000fea000b800000 */
[----:B------:R0:W0:Y:S02]  /*1e40*/  SHFL.IDX PT, R67, R69, R32, 0x1f ;  /* 0x00001f2045437589 */ /* 0x00002400000e0000 */
.L_x_9976:
[----:B0-----:R-:W-:-:S07]  /*1e50*/  IMAD R16, R54, R67, R16 ;  /* 0x0000004336107224 */ /* 0x001fce00078e0210 */
.L_x_9924:
[----:B------:R-:W-:-:S13]  /*1e60*/  ISETP.GE.AND P4, PT, R17, 0xb, PT ;  /* 0x0000000b1100780c */ /* 0x000fda0003f86270 */
[----:B------:R-:W-:Y:S05]  /*1e70*/  @!P4 BRA `(.L_x_9926) ;  /* 0x000000000010c947 */ /* 0x000fea0003800000 */
[----:B------:R-:W-:-:S03]  /*1e80*/  UMOV UR5, 0xffffffff ;  /* 0xffffffff00057882 */ /* 0x000fc60000000000 */
[----:B------:R-:W-:Y:S05]  /*1e90*/  BRA.DIV UR5, `(.L_x_9927) ;  /* 0x0000001e05587947 */ /* 0x000fea000b800000 */
[----:B------:R0:W0:Y:S02]  /*1ea0*/  SHFL.IDX PT, R67, R69, R31, 0x1f ;  /* 0x00001f1f45437589 */ /* 0x00002400000e0000 */
.L_x_9979:
[----:B0-----:R-:W-:-:S07]  /*1eb0*/  IMAD R16, R53, R67, R16 ;  /* 0x0000004335107224 */ /* 0x001fce00078e0210 */
.L_x_9926:
[----:B------:R-:W-:-:S13]  /*1ec0*/  ISETP.GE.AND P4, PT, R17, 0xc, PT ;  /* 0x0000000c1100780c */ /* 0x000fda0003f86270 */
[----:B------:R-:W-:Y:S05]  /*1ed0*/  @!P4 BRA `(.L_x_9928) ;  /* 0x000000000010c947 */ /* 0x000fea0003800000 */
[----:B------:R-:W-:-:S03]  /*1ee0*/  UMOV UR5, 0xffffffff ;  /* 0xffffffff00057882 */ /* 0x000fc60000000000 */
[----:B------:R-:W-:Y:S05]  /*1ef0*/  BRA.DIV UR5, `(.L_x_9929) ;  /* 0x0000001e05647947 */ /* 0x000fea000b800000 */
[----:B------:R0:W0:Y:S02]  /*1f00*/  SHFL.IDX PT, R67, R69, R30, 0x1f ;  /* 0x00001f1e45437589 */ /* 0x00002400000e0000 */
.L_x_9982:
[----:B0-----:R-:W-:-:S07]  /*1f10*/  IMAD R16, R52, R67, R16 ;  /* 0x0000004334107224 */ /* 0x001fce00078e0210 */
.L_x_9928:
[----:B------:R-:W-:-:S13]  /*1f20*/  ISETP.GE.AND P4, PT, R17, 0xd, PT ;  /* 0x0000000d1100780c */ /* 0x000fda0003f86270 */
[----:B------:R-:W-:Y:S05]  /*1f30*/  @!P4 BRA `(.L_x_9930) ;  /* 0x000000000010c947 */ /* 0x000fea0003800000 */
[----:B------:R-:W-:-:S03]  /*1f40*/  UMOV UR5, 0xffffffff ;  /* 0xffffffff00057882 */ /* 0x000fc60000000000 */
[----:B------:R-:W-:Y:S05]  /*1f50*/  BRA.DIV UR5, `(.L_x_9931) ;  /* 0x0000001e05707947 */ /* 0x000fea000b800000 */
[----:B------:R0:W0:Y:S02]  /*1f60*/  SHFL.IDX PT, R67, R69, R29, 0x1f ;  /* 0x00001f1d45437589 */ /* 0x00002400000e0000 */
.L_x_9985:
[----:B0-----:R-:W-:-:S07]  /*1f70*/  IMAD R16, R51, R67, R16 ;  /* 0x0000004333107224 */ /* 0x001fce00078e0210 */
.L_x_9930:
[----:B------:R-:W-:-:S13]  /*1f80*/  ISETP.GE.AND P4, PT, R17, 0xe, PT ;  /* 0x0000000e1100780c */ /* 0x000fda0003f86270 */
[----:B------:R-:W-:Y:S05]  /*1f90*/  @!P4 BRA `(.L_x_9932) ;  /* 0x000000000010c947 */ /* 0x000fea0003800000 */
[----:B------:R-:W-:-:S03]  /*1fa0*/  UMOV UR5, 0xffffffff ;  /* 0xffffffff00057882 */ /* 0x000fc60000000000 */
[----:B------:R-:W-:Y:S05]  /*1fb0*/  BRA.DIV UR5, `(.L_x_9933) ;  /* 0x0000001e057c7947 */ /* 0x000fea000b800000 */
[----:B------:R0:W0:Y:S02]  /*1fc0*/  SHFL.IDX PT, R67, R69, R28, 0x1f ;  /* 0x00001f1c45437589 */ /* 0x00002400000e0000 */
.L_x_9988:
[----:B0-----:R-:W-:-:S07]  /*1fd0*/  IMAD R16, R50, R67, R16 ;  /* 0x0000004332107224 */ /* 0x001fce00078e0210 */
.L_x_9932:
[----:B------:R-:W-:-:S13]  /*1fe0*/  ISETP.GE.AND P4, PT, R17, 0xf, PT ;  /* 0x0000000f1100780c */ /* 0x000fda0003f86270 */
[----:B------:R-:W-:Y:S05]  /*1ff0*/  @!P4 BRA `(.L_x_9934) ;  /* 0x000000000010c947 */ /* 0x000fea0003800000 */
[----:B------:R-:W-:-:S03]  /*2000*/  UMOV UR5, 0xffffffff ;  /* 0xffffffff00057882 */ /* 0x000fc60000000000 */
[----:B------:R-:W-:Y:S05]  /*2010*/  BRA.DIV UR5, `(.L_x_9935) ;  /* 0x0000001e05887947 */ /* 0x000fea000b800000 */
[----:B------:R0:W0:Y:S02]  /*2020*/  SHFL.IDX PT, R67, R69, R27, 0x1f ;  /* 0x00001f1b45437589 */ /* 0x00002400000e0000 */
.L_x_9991:
[----:B0-----:R-:W-:-:S07]  /*2030*/  IMAD R16, R49, R67, R16 ;  /* 0x0000004331107224 */ /* 0x001fce00078e0210 */
.L_x_9934:
[----:B------:R-:W-:-:S13]  /*2040*/  ISETP.GE.AND P4, PT, R17, 0x10, PT ;  /* 0x000000101100780c */ /* 0x000fda0003f86270 */
[----:B------:R-:W-:Y:S05]  /*2050*/  @!P4 BRA `(.L_x_9936) ;  /* 0x00000004001cc947 */ /* 0x000fea0003800000 */
[----:B------:R-:W-:-:S03]  /*2060*/  UMOV UR5, 0xffffffff ;  /* 0xffffffff00057882 */ /* 0x000fc60000000000 */
[----:B------:R-:W-:Y:S05]  /*2070*/  BRA.DIV UR5, `(.L_x_9937) ;  /* 0x0000001e05947947 */ /* 0x000fea000b800000 */
[----:B------:R0:W0:Y:S02]  /*2080*/  SHFL.IDX PT, R67, R69, R26, 0x1f ;  /* 0x00001f1a45437589 */ /* 0x00002400000e0000 */
.L_x_9994:
[----:B0-----:R-:W-:Y:S01]  /*2090*/  IMAD R16, R48, R67, R16 ;  /* 0x0000004330107224 */ /* 0x001fe200078e0210 */
[----:B------:R-:W-:Y:S06]  /*20a0*/  BRA `(.L_x_9936) ;  /* 0x0000000400087947 */ /* 0x000fec0003800000 */
.L_x_9905:
[----:B------:R-:W2:Y:S01]  /*20b0*/  LDC R66, c[0x0][0x3ac] ;  /* 0x0000eb00ff427b82 */ /* 0x000ea20000000800 */
[----:B------:R-:W-:Y:S01]  /*20c0*/  HFMA2 R16, -RZ, RZ, 0, 0 ;  /* 0x00000000ff107431 */ /* 0x000fe200000001ff */
[C---:B--2---:R-:W-:Y:S02]  /*20d0*/  ISETP.GE.AND P6, PT, R66.reuse, 0x1, PT ;  /* 0x000000014200780c */ /* 0x044fe40003fc6270 */
[C---:B------:R-:W-:Y:S02]  /*20e0*/  ISETP.GE.AND P5, PT, R66.reuse, 0x2, PT ;  /* 0x000000024200780c */ /* 0x040fe40003fa6270 */
[----:B------:R-:W-:-:S09]  /*20f0*/  ISETP.GE.AND P4, PT, R66, 0x3, PT ;  /* 0x000000034200780c */ /* 0x000fd20003f86270 */
[--C-:B------:R-:W-:Y:S02]  /*2100*/  @P6 IMAD R69, R24, 0x4, R17.reuse ;  /* 0x0000000418456824 */ /* 0x100fe400078e0211 */
[----:B------:R-:W-:-:S03]  /*2110*/  @P5 IMAD R68, R14, 0x4, R17 ;  /* 0x000000040e445824 */ /* 0x000fc600078e0211 */
        /* <DEDUP_REMOVED lines=9> */
[----:B------:R-:W-:Y:S02]  /*21b0*/  @P5 LEA R68, R11, R17, 0x2 ;  /* 0x000000110b445211 */ /* 0x000fe400078e10ff */
[----:B------:R-:W2:Y:S04]  /*21c0*/  @P6 LDS R69, [R69] ;  /* 0x0000000045456984 */ /* 0x000ea80000000800 */
[----:B------:R-:W3:Y:S01]  /*21d0*/  @P5 LDS R68, [R68] ;  /* 0x0000000044445984 */ /* 0x000ee20000000800 */
[----:B0-----:R-:W-:Y:S01]  /*21e0*/  @P4 IMAD R16, R61, R67, R16 ;  /* 0x000000433d104224 */ /* 0x001fe200078e0210 */
[----:B------:R-:W-:-:S03]  /*21f0*/  ISETP.GE.AND P4, PT, R66, 0x6, PT ;  /* 0x000000064200780c */ /* 0x000fc60003f86270 */
[----:B--2---:R-:W-:Y:S01]  /*2200*/  @P6 IMAD R16, R60, R69, R16 ;  /* 0x000000453c106224 */ /* 0x004fe200078e0210 */
[----:B------:R-:W-:-:S09]  /*2210*/  ISETP.GE.AND P6, PT, R66, 0x7, PT ;  /* 0x000000074200780c */ /* 0x000fd20003fc6270 */
[----:B------:R-:W-:Y:S02]  /*2220*/  @P4 IMAD R67, R10, 0x4, R17 ;  /* 0x000000040a434824 */ /* 0x000fe400078e0211 */
[----:B---3--:R-:W-:Y:S01]  /*2230*/  @P5 IMAD R16, R59, R68, R16 ;  /* 0x000000443b105224 */ /* 0x008fe200078e0210 */
[----:B------:R-:W-:-:S03]  /*2240*/  ISETP.GE.AND P5, PT, R66, 0x8, PT ;  /* 0x000000084200780c */ /* 0x000fc60003fa6270 */
[----:B------:R-:W0:Y:S01]  /*2250*/  @P4 LDS R67, [R67] ;  /* 0x0000000043434984 */ /* 0x000e220000000800 */
[----:B------:R-:W-:-:S09]  /*2260*/  @P6 IMAD R69, R9, 0x4, R17 ;  /* 0x0000000409456824 */ /* 0x000fd200078e0211 */
[----:B------:R-:W-:Y:S01]  /*2270*/  @P5 IMAD R68, R8, 0x4, R17 ;  /* 0x0000000408445824 */ /* 0x000fe200078e0211 */
[----:B------:R-:W2:Y:S05]  /*2280*/  @P6 LDS R69, [R69] ;  /* 0x0000000045456984 */ /* 0x000eaa0000000800 */
[----:B------:R-:W1:Y:S01]  /*2290*/  @P5 LDS R68, [R68] ;  /* 0x0000000044445984 */ /* 0x000e620000000800 */
[----:B0-----:R-:W-:Y:S01]  /*22a0*/  @P4 IMAD R16, R58, R67, R16 ;  /* 0x000000433a104224 */ /* 0x001fe200078e0210 */
[----:B------:R-:W-:-:S03]  /*22b0*/  ISETP.GE.AND P4, PT, R66, 0x9, PT ;  /* 0x000000094200780c */ /* 0x000fc60003f86270 */
[----:B--2---:R-:W-:Y:S01]  /*22c0*/  @P6 IMAD R16, R57, R69, R16 ;  /* 0x0000004539106224 */ /* 0x004fe200078e0210 */
[----:B------:R-:W-:-:S09]  /*22d0*/  ISETP.GE.AND P6, PT, R66, 0xa, PT ;  /* 0x0000000a4200780c */ /* 0x000fd20003fc6270 */
[----:B------:R-:W-:Y:S01]  /*22e0*/  @P4 LEA R67, R15, R17, 0x2 ;  /* 0x000000110f434211 */ /* 0x000fe200078e10ff */
[----:B-1----:R-:W-:Y:S01]  /*22f0*/  @P5 IMAD R16, R56, R68, R16 ;  /* 0x0000004438105224 */ /* 0x002fe200078e0210 */
[----:B------:R-:W-:-:S04]  /*2300*/  ISETP.GE.AND P5, PT, R66, 0xb, PT ;  /* 0x0000000b4200780c */ /* 0x000fc80003fa6270 */
[----:B------:R-:W0:Y:S01]  /*2310*/  @P4 LDS R67, [R67] ;  /* 0x0000000043434984 */ /* 0x000e220000000800 */
[----:B------:R-:W-:-:S08]  /*2320*/  @P6 IMAD R69, R7, 0x4, R17 ;  /* 0x0000000407456824 */ /* 0x000fd000078e0211 */
        /* <DEDUP_REMOVED lines=12> */
[----:B------:R-:W1:Y:S01]  /*23f0*/  @P6 LDS R69, [R69] ;  /* 0x0000000045456984 */ /* 0x000e620000000800 */
[----:B0-----:R-:W-:Y:S01]  /*2400*/  @P4 IMAD R16, R52, R67, R16 ;  /* 0x0000004334104224 */ /* 0x001fe200078e0210 */
[----:B------:R-:W-:-:S03]  /*2410*/  ISETP.GE.AND P4, PT, R66, 0xf, PT ;  /* 0x0000000f4200780c */ /* 0x000fc60003f86270 */
[----:B-1----:R-:W-:Y:S01]  /*2420*/  @P6 IMAD R16, R51, R69, R16 ;  /* 0x0000004533106224 */ /* 0x002fe200078e0210 */
[----:B------:R-:W-:Y:S01]  /*2430*/  ISETP.GE.AND P6, PT, R66, 0x10, PT ;  /* 0x000000104200780c */ /* 0x000fe20003fc6270 */
[----:B------:R-:W-:-:S08]  /*2440*/  @P5 IMAD R66, R3, 0x4, R17 ;  /* 0x0000000403425824 */ /* 0x000fd000078e0211 */
        /* <DEDUP_REMOVED lines=8> */
.L_x_9936:
[----:B------:R-:W-:Y:S01]  /*24d0*/  LOP3.LUT P4, RZ, R44, 0x1, RZ, 0xc0, !PT ;  /* 0x000000012cff7812 */ /* 0x000fe2000788c0ff */
[C---:B------:R-:W-:Y:S01]  /*24e0*/  IMAD.IADD R67, R46.reuse, 0x1, R18 ;  /* 0x000000012e437824 */ /* 0x040fe200078e0212 */
[----:B------:R-:W-:Y:S05]  /*24f0*/  WARPSYNC.ALL ;  /* 0x0000000000007948 */ /* 0x000fea0003800000 */
[----:B------:R-:W-:-:S06]  /*2500*/  VIADD R46, R46, UR7 ;  /* 0x000000072e2e7c36 */ /* 0x000fcc0008000000 */
        /* <DEDUP_REMOVED lines=12> */
.L_x_9904:
[----:B------:R-:W-:Y:S05]  /*25d0*/  @!P0 BRA `(.L_x_9939) ;  /* 0xffffffec00bc8947 */ /* 0x000fea000383ffff */
[----:B------:R-:W-:Y:S05]  /*25e0*/  BSYNC.RECONVERGENT B0 ;  /* 0x0000000000007941 */ /* 0x000fea0003800200 */
.L_x_9903:
[----:B------:R-:W-:-:S04]  /*25f0*/  IADD3 R18, PT, PT, R18, 0x10, RZ ;  /* 0x0000001012127810 */ /* 0x000fc80007ffe0ff */
        /* <DEDUP_REMOVED lines=12> */
[----:B------:R-:W-:-:S06]  /*26c0*/  MOV R52, R44 ;  /* 0x0000002c00347202 */ /* 0x000fcc0000000f00 */
[----:B------:R-:W1:Y:S08]  /*26d0*/  LDC R53, c[0x0][0x388] ;  /* 0x0000e200ff357b82 */ /* 0x000e700000000800 */
[----:B------:R-:W2:Y:S01]  /*26e0*/  LDC R50, c[0x0][0x384] ;  /* 0x0000e100ff327b82 */ /* 0x000ea20000000800 */
[----:B0-----:R-:W-:-:S04]  /*26f0*/  IABS R19, R18 ;  /* 0x0000001200137213 */ /* 0x001fc80000000000 */
[----:B------:R-:W0:Y:S01]  /*2700*/  I2F.RP R46, R19 ;  /* 0x00000013002e7306 */ /* 0x000e220000209400 */
[----:B-1----:R-:W-:-:S07]  /*2710*/  IABS R48, R53 ;  /* 0x0000003500307213 */ /* 0x002fce0000000000 */
[----:B0-----:R-:W0:Y:S02]  /*2720*/  MUFU.RCP R46, R46 ;  /* 0x0000002e002e7308 */ /* 0x001e240000001000 */
        /* <DEDUP_REMOVED lines=9> */
[----:B------:R-:W-:Y:S02]  /*27c0*/  IMAD R16, R19, R17, R16 ;  /* 0x0000001113107224 */ /* 0x000fe400078e0210 */
[----:B------:R-:W-:-:S03]  /*27d0*/  IMAD.U32 R17, RZ, RZ, UR4 ;  /* 0x00000004ff117e24 */ /* 0x000fc6000f8e00ff */
[----:B------:R-:W-:Y:S01]  /*27e0*/  ISETP.GT.U32.AND P1, PT, R19, R16, PT ;  /* 0x000000101300720c */ /* 0x000fe20003f24070 */
[----:B--2---:R-:W-:-:S12]  /*27f0*/  IMAD R50, R17, R50, UR9 ;  /* 0x0000000911327e24 */ /* 0x004fd8000f8e0232 */
        /* <DEDUP_REMOVED lines=21> */
[----:B------:R-:W-:Y:S01]  /*2950*/  LEA R54, R44, UR5, 0x2 ;  /* 0x000000052c367c11 */ /* 0x000fe2000f8e10ff */
[----:B-1----:R-:W-:Y:S01]  /*2960*/  VIADD R16, R18, 0xffffffe ;  /* 0x0ffffffe12107836 */ /* 0x002fe20000000000 */
[----:B------:R-:W-:-:S03]  /*2970*/  IABS R18, R44 ;  /* 0x0000002c00127213 */ /* 0x000fc60000000000 */
[----:B------:R-:W0:Y:S01]  /*2980*/  LDS R53, [R54] ;  /* 0x0000000036357984 */ /* 0x000e220000000800 */
[----:B------:R1:W2:Y:S02]  /*2990*/  F2I.FTZ.U32.TRUNC.NTZ R17, R16 ;  /* 0x0000001000117305 */ /* 0x0002a4000021f000 */
[----:B-1----:R-:W-:Y:S01]  /*29a0*/  MOV R16, RZ ;  /* 0x000000ff00107202 */ /* 0x002fe20000000f00 */
        /* <DEDUP_REMOVED lines=9> */
[----:B------:R-:W-:Y:S02]  /*2a40*/  @!P1 IMAD.IADD R19, R19, 0x1, -R46 ;  /* 0x0000000113139824 */ /* 0x000fe400078e0a2e */
[----:B------:R-:W-:-:S03]  /*2a50*/  @!P1 VIADD R17, R17, 0x1 ;  /* 0x0000000111119836 */ /* 0x000fc60000000000 */
[----:B------:R-:W-:Y:S02]  /*2a60*/  ISETP.GE.U32.AND P0, PT, R19, R46, PT ;  /* 0x0000002e1300720c */ /* 0x000fe40003f06070 */
[----:B------:R-:W1:Y:S11]  /*2a70*/  LDC.64 R18, c[0x0][0x3a0] ;  /* 0x0000e800ff127b82 */ /* 0x000e760000000a00 */
[----:B------:R-:W-:Y:S01]  /*2a80*/  @P0 VIADD R17, R17, 0x1 ;  /* 0x0000000111110836 */ /* 0x000fe20000000000 */
[----:B------:R-:W-:-:S04]  /*2a90*/  ISETP.NE.AND P0, PT, RZ, UR10, PT ;  /* 0x0000000aff007c0c */ /* 0x000fc8000bf05270 */
        /* <DEDUP_REMOVED lines=15> */
[----:B------:R-:W-:Y:S01]  /*2b90*/  IMAD R53, R17, R48, R16 ;  /* 0x0000003011357224 */ /* 0x000fe200078e0210 */
[----:B------:R-:W-:Y:S01]  /*2ba0*/  LOP3.LUT R16, R52, UR10, RZ, 0x3c, !PT ;  /* 0x0000000a34107c12 */ /* 0x000fe2000f8e3cff */
[----:B------:R-:W-:-:S03]  /*2bb0*/  IMAD R54, R55, 0x4, R54 ;  /* 0x0000000437367824 */ /* 0x000fc600078e0236 */
[----:B------:R-:W-:Y:S02]  /*2bc0*/  ISETP.GT.U32.AND P2, PT, R46, R53, PT ;  /* 0x000000352e00720c */ /* 0x000fe40003f44070 */
[----:B------:R-:W-:Y:S01]  /*2bd0*/  ISETP.GE.AND P3, PT, R16, RZ, PT ;  /* 0x000000ff1000720c */ /* 0x000fe20003f66270 */
[----:B------:R-:W0:Y:S10]  /*2be0*/  LDS R55, [R54] ;  /* 0x0000000036377984 */ /* 0x000e340000000800 */
[----:B------:R-:W-:Y:S01]  /*2bf0*/  @!P2 IADD3 R53, PT, PT, R53, -R46, RZ ;  /* 0x8000002e3535a210 */ /* 0x000fe20007ffe0ff */
[----:B------:R-:W-:-:S03]  /*2c00*/  @!P2 VIADD R17, R17, 0x1 ;  /* 0x000000011111a836 */ /* 0x000fc60000000000 */
[----:B------:R-:W-:Y:S02]  /*2c10*/  ISETP.GE.U32.AND P1, PT, R53, R46, PT ;  /* 0x0000002e3500720c */ /* 0x000fe40003f26070 */
[----:B------:R-:W-:-:S11]  /*2c20*/  LOP3.LUT R53, RZ, UR10, RZ, 0x33, !PT ;  /* 0x0000000aff357c12 */ /* 0x000fd6000f8e33ff */
[----:B------:R-:W-:-:S05]  /*2c30*/  @P1 IADD3 R17, PT, PT, R17, 0x1, RZ ;  /* 0x0000000111111810 */ /* 0x000fca0007ffe0ff */
[----:B------:R-:W-:-:S05]  /*2c40*/  @!P3 IMAD.MOV R17, RZ, RZ, -R17 ;  /* 0x000000ffff11b224 */ /* 0x000fca00078e0a11 */
        /* <DEDUP_REMOVED lines=11> */
[----:B0-----:R-:W-:Y:S01]  /*2d00*/  IABS R16, R52 ;  /* 0x0000003400107213 */ /* 0x001fe20000000000 */
        /* <DEDUP_REMOVED lines=10> */
[----:B------:R-:W-:-:S13]  /*2db0*/  ISETP.GE.U32.AND P1, PT, R17, R46, PT ;  /* 0x0000002e1100720c */ /* 0x000fda0003f26070 */
        /* <DEDUP_REMOVED lines=10> */
.L_x_9945:
[----:B------:R-:W-:Y:S05]  /*2e60*/  BSYNC.RECONVERGENT B1 ;  /* 0x0000000000017941 */ /* 0x000fea0003800200 */
.L_x_9944:
[----:B------:R-:W-:-:S13]  /*2e70*/  ISETP.GE.U32.AND P0, PT, R56, 0x3, PT ;  /* 0x000000033800780c */ /* 0x000fda0003f06070 */
[----:B------:R-:W-:Y:S05]  /*2e80*/  @!P0 BRA `(.L_x_9943) ;  /* 0x0000000400dc8947 */ /* 0x000fea0003800000 */
[----:B------:R-:W-:-:S13]  /*2e90*/  ISETP.NE.AND P0, PT, RZ, UR10, PT ;  /* 0x0000000aff007c0c */ /* 0x000fda000bf05270 */
.L_x_9946:
[----:B0-----:R-:W-:Y:S01]  /*2ea0*/  IABS R49, UR10 ;  /* 0x0000000a00317c13 */ /* 0x001fe20008000000 */
[----:B------:R-:W2:Y:S01]  /*2eb0*/  LDCU UR11, c[0x0][0x360] ;  /* 0x00006c00ff0b77ac */ /* 0x000ea20008000800 */
[----:B------:R-:W-:Y:S01]  /*2ec0*/  IABS R48, UR10 ;  /* 0x0000000a00307c13 */ /* 0x000fe20008000000 */
[----:B------:R-:W5:Y:S01]  /*2ed0*/  S2UR UR8, SR_CgaCtaId ;  /* 0x00000000000879c3 */ /* 0x000f620000008800 */
[----:B------:R-:W0:Y:S01]  /*2ee0*/  I2F.RP R47, R49 ;  /* 0x00000031002f7306 */ /* 0x000e220000209400 */
[----:B------:R-:W-:Y:S01]  /*2ef0*/  IABS R56, R52 ;  /* 0x0000003400387213 */ /* 0x000fe20000000000 */
[----:B------:R-:W-:Y:S02]  /*2f00*/  UMOV UR5, 0x400 ;  /* 0x0000040000057882 */ /* 0x000fe40000000000 */
[----:B------:R-:W-:-:S04]  /*2f10*/  UIADD3 UR5, UPT, UPT, UR5, 0x900, URZ ;  /* 0x0000090005057890 */ /* 0x000fc8000fffe0ff */
[----:B------:R-:W1:Y:S08]  /*2f20*/  I2F.RP R46, R48 ;  /* 0x00000030002e7306 */ /* 0x000e700000209400 */
[----:B0-----:R-:W0:Y:S01]  /*2f30*/  MUFU.RCP R47, R47 ;  /* 0x0000002f002f7308 */ /* 0x001e220000001000 */
[----:B-----5:R-:W-:-:S07]  /*2f40*/  ULEA UR5, UR8, UR5, 0x18 ;  /* 0x0000000508057291 */ /* 0x020fce000f8ec0ff */
[----:B-1----:R-:W1:Y:S01]  /*2f50*/  MUFU.RCP R46, R46 ;  /* 0x0000002e002e7308 */ /* 0x002e620000001000 */
[----:B------:R-:W-:Y:S01]  /*2f60*/  LEA R61, R52, UR5, 0x2 ;  /* 0x00000005343d7c11 */ /* 0x000fe2000f8e10ff */
[----:B0-----:R-:W-:Y:S01]  /*2f70*/  VIADD R18, R47, 0xffffffe ;  /* 0x0ffffffe2f127836 */ /* 0x001fe20000000000 */
[----:B------:R-:W-:-:S05]  /*2f80*/  IABS R47, UR10 ;  /* 0x0000000a002f7c13 */ /* 0x000fca0008000000 */
[----:B------:R0:W5:Y:S01]  /*2f90*/  F2I.FTZ.U32.TRUNC.NTZ R19, R18 ;  /* 0x0000001200137305 */ /* 0x000162000021f000 */
[----:B-1----:R-:W-:-:S07]  /*2fa0*/  VIADD R16, R46, 0xffffffe ;  /* 0x0ffffffe2e107836 */ /* 0x002fce0000000000 */
[----:B------:R1:W3:Y:S01]  /*2fb0*/  F2I.FTZ.U32.TRUNC.NTZ R17, R16 ;  /* 0x0000001000117305 */ /* 0x0002e2000021f000 */
[----:B0-----:R-:W-:Y:S02]  /*2fc0*/  HFMA2 R18, -RZ, RZ, 0, 0 ;  /* 0x00000000ff127431 */ /* 0x001fe400000001ff */
[----:B-----5:R-:W-:Y:S02]  /*2fd0*/  IMAD.MOV R54, RZ, RZ, -R19 ;  /* 0x000000ffff367224 */ /* 0x020fe400078e0a13 */
[----:B-1----:R-:W-:Y:S02]  /*2fe0*/  IMAD.MOV.U32 R16, RZ, RZ, RZ ;  /* 0x000000ffff107224 */ /* 0x002fe400078e00ff */
[----:B------:R-:W-:Y:S02]  /*2ff0*/  IMAD R53, R54, R49, RZ ;  /* 0x0000003136357224 */ /* 0x000fe400078e02ff */
[----:B------:R-:W-:Y:S02]  /*3000*/  IMAD.MOV R54, RZ, RZ, -R47 ;  /* 0x000000ffff367224 */ /* 0x000fe400078e0a2f */
[----:B------:R-:W-:-:S04]  /*3010*/  IMAD.HI.U32 R19, R19, R53, R18 ;  /* 0x0000003513137227 */ /* 0x000fc800078e0012 */
[----:B---3--:R-:W-:Y:S02]  /*3020*/  IMAD.MOV R18, RZ, RZ, -R17 ;  /* 0x000000ffff127224 */ /* 0x008fe400078e0a11 */
[----:B------:R-:W-:-:S04]  /*3030*/  IMAD.HI.U32 R19, R19, R56, RZ ;  /* 0x0000003813137227 */ /* 0x000fc800078e00ff */
[----:B------:R-:W-:Y:S01]  /*3040*/  IMAD.MOV.U32 R47, RZ, RZ, R18 ;  /* 0x000000ffff2f7224 */ /* 0x000fe200078e0012 */
[----:B--2---:R-:W-:Y:S01]  /*3050*/  IADD3 R18, PT, PT, R52, UR11, RZ ;  /* 0x0000000b34127c10 */ /* 0x004fe2000fffe0ff */
[----:B------:R-:W-:Y:S02]  /*3060*/  IMAD R56, R19, R54, R56 ;  /* 0x0000003613387224 */ /* 0x000fe400078e0238 */
[----:B------:R-:W-:Y:S01]  /*3070*/  IMAD R47, R47, R48, RZ ;  /* 0x000000302f2f7224 */ /* 0x000fe200078e02ff */
[----:B------:R-:W-:Y:S02]  /*3080*/  IABS R55, R18 ;  /* 0x0000001200377213 */ /* 0x000fe40000000000 */
[----:B------:R-:W-:Y:S01]  /*3090*/  ISETP.GT.U32.AND P2, PT, R49, R56, PT ;  /* 0x000000383100720c */ /* 0x000fe20003f44070 */
[----:B------:R-:W-:-:S04]  /*30a0*/  IMAD.HI.U32 R60, R17, R47, R16 ;  /* 0x0000002f113c7227 */ /* 0x000fc800078e0010 */
[----:B------:R-:W-:Y:S02]  /*30b0*/  VIADD R16, R18, UR11 ;  /* 0x0000000b12107c36 */ /* 0x000fe40008000000 */
[----:B------:R-:W-:-:S03]  /*30c0*/  IMAD.HI.U32 R47, R60, R55, RZ ;  /* 0x000000373c2f7227 */ /* 0x000fc600078e00ff */
[----:B------:R-:W-:Y:S01]  /*30d0*/  IABS R57, R16 ;  /* 0x0000001000397213 */ /* 0x000fe20000000000 */
[----:B------:R-:W-:Y:S02]  /*30e0*/  VIADD R53, R16, UR11 ;  /* 0x0000000b10357c36 */ /* 0x000fe40008000000 */
[----:B------:R-:W-:Y:S01]  /*30f0*/  IMAD R55, R47, R54, R55 ;  /* 0x000000362f377224 */ /* 0x000fe200078e0237 */
[----:B------:R-:W-:Y:S01]  /*3100*/  @!P2 IADD3 R56, PT, PT, R56, -R48, RZ ;  /* 0x800000303838a210 */ /* 0x000fe20007ffe0ff */
[----:B------:R-:W-:Y:S01]  /*3110*/  IMAD.HI.U32 R46, R60, R57, RZ ;  /* 0x000000393c2e7227 */ /* 0x000fe200078e00ff */
[----:B------:R-:W-:Y:S02]  /*3120*/  IABS R58, R53 ;  /* 0x00000035003a7213 */ /* 0x000fe40000000000 */
[----:B------:R-:W-:Y:S01]  /*3130*/  ISETP.GT.U32.AND P6, PT, R48, R55, PT ;  /* 0x000000373000720c */ /* 0x000fe20003fc4070 */
[----:B------:R-:W-:Y:S01]  /*3140*/  @!P2 VIADD R19, R19, 0x1 ;  /* 0x000000011313a836 */ /* 0x000fe20000000000 */
[----:B------:R-:W-:Y:S01]  /*3150*/  ISETP.GE.U32.AND P3, PT, R56, R49, PT ;  /* 0x000000313800720c */ /* 0x000fe20003f66070 */
[----:B------:R-:W-:Y:S01]  /*3160*/  IMAD.HI.U32 R17, R60, R58, RZ ;  /* 0x0000003a3c117227 */ /* 0x000fe200078e00ff */
[----:B------:R-:W-:-:S03]  /*3170*/  LOP3.LUT R56, R52, UR10, RZ, 0x3c, !PT ;  /* 0x0000000a34387c12 */ /* 0x000fc6000f8e3cff */
[-C--:B------:R-:W-:Y:S01]  /*3180*/  IMAD R49, R46, R54.reuse, R57 ;  /* 0x000000362e317224 */ /* 0x080fe200078e0239 */
[----:B------:R-:W-:Y:S01]  /*3190*/  ISETP.GE.AND P5, PT, R56, RZ, PT ;  /* 0x000000ff3800720c */ /* 0x000fe20003fa6270 */
[----:B------:R-:W-:Y:S01]  /*31a0*/  IMAD R57, R17, R54, R58 ;  /* 0x0000003611397224 */ /* 0x000fe200078e023a */
[----:B------:R-:W-:Y:S02]  /*31b0*/  LOP3.LUT R54, R18, UR10, RZ, 0x3c, !PT ;  /* 0x0000000a12367c12 */ /* 0x000fe4000f8e3cff */
[C---:B------:R-:W-:Y:S01]  /*31c0*/  ISETP.GT.U32.AND P1, PT, R48.reuse, R49, PT ;  /* 0x000000313000720c */ /* 0x040fe20003f24070 */
[----:B------:R-:W-:Y:S01]  /*31d0*/  @!P6 IMAD.IADD R55, R55, 0x1, -R48 ;  /* 0x000000013737e824 */ /* 0x000fe200078e0a30 */
[----:B------:R-:W-:Y:S01]  /*31e0*/  ISETP.GT.U32.AND P2, PT, R48, R57, PT ;  /* 0x000000393000720c */ /* 0x000fe20003f44070 */
[----:B------:R-:W-:Y:S01]  /*31f0*/  @P3 VIADD R19, R19, 0x1 ;  /* 0x0000000113133836 */ /* 0x000fe20000000000 */
[----:B------:R-:W-:Y:S01]  /*3200*/  ISETP.GE.AND P4, PT, R54, RZ, PT ;  /* 0x000000ff3600720c */ /* 0x000fe20003f86270 */
[----:B------:R-:W-:Y:S01]  /*3210*/  @!P6 VIADD R47, R47, 0x1 ;  /* 0x000000012f2fe836 */ /* 0x000fe20000000000 */
[----:B------:R-:W-:-:S02]  /*3220*/  ISETP.GE.U32.AND P3, PT, R55, R48, PT ;  /* 0x000000303700720c */ /* 0x000fc40003f66070 */
[----:B------:R-:W-:Y:S01]  /*3230*/  LOP3.LUT R54, R16, UR10, RZ, 0x3c, !PT ;  /* 0x0000000a10367c12 */ /* 0x000fe2000f8e3cff */
[----:B------:R-:W-:-:S03]  /*3240*/  @!P5 IMAD.MOV R19, RZ, RZ, -R19 ;  /* 0x000000ffff13d224 */ /* 0x000fc600078e0a13 */
[----:B------:R-:W-:Y:S02]  /*3250*/  ISETP.GE.AND P5, PT, R54, RZ, PT ;  /* 0x000000ff3600720c */ /* 0x000fe40003fa6270 */
[-C--:B------:R-:W-:Y:S01]  /*3260*/  @!P1 IADD3 R49, PT, PT, R49, -R48.reuse, RZ ;  /* 0x8000003031319210 */ /* 0x080fe20007ffe0ff */
[----:B------:R-:W-:Y:S01]  /*3270*/  @!P2 IMAD.IADD R57, R57, 0x1, -R48 ;  /* 0x000000013939a824 */ /* 0x000fe200078e0a30 */
[----:B------:R-:W-:Y:S02]  /*3280*/  MOV R54, UR14 ;  /* 0x0000000e00367c02 */ /* 0x000fe40008000f00 */
[-C--:B------:R-:W-:Y:S01]  /*3290*/  ISETP.GE.U32.AND P6, PT, R49, R48.reuse, PT ;  /* 0x000000303100720c */ /* 0x080fe20003fc6070 */
[----:B------:R-:W-:Y:S01]  /*32a0*/  @P3 VIADD R47, R47, 0x1 ;  /* 0x000000012f2f3836 */ /* 0x000fe20000000000 */
[----:B------:R-:W-:Y:S01]  /*32b0*/  ISETP.GE.U32.AND P3, PT, R57, R48, PT ;  /* 0x000000303900720c */ /* 0x000fe20003f66070 */
[----:B------:R-:W-:Y:S01]  /*32c0*/  IMAD.U32 R48, RZ, RZ, UR14 ;  /* 0x0000000eff307e24 */ /* 0x000fe2000f8e00ff */
[----:B------:R-:W-:Y:S01]  /*32d0*/  @!P1 IADD3 R46, PT, PT, R46, 0x1, RZ ;  /* 0x000000012e2e9810 */ /* 0x000fe20007ffe0ff */
[----:B------:R-:W-:Y:S01]  /*32e0*/  IMAD R59, R54, 0x4, R61 ;  /* 0x00000004363b7824 */ /* 0x000fe200078e023d */
[----:B------:R-:W-:Y:S01]  /*32f0*/  LOP3.LUT R49, R53, UR10, RZ, 0x3c, !PT ;  /* 0x0000000a35317c12 */ /* 0x000fe2000f8e3cff */
[----:B------:R-:W0:Y:S01]  /*3300*/  LDS R61, [R61] ;  /* 0x000000003d3d7984 */ /* 0x000e220000000800 */
[----:B------:R-:W-:Y:S01]  /*3310*/  @!P2 IADD3 R17, PT, PT, R17, 0x1, RZ ;  /* 0x000000011111a810 */ /* 0x000fe20007ffe0ff */
[----:B------:R-:W-:Y:S01]  /*3320*/  IMAD R57, R48, 0x4, R59 ;  /* 0x0000000430397824 */ /* 0x000fe200078e023b */
[----:B------:R-:W-:Y:S01]  /*3330*/  LOP3.LUT R48, RZ, UR10, RZ, 0x33, !PT ;  /* 0x0000000aff307c12 */ /* 0x000fe2000f8e33ff */
[----:B------:R-:W1:Y:S01]  /*3340*/  LDS R59, [R59] ;  /* 0x000000003b3b7984 */ /* 0x000e620000000800 */
[----:B------:R-:W-:Y:S01]  /*3350*/  ISETP.NE.AND P1, PT, RZ, UR10, PT ;  /* 0x0000000aff007c0c */ /* 0x000fe2000bf25270 */
[----:B------:R-:W-:Y:S01]  /*3360*/  IMAD R55, R54, 0x4, R57 ;  /* 0x0000000436377824 */ /* 0x000fe200078e0239 */
[----:B------:R-:W-:Y:S01]  /*3370*/  LOP3.LUT R54, RZ, UR10, RZ, 0x33, !PT ;  /* 0x0000000aff367c12 */ /* 0x000fe2000f8e33ff */
[----:B------:R-:W-:Y:S01]  /*3380*/  @P6 VIADD R46, R46, 0x1 ;  /* 0x000000012e2e6836 */ /* 0x000fe20000000000 */
[----:B------:R-:W-:Y:S01]  /*3390*/  ISETP.GE.AND P6, PT, R49, RZ, PT ;  /* 0x000000ff3100720c */ /* 0x000fe20003fc6270 */
[----:B------:R-:W2:Y:S01]  /*33a0*/  LDS R57, [R57] ;  /* 0x0000000039397984 */ /* 0x000ea20000000800 */
[----:B------:R-:W-:Y:S01]  /*33b0*/  SEL R19, R48, R19, !P1 ;  /* 0x0000001330137207 */ /* 0x000fe20004800000 */
[----:B------:R-:W-:Y:S01]  /*33c0*/  @P3 VIADD R17, R17, 0x1 ;  /* 0x0000000111113836 */ /* 0x000fe20000000000 */
[----:B------:R-:W3:Y:S01]  /*33d0*/  LDC.64 R48, c[0x0][0x3a0] ;  /* 0x0000e800ff307b82 */ /* 0x000ee20000000a00 */
[----:B------:R-:W5:Y:S01]  /*33e0*/  LDS R55, [R55] ;  /* 0x0000000037377984 */ /* 0x000f620000000800 */
[----:B------:R-:W-:-:S02]  /*33f0*/  @!P4 IMAD.MOV R47, RZ, RZ, -R47 ;  /* 0x000000ffff2fc224 */ /* 0x000fc400078e0a2f */
[----:B------:R-:W-:Y:S02]  /*3400*/  @!P5 IMAD.MOV R46, RZ, RZ, -R46 ;  /* 0x000000ffff2ed224 */ /* 0x000fe400078e0a2e */
[----:B------:R-:W-:Y:S01]  /*3410*/  IMAD.MOV R63, RZ, RZ, -R19 ;  /* 0x000000ffff3f7224 */ /* 0x000fe200078e0a13 */
[C---:B------:R-:W-:Y:S01]  /*3420*/  SEL R47, R54.reuse, R47, !P1 ;  /* 0x0000002f362f7207 */ /* 0x040fe20004800000 */
[----:B------:R-:W-:Y:S01]  /*3430*/  IMAD R19, R51, R19, R50 ;  /* 0x0000001333137224 */ /* 0x000fe200078e0232 */
[----:B------:R-:W-:Y:S01]  /*3440*/  @!P6 IADD3 R17, PT, PT, -R17, RZ, RZ ;  /* 0x000000ff1111e210 */ /* 0x000fe20007ffe1ff */
[----:B------:R-:W-:Y:S01]  /*3450*/  IMAD R52, R63, UR10, R52 ;  /* 0x0000000a3f347c24 */ /* 0x000fe2000f8e0234 */
[C---:B------:R-:W-:Y:S01]  /*3460*/  SEL R46, R54.reuse, R46, !P1 ;  /* 0x0000002e362e7207 */ /* 0x040fe20004800000 */
[----:B------:R-:W-:Y:S01]  /*3470*/  IMAD.MOV R65, RZ, RZ, -R47 ;  /* 0x000000ffff417224 */ /* 0x000fe200078e0a2f */
[----:B------:R-:W-:Y:S01]  /*3480*/  SEL R17, R54, R17, !P0 ;  /* 0x0000001136117207 */ /* 0x000fe20004000000 */
[----:B------:R-:W-:-:S02]  /*3490*/  IMAD.IADD R19, R52, 0x1, R19 ;  /* 0x0000000134137824 */ /* 0x000fc400078e0213 */
[----:B------:R-:W-:Y:S01]  /*34a0*/  IMAD.MOV R67, RZ, RZ, -R46 ;  /* 0x000000ffff437224 */ /* 0x000fe200078e0a2e */
[----:B------:R-:W-:Y:S01]  /*34b0*/  IADD3 R54, PT, PT, -R17, RZ, RZ ;  /* 0x000000ff11367210 */ /* 0x000fe20007ffe1ff */
[----:B------:R-:W-:Y:S02]  /*34c0*/  VIADD R52, R53, UR11 ;  /* 0x0000000b35347c36 */ /* 0x000fe40008000000 */
[----:B------:R-:W-:Y:S02]  /*34d0*/  IMAD R18, R65, UR10, R18 ;  /* 0x0000000a41127c24 */ /* 0x000fe4000f8e0212 */
[C-C-:B------:R-:W-:Y:S02]  /*34e0*/  IMAD R63, R51.reuse, R46, R50.reuse ;  /* 0x0000002e333f7224 */ /* 0x140fe400078e0232 */
[C-C-:B------:R-:W-:Y:S02]  /*34f0*/  IMAD R47, R51.reuse, R47, R50.reuse ;  /* 0x0000002f332f7224 */ /* 0x140fe400078e0232 */
[----:B------:R-:W-:-:S02]  /*3500*/  IMAD R65, R51, R17, R50 ;  /* 0x0000001133417224 */ /* 0x000fc400078e0232 */
[----:B------:R-:W-:Y:S02]  /*3510*/  IMAD R46, R54, UR10, R53 ;  /* 0x0000000a362e7c24 */ /* 0x000fe4000f8e0235 */
[----:B------:R-:W-:Y:S01]  /*3520*/  IMAD R16, R67, UR10, R16 ;  /* 0x0000000a43107c24 */ /* 0x000fe2000f8e0210 */
[----:B------:R-:W-:Y:S01]  /*3530*/  ISETP.GE.U32.AND P1, PT, R52, 0x10, PT ;  /* 0x000000103400780c */ /* 0x000fe20003f26070 */
[----:B------:R-:W-:Y:S01]  /*3540*/  IMAD.IADD R17, R18, 0x1, R47 ;  /* 0x0000000112117824 */ /* 0x000fe200078e022f */
[----:B------:R-:W-:Y:S01]  /*3550*/  IADD3 R65, PT, PT, R46, R65, RZ ;  /* 0x000000412e417210 */ /* 0x000fe20007ffe0ff */
[----:B------:R-:W-:Y:S02]  /*3560*/  IMAD.IADD R63, R16, 0x1, R63 ;  /* 0x00000001103f7824 */ /* 0x000fe400078e023f */
[----:B---3--:R-:W-:-:S04]  /*3570*/  IMAD.WIDE R46, R19, 0x4, R48 ;  /* 0x00000004132e7825 */ /* 0x008fc800078e0230 */
[--C-:B------:R-:W-:Y:S01]  /*3580*/  IMAD.WIDE R18, R17, 0x4, R48.reuse ;  /* 0x0000000411127825 */ /* 0x100fe200078e0230 */
[----:B0-----:R0:W-:Y:S03]  /*3590*/  REDG.E.ADD.STRONG.GPU desc[UR12][R46.64], R61 ;  /* 0x0000003d2e00798e */ /* 0x0011e6000c12e10c */
[--C-:B------:R-:W-:Y:S01]  /*35a0*/  IMAD.WIDE R16, R63, 0x4, R48.reuse ;  /* 0x000000043f107825 */ /* 0x100fe200078e0230 */
[----:B-1----:R0:W-:Y:S03]  /*35b0*/  REDG.E.ADD.STRONG.GPU desc[UR12][R18.64], R59 ;  /* 0x0000003b1200798e */ /* 0x0021e6000c12e10c */
[----:B------:R-:W-:Y:S01]  /*35c0*/  IMAD.WIDE R48, R65, 0x4, R48 ;  /* 0x0000000441307825 */ /* 0x000fe200078e0230 */
[----:B--2---:R0:W-:Y:S04]  /*35d0*/  REDG.E.ADD.STRONG.GPU desc[UR12][R16.64], R57 ;  /* 0x000000391000798e */ /* 0x0041e8000c12e10c */
[----:B-----5:R0:W-:Y:S01]  /*35e0*/  REDG.E.ADD.STRONG.GPU desc[UR12][R48.64], R55 ;  /* 0x000000373000798e */ /* 0x0201e2000c12e10c */
[----:B------:R-:W-:Y:S05]  /*35f0*/  @!P1 BRA `(.L_x_9946) ;  /* 0xfffffff800289947 */ /* 0x000fea000383ffff */
.L_x_9943:
[----:B------:R-:W-:Y:S05]  /*3600*/  BSYNC.RECONVERGENT B0 ;  /* 0x0000000000007941 */ /* 0x000fea0003800200 */
.L_x_9942:
[----:B------:R-:W5:Y:S02]  /*3610*/  LDCU UR5, c[0x0][0x374] ;  /* 0x00006e80ff0577ac */ /* 0x000f640008000800 */
[----:B-----5:R-:W-:Y:S02]  /*3620*/  UIADD3 UR4, UPT, UPT, UR5, UR4, URZ ;  /* 0x0000000405047290 */ /* 0x020fe4000fffe0ff */
[----:B------:R-:W-:-:S04]  /*3630*/  USHF.L.U32 UR5, UR5, 0x2, URZ ;  /* 0x0000000205057899 */ /* 0x000fc800080006ff */
[----:B------:R-:W-:-:S09]  /*3640*/  UISETP.GE.U32.AND UP0, UPT, UR4, UR5, UPT ;  /* 0x000000050400728c */ /* 0x000fd2000bf06070 */
[----:B------:R-:W-:Y:S05]  /*3650*/  BRA.U !UP0, `(.L_x_9947) ;  /* 0xffffffd508f87547 */ /* 0x000fea000b83ffff */
[----:B------:R-:W-:Y:S05]  /*3660*/  EXIT ;  /* 0x000000000000794d */ /* 0x000fea0003800000 */
.L_x_9907:
[----:B------:R-:W-:Y:S01]  /*3670*/  MOV R67, 0x1f ;  /* 0x0000001f00437802 */ /* 0x000fe20000000f00 */
[----:B------:R-:W-:Y:S02]  /*3680*/  IMAD.MOV.U32 R66, RZ, RZ, R25 ;  /* 0x000000ffff427224 */ /* 0x000fe400078e0019 */
[----:B------:R-:W-:-:S07]  /*3690*/  IMAD.MOV.U32 R68, RZ, RZ, -0x1 ;  /* 0xffffffffff447424 */ /* 0x000fce00078e00ff */
[----:B01----:R-:W-:Y:S05]  /*36a0*/  WARPSYNC.COLLECTIVE R68, `(.L_x_9948) ;  /* 0x0000000044087348 */ /* 0x003fea0003c00000 */
[----:B------:R2:W3:Y:S02]  /*36b0*/  SHFL.IDX P4, R67, R69, R66, R67 ;  /* 0x0000004245437389 */ /* 0x0004e40000080043 */
[----:B0123--:R-:W-:Y:S05]  /*36c0*/  ENDCOLLECTIVE ;  /* 0x000000000000791b */ /* 0x00ffea0003800000 */
.L_x_9948:
[----:B------:R-:W-:Y:S01]  /*36d0*/  IMAD.MOV.U32 R16, RZ, RZ, R67 ;  /* 0x000000ffff107224 */ /* 0x000fe200078e0043 */
[----:B------:R-:W-:Y:S06]  /*36e0*/  BRA `(.L_x_9949) ;  /* 0xffffffe400007947 */ /* 0x000fec000383ffff */
.L_x_9909:
[----:B------:R-:W-:Y:S01]  /*36f0*/  BSSY B1, `(.L_x_9950) ;  /* 0x0000007000017945 */ /* 0x000fe20003800000 */
[----:B------:R-:W-:Y:S01]  /*3700*/  MOV R66, R40 ;  /* 0x0000002800427202 */ /* 0x000fe20000000f00 */
[----:B------:R-:W-:Y:S02]  /*3710*/  IMAD.MOV.U32 R67, RZ, RZ, 0x1f ;  /* 0x0000001fff437424 */ /* 0x000fe400078e00ff */
[----:B------:R-:W-:-:S07]  /*3720*/  IMAD.MOV.U32 R68, RZ, RZ, -0x1 ;  /* 0xffffffffff447424 */ /* 0x000fce00078e00ff */
[----:B012---:R-:W-:Y:S05]  /*3730*/  WARPSYNC.COLLECTIVE R68, `(.L_x_9951) ;  /* 0x0000000044087348 */ /* 0x007fea0003c00000 */
[----:B------:R3:W4:Y:S02]  /*3740*/  SHFL.IDX P4, R67, R69, R66, R67 ;  /* 0x0000004245437389 */ /* 0x0007240000080043 */
[----:B01234-:R-:W-:Y:S05]  /*3750*/  ENDCOLLECTIVE ;  /* 0x000000000000791b */ /* 0x01ffea0003800000 */
.L_x_9951:
[----:B------:R-:W-:Y:S05]  /*3760*/  BSYNC B1 ;  /* 0x0000000000017941 */ /* 0x000fea0003800000 */
.L_x_9950:
[----:B------:R-:W-:Y:S05]  /*3770*/  BRA `(.L_x_9952) ;  /* 0xffffffe000f47947 */ /* 0x000fea000383ffff */
.L_x_9911:
[----:B------:R-:W-:Y:S01]  /*3780*/  BSSY B1, `(.L_x_9953) ;  /* 0x0000007000017945 */ /* 0x000fe20003800000 */
[----:B------:R-:W-:Y:S01]  /*3790*/  MOV R66, R39 ;  /* 0x0000002700427202 */ /* 0x000fe20000000f00 */
[----:B------:R-:W-:Y:S02]  /*37a0*/  IMAD.MOV.U32 R67, RZ, RZ, 0x1f ;  /* 0x0000001fff437424 */ /* 0x000fe400078e00ff */
[----:B------:R-:W-:-:S07]  /*37b0*/  IMAD.MOV.U32 R68, RZ, RZ, -0x1 ;  /* 0xffffffffff447424 */ /* 0x000fce00078e00ff */
[----:B0123--:R-:W-:Y:S05]  /*37c0*/  WARPSYNC.COLLECTIVE R68, `(.L_x_9954) ;  /* 0x0000000044087348 */ /* 0x00ffea0003c00000 */
[----:B------:R4:W0:Y:S02]  /*37d0*/  SHFL.IDX P4, R67, R69, R66, R67 ;  /* 0x0000004245437389 */ /* 0x0008240000080043 */
[----:B01234-:R-:W-:Y:S05]  /*37e0*/  ENDCOLLECTIVE ;  /* 0x000000000000791b */ /* 0x01ffea0003800000 */
.L_x_9954:
[----:B------:R-:W-:Y:S05]  /*37f0*/  BSYNC B1 ;  /* 0x0000000000017941 */ /* 0x000fea0003800000 */
.L_x_9953:
[----:B------:R-:W-:Y:S05]  /*3800*/  BRA `(.L_x_9955) ;  /* 0xffffffe000e87947 */ /* 0x000fea000383ffff */
.L_x_9913:
[----:B------:R-:W-:Y:S01]  /*3810*/  BSSY B1, `(.L_x_9956) ;  /* 0x0000007000017945 */ /* 0x000fe20003800000 */
[----:B------:R-:W-:Y:S01]  /*3820*/  MOV R66, R38 ;  /* 0x0000002600427202 */ /* 0x000fe20000000f00 */
[----:B------:R-:W-:Y:S02]  /*3830*/  IMAD.MOV.U32 R67, RZ, RZ, 0x1f ;  /* 0x0000001fff437424 */ /* 0x000fe400078e00ff */
[----:B------:R-:W-:-:S07]  /*3840*/  IMAD.MOV.U32 R68, RZ, RZ, -0x1 ;  /* 0xffffffffff447424 */ /* 0x000fce00078e00ff */
[----:B01234-:R-:W-:Y:S05]  /*3850*/  WARPSYNC.COLLECTIVE R68, `(.L_x_9957) ;  /* 0x0000000044087348 */ /* 0x01ffea0003c00000 */
[----:B------:R0:W0:Y:S02]  /*3860*/  SHFL.IDX P4, R67, R69, R66, R67 ;  /* 0x0000004245437389 */ /* 0x0000240000080043 */
[----:B01234-:R-:W-:Y:S05]  /*3870*/  ENDCOLLECTIVE ;  /* 0x000000000000791b */ /* 0x01ffea0003800000 */
.L_x_9957:
[----:B------:R-:W-:Y:S05]  /*3880*/  BSYNC B1 ;  /* 0x0000000000017941 */ /* 0x000fea0003800000 */
.L_x_9956:
[----:B------:R-:W-:Y:S05]  /*3890*/  BRA `(.L_x_9958) ;  /* 0xffffffe000dc7947 */ /* 0x000fea000383ffff */
.L_x_9915:
[----:B------:R-:W-:Y:S01]  /*38a0*/  BSSY B1, `(.L_x_9959) ;  /* 0x0000007000017945 */ /* 0x000fe20003800000 */
[----:B------:R-:W-:Y:S01]  /*38b0*/  MOV R66, R37 ;  /* 0x0000002500427202 */ /* 0x000fe20000000f00 */
[----:B------:R-:W-:Y:S02]  /*38c0*/  IMAD.MOV.U32 R67, RZ, RZ, 0x1f ;  /* 0x0000001fff437424 */ /* 0x000fe400078e00ff */
[----:B------:R-:W-:-:S07]  /*38d0*/  IMAD.MOV.U32 R68, RZ, RZ, -0x1 ;  /* 0xffffffffff447424 */ /* 0x000fce00078e00ff */
[----:B01234-:R-:W-:Y:S05]  /*38e0*/  WARPSYNC.COLLECTIVE R68, `(.L_x_9960) ;  /* 0x0000000044087348 */ /* 0x01ffea0003c00000 */
[----:B------:R0:W0:Y:S02]  /*38f0*/  SHFL.IDX P4, R67, R69, R66, R67 ;  /* 0x0000004245437389 */ /* 0x0000240000080043 */
[----:B01234-:R-:W-:Y:S05]  /*3900*/  ENDCOLLECTIVE ;  /* 0x000000000000791b */ /* 0x01ffea0003800000 */
.L_x_9960:
[----:B------:R-:W-:Y:S05]  /*3910*/  BSYNC B1 ;  /* 0x0000000000017941 */ /* 0x000fea0003800000 */
.L_x_9959:
[----:B------:R-:W-:Y:S05]  /*3920*/  BRA `(.L_x_9961) ;  /* 0xffffffe000d07947 */ /* 0x000fea000383ffff */
.L_x_9917:
[----:B------:R-:W-:Y:S01]  /*3930*/  BSSY B1, `(.L_x_9962) ;  /* 0x0000007000017945 */ /* 0x000fe20003800000 */
[----:B------:R-:W-:Y:S01]  /*3940*/  MOV R66, R36 ;  /* 0x0000002400427202 */ /* 0x000fe20000000f00 */
[----:B------:R-:W-:Y:S02]  /*3950*/  IMAD.MOV.U32 R67, RZ, RZ, 0x1f ;  /* 0x0000001fff437424 */ /* 0x000fe400078e00ff */
[----:B------:R-:W-:-:S07]  /*3960*/  IMAD.MOV.U32 R68, RZ, RZ, -0x1 ;  /* 0xffffffffff447424 */ /* 0x000fce00078e00ff */
[----:B01234-:R-:W-:Y:S05]  /*3970*/  WARPSYNC.COLLECTIVE R68, `(.L_x_9963) ;  /* 0x0000000044087348 */ /* 0x01ffea0003c00000 */
[----:B------:R0:W0:Y:S02]  /*3980*/  SHFL.IDX P4, R67, R69, R66, R67 ;  /* 0x0000004245437389 */ /* 0x0000240000080043 */
[----:B01234-:R-:W-:Y:S05]  /*3990*/  ENDCOLLECTIVE ;  /* 0x000000000000791b */ /* 0x01ffea0003800000 */
.L_x_9963:
[----:B------:R-:W-:Y:S05]  /*39a0*/  BSYNC B1 ;  /* 0x0000000000017941 */ /* 0x000fea0003800000 */
.L_x_9962:
[----:B------:R-:W-:Y:S05]  /*39b0*/  BRA `(.L_x_9964) ;  /* 0xffffffe000c47947 */ /* 0x000fea000383ffff */
.L_x_9919:
[----:B------:R-:W-:Y:S01]  /*39c0*/  BSSY B1, `(.L_x_9965) ;  /* 0x0000007000017945 */ /* 0x000fe20003800000 */
[----:B------:R-:W-:Y:S01]  /*39d0*/  MOV R66, R35 ;  /* 0x0000002300427202 */ /* 0x000fe20000000f00 */
[----:B------:R-:W-:Y:S02]  /*39e0*/  IMAD.MOV.U32 R67, RZ, RZ, 0x1f ;  /* 0x0000001fff437424 */ /* 0x000fe400078e00ff */
[----:B------:R-:W-:-:S07]  /*39f0*/  IMAD.MOV.U32 R68, RZ, RZ, -0x1 ;  /* 0xffffffffff447424 */ /* 0x000fce00078e00ff */
[----:B01234-:R-:W-:Y:S05]  /*3a00*/  WARPSYNC.COLLECTIVE R68, `(.L_x_9966) ;  /* 0x0000000044087348 */ /* 0x01ffea0003c00000 */
[----:B------:R0:W0:Y:S02]  /*3a10*/  SHFL.IDX P4, R67, R69, R66, R67 ;  /* 0x0000004245437389 */ /* 0x0000240000080043 */
[----:B01234-:R-:W-:Y:S05]  /*3a20*/  ENDCOLLECTIVE ;  /* 0x000000000000791b */ /* 0x01ffea0003800000 */
.L_x_9966:
[----:B------:R-:W-:Y:S05]  /*3a30*/  BSYNC B1 ;  /* 0x0000000000017941 */ /* 0x000fea0003800000 */
.L_x_9965:
[----:B------:R-:W-:Y:S05]  /*3a40*/  BRA `(.L_x_9967) ;  /* 0xffffffe000b87947 */ /* 0x000fea000383ffff */
.L_x_9921:
[----:B------:R-:W-:Y:S01]  /*3a50*/  BSSY B1, `(.L_x_9968) ;  /* 0x0000007000017945 */ /* 0x000fe20003800000 */
[----:B------:R-:W-:Y:S01]  /*3a60*/  MOV R66, R34 ;  /* 0x0000002200427202 */ /* 0x000fe20000000f00 */
[----:B------:R-:W-:Y:S02]  /*3a70*/  IMAD.MOV.U32 R67, RZ, RZ, 0x1f ;  /* 0x0000001fff437424 */ /* 0x000fe400078e00ff */
[----:B------:R-:W-:-:S07]  /*3a80*/  IMAD.MOV.U32 R68, RZ, RZ, -0x1 ;  /* 0xffffffffff447424 */ /* 0x000fce00078e00ff */
[----:B01234-:R-:W-:Y:S05]  /*3a90*/  WARPSYNC.COLLECTIVE R68, `(.L_x_9969) ;  /* 0x0000000044087348 */ /* 0x01ffea0003c00000 */
[----:B------:R0:W0:Y:S02]  /*3aa0*/  SHFL.IDX P4, R67, R69, R66, R67 ;  /* 0x0000004245437389 */ /* 0x0000240000080043 */
[----:B01234-:R-:W-:Y:S05]  /*3ab0*/  ENDCOLLECTIVE ;  /* 0x000000000000791b */ /* 0x01ffea0003800000 */
.L_x_9969:
[----:B------:R-:W-:Y:S05]  /*3ac0*/  BSYNC B1 ;  /* 0x0000000000017941 */ /* 0x000fea0003800000 */
.L_x_9968:
[----:B------:R-:W-:Y:S05]  /*3ad0*/  BRA `(.L_x_9970) ;  /* 0xffffffe000ac7947 */ /* 0x000fea000383ffff */
.L_x_9923:
[----:B------:R-:W-:Y:S01]  /*3ae0*/  BSSY B1, `(.L_x_9971) ;  /* 0x0000007000017945 */ /* 0x000fe20003800000 */
[----:B------:R-:W-:Y:S01]  /*3af0*/  MOV R66, R33 ;  /* 0x0000002100427202 */ /* 0x000fe20000000f00 */
[----:B------:R-:W-:Y:S02]  /*3b00*/  IMAD.MOV.U32 R67, RZ, RZ, 0x1f ;  /* 0x0000001fff437424 */ /* 0x000fe400078e00ff */
[----:B------:R-:W-:-:S07]  /*3b10*/  IMAD.MOV.U32 R68, RZ, RZ, -0x1 ;  /* 0xffffffffff447424 */ /* 0x000fce00078e00ff */
[----:B01234-:R-:W-:Y:S05]  /*3b20*/  WARPSYNC.COLLECTIVE R68, `(.L_x_9972) ;  /* 0x0000000044087348 */ /* 0x01ffea0003c00000 */
[----:B------:R0:W0:Y:S02]  /*3b30*/  SHFL.IDX P4, R67, R69, R66, R67 ;  /* 0x0000004245437389 */ /* 0x0000240000080043 */
[----:B01234-:R-:W-:Y:S05]  /*3b40*/  ENDCOLLECTIVE ;  /* 0x000000000000791b */ /* 0x01ffea0003800000 */
.L_x_9972:
[----:B------:R-:W-:Y:S05]  /*3b50*/  BSYNC B1 ;  /* 0x0000000000017941 */ /* 0x000fea0003800000 */
.L_x_9971:
[----:B------:R-:W-:Y:S05]  /*3b60*/  BRA `(.L_x_9973) ;  /* 0xffffffe000a07947 */ /* 0x000fea000383ffff */
.L_x_9925:
[----:B------:R-:W-:Y:S01]  /*3b70*/  BSSY B1, `(.L_x_9974) ;  /* 0x0000007000017945 */ /* 0x000fe20003800000 */
[----:B------:R-:W-:Y:S01]  /*3b80*/  MOV R66, R32 ;  /* 0x0000002000427202 */ /* 0x000fe20000000f00 */
[----:B------:R-:W-:Y:S02]  /*3b90*/  IMAD.MOV.U32 R67, RZ, RZ, 0x1f ;  /* 0x0000001fff437424 */ /* 0x000fe400078e00ff */
[----:B------:R-:W-:-:S07]  /*3ba0*/  IMAD.MOV.U32 R68, RZ, RZ, -0x1 ;  /* 0xffffffffff447424 */ /* 0x000fce00078e00ff */
[----:B01234-:R-:W-:Y:S05]  /*3bb0*/  WARPSYNC.COLLECTIVE R68, `(.L_x_9975) ;  /* 0x0000000044087348 */ /* 0x01ffea0003c00000 */
[----:B------:R0:W0:Y:S02]  /*3bc0*/  SHFL.IDX P4, R67, R69, R66, R67 ;  /* 0x0000004245437389 */ /* 0x0000240000080043 */
[----:B01234-:R-:W-:Y:S05]  /*3bd0*/  ENDCOLLECTIVE ;  /* 0x000000000000791b */ /* 0x01ffea0003800000 */
.L_x_9975:
[----:B------:R-:W-:Y:S05]  /*3be0*/  BSYNC B1 ;  /* 0x0000000000017941 */ /* 0x000fea0003800000 */
.L_x_9974:
[----:B------:R-:W-:Y:S05]  /*3bf0*/  BRA `(.L_x_9976) ;  /* 0xffffffe000947947 */ /* 0x000fea000383ffff */
.L_x_9927:
[----:B------:R-:W-:Y:S01]  /*3c00*/  BSSY B1, `(.L_x_9977) ;  /* 0x0000007000017945 */ /* 0x000fe20003800000 */
[----:B------:R-:W-:Y:S01]  /*3c10*/  MOV R66, R31 ;  /* 0x0000001f00427202 */ /* 0x000fe20000000f00 */
[----:B------:R-:W-:Y:S02]  /*3c20*/  IMAD.MOV.U32 R67, RZ, RZ, 0x1f ;  /* 0x0000001fff437424 */ /* 0x000fe400078e00ff */
[----:B------:R-:W-:-:S07]  /*3c30*/  IMAD.MOV.U32 R68, RZ, RZ, -0x1 ;  /* 0xffffffffff447424 */ /* 0x000fce00078e00ff */
[----:B01234-:R-:W-:Y:S05]  /*3c40*/  WARPSYNC.COLLECTIVE R68, `(.L_x_9978) ;  /* 0x0000000044087348 */ /* 0x01ffea0003c00000 */
[----:B------:R0:W0:Y:S02]  /*3c50*/  SHFL.IDX P4, R67, R69, R66, R67 ;  /* 0x0000004245437389 */ /* 0x0000240000080043 */
[----:B01234-:R-:W-:Y:S05]  /*3c60*/  ENDCOLLECTIVE ;  /* 0x000000000000791b */ /* 0x01ffea0003800000 */
.L_x_9978:
[----:B------:R-:W-:Y:S05]  /*3c70*/  BSYNC B1 ;  /* 0x0000000000017941 */ /* 0x000fea0003800000 */
.L_x_9977:
[----:B------:R-:W-:Y:S05]  /*3c80*/  BRA `(.L_x_9979) ;  /* 0xffffffe000887947 */ /* 0x000fea000383ffff */
.L_x_9929:
[----:B------:R-:W-:Y:S01]  /*3c90*/  BSSY B1, `(.L_x_9980) ;  /* 0x0000007000017945 */ /* 0x000fe20003800000 */
[----:B------:R-:W-:Y:S01]  /*3ca0*/  MOV R66, R30 ;  /* 0x0000001e00427202 */ /* 0x000fe20000000f00 */
[----:B------:R-:W-:Y:S02]  /*3cb0*/  IMAD.MOV.U32 R67, RZ, RZ, 0x1f ;  /* 0x0000001fff437424 */ /* 0x000fe400078e00ff */
[----:B------:R-:W-:-:S07]  /*3cc0*/  IMAD.MOV.U32 R68, RZ, RZ, -0x1 ;  /* 0xffffffffff447424 */ /* 0x000fce00078e00ff */
[----:B01234-:R-:W-:Y:S05]  /*3cd0*/  WARPSYNC.COLLECTIVE R68, `(.L_x_9981) ;  /* 0x0000000044087348 */ /* 0x01ffea0003c00000 */
[----:B------:R0:W0:Y:S02]  /*3ce0*/  SHFL.IDX P4, R67, R69, R66, R67 ;  /* 0x0000004245437389 */ /* 0x0000240000080043 */
[----:B01234-:R-:W-:Y:S05]  /*3cf0*/  ENDCOLLECTIVE ;  /* 0x000000000000791b */ /* 0x01ffea0003800000 */
.L_x_9981:
[----:B------:R-:W-:Y:S05]  /*3d00*/  BSYNC B1 ;  /* 0x0000000000017941 */ /* 0x000fea0003800000 */
.L_x_9980:
[----:B------:R-:W-:Y:S05]  /*3d10*/  BRA `(.L_x_9982) ;  /* 0xffffffe0007c7947 */ /* 0x000fea000383ffff */
.L_x_9931:
[----:B------:R-:W-:Y:S01]  /*3d20*/  BSSY B1, `(.L_x_9983) ;  /* 0x0000007000017945 */ /* 0x000fe20003800000 */
[----:B------:R-:W-:Y:S01]  /*3d30*/  MOV R66, R29 ;  /* 0x0000001d00427202 */ /* 0x000fe20000000f00 */
[----:B------:R-:W-:Y:S02]  /*3d40*/  IMAD.MOV.U32 R67, RZ, RZ, 0x1f ;  /* 0x0000001fff437424 */ /* 0x000fe400078e00ff */
[----:B------:R-:W-:-:S07]  /*3d50*/  IMAD.MOV.U32 R68, RZ, RZ, -0x1 ;  /* 0xffffffffff447424 */ /* 0x000fce00078e00ff */
[----:B01234-:R-:W-:Y:S05]  /*3d60*/  WARPSYNC.COLLECTIVE R68, `(.L_x_9984) ;  /* 0x0000000044087348 */ /* 0x01ffea0003c00000 */
[----:B------:R0:W0:Y:S02]  /*3d70*/  SHFL.IDX P4, R67, R69, R66, R67 ;  /* 0x0000004245437389 */ /* 0x0000240000080043 */
[----:B01234-:R-:W-:Y:S05]  /*3d80*/  ENDCOLLECTIVE ;  /* 0x000000000000791b */ /* 0x01ffea0003800000 */
.L_x_9984:
[----:B------:R-:W-:Y:S05]  /*3d90*/  BSYNC B1 ;  /* 0x0000000000017941 */ /* 0x000fea0003800000 */
.L_x_9983:
[----:B------:R-:W-:Y:S05]  /*3da0*/  BRA `(.L_x_9985) ;  /* 0xffffffe000707947 */ /* 0x000fea000383ffff */
.L_x_9933:
[----:B------:R-:W-:Y:S01]  /*3db0*/  BSSY B1, `(.L_x_9986) ;  /* 0x0000007000017945 */ /* 0x000fe20003800000 */
[----:B------:R-:W-:Y:S01]  /*3dc0*/  MOV R66, R28 ;  /* 0x0000001c00427202 */ /* 0x000fe20000000f00 */
[----:B------:R-:W-:Y:S02]  /*3dd0*/  IMAD.MOV.U32 R67, RZ, RZ, 0x1f ;  /* 0x0000001fff437424 */ /* 0x000fe400078e00ff */
[----:B------:R-:W-:-:S07]  /*3de0*/  IMAD.MOV.U32 R68, RZ, RZ, -0x1 ;  /* 0xffffffffff447424 */ /* 0x000fce00078e00ff */
[----:B01234-:R-:W-:Y:S05]  /*3df0*/  WARPSYNC.COLLECTIVE R68, `(.L_x_9987) ;  /* 0x0000000044087348 */ /* 0x01ffea0003c00000 */
[----:B------:R0:W0:Y:S02]  /*3e00*/  SHFL.IDX P4, R67, R69, R66, R67 ;  /* 0x0000004245437389 */ /* 0x0000240000080043 */
[----:B01234-:R-:W-:Y:S05]  /*3e10*/  ENDCOLLECTIVE ;  /* 0x000000000000791b */ /* 0x01ffea0003800000 */
.L_x_9987:
[----:B------:R-:W-:Y:S05]  /*3e20*/  BSYNC B1 ;  /* 0x0000000000017941 */ /* 0x000fea0003800000 */
.L_x_9986:
[----:B------:R-:W-:Y:S05]  /*3e30*/  BRA `(.L_x_9988) ;  /* 0xffffffe000647947 */ /* 0x000fea000383ffff */
.L_x_9935:
[----:B------:R-:W-:Y:S01]  /*3e40*/  BSSY B1, `(.L_x_9989) ;  /* 0x0000007000017945 */ /* 0x000fe20003800000 */
[----:B------:R-:W-:Y:S01]  /*3e50*/  MOV R66, R27 ;  /* 0x0000001b00427202 */ /* 0x000fe20000000f00 */
[----:B------:R-:W-:Y:S02]  /*3e60*/  IMAD.MOV.U32 R67, RZ, RZ, 0x1f ;  /* 0x0000001fff437424 */ /* 0x000fe400078e00ff */
[----:B------:R-:W-:-:S07]  /*3e70*/  IMAD.MOV.U32 R68, RZ, RZ, -0x1 ;  /* 0xffffffffff447424 */ /* 0x000fce00078e00ff */
[----:B01234-:R-:W-:Y:S05]  /*3e80*/  WARPSYNC.COLLECTIVE R68, `(.L_x_9990) ;  /* 0x0000000044087348 */ /* 0x01ffea0003c00000 */
[----:B------:R0:W0:Y:S02]  /*3e90*/  SHFL.IDX P4, R67, R69, R66, R67 ;  /* 0x0000004245437389 */ /* 0x0000240000080043 */
[----:B01234-:R-:W-:Y:S05]  /*3ea0*/  ENDCOLLECTIVE ;  /* 0x000000000000791b */ /* 0x01ffea0003800000 */
.L_x_9990:
[----:B------:R-:W-:Y:S05]  /*3eb0*/  BSYNC B1 ;  /* 0x0000000000017941 */ /* 0x000fea0003800000 */
.L_x_9989:
[----:B------:R-:W-:Y:S05]  /*3ec0*/  BRA `(.L_x_9991) ;  /* 0xffffffe000587947 */ /* 0x000fea000383ffff */
.L_x_9937:
[----:B------:R-:W-:Y:S01]  /*3ed0*/  BSSY B1, `(.L_x_9992) ;  /* 0x0000007000017945 */ /* 0x000fe20003800000 */
[----:B------:R-:W-:Y:S01]  /*3ee0*/  MOV R66, R26 ;  /* 0x0000001a00427202 */ /* 0x000fe20000000f00 */
[----:B------:R-:W-:Y:S02]  /*3ef0*/  IMAD.MOV.U32 R67, RZ, RZ, 0x1f ;  /* 0x0000001fff437424 */ /* 0x000fe400078e00ff */
[----:B------:R-:W-:-:S07]  /*3f00*/  IMAD.MOV.U32 R68, RZ, RZ, -0x1 ;  /* 0xffffffffff447424 */ /* 0x000fce00078e00ff */
[----:B01234-:R-:W-:Y:S05]  /*3f10*/  WARPSYNC.COLLECTIVE R68, `(.L_x_9993) ;  /* 0x0000000044087348 */ /* 0x01ffea0003c00000 */
[----:B------:R0:W0:Y:S02]  /*3f20*/  SHFL.IDX P4, R67, R69, R66, R67 ;  /* 0x0000004245437389 */ /* 0x0000240000080043 */
[----:B01234-:R-:W-:Y:S05]  /*3f30*/  ENDCOLLECTIVE ;  /* 0x000000000000791b */ /* 0x01ffea0003800000 */
.L_x_9993:
[----:B------:R-:W-:Y:S05]  /*3f40*/  BSYNC B1 ;  /* 0x0000000000017941 */ /* 0x000fea0003800000 */
.L_x_9992:
[----:B------:R-:W-:Y:S05]  /*3f50*/  BRA `(.L_x_9994) ;  /* 0xffffffe0004c7947 */ /* 0x000fea000383ffff */
        .weak           $__internal_211_$__cuda_sm20_div_s16
        .type           $__internal_211_$__cuda_sm20_div_s16,@function
        .size           $__internal_211_$__cuda_sm20_div_s16,(.L_x_38714 - $__internal_211_$__cuda_sm20_div_s16)
$__internal_211_$__cuda_sm20_div_s16:
        /* <DEDUP_REMOVED lines=25> */
[----:B------:R-:W-:Y:S05]  /*40f0*/  RET.REL.NODEC R16 `(_Z9cuda_gemmIiLi128ELi4ELi1ELi32ELi128ELi128ELi64ELi0ELi0EEviiiPT_S1_S1_iii) ;  /* 0xffffffbc10c07950 */ /* 0x000fea0003c3ffff */
.L_x_9995:
        /* <DEDUP_REMOVED lines=16> */
.L_x_38714:


//--------------------- .text._Z9cuda_gemmIiLi128ELi4ELi1ELi32ELi64ELi64ELi64ELi1ELi1EEviiiPT_S1_S1_iii --------------------------
	.section	.text._Z9cuda_gemmIiLi128ELi4ELi1ELi32ELi64ELi64ELi64ELi1ELi1EEviiiPT_S1_S1_iii,"ax",@progbits
	.align	128
        .global         _Z9cuda_gemmIiLi128ELi4ELi1ELi32ELi64ELi64ELi64ELi1ELi1EEviiiPT_S1_S1_iii
        .type           _Z9cuda_gemmIiLi128ELi4ELi1ELi32ELi64ELi64ELi64ELi1ELi1EEviiiPT_S1_S1_iii,@function
        .size           _Z9cuda_gemmIiLi128ELi4ELi1ELi32ELi64ELi64ELi64ELi1ELi1EEviiiPT_S1_S1_iii,(.L_x_39443 - _Z9cuda_gemmIiLi128ELi4ELi1ELi32ELi64ELi64ELi64ELi1ELi1EEviiiPT_S1_S1_iii)
        .other          _Z9cuda_gemmIiLi128ELi4ELi1ELi32ELi64ELi64ELi64ELi1ELi1EEviiiPT_S1_S1_iii,@"STO_CUDA_ENTRY STV_DEFAULT"
_Z9cuda_gemmIiLi128ELi4ELi1ELi32ELi64ELi64ELi64ELi1ELi1EEviiiPT_S1_S1_iii:
.text._Z9cuda_gemmIiLi128ELi4ELi1ELi32ELi64ELi64ELi64ELi1ELi1EEviiiPT_S1_S1_iii:
        /* <DEDUP_REMOVED lines=11> */
[----:B------:R-:W3:Y:S01]  /*00b0*/  LDCU.64 UR10, c[0x0][0x358] ;  /* 0x00006b00ff0a77ac */ /* 0x000ee20008000a00 */
        /* <DEDUP_REMOVED lines=10> */
[C---:B------:R-:W-:Y:S01]  /*0160*/  VIADD R30, R33.reuse, UR7 ;  /* 0x00000007211e7c36 */ /* 0x040fe20008000000 */
[C---:B------:R-:W-:Y:S01]  /*0170*/  ISETP.GE.U32.AND P0, PT, R32.reuse, 0x20, PT ;  /* 0x000000202000780c */ /* 0x040fe20003f06070 */
[----:B------:R-:W-:Y:S02]  /*0180*/  VIADD R29, R33, UR4 ;  /* 0x00000004211d7c36 */ /* 0x000fe40008000000 */
[----:B------:R-:W-:Y:S01]  /*0190*/  VIADD R26, R32, UR8 ;  /* 0x00000008201a7c36 */ /* 0x000fe20008000000 */
[----:B------:R-:W-:Y:S02]  /*01a0*/  SEL R31, RZ, 0x1, P0 ;  /* 0x00000001ff1f7807 */ /* 0x000fe40000000000 */
[----:B--2---:R-:W1:Y:S01]  /*01b0*/  MUFU.RCP R3, R3 ;  /* 0x0000000300037308 */ /* 0x004e620000001000 */
[----:B------:R-:W-:Y:S01]  /*01c0*/  ISETP.GE.U32.AND P1, PT, R30, 0x20, PT ;  /* 0x000000201e00780c */ /* 0x000fe20003f26070 */
[----:B------:R-:W-:-:S03]  /*01d0*/  VIADD R27, R29, UR7 ;  /* 0x000000071d1b7c36 */ /* 0x000fc60008000000 */
[----:B------:R-:W-:Y:S02]  /*01e0*/  SEL R28, RZ, 0x1, P1 ;  /* 0x00000001ff1c7807 */ /* 0x000fe40000800000 */
[----:B0-----:R-:W-:-:S04]  /*01f0*/  IADD3 R6, PT, PT, R0, 0xffffffe, RZ ;  /* 0x0ffffffe00067810 */ /* 0x001fc80007ffe0ff */
[----:B------:R0:W2:Y:S01]  /*0200*/  F2I.FTZ.U32.TRUNC.NTZ R7, R6 ;  /* 0x0000000600077305 */ /* 0x0000a2000021f000 */
[----:B-1----:R-:W-:-:S07]  /*0210*/  VIADD R8, R3, 0xffffffe ;  /* 0x0ffffffe03087836 */ /* 0x002fce0000000000 */
[----:B------:R1:W4:Y:S01]  /*0220*/  F2I.FTZ.U32.TRUNC.NTZ R9, R8 ;  /* 0x0000000800097305 */ /* 0x000322000021f000 */
[----:B0-----:R-:W-:Y:S02]  /*0230*/  IMAD.MOV.U32 R6, RZ, RZ, RZ ;  /* 0x000000ffff067224 */ /* 0x001fe400078e00ff */
[----:B--2---:R-:W-:Y:S02]  /*0240*/  IMAD.MOV R0, RZ, RZ, -R7 ;  /* 0x000000ffff007224 */ /* 0x004fe400078e0a07 */
[----:B-1----:R-:W-:Y:S02]  /*0250*/  HFMA2 R8, -RZ, RZ, 0, 0 ;  /* 0x00000000ff087431 */ /* 0x002fe400000001ff */
[----:B----4-:R-:W-:Y:S01]  /*0260*/  IMAD R3, R5, R9, RZ ;  /* 0x0000000905037224 */ /* 0x010fe200078e02ff */
[----:B------:R-:W-:-:S03]  /*0270*/  VIMNMX.U32 R5, PT, PT, R30, 0x20, !PT ;  /* 0x000000201e057848 */ /* 0x000fc60007fe0000 */
[----:B------:R-:W-:Y:S01]  /*0280*/  IMAD.HI.U32 R8, R9, R3, R8 ;  /* 0x0000000309087227 */ /* 0x000fe200078e0008 */
[----:B------:R-:W-:Y:S02]  /*0290*/  VIMNMX.U32 R3, PT, PT, R32, 0x20, !PT ;  /* 0x0000002020037848 */ /* 0x000fe40007fe0000 */
[----:B------:R-:W-:Y:S01]  /*02a0*/  IADD3 R5, PT, PT, R5, -R30, -R28 ;  /* 0x8000001e05057210 */ /* 0x000fe20007ffe81c */
[----:B------:R-:W-:Y:S01]  /*02b0*/  IMAD.MOV.U32 R9, RZ, RZ, R0 ;  /* 0x000000ffff097224 */ /* 0x000fe200078e0000 */
[----:B------:R-:W-:-:S03]  /*02c0*/  IADD3 R3, PT, PT, R3, -R32, -R31 ;  /* 0x8000002003037210 */ /* 0x000fc60007ffe81f */
[----:B------:R-:W-:-:S04]  /*02d0*/  IMAD R9, R9, UR8, RZ ;  /* 0x0000000809097c24 */ /* 0x000fc8000f8e02ff */
[----:B------:R-:W-:-:S04]  /*02e0*/  IMAD.HI.U32 R6, R7, R9, R6 ;  /* 0x0000000907067227 */ /* 0x000fc800078e0006 */
[----:B------:R-:W-:-:S04]  /*02f0*/  IMAD.HI.U32 R7, R8, R5, RZ ;  /* 0x0000000508077227 */ /* 0x000fc800078e00ff */
[----:B------:R-:W-:Y:S01]  /*0300*/  IMAD.HI.U32 R6, R6, R3, RZ ;  /* 0x0000000306067227 */ /* 0x000fe200078e00ff */
[----:B------:R-:W-:-:S03]  /*0310*/  IADD3 R8, PT, PT, -R7, RZ, RZ ;  /* 0x000000ff07087210 */ /* 0x000fc60007ffe1ff */
[----:B------:R-:W-:Y:S02]  /*0320*/  IMAD.MOV R0, RZ, RZ, -R6 ;  /* 0x000000ffff007224 */ /* 0x000fe400078e0a06 */
[----:B------:R-:W-:Y:S02]  /*0330*/  IMAD R5, R8, UR7, R5 ;  /* 0x0000000708057c24 */ /* 0x000fe4000f8e0205 */
[----:B------:R-:W-:Y:S02]  /*0340*/  IMAD R3, R0, UR8, R3 ;  /* 0x0000000800037c24 */ /* 0x000fe4000f8e0203 */
[----:B------:R-:W-:Y:S01]  /*0350*/  IMAD R0, R2, 0xc, R29 ;  /* 0x0000000c02007824 */ /* 0x000fe200078e021d */
[----:B------:R-:W-:Y:S02]  /*0360*/  ISETP.GE.U32.AND P3, PT, R5, UR7, PT ;  /* 0x0000000705007c0c */ /* 0x000fe4000bf66070 */
[----:B------:R-:W-:-:S11]  /*0370*/  ISETP.GE.U32.AND P0, PT, R3, UR8, PT ;  /* 0x0000000803007c0c */ /* 0x000fd6000bf06070 */
[----:B------:R-:W-:Y:S02]  /*0380*/  @P3 VIADD R5, R5, -UR7 ;  /* 0x8000000705053c36 */ /* 0x000fe40008000000 */
[----:B------:R-:W-:Y:S01]  /*0390*/  @P0 IADD3 R3, PT, PT, R3, -UR8, RZ ;  /* 0x8000000803030c10 */ /* 0x000fe2000fffe0ff */
[----:B------:R-:W-:Y:S02]  /*03a0*/  @P0 VIADD R6, R6, 0x1 ;  /* 0x0000000106060836 */ /* 0x000fe40000000000 */
[----:B------:R-:W-:Y:S01]  /*03b0*/  ISETP.GE.U32.AND P4, PT, R5, UR7, PT ;  /* 0x0000000705007c0c */ /* 0x000fe2000bf86070 */
[----:B------:R-:W-:Y:S01]  /*03c0*/  @P3 VIADD R7, R7, 0x1 ;  /* 0x0000000107073836 */ /* 0x000fe20000000000 */
[----:B------:R-:W-:Y:S02]  /*03d0*/  ISETP.GE.U32.AND P1, PT, R3, UR8, PT ;  /* 0x0000000803007c0c */ /* 0x000fe4000bf26070 */
[----:B------:R-:W0:Y:S01]  /*03e0*/  LDC R3, c[0x0][0x360] ;  /* 0x0000d800ff037b82 */ /* 0x000e220000000800 */
[----:B------:R-:W-:-:S08]  /*03f0*/  IADD3 R5, PT, PT, R26, UR8, RZ ;  /* 0x000000081a057c10 */ /* 0x000fd0000fffe0ff */
[----:B------:R-:W-:Y:S02]  /*0400*/  @P4 IADD3 R7, PT, PT, R7, 0x1, RZ ;  /* 0x0000000107074810 */ /* 0x000fe40007ffe0ff */
[----:B------:R-:W-:Y:S01]  /*0410*/  @P1 VIADD R6, R6, 0x1 ;  /* 0x0000000106061836 */ /* 0x000fe20000000000 */
[----:B------:R-:W-:Y:S02]  /*0420*/  @!P2 LOP3.LUT R6, RZ, UR8, RZ, 0x33, !PT ;  /* 0x00000008ff06ac12 */ /* 0x000fe4000f8e33ff */
[----:B------:R-:W-:-:S03]  /*0430*/  @!P5 LOP3.LUT R7, RZ, UR7, RZ, 0x33, !PT ;  /* 0x00000007ff07dc12 */ /* 0x000fc6000f8e33ff */
[----:B------:R-:W-:Y:S01]  /*0440*/  IMAD.IADD R31, R31, 0x1, R6 ;  /* 0x000000011f1f7824 */ /* 0x000fe200078e0206 */
[----:B------:R-:W-:Y:S01]  /*0450*/  IADD3 R28, PT, PT, R28, R7, RZ ;  /* 0x000000071c1c7210 */ /* 0x000fe20007ffe0ff */
[----:B------:R-:W-:-:S03]  /*0460*/  VIADD R7, R30, UR7 ;  /* 0x000000071e077c36 */ /* 0x000fc60008000000 */
[----:B------:R-:W-:Y:S01]  /*0470*/  LOP3.LUT R25, R28, 0x3, RZ, 0xc0, !PT ;  /* 0x000000031c197812 */ /* 0x000fe200078ec0ff */
[----:B0-----:R-:W-:-:S04]  /*0480*/  IMAD R6, R3, 0x10, R0 ;  /* 0x0000001003067824 */ /* 0x001fc800078e0200 */
[----:B---3--:R-:W-:-:S07]  /*0490*/  IMAD R24, R3, 0x10, R6 ;  /* 0x0000001003187824 */ /* 0x008fce00078e0206 */
.L_x_10006:
[----:B------:R-:W-:Y:S01]  /*04a0*/  ISETP.GT.U32.AND P0, PT, R2, 0x1f, PT ;  /* 0x0000001f0200780c */ /* 0x000fe20003f04070 */
[----:B------:R-:W-:-:S12]  /*04b0*/  BSSY.RECONVERGENT B0, `(.L_x_9996) ;  /* 0x0000021000007945 */ /* 0x000fd80003800200 */
[----:B0-----:R-:W-:Y:S05]  /*04c0*/  @P0 BRA `(.L_x_9997) ;  /* 0x00000000007c0947 */ /* 0x001fea0003800000 */
[C---:B------:R-:W-:Y:S01]  /*04d0*/  LOP3.LUT R9, R31.reuse, 0x3, RZ, 0xc0, !PT ;  /* 0x000000031f097812 */ /* 0x040fe200078ec0ff */
[----:B------:R-:W-:Y:S01]  /*04e0*/  BSSY.RECONVERGENT B1, `(.L_x_9998) ;  /* 0x000000e000017945 */ /* 0x000fe20003800200 */
[----:B------:R-:W-:Y:S02]  /*04f0*/  ISETP.GE.U32.AND P1, PT, R31, 0x3, PT ;  /* 0x000000031f00780c */ /* 0x000fe40003f26070 */
[----:B------:R-:W-:Y:S02]  /*0500*/  ISETP.NE.AND P0, PT, R9, 0x3, PT ;  /* 0x000000030900780c */ /* 0x000fe40003f05270 */
[----:B------:R-:W-:-:S11]  /*0510*/  MOV R8, R2 ;  /* 0x0000000200087202 */ /* 0x000fd60000000f00 */
[----:B------:R-:W-:Y:S05]  /*0520*/  @!P0 BRA `(.L_x_9999) ;  /* 0x0000000000248947 */ /* 0x000fea0003800000 */
[----:B------:R0:W-:Y:S01]  /*0530*/  STS [R33+UR4], RZ ;  /* 0x000000ff21007988 */ /* 0x0001e20008000804 */
[----:B------:R-:W-:Y:S01]  /*0540*/  ISETP.NE.AND P0, PT, R9, RZ, PT ;  /* 0x000000ff0900720c */ /* 0x000fe20003f05270 */
[----:B------:R-:W-:-:S12]  /*0550*/  IMAD.MOV.U32 R8, RZ, RZ, R32 ;  /* 0x000000ffff087224 */ /* 0x000fd800078e0020 */
[----:B0-----:R-:W-:Y:S05]  /*0560*/  @!P0 BRA `(.L_x_9999) ;  /* 0x0000000000148947 */ /* 0x001fea0003800000 */
[----:B------:R-:W-:Y:S01]  /*0570*/  ISETP.NE.AND P0, PT, R9, 0x1, PT ;  /* 0x000000010900780c */ /* 0x000fe20003f05270 */
[----:B------:R0:W-:Y:S01]  /*0580*/  STS [R29+UR7], RZ ;  /* 0x000000ff1d007988 */ /* 0x0001e20008000807 */
[----:B------:R-:W-:-:S11]  /*0590*/  IMAD.MOV.U32 R8, RZ, RZ, R26 ;  /* 0x000000ffff087224 */ /* 0x000fd600078e001a */
[----:B------:R0:W-:Y:S01]  /*05a0*/  @P0 STS [R27+UR7], RZ ;  /* 0x000000ff1b000988 */ /* 0x0001e20008000807 */
[----:B------:R-:W-:-:S07]  /*05b0*/  @P0 MOV R8, R5 ;  /* 0x0000000500080202 */ /* 0x000fce0000000f00 */
.L_x_9999:
[----:B------:R-:W-:Y:S05]  /*05c0*/  BSYNC.RECONVERGENT B1 ;  /* 0x0000000000017941 */ /* 0x000fea0003800200 */
.L_x_9998:
[----:B------:R-:W-:Y:S05]  /*05d0*/  @!P1 BRA `(.L_x_9997) ;  /* 0x0000000000389947 */ /* 0x000fea0003800000 */
[----:B------:R-:W1:Y:S01]  /*05e0*/  S2UR UR6, SR_CgaCtaId ;  /* 0x00000000000679c3 */ /* 0x000e620000008800 */
[----:B------:R-:W-:Y:S02]  /*05f0*/  UMOV UR5, 0x400 ;  /* 0x0000040000057882 */ /* 0x000fe40000000000 */
[----:B-1----:R-:W-:-:S06]  /*0600*/  ULEA UR5, UR6, UR5, 0x18 ;  /* 0x0000000506057291 */ /* 0x002fcc000f8ec0ff */
[----:B------:R-:W-:-:S07]  /*0610*/  LEA R10, R8, UR5, 0x2 ;  /* 0x00000005080a7c11 */ /* 0x000fce000f8e10ff */
.L_x_10000:
        /* <DEDUP_REMOVED lines=8> */
[----:B-1----:R-:W-:-:S09]  /*06a0*/  LEA R10, R3, R10, 0x4 ;  /* 0x0000000a030a7211 */ /* 0x002fd200078e20ff */
[----:B--2---:R-:W-:Y:S05]  /*06b0*/  @!P0 BRA `(.L_x_10000) ;  /* 0xfffffffc00d88947 */ /* 0x004fea000383ffff */
.L_x_9997:
[----:B------:R-:W-:Y:S05]  /*06c0*/  BSYNC.RECONVERGENT B0 ;  /* 0x0000000000007941 */ /* 0x000fea0003800200 */
.L_x_9996:
[----:B------:R-:W-:Y:S08]  /*06d0*/  BAR.SYNC.DEFER_BLOCKING 0x0 ;  /* 0x0000000000007b1d */ /* 0x000ff00000010000 */
[----:B------:R-:W-:Y:S08]  /*06e0*/  BAR.SYNC.DEFER_BLOCKING 0x0 ;  /* 0x0000000000007b1d */ /* 0x000ff00000010000 */
[----:B------:R-:W-:Y:S08]  /*06f0*/  BAR.SYNC.DEFER_BLOCKING 0x0 ;  /* 0x0000000000007b1d */ /* 0x000ff00000010000 */
[----:B------:R-:W-:Y:S08]  /*0700*/  BAR.SYNC.DEFER_BLOCKING 0x0 ;  /* 0x0000000000007b1d */ /* 0x000ff00000010000 */
[----:B------:R-:W-:Y:S08]  /*0710*/  BAR.SYNC.DEFER_BLOCKING 0x0 ;  /* 0x0000000000007b1d */ /* 0x000ff00000010000 */
[----:B------:R-:W-:Y:S08]  /*0720*/  BAR.SYNC.DEFER_BLOCKING 0x0 ;  /* 0x0000000000007b1d */ /* 0x000ff00000010000 */
[----:B------:R-:W-:Y:S08]  /*0730*/  BAR.SYNC.DEFER_BLOCKING 0x0 ;  /* 0x0000000000007b1d */ /* 0x000ff00000010000 */
[----:B------:R-:W-:Y:S08]  /*0740*/  BAR.SYNC.DEFER_BLOCKING 0x0 ;  /* 0x0000000000007b1d */ /* 0x000ff00000010000 */
[----:B------:R-:W-:Y:S01]  /*0750*/  BAR.SYNC.DEFER_BLOCKING 0x0 ;  /* 0x0000000000007b1d */ /* 0x000fe20000010000 */
[----:B------:R-:W-:-:S05]  /*0760*/  ISETP.GT.U32.AND P0, PT, R2, 0x7, PT ;  /* 0x000000070200780c */ /* 0x000fca0003f04070 */
[----:B------:R-:W-:Y:S08]  /*0770*/  BSSY.RECONVERGENT B0, `(.L_x_10001) ;  /* 0x000003a000007945 */ /* 0x000ff00003800200 */
[----:B------:R-:W-:Y:S05]  /*0780*/  @P0 BRA `(.L_x_10002) ;  /* 0x0000000000e00947 */ /* 0x000fea0003800000 */
[----:B------:R-:W-:Y:S01]  /*0790*/  ISETP.NE.AND P0, PT, R25, 0x3, PT ;  /* 0x000000031900780c */ /* 0x000fe20003f05270 */
[----:B------:R-:W-:Y:S01]  /*07a0*/  BSSY.RECONVERGENT B1, `(.L_x_10003) ;  /* 0x0000017000017945 */ /* 0x000fe20003800200 */
[----:B------:R-:W-:Y:S01]  /*07b0*/  ISETP.GE.U32.AND P1, PT, R28, 0x3, PT ;  /* 0x000000031c00780c */ /* 0x000fe20003f26070 */
[----:B------:R-:W-:-:S10]  /*07c0*/  IMAD.MOV.U32 R20, RZ, RZ, R33 ;  /* 0x000000ffff147224 */ /* 0x000fd400078e0021 */
[----:B------:R-:W-:Y:S05]  /*07d0*/  @!P0 BRA `(.L_x_10004) ;  /* 0x00000000004c8947 */ /* 0x000fea0003800000 */
[----:B------:R-:W1:Y:S01]  /*07e0*/  LDS.128 R8, [R0] ;  /* 0x0000000000087984 */ /* 0x000e620000000c00 */
[----:B------:R-:W2:Y:S01]  /*07f0*/  LDC.64 R16, c[0x0][0x3a0] ;  /* 0x0000e800ff107b82 */ /* 0x000ea20000000a00 */
[----:B------:R-:W-:Y:S01]  /*0800*/  IMAD R13, R34, 0x20, R33 ;  /* 0x00000020220d7824 */ /* 0x000fe200078e0221 */
[----:B------:R-:W-:Y:S02]  /*0810*/  ISETP.NE.AND P0, PT, R25, RZ, PT ;  /* 0x000000ff1900720c */ /* 0x000fe40003f05270 */
[----:B------:R-:W-:Y:S01]  /*0820*/  MOV R20, R30 ;  /* 0x0000001e00147202 */ /* 0x000fe20000000f00 */
[----:B--2---:R-:W-:-:S05]  /*0830*/  IMAD.WIDE R12, R13, 0x4, R16 ;  /* 0x000000040d0c7825 */ /* 0x004fca00078e0210 */
[----:B-1----:R1:W-:Y:S05]  /*0840*/  STG.E.128 desc[UR10][R12.64], R8 ;  /* 0x000000080c007986 */ /* 0x0023ea000c101d0a */
[----:B------:R-:W-:Y:S05]  /*0850*/  @!P0 BRA `(.L_x_10004) ;  /* 0x00000000002c8947 */ /* 0x000fea0003800000 */
[----:B------:R-:W-:Y:S01]  /*0860*/  ISETP.NE.AND P0, PT, R25, 0x1, PT ;  /* 0x000000011900780c */ /* 0x000fe20003f05270 */
[----:B-1----:R-:W1:Y:S01]  /*0870*/  LDS.128 R8, [R6] ;  /* 0x0000000006087984 */ /* 0x002e620000000c00 */
[----:B------:R-:W-:Y:S01]  /*0880*/  IMAD R19, R34, 0x20, R30 ;  /* 0x0000002022137824 */ /* 0x000fe200078e021e */
[----:B------:R-:W-:-:S03]  /*0890*/  MOV R20, R7 ;  /* 0x0000000700147202 */ /* 0x000fc60000000f00 */
[----:B------:R-:W-:-:S07]  /*08a0*/  IMAD.WIDE R18, R19, 0x4, R16 ;  /* 0x0000000413127825 */ /* 0x000fce00078e0210 */
[----:B------:R-:W2:Y:S01]  /*08b0*/  @P0 LDS.128 R12, [R24] ;  /* 0x00000000180c0984 */ /* 0x000ea20000000c00 */
[----:B------:R-:W-:Y:S02]  /*08c0*/  @P0 IMAD R21, R34, 0x20, R7 ;  /* 0x0000002022150824 */ /* 0x000fe400078e0207 */
[----:B------:R-:W-:Y:S02]  /*08d0*/  @P0 VIADD R20, R7, UR7 ;  /* 0x0000000707140c36 */ /* 0x000fe40008000000 */
[----:B------:R-:W-:Y:S01]  /*08e0*/  @P0 IMAD.WIDE R16, R21, 0x4, R16 ;  /* 0x0000000415100825 */ /* 0x000fe200078e0210 */
[----:B-1----:R3:W-:Y:S04]  /*08f0*/  STG.E.128 desc[UR10][R18.64], R8 ;  /* 0x0000000812007986 */ /* 0x0027e8000c101d0a */
[----:B--2---:R3:W-:Y:S02]  /*0900*/  @P0 STG.E.128 desc[UR10][R16.64], R12 ;  /* 0x0000000c10000986 */ /* 0x0047e4000c101d0a */
.L_x_10004:
[----:B------:R-:W-:Y:S05]  /*0910*/  BSYNC.RECONVERGENT B1 ;  /* 0x0000000000017941 */ /* 0x000fea0003800200 */
.L_x_10003:
[----:B------:R-:W-:Y:S05]  /*0920*/  @!P1 BRA `(.L_x_10002) ;  /* 0x0000000000789947 */ /* 0x000fea0003800000 */
[----:B-1-3--:R-:W1:Y:S01]  /*0930*/  S2R R8, SR_CgaCtaId ;  /* 0x0000000000087919 */ /* 0x00ae620000008800 */
[----:B------:R-:W-:-:S04]  /*0940*/  MOV R35, 0x400 ;  /* 0x0000040000237802 */ /* 0x000fc80000000f00 */
[----:B-1----:R-:W-:-:S07]  /*0950*/  LEA R35, R8, R35, 0x18 ;  /* 0x0000002308237211 */ /* 0x002fce00078ec0ff */
.L_x_10005:
[----:B------:R-:W-:Y:S01]  /*0960*/  IMAD R18, R20, 0x4, R35 ;  /* 0x0000000414127824 */ /* 0x000fe200078e0223 */
[----:B------:R-:W1:Y:S01]  /*0970*/  LDC.64 R36, c[0x0][0x3a0] ;  /* 0x0000e800ff247b82 */ /* 0x000e620000000a00 */
[----:B------:R-:W-:-:S03]  /*0980*/  IMAD R17, R34, 0x20, R20 ;  /* 0x0000002022117824 */ /* 0x000fc600078e0214 */
[----:B------:R2:W3:Y:S01]  /*0990*/  LDS.128 R8, [R18] ;  /* 0x0000000012087984 */ /* 0x0004e20000000c00 */
[----:B------:R-:W-:-:S05]  /*09a0*/  LEA R22, R3, R18, 0x4 ;  /* 0x0000001203167211 */ /* 0x000fca00078e20ff */
[----:B------:R-:W4:Y:S01]  /*09b0*/  LDS.128 R12, [R22] ;  /* 0x00000000160c7984 */ /* 0x000f220000000c00 */
[----:B--2---:R-:W-:-:S05]  /*09c0*/  LEA R18, R3, R22, 0x4 ;  /* 0x0000001603127211 */ /* 0x004fca00078e20ff */
[----:B------:R-:W-:Y:S02]  /*09d0*/  IMAD R21, R3, 0x10, R18 ;  /* 0x0000001003157824 */ /* 0x000fe400078e0212 */
[----:B-1----:R-:W-:-:S05]  /*09e0*/  IMAD.WIDE R16, R17, 0x4, R36 ;  /* 0x0000000411107825 */ /* 0x002fca00078e0224 */
[----:B---3--:R1:W-:Y:S02]  /*09f0*/  STG.E.128 desc[UR10][R16.64], R8 ;  /* 0x0000000810007986 */ /* 0x0083e4000c101d0a */
[----:B-1----:R-:W-:Y:S02]  /*0a00*/  IADD3 R9, PT, PT, R20, UR7, RZ ;  /* 0x0000000714097c10 */ /* 0x002fe4000fffe0ff */
[----:B------:R-:W-:Y:S03]  /*0a10*/  LDS.128 R20, [R21] ;  /* 0x0000000015147984 */ /* 0x000fe60000000c00 */
[----:B------:R-:W-:Y:S01]  /*0a20*/  IMAD R19, R34, 0x20, R9 ;  /* 0x0000002022137824 */ /* 0x000fe200078e0209 */
[----:B------:R-:W-:-:S03]  /*0a30*/  IADD3 R9, PT, PT, R9, UR7, RZ ;  /* 0x0000000709097c10 */ /* 0x000fc6000fffe0ff */
[----:B------:R-:W-:Y:S02]  /*0a40*/  IMAD.WIDE R10, R19, 0x4, R36 ;  /* 0x00000004130a7825 */ /* 0x000fe400078e0224 */
[----:B------:R-:W1:Y:S04]  /*0a50*/  LDS.128 R16, [R18] ;  /* 0x0000000012107984 */ /* 0x000e680000000c00 */
[----:B----4-:R2:W-:Y:S02]  /*0a60*/  STG.E.128 desc[UR10][R10.64], R12 ;  /* 0x0000000c0a007986 */ /* 0x0105e4000c101d0a */
[----:B--2---:R-:W-:Y:S01]  /*0a70*/  VIADD R13, R9, UR7 ;  /* 0x00000007090d7c36 */ /* 0x004fe20008000000 */
[----:B------:R-:W-:-:S03]  /*0a80*/  LEA R9, R34, R9, 0x5 ;  /* 0x0000000922097211 */ /* 0x000fc600078e28ff */
[----:B------:R-:W-:Y:S02]  /*0a90*/  IMAD R11, R34, 0x20, R13 ;  /* 0x00000020220b7824 */ /* 0x000fe400078e020d */
[----:B------:R-:W-:-:S04]  /*0aa0*/  IMAD.WIDE R8, R9, 0x4, R36 ;  /* 0x0000000409087825 */ /* 0x000fc800078e0224 */
[----:B------:R-:W-:Y:S01]  /*0ab0*/  IMAD.WIDE R36, R11, 0x4, R36 ;  /* 0x000000040b247825 */ /* 0x000fe200078e0224 */
[----:B-1----:R-:W-:Y:S04]  /*0ac0*/  STG.E.128 desc[UR10][R8.64], R16 ;  /* 0x0000001008007986 */ /* 0x002fe8000c101d0a */
[----:B------:R1:W-:Y:S02]  /*0ad0*/  STG.E.128 desc[UR10][R36.64], R20 ;  /* 0x0000001424007986 */ /* 0x0003e4000c101d0a */
[----:B-1----:R-:W-:-:S04]  /*0ae0*/  IADD3 R20, PT, PT, R13, UR7, RZ ;  /* 0x000000070d147c10 */ /* 0x002fc8000fffe0ff */
[----:B------:R-:W-:-:S13]  /*0af0*/  ISETP.GE.U32.AND P0, PT, R20, 0x20, PT ;  /* 0x000000201400780c */ /* 0x000fda0003f06070 */
[----:B------:R-:W-:Y:S05]  /*0b00*/  @!P0 BRA `(.L_x_10005) ;  /* 0xfffffffc00948947 */ /* 0x000fea000383ffff */
.L_x_10002:
[----:B------:R-:W-:Y:S05]  /*0b10*/  BSYNC.RECONVERGENT B0 ;  /* 0x0000000000007941 */ /* 0x000fea0003800200 */
.L_x_10001:
[C---:B------:R-:W-:Y:S01]  /*0b20*/  IMAD.IADD R34, R4.reuse, 0x1, R34 ;  /* 0x0000000104227824 */ /* 0x040fe200078e0222 */
[----:B-1-3--:R-:W-:-:S04]  /*0b30*/  SHF.L.U32 R9, R4, 0x2, RZ ;  /* 0x0000000204097819 */ /* 0x00afc800000006ff */
[----:B------:R-:W-:-:S13]  /*0b40*/  ISETP.GE.U32.AND P0, PT, R34, R9, PT ;  /* 0x000000092200720c */ /* 0x000fda0003f06070 */
[----:B------:R-:W-:Y:S05]  /*0b50*/  @!P0 BRA `(.L_x_10006) ;  /* 0xfffffff800508947 */ /* 0x000fea000383ffff */
[----:B------:R-:W-:Y:S05]  /*0b60*/  EXIT ;  /* 0x000000000000794d */ /* 0x000fea0003800000 */
.L_x_10007:
        /* <DEDUP_REMOVED lines=9> */
.L_x_39443:


//--------------------- .text._Z9cuda_gemmIiLi128ELi4ELi1ELi32ELi64ELi64ELi64ELi1ELi0EEviiiPT_S1_S1_iii --------------------------
	.section	.text._Z9cuda_gemmIiLi128ELi4ELi1ELi32ELi64ELi64ELi64ELi1ELi0EEviiiPT_S1_S1_iii,"ax",@progbits
	.align	128
        .global         _Z9cuda_gemmIiLi128ELi4ELi1ELi32ELi64ELi64ELi64ELi1ELi0EEviiiPT_S1_S1_iii
        .type           _Z9cuda_gemmIiLi128ELi4ELi1ELi32ELi64ELi64ELi64ELi1ELi0EEviiiPT_S1_S1_iii,@function
        .size           _Z9cuda_gemmIiLi128ELi4ELi1ELi32ELi64ELi64ELi64ELi1ELi0EEviiiPT_S1_S1_iii,(.L_x_38715 - _Z9cuda_gemmIiLi128ELi4ELi1ELi32ELi64ELi64ELi64ELi1ELi0EEviiiPT_S1_S1_iii)
        .other          _Z9cuda_gemmIiLi128ELi4ELi1ELi32ELi64ELi64ELi64ELi1ELi0EEviiiPT_S1_S1_iii,@"STO_CUDA_ENTRY STV_DEFAULT"
_Z9cuda_gemmIiLi128ELi4ELi1ELi32ELi64ELi64ELi64ELi1ELi0EEviiiPT_S1_S1_iii:
.text._Z9cuda_gemmIiLi128ELi4ELi1ELi32ELi64ELi64ELi64ELi1ELi0EEviiiPT_S1_S1_iii:
        /* <DEDUP_REMOVED lines=232> */
[----:B------:R-:W-:Y:S05]  /*0e80*/  CALL.REL.NOINC `($__internal_212_$__cuda_sm20_div_s16) ;  /* 0x0000002400d87944 */ /* 0x000fea0003c00000 */
        /* <DEDUP_REMOVED lines=9> */
.L_x_10061:
[----:B01----:R-:W0:Y:S01]  /*0f20*/  S2R R44, SR_TID.X ;  /* 0x00000000002c7919 */ /* 0x003e220000002100 */
[----:B------:R-:W-:Y:S01]  /*0f30*/  BSSY.RECONVERGENT B0, `(.L_x_10008) ;  /* 0x0000030000007945 */ /* 0x000fe20003800200 */
[----:B0-----:R-:W-:-:S13]  /*0f40*/  ISETP.GT.U32.AND P0, PT, R44, 0x1f, PT ;  /* 0x0000001f2c00780c */ /* 0x001fda0003f04070 */
[----:B--234-:R-:W-:Y:S05]  /*0f50*/  @P0 BRA `(.L_x_10009) ;  /* 0x0000000000b40947 */ /* 0x01cfea0003800000 */
        /* <DEDUP_REMOVED lines=20> */
[----:B0-----:R-:W-:Y:S01]  /*10a0*/  IMAD.IADD R35, R48, 0x1, R35 ;  /* 0x0000000130237824 */ /* 0x001fe200078e0223 */
[----:B------:R-:W-:-:S04]  /*10b0*/  IADD3 R34, PT, PT, R45, R44, R45 ;  /* 0x0000002c2d227210 */ /* 0x000fc80007ffe02d */
[----:B------:R1:W-:Y:S07]  /*10c0*/  STS [R35], RZ ;  /* 0x000000ff23007388 */ /* 0x0003ee0000000800 */
[----:B------:R-:W-:Y:S02]  /*10d0*/  @P0 IMAD.IADD R43, R48, 0x1, R35 ;  /* 0x00000001302b0824 */ /* 0x000fe400078e0223 */
[----:B------:R-:W-:-:S03]  /*10e0*/  @P0 IMAD.IADD R34, R34, 0x1, R45 ;  /* 0x0000000122220824 */ /* 0x000fc600078e022d */
[----:B------:R1:W-:Y:S04]  /*10f0*/  @P0 STS [R43], RZ ;  /* 0x000000ff2b000388 */ /* 0x0003e80000000800 */
.L_x_10011:
[----:B------:R-:W-:Y:S05]  /*1100*/  BSYNC.RECONVERGENT B1 ;  /* 0x0000000000017941 */ /* 0x000fea0003800200 */
.L_x_10010:
[----:B------:R-:W-:Y:S05]  /*1110*/  @!P1 BRA `(.L_x_10009) ;  /* 0x0000000000449947 */ /* 0x000fea0003800000 */
[----:B------:R-:W2:Y:S01]  /*1120*/  S2UR UR10, SR_CgaCtaId ;  /* 0x00000000000a79c3 */ /* 0x000ea20000008800 */
[----:B------:R-:W-:Y:S02]  /*1130*/  UMOV UR5, 0x400 ;  /* 0x0000040000057882 */ /* 0x000fe40000000000 */
[----:B------:R-:W-:-:S04]  /*1140*/  UIADD3 UR5, UPT, UPT, UR5, 0x900, URZ ;  /* 0x0000090005057890 */ /* 0x000fc8000fffe0ff */
[----:B--2---:R-:W-:-:S06]  /*1150*/  ULEA UR5, UR10, UR5, 0x18 ;  /* 0x000000050a057291 */ /* 0x004fcc000f8ec0ff */
[----:B01----:R-:W-:-:S07]  /*1160*/  LEA R35, R34, UR5, 0x2 ;  /* 0x0000000522237c11 */ /* 0x003fce000f8e10ff */
.L_x_10012:
[----:B------:R-:W0:Y:S01]  /*1170*/  LDC R46, c[0x0][0x360] ;  /* 0x0000d800ff2e7b82 */ /* 0x000e220000000800 */
[C---:B--2---:R-:W-:Y:S01]  /*1180*/  IADD3 R43, PT, PT, R48.reuse, R35, RZ ;  /* 0x00000023302b7210 */ /* 0x044fe20007ffe0ff */
[----:B------:R1:W-:Y:S01]  /*1190*/  STS [R35], RZ ;  /* 0x000000ff23007388 */ /* 0x0003e20000000800 */
[----:B------:R-:W-:-:S03]  /*11a0*/  IMAD.IADD R34, R48, 0x1, R34 ;  /* 0x0000000130227824 */ /* 0x000fc600078e0222 */
[----:B------:R2:W-:Y:S02]  /*11b0*/  STS [R43], RZ ;  /* 0x000000ff2b007388 */ /* 0x0005e40000000800 */
[----:B------:R-:W-:Y:S01]  /*11c0*/  ISETP.GE.U32.AND P0, PT, R34, 0x20, PT ;  /* 0x000000202200780c */ /* 0x000fe20003f06070 */
[C-C-:B0-----:R-:W-:Y:S02]  /*11d0*/  IMAD R44, R46.reuse, 0x8, R35.reuse ;  /* 0x000000082e2c7824 */ /* 0x141fe400078e0223 */
[C-C-:B------:R-:W-:Y:S02]  /*11e0*/  IMAD R45, R46.reuse, 0xc, R35.reuse ;  /* 0x0000000c2e2d7824 */ /* 0x140fe400078e0223 */
[----:B-1----:R-:W-:Y:S01]  /*11f0*/  IMAD R35, R46, 0x10, R35 ;  /* 0x000000102e237824 */ /* 0x002fe200078e0223 */
[----:B------:R2:W-:Y:S04]  /*1200*/  STS [R44], RZ ;  /* 0x000000ff2c007388 */ /* 0x0005e80000000800 */
[----:B------:R2:W-:Y:S03]  /*1210*/  STS [R45], RZ ;  /* 0x000000ff2d007388 */ /* 0x0005e60000000800 */
[----:B------:R-:W-:Y:S05]  /*1220*/  @!P0 BRA `(.L_x_10012) ;  /* 0xfffffffc00d08947 */ /* 0x000fea000383ffff */
.L_x_10009:
[----:B------:R-:W-:Y:S05]  /*1230*/  BSYNC.RECONVERGENT B0 ;  /* 0x0000000000007941 */ /* 0x000fea0003800200 */
.L_x_10008:
[----:B-12---:R-:W-:Y:S01]  /*1240*/  HFMA2 R43, -RZ, RZ, 0, 0 ;  /* 0x00000000ff2b7431 */ /* 0x006fe200000001ff */
[----:B------:R-:W-:Y:S01]  /*1250*/  PLOP3.LUT P0, PT, PT, PT, PT, 0x80, 0x8 ;  /* 0x000000000008781c */ /* 0x000fe20003f0f070 */
[----:B------:R-:W1:-:S12]  /*1260*/  LDCU UR14, c[0x0][0x3a8] ;  /* 0x00007500ff0e77ac */ /* 0x000e580008000800 */
.L_x_10055:
        /* <DEDUP_REMOVED lines=12> */
.L_x_10015:
        /* <DEDUP_REMOVED lines=10> */
.L_x_10014:
[----:B-1----:R-:W-:Y:S05]  /*13d0*/  BSYNC.RECONVERGENT B0 ;  /* 0x0000000000007941 */ /* 0x002fea0003800200 */
.L_x_10013:
[----:B------:R-:W-:Y:S01]  /*13e0*/  VIADD R43, R43, UR6 ;  /* 0x000000062b2b7c36 */ /* 0x000fe20008000000 */
[----:B--2---:R-:W-:-:S07]  /*13f0*/  MOV R44, RZ ;  /* 0x000000ff002c7202 */ /* 0x004fce0000000f00 */
.L_x_10054:
[----:B------:R-:W0:Y:S02]  /*1400*/  S2R R34, SR_TID.X ;  /* 0x0000000000227919 */ /* 0x000e240000002100 */
[----:B0-----:R-:W-:Y:S02]  /*1410*/  LOP3.LUT R35, R34, 0xf, RZ, 0xc0, !PT ;  /* 0x0000000f22237812 */ /* 0x001fe400078ec0ff */
[----:B------:R-:W-:-:S03]  /*1420*/  SHF.R.U32.HI R46, RZ, 0x4, R34 ;  /* 0x00000004ff2e7819 */ /* 0x000fc60000011622 */
[----:B-1234-:R-:W-:-:S07]  /*1430*/  IMAD.IADD R48, R35, 0x1, R44 ;  /* 0x0000000123307824 */ /* 0x01efce00078e022c */
.L_x_10016:
[----:B0-----:R-:W0:Y:S01]  /*1440*/  LDC.64 R34, c[0x0][0x398] ;  /* 0x0000e600ff227b82 */ /* 0x001e220000000a00 */
        /* <DEDUP_REMOVED lines=17> */
.L_x_10053:
        /* <DEDUP_REMOVED lines=11> */
[----:B------:R-:W-:Y:S01]  /*1610*/  VIADD R65, R2, 0x6 ;  /* 0x0000000602417836 */ /* 0x000fe20000000000 */
[----:B------:R-:W-:Y:S01]  /*1620*/  IADD3 R46, PT, PT, R62, 0x880, RZ ;  /* 0x000008803e2e7810 */ /* 0x000fe20007ffe0ff */
[C---:B------:R-:W-:Y:S01]  /*1630*/  VIADD R53, R2.reuse, 0x7 ;  /* 0x0000000702357836 */ /* 0x040fe20000000000 */
[----:B------:R-:W-:Y:S01]  /*1640*/  USHF.L.U32 UR5, UR8, 0x1, URZ ;  /* 0x0000000108057899 */ /* 0x000fe200080006ff */
[----:B------:R-:W-:Y:S01]  /*1650*/  VIADD R55, R2, 0xb ;  /* 0x0000000b02377836 */ /* 0x000fe20000000000 */
[----:B------:R-:W-:Y:S01]  /*1660*/  LOP3.LUT R48, R48, 0xf, RZ, 0xc0, !PT ;  /* 0x0000000f30307812 */ /* 0x000fe200078ec0ff */
[C---:B------:R-:W-:Y:S01]  /*1670*/  VIADD R51, R2.reuse, 0x5 ;  /* 0x0000000502337836 */ /* 0x040fe20000000000 */
        /* <DEDUP_REMOVED lines=8> */
[----:B------:R-:W-:Y:S02]  /*1700*/  LOP3.LUT R55, R55, 0xf, RZ, 0xc0, !PT ;  /* 0x0000000f37377812 */ /* 0x000fe400078ec0ff */
[----:B0-----:R-:W-:Y:S02]  /*1710*/  SHF.L.U32 R34, R34, 0x4, RZ ;  /* 0x0000000422227819 */ /* 0x001fe400000006ff */
[----:B------:R-:W-:-:S02]  /*1720*/  LOP3.LUT R54, R47, 0x8, RZ, 0x3c, !PT ;  /* 0x000000082f367812 */ /* 0x000fc400078e3cff */
        /* <DEDUP_REMOVED lines=20> */
[--C-:B--234-:R-:W-:Y:S01]  /*1870*/  IMAD.IADD R68, R59, 0x1, R34.reuse ;  /* 0x000000013b447824 */ /* 0x11cfe200078e0222 */
        /* <DEDUP_REMOVED lines=38> */
.L_x_10052:
        /* <DEDUP_REMOVED lines=11> */
.L_x_10063:
[----:B0--3--:R-:W-:-:S07]  /*1b90*/  IMAD R34, R46, R69, RZ ;  /* 0x000000452e227224 */ /* 0x009fce00078e02ff */
.L_x_10020:
[----:B------:R-:W-:-:S13]  /*1ba0*/  ISETP.GE.AND P3, PT, R64, 0x2, PT ;  /* 0x000000024000780c */ /* 0x000fda0003f66270 */
[----:B------:R-:W-:Y:S05]  /*1bb0*/  @!P3 BRA `(.L_x_10022) ;  /* 0x000000000010b947 */ /* 0x000fea0003800000 */
[----:B------:R-:W-:-:S03]  /*1bc0*/  UMOV UR5, 0xffffffff ;  /* 0xffffffff00057882 */ /* 0x000fc60000000000 */
[----:B------:R-:W-:Y:S05]  /*1bd0*/  BRA.DIV UR5, `(.L_x_10023) ;  /* 0x0000001205647947 */ /* 0x000fea000b800000 */
[----:B------:R3:W4:Y:S02]  /*1be0*/  SHFL.IDX PT, R65, R68, R4, 0x1f ;  /* 0x00001f0444417589 */ /* 0x00072400000e0000 */
.L_x_10066:
[----:B----4-:R-:W-:-:S07]  /*1bf0*/  IMAD R34, R47, R65, R34 ;  /* 0x000000412f227224 */ /* 0x010fce00078e0222 */
.L_x_10022:
[----:B------:R-:W-:-:S13]  /*1c00*/  ISETP.GE.AND P3, PT, R64, 0x3, PT ;  /* 0x000000034000780c */ /* 0x000fda0003f66270 */
[----:B------:R-:W-:Y:S05]  /*1c10*/  @!P3 BRA `(.L_x_10024) ;  /* 0x000000000010b947 */ /* 0x000fea0003800000 */
[----:B------:R-:W-:-:S03]  /*1c20*/  UMOV UR5, 0xffffffff ;  /* 0xffffffff00057882 */ /* 0x000fc60000000000 */
[----:B------:R-:W-:Y:S05]  /*1c30*/  BRA.DIV UR5, `(.L_x_10025) ;  /* 0x0000001205707947 */ /* 0x000fea000b800000 */
[----:B------:R4:W0:Y:S02]  /*1c40*/  SHFL.IDX PT, R65, R68, R5, 0x1f ;  /* 0x00001f0544417589 */ /* 0x00082400000e0000 */
.L_x_10069:
[----:B0-----:R-:W-:-:S07]  /*1c50*/  IMAD R34, R48, R65, R34 ;  /* 0x0000004130227224 */ /* 0x001fce00078e0222 */
.L_x_10024:
[----:B------:R-:W-:-:S13]  /*1c60*/  ISETP.GE.AND P3, PT, R64, 0x4, PT ;  /* 0x000000044000780c */ /* 0x000fda0003f66270 */
[----:B------:R-:W-:Y:S05]  /*1c70*/  @!P3 BRA `(.L_x_10026) ;  /* 0x000000000010b947 */ /* 0x000fea0003800000 */
[----:B------:R-:W-:-:S03]  /*1c80*/  UMOV UR5, 0xffffffff ;  /* 0xffffffff00057882 */ /* 0x000fc60000000000 */
[----:B------:R-:W-:Y:S05]  /*1c90*/  BRA.DIV UR5, `(.L_x_10027) ;  /* 0x00000012057c7947 */ /* 0x000fea000b800000 */
[----:B------:R0:W0:Y:S02]  /*1ca0*/  SHFL.IDX PT, R65, R68, R6, 0x1f ;  /* 0x00001f0644417589 */ /* 0x00002400000e0000 */
.L_x_10072:
[----:B0-----:R-:W-:-:S07]  /*1cb0*/  IMAD R34, R49, R65, R34 ;  /* 0x0000004131227224 */ /* 0x001fce00078e0222 */
.L_x_10026:
[----:B------:R-:W-:-:S13]  /*1cc0*/  ISETP.GE.AND P3, PT, R64, 0x5, PT ;  /* 0x000000054000780c */ /* 0x000fda0003f66270 */
[----:B------:R-:W-:Y:S05]  /*1cd0*/  @!P3 BRA `(.L_x_10028) ;  /* 0x000000000010b947 */ /* 0x000fea0003800000 */
[----:B------:R-:W-:-:S03]  /*1ce0*/  UMOV UR5, 0xffffffff ;  /* 0xffffffff00057882 */ /* 0x000fc60000000000 */
[----:B------:R-:W-:Y:S05]  /*1cf0*/  BRA.DIV UR5, `(.L_x_10029) ;  /* 0x0000001205887947 */ /* 0x000fea000b800000 */
[----:B------:R0:W0:Y:S02]  /*1d00*/  SHFL.IDX PT, R65, R68, R7, 0x1f ;  /* 0x00001f0744417589 */ /* 0x00002400000e0000 */
.L_x_10075:
[----:B0-----:R-:W-:-:S07]  /*1d10*/  IMAD R34, R50, R65, R34 ;  /* 0x0000004132227224 */ /* 0x001fce00078e0222 */
.L_x_10028:
[----:B------:R-:W-:-:S13]  /*1d20*/  ISETP.GE.AND P3, PT, R64, 0x6, PT ;  /* 0x000000064000780c */ /* 0x000fda0003f66270 */
[----:B------:R-:W-:Y:S05]  /*1d30*/  @!P3 BRA `(.L_x_10030) ;  /* 0x000000000010b947 */ /* 0x000fea0003800000 */
[----:B------:R-:W-:-:S03]  /*1d40*/  UMOV UR5, 0xffffffff ;  /* 0xffffffff00057882 */ /* 0x000fc60000000000 */
[----:B------:R-:W-:Y:S05]  /*1d50*/  BRA.DIV UR5, `(.L_x_10031) ;  /* 0x0000001205947947 */ /* 0x000fea000b800000 */
[----:B------:R0:W0:Y:S02]  /*1d60*/  SHFL.IDX PT, R65, R68, R8, 0x1f ;  /* 0x00001f0844417589 */ /* 0x00002400000e0000 */
.L_x_10078:
[----:B0-----:R-:W-:-:S07]  /*1d70*/  IMAD R34, R51, R65, R34 ;  /* 0x0000004133227224 */ /* 0x001fce00078e0222 */
.L_x_10030:
[----:B------:R-:W-:-:S13]  /*1d80*/  ISETP.GE.AND P3, PT, R64, 0x7, PT ;  /* 0x000000074000780c */ /* 0x000fda0003f66270 */
[----:B------:R-:W-:Y:S05]  /*1d90*/  @!P3 BRA `(.L_x_10032) ;  /* 0x000000000010b947 */ /* 0x000fea0003800000 */
[----:B------:R-:W-:-:S03]  /*1da0*/  UMOV UR5, 0xffffffff ;  /* 0xffffffff00057882 */ /* 0x000fc60000000000 */
[----:B------:R-:W-:Y:S05]  /*1db0*/  BRA.DIV UR5, `(.L_x_10033) ;  /* 0x0000001205a07947 */ /* 0x000fea000b800000 */
[----:B------:R0:W0:Y:S02]  /*1dc0*/  SHFL.IDX PT, R65, R68, R9, 0x1f ;  /* 0x00001f0944417589 */ /* 0x00002400000e0000 */
.L_x_10081:
[----:B0-----:R-:W-:-:S07]  /*1dd0*/  IMAD R34, R52, R65, R34 ;  /* 0x0000004134227224 */ /* 0x001fce00078e0222 */
.L_x_10032:
[----:B------:R-:W-:-:S13]  /*1de0*/  ISETP.GE.AND P3, PT, R64, 0x8, PT ;  /* 0x000000084000780c */ /* 0x000fda0003f66270 */
[----:B------:R-:W-:Y:S05]  /*1df0*/  @!P3 BRA `(.L_x_10034) ;  /* 0x000000000010b947 */ /* 0x000fea0003800000 */
[----:B------:R-:W-:-:S03]  /*1e00*/  UMOV UR5, 0xffffffff ;  /* 0xffffffff00057882 */ /* 0x000fc60000000000 */
[----:B------:R-:W-:Y:S05]  /*1e10*/  BRA.DIV UR5, `(.L_x_10035) ;  /* 0x0000001205ac7947 */ /* 0x000fea000b800000 */
[----:B------:R0:W0:Y:S02]  /*1e20*/  SHFL.IDX PT, R65, R68, R10, 0x1f ;  /* 0x00001f0a44417589 */ /* 0x00002400000e0000 */
.L_x_10084:
[----:B01----:R-:W-:-:S07]  /*1e30*/  IMAD R34, R53, R65, R34 ;  /* 0x0000004135227224 */ /* 0x003fce00078e0222 */
.L_x_10034:
[----:B------:R-:W-:-:S13]  /*1e40*/  ISETP.GE.AND P3, PT, R64, 0x9, PT ;  /* 0x000000094000780c */ /* 0x000fda0003f66270 */
[----:B------:R-:W-:Y:S05]  /*1e50*/  @!P3 BRA `(.L_x_10036) ;  /* 0x000000000010b947 */ /* 0x000fea0003800000 */
[----:B------:R-:W-:-:S03]  /*1e60*/  UMOV UR5, 0xffffffff ;  /* 0xffffffff00057882 */ /* 0x000fc60000000000 */
[----:B------:R-:W-:Y:S05]  /*1e70*/  BRA.DIV UR5, `(.L_x_10037) ;  /* 0x0000001205b87947 */ /* 0x000fea000b800000 */
[----:B------:R0:W0:Y:S02]  /*1e80*/  SHFL.IDX PT, R65, R68, R11, 0x1f ;  /* 0x00001f0b44417589 */ /* 0x00002400000e0000 */
.L_x_10087:
[----:B0-----:R-:W-:-:S07]  /*1e90*/  IMAD R34, R54, R65, R34 ;  /* 0x0000004136227224 */ /* 0x001fce00078e0222 */
.L_x_10036:
[----:B------:R-:W-:-:S13]  /*1ea0*/  ISETP.GE.AND P3, PT, R64, 0xa, PT ;  /* 0x0000000a4000780c */ /* 0x000fda0003f66270 */
[----:B------:R-:W-:Y:S05]  /*1eb0*/  @!P3 BRA `(.L_x_10038) ;  /* 0x000000000010b947 */ /* 0x000fea0003800000 */
[----:B------:R-:W-:-:S03]  /*1ec0*/  UMOV UR5, 0xffffffff ;  /* 0xffffffff00057882 */ /* 0x000fc60000000000 */
[----:B------:R-:W-:Y:S05]  /*1ed0*/  BRA.DIV UR5, `(.L_x_10039) ;  /* 0x0000001205c47947 */ /* 0x000fea000b800000 */
[----:B------:R0:W0:Y:S02]  /*1ee0*/  SHFL.IDX PT, R65, R68, R12, 0x1f ;  /* 0x00001f0c44417589 */ /* 0x00002400000e0000 */
.L_x_10090:
[----:B0-----:R-:W-:-:S07]  /*1ef0*/  IMAD R34, R55, R65, R34 ;  /* 0x0000004137227224 */ /* 0x001fce00078e0222 */
.L_x_10038:
[----:B------:R-:W-:-:S13]  /*1f00*/  ISETP.GE.AND P3, PT, R64, 0xb, PT ;  /* 0x0000000b4000780c */ /* 0x000fda0003f66270 */
[----:B------:R-:W-:Y:S05]  /*1f10*/  @!P3 BRA `(.L_x_10040) ;  /* 0x000000000010b947 */ /* 0x000fea0003800000 */
[----:B------:R-:W-:-:S03]  /*1f20*/  UMOV UR5, 0xffffffff ;  /* 0xffffffff00057882 */ /* 0x000fc60000000000 */
[----:B------:R-:W-:Y:S05]  /*1f30*/  BRA.DIV UR5, `(.L_x_10041) ;  /* 0x0000001205d07947 */ /* 0x000fea000b800000 */
[----:B------:R0:W0:Y:S02]  /*1f40*/  SHFL.IDX PT, R65, R68, R13, 0x1f ;  /* 0x00001f0d44417589 */ /* 0x00002400000e0000 */
.L_x_10093:
[----:B0-----:R-:W-:-:S07]  /*1f50*/  IMAD R34, R56, R65, R34 ;  /* 0x0000004138227224 */ /* 0x001fce00078e0222 */
.L_x_10040:
[----:B------:R-:W-:-:S13]  /*1f60*/  ISETP.GE.AND P3, PT, R64, 0xc, PT ;  /* 0x0000000c4000780c */ /* 0x000fda0003f66270 */
[----:B------:R-:W-:Y:S05]  /*1f70*/  @!P3 BRA `(.L_x_10042) ;  /* 0x000000000010b947 */ /* 0x000fea0003800000 */
[----:B------:R-:W-:-:S03]  /*1f80*/  UMOV UR5, 0xffffffff ;  /* 0xffffffff00057882 */ /* 0x000fc60000000000 */
[----:B------:R-:W-:Y:S05]  /*1f90*/  BRA.DIV UR5, `(.L_x_10043) ;  /* 0x0000001205dc7947 */ /* 0x000fea000b800000 */
[----:B------:R0:W0:Y:S02]  /*1fa0*/  SHFL.IDX PT, R65, R68, R14, 0x1f ;  /* 0x00001f0e44417589 */ /* 0x00002400000e0000 */
.L_x_10096:
[----:B0-----:R-:W-:-:S07]  /*1fb0*/  IMAD R34, R57, R65, R34 ;  /* 0x0000004139227224 */ /* 0x001fce00078e0222 */
.L_x_10042:
[----:B------:R-:W-:-:S13]  /*1fc0*/  ISETP.GE.AND P3, PT, R64, 0xd, PT ;  /* 0x0000000d4000780c */ /* 0x000fda0003f66270 */
[----:B------:R-:W-:Y:S05]  /*1fd0*/  @!P3 BRA `(.L_x_10044) ;  /* 0x000000000010b947 */ /* 0x000fea0003800000 */
[----:B------:R-:W-:-:S03]  /*1fe0*/  UMOV UR5, 0xffffffff ;  /* 0xffffffff00057882 */ /* 0x000fc60000000000 */
[----:B------:R-:W-:Y:S05]  /*1ff0*/  BRA.DIV UR5, `(.L_x_10045) ;  /* 0x0000001205e87947 */ /* 0x000fea000b800000 */
[----:B------:R0:W0:Y:S02]  /*2000*/  SHFL.IDX PT, R65, R68, R15, 0x1f ;  /* 0x00001f0f44417589 */ /* 0x00002400000e0000 */
.L_x_10099:
[----:B0-----:R-:W-:-:S07]  /*2010*/  IMAD R34, R58, R65, R34 ;  /* 0x000000413a227224 */ /* 0x001fce00078e0222 */
.L_x_10044:
[----:B------:R-:W-:-:S13]  /*2020*/  ISETP.GE.AND P3, PT, R64, 0xe, PT ;  /* 0x0000000e4000780c */ /* 0x000fda0003f66270 */
[----:B------:R-:W-:Y:S05]  /*2030*/  @!P3 BRA `(.L_x_10046) ;  /* 0x000000000010b947 */ /* 0x000fea0003800000 */
[----:B------:R-:W-:-:S03]  /*2040*/  UMOV UR5, 0xffffffff ;  /* 0xffffffff00057882 */ /* 0x000fc60000000000 */
[----:B------:R-:W-:Y:S05]  /*2050*/  BRA.DIV UR5, `(.L_x_10047) ;  /* 0x0000001205f47947 */ /* 0x000fea000b800000 */
[----:B------:R0:W0:Y:S02]  /*2060*/  SHFL.IDX PT, R65, R68, R16, 0x1f ;  /* 0x00001f1044417589 */ /* 0x00002400000e0000 */
.L_x_10102:
[----:B0-----:R-:W-:-:S07]  /*2070*/  IMAD R34, R59, R65, R34 ;  /* 0x000000413b227224 */ /* 0x001fce00078e0222 */
.L_x_10046:
[----:B------:R-:W-:-:S13]  /*2080*/  ISETP.GE.AND P3, PT, R64, 0xf, PT ;  /* 0x0000000f4000780c */ /* 0x000fda0003f66270 */
[----:B------:R-:W-:Y:S05]  /*2090*/  @!P3 BRA `(.L_x_10048) ;  /* 0x000000000010b947 */ /* 0x000fea0003800000 */
[----:B------:R-:W-:-:S03]  /*20a0*/  UMOV UR5, 0xffffffff ;  /* 0xffffffff00057882 */ /* 0x000fc60000000000 */
[----:B------:R-:W-:Y:S05]  /*20b0*/  BRA.DIV UR5, `(.L_x_10049) ;  /* 0x0000001605007947 */ /* 0x000fea000b800000 */
[----:B------:R0:W0:Y:S02]  /*20c0*/  SHFL.IDX PT, R65, R68, R17, 0x1f ;  /* 0x00001f1144417589 */ /* 0x00002400000e0000 */
.L_x_10105:
[----:B0-----:R-:W-:-:S07]  /*20d0*/  IMAD R34, R60, R65, R34 ;  /* 0x000000413c227224 */ /* 0x001fce00078e0222 */
.L_x_10048:
[----:B------:R-:W-:-:S13]  /*20e0*/  ISETP.GE.AND P3, PT, R64, 0x10, PT ;  /* 0x000000104000780c */ /* 0x000fda0003f66270 */
[----:B------:R-:W-:Y:S05]  /*20f0*/  @!P3 BRA `(.L_x_10050) ;  /* 0x00000004001cb947 */ /* 0x000fea0003800000 */
[----:B------:R-:W-:-:S03]  /*2100*/  UMOV UR5, 0xffffffff ;  /* 0xffffffff00057882 */ /* 0x000fc60000000000 */
[----:B------:R-:W-:Y:S05]  /*2110*/  BRA.DIV UR5, `(.L_x_10051) ;  /* 0x00000016050c7947 */ /* 0x000fea000b800000 */
[----:B--234-:R2:W3:Y:S02]  /*2120*/  SHFL.IDX PT, R68, R68, R18, 0x1f ;  /* 0x00001f1244447589 */ /* 0x01c4e400000e0000 */
.L_x_10108:
[----:B0--3--:R-:W-:Y:S01]  /*2130*/  IMAD R34, R61, R68, R34 ;  /* 0x000000443d227224 */ /* 0x009fe200078e0222 */
[----:B------:R-:W-:Y:S06]  /*2140*/  BRA `(.L_x_10050) ;  /* 0x0000000400087947 */ /* 0x000fec0003800000 */
.L_x_10019:
[----:B------:R-:W2:Y:S01]  /*2150*/  LDC R65, c[0x0][0x3ac] ;  /* 0x0000eb00ff417b82 */ /* 0x000ea20000000800 */
[----:B------:R-:W-:Y:S01]  /*2160*/  IMAD.MOV.U32 R34, RZ, RZ, RZ ;  /* 0x000000ffff227224 */ /* 0x000fe200078e00ff */
[C---:B--2---:R-:W-:Y:S02]  /*2170*/  ISETP.GE.AND P3, PT, R65.reuse, 0x1, PT ;  /* 0x000000014100780c */ /* 0x044fe40003f66270 */
[C---:B------:R-:W-:Y:S02]  /*2180*/  ISETP.GE.AND P6, PT, R65.reuse, 0x2, PT ;  /* 0x000000024100780c */ /* 0x040fe40003fc6270 */
[C---:B------:R-:W-:Y:S02]  /*2190*/  ISETP.GE.AND P5, PT, R65.reuse, 0x3, PT ;  /* 0x000000034100780c */ /* 0x040fe40003fa6270 */
[----:B------:R-:W-:-:S07]  /*21a0*/  ISETP.GE.AND P4, PT, R65, 0x4, PT ;  /* 0x000000044100780c */ /* 0x000fce0003f86270 */
[--C-:B------:R-:W-:Y:S02]  /*21b0*/  @P3 IMAD R66, R20, 0x4, R64.reuse ;  /* 0x0000000414423824 */ /* 0x100fe400078e0240 */
[--C-:B------:R-:W-:Y:S02]  /*21c0*/  @P6 IMAD R67, R26, 0x4, R64.reuse ;  /* 0x000000041a436824 */ /* 0x100fe400078e0240 */
[----:B------:R-:W-:Y:S02]  /*21d0*/  @P5 IMAD R68, R27, 0x4, R64 ;  /* 0x000000041b445824 */ /* 0x000fe400078e0240 */
[----:B------:R-:W0:Y:S01]  /*21e0*/  @P3 LDS R66, [R66] ;  /* 0x0000000042423984 */ /* 0x000e220000000800 */
[----:B------:R-:W-:-:S03]  /*21f0*/  @P4 LEA R69, R28, R64, 0x2 ;  /* 0x000000401c454211 */ /* 0x000fc600078e10ff */
        /* <DEDUP_REMOVED lines=14> */
[----:B------:R-:W-:Y:S02]  /*22e0*/  @P5 IMAD R69, R32, 0x4, R64 ;  /* 0x0000000420455824 */ /* 0x000fe400078e0240 */
[----:B------:R-:W2:Y:S02]  /*22f0*/  @P6 LDS R67, [R67] ;  /* 0x0000000043436984 */ /* 0x000ea40000000800 */
[----:B------:R-:W-:Y:S02]  /*2300*/  @P4 LEA R66, R31, R64, 0x2 ;  /* 0x000000401f424211 */ /* 0x000fe400078e10ff */
        /* <DEDUP_REMOVED lines=10> */
[----:B------:R-:W-:Y:S02]  /*23b0*/  ISETP.GE.AND P5, PT, R65, 0xc, PT ;  /* 0x0000000c4100780c */ /* 0x000fe40003fa6270 */
[----:B------:R-:W-:Y:S01]  /*23c0*/  @P6 LEA R66, R36, R64, 0x2 ;  /* 0x0000004024426211 */ /* 0x000fe200078e10ff */
[----:B------:R-:W0:Y:S05]  /*23d0*/  @P3 LDS R68, [R68] ;  /* 0x0000000044443984 */ /* 0x000e2a0000000800 */
        /* <DEDUP_REMOVED lines=16> */
[----:B------:R-:W-:Y:S02]  /*24e0*/  @P6 LEA R67, R40, R64, 0x2 ;  /* 0x0000004028436211 */ /* 0x000fe400078e10ff */
[----:B------:R-:W1:Y:S02]  /*24f0*/  @P4 LDS R66, [R66] ;  /* 0x0000000042424984 */ /* 0x000e640000000800 */
[----:B------:R-:W-:Y:S02]  /*2500*/  @P5 IMAD R64, R41, 0x4, R64 ;  /* 0x0000000429405824 */ /* 0x000fe400078e0240 */
[----:B------:R-:W2:Y:S04]  /*2510*/  @P6 LDS R67, [R67] ;  /* 0x0000000043436984 */ /* 0x000ea80000000800 */
[----:B------:R-:W3:Y:S01]  /*2520*/  @P5 LDS R64, [R64] ;  /* 0x0000000040405984 */ /* 0x000ee20000000800 */
[----:B0-----:R-:W-:-:S04]  /*2530*/  @P3 IMAD R34, R58, R65, R34 ;  /* 0x000000413a223224 */ /* 0x001fc800078e0222 */
[----:B-1----:R-:W-:-:S04]  /*2540*/  @P4 IMAD R34, R59, R66, R34 ;  /* 0x000000423b224224 */ /* 0x002fc800078e0222 */
[----:B--2---:R-:W-:-:S04]  /*2550*/  @P6 IMAD R34, R60, R67, R34 ;  /* 0x000000433c226224 */ /* 0x004fc800078e0222 */
[----:B---3--:R-:W-:-:S07]  /*2560*/  @P5 IMAD R34, R61, R64, R34 ;  /* 0x000000403d225224 */ /* 0x008fce00078e0222 */
.L_x_10050:
[----:B------:R-:W5:Y:S01]  /*2570*/  S2R R64, SR_TID.X ;  /* 0x0000000000407919 */ /* 0x000f620000002100 */
[C---:B------:R-:W-:Y:S01]  /*2580*/  IMAD.IADD R66, R63.reuse, 0x1, R44 ;  /* 0x000000013f427824 */ /* 0x040fe200078e022c */
        /* <DEDUP_REMOVED lines=15> */
.L_x_10018:
[----:B------:R-:W-:Y:S05]  /*2680*/  @!P0 BRA `(.L_x_10053) ;  /* 0xffffffec00b48947 */ /* 0x000fea000383ffff */
[----:B------:R-:W-:Y:S05]  /*2690*/  BSYNC.RECONVERGENT B0 ;  /* 0x0000000000007941 */ /* 0x000fea0003800200 */
.L_x_10017:
        /* <DEDUP_REMOVED lines=13> */
[----:B------:R-:W-:Y:S01]  /*2770*/  MOV R43, UR11 ;  /* 0x0000000b002b7c02 */ /* 0x000fe20008000f00 */
[----:B------:R-:W-:Y:S01]  /*2780*/  BSSY.RECONVERGENT B1, `(.L_x_10058) ;  /* 0x0000029000017945 */ /* 0x000fe20003800200 */
[----:B------:R-:W-:-:S03]  /*2790*/  IMAD.SHL.U32 R34, R45, 0x4, RZ ;  /* 0x000000042d227824 */ /* 0x000fc600078e00ff */
[----:B------:R-:W-:Y:S01]  /*27a0*/  IMAD.SHL.U32 R43, R43, 0x4, RZ ;  /* 0x000000042b2b7824 */ /* 0x000fe200078e00ff */
        /* <DEDUP_REMOVED lines=9> */
[----:B------:R-:W-:Y:S02]  /*2840*/  IMAD.IADD R54, R43, 0x1, R34 ;  /* 0x000000012b367824 */ /* 0x000fe400078e0222 */
[----:B------:R-:W-:Y:S01]  /*2850*/  LEA R49, R49, R34, 0x5 ;  /* 0x0000002231317211 */ /* 0x000fe200078e28ff */
[----:B-1----:R-:W1:Y:S01]  /*2860*/  LDC.64 R52, c[0x0][0x3a0] ;  /* 0x0000e800ff347b82 */ /* 0x002e620000000a00 */
[----:B------:R-:W-:Y:S01]  /*2870*/  IMAD.MOV.U32 R34, RZ, RZ, R54 ;  /* 0x000000ffff227224 */ /* 0x000fe200078e0036 */
[----:B0-----:R-:W-:-:S06]  /*2880*/  ULEA UR5, UR10, UR5, 0x18 ;  /* 0x000000050a057291 */ /* 0x001fcc000f8ec0ff */
[----:B------:R-:W-:Y:S01]  /*2890*/  LEA R35, R45, UR5, 0x2 ;  /* 0x000000052d237c11 */ /* 0x000fe2000f8e10ff */
[----:B-1----:R-:W-:-:S04]  /*28a0*/  IMAD.WIDE R48, R49, 0x4, R52 ;  /* 0x0000000431307825 */ /* 0x002fc800078e0234 */
[----:B------:R-:W-:-:S05]  /*28b0*/  IMAD R35, R45, 0xc, R35 ;  /* 0x0000000c2d237824 */ /* 0x000fca00078e0223 */
[----:B------:R-:W0:Y:S04]  /*28c0*/  LDS.128 R44, [R35] ;  /* 0x00000000232c7984 */ /* 0x000e280000000c00 */
[----:B0-----:R0:W-:Y:S01]  /*28d0*/  STG.E.128 desc[UR12][R48.64], R44 ;  /* 0x0000002c30007986 */ /* 0x0011e2000c101d0c */
[----:B------:R-:W-:Y:S05]  /*28e0*/  @!P0 BRA `(.L_x_10059) ;  /* 0x0000000000488947 */ /* 0x000fea0003800000 */
[----:B------:R-:W-:Y:S01]  /*28f0*/  ISETP.NE.AND P0, PT, R50, 0x1, PT ;  /* 0x000000013200780c */ /* 0x000fe20003f05270 */
[----:B------:R-:W-:Y:S01]  /*2900*/  IMAD.U32 R34, RZ, RZ, UR11 ;  /* 0x0000000bff227e24 */ /* 0x000fe2000f8e00ff */
[----:B0-----:R-:W-:Y:S01]  /*2910*/  MOV R44, UR11 ;  /* 0x0000000b002c7c02 */ /* 0x001fe20008000f00 */
[----:B------:R-:W-:Y:S01]  /*2920*/  IMAD.U32 R57, RZ, RZ, UR4 ;  /* 0x00000004ff397e24 */ /* 0x000fe2000f8e00ff */
[----:B------:R-:W-:Y:S01]  /*2930*/  MOV R55, UR4 ;  /* 0x0000000400377c02 */ /* 0x000fe20008000f00 */
[----:B------:R-:W-:Y:S02]  /*2940*/  IMAD R35, R34, 0x10, R35 ;  /* 0x0000001022237824 */ /* 0x000fe400078e0223 */
[--C-:B------:R-:W-:Y:S02]  /*2950*/  IMAD.IADD R34, R43, 0x1, R54.reuse ;  /* 0x000000012b227824 */ /* 0x100fe400078e0236 */
[----:B------:R-:W-:Y:S01]  /*2960*/  IMAD R55, R55, 0x20, R54 ;  /* 0x0000002037377824 */ /* 0x000fe200078e0236 */
[----:B------:R0:W1:Y:S03]  /*2970*/  LDS.128 R48, [R35] ;  /* 0x0000000023307984 */ /* 0x0000660000000c00 */
[----:B------:R-:W-:-:S02]  /*2980*/  @P0 IMAD R44, R44, 0x10, R35 ;  /* 0x000000102c2c0824 */ /* 0x000fc400078e0223 */
[----:B------:R-:W-:Y:S02]  /*2990*/  @P0 IMAD R57, R57, 0x20, R34 ;  /* 0x0000002039390824 */ /* 0x000fe400078e0222 */
[--C-:B------:R-:W-:Y:S01]  /*29a0*/  IMAD.WIDE R54, R55, 0x4, R52.reuse ;  /* 0x0000000437367825 */ /* 0x100fe200078e0234 */
[----:B0-----:R-:W-:Y:S01]  /*29b0*/  @P0 IADD3 R35, PT, PT, R43, R34, RZ ;  /* 0x000000222b230210 */ /* 0x001fe20007ffe0ff */
[----:B------:R-:W0:Y:S02]  /*29c0*/  @P0 LDS.128 R44, [R44] ;  /* 0x000000002c2c0984 */ /* 0x000e240000000c00 */
[----:B------:R-:W-:-:S04]  /*29d0*/  @P0 IMAD.WIDE R52, R57, 0x4, R52 ;  /* 0x0000000439340825 */ /* 0x000fc800078e0234 */
[----:B------:R-:W-:Y:S01]  /*29e0*/  @P0 IMAD.MOV.U32 R34, RZ, RZ, R35 ;  /* 0x000000ffff220224 */ /* 0x000fe200078e0023 */
[----:B-1----:R1:W-:Y:S04]  /*29f0*/  STG.E.128 desc[UR12][R54.64], R48 ;  /* 0x0000003036007986 */ /* 0x0023e8000c101d0c */
[----:B0-----:R1:W-:Y:S02]  /*2a00*/  @P0 STG.E.128 desc[UR12][R52.64], R44 ;  /* 0x0000002c34000986 */ /* 0x0013e4000c101d0c */
.L_x_10059:
[----:B------:R-:W-:Y:S05]  /*2a10*/  BSYNC.RECONVERGENT B1 ;  /* 0x0000000000017941 */ /* 0x000fea0003800200 */
.L_x_10058:
[----:B------:R-:W-:Y:S05]  /*2a20*/  @!P1 BRA `(.L_x_10057) ;  /* 0x0000000000949947 */ /* 0x000fea0003800000 */
[----:B------:R-:W5:Y:S01]  /*2a30*/  S2R R60, SR_CgaCtaId ;  /* 0x00000000003c7919 */ /* 0x000f620000008800 */
[----:B------:R-:W-:-:S05]  /*2a40*/  MOV R35, 0x400 ;  /* 0x0000040000237802 */ /* 0x000fca0000000f00 */
[----:B------:R-:W-:-:S05]  /*2a50*/  VIADD R35, R35, 0x900 ;  /* 0x0000090023237836 */ /* 0x000fca0000000000 */
[----:B-----5:R-:W-:-:S07]  /*2a60*/  LEA R60, R60, R35, 0x18 ;  /* 0x000000233c3c7211 */ /* 0x020fce00078ec0ff */
.L_x_10060:
[----:B------:R-:W-:Y:S01]  /*2a70*/  MOV R35, UR11 ;  /* 0x0000000b00237c02 */ /* 0x000fe20008000f00 */
[----:B------:R-:W-:Y:S01]  /*2a80*/  IMAD R56, R34, 0x4, R60 ;  /* 0x0000000422387824 */ /* 0x000fe200078e023c */
[----:B------:R-:W5:Y:S01]  /*2a90*/  LDC.64 R62, c[0x0][0x3a0] ;  /* 0x0000e800ff3e7b82 */ /* 0x000f620000000a00 */
[----:B01----:R-:W-:Y:S01]  /*2aa0*/  IMAD.U32 R45, RZ, RZ, UR11 ;  /* 0x0000000bff2d7e24 */ /* 0x003fe2000f8e00ff */
[----:B------:R-:W-:Y:S01]  /*2ab0*/  MOV R65, UR4 ;  /* 0x0000000400417c02 */ /* 0x000fe20008000f00 */
[----:B------:R-:W-:Y:S02]  /*2ac0*/  IMAD R52, R35, 0x10, R56 ;  /* 0x0000001023347824 */ /* 0x000fe400078e0238 */
[----:B------:R-:W0:Y:S01]  /*2ad0*/  LDS.128 R56, [R56] ;  /* 0x0000000038387984 */ /* 0x000e220000000c00 */
[----:B------:R-:W-:Y:S02]  /*2ae0*/  IMAD.IADD R64, R43, 0x1, R34 ;  /* 0x000000012b407824 */ /* 0x000fe400078e0222 */
[----:B------:R-:W-:-:S02]  /*2af0*/  IMAD R48, R45, 0x10, R52 ;  /* 0x000000102d307824 */ /* 0x000fc400078e0234 */
[----:B------:R-:W1:Y:S01]  /*2b00*/  LDS.128 R52, [R52] ;  /* 0x0000000034347984 */ /* 0x000e620000000c00 */
[----:B------:R-:W-:Y:S02]  /*2b10*/  IMAD.U32 R67, RZ, RZ, UR4 ;  /* 0x00000004ff437e24 */ /* 0x000fe4000f8e00ff */
[----:B------:R-:W-:Y:S01]  /*2b20*/  LEA R44, R35, R48, 0x4 ;  /* 0x00000030232c7211 */ /* 0x000fe200078e20ff */
[----:B------:R-:W-:Y:S01]  /*2b30*/  IMAD.U32 R35, RZ, RZ, UR4 ;  /* 0x00000004ff237e24 */ /* 0x000fe2000f8e00ff */
[----:B------:R-:W2:Y:S01]  /*2b40*/  LDS.128 R48, [R48] ;  /* 0x0000000030307984 */ /* 0x000ea20000000c00 */
[----:B------:R-:W-:Y:S02]  /*2b50*/  IMAD.IADD R66, R43, 0x1, R64 ;  /* 0x000000012b427824 */ /* 0x000fe400078e0240 */
[----:B------:R-:W-:Y:S01]  /*2b60*/  IMAD R35, R35, 0x20, R34 ;  /* 0x0000002023237824 */ /* 0x000fe200078e0222 */
[----:B------:R-:W3:Y:S01]  /*2b70*/  LDS.128 R44, [R44] ;  /* 0x000000002c2c7984 */ /* 0x000ee20000000c00 */
[----:B------:R-:W-:Y:S01]  /*2b80*/  IMAD R67, R67, 0x20, R64 ;  /* 0x0000002043437824 */ /* 0x000fe200078e0240 */
[----:B------:R-:W-:Y:S01]  /*2b90*/  MOV R64, UR4 ;  /* 0x0000000400407c02 */ /* 0x000fe20008000f00 */
[----:B------:R-:W-:-:S02]  /*2ba0*/  IMAD.IADD R61, R43, 0x1, R66 ;  /* 0x000000012b3d7824 */ /* 0x000fc400078e0242 */
[----:B-----5:R-:W-:-:S04]  /*2bb0*/  IMAD.WIDE R34, R35, 0x4, R62 ;  /* 0x0000000423227825 */ /* 0x020fc800078e023e */
[----:B------:R-:W-:Y:S02]  /*2bc0*/  IMAD R65, R65, 0x20, R66 ;  /* 0x0000002041417824 */ /* 0x000fe400078e0242 */
[----:B------:R-:W-:Y:S01]  /*2bd0*/  IMAD R64, R64, 0x20, R61 ;  /* 0x0000002040407824 */ /* 0x000fe200078e023d */
[----:B0-----:R0:W-:Y:S02]  /*2be0*/  STG.E.128 desc[UR12][R34.64], R56 ;  /* 0x0000003822007986 */ /* 0x0011e4000c101d0c */
[----:B0-----:R-:W-:-:S04]  /*2bf0*/  IMAD.WIDE R58, R67, 0x4, R62 ;  /* 0x00000004433a7825 */ /* 0x001fc800078e023e */
[--C-:B------:R-:W-:Y:S01]  /*2c00*/  IMAD.WIDE R56, R65, 0x4, R62.reuse ;  /* 0x0000000441387825 */ /* 0x100fe200078e023e */
[----:B-1----:R-:W-:Y:S03]  /*2c10*/  STG.E.128 desc[UR12][R58.64], R52 ;  /* 0x000000343a007986 */ /* 0x002fe6000c101d0c */
[----:B------:R-:W-:Y:S01]  /*2c20*/  IMAD.WIDE R34, R64, 0x4, R62 ;  /* 0x0000000440227825 */ /* 0x000fe200078e023e */
[----:B--2---:R-:W-:Y:S04]  /*2c30*/  STG.E.128 desc[UR12][R56.64], R48 ;  /* 0x0000003038007986 */ /* 0x004fe8000c101d0c */
[----:B---3--:R0:W-:Y:S02]  /*2c40*/  STG.E.128 desc[UR12][R34.64], R44 ;  /* 0x0000002c22007986 */ /* 0x0081e4000c101d0c */
[----:B0-----:R-:W-:-:S04]  /*2c50*/  IADD3 R34, PT, PT, R43, R61, RZ ;  /* 0x0000003d2b227210 */ /* 0x001fc80007ffe0ff */
[----:B------:R-:W-:-:S13]  /*2c60*/  ISETP.GE.U32.AND P0, PT, R34, 0x20, PT ;  /* 0x000000202200780c */ /* 0x000fda0003f06070 */
[----:B------:R-:W-:Y:S05]  /*2c70*/  @!P0 BRA `(.L_x_10060) ;  /* 0xfffffffc007c8947 */ /* 0x000fea000383ffff */
.L_x_10057:
[----:B------:R-:W-:Y:S05]  /*2c80*/  BSYNC.RECONVERGENT B0 ;  /* 0x0000000000007941 */ /* 0x000fea0003800200 */
.L_x_10056:
[----:B------:R-:W5:Y:S02]  /*2c90*/  LDCU UR5, c[0x0][0x374] ;  /* 0x00006e80ff0577ac */ /* 0x000f640008000800 */
[----:B-----5:R-:W-:Y:S02]  /*2ca0*/  UIADD3 UR4, UPT, UPT, UR5, UR4, URZ ;  /* 0x0000000405047290 */ /* 0x020fe4000fffe0ff */
[----:B------:R-:W-:-:S04]  /*2cb0*/  USHF.L.U32 UR5, UR5, 0x2, URZ ;  /* 0x0000000205057899 */ /* 0x000fc800080006ff */
[----:B------:R-:W-:-:S09]  /*2cc0*/  UISETP.GE.U32.AND UP0, UPT, UR4, UR5, UPT ;  /* 0x000000050400728c */ /* 0x000fd2000bf06070 */
[----:B------:R-:W-:Y:S05]  /*2cd0*/  BRA.U !UP0, `(.L_x_10061) ;  /* 0xffffffe108907547 */ /* 0x000fea000b83ffff */
[----:B------:R-:W-:Y:S05]  /*2ce0*/  EXIT ;  /* 0x000000000000794d */ /* 0x000fea0003800000 */
.L_x_10021:
[----:B------:R-:W-:Y:S01]  /*2cf0*/  IMAD.MOV.U32 R65, RZ, RZ, R19 ;  /* 0x000000ffff417224 */ /* 0x000fe200078e0013 */
[----:B------:R-:W-:Y:S01]  /*2d00*/  MOV R67, 0xffffffff ;  /* 0xffffffff00437802 */ /* 0x000fe20000000f00 */
[----:B------:R-:W-:-:S07]  /*2d10*/  IMAD.MOV.U32 R66, RZ, RZ, 0x1f ;  /* 0x0000001fff427424 */ /* 0x000fce00078e00ff */
[----:B01----:R-:W-:Y:S05]  /*2d20*/  WARPSYNC.COLLECTIVE R67, `(.L_x_10062) ;  /* 0x0000000043087348 */ /* 0x003fea0003c00000 */
[----:B------:R2:W3:Y:S02]  /*2d30*/  SHFL.IDX P3, R65, R68, R65, R66 ;  /* 0x0000004144417389 */ /* 0x0004e40000060042 */
[----:B0123--:R-:W-:Y:S05]  /*2d40*/  ENDCOLLECTIVE ;  /* 0x000000000000791b */ /* 0x00ffea0003800000 */
.L_x_10062:
[----:B------:R-:W-:Y:S01]  /*2d50*/  IMAD.MOV.U32 R69, RZ, RZ, R65 ;  /* 0x000000ffff457224 */ /* 0x000fe200078e0041 */
[----:B------:R-:W-:Y:S06]  /*2d60*/  BRA `(.L_x_10063) ;  /* 0xffffffec00887947 */ /* 0x000fec000383ffff */
.L_x_10023:
[----:B------:R-:W-:Y:S01]  /*2d70*/  HFMA2 R66, -RZ, RZ, 0, 1.847743988037109375e-06 ;  /* 0x0000001fff427431 */ /* 0x000fe200000001ff */
[----:B------:R-:W-:Y:S01]  /*2d80*/  BSSY B1, `(.L_x_10064) ;  /* 0x0000006000017945 */ /* 0x000fe20003800000 */
[----:B------:R-:W-:Y:S02]  /*2d90*/  IMAD.MOV.U32 R65, RZ, RZ, R4 ;  /* 0x000000ffff417224 */ /* 0x000fe400078e0004 */
[----:B------:R-:W-:-:S07]  /*2da0*/  IMAD.MOV.U32 R67, RZ, RZ, -0x1 ;  /* 0xffffffffff437424 */ /* 0x000fce00078e00ff */
[----:B012---:R-:W-:Y:S05]  /*2db0*/  WARPSYNC.COLLECTIVE R67, `(.L_x_10065) ;  /* 0x0000000043087348 */ /* 0x007fea0003c00000 */
[----:B------:R3:W4:Y:S02]  /*2dc0*/  SHFL.IDX P3, R65, R68, R65, R66 ;  /* 0x0000004144417389 */ /* 0x0007240000060042 */
[----:B01234-:R-:W-:Y:S05]  /*2dd0*/  ENDCOLLECTIVE ;  /* 0x000000000000791b */ /* 0x01ffea0003800000 */
.L_x_10065:
[----:B------:R-:W-:Y:S05]  /*2de0*/  BSYNC B1 ;  /* 0x0000000000017941 */ /* 0x000fea0003800000 */
.L_x_10064:
[----:B------:R-:W-:Y:S05]  /*2df0*/  BRA `(.L_x_10066) ;  /* 0xffffffec007c7947 */ /* 0x000fea000383ffff */
.L_x_10025:
[----:B------:R-:W-:Y:S01]  /*2e00*/  BSSY B1, `(.L_x_10067) ;  /* 0x0000007000017945 */ /* 0x000fe20003800000 */
[----:B------:R-:W-:Y:S01]  /*2e10*/  IMAD.MOV.U32 R65, RZ, RZ, R5 ;  /* 0x000000ffff417224 */ /* 0x000fe200078e0005 */
[----:B------:R-:W-:Y:S01]  /*2e20*/  MOV R66, 0x1f ;  /* 0x0000001f00427802 */ /* 0x000fe20000000f00 */
[----:B------:R-:W-:-:S07]  /*2e30*/  IMAD.MOV.U32 R67, RZ, RZ, -0x1 ;  /* 0xffffffffff437424 */ /* 0x000fce00078e00ff */
[----:B0123--:R-:W-:Y:S05]  /*2e40*/  WARPSYNC.COLLECTIVE R67, `(.L_x_10068) ;  /* 0x0000000043087348 */ /* 0x00ffea0003c00000 */
[----:B------:R4:W0:Y:S02]  /*2e50*/  SHFL.IDX P3, R65, R68, R65, R66 ;  /* 0x0000004144417389 */ /* 0x0008240000060042 */
[----:B01234-:R-:W-:Y:S05]  /*2e60*/  ENDCOLLECTIVE ;  /* 0x000000000000791b */ /* 0x01ffea0003800000 */
.L_x_10068:
[----:B------:R-:W-:Y:S05]  /*2e70*/  BSYNC B1 ;  /* 0x0000000000017941 */ /* 0x000fea0003800000 */
.L_x_10067:
[----:B------:R-:W-:Y:S05]  /*2e80*/  BRA `(.L_x_10069) ;  /* 0xffffffec00707947 */ /* 0x000fea000383ffff */
.L_x_10027:
[----:B------:R-:W-:Y:S01]  /*2e90*/  HFMA2 R66, -RZ, RZ, 0, 1.847743988037109375e-06 ;  /* 0x0000001fff427431 */ /* 0x000fe200000001ff */
[----:B------:R-:W-:Y:S01]  /*2ea0*/  BSSY B1, `(.L_x_10070) ;  /* 0x0000006000017945 */ /* 0x000fe20003800000 */
[----:B------:R-:W-:Y:S02]  /*2eb0*/  IMAD.MOV.U32 R65, RZ, RZ, R6 ;  /* 0x000000ffff417224 */ /* 0x000fe400078e0006 */
[----:B------:R-:W-:-:S07]  /*2ec0*/  IMAD.MOV.U32 R67, RZ, RZ, -0x1 ;  /* 0xffffffffff437424 */ /* 0x000fce00078e00ff */
[----:B01234-:R-:W-:Y:S05]  /*2ed0*/  WARPSYNC.COLLECTIVE R67, `(.L_x_10071) ;  /* 0x0000000043087348 */ /* 0x01ffea0003c00000 */
[----:B------:R0:W0:Y:S02]  /*2ee0*/  SHFL.IDX P3, R65, R68, R65, R66 ;  /* 0x0000004144417389 */ /* 0x0000240000060042 */
[----:B01234-:R-:W-:Y:S05]  /*2ef0*/  ENDCOLLECTIVE ;  /* 0x000000000000791b */ /* 0x01ffea0003800000 */
.L_x_10071:
[----:B------:R-:W-:Y:S05]  /*2f00*/  BSYNC B1 ;  /* 0x0000000000017941 */ /* 0x000fea0003800000 */
.L_x_10070:
[----:B------:R-:W-:Y:S05]  /*2f10*/  BRA `(.L_x_10072) ;  /* 0xffffffec00647947 */ /* 0x000fea000383ffff */
.L_x_10029:
[----:B------:R-:W-:Y:S01]  /*2f20*/  BSSY B1, `(.L_x_10073) ;  /* 0x0000007000017945 */ /* 0x000fe20003800000 */
[----:B------:R-:W-:Y:S01]  /*2f30*/  IMAD.MOV.U32 R65, RZ, RZ, R7 ;  /* 0x000000ffff417224 */ /* 0x000fe200078e0007 */
[----:B------:R-:W-:Y:S01]  /*2f40*/  MOV R66, 0x1f ;  /* 0x0000001f00427802 */ /* 0x000fe20000000f00 */
[----:B------:R-:W-:-:S07]  /*2f50*/  IMAD.MOV.U32 R67, RZ, RZ, -0x1 ;  /* 0xffffffffff437424 */ /* 0x000fce00078e00ff */
[----:B01234-:R-:W-:Y:S05]  /*2f60*/  WARPSYNC.COLLECTIVE R67, `(.L_x_10074) ;  /* 0x0000000043087348 */ /* 0x01ffea0003c00000 */
[----:B------:R0:W0:Y:S02]  /*2f70*/  SHFL.IDX P3, R65, R68, R65, R66 ;  /* 0x0000004144417389 */ /* 0x0000240000060042 */
[----:B01234-:R-:W-:Y:S05]  /*2f80*/  ENDCOLLECTIVE ;  /* 0x000000000000791b */ /* 0x01ffea0003800000 */
.L_x_10074:
[----:B------:R-:W-:Y:S05]  /*2f90*/  BSYNC B1 ;  /* 0x0000000000017941 */ /* 0x000fea0003800000 */
.L_x_10073:
[----:B------:R-:W-:Y:S05]  /*2fa0*/  BRA `(.L_x_10075) ;  /* 0xffffffec00587947 */ /* 0x000fea000383ffff */
.L_x_10031:
[----:B------:R-:W-:Y:S01]  /*2fb0*/  HFMA2 R66, -RZ, RZ, 0, 1.847743988037109375e-06 ;  /* 0x0000001fff427431 */ /* 0x000fe200000001ff */
[----:B------:R-:W-:Y:S01]  /*2fc0*/  BSSY B1, `(.L_x_10076) ;  /* 0x0000006000017945 */ /* 0x000fe20003800000 */
[----:B------:R-:W-:Y:S02]  /*2fd0*/  IMAD.MOV.U32 R65, RZ, RZ, R8 ;  /* 0x000000ffff417224 */ /* 0x000fe400078e0008 */
[----:B------:R-:W-:-:S07]  /*2fe0*/  IMAD.MOV.U32 R67, RZ, RZ, -0x1 ;  /* 0xffffffffff437424 */ /* 0x000fce00078e00ff */
[----:B01234-:R-:W-:Y:S05]  /*2ff0*/  WARPSYNC.COLLECTIVE R67, `(.L_x_10077) ;  /* 0x0000000043087348 */ /* 0x01ffea0003c00000 */
[----:B------:R0:W0:Y:S02]  /*3000*/  SHFL.IDX P3, R65, R68, R65, R66 ;  /* 0x0000004144417389 */ /* 0x0000240000060042 */
[----:B01234-:R-:W-:Y:S05]  /*3010*/  ENDCOLLECTIVE ;  /* 0x000000000000791b */ /* 0x01ffea0003800000 */
.L_x_10077:
[----:B------:R-:W-:Y:S05]  /*3020*/  BSYNC B1 ;  /* 0x0000000000017941 */ /* 0x000fea0003800000 */
.L_x_10076:
[----:B------:R-:W-:Y:S05]  /*3030*/  BRA `(.L_x_10078) ;  /* 0xffffffec004c7947 */ /* 0x000fea000383ffff */
.L_x_10033:
[----:B------:R-:W-:Y:S01]  /*3040*/  BSSY B1, `(.L_x_10079) ;  /* 0x0000007000017945 */ /* 0x000fe20003800000 */
[----:B------:R-:W-:Y:S01]  /*3050*/  IMAD.MOV.U32 R65, RZ, RZ, R9 ;  /* 0x000000ffff417224 */ /* 0x000fe200078e0009 */
[----:B------:R-:W-:Y:S01]  /*3060*/  MOV R66, 0x1f ;  /* 0x0000001f00427802 */ /* 0x000fe20000000f00 */
[----:B------:R-:W-:-:S07]  /*3070*/  IMAD.MOV.U32 R67, RZ, RZ, -0x1 ;  /* 0xffffffffff437424 */ /* 0x000fce00078e00ff */
[----:B01234-:R-:W-:Y:S05]  /*3080*/  WARPSYNC.COLLECTIVE R67, `(.L_x_10080) ;  /* 0x0000000043087348 */ /* 0x01ffea0003c00000 */
[----:B------:R0:W0:Y:S02]  /*3090*/  SHFL.IDX P3, R65, R68, R65, R66 ;  /* 0x0000004144417389 */ /* 0x0000240000060042 */
[----:B01234-:R-:W-:Y:S05]  /*30a0*/  ENDCOLLECTIVE ;  /* 0x000000000000791b */ /* 0x01ffea0003800000 */
.L_x_10080:
[----:B------:R-:W-:Y:S05]  /*30b0*/  BSYNC B1 ;  /* 0x0000000000017941 */ /* 0x000fea0003800000 */
.L_x_10079:
[----:B------:R-:W-:Y:S05]  /*30c0*/  BRA `(.L_x_10081) ;  /* 0xffffffec00407947 */ /* 0x000fea000383ffff */
.L_x_10035:
[----:B------:R-:W-:Y:S01]  /*30d0*/  HFMA2 R66, -RZ, RZ, 0, 1.847743988037109375e-06 ;  /* 0x0000001fff427431 */ /* 0x000fe200000001ff */
[----:B------:R-:W-:Y:S01]  /*30e0*/  BSSY B1, `(.L_x_10082) ;  /* 0x0000006000017945 */ /* 0x000fe20003800000 */
[----:B------:R-:W-:Y:S02]  /*30f0*/  IMAD.MOV.U32 R65, RZ, RZ, R10 ;  /* 0x000000ffff417224 */ /* 0x000fe400078e000a */
[----:B------:R-:W-:-:S07]  /*3100*/  IMAD.MOV.U32 R67, RZ, RZ, -0x1 ;  /* 0xffffffffff437424 */ /* 0x000fce00078e00ff */
[----:B01234-:R-:W-:Y:S05]  /*3110*/  WARPSYNC.COLLECTIVE R67, `(.L_x_10083) ;  /* 0x0000000043087348 */ /* 0x01ffea0003c00000 */
[----:B------:R0:W0:Y:S02]  /*3120*/  SHFL.IDX P3, R65, R68, R65, R66 ;  /* 0x0000004144417389 */ /* 0x0000240000060042 */
[----:B01234-:R-:W-:Y:S05]  /*3130*/  ENDCOLLECTIVE ;  /* 0x000000000000791b */ /* 0x01ffea0003800000 */
.L_x_10083:
[----:B------:R-:W-:Y:S05]  /*3140*/  BSYNC B1 ;  /* 0x0000000000017941 */ /* 0x000fea0003800000 */
.L_x_10082:
[----:B------:R-:W-:Y:S05]  /*3150*/  BRA `(.L_x_10084) ;  /* 0xffffffec00347947 */ /* 0x000fea000383ffff */
.L_x_10037:
[----:B------:R-:W-:Y:S01]  /*3160*/  BSSY B1, `(.L_x_10085) ;  /* 0x0000007000017945 */ /* 0x000fe20003800000 */
[----:B------:R-:W-:Y:S01]  /*3170*/  IMAD.MOV.U32 R65, RZ, RZ, R11 ;  /* 0x000000ffff417224 */ /* 0x000fe200078e000b */
[----:B------:R-:W-:Y:S01]  /*3180*/  MOV R66, 0x1f ;  /* 0x0000001f00427802 */ /* 0x000fe20000000f00 */
[----:B------:R-:W-:-:S07]  /*3190*/  IMAD.MOV.U32 R67, RZ, RZ, -0x1 ;  /* 0xffffffffff437424 */ /* 0x000fce00078e00ff */
[----:B01234-:R-:W-:Y:S05]  /*31a0*/  WARPSYNC.COLLECTIVE R67, `(.L_x_10086) ;  /* 0x0000000043087348 */ /* 0x01ffea0003c00000 */
[----:B------:R0:W0:Y:S02]  /*31b0*/  SHFL.IDX P3, R65, R68, R65, R66 ;  /* 0x0000004144417389 */ /* 0x0000240000060042 */
[----:B01234-:R-:W-:Y:S05]  /*31c0*/  ENDCOLLECTIVE ;  /* 0x000000000000791b */ /* 0x01ffea0003800000 */
.L_x_10086:
[----:B------:R-:W-:Y:S05]  /*31d0*/  BSYNC B1 ;  /* 0x0000000000017941 */ /* 0x000fea0003800000 */
.L_x_10085:
[----:B------:R-:W-:Y:S05]  /*31e0*/  BRA `(.L_x_10087) ;  /* 0xffffffec00287947 */ /* 0x000fea000383ffff */
.L_x_10039:
[----:B------:R-:W-:Y:S01]  /*31f0*/  HFMA2 R66, -RZ, RZ, 0, 1.847743988037109375e-06 ;  /* 0x0000001fff427431 */ /* 0x000fe200000001ff */
[----:B------:R-:W-:Y:S01]  /*3200*/  BSSY B1, `(.L_x_10088) ;  /* 0x0000006000017945 */ /* 0x000fe20003800000 */
[----:B------:R-:W-:Y:S02]  /*3210*/  IMAD.MOV.U32 R65, RZ, RZ, R12 ;  /* 0x000000ffff417224 */ /* 0x000fe400078e000c */
[----:B------:R-:W-:-:S07]  /*3220*/  IMAD.MOV.U32 R67, RZ, RZ, -0x1 ;  /* 0xffffffffff437424 */ /* 0x000fce00078e00ff */
[----:B01234-:R-:W-:Y:S05]  /*3230*/  WARPSYNC.COLLECTIVE R67, `(.L_x_10089) ;  /* 0x0000000043087348 */ /* 0x01ffea0003c00000 */
[----:B------:R0:W0:Y:S02]  /*3240*/  SHFL.IDX P3, R65, R68, R65, R66 ;  /* 0x0000004144417389 */ /* 0x0000240000060042 */
[----:B01234-:R-:W-:Y:S05]  /*3250*/  ENDCOLLECTIVE ;  /* 0x000000000000791b */ /* 0x01ffea0003800000 */
.L_x_10089:
[----:B------:R-:W-:Y:S05]  /*3260*/  BSYNC B1 ;  /* 0x0000000000017941 */ /* 0x000fea0003800000 */
.L_x_10088:
[----:B------:R-:W-:Y:S05]  /*3270*/  BRA `(.L_x_10090) ;  /* 0xffffffec001c7947 */ /* 0x000fea000383ffff */
.L_x_10041:
[----:B------:R-:W-:Y:S01]  /*3280*/  BSSY B1, `(.L_x_10091) ;  /* 0x0000007000017945 */ /* 0x000fe20003800000 */
[----:B------:R-:W-:Y:S01]  /*3290*/  IMAD.MOV.U32 R65, RZ, RZ, R13 ;  /* 0x000000ffff417224 */ /* 0x000fe200078e000d */
[----:B------:R-:W-:Y:S01]  /*32a0*/  MOV R66, 0x1f ;  /* 0x0000001f00427802 */ /* 0x000fe20000000f00 */
[----:B------:R-:W-:-:S07]  /*32b0*/  IMAD.MOV.U32 R67, RZ, RZ, -0x1 ;  /* 0xffffffffff437424 */ /* 0x000fce00078e00ff */
[----:B01234-:R-:W-:Y:S05]  /*32c0*/  WARPSYNC.COLLECTIVE R67, `(.L_x_10092) ;  /* 0x0000000043087348 */ /* 0x01ffea0003c00000 */
[----:B------:R0:W0:Y:S02]  /*32d0*/  SHFL.IDX P3, R65, R68, R65, R66 ;  /* 0x0000004144417389 */ /* 0x0000240000060042 */
[----:B01234-:R-:W-:Y:S05]  /*32e0*/  ENDCOLLECTIVE ;  /* 0x000000000000791b */ /* 0x01ffea0003800000 */
.L_x_10092:
[----:B------:R-:W-:Y:S05]  /*32f0*/  BSYNC B1 ;  /* 0x0000000000017941 */ /* 0x000fea0003800000 */
.L_x_10091:
[----:B------:R-:W-:Y:S05]  /*3300*/  BRA `(.L_x_10093) ;  /* 0xffffffec00107947 */ /* 0x000fea000383ffff */
.L_x_10043:
[----:B------:R-:W-:Y:S01]  /*3310*/  HFMA2 R66, -RZ, RZ, 0, 1.847743988037109375e-06 ;  /* 0x0000001fff427431 */ /* 0x000fe200000001ff */
[----:B------:R-:W-:Y:S01]  /*3320*/  BSSY B1, `(.L_x_10094) ;  /* 0x0000006000017945 */ /* 0x000fe20003800000 */
[----:B------:R-:W-:Y:S02]  /*3330*/  IMAD.MOV.U32 R65, RZ, RZ, R14 ;  /* 0x000000ffff417224 */ /* 0x000fe400078e000e */
[----:B------:R-:W-:-:S07]  /*3340*/  IMAD.MOV.U32 R67, RZ, RZ, -0x1 ;  /* 0xffffffffff437424 */ /* 0x000fce00078e00ff */
[----:B01234-:R-:W-:Y:S05]  /*3350*/  WARPSYNC.COLLECTIVE R67, `(.L_x_10095) ;  /* 0x0000000043087348 */ /* 0x01ffea0003c00000 */
[----:B------:R0:W0:Y:S02]  /*3360*/  SHFL.IDX P3, R65, R68, R65, R66 ;  /* 0x0000004144417389 */ /* 0x0000240000060042 */
[----:B01234-:R-:W-:Y:S05]  /*3370*/  ENDCOLLECTIVE ;  /* 0x000000000000791b */ /* 0x01ffea0003800000 */
.L_x_10095:
[----:B------:R-:W-:Y:S05]  /*3380*/  BSYNC B1 ;  /* 0x0000000000017941 */ /* 0x000fea0003800000 */
.L_x_10094:
[----:B------:R-:W-:Y:S05]  /*3390*/  BRA `(.L_x_10096) ;  /* 0xffffffec00047947 */ /* 0x000fea000383ffff */
.L_x_10045:
[----:B------:R-:W-:Y:S01]  /*33a0*/  BSSY B1, `(.L_x_10097) ;  /* 0x0000007000017945 */ /* 0x000fe20003800000 */
[----:B------:R-:W-:Y:S01]  /*33b0*/  IMAD.MOV.U32 R65, RZ, RZ, R15 ;  /* 0x000000ffff417224 */ /* 0x000fe200078e000f */
[----:B------:R-:W-:Y:S01]  /*33c0*/  MOV R66, 0x1f ;  /* 0x0000001f00427802 */ /* 0x000fe20000000f00 */
[----:B------:R-:W-:-:S07]  /*33d0*/  IMAD.MOV.U32 R67, RZ, RZ, -0x1 ;  /* 0xffffffffff437424 */ /* 0x000fce00078e00ff */
[----:B01234-:R-:W-:Y:S05]  /*33e0*/  WARPSYNC.COLLECTIVE R67, `(.L_x_10098) ;  /* 0x0000000043087348 */ /* 0x01ffea0003c00000 */
[----:B------:R0:W0:Y:S02]  /*33f0*/  SHFL.IDX P3, R65, R68, R65, R66 ;  /* 0x0000004144417389 */ /* 0x0000240000060042 */
[----:B01234-:R-:W-:Y:S05]  /*3400*/  ENDCOLLECTIVE ;  /* 0x000000000000791b */ /* 0x01ffea0003800000 */
.L_x_10098:
[----:B------:R-:W-:Y:S05]  /*3410*/  BSYNC B1 ;  /* 0x0000000000017941 */ /* 0x000fea0003800000 */
.L_x_10097:
[----:B------:R-:W-:Y:S05]  /*3420*/  BRA `(.L_x_10099) ;  /* 0xffffffe800f87947 */ /* 0x000fea000383ffff */
.L_x_10047:
[----:B------:R-:W-:Y:S01]  /*3430*/  HFMA2 R66, -RZ, RZ, 0, 1.847743988037109375e-06 ;  /* 0x0000001fff427431 */ /* 0x000fe200000001ff */
[----:B------:R-:W-:Y:S01]  /*3440*/  BSSY B1, `(.L_x_10100) ;  /* 0x0000006000017945 */ /* 0x000fe20003800000 */
[----:B------:R-:W-:Y:S02]  /*3450*/  IMAD.MOV.U32 R65, RZ, RZ, R16 ;  /* 0x000000ffff417224 */ /* 0x000fe400078e0010 */
[----:B------:R-:W-:-:S07]  /*3460*/  IMAD.MOV.U32 R67, RZ, RZ, -0x1 ;  /* 0xffffffffff437424 */ /* 0x000fce00078e00ff */
[----:B01234-:R-:W-:Y:S05]  /*3470*/  WARPSYNC.COLLECTIVE R67, `(.L_x_10101) ;  /* 0x0000000043087348 */ /* 0x01ffea0003c00000 */
[----:B------:R0:W0:Y:S02]  /*3480*/  SHFL.IDX P3, R65, R68, R65, R66 ;  /* 0x0000004144417389 */ /* 0x0000240000060042 */
[----:B01234-:R-:W-:Y:S05]  /*3490*/  ENDCOLLECTIVE ;  /* 0x000000000000791b */ /* 0x01ffea0003800000 */
.L_x_10101:
[----:B------:R-:W-:Y:S05]  /*34a0*/  BSYNC B1 ;  /* 0x0000000000017941 */ /* 0x000fea0003800000 */
.L_x_10100:
[----:B------:R-:W-:Y:S05]  /*34b0*/  BRA `(.L_x_10102) ;  /* 0xffffffe800ec7947 */ /* 0x000fea000383ffff */
.L_x_10049:
[----:B------:R-:W-:Y:S01]  /*34c0*/  BSSY B1, `(.L_x_10103) ;  /* 0x0000007000017945 */ /* 0x000fe20003800000 */
[----:B------:R-:W-:Y:S01]  /*34d0*/  IMAD.MOV.U32 R65, RZ, RZ, R17 ;  /* 0x000000ffff417224 */ /* 0x000fe200078e0011 */
[----:B------:R-:W-:Y:S01]  /*34e0*/  MOV R66, 0x1f ;  /* 0x0000001f00427802 */ /* 0x000fe20000000f00 */
[----:B------:R-:W-:-:S07]  /*34f0*/  IMAD.MOV.U32 R67, RZ, RZ, -0x1 ;  /* 0xffffffffff437424 */ /* 0x000fce00078e00ff */
[----:B01234-:R-:W-:Y:S05]  /*3500*/  WARPSYNC.COLLECTIVE R67, `(.L_x_10104) ;  /* 0x0000000043087348 */ /* 0x01ffea0003c00000 */
[----:B------:R0:W0:Y:S02]  /*3510*/  SHFL.IDX P3, R65, R68, R65, R66 ;  /* 0x0000004144417389 */ /* 0x0000240000060042 */
[----:B01234-:R-:W-:Y:S05]  /*3520*/  ENDCOLLECTIVE ;  /* 0x000000000000791b */ /* 0x01ffea0003800000 */
.L_x_10104:
[----:B------:R-:W-:Y:S05]  /*3530*/  BSYNC B1 ;  /* 0x0000000000017941 */ /* 0x000fea0003800000 */
.L_x_10103:
[----:B------:R-:W-:Y:S05]  /*3540*/  BRA `(.L_x_10105) ;  /* 0xffffffe800e07947 */ /* 0x000fea000383ffff */
.L_x_10051:
[----:B------:R-:W-:Y:S01]  /*3550*/  HFMA2 R66, -RZ, RZ, 0, 1.847743988037109375e-06 ;  /* 0x0000001fff427431 */ /* 0x000fe200000001ff */
[----:B------:R-:W-:Y:S01]  /*3560*/  BSSY B1, `(.L_x_10106) ;  /* 0x0000006000017945 */ /* 0x000fe20003800000 */
[----:B------:R-:W-:Y:S02]  /*3570*/  IMAD.MOV.U32 R65, RZ, RZ, R18 ;  /* 0x000000ffff417224 */ /* 0x000fe400078e0012 */
[----:B------:R-:W-:-:S07]  /*3580*/  IMAD.MOV.U32 R67, RZ, RZ, -0x1 ;  /* 0xffffffffff437424 */ /* 0x000fce00078e00ff */
[----:B01234-:R-:W-:Y:S05]  /*3590*/  WARPSYNC.COLLECTIVE R67, `(.L_x_10107) ;  /* 0x0000000043087348 */ /* 0x01ffea0003c00000 */
[----:B------:R0:W0:Y:S02]  /*35a0*/  SHFL.IDX P3, R65, R68, R65, R66 ;  /* 0x0000004144417389 */ /* 0x0000240000060042 */
[----:B01234-:R-:W-:Y:S05]  /*35b0*/  ENDCOLLECTIVE ;  /* 0x000000000000791b */ /* 0x01ffea0003800000 */
.L_x_10107:
[----:B------:R-:W-:Y:S05]  /*35c0*/  BSYNC B1 ;  /* 0x0000000000017941 */ /* 0x000fea0003800000 */
.L_x_10106:
[----:B------:R-:W-:Y:S01]  /*35d0*/  IMAD.MOV.U32 R68, RZ, RZ, R65 ;  /* 0x000000ffff447224 */ /* 0x000fe200078e0041 */
[----:B------:R-:W-:Y:S06]  /*35e0*/  BRA `(.L_x_10108) ;  /* 0xffffffe800d07947 */ /* 0x000fec000383ffff */
        .weak           $__internal_212_$__cuda_sm20_div_s16
        .type           $__internal_212_$__cuda_sm20_div_s16,@function
        .size           $__internal_212_$__cuda_sm20_div_s16,(.L_x_38715 - $__internal_212_$__cuda_sm20_div_s16)
$__internal_212_$__cuda_sm20_div_s16:
        /* <DEDUP_REMOVED lines=25> */
[----:B------:R-:W-:Y:S05]  /*3780*/  RET.REL.NODEC R34 `(_Z9cuda_gemmIiLi128ELi4ELi1ELi32ELi64ELi64ELi64ELi1ELi0EEviiiPT_S1_S1_iii) ;  /* 0xffffffc8221c7950 */ /* 0x000fea0003c3ffff */
.L_x_10109:
        /* <DEDUP_REMOVED lines=15> */
.L_x_38715:


//--------------------- .text._Z9cuda_gemmIiLi128ELi4ELi1ELi32ELi64ELi64ELi64ELi0ELi1EEviiiPT_S1_S1_iii --------------------------
	.section	.text._Z9cuda_gemmIiLi128ELi4ELi1ELi32ELi64ELi64ELi64ELi0ELi1EEviiiPT_S1_S1_iii,"ax",@progbits
	.align	128
        .global         _Z9cuda_gemmIiLi128ELi4ELi1ELi32ELi64ELi64ELi64ELi0ELi1EEviiiPT_S1_S1_iii
        .type           _Z9cuda_gemmIiLi128ELi4ELi1ELi32ELi64ELi64ELi64ELi0ELi1EEviiiPT_S1_S1_iii,@function
        .size           _Z9cuda_gemmIiLi128ELi4ELi1ELi32ELi64ELi64ELi64ELi0ELi1EEviiiPT_S1_S1_iii,(.L_x_39445 - _Z9cuda_gemmIiLi128ELi4ELi1ELi32ELi64ELi64ELi64ELi0ELi1EEviiiPT_S1_S1_iii)
        .other          _Z9cuda_gemmIiLi128ELi4ELi1ELi32ELi64ELi64ELi64ELi0ELi1EEviiiPT_S1_S1_iii,@"STO_CUDA_ENTRY STV_DEFAULT"
_Z9cuda_gemmIiLi128ELi4ELi1ELi32ELi64ELi64ELi64ELi0ELi1EEviiiPT_S1_S1_iii:
.text._Z9cuda_gemmIiLi128ELi4ELi1ELi32ELi64ELi64ELi64ELi0ELi1EEviiiPT_S1_S1_iii:
[----:B------:R-:W-:Y:S08]  /*0000*/  LDC R1, c[0x0][0x37c] ;  /* 0x0000df00ff017b82 */ /* 0x000ff00000000800 */
[----:B------:R-:W0:Y:S08]  /*0010*/  LDC R2, c[0x0][0x374] ;  /* 0x0000dd00ff027b82 */ /* 0x000e300000000800 */
[----:B------:R-:W1:Y:S01]  /*0020*/  S2UR UR4, SR_CTAID.Y ;  /* 0x00000000000479c3 */ /* 0x000e620000002600 */
[----:B0-----:R-:W-:-:S05]  /*0030*/  IMAD.SHL.U32 R0, R2, 0x4, RZ ;  /* 0x0000000402007824 */ /* 0x001fca00078e00ff */
[----:B-1----:R-:W-:-:S13]  /*0040*/  ISETP.LE.U32.AND P0, PT, R0, UR4, PT ;  /* 0x0000000400007c0c */ /* 0x002fda000bf03070 */
[----:B------:R-:W-:Y:S05]  /*0050*/  @P0 EXIT ;  /* 0x000000000000094d */ /* 0x000fea0003800000 */
[----:B------:R-:W-:-:S07]  /*0060*/  MOV R3, UR4 ;  /* 0x0000000400037c02 */ /* 0x000fce0008000f00 */
.L_x_10110:
[----:B------:R-:W-:Y:S01]  /*0070*/  BAR.SYNC.DEFER_BLOCKING 0x0 ;  /* 0x0000000000007b1d */ /* 0x000fe20000010000 */
[----:B------:R-:W-:-:S07]  /*0080*/  IMAD.IADD R3, R2, 0x1, R3 ;  /* 0x0000000102037824 */ /* 0x000fce00078e0203 */
        /* <DEDUP_REMOVED lines=8> */
[----:B------:R-:W-:-:S13]  /*0110*/  ISETP.GE.U32.AND P0, PT, R3, R0, PT ;  /* 0x000000000300720c */ /* 0x000fda0003f06070 */
[----:B------:R-:W-:Y:S05]  /*0120*/  @!P0 BRA `(.L_x_10110) ;  /* 0xfffffffc00d08947 */ /* 0x000fea000383ffff */
[----:B------:R-:W-:Y:S05]  /*0130*/  EXIT ;  /* 0x000000000000794d */ /* 0x000fea0003800000 */
.L_x_10111:
        /* <DEDUP_REMOVED lines=12> */
.L_x_39445:


//--------------------- .text._Z9cuda_gemmIiLi128ELi4ELi1ELi32ELi64ELi64ELi64ELi0ELi0EEviiiPT_S1_S1_iii --------------------------
	.section	.text._Z9cuda_gemmIiLi128ELi4ELi1ELi32ELi64ELi64ELi64ELi0ELi0EEviiiPT_S1_S1_iii,"ax",@progbits
	.align	128
        .global         _Z9cuda_gemmIiLi128ELi4ELi1ELi32ELi64ELi64ELi64ELi0ELi0EEviiiPT_S1_S1_iii
        .type           _Z9cuda_gemmIiLi128ELi4ELi1ELi32ELi64ELi64ELi64ELi0ELi0EEviiiPT_S1_S1_iii,@function
        .size           _Z9cuda_gemmIiLi128ELi4ELi1ELi32ELi64ELi64ELi64ELi0ELi0EEviiiPT_S1_S1_iii,(.L_x_38716 - _Z9cuda_gemmIiLi128ELi4ELi1ELi32ELi64ELi64ELi64ELi0ELi0EEviiiPT_S1_S1_iii)
        .other          _Z9cuda_gemmIiLi128ELi4ELi1ELi32ELi64ELi64ELi64ELi0ELi0EEviiiPT_S1_S1_iii,@"STO_CUDA_ENTRY STV_DEFAULT"
_Z9cuda_gemmIiLi128ELi4ELi1ELi32ELi64ELi64ELi64ELi0ELi0EEviiiPT_S1_S1_iii:
.text._Z9cuda_gemmIiLi128ELi4ELi1ELi32ELi64ELi64ELi64ELi0ELi0EEviiiPT_S1_S1_iii:
        /* <DEDUP_REMOVED lines=221> */
[----:B------:R-:W-:Y:S05]  /*0dd0*/  CALL.REL.NOINC `($__internal_213_$__cuda_sm20_div_s16) ;  /* 0x0000003000747944 */ /* 0x000fea0003c00000 */
        /* <DEDUP_REMOVED lines=8> */
.L_x_10165:
        /* <DEDUP_REMOVED lines=27> */
.L_x_10115:
[----:B------:R-:W-:Y:S05]  /*1010*/  BSYNC.RECONVERGENT B1 ;  /* 0x0000000000017941 */ /* 0x000fea0003800200 */
.L_x_10114:
[----:B------:R-:W-:Y:S05]  /*1020*/  @!P1 BRA `(.L_x_10113) ;  /* 0x0000000000449947 */ /* 0x000fea0003800000 */
[----:B------:R-:W2:Y:S01]  /*1030*/  S2UR UR8, SR_CgaCtaId ;  /* 0x00000000000879c3 */ /* 0x000ea20000008800 */
[----:B------:R-:W-:Y:S02]  /*1040*/  UMOV UR5, 0x400 ;  /* 0x0000040000057882 */ /* 0x000fe40000000000 */
[----:B------:R-:W-:-:S04]  /*1050*/  UIADD3 UR5, UPT, UPT, UR5, 0x900, URZ ;  /* 0x0000090005057890 */ /* 0x000fc8000fffe0ff */
[----:B--2---:R-:W-:-:S06]  /*1060*/  ULEA UR5, UR8, UR5, 0x18 ;  /* 0x0000000508057291 */ /* 0x004fcc000f8ec0ff */
[----:B01----:R-:W-:-:S07]  /*1070*/  LEA R17, R16, UR5, 0x2 ;  /* 0x0000000510117c11 */ /* 0x003fce000f8e10ff */
.L_x_10116:
        /* <DEDUP_REMOVED lines=12> */
.L_x_10113:
[----:B------:R-:W-:Y:S05]  /*1140*/  BSYNC.RECONVERGENT B0 ;  /* 0x0000000000007941 */ /* 0x000fea0003800200 */
.L_x_10112:
[----:B------:R-:W-:Y:S01]  /*1150*/  PLOP3.LUT P0, PT, PT, PT, PT, 0x80, 0x8 ;  /* 0x000000000008781c */ /* 0x000fe20003f0f070 */
[----:B--2---:R-:W-:Y:S01]  /*1160*/  IMAD.MOV.U32 R20, RZ, RZ, RZ ;  /* 0x000000ffff147224 */ /* 0x004fe200078e00ff */
[----:B------:R-:W2:Y:S11]  /*1170*/  LDCU UR9, c[0x0][0x3a8] ;  /* 0x00007500ff0977ac */ /* 0x000eb60008000800 */
.L_x_10159:
[----:B------:R-:W-:Y:S01]  /*1180*/  ISETP.GT.U32.AND P2, PT, R0, 0x3, PT ;  /* 0x000000030000780c */ /* 0x000fe20003f44070 */
[----:B------:R-:W-:Y:S01]  /*1190*/  BSSY.RECONVERGENT B0, `(.L_x_10117) ;  /* 0x0000017000007945 */ /* 0x000fe20003800200 */
[----:B------:R-:W-:-:S11]  /*11a0*/  PLOP3.LUT P1, PT, P0, PT, PT, 0x80, 0x8 ;  /* 0x000000000008781c */ /* 0x000fd6000072f070 */
[----:B-1----:R-:W-:Y:S05]  /*11b0*/  @P2 BRA `(.L_x_10118) ;  /* 0x0000000000502947 */ /* 0x002fea0003800000 */
[----:B------:R-:W3:Y:S01]  /*11c0*/  S2UR UR5, SR_CTAID.X ;  /* 0x00000000000579c3 */ /* 0x000ee20000002500 */
[----:B01----:R-:W0:Y:S01]  /*11d0*/  S2R R17, SR_CgaCtaId ;  /* 0x0000000000117919 */ /* 0x003e220000008800 */
[----:B------:R-:W1:Y:S01]  /*11e0*/  LDCU UR8, c[0x0][0x388] ;  /* 0x00007100ff0877ac */ /* 0x000e620008000800 */
[----:B------:R-:W-:Y:S01]  /*11f0*/  MOV R16, 0x400 ;  /* 0x0000040000107802 */ /* 0x000fe20000000f00 */
[----:B------:R-:W-:-:S03]  /*1200*/  IMAD.SHL.U32 R21, R0, 0x4, RZ ;  /* 0x0000000400157824 */ /* 0x000fc600078e00ff */
[----:B------:R-:W-:Y:S01]  /*1210*/  IADD3 R16, PT, PT, R16, 0x880, RZ ;  /* 0x0000088010107810 */ /* 0x000fe20007ffe0ff */
[----:B---3--:R-:W-:-:S04]  /*1220*/  ULEA UR5, UR5, UR6, 0x5 ;  /* 0x0000000605057291 */ /* 0x008fc8000f8e28ff */
[----:B-1----:R-:W-:Y:S01]  /*1230*/  UIMAD UR5, UR4, UR8, UR5 ;  /* 0x00000008040572a4 */ /* 0x002fe2000f8e0205 */
[----:B0-----:R-:W-:-:S05]  /*1240*/  LEA R22, R17, R16, 0x18 ;  /* 0x0000001011167211 */ /* 0x001fca00078ec0ff */
[----:B------:R-:W-:-:S07]  /*1250*/  VIADD R24, R20, UR5 ;  /* 0x0000000514187c36 */ /* 0x000fce0008000000 */
.L_x_10119:
[----:B---3--:R-:W0:Y:S01]  /*1260*/  LDC.64 R16, c[0x0][0x390] ;  /* 0x0000e400ff107b82 */ /* 0x008e220000000a00 */
[----:B------:R-:W-:-:S04]  /*1270*/  IMAD.IADD R19, R24, 0x1, R21 ;  /* 0x0000000118137824 */ /* 0x000fc800078e0215 */
[----:B0-----:R-:W-:-:S06]  /*1280*/  IMAD.WIDE R16, R19, 0x4, R16 ;  /* 0x0000000413107825 */ /* 0x001fcc00078e0210 */
[----:B------:R-:W3:Y:S01]  /*1290*/  LDG.E.128 R16, desc[UR10][R16.64] ;  /* 0x0000000a10107981 */ /* 0x000ee2000c1e1d00 */
[----:B------:R-:W-:Y:S01]  /*12a0*/  LEA R23, R21, R22, 0x2 ;  /* 0x0000001615177211 */ /* 0x000fe200078e10ff */
[----:B------:R-:W-:-:S04]  /*12b0*/  IMAD.SHL.U32 R26, R3, 0x4, RZ ;  /* 0x00000004031a7824 */ /* 0x000fc800078e00ff */
[----:B------:R-:W-:-:S05]  /*12c0*/  IMAD.IADD R21, R26, 0x1, R21 ;  /* 0x000000011a157824 */ /* 0x000fca00078e0215 */
[----:B------:R-:W-:Y:S01]  /*12d0*/  ISETP.GE.U32.AND P0, PT, R21, 0x10, PT ;  /* 0x000000101500780c */ /* 0x000fe20003f06070 */
[----:B---3--:R3:W-:-:S12]  /*12e0*/  STS.128 [R23], R16 ;  /* 0x0000001017007388 */ /* 0x0087d80000000c00 */
[----:B------:R-:W-:Y:S05]  /*12f0*/  @!P0 BRA `(.L_x_10119) ;  /* 0xfffffffc00d88947 */ /* 0x000fea000383ffff */
.L_x_10118:
[----:B--2---:R-:W-:Y:S05]  /*1300*/  BSYNC.RECONVERGENT B0 ;  /* 0x0000000000007941 */ /* 0x004fea0003800200 */
.L_x_10117:
[----:B---3--:R-:W-:Y:S02]  /*1310*/  HFMA2 R19, -RZ, RZ, 0, 0 ;  /* 0x00000000ff137431 */ /* 0x008fe400000001ff */
[----:B-1----:R-:W-:-:S07]  /*1320*/  VIADD R18, R20, UR6 ;  /* 0x0000000614127c36 */ /* 0x002fce0008000000 */
.L_x_10158:
[----:B------:R-:W-:Y:S02]  /*1330*/  LOP3.LUT R22, R0, 0xf, RZ, 0xc0, !PT ;  /* 0x0000000f00167812 */ /* 0x000fe400078ec0ff */
[----:B0-----:R-:W-:-:S03]  /*1340*/  SHF.R.U32.HI R20, RZ, 0x4, R0 ;  /* 0x00000004ff147819 */ /* 0x001fc60000011600 */
[----:B-1----:R-:W-:-:S07]  /*1350*/  IMAD.IADD R22, R22, 0x1, R19 ;  /* 0x0000000116167824 */ /* 0x002fce00078e0213 */
.L_x_10120:
        /* <DEDUP_REMOVED lines=16> */
.L_x_10157:
        /* <DEDUP_REMOVED lines=8> */
[C---:B------:R-:W-:Y:S01]  /*14e0*/  IADD3 R69, PT, PT, R4.reuse, 0x4, RZ ;  /* 0x0000000404457810 */ /* 0x040fe20007ffe0ff */
[----:B------:R-:W-:Y:S01]  /*14f0*/  VIADD R35, R4, 0x2 ;  /* 0x0000000204237836 */ /* 0x000fe20000000000 */
[----:B------:R-:W-:Y:S01]  /*1500*/  LOP3.LUT R16, R16, 0x10, RZ, 0xc0, !PT ;  /* 0x0000001010107812 */ /* 0x000fe200078ec0ff */
[C---:B------:R-:W-:Y:S01]  /*1510*/  VIADD R65, R4.reuse, 0x3 ;  /* 0x0000000304417836 */ /* 0x040fe20000000000 */
[C---:B------:R-:W-:Y:S01]  /*1520*/  LOP3.LUT R17, R4.reuse, 0xf, RZ, 0xc0, !PT ;  /* 0x0000000f04117812 */ /* 0x040fe200078ec0ff */
[C---:B------:R-:W-:Y:S01]  /*1530*/  VIADD R71, R4.reuse, 0x5 ;  /* 0x0000000504477836 */ /* 0x040fe20000000000 */
[C---:B------:R-:W-:Y:S01]  /*1540*/  IADD3 R77, PT, PT, R4.reuse, 0x9, RZ ;  /* 0x00000009044d7810 */ /* 0x040fe20007ffe0ff */
[C---:B------:R-:W-:Y:S01]  /*1550*/  VIADD R75, R4.reuse, 0x7 ;  /* 0x00000007044b7836 */ /* 0x040fe20000000000 */
[----:B------:R-:W-:Y:S01]  /*1560*/  LOP3.LUT R21, R21, 0xf, RZ, 0xc0, !PT ;  /* 0x0000000f15157812 */ /* 0x000fe200078ec0ff */
[C---:B------:R-:W-:Y:S01]  /*1570*/  VIADD R63, R4.reuse, 0xa ;  /* 0x0000000a043f7836 */ /* 0x040fe20000000000 */
[----:B------:R-:W-:Y:S01]  /*1580*/  LEA R70, R27, R16, 0x5 ;  /* 0x000000101b467211 */ /* 0x000fe200078e28ff */
[C---:B------:R-:W-:Y:S01]  /*1590*/  VIADD R73, R4.reuse, 0x6 ;  /* 0x0000000604497836 */ /* 0x040fe20000000000 */
[----:B------:R-:W-:Y:S01]  /*15a0*/  LOP3.LUT R35, R35, 0xf, RZ, 0xc0, !PT ;  /* 0x0000000f23237812 */ /* 0x000fe200078ec0ff */
        /* <DEDUP_REMOVED lines=66> */
.L_x_10156:
        /* <DEDUP_REMOVED lines=11> */
.L_x_10167:
[----:B0--3--:R-:W-:-:S07]  /*1a80*/  IMAD R69, R68, R69, RZ ;  /* 0x0000004544457224 */ /* 0x009fce00078e02ff */
.L_x_10124:
[----:B------:R-:W-:-:S13]  /*1a90*/  ISETP.GE.AND P3, PT, R70, 0x2, PT ;  /* 0x000000024600780c */ /* 0x000fda0003f66270 */
[----:B------:R-:W-:Y:S05]  /*1aa0*/  @!P3 BRA `(.L_x_10126) ;  /* 0x000000000010b947 */ /* 0x000fea0003800000 */
[----:B------:R-:W-:-:S03]  /*1ab0*/  UMOV UR5, 0xffffffff ;  /* 0xffffffff00057882 */ /* 0x000fc60000000000 */
[----:B------:R-:W-:Y:S05]  /*1ac0*/  BRA.DIV UR5, `(.L_x_10127) ;  /* 0x0000001e05187947 */ /* 0x000fea000b800000 */
[----:B------:R3:W4:Y:S02]  /*1ad0*/  SHFL.IDX PT, R72, R71, R8, 0x1f ;  /* 0x00001f0847487589 */ /* 0x00072400000e0000 */
.L_x_10170:
[----:B----4-:R-:W-:-:S07]  /*1ae0*/  IMAD R69, R32, R72, R69 ;  /* 0x0000004820457224 */ /* 0x010fce00078e0245 */
.L_x_10126:
[----:B------:R-:W-:-:S13]  /*1af0*/  ISETP.GE.AND P3, PT, R70, 0x3, PT ;  /* 0x000000034600780c */ /* 0x000fda0003f66270 */
[----:B------:R-:W-:Y:S05]  /*1b00*/  @!P3 BRA `(.L_x_10128) ;  /* 0x000000000010b947 */ /* 0x000fea0003800000 */
[----:B------:R-:W-:-:S03]  /*1b10*/  UMOV UR5, 0xffffffff ;  /* 0xffffffff00057882 */ /* 0x000fc60000000000 */
[----:B------:R-:W-:Y:S05]  /*1b20*/  BRA.DIV UR5, `(.L_x_10129) ;  /* 0x0000001e05247947 */ /* 0x000fea000b800000 */
[----:B------:R4:W0:Y:S02]  /*1b30*/  SHFL.IDX PT, R72, R71, R9, 0x1f ;  /* 0x00001f0947487589 */ /* 0x00082400000e0000 */
.L_x_10173:
[----:B0-----:R-:W-:-:S07]  /*1b40*/  IMAD R69, R23, R72, R69 ;  /* 0x0000004817457224 */ /* 0x001fce00078e0245 */
.L_x_10128:
[----:B------:R-:W-:-:S13]  /*1b50*/  ISETP.GE.AND P3, PT, R70, 0x4, PT ;  /* 0x000000044600780c */ /* 0x000fda0003f66270 */
[----:B------:R-:W-:Y:S05]  /*1b60*/  @!P3 BRA `(.L_x_10130) ;  /* 0x000000000010b947 */ /* 0x000fea0003800000 */
[----:B------:R-:W-:-:S03]  /*1b70*/  UMOV UR5, 0xffffffff ;  /* 0xffffffff00057882 */ /* 0x000fc60000000000 */
[----:B------:R-:W-:Y:S05]  /*1b80*/  BRA.DIV UR5, `(.L_x_10131) ;  /* 0x0000001e05307947 */ /* 0x000fea000b800000 */
[----:B------:R0:W0:Y:S02]  /*1b90*/  SHFL.IDX PT, R72, R71, R10, 0x1f ;  /* 0x00001f0a47487589 */ /* 0x00002400000e0000 */
.L_x_10176:
[----:B0-----:R-:W-:-:S07]  /*1ba0*/  IMAD R69, R22, R72, R69 ;  /* 0x0000004816457224 */ /* 0x001fce00078e0245 */
.L_x_10130:
[----:B------:R-:W-:-:S13]  /*1bb0*/  ISETP.GE.AND P3, PT, R70, 0x5, PT ;  /* 0x000000054600780c */ /* 0x000fda0003f66270 */
[----:B------:R-:W-:Y:S05]  /*1bc0*/  @!P3 BRA `(.L_x_10132) ;  /* 0x000000000010b947 */ /* 0x000fea0003800000 */
[----:B------:R-:W-:-:S03]  /*1bd0*/  UMOV UR5, 0xffffffff ;  /* 0xffffffff00057882 */ /* 0x000fc60000000000 */
[----:B------:R-:W-:Y:S05]  /*1be0*/  BRA.DIV UR5, `(.L_x_10133) ;  /* 0x0000001e053c7947 */ /* 0x000fea000b800000 */
[----:B------:R0:W0:Y:S02]  /*1bf0*/  SHFL.IDX PT, R72, R71, R11, 0x1f ;  /* 0x00001f0b47487589 */ /* 0x00002400000e0000 */
.L_x_10179:
[----:B0-----:R-:W-:-:S07]  /*1c00*/  IMAD R69, R21, R72, R69 ;  /* 0x0000004815457224 */ /* 0x001fce00078e0245 */
.L_x_10132:
[----:B------:R-:W-:-:S13]  /*1c10*/  ISETP.GE.AND P3, PT, R70, 0x6, PT ;  /* 0x000000064600780c */ /* 0x000fda0003f66270 */
[----:B------:R-:W-:Y:S05]  /*1c20*/  @!P3 BRA `(.L_x_10134) ;  /* 0x000000000010b947 */ /* 0x000fea0003800000 */
[----:B------:R-:W-:-:S03]  /*1c30*/  UMOV UR5, 0xffffffff ;  /* 0xffffffff00057882 */ /* 0x000fc60000000000 */
[----:B------:R-:W-:Y:S05]  /*1c40*/  BRA.DIV UR5, `(.L_x_10135) ;  /* 0x0000001e05487947 */ /* 0x000fea000b800000 */
[----:B------:R0:W0:Y:S02]  /*1c50*/  SHFL.IDX PT, R72, R71, R12, 0x1f ;  /* 0x00001f0c47487589 */ /* 0x00002400000e0000 */
.L_x_10182:
[----:B0-----:R-:W-:-:S07]  /*1c60*/  IMAD R69, R20, R72, R69 ;  /* 0x0000004814457224 */ /* 0x001fce00078e0245 */
.L_x_10134:
[----:B------:R-:W-:-:S13]  /*1c70*/  ISETP.GE.AND P3, PT, R70, 0x7, PT ;  /* 0x000000074600780c */ /* 0x000fda0003f66270 */
[----:B------:R-:W-:Y:S05]  /*1c80*/  @!P3 BRA `(.L_x_10136) ;  /* 0x000000000010b947 */ /* 0x000fea0003800000 */
[----:B------:R-:W-:-:S03]  /*1c90*/  UMOV UR5, 0xffffffff ;  /* 0xffffffff00057882 */ /* 0x000fc60000000000 */
[----:B------:R-:W-:Y:S05]  /*1ca0*/  BRA.DIV UR5, `(.L_x_10137) ;  /* 0x0000001e05547947 */ /* 0x000fea000b800000 */
[----:B------:R0:W0:Y:S02]  /*1cb0*/  SHFL.IDX PT, R72, R71, R13, 0x1f ;  /* 0x00001f0d47487589 */ /* 0x00002400000e0000 */
.L_x_10185:
[----:B0-----:R-:W-:-:S07]  /*1cc0*/  IMAD R69, R17, R72, R69 ;  /* 0x0000004811457224 */ /* 0x001fce00078e0245 */
.L_x_10136:
[----:B------:R-:W-:-:S13]  /*1cd0*/  ISETP.GE.AND P3, PT, R70, 0x8, PT ;  /* 0x000000084600780c */ /* 0x000fda0003f66270 */
[----:B------:R-:W-:Y:S05]  /*1ce0*/  @!P3 BRA `(.L_x_10138) ;  /* 0x000000000010b947 */ /* 0x000fea0003800000 */
[----:B------:R-:W-:-:S03]  /*1cf0*/  UMOV UR5, 0xffffffff ;  /* 0xffffffff00057882 */ /* 0x000fc60000000000 */
[----:B------:R-:W-:Y:S05]  /*1d00*/  BRA.DIV UR5, `(.L_x_10139) ;  /* 0x0000001e05607947 */ /* 0x000fea000b800000 */
[----:B------:R0:W0:Y:S02]  /*1d10*/  SHFL.IDX PT, R72, R71, R14, 0x1f ;  /* 0x00001f0e47487589 */ /* 0x00002400000e0000 */
.L_x_10188:
[----:B01----:R-:W-:-:S07]  /*1d20*/  IMAD R69, R16, R72, R69 ;  /* 0x0000004810457224 */ /* 0x003fce00078e0245 */
.L_x_10138:
[----:B------:R-:W-:-:S13]  /*1d30*/  ISETP.GE.AND P3, PT, R70, 0x9, PT ;  /* 0x000000094600780c */ /* 0x000fda0003f66270 */
[----:B------:R-:W-:Y:S05]  /*1d40*/  @!P3 BRA `(.L_x_10140) ;  /* 0x000000000010b947 */ /* 0x000fea0003800000 */
[----:B------:R-:W-:-:S03]  /*1d50*/  UMOV UR5, 0xffffffff ;  /* 0xffffffff00057882 */ /* 0x000fc60000000000 */
[----:B------:R-:W-:Y:S05]  /*1d60*/  BRA.DIV UR5, `(.L_x_10141) ;  /* 0x0000001e056c7947 */ /* 0x000fea000b800000 */
[----:B------:R0:W0:Y:S02]  /*1d70*/  SHFL.IDX PT, R72, R71, R15, 0x1f ;  /* 0x00001f0f47487589 */ /* 0x00002400000e0000 */
.L_x_10191:
[----:B0-----:R-:W-:-:S07]  /*1d80*/  IMAD R69, R24, R72, R69 ;  /* 0x0000004818457224 */ /* 0x001fce00078e0245 */
.L_x_10140:
[----:B------:R-:W-:-:S13]  /*1d90*/  ISETP.GE.AND P3, PT, R70, 0xa, PT ;  /* 0x0000000a4600780c */ /* 0x000fda0003f66270 */
[----:B------:R-:W-:Y:S05]  /*1da0*/  @!P3 BRA `(.L_x_10142) ;  /* 0x000000000010b947 */ /* 0x000fea0003800000 */
[----:B------:R-:W-:-:S03]  /*1db0*/  UMOV UR5, 0xffffffff ;  /* 0xffffffff00057882 */ /* 0x000fc60000000000 */
[----:B------:R-:W-:Y:S05]  /*1dc0*/  BRA.DIV UR5, `(.L_x_10143) ;  /* 0x0000001e05787947 */ /* 0x000fea000b800000 */
[----:B------:R0:W0:Y:S02]  /*1dd0*/  SHFL.IDX PT, R72, R71, R28, 0x1f ;  /* 0x00001f1c47487589 */ /* 0x00002400000e0000 */
.L_x_10194:
[----:B0-----:R-:W-:-:S07]  /*1de0*/  IMAD R69, R34, R72, R69 ;  /* 0x0000004822457224 */ /* 0x001fce00078e0245 */
.L_x_10142:
[----:B------:R-:W-:-:S13]  /*1df0*/  ISETP.GE.AND P3, PT, R70, 0xb, PT ;  /* 0x0000000b4600780c */ /* 0x000fda0003f66270 */
[----:B------:R-:W-:Y:S05]  /*1e00*/  @!P3 BRA `(.L_x_10144) ;  /* 0x000000000010b947 */ /* 0x000fea0003800000 */
[----:B------:R-:W-:-:S03]  /*1e10*/  UMOV UR5, 0xffffffff ;  /* 0xffffffff00057882 */ /* 0x000fc60000000000 */
[----:B------:R-:W-:Y:S05]  /*1e20*/  BRA.DIV UR5, `(.L_x_10145) ;  /* 0x0000001e05847947 */ /* 0x000fea000b800000 */
[----:B------:R0:W0:Y:S02]  /*1e30*/  SHFL.IDX PT, R72, R71, R29, 0x1f ;  /* 0x00001f1d47487589 */ /* 0x00002400000e0000 */
.L_x_10197:
[----:B0-----:R-:W-:-:S07]  /*1e40*/  IMAD R69, R35, R72, R69 ;  /* 0x0000004823457224 */ /* 0x001fce00078e0245 */
.L_x_10144:
[----:B------:R-:W-:-:S13]  /*1e50*/  ISETP.GE.AND P3, PT, R70, 0xc, PT ;  /* 0x0000000c4600780c */ /* 0x000fda0003f66270 */
[----:B------:R-:W-:Y:S05]  /*1e60*/  @!P3 BRA `(.L_x_10146) ;  /* 0x000000000010b947 */ /* 0x000fea0003800000 */
[----:B------:R-:W-:-:S03]  /*1e70*/  UMOV UR5, 0xffffffff ;  /* 0xffffffff00057882 */ /* 0x000fc60000000000 */
[----:B------:R-:W-:Y:S05]  /*1e80*/  BRA.DIV UR5, `(.L_x_10147) ;  /* 0x0000001e05907947 */ /* 0x000fea000b800000 */
[----:B------:R0:W0:Y:S02]  /*1e90*/  SHFL.IDX PT, R72, R71, R30, 0x1f ;  /* 0x00001f1e47487589 */ /* 0x00002400000e0000 */
.L_x_10200:
[----:B0-----:R-:W-:-:S07]  /*1ea0*/  IMAD R69, R63, R72, R69 ;  /* 0x000000483f457224 */ /* 0x001fce00078e0245 */
.L_x_10146:
[----:B------:R-:W-:-:S13]  /*1eb0*/  ISETP.GE.AND P3, PT, R70, 0xd, PT ;  /* 0x0000000d4600780c */ /* 0x000fda0003f66270 */
[----:B------:R-:W-:Y:S05]  /*1ec0*/  @!P3 BRA `(.L_x_10148) ;  /* 0x000000000010b947 */ /* 0x000fea0003800000 */
[----:B------:R-:W-:-:S03]  /*1ed0*/  UMOV UR5, 0xffffffff ;  /* 0xffffffff00057882 */ /* 0x000fc60000000000 */
[----:B------:R-:W-:Y:S05]  /*1ee0*/  BRA.DIV UR5, `(.L_x_10149) ;  /* 0x0000001e059c7947 */ /* 0x000fea000b800000 */
[----:B------:R0:W0:Y:S02]  /*1ef0*/  SHFL.IDX PT, R72, R71, R31, 0x1f ;  /* 0x00001f1f47487589 */ /* 0x00002400000e0000 */
.L_x_10203:
[----:B0-----:R-:W-:-:S07]  /*1f00*/  IMAD R69, R64, R72, R69 ;  /* 0x0000004840457224 */ /* 0x001fce00078e0245 */
.L_x_10148:
[----:B------:R-:W-:-:S13]  /*1f10*/  ISETP.GE.AND P3, PT, R70, 0xe, PT ;  /* 0x0000000e4600780c */ /* 0x000fda0003f66270 */
[----:B------:R-:W-:Y:S05]  /*1f20*/  @!P3 BRA `(.L_x_10150) ;  /* 0x000000000010b947 */ /* 0x000fea0003800000 */
[----:B------:R-:W-:-:S03]  /*1f30*/  UMOV UR5, 0xffffffff ;  /* 0xffffffff00057882 */ /* 0x000fc60000000000 */
[----:B------:R-:W-:Y:S05]  /*1f40*/  BRA.DIV UR5, `(.L_x_10151) ;  /* 0x0000001e05a87947 */ /* 0x000fea000b800000 */
[----:B------:R0:W0:Y:S02]  /*1f50*/  SHFL.IDX PT, R72, R71, R36, 0x1f ;  /* 0x00001f2447487589 */ /* 0x00002400000e0000 */
.L_x_10206:
[----:B0-----:R-:W-:-:S07]  /*1f60*/  IMAD R69, R65, R72, R69 ;  /* 0x0000004841457224 */ /* 0x001fce00078e0245 */
.L_x_10150:
[----:B------:R-:W-:-:S13]  /*1f70*/  ISETP.GE.AND P3, PT, R70, 0xf, PT ;  /* 0x0000000f4600780c */ /* 0x000fda0003f66270 */
[----:B------:R-:W-:Y:S05]  /*1f80*/  @!P3 BRA `(.L_x_10152) ;  /* 0x000000000010b947 */ /* 0x000fea0003800000 */
[----:B------:R-:W-:-:S03]  /*1f90*/  UMOV UR5, 0xffffffff ;  /* 0xffffffff00057882 */ /* 0x000fc60000000000 */
[----:B------:R-:W-:Y:S05]  /*1fa0*/  BRA.DIV UR5, `(.L_x_10153) ;  /* 0x0000001e05b47947 */ /* 0x000fea000b800000 */
[----:B------:R0:W0:Y:S02]  /*1fb0*/  SHFL.IDX PT, R72, R71, R37, 0x1f ;  /* 0x00001f2547487589 */ /* 0x00002400000e0000 */
.L_x_10209:
[----:B0-----:R-:W-:-:S07]  /*1fc0*/  IMAD R69, R66, R72, R69 ;  /* 0x0000004842457224 */ /* 0x001fce00078e0245 */
.L_x_10152:
[----:B------:R-:W-:-:S13]  /*1fd0*/  ISETP.GE.AND P3, PT, R70, 0x10, PT ;  /* 0x000000104600780c */ /* 0x000fda0003f66270 */
[----:B------:R-:W-:Y:S05]  /*1fe0*/  @!P3 BRA `(.L_x_10154) ;  /* 0x00000004001cb947 */ /* 0x000fea0003800000 */
[----:B------:R-:W-:-:S03]  /*1ff0*/  UMOV UR5, 0xffffffff ;  /* 0xffffffff00057882 */ /* 0x000fc60000000000 */
[----:B------:R-:W-:Y:S05]  /*2000*/  BRA.DIV UR5, `(.L_x_10155) ;  /* 0x0000001e05c07947 */ /* 0x000fea000b800000 */
[----:B------:R0:W0:Y:S02]  /*2010*/  SHFL.IDX PT, R70, R71, R38, 0x1f ;  /* 0x00001f2647467589 */ /* 0x00002400000e0000 */
.L_x_10212:
[----:B0-----:R-:W-:Y:S01]  /*2020*/  IMAD R69, R67, R70, R69 ;  /* 0x0000004643457224 */ /* 0x001fe200078e0245 */
[----:B------:R-:W-:Y:S06]  /*2030*/  BRA `(.L_x_10154) ;  /* 0x0000000400087947 */ /* 0x000fec0003800000 */
.L_x_10123:
        /* <DEDUP_REMOVED lines=66> */
.L_x_10154:
        /* <DEDUP_REMOVED lines=16> */
.L_x_10122:
[----:B------:R-:W-:Y:S05]  /*2560*/  @!P0 BRA `(.L_x_10157) ;  /* 0xffffffec00bc8947 */ /* 0x000fea000383ffff */
[----:B------:R-:W-:Y:S05]  /*2570*/  BSYNC.RECONVERGENT B0 ;  /* 0x0000000000007941 */ /* 0x000fea0003800200 */
.L_x_10121:
        /* <DEDUP_REMOVED lines=53> */
[----:B------:R-:W-:Y:S02]  /*28d0*/  IMAD.SHL.U32 R27, R0, 0x4, RZ ;  /* 0x00000004001b7824 */ /* 0x000fe400078e00ff */
[----:B------:R-:W-:-:S03]  /*28e0*/  IMAD.SHL.U32 R26, R3, 0x4, RZ ;  /* 0x00000004031a7824 */ /* 0x000fc600078e00ff */
        /* <DEDUP_REMOVED lines=20> */
[----:B------:R-:W-:Y:S01]  /*2a30*/  LOP3.LUT R16, R69, R2, RZ, 0x3c, !PT ;  /* 0x0000000245107212 */ /* 0x000fe200078e3cff */
[----:B------:R-:W-:-:S03]  /*2a40*/  IMAD.IADD R69, R26, 0x1, R69 ;  /* 0x000000011a457824 */ /* 0x000fc600078e0245 */
[----:B------:R-:W-:Y:S02]  /*2a50*/  ISETP.GE.AND P2, PT, R16, RZ, PT ;  /* 0x000000ff1000720c */ /* 0x000fe40003f46270 */
[----:B------:R-:W0:Y:S05]  /*2a60*/  LDS.128 R16, [R34] ;  /* 0x0000000022107984 */ /* 0x000e2a0000000c00 */
[----:B------:R-:W-:Y:S02]  /*2a70*/  @P0 IADD3 R20, PT, PT, R20, 0x1, RZ ;  /* 0x0000000114140810 */ /* 0x000fe40007ffe0ff */
        /* <DEDUP_REMOVED lines=12> */
[----:B------:R-:W-:Y:S02]  /*2b40*/  IADD3 R69, PT, PT, R26, R27, RZ ;  /* 0x0000001b1a457210 */ /* 0x000fe40007ffe0ff */
[-C--:B0-----:R-:W-:Y:S02]  /*2b50*/  IABS R16, R2.reuse ;  /* 0x0000000200107213 */ /* 0x081fe40000000000 */
[----:B------:R-:W-:Y:S02]  /*2b60*/  IABS R17, R69 ;  /* 0x0000004500117213 */ /* 0x000fe40000000000 */
[----:B------:R-:W-:Y:S01]  /*2b70*/  IABS R32, R2 ;  /* 0x0000000200207213 */ /* 0x000fe20000000000 */
[----:B------:R-:W-:Y:S01]  /*2b80*/  IMAD.MOV R33, RZ, RZ, -R16 ;  /* 0x000000ffff217224 */ /* 0x000fe200078e0a10 */
[----:B------:R-:W-:Y:S01]  /*2b90*/  LEA R34, R3, R34, 0x4 ;  /* 0x0000002203227211 */ /* 0x000fe200078e20ff */
[----:B------:R-:W-:Y:S01]  /*2ba0*/  IMAD.MOV.U32 R16, RZ, RZ, R17 ;  /* 0x000000ffff107224 */ /* 0x000fe200078e0011 */
[----:B------:R-:W-:-:S02]  /*2bb0*/  LOP3.LUT R23, R69, R2, RZ, 0x3c, !PT ;  /* 0x0000000245177212 */ /* 0x000fc400078e3cff */
[----:B------:R-:W-:Y:S01]  /*2bc0*/  LOP3.LUT R35, R6, 0x3, RZ, 0xc0, !PT ;  /* 0x0000000306237812 */ /* 0x000fe200078ec0ff */
[----:B------:R-:W-:Y:S01]  /*2bd0*/  IMAD.HI.U32 R22, R25, R16, RZ ;  /* 0x0000001019167227 */ /* 0x000fe200078e00ff */
[----:B------:R-:W-:-:S03]  /*2be0*/  ISETP.GE.AND P3, PT, R23, RZ, PT ;  /* 0x000000ff1700720c */ /* 0x000fc60003f66270 */
[----:B------:R-:W-:-:S05]  /*2bf0*/  IMAD R17, R22, R33, R16 ;  /* 0x0000002116117224 */ /* 0x000fca00078e0210 */
[----:B------:R-:W-:-:S13]  /*2c00*/  ISETP.GT.U32.AND P2, PT, R32, R17, PT ;  /* 0x000000112000720c */ /* 0x000fda0003f44070 */
[----:B------:R-:W-:Y:S02]  /*2c10*/  @!P2 IMAD.IADD R17, R17, 0x1, -R32 ;  /* 0x000000011111a824 */ /* 0x000fe400078e0a20 */
[----:B------:R-:W-:-:S03]  /*2c20*/  @!P2 VIADD R22, R22, 0x1 ;  /* 0x000000011616a836 */ /* 0x000fc60000000000 */
[----:B------:R-:W-:Y:S02]  /*2c30*/  ISETP.GE.U32.AND P1, PT, R17, R32, PT ;  /* 0x000000201100720c */ /* 0x000fe40003f26070 */
[----:B------:R-:W0:Y:S11]  /*2c40*/  LDS.128 R16, [R34] ;  /* 0x0000000022107984 */ /* 0x000e360000000c00 */
[----:B------:R-:W-:Y:S01]  /*2c50*/  @P1 VIADD R22, R22, 0x1 ;  /* 0x0000000116161836 */ /* 0x000fe20000000000 */
[----:B------:R-:W-:-:S03]  /*2c60*/  ISETP.NE.AND P1, PT, R35, 0x1, PT ;  /* 0x000000012300780c */ /* 0x000fc60003f25270 */
[----:B------:R-:W-:-:S05]  /*2c70*/  @!P3 IMAD.MOV R22, RZ, RZ, -R22 ;  /* 0x000000ffff16b224 */ /* 0x000fca00078e0a16 */
[----:B------:R-:W-:-:S04]  /*2c80*/  SEL R22, R24, R22, !P0 ;  /* 0x0000001618167207 */ /* 0x000fc80004000000 */
[----:B------:R-:W-:Y:S01]  /*2c90*/  IADD3 R23, PT, PT, -R22, RZ, RZ ;  /* 0x000000ff16177210 */ /* 0x000fe20007ffe1ff */
[----:B------:R-:W-:-:S04]  /*2ca0*/  IMAD R22, R63, R22, R64 ;  /* 0x000000163f167224 */ /* 0x000fc800078e0240 */
        /* <DEDUP_REMOVED lines=12> */
[----:B------:R-:W-:Y:S01]  /*2d70*/  IMAD R33, R22, R33, R16 ;  /* 0x0000002116217224 */ /* 0x000fe200078e0210 */
[----:B------:R-:W-:-:S04]  /*2d80*/  LEA R16, R3, R34, 0x4 ;  /* 0x0000002203107211 */ /* 0x000fc800078e20ff */
[----:B------:R-:W-:Y:S02]  /*2d90*/  ISETP.GT.U32.AND P2, PT, R32, R33, PT ;  /* 0x000000212000720c */ /* 0x000fe40003f44070 */
[----:B------:R-:W0:Y:S11]  /*2da0*/  LDS.128 R16, [R16] ;  /* 0x0000000010107984 */ /* 0x000e360000000c00 */
[----:B------:R-:W-:-:S02]  /*2db0*/  @!P2 IMAD.IADD R33, R33, 0x1, -R32 ;  /* 0x000000012121a824 */ /* 0x000fc400078e0a20 */
        /* <DEDUP_REMOVED lines=10> */
[----:B0-----:R2:W-:Y:S02]  /*2e60*/  STG.E.128 desc[UR10][R20.64], R16 ;  /* 0x0000001014007986 */ /* 0x0015e4000c101d0a */
.L_x_10163:
[----:B------:R-:W-:Y:S05]  /*2e70*/  BSYNC.RECONVERGENT B1 ;  /* 0x0000000000017941 */ /* 0x000fea0003800200 */
.L_x_10162:
[----:B------:R-:W-:-:S13]  /*2e80*/  ISETP.GE.U32.AND P0, PT, R6, 0x3, PT ;  /* 0x000000030600780c */ /* 0x000fda0003f06070 */
[----:B------:R-:W-:Y:S05]  /*2e90*/  @!P0 BRA `(.L_x_10161) ;  /* 0x0000000400e88947 */ /* 0x000fea0003800000 */
[----:B------:R-:W-:-:S13]  /*2ea0*/  ISETP.NE.AND P0, PT, R2, RZ, PT ;  /* 0x000000ff0200720c */ /* 0x000fda0003f05270 */
.L_x_10164:
[-C--:B--2-4-:R-:W-:Y:S01]  /*2eb0*/  IABS R20, R2.reuse ;  /* 0x0000000200147213 */ /* 0x094fe20000000000 */
[----:B01----:R-:W-:Y:S01]  /*2ec0*/  IMAD.MOV.U32 R16, RZ, RZ, RZ ;  /* 0x000000ffff107224 */ /* 0x003fe200078e00ff */
        /* <DEDUP_REMOVED lines=12> */
[----:B------:R-:W-:-:S04]  /*2f90*/  IADD3 R71, PT, PT, R65, R75, RZ ;  /* 0x0000004b41477210 */ /* 0x000fc80007ffe0ff */
[----:B0-----:R-:W0:Y:S01]  /*2fa0*/  MUFU.RCP R21, R21 ;  /* 0x0000001500157308 */ /* 0x001e220000001000 */
[----:B------:R-:W-:-:S07]  /*2fb0*/  IABS R25, R71 ;  /* 0x0000004700197213 */ /* 0x000fce0000000000 */
[----:B--2---:R-:W-:Y:S01]  /*2fc0*/  MUFU.RCP R19, R19 ;  /* 0x0000001300137308 */ /* 0x004fe20000001000 */
[----:B-1----:R-:W-:Y:S01]  /*2fd0*/  ULEA UR5, UR8, UR5, 0x18 ;  /* 0x0000000508057291 */ /* 0x002fe2000f8ec0ff */
[----:B0-----:R-:W-:Y:S01]  /*2fe0*/  VIADD R22, R21, 0xffffffe ;  /* 0x0ffffffe15167836 */ /* 0x001fe20000000000 */
[----:B------:R-:W-:-:S05]  /*2ff0*/  IABS R21, R2 ;  /* 0x0000000200157213 */ /* 0x000fca0000000000 */
[----:B------:R0:W1:Y:S01]  /*3000*/  F2I.FTZ.U32.TRUNC.NTZ R17, R22 ;  /* 0x0000001600117305 */ /* 0x000062000021f000 */
[----:B------:R-:W-:Y:S02]  /*3010*/  IADD3 R21, PT, PT, RZ, -R21, RZ ;  /* 0x80000015ff157210 */ /* 0x000fe40007ffe0ff */
[----:B0-----:R-:W-:Y:S02]  /*3020*/  IABS R22, R75 ;  /* 0x0000004b00167213 */ /* 0x001fe40000000000 */
[----:B-1----:R-:W-:-:S05]  /*3030*/  IADD3 R23, PT, PT, RZ, -R17, RZ ;  /* 0x80000011ff177210 */ /* 0x002fca0007ffe0ff */
        /* <DEDUP_REMOVED lines=8> */
[----:B------:R-:W-:Y:S01]  /*30c0*/  ISETP.GT.U32.AND P2, PT, R20, R21, PT ;  /* 0x000000151400720c */ /* 0x000fe20003f44070 */
[----:B0-----:R-:W-:-:S12]  /*30d0*/  IMAD.MOV R23, RZ, RZ, -R17 ;  /* 0x000000ffff177224 */ /* 0x001fd800078e0a11 */
[----:B------:R-:W-:Y:S02]  /*30e0*/  @!P2 IMAD.IADD R21, R21, 0x1, -R16 ;  /* 0x000000011515a824 */ /* 0x000fe400078e0a10 */
[----:B------:R-:W-:Y:S02]  /*30f0*/  HFMA2 R16, -RZ, RZ, 0, 0 ;  /* 0x00000000ff107431 */ /* 0x000fe400000001ff */
[----:B------:R-:W-:Y:S02]  /*3100*/  IMAD R23, R23, R18, RZ ;  /* 0x0000001217177224 */ /* 0x000fe400078e02ff */
[----:B------:R-:W-:Y:S01]  /*3110*/  @!P2 VIADD R19, R19, 0x1 ;  /* 0x000000011313a836 */ /* 0x000fe20000000000 */
[----:B------:R-:W-:Y:S02]  /*3120*/  ISETP.GE.U32.AND P1, PT, R21, R20, PT ;  /* 0x000000141500720c */ /* 0x000fe40003f26070 */
[-C--:B------:R-:W-:Y:S02]  /*3130*/  LOP3.LUT R21, R69, R2.reuse, RZ, 0x3c, !PT ;  /* 0x0000000245157212 */ /* 0x080fe400078e3cff */
[----:B------:R-:W-:Y:S01]  /*3140*/  ISETP.NE.AND P2, PT, R2, RZ, PT ;  /* 0x000000ff0200720c */ /* 0x000fe20003f45270 */
[----:B------:R-:W-:Y:S01]  /*3150*/  IMAD.HI.U32 R70, R17, R23, R16 ;  /* 0x0000001711467227 */ /* 0x000fe200078e0010 */
[----:B------:R-:W-:-:S02]  /*3160*/  IABS R16, R2 ;  /* 0x0000000200107213 */ /* 0x000fc40000000000 */
[----:B------:R-:W-:Y:S02]  /*3170*/  IABS R17, R73 ;  /* 0x0000004900117213 */ /* 0x000fe40000000000 */
[----:B------:R-:W-:Y:S01]  /*3180*/  ISETP.GE.AND P3, PT, R21, RZ, PT ;  /* 0x000000ff1500720c */ /* 0x000fe20003f66270 */
[----:B------:R-:W-:Y:S01]  /*3190*/  IMAD.MOV R24, RZ, RZ, -R16 ;  /* 0x000000ffff187224 */ /* 0x000fe200078e0a10 */
[----:B------:R-:W-:Y:S01]  /*31a0*/  LEA R16, R69, UR5, 0x2 ;  /* 0x0000000545107c11 */ /* 0x000fe2000f8e10ff */
[----:B------:R-:W-:-:S04]  /*31b0*/  IMAD.HI.U32 R20, R70, R17, RZ ;  /* 0x0000001146147227 */ /* 0x000fc800078e00ff */
[----:B------:R-:W-:Y:S01]  /*31c0*/  IMAD.HI.U32 R21, R70, R22, RZ ;  /* 0x0000001646157227 */ /* 0x000fe200078e00ff */
[----:B------:R0:W1:Y:S03]  /*31d0*/  LDS.128 R32, [R16] ;  /* 0x0000000010207984 */ /* 0x0000660000000c00 */
[-C--:B------:R-:W-:Y:S02]  /*31e0*/  IMAD R17, R20, R24.reuse, R17 ;  /* 0x0000001814117224 */ /* 0x080fe400078e0211 */
[----:B------:R-:W-:Y:S02]  /*31f0*/  IMAD R23, R21, R24, R22 ;  /* 0x0000001815177224 */ /* 0x000fe400078e0216 */
[----:B------:R-:W-:Y:S01]  /*3200*/  IMAD.HI.U32 R70, R70, R25, RZ ;  /* 0x0000001946467227 */ /* 0x000fe200078e00ff */
[C---:B------:R-:W-:Y:S02]  /*3210*/  ISETP.GT.U32.AND P4, PT, R18.reuse, R17, PT ;  /* 0x000000111200720c */ /* 0x040fe40003f84070 */
[----:B------:R-:W-:Y:S01]  /*3220*/  ISETP.GT.U32.AND P5, PT, R18, R23, PT ;  /* 0x000000171200720c */ /* 0x000fe20003fa4070 */
[----:B------:R-:W-:-:S02]  /*3230*/  @P1 VIADD R19, R19, 0x1 ;  /* 0x0000000113131836 */ /* 0x000fc40000000000 */
[----:B------:R-:W-:Y:S02]  /*3240*/  IMAD R25, R70, R24, R25 ;  /* 0x0000001846197224 */ /* 0x000fe400078e0219 */
[----:B------:R-:W-:Y:S02]  /*3250*/  @!P3 IMAD.MOV R19, RZ, RZ, -R19 ;  /* 0x000000ffff13b224 */ /* 0x000fe400078e0a13 */
        /* <DEDUP_REMOVED lines=25> */
[----:B------:R-:W-:Y:S01]  /*33f0*/  IMAD R24, R3, 0x10, R22 ;  /* 0x0000001003187824 */ /* 0x000fe200078e0216 */
[----:B-1----:R0:W-:Y:S01]  /*3400*/  STG.E.128 desc[UR10][R68.64], R32 ;  /* 0x0000002044007986 */ /* 0x0021e2000c101d0a */
[----:B------:R-:W-:Y:S01]  /*3410*/  IMAD.MOV.U32 R77, RZ, RZ, R20 ;  /* 0x000000ffff4d7224 */ /* 0x000fe200078e0014 */
[----:B------:R-:W-:Y:S01]  /*3420*/  ISETP.GE.AND P3, PT, R18, RZ, PT ;  /* 0x000000ff1200720c */ /* 0x000fe20003f66270 */
[----:B------:R-:W-:Y:S01]  /*3430*/  IMAD.MOV.U32 R74, RZ, RZ, R21 ;  /* 0x000000ffff4a7224 */ /* 0x000fe200078e0015 */
[----:B------:R-:W1:Y:S02]  /*3440*/  LDS.128 R16, [R16] ;  /* 0x0000000010107984 */ /* 0x000e640000000c00 */
[----:B------:R-:W-:Y:S01]  /*3450*/  @!P4 IADD3 R77, PT, PT, -R77, RZ, RZ ;  /* 0x000000ff4d4dc210 */ /* 0x000fe20007ffe1ff */
[----:B------:R-:W-:Y:S01]  /*3460*/  @!P5 IMAD.MOV R74, RZ, RZ, -R74 ;  /* 0x000000ffff4ad224 */ /* 0x000fe200078e0a4a */
[----:B------:R-:W2:Y:S01]  /*3470*/  LDS.128 R20, [R22] ;  /* 0x0000000016147984 */ /* 0x000ea20000000c00 */
[----:B------:R-:W-:-:S03]  /*3480*/  @P6 VIADD R70, R70, 0x1 ;  /* 0x0000000146466836 */ /* 0x000fc60000000000 */
[----:B------:R-:W3:Y:S03]  /*3490*/  LDS.128 R24, [R24] ;  /* 0x0000000018187984 */ /* 0x000ee60000000c00 */
[----:B------:R-:W-:Y:S01]  /*34a0*/  @!P3 IMAD.MOV R70, RZ, RZ, -R70 ;  /* 0x000000ffff46b224 */ /* 0x000fe200078e0a46 */
[----:B0-----:R-:W-:Y:S02]  /*34b0*/  LOP3.LUT R33, RZ, R2, RZ, 0x33, !PT ;  /* 0x00000002ff217212 */ /* 0x001fe400078e33ff */
        /* <DEDUP_REMOVED lines=17> */
[----:B-1----:R4:W-:Y:S03]  /*35d0*/  STG.E.128 desc[UR10][R34.64], R16 ;  /* 0x0000001022007986 */ /* 0x0029e6000c101d0a */
[----:B------:R-:W-:Y:S01]  /*35e0*/  IMAD.WIDE R66, R69, 0x4, R66 ;  /* 0x0000000445427825 */ /* 0x000fe200078e0242 */
[----:B--2---:R4:W-:Y:S03]  /*35f0*/  STG.E.128 desc[UR10][R32.64], R20 ;  /* 0x0000001420007986 */ /* 0x0049e6000c101d0a */
[----:B------:R-:W-:Y:S01]  /*3600*/  IMAD.IADD R69, R65, 0x1, R71 ;  /* 0x0000000141457824 */ /* 0x000fe200078e0247 */
[----:B---3--:R4:W-:Y:S04]  /*3610*/  STG.E.128 desc[UR10][R66.64], R24 ;  /* 0x0000001842007986 */ /* 0x0089e8000c101d0a */
[----:B------:R-:W-:-:S13]  /*3620*/  ISETP.GE.U32.AND P1, PT, R69, 0x20, PT ;  /* 0x000000204500780c */ /* 0x000fda0003f26070 */
[----:B------:R-:W-:Y:S05]  /*3630*/  @!P1 BRA `(.L_x_10164) ;  /* 0xfffffff8001c9947 */ /* 0x000fea000383ffff */
.L_x_10161:
[----:B------:R-:W-:Y:S05]  /*3640*/  BSYNC.RECONVERGENT B0 ;  /* 0x0000000000007941 */ /* 0x000fea0003800200 */
.L_x_10160:
[----:B------:R-:W3:Y:S02]  /*3650*/  LDCU UR5, c[0x0][0x374] ;  /* 0x00006e80ff0577ac */ /* 0x000ee40008000800 */
[----:B---3--:R-:W-:Y:S02]  /*3660*/  UIADD3 UR4, UPT, UPT, UR5, UR4, URZ ;  /* 0x0000000405047290 */ /* 0x008fe4000fffe0ff */
[----:B------:R-:W-:-:S04]  /*3670*/  USHF.L.U32 UR5, UR5, 0x2, URZ ;  /* 0x0000000205057899 */ /* 0x000fc800080006ff */
[----:B------:R-:W-:-:S09]  /*3680*/  UISETP.GE.U32.AND UP0, UPT, UR4, UR5, UPT ;  /* 0x000000050400728c */ /* 0x000fd2000bf06070 */
[----:B------:R-:W-:Y:S05]  /*3690*/  BRA.U !UP0, `(.L_x_10165) ;  /* 0xffffffd508f07547 */ /* 0x000fea000b83ffff */
[----:B------:R-:W-:Y:S05]  /*36a0*/  EXIT ;  /* 0x000000000000794d */ /* 0x000fea0003800000 */
.L_x_10125:
[----:B------:R-:W-:Y:S01]  /*36b0*/  MOV R72, 0xffffffff ;  /* 0xffffffff00487802 */ /* 0x000fe20000000f00 */
[----:B------:R-:W-:Y:S02]  /*36c0*/  IMAD.MOV.U32 R73, RZ, RZ, R39 ;  /* 0x000000ffff497224 */ /* 0x000fe400078e0027 */
[----:B------:R-:W-:-:S07]  /*36d0*/  IMAD.MOV.U32 R74, RZ, RZ, 0x1f ;  /* 0x0000001fff4a7424 */ /* 0x000fce00078e00ff */
[----:B01----:R-:W-:Y:S05]  /*36e0*/  WARPSYNC.COLLECTIVE R72, `(.L_x_10166) ;  /* 0x0000000048087348 */ /* 0x003fea0003c00000 */
[----:B------:R2:W3:Y:S02]  /*36f0*/  SHFL.IDX P3, R72, R71, R73, R74 ;  /* 0x0000004947487389 */ /* 0x0004e4000006004a */
[----:B0123--:R-:W-:Y:S05]  /*3700*/  ENDCOLLECTIVE ;  /* 0x000000000000791b */ /* 0x00ffea0003800000 */
.L_x_10166:
[----:B------:R-:W-:Y:S01]  /*3710*/  IMAD.MOV.U32 R69, RZ, RZ, R72 ;  /* 0x000000ffff457224 */ /* 0x000fe200078e0048 */
[----:B------:R-:W-:Y:S06]  /*3720*/  BRA `(.L_x_10167) ;  /* 0xffffffe000d47947 */ /* 0x000fec000383ffff */
.L_x_10127:
[----:B------:R-:W-:Y:S01]  /*3730*/  BSSY B1, `(.L_x_10168) ;  /* 0x0000007000017945 */ /* 0x000fe20003800000 */
[----:B------:R-:W-:Y:S01]  /*3740*/  IMAD.MOV.U32 R73, RZ, RZ, R8 ;  /* 0x000000ffff497224 */ /* 0x000fe200078e0008 */
[----:B------:R-:W-:Y:S01]  /*3750*/  MOV R72, 0xffffffff ;  /* 0xffffffff00487802 */ /* 0x000fe20000000f00 */
[----:B------:R-:W-:-:S07]  /*3760*/  IMAD.MOV.U32 R74, RZ, RZ, 0x1f ;  /* 0x0000001fff4a7424 */ /* 0x000fce00078e00ff */
[----:B012---:R-:W-:Y:S05]  /*3770*/  WARPSYNC.COLLECTIVE R72, `(.L_x_10169) ;  /* 0x0000000048087348 */ /* 0x007fea0003c00000 */
[----:B------:R3:W4:Y:S02]  /*3780*/  SHFL.IDX P3, R72, R71, R73, R74 ;  /* 0x0000004947487389 */ /* 0x000724000006004a */
[----:B01234-:R-:W-:Y:S05]  /*3790*/  ENDCOLLECTIVE ;  /* 0x000000000000791b */ /* 0x01ffea0003800000 */
.L_x_10169:
[----:B------:R-:W-:Y:S05]  /*37a0*/  BSYNC B1 ;  /* 0x0000000000017941 */ /* 0x000fea0003800000 */
.L_x_10168:
[----:B------:R-:W-:Y:S05]  /*37b0*/  BRA `(.L_x_10170) ;  /* 0xffffffe000c87947 */ /* 0x000fea000383ffff */
.L_x_10129:
[----:B------:R-:W-:Y:S01]  /*37c0*/  BSSY B1, `(.L_x_10171) ;  /* 0x0000007000017945 */ /* 0x000fe20003800000 */
[----:B------:R-:W-:Y:S02]  /*37d0*/  IMAD.MOV.U32 R73, RZ, RZ, R9 ;  /* 0x000000ffff497224 */ /* 0x000fe400078e0009 */
[----:B------:R-:W-:Y:S02]  /*37e0*/  IMAD.MOV.U32 R74, RZ, RZ, 0x1f ;  /* 0x0000001fff4a7424 */ /* 0x000fe400078e00ff */
[----:B------:R-:W-:-:S07]  /*37f0*/  IMAD.MOV.U32 R72, RZ, RZ, -0x1 ;  /* 0xffffffffff487424 */ /* 0x000fce00078e00ff */
[----:B0123--:R-:W-:Y:S05]  /*3800*/  WARPSYNC.COLLECTIVE R72, `(.L_x_10172) ;  /* 0x0000000048087348 */ /* 0x00ffea0003c00000 */
[----:B------:R4:W0:Y:S02]  /*3810*/  SHFL.IDX P3, R72, R71, R73, R74 ;  /* 0x0000004947487389 */ /* 0x000824000006004a */
[----:B01234-:R-:W-:Y:S05]  /*3820*/  ENDCOLLECTIVE ;  /* 0x000000000000791b */ /* 0x01ffea0003800000 */
.L_x_10172:
[----:B------:R-:W-:Y:S05]  /*3830*/  BSYNC B1 ;  /* 0x0000000000017941 */ /* 0x000fea0003800000 */
.L_x_10171:
[----:B------:R-:W-:Y:S05]  /*3840*/  BRA `(.L_x_10173) ;  /* 0xffffffe000bc7947 */ /* 0x000fea000383ffff */
.L_x_10131:
[----:B------:R-:W-:Y:S01]  /*3850*/  BSSY B1, `(.L_x_10174) ;  /* 0x0000007000017945 */ /* 0x000fe20003800000 */
[----:B------:R-:W-:Y:S01]  /*3860*/  MOV R73, R10 ;  /* 0x0000000a00497202 */ /* 0x000fe20000000f00 */
[----:B------:R-:W-:Y:S02]  /*3870*/  IMAD.MOV.U32 R74, RZ, RZ, 0x1f ;  /* 0x0000001fff4a7424 */ /* 0x000fe400078e00ff */
[----:B------:R-:W-:-:S07]  /*3880*/  IMAD.MOV.U32 R72, RZ, RZ, -0x1 ;  /* 0xffffffffff487424 */ /* 0x000fce00078e00ff */
[----:B01234-:R-:W-:Y:S05]  /*3890*/  WARPSYNC.COLLECTIVE R72, `(.L_x_10175) ;  /* 0x0000000048087348 */ /* 0x01ffea0003c00000 */
[----:B------:R0:W0:Y:S02]  /*38a0*/  SHFL.IDX P3, R72, R71, R73, R74 ;  /* 0x0000004947487389 */ /* 0x000024000006004a */
[----:B01234-:R-:W-:Y:S05]  /*38b0*/  ENDCOLLECTIVE ;  /* 0x000000000000791b */ /* 0x01ffea0003800000 */
.L_x_10175:
[----:B------:R-:W-:Y:S05]  /*38c0*/  BSYNC B1 ;  /* 0x0000000000017941 */ /* 0x000fea0003800000 */
.L_x_10174:
[----:B------:R-:W-:Y:S05]  /*38d0*/  BRA `(.L_x_10176) ;  /* 0xffffffe000b07947 */ /* 0x000fea000383ffff */
.L_x_10133:
[----:B------:R-:W-:Y:S01]  /*38e0*/  BSSY B1, `(.L_x_10177) ;  /* 0x0000007000017945 */ /* 0x000fe20003800000 */
[----:B------:R-:W-:Y:S01]  /*38f0*/  MOV R73, R11 ;  /* 0x0000000b00497202 */ /* 0x000fe20000000f00 */
[----:B------:R-:W-:Y:S02]  /*3900*/  IMAD.MOV.U32 R74, RZ, RZ, 0x1f ;  /* 0x0000001fff4a7424 */ /* 0x000fe400078e00ff */
[----:B------:R-:W-:-:S07]  /*3910*/  IMAD.MOV.U32 R72, RZ, RZ, -0x1 ;  /* 0xffffffffff487424 */ /* 0x000fce00078e00ff */
[----:B01234-:R-:W-:Y:S05]  /*3920*/  WARPSYNC.COLLECTIVE R72, `(.L_x_10178) ;  /* 0x0000000048087348 */ /* 0x01ffea0003c00000 */
[----:B------:R0:W0:Y:S02]  /*3930*/  SHFL.IDX P3, R72, R71, R73, R74 ;  /* 0x0000004947487389 */ /* 0x000024000006004a */
[----:B01234-:R-:W-:Y:S05]  /*3940*/  ENDCOLLECTIVE ;  /* 0x000000000000791b */ /* 0x01ffea0003800000 */
.L_x_10178:
[----:B------:R-:W-:Y:S05]  /*3950*/  BSYNC B1 ;  /* 0x0000000000017941 */ /* 0x000fea0003800000 */
.L_x_10177:
[----:B------:R-:W-:Y:S05]  /*3960*/  BRA `(.L_x_10179) ;  /* 0xffffffe000a47947 */ /* 0x000fea000383ffff */
.L_x_10135:
[----:B------:R-:W-:Y:S01]  /*3970*/  BSSY B1, `(.L_x_10180) ;  /* 0x0000007000017945 */ /* 0x000fe20003800000 */
[----:B------:R-:W-:Y:S01]  /*3980*/  MOV R73, R12 ;  /* 0x0000000c00497202 */ /* 0x000fe20000000f00 */
[----:B------:R-:W-:Y:S02]  /*3990*/  IMAD.MOV.U32 R74, RZ, RZ, 0x1f ;  /* 0x0000001fff4a7424 */ /* 0x000fe400078e00ff */
[----:B------:R-:W-:-:S07]  /*39a0*/  IMAD.MOV.U32 R72, RZ, RZ, -0x1 ;  /* 0xffffffffff487424 */ /* 0x000fce00078e00ff */
[----:B01234-:R-:W-:Y:S05]  /*39b0*/  WARPSYNC.COLLECTIVE R72, `(.L_x_10181) ;  /* 0x0000000048087348 */ /* 0x01ffea0003c00000 */
[----:B------:R0:W0:Y:S02]  /*39c0*/  SHFL.IDX P3, R72, R71, R73, R74 ;  /* 0x0000004947487389 */ /* 0x000024000006004a */
[----:B01234-:R-:W-:Y:S05]  /*39d0*/  ENDCOLLECTIVE ;  /* 0x000000000000791b */ /* 0x01ffea0003800000 */
.L_x_10181:
[----:B------:R-:W-:Y:S05]  /*39e0*/  BSYNC B1 ;  /* 0x0000000000017941 */ /* 0x000fea0003800000 */
.L_x_10180:
[----:B------:R-:W-:Y:S05]  /*39f0*/  BRA `(.L_x_10182) ;  /* 0xffffffe000987947 */ /* 0x000fea000383ffff */
.L_x_10137:
[----:B------:R-:W-:Y:S01]  /*3a00*/  BSSY B1, `(.L_x_10183) ;  /* 0x0000007000017945 */ /* 0x000fe20003800000 */
[----:B------:R-:W-:Y:S01]  /*3a10*/  MOV R73, R13 ;  /* 0x0000000d00497202 */ /* 0x000fe20000000f00 */
[----:B------:R-:W-:Y:S02]  /*3a20*/  IMAD.MOV.U32 R74, RZ, RZ, 0x1f ;  /* 0x0000001fff4a7424 */ /* 0x000fe400078e00ff */
[----:B------:R-:W-:-:S07]  /*3a30*/  IMAD.MOV.U32 R72, RZ, RZ, -0x1 ;  /* 0xffffffffff487424 */ /* 0x000fce00078e00ff */
[----:B01234-:R-:W-:Y:S05]  /*3a40*/  WARPSYNC.COLLECTIVE R72, `(.L_x_10184) ;  /* 0x0000000048087348 */ /* 0x01ffea0003c00000 */
[----:B------:R0:W0:Y:S02]  /*3a50*/  SHFL.IDX P3, R72, R71, R73, R74 ;  /* 0x0000004947487389 */ /* 0x000024000006004a */
[----:B01234-:R-:W-:Y:S05]  /*3a60*/  ENDCOLLECTIVE ;  /* 0x000000000000791b */ /* 0x01ffea0003800000 */
.L_x_10184:
[----:B------:R-:W-:Y:S05]  /*3a70*/  BSYNC B1 ;  /* 0x0000000000017941 */ /* 0x000fea0003800000 */
.L_x_10183:
[----:B------:R-:W-:Y:S05]  /*3a80*/  BRA `(.L_x_10185) ;  /* 0xffffffe0008c7947 */ /* 0x000fea000383ffff */
.L_x_10139:
[----:B------:R-:W-:Y:S01]  /*3a90*/  BSSY B1, `(.L_x_10186) ;  /* 0x0000007000017945 */ /* 0x000fe20003800000 */
[----:B------:R-:W-:Y:S01]  /*3aa0*/  MOV R73, R14 ;  /* 0x0000000e00497202 */ /* 0x000fe20000000f00 */
[----:B------:R-:W-:Y:S02]  /*3ab0*/  IMAD.MOV.U32 R74, RZ, RZ, 0x1f ;  /* 0x0000001fff4a7424 */ /* 0x000fe400078e00ff */
[----:B------:R-:W-:-:S07]  /*3ac0*/  IMAD.MOV.U32 R72, RZ, RZ, -0x1 ;  /* 0xffffffffff487424 */ /* 0x000fce00078e00ff */
[----:B01234-:R-:W-:Y:S05]  /*3ad0*/  WARPSYNC.COLLECTIVE R72, `(.L_x_10187) ;  /* 0x0000000048087348 */ /* 0x01ffea0003c00000 */
[----:B------:R0:W0:Y:S02]  /*3ae0*/  SHFL.IDX P3, R72, R71, R73, R74 ;  /* 0x0000004947487389 */ /* 0x000024000006004a */
[----:B01234-:R-:W-:Y:S05]  /*3af0*/  ENDCOLLECTIVE ;  /* 0x000000000000791b */ /* 0x01ffea0003800000 */
.L_x_10187:
[----:B------:R-:W-:Y:S05]  /*3b00*/  BSYNC B1 ;  /* 0x0000000000017941 */ /* 0x000fea0003800000 */
.L_x_10186:
[----:B------:R-:W-:Y:S05]  /*3b10*/  BRA `(.L_x_10188) ;  /* 0xffffffe000807947 */ /* 0x000fea000383ffff */
.L_x_10141:
[----:B------:R-:W-:Y:S01]  /*3b20*/  BSSY B1, `(.L_x_10189) ;  /* 0x0000007000017945 */ /* 0x000fe20003800000 */
[----:B------:R-:W-:Y:S01]  /*3b30*/  MOV R73, R15 ;  /* 0x0000000f00497202 */ /* 0x000fe20000000f00 */
[----:B------:R-:W-:Y:S02]  /*3b40*/  IMAD.MOV.U32 R74, RZ, RZ, 0x1f ;  /* 0x0000001fff4a7424 */ /* 0x000fe400078e00ff */
[----:B------:R-:W-:-:S07]  /*3b50*/  IMAD.MOV.U32 R72, RZ, RZ, -0x1 ;  /* 0xffffffffff487424 */ /* 0x000fce00078e00ff */
[----:B01234-:R-:W-:Y:S05]  /*3b60*/  WARPSYNC.COLLECTIVE R72, `(.L_x_10190) ;  /* 0x0000000048087348 */ /* 0x01ffea0003c00000 */
[----:B------:R0:W0:Y:S02]  /*3b70*/  SHFL.IDX P3, R72, R71, R73, R74 ;  /* 0x0000004947487389 */ /* 0x000024000006004a */
[----:B01234-:R-:W-:Y:S05]  /*3b80*/  ENDCOLLECTIVE ;  /* 0x000000000000791b */ /* 0x01ffea0003800000 */
.L_x_10190:
[----:B------:R-:W-:Y:S05]  /*3b90*/  BSYNC B1 ;  /* 0x0000000000017941 */ /* 0x000fea0003800000 */
.L_x_10189:
[----:B------:R-:W-:Y:S05]  /*3ba0*/  BRA `(.L_x_10191) ;  /* 0xffffffe000747947 */ /* 0x000fea000383ffff */
.L_x_10143:
[----:B------:R-:W-:Y:S01]  /*3bb0*/  BSSY B1, `(.L_x_10192) ;  /* 0x0000007000017945 */ /* 0x000fe20003800000 */
[----:B------:R-:W-:Y:S01]  /*3bc0*/  MOV R73, R28 ;  /* 0x0000001c00497202 */ /* 0x000fe20000000f00 */
[----:B------:R-:W-:Y:S02]  /*3bd0*/  IMAD.MOV.U32 R74, RZ, RZ, 0x1f ;  /* 0x0000001fff4a7424 */ /* 0x000fe400078e00ff */
[----:B------:R-:W-:-:S07]  /*3be0*/  IMAD.MOV.U32 R72, RZ, RZ, -0x1 ;  /* 0xffffffffff487424 */ /* 0x000fce00078e00ff */
[----:B01234-:R-:W-:Y:S05]  /*3bf0*/  WARPSYNC.COLLECTIVE R72, `(.L_x_10193) ;  /* 0x0000000048087348 */ /* 0x01ffea0003c00000 */
[----:B------:R0:W0:Y:S02]  /*3c00*/  SHFL.IDX P3, R72, R71, R73, R74 ;  /* 0x0000004947487389 */ /* 0x000024000006004a */
[----:B01234-:R-:W-:Y:S05]  /*3c10*/  ENDCOLLECTIVE ;  /* 0x000000000000791b */ /* 0x01ffea0003800000 */
.L_x_10193:
[----:B------:R-:W-:Y:S05]  /*3c20*/  BSYNC B1 ;  /* 0x0000000000017941 */ /* 0x000fea0003800000 */
.L_x_10192:
[----:B------:R-:W-:Y:S05]  /*3c30*/  BRA `(.L_x_10194) ;  /* 0xffffffe000687947 */ /* 0x000fea000383ffff */
.L_x_10145:
[----:B------:R-:W-:Y:S01]  /*3c40*/  BSSY B1, `(.L_x_10195) ;  /* 0x0000007000017945 */ /* 0x000fe20003800000 */
[----:B------:R-:W-:Y:S01]  /*3c50*/  MOV R73, R29 ;  /* 0x0000001d00497202 */ /* 0x000fe20000000f00 */
[----:B------:R-:W-:Y:S02]  /*3c60*/  IMAD.MOV.U32 R74, RZ, RZ, 0x1f ;  /* 0x0000001fff4a7424 */ /* 0x000fe400078e00ff */
[----:B------:R-:W-:-:S07]  /*3c70*/  IMAD.MOV.U32 R72, RZ, RZ, -0x1 ;  /* 0xffffffffff487424 */ /* 0x000fce00078e00ff */
[----:B01234-:R-:W-:Y:S05]  /*3c80*/  WARPSYNC.COLLECTIVE R72, `(.L_x_10196) ;  /* 0x0000000048087348 */ /* 0x01ffea0003c00000 */
[----:B------:R0:W0:Y:S02]  /*3c90*/  SHFL.IDX P3, R72, R71, R73, R74 ;  /* 0x0000004947487389 */ /* 0x000024000006004a */
[----:B01234-:R-:W-:Y:S05]  /*3ca0*/  ENDCOLLECTIVE ;  /* 0x000000000000791b */ /* 0x01ffea0003800000 */
.L_x_10196:
[----:B------:R-:W-:Y:S05]  /*3cb0*/  BSYNC B1 ;  /* 0x0000000000017941 */ /* 0x000fea0003800000 */
.L_x_10195:
[----:B------:R-:W-:Y:S05]  /*3cc0*/  BRA `(.L_x_10197) ;  /* 0xffffffe0005c7947 */ /* 0x000fea000383ffff */
.L_x_10147:
[----:B------:R-:W-:Y:S01]  /*3cd0*/  BSSY B1, `(.L_x_10198) ;  /* 0x0000007000017945 */ /* 0x000fe20003800000 */
[----:B------:R-:W-:Y:S01]  /*3ce0*/  MOV R73, R30 ;  /* 0x0000001e00497202 */ /* 0x000fe20000000f00 */
[----:B------:R-:W-:Y:S02]  /*3cf0*/  IMAD.MOV.U32 R74, RZ, RZ, 0x1f ;  /* 0x0000001fff4a7424 */ /* 0x000fe400078e00ff */
[----:B------:R-:W-:-:S07]  /*3d00*/  IMAD.MOV.U32 R72, RZ, RZ, -0x1 ;  /* 0xffffffffff487424 */ /* 0x000fce00078e00ff */
[----:B01234-:R-:W-:Y:S05]  /*3d10*/  WARPSYNC.COLLECTIVE R72, `(.L_x_10199) ;  /* 0x0000000048087348 */ /* 0x01ffea0003c00000 */
[----:B------:R0:W0:Y:S02]  /*3d20*/  SHFL.IDX P3, R72, R71, R73, R74 ;  /* 0x0000004947487389 */ /* 0x000024000006004a */
[----:B01234-:R-:W-:Y:S05]  /*3d30*/  ENDCOLLECTIVE ;  /* 0x000000000000791b */ /* 0x01ffea0003800000 */
.L_x_10199:
[----:B------:R-:W-:Y:S05]  /*3d40*/  BSYNC B1 ;  /* 0x0000000000017941 */ /* 0x000fea0003800000 */
.L_x_10198:
[----:B------:R-:W-:Y:S05]  /*3d50*/  BRA `(.L_x_10200) ;  /* 0xffffffe000507947 */ /* 0x000fea000383ffff */
.L_x_10149:
[----:B------:R-:W-:Y:S01]  /*3d60*/  BSSY B1, `(.L_x_10201) ;  /* 0x0000007000017945 */ /* 0x000fe20003800000 */
[----:B------:R-:W-:Y:S01]  /*3d70*/  MOV R73, R31 ;  /* 0x0000001f00497202 */ /* 0x000fe20000000f00 */
[----:B------:R-:W-:Y:S02]  /*3d80*/  IMAD.MOV.U32 R74, RZ, RZ, 0x1f ;  /* 0x0000001fff4a7424 */ /* 0x000fe400078e00ff */
[----:B------:R-:W-:-:S07]  /*3d90*/  IMAD.MOV.U32 R72, RZ, RZ, -0x1 ;  /* 0xffffffffff487424 */ /* 0x000fce00078e00ff */
[----:B01234-:R-:W-:Y:S05]  /*3da0*/  WARPSYNC.COLLECTIVE R72, `(.L_x_10202) ;  /* 0x0000000048087348 */ /* 0x01ffea0003c00000 */
[----:B------:R0:W0:Y:S02]  /*3db0*/  SHFL.IDX P3, R72, R71, R73, R74 ;  /* 0x0000004947487389 */ /* 0x000024000006004a */
[----:B01234-:R-:W-:Y:S05]  /*3dc0*/  ENDCOLLECTIVE ;  /* 0x000000000000791b */ /* 0x01ffea0003800000 */
.L_x_10202:
[----:B------:R-:W-:Y:S05]  /*3dd0*/  BSYNC B1 ;  /* 0x0000000000017941 */ /* 0x000fea0003800000 */
.L_x_10201:
[----:B------:R-:W-:Y:S05]  /*3de0*/  BRA `(.L_x_10203) ;  /* 0xffffffe000447947 */ /* 0x000fea000383ffff */
.L_x_10151:
[----:B------:R-:W-:Y:S01]  /*3df0*/  BSSY B1, `(.L_x_10204) ;  /* 0x0000007000017945 */ /* 0x000fe20003800000 */
[----:B------:R-:W-:Y:S01]  /*3e00*/  MOV R73, R36 ;  /* 0x0000002400497202 */ /* 0x000fe20000000f00 */
[----:B------:R-:W-:Y:S02]  /*3e10*/  IMAD.MOV.U32 R74, RZ, RZ, 0x1f ;  /* 0x0000001fff4a7424 */ /* 0x000fe400078e00ff */
[----:B------:R-:W-:-:S07]  /*3e20*/  IMAD.MOV.U32 R72, RZ, RZ, -0x1 ;  /* 0xffffffffff487424 */ /* 0x000fce00078e00ff */
[----:B01234-:R-:W-:Y:S05]  /*3e30*/  WARPSYNC.COLLECTIVE R72, `(.L_x_10205) ;  /* 0x0000000048087348 */ /* 0x01ffea0003c00000 */
[----:B------:R0:W0:Y:S02]  /*3e40*/  SHFL.IDX P3, R72, R71, R73, R74 ;  /* 0x0000004947487389 */ /* 0x000024000006004a */
[----:B01234-:R-:W-:Y:S05]  /*3e50*/  ENDCOLLECTIVE ;  /* 0x000000000000791b */ /* 0x01ffea0003800000 */
.L_x_10205:
[----:B------:R-:W-:Y:S05]  /*3e60*/  BSYNC B1 ;  /* 0x0000000000017941 */ /* 0x000fea0003800000 */
.L_x_10204:
[----:B------:R-:W-:Y:S05]  /*3e70*/  BRA `(.L_x_10206) ;  /* 0xffffffe000387947 */ /* 0x000fea000383ffff */
.L_x_10153:
[----:B------:R-:W-:Y:S01]  /*3e80*/  BSSY B1, `(.L_x_10207) ;  /* 0x0000007000017945 */ /* 0x000fe20003800000 */
[----:B------:R-:W-:Y:S01]  /*3e90*/  MOV R73, R37 ;  /* 0x0000002500497202 */ /* 0x000fe20000000f00 */
[----:B------:R-:W-:Y:S02]  /*3ea0*/  IMAD.MOV.U32 R74, RZ, RZ, 0x1f ;  /* 0x0000001fff4a7424 */ /* 0x000fe400078e00ff */
[----:B------:R-:W-:-:S07]  /*3eb0*/  IMAD.MOV.U32 R72, RZ, RZ, -0x1 ;  /* 0xffffffffff487424 */ /* 0x000fce00078e00ff */
[----:B01234-:R-:W-:Y:S05]  /*3ec0*/  WARPSYNC.COLLECTIVE R72, `(.L_x_10208) ;  /* 0x0000000048087348 */ /* 0x01ffea0003c00000 */
[----:B------:R0:W0:Y:S02]  /*3ed0*/  SHFL.IDX P3, R72, R71, R73, R74 ;  /* 0x0000004947487389 */ /* 0x000024000006004a */
[----:B01234-:R-:W-:Y:S05]  /*3ee0*/  ENDCOLLECTIVE ;  /* 0x000000000000791b */ /* 0x01ffea0003800000 */
.L_x_10208:
[----:B------:R-:W-:Y:S05]  /*3ef0*/  BSYNC B1 ;  /* 0x0000000000017941 */ /* 0x000fea0003800000 */
.L_x_10207:
[----:B------:R-:W-:Y:S05]  /*3f00*/  BRA `(.L_x_10209) ;  /* 0xffffffe0002c7947 */ /* 0x000fea000383ffff */
.L_x_10155:
[----:B------:R-:W-:Y:S01]  /*3f10*/  BSSY B1, `(.L_x_10210) ;  /* 0x0000007000017945 */ /* 0x000fe20003800000 */
[----:B------:R-:W-:Y:S01]  /*3f20*/  MOV R73, R38 ;  /* 0x0000002600497202 */ /* 0x000fe20000000f00 */
[----:B------:R-:W-:Y:S02]  /*3f30*/  IMAD.MOV.U32 R74, RZ, RZ, 0x1f ;  /* 0x0000001fff4a7424 */ /* 0x000fe400078e00ff */
[----:B------:R-:W-:-:S07]  /*3f40*/  IMAD.MOV.U32 R72, RZ, RZ, -0x1 ;  /* 0xffffffffff487424 */ /* 0x000fce00078e00ff */
[----:B01234-:R-:W-:Y:S05]  /*3f50*/  WARPSYNC.COLLECTIVE R72, `(.L_x_10211) ;  /* 0x0000000048087348 */ /* 0x01ffea0003c00000 */
[----:B------:R0:W0:Y:S02]  /*3f60*/  SHFL.IDX P3, R72, R71, R73, R74 ;  /* 0x0000004947487389 */ /* 0x000024000006004a */
[----:B01234-:R-:W-:Y:S05]  /*3f70*/  ENDCOLLECTIVE ;  /* 0x000000000000791b */ /* 0x01ffea0003800000 */
.L_x_10211:
[----:B------:R-:W-:Y:S05]  /*3f80*/  BSYNC B1 ;  /* 0x0000000000017941 */ /* 0x000fea0003800000 */
.L_x_10210:
[----:B------:R-:W-:Y:S01]  /*3f90*/  MOV R70, R72 ;  /* 0x0000004800467202 */ /* 0x000fe20000000f00 */
[----:B------:R-:W-:Y:S06]  /*3fa0*/  BRA `(.L_x_10212) ;  /* 0xffffffe0001c7947 */ /* 0x000fec000383ffff */
        .weak           $__internal_213_$__cuda_sm20_div_s16
        .type           $__internal_213_$__cuda_sm20_div_s16,@function
        .size           $__internal_213_$__cuda_sm20_div_s16,(.L_x_38716 - $__internal_213_$__cuda_sm20_div_s16)
$__internal_213_$__cuda_sm20_div_s16:
        /* <DEDUP_REMOVED lines=23> */
[----:B------:R-:W-:Y:S05]  /*4120*/  RET.REL.NODEC R16 `(_Z9cuda_gemmIiLi128ELi4ELi1ELi32ELi64ELi64ELi64ELi0ELi0EEviiiPT_S1_S1_iii) ;  /* 0xffffffbc10b47950 */ /* 0x000fea0003c3ffff */
.L_x_10213:
        /* <DEDUP_REMOVED lines=13> */
.L_x_38716:


//--------------------- .text._Z9cuda_gemmIiLi128ELi4ELi1ELi32ELi32ELi32ELi64ELi1ELi1EEviiiPT_S1_S1_iii --------------------------
	.section	.text._Z9cuda_gemmIiLi128ELi4ELi1ELi32ELi32ELi32ELi64ELi1ELi1EEviiiPT_S1_S1_iii,"ax",@progbits
	.align	128
        .global         _Z9cuda_gemmIiLi128ELi4ELi1ELi32ELi32ELi32ELi64ELi1ELi1EEviiiPT_S1_S1_iii
        .type           _Z9cuda_gemmIiLi128ELi4ELi1ELi32ELi32ELi32ELi64ELi1ELi1EEviiiPT_S1_S1_iii,@function
        .size           _Z9cuda_gemmIiLi128ELi4ELi1ELi32ELi32ELi32ELi64ELi1ELi1EEviiiPT_S1_S1_iii,(.L_x_39447 - _Z9cuda_gemmIiLi128ELi4ELi1ELi32ELi32ELi32ELi64ELi1ELi1EEviiiPT_S1_S1_iii)
        .other          _Z9cuda_gemmIiLi128ELi4ELi1ELi32ELi32ELi32ELi64ELi1ELi1EEviiiPT_S1_S1_iii,@"STO_CUDA_ENTRY STV_DEFAULT"
_Z9cuda_gemmIiLi128ELi4ELi1ELi32ELi32ELi32ELi64ELi1ELi1EEviiiPT_S1_S1_iii:
.text._Z9cuda_gemmIiLi128ELi4ELi1ELi32ELi32ELi32ELi64ELi1ELi1EEviiiPT_S1_S1_iii:
        /* <DEDUP_REMOVED lines=18> */
[C---:B-1----:R-:W-:Y:S01]  /*0120*/  SHF.L.U32 R2, R10.reuse, 0x2, RZ ;  /* 0x000000020a027819 */ /* 0x042fe200000006ff */
[----:B------:R-:W-:-:S06]  /*0130*/  VIADD R3, R10, UR9 ;  /* 0x000000090a037c36 */ /* 0x000fcc0008000000 */
[----:B0-----:R-:W0:Y:S01]  /*0140*/  MUFU.RCP R8, R8 ;  /* 0x0000000800087308 */ /* 0x001e220000001000 */
[----:B------:R-:W-:Y:S01]  /*0150*/  SHF.R.U32.HI R29, RZ, 0x1, R10 ;  /* 0x00000001ff1d7819 */ /* 0x000fe2000001160a */
[C---:B------:R-:W-:Y:S01]  /*0160*/  IMAD.SHL.U32 R28, R10.reuse, 0x40, RZ ;  /* 0x000000400a1c7824 */ /* 0x040fe200078e00ff */
[----:B------:R-:W-:Y:S02]  /*0170*/  SHF.L.U32 R30, R10, 0x4, RZ ;  /* 0x000000040a1e7819 */ /* 0x000fe400000006ff */
[----:B------:R-:W-:Y:S02]  /*0180*/  ISETP.GE.U32.AND P0, PT, R3, 0x20, PT ;  /* 0x000000200300780c */ /* 0x000fe40003f06070 */
[----:B------:R-:W-:Y:S01]  /*0190*/  LOP3.LUT R28, R28, 0x40, RZ, 0xc0, !PT ;  /* 0x000000401c1c7812 */ /* 0x000fe200078ec0ff */
[----:B--2---:R-:W1:Y:S01]  /*01a0*/  MUFU.RCP R9, R9 ;  /* 0x0000000900097308 */ /* 0x004e620000001000 */
[----:B0-----:R-:W-:-:S07]  /*01b0*/  IADD3 R4, PT, PT, R8, 0xffffffe, RZ ;  /* 0x0ffffffe08047810 */ /* 0x001fce0007ffe0ff */
[----:B------:R0:W2:Y:S01]  /*01c0*/  F2I.FTZ.U32.TRUNC.NTZ R5, R4 ;  /* 0x0000000400057305 */ /* 0x0000a2000021f000 */
[----:B-1----:R-:W-:Y:S01]  /*01d0*/  VIADD R6, R9, 0xffffffe ;  /* 0x0ffffffe09067836 */ /* 0x002fe20000000000 */
[----:B------:R-:W-:-:S06]  /*01e0*/  IADD3 R9, PT, PT, R2, UR8, RZ ;  /* 0x0000000802097c10 */ /* 0x000fcc000fffe0ff */
[----:B------:R1:W4:Y:S01]  /*01f0*/  F2I.FTZ.U32.TRUNC.NTZ R7, R6 ;  /* 0x0000000600077305 */ /* 0x000322000021f000 */
[C---:B------:R-:W-:Y:S02]  /*0200*/  ISETP.GE.U32.AND P1, PT, R9.reuse, 0x20, PT ;  /* 0x000000200900780c */ /* 0x040fe40003f26070 */
[----:B0-----:R-:W-:Y:S01]  /*0210*/  VIMNMX.U32 R4, PT, PT, R9, 0x20, !PT ;  /* 0x0000002009047848 */ /* 0x001fe20007fe0000 */
[----:B--2---:R-:W-:Y:S02]  /*0220*/  IMAD.MOV R13, RZ, RZ, -R5 ;  /* 0x000000ffff0d7224 */ /* 0x004fe400078e0a05 */
[----:B-1----:R-:W-:Y:S02]  /*0230*/  HFMA2 R6, -RZ, RZ, 0, 0 ;  /* 0x00000000ff067431 */ /* 0x002fe400000001ff */
[----:B------:R-:W-:Y:S02]  /*0240*/  IMAD R13, R13, UR9, RZ ;  /* 0x000000090d0d7c24 */ /* 0x000fe4000f8e02ff */
[----:B----4-:R-:W-:-:S04]  /*0250*/  IMAD R11, R11, R7, RZ ;  /* 0x000000070b0b7224 */ /* 0x010fc800078e02ff */
[----:B------:R-:W-:Y:S01]  /*0260*/  IMAD.HI.U32 R8, R7, R11, R6 ;  /* 0x0000000b07087227 */ /* 0x000fe200078e0006 */
[----:B------:R-:W-:Y:S02]  /*0270*/  SEL R11, RZ, 0x1, P1 ;  /* 0x00000001ff0b7807 */ /* 0x000fe40000800000 */
[----:B------:R-:W-:Y:S02]  /*0280*/  VIMNMX.U32 R6, PT, PT, R3, 0x20, !PT ;  /* 0x0000002003067848 */ /* 0x000fe40007fe0000 */
[----:B------:R-:W-:Y:S01]  /*0290*/  IADD3 R9, PT, PT, R4, -R9, -R11 ;  /* 0x8000000904097210 */ /* 0x000fe20007ffe80b */
[----:B------:R-:W-:Y:S01]  /*02a0*/  IMAD.MOV.U32 R4, RZ, RZ, RZ ;  /* 0x000000ffff047224 */ /* 0x000fe200078e00ff */
[----:B------:R-:W-:-:S03]  /*02b0*/  SEL R7, RZ, 0x1, P0 ;  /* 0x00000001ff077807 */ /* 0x000fc60000000000 */
[----:B------:R-:W-:Y:S01]  /*02c0*/  IMAD.HI.U32 R5, R5, R13, R4 ;  /* 0x0000000d05057227 */ /* 0x000fe200078e0004 */
[----:B------:R-:W-:Y:S02]  /*02d0*/  IADD3 R6, PT, PT, R6, -R3, -R7 ;  /* 0x8000000306067210 */ /* 0x000fe40007ffe807 */
[----:B------:R-:W0:Y:S01]  /*02e0*/  S2R R3, SR_CTAID.Z ;  /* 0x0000000000037919 */ /* 0x000e220000002700 */
[----:B------:R-:W-:-:S04]  /*02f0*/  IMAD.HI.U32 R12, R8, R9, RZ ;  /* 0x00000009080c7227 */ /* 0x000fc800078e00ff */
[----:B------:R-:W-:Y:S01]  /*0300*/  IMAD.HI.U32 R8, R5, R6, RZ ;  /* 0x0000000605087227 */ /* 0x000fe200078e00ff */
[----:B------:R-:W-:-:S03]  /*0310*/  IADD3 R4, PT, PT, -R12, RZ, RZ ;  /* 0x000000ff0c047210 */ /* 0x000fc60007ffe1ff */
[----:B------:R-:W-:Y:S02]  /*0320*/  IMAD.MOV R5, RZ, RZ, -R8 ;  /* 0x000000ffff057224 */ /* 0x000fe400078e0a08 */
[----:B------:R-:W-:Y:S01]  /*0330*/  IMAD R9, R4, UR8, R9 ;  /* 0x0000000804097c24 */ /* 0x000fe2000f8e0209 */
[----:B------:R-:W-:Y:S01]  /*0340*/  LOP3.LUT R4, R10, 0xf, RZ, 0xc0, !PT ;  /* 0x0000000f0a047812 */ /* 0x000fe200078ec0ff */
[----:B------:R-:W-:Y:S01]  /*0350*/  IMAD R6, R5, UR9, R6 ;  /* 0x0000000905067c24 */ /* 0x000fe2000f8e0206 */
[----:B------:R-:W-:Y:S01]  /*0360*/  MOV R5, UR5 ;  /* 0x0000000500057c02 */ /* 0x000fe20008000f00 */
[----:B------:R-:W-:Y:S01]  /*0370*/  UIADD3 UR5, UPT, UPT, UR4, 0x900, URZ ;  /* 0x0000090004057890 */ /* 0x000fe2000fffe0ff */
[----:B------:R-:W-:Y:S01]  /*0380*/  ISETP.GE.U32.AND P3, PT, R9, UR8, PT ;  /* 0x0000000809007c0c */ /* 0x000fe2000bf66070 */
[----:B------:R-:W-:Y:S01]  /*0390*/  UIADD3 UR4, UPT, UPT, UR4, 0x880, URZ ;  /* 0x0000088004047890 */ /* 0x000fe2000fffe0ff */
[----:B------:R-:W-:Y:S01]  /*03a0*/  ISETP.GE.U32.AND P0, PT, R6, UR9, PT ;  /* 0x0000000906007c0c */ /* 0x000fe2000bf06070 */
[----:B------:R-:W-:-:S02]  /*03b0*/  ULEA UR5, UR6, UR5, 0x18 ;  /* 0x0000000506057291 */ /* 0x000fc4000f8ec0ff */
[----:B------:R-:W-:-:S08]  /*03c0*/  ULEA UR4, UR6, UR4, 0x18 ;  /* 0x0000000406047291 */ /* 0x000fd0000f8ec0ff */
[----:B------:R-:W-:Y:S01]  /*03d0*/  @P3 IADD3 R9, PT, PT, R9, -UR8, RZ ;  /* 0x8000000809093c10 */ /* 0x000fe2000fffe0ff */
[----:B------:R-:W-:Y:S02]  /*03e0*/  @P3 VIADD R12, R12, 0x1 ;  /* 0x000000010c0c3836 */ /* 0x000fe40000000000 */
[----:B------:R-:W-:Y:S01]  /*03f0*/  @P0 VIADD R6, R6, -UR9 ;  /* 0x8000000906060c36 */ /* 0x000fe20008000000 */
[----:B------:R-:W-:Y:S01]  /*0400*/  ISETP.GE.U32.AND P4, PT, R9, UR8, PT ;  /* 0x0000000809007c0c */ /* 0x000fe2000bf86070 */
[----:B------:R-:W-:Y:S01]  /*0410*/  @P0 VIADD R8, R8, 0x1 ;  /* 0x0000000108080836 */ /* 0x000fe20000000000 */
[----:B0-----:R-:W-:Y:S01]  /*0420*/  LEA R3, R3, R4, 0xa ;  /* 0x0000000403037211 */ /* 0x001fe200078e50ff */
[--C-:B------:R-:W-:Y:S01]  /*0430*/  IMAD R9, R29, 0x84, R5.reuse ;  /* 0x000000841d097824 */ /* 0x100fe200078e0205 */
[----:B------:R-:W-:Y:S01]  /*0440*/  ISETP.GE.U32.AND P1, PT, R6, UR9, PT ;  /* 0x0000000906007c0c */ /* 0x000fe2000bf26070 */
[----:B------:R-:W-:Y:S01]  /*0450*/  IMAD R4, R4, 0x84, R5 ;  /* 0x0000008404047824 */ /* 0x000fe200078e0205 */
[----:B------:R-:W-:-:S02]  /*0460*/  LOP3.LUT R6, R2, 0x7c, RZ, 0xc0, !PT ;  /* 0x0000007c02067812 */ /* 0x000fc400078ec0ff */
[----:B------:R-:W-:Y:S02]  /*0470*/  LEA R29, R29, UR5, 0x2 ;  /* 0x000000051d1d7c11 */ /* 0x000fe4000f8e10ff */
[----:B------:R-:W-:-:S03]  /*0480*/  IADD3 R9, PT, PT, R9, R6, RZ ;  /* 0x0000000609097210 */ /* 0x000fc60007ffe0ff */
[----:B------:R-:W-:Y:S02]  /*0490*/  @P4 IADD3 R12, PT, PT, R12, 0x1, RZ ;  /* 0x000000010c0c4810 */ /* 0x000fe40007ffe0ff */
[----:B------:R-:W-:Y:S02]  /*04a0*/  @!P5 LOP3.LUT R12, RZ, UR8, RZ, 0x33, !PT ;  /* 0x00000008ff0cdc12 */ /* 0x000fe4000f8e33ff */
[----:B------:R-:W-:Y:S01]  /*04b0*/  @P1 VIADD R8, R8, 0x1 ;  /* 0x0000000108081836 */ /* 0x000fe20000000000 */
[----:B------:R-:W-:Y:S02]  /*04c0*/  @!P2 LOP3.LUT R8, RZ, UR9, RZ, 0x33, !PT ;  /* 0x00000009ff08ac12 */ /* 0x000fe4000f8e33ff */
[----:B------:R-:W-:Y:S01]  /*04d0*/  IMAD.IADD R5, R11, 0x1, R12 ;  /* 0x000000010b057824 */ /* 0x000fe200078e020c */
[----:B------:R-:W-:Y:S01]  /*04e0*/  IADD3 R11, PT, PT, R2, UR5, RZ ;  /* 0x00000005020b7c10 */ /* 0x000fe2000fffe0ff */
[C---:B------:R-:W-:Y:S01]  /*04f0*/  VIADD R12, R30.reuse, UR4 ;  /* 0x000000041e0c7c36 */ /* 0x040fe20008000000 */
[----:B------:R-:W-:Y:S01]  /*0500*/  IADD3 R6, PT, PT, R7, R8, RZ ;  /* 0x0000000807067210 */ /* 0x000fe20007ffe0ff */
[----:B------:R-:W-:Y:S01]  /*0510*/  IMAD.U32 R7, RZ, RZ, UR7 ;  /* 0x00000007ff077e24 */ /* 0x000fe2000f8e00ff */
[----:B------:R-:W-:-:S04]  /*0520*/  LOP3.LUT R8, R30, 0x10, RZ, 0xc0, !PT ;  /* 0x000000101e087812 */ /* 0x000fc800078ec0ff */
[C---:B------:R-:W-:Y:S02]  /*0530*/  LOP3.LUT R53, R8.reuse, 0xf, RZ, 0xfc, !PT ;  /* 0x0000000f08357812 */ /* 0x040fe400078efcff */
[C---:B------:R-:W-:Y:S02]  /*0540*/  LOP3.LUT R52, R8.reuse, 0xe, RZ, 0xfc, !PT ;  /* 0x0000000e08347812 */ /* 0x040fe400078efcff */
[C---:B------:R-:W-:Y:S02]  /*0550*/  LOP3.LUT R50, R8.reuse, 0xd, RZ, 0xfc, !PT ;  /* 0x0000000d08327812 */ /* 0x040fe400078efcff */
[C---:B------:R-:W-:Y:S02]  /*0560*/  LOP3.LUT R49, R8.reuse, 0xc, RZ, 0xfc, !PT ;  /* 0x0000000c08317812 */ /* 0x040fe400078efcff */
        /* <DEDUP_REMOVED lines=10> */
[----:B---3--:R-:W-:-:S07]  /*0610*/  LOP3.LUT R31, R8, 0x1, RZ, 0xfc, !PT ;  /* 0x00000001081f7812 */ /* 0x008fce00078efcff */
.L_x_10236:
        /* <DEDUP_REMOVED lines=20> */
.L_x_10217:
[----:B------:R-:W-:Y:S05]  /*0760*/  BSYNC.RECONVERGENT B1 ;  /* 0x0000000000017941 */ /* 0x000fea0003800200 */
.L_x_10216:
[----:B------:R-:W-:Y:S05]  /*0770*/  @!P2 BRA `(.L_x_10215) ;  /* 0x000000000040a947 */ /* 0x000fea0003800000 */
[----:B------:R-:W1:Y:S01]  /*0780*/  S2UR UR7, SR_CgaCtaId ;  /* 0x00000000000779c3 */ /* 0x000e620000008800 */
[----:B------:R-:W-:Y:S02]  /*0790*/  UMOV UR6, 0x400 ;  /* 0x0000040000067882 */ /* 0x000fe40000000000 */
[----:B------:R-:W-:-:S04]  /*07a0*/  UIADD3 UR6, UPT, UPT, UR6, 0x900, URZ ;  /* 0x0000090006067890 */ /* 0x000fc8000fffe0ff */
[----:B-1----:R-:W-:-:S06]  /*07b0*/  ULEA UR6, UR7, UR6, 0x18 ;  /* 0x0000000607067291 */ /* 0x002fcc000f8ec0ff */
[----:B0-----:R-:W-:-:S07]  /*07c0*/  LEA R13, R12, UR6, 0x2 ;  /* 0x000000060c0d7c11 */ /* 0x001fce000f8e10ff */
.L_x_10218:
        /* <DEDUP_REMOVED lines=11> */
.L_x_10215:
[----:B------:R-:W-:Y:S05]  /*0880*/  BSYNC.RECONVERGENT B0 ;  /* 0x0000000000007941 */ /* 0x000fea0003800200 */
.L_x_10214:
[----:B------:R-:W-:Y:S01]  /*0890*/  ISETP.GT.U32.AND P1, PT, R10, 0x7, PT ;  /* 0x000000070a00780c */ /* 0x000fe20003f24070 */
[----:B------:R-:W-:-:S12]  /*08a0*/  BSSY.RECONVERGENT B0, `(.L_x_10219) ;  /* 0x0000042000007945 */ /* 0x000fd80003800200 */
[----:B------:R-:W-:Y:S05]  /*08b0*/  @P1 BRA `(.L_x_10220) ;  /* 0x0000000400001947 */ /* 0x000fea0003800000 */
[C---:B------:R-:W-:Y:S01]  /*08c0*/  LOP3.LUT R18, R5.reuse, 0x3, RZ, 0xc0, !PT ;  /* 0x0000000305127812 */ /* 0x040fe200078ec0ff */
[----:B------:R-:W-:Y:S01]  /*08d0*/  BSSY.RECONVERGENT B1, `(.L_x_10221) ;  /* 0x000001d000017945 */ /* 0x000fe20003800200 */
[----:B------:R-:W-:Y:S01]  /*08e0*/  ISETP.GE.U32.AND P3, PT, R5, 0x3, PT ;  /* 0x000000030500780c */ /* 0x000fe20003f66070 */
[----:B------:R-:W-:Y:S01]  /*08f0*/  IMAD.MOV.U32 R32, RZ, RZ, R2 ;  /* 0x000000ffff207224 */ /* 0x000fe200078e0002 */
[----:B------:R-:W-:-:S13]  /*0900*/  ISETP.NE.AND P2, PT, R18, 0x3, PT ;  /* 0x000000031200780c */ /* 0x000fda0003f45270 */
[----:B------:R-:W-:Y:S05]  /*0910*/  @!P2 BRA `(.L_x_10222) ;  /* 0x000000000060a947 */ /* 0x000fea0003800000 */
[----:B------:R-:W2:Y:S01]  /*0920*/  LDC.64 R16, c[0x0][0x390] ;  /* 0x0000e400ff107b82 */ /* 0x000ea20000000a00 */
[----:B0-----:R-:W-:-:S05]  /*0930*/  LEA R13, R7, R2, 0x5 ;  /* 0x00000002070d7211 */ /* 0x001fca00078e28ff */
[----:B--2---:R-:W-:-:S06]  /*0940*/  IMAD.WIDE R12, R13, 0x4, R16 ;  /* 0x000000040d0c7825 */ /* 0x004fcc00078e0210 */
[----:B-1----:R-:W2:Y:S01]  /*0950*/  LDG.E.128 R12, desc[UR10][R12.64] ;  /* 0x0000000a0c0c7981 */ /* 0x002ea2000c1e1d00 */
[----:B------:R-:W-:Y:S01]  /*0960*/  ISETP.NE.AND P2, PT, R18, RZ, PT ;  /* 0x000000ff1200720c */ /* 0x000fe20003f45270 */
[----:B------:R-:W-:Y:S02]  /*0970*/  VIADD R32, R2, UR8 ;  /* 0x0000000802207c36 */ /* 0x000fe40008000000 */
[----:B--2---:R2:W-:Y:S10]  /*0980*/  STS.128 [R30+UR4], R12 ;  /* 0x0000000c1e007988 */ /* 0x0045f40008000c04 */
[----:B------:R-:W-:Y:S05]  /*0990*/  @!P2 BRA `(.L_x_10222) ;  /* 0x000000000040a947 */ /* 0x000fea0003800000 */
[----:B------:R-:W-:Y:S01]  /*09a0*/  ISETP.NE.AND P2, PT, R18, 0x1, PT ;  /* 0x000000011200780c */ /* 0x000fe20003f45270 */
[----:B--2---:R-:W-:Y:S01]  /*09b0*/  IMAD R13, R7, 0x20, R32 ;  /* 0x00000020070d7824 */ /* 0x004fe200078e0220 */
[----:B------:R-:W-:Y:S01]  /*09c0*/  IADD3 R22, PT, PT, R32, UR8, RZ ;  /* 0x0000000820167c10 */ /* 0x000fe2000fffe0ff */
[----:B------:R-:W-:Y:S02]  /*09d0*/  VIADD R21, R30, UR4 ;  /* 0x000000041e157c36 */ /* 0x000fe40008000000 */
[----:B------:R-:W-:-:S08]  /*09e0*/  IMAD.WIDE R12, R13, 0x4, R16 ;  /* 0x000000040d0c7825 */ /* 0x000fd000078e0210 */
[----:B------:R-:W-:-:S05]  /*09f0*/  @P2 LEA R15, R7, R22, 0x5 ;  /* 0x00000016070f2211 */ /* 0x000fca00078e28ff */
        /* <DEDUP_REMOVED lines=10> */
.L_x_10222:
[----:B------:R-:W-:Y:S05]  /*0aa0*/  BSYNC.RECONVERGENT B1 ;  /* 0x0000000000017941 */ /* 0x000fea0003800200 */
.L_x_10221:
[----:B------:R-:W-:Y:S05]  /*0ab0*/  @!P3 BRA `(.L_x_10220) ;  /* 0x000000000080b947 */ /* 0x000fea0003800000 */
[----:B------:R-:W3:Y:S01]  /*0ac0*/  S2R R33, SR_CgaCtaId ;  /* 0x0000000000217919 */ /* 0x000ee20000008800 */
[----:B--2-4-:R-:W-:-:S04]  /*0ad0*/  MOV R12, 0x400 ;  /* 0x00000400000c7802 */ /* 0x014fc80000000f00 */
[----:B------:R-:W-:-:S04]  /*0ae0*/  IADD3 R12, PT, PT, R12, 0x880, RZ ;  /* 0x000008800c0c7810 */ /* 0x000fc80007ffe0ff */
[----:B---3--:R-:W-:-:S07]  /*0af0*/  LEA R33, R33, R12, 0x18 ;  /* 0x0000000c21217211 */ /* 0x008fce00078ec0ff */
.L_x_10223:
        /* <DEDUP_REMOVED lines=28> */
.L_x_10220:
[----:B------:R-:W-:Y:S05]  /*0cc0*/  BSYNC.RECONVERGENT B0 ;  /* 0x0000000000007941 */ /* 0x000fea0003800200 */
.L_x_10219:
[----:B------:R-:W-:Y:S01]  /*0cd0*/  BSSY.RECONVERGENT B0, `(.L_x_10224) ;  /* 0x000000c000007945 */ /* 0x000fe20003800200 */
[----:B012-4-:R-:W-:-:S07]  /*0ce0*/  SHF.R.U32.HI R14, RZ, 0x4, R10 ;  /* 0x00000004ff0e7819 */ /* 0x017fce000001160a */
.L_x_10225:
[----:B0-----:R-:W0:Y:S01]  /*0cf0*/  LDC.64 R34, c[0x0][0x398] ;  /* 0x0000e600ff227b82 */ /* 0x001e220000000a00 */
        /* <DEDUP_REMOVED lines=10> */
.L_x_10224:
[----:B------:R-:W-:Y:S06]  /*0da0*/  BAR.SYNC.DEFER_BLOCKING 0x0 ;  /* 0x0000000000007b1d */ /* 0x000fec0000010000 */
        /* <DEDUP_REMOVED lines=10> */
[----:B--2---:R-:W0:Y:S02]  /*0e50*/  SHFL.IDX PT, R41, R32, R8, 0x1f ;  /* 0x00001f0820297589 */ /* 0x004e2400000e0000 */
        /* <DEDUP_REMOVED lines=9> */
[----:B------:R-:W0:Y:S01]  /*0ef0*/  SHFL.IDX PT, R24, R32, R42, 0x1f ;  /* 0x00001f2a20187589 */ /* 0x000e2200000e0000 */
[----:B----4-:R-:W-:-:S03]  /*0f00*/  IMAD R20, R20, R25, R27 ;  /* 0x0000001914147224 */ /* 0x010fc600078e021b */
[----:B------:R-:W2:Y:S04]  /*0f10*/  SHFL.IDX PT, R25, R32, R43, 0x1f ;  /* 0x00001f2b20197589 */ /* 0x000ea800000e0000 */
[----:B------:R-:W3:Y:S01]  /*0f20*/  SHFL.IDX PT, R41, R32, R45, 0x1f ;  /* 0x00001f2d20297589 */ /* 0x000ee200000e0000 */
[----:B0-----:R-:W-:-:S03]  /*0f30*/  IMAD R21, R21, R24, R20 ;  /* 0x0000001815157224 */ /* 0x001fc600078e0214 */
[----:B------:R-:W0:Y:S01]  /*0f40*/  SHFL.IDX PT, R20, R32, R46, 0x1f ;  /* 0x00001f2e20147589 */ /* 0x000e2200000e0000 */
[----:B--2---:R-:W-:-:S03]  /*0f50*/  IMAD R22, R22, R25, R21 ;  /* 0x0000001916167224 */ /* 0x004fc600078e0215 */
[----:B------:R-:W2:Y:S01]  /*0f60*/  SHFL.IDX PT, R24, R32, R47, 0x1f ;  /* 0x00001f2f20187589 */ /* 0x000ea200000e0000 */
[----:B------:R-:W-:-:S03]  /*0f70*/  IMAD R23, R23, R26, R22 ;  /* 0x0000001a17177224 */ /* 0x000fc600078e0216 */
[----:B------:R-:W4:Y:S01]  /*0f80*/  SHFL.IDX PT, R22, R32, R48, 0x1f ;  /* 0x00001f3020167589 */ /* 0x000f2200000e0000 */
[----:B---3--:R-:W-:-:S03]  /*0f90*/  IMAD R23, R16, R41, R23 ;  /* 0x0000002910177224 */ /* 0x008fc600078e0217 */
[----:B------:R-:W3:Y:S04]  /*0fa0*/  SHFL.IDX PT, R41, R32, R49, 0x1f ;  /* 0x00001f3120297589 */ /* 0x000ee800000e0000 */
[----:B------:R-:W5:Y:S04]  /*0fb0*/  SHFL.IDX PT, R16, R32, R50, 0x1f ;  /* 0x00001f3220107589 */ /* 0x000f6800000e0000 */
[----:B------:R-:W1:Y:S01]  /*0fc0*/  SHFL.IDX PT, R21, R32, R52, 0x1f ;  /* 0x00001f3420157589 */ /* 0x000e6200000e0000 */
[----:B0-----:R-:W-:-:S03]  /*0fd0*/  IMAD R17, R17, R20, R23 ;  /* 0x0000001411117224 */ /* 0x001fc600078e0217 */
[----:B------:R0:W0:Y:S01]  /*0fe0*/  SHFL.IDX PT, R20, R32, R53, 0x1f ;  /* 0x00001f3520147589 */ /* 0x00002200000e0000 */
[----:B--2---:R-:W-:-:S04]  /*0ff0*/  IMAD R17, R18, R24, R17 ;  /* 0x0000001812117224 */ /* 0x004fc800078e0211 */
[----:B----4-:R-:W-:-:S04]  /*1000*/  IMAD R17, R19, R22, R17 ;  /* 0x0000001613117224 */ /* 0x010fc800078e0211 */
[----:B---3--:R-:W-:-:S04]  /*1010*/  IMAD R12, R12, R41, R17 ;  /* 0x000000290c0c7224 */ /* 0x008fc800078e0211 */
[----:B-----5:R-:W-:-:S04]  /*1020*/  IMAD R12, R13, R16, R12 ;  /* 0x000000100d0c7224 */ /* 0x020fc800078e020c */
[----:B-1----:R-:W-:-:S07]  /*1030*/  IMAD R12, R14, R21, R12 ;  /* 0x000000150e0c7224 */ /* 0x002fce00078e020c */
.L_x_10253:
[----:B------:R-:W-:Y:S01]  /*1040*/  @!P2 LDS R14, [R29] ;  /* 0x000000001d0ea984 */ /* 0x000fe20000000800 */
[----:B0-----:R-:W-:Y:S01]  /*1050*/  IMAD R12, R15, R20, R12 ;  /* 0x000000140f0c7224 */ /* 0x001fe200078e020c */
[----:B------:R-:W-:Y:S05]  /*1060*/  WARPSYNC.ALL ;  /* 0x0000000000007948 */ /* 0x000fea0003800000 */
[----:B------:R-:W0:Y:S02]  /*1070*/  SHFL.DOWN PT, R13, R12, 0x1, 0x1e1f ;  /* 0x083e1f000c0d7f89 */ /* 0x000e2400000e0000 */
[----:B0-----:R-:W-:-:S05]  /*1080*/  @!P2 IADD3 R14, PT, PT, R14, R13, R12 ;  /* 0x0000000d0e0ea210 */ /* 0x001fca0007ffe00c */
[----:B------:R1:W-:Y:S02]  /*1090*/  @!P2 STS [R29], R14 ;  /* 0x0000000e1d00a388 */ /* 0x0003e40000000800 */
.L_x_10226:
[----:B-1----:R-:W-:-:S07]  /*10a0*/  SHF.R.U32.HI R14, RZ, 0x4, R10 ;  /* 0x00000004ff0e7819 */ /* 0x002fce000001160a */
.L_x_10228:
[----:B------:R-:W-:-:S04]  /*10b0*/  IMAD R13, R14, 0x20, R3 ;  /* 0x000000200e0d7824 */ /* 0x000fc800078e0203 */
[----:B01----:R-:W-:-:S06]  /*10c0*/  IMAD.WIDE.U32 R12, R13, 0x4, R34 ;  /* 0x000000040d0c7825 */ /* 0x003fcc00078e0022 */
        /* <DEDUP_REMOVED lines=10> */
[----:B------:R-:W-:Y:S01]  /*1170*/  UMOV UR6, 0xffffffff ;  /* 0xffffffff00067882 */ /* 0x000fe20000000000 */
[----:B------:R-:W-:Y:S02]  /*1180*/  LOP3.LUT R33, R10, 0x1, RZ, 0xc0, !PT ;  /* 0x000000010a217812 */ /* 0x000fe400078ec0ff */
[----:B-1----:R0:W1:Y:S02]  /*1190*/  LDS.128 R12, [R28+UR4+0x30] ;  /* 0x000030041c0c7984 */ /* 0x0020640008000c00 */
[----:B------:R-:W-:Y:S02]  /*11a0*/  ISETP.NE.AND P0, PT, R33, RZ, PT ;  /* 0x000000ff2100720c */ /* 0x000fe40003f05270 */
[----:B------:R0:W3:Y:S04]  /*11b0*/  LDS.128 R16, [R28+UR4+0x20] ;  /* 0x000020041c107984 */ /* 0x0000e80008000c00 */
[----:B------:R0:W4:Y:S04]  /*11c0*/  LDS.128 R20, [R28+UR4+0x10] ;  /* 0x000010041c147984 */ /* 0x0001280008000c00 */
[----:B------:R0:W0:Y:S01]  /*11d0*/  LDS.128 R24, [R28+UR4] ;  /* 0x000000041c187984 */ /* 0x0000220008000c00 */
[----:B------:R-:W-:Y:S05]  /*11e0*/  BRA.DIV UR6, `(.L_x_10230) ;  /* 0x0000000e062c7947 */ /* 0x000fea000b800000 */
[----:B--2---:R-:W0:Y:S04]  /*11f0*/  SHFL.IDX PT, R35, R32, R8, 0x1f ;  /* 0x00001f0820237589 */ /* 0x004e2800000e0000 */
[----:B------:R-:W2:Y:S04]  /*1200*/  SHFL.IDX PT, R51, R32, R31, 0x1f ;  /* 0x00001f1f20337589 */ /* 0x000ea800000e0000 */
[----:B------:R-:W5:Y:S04]  /*1210*/  SHFL.IDX PT, R41, R32, R38, 0x1f ;  /* 0x00001f2620297589 */ /* 0x000f6800000e0000 */
[----:B------:R-:W1:Y:S01]  /*1220*/  SHFL.IDX PT, R34, R32, R39, 0x1f ;  /* 0x00001f2720227589 */ /* 0x000e6200000e0000 */
[----:B0-----:R-:W-:-:S04]  /*1230*/  IMAD R24, R24, R35, RZ ;  /* 0x0000002318187224 */ /* 0x001fc800078e02ff */
[----:B--2---:R-:W-:Y:S02]  /*1240*/  IMAD R24, R25, R51, R24 ;  /* 0x0000003319187224 */ /* 0x004fe400078e0218 */
[----:B------:R-:W4:Y:S02]  /*1250*/  SHFL.IDX PT, R25, R32, R40, 0x1f ;  /* 0x00001f2820197589 */ /* 0x000f2400000e0000 */
[----:B-----5:R-:W-:Y:S02]  /*1260*/  IMAD R24, R26, R41, R24 ;  /* 0x000000291a187224 */ /* 0x020fe400078e0218 */
[----:B------:R-:W0:Y:S02]  /*1270*/  SHFL.IDX PT, R26, R32, R42, 0x1f ;  /* 0x00001f2a201a7589 */ /* 0x000e2400000e0000 */
[----:B-1----:R-:W-:Y:S02]  /*1280*/  IMAD R27, R27, R34, R24 ;  /* 0x000000221b1b7224 */ /* 0x002fe400078e0218 */
[----:B------:R-:W1:Y:S04]  /*1290*/  SHFL.IDX PT, R24, R32, R43, 0x1f ;  /* 0x00001f2b20187589 */ /* 0x000e6800000e0000 */
[----:B------:R-:W-:Y:S01]  /*12a0*/  SHFL.IDX PT, R41, R32, R45, 0x1f ;  /* 0x00001f2d20297589 */ /* 0x000fe200000e0000 */
[----:B----4-:R-:W-:-:S03]  /*12b0*/  IMAD R20, R20, R25, R27 ;  /* 0x0000001914147224 */ /* 0x010fc600078e021b */
[----:B------:R-:W2:Y:S01]  /*12c0*/  SHFL.IDX PT, R27, R32, R44, 0x1f ;  /* 0x00001f2c201b7589 */ /* 0x000ea200000e0000 */
[----:B0-----:R-:W-:-:S03]  /*12d0*/  IMAD R25, R21, R26, R20 ;  /* 0x0000001a15197224 */ /* 0x001fc600078e0214 */
[----:B------:R-:W0:Y:S01]  /*12e0*/  SHFL.IDX PT, R20, R32, R46, 0x1f ;  /* 0x00001f2e20147589 */ /* 0x000e2200000e0000 */
[----:B-1----:R-:W-:-:S03]  /*12f0*/  IMAD R22, R22, R24, R25 ;  /* 0x0000001816167224 */ /* 0x002fc600078e0219 */
[----:B------:R-:W1:Y:S04]  /*1300*/  SHFL.IDX PT, R21, R32, R47, 0x1f ;  /* 0x00001f2f20157589 */ /* 0x000e6800000e0000 */
[----:B------:R-:W4:Y:S04]  /*1310*/  SHFL.IDX PT, R24, R32, R48, 0x1f ;  /* 0x00001f3020187589 */ /* 0x000f2800000e0000 */
[----:B------:R-:W5:Y:S01]  /*1320*/  SHFL.IDX PT, R25, R32, R49, 0x1f ;  /* 0x00001f3120197589 */ /* 0x000f6200000e0000 */
[----:B--2---:R-:W-:-:S03]  /*1330*/  IMAD R23, R23, R27, R22 ;  /* 0x0000001b17177224 */ /* 0x004fc600078e0216 */
[----:B------:R-:W2:Y:S01]  /*1340*/  SHFL.IDX PT, R22, R32, R50, 0x1f ;  /* 0x00001f3220167589 */ /* 0x000ea200000e0000 */
[----:B---3--:R-:W-:-:S03]  /*1350*/  IMAD R16, R16, R41, R23 ;  /* 0x0000002910107224 */ /* 0x008fc600078e0217 */
[----:B------:R-:W3:Y:S01]  /*1360*/  SHFL.IDX PT, R23, R32, R52, 0x1f ;  /* 0x00001f3420177589 */ /* 0x000ee200000e0000 */
[----:B0-----:R-:W-:-:S03]  /*1370*/  IMAD R16, R17, R20, R16 ;  /* 0x0000001411107224 */ /* 0x001fc600078e0210 */
[----:B------:R0:W0:Y:S01]  /*1380*/  SHFL.IDX PT, R41, R32, R53, 0x1f ;  /* 0x00001f3520297589 */ /* 0x00002200000e0000 */
[----:B-1----:R-:W-:-:S04]  /*1390*/  IMAD R16, R18, R21, R16 ;  /* 0x0000001512107224 */ /* 0x002fc800078e0210 */
[----:B----4-:R-:W-:-:S04]  /*13a0*/  IMAD R16, R19, R24, R16 ;  /* 0x0000001813107224 */ /* 0x010fc800078e0210 */
[----:B-----5:R-:W-:-:S04]  /*13b0*/  IMAD R12, R12, R25, R16 ;  /* 0x000000190c0c7224 */ /* 0x020fc800078e0210 */
[----:B--2---:R-:W-:-:S04]  /*13c0*/  IMAD R12, R13, R22, R12 ;  /* 0x000000160d0c7224 */ /* 0x004fc800078e020c */
[----:B---3--:R-:W-:-:S07]  /*13d0*/  IMAD R12, R14, R23, R12 ;  /* 0x000000170e0c7224 */ /* 0x008fce00078e020c */
.L_x_10270:
[----:B------:R-:W-:Y:S01]  /*13e0*/  @!P0 LDS R14, [R29+0x40] ;  /* 0x000040001d0e8984 */ /* 0x000fe20000000800 */
[----:B0-----:R-:W-:Y:S01]  /*13f0*/  IMAD R12, R15, R41, R12 ;  /* 0x000000290f0c7224 */ /* 0x001fe200078e020c */
[----:B------:R-:W-:Y:S05]  /*1400*/  WARPSYNC.ALL ;  /* 0x0000000000007948 */ /* 0x000fea0003800000 */
[----:B------:R-:W0:Y:S02]  /*1410*/  SHFL.DOWN PT, R13, R12, 0x1, 0x1e1f ;  /* 0x083e1f000c0d7f89 */ /* 0x000e2400000e0000 */
[----:B0-----:R-:W-:-:S05]  /*1420*/  @!P0 IADD3 R14, PT, PT, R14, R13, R12 ;  /* 0x0000000d0e0e8210 */ /* 0x001fca0007ffe00c */
[----:B------:R0:W-:Y:S02]  /*1430*/  @!P0 STS [R29+0x40], R14 ;  /* 0x0000400e1d008388 */ /* 0x0001e40000000800 */
.L_x_10229:
[----:B------:R-:W-:Y:S05]  /*1440*/  WARPSYNC.ALL ;  /* 0x0000000000007948 */ /* 0x000fea0003800000 */
[----:B------:R-:W-:Y:S06]  /*1450*/  BAR.SYNC.DEFER_BLOCKING 0x0 ;  /* 0x0000000000007b1d */ /* 0x000fec0000010000 */
[----:B------:R-:W-:Y:S04]  /*1460*/  BSSY.RECONVERGENT B0, `(.L_x_10231) ;  /* 0x0000042000007945 */ /* 0x000fe80003800200 */
        /* <DEDUP_REMOVED lines=8> */
[----:B------:R-:W2:Y:S01]  /*14f0*/  LDC.64 R20, c[0x0][0x3a0] ;  /* 0x0000e800ff147b82 */ /* 0x000ea20000000a00 */
[----:B------:R-:W-:Y:S01]  /*1500*/  LEA R17, R7, R2, 0x5 ;  /* 0x0000000207117211 */ /* 0x000fe200078e28ff */
[----:B------:R-:W-:Y:S01]  /*1510*/  VIADD R26, R2, UR8 ;  /* 0x00000008021a7c36 */ /* 0x000fe20008000000 */
[----:B------:R-:W-:Y:S01]  /*1520*/  ISETP.NE.AND P0, PT, R19, RZ, PT ;  /* 0x000000ff1300720c */ /* 0x000fe20003f05270 */
[----:B01----:R-:W0:Y:S02]  /*1530*/  LDS.128 R12, [R18] ;  /* 0x00000000120c7984 */ /* 0x003e240000000c00 */
[----:B--2---:R-:W-:-:S05]  /*1540*/  IMAD.WIDE R16, R17, 0x4, R20 ;  /* 0x0000000411107825 */ /* 0x004fca00078e0214 */
        /* <DEDUP_REMOVED lines=17> */
.L_x_10234:
[----:B------:R-:W-:Y:S05]  /*1660*/  BSYNC.RECONVERGENT B1 ;  /* 0x0000000000017941 */ /* 0x000fea0003800200 */
.L_x_10233:
[----:B------:R-:W-:Y:S05]  /*1670*/  @!P1 BRA `(.L_x_10232) ;  /* 0x0000000000809947 */ /* 0x000fea0003800000 */
[----:B--23--:R-:W2:Y:S01]  /*1680*/  S2R R13, SR_CgaCtaId ;  /* 0x00000000000d7919 */ /* 0x00cea20000008800 */
[----:B-1----:R-:W-:-:S05]  /*1690*/  MOV R12, 0x400 ;  /* 0x00000400000c7802 */ /* 0x002fca0000000f00 */
[----:B------:R-:W-:-:S05]  /*16a0*/  VIADD R12, R12, 0x900 ;  /* 0x000009000c0c7836 */ /* 0x000fca0000000000 */
[----:B--2---:R-:W-:-:S07]  /*16b0*/  LEA R32, R13, R12, 0x18 ;  /* 0x0000000c0d207211 */ /* 0x004fce00078ec0ff */
.L_x_10235:
[C---:B------:R-:W-:Y:S01]  /*16c0*/  LEA R27, R26.reuse, R32, 0x2 ;  /* 0x000000201a1b7211 */ /* 0x040fe200078e10ff */
[----:B----4-:R-:W1:Y:S01]  /*16d0*/  LDC R22, c[0x0][0x360] ;  /* 0x0000d800ff167b82 */ /* 0x010e620000000800 */
[C---:B------:R-:W-:Y:S01]  /*16e0*/  LEA R21, R7.reuse, R26, 0x5 ;  /* 0x0000001a07157211 */ /* 0x040fe200078e28ff */
[----:B------:R-:W-:Y:S02]  /*16f0*/  VIADD R34, R26, UR8 ;  /* 0x000000081a227c36 */ /* 0x000fe40008000000 */
[----:B------:R2:W3:Y:S04]  /*1700*/  LDS.128 R16, [R27] ;  /* 0x000000001b107984 */ /* 0x0004e80000000c00 */
[----:B------:R-:W4:Y:S01]  /*1710*/  LDC.64 R24, c[0x0][0x3a0] ;  /* 0x0000e800ff187b82 */ /* 0x000f220000000a00 */
[----:B-1----:R-:W-:Y:S01]  /*1720*/  IMAD R33, R22, 0x10, R27 ;  /* 0x0000001016217824 */ /* 0x002fe200078e021b */
[----:B--2---:R-:W-:Y:S01]  /*1730*/  LEA R27, R7, R34, 0x5 ;  /* 0x00000022071b7211 */ /* 0x004fe200078e28ff */
[----:B------:R-:W-:-:S02]  /*1740*/  VIADD R34, R34, UR8 ;  /* 0x0000000822227c36 */ /* 0x000fc40008000000 */
[----:B------:R-:W-:Y:S01]  /*1750*/  IMAD R35, R22, 0x10, R33 ;  /* 0x0000001016237824 */ /* 0x000fe200078e0221 */
[----:B0-----:R0:W1:Y:S02]  /*1760*/  LDS.128 R12, [R33] ;  /* 0x00000000210c7984 */ /* 0x0010640000000c00 */
[----:B------:R-:W-:Y:S01]  /*1770*/  IADD3 R36, PT, PT, R34, UR8, RZ ;  /* 0x0000000822247c10 */ /* 0x000fe2000fffe0ff */
[--C-:B----4-:R-:W-:Y:S01]  /*1780*/  IMAD.WIDE R20, R21, 0x4, R24.reuse ;  /* 0x0000000415147825 */ /* 0x110fe200078e0218 */
[----:B------:R-:W-:Y:S02]  /*1790*/  LEA R22, R22, R35, 0x4 ;  /* 0x0000002316167211 */ /* 0x000fe400078e20ff */
[----:B------:R-:W-:Y:S01]  /*17a0*/  LEA R37, R7, R36, 0x5 ;  /* 0x0000002407257211 */ /* 0x000fe200078e28ff */
[----:B------:R-:W-:-:S04]  /*17b0*/  IMAD.WIDE R26, R27, 0x4, R24 ;  /* 0x000000041b1a7825 */ /* 0x000fc800078e0218 */
[----:B0-----:R-:W-:Y:S01]  /*17c0*/  IMAD R33, R7, 0x20, R34 ;  /* 0x0000002007217824 */ /* 0x001fe200078e0222 */
[----:B---3--:R-:W-:Y:S04]  /*17d0*/  STG.E.128 desc[UR10][R20.64], R16 ;  /* 0x0000001014007986 */ /* 0x008fe8000c101d0a */
[----:B------:R-:W0:Y:S04]  /*17e0*/  LDS.128 R16, [R35] ;  /* 0x0000000023107984 */ /* 0x000e280000000c00 */
[----:B------:R-:W2:Y:S04]  /*17f0*/  LDS.128 R20, [R22] ;  /* 0x0000000016147984 */ /* 0x000ea80000000c00 */
[----:B-1----:R1:W-:Y:S02]  /*1800*/  STG.E.128 desc[UR10][R26.64], R12 ;  /* 0x0000000c1a007986 */ /* 0x0023e4000c101d0a */
[----:B-1----:R-:W-:-:S04]  /*1810*/  IMAD.WIDE R12, R33, 0x4, R24 ;  /* 0x00000004210c7825 */ /* 0x002fc800078e0218 */
[----:B------:R-:W-:Y:S01]  /*1820*/  IMAD.WIDE R24, R37, 0x4, R24 ;  /* 0x0000000425187825 */ /* 0x000fe200078e0218 */
[----:B0-----:R4:W-:Y:S03]  /*1830*/  STG.E.128 desc[UR10][R12.64], R16 ;  /* 0x000000100c007986 */ /* 0x0019e6000c101d0a */
[----:B------:R-:W-:Y:S01]  /*1840*/  VIADD R26, R36, UR8 ;  /* 0x00000008241a7c36 */ /* 0x000fe20008000000 */
[----:B--2---:R4:W-:Y:S04]  /*1850*/  STG.E.128 desc[UR10][R24.64], R20 ;  /* 0x0000001418007986 */ /* 0x0049e8000c101d0a */
[----:B------:R-:W-:-:S13]  /*1860*/  ISETP.GE.U32.AND P0, PT, R26, 0x20, PT ;  /* 0x000000201a00780c */ /* 0x000fda0003f06070 */
[----:B------:R-:W-:Y:S05]  /*1870*/  @!P0 BRA `(.L_x_10235) ;  /* 0xfffffffc00908947 */ /* 0x000fea000383ffff */
.L_x_10232:
[----:B------:R-:W-:Y:S05]  /*1880*/  BSYNC.RECONVERGENT B0 ;  /* 0x0000000000007941 */ /* 0x000fea0003800200 */
.L_x_10231:
[C---:B-1234-:R-:W-:Y:S01]  /*1890*/  IMAD.SHL.U32 R12, R0.reuse, 0x4, RZ ;  /* 0x00000004000c7824 */ /* 0x05efe200078e00ff */
[----:B------:R-:W-:-:S04]  /*18a0*/  IADD3 R7, PT, PT, R0, R7, RZ ;  /* 0x0000000700077210 */ /* 0x000fc80007ffe0ff */
[----:B------:R-:W-:-:S13]  /*18b0*/  ISETP.GE.U32.AND P0, PT, R7, R12, PT ;  /* 0x0000000c0700720c */ /* 0x000fda0003f06070 */
[----:B------:R-:W-:Y:S05]  /*18c0*/  @!P0 BRA `(.L_x_10236) ;  /* 0xffffffec00548947 */ /* 0x000fea000383ffff */
[----:B------:R-:W-:Y:S05]  /*18d0*/  EXIT ;  /* 0x000000000000794d */ /* 0x000fea0003800000 */
.L_x_10227:
[----:B------:R-:W-:Y:S01]  /*18e0*/  MOV R33, R8 ;  /* 0x0000000800217202 */ /* 0x000fe20000000f00 */
[----:B------:R-:W-:Y:S01]  /*18f0*/  IMAD.MOV.U32 R36, RZ, RZ, 0x1f ;  /* 0x0000001fff247424 */ /* 0x000fe200078e00ff */
[----:B------:R-:W-:-:S07]  /*1900*/  MOV R37, 0xffffffff ;  /* 0xffffffff00257802 */ /* 0x000fce0000000f00 */
[----:B01234-:R-:W-:Y:S05]  /*1910*/  WARPSYNC.COLLECTIVE R37, `(.L_x_10237) ;  /* 0x0000000025087348 */ /* 0x01ffea0003c00000 */
[----:B--2---:R2:W0:Y:S02]  /*1920*/  SHFL.IDX P3, R41, R32, R33, R36 ;  /* 0x0000002120297389 */ /* 0x0044240000060024 */
[----:B01234-:R-:W-:Y:S05]  /*1930*/  ENDCOLLECTIVE ;  /* 0x000000000000791b */ /* 0x01ffea0003800000 */
.L_x_10237:
[----:B------:R-:W-:Y:S02]  /*1940*/  IMAD.MOV.U32 R33, RZ, RZ, R31 ;  /* 0x000000ffff217224 */ /* 0x000fe400078e001f */
[----:B------:R-:W-:-:S07]  /*1950*/  IMAD R24, R24, R41, RZ ;  /* 0x0000002918187224 */ /* 0x000fce00078e02ff */
[----:B------:R-:W-:Y:S05]  /*1960*/  WARPSYNC.COLLECTIVE R37, `(.L_x_10238) ;  /* 0x0000000025087348 */ /* 0x000fea0003c00000 */
[----:B------:R0:W1:Y:S02]  /*1970*/  SHFL.IDX P3, R41, R32, R33, R36 ;  /* 0x0000002120297389 */ /* 0x0000640000060024 */
[----:B01----:R-:W-:Y:S05]  /*1980*/  ENDCOLLECTIVE ;  /* 0x000000000000791b */ /* 0x003fea0003800000 */
.L_x_10238:
[----:B------:R-:W-:Y:S01]  /*1990*/  MOV R33, R38 ;  /* 0x0000002600217202 */ /* 0x000fe20000000f00 */
[----:B------:R-:W-:-:S07]  /*19a0*/  IMAD R24, R25, R41, R24 ;  /* 0x0000002919187224 */ /* 0x000fce00078e0218 */
[----:B------:R-:W-:Y:S05]  /*19b0*/  WARPSYNC.COLLECTIVE R37, `(.L_x_10239) ;  /* 0x0000000025087348 */ /* 0x000fea0003c00000 */
[----:B------:R0:W1:Y:S02]  /*19c0*/  SHFL.IDX P3, R41, R32, R33, R36 ;  /* 0x0000002120297389 */ /* 0x0000640000060024 */
[----:B01----:R-:W-:Y:S05]  /*19d0*/  ENDCOLLECTIVE ;  /* 0x000000000000791b */ /* 0x003fea0003800000 */
.L_x_10239:
[----:B------:R-:W-:Y:S02]  /*19e0*/  IMAD.MOV.U32 R33, RZ, RZ, R39 ;  /* 0x000000ffff217224 */ /* 0x000fe400078e0027 */
[----:B------:R-:W-:-:S07]  /*19f0*/  IMAD R24, R26, R41, R24 ;  /* 0x000000291a187224 */ /* 0x000fce00078e0218 */
[----:B------:R-:W-:Y:S05]  /*1a00*/  WARPSYNC.COLLECTIVE R37, `(.L_x_10240) ;  /* 0x0000000025087348 */ /* 0x000fea0003c00000 */
[----:B------:R0:W1:Y:S02]  /*1a10*/  SHFL.IDX P3, R41, R32, R33, R36 ;  /* 0x0000002120297389 */ /* 0x0000640000060024 */
[----:B01----:R-:W-:Y:S05]  /*1a20*/  ENDCOLLECTIVE ;  /* 0x000000000000791b */ /* 0x003fea0003800000 */
.L_x_10240:
[----:B------:R-:W-:Y:S01]  /*1a30*/  MOV R33, R40 ;  /* 0x0000002800217202 */ /* 0x000fe20000000f00 */
[----:B------:R-:W-:-:S07]  /*1a40*/  IMAD R27, R27, R41, R24 ;  /* 0x000000291b1b7224 */ /* 0x000fce00078e0218 */
[----:B------:R-:W-:Y:S05]  /*1a50*/  WARPSYNC.COLLECTIVE R37, `(.L_x_10241) ;  /* 0x0000000025087348 */ /* 0x000fea0003c00000 */
[----:B------:R0:W1:Y:S02]  /*1a60*/  SHFL.IDX P3, R41, R32, R33, R36 ;  /* 0x0000002120297389 */ /* 0x0000640000060024 */
[----:B01----:R-:W-:Y:S05]  /*1a70*/  ENDCOLLECTIVE ;  /* 0x000000000000791b */ /* 0x003fea0003800000 */
.L_x_10241:
[----:B------:R-:W-:Y:S01]  /*1a80*/  MOV R33, R42 ;  /* 0x0000002a00217202 */ /* 0x000fe20000000f00 */
[----:B------:R-:W-:-:S07]  /*1a90*/  IMAD.MOV.U32 R25, RZ, RZ, R41 ;  /* 0x000000ffff197224 */ /* 0x000fce00078e0029 */
[----:B------:R-:W-:Y:S05]  /*1aa0*/  WARPSYNC.COLLECTIVE R37, `(.L_x_10242) ;  /* 0x0000000025087348 */ /* 0x000fea0003c00000 */
[----:B------:R0:W1:Y:S02]  /*1ab0*/  SHFL.IDX P3, R41, R32, R33, R36 ;  /* 0x0000002120297389 */ /* 0x0000640000060024 */
[----:B01----:R-:W-:Y:S05]  /*1ac0*/  ENDCOLLECTIVE ;  /* 0x000000000000791b */ /* 0x003fea0003800000 */
.L_x_10242:
[----:B------:R-:W-:Y:S01]  /*1ad0*/  IMAD R20, R20, R25, R27 ;  /* 0x0000001914147224 */ /* 0x000fe200078e021b */
[----:B------:R-:W-:Y:S01]  /*1ae0*/  MOV R33, R43 ;  /* 0x0000002b00217202 */ /* 0x000fe20000000f00 */
[----:B------:R-:W-:-:S07]  /*1af0*/  IMAD.MOV.U32 R24, RZ, RZ, R41 ;  /* 0x000000ffff187224 */ /* 0x000fce00078e0029 */
[----:B------:R-:W-:Y:S05]  /*1b00*/  WARPSYNC.COLLECTIVE R37, `(.L_x_10243) ;  /* 0x0000000025087348 */ /* 0x000fea0003c00000 */
[----:B------:R0:W1:Y:S02]  /*1b10*/  SHFL.IDX P3, R41, R32, R33, R36 ;  /* 0x0000002120297389 */ /* 0x0000640000060024 */
[----:B01----:R-:W-:Y:S05]  /*1b20*/  ENDCOLLECTIVE ;  /* 0x000000000000791b */ /* 0x003fea0003800000 */
.L_x_10243:
[----:B------:R-:W-:Y:S01]  /*1b30*/  IMAD R21, R21, R24, R20 ;  /* 0x0000001815157224 */ /* 0x000fe200078e0214 */
[----:B------:R-:W-:Y:S01]  /*1b40*/  MOV R33, R44 ;  /* 0x0000002c00217202 */ /* 0x000fe20000000f00 */
[----:B------:R-:W-:-:S07]  /*1b50*/  IMAD.MOV.U32 R25, RZ, RZ, R41 ;  /* 0x000000ffff197224 */ /* 0x000fce00078e0029 */
[----:B------:R-:W-:Y:S05]  /*1b60*/  WARPSYNC.COLLECTIVE R37, `(.L_x_10244) ;  /* 0x0000000025087348 */ /* 0x000fea0003c00000 */
[----:B------:R0:W1:Y:S02]  /*1b70*/  SHFL.IDX P3, R41, R32, R33, R36 ;  /* 0x0000002120297389 */ /* 0x0000640000060024 */
[----:B01----:R-:W-:Y:S05]  /*1b80*/  ENDCOLLECTIVE ;  /* 0x000000000000791b */ /* 0x003fea0003800000 */
.L_x_10244:
[----:B------:R-:W-:Y:S01]  /*1b90*/  IMAD R22, R22, R25, R21 ;  /* 0x0000001916167224 */ /* 0x000fe200078e0215 */
[----:B------:R-:W-:Y:S01]  /*1ba0*/  MOV R33, R45 ;  /* 0x0000002d00217202 */ /* 0x000fe20000000f00 */
[----:B------:R-:W-:-:S07]  /*1bb0*/  IMAD.MOV.U32 R26, RZ, RZ, R41 ;  /* 0x000000ffff1a7224 */ /* 0x000fce00078e0029 */
[----:B------:R-:W-:Y:S05]  /*1bc0*/  WARPSYNC.COLLECTIVE R37, `(.L_x_10245) ;  /* 0x0000000025087348 */ /* 0x000fea0003c00000 */
[----:B------:R0:W1:Y:S02]  /*1bd0*/  SHFL.IDX P3, R41, R32, R33, R36 ;  /* 0x0000002120297389 */ /* 0x0000640000060024 */
[----:B01----:R-:W-:Y:S05]  /*1be0*/  ENDCOLLECTIVE ;  /* 0x000000000000791b */ /* 0x003fea0003800000 */
.L_x_10245:
[----:B------:R-:W-:Y:S02]  /*1bf0*/  IMAD R23, R23, R26, R22 ;  /* 0x0000001a17177224 */ /* 0x000fe400078e0216 */
[----:B------:R-:W-:Y:S02]  /*1c00*/  IMAD.MOV.U32 R33, RZ, RZ, R46 ;  /* 0x000000ffff217224 */ /* 0x000fe400078e002e */
[----:B------:R-:W-:-:S07]  /*1c10*/  IMAD R23, R16, R41, R23 ;  /* 0x0000002910177224 */ /* 0x000fce00078e0217 */
[----:B------:R-:W-:Y:S05]  /*1c20*/  WARPSYNC.COLLECTIVE R37, `(.L_x_10246) ;  /* 0x0000000025087348 */ /* 0x000fea0003c00000 */
[----:B------:R0:W1:Y:S02]  /*1c30*/  SHFL.IDX P3, R41, R32, R33, R36 ;  /* 0x0000002120297389 */ /* 0x0000640000060024 */
[----:B01----:R-:W-:Y:S05]  /*1c40*/  ENDCOLLECTIVE ;  /* 0x000000000000791b */ /* 0x003fea0003800000 */
.L_x_10246:
[----:B------:R-:W-:Y:S01]  /*1c50*/  IMAD.MOV.U32 R33, RZ, RZ, R47 ;  /* 0x000000ffff217224 */ /* 0x000fe200078e002f */
[----:B------:R-:W-:-:S07]  /*1c60*/  MOV R20, R41 ;  /* 0x0000002900147202 */ /* 0x000fce0000000f00 */
[----:B------:R-:W-:Y:S05]  /*1c70*/  WARPSYNC.COLLECTIVE R37, `(.L_x_10247) ;  /* 0x0000000025087348 */ /* 0x000fea0003c00000 */
[----:B------:R0:W1:Y:S02]  /*1c80*/  SHFL.IDX P3, R41, R32, R33, R36 ;  /* 0x0000002120297389 */ /* 0x0000640000060024 */
[----:B01----:R-:W-:Y:S05]  /*1c90*/  ENDCOLLECTIVE ;  /* 0x000000000000791b */ /* 0x003fea0003800000 */
.L_x_10247:
[----:B------:R-:W-:Y:S01]  /*1ca0*/  IMAD R17, R17, R20, R23 ;  /* 0x0000001411117224 */ /* 0x000fe200078e0217 */
[----:B------:R-:W-:Y:S02]  /*1cb0*/  MOV R33, R48 ;  /* 0x0000003000217202 */ /* 0x000fe40000000f00 */
[----:B------:R-:W-:-:S07]  /*1cc0*/  MOV R24, R41 ;  /* 0x0000002900187202 */ /* 0x000fce0000000f00 */
[----:B------:R-:W-:Y:S05]  /*1cd0*/  WARPSYNC.COLLECTIVE R37, `(.L_x_10248) ;  /* 0x0000000025087348 */ /* 0x000fea0003c00000 */
[----:B------:R0:W1:Y:S02]  /*1ce0*/  SHFL.IDX P3, R41, R32, R33, R36 ;  /* 0x0000002120297389 */ /* 0x0000640000060024 */
[----:B01----:R-:W-:Y:S05]  /*1cf0*/  ENDCOLLECTIVE ;  /* 0x000000000000791b */ /* 0x003fea0003800000 */
.L_x_10248:
[----:B------:R-:W-:Y:S01]  /*1d00*/  IMAD R17, R18, R24, R17 ;  /* 0x0000001812117224 */ /* 0x000fe200078e0211 */
[----:B------:R-:W-:Y:S01]  /*1d10*/  MOV R33, R49 ;  /* 0x0000003100217202 */ /* 0x000fe20000000f00 */
[----:B------:R-:W-:-:S07]  /*1d20*/  IMAD.MOV.U32 R22, RZ, RZ, R41 ;  /* 0x000000ffff167224 */ /* 0x000fce00078e0029 */
[----:B------:R-:W-:Y:S05]  /*1d30*/  WARPSYNC.COLLECTIVE R37, `(.L_x_10249) ;  /* 0x0000000025087348 */ /* 0x000fea0003c00000 */
[----:B------:R0:W1:Y:S02]  /*1d40*/  SHFL.IDX P3, R41, R32, R33, R36 ;  /* 0x0000002120297389 */ /* 0x0000640000060024 */
[----:B01----:R-:W-:Y:S05]  /*1d50*/  ENDCOLLECTIVE ;  /* 0x000000000000791b */ /* 0x003fea0003800000 */
.L_x_10249:
[----:B------:R-:W-:Y:S01]  /*1d60*/  IMAD R17, R19, R22, R17 ;  /* 0x0000001613117224 */ /* 0x000fe200078e0211 */
[----:B------:R-:W-:-:S03]  /*1d70*/  MOV R33, R50 ;  /* 0x0000003200217202 */ /* 0x000fc60000000f00 */
[----:B------:R-:W-:-:S07]  /*1d80*/  IMAD R12, R12, R41, R17 ;  /* 0x000000290c0c7224 */ /* 0x000fce00078e0211 */
[----:B------:R-:W-:Y:S05]  /*1d90*/  WARPSYNC.COLLECTIVE R37, `(.L_x_10250) ;  /* 0x0000000025087348 */ /* 0x000fea0003c00000 */
[----:B------:R0:W1:Y:S02]  /*1da0*/  SHFL.IDX P3, R41, R32, R33, R36 ;  /* 0x0000002120297389 */ /* 0x0000640000060024 */
[----:B01----:R-:W-:Y:S05]  /*1db0*/  ENDCOLLECTIVE ;  /* 0x000000000000791b */ /* 0x003fea0003800000 */
.L_x_10250:
[----:B------:R-:W-:Y:S01]  /*1dc0*/  MOV R33, R52 ;  /* 0x0000003400217202 */ /* 0x000fe20000000f00 */
[----:B------:R-:W-:-:S07]  /*1dd0*/  IMAD.MOV.U32 R16, RZ, RZ, R41 ;  /* 0x000000ffff107224 */ /* 0x000fce00078e0029 */
[----:B------:R-:W-:Y:S05]  /*1de0*/  WARPSYNC.COLLECTIVE R37, `(.L_x_10251) ;  /* 0x0000000025087348 */ /* 0x000fea0003c00000 */
[----:B------:R0:W1:Y:S02]  /*1df0*/  SHFL.IDX P3, R41, R32, R33, R36 ;  /* 0x0000002120297389 */ /* 0x0000640000060024 */
[----:B01----:R-:W-:Y:S05]  /*1e00*/  ENDCOLLECTIVE ;  /* 0x000000000000791b */ /* 0x003fea0003800000 */
.L_x_10251:
[----:B------:R-:W-:Y:S02]  /*1e10*/  IMAD R12, R13, R16, R12 ;  /* 0x000000100d0c7224 */ /* 0x000fe400078e020c */
[----:B------:R-:W-:Y:S01]  /*1e20*/  IMAD.MOV.U32 R33, RZ, RZ, R53 ;  /* 0x000000ffff217224 */ /* 0x000fe200078e0035 */
[----:B------:R-:W-:-:S07]  /*1e30*/  MOV R21, R41 ;  /* 0x0000002900157202 */ /* 0x000fce0000000f00 */
[----:B------:R-:W-:Y:S05]  /*1e40*/  WARPSYNC.COLLECTIVE R37, `(.L_x_10252) ;  /* 0x0000000025087348 */ /* 0x000fea0003c00000 */
[----:B------:R0:W1:Y:S02]  /*1e50*/  SHFL.IDX P3, R41, R32, R33, R36 ;  /* 0x0000002120297389 */ /* 0x0000640000060024 */
[----:B01----:R-:W-:Y:S05]  /*1e60*/  ENDCOLLECTIVE ;  /* 0x000000000000791b */ /* 0x003fea0003800000 */
.L_x_10252:
[----:B------:R-:W-:Y:S01]  /*1e70*/  IMAD R12, R14, R21, R12 ;  /* 0x000000150e0c7224 */ /* 0x000fe200078e020c */
[----:B------:R-:W-:Y:S01]  /*1e80*/  MOV R20, R41 ;  /* 0x0000002900147202 */ /* 0x000fe20000000f00 */
[----:B------:R-:W-:Y:S06]  /*1e90*/  BRA `(.L_x_10253) ;  /* 0xfffffff000687947 */ /* 0x000fec000383ffff */
.L_x_10230:
[----:B------:R-:W-:Y:S01]  /*1ea0*/  MOV R33, R8 ;  /* 0x0000000800217202 */ /* 0x000fe20000000f00 */
[----:B------:R-:W-:Y:S01]  /*1eb0*/  IMAD.MOV.U32 R36, RZ, RZ, 0x1f ;  /* 0x0000001fff247424 */ /* 0x000fe200078e00ff */
[----:B------:R-:W-:-:S07]  /*1ec0*/  MOV R37, 0xffffffff ;  /* 0xffffffff00257802 */ /* 0x000fce0000000f00 */
[----:B01234-:R-:W-:Y:S05]  /*1ed0*/  WARPSYNC.COLLECTIVE R37, `(.L_x_10254) ;  /* 0x0000000025087348 */ /* 0x01ffea0003c00000 */
[----:B--2---:R2:W0:Y:S02]  /*1ee0*/  SHFL.IDX P3, R41, R32, R33, R36 ;  /* 0x0000002120297389 */ /* 0x0044240000060024 */
[----:B01234-:R-:W-:Y:S05]  /*1ef0*/  ENDCOLLECTIVE ;  /* 0x000000000000791b */ /* 0x01ffea0003800000 */
.L_x_10254:
[----:B------:R-:W-:Y:S01]  /*1f00*/  IMAD.MOV.U32 R33, RZ, RZ, R31 ;  /* 0x000000ffff217224 */ /* 0x000fe200078e001f */
[----:B------:R-:W-:-:S07]  /*1f10*/  MOV R35, R41 ;  /* 0x0000002900237202 */ /* 0x000fce0000000f00 */
[----:B------:R-:W-:Y:S05]  /*1f20*/  WARPSYNC.COLLECTIVE R37, `(.L_x_10255) ;  /* 0x0000000025087348 */ /* 0x000fea0003c00000 */
[----:B------:R0:W1:Y:S02]  /*1f30*/  SHFL.IDX P3, R41, R32, R33, R36 ;  /* 0x0000002120297389 */ /* 0x0000640000060024 */
[----:B01----:R-:W-:Y:S05]  /*1f40*/  ENDCOLLECTIVE ;  /* 0x000000000000791b */ /* 0x003fea0003800000 */
.L_x_10255:
[----:B------:R-:W-:Y:S01]  /*1f50*/  IMAD R24, R24, R35, RZ ;  /* 0x0000002318187224 */ /* 0x000fe200078e02ff */
[----:B------:R-:W-:Y:S02]  /*1f60*/  MOV R33, R38 ;  /* 0x0000002600217202 */ /* 0x000fe40000000f00 */
[----:B------:R-:W-:-:S07]  /*1f70*/  MOV R51, R41 ;  /* 0x0000002900337202 */ /* 0x000fce0000000f00 */
[----:B------:R-:W-:Y:S05]  /*1f80*/  WARPSYNC.COLLECTIVE R37, `(.L_x_10256) ;  /* 0x0000000025087348 */ /* 0x000fea0003c00000 */
[----:B------:R0:W1:Y:S02]  /*1f90*/  SHFL.IDX P3, R41, R32, R33, R36 ;  /* 0x0000002120297389 */ /* 0x0000640000060024 */
[----:B01----:R-:W-:Y:S05]  /*1fa0*/  ENDCOLLECTIVE ;  /* 0x000000000000791b */ /* 0x003fea0003800000 */
.L_x_10256:
[----:B------:R-:W-:Y:S02]  /*1fb0*/  IMAD R24, R25, R51, R24 ;  /* 0x0000003319187224 */ /* 0x000fe400078e0218 */
[----:B------:R-:W-:Y:S02]  /*1fc0*/  IMAD.MOV.U32 R33, RZ, RZ, R39 ;  /* 0x000000ffff217224 */ /* 0x000fe400078e0027 */
[----:B------:R-:W-:-:S07]  /*1fd0*/  IMAD R24, R26, R41, R24 ;  /* 0x000000291a187224 */ /* 0x000fce00078e0218 */
[----:B------:R-:W-:Y:S05]  /*1fe0*/  WARPSYNC.COLLECTIVE R37, `(.L_x_10257) ;  /* 0x0000000025087348 */ /* 0x000fea0003c00000 */
[----:B------:R0:W1:Y:S02]  /*1ff0*/  SHFL.IDX P3, R41, R32, R33, R36 ;  /* 0x0000002120297389 */ /* 0x0000640000060024 */
[----:B01----:R-:W-:Y:S05]  /*2000*/  ENDCOLLECTIVE ;  /* 0x000000000000791b */ /* 0x003fea0003800000 */
.L_x_10257:
[----:B------:R-:W-:Y:S02]  /*2010*/  MOV R33, R40 ;  /* 0x0000002800217202 */ /* 0x000fe40000000f00 */
[----:B------:R-:W-:-:S07]  /*2020*/  MOV R34, R41 ;  /* 0x0000002900227202 */ /* 0x000fce0000000f00 */
[----:B------:R-:W-:Y:S05]  /*2030*/  WARPSYNC.COLLECTIVE R37, `(.L_x_10258) ;  /* 0x0000000025087348 */ /* 0x000fea0003c00000 */
[----:B------:R0:W1:Y:S02]  /*2040*/  SHFL.IDX P3, R41, R32, R33, R36 ;  /* 0x0000002120297389 */ /* 0x0000640000060024 */
[----:B01----:R-:W-:Y:S05]  /*2050*/  ENDCOLLECTIVE ;  /* 0x000000000000791b */ /* 0x003fea0003800000 */
.L_x_10258:
[----:B------:R-:W-:Y:S01]  /*2060*/  IMAD R27, R27, R34, R24 ;  /* 0x000000221b1b7224 */ /* 0x000fe200078e0218 */
[----:B------:R-:W-:Y:S01]  /*2070*/  MOV R33, R42 ;  /* 0x0000002a00217202 */ /* 0x000fe20000000f00 */
[----:B------:R-:W-:-:S07]  /*2080*/  IMAD.MOV.U32 R25, RZ, RZ, R41 ;  /* 0x000000ffff197224 */ /* 0x000fce00078e0029 */
[----:B------:R-:W-:Y:S05]  /*2090*/  WARPSYNC.COLLECTIVE R37, `(.L_x_10259) ;  /* 0x0000000025087348 */ /* 0x000fea0003c00000 */
[----:B------:R0:W1:Y:S02]  /*20a0*/  SHFL.IDX P3, R41, R32, R33, R36 ;  /* 0x0000002120297389 */ /* 0x0000640000060024 */
[----:B01----:R-:W-:Y:S05]  /*20b0*/  ENDCOLLECTIVE ;  /* 0x000000000000791b */ /* 0x003fea0003800000 */
.L_x_10259:
[----:B------:R-:W-:Y:S02]  /*20c0*/  IMAD R20, R20, R25, R27 ;  /* 0x0000001914147224 */ /* 0x000fe400078e021b */
[----:B------:R-:W-:Y:S01]  /*20d0*/  IMAD.MOV.U32 R33, RZ, RZ, R43 ;  /* 0x000000ffff217224 */ /* 0x000fe200078e002b */
[----:B------:R-:W-:-:S07]  /*20e0*/  MOV R26, R41 ;  /* 0x00000029001a7202 */ /* 0x000fce0000000f00 */
[----:B------:R-:W-:Y:S05]  /*20f0*/  WARPSYNC.COLLECTIVE R37, `(.L_x_10260) ;  /* 0x0000000025087348 */ /* 0x000fea0003c00000 */
[----:B------:R0:W1:Y:S02]  /*2100*/  SHFL.IDX P3, R41, R32, R33, R36 ;  /* 0x0000002120297389 */ /* 0x0000640000060024 */
[----:B01----:R-:W-:Y:S05]  /*2110*/  ENDCOLLECTIVE ;  /* 0x000000000000791b */ /* 0x003fea0003800000 */
.L_x_10260:
[----:B------:R-:W-:Y:S01]  /*2120*/  IMAD R25, R21, R26, R20 ;  /* 0x0000001a15197224 */ /* 0x000fe200078e0214 */
[----:B------:R-:W-:Y:S02]  /*2130*/  MOV R33, R44 ;  /* 0x0000002c00217202 */ /* 0x000fe40000000f00 */
[----:B------:R-:W-:-:S07]  /*2140*/  MOV R24, R41 ;  /* 0x0000002900187202 */ /* 0x000fce0000000f00 */
[----:B------:R-:W-:Y:S05]  /*2150*/  WARPSYNC.COLLECTIVE R37, `(.L_x_10261) ;  /* 0x0000000025087348 */ /* 0x000fea0003c00000 */
[----:B------:R0:W1:Y:S02]  /*2160*/  SHFL.IDX P3, R41, R32, R33, R36 ;  /* 0x0000002120297389 */ /* 0x0000640000060024 */
[----:B01----:R-:W-:Y:S05]  /*2170*/  ENDCOLLECTIVE ;  /* 0x000000000000791b */ /* 0x003fea0003800000 */
.L_x_10261:
[----:B------:R-:W-:Y:S01]  /*2180*/  IMAD R22, R22, R24, R25 ;  /* 0x0000001816167224 */ /* 0x000fe200078e0219 */
[----:B------:R-:W-:Y:S01]  /*2190*/  MOV R33, R45 ;  /* 0x0000002d00217202 */ /* 0x000fe20000000f00 */
[----:B------:R-:W-:-:S07]  /*21a0*/  IMAD.MOV.U32 R27, RZ, RZ, R41 ;  /* 0x000000ffff1b7224 */ /* 0x000fce00078e0029 */
[----:B------:R-:W-:Y:S05]  /*21b0*/  WARPSYNC.COLLECTIVE R37, `(.L_x_10262) ;  /* 0x0000000025087348 */ /* 0x000fea0003c00000 */
[----:B------:R0:W1:Y:S02]  /*21c0*/  SHFL.IDX P3, R41, R32, R33, R36 ;  /* 0x0000002120297389 */ /* 0x0000640000060024 */
[----:B01----:R-:W-:Y:S05]  /*21d0*/  ENDCOLLECTIVE ;  /* 0x000000000000791b */ /* 0x003fea0003800000 */
.L_x_10262:
[----:B------:R-:W-:Y:S01]  /*21e0*/  IMAD R23, R23, R27, R22 ;  /* 0x0000001b17177224 */ /* 0x000fe200078e0216 */
[----:B------:R-:W-:-:S03]  /*21f0*/  MOV R33, R46 ;  /* 0x0000002e00217202 */ /* 0x000fc60000000f00 */
[----:B------:R-:W-:-:S07]  /*2200*/  IMAD R16, R16, R41, R23 ;  /* 0x0000002910107224 */ /* 0x000fce00078e0217 */
[----:B------:R-:W-:Y:S05]  /*2210*/  WARPSYNC.COLLECTIVE R37, `(.L_x_10263) ;  /* 0x0000000025087348 */ /* 0x000fea0003c00000 */
[----:B------:R0:W1:Y:S02]  /*2220*/  SHFL.IDX P3, R41, R32, R33, R36 ;  /* 0x0000002120297389 */ /* 0x0000640000060024 */
[----:B01----:R-:W-:Y:S05]  /*2230*/  ENDCOLLECTIVE ;  /* 0x000000000000791b */ /* 0x003fea0003800000 */
.L_x_10263:
[----:B------:R-:W-:Y:S01]  /*2240*/  MOV R33, R47 ;  /* 0x0000002f00217202 */ /* 0x000fe20000000f00 */
[----:B------:R-:W-:-:S07]  /*2250*/  IMAD.MOV.U32 R20, RZ, RZ, R41 ;  /* 0x000000ffff147224 */ /* 0x000fce00078e0029 */
[----:B------:R-:W-:Y:S05]  /*2260*/  WARPSYNC.COLLECTIVE R37, `(.L_x_10264) ;  /* 0x0000000025087348 */ /* 0x000fea0003c00000 */
[----:B------:R0:W1:Y:S02]  /*2270*/  SHFL.IDX P3, R41, R32, R33, R36 ;  /* 0x0000002120297389 */ /* 0x0000640000060024 */
[----:B01----:R-:W-:Y:S05]  /*2280*/  ENDCOLLECTIVE ;  /* 0x000000000000791b */ /* 0x003fea0003800000 */
.L_x_10264:
[----:B------:R-:W-:Y:S02]  /*2290*/  IMAD R16, R17, R20, R16 ;  /* 0x0000001411107224 */ /* 0x000fe400078e0210 */
[----:B------:R-:W-:Y:S01]  /*22a0*/  IMAD.MOV.U32 R33, RZ, RZ, R48 ;  /* 0x000000ffff217224 */ /* 0x000fe200078e0030 */
[----:B------:R-:W-:-:S07]  /*22b0*/  MOV R21, R41 ;  /* 0x0000002900157202 */ /* 0x000fce0000000f00 */
[----:B------:R-:W-:Y:S05]  /*22c0*/  WARPSYNC.COLLECTIVE R37, `(.L_x_10265) ;  /* 0x0000000025087348 */ /* 0x000fea0003c00000 */
[----:B------:R0:W1:Y:S02]  /*22d0*/  SHFL.IDX P3, R41, R32, R33, R36 ;  /* 0x0000002120297389 */ /* 0x0000640000060024 */
[----:B01----:R-:W-:Y:S05]  /*22e0*/  ENDCOLLECTIVE ;  /* 0x000000000000791b */ /* 0x003fea0003800000 */
.L_x_10265:
[----:B------:R-:W-:Y:S01]  /*22f0*/  IMAD R16, R18, R21, R16 ;  /* 0x0000001512107224 */ /* 0x000fe200078e0210 */
[----:B------:R-:W-:Y:S02]  /*2300*/  MOV R33, R49 ;  /* 0x0000003100217202 */ /* 0x000fe40000000f00 */
[----:B------:R-:W-:-:S07]  /*2310*/  MOV R24, R41 ;  /* 0x0000002900187202 */ /* 0x000fce0000000f00 */
[----:B------:R-:W-:Y:S05]  /*2320*/  WARPSYNC.COLLECTIVE R37, `(.L_x_10266) ;  /* 0x0000000025087348 */ /* 0x000fea0003c00000 */
[----:B------:R0:W1:Y:S02]  /*2330*/  SHFL.IDX P3, R41, R32, R33, R36 ;  /* 0x0000002120297389 */ /* 0x0000640000060024 */
[----:B01----:R-:W-:Y:S05]  /*2340*/  ENDCOLLECTIVE ;  /* 0x000000000000791b */ /* 0x003fea0003800000 */
.L_x_10266:
[----:B------:R-:W-:Y:S01]  /*2350*/  IMAD R16, R19, R24, R16 ;  /* 0x0000001813107224 */ /* 0x000fe200078e0210 */
[----:B------:R-:W-:Y:S01]  /*2360*/  MOV R33, R50 ;  /* 0x0000003200217202 */ /* 0x000fe20000000f00 */
[----:B------:R-:W-:-:S07]  /*2370*/  IMAD.MOV.U32 R25, RZ, RZ, R41 ;  /* 0x000000ffff197224 */ /* 0x000fce00078e0029 */
[----:B------:R-:W-:Y:S05]  /*2380*/  WARPSYNC.COLLECTIVE R37, `(.L_x_10267) ;  /* 0x0000000025087348 */ /* 0x000fea0003c00000 */
[----:B------:R0:W1:Y:S02]  /*2390*/  SHFL.IDX P3, R41, R32, R33, R36 ;  /* 0x0000002120297389 */ /* 0x0000640000060024 */
[----:B01----:R-:W-:Y:S05]  /*23a0*/  ENDCOLLECTIVE ;  /* 0x000000000000791b */ /* 0x003fea0003800000 */
.L_x_10267:
[----:B------:R-:W-:Y:S02]  /*23b0*/  IMAD R12, R12, R25, R16 ;  /* 0x000000190c0c7224 */ /* 0x000fe400078e0210 */
[----:B------:R-:W-:Y:S01]  /*23c0*/  IMAD.MOV.U32 R33, RZ, RZ, R52 ;  /* 0x000000ffff217224 */ /* 0x000fe200078e0034 */
[----:B------:R-:W-:-:S07]  /*23d0*/  MOV R22, R41 ;  /* 0x0000002900167202 */ /* 0x000fce0000000f00 */
[----:B------:R-:W-:Y:S05]  /*23e0*/  WARPSYNC.COLLECTIVE R37, `(.L_x_10268) ;  /* 0x0000000025087348 */ /* 0x000fea0003c00000 */
[----:B------:R0:W1:Y:S02]  /*23f0*/  SHFL.IDX P3, R41, R32, R33, R36 ;  /* 0x0000002120297389 */ /* 0x0000640000060024 */
[----:B01----:R-:W-:Y:S05]  /*2400*/  ENDCOLLECTIVE ;  /* 0x000000000000791b */ /* 0x003fea0003800000 */
.L_x_10268:
[----:B------:R-:W-:Y:S01]  /*2410*/  IMAD R12, R13, R22, R12 ;  /* 0x000000160d0c7224 */ /* 0x000fe200078e020c */
[----:B------:R-:W-:Y:S02]  /*2420*/  MOV R33, R53 ;  /* 0x0000003500217202 */ /* 0x000fe40000000f00 */
[----:B------:R-:W-:-:S07]  /*2430*/  MOV R23, R41 ;  /* 0x0000002900177202 */ /* 0x000fce0000000f00 */
[----:B------:R-:W-:Y:S05]  /*2440*/  WARPSYNC.COLLECTIVE R37, `(.L_x_10269) ;  /* 0x0000000025087348 */ /* 0x000fea0003c00000 */
[----:B------:R0:W1:Y:S02]  /*2450*/  SHFL.IDX P3, R41, R32, R33, R36 ;  /* 0x0000002120297389 */ /* 0x0000640000060024 */
[----:B01----:R-:W-:Y:S05]  /*2460*/  ENDCOLLECTIVE ;  /* 0x000000000000791b */ /* 0x003fea0003800000 */
.L_x_10269:
[----:B------:R-:W-:Y:S01]  /*2470*/  IMAD R12, R14, R23, R12 ;  /* 0x000000170e0c7224 */ /* 0x000fe200078e020c */
[----:B------:R-:W-:Y:S06]  /*2480*/  BRA `(.L_x_10270) ;  /* 0xffffffec00d47947 */ /* 0x000fec000383ffff */
.L_x_10271:
        /* <DEDUP_REMOVED lines=15> */
.L_x_39447:


//--------------------- .text._Z9cuda_gemmIiLi128ELi4ELi1ELi32ELi32ELi32ELi64ELi1ELi0EEviiiPT_S1_S1_iii --------------------------
	.section	.text._Z9cuda_gemmIiLi128ELi4ELi1ELi32ELi32ELi32ELi64ELi1ELi0EEviiiPT_S1_S1_iii,"ax",@progbits
	.align	128
        .global         _Z9cuda_gemmIiLi128ELi4ELi1ELi32ELi32ELi32ELi64ELi1ELi0EEviiiPT_S1_S1_iii
        .type           _Z9cuda_gemmIiLi128ELi4ELi1ELi32ELi32ELi32ELi64ELi1ELi0EEviiiPT_S1_S1_iii,@function
        .size           _Z9cuda_gemmIiLi128ELi4ELi1ELi32ELi32ELi32ELi64ELi1ELi0EEviiiPT_S1_S1_iii,(.L_x_38717 - _Z9cuda_gemmIiLi128ELi4ELi1ELi32ELi32ELi32ELi64ELi1ELi0EEviiiPT_S1_S1_iii)
        .other          _Z9cuda_gemmIiLi128ELi4ELi1ELi32ELi32ELi32ELi64ELi1ELi0EEviiiPT_S1_S1_iii,@"STO_CUDA_ENTRY STV_DEFAULT"
_Z9cuda_gemmIiLi128ELi4ELi1ELi32ELi32ELi32ELi64ELi1ELi0EEviiiPT_S1_S1_iii:
.text._Z9cuda_gemmIiLi128ELi4ELi1ELi32ELi32ELi32ELi64ELi1ELi0EEviiiPT_S1_S1_iii:
        /* <DEDUP_REMOVED lines=226> */
[----:B------:R-:W-:Y:S05]  /*0e20*/  CALL.REL.NOINC `($__internal_214_$__cuda_sm20_div_s16) ;  /* 0x0000002c00847944 */ /* 0x000fea0003c00000 */
[----:B------:R-:W0:Y:S01]  /*0e30*/  LDCU UR7, c[0x0][0x3a8] ;  /* 0x00007500ff0777ac */ /* 0x000e220008000800 */
[----:B------:R-:W-:Y:S01]  /*0e40*/  LOP3.LUT R41, R0, 0x1f, RZ, 0xc0, !PT ;  /* 0x0000001f00297812 */ /* 0x000fe200078ec0ff */
[----:B------:R-:W-:Y:S01]  /*0e50*/  UPRMT UR8, UR6, 0x9910, URZ ;  /* 0x0000991006087896 */ /* 0x000fe200080000ff */
[----:B------:R-:W1:Y:S01]  /*0e60*/  LDCU.64 UR10, c[0x0][0x358] ;  /* 0x00006b00ff0a77ac */ /* 0x000e620008000a00 */
[----:B0-----:R-:W-:-:S04]  /*0e70*/  UISETP.LT.AND UP0, UPT, UR7, 0x10, UPT ;  /* 0x000000100700788c */ /* 0x001fc8000bf01270 */
[----:B------:R-:W-:-:S03]  /*0e80*/  USEL UR6, UR7, 0x10, UP0 ;  /* 0x0000001007067887 */ /* 0x000fc60008000000 */
[----:B-1----:R-:W-:-:S09]  /*0e90*/  UMOV UR7, UR8 ;  /* 0x0000000800077c82 */ /* 0x002fd20008000000 */
.L_x_10342:
        /* <DEDUP_REMOVED lines=32> */
.L_x_10275:
[----:B------:R-:W-:Y:S05]  /*10a0*/  BSYNC.RECONVERGENT B1 ;  /* 0x0000000000017941 */ /* 0x000fea0003800200 */
.L_x_10274:
[----:B------:R-:W-:Y:S05]  /*10b0*/  @!P1 BRA `(.L_x_10273) ;  /* 0x0000000000409947 */ /* 0x000fea0003800000 */
[----:B------:R-:W2:Y:S01]  /*10c0*/  S2UR UR9, SR_CgaCtaId ;  /* 0x00000000000979c3 */ /* 0x000ea20000008800 */
[----:B------:R-:W-:Y:S02]  /*10d0*/  UMOV UR8, 0x400 ;  /* 0x0000040000087882 */ /* 0x000fe40000000000 */
[----:B------:R-:W-:-:S04]  /*10e0*/  UIADD3 UR8, UPT, UPT, UR8, 0x900, URZ ;  /* 0x0000090008087890 */ /* 0x000fc8000fffe0ff */
[----:B--2---:R-:W-:-:S06]  /*10f0*/  ULEA UR8, UR9, UR8, 0x18 ;  /* 0x0000000809087291 */ /* 0x004fcc000f8ec0ff */
[----:B0-----:R-:W-:-:S07]  /*1100*/  LEA R17, R16, UR8, 0x2 ;  /* 0x0000000810117c11 */ /* 0x001fce000f8e10ff */
.L_x_10276:
        /* <DEDUP_REMOVED lines=11> */
.L_x_10273:
[----:B------:R-:W-:Y:S05]  /*11c0*/  BSYNC.RECONVERGENT B0 ;  /* 0x0000000000007941 */ /* 0x000fea0003800200 */
.L_x_10272:
        /* <DEDUP_REMOVED lines=43> */
.L_x_10280:
[----:B------:R-:W-:Y:S05]  /*1480*/  BSYNC.RECONVERGENT B1 ;  /* 0x0000000000017941 */ /* 0x000fea0003800200 */
.L_x_10279:
[----:B------:R-:W-:Y:S05]  /*1490*/  @!P1 BRA `(.L_x_10278) ;  /* 0x0000000000909947 */ /* 0x000fea0003800000 */
[----:B012---:R-:W0:Y:S01]  /*14a0*/  S2R R17, SR_CgaCtaId ;  /* 0x0000000000117919 */ /* 0x007e220000008800 */
[----:B------:R-:W-:-:S05]  /*14b0*/  MOV R16, 0x400 ;  /* 0x0000040000107802 */ /* 0x000fca0000000f00 */
[----:B------:R-:W-:-:S05]  /*14c0*/  VIADD R16, R16, 0x880 ;  /* 0x0000088010107836 */ /* 0x000fca0000000000 */
[----:B0-----:R-:W-:-:S07]  /*14d0*/  LEA R68, R17, R16, 0x18 ;  /* 0x0000001011447211 */ /* 0x001fce00078ec0ff */
.L_x_10281:
        /* <DEDUP_REMOVED lines=32> */
.L_x_10278:
[----:B------:R-:W-:Y:S05]  /*16e0*/  BSYNC.RECONVERGENT B0 ;  /* 0x0000000000007941 */ /* 0x000fea0003800200 */
.L_x_10277:
[----:B-123--:R-:W-:Y:S01]  /*16f0*/  HFMA2 R18, -RZ, RZ, 0, 0 ;  /* 0x00000000ff127431 */ /* 0x00efe200000001ff */
[----:B------:R-:W-:Y:S01]  /*1700*/  PLOP3.LUT P0, PT, PT, PT, PT, 0x80, 0x8 ;  /* 0x000000000008781c */ /* 0x000fe20003f0f070 */
[----:B------:R-:W1:-:S12]  /*1710*/  LDCU UR16, c[0x0][0x3a8] ;  /* 0x00007500ff1077ac */ /* 0x000e580008000800 */
.L_x_10336:
[----:B------:R-:W-:Y:S02]  /*1720*/  LOP3.LUT R16, R0, 0xf, RZ, 0xc0, !PT ;  /* 0x0000000f00107812 */ /* 0x000fe400078ec0ff */
[----:B------:R-:W-:Y:S02]  /*1730*/  PLOP3.LUT P5, PT, P0, PT, PT, 0x80, 0x8 ;  /* 0x000000000008781c */ /* 0x000fe400007af070 */
[----:B------:R-:W-:Y:S01]  /*1740*/  SHF.R.U32.HI R58, RZ, 0x4, R0 ;  /* 0x00000004ff3a7819 */ /* 0x000fe20000011600 */
[----:B01234-:R-:W-:-:S10]  /*1750*/  IMAD.IADD R19, R16, 0x1, R18 ;  /* 0x0000000110137824 */ /* 0x01ffd400078e0212 */
.L_x_10282:
        /* <DEDUP_REMOVED lines=19> */
.L_x_10335:
        /* <DEDUP_REMOVED lines=16> */
.L_x_10284:
        /* <DEDUP_REMOVED lines=8> */
.L_x_10285:
        /* <DEDUP_REMOVED lines=8> */
.L_x_10286:
        /* <DEDUP_REMOVED lines=9> */
.L_x_10287:
        /* <DEDUP_REMOVED lines=9> */
.L_x_10288:
        /* <DEDUP_REMOVED lines=9> */
.L_x_10289:
        /* <DEDUP_REMOVED lines=9> */
.L_x_10290:
        /* <DEDUP_REMOVED lines=9> */
.L_x_10291:
        /* <DEDUP_REMOVED lines=9> */
.L_x_10292:
        /* <DEDUP_REMOVED lines=9> */
.L_x_10293:
        /* <DEDUP_REMOVED lines=9> */
.L_x_10294:
        /* <DEDUP_REMOVED lines=9> */
.L_x_10295:
        /* <DEDUP_REMOVED lines=9> */
.L_x_10296:
        /* <DEDUP_REMOVED lines=9> */
.L_x_10297:
        /* <DEDUP_REMOVED lines=9> */
.L_x_10298:
        /* <DEDUP_REMOVED lines=9> */
.L_x_10299:
[----:B------:R-:W-:Y:S05]  /*21e0*/  @P4 BRA `(.L_x_10300) ;  /* 0x0000000800ec4947 */ /* 0x000fea0003800000 */
[----:B------:R-:W5:Y:S01]  /*21f0*/  S2R R59, SR_CgaCtaId ;  /* 0x00000000003b7919 */ /* 0x000f620000008800 */
[----:B------:R-:W-:Y:S02]  /*2200*/  ISETP.GT.U32.AND P4, PT, R58, 0x40, PT ;  /* 0x000000403a00780c */ /* 0x000fe40003f84070 */
[----:B------:R-:W-:Y:S02]  /*2210*/  MOV R58, 0x400 ;  /* 0x00000400003a7802 */ /* 0x000fe40000000f00 */
[----:B0-2-4-:R-:W-:Y:S02]  /*2220*/  MOV R19, R2 ;  /* 0x0000000200137202 */ /* 0x015fe40000000f00 */
[----:B-----5:R-:W-:-:S07]  /*2230*/  LEA R58, R59, R58, 0x18 ;  /* 0x0000003a3b3a7211 */ /* 0x020fce00078ec0ff */
.L_x_10334:
        /* <DEDUP_REMOVED lines=11> */
.L_x_10344:
[----:B-12---:R-:W-:-:S07]  /*22f0*/  IMAD R60, R42, R65, RZ ;  /* 0x000000412a3c7224 */ /* 0x006fce00078e02ff */
.L_x_10302:
[----:B------:R-:W-:-:S13]  /*2300*/  ISETP.GE.AND P2, PT, R59, 0x2, PT ;  /* 0x000000023b00780c */ /* 0x000fda0003f46270 */
[----:B------:R-:W-:Y:S05]  /*2310*/  @!P2 BRA `(.L_x_10304) ;  /* 0x000000000010a947 */ /* 0x000fea0003800000 */
[----:B------:R-:W-:-:S03]  /*2320*/  UMOV UR8, 0xffffffff ;  /* 0xffffffff00087882 */ /* 0x000fc60000000000 */
[----:B------:R-:W-:Y:S05]  /*2330*/  BRA.DIV UR8, `(.L_x_10305) ;  /* 0x0000001208207947 */ /* 0x000fea000b800000 */
[----:B------:R2:W4:Y:S02]  /*2340*/  SHFL.IDX PT, R61, R64, R4, 0x1f ;  /* 0x00001f04403d7589 */ /* 0x00052400000e0000 */
.L_x_10347:
[----:B---34-:R-:W-:-:S07]  /*2350*/  IMAD R60, R43, R61, R60 ;  /* 0x0000003d2b3c7224 */ /* 0x018fce00078e023c */
.L_x_10304:
[----:B------:R-:W-:-:S13]  /*2360*/  ISETP.GE.AND P1, PT, R59, 0x3, PT ;  /* 0x000000033b00780c */ /* 0x000fda0003f26270 */
[----:B------:R-:W-:Y:S05]  /*2370*/  @!P1 BRA `(.L_x_10306) ;  /* 0x0000000000109947 */ /* 0x000fea0003800000 */
[----:B------:R-:W-:-:S03]  /*2380*/  UMOV UR8, 0xffffffff ;  /* 0xffffffff00087882 */ /* 0x000fc60000000000 */
[----:B------:R-:W-:Y:S05]  /*2390*/  BRA.DIV UR8, `(.L_x_10307) ;  /* 0x00000012082c7947 */ /* 0x000fea000b800000 */
[----:B------:R4:W0:Y:S02]  /*23a0*/  SHFL.IDX PT, R61, R64, R5, 0x1f ;  /* 0x00001f05403d7589 */ /* 0x00082400000e0000 */
.L_x_10350:
[----:B0-----:R-:W-:-:S07]  /*23b0*/  IMAD R60, R44, R61, R60 ;  /* 0x0000003d2c3c7224 */ /* 0x001fce00078e023c */
.L_x_10306:
[----:B------:R-:W-:-:S13]  /*23c0*/  ISETP.GE.AND P6, PT, R59, 0x4, PT ;  /* 0x000000043b00780c */ /* 0x000fda0003fc6270 */
[----:B------:R-:W-:Y:S05]  /*23d0*/  @!P6 BRA `(.L_x_10308) ;  /* 0x000000000010e947 */ /* 0x000fea0003800000 */
[----:B------:R-:W-:-:S03]  /*23e0*/  UMOV UR8, 0xffffffff ;  /* 0xffffffff00087882 */ /* 0x000fc60000000000 */
[----:B------:R-:W-:Y:S05]  /*23f0*/  BRA.DIV UR8, `(.L_x_10309) ;  /* 0x0000001208387947 */ /* 0x000fea000b800000 */
[----:B------:R0:W0:Y:S02]  /*2400*/  SHFL.IDX PT, R61, R64, R6, 0x1f ;  /* 0x00001f06403d7589 */ /* 0x00002400000e0000 */
.L_x_10353:
[----:B0-----:R-:W-:-:S07]  /*2410*/  IMAD R60, R45, R61, R60 ;  /* 0x0000003d2d3c7224 */ /* 0x001fce00078e023c */
.L_x_10308:
[----:B------:R-:W-:-:S13]  /*2420*/  ISETP.GE.AND P6, PT, R59, 0x5, PT ;  /* 0x000000053b00780c */ /* 0x000fda0003fc6270 */
[----:B------:R-:W-:Y:S05]  /*2430*/  @!P6 BRA `(.L_x_10310) ;  /* 0x000000000010e947 */ /* 0x000fea0003800000 */
[----:B------:R-:W-:-:S03]  /*2440*/  UMOV UR8, 0xffffffff ;  /* 0xffffffff00087882 */ /* 0x000fc60000000000 */
[----:B------:R-:W-:Y:S05]  /*2450*/  BRA.DIV UR8, `(.L_x_10311) ;  /* 0x0000001208447947 */ /* 0x000fea000b800000 */
[----:B------:R0:W0:Y:S02]  /*2460*/  SHFL.IDX PT, R61, R64, R7, 0x1f ;  /* 0x00001f07403d7589 */ /* 0x00002400000e0000 */
.L_x_10356:
[----:B0-----:R-:W-:-:S07]  /*2470*/  IMAD R60, R46, R61, R60 ;  /* 0x0000003d2e3c7224 */ /* 0x001fce00078e023c */
.L_x_10310:
[----:B------:R-:W-:-:S13]  /*2480*/  ISETP.GE.AND P6, PT, R59, 0x6, PT ;  /* 0x000000063b00780c */ /* 0x000fda0003fc6270 */
[----:B------:R-:W-:Y:S05]  /*2490*/  @!P6 BRA `(.L_x_10312) ;  /* 0x000000000010e947 */ /* 0x000fea0003800000 */
[----:B------:R-:W-:-:S03]  /*24a0*/  UMOV UR8, 0xffffffff ;  /* 0xffffffff00087882 */ /* 0x000fc60000000000 */
[----:B------:R-:W-:Y:S05]  /*24b0*/  BRA.DIV UR8, `(.L_x_10313) ;  /* 0x0000001208507947 */ /* 0x000fea000b800000 */
[----:B------:R0:W0:Y:S02]  /*24c0*/  SHFL.IDX PT, R61, R64, R8, 0x1f ;  /* 0x00001f08403d7589 */ /* 0x00002400000e0000 */
.L_x_10359:
[----:B0-----:R-:W-:-:S07]  /*24d0*/  IMAD R60, R47, R61, R60 ;  /* 0x0000003d2f3c7224 */ /* 0x001fce00078e023c */
.L_x_10312:
[----:B------:R-:W-:-:S13]  /*24e0*/  ISETP.GE.AND P6, PT, R59, 0x7, PT ;  /* 0x000000073b00780c */ /* 0x000fda0003fc6270 */
[----:B------:R-:W-:Y:S05]  /*24f0*/  @!P6 BRA `(.L_x_10314) ;  /* 0x000000000010e947 */ /* 0x000fea0003800000 */
[----:B------:R-:W-:-:S03]  /*2500*/  UMOV UR8, 0xffffffff ;  /* 0xffffffff00087882 */ /* 0x000fc60000000000 */
[----:B------:R-:W-:Y:S05]  /*2510*/  BRA.DIV UR8, `(.L_x_10315) ;  /* 0x00000012085c7947 */ /* 0x000fea000b800000 */
[----:B------:R0:W0:Y:S02]  /*2520*/  SHFL.IDX PT, R61, R64, R9, 0x1f ;  /* 0x00001f09403d7589 */ /* 0x00002400000e0000 */
.L_x_10362:
[----:B0-----:R-:W-:-:S07]  /*2530*/  IMAD R60, R48, R61, R60 ;  /* 0x0000003d303c7224 */ /* 0x001fce00078e023c */
.L_x_10314:
[----:B------:R-:W-:-:S13]  /*2540*/  ISETP.GE.AND P6, PT, R59, 0x8, PT ;  /* 0x000000083b00780c */ /* 0x000fda0003fc6270 */
[----:B------:R-:W-:Y:S05]  /*2550*/  @!P6 BRA `(.L_x_10316) ;  /* 0x000000000010e947 */ /* 0x000fea0003800000 */
[----:B------:R-:W-:-:S03]  /*2560*/  UMOV UR8, 0xffffffff ;  /* 0xffffffff00087882 */ /* 0x000fc60000000000 */
[----:B------:R-:W-:Y:S05]  /*2570*/  BRA.DIV UR8, `(.L_x_10317) ;  /* 0x0000001208687947 */ /* 0x000fea000b800000 */
[----:B------:R0:W0:Y:S02]  /*2580*/  SHFL.IDX PT, R61, R64, R10, 0x1f ;  /* 0x00001f0a403d7589 */ /* 0x00002400000e0000 */
.L_x_10365:
[----:B0-----:R-:W-:-:S07]  /*2590*/  IMAD R60, R49, R61, R60 ;  /* 0x0000003d313c7224 */ /* 0x001fce00078e023c */
.L_x_10316:
[----:B------:R-:W-:-:S13]  /*25a0*/  ISETP.GE.AND P6, PT, R59, 0x9, PT ;  /* 0x000000093b00780c */ /* 0x000fda0003fc6270 */
[----:B------:R-:W-:Y:S05]  /*25b0*/  @!P6 BRA `(.L_x_10318) ;  /* 0x000000000010e947 */ /* 0x000fea0003800000 */
[----:B------:R-:W-:-:S03]  /*25c0*/  UMOV UR8, 0xffffffff ;  /* 0xffffffff00087882 */ /* 0x000fc60000000000 */
[----:B------:R-:W-:Y:S05]  /*25d0*/  BRA.DIV UR8, `(.L_x_10319) ;  /* 0x0000001208747947 */ /* 0x000fea000b800000 */
[----:B------:R0:W0:Y:S02]  /*25e0*/  SHFL.IDX PT, R61, R64, R11, 0x1f ;  /* 0x00001f0b403d7589 */ /* 0x00002400000e0000 */
.L_x_10368:
[----:B0-----:R-:W-:-:S07]  /*25f0*/  IMAD R60, R50, R61, R60 ;  /* 0x0000003d323c7224 */ /* 0x001fce00078e023c */
.L_x_10318:
[----:B------:R-:W-:-:S13]  /*2600*/  ISETP.GE.AND P6, PT, R59, 0xa, PT ;  /* 0x0000000a3b00780c */ /* 0x000fda0003fc6270 */
[----:B------:R-:W-:Y:S05]  /*2610*/  @!P6 BRA `(.L_x_10320) ;  /* 0x000000000010e947 */ /* 0x000fea0003800000 */
[----:B------:R-:W-:-:S03]  /*2620*/  UMOV UR8, 0xffffffff ;  /* 0xffffffff00087882 */ /* 0x000fc60000000000 */
[----:B------:R-:W-:Y:S05]  /*2630*/  BRA.DIV UR8, `(.L_x_10321) ;  /* 0x0000001208807947 */ /* 0x000fea000b800000 */
[----:B------:R0:W0:Y:S02]  /*2640*/  SHFL.IDX PT, R61, R64, R12, 0x1f ;  /* 0x00001f0c403d7589 */ /* 0x00002400000e0000 */
.L_x_10371:
[----:B0-----:R-:W-:-:S07]  /*2650*/  IMAD R60, R51, R61, R60 ;  /* 0x0000003d333c7224 */ /* 0x001fce00078e023c */
.L_x_10320:
[----:B------:R-:W-:-:S13]  /*2660*/  ISETP.GE.AND P6, PT, R59, 0xb, PT ;  /* 0x0000000b3b00780c */ /* 0x000fda0003fc6270 */
[----:B------:R-:W-:Y:S05]  /*2670*/  @!P6 BRA `(.L_x_10322) ;  /* 0x000000000010e947 */ /* 0x000fea0003800000 */
[----:B------:R-:W-:-:S03]  /*2680*/  UMOV UR8, 0xffffffff ;  /* 0xffffffff00087882 */ /* 0x000fc60000000000 */
[----:B------:R-:W-:Y:S05]  /*2690*/  BRA.DIV UR8, `(.L_x_10323) ;  /* 0x00000012088c7947 */ /* 0x000fea000b800000 */
[----:B------:R0:W0:Y:S02]  /*26a0*/  SHFL.IDX PT, R61, R64, R13, 0x1f ;  /* 0x00001f0d403d7589 */ /* 0x00002400000e0000 */
.L_x_10374:
[----:B0-----:R-:W-:-:S07]  /*26b0*/  IMAD R60, R52, R61, R60 ;  /* 0x0000003d343c7224 */ /* 0x001fce00078e023c */
.L_x_10322:
[----:B------:R-:W-:-:S13]  /*26c0*/  ISETP.GE.AND P6, PT, R59, 0xc, PT ;  /* 0x0000000c3b00780c */ /* 0x000fda0003fc6270 */
[----:B------:R-:W-:Y:S05]  /*26d0*/  @!P6 BRA `(.L_x_10324) ;  /* 0x000000000010e947 */ /* 0x000fea0003800000 */
[----:B------:R-:W-:-:S03]  /*26e0*/  UMOV UR8, 0xffffffff ;  /* 0xffffffff00087882 */ /* 0x000fc60000000000 */
[----:B------:R-:W-:Y:S05]  /*26f0*/  BRA.DIV UR8, `(.L_x_10325) ;  /* 0x0000001208987947 */ /* 0x000fea000b800000 */
[----:B------:R0:W0:Y:S02]  /*2700*/  SHFL.IDX PT, R61, R64, R14, 0x1f ;  /* 0x00001f0e403d7589 */ /* 0x00002400000e0000 */
.L_x_10377:
[----:B0-----:R-:W-:-:S07]  /*2710*/  IMAD R60, R53, R61, R60 ;  /* 0x0000003d353c7224 */ /* 0x001fce00078e023c */
.L_x_10324:
[----:B------:R-:W-:-:S13]  /*2720*/  ISETP.GE.AND P6, PT, R59, 0xd, PT ;  /* 0x0000000d3b00780c */ /* 0x000fda0003fc6270 */
[----:B------:R-:W-:Y:S05]  /*2730*/  @!P6 BRA `(.L_x_10326) ;  /* 0x000000000010e947 */ /* 0x000fea0003800000 */
[----:B------:R-:W-:-:S03]  /*2740*/  UMOV UR8, 0xffffffff ;  /* 0xffffffff00087882 */ /* 0x000fc60000000000 */
[----:B------:R-:W-:Y:S05]  /*2750*/  BRA.DIV UR8, `(.L_x_10327) ;  /* 0x0000001208a47947 */ /* 0x000fea000b800000 */
[----:B------:R0:W0:Y:S02]  /*2760*/  SHFL.IDX PT, R61, R64, R15, 0x1f ;  /* 0x00001f0f403d7589 */ /* 0x00002400000e0000 */
.L_x_10380:
[----:B0-----:R-:W-:-:S07]  /*2770*/  IMAD R60, R54, R61, R60 ;  /* 0x0000003d363c7224 */ /* 0x001fce00078e023c */
.L_x_10326:
[----:B------:R-:W-:-:S13]  /*2780*/  ISETP.GE.AND P6, PT, R59, 0xe, PT ;  /* 0x0000000e3b00780c */ /* 0x000fda0003fc6270 */
[----:B------:R-:W-:Y:S05]  /*2790*/  @!P6 BRA `(.L_x_10328) ;  /* 0x000000000010e947 */ /* 0x000fea0003800000 */
[----:B------:R-:W-:-:S03]  /*27a0*/  UMOV UR8, 0xffffffff ;  /* 0xffffffff00087882 */ /* 0x000fc60000000000 */
[----:B------:R-:W-:Y:S05]  /*27b0*/  BRA.DIV UR8, `(.L_x_10329) ;  /* 0x0000001208b07947 */ /* 0x000fea000b800000 */
[----:B------:R0:W0:Y:S02]  /*27c0*/  SHFL.IDX PT, R61, R64, R20, 0x1f ;  /* 0x00001f14403d7589 */ /* 0x00002400000e0000 */
.L_x_10383:
[----:B0-----:R-:W-:-:S07]  /*27d0*/  IMAD R60, R55, R61, R60 ;  /* 0x0000003d373c7224 */ /* 0x001fce00078e023c */
.L_x_10328:
[----:B------:R-:W-:-:S13]  /*27e0*/  ISETP.GE.AND P6, PT, R59, 0xf, PT ;  /* 0x0000000f3b00780c */ /* 0x000fda0003fc6270 */
[----:B------:R-:W-:Y:S05]  /*27f0*/  @!P6 BRA `(.L_x_10330) ;  /* 0x000000000010e947 */ /* 0x000fea0003800000 */
[----:B------:R-:W-:-:S03]  /*2800*/  UMOV UR8, 0xffffffff ;  /* 0xffffffff00087882 */ /* 0x000fc60000000000 */
[----:B------:R-:W-:Y:S05]  /*2810*/  BRA.DIV UR8, `(.L_x_10331) ;  /* 0x0000001208bc7947 */ /* 0x000fea000b800000 */
[----:B------:R0:W0:Y:S02]  /*2820*/  SHFL.IDX PT, R61, R64, R21, 0x1f ;  /* 0x00001f15403d7589 */ /* 0x00002400000e0000 */
.L_x_10386:
[----:B0-----:R-:W-:-:S07]  /*2830*/  IMAD R60, R56, R61, R60 ;  /* 0x0000003d383c7224 */ /* 0x001fce00078e023c */
.L_x_10330:
[----:B------:R-:W-:-:S13]  /*2840*/  ISETP.GE.AND P6, PT, R59, 0x10, PT ;  /* 0x000000103b00780c */ /* 0x000fda0003fc6270 */
[----:B------:R-:W-:Y:S05]  /*2850*/  @!P6 BRA `(.L_x_10332) ;  /* 0x000000040010e947 */ /* 0x000fea0003800000 */
[----:B------:R-:W-:-:S03]  /*2860*/  UMOV UR8, 0xffffffff ;  /* 0xffffffff00087882 */ /* 0x000fc60000000000 */
[----:B------:R-:W-:Y:S05]  /*2870*/  BRA.DIV UR8, `(.L_x_10333) ;  /* 0x0000001208c87947 */ /* 0x000fea000b800000 */
[----:B0-2-4-:R0:W2:Y:S02]  /*2880*/  SHFL.IDX PT, R64, R64, R22, 0x1f ;  /* 0x00001f1640407589 */ /* 0x0150a400000e0000 */
.L_x_10389:
[----:B--2---:R-:W-:Y:S01]  /*2890*/  IMAD R60, R57, R64, R60 ;  /* 0x00000040393c7224 */ /* 0x004fe200078e023c */
[----:B------:R-:W-:Y:S06]  /*28a0*/  BRA `(.L_x_10332) ;  /* 0x0000000000fc7947 */ /* 0x000fec0003800000 */
.L_x_10301:
        /* <DEDUP_REMOVED lines=63> */
.L_x_10332:
        /* <DEDUP_REMOVED lines=16> */
.L_x_10300:
[----:B------:R-:W-:Y:S05]  /*2da0*/  @!P0 BRA `(.L_x_10335) ;  /* 0xffffffe800b88947 */ /* 0x000fea000383ffff */
[----:B------:R-:W-:Y:S05]  /*2db0*/  BSYNC.RECONVERGENT B0 ;  /* 0x0000000000007941 */ /* 0x000fea0003800200 */
.L_x_10283:
        /* <DEDUP_REMOVED lines=44> */
.L_x_10340:
[----:B------:R-:W-:Y:S05]  /*3080*/  BSYNC.RECONVERGENT B1 ;  /* 0x0000000000017941 */ /* 0x000fea0003800200 */
.L_x_10339:
[----:B------:R-:W-:Y:S05]  /*3090*/  @!P1 BRA `(.L_x_10338) ;  /* 0x0000000000909947 */ /* 0x000fea0003800000 */
[----:B0-----:R-:W0:Y:S01]  /*30a0*/  S2R R17, SR_CgaCtaId ;  /* 0x0000000000117919 */ /* 0x001e220000008800 */
[----:B------:R-:W-:-:S05]  /*30b0*/  MOV R16, 0x400 ;  /* 0x0000040000107802 */ /* 0x000fca0000000f00 */
[----:B------:R-:W-:-:S05]  /*30c0*/  VIADD R16, R16, 0x900 ;  /* 0x0000090010107836 */ /* 0x000fca0000000000 */
[----:B0-----:R-:W-:-:S07]  /*30d0*/  LEA R66, R17, R16, 0x18 ;  /* 0x0000001011427211 */ /* 0x001fce00078ec0ff */
.L_x_10341:
        /* <DEDUP_REMOVED lines=32> */
.L_x_10338:
[----:B------:R-:W-:Y:S05]  /*32e0*/  BSYNC.RECONVERGENT B0 ;  /* 0x0000000000007941 */ /* 0x000fea0003800200 */
.L_x_10337:
[----:B------:R-:W-:Y:S02]  /*32f0*/  UIADD3 UR5, UPT, UPT, UR13, UR5, URZ ;  /* 0x000000050d057290 */ /* 0x000fe4000fffe0ff */
[----:B------:R-:W-:-:S04]  /*3300*/  USHF.L.U32 UR8, UR13, 0x2, URZ ;  /* 0x000000020d087899 */ /* 0x000fc800080006ff */
[----:B------:R-:W-:-:S09]  /*3310*/  UISETP.GE.U32.AND UP0, UPT, UR5, UR8, UPT ;  /* 0x000000080500728c */ /* 0x000fd2000bf06070 */
[----:B------:R-:W-:Y:S05]  /*3320*/  BRA.U !UP0, `(.L_x_10342) ;  /* 0xffffffd908dc7547 */ /* 0x000fea000b83ffff */
[----:B------:R-:W-:Y:S05]  /*3330*/  EXIT ;  /* 0x000000000000794d */ /* 0x000fea0003800000 */
.L_x_10303:
[----:B------:R-:W-:Y:S01]  /*3340*/  IMAD.MOV.U32 R61, RZ, RZ, R24 ;  /* 0x000000ffff3d7224 */ /* 0x000fe200078e0018 */
[----:B------:R-:W-:Y:S01]  /*3350*/  MOV R63, 0xffffffff ;  /* 0xffffffff003f7802 */ /* 0x000fe20000000f00 */
[----:B------:R-:W-:-:S07]  /*3360*/  IMAD.MOV.U32 R62, RZ, RZ, 0x1f ;  /* 0x0000001fff3e7424 */ /* 0x000fce00078e00ff */
[----:B-1-3--:R-:W-:Y:S05]  /*3370*/  WARPSYNC.COLLECTIVE R63, `(.L_x_10343) ;  /* 0x000000003f087348 */ /* 0x00afea0003c00000 */
[----:B------:R0:W2:Y:S02]  /*3380*/  SHFL.IDX P6, R61, R64, R61, R62 ;  /* 0x0000003d403d7389 */ /* 0x0000a400000c003e */
[----:B0123--:R-:W-:Y:S05]  /*3390*/  ENDCOLLECTIVE ;  /* 0x000000000000791b */ /* 0x00ffea0003800000 */
.L_x_10343:
[----:B------:R-:W-:Y:S01]  /*33a0*/  IMAD.MOV.U32 R65, RZ, RZ, R61 ;  /* 0x000000ffff417224 */ /* 0x000fe200078e003d */
[----:B------:R-:W-:Y:S06]  /*33b0*/  BRA `(.L_x_10344) ;  /* 0xffffffec00cc7947 */ /* 0x000fec000383ffff */
.L_x_10305:
[----:B------:R-:W-:Y:S01]  /*33c0*/  HFMA2 R62, -RZ, RZ, 0, 1.847743988037109375e-06 ;  /* 0x0000001fff3e7431 */ /* 0x000fe200000001ff */
[----:B------:R-:W-:Y:S01]  /*33d0*/  BSSY B1, `(.L_x_10345) ;  /* 0x0000006000017945 */ /* 0x000fe20003800000 */
[----:B------:R-:W-:Y:S02]  /*33e0*/  IMAD.MOV.U32 R61, RZ, RZ, R4 ;  /* 0x000000ffff3d7224 */ /* 0x000fe400078e0004 */
[----:B------:R-:W-:-:S07]  /*33f0*/  IMAD.MOV.U32 R63, RZ, RZ, -0x1 ;  /* 0xffffffffff3f7424 */ /* 0x000fce00078e00ff */
[----:B01-3--:R-:W-:Y:S05]  /*3400*/  WARPSYNC.COLLECTIVE R63, `(.L_x_10346) ;  /* 0x000000003f087348 */ /* 0x00bfea0003c00000 */
[----:B------:R2:W4:Y:S02]  /*3410*/  SHFL.IDX P6, R61, R64, R61, R62 ;  /* 0x0000003d403d7389 */ /* 0x00052400000c003e */
[----:B01234-:R-:W-:Y:S05]  /*3420*/  ENDCOLLECTIVE ;  /* 0x000000000000791b */ /* 0x01ffea0003800000 */
.L_x_10346:
[----:B------:R-:W-:Y:S05]  /*3430*/  BSYNC B1 ;  /* 0x0000000000017941 */ /* 0x000fea0003800000 */
.L_x_10345:
[----:B------:R-:W-:Y:S05]  /*3440*/  BRA `(.L_x_10347) ;  /* 0xffffffec00c07947 */ /* 0x000fea000383ffff */
.L_x_10307:
[----:B------:R-:W-:Y:S01]  /*3450*/  BSSY B1, `(.L_x_10348) ;  /* 0x0000007000017945 */ /* 0x000fe20003800000 */
[----:B------:R-:W-:Y:S01]  /*3460*/  IMAD.MOV.U32 R61, RZ, RZ, R5 ;  /* 0x000000ffff3d7224 */ /* 0x000fe200078e0005 */
[----:B------:R-:W-:Y:S01]  /*3470*/  MOV R62, 0x1f ;  /* 0x0000001f003e7802 */ /* 0x000fe20000000f00 */
[----:B------:R-:W-:-:S07]  /*3480*/  IMAD.MOV.U32 R63, RZ, RZ, -0x1 ;  /* 0xffffffffff3f7424 */ /* 0x000fce00078e00ff */
[----:B0123--:R-:W-:Y:S05]  /*3490*/  WARPSYNC.COLLECTIVE R63, `(.L_x_10349) ;  /* 0x000000003f087348 */ /* 0x00ffea0003c00000 */
[----:B------:R4:W0:Y:S02]  /*34a0*/  SHFL.IDX P6, R61, R64, R61, R62 ;  /* 0x0000003d403d7389 */ /* 0x00082400000c003e */
[----:B01234-:R-:W-:Y:S05]  /*34b0*/  ENDCOLLECTIVE ;  /* 0x000000000000791b */ /* 0x01ffea0003800000 */
.L_x_10349:
[----:B------:R-:W-:Y:S05]  /*34c0*/  BSYNC B1 ;  /* 0x0000000000017941 */ /* 0x000fea0003800000 */
.L_x_10348:
[----:B------:R-:W-:Y:S05]  /*34d0*/  BRA `(.L_x_10350) ;  /* 0xffffffec00b47947 */ /* 0x000fea000383ffff */
.L_x_10309:
[----:B------:R-:W-:Y:S01]  /*34e0*/  HFMA2 R62, -RZ, RZ, 0, 1.847743988037109375e-06 ;  /* 0x0000001fff3e7431 */ /* 0x000fe200000001ff */
[----:B------:R-:W-:Y:S01]  /*34f0*/  BSSY B1, `(.L_x_10351) ;  /* 0x0000006000017945 */ /* 0x000fe20003800000 */
[----:B------:R-:W-:Y:S02]  /*3500*/  IMAD.MOV.U32 R61, RZ, RZ, R6 ;  /* 0x000000ffff3d7224 */ /* 0x000fe400078e0006 */
[----:B------:R-:W-:-:S07]  /*3510*/  IMAD.MOV.U32 R63, RZ, RZ, -0x1 ;  /* 0xffffffffff3f7424 */ /* 0x000fce00078e00ff */
[----:B01234-:R-:W-:Y:S05]  /*3520*/  WARPSYNC.COLLECTIVE R63, `(.L_x_10352) ;  /* 0x000000003f087348 */ /* 0x01ffea0003c00000 */
[----:B------:R0:W0:Y:S02]  /*3530*/  SHFL.IDX P6, R61, R64, R61, R62 ;  /* 0x0000003d403d7389 */ /* 0x00002400000c003e */
[----:B01234-:R-:W-:Y:S05]  /*3540*/  ENDCOLLECTIVE ;  /* 0x000000000000791b */ /* 0x01ffea0003800000 */
.L_x_10352:
[----:B------:R-:W-:Y:S05]  /*3550*/  BSYNC B1 ;  /* 0x0000000000017941 */ /* 0x000fea0003800000 */
.L_x_10351:
[----:B------:R-:W-:Y:S05]  /*3560*/  BRA `(.L_x_10353) ;  /* 0xffffffec00a87947 */ /* 0x000fea000383ffff */
.L_x_10311:
[----:B------:R-:W-:Y:S01]  /*3570*/  BSSY B1, `(.L_x_10354) ;  /* 0x0000007000017945 */ /* 0x000fe20003800000 */
[----:B------:R-:W-:Y:S01]  /*3580*/  IMAD.MOV.U32 R61, RZ, RZ, R7 ;  /* 0x000000ffff3d7224 */ /* 0x000fe200078e0007 */
[----:B------:R-:W-:Y:S01]  /*3590*/  MOV R62, 0x1f ;  /* 0x0000001f003e7802 */ /* 0x000fe20000000f00 */
[----:B------:R-:W-:-:S07]  /*35a0*/  IMAD.MOV.U32 R63, RZ, RZ, -0x1 ;  /* 0xffffffffff3f7424 */ /* 0x000fce00078e00ff */
[----:B01234-:R-:W-:Y:S05]  /*35b0*/  WARPSYNC.COLLECTIVE R63, `(.L_x_10355) ;  /* 0x000000003f087348 */ /* 0x01ffea0003c00000 */
[----:B------:R0:W0:Y:S02]  /*35c0*/  SHFL.IDX P6, R61, R64, R61, R62 ;  /* 0x0000003d403d7389 */ /* 0x00002400000c003e */
[----:B01234-:R-:W-:Y:S05]  /*35d0*/  ENDCOLLECTIVE ;  /* 0x000000000000791b */ /* 0x01ffea0003800000 */
.L_x_10355:
[----:B------:R-:W-:Y:S05]  /*35e0*/  BSYNC B1 ;  /* 0x0000000000017941 */ /* 0x000fea0003800000 */
.L_x_10354:
[----:B------:R-:W-:Y:S05]  /*35f0*/  BRA `(.L_x_10356) ;  /* 0xffffffec009c7947 */ /* 0x000fea000383ffff */
.L_x_10313:
[----:B------:R-:W-:Y:S01]  /*3600*/  HFMA2 R62, -RZ, RZ, 0, 1.847743988037109375e-06 ;  /* 0x0000001fff3e7431 */ /* 0x000fe200000001ff */
[----:B------:R-:W-:Y:S01]  /*3610*/  BSSY B1, `(.L_x_10357) ;  /* 0x0000006000017945 */ /* 0x000fe20003800000 */
[----:B------:R-:W-:Y:S02]  /*3620*/  IMAD.MOV.U32 R61, RZ, RZ, R8 ;  /* 0x000000ffff3d7224 */ /* 0x000fe400078e0008 */
[----:B------:R-:W-:-:S07]  /*3630*/  IMAD.MOV.U32 R63, RZ, RZ, -0x1 ;  /* 0xffffffffff3f7424 */ /* 0x000fce00078e00ff */
[----:B01234-:R-:W-:Y:S05]  /*3640*/  WARPSYNC.COLLECTIVE R63, `(.L_x_10358) ;  /* 0x000000003f087348 */ /* 0x01ffea0003c00000 */
[----:B------:R0:W0:Y:S02]  /*3650*/  SHFL.IDX P6, R61, R64, R61, R62 ;  /* 0x0000003d403d7389 */ /* 0x00002400000c003e */
[----:B01234-:R-:W-:Y:S05]  /*3660*/  ENDCOLLECTIVE ;  /* 0x000000000000791b */ /* 0x01ffea0003800000 */
.L_x_10358:
[----:B------:R-:W-:Y:S05]  /*3670*/  BSYNC B1 ;  /* 0x0000000000017941 */ /* 0x000fea0003800000 */
.L_x_10357:
[----:B------:R-:W-:Y:S05]  /*3680*/  BRA `(.L_x_10359) ;  /* 0xffffffec00907947 */ /* 0x000fea000383ffff */
.L_x_10315:
[----:B------:R-:W-:Y:S01]  /*3690*/  BSSY B1, `(.L_x_10360) ;  /* 0x0000007000017945 */ /* 0x000fe20003800000 */
[----:B------:R-:W-:Y:S01]  /*36a0*/  IMAD.MOV.U32 R61, RZ, RZ, R9 ;  /* 0x000000ffff3d7224 */ /* 0x000fe200078e0009 */
[----:B------:R-:W-:Y:S01]  /*36b0*/  MOV R62, 0x1f ;  /* 0x0000001f003e7802 */ /* 0x000fe20000000f00 */
[----:B------:R-:W-:-:S07]  /*36c0*/  IMAD.MOV.U32 R63, RZ, RZ, -0x1 ;  /* 0xffffffffff3f7424 */ /* 0x000fce00078e00ff */
[----:B01234-:R-:W-:Y:S05]  /*36d0*/  WARPSYNC.COLLECTIVE R63, `(.L_x_10361) ;  /* 0x000000003f087348 */ /* 0x01ffea0003c00000 */
[----:B------:R0:W0:Y:S02]  /*36e0*/  SHFL.IDX P6, R61, R64, R61, R62 ;  /* 0x0000003d403d7389 */ /* 0x00002400000c003e */
[----:B01234-:R-:W-:Y:S05]  /*36f0*/  ENDCOLLECTIVE ;  /* 0x000000000000791b */ /* 0x01ffea0003800000 */
.L_x_10361:
[----:B------:R-:W-:Y:S05]  /*3700*/  BSYNC B1 ;  /* 0x0000000000017941 */ /* 0x000fea0003800000 */
.L_x_10360:
[----:B------:R-:W-:Y:S05]  /*3710*/  BRA `(.L_x_10362) ;  /* 0xffffffec00847947 */ /* 0x000fea000383ffff */
.L_x_10317:
[----:B------:R-:W-:Y:S01]  /*3720*/  HFMA2 R62, -RZ, RZ, 0, 1.847743988037109375e-06 ;  /* 0x0000001fff3e7431 */ /* 0x000fe200000001ff */
[----:B------:R-:W-:Y:S01]  /*3730*/  BSSY B1, `(.L_x_10363) ;  /* 0x0000006000017945 */ /* 0x000fe20003800000 */
[----:B------:R-:W-:Y:S02]  /*3740*/  IMAD.MOV.U32 R61, RZ, RZ, R10 ;  /* 0x000000ffff3d7224 */ /* 0x000fe400078e000a */
[----:B------:R-:W-:-:S07]  /*3750*/  IMAD.MOV.U32 R63, RZ, RZ, -0x1 ;  /* 0xffffffffff3f7424 */ /* 0x000fce00078e00ff */
[----:B01234-:R-:W-:Y:S05]  /*3760*/  WARPSYNC.COLLECTIVE R63, `(.L_x_10364) ;  /* 0x000000003f087348 */ /* 0x01ffea0003c00000 */
[----:B------:R0:W0:Y:S02]  /*3770*/  SHFL.IDX P6, R61, R64, R61, R62 ;  /* 0x0000003d403d7389 */ /* 0x00002400000c003e */
[----:B01234-:R-:W-:Y:S05]  /*3780*/  ENDCOLLECTIVE ;  /* 0x000000000000791b */ /* 0x01ffea0003800000 */
.L_x_10364:
[----:B------:R-:W-:Y:S05]  /*3790*/  BSYNC B1 ;  /* 0x0000000000017941 */ /* 0x000fea0003800000 */
.L_x_10363:
[----:B------:R-:W-:Y:S05]  /*37a0*/  BRA `(.L_x_10365) ;  /* 0xffffffec00787947 */ /* 0x000fea000383ffff */
.L_x_10319:
[----:B------:R-:W-:Y:S01]  /*37b0*/  BSSY B1, `(.L_x_10366) ;  /* 0x0000007000017945 */ /* 0x000fe20003800000 */
[----:B------:R-:W-:Y:S01]  /*37c0*/  IMAD.MOV.U32 R61, RZ, RZ, R11 ;  /* 0x000000ffff3d7224 */ /* 0x000fe200078e000b */
[----:B------:R-:W-:Y:S01]  /*37d0*/  MOV R62, 0x1f ;  /* 0x0000001f003e7802 */ /* 0x000fe20000000f00 */
[----:B------:R-:W-:-:S07]  /*37e0*/  IMAD.MOV.U32 R63, RZ, RZ, -0x1 ;  /* 0xffffffffff3f7424 */ /* 0x000fce00078e00ff */
[----:B01234-:R-:W-:Y:S05]  /*37f0*/  WARPSYNC.COLLECTIVE R63, `(.L_x_10367) ;  /* 0x000000003f087348 */ /* 0x01ffea0003c00000 */
[----:B------:R0:W0:Y:S02]  /*3800*/  SHFL.IDX P6, R61, R64, R61, R62 ;  /* 0x0000003d403d7389 */ /* 0x00002400000c003e */
[----:B01234-:R-:W-:Y:S05]  /*3810*/  ENDCOLLECTIVE ;  /* 0x000000000000791b */ /* 0x01ffea0003800000 */
.L_x_10367:
[----:B------:R-:W-:Y:S05]  /*3820*/  BSYNC B1 ;  /* 0x0000000000017941 */ /* 0x000fea0003800000 */
.L_x_10366:
[----:B------:R-:W-:Y:S05]  /*3830*/  BRA `(.L_x_10368) ;  /* 0xffffffec006c7947 */ /* 0x000fea000383ffff */
.L_x_10321:
[----:B------:R-:W-:Y:S01]  /*3840*/  HFMA2 R62, -RZ, RZ, 0, 1.847743988037109375e-06 ;  /* 0x0000001fff3e7431 */ /* 0x000fe200000001ff */
[----:B------:R-:W-:Y:S01]  /*3850*/  BSSY B1, `(.L_x_10369) ;  /* 0x0000006000017945 */ /* 0x000fe20003800000 */
[----:B------:R-:W-:Y:S02]  /*3860*/  IMAD.MOV.U32 R61, RZ, RZ, R12 ;  /* 0x000000ffff3d7224 */ /* 0x000fe400078e000c */
[----:B------:R-:W-:-:S07]  /*3870*/  IMAD.MOV.U32 R63, RZ, RZ, -0x1 ;  /* 0xffffffffff3f7424 */ /* 0x000fce00078e00ff */
[----:B01234-:R-:W-:Y:S05]  /*3880*/  WARPSYNC.COLLECTIVE R63, `(.L_x_10370) ;  /* 0x000000003f087348 */ /* 0x01ffea0003c00000 */
[----:B------:R0:W0:Y:S02]  /*3890*/  SHFL.IDX P6, R61, R64, R61, R62 ;  /* 0x0000003d403d7389 */ /* 0x00002400000c003e */
[----:B01234-:R-:W-:Y:S05]  /*38a0*/  ENDCOLLECTIVE ;  /* 0x000000000000791b */ /* 0x01ffea0003800000 */
.L_x_10370:
[----:B------:R-:W-:Y:S05]  /*38b0*/  BSYNC B1 ;  /* 0x0000000000017941 */ /* 0x000fea0003800000 */
.L_x_10369:
[----:B------:R-:W-:Y:S05]  /*38c0*/  BRA `(.L_x_10371) ;  /* 0xffffffec00607947 */ /* 0x000fea000383ffff */
.L_x_10323:
[----:B------:R-:W-:Y:S01]  /*38d0*/  BSSY B1, `(.L_x_10372) ;  /* 0x0000007000017945 */ /* 0x000fe20003800000 */
[----:B------:R-:W-:Y:S01]  /*38e0*/  IMAD.MOV.U32 R61, RZ, RZ, R13 ;  /* 0x000000ffff3d7224 */ /* 0x000fe200078e000d */
[----:B------:R-:W-:Y:S01]  /*38f0*/  MOV R62, 0x1f ;  /* 0x0000001f003e7802 */ /* 0x000fe20000000f00 */
[----:B------:R-:W-:-:S07]  /*3900*/  IMAD.MOV.U32 R63, RZ, RZ, -0x1 ;  /* 0xffffffffff3f7424 */ /* 0x000fce00078e00ff */
[----:B01234-:R-:W-:Y:S05]  /*3910*/  WARPSYNC.COLLECTIVE R63, `(.L_x_10373) ;  /* 0x000000003f087348 */ /* 0x01ffea0003c00000 */
[----:B------:R0:W0:Y:S02]  /*3920*/  SHFL.IDX P6, R61, R64, R61, R62 ;  /* 0x0000003d403d7389 */ /* 0x00002400000c003e */
[----:B01234-:R-:W-:Y:S05]  /*3930*/  ENDCOLLECTIVE ;  /* 0x000000000000791b */ /* 0x01ffea0003800000 */
.L_x_10373:
[----:B------:R-:W-:Y:S05]  /*3940*/  BSYNC B1 ;  /* 0x0000000000017941 */ /* 0x000fea0003800000 */
.L_x_10372:
[----:B------:R-:W-:Y:S05]  /*3950*/  BRA `(.L_x_10374) ;  /* 0xffffffec00547947 */ /* 0x000fea000383ffff */
.L_x_10325:
[----:B------:R-:W-:Y:S01]  /*3960*/  HFMA2 R62, -RZ, RZ, 0, 1.847743988037109375e-06 ;  /* 0x0000001fff3e7431 */ /* 0x000fe200000001ff */
[----:B------:R-:W-:Y:S01]  /*3970*/  BSSY B1, `(.L_x_10375) ;  /* 0x0000006000017945 */ /* 0x000fe20003800000 */
[----:B------:R-:W-:Y:S02]  /*3980*/  IMAD.MOV.U32 R61, RZ, RZ, R14 ;  /* 0x000000ffff3d7224 */ /* 0x000fe400078e000e */
[----:B------:R-:W-:-:S07]  /*3990*/  IMAD.MOV.U32 R63, RZ, RZ, -0x1 ;  /* 0xffffffffff3f7424 */ /* 0x000fce00078e00ff */
[----:B01234-:R-:W-:Y:S05]  /*39a0*/  WARPSYNC.COLLECTIVE R63, `(.L_x_10376) ;  /* 0x000000003f087348 */ /* 0x01ffea0003c00000 */
[----:B------:R0:W0:Y:S02]  /*39b0*/  SHFL.IDX P6, R61, R64, R61, R62 ;  /* 0x0000003d403d7389 */ /* 0x00002400000c003e */
[----:B01234-:R-:W-:Y:S05]  /*39c0*/  ENDCOLLECTIVE ;  /* 0x000000000000791b */ /* 0x01ffea0003800000 */
.L_x_10376:
[----:B------:R-:W-:Y:S05]  /*39d0*/  BSYNC B1 ;  /* 0x0000000000017941 */ /* 0x000fea0003800000 */
.L_x_10375:
[----:B------:R-:W-:Y:S05]  /*39e0*/  BRA `(.L_x_10377) ;  /* 0xffffffec00487947 */ /* 0x000fea000383ffff */
.L_x_10327:
[----:B------:R-:W-:Y:S01]  /*39f0*/  BSSY B1, `(.L_x_10378) ;  /* 0x0000007000017945 */ /* 0x000fe20003800000 */
[----:B------:R-:W-:Y:S01]  /*3a00*/  IMAD.MOV.U32 R61, RZ, RZ, R15 ;  /* 0x000000ffff3d7224 */ /* 0x000fe200078e000f */
[----:B------:R-:W-:Y:S01]  /*3a10*/  MOV R62, 0x1f ;  /* 0x0000001f003e7802 */ /* 0x000fe20000000f00 */
[----:B------:R-:W-:-:S07]  /*3a20*/  IMAD.MOV.U32 R63, RZ, RZ, -0x1 ;  /* 0xffffffffff3f7424 */ /* 0x000fce00078e00ff */
[----:B01234-:R-:W-:Y:S05]  /*3a30*/  WARPSYNC.COLLECTIVE R63, `(.L_x_10379) ;  /* 0x000000003f087348 */ /* 0x01ffea0003c00000 */
[----:B------:R0:W0:Y:S02]  /*3a40*/  SHFL.IDX P6, R61, R64, R61, R62 ;  /* 0x0000003d403d7389 */ /* 0x00002400000c003e */
[----:B01234-:R-:W-:Y:S05]  /*3a50*/  ENDCOLLECTIVE ;  /* 0x000000000000791b */ /* 0x01ffea0003800000 */
.L_x_10379:
[----:B------:R-:W-:Y:S05]  /*3a60*/  BSYNC B1 ;  /* 0x0000000000017941 */ /* 0x000fea0003800000 */
.L_x_10378:
[----:B------:R-:W-:Y:S05]  /*3a70*/  BRA `(.L_x_10380) ;  /* 0xffffffec003c7947 */ /* 0x000fea000383ffff */
.L_x_10329:
[----:B------:R-:W-:Y:S01]  /*3a80*/  HFMA2 R62, -RZ, RZ, 0, 1.847743988037109375e-06 ;  /* 0x0000001fff3e7431 */ /* 0x000fe200000001ff */
[----:B------:R-:W-:Y:S01]  /*3a90*/  BSSY B1, `(.L_x_10381) ;  /* 0x0000006000017945 */ /* 0x000fe20003800000 */
[----:B------:R-:W-:Y:S02]  /*3aa0*/  IMAD.MOV.U32 R61, RZ, RZ, R20 ;  /* 0x000000ffff3d7224 */ /* 0x000fe400078e0014 */
[----:B------:R-:W-:-:S07]  /*3ab0*/  IMAD.MOV.U32 R63, RZ, RZ, -0x1 ;  /* 0xffffffffff3f7424 */ /* 0x000fce00078e00ff */
[----:B01234-:R-:W-:Y:S05]  /*3ac0*/  WARPSYNC.COLLECTIVE R63, `(.L_x_10382) ;  /* 0x000000003f087348 */ /* 0x01ffea0003c00000 */
[----:B------:R0:W0:Y:S02]  /*3ad0*/  SHFL.IDX P6, R61, R64, R61, R62 ;  /* 0x0000003d403d7389 */ /* 0x00002400000c003e */
[----:B01234-:R-:W-:Y:S05]  /*3ae0*/  ENDCOLLECTIVE ;  /* 0x000000000000791b */ /* 0x01ffea0003800000 */
.L_x_10382:
[----:B------:R-:W-:Y:S05]  /*3af0*/  BSYNC B1 ;  /* 0x0000000000017941 */ /* 0x000fea0003800000 */
.L_x_10381:
[----:B------:R-:W-:Y:S05]  /*3b00*/  BRA `(.L_x_10383) ;  /* 0xffffffec00307947 */ /* 0x000fea000383ffff */
.L_x_10331:
[----:B------:R-:W-:Y:S01]  /*3b10*/  BSSY B1, `(.L_x_10384) ;  /* 0x0000007000017945 */ /* 0x000fe20003800000 */
[----:B------:R-:W-:Y:S01]  /*3b20*/  IMAD.MOV.U32 R61, RZ, RZ, R21 ;  /* 0x000000ffff3d7224 */ /* 0x000fe200078e0015 */
[----:B------:R-:W-:Y:S01]  /*3b30*/  MOV R62, 0x1f ;  /* 0x0000001f003e7802 */ /* 0x000fe20000000f00 */
[----:B------:R-:W-:-:S07]  /*3b40*/  IMAD.MOV.U32 R63, RZ, RZ, -0x1 ;  /* 0xffffffffff3f7424 */ /* 0x000fce00078e00ff */
[----:B01234-:R-:W-:Y:S05]  /*3b50*/  WARPSYNC.COLLECTIVE R63, `(.L_x_10385) ;  /* 0x000000003f087348 */ /* 0x01ffea0003c00000 */
[----:B------:R0:W0:Y:S02]  /*3b60*/  SHFL.IDX P6, R61, R64, R61, R62 ;  /* 0x0000003d403d7389 */ /* 0x00002400000c003e */
[----:B01234-:R-:W-:Y:S05]  /*3b70*/  ENDCOLLECTIVE ;  /* 0x000000000000791b */ /* 0x01ffea0003800000 */
.L_x_10385:
[----:B------:R-:W-:Y:S05]  /*3b80*/  BSYNC B1 ;  /* 0x0000000000017941 */ /* 0x000fea0003800000 */
.L_x_10384:
[----:B------:R-:W-:Y:S05]  /*3b90*/  BRA `(.L_x_10386) ;  /* 0xffffffec00247947 */ /* 0x000fea000383ffff */
.L_x_10333:
[----:B------:R-:W-:Y:S01]  /*3ba0*/  HFMA2 R62, -RZ, RZ, 0, 1.847743988037109375e-06 ;  /* 0x0000001fff3e7431 */ /* 0x000fe200000001ff */
[----:B------:R-:W-:Y:S01]  /*3bb0*/  BSSY B1, `(.L_x_10387) ;  /* 0x0000006000017945 */ /* 0x000fe20003800000 */
[----:B------:R-:W-:Y:S02]  /*3bc0*/  IMAD.MOV.U32 R61, RZ, RZ, R22 ;  /* 0x000000ffff3d7224 */ /* 0x000fe400078e0016 */
[----:B------:R-:W-:-:S07]  /*3bd0*/  IMAD.MOV.U32 R63, RZ, RZ, -0x1 ;  /* 0xffffffffff3f7424 */ /* 0x000fce00078e00ff */
[----:B01234-:R-:W-:Y:S05]  /*3be0*/  WARPSYNC.COLLECTIVE R63, `(.L_x_10388) ;  /* 0x000000003f087348 */ /* 0x01ffea0003c00000 */
[----:B------:R0:W0:Y:S02]  /*3bf0*/  SHFL.IDX P6, R61, R64, R61, R62 ;  /* 0x0000003d403d7389 */ /* 0x00002400000c003e */
[----:B01234-:R-:W-:Y:S05]  /*3c00*/  ENDCOLLECTIVE ;  /* 0x000000000000791b */ /* 0x01ffea0003800000 */
.L_x_10388:
[----:B------:R-:W-:Y:S05]  /*3c10*/  BSYNC B1 ;  /* 0x0000000000017941 */ /* 0x000fea0003800000 */
.L_x_10387:
[----:B------:R-:W-:Y:S01]  /*3c20*/  IMAD.MOV.U32 R64, RZ, RZ, R61 ;  /* 0x000000ffff407224 */ /* 0x000fe200078e003d */
[----:B------:R-:W-:Y:S06]  /*3c30*/  BRA `(.L_x_10389) ;  /* 0xffffffec00147947 */ /* 0x000fec000383ffff */
        .weak           $__internal_214_$__cuda_sm20_div_s16
        .type           $__internal_214_$__cuda_sm20_div_s16,@function
        .size           $__internal_214_$__cuda_sm20_div_s16,(.L_x_38717 - $__internal_214_$__cuda_sm20_div_s16)
$__internal_214_$__cuda_sm20_div_s16:
        /* <DEDUP_REMOVED lines=25> */
[----:B------:R-:W-:Y:S05]  /*3dd0*/  RET.REL.NODEC R16 `(_Z9cuda_gemmIiLi128ELi4ELi1ELi32ELi32ELi32ELi64ELi1ELi0EEviiiPT_S1_S1_iii) ;  /* 0xffffffc010887950 */ /* 0x000fea0003c3ffff */
.L_x_10390:
        /* <DEDUP_REMOVED lines=10> */
.L_x_38717:


//--------------------- .text._Z9cuda_gemmIiLi128ELi4ELi1ELi32ELi32ELi32ELi64ELi0ELi1EEviiiPT_S1_S1_iii --------------------------
	.section	.text._Z9cuda_gemmIiLi128ELi4ELi1ELi32ELi32ELi32ELi64ELi0ELi1EEviiiPT_S1_S1_iii,"ax",@progbits
	.align	128
        .global         _Z9cuda_gemmIiLi128ELi4ELi1ELi32ELi32ELi32ELi64ELi0ELi1EEviiiPT_S1_S1_iii
        .type           _Z9cuda_gemmIiLi128ELi4ELi1ELi32ELi32ELi32ELi64ELi0ELi1EEviiiPT_S1_S1_iii,@function
        .size           _Z9cuda_gemmIiLi128ELi4ELi1ELi32ELi32ELi32ELi64ELi0ELi1EEviiiPT_S1_S1_iii,(.L_x_39449 - _Z9cuda_gemmIiLi128ELi4ELi1ELi32ELi32ELi32ELi64ELi0ELi1EEviiiPT_S1_S1_iii)
        .other          _Z9cuda_gemmIiLi128ELi4ELi1ELi32ELi32ELi32ELi64ELi0ELi1EEviiiPT_S1_S1_iii,@"STO_CUDA_ENTRY STV_DEFAULT"
_Z9cuda_gemmIiLi128ELi4ELi1ELi32ELi32ELi32ELi64ELi0ELi1EEviiiPT_S1_S1_iii:
.text._Z9cuda_gemmIiLi128ELi4ELi1ELi32ELi32ELi32ELi64ELi0ELi1EEviiiPT_S1_S1_iii:
        /* <DEDUP_REMOVED lines=12> */
[----:B------:R-:W4:Y:S01]  /*00c0*/  LDCU UR8, c[0x0][0x388] ;  /* 0x00007100ff0877ac */ /* 0x000f220008000800 */
[----:B------:R-:W-:-:S03]  /*00d0*/  UIADD3 UR6, UPT, UPT, UR4, 0x900, URZ ;  /* 0x0000090004067890 */ /* 0x000fc6000fffe0ff */
[----:B------:R-:W1:Y:S01]  /*00e0*/  S2UR UR10, SR_CTAID.X ;  /* 0x00000000000a79c3 */ /* 0x000e620000002500 */
[----:B------:R-:W1:Y:S01]  /*00f0*/  LDCU.64 UR14, c[0x0][0x358] ;  /* 0x00006b00ff0e77ac */ /* 0x000e620008000a00 */
[----:B0-----:R-:W-:Y:S02]  /*0100*/  USHF.L.U32 UR9, UR12, 0x2, URZ ;  /* 0x000000020c097899 */ /* 0x001fe400080006ff */
        /* <DEDUP_REMOVED lines=9> */
[C---:B-1----:R-:W-:Y:S01]  /*01a0*/  SHF.L.U32 R43, R2.reuse, 0x2, RZ ;  /* 0x00000002022b7819 */ /* 0x042fe200000006ff */
[C---:B------:R-:W-:Y:S01]  /*01b0*/  VIADD R3, R2.reuse, UR12 ;  /* 0x0000000c02037c36 */ /* 0x040fe20008000000 */
[----:B0-----:R-:W0:Y:S01]  /*01c0*/  MUFU.RCP R8, R8 ;  /* 0x0000000800087308 */ /* 0x001e220000001000 */
[C---:B------:R-:W-:Y:S01]  /*01d0*/  IMAD.SHL.U32 R40, R2.reuse, 0x10, RZ ;  /* 0x0000001002287824 */ /* 0x040fe200078e00ff */
[----:B------:R-:W-:Y:S01]  /*01e0*/  LOP3.LUT R41, R2, 0xf, RZ, 0xc0, !PT ;  /* 0x0000000f02297812 */ /* 0x000fe200078ec0ff */
[----:B------:R-:W-:Y:S01]  /*01f0*/  VIADD R36, R43, UR9 ;  /* 0x000000092b247c36 */ /* 0x000fe20008000000 */
[----:B------:R-:W-:Y:S01]  /*0200*/  ISETP.GE.U32.AND P0, PT, R3, 0x20, PT ;  /* 0x000000200300780c */ /* 0x000fe20003f06070 */
[----:B------:R-:W-:Y:S01]  /*0210*/  VIADD R32, R40, UR4 ;  /* 0x0000000428207c36 */ /* 0x000fe20008000000 */
[----:B------:R-:W-:Y:S01]  /*0220*/  SHF.L.U32 R28, R2, 0x6, RZ ;  /* 0x00000006021c7819 */ /* 0x000fe200000006ff */
[C---:B------:R-:W-:Y:S01]  /*0230*/  VIADD R31, R36.reuse, UR9 ;  /* 0x00000009241f7c36 */ /* 0x040fe20008000000 */
[----:B--2---:R-:W1:Y:S01]  /*0240*/  MUFU.RCP R9, R9 ;  /* 0x0000000900097308 */ /* 0x004e620000001000 */
[----:B------:R-:W-:-:S02]  /*0250*/  ISETP.GE.U32.AND P1, PT, R36, 0x20, PT ;  /* 0x000000202400780c */ /* 0x000fc40003f26070 */
[----:B------:R-:W-:Y:S01]  /*0260*/  SEL R37, RZ, 0x1, P0 ;  /* 0x00000001ff257807 */ /* 0x000fe20000000000 */
[----:B------:R-:W-:Y:S01]  /*0270*/  VIADD R29, R31, UR9 ;  /* 0x000000091f1d7c36 */ /* 0x000fe20008000000 */
[----:B------:R-:W-:Y:S02]  /*0280*/  SEL R34, RZ, 0x1, P1 ;  /* 0x00000001ff227807 */ /* 0x000fe40000800000 */
[----:B------:R-:W-:Y:S02]  /*0290*/  LOP3.LUT R39, R40, 0x10, RZ, 0xc0, !PT ;  /* 0x0000001028277812 */ /* 0x000fe400078ec0ff */
[----:B0-----:R-:W-:Y:S02]  /*02a0*/  IADD3 R4, PT, PT, R8, 0xffffffe, RZ ;  /* 0x0ffffffe08047810 */ /* 0x001fe40007ffe0ff */
[----:B---3--:R-:W-:Y:S02]  /*02b0*/  LEA R42, R42, R41, 0xa ;  /* 0x000000292a2a7211 */ /* 0x008fe400078e50ff */
[----:B------:R0:W2:Y:S01]  /*02c0*/  F2I.FTZ.U32.TRUNC.NTZ R5, R4 ;  /* 0x0000000400057305 */ /* 0x0000a2000021f000 */
[----:B------:R-:W-:-:S02]  /*02d0*/  LOP3.LUT R28, R28, 0x40, RZ, 0xc0, !PT ;  /* 0x000000401c1c7812 */ /* 0x000fc400078ec0ff */
[----:B------:R-:W-:Y:S01]  /*02e0*/  IADD3 R35, PT, PT, R43, UR6, RZ ;  /* 0x000000062b237c10 */ /* 0x000fe2000fffe0ff */
[----:B-1----:R-:W-:-:S04]  /*02f0*/  VIADD R6, R9, 0xffffffe ;  /* 0x0ffffffe09067836 */ /* 0x002fc80000000000 */
[----:B------:R1:W3:Y:S01]  /*0300*/  F2I.FTZ.U32.TRUNC.NTZ R7, R6 ;  /* 0x0000000600077305 */ /* 0x0002e2000021f000 */
[----:B0-----:R-:W-:Y:S02]  /*0310*/  MOV R4, RZ ;  /* 0x000000ff00047202 */ /* 0x001fe40000000f00 */
[----:B--2---:R-:W-:Y:S01]  /*0320*/  IADD3 R10, PT, PT, RZ, -R5, RZ ;  /* 0x80000005ff0a7210 */ /* 0x004fe20007ffe0ff */
[----:B-1----:R-:W-:Y:S02]  /*0330*/  HFMA2 R6, -RZ, RZ, 0, 0 ;  /* 0x00000000ff067431 */ /* 0x002fe400000001ff */
[----:B---3--:R-:W-:Y:S01]  /*0340*/  IMAD R9, R11, R7, RZ ;  /* 0x000000070b097224 */ /* 0x008fe200078e02ff */
[----:B------:R-:W-:-:S03]  /*0350*/  LOP3.LUT R11, R39, 0x7, RZ, 0xfc, !PT ;  /* 0x00000007270b7812 */ /* 0x000fc600078efcff */
[----:B------:R-:W-:Y:S01]  /*0360*/  IMAD.HI.U32 R8, R7, R9, R6 ;  /* 0x0000000907087227 */ /* 0x000fe200078e0006 */
[----:B------:R-:W-:Y:S02]  /*0370*/  VIMNMX.U32 R7, PT, PT, R36, 0x20, !PT ;  /* 0x0000002024077848 */ /* 0x000fe40007fe0000 */
[----:B------:R-:W-:Y:S01]  /*0380*/  VIMNMX.U32 R6, PT, PT, R3, 0x20, !PT ;  /* 0x0000002003067848 */ /* 0x000fe20007fe0000 */
[----:B------:R-:W-:Y:S01]  /*0390*/  IMAD.MOV.U32 R9, RZ, RZ, R10 ;  /* 0x000000ffff097224 */ /* 0x000fe200078e000a */
[----:B------:R-:W-:Y:S02]  /*03a0*/  IADD3 R7, PT, PT, R7, -R36, -R34 ;  /* 0x8000002407077210 */ /* 0x000fe40007ffe822 */
[----:B------:R-:W-:Y:S01]  /*03b0*/  IADD3 R6, PT, PT, R6, -R3, -R37 ;  /* 0x8000000306067210 */ /* 0x000fe20007ffe825 */
[----:B------:R-:W-:Y:S01]  /*03c0*/  IMAD R9, R9, UR12, RZ ;  /* 0x0000000c09097c24 */ /* 0x000fe2000f8e02ff */
[----:B------:R-:W-:-:S03]  /*03d0*/  LOP3.LUT R10, R39, 0x1, RZ, 0xfc, !PT ;  /* 0x00000001270a7812 */ /* 0x000fc600078efcff */
[----:B------:R-:W-:-:S04]  /*03e0*/  IMAD.HI.U32 R5, R5, R9, R4 ;  /* 0x0000000905057227 */ /* 0x000fc800078e0004 */
[----:B------:R-:W-:-:S04]  /*03f0*/  IMAD.HI.U32 R9, R8, R7, RZ ;  /* 0x0000000708097227 */ /* 0x000fc800078e00ff */
[----:B------:R-:W-:-:S04]  /*0400*/  IMAD.HI.U32 R8, R5, R6, RZ ;  /* 0x0000000605087227 */ /* 0x000fc800078e00ff */
[----:B------:R-:W-:Y:S01]  /*0410*/  IMAD.MOV R4, RZ, RZ, -R9 ;  /* 0x000000ffff047224 */ /* 0x000fe200078e0a09 */
[----:B------:R-:W-:Y:S01]  /*0420*/  IADD3 R3, PT, PT, -R8, RZ, RZ ;  /* 0x000000ff08037210 */ /* 0x000fe20007ffe1ff */
[----:B------:R-:W-:Y:S01]  /*0430*/  IMAD.U32 R5, RZ, RZ, UR5 ;  /* 0x00000005ff057e24 */ /* 0x000fe2000f8e00ff */
[----:B----4-:R-:W-:Y:S01]  /*0440*/  USHF.R.S32.HI UR5, URZ, 0x1f, UR8 ;  /* 0x0000001fff057899 */ /* 0x010fe20008011408 */
[----:B------:R-:W-:Y:S01]  /*0450*/  IMAD R7, R4, UR9, R7 ;  /* 0x0000000904077c24 */ /* 0x000fe2000f8e0207 */
[----:B------:R-:W-:Y:S01]  /*0460*/  SHF.R.U32.HI R4, RZ, 0x1, R2 ;  /* 0x00000001ff047819 */ /* 0x000fe20000011602 */
[----:B------:R-:W-:Y:S01]  /*0470*/  IMAD R6, R3, UR12, R6 ;  /* 0x0000000c03067c24 */ /* 0x000fe2000f8e0206 */
[----:B------:R-:W-:Y:S01]  /*0480*/  LOP3.LUT R3, R43, 0x7c, RZ, 0xc0, !PT ;  /* 0x0000007c2b037812 */ /* 0x000fe200078ec0ff */
[--C-:B------:R-:W-:Y:S01]  /*0490*/  IMAD R41, R41, 0x84, R5.reuse ;  /* 0x0000008429297824 */ /* 0x100fe200078e0205 */
[----:B------:R-:W-:Y:S01]  /*04a0*/  ISETP.GE.U32.AND P3, PT, R7, UR9, PT ;  /* 0x0000000907007c0c */ /* 0x000fe2000bf66070 */
[----:B------:R-:W-:Y:S01]  /*04b0*/  IMAD R38, R4, 0x84, R5 ;  /* 0x0000008404267824 */ /* 0x000fe200078e0205 */
[----:B------:R-:W-:Y:S01]  /*04c0*/  ISETP.GE.U32.AND P0, PT, R6, UR12, PT ;  /* 0x0000000c06007c0c */ /* 0x000fe2000bf06070 */
[----:B------:R-:W-:Y:S01]  /*04d0*/  ULEA.HI UR5, UR5, UR8, URZ, 0x5 ;  /* 0x0000000805057291 */ /* 0x000fe2000f8f28ff */
[----:B------:R-:W-:-:S02]  /*04e0*/  LEA R4, R4, UR6, 0x2 ;  /* 0x0000000604047c11 */ /* 0x000fc4000f8e10ff */
[----:B------:R-:W-:Y:S01]  /*04f0*/  IADD3 R38, PT, PT, R38, R3, RZ ;  /* 0x0000000326267210 */ /* 0x000fe20007ffe0ff */
[----:B------:R-:W-:Y:S01]  /*0500*/  USHF.R.S32.HI UR5, URZ, 0x5, UR5 ;  /* 0x00000005ff057899 */ /* 0x000fe20008011405 */
[----:B------:R-:W0:Y:S01]  /*0510*/  LDC R3, c[0x0][0x360] ;  /* 0x0000d800ff037b82 */ /* 0x000e220000000800 */
[----:B------:R-:W-:-:S04]  /*0520*/  LOP3.LUT R5, R39, 0x6, RZ, 0xfc, !PT ;  /* 0x0000000627057812 */ /* 0x000fc800078efcff */
[----:B------:R-:W-:Y:S02]  /*0530*/  @P3 VIADD R7, R7, -UR9 ;  /* 0x8000000907073c36 */ /* 0x000fe40008000000 */
[----:B------:R-:W-:Y:S01]  /*0540*/  @P0 IADD3 R6, PT, PT, R6, -UR12, RZ ;  /* 0x8000000c06060c10 */ /* 0x000fe2000fffe0ff */
[----:B------:R-:W-:Y:S01]  /*0550*/  @P3 VIADD R9, R9, 0x1 ;  /* 0x0000000109093836 */ /* 0x000fe20000000000 */
[----:B------:R-:W-:Y:S02]  /*0560*/  @P0 IADD3 R8, PT, PT, R8, 0x1, RZ ;  /* 0x0000000108080810 */ /* 0x000fe40007ffe0ff */
[----:B------:R-:W-:Y:S02]  /*0570*/  ISETP.GE.U32.AND P4, PT, R7, UR9, PT ;  /* 0x0000000907007c0c */ /* 0x000fe4000bf86070 */
[----:B------:R-:W-:Y:S02]  /*0580*/  ISETP.GE.U32.AND P1, PT, R6, UR12, PT ;  /* 0x0000000c06007c0c */ /* 0x000fe4000bf26070 */
[----:B------:R-:W-:-:S02]  /*0590*/  LOP3.LUT R6, R39, 0x5, RZ, 0xfc, !PT ;  /* 0x0000000527067812 */ /* 0x000fc400078efcff */
[----:B------:R-:W-:-:S07]  /*05a0*/  LOP3.LUT R7, R39, 0x4, RZ, 0xfc, !PT ;  /* 0x0000000427077812 */ /* 0x000fce00078efcff */
[----:B------:R-:W-:Y:S01]  /*05b0*/  @P4 VIADD R9, R9, 0x1 ;  /* 0x0000000109094836 */ /* 0x000fe20000000000 */
[----:B------:R-:W-:Y:S01]  /*05c0*/  @!P5 LOP3.LUT R9, RZ, UR9, RZ, 0x33, !PT ;  /* 0x00000009ff09dc12 */ /* 0x000fe2000f8e33ff */
[----:B------:R-:W-:Y:S01]  /*05d0*/  @P1 VIADD R8, R8, 0x1 ;  /* 0x0000000108081836 */ /* 0x000fe20000000000 */
[----:B------:R-:W-:Y:S02]  /*05e0*/  @!P2 LOP3.LUT R8, RZ, UR12, RZ, 0x33, !PT ;  /* 0x0000000cff08ac12 */ /* 0x000fe4000f8e33ff */
[----:B------:R-:W-:Y:S02]  /*05f0*/  IADD3 R34, PT, PT, R34, R9, RZ ;  /* 0x0000000922227210 */ /* 0x000fe40007ffe0ff */
[----:B0-----:R-:W-:Y:S01]  /*0600*/  LEA R32, R3, R32, 0x4 ;  /* 0x0000002003207211 */ /* 0x001fe200078e20ff */
[----:B------:R-:W-:Y:S01]  /*0610*/  IMAD.IADD R37, R37, 0x1, R8 ;  /* 0x0000000125257824 */ /* 0x000fe200078e0208 */
[C---:B------:R-:W-:Y:S02]  /*0620*/  LOP3.LUT R8, R39.reuse, 0x3, RZ, 0xfc, !PT ;  /* 0x0000000327087812 */ /* 0x040fe400078efcff */
[----:B------:R-:W-:-:S02]  /*0630*/  LOP3.LUT R9, R39, 0x2, RZ, 0xfc, !PT ;  /* 0x0000000227097812 */ /* 0x000fc400078efcff */
[----:B------:R-:W-:Y:S02]  /*0640*/  LEA R30, R3, R32, 0x4 ;  /* 0x00000020031e7211 */ /* 0x000fe400078e20ff */
[----:B------:R-:W-:-:S07]  /*0650*/  LOP3.LUT R33, R34, 0x3, RZ, 0xc0, !PT ;  /* 0x0000000322217812 */ /* 0x000fce00078ec0ff */
.L_x_10413:
        /* <DEDUP_REMOVED lines=20> */
.L_x_10394:
[----:B------:R-:W-:Y:S05]  /*07a0*/  BSYNC.RECONVERGENT B1 ;  /* 0x0000000000017941 */ /* 0x000fea0003800200 */
.L_x_10393:
[----:B------:R-:W-:Y:S05]  /*07b0*/  @!P2 BRA `(.L_x_10392) ;  /* 0x00000000003ca947 */ /* 0x000fea0003800000 */
[----:B------:R-:W1:Y:S01]  /*07c0*/  S2UR UR8, SR_CgaCtaId ;  /* 0x00000000000879c3 */ /* 0x000e620000008800 */
[----:B------:R-:W-:Y:S02]  /*07d0*/  UMOV UR7, 0x400 ;  /* 0x0000040000077882 */ /* 0x000fe40000000000 */
[----:B------:R-:W-:-:S04]  /*07e0*/  UIADD3 UR7, UPT, UPT, UR7, 0x900, URZ ;  /* 0x0000090007077890 */ /* 0x000fc8000fffe0ff */
[----:B-1----:R-:W-:-:S06]  /*07f0*/  ULEA UR7, UR8, UR7, 0x18 ;  /* 0x0000000708077291 */ /* 0x002fcc000f8ec0ff */
[----:B------:R-:W-:-:S07]  /*0800*/  LEA R14, R12, UR7, 0x2 ;  /* 0x000000070c0e7c11 */ /* 0x000fce000f8e10ff */
.L_x_10395:
[C-C-:B01----:R-:W-:Y:S01]  /*0810*/  IMAD R13, R3.reuse, 0x8, R14.reuse ;  /* 0x00000008030d7824 */ /* 0x143fe200078e020e */
[----:B------:R-:W-:Y:S01]  /*0820*/  STS [R14], RZ ;  /* 0x000000ff0e007388 */ /* 0x000fe20000000800 */
[C-C-:B------:R-:W-:Y:S01]  /*0830*/  IMAD R15, R3.reuse, 0xc, R14.reuse ;  /* 0x0000000c030f7824 */ /* 0x140fe200078e020e */
[----:B------:R-:W-:Y:S02]  /*0840*/  IADD3 R12, PT, PT, R12, UR9, RZ ;  /* 0x000000090c0c7c10 */ /* 0x000fe4000fffe0ff */
[----:B------:R0:W-:Y:S02]  /*0850*/  STS [R14+UR9], RZ ;  /* 0x000000ff0e007988 */ /* 0x0001e40008000809 */
[----:B------:R-:W-:Y:S02]  /*0860*/  ISETP.GE.U32.AND P1, PT, R12, 0x20, PT ;  /* 0x000000200c00780c */ /* 0x000fe40003f26070 */
[----:B------:R1:W-:Y:S04]  /*0870*/  STS [R13], RZ ;  /* 0x000000ff0d007388 */ /* 0x0003e80000000800 */
[----:B------:R1:W-:Y:S01]  /*0880*/  STS [R15], RZ ;  /* 0x000000ff0f007388 */ /* 0x0003e20000000800 */
[----:B0-----:R-:W-:-:S06]  /*0890*/  IMAD R14, R3, 0x10, R14 ;  /* 0x00000010030e7824 */ /* 0x001fcc00078e020e */
[----:B------:R-:W-:Y:S05]  /*08a0*/  @!P1 BRA `(.L_x_10395) ;  /* 0xfffffffc00d89947 */ /* 0x000fea000383ffff */
.L_x_10392:
[----:B------:R-:W-:Y:S05]  /*08b0*/  BSYNC.RECONVERGENT B0 ;  /* 0x0000000000007941 */ /* 0x000fea0003800200 */
.L_x_10391:
[----:B------:R-:W-:Y:S01]  /*08c0*/  ISETP.GT.U32.AND P1, PT, R2, 0x7, PT ;  /* 0x000000070200780c */ /* 0x000fe20003f24070 */
[----:B------:R-:W-:-:S12]  /*08d0*/  BSSY.RECONVERGENT B0, `(.L_x_10396) ;  /* 0x000003e000007945 */ /* 0x000fd80003800200 */
[----:B------:R-:W-:Y:S05]  /*08e0*/  @P1 BRA `(.L_x_10397) ;  /* 0x0000000000f01947 */ /* 0x000fea0003800000 */
[----:B------:R-:W2:Y:S01]  /*08f0*/  LDC R44, c[0x0][0x388] ;  /* 0x0000e200ff2c7b82 */ /* 0x000ea20000000800 */
[----:B------:R-:W-:Y:S01]  /*0900*/  ISETP.NE.AND P2, PT, R33, 0x3, PT ;  /* 0x000000032100780c */ /* 0x000fe20003f45270 */
[----:B------:R-:W-:Y:S01]  /*0910*/  USHF.L.U32 UR7, UR10, 0x5, URZ ;  /* 0x000000050a077899 */ /* 0x000fe200080006ff */
[----:B------:R-:W-:Y:S01]  /*0920*/  BSSY.RECONVERGENT B1, `(.L_x_10398) ;  /* 0x0000018000017945 */ /* 0x000fe20003800200 */
[----:B------:R-:W-:Y:S02]  /*0930*/  ISETP.GE.U32.AND P3, PT, R34, 0x3, PT ;  /* 0x000000032200780c */ /* 0x000fe40003f66070 */
[----:B------:R-:W-:Y:S02]  /*0940*/  MOV R47, R43 ;  /* 0x0000002b002f7202 */ /* 0x000fe40000000f00 */
[----:B--2---:R-:W-:-:S06]  /*0950*/  IMAD R44, R45, R44, UR7 ;  /* 0x000000072d2c7e24 */ /* 0x004fcc000f8e022c */
[----:B------:R-:W-:Y:S05]  /*0960*/  @!P2 BRA `(.L_x_10399) ;  /* 0x00000000004ca947 */ /* 0x000fea0003800000 */
[----:B------:R-:W2:Y:S01]  /*0970*/  LDC.64 R16, c[0x0][0x390] ;  /* 0x0000e400ff107b82 */ /* 0x000ea20000000a00 */
[----:B01----:R-:W-:-:S04]  /*0980*/  IMAD.IADD R13, R43, 0x1, R44 ;  /* 0x000000012b0d7824 */ /* 0x003fc800078e022c */
[----:B--2---:R-:W-:-:S06]  /*0990*/  IMAD.WIDE R12, R13, 0x4, R16 ;  /* 0x000000040d0c7825 */ /* 0x004fcc00078e0210 */
[----:B------:R-:W2:Y:S01]  /*09a0*/  LDG.E.128 R12, desc[UR14][R12.64] ;  /* 0x0000000e0c0c7981 */ /* 0x000ea2000c1e1d00 */
        /* <DEDUP_REMOVED lines=11> */
[----:B------:R-:W-:Y:S01]  /*0a60*/  IMAD.MOV.U32 R47, RZ, RZ, R31 ;  /* 0x000000ffff2f7224 */ /* 0x000fe200078e001f */
[----:B------:R-:W-:Y:S02]  /*0a70*/  @P2 MOV R47, R29 ;  /* 0x0000001d002f2202 */ /* 0x000fe40000000f00 */
[----:B--2---:R4:W-:Y:S04]  /*0a80*/  STS.128 [R32], R12 ;  /* 0x0000000c20007388 */ /* 0x0049e80000000c00 */
[----:B---3--:R4:W-:Y:S02]  /*0a90*/  @P2 STS.128 [R30], R16 ;  /* 0x000000101e002388 */ /* 0x0089e40000000c00 */
.L_x_10399:
[----:B------:R-:W-:Y:S05]  /*0aa0*/  BSYNC.RECONVERGENT B1 ;  /* 0x0000000000017941 */ /* 0x000fea0003800200 */
.L_x_10398:
[----:B------:R-:W-:Y:S05]  /*0ab0*/  @!P3 BRA `(.L_x_10397) ;  /* 0x00000000007cb947 */ /* 0x000fea0003800000 */
[----:B012-4-:R-:W0:Y:S01]  /*0ac0*/  S2R R13, SR_CgaCtaId ;  /* 0x00000000000d7919 */ /* 0x017e220000008800 */
[----:B------:R-:W-:-:S05]  /*0ad0*/  MOV R12, 0x400 ;  /* 0x00000400000c7802 */ /* 0x000fca0000000f00 */
[----:B------:R-:W-:-:S05]  /*0ae0*/  VIADD R12, R12, 0x880 ;  /* 0x000008800c0c7836 */ /* 0x000fca0000000000 */
[----:B0-----:R-:W-:-:S07]  /*0af0*/  LEA R46, R13, R12, 0x18 ;  /* 0x0000000c0d2e7211 */ /* 0x001fce00078ec0ff */
.L_x_10400:
[----:B---3--:R-:W0:Y:S01]  /*0b00*/  LDC.64 R24, c[0x0][0x390] ;  /* 0x0000e400ff187b82 */ /* 0x008e220000000a00 */
[----:B------:R-:W-:Y:S01]  /*0b10*/  IADD3 R15, PT, PT, R47, UR9, RZ ;  /* 0x000000092f0f7c10 */ /* 0x000fe2000fffe0ff */
[----:B------:R-:W-:-:S03]  /*0b20*/  IMAD.IADD R13, R44, 0x1, R47 ;  /* 0x000000012c0d7824 */ /* 0x000fc600078e022f */
[----:B------:R-:W-:Y:S01]  /*0b30*/  IADD3 R17, PT, PT, R44, R15, RZ ;  /* 0x0000000f2c117210 */ /* 0x000fe20007ffe0ff */
[----:B------:R-:W-:-:S04]  /*0b40*/  VIADD R19, R15, UR9 ;  /* 0x000000090f137c36 */ /* 0x000fc80008000000 */
[----:B------:R-:W-:Y:S01]  /*0b50*/  IMAD.IADD R21, R44, 0x1, R19 ;  /* 0x000000012c157824 */ /* 0x000fe200078e0213 */
[----:B------:R-:W-:-:S04]  /*0b60*/  IADD3 R49, PT, PT, R19, UR9, RZ ;  /* 0x0000000913317c10 */ /* 0x000fc8000fffe0ff */
[----:B------:R-:W-:Y:S01]  /*0b70*/  IADD3 R15, PT, PT, R44, R49, RZ ;  /* 0x000000312c0f7210 */ /* 0x000fe20007ffe0ff */
[----:B0-----:R-:W-:-:S04]  /*0b80*/  IMAD.WIDE R12, R13, 0x4, R24 ;  /* 0x000000040d0c7825 */ /* 0x001fc800078e0218 */
[----:B------:R-:W-:-:S04]  /*0b90*/  IMAD.WIDE R16, R17, 0x4, R24 ;  /* 0x0000000411107825 */ /* 0x000fc800078e0218 */
[--C-:B------:R-:W-:Y:S02]  /*0ba0*/  IMAD.WIDE R20, R21, 0x4, R24.reuse ;  /* 0x0000000415147825 */ /* 0x100fe400078e0218 */
[----:B------:R-:W2:Y:S02]  /*0bb0*/  LDG.E.128 R16, desc[UR14][R16.64] ;  /* 0x0000000e10107981 */ /* 0x000ea4000c1e1d00 */
[----:B------:R-:W-:Y:S02]  /*0bc0*/  IMAD.WIDE R24, R15, 0x4, R24 ;  /* 0x000000040f187825 */ /* 0x000fe400078e0218 */
[----:B------:R-:W3:Y:S04]  /*0bd0*/  LDG.E.128 R12, desc[UR14][R12.64] ;  /* 0x0000000e0c0c7981 */ /* 0x000ee8000c1e1d00 */
[----:B------:R-:W4:Y:S04]  /*0be0*/  LDG.E.128 R20, desc[UR14][R20.64] ;  /* 0x0000000e14147981 */ /* 0x000f28000c1e1d00 */
[----:B------:R-:W5:Y:S01]  /*0bf0*/  LDG.E.128 R24, desc[UR14][R24.64] ;  /* 0x0000000e18187981 */ /* 0x000f62000c1e1d00 */
[----:B------:R-:W-:-:S05]  /*0c00*/  IMAD R48, R47, 0x4, R46 ;  /* 0x000000042f307824 */ /* 0x000fca00078e022e */
[----:B------:R-:W-:-:S05]  /*0c10*/  LEA R50, R3, R48, 0x4 ;  /* 0x0000003003327211 */ /* 0x000fca00078e20ff */
[----:B------:R-:W-:-:S05]  /*0c20*/  IMAD R52, R3, 0x10, R50 ;  /* 0x0000001003347824 */ /* 0x000fca00078e0232 */
[----:B------:R-:W-:Y:S01]  /*0c30*/  LEA R51, R3, R52, 0x4 ;  /* 0x0000003403337211 */ /* 0x000fe200078e20ff */
[----:B------:R-:W-:-:S05]  /*0c40*/  VIADD R47, R49, UR9 ;  /* 0x00000009312f7c36 */ /* 0x000fca0008000000 */
[----:B------:R-:W-:Y:S01]  /*0c50*/  ISETP.GE.U32.AND P2, PT, R47, 0x20, PT ;  /* 0x000000202f00780c */ /* 0x000fe20003f46070 */
[----:B---3--:R3:W-:Y:S04]  /*0c60*/  STS.128 [R48], R12 ;  /* 0x0000000c30007388 */ /* 0x0087e80000000c00 */
[----:B--2---:R3:W-:Y:S04]  /*0c70*/  STS.128 [R50], R16 ;  /* 0x0000001032007388 */ /* 0x0047e80000000c00 */
[----:B----4-:R3:W-:Y:S04]  /*0c80*/  STS.128 [R52], R20 ;  /* 0x0000001434007388 */ /* 0x0107e80000000c00 */
[----:B-----5:R3:W-:Y:S01]  /*0c90*/  STS.128 [R51], R24 ;  /* 0x0000001833007388 */ /* 0x0207e20000000c00 */
[----:B------:R-:W-:Y:S05]  /*0ca0*/  @!P2 BRA `(.L_x_10400) ;  /* 0xfffffffc0094a947 */ /* 0x000fea000383ffff */
.L_x_10397:
[----:B------:R-:W-:Y:S05]  /*0cb0*/  BSYNC.RECONVERGENT B0 ;  /* 0x0000000000007941 */ /* 0x000fea0003800200 */
.L_x_10396:
[----:B------:R-:W-:Y:S01]  /*0cc0*/  BSSY.RECONVERGENT B0, `(.L_x_10401) ;  /* 0x000000c000007945 */ /* 0x000fe20003800200 */
[----:B-1234-:R-:W-:-:S07]  /*0cd0*/  SHF.R.U32.HI R15, RZ, 0x4, R2 ;  /* 0x00000004ff0f7819 */ /* 0x01efce0000011602 */
.L_x_10402:
[----:B-1----:R-:W1:Y:S01]  /*0ce0*/  LDC.64 R50, c[0x0][0x398] ;  /* 0x0000e600ff327b82 */ /* 0x002e620000000a00 */
[----:B0-----:R-:W-:-:S05]  /*0cf0*/  LEA R13, R15, R42, 0x5 ;  /* 0x0000002a0f0d7211 */ /* 0x001fca00078e28ff */
[----:B-1----:R-:W-:-:S06]  /*0d00*/  IMAD.WIDE.U32 R12, R13, 0x4, R50 ;  /* 0x000000040d0c7825 */ /* 0x002fcc00078e0032 */
[----:B------:R-:W2:Y:S01]  /*0d10*/  LDG.E R12, desc[UR14][R12.64] ;  /* 0x0000000e0c0c7981 */ /* 0x000ea2000c1e1900 */
[----:B------:R-:W0:Y:S01]  /*0d20*/  LDC R52, c[0x0][0x360] ;  /* 0x0000d800ff347b82 */ /* 0x000e220000000800 */
[----:B------:R-:W-:Y:S01]  /*0d30*/  IMAD R17, R15, 0x4, R41 ;  /* 0x000000040f117824 */ /* 0x000fe200078e0229 */
[----:B0-----:R-:W-:-:S04]  /*0d40*/  LEA.HI R15, R52, R15, RZ, 0x1c ;  /* 0x0000000f340f7211 */ /* 0x001fc800078fe0ff */
[----:B------:R-:W-:Y:S01]  /*0d50*/  ISETP.GE.U32.AND P2, PT, R15, 0x20, PT ;  /* 0x000000200f00780c */ /* 0x000fe20003f46070 */
[----:B--2---:R1:W-:-:S12]  /*0d60*/  STS [R17], R12 ;  /* 0x0000000c11007388 */ /* 0x0043d80000000800 */
[----:B------:R-:W-:Y:S05]  /*0d70*/  @!P2 BRA `(.L_x_10402) ;  /* 0xfffffffc00d8a947 */ /* 0x000fea000383ffff */
[----:B------:R-:W-:Y:S05]  /*0d80*/  BSYNC.RECONVERGENT B0 ;  /* 0x0000000000007941 */ /* 0x000fea0003800200 */
.L_x_10401:
[----:B------:R-:W-:Y:S06]  /*0d90*/  BAR.SYNC.DEFER_BLOCKING 0x0 ;  /* 0x0000000000007b1d */ /* 0x000fec0000010000 */
[----:B------:R-:W-:Y:S05]  /*0da0*/  @P0 BRA `(.L_x_10403) ;  /* 0x0000000000d80947 */ /* 0x000fea0003800000 */
[----:B------:R0:W2:Y:S01]  /*0db0*/  LDS R46, [R38] ;  /* 0x00000000262e7984 */ /* 0x0000a20000000800 */
[----:B------:R-:W-:Y:S01]  /*0dc0*/  UMOV UR7, 0xffffffff ;  /* 0xffffffff00077882 */ /* 0x000fe20000000000 */
[----:B------:R-:W-:Y:S02]  /*0dd0*/  LOP3.LUT R44, R2, 0x1, RZ, 0xc0, !PT ;  /* 0x00000001022c7812 */ /* 0x000fe400078ec0ff */
[----:B-1----:R0:W1:Y:S01]  /*0de0*/  LDS.128 R12, [R28+UR4+0x30] ;  /* 0x000030041c0c7984 */ /* 0x0020620008000c00 */
[C---:B------:R-:W-:Y:S02]  /*0df0*/  LOP3.LUT R60, R39.reuse, 0x8, RZ, 0xfc, !PT ;  /* 0x00000008273c7812 */ /* 0x040fe400078efcff */
[----:B------:R-:W-:Y:S01]  /*0e00*/  ISETP.NE.AND P2, PT, R44, RZ, PT ;  /* 0x000000ff2c00720c */ /* 0x000fe20003f45270 */
[----:B------:R0:W3:Y:S01]  /*0e10*/  LDS.128 R16, [R28+UR4+0x20] ;  /* 0x000020041c107984 */ /* 0x0000e20008000c00 */
[C---:B------:R-:W-:Y:S02]  /*0e20*/  LOP3.LUT R58, R39.reuse, 0xe, RZ, 0xfc, !PT ;  /* 0x0000000e273a7812 */ /* 0x040fe400078efcff */
[C---:B------:R-:W-:Y:S01]  /*0e30*/  LOP3.LUT R57, R39.reuse, 0xd, RZ, 0xfc, !PT ;  /* 0x0000000d27397812 */ /* 0x040fe200078efcff */
[----:B------:R0:W4:Y:S01]  /*0e40*/  LDS.128 R20, [R28+UR4+0x10] ;  /* 0x000010041c147984 */ /* 0x0001220008000c00 */
[----:B------:R-:W-:-:S02]  /*0e50*/  LOP3.LUT R56, R39, 0xc, RZ, 0xfc, !PT ;  /* 0x0000000c27387812 */ /* 0x000fc400078efcff */
[C---:B------:R-:W-:Y:S01]  /*0e60*/  LOP3.LUT R55, R39.reuse, 0xb, RZ, 0xfc, !PT ;  /* 0x0000000b27377812 */ /* 0x040fe200078efcff */
[----:B------:R0:W0:Y:S01]  /*0e70*/  LDS.128 R24, [R28+UR4] ;  /* 0x000000041c187984 */ /* 0x0000220008000c00 */
[C---:B------:R-:W-:Y:S02]  /*0e80*/  LOP3.LUT R54, R39.reuse, 0xa, RZ, 0xfc, !PT ;  /* 0x0000000a27367812 */ /* 0x040fe400078efcff */
[C---:B------:R-:W-:Y:S02]  /*0e90*/  LOP3.LUT R59, R39.reuse, 0x9, RZ, 0xfc, !PT ;  /* 0x00000009273b7812 */ /* 0x040fe400078efcff */
[----:B------:R-:W-:Y:S01]  /*0ea0*/  LOP3.LUT R53, R39, 0xf, RZ, 0xfc, !PT ;  /* 0x0000000f27357812 */ /* 0x000fe200078efcff */
[----:B------:R-:W-:Y:S06]  /*0eb0*/  BRA.DIV UR7, `(.L_x_10404) ;  /* 0x0000000a07bc7947 */ /* 0x000fec000b800000 */
[----:B--2---:R-:W0:Y:S04]  /*0ec0*/  SHFL.IDX PT, R48, R46, R39, 0x1f ;  /* 0x00001f272e307589 */ /* 0x004e2800000e0000 */
[----:B------:R-:W2:Y:S04]  /*0ed0*/  SHFL.IDX PT, R61, R46, R10, 0x1f ;  /* 0x00001f0a2e3d7589 */ /* 0x000ea800000e0000 */
[----:B------:R-:W-:Y:S04]  /*0ee0*/  SHFL.IDX PT, R57, R46, R57, 0x1f ;  /* 0x00001f392e397589 */ /* 0x000fe800000e0000 */
[----:B------:R-:W-:Y:S01]  /*0ef0*/  SHFL.IDX PT, R58, R46, R58, 0x1f ;  /* 0x00001f3a2e3a7589 */ /* 0x000fe200000e0000 */
[----:B0-----:R-:W-:-:S03]  /*0f00*/  IMAD R24, R24, R48, RZ ;  /* 0x0000003018187224 */ /* 0x001fc600078e02ff */
[----:B------:R-:W0:Y:S01]  /*0f10*/  SHFL.IDX PT, R48, R46, R9, 0x1f ;  /* 0x00001f092e307589 */ /* 0x000e2200000e0000 */
[----:B--2---:R-:W-:-:S03]  /*0f20*/  IMAD R25, R25, R61, R24 ;  /* 0x0000003d19197224 */ /* 0x004fc600078e0218 */
[----:B------:R-:W2:Y:S04]  /*0f30*/  SHFL.IDX PT, R24, R46, R8, 0x1f ;  /* 0x00001f082e187589 */ /* 0x000ea800000e0000 */
[----:B------:R-:W4:Y:S01]  /*0f40*/  SHFL.IDX PT, R61, R46, R7, 0x1f ;  /* 0x00001f072e3d7589 */ /* 0x000f2200000e0000 */
[----:B0-----:R-:W-:-:S03]  /*0f50*/  IMAD R26, R26, R48, R25 ;  /* 0x000000301a1a7224 */ /* 0x001fc600078e0219 */
[----:B------:R-:W-:Y:S01]  /*0f60*/  SHFL.IDX PT, R48, R46, R11, 0x1f ;  /* 0x00001f0b2e307589 */ /* 0x000fe200000e0000 */
[----:B--2---:R-:W-:-:S03]  /*0f70*/  IMAD R27, R27, R24, R26 ;  /* 0x000000181b1b7224 */ /* 0x004fc600078e021a */
[----:B------:R-:W0:Y:S01]  /*0f80*/  SHFL.IDX PT, R26, R46, R6, 0x1f ;  /* 0x00001f062e1a7589 */ /* 0x000e2200000e0000 */
[----:B----4-:R-:W-:-:S03]  /*0f90*/  IMAD R24, R20, R61, R27 ;  /* 0x0000003d14187224 */ /* 0x010fc600078e021b */
[----:B------:R-:W2:Y:S04]  /*0fa0*/  SHFL.IDX PT, R61, R46, R5, 0x1f ;  /* 0x00001f052e3d7589 */ /* 0x000ea800000e0000 */
[----:B------:R-:W3:Y:S04]  /*0fb0*/  SHFL.IDX PT, R27, R46, R60, 0x1f ;  /* 0x00001f3c2e1b7589 */ /* 0x000ee800000e0000 */
[----:B------:R-:W4:Y:S04]  /*0fc0*/  SHFL.IDX PT, R20, R46, R59, 0x1f ;  /* 0x00001f3b2e147589 */ /* 0x000f2800000e0000 */
[----:B------:R-:W5:Y:S01]  /*0fd0*/  SHFL.IDX PT, R25, R46, R54, 0x1f ;  /* 0x00001f362e197589 */ /* 0x000f6200000e0000 */
[----:B0-----:R-:W-:-:S03]  /*0fe0*/  IMAD R21, R21, R26, R24 ;  /* 0x0000001a15157224 */ /* 0x001fc600078e0218 */
[----:B------:R-:W0:Y:S01]  /*0ff0*/  SHFL.IDX PT, R24, R46, R55, 0x1f ;  /* 0x00001f372e187589 */ /* 0x000e2200000e0000 */
[----:B--2---:R-:W-:-:S03]  /*1000*/  IMAD R22, R22, R61, R21 ;  /* 0x0000003d16167224 */ /* 0x004fc600078e0215 */
[----:B------:R-:W1:Y:S01]  /*1010*/  SHFL.IDX PT, R21, R46, R56, 0x1f ;  /* 0x00001f382e157589 */ /* 0x000e6200000e0000 */
[----:B------:R-:W-:-:S03]  /*1020*/  IMAD R22, R23, R48, R22 ;  /* 0x0000003017167224 */ /* 0x000fc600078e0216 */
[----:B------:R2:W2:Y:S01]  /*1030*/  SHFL.IDX PT, R48, R46, R53, 0x1f ;  /* 0x00001f352e307589 */ /* 0x0004a200000e0000 */
[----:B---3--:R-:W-:-:S04]  /*1040*/  IMAD R16, R16, R27, R22 ;  /* 0x0000001b10107224 */ /* 0x008fc800078e0216 */
[----:B----4-:R-:W-:-:S04]  /*1050*/  IMAD R16, R17, R20, R16 ;  /* 0x0000001411107224 */ /* 0x010fc800078e0210 */
[----:B-----5:R-:W-:-:S04]  /*1060*/  IMAD R16, R18, R25, R16 ;  /* 0x0000001912107224 */ /* 0x020fc800078e0210 */
[----:B0-----:R-:W-:-:S04]  /*1070*/  IMAD R16, R19, R24, R16 ;  /* 0x0000001813107224 */ /* 0x001fc800078e0210 */
[----:B-1----:R-:W-:-:S04]  /*1080*/  IMAD R12, R12, R21, R16 ;  /* 0x000000150c0c7224 */ /* 0x002fc800078e0210 */
[----:B------:R-:W-:-:S04]  /*1090*/  IMAD R13, R13, R57, R12 ;  /* 0x000000390d0d7224 */ /* 0x000fc800078e020c */
[----:B--2---:R-:W-:-:S07]  /*10a0*/  IMAD R14, R14, R58, R13 ;  /* 0x0000003a0e0e7224 */ /* 0x004fce00078e020d */
.L_x_10430:
[----:B------:R-:W-:Y:S01]  /*10b0*/  @!P2 LDS R12, [R4] ;  /* 0x00000000040ca984 */ /* 0x000fe20000000800 */
[----:B------:R-:W-:Y:S01]  /*10c0*/  IMAD R14, R15, R48, R14 ;  /* 0x000000300f0e7224 */ /* 0x000fe200078e020e */
[----:B------:R-:W-:Y:S05]  /*10d0*/  WARPSYNC.ALL ;  /* 0x0000000000007948 */ /* 0x000fea0003800000 */
[----:B------:R-:W0:Y:S02]  /*10e0*/  SHFL.DOWN PT, R13, R14, 0x1, 0x1e1f ;  /* 0x083e1f000e0d7f89 */ /* 0x000e2400000e0000 */
[----:B0-----:R-:W-:-:S05]  /*10f0*/  @!P2 IADD3 R13, PT, PT, R12, R13, R14 ;  /* 0x0000000d0c0da210 */ /* 0x001fca0007ffe00e */
[----:B------:R0:W-:Y:S02]  /*1100*/  @!P2 STS [R4], R13 ;  /* 0x0000000d0400a388 */ /* 0x0001e40000000800 */
.L_x_10403:
[----:B------:R-:W-:-:S07]  /*1110*/  SHF.R.U32.HI R15, RZ, 0x4, R2 ;  /* 0x00000004ff0f7819 */ /* 0x000fce0000011602 */
.L_x_10405:
[----:B0-----:R-:W-:-:S05]  /*1120*/  LEA R13, R15, R42, 0x5 ;  /* 0x0000002a0f0d7211 */ /* 0x001fca00078e28ff */
[----:B-12---:R-:W-:-:S06]  /*1130*/  IMAD.WIDE.U32 R12, R13, 0x4, R50 ;  /* 0x000000040d0c7825 */ /* 0x006fcc00078e0032 */
        /* <DEDUP_REMOVED lines=9> */
[----:B------:R0:W1:Y:S01]  /*11d0*/  LDS R46, [R38] ;  /* 0x00000000262e7984 */ /* 0x0000620000000800 */
[----:B------:R-:W-:Y:S01]  /*11e0*/  UMOV UR7, 0xffffffff ;  /* 0xffffffff00077882 */ /* 0x000fe20000000000 */
[----:B------:R-:W-:Y:S02]  /*11f0*/  LOP3.LUT R44, R2, 0x1, RZ, 0xc0, !PT ;  /* 0x00000001022c7812 */ /* 0x000fe400078ec0ff */
[----:B--2---:R0:W2:Y:S01]  /*1200*/  LDS.128 R12, [R28+UR4+0x30] ;  /* 0x000030041c0c7984 */ /* 0x0040a20008000c00 */
        /* <DEDUP_REMOVED lines=13> */
[----:B-1----:R-:W0:Y:S04]  /*12e0*/  SHFL.IDX PT, R48, R46, R39, 0x1f ;  /* 0x00001f272e307589 */ /* 0x002e2800000e0000 */
[----:B------:R-:W1:Y:S04]  /*12f0*/  SHFL.IDX PT, R58, R46, R10, 0x1f ;  /* 0x00001f0a2e3a7589 */ /* 0x000e6800000e0000 */
[----:B------:R-:W5:Y:S04]  /*1300*/  SHFL.IDX PT, R59, R46, R9, 0x1f ;  /* 0x00001f092e3b7589 */ /* 0x000f6800000e0000 */
[----:B------:R-:W-:Y:S04]  /*1310*/  SHFL.IDX PT, R51, R46, R51, 0x1f ;  /* 0x00001f332e337589 */ /* 0x000fe800000e0000 */
[----:B------:R-:W-:Y:S04]  /*1320*/  SHFL.IDX PT, R52, R46, R52, 0x1f ;  /* 0x00001f342e347589 */ /* 0x000fe800000e0000 */
[----:B------:R-:W-:Y:S01]  /*1330*/  SHFL.IDX PT, R56, R46, R56, 0x1f ;  /* 0x00001f382e387589 */ /* 0x000fe200000e0000 */
[----:B0-----:R-:W-:-:S03]  /*1340*/  IMAD R24, R24, R48, RZ ;  /* 0x0000003018187224 */ /* 0x001fc600078e02ff */
[----:B------:R-:W-:Y:S01]  /*1350*/  SHFL.IDX PT, R57, R46, R57, 0x1f ;  /* 0x00001f392e397589 */ /* 0x000fe200000e0000 */
[----:B-1----:R-:W-:-:S03]  /*1360*/  IMAD R25, R25, R58, R24 ;  /* 0x0000003a19197224 */ /* 0x002fc600078e0218 */
[----:B------:R-:W-:Y:S01]  /*1370*/  SHFL.IDX PT, R48, R46, R7, 0x1f ;  /* 0x00001f072e307589 */ /* 0x000fe200000e0000 */
[----:B-----5:R-:W-:-:S03]  /*1380*/  IMAD R26, R26, R59, R25 ;  /* 0x0000003b1a1a7224 */ /* 0x020fc600078e0219 */
[----:B------:R-:W0:Y:S04]  /*1390*/  SHFL.IDX PT, R58, R46, R8, 0x1f ;  /* 0x00001f082e3a7589 */ /* 0x000e2800000e0000 */
[----:B------:R-:W1:Y:S04]  /*13a0*/  SHFL.IDX PT, R59, R46, R6, 0x1f ;  /* 0x00001f062e3b7589 */ /* 0x000e6800000e0000 */
[----:B------:R-:W5:Y:S04]  /*13b0*/  SHFL.IDX PT, R25, R46, R5, 0x1f ;  /* 0x00001f052e197589 */ /* 0x000f6800000e0000 */
[----:B------:R-:W2:Y:S04]  /*13c0*/  SHFL.IDX PT, R24, R46, R11, 0x1f ;  /* 0x00001f0b2e187589 */ /* 0x000ea800000e0000 */
[----:B------:R-:W-:Y:S01]  /*13d0*/  SHFL.IDX PT, R50, R46, R50, 0x1f ;  /* 0x00001f322e327589 */ /* 0x000fe200000e0000 */
[----:B0-----:R-:W-:-:S04]  /*13e0*/  IMAD R27, R27, R58, R26 ;  /* 0x0000003a1b1b7224 */ /* 0x001fc800078e021a */
[----:B----4-:R-:W-:Y:S02]  /*13f0*/  IMAD R20, R20, R48, R27 ;  /* 0x0000003014147224 */ /* 0x010fe400078e021b */
[----:B------:R-:W0:Y:S02]  /*1400*/  SHFL.IDX PT, R27, R46, R54, 0x1f ;  /* 0x00001f362e1b7589 */ /* 0x000e2400000e0000 */
[----:B-1----:R-:W-:Y:S02]  /*1410*/  IMAD R21, R21, R59, R20 ;  /* 0x0000003b15157224 */ /* 0x002fe400078e0214 */
[----:B------:R-:W1:Y:S02]  /*1420*/  SHFL.IDX PT, R20, R46, R55, 0x1f ;  /* 0x00001f372e147589 */ /* 0x000e6400000e0000 */
[----:B-----5:R-:W-:Y:S02]  /*1430*/  IMAD R21, R22, R25, R21 ;  /* 0x0000001916157224 */ /* 0x020fe400078e0215 */
[----:B------:R4:W4:Y:S02]  /*1440*/  SHFL.IDX PT, R48, R46, R53, 0x1f ;  /* 0x00001f352e307589 */ /* 0x00092400000e0000 */
[----:B--2---:R-:W-:-:S04]  /*1450*/  IMAD R21, R23, R24, R21 ;  /* 0x0000001817157224 */ /* 0x004fc800078e0215 */
[----:B---3--:R-:W-:-:S04]  /*1460*/  IMAD R16, R16, R51, R21 ;  /* 0x0000003310107224 */ /* 0x008fc800078e0215 */
[----:B------:R-:W-:-:S04]  /*1470*/  IMAD R16, R17, R52, R16 ;  /* 0x0000003411107224 */ /* 0x000fc800078e0210 */
[----:B0-----:R-:W-:-:S04]  /*1480*/  IMAD R16, R18, R27, R16 ;  /* 0x0000001b12107224 */ /* 0x001fc800078e0210 */
[----:B-1----:R-:W-:-:S04]  /*1490*/  IMAD R19, R19, R20, R16 ;  /* 0x0000001413137224 */ /* 0x002fc800078e0210 */
[----:B------:R-:W-:-:S04]  /*14a0*/  IMAD R12, R12, R56, R19 ;  /* 0x000000380c0c7224 */ /* 0x000fc800078e0213 */
[----:B------:R-:W-:-:S04]  /*14b0*/  IMAD R13, R13, R57, R12 ;  /* 0x000000390d0d7224 */ /* 0x000fc800078e020c */
[----:B----4-:R-:W-:-:S07]  /*14c0*/  IMAD R14, R14, R50, R13 ;  /* 0x000000320e0e7224 */ /* 0x010fce00078e020d */
.L_x_10447:
[----:B------:R-:W-:Y:S01]  /*14d0*/  @!P0 LDS R12, [R4+0x40] ;  /* 0x00004000040c8984 */ /* 0x000fe20000000800 */
[----:B------:R-:W-:Y:S01]  /*14e0*/  IMAD R14, R15, R48, R14 ;  /* 0x000000300f0e7224 */ /* 0x000fe200078e020e */
[----:B------:R-:W-:Y:S05]  /*14f0*/  WARPSYNC.ALL ;  /* 0x0000000000007948 */ /* 0x000fea0003800000 */
[----:B------:R-:W0:Y:S02]  /*1500*/  SHFL.DOWN PT, R13, R14, 0x1, 0x1e1f ;  /* 0x083e1f000e0d7f89 */ /* 0x000e2400000e0000 */
[----:B0-----:R-:W-:-:S05]  /*1510*/  @!P0 IADD3 R13, PT, PT, R12, R13, R14 ;  /* 0x0000000d0c0d8210 */ /* 0x001fca0007ffe00e */
[----:B------:R0:W-:Y:S02]  /*1520*/  @!P0 STS [R4+0x40], R13 ;  /* 0x0000400d04008388 */ /* 0x0001e40000000800 */
.L_x_10406:
[----:B------:R-:W-:Y:S05]  /*1530*/  WARPSYNC.ALL ;  /* 0x0000000000007948 */ /* 0x000fea0003800000 */
[----:B------:R-:W-:Y:S06]  /*1540*/  BAR.SYNC.DEFER_BLOCKING 0x0 ;  /* 0x0000000000007b1d */ /* 0x000fec0000010000 */
[----:B------:R-:W-:Y:S04]  /*1550*/  BSSY.RECONVERGENT B0, `(.L_x_10408) ;  /* 0x0000040000007945 */ /* 0x000fe80003800200 */
[----:B------:R-:W-:Y:S05]  /*1560*/  @P1 BRA `(.L_x_10409) ;  /* 0x0000000000f81947 */ /* 0x000fea0003800000 */
[----:B------:R-:W1:Y:S01]  /*1570*/  LDC R44, c[0x0][0x384] ;  /* 0x0000e100ff2c7b82 */ /* 0x000e620000000800 */
[----:B------:R-:W-:Y:S01]  /*1580*/  ISETP.NE.AND P0, PT, R33, 0x3, PT ;  /* 0x000000032100780c */ /* 0x000fe20003f05270 */
[----:B------:R-:W-:Y:S01]  /*1590*/  BSSY.RECONVERGENT B1, `(.L_x_10410) ;  /* 0x000001b000017945 */ /* 0x000fe20003800200 */
[----:B------:R-:W-:Y:S02]  /*15a0*/  ISETP.GE.U32.AND P1, PT, R34, 0x3, PT ;  /* 0x000000032200780c */ /* 0x000fe40003f26070 */
[----:B------:R-:W-:Y:S01]  /*15b0*/  MOV R57, R43 ;  /* 0x0000002b00397202 */ /* 0x000fe20000000f00 */
[----:B-1----:R-:W-:-:S08]  /*15c0*/  IMAD R44, R45, R44, UR10 ;  /* 0x0000000a2d2c7e24 */ /* 0x002fd0000f8e022c */
[----:B------:R-:W-:Y:S05]  /*15d0*/  @!P0 BRA `(.L_x_10411) ;  /* 0x0000000000588947 */ /* 0x000fea0003800000 */
[----:B------:R-:W-:Y:S01]  /*15e0*/  IMAD R18, R2, 0xc, R35 ;  /* 0x0000000c02127824 */ /* 0x000fe200078e0223 */
[----:B------:R-:W1:Y:S01]  /*15f0*/  LDC.64 R20, c[0x0][0x3a0] ;  /* 0x0000e800ff147b82 */ /* 0x000e620000000a00 */
[----:B--2---:R-:W-:Y:S01]  /*1600*/  IMAD R17, R43, UR5, R44 ;  /* 0x000000052b117c24 */ /* 0x004fe2000f8e022c */
[----:B------:R-:W-:Y:S01]  /*1610*/  ISETP.NE.AND P0, PT, R33, RZ, PT ;  /* 0x000000ff2100720c */ /* 0x000fe20003f05270 */
[----:B------:R-:W-:Y:S01]  /*1620*/  IMAD.MOV.U32 R57, RZ, RZ, R36 ;  /* 0x000000ffff397224 */ /* 0x000fe200078e0024 */
[----:B0-----:R-:W0:Y:S01]  /*1630*/  LDS.128 R12, [R18] ;  /* 0x00000000120c7984 */ /* 0x001e220000000c00 */
[----:B-1----:R-:W-:-:S05]  /*1640*/  IMAD.WIDE R16, R17, 0x4, R20 ;  /* 0x0000000411107825 */ /* 0x002fca00078e0214 */
[----:B0-----:R1:W-:Y:S05]  /*1650*/  STG.E.128 desc[UR14][R16.64], R12 ;  /* 0x0000000c10007986 */ /* 0x0013ea000c101d0e */
[----:B------:R-:W-:Y:S05]  /*1660*/  @!P0 BRA `(.L_x_10411) ;  /* 0x0000000000348947 */ /* 0x000fea0003800000 */
[----:B------:R-:W-:Y:S01]  /*1670*/  ISETP.NE.AND P0, PT, R33, 0x1, PT ;  /* 0x000000012100780c */ /* 0x000fe20003f05270 */
[----:B------:R-:W-:Y:S01]  /*1680*/  IMAD R23, R36, UR5, R44 ;  /* 0x0000000524177c24 */ /* 0x000fe2000f8e022c */
[----:B-1----:R-:W-:Y:S02]  /*1690*/  LEA R12, R3, R18, 0x4 ;  /* 0x00000012030c7211 */ /* 0x002fe400078e20ff */
[----:B------:R-:W-:Y:S01]  /*16a0*/  MOV R57, R31 ;  /* 0x0000001f00397202 */ /* 0x000fe20000000f00 */
[----:B------:R-:W-:-:S08]  /*16b0*/  IMAD.WIDE R22, R23, 0x4, R20 ;  /* 0x0000000417167825 */ /* 0x000fd000078e0214 */
[----:B------:R-:W-:Y:S02]  /*16c0*/  @P0 IMAD R16, R3, 0x10, R12 ;  /* 0x0000001003100824 */ /* 0x000fe400078e020c */
[----:B------:R-:W0:Y:S01]  /*16d0*/  LDS.128 R12, [R12] ;  /* 0x000000000c0c7984 */ /* 0x000e220000000c00 */
[----:B------:R-:W-:Y:S02]  /*16e0*/  @P0 IMAD R25, R31, UR5, R44 ;  /* 0x000000051f190c24 */ /* 0x000fe4000f8e022c */
[----:B------:R-:W-:Y:S01]  /*16f0*/  @P0 IMAD.MOV.U32 R57, RZ, RZ, R29 ;  /* 0x000000ffff390224 */ /* 0x000fe200078e001d */
[----:B------:R-:W1:Y:S01]  /*1700*/  @P0 LDS.128 R16, [R16] ;  /* 0x0000000010100984 */ /* 0x000e620000000c00 */
[----:B------:R-:W-:-:S03]  /*1710*/  @P0 IMAD.WIDE R20, R25, 0x4, R20 ;  /* 0x0000000419140825 */ /* 0x000fc600078e0214 */
[----:B0-----:R3:W-:Y:S04]  /*1720*/  STG.E.128 desc[UR14][R22.64], R12 ;  /* 0x0000000c16007986 */ /* 0x0017e8000c101d0e */
[----:B-1----:R3:W-:Y:S02]  /*1730*/  @P0 STG.E.128 desc[UR14][R20.64], R16 ;  /* 0x0000001014000986 */ /* 0x0027e4000c101d0e */
.L_x_10411:
[----:B------:R-:W-:Y:S05]  /*1740*/  BSYNC.RECONVERGENT B1 ;  /* 0x0000000000017941 */ /* 0x000fea0003800200 */
.L_x_10410:
[----:B------:R-:W-:Y:S05]  /*1750*/  @!P1 BRA `(.L_x_10409) ;  /* 0x00000000007c9947 */ /* 0x000fea0003800000 */
[----:B01-3--:R-:W0:Y:S01]  /*1760*/  S2R R13, SR_CgaCtaId ;  /* 0x00000000000d7919 */ /* 0x00be220000008800 */
[----:B--2---:R-:W-:-:S04]  /*1770*/  MOV R12, 0x400 ;  /* 0x00000400000c7802 */ /* 0x004fc80000000f00 */
[----:B------:R-:W-:-:S04]  /*1780*/  IADD3 R12, PT, PT, R12, 0x900, RZ ;  /* 0x000009000c0c7810 */ /* 0x000fc80007ffe0ff */
[----:B0-----:R-:W-:-:S07]  /*1790*/  LEA R54, R13, R12, 0x18 ;  /* 0x0000000c0d367211 */ /* 0x001fce00078ec0ff */
.L_x_10412:
[C---:B0-----:R-:W-:Y:S01]  /*17a0*/  IMAD R12, R57.reuse, 0x4, R54 ;  /* 0x00000004390c7824 */ /* 0x041fe200078e0236 */
[----:B------:R-:W0:Y:S01]  /*17b0*/  LDC.64 R46, c[0x0][0x3a0] ;  /* 0x0000e800ff2e7b82 */ /* 0x000e220000000a00 */
[C---:B------:R-:W-:Y:S02]  /*17c0*/  VIADD R49, R57.reuse, UR9 ;  /* 0x0000000939317c36 */ /* 0x040fe40008000000 */
[--C-:B------:R-:W-:Y:S01]  /*17d0*/  IMAD R53, R57, UR5, R44.reuse ;  /* 0x0000000539357c24 */ /* 0x100fe2000f8e022c */
[----:B------:R-:W-:Y:S01]  /*17e0*/  LEA R16, R3, R12, 0x4 ;  /* 0x0000000c03107211 */ /* 0x000fe200078e20ff */
[C---:B------:R-:W-:Y:S01]  /*17f0*/  IMAD R51, R49.reuse, UR5, R44 ;  /* 0x0000000531337c24 */ /* 0x040fe2000f8e022c */
[----:B------:R-:W1:Y:S01]  /*1800*/  LDS.128 R12, [R12] ;  /* 0x000000000c0c7984 */ /* 0x000e620000000c00 */
[----:B------:R-:W-:Y:S02]  /*1810*/  IADD3 R59, PT, PT, R49, UR9, RZ ;  /* 0x00000009313b7c10 */ /* 0x000fe4000fffe0ff */
[----:B------:R-:W-:-:S02]  /*1820*/  IMAD R20, R3, 0x10, R16 ;  /* 0x0000001003147824 */ /* 0x000fc400078e0210 */
[----:B------:R-:W2:Y:S01]  /*1830*/  LDS.128 R16, [R16] ;  /* 0x0000000010107984 */ /* 0x000ea20000000c00 */
[----:B------:R-:W-:Y:S02]  /*1840*/  VIADD R55, R59, UR9 ;  /* 0x000000093b377c36 */ /* 0x000fe40008000000 */
[----:B------:R-:W-:Y:S01]  /*1850*/  LEA R24, R3, R20, 0x4 ;  /* 0x0000001403187211 */ /* 0x000fe200078e20ff */
[--C-:B------:R-:W-:Y:S01]  /*1860*/  IMAD R49, R59, UR5, R44.reuse ;  /* 0x000000053b317c24 */ /* 0x100fe2000f8e022c */
[----:B------:R-:W3:Y:S01]  /*1870*/  LDS.128 R20, [R20] ;  /* 0x0000000014147984 */ /* 0x000ee20000000c00 */
[----:B------:R-:W-:-:S03]  /*1880*/  IMAD R57, R55, UR5, R44 ;  /* 0x0000000537397c24 */ /* 0x000fc6000f8e022c */
[----:B------:R-:W4:Y:S01]  /*1890*/  LDS.128 R24, [R24] ;  /* 0x0000000018187984 */ /* 0x000f220000000c00 */
[----:B0-----:R-:W-:-:S04]  /*18a0*/  IMAD.WIDE R52, R53, 0x4, R46 ;  /* 0x0000000435347825 */ /* 0x001fc800078e022e */
[----:B------:R-:W-:-:S04]  /*18b0*/  IMAD.WIDE R50, R51, 0x4, R46 ;  /* 0x0000000433327825 */ /* 0x000fc800078e022e */
[----:B------:R-:W-:-:S04]  /*18c0*/  IMAD.WIDE R48, R49, 0x4, R46 ;  /* 0x0000000431307825 */ /* 0x000fc800078e022e */
[----:B------:R-:W-:Y:S01]  /*18d0*/  IMAD.WIDE R46, R57, 0x4, R46 ;  /* 0x00000004392e7825 */ /* 0x000fe200078e022e */
[----:B------:R-:W-:-:S04]  /*18e0*/  IADD3 R57, PT, PT, R55, UR9, RZ ;  /* 0x0000000937397c10 */ /* 0x000fc8000fffe0ff */
[----:B------:R-:W-:Y:S01]  /*18f0*/  ISETP.GE.U32.AND P0, PT, R57, 0x20, PT ;  /* 0x000000203900780c */ /* 0x000fe20003f06070 */
[----:B-1----:R0:W-:Y:S04]  /*1900*/  STG.E.128 desc[UR14][R52.64], R12 ;  /* 0x0000000c34007986 */ /* 0x0021e8000c101d0e */
[----:B--2---:R0:W-:Y:S04]  /*1910*/  STG.E.128 desc[UR14][R50.64], R16 ;  /* 0x0000001032007986 */ /* 0x0041e8000c101d0e */
[----:B---3--:R0:W-:Y:S04]  /*1920*/  STG.E.128 desc[UR14][R48.64], R20 ;  /* 0x0000001430007986 */ /* 0x0081e8000c101d0e */
[----:B----4-:R0:W-:Y:S01]  /*1930*/  STG.E.128 desc[UR14][R46.64], R24 ;  /* 0x000000182e007986 */ /* 0x0101e2000c101d0e */
[----:B------:R-:W-:Y:S05]  /*1940*/  @!P0 BRA `(.L_x_10412) ;  /* 0xfffffffc00948947 */ /* 0x000fea000383ffff */
.L_x_10409:
[----:B------:R-:W-:Y:S05]  /*1950*/  BSYNC.RECONVERGENT B0 ;  /* 0x0000000000007941 */ /* 0x000fea0003800200 */
.L_x_10408:
[C---:B------:R-:W-:Y:S01]  /*1960*/  IMAD.IADD R45, R0.reuse, 0x1, R45 ;  /* 0x00000001002d7824 */ /* 0x040fe200078e022d */
[----:B0123--:R-:W-:-:S04]  /*1970*/  SHF.L.U32 R12, R0, 0x2, RZ ;  /* 0x00000002000c7819 */ /* 0x00ffc800000006ff */
[----:B------:R-:W-:-:S13]  /*1980*/  ISETP.GE.U32.AND P0, PT, R45, R12, PT ;  /* 0x0000000c2d00720c */ /* 0x000fda0003f06070 */
[----:B------:R-:W-:Y:S05]  /*1990*/  @!P0 BRA `(.L_x_10413) ;  /* 0xffffffec00308947 */ /* 0x000fea000383ffff */
[----:B------:R-:W-:Y:S05]  /*19a0*/  EXIT ;  /* 0x000000000000794d */ /* 0x000fea0003800000 */
.L_x_10404:
[----:B------:R-:W-:Y:S02]  /*19b0*/  HFMA2 R44, -RZ, RZ, 0, 1.847743988037109375e-06 ;  /* 0x0000001fff2c7431 */ /* 0x000fe400000001ff */
[----:B------:R-:W-:Y:S02]  /*19c0*/  IMAD.MOV.U32 R47, RZ, RZ, R39 ;  /* 0x000000ffff2f7224 */ /* 0x000fe400078e0027 */
[----:B------:R-:W-:-:S07]  /*19d0*/  IMAD.MOV.U32 R49, RZ, RZ, -0x1 ;  /* 0xffffffffff317424 */ /* 0x000fce00078e00ff */
[----:B01234-:R-:W-:Y:S05]  /*19e0*/  WARPSYNC.COLLECTIVE R49, `(.L_x_10414) ;  /* 0x0000000031087348 */ /* 0x01ffea0003c00000 */
[----:B--2---:R2:W0:Y:S02]  /*19f0*/  SHFL.IDX P3, R48, R46, R47, R44 ;  /* 0x0000002f2e307389 */ /* 0x004424000006002c */
[----:B01234-:R-:W-:Y:S05]  /*1a00*/  ENDCOLLECTIVE ;  /* 0x000000000000791b */ /* 0x01ffea0003800000 */
.L_x_10414:
[----:B------:R-:W-:Y:S01]  /*1a10*/  MOV R47, R10 ;  /* 0x0000000a002f7202 */ /* 0x000fe20000000f00 */
[----:B------:R-:W-:-:S07]  /*1a20*/  IMAD R24, R24, R48, RZ ;  /* 0x0000003018187224 */ /* 0x000fce00078e02ff */
[----:B------:R-:W-:Y:S05]  /*1a30*/  WARPSYNC.COLLECTIVE R49, `(.L_x_10415) ;  /* 0x0000000031087348 */ /* 0x000fea0003c00000 */
[----:B------:R0:W1:Y:S02]  /*1a40*/  SHFL.IDX P3, R48, R46, R47, R44 ;  /* 0x0000002f2e307389 */ /* 0x000064000006002c */
[----:B01----:R-:W-:Y:S05]  /*1a50*/  ENDCOLLECTIVE ;  /* 0x000000000000791b */ /* 0x003fea0003800000 */
.L_x_10415:
[----:B------:R-:W-:Y:S01]  /*1a60*/  MOV R47, R9 ;  /* 0x00000009002f7202 */ /* 0x000fe20000000f00 */
[----:B------:R-:W-:-:S07]  /*1a70*/  IMAD.MOV.U32 R61, RZ, RZ, R48 ;  /* 0x000000ffff3d7224 */ /* 0x000fce00078e0030 */
[----:B------:R-:W-:Y:S05]  /*1a80*/  WARPSYNC.COLLECTIVE R49, `(.L_x_10416) ;  /* 0x0000000031087348 */ /* 0x000fea0003c00000 */
[----:B------:R0:W1:Y:S02]  /*1a90*/  SHFL.IDX P3, R48, R46, R47, R44 ;  /* 0x0000002f2e307389 */ /* 0x000064000006002c */
[----:B01----:R-:W-:Y:S05]  /*1aa0*/  ENDCOLLECTIVE ;  /* 0x000000000000791b */ /* 0x003fea0003800000 */
.L_x_10416:
[----:B------:R-:W-:Y:S02]  /*1ab0*/  IMAD R25, R25, R61, R24 ;  /* 0x0000003d19197224 */ /* 0x000fe400078e0218 */
[----:B------:R-:W-:Y:S02]  /*1ac0*/  IMAD.MOV.U32 R47, RZ, RZ, R8 ;  /* 0x000000ffff2f7224 */ /* 0x000fe400078e0008 */
[----:B------:R-:W-:-:S07]  /*1ad0*/  IMAD R26, R26, R48, R25 ;  /* 0x000000301a1a7224 */ /* 0x000fce00078e0219 */
[----:B------:R-:W-:Y:S05]  /*1ae0*/  WARPSYNC.COLLECTIVE R49, `(.L_x_10417) ;  /* 0x0000000031087348 */ /* 0x000fea0003c00000 */
[----:B------:R0:W1:Y:S02]  /*1af0*/  SHFL.IDX P3, R48, R46, R47, R44 ;  /* 0x0000002f2e307389 */ /* 0x000064000006002c */
[----:B01----:R-:W-:Y:S05]  /*1b00*/  ENDCOLLECTIVE ;  /* 0x000000000000791b */ /* 0x003fea0003800000 */
.L_x_10417:
[----:B------:R-:W-:Y:S01]  /*1b10*/  IMAD.MOV.U32 R47, RZ, RZ, R7 ;  /* 0x000000ffff2f7224 */ /* 0x000fe200078e0007 */
[----:B------:R-:W-:-:S07]  /*1b20*/  MOV R24, R48 ;  /* 0x0000003000187202 */ /* 0x000fce0000000f00 */
[----:B------:R-:W-:Y:S05]  /*1b30*/  WARPSYNC.COLLECTIVE R49, `(.L_x_10418) ;  /* 0x0000000031087348 */ /* 0x000fea0003c00000 */
[----:B------:R0:W1:Y:S02]  /*1b40*/  SHFL.IDX P3, R48, R46, R47, R44 ;  /* 0x0000002f2e307389 */ /* 0x000064000006002c */
[----:B01----:R-:W-:Y:S05]  /*1b50*/  ENDCOLLECTIVE ;  /* 0x000000000000791b */ /* 0x003fea0003800000 */
.L_x_10418:
[----:B------:R-:W-:Y:S02]  /*1b60*/  IMAD R27, R27, R24, R26 ;  /* 0x000000181b1b7224 */ /* 0x000fe400078e021a */
[----:B------:R-:W-:Y:S01]  /*1b70*/  IMAD.MOV.U32 R47, RZ, RZ, R6 ;  /* 0x000000ffff2f7224 */ /* 0x000fe200078e0006 */
[----:B------:R-:W-:-:S07]  /*1b80*/  MOV R61, R48 ;  /* 0x00000030003d7202 */ /* 0x000fce0000000f00 */
[----:B------:R-:W-:Y:S05]  /*1b90*/  WARPSYNC.COLLECTIVE R49, `(.L_x_10419) ;  /* 0x0000000031087348 */ /* 0x000fea0003c00000 */
[----:B------:R0:W1:Y:S02]  /*1ba0*/  SHFL.IDX P3, R48, R46, R47, R44 ;  /* 0x0000002f2e307389 */ /* 0x000064000006002c */
[----:B01----:R-:W-:Y:S05]  /*1bb0*/  ENDCOLLECTIVE ;  /* 0x000000000000791b */ /* 0x003fea0003800000 */
.L_x_10419:
[----:B------:R-:W-:Y:S02]  /*1bc0*/  IMAD R24, R20, R61, R27 ;  /* 0x0000003d14187224 */ /* 0x000fe400078e021b */
[----:B------:R-:W-:Y:S01]  /*1bd0*/  IMAD.MOV.U32 R47, RZ, RZ, R5 ;  /* 0x000000ffff2f7224 */ /* 0x000fe200078e0005 */
[----:B------:R-:W-:-:S07]  /*1be0*/  MOV R26, R48 ;  /* 0x00000030001a7202 */ /* 0x000fce0000000f00 */
[----:B------:R-:W-:Y:S05]  /*1bf0*/  WARPSYNC.COLLECTIVE R49, `(.L_x_10420) ;  /* 0x0000000031087348 */ /* 0x000fea0003c00000 */
[----:B------:R0:W1:Y:S02]  /*1c00*/  SHFL.IDX P3, R48, R46, R47, R44 ;  /* 0x0000002f2e307389 */ /* 0x000064000006002c */
[----:B01----:R-:W-:Y:S05]  /*1c10*/  ENDCOLLECTIVE ;  /* 0x000000000000791b */ /* 0x003fea0003800000 */
.L_x_10420:
[----:B------:R-:W-:Y:S02]  /*1c20*/  IMAD R21, R21, R26, R24 ;  /* 0x0000001a15157224 */ /* 0x000fe400078e0218 */
[----:B------:R-:W-:Y:S01]  /*1c30*/  IMAD.MOV.U32 R47, RZ, RZ, R11 ;  /* 0x000000ffff2f7224 */ /* 0x000fe200078e000b */
[----:B------:R-:W-:-:S07]  /*1c40*/  MOV R61, R48 ;  /* 0x00000030003d7202 */ /* 0x000fce0000000f00 */
[----:B------:R-:W-:Y:S05]  /*1c50*/  WARPSYNC.COLLECTIVE R49, `(.L_x_10421) ;  /* 0x0000000031087348 */ /* 0x000fea0003c00000 */
[----:B------:R0:W1:Y:S02]  /*1c60*/  SHFL.IDX P3, R48, R46, R47, R44 ;  /* 0x0000002f2e307389 */ /* 0x000064000006002c */
[----:B01----:R-:W-:Y:S05]  /*1c70*/  ENDCOLLECTIVE ;  /* 0x000000000000791b */ /* 0x003fea0003800000 */
.L_x_10421:
[----:B------:R-:W-:Y:S01]  /*1c80*/  IMAD R22, R22, R61, R21 ;  /* 0x0000003d16167224 */ /* 0x000fe200078e0215 */
[----:B------:R-:W-:-:S03]  /*1c90*/  MOV R47, R60 ;  /* 0x0000003c002f7202 */ /* 0x000fc60000000f00 */
[----:B------:R-:W-:-:S07]  /*1ca0*/  IMAD R22, R23, R48, R22 ;  /* 0x0000003017167224 */ /* 0x000fce00078e0216 */
[----:B------:R-:W-:Y:S05]  /*1cb0*/  WARPSYNC.COLLECTIVE R49, `(.L_x_10422) ;  /* 0x0000000031087348 */ /* 0x000fea0003c00000 */
[----:B------:R0:W1:Y:S02]  /*1cc0*/  SHFL.IDX P3, R48, R46, R47, R44 ;  /* 0x0000002f2e307389 */ /* 0x000064000006002c */
[----:B01----:R-:W-:Y:S05]  /*1cd0*/  ENDCOLLECTIVE ;  /* 0x000000000000791b */ /* 0x003fea0003800000 */
.L_x_10422:
[----:B------:R-:W-:Y:S01]  /*1ce0*/  MOV R47, R59 ;  /* 0x0000003b002f7202 */ /* 0x000fe20000000f00 */
[----:B------:R-:W-:-:S07]  /*1cf0*/  IMAD.MOV.U32 R27, RZ, RZ, R48 ;  /* 0x000000ffff1b7224 */ /* 0x000fce00078e0030 */
[----:B------:R-:W-:Y:S05]  /*1d00*/  WARPSYNC.COLLECTIVE R49, `(.L_x_10423) ;  /* 0x0000000031087348 */ /* 0x000fea0003c00000 */
[----:B------:R0:W1:Y:S02]  /*1d10*/  SHFL.IDX P3, R48, R46, R47, R44 ;  /* 0x0000002f2e307389 */ /* 0x000064000006002c */
[----:B01----:R-:W-:Y:S05]  /*1d20*/  ENDCOLLECTIVE ;  /* 0x000000000000791b */ /* 0x003fea0003800000 */
.L_x_10423:
[----:B------:R-:W-:Y:S02]  /*1d30*/  IMAD R16, R16, R27, R22 ;  /* 0x0000001b10107224 */ /* 0x000fe400078e0216 */
[----:B------:R-:W-:Y:S01]  /*1d40*/  IMAD.MOV.U32 R47, RZ, RZ, R54 ;  /* 0x000000ffff2f7224 */ /* 0x000fe200078e0036 */
[----:B------:R-:W-:-:S07]  /*1d50*/  MOV R20, R48 ;  /* 0x0000003000147202 */ /* 0x000fce0000000f00 */
[----:B------:R-:W-:Y:S05]  /*1d60*/  WARPSYNC.COLLECTIVE R49, `(.L_x_10424) ;  /* 0x0000000031087348 */ /* 0x000fea0003c00000 */
[----:B------:R0:W1:Y:S02]  /*1d70*/  SHFL.IDX P3, R48, R46, R47, R44 ;  /* 0x0000002f2e307389 */ /* 0x000064000006002c */
[----:B01----:R-:W-:Y:S05]  /*1d80*/  ENDCOLLECTIVE ;  /* 0x000000000000791b */ /* 0x003fea0003800000 */
.L_x_10424:
[----:B------:R-:W-:Y:S01]  /*1d90*/  IMAD R16, R17, R20, R16 ;  /* 0x0000001411107224 */ /* 0x000fe200078e0210 */
[----:B------:R-:W-:Y:S02]  /*1da0*/  MOV R47, R55 ;  /* 0x00000037002f7202 */ /* 0x000fe40000000f00 */
[----:B------:R-:W-:-:S07]  /*1db0*/  MOV R25, R48 ;  /* 0x0000003000197202 */ /* 0x000fce0000000f00 */
[----:B------:R-:W-:Y:S05]  /*1dc0*/  WARPSYNC.COLLECTIVE R49, `(.L_x_10425) ;  /* 0x0000000031087348 */ /* 0x000fea0003c00000 */
[----:B------:R0:W1:Y:S02]  /*1dd0*/  SHFL.IDX P3, R48, R46, R47, R44 ;  /* 0x0000002f2e307389 */ /* 0x000064000006002c */
[----:B01----:R-:W-:Y:S05]  /*1de0*/  ENDCOLLECTIVE ;  /* 0x000000000000791b */ /* 0x003fea0003800000 */
.L_x_10425:
[----:B------:R-:W-:Y:S01]  /*1df0*/  IMAD R16, R18, R25, R16 ;  /* 0x0000001912107224 */ /* 0x000fe200078e0210 */
[----:B------:R-:W-:Y:S01]  /*1e00*/  MOV R47, R56 ;  /* 0x00000038002f7202 */ /* 0x000fe20000000f00 */
[----:B------:R-:W-:-:S07]  /*1e10*/  IMAD.MOV.U32 R24, RZ, RZ, R48 ;  /* 0x000000ffff187224 */ /* 0x000fce00078e0030 */
[----:B------:R-:W-:Y:S05]  /*1e20*/  WARPSYNC.COLLECTIVE R49, `(.L_x_10426) ;  /* 0x0000000031087348 */ /* 0x000fea0003c00000 */
[----:B------:R0:W1:Y:S02]  /*1e30*/  SHFL.IDX P3, R48, R46, R47, R44 ;  /* 0x0000002f2e307389 */ /* 0x000064000006002c */
[----:B01----:R-:W-:Y:S05]  /*1e40*/  ENDCOLLECTIVE ;  /* 0x000000000000791b */ /* 0x003fea0003800000 */
.L_x_10426:
[----:B------:R-:W-:Y:S02]  /*1e50*/  IMAD R16, R19, R24, R16 ;  /* 0x0000001813107224 */ /* 0x000fe400078e0210 */
[----:B------:R-:W-:Y:S01]  /*1e60*/  IMAD.MOV.U32 R47, RZ, RZ, R57 ;  /* 0x000000ffff2f7224 */ /* 0x000fe200078e0039 */
[----:B------:R-:W-:-:S07]  /*1e70*/  MOV R21, R48 ;  /* 0x0000003000157202 */ /* 0x000fce0000000f00 */
[----:B------:R-:W-:Y:S05]  /*1e80*/  WARPSYNC.COLLECTIVE R49, `(.L_x_10427) ;  /* 0x0000000031087348 */ /* 0x000fea0003c00000 */
[----:B------:R0:W1:Y:S02]  /*1e90*/  SHFL.IDX P3, R48, R46, R47, R44 ;  /* 0x0000002f2e307389 */ /* 0x000064000006002c */
[----:B01----:R-:W-:Y:S05]  /*1ea0*/  ENDCOLLECTIVE ;  /* 0x000000000000791b */ /* 0x003fea0003800000 */
.L_x_10427:
[----:B------:R-:W-:Y:S01]  /*1eb0*/  IMAD R12, R12, R21, R16 ;  /* 0x000000150c0c7224 */ /* 0x000fe200078e0210 */
[----:B------:R-:W-:Y:S02]  /*1ec0*/  MOV R47, R58 ;  /* 0x0000003a002f7202 */ /* 0x000fe40000000f00 */
[----:B------:R-:W-:-:S07]  /*1ed0*/  MOV R57, R48 ;  /* 0x0000003000397202 */ /* 0x000fce0000000f00 */
[----:B------:R-:W-:Y:S05]  /*1ee0*/  WARPSYNC.COLLECTIVE R49, `(.L_x_10428) ;  /* 0x0000000031087348 */ /* 0x000fea0003c00000 */
[----:B------:R0:W1:Y:S02]  /*1ef0*/  SHFL.IDX P3, R48, R46, R47, R44 ;  /* 0x0000002f2e307389 */ /* 0x000064000006002c */
[----:B01----:R-:W-:Y:S05]  /*1f00*/  ENDCOLLECTIVE ;  /* 0x000000000000791b */ /* 0x003fea0003800000 */
.L_x_10428:
[----:B------:R-:W-:Y:S01]  /*1f10*/  IMAD R13, R13, R57, R12 ;  /* 0x000000390d0d7224 */ /* 0x000fe200078e020c */
[----:B------:R-:W-:Y:S01]  /*1f20*/  MOV R47, R53 ;  /* 0x00000035002f7202 */ /* 0x000fe20000000f00 */
[----:B------:R-:W-:-:S07]  /*1f30*/  IMAD.MOV.U32 R58, RZ, RZ, R48 ;  /* 0x000000ffff3a7224 */ /* 0x000fce00078e0030 */
[----:B------:R-:W-:Y:S05]  /*1f40*/  WARPSYNC.COLLECTIVE R49, `(.L_x_10429) ;  /* 0x0000000031087348 */ /* 0x000fea0003c00000 */
[----:B------:R0:W1:Y:S02]  /*1f50*/  SHFL.IDX P3, R48, R46, R47, R44 ;  /* 0x0000002f2e307389 */ /* 0x000064000006002c */
[----:B01----:R-:W-:Y:S05]  /*1f60*/  ENDCOLLECTIVE ;  /* 0x000000000000791b */ /* 0x003fea0003800000 */
.L_x_10429:
[----:B------:R-:W-:Y:S01]  /*1f70*/  IMAD R14, R14, R58, R13 ;  /* 0x0000003a0e0e7224 */ /* 0x000fe200078e020d */
[----:B------:R-:W-:Y:S06]  /*1f80*/  BRA `(.L_x_10430) ;  /* 0xfffffff000487947 */ /* 0x000fec000383ffff */
.L_x_10407:
[----:B------:R-:W-:Y:S01]  /*1f90*/  MOV R47, R39 ;  /* 0x00000027002f7202 */ /* 0x000fe20000000f00 */
[----:B------:R-:W-:Y:S01]  /*1fa0*/  IMAD.MOV.U32 R44, RZ, RZ, 0x1f ;  /* 0x0000001fff2c7424 */ /* 0x000fe200078e00ff */
[----:B------:R-:W-:-:S07]  /*1fb0*/  MOV R49, 0xffffffff ;  /* 0xffffffff00317802 */ /* 0x000fce0000000f00 */
[----:B01234-:R-:W-:Y:S05]  /*1fc0*/  WARPSYNC.COLLECTIVE R49, `(.L_x_10431) ;  /* 0x0000000031087348 */ /* 0x01ffea0003c00000 */
[----:B-1----:R1:W0:Y:S02]  /*1fd0*/  SHFL.IDX P3, R48, R46, R47, R44 ;  /* 0x0000002f2e307389 */ /* 0x002224000006002c */
[----:B01234-:R-:W-:Y:S05]  /*1fe0*/  ENDCOLLECTIVE ;  /* 0x000000000000791b */ /* 0x01ffea0003800000 */
.L_x_10431:
[----:B------:R-:W-:Y:S01]  /*1ff0*/  MOV R47, R10 ;  /* 0x0000000a002f7202 */ /* 0x000fe20000000f00 */
[----:B------:R-:W-:-:S07]  /*2000*/  IMAD R24, R24, R48, RZ ;  /* 0x0000003018187224 */ /* 0x000fce00078e02ff */
[----:B------:R-:W-:Y:S05]  /*2010*/  WARPSYNC.COLLECTIVE R49, `(.L_x_10432) ;  /* 0x0000000031087348 */ /* 0x000fea0003c00000 */
[----:B------:R0:W1:Y:S02]  /*2020*/  SHFL.IDX P3, R48, R46, R47, R44 ;  /* 0x0000002f2e307389 */ /* 0x000064000006002c */
[----:B01----:R-:W-:Y:S05]  /*2030*/  ENDCOLLECTIVE ;  /* 0x000000000000791b */ /* 0x003fea0003800000 */
.L_x_10432:
[----:B------:R-:W-:Y:S01]  /*2040*/  MOV R47, R9 ;  /* 0x00000009002f7202 */ /* 0x000fe20000000f00 */
[----:B------:R-:W-:-:S07]  /*2050*/  IMAD.MOV.U32 R58, RZ, RZ, R48 ;  /* 0x000000ffff3a7224 */ /* 0x000fce00078e0030 */
[----:B------:R-:W-:Y:S05]  /*2060*/  WARPSYNC.COLLECTIVE R49, `(.L_x_10433) ;  /* 0x0000000031087348 */ /* 0x000fea0003c00000 */
[----:B------:R0:W1:Y:S02]  /*2070*/  SHFL.IDX P3, R48, R46, R47, R44 ;  /* 0x0000002f2e307389 */ /* 0x000064000006002c */
[----:B01----:R-:W-:Y:S05]  /*2080*/  ENDCOLLECTIVE ;  /* 0x000000000000791b */ /* 0x003fea0003800000 */
.L_x_10433:
[----:B------:R-:W-:Y:S02]  /*2090*/  IMAD R25, R25, R58, R24 ;  /* 0x0000003a19197224 */ /* 0x000fe400078e0218 */
[----:B------:R-:W-:Y:S01]  /*20a0*/  IMAD.MOV.U32 R47, RZ, RZ, R8 ;  /* 0x000000ffff2f7224 */ /* 0x000fe200078e0008 */
[----:B------:R-:W-:-:S07]  /*20b0*/  MOV R59, R48 ;  /* 0x00000030003b7202 */ /* 0x000fce0000000f00 */
[----:B------:R-:W-:Y:S05]  /*20c0*/  WARPSYNC.COLLECTIVE R49, `(.L_x_10434) ;  /* 0x0000000031087348 */ /* 0x000fea0003c00000 */
[----:B------:R0:W1:Y:S02]  /*20d0*/  SHFL.IDX P3, R48, R46, R47, R44 ;  /* 0x0000002f2e307389 */ /* 0x000064000006002c */
[----:B01----:R-:W-:Y:S05]  /*20e0*/  ENDCOLLECTIVE ;  /* 0x000000000000791b */ /* 0x003fea0003800000 */
.L_x_10434:
[----:B------:R-:W-:Y:S01]  /*20f0*/  IMAD R26, R26, R59, R25 ;  /* 0x0000003b1a1a7224 */ /* 0x000fe200078e0219 */
[----:B------:R-:W-:Y:S02]  /*2100*/  MOV R47, R7 ;  /* 0x00000007002f7202 */ /* 0x000fe40000000f00 */
[----:B------:R-:W-:-:S07]  /*2110*/  MOV R58, R48 ;  /* 0x00000030003a7202 */ /* 0x000fce0000000f00 */
[----:B------:R-:W-:Y:S05]  /*2120*/  WARPSYNC.COLLECTIVE R49, `(.L_x_10435) ;  /* 0x0000000031087348 */ /* 0x000fea0003c00000 */
[----:B------:R0:W1:Y:S02]  /*2130*/  SHFL.IDX P3, R48, R46, R47, R44 ;  /* 0x0000002f2e307389 */ /* 0x000064000006002c */
[----:B01----:R-:W-:Y:S05]  /*2140*/  ENDCOLLECTIVE ;  /* 0x000000000000791b */ /* 0x003fea0003800000 */
.L_x_10435:
[----:B------:R-:W-:Y:S02]  /*2150*/  IMAD R27, R27, R58, R26 ;  /* 0x0000003a1b1b7224 */ /* 0x000fe400078e021a */
[----:B------:R-:W-:Y:S02]  /*2160*/  IMAD.MOV.U32 R47, RZ, RZ, R6 ;  /* 0x000000ffff2f7224 */ /* 0x000fe400078e0006 */
[----:B------:R-:W-:-:S07]  /*2170*/  IMAD R20, R20, R48, R27 ;  /* 0x0000003014147224 */ /* 0x000fce00078e021b */
[----:B------:R-:W-:Y:S05]  /*2180*/  WARPSYNC.COLLECTIVE R49, `(.L_x_10436) ;  /* 0x0000000031087348 */ /* 0x000fea0003c00000 */
[----:B------:R0:W1:Y:S02]  /*2190*/  SHFL.IDX P3, R48, R46, R47, R44 ;  /* 0x0000002f2e307389 */ /* 0x000064000006002c */
[----:B01----:R-:W-:Y:S05]  /*21a0*/  ENDCOLLECTIVE ;  /* 0x000000000000791b */ /* 0x003fea0003800000 */
.L_x_10436:
[----:B------:R-:W-:Y:S02]  /*21b0*/  MOV R47, R5 ;  /* 0x00000005002f7202 */ /* 0x000fe40000000f00 */
[----:B------:R-:W-:-:S07]  /*21c0*/  MOV R59, R48 ;  /* 0x00000030003b7202 */ /* 0x000fce0000000f00 */
[----:B------:R-:W-:Y:S05]  /*21d0*/  WARPSYNC.COLLECTIVE R49, `(.L_x_10437) ;  /* 0x0000000031087348 */ /* 0x000fea0003c00000 */
[----:B------:R0:W1:Y:S02]  /*21e0*/  SHFL.IDX P3, R48, R46, R47, R44 ;  /* 0x0000002f2e307389 */ /* 0x000064000006002c */
[----:B01----:R-:W-:Y:S05]  /*21f0*/  ENDCOLLECTIVE ;  /* 0x000000000000791b */ /* 0x003fea0003800000 */
.L_x_10437:
[----:B------:R-:W-:Y:S01]  /*2200*/  IMAD R21, R21, R59, R20 ;  /* 0x0000003b15157224 */ /* 0x000fe200078e0214 */
[----:B------:R-:W-:Y:S01]  /*2210*/  MOV R47, R11 ;  /* 0x0000000b002f7202 */ /* 0x000fe20000000f00 */
[----:B------:R-:W-:-:S07]  /*2220*/  IMAD.MOV.U32 R25, RZ, RZ, R48 ;  /* 0x000000ffff197224 */ /* 0x000fce00078e0030 */
[----:B------:R-:W-:Y:S05]  /*2230*/  WARPSYNC.COLLECTIVE R49, `(.L_x_10438) ;  /* 0x0000000031087348 */ /* 0x000fea0003c00000 */
[----:B------:R0:W1:Y:S02]  /*2240*/  SHFL.IDX P3, R48, R46, R47, R44 ;  /* 0x0000002f2e307389 */ /* 0x000064000006002c */
[----:B01----:R-:W-:Y:S05]  /*2250*/  ENDCOLLECTIVE ;  /* 0x000000000000791b */ /* 0x003fea0003800000 */
.L_x_10438:
[----:B------:R-:W-:Y:S02]  /*2260*/  IMAD R21, R22, R25, R21 ;  /* 0x0000001916157224 */ /* 0x000fe400078e0215 */
[----:B------:R-:W-:Y:S01]  /*2270*/  IMAD.MOV.U32 R47, RZ, RZ, R51 ;  /* 0x000000ffff2f7224 */ /* 0x000fe200078e0033 */
[----:B------:R-:W-:-:S07]  /*2280*/  MOV R24, R48 ;  /* 0x0000003000187202 */ /* 0x000fce0000000f00 */
[----:B------:R-:W-:Y:S05]  /*2290*/  WARPSYNC.COLLECTIVE R49, `(.L_x_10439) ;  /* 0x0000000031087348 */ /* 0x000fea0003c00000 */
[----:B------:R0:W1:Y:S02]  /*22a0*/  SHFL.IDX P3, R48, R46, R47, R44 ;  /* 0x0000002f2e307389 */ /* 0x000064000006002c */
[----:B01----:R-:W-:Y:S05]  /*22b0*/  ENDCOLLECTIVE ;  /* 0x000000000000791b */ /* 0x003fea0003800000 */
.L_x_10439:
[----:B------:R-:W-:Y:S01]  /*22c0*/  IMAD R21, R23, R24, R21 ;  /* 0x0000001817157224 */ /* 0x000fe200078e0215 */
[----:B------:R-:W-:Y:S02]  /*22d0*/  MOV R47, R52 ;  /* 0x00000034002f7202 */ /* 0x000fe40000000f00 */
[----:B------:R-:W-:-:S07]  /*22e0*/  MOV R51, R48 ;  /* 0x0000003000337202 */ /* 0x000fce0000000f00 */
[----:B------:R-:W-:Y:S05]  /*22f0*/  WARPSYNC.COLLECTIVE R49, `(.L_x_10440) ;  /* 0x0000000031087348 */ /* 0x000fea0003c00000 */
[----:B------:R0:W1:Y:S02]  /*2300*/  SHFL.IDX P3, R48, R46, R47, R44 ;  /* 0x0000002f2e307389 */ /* 0x000064000006002c */
[----:B01----:R-:W-:Y:S05]  /*2310*/  ENDCOLLECTIVE ;  /* 0x000000000000791b */ /* 0x003fea0003800000 */
.L_x_10440:
[----:B------:R-:W-:Y:S01]  /*2320*/  IMAD R16, R16, R51, R21 ;  /* 0x0000003310107224 */ /* 0x000fe200078e0215 */
[----:B------:R-:W-:Y:S01]  /*2330*/  MOV R47, R54 ;  /* 0x00000036002f7202 */ /* 0x000fe20000000f00 */
[----:B------:R-:W-:-:S07]  /*2340*/  IMAD.MOV.U32 R52, RZ, RZ, R48 ;  /* 0x000000ffff347224 */ /* 0x000fce00078e0030 */
[----:B------:R-:W-:Y:S05]  /*2350*/  WARPSYNC.COLLECTIVE R49, `(.L_x_10441) ;  /* 0x0000000031087348 */ /* 0x000fea0003c00000 */
[----:B------:R0:W1:Y:S02]  /*2360*/  SHFL.IDX P3, R48, R46, R47, R44 ;  /* 0x0000002f2e307389 */ /* 0x000064000006002c */
[----:B01----:R-:W-:Y:S05]  /*2370*/  ENDCOLLECTIVE ;  /* 0x000000000000791b */ /* 0x003fea0003800000 */
.L_x_10441:
[----:B------:R-:W-:Y:S02]  /*2380*/  IMAD R16, R17, R52, R16 ;  /* 0x0000003411107224 */ /* 0x000fe400078e0210 */
[----:B------:R-:W-:Y:S01]  /*2390*/  IMAD.MOV.U32 R47, RZ, RZ, R55 ;  /* 0x000000ffff2f7224 */ /* 0x000fe200078e0037 */
[----:B------:R-:W-:-:S07]  /*23a0*/  MOV R27, R48 ;  /* 0x00000030001b7202 */ /* 0x000fce0000000f00 */
[----:B------:R-:W-:Y:S05]  /*23b0*/  WARPSYNC.COLLECTIVE R49, `(.L_x_10442) ;  /* 0x0000000031087348 */ /* 0x000fea0003c00000 */
[----:B------:R0:W1:Y:S02]  /*23c0*/  SHFL.IDX P3, R48, R46, R47, R44 ;  /* 0x0000002f2e307389 */ /* 0x000064000006002c */
[----:B01----:R-:W-:Y:S05]  /*23d0*/  ENDCOLLECTIVE ;  /* 0x000000000000791b */ /* 0x003fea0003800000 */
.L_x_10442:
[----:B------:R-:W-:Y:S01]  /*23e0*/  IMAD R16, R18, R27, R16 ;  /* 0x0000001b12107224 */ /* 0x000fe200078e0210 */
[----:B------:R-:W-:Y:S02]  /*23f0*/  MOV R47, R56 ;  /* 0x00000038002f7202 */ /* 0x000fe40000000f00 */
[----:B------:R-:W-:-:S07]  /*2400*/  MOV R20, R48 ;  /* 0x0000003000147202 */ /* 0x000fce0000000f00 */
[----:B------:R-:W-:Y:S05]  /*2410*/  WARPSYNC.COLLECTIVE R49, `(.L_x_10443) ;  /* 0x0000000031087348 */ /* 0x000fea0003c00000 */
[----:B------:R0:W1:Y:S02]  /*2420*/  SHFL.IDX P3, R48, R46, R47, R44 ;  /* 0x0000002f2e307389 */ /* 0x000064000006002c */
[----:B01----:R-:W-:Y:S05]  /*2430*/  ENDCOLLECTIVE ;  /* 0x000000000000791b */ /* 0x003fea0003800000 */
.L_x_10443:
[----:B------:R-:W-:Y:S01]  /*2440*/  IMAD R19, R19, R20, R16 ;  /* 0x0000001413137224 */ /* 0x000fe200078e0210 */
[----:B------:R-:W-:Y:S01]  /*2450*/  MOV R47, R57 ;  /* 0x00000039002f7202 */ /* 0x000fe20000000f00 */
[----:B------:R-:W-:-:S07]  /*2460*/  IMAD.MOV.U32 R56, RZ, RZ, R48 ;  /* 0x000000ffff387224 */ /* 0x000fce00078e0030 */
[----:B------:R-:W-:Y:S05]  /*2470*/  WARPSYNC.COLLECTIVE R49, `(.L_x_10444) ;  /* 0x0000000031087348 */ /* 0x000fea0003c00000 */
[----:B------:R0:W1:Y:S02]  /*2480*/  SHFL.IDX P3, R48, R46, R47, R44 ;  /* 0x0000002f2e307389 */ /* 0x000064000006002c */
[----:B01----:R-:W-:Y:S05]  /*2490*/  ENDCOLLECTIVE ;  /* 0x000000000000791b */ /* 0x003fea0003800000 */
.L_x_10444:
[----:B------:R-:W-:Y:S02]  /*24a0*/  IMAD R12, R12, R56, R19 ;  /* 0x000000380c0c7224 */ /* 0x000fe400078e0213 */
[----:B------:R-:W-:Y:S01]  /*24b0*/  IMAD.MOV.U32 R47, RZ, RZ, R50 ;  /* 0x000000ffff2f7224 */ /* 0x000fe200078e0032 */
[----:B------:R-:W-:-:S07]  /*24c0*/  MOV R57, R48 ;  /* 0x0000003000397202 */ /* 0x000fce0000000f00 */
[----:B------:R-:W-:Y:S05]  /*24d0*/  WARPSYNC.COLLECTIVE R49, `(.L_x_10445) ;  /* 0x0000000031087348 */ /* 0x000fea0003c00000 */
[----:B------:R0:W1:Y:S02]  /*24e0*/  SHFL.IDX P3, R48, R46, R47, R44 ;  /* 0x0000002f2e307389 */ /* 0x000064000006002c */
[----:B01----:R-:W-:Y:S05]  /*24f0*/  ENDCOLLECTIVE ;  /* 0x000000000000791b */ /* 0x003fea0003800000 */
.L_x_10445:
[----:B------:R-:W-:Y:S01]  /*2500*/  IMAD R13, R13, R57, R12 ;  /* 0x000000390d0d7224 */ /* 0x000fe200078e020c */
[----:B------:R-:W-:Y:S02]  /*2510*/  MOV R47, R53 ;  /* 0x00000035002f7202 */ /* 0x000fe40000000f00 */
[----:B------:R-:W-:-:S07]  /*2520*/  MOV R50, R48 ;  /* 0x0000003000327202 */ /* 0x000fce0000000f00 */
[----:B------:R-:W-:Y:S05]  /*2530*/  WARPSYNC.COLLECTIVE R49, `(.L_x_10446) ;  /* 0x0000000031087348 */ /* 0x000fea0003c00000 */
[----:B------:R0:W1:Y:S02]  /*2540*/  SHFL.IDX P3, R48, R46, R47, R44 ;  /* 0x0000002f2e307389 */ /* 0x000064000006002c */
[----:B01----:R-:W-:Y:S05]  /*2550*/  ENDCOLLECTIVE ;  /* 0x000000000000791b */ /* 0x003fea0003800000 */
.L_x_10446:
[----:B------:R-:W-:Y:S01]  /*2560*/  IMAD R14, R14, R50, R13 ;  /* 0x000000320e0e7224 */ /* 0x000fe200078e020d */
[----:B------:R-:W-:Y:S06]  /*2570*/  BRA `(.L_x_10447) ;  /* 0xffffffec00d47947 */ /* 0x000fec000383ffff */
.L_x_10448:
        /* <DEDUP_REMOVED lines=16> */
.L_x_39449:


//--------------------- .text._Z9cuda_gemmIiLi128ELi4ELi1ELi32ELi32ELi32ELi64ELi0ELi0EEviiiPT_S1_S1_iii --------------------------
	.section	.text._Z9cuda_gemmIiLi128ELi4ELi1ELi32ELi32ELi32ELi64ELi0ELi0EEviiiPT_S1_S1_iii,"ax",@progbits
	.align	128
        .global         _Z9cuda_gemmIiLi128ELi4ELi1ELi32ELi32ELi32ELi64ELi0ELi0EEviiiPT_S1_S1_iii
        .type           _Z9cuda_gemmIiLi128ELi4ELi1ELi32ELi32ELi32ELi64ELi0ELi0EEviiiPT_S1_S1_iii,@function
        .size           _Z9cuda_gemmIiLi128ELi4ELi1ELi32ELi32ELi32ELi64ELi0ELi0EEviiiPT_S1_S1_iii,(.L_x_38718 - _Z9cuda_gemmIiLi128ELi4ELi1ELi32ELi32ELi32ELi64ELi0ELi0EEviiiPT_S1_S1_iii)
        .other          _Z9cuda_gemmIiLi128ELi4ELi1ELi32ELi32ELi32ELi64ELi0ELi0EEviiiPT_S1_S1_iii,@"STO_CUDA_ENTRY STV_DEFAULT"
_Z9cuda_gemmIiLi128ELi4ELi1ELi32ELi32ELi32ELi64ELi0ELi0EEviiiPT_S1_S1_iii:
.text._Z9cuda_gemmIiLi128ELi4ELi1ELi32ELi32ELi32ELi64ELi0ELi0EEviiiPT_S1_S1_iii:
        /* <DEDUP_REMOVED lines=210> */
[----:B------:R-:W-:Y:S05]  /*0d20*/  CALL.REL.NOINC `($__internal_215_$__cuda_sm20_div_s16) ;  /* 0x0000003400f47944 */ /* 0x000fea0003c00000 */
[----:B------:R-:W0:Y:S01]  /*0d30*/  LDCU UR7, c[0x0][0x3a8] ;  /* 0x00007500ff0777ac */ /* 0x000e220008000800 */
[----:B------:R-:W-:Y:S01]  /*0d40*/  LOP3.LUT R69, R68, 0x1f, RZ, 0xc0, !PT ;  /* 0x0000001f44457812 */ /* 0x000fe200078ec0ff */
[----:B------:R-:W-:Y:S01]  /*0d50*/  UPRMT UR8, UR6, 0x9910, URZ ;  /* 0x0000991006087896 */ /* 0x000fe200080000ff */
[----:B------:R-:W1:Y:S01]  /*0d60*/  LDCU.64 UR10, c[0x0][0x358] ;  /* 0x00006b00ff0a77ac */ /* 0x000e620008000a00 */
[----:B0-----:R-:W-:-:S04]  /*0d70*/  UISETP.LT.AND UP0, UPT, UR7, 0x10, UPT ;  /* 0x000000100700788c */ /* 0x001fc8000bf01270 */
[----:B------:R-:W-:-:S03]  /*0d80*/  USEL UR6, UR7, 0x10, UP0 ;  /* 0x0000001007067887 */ /* 0x000fc60008000000 */
[----:B-1----:R-:W-:-:S09]  /*0d90*/  UMOV UR7, UR8 ;  /* 0x0000000800077c82 */ /* 0x002fd20008000000 */
.L_x_10519:
        /* <DEDUP_REMOVED lines=25> */
.L_x_10452:
[----:B------:R-:W-:Y:S05]  /*0f30*/  BSYNC.RECONVERGENT B1 ;  /* 0x0000000000017941 */ /* 0x000fea0003800200 */
.L_x_10451:
[----:B------:R-:W-:Y:S05]  /*0f40*/  @!P1 BRA `(.L_x_10450) ;  /* 0x0000000000409947 */ /* 0x000fea0003800000 */
[----:B------:R-:W1:Y:S01]  /*0f50*/  S2UR UR9, SR_CgaCtaId ;  /* 0x00000000000979c3 */ /* 0x000e620000008800 */
[----:B------:R-:W-:Y:S02]  /*0f60*/  UMOV UR8, 0x400 ;  /* 0x0000040000087882 */ /* 0x000fe40000000000 */
[----:B------:R-:W-:-:S04]  /*0f70*/  UIADD3 UR8, UPT, UPT, UR8, 0x900, URZ ;  /* 0x0000090008087890 */ /* 0x000fc8000fffe0ff */
[----:B-1----:R-:W-:-:S06]  /*0f80*/  ULEA UR8, UR9, UR8, 0x18 ;  /* 0x0000000809087291 */ /* 0x002fcc000f8ec0ff */
[----:B------:R-:W-:-:S07]  /*0f90*/  LEA R21, R20, UR8, 0x2 ;  /* 0x0000000814157c11 */ /* 0x000fce000f8e10ff */
.L_x_10453:
        /* <DEDUP_REMOVED lines=11> */
.L_x_10450:
[----:B------:R-:W-:Y:S05]  /*1050*/  BSYNC.RECONVERGENT B0 ;  /* 0x0000000000007941 */ /* 0x000fea0003800200 */
.L_x_10449:
        /* <DEDUP_REMOVED lines=43> */
.L_x_10457:
[----:B------:R-:W-:Y:S05]  /*1310*/  BSYNC.RECONVERGENT B1 ;  /* 0x0000000000017941 */ /* 0x000fea0003800200 */
.L_x_10456:
[----:B------:R-:W-:Y:S05]  /*1320*/  @!P1 BRA `(.L_x_10455) ;  /* 0x0000000000809947 */ /* 0x000fea0003800000 */
[----:B--2-4-:R-:W2:Y:S01]  /*1330*/  S2R R21, SR_CgaCtaId ;  /* 0x0000000000157919 */ /* 0x014ea20000008800 */
[----:B------:R-:W-:-:S05]  /*1340*/  MOV R20, 0x400 ;  /* 0x0000040000147802 */ /* 0x000fca0000000f00 */
[----:B------:R-:W-:-:S05]  /*1350*/  VIADD R20, R20, 0x880 ;  /* 0x0000088014147836 */ /* 0x000fca0000000000 */
[----:B--2---:R-:W-:-:S07]  /*1360*/  LEA R78, R21, R20, 0x18 ;  /* 0x00000014154e7211 */ /* 0x004fce00078ec0ff */
.L_x_10458:
        /* <DEDUP_REMOVED lines=28> */
.L_x_10455:
[----:B------:R-:W-:Y:S05]  /*1530*/  BSYNC.RECONVERGENT B0 ;  /* 0x0000000000007941 */ /* 0x000fea0003800200 */
.L_x_10454:
[----:B-1234-:R-:W-:Y:S01]  /*1540*/  HFMA2 R22, -RZ, RZ, 0, 0 ;  /* 0x00000000ff167431 */ /* 0x01efe200000001ff */
[----:B------:R-:W-:Y:S01]  /*1550*/  PLOP3.LUT P0, PT, PT, PT, PT, 0x80, 0x8 ;  /* 0x000000000008781c */ /* 0x000fe20003f0f070 */
[----:B------:R-:W1:-:S12]  /*1560*/  LDCU UR15, c[0x0][0x3a8] ;  /* 0x00007500ff0f77ac */ /* 0x000e580008000800 */
.L_x_10513:
[----:B------:R-:W-:Y:S02]  /*1570*/  LOP3.LUT R27, R68, 0xf, RZ, 0xc0, !PT ;  /* 0x0000000f441b7812 */ /* 0x000fe400078ec0ff */
[----:B------:R-:W-:Y:S02]  /*1580*/  PLOP3.LUT P5, PT, P0, PT, PT, 0x80, 0x8 ;  /* 0x000000000008781c */ /* 0x000fe400007af070 */
[----:B-1-3--:R-:W-:Y:S01]  /*1590*/  SHF.R.U32.HI R23, RZ, 0x4, R68 ;  /* 0x00000004ff177819 */ /* 0x00afe20000011644 */
[----:B--2-4-:R-:W-:-:S10]  /*15a0*/  IMAD.IADD R27, R27, 0x1, R22 ;  /* 0x000000011b1b7824 */ /* 0x014fd400078e0216 */
.L_x_10459:
        /* <DEDUP_REMOVED lines=17> */
.L_x_10512:
        /* <DEDUP_REMOVED lines=16> */
.L_x_10461:
        /* <DEDUP_REMOVED lines=8> */
.L_x_10462:
        /* <DEDUP_REMOVED lines=8> */
.L_x_10463:
        /* <DEDUP_REMOVED lines=9> */
.L_x_10464:
        /* <DEDUP_REMOVED lines=9> */
.L_x_10465:
        /* <DEDUP_REMOVED lines=9> */
.L_x_10466:
        /* <DEDUP_REMOVED lines=9> */
.L_x_10467:
        /* <DEDUP_REMOVED lines=9> */
.L_x_10468:
        /* <DEDUP_REMOVED lines=9> */
.L_x_10469:
        /* <DEDUP_REMOVED lines=9> */
.L_x_10470:
        /* <DEDUP_REMOVED lines=9> */
.L_x_10471:
        /* <DEDUP_REMOVED lines=9> */
.L_x_10472:
        /* <DEDUP_REMOVED lines=9> */
.L_x_10473:
        /* <DEDUP_REMOVED lines=9> */
.L_x_10474:
        /* <DEDUP_REMOVED lines=9> */
.L_x_10475:
        /* <DEDUP_REMOVED lines=9> */
.L_x_10476:
[----:B------:R-:W-:Y:S05]  /*2010*/  @P4 BRA `(.L_x_10477) ;  /* 0x0000000800ec4947 */ /* 0x000fea0003800000 */
[----:B------:R-:W5:Y:S01]  /*2020*/  S2R R25, SR_CgaCtaId ;  /* 0x0000000000197919 */ /* 0x000f620000008800 */
[----:B------:R-:W-:Y:S01]  /*2030*/  ISETP.GT.U32.AND P4, PT, R24, 0x40, PT ;  /* 0x000000401800780c */ /* 0x000fe20003f84070 */
[----:B-1-3--:R-:W-:Y:S01]  /*2040*/  IMAD.MOV.U32 R23, RZ, RZ, R74 ;  /* 0x000000ffff177224 */ /* 0x00afe200078e004a */
[----:B------:R-:W-:-:S04]  /*2050*/  MOV R24, 0x400 ;  /* 0x0000040000187802 */ /* 0x000fc80000000f00 */
[----:B-----5:R-:W-:-:S07]  /*2060*/  LEA R24, R25, R24, 0x18 ;  /* 0x0000001819187211 */ /* 0x020fce00078ec0ff */
.L_x_10511:
        /* <DEDUP_REMOVED lines=11> */
.L_x_10521:
[----:B-12---:R-:W-:-:S07]  /*2120*/  IMAD R26, R38, R25, RZ ;  /* 0x00000019261a7224 */ /* 0x006fce00078e02ff */
.L_x_10479:
[----:B------:R-:W-:-:S13]  /*2130*/  ISETP.GE.AND P2, PT, R28, 0x2, PT ;  /* 0x000000021c00780c */ /* 0x000fda0003f46270 */
[----:B------:R-:W-:Y:S05]  /*2140*/  @!P2 BRA `(.L_x_10481) ;  /* 0x000000000010a947 */ /* 0x000fea0003800000 */
[----:B------:R-:W-:-:S03]  /*2150*/  UMOV UR8, 0xffffffff ;  /* 0xffffffff00087882 */ /* 0x000fc60000000000 */
[----:B------:R-:W-:Y:S05]  /*2160*/  BRA.DIV UR8, `(.L_x_10482) ;  /* 0x0000001a08c87947 */ /* 0x000fea000b800000 */
[----:B------:R1:W3:Y:S02]  /*2170*/  SHFL.IDX PT, R25, R27, R16, 0x1f ;  /* 0x00001f101b197589 */ /* 0x0002e400000e0000 */
.L_x_10524:
[----:B---34-:R-:W-:-:S07]  /*2180*/  IMAD R26, R39, R25, R26 ;  /* 0x00000019271a7224 */ /* 0x018fce00078e021a */
.L_x_10481:
[----:B------:R-:W-:-:S13]  /*2190*/  ISETP.GE.AND P1, PT, R28, 0x3, PT ;  /* 0x000000031c00780c */ /* 0x000fda0003f26270 */
[----:B------:R-:W-:Y:S05]  /*21a0*/  @!P1 BRA `(.L_x_10483) ;  /* 0x0000000000109947 */ /* 0x000fea0003800000 */
[----:B------:R-:W-:-:S03]  /*21b0*/  UMOV UR8, 0xffffffff ;  /* 0xffffffff00087882 */ /* 0x000fc60000000000 */
[----:B------:R-:W-:Y:S05]  /*21c0*/  BRA.DIV UR8, `(.L_x_10484) ;  /* 0x0000001a08d47947 */ /* 0x000fea000b800000 */
[----:B------:R3:W0:Y:S02]  /*21d0*/  SHFL.IDX PT, R25, R27, R15, 0x1f ;  /* 0x00001f0f1b197589 */ /* 0x00062400000e0000 */
.L_x_10527:
[----:B0-----:R-:W-:-:S07]  /*21e0*/  IMAD R26, R40, R25, R26 ;  /* 0x00000019281a7224 */ /* 0x001fce00078e021a */
.L_x_10483:
[----:B------:R-:W-:-:S13]  /*21f0*/  ISETP.GE.AND P6, PT, R28, 0x4, PT ;  /* 0x000000041c00780c */ /* 0x000fda0003fc6270 */
[----:B------:R-:W-:Y:S05]  /*2200*/  @!P6 BRA `(.L_x_10485) ;  /* 0x000000000010e947 */ /* 0x000fea0003800000 */
[----:B------:R-:W-:-:S03]  /*2210*/  UMOV UR8, 0xffffffff ;  /* 0xffffffff00087882 */ /* 0x000fc60000000000 */
[----:B------:R-:W-:Y:S05]  /*2220*/  BRA.DIV UR8, `(.L_x_10486) ;  /* 0x0000001a08e07947 */ /* 0x000fea000b800000 */
[----:B------:R0:W0:Y:S02]  /*2230*/  SHFL.IDX PT, R25, R27, R14, 0x1f ;  /* 0x00001f0e1b197589 */ /* 0x00002400000e0000 */
.L_x_10530:
[----:B0-----:R-:W-:-:S07]  /*2240*/  IMAD R26, R41, R25, R26 ;  /* 0x00000019291a7224 */ /* 0x001fce00078e021a */
.L_x_10485:
[----:B------:R-:W-:-:S13]  /*2250*/  ISETP.GE.AND P6, PT, R28, 0x5, PT ;  /* 0x000000051c00780c */ /* 0x000fda0003fc6270 */
[----:B------:R-:W-:Y:S05]  /*2260*/  @!P6 BRA `(.L_x_10487) ;  /* 0x000000000010e947 */ /* 0x000fea0003800000 */
[----:B------:R-:W-:-:S03]  /*2270*/  UMOV UR8, 0xffffffff ;  /* 0xffffffff00087882 */ /* 0x000fc60000000000 */
[----:B------:R-:W-:Y:S05]  /*2280*/  BRA.DIV UR8, `(.L_x_10488) ;  /* 0x0000001a08ec7947 */ /* 0x000fea000b800000 */
[----:B------:R0:W0:Y:S02]  /*2290*/  SHFL.IDX PT, R25, R27, R13, 0x1f ;  /* 0x00001f0d1b197589 */ /* 0x00002400000e0000 */
.L_x_10533:
[----:B0-----:R-:W-:-:S07]  /*22a0*/  IMAD R26, R42, R25, R26 ;  /* 0x000000192a1a7224 */ /* 0x001fce00078e021a */
.L_x_10487:
[----:B------:R-:W-:-:S13]  /*22b0*/  ISETP.GE.AND P6, PT, R28, 0x6, PT ;  /* 0x000000061c00780c */ /* 0x000fda0003fc6270 */
[----:B------:R-:W-:Y:S05]  /*22c0*/  @!P6 BRA `(.L_x_10489) ;  /* 0x000000000010e947 */ /* 0x000fea0003800000 */
[----:B------:R-:W-:-:S03]  /*22d0*/  UMOV UR8, 0xffffffff ;  /* 0xffffffff00087882 */ /* 0x000fc60000000000 */
[----:B------:R-:W-:Y:S05]  /*22e0*/  BRA.DIV UR8, `(.L_x_10490) ;  /* 0x0000001a08f87947 */ /* 0x000fea000b800000 */
[----:B------:R0:W0:Y:S02]  /*22f0*/  SHFL.IDX PT, R25, R27, R12, 0x1f ;  /* 0x00001f0c1b197589 */ /* 0x00002400000e0000 */
.L_x_10536:
[----:B0-----:R-:W-:-:S07]  /*2300*/  IMAD R26, R43, R25, R26 ;  /* 0x000000192b1a7224 */ /* 0x001fce00078e021a */
.L_x_10489:
[----:B------:R-:W-:-:S13]  /*2310*/  ISETP.GE.AND P6, PT, R28, 0x7, PT ;  /* 0x000000071c00780c */ /* 0x000fda0003fc6270 */
[----:B------:R-:W-:Y:S05]  /*2320*/  @!P6 BRA `(.L_x_10491) ;  /* 0x000000000010e947 */ /* 0x000fea0003800000 */
[----:B------:R-:W-:-:S03]  /*2330*/  UMOV UR8, 0xffffffff ;  /* 0xffffffff00087882 */ /* 0x000fc60000000000 */
[----:B------:R-:W-:Y:S05]  /*2340*/  BRA.DIV UR8, `(.L_x_10492) ;  /* 0x0000001e08047947 */ /* 0x000fea000b800000 */
[----:B------:R0:W0:Y:S02]  /*2350*/  SHFL.IDX PT, R25, R27, R11, 0x1f ;  /* 0x00001f0b1b197589 */ /* 0x00002400000e0000 */
.L_x_10539:
[----:B0-----:R-:W-:-:S07]  /*2360*/  IMAD R26, R44, R25, R26 ;  /* 0x000000192c1a7224 */ /* 0x001fce00078e021a */
.L_x_10491:
[----:B------:R-:W-:-:S13]  /*2370*/  ISETP.GE.AND P6, PT, R28, 0x8, PT ;  /* 0x000000081c00780c */ /* 0x000fda0003fc6270 */
[----:B------:R-:W-:Y:S05]  /*2380*/  @!P6 BRA `(.L_x_10493) ;  /* 0x000000000010e947 */ /* 0x000fea0003800000 */
[----:B------:R-:W-:-:S03]  /*2390*/  UMOV UR8, 0xffffffff ;  /* 0xffffffff00087882 */ /* 0x000fc60000000000 */
[----:B------:R-:W-:Y:S05]  /*23a0*/  BRA.DIV UR8, `(.L_x_10494) ;  /* 0x0000001e08107947 */ /* 0x000fea000b800000 */
[----:B------:R0:W0:Y:S02]  /*23b0*/  SHFL.IDX PT, R25, R27, R10, 0x1f ;  /* 0x00001f0a1b197589 */ /* 0x00002400000e0000 */
.L_x_10542:
[----:B0-----:R-:W-:-:S07]  /*23c0*/  IMAD R26, R45, R25, R26 ;  /* 0x000000192d1a7224 */ /* 0x001fce00078e021a */
.L_x_10493:
[----:B------:R-:W-:-:S13]  /*23d0*/  ISETP.GE.AND P6, PT, R28, 0x9, PT ;  /* 0x000000091c00780c */ /* 0x000fda0003fc6270 */
[----:B------:R-:W-:Y:S05]  /*23e0*/  @!P6 BRA `(.L_x_10495) ;  /* 0x000000000010e947 */ /* 0x000fea0003800000 */
[----:B------:R-:W-:-:S03]  /*23f0*/  UMOV UR8, 0xffffffff ;  /* 0xffffffff00087882 */ /* 0x000fc60000000000 */
[----:B------:R-:W-:Y:S05]  /*2400*/  BRA.DIV UR8, `(.L_x_10496) ;  /* 0x0000001e081c7947 */ /* 0x000fea000b800000 */
[----:B------:R0:W0:Y:S02]  /*2410*/  SHFL.IDX PT, R25, R27, R9, 0x1f ;  /* 0x00001f091b197589 */ /* 0x00002400000e0000 */
.L_x_10545:
[----:B0-----:R-:W-:-:S07]  /*2420*/  IMAD R26, R46, R25, R26 ;  /* 0x000000192e1a7224 */ /* 0x001fce00078e021a */
.L_x_10495:
[----:B------:R-:W-:-:S13]  /*2430*/  ISETP.GE.AND P6, PT, R28, 0xa, PT ;  /* 0x0000000a1c00780c */ /* 0x000fda0003fc6270 */
[----:B------:R-:W-:Y:S05]  /*2440*/  @!P6 BRA `(.L_x_10497) ;  /* 0x000000000010e947 */ /* 0x000fea0003800000 */
[----:B------:R-:W-:-:S03]  /*2450*/  UMOV UR8, 0xffffffff ;  /* 0xffffffff00087882 */ /* 0x000fc60000000000 */
[----:B------:R-:W-:Y:S05]  /*2460*/  BRA.DIV UR8, `(.L_x_10498) ;  /* 0x0000001e08287947 */ /* 0x000fea000b800000 */
[----:B------:R0:W0:Y:S02]  /*2470*/  SHFL.IDX PT, R25, R27, R8, 0x1f ;  /* 0x00001f081b197589 */ /* 0x00002400000e0000 */
.L_x_10548:
[----:B0-----:R-:W-:-:S07]  /*2480*/  IMAD R26, R47, R25, R26 ;  /* 0x000000192f1a7224 */ /* 0x001fce00078e021a */
.L_x_10497:
[----:B------:R-:W-:-:S13]  /*2490*/  ISETP.GE.AND P6, PT, R28, 0xb, PT ;  /* 0x0000000b1c00780c */ /* 0x000fda0003fc6270 */
[----:B------:R-:W-:Y:S05]  /*24a0*/  @!P6 BRA `(.L_x_10499) ;  /* 0x000000000010e947 */ /* 0x000fea0003800000 */
[----:B------:R-:W-:-:S03]  /*24b0*/  UMOV UR8, 0xffffffff ;  /* 0xffffffff00087882 */ /* 0x000fc60000000000 */
[----:B------:R-:W-:Y:S05]  /*24c0*/  BRA.DIV UR8, `(.L_x_10500) ;  /* 0x0000001e08347947 */ /* 0x000fea000b800000 */
[----:B------:R0:W0:Y:S02]  /*24d0*/  SHFL.IDX PT, R25, R27, R7, 0x1f ;  /* 0x00001f071b197589 */ /* 0x00002400000e0000 */
.L_x_10551:
[----:B0-----:R-:W-:-:S07]  /*24e0*/  IMAD R26, R48, R25, R26 ;  /* 0x00000019301a7224 */ /* 0x001fce00078e021a */
.L_x_10499:
[----:B------:R-:W-:-:S13]  /*24f0*/  ISETP.GE.AND P6, PT, R28, 0xc, PT ;  /* 0x0000000c1c00780c */ /* 0x000fda0003fc6270 */
[----:B------:R-:W-:Y:S05]  /*2500*/  @!P6 BRA `(.L_x_10501) ;  /* 0x000000000010e947 */ /* 0x000fea0003800000 */
[----:B------:R-:W-:-:S03]  /*2510*/  UMOV UR8, 0xffffffff ;  /* 0xffffffff00087882 */ /* 0x000fc60000000000 */
[----:B------:R-:W-:Y:S05]  /*2520*/  BRA.DIV UR8, `(.L_x_10502) ;  /* 0x0000001e08407947 */ /* 0x000fea000b800000 */
[----:B------:R0:W0:Y:S02]  /*2530*/  SHFL.IDX PT, R25, R27, R6, 0x1f ;  /* 0x00001f061b197589 */ /* 0x00002400000e0000 */
.L_x_10554:
[----:B0-----:R-:W-:-:S07]  /*2540*/  IMAD R26, R49, R25, R26 ;  /* 0x00000019311a7224 */ /* 0x001fce00078e021a */
.L_x_10501:
[----:B------:R-:W-:-:S13]  /*2550*/  ISETP.GE.AND P6, PT, R28, 0xd, PT ;  /* 0x0000000d1c00780c */ /* 0x000fda0003fc6270 */
[----:B------:R-:W-:Y:S05]  /*2560*/  @!P6 BRA `(.L_x_10503) ;  /* 0x000000000010e947 */ /* 0x000fea0003800000 */
[----:B------:R-:W-:-:S03]  /*2570*/  UMOV UR8, 0xffffffff ;  /* 0xffffffff00087882 */ /* 0x000fc60000000000 */
[----:B------:R-:W-:Y:S05]  /*2580*/  BRA.DIV UR8, `(.L_x_10504) ;  /* 0x0000001e084c7947 */ /* 0x000fea000b800000 */
[----:B------:R0:W0:Y:S02]  /*2590*/  SHFL.IDX PT, R25, R27, R5, 0x1f ;  /* 0x00001f051b197589 */ /* 0x00002400000e0000 */
.L_x_10557:
[----:B0-----:R-:W-:-:S07]  /*25a0*/  IMAD R26, R50, R25, R26 ;  /* 0x00000019321a7224 */ /* 0x001fce00078e021a */
.L_x_10503:
[----:B------:R-:W-:-:S13]  /*25b0*/  ISETP.GE.AND P6, PT, R28, 0xe, PT ;  /* 0x0000000e1c00780c */ /* 0x000fda0003fc6270 */
[----:B------:R-:W-:Y:S05]  /*25c0*/  @!P6 BRA `(.L_x_10505) ;  /* 0x000000000010e947 */ /* 0x000fea0003800000 */
[----:B------:R-:W-:-:S03]  /*25d0*/  UMOV UR8, 0xffffffff ;  /* 0xffffffff00087882 */ /* 0x000fc60000000000 */
[----:B------:R-:W-:Y:S05]  /*25e0*/  BRA.DIV UR8, `(.L_x_10506) ;  /* 0x0000001e08587947 */ /* 0x000fea000b800000 */
[----:B------:R0:W0:Y:S02]  /*25f0*/  SHFL.IDX PT, R25, R27, R4, 0x1f ;  /* 0x00001f041b197589 */ /* 0x00002400000e0000 */
.L_x_10560:
[----:B0-----:R-:W-:-:S07]  /*2600*/  IMAD R26, R51, R25, R26 ;  /* 0x00000019331a7224 */ /* 0x001fce00078e021a */
.L_x_10505:
[----:B------:R-:W-:-:S13]  /*2610*/  ISETP.GE.AND P6, PT, R28, 0xf, PT ;  /* 0x0000000f1c00780c */ /* 0x000fda0003fc6270 */
[----:B------:R-:W-:Y:S05]  /*2620*/  @!P6 BRA `(.L_x_10507) ;  /* 0x000000000010e947 */ /* 0x000fea0003800000 */
[----:B------:R-:W-:-:S03]  /*2630*/  UMOV UR8, 0xffffffff ;  /* 0xffffffff00087882 */ /* 0x000fc60000000000 */
[----:B------:R-:W-:Y:S05]  /*2640*/  BRA.DIV UR8, `(.L_x_10508) ;  /* 0x0000001e08647947 */ /* 0x000fea000b800000 */
[----:B------:R0:W0:Y:S02]  /*2650*/  SHFL.IDX PT, R25, R27, R3, 0x1f ;  /* 0x00001f031b197589 */ /* 0x00002400000e0000 */
.L_x_10563:
[----:B0-----:R-:W-:-:S07]  /*2660*/  IMAD R26, R52, R25, R26 ;  /* 0x00000019341a7224 */ /* 0x001fce00078e021a */
.L_x_10507:
[----:B------:R-:W-:-:S13]  /*2670*/  ISETP.GE.AND P6, PT, R28, 0x10, PT ;  /* 0x000000101c00780c */ /* 0x000fda0003fc6270 */
[----:B------:R-:W-:Y:S05]  /*2680*/  @!P6 BRA `(.L_x_10509) ;  /* 0x000000040010e947 */ /* 0x000fea0003800000 */
[----:B------:R-:W-:-:S03]  /*2690*/  UMOV UR8, 0xffffffff ;  /* 0xffffffff00087882 */ /* 0x000fc60000000000 */
[----:B------:R-:W-:Y:S05]  /*26a0*/  BRA.DIV UR8, `(.L_x_10510) ;  /* 0x0000001e08707947 */ /* 0x000fea000b800000 */
[----:B------:R0:W0:Y:S02]  /*26b0*/  SHFL.IDX PT, R25, R27, R2, 0x1f ;  /* 0x00001f021b197589 */ /* 0x00002400000e0000 */
.L_x_10566:
[----:B0-----:R-:W-:Y:S01]  /*26c0*/  IMAD R26, R53, R25, R26 ;  /* 0x00000019351a7224 */ /* 0x001fe200078e021a */
[----:B------:R-:W-:Y:S06]  /*26d0*/  BRA `(.L_x_10509) ;  /* 0x0000000000fc7947 */ /* 0x000fec0003800000 */
.L_x_10478:
        /* <DEDUP_REMOVED lines=63> */
.L_x_10509:
        /* <DEDUP_REMOVED lines=16> */
.L_x_10477:
[----:B------:R-:W-:Y:S05]  /*2bd0*/  @!P0 BRA `(.L_x_10512) ;  /* 0xffffffe800b88947 */ /* 0x000fea000383ffff */
[----:B------:R-:W-:Y:S05]  /*2be0*/  BSYNC.RECONVERGENT B0 ;  /* 0x0000000000007941 */ /* 0x000fea0003800200 */
.L_x_10460:
        /* <DEDUP_REMOVED lines=133> */
.L_x_10517:
[----:B------:R-:W-:Y:S05]  /*3440*/  BSYNC.RECONVERGENT B1 ;  /* 0x0000000000017941 */ /* 0x000fea0003800200 */
.L_x_10516:
        /* <DEDUP_REMOVED lines=13> */
.L_x_10518:
        /* <DEDUP_REMOVED lines=106> */
.L_x_10515:
[----:B------:R-:W-:Y:S05]  /*3bc0*/  BSYNC.RECONVERGENT B0 ;  /* 0x0000000000007941 */ /* 0x000fea0003800200 */
.L_x_10514:
[----:B------:R-:W-:Y:S02]  /*3bd0*/  UIADD3 UR5, UPT, UPT, UR12, UR5, URZ ;  /* 0x000000050c057290 */ /* 0x000fe4000fffe0ff */
[----:B------:R-:W-:-:S04]  /*3be0*/  USHF.L.U32 UR8, UR12, 0x2, URZ ;  /* 0x000000020c087899 */ /* 0x000fc800080006ff */
[----:B------:R-:W-:-:S09]  /*3bf0*/  UISETP.GE.U32.AND UP0, UPT, UR5, UR8, UPT ;  /* 0x000000080500728c */ /* 0x000fd2000bf06070 */
[----:B------:R-:W-:Y:S05]  /*3c00*/  BRA.U !UP0, `(.L_x_10519) ;  /* 0xffffffd108647547 */ /* 0x000fea000b83ffff */
[----:B------:R-:W-:Y:S05]  /*3c10*/  EXIT ;  /* 0x000000000000794d */ /* 0x000fea0003800000 */
.L_x_10480:
[----:B------:R-:W-:Y:S01]  /*3c20*/  MOV R30, R0 ;  /* 0x00000000001e7202 */ /* 0x000fe20000000f00 */
[----:B------:R-:W-:Y:S02]  /*3c30*/  IMAD.MOV.U32 R32, RZ, RZ, 0x1f ;  /* 0x0000001fff207424 */ /* 0x000fe400078e00ff */
[----:B------:R-:W-:-:S07]  /*3c40*/  IMAD.MOV.U32 R29, RZ, RZ, -0x1 ;  /* 0xffffffffff1d7424 */ /* 0x000fce00078e00ff */
[----:B--2-4-:R-:W-:Y:S05]  /*3c50*/  WARPSYNC.COLLECTIVE R29, `(.L_x_10520) ;  /* 0x000000001d087348 */ /* 0x014fea0003c00000 */
[----:B------:R0:W1:Y:S02]  /*3c60*/  SHFL.IDX P6, R25, R27, R30, R32 ;  /* 0x0000001e1b197389 */ /* 0x00006400000c0020 */
[----:B012-4-:R-:W-:Y:S05]  /*3c70*/  ENDCOLLECTIVE ;  /* 0x000000000000791b */ /* 0x017fea0003800000 */
.L_x_10520:
[----:B------:R-:W-:Y:S05]  /*3c80*/  BRA `(.L_x_10521) ;  /* 0xffffffe400247947 */ /* 0x000fea000383ffff */
.L_x_10482:
[----:B------:R-:W-:Y:S01]  /*3c90*/  BSSY B1, `(.L_x_10522) ;  /* 0x0000007000017945 */ /* 0x000fe20003800000 */
[----:B------:R-:W-:Y:S01]  /*3ca0*/  MOV R30, R16 ;  /* 0x00000010001e7202 */ /* 0x000fe20000000f00 */
[----:B------:R-:W-:Y:S02]  /*3cb0*/  IMAD.MOV.U32 R32, RZ, RZ, 0x1f ;  /* 0x0000001fff207424 */ /* 0x000fe400078e00ff */
[----:B------:R-:W-:-:S07]  /*3cc0*/  IMAD.MOV.U32 R29, RZ, RZ, -0x1 ;  /* 0xffffffffff1d7424 */ /* 0x000fce00078e00ff */
[----:B0-2-4-:R-:W-:Y:S05]  /*3cd0*/  WARPSYNC.COLLECTIVE R29, `(.L_x_10523) ;  /* 0x000000001d087348 */ /* 0x015fea0003c00000 */
[----:B------:R1:W3:Y:S02]  /*3ce0*/  SHFL.IDX P6, R25, R27, R30, R32 ;  /* 0x0000001e1b197389 */ /* 0x0002e400000c0020 */
[----:B01234-:R-:W-:Y:S05]  /*3cf0*/  ENDCOLLECTIVE ;  /* 0x000000000000791b */ /* 0x01ffea0003800000 */
.L_x_10523:
[----:B------:R-:W-:Y:S05]  /*3d00*/  BSYNC B1 ;  /* 0x0000000000017941 */ /* 0x000fea0003800000 */
.L_x_10522:
[----:B------:R-:W-:Y:S05]  /*3d10*/  BRA `(.L_x_10524) ;  /* 0xffffffe400187947 */ /* 0x000fea000383ffff */
.L_x_10484:
[----:B------:R-:W-:Y:S01]  /*3d20*/  BSSY B1, `(.L_x_10525) ;  /* 0x0000007000017945 */ /* 0x000fe20003800000 */
[----:B------:R-:W-:Y:S01]  /*3d30*/  MOV R30, R15 ;  /* 0x0000000f001e7202 */ /* 0x000fe20000000f00 */
[----:B------:R-:W-:Y:S02]  /*3d40*/  IMAD.MOV.U32 R32, RZ, RZ, 0x1f ;  /* 0x0000001fff207424 */ /* 0x000fe400078e00ff */
[----:B------:R-:W-:-:S07]  /*3d50*/  IMAD.MOV.U32 R29, RZ, RZ, -0x1 ;  /* 0xffffffffff1d7424 */ /* 0x000fce00078e00ff */
[----:B012-4-:R-:W-:Y:S05]  /*3d60*/  WARPSYNC.COLLECTIVE R29, `(.L_x_10526) ;  /* 0x000000001d087348 */ /* 0x017fea0003c00000 */
[----:B------:R3:W0:Y:S02]  /*3d70*/  SHFL.IDX P6, R25, R27, R30, R32 ;  /* 0x0000001e1b197389 */ /* 0x00062400000c0020 */
[----:B01234-:R-:W-:Y:S05]  /*3d80*/  ENDCOLLECTIVE ;  /* 0x000000000000791b */ /* 0x01ffea0003800000 */
.L_x_10526:
[----:B------:R-:W-:Y:S05]  /*3d90*/  BSYNC B1 ;  /* 0x0000000000017941 */ /* 0x000fea0003800000 */
.L_x_10525:
[----:B------:R-:W-:Y:S05]  /*3da0*/  BRA `(.L_x_10527) ;  /* 0xffffffe4000c7947 */ /* 0x000fea000383ffff */
.L_x_10486:
[----:B------:R-:W-:Y:S01]  /*3db0*/  BSSY B1, `(.L_x_10528) ;  /* 0x0000007000017945 */ /* 0x000fe20003800000 */
[----:B------:R-:W-:Y:S01]  /*3dc0*/  MOV R30, R14 ;  /* 0x0000000e001e7202 */ /* 0x000fe20000000f00 */
[----:B------:R-:W-:Y:S02]  /*3dd0*/  IMAD.MOV.U32 R32, RZ, RZ, 0x1f ;  /* 0x0000001fff207424 */ /* 0x000fe400078e00ff */
[----:B------:R-:W-:-:S07]  /*3de0*/  IMAD.MOV.U32 R29, RZ, RZ, -0x1 ;  /* 0xffffffffff1d7424 */ /* 0x000fce00078e00ff */
[----:B01234-:R-:W-:Y:S05]  /*3df0*/  WARPSYNC.COLLECTIVE R29, `(.L_x_10529) ;  /* 0x000000001d087348 */ /* 0x01ffea0003c00000 */
[----:B------:R0:W0:Y:S02]  /*3e00*/  SHFL.IDX P6, R25, R27, R30, R32 ;  /* 0x0000001e1b197389 */ /* 0x00002400000c0020 */
[----:B01234-:R-:W-:Y:S05]  /*3e10*/  ENDCOLLECTIVE ;  /* 0x000000000000791b */ /* 0x01ffea0003800000 */
.L_x_10529:
[----:B------:R-:W-:Y:S05]  /*3e20*/  BSYNC B1 ;  /* 0x0000000000017941 */ /* 0x000fea0003800000 */
.L_x_10528:
[----:B------:R-:W-:Y:S05]  /*3e30*/  BRA `(.L_x_10530) ;  /* 0xffffffe400007947 */ /* 0x000fea000383ffff */
.L_x_10488:
[----:B------:R-:W-:Y:S01]  /*3e40*/  BSSY B1, `(.L_x_10531) ;  /* 0x0000007000017945 */ /* 0x000fe20003800000 */
[----:B------:R-:W-:Y:S01]  /*3e50*/  MOV R30, R13 ;  /* 0x0000000d001e7202 */ /* 0x000fe20000000f00 */
[----:B------:R-:W-:Y:S02]  /*3e60*/  IMAD.MOV.U32 R32, RZ, RZ, 0x1f ;  /* 0x0000001fff207424 */ /* 0x000fe400078e00ff */
[----:B------:R-:W-:-:S07]  /*3e70*/  IMAD.MOV.U32 R29, RZ, RZ, -0x1 ;  /* 0xffffffffff1d7424 */ /* 0x000fce00078e00ff */
[----:B01234-:R-:W-:Y:S05]  /*3e80*/  WARPSYNC.COLLECTIVE R29, `(.L_x_10532) ;  /* 0x000000001d087348 */ /* 0x01ffea0003c00000 */
[----:B------:R0:W0:Y:S02]  /*3e90*/  SHFL.IDX P6, R25, R27, R30, R32 ;  /* 0x0000001e1b197389 */ /* 0x00002400000c0020 */
[----:B01234-:R-:W-:Y:S05]  /*3ea0*/  ENDCOLLECTIVE ;  /* 0x000000000000791b */ /* 0x01ffea0003800000 */
.L_x_10532:
[----:B------:R-:W-:Y:S05]  /*3eb0*/  BSYNC B1 ;  /* 0x0000000000017941 */ /* 0x000fea0003800000 */
.L_x_10531:
[----:B------:R-:W-:Y:S05]  /*3ec0*/  BRA `(.L_x_10533) ;  /* 0xffffffe000f47947 */ /* 0x000fea000383ffff */
.L_x_10490:
[----:B------:R-:W-:Y:S01]  /*3ed0*/  BSSY B1, `(.L_x_10534) ;  /* 0x0000007000017945 */ /* 0x000fe20003800000 */
[----:B------:R-:W-:Y:S01]  /*3ee0*/  MOV R30, R12 ;  /* 0x0000000c001e7202 */ /* 0x000fe20000000f00 */
[----:B------:R-:W-:Y:S02]  /*3ef0*/  IMAD.MOV.U32 R32, RZ, RZ, 0x1f ;  /* 0x0000001fff207424 */ /* 0x000fe400078e00ff */
[----:B------:R-:W-:-:S07]  /*3f00*/  IMAD.MOV.U32 R29, RZ, RZ, -0x1 ;  /* 0xffffffffff1d7424 */ /* 0x000fce00078e00ff */
[----:B01234-:R-:W-:Y:S05]  /*3f10*/  WARPSYNC.COLLECTIVE R29, `(.L_x_10535) ;  /* 0x000000001d087348 */ /* 0x01ffea0003c00000 */
[----:B------:R0:W0:Y:S02]  /*3f20*/  SHFL.IDX P6, R25, R27, R30, R32 ;  /* 0x0000001e1b197389 */ /* 0x00002400000c0020 */
[----:B01234-:R-:W-:Y:S05]  /*3f30*/  ENDCOLLECTIVE ;  /* 0x000000000000791b */ /* 0x01ffea0003800000 */
.L_x_10535:
[----:B------:R-:W-:Y:S05]  /*3f40*/  BSYNC B1 ;  /* 0x0000000000017941 */ /* 0x000fea0003800000 */
.L_x_10534:
[----:B------:R-:W-:Y:S05]  /*3f50*/  BRA `(.L_x_10536) ;  /* 0xffffffe000e87947 */ /* 0x000fea000383ffff */
.L_x_10492:
[----:B------:R-:W-:Y:S01]  /*3f60*/  BSSY B1, `(.L_x_10537) ;  /* 0x0000007000017945 */ /* 0x000fe20003800000 */
[----:B------:R-:W-:Y:S01]  /*3f70*/  MOV R30, R11 ;  /* 0x0000000b001e7202 */ /* 0x000fe20000000f00 */
[----:B------:R-:W-:Y:S02]  /*3f80*/  IMAD.MOV.U32 R32, RZ, RZ, 0x1f ;  /* 0x0000001fff207424 */ /* 0x000fe400078e00ff */
[----:B------:R-:W-:-:S07]  /*3f90*/  IMAD.MOV.U32 R29, RZ, RZ, -0x1 ;  /* 0xffffffffff1d7424 */ /* 0x000fce00078e00ff */
[----:B01234-:R-:W-:Y:S05]  /*3fa0*/  WARPSYNC.COLLECTIVE R29, `(.L_x_10538) ;  /* 0x000000001d087348 */ /* 0x01ffea0003c00000 */
[----:B------:R0:W0:Y:S02]  /*3fb0*/  SHFL.IDX P6, R25, R27, R30, R32 ;  /* 0x0000001e1b197389 */ /* 0x00002400000c0020 */
[----:B01234-:R-:W-:Y:S05]  /*3fc0*/  ENDCOLLECTIVE ;  /* 0x000000000000791b */ /* 0x01ffea0003800000 */
.L_x_10538:
[----:B------:R-:W-:Y:S05]  /*3fd0*/  BSYNC B1 ;  /* 0x0000000000017941 */ /* 0x000fea0003800000 */
.L_x_10537:
[----:B------:R-:W-:Y:S05]  /*3fe0*/  BRA `(.L_x_10539) ;  /* 0xffffffe000dc7947 */ /* 0x000fea000383ffff */
.L_x_10494:
[----:B------:R-:W-:Y:S01]  /*3ff0*/  BSSY B1, `(.L_x_10540) ;  /* 0x0000007000017945 */ /* 0x000fe20003800000 */
[----:B------:R-:W-:Y:S01]  /*4000*/  MOV R30, R10 ;  /* 0x0000000a001e7202 */ /* 0x000fe20000000f00 */
[----:B------:R-:W-:Y:S02]  /*4010*/  IMAD.MOV.U32 R32, RZ, RZ, 0x1f ;  /* 0x0000001fff207424 */ /* 0x000fe400078e00ff */
[----:B------:R-:W-:-:S07]  /*4020*/  IMAD.MOV.U32 R29, RZ, RZ, -0x1 ;  /* 0xffffffffff1d7424 */ /* 0x000fce00078e00ff */
[----:B01234-:R-:W-:Y:S05]  /*4030*/  WARPSYNC.COLLECTIVE R29, `(.L_x_10541) ;  /* 0x000000001d087348 */ /* 0x01ffea0003c00000 */
[----:B------:R0:W0:Y:S02]  /*4040*/  SHFL.IDX P6, R25, R27, R30, R32 ;  /* 0x0000001e1b197389 */ /* 0x00002400000c0020 */
[----:B01234-:R-:W-:Y:S05]  /*4050*/  ENDCOLLECTIVE ;  /* 0x000000000000791b */ /* 0x01ffea0003800000 */
.L_x_10541:
[----:B------:R-:W-:Y:S05]  /*4060*/  BSYNC B1 ;  /* 0x0000000000017941 */ /* 0x000fea0003800000 */
.L_x_10540:
[----:B------:R-:W-:Y:S05]  /*4070*/  BRA `(.L_x_10542) ;  /* 0xffffffe000d07947 */ /* 0x000fea000383ffff */
.L_x_10496:
[----:B------:R-:W-:Y:S01]  /*4080*/  BSSY B1, `(.L_x_10543) ;  /* 0x0000007000017945 */ /* 0x000fe20003800000 */
[----:B------:R-:W-:Y:S01]  /*4090*/  MOV R30, R9 ;  /* 0x00000009001e7202 */ /* 0x000fe20000000f00 */
[----:B------:R-:W-:Y:S02]  /*40a0*/  IMAD.MOV.U32 R32, RZ, RZ, 0x1f ;  /* 0x0000001fff207424 */ /* 0x000fe400078e00ff */
[----:B------:R-:W-:-:S07]  /*40b0*/  IMAD.MOV.U32 R29, RZ, RZ, -0x1 ;  /* 0xffffffffff1d7424 */ /* 0x000fce00078e00ff */
[----:B01234-:R-:W-:Y:S05]  /*40c0*/  WARPSYNC.COLLECTIVE R29, `(.L_x_10544) ;  /* 0x000000001d087348 */ /* 0x01ffea0003c00000 */
[----:B------:R0:W0:Y:S02]  /*40d0*/  SHFL.IDX P6, R25, R27, R30, R32 ;  /* 0x0000001e1b197389 */ /* 0x00002400000c0020 */
[----:B01234-:R-:W-:Y:S05]  /*40e0*/  ENDCOLLECTIVE ;  /* 0x000000000000791b */ /* 0x01ffea0003800000 */
.L_x_10544:
[----:B------:R-:W-:Y:S05]  /*40f0*/  BSYNC B1 ;  /* 0x0000000000017941 */ /* 0x000fea0003800000 */
.L_x_10543:
[----:B------:R-:W-:Y:S05]  /*4100*/  BRA `(.L_x_10545) ;  /* 0xffffffe000c47947 */ /* 0x000fea000383ffff */
.L_x_10498:
[----:B------:R-:W-:Y:S01]  /*4110*/  BSSY B1, `(.L_x_10546) ;  /* 0x0000007000017945 */ /* 0x000fe20003800000 */
[----:B------:R-:W-:Y:S01]  /*4120*/  MOV R30, R8 ;  /* 0x00000008001e7202 */ /* 0x000fe20000000f00 */
[----:B------:R-:W-:Y:S02]  /*4130*/  IMAD.MOV.U32 R32, RZ, RZ, 0x1f ;  /* 0x0000001fff207424 */ /* 0x000fe400078e00ff */
[----:B------:R-:W-:-:S07]  /*4140*/  IMAD.MOV.U32 R29, RZ, RZ, -0x1 ;  /* 0xffffffffff1d7424 */ /* 0x000fce00078e00ff */
[----:B01234-:R-:W-:Y:S05]  /*4150*/  WARPSYNC.COLLECTIVE R29, `(.L_x_10547) ;  /* 0x000000001d087348 */ /* 0x01ffea0003c00000 */
[----:B------:R0:W0:Y:S02]  /*4160*/  SHFL.IDX P6, R25, R27, R30, R32 ;  /* 0x0000001e1b197389 */ /* 0x00002400000c0020 */
[----:B01234-:R-:W-:Y:S05]  /*4170*/  ENDCOLLECTIVE ;  /* 0x000000000000791b */ /* 0x01ffea0003800000 */
.L_x_10547:
[----:B------:R-:W-:Y:S05]  /*4180*/  BSYNC B1 ;  /* 0x0000000000017941 */ /* 0x000fea0003800000 */
.L_x_10546:
[----:B------:R-:W-:Y:S05]  /*4190*/  BRA `(.L_x_10548) ;  /* 0xffffffe000b87947 */ /* 0x000fea000383ffff */
.L_x_10500:
[----:B------:R-:W-:Y:S01]  /*41a0*/  BSSY B1, `(.L_x_10549) ;  /* 0x0000007000017945 */ /* 0x000fe20003800000 */
[----:B------:R-:W-:Y:S01]  /*41b0*/  MOV R30, R7 ;  /* 0x00000007001e7202 */ /* 0x000fe20000000f00 */
[----:B------:R-:W-:Y:S02]  /*41c0*/  IMAD.MOV.U32 R32, RZ, RZ, 0x1f ;  /* 0x0000001fff207424 */ /* 0x000fe400078e00ff */
[----:B------:R-:W-:-:S07]  /*41d0*/  IMAD.MOV.U32 R29, RZ, RZ, -0x1 ;  /* 0xffffffffff1d7424 */ /* 0x000fce00078e00ff */
[----:B01234-:R-:W-:Y:S05]  /*41e0*/  WARPSYNC.COLLECTIVE R29, `(.L_x_10550) ;  /* 0x000000001d087348 */ /* 0x01ffea0003c00000 */
[----:B------:R0:W0:Y:S02]  /*41f0*/  SHFL.IDX P6, R25, R27, R30, R32 ;  /* 0x0000001e1b197389 */ /* 0x00002400000c0020 */
[----:B01234-:R-:W-:Y:S05]  /*4200*/  ENDCOLLECTIVE ;  /* 0x000000000000791b */ /* 0x01ffea0003800000 */
.L_x_10550:
[----:B------:R-:W-:Y:S05]  /*4210*/  BSYNC B1 ;  /* 0x0000000000017941 */ /* 0x000fea0003800000 */
.L_x_10549:
[----:B------:R-:W-:Y:S05]  /*4220*/  BRA `(.L_x_10551) ;  /* 0xffffffe000ac7947 */ /* 0x000fea000383ffff */
.L_x_10502:
[----:B------:R-:W-:Y:S01]  /*4230*/  BSSY B1, `(.L_x_10552) ;  /* 0x0000007000017945 */ /* 0x000fe20003800000 */
[----:B------:R-:W-:Y:S01]  /*4240*/  MOV R30, R6 ;  /* 0x00000006001e7202 */ /* 0x000fe20000000f00 */
[----:B------:R-:W-:Y:S02]  /*4250*/  IMAD.MOV.U32 R32, RZ, RZ, 0x1f ;  /* 0x0000001fff207424 */ /* 0x000fe400078e00ff */
[----:B------:R-:W-:-:S07]  /*4260*/  IMAD.MOV.U32 R29, RZ, RZ, -0x1 ;  /* 0xffffffffff1d7424 */ /* 0x000fce00078e00ff */
[----:B01234-:R-:W-:Y:S05]  /*4270*/  WARPSYNC.COLLECTIVE R29, `(.L_x_10553) ;  /* 0x000000001d087348 */ /* 0x01ffea0003c00000 */
[----:B------:R0:W0:Y:S02]  /*4280*/  SHFL.IDX P6, R25, R27, R30, R32 ;  /* 0x0000001e1b197389 */ /* 0x00002400000c0020 */
[----:B01234-:R-:W-:Y:S05]  /*4290*/  ENDCOLLECTIVE ;  /* 0x000000000000791b */ /* 0x01ffea0003800000 */
.L_x_10553:
[----:B------:R-:W-:Y:S05]  /*42a0*/  BSYNC B1 ;  /* 0x0000000000017941 */ /* 0x000fea0003800000 */
.L_x_10552:
[----:B------:R-:W-:Y:S05]  /*42b0*/  BRA `(.L_x_10554) ;  /* 0xffffffe000a07947 */ /* 0x000fea000383ffff */
.L_x_10504:
[----:B------:R-:W-:Y:S01]  /*42c0*/  BSSY B1, `(.L_x_10555) ;  /* 0x0000007000017945 */ /* 0x000fe20003800000 */
[----:B------:R-:W-:Y:S01]  /*42d0*/  MOV R30, R5 ;  /* 0x00000005001e7202 */ /* 0x000fe20000000f00 */
[----:B------:R-:W-:Y:S02]  /*42e0*/  IMAD.MOV.U32 R32, RZ, RZ, 0x1f ;  /* 0x0000001fff207424 */ /* 0x000fe400078e00ff */
[----:B------:R-:W-:-:S07]  /*42f0*/  IMAD.MOV.U32 R29, RZ, RZ, -0x1 ;  /* 0xffffffffff1d7424 */ /* 0x000fce00078e00ff */
[----:B01234-:R-:W-:Y:S05]  /*4300*/  WARPSYNC.COLLECTIVE R29, `(.L_x_10556) ;  /* 0x000000001d087348 */ /* 0x01ffea0003c00000 */
[----:B------:R0:W0:Y:S02]  /*4310*/  SHFL.IDX P6, R25, R27, R30, R32 ;  /* 0x0000001e1b197389 */ /* 0x00002400000c0020 */
[----:B01234-:R-:W-:Y:S05]  /*4320*/  ENDCOLLECTIVE ;  /* 0x000000000000791b */ /* 0x01ffea0003800000 */
.L_x_10556:
[----:B------:R-:W-:Y:S05]  /*4330*/  BSYNC B1 ;  /* 0x0000000000017941 */ /* 0x000fea0003800000 */
.L_x_10555:
[----:B------:R-:W-:Y:S05]  /*4340*/  BRA `(.L_x_10557) ;  /* 0xffffffe000947947 */ /* 0x000fea000383ffff */
.L_x_10506:
[----:B------:R-:W-:Y:S01]  /*4350*/  BSSY B1, `(.L_x_10558) ;  /* 0x0000007000017945 */ /* 0x000fe20003800000 */
[----:B------:R-:W-:Y:S01]  /*4360*/  MOV R30, R4 ;  /* 0x00000004001e7202 */ /* 0x000fe20000000f00 */
[----:B------:R-:W-:Y:S02]  /*4370*/  IMAD.MOV.U32 R32, RZ, RZ, 0x1f ;  /* 0x0000001fff207424 */ /* 0x000fe400078e00ff */
[----:B------:R-:W-:-:S07]  /*4380*/  IMAD.MOV.U32 R29, RZ, RZ, -0x1 ;  /* 0xffffffffff1d7424 */ /* 0x000fce00078e00ff */
[----:B01234-:R-:W-:Y:S05]  /*4390*/  WARPSYNC.COLLECTIVE R29, `(.L_x_10559) ;  /* 0x000000001d087348 */ /* 0x01ffea0003c00000 */
[----:B------:R0:W0:Y:S02]  /*43a0*/  SHFL.IDX P6, R25, R27, R30, R32 ;  /* 0x0000001e1b197389 */ /* 0x00002400000c0020 */
[----:B01234-:R-:W-:Y:S05]  /*43b0*/  ENDCOLLECTIVE ;  /* 0x000000000000791b */ /* 0x01ffea0003800000 */
.L_x_10559:
[----:B------:R-:W-:Y:S05]  /*43c0*/  BSYNC B1 ;  /* 0x0000000000017941 */ /* 0x000fea0003800000 */
.L_x_10558:
[----:B------:R-:W-:Y:S05]  /*43d0*/  BRA `(.L_x_10560) ;  /* 0xffffffe000887947 */ /* 0x000fea000383ffff */
.L_x_10508:
[----:B------:R-:W-:Y:S01]  /*43e0*/  BSSY B1, `(.L_x_10561) ;  /* 0x0000007000017945 */ /* 0x000fe20003800000 */
[----:B------:R-:W-:Y:S01]  /*43f0*/  MOV R30, R3 ;  /* 0x00000003001e7202 */ /* 0x000fe20000000f00 */
[----:B------:R-:W-:Y:S02]  /*4400*/  IMAD.MOV.U32 R32, RZ, RZ, 0x1f ;  /* 0x0000001fff207424 */ /* 0x000fe400078e00ff */
[----:B------:R-:W-:-:S07]  /*4410*/  IMAD.MOV.U32 R29, RZ, RZ, -0x1 ;  /* 0xffffffffff1d7424 */ /* 0x000fce00078e00ff */
[----:B01234-:R-:W-:Y:S05]  /*4420*/  WARPSYNC.COLLECTIVE R29, `(.L_x_10562) ;  /* 0x000000001d087348 */ /* 0x01ffea0003c00000 */
[----:B------:R0:W0:Y:S02]  /*4430*/  SHFL.IDX P6, R25, R27, R30, R32 ;  /* 0x0000001e1b197389 */ /* 0x00002400000c0020 */
[----:B01234-:R-:W-:Y:S05]  /*4440*/  ENDCOLLECTIVE ;  /* 0x000000000000791b */ /* 0x01ffea0003800000 */
.L_x_10562:
[----:B------:R-:W-:Y:S05]  /*4450*/  BSYNC B1 ;  /* 0x0000000000017941 */ /* 0x000fea0003800000 */
.L_x_10561:
[----:B------:R-:W-:Y:S05]  /*4460*/  BRA `(.L_x_10563) ;  /* 0xffffffe0007c7947 */ /* 0x000fea000383ffff */
.L_x_10510:
[----:B------:R-:W-:Y:S01]  /*4470*/  BSSY B1, `(.L_x_10564) ;  /* 0x0000007000017945 */ /* 0x000fe20003800000 */
[----:B------:R-:W-:Y:S01]  /*4480*/  MOV R30, R2 ;  /* 0x00000002001e7202 */ /* 0x000fe20000000f00 */
[----:B------:R-:W-:Y:S02]  /*4490*/  IMAD.MOV.U32 R32, RZ, RZ, 0x1f ;  /* 0x0000001fff207424 */ /* 0x000fe400078e00ff */
[----:B------:R-:W-:-:S07]  /*44a0*/  IMAD.MOV.U32 R29, RZ, RZ, -0x1 ;  /* 0xffffffffff1d7424 */ /* 0x000fce00078e00ff */
[----:B01234-:R-:W-:Y:S05]  /*44b0*/  WARPSYNC.COLLECTIVE R29, `(.L_x_10565) ;  /* 0x000000001d087348 */ /* 0x01ffea0003c00000 */
[----:B------:R0:W0:Y:S02]  /*44c0*/  SHFL.IDX P6, R25, R27, R30, R32 ;  /* 0x0000001e1b197389 */ /* 0x00002400000c0020 */
[----:B01234-:R-:W-:Y:S05]  /*44d0*/  ENDCOLLECTIVE ;  /* 0x000000000000791b */ /* 0x01ffea0003800000 */
.L_x_10565:
[----:B------:R-:W-:Y:S05]  /*44e0*/  BSYNC B1 ;  /* 0x0000000000017941 */ /* 0x000fea0003800000 */
.L_x_10564:
[----:B------:R-:W-:Y:S05]  /*44f0*/  BRA `(.L_x_10566) ;  /* 0xffffffe000707947 */ /* 0x000fea000383ffff */
        .weak           $__internal_215_$__cuda_sm20_div_s16
        .type           $__internal_215_$__cuda_sm20_div_s16,@function
        .size           $__internal_215_$__cuda_sm20_div_s16,(.L_x_38718 - $__internal_215_$__cuda_sm20_div_s16)
$__internal_215_$__cuda_sm20_div_s16:
        /* <DEDUP_REMOVED lines=25> */
[----:B------:R-:W-:Y:S05]  /*4690*/  RET.REL.NODEC R20 `(_Z9cuda_gemmIiLi128ELi4ELi1ELi32ELi32ELi32ELi64ELi0ELi0EEviiiPT_S1_S1_iii) ;  /* 0xffffffb814587950 */ /* 0x000fea0003c3ffff */
.L_x_10567:
        /* <DEDUP_REMOVED lines=14> */
.L_x_38718:


//--------------------- .text._Z9cuda_gemmIiLi128ELi4ELi1ELi32ELi16ELi16ELi64ELi1ELi1EEviiiPT_S1_S1_iii --------------------------
	.section	.text._Z9cuda_gemmIiLi128ELi4ELi1ELi32ELi16ELi16ELi64ELi1ELi1EEviiiPT_S1_S1_iii,"ax",@progbits
	.align	128
        .global         _Z9cuda_gemmIiLi128ELi4ELi1ELi32ELi16ELi16ELi64ELi1ELi1EEviiiPT_S1_S1_iii
        .type           _Z9cuda_gemmIiLi128ELi4ELi1ELi32ELi16ELi16ELi64ELi1ELi1EEviiiPT_S1_S1_iii,@function
        .size           _Z9cuda_gemmIiLi128ELi4ELi1ELi32ELi16ELi16ELi64ELi1ELi1EEviiiPT_S1_S1_iii,(.L_x_38719 - _Z9cuda_gemmIiLi128ELi4ELi1ELi32ELi16ELi16ELi64ELi1ELi1EEviiiPT_S1_S1_iii)
        .other          _Z9cuda_gemmIiLi128ELi4ELi1ELi32ELi16ELi16ELi64ELi1ELi1EEviiiPT_S1_S1_iii,@"STO_CUDA_ENTRY STV_DEFAULT"
_Z9cuda_gemmIiLi128ELi4ELi1ELi32ELi16ELi16ELi64ELi1ELi1EEviiiPT_S1_S1_iii:
.text._Z9cuda_gemmIiLi128ELi4ELi1ELi32ELi16ELi16ELi64ELi1ELi1EEviiiPT_S1_S1_iii:
[----:B------:R-:W-:Y:S01]  /*0000*/  LDC R1, c[0x0][0x37c] ;  /* 0x0000df00ff017b82 */ /* 0x000fe20000000800 */
[----:B------:R-:W0:Y:S07]  /*0010*/  S2R R0, SR_TID.X ;  /* 0x0000000000007919 */ /* 0x000e2e0000002100 */
[----:B------:R-:W1:Y:S01]  /*0020*/  LDC R7, c[0x0][0x360] ;  /* 0x0000d800ff077b82 */ /* 0x000e620000000800 */
[----:B------:R-:W-:Y:S02]  /*0030*/  MOV R9, 0x80 ;  /* 0x0000008000097802 */ /* 0x000fe40000000f00 */
[----:B-1----:R-:W-:Y:S01]  /*0040*/  LOP3.LUT R3, R7, 0xff, RZ, 0xc0, !PT ;  /* 0x000000ff07037812 */ /* 0x002fe200078ec0ff */
[----:B0-----:R-:W-:-:S05]  /*0050*/  IMAD.IADD R2, R0, 0x1, R7 ;  /* 0x0000000100027824 */ /* 0x001fca00078e0207 */
[----:B------:R-:W-:-:S07]  /*0060*/  LOP3.LUT R4, R2, 0xff, RZ, 0xc, !PT ;  /* 0x000000ff02047812 */ /* 0x000fce00078e0cff */
[----:B------:R-:W-:Y:S05]  /*0070*/  CALL.REL.NOINC `($__internal_216_$__cuda_sm20_div_u16) ;  /* 0x0000001000d07944 */ /* 0x000fea0003c00000 */
        /* <DEDUP_REMOVED lines=15> */
.L_x_10570:
        /* <DEDUP_REMOVED lines=13> */
.L_x_10569:
[----:B-1----:R-:W-:Y:S05]  /*0240*/  BSYNC.RECONVERGENT B0 ;  /* 0x0000000000007941 */ /* 0x002fea0003800200 */
.L_x_10568:
        /* <DEDUP_REMOVED lines=9> */
.L_x_10573:
        /* <DEDUP_REMOVED lines=39> */
.L_x_10572:
[----:B------:R-:W-:Y:S05]  /*0550*/  BSYNC.RECONVERGENT B0 ;  /* 0x0000000000007941 */ /* 0x000fea0003800200 */
.L_x_10571:
        /* <DEDUP_REMOVED lines=16> */
.L_x_10576:
[----:B------:R0:W2:Y:S01]  /*0660*/  LDG.E.128 R8, desc[UR6][R2.64] ;  /* 0x0000000602087981 */ /* 0x0000a2000c1e1d00 */
[----:B------:R-:W-:-:S05]  /*0670*/  IMAD R4, R7, 0x4, R4 ;  /* 0x0000000407047824 */ /* 0x000fca00078e0204 */
[----:B------:R-:W-:Y:S01]  /*0680*/  ISETP.GE.U32.AND P0, PT, R4, 0x20, PT ;  /* 0x000000200400780c */ /* 0x000fe20003f06070 */
[C---:B0-----:R-:W-:Y:S01]  /*0690*/  IMAD.WIDE.U32 R2, R7.reuse, 0x10, R2 ;  /* 0x0000001007027825 */ /* 0x041fe200078e0002 */
[----:B--2---:R0:W-:Y:S02]  /*06a0*/  STS.128 [R6], R8 ;  /* 0x0000000806007388 */ /* 0x0041e40000000c00 */
[----:B0-----:R-:W-:-:S09]  /*06b0*/  LEA R6, R7, R6, 0x4 ;  /* 0x0000000607067211 */ /* 0x001fd200078e20ff */
[----:B------:R-:W-:Y:S05]  /*06c0*/  @!P0 BRA `(.L_x_10576) ;  /* 0xfffffffc00e48947 */ /* 0x000fea000383ffff */
.L_x_10575:
[----:B------:R-:W-:Y:S05]  /*06d0*/  BSYNC.RECONVERGENT B0 ;  /* 0x0000000000007941 */ /* 0x000fea0003800200 */
.L_x_10574:
        /* <DEDUP_REMOVED lines=11> */
[----:B------:R-:W-:Y:S02]  /*0790*/  LOP3.LUT R3, R4, 0x3c, RZ, 0xc0, !PT ;  /* 0x0000003c04037812 */ /* 0x000fe400078ec0ff */
[C---:B------:R-:W-:Y:S02]  /*07a0*/  LOP3.LUT R4, R0.reuse, 0x2, RZ, 0xfc, !PT ;  /* 0x0000000200047812 */ /* 0x040fe400078efcff */
[----:B------:R-:W-:Y:S01]  /*07b0*/  IADD3 R5, PT, PT, R0, 0x3, RZ ;  /* 0x0000000300057810 */ /* 0x000fe20007ffe0ff */
[----:B------:R-:W-:Y:S02]  /*07c0*/  IMAD.IADD R2, R2, 0x1, R3 ;  /* 0x0000000102027824 */ /* 0x000fe400078e0203 */
[----:B------:R-:W-:-:S04]  /*07d0*/  VIADD R3, R0, 0x1 ;  /* 0x0000000100037836 */ /* 0x000fc80000000000 */
[----:B------:R-:W0:Y:S01]  /*07e0*/  LDS R2, [R2] ;  /* 0x0000000002027984 */ /* 0x000e220000000800 */
[----:B------:R-:W-:Y:S05]  /*07f0*/  BRA.DIV UR4, `(.L_x_10578) ;  /* 0x0000000204b87947 */ /* 0x000fea000b800000 */
.L_x_10595:
[----:B------:R-:W-:-:S03]  /*0800*/  UMOV UR4, 0xffffffff ;  /* 0xffffffff00047882 */ /* 0x000fc60000000000 */
[----:B------:R-:W-:Y:S05]  /*0810*/  BRA.DIV UR4, `(.L_x_10579) ;  /* 0x0000000204cc7947 */ /* 0x000fea000b800000 */
.L_x_10598:
[----:B------:R-:W-:Y:S01]  /*0820*/  UMOV UR4, 0xffffffff ;  /* 0xffffffff00047882 */ /* 0x000fe20000000000 */
[----:B------:R-:W-:Y:S02]  /*0830*/  LOP3.LUT R3, R0, 0x4, RZ, 0xfc, !PT ;  /* 0x0000000400037812 */ /* 0x000fe400078efcff */
[----:B------:R-:W-:Y:S05]  /*0840*/  BRA.DIV UR4, `(.L_x_10580) ;  /* 0x0000000204e47947 */ /* 0x000fea000b800000 */
.L_x_10601:
[----:B------:R-:W-:Y:S01]  /*0850*/  UMOV UR4, 0xffffffff ;  /* 0xffffffff00047882 */ /* 0x000fe20000000000 */
[----:B------:R-:W-:Y:S02]  /*0860*/  VIADD R4, R0, 0x5 ;  /* 0x0000000500047836 */ /* 0x000fe40000000000 */
[----:B------:R-:W-:Y:S05]  /*0870*/  BRA.DIV UR4, `(.L_x_10581) ;  /* 0x0000000204fc7947 */ /* 0x000fea000b800000 */
.L_x_10604:
[----:B------:R-:W-:Y:S01]  /*0880*/  UMOV UR4, 0xffffffff ;  /* 0xffffffff00047882 */ /* 0x000fe20000000000 */
[----:B------:R-:W-:Y:S02]  /*0890*/  LOP3.LUT R5, R0, 0x6, RZ, 0xfc, !PT ;  /* 0x0000000600057812 */ /* 0x000fe400078efcff */
[----:B------:R-:W-:Y:S05]  /*08a0*/  BRA.DIV UR4, `(.L_x_10582) ;  /* 0x0000000604147947 */ /* 0x000fea000b800000 */
.L_x_10607:
[----:B------:R-:W-:Y:S01]  /*08b0*/  UMOV UR4, 0xffffffff ;  /* 0xffffffff00047882 */ /* 0x000fe20000000000 */
[----:B------:R-:W-:Y:S02]  /*08c0*/  VIADD R3, R0, 0x7 ;  /* 0x0000000700037836 */ /* 0x000fe40000000000 */
[----:B------:R-:W-:Y:S05]  /*08d0*/  BRA.DIV UR4, `(.L_x_10583) ;  /* 0x00000006042c7947 */ /* 0x000fea000b800000 */
.L_x_10610:
[----:B------:R-:W-:Y:S01]  /*08e0*/  UMOV UR4, 0xffffffff ;  /* 0xffffffff00047882 */ /* 0x000fe20000000000 */
[----:B------:R-:W-:Y:S02]  /*08f0*/  LOP3.LUT R4, R0, 0x8, RZ, 0xfc, !PT ;  /* 0x0000000800047812 */ /* 0x000fe400078efcff */
[----:B------:R-:W-:Y:S05]  /*0900*/  BRA.DIV UR4, `(.L_x_10584) ;  /* 0x0000000604447947 */ /* 0x000fea000b800000 */
.L_x_10613:
[----:B------:R-:W-:Y:S01]  /*0910*/  UMOV UR4, 0xffffffff ;  /* 0xffffffff00047882 */ /* 0x000fe20000000000 */
[----:B------:R-:W-:Y:S02]  /*0920*/  VIADD R5, R0, 0x9 ;  /* 0x0000000900057836 */ /* 0x000fe40000000000 */
[----:B------:R-:W-:Y:S05]  /*0930*/  BRA.DIV UR4, `(.L_x_10585) ;  /* 0x00000006045c7947 */ /* 0x000fea000b800000 */
.L_x_10616:
[----:B------:R-:W-:Y:S01]  /*0940*/  UMOV UR4, 0xffffffff ;  /* 0xffffffff00047882 */ /* 0x000fe20000000000 */
[----:B------:R-:W-:Y:S02]  /*0950*/  LOP3.LUT R3, R0, 0xa, RZ, 0xfc, !PT ;  /* 0x0000000a00037812 */ /* 0x000fe400078efcff */
[----:B------:R-:W-:Y:S05]  /*0960*/  BRA.DIV UR4, `(.L_x_10586) ;  /* 0x0000000604747947 */ /* 0x000fea000b800000 */
.L_x_10619:
[----:B------:R-:W-:Y:S01]  /*0970*/  UMOV UR4, 0xffffffff ;  /* 0xffffffff00047882 */ /* 0x000fe20000000000 */
[----:B------:R-:W-:Y:S02]  /*0980*/  IADD3 R4, PT, PT, R0, 0xb, RZ ;  /* 0x0000000b00047810 */ /* 0x000fe40007ffe0ff */
[----:B------:R-:W-:Y:S05]  /*0990*/  BRA.DIV UR4, `(.L_x_10587) ;  /* 0x00000006048c7947 */ /* 0x000fea000b800000 */
.L_x_10622:
[----:B------:R-:W-:Y:S01]  /*09a0*/  UMOV UR4, 0xffffffff ;  /* 0xffffffff00047882 */ /* 0x000fe20000000000 */
[----:B------:R-:W-:Y:S02]  /*09b0*/  LOP3.LUT R5, R0, 0xc, RZ, 0xfc, !PT ;  /* 0x0000000c00057812 */ /* 0x000fe400078efcff */
[----:B------:R-:W-:Y:S05]  /*09c0*/  BRA.DIV UR4, `(.L_x_10588) ;  /* 0x0000000604a47947 */ /* 0x000fea000b800000 */
.L_x_10625:
[----:B------:R-:W-:Y:S01]  /*09d0*/  UMOV UR4, 0xffffffff ;  /* 0xffffffff00047882 */ /* 0x000fe20000000000 */
[----:B------:R-:W-:Y:S02]  /*09e0*/  VIADD R3, R0, 0xd ;  /* 0x0000000d00037836 */ /* 0x000fe40000000000 */
[----:B------:R-:W-:Y:S05]  /*09f0*/  BRA.DIV UR4, `(.L_x_10589) ;  /* 0x0000000604bc7947 */ /* 0x000fea000b800000 */
.L_x_10628:
[----:B------:R-:W-:Y:S01]  /*0a00*/  UMOV UR4, 0xffffffff ;  /* 0xffffffff00047882 */ /* 0x000fe20000000000 */
[----:B------:R-:W-:Y:S02]  /*0a10*/  LOP3.LUT R4, R0, 0xe, RZ, 0xfc, !PT ;  /* 0x0000000e00047812 */ /* 0x000fe400078efcff */
[----:B------:R-:W-:Y:S05]  /*0a20*/  BRA.DIV UR4, `(.L_x_10590) ;  /* 0x0000000604d47947 */ /* 0x000fea000b800000 */
.L_x_10631:
[----:B------:R-:W-:Y:S01]  /*0a30*/  UMOV UR4, 0xffffffff ;  /* 0xffffffff00047882 */ /* 0x000fe20000000000 */
[----:B------:R-:W-:Y:S02]  /*0a40*/  VIADD R0, R0, 0xffffffff ;  /* 0xffffffff00007836 */ /* 0x000fe40000000000 */
[----:B------:R-:W-:Y:S05]  /*0a50*/  BRA.DIV UR4, `(.L_x_10591) ;  /* 0x0000000604ec7947 */ /* 0x000fea000b800000 */
.L_x_10634:
[----:B------:R-:W-:-:S03]  /*0a60*/  UMOV UR4, 0xffffffff ;  /* 0xffffffff00047882 */ /* 0x000fc60000000000 */
[----:B------:R-:W-:Y:S05]  /*0a70*/  BRA.DIV UR4, `(.L_x_10592) ;  /* 0x0000000a04087947 */ /* 0x000fea000b800000 */
.L_x_10637:
[----:B------:R-:W-:Y:S01]  /*0a80*/  UMOV UR4, 0xffffffff ;  /* 0xffffffff00047882 */ /* 0x000fe20000000000 */
[----:B------:R-:W-:Y:S02]  /*0a90*/  LOP3.LUT R0, R0, 0xf, RZ, 0xc0, !PT ;  /* 0x0000000f00007812 */ /* 0x000fe400078ec0ff */
[----:B------:R-:W-:Y:S05]  /*0aa0*/  BRA.DIV UR4, `(.L_x_10593) ;  /* 0x0000000a04207947 */ /* 0x000fea000b800000 */
.L_x_10577:
[----:B------:R-:W-:Y:S05]  /*0ab0*/  WARPSYNC.ALL ;  /* 0x0000000000007948 */ /* 0x000fea0003800000 */
[----:B------:R-:W-:Y:S06]  /*0ac0*/  BAR.SYNC.DEFER_BLOCKING 0x0 ;  /* 0x0000000000007b1d */ /* 0x000fec0000010000 */
[----:B------:R-:W-:Y:S05]  /*0ad0*/  EXIT ;  /* 0x000000000000794d */ /* 0x000fea0003800000 */
.L_x_10578:
[----:B------:R-:W-:Y:S02]  /*0ae0*/  HFMA2 R9, -RZ, RZ, 0, 0.000503063201904296875 ;  /* 0x0000101fff097431 */ /* 0x000fe400000001ff */
[----:B------:R-:W-:Y:S02]  /*0af0*/  IMAD.MOV.U32 R6, RZ, RZ, -0x1 ;  /* 0xffffffffff067424 */ /* 0x000fe400078e00ff */
[----:B------:R-:W-:-:S07]  /*0b00*/  IMAD.MOV.U32 R7, RZ, RZ, R0 ;  /* 0x000000ffff077224 */ /* 0x000fce00078e0000 */
[----:B0-----:R-:W-:Y:S05]  /*0b10*/  WARPSYNC.COLLECTIVE R6, `(.L_x_10594) ;  /* 0x0000000006087348 */ /* 0x001fea0003c00000 */
[----:B0-----:R0:W1:Y:S02]  /*0b20*/  SHFL.IDX P0, R6, R2, R7, R9 ;  /* 0x0000000702067389 */ /* 0x0010640000000009 */
[----:B01----:R-:W-:Y:S05]  /*0b30*/  ENDCOLLECTIVE ;  /* 0x000000000000791b */ /* 0x003fea0003800000 */
.L_x_10594:
[----:B------:R-:W-:Y:S05]  /*0b40*/  BRA `(.L_x_10595) ;  /* 0xfffffffc002c7947 */ /* 0x000fea000383ffff */
.L_x_10579:
[----:B------:R-:W-:Y:S01]  /*0b50*/  BSSY B0, `(.L_x_10596) ;  /* 0x0000007000007945 */ /* 0x000fe20003800000 */
[----:B------:R-:W-:Y:S01]  /*0b60*/  IMAD.MOV.U32 R7, RZ, RZ, R3 ;  /* 0x000000ffff077224 */ /* 0x000fe200078e0003 */
[----:B------:R-:W-:Y:S01]  /*0b70*/  MOV R6, 0xffffffff ;  /* 0xffffffff00067802 */ /* 0x000fe20000000f00 */
[----:B------:R-:W-:-:S07]  /*0b80*/  IMAD.MOV.U32 R9, RZ, RZ, 0x101f ;  /* 0x0000101fff097424 */ /* 0x000fce00078e00ff */
[----:B0-----:R-:W-:Y:S05]  /*0b90*/  WARPSYNC.COLLECTIVE R6, `(.L_x_10597) ;  /* 0x0000000006087348 */ /* 0x001fea0003c00000 */
[----:B0-----:R0:W1:Y:S02]  /*0ba0*/  SHFL.IDX P0, R6, R2, R7, R9 ;  /* 0x0000000702067389 */ /* 0x0010640000000009 */
[----:B01----:R-:W-:Y:S05]  /*0bb0*/  ENDCOLLECTIVE ;  /* 0x000000000000791b */ /* 0x003fea0003800000 */
.L_x_10597:
[----:B------:R-:W-:Y:S05]  /*0bc0*/  BSYNC B0 ;  /* 0x0000000000007941 */ /* 0x000fea0003800000 */
.L_x_10596:
[----:B------:R-:W-:Y:S05]  /*0bd0*/  BRA `(.L_x_10598) ;  /* 0xfffffffc00107947 */ /* 0x000fea000383ffff */
.L_x_10580:
[----:B------:R-:W-:Y:S01]  /*0be0*/  BSSY B0, `(.L_x_10599) ;  /* 0x0000007000007945 */ /* 0x000fe20003800000 */
[----:B------:R-:W-:Y:S02]  /*0bf0*/  IMAD.MOV.U32 R7, RZ, RZ, R4 ;  /* 0x000000ffff077224 */ /* 0x000fe400078e0004 */
[----:B------:R-:W-:Y:S02]  /*0c00*/  IMAD.MOV.U32 R9, RZ, RZ, 0x101f ;  /* 0x0000101fff097424 */ /* 0x000fe400078e00ff */
[----:B------:R-:W-:-:S07]  /*0c10*/  IMAD.MOV.U32 R6, RZ, RZ, -0x1 ;  /* 0xffffffffff067424 */ /* 0x000fce00078e00ff */
[----:B0-----:R-:W-:Y:S05]  /*0c20*/  WARPSYNC.COLLECTIVE R6, `(.L_x_10600) ;  /* 0x0000000006087348 */ /* 0x001fea0003c00000 */
[----:B0-----:R0:W1:Y:S02]  /*0c30*/  SHFL.IDX P0, R6, R2, R7, R9 ;  /* 0x0000000702067389 */ /* 0x0010640000000009 */
[----:B01----:R-:W-:Y:S05]  /*0c40*/  ENDCOLLECTIVE ;  /* 0x000000000000791b */ /* 0x003fea0003800000 */
.L_x_10600:
[----:B------:R-:W-:Y:S05]  /*0c50*/  BSYNC B0 ;  /* 0x0000000000007941 */ /* 0x000fea0003800000 */
.L_x_10599:
[----:B------:R-:W-:Y:S05]  /*0c60*/  BRA `(.L_x_10601) ;  /* 0xfffffff800f87947 */ /* 0x000fea000383ffff */
.L_x_10581:
[----:B------:R-:W-:Y:S01]  /*0c70*/  BSSY B0, `(.L_x_10602) ;  /* 0x0000007000007945 */ /* 0x000fe20003800000 */
[----:B------:R-:W-:Y:S01]  /*0c80*/  MOV R7, R5 ;  /* 0x0000000500077202 */ /* 0x000fe20000000f00 */
[----:B------:R-:W-:Y:S02]  /*0c90*/  IMAD.MOV.U32 R9, RZ, RZ, 0x101f ;  /* 0x0000101fff097424 */ /* 0x000fe400078e00ff */
[----:B------:R-:W-:-:S07]  /*0ca0*/  IMAD.MOV.U32 R6, RZ, RZ, -0x1 ;  /* 0xffffffffff067424 */ /* 0x000fce00078e00ff */
[----:B0-----:R-:W-:Y:S05]  /*0cb0*/  WARPSYNC.COLLECTIVE R6, `(.L_x_10603) ;  /* 0x0000000006087348 */ /* 0x001fea0003c00000 */
[----:B0-----:R0:W1:Y:S02]  /*0cc0*/  SHFL.IDX P0, R6, R2, R7, R9 ;  /* 0x0000000702067389 */ /* 0x0010640000000009 */
[----:B01----:R-:W-:Y:S05]  /*0cd0*/  ENDCOLLECTIVE ;  /* 0x000000000000791b */ /* 0x003fea0003800000 */
.L_x_10603:
[----:B------:R-:W-:Y:S05]  /*0ce0*/  BSYNC B0 ;  /* 0x0000000000007941 */ /* 0x000fea0003800000 */
.L_x_10602:
[----:B------:R-:W-:Y:S05]  /*0cf0*/  BRA `(.L_x_10604) ;  /* 0xfffffff800e07947 */ /* 0x000fea000383ffff */
.L_x_10582:
[----:B------:R-:W-:Y:S01]  /*0d00*/  BSSY B0, `(.L_x_10605) ;  /* 0x0000007000007945 */ /* 0x000fe20003800000 */
[----:B------:R-:W-:Y:S01]  /*0d10*/  MOV R7, R3 ;  /* 0x0000000300077202 */ /* 0x000fe20000000f00 */
[----:B------:R-:W-:Y:S02]  /*0d20*/  IMAD.MOV.U32 R9, RZ, RZ, 0x101f ;  /* 0x0000101fff097424 */ /* 0x000fe400078e00ff */
[----:B------:R-:W-:-:S07]  /*0d30*/  IMAD.MOV.U32 R6, RZ, RZ, -0x1 ;  /* 0xffffffffff067424 */ /* 0x000fce00078e00ff */
[----:B0-----:R-:W-:Y:S05]  /*0d40*/  WARPSYNC.COLLECTIVE R6, `(.L_x_10606) ;  /* 0x0000000006087348 */ /* 0x001fea0003c00000 */
[----:B0-----:R0:W1:Y:S02]  /*0d50*/  SHFL.IDX P0, R6, R2, R7, R9 ;  /* 0x0000000702067389 */ /* 0x0010640000000009 */
[----:B01----:R-:W-:Y:S05]  /*0d60*/  ENDCOLLECTIVE ;  /* 0x000000000000791b */ /* 0x003fea0003800000 */
.L_x_10606:
[----:B------:R-:W-:Y:S05]  /*0d70*/  BSYNC B0 ;  /* 0x0000000000007941 */ /* 0x000fea0003800000 */
.L_x_10605:
[----:B------:R-:W-:Y:S05]  /*0d80*/  BRA `(.L_x_10607) ;  /* 0xfffffff800c87947 */ /* 0x000fea000383ffff */
.L_x_10583:
[----:B------:R-:W-:Y:S01]  /*0d90*/  BSSY B0, `(.L_x_10608) ;  /* 0x0000007000007945 */ /* 0x000fe20003800000 */
[----:B------:R-:W-:Y:S01]  /*0da0*/  MOV R7, R4 ;  /* 0x0000000400077202 */ /* 0x000fe20000000f00 */
[----:B------:R-:W-:Y:S02]  /*0db0*/  IMAD.MOV.U32 R9, RZ, RZ, 0x101f ;  /* 0x0000101fff097424 */ /* 0x000fe400078e00ff */
[----:B------:R-:W-:-:S07]  /*0dc0*/  IMAD.MOV.U32 R6, RZ, RZ, -0x1 ;  /* 0xffffffffff067424 */ /* 0x000fce00078e00ff */
[----:B0-----:R-:W-:Y:S05]  /*0dd0*/  WARPSYNC.COLLECTIVE R6, `(.L_x_10609) ;  /* 0x0000000006087348 */ /* 0x001fea0003c00000 */
[----:B0-----:R0:W1:Y:S02]  /*0de0*/  SHFL.IDX P0, R6, R2, R7, R9 ;  /* 0x0000000702067389 */ /* 0x0010640000000009 */
[----:B01----:R-:W-:Y:S05]  /*0df0*/  ENDCOLLECTIVE ;  /* 0x000000000000791b */ /* 0x003fea0003800000 */
.L_x_10609:
[----:B------:R-:W-:Y:S05]  /*0e00*/  BSYNC B0 ;  /* 0x0000000000007941 */ /* 0x000fea0003800000 */
.L_x_10608:
[----:B------:R-:W-:Y:S05]  /*0e10*/  BRA `(.L_x_10610) ;  /* 0xfffffff800b07947 */ /* 0x000fea000383ffff */
.L_x_10584:
[----:B------:R-:W-:Y:S01]  /*0e20*/  BSSY B0, `(.L_x_10611) ;  /* 0x0000007000007945 */ /* 0x000fe20003800000 */
[----:B------:R-:W-:Y:S01]  /*0e30*/  MOV R7, R5 ;  /* 0x0000000500077202 */ /* 0x000fe20000000f00 */
[----:B------:R-:W-:Y:S02]  /*0e40*/  IMAD.MOV.U32 R9, RZ, RZ, 0x101f ;  /* 0x0000101fff097424 */ /* 0x000fe400078e00ff */
[----:B------:R-:W-:-:S07]  /*0e50*/  IMAD.MOV.U32 R6, RZ, RZ, -0x1 ;  /* 0xffffffffff067424 */ /* 0x000fce00078e00ff */
[----:B0-----:R-:W-:Y:S05]  /*0e60*/  WARPSYNC.COLLECTIVE R6, `(.L_x_10612) ;  /* 0x0000000006087348 */ /* 0x001fea0003c00000 */
[----:B0-----:R0:W1:Y:S02]  /*0e70*/  SHFL.IDX P0, R6, R2, R7, R9 ;  /* 0x0000000702067389 */ /* 0x0010640000000009 */
[----:B01----:R-:W-:Y:S05]  /*0e80*/  ENDCOLLECTIVE ;  /* 0x000000000000791b */ /* 0x003fea0003800000 */
.L_x_10612:
[----:B------:R-:W-:Y:S05]  /*0e90*/  BSYNC B0 ;  /* 0x0000000000007941 */ /* 0x000fea0003800000 */
.L_x_10611:
[----:B------:R-:W-:Y:S05]  /*0ea0*/  BRA `(.L_x_10613) ;  /* 0xfffffff800987947 */ /* 0x000fea000383ffff */
.L_x_10585:
[----:B------:R-:W-:Y:S01]  /*0eb0*/  BSSY B0, `(.L_x_10614) ;  /* 0x0000007000007945 */ /* 0x000fe20003800000 */
[----:B------:R-:W-:Y:S01]  /*0ec0*/  MOV R7, R3 ;  /* 0x0000000300077202 */ /* 0x000fe20000000f00 */
[----:B------:R-:W-:Y:S02]  /*0ed0*/  IMAD.MOV.U32 R9, RZ, RZ, 0x101f ;  /* 0x0000101fff097424 */ /* 0x000fe400078e00ff */
[----:B------:R-:W-:-:S07]  /*0ee0*/  IMAD.MOV.U32 R6, RZ, RZ, -0x1 ;  /* 0xffffffffff067424 */ /* 0x000fce00078e00ff */
[----:B0-----:R-:W-:Y:S05]  /*0ef0*/  WARPSYNC.COLLECTIVE R6, `(.L_x_10615) ;  /* 0x0000000006087348 */ /* 0x001fea0003c00000 */
[----:B0-----:R0:W1:Y:S02]  /*0f00*/  SHFL.IDX P0, R6, R2, R7, R9 ;  /* 0x0000000702067389 */ /* 0x0010640000000009 */
[----:B01----:R-:W-:Y:S05]  /*0f10*/  ENDCOLLECTIVE ;  /* 0x000000000000791b */ /* 0x003fea0003800000 */
.L_x_10615:
[----:B------:R-:W-:Y:S05]  /*0f20*/  BSYNC B0 ;  /* 0x0000000000007941 */ /* 0x000fea0003800000 */
.L_x_10614:
[----:B------:R-:W-:Y:S05]  /*0f30*/  BRA `(.L_x_10616) ;  /* 0xfffffff800807947 */ /* 0x000fea000383ffff */
.L_x_10586:
[----:B------:R-:W-:Y:S01]  /*0f40*/  BSSY B0, `(.L_x_10617) ;  /* 0x0000007000007945 */ /* 0x000fe20003800000 */
[----:B------:R-:W-:Y:S01]  /*0f50*/  MOV R7, R4 ;  /* 0x0000000400077202 */ /* 0x000fe20000000f00 */
[----:B------:R-:W-:Y:S02]  /*0f60*/  IMAD.MOV.U32 R9, RZ, RZ, 0x101f ;  /* 0x0000101fff097424 */ /* 0x000fe400078e00ff */
[----:B------:R-:W-:-:S07]  /*0f70*/  IMAD.MOV.U32 R6, RZ, RZ, -0x1 ;  /* 0xffffffffff067424 */ /* 0x000fce00078e00ff */
[----:B0-----:R-:W-:Y:S05]  /*0f80*/  WARPSYNC.COLLECTIVE R6, `(.L_x_10618) ;  /* 0x0000000006087348 */ /* 0x001fea0003c00000 */
[----:B0-----:R0:W1:Y:S02]  /*0f90*/  SHFL.IDX P0, R6, R2, R7, R9 ;  /* 0x0000000702067389 */ /* 0x0010640000000009 */
[----:B01----:R-:W-:Y:S05]  /*0fa0*/  ENDCOLLECTIVE ;  /* 0x000000000000791b */ /* 0x003fea0003800000 */
.L_x_10618:
[----:B------:R-:W-:Y:S05]  /*0fb0*/  BSYNC B0 ;  /* 0x0000000000007941 */ /* 0x000fea0003800000 */
.L_x_10617:
[----:B------:R-:W-:Y:S05]  /*0fc0*/  BRA `(.L_x_10619) ;  /* 0xfffffff800687947 */ /* 0x000fea000383ffff */
.L_x_10587:
[----:B------:R-:W-:Y:S01]  /*0fd0*/  BSSY B0, `(.L_x_10620) ;  /* 0x0000007000007945 */ /* 0x000fe20003800000 */
[----:B------:R-:W-:Y:S01]  /*0fe0*/  MOV R7, R5 ;  /* 0x0000000500077202 */ /* 0x000fe20000000f00 */
[----:B------:R-:W-:Y:S02]  /*0ff0*/  IMAD.MOV.U32 R9, RZ, RZ, 0x101f ;  /* 0x0000101fff097424 */ /* 0x000fe400078e00ff */
[----:B------:R-:W-:-:S07]  /*1000*/  IMAD.MOV.U32 R6, RZ, RZ, -0x1 ;  /* 0xffffffffff067424 */ /* 0x000fce00078e00ff */
[----:B0-----:R-:W-:Y:S05]  /*1010*/  WARPSYNC.COLLECTIVE R6, `(.L_x_10621) ;  /* 0x0000000006087348 */ /* 0x001fea0003c00000 */
[----:B0-----:R0:W1:Y:S02]  /*1020*/  SHFL.IDX P0, R6, R2, R7, R9 ;  /* 0x0000000702067389 */ /* 0x0010640000000009 */
[----:B01----:R-:W-:Y:S05]  /*1030*/  ENDCOLLECTIVE ;  /* 0x000000000000791b */ /* 0x003fea0003800000 */
.L_x_10621:
[----:B------:R-:W-:Y:S05]  /*1040*/  BSYNC B0 ;  /* 0x0000000000007941 */ /* 0x000fea0003800000 */
.L_x_10620:
[----:B------:R-:W-:Y:S05]  /*1050*/  BRA `(.L_x_10622) ;  /* 0xfffffff800507947 */ /* 0x000fea000383ffff */
.L_x_10588:
[----:B------:R-:W-:Y:S01]  /*1060*/  BSSY B0, `(.L_x_10623) ;  /* 0x0000007000007945 */ /* 0x000fe20003800000 */
[----:B------:R-:W-:Y:S01]  /*1070*/  MOV R7, R3 ;  /* 0x0000000300077202 */ /* 0x000fe20000000f00 */
[----:B------:R-:W-:Y:S02]  /*1080*/  IMAD.MOV.U32 R9, RZ, RZ, 0x101f ;  /* 0x0000101fff097424 */ /* 0x000fe400078e00ff */
[----:B------:R-:W-:-:S07]  /*1090*/  IMAD.MOV.U32 R6, RZ, RZ, -0x1 ;  /* 0xffffffffff067424 */ /* 0x000fce00078e00ff */
[----:B0-----:R-:W-:Y:S05]  /*10a0*/  WARPSYNC.COLLECTIVE R6, `(.L_x_10624) ;  /* 0x0000000006087348 */ /* 0x001fea0003c00000 */
[----:B0-----:R0:W1:Y:S02]  /*10b0*/  SHFL.IDX P0, R6, R2, R7, R9 ;  /* 0x0000000702067389 */ /* 0x0010640000000009 */
[----:B01----:R-:W-:Y:S05]  /*10c0*/  ENDCOLLECTIVE ;  /* 0x000000000000791b */ /* 0x003fea0003800000 */
.L_x_10624:
[----:B------:R-:W-:Y:S05]  /*10d0*/  BSYNC B0 ;  /* 0x0000000000007941 */ /* 0x000fea0003800000 */
.L_x_10623:
[----:B------:R-:W-:Y:S05]  /*10e0*/  BRA `(.L_x_10625) ;  /* 0xfffffff800387947 */ /* 0x000fea000383ffff */
.L_x_10589:
[----:B------:R-:W-:Y:S01]  /*10f0*/  BSSY B0, `(.L_x_10626) ;  /* 0x0000007000007945 */ /* 0x000fe20003800000 */
[----:B------:R-:W-:Y:S01]  /*1100*/  MOV R7, R4 ;  /* 0x0000000400077202 */ /* 0x000fe20000000f00 */
[----:B------:R-:W-:Y:S02]  /*1110*/  IMAD.MOV.U32 R9, RZ, RZ, 0x101f ;  /* 0x0000101fff097424 */ /* 0x000fe400078e00ff */
[----:B------:R-:W-:-:S07]  /*1120*/  IMAD.MOV.U32 R6, RZ, RZ, -0x1 ;  /* 0xffffffffff067424 */ /* 0x000fce00078e00ff */
[----:B0-----:R-:W-:Y:S05]  /*1130*/  WARPSYNC.COLLECTIVE R6, `(.L_x_10627) ;  /* 0x0000000006087348 */ /* 0x001fea0003c00000 */
[----:B0-----:R0:W1:Y:S02]  /*1140*/  SHFL.IDX P0, R6, R2, R7, R9 ;  /* 0x0000000702067389 */ /* 0x0010640000000009 */
[----:B01----:R-:W-:Y:S05]  /*1150*/  ENDCOLLECTIVE ;  /* 0x000000000000791b */ /* 0x003fea0003800000 */
.L_x_10627:
[----:B------:R-:W-:Y:S05]  /*1160*/  BSYNC B0 ;  /* 0x0000000000007941 */ /* 0x000fea0003800000 */
.L_x_10626:
[----:B------:R-:W-:Y:S05]  /*1170*/  BRA `(.L_x_10628) ;  /* 0xfffffff800207947 */ /* 0x000fea000383ffff */
.L_x_10590:
[----:B------:R-:W-:Y:S01]  /*1180*/  BSSY B0, `(.L_x_10629) ;  /* 0x0000007000007945 */ /* 0x000fe20003800000 */
[----:B------:R-:W-:Y:S01]  /*1190*/  MOV R7, R5 ;  /* 0x0000000500077202 */ /* 0x000fe20000000f00 */
[----:B------:R-:W-:Y:S02]  /*11a0*/  IMAD.MOV.U32 R9, RZ, RZ, 0x101f ;  /* 0x0000101fff097424 */ /* 0x000fe400078e00ff */
[----:B------:R-:W-:-:S07]  /*11b0*/  IMAD.MOV.U32 R6, RZ, RZ, -0x1 ;  /* 0xffffffffff067424 */ /* 0x000fce00078e00ff */
[----:B0-----:R-:W-:Y:S05]  /*11c0*/  WARPSYNC.COLLECTIVE R6, `(.L_x_10630) ;  /* 0x0000000006087348 */ /* 0x001fea0003c00000 */
[----:B0-----:R0:W1:Y:S02]  /*11d0*/  SHFL.IDX P0, R6, R2, R7, R9 ;  /* 0x0000000702067389 */ /* 0x0010640000000009 */
[----:B01----:R-:W-:Y:S05]  /*11e0*/  ENDCOLLECTIVE ;  /* 0x000000000000791b */ /* 0x003fea0003800000 */
.L_x_10630:
[----:B------:R-:W-:Y:S05]  /*11f0*/  BSYNC B0 ;  /* 0x0000000000007941 */ /* 0x000fea0003800000 */
.L_x_10629:
[----:B------:R-:W-:Y:S05]  /*1200*/  BRA `(.L_x_10631) ;  /* 0xfffffff800087947 */ /* 0x000fea000383ffff */
.L_x_10591:
[----:B------:R-:W-:Y:S01]  /*1210*/  BSSY B0, `(.L_x_10632) ;  /* 0x0000007000007945 */ /* 0x000fe20003800000 */
[----:B------:R-:W-:Y:S01]  /*1220*/  MOV R7, R3 ;  /* 0x0000000300077202 */ /* 0x000fe20000000f00 */
[----:B------:R-:W-:Y:S02]  /*1230*/  IMAD.MOV.U32 R9, RZ, RZ, 0x101f ;  /* 0x0000101fff097424 */ /* 0x000fe400078e00ff */
[----:B------:R-:W-:-:S07]  /*1240*/  IMAD.MOV.U32 R6, RZ, RZ, -0x1 ;  /* 0xffffffffff067424 */ /* 0x000fce00078e00ff */
[----:B0-----:R-:W-:Y:S05]  /*1250*/  WARPSYNC.COLLECTIVE R6, `(.L_x_10633) ;  /* 0x0000000006087348 */ /* 0x001fea0003c00000 */
[----:B0-----:R0:W1:Y:S02]  /*1260*/  SHFL.IDX P0, R6, R2, R7, R9 ;  /* 0x0000000702067389 */ /* 0x0010640000000009 */
[----:B01----:R-:W-:Y:S05]  /*1270*/  ENDCOLLECTIVE ;  /* 0x000000000000791b */ /* 0x003fea0003800000 */
.L_x_10633:
[----:B------:R-:W-:Y:S05]  /*1280*/  BSYNC B0 ;  /* 0x0000000000007941 */ /* 0x000fea0003800000 */
.L_x_10632:
[----:B------:R-:W-:Y:S05]  /*1290*/  BRA `(.L_x_10634) ;  /* 0xfffffff400f07947 */ /* 0x000fea000383ffff */
.L_x_10592:
[----:B------:R-:W-:Y:S01]  /*12a0*/  BSSY B0, `(.L_x_10635) ;  /* 0x0000007000007945 */ /* 0x000fe20003800000 */
[----:B------:R-:W-:Y:S01]  /*12b0*/  MOV R7, R4 ;  /* 0x0000000400077202 */ /* 0x000fe20000000f00 */
[----:B------:R-:W-:Y:S02]  /*12c0*/  IMAD.MOV.U32 R9, RZ, RZ, 0x101f ;  /* 0x0000101fff097424 */ /* 0x000fe400078e00ff */
[----:B------:R-:W-:-:S07]  /*12d0*/  IMAD.MOV.U32 R6, RZ, RZ, -0x1 ;  /* 0xffffffffff067424 */ /* 0x000fce00078e00ff */
[----:B0-----:R-:W-:Y:S05]  /*12e0*/  WARPSYNC.COLLECTIVE R6, `(.L_x_10636) ;  /* 0x0000000006087348 */ /* 0x001fea0003c00000 */
[----:B0-----:R0:W1:Y:S02]  /*12f0*/  SHFL.IDX P0, R6, R2, R7, R9 ;  /* 0x0000000702067389 */ /* 0x0010640000000009 */
[----:B01----:R-:W-:Y:S05]  /*1300*/  ENDCOLLECTIVE ;  /* 0x000000000000791b */ /* 0x003fea0003800000 */
.L_x_10636:
[----:B------:R-:W-:Y:S05]  /*1310*/  BSYNC B0 ;  /* 0x0000000000007941 */ /* 0x000fea0003800000 */
.L_x_10635:
[----:B------:R-:W-:Y:S05]  /*1320*/  BRA `(.L_x_10637) ;  /* 0xfffffff400d47947 */ /* 0x000fea000383ffff */
.L_x_10593:
[----:B------:R-:W-:Y:S01]  /*1330*/  BSSY B0, `(.L_x_10638) ;  /* 0x0000007000007945 */ /* 0x000fe20003800000 */
[----:B------:R-:W-:Y:S01]  /*1340*/  MOV R7, R0 ;  /* 0x0000000000077202 */ /* 0x000fe20000000f00 */
[----:B------:R-:W-:Y:S02]  /*1350*/  IMAD.MOV.U32 R9, RZ, RZ, 0x101f ;  /* 0x0000101fff097424 */ /* 0x000fe400078e00ff */
[----:B------:R-:W-:-:S07]  /*1360*/  IMAD.MOV.U32 R6, RZ, RZ, -0x1 ;  /* 0xffffffffff067424 */ /* 0x000fce00078e00ff */
[----:B0-----:R-:W-:Y:S05]  /*1370*/  WARPSYNC.COLLECTIVE R6, `(.L_x_10639) ;  /* 0x0000000006087348 */ /* 0x001fea0003c00000 */
[----:B0-----:R0:W1:Y:S02]  /*1380*/  SHFL.IDX P0, R6, R2, R7, R9 ;  /* 0x0000000702067389 */ /* 0x0010640000000009 */
[----:B01----:R-:W-:Y:S05]  /*1390*/  ENDCOLLECTIVE ;  /* 0x000000000000791b */ /* 0x003fea0003800000 */
.L_x_10639:
[----:B------:R-:W-:Y:S05]  /*13a0*/  BSYNC B0 ;  /* 0x0000000000007941 */ /* 0x000fea0003800000 */
.L_x_10638:
[----:B------:R-:W-:Y:S05]  /*13b0*/  BRA `(.L_x_10577) ;  /* 0xfffffff400bc7947 */ /* 0x000fea000383ffff */
        .weak           $__internal_216_$__cuda_sm20_div_u16
        .type           $__internal_216_$__cuda_sm20_div_u16,@function
        .size           $__internal_216_$__cuda_sm20_div_u16,(.L_x_38719 - $__internal_216_$__cuda_sm20_div_u16)
$__internal_216_$__cuda_sm20_div_u16:
        /* <DEDUP_REMOVED lines=18> */
[----:B------:R-:W-:Y:S06]  /*14e0*/  RET.REL.NODEC R2 `(_Z9cuda_gemmIiLi128ELi4ELi1ELi32ELi16ELi16ELi64ELi1ELi1EEviiiPT_S1_S1_iii) ;  /* 0xffffffe802c47950 */ /* 0x000fec0003c3ffff */
.L_x_10640:
        /* <DEDUP_REMOVED lines=9> */
.L_x_38719:


//--------------------- .text._Z9cuda_gemmIiLi128ELi4ELi1ELi32ELi16ELi16ELi64ELi1ELi0EEviiiPT_S1_S1_iii --------------------------
	.section	.text._Z9cuda_gemmIiLi128ELi4ELi1ELi32ELi16ELi16ELi64ELi1ELi0EEviiiPT_S1_S1_iii,"ax",@progbits
	.align	128
        .global         _Z9cuda_gemmIiLi128ELi4ELi1ELi32ELi16ELi16ELi64ELi1ELi0EEviiiPT_S1_S1_iii
        .type           _Z9cuda_gemmIiLi128ELi4ELi1ELi32ELi16ELi16ELi64ELi1ELi0EEviiiPT_S1_S1_iii,@function
        .size           _Z9cuda_gemmIiLi128ELi4ELi1ELi32ELi16ELi16ELi64ELi1ELi0EEviiiPT_S1_S1_iii,(.L_x_38720 - _Z9cuda_gemmIiLi128ELi4ELi1ELi32ELi16ELi16ELi64ELi1ELi0EEviiiPT_S1_S1_iii)
        .other          _Z9cuda_gemmIiLi128ELi4ELi1ELi32ELi16ELi16ELi64ELi1ELi0EEviiiPT_S1_S1_iii,@"STO_CUDA_ENTRY STV_DEFAULT"
_Z9cuda_gemmIiLi128ELi4ELi1ELi32ELi16ELi16ELi64ELi1ELi0EEviiiPT_S1_S1_iii:
.text._Z9cuda_gemmIiLi128ELi4ELi1ELi32ELi16ELi16ELi64ELi1ELi0EEviiiPT_S1_S1_iii:
        /* <DEDUP_REMOVED lines=40> */
.L_x_10643:
        /* <DEDUP_REMOVED lines=25> */
.L_x_10642:
[----:B------:R-:W-:Y:S05]  /*0410*/  BSYNC.RECONVERGENT B0 ;  /* 0x0000000000007941 */ /* 0x000fea0003800200 */
.L_x_10641:
        /* <DEDUP_REMOVED lines=211> */
[----:B------:R-:W-:Y:S05]  /*1150*/  CALL.REL.NOINC `($__internal_217_$__cuda_sm20_div_s16) ;  /* 0x0000001c00847944 */ /* 0x000fea0003c00000 */
[----:B------:R-:W0:Y:S01]  /*1160*/  LDCU UR6, c[0x0][0x3a8] ;  /* 0x00007500ff0677ac */ /* 0x000e220008000800 */
[----:B------:R-:W-:Y:S02]  /*1170*/  UPRMT UR7, UR5, 0x9910, URZ ;  /* 0x0000991005077896 */ /* 0x000fe400080000ff */
[----:B0-----:R-:W-:-:S04]  /*1180*/  UISETP.LT.AND UP0, UPT, UR6, 0x10, UPT ;  /* 0x000000100600788c */ /* 0x001fc8000bf01270 */
[----:B------:R-:W-:-:S03]  /*1190*/  USEL UR5, UR6, 0x10, UP0 ;  /* 0x0000001006057887 */ /* 0x000fc60008000000 */
[----:B------:R-:W-:-:S09]  /*11a0*/  UMOV UR6, UR7 ;  /* 0x0000000700067c82 */ /* 0x000fd20008000000 */
.L_x_10684:
        /* <DEDUP_REMOVED lines=41> */
.L_x_10647:
[----:B------:R-:W-:Y:S05]  /*1440*/  BSYNC.RECONVERGENT B1 ;  /* 0x0000000000017941 */ /* 0x000fea0003800200 */
.L_x_10646:
        /* <DEDUP_REMOVED lines=14> */
.L_x_10648:
        /* <DEDUP_REMOVED lines=26> */
.L_x_10645:
[----:B------:R-:W-:Y:S05]  /*16d0*/  BSYNC.RECONVERGENT B0 ;  /* 0x0000000000007941 */ /* 0x000fea0003800200 */
.L_x_10644:
        /* <DEDUP_REMOVED lines=64> */
.L_x_10683:
        /* <DEDUP_REMOVED lines=11> */
.L_x_10687:
[----:B--2---:R-:W-:-:S07]  /*1b90*/  IMAD R24, R66, R27, RZ ;  /* 0x0000001b42187224 */ /* 0x004fce00078e02ff */
.L_x_10651:
[----:B------:R-:W-:-:S13]  /*1ba0*/  ISETP.GE.AND P0, PT, R25, 0x2, PT ;  /* 0x000000021900780c */ /* 0x000fda0003f06270 */
[----:B------:R-:W-:Y:S05]  /*1bb0*/  @!P0 BRA `(.L_x_10653) ;  /* 0x0000000000108947 */ /* 0x000fea0003800000 */
[----:B------:R-:W-:-:S03]  /*1bc0*/  UMOV UR7, 0xffffffff ;  /* 0xffffffff00077882 */ /* 0x000fc60000000000 */
[----:B------:R-:W-:Y:S05]  /*1bd0*/  BRA.DIV UR7, `(.L_x_10654) ;  /* 0x0000000a07c47947 */ /* 0x000fea000b800000 */
[----:B------:R2:W3:Y:S02]  /*1be0*/  SHFL.IDX PT, R27, R26, R4, 0x101f ;  /* 0x00101f041a1b7589 */ /* 0x0004e400000e0000 */
.L_x_10690:
[----:B0--3--:R-:W-:-:S07]  /*1bf0*/  IMAD R24, R77, R27, R24 ;  /* 0x0000001b4d187224 */ /* 0x009fce00078e0218 */
.L_x_10653:
[----:B------:R-:W-:-:S13]  /*1c00*/  ISETP.GE.AND P6, PT, R25, 0x3, PT ;  /* 0x000000031900780c */ /* 0x000fda0003fc6270 */
[----:B------:R-:W-:Y:S05]  /*1c10*/  @!P6 BRA `(.L_x_10655) ;  /* 0x000000000010e947 */ /* 0x000fea0003800000 */
[----:B------:R-:W-:-:S03]  /*1c20*/  UMOV UR7, 0xffffffff ;  /* 0xffffffff00077882 */ /* 0x000fc60000000000 */
[----:B------:R-:W-:Y:S05]  /*1c30*/  BRA.DIV UR7, `(.L_x_10656) ;  /* 0x0000000a07d07947 */ /* 0x000fea000b800000 */
[----:B------:R3:W4:Y:S02]  /*1c40*/  SHFL.IDX PT, R27, R26, R5, 0x101f ;  /* 0x00101f051a1b7589 */ /* 0x00072400000e0000 */
.L_x_10693:
[----:B0---4-:R-:W-:-:S07]  /*1c50*/  IMAD R24, R78, R27, R24 ;  /* 0x0000001b4e187224 */ /* 0x011fce00078e0218 */
.L_x_10655:
[----:B------:R-:W-:-:S13]  /*1c60*/  ISETP.GE.AND P1, PT, R25, 0x4, PT ;  /* 0x000000041900780c */ /* 0x000fda0003f26270 */
[----:B------:R-:W-:Y:S05]  /*1c70*/  @!P1 BRA `(.L_x_10657) ;  /* 0x0000000000109947 */ /* 0x000fea0003800000 */
[----:B------:R-:W-:-:S03]  /*1c80*/  UMOV UR7, 0xffffffff ;  /* 0xffffffff00077882 */ /* 0x000fc60000000000 */
[----:B------:R-:W-:Y:S05]  /*1c90*/  BRA.DIV UR7, `(.L_x_10658) ;  /* 0x0000000a07dc7947 */ /* 0x000fea000b800000 */
[----:B------:R4:W0:Y:S02]  /*1ca0*/  SHFL.IDX PT, R27, R26, R6, 0x101f ;  /* 0x00101f061a1b7589 */ /* 0x00082400000e0000 */
.L_x_10696:
[----:B0-----:R-:W-:-:S07]  /*1cb0*/  IMAD R24, R79, R27, R24 ;  /* 0x0000001b4f187224 */ /* 0x001fce00078e0218 */
.L_x_10657:
[----:B------:R-:W-:-:S13]  /*1cc0*/  ISETP.GE.AND P2, PT, R25, 0x5, PT ;  /* 0x000000051900780c */ /* 0x000fda0003f46270 */
[----:B------:R-:W-:Y:S05]  /*1cd0*/  @!P2 BRA `(.L_x_10659) ;  /* 0x000000000010a947 */ /* 0x000fea0003800000 */
[----:B------:R-:W-:-:S03]  /*1ce0*/  UMOV UR7, 0xffffffff ;  /* 0xffffffff00077882 */ /* 0x000fc60000000000 */
[----:B------:R-:W-:Y:S05]  /*1cf0*/  BRA.DIV UR7, `(.L_x_10660) ;  /* 0x0000000a07e87947 */ /* 0x000fea000b800000 */
[----:B------:R0:W0:Y:S02]  /*1d00*/  SHFL.IDX PT, R27, R26, R7, 0x101f ;  /* 0x00101f071a1b7589 */ /* 0x00002400000e0000 */
.L_x_10699:
[----:B0-----:R-:W-:-:S07]  /*1d10*/  IMAD R24, R80, R27, R24 ;  /* 0x0000001b50187224 */ /* 0x001fce00078e0218 */
.L_x_10659:
[----:B------:R-:W-:-:S13]  /*1d20*/  ISETP.GE.AND P3, PT, R25, 0x6, PT ;  /* 0x000000061900780c */ /* 0x000fda0003f66270 */
[----:B------:R-:W-:Y:S05]  /*1d30*/  @!P3 BRA `(.L_x_10661) ;  /* 0x000000000010b947 */ /* 0x000fea0003800000 */
[----:B------:R-:W-:-:S03]  /*1d40*/  UMOV UR7, 0xffffffff ;  /* 0xffffffff00077882 */ /* 0x000fc60000000000 */
[----:B------:R-:W-:Y:S05]  /*1d50*/  BRA.DIV UR7, `(.L_x_10662) ;  /* 0x0000000a07f47947 */ /* 0x000fea000b800000 */
[----:B------:R0:W0:Y:S02]  /*1d60*/  SHFL.IDX PT, R27, R26, R8, 0x101f ;  /* 0x00101f081a1b7589 */ /* 0x00002400000e0000 */
.L_x_10702:
[----:B0-----:R-:W-:-:S07]  /*1d70*/  IMAD R24, R81, R27, R24 ;  /* 0x0000001b51187224 */ /* 0x001fce00078e0218 */
.L_x_10661:
[----:B------:R-:W-:-:S13]  /*1d80*/  ISETP.GE.AND P5, PT, R25, 0x7, PT ;  /* 0x000000071900780c */ /* 0x000fda0003fa6270 */
[----:B------:R-:W-:Y:S05]  /*1d90*/  @!P5 BRA `(.L_x_10663) ;  /* 0x000000000010d947 */ /* 0x000fea0003800000 */
[----:B------:R-:W-:-:S03]  /*1da0*/  UMOV UR7, 0xffffffff ;  /* 0xffffffff00077882 */ /* 0x000fc60000000000 */
[----:B------:R-:W-:Y:S05]  /*1db0*/  BRA.DIV UR7, `(.L_x_10664) ;  /* 0x0000000e07007947 */ /* 0x000fea000b800000 */
[----:B------:R0:W0:Y:S02]  /*1dc0*/  SHFL.IDX PT, R27, R26, R9, 0x101f ;  /* 0x00101f091a1b7589 */ /* 0x00002400000e0000 */
.L_x_10705:
[----:B0-----:R-:W-:-:S07]  /*1dd0*/  IMAD R24, R67, R27, R24 ;  /* 0x0000001b43187224 */ /* 0x001fce00078e0218 */
.L_x_10663:
[----:B------:R-:W-:-:S13]  /*1de0*/  ISETP.GE.AND P5, PT, R25, 0x8, PT ;  /* 0x000000081900780c */ /* 0x000fda0003fa6270 */
[----:B------:R-:W-:Y:S05]  /*1df0*/  @!P5 BRA `(.L_x_10665) ;  /* 0x000000000010d947 */ /* 0x000fea0003800000 */
[----:B------:R-:W-:-:S03]  /*1e00*/  UMOV UR7, 0xffffffff ;  /* 0xffffffff00077882 */ /* 0x000fc60000000000 */
[----:B------:R-:W-:Y:S05]  /*1e10*/  BRA.DIV UR7, `(.L_x_10666) ;  /* 0x0000000e070c7947 */ /* 0x000fea000b800000 */
[----:B------:R0:W0:Y:S02]  /*1e20*/  SHFL.IDX PT, R27, R26, R10, 0x101f ;  /* 0x00101f0a1a1b7589 */ /* 0x00002400000e0000 */
.L_x_10708:
[----:B0-----:R-:W-:-:S07]  /*1e30*/  IMAD R24, R68, R27, R24 ;  /* 0x0000001b44187224 */ /* 0x001fce00078e0218 */
.L_x_10665:
[----:B------:R-:W-:-:S13]  /*1e40*/  ISETP.GE.AND P5, PT, R25, 0x9, PT ;  /* 0x000000091900780c */ /* 0x000fda0003fa6270 */
[----:B------:R-:W-:Y:S05]  /*1e50*/  @!P5 BRA `(.L_x_10667) ;  /* 0x000000000010d947 */ /* 0x000fea0003800000 */
[----:B------:R-:W-:-:S03]  /*1e60*/  UMOV UR7, 0xffffffff ;  /* 0xffffffff00077882 */ /* 0x000fc60000000000 */
[----:B------:R-:W-:Y:S05]  /*1e70*/  BRA.DIV UR7, `(.L_x_10668) ;  /* 0x0000000e07187947 */ /* 0x000fea000b800000 */
[----:B------:R0:W0:Y:S02]  /*1e80*/  SHFL.IDX PT, R27, R26, R11, 0x101f ;  /* 0x00101f0b1a1b7589 */ /* 0x00002400000e0000 */
.L_x_10711:
[----:B0-----:R-:W-:-:S07]  /*1e90*/  IMAD R24, R69, R27, R24 ;  /* 0x0000001b45187224 */ /* 0x001fce00078e0218 */
.L_x_10667:
[----:B------:R-:W-:-:S13]  /*1ea0*/  ISETP.GE.AND P5, PT, R25, 0xa, PT ;  /* 0x0000000a1900780c */ /* 0x000fda0003fa6270 */
[----:B------:R-:W-:Y:S05]  /*1eb0*/  @!P5 BRA `(.L_x_10669) ;  /* 0x000000000010d947 */ /* 0x000fea0003800000 */
[----:B------:R-:W-:-:S03]  /*1ec0*/  UMOV UR7, 0xffffffff ;  /* 0xffffffff00077882 */ /* 0x000fc60000000000 */
[----:B------:R-:W-:Y:S05]  /*1ed0*/  BRA.DIV UR7, `(.L_x_10670) ;  /* 0x0000000e07247947 */ /* 0x000fea000b800000 */
[----:B------:R0:W0:Y:S02]  /*1ee0*/  SHFL.IDX PT, R27, R26, R12, 0x101f ;  /* 0x00101f0c1a1b7589 */ /* 0x00002400000e0000 */
.L_x_10714:
[----:B0-----:R-:W-:-:S07]  /*1ef0*/  IMAD R24, R70, R27, R24 ;  /* 0x0000001b46187224 */ /* 0x001fce00078e0218 */
.L_x_10669:
[----:B------:R-:W-:-:S13]  /*1f00*/  ISETP.GE.AND P5, PT, R25, 0xb, PT ;  /* 0x0000000b1900780c */ /* 0x000fda0003fa6270 */
[----:B------:R-:W-:Y:S05]  /*1f10*/  @!P5 BRA `(.L_x_10671) ;  /* 0x000000000010d947 */ /* 0x000fea0003800000 */
[----:B------:R-:W-:-:S03]  /*1f20*/  UMOV UR7, 0xffffffff ;  /* 0xffffffff00077882 */ /* 0x000fc60000000000 */
[----:B------:R-:W-:Y:S05]  /*1f30*/  BRA.DIV UR7, `(.L_x_10672) ;  /* 0x0000000e07307947 */ /* 0x000fea000b800000 */
[----:B------:R0:W0:Y:S02]  /*1f40*/  SHFL.IDX PT, R27, R26, R13, 0x101f ;  /* 0x00101f0d1a1b7589 */ /* 0x00002400000e0000 */
.L_x_10717:
[----:B0-----:R-:W-:-:S07]  /*1f50*/  IMAD R24, R71, R27, R24 ;  /* 0x0000001b47187224 */ /* 0x001fce00078e0218 */
.L_x_10671:
[----:B------:R-:W-:-:S13]  /*1f60*/  ISETP.GE.AND P5, PT, R25, 0xc, PT ;  /* 0x0000000c1900780c */ /* 0x000fda0003fa6270 */
[----:B------:R-:W-:Y:S05]  /*1f70*/  @!P5 BRA `(.L_x_10673) ;  /* 0x000000000010d947 */ /* 0x000fea0003800000 */
[----:B------:R-:W-:-:S03]  /*1f80*/  UMOV UR7, 0xffffffff ;  /* 0xffffffff00077882 */ /* 0x000fc60000000000 */
[----:B------:R-:W-:Y:S05]  /*1f90*/  BRA.DIV UR7, `(.L_x_10674) ;  /* 0x0000000e073c7947 */ /* 0x000fea000b800000 */
[----:B------:R0:W0:Y:S02]  /*1fa0*/  SHFL.IDX PT, R27, R26, R14, 0x101f ;  /* 0x00101f0e1a1b7589 */ /* 0x00002400000e0000 */
.L_x_10720:
[----:B0-----:R-:W-:-:S07]  /*1fb0*/  IMAD R24, R72, R27, R24 ;  /* 0x0000001b48187224 */ /* 0x001fce00078e0218 */
.L_x_10673:
[----:B------:R-:W-:-:S13]  /*1fc0*/  ISETP.GE.AND P5, PT, R25, 0xd, PT ;  /* 0x0000000d1900780c */ /* 0x000fda0003fa6270 */
[----:B------:R-:W-:Y:S05]  /*1fd0*/  @!P5 BRA `(.L_x_10675) ;  /* 0x000000000010d947 */ /* 0x000fea0003800000 */
[----:B------:R-:W-:-:S03]  /*1fe0*/  UMOV UR7, 0xffffffff ;  /* 0xffffffff00077882 */ /* 0x000fc60000000000 */
[----:B------:R-:W-:Y:S05]  /*1ff0*/  BRA.DIV UR7, `(.L_x_10676) ;  /* 0x0000000e07487947 */ /* 0x000fea000b800000 */
[----:B------:R0:W0:Y:S02]  /*2000*/  SHFL.IDX PT, R27, R26, R15, 0x101f ;  /* 0x00101f0f1a1b7589 */ /* 0x00002400000e0000 */
.L_x_10723:
[----:B0-----:R-:W-:-:S07]  /*2010*/  IMAD R24, R73, R27, R24 ;  /* 0x0000001b49187224 */ /* 0x001fce00078e0218 */
.L_x_10675:
[----:B------:R-:W-:-:S13]  /*2020*/  ISETP.GE.AND P5, PT, R25, 0xe, PT ;  /* 0x0000000e1900780c */ /* 0x000fda0003fa6270 */
[----:B------:R-:W-:Y:S05]  /*2030*/  @!P5 BRA `(.L_x_10677) ;  /* 0x000000000010d947 */ /* 0x000fea0003800000 */
[----:B------:R-:W-:-:S03]  /*2040*/  UMOV UR7, 0xffffffff ;  /* 0xffffffff00077882 */ /* 0x000fc60000000000 */
[----:B------:R-:W-:Y:S05]  /*2050*/  BRA.DIV UR7, `(.L_x_10678) ;  /* 0x0000000e07547947 */ /* 0x000fea000b800000 */
[----:B------:R0:W0:Y:S02]  /*2060*/  SHFL.IDX PT, R27, R26, R16, 0x101f ;  /* 0x00101f101a1b7589 */ /* 0x00002400000e0000 */
.L_x_10726:
[----:B0-----:R-:W-:-:S07]  /*2070*/  IMAD R24, R74, R27, R24 ;  /* 0x0000001b4a187224 */ /* 0x001fce00078e0218 */
.L_x_10677:
[----:B------:R-:W-:-:S13]  /*2080*/  ISETP.GE.AND P5, PT, R25, 0xf, PT ;  /* 0x0000000f1900780c */ /* 0x000fda0003fa6270 */
[----:B------:R-:W-:Y:S05]  /*2090*/  @!P5 BRA `(.L_x_10679) ;  /* 0x000000000010d947 */ /* 0x000fea0003800000 */
[----:B------:R-:W-:-:S03]  /*20a0*/  UMOV UR7, 0xffffffff ;  /* 0xffffffff00077882 */ /* 0x000fc60000000000 */
[----:B------:R-:W-:Y:S05]  /*20b0*/  BRA.DIV UR7, `(.L_x_10680) ;  /* 0x0000000e07607947 */ /* 0x000fea000b800000 */
[----:B------:R0:W0:Y:S02]  /*20c0*/  SHFL.IDX PT, R27, R26, R17, 0x101f ;  /* 0x00101f111a1b7589 */ /* 0x00002400000e0000 */
.L_x_10729:
[----:B0-----:R-:W-:-:S07]  /*20d0*/  IMAD R24, R75, R27, R24 ;  /* 0x0000001b4b187224 */ /* 0x001fce00078e0218 */
.L_x_10679:
[----:B------:R-:W-:-:S13]  /*20e0*/  ISETP.GE.AND P5, PT, R25, 0x10, PT ;  /* 0x000000101900780c */ /* 0x000fda0003fa6270 */
[----:B------:R-:W-:Y:S05]  /*20f0*/  @!P5 BRA `(.L_x_10681) ;  /* 0x000000040018d947 */ /* 0x000fea0003800000 */
[----:B------:R-:W-:-:S03]  /*2100*/  UMOV UR7, 0xffffffff ;  /* 0xffffffff00077882 */ /* 0x000fc60000000000 */
[----:B------:R-:W-:Y:S05]  /*2110*/  BRA.DIV UR7, `(.L_x_10682) ;  /* 0x0000000e076c7947 */ /* 0x000fea000b800000 */
[----:B------:R0:W0:Y:S02]  /*2120*/  SHFL.IDX PT, R25, R26, R18, 0x101f ;  /* 0x00101f121a197589 */ /* 0x00002400000e0000 */
.L_x_10732:
[----:B0-----:R-:W-:Y:S01]  /*2130*/  IMAD R24, R76, R25, R24 ;  /* 0x000000194c187224 */ /* 0x001fe200078e0218 */
[----:B------:R-:W-:Y:S06]  /*2140*/  BRA `(.L_x_10681) ;  /* 0x0000000400047947 */ /* 0x000fec0003800000 */
.L_x_10650:
        /* <DEDUP_REMOVED lines=65> */
.L_x_10681:
[----:B------:R-:W-:Y:S02]  /*2560*/  VIADD R21, R21, UR6 ;  /* 0x0000000615157c36 */ /* 0x000fe40008000000 */
[----:B------:R-:W-:-:S03]  /*2570*/  IMAD.IADD R23, R24, 0x1, R23 ;  /* 0x0000000118177824 */ /* 0x000fc600078e0217 */
[----:B------:R-:W-:-:S13]  /*2580*/  ISETP.GE.AND P5, PT, R21, UR5, PT ;  /* 0x0000000515007c0c */ /* 0x000fda000bfa6270 */
[----:B------:R-:W-:Y:S05]  /*2590*/  @!P5 BRA `(.L_x_10683) ;  /* 0xfffffff40050d947 */ /* 0x000fea000383ffff */
.L_x_10649:
        /* <DEDUP_REMOVED lines=12> */
.L_x_10652:
[----:B------:R-:W-:Y:S01]  /*2660*/  BSSY B0, `(.L_x_10685) ;  /* 0x0000007000007945 */ /* 0x000fe20003800000 */
[----:B------:R-:W-:Y:S01]  /*2670*/  IMAD.MOV.U32 R28, RZ, RZ, R65 ;  /* 0x000000ffff1c7224 */ /* 0x000fe200078e0041 */
[----:B------:R-:W-:Y:S01]  /*2680*/  MOV R29, 0x101f ;  /* 0x0000101f001d7802 */ /* 0x000fe20000000f00 */
[----:B------:R-:W-:-:S07]  /*2690*/  IMAD.MOV.U32 R27, RZ, RZ, -0x1 ;  /* 0xffffffffff1b7424 */ /* 0x000fce00078e00ff */
[----:B0-----:R-:W-:Y:S05]  /*26a0*/  WARPSYNC.COLLECTIVE R27, `(.L_x_10686) ;  /* 0x000000001b087348 */ /* 0x001fea0003c00000 */
[----:B------:R1:W2:Y:S02]  /*26b0*/  SHFL.IDX P5, R27, R26, R28, R29 ;  /* 0x0000001c1a1b7389 */ /* 0x0002a400000a001d */
[----:B012---:R-:W-:Y:S05]  /*26c0*/  ENDCOLLECTIVE ;  /* 0x000000000000791b */ /* 0x007fea0003800000 */
.L_x_10686:
[----:B------:R-:W-:Y:S05]  /*26d0*/  BSYNC B0 ;  /* 0x0000000000007941 */ /* 0x000fea0003800000 */
.L_x_10685:
[----:B------:R-:W-:Y:S05]  /*26e0*/  BRA `(.L_x_10687) ;  /* 0xfffffff400287947 */ /* 0x000fea000383ffff */
.L_x_10654:
[----:B------:R-:W-:Y:S01]  /*26f0*/  HFMA2 R29, -RZ, RZ, 0, 0.000503063201904296875 ;  /* 0x0000101fff1d7431 */ /* 0x000fe200000001ff */
[----:B------:R-:W-:Y:S01]  /*2700*/  BSSY B0, `(.L_x_10688) ;  /* 0x0000006000007945 */ /* 0x000fe20003800000 */
[----:B------:R-:W-:Y:S02]  /*2710*/  IMAD.MOV.U32 R28, RZ, RZ, R4 ;  /* 0x000000ffff1c7224 */ /* 0x000fe400078e0004 */
[----:B------:R-:W-:-:S07]  /*2720*/  IMAD.MOV.U32 R27, RZ, RZ, -0x1 ;  /* 0xffffffffff1b7424 */ /* 0x000fce00078e00ff */
[----:B01----:R-:W-:Y:S05]  /*2730*/  WARPSYNC.COLLECTIVE R27, `(.L_x_10689) ;  /* 0x000000001b087348 */ /* 0x003fea0003c00000 */
[----:B------:R2:W3:Y:S02]  /*2740*/  SHFL.IDX P5, R27, R26, R28, R29 ;  /* 0x0000001c1a1b7389 */ /* 0x0004e400000a001d */
[----:B0123--:R-:W-:Y:S05]  /*2750*/  ENDCOLLECTIVE ;  /* 0x000000000000791b */ /* 0x00ffea0003800000 */
.L_x_10689:
[----:B------:R-:W-:Y:S05]  /*2760*/  BSYNC B0 ;  /* 0x0000000000007941 */ /* 0x000fea0003800000 */
.L_x_10688:
[----:B------:R-:W-:Y:S05]  /*2770*/  BRA `(.L_x_10690) ;  /* 0xfffffff4001c7947 */ /* 0x000fea000383ffff */
.L_x_10656:
[----:B------:R-:W-:Y:S01]  /*2780*/  BSSY B0, `(.L_x_10691) ;  /* 0x0000007000007945 */ /* 0x000fe20003800000 */
[----:B------:R-:W-:Y:S01]  /*2790*/  IMAD.MOV.U32 R28, RZ, RZ, R5 ;  /* 0x000000ffff1c7224 */ /* 0x000fe200078e0005 */
[----:B------:R-:W-:Y:S01]  /*27a0*/  MOV R29, 0x101f ;  /* 0x0000101f001d7802 */ /* 0x000fe20000000f00 */
[----:B------:R-:W-:-:S07]  /*27b0*/  IMAD.MOV.U32 R27, RZ, RZ, -0x1 ;  /* 0xffffffffff1b7424 */ /* 0x000fce00078e00ff */
[----:B012---:R-:W-:Y:S05]  /*27c0*/  WARPSYNC.COLLECTIVE R27, `(.L_x_10692) ;  /* 0x000000001b087348 */ /* 0x007fea0003c00000 */
[----:B------:R3:W4:Y:S02]  /*27d0*/  SHFL.IDX P5, R27, R26, R28, R29 ;  /* 0x0000001c1a1b7389 */ /* 0x00072400000a001d */
[----:B01234-:R-:W-:Y:S05]  /*27e0*/  ENDCOLLECTIVE ;  /* 0x000000000000791b */ /* 0x01ffea0003800000 */
.L_x_10692:
[----:B------:R-:W-:Y:S05]  /*27f0*/  BSYNC B0 ;  /* 0x0000000000007941 */ /* 0x000fea0003800000 */
.L_x_10691:
[----:B------:R-:W-:Y:S05]  /*2800*/  BRA `(.L_x_10693) ;  /* 0xfffffff400107947 */ /* 0x000fea000383ffff */
.L_x_10658:
[----:B------:R-:W-:Y:S01]  /*2810*/  HFMA2 R29, -RZ, RZ, 0, 0.000503063201904296875 ;  /* 0x0000101fff1d7431 */ /* 0x000fe200000001ff */
[----:B------:R-:W-:Y:S01]  /*2820*/  BSSY B0, `(.L_x_10694) ;  /* 0x0000006000007945 */ /* 0x000fe20003800000 */
[----:B------:R-:W-:Y:S02]  /*2830*/  IMAD.MOV.U32 R28, RZ, RZ, R6 ;  /* 0x000000ffff1c7224 */ /* 0x000fe400078e0006 */
[----:B------:R-:W-:-:S07]  /*2840*/  IMAD.MOV.U32 R27, RZ, RZ, -0x1 ;  /* 0xffffffffff1b7424 */ /* 0x000fce00078e00ff */
[----:B0123--:R-:W-:Y:S05]  /*2850*/  WARPSYNC.COLLECTIVE R27, `(.L_x_10695) ;  /* 0x000000001b087348 */ /* 0x00ffea0003c00000 */
[----:B------:R4:W0:Y:S02]  /*2860*/  SHFL.IDX P5, R27, R26, R28, R29 ;  /* 0x0000001c1a1b7389 */ /* 0x00082400000a001d */
[----:B01234-:R-:W-:Y:S05]  /*2870*/  ENDCOLLECTIVE ;  /* 0x000000000000791b */ /* 0x01ffea0003800000 */
.L_x_10695:
[----:B------:R-:W-:Y:S05]  /*2880*/  BSYNC B0 ;  /* 0x0000000000007941 */ /* 0x000fea0003800000 */
.L_x_10694:
[----:B------:R-:W-:Y:S05]  /*2890*/  BRA `(.L_x_10696) ;  /* 0xfffffff400047947 */ /* 0x000fea000383ffff */
.L_x_10660:
[----:B------:R-:W-:Y:S01]  /*28a0*/  BSSY B0, `(.L_x_10697) ;  /* 0x0000007000007945 */ /* 0x000fe20003800000 */
[----:B------:R-:W-:Y:S01]  /*28b0*/  IMAD.MOV.U32 R28, RZ, RZ, R7 ;  /* 0x000000ffff1c7224 */ /* 0x000fe200078e0007 */
[----:B------:R-:W-:Y:S01]  /*28c0*/  MOV R29, 0x101f ;  /* 0x0000101f001d7802 */ /* 0x000fe20000000f00 */
[----:B------:R-:W-:-:S07]  /*28d0*/  IMAD.MOV.U32 R27, RZ, RZ, -0x1 ;  /* 0xffffffffff1b7424 */ /* 0x000fce00078e00ff */
[----:B01234-:R-:W-:Y:S05]  /*28e0*/  WARPSYNC.COLLECTIVE R27, `(.L_x_10698) ;  /* 0x000000001b087348 */ /* 0x01ffea0003c00000 */
[----:B------:R0:W0:Y:S02]  /*28f0*/  SHFL.IDX P5, R27, R26, R28, R29 ;  /* 0x0000001c1a1b7389 */ /* 0x00002400000a001d */
[----:B01234-:R-:W-:Y:S05]  /*2900*/  ENDCOLLECTIVE ;  /* 0x000000000000791b */ /* 0x01ffea0003800000 */
.L_x_10698:
[----:B------:R-:W-:Y:S05]  /*2910*/  BSYNC B0 ;  /* 0x0000000000007941 */ /* 0x000fea0003800000 */
.L_x_10697:
[----:B------:R-:W-:Y:S05]  /*2920*/  BRA `(.L_x_10699) ;  /* 0xfffffff000f87947 */ /* 0x000fea000383ffff */
.L_x_10662:
[----:B------:R-:W-:Y:S01]  /*2930*/  HFMA2 R29, -RZ, RZ, 0, 0.000503063201904296875 ;  /* 0x0000101fff1d7431 */ /* 0x000fe200000001ff */
[----:B------:R-:W-:Y:S01]  /*2940*/  BSSY B0, `(.L_x_10700) ;  /* 0x0000006000007945 */ /* 0x000fe20003800000 */
[----:B------:R-:W-:Y:S02]  /*2950*/  IMAD.MOV.U32 R28, RZ, RZ, R8 ;  /* 0x000000ffff1c7224 */ /* 0x000fe400078e0008 */
[----:B------:R-:W-:-:S07]  /*2960*/  IMAD.MOV.U32 R27, RZ, RZ, -0x1 ;  /* 0xffffffffff1b7424 */ /* 0x000fce00078e00ff */
[----:B01234-:R-:W-:Y:S05]  /*2970*/  WARPSYNC.COLLECTIVE R27, `(.L_x_10701) ;  /* 0x000000001b087348 */ /* 0x01ffea0003c00000 */
[----:B------:R0:W0:Y:S02]  /*2980*/  SHFL.IDX P5, R27, R26, R28, R29 ;  /* 0x0000001c1a1b7389 */ /* 0x00002400000a001d */
[----:B01234-:R-:W-:Y:S05]  /*2990*/  ENDCOLLECTIVE ;  /* 0x000000000000791b */ /* 0x01ffea0003800000 */
.L_x_10701:
[----:B------:R-:W-:Y:S05]  /*29a0*/  BSYNC B0 ;  /* 0x0000000000007941 */ /* 0x000fea0003800000 */
.L_x_10700:
[----:B------:R-:W-:Y:S05]  /*29b0*/  BRA `(.L_x_10702) ;  /* 0xfffffff000ec7947 */ /* 0x000fea000383ffff */
.L_x_10664:
[----:B------:R-:W-:Y:S01]  /*29c0*/  BSSY B0, `(.L_x_10703) ;  /* 0x0000007000007945 */ /* 0x000fe20003800000 */
[----:B------:R-:W-:Y:S01]  /*29d0*/  IMAD.MOV.U32 R28, RZ, RZ, R9 ;  /* 0x000000ffff1c7224 */ /* 0x000fe200078e0009 */
[----:B------:R-:W-:Y:S01]  /*29e0*/  MOV R29, 0x101f ;  /* 0x0000101f001d7802 */ /* 0x000fe20000000f00 */
[----:B------:R-:W-:-:S07]  /*29f0*/  IMAD.MOV.U32 R27, RZ, RZ, -0x1 ;  /* 0xffffffffff1b7424 */ /* 0x000fce00078e00ff */
[----:B01234-:R-:W-:Y:S05]  /*2a00*/  WARPSYNC.COLLECTIVE R27, `(.L_x_10704) ;  /* 0x000000001b087348 */ /* 0x01ffea0003c00000 */
[----:B------:R0:W0:Y:S02]  /*2a10*/  SHFL.IDX P5, R27, R26, R28, R29 ;  /* 0x0000001c1a1b7389 */ /* 0x00002400000a001d */
[----:B01234-:R-:W-:Y:S05]  /*2a20*/  ENDCOLLECTIVE ;  /* 0x000000000000791b */ /* 0x01ffea0003800000 */
.L_x_10704:
[----:B------:R-:W-:Y:S05]  /*2a30*/  BSYNC B0 ;  /* 0x0000000000007941 */ /* 0x000fea0003800000 */
.L_x_10703:
[----:B------:R-:W-:Y:S05]  /*2a40*/  BRA `(.L_x_10705) ;  /* 0xfffffff000e07947 */ /* 0x000fea000383ffff */
.L_x_10666:
[----:B------:R-:W-:Y:S01]  /*2a50*/  HFMA2 R29, -RZ, RZ, 0, 0.000503063201904296875 ;  /* 0x0000101fff1d7431 */ /* 0x000fe200000001ff */
[----:B------:R-:W-:Y:S01]  /*2a60*/  BSSY B0, `(.L_x_10706) ;  /* 0x0000006000007945 */ /* 0x000fe20003800000 */
[----:B------:R-:W-:Y:S02]  /*2a70*/  IMAD.MOV.U32 R28, RZ, RZ, R10 ;  /* 0x000000ffff1c7224 */ /* 0x000fe400078e000a */
[----:B------:R-:W-:-:S07]  /*2a80*/  IMAD.MOV.U32 R27, RZ, RZ, -0x1 ;  /* 0xffffffffff1b7424 */ /* 0x000fce00078e00ff */
[----:B01234-:R-:W-:Y:S05]  /*2a90*/  WARPSYNC.COLLECTIVE R27, `(.L_x_10707) ;  /* 0x000000001b087348 */ /* 0x01ffea0003c00000 */
[----:B------:R0:W0:Y:S02]  /*2aa0*/  SHFL.IDX P5, R27, R26, R28, R29 ;  /* 0x0000001c1a1b7389 */ /* 0x00002400000a001d */
[----:B01234-:R-:W-:Y:S05]  /*2ab0*/  ENDCOLLECTIVE ;  /* 0x000000000000791b */ /* 0x01ffea0003800000 */
.L_x_10707:
[----:B------:R-:W-:Y:S05]  /*2ac0*/  BSYNC B0 ;  /* 0x0000000000007941 */ /* 0x000fea0003800000 */
.L_x_10706:
[----:B------:R-:W-:Y:S05]  /*2ad0*/  BRA `(.L_x_10708) ;  /* 0xfffffff000d47947 */ /* 0x000fea000383ffff */
.L_x_10668:
[----:B------:R-:W-:Y:S01]  /*2ae0*/  BSSY B0, `(.L_x_10709) ;  /* 0x0000007000007945 */ /* 0x000fe20003800000 */
[----:B------:R-:W-:Y:S01]  /*2af0*/  IMAD.MOV.U32 R28, RZ, RZ, R11 ;  /* 0x000000ffff1c7224 */ /* 0x000fe200078e000b */
[----:B------:R-:W-:Y:S01]  /*2b00*/  MOV R29, 0x101f ;  /* 0x0000101f001d7802 */ /* 0x000fe20000000f00 */
[----:B------:R-:W-:-:S07]  /*2b10*/  IMAD.MOV.U32 R27, RZ, RZ, -0x1 ;  /* 0xffffffffff1b7424 */ /* 0x000fce00078e00ff */
[----:B01234-:R-:W-:Y:S05]  /*2b20*/  WARPSYNC.COLLECTIVE R27, `(.L_x_10710) ;  /* 0x000000001b087348 */ /* 0x01ffea0003c00000 */
[----:B------:R0:W0:Y:S02]  /*2b30*/  SHFL.IDX P5, R27, R26, R28, R29 ;  /* 0x0000001c1a1b7389 */ /* 0x00002400000a001d */
[----:B01234-:R-:W-:Y:S05]  /*2b40*/  ENDCOLLECTIVE ;  /* 0x000000000000791b */ /* 0x01ffea0003800000 */
.L_x_10710:
[----:B------:R-:W-:Y:S05]  /*2b50*/  BSYNC B0 ;  /* 0x0000000000007941 */ /* 0x000fea0003800000 */
.L_x_10709:
[----:B------:R-:W-:Y:S05]  /*2b60*/  BRA `(.L_x_10711) ;  /* 0xfffffff000c87947 */ /* 0x000fea000383ffff */
.L_x_10670:
[----:B------:R-:W-:Y:S01]  /*2b70*/  HFMA2 R29, -RZ, RZ, 0, 0.000503063201904296875 ;  /* 0x0000101fff1d7431 */ /* 0x000fe200000001ff */
[----:B------:R-:W-:Y:S01]  /*2b80*/  BSSY B0, `(.L_x_10712) ;  /* 0x0000006000007945 */ /* 0x000fe20003800000 */
[----:B------:R-:W-:Y:S02]  /*2b90*/  IMAD.MOV.U32 R28, RZ, RZ, R12 ;  /* 0x000000ffff1c7224 */ /* 0x000fe400078e000c */
[----:B------:R-:W-:-:S07]  /*2ba0*/  IMAD.MOV.U32 R27, RZ, RZ, -0x1 ;  /* 0xffffffffff1b7424 */ /* 0x000fce00078e00ff */
[----:B01234-:R-:W-:Y:S05]  /*2bb0*/  WARPSYNC.COLLECTIVE R27, `(.L_x_10713) ;  /* 0x000000001b087348 */ /* 0x01ffea0003c00000 */
[----:B------:R0:W0:Y:S02]  /*2bc0*/  SHFL.IDX P5, R27, R26, R28, R29 ;  /* 0x0000001c1a1b7389 */ /* 0x00002400000a001d */
[----:B01234-:R-:W-:Y:S05]  /*2bd0*/  ENDCOLLECTIVE ;  /* 0x000000000000791b */ /* 0x01ffea0003800000 */
.L_x_10713:
[----:B------:R-:W-:Y:S05]  /*2be0*/  BSYNC B0 ;  /* 0x0000000000007941 */ /* 0x000fea0003800000 */
.L_x_10712:
[----:B------:R-:W-:Y:S05]  /*2bf0*/  BRA `(.L_x_10714) ;  /* 0xfffffff000bc7947 */ /* 0x000fea000383ffff */
.L_x_10672:
[----:B------:R-:W-:Y:S01]  /*2c00*/  BSSY B0, `(.L_x_10715) ;  /* 0x0000007000007945 */ /* 0x000fe20003800000 */
[----:B------:R-:W-:Y:S01]  /*2c10*/  IMAD.MOV.U32 R28, RZ, RZ, R13 ;  /* 0x000000ffff1c7224 */ /* 0x000fe200078e000d */
[----:B------:R-:W-:Y:S01]  /*2c20*/  MOV R29, 0x101f ;  /* 0x0000101f001d7802 */ /* 0x000fe20000000f00 */
[----:B------:R-:W-:-:S07]  /*2c30*/  IMAD.MOV.U32 R27, RZ, RZ, -0x1 ;  /* 0xffffffffff1b7424 */ /* 0x000fce00078e00ff */
[----:B01234-:R-:W-:Y:S05]  /*2c40*/  WARPSYNC.COLLECTIVE R27, `(.L_x_10716) ;  /* 0x000000001b087348 */ /* 0x01ffea0003c00000 */
[----:B------:R0:W0:Y:S02]  /*2c50*/  SHFL.IDX P5, R27, R26, R28, R29 ;  /* 0x0000001c1a1b7389 */ /* 0x00002400000a001d */
[----:B01234-:R-:W-:Y:S05]  /*2c60*/  ENDCOLLECTIVE ;  /* 0x000000000000791b */ /* 0x01ffea0003800000 */
.L_x_10716:
[----:B------:R-:W-:Y:S05]  /*2c70*/  BSYNC B0 ;  /* 0x0000000000007941 */ /* 0x000fea0003800000 */
.L_x_10715:
[----:B------:R-:W-:Y:S05]  /*2c80*/  BRA `(.L_x_10717) ;  /* 0xfffffff000b07947 */ /* 0x000fea000383ffff */
.L_x_10674:
[----:B------:R-:W-:Y:S01]  /*2c90*/  HFMA2 R29, -RZ, RZ, 0, 0.000503063201904296875 ;  /* 0x0000101fff1d7431 */ /* 0x000fe200000001ff */
[----:B------:R-:W-:Y:S01]  /*2ca0*/  BSSY B0, `(.L_x_10718) ;  /* 0x0000006000007945 */ /* 0x000fe20003800000 */
[----:B------:R-:W-:Y:S02]  /*2cb0*/  IMAD.MOV.U32 R28, RZ, RZ, R14 ;  /* 0x000000ffff1c7224 */ /* 0x000fe400078e000e */
[----:B------:R-:W-:-:S07]  /*2cc0*/  IMAD.MOV.U32 R27, RZ, RZ, -0x1 ;  /* 0xffffffffff1b7424 */ /* 0x000fce00078e00ff */
[----:B01234-:R-:W-:Y:S05]  /*2cd0*/  WARPSYNC.COLLECTIVE R27, `(.L_x_10719) ;  /* 0x000000001b087348 */ /* 0x01ffea0003c00000 */
[----:B------:R0:W0:Y:S02]  /*2ce0*/  SHFL.IDX P5, R27, R26, R28, R29 ;  /* 0x0000001c1a1b7389 */ /* 0x00002400000a001d */
[----:B01234-:R-:W-:Y:S05]  /*2cf0*/  ENDCOLLECTIVE ;  /* 0x000000000000791b */ /* 0x01ffea0003800000 */
.L_x_10719:
[----:B------:R-:W-:Y:S05]  /*2d00*/  BSYNC B0 ;  /* 0x0000000000007941 */ /* 0x000fea0003800000 */
.L_x_10718:
[----:B------:R-:W-:Y:S05]  /*2d10*/  BRA `(.L_x_10720) ;  /* 0xfffffff000a47947 */ /* 0x000fea000383ffff */
.L_x_10676:
[----:B------:R-:W-:Y:S01]  /*2d20*/  BSSY B0, `(.L_x_10721) ;  /* 0x0000007000007945 */ /* 0x000fe20003800000 */
[----:B------:R-:W-:Y:S01]  /*2d30*/  IMAD.MOV.U32 R28, RZ, RZ, R15 ;  /* 0x000000ffff1c7224 */ /* 0x000fe200078e000f */
[----:B------:R-:W-:Y:S01]  /*2d40*/  MOV R29, 0x101f ;  /* 0x0000101f001d7802 */ /* 0x000fe20000000f00 */
[----:B------:R-:W-:-:S07]  /*2d50*/  IMAD.MOV.U32 R27, RZ, RZ, -0x1 ;  /* 0xffffffffff1b7424 */ /* 0x000fce00078e00ff */
[----:B01234-:R-:W-:Y:S05]  /*2d60*/  WARPSYNC.COLLECTIVE R27, `(.L_x_10722) ;  /* 0x000000001b087348 */ /* 0x01ffea0003c00000 */
[----:B------:R0:W0:Y:S02]  /*2d70*/  SHFL.IDX P5, R27, R26, R28, R29 ;  /* 0x0000001c1a1b7389 */ /* 0x00002400000a001d */
[----:B01234-:R-:W-:Y:S05]  /*2d80*/  ENDCOLLECTIVE ;  /* 0x000000000000791b */ /* 0x01ffea0003800000 */
.L_x_10722:
[----:B------:R-:W-:Y:S05]  /*2d90*/  BSYNC B0 ;  /* 0x0000000000007941 */ /* 0x000fea0003800000 */
.L_x_10721:
[----:B------:R-:W-:Y:S05]  /*2da0*/  BRA `(.L_x_10723) ;  /* 0xfffffff000987947 */ /* 0x000fea000383ffff */
.L_x_10678:
[----:B------:R-:W-:Y:S01]  /*2db0*/  HFMA2 R29, -RZ, RZ, 0, 0.000503063201904296875 ;  /* 0x0000101fff1d7431 */ /* 0x000fe200000001ff */
[----:B------:R-:W-:Y:S01]  /*2dc0*/  BSSY B0, `(.L_x_10724) ;  /* 0x0000006000007945 */ /* 0x000fe20003800000 */
[----:B------:R-:W-:Y:S02]  /*2dd0*/  IMAD.MOV.U32 R28, RZ, RZ, R16 ;  /* 0x000000ffff1c7224 */ /* 0x000fe400078e0010 */
[----:B------:R-:W-:-:S07]  /*2de0*/  IMAD.MOV.U32 R27, RZ, RZ, -0x1 ;  /* 0xffffffffff1b7424 */ /* 0x000fce00078e00ff */
[----:B01234-:R-:W-:Y:S05]  /*2df0*/  WARPSYNC.COLLECTIVE R27, `(.L_x_10725) ;  /* 0x000000001b087348 */ /* 0x01ffea0003c00000 */
[----:B------:R0:W0:Y:S02]  /*2e00*/  SHFL.IDX P5, R27, R26, R28, R29 ;  /* 0x0000001c1a1b7389 */ /* 0x00002400000a001d */
[----:B01234-:R-:W-:Y:S05]  /*2e10*/  ENDCOLLECTIVE ;  /* 0x000000000000791b */ /* 0x01ffea0003800000 */
.L_x_10725:
[----:B------:R-:W-:Y:S05]  /*2e20*/  BSYNC B0 ;  /* 0x0000000000007941 */ /* 0x000fea0003800000 */
.L_x_10724:
[----:B------:R-:W-:Y:S05]  /*2e30*/  BRA `(.L_x_10726) ;  /* 0xfffffff0008c7947 */ /* 0x000fea000383ffff */
.L_x_10680:
[----:B------:R-:W-:Y:S01]  /*2e40*/  BSSY B0, `(.L_x_10727) ;  /* 0x0000007000007945 */ /* 0x000fe20003800000 */
[----:B------:R-:W-:Y:S01]  /*2e50*/  IMAD.MOV.U32 R28, RZ, RZ, R17 ;  /* 0x000000ffff1c7224 */ /* 0x000fe200078e0011 */
[----:B------:R-:W-:Y:S01]  /*2e60*/  MOV R29, 0x101f ;  /* 0x0000101f001d7802 */ /* 0x000fe20000000f00 */
[----:B------:R-:W-:-:S07]  /*2e70*/  IMAD.MOV.U32 R27, RZ, RZ, -0x1 ;  /* 0xffffffffff1b7424 */ /* 0x000fce00078e00ff */
[----:B01234-:R-:W-:Y:S05]  /*2e80*/  WARPSYNC.COLLECTIVE R27, `(.L_x_10728) ;  /* 0x000000001b087348 */ /* 0x01ffea0003c00000 */
[----:B------:R0:W0:Y:S02]  /*2e90*/  SHFL.IDX P5, R27, R26, R28, R29 ;  /* 0x0000001c1a1b7389 */ /* 0x00002400000a001d */
[----:B01234-:R-:W-:Y:S05]  /*2ea0*/  ENDCOLLECTIVE ;  /* 0x000000000000791b */ /* 0x01ffea0003800000 */
.L_x_10728:
[----:B------:R-:W-:Y:S05]  /*2eb0*/  BSYNC B0 ;  /* 0x0000000000007941 */ /* 0x000fea0003800000 */
.L_x_10727:
[----:B------:R-:W-:Y:S05]  /*2ec0*/  BRA `(.L_x_10729) ;  /* 0xfffffff000807947 */ /* 0x000fea000383ffff */
.L_x_10682:
[----:B------:R-:W-:Y:S01]  /*2ed0*/  HFMA2 R29, -RZ, RZ, 0, 0.000503063201904296875 ;  /* 0x0000101fff1d7431 */ /* 0x000fe200000001ff */
[----:B------:R-:W-:Y:S01]  /*2ee0*/  BSSY B0, `(.L_x_10730) ;  /* 0x0000006000007945 */ /* 0x000fe20003800000 */
[----:B------:R-:W-:Y:S02]  /*2ef0*/  IMAD.MOV.U32 R28, RZ, RZ, R18 ;  /* 0x000000ffff1c7224 */ /* 0x000fe400078e0012 */
[----:B------:R-:W-:-:S07]  /*2f00*/  IMAD.MOV.U32 R27, RZ, RZ, -0x1 ;  /* 0xffffffffff1b7424 */ /* 0x000fce00078e00ff */
[----:B01234-:R-:W-:Y:S05]  /*2f10*/  WARPSYNC.COLLECTIVE R27, `(.L_x_10731) ;  /* 0x000000001b087348 */ /* 0x01ffea0003c00000 */
[----:B------:R0:W0:Y:S02]  /*2f20*/  SHFL.IDX P5, R27, R26, R28, R29 ;  /* 0x0000001c1a1b7389 */ /* 0x00002400000a001d */
[----:B01234-:R-:W-:Y:S05]  /*2f30*/  ENDCOLLECTIVE ;  /* 0x000000000000791b */ /* 0x01ffea0003800000 */
.L_x_10731:
[----:B------:R-:W-:Y:S05]  /*2f40*/  BSYNC B0 ;  /* 0x0000000000007941 */ /* 0x000fea0003800000 */
.L_x_10730:
[----:B------:R-:W-:Y:S01]  /*2f50*/  IMAD.MOV.U32 R25, RZ, RZ, R27 ;  /* 0x000000ffff197224 */ /* 0x000fe200078e001b */
[----:B------:R-:W-:Y:S06]  /*2f60*/  BRA `(.L_x_10732) ;  /* 0xfffffff000707947 */ /* 0x000fec000383ffff */
        .weak           $__internal_217_$__cuda_sm20_div_s16
        .type           $__internal_217_$__cuda_sm20_div_s16,@function
        .size           $__internal_217_$__cuda_sm20_div_s16,(.L_x_38720 - $__internal_217_$__cuda_sm20_div_s16)
$__internal_217_$__cuda_sm20_div_s16:
        /* <DEDUP_REMOVED lines=25> */
[----:B------:R-:W-:Y:S05]  /*3100*/  RET.REL.NODEC R20 `(_Z9cuda_gemmIiLi128ELi4ELi1ELi32ELi16ELi16ELi64ELi1ELi0EEviiiPT_S1_S1_iii) ;  /* 0xffffffcc14bc7950 */ /* 0x000fea0003c3ffff */
.L_x_10733:
        /* <DEDUP_REMOVED lines=15> */
.L_x_38720:


//--------------------- .text._Z9cuda_gemmIiLi128ELi4ELi1ELi32ELi16ELi16ELi64ELi0ELi1EEviiiPT_S1_S1_iii --------------------------
	.section	.text._Z9cuda_gemmIiLi128ELi4ELi1ELi32ELi16ELi16ELi64ELi0ELi1EEviiiPT_S1_S1_iii,"ax",@progbits
	.align	128
        .global         _Z9cuda_gemmIiLi128ELi4ELi1ELi32ELi16ELi16ELi64ELi0ELi1EEviiiPT_S1_S1_iii
        .type           _Z9cuda_gemmIiLi128ELi4ELi1ELi32ELi16ELi16ELi64ELi0ELi1EEviiiPT_S1_S1_iii,@function
        .size           _Z9cuda_gemmIiLi128ELi4ELi1ELi32ELi16ELi16ELi64ELi0ELi1EEviiiPT_S1_S1_iii,(.L_x_38721 - _Z9cuda_gemmIiLi128ELi4ELi1ELi32ELi16ELi16ELi64ELi0ELi1EEviiiPT_S1_S1_iii)
        .other          _Z9cuda_gemmIiLi128ELi4ELi1ELi32ELi16ELi16ELi64ELi0ELi1EEviiiPT_S1_S1_iii,@"STO_CUDA_ENTRY STV_DEFAULT"
_Z9cuda_gemmIiLi128ELi4ELi1ELi32ELi16ELi16ELi64ELi0ELi1EEviiiPT_S1_S1_iii:
.text._Z9cuda_gemmIiLi128ELi4ELi1ELi32ELi16ELi16ELi64ELi0ELi1EEviiiPT_S1_S1_iii:
[----:B------:R-:W-:Y:S01]  /*0000*/  LDC R1, c[0x0][0x37c] ;  /* 0x0000df00ff017b82 */ /* 0x000fe20000000800 */
[----:B------:R-:W0:Y:S07]  /*0010*/  S2R R5, SR_TID.X ;  /* 0x0000000000057919 */ /* 0x000e2e0000002100 */
[----:B------:R-:W1:Y:S01]  /*0020*/  LDC R0, c[0x0][0x360] ;  /* 0x0000d800ff007b82 */ /* 0x000e620000000800 */
[----:B------:R-:W-:Y:S02]  /*0030*/  MOV R9, 0x80 ;  /* 0x0000008000097802 */ /* 0x000fe40000000f00 */
[----:B-1----:R-:W-:Y:S01]  /*0040*/  LOP3.LUT R3, R0, 0xff, RZ, 0xc0, !PT ;  /* 0x000000ff00037812 */ /* 0x002fe200078ec0ff */
[----:B0-----:R-:W-:-:S05]  /*0050*/  IMAD.IADD R2, R5, 0x1, R0 ;  /* 0x0000000105027824 */ /* 0x001fca00078e0200 */
[----:B------:R-:W-:-:S07]  /*0060*/  LOP3.LUT R4, R2, 0xff, RZ, 0xc, !PT ;  /* 0x000000ff02047812 */ /* 0x000fce00078e0cff */
[----:B------:R-:W-:Y:S05]  /*0070*/  CALL.REL.NOINC `($__internal_218_$__cuda_sm20_div_u16) ;  /* 0x0000001000e07944 */ /* 0x000fea0003c00000 */
        /* <DEDUP_REMOVED lines=18> */
.L_x_10736:
        /* <DEDUP_REMOVED lines=13> */
.L_x_10735:
[----:B------:R-:W-:Y:S05]  /*0270*/  BSYNC.RECONVERGENT B0 ;  /* 0x0000000000007941 */ /* 0x000fea0003800200 */
.L_x_10734:
        /* <DEDUP_REMOVED lines=9> */
.L_x_10739:
        /* <DEDUP_REMOVED lines=39> */
.L_x_10738:
[----:B------:R-:W-:Y:S05]  /*0580*/  BSYNC.RECONVERGENT B0 ;  /* 0x0000000000007941 */ /* 0x000fea0003800200 */
.L_x_10737:
        /* <DEDUP_REMOVED lines=16> */
.L_x_10742:
        /* <DEDUP_REMOVED lines=8> */
.L_x_10741:
[----:B------:R-:W-:Y:S05]  /*0710*/  BSYNC.RECONVERGENT B0 ;  /* 0x0000000000007941 */ /* 0x000fea0003800200 */
.L_x_10740:
        /* <DEDUP_REMOVED lines=14> */
[----:B------:R-:W-:Y:S02]  /*0800*/  IADD3 R0, PT, PT, R0, R3, RZ ;  /* 0x0000000300007210 */ /* 0x000fe40007ffe0ff */
[----:B------:R-:W-:-:S04]  /*0810*/  LOP3.LUT R3, R5, 0x2, RZ, 0xfc, !PT ;  /* 0x0000000205037812 */ /* 0x000fc800078efcff */
[----:B------:R-:W2:Y:S01]  /*0820*/  LDS R0, [R0] ;  /* 0x0000000000007984 */ /* 0x000ea20000000800 */
[----:B------:R-:W-:Y:S05]  /*0830*/  BRA.DIV UR4, `(.L_x_10744) ;  /* 0x0000000204b87947 */ /* 0x000fea000b800000 */
.L_x_10761:
[----:B------:R-:W-:-:S03]  /*0840*/  UMOV UR4, 0xffffffff ;  /* 0xffffffff00047882 */ /* 0x000fc60000000000 */
[----:B------:R-:W-:Y:S05]  /*0850*/  BRA.DIV UR4, `(.L_x_10745) ;  /* 0x0000000204cc7947 */ /* 0x000fea000b800000 */
.L_x_10764:
[----:B------:R-:W-:Y:S01]  /*0860*/  UMOV UR4, 0xffffffff ;  /* 0xffffffff00047882 */ /* 0x000fe20000000000 */
[----:B------:R-:W-:Y:S02]  /*0870*/  LOP3.LUT R2, R5, 0x4, RZ, 0xfc, !PT ;  /* 0x0000000405027812 */ /* 0x000fe400078efcff */
[----:B------:R-:W-:Y:S05]  /*0880*/  BRA.DIV UR4, `(.L_x_10746) ;  /* 0x0000000204e47947 */ /* 0x000fea000b800000 */
.L_x_10767:
[----:B------:R-:W-:Y:S01]  /*0890*/  UMOV UR4, 0xffffffff ;  /* 0xffffffff00047882 */ /* 0x000fe20000000000 */
[----:B------:R-:W-:Y:S02]  /*08a0*/  VIADD R3, R5, 0x5 ;  /* 0x0000000505037836 */ /* 0x000fe40000000000 */
[----:B------:R-:W-:Y:S05]  /*08b0*/  BRA.DIV UR4, `(.L_x_10747) ;  /* 0x0000000204fc7947 */ /* 0x000fea000b800000 */
.L_x_10770:
[----:B------:R-:W-:Y:S01]  /*08c0*/  UMOV UR4, 0xffffffff ;  /* 0xffffffff00047882 */ /* 0x000fe20000000000 */
[----:B------:R-:W-:Y:S02]  /*08d0*/  LOP3.LUT R4, R5, 0x6, RZ, 0xfc, !PT ;  /* 0x0000000605047812 */ /* 0x000fe400078efcff */
[----:B------:R-:W-:Y:S05]  /*08e0*/  BRA.DIV UR4, `(.L_x_10748) ;  /* 0x0000000604147947 */ /* 0x000fea000b800000 */
.L_x_10773:
[----:B------:R-:W-:Y:S01]  /*08f0*/  UMOV UR4, 0xffffffff ;  /* 0xffffffff00047882 */ /* 0x000fe20000000000 */
[----:B------:R-:W-:Y:S02]  /*0900*/  IADD3 R2, PT, PT, R5, 0x7, RZ ;  /* 0x0000000705027810 */ /* 0x000fe40007ffe0ff */
[----:B------:R-:W-:Y:S05]  /*0910*/  BRA.DIV UR4, `(.L_x_10749) ;  /* 0x00000006042c7947 */ /* 0x000fea000b800000 */
.L_x_10776:
[----:B------:R-:W-:Y:S01]  /*0920*/  UMOV UR4, 0xffffffff ;  /* 0xffffffff00047882 */ /* 0x000fe20000000000 */
[----:B------:R-:W-:Y:S02]  /*0930*/  LOP3.LUT R3, R5, 0x8, RZ, 0xfc, !PT ;  /* 0x0000000805037812 */ /* 0x000fe400078efcff */
[----:B------:R-:W-:Y:S05]  /*0940*/  BRA.DIV UR4, `(.L_x_10750) ;  /* 0x0000000604447947 */ /* 0x000fea000b800000 */
.L_x_10779:
[----:B------:R-:W-:Y:S01]  /*0950*/  UMOV UR4, 0xffffffff ;  /* 0xffffffff00047882 */ /* 0x000fe20000000000 */
[----:B------:R-:W-:Y:S02]  /*0960*/  VIADD R4, R5, 0x9 ;  /* 0x0000000905047836 */ /* 0x000fe40000000000 */
[----:B------:R-:W-:Y:S05]  /*0970*/  BRA.DIV UR4, `(.L_x_10751) ;  /* 0x00000006045c7947 */ /* 0x000fea000b800000 */
.L_x_10782:
[----:B------:R-:W-:Y:S01]  /*0980*/  UMOV UR4, 0xffffffff ;  /* 0xffffffff00047882 */ /* 0x000fe20000000000 */
[----:B------:R-:W-:Y:S02]  /*0990*/  LOP3.LUT R2, R5, 0xa, RZ, 0xfc, !PT ;  /* 0x0000000a05027812 */ /* 0x000fe400078efcff */
[----:B------:R-:W-:Y:S05]  /*09a0*/  BRA.DIV UR4, `(.L_x_10752) ;  /* 0x0000000604747947 */ /* 0x000fea000b800000 */
.L_x_10785:
[----:B------:R-:W-:Y:S01]  /*09b0*/  UMOV UR4, 0xffffffff ;  /* 0xffffffff00047882 */ /* 0x000fe20000000000 */
[----:B------:R-:W-:Y:S02]  /*09c0*/  VIADD R3, R5, 0xb ;  /* 0x0000000b05037836 */ /* 0x000fe40000000000 */
[----:B------:R-:W-:Y:S05]  /*09d0*/  BRA.DIV UR4, `(.L_x_10753) ;  /* 0x00000006048c7947 */ /* 0x000fea000b800000 */
.L_x_10788:
[----:B------:R-:W-:Y:S01]  /*09e0*/  UMOV UR4, 0xffffffff ;  /* 0xffffffff00047882 */ /* 0x000fe20000000000 */
[----:B------:R-:W-:Y:S02]  /*09f0*/  LOP3.LUT R4, R5, 0xc, RZ, 0xfc, !PT ;  /* 0x0000000c05047812 */ /* 0x000fe400078efcff */
[----:B------:R-:W-:Y:S05]  /*0a00*/  BRA.DIV UR4, `(.L_x_10754) ;  /* 0x0000000604a47947 */ /* 0x000fea000b800000 */
.L_x_10791:
[----:B------:R-:W-:Y:S01]  /*0a10*/  UMOV UR4, 0xffffffff ;  /* 0xffffffff00047882 */ /* 0x000fe20000000000 */
[----:B------:R-:W-:Y:S02]  /*0a20*/  VIADD R2, R5, 0xd ;  /* 0x0000000d05027836 */ /* 0x000fe40000000000 */
[----:B------:R-:W-:Y:S05]  /*0a30*/  BRA.DIV UR4, `(.L_x_10755) ;  /* 0x0000000604bc7947 */ /* 0x000fea000b800000 */
.L_x_10794:
[----:B------:R-:W-:Y:S01]  /*0a40*/  UMOV UR4, 0xffffffff ;  /* 0xffffffff00047882 */ /* 0x000fe20000000000 */
[----:B------:R-:W-:Y:S02]  /*0a50*/  LOP3.LUT R3, R5, 0xe, RZ, 0xfc, !PT ;  /* 0x0000000e05037812 */ /* 0x000fe400078efcff */
[----:B------:R-:W-:Y:S05]  /*0a60*/  BRA.DIV UR4, `(.L_x_10756) ;  /* 0x0000000604d47947 */ /* 0x000fea000b800000 */
.L_x_10797:
[----:B------:R-:W-:Y:S01]  /*0a70*/  UMOV UR4, 0xffffffff ;  /* 0xffffffff00047882 */ /* 0x000fe20000000000 */
[----:B------:R-:W-:Y:S02]  /*0a80*/  IADD3 R5, PT, PT, R5, -0x1, RZ ;  /* 0xffffffff05057810 */ /* 0x000fe40007ffe0ff */
[----:B------:R-:W-:Y:S05]  /*0a90*/  BRA.DIV UR4, `(.L_x_10757) ;  /* 0x0000000604ec7947 */ /* 0x000fea000b800000 */
.L_x_10800:
[----:B------:R-:W-:-:S03]  /*0aa0*/  UMOV UR4, 0xffffffff ;  /* 0xffffffff00047882 */ /* 0x000fc60000000000 */
[----:B------:R-:W-:Y:S05]  /*0ab0*/  BRA.DIV UR4, `(.L_x_10758) ;  /* 0x0000000a04087947 */ /* 0x000fea000b800000 */
.L_x_10803:
[----:B------:R-:W-:Y:S01]  /*0ac0*/  UMOV UR4, 0xffffffff ;  /* 0xffffffff00047882 */ /* 0x000fe20000000000 */
[----:B------:R-:W-:Y:S02]  /*0ad0*/  LOP3.LUT R5, R5, 0xf, RZ, 0xc0, !PT ;  /* 0x0000000f05057812 */ /* 0x000fe400078ec0ff */
[----:B------:R-:W-:Y:S05]  /*0ae0*/  BRA.DIV UR4, `(.L_x_10759) ;  /* 0x0000000a04207947 */ /* 0x000fea000b800000 */
.L_x_10743:
[----:B------:R-:W-:Y:S05]  /*0af0*/  WARPSYNC.ALL ;  /* 0x0000000000007948 */ /* 0x000fea0003800000 */
[----:B------:R-:W-:Y:S06]  /*0b00*/  BAR.SYNC.DEFER_BLOCKING 0x0 ;  /* 0x0000000000007b1d */ /* 0x000fec0000010000 */
[----:B------:R-:W-:Y:S05]  /*0b10*/  EXIT ;  /* 0x000000000000794d */ /* 0x000fea0003800000 */
.L_x_10744:
[----:B01----:R-:W-:Y:S02]  /*0b20*/  IMAD.MOV.U32 R6, RZ, RZ, -0x1 ;  /* 0xffffffffff067424 */ /* 0x003fe400078e00ff */
[----:B------:R-:W-:Y:S02]  /*0b30*/  IMAD.MOV.U32 R7, RZ, RZ, R5 ;  /* 0x000000ffff077224 */ /* 0x000fe400078e0005 */
[----:B------:R-:W-:-:S07]  /*0b40*/  IMAD.MOV.U32 R9, RZ, RZ, 0x101f ;  /* 0x0000101fff097424 */ /* 0x000fce00078e00ff */
[----:B--2---:R-:W-:Y:S05]  /*0b50*/  WARPSYNC.COLLECTIVE R6, `(.L_x_10760) ;  /* 0x0000000006087348 */ /* 0x004fea0003c00000 */
[----:B--2---:R0:W1:Y:S02]  /*0b60*/  SHFL.IDX P0, R6, R0, R7, R9 ;  /* 0x0000000700067389 */ /* 0x0040640000000009 */
[----:B01----:R-:W-:Y:S05]  /*0b70*/  ENDCOLLECTIVE ;  /* 0x000000000000791b */ /* 0x003fea0003800000 */
.L_x_10760:
[----:B------:R-:W-:Y:S05]  /*0b80*/  BRA `(.L_x_10761) ;  /* 0xfffffffc002c7947 */ /* 0x000fea000383ffff */
.L_x_10745:
[----:B------:R-:W-:Y:S01]  /*0b90*/  BSSY B0, `(.L_x_10762) ;  /* 0x0000007000007945 */ /* 0x000fe20003800000 */
[----:B------:R-:W-:Y:S01]  /*0ba0*/  MOV R7, R2 ;  /* 0x0000000200077202 */ /* 0x000fe20000000f00 */
[----:B------:R-:W-:Y:S02]  /*0bb0*/  IMAD.MOV.U32 R9, RZ, RZ, 0x101f ;  /* 0x0000101fff097424 */ /* 0x000fe400078e00ff */
[----:B01----:R-:W-:-:S07]  /*0bc0*/  IMAD.MOV.U32 R6, RZ, RZ, -0x1 ;  /* 0xffffffffff067424 */ /* 0x003fce00078e00ff */
[----:B--2---:R-:W-:Y:S05]  /*0bd0*/  WARPSYNC.COLLECTIVE R6, `(.L_x_10763) ;  /* 0x0000000006087348 */ /* 0x004fea0003c00000 */
[----:B--2---:R0:W1:Y:S02]  /*0be0*/  SHFL.IDX P0, R6, R0, R7, R9 ;  /* 0x0000000700067389 */ /* 0x0040640000000009 */
[----:B01----:R-:W-:Y:S05]  /*0bf0*/  ENDCOLLECTIVE ;  /* 0x000000000000791b */ /* 0x003fea0003800000 */
.L_x_10763:
[----:B------:R-:W-:Y:S05]  /*0c00*/  BSYNC B0 ;  /* 0x0000000000007941 */ /* 0x000fea0003800000 */
.L_x_10762:
[----:B------:R-:W-:Y:S05]  /*0c10*/  BRA `(.L_x_10764) ;  /* 0xfffffffc00107947 */ /* 0x000fea000383ffff */
.L_x_10746:
[----:B------:R-:W-:Y:S01]  /*0c20*/  HFMA2 R9, -RZ, RZ, 0, 0.000503063201904296875 ;  /* 0x0000101fff097431 */ /* 0x000fe200000001ff */
[----:B------:R-:W-:Y:S01]  /*0c30*/  BSSY B0, `(.L_x_10765) ;  /* 0x0000006000007945 */ /* 0x000fe20003800000 */
[----:B------:R-:W-:Y:S02]  /*0c40*/  IMAD.MOV.U32 R7, RZ, RZ, R3 ;  /* 0x000000ffff077224 */ /* 0x000fe400078e0003 */
[----:B01----:R-:W-:-:S07]  /*0c50*/  IMAD.MOV.U32 R6, RZ, RZ, -0x1 ;  /* 0xffffffffff067424 */ /* 0x003fce00078e00ff */
[----:B--2---:R-:W-:Y:S05]  /*0c60*/  WARPSYNC.COLLECTIVE R6, `(.L_x_10766) ;  /* 0x0000000006087348 */ /* 0x004fea0003c00000 */
[----:B--2---:R0:W1:Y:S02]  /*0c70*/  SHFL.IDX P0, R6, R0, R7, R9 ;  /* 0x0000000700067389 */ /* 0x0040640000000009 */
[----:B01----:R-:W-:Y:S05]  /*0c80*/  ENDCOLLECTIVE ;  /* 0x000000000000791b */ /* 0x003fea0003800000 */
.L_x_10766:
[----:B------:R-:W-:Y:S05]  /*0c90*/  BSYNC B0 ;  /* 0x0000000000007941 */ /* 0x000fea0003800000 */
.L_x_10765:
[----:B------:R-:W-:Y:S05]  /*0ca0*/  BRA `(.L_x_10767) ;  /* 0xfffffff800f87947 */ /* 0x000fea000383ffff */
.L_x_10747:
[----:B------:R-:W-:Y:S01]  /*0cb0*/  BSSY B0, `(.L_x_10768) ;  /* 0x0000007000007945 */ /* 0x000fe20003800000 */
[----:B------:R-:W-:Y:S01]  /*0cc0*/  IMAD.MOV.U32 R7, RZ, RZ, R4 ;  /* 0x000000ffff077224 */ /* 0x000fe200078e0004 */
[----:B01----:R-:W-:Y:S01]  /*0cd0*/  MOV R6, 0xffffffff ;  /* 0xffffffff00067802 */ /* 0x003fe20000000f00 */
[----:B------:R-:W-:-:S07]  /*0ce0*/  IMAD.MOV.U32 R9, RZ, RZ, 0x101f ;  /* 0x0000101fff097424 */ /* 0x000fce00078e00ff */
[----:B--2---:R-:W-:Y:S05]  /*0cf0*/  WARPSYNC.COLLECTIVE R6, `(.L_x_10769) ;  /* 0x0000000006087348 */ /* 0x004fea0003c00000 */
[----:B--2---:R0:W1:Y:S02]  /*0d00*/  SHFL.IDX P0, R6, R0, R7, R9 ;  /* 0x0000000700067389 */ /* 0x0040640000000009 */
[----:B01----:R-:W-:Y:S05]  /*0d10*/  ENDCOLLECTIVE ;  /* 0x000000000000791b */ /* 0x003fea0003800000 */
.L_x_10769:
[----:B------:R-:W-:Y:S05]  /*0d20*/  BSYNC B0 ;  /* 0x0000000000007941 */ /* 0x000fea0003800000 */
.L_x_10768:
[----:B------:R-:W-:Y:S05]  /*0d30*/  BRA `(.L_x_10770) ;  /* 0xfffffff800e07947 */ /* 0x000fea000383ffff */
.L_x_10748:
[----:B------:R-:W-:Y:S01]  /*0d40*/  BSSY B0, `(.L_x_10771) ;  /* 0x0000007000007945 */ /* 0x000fe20003800000 */
[----:B------:R-:W-:Y:S02]  /*0d50*/  IMAD.MOV.U32 R7, RZ, RZ, R2 ;  /* 0x000000ffff077224 */ /* 0x000fe400078e0002 */
[----:B------:R-:W-:Y:S02]  /*0d60*/  IMAD.MOV.U32 R9, RZ, RZ, 0x101f ;  /* 0x0000101fff097424 */ /* 0x000fe400078e00ff */
[----:B01----:R-:W-:-:S07]  /*0d70*/  IMAD.MOV.U32 R6, RZ, RZ, -0x1 ;  /* 0xffffffffff067424 */ /* 0x003fce00078e00ff */
[----:B--2---:R-:W-:Y:S05]  /*0d80*/  WARPSYNC.COLLECTIVE R6, `(.L_x_10772) ;  /* 0x0000000006087348 */ /* 0x004fea0003c00000 */
[----:B--2---:R0:W1:Y:S02]  /*0d90*/  SHFL.IDX P0, R6, R0, R7, R9 ;  /* 0x0000000700067389 */ /* 0x0040640000000009 */
[----:B01----:R-:W-:Y:S05]  /*0da0*/  ENDCOLLECTIVE ;  /* 0x000000000000791b */ /* 0x003fea0003800000 */
.L_x_10772:
[----:B------:R-:W-:Y:S05]  /*0db0*/  BSYNC B0 ;  /* 0x0000000000007941 */ /* 0x000fea0003800000 */
.L_x_10771:
[----:B------:R-:W-:Y:S05]  /*0dc0*/  BRA `(.L_x_10773) ;  /* 0xfffffff800c87947 */ /* 0x000fea000383ffff */
.L_x_10749:
[----:B------:R-:W-:Y:S01]  /*0dd0*/  BSSY B0, `(.L_x_10774) ;  /* 0x0000007000007945 */ /* 0x000fe20003800000 */
[----:B------:R-:W-:Y:S01]  /*0de0*/  MOV R7, R3 ;  /* 0x0000000300077202 */ /* 0x000fe20000000f00 */
[----:B------:R-:W-:Y:S02]  /*0df0*/  IMAD.MOV.U32 R9, RZ, RZ, 0x101f ;  /* 0x0000101fff097424 */ /* 0x000fe400078e00ff */
[----:B01----:R-:W-:-:S07]  /*0e00*/  IMAD.MOV.U32 R6, RZ, RZ, -0x1 ;  /* 0xffffffffff067424 */ /* 0x003fce00078e00ff */
[----:B--2---:R-:W-:Y:S05]  /*0e10*/  WARPSYNC.COLLECTIVE R6, `(.L_x_10775) ;  /* 0x0000000006087348 */ /* 0x004fea0003c00000 */
[----:B--2---:R0:W1:Y:S02]  /*0e20*/  SHFL.IDX P0, R6, R0, R7, R9 ;  /* 0x0000000700067389 */ /* 0x0040640000000009 */
[----:B01----:R-:W-:Y:S05]  /*0e30*/  ENDCOLLECTIVE ;  /* 0x000000000000791b */ /* 0x003fea0003800000 */
.L_x_10775:
[----:B------:R-:W-:Y:S05]  /*0e40*/  BSYNC B0 ;  /* 0x0000000000007941 */ /* 0x000fea0003800000 */
.L_x_10774:
[----:B------:R-:W-:Y:S05]  /*0e50*/  BRA `(.L_x_10776) ;  /* 0xfffffff800b07947 */ /* 0x000fea000383ffff */
.L_x_10750:
[----:B------:R-:W-:Y:S01]  /*0e60*/  BSSY B0, `(.L_x_10777) ;  /* 0x0000007000007945 */ /* 0x000fe20003800000 */
[----:B------:R-:W-:Y:S01]  /*0e70*/  MOV R7, R4 ;  /* 0x0000000400077202 */ /* 0x000fe20000000f00 */
[----:B------:R-:W-:Y:S02]  /*0e80*/  IMAD.MOV.U32 R9, RZ, RZ, 0x101f ;  /* 0x0000101fff097424 */ /* 0x000fe400078e00ff */
[----:B01----:R-:W-:-:S07]  /*0e90*/  IMAD.MOV.U32 R6, RZ, RZ, -0x1 ;  /* 0xffffffffff067424 */ /* 0x003fce00078e00ff */
[----:B--2---:R-:W-:Y:S05]  /*0ea0*/  WARPSYNC.COLLECTIVE R6, `(.L_x_10778) ;  /* 0x0000000006087348 */ /* 0x004fea0003c00000 */
[----:B--2---:R0:W1:Y:S02]  /*0eb0*/  SHFL.IDX P0, R6, R0, R7, R9 ;  /* 0x0000000700067389 */ /* 0x0040640000000009 */
[----:B01----:R-:W-:Y:S05]  /*0ec0*/  ENDCOLLECTIVE ;  /* 0x000000000000791b */ /* 0x003fea0003800000 */
.L_x_10778:
[----:B------:R-:W-:Y:S05]  /*0ed0*/  BSYNC B0 ;  /* 0x0000000000007941 */ /* 0x000fea0003800000 */
.L_x_10777:
[----:B------:R-:W-:Y:S05]  /*0ee0*/  BRA `(.L_x_10779) ;  /* 0xfffffff800987947 */ /* 0x000fea000383ffff */
.L_x_10751:
[----:B------:R-:W-:Y:S01]  /*0ef0*/  BSSY B0, `(.L_x_10780) ;  /* 0x0000007000007945 */ /* 0x000fe20003800000 */
[----:B------:R-:W-:Y:S01]  /*0f00*/  MOV R7, R2 ;  /* 0x0000000200077202 */ /* 0x000fe20000000f00 */
[----:B------:R-:W-:Y:S02]  /*0f10*/  IMAD.MOV.U32 R9, RZ, RZ, 0x101f ;  /* 0x0000101fff097424 */ /* 0x000fe400078e00ff */
[----:B01----:R-:W-:-:S07]  /*0f20*/  IMAD.MOV.U32 R6, RZ, RZ, -0x1 ;  /* 0xffffffffff067424 */ /* 0x003fce00078e00ff */
[----:B--2---:R-:W-:Y:S05]  /*0f30*/  WARPSYNC.COLLECTIVE R6, `(.L_x_10781) ;  /* 0x0000000006087348 */ /* 0x004fea0003c00000 */
[----:B--2---:R0:W1:Y:S02]  /*0f40*/  SHFL.IDX P0, R6, R0, R7, R9 ;  /* 0x0000000700067389 */ /* 0x0040640000000009 */
[----:B01----:R-:W-:Y:S05]  /*0f50*/  ENDCOLLECTIVE ;  /* 0x000000000000791b */ /* 0x003fea0003800000 */
.L_x_10781:
[----:B------:R-:W-:Y:S05]  /*0f60*/  BSYNC B0 ;  /* 0x0000000000007941 */ /* 0x000fea0003800000 */
.L_x_10780:
[----:B------:R-:W-:Y:S05]  /*0f70*/  BRA `(.L_x_10782) ;  /* 0xfffffff800807947 */ /* 0x000fea000383ffff */
.L_x_10752:
[----:B------:R-:W-:Y:S01]  /*0f80*/  BSSY B0, `(.L_x_10783) ;  /* 0x0000007000007945 */ /* 0x000fe20003800000 */
[----:B------:R-:W-:Y:S01]  /*0f90*/  MOV R7, R3 ;  /* 0x0000000300077202 */ /* 0x000fe20000000f00 */
[----:B------:R-:W-:Y:S02]  /*0fa0*/  IMAD.MOV.U32 R9, RZ, RZ, 0x101f ;  /* 0x0000101fff097424 */ /* 0x000fe400078e00ff */
[----:B01----:R-:W-:-:S07]  /*0fb0*/  IMAD.MOV.U32 R6, RZ, RZ, -0x1 ;  /* 0xffffffffff067424 */ /* 0x003fce00078e00ff */
[----:B--2---:R-:W-:Y:S05]  /*0fc0*/  WARPSYNC.COLLECTIVE R6, `(.L_x_10784) ;  /* 0x0000000006087348 */ /* 0x004fea0003c00000 */
[----:B--2---:R0:W1:Y:S02]  /*0fd0*/  SHFL.IDX P0, R6, R0, R7, R9 ;  /* 0x0000000700067389 */ /* 0x0040640000000009 */
[----:B01----:R-:W-:Y:S05]  /*0fe0*/  ENDCOLLECTIVE ;  /* 0x000000000000791b */ /* 0x003fea0003800000 */
.L_x_10784:
[----:B------:R-:W-:Y:S05]  /*0ff0*/  BSYNC B0 ;  /* 0x0000000000007941 */ /* 0x000fea0003800000 */
.L_x_10783:
[----:B------:R-:W-:Y:S05]  /*1000*/  BRA `(.L_x_10785) ;  /* 0xfffffff800687947 */ /* 0x000fea000383ffff */
.L_x_10753:
[----:B------:R-:W-:Y:S01]  /*1010*/  BSSY B0, `(.L_x_10786) ;  /* 0x0000007000007945 */ /* 0x000fe20003800000 */
[----:B------:R-:W-:Y:S01]  /*1020*/  MOV R7, R4 ;  /* 0x0000000400077202 */ /* 0x000fe20000000f00 */
[----:B------:R-:W-:Y:S02]  /*1030*/  IMAD.MOV.U32 R9, RZ, RZ, 0x101f ;  /* 0x0000101fff097424 */ /* 0x000fe400078e00ff */
[----:B01----:R-:W-:-:S07]  /*1040*/  IMAD.MOV.U32 R6, RZ, RZ, -0x1 ;  /* 0xffffffffff067424 */ /* 0x003fce00078e00ff */
[----:B--2---:R-:W-:Y:S05]  /*1050*/  WARPSYNC.COLLECTIVE R6, `(.L_x_10787) ;  /* 0x0000000006087348 */ /* 0x004fea0003c00000 */
[----:B--2---:R0:W1:Y:S02]  /*1060*/  SHFL.IDX P0, R6, R0, R7, R9 ;  /* 0x0000000700067389 */ /* 0x0040640000000009 */
[----:B01----:R-:W-:Y:S05]  /*1070*/  ENDCOLLECTIVE ;  /* 0x000000000000791b */ /* 0x003fea0003800000 */
.L_x_10787:
[----:B------:R-:W-:Y:S05]  /*1080*/  BSYNC B0 ;  /* 0x0000000000007941 */ /* 0x000fea0003800000 */
.L_x_10786:
[----:B------:R-:W-:Y:S05]  /*1090*/  BRA `(.L_x_10788) ;  /* 0xfffffff800507947 */ /* 0x000fea000383ffff */
.L_x_10754:
[----:B------:R-:W-:Y:S01]  /*10a0*/  BSSY B0, `(.L_x_10789) ;  /* 0x0000007000007945 */ /* 0x000fe20003800000 */
[----:B------:R-:W-:Y:S01]  /*10b0*/  MOV R7, R2 ;  /* 0x0000000200077202 */ /* 0x000fe20000000f00 */
[----:B------:R-:W-:Y:S02]  /*10c0*/  IMAD.MOV.U32 R9, RZ, RZ, 0x101f ;  /* 0x0000101fff097424 */ /* 0x000fe400078e00ff */
[----:B01----:R-:W-:-:S07]  /*10d0*/  IMAD.MOV.U32 R6, RZ, RZ, -0x1 ;  /* 0xffffffffff067424 */ /* 0x003fce00078e00ff */
[----:B--2---:R-:W-:Y:S05]  /*10e0*/  WARPSYNC.COLLECTIVE R6, `(.L_x_10790) ;  /* 0x0000000006087348 */ /* 0x004fea0003c00000 */
[----:B--2---:R0:W1:Y:S02]  /*10f0*/  SHFL.IDX P0, R6, R0, R7, R9 ;  /* 0x0000000700067389 */ /* 0x0040640000000009 */
[----:B01----:R-:W-:Y:S05]  /*1100*/  ENDCOLLECTIVE ;  /* 0x000000000000791b */ /* 0x003fea0003800000 */
.L_x_10790:
[----:B------:R-:W-:Y:S05]  /*1110*/  BSYNC B0 ;  /* 0x0000000000007941 */ /* 0x000fea0003800000 */
.L_x_10789:
[----:B------:R-:W-:Y:S05]  /*1120*/  BRA `(.L_x_10791) ;  /* 0xfffffff800387947 */ /* 0x000fea000383ffff */
.L_x_10755:
[----:B------:R-:W-:Y:S01]  /*1130*/  BSSY B0, `(.L_x_10792) ;  /* 0x0000007000007945 */ /* 0x000fe20003800000 */
[----:B------:R-:W-:Y:S01]  /*1140*/  MOV R7, R3 ;  /* 0x0000000300077202 */ /* 0x000fe20000000f00 */
[----:B------:R-:W-:Y:S02]  /*1150*/  IMAD.MOV.U32 R9, RZ, RZ, 0x101f ;  /* 0x0000101fff097424 */ /* 0x000fe400078e00ff */
[----:B01----:R-:W-:-:S07]  /*1160*/  IMAD.MOV.U32 R6, RZ, RZ, -0x1 ;  /* 0xffffffffff067424 */ /* 0x003fce00078e00ff */
[----:B--2---:R-:W-:Y:S05]  /*1170*/  WARPSYNC.COLLECTIVE R6, `(.L_x_10793) ;  /* 0x0000000006087348 */ /* 0x004fea0003c00000 */
[----:B--2---:R0:W1:Y:S02]  /*1180*/  SHFL.IDX P0, R6, R0, R7, R9 ;  /* 0x0000000700067389 */ /* 0x0040640000000009 */
[----:B01----:R-:W-:Y:S05]  /*1190*/  ENDCOLLECTIVE ;  /* 0x000000000000791b */ /* 0x003fea0003800000 */
.L_x_10793:
[----:B------:R-:W-:Y:S05]  /*11a0*/  BSYNC B0 ;  /* 0x0000000000007941 */ /* 0x000fea0003800000 */
.L_x_10792:
[----:B------:R-:W-:Y:S05]  /*11b0*/  BRA `(.L_x_10794) ;  /* 0xfffffff800207947 */ /* 0x000fea000383ffff */
.L_x_10756:
[----:B------:R-:W-:Y:S01]  /*11c0*/  BSSY B0, `(.L_x_10795) ;  /* 0x0000007000007945 */ /* 0x000fe20003800000 */
[----:B------:R-:W-:Y:S01]  /*11d0*/  MOV R7, R4 ;  /* 0x0000000400077202 */ /* 0x000fe20000000f00 */
[----:B------:R-:W-:Y:S02]  /*11e0*/  IMAD.MOV.U32 R9, RZ, RZ, 0x101f ;  /* 0x0000101fff097424 */ /* 0x000fe400078e00ff */
[----:B01----:R-:W-:-:S07]  /*11f0*/  IMAD.MOV.U32 R6, RZ, RZ, -0x1 ;  /* 0xffffffffff067424 */ /* 0x003fce00078e00ff */
[----:B--2---:R-:W-:Y:S05]  /*1200*/  WARPSYNC.COLLECTIVE R6, `(.L_x_10796) ;  /* 0x0000000006087348 */ /* 0x004fea0003c00000 */
[----:B--2---:R0:W1:Y:S02]  /*1210*/  SHFL.IDX P0, R6, R0, R7, R9 ;  /* 0x0000000700067389 */ /* 0x0040640000000009 */
[----:B01----:R-:W-:Y:S05]  /*1220*/  ENDCOLLECTIVE ;  /* 0x000000000000791b */ /* 0x003fea0003800000 */
.L_x_10796:
[----:B------:R-:W-:Y:S05]  /*1230*/  BSYNC B0 ;  /* 0x0000000000007941 */ /* 0x000fea0003800000 */
.L_x_10795:
[----:B------:R-:W-:Y:S05]  /*1240*/  BRA `(.L_x_10797) ;  /* 0xfffffff800087947 */ /* 0x000fea000383ffff */
.L_x_10757:
[----:B------:R-:W-:Y:S01]  /*1250*/  BSSY B0, `(.L_x_10798) ;  /* 0x0000007000007945 */ /* 0x000fe20003800000 */
[----:B------:R-:W-:Y:S01]  /*1260*/  MOV R7, R2 ;  /* 0x0000000200077202 */ /* 0x000fe20000000f00 */
[----:B------:R-:W-:Y:S02]  /*1270*/  IMAD.MOV.U32 R9, RZ, RZ, 0x101f ;  /* 0x0000101fff097424 */ /* 0x000fe400078e00ff */
[----:B01----:R-:W-:-:S07]  /*1280*/  IMAD.MOV.U32 R6, RZ, RZ, -0x1 ;  /* 0xffffffffff067424 */ /* 0x003fce00078e00ff */
[----:B--2---:R-:W-:Y:S05]  /*1290*/  WARPSYNC.COLLECTIVE R6, `(.L_x_10799) ;  /* 0x0000000006087348 */ /* 0x004fea0003c00000 */
[----:B--2---:R0:W1:Y:S02]  /*12a0*/  SHFL.IDX P0, R6, R0, R7, R9 ;  /* 0x0000000700067389 */ /* 0x0040640000000009 */
[----:B01----:R-:W-:Y:S05]  /*12b0*/  ENDCOLLECTIVE ;  /* 0x000000000000791b */ /* 0x003fea0003800000 */
.L_x_10799:
[----:B------:R-:W-:Y:S05]  /*12c0*/  BSYNC B0 ;  /* 0x0000000000007941 */ /* 0x000fea0003800000 */
.L_x_10798:
[----:B------:R-:W-:Y:S05]  /*12d0*/  BRA `(.L_x_10800) ;  /* 0xfffffff400f07947 */ /* 0x000fea000383ffff */
.L_x_10758:
[----:B------:R-:W-:Y:S01]  /*12e0*/  BSSY B0, `(.L_x_10801) ;  /* 0x0000007000007945 */ /* 0x000fe20003800000 */
[----:B------:R-:W-:Y:S01]  /*12f0*/  MOV R7, R3 ;  /* 0x0000000300077202 */ /* 0x000fe20000000f00 */
[----:B------:R-:W-:Y:S02]  /*1300*/  IMAD.MOV.U32 R9, RZ, RZ, 0x101f ;  /* 0x0000101fff097424 */ /* 0x000fe400078e00ff */
[----:B01----:R-:W-:-:S07]  /*1310*/  IMAD.MOV.U32 R6, RZ, RZ, -0x1 ;  /* 0xffffffffff067424 */ /* 0x003fce00078e00ff */
[----:B--2---:R-:W-:Y:S05]  /*1320*/  WARPSYNC.COLLECTIVE R6, `(.L_x_10802) ;  /* 0x0000000006087348 */ /* 0x004fea0003c00000 */
[----:B--2---:R0:W1:Y:S02]  /*1330*/  SHFL.IDX P0, R6, R0, R7, R9 ;  /* 0x0000000700067389 */ /* 0x0040640000000009 */
[----:B01----:R-:W-:Y:S05]  /*1340*/  ENDCOLLECTIVE ;  /* 0x000000000000791b */ /* 0x003fea0003800000 */
.L_x_10802:
[----:B------:R-:W-:Y:S05]  /*1350*/  BSYNC B0 ;  /* 0x0000000000007941 */ /* 0x000fea0003800000 */
.L_x_10801:
[----:B------:R-:W-:Y:S05]  /*1360*/  BRA `(.L_x_10803) ;  /* 0xfffffff400d47947 */ /* 0x000fea000383ffff */
.L_x_10759:
[----:B------:R-:W-:Y:S01]  /*1370*/  BSSY B0, `(.L_x_10804) ;  /* 0x0000007000007945 */ /* 0x000fe20003800000 */
[----:B------:R-:W-:Y:S01]  /*1380*/  MOV R7, R5 ;  /* 0x0000000500077202 */ /* 0x000fe20000000f00 */
[----:B------:R-:W-:Y:S02]  /*1390*/  IMAD.MOV.U32 R9, RZ, RZ, 0x101f ;  /* 0x0000101fff097424 */ /* 0x000fe400078e00ff */
[----:B01----:R-:W-:-:S07]  /*13a0*/  IMAD.MOV.U32 R6, RZ, RZ, -0x1 ;  /* 0xffffffffff067424 */ /* 0x003fce00078e00ff */
[----:B--2---:R-:W-:Y:S05]  /*13b0*/  WARPSYNC.COLLECTIVE R6, `(.L_x_10805) ;  /* 0x0000000006087348 */ /* 0x004fea0003c00000 */
[----:B--2---:R0:W1:Y:S02]  /*13c0*/  SHFL.IDX P0, R6, R0, R7, R9 ;  /* 0x0000000700067389 */ /* 0x0040640000000009 */
[----:B01----:R-:W-:Y:S05]  /*13d0*/  ENDCOLLECTIVE ;  /* 0x000000000000791b */ /* 0x003fea0003800000 */
.L_x_10805:
[----:B------:R-:W-:Y:S05]  /*13e0*/  BSYNC B0 ;  /* 0x0000000000007941 */ /* 0x000fea0003800000 */
.L_x_10804:
[----:B------:R-:W-:Y:S05]  /*13f0*/  BRA `(.L_x_10743) ;  /* 0xfffffff400bc7947 */ /* 0x000fea000383ffff */
        .weak           $__internal_218_$__cuda_sm20_div_u16
        .type           $__internal_218_$__cuda_sm20_div_u16,@function
        .size           $__internal_218_$__cuda_sm20_div_u16,(.L_x_38721 - $__internal_218_$__cuda_sm20_div_u16)
$__internal_218_$__cuda_sm20_div_u16:
        /* <DEDUP_REMOVED lines=18> */
[----:B------:R-:W-:Y:S06]  /*1520*/  RET.REL.NODEC R2 `(_Z9cuda_gemmIiLi128ELi4ELi1ELi32ELi16ELi16ELi64ELi0ELi1EEviiiPT_S1_S1_iii) ;  /* 0xffffffe802b47950 */ /* 0x000fec0003c3ffff */
.L_x_10806:
        /* <DEDUP_REMOVED lines=13> */
.L_x_38721:


//--------------------- .text._Z9cuda_gemmIiLi128ELi4ELi1ELi32ELi16ELi16ELi64ELi0ELi0EEviiiPT_S1_S1_iii --------------------------
	.section	.text._Z9cuda_gemmIiLi128ELi4ELi1ELi32ELi16ELi16ELi64ELi0ELi0EEviiiPT_S1_S1_iii,"ax",@progbits
	.align	128
        .global         _Z9cuda_gemmIiLi128ELi4ELi1ELi32ELi16ELi16ELi64ELi0ELi0EEviiiPT_S1_S1_iii
        .type           _Z9cuda_gemmIiLi128ELi4ELi1ELi32ELi16ELi16ELi64ELi0ELi0EEviiiPT_S1_S1_iii,@function
        .size           _Z9cuda_gemmIiLi128ELi4ELi1ELi32ELi16ELi16ELi64ELi0ELi0EEviiiPT_S1_S1_iii,(.L_x_38722 - _Z9cuda_gemmIiLi128ELi4ELi1ELi32ELi16ELi16ELi64ELi0ELi0EEviiiPT_S1_S1_iii)
        .other          _Z9cuda_gemmIiLi128ELi4ELi1ELi32ELi16ELi16ELi64ELi0ELi0EEviiiPT_S1_S1_iii,@"STO_CUDA_ENTRY STV_DEFAULT"
_Z9cuda_gemmIiLi128ELi4ELi1ELi32ELi16ELi16ELi64ELi0ELi0EEviiiPT_S1_S1_iii:
.text._Z9cuda_gemmIiLi128ELi4ELi1ELi32ELi16ELi16ELi64ELi0ELi0EEviiiPT_S1_S1_iii:
        /* <DEDUP_REMOVED lines=36> */
.L_x_10809:
        /* <DEDUP_REMOVED lines=25> */
.L_x_10808:
[----:B------:R-:W-:Y:S05]  /*03d0*/  BSYNC.RECONVERGENT B0 ;  /* 0x0000000000007941 */ /* 0x000fea0003800200 */
.L_x_10807:
        /* <DEDUP_REMOVED lines=213> */
[----:B------:R-:W-:Y:S05]  /*1130*/  CALL.REL.NOINC `($__internal_219_$__cuda_sm20_div_s16) ;  /* 0x0000001c00847944 */ /* 0x000fea0003c00000 */
[----:B------:R-:W0:Y:S01]  /*1140*/  LDCU UR7, c[0x0][0x3a8] ;  /* 0x00007500ff0777ac */ /* 0x000e220008000800 */
[----:B------:R-:W-:Y:S02]  /*1150*/  UPRMT UR8, UR6, 0x9910, URZ ;  /* 0x0000991006087896 */ /* 0x000fe400080000ff */
[----:B0-----:R-:W-:-:S04]  /*1160*/  UISETP.LT.AND UP0, UPT, UR7, 0x10, UPT ;  /* 0x000000100700788c */ /* 0x001fc8000bf01270 */
[----:B------:R-:W-:-:S03]  /*1170*/  USEL UR6, UR7, 0x10, UP0 ;  /* 0x0000001007067887 */ /* 0x000fc60008000000 */
[----:B------:R-:W-:-:S09]  /*1180*/  UMOV UR7, UR8 ;  /* 0x0000000800077c82 */ /* 0x000fd20008000000 */
.L_x_10850:
        /* <DEDUP_REMOVED lines=40> */
.L_x_10813:
[----:B------:R-:W-:Y:S05]  /*1410*/  BSYNC.RECONVERGENT B1 ;  /* 0x0000000000017941 */ /* 0x000fea0003800200 */
.L_x_10812:
        /* <DEDUP_REMOVED lines=14> */
.L_x_10814:
        /* <DEDUP_REMOVED lines=26> */
.L_x_10811:
[----:B------:R-:W-:Y:S05]  /*16a0*/  BSYNC.RECONVERGENT B0 ;  /* 0x0000000000007941 */ /* 0x000fea0003800200 */
.L_x_10810:
        /* <DEDUP_REMOVED lines=64> */
.L_x_10849:
        /* <DEDUP_REMOVED lines=11> */
.L_x_10853:
[----:B--2---:R-:W-:-:S07]  /*1b60*/  IMAD R24, R82, R27, RZ ;  /* 0x0000001b52187224 */ /* 0x004fce00078e02ff */
.L_x_10817:
[----:B------:R-:W-:-:S13]  /*1b70*/  ISETP.GE.AND P0, PT, R25, 0x2, PT ;  /* 0x000000021900780c */ /* 0x000fda0003f06270 */
[----:B------:R-:W-:Y:S05]  /*1b80*/  @!P0 BRA `(.L_x_10819) ;  /* 0x0000000000108947 */ /* 0x000fea0003800000 */
[----:B------:R-:W-:-:S03]  /*1b90*/  UMOV UR8, 0xffffffff ;  /* 0xffffffff00087882 */ /* 0x000fc60000000000 */
[----:B------:R-:W-:Y:S05]  /*1ba0*/  BRA.DIV UR8, `(.L_x_10820) ;  /* 0x0000000a08c87947 */ /* 0x000fea000b800000 */
[----:B------:R2:W3:Y:S02]  /*1bb0*/  SHFL.IDX PT, R27, R26, R63, 0x101f ;  /* 0x00101f3f1a1b7589 */ /* 0x0004e400000e0000 */
.L_x_10856:
[----:B0--3--:R-:W-:-:S07]  /*1bc0*/  IMAD R24, R77, R27, R24 ;  /* 0x0000001b4d187224 */ /* 0x009fce00078e0218 */
.L_x_10819:
[----:B------:R-:W-:-:S13]  /*1bd0*/  ISETP.GE.AND P6, PT, R25, 0x3, PT ;  /* 0x000000031900780c */ /* 0x000fda0003fc6270 */
[----:B------:R-:W-:Y:S05]  /*1be0*/  @!P6 BRA `(.L_x_10821) ;  /* 0x000000000010e947 */ /* 0x000fea0003800000 */
[----:B------:R-:W-:-:S03]  /*1bf0*/  UMOV UR8, 0xffffffff ;  /* 0xffffffff00087882 */ /* 0x000fc60000000000 */
[----:B------:R-:W-:Y:S05]  /*1c00*/  BRA.DIV UR8, `(.L_x_10822) ;  /* 0x0000000a08d47947 */ /* 0x000fea000b800000 */
[----:B------:R3:W4:Y:S02]  /*1c10*/  SHFL.IDX PT, R27, R26, R62, 0x101f ;  /* 0x00101f3e1a1b7589 */ /* 0x00072400000e0000 */
.L_x_10859:
[----:B0---4-:R-:W-:-:S07]  /*1c20*/  IMAD R24, R78, R27, R24 ;  /* 0x0000001b4e187224 */ /* 0x011fce00078e0218 */
.L_x_10821:
[----:B------:R-:W-:-:S13]  /*1c30*/  ISETP.GE.AND P1, PT, R25, 0x4, PT ;  /* 0x000000041900780c */ /* 0x000fda0003f26270 */
[----:B------:R-:W-:Y:S05]  /*1c40*/  @!P1 BRA `(.L_x_10823) ;  /* 0x0000000000109947 */ /* 0x000fea0003800000 */
[----:B------:R-:W-:-:S03]  /*1c50*/  UMOV UR8, 0xffffffff ;  /* 0xffffffff00087882 */ /* 0x000fc60000000000 */
[----:B------:R-:W-:Y:S05]  /*1c60*/  BRA.DIV UR8, `(.L_x_10824) ;  /* 0x0000000a08e07947 */ /* 0x000fea000b800000 */
[----:B------:R4:W0:Y:S02]  /*1c70*/  SHFL.IDX PT, R27, R26, R61, 0x101f ;  /* 0x00101f3d1a1b7589 */ /* 0x00082400000e0000 */
.L_x_10862:
[----:B0-----:R-:W-:-:S07]  /*1c80*/  IMAD R24, R79, R27, R24 ;  /* 0x0000001b4f187224 */ /* 0x001fce00078e0218 */
.L_x_10823:
[----:B------:R-:W-:-:S13]  /*1c90*/  ISETP.GE.AND P2, PT, R25, 0x5, PT ;  /* 0x000000051900780c */ /* 0x000fda0003f46270 */
[----:B------:R-:W-:Y:S05]  /*1ca0*/  @!P2 BRA `(.L_x_10825) ;  /* 0x000000000010a947 */ /* 0x000fea0003800000 */
[----:B------:R-:W-:-:S03]  /*1cb0*/  UMOV UR8, 0xffffffff ;  /* 0xffffffff00087882 */ /* 0x000fc60000000000 */
[----:B------:R-:W-:Y:S05]  /*1cc0*/  BRA.DIV UR8, `(.L_x_10826) ;  /* 0x0000000a08ec7947 */ /* 0x000fea000b800000 */
[----:B------:R0:W0:Y:S02]  /*1cd0*/  SHFL.IDX PT, R27, R26, R60, 0x101f ;  /* 0x00101f3c1a1b7589 */ /* 0x00002400000e0000 */
.L_x_10865:
[----:B0-----:R-:W-:-:S07]  /*1ce0*/  IMAD R24, R80, R27, R24 ;  /* 0x0000001b50187224 */ /* 0x001fce00078e0218 */
.L_x_10825:
[----:B------:R-:W-:-:S13]  /*1cf0*/  ISETP.GE.AND P3, PT, R25, 0x6, PT ;  /* 0x000000061900780c */ /* 0x000fda0003f66270 */
[----:B------:R-:W-:Y:S05]  /*1d00*/  @!P3 BRA `(.L_x_10827) ;  /* 0x000000000010b947 */ /* 0x000fea0003800000 */
[----:B------:R-:W-:-:S03]  /*1d10*/  UMOV UR8, 0xffffffff ;  /* 0xffffffff00087882 */ /* 0x000fc60000000000 */
[----:B------:R-:W-:Y:S05]  /*1d20*/  BRA.DIV UR8, `(.L_x_10828) ;  /* 0x0000000a08f87947 */ /* 0x000fea000b800000 */
[----:B------:R0:W0:Y:S02]  /*1d30*/  SHFL.IDX PT, R27, R26, R59, 0x101f ;  /* 0x00101f3b1a1b7589 */ /* 0x00002400000e0000 */
.L_x_10868:
[----:B0-----:R-:W-:-:S07]  /*1d40*/  IMAD R24, R81, R27, R24 ;  /* 0x0000001b51187224 */ /* 0x001fce00078e0218 */
.L_x_10827:
[----:B------:R-:W-:-:S13]  /*1d50*/  ISETP.GE.AND P5, PT, R25, 0x7, PT ;  /* 0x000000071900780c */ /* 0x000fda0003fa6270 */
[----:B------:R-:W-:Y:S05]  /*1d60*/  @!P5 BRA `(.L_x_10829) ;  /* 0x000000000010d947 */ /* 0x000fea0003800000 */
[----:B------:R-:W-:-:S03]  /*1d70*/  UMOV UR8, 0xffffffff ;  /* 0xffffffff00087882 */ /* 0x000fc60000000000 */
[----:B------:R-:W-:Y:S05]  /*1d80*/  BRA.DIV UR8, `(.L_x_10830) ;  /* 0x0000000e08047947 */ /* 0x000fea000b800000 */
[----:B------:R0:W0:Y:S02]  /*1d90*/  SHFL.IDX PT, R27, R26, R58, 0x101f ;  /* 0x00101f3a1a1b7589 */ /* 0x00002400000e0000 */
.L_x_10871:
[----:B0-----:R-:W-:-:S07]  /*1da0*/  IMAD R24, R67, R27, R24 ;  /* 0x0000001b43187224 */ /* 0x001fce00078e0218 */
.L_x_10829:
[----:B------:R-:W-:-:S13]  /*1db0*/  ISETP.GE.AND P5, PT, R25, 0x8, PT ;  /* 0x000000081900780c */ /* 0x000fda0003fa6270 */
[----:B------:R-:W-:Y:S05]  /*1dc0*/  @!P5 BRA `(.L_x_10831) ;  /* 0x000000000010d947 */ /* 0x000fea0003800000 */
[----:B------:R-:W-:-:S03]  /*1dd0*/  UMOV UR8, 0xffffffff ;  /* 0xffffffff00087882 */ /* 0x000fc60000000000 */
[----:B------:R-:W-:Y:S05]  /*1de0*/  BRA.DIV UR8, `(.L_x_10832) ;  /* 0x0000000e08107947 */ /* 0x000fea000b800000 */
[----:B------:R0:W0:Y:S02]  /*1df0*/  SHFL.IDX PT, R27, R26, R57, 0x101f ;  /* 0x00101f391a1b7589 */ /* 0x00002400000e0000 */
.L_x_10874:
[----:B0-----:R-:W-:-:S07]  /*1e00*/  IMAD R24, R68, R27, R24 ;  /* 0x0000001b44187224 */ /* 0x001fce00078e0218 */
.L_x_10831:
[----:B------:R-:W-:-:S13]  /*1e10*/  ISETP.GE.AND P5, PT, R25, 0x9, PT ;  /* 0x000000091900780c */ /* 0x000fda0003fa6270 */
[----:B------:R-:W-:Y:S05]  /*1e20*/  @!P5 BRA `(.L_x_10833) ;  /* 0x000000000010d947 */ /* 0x000fea0003800000 */
[----:B------:R-:W-:-:S03]  /*1e30*/  UMOV UR8, 0xffffffff ;  /* 0xffffffff00087882 */ /* 0x000fc60000000000 */
[----:B------:R-:W-:Y:S05]  /*1e40*/  BRA.DIV UR8, `(.L_x_10834) ;  /* 0x0000000e081c7947 */ /* 0x000fea000b800000 */
[----:B------:R0:W0:Y:S02]  /*1e50*/  SHFL.IDX PT, R27, R26, R56, 0x101f ;  /* 0x00101f381a1b7589 */ /* 0x00002400000e0000 */
.L_x_10877:
[----:B0-----:R-:W-:-:S07]  /*1e60*/  IMAD R24, R69, R27, R24 ;  /* 0x0000001b45187224 */ /* 0x001fce00078e0218 */
.L_x_10833:
[----:B------:R-:W-:-:S13]  /*1e70*/  ISETP.GE.AND P5, PT, R25, 0xa, PT ;  /* 0x0000000a1900780c */ /* 0x000fda0003fa6270 */
[----:B------:R-:W-:Y:S05]  /*1e80*/  @!P5 BRA `(.L_x_10835) ;  /* 0x000000000010d947 */ /* 0x000fea0003800000 */
[----:B------:R-:W-:-:S03]  /*1e90*/  UMOV UR8, 0xffffffff ;  /* 0xffffffff00087882 */ /* 0x000fc60000000000 */
[----:B------:R-:W-:Y:S05]  /*1ea0*/  BRA.DIV UR8, `(.L_x_10836) ;  /* 0x0000000e08287947 */ /* 0x000fea000b800000 */
[----:B------:R0:W0:Y:S02]  /*1eb0*/  SHFL.IDX PT, R27, R26, R55, 0x101f ;  /* 0x00101f371a1b7589 */ /* 0x00002400000e0000 */
.L_x_10880:
[----:B0-----:R-:W-:-:S07]  /*1ec0*/  IMAD R24, R70, R27, R24 ;  /* 0x0000001b46187224 */ /* 0x001fce00078e0218 */
.L_x_10835:
[----:B------:R-:W-:-:S13]  /*1ed0*/  ISETP.GE.AND P5, PT, R25, 0xb, PT ;  /* 0x0000000b1900780c */ /* 0x000fda0003fa6270 */
[----:B------:R-:W-:Y:S05]  /*1ee0*/  @!P5 BRA `(.L_x_10837) ;  /* 0x000000000010d947 */ /* 0x000fea0003800000 */
[----:B------:R-:W-:-:S03]  /*1ef0*/  UMOV UR8, 0xffffffff ;  /* 0xffffffff00087882 */ /* 0x000fc60000000000 */
[----:B------:R-:W-:Y:S05]  /*1f00*/  BRA.DIV UR8, `(.L_x_10838) ;  /* 0x0000000e08347947 */ /* 0x000fea000b800000 */
[----:B------:R0:W0:Y:S02]  /*1f10*/  SHFL.IDX PT, R27, R26, R54, 0x101f ;  /* 0x00101f361a1b7589 */ /* 0x00002400000e0000 */
.L_x_10883:
[----:B0-----:R-:W-:-:S07]  /*1f20*/  IMAD R24, R71, R27, R24 ;  /* 0x0000001b47187224 */ /* 0x001fce00078e0218 */
.L_x_10837:
[----:B------:R-:W-:-:S13]  /*1f30*/  ISETP.GE.AND P5, PT, R25, 0xc, PT ;  /* 0x0000000c1900780c */ /* 0x000fda0003fa6270 */
[----:B------:R-:W-:Y:S05]  /*1f40*/  @!P5 BRA `(.L_x_10839) ;  /* 0x000000000010d947 */ /* 0x000fea0003800000 */
[----:B------:R-:W-:-:S03]  /*1f50*/  UMOV UR8, 0xffffffff ;  /* 0xffffffff00087882 */ /* 0x000fc60000000000 */
[----:B------:R-:W-:Y:S05]  /*1f60*/  BRA.DIV UR8, `(.L_x_10840) ;  /* 0x0000000e08407947 */ /* 0x000fea000b800000 */
[----:B------:R0:W0:Y:S02]  /*1f70*/  SHFL.IDX PT, R27, R26, R53, 0x101f ;  /* 0x00101f351a1b7589 */ /* 0x00002400000e0000 */
.L_x_10886:
[----:B0-----:R-:W-:-:S07]  /*1f80*/  IMAD R24, R72, R27, R24 ;  /* 0x0000001b48187224 */ /* 0x001fce00078e0218 */
.L_x_10839:
[----:B------:R-:W-:-:S13]  /*1f90*/  ISETP.GE.AND P5, PT, R25, 0xd, PT ;  /* 0x0000000d1900780c */ /* 0x000fda0003fa6270 */
[----:B------:R-:W-:Y:S05]  /*1fa0*/  @!P5 BRA `(.L_x_10841) ;  /* 0x000000000010d947 */ /* 0x000fea0003800000 */
[----:B------:R-:W-:-:S03]  /*1fb0*/  UMOV UR8, 0xffffffff ;  /* 0xffffffff00087882 */ /* 0x000fc60000000000 */
[----:B------:R-:W-:Y:S05]  /*1fc0*/  BRA.DIV UR8, `(.L_x_10842) ;  /* 0x0000000e084c7947 */ /* 0x000fea000b800000 */
[----:B------:R0:W0:Y:S02]  /*1fd0*/  SHFL.IDX PT, R27, R26, R52, 0x101f ;  /* 0x00101f341a1b7589 */ /* 0x00002400000e0000 */
.L_x_10889:
[----:B0-----:R-:W-:-:S07]  /*1fe0*/  IMAD R24, R73, R27, R24 ;  /* 0x0000001b49187224 */ /* 0x001fce00078e0218 */
.L_x_10841:
[----:B------:R-:W-:-:S13]  /*1ff0*/  ISETP.GE.AND P5, PT, R25, 0xe, PT ;  /* 0x0000000e1900780c */ /* 0x000fda0003fa6270 */
[----:B------:R-:W-:Y:S05]  /*2000*/  @!P5 BRA `(.L_x_10843) ;  /* 0x000000000010d947 */ /* 0x000fea0003800000 */
[----:B------:R-:W-:-:S03]  /*2010*/  UMOV UR8, 0xffffffff ;  /* 0xffffffff00087882 */ /* 0x000fc60000000000 */
[----:B------:R-:W-:Y:S05]  /*2020*/  BRA.DIV UR8, `(.L_x_10844) ;  /* 0x0000000e08587947 */ /* 0x000fea000b800000 */
[----:B------:R0:W0:Y:S02]  /*2030*/  SHFL.IDX PT, R27, R26, R51, 0x101f ;  /* 0x00101f331a1b7589 */ /* 0x00002400000e0000 */
.L_x_10892:
[----:B0-----:R-:W-:-:S07]  /*2040*/  IMAD R24, R74, R27, R24 ;  /* 0x0000001b4a187224 */ /* 0x001fce00078e0218 */
.L_x_10843:
[----:B------:R-:W-:-:S13]  /*2050*/  ISETP.GE.AND P5, PT, R25, 0xf, PT ;  /* 0x0000000f1900780c */ /* 0x000fda0003fa6270 */
[----:B------:R-:W-:Y:S05]  /*2060*/  @!P5 BRA `(.L_x_10845) ;  /* 0x000000000010d947 */ /* 0x000fea0003800000 */
[----:B------:R-:W-:-:S03]  /*2070*/  UMOV UR8, 0xffffffff ;  /* 0xffffffff00087882 */ /* 0x000fc60000000000 */
[----:B------:R-:W-:Y:S05]  /*2080*/  BRA.DIV UR8, `(.L_x_10846) ;  /* 0x0000000e08647947 */ /* 0x000fea000b800000 */
[----:B------:R0:W0:Y:S02]  /*2090*/  SHFL.IDX PT, R27, R26, R50, 0x101f ;  /* 0x00101f321a1b7589 */ /* 0x00002400000e0000 */
.L_x_10895:
[----:B0-----:R-:W-:-:S07]  /*20a0*/  IMAD R24, R75, R27, R24 ;  /* 0x0000001b4b187224 */ /* 0x001fce00078e0218 */
.L_x_10845:
[----:B------:R-:W-:-:S13]  /*20b0*/  ISETP.GE.AND P5, PT, R25, 0x10, PT ;  /* 0x000000101900780c */ /* 0x000fda0003fa6270 */
[----:B------:R-:W-:Y:S05]  /*20c0*/  @!P5 BRA `(.L_x_10847) ;  /* 0x000000040010d947 */ /* 0x000fea0003800000 */
[----:B------:R-:W-:-:S03]  /*20d0*/  UMOV UR8, 0xffffffff ;  /* 0xffffffff00087882 */ /* 0x000fc60000000000 */
[----:B------:R-:W-:Y:S05]  /*20e0*/  BRA.DIV UR8, `(.L_x_10848) ;  /* 0x0000000e08707947 */ /* 0x000fea000b800000 */
[----:B------:R0:W0:Y:S02]  /*20f0*/  SHFL.IDX PT, R25, R26, R49, 0x101f ;  /* 0x00101f311a197589 */ /* 0x00002400000e0000 */
.L_x_10898:
[----:B0-----:R-:W-:Y:S01]  /*2100*/  IMAD R24, R76, R25, R24 ;  /* 0x000000194c187224 */ /* 0x001fe200078e0218 */
[----:B------:R-:W-:Y:S06]  /*2110*/  BRA `(.L_x_10847) ;  /* 0x0000000000fc7947 */ /* 0x000fec0003800000 */
.L_x_10816:
        /* <DEDUP_REMOVED lines=63> */
.L_x_10847:
[----:B------:R-:W-:Y:S01]  /*2510*/  VIADD R21, R21, UR7 ;  /* 0x0000000715157c36 */ /* 0x000fe20008000000 */
[----:B------:R-:W-:-:S04]  /*2520*/  IADD3 R23, PT, PT, R24, R23, RZ ;  /* 0x0000001718177210 */ /* 0x000fc80007ffe0ff */
[----:B------:R-:W-:-:S13]  /*2530*/  ISETP.GE.AND P5, PT, R21, UR6, PT ;  /* 0x0000000615007c0c */ /* 0x000fda000bfa6270 */
[----:B------:R-:W-:Y:S05]  /*2540*/  @!P5 BRA `(.L_x_10849) ;  /* 0xfffffff40058d947 */ /* 0x000fea000383ffff */
.L_x_10815:
        /* <DEDUP_REMOVED lines=15> */
.L_x_10818:
[----:B------:R-:W-:Y:S01]  /*2640*/  HFMA2 R29, -RZ, RZ, 0, 0.000503063201904296875 ;  /* 0x0000101fff1d7431 */ /* 0x000fe200000001ff */
[----:B------:R-:W-:Y:S01]  /*2650*/  BSSY B0, `(.L_x_10851) ;  /* 0x0000006000007945 */ /* 0x000fe20003800000 */
[----:B------:R-:W-:Y:S02]  /*2660*/  IMAD.MOV.U32 R28, RZ, RZ, R0 ;  /* 0x000000ffff1c7224 */ /* 0x000fe400078e0000 */
[----:B------:R-:W-:-:S07]  /*2670*/  IMAD.MOV.U32 R27, RZ, RZ, -0x1 ;  /* 0xffffffffff1b7424 */ /* 0x000fce00078e00ff */
[----:B0-----:R-:W-:Y:S05]  /*2680*/  WARPSYNC.COLLECTIVE R27, `(.L_x_10852) ;  /* 0x000000001b087348 */ /* 0x001fea0003c00000 */
[----:B------:R1:W2:Y:S02]  /*2690*/  SHFL.IDX P5, R27, R26, R28, R29 ;  /* 0x0000001c1a1b7389 */ /* 0x0002a400000a001d */
[----:B012---:R-:W-:Y:S05]  /*26a0*/  ENDCOLLECTIVE ;  /* 0x000000000000791b */ /* 0x007fea0003800000 */
.L_x_10852:
[----:B------:R-:W-:Y:S05]  /*26b0*/  BSYNC B0 ;  /* 0x0000000000007941 */ /* 0x000fea0003800000 */
.L_x_10851:
[----:B------:R-:W-:Y:S05]  /*26c0*/  BRA `(.L_x_10853) ;  /* 0xfffffff400247947 */ /* 0x000fea000383ffff */
.L_x_10820:
[----:B------:R-:W-:Y:S01]  /*26d0*/  BSSY B0, `(.L_x_10854) ;  /* 0x0000007000007945 */ /* 0x000fe20003800000 */
[----:B------:R-:W-:Y:S01]  /*26e0*/  IMAD.MOV.U32 R28, RZ, RZ, R63 ;  /* 0x000000ffff1c7224 */ /* 0x000fe200078e003f */
[----:B------:R-:W-:Y:S01]  /*26f0*/  MOV R29, 0x101f ;  /* 0x0000101f001d7802 */ /* 0x000fe20000000f00 */
[----:B------:R-:W-:-:S07]  /*2700*/  IMAD.MOV.U32 R27, RZ, RZ, -0x1 ;  /* 0xffffffffff1b7424 */ /* 0x000fce00078e00ff */
[----:B01----:R-:W-:Y:S05]  /*2710*/  WARPSYNC.COLLECTIVE R27, `(.L_x_10855) ;  /* 0x000000001b087348 */ /* 0x003fea0003c00000 */
[----:B------:R2:W3:Y:S02]  /*2720*/  SHFL.IDX P5, R27, R26, R28, R29 ;  /* 0x0000001c1a1b7389 */ /* 0x0004e400000a001d */
[----:B0123--:R-:W-:Y:S05]  /*2730*/  ENDCOLLECTIVE ;  /* 0x000000000000791b */ /* 0x00ffea0003800000 */
.L_x_10855:
[----:B------:R-:W-:Y:S05]  /*2740*/  BSYNC B0 ;  /* 0x0000000000007941 */ /* 0x000fea0003800000 */
.L_x_10854:
[----:B------:R-:W-:Y:S05]  /*2750*/  BRA `(.L_x_10856) ;  /* 0xfffffff400187947 */ /* 0x000fea000383ffff */
.L_x_10822:
[----:B------:R-:W-:Y:S01]  /*2760*/  HFMA2 R29, -RZ, RZ, 0, 0.000503063201904296875 ;  /* 0x0000101fff1d7431 */ /* 0x000fe200000001ff */
[----:B------:R-:W-:Y:S01]  /*2770*/  BSSY B0, `(.L_x_10857) ;  /* 0x0000006000007945 */ /* 0x000fe20003800000 */
[----:B------:R-:W-:Y:S02]  /*2780*/  IMAD.MOV.U32 R28, RZ, RZ, R62 ;  /* 0x000000ffff1c7224 */ /* 0x000fe400078e003e */
[----:B------:R-:W-:-:S07]  /*2790*/  IMAD.MOV.U32 R27, RZ, RZ, -0x1 ;  /* 0xffffffffff1b7424 */ /* 0x000fce00078e00ff */
[----:B012---:R-:W-:Y:S05]  /*27a0*/  WARPSYNC.COLLECTIVE R27, `(.L_x_10858) ;  /* 0x000000001b087348 */ /* 0x007fea0003c00000 */
[----:B------:R3:W4:Y:S02]  /*27b0*/  SHFL.IDX P5, R27, R26, R28, R29 ;  /* 0x0000001c1a1b7389 */ /* 0x00072400000a001d */
[----:B01234-:R-:W-:Y:S05]  /*27c0*/  ENDCOLLECTIVE ;  /* 0x000000000000791b */ /* 0x01ffea0003800000 */
.L_x_10858:
[----:B------:R-:W-:Y:S05]  /*27d0*/  BSYNC B0 ;  /* 0x0000000000007941 */ /* 0x000fea0003800000 */
.L_x_10857:
[----:B------:R-:W-:Y:S05]  /*27e0*/  BRA `(.L_x_10859) ;  /* 0xfffffff4000c7947 */ /* 0x000fea000383ffff */
.L_x_10824:
[----:B------:R-:W-:Y:S01]  /*27f0*/  BSSY B0, `(.L_x_10860) ;  /* 0x0000007000007945 */ /* 0x000fe20003800000 */
[----:B------:R-:W-:Y:S01]  /*2800*/  IMAD.MOV.U32 R28, RZ, RZ, R61 ;  /* 0x000000ffff1c7224 */ /* 0x000fe200078e003d */
[----:B------:R-:W-:Y:S01]  /*2810*/  MOV R29, 0x101f ;  /* 0x0000101f001d7802 */ /* 0x000fe20000000f00 */
[----:B------:R-:W-:-:S07]  /*2820*/  IMAD.MOV.U32 R27, RZ, RZ, -0x1 ;  /* 0xffffffffff1b7424 */ /* 0x000fce00078e00ff */
[----:B0123--:R-:W-:Y:S05]  /*2830*/  WARPSYNC.COLLECTIVE R27, `(.L_x_10861) ;  /* 0x000000001b087348 */ /* 0x00ffea0003c00000 */
[----:B------:R4:W0:Y:S02]  /*2840*/  SHFL.IDX P5, R27, R26, R28, R29 ;  /* 0x0000001c1a1b7389 */ /* 0x00082400000a001d */
[----:B01234-:R-:W-:Y:S05]  /*2850*/  ENDCOLLECTIVE ;  /* 0x000000000000791b */ /* 0x01ffea0003800000 */
.L_x_10861:
[----:B------:R-:W-:Y:S05]  /*2860*/  BSYNC B0 ;  /* 0x0000000000007941 */ /* 0x000fea0003800000 */
.L_x_10860:
[----:B------:R-:W-:Y:S05]  /*2870*/  BRA `(.L_x_10862) ;  /* 0xfffffff400007947 */ /* 0x000fea000383ffff */
.L_x_10826:
[----:B------:R-:W-:Y:S01]  /*2880*/  HFMA2 R29, -RZ, RZ, 0, 0.000503063201904296875 ;  /* 0x0000101fff1d7431 */ /* 0x000fe200000001ff */
[----:B------:R-:W-:Y:S01]  /*2890*/  BSSY B0, `(.L_x_10863) ;  /* 0x0000006000007945 */ /* 0x000fe20003800000 */
[----:B------:R-:W-:Y:S02]  /*28a0*/  IMAD.MOV.U32 R28, RZ, RZ, R60 ;  /* 0x000000ffff1c7224 */ /* 0x000fe400078e003c */
[----:B------:R-:W-:-:S07]  /*28b0*/  IMAD.MOV.U32 R27, RZ, RZ, -0x1 ;  /* 0xffffffffff1b7424 */ /* 0x000fce00078e00ff */
[----:B01234-:R-:W-:Y:S05]  /*28c0*/  WARPSYNC.COLLECTIVE R27, `(.L_x_10864) ;  /* 0x000000001b087348 */ /* 0x01ffea0003c00000 */
[----:B------:R0:W0:Y:S02]  /*28d0*/  SHFL.IDX P5, R27, R26, R28, R29 ;  /* 0x0000001c1a1b7389 */ /* 0x00002400000a001d */
[----:B01234-:R-:W-:Y:S05]  /*28e0*/  ENDCOLLECTIVE ;  /* 0x000000000000791b */ /* 0x01ffea0003800000 */
.L_x_10864:
[----:B------:R-:W-:Y:S05]  /*28f0*/  BSYNC B0 ;  /* 0x0000000000007941 */ /* 0x000fea0003800000 */
.L_x_10863:
[----:B------:R-:W-:Y:S05]  /*2900*/  BRA `(.L_x_10865) ;  /* 0xfffffff000f47947 */ /* 0x000fea000383ffff */
.L_x_10828:
[----:B------:R-:W-:Y:S01]  /*2910*/  BSSY B0, `(.L_x_10866) ;  /* 0x0000007000007945 */ /* 0x000fe20003800000 */
[----:B------:R-:W-:Y:S01]  /*2920*/  IMAD.MOV.U32 R28, RZ, RZ, R59 ;  /* 0x000000ffff1c7224 */ /* 0x000fe200078e003b */
[----:B------:R-:W-:Y:S01]  /*2930*/  MOV R29, 0x101f ;  /* 0x0000101f001d7802 */ /* 0x000fe20000000f00 */
[----:B------:R-:W-:-:S07]  /*2940*/  IMAD.MOV.U32 R27, RZ, RZ, -0x1 ;  /* 0xffffffffff1b7424 */ /* 0x000fce00078e00ff */
[----:B01234-:R-:W-:Y:S05]  /*2950*/  WARPSYNC.COLLECTIVE R27, `(.L_x_10867) ;  /* 0x000000001b087348 */ /* 0x01ffea0003c00000 */
[----:B------:R0:W0:Y:S02]  /*2960*/  SHFL.IDX P5, R27, R26, R28, R29 ;  /* 0x0000001c1a1b7389 */ /* 0x00002400000a001d */
[----:B01234-:R-:W-:Y:S05]  /*2970*/  ENDCOLLECTIVE ;  /* 0x000000000000791b */ /* 0x01ffea0003800000 */
.L_x_10867:
[----:B------:R-:W-:Y:S05]  /*2980*/  BSYNC B0 ;  /* 0x0000000000007941 */ /* 0x000fea0003800000 */
.L_x_10866:
[----:B------:R-:W-:Y:S05]  /*2990*/  BRA `(.L_x_10868) ;  /* 0xfffffff000e87947 */ /* 0x000fea000383ffff */
.L_x_10830:
[----:B------:R-:W-:Y:S01]  /*29a0*/  HFMA2 R29, -RZ, RZ, 0, 0.000503063201904296875 ;  /* 0x0000101fff1d7431 */ /* 0x000fe200000001ff */
[----:B------:R-:W-:Y:S01]  /*29b0*/  BSSY B0, `(.L_x_10869) ;  /* 0x0000006000007945 */ /* 0x000fe20003800000 */
[----:B------:R-:W-:Y:S02]  /*29c0*/  IMAD.MOV.U32 R28, RZ, RZ, R58 ;  /* 0x000000ffff1c7224 */ /* 0x000fe400078e003a */
[----:B------:R-:W-:-:S07]  /*29d0*/  IMAD.MOV.U32 R27, RZ, RZ, -0x1 ;  /* 0xffffffffff1b7424 */ /* 0x000fce00078e00ff */
[----:B01234-:R-:W-:Y:S05]  /*29e0*/  WARPSYNC.COLLECTIVE R27, `(.L_x_10870) ;  /* 0x000000001b087348 */ /* 0x01ffea0003c00000 */
[----:B------:R0:W0:Y:S02]  /*29f0*/  SHFL.IDX P5, R27, R26, R28, R29 ;  /* 0x0000001c1a1b7389 */ /* 0x00002400000a001d */
[----:B01234-:R-:W-:Y:S05]  /*2a00*/  ENDCOLLECTIVE ;  /* 0x000000000000791b */ /* 0x01ffea0003800000 */
.L_x_10870:
[----:B------:R-:W-:Y:S05]  /*2a10*/  BSYNC B0 ;  /* 0x0000000000007941 */ /* 0x000fea0003800000 */
.L_x_10869:
[----:B------:R-:W-:Y:S05]  /*2a20*/  BRA `(.L_x_10871) ;  /* 0xfffffff000dc7947 */ /* 0x000fea000383ffff */
.L_x_10832:
[----:B------:R-:W-:Y:S01]  /*2a30*/  BSSY B0, `(.L_x_10872) ;  /* 0x0000007000007945 */ /* 0x000fe20003800000 */
[----:B------:R-:W-:Y:S01]  /*2a40*/  IMAD.MOV.U32 R28, RZ, RZ, R57 ;  /* 0x000000ffff1c7224 */ /* 0x000fe200078e0039 */
[----:B------:R-:W-:Y:S01]  /*2a50*/  MOV R29, 0x101f ;  /* 0x0000101f001d7802 */ /* 0x000fe20000000f00 */
[----:B------:R-:W-:-:S07]  /*2a60*/  IMAD.MOV.U32 R27, RZ, RZ, -0x1 ;  /* 0xffffffffff1b7424 */ /* 0x000fce00078e00ff */
[----:B01234-:R-:W-:Y:S05]  /*2a70*/  WARPSYNC.COLLECTIVE R27, `(.L_x_10873) ;  /* 0x000000001b087348 */ /* 0x01ffea0003c00000 */
[----:B------:R0:W0:Y:S02]  /*2a80*/  SHFL.IDX P5, R27, R26, R28, R29 ;  /* 0x0000001c1a1b7389 */ /* 0x00002400000a001d */
[----:B01234-:R-:W-:Y:S05]  /*2a90*/  ENDCOLLECTIVE ;  /* 0x000000000000791b */ /* 0x01ffea0003800000 */
.L_x_10873:
[----:B------:R-:W-:Y:S05]  /*2aa0*/  BSYNC B0 ;  /* 0x0000000000007941 */ /* 0x000fea0003800000 */
.L_x_10872:
[----:B------:R-:W-:Y:S05]  /*2ab0*/  BRA `(.L_x_10874) ;  /* 0xfffffff000d07947 */ /* 0x000fea000383ffff */
.L_x_10834:
[----:B------:R-:W-:Y:S01]  /*2ac0*/  HFMA2 R29, -RZ, RZ, 0, 0.000503063201904296875 ;  /* 0x0000101fff1d7431 */ /* 0x000fe200000001ff */
[----:B------:R-:W-:Y:S01]  /*2ad0*/  BSSY B0, `(.L_x_10875) ;  /* 0x0000006000007945 */ /* 0x000fe20003800000 */
[----:B------:R-:W-:Y:S02]  /*2ae0*/  IMAD.MOV.U32 R28, RZ, RZ, R56 ;  /* 0x000000ffff1c7224 */ /* 0x000fe400078e0038 */
[----:B------:R-:W-:-:S07]  /*2af0*/  IMAD.MOV.U32 R27, RZ, RZ, -0x1 ;  /* 0xffffffffff1b7424 */ /* 0x000fce00078e00ff */
[----:B01234-:R-:W-:Y:S05]  /*2b00*/  WARPSYNC.COLLECTIVE R27, `(.L_x_10876) ;  /* 0x000000001b087348 */ /* 0x01ffea0003c00000 */
[----:B------:R0:W0:Y:S02]  /*2b10*/  SHFL.IDX P5, R27, R26, R28, R29 ;  /* 0x0000001c1a1b7389 */ /* 0x00002400000a001d */
[----:B01234-:R-:W-:Y:S05]  /*2b20*/  ENDCOLLECTIVE ;  /* 0x000000000000791b */ /* 0x01ffea0003800000 */
.L_x_10876:
[----:B------:R-:W-:Y:S05]  /*2b30*/  BSYNC B0 ;  /* 0x0000000000007941 */ /* 0x000fea0003800000 */
.L_x_10875:
[----:B------:R-:W-:Y:S05]  /*2b40*/  BRA `(.L_x_10877) ;  /* 0xfffffff000c47947 */ /* 0x000fea000383ffff */
.L_x_10836:
[----:B------:R-:W-:Y:S01]  /*2b50*/  BSSY B0, `(.L_x_10878) ;  /* 0x0000007000007945 */ /* 0x000fe20003800000 */
[----:B------:R-:W-:Y:S01]  /*2b60*/  IMAD.MOV.U32 R28, RZ, RZ, R55 ;  /* 0x000000ffff1c7224 */ /* 0x000fe200078e0037 */
[----:B------:R-:W-:Y:S01]  /*2b70*/  MOV R29, 0x101f ;  /* 0x0000101f001d7802 */ /* 0x000fe20000000f00 */
[----:B------:R-:W-:-:S07]  /*2b80*/  IMAD.MOV.U32 R27, RZ, RZ, -0x1 ;  /* 0xffffffffff1b7424 */ /* 0x000fce00078e00ff */
[----:B01234-:R-:W-:Y:S05]  /*2b90*/  WARPSYNC.COLLECTIVE R27, `(.L_x_10879) ;  /* 0x000000001b087348 */ /* 0x01ffea0003c00000 */
[----:B------:R0:W0:Y:S02]  /*2ba0*/  SHFL.IDX P5, R27, R26, R28, R29 ;  /* 0x0000001c1a1b7389 */ /* 0x00002400000a001d */
[----:B01234-:R-:W-:Y:S05]  /*2bb0*/  ENDCOLLECTIVE ;  /* 0x000000000000791b */ /* 0x01ffea0003800000 */
.L_x_10879:
[----:B------:R-:W-:Y:S05]  /*2bc0*/  BSYNC B0 ;  /* 0x0000000000007941 */ /* 0x000fea0003800000 */
.L_x_10878:
[----:B------:R-:W-:Y:S05]  /*2bd0*/  BRA `(.L_x_10880) ;  /* 0xfffffff000b87947 */ /* 0x000fea000383ffff */
.L_x_10838:
[----:B------:R-:W-:Y:S01]  /*2be0*/  HFMA2 R29, -RZ, RZ, 0, 0.000503063201904296875 ;  /* 0x0000101fff1d7431 */ /* 0x000fe200000001ff */
[----:B------:R-:W-:Y:S01]  /*2bf0*/  BSSY B0, `(.L_x_10881) ;  /* 0x0000006000007945 */ /* 0x000fe20003800000 */
[----:B------:R-:W-:Y:S02]  /*2c00*/  IMAD.MOV.U32 R28, RZ, RZ, R54 ;  /* 0x000000ffff1c7224 */ /* 0x000fe400078e0036 */
[----:B------:R-:W-:-:S07]  /*2c10*/  IMAD.MOV.U32 R27, RZ, RZ, -0x1 ;  /* 0xffffffffff1b7424 */ /* 0x000fce00078e00ff */
[----:B01234-:R-:W-:Y:S05]  /*2c20*/  WARPSYNC.COLLECTIVE R27, `(.L_x_10882) ;  /* 0x000000001b087348 */ /* 0x01ffea0003c00000 */
[----:B------:R0:W0:Y:S02]  /*2c30*/  SHFL.IDX P5, R27, R26, R28, R29 ;  /* 0x0000001c1a1b7389 */ /* 0x00002400000a001d */
[----:B01234-:R-:W-:Y:S05]  /*2c40*/  ENDCOLLECTIVE ;  /* 0x000000000000791b */ /* 0x01ffea0003800000 */
.L_x_10882:
[----:B------:R-:W-:Y:S05]  /*2c50*/  BSYNC B0 ;  /* 0x0000000000007941 */ /* 0x000fea0003800000 */
.L_x_10881:
[----:B------:R-:W-:Y:S05]  /*2c60*/  BRA `(.L_x_10883) ;  /* 0xfffffff000ac7947 */ /* 0x000fea000383ffff */
.L_x_10840:
[----:B------:R-:W-:Y:S01]  /*2c70*/  BSSY B0, `(.L_x_10884) ;  /* 0x0000007000007945 */ /* 0x000fe20003800000 */
[----:B------:R-:W-:Y:S01]  /*2c80*/  IMAD.MOV.U32 R28, RZ, RZ, R53 ;  /* 0x000000ffff1c7224 */ /* 0x000fe200078e0035 */
[----:B------:R-:W-:Y:S01]  /*2c90*/  MOV R29, 0x101f ;  /* 0x0000101f001d7802 */ /* 0x000fe20000000f00 */
[----:B------:R-:W-:-:S07]  /*2ca0*/  IMAD.MOV.U32 R27, RZ, RZ, -0x1 ;  /* 0xffffffffff1b7424 */ /* 0x000fce00078e00ff */
[----:B01234-:R-:W-:Y:S05]  /*2cb0*/  WARPSYNC.COLLECTIVE R27, `(.L_x_10885) ;  /* 0x000000001b087348 */ /* 0x01ffea0003c00000 */
[----:B------:R0:W0:Y:S02]  /*2cc0*/  SHFL.IDX P5, R27, R26, R28, R29 ;  /* 0x0000001c1a1b7389 */ /* 0x00002400000a001d */
[----:B01234-:R-:W-:Y:S05]  /*2cd0*/  ENDCOLLECTIVE ;  /* 0x000000000000791b */ /* 0x01ffea0003800000 */
.L_x_10885:
[----:B------:R-:W-:Y:S05]  /*2ce0*/  BSYNC B0 ;  /* 0x0000000000007941 */ /* 0x000fea0003800000 */
.L_x_10884:
[----:B------:R-:W-:Y:S05]  /*2cf0*/  BRA `(.L_x_10886) ;  /* 0xfffffff000a07947 */ /* 0x000fea000383ffff */
.L_x_10842:
[----:B------:R-:W-:Y:S01]  /*2d00*/  HFMA2 R29, -RZ, RZ, 0, 0.000503063201904296875 ;  /* 0x0000101fff1d7431 */ /* 0x000fe200000001ff */
[----:B------:R-:W-:Y:S01]  /*2d10*/  BSSY B0, `(.L_x_10887) ;  /* 0x0000006000007945 */ /* 0x000fe20003800000 */
[----:B------:R-:W-:Y:S02]  /*2d20*/  IMAD.MOV.U32 R28, RZ, RZ, R52 ;  /* 0x000000ffff1c7224 */ /* 0x000fe400078e0034 */
[----:B------:R-:W-:-:S07]  /*2d30*/  IMAD.MOV.U32 R27, RZ, RZ, -0x1 ;  /* 0xffffffffff1b7424 */ /* 0x000fce00078e00ff */
[----:B01234-:R-:W-:Y:S05]  /*2d40*/  WARPSYNC.COLLECTIVE R27, `(.L_x_10888) ;  /* 0x000000001b087348 */ /* 0x01ffea0003c00000 */
[----:B------:R0:W0:Y:S02]  /*2d50*/  SHFL.IDX P5, R27, R26, R28, R29 ;  /* 0x0000001c1a1b7389 */ /* 0x00002400000a001d */
[----:B01234-:R-:W-:Y:S05]  /*2d60*/  ENDCOLLECTIVE ;  /* 0x000000000000791b */ /* 0x01ffea0003800000 */
.L_x_10888:
[----:B------:R-:W-:Y:S05]  /*2d70*/  BSYNC B0 ;  /* 0x0000000000007941 */ /* 0x000fea0003800000 */
.L_x_10887:
[----:B------:R-:W-:Y:S05]  /*2d80*/  BRA `(.L_x_10889) ;  /* 0xfffffff000947947 */ /* 0x000fea000383ffff */
.L_x_10844:
[----:B------:R-:W-:Y:S01]  /*2d90*/  BSSY B0, `(.L_x_10890) ;  /* 0x0000007000007945 */ /* 0x000fe20003800000 */
[----:B------:R-:W-:Y:S01]  /*2da0*/  IMAD.MOV.U32 R28, RZ, RZ, R51 ;  /* 0x000000ffff1c7224 */ /* 0x000fe200078e0033 */
[----:B------:R-:W-:Y:S01]  /*2db0*/  MOV R29, 0x101f ;  /* 0x0000101f001d7802 */ /* 0x000fe20000000f00 */
[----:B------:R-:W-:-:S07]  /*2dc0*/  IMAD.MOV.U32 R27, RZ, RZ, -0x1 ;  /* 0xffffffffff1b7424 */ /* 0x000fce00078e00ff */
[----:B01234-:R-:W-:Y:S05]  /*2dd0*/  WARPSYNC.COLLECTIVE R27, `(.L_x_10891) ;  /* 0x000000001b087348 */ /* 0x01ffea0003c00000 */
[----:B------:R0:W0:Y:S02]  /*2de0*/  SHFL.IDX P5, R27, R26, R28, R29 ;  /* 0x0000001c1a1b7389 */ /* 0x00002400000a001d */
[----:B01234-:R-:W-:Y:S05]  /*2df0*/  ENDCOLLECTIVE ;  /* 0x000000000000791b */ /* 0x01ffea0003800000 */
.L_x_10891:
[----:B------:R-:W-:Y:S05]  /*2e00*/  BSYNC B0 ;  /* 0x0000000000007941 */ /* 0x000fea0003800000 */
.L_x_10890:
[----:B------:R-:W-:Y:S05]  /*2e10*/  BRA `(.L_x_10892) ;  /* 0xfffffff000887947 */ /* 0x000fea000383ffff */
.L_x_10846:
[----:B------:R-:W-:Y:S01]  /*2e20*/  HFMA2 R29, -RZ, RZ, 0, 0.000503063201904296875 ;  /* 0x0000101fff1d7431 */ /* 0x000fe200000001ff */
[----:B------:R-:W-:Y:S01]  /*2e30*/  BSSY B0, `(.L_x_10893) ;  /* 0x0000006000007945 */ /* 0x000fe20003800000 */
[----:B------:R-:W-:Y:S02]  /*2e40*/  IMAD.MOV.U32 R28, RZ, RZ, R50 ;  /* 0x000000ffff1c7224 */ /* 0x000fe400078e0032 */
[----:B------:R-:W-:-:S07]  /*2e50*/  IMAD.MOV.U32 R27, RZ, RZ, -0x1 ;  /* 0xffffffffff1b7424 */ /* 0x000fce00078e00ff */
[----:B01234-:R-:W-:Y:S05]  /*2e60*/  WARPSYNC.COLLECTIVE R27, `(.L_x_10894) ;  /* 0x000000001b087348 */ /* 0x01ffea0003c00000 */
[----:B------:R0:W0:Y:S02]  /*2e70*/  SHFL.IDX P5, R27, R26, R28, R29 ;  /* 0x0000001c1a1b7389 */ /* 0x00002400000a001d */
[----:B01234-:R-:W-:Y:S05]  /*2e80*/  ENDCOLLECTIVE ;  /* 0x000000000000791b */ /* 0x01ffea0003800000 */
.L_x_10894:
[----:B------:R-:W-:Y:S05]  /*2e90*/  BSYNC B0 ;  /* 0x0000000000007941 */ /* 0x000fea0003800000 */
.L_x_10893:
[----:B------:R-:W-:Y:S05]  /*2ea0*/  BRA `(.L_x_10895) ;  /* 0xfffffff0007c7947 */ /* 0x000fea000383ffff */
.L_x_10848:
[----:B------:R-:W-:Y:S01]  /*2eb0*/  BSSY B0, `(.L_x_10896) ;  /* 0x0000007000007945 */ /* 0x000fe20003800000 */
[----:B------:R-:W-:Y:S01]  /*2ec0*/  IMAD.MOV.U32 R28, RZ, RZ, R49 ;  /* 0x000000ffff1c7224 */ /* 0x000fe200078e0031 */
[----:B------:R-:W-:Y:S01]  /*2ed0*/  MOV R29, 0x101f ;  /* 0x0000101f001d7802 */ /* 0x000fe20000000f00 */
[----:B------:R-:W-:-:S07]  /*2ee0*/  IMAD.MOV.U32 R27, RZ, RZ, -0x1 ;  /* 0xffffffffff1b7424 */ /* 0x000fce00078e00ff */
[----:B01234-:R-:W-:Y:S05]  /*2ef0*/  WARPSYNC.COLLECTIVE R27, `(.L_x_10897) ;  /* 0x000000001b087348 */ /* 0x01ffea0003c00000 */
[----:B------:R0:W0:Y:S02]  /*2f00*/  SHFL.IDX P5, R27, R26, R28, R29 ;  /* 0x0000001c1a1b7389 */ /* 0x00002400000a001d */
[----:B01234-:R-:W-:Y:S05]  /*2f10*/  ENDCOLLECTIVE ;  /* 0x000000000000791b */ /* 0x01ffea0003800000 */
.L_x_10897:
[----:B------:R-:W-:Y:S05]  /*2f20*/  BSYNC B0 ;  /* 0x0000000000007941 */ /* 0x000fea0003800000 */
.L_x_10896:
[----:B------:R-:W-:Y:S01]  /*2f30*/  IMAD.MOV.U32 R25, RZ, RZ, R27 ;  /* 0x000000ffff197224 */ /* 0x000fe200078e001b */
[----:B------:R-:W-:Y:S06]  /*2f40*/  BRA `(.L_x_10898) ;  /* 0xfffffff0006c7947 */ /* 0x000fec000383ffff */
        .weak           $__internal_219_$__cuda_sm20_div_s16
        .type           $__internal_219_$__cuda_sm20_div_s16,@function
        .size           $__internal_219_$__cuda_sm20_div_s16,(.L_x_38722 - $__internal_219_$__cuda_sm20_div_s16)
$__internal_219_$__cuda_sm20_div_s16:
        /* <DEDUP_REMOVED lines=25> */
[----:B------:R-:W-:Y:S05]  /*30e0*/  RET.REL.NODEC R20 `(_Z9cuda_gemmIiLi128ELi4ELi1ELi32ELi16ELi16ELi64ELi0ELi0EEviiiPT_S1_S1_iii) ;  /* 0xffffffcc14c47950 */ /* 0x000fea0003c3ffff */
.L_x_10899:
        /* <DEDUP_REMOVED lines=9> */
.L_x_38722:


//--------------------- .text._Z9cuda_gemmIiLi128ELi4ELi1ELi32ELi8ELi8ELi64ELi1ELi1EEviiiPT_S1_S1_iii --------------------------
	.section	.text._Z9cuda_gemmIiLi128ELi4ELi1ELi32ELi8ELi8ELi64ELi1ELi1EEviiiPT_S1_S1_iii,"ax",@progbits
	.align	128
        .global         _Z9cuda_gemmIiLi128ELi4ELi1ELi32ELi8ELi8ELi64ELi1ELi1EEviiiPT_S1_S1_iii
        .type           _Z9cuda_gemmIiLi128ELi4ELi1ELi32ELi8ELi8ELi64ELi1ELi1EEviiiPT_S1_S1_iii,@function
        .size           _Z9cuda_gemmIiLi128ELi4ELi1ELi32ELi8ELi8ELi64ELi1ELi1EEviiiPT_S1_S1_iii,(.L_x_39455 - _Z9cuda_gemmIiLi128ELi4ELi1ELi32ELi8ELi8ELi64ELi1ELi1EEviiiPT_S1_S1_iii)
        .other          _Z9cuda_gemmIiLi128ELi4ELi1ELi32ELi8ELi8ELi64ELi1ELi1EEviiiPT_S1_S1_iii,@"STO_CUDA_ENTRY STV_DEFAULT"
_Z9cuda_gemmIiLi128ELi4ELi1ELi32ELi8ELi8ELi64ELi1ELi1EEviiiPT_S1_S1_iii:
.text._Z9cuda_gemmIiLi128ELi4ELi1ELi32ELi8ELi8ELi64ELi1ELi1EEviiiPT_S1_S1_iii:
        /* <DEDUP_REMOVED lines=46> */
.L_x_10904:
        /* <DEDUP_REMOVED lines=12> */
.L_x_10903:
[----:B------:R-:W-:Y:S05]  /*03a0*/  BSYNC.RECONVERGENT B1 ;  /* 0x0000000000017941 */ /* 0x000fea0003800200 */
.L_x_10902:
        /* <DEDUP_REMOVED lines=8> */
.L_x_10905:
        /* <DEDUP_REMOVED lines=39> */
.L_x_10901:
[----:B------:R-:W-:Y:S05]  /*06a0*/  BSYNC.RECONVERGENT B0 ;  /* 0x0000000000007941 */ /* 0x000fea0003800200 */
.L_x_10900:
        /* <DEDUP_REMOVED lines=18> */
.L_x_10908:
[----:B------:R0:W3:Y:S01]  /*07d0*/  LDG.E.128 R8, desc[UR6][R2.64] ;  /* 0x0000000602087981 */ /* 0x0000e2000c1e1d00 */
[----:B--2---:R-:W-:-:S04]  /*07e0*/  LEA R4, R7, R4, 0x2 ;  /* 0x0000000407047211 */ /* 0x004fc800078e10ff */
[----:B------:R-:W-:Y:S01]  /*07f0*/  ISETP.GE.U32.AND P0, PT, R4, 0x20, PT ;  /* 0x000000200400780c */ /* 0x000fe20003f06070 */
[C---:B0-----:R-:W-:Y:S01]  /*0800*/  IMAD.WIDE.U32 R2, R7.reuse, 0x10, R2 ;  /* 0x0000001007027825 */ /* 0x041fe200078e0002 */
[----:B---3--:R0:W-:Y:S03]  /*0810*/  STS.128 [R5], R8 ;  /* 0x0000000805007388 */ /* 0x0081e60000000c00 */
[----:B0-----:R-:W-:-:S08]  /*0820*/  IMAD R5, R7, 0x10, R5 ;  /* 0x0000001007057824 */ /* 0x001fd000078e0205 */
[----:B------:R-:W-:Y:S05]  /*0830*/  @!P0 BRA `(.L_x_10908) ;  /* 0xfffffffc00e48947 */ /* 0x000fea000383ffff */
.L_x_10907:
[----:B------:R-:W-:Y:S05]  /*0840*/  BSYNC.RECONVERGENT B0 ;  /* 0x0000000000007941 */ /* 0x000fea0003800200 */
.L_x_10906:
[----:B------:R-:W-:Y:S01]  /*0850*/  BAR.SYNC.DEFER_BLOCKING 0x0 ;  /* 0x0000000000007b1d */ /* 0x000fe20000010000 */
[----:B------:R-:W-:-:S13]  /*0860*/  ISETP.GT.U32.AND P0, PT, R0, 0x1f, PT ;  /* 0x0000001f0000780c */ /* 0x000fda0003f04070 */
[----:B------:R-:W-:Y:S05]  /*0870*/  @P0 BRA `(.L_x_10909) ;  /* 0x0000000000900947 */ /* 0x000fea0003800000 */
[----:B--2---:R-:W0:Y:S01]  /*0880*/  S2R R4, SR_CgaCtaId ;  /* 0x0000000000047919 */ /* 0x004e220000008800 */
        /* <DEDUP_REMOVED lines=14> */
.L_x_10919:
[----:B------:R-:W-:-:S03]  /*0970*/  UMOV UR4, 0xffffffff ;  /* 0xffffffff00047882 */ /* 0x000fc60000000000 */
[----:B------:R-:W-:Y:S05]  /*0980*/  BRA.DIV UR4, `(.L_x_10911) ;  /* 0x0000000204747947 */ /* 0x000fea000b800000 */
.L_x_10922:
[----:B------:R-:W-:Y:S01]  /*0990*/  UMOV UR4, 0xffffffff ;  /* 0xffffffff00047882 */ /* 0x000fe20000000000 */
[----:B------:R-:W-:Y:S02]  /*09a0*/  LOP3.LUT R3, R0, 0x4, RZ, 0xfc, !PT ;  /* 0x0000000400037812 */ /* 0x000fe400078efcff */
[----:B------:R-:W-:Y:S05]  /*09b0*/  BRA.DIV UR4, `(.L_x_10912) ;  /* 0x00000002048c7947 */ /* 0x000fea000b800000 */
.L_x_10925:
[----:B------:R-:W-:Y:S01]  /*09c0*/  UMOV UR4, 0xffffffff ;  /* 0xffffffff00047882 */ /* 0x000fe20000000000 */
[----:B------:R-:W-:Y:S02]  /*09d0*/  VIADD R4, R0, 0x5 ;  /* 0x0000000500047836 */ /* 0x000fe40000000000 */
[----:B------:R-:W-:Y:S05]  /*09e0*/  BRA.DIV UR4, `(.L_x_10913) ;  /* 0x0000000204a47947 */ /* 0x000fea000b800000 */
.L_x_10928:
[----:B------:R-:W-:Y:S01]  /*09f0*/  UMOV UR4, 0xffffffff ;  /* 0xffffffff00047882 */ /* 0x000fe20000000000 */
[----:B------:R-:W-:Y:S02]  /*0a00*/  IADD3 R5, PT, PT, R0, 0x6, RZ ;  /* 0x0000000600057810 */ /* 0x000fe40007ffe0ff */
[----:B------:R-:W-:Y:S05]  /*0a10*/  BRA.DIV UR4, `(.L_x_10914) ;  /* 0x0000000204bc7947 */ /* 0x000fea000b800000 */
.L_x_10931:
[----:B------:R-:W-:Y:S01]  /*0a20*/  UMOV UR4, 0xffffffff ;  /* 0xffffffff00047882 */ /* 0x000fe20000000000 */
[----:B------:R-:W-:Y:S01]  /*0a30*/  VIADD R0, R0, 0xffffffff ;  /* 0xffffffff00007836 */ /* 0x000fe20000000000 */
[----:B------:R-:W-:Y:S02]  /*0a40*/  LOP3.LUT R4, R4, 0x7, RZ, 0xc0, !PT ;  /* 0x0000000704047812 */ /* 0x000fe400078ec0ff */
[----:B------:R-:W-:Y:S01]  /*0a50*/  LOP3.LUT R5, R5, 0x7, RZ, 0xc0, !PT ;  /* 0x0000000705057812 */ /* 0x000fe200078ec0ff */
[----:B------:R-:W-:Y:S06]  /*0a60*/  BRA.DIV UR4, `(.L_x_10915) ;  /* 0x0000000204cc7947 */ /* 0x000fec000b800000 */
.L_x_10934:
[----:B------:R-:W-:-:S03]  /*0a70*/  UMOV UR4, 0xffffffff ;  /* 0xffffffff00047882 */ /* 0x000fc60000000000 */
[----:B------:R-:W-:Y:S05]  /*0a80*/  BRA.DIV UR4, `(.L_x_10916) ;  /* 0x0000000204e87947 */ /* 0x000fea000b800000 */
.L_x_10937:
[----:B------:R-:W-:Y:S01]  /*0a90*/  UMOV UR4, 0xffffffff ;  /* 0xffffffff00047882 */ /* 0x000fe20000000000 */
[----:B------:R-:W-:Y:S02]  /*0aa0*/  LOP3.LUT R0, R0, 0x7, RZ, 0xc0, !PT ;  /* 0x0000000700007812 */ /* 0x000fe400078ec0ff */
[----:B------:R-:W-:Y:S05]  /*0ab0*/  BRA.DIV UR4, `(.L_x_10917) ;  /* 0x0000000604007947 */ /* 0x000fea000b800000 */
.L_x_10909:
[----:B------:R-:W-:Y:S05]  /*0ac0*/  WARPSYNC.ALL ;  /* 0x0000000000007948 */ /* 0x000fea0003800000 */
[----:B------:R-:W-:Y:S06]  /*0ad0*/  BAR.SYNC.DEFER_BLOCKING 0x0 ;  /* 0x0000000000007b1d */ /* 0x000fec0000010000 */
[----:B------:R-:W-:Y:S05]  /*0ae0*/  EXIT ;  /* 0x000000000000794d */ /* 0x000fea0003800000 */
.L_x_10910:
[----:B------:R-:W-:Y:S01]  /*0af0*/  MOV R6, 0xffffffff ;  /* 0xffffffff00067802 */ /* 0x000fe20000000f00 */
[----:B------:R-:W-:Y:S02]  /*0b00*/  IMAD.MOV.U32 R7, RZ, RZ, R0 ;  /* 0x000000ffff077224 */ /* 0x000fe400078e0000 */
[----:B------:R-:W-:-:S07]  /*0b10*/  IMAD.MOV.U32 R9, RZ, RZ, 0x181f ;  /* 0x0000181fff097424 */ /* 0x000fce00078e00ff */
[----:B0-----:R-:W-:Y:S05]  /*0b20*/  WARPSYNC.COLLECTIVE R6, `(.L_x_10918) ;  /* 0x0000000006087348 */ /* 0x001fea0003c00000 */
[----:B0-----:R0:W1:Y:S02]  /*0b30*/  SHFL.IDX P0, R6, R2, R7, R9 ;  /* 0x0000000702067389 */ /* 0x0010640000000009 */
[----:B01----:R-:W-:Y:S05]  /*0b40*/  ENDCOLLECTIVE ;  /* 0x000000000000791b */ /* 0x003fea0003800000 */
.L_x_10918:
[----:B------:R-:W-:Y:S05]  /*0b50*/  BRA `(.L_x_10919) ;  /* 0xfffffffc00847947 */ /* 0x000fea000383ffff */
.L_x_10911:
[----:B------:R-:W-:Y:S01]  /*0b60*/  BSSY B0, `(.L_x_10920) ;  /* 0x0000007000007945 */ /* 0x000fe20003800000 */
[----:B------:R-:W-:Y:S02]  /*0b70*/  IMAD.MOV.U32 R7, RZ, RZ, R3 ;  /* 0x000000ffff077224 */ /* 0x000fe400078e0003 */
[----:B------:R-:W-:Y:S02]  /*0b80*/  IMAD.MOV.U32 R9, RZ, RZ, 0x181f ;  /* 0x0000181fff097424 */ /* 0x000fe400078e00ff */
[----:B------:R-:W-:-:S07]  /*0b90*/  IMAD.MOV.U32 R6, RZ, RZ, -0x1 ;  /* 0xffffffffff067424 */ /* 0x000fce00078e00ff */
[----:B0-----:R-:W-:Y:S05]  /*0ba0*/  WARPSYNC.COLLECTIVE R6, `(.L_x_10921) ;  /* 0x0000000006087348 */ /* 0x001fea0003c00000 */
[----:B0-----:R0:W1:Y:S02]  /*0bb0*/  SHFL.IDX P0, R6, R2, R7, R9 ;  /* 0x0000000702067389 */ /* 0x0010640000000009 */
[----:B01----:R-:W-:Y:S05]  /*0bc0*/  ENDCOLLECTIVE ;  /* 0x000000000000791b */ /* 0x003fea0003800000 */
.L_x_10921:
[----:B------:R-:W-:Y:S05]  /*0bd0*/  BSYNC B0 ;  /* 0x0000000000007941 */ /* 0x000fea0003800000 */
.L_x_10920:
[----:B------:R-:W-:Y:S05]  /*0be0*/  BRA `(.L_x_10922) ;  /* 0xfffffffc00687947 */ /* 0x000fea000383ffff */
.L_x_10912:
[----:B------:R-:W-:Y:S01]  /*0bf0*/  BSSY B0, `(.L_x_10923) ;  /* 0x0000007000007945 */ /* 0x000fe20003800000 */
[----:B------:R-:W-:Y:S01]  /*0c00*/  MOV R7, R4 ;  /* 0x0000000400077202 */ /* 0x000fe20000000f00 */
[----:B------:R-:W-:Y:S02]  /*0c10*/  IMAD.MOV.U32 R9, RZ, RZ, 0x181f ;  /* 0x0000181fff097424 */ /* 0x000fe400078e00ff */
[----:B------:R-:W-:-:S07]  /*0c20*/  IMAD.MOV.U32 R6, RZ, RZ, -0x1 ;  /* 0xffffffffff067424 */ /* 0x000fce00078e00ff */
[----:B0-----:R-:W-:Y:S05]  /*0c30*/  WARPSYNC.COLLECTIVE R6, `(.L_x_10924) ;  /* 0x0000000006087348 */ /* 0x001fea0003c00000 */
[----:B0-----:R0:W1:Y:S02]  /*0c40*/  SHFL.IDX P0, R6, R2, R7, R9 ;  /* 0x0000000702067389 */ /* 0x0010640000000009 */
[----:B01----:R-:W-:Y:S05]  /*0c50*/  ENDCOLLECTIVE ;  /* 0x000000000000791b */ /* 0x003fea0003800000 */
.L_x_10924:
[----:B------:R-:W-:Y:S05]  /*0c60*/  BSYNC B0 ;  /* 0x0000000000007941 */ /* 0x000fea0003800000 */
.L_x_10923:
[----:B------:R-:W-:Y:S05]  /*0c70*/  BRA `(.L_x_10925) ;  /* 0xfffffffc00507947 */ /* 0x000fea000383ffff */
.L_x_10913:
[----:B------:R-:W-:Y:S01]  /*0c80*/  HFMA2 R9, -RZ, RZ, 0, 0.0020122528076171875 ;  /* 0x0000181fff097431 */ /* 0x000fe200000001ff */
[----:B------:R-:W-:Y:S01]  /*0c90*/  BSSY B0, `(.L_x_10926) ;  /* 0x0000006000007945 */ /* 0x000fe20003800000 */
[----:B------:R-:W-:Y:S02]  /*0ca0*/  IMAD.MOV.U32 R7, RZ, RZ, R5 ;  /* 0x000000ffff077224 */ /* 0x000fe400078e0005 */
[----:B------:R-:W-:-:S07]  /*0cb0*/  IMAD.MOV.U32 R6, RZ, RZ, -0x1 ;  /* 0xffffffffff067424 */ /* 0x000fce00078e00ff */
[----:B0-----:R-:W-:Y:S05]  /*0cc0*/  WARPSYNC.COLLECTIVE R6, `(.L_x_10927) ;  /* 0x0000000006087348 */ /* 0x001fea0003c00000 */
[----:B0-----:R0:W1:Y:S02]  /*0cd0*/  SHFL.IDX P0, R6, R2, R7, R9 ;  /* 0x0000000702067389 */ /* 0x0010640000000009 */
[----:B01----:R-:W-:Y:S05]  /*0ce0*/  ENDCOLLECTIVE ;  /* 0x000000000000791b */ /* 0x003fea0003800000 */
.L_x_10927:
[----:B------:R-:W-:Y:S05]  /*0cf0*/  BSYNC B0 ;  /* 0x0000000000007941 */ /* 0x000fea0003800000 */
.L_x_10926:
[----:B------:R-:W-:Y:S05]  /*0d00*/  BRA `(.L_x_10928) ;  /* 0xfffffffc00387947 */ /* 0x000fea000383ffff */
.L_x_10914:
[----:B------:R-:W-:Y:S01]  /*0d10*/  BSSY B0, `(.L_x_10929) ;  /* 0x0000007000007945 */ /* 0x000fe20003800000 */
[----:B------:R-:W-:Y:S01]  /*0d20*/  IMAD.MOV.U32 R7, RZ, RZ, R3 ;  /* 0x000000ffff077224 */ /* 0x000fe200078e0003 */
[----:B------:R-:W-:Y:S01]  /*0d30*/  MOV R9, 0x181f ;  /* 0x0000181f00097802 */ /* 0x000fe20000000f00 */
[----:B------:R-:W-:-:S07]  /*0d40*/  IMAD.MOV.U32 R6, RZ, RZ, -0x1 ;  /* 0xffffffffff067424 */ /* 0x000fce00078e00ff */
[----:B0-----:R-:W-:Y:S05]  /*0d50*/  WARPSYNC.COLLECTIVE R6, `(.L_x_10930) ;  /* 0x0000000006087348 */ /* 0x001fea0003c00000 */
[----:B0-----:R0:W1:Y:S02]  /*0d60*/  SHFL.IDX P0, R6, R2, R7, R9 ;  /* 0x0000000702067389 */ /* 0x0010640000000009 */
[----:B01----:R-:W-:Y:S05]  /*0d70*/  ENDCOLLECTIVE ;  /* 0x000000000000791b */ /* 0x003fea0003800000 */
.L_x_10930:
[----:B------:R-:W-:Y:S05]  /*0d80*/  BSYNC B0 ;  /* 0x0000000000007941 */ /* 0x000fea0003800000 */
.L_x_10929:
[----:B------:R-:W-:Y:S05]  /*0d90*/  BRA `(.L_x_10931) ;  /* 0xfffffffc00207947 */ /* 0x000fea000383ffff */
.L_x_10915:
[----:B------:R-:W-:Y:S01]  /*0da0*/  HFMA2 R9, -RZ, RZ, 0, 0.0020122528076171875 ;  /* 0x0000181fff097431 */ /* 0x000fe200000001ff */
[----:B------:R-:W-:Y:S01]  /*0db0*/  BSSY B0, `(.L_x_10932) ;  /* 0x0000006000007945 */ /* 0x000fe20003800000 */
[----:B------:R-:W-:Y:S02]  /*0dc0*/  IMAD.MOV.U32 R7, RZ, RZ, R4 ;  /* 0x000000ffff077224 */ /* 0x000fe400078e0004 */
[----:B------:R-:W-:-:S07]  /*0dd0*/  IMAD.MOV.U32 R6, RZ, RZ, -0x1 ;  /* 0xffffffffff067424 */ /* 0x000fce00078e00ff */
[----:B0-----:R-:W-:Y:S05]  /*0de0*/  WARPSYNC.COLLECTIVE R6, `(.L_x_10933) ;  /* 0x0000000006087348 */ /* 0x001fea0003c00000 */
[----:B0-----:R0:W1:Y:S02]  /*0df0*/  SHFL.IDX P0, R6, R2, R7, R9 ;  /* 0x0000000702067389 */ /* 0x0010640000000009 */
[----:B01----:R-:W-:Y:S05]  /*0e00*/  ENDCOLLECTIVE ;  /* 0x000000000000791b */ /* 0x003fea0003800000 */
.L_x_10933:
[----:B------:R-:W-:Y:S05]  /*0e10*/  BSYNC B0 ;  /* 0x0000000000007941 */ /* 0x000fea0003800000 */
.L_x_10932:
[----:B------:R-:W-:Y:S05]  /*0e20*/  BRA `(.L_x_10934) ;  /* 0xfffffffc00107947 */ /* 0x000fea000383ffff */
.L_x_10916:
[----:B------:R-:W-:Y:S01]  /*0e30*/  BSSY B0, `(.L_x_10935) ;  /* 0x0000007000007945 */ /* 0x000fe20003800000 */
[----:B------:R-:W-:Y:S01]  /*0e40*/  IMAD.MOV.U32 R7, RZ, RZ, R5 ;  /* 0x000000ffff077224 */ /* 0x000fe200078e0005 */
[----:B------:R-:W-:Y:S01]  /*0e50*/  MOV R9, 0x181f ;  /* 0x0000181f00097802 */ /* 0x000fe20000000f00 */
[----:B------:R-:W-:-:S07]  /*0e60*/  IMAD.MOV.U32 R6, RZ, RZ, -0x1 ;  /* 0xffffffffff067424 */ /* 0x000fce00078e00ff */
[----:B0-----:R-:W-:Y:S05]  /*0e70*/  WARPSYNC.COLLECTIVE R6, `(.L_x_10936) ;  /* 0x0000000006087348 */ /* 0x001fea0003c00000 */
[----:B0-----:R0:W1:Y:S02]  /*0e80*/  SHFL.IDX P0, R6, R2, R7, R9 ;  /* 0x0000000702067389 */ /* 0x0010640000000009 */
[----:B01----:R-:W-:Y:S05]  /*0e90*/  ENDCOLLECTIVE ;  /* 0x000000000000791b */ /* 0x003fea0003800000 */
.L_x_10936:
[----:B------:R-:W-:Y:S05]  /*0ea0*/  BSYNC B0 ;  /* 0x0000000000007941 */ /* 0x000fea0003800000 */
.L_x_10935:
[----:B------:R-:W-:Y:S05]  /*0eb0*/  BRA `(.L_x_10937) ;  /* 0xfffffff800f47947 */ /* 0x000fea000383ffff */
.L_x_10917:
[----:B------:R-:W-:Y:S01]  /*0ec0*/  HFMA2 R9, -RZ, RZ, 0, 0.0020122528076171875 ;  /* 0x0000181fff097431 */ /* 0x000fe200000001ff */
[----:B------:R-:W-:Y:S01]  /*0ed0*/  BSSY B0, `(.L_x_10938) ;  /* 0x0000006000007945 */ /* 0x000fe20003800000 */
[----:B------:R-:W-:Y:S02]  /*0ee0*/  IMAD.MOV.U32 R7, RZ, RZ, R0 ;  /* 0x000000ffff077224 */ /* 0x000fe400078e0000 */
[----:B------:R-:W-:-:S07]  /*0ef0*/  IMAD.MOV.U32 R6, RZ, RZ, -0x1 ;  /* 0xffffffffff067424 */ /* 0x000fce00078e00ff */
[----:B0-----:R-:W-:Y:S05]  /*0f00*/  WARPSYNC.COLLECTIVE R6, `(.L_x_10939) ;  /* 0x0000000006087348 */ /* 0x001fea0003c00000 */
[----:B0-----:R0:W1:Y:S02]  /*0f10*/  SHFL.IDX P0, R6, R2, R7, R9 ;  /* 0x0000000702067389 */ /* 0x0010640000000009 */
[----:B01----:R-:W-:Y:S05]  /*0f20*/  ENDCOLLECTIVE ;  /* 0x000000000000791b */ /* 0x003fea0003800000 */
.L_x_10939:
[----:B------:R-:W-:Y:S05]  /*0f30*/  BSYNC B0 ;  /* 0x0000000000007941 */ /* 0x000fea0003800000 */
.L_x_10938:
[----:B------:R-:W-:Y:S05]  /*0f40*/  BRA `(.L_x_10909) ;  /* 0xfffffff800dc7947 */ /* 0x000fea000383ffff */
.L_x_10940:
        /* <DEDUP_REMOVED lines=11> */
.L_x_39455:


//--------------------- .text._Z9cuda_gemmIiLi128ELi4ELi1ELi32ELi8ELi8ELi64ELi1ELi0EEviiiPT_S1_S1_iii --------------------------
	.section	.text._Z9cuda_gemmIiLi128ELi4ELi1ELi32ELi8ELi8ELi64ELi1ELi0EEviiiPT_S1_S1_iii,"ax",@progbits
	.align	128
        .global         _Z9cuda_gemmIiLi128ELi4ELi1ELi32ELi8ELi8ELi64ELi1ELi0EEviiiPT_S1_S1_iii
        .type           _Z9cuda_gemmIiLi128ELi4ELi1ELi32ELi8ELi8ELi64ELi1ELi0EEviiiPT_S1_S1_iii,@function
        .size           _Z9cuda_gemmIiLi128ELi4ELi1ELi32ELi8ELi8ELi64ELi1ELi0EEviiiPT_S1_S1_iii,(.L_x_38723 - _Z9cuda_gemmIiLi128ELi4ELi1ELi32ELi8ELi8ELi64ELi1ELi0EEviiiPT_S1_S1_iii)
        .other          _Z9cuda_gemmIiLi128ELi4ELi1ELi32ELi8ELi8ELi64ELi1ELi0EEviiiPT_S1_S1_iii,@"STO_CUDA_ENTRY STV_DEFAULT"
_Z9cuda_gemmIiLi128ELi4ELi1ELi32ELi8ELi8ELi64ELi1ELi0EEviiiPT_S1_S1_iii:
.text._Z9cuda_gemmIiLi128ELi4ELi1ELi32ELi8ELi8ELi64ELi1ELi0EEviiiPT_S1_S1_iii:
        /* <DEDUP_REMOVED lines=40> */
.L_x_10943:
        /* <DEDUP_REMOVED lines=25> */
.L_x_10942:
[----:B------:R-:W-:Y:S05]  /*0410*/  BSYNC.RECONVERGENT B0 ;  /* 0x0000000000007941 */ /* 0x000fea0003800200 */
.L_x_10941:
        /* <DEDUP_REMOVED lines=148> */
[----:B------:R-:W-:Y:S05]  /*0d60*/  CALL.REL.NOINC `($__internal_220_$__cuda_sm20_div_s16) ;  /* 0x0000001000d87944 */ /* 0x000fea0003c00000 */
[----:B------:R-:W0:Y:S01]  /*0d70*/  LDCU UR6, c[0x0][0x3a8] ;  /* 0x00007500ff0677ac */ /* 0x000e220008000800 */
[----:B------:R-:W-:Y:S02]  /*0d80*/  UPRMT UR7, UR5, 0x9910, URZ ;  /* 0x0000991005077896 */ /* 0x000fe400080000ff */
[----:B0-----:R-:W-:-:S04]  /*0d90*/  UISETP.LT.AND UP0, UPT, UR6, 0x8, UPT ;  /* 0x000000080600788c */ /* 0x001fc8000bf01270 */
[----:B------:R-:W-:-:S03]  /*0da0*/  USEL UR5, UR6, 0x8, UP0 ;  /* 0x0000000806057887 */ /* 0x000fc60008000000 */
[----:B------:R-:W-:-:S09]  /*0db0*/  UMOV UR6, UR7 ;  /* 0x0000000700067c82 */ /* 0x000fd20008000000 */
.L_x_10968:
        /* <DEDUP_REMOVED lines=42> */
.L_x_10947:
[----:B------:R-:W-:Y:S05]  /*1060*/  BSYNC.RECONVERGENT B1 ;  /* 0x0000000000017941 */ /* 0x000fea0003800200 */
.L_x_10946:
        /* <DEDUP_REMOVED lines=13> */
.L_x_10948:
        /* <DEDUP_REMOVED lines=31> */
.L_x_10945:
[----:B------:R-:W-:Y:S05]  /*1330*/  BSYNC.RECONVERGENT B0 ;  /* 0x0000000000007941 */ /* 0x000fea0003800200 */
.L_x_10944:
        /* <DEDUP_REMOVED lines=38> */
.L_x_10967:
        /* <DEDUP_REMOVED lines=14> */
.L_x_10971:
[----:B-1----:R-:W-:-:S07]  /*1680*/  IMAD R17, R51, R14, RZ ;  /* 0x0000000e33117224 */ /* 0x002fce00078e02ff */
.L_x_10951:
[----:B------:R-:W-:-:S13]  /*1690*/  ISETP.GE.AND P1, PT, R16, 0x2, PT ;  /* 0x000000021000780c */ /* 0x000fda0003f26270 */
[----:B------:R-:W-:Y:S05]  /*16a0*/  @!P1 BRA `(.L_x_10953) ;  /* 0x0000000000109947 */ /* 0x000fea0003800000 */
[----:B------:R-:W-:-:S03]  /*16b0*/  UMOV UR7, 0xffffffff ;  /* 0xffffffff00077882 */ /* 0x000fc60000000000 */
[----:B------:R-:W-:Y:S05]  /*16c0*/  BRA.DIV UR7, `(.L_x_10954) ;  /* 0x0000000607847947 */ /* 0x000fea000b800000 */
[----:B------:R1:W2:Y:S02]  /*16d0*/  SHFL.IDX PT, R14, R19, R40, 0x181f ;  /* 0x00181f28130e7589 */ /* 0x0002a400000e0000 */
.L_x_10974:
[----:B--23--:R-:W-:-:S07]  /*16e0*/  IMAD R17, R50, R14, R17 ;  /* 0x0000000e32117224 */ /* 0x00cfce00078e0211 */
.L_x_10953:
[----:B------:R-:W-:-:S13]  /*16f0*/  ISETP.GE.AND P1, PT, R16, 0x3, PT ;  /* 0x000000031000780c */ /* 0x000fda0003f26270 */
[----:B------:R-:W-:Y:S05]  /*1700*/  @!P1 BRA `(.L_x_10955) ;  /* 0x0000000000109947 */ /* 0x000fea0003800000 */
[----:B------:R-:W-:-:S03]  /*1710*/  UMOV UR7, 0xffffffff ;  /* 0xffffffff00077882 */ /* 0x000fc60000000000 */
[----:B------:R-:W-:Y:S05]  /*1720*/  BRA.DIV UR7, `(.L_x_10956) ;  /* 0x0000000607907947 */ /* 0x000fea000b800000 */
[----:B------:R2:W0:Y:S02]  /*1730*/  SHFL.IDX PT, R14, R19, R39, 0x181f ;  /* 0x00181f27130e7589 */ /* 0x00042400000e0000 */
.L_x_10977:
[----:B0---4-:R-:W-:-:S07]  /*1740*/  IMAD R17, R44, R14, R17 ;  /* 0x0000000e2c117224 */ /* 0x011fce00078e0211 */
.L_x_10955:
[----:B------:R-:W-:-:S13]  /*1750*/  ISETP.GE.AND P1, PT, R16, 0x4, PT ;  /* 0x000000041000780c */ /* 0x000fda0003f26270 */
[----:B------:R-:W-:Y:S05]  /*1760*/  @!P1 BRA `(.L_x_10957) ;  /* 0x0000000000109947 */ /* 0x000fea0003800000 */
[----:B------:R-:W-:-:S03]  /*1770*/  UMOV UR7, 0xffffffff ;  /* 0xffffffff00077882 */ /* 0x000fc60000000000 */
[----:B------:R-:W-:Y:S05]  /*1780*/  BRA.DIV UR7, `(.L_x_10958) ;  /* 0x00000006079c7947 */ /* 0x000fea000b800000 */
[----:B------:R0:W0:Y:S02]  /*1790*/  SHFL.IDX PT, R14, R19, R38, 0x181f ;  /* 0x00181f26130e7589 */ /* 0x00002400000e0000 */
.L_x_10980:
[----:B0-----:R-:W-:-:S07]  /*17a0*/  IMAD R17, R45, R14, R17 ;  /* 0x0000000e2d117224 */ /* 0x001fce00078e0211 */
.L_x_10957:
[----:B------:R-:W-:-:S13]  /*17b0*/  ISETP.GE.AND P1, PT, R16, 0x5, PT ;  /* 0x000000051000780c */ /* 0x000fda0003f26270 */
[----:B------:R-:W-:Y:S05]  /*17c0*/  @!P1 BRA `(.L_x_10959) ;  /* 0x0000000000109947 */ /* 0x000fea0003800000 */
[----:B------:R-:W-:-:S03]  /*17d0*/  UMOV UR7, 0xffffffff ;  /* 0xffffffff00077882 */ /* 0x000fc60000000000 */
[----:B------:R-:W-:Y:S05]  /*17e0*/  BRA.DIV UR7, `(.L_x_10960) ;  /* 0x0000000607a87947 */ /* 0x000fea000b800000 */
[----:B------:R0:W0:Y:S02]  /*17f0*/  SHFL.IDX PT, R14, R19, R37, 0x181f ;  /* 0x00181f25130e7589 */ /* 0x00002400000e0000 */
.L_x_10983:
[----:B0-----:R-:W-:-:S07]  /*1800*/  IMAD R17, R46, R14, R17 ;  /* 0x0000000e2e117224 */ /* 0x001fce00078e0211 */
.L_x_10959:
[----:B------:R-:W-:-:S13]  /*1810*/  ISETP.GE.AND P1, PT, R16, 0x6, PT ;  /* 0x000000061000780c */ /* 0x000fda0003f26270 */
[----:B------:R-:W-:Y:S05]  /*1820*/  @!P1 BRA `(.L_x_10961) ;  /* 0x0000000000109947 */ /* 0x000fea0003800000 */
[----:B------:R-:W-:-:S03]  /*1830*/  UMOV UR7, 0xffffffff ;  /* 0xffffffff00077882 */ /* 0x000fc60000000000 */
[----:B------:R-:W-:Y:S05]  /*1840*/  BRA.DIV UR7, `(.L_x_10962) ;  /* 0x0000000607b47947 */ /* 0x000fea000b800000 */
[----:B------:R0:W0:Y:S02]  /*1850*/  SHFL.IDX PT, R14, R19, R36, 0x181f ;  /* 0x00181f24130e7589 */ /* 0x00002400000e0000 */
.L_x_10986:
[----:B0-----:R-:W-:-:S07]  /*1860*/  IMAD R17, R47, R14, R17 ;  /* 0x0000000e2f117224 */ /* 0x001fce00078e0211 */
.L_x_10961:
[----:B------:R-:W-:-:S13]  /*1870*/  ISETP.GE.AND P1, PT, R16, 0x7, PT ;  /* 0x000000071000780c */ /* 0x000fda0003f26270 */
[----:B------:R-:W-:Y:S05]  /*1880*/  @!P1 BRA `(.L_x_10963) ;  /* 0x0000000000109947 */ /* 0x000fea0003800000 */
[----:B------:R-:W-:-:S03]  /*1890*/  UMOV UR7, 0xffffffff ;  /* 0xffffffff00077882 */ /* 0x000fc60000000000 */
[----:B------:R-:W-:Y:S05]  /*18a0*/  BRA.DIV UR7, `(.L_x_10964) ;  /* 0x0000000607c07947 */ /* 0x000fea000b800000 */
[----:B------:R0:W0:Y:S02]  /*18b0*/  SHFL.IDX PT, R14, R19, R35, 0x181f ;  /* 0x00181f23130e7589 */ /* 0x00002400000e0000 */
.L_x_10989:
[----:B0-----:R-:W-:-:S07]  /*18c0*/  IMAD R17, R48, R14, R17 ;  /* 0x0000000e30117224 */ /* 0x001fce00078e0211 */
.L_x_10963:
[----:B------:R-:W-:-:S13]  /*18d0*/  ISETP.GE.AND P1, PT, R16, 0x8, PT ;  /* 0x000000081000780c */ /* 0x000fda0003f26270 */
[----:B------:R-:W-:Y:S05]  /*18e0*/  @!P1 BRA `(.L_x_10965) ;  /* 0x00000000009c9947 */ /* 0x000fea0003800000 */
[----:B------:R-:W-:-:S03]  /*18f0*/  UMOV UR7, 0xffffffff ;  /* 0xffffffff00077882 */ /* 0x000fc60000000000 */
[----:B------:R-:W-:Y:S05]  /*1900*/  BRA.DIV UR7, `(.L_x_10966) ;  /* 0x0000000607cc7947 */ /* 0x000fea000b800000 */
[----:B------:R0:W0:Y:S02]  /*1910*/  SHFL.IDX PT, R14, R19, R34, 0x181f ;  /* 0x00181f22130e7589 */ /* 0x00002400000e0000 */
.L_x_10992:
[----:B0-----:R-:W-:Y:S01]  /*1920*/  IMAD R17, R49, R14, R17 ;  /* 0x0000000e31117224 */ /* 0x001fe200078e0211 */
[----:B------:R-:W-:Y:S06]  /*1930*/  BRA `(.L_x_10965) ;  /* 0x0000000000887947 */ /* 0x000fec0003800000 */
.L_x_10950:
        /* <DEDUP_REMOVED lines=34> */
.L_x_10965:
[----:B------:R-:W-:Y:S01]  /*1b60*/  IMAD.IADD R15, R17, 0x1, R15 ;  /* 0x00000001110f7824 */ /* 0x000fe200078e020f */
[----:B------:R-:W-:Y:S06]  /*1b70*/  @!P0 BRA `(.L_x_10967) ;  /* 0xfffffff800888947 */ /* 0x000fec000383ffff */
.L_x_10949:
        /* <DEDUP_REMOVED lines=13> */
.L_x_10952:
[----:B------:R-:W-:Y:S01]  /*1c50*/  BSSY B0, `(.L_x_10969) ;  /* 0x0000007000007945 */ /* 0x000fe20003800000 */
[----:B------:R-:W-:Y:S01]  /*1c60*/  MOV R18, R2 ;  /* 0x0000000200127202 */ /* 0x000fe20000000f00 */
[----:B------:R-:W-:Y:S02]  /*1c70*/  IMAD.MOV.U32 R21, RZ, RZ, 0x181f ;  /* 0x0000181fff157424 */ /* 0x000fe400078e00ff */
[----:B------:R-:W-:-:S07]  /*1c80*/  IMAD.MOV.U32 R14, RZ, RZ, -0x1 ;  /* 0xffffffffff0e7424 */ /* 0x000fce00078e00ff */
[----:B---34-:R-:W-:Y:S05]  /*1c90*/  WARPSYNC.COLLECTIVE R14, `(.L_x_10970) ;  /* 0x000000000e087348 */ /* 0x018fea0003c00000 */
[----:B------:R0:W1:Y:S02]  /*1ca0*/  SHFL.IDX P1, R14, R19, R18, R21 ;  /* 0x00000012130e7389 */ /* 0x0000640000020015 */
[----:B01-34-:R-:W-:Y:S05]  /*1cb0*/  ENDCOLLECTIVE ;  /* 0x000000000000791b */ /* 0x01bfea0003800000 */
.L_x_10970:
[----:B------:R-:W-:Y:S05]  /*1cc0*/  BSYNC B0 ;  /* 0x0000000000007941 */ /* 0x000fea0003800000 */
.L_x_10969:
[----:B------:R-:W-:Y:S05]  /*1cd0*/  BRA `(.L_x_10971) ;  /* 0xfffffff800687947 */ /* 0x000fea000383ffff */
.L_x_10954:
[----:B------:R-:W-:Y:S01]  /*1ce0*/  BSSY B0, `(.L_x_10972) ;  /* 0x0000007000007945 */ /* 0x000fe20003800000 */
[----:B------:R-:W-:Y:S01]  /*1cf0*/  MOV R18, R40 ;  /* 0x0000002800127202 */ /* 0x000fe20000000f00 */
[----:B------:R-:W-:Y:S02]  /*1d00*/  IMAD.MOV.U32 R21, RZ, RZ, 0x181f ;  /* 0x0000181fff157424 */ /* 0x000fe400078e00ff */
[----:B------:R-:W-:-:S07]  /*1d10*/  IMAD.MOV.U32 R14, RZ, RZ, -0x1 ;  /* 0xffffffffff0e7424 */ /* 0x000fce00078e00ff */
[----:B0--34-:R-:W-:Y:S05]  /*1d20*/  WARPSYNC.COLLECTIVE R14, `(.L_x_10973) ;  /* 0x000000000e087348 */ /* 0x019fea0003c00000 */
[----:B------:R1:W2:Y:S02]  /*1d30*/  SHFL.IDX P1, R14, R19, R18, R21 ;  /* 0x00000012130e7389 */ /* 0x0002a40000020015 */
[----:B01234-:R-:W-:Y:S05]  /*1d40*/  ENDCOLLECTIVE ;  /* 0x000000000000791b */ /* 0x01ffea0003800000 */
.L_x_10973:
[----:B------:R-:W-:Y:S05]  /*1d50*/  BSYNC B0 ;  /* 0x0000000000007941 */ /* 0x000fea0003800000 */
.L_x_10972:
[----:B------:R-:W-:Y:S05]  /*1d60*/  BRA `(.L_x_10974) ;  /* 0xfffffff8005c7947 */ /* 0x000fea000383ffff */
.L_x_10956:
[----:B------:R-:W-:Y:S01]  /*1d70*/  BSSY B0, `(.L_x_10975) ;  /* 0x0000007000007945 */ /* 0x000fe20003800000 */
[----:B------:R-:W-:Y:S01]  /*1d80*/  MOV R18, R39 ;  /* 0x0000002700127202 */ /* 0x000fe20000000f00 */
[----:B------:R-:W-:Y:S02]  /*1d90*/  IMAD.MOV.U32 R21, RZ, RZ, 0x181f ;  /* 0x0000181fff157424 */ /* 0x000fe400078e00ff */
[----:B------:R-:W-:-:S07]  /*1da0*/  IMAD.MOV.U32 R14, RZ, RZ, -0x1 ;  /* 0xffffffffff0e7424 */ /* 0x000fce00078e00ff */
[----:B01-34-:R-:W-:Y:S05]  /*1db0*/  WARPSYNC.COLLECTIVE R14, `(.L_x_10976) ;  /* 0x000000000e087348 */ /* 0x01bfea0003c00000 */
[----:B------:R2:W0:Y:S02]  /*1dc0*/  SHFL.IDX P1, R14, R19, R18, R21 ;  /* 0x00000012130e7389 */ /* 0x0004240000020015 */
[----:B01234-:R-:W-:Y:S05]  /*1dd0*/  ENDCOLLECTIVE ;  /* 0x000000000000791b */ /* 0x01ffea0003800000 */
.L_x_10976:
[----:B------:R-:W-:Y:S05]  /*1de0*/  BSYNC B0 ;  /* 0x0000000000007941 */ /* 0x000fea0003800000 */
.L_x_10975:
[----:B------:R-:W-:Y:S05]  /*1df0*/  BRA `(.L_x_10977) ;  /* 0xfffffff800507947 */ /* 0x000fea000383ffff */
.L_x_10958:
[----:B------:R-:W-:Y:S01]  /*1e00*/  BSSY B0, `(.L_x_10978) ;  /* 0x0000007000007945 */ /* 0x000fe20003800000 */
[----:B------:R-:W-:Y:S01]  /*1e10*/  MOV R18, R38 ;  /* 0x0000002600127202 */ /* 0x000fe20000000f00 */
[----:B------:R-:W-:Y:S02]  /*1e20*/  IMAD.MOV.U32 R21, RZ, RZ, 0x181f ;  /* 0x0000181fff157424 */ /* 0x000fe400078e00ff */
[----:B------:R-:W-:-:S07]  /*1e30*/  IMAD.MOV.U32 R14, RZ, RZ, -0x1 ;  /* 0xffffffffff0e7424 */ /* 0x000fce00078e00ff */
[----:B01234-:R-:W-:Y:S05]  /*1e40*/  WARPSYNC.COLLECTIVE R14, `(.L_x_10979) ;  /* 0x000000000e087348 */ /* 0x01ffea0003c00000 */
[----:B------:R0:W0:Y:S02]  /*1e50*/  SHFL.IDX P1, R14, R19, R18, R21 ;  /* 0x00000012130e7389 */ /* 0x0000240000020015 */
[----:B01234-:R-:W-:Y:S05]  /*1e60*/  ENDCOLLECTIVE ;  /* 0x000000000000791b */ /* 0x01ffea0003800000 */
.L_x_10979:
[----:B------:R-:W-:Y:S05]  /*1e70*/  BSYNC B0 ;  /* 0x0000000000007941 */ /* 0x000fea0003800000 */
.L_x_10978:
[----:B------:R-:W-:Y:S05]  /*1e80*/  BRA `(.L_x_10980) ;  /* 0xfffffff800447947 */ /* 0x000fea000383ffff */
.L_x_10960:
[----:B------:R-:W-:Y:S01]  /*1e90*/  BSSY B0, `(.L_x_10981) ;  /* 0x0000007000007945 */ /* 0x000fe20003800000 */
[----:B------:R-:W-:Y:S01]  /*1ea0*/  MOV R18, R37 ;  /* 0x0000002500127202 */ /* 0x000fe20000000f00 */
[----:B------:R-:W-:Y:S02]  /*1eb0*/  IMAD.MOV.U32 R21, RZ, RZ, 0x181f ;  /* 0x0000181fff157424 */ /* 0x000fe400078e00ff */
[----:B------:R-:W-:-:S07]  /*1ec0*/  IMAD.MOV.U32 R14, RZ, RZ, -0x1 ;  /* 0xffffffffff0e7424 */ /* 0x000fce00078e00ff */
[----:B01234-:R-:W-:Y:S05]  /*1ed0*/  WARPSYNC.COLLECTIVE R14, `(.L_x_10982) ;  /* 0x000000000e087348 */ /* 0x01ffea0003c00000 */
[----:B------:R0:W0:Y:S02]  /*1ee0*/  SHFL.IDX P1, R14, R19, R18, R21 ;  /* 0x00000012130e7389 */ /* 0x0000240000020015 */
[----:B01234-:R-:W-:Y:S05]  /*1ef0*/  ENDCOLLECTIVE ;  /* 0x000000000000791b */ /* 0x01ffea0003800000 */
.L_x_10982:
[----:B------:R-:W-:Y:S05]  /*1f00*/  BSYNC B0 ;  /* 0x0000000000007941 */ /* 0x000fea0003800000 */
.L_x_10981:
[----:B------:R-:W-:Y:S05]  /*1f10*/  BRA `(.L_x_10983) ;  /* 0xfffffff800387947 */ /* 0x000fea000383ffff */
.L_x_10962:
[----:B------:R-:W-:Y:S01]  /*1f20*/  BSSY B0, `(.L_x_10984) ;  /* 0x0000007000007945 */ /* 0x000fe20003800000 */
[----:B------:R-:W-:Y:S01]  /*1f30*/  MOV R18, R36 ;  /* 0x0000002400127202 */ /* 0x000fe20000000f00 */
[----:B------:R-:W-:Y:S02]  /*1f40*/  IMAD.MOV.U32 R21, RZ, RZ, 0x181f ;  /* 0x0000181fff157424 */ /* 0x000fe400078e00ff */
[----:B------:R-:W-:-:S07]  /*1f50*/  IMAD.MOV.U32 R14, RZ, RZ, -0x1 ;  /* 0xffffffffff0e7424 */ /* 0x000fce00078e00ff */
[----:B01234-:R-:W-:Y:S05]  /*1f60*/  WARPSYNC.COLLECTIVE R14, `(.L_x_10985) ;  /* 0x000000000e087348 */ /* 0x01ffea0003c00000 */
[----:B------:R0:W0:Y:S02]  /*1f70*/  SHFL.IDX P1, R14, R19, R18, R21 ;  /* 0x00000012130e7389 */ /* 0x0000240000020015 */
[----:B01234-:R-:W-:Y:S05]  /*1f80*/  ENDCOLLECTIVE ;  /* 0x000000000000791b */ /* 0x01ffea0003800000 */
.L_x_10985:
[----:B------:R-:W-:Y:S05]  /*1f90*/  BSYNC B0 ;  /* 0x0000000000007941 */ /* 0x000fea0003800000 */
.L_x_10984:
[----:B------:R-:W-:Y:S05]  /*1fa0*/  BRA `(.L_x_10986) ;  /* 0xfffffff8002c7947 */ /* 0x000fea000383ffff */
.L_x_10964:
[----:B------:R-:W-:Y:S01]  /*1fb0*/  BSSY B0, `(.L_x_10987) ;  /* 0x0000007000007945 */ /* 0x000fe20003800000 */
[----:B------:R-:W-:Y:S01]  /*1fc0*/  MOV R18, R35 ;  /* 0x0000002300127202 */ /* 0x000fe20000000f00 */
[----:B------:R-:W-:Y:S02]  /*1fd0*/  IMAD.MOV.U32 R21, RZ, RZ, 0x181f ;  /* 0x0000181fff157424 */ /* 0x000fe400078e00ff */
[----:B------:R-:W-:-:S07]  /*1fe0*/  IMAD.MOV.U32 R14, RZ, RZ, -0x1 ;  /* 0xffffffffff0e7424 */ /* 0x000fce00078e00ff */
[----:B01234-:R-:W-:Y:S05]  /*1ff0*/  WARPSYNC.COLLECTIVE R14, `(.L_x_10988) ;  /* 0x000000000e087348 */ /* 0x01ffea0003c00000 */
[----:B------:R0:W0:Y:S02]  /*2000*/  SHFL.IDX P1, R14, R19, R18, R21 ;  /* 0x00000012130e7389 */ /* 0x0000240000020015 */
[----:B01234-:R-:W-:Y:S05]  /*2010*/  ENDCOLLECTIVE ;  /* 0x000000000000791b */ /* 0x01ffea0003800000 */
.L_x_10988:
[----:B------:R-:W-:Y:S05]  /*2020*/  BSYNC B0 ;  /* 0x0000000000007941 */ /* 0x000fea0003800000 */
.L_x_10987:
[----:B------:R-:W-:Y:S05]  /*2030*/  BRA `(.L_x_10989) ;  /* 0xfffffff800207947 */ /* 0x000fea000383ffff */
.L_x_10966:
[----:B------:R-:W-:Y:S01]  /*2040*/  BSSY B0, `(.L_x_10990) ;  /* 0x0000007000007945 */ /* 0x000fe20003800000 */
[----:B------:R-:W-:Y:S01]  /*2050*/  MOV R18, R34 ;  /* 0x0000002200127202 */ /* 0x000fe20000000f00 */
[----:B------:R-:W-:Y:S02]  /*2060*/  IMAD.MOV.U32 R21, RZ, RZ, 0x181f ;  /* 0x0000181fff157424 */ /* 0x000fe400078e00ff */
[----:B------:R-:W-:-:S07]  /*2070*/  IMAD.MOV.U32 R14, RZ, RZ, -0x1 ;  /* 0xffffffffff0e7424 */ /* 0x000fce00078e00ff */
[----:B01234-:R-:W-:Y:S05]  /*2080*/  WARPSYNC.COLLECTIVE R14, `(.L_x_10991) ;  /* 0x000000000e087348 */ /* 0x01ffea0003c00000 */
[----:B------:R0:W0:Y:S02]  /*2090*/  SHFL.IDX P1, R14, R19, R18, R21 ;  /* 0x00000012130e7389 */ /* 0x0000240000020015 */
[----:B01234-:R-:W-:Y:S05]  /*20a0*/  ENDCOLLECTIVE ;  /* 0x000000000000791b */ /* 0x01ffea0003800000 */
.L_x_10991:
[----:B------:R-:W-:Y:S05]  /*20b0*/  BSYNC B0 ;  /* 0x0000000000007941 */ /* 0x000fea0003800000 */
.L_x_10990:
[----:B------:R-:W-:Y:S05]  /*20c0*/  BRA `(.L_x_10992) ;  /* 0xfffffff800147947 */ /* 0x000fea000383ffff */
        .weak           $__internal_220_$__cuda_sm20_div_s16
        .type           $__internal_220_$__cuda_sm20_div_s16,@function
        .size           $__internal_220_$__cuda_sm20_div_s16,(.L_x_38723 - $__internal_220_$__cuda_sm20_div_s16)
$__internal_220_$__cuda_sm20_div_s16:
        /* <DEDUP_REMOVED lines=25> */
[----:B------:R-:W-:Y:S05]  /*2260*/  RET.REL.NODEC R12 `(_Z9cuda_gemmIiLi128ELi4ELi1ELi32ELi8ELi8ELi64ELi1ELi0EEviiiPT_S1_S1_iii) ;  /* 0xffffffdc0c647950 */ /* 0x000fea0003c3ffff */
.L_x_10993:
        /* <DEDUP_REMOVED lines=9> */
.L_x_38723:


//--------------------- .text._Z9cuda_gemmIiLi128ELi4ELi1ELi32ELi8ELi8ELi64ELi0ELi1EEviiiPT_S1_S1_iii --------------------------
	.section	.text._Z9cuda_gemmIiLi128ELi4ELi1ELi32ELi8ELi8ELi64ELi0ELi1EEviiiPT_S1_S1_iii,"ax",@progbits
	.align	128
        .global         _Z9cuda_gemmIiLi128ELi4ELi1ELi32ELi8ELi8ELi64ELi0ELi1EEviiiPT_S1_S1_iii
        .type           _Z9cuda_gemmIiLi128ELi4ELi1ELi32ELi8ELi8ELi64ELi0ELi1EEviiiPT_S1_S1_iii,@function
        .size           _Z9cuda_gemmIiLi128ELi4ELi1ELi32ELi8ELi8ELi64ELi0ELi1EEviiiPT_S1_S1_iii,(.L_x_39457 - _Z9cuda_gemmIiLi128ELi4ELi1ELi32ELi8ELi8ELi64ELi0ELi1EEviiiPT_S1_S1_iii)
        .other          _Z9cuda_gemmIiLi128ELi4ELi1ELi32ELi8ELi8ELi64ELi0ELi1EEviiiPT_S1_S1_iii,@"STO_CUDA_ENTRY STV_DEFAULT"
_Z9cuda_gemmIiLi128ELi4ELi1ELi32ELi8ELi8ELi64ELi0ELi1EEviiiPT_S1_S1_iii:
.text._Z9cuda_gemmIiLi128ELi4ELi1ELi32ELi8ELi8ELi64ELi0ELi1EEviiiPT_S1_S1_iii:
        /* <DEDUP_REMOVED lines=46> */
.L_x_10998:
        /* <DEDUP_REMOVED lines=12> */
.L_x_10997:
[----:B------:R-:W-:Y:S05]  /*03a0*/  BSYNC.RECONVERGENT B1 ;  /* 0x0000000000017941 */ /* 0x000fea0003800200 */
.L_x_10996:
        /* <DEDUP_REMOVED lines=8> */
.L_x_10999:
        /* <DEDUP_REMOVED lines=39> */
.L_x_10995:
[----:B------:R-:W-:Y:S05]  /*06a0*/  BSYNC.RECONVERGENT B0 ;  /* 0x0000000000007941 */ /* 0x000fea0003800200 */
.L_x_10994:
        /* <DEDUP_REMOVED lines=21> */
.L_x_11002:
        /* <DEDUP_REMOVED lines=8> */
.L_x_11001:
[----:B------:R-:W-:Y:S05]  /*0880*/  BSYNC.RECONVERGENT B0 ;  /* 0x0000000000007941 */ /* 0x000fea0003800200 */
.L_x_11000:
[----:B------:R-:W-:Y:S01]  /*0890*/  BAR.SYNC.DEFER_BLOCKING 0x0 ;  /* 0x0000000000007b1d */ /* 0x000fe20000010000 */
[----:B------:R-:W-:-:S13]  /*08a0*/  ISETP.GT.U32.AND P0, PT, R0, 0x1f, PT ;  /* 0x0000001f0000780c */ /* 0x000fda0003f04070 */
[----:B------:R-:W-:Y:S05]  /*08b0*/  @P0 BRA `(.L_x_11003) ;  /* 0x0000000000900947 */ /* 0x000fea0003800000 */
[----:B--2---:R-:W1:Y:S01]  /*08c0*/  S2R R4, SR_CgaCtaId ;  /* 0x0000000000047919 */ /* 0x004e620000008800 */
[----:B------:R-:W-:Y:S01]  /*08d0*/  MOV R3, 0x400 ;  /* 0x0000040000037802 */ /* 0x000fe20000000f00 */
[----:B------:R-:W-:Y:S01]  /*08e0*/  UMOV UR4, 0xffffffff ;  /* 0xffffffff00047882 */ /* 0x000fe20000000000 */
[----:B------:R-:W-:Y:S02]  /*08f0*/  SHF.R.U32.HI R2, RZ, 0x2, R0 ;  /* 0x00000002ff027819 */ /* 0x000fe40000011600 */
[----:B-1----:R-:W-:Y:S02]  /*0900*/  LEA R3, R4, R3, 0x18 ;  /* 0x0000000304037211 */ /* 0x002fe400078ec0ff */
[C---:B------:R-:W-:Y:S02]  /*0910*/  SHF.L.U32 R4, R0.reuse, 0x2, RZ ;  /* 0x0000000200047819 */ /* 0x040fe400000006ff */
[----:B------:R-:W-:Y:S01]  /*0920*/  LOP3.LUT R0, R0, 0x3, RZ, 0xc0, !PT ;  /* 0x0000000300007812 */ /* 0x000fe200078ec0ff */
[----:B------:R-:W-:Y:S01]  /*0930*/  IMAD R2, R2, 0x24, R3 ;  /* 0x0000002402027824 */ /* 0x000fe200078e0203 */
[----:B------:R-:W-:-:S02]  /*0940*/  LOP3.LUT R3, R4, 0x1c, RZ, 0xc0, !PT ;  /* 0x0000001c04037812 */ /* 0x000fc400078ec0ff */
[C---:B0-----:R-:W-:Y:S01]  /*0950*/  IADD3 R5, PT, PT, R0.reuse, 0x3, RZ ;  /* 0x0000000300057810 */ /* 0x041fe20007ffe0ff */
[----:B------:R-:W-:Y:S02]  /*0960*/  VIADD R4, R0, 0x2 ;  /* 0x0000000200047836 */ /* 0x000fe40000000000 */
[----:B------:R-:W-:Y:S02]  /*0970*/  IMAD.IADD R2, R2, 0x1, R3 ;  /* 0x0000000102027824 */ /* 0x000fe400078e0203 */
[----:B------:R-:W-:-:S04]  /*0980*/  VIADD R3, R0, 0x1 ;  /* 0x0000000100037836 */ /* 0x000fc80000000000 */
[----:B------:R-:W0:Y:S01]  /*0990*/  LDS R2, [R2] ;  /* 0x0000000002027984 */ /* 0x000e220000000800 */
[----:B------:R-:W-:Y:S05]  /*09a0*/  BRA.DIV UR4, `(.L_x_11004) ;  /* 0x0000000204607947 */ /* 0x000fea000b800000 */
.L_x_11013:
[----:B------:R-:W-:-:S03]  /*09b0*/  UMOV UR4, 0xffffffff ;  /* 0xffffffff00047882 */ /* 0x000fc60000000000 */
[----:B------:R-:W-:Y:S05]  /*09c0*/  BRA.DIV UR4, `(.L_x_11005) ;  /* 0x0000000204747947 */ /* 0x000fea000b800000 */
.L_x_11016:
[----:B------:R-:W-:Y:S01]  /*09d0*/  UMOV UR4, 0xffffffff ;  /* 0xffffffff00047882 */ /* 0x000fe20000000000 */
[----:B------:R-:W-:Y:S02]  /*09e0*/  LOP3.LUT R3, R0, 0x4, RZ, 0xfc, !PT ;  /* 0x0000000400037812 */ /* 0x000fe400078efcff */
[----:B------:R-:W-:Y:S05]  /*09f0*/  BRA.DIV UR4, `(.L_x_11006) ;  /* 0x00000002048c7947 */ /* 0x000fea000b800000 */
.L_x_11019:
[----:B------:R-:W-:Y:S01]  /*0a00*/  UMOV UR4, 0xffffffff ;  /* 0xffffffff00047882 */ /* 0x000fe20000000000 */
[----:B------:R-:W-:Y:S02]  /*0a10*/  VIADD R4, R0, 0x5 ;  /* 0x0000000500047836 */ /* 0x000fe40000000000 */
[----:B------:R-:W-:Y:S05]  /*0a20*/  BRA.DIV UR4, `(.L_x_11007) ;  /* 0x0000000204a47947 */ /* 0x000fea000b800000 */
.L_x_11022:
[----:B------:R-:W-:Y:S01]  /*0a30*/  UMOV UR4, 0xffffffff ;  /* 0xffffffff00047882 */ /* 0x000fe20000000000 */
[----:B------:R-:W-:Y:S02]  /*0a40*/  VIADD R5, R0, 0x6 ;  /* 0x0000000600057836 */ /* 0x000fe40000000000 */
[----:B------:R-:W-:Y:S05]  /*0a50*/  BRA.DIV UR4, `(.L_x_11008) ;  /* 0x0000000204bc7947 */ /* 0x000fea000b800000 */
.L_x_11025:
[----:B------:R-:W-:Y:S01]  /*0a60*/  UMOV UR4, 0xffffffff ;  /* 0xffffffff00047882 */ /* 0x000fe20000000000 */
[----:B------:R-:W-:Y:S01]  /*0a70*/  VIADD R0, R0, 0xffffffff ;  /* 0xffffffff00007836 */ /* 0x000fe20000000000 */
[----:B------:R-:W-:Y:S02]  /*0a80*/  LOP3.LUT R4, R4, 0x7, RZ, 0xc0, !PT ;  /* 0x0000000704047812 */ /* 0x000fe400078ec0ff */
[----:B------:R-:W-:Y:S01]  /*0a90*/  LOP3.LUT R5, R5, 0x7, RZ, 0xc0, !PT ;  /* 0x0000000705057812 */ /* 0x000fe200078ec0ff */
[----:B------:R-:W-:Y:S06]  /*0aa0*/  BRA.DIV UR4, `(.L_x_11009) ;  /* 0x0000000204cc7947 */ /* 0x000fec000b800000 */
.L_x_11028:
[----:B------:R-:W-:-:S03]  /*0ab0*/  UMOV UR4, 0xffffffff ;  /* 0xffffffff00047882 */ /* 0x000fc60000000000 */
[----:B------:R-:W-:Y:S05]  /*0ac0*/  BRA.DIV UR4, `(.L_x_11010) ;  /* 0x0000000204e87947 */ /* 0x000fea000b800000 */
.L_x_11031:
[----:B------:R-:W-:Y:S01]  /*0ad0*/  UMOV UR4, 0xffffffff ;  /* 0xffffffff00047882 */ /* 0x000fe20000000000 */
[----:B------:R-:W-:Y:S02]  /*0ae0*/  LOP3.LUT R0, R0, 0x7, RZ, 0xc0, !PT ;  /* 0x0000000700007812 */ /* 0x000fe400078ec0ff */
[----:B------:R-:W-:Y:S05]  /*0af0*/  BRA.DIV UR4, `(.L_x_11011) ;  /* 0x0000000604007947 */ /* 0x000fea000b800000 */
.L_x_11003:
[----:B------:R-:W-:Y:S05]  /*0b00*/  WARPSYNC.ALL ;  /* 0x0000000000007948 */ /* 0x000fea0003800000 */
[----:B------:R-:W-:Y:S06]  /*0b10*/  BAR.SYNC.DEFER_BLOCKING 0x0 ;  /* 0x0000000000007b1d */ /* 0x000fec0000010000 */
[----:B------:R-:W-:Y:S05]  /*0b20*/  EXIT ;  /* 0x000000000000794d */ /* 0x000fea0003800000 */
.L_x_11004:
[----:B------:R-:W-:Y:S01]  /*0b30*/  IMAD.MOV.U32 R6, RZ, RZ, -0x1 ;  /* 0xffffffffff067424 */ /* 0x000fe200078e00ff */
[----:B------:R-:W-:Y:S01]  /*0b40*/  MOV R7, R0 ;  /* 0x0000000000077202 */ /* 0x000fe20000000f00 */
[----:B------:R-:W-:-:S07]  /*0b50*/  IMAD.MOV.U32 R9, RZ, RZ, 0x181f ;  /* 0x0000181fff097424 */ /* 0x000fce00078e00ff */
[----:B0-----:R-:W-:Y:S05]  /*0b60*/  WARPSYNC.COLLECTIVE R6, `(.L_x_11012) ;  /* 0x0000000006087348 */ /* 0x001fea0003c00000 */
[----:B0-----:R0:W1:Y:S02]  /*0b70*/  SHFL.IDX P0, R6, R2, R7, R9 ;  /* 0x0000000702067389 */ /* 0x0010640000000009 */
[----:B01----:R-:W-:Y:S05]  /*0b80*/  ENDCOLLECTIVE ;  /* 0x000000000000791b */ /* 0x003fea0003800000 */
.L_x_11012:
[----:B------:R-:W-:Y:S05]  /*0b90*/  BRA `(.L_x_11013) ;  /* 0xfffffffc00847947 */ /* 0x000fea000383ffff */
.L_x_11005:
[----:B------:R-:W-:Y:S01]  /*0ba0*/  HFMA2 R9, -RZ, RZ, 0, 0.0020122528076171875 ;  /* 0x0000181fff097431 */ /* 0x000fe200000001ff */
[----:B------:R-:W-:Y:S01]  /*0bb0*/  BSSY B0, `(.L_x_11014) ;  /* 0x0000006000007945 */ /* 0x000fe20003800000 */
[----:B------:R-:W-:Y:S02]  /*0bc0*/  IMAD.MOV.U32 R7, RZ, RZ, R3 ;  /* 0x000000ffff077224 */ /* 0x000fe400078e0003 */
[----:B------:R-:W-:-:S07]  /*0bd0*/  IMAD.MOV.U32 R6, RZ, RZ, -0x1 ;  /* 0xffffffffff067424 */ /* 0x000fce00078e00ff */
[----:B0-----:R-:W-:Y:S05]  /*0be0*/  WARPSYNC.COLLECTIVE R6, `(.L_x_11015) ;  /* 0x0000000006087348 */ /* 0x001fea0003c00000 */
[----:B0-----:R0:W1:Y:S02]  /*0bf0*/  SHFL.IDX P0, R6, R2, R7, R9 ;  /* 0x0000000702067389 */ /* 0x0010640000000009 */
[----:B01----:R-:W-:Y:S05]  /*0c00*/  ENDCOLLECTIVE ;  /* 0x000000000000791b */ /* 0x003fea0003800000 */
.L_x_11015:
[----:B------:R-:W-:Y:S05]  /*0c10*/  BSYNC B0 ;  /* 0x0000000000007941 */ /* 0x000fea0003800000 */
.L_x_11014:
[----:B------:R-:W-:Y:S05]  /*0c20*/  BRA `(.L_x_11016) ;  /* 0xfffffffc00687947 */ /* 0x000fea000383ffff */
.L_x_11006:
[----:B------:R-:W-:Y:S01]  /*0c30*/  BSSY B0, `(.L_x_11017) ;  /* 0x0000007000007945 */ /* 0x000fe20003800000 */
[----:B------:R-:W-:Y:S01]  /*0c40*/  IMAD.MOV.U32 R7, RZ, RZ, R4 ;  /* 0x000000ffff077224 */ /* 0x000fe200078e0004 */
[----:B------:R-:W-:Y:S01]  /*0c50*/  MOV R9, 0x181f ;  /* 0x0000181f00097802 */ /* 0x000fe20000000f00 */
[----:B------:R-:W-:-:S07]  /*0c60*/  IMAD.MOV.U32 R6, RZ, RZ, -0x1 ;  /* 0xffffffffff067424 */ /* 0x000fce00078e00ff */
[----:B0-----:R-:W-:Y:S05]  /*0c70*/  WARPSYNC.COLLECTIVE R6, `(.L_x_11018) ;  /* 0x0000000006087348 */ /* 0x001fea0003c00000 */
[----:B0-----:R0:W1:Y:S02]  /*0c80*/  SHFL.IDX P0, R6, R2, R7, R9 ;  /* 0x0000000702067389 */ /* 0x0010640000000009 */
[----:B01----:R-:W-:Y:S05]  /*0c90*/  ENDCOLLECTIVE ;  /* 0x000000000000791b */ /* 0x003fea0003800000 */
.L_x_11018:
[----:B------:R-:W-:Y:S05]  /*0ca0*/  BSYNC B0 ;  /* 0x0000000000007941 */ /* 0x000fea0003800000 */
.L_x_11017:
[----:B------:R-:W-:Y:S05]  /*0cb0*/  BRA `(.L_x_11019) ;  /* 0xfffffffc00507947 */ /* 0x000fea000383ffff */
.L_x_11007:
[----:B------:R-:W-:Y:S01]  /*0cc0*/  HFMA2 R9, -RZ, RZ, 0, 0.0020122528076171875 ;  /* 0x0000181fff097431 */ /* 0x000fe200000001ff */
[----:B------:R-:W-:Y:S01]  /*0cd0*/  BSSY B0, `(.L_x_11020) ;  /* 0x0000006000007945 */ /* 0x000fe20003800000 */
[----:B------:R-:W-:Y:S02]  /*0ce0*/  IMAD.MOV.U32 R7, RZ, RZ, R5 ;  /* 0x000000ffff077224 */ /* 0x000fe400078e0005 */
[----:B------:R-:W-:-:S07]  /*0cf0*/  IMAD.MOV.U32 R6, RZ, RZ, -0x1 ;  /* 0xffffffffff067424 */ /* 0x000fce00078e00ff */
[----:B0-----:R-:W-:Y:S05]  /*0d00*/  WARPSYNC.COLLECTIVE R6, `(.L_x_11021) ;  /* 0x0000000006087348 */ /* 0x001fea0003c00000 */
[----:B0-----:R0:W1:Y:S02]  /*0d10*/  SHFL.IDX P0, R6, R2, R7, R9 ;  /* 0x0000000702067389 */ /* 0x0010640000000009 */
[----:B01----:R-:W-:Y:S05]  /*0d20*/  ENDCOLLECTIVE ;  /* 0x000000000000791b */ /* 0x003fea0003800000 */
.L_x_11021:
[----:B------:R-:W-:Y:S05]  /*0d30*/  BSYNC B0 ;  /* 0x0000000000007941 */ /* 0x000fea0003800000 */
.L_x_11020:
[----:B------:R-:W-:Y:S05]  /*0d40*/  BRA `(.L_x_11022) ;  /* 0xfffffffc00387947 */ /* 0x000fea000383ffff */
.L_x_11008:
[----:B------:R-:W-:Y:S01]  /*0d50*/  BSSY B0, `(.L_x_11023) ;  /* 0x0000007000007945 */ /* 0x000fe20003800000 */
[----:B------:R-:W-:Y:S01]  /*0d60*/  IMAD.MOV.U32 R7, RZ, RZ, R3 ;  /* 0x000000ffff077224 */ /* 0x000fe200078e0003 */
[----:B------:R-:W-:Y:S01]  /*0d70*/  MOV R9, 0x181f ;  /* 0x0000181f00097802 */ /* 0x000fe20000000f00 */
[----:B------:R-:W-:-:S07]  /*0d80*/  IMAD.MOV.U32 R6, RZ, RZ, -0x1 ;  /* 0xffffffffff067424 */ /* 0x000fce00078e00ff */
[----:B0-----:R-:W-:Y:S05]  /*0d90*/  WARPSYNC.COLLECTIVE R6, `(.L_x_11024) ;  /* 0x0000000006087348 */ /* 0x001fea0003c00000 */
[----:B0-----:R0:W1:Y:S02]  /*0da0*/  SHFL.IDX P0, R6, R2, R7, R9 ;  /* 0x0000000702067389 */ /* 0x0010640000000009 */
[----:B01----:R-:W-:Y:S05]  /*0db0*/  ENDCOLLECTIVE ;  /* 0x000000000000791b */ /* 0x003fea0003800000 */
.L_x_11024:
[----:B------:R-:W-:Y:S05]  /*0dc0*/  BSYNC B0 ;  /* 0x0000000000007941 */ /* 0x000fea0003800000 */
.L_x_11023:
[----:B------:R-:W-:Y:S05]  /*0dd0*/  BRA `(.L_x_11025) ;  /* 0xfffffffc00207947 */ /* 0x000fea000383ffff */
.L_x_11009:
[----:B------:R-:W-:Y:S01]  /*0de0*/  HFMA2 R9, -RZ, RZ, 0, 0.0020122528076171875 ;  /* 0x0000181fff097431 */ /* 0x000fe200000001ff */
[----:B------:R-:W-:Y:S01]  /*0df0*/  BSSY B0, `(.L_x_11026) ;  /* 0x0000006000007945 */ /* 0x000fe20003800000 */
[----:B------:R-:W-:Y:S02]  /*0e00*/  IMAD.MOV.U32 R7, RZ, RZ, R4 ;  /* 0x000000ffff077224 */ /* 0x000fe400078e0004 */
[----:B------:R-:W-:-:S07]  /*0e10*/  IMAD.MOV.U32 R6, RZ, RZ, -0x1 ;  /* 0xffffffffff067424 */ /* 0x000fce00078e00ff */
[----:B0-----:R-:W-:Y:S05]  /*0e20*/  WARPSYNC.COLLECTIVE R6, `(.L_x_11027) ;  /* 0x0000000006087348 */ /* 0x001fea0003c00000 */
[----:B0-----:R0:W1:Y:S02]  /*0e30*/  SHFL.IDX P0, R6, R2, R7, R9 ;  /* 0x0000000702067389 */ /* 0x0010640000000009 */
[----:B01----:R-:W-:Y:S05]  /*0e40*/  ENDCOLLECTIVE ;  /* 0x000000000000791b */ /* 0x003fea0003800000 */
.L_x_11027:
[----:B------:R-:W-:Y:S05]  /*0e50*/  BSYNC B0 ;  /* 0x0000000000007941 */ /* 0x000fea0003800000 */
.L_x_11026:
[----:B------:R-:W-:Y:S05]  /*0e60*/  BRA `(.L_x_11028) ;  /* 0xfffffffc00107947 */ /* 0x000fea000383ffff */
.L_x_11010:
[----:B------:R-:W-:Y:S01]  /*0e70*/  BSSY B0, `(.L_x_11029) ;  /* 0x0000007000007945 */ /* 0x000fe20003800000 */
[----:B------:R-:W-:Y:S01]  /*0e80*/  IMAD.MOV.U32 R7, RZ, RZ, R5 ;  /* 0x000000ffff077224 */ /* 0x000fe200078e0005 */
[----:B------:R-:W-:Y:S01]  /*0e90*/  MOV R9, 0x181f ;  /* 0x0000181f00097802 */ /* 0x000fe20000000f00 */
[----:B------:R-:W-:-:S07]  /*0ea0*/  IMAD.MOV.U32 R6, RZ, RZ, -0x1 ;  /* 0xffffffffff067424 */ /* 0x000fce00078e00ff */
[----:B0-----:R-:W-:Y:S05]  /*0eb0*/  WARPSYNC.COLLECTIVE R6, `(.L_x_11030) ;  /* 0x0000000006087348 */ /* 0x001fea0003c00000 */
[----:B0-----:R0:W1:Y:S02]  /*0ec0*/  SHFL.IDX P0, R6, R2, R7, R9 ;  /* 0x0000000702067389 */ /* 0x0010640000000009 */
[----:B01----:R-:W-:Y:S05]  /*0ed0*/  ENDCOLLECTIVE ;  /* 0x000000000000791b */ /* 0x003fea0003800000 */
.L_x_11030:
[----:B------:R-:W-:Y:S05]  /*0ee0*/  BSYNC B0 ;  /* 0x0000000000007941 */ /* 0x000fea0003800000 */
.L_x_11029:
[----:B------:R-:W-:Y:S05]  /*0ef0*/  BRA `(.L_x_11031) ;  /* 0xfffffff800f47947 */ /* 0x000fea000383ffff */
.L_x_11011:
[----:B------:R-:W-:Y:S01]  /*0f00*/  HFMA2 R9, -RZ, RZ, 0, 0.0020122528076171875 ;  /* 0x0000181fff097431 */ /* 0x000fe200000001ff */
[----:B------:R-:W-:Y:S01]  /*0f10*/  BSSY B0, `(.L_x_11032) ;  /* 0x0000006000007945 */ /* 0x000fe20003800000 */
[----:B------:R-:W-:Y:S02]  /*0f20*/  IMAD.MOV.U32 R7, RZ, RZ, R0 ;  /* 0x000000ffff077224 */ /* 0x000fe400078e0000 */
[----:B------:R-:W-:-:S07]  /*0f30*/  IMAD.MOV.U32 R6, RZ, RZ, -0x1 ;  /* 0xffffffffff067424 */ /* 0x000fce00078e00ff */
[----:B0-----:R-:W-:Y:S05]  /*0f40*/  WARPSYNC.COLLECTIVE R6, `(.L_x_11033) ;  /* 0x0000000006087348 */ /* 0x001fea0003c00000 */
[----:B0-----:R0:W1:Y:S02]  /*0f50*/  SHFL.IDX P0, R6, R2, R7, R9 ;  /* 0x0000000702067389 */ /* 0x0010640000000009 */
[----:B01----:R-:W-:Y:S05]  /*0f60*/  ENDCOLLECTIVE ;  /* 0x000000000000791b */ /* 0x003fea0003800000 */
.L_x_11033:
[----:B------:R-:W-:Y:S05]  /*0f70*/  BSYNC B0 ;  /* 0x0000000000007941 */ /* 0x000fea0003800000 */
.L_x_11032:
[----:B------:R-:W-:Y:S05]  /*0f80*/  BRA `(.L_x_11003) ;  /* 0xfffffff800dc7947 */ /* 0x000fea000383ffff */
.L_x_11034:
        /* <DEDUP_REMOVED lines=15> */
.L_x_39457:


//--------------------- .text._Z9cuda_gemmIiLi128ELi4ELi1ELi32ELi8ELi8ELi64ELi0ELi0EEviiiPT_S1_S1_iii --------------------------
	.section	.text._Z9cuda_gemmIiLi128ELi4ELi1ELi32ELi8ELi8ELi64ELi0ELi0EEviiiPT_S1_S1_iii,"ax",@progbits
	.align	128
        .global         _Z9cuda_gemmIiLi128ELi4ELi1ELi32ELi8ELi8ELi64ELi0ELi0EEviiiPT_S1_S1_iii
        .type           _Z9cuda_gemmIiLi128ELi4ELi1ELi32ELi8ELi8ELi64ELi0ELi0EEviiiPT_S1_S1_iii,@function
        .size           _Z9cuda_gemmIiLi128ELi4ELi1ELi32ELi8ELi8ELi64ELi0ELi0EEviiiPT_S1_S1_iii,(.L_x_38724 - _Z9cuda_gemmIiLi128ELi4ELi1ELi32ELi8ELi8ELi64ELi0ELi0EEviiiPT_S1_S1_iii)
        .other          _Z9cuda_gemmIiLi128ELi4ELi1ELi32ELi8ELi8ELi64ELi0ELi0EEviiiPT_S1_S1_iii,@"STO_CUDA_ENTRY STV_DEFAULT"
_Z9cuda_gemmIiLi128ELi4ELi1ELi32ELi8ELi8ELi64ELi0ELi0EEviiiPT_S1_S1_iii:
.text._Z9cuda_gemmIiLi128ELi4ELi1ELi32ELi8ELi8ELi64ELi0ELi0EEviiiPT_S1_S1_iii:
        /* <DEDUP_REMOVED lines=40> */
.L_x_11037:
        /* <DEDUP_REMOVED lines=25> */
.L_x_11036:
[----:B------:R-:W-:Y:S05]  /*0410*/  BSYNC.RECONVERGENT B0 ;  /* 0x0000000000007941 */ /* 0x000fea0003800200 */
.L_x_11035:
        /* <DEDUP_REMOVED lines=154> */
[----:B------:R-:W-:Y:S05]  /*0dc0*/  CALL.REL.NOINC `($__internal_221_$__cuda_sm20_div_s16) ;  /* 0x0000001000c87944 */ /* 0x000fea0003c00000 */
[----:B------:R-:W0:Y:S01]  /*0dd0*/  LDCU UR7, c[0x0][0x3a8] ;  /* 0x00007500ff0777ac */ /* 0x000e220008000800 */
[----:B------:R-:W-:Y:S02]  /*0de0*/  UPRMT UR8, UR6, 0x9910, URZ ;  /* 0x0000991006087896 */ /* 0x000fe400080000ff */
[----:B0-----:R-:W-:-:S04]  /*0df0*/  UISETP.LT.AND UP0, UPT, UR7, 0x8, UPT ;  /* 0x000000080700788c */ /* 0x001fc8000bf01270 */
[----:B------:R-:W-:-:S03]  /*0e00*/  USEL UR6, UR7, 0x8, UP0 ;  /* 0x0000000807067887 */ /* 0x000fc60008000000 */
[----:B------:R-:W-:-:S09]  /*0e10*/  UMOV UR7, UR8 ;  /* 0x0000000800077c82 */ /* 0x000fd20008000000 */
.L_x_11062:
        /* <DEDUP_REMOVED lines=38> */
.L_x_11041:
[----:B------:R-:W-:Y:S05]  /*1080*/  BSYNC.RECONVERGENT B1 ;  /* 0x0000000000017941 */ /* 0x000fea0003800200 */
.L_x_11040:
        /* <DEDUP_REMOVED lines=17> */
.L_x_11042:
        /* <DEDUP_REMOVED lines=30> */
.L_x_11039:
[----:B------:R-:W-:Y:S05]  /*1380*/  BSYNC.RECONVERGENT B0 ;  /* 0x0000000000007941 */ /* 0x000fea0003800200 */
.L_x_11038:
        /* <DEDUP_REMOVED lines=38> */
.L_x_11061:
        /* <DEDUP_REMOVED lines=11> */
.L_x_11065:
[----:B-1----:R-:W-:-:S07]  /*16a0*/  IMAD R17, R51, R14, RZ ;  /* 0x0000000e33117224 */ /* 0x002fce00078e02ff */
.L_x_11045:
[----:B------:R-:W-:-:S13]  /*16b0*/  ISETP.GE.AND P4, PT, R18, 0x2, PT ;  /* 0x000000021200780c */ /* 0x000fda0003f86270 */
[----:B------:R-:W-:Y:S05]  /*16c0*/  @!P4 BRA `(.L_x_11047) ;  /* 0x000000000010c947 */ /* 0x000fea0003800000 */
[----:B------:R-:W-:-:S03]  /*16d0*/  UMOV UR8, 0xffffffff ;  /* 0xffffffff00087882 */ /* 0x000fc60000000000 */
[----:B------:R-:W-:Y:S05]  /*16e0*/  BRA.DIV UR8, `(.L_x_11048) ;  /* 0x0000000608847947 */ /* 0x000fea000b800000 */
[----:B------:R1:W2:Y:S02]  /*16f0*/  SHFL.IDX PT, R14, R16, R42, 0x181f ;  /* 0x00181f2a100e7589 */ /* 0x0002a400000e0000 */
.L_x_11068:
[----:B--2-4-:R-:W-:-:S07]  /*1700*/  IMAD R17, R50, R14, R17 ;  /* 0x0000000e32117224 */ /* 0x014fce00078e0211 */
.L_x_11047:
[----:B------:R-:W-:-:S13]  /*1710*/  ISETP.GE.AND P3, PT, R18, 0x3, PT ;  /* 0x000000031200780c */ /* 0x000fda0003f66270 */
[----:B------:R-:W-:Y:S05]  /*1720*/  @!P3 BRA `(.L_x_11049) ;  /* 0x000000000010b947 */ /* 0x000fea0003800000 */
[----:B------:R-:W-:-:S03]  /*1730*/  UMOV UR8, 0xffffffff ;  /* 0xffffffff00087882 */ /* 0x000fc60000000000 */
[----:B------:R-:W-:Y:S05]  /*1740*/  BRA.DIV UR8, `(.L_x_11050) ;  /* 0x0000000608907947 */ /* 0x000fea000b800000 */
[----:B------:R2:W0:Y:S02]  /*1750*/  SHFL.IDX PT, R14, R16, R41, 0x181f ;  /* 0x00181f29100e7589 */ /* 0x00042400000e0000 */
.L_x_11071:
[----:B0-----:R-:W-:-:S07]  /*1760*/  IMAD R17, R46, R14, R17 ;  /* 0x0000000e2e117224 */ /* 0x001fce00078e0211 */
.L_x_11049:
[----:B------:R-:W-:-:S13]  /*1770*/  ISETP.GE.AND P2, PT, R18, 0x4, PT ;  /* 0x000000041200780c */ /* 0x000fda0003f46270 */
[----:B------:R-:W-:Y:S05]  /*1780*/  @!P2 BRA `(.L_x_11051) ;  /* 0x000000000010a947 */ /* 0x000fea0003800000 */
[----:B------:R-:W-:-:S03]  /*1790*/  UMOV UR8, 0xffffffff ;  /* 0xffffffff00087882 */ /* 0x000fc60000000000 */
[----:B------:R-:W-:Y:S05]  /*17a0*/  BRA.DIV UR8, `(.L_x_11052) ;  /* 0x00000006089c7947 */ /* 0x000fea000b800000 */
[----:B------:R0:W0:Y:S02]  /*17b0*/  SHFL.IDX PT, R14, R16, R40, 0x181f ;  /* 0x00181f28100e7589 */ /* 0x00002400000e0000 */
.L_x_11074:
[----:B0-----:R-:W-:-:S07]  /*17c0*/  IMAD R17, R47, R14, R17 ;  /* 0x0000000e2f117224 */ /* 0x001fce00078e0211 */
.L_x_11051:
[----:B------:R-:W-:-:S13]  /*17d0*/  ISETP.GE.AND P1, PT, R18, 0x5, PT ;  /* 0x000000051200780c */ /* 0x000fda0003f26270 */
[----:B------:R-:W-:Y:S05]  /*17e0*/  @!P1 BRA `(.L_x_11053) ;  /* 0x0000000000109947 */ /* 0x000fea0003800000 */
[----:B------:R-:W-:-:S03]  /*17f0*/  UMOV UR8, 0xffffffff ;  /* 0xffffffff00087882 */ /* 0x000fc60000000000 */
[----:B------:R-:W-:Y:S05]  /*1800*/  BRA.DIV UR8, `(.L_x_11054) ;  /* 0x0000000608a87947 */ /* 0x000fea000b800000 */
[----:B------:R0:W0:Y:S02]  /*1810*/  SHFL.IDX PT, R14, R16, R39, 0x181f ;  /* 0x00181f27100e7589 */ /* 0x00002400000e0000 */
.L_x_11077:
[----:B0-----:R-:W-:-:S07]  /*1820*/  IMAD R17, R48, R14, R17 ;  /* 0x0000000e30117224 */ /* 0x001fce00078e0211 */
.L_x_11053:
[----:B------:R-:W-:-:S13]  /*1830*/  ISETP.GE.AND P0, PT, R18, 0x6, PT ;  /* 0x000000061200780c */ /* 0x000fda0003f06270 */
[----:B------:R-:W-:Y:S05]  /*1840*/  @!P0 BRA `(.L_x_11055) ;  /* 0x0000000000108947 */ /* 0x000fea0003800000 */
[----:B------:R-:W-:-:S03]  /*1850*/  UMOV UR8, 0xffffffff ;  /* 0xffffffff00087882 */ /* 0x000fc60000000000 */
[----:B------:R-:W-:Y:S05]  /*1860*/  BRA.DIV UR8, `(.L_x_11056) ;  /* 0x0000000608b47947 */ /* 0x000fea000b800000 */
[----:B------:R0:W0:Y:S02]  /*1870*/  SHFL.IDX PT, R14, R16, R38, 0x181f ;  /* 0x00181f26100e7589 */ /* 0x00002400000e0000 */
.L_x_11080:
[----:B0-----:R-:W-:-:S07]  /*1880*/  IMAD R17, R49, R14, R17 ;  /* 0x0000000e31117224 */ /* 0x001fce00078e0211 */
.L_x_11055:
[----:B------:R-:W-:-:S13]  /*1890*/  ISETP.GE.AND P6, PT, R18, 0x7, PT ;  /* 0x000000071200780c */ /* 0x000fda0003fc6270 */
[----:B------:R-:W-:Y:S05]  /*18a0*/  @!P6 BRA `(.L_x_11057) ;  /* 0x000000000010e947 */ /* 0x000fea0003800000 */
[----:B------:R-:W-:-:S03]  /*18b0*/  UMOV UR8, 0xffffffff ;  /* 0xffffffff00087882 */ /* 0x000fc60000000000 */
[----:B------:R-:W-:Y:S05]  /*18c0*/  BRA.DIV UR8, `(.L_x_11058) ;  /* 0x0000000608c07947 */ /* 0x000fea000b800000 */
[----:B------:R0:W0:Y:S02]  /*18d0*/  SHFL.IDX PT, R14, R16, R37, 0x181f ;  /* 0x00181f25100e7589 */ /* 0x00002400000e0000 */
.L_x_11083:
[----:B0-----:R-:W-:-:S07]  /*18e0*/  IMAD R17, R2, R14, R17 ;  /* 0x0000000e02117224 */ /* 0x001fce00078e0211 */
.L_x_11057:
[----:B------:R-:W-:-:S13]  /*18f0*/  ISETP.GE.AND P6, PT, R18, 0x8, PT ;  /* 0x000000081200780c */ /* 0x000fda0003fc6270 */
[----:B------:R-:W-:Y:S05]  /*1900*/  @!P6 BRA `(.L_x_11059) ;  /* 0x000000000090e947 */ /* 0x000fea0003800000 */
[----:B------:R-:W-:-:S03]  /*1910*/  UMOV UR8, 0xffffffff ;  /* 0xffffffff00087882 */ /* 0x000fc60000000000 */
[----:B------:R-:W-:Y:S05]  /*1920*/  BRA.DIV UR8, `(.L_x_11060) ;  /* 0x0000000608cc7947 */ /* 0x000fea000b800000 */
[----:B------:R0:W0:Y:S02]  /*1930*/  SHFL.IDX PT, R14, R16, R36, 0x181f ;  /* 0x00181f24100e7589 */ /* 0x00002400000e0000 */
.L_x_11086:
[----:B0--3--:R-:W-:Y:S01]  /*1940*/  IMAD R17, R0, R14, R17 ;  /* 0x0000000e00117224 */ /* 0x009fe200078e0211 */
[----:B------:R-:W-:Y:S06]  /*1950*/  BRA `(.L_x_11059) ;  /* 0x00000000007c7947 */ /* 0x000fec0003800000 */
.L_x_11044:
        /* <DEDUP_REMOVED lines=31> */
.L_x_11059:
[----:B------:R-:W-:Y:S01]  /*1b50*/  IADD3 R13, PT, PT, R13, UR7, RZ ;  /* 0x000000070d0d7c10 */ /* 0x000fe2000fffe0ff */
[----:B------:R-:W-:-:S03]  /*1b60*/  IMAD.IADD R15, R17, 0x1, R15 ;  /* 0x00000001110f7824 */ /* 0x000fc600078e020f */
[----:B------:R-:W-:-:S13]  /*1b70*/  ISETP.GE.AND P6, PT, R13, UR6, PT ;  /* 0x000000060d007c0c */ /* 0x000fda000bfc6270 */
[----:B------:R-:W-:Y:S05]  /*1b80*/  @!P6 BRA `(.L_x_11061) ;  /* 0xfffffff80098e947 */ /* 0x000fea000383ffff */
.L_x_11043:
        /* <DEDUP_REMOVED lines=14> */
.L_x_11046:
[----:B------:R-:W-:Y:S01]  /*1c70*/  HFMA2 R21, -RZ, RZ, 0, 0.0020122528076171875 ;  /* 0x0000181fff157431 */ /* 0x000fe200000001ff */
[----:B------:R-:W-:Y:S01]  /*1c80*/  BSSY B0, `(.L_x_11063) ;  /* 0x0000006000007945 */ /* 0x000fe20003800000 */
[----:B------:R-:W-:Y:S02]  /*1c90*/  IMAD.MOV.U32 R19, RZ, RZ, R3 ;  /* 0x000000ffff137224 */ /* 0x000fe400078e0003 */
[----:B------:R-:W-:-:S07]  /*1ca0*/  IMAD.MOV.U32 R14, RZ, RZ, -0x1 ;  /* 0xffffffffff0e7424 */ /* 0x000fce00078e00ff */
[----:B---34-:R-:W-:Y:S05]  /*1cb0*/  WARPSYNC.COLLECTIVE R14, `(.L_x_11064) ;  /* 0x000000000e087348 */ /* 0x018fea0003c00000 */
[----:B------:R0:W1:Y:S02]  /*1cc0*/  SHFL.IDX P6, R14, R16, R19, R21 ;  /* 0x00000013100e7389 */ /* 0x00006400000c0015 */
[----:B01-34-:R-:W-:Y:S05]  /*1cd0*/  ENDCOLLECTIVE ;  /* 0x000000000000791b */ /* 0x01bfea0003800000 */
.L_x_11064:
[----:B------:R-:W-:Y:S05]  /*1ce0*/  BSYNC B0 ;  /* 0x0000000000007941 */ /* 0x000fea0003800000 */
.L_x_11063:
[----:B------:R-:W-:Y:S05]  /*1cf0*/  BRA `(.L_x_11065) ;  /* 0xfffffff800687947 */ /* 0x000fea000383ffff */
.L_x_11048:
[----:B------:R-:W-:Y:S01]  /*1d00*/  BSSY B0, `(.L_x_11066) ;  /* 0x0000007000007945 */ /* 0x000fe20003800000 */
[----:B------:R-:W-:Y:S01]  /*1d10*/  IMAD.MOV.U32 R19, RZ, RZ, R42 ;  /* 0x000000ffff137224 */ /* 0x000fe200078e002a */
[----:B------:R-:W-:Y:S01]  /*1d20*/  MOV R21, 0x181f ;  /* 0x0000181f00157802 */ /* 0x000fe20000000f00 */
[----:B------:R-:W-:-:S07]  /*1d30*/  IMAD.MOV.U32 R14, RZ, RZ, -0x1 ;  /* 0xffffffffff0e7424 */ /* 0x000fce00078e00ff */
[----:B0--34-:R-:W-:Y:S05]  /*1d40*/  WARPSYNC.COLLECTIVE R14, `(.L_x_11067) ;  /* 0x000000000e087348 */ /* 0x019fea0003c00000 */
[----:B------:R1:W2:Y:S02]  /*1d50*/  SHFL.IDX P6, R14, R16, R19, R21 ;  /* 0x00000013100e7389 */ /* 0x0002a400000c0015 */
[----:B01234-:R-:W-:Y:S05]  /*1d60*/  ENDCOLLECTIVE ;  /* 0x000000000000791b */ /* 0x01ffea0003800000 */
.L_x_11067:
[----:B------:R-:W-:Y:S05]  /*1d70*/  BSYNC B0 ;  /* 0x0000000000007941 */ /* 0x000fea0003800000 */
.L_x_11066:
[----:B------:R-:W-:Y:S05]  /*1d80*/  BRA `(.L_x_11068) ;  /* 0xfffffff8005c7947 */ /* 0x000fea000383ffff */
.L_x_11050:
[----:B------:R-:W-:Y:S01]  /*1d90*/  HFMA2 R21, -RZ, RZ, 0, 0.0020122528076171875 ;  /* 0x0000181fff157431 */ /* 0x000fe200000001ff */
[----:B------:R-:W-:Y:S01]  /*1da0*/  BSSY B0, `(.L_x_11069) ;  /* 0x0000006000007945 */ /* 0x000fe20003800000 */
[----:B------:R-:W-:Y:S02]  /*1db0*/  IMAD.MOV.U32 R19, RZ, RZ, R41 ;  /* 0x000000ffff137224 */ /* 0x000fe400078e0029 */
[----:B------:R-:W-:-:S07]  /*1dc0*/  IMAD.MOV.U32 R14, RZ, RZ, -0x1 ;  /* 0xffffffffff0e7424 */ /* 0x000fce00078e00ff */
[----:B01-34-:R-:W-:Y:S05]  /*1dd0*/  WARPSYNC.COLLECTIVE R14, `(.L_x_11070) ;  /* 0x000000000e087348 */ /* 0x01bfea0003c00000 */
[----:B------:R2:W0:Y:S02]  /*1de0*/  SHFL.IDX P6, R14, R16, R19, R21 ;  /* 0x00000013100e7389 */ /* 0x00042400000c0015 */
[----:B01234-:R-:W-:Y:S05]  /*1df0*/  ENDCOLLECTIVE ;  /* 0x000000000000791b */ /* 0x01ffea0003800000 */
.L_x_11070:
[----:B------:R-:W-:Y:S05]  /*1e00*/  BSYNC B0 ;  /* 0x0000000000007941 */ /* 0x000fea0003800000 */
.L_x_11069:
[----:B------:R-:W-:Y:S05]  /*1e10*/  BRA `(.L_x_11071) ;  /* 0xfffffff800507947 */ /* 0x000fea000383ffff */
.L_x_11052:
[----:B------:R-:W-:Y:S01]  /*1e20*/  BSSY B0, `(.L_x_11072) ;  /* 0x0000007000007945 */ /* 0x000fe20003800000 */
[----:B------:R-:W-:Y:S01]  /*1e30*/  IMAD.MOV.U32 R19, RZ, RZ, R40 ;  /* 0x000000ffff137224 */ /* 0x000fe200078e0028 */
[----:B------:R-:W-:Y:S01]  /*1e40*/  MOV R21, 0x181f ;  /* 0x0000181f00157802 */ /* 0x000fe20000000f00 */
[----:B------:R-:W-:-:S07]  /*1e50*/  IMAD.MOV.U32 R14, RZ, RZ, -0x1 ;  /* 0xffffffffff0e7424 */ /* 0x000fce00078e00ff */
[----:B01234-:R-:W-:Y:S05]  /*1e60*/  WARPSYNC.COLLECTIVE R14, `(.L_x_11073) ;  /* 0x000000000e087348 */ /* 0x01ffea0003c00000 */
[----:B------:R0:W0:Y:S02]  /*1e70*/  SHFL.IDX P6, R14, R16, R19, R21 ;  /* 0x00000013100e7389 */ /* 0x00002400000c0015 */
[----:B01234-:R-:W-:Y:S05]  /*1e80*/  ENDCOLLECTIVE ;  /* 0x000000000000791b */ /* 0x01ffea0003800000 */
.L_x_11073:
[----:B------:R-:W-:Y:S05]  /*1e90*/  BSYNC B0 ;  /* 0x0000000000007941 */ /* 0x000fea0003800000 */
.L_x_11072:
[----:B------:R-:W-:Y:S05]  /*1ea0*/  BRA `(.L_x_11074) ;  /* 0xfffffff800447947 */ /* 0x000fea000383ffff */
.L_x_11054:
[----:B------:R-:W-:Y:S01]  /*1eb0*/  HFMA2 R21, -RZ, RZ, 0, 0.0020122528076171875 ;  /* 0x0000181fff157431 */ /* 0x000fe200000001ff */
[----:B------:R-:W-:Y:S01]  /*1ec0*/  BSSY B0, `(.L_x_11075) ;  /* 0x0000006000007945 */ /* 0x000fe20003800000 */
[----:B------:R-:W-:Y:S02]  /*1ed0*/  IMAD.MOV.U32 R19, RZ, RZ, R39 ;  /* 0x000000ffff137224 */ /* 0x000fe400078e0027 */
[----:B------:R-:W-:-:S07]  /*1ee0*/  IMAD.MOV.U32 R14, RZ, RZ, -0x1 ;  /* 0xffffffffff0e7424 */ /* 0x000fce00078e00ff */
[----:B01234-:R-:W-:Y:S05]  /*1ef0*/  WARPSYNC.COLLECTIVE R14, `(.L_x_11076) ;  /* 0x000000000e087348 */ /* 0x01ffea0003c00000 */
[----:B------:R0:W0:Y:S02]  /*1f00*/  SHFL.IDX P6, R14, R16, R19, R21 ;  /* 0x00000013100e7389 */ /* 0x00002400000c0015 */
[----:B01234-:R-:W-:Y:S05]  /*1f10*/  ENDCOLLECTIVE ;  /* 0x000000000000791b */ /* 0x01ffea0003800000 */
.L_x_11076:
[----:B------:R-:W-:Y:S05]  /*1f20*/  BSYNC B0 ;  /* 0x0000000000007941 */ /* 0x000fea0003800000 */
.L_x_11075:
[----:B------:R-:W-:Y:S05]  /*1f30*/  BRA `(.L_x_11077) ;  /* 0xfffffff800387947 */ /* 0x000fea000383ffff */
.L_x_11056:
[----:B------:R-:W-:Y:S01]  /*1f40*/  BSSY B0, `(.L_x_11078) ;  /* 0x0000007000007945 */ /* 0x000fe20003800000 */
[----:B------:R-:W-:Y:S01]  /*1f50*/  IMAD.MOV.U32 R19, RZ, RZ, R38 ;  /* 0x000000ffff137224 */ /* 0x000fe200078e0026 */
[----:B------:R-:W-:Y:S01]  /*1f60*/  MOV R21, 0x181f ;  /* 0x0000181f00157802 */ /* 0x000fe20000000f00 */
[----:B------:R-:W-:-:S07]  /*1f70*/  IMAD.MOV.U32 R14, RZ, RZ, -0x1 ;  /* 0xffffffffff0e7424 */ /* 0x000fce00078e00ff */
[----:B01234-:R-:W-:Y:S05]  /*1f80*/  WARPSYNC.COLLECTIVE R14, `(.L_x_11079) ;  /* 0x000000000e087348 */ /* 0x01ffea0003c00000 */
[----:B------:R0:W0:Y:S02]  /*1f90*/  SHFL.IDX P6, R14, R16, R19, R21 ;  /* 0x00000013100e7389 */ /* 0x00002400000c0015 */
[----:B01234-:R-:W-:Y:S05]  /*1fa0*/  ENDCOLLECTIVE ;  /* 0x000000000000791b */ /* 0x01ffea0003800000 */
.L_x_11079:
[----:B------:R-:W-:Y:S05]  /*1fb0*/  BSYNC B0 ;  /* 0x0000000000007941 */ /* 0x000fea0003800000 */
.L_x_11078:
[----:B------:R-:W-:Y:S05]  /*1fc0*/  BRA `(.L_x_11080) ;  /* 0xfffffff8002c7947 */ /* 0x000fea000383ffff */
.L_x_11058:
[----:B------:R-:W-:Y:S01]  /*1fd0*/  HFMA2 R21, -RZ, RZ, 0, 0.0020122528076171875 ;  /* 0x0000181fff157431 */ /* 0x000fe200000001ff */
[----:B------:R-:W-:Y:S01]  /*1fe0*/  BSSY B0, `(.L_x_11081) ;  /* 0x0000006000007945 */ /* 0x000fe20003800000 */
[----:B------:R-:W-:Y:S02]  /*1ff0*/  IMAD.MOV.U32 R19, RZ, RZ, R37 ;  /* 0x000000ffff137224 */ /* 0x000fe400078e0025 */
[----:B------:R-:W-:-:S07]  /*2000*/  IMAD.MOV.U32 R14, RZ, RZ, -0x1 ;  /* 0xffffffffff0e7424 */ /* 0x000fce00078e00ff */
[----:B01234-:R-:W-:Y:S05]  /*2010*/  WARPSYNC.COLLECTIVE R14, `(.L_x_11082) ;  /* 0x000000000e087348 */ /* 0x01ffea0003c00000 */
[----:B------:R0:W0:Y:S02]  /*2020*/  SHFL.IDX P6, R14, R16, R19, R21 ;  /* 0x00000013100e7389 */ /* 0x00002400000c0015 */
[----:B01234-:R-:W-:Y:S05]  /*2030*/  ENDCOLLECTIVE ;  /* 0x000000000000791b */ /* 0x01ffea0003800000 */
.L_x_11082:
[----:B------:R-:W-:Y:S05]  /*2040*/  BSYNC B0 ;  /* 0x0000000000007941 */ /* 0x000fea0003800000 */
.L_x_11081:
[----:B------:R-:W-:Y:S05]  /*2050*/  BRA `(.L_x_11083) ;  /* 0xfffffff800207947 */ /* 0x000fea000383ffff */
.L_x_11060:
[----:B------:R-:W-:Y:S01]  /*2060*/  BSSY B0, `(.L_x_11084) ;  /* 0x0000007000007945 */ /* 0x000fe20003800000 */
[----:B------:R-:W-:Y:S01]  /*2070*/  IMAD.MOV.U32 R19, RZ, RZ, R36 ;  /* 0x000000ffff137224 */ /* 0x000fe200078e0024 */
[----:B------:R-:W-:Y:S01]  /*2080*/  MOV R21, 0x181f ;  /* 0x0000181f00157802 */ /* 0x000fe20000000f00 */
[----:B------:R-:W-:-:S07]  /*2090*/  IMAD.MOV.U32 R14, RZ, RZ, -0x1 ;  /* 0xffffffffff0e7424 */ /* 0x000fce00078e00ff */
[----:B01234-:R-:W-:Y:S05]  /*20a0*/  WARPSYNC.COLLECTIVE R14, `(.L_x_11085) ;  /* 0x000000000e087348 */ /* 0x01ffea0003c00000 */
[----:B------:R0:W0:Y:S02]  /*20b0*/  SHFL.IDX P6, R14, R16, R19, R21 ;  /* 0x00000013100e7389 */ /* 0x00002400000c0015 */
[----:B01234-:R-:W-:Y:S05]  /*20c0*/  ENDCOLLECTIVE ;  /* 0x000000000000791b */ /* 0x01ffea0003800000 */
.L_x_11085:
[----:B------:R-:W-:Y:S05]  /*20d0*/  BSYNC B0 ;  /* 0x0000000000007941 */ /* 0x000fea0003800000 */
.L_x_11084:
[----:B------:R-:W-:Y:S05]  /*20e0*/  BRA `(.L_x_11086) ;  /* 0xfffffff800147947 */ /* 0x000fea000383ffff */
        .weak           $__internal_221_$__cuda_sm20_div_s16
        .type           $__internal_221_$__cuda_sm20_div_s16,@function
        .size           $__internal_221_$__cuda_sm20_div_s16,(.L_x_38724 - $__internal_221_$__cuda_sm20_div_s16)
$__internal_221_$__cuda_sm20_div_s16:
        /* <DEDUP_REMOVED lines=24> */
[----:B------:R-:W-:Y:S05]  /*2270*/  RET.REL.NODEC R12 `(_Z9cuda_gemmIiLi128ELi4ELi1ELi32ELi8ELi8ELi64ELi0ELi0EEviiiPT_S1_S1_iii) ;  /* 0xffffffdc0c607950 */ /* 0x000fea0003c3ffff */
.L_x_11087:
        /* <DEDUP_REMOVED lines=16> */
.L_x_38724:


//--------------------- .text._Z9cuda_gemmIiLi128ELi4ELi1ELi32ELi4ELi4ELi64ELi1ELi1EEviiiPT_S1_S1_iii --------------------------
	.section	.text._Z9cuda_gemmIiLi128ELi4ELi1ELi32ELi4ELi4ELi64ELi1ELi1EEviiiPT_S1_S1_iii,"ax",@progbits
	.align	128
        .global         _Z9cuda_gemmIiLi128ELi4ELi1ELi32ELi4ELi4ELi64ELi1ELi1EEviiiPT_S1_S1_iii
        .type           _Z9cuda_gemmIiLi128ELi4ELi1ELi32ELi4ELi4ELi64ELi1ELi1EEviiiPT_S1_S1_iii,@function
        .size           _Z9cuda_gemmIiLi128ELi4ELi1ELi32ELi4ELi4ELi64ELi1ELi1EEviiiPT_S1_S1_iii,(.L_x_39459 - _Z9cuda_gemmIiLi128ELi4ELi1ELi32ELi4ELi4ELi64ELi1ELi1EEviiiPT_S1_S1_iii)
        .other          _Z9cuda_gemmIiLi128ELi4ELi1ELi32ELi4ELi4ELi64ELi1ELi1EEviiiPT_S1_S1_iii,@"STO_CUDA_ENTRY STV_DEFAULT"
_Z9cuda_gemmIiLi128ELi4ELi1ELi32ELi4ELi4ELi64ELi1ELi1EEviiiPT_S1_S1_iii:
.text._Z9cuda_gemmIiLi128ELi4ELi1ELi32ELi4ELi4ELi64ELi1ELi1EEviiiPT_S1_S1_iii:
        /* <DEDUP_REMOVED lines=14> */
.L_x_11090:
        /* <DEDUP_REMOVED lines=10> */
.L_x_11089:
[----:B------:R-:W-:Y:S05]  /*0180*/  BSYNC.RECONVERGENT B0 ;  /* 0x0000000000007941 */ /* 0x000fea0003800200 */
.L_x_11088:
[----:B------:R-:W1:Y:S02]  /*0190*/  LDCU UR4, c[0x0][0x374] ;  /* 0x00006e80ff0477ac */ /* 0x000e640008000800 */
[----:B-1----:R-:W-:-:S06]  /*01a0*/  USHF.L.U32 UR4, UR4, 0x2, URZ ;  /* 0x0000000204047899 */ /* 0x002fcc00080006ff */
[----:B------:R-:W-:-:S13]  /*01b0*/  ISETP.GE.U32.AND P0, PT, R11, UR4, PT ;  /* 0x000000040b007c0c */ /* 0x000fda000bf06070 */
[----:B------:R-:W-:Y:S05]  /*01c0*/  @P0 EXIT ;  /* 0x000000000000094d */ /* 0x000fea0003800000 */
[----:B------:R-:W-:Y:S01]  /*01d0*/  ISETP.GT.U32.AND P0, PT, R0, 0x7, PT ;  /* 0x000000070000780c */ /* 0x000fe20003f04070 */
[----:B------:R-:W-:-:S12]  /*01e0*/  BSSY.RECONVERGENT B0, `(.L_x_11091) ;  /* 0x0000013000007945 */ /* 0x000fd80003800200 */
        /* <DEDUP_REMOVED lines=11> */
.L_x_11093:
[----:B------:R1:W2:Y:S01]  /*02a0*/  LDG.E.128 R8, desc[UR6][R2.64] ;  /* 0x0000000602087981 */ /* 0x0002a2000c1e1d00 */
[----:B0-----:R-:W-:-:S05]  /*02b0*/  IMAD R4, R7, 0x4, R4 ;  /* 0x0000000407047824 */ /* 0x001fca00078e0204 */
[----:B------:R-:W-:Y:S01]  /*02c0*/  ISETP.GE.U32.AND P0, PT, R4, 0x20, PT ;  /* 0x000000200400780c */ /* 0x000fe20003f06070 */
[C---:B-1----:R-:W-:Y:S01]  /*02d0*/  IMAD.WIDE.U32 R2, R7.reuse, 0x10, R2 ;  /* 0x0000001007027825 */ /* 0x042fe200078e0002 */
[----:B--2---:R0:W-:Y:S03]  /*02e0*/  STS.128 [R5], R8 ;  /* 0x0000000805007388 */ /* 0x0041e60000000c00 */
[----:B0-----:R-:W-:-:S08]  /*02f0*/  IMAD R5, R7, 0x10, R5 ;  /* 0x0000001007057824 */ /* 0x001fd000078e0205 */
[----:B------:R-:W-:Y:S05]  /*0300*/  @!P0 BRA `(.L_x_11093) ;  /* 0xfffffffc00e48947 */ /* 0x000fea000383ffff */
.L_x_11092:
[----:B------:R-:W-:Y:S05]  /*0310*/  BSYNC.RECONVERGENT B0 ;  /* 0x0000000000007941 */ /* 0x000fea0003800200 */
.L_x_11091:
[----:B------:R-:W-:Y:S01]  /*0320*/  BAR.SYNC.DEFER_BLOCKING 0x0 ;  /* 0x0000000000007b1d */ /* 0x000fe20000010000 */
[----:B------:R-:W-:-:S13]  /*0330*/  ISETP.GT.U32.AND P0, PT, R0, 0x1f, PT ;  /* 0x0000001f0000780c */ /* 0x000fda0003f04070 */
        /* <DEDUP_REMOVED lines=8> */
[----:B------:R-:W-:Y:S01]  /*03c0*/  LOP3.LUT R3, R4, 0xc, RZ, 0xc0, !PT ;  /* 0x0000000c04037812 */ /* 0x000fe200078ec0ff */
[----:B------:R-:W-:-:S04]  /*03d0*/  VIADD R4, R0, 0xffffffff ;  /* 0xffffffff00047836 */ /* 0x000fc80000000000 */
[----:B------:R-:W-:Y:S02]  /*03e0*/  IMAD.IADD R2, R2, 0x1, R3 ;  /* 0x0000000102027824 */ /* 0x000fe400078e0203 */
[C---:B------:R-:W-:Y:S01]  /*03f0*/  VIADD R3, R0.reuse, 0x1 ;  /* 0x0000000100037836 */ /* 0x040fe20000000000 */
[----:B------:R-:W-:-:S03]  /*0400*/  LOP3.LUT R0, R0, 0x3, RZ, 0xc0, !PT ;  /* 0x0000000300007812 */ /* 0x000fc600078ec0ff */
[----:B------:R-:W1:Y:S01]  /*0410*/  LDS R2, [R2] ;  /* 0x0000000002027984 */ /* 0x000e620000000800 */
[----:B------:R-:W-:Y:S01]  /*0420*/  LOP3.LUT R3, R3, 0x3, RZ, 0xc0, !PT ;  /* 0x0000000303037812 */ /* 0x000fe200078ec0ff */
[----:B------:R-:W-:Y:S06]  /*0430*/  BRA.DIV UR4, `(.L_x_11095) ;  /* 0x00000002042c7947 */ /* 0x000fec000b800000 */
.L_x_11100:
[----:B------:R-:W-:Y:S01]  /*0440*/  UMOV UR4, 0xffffffff ;  /* 0xffffffff00047882 */ /* 0x000fe20000000000 */
[----:B------:R-:W-:Y:S02]  /*0450*/  LOP3.LUT R0, R0, 0x2, RZ, 0x3c, !PT ;  /* 0x0000000200007812 */ /* 0x000fe400078e3cff */
[----:B------:R-:W-:Y:S05]  /*0460*/  BRA.DIV UR4, `(.L_x_11096) ;  /* 0x00000002043c7947 */ /* 0x000fea000b800000 */
.L_x_11103:
[----:B------:R-:W-:-:S03]  /*0470*/  UMOV UR4, 0xffffffff ;  /* 0xffffffff00047882 */ /* 0x000fc60000000000 */
[----:B------:R-:W-:Y:S05]  /*0480*/  BRA.DIV UR4, `(.L_x_11097) ;  /* 0x0000000204587947 */ /* 0x000fea000b800000 */
.L_x_11106:
[----:B------:R-:W-:Y:S01]  /*0490*/  UMOV UR4, 0xffffffff ;  /* 0xffffffff00047882 */ /* 0x000fe20000000000 */
[----:B------:R-:W-:Y:S02]  /*04a0*/  LOP3.LUT R4, R4, 0x3, RZ, 0xc0, !PT ;  /* 0x0000000304047812 */ /* 0x000fe400078ec0ff */
[----:B------:R-:W-:Y:S05]  /*04b0*/  BRA.DIV UR4, `(.L_x_11098) ;  /* 0x0000000204707947 */ /* 0x000fea000b800000 */
.L_x_11094:
[----:B------:R-:W-:Y:S05]  /*04c0*/  WARPSYNC.ALL ;  /* 0x0000000000007948 */ /* 0x000fea0003800000 */
[----:B------:R-:W-:Y:S06]  /*04d0*/  BAR.SYNC.DEFER_BLOCKING 0x0 ;  /* 0x0000000000007b1d */ /* 0x000fec0000010000 */
[----:B------:R-:W-:Y:S05]  /*04e0*/  EXIT ;  /* 0x000000000000794d */ /* 0x000fea0003800000 */
.L_x_11095:
[----:B------:R-:W-:Y:S01]  /*04f0*/  IMAD.MOV.U32 R5, RZ, RZ, -0x1 ;  /* 0xffffffffff057424 */ /* 0x000fe200078e00ff */
[----:B0-----:R-:W-:Y:S01]  /*0500*/  MOV R6, R0 ;  /* 0x0000000000067202 */ /* 0x001fe20000000f00 */
[----:B------:R-:W-:-:S07]  /*0510*/  IMAD.MOV.U32 R7, RZ, RZ, 0x1c1f ;  /* 0x00001c1fff077424 */ /* 0x000fce00078e00ff */
[----:B-1----:R-:W-:Y:S05]  /*0520*/  WARPSYNC.COLLECTIVE R5, `(.L_x_11099) ;  /* 0x0000000005087348 */ /* 0x002fea0003c00000 */
[----:B-1----:R0:W1:Y:S02]  /*0530*/  SHFL.IDX P0, R5, R2, R6, R7 ;  /* 0x0000000602057389 */ /* 0x0020640000000007 */
[----:B01----:R-:W-:Y:S05]  /*0540*/  ENDCOLLECTIVE ;  /* 0x000000000000791b */ /* 0x003fea0003800000 */
.L_x_11099:
[----:B------:R-:W-:Y:S05]  /*0550*/  BRA `(.L_x_11100) ;  /* 0xfffffffc00b87947 */ /* 0x000fea000383ffff */
.L_x_11096:
[----:B0-----:R-:W-:Y:S01]  /*0560*/  HFMA2 R7, -RZ, RZ, 0, 0.004024505615234375 ;  /* 0x00001c1fff077431 */ /* 0x001fe200000001ff */
[----:B------:R-:W-:Y:S01]  /*0570*/  BSSY B0, `(.L_x_11101) ;  /* 0x0000006000007945 */ /* 0x000fe20003800000 */
[----:B------:R-:W-:Y:S02]  /*0580*/  IMAD.MOV.U32 R6, RZ, RZ, R3 ;  /* 0x000000ffff067224 */ /* 0x000fe400078e0003 */
[----:B------:R-:W-:-:S07]  /*0590*/  IMAD.MOV.U32 R5, RZ, RZ, -0x1 ;  /* 0xffffffffff057424 */ /* 0x000fce00078e00ff */
[----:B-1----:R-:W-:Y:S05]  /*05a0*/  WARPSYNC.COLLECTIVE R5, `(.L_x_11102) ;  /* 0x0000000005087348 */ /* 0x002fea0003c00000 */
[----:B-1----:R0:W1:Y:S02]  /*05b0*/  SHFL.IDX P0, R5, R2, R6, R7 ;  /* 0x0000000602057389 */ /* 0x0020640000000007 */
[----:B01----:R-:W-:Y:S05]  /*05c0*/  ENDCOLLECTIVE ;  /* 0x000000000000791b */ /* 0x003fea0003800000 */
.L_x_11102:
[----:B------:R-:W-:Y:S05]  /*05d0*/  BSYNC B0 ;  /* 0x0000000000007941 */ /* 0x000fea0003800000 */
.L_x_11101:
[----:B------:R-:W-:Y:S05]  /*05e0*/  BRA `(.L_x_11103) ;  /* 0xfffffffc00a07947 */ /* 0x000fea000383ffff */
.L_x_11097:
[----:B------:R-:W-:Y:S01]  /*05f0*/  BSSY B0, `(.L_x_11104) ;  /* 0x0000007000007945 */ /* 0x000fe20003800000 */
[----:B0-----:R-:W-:Y:S01]  /*0600*/  IMAD.MOV.U32 R6, RZ, RZ, R0 ;  /* 0x000000ffff067224 */ /* 0x001fe200078e0000 */
[----:B------:R-:W-:Y:S01]  /*0610*/  MOV R7, 0x1c1f ;  /* 0x00001c1f00077802 */ /* 0x000fe20000000f00 */
[----:B------:R-:W-:-:S07]  /*0620*/  IMAD.MOV.U32 R5, RZ, RZ, -0x1 ;  /* 0xffffffffff057424 */ /* 0x000fce00078e00ff */
[----:B-1----:R-:W-:Y:S05]  /*0630*/  WARPSYNC.COLLECTIVE R5, `(.L_x_11105) ;  /* 0x0000000005087348 */ /* 0x002fea0003c00000 */
[----:B-1----:R0:W1:Y:S02]  /*0640*/  SHFL.IDX P0, R5, R2, R6, R7 ;  /* 0x0000000602057389 */ /* 0x0020640000000007 */
[----:B01----:R-:W-:Y:S05]  /*0650*/  ENDCOLLECTIVE ;  /* 0x000000000000791b */ /* 0x003fea0003800000 */
.L_x_11105:
[----:B------:R-:W-:Y:S05]  /*0660*/  BSYNC B0 ;  /* 0x0000000000007941 */ /* 0x000fea0003800000 */
.L_x_11104:
[----:B------:R-:W-:Y:S05]  /*0670*/  BRA `(.L_x_11106) ;  /* 0xfffffffc00847947 */ /* 0x000fea000383ffff */
.L_x_11098:
[----:B0-----:R-:W-:Y:S01]  /*0680*/  HFMA2 R7, -RZ, RZ, 0, 0.004024505615234375 ;  /* 0x00001c1fff077431 */ /* 0x001fe200000001ff */
[----:B------:R-:W-:Y:S01]  /*0690*/  BSSY B0, `(.L_x_11107) ;  /* 0x0000006000007945 */ /* 0x000fe20003800000 */
[----:B------:R-:W-:Y:S02]  /*06a0*/  IMAD.MOV.U32 R6, RZ, RZ, R4 ;  /* 0x000000ffff067224 */ /* 0x000fe400078e0004 */
[----:B------:R-:W-:-:S07]  /*06b0*/  IMAD.MOV.U32 R5, RZ, RZ, -0x1 ;  /* 0xffffffffff057424 */ /* 0x000fce00078e00ff */
[----:B-1----:R-:W-:Y:S05]  /*06c0*/  WARPSYNC.COLLECTIVE R5, `(.L_x_11108) ;  /* 0x0000000005087348 */ /* 0x002fea0003c00000 */
[----:B-1----:R0:W1:Y:S02]  /*06d0*/  SHFL.IDX P0, R5, R2, R6, R7 ;  /* 0x0000000602057389 */ /* 0x0020640000000007 */
[----:B01----:R-:W-:Y:S05]  /*06e0*/  ENDCOLLECTIVE ;  /* 0x000000000000791b */ /* 0x003fea0003800000 */
.L_x_11108:
[----:B------:R-:W-:Y:S05]  /*06f0*/  BSYNC B0 ;  /* 0x0000000000007941 */ /* 0x000fea0003800000 */
.L_x_11107:
[----:B------:R-:W-:Y:S05]  /*0700*/  BRA `(.L_x_11094) ;  /* 0xfffffffc006c7947 */ /* 0x000fea000383ffff */
.L_x_11109:
        /* <DEDUP_REMOVED lines=15> */
.L_x_39459:


//--------------------- .text._Z9cuda_gemmIiLi128ELi4ELi1ELi32ELi4ELi4ELi64ELi1ELi0EEviiiPT_S1_S1_iii --------------------------
	.section	.text._Z9cuda_gemmIiLi128ELi4ELi1ELi32ELi4ELi4ELi64ELi1ELi0EEviiiPT_S1_S1_iii,"ax",@progbits
	.align	128
        .global         _Z9cuda_gemmIiLi128ELi4ELi1ELi32ELi4ELi4ELi64ELi1ELi0EEviiiPT_S1_S1_iii
        .type           _Z9cuda_gemmIiLi128ELi4ELi1ELi32ELi4ELi4ELi64ELi1ELi0EEviiiPT_S1_S1_iii,@function
        .size           _Z9cuda_gemmIiLi128ELi4ELi1ELi32ELi4ELi4ELi64ELi1ELi0EEviiiPT_S1_S1_iii,(.L_x_38725 - _Z9cuda_gemmIiLi128ELi4ELi1ELi32ELi4ELi4ELi64ELi1ELi0EEviiiPT_S1_S1_iii)
        .other          _Z9cuda_gemmIiLi128ELi4ELi1ELi32ELi4ELi4ELi64ELi1ELi0EEviiiPT_S1_S1_iii,@"STO_CUDA_ENTRY STV_DEFAULT"
_Z9cuda_gemmIiLi128ELi4ELi1ELi32ELi4ELi4ELi64ELi1ELi0EEviiiPT_S1_S1_iii:
.text._Z9cuda_gemmIiLi128ELi4ELi1ELi32ELi4ELi4ELi64ELi1ELi0EEviiiPT_S1_S1_iii:
        /* <DEDUP_REMOVED lines=40> */
.L_x_11112:
        /* <DEDUP_REMOVED lines=25> */
.L_x_11111:
[----:B------:R-:W-:Y:S05]  /*0410*/  BSYNC.RECONVERGENT B0 ;  /* 0x0000000000007941 */ /* 0x000fea0003800200 */
.L_x_11110:
        /* <DEDUP_REMOVED lines=115> */
[----:B------:R-:W-:Y:S05]  /*0b50*/  CALL.REL.NOINC `($__internal_222_$__cuda_sm20_div_s16) ;  /* 0x0000000c00647944 */ /* 0x000fea0003c00000 */
[----:B------:R-:W0:Y:S01]  /*0b60*/  LDCU UR6, c[0x0][0x3a8] ;  /* 0x00007500ff0677ac */ /* 0x000e220008000800 */
[----:B------:R-:W-:Y:S02]  /*0b70*/  UPRMT UR7, UR5, 0x9910, URZ ;  /* 0x0000991005077896 */ /* 0x000fe400080000ff */
[----:B0-----:R-:W-:-:S04]  /*0b80*/  UISETP.LT.AND UP0, UPT, UR6, 0x4, UPT ;  /* 0x000000040600788c */ /* 0x001fc8000bf01270 */
[----:B------:R-:W-:-:S03]  /*0b90*/  USEL UR5, UR6, 0x4, UP0 ;  /* 0x0000000406057887 */ /* 0x000fc60008000000 */
[----:B------:R-:W-:-:S09]  /*0ba0*/  UMOV UR6, UR7 ;  /* 0x0000000700067c82 */ /* 0x000fd20008000000 */
.L_x_11128:
        /* <DEDUP_REMOVED lines=42> */
.L_x_11116:
[----:B------:R-:W-:Y:S05]  /*0e50*/  BSYNC.RECONVERGENT B1 ;  /* 0x0000000000017941 */ /* 0x000fea0003800200 */
.L_x_11115:
        /* <DEDUP_REMOVED lines=13> */
.L_x_11117:
        /* <DEDUP_REMOVED lines=32> */
.L_x_11114:
[----:B------:R-:W-:Y:S05]  /*1130*/  BSYNC.RECONVERGENT B0 ;  /* 0x0000000000007941 */ /* 0x000fea0003800200 */
.L_x_11113:
        /* <DEDUP_REMOVED lines=23> */
.L_x_11127:
        /* <DEDUP_REMOVED lines=11> */
.L_x_11131:
[----:B--23--:R-:W-:Y:S01]  /*1360*/  IMAD R12, R34, R11, RZ ;  /* 0x0000000b220c7224 */ /* 0x00cfe200078e02ff */
[----:B------:R-:W-:Y:S06]  /*1370*/  @!P2 BRA `(.L_x_11121) ;  /* 0x000000000010a947 */ /* 0x000fec0003800000 */
[----:B------:R-:W-:-:S03]  /*1380*/  UMOV UR7, 0xffffffff ;  /* 0xffffffff00077882 */ /* 0x000fc60000000000 */
[----:B------:R-:W-:Y:S05]  /*1390*/  BRA.DIV UR7, `(.L_x_11122) ;  /* 0x0000000207e87947 */ /* 0x000fea000b800000 */
[----:B------:R2:W3:Y:S02]  /*13a0*/  SHFL.IDX PT, R11, R13, R27, 0x1c1f ;  /* 0x001c1f1b0d0b7589 */ /* 0x0004e400000e0000 */
.L_x_11134:
[----:B---34-:R-:W-:-:S07]  /*13b0*/  IMAD R12, R31, R11, R12 ;  /* 0x0000000b1f0c7224 */ /* 0x018fce00078e020c */
.L_x_11121:
[----:B------:R-:W-:-:S13]  /*13c0*/  ISETP.GE.AND P2, PT, R14, 0x3, PT ;  /* 0x000000030e00780c */ /* 0x000fda0003f46270 */
[----:B------:R-:W-:Y:S05]  /*13d0*/  @!P2 BRA `(.L_x_11123) ;  /* 0x000000000010a947 */ /* 0x000fea0003800000 */
[----:B------:R-:W-:-:S03]  /*13e0*/  UMOV UR7, 0xffffffff ;  /* 0xffffffff00077882 */ /* 0x000fc60000000000 */
[----:B------:R-:W-:Y:S05]  /*13f0*/  BRA.DIV UR7, `(.L_x_11124) ;  /* 0x0000000207f47947 */ /* 0x000fea000b800000 */
[----:B------:R3:W0:Y:S02]  /*1400*/  SHFL.IDX PT, R11, R13, R26, 0x1c1f ;  /* 0x001c1f1a0d0b7589 */ /* 0x00062400000e0000 */
.L_x_11137:
[----:B0-----:R-:W-:-:S07]  /*1410*/  IMAD R12, R32, R11, R12 ;  /* 0x0000000b200c7224 */ /* 0x001fce00078e020c */
.L_x_11123:
[----:B------:R-:W-:-:S13]  /*1420*/  ISETP.GE.AND P2, PT, R14, 0x4, PT ;  /* 0x000000040e00780c */ /* 0x000fda0003f46270 */
[----:B------:R-:W-:Y:S05]  /*1430*/  @!P2 BRA `(.L_x_11125) ;  /* 0x000000000060a947 */ /* 0x000fea0003800000 */
[----:B------:R-:W-:-:S03]  /*1440*/  UMOV UR7, 0xffffffff ;  /* 0xffffffff00077882 */ /* 0x000fc60000000000 */
[----:B------:R-:W-:Y:S05]  /*1450*/  BRA.DIV UR7, `(.L_x_11126) ;  /* 0x0000000607007947 */ /* 0x000fea000b800000 */
[----:B------:R0:W0:Y:S02]  /*1460*/  SHFL.IDX PT, R11, R13, R25, 0x1c1f ;  /* 0x001c1f190d0b7589 */ /* 0x00002400000e0000 */
.L_x_11140:
[----:B01----:R-:W-:Y:S01]  /*1470*/  IMAD R12, R33, R11, R12 ;  /* 0x0000000b210c7224 */ /* 0x003fe200078e020c */
[----:B------:R-:W-:Y:S06]  /*1480*/  BRA `(.L_x_11125) ;  /* 0x00000000004c7947 */ /* 0x000fec0003800000 */
.L_x_11119:
        /* <DEDUP_REMOVED lines=19> */
.L_x_11125:
[----:B------:R-:W-:Y:S01]  /*15c0*/  IADD3 R0, PT, PT, R12, R0, RZ ;  /* 0x000000000c007210 */ /* 0x000fe20007ffe0ff */
[----:B------:R-:W-:Y:S06]  /*15d0*/  @!P1 BRA `(.L_x_11127) ;  /* 0xfffffffc00349947 */ /* 0x000fec000383ffff */
.L_x_11118:
        /* <DEDUP_REMOVED lines=13> */
.L_x_11120:
[----:B------:R-:W-:Y:S01]  /*16b0*/  HFMA2 R18, -RZ, RZ, 0, 0.004024505615234375 ;  /* 0x00001c1fff127431 */ /* 0x000fe200000001ff */
[----:B------:R-:W-:Y:S01]  /*16c0*/  BSSY B0, `(.L_x_11129) ;  /* 0x0000006000007945 */ /* 0x000fe20003800000 */
[----:B------:R-:W-:Y:S02]  /*16d0*/  IMAD.MOV.U32 R16, RZ, RZ, R2 ;  /* 0x000000ffff107224 */ /* 0x000fe400078e0002 */
[----:B------:R-:W-:-:S07]  /*16e0*/  IMAD.MOV.U32 R11, RZ, RZ, -0x1 ;  /* 0xffffffffff0b7424 */ /* 0x000fce00078e00ff */
[----:B-12-4-:R-:W-:Y:S05]  /*16f0*/  WARPSYNC.COLLECTIVE R11, `(.L_x_11130) ;  /* 0x000000000b087348 */ /* 0x016fea0003c00000 */
[----:B------:R0:W3:Y:S02]  /*1700*/  SHFL.IDX P3, R11, R13, R16, R18 ;  /* 0x000000100d0b7389 */ /* 0x0000e40000060012 */
[----:B01234-:R-:W-:Y:S05]  /*1710*/  ENDCOLLECTIVE ;  /* 0x000000000000791b */ /* 0x01ffea0003800000 */
.L_x_11130:
[----:B------:R-:W-:Y:S05]  /*1720*/  BSYNC B0 ;  /* 0x0000000000007941 */ /* 0x000fea0003800000 */
.L_x_11129:
[----:B------:R-:W-:Y:S05]  /*1730*/  BRA `(.L_x_11131) ;  /* 0xfffffffc00087947 */ /* 0x000fea000383ffff */
.L_x_11122:
[----:B------:R-:W-:Y:S01]  /*1740*/  BSSY B0, `(.L_x_11132) ;  /* 0x0000007000007945 */ /* 0x000fe20003800000 */
[----:B------:R-:W-:Y:S01]  /*1750*/  IMAD.MOV.U32 R16, RZ, RZ, R27 ;  /* 0x000000ffff107224 */ /* 0x000fe200078e001b */
[----:B------:R-:W-:Y:S01]  /*1760*/  MOV R18, 0x1c1f ;  /* 0x00001c1f00127802 */ /* 0x000fe20000000f00 */
[----:B------:R-:W-:-:S07]  /*1770*/  IMAD.MOV.U32 R11, RZ, RZ, -0x1 ;  /* 0xffffffffff0b7424 */ /* 0x000fce00078e00ff */
[----:B01--4-:R-:W-:Y:S05]  /*1780*/  WARPSYNC.COLLECTIVE R11, `(.L_x_11133) ;  /* 0x000000000b087348 */ /* 0x013fea0003c00000 */
[----:B------:R2:W3:Y:S02]  /*1790*/  SHFL.IDX P3, R11, R13, R16, R18 ;  /* 0x000000100d0b7389 */ /* 0x0004e40000060012 */
[----:B01234-:R-:W-:Y:S05]  /*17a0*/  ENDCOLLECTIVE ;  /* 0x000000000000791b */ /* 0x01ffea0003800000 */
.L_x_11133:
[----:B------:R-:W-:Y:S05]  /*17b0*/  BSYNC B0 ;  /* 0x0000000000007941 */ /* 0x000fea0003800000 */
.L_x_11132:
[----:B------:R-:W-:Y:S05]  /*17c0*/  BRA `(.L_x_11134) ;  /* 0xfffffff800f87947 */ /* 0x000fea000383ffff */
.L_x_11124:
[----:B------:R-:W-:Y:S01]  /*17d0*/  HFMA2 R18, -RZ, RZ, 0, 0.004024505615234375 ;  /* 0x00001c1fff127431 */ /* 0x000fe200000001ff */
[----:B------:R-:W-:Y:S01]  /*17e0*/  BSSY B0, `(.L_x_11135) ;  /* 0x0000006000007945 */ /* 0x000fe20003800000 */
[----:B------:R-:W-:Y:S02]  /*17f0*/  IMAD.MOV.U32 R16, RZ, RZ, R26 ;  /* 0x000000ffff107224 */ /* 0x000fe400078e001a */
[----:B------:R-:W-:-:S07]  /*1800*/  IMAD.MOV.U32 R11, RZ, RZ, -0x1 ;  /* 0xffffffffff0b7424 */ /* 0x000fce00078e00ff */
[----:B012-4-:R-:W-:Y:S05]  /*1810*/  WARPSYNC.COLLECTIVE R11, `(.L_x_11136) ;  /* 0x000000000b087348 */ /* 0x017fea0003c00000 */
[----:B------:R3:W0:Y:S02]  /*1820*/  SHFL.IDX P3, R11, R13, R16, R18 ;  /* 0x000000100d0b7389 */ /* 0x0006240000060012 */
[----:B01234-:R-:W-:Y:S05]  /*1830*/  ENDCOLLECTIVE ;  /* 0x000000000000791b */ /* 0x01ffea0003800000 */
.L_x_11136:
[----:B------:R-:W-:Y:S05]  /*1840*/  BSYNC B0 ;  /* 0x0000000000007941 */ /* 0x000fea0003800000 */
.L_x_11135:
[----:B------:R-:W-:Y:S05]  /*1850*/  BRA `(.L_x_11137) ;  /* 0xfffffff800ec7947 */ /* 0x000fea000383ffff */
.L_x_11126:
[----:B------:R-:W-:Y:S01]  /*1860*/  BSSY B0, `(.L_x_11138) ;  /* 0x0000007000007945 */ /* 0x000fe20003800000 */
[----:B------:R-:W-:Y:S01]  /*1870*/  IMAD.MOV.U32 R16, RZ, RZ, R25 ;  /* 0x000000ffff107224 */ /* 0x000fe200078e0019 */
[----:B------:R-:W-:Y:S01]  /*1880*/  MOV R18, 0x1c1f ;  /* 0x00001c1f00127802 */ /* 0x000fe20000000f00 */
[----:B------:R-:W-:-:S07]  /*1890*/  IMAD.MOV.U32 R11, RZ, RZ, -0x1 ;  /* 0xffffffffff0b7424 */ /* 0x000fce00078e00ff */
[----:B01234-:R-:W-:Y:S05]  /*18a0*/  WARPSYNC.COLLECTIVE R11, `(.L_x_11139) ;  /* 0x000000000b087348 */ /* 0x01ffea0003c00000 */
[----:B------:R0:W0:Y:S02]  /*18b0*/  SHFL.IDX P3, R11, R13, R16, R18 ;  /* 0x000000100d0b7389 */ /* 0x0000240000060012 */
[----:B01234-:R-:W-:Y:S05]  /*18c0*/  ENDCOLLECTIVE ;  /* 0x000000000000791b */ /* 0x01ffea0003800000 */
.L_x_11139:
[----:B------:R-:W-:Y:S05]  /*18d0*/  BSYNC B0 ;  /* 0x0000000000007941 */ /* 0x000fea0003800000 */
.L_x_11138:
[----:B------:R-:W-:Y:S05]  /*18e0*/  BRA `(.L_x_11140) ;  /* 0xfffffff800e07947 */ /* 0x000fea000383ffff */
        .weak           $__internal_222_$__cuda_sm20_div_s16
        .type           $__internal_222_$__cuda_sm20_div_s16,@function
        .size           $__internal_222_$__cuda_sm20_div_s16,(.L_x_38725 - $__internal_222_$__cuda_sm20_div_s16)
$__internal_222_$__cuda_sm20_div_s16:
        /* <DEDUP_REMOVED lines=25> */
[----:B------:R-:W-:Y:S05]  /*1a80*/  RET.REL.NODEC R8 `(_Z9cuda_gemmIiLi128ELi4ELi1ELi32ELi4ELi4ELi64ELi1ELi0EEviiiPT_S1_S1_iii) ;  /* 0xffffffe4085c7950 */ /* 0x000fea0003c3ffff */
.L_x_11141:
        /* <DEDUP_REMOVED lines=15> */
.L_x_38725:


//--------------------- .text._Z9cuda_gemmIiLi128ELi4ELi1ELi32ELi4ELi4ELi64ELi0ELi1EEviiiPT_S1_S1_iii --------------------------
	.section	.text._Z9cuda_gemmIiLi128ELi4ELi1ELi32ELi4ELi4ELi64ELi0ELi1EEviiiPT_S1_S1_iii,"ax",@progbits
	.align	128
        .global         _Z9cuda_gemmIiLi128ELi4ELi1ELi32ELi4ELi4ELi64ELi0ELi1EEviiiPT_S1_S1_iii
        .type           _Z9cuda_gemmIiLi128ELi4ELi1ELi32ELi4ELi4ELi64ELi0ELi1EEviiiPT_S1_S1_iii,@function
        .size           _Z9cuda_gemmIiLi128ELi4ELi1ELi32ELi4ELi4ELi64ELi0ELi1EEviiiPT_S1_S1_iii,(.L_x_39461 - _Z9cuda_gemmIiLi128ELi4ELi1ELi32ELi4ELi4ELi64ELi0ELi1EEviiiPT_S1_S1_iii)
        .other          _Z9cuda_gemmIiLi128ELi4ELi1ELi32ELi4ELi4ELi64ELi0ELi1EEviiiPT_S1_S1_iii,@"STO_CUDA_ENTRY STV_DEFAULT"
_Z9cuda_gemmIiLi128ELi4ELi1ELi32ELi4ELi4ELi64ELi0ELi1EEviiiPT_S1_S1_iii:
.text._Z9cuda_gemmIiLi128ELi4ELi1ELi32ELi4ELi4ELi64ELi0ELi1EEviiiPT_S1_S1_iii:
        /* <DEDUP_REMOVED lines=13> */
.L_x_11144:
        /* <DEDUP_REMOVED lines=10> */
.L_x_11143:
[----:B------:R-:W-:Y:S05]  /*0170*/  BSYNC.RECONVERGENT B0 ;  /* 0x0000000000007941 */ /* 0x000fea0003800200 */
.L_x_11142:
[----:B------:R-:W1:Y:S08]  /*0180*/  LDC R2, c[0x0][0x374] ;  /* 0x0000dd00ff027b82 */ /* 0x000e700000000800 */
[----:B------:R-:W2:Y:S01]  /*0190*/  S2UR UR10, SR_CTAID.Y ;  /* 0x00000000000a79c3 */ /* 0x000ea20000002600 */
[----:B-1----:R-:W-:-:S04]  /*01a0*/  SHF.L.U32 R2, R2, 0x2, RZ ;  /* 0x0000000202027819 */ /* 0x002fc800000006ff */
[----:B--2---:R-:W-:-:S13]  /*01b0*/  ISETP.LE.U32.AND P0, PT, R2, UR10, PT ;  /* 0x0000000a02007c0c */ /* 0x004fda000bf03070 */
[----:B------:R-:W-:Y:S05]  /*01c0*/  @P0 EXIT ;  /* 0x000000000000094d */ /* 0x000fea0003800000 */
[----:B------:R-:W-:Y:S01]  /*01d0*/  ISETP.GT.U32.AND P0, PT, R0, 0x7, PT ;  /* 0x000000070000780c */ /* 0x000fe20003f04070 */
[----:B------:R-:W-:-:S12]  /*01e0*/  BSSY.RECONVERGENT B0, `(.L_x_11145) ;  /* 0x0000017000007945 */ /* 0x000fd80003800200 */
        /* <DEDUP_REMOVED lines=14> */
.L_x_11147:
        /* <DEDUP_REMOVED lines=8> */
.L_x_11146:
[----:B------:R-:W-:Y:S05]  /*0350*/  BSYNC.RECONVERGENT B0 ;  /* 0x0000000000007941 */ /* 0x000fea0003800200 */
.L_x_11145:
        /* <DEDUP_REMOVED lines=18> */
.L_x_11154:
[----:B------:R-:W-:Y:S01]  /*0480*/  UMOV UR4, 0xffffffff ;  /* 0xffffffff00047882 */ /* 0x000fe20000000000 */
[----:B------:R-:W-:Y:S02]  /*0490*/  LOP3.LUT R0, R0, 0x2, RZ, 0x3c, !PT ;  /* 0x0000000200007812 */ /* 0x000fe400078e3cff */
[----:B------:R-:W-:Y:S05]  /*04a0*/  BRA.DIV UR4, `(.L_x_11150) ;  /* 0x00000002043c7947 */ /* 0x000fea000b800000 */
.L_x_11157:
[----:B------:R-:W-:-:S03]  /*04b0*/  UMOV UR4, 0xffffffff ;  /* 0xffffffff00047882 */ /* 0x000fc60000000000 */
[----:B------:R-:W-:Y:S05]  /*04c0*/  BRA.DIV UR4, `(.L_x_11151) ;  /* 0x0000000204587947 */ /* 0x000fea000b800000 */
.L_x_11160:
[----:B------:R-:W-:Y:S01]  /*04d0*/  UMOV UR4, 0xffffffff ;  /* 0xffffffff00047882 */ /* 0x000fe20000000000 */
[----:B------:R-:W-:Y:S02]  /*04e0*/  LOP3.LUT R4, R4, 0x3, RZ, 0xc0, !PT ;  /* 0x0000000304047812 */ /* 0x000fe400078ec0ff */
[----:B------:R-:W-:Y:S05]  /*04f0*/  BRA.DIV UR4, `(.L_x_11152) ;  /* 0x0000000204707947 */ /* 0x000fea000b800000 */
.L_x_11148:
[----:B------:R-:W-:Y:S05]  /*0500*/  WARPSYNC.ALL ;  /* 0x0000000000007948 */ /* 0x000fea0003800000 */
[----:B------:R-:W-:Y:S06]  /*0510*/  BAR.SYNC.DEFER_BLOCKING 0x0 ;  /* 0x0000000000007b1d */ /* 0x000fec0000010000 */
[----:B------:R-:W-:Y:S05]  /*0520*/  EXIT ;  /* 0x000000000000794d */ /* 0x000fea0003800000 */
.L_x_11149:
[----:B0-----:R-:W-:Y:S02]  /*0530*/  HFMA2 R7, -RZ, RZ, 0, 0.004024505615234375 ;  /* 0x00001c1fff077431 */ /* 0x001fe400000001ff */
[----:B------:R-:W-:Y:S02]  /*0540*/  IMAD.MOV.U32 R5, RZ, RZ, -0x1 ;  /* 0xffffffffff057424 */ /* 0x000fe400078e00ff */
[----:B------:R-:W-:-:S07]  /*0550*/  IMAD.MOV.U32 R6, RZ, RZ, R0 ;  /* 0x000000ffff067224 */ /* 0x000fce00078e0000 */
[----:B-1----:R-:W-:Y:S05]  /*0560*/  WARPSYNC.COLLECTIVE R5, `(.L_x_11153) ;  /* 0x0000000005087348 */ /* 0x002fea0003c00000 */
[----:B-1----:R0:W1:Y:S02]  /*0570*/  SHFL.IDX P0, R5, R2, R6, R7 ;  /* 0x0000000602057389 */ /* 0x0020640000000007 */
[----:B01----:R-:W-:Y:S05]  /*0580*/  ENDCOLLECTIVE ;  /* 0x000000000000791b */ /* 0x003fea0003800000 */
.L_x_11153:
[----:B------:R-:W-:Y:S05]  /*0590*/  BRA `(.L_x_11154) ;  /* 0xfffffffc00b87947 */ /* 0x000fea000383ffff */
.L_x_11150:
[----:B------:R-:W-:Y:S01]  /*05a0*/  BSSY B0, `(.L_x_11155) ;  /* 0x0000007000007945 */ /* 0x000fe20003800000 */
[----:B0-----:R-:W-:Y:S01]  /*05b0*/  IMAD.MOV.U32 R6, RZ, RZ, R3 ;  /* 0x000000ffff067224 */ /* 0x001fe200078e0003 */
[----:B------:R-:W-:Y:S01]  /*05c0*/  MOV R7, 0x1c1f ;  /* 0x00001c1f00077802 */ /* 0x000fe20000000f00 */
[----:B------:R-:W-:-:S07]  /*05d0*/  IMAD.MOV.U32 R5, RZ, RZ, -0x1 ;  /* 0xffffffffff057424 */ /* 0x000fce00078e00ff */
[----:B-1----:R-:W-:Y:S05]  /*05e0*/  WARPSYNC.COLLECTIVE R5, `(.L_x_11156) ;  /* 0x0000000005087348 */ /* 0x002fea0003c00000 */
[----:B-1----:R0:W1:Y:S02]  /*05f0*/  SHFL.IDX P0, R5, R2, R6, R7 ;  /* 0x0000000602057389 */ /* 0x0020640000000007 */
[----:B01----:R-:W-:Y:S05]  /*0600*/  ENDCOLLECTIVE ;  /* 0x000000000000791b */ /* 0x003fea0003800000 */
.L_x_11156:
[----:B------:R-:W-:Y:S05]  /*0610*/  BSYNC B0 ;  /* 0x0000000000007941 */ /* 0x000fea0003800000 */
.L_x_11155:
[----:B------:R-:W-:Y:S05]  /*0620*/  BRA `(.L_x_11157) ;  /* 0xfffffffc00a07947 */ /* 0x000fea000383ffff */
.L_x_11151:
[----:B0-----:R-:W-:Y:S01]  /*0630*/  HFMA2 R7, -RZ, RZ, 0, 0.004024505615234375 ;  /* 0x00001c1fff077431 */ /* 0x001fe200000001ff */
[----:B------:R-:W-:Y:S01]  /*0640*/  BSSY B0, `(.L_x_11158) ;  /* 0x0000006000007945 */ /* 0x000fe20003800000 */
[----:B------:R-:W-:Y:S02]  /*0650*/  IMAD.MOV.U32 R6, RZ, RZ, R0 ;  /* 0x000000ffff067224 */ /* 0x000fe400078e0000 */
[----:B------:R-:W-:-:S07]  /*0660*/  IMAD.MOV.U32 R5, RZ, RZ, -0x1 ;  /* 0xffffffffff057424 */ /* 0x000fce00078e00ff */
[----:B-1----:R-:W-:Y:S05]  /*0670*/  WARPSYNC.COLLECTIVE R5, `(.L_x_11159) ;  /* 0x0000000005087348 */ /* 0x002fea0003c00000 */
[----:B-1----:R0:W1:Y:S02]  /*0680*/  SHFL.IDX P0, R5, R2, R6, R7 ;  /* 0x0000000602057389 */ /* 0x0020640000000007 */
[----:B01----:R-:W-:Y:S05]  /*0690*/  ENDCOLLECTIVE ;  /* 0x000000000000791b */ /* 0x003fea0003800000 */
.L_x_11159:
[----:B------:R-:W-:Y:S05]  /*06a0*/  BSYNC B0 ;  /* 0x0000000000007941 */ /* 0x000fea0003800000 */
.L_x_11158:
[----:B------:R-:W-:Y:S05]  /*06b0*/  BRA `(.L_x_11160) ;  /* 0xfffffffc00847947 */ /* 0x000fea000383ffff */
.L_x_11152:
[----:B------:R-:W-:Y:S01]  /*06c0*/  BSSY B0, `(.L_x_11161) ;  /* 0x0000007000007945 */ /* 0x000fe20003800000 */
[----:B0-----:R-:W-:Y:S01]  /*06d0*/  IMAD.MOV.U32 R6, RZ, RZ, R4 ;  /* 0x000000ffff067224 */ /* 0x001fe200078e0004 */
[----:B------:R-:W-:Y:S01]  /*06e0*/  MOV R7, 0x1c1f ;  /* 0x00001c1f00077802 */ /* 0x000fe20000000f00 */
[----:B------:R-:W-:-:S07]  /*06f0*/  IMAD.MOV.U32 R5, RZ, RZ, -0x1 ;  /* 0xffffffffff057424 */ /* 0x000fce00078e00ff */
[----:B-1----:R-:W-:Y:S05]  /*0700*/  WARPSYNC.COLLECTIVE R5, `(.L_x_11162) ;  /* 0x0000000005087348 */ /* 0x002fea0003c00000 */
[----:B-1----:R0:W1:Y:S02]  /*0710*/  SHFL.IDX P0, R5, R2, R6, R7 ;  /* 0x0000000602057389 */ /* 0x0020640000000007 */
[----:B01----:R-:W-:Y:S05]  /*0720*/  ENDCOLLECTIVE ;  /* 0x000000000000791b */ /* 0x003fea0003800000 */
.L_x_11162:
[----:B------:R-:W-:Y:S05]  /*0730*/  BSYNC B0 ;  /* 0x0000000000007941 */ /* 0x000fea0003800000 */
.L_x_11161:
[----:B------:R-:W-:Y:S05]  /*0740*/  BRA `(.L_x_11148) ;  /* 0xfffffffc006c7947 */ /* 0x000fea000383ffff */
.L_x_11163:
        /* <DEDUP_REMOVED lines=11> */
.L_x_39461:


//--------------------- .text._Z9cuda_gemmIiLi128ELi4ELi1ELi32ELi4ELi4ELi64ELi0ELi0EEviiiPT_S1_S1_iii --------------------------
	.section	.text._Z9cuda_gemmIiLi128ELi4ELi1ELi32ELi4ELi4ELi64ELi0ELi0EEviiiPT_S1_S1_iii,"ax",@progbits
	.align	128
        .global         _Z9cuda_gemmIiLi128ELi4ELi1ELi32ELi4ELi4ELi64ELi0ELi0EEviiiPT_S1_S1_iii
        .type           _Z9cuda_gemmIiLi128ELi4ELi1ELi32ELi4ELi4ELi64ELi0ELi0EEviiiPT_S1_S1_iii,@function
        .size           _Z9cuda_gemmIiLi128ELi4ELi1ELi32ELi4ELi4ELi64ELi0ELi0EEviiiPT_S1_S1_iii,(.L_x_38726 - _Z9cuda_gemmIiLi128ELi4ELi1ELi32ELi4ELi4ELi64ELi0ELi0EEviiiPT_S1_S1_iii)
        .other          _Z9cuda_gemmIiLi128ELi4ELi1ELi32ELi4ELi4ELi64ELi0ELi0EEviiiPT_S1_S1_iii,@"STO_CUDA_ENTRY STV_DEFAULT"
_Z9cuda_gemmIiLi128ELi4ELi1ELi32ELi4ELi4ELi64ELi0ELi0EEviiiPT_S1_S1_iii:
.text._Z9cuda_gemmIiLi128ELi4ELi1ELi32ELi4ELi4ELi64ELi0ELi0EEviiiPT_S1_S1_iii:
        /* <DEDUP_REMOVED lines=40> */
.L_x_11166:
        /* <DEDUP_REMOVED lines=25> */
.L_x_11165:
[----:B------:R-:W-:Y:S05]  /*0410*/  BSYNC.RECONVERGENT B0 ;  /* 0x0000000000007941 */ /* 0x000fea0003800200 */
.L_x_11164:
        /* <DEDUP_REMOVED lines=121> */
[----:B------:R-:W-:Y:S05]  /*0bb0*/  CALL.REL.NOINC `($__internal_223_$__cuda_sm20_div_s16) ;  /* 0x0000000c00587944 */ /* 0x000fea0003c00000 */
[----:B------:R-:W0:Y:S01]  /*0bc0*/  LDCU UR7, c[0x0][0x3a8] ;  /* 0x00007500ff0777ac */ /* 0x000e220008000800 */
[----:B------:R-:W-:Y:S02]  /*0bd0*/  UPRMT UR8, UR6, 0x9910, URZ ;  /* 0x0000991006087896 */ /* 0x000fe400080000ff */
[----:B0-----:R-:W-:-:S04]  /*0be0*/  UISETP.LT.AND UP0, UPT, UR7, 0x4, UPT ;  /* 0x000000040700788c */ /* 0x001fc8000bf01270 */
[----:B------:R-:W-:-:S03]  /*0bf0*/  USEL UR6, UR7, 0x4, UP0 ;  /* 0x0000000407067887 */ /* 0x000fc60008000000 */
[----:B------:R-:W-:-:S09]  /*0c00*/  UMOV UR7, UR8 ;  /* 0x0000000800077c82 */ /* 0x000fd20008000000 */
.L_x_11182:
        /* <DEDUP_REMOVED lines=38> */
.L_x_11170:
[----:B------:R-:W-:Y:S05]  /*0e70*/  BSYNC.RECONVERGENT B1 ;  /* 0x0000000000017941 */ /* 0x000fea0003800200 */
.L_x_11169:
        /* <DEDUP_REMOVED lines=15> */
.L_x_11171:
        /* <DEDUP_REMOVED lines=31> */
.L_x_11168:
[----:B------:R-:W-:Y:S05]  /*1160*/  BSYNC.RECONVERGENT B0 ;  /* 0x0000000000007941 */ /* 0x000fea0003800200 */
.L_x_11167:
        /* <DEDUP_REMOVED lines=21> */
.L_x_11181:
        /* <DEDUP_REMOVED lines=11> */
.L_x_11185:
[----:B-1----:R-:W-:Y:S01]  /*1370*/  IMAD R8, R36, R13, RZ ;  /* 0x0000000d24087224 */ /* 0x002fe200078e02ff */
[----:B------:R-:W-:Y:S06]  /*1380*/  @!P2 BRA `(.L_x_11175) ;  /* 0x000000000010a947 */ /* 0x000fec0003800000 */
[----:B------:R-:W-:-:S03]  /*1390*/  UMOV UR8, 0xffffffff ;  /* 0xffffffff00087882 */ /* 0x000fc60000000000 */
[----:B------:R-:W-:Y:S05]  /*13a0*/  BRA.DIV UR8, `(.L_x_11176) ;  /* 0x0000000208ec7947 */ /* 0x000fea000b800000 */
[----:B------:R1:W0:Y:S02]  /*13b0*/  SHFL.IDX PT, R10, R12, R29, 0x1c1f ;  /* 0x001c1f1d0c0a7589 */ /* 0x00022400000e0000 */
.L_x_11188:
[----:B0-2---:R-:W-:-:S07]  /*13c0*/  IMAD R8, R35, R10, R8 ;  /* 0x0000000a23087224 */ /* 0x005fce00078e0208 */
.L_x_11175:
[----:B------:R-:W-:-:S13]  /*13d0*/  ISETP.GE.AND P2, PT, R14, 0x3, PT ;  /* 0x000000030e00780c */ /* 0x000fda0003f46270 */
[----:B------:R-:W-:Y:S05]  /*13e0*/  @!P2 BRA `(.L_x_11177) ;  /* 0x000000000010a947 */ /* 0x000fea0003800000 */
[----:B------:R-:W-:-:S03]  /*13f0*/  UMOV UR8, 0xffffffff ;  /* 0xffffffff00087882 */ /* 0x000fc60000000000 */
[----:B------:R-:W-:Y:S05]  /*1400*/  BRA.DIV UR8, `(.L_x_11178) ;  /* 0x0000000208f87947 */ /* 0x000fea000b800000 */
[----:B------:R0:W0:Y:S02]  /*1410*/  SHFL.IDX PT, R13, R12, R28, 0x1c1f ;  /* 0x001c1f1c0c0d7589 */ /* 0x00002400000e0000 */
.L_x_11191:
[----:B0---4-:R-:W-:-:S07]  /*1420*/  IMAD R8, R34, R13, R8 ;  /* 0x0000000d22087224 */ /* 0x011fce00078e0208 */
.L_x_11177:
[----:B------:R-:W-:-:S13]  /*1430*/  ISETP.GE.AND P2, PT, R14, 0x4, PT ;  /* 0x000000040e00780c */ /* 0x000fda0003f46270 */
[----:B------:R-:W-:Y:S05]  /*1440*/  @!P2 BRA `(.L_x_11179) ;  /* 0x00000000005ca947 */ /* 0x000fea0003800000 */
[----:B------:R-:W-:-:S03]  /*1450*/  UMOV UR8, 0xffffffff ;  /* 0xffffffff00087882 */ /* 0x000fc60000000000 */
[----:B------:R-:W-:Y:S05]  /*1460*/  BRA.DIV UR8, `(.L_x_11180) ;  /* 0x0000000608087947 */ /* 0x000fea000b800000 */
[----:B------:R0:W0:Y:S02]  /*1470*/  SHFL.IDX PT, R10, R12, R27, 0x1c1f ;  /* 0x001c1f1b0c0a7589 */ /* 0x00002400000e0000 */
.L_x_11194:
[----:B0--3--:R-:W-:Y:S01]  /*1480*/  IMAD R8, R33, R10, R8 ;  /* 0x0000000a21087224 */ /* 0x009fe200078e0208 */
[----:B------:R-:W-:Y:S06]  /*1490*/  BRA `(.L_x_11179) ;  /* 0x0000000000487947 */ /* 0x000fec0003800000 */
.L_x_11173:
        /* <DEDUP_REMOVED lines=18> */
.L_x_11179:
[----:B------:R-:W-:Y:S01]  /*15c0*/  IADD3 R11, PT, PT, R8, R11, RZ ;  /* 0x0000000b080b7210 */ /* 0x000fe20007ffe0ff */
[----:B------:R-:W-:Y:S06]  /*15d0*/  @!P1 BRA `(.L_x_11181) ;  /* 0xfffffffc00389947 */ /* 0x000fec000383ffff */
.L_x_11172:
        /* <DEDUP_REMOVED lines=14> */
.L_x_11174:
[----:B------:R-:W-:Y:S01]  /*16c0*/  BSSY B0, `(.L_x_11183) ;  /* 0x0000007000007945 */ /* 0x000fe20003800000 */
[----:B------:R-:W-:Y:S01]  /*16d0*/  IMAD.MOV.U32 R13, RZ, RZ, R2 ;  /* 0x000000ffff0d7224 */ /* 0x000fe200078e0002 */
[----:B------:R-:W-:Y:S01]  /*16e0*/  MOV R10, 0xffffffff ;  /* 0xffffffff000a7802 */ /* 0x000fe20000000f00 */
[----:B------:R-:W-:-:S07]  /*16f0*/  IMAD.MOV.U32 R15, RZ, RZ, 0x1c1f ;  /* 0x00001c1fff0f7424 */ /* 0x000fce00078e00ff */
[----:B--234-:R-:W-:Y:S05]  /*1700*/  WARPSYNC.COLLECTIVE R10, `(.L_x_11184) ;  /* 0x000000000a087348 */ /* 0x01cfea0003c00000 */
[----:B------:R0:W1:Y:S02]  /*1710*/  SHFL.IDX P3, R10, R12, R13, R15 ;  /* 0x0000000d0c0a7389 */ /* 0x000064000006000f */
[----:B01234-:R-:W-:Y:S05]  /*1720*/  ENDCOLLECTIVE ;  /* 0x000000000000791b */ /* 0x01ffea0003800000 */
.L_x_11184:
[----:B------:R-:W-:Y:S05]  /*1730*/  BSYNC B0 ;  /* 0x0000000000007941 */ /* 0x000fea0003800000 */
.L_x_11183:
[----:B------:R-:W-:Y:S01]  /*1740*/  IMAD.MOV.U32 R13, RZ, RZ, R10 ;  /* 0x000000ffff0d7224 */ /* 0x000fe200078e000a */
[----:B------:R-:W-:Y:S06]  /*1750*/  BRA `(.L_x_11185) ;  /* 0xfffffffc00047947 */ /* 0x000fec000383ffff */
.L_x_11176:
[----:B------:R-:W-:Y:S01]  /*1760*/  HFMA2 R15, -RZ, RZ, 0, 0.004024505615234375 ;  /* 0x00001c1fff0f7431 */ /* 0x000fe200000001ff */
[----:B------:R-:W-:Y:S01]  /*1770*/  BSSY B0, `(.L_x_11186) ;  /* 0x0000006000007945 */ /* 0x000fe20003800000 */
[----:B------:R-:W-:Y:S02]  /*1780*/  IMAD.MOV.U32 R13, RZ, RZ, R29 ;  /* 0x000000ffff0d7224 */ /* 0x000fe400078e001d */
[----:B------:R-:W-:-:S07]  /*1790*/  IMAD.MOV.U32 R10, RZ, RZ, -0x1 ;  /* 0xffffffffff0a7424 */ /* 0x000fce00078e00ff */
[----:B0-234-:R-:W-:Y:S05]  /*17a0*/  WARPSYNC.COLLECTIVE R10, `(.L_x_11187) ;  /* 0x000000000a087348 */ /* 0x01dfea0003c00000 */
[----:B------:R1:W0:Y:S02]  /*17b0*/  SHFL.IDX P3, R10, R12, R13, R15 ;  /* 0x0000000d0c0a7389 */ /* 0x000224000006000f */
[----:B01234-:R-:W-:Y:S05]  /*17c0*/  ENDCOLLECTIVE ;  /* 0x000000000000791b */ /* 0x01ffea0003800000 */
.L_x_11187:
[----:B------:R-:W-:Y:S05]  /*17d0*/  BSYNC B0 ;  /* 0x0000000000007941 */ /* 0x000fea0003800000 */
.L_x_11186:
[----:B------:R-:W-:Y:S05]  /*17e0*/  BRA `(.L_x_11188) ;  /* 0xfffffff800f47947 */ /* 0x000fea000383ffff */
.L_x_11178:
[----:B------:R-:W-:Y:S01]  /*17f0*/  BSSY B0, `(.L_x_11189) ;  /* 0x0000007000007945 */ /* 0x000fe20003800000 */
[----:B------:R-:W-:Y:S01]  /*1800*/  IMAD.MOV.U32 R13, RZ, RZ, R28 ;  /* 0x000000ffff0d7224 */ /* 0x000fe200078e001c */
[----:B------:R-:W-:Y:S01]  /*1810*/  MOV R15, 0x1c1f ;  /* 0x00001c1f000f7802 */ /* 0x000fe20000000f00 */
[----:B------:R-:W-:-:S07]  /*1820*/  IMAD.MOV.U32 R10, RZ, RZ, -0x1 ;  /* 0xffffffffff0a7424 */ /* 0x000fce00078e00ff */
[----:B01234-:R-:W-:Y:S05]  /*1830*/  WARPSYNC.COLLECTIVE R10, `(.L_x_11190) ;  /* 0x000000000a087348 */ /* 0x01ffea0003c00000 */
[----:B------:R0:W0:Y:S02]  /*1840*/  SHFL.IDX P3, R10, R12, R13, R15 ;  /* 0x0000000d0c0a7389 */ /* 0x000024000006000f */
[----:B01234-:R-:W-:Y:S05]  /*1850*/  ENDCOLLECTIVE ;  /* 0x000000000000791b */ /* 0x01ffea0003800000 */
.L_x_11190:
[----:B------:R-:W-:Y:S05]  /*1860*/  BSYNC B0 ;  /* 0x0000000000007941 */ /* 0x000fea0003800000 */
.L_x_11189:
[----:B------:R-:W-:Y:S01]  /*1870*/  MOV R13, R10 ;  /* 0x0000000a000d7202 */ /* 0x000fe20000000f00 */
[----:B------:R-:W-:Y:S06]  /*1880*/  BRA `(.L_x_11191) ;  /* 0xfffffff800e47947 */ /* 0x000fec000383ffff */
.L_x_11180:
[----:B------:R-:W-:Y:S01]  /*1890*/  HFMA2 R15, -RZ, RZ, 0, 0.004024505615234375 ;  /* 0x00001c1fff0f7431 */ /* 0x000fe200000001ff */
[----:B------:R-:W-:Y:S01]  /*18a0*/  BSSY B0, `(.L_x_11192) ;  /* 0x0000006000007945 */ /* 0x000fe20003800000 */
[----:B------:R-:W-:Y:S02]  /*18b0*/  IMAD.MOV.U32 R13, RZ, RZ, R27 ;  /* 0x000000ffff0d7224 */ /* 0x000fe400078e001b */
[----:B------:R-:W-:-:S07]  /*18c0*/  IMAD.MOV.U32 R10, RZ, RZ, -0x1 ;  /* 0xffffffffff0a7424 */ /* 0x000fce00078e00ff */
[----:B01234-:R-:W-:Y:S05]  /*18d0*/  WARPSYNC.COLLECTIVE R10, `(.L_x_11193) ;  /* 0x000000000a087348 */ /* 0x01ffea0003c00000 */
[----:B------:R0:W0:Y:S02]  /*18e0*/  SHFL.IDX P3, R10, R12, R13, R15 ;  /* 0x0000000d0c0a7389 */ /* 0x000024000006000f */
[----:B01234-:R-:W-:Y:S05]  /*18f0*/  ENDCOLLECTIVE ;  /* 0x000000000000791b */ /* 0x01ffea0003800000 */
.L_x_11193:
[----:B------:R-:W-:Y:S05]  /*1900*/  BSYNC B0 ;  /* 0x0000000000007941 */ /* 0x000fea0003800000 */
.L_x_11192:
[----:B------:R-:W-:Y:S05]  /*1910*/  BRA `(.L_x_11194) ;  /* 0xfffffff800d87947 */ /* 0x000fea000383ffff */
        .weak           $__internal_223_$__cuda_sm20_div_s16
        .type           $__internal_223_$__cuda_sm20_div_s16,@function
        .size           $__internal_223_$__cuda_sm20_div_s16,(.L_x_38726 - $__internal_223_$__cuda_sm20_div_s16)
$__internal_223_$__cuda_sm20_div_s16:
        /* <DEDUP_REMOVED lines=25> */
[----:B------:R-:W-:Y:S05]  /*1ab0*/  RET.REL.NODEC R8 `(_Z9cuda_gemmIiLi128ELi4ELi1ELi32ELi4ELi4ELi64ELi0ELi0EEviiiPT_S1_S1_iii) ;  /* 0xffffffe408507950 */ /* 0x000fea0003c3ffff */
.L_x_11195:
        /* <DEDUP_REMOVED lines=12> */
.L_x_38726:


//--------------------- .text._Z9cuda_gemmIiLi128ELi4ELi1ELi32ELi2ELi2ELi64ELi1ELi1EEviiiPT_S1_S1_iii --------------------------
	.section	.text._Z9cuda_gemmIiLi128ELi4ELi1ELi32ELi2ELi2ELi64ELi1ELi1EEviiiPT_S1_S1_iii,"ax",@progbits
	.align	128
        .global         _Z9cuda_gemmIiLi128ELi4ELi1ELi32ELi2ELi2ELi64ELi1ELi1EEviiiPT_S1_S1_iii
        .type           _Z9cuda_gemmIiLi128ELi4ELi1ELi32ELi2ELi2ELi64ELi1ELi1EEviiiPT_S1_S1_iii,@function
        .size           _Z9cuda_gemmIiLi128ELi4ELi1ELi32ELi2ELi2ELi64ELi1ELi1EEviiiPT_S1_S1_iii,(.L_x_39463 - _Z9cuda_gemmIiLi128ELi4ELi1ELi32ELi2ELi2ELi64ELi1ELi1EEviiiPT_S1_S1_iii)
        .other          _Z9cuda_gemmIiLi128ELi4ELi1ELi32ELi2ELi2ELi64ELi1ELi1EEviiiPT_S1_S1_iii,@"STO_CUDA_ENTRY STV_DEFAULT"
_Z9cuda_gemmIiLi128ELi4ELi1ELi32ELi2ELi2ELi64ELi1ELi1EEviiiPT_S1_S1_iii:
.text._Z9cuda_gemmIiLi128ELi4ELi1ELi32ELi2ELi2ELi64ELi1ELi1EEviiiPT_S1_S1_iii:
        /* <DEDUP_REMOVED lines=14> */
.L_x_11198:
        /* <DEDUP_REMOVED lines=11> */
.L_x_11197:
[----:B------:R-:W-:Y:S05]  /*0190*/  BSYNC.RECONVERGENT B0 ;  /* 0x0000000000007941 */ /* 0x000fea0003800200 */
.L_x_11196:
        /* <DEDUP_REMOVED lines=18> */
.L_x_11201:
[----:B------:R1:W2:Y:S01]  /*02c0*/  LDG.E.128 R8, desc[UR6][R2.64] ;  /* 0x0000000602087981 */ /* 0x0002a2000c1e1d00 */
[----:B0-----:R-:W-:-:S05]  /*02d0*/  IMAD R4, R7, 0x4, R4 ;  /* 0x0000000407047824 */ /* 0x001fca00078e0204 */
[----:B------:R-:W-:Y:S01]  /*02e0*/  ISETP.GE.U32.AND P1, PT, R4, 0x20, PT ;  /* 0x000000200400780c */ /* 0x000fe20003f26070 */
[C---:B-1----:R-:W-:Y:S01]  /*02f0*/  IMAD.WIDE.U32 R2, R7.reuse, 0x10, R2 ;  /* 0x0000001007027825 */ /* 0x042fe200078e0002 */
[----:B--2---:R0:W-:Y:S03]  /*0300*/  STS.128 [R5], R8 ;  /* 0x0000000805007388 */ /* 0x0041e60000000c00 */
[----:B0-----:R-:W-:-:S08]  /*0310*/  IMAD R5, R7, 0x10, R5 ;  /* 0x0000001007057824 */ /* 0x001fd000078e0205 */
[----:B------:R-:W-:Y:S05]  /*0320*/  @!P1 BRA `(.L_x_11201) ;  /* 0xfffffffc00e49947 */ /* 0x000fea000383ffff */
.L_x_11200:
[----:B------:R-:W-:Y:S05]  /*0330*/  BSYNC.RECONVERGENT B0 ;  /* 0x0000000000007941 */ /* 0x000fea0003800200 */
.L_x_11199:
        /* <DEDUP_REMOVED lines=14> */
.L_x_11206:
[----:B------:R-:W-:Y:S01]  /*0420*/  UMOV UR4, 0xffffffff ;  /* 0xffffffff00047882 */ /* 0x000fe20000000000 */
[----:B------:R-:W-:Y:S02]  /*0430*/  LOP3.LUT R0, R0, 0x1, RZ, 0xc, !PT ;  /* 0x0000000100007812 */ /* 0x000fe400078e0cff */
[----:B------:R-:W-:Y:S05]  /*0440*/  BRA.DIV UR4, `(.L_x_11204) ;  /* 0x0000000204287947 */ /* 0x000fea000b800000 */
.L_x_11202:
[----:B------:R-:W-:Y:S05]  /*0450*/  WARPSYNC.ALL ;  /* 0x0000000000007948 */ /* 0x000fea0003800000 */
[----:B------:R-:W-:Y:S06]  /*0460*/  BAR.SYNC.DEFER_BLOCKING 0x0 ;  /* 0x0000000000007b1d */ /* 0x000fec0000010000 */
[----:B------:R-:W-:Y:S05]  /*0470*/  EXIT ;  /* 0x000000000000794d */ /* 0x000fea0003800000 */
.L_x_11203:
[----:B------:R-:W-:Y:S02]  /*0480*/  IMAD.MOV.U32 R4, RZ, RZ, R2 ;  /* 0x000000ffff047224 */ /* 0x000fe400078e0002 */
[----:B------:R-:W-:Y:S02]  /*0490*/  HFMA2 R5, -RZ, RZ, 0, 0.005977630615234375 ;  /* 0x00001e1fff057431 */ /* 0x000fe400000001ff */
[----:B------:R-:W-:-:S07]  /*04a0*/  IMAD.MOV.U32 R2, RZ, RZ, -0x1 ;  /* 0xffffffffff027424 */ /* 0x000fce00078e00ff */
[----:B01----:R-:W-:Y:S05]  /*04b0*/  WARPSYNC.COLLECTIVE R2, `(.L_x_11205) ;  /* 0x0000000002087348 */ /* 0x003fea0003c00000 */
[----:B-1----:R1:W2:Y:S02]  /*04c0*/  SHFL.IDX P0, R2, R3, R4, R5 ;  /* 0x0000000403027389 */ /* 0x0022a40000000005 */
[----:B012---:R-:W-:Y:S05]  /*04d0*/  ENDCOLLECTIVE ;  /* 0x000000000000791b */ /* 0x007fea0003800000 */
.L_x_11205:
[----:B------:R-:W-:Y:S05]  /*04e0*/  BRA `(.L_x_11206) ;  /* 0xfffffffc00cc7947 */ /* 0x000fea000383ffff */
.L_x_11204:
[----:B------:R-:W-:Y:S01]  /*04f0*/  BSSY B0, `(.L_x_11207) ;  /* 0x0000007000007945 */ /* 0x000fe20003800000 */
[----:B------:R-:W-:Y:S01]  /*0500*/  IMAD.MOV.U32 R4, RZ, RZ, R0 ;  /* 0x000000ffff047224 */ /* 0x000fe200078e0000 */
[----:B------:R-:W-:Y:S01]  /*0510*/  MOV R5, 0x1e1f ;  /* 0x00001e1f00057802 */ /* 0x000fe20000000f00 */
[----:B------:R-:W-:-:S07]  /*0520*/  IMAD.MOV.U32 R2, RZ, RZ, -0x1 ;  /* 0xffffffffff027424 */ /* 0x000fce00078e00ff */
[----:B01----:R-:W-:Y:S05]  /*0530*/  WARPSYNC.COLLECTIVE R2, `(.L_x_11208) ;  /* 0x0000000002087348 */ /* 0x003fea0003c00000 */
[----:B-1----:R1:W2:Y:S02]  /*0540*/  SHFL.IDX P0, R2, R3, R4, R5 ;  /* 0x0000000403027389 */ /* 0x0022a40000000005 */
[----:B012---:R-:W-:Y:S05]  /*0550*/  ENDCOLLECTIVE ;  /* 0x000000000000791b */ /* 0x007fea0003800000 */
.L_x_11208:
[----:B------:R-:W-:Y:S05]  /*0560*/  BSYNC B0 ;  /* 0x0000000000007941 */ /* 0x000fea0003800000 */
.L_x_11207:
[----:B------:R-:W-:Y:S05]  /*0570*/  BRA `(.L_x_11202) ;  /* 0xfffffffc00b47947 */ /* 0x000fea000383ffff */
.L_x_11209:
        /* <DEDUP_REMOVED lines=16> */
.L_x_39463:


//--------------------- .text._Z9cuda_gemmIiLi128ELi4ELi1ELi32ELi2ELi2ELi64ELi1ELi0EEviiiPT_S1_S1_iii --------------------------
	.section	.text._Z9cuda_gemmIiLi128ELi4ELi1ELi32ELi2ELi2ELi64ELi1ELi0EEviiiPT_S1_S1_iii,"ax",@progbits
	.align	128
        .global         _Z9cuda_gemmIiLi128ELi4ELi1ELi32ELi2ELi2ELi64ELi1ELi0EEviiiPT_S1_S1_iii
        .type           _Z9cuda_gemmIiLi128ELi4ELi1ELi32ELi2ELi2ELi64ELi1ELi0EEviiiPT_S1_S1_iii,@function
        .size           _Z9cuda_gemmIiLi128ELi4ELi1ELi32ELi2ELi2ELi64ELi1ELi0EEviiiPT_S1_S1_iii,(.L_x_38727 - _Z9cuda_gemmIiLi128ELi4ELi1ELi32ELi2ELi2ELi64ELi1ELi0EEviiiPT_S1_S1_iii)
        .other          _Z9cuda_gemmIiLi128ELi4ELi1ELi32ELi2ELi2ELi64ELi1ELi0EEviiiPT_S1_S1_iii,@"STO_CUDA_ENTRY STV_DEFAULT"
_Z9cuda_gemmIiLi128ELi4ELi1ELi32ELi2ELi2ELi64ELi1ELi0EEviiiPT_S1_S1_iii:
.text._Z9cuda_gemmIiLi128ELi4ELi1ELi32ELi2ELi2ELi64ELi1ELi0EEviiiPT_S1_S1_iii:
        /* <DEDUP_REMOVED lines=58> */
.L_x_11212:
        /* <DEDUP_REMOVED lines=25> */
.L_x_11211:
[----:B------:R-:W-:Y:S05]  /*0530*/  BSYNC.RECONVERGENT B0 ;  /* 0x0000000000007941 */ /* 0x000fea0003800200 */
.L_x_11210:
[----:B------:R-:W-:Y:S01]  /*0540*/  MOV R4, 0x570 ;  /* 0x0000057000047802 */ /* 0x000fe20000000f00 */
[----:B------:R-:W-:-:S12]  /*0550*/  UPRMT UR7, UR17, 0x9910, URZ ;  /* 0x0000991011077896 */ /* 0x000fd800080000ff */
[----:B0-----:R-:W-:Y:S05]  /*0560*/  CALL.REL.NOINC `($__internal_224_$__cuda_sm20_div_s16) ;  /* 0x0000001400f07944 */ /* 0x001fea0003c00000 */
        /* <DEDUP_REMOVED lines=102> */
.L_x_11234:
        /* <DEDUP_REMOVED lines=43> */
.L_x_11216:
[----:B------:R-:W-:Y:S05]  /*0e80*/  BSYNC.RECONVERGENT B1 ;  /* 0x0000000000017941 */ /* 0x000fea0003800200 */
.L_x_11215:
        /* <DEDUP_REMOVED lines=14> */
.L_x_11217:
        /* <DEDUP_REMOVED lines=32> */
.L_x_11214:
[----:B------:R-:W-:Y:S05]  /*1170*/  BSYNC.RECONVERGENT B0 ;  /* 0x0000000000007941 */ /* 0x000fea0003800200 */
.L_x_11213:
        /* <DEDUP_REMOVED lines=26> */
.L_x_11229:
[----:B------:R-:W-:Y:S01]  /*1320*/  IMAD R16, R11, 0xc, R10 ;  /* 0x0000000c0b107824 */ /* 0x000fe200078e020a */
[----:B-12---:R-:W-:Y:S06]  /*1330*/  @P2 BRA `(.L_x_11221) ;  /* 0x0000000000302947 */ /* 0x006fec0003800000 */
[----:B------:R-:W-:Y:S01]  /*1340*/  IMAD R13, R28, 0x4, R16 ;  /* 0x000000041c0d7824 */ /* 0x000fe200078e0210 */
[----:B------:R-:W-:-:S04]  /*1350*/  UMOV UR6, 0xffffffff ;  /* 0xffffffff00067882 */ /* 0x000fc80000000000 */
[----:B------:R1:W4:Y:S01]  /*1360*/  LDS R15, [R13] ;  /* 0x000000000d0f7984 */ /* 0x0003220000000800 */
[----:B------:R-:W-:Y:S05]  /*1370*/  BRA.DIV UR6, `(.L_x_11222) ;  /* 0x00000006066c7947 */ /* 0x000fea000b800000 */
[----:B-1--4-:R1:W4:Y:S02]  /*1380*/  SHFL.IDX PT, R13, R15, R0, 0x1e1f ;  /* 0x001e1f000f0d7589 */ /* 0x01232400000e0000 */
.L_x_11237:
[----:B--2-4-:R-:W-:Y:S01]  /*1390*/  IMAD R14, R26, R13, RZ ;  /* 0x0000000d1a0e7224 */ /* 0x014fe200078e02ff */
[----:B------:R-:W-:Y:S06]  /*13a0*/  @!P1 BRA `(.L_x_11223) ;  /* 0x0000000000309947 */ /* 0x000fec0003800000 */
[----:B------:R-:W-:-:S03]  /*13b0*/  UMOV UR6, 0xffffffff ;  /* 0xffffffff00067882 */ /* 0x000fc60000000000 */
[----:B------:R-:W-:Y:S05]  /*13c0*/  BRA.DIV UR6, `(.L_x_11224) ;  /* 0x0000000606847947 */ /* 0x000fea000b800000 */
[----:B------:R2:W4:Y:S02]  /*13d0*/  SHFL.IDX PT, R13, R15, R6, 0x1e1f ;  /* 0x001e1f060f0d7589 */ /* 0x00052400000e0000 */
.L_x_11240:
[----:B---34-:R-:W-:Y:S01]  /*13e0*/  IMAD R14, R25, R13, R14 ;  /* 0x0000000d190e7224 */ /* 0x018fe200078e020e */
[----:B------:R-:W-:Y:S06]  /*13f0*/  BRA `(.L_x_11223) ;  /* 0x00000000001c7947 */ /* 0x000fec0003800000 */
.L_x_11221:
[----:B------:R-:W-:Y:S01]  /*1400*/  @P0 IMAD R13, R7, 0x4, R16 ;  /* 0x00000004070d0824 */ /* 0x000fe200078e0210 */
[----:B------:R-:W-:Y:S01]  /*1410*/  @P1 LEA R15, R5, R16, 0x2 ;  /* 0x00000010050f1211 */ /* 0x000fe200078e10ff */
[----:B------:R-:W-:-:S04]  /*1420*/  IMAD.MOV.U32 R14, RZ, RZ, RZ ;  /* 0x000000ffff0e7224 */ /* 0x000fc800078e00ff */
[----:B------:R-:W2:Y:S04]  /*1430*/  @P0 LDS R13, [R13] ;  /* 0x000000000d0d0984 */ /* 0x000ea80000000800 */
[----:B------:R-:W3:Y:S01]  /*1440*/  @P1 LDS R15, [R15] ;  /* 0x000000000f0f1984 */ /* 0x000ee20000000800 */
[----:B--2---:R-:W-:-:S04]  /*1450*/  @P0 IMAD R14, R26, R13, RZ ;  /* 0x0000000d1a0e0224 */ /* 0x004fc800078e02ff */
[----:B---3--:R-:W-:-:S07]  /*1460*/  @P1 IMAD R14, R25, R15, R14 ;  /* 0x0000000f190e1224 */ /* 0x008fce00078e020e */
.L_x_11223:
        /* <DEDUP_REMOVED lines=16> */
.L_x_11225:
[----:B------:R-:W-:-:S03]  /*1570*/  UMOV UR6, 0xffffffff ;  /* 0xffffffff00067882 */ /* 0x000fc60000000000 */
[----:B------:R-:W-:Y:S05]  /*1580*/  BRA.DIV UR6, `(.L_x_11227) ;  /* 0x0000000606407947 */ /* 0x000fea000b800000 */
[----:B--2---:R1:W2:Y:S02]  /*1590*/  SHFL.IDX PT, R15, R17, R0, 0x1e1f ;  /* 0x001e1f00110f7589 */ /* 0x0042a400000e0000 */
.L_x_11243:
[----:B--2---:R-:W-:Y:S01]  /*15a0*/  IMAD R15, R26, R15, RZ ;  /* 0x0000000f1a0f7224 */ /* 0x004fe200078e02ff */
[----:B------:R-:W-:Y:S06]  /*15b0*/  @!P1 BRA `(.L_x_11226) ;  /* 0x0000000000109947 */ /* 0x000fec0003800000 */
[----:B------:R-:W-:-:S03]  /*15c0*/  UMOV UR6, 0xffffffff ;  /* 0xffffffff00067882 */ /* 0x000fc60000000000 */
[----:B------:R-:W-:Y:S05]  /*15d0*/  BRA.DIV UR6, `(.L_x_11228) ;  /* 0x0000000606547947 */ /* 0x000fea000b800000 */
[----:B------:R2:W4:Y:S02]  /*15e0*/  SHFL.IDX PT, R16, R17, R6, 0x1e1f ;  /* 0x001e1f0611107589 */ /* 0x00052400000e0000 */
.L_x_11246:
[----:B---34-:R-:W-:-:S07]  /*15f0*/  IMAD R15, R25, R16, R15 ;  /* 0x00000010190f7224 */ /* 0x018fce00078e020f */
.L_x_11226:
[----:B------:R-:W-:Y:S01]  /*1600*/  IADD3 R9, PT, PT, R9, 0x2, RZ ;  /* 0x0000000209097810 */ /* 0x000fe20007ffe0ff */
[----:B------:R-:W-:Y:S01]  /*1610*/  IMAD.U32 R16, RZ, RZ, UR8 ;  /* 0x00000008ff107e24 */ /* 0x000fe2000f8e00ff */
[----:B------:R-:W-:Y:S02]  /*1620*/  IADD3 R8, PT, PT, R15, R14, R8 ;  /* 0x0000000e0f087210 */ /* 0x000fe40007ffe008 */
[----:B------:R-:W-:Y:S02]  /*1630*/  ISETP.NE.AND P3, PT, R9, R12, PT ;  /* 0x0000000c0900720c */ /* 0x000fe40003f65270 */
[----:B------:R-:W-:-:S11]  /*1640*/  LEA R11, R16, R11, 0x1 ;  /* 0x0000000b100b7211 */ /* 0x000fd600078e08ff */
[----:B------:R-:W-:Y:S05]  /*1650*/  @P3 BRA `(.L_x_11229) ;  /* 0xfffffffc00303947 */ /* 0x000fea000383ffff */
.L_x_11220:
[----:B------:R-:W-:Y:S05]  /*1660*/  BSYNC B0 ;  /* 0x0000000000007941 */ /* 0x000fea0003800000 */
.L_x_11219:
        /* <DEDUP_REMOVED lines=20> */
.L_x_11230:
[----:B------:R-:W-:-:S03]  /*17b0*/  UMOV UR6, 0xffffffff ;  /* 0xffffffff00067882 */ /* 0x000fc60000000000 */
[----:B------:R-:W-:Y:S05]  /*17c0*/  BRA.DIV UR6, `(.L_x_11232) ;  /* 0x0000000606007947 */ /* 0x000fea000b800000 */
[----:B0---4-:R0:W4:Y:S02]  /*17d0*/  SHFL.IDX PT, R9, R11, R0, 0x1e1f ;  /* 0x001e1f000b097589 */ /* 0x01112400000e0000 */
.L_x_11249:
[----:B--2-4-:R-:W-:Y:S01]  /*17e0*/  IMAD R10, R26, R9, RZ ;  /* 0x000000091a0a7224 */ /* 0x014fe200078e02ff */
[----:B------:R-:W-:Y:S06]  /*17f0*/  @!P1 BRA `(.L_x_11231) ;  /* 0x0000000000109947 */ /* 0x000fec0003800000 */
[----:B------:R-:W-:-:S03]  /*1800*/  UMOV UR6, 0xffffffff ;  /* 0xffffffff00067882 */ /* 0x000fc60000000000 */
[----:B------:R-:W-:Y:S05]  /*1810*/  BRA.DIV UR6, `(.L_x_11233) ;  /* 0x0000000606187947 */ /* 0x000fea000b800000 */
[----:B------:R2:W4:Y:S02]  /*1820*/  SHFL.IDX PT, R9, R11, R6, 0x1e1f ;  /* 0x001e1f060b097589 */ /* 0x00052400000e0000 */
.L_x_11252:
[----:B---34-:R-:W-:-:S07]  /*1830*/  IMAD R10, R25, R9, R10 ;  /* 0x00000009190a7224 */ /* 0x018fce00078e020a */
.L_x_11231:
[----:B------:R-:W-:-:S07]  /*1840*/  IMAD.IADD R8, R8, 0x1, R10 ;  /* 0x0000000108087824 */ /* 0x000fce00078e020a */
.L_x_11218:
        /* <DEDUP_REMOVED lines=14> */
.L_x_11222:
        /* <DEDUP_REMOVED lines=8> */
.L_x_11236:
[----:B------:R-:W-:Y:S05]  /*19b0*/  BSYNC B1 ;  /* 0x0000000000017941 */ /* 0x000fea0003800000 */
.L_x_11235:
[----:B------:R-:W-:Y:S01]  /*19c0*/  MOV R13, R18 ;  /* 0x00000012000d7202 */ /* 0x000fe20000000f00 */
[----:B------:R-:W-:Y:S06]  /*19d0*/  BRA `(.L_x_11237) ;  /* 0xfffffff8006c7947 */ /* 0x000fec000383ffff */
.L_x_11224:
        /* <DEDUP_REMOVED lines=8> */
.L_x_11239:
[----:B------:R-:W-:Y:S05]  /*1a60*/  BSYNC B1 ;  /* 0x0000000000017941 */ /* 0x000fea0003800000 */
.L_x_11238:
[----:B------:R-:W-:Y:S01]  /*1a70*/  IMAD.MOV.U32 R13, RZ, RZ, R18 ;  /* 0x000000ffff0d7224 */ /* 0x000fe200078e0012 */
[----:B------:R-:W-:Y:S06]  /*1a80*/  BRA `(.L_x_11240) ;  /* 0xfffffff800547947 */ /* 0x000fec000383ffff */
.L_x_11227:
[----:B------:R-:W-:Y:S01]  /*1a90*/  BSSY B1, `(.L_x_11241) ;  /* 0x0000007000017945 */ /* 0x000fe20003800000 */
[----:B------:R-:W-:Y:S01]  /*1aa0*/  MOV R19, R0 ;  /* 0x0000000000137202 */ /* 0x000fe20000000f00 */
[----:B------:R-:W-:Y:S01]  /*1ab0*/  IMAD.MOV.U32 R20, RZ, RZ, 0x1e1f ;  /* 0x00001e1fff147424 */ /* 0x000fe200078e00ff */
[----:B------:R-:W-:-:S07]  /*1ac0*/  MOV R18, 0xffffffff ;  /* 0xffffffff00127802 */ /* 0x000fce0000000f00 */
[----:B0-23--:R-:W-:Y:S05]  /*1ad0*/  WARPSYNC.COLLECTIVE R18, `(.L_x_11242) ;  /* 0x0000000012087348 */ /* 0x00dfea0003c00000 */
[----:B--2---:R1:W2:Y:S02]  /*1ae0*/  SHFL.IDX P3, R18, R17, R19, R20 ;  /* 0x0000001311127389 */ /* 0x0042a40000060014 */
[----:B0123--:R-:W-:Y:S05]  /*1af0*/  ENDCOLLECTIVE ;  /* 0x000000000000791b */ /* 0x00ffea0003800000 */
.L_x_11242:
[----:B------:R-:W-:Y:S05]  /*1b00*/  BSYNC B1 ;  /* 0x0000000000017941 */ /* 0x000fea0003800000 */
.L_x_11241:
[----:B------:R-:W-:Y:S01]  /*1b10*/  IMAD.MOV.U32 R15, RZ, RZ, R18 ;  /* 0x000000ffff0f7224 */ /* 0x000fe200078e0012 */
[----:B------:R-:W-:Y:S06]  /*1b20*/  BRA `(.L_x_11243) ;  /* 0xfffffff8009c7947 */ /* 0x000fec000383ffff */
.L_x_11228:
[----:B------:R-:W-:Y:S01]  /*1b30*/  BSSY B1, `(.L_x_11244) ;  /* 0x0000007000017945 */ /* 0x000fe20003800000 */
[----:B------:R-:W-:Y:S01]  /*1b40*/  MOV R19, R6 ;  /* 0x0000000600137202 */ /* 0x000fe20000000f00 */
[----:B------:R-:W-:Y:S01]  /*1b50*/  IMAD.MOV.U32 R20, RZ, RZ, 0x1e1f ;  /* 0x00001e1fff147424 */ /* 0x000fe200078e00ff */
[----:B------:R-:W-:-:S07]  /*1b60*/  MOV R18, 0xffffffff ;  /* 0xffffffff00127802 */ /* 0x000fce0000000f00 */
[----:B01-3--:R-:W-:Y:S05]  /*1b70*/  WARPSYNC.COLLECTIVE R18, `(.L_x_11245) ;  /* 0x0000000012087348 */ /* 0x00bfea0003c00000 */
[----:B------:R2:W4:Y:S02]  /*1b80*/  SHFL.IDX P3, R18, R17, R19, R20 ;  /* 0x0000001311127389 */ /* 0x0005240000060014 */
[----:B01234-:R-:W-:Y:S05]  /*1b90*/  ENDCOLLECTIVE ;  /* 0x000000000000791b */ /* 0x01ffea0003800000 */
.L_x_11245:
[----:B------:R-:W-:Y:S05]  /*1ba0*/  BSYNC B1 ;  /* 0x0000000000017941 */ /* 0x000fea0003800000 */
.L_x_11244:
[----:B------:R-:W-:Y:S01]  /*1bb0*/  IMAD.MOV.U32 R16, RZ, RZ, R18 ;  /* 0x000000ffff107224 */ /* 0x000fe200078e0012 */
[----:B------:R-:W-:Y:S06]  /*1bc0*/  BRA `(.L_x_11246) ;  /* 0xfffffff800887947 */ /* 0x000fec000383ffff */
.L_x_11232:
        /* <DEDUP_REMOVED lines=8> */
.L_x_11248:
[----:B------:R-:W-:Y:S05]  /*1c50*/  BSYNC B0 ;  /* 0x0000000000007941 */ /* 0x000fea0003800000 */
.L_x_11247:
[----:B------:R-:W-:Y:S01]  /*1c60*/  MOV R9, R18 ;  /* 0x0000001200097202 */ /* 0x000fe20000000f00 */
[----:B------:R-:W-:Y:S06]  /*1c70*/  BRA `(.L_x_11249) ;  /* 0xfffffff800d87947 */ /* 0x000fec000383ffff */
.L_x_11233:
        /* <DEDUP_REMOVED lines=8> */
.L_x_11251:
[----:B------:R-:W-:Y:S05]  /*1d00*/  BSYNC B0 ;  /* 0x0000000000007941 */ /* 0x000fea0003800000 */
.L_x_11250:
[----:B------:R-:W-:Y:S01]  /*1d10*/  IMAD.MOV.U32 R9, RZ, RZ, R18 ;  /* 0x000000ffff097224 */ /* 0x000fe200078e0012 */
[----:B------:R-:W-:Y:S06]  /*1d20*/  BRA `(.L_x_11252) ;  /* 0xfffffff800c07947 */ /* 0x000fec000383ffff */
        .weak           $__internal_224_$__cuda_sm20_div_s16
        .type           $__internal_224_$__cuda_sm20_div_s16,@function
        .size           $__internal_224_$__cuda_sm20_div_s16,(.L_x_38727 - $__internal_224_$__cuda_sm20_div_s16)
$__internal_224_$__cuda_sm20_div_s16:
        /* <DEDUP_REMOVED lines=25> */
[----:B------:R-:W-:Y:S05]  /*1ec0*/  RET.REL.NODEC R2 `(_Z9cuda_gemmIiLi128ELi4ELi1ELi32ELi2ELi2ELi64ELi1ELi0EEviiiPT_S1_S1_iii) ;  /* 0xffffffe0024c7950 */ /* 0x000fea0003c3ffff */
.L_x_11253:
        /* <DEDUP_REMOVED lines=11> */
.L_x_38727:


//--------------------- .text._Z9cuda_gemmIiLi128ELi4ELi1ELi32ELi2ELi2ELi64ELi0ELi1EEviiiPT_S1_S1_iii --------------------------
	.section	.text._Z9cuda_gemmIiLi128ELi4ELi1ELi32ELi2ELi2ELi64ELi0ELi1EEviiiPT_S1_S1_iii,"ax",@progbits
	.align	128
        .global         _Z9cuda_gemmIiLi128ELi4ELi1ELi32ELi2ELi2ELi64ELi0ELi1EEviiiPT_S1_S1_iii
        .type           _Z9cuda_gemmIiLi128ELi4ELi1ELi32ELi2ELi2ELi64ELi0ELi1EEviiiPT_S1_S1_iii,@function
        .size           _Z9cuda_gemmIiLi128ELi4ELi1ELi32ELi2ELi2ELi64ELi0ELi1EEviiiPT_S1_S1_iii,(.L_x_39465 - _Z9cuda_gemmIiLi128ELi4ELi1ELi32ELi2ELi2ELi64ELi0ELi1EEviiiPT_S1_S1_iii)
        .other          _Z9cuda_gemmIiLi128ELi4ELi1ELi32ELi2ELi2ELi64ELi0ELi1EEviiiPT_S1_S1_iii,@"STO_CUDA_ENTRY STV_DEFAULT"
_Z9cuda_gemmIiLi128ELi4ELi1ELi32ELi2ELi2ELi64ELi0ELi1EEviiiPT_S1_S1_iii:
.text._Z9cuda_gemmIiLi128ELi4ELi1ELi32ELi2ELi2ELi64ELi0ELi1EEviiiPT_S1_S1_iii:
        /* <DEDUP_REMOVED lines=13> */
.L_x_11256:
        /* <DEDUP_REMOVED lines=11> */
.L_x_11255:
[----:B------:R-:W-:Y:S05]  /*0180*/  BSYNC.RECONVERGENT B0 ;  /* 0x0000000000007941 */ /* 0x000fea0003800200 */
.L_x_11254:
        /* <DEDUP_REMOVED lines=22> */
.L_x_11259:
        /* <DEDUP_REMOVED lines=8> */
.L_x_11258:
[----:B------:R-:W-:Y:S05]  /*0370*/  BSYNC.RECONVERGENT B0 ;  /* 0x0000000000007941 */ /* 0x000fea0003800200 */
.L_x_11257:
        /* <DEDUP_REMOVED lines=14> */
.L_x_11264:
[----:B------:R-:W-:Y:S01]  /*0460*/  UMOV UR4, 0xffffffff ;  /* 0xffffffff00047882 */ /* 0x000fe20000000000 */
[----:B------:R-:W-:Y:S02]  /*0470*/  LOP3.LUT R0, R0, 0x1, RZ, 0xc, !PT ;  /* 0x0000000100007812 */ /* 0x000fe400078e0cff */
[----:B------:R-:W-:Y:S05]  /*0480*/  BRA.DIV UR4, `(.L_x_11262) ;  /* 0x0000000204287947 */ /* 0x000fea000b800000 */
.L_x_11260:
[----:B------:R-:W-:Y:S05]  /*0490*/  WARPSYNC.ALL ;  /* 0x0000000000007948 */ /* 0x000fea0003800000 */
[----:B------:R-:W-:Y:S06]  /*04a0*/  BAR.SYNC.DEFER_BLOCKING 0x0 ;  /* 0x0000000000007b1d */ /* 0x000fec0000010000 */
[----:B------:R-:W-:Y:S05]  /*04b0*/  EXIT ;  /* 0x000000000000794d */ /* 0x000fea0003800000 */
.L_x_11261:
[----:B------:R-:W-:Y:S01]  /*04c0*/  MOV R4, R2 ;  /* 0x0000000200047202 */ /* 0x000fe20000000f00 */
[----:B------:R-:W-:Y:S02]  /*04d0*/  IMAD.MOV.U32 R2, RZ, RZ, -0x1 ;  /* 0xffffffffff027424 */ /* 0x000fe400078e00ff */
[----:B------:R-:W-:-:S07]  /*04e0*/  IMAD.MOV.U32 R5, RZ, RZ, 0x1e1f ;  /* 0x00001e1fff057424 */ /* 0x000fce00078e00ff */
[----:B01----:R-:W-:Y:S05]  /*04f0*/  WARPSYNC.COLLECTIVE R2, `(.L_x_11263) ;  /* 0x0000000002087348 */ /* 0x003fea0003c00000 */
[----:B-1----:R1:W2:Y:S02]  /*0500*/  SHFL.IDX P0, R2, R3, R4, R5 ;  /* 0x0000000403027389 */ /* 0x0022a40000000005 */
[----:B012---:R-:W-:Y:S05]  /*0510*/  ENDCOLLECTIVE ;  /* 0x000000000000791b */ /* 0x007fea0003800000 */
.L_x_11263:
[----:B------:R-:W-:Y:S05]  /*0520*/  BRA `(.L_x_11264) ;  /* 0xfffffffc00cc7947 */ /* 0x000fea000383ffff */
.L_x_11262:
[----:B------:R-:W-:Y:S01]  /*0530*/  HFMA2 R5, -RZ, RZ, 0, 0.005977630615234375 ;  /* 0x00001e1fff057431 */ /* 0x000fe200000001ff */
[----:B------:R-:W-:Y:S01]  /*0540*/  BSSY B0, `(.L_x_11265) ;  /* 0x0000006000007945 */ /* 0x000fe20003800000 */
[----:B------:R-:W-:Y:S02]  /*0550*/  IMAD.MOV.U32 R4, RZ, RZ, R0 ;  /* 0x000000ffff047224 */ /* 0x000fe400078e0000 */
[----:B------:R-:W-:-:S07]  /*0560*/  IMAD.MOV.U32 R2, RZ, RZ, -0x1 ;  /* 0xffffffffff027424 */ /* 0x000fce00078e00ff */
[----:B01----:R-:W-:Y:S05]  /*0570*/  WARPSYNC.COLLECTIVE R2, `(.L_x_11266) ;  /* 0x0000000002087348 */ /* 0x003fea0003c00000 */
[----:B-1----:R1:W2:Y:S02]  /*0580*/  SHFL.IDX P0, R2, R3, R4, R5 ;  /* 0x0000000403027389 */ /* 0x0022a40000000005 */
[----:B012---:R-:W-:Y:S05]  /*0590*/  ENDCOLLECTIVE ;  /* 0x000000000000791b */ /* 0x007fea0003800000 */
.L_x_11266:
[----:B------:R-:W-:Y:S05]  /*05a0*/  BSYNC B0 ;  /* 0x0000000000007941 */ /* 0x000fea0003800000 */
.L_x_11265:
[----:B------:R-:W-:Y:S05]  /*05b0*/  BRA `(.L_x_11260) ;  /* 0xfffffffc00b47947 */ /* 0x000fea000383ffff */
.L_x_11267:
        /* <DEDUP_REMOVED lines=12> */
.L_x_39465:


//--------------------- .text._Z9cuda_gemmIiLi128ELi4ELi1ELi32ELi2ELi2ELi64ELi0ELi0EEviiiPT_S1_S1_iii --------------------------
	.section	.text._Z9cuda_gemmIiLi128ELi4ELi1ELi32ELi2ELi2ELi64ELi0ELi0EEviiiPT_S1_S1_iii,"ax",@progbits
	.align	128
        .global         _Z9cuda_gemmIiLi128ELi4ELi1ELi32ELi2ELi2ELi64ELi0ELi0EEviiiPT_S1_S1_iii
        .type           _Z9cuda_gemmIiLi128ELi4ELi1ELi32ELi2ELi2ELi64ELi0ELi0EEviiiPT_S1_S1_iii,@function
        .size           _Z9cuda_gemmIiLi128ELi4ELi1ELi32ELi2ELi2ELi64ELi0ELi0EEviiiPT_S1_S1_iii,(.L_x_38728 - _Z9cuda_gemmIiLi128ELi4ELi1ELi32ELi2ELi2ELi64ELi0ELi0EEviiiPT_S1_S1_iii)
        .other          _Z9cuda_gemmIiLi128ELi4ELi1ELi32ELi2ELi2ELi64ELi0ELi0EEviiiPT_S1_S1_iii,@"STO_CUDA_ENTRY STV_DEFAULT"
_Z9cuda_gemmIiLi128ELi4ELi1ELi32ELi2ELi2ELi64ELi0ELi0EEviiiPT_S1_S1_iii:
.text._Z9cuda_gemmIiLi128ELi4ELi1ELi32ELi2ELi2ELi64ELi0ELi0EEviiiPT_S1_S1_iii:
        /* <DEDUP_REMOVED lines=58> */
.L_x_11270:
        /* <DEDUP_REMOVED lines=25> */
.L_x_11269:
[----:B------:R-:W-:Y:S05]  /*0530*/  BSYNC.RECONVERGENT B0 ;  /* 0x0000000000007941 */ /* 0x000fea0003800200 */
.L_x_11268:
[----:B------:R-:W-:Y:S01]  /*0540*/  MOV R4, 0x570 ;  /* 0x0000057000047802 */ /* 0x000fe20000000f00 */
[----:B------:R-:W-:-:S12]  /*0550*/  UPRMT UR7, UR16, 0x9910, URZ ;  /* 0x0000991010077896 */ /* 0x000fd800080000ff */
[----:B0-----:R-:W-:Y:S05]  /*0560*/  CALL.REL.NOINC `($__internal_225_$__cuda_sm20_div_s16) ;  /* 0x0000001400fc7944 */ /* 0x001fea0003c00000 */
        /* <DEDUP_REMOVED lines=107> */
.L_x_11292:
        /* <DEDUP_REMOVED lines=43> */
.L_x_11274:
[----:B------:R-:W-:Y:S05]  /*0ed0*/  BSYNC.RECONVERGENT B1 ;  /* 0x0000000000017941 */ /* 0x000fea0003800200 */
.L_x_11273:
        /* <DEDUP_REMOVED lines=15> */
.L_x_11275:
        /* <DEDUP_REMOVED lines=32> */
.L_x_11272:
[----:B------:R-:W-:Y:S05]  /*11d0*/  BSYNC.RECONVERGENT B0 ;  /* 0x0000000000007941 */ /* 0x000fea0003800200 */
.L_x_11271:
        /* <DEDUP_REMOVED lines=26> */
.L_x_11287:
        /* <DEDUP_REMOVED lines=9> */
.L_x_11295:
[----:B0--3--:R-:W-:Y:S01]  /*1410*/  IMAD R15, R29, R14, RZ ;  /* 0x0000000e1d0f7224 */ /* 0x009fe200078e02ff */
[----:B------:R-:W-:Y:S06]  /*1420*/  @!P0 BRA `(.L_x_11281) ;  /* 0x0000000000308947 */ /* 0x000fec0003800000 */
[----:B------:R-:W-:-:S03]  /*1430*/  UMOV UR7, 0xffffffff ;  /* 0xffffffff00077882 */ /* 0x000fc60000000000 */
[----:B------:R-:W-:Y:S05]  /*1440*/  BRA.DIV UR7, `(.L_x_11282) ;  /* 0x0000000607787947 */ /* 0x000fea000b800000 */
[----:B--2---:R0:W2:Y:S02]  /*1450*/  SHFL.IDX PT, R13, R13, R2, 0x1e1f ;  /* 0x001e1f020d0d7589 */ /* 0x0040a400000e0000 */
.L_x_11298:
[----:B--2-4-:R-:W-:Y:S01]  /*1460*/  IMAD R15, R28, R13, R15 ;  /* 0x0000000d1c0f7224 */ /* 0x014fe200078e020f */
[----:B------:R-:W-:Y:S06]  /*1470*/  BRA `(.L_x_11281) ;  /* 0x00000000001c7947 */ /* 0x000fec0003800000 */
.L_x_11279:
[----:B------:R-:W-:Y:S01]  /*1480*/  @P1 LEA R13, R0, R18, 0x2 ;  /* 0x00000012000d1211 */ /* 0x000fe200078e10ff */
[----:B------:R-:W-:Y:S02]  /*1490*/  @P0 IMAD R16, R3, 0x4, R18 ;  /* 0x0000000403100824 */ /* 0x000fe400078e0212 */
[----:B------:R-:W-:Y:S02]  /*14a0*/  HFMA2 R15, -RZ, RZ, 0, 0 ;  /* 0x00000000ff0f7431 */ /* 0x000fe400000001ff */
[----:B------:R-:W3:Y:S04]  /*14b0*/  @P1 LDS R14, [R13] ;  /* 0x000000000d0e1984 */ /* 0x000ee80000000800 */
[----:B------:R-:W4:Y:S01]  /*14c0*/  @P0 LDS R16, [R16] ;  /* 0x0000000010100984 */ /* 0x000f220000000800 */
[----:B---3--:R-:W-:-:S04]  /*14d0*/  @P1 IMAD R15, R29, R14, RZ ;  /* 0x0000000e1d0f1224 */ /* 0x008fc800078e02ff */
[----:B----4-:R-:W-:-:S07]  /*14e0*/  @P0 IMAD R15, R28, R16, R15 ;  /* 0x000000101c0f0224 */ /* 0x010fce00078e020f */
.L_x_11281:
        /* <DEDUP_REMOVED lines=16> */
.L_x_11283:
[----:B------:R-:W-:-:S03]  /*15f0*/  UMOV UR7, 0xffffffff ;  /* 0xffffffff00077882 */ /* 0x000fc60000000000 */
[----:B------:R-:W-:Y:S05]  /*1600*/  BRA.DIV UR7, `(.L_x_11285) ;  /* 0x0000000607347947 */ /* 0x000fea000b800000 */
[----:B--23--:R2:W3:Y:S02]  /*1610*/  SHFL.IDX PT, R14, R19, R24, 0x1e1f ;  /* 0x001e1f18130e7589 */ /* 0x00c4e400000e0000 */
.L_x_11301:
[----:B---3--:R-:W-:Y:S01]  /*1620*/  IMAD R17, R29, R14, RZ ;  /* 0x0000000e1d117224 */ /* 0x008fe200078e02ff */
[----:B------:R-:W-:Y:S06]  /*1630*/  @!P0 BRA `(.L_x_11284) ;  /* 0x0000000000108947 */ /* 0x000fec0003800000 */
[----:B------:R-:W-:-:S03]  /*1640*/  UMOV UR7, 0xffffffff ;  /* 0xffffffff00077882 */ /* 0x000fc60000000000 */
[----:B------:R-:W-:Y:S05]  /*1650*/  BRA.DIV UR7, `(.L_x_11286) ;  /* 0x0000000607447947 */ /* 0x000fea000b800000 */
[----:B------:R3:W0:Y:S02]  /*1660*/  SHFL.IDX PT, R14, R19, R2, 0x1e1f ;  /* 0x001e1f02130e7589 */ /* 0x00062400000e0000 */
.L_x_11304:
[----:B0---4-:R-:W-:-:S07]  /*1670*/  IMAD R17, R28, R14, R17 ;  /* 0x0000000e1c117224 */ /* 0x011fce00078e0211 */
.L_x_11284:
[----:B------:R-:W-:Y:S01]  /*1680*/  IMAD.U32 R14, RZ, RZ, UR9 ;  /* 0x00000009ff0e7e24 */ /* 0x000fe2000f8e00ff */
[----:B------:R-:W-:-:S04]  /*1690*/  IADD3 R8, PT, PT, R17, R15, R8 ;  /* 0x0000000f11087210 */ /* 0x000fc80007ffe008 */
[----:B------:R-:W-:Y:S01]  /*16a0*/  LEA R11, R14, R11, 0x1 ;  /* 0x0000000b0e0b7211 */ /* 0x000fe200078e08ff */
[----:B------:R-:W-:Y:S06]  /*16b0*/  @P4 BRA `(.L_x_11287) ;  /* 0xfffffffc00304947 */ /* 0x000fec000383ffff */
.L_x_11278:
[----:B------:R-:W-:Y:S05]  /*16c0*/  BSYNC B0 ;  /* 0x0000000000007941 */ /* 0x000fea0003800000 */
.L_x_11277:
        /* <DEDUP_REMOVED lines=20> */
.L_x_11288:
[----:B------:R-:W-:-:S03]  /*1810*/  UMOV UR7, 0xffffffff ;  /* 0xffffffff00077882 */ /* 0x000fc60000000000 */
[----:B------:R-:W-:Y:S05]  /*1820*/  BRA.DIV UR7, `(.L_x_11290) ;  /* 0x0000000207f47947 */ /* 0x000fea000b800000 */
[----:B0-----:R0:W0:Y:S02]  /*1830*/  SHFL.IDX PT, R10, R11, R24, 0x1e1f ;  /* 0x001e1f180b0a7589 */ /* 0x00102400000e0000 */
.L_x_11307:
[----:B0--3--:R-:W-:Y:S01]  /*1840*/  IMAD R9, R29, R10, RZ ;  /* 0x0000000a1d097224 */ /* 0x009fe200078e02ff */
[----:B------:R-:W-:Y:S06]  /*1850*/  @!P0 BRA `(.L_x_11289) ;  /* 0x0000000000108947 */ /* 0x000fec0003800000 */
[----:B------:R-:W-:-:S03]  /*1860*/  UMOV UR7, 0xffffffff ;  /* 0xffffffff00077882 */ /* 0x000fc60000000000 */
[----:B------:R-:W-:Y:S05]  /*1870*/  BRA.DIV UR7, `(.L_x_11291) ;  /* 0x00000006070c7947 */ /* 0x000fea000b800000 */
[----:B------:R0:W3:Y:S02]  /*1880*/  SHFL.IDX PT, R10, R11, R2, 0x1e1f ;  /* 0x001e1f020b0a7589 */ /* 0x0000e400000e0000 */
.L_x_11310:
[----:B---34-:R-:W-:-:S07]  /*1890*/  IMAD R9, R28, R10, R9 ;  /* 0x0000000a1c097224 */ /* 0x018fce00078e0209 */
.L_x_11289:
[----:B------:R-:W-:-:S07]  /*18a0*/  IMAD.IADD R8, R8, 0x1, R9 ;  /* 0x0000000108087824 */ /* 0x000fce00078e0209 */
.L_x_11276:
        /* <DEDUP_REMOVED lines=14> */
.L_x_11280:
        /* <DEDUP_REMOVED lines=8> */
.L_x_11294:
[----:B------:R-:W-:Y:S05]  /*1a10*/  BSYNC B1 ;  /* 0x0000000000017941 */ /* 0x000fea0003800000 */
.L_x_11293:
[----:B------:R-:W-:Y:S05]  /*1a20*/  BRA `(.L_x_11295) ;  /* 0xfffffff800787947 */ /* 0x000fea000383ffff */
.L_x_11282:
        /* <DEDUP_REMOVED lines=8> */
.L_x_11297:
[----:B------:R-:W-:Y:S05]  /*1ab0*/  BSYNC B1 ;  /* 0x0000000000017941 */ /* 0x000fea0003800000 */
.L_x_11296:
[----:B------:R-:W-:Y:S01]  /*1ac0*/  IMAD.MOV.U32 R13, RZ, RZ, R14 ;  /* 0x000000ffff0d7224 */ /* 0x000fe200078e000e */
[----:B------:R-:W-:Y:S06]  /*1ad0*/  BRA `(.L_x_11298) ;  /* 0xfffffff800607947 */ /* 0x000fec000383ffff */
.L_x_11285:
[----:B------:R-:W-:Y:S01]  /*1ae0*/  BSSY B1, `(.L_x_11299) ;  /* 0x0000007000017945 */ /* 0x000fe20003800000 */
[----:B------:R-:W-:Y:S01]  /*1af0*/  MOV R16, R24 ;  /* 0x0000001800107202 */ /* 0x000fe20000000f00 */
[----:B------:R-:W-:Y:S01]  /*1b00*/  IMAD.MOV.U32 R21, RZ, RZ, 0x1e1f ;  /* 0x00001e1fff157424 */ /* 0x000fe200078e00ff */
[----:B--2---:R-:W-:-:S07]  /*1b10*/  MOV R14, 0xffffffff ;  /* 0xffffffff000e7802 */ /* 0x004fce0000000f00 */
[----:B01-34-:R-:W-:Y:S05]  /*1b20*/  WARPSYNC.COLLECTIVE R14, `(.L_x_11300) ;  /* 0x000000000e087348 */ /* 0x01bfea0003c00000 */
[----:B---3--:R2:W3:Y:S02]  /*1b30*/  SHFL.IDX P3, R14, R19, R16, R21 ;  /* 0x00000010130e7389 */ /* 0x0084e40000060015 */
[----:B01234-:R-:W-:Y:S05]  /*1b40*/  ENDCOLLECTIVE ;  /* 0x000000000000791b */ /* 0x01ffea0003800000 */
.L_x_11300:
[----:B------:R-:W-:Y:S05]  /*1b50*/  BSYNC B1 ;  /* 0x0000000000017941 */ /* 0x000fea0003800000 */
.L_x_11299:
[----:B------:R-:W-:Y:S05]  /*1b60*/  BRA `(.L_x_11301) ;  /* 0xfffffff800ac7947 */ /* 0x000fea000383ffff */
.L_x_11286:
[----:B------:R-:W-:Y:S01]  /*1b70*/  HFMA2 R21, -RZ, RZ, 0, 0.005977630615234375 ;  /* 0x00001e1fff157431 */ /* 0x000fe200000001ff */
[----:B------:R-:W-:Y:S01]  /*1b80*/  BSSY B1, `(.L_x_11302) ;  /* 0x0000006000017945 */ /* 0x000fe20003800000 */
[----:B------:R-:W-:Y:S02]  /*1b90*/  IMAD.MOV.U32 R16, RZ, RZ, R2 ;  /* 0x000000ffff107224 */ /* 0x000fe400078e0002 */
[----:B------:R-:W-:-:S07]  /*1ba0*/  IMAD.MOV.U32 R14, RZ, RZ, -0x1 ;  /* 0xffffffffff0e7424 */ /* 0x000fce00078e00ff */
[----:B012-4-:R-:W-:Y:S05]  /*1bb0*/  WARPSYNC.COLLECTIVE R14, `(.L_x_11303) ;  /* 0x000000000e087348 */ /* 0x017fea0003c00000 */
[----:B------:R3:W0:Y:S02]  /*1bc0*/  SHFL.IDX P3, R14, R19, R16, R21 ;  /* 0x00000010130e7389 */ /* 0x0006240000060015 */
[----:B01234-:R-:W-:Y:S05]  /*1bd0*/  ENDCOLLECTIVE ;  /* 0x000000000000791b */ /* 0x01ffea0003800000 */
.L_x_11303:
[----:B------:R-:W-:Y:S05]  /*1be0*/  BSYNC B1 ;  /* 0x0000000000017941 */ /* 0x000fea0003800000 */
.L_x_11302:
[----:B------:R-:W-:Y:S05]  /*1bf0*/  BRA `(.L_x_11304) ;  /* 0xfffffff8009c7947 */ /* 0x000fea000383ffff */
.L_x_11290:
        /* <DEDUP_REMOVED lines=8> */
.L_x_11306:
[----:B------:R-:W-:Y:S05]  /*1c80*/  BSYNC B0 ;  /* 0x0000000000007941 */ /* 0x000fea0003800000 */
.L_x_11305:
[----:B------:R-:W-:Y:S01]  /*1c90*/  MOV R10, R14 ;  /* 0x0000000e000a7202 */ /* 0x000fe20000000f00 */
[----:B------:R-:W-:Y:S06]  /*1ca0*/  BRA `(.L_x_11307) ;  /* 0xfffffff800e47947 */ /* 0x000fec000383ffff */
.L_x_11291:
        /* <DEDUP_REMOVED lines=8> */
.L_x_11309:
[----:B------:R-:W-:Y:S05]  /*1d30*/  BSYNC B0 ;  /* 0x0000000000007941 */ /* 0x000fea0003800000 */
.L_x_11308:
[----:B------:R-:W-:Y:S01]  /*1d40*/  IMAD.MOV.U32 R10, RZ, RZ, R14 ;  /* 0x000000ffff0a7224 */ /* 0x000fe200078e000e */
[----:B------:R-:W-:Y:S06]  /*1d50*/  BRA `(.L_x_11310) ;  /* 0xfffffff800cc7947 */ /* 0x000fec000383ffff */
        .weak           $__internal_225_$__cuda_sm20_div_s16
        .type           $__internal_225_$__cuda_sm20_div_s16,@function
        .size           $__internal_225_$__cuda_sm20_div_s16,(.L_x_38728 - $__internal_225_$__cuda_sm20_div_s16)
$__internal_225_$__cuda_sm20_div_s16:
        /* <DEDUP_REMOVED lines=25> */
[----:B------:R-:W-:Y:S05]  /*1ef0*/  RET.REL.NODEC R2 `(_Z9cuda_gemmIiLi128ELi4ELi1ELi32ELi2ELi2ELi64ELi0ELi0EEviiiPT_S1_S1_iii) ;  /* 0xffffffe002407950 */ /* 0x000fea0003c3ffff */
.L_x_11311:
        /* <DEDUP_REMOVED lines=16> */
.L_x_38728:


//--------------------- .text._Z9cuda_gemmIiLi128ELi4ELi1ELi16ELi128ELi128ELi64ELi1ELi1EEviiiPT_S1_S1_iii --------------------------
	.section	.text._Z9cuda_gemmIiLi128ELi4ELi1ELi16ELi128ELi128ELi64ELi1ELi1EEviiiPT_S1_S1_iii,"ax",@progbits
	.align	128
        .global         _Z9cuda_gemmIiLi128ELi4ELi1ELi16ELi128ELi128ELi64ELi1ELi1EEviiiPT_S1_S1_iii
        .type           _Z9cuda_gemmIiLi128ELi4ELi1ELi16ELi128ELi128ELi64ELi1ELi1EEviiiPT_S1_S1_iii,@function
        .size           _Z9cuda_gemmIiLi128ELi4ELi1ELi16ELi128ELi128ELi64ELi1ELi1EEviiiPT_S1_S1_iii,(.L_x_39467 - _Z9cuda_gemmIiLi128ELi4ELi1ELi16ELi128ELi128ELi64ELi1ELi1EEviiiPT_S1_S1_iii)
        .other          _Z9cuda_gemmIiLi128ELi4ELi1ELi16ELi128ELi128ELi64ELi1ELi1EEviiiPT_S1_S1_iii,@"STO_CUDA_ENTRY STV_DEFAULT"
_Z9cuda_gemmIiLi128ELi4ELi1ELi16ELi128ELi128ELi64ELi1ELi1EEviiiPT_S1_S1_iii:
.text._Z9cuda_gemmIiLi128ELi4ELi1ELi16ELi128ELi128ELi64ELi1ELi1EEviiiPT_S1_S1_iii:
        /* <DEDUP_REMOVED lines=46> */
.L_x_11322:
        /* <DEDUP_REMOVED lines=17> */
.L_x_11315:
[----:B------:R-:W-:Y:S05]  /*03f0*/  BSYNC.RECONVERGENT B1 ;  /* 0x0000000000017941 */ /* 0x000fea0003800200 */
.L_x_11314:
[----:B------:R-:W-:Y:S05]  /*0400*/  @!P1 BRA `(.L_x_11313) ;  /* 0x0000000000309947 */ /* 0x000fea0003800000 */
[----:B------:R-:W-:-:S07]  /*0410*/  LEA R3, R2, UR5, 0x2 ;  /* 0x0000000502037c11 */ /* 0x000fce000f8e10ff */
.L_x_11316:
        /* <DEDUP_REMOVED lines=11> */
.L_x_11313:
[----:B------:R-:W-:Y:S05]  /*04d0*/  BSYNC.RECONVERGENT B0 ;  /* 0x0000000000007941 */ /* 0x000fea0003800200 */
.L_x_11312:
        /* <DEDUP_REMOVED lines=36> */
.L_x_11320:
[----:B------:R-:W-:Y:S05]  /*0720*/  BSYNC.RECONVERGENT B1 ;  /* 0x0000000000017941 */ /* 0x000fea0003800200 */
.L_x_11319:
[----:B--234-:R-:W2:Y:S01]  /*0730*/  LDC.64 R2, c[0x0][0x3a0] ;  /* 0x0000e800ff027b82 */ /* 0x01cea20000000a00 */
[----:B------:R-:W-:-:S13]  /*0740*/  ISETP.GE.U32.AND P0, PT, R17, 0x3, PT ;  /* 0x000000031100780c */ /* 0x000fda0003f06070 */
[----:B------:R-:W-:Y:S05]  /*0750*/  @!P0 BRA `(.L_x_11318) ;  /* 0x0000000000588947 */ /* 0x000fea0003800000 */
.L_x_11321:
        /* <DEDUP_REMOVED lines=22> */
.L_x_11318:
[----:B------:R-:W-:Y:S05]  /*08c0*/  BSYNC.RECONVERGENT B0 ;  /* 0x0000000000007941 */ /* 0x000fea0003800200 */
.L_x_11317:
[----:B------:R-:W-:-:S05]  /*08d0*/  IMAD.IADD R19, R0, 0x1, R19 ;  /* 0x0000000100137824 */ /* 0x000fca00078e0213 */
[----:B------:R-:W-:-:S13]  /*08e0*/  ISETP.GE.U32.AND P0, PT, R19, R12, PT ;  /* 0x0000000c1300720c */ /* 0x000fda0003f06070 */
[----:B------:R-:W-:Y:S05]  /*08f0*/  @!P0 BRA `(.L_x_11322) ;  /* 0xfffffff800788947 */ /* 0x000fea000383ffff */
[----:B------:R-:W-:Y:S05]  /*0900*/  EXIT ;  /* 0x000000000000794d */ /* 0x000fea0003800000 */
.L_x_11323:
        /* <DEDUP_REMOVED lines=15> */
.L_x_39467:


//--------------------- .text._Z9cuda_gemmIiLi128ELi4ELi1ELi16ELi128ELi128ELi64ELi1ELi0EEviiiPT_S1_S1_iii --------------------------
	.section	.text._Z9cuda_gemmIiLi128ELi4ELi1ELi16ELi128ELi128ELi64ELi1ELi0EEviiiPT_S1_S1_iii,"ax",@progbits
	.align	128
        .global         _Z9cuda_gemmIiLi128ELi4ELi1ELi16ELi128ELi128ELi64ELi1ELi0EEviiiPT_S1_S1_iii
        .type           _Z9cuda_gemmIiLi128ELi4ELi1ELi16ELi128ELi128ELi64ELi1ELi0EEviiiPT_S1_S1_iii,@function
        .size           _Z9cuda_gemmIiLi128ELi4ELi1ELi16ELi128ELi128ELi64ELi1ELi0EEviiiPT_S1_S1_iii,(.L_x_38729 - _Z9cuda_gemmIiLi128ELi4ELi1ELi16ELi128ELi128ELi64ELi1ELi0EEviiiPT_S1_S1_iii)
        .other          _Z9cuda_gemmIiLi128ELi4ELi1ELi16ELi128ELi128ELi64ELi1ELi0EEviiiPT_S1_S1_iii,@"STO_CUDA_ENTRY STV_DEFAULT"
_Z9cuda_gemmIiLi128ELi4ELi1ELi16ELi128ELi128ELi64ELi1ELi0EEviiiPT_S1_S1_iii:
.text._Z9cuda_gemmIiLi128ELi4ELi1ELi16ELi128ELi128ELi64ELi1ELi0EEviiiPT_S1_S1_iii:
        /* <DEDUP_REMOVED lines=42> */
[----:B------:R-:W-:Y:S01]  /*02a0*/  IADD3 R7, PT, PT, RZ, -UR6, RZ ;  /* 0x80000006ff077c10 */ /* 0x000fe2000fffe0ff */
[----:B------:R-:W-:Y:S01]  /*02b0*/  IMAD.U32 R19, RZ, RZ, UR7 ;  /* 0x00000007ff137e24 */ /* 0x000fe2000f8e00ff */
[----:B------:R-:W-:Y:S01]  /*02c0*/  ISETP.NE.U32.AND P2, PT, RZ, UR6, PT ;  /* 0x00000006ff007c0c */ /* 0x000fe2000bf45070 */
[----:B------:R-:W3:Y:S01]  /*02d0*/  S2R R24, SR_CTAID.X ;  /* 0x0000000000187919 */ /* 0x000ee20000002500 */
[----:B------:R-:W4:Y:S01]  /*02e0*/  S2UR UR5, SR_CTAID.Z ;  /* 0x00000000000579c3 */ /* 0x000f220000002700 */
[----:B------:R-:W-:Y:S01]  /*02f0*/  UPRMT UR10, UR6, 0x9910, URZ ;  /* 0x00009910060a7896 */ /* 0x000fe200080000ff */
[----:B0-----:R-:W0:Y:S08]  /*0300*/  MUFU.RCP R0, R0 ;  /* 0x0000000000007308 */ /* 0x001e300000001000 */
[----:B-1----:R-:W1:Y:S01]  /*0310*/  I2F.U32.RP R6, UR11 ;  /* 0x0000000b00067d06 */ /* 0x002e620008209000 */
[----:B----4-:R-:W-:Y:S01]  /*0320*/  USHF.L.U32 UR5, UR5, 0x6, URZ ;  /* 0x0000000605057899 */ /* 0x010fe200080006ff */
[----:B0-----:R-:W-:-:S02]  /*0330*/  VIADD R2, R0, 0xffffffe ;  /* 0x0ffffffe00027836 */ /* 0x001fc40000000000 */
[----:B--2---:R-:W-:-:S04]  /*0340*/  IMAD.SHL.U32 R41, R25, 0x10, RZ ;  /* 0x0000001019297824 */ /* 0x004fc800078e00ff */
[----:B------:R0:W2:Y:S01]  /*0350*/  F2I.FTZ.U32.TRUNC.NTZ R3, R2 ;  /* 0x0000000200037305 */ /* 0x0000a2000021f000 */
[----:B------:R-:W-:-:S07]  /*0360*/  LOP3.LUT R41, R41, 0x10, RZ, 0xc0, !PT ;  /* 0x0000001029297812 */ /* 0x000fce00078ec0ff */
[----:B-1----:R-:W1:Y:S01]  /*0370*/  MUFU.RCP R6, R6 ;  /* 0x0000000600067308 */ /* 0x002e620000001000 */
[----:B0-----:R-:W-:Y:S02]  /*0380*/  IMAD.MOV.U32 R2, RZ, RZ, RZ ;  /* 0x000000ffff027224 */ /* 0x001fe400078e00ff */
[----:B--2---:R-:W-:-:S04]  /*0390*/  IMAD R7, R7, R3, RZ ;  /* 0x0000000307077224 */ /* 0x004fc800078e02ff */
[----:B------:R-:W-:Y:S01]  /*03a0*/  IMAD.HI.U32 R0, R3, R7, R2 ;  /* 0x0000000703007227 */ /* 0x000fe200078e0002 */
[----:B------:R-:W-:-:S04]  /*03b0*/  IADD3 R3, PT, PT, R25, UR11, RZ ;  /* 0x0000000b19037c10 */ /* 0x000fc8000fffe0ff */
[----:B------:R-:W-:Y:S01]  /*03c0*/  ISETP.GE.U32.AND P1, PT, R3, 0x8, PT ;  /* 0x000000080300780c */ /* 0x000fe20003f26070 */
[----:B-1----:R-:W-:Y:S02]  /*03d0*/  VIADD R4, R6, 0xffffffe ;  /* 0x0ffffffe06047836 */ /* 0x002fe40000000000 */
[----:B------:R-:W-:Y:S01]  /*03e0*/  IMAD.HI.U32 R0, R0, R25, RZ ;  /* 0x0000001900007227 */ /* 0x000fe200078e00ff */
[----:B------:R-:W-:Y:S01]  /*03f0*/  SEL R7, RZ, 0x1, P1 ;  /* 0x00000001ff077807 */ /* 0x000fe20000800000 */
[----:B------:R0:W1:Y:S02]  /*0400*/  F2I.FTZ.U32.TRUNC.NTZ R5, R4 ;  /* 0x0000000400057305 */ /* 0x000064000021f000 */
[----:B------:R-:W-:-:S04]  /*0410*/  IMAD.MOV R6, RZ, RZ, -R0 ;  /* 0x000000ffff067224 */ /* 0x000fc800078e0a00 */
[----:B------:R-:W-:Y:S01]  /*0420*/  IMAD R2, R6, UR6, R25 ;  /* 0x0000000606027c24 */ /* 0x000fe2000f8e0219 */
[----:B------:R-:W-:Y:S01]  /*0430*/  VIMNMX.U32 R6, PT, PT, R3, 0x8, !PT ;  /* 0x0000000803067848 */ /* 0x000fe20007fe0000 */
[----:B0-----:R-:W-:-:S03]  /*0440*/  IMAD.MOV.U32 R4, RZ, RZ, RZ ;  /* 0x000000ffff047224 */ /* 0x001fc600078e00ff */
        /* <DEDUP_REMOVED lines=31> */
[C---:B------:R-:W-:Y:S01]  /*0640*/  IADD3 R17, PT, PT, R20.reuse, 0xb, RZ ;  /* 0x0000000b14117810 */ /* 0x040fe20007ffe0ff */
[----:B------:R-:W-:Y:S01]  /*0650*/  VIADD R6, R20, 0x2 ;  /* 0x0000000214067836 */ /* 0x000fe20000000000 */
[----:B------:R-:W-:Y:S01]  /*0660*/  @P1 IADD3 R8, PT, PT, R8, 0x1, RZ ;  /* 0x0000000108081810 */ /* 0x000fe20007ffe0ff */
[C---:B------:R-:W-:Y:S01]  /*0670*/  VIADD R9, R20.reuse, 0x4 ;  /* 0x0000000414097836 */ /* 0x040fe20000000000 */
        /* <DEDUP_REMOVED lines=10> */
[----:B------:R-:W-:Y:S01]  /*0720*/  IADD3 R4, PT, PT, R5, -R4, RZ ;  /* 0x8000000405047210 */ /* 0x000fe20007ffe0ff */
[----:B------:R0:W-:Y:S01]  /*0730*/  STL [R1], R8 ;  /* 0x0000000801007387 */ /* 0x0001e20000100800 */
[----:B------:R-:W-:Y:S01]  /*0740*/  ISETP.GE.AND P1, PT, R7, UR7, PT ;  /* 0x0000000707007c0c */ /* 0x000fe2000bf26270 */
[C---:B------:R-:W-:Y:S01]  /*0750*/  VIADD R15, R20.reuse, 0xa ;  /* 0x0000000a140f7836 */ /* 0x040fe20000000000 */
[----:B------:R-:W-:Y:S01]  /*0760*/  SEL R5, R19, RZ, P0 ;  /* 0x000000ff13057207 */ /* 0x000fe20000000000 */
[C---:B------:R-:W-:Y:S01]  /*0770*/  VIADD R18, R20.reuse, 0xc ;  /* 0x0000000c14127836 */ /* 0x040fe20000000000 */
[----:B------:R-:W-:Y:S01]  /*0780*/  ISETP.GE.AND P0, PT, R9, UR7, PT ;  /* 0x0000000709007c0c */ /* 0x000fe2000bf06270 */
[C---:B------:R-:W-:Y:S01]  /*0790*/  VIADD R21, R20.reuse, 0xe ;  /* 0x0000000e14157836 */ /* 0x040fe20000000000 */
[----:B------:R-:W-:Y:S01]  /*07a0*/  LOP3.LUT R50, R20, 0x8, RZ, 0x3c, !PT ;  /* 0x0000000814327812 */ /* 0x000fe200078e3cff */
[----:B------:R-:W-:Y:S01]  /*07b0*/  IMAD.IADD R5, R6, 0x1, -R5 ;  /* 0x0000000106057824 */ /* 0x000fe200078e0a05 */
[C---:B------:R-:W-:Y:S01]  /*07c0*/  SEL R10, R19.reuse, RZ, P0 ;  /* 0x000000ff130a7207 */ /* 0x040fe20000000000 */
        /* <DEDUP_REMOVED lines=8> */
[----:B------:R-:W-:Y:S01]  /*0850*/  IMAD.IADD R7, R9, 0x1, -R10 ;  /* 0x0000000109077824 */ /* 0x000fe200078e0a0a */
[----:B------:R-:W-:Y:S01]  /*0860*/  SEL R9, R19, RZ, P0 ;  /* 0x000000ff13097207 */ /* 0x000fe20000000000 */
[----:B------:R-:W-:Y:S01]  /*0870*/  VIADD R10, R20, 0x7 ;  /* 0x00000007140a7836 */ /* 0x000fe20000000000 */
[----:B------:R-:W-:Y:S01]  /*0880*/  ISETP.GE.AND P0, PT, R13, UR7, PT ;  /* 0x000000070d007c0c */ /* 0x000fe2000bf06270 */
[----:B------:R-:W-:Y:S01]  /*0890*/  IMAD.IADD R8, R11, 0x1, -R8 ;  /* 0x000000010b087824 */ /* 0x000fe200078e0a08 */
[----:B------:R-:W-:Y:S01]  /*08a0*/  IADD3 R9, PT, PT, R12, -R9, RZ ;  /* 0x800000090c097210 */ /* 0x000fe20007ffe0ff */
[----:B------:R-:W-:Y:S01]  /*08b0*/  VIADD R30, R2, 0xb ;  /* 0x0000000b021e7836 */ /* 0x000fe20000000000 */
[----:B------:R-:W-:Y:S01]  /*08c0*/  ISETP.GE.AND P1, PT, R10, UR7, PT ;  /* 0x000000070a007c0c */ /* 0x000fe2000bf26270 */
[C---:B------:R-:W-:Y:S01]  /*08d0*/  VIADD R31, R2.reuse, 0xc ;  /* 0x0000000c021f7836 */ /* 0x040fe20000000000 */
[C---:B------:R-:W-:Y:S01]  /*08e0*/  SEL R12, R19.reuse, RZ, P0 ;  /* 0x000000ff130c7207 */ /* 0x040fe20000000000 */
[C---:B------:R-:W-:Y:S01]  /*08f0*/  VIADD R33, R2.reuse, 0xe ;  /* 0x0000000e02217836 */ /* 0x040fe20000000000 */
[----:B------:R-:W-:Y:S01]  /*0900*/  SEL R11, R19, RZ, P1 ;  /* 0x000000ff130b7207 */ /* 0x000fe20000800000 */
[----:B------:R-:W-:Y:S01]  /*0910*/  VIADD R34, R2, 0xffffffff ;  /* 0xffffffff02227836 */ /* 0x000fe20000000000 */
[----:B------:R-:W-:-:S02]  /*0920*/  ISETP.GE.AND P0, PT, R14, UR7, PT ;  /* 0x000000070e007c0c */ /* 0x000fc4000bf06270 */
[----:B------:R-:W-:Y:S01]  /*0930*/  ISETP.GE.AND P1, PT, R15, UR7, PT ;  /* 0x000000070f007c0c */ /* 0x000fe2000bf26270 */
[----:B------:R-:W-:Y:S01]  /*0940*/  IMAD.IADD R10, R10, 0x1, -R11 ;  /* 0x000000010a0a7824 */ /* 0x000fe200078e0a0b */
[----:B------:R-:W-:Y:S01]  /*0950*/  LOP3.LUT R46, R26, 0xf, RZ, 0xc0, !PT ;  /* 0x0000000f1a2e7812 */ /* 0x000fe200078ec0ff */
[----:B------:R-:W-:Y:S01]  /*0960*/  IMAD.IADD R11, R13, 0x1, -R12 ;  /* 0x000000010d0b7824 */ /* 0x000fe200078e0a0c */
[C---:B------:R-:W-:Y:S02]  /*0970*/  SEL R13, R19.reuse, RZ, P0 ;  /* 0x000000ff130d7207 */ /* 0x040fe40000000000 */
[----:B------:R-:W-:Y:S02]  /*0980*/  SEL R16, R19, RZ, P1 ;  /* 0x000000ff13107207 */ /* 0x000fe40000800000 */
[----:B------:R-:W-:Y:S01]  /*0990*/  ISETP.GE.AND P0, PT, R17, UR7, PT ;  /* 0x0000000711007c0c */ /* 0x000fe2000bf06270 */
[----:B------:R-:W-:Y:S01]  /*09a0*/  IMAD.IADD R12, R14, 0x1, -R13 ;  /* 0x000000010e0c7824 */ /* 0x000fe200078e0a0d */
[----:B------:R-:W-:Y:S01]  /*09b0*/  LOP3.LUT R48, R27, 0xf, RZ, 0xc0, !PT ;  /* 0x0000000f1b307812 */ /* 0x000fe200078ec0ff */
[----:B------:R-:W-:Y:S01]  /*09c0*/  IMAD.IADD R13, R15, 0x1, -R16 ;  /* 0x000000010f0d7824 */ /* 0x000fe200078e0a10 */
[----:B------:R-:W-:Y:S01]  /*09d0*/  SEL R14, R19, RZ, P0 ;  /* 0x000000ff130e7207 */ /* 0x000fe20000000000 */
[----:B------:R-:W-:Y:S01]  /*09e0*/  VIADD R16, R20, 0xd ;  /* 0x0000000d14107836 */ /* 0x000fe20000000000 */
[----:B------:R-:W-:-:S02]  /*09f0*/  ISETP.GE.AND P0, PT, R18, UR7, PT ;  /* 0x0000000712007c0c */ /* 0x000fc4000bf06270 */
[----:B------:R-:W-:Y:S02]  /*0a00*/  IADD3 R14, PT, PT, R17, -R14, RZ ;  /* 0x8000000e110e7210 */ /* 0x000fe40007ffe0ff */
[----:B------:R-:W-:Y:S02]  /*0a10*/  ISETP.GE.AND P1, PT, R16, UR7, PT ;  /* 0x0000000710007c0c */ /* 0x000fe4000bf26270 */
[----:B------:R-:W-:Y:S02]  /*0a20*/  SEL R15, R19, RZ, P0 ;  /* 0x000000ff130f7207 */ /* 0x000fe40000000000 */
[----:B------:R-:W-:Y:S02]  /*0a30*/  ISETP.GE.AND P0, PT, R21, UR7, PT ;  /* 0x0000000715007c0c */ /* 0x000fe4000bf06270 */
[C---:B------:R-:W-:Y:S01]  /*0a40*/  SEL R17, R19.reuse, RZ, P1 ;  /* 0x000000ff13117207 */ /* 0x040fe20000800000 */
[----:B------:R-:W-:Y:S01]  /*0a50*/  IMAD.IADD R15, R18, 0x1, -R15 ;  /* 0x00000001120f7824 */ /* 0x000fe200078e0a0f */
[----:B------:R-:W-:-:S02]  /*0a60*/  SEL R22, R19, RZ, P0 ;  /* 0x000000ff13167207 */ /* 0x000fc40000000000 */
[----:B------:R-:W-:Y:S01]  /*0a70*/  ISETP.GE.AND P1, PT, R23, UR7, PT ;  /* 0x0000000717007c0c */ /* 0x000fe2000bf26270 */
[----:B------:R-:W-:Y:S01]  /*0a80*/  IMAD.IADD R16, R16, 0x1, -R17 ;  /* 0x0000000110107824 */ /* 0x000fe200078e0a11 */
[----:B---3--:R-:W-:Y:S01]  /*0a90*/  SHF.L.U32 R18, R24, 0x6, RZ ;  /* 0x0000000618127819 */ /* 0x008fe200000006ff */
[----:B------:R-:W-:Y:S01]  /*0aa0*/  IMAD.IADD R17, R21, 0x1, -R22 ;  /* 0x0000000115117824 */ /* 0x000fe200078e0a16 */
[----:B------:R-:W-:Y:S02]  /*0ab0*/  SEL R24, R19, RZ, P1 ;  /* 0x000000ff13187207 */ /* 0x000fe40000800000 */
[----:B------:R-:W-:Y:S02]  /*0ac0*/  LOP3.LUT R21, R18, 0x40, RZ, 0xc0, !PT ;  /* 0x0000004012157812 */ /* 0x000fe400078ec0ff */
        /* <DEDUP_REMOVED lines=39> */
[----:B------:R-:W-:Y:S05]  /*0d40*/  CALL.REL.NOINC `($__internal_226_$__cuda_sm20_div_s16) ;  /* 0x0000002400947944 */ /* 0x000fea0003c00000 */
[----:B------:R-:W0:Y:S01]  /*0d50*/  S2R R34, SR_TID.X ;  /* 0x0000000000227919 */ /* 0x000e220000002100 */
[----:B------:R-:W1:Y:S01]  /*0d60*/  LDCU UR7, c[0x0][0x3a8] ;  /* 0x00007500ff0777ac */ /* 0x000e620008000800 */
[----:B------:R-:W2:Y:S01]  /*0d70*/  LDCU.64 UR12, c[0x0][0x358] ;  /* 0x00006b00ff0c77ac */ /* 0x000ea20008000a00 */
[----:B------:R-:W-:Y:S02]  /*0d80*/  UPRMT UR8, UR6, 0x9910, URZ ;  /* 0x0000991006087896 */ /* 0x000fe400080000ff */
[----:B-1----:R-:W-:-:S04]  /*0d90*/  UISETP.LT.AND UP0, UPT, UR7, 0x10, UPT ;  /* 0x000000100700788c */ /* 0x002fc8000bf01270 */
[----:B------:R-:W-:Y:S01]  /*0da0*/  USEL UR7, UR7, 0x10, UP0 ;  /* 0x0000001007077887 */ /* 0x000fe20008000000 */
[----:B0-2---:R-:W-:-:S11]  /*0db0*/  LOP3.LUT R42, R34, 0x1f, RZ, 0xc0, !PT ;  /* 0x0000001f222a7812 */ /* 0x005fd600078ec0ff */
.L_x_11376:
        /* <DEDUP_REMOVED lines=23> */
[C---:B0-----:R-:W-:Y:S01]  /*0f30*/  IMAD.IADD R35, R48.reuse, 0x1, R35 ;  /* 0x0000000130237824 */ /* 0x041fe200078e0223 */
[----:B------:R-:W0:Y:S04]  /*0f40*/  LDCU UR6, c[0x0][0x360] ;  /* 0x00006c00ff0677ac */ /* 0x000e280008000800 */
[----:B------:R1:W-:Y:S07]  /*0f50*/  STS [R35], RZ ;  /* 0x000000ff23007388 */ /* 0x0003ee0000000800 */
[----:B------:R-:W-:-:S05]  /*0f60*/  @P0 IMAD.IADD R43, R48, 0x1, R35 ;  /* 0x00000001302b0824 */ /* 0x000fca00078e0223 */
[----:B------:R1:W-:Y:S01]  /*0f70*/  @P0 STS [R43], RZ ;  /* 0x000000ff2b000388 */ /* 0x0003e20000000800 */
[----:B0-----:R-:W-:-:S05]  /*0f80*/  IADD3 R34, PT, PT, R34, UR6, RZ ;  /* 0x0000000622227c10 */ /* 0x001fca000fffe0ff */
[----:B------:R-:W-:-:S07]  /*0f90*/  @P0 VIADD R34, R34, UR6 ;  /* 0x0000000622220c36 */ /* 0x000fce0008000000 */
.L_x_11327:
[----:B------:R-:W-:Y:S05]  /*0fa0*/  BSYNC.RECONVERGENT B1 ;  /* 0x0000000000017941 */ /* 0x000fea0003800200 */
.L_x_11326:
[----:B------:R-:W-:Y:S05]  /*0fb0*/  @!P1 BRA `(.L_x_11325) ;  /* 0x0000000000449947 */ /* 0x000fea0003800000 */
[----:B------:R-:W2:Y:S01]  /*0fc0*/  S2UR UR10, SR_CgaCtaId ;  /* 0x00000000000a79c3 */ /* 0x000ea20000008800 */
[----:B------:R-:W-:Y:S02]  /*0fd0*/  UMOV UR6, 0x400 ;  /* 0x0000040000067882 */ /* 0x000fe40000000000 */
[----:B------:R-:W-:-:S04]  /*0fe0*/  UIADD3 UR6, UPT, UPT, UR6, 0x900, URZ ;  /* 0x0000090006067890 */ /* 0x000fc8000fffe0ff */
[----:B--2---:R-:W-:-:S06]  /*0ff0*/  ULEA UR6, UR10, UR6, 0x18 ;  /* 0x000000060a067291 */ /* 0x004fcc000f8ec0ff */
[----:B01----:R-:W-:-:S07]  /*1000*/  LEA R35, R34, UR6, 0x2 ;  /* 0x0000000622237c11 */ /* 0x003fce000f8e10ff */
.L_x_11328:
        /* <DEDUP_REMOVED lines=12> */
.L_x_11325:
[----:B------:R-:W-:Y:S05]  /*10d0*/  BSYNC.RECONVERGENT B0 ;  /* 0x0000000000007941 */ /* 0x000fea0003800200 */
.L_x_11324:
[----:B------:R-:W-:Y:S01]  /*10e0*/  PLOP3.LUT P0, PT, PT, PT, PT, 0x80, 0x8 ;  /* 0x000000000008781c */ /* 0x000fe20003f0f070 */
[----:B-12---:R-:W-:Y:S01]  /*10f0*/  IMAD.MOV.U32 R43, RZ, RZ, RZ ;  /* 0x000000ffff2b7224 */ /* 0x006fe200078e00ff */
[----:B------:R-:W1:Y:S11]  /*1100*/  LDCU UR14, c[0x0][0x3a8] ;  /* 0x00007500ff0e77ac */ /* 0x000e760008000800 */
.L_x_11370:
[----:B--2---:R-:W2:Y:S01]  /*1110*/  S2R R34, SR_TID.X ;  /* 0x0000000000227919 */ /* 0x004ea20000002100 */
[----:B------:R-:W-:Y:S01]  /*1120*/  BSSY.RECONVERGENT B0, `(.L_x_11329) ;  /* 0x000000d000007945 */ /* 0x000fe20003800200 */
[----:B------:R-:W-:Y:S02]  /*1130*/  PLOP3.LUT P1, PT, P0, PT, PT, 0x80, 0x8 ;  /* 0x000000000008781c */ /* 0x000fe4000072f070 */
[----:B--2---:R-:W-:-:S13]  /*1140*/  ISETP.NE.AND P2, PT, R34, RZ, PT ;  /* 0x000000ff2200720c */ /* 0x004fda0003f45270 */
[----:B-1-34-:R-:W-:Y:S05]  /*1150*/  @P2 BRA `(.L_x_11330) ;  /* 0x0000000000242947 */ /* 0x01afea0003800000 */
[----:B------:R-:W2:Y:S01]  /*1160*/  LDC.64 R44, c[0x0][0x390] ;  /* 0x0000e400ff2c7b82 */ /* 0x000ea20000000a00 */
[----:B------:R-:W-:-:S06]  /*1170*/  ULEA UR6, UR4, UR5, 0x4 ;  /* 0x0000000504067291 */ /* 0x000fcc000f8e20ff */
[----:B0-----:R-:W-:-:S04]  /*1180*/  VIADD R35, R43, UR6 ;  /* 0x000000062b237c36 */ /* 0x001fc80008000000 */
[----:B--2---:R-:W-:-:S06]  /*1190*/  IMAD.WIDE R44, R35, 0x4, R44 ;  /* 0x00000004232c7825 */ /* 0x004fcc00078e022c */
[----:B------:R-:W2:Y:S01]  /*11a0*/  LDG.E.128 R44, desc[UR12][R44.64] ;  /* 0x0000000c2c2c7981 */ /* 0x000ea2000c1e1d00 */
[----:B------:R-:W0:Y:S01]  /*11b0*/  S2UR UR10, SR_CgaCtaId ;  /* 0x00000000000a79c3 */ /* 0x000e220000008800 */
[----:B------:R-:W-:Y:S02]  /*11c0*/  UMOV UR6, 0x400 ;  /* 0x0000040000067882 */ /* 0x000fe40000000000 */
[----:B0-----:R-:W-:-:S09]  /*11d0*/  ULEA UR6, UR10, UR6, 0x18 ;  /* 0x000000060a067291 */ /* 0x001fd2000f8ec0ff */
[----:B--2---:R2:W-:Y:S03]  /*11e0*/  STS.128 [UR6+0x880], R44 ;  /* 0x0008802cff007988 */ /* 0x0045e60008000c06 */
.L_x_11330:
[----:B-1----:R-:W-:Y:S05]  /*11f0*/  BSYNC.RECONVERGENT B0 ;  /* 0x0000000000007941 */ /* 0x002fea0003800200 */
.L_x_11329:
[----:B------:R-:W-:Y:S02]  /*1200*/  VIADD R43, R43, UR5 ;  /* 0x000000052b2b7c36 */ /* 0x000fe40008000000 */
[----:B--2---:R-:W-:-:S07]  /*1210*/  IMAD.MOV.U32 R44, RZ, RZ, RZ ;  /* 0x000000ffff2c7224 */ /* 0x004fce00078e00ff */
.L_x_11369:
[----:B-1----:R-:W1:Y:S01]  /*1220*/  S2R R34, SR_CTAID.X ;  /* 0x0000000000227919 */ /* 0x002e620000002500 */
[----:B0-----:R-:W0:Y:S01]  /*1230*/  S2R R35, SR_TID.X ;  /* 0x0000000000237919 */ /* 0x001e220000002100 */
[----:B-1----:R-:W-:-:S04]  /*1240*/  SHF.L.U32 R34, R34, 0x6, RZ ;  /* 0x0000000622227819 */ /* 0x002fc800000006ff */
[----:B------:R-:W-:Y:S02]  /*1250*/  LOP3.LUT R34, R34, 0x40, RZ, 0xc0, !PT ;  /* 0x0000004022227812 */ /* 0x000fe400078ec0ff */
[--C-:B0-----:R-:W-:Y:S02]  /*1260*/  SHF.R.U32.HI R46, RZ, 0x4, R35.reuse ;  /* 0x00000004ff2e7819 */ /* 0x101fe40000011623 */
[----:B------:R-:W-:-:S05]  /*1270*/  LOP3.LUT R34, R34, 0xf, R35, 0xf8, !PT ;  /* 0x0000000f22227812 */ /* 0x000fca00078ef823 */
[----:B--234-:R-:W-:-:S07]  /*1280*/  IMAD.IADD R48, R34, 0x1, R44 ;  /* 0x0000000122307824 */ /* 0x01cfce00078e022c */
.L_x_11331:
        /* <DEDUP_REMOVED lines=18> */
.L_x_11368:
        /* <DEDUP_REMOVED lines=88> */
.L_x_11367:
        /* <DEDUP_REMOVED lines=11> */
.L_x_11378:
[----:B0--3--:R-:W-:-:S07]  /*19e0*/  IMAD R34, R46, R69, RZ ;  /* 0x000000452e227224 */ /* 0x009fce00078e02ff */
.L_x_11335:
[----:B------:R-:W-:-:S13]  /*19f0*/  ISETP.GE.AND P3, PT, R64, 0x2, PT ;  /* 0x000000024000780c */ /* 0x000fda0003f66270 */
[----:B------:R-:W-:Y:S05]  /*1a00*/  @!P3 BRA `(.L_x_11337) ;  /* 0x000000000010b947 */ /* 0x000fea0003800000 */
[----:B------:R-:W-:-:S03]  /*1a10*/  UMOV UR6, 0xffffffff ;  /* 0xffffffff00067882 */ /* 0x000fc60000000000 */
[----:B------:R-:W-:Y:S05]  /*1a20*/  BRA.DIV UR6, `(.L_x_11338) ;  /* 0x00000012063c7947 */ /* 0x000fea000b800000 */
[----:B------:R3:W4:Y:S02]  /*1a30*/  SHFL.IDX PT, R65, R68, R4, 0x1f ;  /* 0x00001f0444417589 */ /* 0x00072400000e0000 */
.L_x_11381:
[----:B----4-:R-:W-:-:S07]  /*1a40*/  IMAD R34, R47, R65, R34 ;  /* 0x000000412f227224 */ /* 0x010fce00078e0222 */
.L_x_11337:
[----:B------:R-:W-:-:S13]  /*1a50*/  ISETP.GE.AND P3, PT, R64, 0x3, PT ;  /* 0x000000034000780c */ /* 0x000fda0003f66270 */
[----:B------:R-:W-:Y:S05]  /*1a60*/  @!P3 BRA `(.L_x_11339) ;  /* 0x000000000010b947 */ /* 0x000fea0003800000 */
[----:B------:R-:W-:-:S03]  /*1a70*/  UMOV UR6, 0xffffffff ;  /* 0xffffffff00067882 */ /* 0x000fc60000000000 */
[----:B------:R-:W-:Y:S05]  /*1a80*/  BRA.DIV UR6, `(.L_x_11340) ;  /* 0x0000001206487947 */ /* 0x000fea000b800000 */
[----:B------:R4:W0:Y:S02]  /*1a90*/  SHFL.IDX PT, R65, R68, R5, 0x1f ;  /* 0x00001f0544417589 */ /* 0x00082400000e0000 */
.L_x_11384:
[----:B0-----:R-:W-:-:S07]  /*1aa0*/  IMAD R34, R48, R65, R34 ;  /* 0x0000004130227224 */ /* 0x001fce00078e0222 */
.L_x_11339:
[----:B------:R-:W-:-:S13]  /*1ab0*/  ISETP.GE.AND P3, PT, R64, 0x4, PT ;  /* 0x000000044000780c */ /* 0x000fda0003f66270 */
[----:B------:R-:W-:Y:S05]  /*1ac0*/  @!P3 BRA `(.L_x_11341) ;  /* 0x000000000010b947 */ /* 0x000fea0003800000 */
[----:B------:R-:W-:-:S03]  /*1ad0*/  UMOV UR6, 0xffffffff ;  /* 0xffffffff00067882 */ /* 0x000fc60000000000 */
[----:B------:R-:W-:Y:S05]  /*1ae0*/  BRA.DIV UR6, `(.L_x_11342) ;  /* 0x0000001206547947 */ /* 0x000fea000b800000 */
[----:B------:R0:W0:Y:S02]  /*1af0*/  SHFL.IDX PT, R65, R68, R6, 0x1f ;  /* 0x00001f0644417589 */ /* 0x00002400000e0000 */
.L_x_11387:
[----:B0-----:R-:W-:-:S07]  /*1b00*/  IMAD R34, R49, R65, R34 ;  /* 0x0000004131227224 */ /* 0x001fce00078e0222 */
.L_x_11341:
[----:B------:R-:W-:-:S13]  /*1b10*/  ISETP.GE.AND P3, PT, R64, 0x5, PT ;  /* 0x000000054000780c */ /* 0x000fda0003f66270 */
[----:B------:R-:W-:Y:S05]  /*1b20*/  @!P3 BRA `(.L_x_11343) ;  /* 0x000000000010b947 */ /* 0x000fea0003800000 */
[----:B------:R-:W-:-:S03]  /*1b30*/  UMOV UR6, 0xffffffff ;  /* 0xffffffff00067882 */ /* 0x000fc60000000000 */
[----:B------:R-:W-:Y:S05]  /*1b40*/  BRA.DIV UR6, `(.L_x_11344) ;  /* 0x0000001206607947 */ /* 0x000fea000b800000 */
[----:B------:R0:W0:Y:S02]  /*1b50*/  SHFL.IDX PT, R65, R68, R7, 0x1f ;  /* 0x00001f0744417589 */ /* 0x00002400000e0000 */
.L_x_11390:
[----:B0-----:R-:W-:-:S07]  /*1b60*/  IMAD R34, R50, R65, R34 ;  /* 0x0000004132227224 */ /* 0x001fce00078e0222 */
.L_x_11343:
[----:B------:R-:W-:-:S13]  /*1b70*/  ISETP.GE.AND P3, PT, R64, 0x6, PT ;  /* 0x000000064000780c */ /* 0x000fda0003f66270 */
[----:B------:R-:W-:Y:S05]  /*1b80*/  @!P3 BRA `(.L_x_11345) ;  /* 0x000000000010b947 */ /* 0x000fea0003800000 */
[----:B------:R-:W-:-:S03]  /*1b90*/  UMOV UR6, 0xffffffff ;  /* 0xffffffff00067882 */ /* 0x000fc60000000000 */
[----:B------:R-:W-:Y:S05]  /*1ba0*/  BRA.DIV UR6, `(.L_x_11346) ;  /* 0x00000012066c7947 */ /* 0x000fea000b800000 */
[----:B------:R0:W0:Y:S02]  /*1bb0*/  SHFL.IDX PT, R65, R68, R8, 0x1f ;  /* 0x00001f0844417589 */ /* 0x00002400000e0000 */
.L_x_11393:
[----:B0-----:R-:W-:-:S07]  /*1bc0*/  IMAD R34, R51, R65, R34 ;  /* 0x0000004133227224 */ /* 0x001fce00078e0222 */
.L_x_11345:
[----:B------:R-:W-:-:S13]  /*1bd0*/  ISETP.GE.AND P3, PT, R64, 0x7, PT ;  /* 0x000000074000780c */ /* 0x000fda0003f66270 */
[----:B------:R-:W-:Y:S05]  /*1be0*/  @!P3 BRA `(.L_x_11347) ;  /* 0x000000000010b947 */ /* 0x000fea0003800000 */
[----:B------:R-:W-:-:S03]  /*1bf0*/  UMOV UR6, 0xffffffff ;  /* 0xffffffff00067882 */ /* 0x000fc60000000000 */
[----:B------:R-:W-:Y:S05]  /*1c00*/  BRA.DIV UR6, `(.L_x_11348) ;  /* 0x0000001206787947 */ /* 0x000fea000b800000 */
[----:B------:R0:W0:Y:S02]  /*1c10*/  SHFL.IDX PT, R65, R68, R9, 0x1f ;  /* 0x00001f0944417589 */ /* 0x00002400000e0000 */
.L_x_11396:
[----:B0-----:R-:W-:-:S07]  /*1c20*/  IMAD R34, R52, R65, R34 ;  /* 0x0000004134227224 */ /* 0x001fce00078e0222 */
.L_x_11347:
[----:B------:R-:W-:-:S13]  /*1c30*/  ISETP.GE.AND P3, PT, R64, 0x8, PT ;  /* 0x000000084000780c */ /* 0x000fda0003f66270 */
[----:B------:R-:W-:Y:S05]  /*1c40*/  @!P3 BRA `(.L_x_11349) ;  /* 0x000000000010b947 */ /* 0x000fea0003800000 */
[----:B------:R-:W-:-:S03]  /*1c50*/  UMOV UR6, 0xffffffff ;  /* 0xffffffff00067882 */ /* 0x000fc60000000000 */
[----:B------:R-:W-:Y:S05]  /*1c60*/  BRA.DIV UR6, `(.L_x_11350) ;  /* 0x0000001206847947 */ /* 0x000fea000b800000 */
[----:B------:R0:W0:Y:S02]  /*1c70*/  SHFL.IDX PT, R65, R68, R10, 0x1f ;  /* 0x00001f0a44417589 */ /* 0x00002400000e0000 */
.L_x_11399:
[----:B01----:R-:W-:-:S07]  /*1c80*/  IMAD R34, R53, R65, R34 ;  /* 0x0000004135227224 */ /* 0x003fce00078e0222 */
.L_x_11349:
[----:B------:R-:W-:-:S13]  /*1c90*/  ISETP.GE.AND P3, PT, R64, 0x9, PT ;  /* 0x000000094000780c */ /* 0x000fda0003f66270 */
[----:B------:R-:W-:Y:S05]  /*1ca0*/  @!P3 BRA `(.L_x_11351) ;  /* 0x000000000010b947 */ /* 0x000fea0003800000 */
[----:B------:R-:W-:-:S03]  /*1cb0*/  UMOV UR6, 0xffffffff ;  /* 0xffffffff00067882 */ /* 0x000fc60000000000 */
[----:B------:R-:W-:Y:S05]  /*1cc0*/  BRA.DIV UR6, `(.L_x_11352) ;  /* 0x0000001206907947 */ /* 0x000fea000b800000 */
[----:B------:R0:W0:Y:S02]  /*1cd0*/  SHFL.IDX PT, R65, R68, R11, 0x1f ;  /* 0x00001f0b44417589 */ /* 0x00002400000e0000 */
.L_x_11402:
[----:B0-----:R-:W-:-:S07]  /*1ce0*/  IMAD R34, R54, R65, R34 ;  /* 0x0000004136227224 */ /* 0x001fce00078e0222 */
.L_x_11351:
[----:B------:R-:W-:-:S13]  /*1cf0*/  ISETP.GE.AND P3, PT, R64, 0xa, PT ;  /* 0x0000000a4000780c */ /* 0x000fda0003f66270 */
[----:B------:R-:W-:Y:S05]  /*1d00*/  @!P3 BRA `(.L_x_11353) ;  /* 0x000000000010b947 */ /* 0x000fea0003800000 */
[----:B------:R-:W-:-:S03]  /*1d10*/  UMOV UR6, 0xffffffff ;  /* 0xffffffff00067882 */ /* 0x000fc60000000000 */
[----:B------:R-:W-:Y:S05]  /*1d20*/  BRA.DIV UR6, `(.L_x_11354) ;  /* 0x00000012069c7947 */ /* 0x000fea000b800000 */
[----:B------:R0:W0:Y:S02]  /*1d30*/  SHFL.IDX PT, R65, R68, R12, 0x1f ;  /* 0x00001f0c44417589 */ /* 0x00002400000e0000 */
.L_x_11405:
[----:B0-----:R-:W-:-:S07]  /*1d40*/  IMAD R34, R55, R65, R34 ;  /* 0x0000004137227224 */ /* 0x001fce00078e0222 */
.L_x_11353:
[----:B------:R-:W-:-:S13]  /*1d50*/  ISETP.GE.AND P3, PT, R64, 0xb, PT ;  /* 0x0000000b4000780c */ /* 0x000fda0003f66270 */
[----:B------:R-:W-:Y:S05]  /*1d60*/  @!P3 BRA `(.L_x_11355) ;  /* 0x000000000010b947 */ /* 0x000fea0003800000 */
[----:B------:R-:W-:-:S03]  /*1d70*/  UMOV UR6, 0xffffffff ;  /* 0xffffffff00067882 */ /* 0x000fc60000000000 */
[----:B------:R-:W-:Y:S05]  /*1d80*/  BRA.DIV UR6, `(.L_x_11356) ;  /* 0x0000001206a87947 */ /* 0x000fea000b800000 */
[----:B------:R0:W0:Y:S02]  /*1d90*/  SHFL.IDX PT, R65, R68, R13, 0x1f ;  /* 0x00001f0d44417589 */ /* 0x00002400000e0000 */
.L_x_11408:
[----:B0-----:R-:W-:-:S07]  /*1da0*/  IMAD R34, R56, R65, R34 ;  /* 0x0000004138227224 */ /* 0x001fce00078e0222 */
.L_x_11355:
[----:B------:R-:W-:-:S13]  /*1db0*/  ISETP.GE.AND P3, PT, R64, 0xc, PT ;  /* 0x0000000c4000780c */ /* 0x000fda0003f66270 */
[----:B------:R-:W-:Y:S05]  /*1dc0*/  @!P3 BRA `(.L_x_11357) ;  /* 0x000000000010b947 */ /* 0x000fea0003800000 */
[----:B------:R-:W-:-:S03]  /*1dd0*/  UMOV UR6, 0xffffffff ;  /* 0xffffffff00067882 */ /* 0x000fc60000000000 */
[----:B------:R-:W-:Y:S05]  /*1de0*/  BRA.DIV UR6, `(.L_x_11358) ;  /* 0x0000001206b47947 */ /* 0x000fea000b800000 */
[----:B------:R0:W0:Y:S02]  /*1df0*/  SHFL.IDX PT, R65, R68, R14, 0x1f ;  /* 0x00001f0e44417589 */ /* 0x00002400000e0000 */
.L_x_11411:
[----:B0-----:R-:W-:-:S07]  /*1e00*/  IMAD R34, R57, R65, R34 ;  /* 0x0000004139227224 */ /* 0x001fce00078e0222 */
.L_x_11357:
[----:B------:R-:W-:-:S13]  /*1e10*/  ISETP.GE.AND P3, PT, R64, 0xd, PT ;  /* 0x0000000d4000780c */ /* 0x000fda0003f66270 */
[----:B------:R-:W-:Y:S05]  /*1e20*/  @!P3 BRA `(.L_x_11359) ;  /* 0x000000000010b947 */ /* 0x000fea0003800000 */
[----:B------:R-:W-:-:S03]  /*1e30*/  UMOV UR6, 0xffffffff ;  /* 0xffffffff00067882 */ /* 0x000fc60000000000 */
[----:B------:R-:W-:Y:S05]  /*1e40*/  BRA.DIV UR6, `(.L_x_11360) ;  /* 0x0000001206c07947 */ /* 0x000fea000b800000 */
[----:B------:R0:W0:Y:S02]  /*1e50*/  SHFL.IDX PT, R65, R68, R15, 0x1f ;  /* 0x00001f0f44417589 */ /* 0x00002400000e0000 */
.L_x_11414:
[----:B0-----:R-:W-:-:S07]  /*1e60*/  IMAD R34, R58, R65, R34 ;  /* 0x000000413a227224 */ /* 0x001fce00078e0222 */
.L_x_11359:
[----:B------:R-:W-:-:S13]  /*1e70*/  ISETP.GE.AND P3, PT, R64, 0xe, PT ;  /* 0x0000000e4000780c */ /* 0x000fda0003f66270 */
[----:B------:R-:W-:Y:S05]  /*1e80*/  @!P3 BRA `(.L_x_11361) ;  /* 0x000000000010b947 */ /* 0x000fea0003800000 */
[----:B------:R-:W-:-:S03]  /*1e90*/  UMOV UR6, 0xffffffff ;  /* 0xffffffff00067882 */ /* 0x000fc60000000000 */
[----:B------:R-:W-:Y:S05]  /*1ea0*/  BRA.DIV UR6, `(.L_x_11362) ;  /* 0x0000001206cc7947 */ /* 0x000fea000b800000 */
[----:B------:R0:W0:Y:S02]  /*1eb0*/  SHFL.IDX PT, R65, R68, R16, 0x1f ;  /* 0x00001f1044417589 */ /* 0x00002400000e0000 */
.L_x_11417:
[----:B0-----:R-:W-:-:S07]  /*1ec0*/  IMAD R34, R59, R65, R34 ;  /* 0x000000413b227224 */ /* 0x001fce00078e0222 */
.L_x_11361:
[----:B------:R-:W-:-:S13]  /*1ed0*/  ISETP.GE.AND P3, PT, R64, 0xf, PT ;  /* 0x0000000f4000780c */ /* 0x000fda0003f66270 */
[----:B------:R-:W-:Y:S05]  /*1ee0*/  @!P3 BRA `(.L_x_11363) ;  /* 0x000000000010b947 */ /* 0x000fea0003800000 */
[----:B------:R-:W-:-:S03]  /*1ef0*/  UMOV UR6, 0xffffffff ;  /* 0xffffffff00067882 */ /* 0x000fc60000000000 */
[----:B------:R-:W-:Y:S05]  /*1f00*/  BRA.DIV UR6, `(.L_x_11364) ;  /* 0x0000001206d87947 */ /* 0x000fea000b800000 */
[----:B------:R0:W0:Y:S02]  /*1f10*/  SHFL.IDX PT, R65, R68, R17, 0x1f ;  /* 0x00001f1144417589 */ /* 0x00002400000e0000 */
.L_x_11420:
[----:B0-----:R-:W-:-:S07]  /*1f20*/  IMAD R34, R60, R65, R34 ;  /* 0x000000413c227224 */ /* 0x001fce00078e0222 */
.L_x_11363:
[----:B------:R-:W-:-:S13]  /*1f30*/  ISETP.GE.AND P3, PT, R64, 0x10, PT ;  /* 0x000000104000780c */ /* 0x000fda0003f66270 */
[----:B------:R-:W-:Y:S05]  /*1f40*/  @!P3 BRA `(.L_x_11365) ;  /* 0x00000004001cb947 */ /* 0x000fea0003800000 */
[----:B------:R-:W-:-:S03]  /*1f50*/  UMOV UR6, 0xffffffff ;  /* 0xffffffff00067882 */ /* 0x000fc60000000000 */
[----:B------:R-:W-:Y:S05]  /*1f60*/  BRA.DIV UR6, `(.L_x_11366) ;  /* 0x0000001206e47947 */ /* 0x000fea000b800000 */
[----:B--234-:R2:W3:Y:S02]  /*1f70*/  SHFL.IDX PT, R68, R68, R18, 0x1f ;  /* 0x00001f1244447589 */ /* 0x01c4e400000e0000 */
.L_x_11423:
[----:B0--3--:R-:W-:Y:S01]  /*1f80*/  IMAD R34, R61, R68, R34 ;  /* 0x000000443d227224 */ /* 0x009fe200078e0222 */
[----:B------:R-:W-:Y:S06]  /*1f90*/  BRA `(.L_x_11365) ;  /* 0x0000000400087947 */ /* 0x000fec0003800000 */
.L_x_11334:
        /* <DEDUP_REMOVED lines=66> */
.L_x_11365:
        /* <DEDUP_REMOVED lines=17> */
.L_x_11333:
[----:B------:R-:W-:Y:S05]  /*24d0*/  @!P0 BRA `(.L_x_11368) ;  /* 0xffffffec00b48947 */ /* 0x000fea000383ffff */
[----:B------:R-:W-:Y:S05]  /*24e0*/  BSYNC.RECONVERGENT B0 ;  /* 0x0000000000007941 */ /* 0x000fea0003800200 */
.L_x_11332:
        /* <DEDUP_REMOVED lines=31> */
[----:B------:R-:W-:Y:S02]  /*26e0*/  LEA R44, R46, UR6, 0x2 ;  /* 0x000000062e2c7c11 */ /* 0x000fe4000f8e10ff */
[----:B------:R-:W-:Y:S01]  /*26f0*/  ISETP.NE.AND P0, PT, R48, RZ, PT ;  /* 0x000000ff3000720c */ /* 0x000fe20003f05270 */
[----:B-----5:R-:W-:Y:S02]  /*2700*/  IMAD.WIDE R34, R45, 0x4, R34 ;  /* 0x000000042d227825 */ /* 0x020fe400078e0222 */
[----:B------:R-:W0:Y:S02]  /*2710*/  LDS R47, [R44] ;  /* 0x000000002c2f7984 */ /* 0x000e240000000800 */
[----:B------:R-:W-:Y:S02]  /*2720*/  VIADD R51, R46, UR11 ;  /* 0x0000000b2e337c36 */ /* 0x000fe40008000000 */
[----:B0-----:R0:W-:Y:S06]  /*2730*/  REDG.E.ADD.STRONG.GPU desc[UR12][R34.64], R47 ;  /* 0x0000002f2200798e */ /* 0x0011ec000c12e10c */
[----:B------:R-:W-:Y:S05]  /*2740*/  @!P0 BRA `(.L_x_11374) ;  /* 0x00000000003c8947 */ /* 0x000fea0003800000 */
[C---:B------:R-:W-:Y:S02]  /*2750*/  IADD3 R46, PT, PT, R43.reuse, R44, RZ ;  /* 0x0000002c2b2e7210 */ /* 0x040fe40007ffe0ff */
[----:B0-----:R-:W-:-:S03]  /*2760*/  IADD3 R34, P0, PT, R43, R34, RZ ;  /* 0x000000222b227210 */ /* 0x001fc60007f1e0ff */
[----:B------:R-:W0:Y:S01]  /*2770*/  LDS R45, [R46] ;  /* 0x000000002e2d7984 */ /* 0x000e220000000800 */
[----:B------:R-:W5:Y:S01]  /*2780*/  LDC R44, c[0x0][0x360] ;  /* 0x0000d800ff2c7b82 */ /* 0x000f620000000800 */
[----:B------:R-:W-:Y:S01]  /*2790*/  IMAD.X R35, RZ, RZ, R35, P0 ;  /* 0x000000ffff237224 */ /* 0x000fe200000e0623 */
[----:B------:R-:W-:Y:S01]  /*27a0*/  ISETP.NE.AND P0, PT, R48, 0x1, PT ;  /* 0x000000013000780c */ /* 0x000fe20003f05270 */
[----:B-----5:R-:W-:-:S03]  /*27b0*/  IMAD.IADD R51, R51, 0x1, R44 ;  /* 0x0000000133337824 */ /* 0x020fc600078e022c */
        /* <DEDUP_REMOVED lines=8> */
.L_x_11374:
[----:B------:R-:W-:Y:S05]  /*2840*/  BSYNC.RECONVERGENT B1 ;  /* 0x0000000000017941 */ /* 0x000fea0003800200 */
.L_x_11373:
[----:B------:R-:W-:-:S13]  /*2850*/  ISETP.GE.U32.AND P0, PT, R49, 0x3, PT ;  /* 0x000000033100780c */ /* 0x000fda0003f06070 */
[----:B------:R-:W-:Y:S05]  /*2860*/  @!P0 BRA `(.L_x_11372) ;  /* 0x0000000000708947 */ /* 0x000fea0003800000 */
[----:B0-----:R-:W0:Y:S01]  /*2870*/  S2R R35, SR_CgaCtaId ;  /* 0x0000000000237919 */ /* 0x001e220000008800 */
[----:B------:R-:W-:-:S05]  /*2880*/  MOV R34, 0x400 ;  /* 0x0000040000227802 */ /* 0x000fca0000000f00 */
[----:B------:R-:W-:-:S05]  /*2890*/  VIADD R34, R34, 0x900 ;  /* 0x0000090022227836 */ /* 0x000fca0000000000 */
[----:B0-----:R-:W-:-:S07]  /*28a0*/  LEA R58, R35, R34, 0x18 ;  /* 0x00000022233a7211 */ /* 0x001fce00078ec0ff */
.L_x_11375:
        /* <DEDUP_REMOVED lines=24> */
.L_x_11372:
[----:B------:R-:W-:Y:S05]  /*2a30*/  BSYNC.RECONVERGENT B0 ;  /* 0x0000000000007941 */ /* 0x000fea0003800200 */
.L_x_11371:
[----:B------:R-:W5:Y:S02]  /*2a40*/  LDCU UR6, c[0x0][0x374] ;  /* 0x00006e80ff0677ac */ /* 0x000f640008000800 */
[----:B-----5:R-:W-:Y:S02]  /*2a50*/  UIADD3 UR4, UPT, UPT, UR6, UR4, URZ ;  /* 0x0000000406047290 */ /* 0x020fe4000fffe0ff */
[----:B------:R-:W-:-:S04]  /*2a60*/  USHF.L.U32 UR6, UR6, 0x2, URZ ;  /* 0x0000000206067899 */ /* 0x000fc800080006ff */
[----:B------:R-:W-:-:S09]  /*2a70*/  UISETP.GE.U32.AND UP0, UPT, UR4, UR6, UPT ;  /* 0x000000060400728c */ /* 0x000fd2000bf06070 */
[----:B------:R-:W-:Y:S05]  /*2a80*/  BRA.U !UP0, `(.L_x_11376) ;  /* 0xffffffe108cc7547 */ /* 0x000fea000b83ffff */
[----:B------:R-:W-:Y:S05]  /*2a90*/  EXIT ;  /* 0x000000000000794d */ /* 0x000fea0003800000 */
.L_x_11336:
[----:B------:R-:W-:Y:S01]  /*2aa0*/  MOV R65, R19 ;  /* 0x0000001300417202 */ /* 0x000fe20000000f00 */
[----:B------:R-:W-:Y:S02]  /*2ab0*/  IMAD.MOV.U32 R66, RZ, RZ, 0x1f ;  /* 0x0000001fff427424 */ /* 0x000fe400078e00ff */
[----:B------:R-:W-:-:S07]  /*2ac0*/  IMAD.MOV.U32 R67, RZ, RZ, -0x1 ;  /* 0xffffffffff437424 */ /* 0x000fce00078e00ff */
[----:B01----:R-:W-:Y:S05]  /*2ad0*/  WARPSYNC.COLLECTIVE R67, `(.L_x_11377) ;  /* 0x0000000043087348 */ /* 0x003fea0003c00000 */
[----:B------:R2:W3:Y:S02]  /*2ae0*/  SHFL.IDX P3, R65, R68, R65, R66 ;  /* 0x0000004144417389 */ /* 0x0004e40000060042 */
[----:B0123--:R-:W-:Y:S05]  /*2af0*/  ENDCOLLECTIVE ;  /* 0x000000000000791b */ /* 0x00ffea0003800000 */
.L_x_11377:
[----:B------:R-:W-:Y:S01]  /*2b00*/  IMAD.MOV.U32 R69, RZ, RZ, R65 ;  /* 0x000000ffff457224 */ /* 0x000fe200078e0041 */
[----:B------:R-:W-:Y:S06]  /*2b10*/  BRA `(.L_x_11378) ;  /* 0xffffffec00b07947 */ /* 0x000fec000383ffff */
.L_x_11338:
[----:B------:R-:W-:Y:S01]  /*2b20*/  BSSY B1, `(.L_x_11379) ;  /* 0x0000007000017945 */ /* 0x000fe20003800000 */
[----:B------:R-:W-:Y:S01]  /*2b30*/  MOV R65, R4 ;  /* 0x0000000400417202 */ /* 0x000fe20000000f00 */
[----:B------:R-:W-:Y:S02]  /*2b40*/  IMAD.MOV.U32 R66, RZ, RZ, 0x1f ;  /* 0x0000001fff427424 */ /* 0x000fe400078e00ff */
[----:B------:R-:W-:-:S07]  /*2b50*/  IMAD.MOV.U32 R67, RZ, RZ, -0x1 ;  /* 0xffffffffff437424 */ /* 0x000fce00078e00ff */
[----:B012---:R-:W-:Y:S05]  /*2b60*/  WARPSYNC.COLLECTIVE R67, `(.L_x_11380) ;  /* 0x0000000043087348 */ /* 0x007fea0003c00000 */
[----:B------:R3:W4:Y:S02]  /*2b70*/  SHFL.IDX P3, R65, R68, R65, R66 ;  /* 0x0000004144417389 */ /* 0x0007240000060042 */
[----:B01234-:R-:W-:Y:S05]  /*2b80*/  ENDCOLLECTIVE ;  /* 0x000000000000791b */ /* 0x01ffea0003800000 */
.L_x_11380:
[----:B------:R-:W-:Y:S05]  /*2b90*/  BSYNC B1 ;  /* 0x0000000000017941 */ /* 0x000fea0003800000 */
.L_x_11379:
[----:B------:R-:W-:Y:S05]  /*2ba0*/  BRA `(.L_x_11381) ;  /* 0xffffffec00a47947 */ /* 0x000fea000383ffff */
.L_x_11340:
[----:B------:R-:W-:Y:S01]  /*2bb0*/  HFMA2 R66, -RZ, RZ, 0, 1.847743988037109375e-06 ;  /* 0x0000001fff427431 */ /* 0x000fe200000001ff */
[----:B------:R-:W-:Y:S01]  /*2bc0*/  BSSY B1, `(.L_x_11382) ;  /* 0x0000006000017945 */ /* 0x000fe20003800000 */
[----:B------:R-:W-:Y:S02]  /*2bd0*/  IMAD.MOV.U32 R65, RZ, RZ, R5 ;  /* 0x000000ffff417224 */ /* 0x000fe400078e0005 */
[----:B------:R-:W-:-:S07]  /*2be0*/  IMAD.MOV.U32 R67, RZ, RZ, -0x1 ;  /* 0xffffffffff437424 */ /* 0x000fce00078e00ff */
[----:B0123--:R-:W-:Y:S05]  /*2bf0*/  WARPSYNC.COLLECTIVE R67, `(.L_x_11383) ;  /* 0x0000000043087348 */ /* 0x00ffea0003c00000 */
[----:B------:R4:W0:Y:S02]  /*2c00*/  SHFL.IDX P3, R65, R68, R65, R66 ;  /* 0x0000004144417389 */ /* 0x0008240000060042 */
[----:B01234-:R-:W-:Y:S05]  /*2c10*/  ENDCOLLECTIVE ;  /* 0x000000000000791b */ /* 0x01ffea0003800000 */
.L_x_11383:
[----:B------:R-:W-:Y:S05]  /*2c20*/  BSYNC B1 ;  /* 0x0000000000017941 */ /* 0x000fea0003800000 */
.L_x_11382:
[----:B------:R-:W-:Y:S05]  /*2c30*/  BRA `(.L_x_11384) ;  /* 0xffffffec00987947 */ /* 0x000fea000383ffff */
.L_x_11342:
[----:B------:R-:W-:Y:S01]  /*2c40*/  BSSY B1, `(.L_x_11385) ;  /* 0x0000007000017945 */ /* 0x000fe20003800000 */
[----:B------:R-:W-:Y:S01]  /*2c50*/  IMAD.MOV.U32 R65, RZ, RZ, R6 ;  /* 0x000000ffff417224 */ /* 0x000fe200078e0006 */
[----:B------:R-:W-:Y:S01]  /*2c60*/  MOV R67, 0xffffffff ;  /* 0xffffffff00437802 */ /* 0x000fe20000000f00 */
[----:B------:R-:W-:-:S07]  /*2c70*/  IMAD.MOV.U32 R66, RZ, RZ, 0x1f ;  /* 0x0000001fff427424 */ /* 0x000fce00078e00ff */
[----:B01234-:R-:W-:Y:S05]  /*2c80*/  WARPSYNC.COLLECTIVE R67, `(.L_x_11386) ;  /* 0x0000000043087348 */ /* 0x01ffea0003c00000 */
[----:B------:R0:W0:Y:S02]  /*2c90*/  SHFL.IDX P3, R65, R68, R65, R66 ;  /* 0x0000004144417389 */ /* 0x0000240000060042 */
[----:B01234-:R-:W-:Y:S05]  /*2ca0*/  ENDCOLLECTIVE ;  /* 0x000000000000791b */ /* 0x01ffea0003800000 */
.L_x_11386:
[----:B------:R-:W-:Y:S05]  /*2cb0*/  BSYNC B1 ;  /* 0x0000000000017941 */ /* 0x000fea0003800000 */
.L_x_11385:
[----:B------:R-:W-:Y:S05]  /*2cc0*/  BRA `(.L_x_11387) ;  /* 0xffffffec008c7947 */ /* 0x000fea000383ffff */
.L_x_11344:
[----:B------:R-:W-:Y:S01]  /*2cd0*/  BSSY B1, `(.L_x_11388) ;  /* 0x0000007000017945 */ /* 0x000fe20003800000 */
[----:B------:R-:W-:Y:S02]  /*2ce0*/  IMAD.MOV.U32 R65, RZ, RZ, R7 ;  /* 0x000000ffff417224 */ /* 0x000fe400078e0007 */
[----:B------:R-:W-:Y:S02]  /*2cf0*/  IMAD.MOV.U32 R66, RZ, RZ, 0x1f ;  /* 0x0000001fff427424 */ /* 0x000fe400078e00ff */
[----:B------:R-:W-:-:S07]  /*2d00*/  IMAD.MOV.U32 R67, RZ, RZ, -0x1 ;  /* 0xffffffffff437424 */ /* 0x000fce00078e00ff */
[----:B01234-:R-:W-:Y:S05]  /*2d10*/  WARPSYNC.COLLECTIVE R67, `(.L_x_11389) ;  /* 0x0000000043087348 */ /* 0x01ffea0003c00000 */
[----:B------:R0:W0:Y:S02]  /*2d20*/  SHFL.IDX P3, R65, R68, R65, R66 ;  /* 0x0000004144417389 */ /* 0x0000240000060042 */
[----:B01234-:R-:W-:Y:S05]  /*2d30*/  ENDCOLLECTIVE ;  /* 0x000000000000791b */ /* 0x01ffea0003800000 */
.L_x_11389:
[----:B------:R-:W-:Y:S05]  /*2d40*/  BSYNC B1 ;  /* 0x0000000000017941 */ /* 0x000fea0003800000 */
.L_x_11388:
[----:B------:R-:W-:Y:S05]  /*2d50*/  BRA `(.L_x_11390) ;  /* 0xffffffec00807947 */ /* 0x000fea000383ffff */
.L_x_11346:
[----:B------:R-:W-:Y:S01]  /*2d60*/  BSSY B1, `(.L_x_11391) ;  /* 0x0000007000017945 */ /* 0x000fe20003800000 */
[----:B------:R-:W-:Y:S01]  /*2d70*/  MOV R65, R8 ;  /* 0x0000000800417202 */ /* 0x000fe20000000f00 */
[----:B------:R-:W-:Y:S02]  /*2d80*/  IMAD.MOV.U32 R66, RZ, RZ, 0x1f ;  /* 0x0000001fff427424 */ /* 0x000fe400078e00ff */
[----:B------:R-:W-:-:S07]  /*2d90*/  IMAD.MOV.U32 R67, RZ, RZ, -0x1 ;  /* 0xffffffffff437424 */ /* 0x000fce00078e00ff */
[----:B01234-:R-:W-:Y:S05]  /*2da0*/  WARPSYNC.COLLECTIVE R67, `(.L_x_11392) ;  /* 0x0000000043087348 */ /* 0x01ffea0003c00000 */
[----:B------:R0:W0:Y:S02]  /*2db0*/  SHFL.IDX P3, R65, R68, R65, R66 ;  /* 0x0000004144417389 */ /* 0x0000240000060042 */
[----:B01234-:R-:W-:Y:S05]  /*2dc0*/  ENDCOLLECTIVE ;  /* 0x000000000000791b */ /* 0x01ffea0003800000 */
.L_x_11392:
[----:B------:R-:W-:Y:S05]  /*2dd0*/  BSYNC B1 ;  /* 0x0000000000017941 */ /* 0x000fea0003800000 */
.L_x_11391:
[----:B------:R-:W-:Y:S05]  /*2de0*/  BRA `(.L_x_11393) ;  /* 0xffffffec00747947 */ /* 0x000fea000383ffff */
.L_x_11348:
[----:B------:R-:W-:Y:S01]  /*2df0*/  HFMA2 R66, -RZ, RZ, 0, 1.847743988037109375e-06 ;  /* 0x0000001fff427431 */ /* 0x000fe200000001ff */
[----:B------:R-:W-:Y:S01]  /*2e00*/  BSSY B1, `(.L_x_11394) ;  /* 0x0000006000017945 */ /* 0x000fe20003800000 */
[----:B------:R-:W-:Y:S02]  /*2e10*/  IMAD.MOV.U32 R65, RZ, RZ, R9 ;  /* 0x000000ffff417224 */ /* 0x000fe400078e0009 */
[----:B------:R-:W-:-:S07]  /*2e20*/  IMAD.MOV.U32 R67, RZ, RZ, -0x1 ;  /* 0xffffffffff437424 */ /* 0x000fce00078e00ff */
[----:B01234-:R-:W-:Y:S05]  /*2e30*/  WARPSYNC.COLLECTIVE R67, `(.L_x_11395) ;  /* 0x0000000043087348 */ /* 0x01ffea0003c00000 */
[----:B------:R0:W0:Y:S02]  /*2e40*/  SHFL.IDX P3, R65, R68, R65, R66 ;  /* 0x0000004144417389 */ /* 0x0000240000060042 */
[----:B01234-:R-:W-:Y:S05]  /*2e50*/  ENDCOLLECTIVE ;  /* 0x000000000000791b */ /* 0x01ffea0003800000 */
.L_x_11395:
[----:B------:R-:W-:Y:S05]  /*2e60*/  BSYNC B1 ;  /* 0x0000000000017941 */ /* 0x000fea0003800000 */
.L_x_11394:
[----:B------:R-:W-:Y:S05]  /*2e70*/  BRA `(.L_x_11396) ;  /* 0xffffffec00687947 */ /* 0x000fea000383ffff */
.L_x_11350:
[----:B------:R-:W-:Y:S01]  /*2e80*/  BSSY B1, `(.L_x_11397) ;  /* 0x0000007000017945 */ /* 0x000fe20003800000 */
[----:B------:R-:W-:Y:S01]  /*2e90*/  IMAD.MOV.U32 R65, RZ, RZ, R10 ;  /* 0x000000ffff417224 */ /* 0x000fe200078e000a */
[----:B------:R-:W-:Y:S01]  /*2ea0*/  MOV R67, 0xffffffff ;  /* 0xffffffff00437802 */ /* 0x000fe20000000f00 */
[----:B------:R-:W-:-:S07]  /*2eb0*/  IMAD.MOV.U32 R66, RZ, RZ, 0x1f ;  /* 0x0000001fff427424 */ /* 0x000fce00078e00ff */
[----:B01234-:R-:W-:Y:S05]  /*2ec0*/  WARPSYNC.COLLECTIVE R67, `(.L_x_11398) ;  /* 0x0000000043087348 */ /* 0x01ffea0003c00000 */
[----:B------:R0:W0:Y:S02]  /*2ed0*/  SHFL.IDX P3, R65, R68, R65, R66 ;  /* 0x0000004144417389 */ /* 0x0000240000060042 */
[----:B01234-:R-:W-:Y:S05]  /*2ee0*/  ENDCOLLECTIVE ;  /* 0x000000000000791b */ /* 0x01ffea0003800000 */
.L_x_11398:
[----:B------:R-:W-:Y:S05]  /*2ef0*/  BSYNC B1 ;  /* 0x0000000000017941 */ /* 0x000fea0003800000 */
.L_x_11397:
[----:B------:R-:W-:Y:S05]  /*2f00*/  BRA `(.L_x_11399) ;  /* 0xffffffec005c7947 */ /* 0x000fea000383ffff */
.L_x_11352:
[----:B------:R-:W-:Y:S01]  /*2f10*/  BSSY B1, `(.L_x_11400) ;  /* 0x0000007000017945 */ /* 0x000fe20003800000 */
[----:B------:R-:W-:Y:S02]  /*2f20*/  IMAD.MOV.U32 R65, RZ, RZ, R11 ;  /* 0x000000ffff417224 */ /* 0x000fe400078e000b */
[----:B------:R-:W-:Y:S02]  /*2f30*/  IMAD.MOV.U32 R66, RZ, RZ, 0x1f ;  /* 0x0000001fff427424 */ /* 0x000fe400078e00ff */
[----:B------:R-:W-:-:S07]  /*2f40*/  IMAD.MOV.U32 R67, RZ, RZ, -0x1 ;  /* 0xffffffffff437424 */ /* 0x000fce00078e00ff */
[----:B01234-:R-:W-:Y:S05]  /*2f50*/  WARPSYNC.COLLECTIVE R67, `(.L_x_11401) ;  /* 0x0000000043087348 */ /* 0x01ffea0003c00000 */
[----:B------:R0:W0:Y:S02]  /*2f60*/  SHFL.IDX P3, R65, R68, R65, R66 ;  /* 0x0000004144417389 */ /* 0x0000240000060042 */
[----:B01234-:R-:W-:Y:S05]  /*2f70*/  ENDCOLLECTIVE ;  /* 0x000000000000791b */ /* 0x01ffea0003800000 */
.L_x_11401:
[----:B------:R-:W-:Y:S05]  /*2f80*/  BSYNC B1 ;  /* 0x0000000000017941 */ /* 0x000fea0003800000 */
.L_x_11400:
[----:B------:R-:W-:Y:S05]  /*2f90*/  BRA `(.L_x_11402) ;  /* 0xffffffec00507947 */ /* 0x000fea000383ffff */
.L_x_11354:
[----:B------:R-:W-:Y:S01]  /*2fa0*/  BSSY B1, `(.L_x_11403) ;  /* 0x0000007000017945 */ /* 0x000fe20003800000 */
[----:B------:R-:W-:Y:S01]  /*2fb0*/  MOV R65, R12 ;  /* 0x0000000c00417202 */ /* 0x000fe20000000f00 */
[----:B------:R-:W-:Y:S02]  /*2fc0*/  IMAD.MOV.U32 R66, RZ, RZ, 0x1f ;  /* 0x0000001fff427424 */ /* 0x000fe400078e00ff */
[----:B------:R-:W-:-:S07]  /*2fd0*/  IMAD.MOV.U32 R67, RZ, RZ, -0x1 ;  /* 0xffffffffff437424 */ /* 0x000fce00078e00ff */
[----:B01234-:R-:W-:Y:S05]  /*2fe0*/  WARPSYNC.COLLECTIVE R67, `(.L_x_11404) ;  /* 0x0000000043087348 */ /* 0x01ffea0003c00000 */
[----:B------:R0:W0:Y:S02]  /*2ff0*/  SHFL.IDX P3, R65, R68, R65, R66 ;  /* 0x0000004144417389 */ /* 0x0000240000060042 */
[----:B01234-:R-:W-:Y:S05]  /*3000*/  ENDCOLLECTIVE ;  /* 0x000000000000791b */ /* 0x01ffea0003800000 */
.L_x_11404:
[----:B------:R-:W-:Y:S05]  /*3010*/  BSYNC B1 ;  /* 0x0000000000017941 */ /* 0x000fea0003800000 */
.L_x_11403:
[----:B------:R-:W-:Y:S05]  /*3020*/  BRA `(.L_x_11405) ;  /* 0xffffffec00447947 */ /* 0x000fea000383ffff */
.L_x_11356:
[----:B------:R-:W-:Y:S01]  /*3030*/  HFMA2 R66, -RZ, RZ, 0, 1.847743988037109375e-06 ;  /* 0x0000001fff427431 */ /* 0x000fe200000001ff */
[----:B------:R-:W-:Y:S01]  /*3040*/  BSSY B1, `(.L_x_11406) ;  /* 0x0000006000017945 */ /* 0x000fe20003800000 */
[----:B------:R-:W-:Y:S02]  /*3050*/  IMAD.MOV.U32 R65, RZ, RZ, R13 ;  /* 0x000000ffff417224 */ /* 0x000fe400078e000d */
[----:B------:R-:W-:-:S07]  /*3060*/  IMAD.MOV.U32 R67, RZ, RZ, -0x1 ;  /* 0xffffffffff437424 */ /* 0x000fce00078e00ff */
[----:B01234-:R-:W-:Y:S05]  /*3070*/  WARPSYNC.COLLECTIVE R67, `(.L_x_11407) ;  /* 0x0000000043087348 */ /* 0x01ffea0003c00000 */
[----:B------:R0:W0:Y:S02]  /*3080*/  SHFL.IDX P3, R65, R68, R65, R66 ;  /* 0x0000004144417389 */ /* 0x0000240000060042 */
[----:B01234-:R-:W-:Y:S05]  /*3090*/  ENDCOLLECTIVE ;  /* 0x000000000000791b */ /* 0x01ffea0003800000 */
.L_x_11407:
[----:B------:R-:W-:Y:S05]  /*30a0*/  BSYNC B1 ;  /* 0x0000000000017941 */ /* 0x000fea0003800000 */
.L_x_11406:
[----:B------:R-:W-:Y:S05]  /*30b0*/  BRA `(.L_x_11408) ;  /* 0xffffffec00387947 */ /* 0x000fea000383ffff */
.L_x_11358:
[----:B------:R-:W-:Y:S01]  /*30c0*/  BSSY B1, `(.L_x_11409) ;  /* 0x0000007000017945 */ /* 0x000fe20003800000 */
[----:B------:R-:W-:Y:S01]  /*30d0*/  IMAD.MOV.U32 R65, RZ, RZ, R14 ;  /* 0x000000ffff417224 */ /* 0x000fe200078e000e */
[----:B------:R-:W-:Y:S01]  /*30e0*/  MOV R67, 0xffffffff ;  /* 0xffffffff00437802 */ /* 0x000fe20000000f00 */
[----:B------:R-:W-:-:S07]  /*30f0*/  IMAD.MOV.U32 R66, RZ, RZ, 0x1f ;  /* 0x0000001fff427424 */ /* 0x000fce00078e00ff */
[----:B01234-:R-:W-:Y:S05]  /*3100*/  WARPSYNC.COLLECTIVE R67, `(.L_x_11410) ;  /* 0x0000000043087348 */ /* 0x01ffea0003c00000 */
[----:B------:R0:W0:Y:S02]  /*3110*/  SHFL.IDX P3, R65, R68, R65, R66 ;  /* 0x0000004144417389 */ /* 0x0000240000060042 */
[----:B01234-:R-:W-:Y:S05]  /*3120*/  ENDCOLLECTIVE ;  /* 0x000000000000791b */ /* 0x01ffea0003800000 */
.L_x_11410:
[----:B------:R-:W-:Y:S05]  /*3130*/  BSYNC B1 ;  /* 0x0000000000017941 */ /* 0x000fea0003800000 */
.L_x_11409:
[----:B------:R-:W-:Y:S05]  /*3140*/  BRA `(.L_x_11411) ;  /* 0xffffffec002c7947 */ /* 0x000fea000383ffff */
.L_x_11360:
[----:B------:R-:W-:Y:S01]  /*3150*/  BSSY B1, `(.L_x_11412) ;  /* 0x0000007000017945 */ /* 0x000fe20003800000 */
[----:B------:R-:W-:Y:S02]  /*3160*/  IMAD.MOV.U32 R65, RZ, RZ, R15 ;  /* 0x000000ffff417224 */ /* 0x000fe400078e000f */
[----:B------:R-:W-:Y:S02]  /*3170*/  IMAD.MOV.U32 R66, RZ, RZ, 0x1f ;  /* 0x0000001fff427424 */ /* 0x000fe400078e00ff */
[----:B------:R-:W-:-:S07]  /*3180*/  IMAD.MOV.U32 R67, RZ, RZ, -0x1 ;  /* 0xffffffffff437424 */ /* 0x000fce00078e00ff */
[----:B01234-:R-:W-:Y:S05]  /*3190*/  WARPSYNC.COLLECTIVE R67, `(.L_x_11413) ;  /* 0x0000000043087348 */ /* 0x01ffea0003c00000 */
[----:B------:R0:W0:Y:S02]  /*31a0*/  SHFL.IDX P3, R65, R68, R65, R66 ;  /* 0x0000004144417389 */ /* 0x0000240000060042 */
[----:B01234-:R-:W-:Y:S05]  /*31b0*/  ENDCOLLECTIVE ;  /* 0x000000000000791b */ /* 0x01ffea0003800000 */
.L_x_11413:
[----:B------:R-:W-:Y:S05]  /*31c0*/  BSYNC B1 ;  /* 0x0000000000017941 */ /* 0x000fea0003800000 */
.L_x_11412:
[----:B------:R-:W-:Y:S05]  /*31d0*/  BRA `(.L_x_11414) ;  /* 0xffffffec00207947 */ /* 0x000fea000383ffff */
.L_x_11362:
[----:B------:R-:W-:Y:S01]  /*31e0*/  BSSY B1, `(.L_x_11415) ;  /* 0x0000007000017945 */ /* 0x000fe20003800000 */
[----:B------:R-:W-:Y:S01]  /*31f0*/  MOV R65, R16 ;  /* 0x0000001000417202 */ /* 0x000fe20000000f00 */
[----:B------:R-:W-:Y:S02]  /*3200*/  IMAD.MOV.U32 R66, RZ, RZ, 0x1f ;  /* 0x0000001fff427424 */ /* 0x000fe400078e00ff */
[----:B------:R-:W-:-:S07]  /*3210*/  IMAD.MOV.U32 R67, RZ, RZ, -0x1 ;  /* 0xffffffffff437424 */ /* 0x000fce00078e00ff */
[----:B01234-:R-:W-:Y:S05]  /*3220*/  WARPSYNC.COLLECTIVE R67, `(.L_x_11416) ;  /* 0x0000000043087348 */ /* 0x01ffea0003c00000 */
[----:B------:R0:W0:Y:S02]  /*3230*/  SHFL.IDX P3, R65, R68, R65, R66 ;  /* 0x0000004144417389 */ /* 0x0000240000060042 */
[----:B01234-:R-:W-:Y:S05]  /*3240*/  ENDCOLLECTIVE ;  /* 0x000000000000791b */ /* 0x01ffea0003800000 */
.L_x_11416:
[----:B------:R-:W-:Y:S05]  /*3250*/  BSYNC B1 ;  /* 0x0000000000017941 */ /* 0x000fea0003800000 */
.L_x_11415:
[----:B------:R-:W-:Y:S05]  /*3260*/  BRA `(.L_x_11417) ;  /* 0xffffffec00147947 */ /* 0x000fea000383ffff */
.L_x_11364:
[----:B------:R-:W-:Y:S01]  /*3270*/  HFMA2 R66, -RZ, RZ, 0, 1.847743988037109375e-06 ;  /* 0x0000001fff427431 */ /* 0x000fe200000001ff */
[----:B------:R-:W-:Y:S01]  /*3280*/  BSSY B1, `(.L_x_11418) ;  /* 0x0000006000017945 */ /* 0x000fe20003800000 */
[----:B------:R-:W-:Y:S02]  /*3290*/  IMAD.MOV.U32 R65, RZ, RZ, R17 ;  /* 0x000000ffff417224 */ /* 0x000fe400078e0011 */
[----:B------:R-:W-:-:S07]  /*32a0*/  IMAD.MOV.U32 R67, RZ, RZ, -0x1 ;  /* 0xffffffffff437424 */ /* 0x000fce00078e00ff */
[----:B01234-:R-:W-:Y:S05]  /*32b0*/  WARPSYNC.COLLECTIVE R67, `(.L_x_11419) ;  /* 0x0000000043087348 */ /* 0x01ffea0003c00000 */
[----:B------:R0:W0:Y:S02]  /*32c0*/  SHFL.IDX P3, R65, R68, R65, R66 ;  /* 0x0000004144417389 */ /* 0x0000240000060042 */
[----:B01234-:R-:W-:Y:S05]  /*32d0*/  ENDCOLLECTIVE ;  /* 0x000000000000791b */ /* 0x01ffea0003800000 */
.L_x_11419:
[----:B------:R-:W-:Y:S05]  /*32e0*/  BSYNC B1 ;  /* 0x0000000000017941 */ /* 0x000fea0003800000 */
.L_x_11418:
[----:B------:R-:W-:Y:S05]  /*32f0*/  BRA `(.L_x_11420) ;  /* 0xffffffec00087947 */ /* 0x000fea000383ffff */
.L_x_11366:
[----:B------:R-:W-:Y:S01]  /*3300*/  BSSY B1, `(.L_x_11421) ;  /* 0x0000007000017945 */ /* 0x000fe20003800000 */
[----:B------:R-:W-:Y:S01]  /*3310*/  IMAD.MOV.U32 R65, RZ, RZ, R18 ;  /* 0x000000ffff417224 */ /* 0x000fe200078e0012 */
[----:B------:R-:W-:Y:S01]  /*3320*/  MOV R67, 0xffffffff ;  /* 0xffffffff00437802 */ /* 0x000fe20000000f00 */
[----:B------:R-:W-:-:S07]  /*3330*/  IMAD.MOV.U32 R66, RZ, RZ, 0x1f ;  /* 0x0000001fff427424 */ /* 0x000fce00078e00ff */
[----:B01234-:R-:W-:Y:S05]  /*3340*/  WARPSYNC.COLLECTIVE R67, `(.L_x_11422) ;  /* 0x0000000043087348 */ /* 0x01ffea0003c00000 */
[----:B------:R0:W0:Y:S02]  /*3350*/  SHFL.IDX P3, R65, R68, R65, R66 ;  /* 0x0000004144417389 */ /* 0x0000240000060042 */
[----:B01234-:R-:W-:Y:S05]  /*3360*/  ENDCOLLECTIVE ;  /* 0x000000000000791b */ /* 0x01ffea0003800000 */
.L_x_11422:
[----:B------:R-:W-:Y:S05]  /*3370*/  BSYNC B1 ;  /* 0x0000000000017941 */ /* 0x000fea0003800000 */
.L_x_11421:
[----:B------:R-:W-:Y:S01]  /*3380*/  IMAD.MOV.U32 R68, RZ, RZ, R65 ;  /* 0x000000ffff447224 */ /* 0x000fe200078e0041 */
[----:B------:R-:W-:Y:S06]  /*3390*/  BRA `(.L_x_11423) ;  /* 0xffffffe800f87947 */ /* 0x000fec000383ffff */
        .weak           $__internal_226_$__cuda_sm20_div_s16
        .type           $__internal_226_$__cuda_sm20_div_s16,@function
        .size           $__internal_226_$__cuda_sm20_div_s16,(.L_x_38729 - $__internal_226_$__cuda_sm20_div_s16)
$__internal_226_$__cuda_sm20_div_s16:
        /* <DEDUP_REMOVED lines=25> */
[----:B------:R-:W-:Y:S05]  /*3530*/  RET.REL.NODEC R34 `(_Z9cuda_gemmIiLi128ELi4ELi1ELi16ELi128ELi128ELi64ELi1ELi0EEviiiPT_S1_S1_iii) ;  /* 0xffffffc822b07950 */ /* 0x000fea0003c3ffff */
.L_x_11424:
        /* <DEDUP_REMOVED lines=12> */
.L_x_38729:


//--------------------- .text._Z9cuda_gemmIiLi128ELi4ELi1ELi16ELi128ELi128ELi64ELi0ELi1EEviiiPT_S1_S1_iii --------------------------
	.section	.text._Z9cuda_gemmIiLi128ELi4ELi1ELi16ELi128ELi128ELi64ELi0ELi1EEviiiPT_S1_S1_iii,"ax",@progbits
	.align	128
        .global         _Z9cuda_gemmIiLi128ELi4ELi1ELi16ELi128ELi128ELi64ELi0ELi1EEviiiPT_S1_S1_iii
        .type           _Z9cuda_gemmIiLi128ELi4ELi1ELi16ELi128ELi128ELi64ELi0ELi1EEviiiPT_S1_S1_iii,@function
        .size           _Z9cuda_gemmIiLi128ELi4ELi1ELi16ELi128ELi128ELi64ELi0ELi1EEviiiPT_S1_S1_iii,(.L_x_39469 - _Z9cuda_gemmIiLi128ELi4ELi1ELi16ELi128ELi128ELi64ELi0ELi1EEviiiPT_S1_S1_iii)
        .other          _Z9cuda_gemmIiLi128ELi4ELi1ELi16ELi128ELi128ELi64ELi0ELi1EEviiiPT_S1_S1_iii,@"STO_CUDA_ENTRY STV_DEFAULT"
_Z9cuda_gemmIiLi128ELi4ELi1ELi16ELi128ELi128ELi64ELi0ELi1EEviiiPT_S1_S1_iii:
.text._Z9cuda_gemmIiLi128ELi4ELi1ELi16ELi128ELi128ELi64ELi0ELi1EEviiiPT_S1_S1_iii:
        /* <DEDUP_REMOVED lines=43> */
.L_x_11435:
        /* <DEDUP_REMOVED lines=19> */
.L_x_11428:
[----:B------:R-:W-:Y:S05]  /*03e0*/  BSYNC.RECONVERGENT B1 ;  /* 0x0000000000017941 */ /* 0x000fea0003800200 */
.L_x_11427:
[----:B------:R-:W-:Y:S05]  /*03f0*/  @!P2 BRA `(.L_x_11426) ;  /* 0x000000000030a947 */ /* 0x000fea0003800000 */
[----:B------:R-:W-:-:S07]  /*0400*/  LEA R16, R14, UR4, 0x2 ;  /* 0x000000040e107c11 */ /* 0x000fce000f8e10ff */
.L_x_11429:
        /* <DEDUP_REMOVED lines=11> */
.L_x_11426:
[----:B------:R-:W-:Y:S05]  /*04c0*/  BSYNC.RECONVERGENT B0 ;  /* 0x0000000000007941 */ /* 0x000fea0003800200 */
.L_x_11425:
        /* <DEDUP_REMOVED lines=28> */
.L_x_11433:
[----:B------:R-:W-:Y:S05]  /*0690*/  BSYNC.RECONVERGENT B1 ;  /* 0x0000000000017941 */ /* 0x000fea0003800200 */
.L_x_11432:
[----:B------:R-:W-:-:S13]  /*06a0*/  ISETP.GE.U32.AND P0, PT, R5, 0x3, PT ;  /* 0x000000030500780c */ /* 0x000fda0003f06070 */
[----:B------:R-:W-:Y:S05]  /*06b0*/  @!P0 BRA `(.L_x_11431) ;  /* 0x00000000003c8947 */ /* 0x000fea0003800000 */
.L_x_11434:
        /* <DEDUP_REMOVED lines=15> */
.L_x_11431:
[----:B------:R-:W-:Y:S05]  /*07b0*/  BSYNC.RECONVERGENT B0 ;  /* 0x0000000000007941 */ /* 0x000fea0003800200 */
.L_x_11430:
[----:B------:R-:W-:Y:S05]  /*07c0*/  @!P1 BRA `(.L_x_11435) ;  /* 0xfffffff800b89947 */ /* 0x000fea000383ffff */
[----:B------:R-:W-:Y:S05]  /*07d0*/  EXIT ;  /* 0x000000000000794d */ /* 0x000fea0003800000 */
.L_x_11436:
        /* <DEDUP_REMOVED lines=10> */
.L_x_39469:


//--------------------- .text._Z9cuda_gemmIiLi128ELi4ELi1ELi16ELi128ELi128ELi64ELi0ELi0EEviiiPT_S1_S1_iii --------------------------
	.section	.text._Z9cuda_gemmIiLi128ELi4ELi1ELi16ELi128ELi128ELi64ELi0ELi0EEviiiPT_S1_S1_iii,"ax",@progbits
	.align	128
        .global         _Z9cuda_gemmIiLi128ELi4ELi1ELi16ELi128ELi128ELi64ELi0ELi0EEviiiPT_S1_S1_iii
        .type           _Z9cuda_gemmIiLi128ELi4ELi1ELi16ELi128ELi128ELi64ELi0ELi0EEviiiPT_S1_S1_iii,@function
        .size           _Z9cuda_gemmIiLi128ELi4ELi1ELi16ELi128ELi128ELi64ELi0ELi0EEviiiPT_S1_S1_iii,(.L_x_38730 - _Z9cuda_gemmIiLi128ELi4ELi1ELi16ELi128ELi128ELi64ELi0ELi0EEviiiPT_S1_S1_iii)
        .other          _Z9cuda_gemmIiLi128ELi4ELi1ELi16ELi128ELi128ELi64ELi0ELi0EEviiiPT_S1_S1_iii,@"STO_CUDA_ENTRY STV_DEFAULT"
_Z9cuda_gemmIiLi128ELi4ELi1ELi16ELi128ELi128ELi64ELi0ELi0EEviiiPT_S1_S1_iii:
.text._Z9cuda_gemmIiLi128ELi4ELi1ELi16ELi128ELi128ELi64ELi0ELi0EEviiiPT_S1_S1_iii:
[----:B------:R-:W0:Y:S08]  /*0000*/  LDC R1, c[0x0][0x37c] ;  /* 0x0000df00ff017b82 */ /* 0x000e300000000800 */
[----:B------:R-:W1:Y:S01]  /*0010*/  LDC R0, c[0x0][0x3ac] ;  /* 0x0000eb00ff007b82 */ /* 0x000e620000000800 */
[----:B0-----:R-:W-:-:S07]  /*0020*/  VIADD R1, R1, 0xfffffff0 ;  /* 0xfffffff001017836 */ /* 0x001fce0000000000 */
[----:B------:R-:W0:Y:S01]  /*0030*/  S2UR UR8, SR_CTAID.Y ;  /* 0x00000000000879c3 */ /* 0x000e220000002600 */
[----:B-1----:R-:W-:-:S04]  /*0040*/  IABS R6, R0 ;  /* 0x0000000000067213 */ /* 0x002fc80000000000 */
[----:B------:R-:W1:Y:S08]  /*0050*/  I2F.RP R4, R6 ;  /* 0x0000000600047306 */ /* 0x000e700000209400 */
[----:B-1----:R-:W1:Y:S02]  /*0060*/  MUFU.RCP R4, R4 ;  /* 0x0000000400047308 */ /* 0x002e640000001000 */
[----:B-1----:R-:W-:-:S02]  /*0070*/  VIADD R2, R4, 0xffffffe ;  /* 0x0ffffffe04027836 */ /* 0x002fc40000000000 */
[----:B------:R-:W1:Y:S04]  /*0080*/  LDC R4, c[0x0][0x374] ;  /* 0x0000dd00ff047b82 */ /* 0x000e680000000800 */
[----:B------:R2:W3:Y:S02]  /*0090*/  F2I.FTZ.U32.TRUNC.NTZ R3, R2 ;  /* 0x0000000200037305 */ /* 0x0004e4000021f000 */
[----:B--2---:R-:W-:Y:S02]  /*00a0*/  HFMA2 R2, -RZ, RZ, 0, 0 ;  /* 0x00000000ff027431 */ /* 0x004fe400000001ff */
[----:B---3--:R-:W-:-:S04]  /*00b0*/  IMAD.MOV R5, RZ, RZ, -R3 ;  /* 0x000000ffff057224 */ /* 0x008fc800078e0a03 */
[----:B------:R-:W-:-:S04]  /*00c0*/  IMAD R5, R5, R6, RZ ;  /* 0x0000000605057224 */ /* 0x000fc800078e02ff */
[----:B------:R-:W-:Y:S01]  /*00d0*/  IMAD.HI.U32 R3, R3, R5, R2 ;  /* 0x0000000503037227 */ /* 0x000fe200078e0002 */
[----:B------:R-:W-:-:S04]  /*00e0*/  LOP3.LUT R2, R0, 0x10, RZ, 0x3c, !PT ;  /* 0x0000001000027812 */ /* 0x000fc800078e3cff */
[----:B------:R-:W-:Y:S01]  /*00f0*/  ISETP.GE.AND P2, PT, R2, RZ, PT ;  /* 0x000000ff0200720c */ /* 0x000fe20003f46270 */
[----:B------:R-:W-:Y:S01]  /*0100*/  IMAD.HI.U32 R41, R3, 0x10, RZ ;  /* 0x0000001003297827 */ /* 0x000fe200078e00ff */
[----:B-1----:R-:W-:-:S03]  /*0110*/  SHF.L.U32 R2, R4, 0x2, RZ ;  /* 0x0000000204027819 */ /* 0x002fc600000006ff */
[----:B------:R-:W-:-:S04]  /*0120*/  IMAD.MOV R3, RZ, RZ, -R41 ;  /* 0x000000ffff037224 */ /* 0x000fc800078e0a29 */
[----:B------:R-:W-:-:S05]  /*0130*/  IMAD R3, R6, R3, 0x10 ;  /* 0x0000001006037424 */ /* 0x000fca00078e0203 */
[----:B------:R-:W-:-:S13]  /*0140*/  ISETP.GT.U32.AND P1, PT, R6, R3, PT ;  /* 0x000000030600720c */ /* 0x000fda0003f24070 */
[----:B------:R-:W-:Y:S02]  /*0150*/  @!P1 IMAD.IADD R3, R3, 0x1, -R6 ;  /* 0x0000000103039824 */ /* 0x000fe400078e0a06 */
[----:B------:R-:W-:Y:S01]  /*0160*/  @!P1 VIADD R41, R41, 0x1 ;  /* 0x0000000129299836 */ /* 0x000fe20000000000 */
[----:B------:R-:W-:Y:S02]  /*0170*/  ISETP.NE.AND P1, PT, R0, RZ, PT ;  /* 0x000000ff0000720c */ /* 0x000fe40003f25270 */
[----:B------:R-:W-:-:S13]  /*0180*/  ISETP.GE.U32.AND P0, PT, R3, R6, PT ;  /* 0x000000060300720c */ /* 0x000fda0003f06070 */
[----:B------:R-:W-:Y:S01]  /*0190*/  @P0 VIADD R41, R41, 0x1 ;  /* 0x0000000129290836 */ /* 0x000fe20000000000 */
[----:B0-----:R-:W-:-:S03]  /*01a0*/  ISETP.LE.U32.AND P0, PT, R2, UR8, PT ;  /* 0x0000000802007c0c */ /* 0x001fc6000bf03070 */
[----:B------:R-:W-:Y:S01]  /*01b0*/  @!P2 IMAD.MOV R41, RZ, RZ, -R41 ;  /* 0x000000ffff29a224 */ /* 0x000fe200078e0a29 */
[----:B------:R-:W-:-:S09]  /*01c0*/  @!P1 LOP3.LUT R41, RZ, R0, RZ, 0x33, !PT ;  /* 0x00000000ff299212 */ /* 0x000fd200078e33ff */
[----:B------:R-:W-:Y:S05]  /*01d0*/  @P0 EXIT ;  /* 0x000000000000094d */ /* 0x000fea0003800000 */
[C---:B------:R-:W-:Y:S01]  /*01e0*/  IMAD.SHL.U32 R2, R41.reuse, 0x2, RZ ;  /* 0x0000000229027824 */ /* 0x040fe200078e00ff */
[----:B------:R-:W0:Y:S01]  /*01f0*/  LDCU UR12, c[0x0][0x360] ;  /* 0x00006c00ff0c77ac */ /* 0x000e220008000800 */
[----:B------:R-:W1:Y:S01]  /*0200*/  S2R R10, SR_TID.X ;  /* 0x00000000000a7919 */ /* 0x000e620000002100 */
[----:B------:R-:W2:Y:S01]  /*0210*/  S2UR UR9, SR_CTAID.X ;  /* 0x00000000000979c3 */ /* 0x000ea20000002500 */
[----:B------:R-:W3:Y:S01]  /*0220*/  I2F.U32.RP R3, R2 ;  /* 0x0000000200037306 */ /* 0x000ee20000209000 */
[----:B------:R-:W-:Y:S01]  /*0230*/  IMAD.MOV R9, RZ, RZ, -R2 ;  /* 0x000000ffff097224 */ /* 0x000fe200078e0a02 */
[C---:B------:R-:W-:Y:S01]  /*0240*/  ISETP.NE.U32.AND P2, PT, R2.reuse, RZ, PT ;  /* 0x000000ff0200720c */ /* 0x040fe20003f45070 */
[----:B------:R-:W4:Y:S01]  /*0250*/  LDCU UR7, c[0x0][0x388] ;  /* 0x00007100ff0777ac */ /* 0x000f220008000800 */
[----:B------:R-:W-:Y:S02]  /*0260*/  PRMT R34, R2, 0x9910, RZ ;  /* 0x0000991002227816 */ /* 0x000fe400000000ff */
[----:B------:R-:W-:-:S02]  /*0270*/  R2UR UR10, R41 ;  /* 0x00000000290a72ca */ /* 0x000fc400000e0000 */
[----:B------:R-:W-:Y:S01]  /*0280*/  MOV R44, 0xd60 ;  /* 0x00000d60002c7802 */ /* 0x000fe20000000f00 */
[----:B---3--:R-:W3:Y:S01]  /*0290*/  MUFU.RCP R3, R3 ;  /* 0x0000000300037308 */ /* 0x008ee20000001000 */
[----:B----4-:R-:W-:-:S07]  /*02a0*/  ULEA.HI UR7, UR7, UR7, URZ, 0x1 ;  /* 0x0000000707077291 */ /* 0x010fce000f8f08ff */
[----:B0-----:R-:W0:Y:S01]  /*02b0*/  I2F.U32.RP R8, UR12 ;  /* 0x0000000c00087d06 */ /* 0x001e220008209000 */
[----:B--2---:R-:W-:Y:S02]  /*02c0*/  USHF.L.U32 UR4, UR9, 0x6, URZ ;  /* 0x0000000609047899 */ /* 0x004fe400080006ff */
[----:B------:R-:W-:Y:S02]  /*02d0*/  ULOP3.LUT UR5, UR9, 0x1, URZ, 0xc0, !UPT ;  /* 0x0000000109057892 */ /* 0x000fe4000f8ec0ff */
[----:B------:R-:W-:Y:S01]  /*02e0*/  ULOP3.LUT UR6, UR4, 0x40, URZ, 0xc0, !UPT ;  /* 0x0000004004067892 */ /* 0x000fe2000f8ec0ff */
[----:B-1----:R-:W-:Y:S01]  /*02f0*/  IMAD.SHL.U32 R42, R10, 0x10, RZ ;  /* 0x000000100a2a7824 */ /* 0x002fe200078e00ff */
[----:B------:R-:W-:Y:S01]  /*0300*/  USHF.R.S32.HI UR7, URZ, 0x1, UR7 ;  /* 0x00000001ff077899 */ /* 0x000fe20008011407 */
[----:B---3--:R-:W-:Y:S01]  /*0310*/  IADD3 R4, PT, PT, R3, 0xffffffe, RZ ;  /* 0x0ffffffe03047810 */ /* 0x008fe20007ffe0ff */
[----:B------:R-:W-:Y:S02]  /*0320*/  USHF.R.U32.HI UR4, URZ, 0x1, UR9 ;  /* 0x00000001ff047899 */ /* 0x000fe40008011609 */
[----:B------:R-:W-:Y:S01]  /*0330*/  LOP3.LUT R42, R42, 0x10, RZ, 0xc0, !PT ;  /* 0x000000102a2a7812 */ /* 0x000fe200078ec0ff */
[----:B------:R1:W2:Y:S01]  /*0340*/  F2I.FTZ.U32.TRUNC.NTZ R5, R4 ;  /* 0x0000000400057305 */ /* 0x0002a2000021f000 */
[----:B------:R-:W-:-:S04]  /*0350*/  UIMAD UR5, UR5, UR7, URZ ;  /* 0x00000007050572a4 */ /* 0x000fc8000f8e02ff */
[----:B------:R-:W-:-:S03]  /*0360*/  UIMAD UR7, UR10, UR4, UR5 ;  /* 0x000000040a0772a4 */ /* 0x000fc6000f8e0205 */
[----:B0-----:R-:W0:Y:S01]  /*0370*/  MUFU.RCP R8, R8 ;  /* 0x0000000800087308 */ /* 0x001e220000001000 */
[----:B-1----:R-:W-:Y:S01]  /*0380*/  IMAD.MOV.U32 R4, RZ, RZ, RZ ;  /* 0x000000ffff047224 */ /* 0x002fe200078e00ff */
[----:B------:R-:W-:Y:S01]  /*0390*/  UMOV UR4, UR8 ;  /* 0x0000000800047c82 */ /* 0x000fe20008000000 */
[----:B--2---:R-:W-:-:S04]  /*03a0*/  IMAD R9, R9, R5, RZ ;  /* 0x0000000509097224 */ /* 0x004fc800078e02ff */
[----:B------:R-:W-:-:S04]  /*03b0*/  IMAD.HI.U32 R5, R5, R9, R4 ;  /* 0x0000000905057227 */ /* 0x000fc800078e0004 */
[----:B------:R-:W-:Y:S02]  /*03c0*/  VIADD R4, R10, UR12 ;  /* 0x0000000c0a047c36 */ /* 0x000fe40008000000 */
[----:B0-----:R-:W-:Y:S02]  /*03d0*/  VIADD R6, R8, 0xffffffe ;  /* 0x0ffffffe08067836 */ /* 0x001fe40000000000 */
[----:B------:R-:W-:Y:S01]  /*03e0*/  IMAD.HI.U32 R40, R5, R10, RZ ;  /* 0x0000000a05287227 */ /* 0x000fe200078e00ff */
[C---:B------:R-:W-:Y:S01]  /*03f0*/  ISETP.GE.U32.AND P1, PT, R4.reuse, 0x8, PT ;  /* 0x000000080400780c */ /* 0x040fe20003f26070 */
[----:B------:R0:W1:Y:S01]  /*0400*/  F2I.FTZ.U32.TRUNC.NTZ R7, R6 ;  /* 0x0000000600077305 */ /* 0x000062000021f000 */
[----:B------:R-:W-:Y:S02]  /*0410*/  VIMNMX.U32 R5, PT, PT, R4, 0x8, !PT ;  /* 0x0000000804057848 */ /* 0x000fe40007fe0000 */
[----:B------:R-:W-:Y:S02]  /*0420*/  IADD3 R3, PT, PT, -R40, RZ, RZ ;  /* 0x000000ff28037210 */ /* 0x000fe40007ffe1ff */
[----:B------:R-:W-:-:S03]  /*0430*/  SEL R8, RZ, 0x1, P1 ;  /* 0x00000001ff087807 */ /* 0x000fc60000800000 */
[----:B------:R-:W-:Y:S01]  /*0440*/  IMAD R3, R2, R3, R10 ;  /* 0x0000000302037224 */ /* 0x000fe200078e020a */
[----:B------:R-:W-:Y:S01]  /*0450*/  IADD3 R5, PT, PT, R5, -R4, -R8 ;  /* 0x8000000405057210 */ /* 0x000fe20007ffe808 */
[----:B0-----:R-:W-:Y:S01]  /*0460*/  IMAD.MOV.U32 R6, RZ, RZ, RZ ;  /* 0x000000ffff067224 */ /* 0x001fe200078e00ff */
[----:B------:R-:W0:Y:S02]  /*0470*/  S2R R4, SR_CgaCtaId ;  /* 0x0000000000047919 */ /* 0x000e240000008800 */
[----:B------:R-:W-:Y:S01]  /*0480*/  ISETP.GE.U32.AND P0, PT, R3, R2, PT ;  /* 0x000000020300720c */ /* 0x000fe20003f06070 */
[----:B-1----:R-:W-:-:S04]  /*0490*/  IMAD.MOV R9, RZ, RZ, -R7 ;  /* 0x000000ffff097224 */ /* 0x002fc800078e0a07 */
[----:B------:R-:W-:-:S04]  /*04a0*/  IMAD R9, R9, UR12, RZ ;  /* 0x0000000c09097c24 */ /* 0x000fc8000f8e02ff */
[----:B------:R-:W-:-:S04]  /*04b0*/  IMAD.HI.U32 R6, R7, R9, R6 ;  /* 0x0000000907067227 */ /* 0x000fc800078e0006 */
[----:B------:R-:W-:Y:S01]  /*04c0*/  @P0 IADD3 R3, PT, PT, -R2, R3, RZ ;  /* 0x0000000302030210 */ /* 0x000fe20007ffe1ff */
[----:B------:R-:W-:Y:S02]  /*04d0*/  @P0 VIADD R40, R40, 0x1 ;  /* 0x0000000128280836 */ /* 0x000fe40000000000 */
[----:B------:R-:W-:Y:S01]  /*04e0*/  IMAD.HI.U32 R7, R6, R5, RZ ;  /* 0x0000000506077227 */ /* 0x000fe200078e00ff */
[----:B------:R-:W-:Y:S02]  /*04f0*/  ISETP.GE.U32.AND P1, PT, R3, R2, PT ;  /* 0x000000020300720c */ /* 0x000fe40003f26070 */
[----:B------:R-:W-:Y:S01]  /*0500*/  MOV R3, 0x400 ;  /* 0x0000040000037802 */ /* 0x000fe20000000f00 */
[----:B------:R-:W-:-:S04]  /*0510*/  IMAD.MOV R6, RZ, RZ, -R7 ;  /* 0x000000ffff067224 */ /* 0x000fc800078e0a07 */
[----:B------:R-:W-:-:S05]  /*0520*/  IMAD R5, R6, UR12, R5 ;  /* 0x0000000c06057c24 */ /* 0x000fca000f8e0205 */
[----:B------:R-:W-:Y:S01]  /*0530*/  ISETP.GE.U32.AND P0, PT, R5, UR12, PT ;  /* 0x0000000c05007c0c */ /* 0x000fe2000bf06070 */
[----:B------:R-:W-:Y:S01]  /*0540*/  @P1 VIADD R40, R40, 0x1 ;  /* 0x0000000128281836 */ /* 0x000fe20000000000 */
[----:B------:R-:W-:Y:S02]  /*0550*/  @!P2 LOP3.LUT R40, RZ, R2, RZ, 0x33, !PT ;  /* 0x00000002ff28a212 */ /* 0x000fe400078e33ff */
[----:B------:R-:W-:Y:S02]  /*0560*/  ISETP.NE.U32.AND P2, PT, RZ, UR12, PT ;  /* 0x0000000cff007c0c */ /* 0x000fe4000bf45070 */
[----:B------:R-:W-:-:S05]  /*0570*/  IADD3 R39, PT, PT, -R40, RZ, RZ ;  /* 0x000000ff28277210 */ /* 0x000fca0007ffe1ff */
[----:B------:R-:W-:Y:S02]  /*0580*/  IMAD R39, R2, R39, R10 ;  /* 0x0000002702277224 */ /* 0x000fe400078e020a */
[----:B------:R-:W-:Y:S02]  /*0590*/  @P0 VIADD R5, R5, -UR12 ;  /* 0x8000000c05050c36 */ /* 0x000fe40008000000 */
[----:B------:R-:W-:Y:S01]  /*05a0*/  @P0 VIADD R7, R7, 0x1 ;  /* 0x0000000107070836 */ /* 0x000fe20000000000 */
[----:B------:R-:W-:Y:S02]  /*05b0*/  SHF.R.U32.HI R39, RZ, 0x1, R39 ;  /* 0x00000001ff277819 */ /* 0x000fe40000011627 */
[----:B------:R-:W-:Y:S02]  /*05c0*/  ISETP.GE.U32.AND P1, PT, R5, UR12, PT ;  /* 0x0000000c05007c0c */ /* 0x000fe4000bf26070 */
[----:B0-----:R-:W-:Y:S01]  /*05d0*/  LEA R5, R4, R3, 0x18 ;  /* 0x0000000304057211 */ /* 0x001fe200078ec0ff */
[C---:B------:R-:W-:Y:S01]  /*05e0*/  VIADD R11, R39.reuse, 0xa ;  /* 0x0000000a270b7836 */ /* 0x040fe20000000000 */
[C---:B------:R-:W-:Y:S01]  /*05f0*/  LOP3.LUT R3, R39.reuse, 0xf, RZ, 0xc0, !PT ;  /* 0x0000000f27037812 */ /* 0x040fe200078ec0ff */
[C---:B------:R-:W-:Y:S01]  /*0600*/  VIADD R12, R39.reuse, 0xb ;  /* 0x0000000b270c7836 */ /* 0x040fe20000000000 */
[----:B------:R-:W-:Y:S01]  /*0610*/  LOP3.LUT R4, R10, 0xf, RZ, 0xc0, !PT ;  /* 0x0000000f0a047812 */ /* 0x000fe200078ec0ff */
[----:B------:R-:W-:Y:S01]  /*0620*/  VIADD R19, R39, 0xc ;  /* 0x0000000c27137836 */ /* 0x000fe20000000000 */
[C---:B------:R-:W-:Y:S01]  /*0630*/  IADD3 R37, PT, PT, R3.reuse, 0x2, RZ ;  /* 0x0000000203257810 */ /* 0x040fe20007ffe0ff */
[C---:B------:R-:W-:Y:S01]  /*0640*/  VIADD R9, R3.reuse, 0x1 ;  /* 0x0000000103097836 */ /* 0x040fe20000000000 */
[----:B------:R-:W-:Y:S01]  /*0650*/  IADD3 R23, PT, PT, R3, 0xe, RZ ;  /* 0x0000000e03177810 */ /* 0x000fe20007ffe0ff */
[----:B------:R-:W-:Y:S01]  /*0660*/  IMAD R4, R4, 0x84, R5 ;  /* 0x0000008404047824 */ /* 0x000fe200078e0205 */
[----:B------:R-:W-:Y:S01]  /*0670*/  IADD3 R18, PT, PT, R39, 0xd, RZ ;  /* 0x0000000d27127810 */ /* 0x000fe20007ffe0ff */
[----:B------:R-:W-:Y:S01]  /*0680*/  VIADD R5, R3, 0x3 ;  /* 0x0000000303057836 */ /* 0x000fe20000000000 */
[-C--:B------:R-:W-:Y:S01]  /*0690*/  ISETP.GE.AND P0, PT, R9, R0.reuse, PT ;  /* 0x000000000900720c */ /* 0x080fe20003f06270 */
[----:B------:R-:W-:Y:S01]  /*06a0*/  @P1 VIADD R7, R7, 0x1 ;  /* 0x0000000107071836 */ /* 0x000fe20000000000 */
[-C--:B------:R-:W-:Y:S01]  /*06b0*/  ISETP.GE.AND P1, PT, R37, R0.reuse, PT ;  /* 0x000000002500720c */ /* 0x080fe20003f26270 */
[----:B------:R-:W-:Y:S01]  /*06c0*/  VIADD R33, R3, 0x4 ;  /* 0x0000000403217836 */ /* 0x000fe20000000000 */
[C---:B------:R-:W-:Y:S01]  /*06d0*/  SEL R38, R0.reuse, RZ, P0 ;  /* 0x000000ff00267207 */ /* 0x040fe20000000000 */
[----:B------:R0:W-:Y:S01]  /*06e0*/  STL [R1], R4 ;  /* 0x0000000401007387 */ /* 0x0001e20000100800 */
[-C--:B------:R-:W-:Y:S01]  /*06f0*/  ISETP.GE.AND P0, PT, R5, R0.reuse, PT ;  /* 0x000000000500720c */ /* 0x080fe20003f06270 */
[C---:B------:R-:W-:Y:S01]  /*0700*/  VIADD R29, R3.reuse, 0x8 ;  /* 0x00000008031d7836 */ /* 0x040fe20000000000 */
[----:B------:R-:W-:Y:S01]  /*0710*/  @!P2 LOP3.LUT R7, RZ, UR12, RZ, 0x33, !PT ;  /* 0x0000000cff07ac12 */ /* 0x000fe2000f8e33ff */
[C---:B------:R-:W-:Y:S01]  /*0720*/  VIADD R31, R3.reuse, 0x6 ;  /* 0x00000006031f7836 */ /* 0x040fe20000000000 */
[----:B------:R-:W-:Y:S01]  /*0730*/  SEL R36, R0, RZ, P0 ;  /* 0x000000ff00247207 */ /* 0x000fe20000000000 */
[----:B------:R-:W-:Y:S01]  /*0740*/  VIADD R25, R3, 0xc ;  /* 0x0000000c03197836 */ /* 0x000fe20000000000 */
[----:B------:R-:W-:Y:S01]  /*0750*/  ISETP.GE.AND P0, PT, R33, R0, PT ;  /* 0x000000002100720c */ /* 0x000fe20003f06270 */
[----:B------:R-:W-:Y:S01]  /*0760*/  IMAD.IADD R6, R8, 0x1, R7 ;  /* 0x0000000108067824 */ /* 0x000fe200078e0207 */
[----:B------:R-:W-:Y:S01]  /*0770*/  IADD3 R36, PT, PT, R5, -R36, RZ ;  /* 0x8000002405247210 */ /* 0x000fe20007ffe0ff */
[C---:B------:R-:W-:Y:S01]  /*0780*/  VIADD R5, R3.reuse, 0x7 ;  /* 0x0000000703057836 */ /* 0x040fe20000000000 */
[C---:B0-----:R-:W-:Y:S01]  /*0790*/  SEL R4, R0.reuse, RZ, P1 ;  /* 0x000000ff00047207 */ /* 0x041fe20000800000 */
[----:B------:R-:W-:Y:S01]  /*07a0*/  VIADD R7, R3, 0x5 ;  /* 0x0000000503077836 */ /* 0x000fe20000000000 */
[-C--:B------:R-:W-:Y:S01]  /*07b0*/  ISETP.GE.AND P2, PT, R31, R0.reuse, PT ;  /* 0x000000001f00720c */ /* 0x080fe20003f46270 */
[----:B------:R-:W-:Y:S01]  /*07c0*/  VIADD R27, R3, 0xa ;  /* 0x0000000a031b7836 */ /* 0x000fe20000000000 */
[----:B------:R0:W-:Y:S01]  /*07d0*/  STL [R1+0x8], R6 ;  /* 0x0000080601007387 */ /* 0x0001e20000100800 */
[----:B------:R-:W-:Y:S01]  /*07e0*/  IMAD.IADD R37, R37, 0x1, -R4 ;  /* 0x0000000125257824 */ /* 0x000fe200078e0a04 */
        /* <DEDUP_REMOVED lines=8> */
[----:B------:R-:W-:-:S02]  /*0870*/  SEL R32, R0, RZ, P1 ;  /* 0x000000ff00207207 */ /* 0x000fc40000800000 */
[----:B------:R-:W-:Y:S01]  /*0880*/  IADD3 R30, PT, PT, R5, -R30, RZ ;  /* 0x8000001e051e7210 */ /* 0x000fe20007ffe0ff */
[----:B------:R-:W-:Y:S01]  /*0890*/  VIADD R5, R3, 0xb ;  /* 0x0000000b03057836 */ /* 0x000fe20000000000 */
[----:B------:R-:W-:Y:S02]  /*08a0*/  ISETP.GE.AND P0, PT, R29, R0, PT ;  /* 0x000000001d00720c */ /* 0x000fe40003f06270 */
[----:B------:R-:W-:Y:S01]  /*08b0*/  IADD3 R32, PT, PT, R7, -R32, RZ ;  /* 0x8000002007207210 */ /* 0x000fe20007ffe0ff */
[----:B------:R-:W-:Y:S01]  /*08c0*/  VIADD R7, R3, 0x9 ;  /* 0x0000000903077836 */ /* 0x000fe20000000000 */
[C---:B------:R-:W-:Y:S02]  /*08d0*/  SEL R4, R0.reuse, RZ, P0 ;  /* 0x000000ff00047207 */ /* 0x040fe40000000000 */
[-C--:B------:R-:W-:Y:S02]  /*08e0*/  ISETP.GE.AND P0, PT, R5, R0.reuse, PT ;  /* 0x000000000500720c */ /* 0x080fe40003f06270 */
[----:B------:R-:W-:Y:S01]  /*08f0*/  ISETP.GE.AND P1, PT, R7, R0, PT ;  /* 0x000000000700720c */ /* 0x000fe20003f26270 */
[----:B------:R-:W-:Y:S01]  /*0900*/  IMAD.IADD R29, R29, 0x1, -R4 ;  /* 0x000000011d1d7824 */ /* 0x000fe200078e0a04 */
[----:B------:R-:W-:-:S02]  /*0910*/  SEL R26, R0, RZ, P0 ;  /* 0x000000ff001a7207 */ /* 0x000fc40000000000 */
[----:B------:R-:W-:Y:S02]  /*0920*/  ISETP.GE.AND P0, PT, R25, R0, PT ;  /* 0x000000001900720c */ /* 0x000fe40003f06270 */
[C---:B------:R-:W-:Y:S01]  /*0930*/  SEL R28, R0.reuse, RZ, P1 ;  /* 0x000000ff001c7207 */ /* 0x040fe20000800000 */
[----:B------:R-:W-:Y:S01]  /*0940*/  IMAD.IADD R26, R5, 0x1, -R26 ;  /* 0x00000001051a7824 */ /* 0x000fe200078e0a1a */
[C---:B0-----:R-:W-:Y:S01]  /*0950*/  SEL R6, R0.reuse, RZ, P2 ;  /* 0x000000ff00067207 */ /* 0x041fe20001000000 */
[----:B------:R-:W-:Y:S01]  /*0960*/  VIADD R5, R3, 0xf ;  /* 0x0000000f03057836 */ /* 0x000fe20000000000 */
[C---:B------:R-:W-:Y:S02]  /*0970*/  SEL R4, R0.reuse, RZ, P0 ;  /* 0x000000ff00047207 */ /* 0x040fe40000000000 */
[----:B------:R-:W-:Y:S01]  /*0980*/  IADD3 R28, PT, PT, R7, -R28, RZ ;  /* 0x8000001c071c7210 */ /* 0x000fe20007ffe0ff */
[----:B------:R-:W-:Y:S01]  /*0990*/  VIADD R7, R3, 0xd ;  /* 0x0000000d03077836 */ /* 0x000fe20000000000 */
[-C--:B------:R-:W-:Y:S01]  /*09a0*/  ISETP.GE.AND P2, PT, R27, R0.reuse, PT ;  /* 0x000000001b00720c */ /* 0x080fe20003f46270 */
[----:B------:R-:W-:Y:S01]  /*09b0*/  IMAD.IADD R31, R31, 0x1, -R6 ;  /* 0x000000011f1f7824 */ /* 0x000fe200078e0a06 */
[----:B------:R-:W-:Y:S01]  /*09c0*/  ISETP.GE.AND P0, PT, R5, R0, PT ;  /* 0x000000000500720c */ /* 0x000fe20003f06270 */
[----:B------:R-:W-:Y:S01]  /*09d0*/  IMAD.IADD R25, R25, 0x1, -R4 ;  /* 0x0000000119197824 */ /* 0x000fe200078e0a04 */
[----:B------:R-:W-:-:S02]  /*09e0*/  SEL R6, R0, RZ, P2 ;  /* 0x000000ff00067207 */ /* 0x000fc40001000000 */
[----:B------:R-:W-:Y:S02]  /*09f0*/  MOV R4, UR6 ;  /* 0x0000000600047c02 */ /* 0x000fe40008000f00 */
[-C--:B------:R-:W-:Y:S01]  /*0a00*/  ISETP.GE.AND P1, PT, R7, R0.reuse, PT ;  /* 0x000000000700720c */ /* 0x080fe20003f26270 */
[----:B------:R-:W-:Y:S01]  /*0a10*/  IMAD.IADD R27, R27, 0x1, -R6 ;  /* 0x000000011b1b7824 */ /* 0x000fe200078e0a06 */
[-C--:B------:R-:W-:Y:S02]  /*0a20*/  ISETP.GE.AND P2, PT, R23, R0.reuse, PT ;  /* 0x000000001700720c */ /* 0x080fe40003f46270 */
[----:B------:R-:W-:Y:S02]  /*0a30*/  SEL R22, R0, RZ, P0 ;  /* 0x000000ff00167207 */ /* 0x000fe40000000000 */
[----:B------:R-:W-:Y:S01]  /*0a40*/  LOP3.LUT R2, R4, 0xf, R10, 0xf8, !PT ;  /* 0x0000000f04027812 */ /* 0x000fe200078ef80a */
[----:B------:R-:W-:Y:S01]  /*0a50*/  VIADD R4, R39, 0x2 ;  /* 0x0000000227047836 */ /* 0x000fe20000000000 */
[C---:B------:R-:W-:Y:S01]  /*0a60*/  SEL R24, R0.reuse, RZ, P1 ;  /* 0x000000ff00187207 */ /* 0x040fe20000800000 */
[----:B------:R-:W-:Y:S01]  /*0a70*/  IMAD.IADD R22, R5, 0x1, -R22 ;  /* 0x0000000105167824 */ /* 0x000fe200078e0a16 */
[----:B------:R-:W-:Y:S01]  /*0a80*/  ISETP.GE.AND P0, PT, R3, R0, PT ;  /* 0x000000000300720c */ /* 0x000fe20003f06270 */
[----:B------:R0:W-:Y:S01]  /*0a90*/  STL [R1+0x4], R2 ;  /* 0x0000040201007387 */ /* 0x0001e20000100800 */
[C---:B------:R-:W-:Y:S01]  /*0aa0*/  SEL R6, R0.reuse, RZ, P2 ;  /* 0x000000ff00067207 */ /* 0x040fe20001000000 */
[----:B------:R-:W-:Y:S01]  /*0ab0*/  VIADD R5, R39, 0x3 ;  /* 0x0000000327057836 */ /* 0x000fe20000000000 */
[----:B------:R-:W-:Y:S01]  /*0ac0*/  IADD3 R24, PT, PT, R7, -R24, RZ ;  /* 0x8000001807187210 */ /* 0x000fe20007ffe0ff */
[----:B------:R-:W-:Y:S01]  /*0ad0*/  VIADD R7, R39, 0x5 ;  /* 0x0000000527077836 */ /* 0x000fe20000000000 */
[----:B------:R-:W-:Y:S01]  /*0ae0*/  SEL R0, R0, RZ, P0 ;  /* 0x000000ff00007207 */ /* 0x000fe20000000000 */
[----:B------:R-:W-:Y:S01]  /*0af0*/  IMAD.IADD R23, R23, 0x1, -R6 ;  /* 0x0000000117177824 */ /* 0x000fe200078e0a06 */
[----:B------:R-:W-:Y:S01]  /*0b00*/  IADD3 R38, PT, PT, R9, -R38, RZ ;  /* 0x8000002609267210 */ /* 0x000fe20007ffe0ff */
[C---:B------:R-:W-:Y:S01]  /*0b10*/  VIADD R9, R39.reuse, 0x7 ;  /* 0x0000000727097836 */ /* 0x040fe20000000000 */
[C---:B------:R-:W-:Y:S01]  /*0b20*/  IADD3 R6, PT, PT, R39.reuse, 0x4, RZ ;  /* 0x0000000427067810 */ /* 0x040fe20007ffe0ff */
[C---:B0-----:R-:W-:Y:S01]  /*0b30*/  VIADD R2, R39.reuse, 0x1 ;  /* 0x0000000127027836 */ /* 0x041fe20000000000 */
[----:B------:R-:W-:Y:S01]  /*0b40*/  IADD3 R10, PT, PT, R39, 0x9, RZ ;  /* 0x00000009270a7810 */ /* 0x000fe20007ffe0ff */
[C---:B------:R-:W-:Y:S01]  /*0b50*/  IMAD.IADD R21, R3.reuse, 0x1, -R0 ;  /* 0x0000000103157824 */ /* 0x040fe200078e0a00 */
[----:B------:R-:W-:-:S02]  /*0b60*/  LOP3.LUT R15, R3, 0x8, RZ, 0x3c, !PT ;  /* 0x00000008030f7812 */ /* 0x000fc400078e3cff */
[----:B------:R-:W-:Y:S02]  /*0b70*/  LOP3.LUT R20, R42, R3, RZ, 0xfc, !PT ;  /* 0x000000032a147212 */ /* 0x000fe400078efcff */
        /* <DEDUP_REMOVED lines=29> */
[----:B------:R-:W-:Y:S05]  /*0d50*/  CALL.REL.NOINC `($__internal_227_$__cuda_sm20_div_s16) ;  /* 0x0000003000507944 */ /* 0x000fea0003c00000 */
[----:B------:R-:W0:Y:S01]  /*0d60*/  S2R R34, SR_TID.X ;  /* 0x0000000000227919 */ /* 0x000e220000002100 */
[----:B------:R-:W1:Y:S01]  /*0d70*/  LDCU UR6, c[0x0][0x3a8] ;  /* 0x00007500ff0677ac */ /* 0x000e620008000800 */
[----:B------:R-:W-:Y:S01]  /*0d80*/  PRMT R44, R43, 0x9910, RZ ;  /* 0x000099102b2c7816 */ /* 0x000fe200000000ff */
[----:B------:R-:W2:Y:S01]  /*0d90*/  LDCU.64 UR10, c[0x0][0x358] ;  /* 0x00006b00ff0a77ac */ /* 0x000ea20008000a00 */
[----:B-1----:R-:W-:-:S04]  /*0da0*/  UISETP.LT.AND UP0, UPT, UR6, 0x10, UPT ;  /* 0x000000100600788c */ /* 0x002fc8000bf01270 */
[----:B------:R-:W-:Y:S01]  /*0db0*/  USEL UR6, UR6, 0x10, UP0 ;  /* 0x0000001006067887 */ /* 0x000fe20008000000 */
[----:B0-2---:R-:W-:-:S11]  /*0dc0*/  LOP3.LUT R45, R34, 0x1f, RZ, 0xc0, !PT ;  /* 0x0000001f222d7812 */ /* 0x005fd600078ec0ff */
.L_x_11489:
        /* <DEDUP_REMOVED lines=8> */
[----:B------:R-:W-:Y:S02]  /*0e50*/  ISETP.GE.U32.AND P1, PT, R34, 0x3, PT ;  /* 0x000000032200780c */ /* 0x000fe40003f26070 */
[----:B------:R-:W-:Y:S02]  /*0e60*/  ISETP.NE.AND P0, PT, R42, 0x3, PT ;  /* 0x000000032a00780c */ /* 0x000fe40003f05270 */
[----:B------:R-:W-:-:S11]  /*0e70*/  MOV R34, R43 ;  /* 0x0000002b00227202 */ /* 0x000fd60000000f00 */
        /* <DEDUP_REMOVED lines=11> */
[C---:B0-----:R-:W-:Y:S01]  /*0f30*/  IMAD R35, R48.reuse, 0x4, R35 ;  /* 0x0000000430237824 */ /* 0x041fe200078e0223 */
[----:B------:R-:W-:-:S04]  /*0f40*/  IADD3 R34, PT, PT, R48, R43, R48 ;  /* 0x0000002b30227210 */ /* 0x000fc80007ffe030 */
[----:B------:R1:W-:Y:S07]  /*0f50*/  STS [R35], RZ ;  /* 0x000000ff23007388 */ /* 0x0003ee0000000800 */
[----:B------:R-:W-:Y:S01]  /*0f60*/  @P0 IMAD R42, R48, 0x4, R35 ;  /* 0x00000004302a0824 */ /* 0x000fe200078e0223 */
[----:B------:R-:W-:-:S04]  /*0f70*/  @P0 IADD3 R34, PT, PT, R34, R48, RZ ;  /* 0x0000003022220210 */ /* 0x000fc80007ffe0ff */
[----:B------:R1:W-:Y:S03]  /*0f80*/  @P0 STS [R42], RZ ;  /* 0x000000ff2a000388 */ /* 0x0003e60000000800 */
.L_x_11440:
[----:B------:R-:W-:Y:S05]  /*0f90*/  BSYNC.RECONVERGENT B1 ;  /* 0x0000000000017941 */ /* 0x000fea0003800200 */
.L_x_11439:
[----:B------:R-:W-:Y:S05]  /*0fa0*/  @!P1 BRA `(.L_x_11438) ;  /* 0x0000000000409947 */ /* 0x000fea0003800000 */
[----:B------:R-:W2:Y:S01]  /*0fb0*/  S2UR UR8, SR_CgaCtaId ;  /* 0x00000000000879c3 */ /* 0x000ea20000008800 */
[----:B------:R-:W-:Y:S02]  /*0fc0*/  UMOV UR5, 0x400 ;  /* 0x0000040000057882 */ /* 0x000fe40000000000 */
[----:B------:R-:W-:-:S04]  /*0fd0*/  UIADD3 UR5, UPT, UPT, UR5, 0x900, URZ ;  /* 0x0000090005057890 */ /* 0x000fc8000fffe0ff */
[----:B--2---:R-:W-:-:S06]  /*0fe0*/  ULEA UR5, UR8, UR5, 0x18 ;  /* 0x0000000508057291 */ /* 0x004fcc000f8ec0ff */
[----:B01----:R-:W-:-:S07]  /*0ff0*/  LEA R35, R34, UR5, 0x2 ;  /* 0x0000000522237c11 */ /* 0x003fce000f8e10ff */
.L_x_11441:
[C-C-:B------:R-:W-:Y:S01]  /*1000*/  IMAD R42, R48.reuse, 0x4, R35.reuse ;  /* 0x00000004302a7824 */ /* 0x140fe200078e0223 */
[----:B------:R0:W-:Y:S01]  /*1010*/  STS [R35], RZ ;  /* 0x000000ff23007388 */ /* 0x0001e20000000800 */
[C-C-:B------:R-:W-:Y:S02]  /*1020*/  IMAD R43, R48.reuse, 0x8, R35.reuse ;  /* 0x00000008302b7824 */ /* 0x140fe400078e0223 */
[C---:B------:R-:W-:Y:S01]  /*1030*/  IMAD R46, R48.reuse, 0xc, R35 ;  /* 0x0000000c302e7824 */ /* 0x040fe200078e0223 */
[----:B------:R2:W-:Y:S01]  /*1040*/  STS [R42], RZ ;  /* 0x000000ff2a007388 */ /* 0x0005e20000000800 */
[----:B------:R-:W-:-:S03]  /*1050*/  IMAD R34, R48, 0x4, R34 ;  /* 0x0000000430227824 */ /* 0x000fc600078e0222 */
[----:B------:R2:W-:Y:S01]  /*1060*/  STS [R43], RZ ;  /* 0x000000ff2b007388 */ /* 0x0005e20000000800 */
[----:B0-----:R-:W-:Y:S02]  /*1070*/  LEA R35, R48, R35, 0x4 ;  /* 0x0000002330237211 */ /* 0x001fe400078e20ff */
[----:B------:R-:W-:Y:S01]  /*1080*/  ISETP.GE.U32.AND P0, PT, R34, 0x8, PT ;  /* 0x000000082200780c */ /* 0x000fe20003f06070 */
[----:B------:R2:W-:-:S12]  /*1090*/  STS [R46], RZ ;  /* 0x000000ff2e007388 */ /* 0x0005d80000000800 */
[----:B--2---:R-:W-:Y:S05]  /*10a0*/  @!P0 BRA `(.L_x_11441) ;  /* 0xfffffffc00d48947 */ /* 0x004fea000383ffff */
.L_x_11438:
[----:B------:R-:W-:Y:S05]  /*10b0*/  BSYNC.RECONVERGENT B0 ;  /* 0x0000000000007941 */ /* 0x000fea0003800200 */
.L_x_11437:
[----:B------:R-:W-:Y:S01]  /*10c0*/  PLOP3.LUT P0, PT, PT, PT, PT, 0x80, 0x8 ;  /* 0x000000000008781c */ /* 0x000fe20003f0f070 */
[----:B------:R-:W-:Y:S01]  /*10d0*/  IMAD.MOV.U32 R43, RZ, RZ, RZ ;  /* 0x000000ffff2b7224 */ /* 0x000fe200078e00ff */
[----:B------:R-:W2:Y:S11]  /*10e0*/  LDCU UR9, c[0x0][0x3a8] ;  /* 0x00007500ff0977ac */ /* 0x000eb60008000800 */
.L_x_11483:
[----:B0--3--:R-:W3:Y:S01]  /*10f0*/  S2R R34, SR_TID.X ;  /* 0x0000000000227919 */ /* 0x009ee20000002100 */
[----:B------:R-:W-:Y:S01]  /*1100*/  BSSY.RECONVERGENT B0, `(.L_x_11442) ;  /* 0x0000013000007945 */ /* 0x000fe20003800200 */
[----:B------:R-:W-:Y:S01]  /*1110*/  PLOP3.LUT P1, PT, P0, PT, PT, 0x80, 0x8 ;  /* 0x000000000008781c */ /* 0x000fe2000072f070 */
[----:B-1----:R-:W1:Y:S01]  /*1120*/  S2R R42, SR_CTAID.Z ;  /* 0x00000000002a7919 */ /* 0x002e620000002700 */
[----:B---3--:R-:W-:-:S13]  /*1130*/  ISETP.NE.AND P3, PT, R34, RZ, PT ;  /* 0x000000ff2200720c */ /* 0x008fda0003f65270 */
[----:B-12-4-:R-:W-:Y:S05]  /*1140*/  @P3 BRA `(.L_x_11443) ;  /* 0x0000000000383947 */ /* 0x016fea0003800000 */
[----:B------:R-:W1:Y:S01]  /*1150*/  S2R R34, SR_CTAID.X ;  /* 0x0000000000227919 */ /* 0x000e620000002500 */
[----:B0-----:R-:W0:Y:S08]  /*1160*/  LDC R35, c[0x0][0x388] ;  /* 0x0000e200ff237b82 */ /* 0x001e300000000800 */
[----:B------:R-:W3:Y:S01]  /*1170*/  LDC.64 R48, c[0x0][0x390] ;  /* 0x0000e400ff307b82 */ /* 0x000ee20000000a00 */
[----:B-1----:R-:W-:-:S05]  /*1180*/  IMAD.SHL.U32 R34, R34, 0x8, RZ ;  /* 0x0000000822227824 */ /* 0x002fca00078e00ff */
[----:B------:R-:W-:-:S05]  /*1190*/  LOP3.LUT R34, R34, 0xfffffff0, RZ, 0xc0, !PT ;  /* 0xfffffff022227812 */ /* 0x000fca00078ec0ff */
[----:B------:R-:W-:-:S04]  /*11a0*/  IMAD R34, R42, 0x40, R34 ;  /* 0x000000402a227824 */ /* 0x000fc800078e0222 */
[----:B0-----:R-:W-:-:S05]  /*11b0*/  IMAD R34, R35, UR4, R34 ;  /* 0x0000000423227c24 */ /* 0x001fca000f8e0222 */
[----:B------:R-:W-:-:S05]  /*11c0*/  IADD3 R35, PT, PT, R34, R43, RZ ;  /* 0x0000002b22237210 */ /* 0x000fca0007ffe0ff */
[----:B---3--:R-:W-:-:S06]  /*11d0*/  IMAD.WIDE R48, R35, 0x4, R48 ;  /* 0x0000000423307825 */ /* 0x008fcc00078e0230 */
[----:B------:R-:W3:Y:S01]  /*11e0*/  LDG.E.128 R48, desc[UR10][R48.64] ;  /* 0x0000000a30307981 */ /* 0x000ee2000c1e1d00 */
[----:B------:R-:W0:Y:S01]  /*11f0*/  S2UR UR8, SR_CgaCtaId ;  /* 0x00000000000879c3 */ /* 0x000e220000008800 */
[----:B------:R-:W-:Y:S02]  /*1200*/  UMOV UR5, 0x400 ;  /* 0x0000040000057882 */ /* 0x000fe40000000000 */
[----:B0-----:R-:W-:-:S09]  /*1210*/  ULEA UR5, UR8, UR5, 0x18 ;  /* 0x0000000508057291 */ /* 0x001fd2000f8ec0ff */
[----:B---3--:R1:W-:Y:S03]  /*1220*/  STS.128 [UR5+0x880], R48 ;  /* 0x00088030ff007988 */ /* 0x0083e60008000c05 */
.L_x_11443:
[----:B--2---:R-:W-:Y:S05]  /*1230*/  BSYNC.RECONVERGENT B0 ;  /* 0x0000000000007941 */ /* 0x004fea0003800200 */
.L_x_11442:
[----:B------:R-:W-:Y:S02]  /*1240*/  IMAD R43, R42, 0x40, R43 ;  /* 0x000000402a2b7824 */ /* 0x000fe400078e022b */
[----:B------:R-:W-:-:S07]  /*1250*/  IMAD.MOV.U32 R42, RZ, RZ, RZ ;  /* 0x000000ffff2a7224 */ /* 0x000fce00078e00ff */
.L_x_11482:
[----:B01----:R-:W1:Y:S01]  /*1260*/  LDL R34, [R1+0x4] ;  /* 0x0000040001227983 */ /* 0x003e620000100800 */
[----:B0-----:R-:W0:Y:S02]  /*1270*/  S2R R35, SR_TID.X ;  /* 0x0000000000237919 */ /* 0x001e240000002100 */
[----:B0-----:R-:W-:Y:S01]  /*1280*/  SHF.R.U32.HI R46, RZ, 0x4, R35 ;  /* 0x00000004ff2e7819 */ /* 0x001fe20000011623 */
[----:B-1234-:R-:W-:-:S07]  /*1290*/  IMAD.IADD R48, R34, 0x1, R42 ;  /* 0x0000000122307824 */ /* 0x01efce00078e022a */
.L_x_11444:
[----:B0-----:R-:W0:Y:S01]  /*12a0*/  LDC.64 R34, c[0x0][0x398] ;  /* 0x0000e600ff227b82 */ /* 0x001e220000000a00 */
[----:B------:R-:W-:Y:S01]  /*12b0*/  IADD3 R47, PT, PT, R43, R46, RZ ;  /* 0x0000002e2b2f7210 */ /* 0x000fe20007ffe0ff */
[----:B------:R-:W2:Y:S04]  /*12c0*/  LDL R49, [R1] ;  /* 0x0000000001317983 */ /* 0x000ea80000100800 */
[----:B------:R-:W-:-:S04]  /*12d0*/  IMAD R47, R47, UR9, R48 ;  /* 0x000000092f2f7c24 */ /* 0x000fc8000f8e0230 */
[----:B0-----:R-:W-:-:S06]  /*12e0*/  IMAD.WIDE R34, R47, 0x4, R34 ;  /* 0x000000042f227825 */ /* 0x001fcc00078e0222 */
[----:B------:R-:W3:Y:S01]  /*12f0*/  LDG.E R34, desc[UR10][R34.64] ;  /* 0x0000000a22227981 */ /* 0x000ee2000c1e1900 */
[----:B--2---:R-:W-:Y:S02]  /*1300*/  IMAD R47, R46, 0x4, R49 ;  /* 0x000000042e2f7824 */ /* 0x004fe400078e0231 */
[----:B------:R-:W-:-:S05]  /*1310*/  IMAD.U32 R49, RZ, RZ, UR12 ;  /* 0x0000000cff317e24 */ /* 0x000fca000f8e00ff */
[----:B------:R-:W-:-:S04]  /*1320*/  LEA.HI R46, R49, R46, RZ, 0x1c ;  /* 0x0000002e312e7211 */ /* 0x000fc800078fe0ff */
[----:B------:R-:W-:Y:S01]  /*1330*/  ISETP.GE.U32.AND P0, PT, R46, 0x20, PT ;  /* 0x000000202e00780c */ /* 0x000fe20003f06070 */
[----:B---3--:R0:W-:-:S12]  /*1340*/  STS [R47], R34 ;  /* 0x000000222f007388 */ /* 0x0081d80000000800 */
[----:B------:R-:W-:Y:S05]  /*1350*/  @!P0 BRA `(.L_x_11444) ;  /* 0xfffffffc00d08947 */ /* 0x000fea000383ffff */
[----:B------:R-:W-:Y:S01]  /*1360*/  ISETP.GE.AND P0, PT, R41, 0x1, PT ;  /* 0x000000012900780c */ /* 0x000fe20003f06270 */
[----:B------:R-:W-:Y:S05]  /*1370*/  WARPSYNC.ALL ;  /* 0x0000000000007948 */ /* 0x000fea0003800000 */
[----:B------:R-:W-:Y:S07]  /*1380*/  BAR.SYNC.DEFER_BLOCKING 0x0 ;  /* 0x0000000000007b1d */ /* 0x000fee0000010000 */
[----:B------:R-:W-:Y:S05]  /*1390*/  @!P0 BRA `(.L_x_11445) ;  /* 0x0000001000588947 */ /* 0x000fea0003800000 */
[----:B------:R-:W-:Y:S01]  /*13a0*/  BSSY.RECONVERGENT B0, `(.L_x_11445) ;  /* 0x0000115000007945 */ /* 0x000fe20003800200 */
[----:B------:R-:W-:-:S07]  /*13b0*/  IMAD.MOV.U32 R65, RZ, RZ, RZ ;  /* 0x000000ffff417224 */ /* 0x000fce00078e00ff */
.L_x_11481:
[----:B-1----:R-:W1:Y:S01]  /*13c0*/  S2R R35, SR_TID.X ;  /* 0x0000000000237919 */ /* 0x002e620000002100 */
[----:B------:R-:W-:Y:S01]  /*13d0*/  SHF.L.U32 R46, R41, 0x1, RZ ;  /* 0x00000001292e7819 */ /* 0x000fe200000006ff */
[C-C-:B------:R-:W-:Y:S01]  /*13e0*/  IMAD.IADD R64, R39.reuse, 0x1, R65.reuse ;  /* 0x0000000127407824 */ /* 0x140fe200078e0241 */
[----:B0-----:R-:W-:Y:S01]  /*13f0*/  MOV R47, 0x400 ;  /* 0x00000400002f7802 */ /* 0x001fe20000000f00 */
[----:B------:R-:W0:Y:S01]  /*1400*/  S2R R34, SR_CgaCtaId ;  /* 0x0000000000227919 */ /* 0x000e220000008800 */
[----:B------:R-:W-:Y:S01]  /*1410*/  ISETP.GE.AND P3, PT, R40, UR6, PT ;  /* 0x0000000628007c0c */ /* 0x000fe2000bf66270 */
[----:B------:R-:W-:Y:S01]  /*1420*/  IMAD.IADD R65, R46, 0x1, R65 ;  /* 0x000000012e417824 */ /* 0x000fe200078e0241 */
        /* <DEDUP_REMOVED lines=16> */
[----:B------:R-:W-:-:S02]  /*1530*/  LOP3.LUT R52, R52, 0xf, RZ, 0xc0, !PT ;  /* 0x0000000f34347812 */ /* 0x000fc400078ec0ff */
[----:B------:R-:W-:Y:S02]  /*1540*/  LOP3.LUT R54, R54, 0xf, RZ, 0xc0, !PT ;  /* 0x0000000f36367812 */ /* 0x000fe400078ec0ff */
[----:B------:R-:W-:Y:S02]  /*1550*/  LOP3.LUT R50, R50, 0xf, RZ, 0xc0, !PT ;  /* 0x0000000f32327812 */ /* 0x000fe400078ec0ff */
[----:B------:R-:W-:Y:S02]  /*1560*/  LOP3.LUT R46, R46, 0xf, RZ, 0xc0, !PT ;  /* 0x0000000f2e2e7812 */ /* 0x000fe400078ec0ff */
[----:B------:R-:W-:Y:S01]  /*1570*/  LOP3.LUT R55, R63, 0x8, RZ, 0x3c, !PT ;  /* 0x000000083f377812 */ /* 0x000fe200078e3cff */
[----:B-1----:R-:W-:Y:S01]  /*1580*/  IMAD.SHL.U32 R35, R35, 0x10, RZ ;  /* 0x0000001023237824 */ /* 0x002fe200078e00ff */
[----:B------:R-:W-:Y:S02]  /*1590*/  LOP3.LUT R60, R60, 0xf, RZ, 0xc0, !PT ;  /* 0x0000000f3c3c7812 */ /* 0x000fe400078ec0ff */
[----:B------:R-:W-:-:S02]  /*15a0*/  LOP3.LUT R56, R56, 0xf, RZ, 0xc0, !PT ;  /* 0x0000000f38387812 */ /* 0x000fc400078ec0ff */
[----:B------:R-:W-:Y:S02]  /*15b0*/  LOP3.LUT R35, R35, 0x10, RZ, 0xc0, !PT ;  /* 0x0000001023237812 */ /* 0x000fe400078ec0ff */
[----:B0-----:R-:W-:Y:S02]  /*15c0*/  LEA R48, R34, R49, 0x18 ;  /* 0x0000003122307211 */ /* 0x001fe400078ec0ff */
[----:B------:R-:W-:Y:S01]  /*15d0*/  ISETP.GE.AND P0, PT, R65, R41, PT ;  /* 0x000000294100720c */ /* 0x000fe20003f06270 */
[----:B------:R-:W-:-:S04]  /*15e0*/  IMAD R35, R64, 0x20, R35 ;  /* 0x0000002040237824 */ /* 0x000fc800078e0223 */
        /* <DEDUP_REMOVED lines=53> */
.L_x_11480:
        /* <DEDUP_REMOVED lines=11> */
.L_x_11491:
[----:B0--3--:R-:W-:-:S07]  /*19f0*/  IMAD R34, R63, R34, RZ ;  /* 0x000000223f227224 */ /* 0x009fce00078e02ff */
.L_x_11448:
[----:B------:R-:W-:-:S13]  /*1a00*/  ISETP.GE.AND P4, PT, R35, 0x2, PT ;  /* 0x000000022300780c */ /* 0x000fda0003f86270 */
[----:B------:R-:W-:Y:S05]  /*1a10*/  @!P4 BRA `(.L_x_11450) ;  /* 0x000000000010c947 */ /* 0x000fea0003800000 */
[----:B------:R-:W-:-:S03]  /*1a20*/  UMOV UR5, 0xffffffff ;  /* 0xffffffff00057882 */ /* 0x000fc60000000000 */
[----:B------:R-:W-:Y:S05]  /*1a30*/  BRA.DIV UR5, `(.L_x_11451) ;  /* 0x0000001a05fc7947 */ /* 0x000fea000b800000 */
[----:B------:R3:W4:Y:S02]  /*1a40*/  SHFL.IDX PT, R67, R69, R38, 0x1f ;  /* 0x00001f2645437589 */ /* 0x00072400000e0000 */
.L_x_11494:
[----:B----4-:R-:W-:-:S07]  /*1a50*/  IMAD R34, R62, R67, R34 ;  /* 0x000000433e227224 */ /* 0x010fce00078e0222 */
.L_x_11450:
[----:B------:R-:W-:-:S13]  /*1a60*/  ISETP.GE.AND P4, PT, R35, 0x3, PT ;  /* 0x000000032300780c */ /* 0x000fda0003f86270 */
[----:B------:R-:W-:Y:S05]  /*1a70*/  @!P4 BRA `(.L_x_11452) ;  /* 0x000000000010c947 */ /* 0x000fea0003800000 */
[----:B------:R-:W-:-:S03]  /*1a80*/  UMOV UR5, 0xffffffff ;  /* 0xffffffff00057882 */ /* 0x000fc60000000000 */
[----:B------:R-:W-:Y:S05]  /*1a90*/  BRA.DIV UR5, `(.L_x_11453) ;  /* 0x0000001e05087947 */ /* 0x000fea000b800000 */
[----:B------:R4:W0:Y:S02]  /*1aa0*/  SHFL.IDX PT, R67, R69, R37, 0x1f ;  /* 0x00001f2545437589 */ /* 0x00082400000e0000 */
.L_x_11497:
[----:B0-----:R-:W-:-:S07]  /*1ab0*/  IMAD R34, R61, R67, R34 ;  /* 0x000000433d227224 */ /* 0x001fce00078e0222 */
.L_x_11452:
[----:B------:R-:W-:-:S13]  /*1ac0*/  ISETP.GE.AND P4, PT, R35, 0x4, PT ;  /* 0x000000042300780c */ /* 0x000fda0003f86270 */
[----:B------:R-:W-:Y:S05]  /*1ad0*/  @!P4 BRA `(.L_x_11454) ;  /* 0x000000000010c947 */ /* 0x000fea0003800000 */
[----:B------:R-:W-:-:S03]  /*1ae0*/  UMOV UR5, 0xffffffff ;  /* 0xffffffff00057882 */ /* 0x000fc60000000000 */
[----:B------:R-:W-:Y:S05]  /*1af0*/  BRA.DIV UR5, `(.L_x_11455) ;  /* 0x0000001e05147947 */ /* 0x000fea000b800000 */
[----:B------:R0:W0:Y:S02]  /*1b00*/  SHFL.IDX PT, R67, R69, R36, 0x1f ;  /* 0x00001f2445437589 */ /* 0x00002400000e0000 */
.L_x_11500:
[----:B0-----:R-:W-:-:S07]  /*1b10*/  IMAD R34, R60, R67, R34 ;  /* 0x000000433c227224 */ /* 0x001fce00078e0222 */
.L_x_11454:
[----:B------:R-:W-:-:S13]  /*1b20*/  ISETP.GE.AND P4, PT, R35, 0x5, PT ;  /* 0x000000052300780c */ /* 0x000fda0003f86270 */
[----:B------:R-:W-:Y:S05]  /*1b30*/  @!P4 BRA `(.L_x_11456) ;  /* 0x000000000010c947 */ /* 0x000fea0003800000 */
[----:B------:R-:W-:-:S03]  /*1b40*/  UMOV UR5, 0xffffffff ;  /* 0xffffffff00057882 */ /* 0x000fc60000000000 */
[----:B------:R-:W-:Y:S05]  /*1b50*/  BRA.DIV UR5, `(.L_x_11457) ;  /* 0x0000001e05207947 */ /* 0x000fea000b800000 */
[----:B------:R0:W0:Y:S02]  /*1b60*/  SHFL.IDX PT, R67, R69, R33, 0x1f ;  /* 0x00001f2145437589 */ /* 0x00002400000e0000 */
.L_x_11503:
[----:B0-----:R-:W-:-:S07]  /*1b70*/  IMAD R34, R59, R67, R34 ;  /* 0x000000433b227224 */ /* 0x001fce00078e0222 */
.L_x_11456:
[----:B------:R-:W-:-:S13]  /*1b80*/  ISETP.GE.AND P4, PT, R35, 0x6, PT ;  /* 0x000000062300780c */ /* 0x000fda0003f86270 */
[----:B------:R-:W-:Y:S05]  /*1b90*/  @!P4 BRA `(.L_x_11458) ;  /* 0x000000000010c947 */ /* 0x000fea0003800000 */
[----:B------:R-:W-:-:S03]  /*1ba0*/  UMOV UR5, 0xffffffff ;  /* 0xffffffff00057882 */ /* 0x000fc60000000000 */
[----:B------:R-:W-:Y:S05]  /*1bb0*/  BRA.DIV UR5, `(.L_x_11459) ;  /* 0x0000001e052c7947 */ /* 0x000fea000b800000 */
[----:B------:R0:W0:Y:S02]  /*1bc0*/  SHFL.IDX PT, R67, R69, R32, 0x1f ;  /* 0x00001f2045437589 */ /* 0x00002400000e0000 */
.L_x_11506:
[----:B0-----:R-:W-:-:S07]  /*1bd0*/  IMAD R34, R58, R67, R34 ;  /* 0x000000433a227224 */ /* 0x001fce00078e0222 */
.L_x_11458:
[----:B------:R-:W-:-:S13]  /*1be0*/  ISETP.GE.AND P4, PT, R35, 0x7, PT ;  /* 0x000000072300780c */ /* 0x000fda0003f86270 */
[----:B------:R-:W-:Y:S05]  /*1bf0*/  @!P4 BRA `(.L_x_11460) ;  /* 0x000000000010c947 */ /* 0x000fea0003800000 */
[----:B------:R-:W-:-:S03]  /*1c00*/  UMOV UR5, 0xffffffff ;  /* 0xffffffff00057882 */ /* 0x000fc60000000000 */
[----:B------:R-:W-:Y:S05]  /*1c10*/  BRA.DIV UR5, `(.L_x_11461) ;  /* 0x0000001e05387947 */ /* 0x000fea000b800000 */
[----:B------:R0:W0:Y:S02]  /*1c20*/  SHFL.IDX PT, R67, R69, R31, 0x1f ;  /* 0x00001f1f45437589 */ /* 0x00002400000e0000 */
.L_x_11509:
[----:B0-----:R-:W-:-:S07]  /*1c30*/  IMAD R34, R57, R67, R34 ;  /* 0x0000004339227224 */ /* 0x001fce00078e0222 */
.L_x_11460:
[----:B------:R-:W-:-:S13]  /*1c40*/  ISETP.GE.AND P4, PT, R35, 0x8, PT ;  /* 0x000000082300780c */ /* 0x000fda0003f86270 */
[----:B------:R-:W-:Y:S05]  /*1c50*/  @!P4 BRA `(.L_x_11462) ;  /* 0x000000000010c947 */ /* 0x000fea0003800000 */
[----:B------:R-:W-:-:S03]  /*1c60*/  UMOV UR5, 0xffffffff ;  /* 0xffffffff00057882 */ /* 0x000fc60000000000 */
[----:B------:R-:W-:Y:S05]  /*1c70*/  BRA.DIV UR5, `(.L_x_11463) ;  /* 0x0000001e05447947 */ /* 0x000fea000b800000 */
[----:B------:R0:W0:Y:S02]  /*1c80*/  SHFL.IDX PT, R67, R69, R30, 0x1f ;  /* 0x00001f1e45437589 */ /* 0x00002400000e0000 */
.L_x_11512:
[----:B01----:R-:W-:-:S07]  /*1c90*/  IMAD R34, R56, R67, R34 ;  /* 0x0000004338227224 */ /* 0x003fce00078e0222 */
.L_x_11462:
[----:B------:R-:W-:-:S13]  /*1ca0*/  ISETP.GE.AND P4, PT, R35, 0x9, PT ;  /* 0x000000092300780c */ /* 0x000fda0003f86270 */
[----:B------:R-:W-:Y:S05]  /*1cb0*/  @!P4 BRA `(.L_x_11464) ;  /* 0x000000000010c947 */ /* 0x000fea0003800000 */
[----:B------:R-:W-:-:S03]  /*1cc0*/  UMOV UR5, 0xffffffff ;  /* 0xffffffff00057882 */ /* 0x000fc60000000000 */
[----:B------:R-:W-:Y:S05]  /*1cd0*/  BRA.DIV UR5, `(.L_x_11465) ;  /* 0x0000001e05507947 */ /* 0x000fea000b800000 */
[----:B------:R0:W0:Y:S02]  /*1ce0*/  SHFL.IDX PT, R67, R69, R29, 0x1f ;  /* 0x00001f1d45437589 */ /* 0x00002400000e0000 */
.L_x_11515:
[----:B0-----:R-:W-:-:S07]  /*1cf0*/  IMAD R34, R55, R67, R34 ;  /* 0x0000004337227224 */ /* 0x001fce00078e0222 */
.L_x_11464:
[----:B------:R-:W-:-:S13]  /*1d00*/  ISETP.GE.AND P4, PT, R35, 0xa, PT ;  /* 0x0000000a2300780c */ /* 0x000fda0003f86270 */
[----:B------:R-:W-:Y:S05]  /*1d10*/  @!P4 BRA `(.L_x_11466) ;  /* 0x000000000010c947 */ /* 0x000fea0003800000 */
[----:B------:R-:W-:-:S03]  /*1d20*/  UMOV UR5, 0xffffffff ;  /* 0xffffffff00057882 */ /* 0x000fc60000000000 */
[----:B------:R-:W-:Y:S05]  /*1d30*/  BRA.DIV UR5, `(.L_x_11467) ;  /* 0x0000001e055c7947 */ /* 0x000fea000b800000 */
[----:B------:R0:W0:Y:S02]  /*1d40*/  SHFL.IDX PT, R67, R69, R28, 0x1f ;  /* 0x00001f1c45437589 */ /* 0x00002400000e0000 */
.L_x_11518:
[----:B0-----:R-:W-:-:S07]  /*1d50*/  IMAD R34, R54, R67, R34 ;  /* 0x0000004336227224 */ /* 0x001fce00078e0222 */
.L_x_11466:
[----:B------:R-:W-:-:S13]  /*1d60*/  ISETP.GE.AND P4, PT, R35, 0xb, PT ;  /* 0x0000000b2300780c */ /* 0x000fda0003f86270 */
[----:B------:R-:W-:Y:S05]  /*1d70*/  @!P4 BRA `(.L_x_11468) ;  /* 0x000000000010c947 */ /* 0x000fea0003800000 */
[----:B------:R-:W-:-:S03]  /*1d80*/  UMOV UR5, 0xffffffff ;  /* 0xffffffff00057882 */ /* 0x000fc60000000000 */
[----:B------:R-:W-:Y:S05]  /*1d90*/  BRA.DIV UR5, `(.L_x_11469) ;  /* 0x0000001e05687947 */ /* 0x000fea000b800000 */
[----:B------:R0:W0:Y:S02]  /*1da0*/  SHFL.IDX PT, R67, R69, R27, 0x1f ;  /* 0x00001f1b45437589 */ /* 0x00002400000e0000 */
.L_x_11521:
[----:B0-----:R-:W-:-:S07]  /*1db0*/  IMAD R34, R53, R67, R34 ;  /* 0x0000004335227224 */ /* 0x001fce00078e0222 */
.L_x_11468:
[----:B------:R-:W-:-:S13]  /*1dc0*/  ISETP.GE.AND P4, PT, R35, 0xc, PT ;  /* 0x0000000c2300780c */ /* 0x000fda0003f86270 */
[----:B------:R-:W-:Y:S05]  /*1dd0*/  @!P4 BRA `(.L_x_11470) ;  /* 0x000000000010c947 */ /* 0x000fea0003800000 */
[----:B------:R-:W-:-:S03]  /*1de0*/  UMOV UR5, 0xffffffff ;  /* 0xffffffff00057882 */ /* 0x000fc60000000000 */
[----:B------:R-:W-:Y:S05]  /*1df0*/  BRA.DIV UR5, `(.L_x_11471) ;  /* 0x0000001e05747947 */ /* 0x000fea000b800000 */
[----:B------:R0:W0:Y:S02]  /*1e00*/  SHFL.IDX PT, R67, R69, R26, 0x1f ;  /* 0x00001f1a45437589 */ /* 0x00002400000e0000 */
.L_x_11524:
[----:B0-----:R-:W-:-:S07]  /*1e10*/  IMAD R34, R52, R67, R34 ;  /* 0x0000004334227224 */ /* 0x001fce00078e0222 */
.L_x_11470:
[----:B------:R-:W-:-:S13]  /*1e20*/  ISETP.GE.AND P4, PT, R35, 0xd, PT ;  /* 0x0000000d2300780c */ /* 0x000fda0003f86270 */
[----:B------:R-:W-:Y:S05]  /*1e30*/  @!P4 BRA `(.L_x_11472) ;  /* 0x000000000010c947 */ /* 0x000fea0003800000 */
[----:B------:R-:W-:-:S03]  /*1e40*/  UMOV UR5, 0xffffffff ;  /* 0xffffffff00057882 */ /* 0x000fc60000000000 */
[----:B------:R-:W-:Y:S05]  /*1e50*/  BRA.DIV UR5, `(.L_x_11473) ;  /* 0x0000001e05807947 */ /* 0x000fea000b800000 */
[----:B------:R0:W0:Y:S02]  /*1e60*/  SHFL.IDX PT, R67, R69, R25, 0x1f ;  /* 0x00001f1945437589 */ /* 0x00002400000e0000 */
.L_x_11527:
[----:B0-----:R-:W-:-:S07]  /*1e70*/  IMAD R34, R51, R67, R34 ;  /* 0x0000004333227224 */ /* 0x001fce00078e0222 */
.L_x_11472:
[----:B------:R-:W-:-:S13]  /*1e80*/  ISETP.GE.AND P4, PT, R35, 0xe, PT ;  /* 0x0000000e2300780c */ /* 0x000fda0003f86270 */
[----:B------:R-:W-:Y:S05]  /*1e90*/  @!P4 BRA `(.L_x_11474) ;  /* 0x000000000010c947 */ /* 0x000fea0003800000 */
[----:B------:R-:W-:-:S03]  /*1ea0*/  UMOV UR5, 0xffffffff ;  /* 0xffffffff00057882 */ /* 0x000fc60000000000 */
[----:B------:R-:W-:Y:S05]  /*1eb0*/  BRA.DIV UR5, `(.L_x_11475) ;  /* 0x0000001e058c7947 */ /* 0x000fea000b800000 */
[----:B------:R0:W0:Y:S02]  /*1ec0*/  SHFL.IDX PT, R67, R69, R24, 0x1f ;  /* 0x00001f1845437589 */ /* 0x00002400000e0000 */
.L_x_11530:
[----:B0-----:R-:W-:-:S07]  /*1ed0*/  IMAD R34, R50, R67, R34 ;  /* 0x0000004332227224 */ /* 0x001fce00078e0222 */
.L_x_11474:
[----:B------:R-:W-:-:S13]  /*1ee0*/  ISETP.GE.AND P4, PT, R35, 0xf, PT ;  /* 0x0000000f2300780c */ /* 0x000fda0003f86270 */
[----:B------:R-:W-:Y:S05]  /*1ef0*/  @!P4 BRA `(.L_x_11476) ;  /* 0x000000000010c947 */ /* 0x000fea0003800000 */
[----:B------:R-:W-:-:S03]  /*1f00*/  UMOV UR5, 0xffffffff ;  /* 0xffffffff00057882 */ /* 0x000fc60000000000 */
[----:B------:R-:W-:Y:S05]  /*1f10*/  BRA.DIV UR5, `(.L_x_11477) ;  /* 0x0000001e05987947 */ /* 0x000fea000b800000 */
[----:B------:R0:W0:Y:S02]  /*1f20*/  SHFL.IDX PT, R67, R69, R23, 0x1f ;  /* 0x00001f1745437589 */ /* 0x00002400000e0000 */
.L_x_11533:
[----:B0-----:R-:W-:-:S07]  /*1f30*/  IMAD R34, R49, R67, R34 ;  /* 0x0000004331227224 */ /* 0x001fce00078e0222 */
.L_x_11476:
[----:B------:R-:W-:-:S13]  /*1f40*/  ISETP.GE.AND P4, PT, R35, 0x10, PT ;  /* 0x000000102300780c */ /* 0x000fda0003f86270 */
[----:B------:R-:W-:Y:S05]  /*1f50*/  @!P4 BRA `(.L_x_11478) ;  /* 0x00000004001cc947 */ /* 0x000fea0003800000 */
[----:B------:R-:W-:-:S03]  /*1f60*/  UMOV UR5, 0xffffffff ;  /* 0xffffffff00057882 */ /* 0x000fc60000000000 */
[----:B------:R-:W-:Y:S05]  /*1f70*/  BRA.DIV UR5, `(.L_x_11479) ;  /* 0x0000001e05a47947 */ /* 0x000fea000b800000 */
[----:B------:R0:W0:Y:S02]  /*1f80*/  SHFL.IDX PT, R67, R69, R22, 0x1f ;  /* 0x00001f1645437589 */ /* 0x00002400000e0000 */
.L_x_11536:
[----:B0-----:R-:W-:Y:S01]  /*1f90*/  IMAD R34, R48, R67, R34 ;  /* 0x0000004330227224 */ /* 0x001fe200078e0222 */
[----:B------:R-:W-:Y:S06]  /*1fa0*/  BRA `(.L_x_11478) ;  /* 0x0000000400087947 */ /* 0x000fec0003800000 */
.L_x_11447:
[----:B------:R-:W2:Y:S01]  /*1fb0*/  LDC R66, c[0x0][0x3ac] ;  /* 0x0000eb00ff427b82 */ /* 0x000ea20000000800 */
[----:B------:R-:W-:Y:S01]  /*1fc0*/  HFMA2 R34, -RZ, RZ, 0, 0 ;  /* 0x00000000ff227431 */ /* 0x000fe200000001ff */
[C---:B--2---:R-:W-:Y:S02]  /*1fd0*/  ISETP.GE.AND P6, PT, R66.reuse, 0x1, PT ;  /* 0x000000014200780c */ /* 0x044fe40003fc6270 */
[C---:B------:R-:W-:Y:S02]  /*1fe0*/  ISETP.GE.AND P5, PT, R66.reuse, 0x2, PT ;  /* 0x000000024200780c */ /* 0x040fe40003fa6270 */
[----:B------:R-:W-:-:S09]  /*1ff0*/  ISETP.GE.AND P4, PT, R66, 0x3, PT ;  /* 0x000000034200780c */ /* 0x000fd20003f86270 */
[----:B------:R-:W-:-:S04]  /*2000*/  @P6 IMAD R67, R20, 0x4, R35 ;  /* 0x0000000414436824 */ /* 0x000fc800078e0223 */
[--C-:B------:R-:W-:Y:S02]  /*2010*/  @P4 IMAD R68, R13, 0x4, R35.reuse ;  /* 0x000000040d444824 */ /* 0x100fe400078e0223 */
[----:B------:R-:W0:Y:S04]  /*2020*/  @P6 LDS R67, [R67] ;  /* 0x0000000043436984 */ /* 0x000e280000000800 */
[----:B------:R-:W-:Y:S01]  /*2030*/  @P4 LDS R68, [R68] ;  /* 0x0000000044444984 */ /* 0x000fe20000000800 */
[----:B0-----:R-:W-:Y:S01]  /*2040*/  @P6 IMAD R34, R63, R67, RZ ;  /* 0x000000433f226224 */ /* 0x001fe200078e02ff */
[----:B------:R-:W-:Y:S01]  /*2050*/  ISETP.GE.AND P6, PT, R66, 0x4, PT ;  /* 0x000000044200780c */ /* 0x000fe20003fc6270 */
[----:B------:R-:W-:-:S06]  /*2060*/  @P5 IMAD R67, R14, 0x4, R35 ;  /* 0x000000040e435824 */ /* 0x000fcc00078e0223 */
[----:B------:R-:W0:Y:S02]  /*2070*/  @P5 LDS R67, [R67] ;  /* 0x0000000043435984 */ /* 0x000e240000000800 */
[----:B0-----:R-:W-:Y:S01]  /*2080*/  @P5 IMAD R34, R62, R67, R34 ;  /* 0x000000433e225224 */ /* 0x001fe200078e0222 */
[----:B------:R-:W-:-:S03]  /*2090*/  ISETP.GE.AND P5, PT, R66, 0x5, PT ;  /* 0x000000054200780c */ /* 0x000fc60003fa6270 */
[----:B------:R-:W-:Y:S02]  /*20a0*/  @P6 IMAD R67, R12, 0x4, R35 ;  /* 0x000000040c436824 */ /* 0x000fe400078e0223 */
[----:B------:R-:W-:Y:S01]  /*20b0*/  @P4 IMAD R34, R61, R68, R34 ;  /* 0x000000443d224224 */ /* 0x000fe200078e0222 */
[----:B------:R-:W-:-:S03]  /*20c0*/  ISETP.GE.AND P4, PT, R66, 0x6, PT ;  /* 0x000000064200780c */ /* 0x000fc60003f86270 */
[----:B------:R-:W0:Y:S04]  /*20d0*/  @P6 LDS R67, [R67] ;  /* 0x0000000043436984 */ /* 0x000e280000000800 */
[----:B------:R-:W-:-:S06]  /*20e0*/  @P5 LEA R68, R11, R35, 0x2 ;  /* 0x000000230b445211 */ /* 0x000fcc00078e10ff */
[----:B------:R-:W2:Y:S01]  /*20f0*/  @P5 LDS R68, [R68] ;  /* 0x0000000044445984 */ /* 0x000ea20000000800 */
[----:B0-----:R-:W-:Y:S01]  /*2100*/  @P6 IMAD R34, R60, R67, R34 ;  /* 0x000000433c226224 */ /* 0x001fe200078e0222 */
[----:B------:R-:W-:Y:S01]  /*2110*/  ISETP.GE.AND P6, PT, R66, 0x7, PT ;  /* 0x000000074200780c */ /* 0x000fe20003fc6270 */
[----:B------:R-:W-:-:S06]  /*2120*/  @P4 IMAD R67, R10, 0x4, R35 ;  /* 0x000000040a434824 */ /* 0x000fcc00078e0223 */
[----:B------:R-:W0:Y:S01]  /*2130*/  @P4 LDS R67, [R67] ;  /* 0x0000000043434984 */ /* 0x000e220000000800 */
[----:B--2---:R-:W-:Y:S01]  /*2140*/  @P5 IMAD R34, R59, R68, R34 ;  /* 0x000000443b225224 */ /* 0x004fe200078e0222 */
[----:B------:R-:W-:-:S04]  /*2150*/  ISETP.GE.AND P5, PT, R66, 0x8, PT ;  /* 0x000000084200780c */ /* 0x000fc80003fa6270 */
[----:B------:R-:W-:-:S06]  /*2160*/  @P6 IMAD R68, R9, 0x4, R35 ;  /* 0x0000000409446824 */ /* 0x000fcc00078e0223 */
[----:B------:R-:W2:Y:S01]  /*2170*/  @P6 LDS R68, [R68] ;  /* 0x0000000044446984 */ /* 0x000ea20000000800 */
[----:B0-----:R-:W-:Y:S01]  /*2180*/  @P4 IMAD R34, R58, R67, R34 ;  /* 0x000000433a224224 */ /* 0x001fe200078e0222 */
[----:B------:R-:W-:Y:S01]  /*2190*/  ISETP.GE.AND P4, PT, R66, 0x9, PT ;  /* 0x000000094200780c */ /* 0x000fe20003f86270 */
[----:B------:R-:W-:-:S06]  /*21a0*/  @P5 IMAD R67, R8, 0x4, R35 ;  /* 0x0000000408435824 */ /* 0x000fcc00078e0223 */
[----:B------:R-:W1:Y:S01]  /*21b0*/  @P5 LDS R67, [R67] ;  /* 0x0000000043435984 */ /* 0x000e620000000800 */
[----:B--2---:R-:W-:Y:S01]  /*21c0*/  @P6 IMAD R34, R57, R68, R34 ;  /* 0x0000004439226224 */ /* 0x004fe200078e0222 */
[----:B------:R-:W-:-:S04]  /*21d0*/  ISETP.GE.AND P6, PT, R66, 0xa, PT ;  /* 0x0000000a4200780c */ /* 0x000fc80003fc6270 */
[----:B------:R-:W-:-:S06]  /*21e0*/  @P4 LEA R68, R15, R35, 0x2 ;  /* 0x000000230f444211 */ /* 0x000fcc00078e10ff */
[----:B------:R-:W0:Y:S01]  /*21f0*/  @P4 LDS R68, [R68] ;  /* 0x0000000044444984 */ /* 0x000e220000000800 */
[----:B-1----:R-:W-:Y:S01]  /*2200*/  @P5 IMAD R34, R56, R67, R34 ;  /* 0x0000004338225224 */ /* 0x002fe200078e0222 */
[----:B------:R-:W-:Y:S01]  /*2210*/  ISETP.GE.AND P5, PT, R66, 0xb, PT ;  /* 0x0000000b4200780c */ /* 0x000fe20003fa6270 */
[----:B------:R-:W-:-:S06]  /*2220*/  @P6 IMAD R67, R7, 0x4, R35 ;  /* 0x0000000407436824 */ /* 0x000fcc00078e0223 */
[----:B------:R-:W1:Y:S01]  /*2230*/  @P6 LDS R67, [R67] ;  /* 0x0000000043436984 */ /* 0x000e620000000800 */
[----:B0-----:R-:W-:Y:S01]  /*2240*/  @P4 IMAD R34, R55, R68, R34 ;  /* 0x0000004437224224 */ /* 0x001fe200078e0222 */
[----:B------:R-:W-:-:S04]  /*2250*/  ISETP.GE.AND P4, PT, R66, 0xc, PT ;  /* 0x0000000c4200780c */ /* 0x000fc80003f86270 */
[----:B------:R-:W-:-:S06]  /*2260*/  @P5 IMAD R68, R6, 0x4, R35 ;  /* 0x0000000406445824 */ /* 0x000fcc00078e0223 */
[----:B------:R-:W0:Y:S01]  /*2270*/  @P5 LDS R68, [R68] ;  /* 0x0000000044445984 */ /* 0x000e220000000800 */
[----:B-1----:R-:W-:Y:S01]  /*2280*/  @P6 IMAD R34, R54, R67, R34 ;  /* 0x0000004336226224 */ /* 0x002fe200078e0222 */
[----:B------:R-:W-:Y:S01]  /*2290*/  ISETP.GE.AND P6, PT, R66, 0xd, PT ;  /* 0x0000000d4200780c */ /* 0x000fe20003fc6270 */
[----:B------:R-:W-:-:S06]  /*22a0*/  @P4 IMAD R67, R5, 0x4, R35 ;  /* 0x0000000405434824 */ /* 0x000fcc00078e0223 */
[----:B------:R-:W1:Y:S01]  /*22b0*/  @P4 LDS R67, [R67] ;  /* 0x0000000043434984 */ /* 0x000e620000000800 */
[----:B0-----:R-:W-:-:S05]  /*22c0*/  @P5 IMAD R34, R53, R68, R34 ;  /* 0x0000004435225224 */ /* 0x001fca00078e0222 */
[----:B------:R-:W-:Y:S02]  /*22d0*/  @P6 LEA R68, R4, R35, 0x2 ;  /* 0x0000002304446211 */ /* 0x000fe400078e10ff */
[----:B------:R-:W-:-:S04]  /*22e0*/  ISETP.GE.AND P5, PT, R66, 0xe, PT ;  /* 0x0000000e4200780c */ /* 0x000fc80003fa6270 */
[----:B------:R-:W0:Y:S01]  /*22f0*/  @P6 LDS R68, [R68] ;  /* 0x0000000044446984 */ /* 0x000e220000000800 */
[----:B-1----:R-:W-:Y:S01]  /*2300*/  @P4 IMAD R34, R52, R67, R34 ;  /* 0x0000004334224224 */ /* 0x002fe200078e0222 */
[----:B------:R-:W-:-:S03]  /*2310*/  ISETP.GE.AND P4, PT, R66, 0xf, PT ;  /* 0x0000000f4200780c */ /* 0x000fc60003f86270 */
[----:B0-----:R-:W-:Y:S01]  /*2320*/  @P6 IMAD R34, R51, R68, R34 ;  /* 0x0000004433226224 */ /* 0x001fe200078e0222 */
[----:B------:R-:W-:-:S03]  /*2330*/  ISETP.GE.AND P6, PT, R66, 0x10, PT ;  /* 0x000000104200780c */ /* 0x000fc60003fc6270 */
[----:B------:R-:W-:-:S06]  /*2340*/  @P5 IMAD R66, R3, 0x4, R35 ;  /* 0x0000000403425824 */ /* 0x000fcc00078e0223 */
        /* <DEDUP_REMOVED lines=8> */
.L_x_11478:
[----:B------:R-:W5:Y:S01]  /*23d0*/  S2R R35, SR_TID.X ;  /* 0x0000000000237919 */ /* 0x000f620000002100 */
[----:B------:R-:W-:Y:S01]  /*23e0*/  IMAD.IADD R67, R46, 0x1, R42 ;  /* 0x000000012e437824 */ /* 0x000fe200078e022a */
[----:B------:R-:W-:Y:S05]  /*23f0*/  WARPSYNC.ALL ;  /* 0x0000000000007948 */ /* 0x000fea0003800000 */
[----:B------:R-:W-:Y:S02]  /*2400*/  IMAD R67, R41, R67, R64 ;  /* 0x0000004329437224 */ /* 0x000fe400078e0240 */
[----:B------:R-:W-:Y:S01]  /*2410*/  IMAD.IADD R46, R44, 0x1, R46 ;  /* 0x000000012c2e7824 */ /* 0x000fe200078e022e */
[----:B-----5:R-:W-:-:S13]  /*2420*/  LOP3.LUT P4, RZ, R35, 0x1, RZ, 0xc0, !PT ;  /* 0x0000000123ff7812 */ /* 0x020fda000788c0ff */
[----:B------:R-:W5:Y:S01]  /*2430*/  @!P4 S2R R35, SR_CgaCtaId ;  /* 0x000000000023c919 */ /* 0x000f620000008800 */
[----:B------:R-:W-:-:S04]  /*2440*/  @!P4 MOV R66, 0x400 ;  /* 0x000004000042c802 */ /* 0x000fc80000000f00 */
[----:B------:R-:W-:-:S04]  /*2450*/  @!P4 IADD3 R66, PT, PT, R66, 0x900, RZ ;  /* 0x000009004242c810 */ /* 0x000fc80007ffe0ff */
        /* <DEDUP_REMOVED lines=8> */
.L_x_11446:
[----:B------:R-:W-:Y:S05]  /*24e0*/  @!P0 BRA `(.L_x_11481) ;  /* 0xffffffec00b48947 */ /* 0x000fea000383ffff */
[----:B------:R-:W-:Y:S05]  /*24f0*/  BSYNC.RECONVERGENT B0 ;  /* 0x0000000000007941 */ /* 0x000fea0003800200 */
.L_x_11445:
        /* <DEDUP_REMOVED lines=11> */
[----:B------:R-:W1:Y:S01]  /*25b0*/  LDC R42, c[0x0][0x3ac] ;  /* 0x0000eb00ff2a7b82 */ /* 0x000e620000000800 */
[----:B------:R-:W-:Y:S01]  /*25c0*/  BSSY.RECONVERGENT B1, `(.L_x_11486) ;  /* 0x000007e000017945 */ /* 0x000fe20003800200 */
[----:B------:R-:W0:Y:S06]  /*25d0*/  S2R R57, SR_TID.X ;  /* 0x0000000000397919 */ /* 0x000e2c0000002100 */
[----:B------:R-:W2:Y:S08]  /*25e0*/  LDC R53, c[0x0][0x388] ;  /* 0x0000e200ff357b82 */ /* 0x000eb00000000800 */
[----:B------:R-:W3:Y:S01]  /*25f0*/  LDC R52, c[0x0][0x384] ;  /* 0x0000e100ff347b82 */ /* 0x000ee20000000800 */
[----:B-1----:R-:W-:-:S07]  /*2600*/  IABS R43, R42 ;  /* 0x0000002a002b7213 */ /* 0x002fce0000000000 */
[----:B------:R-:W1:Y:S01]  /*2610*/  LDC R50, c[0x0][0x360] ;  /* 0x0000d800ff327b82 */ /* 0x000e620000000800 */
[----:B------:R-:W4:Y:S01]  /*2620*/  I2F.RP R46, R43 ;  /* 0x0000002b002e7306 */ /* 0x000f220000209400 */
[----:B--2---:R-:W-:Y:S02]  /*2630*/  IABS R48, R53 ;  /* 0x0000003500307213 */ /* 0x004fe40000000000 */
[----:B0-----:R-:W-:-:S05]  /*2640*/  MOV R54, R57 ;  /* 0x0000003900367202 */ /* 0x001fca0000000f00 */
[----:B----4-:R-:W0:Y:S02]  /*2650*/  MUFU.RCP R46, R46 ;  /* 0x0000002e002e7308 */ /* 0x010e240000001000 */
        /* <DEDUP_REMOVED lines=12> */
[----:B---3--:R-:W-:-:S12]  /*2720*/  IMAD R52, R35, R52, UR7 ;  /* 0x0000000723347e24 */ /* 0x008fd8000f8e0234 */
        /* <DEDUP_REMOVED lines=11> */
[----:B-1----:R-:W-:Y:S05]  /*27e0*/  @!P0 BRA `(.L_x_11487) ;  /* 0x00000004006c8947 */ /* 0x002fea0003800000 */
[----:B------:R-:W-:Y:S01]  /*27f0*/  IABS R46, R41 ;  /* 0x00000029002e7213 */ /* 0x000fe20000000000 */
        /* <DEDUP_REMOVED lines=9> */
[----:B-1----:R-:W-:-:S04]  /*2890*/  VIADD R34, R42, 0xffffffe ;  /* 0x0ffffffe2a227836 */ /* 0x002fc80000000000 */
[----:B------:R-:W0:Y:S01]  /*28a0*/  LDS R53, [R49] ;  /* 0x0000000031357984 */ /* 0x000e220000000800 */
[----:B------:R-:W-:Y:S01]  /*28b0*/  IMAD.MOV R42, RZ, RZ, -R48 ;  /* 0x000000ffff2a7224 */ /* 0x000fe200078e0a30 */
[----:B------:R1:W2:Y:S02]  /*28c0*/  F2I.FTZ.U32.TRUNC.NTZ R35, R34 ;  /* 0x0000002200237305 */ /* 0x0002a4000021f000 */
[----:B-1----:R-:W-:Y:S01]  /*28d0*/  MOV R34, RZ ;  /* 0x000000ff00227202 */ /* 0x002fe20000000f00 */
        /* <DEDUP_REMOVED lines=8> */
[----:B------:R-:W-:Y:S02]  /*2960*/  @!P1 IMAD.IADD R35, R35, 0x1, -R46 ;  /* 0x0000000123239824 */ /* 0x000fe400078e0a2e */
[----:B------:R-:W-:-:S03]  /*2970*/  @!P1 VIADD R34, R34, 0x1 ;  /* 0x0000000122229836 */ /* 0x000fc60000000000 */
[----:B------:R-:W-:Y:S02]  /*2980*/  ISETP.GE.U32.AND P0, PT, R35, R46, PT ;  /* 0x0000002e2300720c */ /* 0x000fe40003f06070 */
[----:B------:R-:W-:-:S04]  /*2990*/  LOP3.LUT R35, R57, R41, RZ, 0x3c, !PT ;  /* 0x0000002939237212 */ /* 0x000fc800078e3cff */
[----:B------:R-:W-:Y:S02]  /*29a0*/  ISETP.GE.AND P2, PT, R35, RZ, PT ;  /* 0x000000ff2300720c */ /* 0x000fe40003f46270 */
[----:B------:R-:W-:-:S05]  /*29b0*/  LOP3.LUT R35, RZ, R41, RZ, 0x33, !PT ;  /* 0x00000029ff237212 */ /* 0x000fca00078e33ff */
[----:B------:R-:W-:Y:S02]  /*29c0*/  @P0 IADD3 R34, PT, PT, R34, 0x1, RZ ;  /* 0x0000000122220810 */ /* 0x000fe40007ffe0ff */
[----:B------:R-:W-:-:S04]  /*29d0*/  ISETP.NE.AND P0, PT, R41, RZ, PT ;  /* 0x000000ff2900720c */ /* 0x000fc80003f05270 */
[----:B------:R-:W-:-:S05]  /*29e0*/  @!P2 IMAD.MOV R34, RZ, RZ, -R34 ;  /* 0x000000ffff22a224 */ /* 0x000fca00078e0a22 */
[----:B------:R-:W-:-:S05]  /*29f0*/  SEL R35, R35, R34, !P0 ;  /* 0x0000002223237207 */ /* 0x000fca0004000000 */
[----:B------:R-:W-:Y:S01]  /*2a00*/  IMAD.MOV R34, RZ, RZ, -R35 ;  /* 0x000000ffff227224 */ /* 0x000fe200078e0a23 */
[----:B------:R-:W-:Y:S01]  /*2a10*/  LOP3.LUT P1, RZ, R56, 0x3, RZ, 0xc0, !PT ;  /* 0x0000000338ff7812 */ /* 0x000fe2000782c0ff */
[----:B------:R-:W-:Y:S02]  /*2a20*/  IMAD R35, R51, R35, R52 ;  /* 0x0000002333237224 */ /* 0x000fe400078e0234 */
[----:B------:R-:W-:-:S04]  /*2a30*/  IMAD R34, R41, R34, R57 ;  /* 0x0000002229227224 */ /* 0x000fc800078e0239 */
[----:B------:R-:W-:-:S04]  /*2a40*/  IMAD.IADD R35, R34, 0x1, R35 ;  /* 0x0000000122237824 */ /* 0x000fc800078e0223 */
[----:B-1----:R-:W-:Y:S01]  /*2a50*/  IMAD.WIDE R34, R35, 0x4, R42 ;  /* 0x0000000423227825 */ /* 0x002fe200078e022a */
[----:B------:R-:W-:-:S04]  /*2a60*/  IADD3 R54, PT, PT, R57, R50, RZ ;  /* 0x0000003239367210 */ /* 0x000fc80007ffe0ff */
[----:B0-----:R0:W-:Y:S01]  /*2a70*/  REDG.E.ADD.STRONG.GPU desc[UR10][R34.64], R53 ;  /* 0x000000352200798e */ /* 0x0011e2000c12e10a */
[----:B------:R-:W-:Y:S05]  /*2a80*/  @!P1 BRA `(.L_x_11487) ;  /* 0x0000000000c49947 */ /* 0x000fea0003800000 */
[----:B0-----:R-:W-:Y:S02]  /*2a90*/  IABS R34, R41 ;  /* 0x0000002900227213 */ /* 0x001fe40000000000 */
[----:B------:R-:W-:-:S03]  /*2aa0*/  IABS R35, R54 ;  /* 0x0000003600237213 */ /* 0x000fc60000000000 */
[----:B------:R-:W-:Y:S02]  /*2ab0*/  IMAD.MOV R48, RZ, RZ, -R34 ;  /* 0x000000ffff307224 */ /* 0x000fe400078e0a22 */
[----:B------:R-:W-:-:S04]  /*2ac0*/  IMAD.MOV.U32 R34, RZ, RZ, R35 ;  /* 0x000000ffff227224 */ /* 0x000fc800078e0023 */
        /* <DEDUP_REMOVED lines=8> */
[----:B------:R-:W-:Y:S02]  /*2b50*/  LEA R53, R50, R49, 0x2 ;  /* 0x0000003132357211 */ /* 0x000fe400078e10ff */
[----:B------:R-:W-:-:S03]  /*2b60*/  LOP3.LUT R49, RZ, R41, RZ, 0x33, !PT ;  /* 0x00000029ff317212 */ /* 0x000fc600078e33ff */
[----:B------:R-:W0:Y:S06]  /*2b70*/  LDS R55, [R53] ;  /* 0x0000000035377984 */ /* 0x000e2c0000000800 */
        /* <DEDUP_REMOVED lines=34> */
.L_x_11487:
[----:B------:R-:W-:Y:S05]  /*2da0*/  BSYNC.RECONVERGENT B1 ;  /* 0x0000000000017941 */ /* 0x000fea0003800200 */
.L_x_11486:
[----:B------:R-:W-:-:S13]  /*2db0*/  ISETP.GE.U32.AND P0, PT, R56, 0x3, PT ;  /* 0x000000033800780c */ /* 0x000fda0003f06070 */
[----:B------:R-:W-:Y:S05]  /*2dc0*/  @!P0 BRA `(.L_x_11485) ;  /* 0x0000000400dc8947 */ /* 0x000fea0003800000 */
[----:B------:R-:W-:-:S13]  /*2dd0*/  ISETP.NE.AND P0, PT, R41, RZ, PT ;  /* 0x000000ff2900720c */ /* 0x000fda0003f05270 */
.L_x_11488:
[-C--:B0-2---:R-:W-:Y:S01]  /*2de0*/  IABS R53, R41.reuse ;  /* 0x0000002900357213 */ /* 0x085fe20000000000 */
[----:B------:R-:W0:Y:S01]  /*2df0*/  S2UR UR8, SR_CgaCtaId ;  /* 0x00000000000879c3 */ /* 0x000e220000008800 */
[----:B-1----:R-:W-:Y:S01]  /*2e00*/  IABS R55, R41 ;  /* 0x0000002900377213 */ /* 0x002fe20000000000 */
[----:B------:R-:W-:Y:S01]  /*2e10*/  UMOV UR5, 0x400 ;  /* 0x0000040000057882 */ /* 0x000fe20000000000 */
[----:B------:R-:W1:Y:S01]  /*2e20*/  I2F.RP R47, R53 ;  /* 0x00000035002f7306 */ /* 0x000e620000209400 */
[----:B------:R-:W-:-:S07]  /*2e30*/  UIADD3 UR5, UPT, UPT, UR5, 0x900, URZ ;  /* 0x0000090005057890 */ /* 0x000fce000fffe0ff */
[----:B------:R-:W2:Y:S08]  /*2e40*/  I2F.RP R46, R55 ;  /* 0x00000037002e7306 */ /* 0x000eb00000209400 */
[----:B-1----:R-:W1:Y:S01]  /*2e50*/  MUFU.RCP R47, R47 ;  /* 0x0000002f002f7308 */ /* 0x002e620000001000 */
[----:B0-----:R-:W-:-:S07]  /*2e60*/  ULEA UR5, UR8, UR5, 0x18 ;  /* 0x0000000508057291 */ /* 0x001fce000f8ec0ff */
[----:B--2---:R-:W0:Y:S01]  /*2e70*/  MUFU.RCP R46, R46 ;  /* 0x0000002e002e7308 */ /* 0x004e220000001000 */
[----:B------:R-:W-:Y:S01]  /*2e80*/  LEA R63, R54, UR5, 0x2 ;  /* 0x00000005363f7c11 */ /* 0x000fe2000f8e10ff */
[----:B-1----:R-:W-:-:S06]  /*2e90*/  VIADD R34, R47, 0xffffffe ;  /* 0x0ffffffe2f227836 */ /* 0x002fcc0000000000 */
[----:B------:R1:W2:Y:S01]  /*2ea0*/  F2I.FTZ.U32.TRUNC.NTZ R35, R34 ;  /* 0x0000002200237305 */ /* 0x0002a2000021f000 */
[----:B0-----:R-:W-:Y:S02]  /*2eb0*/  VIADD R42, R46, 0xffffffe ;  /* 0x0ffffffe2e2a7836 */ /* 0x001fe40000000000 */
[----:B------:R-:W-:-:S05]  /*2ec0*/  IMAD.IADD R46, R50, 0x1, R54 ;  /* 0x00000001322e7824 */ /* 0x000fca00078e0236 */
[----:B------:R0:W3:Y:S01]  /*2ed0*/  F2I.FTZ.U32.TRUNC.NTZ R43, R42 ;  /* 0x0000002a002b7305 */ /* 0x0000e2000021f000 */
[----:B-1----:R-:W-:Y:S02]  /*2ee0*/  HFMA2 R34, -RZ, RZ, 0, 0 ;  /* 0x00000000ff227431 */ /* 0x002fe400000001ff */
[--C-:B--2---:R-:W-:Y:S02]  /*2ef0*/  IMAD.MOV R56, RZ, RZ, -R35.reuse ;  /* 0x000000ffff387224 */ /* 0x104fe400078e0a23 */
[----:B0-----:R-:W-:Y:S02]  /*2f00*/  IMAD.MOV.U32 R42, RZ, RZ, RZ ;  /* 0x000000ffff2a7224 */ /* 0x001fe400078e00ff */
[----:B------:R-:W-:Y:S01]  /*2f10*/  IMAD R47, R56, R53, RZ ;  /* 0x00000035382f7224 */ /* 0x000fe200078e02ff */
[----:B------:R-:W-:Y:S02]  /*2f20*/  IABS R56, R54 ;  /* 0x0000003600387213 */ /* 0x000fe40000000000 */
[----:B---3--:R-:W-:Y:S01]  /*2f30*/  IADD3 R48, PT, PT, RZ, -R43, RZ ;  /* 0x8000002bff307210 */ /* 0x008fe20007ffe0ff */
[----:B------:R-:W-:Y:S01]  /*2f40*/  IMAD.HI.U32 R34, R35, R47, R34 ;  /* 0x0000002f23227227 */ /* 0x000fe200078e0022 */
[----:B------:R-:W-:-:S02]  /*2f50*/  IABS R35, R41 ;  /* 0x0000002900237213 */ /* 0x000fc40000000000 */
[----:B------:R-:W-:Y:S01]  /*2f60*/  IABS R47, R41 ;  /* 0x00000029002f7213 */ /* 0x000fe20000000000 */
[----:B------:R-:W-:Y:S01]  /*2f70*/  IMAD R49, R48, R55, RZ ;  /* 0x0000003730317224 */ /* 0x000fe200078e02ff */
[----:B------:R-:W-:Y:S01]  /*2f80*/  IABS R48, R46 ;  /* 0x0000002e00307213 */ /* 0x000fe20000000000 */
[----:B------:R-:W-:Y:S02]  /*2f90*/  IMAD.MOV R60, RZ, RZ, -R35 ;  /* 0x000000ffff3c7224 */ /* 0x000fe400078e0a23 */
[----:B------:R-:W-:Y:S01]  /*2fa0*/  IMAD.MOV R58, RZ, RZ, -R47 ;  /* 0x000000ffff3a7224 */ /* 0x000fe200078e0a2f */
[----:B------:R-:W-:Y:S01]  /*2fb0*/  MOV R35, R48 ;  /* 0x0000003000237202 */ /* 0x000fe20000000f00 */
[----:B------:R-:W-:-:S04]  /*2fc0*/  IMAD.HI.U32 R43, R43, R49, R42 ;  /* 0x000000312b2b7227 */ /* 0x000fc800078e002a */
[----:B------:R-:W-:-:S04]  /*2fd0*/  IMAD.HI.U32 R48, R34, R35, RZ ;  /* 0x0000002322307227 */ /* 0x000fc800078e00ff */
[----:B------:R-:W-:Y:S02]  /*2fe0*/  IMAD.IADD R42, R46, 0x1, R50 ;  /* 0x000000012e2a7824 */ /* 0x000fe400078e0232 */
[----:B------:R-:W-:Y:S02]  /*2ff0*/  IMAD R62, R48, R58, R35 ;  /* 0x0000003a303e7224 */ /* 0x000fe400078e0223 */
[----:B------:R-:W-:Y:S01]  /*3000*/  IMAD.HI.U32 R43, R43, R56, RZ ;  /* 0x000000382b2b7227 */ /* 0x000fe200078e00ff */
[----:B------:R-:W-:Y:S02]  /*3010*/  IABS R49, R42 ;  /* 0x0000002a00317213 */ /* 0x000fe40000000000 */
[----:B------:R-:W-:Y:S01]  /*3020*/  ISETP.GT.U32.AND P4, PT, R53, R62, PT ;  /* 0x0000003e3500720c */ /* 0x000fe20003f84070 */
[----:B------:R-:W-:Y:S02]  /*3030*/  IMAD R60, R43, R60, R56 ;  /* 0x0000003c2b3c7224 */ /* 0x000fe400078e0238 */
[----:B------:R-:W-:-:S03]  /*3040*/  IMAD.HI.U32 R47, R34, R49, RZ ;  /* 0x00000031222f7227 */ /* 0x000fc600078e00ff */
[----:B------:R-:W-:Y:S01]  /*3050*/  ISETP.GT.U32.AND P3, PT, R55, R60, PT ;  /* 0x0000003c3700720c */ /* 0x000fe20003f64070 */
[----:B------:R-:W-:Y:S02]  /*3060*/  IMAD.IADD R56, R42, 0x1, R50 ;  /* 0x000000012a387824 */ /* 0x000fe400078e0232 */
[----:B------:R-:W-:-:S03]  /*3070*/  IMAD R64, R47, R58, R49 ;  /* 0x0000003a2f407224 */ /* 0x000fc600078e0231 */
[----:B------:R-:W-:Y:S01]  /*3080*/  IABS R35, R56 ;  /* 0x0000003800237213 */ /* 0x000fe20000000000 */
[----:B------:R-:W-:Y:S01]  /*3090*/  @!P4 IMAD.IADD R62, R62, 0x1, -R53 ;  /* 0x000000013e3ec824 */ /* 0x000fe200078e0a35 */
[----:B------:R-:W-:Y:S01]  /*30a0*/  ISETP.GT.U32.AND P1, PT, R53, R64, PT ;  /* 0x000000403500720c */ /* 0x000fe20003f24070 */
[----:B------:R-:W-:Y:S02]  /*30b0*/  @!P4 VIADD R48, R48, 0x1 ;  /* 0x000000013030c836 */ /* 0x000fe40000000000 */
[----:B------:R-:W-:Y:S01]  /*30c0*/  IMAD.HI.U32 R49, R34, R35, RZ ;  /* 0x0000002322317227 */ /* 0x000fe200078e00ff */
[----:B------:R-:W-:Y:S02]  /*30d0*/  ISETP.GE.U32.AND P6, PT, R62, R53, PT ;  /* 0x000000353e00720c */ /* 0x000fe40003fc6070 */
[-C--:B------:R-:W-:Y:S01]  /*30e0*/  LOP3.LUT R34, R54, R41.reuse, RZ, 0x3c, !PT ;  /* 0x0000002936227212 */ /* 0x080fe200078e3cff */
[----:B------:R-:W-:Y:S01]  /*30f0*/  IMAD R58, R49, R58, R35 ;  /* 0x0000003a313a7224 */ /* 0x000fe200078e0223 */
[----:B------:R-:W-:Y:S01]  /*3100*/  LOP3.LUT R35, R46, R41, RZ, 0x3c, !PT ;  /* 0x000000292e237212 */ /* 0x000fe200078e3cff */
[----:B------:R-:W-:Y:S01]  /*3110*/  @!P3 IMAD.IADD R60, R60, 0x1, -R53 ;  /* 0x000000013c3cb824 */ /* 0x000fe200078e0a35 */
[----:B------:R-:W-:Y:S01]  /*3120*/  ISETP.GE.AND P4, PT, R34, RZ, PT ;  /* 0x000000ff2200720c */ /* 0x000fe20003f86270 */
[----:B------:R-:W-:Y:S01]  /*3130*/  @!P3 VIADD R43, R43, 0x1 ;  /* 0x000000012b2bb836 */ /* 0x000fe20000000000 */
[----:B------:R-:W-:Y:S01]  /*3140*/  ISETP.GT.U32.AND P3, PT, R53, R58, PT ;  /* 0x0000003a3500720c */ /* 0x000fe20003f64070 */
[----:B------:R-:W-:Y:S01]  /*3150*/  @!P1 VIADD R47, R47, 0x1 ;  /* 0x000000012f2f9836 */ /* 0x000fe20000000000 */
[----:B------:R-:W-:-:S02]  /*3160*/  @!P1 IADD3 R64, PT, PT, R64, -R53, RZ ;  /* 0x8000003540409210 */ /* 0x000fc40007ffe0ff */
[----:B------:R-:W-:Y:S02]  /*3170*/  ISETP.GE.U32.AND P5, PT, R60, R55, PT ;  /* 0x000000373c00720c */ /* 0x000fe40003fa6070 */
[----:B------:R-:W-:Y:S02]  /*3180*/  LOP3.LUT R55, R42, R41, RZ, 0x3c, !PT ;  /* 0x000000292a377212 */ /* 0x000fe400078e3cff */
[----:B------:R-:W-:Y:S02]  /*3190*/  ISETP.GE.U32.AND P2, PT, R64, R53, PT ;  /* 0x000000354000720c */ /* 0x000fe40003f46070 */
[----:B------:R-:W-:Y:S02]  /*31a0*/  @P6 IADD3 R48, PT, PT, R48, 0x1, RZ ;  /* 0x0000000130306810 */ /* 0x000fe40007ffe0ff */
[----:B------:R-:W-:Y:S01]  /*31b0*/  ISETP.GE.AND P6, PT, R55, RZ, PT ;  /* 0x000000ff3700720c */ /* 0x000fe20003fc6270 */
[----:B------:R-:W-:Y:S01]  /*31c0*/  IMAD R55, R50, 0x4, R63 ;  /* 0x0000000432377824 */ /* 0x000fe200078e023f */
[-C--:B------:R-:W-:Y:S01]  /*31d0*/  LOP3.LUT R34, R56, R41.reuse, RZ, 0x3c, !PT ;  /* 0x0000002938227212 */ /* 0x080fe200078e3cff */
[----:B------:R-:W-:Y:S01]  /*31e0*/  @!P3 IMAD.IADD R58, R58, 0x1, -R53 ;  /* 0x000000013a3ab824 */ /* 0x000fe200078e0a35 */
[----:B------:R-:W-:Y:S01]  /*31f0*/  LOP3.LUT R62, RZ, R41, RZ, 0x33, !PT ;  /* 0x00000029ff3e7212 */ /* 0x000fe200078e33ff */
[----:B------:R-:W-:Y:S01]  /*3200*/  IMAD R57, R50, 0x4, R55 ;  /* 0x0000000432397824 */ /* 0x000fe200078e0237 */
[----:B------:R-:W-:Y:S01]  /*3210*/  ISETP.GE.AND P1, PT, R34, RZ, PT ;  /* 0x000000ff2200720c */ /* 0x000fe20003f26270 */
[----:B------:R-:W-:Y:S01]  /*3220*/  @P5 VIADD R43, R43, 0x1 ;  /* 0x000000012b2b5836 */ /* 0x000fe20000000000 */
[----:B------:R-:W-:Y:S01]  /*3230*/  ISETP.GE.AND P5, PT, R35, RZ, PT ;  /* 0x000000ff2300720c */ /* 0x000fe20003fa6270 */
[----:B------:R-:W-:Y:S01]  /*3240*/  IMAD R59, R50, 0x4, R57 ;  /* 0x00000004323b7824 */ /* 0x000fe200078e0239 */
[----:B------:R-:W-:Y:S01]  /*3250*/  @P2 IADD3 R47, PT, PT, R47, 0x1, RZ ;  /* 0x000000012f2f2810 */ /* 0x000fe20007ffe0ff */
[----:B------:R-:W-:Y:S01]  /*3260*/  LDS R55, [R55] ;  /* 0x0000000037377984 */ /* 0x000fe20000000800 */
[----:B------:R-:W-:Y:S01]  /*3270*/  ISETP.GE.U32.AND P2, PT, R58, R53, PT ;  /* 0x000000353a00720c */ /* 0x000fe20003f46070 */
[----:B------:R-:W-:Y:S01]  /*3280*/  @!P3 VIADD R49, R49, 0x1 ;  /* 0x000000013131b836 */ /* 0x000fe20000000000 */
[----:B------:R-:W-:Y:S01]  /*3290*/  ISETP.NE.AND P3, PT, R41, RZ, PT ;  /* 0x000000ff2900720c */ /* 0x000fe20003f65270 */
[----:B------:R0:W1:Y:S01]  /*32a0*/  LDS R53, [R63] ;  /* 0x000000003f357984 */ /* 0x0000620000000800 */
[----:B------:R-:W-:Y:S01]  /*32b0*/  @!P4 IMAD.MOV R43, RZ, RZ, -R43 ;  /* 0x000000ffff2bc224 */ /* 0x000fe200078e0a2b */
[----:B------:R-:W-:Y:S01]  /*32c0*/  LOP3.LUT R58, RZ, R41, RZ, 0x33, !PT ;  /* 0x00000029ff3a7212 */ /* 0x000fe200078e33ff */
[----:B------:R-:W2:Y:S01]  /*32d0*/  LDC.64 R34, c[0x0][0x3a0] ;  /* 0x0000e800ff227b82 */ /* 0x000ea20000000a00 */
[----:B------:R-:W3:Y:S01]  /*32e0*/  LDS R57, [R57] ;  /* 0x0000000039397984 */ /* 0x000ee20000000800 */
[----:B------:R-:W-:Y:S01]  /*32f0*/  MOV R61, R47 ;  /* 0x0000002f003d7202 */ /* 0x000fe20000000f00 */
[----:B------:R-:W-:Y:S01]  /*3300*/  @!P5 IMAD.MOV R48, RZ, RZ, -R48 ;  /* 0x000000ffff30d224 */ /* 0x000fe200078e0a30 */
[C---:B------:R-:W-:Y:S01]  /*3310*/  SEL R47, R58.reuse, R43, !P3 ;  /* 0x0000002b3a2f7207 */ /* 0x040fe20005800000 */
[----:B------:R-:W4:Y:S01]  /*3320*/  LDS R59, [R59] ;  /* 0x000000003b3b7984 */ /* 0x000f220000000800 */
[----:B------:R-:W-:Y:S01]  /*3330*/  @!P6 IADD3 R61, PT, PT, -R61, RZ, RZ ;  /* 0x000000ff3d3de210 */ /* 0x000fe20007ffe1ff */
[----:B------:R-:W-:Y:S01]  /*3340*/  @P2 VIADD R49, R49, 0x1 ;  /* 0x0000000131312836 */ /* 0x000fe20000000000 */
[C---:B------:R-:W-:Y:S01]  /*3350*/  SEL R43, R58.reuse, R48, !P3 ;  /* 0x000000303a2b7207 */ /* 0x040fe20005800000 */
[----:B------:R-:W-:Y:S01]  /*3360*/  IMAD.MOV R60, RZ, RZ, -R47 ;  /* 0x000000ffff3c7224 */ /* 0x000fe200078e0a2f */
[----:B------:R-:W-:Y:S01]  /*3370*/  SEL R48, R58, R61, !P3 ;  /* 0x0000003d3a307207 */ /* 0x000fe20005800000 */
[----:B------:R-:W-:-:S02]  /*3380*/  @!P1 IMAD.MOV R49, RZ, RZ, -R49 ;  /* 0x000000ffff319224 */ /* 0x000fc400078e0a31 */
[----:B------:R-:W-:Y:S01]  /*3390*/  IMAD R54, R41, R60, R54 ;  /* 0x0000003c29367224 */ /* 0x000fe200078e0236 */
[----:B------:R-:W-:Y:S01]  /*33a0*/  IADD3 R58, PT, PT, -R48, RZ, RZ ;  /* 0x000000ff303a7210 */ /* 0x000fe20007ffe1ff */
[----:B------:R-:W-:Y:S01]  /*33b0*/  IMAD R47, R51, R47, R52 ;  /* 0x0000002f332f7224 */ /* 0x000fe200078e0234 */
[----:B------:R-:W-:Y:S01]  /*33c0*/  SEL R49, R62, R49, !P0 ;  /* 0x000000313e317207 */ /* 0x000fe20004000000 */
[----:B------:R-:W-:Y:S02]  /*33d0*/  IMAD.MOV R61, RZ, RZ, -R43 ;  /* 0x000000ffff3d7224 */ /* 0x000fe400078e0a2b */
[C---:B------:R-:W-:Y:S02]  /*33e0*/  IMAD R42, R41.reuse, R58, R42 ;  /* 0x0000003a292a7224 */ /* 0x040fe400078e022a */
[----:B------:R-:W-:Y:S02]  /*33f0*/  IMAD.IADD R47, R54, 0x1, R47 ;  /* 0x00000001362f7824 */ /* 0x000fe400078e022f */
[----:B------:R-:W-:-:S02]  /*3400*/  IMAD R46, R41, R61, R46 ;  /* 0x0000003d292e7224 */ /* 0x000fc400078e022e */
[----:B------:R-:W-:Y:S02]  /*3410*/  IMAD.MOV R58, RZ, RZ, -R49 ;  /* 0x000000ffff3a7224 */ /* 0x000fe400078e0a31 */
[----:B------:R-:W-:Y:S02]  /*3420*/  IMAD.IADD R54, R56, 0x1, R50 ;  /* 0x0000000138367824 */ /* 0x000fe400078e0232 */
[C-C-:B------:R-:W-:Y:S02]  /*3430*/  IMAD R61, R51.reuse, R48, R52.reuse ;  /* 0x00000030333d7224 */ /* 0x140fe400078e0234 */
[C-C-:B------:R-:W-:Y:S01]  /*3440*/  IMAD R43, R51.reuse, R43, R52.reuse ;  /* 0x0000002b332b7224 */ /* 0x140fe200078e0234 */
[----:B------:R-:W-:Y:S01]  /*3450*/  ISETP.GE.U32.AND P1, PT, R54, 0x8, PT ;  /* 0x000000083600780c */ /* 0x000fe20003f26070 */
[----:B------:R-:W-:Y:S01]  /*3460*/  IMAD R49, R51, R49, R52 ;  /* 0x0000003133317224 */ /* 0x000fe200078e0234 */
[----:B------:R-:W-:Y:S01]  /*3470*/  IADD3 R61, PT, PT, R42, R61, RZ ;  /* 0x0000003d2a3d7210 */ /* 0x000fe20007ffe0ff */
[----:B------:R-:W-:-:S02]  /*3480*/  IMAD R48, R41, R58, R56 ;  /* 0x0000003a29307224 */ /* 0x000fc400078e0238 */
[----:B------:R-:W-:Y:S02]  /*3490*/  IMAD.IADD R43, R46, 0x1, R43 ;  /* 0x000000012e2b7824 */ /* 0x000fe400078e022b */
[----:B0-----:R-:W-:Y:S02]  /*34a0*/  IMAD.IADD R63, R48, 0x1, R49 ;  /* 0x00000001303f7824 */ /* 0x001fe400078e0231 */
[----:B--2---:R-:W-:-:S04]  /*34b0*/  IMAD.WIDE R48, R47, 0x4, R34 ;  /* 0x000000042f307825 */ /* 0x004fc800078e0222 */
[--C-:B------:R-:W-:Y:S01]  /*34c0*/  IMAD.WIDE R46, R43, 0x4, R34.reuse ;  /* 0x000000042b2e7825 */ /* 0x100fe200078e0222 */
[----:B-1----:R0:W-:Y:S03]  /*34d0*/  REDG.E.ADD.STRONG.GPU desc[UR10][R48.64], R53 ;  /* 0x000000353000798e */ /* 0x0021e6000c12e10a */
[--C-:B------:R-:W-:Y:S01]  /*34e0*/  IMAD.WIDE R42, R61, 0x4, R34.reuse ;  /* 0x000000043d2a7825 */ /* 0x100fe200078e0222 */
[----:B------:R0:W-:Y:S03]  /*34f0*/  REDG.E.ADD.STRONG.GPU desc[UR10][R46.64], R55 ;  /* 0x000000372e00798e */ /* 0x0001e6000c12e10a */
[----:B------:R-:W-:Y:S01]  /*3500*/  IMAD.WIDE R34, R63, 0x4, R34 ;  /* 0x000000043f227825 */ /* 0x000fe200078e0222 */
[----:B---3--:R0:W-:Y:S04]  /*3510*/  REDG.E.ADD.STRONG.GPU desc[UR10][R42.64], R57 ;  /* 0x000000392a00798e */ /* 0x0081e8000c12e10a */
[----:B----4-:R0:W-:Y:S01]  /*3520*/  REDG.E.ADD.STRONG.GPU desc[UR10][R34.64], R59 ;  /* 0x0000003b2200798e */ /* 0x0101e2000c12e10a */
[----:B------:R-:W-:Y:S05]  /*3530*/  @!P1 BRA `(.L_x_11488) ;  /* 0xfffffff800289947 */ /* 0x000fea000383ffff */
.L_x_11485:
[----:B------:R-:W-:Y:S05]  /*3540*/  BSYNC.RECONVERGENT B0 ;  /* 0x0000000000007941 */ /* 0x000fea0003800200 */
.L_x_11484:
[----:B------:R-:W5:Y:S02]  /*3550*/  LDCU UR5, c[0x0][0x374] ;  /* 0x00006e80ff0577ac */ /* 0x000f640008000800 */
[----:B-----5:R-:W-:Y:S02]  /*3560*/  UIADD3 UR4, UPT, UPT, UR5, UR4, URZ ;  /* 0x0000000405047290 */ /* 0x020fe4000fffe0ff */
[----:B------:R-:W-:-:S04]  /*3570*/  USHF.L.U32 UR5, UR5, 0x2, URZ ;  /* 0x0000000205057899 */ /* 0x000fc800080006ff */
[----:B------:R-:W-:-:S09]  /*3580*/  UISETP.GE.U32.AND UP0, UPT, UR4, UR5, UPT ;  /* 0x000000050400728c */ /* 0x000fd2000bf06070 */
[----:B------:R-:W-:Y:S05]  /*3590*/  BRA.U !UP0, `(.L_x_11489) ;  /* 0xffffffd9080c7547 */ /* 0x000fea000b83ffff */
[----:B------:R-:W-:Y:S05]  /*35a0*/  EXIT ;  /* 0x000000000000794d */ /* 0x000fea0003800000 */
.L_x_11449:
[----:B------:R-:W-:Y:S02]  /*35b0*/  HFMA2 R67, -RZ, RZ, 0, 1.847743988037109375e-06 ;  /* 0x0000001fff437431 */ /* 0x000fe400000001ff */
[----:B------:R-:W-:Y:S02]  /*35c0*/  IMAD.MOV.U32 R66, RZ, RZ, R21 ;  /* 0x000000ffff427224 */ /* 0x000fe400078e0015 */
[----:B------:R-:W-:-:S07]  /*35d0*/  IMAD.MOV.U32 R68, RZ, RZ, -0x1 ;  /* 0xffffffffff447424 */ /* 0x000fce00078e00ff */
[----:B01----:R-:W-:Y:S05]  /*35e0*/  WARPSYNC.COLLECTIVE R68, `(.L_x_11490) ;  /* 0x0000000044087348 */ /* 0x003fea0003c00000 */
[----:B------:R2:W3:Y:S02]  /*35f0*/  SHFL.IDX P4, R67, R69, R66, R67 ;  /* 0x0000004245437389 */ /* 0x0004e40000080043 */
[----:B0123--:R-:W-:Y:S05]  /*3600*/  ENDCOLLECTIVE ;  /* 0x000000000000791b */ /* 0x00ffea0003800000 */
.L_x_11490:
[----:B------:R-:W-:Y:S01]  /*3610*/  IMAD.MOV.U32 R34, RZ, RZ, R67 ;  /* 0x000000ffff227224 */ /* 0x000fe200078e0043 */
[----:B------:R-:W-:Y:S06]  /*3620*/  BRA `(.L_x_11491) ;  /* 0xffffffe000f07947 */ /* 0x000fec000383ffff */
.L_x_11451:
[----:B------:R-:W-:Y:S01]  /*3630*/  BSSY B1, `(.L_x_11492) ;  /* 0x0000007000017945 */ /* 0x000fe20003800000 */
[----:B------:R-:W-:Y:S01]  /*3640*/  IMAD.MOV.U32 R66, RZ, RZ, R38 ;  /* 0x000000ffff427224 */ /* 0x000fe200078e0026 */
[----:B------:R-:W-:Y:S01]  /*3650*/  MOV R67, 0x1f ;  /* 0x0000001f00437802 */ /* 0x000fe20000000f00 */
[----:B------:R-:W-:-:S07]  /*3660*/  IMAD.MOV.U32 R68, RZ, RZ, -0x1 ;  /* 0xffffffffff447424 */ /* 0x000fce00078e00ff */
[----:B012---:R-:W-:Y:S05]  /*3670*/  WARPSYNC.COLLECTIVE R68, `(.L_x_11493) ;  /* 0x0000000044087348 */ /* 0x007fea0003c00000 */
[----:B------:R3:W4:Y:S02]  /*3680*/  SHFL.IDX P4, R67, R69, R66, R67 ;  /* 0x0000004245437389 */ /* 0x0007240000080043 */
[----:B01234-:R-:W-:Y:S05]  /*3690*/  ENDCOLLECTIVE ;  /* 0x000000000000791b */ /* 0x01ffea0003800000 */
.L_x_11493:
[----:B------:R-:W-:Y:S05]  /*36a0*/  BSYNC B1 ;  /* 0x0000000000017941 */ /* 0x000fea0003800000 */
.L_x_11492:
[----:B------:R-:W-:Y:S05]  /*36b0*/  BRA `(.L_x_11494) ;  /* 0xffffffe000e47947 */ /* 0x000fea000383ffff */
.L_x_11453:
[----:B------:R-:W-:Y:S01]  /*36c0*/  BSSY B1, `(.L_x_11495) ;  /* 0x0000007000017945 */ /* 0x000fe20003800000 */
[----:B------:R-:W-:Y:S01]  /*36d0*/  IMAD.MOV.U32 R66, RZ, RZ, R37 ;  /* 0x000000ffff427224 */ /* 0x000fe200078e0025 */
[----:B------:R-:W-:Y:S01]  /*36e0*/  MOV R68, 0xffffffff ;  /* 0xffffffff00447802 */ /* 0x000fe20000000f00 */
[----:B------:R-:W-:-:S07]  /*36f0*/  IMAD.MOV.U32 R67, RZ, RZ, 0x1f ;  /* 0x0000001fff437424 */ /* 0x000fce00078e00ff */
[----:B0123--:R-:W-:Y:S05]  /*3700*/  WARPSYNC.COLLECTIVE R68, `(.L_x_11496) ;  /* 0x0000000044087348 */ /* 0x00ffea0003c00000 */
[----:B------:R4:W0:Y:S02]  /*3710*/  SHFL.IDX P4, R67, R69, R66, R67 ;  /* 0x0000004245437389 */ /* 0x0008240000080043 */
[----:B01234-:R-:W-:Y:S05]  /*3720*/  ENDCOLLECTIVE ;  /* 0x000000000000791b */ /* 0x01ffea0003800000 */
.L_x_11496:
[----:B------:R-:W-:Y:S05]  /*3730*/  BSYNC B1 ;  /* 0x0000000000017941 */ /* 0x000fea0003800000 */
.L_x_11495:
[----:B------:R-:W-:Y:S05]  /*3740*/  BRA `(.L_x_11497) ;  /* 0xffffffe000d87947 */ /* 0x000fea000383ffff */
.L_x_11455:
[----:B------:R-:W-:Y:S01]  /*3750*/  BSSY B1, `(.L_x_11498) ;  /* 0x0000007000017945 */ /* 0x000fe20003800000 */
[----:B------:R-:W-:Y:S02]  /*3760*/  IMAD.MOV.U32 R66, RZ, RZ, R36 ;  /* 0x000000ffff427224 */ /* 0x000fe400078e0024 */
[----:B------:R-:W-:Y:S02]  /*3770*/  IMAD.MOV.U32 R67, RZ, RZ, 0x1f ;  /* 0x0000001fff437424 */ /* 0x000fe400078e00ff */
[----:B------:R-:W-:-:S07]  /*3780*/  IMAD.MOV.U32 R68, RZ, RZ, -0x1 ;  /* 0xffffffffff447424 */ /* 0x000fce00078e00ff */
[----:B01234-:R-:W-:Y:S05]  /*3790*/  WARPSYNC.COLLECTIVE R68, `(.L_x_11499) ;  /* 0x0000000044087348 */ /* 0x01ffea0003c00000 */
[----:B------:R0:W0:Y:S02]  /*37a0*/  SHFL.IDX P4, R67, R69, R66, R67 ;  /* 0x0000004245437389 */ /* 0x0000240000080043 */
[----:B01234-:R-:W-:Y:S05]  /*37b0*/  ENDCOLLECTIVE ;  /* 0x000000000000791b */ /* 0x01ffea0003800000 */
.L_x_11499:
[----:B------:R-:W-:Y:S05]  /*37c0*/  BSYNC B1 ;  /* 0x0000000000017941 */ /* 0x000fea0003800000 */
.L_x_11498:
[----:B------:R-:W-:Y:S05]  /*37d0*/  BRA `(.L_x_11500) ;  /* 0xffffffe000cc7947 */ /* 0x000fea000383ffff */
.L_x_11457:
[----:B------:R-:W-:Y:S01]  /*37e0*/  BSSY B1, `(.L_x_11501) ;  /* 0x0000007000017945 */ /* 0x000fe20003800000 */
[----:B------:R-:W-:Y:S01]  /*37f0*/  MOV R66, R33 ;  /* 0x0000002100427202 */ /* 0x000fe20000000f00 */
[----:B------:R-:W-:Y:S02]  /*3800*/  IMAD.MOV.U32 R67, RZ, RZ, 0x1f ;  /* 0x0000001fff437424 */ /* 0x000fe400078e00ff */
[----:B------:R-:W-:-:S07]  /*3810*/  IMAD.MOV.U32 R68, RZ, RZ, -0x1 ;  /* 0xffffffffff447424 */ /* 0x000fce00078e00ff */
[----:B01234-:R-:W-:Y:S05]  /*3820*/  WARPSYNC.COLLECTIVE R68, `(.L_x_11502) ;  /* 0x0000000044087348 */ /* 0x01ffea0003c00000 */
[----:B------:R0:W0:Y:S02]  /*3830*/  SHFL.IDX P4, R67, R69, R66, R67 ;  /* 0x0000004245437389 */ /* 0x0000240000080043 */
[----:B01234-:R-:W-:Y:S05]  /*3840*/  ENDCOLLECTIVE ;  /* 0x000000000000791b */ /* 0x01ffea0003800000 */
.L_x_11502:
[----:B------:R-:W-:Y:S05]  /*3850*/  BSYNC B1 ;  /* 0x0000000000017941 */ /* 0x000fea0003800000 */
.L_x_11501:
[----:B------:R-:W-:Y:S05]  /*3860*/  BRA `(.L_x_11503) ;  /* 0xffffffe000c07947 */ /* 0x000fea000383ffff */
.L_x_11459:
[----:B------:R-:W-:Y:S01]  /*3870*/  HFMA2 R67, -RZ, RZ, 0, 1.847743988037109375e-06 ;  /* 0x0000001fff437431 */ /* 0x000fe200000001ff */
[----:B------:R-:W-:Y:S01]  /*3880*/  BSSY B1, `(.L_x_11504) ;  /* 0x0000006000017945 */ /* 0x000fe20003800000 */
[----:B------:R-:W-:Y:S02]  /*3890*/  IMAD.MOV.U32 R66, RZ, RZ, R32 ;  /* 0x000000ffff427224 */ /* 0x000fe400078e0020 */
[----:B------:R-:W-:-:S07]  /*38a0*/  IMAD.MOV.U32 R68, RZ, RZ, -0x1 ;  /* 0xffffffffff447424 */ /* 0x000fce00078e00ff */
[----:B01234-:R-:W-:Y:S05]  /*38b0*/  WARPSYNC.COLLECTIVE R68, `(.L_x_11505) ;  /* 0x0000000044087348 */ /* 0x01ffea0003c00000 */
[----:B------:R0:W0:Y:S02]  /*38c0*/  SHFL.IDX P4, R67, R69, R66, R67 ;  /* 0x0000004245437389 */ /* 0x0000240000080043 */
[----:B01234-:R-:W-:Y:S05]  /*38d0*/  ENDCOLLECTIVE ;  /* 0x000000000000791b */ /* 0x01ffea0003800000 */
.L_x_11505:
[----:B------:R-:W-:Y:S05]  /*38e0*/  BSYNC B1 ;  /* 0x0000000000017941 */ /* 0x000fea0003800000 */
.L_x_11504:
[----:B------:R-:W-:Y:S05]  /*38f0*/  BRA `(.L_x_11506) ;  /* 0xffffffe000b47947 */ /* 0x000fea000383ffff */
.L_x_11461:
[----:B------:R-:W-:Y:S01]  /*3900*/  BSSY B1, `(.L_x_11507) ;  /* 0x0000007000017945 */ /* 0x000fe20003800000 */
[----:B------:R-:W-:Y:S01]  /*3910*/  IMAD.MOV.U32 R66, RZ, RZ, R31 ;  /* 0x000000ffff427224 */ /* 0x000fe200078e001f */
[----:B------:R-:W-:Y:S01]  /*3920*/  MOV R68, 0xffffffff ;  /* 0xffffffff00447802 */ /* 0x000fe20000000f00 */
[----:B------:R-:W-:-:S07]  /*3930*/  IMAD.MOV.U32 R67, RZ, RZ, 0x1f ;  /* 0x0000001fff437424 */ /* 0x000fce00078e00ff */
[----:B01234-:R-:W-:Y:S05]  /*3940*/  WARPSYNC.COLLECTIVE R68, `(.L_x_11508) ;  /* 0x0000000044087348 */ /* 0x01ffea0003c00000 */
[----:B------:R0:W0:Y:S02]  /*3950*/  SHFL.IDX P4, R67, R69, R66, R67 ;  /* 0x0000004245437389 */ /* 0x0000240000080043 */
[----:B01234-:R-:W-:Y:S05]  /*3960*/  ENDCOLLECTIVE ;  /* 0x000000000000791b */ /* 0x01ffea0003800000 */
.L_x_11508:
[----:B------:R-:W-:Y:S05]  /*3970*/  BSYNC B1 ;  /* 0x0000000000017941 */ /* 0x000fea0003800000 */
.L_x_11507:
[----:B------:R-:W-:Y:S05]  /*3980*/  BRA `(.L_x_11509) ;  /* 0xffffffe000a87947 */ /* 0x000fea000383ffff */
.L_x_11463:
[----:B------:R-:W-:Y:S01]  /*3990*/  BSSY B1, `(.L_x_11510) ;  /* 0x0000007000017945 */ /* 0x000fe20003800000 */
[----:B------:R-:W-:Y:S02]  /*39a0*/  IMAD.MOV.U32 R66, RZ, RZ, R30 ;  /* 0x000000ffff427224 */ /* 0x000fe400078e001e */
[----:B------:R-:W-:Y:S02]  /*39b0*/  IMAD.MOV.U32 R67, RZ, RZ, 0x1f ;  /* 0x0000001fff437424 */ /* 0x000fe400078e00ff */
[----:B------:R-:W-:-:S07]  /*39c0*/  IMAD.MOV.U32 R68, RZ, RZ, -0x1 ;  /* 0xffffffffff447424 */ /* 0x000fce00078e00ff */
[----:B01234-:R-:W-:Y:S05]  /*39d0*/  WARPSYNC.COLLECTIVE R68, `(.L_x_11511) ;  /* 0x0000000044087348 */ /* 0x01ffea0003c00000 */
[----:B------:R0:W0:Y:S02]  /*39e0*/  SHFL.IDX P4, R67, R69, R66, R67 ;  /* 0x0000004245437389 */ /* 0x0000240000080043 */
[----:B01234-:R-:W-:Y:S05]  /*39f0*/  ENDCOLLECTIVE ;  /* 0x000000000000791b */ /* 0x01ffea0003800000 */
.L_x_11511:
[----:B------:R-:W-:Y:S05]  /*3a00*/  BSYNC B1 ;  /* 0x0000000000017941 */ /* 0x000fea0003800000 */
.L_x_11510:
[----:B------:R-:W-:Y:S05]  /*3a10*/  BRA `(.L_x_11512) ;  /* 0xffffffe0009c7947 */ /* 0x000fea000383ffff */
.L_x_11465:
[----:B------:R-:W-:Y:S01]  /*3a20*/  BSSY B1, `(.L_x_11513) ;  /* 0x0000007000017945 */ /* 0x000fe20003800000 */
[----:B------:R-:W-:Y:S01]  /*3a30*/  MOV R66, R29 ;  /* 0x0000001d00427202 */ /* 0x000fe20000000f00 */
[----:B------:R-:W-:Y:S02]  /*3a40*/  IMAD.MOV.U32 R67, RZ, RZ, 0x1f ;  /* 0x0000001fff437424 */ /* 0x000fe400078e00ff */
[----:B------:R-:W-:-:S07]  /*3a50*/  IMAD.MOV.U32 R68, RZ, RZ, -0x1 ;  /* 0xffffffffff447424 */ /* 0x000fce00078e00ff */
[----:B01234-:R-:W-:Y:S05]  /*3a60*/  WARPSYNC.COLLECTIVE R68, `(.L_x_11514) ;  /* 0x0000000044087348 */ /* 0x01ffea0003c00000 */
[----:B------:R0:W0:Y:S02]  /*3a70*/  SHFL.IDX P4, R67, R69, R66, R67 ;  /* 0x0000004245437389 */ /* 0x0000240000080043 */
[----:B01234-:R-:W-:Y:S05]  /*3a80*/  ENDCOLLECTIVE ;  /* 0x000000000000791b */ /* 0x01ffea0003800000 */
.L_x_11514:
[----:B------:R-:W-:Y:S05]  /*3a90*/  BSYNC B1 ;  /* 0x0000000000017941 */ /* 0x000fea0003800000 */
.L_x_11513:
[----:B------:R-:W-:Y:S05]  /*3aa0*/  BRA `(.L_x_11515) ;  /* 0xffffffe000907947 */ /* 0x000fea000383ffff */
.L_x_11467:
[----:B------:R-:W-:Y:S01]  /*3ab0*/  HFMA2 R67, -RZ, RZ, 0, 1.847743988037109375e-06 ;  /* 0x0000001fff437431 */ /* 0x000fe200000001ff */
[----:B------:R-:W-:Y:S01]  /*3ac0*/  BSSY B1, `(.L_x_11516) ;  /* 0x0000006000017945 */ /* 0x000fe20003800000 */
[----:B------:R-:W-:Y:S02]  /*3ad0*/  IMAD.MOV.U32 R66, RZ, RZ, R28 ;  /* 0x000000ffff427224 */ /* 0x000fe400078e001c */
[----:B------:R-:W-:-:S07]  /*3ae0*/  IMAD.MOV.U32 R68, RZ, RZ, -0x1 ;  /* 0xffffffffff447424 */ /* 0x000fce00078e00ff */
[----:B01234-:R-:W-:Y:S05]  /*3af0*/  WARPSYNC.COLLECTIVE R68, `(.L_x_11517) ;  /* 0x0000000044087348 */ /* 0x01ffea0003c00000 */
[----:B------:R0:W0:Y:S02]  /*3b00*/  SHFL.IDX P4, R67, R69, R66, R67 ;  /* 0x0000004245437389 */ /* 0x0000240000080043 */
[----:B01234-:R-:W-:Y:S05]  /*3b10*/  ENDCOLLECTIVE ;  /* 0x000000000000791b */ /* 0x01ffea0003800000 */
.L_x_11517:
[----:B------:R-:W-:Y:S05]  /*3b20*/  BSYNC B1 ;  /* 0x0000000000017941 */ /* 0x000fea0003800000 */
.L_x_11516:
[----:B------:R-:W-:Y:S05]  /*3b30*/  BRA `(.L_x_11518) ;  /* 0xffffffe000847947 */ /* 0x000fea000383ffff */
.L_x_11469:
[----:B------:R-:W-:Y:S01]  /*3b40*/  BSSY B1, `(.L_x_11519) ;  /* 0x0000007000017945 */ /* 0x000fe20003800000 */
[----:B------:R-:W-:Y:S01]  /*3b50*/  IMAD.MOV.U32 R66, RZ, RZ, R27 ;  /* 0x000000ffff427224 */ /* 0x000fe200078e001b */
[----:B------:R-:W-:Y:S01]  /*3b60*/  MOV R68, 0xffffffff ;  /* 0xffffffff00447802 */ /* 0x000fe20000000f00 */
[----:B------:R-:W-:-:S07]  /*3b70*/  IMAD.MOV.U32 R67, RZ, RZ, 0x1f ;  /* 0x0000001fff437424 */ /* 0x000fce00078e00ff */
[----:B01234-:R-:W-:Y:S05]  /*3b80*/  WARPSYNC.COLLECTIVE R68, `(.L_x_11520) ;  /* 0x0000000044087348 */ /* 0x01ffea0003c00000 */
[----:B------:R0:W0:Y:S02]  /*3b90*/  SHFL.IDX P4, R67, R69, R66, R67 ;  /* 0x0000004245437389 */ /* 0x0000240000080043 */
[----:B01234-:R-:W-:Y:S05]  /*3ba0*/  ENDCOLLECTIVE ;  /* 0x000000000000791b */ /* 0x01ffea0003800000 */
.L_x_11520:
[----:B------:R-:W-:Y:S05]  /*3bb0*/  BSYNC B1 ;  /* 0x0000000000017941 */ /* 0x000fea0003800000 */
.L_x_11519:
[----:B------:R-:W-:Y:S05]  /*3bc0*/  BRA `(.L_x_11521) ;  /* 0xffffffe000787947 */ /* 0x000fea000383ffff */
.L_x_11471:
[----:B------:R-:W-:Y:S01]  /*3bd0*/  BSSY B1, `(.L_x_11522) ;  /* 0x0000007000017945 */ /* 0x000fe20003800000 */
[----:B------:R-:W-:Y:S01]  /*3be0*/  IMAD.MOV.U32 R66, RZ, RZ, R26 ;  /* 0x000000ffff427224 */ /* 0x000fe200078e001a */
[----:B------:R-:W-:Y:S01]  /*3bf0*/  MOV R68, 0xffffffff ;  /* 0xffffffff00447802 */ /* 0x000fe20000000f00 */
[----:B------:R-:W-:-:S07]  /*3c00*/  IMAD.MOV.U32 R67, RZ, RZ, 0x1f ;  /* 0x0000001fff437424 */ /* 0x000fce00078e00ff */
[----:B01234-:R-:W-:Y:S05]  /*3c10*/  WARPSYNC.COLLECTIVE R68, `(.L_x_11523) ;  /* 0x0000000044087348 */ /* 0x01ffea0003c00000 */
[----:B------:R0:W0:Y:S02]  /*3c20*/  SHFL.IDX P4, R67, R69, R66, R67 ;  /* 0x0000004245437389 */ /* 0x0000240000080043 */
[----:B01234-:R-:W-:Y:S05]  /*3c30*/  ENDCOLLECTIVE ;  /* 0x000000000000791b */ /* 0x01ffea0003800000 */
.L_x_11523:
[----:B------:R-:W-:Y:S05]  /*3c40*/  BSYNC B1 ;  /* 0x0000000000017941 */ /* 0x000fea0003800000 */
.L_x_11522:
[----:B------:R-:W-:Y:S05]  /*3c50*/  BRA `(.L_x_11524) ;  /* 0xffffffe0006c7947 */ /* 0x000fea000383ffff */
.L_x_11473:
[----:B------:R-:W-:Y:S01]  /*3c60*/  BSSY B1, `(.L_x_11525) ;  /* 0x0000007000017945 */ /* 0x000fe20003800000 */
[----:B------:R-:W-:Y:S01]  /*3c70*/  IMAD.MOV.U32 R66, RZ, RZ, R25 ;  /* 0x000000ffff427224 */ /* 0x000fe200078e0019 */
[----:B------:R-:W-:Y:S01]  /*3c80*/  MOV R68, 0xffffffff ;  /* 0xffffffff00447802 */ /* 0x000fe20000000f00 */
[----:B------:R-:W-:-:S07]  /*3c90*/  IMAD.MOV.U32 R67, RZ, RZ, 0x1f ;  /* 0x0000001fff437424 */ /* 0x000fce00078e00ff */
[----:B01234-:R-:W-:Y:S05]  /*3ca0*/  WARPSYNC.COLLECTIVE R68, `(.L_x_11526) ;  /* 0x0000000044087348 */ /* 0x01ffea0003c00000 */
[----:B------:R0:W0:Y:S02]  /*3cb0*/  SHFL.IDX P4, R67, R69, R66, R67 ;  /* 0x0000004245437389 */ /* 0x0000240000080043 */
[----:B01234-:R-:W-:Y:S05]  /*3cc0*/  ENDCOLLECTIVE ;  /* 0x000000000000791b */ /* 0x01ffea0003800000 */
.L_x_11526:
[----:B------:R-:W-:Y:S05]  /*3cd0*/  BSYNC B1 ;  /* 0x0000000000017941 */ /* 0x000fea0003800000 */
.L_x_11525:
[----:B------:R-:W-:Y:S05]  /*3ce0*/  BRA `(.L_x_11527) ;  /* 0xffffffe000607947 */ /* 0x000fea000383ffff */
.L_x_11475:
[----:B------:R-:W-:Y:S01]  /*3cf0*/  BSSY B1, `(.L_x_11528) ;  /* 0x0000007000017945 */ /* 0x000fe20003800000 */
[----:B------:R-:W-:Y:S01]  /*3d00*/  IMAD.MOV.U32 R66, RZ, RZ, R24 ;  /* 0x000000ffff427224 */ /* 0x000fe200078e0018 */
[----:B------:R-:W-:Y:S01]  /*3d10*/  MOV R68, 0xffffffff ;  /* 0xffffffff00447802 */ /* 0x000fe20000000f00 */
[----:B------:R-:W-:-:S07]  /*3d20*/  IMAD.MOV.U32 R67, RZ, RZ, 0x1f ;  /* 0x0000001fff437424 */ /* 0x000fce00078e00ff */
[----:B01234-:R-:W-:Y:S05]  /*3d30*/  WARPSYNC.COLLECTIVE R68, `(.L_x_11529) ;  /* 0x0000000044087348 */ /* 0x01ffea0003c00000 */
[----:B------:R0:W0:Y:S02]  /*3d40*/  SHFL.IDX P4, R67, R69, R66, R67 ;  /* 0x0000004245437389 */ /* 0x0000240000080043 */
[----:B01234-:R-:W-:Y:S05]  /*3d50*/  ENDCOLLECTIVE ;  /* 0x000000000000791b */ /* 0x01ffea0003800000 */
.L_x_11529:
[----:B------:R-:W-:Y:S05]  /*3d60*/  BSYNC B1 ;  /* 0x0000000000017941 */ /* 0x000fea0003800000 */
.L_x_11528:
[----:B------:R-:W-:Y:S05]  /*3d70*/  BRA `(.L_x_11530) ;  /* 0xffffffe000547947 */ /* 0x000fea000383ffff */
.L_x_11477:
[----:B------:R-:W-:Y:S01]  /*3d80*/  BSSY B1, `(.L_x_11531) ;  /* 0x0000007000017945 */ /* 0x000fe20003800000 */
[----:B------:R-:W-:Y:S01]  /*3d90*/  IMAD.MOV.U32 R66, RZ, RZ, R23 ;  /* 0x000000ffff427224 */ /* 0x000fe200078e0017 */
[----:B------:R-:W-:Y:S01]  /*3da0*/  MOV R68, 0xffffffff ;  /* 0xffffffff00447802 */ /* 0x000fe20000000f00 */
[----:B------:R-:W-:-:S07]  /*3db0*/  IMAD.MOV.U32 R67, RZ, RZ, 0x1f ;  /* 0x0000001fff437424 */ /* 0x000fce00078e00ff */
[----:B01234-:R-:W-:Y:S05]  /*3dc0*/  WARPSYNC.COLLECTIVE R68, `(.L_x_11532) ;  /* 0x0000000044087348 */ /* 0x01ffea0003c00000 */
[----:B------:R0:W0:Y:S02]  /*3dd0*/  SHFL.IDX P4, R67, R69, R66, R67 ;  /* 0x0000004245437389 */ /* 0x0000240000080043 */
[----:B01234-:R-:W-:Y:S05]  /*3de0*/  ENDCOLLECTIVE ;  /* 0x000000000000791b */ /* 0x01ffea0003800000 */
.L_x_11532:
[----:B------:R-:W-:Y:S05]  /*3df0*/  BSYNC B1 ;  /* 0x0000000000017941 */ /* 0x000fea0003800000 */
.L_x_11531:
[----:B------:R-:W-:Y:S05]  /*3e00*/  BRA `(.L_x_11533) ;  /* 0xffffffe000487947 */ /* 0x000fea000383ffff */
.L_x_11479:
[----:B------:R-:W-:Y:S01]  /*3e10*/  BSSY B1, `(.L_x_11534) ;  /* 0x0000007000017945 */ /* 0x000fe20003800000 */
[----:B------:R-:W-:Y:S01]  /*3e20*/  IMAD.MOV.U32 R66, RZ, RZ, R22 ;  /* 0x000000ffff427224 */ /* 0x000fe200078e0016 */
[----:B------:R-:W-:Y:S01]  /*3e30*/  MOV R68, 0xffffffff ;  /* 0xffffffff00447802 */ /* 0x000fe20000000f00 */
[----:B------:R-:W-:-:S07]  /*3e40*/  IMAD.MOV.U32 R67, RZ, RZ, 0x1f ;  /* 0x0000001fff437424 */ /* 0x000fce00078e00ff */
[----:B01234-:R-:W-:Y:S05]  /*3e50*/  WARPSYNC.COLLECTIVE R68, `(.L_x_11535) ;  /* 0x0000000044087348 */ /* 0x01ffea0003c00000 */
[----:B------:R0:W0:Y:S02]  /*3e60*/  SHFL.IDX P4, R67, R69, R66, R67 ;  /* 0x0000004245437389 */ /* 0x0000240000080043 */
[----:B01234-:R-:W-:Y:S05]  /*3e70*/  ENDCOLLECTIVE ;  /* 0x000000000000791b */ /* 0x01ffea0003800000 */
.L_x_11535:
[----:B------:R-:W-:Y:S05]  /*3e80*/  BSYNC B1 ;  /* 0x0000000000017941 */ /* 0x000fea0003800000 */
.L_x_11534:
[----:B------:R-:W-:Y:S05]  /*3e90*/  BRA `(.L_x_11536) ;  /* 0xffffffe0003c7947 */ /* 0x000fea000383ffff */
        .weak           $__internal_227_$__cuda_sm20_div_s16
        .type           $__internal_227_$__cuda_sm20_div_s16,@function
        .size           $__internal_227_$__cuda_sm20_div_s16,(.L_x_38730 - $__internal_227_$__cuda_sm20_div_s16)
$__internal_227_$__cuda_sm20_div_s16:
        /* <DEDUP_REMOVED lines=23> */
[----:B------:R-:W-:Y:S05]  /*4010*/  RET.REL.NODEC R34 `(_Z9cuda_gemmIiLi128ELi4ELi1ELi16ELi128ELi128ELi64ELi0ELi0EEviiiPT_S1_S1_iii) ;  /* 0xffffffbc22f87950 */ /* 0x000fea0003c3ffff */
.L_x_11537:
        /* <DEDUP_REMOVED lines=14> */
.L_x_38730:


//--------------------- .text._Z9cuda_gemmIiLi128ELi4ELi1ELi16ELi64ELi64ELi64ELi1ELi1EEviiiPT_S1_S1_iii --------------------------
	.section	.text._Z9cuda_gemmIiLi128ELi4ELi1ELi16ELi64ELi64ELi64ELi1ELi1EEviiiPT_S1_S1_iii,"ax",@progbits
	.align	128
        .global         _Z9cuda_gemmIiLi128ELi4ELi1ELi16ELi64ELi64ELi64ELi1ELi1EEviiiPT_S1_S1_iii
        .type           _Z9cuda_gemmIiLi128ELi4ELi1ELi16ELi64ELi64ELi64ELi1ELi1EEviiiPT_S1_S1_iii,@function
        .size           _Z9cuda_gemmIiLi128ELi4ELi1ELi16ELi64ELi64ELi64ELi1ELi1EEviiiPT_S1_S1_iii,(.L_x_39471 - _Z9cuda_gemmIiLi128ELi4ELi1ELi16ELi64ELi64ELi64ELi1ELi1EEviiiPT_S1_S1_iii)
        .other          _Z9cuda_gemmIiLi128ELi4ELi1ELi16ELi64ELi64ELi64ELi1ELi1EEviiiPT_S1_S1_iii,@"STO_CUDA_ENTRY STV_DEFAULT"
_Z9cuda_gemmIiLi128ELi4ELi1ELi16ELi64ELi64ELi64ELi1ELi1EEviiiPT_S1_S1_iii:
.text._Z9cuda_gemmIiLi128ELi4ELi1ELi16ELi64ELi64ELi64ELi1ELi1EEviiiPT_S1_S1_iii:
        /* <DEDUP_REMOVED lines=10> */
[----:B------:R-:W2:Y:S04]  /*00a0*/  LDCU.64 UR8, c[0x0][0x358] ;  /* 0x00006b00ff0877ac */ /* 0x000ea80008000a00 */
[----:B------:R-:W3:Y:S01]  /*00b0*/  S2UR UR5, SR_CgaCtaId ;  /* 0x00000000000579c3 */ /* 0x000ee20000008800 */
[----:B0-----:R-:W0:Y:S01]  /*00c0*/  I2F.U32.RP R9, R3 ;  /* 0x0000000300097306 */ /* 0x001e220000209000 */
[----:B------:R-:W-:Y:S01]  /*00d0*/  ISETP.NE.U32.AND P2, PT, R3, RZ, PT ;  /* 0x000000ff0300720c */ /* 0x000fe20003f45070 */
[----:B---3--:R-:W-:Y:S01]  /*00e0*/  ULEA UR4, UR5, UR4, 0x18 ;  /* 0x0000000405047291 */ /* 0x008fe2000f8ec0ff */
[----:B-1----:R-:W-:-:S04]  /*00f0*/  IADD3 R14, PT, PT, R8, R3, RZ ;  /* 0x00000003080e7210 */ /* 0x002fc80007ffe0ff */
[C---:B------:R-:W-:Y:S01]  /*0100*/  ISETP.GE.U32.AND P0, PT, R14.reuse, 0x10, PT ;  /* 0x000000100e00780c */ /* 0x040fe20003f06070 */
[----:B0-----:R-:W0:Y:S01]  /*0110*/  MUFU.RCP R9, R9 ;  /* 0x0000000900097308 */ /* 0x001e220000001000 */
[C---:B------:R-:W-:Y:S02]  /*0120*/  VIMNMX.U32 R7, PT, PT, R14.reuse, 0x10, !PT ;  /* 0x000000100e077848 */ /* 0x040fe40007fe0000 */
[----:B------:R-:W-:Y:S02]  /*0130*/  SEL R6, RZ, 0x1, P0 ;  /* 0x00000001ff067807 */ /* 0x000fe40000000000 */
[----:B------:R-:W-:-:S04]  /*0140*/  IADD3 R16, PT, PT, R14, R3, RZ ;  /* 0x000000030e107210 */ /* 0x000fc80007ffe0ff */
[----:B------:R-:W-:Y:S01]  /*0150*/  IADD3 R22, PT, PT, R16, R3, RZ ;  /* 0x0000000310167210 */ /* 0x000fe20007ffe0ff */
[----:B0-----:R-:W-:-:S06]  /*0160*/  VIADD R5, R9, 0xffffffe ;  /* 0x0ffffffe09057836 */ /* 0x001fcc0000000000 */
[----:B------:R-:W0:Y:S02]  /*0170*/  F2I.FTZ.U32.TRUNC.NTZ R5, R5 ;  /* 0x0000000500057305 */ /* 0x000e24000021f000 */
[----:B0-----:R-:W-:-:S04]  /*0180*/  IMAD.MOV R4, RZ, RZ, -R5 ;  /* 0x000000ffff047224 */ /* 0x001fc800078e0a05 */
[----:B------:R-:W-:Y:S02]  /*0190*/  IMAD R11, R4, R3, RZ ;  /* 0x00000003040b7224 */ /* 0x000fe400078e02ff */
[----:B------:R-:W-:-:S04]  /*01a0*/  IMAD.MOV.U32 R4, RZ, RZ, RZ ;  /* 0x000000ffff047224 */ /* 0x000fc800078e00ff */
[----:B------:R-:W-:Y:S01]  /*01b0*/  IMAD.HI.U32 R9, R5, R11, R4 ;  /* 0x0000000b05097227 */ /* 0x000fe200078e0004 */
[----:B------:R-:W-:-:S05]  /*01c0*/  IADD3 R4, PT, PT, R7, -R14, -R6 ;  /* 0x8000000e07047210 */ /* 0x000fca0007ffe806 */
[----:B------:R-:W-:-:S04]  /*01d0*/  IMAD.HI.U32 R5, R9, R4, RZ ;  /* 0x0000000409057227 */ /* 0x000fc800078e00ff */
[----:B------:R-:W-:Y:S02]  /*01e0*/  IMAD.MOV R7, RZ, RZ, -R5 ;  /* 0x000000ffff077224 */ /* 0x000fe400078e0a05 */
[----:B------:R-:W-:Y:S02]  /*01f0*/  IMAD.SHL.U32 R9, R8, 0x4, RZ ;  /* 0x0000000408097824 */ /* 0x000fe400078e00ff */
[----:B------:R-:W-:Y:S02]  /*0200*/  IMAD R4, R3, R7, R4 ;  /* 0x0000000703047224 */ /* 0x000fe400078e0204 */
[----:B------:R-:W-:-:S03]  /*0210*/  VIADD R18, R9, UR4 ;  /* 0x0000000409127c36 */ /* 0x000fc60008000000 */
[----:B------:R-:W-:Y:S01]  /*0220*/  ISETP.GE.U32.AND P0, PT, R4, R3, PT ;  /* 0x000000030400720c */ /* 0x000fe20003f06070 */
[----:B------:R-:W-:-:S04]  /*0230*/  IMAD R18, R3, 0x4, R18 ;  /* 0x0000000403127824 */ /* 0x000fc800078e0212 */
[----:B------:R-:W-:-:S08]  /*0240*/  IMAD R19, R3, 0x4, R18 ;  /* 0x0000000403137824 */ /* 0x000fd000078e0212 */
[----:B------:R-:W-:Y:S01]  /*0250*/  @P0 IMAD.IADD R4, R4, 0x1, -R3 ;  /* 0x0000000104040824 */ /* 0x000fe200078e0a03 */
[----:B------:R-:W-:-:S04]  /*0260*/  @P0 IADD3 R5, PT, PT, R5, 0x1, RZ ;  /* 0x0000000105050810 */ /* 0x000fc80007ffe0ff */
[----:B------:R-:W-:-:S13]  /*0270*/  ISETP.GE.U32.AND P1, PT, R4, R3, PT ;  /* 0x000000030400720c */ /* 0x000fda0003f26070 */
[----:B------:R-:W-:Y:S01]  /*0280*/  @P1 VIADD R5, R5, 0x1 ;  /* 0x0000000105051836 */ /* 0x000fe20000000000 */
[----:B------:R-:W-:-:S05]  /*0290*/  @!P2 LOP3.LUT R5, RZ, R3, RZ, 0x33, !PT ;  /* 0x00000003ff05a212 */ /* 0x000fca00078e33ff */
[----:B------:R-:W-:-:S05]  /*02a0*/  IMAD.IADD R17, R6, 0x1, R5 ;  /* 0x0000000106117824 */ /* 0x000fca00078e0205 */
[----:B--2---:R-:W-:-:S07]  /*02b0*/  LOP3.LUT R21, R17, 0x3, RZ, 0xc0, !PT ;  /* 0x0000000311157812 */ /* 0x004fce00078ec0ff */
.L_x_11546:
[----:B------:R-:W-:Y:S01]  /*02c0*/  ISETP.GT.U32.AND P0, PT, R8, 0xf, PT ;  /* 0x0000000f0800780c */ /* 0x000fe20003f04070 */
[----:B------:R-:W-:-:S12]  /*02d0*/  BSSY.RECONVERGENT B0, `(.L_x_11538) ;  /* 0x000001e000007945 */ /* 0x000fd80003800200 */
[----:B0-2---:R-:W-:Y:S05]  /*02e0*/  @P0 BRA `(.L_x_11539) ;  /* 0x0000000000700947 */ /* 0x005fea0003800000 */
[----:B------:R-:W-:Y:S01]  /*02f0*/  ISETP.NE.AND P1, PT, R21, 0x3, PT ;  /* 0x000000031500780c */ /* 0x000fe20003f25270 */
[----:B------:R-:W-:Y:S01]  /*0300*/  BSSY.RECONVERGENT B1, `(.L_x_11540) ;  /* 0x000000d000017945 */ /* 0x000fe20003800200 */
[----:B------:R-:W-:Y:S01]  /*0310*/  ISETP.GE.U32.AND P0, PT, R17, 0x3, PT ;  /* 0x000000031100780c */ /* 0x000fe20003f06070 */
[----:B------:R-:W-:-:S10]  /*0320*/  IMAD.MOV.U32 R4, RZ, RZ, R8 ;  /* 0x000000ffff047224 */ /* 0x000fd400078e0008 */
[----:B------:R-:W-:Y:S05]  /*0330*/  @!P1 BRA `(.L_x_11541) ;  /* 0x0000000000249947 */ /* 0x000fea0003800000 */
[----:B------:R0:W-:Y:S01]  /*0340*/  STS [R9+UR4], RZ ;  /* 0x000000ff09007988 */ /* 0x0001e20008000804 */
        /* <DEDUP_REMOVED lines=8> */
.L_x_11541:
[----:B------:R-:W-:Y:S05]  /*03d0*/  BSYNC.RECONVERGENT B1 ;  /* 0x0000000000017941 */ /* 0x000fea0003800200 */
.L_x_11540:
[----:B------:R-:W-:Y:S05]  /*03e0*/  @!P0 BRA `(.L_x_11539) ;  /* 0x0000000000308947 */ /* 0x000fea0003800000 */
[----:B------:R-:W-:-:S07]  /*03f0*/  LEA R6, R4, UR4, 0x2 ;  /* 0x0000000404067c11 */ /* 0x000fce000f8e10ff */
.L_x_11542:
[C---:B------:R-:W-:Y:S01]  /*0400*/  LEA R5, R3.reuse, R6, 0x2 ;  /* 0x0000000603057211 */ /* 0x040fe200078e10ff */
[C-C-:B------:R-:W-:Y:S01]  /*0410*/  IMAD R7, R3.reuse, 0x8, R6.reuse ;  /* 0x0000000803077824 */ /* 0x140fe200078e0206 */
[----:B------:R1:W-:Y:S01]  /*0420*/  STS [R6], RZ ;  /* 0x000000ff06007388 */ /* 0x0003e20000000800 */
[C---:B------:R-:W-:Y:S02]  /*0430*/  IMAD R10, R3.reuse, 0xc, R6 ;  /* 0x0000000c030a7824 */ /* 0x040fe400078e0206 */
[----:B------:R-:W-:Y:S01]  /*0440*/  IMAD R4, R3, 0x4, R4 ;  /* 0x0000000403047824 */ /* 0x000fe200078e0204 */
[----:B------:R2:W-:Y:S04]  /*0450*/  STS [R5], RZ ;  /* 0x000000ff05007388 */ /* 0x0005e80000000800 */
[----:B------:R2:W-:Y:S01]  /*0460*/  STS [R7], RZ ;  /* 0x000000ff07007388 */ /* 0x0005e20000000800 */
[----:B------:R-:W-:-:S02]  /*0470*/  ISETP.GE.U32.AND P0, PT, R4, 0x10, PT ;  /* 0x000000100400780c */ /* 0x000fc40003f06070 */
[----:B-1----:R-:W-:Y:S01]  /*0480*/  LEA R6, R3, R6, 0x4 ;  /* 0x0000000603067211 */ /* 0x002fe200078e20ff */
[----:B------:R2:W-:Y:S10]  /*0490*/  STS [R10], RZ ;  /* 0x000000ff0a007388 */ /* 0x0005f40000000800 */
[----:B--2---:R-:W-:Y:S05]  /*04a0*/  @!P0 BRA `(.L_x_11542) ;  /* 0xfffffffc00d48947 */ /* 0x004fea000383ffff */
.L_x_11539:
[----:B------:R-:W-:Y:S05]  /*04b0*/  BSYNC.RECONVERGENT B0 ;  /* 0x0000000000007941 */ /* 0x000fea0003800200 */
.L_x_11538:
        /* <DEDUP_REMOVED lines=12> */
[----:B------:R-:W1:Y:S01]  /*0580*/  LDC.64 R10, c[0x0][0x3a0] ;  /* 0x0000e800ff0a7b82 */ /* 0x000e620000000a00 */
[----:B------:R-:W-:-:S07]  /*0590*/  IMAD.MOV.U32 R20, RZ, RZ, R9 ;  /* 0x000000ffff147224 */ /* 0x000fce00078e0009 */
.L_x_11545:
[----:B--2---:R-:W-:Y:S01]  /*05a0*/  LEA R4, R20, UR4, 0x2 ;  /* 0x0000000414047c11 */ /* 0x004fe2000f8e10ff */
[----:B------:R-:W-:Y:S01]  /*05b0*/  IMAD R13, R15, 0x10, R20 ;  /* 0x000000100f0d7824 */ /* 0x000fe200078e0214 */
[----:B------:R-:W-:-:S03]  /*05c0*/  LEA R20, R3, R20, 0x2 ;  /* 0x0000001403147211 */ /* 0x000fc600078e10ff */
[----:B-1----:R-:W-:Y:S01]  /*05d0*/  IMAD.WIDE R12, R13, 0x4, R10 ;  /* 0x000000040d0c7825 */ /* 0x002fe200078e020a */
[----:B------:R-:W1:Y:S01]  /*05e0*/  LDS.128 R4, [R4] ;  /* 0x0000000004047984 */ /* 0x000e620000000c00 */
[----:B------:R-:W-:-:S03]  /*05f0*/  ISETP.GE.U32.AND P0, PT, R20, 0x10, PT ;  /* 0x000000101400780c */ /* 0x000fc60003f06070 */
[----:B-1----:R2:W-:Y:S10]  /*0600*/  STG.E.128 desc[UR8][R12.64], R4 ;  /* 0x000000040c007986 */ /* 0x0025f4000c101d08 */
[----:B------:R-:W-:Y:S05]  /*0610*/  @!P0 BRA `(.L_x_11545) ;  /* 0xfffffffc00e08947 */ /* 0x000fea000383ffff */
.L_x_11544:
[----:B------:R-:W-:Y:S05]  /*0620*/  BSYNC.RECONVERGENT B0 ;  /* 0x0000000000007941 */ /* 0x000fea0003800200 */
.L_x_11543:
[----:B------:R-:W-:-:S05]  /*0630*/  IMAD.IADD R15, R0, 0x1, R15 ;  /* 0x00000001000f7824 */ /* 0x000fca00078e020f */
[----:B------:R-:W-:-:S13]  /*0640*/  ISETP.GE.U32.AND P0, PT, R15, R2, PT ;  /* 0x000000020f00720c */ /* 0x000fda0003f06070 */
[----:B------:R-:W-:Y:S05]  /*0650*/  @!P0 BRA `(.L_x_11546) ;  /* 0xfffffffc00188947 */ /* 0x000fea000383ffff */
[----:B------:R-:W-:Y:S05]  /*0660*/  EXIT ;  /* 0x000000000000794d */ /* 0x000fea0003800000 */
.L_x_11547:
        /* <DEDUP_REMOVED lines=9> */
.L_x_39471:


//--------------------- .text._Z9cuda_gemmIiLi128ELi4ELi1ELi16ELi64ELi64ELi64ELi1ELi0EEviiiPT_S1_S1_iii --------------------------
	.section	.text._Z9cuda_gemmIiLi128ELi4ELi1ELi16ELi64ELi64ELi64ELi1ELi0EEviiiPT_S1_S1_iii,"ax",@progbits
	.align	128
        .global         _Z9cuda_gemmIiLi128ELi4ELi1ELi16ELi64ELi64ELi64ELi1ELi0EEviiiPT_S1_S1_iii
        .type           _Z9cuda_gemmIiLi128ELi4ELi1ELi16ELi64ELi64ELi64ELi1ELi0EEviiiPT_S1_S1_iii,@function
        .size           _Z9cuda_gemmIiLi128ELi4ELi1ELi16ELi64ELi64ELi64ELi1ELi0EEviiiPT_S1_S1_iii,(.L_x_38731 - _Z9cuda_gemmIiLi128ELi4ELi1ELi16ELi64ELi64ELi64ELi1ELi0EEviiiPT_S1_S1_iii)
        .other          _Z9cuda_gemmIiLi128ELi4ELi1ELi16ELi64ELi64ELi64ELi1ELi0EEviiiPT_S1_S1_iii,@"STO_CUDA_ENTRY STV_DEFAULT"
_Z9cuda_gemmIiLi128ELi4ELi1ELi16ELi64ELi64ELi64ELi1ELi0EEviiiPT_S1_S1_iii:
.text._Z9cuda_gemmIiLi128ELi4ELi1ELi16ELi64ELi64ELi64ELi1ELi0EEviiiPT_S1_S1_iii:
        /* <DEDUP_REMOVED lines=45> */
[----:B------:R-:W-:Y:S02]  /*02d0*/  UPRMT UR9, UR5, 0x9910, URZ ;  /* 0x0000991005097896 */ /* 0x000fe400080000ff */
[----:B0-----:R-:W0:Y:S08]  /*02e0*/  MUFU.RCP R0, R0 ;  /* 0x0000000000007308 */ /* 0x001e300000001000 */
[----:B-1----:R-:W1:Y:S01]  /*02f0*/  I2F.U32.RP R6, UR11 ;  /* 0x0000000b00067d06 */ /* 0x002e620008209000 */
[----:B0-----:R-:W-:-:S07]  /*0300*/  VIADD R2, R0, 0xffffffe ;  /* 0x0ffffffe00027836 */ /* 0x001fce0000000000 */
[----:B------:R0:W3:Y:S08]  /*0310*/  F2I.FTZ.U32.TRUNC.NTZ R3, R2 ;  /* 0x0000000200037305 */ /* 0x0000f0000021f000 */
[----:B-1----:R-:W1:Y:S01]  /*0320*/  MUFU.RCP R6, R6 ;  /* 0x0000000600067308 */ /* 0x002e620000001000 */
[----:B0-----:R-:W-:Y:S02]  /*0330*/  IMAD.MOV.U32 R2, RZ, RZ, RZ ;  /* 0x000000ffff027224 */ /* 0x001fe400078e00ff */
[----:B---3--:R-:W-:-:S04]  /*0340*/  IMAD R7, R7, R3, RZ ;  /* 0x0000000307077224 */ /* 0x008fc800078e02ff */
[----:B------:R-:W-:-:S04]  /*0350*/  IMAD.HI.U32 R0, R3, R7, R2 ;  /* 0x0000000703007227 */ /* 0x000fc800078e0002 */
[----:B--2---:R-:W-:Y:S02]  /*0360*/  VIADD R3, R19, UR11 ;  /* 0x0000000b13037c36 */ /* 0x004fe40008000000 */
[----:B-1----:R-:W-:Y:S02]  /*0370*/  VIADD R4, R6, 0xffffffe ;  /* 0x0ffffffe06047836 */ /* 0x002fe40000000000 */
[----:B------:R-:W-:Y:S01]  /*0380*/  IMAD.HI.U32 R0, R0, R19, RZ ;  /* 0x0000001300007227 */ /* 0x000fe200078e00ff */
[C---:B------:R-:W-:Y:S01]  /*0390*/  ISETP.GE.U32.AND P0, PT, R3.reuse, 0x10, PT ;  /* 0x000000100300780c */ /* 0x040fe20003f06070 */
[----:B------:R0:W1:Y:S01]  /*03a0*/  F2I.FTZ.U32.TRUNC.NTZ R5, R4 ;  /* 0x0000000400057305 */ /* 0x000062000021f000 */
[----:B------:R-:W-:Y:S02]  /*03b0*/  VIMNMX.U32 R6, PT, PT, R3, 0x10, !PT ;  /* 0x0000001003067848 */ /* 0x000fe40007fe0000 */
[----:B------:R-:W-:Y:S02]  /*03c0*/  IADD3 R2, PT, PT, -R0, RZ, RZ ;  /* 0x000000ff00027210 */ /* 0x000fe40007ffe1ff */
[----:B------:R-:W-:-:S03]  /*03d0*/  SEL R7, RZ, 0x1, P0 ;  /* 0x00000001ff077807 */ /* 0x000fc60000000000 */
[----:B------:R-:W-:Y:S01]  /*03e0*/  IMAD R2, R2, UR5, R19 ;  /* 0x0000000502027c24 */ /* 0x000fe2000f8e0213 */
[----:B------:R-:W-:Y:S01]  /*03f0*/  IADD3 R6, PT, PT, R6, -R3, -R7 ;  /* 0x8000000306067210 */ /* 0x000fe20007ffe807 */
[----:B0-----:R-:W-:-:S03]  /*0400*/  IMAD.MOV.U32 R4, RZ, RZ, RZ ;  /* 0x000000ffff047224 */ /* 0x001fc600078e00ff */
        /* <DEDUP_REMOVED lines=23> */
[C---:B------:R-:W-:Y:S01]  /*0580*/  LOP3.LUT R3, R19.reuse, 0xf, RZ, 0xc0, !PT ;  /* 0x0000000f13037812 */ /* 0x040fe200078ec0ff */
[----:B------:R-:W-:Y:S01]  /*0590*/  IMAD.SHL.U32 R19, R19, 0x10, RZ ;  /* 0x0000001013137824 */ /* 0x000fe200078e00ff */
        /* <DEDUP_REMOVED lines=11> */
[----:B------:R-:W-:Y:S01]  /*0650*/  VIADD R12, R20, 0x7 ;  /* 0x00000007140c7836 */ /* 0x000fe20000000000 */
[----:B------:R-:W-:Y:S01]  /*0660*/  ISETP.GE.AND P0, PT, R4, UR7, PT ;  /* 0x0000000704007c0c */ /* 0x000fe2000bf06270 */
[----:B------:R-:W-:Y:S01]  /*0670*/  VIADD R14, R20, 0x8 ;  /* 0x00000008140e7836 */ /* 0x000fe20000000000 */
[----:B------:R-:W-:Y:S01]  /*0680*/  ISETP.GE.AND P1, PT, R6, UR7, PT ;  /* 0x0000000706007c0c */ /* 0x000fe2000bf26270 */
[----:B------:R-:W-:Y:S01]  /*0690*/  IMAD.IADD R8, R7, 0x1, R8 ;  /* 0x0000000107087824 */ /* 0x000fe200078e0208 */
[----:B------:R-:W-:Y:S01]  /*06a0*/  ISETP.GE.AND P2, PT, R9, UR7, PT ;  /* 0x0000000709007c0c */ /* 0x000fe2000bf46270 */
[C---:B------:R-:W-:Y:S01]  /*06b0*/  VIADD R16, R20.reuse, 0xb ;  /* 0x0000000b14107836 */ /* 0x040fe20000000000 */
[C---:B------:R-:W-:Y:S01]  /*06c0*/  SEL R5, R33.reuse, RZ, P0 ;  /* 0x000000ff21057207 */ /* 0x040fe20000000000 */
[----:B------:R-:W-:Y:S01]  /*06d0*/  VIADD R18, R20, 0xc ;  /* 0x0000000c14127836 */ /* 0x000fe20000000000 */
[----:B------:R-:W-:Y:S01]  /*06e0*/  SEL R7, R33, RZ, P1 ;  /* 0x000000ff21077207 */ /* 0x000fe20000800000 */
[----:B------:R0:W-:Y:S01]  /*06f0*/  STL [R1], R8 ;  /* 0x0000000801007387 */ /* 0x0001e20000100800 */
[----:B------:R-:W-:Y:S01]  /*0700*/  ISETP.GE.AND P0, PT, R10, UR7, PT ;  /* 0x000000070a007c0c */ /* 0x000fe2000bf06270 */
[----:B------:R-:W-:Y:S01]  /*0710*/  IMAD.IADD R4, R4, 0x1, -R5 ;  /* 0x0000000104047824 */ /* 0x000fe200078e0a05 */
[----:B------:R-:W-:Y:S01]  /*0720*/  ISETP.GE.AND P1, PT, R11, UR7, PT ;  /* 0x000000070b007c0c */ /* 0x000fe2000bf26270 */
[----:B------:R-:W-:Y:S01]  /*0730*/  IMAD.IADD R5, R6, 0x1, -R7 ;  /* 0x0000000106057824 */ /* 0x000fe200078e0a07 */
[C---:B------:R-:W-:Y:S01]  /*0740*/  SEL R7, R33.reuse, RZ, P0 ;  /* 0x000000ff21077207 */ /* 0x040fe20000000000 */
[C---:B------:R-:W-:Y:S01]  /*0750*/  VIADD R22, R20.reuse, 0xf ;  /* 0x0000000f14167836 */ /* 0x040fe20000000000 */
[----:B------:R-:W-:Y:S01]  /*0760*/  IADD3 R15, PT, PT, R20, 0xa, RZ ;  /* 0x0000000a140f7810 */ /* 0x000fe20007ffe0ff */
[----:B------:R-:W-:Y:S01]  /*0770*/  VIADD R25, R2, 0x5 ;  /* 0x0000000502197836 */ /* 0x000fe20000000000 */
[----:B------:R-:W-:Y:S01]  /*0780*/  IADD3 R21, PT, PT, R20, 0xe, RZ ;  /* 0x0000000e14157810 */ /* 0x000fe20007ffe0ff */
[----:B------:R-:W-:Y:S01]  /*0790*/  IMAD.IADD R7, R10, 0x1, -R7 ;  /* 0x000000010a077824 */ /* 0x000fe200078e0a07 */
[C---:B0-----:R-:W-:Y:S01]  /*07a0*/  SEL R8, R33.reuse, RZ, P2 ;  /* 0x000000ff21087207 */ /* 0x041fe20001000000 */
[----:B------:R-:W-:Y:S01]  /*07b0*/  VIADD R27, R2, 0x7 ;  /* 0x00000007021b7836 */ /* 0x000fe20000000000 */
[----:B------:R-:W-:Y:S01]  /*07c0*/  ISETP.GE.AND P2, PT, R12, UR7, PT ;  /* 0x000000070c007c0c */ /* 0x000fe2000bf46270 */
[----:B------:R-:W-:Y:S01]  /*07d0*/  VIADD R28, R2, 0x9 ;  /* 0x00000009021c7836 */ /* 0x000fe20000000000 */
[----:B------:R-:W-:Y:S01]  /*07e0*/  SEL R10, R33, RZ, P1 ;  /* 0x000000ff210a7207 */ /* 0x000fe20000800000 */
[----:B------:R-:W-:Y:S01]  /*07f0*/  IMAD.IADD R6, R9, 0x1, -R8 ;  /* 0x0000000109067824 */ /* 0x000fe200078e0a08 */
[----:B------:R-:W-:Y:S01]  /*0800*/  SEL R13, R33, RZ, P2 ;  /* 0x000000ff210d7207 */ /* 0x000fe20001000000 */
[----:B------:R-:W-:Y:S01]  /*0810*/  VIADD R8, R20, 0x5 ;  /* 0x0000000514087836 */ /* 0x000fe20000000000 */
[----:B------:R-:W-:Y:S01]  /*0820*/  ISETP.GE.AND P1, PT, R15, UR7, PT ;  /* 0x000000070f007c0c */ /* 0x000fe2000bf26270 */
[----:B------:R-:W-:Y:S01]  /*0830*/  VIADD R29, R2, 0xa ;  /* 0x0000000a021d7836 */ /* 0x000fe20000000000 */
[----:B------:R-:W-:Y:S01]  /*0840*/  ISETP.GE.AND P2, PT, R16, UR7, PT ;  /* 0x0000000710007c0c */ /* 0x000fe2000bf46270 */
[----:B------:R-:W-:Y:S01]  /*0850*/  VIADD R31, R2, 0xc ;  /* 0x0000000c021f7836 */ /* 0x000fe20000000000 */
[----:B------:R-:W-:Y:S01]  /*0860*/  ISETP.GE.AND P0, PT, R8, UR7, PT ;  /* 0x0000000708007c0c */ /* 0x000fe2000bf06270 */
[----:B------:R-:W-:Y:S01]  /*0870*/  VIADD R32, R2, 0xd ;  /* 0x0000000d02207836 */ /* 0x000fe20000000000 */
[----:B------:R-:W-:-:S02]  /*0880*/  SEL R17, R33, RZ, P2 ;  /* 0x000000ff21117207 */ /* 0x000fc40001000000 */
[----:B------:R-:W-:Y:S02]  /*0890*/  SEL R9, R33, RZ, P0 ;  /* 0x000000ff21097207 */ /* 0x000fe40000000000 */
[----:B------:R-:W-:Y:S02]  /*08a0*/  ISETP.GE.AND P0, PT, R14, UR7, PT ;  /* 0x000000070e007c0c */ /* 0x000fe4000bf06270 */
[----:B------:R-:W-:Y:S01]  /*08b0*/  IADD3 R8, PT, PT, R8, -R9, RZ ;  /* 0x8000000908087210 */ /* 0x000fe20007ffe0ff */
[----:B------:R-:W-:Y:S01]  /*08c0*/  IMAD.IADD R9, R11, 0x1, -R10 ;  /* 0x000000010b097824 */ /* 0x000fe200078e0a0a */
[----:B------:R-:W-:Y:S01]  /*08d0*/  SEL R11, R33, RZ, P0 ;  /* 0x000000ff210b7207 */ /* 0x000fe20000000000 */
[----:B------:R-:W-:Y:S01]  /*08e0*/  IMAD.IADD R10, R12, 0x1, -R13 ;  /* 0x000000010c0a7824 */ /* 0x000fe200078e0a0d */
[----:B------:R-:W-:Y:S01]  /*08f0*/  ISETP.GE.AND P2, PT, R22, UR7, PT ;  /* 0x0000000716007c0c */ /* 0x000fe2000bf46270 */
[----:B------:R-:W-:Y:S01]  /*0900*/  VIADD R12, R20, 0x9 ;  /* 0x00000009140c7836 */ /* 0x000fe20000000000 */
[----:B------:R-:W-:Y:S01]  /*0910*/  LOP3.LUT R41, R19, 0x10, RZ, 0xc0, !PT ;  /* 0x0000001013297812 */ /* 0x000fe200078ec0ff */
[----:B------:R-:W-:Y:S01]  /*0920*/  IMAD.IADD R11, R14, 0x1, -R11 ;  /* 0x000000010e0b7824 */ /* 0x000fe200078e0a0b */
[----:B------:R-:W-:-:S02]  /*0930*/  SEL R14, R33, RZ, P1 ;  /* 0x000000ff210e7207 */ /* 0x000fc40000800000 */
[----:B------:R-:W-:Y:S02]  /*0940*/  ISETP.GE.AND P0, PT, R12, UR7, PT ;  /* 0x000000070c007c0c */ /* 0x000fe4000bf06270 */
[----:B------:R-:W-:Y:S02]  /*0950*/  ISETP.GE.AND P1, PT, R21, UR7, PT ;  /* 0x0000000715007c0c */ /* 0x000fe4000bf26270 */
[----:B------:R-:W-:Y:S02]  /*0960*/  SEL R13, R33, RZ, P0 ;  /* 0x000000ff210d7207 */ /* 0x000fe40000000000 */
[----:B------:R-:W-:Y:S02]  /*0970*/  ISETP.GE.AND P0, PT, R18, UR7, PT ;  /* 0x0000000712007c0c */ /* 0x000fe4000bf06270 */
[----:B------:R-:W-:Y:S01]  /*0980*/  IADD3 R12, PT, PT, R12, -R13, RZ ;  /* 0x8000000d0c0c7210 */ /* 0x000fe20007ffe0ff */
[----:B------:R-:W-:Y:S01]  /*0990*/  IMAD.IADD R13, R15, 0x1, -R14 ;  /* 0x000000010f0d7824 */ /* 0x000fe200078e0a0e */
[C---:B------:R-:W-:Y:S01]  /*09a0*/  SEL R15, R33.reuse, RZ, P0 ;  /* 0x000000ff210f7207 */ /* 0x040fe20000000000 */
[----:B------:R-:W-:Y:S01]  /*09b0*/  IMAD.IADD R14, R16, 0x1, -R17 ;  /* 0x00000001100e7824 */ /* 0x000fe200078e0a11 */
[C---:B------:R-:W-:Y:S01]  /*09c0*/  SEL R23, R33.reuse, RZ, P2 ;  /* 0x000000ff21177207 */ /* 0x040fe20001000000 */
[----:B------:R-:W-:Y:S01]  /*09d0*/  VIADD R16, R20, 0xd ;  /* 0x0000000d14107836 */ /* 0x000fe20000000000 */
[----:B------:R-:W-:Y:S01]  /*09e0*/  IADD3 R30, PT, PT, R2, 0xb, RZ ;  /* 0x0000000b021e7810 */ /* 0x000fe20007ffe0ff */
[----:B------:R-:W-:Y:S01]  /*09f0*/  IMAD.IADD R15, R18, 0x1, -R15 ;  /* 0x00000001120f7824 */ /* 0x000fe200078e0a0f */
[----:B------:R-:W-:-:S02]  /*0a00*/  SEL R18, R33, RZ, P1 ;  /* 0x000000ff21127207 */ /* 0x000fc40000800000 */
[----:B------:R-:W-:Y:S02]  /*0a10*/  ISETP.GE.AND P0, PT, R16, UR7, PT ;  /* 0x0000000710007c0c */ /* 0x000fe4000bf06270 */
[----:B------:R-:W-:Y:S02]  /*0a20*/  IADD3 R34, PT, PT, R2, -0x1, RZ ;  /* 0xffffffff02227810 */ /* 0x000fe40007ffe0ff */
[----:B------:R-:W-:Y:S02]  /*0a30*/  SEL R17, R33, RZ, P0 ;  /* 0x000000ff21117207 */ /* 0x000fe40000000000 */
[----:B------:R-:W-:Y:S02]  /*0a40*/  ISETP.GE.AND P0, PT, R20, UR7, PT ;  /* 0x0000000714007c0c */ /* 0x000fe4000bf06270 */
        /* <DEDUP_REMOVED lines=41> */
[----:B------:R-:W-:Y:S05]  /*0ce0*/  CALL.REL.NOINC `($__internal_228_$__cuda_sm20_div_s16) ;  /* 0x0000002000d87944 */ /* 0x000fea0003c00000 */
        /* <DEDUP_REMOVED lines=9> */
.L_x_11599:
[----:B0-----:R-:W0:Y:S01]  /*0d80*/  S2R R44, SR_TID.X ;  /* 0x00000000002c7919 */ /* 0x001e220000002100 */
[----:B------:R-:W-:Y:S01]  /*0d90*/  BSSY.RECONVERGENT B0, `(.L_x_11548) ;  /* 0x0000032000007945 */ /* 0x000fe20003800200 */
[----:B0-----:R-:W-:-:S13]  /*0da0*/  ISETP.GT.U32.AND P0, PT, R44, 0xf, PT ;  /* 0x0000000f2c00780c */ /* 0x001fda0003f04070 */
[----:B-1234-:R-:W-:Y:S05]  /*0db0*/  @P0 BRA `(.L_x_11549) ;  /* 0x0000000000bc0947 */ /* 0x01efea0003800000 */
[----:B------:R-:W2:Y:S01]  /*0dc0*/  LDL R34, [R1] ;  /* 0x0000000001227983 */ /* 0x000ea20000100800 */
        /* <DEDUP_REMOVED lines=17> */
[----:B------:R-:W-:Y:S01]  /*0ee0*/  IMAD.U32 R46, RZ, RZ, UR11 ;  /* 0x0000000bff2e7e24 */ /* 0x000fe2000f8e00ff */
[----:B------:R-:W-:Y:S02]  /*0ef0*/  MOV R44, UR11 ;  /* 0x0000000b002c7c02 */ /* 0x000fe40008000f00 */
[----:B------:R-:W-:-:S03]  /*0f00*/  IADD3 R34, PT, PT, R34, R45, RZ ;  /* 0x0000002d22227210 */ /* 0x000fc60007ffe0ff */
[----:B0-----:R-:W-:-:S05]  /*0f10*/  IMAD R35, R44, 0x4, R35 ;  /* 0x000000042c237824 */ /* 0x001fca00078e0223 */
[----:B------:R1:W-:Y:S01]  /*0f20*/  STS [R35], RZ ;  /* 0x000000ff23007388 */ /* 0x0003e20000000800 */
[----:B------:R-:W-:Y:S02]  /*0f30*/  @P0 IMAD R43, R46, 0x4, R35 ;  /* 0x000000042e2b0824 */ /* 0x000fe400078e0223 */
[----:B------:R-:W-:-:S03]  /*0f40*/  @P0 IMAD.IADD R34, R34, 0x1, R45 ;  /* 0x0000000122220824 */ /* 0x000fc600078e022d */
[----:B------:R1:W-:Y:S04]  /*0f50*/  @P0 STS [R43], RZ ;  /* 0x000000ff2b000388 */ /* 0x0003e80000000800 */
.L_x_11551:
[----:B------:R-:W-:Y:S05]  /*0f60*/  BSYNC.RECONVERGENT B1 ;  /* 0x0000000000017941 */ /* 0x000fea0003800200 */
.L_x_11550:
[----:B------:R-:W-:Y:S05]  /*0f70*/  @!P1 BRA `(.L_x_11549) ;  /* 0x00000000004c9947 */ /* 0x000fea0003800000 */
[----:B------:R-:W2:Y:S01]  /*0f80*/  S2UR UR10, SR_CgaCtaId ;  /* 0x00000000000a79c3 */ /* 0x000ea20000008800 */
[----:B------:R-:W-:Y:S02]  /*0f90*/  UMOV UR5, 0x400 ;  /* 0x0000040000057882 */ /* 0x000fe40000000000 */
[----:B------:R-:W-:-:S04]  /*0fa0*/  UIADD3 UR5, UPT, UPT, UR5, 0x900, URZ ;  /* 0x0000090005057890 */ /* 0x000fc8000fffe0ff */
[----:B--2---:R-:W-:-:S06]  /*0fb0*/  ULEA UR5, UR10, UR5, 0x18 ;  /* 0x000000050a057291 */ /* 0x004fcc000f8ec0ff */
[----:B01----:R-:W-:-:S07]  /*0fc0*/  LEA R35, R34, UR5, 0x2 ;  /* 0x0000000522237c11 */ /* 0x003fce000f8e10ff */
.L_x_11552:
[----:B------:R-:W0:Y:S01]  /*0fd0*/  LDC R46, c[0x0][0x360] ;  /* 0x0000d800ff2e7b82 */ /* 0x000e220000000800 */
[----:B--2---:R-:W-:Y:S01]  /*0fe0*/  IMAD.U32 R44, RZ, RZ, UR11 ;  /* 0x0000000bff2c7e24 */ /* 0x004fe2000f8e00ff */
[----:B------:R1:W-:Y:S01]  /*0ff0*/  STS [R35], RZ ;  /* 0x000000ff23007388 */ /* 0x0003e20000000800 */
[----:B------:R-:W-:Y:S02]  /*1000*/  IMAD.U32 R47, RZ, RZ, UR11 ;  /* 0x0000000bff2f7e24 */ /* 0x000fe4000f8e00ff */
[----:B------:R-:W-:Y:S02]  /*1010*/  IMAD R43, R44, 0x4, R35 ;  /* 0x000000042c2b7824 */ /* 0x000fe400078e0223 */
[----:B------:R-:W-:-:S03]  /*1020*/  IMAD R34, R47, 0x4, R34 ;  /* 0x000000042f227824 */ /* 0x000fc600078e0222 */
        /* <DEDUP_REMOVED lines=8> */
.L_x_11549:
[----:B------:R-:W-:Y:S05]  /*10b0*/  BSYNC.RECONVERGENT B0 ;  /* 0x0000000000007941 */ /* 0x000fea0003800200 */
.L_x_11548:
[----:B-12---:R-:W-:Y:S01]  /*10c0*/  HFMA2 R43, -RZ, RZ, 0, 0 ;  /* 0x00000000ff2b7431 */ /* 0x006fe200000001ff */
[----:B------:R-:W-:Y:S01]  /*10d0*/  PLOP3.LUT P0, PT, PT, PT, PT, 0x80, 0x8 ;  /* 0x000000000008781c */ /* 0x000fe20003f0f070 */
[----:B------:R-:W1:-:S12]  /*10e0*/  LDCU UR10, c[0x0][0x3a8] ;  /* 0x00007500ff0a77ac */ /* 0x000e580008000800 */
.L_x_11595:
        /* <DEDUP_REMOVED lines=12> */
.L_x_11555:
[----:B--2---:R-:W0:Y:S01]  /*11b0*/  LDC.64 R44, c[0x0][0x390] ;  /* 0x0000e400ff2c7b82 */ /* 0x004e220000000a00 */
[----:B------:R-:W-:-:S05]  /*11c0*/  IADD3 R35, PT, PT, R51, R34, RZ ;  /* 0x0000002233237210 */ /* 0x000fca0007ffe0ff */
[----:B0-----:R-:W-:-:S06]  /*11d0*/  IMAD.WIDE R44, R35, 0x4, R44 ;  /* 0x00000004232c7825 */ /* 0x001fcc00078e022c */
[----:B------:R-:W2:Y:S01]  /*11e0*/  LDG.E.128 R44, desc[UR12][R44.64] ;  /* 0x0000000c2c2c7981 */ /* 0x000ea2000c1e1d00 */
[----:B------:R-:W-:Y:S02]  /*11f0*/  IMAD R35, R34, 0x4, R49 ;  /* 0x0000000422237824 */ /* 0x000fe400078e0231 */
[----:B------:R-:W-:-:S04]  /*1200*/  IMAD.U32 R53, RZ, RZ, UR11 ;  /* 0x0000000bff357e24 */ /* 0x000fc8000f8e00ff */
[----:B------:R-:W-:-:S05]  /*1210*/  IMAD R34, R53, 0x4, R34 ;  /* 0x0000000435227824 */ /* 0x000fca00078e0222 */
[----:B------:R-:W-:Y:S01]  /*1220*/  ISETP.GE.U32.AND P0, PT, R34, 0x8, PT ;  /* 0x000000082200780c */ /* 0x000fe20003f06070 */
[----:B--2---:R2:W-:-:S12]  /*1230*/  STS.128 [R35], R44 ;  /* 0x0000002c23007388 */ /* 0x0045d80000000c00 */
[----:B------:R-:W-:Y:S05]  /*1240*/  @!P0 BRA `(.L_x_11555) ;  /* 0xfffffffc00d88947 */ /* 0x000fea000383ffff */
.L_x_11554:
[----:B-1----:R-:W-:Y:S05]  /*1250*/  BSYNC.RECONVERGENT B0 ;  /* 0x0000000000007941 */ /* 0x002fea0003800200 */
.L_x_11553:
[----:B------:R-:W-:Y:S01]  /*1260*/  IADD3 R43, PT, PT, R43, UR6, RZ ;  /* 0x000000062b2b7c10 */ /* 0x000fe2000fffe0ff */
[----:B--2---:R-:W-:-:S07]  /*1270*/  IMAD.MOV.U32 R44, RZ, RZ, RZ ;  /* 0x000000ffff2c7224 */ /* 0x004fce00078e00ff */
.L_x_11594:
[----:B------:R-:W0:Y:S02]  /*1280*/  S2R R34, SR_TID.X ;  /* 0x0000000000227919 */ /* 0x000e240000002100 */
[----:B0-----:R-:W-:Y:S02]  /*1290*/  LOP3.LUT R35, R34, 0xf, RZ, 0xc0, !PT ;  /* 0x0000000f22237812 */ /* 0x001fe400078ec0ff */
[----:B------:R-:W-:-:S03]  /*12a0*/  SHF.R.U32.HI R46, RZ, 0x4, R34 ;  /* 0x00000004ff2e7819 */ /* 0x000fc60000011622 */
[----:B-1234-:R-:W-:-:S07]  /*12b0*/  IMAD.IADD R48, R35, 0x1, R44 ;  /* 0x0000000123307824 */ /* 0x01efce00078e022c */
.L_x_11556:
[----:B0-----:R-:W0:Y:S01]  /*12c0*/  LDC.64 R34, c[0x0][0x398] ;  /* 0x0000e600ff227b82 */ /* 0x001e220000000a00 */
[----:B------:R-:W-:-:S04]  /*12d0*/  IMAD.IADD R45, R43, 0x1, R46 ;  /* 0x000000012b2d7824 */ /* 0x000fc800078e022e */
[----:B------:R-:W-:-:S04]  /*12e0*/  IMAD R45, R45, UR10, R48 ;  /* 0x0000000a2d2d7c24 */ /* 0x000fc8000f8e0230 */
[----:B0-----:R-:W-:-:S06]  /*12f0*/  IMAD.WIDE R34, R45, 0x4, R34 ;  /* 0x000000042d227825 */ /* 0x001fcc00078e0222 */
[----:B------:R-:W2:Y:S01]  /*1300*/  LDG.E R34, desc[UR12][R34.64] ;  /* 0x0000000c22227981 */ /* 0x000ea2000c1e1900 */
[----:B------:R-:W-:Y:S01]  /*1310*/  LEA R45, R46, R3, 0x2 ;  /* 0x000000032e2d7211 */ /* 0x000fe200078e10ff */
        /* <DEDUP_REMOVED lines=12> */
.L_x_11593:
[----:B------:R-:W0:Y:S01]  /*13e0*/  S2R R34, SR_TID.X ;  /* 0x0000000000227919 */ /* 0x000e220000002100 */
[----:B------:R-:W-:Y:S01]  /*13f0*/  MOV R62, 0x400 ;  /* 0x00000400003e7802 */ /* 0x000fe20000000f00 */
[C---:B------:R-:W-:Y:S01]  /*1400*/  VIADD R49, R2.reuse, 0x1 ;  /* 0x0000000102317836 */ /* 0x040fe20000000000 */
[----:B------:R-:W-:Y:S01]  /*1410*/  IADD3 R45, PT, PT, R2, R35, RZ ;  /* 0x00000023022d7210 */ /* 0x000fe20007ffe0ff */
[----:B-1----:R-:W1:Y:S01]  /*1420*/  S2R R63, SR_CgaCtaId ;  /* 0x00000000003f7919 */ /* 0x002e620000008800 */
[----:B------:R-:W-:Y:S01]  /*1430*/  ISETP.GE.AND P2, PT, R0, UR7, PT ;  /* 0x0000000700007c0c */ /* 0x000fe2000bf46270 */
[C---:B------:R-:W-:Y:S01]  /*1440*/  VIADD R69, R2.reuse, 0x2 ;  /* 0x0000000202457836 */ /* 0x040fe20000000000 */
[C---:B------:R-:W-:Y:S01]  /*1450*/  IADD3 R50, PT, PT, R2.reuse, 0x3, RZ ;  /* 0x0000000302327810 */ /* 0x040fe20007ffe0ff */
[C---:B------:R-:W-:Y:S01]  /*1460*/  VIADD R51, R2.reuse, 0x5 ;  /* 0x0000000502337836 */ /* 0x040fe20000000000 */
[C---:B------:R-:W-:Y:S01]  /*1470*/  IADD3 R53, PT, PT, R2.reuse, 0x7, RZ ;  /* 0x0000000702357810 */ /* 0x040fe20007ffe0ff */
[C---:B------:R-:W-:Y:S01]  /*1480*/  VIADD R65, R2.reuse, 0x6 ;  /* 0x0000000602417836 */ /* 0x040fe20000000000 */
[C---:B------:R-:W-:Y:S01]  /*1490*/  LOP3.LUT R47, R2.reuse, 0xf, RZ, 0xc0, !PT ;  /* 0x0000000f022f7812 */ /* 0x040fe200078ec0ff */
[C---:B------:R-:W-:Y:S01]  /*14a0*/  VIADD R57, R2.reuse, 0xa ;  /* 0x0000000a02397836 */ /* 0x040fe20000000000 */
[----:B------:R-:W-:Y:S01]  /*14b0*/  LOP3.LUT R49, R49, 0xf, RZ, 0xc0, !PT ;  /* 0x0000000f31317812 */ /* 0x000fe200078ec0ff */
[----:B------:R-:W-:Y:S01]  /*14c0*/  VIADD R55, R2, 0xb ;  /* 0x0000000b02377836 */ /* 0x000fe20000000000 */
[----:B------:R-:W-:Y:S01]  /*14d0*/  LOP3.LUT R50, R50, 0xf, RZ, 0xc0, !PT ;  /* 0x0000000f32327812 */ /* 0x000fe200078ec0ff */
[C---:B------:R-:W-:Y:S01]  /*14e0*/  VIADD R67, R2.reuse, 0x4 ;  /* 0x0000000402437836 */ /* 0x040fe20000000000 */
[----:B------:R-:W-:Y:S01]  /*14f0*/  USHF.L.U32 UR5, UR8, 0x1, URZ ;  /* 0x0000000108057899 */ /* 0x000fe200080006ff */
[----:B------:R-:W-:Y:S01]  /*1500*/  VIADD R59, R2, 0x9 ;  /* 0x00000009023b7836 */ /* 0x000fe20000000000 */
[----:B------:R-:W-:Y:S01]  /*1510*/  LOP3.LUT R69, R69, 0xf, RZ, 0xc0, !PT ;  /* 0x0000000f45457812 */ /* 0x000fe200078ec0ff */
[----:B------:R-:W-:Y:S01]  /*1520*/  VIADD R46, R62, 0x880 ;  /* 0x000008803e2e7836 */ /* 0x000fe20000000000 */
[----:B------:R-:W-:-:S02]  /*1530*/  LOP3.LUT R51, R51, 0xf, RZ, 0xc0, !PT ;  /* 0x0000000f33337812 */ /* 0x000fc400078ec0ff */
[----:B------:R-:W-:Y:S02]  /*1540*/  LOP3.LUT R65, R65, 0xf, RZ, 0xc0, !PT ;  /* 0x0000000f41417812 */ /* 0x000fe400078ec0ff */
[----:B------:R-:W-:Y:S02]  /*1550*/  LOP3.LUT R53, R53, 0xf, RZ, 0xc0, !PT ;  /* 0x0000000f35357812 */ /* 0x000fe400078ec0ff */
[----:B------:R-:W-:Y:S02]  /*1560*/  LOP3.LUT R57, R57, 0xf, RZ, 0xc0, !PT ;  /* 0x0000000f39397812 */ /* 0x000fe400078ec0ff */
[----:B------:R-:W-:Y:S02]  /*1570*/  LOP3.LUT R55, R55, 0xf, RZ, 0xc0, !PT ;  /* 0x0000000f37377812 */ /* 0x000fe400078ec0ff */
[----:B------:R-:W-:Y:S01]  /*1580*/  LOP3.LUT R67, R67, 0xf, RZ, 0xc0, !PT ;  /* 0x0000000f43437812 */ /* 0x000fe200078ec0ff */
[----:B0-----:R-:W-:Y:S01]  /*1590*/  IMAD.SHL.U32 R34, R34, 0x10, RZ ;  /* 0x0000001022227824 */ /* 0x001fe200078e00ff */
[----:B------:R-:W-:-:S02]  /*15a0*/  LOP3.LUT R59, R59, 0xf, RZ, 0xc0, !PT ;  /* 0x0000000f3b3b7812 */ /* 0x000fc400078ec0ff */
[----:B------:R-:W-:Y:S02]  /*15b0*/  LOP3.LUT R54, R47, 0x8, RZ, 0x3c, !PT ;  /* 0x000000082f367812 */ /* 0x000fe400078e3cff */
[----:B------:R-:W-:Y:S02]  /*15c0*/  LOP3.LUT R34, R34, 0x10, RZ, 0xc0, !PT ;  /* 0x0000001022227812 */ /* 0x000fe400078ec0ff */
[----:B-1----:R-:W-:Y:S02]  /*15d0*/  LEA R61, R63, R46, 0x18 ;  /* 0x0000002e3f3d7211 */ /* 0x002fe400078ec0ff */
[----:B------:R-:W-:Y:S01]  /*15e0*/  IADD3 R35, PT, PT, R35, UR5, RZ ;  /* 0x0000000523237c10 */ /* 0x000fe2000fffe0ff */
[----:B------:R-:W-:-:S03]  /*15f0*/  IMAD R34, R45, 0x20, R34 ;  /* 0x000000202d227824 */ /* 0x000fc600078e0222 */
[----:B------:R-:W-:Y:S01]  /*1600*/  ISETP.GE.AND P0, PT, R35, UR8, PT ;  /* 0x0000000823007c0c */ /* 0x000fe2000bf06270 */
[--C-:B------:R-:W-:Y:S01]  /*1610*/  IMAD.IADD R46, R47, 0x1, R34.reuse ;  /* 0x000000012f2e7824 */ /* 0x100fe200078e0222 */
[-C--:B------:R-:W-:Y:S01]  /*1620*/  IADD3 R54, PT, PT, R54, R34.reuse, RZ ;  /* 0x0000002236367210 */ /* 0x080fe20007ffe0ff */
[--C-:B------:R-:W-:Y:S01]  /*1630*/  IMAD.IADD R47, R49, 0x1, R34.reuse ;  /* 0x00000001312f7824 */ /* 0x100fe200078e0222 */
[-C--:B--234-:R-:W-:Y:S01]  /*1640*/  IADD3 R68, PT, PT, R59, R34.reuse, RZ ;  /* 0x000000223b447210 */ /* 0x09cfe20007ffe0ff */
        /* <DEDUP_REMOVED lines=12> */
[----:B------:R-:W-:Y:S01]  /*1710*/  LEA R55, R68, R61, 0x2 ;  /* 0x0000003d44377211 */ /* 0x000fe200078e10ff */
        /* <DEDUP_REMOVED lines=36> */
.L_x_11592:
        /* <DEDUP_REMOVED lines=11> */
.L_x_11601:
[----:B0--3--:R-:W-:-:S07]  /*1a10*/  IMAD R34, R46, R69, RZ ;  /* 0x000000452e227224 */ /* 0x009fce00078e02ff */
.L_x_11560:
[----:B------:R-:W-:-:S13]  /*1a20*/  ISETP.GE.AND P3, PT, R64, 0x2, PT ;  /* 0x000000024000780c */ /* 0x000fda0003f66270 */
[----:B------:R-:W-:Y:S05]  /*1a30*/  @!P3 BRA `(.L_x_11562) ;  /* 0x000000000010b947 */ /* 0x000fea0003800000 */
[----:B------:R-:W-:-:S03]  /*1a40*/  UMOV UR5, 0xffffffff ;  /* 0xffffffff00057882 */ /* 0x000fc60000000000 */
[----:B------:R-:W-:Y:S05]  /*1a50*/  BRA.DIV UR5, `(.L_x_11563) ;  /* 0x0000000e055c7947 */ /* 0x000fea000b800000 */
[----:B------:R3:W4:Y:S02]  /*1a60*/  SHFL.IDX PT, R65, R68, R4, 0x1f ;  /* 0x00001f0444417589 */ /* 0x00072400000e0000 */
.L_x_11604:
[----:B----4-:R-:W-:-:S07]  /*1a70*/  IMAD R34, R47, R65, R34 ;  /* 0x000000412f227224 */ /* 0x010fce00078e0222 */
.L_x_11562:
[----:B------:R-:W-:-:S13]  /*1a80*/  ISETP.GE.AND P3, PT, R64, 0x3, PT ;  /* 0x000000034000780c */ /* 0x000fda0003f66270 */
[----:B------:R-:W-:Y:S05]  /*1a90*/  @!P3 BRA `(.L_x_11564) ;  /* 0x000000000010b947 */ /* 0x000fea0003800000 */
[----:B------:R-:W-:-:S03]  /*1aa0*/  UMOV UR5, 0xffffffff ;  /* 0xffffffff00057882 */ /* 0x000fc60000000000 */
[----:B------:R-:W-:Y:S05]  /*1ab0*/  BRA.DIV UR5, `(.L_x_11565) ;  /* 0x0000000e05687947 */ /* 0x000fea000b800000 */
[----:B------:R4:W0:Y:S02]  /*1ac0*/  SHFL.IDX PT, R65, R68, R5, 0x1f ;  /* 0x00001f0544417589 */ /* 0x00082400000e0000 */
.L_x_11607:
[----:B0-----:R-:W-:-:S07]  /*1ad0*/  IMAD R34, R48, R65, R34 ;  /* 0x0000004130227224 */ /* 0x001fce00078e0222 */
.L_x_11564:
[----:B------:R-:W-:-:S13]  /*1ae0*/  ISETP.GE.AND P3, PT, R64, 0x4, PT ;  /* 0x000000044000780c */ /* 0x000fda0003f66270 */
[----:B------:R-:W-:Y:S05]  /*1af0*/  @!P3 BRA `(.L_x_11566) ;  /* 0x000000000010b947 */ /* 0x000fea0003800000 */
[----:B------:R-:W-:-:S03]  /*1b00*/  UMOV UR5, 0xffffffff ;  /* 0xffffffff00057882 */ /* 0x000fc60000000000 */
[----:B------:R-:W-:Y:S05]  /*1b10*/  BRA.DIV UR5, `(.L_x_11567) ;  /* 0x0000000e05747947 */ /* 0x000fea000b800000 */
[----:B------:R0:W0:Y:S02]  /*1b20*/  SHFL.IDX PT, R65, R68, R6, 0x1f ;  /* 0x00001f0644417589 */ /* 0x00002400000e0000 */
.L_x_11610:
[----:B0-----:R-:W-:-:S07]  /*1b30*/  IMAD R34, R49, R65, R34 ;  /* 0x0000004131227224 */ /* 0x001fce00078e0222 */
.L_x_11566:
[----:B------:R-:W-:-:S13]  /*1b40*/  ISETP.GE.AND P3, PT, R64, 0x5, PT ;  /* 0x000000054000780c */ /* 0x000fda0003f66270 */
[----:B------:R-:W-:Y:S05]  /*1b50*/  @!P3 BRA `(.L_x_11568) ;  /* 0x000000000010b947 */ /* 0x000fea0003800000 */
[----:B------:R-:W-:-:S03]  /*1b60*/  UMOV UR5, 0xffffffff ;  /* 0xffffffff00057882 */ /* 0x000fc60000000000 */
[----:B------:R-:W-:Y:S05]  /*1b70*/  BRA.DIV UR5, `(.L_x_11569) ;  /* 0x0000000e05807947 */ /* 0x000fea000b800000 */
[----:B------:R0:W0:Y:S02]  /*1b80*/  SHFL.IDX PT, R65, R68, R7, 0x1f ;  /* 0x00001f0744417589 */ /* 0x00002400000e0000 */
.L_x_11613:
[----:B0-----:R-:W-:-:S07]  /*1b90*/  IMAD R34, R50, R65, R34 ;  /* 0x0000004132227224 */ /* 0x001fce00078e0222 */
.L_x_11568:
[----:B------:R-:W-:-:S13]  /*1ba0*/  ISETP.GE.AND P3, PT, R64, 0x6, PT ;  /* 0x000000064000780c */ /* 0x000fda0003f66270 */
[----:B------:R-:W-:Y:S05]  /*1bb0*/  @!P3 BRA `(.L_x_11570) ;  /* 0x000000000010b947 */ /* 0x000fea0003800000 */
[----:B------:R-:W-:-:S03]  /*1bc0*/  UMOV UR5, 0xffffffff ;  /* 0xffffffff00057882 */ /* 0x000fc60000000000 */
[----:B------:R-:W-:Y:S05]  /*1bd0*/  BRA.DIV UR5, `(.L_x_11571) ;  /* 0x0000000e058c7947 */ /* 0x000fea000b800000 */
[----:B------:R0:W0:Y:S02]  /*1be0*/  SHFL.IDX PT, R65, R68, R8, 0x1f ;  /* 0x00001f0844417589 */ /* 0x00002400000e0000 */
.L_x_11616:
[----:B0-----:R-:W-:-:S07]  /*1bf0*/  IMAD R34, R51, R65, R34 ;  /* 0x0000004133227224 */ /* 0x001fce00078e0222 */
.L_x_11570:
[----:B------:R-:W-:-:S13]  /*1c00*/  ISETP.GE.AND P3, PT, R64, 0x7, PT ;  /* 0x000000074000780c */ /* 0x000fda0003f66270 */
[----:B------:R-:W-:Y:S05]  /*1c10*/  @!P3 BRA `(.L_x_11572) ;  /* 0x000000000010b947 */ /* 0x000fea0003800000 */
[----:B------:R-:W-:-:S03]  /*1c20*/  UMOV UR5, 0xffffffff ;  /* 0xffffffff00057882 */ /* 0x000fc60000000000 */
[----:B------:R-:W-:Y:S05]  /*1c30*/  BRA.DIV UR5, `(.L_x_11573) ;  /* 0x0000000e05987947 */ /* 0x000fea000b800000 */
[----:B------:R0:W0:Y:S02]  /*1c40*/  SHFL.IDX PT, R65, R68, R9, 0x1f ;  /* 0x00001f0944417589 */ /* 0x00002400000e0000 */
.L_x_11619:
[----:B0-----:R-:W-:-:S07]  /*1c50*/  IMAD R34, R52, R65, R34 ;  /* 0x0000004134227224 */ /* 0x001fce00078e0222 */
.L_x_11572:
[----:B------:R-:W-:-:S13]  /*1c60*/  ISETP.GE.AND P3, PT, R64, 0x8, PT ;  /* 0x000000084000780c */ /* 0x000fda0003f66270 */
[----:B------:R-:W-:Y:S05]  /*1c70*/  @!P3 BRA `(.L_x_11574) ;  /* 0x000000000010b947 */ /* 0x000fea0003800000 */
[----:B------:R-:W-:-:S03]  /*1c80*/  UMOV UR5, 0xffffffff ;  /* 0xffffffff00057882 */ /* 0x000fc60000000000 */
[----:B------:R-:W-:Y:S05]  /*1c90*/  BRA.DIV UR5, `(.L_x_11575) ;  /* 0x0000000e05a47947 */ /* 0x000fea000b800000 */
[----:B------:R0:W0:Y:S02]  /*1ca0*/  SHFL.IDX PT, R65, R68, R10, 0x1f ;  /* 0x00001f0a44417589 */ /* 0x00002400000e0000 */
.L_x_11622:
[----:B01----:R-:W-:-:S07]  /*1cb0*/  IMAD R34, R53, R65, R34 ;  /* 0x0000004135227224 */ /* 0x003fce00078e0222 */
.L_x_11574:
[----:B------:R-:W-:-:S13]  /*1cc0*/  ISETP.GE.AND P3, PT, R64, 0x9, PT ;  /* 0x000000094000780c */ /* 0x000fda0003f66270 */
[----:B------:R-:W-:Y:S05]  /*1cd0*/  @!P3 BRA `(.L_x_11576) ;  /* 0x000000000010b947 */ /* 0x000fea0003800000 */
[----:B------:R-:W-:-:S03]  /*1ce0*/  UMOV UR5, 0xffffffff ;  /* 0xffffffff00057882 */ /* 0x000fc60000000000 */
[----:B------:R-:W-:Y:S05]  /*1cf0*/  BRA.DIV UR5, `(.L_x_11577) ;  /* 0x0000000e05b07947 */ /* 0x000fea000b800000 */
[----:B------:R0:W0:Y:S02]  /*1d00*/  SHFL.IDX PT, R65, R68, R11, 0x1f ;  /* 0x00001f0b44417589 */ /* 0x00002400000e0000 */
.L_x_11625:
[----:B0-----:R-:W-:-:S07]  /*1d10*/  IMAD R34, R54, R65, R34 ;  /* 0x0000004136227224 */ /* 0x001fce00078e0222 */
.L_x_11576:
[----:B------:R-:W-:-:S13]  /*1d20*/  ISETP.GE.AND P3, PT, R64, 0xa, PT ;  /* 0x0000000a4000780c */ /* 0x000fda0003f66270 */
[----:B------:R-:W-:Y:S05]  /*1d30*/  @!P3 BRA `(.L_x_11578) ;  /* 0x000000000010b947 */ /* 0x000fea0003800000 */
[----:B------:R-:W-:-:S03]  /*1d40*/  UMOV UR5, 0xffffffff ;  /* 0xffffffff00057882 */ /* 0x000fc60000000000 */
[----:B------:R-:W-:Y:S05]  /*1d50*/  BRA.DIV UR5, `(.L_x_11579) ;  /* 0x0000000e05bc7947 */ /* 0x000fea000b800000 */
[----:B------:R0:W0:Y:S02]  /*1d60*/  SHFL.IDX PT, R65, R68, R12, 0x1f ;  /* 0x00001f0c44417589 */ /* 0x00002400000e0000 */
.L_x_11628:
[----:B0-----:R-:W-:-:S07]  /*1d70*/  IMAD R34, R55, R65, R34 ;  /* 0x0000004137227224 */ /* 0x001fce00078e0222 */
.L_x_11578:
[----:B------:R-:W-:-:S13]  /*1d80*/  ISETP.GE.AND P3, PT, R64, 0xb, PT ;  /* 0x0000000b4000780c */ /* 0x000fda0003f66270 */
[----:B------:R-:W-:Y:S05]  /*1d90*/  @!P3 BRA `(.L_x_11580) ;  /* 0x000000000010b947 */ /* 0x000fea0003800000 */
[----:B------:R-:W-:-:S03]  /*1da0*/  UMOV UR5, 0xffffffff ;  /* 0xffffffff00057882 */ /* 0x000fc60000000000 */
[----:B------:R-:W-:Y:S05]  /*1db0*/  BRA.DIV UR5, `(.L_x_11581) ;  /* 0x0000000e05c87947 */ /* 0x000fea000b800000 */
[----:B------:R0:W0:Y:S02]  /*1dc0*/  SHFL.IDX PT, R65, R68, R13, 0x1f ;  /* 0x00001f0d44417589 */ /* 0x00002400000e0000 */
.L_x_11631:
[----:B0-----:R-:W-:-:S07]  /*1dd0*/  IMAD R34, R56, R65, R34 ;  /* 0x0000004138227224 */ /* 0x001fce00078e0222 */
.L_x_11580:
[----:B------:R-:W-:-:S13]  /*1de0*/  ISETP.GE.AND P3, PT, R64, 0xc, PT ;  /* 0x0000000c4000780c */ /* 0x000fda0003f66270 */
[----:B------:R-:W-:Y:S05]  /*1df0*/  @!P3 BRA `(.L_x_11582) ;  /* 0x000000000010b947 */ /* 0x000fea0003800000 */
[----:B------:R-:W-:-:S03]  /*1e00*/  UMOV UR5, 0xffffffff ;  /* 0xffffffff00057882 */ /* 0x000fc60000000000 */
[----:B------:R-:W-:Y:S05]  /*1e10*/  BRA.DIV UR5, `(.L_x_11583) ;  /* 0x0000000e05d47947 */ /* 0x000fea000b800000 */
[----:B------:R0:W0:Y:S02]  /*1e20*/  SHFL.IDX PT, R65, R68, R14, 0x1f ;  /* 0x00001f0e44417589 */ /* 0x00002400000e0000 */
.L_x_11634:
[----:B0-----:R-:W-:-:S07]  /*1e30*/  IMAD R34, R57, R65, R34 ;  /* 0x0000004139227224 */ /* 0x001fce00078e0222 */
.L_x_11582:
[----:B------:R-:W-:-:S13]  /*1e40*/  ISETP.GE.AND P3, PT, R64, 0xd, PT ;  /* 0x0000000d4000780c */ /* 0x000fda0003f66270 */
[----:B------:R-:W-:Y:S05]  /*1e50*/  @!P3 BRA `(.L_x_11584) ;  /* 0x000000000010b947 */ /* 0x000fea0003800000 */
[----:B------:R-:W-:-:S03]  /*1e60*/  UMOV UR5, 0xffffffff ;  /* 0xffffffff00057882 */ /* 0x000fc60000000000 */
[----:B------:R-:W-:Y:S05]  /*1e70*/  BRA.DIV UR5, `(.L_x_11585) ;  /* 0x0000000e05e07947 */ /* 0x000fea000b800000 */
[----:B------:R0:W0:Y:S02]  /*1e80*/  SHFL.IDX PT, R65, R68, R15, 0x1f ;  /* 0x00001f0f44417589 */ /* 0x00002400000e0000 */
.L_x_11637:
[----:B0-----:R-:W-:-:S07]  /*1e90*/  IMAD R34, R58, R65, R34 ;  /* 0x000000413a227224 */ /* 0x001fce00078e0222 */
.L_x_11584:
[----:B------:R-:W-:-:S13]  /*1ea0*/  ISETP.GE.AND P3, PT, R64, 0xe, PT ;  /* 0x0000000e4000780c */ /* 0x000fda0003f66270 */
[----:B------:R-:W-:Y:S05]  /*1eb0*/  @!P3 BRA `(.L_x_11586) ;  /* 0x000000000010b947 */ /* 0x000fea0003800000 */
[----:B------:R-:W-:-:S03]  /*1ec0*/  UMOV UR5, 0xffffffff ;  /* 0xffffffff00057882 */ /* 0x000fc60000000000 */
[----:B------:R-:W-:Y:S05]  /*1ed0*/  BRA.DIV UR5, `(.L_x_11587) ;  /* 0x0000000e05ec7947 */ /* 0x000fea000b800000 */
[----:B------:R0:W0:Y:S02]  /*1ee0*/  SHFL.IDX PT, R65, R68, R16, 0x1f ;  /* 0x00001f1044417589 */ /* 0x00002400000e0000 */
.L_x_11640:
[----:B0-----:R-:W-:-:S07]  /*1ef0*/  IMAD R34, R59, R65, R34 ;  /* 0x000000413b227224 */ /* 0x001fce00078e0222 */
.L_x_11586:
[----:B------:R-:W-:-:S13]  /*1f00*/  ISETP.GE.AND P3, PT, R64, 0xf, PT ;  /* 0x0000000f4000780c */ /* 0x000fda0003f66270 */
[----:B------:R-:W-:Y:S05]  /*1f10*/  @!P3 BRA `(.L_x_11588) ;  /* 0x000000000010b947 */ /* 0x000fea0003800000 */
[----:B------:R-:W-:-:S03]  /*1f20*/  UMOV UR5, 0xffffffff ;  /* 0xffffffff00057882 */ /* 0x000fc60000000000 */
[----:B------:R-:W-:Y:S05]  /*1f30*/  BRA.DIV UR5, `(.L_x_11589) ;  /* 0x0000000e05f87947 */ /* 0x000fea000b800000 */
[----:B------:R0:W0:Y:S02]  /*1f40*/  SHFL.IDX PT, R65, R68, R17, 0x1f ;  /* 0x00001f1144417589 */ /* 0x00002400000e0000 */
.L_x_11643:
[----:B0-----:R-:W-:-:S07]  /*1f50*/  IMAD R34, R60, R65, R34 ;  /* 0x000000413c227224 */ /* 0x001fce00078e0222 */
.L_x_11588:
[----:B------:R-:W-:-:S13]  /*1f60*/  ISETP.GE.AND P3, PT, R64, 0x10, PT ;  /* 0x000000104000780c */ /* 0x000fda0003f66270 */
[----:B------:R-:W-:Y:S05]  /*1f70*/  @!P3 BRA `(.L_x_11590) ;  /* 0x00000004001cb947 */ /* 0x000fea0003800000 */
[----:B------:R-:W-:-:S03]  /*1f80*/  UMOV UR5, 0xffffffff ;  /* 0xffffffff00057882 */ /* 0x000fc60000000000 */
[----:B------:R-:W-:Y:S05]  /*1f90*/  BRA.DIV UR5, `(.L_x_11591) ;  /* 0x0000001205047947 */ /* 0x000fea000b800000 */
[----:B--234-:R2:W3:Y:S02]  /*1fa0*/  SHFL.IDX PT, R68, R68, R18, 0x1f ;  /* 0x00001f1244447589 */ /* 0x01c4e400000e0000 */
.L_x_11646:
[----:B0--3--:R-:W-:Y:S01]  /*1fb0*/  IMAD R34, R61, R68, R34 ;  /* 0x000000443d227224 */ /* 0x009fe200078e0222 */
[----:B------:R-:W-:Y:S06]  /*1fc0*/  BRA `(.L_x_11590) ;  /* 0x0000000400087947 */ /* 0x000fec0003800000 */
.L_x_11559:
        /* <DEDUP_REMOVED lines=8> */
[----:B------:R-:W-:Y:S02]  /*2050*/  @P5 LEA R68, R27, R64, 0x2 ;  /* 0x000000401b445211 */ /* 0x000fe400078e10ff */
        /* <DEDUP_REMOVED lines=14> */
[----:B------:R-:W-:Y:S02]  /*2140*/  @P6 LEA R67, R30, R64, 0x2 ;  /* 0x000000401e436211 */ /* 0x000fe400078e10ff */
[----:B------:R-:W0:Y:S02]  /*2150*/  @P4 LDS R68, [R68] ;  /* 0x0000000044444984 */ /* 0x000e240000000800 */
[--C-:B------:R-:W-:Y:S02]  /*2160*/  @P5 IMAD R66, R31, 0x4, R64.reuse ;  /* 0x000000041f425824 */ /* 0x100fe400078e0240 */
[----:B------:R-:W2:Y:S02]  /*2170*/  @P6 LDS R67, [R67] ;  /* 0x0000000043436984 */ /* 0x000ea40000000800 */
[----:B------:R-:W-:Y:S02]  /*2180*/  @P3 IMAD R69, R32, 0x4, R64 ;  /* 0x0000000420453824 */ /* 0x000fe400078e0240 */
[----:B------:R-:W3:Y:S04]  /*2190*/  @P5 LDS R66, [R66] ;  /* 0x0000000042425984 */ /* 0x000ee80000000800 */
[----:B------:R-:W1:Y:S01]  /*21a0*/  @P3 LDS R69, [R69] ;  /* 0x0000000045453984 */ /* 0x000e620000000800 */
[----:B0-----:R-:W-:Y:S01]  /*21b0*/  @P4 IMAD R34, R50, R68, R34 ;  /* 0x0000004432224224 */ /* 0x001fe200078e0222 */
[----:B------:R-:W-:-:S03]  /*21c0*/  ISETP.GE.AND P4, PT, R65, 0x9, PT ;  /* 0x000000094100780c */ /* 0x000fc60003f86270 */
[----:B--2---:R-:W-:Y:S01]  /*21d0*/  @P6 IMAD R34, R51, R67, R34 ;  /* 0x0000004333226224 */ /* 0x004fe200078e0222 */
[----:B------:R-:W-:-:S03]  /*21e0*/  ISETP.GE.AND P6, PT, R65, 0xb, PT ;  /* 0x0000000b4100780c */ /* 0x000fc60003fc6270 */
[----:B---3--:R-:W-:Y:S01]  /*21f0*/  @P5 IMAD R34, R52, R66, R34 ;  /* 0x0000004234225224 */ /* 0x008fe200078e0222 */
[----:B------:R-:W-:-:S03]  /*2200*/  ISETP.GE.AND P5, PT, R65, 0xa, PT ;  /* 0x0000000a4100780c */ /* 0x000fc60003fa6270 */
[----:B-1----:R-:W-:Y:S01]  /*2210*/  @P3 IMAD R34, R53, R69, R34 ;  /* 0x0000004535223224 */ /* 0x002fe200078e0222 */
[----:B------:R-:W-:Y:S01]  /*2220*/  ISETP.GE.AND P3, PT, R65, 0xc, PT ;  /* 0x0000000c4100780c */ /* 0x000fe20003f66270 */
[----:B------:R-:W-:-:S04]  /*2230*/  @P4 IMAD R68, R25, 0x4, R64 ;  /* 0x0000000419444824 */ /* 0x000fc800078e0240 */
[--C-:B------:R-:W-:Y:S02]  /*2240*/  @P6 IMAD R66, R36, 0x4, R64.reuse ;  /* 0x0000000424426824 */ /* 0x100fe400078e0240 */
[----:B------:R-:W0:Y:S02]  /*2250*/  @P4 LDS R68, [R68] ;  /* 0x0000000044444984 */ /* 0x000e240000000800 */
[----:B------:R-:W-:Y:S02]  /*2260*/  @P5 LEA R67, R33, R64, 0x2 ;  /* 0x0000004021435211 */ /* 0x000fe400078e10ff */
[----:B------:R-:W-:Y:S02]  /*2270*/  @P6 LDS R66, [R66] ;  /* 0x0000000042426984 */ /* 0x000fe40000000800 */
        /* <DEDUP_REMOVED lines=12> */
[----:B------:R-:W-:Y:S02]  /*2340*/  @P5 LEA R66, R39, R64, 0x2 ;  /* 0x0000004027425211 */ /* 0x000fe400078e10ff */
[----:B------:R-:W0:Y:S02]  /*2350*/  @P4 LDS R65, [R65] ;  /* 0x0000000041414984 */ /* 0x000e240000000800 */
[--C-:B------:R-:W-:Y:S02]  /*2360*/  @P6 IMAD R67, R40, 0x4, R64.reuse ;  /* 0x0000000428436824 */ /* 0x100fe400078e0240 */
        /* <DEDUP_REMOVED lines=8> */
.L_x_11590:
[----:B------:R-:W5:Y:S01]  /*23f0*/  S2R R64, SR_TID.X ;  /* 0x0000000000407919 */ /* 0x000f620000002100 */
[C---:B------:R-:W-:Y:S01]  /*2400*/  IMAD.IADD R66, R63.reuse, 0x1, R44 ;  /* 0x000000013f427824 */ /* 0x040fe200078e022c */
[----:B------:R-:W-:Y:S05]  /*2410*/  WARPSYNC.ALL ;  /* 0x0000000000007948 */ /* 0x000fea0003800000 */
[----:B------:R-:W-:Y:S02]  /*2420*/  IMAD R66, R66, UR8, R45 ;  /* 0x0000000842427c24 */ /* 0x000fe4000f8e022d */
[----:B------:R-:W-:Y:S01]  /*2430*/  VIADD R63, R63, UR9 ;  /* 0x000000093f3f7c36 */ /* 0x000fe20008000000 */
        /* <DEDUP_REMOVED lines=12> */
.L_x_11558:
[----:B------:R-:W-:Y:S05]  /*2500*/  @!P0 BRA `(.L_x_11593) ;  /* 0xffffffec00b48947 */ /* 0x000fea000383ffff */
[----:B------:R-:W-:Y:S05]  /*2510*/  BSYNC.RECONVERGENT B0 ;  /* 0x0000000000007941 */ /* 0x000fea0003800200 */
.L_x_11557:
        /* <DEDUP_REMOVED lines=12> */
[----:B------:R-:W0:Y:S01]  /*25e0*/  S2R R35, SR_CgaCtaId ;  /* 0x0000000000237919 */ /* 0x000e220000008800 */
[----:B------:R-:W1:Y:S01]  /*25f0*/  LDC.64 R48, c[0x0][0x3a0] ;  /* 0x0000e800ff307b82 */ /* 0x000e620000000a00 */
[----:B------:R-:W-:Y:S01]  /*2600*/  MOV R34, 0x400 ;  /* 0x0000040000227802 */ /* 0x000fe20000000f00 */
[----:B------:R-:W-:-:S04]  /*2610*/  IMAD.SHL.U32 R43, R45, 0x4, RZ ;  /* 0x000000042d2b7824 */ /* 0x000fc800078e00ff */
[----:B------:R-:W-:-:S05]  /*2620*/  VIADD R34, R34, 0x900 ;  /* 0x0000090022227836 */ /* 0x000fca0000000000 */
[----:B0-----:R-:W-:-:S07]  /*2630*/  LEA R50, R35, R34, 0x18 ;  /* 0x0000002223327211 */ /* 0x001fce00078ec0ff */
.L_x_11598:
[----:B0-----:R-:W-:Y:S01]  /*2640*/  IMAD R44, R43, 0x4, R50 ;  /* 0x000000042b2c7824 */ /* 0x001fe200078e0232 */
[----:B------:R-:W-:Y:S01]  /*2650*/  MOV R34, UR4 ;  /* 0x0000000400227c02 */ /* 0x000fe20008000f00 */
[----:B------:R-:W-:-:S04]  /*2660*/  IMAD.U32 R52, RZ, RZ, UR11 ;  /* 0x0000000bff347e24 */ /* 0x000fc8000f8e00ff */
[----:B------:R-:W0:Y:S01]  /*2670*/  LDS.128 R44, [R44] ;  /* 0x000000002c2c7984 */ /* 0x000e220000000c00 */
[--C-:B------:R-:W-:Y:S02]  /*2680*/  IMAD R35, R34, 0x10, R43.reuse ;  /* 0x0000001022237824 */ /* 0x100fe400078e022b */
[----:B------:R-:W-:Y:S02]  /*2690*/  IMAD R43, R52, 0x4, R43 ;  /* 0x00000004342b7824 */ /* 0x000fe400078e022b */
[----:B-1----:R-:W-:-:S03]  /*26a0*/  IMAD.WIDE R34, R35, 0x4, R48 ;  /* 0x0000000423227825 */ /* 0x002fc600078e0230 */
[----:B------:R-:W-:Y:S02]  /*26b0*/  ISETP.GE.U32.AND P0, PT, R43, 0x10, PT ;  /* 0x000000102b00780c */ /* 0x000fe40003f06070 */
[----:B0-----:R0:W-:Y:S11]  /*26c0*/  STG.E.128 desc[UR12][R34.64], R44 ;  /* 0x0000002c22007986 */ /* 0x0011f6000c101d0c */
[----:B------:R-:W-:Y:S05]  /*26d0*/  @!P0 BRA `(.L_x_11598) ;  /* 0xfffffffc00d88947 */ /* 0x000fea000383ffff */
.L_x_11597:
[----:B------:R-:W-:Y:S05]  /*26e0*/  BSYNC.RECONVERGENT B0 ;  /* 0x0000000000007941 */ /* 0x000fea0003800200 */
.L_x_11596:
[----:B------:R-:W5:Y:S02]  /*26f0*/  LDCU UR5, c[0x0][0x374] ;  /* 0x00006e80ff0577ac */ /* 0x000f640008000800 */
[----:B-----5:R-:W-:Y:S02]  /*2700*/  UIADD3 UR4, UPT, UPT, UR5, UR4, URZ ;  /* 0x0000000405047290 */ /* 0x020fe4000fffe0ff */
[----:B------:R-:W-:-:S04]  /*2710*/  USHF.L.U32 UR5, UR5, 0x2, URZ ;  /* 0x0000000205057899 */ /* 0x000fc800080006ff */
[----:B------:R-:W-:-:S09]  /*2720*/  UISETP.GE.U32.AND UP0, UPT, UR4, UR5, UPT ;  /* 0x000000050400728c */ /* 0x000fd2000bf06070 */
[----:B------:R-:W-:Y:S05]  /*2730*/  BRA.U !UP0, `(.L_x_11599) ;  /* 0xffffffe508907547 */ /* 0x000fea000b83ffff */
[----:B------:R-:W-:Y:S05]  /*2740*/  EXIT ;  /* 0x000000000000794d */ /* 0x000fea0003800000 */
.L_x_11561:
[----:B------:R-:W-:Y:S01]  /*2750*/  MOV R65, R19 ;  /* 0x0000001300417202 */ /* 0x000fe20000000f00 */
[----:B------:R-:W-:Y:S02]  /*2760*/  IMAD.MOV.U32 R66, RZ, RZ, 0x1f ;  /* 0x0000001fff427424 */ /* 0x000fe400078e00ff */
[----:B------:R-:W-:-:S07]  /*2770*/  IMAD.MOV.U32 R67, RZ, RZ, -0x1 ;  /* 0xffffffffff437424 */ /* 0x000fce00078e00ff */
[----:B01----:R-:W-:Y:S05]  /*2780*/  WARPSYNC.COLLECTIVE R67, `(.L_x_11600) ;  /* 0x0000000043087348 */ /* 0x003fea0003c00000 */
[----:B------:R2:W3:Y:S02]  /*2790*/  SHFL.IDX P3, R65, R68, R65, R66 ;  /* 0x0000004144417389 */ /* 0x0004e40000060042 */
[----:B0123--:R-:W-:Y:S05]  /*27a0*/  ENDCOLLECTIVE ;  /* 0x000000000000791b */ /* 0x00ffea0003800000 */
.L_x_11600:
[----:B------:R-:W-:Y:S01]  /*27b0*/  IMAD.MOV.U32 R69, RZ, RZ, R65 ;  /* 0x000000ffff457224 */ /* 0x000fe200078e0041 */
[----:B------:R-:W-:Y:S06]  /*27c0*/  BRA `(.L_x_11601) ;  /* 0xfffffff000907947 */ /* 0x000fec000383ffff */
.L_x_11563:
[----:B------:R-:W-:Y:S01]  /*27d0*/  BSSY B1, `(.L_x_11602) ;  /* 0x0000007000017945 */ /* 0x000fe20003800000 */
[----:B------:R-:W-:Y:S01]  /*27e0*/  MOV R65, R4 ;  /* 0x0000000400417202 */ /* 0x000fe20000000f00 */
[----:B------:R-:W-:Y:S02]  /*27f0*/  IMAD.MOV.U32 R66, RZ, RZ, 0x1f ;  /* 0x0000001fff427424 */ /* 0x000fe400078e00ff */
[----:B------:R-:W-:-:S07]  /*2800*/  IMAD.MOV.U32 R67, RZ, RZ, -0x1 ;  /* 0xffffffffff437424 */ /* 0x000fce00078e00ff */
[----:B012---:R-:W-:Y:S05]  /*2810*/  WARPSYNC.COLLECTIVE R67, `(.L_x_11603) ;  /* 0x0000000043087348 */ /* 0x007fea0003c00000 */
[----:B------:R3:W4:Y:S02]  /*2820*/  SHFL.IDX P3, R65, R68, R65, R66 ;  /* 0x0000004144417389 */ /* 0x0007240000060042 */
[----:B01234-:R-:W-:Y:S05]  /*2830*/  ENDCOLLECTIVE ;  /* 0x000000000000791b */ /* 0x01ffea0003800000 */
.L_x_11603:
[----:B------:R-:W-:Y:S05]  /*2840*/  BSYNC B1 ;  /* 0x0000000000017941 */ /* 0x000fea0003800000 */
.L_x_11602:
[----:B------:R-:W-:Y:S05]  /*2850*/  BRA `(.L_x_11604) ;  /* 0xfffffff000847947 */ /* 0x000fea000383ffff */
.L_x_11565:
[----:B------:R-:W-:Y:S01]  /*2860*/  HFMA2 R66, -RZ, RZ, 0, 1.847743988037109375e-06 ;  /* 0x0000001fff427431 */ /* 0x000fe200000001ff */
[----:B------:R-:W-:Y:S01]  /*2870*/  BSSY B1, `(.L_x_11605) ;  /* 0x0000006000017945 */ /* 0x000fe20003800000 */
[----:B------:R-:W-:Y:S02]  /*2880*/  IMAD.MOV.U32 R65, RZ, RZ, R5 ;  /* 0x000000ffff417224 */ /* 0x000fe400078e0005 */
[----:B------:R-:W-:-:S07]  /*2890*/  IMAD.MOV.U32 R67, RZ, RZ, -0x1 ;  /* 0xffffffffff437424 */ /* 0x000fce00078e00ff */
[----:B0123--:R-:W-:Y:S05]  /*28a0*/  WARPSYNC.COLLECTIVE R67, `(.L_x_11606) ;  /* 0x0000000043087348 */ /* 0x00ffea0003c00000 */
[----:B------:R4:W0:Y:S02]  /*28b0*/  SHFL.IDX P3, R65, R68, R65, R66 ;  /* 0x0000004144417389 */ /* 0x0008240000060042 */
[----:B01234-:R-:W-:Y:S05]  /*28c0*/  ENDCOLLECTIVE ;  /* 0x000000000000791b */ /* 0x01ffea0003800000 */
.L_x_11606:
[----:B------:R-:W-:Y:S05]  /*28d0*/  BSYNC B1 ;  /* 0x0000000000017941 */ /* 0x000fea0003800000 */
.L_x_11605:
[----:B------:R-:W-:Y:S05]  /*28e0*/  BRA `(.L_x_11607) ;  /* 0xfffffff000787947 */ /* 0x000fea000383ffff */
.L_x_11567:
[----:B------:R-:W-:Y:S01]  /*28f0*/  BSSY B1, `(.L_x_11608) ;  /* 0x0000007000017945 */ /* 0x000fe20003800000 */
[----:B------:R-:W-:Y:S01]  /*2900*/  IMAD.MOV.U32 R65, RZ, RZ, R6 ;  /* 0x000000ffff417224 */ /* 0x000fe200078e0006 */
[----:B------:R-:W-:Y:S01]  /*2910*/  MOV R67, 0xffffffff ;  /* 0xffffffff00437802 */ /* 0x000fe20000000f00 */
[----:B------:R-:W-:-:S07]  /*2920*/  IMAD.MOV.U32 R66, RZ, RZ, 0x1f ;  /* 0x0000001fff427424 */ /* 0x000fce00078e00ff */
[----:B01234-:R-:W-:Y:S05]  /*2930*/  WARPSYNC.COLLECTIVE R67, `(.L_x_11609) ;  /* 0x0000000043087348 */ /* 0x01ffea0003c00000 */
[----:B------:R0:W0:Y:S02]  /*2940*/  SHFL.IDX P3, R65, R68, R65, R66 ;  /* 0x0000004144417389 */ /* 0x0000240000060042 */
[----:B01234-:R-:W-:Y:S05]  /*2950*/  ENDCOLLECTIVE ;  /* 0x000000000000791b */ /* 0x01ffea0003800000 */
.L_x_11609:
[----:B------:R-:W-:Y:S05]  /*2960*/  BSYNC B1 ;  /* 0x0000000000017941 */ /* 0x000fea0003800000 */
.L_x_11608:
[----:B------:R-:W-:Y:S05]  /*2970*/  BRA `(.L_x_11610) ;  /* 0xfffffff0006c7947 */ /* 0x000fea000383ffff */
.L_x_11569:
[----:B------:R-:W-:Y:S01]  /*2980*/  BSSY B1, `(.L_x_11611) ;  /* 0x0000007000017945 */ /* 0x000fe20003800000 */
[----:B------:R-:W-:Y:S02]  /*2990*/  IMAD.MOV.U32 R65, RZ, RZ, R7 ;  /* 0x000000ffff417224 */ /* 0x000fe400078e0007 */
[----:B------:R-:W-:Y:S02]  /*29a0*/  IMAD.MOV.U32 R66, RZ, RZ, 0x1f ;  /* 0x0000001fff427424 */ /* 0x000fe400078e00ff */
[----:B------:R-:W-:-:S07]  /*29b0*/  IMAD.MOV.U32 R67, RZ, RZ, -0x1 ;  /* 0xffffffffff437424 */ /* 0x000fce00078e00ff */
[----:B01234-:R-:W-:Y:S05]  /*29c0*/  WARPSYNC.COLLECTIVE R67, `(.L_x_11612) ;  /* 0x0000000043087348 */ /* 0x01ffea0003c00000 */
[----:B------:R0:W0:Y:S02]  /*29d0*/  SHFL.IDX P3, R65, R68, R65, R66 ;  /* 0x0000004144417389 */ /* 0x0000240000060042 */
[----:B01234-:R-:W-:Y:S05]  /*29e0*/  ENDCOLLECTIVE ;  /* 0x000000000000791b */ /* 0x01ffea0003800000 */
.L_x_11612:
[----:B------:R-:W-:Y:S05]  /*29f0*/  BSYNC B1 ;  /* 0x0000000000017941 */ /* 0x000fea0003800000 */
.L_x_11611:
[----:B------:R-:W-:Y:S05]  /*2a00*/  BRA `(.L_x_11613) ;  /* 0xfffffff000607947 */ /* 0x000fea000383ffff */
.L_x_11571:
[----:B------:R-:W-:Y:S01]  /*2a10*/  BSSY B1, `(.L_x_11614) ;  /* 0x0000007000017945 */ /* 0x000fe20003800000 */
[----:B------:R-:W-:Y:S01]  /*2a20*/  MOV R65, R8 ;  /* 0x0000000800417202 */ /* 0x000fe20000000f00 */
[----:B------:R-:W-:Y:S02]  /*2a30*/  IMAD.MOV.U32 R66, RZ, RZ, 0x1f ;  /* 0x0000001fff427424 */ /* 0x000fe400078e00ff */
[----:B------:R-:W-:-:S07]  /*2a40*/  IMAD.MOV.U32 R67, RZ, RZ, -0x1 ;  /* 0xffffffffff437424 */ /* 0x000fce00078e00ff */
[----:B01234-:R-:W-:Y:S05]  /*2a50*/  WARPSYNC.COLLECTIVE R67, `(.L_x_11615) ;  /* 0x0000000043087348 */ /* 0x01ffea0003c00000 */
[----:B------:R0:W0:Y:S02]  /*2a60*/  SHFL.IDX P3, R65, R68, R65, R66 ;  /* 0x0000004144417389 */ /* 0x0000240000060042 */
[----:B01234-:R-:W-:Y:S05]  /*2a70*/  ENDCOLLECTIVE ;  /* 0x000000000000791b */ /* 0x01ffea0003800000 */
.L_x_11615:
[----:B------:R-:W-:Y:S05]  /*2a80*/  BSYNC B1 ;  /* 0x0000000000017941 */ /* 0x000fea0003800000 */
.L_x_11614:
[----:B------:R-:W-:Y:S05]  /*2a90*/  BRA `(.L_x_11616) ;  /* 0xfffffff000547947 */ /* 0x000fea000383ffff */
.L_x_11573:
[----:B------:R-:W-:Y:S01]  /*2aa0*/  HFMA2 R66, -RZ, RZ, 0, 1.847743988037109375e-06 ;  /* 0x0000001fff427431 */ /* 0x000fe200000001ff */
[----:B------:R-:W-:Y:S01]  /*2ab0*/  BSSY B1, `(.L_x_11617) ;  /* 0x0000006000017945 */ /* 0x000fe20003800000 */
[----:B------:R-:W-:Y:S02]  /*2ac0*/  IMAD.MOV.U32 R65, RZ, RZ, R9 ;  /* 0x000000ffff417224 */ /* 0x000fe400078e0009 */
[----:B------:R-:W-:-:S07]  /*2ad0*/  IMAD.MOV.U32 R67, RZ, RZ, -0x1 ;  /* 0xffffffffff437424 */ /* 0x000fce00078e00ff */
[----:B01234-:R-:W-:Y:S05]  /*2ae0*/  WARPSYNC.COLLECTIVE R67, `(.L_x_11618) ;  /* 0x0000000043087348 */ /* 0x01ffea0003c00000 */
[----:B------:R0:W0:Y:S02]  /*2af0*/  SHFL.IDX P3, R65, R68, R65, R66 ;  /* 0x0000004144417389 */ /* 0x0000240000060042 */
[----:B01234-:R-:W-:Y:S05]  /*2b00*/  ENDCOLLECTIVE ;  /* 0x000000000000791b */ /* 0x01ffea0003800000 */
.L_x_11618:
[----:B------:R-:W-:Y:S05]  /*2b10*/  BSYNC B1 ;  /* 0x0000000000017941 */ /* 0x000fea0003800000 */
.L_x_11617:
[----:B------:R-:W-:Y:S05]  /*2b20*/  BRA `(.L_x_11619) ;  /* 0xfffffff000487947 */ /* 0x000fea000383ffff */
.L_x_11575:
[----:B------:R-:W-:Y:S01]  /*2b30*/  BSSY B1, `(.L_x_11620) ;  /* 0x0000007000017945 */ /* 0x000fe20003800000 */
[----:B------:R-:W-:Y:S01]  /*2b40*/  IMAD.MOV.U32 R65, RZ, RZ, R10 ;  /* 0x000000ffff417224 */ /* 0x000fe200078e000a */
[----:B------:R-:W-:Y:S01]  /*2b50*/  MOV R67, 0xffffffff ;  /* 0xffffffff00437802 */ /* 0x000fe20000000f00 */
[----:B------:R-:W-:-:S07]  /*2b60*/  IMAD.MOV.U32 R66, RZ, RZ, 0x1f ;  /* 0x0000001fff427424 */ /* 0x000fce00078e00ff */
[----:B01234-:R-:W-:Y:S05]  /*2b70*/  WARPSYNC.COLLECTIVE R67, `(.L_x_11621) ;  /* 0x0000000043087348 */ /* 0x01ffea0003c00000 */
[----:B------:R0:W0:Y:S02]  /*2b80*/  SHFL.IDX P3, R65, R68, R65, R66 ;  /* 0x0000004144417389 */ /* 0x0000240000060042 */
[----:B01234-:R-:W-:Y:S05]  /*2b90*/  ENDCOLLECTIVE ;  /* 0x000000000000791b */ /* 0x01ffea0003800000 */
.L_x_11621:
[----:B------:R-:W-:Y:S05]  /*2ba0*/  BSYNC B1 ;  /* 0x0000000000017941 */ /* 0x000fea0003800000 */
.L_x_11620:
[----:B------:R-:W-:Y:S05]  /*2bb0*/  BRA `(.L_x_11622) ;  /* 0xfffffff0003c7947 */ /* 0x000fea000383ffff */
.L_x_11577:
[----:B------:R-:W-:Y:S01]  /*2bc0*/  BSSY B1, `(.L_x_11623) ;  /* 0x0000007000017945 */ /* 0x000fe20003800000 */
[----:B------:R-:W-:Y:S02]  /*2bd0*/  IMAD.MOV.U32 R65, RZ, RZ, R11 ;  /* 0x000000ffff417224 */ /* 0x000fe400078e000b */
[----:B------:R-:W-:Y:S02]  /*2be0*/  IMAD.MOV.U32 R66, RZ, RZ, 0x1f ;  /* 0x0000001fff427424 */ /* 0x000fe400078e00ff */
[----:B------:R-:W-:-:S07]  /*2bf0*/  IMAD.MOV.U32 R67, RZ, RZ, -0x1 ;  /* 0xffffffffff437424 */ /* 0x000fce00078e00ff */
[----:B01234-:R-:W-:Y:S05]  /*2c00*/  WARPSYNC.COLLECTIVE R67, `(.L_x_11624) ;  /* 0x0000000043087348 */ /* 0x01ffea0003c00000 */
[----:B------:R0:W0:Y:S02]  /*2c10*/  SHFL.IDX P3, R65, R68, R65, R66 ;  /* 0x0000004144417389 */ /* 0x0000240000060042 */
[----:B01234-:R-:W-:Y:S05]  /*2c20*/  ENDCOLLECTIVE ;  /* 0x000000000000791b */ /* 0x01ffea0003800000 */
.L_x_11624:
[----:B------:R-:W-:Y:S05]  /*2c30*/  BSYNC B1 ;  /* 0x0000000000017941 */ /* 0x000fea0003800000 */
.L_x_11623:
[----:B------:R-:W-:Y:S05]  /*2c40*/  BRA `(.L_x_11625) ;  /* 0xfffffff000307947 */ /* 0x000fea000383ffff */
.L_x_11579:
[----:B------:R-:W-:Y:S01]  /*2c50*/  BSSY B1, `(.L_x_11626) ;  /* 0x0000007000017945 */ /* 0x000fe20003800000 */
[----:B------:R-:W-:Y:S01]  /*2c60*/  MOV R65, R12 ;  /* 0x0000000c00417202 */ /* 0x000fe20000000f00 */
[----:B------:R-:W-:Y:S02]  /*2c70*/  IMAD.MOV.U32 R66, RZ, RZ, 0x1f ;  /* 0x0000001fff427424 */ /* 0x000fe400078e00ff */
[----:B------:R-:W-:-:S07]  /*2c80*/  IMAD.MOV.U32 R67, RZ, RZ, -0x1 ;  /* 0xffffffffff437424 */ /* 0x000fce00078e00ff */
[----:B01234-:R-:W-:Y:S05]  /*2c90*/  WARPSYNC.COLLECTIVE R67, `(.L_x_11627) ;  /* 0x0000000043087348 */ /* 0x01ffea0003c00000 */
[----:B------:R0:W0:Y:S02]  /*2ca0*/  SHFL.IDX P3, R65, R68, R65, R66 ;  /* 0x0000004144417389 */ /* 0x0000240000060042 */
[----:B01234-:R-:W-:Y:S05]  /*2cb0*/  ENDCOLLECTIVE ;  /* 0x000000000000791b */ /* 0x01ffea0003800000 */
.L_x_11627:
[----:B------:R-:W-:Y:S05]  /*2cc0*/  BSYNC B1 ;  /* 0x0000000000017941 */ /* 0x000fea0003800000 */
.L_x_11626:
[----:B------:R-:W-:Y:S05]  /*2cd0*/  BRA `(.L_x_11628) ;  /* 0xfffffff000247947 */ /* 0x000fea000383ffff */
.L_x_11581:
[----:B------:R-:W-:Y:S01]  /*2ce0*/  HFMA2 R66, -RZ, RZ, 0, 1.847743988037109375e-06 ;  /* 0x0000001fff427431 */ /* 0x000fe200000001ff */
[----:B------:R-:W-:Y:S01]  /*2cf0*/  BSSY B1, `(.L_x_11629) ;  /* 0x0000006000017945 */ /* 0x000fe20003800000 */
[----:B------:R-:W-:Y:S02]  /*2d00*/  IMAD.MOV.U32 R65, RZ, RZ, R13 ;  /* 0x000000ffff417224 */ /* 0x000fe400078e000d */
[----:B------:R-:W-:-:S07]  /*2d10*/  IMAD.MOV.U32 R67, RZ, RZ, -0x1 ;  /* 0xffffffffff437424 */ /* 0x000fce00078e00ff */
[----:B01234-:R-:W-:Y:S05]  /*2d20*/  WARPSYNC.COLLECTIVE R67, `(.L_x_11630) ;  /* 0x0000000043087348 */ /* 0x01ffea0003c00000 */
[----:B------:R0:W0:Y:S02]  /*2d30*/  SHFL.IDX P3, R65, R68, R65, R66 ;  /* 0x0000004144417389 */ /* 0x0000240000060042 */
[----:B01234-:R-:W-:Y:S05]  /*2d40*/  ENDCOLLECTIVE ;  /* 0x000000000000791b */ /* 0x01ffea0003800000 */
.L_x_11630:
[----:B------:R-:W-:Y:S05]  /*2d50*/  BSYNC B1 ;  /* 0x0000000000017941 */ /* 0x000fea0003800000 */
.L_x_11629:
[----:B------:R-:W-:Y:S05]  /*2d60*/  BRA `(.L_x_11631) ;  /* 0xfffffff000187947 */ /* 0x000fea000383ffff */
.L_x_11583:
[----:B------:R-:W-:Y:S01]  /*2d70*/  BSSY B1, `(.L_x_11632) ;  /* 0x0000007000017945 */ /* 0x000fe20003800000 */
[----:B------:R-:W-:Y:S01]  /*2d80*/  IMAD.MOV.U32 R65, RZ, RZ, R14 ;  /* 0x000000ffff417224 */ /* 0x000fe200078e000e */
[----:B------:R-:W-:Y:S01]  /*2d90*/  MOV R67, 0xffffffff ;  /* 0xffffffff00437802 */ /* 0x000fe20000000f00 */
[----:B------:R-:W-:-:S07]  /*2da0*/  IMAD.MOV.U32 R66, RZ, RZ, 0x1f ;  /* 0x0000001fff427424 */ /* 0x000fce00078e00ff */
[----:B01234-:R-:W-:Y:S05]  /*2db0*/  WARPSYNC.COLLECTIVE R67, `(.L_x_11633) ;  /* 0x0000000043087348 */ /* 0x01ffea0003c00000 */
[----:B------:R0:W0:Y:S02]  /*2dc0*/  SHFL.IDX P3, R65, R68, R65, R66 ;  /* 0x0000004144417389 */ /* 0x0000240000060042 */
[----:B01234-:R-:W-:Y:S05]  /*2dd0*/  ENDCOLLECTIVE ;  /* 0x000000000000791b */ /* 0x01ffea0003800000 */
.L_x_11633:
[----:B------:R-:W-:Y:S05]  /*2de0*/  BSYNC B1 ;  /* 0x0000000000017941 */ /* 0x000fea0003800000 */
.L_x_11632:
[----:B------:R-:W-:Y:S05]  /*2df0*/  BRA `(.L_x_11634) ;  /* 0xfffffff0000c7947 */ /* 0x000fea000383ffff */
.L_x_11585:
[----:B------:R-:W-:Y:S01]  /*2e00*/  BSSY B1, `(.L_x_11635) ;  /* 0x0000007000017945 */ /* 0x000fe20003800000 */
[----:B------:R-:W-:Y:S02]  /*2e10*/  IMAD.MOV.U32 R65, RZ, RZ, R15 ;  /* 0x000000ffff417224 */ /* 0x000fe400078e000f */
[----:B------:R-:W-:Y:S02]  /*2e20*/  IMAD.MOV.U32 R66, RZ, RZ, 0x1f ;  /* 0x0000001fff427424 */ /* 0x000fe400078e00ff */
[----:B------:R-:W-:-:S07]  /*2e30*/  IMAD.MOV.U32 R67, RZ, RZ, -0x1 ;  /* 0xffffffffff437424 */ /* 0x000fce00078e00ff */
[----:B01234-:R-:W-:Y:S05]  /*2e40*/  WARPSYNC.COLLECTIVE R67, `(.L_x_11636) ;  /* 0x0000000043087348 */ /* 0x01ffea0003c00000 */
[----:B------:R0:W0:Y:S02]  /*2e50*/  SHFL.IDX P3, R65, R68, R65, R66 ;  /* 0x0000004144417389 */ /* 0x0000240000060042 */
[----:B01234-:R-:W-:Y:S05]  /*2e60*/  ENDCOLLECTIVE ;  /* 0x000000000000791b */ /* 0x01ffea0003800000 */
.L_x_11636:
[----:B------:R-:W-:Y:S05]  /*2e70*/  BSYNC B1 ;  /* 0x0000000000017941 */ /* 0x000fea0003800000 */
.L_x_11635:
[----:B------:R-:W-:Y:S05]  /*2e80*/  BRA `(.L_x_11637) ;  /* 0xfffffff000007947 */ /* 0x000fea000383ffff */
.L_x_11587:
[----:B------:R-:W-:Y:S01]  /*2e90*/  BSSY B1, `(.L_x_11638) ;  /* 0x0000007000017945 */ /* 0x000fe20003800000 */
[----:B------:R-:W-:Y:S01]  /*2ea0*/  MOV R65, R16 ;  /* 0x0000001000417202 */ /* 0x000fe20000000f00 */
[----:B------:R-:W-:Y:S02]  /*2eb0*/  IMAD.MOV.U32 R66, RZ, RZ, 0x1f ;  /* 0x0000001fff427424 */ /* 0x000fe400078e00ff */
[----:B------:R-:W-:-:S07]  /*2ec0*/  IMAD.MOV.U32 R67, RZ, RZ, -0x1 ;  /* 0xffffffffff437424 */ /* 0x000fce00078e00ff */
[----:B01234-:R-:W-:Y:S05]  /*2ed0*/  WARPSYNC.COLLECTIVE R67, `(.L_x_11639) ;  /* 0x0000000043087348 */ /* 0x01ffea0003c00000 */
[----:B------:R0:W0:Y:S02]  /*2ee0*/  SHFL.IDX P3, R65, R68, R65, R66 ;  /* 0x0000004144417389 */ /* 0x0000240000060042 */
[----:B01234-:R-:W-:Y:S05]  /*2ef0*/  ENDCOLLECTIVE ;  /* 0x000000000000791b */ /* 0x01ffea0003800000 */
.L_x_11639:
[----:B------:R-:W-:Y:S05]  /*2f00*/  BSYNC B1 ;  /* 0x0000000000017941 */ /* 0x000fea0003800000 */
.L_x_11638:
[----:B------:R-:W-:Y:S05]  /*2f10*/  BRA `(.L_x_11640) ;  /* 0xffffffec00f47947 */ /* 0x000fea000383ffff */
.L_x_11589:
[----:B------:R-:W-:Y:S01]  /*2f20*/  HFMA2 R66, -RZ, RZ, 0, 1.847743988037109375e-06 ;  /* 0x0000001fff427431 */ /* 0x000fe200000001ff */
[----:B------:R-:W-:Y:S01]  /*2f30*/  BSSY B1, `(.L_x_11641) ;  /* 0x0000006000017945 */ /* 0x000fe20003800000 */
[----:B------:R-:W-:Y:S02]  /*2f40*/  IMAD.MOV.U32 R65, RZ, RZ, R17 ;  /* 0x000000ffff417224 */ /* 0x000fe400078e0011 */
[----:B------:R-:W-:-:S07]  /*2f50*/  IMAD.MOV.U32 R67, RZ, RZ, -0x1 ;  /* 0xffffffffff437424 */ /* 0x000fce00078e00ff */
[----:B01234-:R-:W-:Y:S05]  /*2f60*/  WARPSYNC.COLLECTIVE R67, `(.L_x_11642) ;  /* 0x0000000043087348 */ /* 0x01ffea0003c00000 */
[----:B------:R0:W0:Y:S02]  /*2f70*/  SHFL.IDX P3, R65, R68, R65, R66 ;  /* 0x0000004144417389 */ /* 0x0000240000060042 */
[----:B01234-:R-:W-:Y:S05]  /*2f80*/  ENDCOLLECTIVE ;  /* 0x000000000000791b */ /* 0x01ffea0003800000 */
.L_x_11642:
[----:B------:R-:W-:Y:S05]  /*2f90*/  BSYNC B1 ;  /* 0x0000000000017941 */ /* 0x000fea0003800000 */
.L_x_11641:
[----:B------:R-:W-:Y:S05]  /*2fa0*/  BRA `(.L_x_11643) ;  /* 0xffffffec00e87947 */ /* 0x000fea000383ffff */
.L_x_11591:
[----:B------:R-:W-:Y:S01]  /*2fb0*/  BSSY B1, `(.L_x_11644) ;  /* 0x0000007000017945 */ /* 0x000fe20003800000 */
[----:B------:R-:W-:Y:S01]  /*2fc0*/  IMAD.MOV.U32 R65, RZ, RZ, R18 ;  /* 0x000000ffff417224 */ /* 0x000fe200078e0012 */
[----:B------:R-:W-:Y:S01]  /*2fd0*/  MOV R67, 0xffffffff ;  /* 0xffffffff00437802 */ /* 0x000fe20000000f00 */
[----:B------:R-:W-:-:S07]  /*2fe0*/  IMAD.MOV.U32 R66, RZ, RZ, 0x1f ;  /* 0x0000001fff427424 */ /* 0x000fce00078e00ff */
[----:B01234-:R-:W-:Y:S05]  /*2ff0*/  WARPSYNC.COLLECTIVE R67, `(.L_x_11645) ;  /* 0x0000000043087348 */ /* 0x01ffea0003c00000 */
[----:B------:R0:W0:Y:S02]  /*3000*/  SHFL.IDX P3, R65, R68, R65, R66 ;  /* 0x0000004144417389 */ /* 0x0000240000060042 */
[----:B01234-:R-:W-:Y:S05]  /*3010*/  ENDCOLLECTIVE ;  /* 0x000000000000791b */ /* 0x01ffea0003800000 */
.L_x_11645:
[----:B------:R-:W-:Y:S05]  /*3020*/  BSYNC B1 ;  /* 0x0000000000017941 */ /* 0x000fea0003800000 */
.L_x_11644:
[----:B------:R-:W-:Y:S01]  /*3030*/  IMAD.MOV.U32 R68, RZ, RZ, R65 ;  /* 0x000000ffff447224 */ /* 0x000fe200078e0041 */
[----:B------:R-:W-:Y:S06]  /*3040*/  BRA `(.L_x_11646) ;  /* 0xffffffec00d87947 */ /* 0x000fec000383ffff */
        .weak           $__internal_228_$__cuda_sm20_div_s16
        .type           $__internal_228_$__cuda_sm20_div_s16,@function
        .size           $__internal_228_$__cuda_sm20_div_s16,(.L_x_38731 - $__internal_228_$__cuda_sm20_div_s16)
$__internal_228_$__cuda_sm20_div_s16:
        /* <DEDUP_REMOVED lines=25> */
[----:B------:R-:W-:Y:S05]  /*31e0*/  RET.REL.NODEC R34 `(_Z9cuda_gemmIiLi128ELi4ELi1ELi16ELi64ELi64ELi64ELi1ELi0EEviiiPT_S1_S1_iii) ;  /* 0xffffffcc22847950 */ /* 0x000fea0003c3ffff */
.L_x_11647:
        /* <DEDUP_REMOVED lines=9> */
.L_x_38731:


//--------------------- .text._Z9cuda_gemmIiLi128ELi4ELi1ELi16ELi64ELi64ELi64ELi0ELi1EEviiiPT_S1_S1_iii --------------------------
	.section	.text._Z9cuda_gemmIiLi128ELi4ELi1ELi16ELi64ELi64ELi64ELi0ELi1EEviiiPT_S1_S1_iii,"ax",@progbits
	.align	128
        .global         _Z9cuda_gemmIiLi128ELi4ELi1ELi16ELi64ELi64ELi64ELi0ELi1EEviiiPT_S1_S1_iii
        .type           _Z9cuda_gemmIiLi128ELi4ELi1ELi16ELi64ELi64ELi64ELi0ELi1EEviiiPT_S1_S1_iii,@function
        .size           _Z9cuda_gemmIiLi128ELi4ELi1ELi16ELi64ELi64ELi64ELi0ELi1EEviiiPT_S1_S1_iii,(.L_x_39473 - _Z9cuda_gemmIiLi128ELi4ELi1ELi16ELi64ELi64ELi64ELi0ELi1EEviiiPT_S1_S1_iii)
        .other          _Z9cuda_gemmIiLi128ELi4ELi1ELi16ELi64ELi64ELi64ELi0ELi1EEviiiPT_S1_S1_iii,@"STO_CUDA_ENTRY STV_DEFAULT"
_Z9cuda_gemmIiLi128ELi4ELi1ELi16ELi64ELi64ELi64ELi0ELi1EEviiiPT_S1_S1_iii:
.text._Z9cuda_gemmIiLi128ELi4ELi1ELi16ELi64ELi64ELi64ELi0ELi1EEviiiPT_S1_S1_iii:
[----:B------:R-:W-:Y:S08]  /*0000*/  LDC R1, c[0x0][0x37c] ;  /* 0x0000df00ff017b82 */ /* 0x000ff00000000800 */
[----:B------:R-:W0:Y:S08]  /*0010*/  LDC R2, c[0x0][0x374] ;  /* 0x0000dd00ff027b82 */ /* 0x000e300000000800 */
[----:B------:R-:W1:Y:S01]  /*0020*/  S2UR UR4, SR_CTAID.Y ;  /* 0x00000000000479c3 */ /* 0x000e620000002600 */
[----:B0-----:R-:W-:-:S05]  /*0030*/  IMAD.SHL.U32 R0, R2, 0x4, RZ ;  /* 0x0000000402007824 */ /* 0x001fca00078e00ff */
[----:B-1----:R-:W-:-:S13]  /*0040*/  ISETP.LE.U32.AND P0, PT, R0, UR4, PT ;  /* 0x0000000400007c0c */ /* 0x002fda000bf03070 */
[----:B------:R-:W-:Y:S05]  /*0050*/  @P0 EXIT ;  /* 0x000000000000094d */ /* 0x000fea0003800000 */
[----:B------:R-:W-:-:S07]  /*0060*/  MOV R3, UR4 ;  /* 0x0000000400037c02 */ /* 0x000fce0008000f00 */
.L_x_11648:
        /* <DEDUP_REMOVED lines=13> */
.L_x_11649:
        /* <DEDUP_REMOVED lines=12> */
.L_x_39473:


//--------------------- .text._Z9cuda_gemmIiLi128ELi4ELi1ELi16ELi64ELi64ELi64ELi0ELi0EEviiiPT_S1_S1_iii --------------------------
	.section	.text._Z9cuda_gemmIiLi128ELi4ELi1ELi16ELi64ELi64ELi64ELi0ELi0EEviiiPT_S1_S1_iii,"ax",@progbits
	.align	128
        .global         _Z9cuda_gemmIiLi128ELi4ELi1ELi16ELi64ELi64ELi64ELi0ELi0EEviiiPT_S1_S1_iii
        .type           _Z9cuda_gemmIiLi128ELi4ELi1ELi16ELi64ELi64ELi64ELi0ELi0EEviiiPT_S1_S1_iii,@function
        .size           _Z9cuda_gemmIiLi128ELi4ELi1ELi16ELi64ELi64ELi64ELi0ELi0EEviiiPT_S1_S1_iii,(.L_x_38732 - _Z9cuda_gemmIiLi128ELi4ELi1ELi16ELi64ELi64ELi64ELi0ELi0EEviiiPT_S1_S1_iii)
        .other          _Z9cuda_gemmIiLi128ELi4ELi1ELi16ELi64ELi64ELi64ELi0ELi0EEviiiPT_S1_S1_iii,@"STO_CUDA_ENTRY STV_DEFAULT"
_Z9cuda_gemmIiLi128ELi4ELi1ELi16ELi64ELi64ELi64ELi0ELi0EEviiiPT_S1_S1_iii:
.text._Z9cuda_gemmIiLi128ELi4ELi1ELi16ELi64ELi64ELi64ELi0ELi0EEviiiPT_S1_S1_iii:
        /* <DEDUP_REMOVED lines=94> */
[----:B------:R-:W-:Y:S01]  /*05e0*/  LOP3.LUT R41, R19, 0x10, RZ, 0xc0, !PT ;  /* 0x0000001013297812 */ /* 0x000fe200078ec0ff */
[----:B------:R-:W-:Y:S01]  /*05f0*/  VIADD R4, R20, 0x1 ;  /* 0x0000000114047836 */ /* 0x000fe20000000000 */
[----:B------:R-:W-:Y:S01]  /*0600*/  IADD3 R28, PT, PT, R2, 0x9, RZ ;  /* 0x00000009021c7810 */ /* 0x000fe20007ffe0ff */
        /* <DEDUP_REMOVED lines=8> */
[C---:B------:R-:W-:Y:S01]  /*0690*/  VIADD R12, R20.reuse, 0x7 ;  /* 0x00000007140c7836 */ /* 0x040fe20000000000 */
[----:B------:R-:W-:Y:S01]  /*06a0*/  IADD3 R8, PT, PT, R7, R8, RZ ;  /* 0x0000000807087210 */ /* 0x000fe20007ffe0ff */
[C---:B------:R-:W-:Y:S01]  /*06b0*/  VIADD R14, R20.reuse, 0x8 ;  /* 0x00000008140e7836 */ /* 0x040fe20000000000 */
[----:B------:R-:W-:Y:S01]  /*06c0*/  ISETP.GE.AND P2, PT, R9, UR7, PT ;  /* 0x0000000709007c0c */ /* 0x000fe2000bf46270 */
[C---:B------:R-:W-:Y:S01]  /*06d0*/  VIADD R15, R20.reuse, 0xa ;  /* 0x0000000a140f7836 */ /* 0x040fe20000000000 */
[C---:B------:R-:W-:Y:S01]  /*06e0*/  SEL R5, R33.reuse, RZ, P0 ;  /* 0x000000ff21057207 */ /* 0x040fe20000000000 */
[----:B------:R0:W-:Y:S01]  /*06f0*/  STL [R1], R8 ;  /* 0x0000000801007387 */ /* 0x0001e20000100800 */
        /* <DEDUP_REMOVED lines=8> */
[----:B------:R-:W-:Y:S01]  /*0780*/  IADD3 R32, PT, PT, R2, 0xd, RZ ;  /* 0x0000000d02207810 */ /* 0x000fe20007ffe0ff */
[C---:B------:R-:W-:Y:S01]  /*0790*/  VIADD R21, R20.reuse, 0xe ;  /* 0x0000000e14157836 */ /* 0x040fe20000000000 */
[----:B0-----:R-:W-:Y:S01]  /*07a0*/  SEL R8, R33, RZ, P2 ;  /* 0x000000ff21087207 */ /* 0x001fe20001000000 */
[----:B------:R-:W-:Y:S01]  /*07b0*/  VIADD R22, R20, 0xf ;  /* 0x0000000f14167836 */ /* 0x000fe20000000000 */
[----:B------:R-:W-:Y:S01]  /*07c0*/  ISETP.GE.AND P2, PT, R12, UR7, PT ;  /* 0x000000070c007c0c */ /* 0x000fe2000bf46270 */
[----:B------:R-:W-:Y:S01]  /*07d0*/  VIADD R26, R2, 0x6 ;  /* 0x00000006021a7836 */ /* 0x000fe20000000000 */
[----:B------:R-:W-:Y:S01]  /*07e0*/  IADD3 R6, PT, PT, R9, -R8, RZ ;  /* 0x8000000809067210 */ /* 0x000fe20007ffe0ff */
[----:B------:R-:W-:Y:S01]  /*07f0*/  VIADD R8, R20, 0x5 ;  /* 0x0000000514087836 */ /* 0x000fe20000000000 */
[----:B------:R-:W-:Y:S01]  /*0800*/  IADD3 R7, PT, PT, R10, -R7, RZ ;  /* 0x800000070a077210 */ /* 0x000fe20007ffe0ff */
[C---:B------:R-:W-:Y:S01]  /*0810*/  VIADD R27, R2.reuse, 0x7 ;  /* 0x00000007021b7836 */ /* 0x040fe20000000000 */
[C---:B------:R-:W-:Y:S01]  /*0820*/  SEL R10, R33.reuse, RZ, P1 ;  /* 0x000000ff210a7207 */ /* 0x040fe20000800000 */
        /* <DEDUP_REMOVED lines=10> */
[----:B------:R-:W-:Y:S01]  /*08d0*/  ISETP.GE.AND P2, PT, R16, UR7, PT ;  /* 0x0000000710007c0c */ /* 0x000fe2000bf46270 */
[----:B------:R-:W-:Y:S01]  /*08e0*/  IMAD.IADD R9, R11, 0x1, -R10 ;  /* 0x000000010b097824 */ /* 0x000fe200078e0a0a */
[----:B------:R-:W-:Y:S01]  /*08f0*/  IADD3 R10, PT, PT, R12, -R13, RZ ;  /* 0x8000000d0c0a7210 */ /* 0x000fe20007ffe0ff */
[----:B------:R-:W-:Y:S01]  /*0900*/  VIADD R12, R20, 0x9 ;  /* 0x00000009140c7836 */ /* 0x000fe20000000000 */
[C---:B------:R-:W-:Y:S02]  /*0910*/  SEL R11, R33.reuse, RZ, P0 ;  /* 0x000000ff210b7207 */ /* 0x040fe40000000000 */
[----:B------:R-:W-:Y:S02]  /*0920*/  SEL R17, R33, RZ, P2 ;  /* 0x000000ff21117207 */ /* 0x000fe40001000000 */
[----:B------:R-:W-:-:S02]  /*0930*/  ISETP.GE.AND P0, PT, R12, UR7, PT ;  /* 0x000000070c007c0c */ /* 0x000fc4000bf06270 */
[----:B------:R-:W-:Y:S02]  /*0940*/  IADD3 R11, PT, PT, R14, -R11, RZ ;  /* 0x8000000b0e0b7210 */ /* 0x000fe40007ffe0ff */
[C---:B------:R-:W-:Y:S02]  /*0950*/  SEL R13, R33.reuse, RZ, P0 ;  /* 0x000000ff210d7207 */ /* 0x040fe40000000000 */
[----:B------:R-:W-:Y:S02]  /*0960*/  SEL R14, R33, RZ, P1 ;  /* 0x000000ff210e7207 */ /* 0x000fe40000800000 */
[----:B------:R-:W-:Y:S01]  /*0970*/  ISETP.GE.AND P0, PT, R18, UR7, PT ;  /* 0x0000000712007c0c */ /* 0x000fe2000bf06270 */
[----:B------:R-:W-:Y:S01]  /*0980*/  IMAD.IADD R12, R12, 0x1, -R13 ;  /* 0x000000010c0c7824 */ /* 0x000fe200078e0a0d */
[----:B------:R-:W-:Y:S01]  /*0990*/  ISETP.GE.AND P1, PT, R21, UR7, PT ;  /* 0x0000000715007c0c */ /* 0x000fe2000bf26270 */
[----:B------:R-:W-:Y:S01]  /*09a0*/  IMAD.IADD R13, R15, 0x1, -R14 ;  /* 0x000000010f0d7824 */ /* 0x000fe200078e0a0e */
[----:B------:R-:W-:Y:S01]  /*09b0*/  IADD3 R14, PT, PT, R16, -R17, RZ ;  /* 0x80000011100e7210 */ /* 0x000fe20007ffe0ff */
[----:B------:R-:W-:Y:S01]  /*09c0*/  VIADD R16, R20, 0xd ;  /* 0x0000000d14107836 */ /* 0x000fe20000000000 */
[----:B------:R-:W-:-:S02]  /*09d0*/  SEL R15, R33, RZ, P0 ;  /* 0x000000ff210f7207 */ /* 0x000fc40000000000 */
[----:B------:R-:W-:Y:S02]  /*09e0*/  ISETP.GE.AND P2, PT, R22, UR7, PT ;  /* 0x0000000716007c0c */ /* 0x000fe4000bf46270 */
[----:B------:R-:W-:Y:S02]  /*09f0*/  ISETP.GE.AND P0, PT, R16, UR7, PT ;  /* 0x0000000710007c0c */ /* 0x000fe4000bf06270 */
[----:B------:R-:W-:Y:S02]  /*0a00*/  IADD3 R15, PT, PT, R18, -R15, RZ ;  /* 0x8000000f120f7210 */ /* 0x000fe40007ffe0ff */
[C---:B------:R-:W-:Y:S02]  /*0a10*/  SEL R17, R33.reuse, RZ, P0 ;  /* 0x000000ff21117207 */ /* 0x040fe40000000000 */
[C---:B------:R-:W-:Y:S02]  /*0a20*/  SEL R18, R33.reuse, RZ, P1 ;  /* 0x000000ff21127207 */ /* 0x040fe40000800000 */
[----:B------:R-:W-:Y:S01]  /*0a30*/  SEL R23, R33, RZ, P2 ;  /* 0x000000ff21177207 */ /* 0x000fe20001000000 */
[----:B------:R-:W-:Y:S01]  /*0a40*/  IMAD.IADD R16, R16, 0x1, -R17 ;  /* 0x0000000110107824 */ /* 0x000fe200078e0a11 */
[----:B------:R-:W-:Y:S01]  /*0a50*/  ISETP.GE.AND P0, PT, R20, UR7, PT ;  /* 0x0000000714007c0c */ /* 0x000fe2000bf06270 */
[----:B------:R-:W-:Y:S01]  /*0a60*/  IMAD.IADD R17, R21, 0x1, -R18 ;  /* 0x0000000115117824 */ /* 0x000fe200078e0a12 */
[----:B------:R-:W-:Y:S01]  /*0a70*/  IADD3 R18, PT, PT, R22, -R23, RZ ;  /* 0x8000001716127210 */ /* 0x000fe20007ffe0ff */
[C---:B------:R-:W-:Y:S01]  /*0a80*/  VIADD R21, R2.reuse, 0x1 ;  /* 0x0000000102157836 */ /* 0x040fe20000000000 */
        /* <DEDUP_REMOVED lines=37> */
[----:B------:R-:W-:Y:S05]  /*0ce0*/  CALL.REL.NOINC `($__internal_229_$__cuda_sm20_div_s16) ;  /* 0x0000002400d47944 */ /* 0x000fea0003c00000 */
        /* <DEDUP_REMOVED lines=9> */
.L_x_11701:
[----:B------:R-:W0:Y:S01]  /*0d80*/  S2R R46, SR_TID.X ;  /* 0x00000000002e7919 */ /* 0x000e220000002100 */
[----:B------:R-:W-:Y:S01]  /*0d90*/  BSSY.RECONVERGENT B0, `(.L_x_11650) ;  /* 0x0000032000007945 */ /* 0x000fe20003800200 */
[----:B0-----:R-:W-:-:S13]  /*0da0*/  ISETP.GT.U32.AND P0, PT, R46, 0xf, PT ;  /* 0x0000000f2e00780c */ /* 0x001fda0003f04070 */
[----:B-1234-:R-:W-:Y:S05]  /*0db0*/  @P0 BRA `(.L_x_11651) ;  /* 0x0000000000bc0947 */ /* 0x01efea0003800000 */
[----:B------:R-:W2:Y:S01]  /*0dc0*/  LDL R34, [R1] ;  /* 0x0000000001227983 */ /* 0x000ea20000100800 */
[----:B------:R-:W-:Y:S01]  /*0dd0*/  BSSY.RECONVERGENT B1, `(.L_x_11652) ;  /* 0x0000019000017945 */ /* 0x000fe20003800200 */
[C---:B--2---:R-:W-:Y:S02]  /*0de0*/  LOP3.LUT R43, R34.reuse, 0x3, RZ, 0xc0, !PT ;  /* 0x00000003222b7812 */ /* 0x044fe400078ec0ff */
[----:B------:R-:W-:Y:S02]  /*0df0*/  ISETP.GE.U32.AND P1, PT, R34, 0x3, PT ;  /* 0x000000032200780c */ /* 0x000fe40003f26070 */
[----:B------:R-:W-:Y:S02]  /*0e00*/  ISETP.NE.AND P0, PT, R43, 0x3, PT ;  /* 0x000000032b00780c */ /* 0x000fe40003f05270 */
        /* <DEDUP_REMOVED lines=13> */
[----:B------:R-:W-:Y:S02]  /*0ee0*/  IMAD.U32 R34, RZ, RZ, UR11 ;  /* 0x0000000bff227e24 */ /* 0x000fe4000f8e00ff */
[----:B------:R-:W-:-:S03]  /*0ef0*/  IMAD.U32 R44, RZ, RZ, UR11 ;  /* 0x0000000bff2c7e24 */ /* 0x000fc6000f8e00ff */
[----:B0-----:R-:W-:Y:S02]  /*0f00*/  LEA R35, R34, R35, 0x2 ;  /* 0x0000002322237211 */ /* 0x001fe400078e10ff */
[----:B------:R-:W-:-:S03]  /*0f10*/  IADD3 R34, PT, PT, R45, R46, R45 ;  /* 0x0000002e2d227210 */ /* 0x000fc60007ffe02d */
[----:B------:R1:W-:Y:S02]  /*0f20*/  STS [R35], RZ ;  /* 0x000000ff23007388 */ /* 0x0003e40000000800 */
[----:B------:R-:W-:Y:S02]  /*0f30*/  @P0 IMAD R43, R44, 0x4, R35 ;  /* 0x000000042c2b0824 */ /* 0x000fe400078e0223 */
[----:B------:R-:W-:-:S03]  /*0f40*/  @P0 IMAD.IADD R34, R34, 0x1, R45 ;  /* 0x0000000122220824 */ /* 0x000fc600078e022d */
[----:B------:R1:W-:Y:S04]  /*0f50*/  @P0 STS [R43], RZ ;  /* 0x000000ff2b000388 */ /* 0x0003e80000000800 */
.L_x_11653:
[----:B------:R-:W-:Y:S05]  /*0f60*/  BSYNC.RECONVERGENT B1 ;  /* 0x0000000000017941 */ /* 0x000fea0003800200 */
.L_x_11652:
[----:B------:R-:W-:Y:S05]  /*0f70*/  @!P1 BRA `(.L_x_11651) ;  /* 0x00000000004c9947 */ /* 0x000fea0003800000 */
[----:B------:R-:W2:Y:S01]  /*0f80*/  S2UR UR8, SR_CgaCtaId ;  /* 0x00000000000879c3 */ /* 0x000ea20000008800 */
[----:B------:R-:W-:Y:S02]  /*0f90*/  UMOV UR5, 0x400 ;  /* 0x0000040000057882 */ /* 0x000fe40000000000 */
[----:B------:R-:W-:-:S04]  /*0fa0*/  UIADD3 UR5, UPT, UPT, UR5, 0x900, URZ ;  /* 0x0000090005057890 */ /* 0x000fc8000fffe0ff */
[----:B--2---:R-:W-:-:S06]  /*0fb0*/  ULEA UR5, UR8, UR5, 0x18 ;  /* 0x0000000508057291 */ /* 0x004fcc000f8ec0ff */
[----:B01----:R-:W-:-:S07]  /*0fc0*/  LEA R35, R34, UR5, 0x2 ;  /* 0x0000000522237c11 */ /* 0x003fce000f8e10ff */
.L_x_11654:
[----:B------:R-:W0:Y:S01]  /*0fd0*/  LDC R46, c[0x0][0x360] ;  /* 0x0000d800ff2e7b82 */ /* 0x000e220000000800 */
[----:B--2---:R-:W-:Y:S01]  /*0fe0*/  IMAD.U32 R44, RZ, RZ, UR11 ;  /* 0x0000000bff2c7e24 */ /* 0x004fe2000f8e00ff */
[----:B------:R1:W-:Y:S01]  /*0ff0*/  STS [R35], RZ ;  /* 0x000000ff23007388 */ /* 0x0003e20000000800 */
[----:B------:R-:W-:-:S03]  /*1000*/  IMAD.U32 R47, RZ, RZ, UR11 ;  /* 0x0000000bff2f7e24 */ /* 0x000fc6000f8e00ff */
[----:B------:R-:W-:Y:S01]  /*1010*/  LEA R43, R44, R35, 0x2 ;  /* 0x000000232c2b7211 */ /* 0x000fe200078e10ff */
[----:B------:R-:W-:-:S04]  /*1020*/  IMAD R34, R47, 0x4, R34 ;  /* 0x000000042f227824 */ /* 0x000fc800078e0222 */
[----:B------:R2:W-:Y:S01]  /*1030*/  STS [R43], RZ ;  /* 0x000000ff2b007388 */ /* 0x0005e20000000800 */
[----:B------:R-:W-:Y:S01]  /*1040*/  ISETP.GE.U32.AND P0, PT, R34, 0x10, PT ;  /* 0x000000102200780c */ /* 0x000fe20003f06070 */
[C-C-:B0-----:R-:W-:Y:S02]  /*1050*/  IMAD R44, R46.reuse, 0x8, R35.reuse ;  /* 0x000000082e2c7824 */ /* 0x141fe400078e0223 */
[C---:B------:R-:W-:Y:S01]  /*1060*/  IMAD R45, R46.reuse, 0xc, R35 ;  /* 0x0000000c2e2d7824 */ /* 0x040fe200078e0223 */
[----:B-1----:R-:W-:Y:S02]  /*1070*/  LEA R35, R46, R35, 0x4 ;  /* 0x000000232e237211 */ /* 0x002fe400078e20ff */
[----:B------:R2:W-:Y:S04]  /*1080*/  STS [R44], RZ ;  /* 0x000000ff2c007388 */ /* 0x0005e80000000800 */
[----:B------:R2:W-:Y:S03]  /*1090*/  STS [R45], RZ ;  /* 0x000000ff2d007388 */ /* 0x0005e60000000800 */
[----:B------:R-:W-:Y:S05]  /*10a0*/  @!P0 BRA `(.L_x_11654) ;  /* 0xfffffffc00c88947 */ /* 0x000fea000383ffff */
.L_x_11651:
[----:B------:R-:W-:Y:S05]  /*10b0*/  BSYNC.RECONVERGENT B0 ;  /* 0x0000000000007941 */ /* 0x000fea0003800200 */
.L_x_11650:
[----:B------:R-:W-:Y:S01]  /*10c0*/  PLOP3.LUT P0, PT, PT, PT, PT, 0x80, 0x8 ;  /* 0x000000000008781c */ /* 0x000fe20003f0f070 */
[----:B-12---:R-:W-:Y:S01]  /*10d0*/  IMAD.MOV.U32 R43, RZ, RZ, RZ ;  /* 0x000000ffff2b7224 */ /* 0x006fe200078e00ff */
[----:B------:R-:W1:Y:S11]  /*10e0*/  LDCU UR14, c[0x0][0x3a8] ;  /* 0x00007500ff0e77ac */ /* 0x000e760008000800 */
.L_x_11697:
[----:B--2---:R-:W2:Y:S01]  /*10f0*/  S2R R34, SR_TID.X ;  /* 0x0000000000227919 */ /* 0x004ea20000002100 */
[----:B------:R-:W-:Y:S01]  /*1100*/  BSSY.RECONVERGENT B0, `(.L_x_11655) ;  /* 0x0000018000007945 */ /* 0x000fe20003800200 */
[----:B------:R-:W-:Y:S02]  /*1110*/  PLOP3.LUT P1, PT, P0, PT, PT, 0x80, 0x8 ;  /* 0x000000000008781c */ /* 0x000fe4000072f070 */
[----:B--2---:R-:W-:-:S13]  /*1120*/  ISETP.GT.U32.AND P2, PT, R34, 0x1, PT ;  /* 0x000000012200780c */ /* 0x004fda0003f44070 */
[----:B-1-34-:R-:W-:Y:S05]  /*1130*/  @P2 BRA `(.L_x_11656) ;  /* 0x0000000000502947 */ /* 0x01afea0003800000 */
[----:B------:R-:W2:Y:S01]  /*1140*/  S2UR UR5, SR_CTAID.X ;  /* 0x00000000000579c3 */ /* 0x000ea20000002500 */
[----:B------:R-:W3:Y:S01]  /*1150*/  S2R R44, SR_CgaCtaId ;  /* 0x00000000002c7919 */ /* 0x000ee20000008800 */
[----:B------:R-:W4:Y:S01]  /*1160*/  LDCU UR8, c[0x0][0x388] ;  /* 0x00007100ff0877ac */ /* 0x000f220008000800 */
[----:B0-----:R-:W-:Y:S01]  /*1170*/  MOV R35, 0x400 ;  /* 0x0000040000237802 */ /* 0x001fe20000000f00 */
[----:B------:R-:W-:-:S04]  /*1180*/  IMAD.SHL.U32 R34, R34, 0x4, RZ ;  /* 0x0000000422227824 */ /* 0x000fc800078e00ff */
[----:B------:R-:W-:Y:S01]  /*1190*/  VIADD R35, R35, 0x880 ;  /* 0x0000088023237836 */ /* 0x000fe20000000000 */
[----:B--2---:R-:W-:-:S04]  /*11a0*/  ULEA UR5, UR5, UR6, 0x4 ;  /* 0x0000000605057291 */ /* 0x004fc8000f8e20ff */
[----:B----4-:R-:W-:Y:S01]  /*11b0*/  UIMAD UR5, UR4, UR8, UR5 ;  /* 0x00000008040572a4 */ /* 0x010fe2000f8e0205 */
[----:B---3--:R-:W-:-:S05]  /*11c0*/  LEA R49, R44, R35, 0x18 ;  /* 0x000000232c317211 */ /* 0x008fca00078ec0ff */
[----:B------:R-:W-:-:S07]  /*11d0*/  IADD3 R51, PT, PT, R43, UR5, RZ ;  /* 0x000000052b337c10 */ /* 0x000fce000fffe0ff */
.L_x_11657:
[----:B--2---:R-:W0:Y:S01]  /*11e0*/  LDC.64 R44, c[0x0][0x390] ;  /* 0x0000e400ff2c7b82 */ /* 0x004e220000000a00 */
[----:B------:R-:W-:-:S04]  /*11f0*/  IMAD.IADD R35, R51, 0x1, R34 ;  /* 0x0000000133237824 */ /* 0x000fc800078e0222 */
[----:B0-----:R-:W-:-:S06]  /*1200*/  IMAD.WIDE R44, R35, 0x4, R44 ;  /* 0x00000004232c7825 */ /* 0x001fcc00078e022c */
[----:B------:R-:W2:Y:S01]  /*1210*/  LDG.E.128 R44, desc[UR12][R44.64] ;  /* 0x0000000c2c2c7981 */ /* 0x000ea2000c1e1d00 */
[----:B------:R-:W-:Y:S02]  /*1220*/  IMAD R35, R34, 0x4, R49 ;  /* 0x0000000422237824 */ /* 0x000fe400078e0231 */
[----:B------:R-:W-:-:S05]  /*1230*/  IMAD.U32 R53, RZ, RZ, UR11 ;  /* 0x0000000bff357e24 */ /* 0x000fca000f8e00ff */
[----:B------:R-:W-:-:S04]  /*1240*/  LEA R34, R53, R34, 0x2 ;  /* 0x0000002235227211 */ /* 0x000fc800078e10ff */
[----:B------:R-:W-:Y:S01]  /*1250*/  ISETP.GE.U32.AND P0, PT, R34, 0x8, PT ;  /* 0x000000082200780c */ /* 0x000fe20003f06070 */
[----:B--2---:R2:W-:-:S12]  /*1260*/  STS.128 [R35], R44 ;  /* 0x0000002c23007388 */ /* 0x0045d80000000c00 */
[----:B------:R-:W-:Y:S05]  /*1270*/  @!P0 BRA `(.L_x_11657) ;  /* 0xfffffffc00d88947 */ /* 0x000fea000383ffff */
.L_x_11656:
[----:B-1----:R-:W-:Y:S05]  /*1280*/  BSYNC.RECONVERGENT B0 ;  /* 0x0000000000007941 */ /* 0x002fea0003800200 */
.L_x_11655:
[----:B------:R-:W-:Y:S02]  /*1290*/  VIADD R43, R43, UR6 ;  /* 0x000000062b2b7c36 */ /* 0x000fe40008000000 */
[----:B--2---:R-:W-:-:S07]  /*12a0*/  IMAD.MOV.U32 R44, RZ, RZ, RZ ;  /* 0x000000ffff2c7224 */ /* 0x004fce00078e00ff */
.L_x_11696:
[----:B------:R-:W0:Y:S02]  /*12b0*/  S2R R34, SR_TID.X ;  /* 0x0000000000227919 */ /* 0x000e240000002100 */
[----:B0-----:R-:W-:Y:S02]  /*12c0*/  LOP3.LUT R35, R34, 0xf, RZ, 0xc0, !PT ;  /* 0x0000000f22237812 */ /* 0x001fe400078ec0ff */
[----:B------:R-:W-:-:S03]  /*12d0*/  SHF.R.U32.HI R46, RZ, 0x4, R34 ;  /* 0x00000004ff2e7819 */ /* 0x000fc60000011622 */
[----:B-1234-:R-:W-:-:S07]  /*12e0*/  IMAD.IADD R48, R35, 0x1, R44 ;  /* 0x0000000123307824 */ /* 0x01efce00078e022c */
.L_x_11658:
        /* <DEDUP_REMOVED lines=18> */
.L_x_11695:
        /* <DEDUP_REMOVED lines=16> */
[----:B------:R-:W-:Y:S01]  /*1510*/  USHF.L.U32 UR5, UR9, 0x1, URZ ;  /* 0x0000000109057899 */ /* 0x000fe200080006ff */
[----:B------:R-:W-:Y:S01]  /*1520*/  VIADD R53, R2, 0x7 ;  /* 0x0000000702357836 */ /* 0x000fe20000000000 */
[----:B------:R-:W-:Y:S01]  /*1530*/  LOP3.LUT R69, R69, 0xf, RZ, 0xc0, !PT ;  /* 0x0000000f45457812 */ /* 0x000fe200078ec0ff */
[----:B------:R-:W-:Y:S01]  /*1540*/  VIADD R46, R62, 0x880 ;  /* 0x000008803e2e7836 */ /* 0x000fe20000000000 */
[----:B------:R-:W-:-:S02]  /*1550*/  LOP3.LUT R50, R50, 0xf, RZ, 0xc0, !PT ;  /* 0x0000000f32327812 */ /* 0x000fc400078ec0ff */
[----:B------:R-:W-:Y:S01]  /*1560*/  LOP3.LUT R67, R67, 0xf, RZ, 0xc0, !PT ;  /* 0x0000000f43437812 */ /* 0x000fe200078ec0ff */
[----:B------:R-:W-:Y:S01]  /*1570*/  VIADD R35, R35, UR5 ;  /* 0x0000000523237c36 */ /* 0x000fe20008000000 */
        /* <DEDUP_REMOVED lines=65> */
.L_x_11694:
        /* <DEDUP_REMOVED lines=11> */
.L_x_11703:
[----:B0--3--:R-:W-:-:S07]  /*1a40*/  IMAD R34, R46, R69, RZ ;  /* 0x000000452e227224 */ /* 0x009fce00078e02ff */
.L_x_11662:
[----:B------:R-:W-:-:S13]  /*1a50*/  ISETP.GE.AND P3, PT, R64, 0x2, PT ;  /* 0x000000024000780c */ /* 0x000fda0003f66270 */
[----:B------:R-:W-:Y:S05]  /*1a60*/  @!P3 BRA `(.L_x_11664) ;  /* 0x000000000010b947 */ /* 0x000fea0003800000 */
[----:B------:R-:W-:-:S03]  /*1a70*/  UMOV UR5, 0xffffffff ;  /* 0xffffffff00057882 */ /* 0x000fc60000000000 */
[----:B------:R-:W-:Y:S05]  /*1a80*/  BRA.DIV UR5, `(.L_x_11665) ;  /* 0x00000012054c7947 */ /* 0x000fea000b800000 */
[----:B------:R3:W4:Y:S02]  /*1a90*/  SHFL.IDX PT, R65, R68, R4, 0x1f ;  /* 0x00001f0444417589 */ /* 0x00072400000e0000 */
.L_x_11706:
[----:B----4-:R-:W-:-:S07]  /*1aa0*/  IMAD R34, R47, R65, R34 ;  /* 0x000000412f227224 */ /* 0x010fce00078e0222 */
.L_x_11664:
[----:B------:R-:W-:-:S13]  /*1ab0*/  ISETP.GE.AND P3, PT, R64, 0x3, PT ;  /* 0x000000034000780c */ /* 0x000fda0003f66270 */
[----:B------:R-:W-:Y:S05]  /*1ac0*/  @!P3 BRA `(.L_x_11666) ;  /* 0x000000000010b947 */ /* 0x000fea0003800000 */
[----:B------:R-:W-:-:S03]  /*1ad0*/  UMOV UR5, 0xffffffff ;  /* 0xffffffff00057882 */ /* 0x000fc60000000000 */
[----:B------:R-:W-:Y:S05]  /*1ae0*/  BRA.DIV UR5, `(.L_x_11667) ;  /* 0x0000001205587947 */ /* 0x000fea000b800000 */
[----:B------:R4:W0:Y:S02]  /*1af0*/  SHFL.IDX PT, R65, R68, R5, 0x1f ;  /* 0x00001f0544417589 */ /* 0x00082400000e0000 */
.L_x_11709:
[----:B0-----:R-:W-:-:S07]  /*1b00*/  IMAD R34, R48, R65, R34 ;  /* 0x0000004130227224 */ /* 0x001fce00078e0222 */
.L_x_11666:
[----:B------:R-:W-:-:S13]  /*1b10*/  ISETP.GE.AND P3, PT, R64, 0x4, PT ;  /* 0x000000044000780c */ /* 0x000fda0003f66270 */
[----:B------:R-:W-:Y:S05]  /*1b20*/  @!P3 BRA `(.L_x_11668) ;  /* 0x000000000010b947 */ /* 0x000fea0003800000 */
[----:B------:R-:W-:-:S03]  /*1b30*/  UMOV UR5, 0xffffffff ;  /* 0xffffffff00057882 */ /* 0x000fc60000000000 */
[----:B------:R-:W-:Y:S05]  /*1b40*/  BRA.DIV UR5, `(.L_x_11669) ;  /* 0x0000001205647947 */ /* 0x000fea000b800000 */
[----:B------:R0:W0:Y:S02]  /*1b50*/  SHFL.IDX PT, R65, R68, R6, 0x1f ;  /* 0x00001f0644417589 */ /* 0x00002400000e0000 */
.L_x_11712:
[----:B0-----:R-:W-:-:S07]  /*1b60*/  IMAD R34, R49, R65, R34 ;  /* 0x0000004131227224 */ /* 0x001fce00078e0222 */
.L_x_11668:
[----:B------:R-:W-:-:S13]  /*1b70*/  ISETP.GE.AND P3, PT, R64, 0x5, PT ;  /* 0x000000054000780c */ /* 0x000fda0003f66270 */
[----:B------:R-:W-:Y:S05]  /*1b80*/  @!P3 BRA `(.L_x_11670) ;  /* 0x000000000010b947 */ /* 0x000fea0003800000 */
[----:B------:R-:W-:-:S03]  /*1b90*/  UMOV UR5, 0xffffffff ;  /* 0xffffffff00057882 */ /* 0x000fc60000000000 */
[----:B------:R-:W-:Y:S05]  /*1ba0*/  BRA.DIV UR5, `(.L_x_11671) ;  /* 0x0000001205707947 */ /* 0x000fea000b800000 */
[----:B------:R0:W0:Y:S02]  /*1bb0*/  SHFL.IDX PT, R65, R68, R7, 0x1f ;  /* 0x00001f0744417589 */ /* 0x00002400000e0000 */
.L_x_11715:
[----:B0-----:R-:W-:-:S07]  /*1bc0*/  IMAD R34, R50, R65, R34 ;  /* 0x0000004132227224 */ /* 0x001fce00078e0222 */
.L_x_11670:
[----:B------:R-:W-:-:S13]  /*1bd0*/  ISETP.GE.AND P3, PT, R64, 0x6, PT ;  /* 0x000000064000780c */ /* 0x000fda0003f66270 */
[----:B------:R-:W-:Y:S05]  /*1be0*/  @!P3 BRA `(.L_x_11672) ;  /* 0x000000000010b947 */ /* 0x000fea0003800000 */
[----:B------:R-:W-:-:S03]  /*1bf0*/  UMOV UR5, 0xffffffff ;  /* 0xffffffff00057882 */ /* 0x000fc60000000000 */
[----:B------:R-:W-:Y:S05]  /*1c00*/  BRA.DIV UR5, `(.L_x_11673) ;  /* 0x00000012057c7947 */ /* 0x000fea000b800000 */
[----:B------:R0:W0:Y:S02]  /*1c10*/  SHFL.IDX PT, R65, R68, R8, 0x1f ;  /* 0x00001f0844417589 */ /* 0x00002400000e0000 */
.L_x_11718:
[----:B0-----:R-:W-:-:S07]  /*1c20*/  IMAD R34, R51, R65, R34 ;  /* 0x0000004133227224 */ /* 0x001fce00078e0222 */
.L_x_11672:
[----:B------:R-:W-:-:S13]  /*1c30*/  ISETP.GE.AND P3, PT, R64, 0x7, PT ;  /* 0x000000074000780c */ /* 0x000fda0003f66270 */
[----:B------:R-:W-:Y:S05]  /*1c40*/  @!P3 BRA `(.L_x_11674) ;  /* 0x000000000010b947 */ /* 0x000fea0003800000 */
[----:B------:R-:W-:-:S03]  /*1c50*/  UMOV UR5, 0xffffffff ;  /* 0xffffffff00057882 */ /* 0x000fc60000000000 */
[----:B------:R-:W-:Y:S05]  /*1c60*/  BRA.DIV UR5, `(.L_x_11675) ;  /* 0x0000001205887947 */ /* 0x000fea000b800000 */
[----:B------:R0:W0:Y:S02]  /*1c70*/  SHFL.IDX PT, R65, R68, R9, 0x1f ;  /* 0x00001f0944417589 */ /* 0x00002400000e0000 */
.L_x_11721:
[----:B0-----:R-:W-:-:S07]  /*1c80*/  IMAD R34, R52, R65, R34 ;  /* 0x0000004134227224 */ /* 0x001fce00078e0222 */
.L_x_11674:
[----:B------:R-:W-:-:S13]  /*1c90*/  ISETP.GE.AND P3, PT, R64, 0x8, PT ;  /* 0x000000084000780c */ /* 0x000fda0003f66270 */
[----:B------:R-:W-:Y:S05]  /*1ca0*/  @!P3 BRA `(.L_x_11676) ;  /* 0x000000000010b947 */ /* 0x000fea0003800000 */
[----:B------:R-:W-:-:S03]  /*1cb0*/  UMOV UR5, 0xffffffff ;  /* 0xffffffff00057882 */ /* 0x000fc60000000000 */
[----:B------:R-:W-:Y:S05]  /*1cc0*/  BRA.DIV UR5, `(.L_x_11677) ;  /* 0x0000001205947947 */ /* 0x000fea000b800000 */
[----:B------:R0:W0:Y:S02]  /*1cd0*/  SHFL.IDX PT, R65, R68, R10, 0x1f ;  /* 0x00001f0a44417589 */ /* 0x00002400000e0000 */
.L_x_11724:
[----:B01----:R-:W-:-:S07]  /*1ce0*/  IMAD R34, R53, R65, R34 ;  /* 0x0000004135227224 */ /* 0x003fce00078e0222 */
.L_x_11676:
[----:B------:R-:W-:-:S13]  /*1cf0*/  ISETP.GE.AND P3, PT, R64, 0x9, PT ;  /* 0x000000094000780c */ /* 0x000fda0003f66270 */
[----:B------:R-:W-:Y:S05]  /*1d00*/  @!P3 BRA `(.L_x_11678) ;  /* 0x000000000010b947 */ /* 0x000fea0003800000 */
[----:B------:R-:W-:-:S03]  /*1d10*/  UMOV UR5, 0xffffffff ;  /* 0xffffffff00057882 */ /* 0x000fc60000000000 */
[----:B------:R-:W-:Y:S05]  /*1d20*/  BRA.DIV UR5, `(.L_x_11679) ;  /* 0x0000001205a07947 */ /* 0x000fea000b800000 */
[----:B------:R0:W0:Y:S02]  /*1d30*/  SHFL.IDX PT, R65, R68, R11, 0x1f ;  /* 0x00001f0b44417589 */ /* 0x00002400000e0000 */
.L_x_11727:
[----:B0-----:R-:W-:-:S07]  /*1d40*/  IMAD R34, R54, R65, R34 ;  /* 0x0000004136227224 */ /* 0x001fce00078e0222 */
.L_x_11678:
[----:B------:R-:W-:-:S13]  /*1d50*/  ISETP.GE.AND P3, PT, R64, 0xa, PT ;  /* 0x0000000a4000780c */ /* 0x000fda0003f66270 */
[----:B------:R-:W-:Y:S05]  /*1d60*/  @!P3 BRA `(.L_x_11680) ;  /* 0x000000000010b947 */ /* 0x000fea0003800000 */
[----:B------:R-:W-:-:S03]  /*1d70*/  UMOV UR5, 0xffffffff ;  /* 0xffffffff00057882 */ /* 0x000fc60000000000 */
[----:B------:R-:W-:Y:S05]  /*1d80*/  BRA.DIV UR5, `(.L_x_11681) ;  /* 0x0000001205ac7947 */ /* 0x000fea000b800000 */
[----:B------:R0:W0:Y:S02]  /*1d90*/  SHFL.IDX PT, R65, R68, R12, 0x1f ;  /* 0x00001f0c44417589 */ /* 0x00002400000e0000 */
.L_x_11730:
[----:B0-----:R-:W-:-:S07]  /*1da0*/  IMAD R34, R55, R65, R34 ;  /* 0x0000004137227224 */ /* 0x001fce00078e0222 */
.L_x_11680:
[----:B------:R-:W-:-:S13]  /*1db0*/  ISETP.GE.AND P3, PT, R64, 0xb, PT ;  /* 0x0000000b4000780c */ /* 0x000fda0003f66270 */
[----:B------:R-:W-:Y:S05]  /*1dc0*/  @!P3 BRA `(.L_x_11682) ;  /* 0x000000000010b947 */ /* 0x000fea0003800000 */
[----:B------:R-:W-:-:S03]  /*1dd0*/  UMOV UR5, 0xffffffff ;  /* 0xffffffff00057882 */ /* 0x000fc60000000000 */
[----:B------:R-:W-:Y:S05]  /*1de0*/  BRA.DIV UR5, `(.L_x_11683) ;  /* 0x0000001205b87947 */ /* 0x000fea000b800000 */
[----:B------:R0:W0:Y:S02]  /*1df0*/  SHFL.IDX PT, R65, R68, R13, 0x1f ;  /* 0x00001f0d44417589 */ /* 0x00002400000e0000 */
.L_x_11733:
[----:B0-----:R-:W-:-:S07]  /*1e00*/  IMAD R34, R56, R65, R34 ;  /* 0x0000004138227224 */ /* 0x001fce00078e0222 */
.L_x_11682:
[----:B------:R-:W-:-:S13]  /*1e10*/  ISETP.GE.AND P3, PT, R64, 0xc, PT ;  /* 0x0000000c4000780c */ /* 0x000fda0003f66270 */
[----:B------:R-:W-:Y:S05]  /*1e20*/  @!P3 BRA `(.L_x_11684) ;  /* 0x000000000010b947 */ /* 0x000fea0003800000 */
[----:B------:R-:W-:-:S03]  /*1e30*/  UMOV UR5, 0xffffffff ;  /* 0xffffffff00057882 */ /* 0x000fc60000000000 */
[----:B------:R-:W-:Y:S05]  /*1e40*/  BRA.DIV UR5, `(.L_x_11685) ;  /* 0x0000001205c47947 */ /* 0x000fea000b800000 */
[----:B------:R0:W0:Y:S02]  /*1e50*/  SHFL.IDX PT, R65, R68, R14, 0x1f ;  /* 0x00001f0e44417589 */ /* 0x00002400000e0000 */
.L_x_11736:
[----:B0-----:R-:W-:-:S07]  /*1e60*/  IMAD R34, R57, R65, R34 ;  /* 0x0000004139227224 */ /* 0x001fce00078e0222 */
.L_x_11684:
[----:B------:R-:W-:-:S13]  /*1e70*/  ISETP.GE.AND P3, PT, R64, 0xd, PT ;  /* 0x0000000d4000780c */ /* 0x000fda0003f66270 */
[----:B------:R-:W-:Y:S05]  /*1e80*/  @!P3 BRA `(.L_x_11686) ;  /* 0x000000000010b947 */ /* 0x000fea0003800000 */
[----:B------:R-:W-:-:S03]  /*1e90*/  UMOV UR5, 0xffffffff ;  /* 0xffffffff00057882 */ /* 0x000fc60000000000 */
[----:B------:R-:W-:Y:S05]  /*1ea0*/  BRA.DIV UR5, `(.L_x_11687) ;  /* 0x0000001205d07947 */ /* 0x000fea000b800000 */
[----:B------:R0:W0:Y:S02]  /*1eb0*/  SHFL.IDX PT, R65, R68, R15, 0x1f ;  /* 0x00001f0f44417589 */ /* 0x00002400000e0000 */
.L_x_11739:
[----:B0-----:R-:W-:-:S07]  /*1ec0*/  IMAD R34, R58, R65, R34 ;  /* 0x000000413a227224 */ /* 0x001fce00078e0222 */
.L_x_11686:
[----:B------:R-:W-:-:S13]  /*1ed0*/  ISETP.GE.AND P3, PT, R64, 0xe, PT ;  /* 0x0000000e4000780c */ /* 0x000fda0003f66270 */
[----:B------:R-:W-:Y:S05]  /*1ee0*/  @!P3 BRA `(.L_x_11688) ;  /* 0x000000000010b947 */ /* 0x000fea0003800000 */
[----:B------:R-:W-:-:S03]  /*1ef0*/  UMOV UR5, 0xffffffff ;  /* 0xffffffff00057882 */ /* 0x000fc60000000000 */
[----:B------:R-:W-:Y:S05]  /*1f00*/  BRA.DIV UR5, `(.L_x_11689) ;  /* 0x0000001205dc7947 */ /* 0x000fea000b800000 */
[----:B------:R0:W0:Y:S02]  /*1f10*/  SHFL.IDX PT, R65, R68, R16, 0x1f ;  /* 0x00001f1044417589 */ /* 0x00002400000e0000 */
.L_x_11742:
[----:B0-----:R-:W-:-:S07]  /*1f20*/  IMAD R34, R59, R65, R34 ;  /* 0x000000413b227224 */ /* 0x001fce00078e0222 */
.L_x_11688:
[----:B------:R-:W-:-:S13]  /*1f30*/  ISETP.GE.AND P3, PT, R64, 0xf, PT ;  /* 0x0000000f4000780c */ /* 0x000fda0003f66270 */
[----:B------:R-:W-:Y:S05]  /*1f40*/  @!P3 BRA `(.L_x_11690) ;  /* 0x000000000010b947 */ /* 0x000fea0003800000 */
[----:B------:R-:W-:-:S03]  /*1f50*/  UMOV UR5, 0xffffffff ;  /* 0xffffffff00057882 */ /* 0x000fc60000000000 */
[----:B------:R-:W-:Y:S05]  /*1f60*/  BRA.DIV UR5, `(.L_x_11691) ;  /* 0x0000001205e87947 */ /* 0x000fea000b800000 */
[----:B------:R0:W0:Y:S02]  /*1f70*/  SHFL.IDX PT, R65, R68, R17, 0x1f ;  /* 0x00001f1144417589 */ /* 0x00002400000e0000 */
.L_x_11745:
[----:B0-----:R-:W-:-:S07]  /*1f80*/  IMAD R34, R60, R65, R34 ;  /* 0x000000413c227224 */ /* 0x001fce00078e0222 */
.L_x_11690:
[----:B------:R-:W-:-:S13]  /*1f90*/  ISETP.GE.AND P3, PT, R64, 0x10, PT ;  /* 0x000000104000780c */ /* 0x000fda0003f66270 */
[----:B------:R-:W-:Y:S05]  /*1fa0*/  @!P3 BRA `(.L_x_11692) ;  /* 0x00000004001cb947 */ /* 0x000fea0003800000 */
[----:B------:R-:W-:-:S03]  /*1fb0*/  UMOV UR5, 0xffffffff ;  /* 0xffffffff00057882 */ /* 0x000fc60000000000 */
[----:B------:R-:W-:Y:S05]  /*1fc0*/  BRA.DIV UR5, `(.L_x_11693) ;  /* 0x0000001205f47947 */ /* 0x000fea000b800000 */
[----:B--234-:R2:W3:Y:S02]  /*1fd0*/  SHFL.IDX PT, R68, R68, R18, 0x1f ;  /* 0x00001f1244447589 */ /* 0x01c4e400000e0000 */
.L_x_11748:
[----:B0--3--:R-:W-:Y:S01]  /*1fe0*/  IMAD R34, R61, R68, R34 ;  /* 0x000000443d227224 */ /* 0x009fe200078e0222 */
[----:B------:R-:W-:Y:S06]  /*1ff0*/  BRA `(.L_x_11692) ;  /* 0x0000000400087947 */ /* 0x000fec0003800000 */
.L_x_11661:
        /* <DEDUP_REMOVED lines=37> */
[----:B------:R-:W-:Y:S02]  /*2250*/  ISETP.GE.AND P3, PT, R65, 0xc, PT ;  /* 0x0000000c4100780c */ /* 0x000fe40003f66270 */
[----:B------:R-:W-:-:S03]  /*2260*/  @P4 LEA R68, R25, R64, 0x2 ;  /* 0x0000004019444211 */ /* 0x000fc600078e10ff */
[----:B------:R-:W-:-:S03]  /*2270*/  @P6 IMAD R66, R36, 0x4, R64 ;  /* 0x0000000424426824 */ /* 0x000fc600078e0240 */
[----:B------:R-:W0:Y:S01]  /*2280*/  @P4 LDS R68, [R68] ;  /* 0x0000000044444984 */ /* 0x000e220000000800 */
[----:B------:R-:W-:-:S03]  /*2290*/  @P5 IMAD R67, R33, 0x4, R64 ;  /* 0x0000000421435824 */ /* 0x000fc600078e0240 */
[----:B------:R-:W-:Y:S01]  /*22a0*/  @P6 LDS R66, [R66] ;  /* 0x0000000042426984 */ /* 0x000fe20000000800 */
[----:B------:R-:W-:-:S03]  /*22b0*/  @P3 IMAD R69, R37, 0x4, R64 ;  /* 0x0000000425453824 */ /* 0x000fc600078e0240 */
        /* <DEDUP_REMOVED lines=22> */
.L_x_11692:
        /* <DEDUP_REMOVED lines=17> */
.L_x_11660:
[----:B------:R-:W-:Y:S05]  /*2530*/  @!P0 BRA `(.L_x_11695) ;  /* 0xffffffec00b48947 */ /* 0x000fea000383ffff */
[----:B------:R-:W-:Y:S05]  /*2540*/  BSYNC.RECONVERGENT B0 ;  /* 0x0000000000007941 */ /* 0x000fea0003800200 */
.L_x_11659:
        /* <DEDUP_REMOVED lines=12> */
[----:B------:R-:W0:Y:S01]  /*2610*/  LDC R44, c[0x0][0x3ac] ;  /* 0x0000eb00ff2c7b82 */ /* 0x000e220000000800 */
[----:B------:R-:W-:Y:S02]  /*2620*/  IABS R43, UR9 ;  /* 0x00000009002b7c13 */ /* 0x000fe40008000000 */
[----:B------:R-:W-:Y:S02]  /*2630*/  SHF.L.U32 R54, R52, 0x2, RZ ;  /* 0x0000000234367819 */ /* 0x000fe400000006ff */
[----:B------:R-:W5:Y:S01]  /*2640*/  I2F.RP R45, R43 ;  /* 0x0000002b002d7306 */ /* 0x000f620000209400 */
[----:B------:R-:W-:Y:S02]  /*2650*/  ISETP.NE.AND P3, PT, RZ, UR9, PT ;  /* 0x00000009ff007c0c */ /* 0x000fe4000bf65270 */
[----:B-1----:R-:W1:Y:S01]  /*2660*/  LDC R53, c[0x0][0x388] ;  /* 0x0000e200ff357b82 */ /* 0x002e620000000800 */
[----:B------:R-:W-:-:S07]  /*2670*/  LOP3.LUT R52, RZ, UR9, RZ, 0x33, !PT ;  /* 0x00000009ff347c12 */ /* 0x000fce000f8e33ff */
[----:B------:R-:W2:Y:S01]  /*2680*/  S2UR UR5, SR_CTAID.X ;  /* 0x00000000000579c3 */ /* 0x000ea20000002500 */
[----:B-----5:R-:W-:Y:S01]  /*2690*/  MUFU.RCP R45, R45 ;  /* 0x0000002d002d7308 */ /* 0x020fe20000001000 */
[----:B0-----:R-:W-:-:S06]  /*26a0*/  IABS R47, R44 ;  /* 0x0000002c002f7213 */ /* 0x001fcc0000000000 */
[----:B------:R-:W0:Y:S01]  /*26b0*/  LDC R51, c[0x0][0x384] ;  /* 0x0000e100ff337b82 */ /* 0x000e220000000800 */
[----:B------:R-:W5:Y:S01]  /*26c0*/  I2F.RP R46, R47 ;  /* 0x0000002f002e7306 */ /* 0x000f620000209400 */
[----:B-1----:R-:W-:Y:S01]  /*26d0*/  IABS R48, R53 ;  /* 0x0000003500307213 */ /* 0x002fe20000000000 */
[----:B--2---:R-:W-:-:S06]  /*26e0*/  UIMAD UR5, UR9, UR5, URZ ;  /* 0x00000005090572a4 */ /* 0x004fcc000f8e02ff */
[----:B-----5:R-:W1:Y:S02]  /*26f0*/  MUFU.RCP R46, R46 ;  /* 0x0000002e002e7308 */ /* 0x020e640000001000 */
[----:B-1----:R-:W-:Y:S02]  /*2700*/  VIADD R35, R46, 0xffffffe ;  /* 0x0ffffffe2e237836 */ /* 0x002fe40000000000 */
[----:B------:R-:W-:-:S04]  /*2710*/  IMAD.U32 R46, RZ, RZ, UR5 ;  /* 0x00000005ff2e7e24 */ /* 0x000fc8000f8e00ff */
[----:B------:R-:W1:Y:S01]  /*2720*/  F2I.FTZ.U32.TRUNC.NTZ R35, R35 ;  /* 0x0000002300237305 */ /* 0x000e62000021f000 */
[----:B0-----:R-:W-:Y:S02]  /*2730*/  IMAD R51, R51, UR4, R46 ;  /* 0x0000000433337c24 */ /* 0x001fe4000f8e022e */
[----:B-1----:R-:W-:-:S04]  /*2740*/  IMAD.MOV R34, RZ, RZ, -R35 ;  /* 0x000000ffff227224 */ /* 0x002fc800078e0a23 */
[----:B------:R-:W-:Y:S02]  /*2750*/  IMAD R49, R34, R47, RZ ;  /* 0x0000002f22317224 */ /* 0x000fe400078e02ff */
[----:B------:R-:W-:-:S05]  /*2760*/  HFMA2 R34, -RZ, RZ, 0, 0 ;  /* 0x00000000ff227431 */ /* 0x000fca00000001ff */
[----:B------:R-:W-:-:S04]  /*2770*/  IMAD.HI.U32 R49, R35, R49, R34 ;  /* 0x0000003123317227 */ /* 0x000fc800078e0022 */
[----:B------:R-:W-:-:S04]  /*2780*/  IMAD.MOV.U32 R34, RZ, RZ, R48 ;  /* 0x000000ffff227224 */ /* 0x000fc800078e0030 */
[----:B------:R-:W-:Y:S02]  /*2790*/  IMAD.HI.U32 R48, R49, R34, RZ ;  /* 0x0000002231307227 */ /* 0x000fe400078e00ff */
[----:B------:R-:W0:Y:S02]  /*27a0*/  S2R R49, SR_CgaCtaId ;  /* 0x0000000000317919 */ /* 0x000e240000008800 */
[----:B------:R-:W-:-:S04]  /*27b0*/  IMAD.MOV R35, RZ, RZ, -R48 ;  /* 0x000000ffff237224 */ /* 0x000fc800078e0a30 */
[----:B------:R-:W-:Y:S02]  /*27c0*/  IMAD R34, R47, R35, R34 ;  /* 0x000000232f227224 */ /* 0x000fe400078e0222 */
[----:B------:R-:W-:-:S03]  /*27d0*/  VIADD R35, R45, 0xffffffe ;  /* 0x0ffffffe2d237836 */ /* 0x000fc60000000000 */
[----:B------:R-:W-:-:S03]  /*27e0*/  ISETP.GT.U32.AND P1, PT, R47, R34, PT ;  /* 0x000000222f00720c */ /* 0x000fc60003f24070 */
[----:B------:R-:W1:Y:S10]  /*27f0*/  F2I.FTZ.U32.TRUNC.NTZ R35, R35 ;  /* 0x0000002300237305 */ /* 0x000e74000021f000 */
[----:B------:R-:W-:Y:S01]  /*2800*/  @!P1 IADD3 R34, PT, PT, R34, -R47, RZ ;  /* 0x8000002f22229210 */ /* 0x000fe20007ffe0ff */
[----:B------:R-:W-:Y:S01]  /*2810*/  @!P1 VIADD R48, R48, 0x1 ;  /* 0x0000000130309836 */ /* 0x000fe20000000000 */
[----:B------:R-:W-:-:S02]  /*2820*/  ISETP.NE.AND P1, PT, R44, RZ, PT ;  /* 0x000000ff2c00720c */ /* 0x000fc40003f25270 */
[----:B------:R-:W-:Y:S01]  /*2830*/  ISETP.GE.U32.AND P0, PT, R34, R47, PT ;  /* 0x0000002f2200720c */ /* 0x000fe20003f06070 */
[----:B-1----:R-:W-:Y:S01]  /*2840*/  IMAD.MOV R50, RZ, RZ, -R35 ;  /* 0x000000ffff327224 */ /* 0x002fe200078e0a23 */
[----:B------:R-:W-:-:S03]  /*2850*/  LOP3.LUT R34, R53, R44, RZ, 0x3c, !PT ;  /* 0x0000002c35227212 */ /* 0x000fc600078e3cff */
[----:B------:R-:W-:Y:S01]  /*2860*/  IMAD R45, R50, R43, RZ ;  /* 0x0000002b322d7224 */ /* 0x000fe200078e02ff */
[----:B------:R-:W-:Y:S02]  /*2870*/  ISETP.GE.AND P2, PT, R34, RZ, PT ;  /* 0x000000ff2200720c */ /* 0x000fe40003f46270 */
[----:B------:R-:W-:-:S04]  /*2880*/  MOV R34, 0x400 ;  /* 0x0000040000227802 */ /* 0x000fc80000000f00 */
[----:B------:R-:W-:Y:S01]  /*2890*/  IADD3 R34, PT, PT, R34, 0x900, RZ ;  /* 0x0000090022227810 */ /* 0x000fe20007ffe0ff */
[----:B------:R-:W-:-:S03]  /*28a0*/  @P0 VIADD R48, R48, 0x1 ;  /* 0x0000000130300836 */ /* 0x000fc60000000000 */
[----:B0-----:R-:W-:Y:S01]  /*28b0*/  LEA R49, R49, R34, 0x18 ;  /* 0x0000002231317211 */ /* 0x001fe200078ec0ff */
[----:B------:R-:W-:Y:S02]  /*28c0*/  IMAD.MOV.U32 R34, RZ, RZ, RZ ;  /* 0x000000ffff227224 */ /* 0x000fe400078e00ff */
[----:B------:R-:W-:Y:S01]  /*28d0*/  @!P2 IMAD.MOV R48, RZ, RZ, -R48 ;  /* 0x000000ffff30a224 */ /* 0x000fe200078e0a30 */
[----:B------:R-:W-:Y:S01]  /*28e0*/  @!P1 LOP3.LUT R48, RZ, R44, RZ, 0x33, !PT ;  /* 0x0000002cff309212 */ /* 0x000fe200078e33ff */
[----:B------:R-:W-:-:S07]  /*28f0*/  IMAD.HI.U32 R50, R35, R45, R34 ;  /* 0x0000002d23327227 */ /* 0x000fce00078e0022 */
.L_x_11700:
[----:B------:R-:W-:Y:S02]  /*2900*/  IABS R34, UR9 ;  /* 0x0000000900227c13 */ /* 0x000fe40008000000 */
[----:B------:R-:W-:-:S03]  /*2910*/  IABS R35, R54 ;  /* 0x0000003600237213 */ /* 0x000fc60000000000 */
[----:B------:R-:W-:Y:S02]  /*2920*/  IMAD.MOV R44, RZ, RZ, -R34 ;  /* 0x000000ffff2c7224 */ /* 0x000fe400078e0a22 */
[----:B------:R-:W-:-:S04]  /*2930*/  IMAD.HI.U32 R34, R50, R35, RZ ;  /* 0x0000002332227227 */ /* 0x000fc800078e00ff */
[----:B------:R-:W-:Y:S01]  /*2940*/  IMAD R44, R34, R44, R35 ;  /* 0x0000002c222c7224 */ /* 0x000fe200078e0223 */
[----:B------:R-:W-:-:S04]  /*2950*/  IABS R35, UR9 ;  /* 0x0000000900237c13 */ /* 0x000fc80008000000 */
[----:B------:R-:W-:-:S13]  /*2960*/  ISETP.GT.U32.AND P1, PT, R43, R44, PT ;  /* 0x0000002c2b00720c */ /* 0x000fda0003f24070 */
[----:B------:R-:W-:Y:S01]  /*2970*/  @!P1 IMAD.IADD R44, R44, 0x1, -R35 ;  /* 0x000000012c2c9824 */ /* 0x000fe200078e0a23 */
[----:B------:R-:W-:Y:S02]  /*2980*/  LOP3.LUT R35, R54, UR9, RZ, 0x3c, !PT ;  /* 0x0000000936237c12 */ /* 0x000fe4000f8e3cff */
[----:B------:R-:W-:Y:S02]  /*2990*/  @!P1 IADD3 R34, PT, PT, R34, 0x1, RZ ;  /* 0x0000000122229810 */ /* 0x000fe40007ffe0ff */
[----:B------:R-:W-:Y:S01]  /*29a0*/  ISETP.GE.U32.AND P0, PT, R44, R43, PT ;  /* 0x0000002b2c00720c */ /* 0x000fe20003f06070 */
[----:B------:R-:W-:Y:S01]  /*29b0*/  IMAD R44, R54, 0x4, R49 ;  /* 0x00000004362c7824 */ /* 0x000fe200078e0231 */
[----:B------:R-:W-:-:S05]  /*29c0*/  ISETP.GE.AND P2, PT, R35, RZ, PT ;  /* 0x000000ff2300720c */ /* 0x000fca0003f46270 */
[----:B------:R-:W0:Y:S06]  /*29d0*/  LDS.128 R44, [R44] ;  /* 0x000000002c2c7984 */ /* 0x000e2c0000000c00 */
[----:B------:R-:W-:-:S04]  /*29e0*/  @P0 VIADD R34, R34, 0x1 ;  /* 0x0000000122220836 */ /* 0x000fc80000000000 */
[----:B------:R-:W-:Y:S02]  /*29f0*/  IMAD.MOV.U32 R53, RZ, RZ, R34 ;  /* 0x000000ffff357224 */ /* 0x000fe400078e0022 */
[----:B------:R-:W1:Y:S02]  /*2a00*/  LDC.64 R34, c[0x0][0x3a0] ;  /* 0x0000e800ff227b82 */ /* 0x000e640000000a00 */
[----:B------:R-:W-:-:S05]  /*2a10*/  @!P2 IMAD.MOV R53, RZ, RZ, -R53 ;  /* 0x000000ffff35a224 */ /* 0x000fca00078e0a35 */
[----:B------:R-:W-:-:S04]  /*2a20*/  SEL R53, R52, R53, !P3 ;  /* 0x0000003534357207 */ /* 0x000fc80005800000 */
[----:B------:R-:W-:Y:S01]  /*2a30*/  IADD3 R55, PT, PT, -R53, RZ, RZ ;  /* 0x000000ff35377210 */ /* 0x000fe20007ffe1ff */
[----:B------:R-:W-:-:S04]  /*2a40*/  IMAD R53, R48, R53, R51 ;  /* 0x0000003530357224 */ /* 0x000fc800078e0233 */
[----:B------:R-:W-:-:S04]  /*2a50*/  IMAD R56, R55, UR9, R54 ;  /* 0x0000000937387c24 */ /* 0x000fc8000f8e0236 */
[----:B------:R-:W-:-:S04]  /*2a60*/  IMAD.IADD R53, R53, 0x1, R56 ;  /* 0x0000000135357824 */ /* 0x000fc800078e0238 */
[----:B-1----:R-:W-:-:S04]  /*2a70*/  IMAD.WIDE R34, R53, 0x4, R34 ;  /* 0x0000000435227825 */ /* 0x002fc800078e0222 */
[----:B------:R-:W-:Y:S01]  /*2a80*/  IMAD.U32 R53, RZ, RZ, UR11 ;  /* 0x0000000bff357e24 */ /* 0x000fe2000f8e00ff */
[----:B0-----:R0:W-:Y:S03]  /*2a90*/  STG.E.128 desc[UR12][R34.64], R44 ;  /* 0x0000002c22007986 */ /* 0x0011e6000c101d0c */
[----:B------:R-:W-:-:S05]  /*2aa0*/  IMAD R54, R53, 0x4, R54 ;  /* 0x0000000435367824 */ /* 0x000fca00078e0236 */
[----:B------:R-:W-:-:S13]  /*2ab0*/  ISETP.GE.U32.AND P0, PT, R54, 0x10, PT ;  /* 0x000000103600780c */ /* 0x000fda0003f06070 */
[----:B0-----:R-:W-:Y:S05]  /*2ac0*/  @!P0 BRA `(.L_x_11700) ;  /* 0xfffffffc008c8947 */ /* 0x001fea000383ffff */
.L_x_11699:
[----:B------:R-:W-:Y:S05]  /*2ad0*/  BSYNC.RECONVERGENT B0 ;  /* 0x0000000000007941 */ /* 0x000fea0003800200 */
.L_x_11698:
[----:B------:R-:W0:Y:S02]  /*2ae0*/  LDCU UR5, c[0x0][0x374] ;  /* 0x00006e80ff0577ac */ /* 0x000e240008000800 */
[----:B0-----:R-:W-:Y:S02]  /*2af0*/  UIADD3 UR4, UPT, UPT, UR5, UR4, URZ ;  /* 0x0000000405047290 */ /* 0x001fe4000fffe0ff */
[----:B------:R-:W-:-:S04]  /*2b00*/  USHF.L.U32 UR5, UR5, 0x2, URZ ;  /* 0x0000000205057899 */ /* 0x000fc800080006ff */
[----:B------:R-:W-:-:S09]  /*2b10*/  UISETP.GE.U32.AND UP0, UPT, UR4, UR5, UPT ;  /* 0x000000050400728c */ /* 0x000fd2000bf06070 */
[----:B------:R-:W-:Y:S05]  /*2b20*/  BRA.U !UP0, `(.L_x_11701) ;  /* 0xffffffe108947547 */ /* 0x000fea000b83ffff */
[----:B------:R-:W-:Y:S05]  /*2b30*/  EXIT ;  /* 0x000000000000794d */ /* 0x000fea0003800000 */
.L_x_11663:
[----:B------:R-:W-:Y:S01]  /*2b40*/  MOV R65, R19 ;  /* 0x0000001300417202 */ /* 0x000fe20000000f00 */
[----:B------:R-:W-:Y:S02]  /*2b50*/  IMAD.MOV.U32 R66, RZ, RZ, 0x1f ;  /* 0x0000001fff427424 */ /* 0x000fe400078e00ff */
[----:B------:R-:W-:-:S07]  /*2b60*/  IMAD.MOV.U32 R67, RZ, RZ, -0x1 ;  /* 0xffffffffff437424 */ /* 0x000fce00078e00ff */
[----:B01----:R-:W-:Y:S05]  /*2b70*/  WARPSYNC.COLLECTIVE R67, `(.L_x_11702) ;  /* 0x0000000043087348 */ /* 0x003fea0003c00000 */
[----:B------:R2:W3:Y:S02]  /*2b80*/  SHFL.IDX P3, R65, R68, R65, R66 ;  /* 0x0000004144417389 */ /* 0x0004e40000060042 */
[----:B0123--:R-:W-:Y:S05]  /*2b90*/  ENDCOLLECTIVE ;  /* 0x000000000000791b */ /* 0x00ffea0003800000 */
.L_x_11702:
[----:B------:R-:W-:Y:S01]  /*2ba0*/  IMAD.MOV.U32 R69, RZ, RZ, R65 ;  /* 0x000000ffff457224 */ /* 0x000fe200078e0041 */
[----:B------:R-:W-:Y:S06]  /*2bb0*/  BRA `(.L_x_11703) ;  /* 0xffffffec00a07947 */ /* 0x000fec000383ffff */
.L_x_11665:
[----:B------:R-:W-:Y:S01]  /*2bc0*/  BSSY B1, `(.L_x_11704) ;  /* 0x0000007000017945 */ /* 0x000fe20003800000 */
[----:B------:R-:W-:Y:S01]  /*2bd0*/  MOV R65, R4 ;  /* 0x0000000400417202 */ /* 0x000fe20000000f00 */
[----:B------:R-:W-:Y:S02]  /*2be0*/  IMAD.MOV.U32 R66, RZ, RZ, 0x1f ;  /* 0x0000001fff427424 */ /* 0x000fe400078e00ff */
[----:B------:R-:W-:-:S07]  /*2bf0*/  IMAD.MOV.U32 R67, RZ, RZ, -0x1 ;  /* 0xffffffffff437424 */ /* 0x000fce00078e00ff */
[----:B012---:R-:W-:Y:S05]  /*2c00*/  WARPSYNC.COLLECTIVE R67, `(.L_x_11705) ;  /* 0x0000000043087348 */ /* 0x007fea0003c00000 */
[----:B------:R3:W4:Y:S02]  /*2c10*/  SHFL.IDX P3, R65, R68, R65, R66 ;  /* 0x0000004144417389 */ /* 0x0007240000060042 */
[----:B01234-:R-:W-:Y:S05]  /*2c20*/  ENDCOLLECTIVE ;  /* 0x000000000000791b */ /* 0x01ffea0003800000 */
.L_x_11705:
[----:B------:R-:W-:Y:S05]  /*2c30*/  BSYNC B1 ;  /* 0x0000000000017941 */ /* 0x000fea0003800000 */
.L_x_11704:
[----:B------:R-:W-:Y:S05]  /*2c40*/  BRA `(.L_x_11706) ;  /* 0xffffffec00947947 */ /* 0x000fea000383ffff */
.L_x_11667:
[----:B------:R-:W-:Y:S01]  /*2c50*/  HFMA2 R66, -RZ, RZ, 0, 1.847743988037109375e-06 ;  /* 0x0000001fff427431 */ /* 0x000fe200000001ff */
[----:B------:R-:W-:Y:S01]  /*2c60*/  BSSY B1, `(.L_x_11707) ;  /* 0x0000006000017945 */ /* 0x000fe20003800000 */
[----:B------:R-:W-:Y:S02]  /*2c70*/  IMAD.MOV.U32 R65, RZ, RZ, R5 ;  /* 0x000000ffff417224 */ /* 0x000fe400078e0005 */
[----:B------:R-:W-:-:S07]  /*2c80*/  IMAD.MOV.U32 R67, RZ, RZ, -0x1 ;  /* 0xffffffffff437424 */ /* 0x000fce00078e00ff */
[----:B0123--:R-:W-:Y:S05]  /*2c90*/  WARPSYNC.COLLECTIVE R67, `(.L_x_11708) ;  /* 0x0000000043087348 */ /* 0x00ffea0003c00000 */
[----:B------:R4:W0:Y:S02]  /*2ca0*/  SHFL.IDX P3, R65, R68, R65, R66 ;  /* 0x0000004144417389 */ /* 0x0008240000060042 */
[----:B01234-:R-:W-:Y:S05]  /*2cb0*/  ENDCOLLECTIVE ;  /* 0x000000000000791b */ /* 0x01ffea0003800000 */
.L_x_11708:
[----:B------:R-:W-:Y:S05]  /*2cc0*/  BSYNC B1 ;  /* 0x0000000000017941 */ /* 0x000fea0003800000 */
.L_x_11707:
[----:B------:R-:W-:Y:S05]  /*2cd0*/  BRA `(.L_x_11709) ;  /* 0xffffffec00887947 */ /* 0x000fea000383ffff */
.L_x_11669:
[----:B------:R-:W-:Y:S01]  /*2ce0*/  BSSY B1, `(.L_x_11710) ;  /* 0x0000007000017945 */ /* 0x000fe20003800000 */
[----:B------:R-:W-:Y:S01]  /*2cf0*/  IMAD.MOV.U32 R65, RZ, RZ, R6 ;  /* 0x000000ffff417224 */ /* 0x000fe200078e0006 */
[----:B------:R-:W-:Y:S01]  /*2d00*/  MOV R67, 0xffffffff ;  /* 0xffffffff00437802 */ /* 0x000fe20000000f00 */
[----:B------:R-:W-:-:S07]  /*2d10*/  IMAD.MOV.U32 R66, RZ, RZ, 0x1f ;  /* 0x0000001fff427424 */ /* 0x000fce00078e00ff */
[----:B01234-:R-:W-:Y:S05]  /*2d20*/  WARPSYNC.COLLECTIVE R67, `(.L_x_11711) ;  /* 0x0000000043087348 */ /* 0x01ffea0003c00000 */
[----:B------:R0:W0:Y:S02]  /*2d30*/  SHFL.IDX P3, R65, R68, R65, R66 ;  /* 0x0000004144417389 */ /* 0x0000240000060042 */
[----:B01234-:R-:W-:Y:S05]  /*2d40*/  ENDCOLLECTIVE ;  /* 0x000000000000791b */ /* 0x01ffea0003800000 */
.L_x_11711:
[----:B------:R-:W-:Y:S05]  /*2d50*/  BSYNC B1 ;  /* 0x0000000000017941 */ /* 0x000fea0003800000 */
.L_x_11710:
[----:B------:R-:W-:Y:S05]  /*2d60*/  BRA `(.L_x_11712) ;  /* 0xffffffec007c7947 */ /* 0x000fea000383ffff */
.L_x_11671:
[----:B------:R-:W-:Y:S01]  /*2d70*/  BSSY B1, `(.L_x_11713) ;  /* 0x0000007000017945 */ /* 0x000fe20003800000 */
[----:B------:R-:W-:Y:S02]  /*2d80*/  IMAD.MOV.U32 R65, RZ, RZ, R7 ;  /* 0x000000ffff417224 */ /* 0x000fe400078e0007 */
[----:B------:R-:W-:Y:S02]  /*2d90*/  IMAD.MOV.U32 R66, RZ, RZ, 0x1f ;  /* 0x0000001fff427424 */ /* 0x000fe400078e00ff */
[----:B------:R-:W-:-:S07]  /*2da0*/  IMAD.MOV.U32 R67, RZ, RZ, -0x1 ;  /* 0xffffffffff437424 */ /* 0x000fce00078e00ff */
[----:B01234-:R-:W-:Y:S05]  /*2db0*/  WARPSYNC.COLLECTIVE R67, `(.L_x_11714) ;  /* 0x0000000043087348 */ /* 0x01ffea0003c00000 */
[----:B------:R0:W0:Y:S02]  /*2dc0*/  SHFL.IDX P3, R65, R68, R65, R66 ;  /* 0x0000004144417389 */ /* 0x0000240000060042 */
[----:B01234-:R-:W-:Y:S05]  /*2dd0*/  ENDCOLLECTIVE ;  /* 0x000000000000791b */ /* 0x01ffea0003800000 */
.L_x_11714:
[----:B------:R-:W-:Y:S05]  /*2de0*/  BSYNC B1 ;  /* 0x0000000000017941 */ /* 0x000fea0003800000 */
.L_x_11713:
[----:B------:R-:W-:Y:S05]  /*2df0*/  BRA `(.L_x_11715) ;  /* 0xffffffec00707947 */ /* 0x000fea000383ffff */
.L_x_11673:
[----:B------:R-:W-:Y:S01]  /*2e00*/  BSSY B1, `(.L_x_11716) ;  /* 0x0000007000017945 */ /* 0x000fe20003800000 */
[----:B------:R-:W-:Y:S01]  /*2e10*/  MOV R65, R8 ;  /* 0x0000000800417202 */ /* 0x000fe20000000f00 */
[----:B------:R-:W-:Y:S02]  /*2e20*/  IMAD.MOV.U32 R66, RZ, RZ, 0x1f ;  /* 0x0000001fff427424 */ /* 0x000fe400078e00ff */
[----:B------:R-:W-:-:S07]  /*2e30*/  IMAD.MOV.U32 R67, RZ, RZ, -0x1 ;  /* 0xffffffffff437424 */ /* 0x000fce00078e00ff */
[----:B01234-:R-:W-:Y:S05]  /*2e40*/  WARPSYNC.COLLECTIVE R67, `(.L_x_11717) ;  /* 0x0000000043087348 */ /* 0x01ffea0003c00000 */
[----:B------:R0:W0:Y:S02]  /*2e50*/  SHFL.IDX P3, R65, R68, R65, R66 ;  /* 0x0000004144417389 */ /* 0x0000240000060042 */
[----:B01234-:R-:W-:Y:S05]  /*2e60*/  ENDCOLLECTIVE ;  /* 0x000000000000791b */ /* 0x01ffea0003800000 */
.L_x_11717:
[----:B------:R-:W-:Y:S05]  /*2e70*/  BSYNC B1 ;  /* 0x0000000000017941 */ /* 0x000fea0003800000 */
.L_x_11716:
[----:B------:R-:W-:Y:S05]  /*2e80*/  BRA `(.L_x_11718) ;  /* 0xffffffec00647947 */ /* 0x000fea000383ffff */
.L_x_11675:
[----:B------:R-:W-:Y:S01]  /*2e90*/  HFMA2 R66, -RZ, RZ, 0, 1.847743988037109375e-06 ;  /* 0x0000001fff427431 */ /* 0x000fe200000001ff */
[----:B------:R-:W-:Y:S01]  /*2ea0*/  BSSY B1, `(.L_x_11719) ;  /* 0x0000006000017945 */ /* 0x000fe20003800000 */
[----:B------:R-:W-:Y:S02]  /*2eb0*/  IMAD.MOV.U32 R65, RZ, RZ, R9 ;  /* 0x000000ffff417224 */ /* 0x000fe400078e0009 */
[----:B------:R-:W-:-:S07]  /*2ec0*/  IMAD.MOV.U32 R67, RZ, RZ, -0x1 ;  /* 0xffffffffff437424 */ /* 0x000fce00078e00ff */
[----:B01234-:R-:W-:Y:S05]  /*2ed0*/  WARPSYNC.COLLECTIVE R67, `(.L_x_11720) ;  /* 0x0000000043087348 */ /* 0x01ffea0003c00000 */
[----:B------:R0:W0:Y:S02]  /*2ee0*/  SHFL.IDX P3, R65, R68, R65, R66 ;  /* 0x0000004144417389 */ /* 0x0000240000060042 */
[----:B01234-:R-:W-:Y:S05]  /*2ef0*/  ENDCOLLECTIVE ;  /* 0x000000000000791b */ /* 0x01ffea0003800000 */
.L_x_11720:
[----:B------:R-:W-:Y:S05]  /*2f00*/  BSYNC B1 ;  /* 0x0000000000017941 */ /* 0x000fea0003800000 */
.L_x_11719:
[----:B------:R-:W-:Y:S05]  /*2f10*/  BRA `(.L_x_11721) ;  /* 0xffffffec00587947 */ /* 0x000fea000383ffff */
.L_x_11677:
[----:B------:R-:W-:Y:S01]  /*2f20*/  BSSY B1, `(.L_x_11722) ;  /* 0x0000007000017945 */ /* 0x000fe20003800000 */
[----:B------:R-:W-:Y:S01]  /*2f30*/  IMAD.MOV.U32 R65, RZ, RZ, R10 ;  /* 0x000000ffff417224 */ /* 0x000fe200078e000a */
[----:B------:R-:W-:Y:S01]  /*2f40*/  MOV R67, 0xffffffff ;  /* 0xffffffff00437802 */ /* 0x000fe20000000f00 */
[----:B------:R-:W-:-:S07]  /*2f50*/  IMAD.MOV.U32 R66, RZ, RZ, 0x1f ;  /* 0x0000001fff427424 */ /* 0x000fce00078e00ff */
[----:B01234-:R-:W-:Y:S05]  /*2f60*/  WARPSYNC.COLLECTIVE R67, `(.L_x_11723) ;  /* 0x0000000043087348 */ /* 0x01ffea0003c00000 */
[----:B------:R0:W0:Y:S02]  /*2f70*/  SHFL.IDX P3, R65, R68, R65, R66 ;  /* 0x0000004144417389 */ /* 0x0000240000060042 */
[----:B01234-:R-:W-:Y:S05]  /*2f80*/  ENDCOLLECTIVE ;  /* 0x000000000000791b */ /* 0x01ffea0003800000 */
.L_x_11723:
[----:B------:R-:W-:Y:S05]  /*2f90*/  BSYNC B1 ;  /* 0x0000000000017941 */ /* 0x000fea0003800000 */
.L_x_11722:
[----:B------:R-:W-:Y:S05]  /*2fa0*/  BRA `(.L_x_11724) ;  /* 0xffffffec004c7947 */ /* 0x000fea000383ffff */
.L_x_11679:
[----:B------:R-:W-:Y:S01]  /*2fb0*/  BSSY B1, `(.L_x_11725) ;  /* 0x0000007000017945 */ /* 0x000fe20003800000 */
[----:B------:R-:W-:Y:S02]  /*2fc0*/  IMAD.MOV.U32 R65, RZ, RZ, R11 ;  /* 0x000000ffff417224 */ /* 0x000fe400078e000b */
[----:B------:R-:W-:Y:S02]  /*2fd0*/  IMAD.MOV.U32 R66, RZ, RZ, 0x1f ;  /* 0x0000001fff427424 */ /* 0x000fe400078e00ff */
[----:B------:R-:W-:-:S07]  /*2fe0*/  IMAD.MOV.U32 R67, RZ, RZ, -0x1 ;  /* 0xffffffffff437424 */ /* 0x000fce00078e00ff */
[----:B01234-:R-:W-:Y:S05]  /*2ff0*/  WARPSYNC.COLLECTIVE R67, `(.L_x_11726) ;  /* 0x0000000043087348 */ /* 0x01ffea0003c00000 */
[----:B------:R0:W0:Y:S02]  /*3000*/  SHFL.IDX P3, R65, R68, R65, R66 ;  /* 0x0000004144417389 */ /* 0x0000240000060042 */
[----:B01234-:R-:W-:Y:S05]  /*3010*/  ENDCOLLECTIVE ;  /* 0x000000000000791b */ /* 0x01ffea0003800000 */
.L_x_11726:
[----:B------:R-:W-:Y:S05]  /*3020*/  BSYNC B1 ;  /* 0x0000000000017941 */ /* 0x000fea0003800000 */
.L_x_11725:
[----:B------:R-:W-:Y:S05]  /*3030*/  BRA `(.L_x_11727) ;  /* 0xffffffec00407947 */ /* 0x000fea000383ffff */
.L_x_11681:
[----:B------:R-:W-:Y:S01]  /*3040*/  BSSY B1, `(.L_x_11728) ;  /* 0x0000007000017945 */ /* 0x000fe20003800000 */
[----:B------:R-:W-:Y:S01]  /*3050*/  MOV R65, R12 ;  /* 0x0000000c00417202 */ /* 0x000fe20000000f00 */
[----:B------:R-:W-:Y:S02]  /*3060*/  IMAD.MOV.U32 R66, RZ, RZ, 0x1f ;  /* 0x0000001fff427424 */ /* 0x000fe400078e00ff */
[----:B------:R-:W-:-:S07]  /*3070*/  IMAD.MOV.U32 R67, RZ, RZ, -0x1 ;  /* 0xffffffffff437424 */ /* 0x000fce00078e00ff */
[----:B01234-:R-:W-:Y:S05]  /*3080*/  WARPSYNC.COLLECTIVE R67, `(.L_x_11729) ;  /* 0x0000000043087348 */ /* 0x01ffea0003c00000 */
[----:B------:R0:W0:Y:S02]  /*3090*/  SHFL.IDX P3, R65, R68, R65, R66 ;  /* 0x0000004144417389 */ /* 0x0000240000060042 */
[----:B01234-:R-:W-:Y:S05]  /*30a0*/  ENDCOLLECTIVE ;  /* 0x000000000000791b */ /* 0x01ffea0003800000 */
.L_x_11729:
[----:B------:R-:W-:Y:S05]  /*30b0*/  BSYNC B1 ;  /* 0x0000000000017941 */ /* 0x000fea0003800000 */
.L_x_11728:
[----:B------:R-:W-:Y:S05]  /*30c0*/  BRA `(.L_x_11730) ;  /* 0xffffffec00347947 */ /* 0x000fea000383ffff */
.L_x_11683:
[----:B------:R-:W-:Y:S01]  /*30d0*/  HFMA2 R66, -RZ, RZ, 0, 1.847743988037109375e-06 ;  /* 0x0000001fff427431 */ /* 0x000fe200000001ff */
[----:B------:R-:W-:Y:S01]  /*30e0*/  BSSY B1, `(.L_x_11731) ;  /* 0x0000006000017945 */ /* 0x000fe20003800000 */
[----:B------:R-:W-:Y:S02]  /*30f0*/  IMAD.MOV.U32 R65, RZ, RZ, R13 ;  /* 0x000000ffff417224 */ /* 0x000fe400078e000d */
[----:B------:R-:W-:-:S07]  /*3100*/  IMAD.MOV.U32 R67, RZ, RZ, -0x1 ;  /* 0xffffffffff437424 */ /* 0x000fce00078e00ff */
[----:B01234-:R-:W-:Y:S05]  /*3110*/  WARPSYNC.COLLECTIVE R67, `(.L_x_11732) ;  /* 0x0000000043087348 */ /* 0x01ffea0003c00000 */
[----:B------:R0:W0:Y:S02]  /*3120*/  SHFL.IDX P3, R65, R68, R65, R66 ;  /* 0x0000004144417389 */ /* 0x0000240000060042 */
[----:B01234-:R-:W-:Y:S05]  /*3130*/  ENDCOLLECTIVE ;  /* 0x000000000000791b */ /* 0x01ffea0003800000 */
.L_x_11732:
[----:B------:R-:W-:Y:S05]  /*3140*/  BSYNC B1 ;  /* 0x0000000000017941 */ /* 0x000fea0003800000 */
.L_x_11731:
[----:B------:R-:W-:Y:S05]  /*3150*/  BRA `(.L_x_11733) ;  /* 0xffffffec00287947 */ /* 0x000fea000383ffff */
.L_x_11685:
[----:B------:R-:W-:Y:S01]  /*3160*/  BSSY B1, `(.L_x_11734) ;  /* 0x0000007000017945 */ /* 0x000fe20003800000 */
[----:B------:R-:W-:Y:S01]  /*3170*/  IMAD.MOV.U32 R65, RZ, RZ, R14 ;  /* 0x000000ffff417224 */ /* 0x000fe200078e000e */
[----:B------:R-:W-:Y:S01]  /*3180*/  MOV R67, 0xffffffff ;  /* 0xffffffff00437802 */ /* 0x000fe20000000f00 */
[----:B------:R-:W-:-:S07]  /*3190*/  IMAD.MOV.U32 R66, RZ, RZ, 0x1f ;  /* 0x0000001fff427424 */ /* 0x000fce00078e00ff */
[----:B01234-:R-:W-:Y:S05]  /*31a0*/  WARPSYNC.COLLECTIVE R67, `(.L_x_11735) ;  /* 0x0000000043087348 */ /* 0x01ffea0003c00000 */
[----:B------:R0:W0:Y:S02]  /*31b0*/  SHFL.IDX P3, R65, R68, R65, R66 ;  /* 0x0000004144417389 */ /* 0x0000240000060042 */
[----:B01234-:R-:W-:Y:S05]  /*31c0*/  ENDCOLLECTIVE ;  /* 0x000000000000791b */ /* 0x01ffea0003800000 */
.L_x_11735:
[----:B------:R-:W-:Y:S05]  /*31d0*/  BSYNC B1 ;  /* 0x0000000000017941 */ /* 0x000fea0003800000 */
.L_x_11734:
[----:B------:R-:W-:Y:S05]  /*31e0*/  BRA `(.L_x_11736) ;  /* 0xffffffec001c7947 */ /* 0x000fea000383ffff */
.L_x_11687:
[----:B------:R-:W-:Y:S01]  /*31f0*/  BSSY B1, `(.L_x_11737) ;  /* 0x0000007000017945 */ /* 0x000fe20003800000 */
[----:B------:R-:W-:Y:S02]  /*3200*/  IMAD.MOV.U32 R65, RZ, RZ, R15 ;  /* 0x000000ffff417224 */ /* 0x000fe400078e000f */
[----:B------:R-:W-:Y:S02]  /*3210*/  IMAD.MOV.U32 R66, RZ, RZ, 0x1f ;  /* 0x0000001fff427424 */ /* 0x000fe400078e00ff */
[----:B------:R-:W-:-:S07]  /*3220*/  IMAD.MOV.U32 R67, RZ, RZ, -0x1 ;  /* 0xffffffffff437424 */ /* 0x000fce00078e00ff */
[----:B01234-:R-:W-:Y:S05]  /*3230*/  WARPSYNC.COLLECTIVE R67, `(.L_x_11738) ;  /* 0x0000000043087348 */ /* 0x01ffea0003c00000 */
[----:B------:R0:W0:Y:S02]  /*3240*/  SHFL.IDX P3, R65, R68, R65, R66 ;  /* 0x0000004144417389 */ /* 0x0000240000060042 */
[----:B01234-:R-:W-:Y:S05]  /*3250*/  ENDCOLLECTIVE ;  /* 0x000000000000791b */ /* 0x01ffea0003800000 */
.L_x_11738:
[----:B------:R-:W-:Y:S05]  /*3260*/  BSYNC B1 ;  /* 0x0000000000017941 */ /* 0x000fea0003800000 */
.L_x_11737:
[----:B------:R-:W-:Y:S05]  /*3270*/  BRA `(.L_x_11739) ;  /* 0xffffffec00107947 */ /* 0x000fea000383ffff */
.L_x_11689:
[----:B------:R-:W-:Y:S01]  /*3280*/  BSSY B1, `(.L_x_11740) ;  /* 0x0000007000017945 */ /* 0x000fe20003800000 */
[----:B------:R-:W-:Y:S01]  /*3290*/  MOV R65, R16 ;  /* 0x0000001000417202 */ /* 0x000fe20000000f00 */
[----:B------:R-:W-:Y:S02]  /*32a0*/  IMAD.MOV.U32 R66, RZ, RZ, 0x1f ;  /* 0x0000001fff427424 */ /* 0x000fe400078e00ff */
[----:B------:R-:W-:-:S07]  /*32b0*/  IMAD.MOV.U32 R67, RZ, RZ, -0x1 ;  /* 0xffffffffff437424 */ /* 0x000fce00078e00ff */
[----:B01234-:R-:W-:Y:S05]  /*32c0*/  WARPSYNC.COLLECTIVE R67, `(.L_x_11741) ;  /* 0x0000000043087348 */ /* 0x01ffea0003c00000 */
[----:B------:R0:W0:Y:S02]  /*32d0*/  SHFL.IDX P3, R65, R68, R65, R66 ;  /* 0x0000004144417389 */ /* 0x0000240000060042 */
[----:B01234-:R-:W-:Y:S05]  /*32e0*/  ENDCOLLECTIVE ;  /* 0x000000000000791b */ /* 0x01ffea0003800000 */
.L_x_11741:
[----:B------:R-:W-:Y:S05]  /*32f0*/  BSYNC B1 ;  /* 0x0000000000017941 */ /* 0x000fea0003800000 */
.L_x_11740:
[----:B------:R-:W-:Y:S05]  /*3300*/  BRA `(.L_x_11742) ;  /* 0xffffffec00047947 */ /* 0x000fea000383ffff */
.L_x_11691:
[----:B------:R-:W-:Y:S01]  /*3310*/  HFMA2 R66, -RZ, RZ, 0, 1.847743988037109375e-06 ;  /* 0x0000001fff427431 */ /* 0x000fe200000001ff */
[----:B------:R-:W-:Y:S01]  /*3320*/  BSSY B1, `(.L_x_11743) ;  /* 0x0000006000017945 */ /* 0x000fe20003800000 */
[----:B------:R-:W-:Y:S02]  /*3330*/  IMAD.MOV.U32 R65, RZ, RZ, R17 ;  /* 0x000000ffff417224 */ /* 0x000fe400078e0011 */
[----:B------:R-:W-:-:S07]  /*3340*/  IMAD.MOV.U32 R67, RZ, RZ, -0x1 ;  /* 0xffffffffff437424 */ /* 0x000fce00078e00ff */
[----:B01234-:R-:W-:Y:S05]  /*3350*/  WARPSYNC.COLLECTIVE R67, `(.L_x_11744) ;  /* 0x0000000043087348 */ /* 0x01ffea0003c00000 */
[----:B------:R0:W0:Y:S02]  /*3360*/  SHFL.IDX P3, R65, R68, R65, R66 ;  /* 0x0000004144417389 */ /* 0x0000240000060042 */
[----:B01234-:R-:W-:Y:S05]  /*3370*/  ENDCOLLECTIVE ;  /* 0x000000000000791b */ /* 0x01ffea0003800000 */
.L_x_11744:
[----:B------:R-:W-:Y:S05]  /*3380*/  BSYNC B1 ;  /* 0x0000000000017941 */ /* 0x000fea0003800000 */
.L_x_11743:
[----:B------:R-:W-:Y:S05]  /*3390*/  BRA `(.L_x_11745) ;  /* 0xffffffe800f87947 */ /* 0x000fea000383ffff */
.L_x_11693:
[----:B------:R-:W-:Y:S01]  /*33a0*/  BSSY B1, `(.L_x_11746) ;  /* 0x0000007000017945 */ /* 0x000fe20003800000 */
[----:B------:R-:W-:Y:S01]  /*33b0*/  IMAD.MOV.U32 R65, RZ, RZ, R18 ;  /* 0x000000ffff417224 */ /* 0x000fe200078e0012 */
[----:B------:R-:W-:Y:S01]  /*33c0*/  MOV R67, 0xffffffff ;  /* 0xffffffff00437802 */ /* 0x000fe20000000f00 */
[----:B------:R-:W-:-:S07]  /*33d0*/  IMAD.MOV.U32 R66, RZ, RZ, 0x1f ;  /* 0x0000001fff427424 */ /* 0x000fce00078e00ff */
[----:B01234-:R-:W-:Y:S05]  /*33e0*/  WARPSYNC.COLLECTIVE R67, `(.L_x_11747) ;  /* 0x0000000043087348 */ /* 0x01ffea0003c00000 */
[----:B------:R0:W0:Y:S02]  /*33f0*/  SHFL.IDX P3, R65, R68, R65, R66 ;  /* 0x0000004144417389 */ /* 0x0000240000060042 */
[----:B01234-:R-:W-:Y:S05]  /*3400*/  ENDCOLLECTIVE ;  /* 0x000000000000791b */ /* 0x01ffea0003800000 */
.L_x_11747:
[----:B------:R-:W-:Y:S05]  /*3410*/  BSYNC B1 ;  /* 0x0000000000017941 */ /* 0x000fea0003800000 */
.L_x_11746:
[----:B------:R-:W-:Y:S01]  /*3420*/  IMAD.MOV.U32 R68, RZ, RZ, R65 ;  /* 0x000000ffff447224 */ /* 0x000fe200078e0041 */
[----:B------:R-:W-:Y:S06]  /*3430*/  BRA `(.L_x_11748) ;  /* 0xffffffe800e87947 */ /* 0x000fec000383ffff */
        .weak           $__internal_229_$__cuda_sm20_div_s16
        .type           $__internal_229_$__cuda_sm20_div_s16,@function
        .size           $__internal_229_$__cuda_sm20_div_s16,(.L_x_38732 - $__internal_229_$__cuda_sm20_div_s16)
$__internal_229_$__cuda_sm20_div_s16:
        /* <DEDUP_REMOVED lines=25> */
[----:B------:R-:W-:Y:S05]  /*35d0*/  RET.REL.NODEC R34 `(_Z9cuda_gemmIiLi128ELi4ELi1ELi16ELi64ELi64ELi64ELi0ELi0EEviiiPT_S1_S1_iii) ;  /* 0xffffffc822887950 */ /* 0x000fea0003c3ffff */
.L_x_11749:
        /* <DEDUP_REMOVED lines=10> */
.L_x_38732:


//--------------------- .text._Z9cuda_gemmIiLi128ELi4ELi1ELi16ELi32ELi32ELi64ELi1ELi1EEviiiPT_S1_S1_iii --------------------------
	.section	.text._Z9cuda_gemmIiLi128ELi4ELi1ELi16ELi32ELi32ELi64ELi1ELi1EEviiiPT_S1_S1_iii,"ax",@progbits
	.align	128
        .global         _Z9cuda_gemmIiLi128ELi4ELi1ELi16ELi32ELi32ELi64ELi1ELi1EEviiiPT_S1_S1_iii
        .type           _Z9cuda_gemmIiLi128ELi4ELi1ELi16ELi32ELi32ELi64ELi1ELi1EEviiiPT_S1_S1_iii,@function
        .size           _Z9cuda_gemmIiLi128ELi4ELi1ELi16ELi32ELi32ELi64ELi1ELi1EEviiiPT_S1_S1_iii,(.L_x_39475 - _Z9cuda_gemmIiLi128ELi4ELi1ELi16ELi32ELi32ELi64ELi1ELi1EEviiiPT_S1_S1_iii)
        .other          _Z9cuda_gemmIiLi128ELi4ELi1ELi16ELi32ELi32ELi64ELi1ELi1EEviiiPT_S1_S1_iii,@"STO_CUDA_ENTRY STV_DEFAULT"
_Z9cuda_gemmIiLi128ELi4ELi1ELi16ELi32ELi32ELi64ELi1ELi1EEviiiPT_S1_S1_iii:
.text._Z9cuda_gemmIiLi128ELi4ELi1ELi16ELi32ELi32ELi64ELi1ELi1EEviiiPT_S1_S1_iii:
        /* <DEDUP_REMOVED lines=44> */
.L_x_11758:
        /* <DEDUP_REMOVED lines=17> */
.L_x_11753:
[----:B------:R-:W-:Y:S05]  /*03d0*/  BSYNC.RECONVERGENT B1 ;  /* 0x0000000000017941 */ /* 0x000fea0003800200 */
.L_x_11752:
[----:B------:R-:W-:Y:S05]  /*03e0*/  @!P0 BRA `(.L_x_11751) ;  /* 0x0000000000308947 */ /* 0x000fea0003800000 */
[----:B------:R-:W-:-:S07]  /*03f0*/  LEA R6, R4, UR4, 0x2 ;  /* 0x0000000404067c11 */ /* 0x000fce000f8e10ff */
.L_x_11754:
        /* <DEDUP_REMOVED lines=11> */
.L_x_11751:
[----:B------:R-:W-:Y:S05]  /*04b0*/  BSYNC.RECONVERGENT B0 ;  /* 0x0000000000007941 */ /* 0x000fea0003800200 */
.L_x_11750:
        /* <DEDUP_REMOVED lines=8> */
.L_x_11757:
        /* <DEDUP_REMOVED lines=8> */
.L_x_11756:
[----:B------:R-:W-:Y:S05]  /*05c0*/  BSYNC.RECONVERGENT B0 ;  /* 0x0000000000007941 */ /* 0x000fea0003800200 */
.L_x_11755:
[----:B------:R-:W-:-:S05]  /*05d0*/  IMAD.IADD R15, R0, 0x1, R15 ;  /* 0x00000001000f7824 */ /* 0x000fca00078e020f */
[----:B------:R-:W-:-:S13]  /*05e0*/  ISETP.GE.U32.AND P0, PT, R15, R2, PT ;  /* 0x000000020f00720c */ /* 0x000fda0003f06070 */
[----:B------:R-:W-:Y:S05]  /*05f0*/  @!P0 BRA `(.L_x_11758) ;  /* 0xfffffffc00308947 */ /* 0x000fea000383ffff */
[----:B------:R-:W-:Y:S05]  /*0600*/  EXIT ;  /* 0x000000000000794d */ /* 0x000fea0003800000 */
.L_x_11759:
        /* <DEDUP_REMOVED lines=15> */
.L_x_39475:


//--------------------- .text._Z9cuda_gemmIiLi128ELi4ELi1ELi16ELi32ELi32ELi64ELi1ELi0EEviiiPT_S1_S1_iii --------------------------
	.section	.text._Z9cuda_gemmIiLi128ELi4ELi1ELi16ELi32ELi32ELi64ELi1ELi0EEviiiPT_S1_S1_iii,"ax",@progbits
	.align	128
        .global         _Z9cuda_gemmIiLi128ELi4ELi1ELi16ELi32ELi32ELi64ELi1ELi0EEviiiPT_S1_S1_iii
        .type           _Z9cuda_gemmIiLi128ELi4ELi1ELi16ELi32ELi32ELi64ELi1ELi0EEviiiPT_S1_S1_iii,@function
        .size           _Z9cuda_gemmIiLi128ELi4ELi1ELi16ELi32ELi32ELi64ELi1ELi0EEviiiPT_S1_S1_iii,(.L_x_38733 - _Z9cuda_gemmIiLi128ELi4ELi1ELi16ELi32ELi32ELi64ELi1ELi0EEviiiPT_S1_S1_iii)
        .other          _Z9cuda_gemmIiLi128ELi4ELi1ELi16ELi32ELi32ELi64ELi1ELi0EEviiiPT_S1_S1_iii,@"STO_CUDA_ENTRY STV_DEFAULT"
_Z9cuda_gemmIiLi128ELi4ELi1ELi16ELi32ELi32ELi64ELi1ELi0EEviiiPT_S1_S1_iii:
.text._Z9cuda_gemmIiLi128ELi4ELi1ELi16ELi32ELi32ELi64ELi1ELi0EEviiiPT_S1_S1_iii:
[----:B------:R-:W-:Y:S01]  /*0000*/  LDC R1, c[0x0][0x37c] ;  /* 0x0000df00ff017b82 */ /* 0x000fe20000000800 */
[----:B------:R-:W0:Y:S07]  /*0010*/  LDCU UR8, c[0x0][0x3ac] ;  /* 0x00007580ff0877ac */ /* 0x000e2e0008000800 */
[----:B------:R-:W1:Y:S01]  /*0020*/  S2UR UR6, SR_CTAID.Y ;  /* 0x00000000000679c3 */ /* 0x000e620000002600 */
[----:B------:R-:W2:Y:S01]  /*0030*/  LDCU UR12, c[0x0][0x374] ;  /* 0x00006e80ff0c77ac */ /* 0x000ea20008000800 */
[----:B0-----:R-:W-:Y:S01]  /*0040*/  IMAD.U32 R0, RZ, RZ, UR8 ;  /* 0x00000008ff007e24 */ /* 0x001fe2000f8e00ff */
[----:B------:R-:W-:-:S02]  /*0050*/  UISETP.NE.AND UP0, UPT, UR8, URZ, UPT ;  /* 0x000000ff0800728c */ /* 0x000fc4000bf05270 */
[----:B--2---:R-:W-:Y:S02]  /*0060*/  USHF.L.U32 UR7, UR12, 0x2, URZ ;  /* 0x000000020c077899 */ /* 0x004fe400080006ff */
[----:B------:R-:W-:-:S04]  /*0070*/  IABS R5, R0 ;  /* 0x0000000000057213 */ /* 0x000fc80000000000 */
[----:B------:R-:W0:Y:S08]  /*0080*/  I2F.RP R0, R5 ;  /* 0x0000000500007306 */ /* 0x000e300000209400 */
[----:B0-----:R-:W0:Y:S02]  /*0090*/  MUFU.RCP R0, R0 ;  /* 0x0000000000007308 */ /* 0x001e240000001000 */
[----:B0-----:R-:W-:-:S06]  /*00a0*/  VIADD R2, R0, 0xffffffe ;  /* 0x0ffffffe00027836 */ /* 0x001fcc0000000000 */
[----:B------:R0:W2:Y:S02]  /*00b0*/  F2I.FTZ.U32.TRUNC.NTZ R3, R2 ;  /* 0x0000000200037305 */ /* 0x0000a4000021f000 */
[----:B0-----:R-:W-:-:S05]  /*00c0*/  IMAD.MOV.U32 R2, RZ, RZ, RZ ;  /* 0x000000ffff027224 */ /* 0x001fca00078e00ff */
[----:B------:R-:W-:Y:S01]  /*00d0*/  R2UR UR4, R2 ;  /* 0x00000000020472ca */ /* 0x000fe200000e0000 */
[----:B--2---:R-:W-:Y:S01]  /*00e0*/  IMAD.MOV R4, RZ, RZ, -R3 ;  /* 0x000000ffff047224 */ /* 0x004fe200078e0a03 */
[----:B------:R-:W-:-:S03]  /*00f0*/  R2UR UR5, R3 ;  /* 0x00000000030572ca */ /* 0x000fc600000e0000 */
[----:B------:R-:W-:-:S10]  /*0100*/  IMAD R7, R4, R5, RZ ;  /* 0x0000000504077224 */ /* 0x000fd400078e02ff */
[----:B------:R-:W-:-:S05]  /*0110*/  IMAD.HI.U32 R7, R3, R7, UR4 ;  /* 0x0000000403077e27 */ /* 0x000fca000f8e0007 */
[----:B------:R-:W-:-:S13]  /*0120*/  R2UR UR4, R7 ;  /* 0x00000000070472ca */ /* 0x000fda00000e0000 */
        /* <DEDUP_REMOVED lines=13> */
[----:B-1----:R-:W-:-:S05]  /*0200*/  UISETP.GE.U32.AND UP1, UPT, UR6, UR7, UPT ;  /* 0x000000070600728c */ /* 0x002fca000bf26070 */
[----:B------:R-:W-:Y:S01]  /*0210*/  UMOV UR4, UR5 ;  /* 0x0000000500047c82 */ /* 0x000fe20008000000 */
[----:B------:R-:W-:Y:S01]  /*0220*/  PLOP3.LUT P0, PT, PT, PT, UP1, 0x80, 0x8 ;  /* 0x000000000008781c */ /* 0x000fe20003f0f018 */
[----:B------:R-:W-:Y:S02]  /*0230*/  @!UP2 UIADD3 UR4, UPT, UPT, -UR4, URZ, URZ ;  /* 0x000000ff0404a290 */ /* 0x000fe4000fffe1ff */
[----:B------:R-:W-:-:S04]  /*0240*/  @!UP0 ULOP3.LUT UR4, URZ, UR8, URZ, 0x33, !UPT ;  /* 0x00000008ff048292 */ /* 0x000fc8000f8e33ff */
[----:B------:R-:W-:-:S06]  /*0250*/  USHF.L.U32 UR13, UR4, 0x1, URZ ;  /* 0x00000001040d7899 */ /* 0x000fcc00080006ff */
[----:B------:R-:W-:Y:S06]  /*0260*/  @P0 EXIT ;  /* 0x000000000000094d */ /* 0x000fec0003800000 */
[----:B------:R-:W0:Y:S01]  /*0270*/  I2F.U32.RP R0, UR13 ;  /* 0x0000000d00007d06 */ /* 0x000e220008209000 */
[----:B------:R-:W1:Y:S01]  /*0280*/  LDCU UR14, c[0x0][0x360] ;  /* 0x00006c00ff0e77ac */ /* 0x000e620008000800 */
[----:B------:R-:W2:Y:S01]  /*0290*/  S2R R42, SR_TID.X ;  /* 0x00000000002a7919 */ /* 0x000ea20000002100 */
[----:B------:R-:W-:Y:S01]  /*02a0*/  IMAD R7, RZ, RZ, -UR13 ;  /* 0x8000000dff077e24 */ /* 0x000fe2000f8e02ff */
[----:B------:R-:W-:Y:S01]  /*02b0*/  ISETP.NE.U32.AND P2, PT, RZ, UR13, PT ;  /* 0x0000000dff007c0c */ /* 0x000fe2000bf45070 */
[----:B------:R-:W-:Y:S01]  /*02c0*/  UPRMT UR9, UR13, 0x9910, URZ ;  /* 0x000099100d097896 */ /* 0x000fe200080000ff */
[----:B------:R-:W3:Y:S01]  /*02d0*/  S2R R60, SR_CTAID.Z ;  /* 0x00000000003c7919 */ /* 0x000ee20000002700 */
[----:B------:R-:W-:Y:S01]  /*02e0*/  UMOV UR5, UR6 ;  /* 0x0000000600057c82 */ /* 0x000fe20008000000 */
[----:B0-----:R-:W0:Y:S08]  /*02f0*/  MUFU.RCP R0, R0 ;  /* 0x0000000000007308 */ /* 0x001e300000001000 */
[----:B-1----:R-:W1:Y:S01]  /*0300*/  I2F.U32.RP R6, UR14 ;  /* 0x0000000e00067d06 */ /* 0x002e620008209000 */
[----:B0-----:R-:W-:-:S02]  /*0310*/  VIADD R2, R0, 0xffffffe ;  /* 0x0ffffffe00027836 */ /* 0x001fc40000000000 */
[C---:B--2---:R-:W-:Y:S01]  /*0320*/  VIADD R63, R42.reuse, UR14 ;  /* 0x0000000e2a3f7c36 */ /* 0x044fe20008000000 */
[----:B------:R-:W-:-:S04]  /*0330*/  LOP3.LUT R62, R42, 0xf, RZ, 0xc0, !PT ;  /* 0x0000000f2a3e7812 */ /* 0x000fc800078ec0ff */
[----:B------:R0:W2:Y:S01]  /*0340*/  F2I.FTZ.U32.TRUNC.NTZ R3, R2 ;  /* 0x0000000200037305 */ /* 0x0000a2000021f000 */
[----:B------:R-:W-:-:S04]  /*0350*/  ISETP.GE.U32.AND P1, PT, R63, 0x10, PT ;  /* 0x000000103f00780c */ /* 0x000fc80003f26070 */
[----:B------:R-:W-:-:S03]  /*0360*/  SEL R61, RZ, 0x1, P1 ;  /* 0x00000001ff3d7807 */ /* 0x000fc60000800000 */
[----:B-1----:R-:W1:Y:S01]  /*0370*/  MUFU.RCP R6, R6 ;  /* 0x0000000600067308 */ /* 0x002e620000001000 */
[----:B0-----:R-:W-:Y:S02]  /*0380*/  HFMA2 R2, -RZ, RZ, 0, 0 ;  /* 0x00000000ff027431 */ /* 0x001fe400000001ff */
[----:B--2---:R-:W-:-:S04]  /*0390*/  IMAD R7, R7, R3, RZ ;  /* 0x0000000307077224 */ /* 0x004fc800078e02ff */
[----:B------:R-:W-:Y:S01]  /*03a0*/  IMAD.HI.U32 R3, R3, R7, R2 ;  /* 0x0000000703037227 */ /* 0x000fe200078e0002 */
[----:B------:R-:W-:-:S04]  /*03b0*/  VIMNMX.U32 R2, PT, PT, R63, 0x10, !PT ;  /* 0x000000103f027848 */ /* 0x000fc80007fe0000 */
[----:B------:R-:W-:Y:S01]  /*03c0*/  IADD3 R2, PT, PT, R2, -R63, -R61 ;  /* 0x8000003f02027210 */ /* 0x000fe20007ffe83d */
[----:B-1----:R-:W-:Y:S02]  /*03d0*/  VIADD R4, R6, 0xffffffe ;  /* 0x0ffffffe06047836 */ /* 0x002fe40000000000 */
[----:B------:R-:W-:Y:S02]  /*03e0*/  IMAD.HI.U32 R41, R3, R42, RZ ;  /* 0x0000002a03297227 */ /* 0x000fe400078e00ff */
[----:B------:R0:W1:Y:S02]  /*03f0*/  F2I.FTZ.U32.TRUNC.NTZ R5, R4 ;  /* 0x0000000400057305 */ /* 0x000064000021f000 */
[----:B------:R-:W-:-:S04]  /*0400*/  IMAD.MOV R3, RZ, RZ, -R41 ;  /* 0x000000ffff037224 */ /* 0x000fc800078e0a29 */
[----:B------:R-:W-:Y:S01]  /*0410*/  IMAD R0, R3, UR13, R42 ;  /* 0x0000000d03007c24 */ /* 0x000fe2000f8e022a */
[----:B0-----:R-:W-:-:S04]  /*0420*/  MOV R4, RZ ;  /* 0x000000ff00047202 */ /* 0x001fc80000000f00 */
[----:B------:R-:W-:Y:S01]  /*0430*/  ISETP.GE.U32.AND P0, PT, R0, UR13, PT ;  /* 0x0000000d00007c0c */ /* 0x000fe2000bf06070 */
[----:B-1----:R-:W-:-:S04]  /*0440*/  IMAD.MOV R6, RZ, RZ, -R5 ;  /* 0x000000ffff067224 */ /* 0x002fc800078e0a05 */
[----:B------:R-:W-:-:S04]  /*0450*/  IMAD.MOV.U32 R3, RZ, RZ, R6 ;  /* 0x000000ffff037224 */ /* 0x000fc800078e0006 */
[----:B------:R-:W-:-:S04]  /*0460*/  IMAD R3, R3, UR14, RZ ;  /* 0x0000000e03037c24 */ /* 0x000fc8000f8e02ff */
[----:B------:R-:W-:Y:S02]  /*0470*/  @P0 VIADD R0, R0, -UR13 ;  /* 0x8000000d00000c36 */ /* 0x000fe40008000000 */
[----:B------:R-:W-:-:S03]  /*0480*/  IMAD.HI.U32 R5, R5, R3, R4 ;  /* 0x0000000305057227 */ /* 0x000fc600078e0004 */
[----:B------:R-:W-:Y:S01]  /*0490*/  ISETP.GE.U32.AND P1, PT, R0, UR13, PT ;  /* 0x0000000d00007c0c */ /* 0x000fe2000bf26070 */
[----:B------:R-:W-:Y:S01]  /*04a0*/  @P0 VIADD R41, R41, 0x1 ;  /* 0x0000000129290836 */ /* 0x000fe20000000000 */
[----:B------:R-:W-:Y:S01]  /*04b0*/  MOV R0, 0x400 ;  /* 0x0000040000007802 */ /* 0x000fe20000000f00 */
[----:B------:R-:W-:-:S04]  /*04c0*/  IMAD.HI.U32 R4, R5, R2, RZ ;  /* 0x0000000205047227 */ /* 0x000fc800078e00ff */
[----:B------:R-:W-:-:S04]  /*04d0*/  IMAD.MOV R3, RZ, RZ, -R4 ;  /* 0x000000ffff037224 */ /* 0x000fc800078e0a04 */
[----:B------:R-:W-:Y:S02]  /*04e0*/  IMAD R2, R3, UR14, R2 ;  /* 0x0000000e03027c24 */ /* 0x000fe4000f8e0202 */
[----:B------:R-:W0:Y:S01]  /*04f0*/  S2R R3, SR_CgaCtaId ;  /* 0x0000000000037919 */ /* 0x000e220000008800 */
[----:B------:R-:W-:Y:S01]  /*0500*/  @P1 VIADD R41, R41, 0x1 ;  /* 0x0000000129291836 */ /* 0x000fe20000000000 */
[----:B------:R-:W-:Y:S02]  /*0510*/  @!P2 LOP3.LUT R41, RZ, UR13, RZ, 0x33, !PT ;  /* 0x0000000dff29ac12 */ /* 0x000fe4000f8e33ff */
[----:B------:R-:W-:Y:S02]  /*0520*/  ISETP.GE.U32.AND P0, PT, R2, UR14, PT ;  /* 0x0000000e02007c0c */ /* 0x000fe4000bf06070 */
[----:B------:R-:W-:Y:S02]  /*0530*/  IADD3 R5, PT, PT, -R41, RZ, RZ ;  /* 0x000000ff29057210 */ /* 0x000fe40007ffe1ff */
[----:B------:R-:W-:-:S03]  /*0540*/  ISETP.NE.U32.AND P2, PT, RZ, UR14, PT ;  /* 0x0000000eff007c0c */ /* 0x000fc6000bf45070 */
[----:B------:R-:W-:-:S05]  /*0550*/  IMAD R40, R5, UR13, R42 ;  /* 0x0000000d05287c24 */ /* 0x000fca000f8e022a */
[----:B------:R-:W-:Y:S01]  /*0560*/  SHF.R.U32.HI R40, RZ, 0x1, R40 ;  /* 0x00000001ff287819 */ /* 0x000fe20000011628 */
[----:B------:R-:W-:Y:S02]  /*0570*/  @P0 VIADD R2, R2, -UR14 ;  /* 0x8000000e02020c36 */ /* 0x000fe40008000000 */
[----:B------:R-:W-:Y:S01]  /*0580*/  @P0 VIADD R4, R4, 0x1 ;  /* 0x0000000104040836 */ /* 0x000fe20000000000 */
[C---:B------:R-:W-:Y:S01]  /*0590*/  LOP3.LUT R20, R40.reuse, 0xf, RZ, 0xc0, !PT ;  /* 0x0000000f28147812 */ /* 0x040fe200078ec0ff */
[----:B------:R-:W-:Y:S01]  /*05a0*/  VIADD R6, R40, 0x5 ;  /* 0x0000000528067836 */ /* 0x000fe20000000000 */
[----:B------:R-:W-:Y:S01]  /*05b0*/  ISETP.GE.U32.AND P1, PT, R2, UR14, PT ;  /* 0x0000000e02007c0c */ /* 0x000fe2000bf26070 */
[----:B------:R-:W-:Y:S01]  /*05c0*/  VIADD R8, R40, 0x7 ;  /* 0x0000000728087836 */ /* 0x000fe20000000000 */
[C---:B------:R-:W-:Y:S01]  /*05d0*/  IADD3 R34, PT, PT, R20.reuse, 0x4, RZ ;  /* 0x0000000414227810 */ /* 0x040fe20007ffe0ff */
[C---:B------:R-:W-:Y:S01]  /*05e0*/  VIADD R39, R20.reuse, 0x1 ;  /* 0x0000000114277836 */ /* 0x040fe20000000000 */
[C---:B------:R-:W-:Y:S01]  /*05f0*/  IADD3 R31, PT, PT, R20.reuse, 0x7, RZ ;  /* 0x00000007141f7810 */ /* 0x040fe20007ffe0ff */
[C---:B------:R-:W-:Y:S01]  /*0600*/  VIADD R38, R20.reuse, 0x2 ;  /* 0x0000000214267836 */ /* 0x040fe20000000000 */
[C---:B------:R-:W-:Y:S01]  /*0610*/  IADD3 R24, PT, PT, R20.reuse, 0xe, RZ ;  /* 0x0000000e14187810 */ /* 0x040fe20007ffe0ff */
[C---:B------:R-:W-:Y:S01]  /*0620*/  VIADD R35, R20.reuse, 0x3 ;  /* 0x0000000314237836 */ /* 0x040fe20000000000 */
[----:B------:R-:W-:Y:S01]  /*0630*/  ISETP.GE.AND P0, PT, R39, UR8, PT ;  /* 0x0000000827007c0c */ /* 0x000fe2000bf06270 */
[----:B------:R-:W-:Y:S01]  /*0640*/  VIADD R33, R20, 0x5 ;  /* 0x0000000514217836 */ /* 0x000fe20000000000 */
[----:B0-----:R-:W-:Y:S01]  /*0650*/  LEA R3, R3, R0, 0x18 ;  /* 0x0000000003037211 */ /* 0x001fe200078ec0ff */
[----:B------:R-:W-:Y:S01]  /*0660*/  IMAD.U32 R0, RZ, RZ, UR8 ;  /* 0x00000008ff007e24 */ /* 0x000fe2000f8e00ff */
[----:B------:R-:W-:Y:S01]  /*0670*/  IADD3 R36, PT, PT, R40, 0xb, RZ ;  /* 0x0000000b28247810 */ /* 0x000fe20007ffe0ff */
[----:B------:R-:W-:Y:S01]  /*0680*/  VIADD R32, R20, 0x6 ;  /* 0x0000000614207836 */ /* 0x000fe20000000000 */
[----:B------:R-:W-:Y:S01]  /*0690*/  @P1 IADD3 R4, PT, PT, R4, 0x1, RZ ;  /* 0x0000000104041810 */ /* 0x000fe20007ffe0ff */
[----:B------:R-:W-:Y:S01]  /*06a0*/  VIADD R30, R20, 0x8 ;  /* 0x00000008141e7836 */ /* 0x000fe20000000000 */
[----:B------:R-:W-:Y:S01]  /*06b0*/  SEL R2, R0, RZ, P0 ;  /* 0x000000ff00027207 */ /* 0x000fe20000000000 */
[----:B------:R-:W-:Y:S01]  /*06c0*/  VIADD R29, R20, 0x9 ;  /* 0x00000009141d7836 */ /* 0x000fe20000000000 */
[----:B------:R-:W-:Y:S01]  /*06d0*/  ISETP.GE.AND P0, PT, R38, UR8, PT ;  /* 0x0000000826007c0c */ /* 0x000fe2000bf06270 */
[----:B------:R-:W-:Y:S01]  /*06e0*/  VIADD R28, R20, 0xa ;  /* 0x0000000a141c7836 */ /* 0x000fe20000000000 */
        /* <DEDUP_REMOVED lines=23> */
[----:B------:R-:W-:Y:S01]  /*0860*/  VIADD R18, R40, 0xa ;  /* 0x0000000a28127836 */ /* 0x000fe20000000000 */
[----:B------:R-:W-:Y:S01]  /*0870*/  ISETP.GE.AND P1, PT, R29, UR8, PT ;  /* 0x000000081d007c0c */ /* 0x000fe2000bf26270 */
[----:B------:R-:W-:Y:S01]  /*0880*/  IMAD.IADD R31, R31, 0x1, -R2 ;  /* 0x000000011f1f7824 */ /* 0x000fe200078e0a02 */
[----:B------:R-:W-:Y:S01]  /*0890*/  IADD3 R32, PT, PT, R32, -R5, RZ ;  /* 0x8000000520207210 */ /* 0x000fe20007ffe0ff */
[----:B------:R-:W-:Y:S01]  /*08a0*/  VIADD R44, R40, 0xc ;  /* 0x0000000c282c7836 */ /* 0x000fe20000000000 */
[----:B------:R-:W-:Y:S01]  /*08b0*/  SEL R5, R0, RZ, P0 ;  /* 0x000000ff00057207 */ /* 0x000fe20000000000 */
[----:B------:R-:W-:Y:S01]  /*08c0*/  VIADD R46, R40, 0xe ;  /* 0x0000000e282e7836 */ /* 0x000fe20000000000 */
[----:B------:R-:W-:Y:S01]  /*08d0*/  SEL R2, R0, RZ, P1 ;  /* 0x000000ff00027207 */ /* 0x000fe20000800000 */
[----:B------:R-:W-:Y:S01]  /*08e0*/  IMAD R22, R62, 0x84, R3 ;  /* 0x000000843e167824 */ /* 0x000fe200078e0203 */
[----:B------:R-:W-:Y:S01]  /*08f0*/  ISETP.GE.AND P0, PT, R28, UR8, PT ;  /* 0x000000081c007c0c */ /* 0x000fe2000bf06270 */
[----:B------:R-:W-:Y:S01]  /*0900*/  IMAD.IADD R30, R30, 0x1, -R5 ;  /* 0x000000011e1e7824 */ /* 0x000fe200078e0a05 */
[----:B------:R-:W-:Y:S01]  /*0910*/  ISETP.GE.AND P1, PT, R27, UR8, PT ;  /* 0x000000081b007c0c */ /* 0x000fe2000bf26270 */
[----:B------:R-:W-:Y:S01]  /*0920*/  VIADD R3, R63, UR14 ;  /* 0x0000000e3f037c36 */ /* 0x000fe20008000000 */
[----:B------:R-:W-:-:S02]  /*0930*/  IADD3 R29, PT, PT, R29, -R2, RZ ;  /* 0x800000021d1d7210 */ /* 0x000fc40007ffe0ff */
[C---:B------:R-:W-:Y:S02]  /*0940*/  SEL R5, R0.reuse, RZ, P0 ;  /* 0x000000ff00057207 */ /* 0x040fe40000000000 */
[----:B------:R-:W-:Y:S02]  /*0950*/  SEL R2, R0, RZ, P1 ;  /* 0x000000ff00027207 */ /* 0x000fe40000800000 */
[----:B------:R-:W-:Y:S01]  /*0960*/  ISETP.GE.AND P0, PT, R26, UR8, PT ;  /* 0x000000081a007c0c */ /* 0x000fe2000bf06270 */
[----:B------:R-:W-:Y:S01]  /*0970*/  IMAD.IADD R28, R28, 0x1, -R5 ;  /* 0x000000011c1c7824 */ /* 0x000fe200078e0a05 */
[----:B------:R-:W-:Y:S01]  /*0980*/  ISETP.GE.AND P1, PT, R25, UR8, PT ;  /* 0x0000000819007c0c */ /* 0x000fe2000bf26270 */
[----:B------:R-:W-:Y:S01]  /*0990*/  IMAD.IADD R27, R27, 0x1, -R2 ;  /* 0x000000011b1b7824 */ /* 0x000fe200078e0a02 */
[----:B------:R-:W-:Y:S02]  /*09a0*/  @!P2 LOP3.LUT R4, RZ, UR14, RZ, 0x33, !PT ;  /* 0x0000000eff04ac12 */ /* 0x000fe4000f8e33ff */
[----:B------:R-:W-:-:S02]  /*09b0*/  SEL R5, R0, RZ, P0 ;  /* 0x000000ff00057207 */ /* 0x000fc40000000000 */
[----:B------:R-:W-:Y:S01]  /*09c0*/  SEL R2, R0, RZ, P1 ;  /* 0x000000ff00027207 */ /* 0x000fe20000800000 */
[----:B------:R-:W-:Y:S01]  /*09d0*/  IMAD.IADD R61, R61, 0x1, R4 ;  /* 0x000000013d3d7824 */ /* 0x000fe200078e0204 */
[----:B------:R-:W-:Y:S01]  /*09e0*/  ISETP.GE.AND P1, PT, R23, UR8, PT ;  /* 0x0000000817007c0c */ /* 0x000fe2000bf26270 */
[----:B------:R-:W-:Y:S01]  /*09f0*/  IMAD.IADD R26, R26, 0x1, -R5 ;  /* 0x000000011a1a7824 */ /* 0x000fe200078e0a05 */
[----:B------:R-:W-:Y:S01]  /*0a00*/  ISETP.GE.AND P0, PT, R24, UR8, PT ;  /* 0x0000000818007c0c */ /* 0x000fe2000bf06270 */
[----:B------:R-:W-:Y:S01]  /*0a10*/  IMAD.IADD R25, R25, 0x1, -R2 ;  /* 0x0000000119197824 */ /* 0x000fe200078e0a02 */
[----:B------:R-:W-:Y:S01]  /*0a20*/  SEL R4, R0, RZ, P1 ;  /* 0x000000ff00047207 */ /* 0x000fe20000800000 */
[----:B------:R-:W-:Y:S01]  /*0a30*/  IMAD.SHL.U32 R2, R42, 0x10, RZ ;  /* 0x000000102a027824 */ /* 0x000fe200078e00ff */
[----:B------:R-:W-:Y:S02]  /*0a40*/  SEL R5, R0, RZ, P0 ;  /* 0x000000ff00057207 */ /* 0x000fe40000000000 */
[----:B------:R-:W-:Y:S01]  /*0a50*/  ISETP.GE.AND P0, PT, R20, UR8, PT ;  /* 0x0000000814007c0c */ /* 0x000fe2000bf06270 */
[----:B------:R-:W-:Y:S01]  /*0a60*/  IMAD.IADD R23, R23, 0x1, -R4 ;  /* 0x0000000117177824 */ /* 0x000fe200078e0a04 */
[----:B------:R-:W-:Y:S01]  /*0a70*/  LOP3.LUT R17, R2, 0x10, RZ, 0xc0, !PT ;  /* 0x0000001002117812 */ /* 0x000fe200078ec0ff */
[----:B------:R-:W-:Y:S01]  /*0a80*/  VIADD R4, R40, 0x3 ;  /* 0x0000000328047836 */ /* 0x000fe20000000000 */
[----:B------:R-:W-:Y:S01]  /*0a90*/  SEL R21, R0, RZ, P0 ;  /* 0x000000ff00157207 */ /* 0x000fe20000000000 */
[C---:B------:R-:W-:Y:S01]  /*0aa0*/  VIADD R2, R40.reuse, 0x1 ;  /* 0x0000000128027836 */ /* 0x040fe20000000000 */
[C---:B------:R-:W-:Y:S01]  /*0ab0*/  IADD3 R14, PT, PT, R40.reuse, 0x2, RZ ;  /* 0x00000002280e7810 */ /* 0x040fe20007ffe0ff */
[C---:B------:R-:W-:Y:S01]  /*0ac0*/  VIADD R0, R40.reuse, 0xd ;  /* 0x0000000d28007836 */ /* 0x040fe20000000000 */
[----:B------:R-:W-:Y:S01]  /*0ad0*/  IADD3 R10, PT, PT, R40, 0x6, RZ ;  /* 0x00000006280a7810 */ /* 0x000fe20007ffe0ff */
[----:B------:R-:W-:Y:S01]  /*0ae0*/  IMAD.IADD R21, R20, 0x1, -R21 ;  /* 0x0000000114157824 */ /* 0x000fe200078e0a15 */
[----:B------:R-:W-:-:S02]  /*0af0*/  IADD3 R48, PT, PT, R40, -0x1, RZ ;  /* 0xffffffff28307810 */ /* 0x000fc40007ffe0ff */
[C---:B------:R-:W-:Y:S02]  /*0b00*/  LOP3.LUT R13, R17.reuse, 0xf, R4, 0xf8, !PT ;  /* 0x0000000f110d7812 */ /* 0x040fe400078ef804 */
[C---:B------:R-:W-:Y:S02]  /*0b10*/  LOP3.LUT R11, R17.reuse, 0xf, R6, 0xf8, !PT ;  /* 0x0000000f110b7812 */ /* 0x040fe400078ef806 */
[----:B------:R-:W-:Y:S02]  /*0b20*/  IADD3 R24, PT, PT, R24, -R5, RZ ;  /* 0x8000000518187210 */ /* 0x000fe40007ffe0ff */
        /* <DEDUP_REMOVED lines=13> */
[----:B------:R-:W-:Y:S02]  /*0c00*/  LOP3.LUT R0, R17, 0xf, R40, 0xf8, !PT ;  /* 0x0000000f11007812 */ /* 0x000fe400078ef828 */
[----:B---3--:R-:W-:-:S07]  /*0c10*/  MOV R36, 0xc30 ;  /* 0x00000c3000247802 */ /* 0x008fce0000000f00 */
[----:B------:R-:W-:Y:S05]  /*0c20*/  CALL.REL.NOINC `($__internal_230_$__cuda_sm20_div_s16) ;  /* 0x0000002400bc7944 */ /* 0x000fea0003c00000 */
[----:B------:R-:W0:Y:S01]  /*0c30*/  LDCU UR7, c[0x0][0x3a8] ;  /* 0x00007500ff0777ac */ /* 0x000e220008000800 */
[----:B------:R-:W-:Y:S01]  /*0c40*/  LOP3.LUT R43, R42, 0x1f, RZ, 0xc0, !PT ;  /* 0x0000001f2a2b7812 */ /* 0x000fe200078ec0ff */
[----:B------:R-:W-:Y:S01]  /*0c50*/  UPRMT UR8, UR6, 0x9910, URZ ;  /* 0x0000991006087896 */ /* 0x000fe200080000ff */
[----:B------:R-:W1:Y:S01]  /*0c60*/  LDCU.64 UR10, c[0x0][0x358] ;  /* 0x00006b00ff0a77ac */ /* 0x000e620008000a00 */
[----:B0-----:R-:W-:-:S04]  /*0c70*/  UISETP.LT.AND UP0, UPT, UR7, 0x10, UPT ;  /* 0x000000100700788c */ /* 0x001fc8000bf01270 */
[----:B------:R-:W-:-:S03]  /*0c80*/  USEL UR6, UR7, 0x10, UP0 ;  /* 0x0000001007067887 */ /* 0x000fc60008000000 */
[----:B-1----:R-:W-:-:S09]  /*0c90*/  UMOV UR7, UR8 ;  /* 0x0000000800077c82 */ /* 0x002fd20008000000 */
.L_x_11826:
        /* <DEDUP_REMOVED lines=11> */
[----:B------:R-:W-:Y:S01]  /*0d50*/  LOP3.LUT P0, RZ, R61, 0x3, RZ, 0xc0, !PT ;  /* 0x000000033dff7812 */ /* 0x000fe2000780c0ff */
[----:B------:R-:W-:Y:S01]  /*0d60*/  UIADD3 UR8, UPT, UPT, UR8, 0x900, URZ ;  /* 0x0000090008087890 */ /* 0x000fe2000fffe0ff */
[----:B------:R-:W-:-:S03]  /*0d70*/  IMAD.MOV.U32 R16, RZ, RZ, R63 ;  /* 0x000000ffff107224 */ /* 0x000fc600078e003f */
[----:B0-----:R-:W-:-:S06]  /*0d80*/  ULEA UR8, UR9, UR8, 0x18 ;  /* 0x0000000809087291 */ /* 0x001fcc000f8ec0ff */
[----:B------:R-:W-:-:S05]  /*0d90*/  LEA R17, R42, UR8, 0x2 ;  /* 0x000000082a117c11 */ /* 0x000fca000f8e10ff */
[----:B------:R0:W-:Y:S01]  /*0da0*/  STS [R17], RZ ;  /* 0x000000ff11007388 */ /* 0x0001e20000000800 */
[----:B------:R-:W-:Y:S05]  /*0db0*/  @!P0 BRA `(.L_x_11763) ;  /* 0x00000000002c8947 */ /* 0x000fea0003800000 */
[----:B------:R-:W-:Y:S01]  /*0dc0*/  ISETP.NE.AND P0, PT, R18, 0x1, PT ;  /* 0x000000011200780c */ /* 0x000fe20003f05270 */
[----:B------:R-:W-:Y:S01]  /*0dd0*/  IMAD.U32 R18, RZ, RZ, UR14 ;  /* 0x0000000eff127e24 */ /* 0x000fe2000f8e00ff */
[----:B------:R-:W-:Y:S01]  /*0de0*/  MOV R16, UR14 ;  /* 0x0000000e00107c02 */ /* 0x000fe20008000f00 */
[----:B------:R-:W-:-:S04]  /*0df0*/  VIADD R36, R63, UR14 ;  /* 0x0000000e3f247c36 */ /* 0x000fc80008000000 */
[----:B0-----:R-:W-:Y:S02]  /*0e00*/  IMAD R17, R16, 0x4, R17 ;  /* 0x0000000410117824 */ /* 0x001fe400078e0211 */
[----:B------:R-:W-:-:S03]  /*0e10*/  IMAD.MOV.U32 R16, RZ, RZ, R36 ;  /* 0x000000ffff107224 */ /* 0x000fc600078e0024 */
[----:B------:R1:W-:Y:S01]  /*0e20*/  STS [R17], RZ ;  /* 0x000000ff11007388 */ /* 0x0003e20000000800 */
[----:B------:R-:W-:Y:S01]  /*0e30*/  @P0 LEA R18, R18, R17, 0x2 ;  /* 0x0000001112120211 */ /* 0x000fe200078e10ff */
[----:B------:R-:W0:Y:S04]  /*0e40*/  @P0 LDC R19, c[0x0][0x360] ;  /* 0x0000d800ff130b82 */ /* 0x000e280000000800 */
[----:B------:R1:W-:Y:S02]  /*0e50*/  @P0 STS [R18], RZ ;  /* 0x000000ff12000388 */ /* 0x0003e40000000800 */
[----:B01----:R-:W-:-:S07]  /*0e60*/  @P0 IMAD.IADD R16, R36, 0x1, R19 ;  /* 0x0000000124100824 */ /* 0x003fce00078e0213 */
.L_x_11763:
[----:B------:R-:W-:Y:S05]  /*0e70*/  BSYNC.RECONVERGENT B1 ;  /* 0x0000000000017941 */ /* 0x000fea0003800200 */
.L_x_11762:
[----:B------:R-:W-:Y:S05]  /*0e80*/  @!P1 BRA `(.L_x_11761) ;  /* 0x00000000004c9947 */ /* 0x000fea0003800000 */
[----:B------:R-:W1:Y:S01]  /*0e90*/  S2UR UR9, SR_CgaCtaId ;  /* 0x00000000000979c3 */ /* 0x000e620000008800 */
[----:B------:R-:W-:Y:S02]  /*0ea0*/  UMOV UR8, 0x400 ;  /* 0x0000040000087882 */ /* 0x000fe40000000000 */
[----:B------:R-:W-:-:S04]  /*0eb0*/  UIADD3 UR8, UPT, UPT, UR8, 0x900, URZ ;  /* 0x0000090008087890 */ /* 0x000fc8000fffe0ff */
[----:B-1----:R-:W-:-:S06]  /*0ec0*/  ULEA UR8, UR9, UR8, 0x18 ;  /* 0x0000000809087291 */ /* 0x002fcc000f8ec0ff */
[----:B0-----:R-:W-:-:S07]  /*0ed0*/  LEA R17, R16, UR8, 0x2 ;  /* 0x0000000810117c11 */ /* 0x001fce000f8e10ff */
.L_x_11764:
        /* <DEDUP_REMOVED lines=14> */
.L_x_11761:
[----:B------:R-:W-:Y:S05]  /*0fc0*/  BSYNC.RECONVERGENT B0 ;  /* 0x0000000000007941 */ /* 0x000fea0003800200 */
.L_x_11760:
[----:B------:R-:W-:Y:S01]  /*0fd0*/  ISETP.GT.U32.AND P1, PT, R42, 0x3, PT ;  /* 0x000000032a00780c */ /* 0x000fe20003f24070 */
[----:B------:R-:W1:Y:S01]  /*0fe0*/  LDCU UR15, c[0x0][0x3a8] ;  /* 0x00007500ff0f77ac */ /* 0x000e620008000800 */
[----:B------:R-:W-:Y:S01]  /*0ff0*/  BSSY.RECONVERGENT B0, `(.L_x_11765) ;  /* 0x0000013000007945 */ /* 0x000fe20003800200 */
[----:B------:R-:W-:-:S10]  /*1000*/  PLOP3.LUT P0, PT, PT, PT, PT, 0x80, 0x8 ;  /* 0x000000000008781c */ /* 0x000fd40003f0f070 */
[----:B------:R-:W-:Y:S05]  /*1010*/  @P1 BRA `(.L_x_11766) ;  /* 0x0000000000401947 */ /* 0x000fea0003800000 */
[----:B0-----:R-:W0:Y:S01]  /*1020*/  S2R R17, SR_CgaCtaId ;  /* 0x0000000000117919 */ /* 0x001e220000008800 */
[----:B--2---:R-:W-:Y:S01]  /*1030*/  MOV R36, 0x400 ;  /* 0x0000040000247802 */ /* 0x004fe20000000f00 */
[----:B------:R-:W-:-:S04]  /*1040*/  IMAD.SHL.U32 R37, R42, 0x4, RZ ;  /* 0x000000042a257824 */ /* 0x000fc800078e00ff */
[----:B------:R-:W-:-:S05]  /*1050*/  VIADD R36, R36, 0x880 ;  /* 0x0000088024247836 */ /* 0x000fca0000000000 */
[----:B0-----:R-:W-:-:S07]  /*1060*/  LEA R36, R17, R36, 0x18 ;  /* 0x0000002411247211 */ /* 0x001fce00078ec0ff */
.L_x_11767:
[----:B---3--:R-:W0:Y:S01]  /*1070*/  LDC.64 R16, c[0x0][0x390] ;  /* 0x0000e400ff107b82 */ /* 0x008e220000000a00 */
[----:B------:R-:W-:-:S05]  /*1080*/  IMAD.U32 R18, RZ, RZ, UR5 ;  /* 0x00000005ff127e24 */ /* 0x000fca000f8e00ff */
[----:B------:R-:W-:-:S05]  /*1090*/  LEA R19, R18, R37, 0x4 ;  /* 0x0000002512137211 */ /* 0x000fca00078e20ff */
        /* <DEDUP_REMOVED lines=8> */
.L_x_11766:
[----:B-1----:R-:W-:Y:S05]  /*1120*/  BSYNC.RECONVERGENT B0 ;  /* 0x0000000000007941 */ /* 0x002fea0003800200 */
.L_x_11765:
[----:B--23--:R-:W-:-:S07]  /*1130*/  HFMA2 R18, -RZ, RZ, 0, 0 ;  /* 0x00000000ff127431 */ /* 0x00cfce00000001ff */
.L_x_11822:
[----:B------:R-:W-:Y:S01]  /*1140*/  P2R R19, PR, RZ, 0x1 ;  /* 0x00000001ff137803 */ /* 0x000fe20000000000 */
[----:B------:R-:W-:Y:S01]  /*1150*/  IMAD.IADD R36, R62, 0x1, R18 ;  /* 0x000000013e247824 */ /* 0x000fe200078e0212 */
[----:B01234-:R-:W-:-:S07]  /*1160*/  SHF.R.U32.HI R37, RZ, 0x4, R42 ;  /* 0x00000004ff257819 */ /* 0x01ffce000001162a */
.L_x_11768:
[----:B01----:R-:W0:Y:S01]  /*1170*/  LDC.64 R16, c[0x0][0x398] ;  /* 0x0000e600ff107b82 */ /* 0x003e220000000a00 */
[----:B------:R-:W-:-:S04]  /*1180*/  IMAD R65, R60, 0x20, R37 ;  /* 0x000000203c417824 */ /* 0x000fc800078e0225 */
        /* <DEDUP_REMOVED lines=16> */
.L_x_11821:
        /* <DEDUP_REMOVED lines=16> */
.L_x_11770:
        /* <DEDUP_REMOVED lines=8> */
.L_x_11771:
        /* <DEDUP_REMOVED lines=8> */
.L_x_11772:
        /* <DEDUP_REMOVED lines=9> */
.L_x_11773:
        /* <DEDUP_REMOVED lines=9> */
.L_x_11774:
        /* <DEDUP_REMOVED lines=9> */
.L_x_11775:
        /* <DEDUP_REMOVED lines=9> */
.L_x_11776:
        /* <DEDUP_REMOVED lines=9> */
.L_x_11777:
        /* <DEDUP_REMOVED lines=9> */
.L_x_11778:
        /* <DEDUP_REMOVED lines=9> */
.L_x_11779:
        /* <DEDUP_REMOVED lines=9> */
.L_x_11780:
        /* <DEDUP_REMOVED lines=9> */
.L_x_11781:
        /* <DEDUP_REMOVED lines=9> */
.L_x_11782:
        /* <DEDUP_REMOVED lines=9> */
.L_x_11783:
        /* <DEDUP_REMOVED lines=9> */
.L_x_11784:
        /* <DEDUP_REMOVED lines=9> */
.L_x_11785:
[----:B------:R-:W-:Y:S05]  /*1be0*/  @P4 BRA `(.L_x_11786) ;  /* 0x0000000800ec4947 */ /* 0x000fea0003800000 */
[----:B0-2-4-:R-:W0:Y:S01]  /*1bf0*/  S2R R16, SR_CgaCtaId ;  /* 0x0000000000107919 */ /* 0x015e220000008800 */
[----:B------:R-:W-:Y:S01]  /*1c00*/  MOV R37, 0x400 ;  /* 0x0000040000257802 */ /* 0x000fe20000000f00 */
[----:B------:R-:W-:Y:S01]  /*1c10*/  IMAD.MOV.U32 R36, RZ, RZ, R41 ;  /* 0x000000ffff247224 */ /* 0x000fe200078e0029 */
[----:B------:R-:W-:Y:S02]  /*1c20*/  ISETP.GT.U32.AND P4, PT, R17, 0x40, PT ;  /* 0x000000401100780c */ /* 0x000fe40003f84070 */
[----:B0-----:R-:W-:-:S11]  /*1c30*/  LEA R37, R16, R37, 0x18 ;  /* 0x0000002510257211 */ /* 0x001fd600078ec0ff */
.L_x_11820:
        /* <DEDUP_REMOVED lines=11> */
.L_x_11828:
[----:B-12---:R-:W-:-:S07]  /*1cf0*/  IMAD R16, R44, R16, RZ ;  /* 0x000000102c107224 */ /* 0x006fce00078e02ff */
.L_x_11788:
[----:B------:R-:W-:-:S13]  /*1d00*/  ISETP.GE.AND P1, PT, R17, 0x2, PT ;  /* 0x000000021100780c */ /* 0x000fda0003f26270 */
[----:B------:R-:W-:Y:S05]  /*1d10*/  @!P1 BRA `(.L_x_11790) ;  /* 0x0000000000109947 */ /* 0x000fea0003800000 */
[----:B------:R-:W-:-:S03]  /*1d20*/  UMOV UR8, 0xffffffff ;  /* 0xffffffff00087882 */ /* 0x000fc60000000000 */
[----:B------:R-:W-:Y:S05]  /*1d30*/  BRA.DIV UR8, `(.L_x_11791) ;  /* 0x0000000e083c7947 */ /* 0x000fea000b800000 */
[----:B------:R2:W4:Y:S02]  /*1d40*/  SHFL.IDX PT, R66, R69, R39, 0x1f ;  /* 0x00001f2745427589 */ /* 0x00052400000e0000 */
.L_x_11831:
[----:B---34-:R-:W-:-:S07]  /*1d50*/  IMAD R16, R45, R66, R16 ;  /* 0x000000422d107224 */ /* 0x018fce00078e0210 */
.L_x_11790:
[----:B------:R-:W-:-:S13]  /*1d60*/  ISETP.GE.AND P2, PT, R17, 0x3, PT ;  /* 0x000000031100780c */ /* 0x000fda0003f46270 */
[----:B------:R-:W-:Y:S05]  /*1d70*/  @!P2 BRA `(.L_x_11792) ;  /* 0x000000000010a947 */ /* 0x000fea0003800000 */
[----:B------:R-:W-:-:S03]  /*1d80*/  UMOV UR8, 0xffffffff ;  /* 0xffffffff00087882 */ /* 0x000fc60000000000 */
[----:B------:R-:W-:Y:S05]  /*1d90*/  BRA.DIV UR8, `(.L_x_11793) ;  /* 0x0000000e084c7947 */ /* 0x000fea000b800000 */
[----:B------:R4:W0:Y:S02]  /*1da0*/  SHFL.IDX PT, R67, R69, R38, 0x1f ;  /* 0x00001f2645437589 */ /* 0x00082400000e0000 */
.L_x_11834:
[----:B0-----:R-:W-:-:S07]  /*1db0*/  IMAD R16, R46, R67, R16 ;  /* 0x000000432e107224 */ /* 0x001fce00078e0210 */
.L_x_11792:
[----:B------:R-:W-:-:S13]  /*1dc0*/  ISETP.GE.AND P5, PT, R17, 0x4, PT ;  /* 0x000000041100780c */ /* 0x000fda0003fa6270 */
[----:B------:R-:W-:Y:S05]  /*1dd0*/  @!P5 BRA `(.L_x_11794) ;  /* 0x000000000010d947 */ /* 0x000fea0003800000 */
[----:B------:R-:W-:-:S03]  /*1de0*/  UMOV UR8, 0xffffffff ;  /* 0xffffffff00087882 */ /* 0x000fc60000000000 */
[----:B------:R-:W-:Y:S05]  /*1df0*/  BRA.DIV UR8, `(.L_x_11795) ;  /* 0x0000000e08587947 */ /* 0x000fea000b800000 */
[----:B------:R0:W0:Y:S02]  /*1e00*/  SHFL.IDX PT, R66, R69, R35, 0x1f ;  /* 0x00001f2345427589 */ /* 0x00002400000e0000 */
.L_x_11837:
[----:B0-----:R-:W-:-:S07]  /*1e10*/  IMAD R16, R47, R66, R16 ;  /* 0x000000422f107224 */ /* 0x001fce00078e0210 */
.L_x_11794:
[----:B------:R-:W-:-:S13]  /*1e20*/  ISETP.GE.AND P5, PT, R17, 0x5, PT ;  /* 0x000000051100780c */ /* 0x000fda0003fa6270 */
[----:B------:R-:W-:Y:S05]  /*1e30*/  @!P5 BRA `(.L_x_11796) ;  /* 0x000000000010d947 */ /* 0x000fea0003800000 */
[----:B------:R-:W-:-:S03]  /*1e40*/  UMOV UR8, 0xffffffff ;  /* 0xffffffff00087882 */ /* 0x000fc60000000000 */
[----:B------:R-:W-:Y:S05]  /*1e50*/  BRA.DIV UR8, `(.L_x_11797) ;  /* 0x0000000e08687947 */ /* 0x000fea000b800000 */
[----:B------:R0:W0:Y:S02]  /*1e60*/  SHFL.IDX PT, R67, R69, R34, 0x1f ;  /* 0x00001f2245437589 */ /* 0x00002400000e0000 */
.L_x_11840:
[----:B0-----:R-:W-:-:S07]  /*1e70*/  IMAD R16, R48, R67, R16 ;  /* 0x0000004330107224 */ /* 0x001fce00078e0210 */
.L_x_11796:
[----:B------:R-:W-:-:S13]  /*1e80*/  ISETP.GE.AND P5, PT, R17, 0x6, PT ;  /* 0x000000061100780c */ /* 0x000fda0003fa6270 */
[----:B------:R-:W-:Y:S05]  /*1e90*/  @!P5 BRA `(.L_x_11798) ;  /* 0x000000000010d947 */ /* 0x000fea0003800000 */
[----:B------:R-:W-:-:S03]  /*1ea0*/  UMOV UR8, 0xffffffff ;  /* 0xffffffff00087882 */ /* 0x000fc60000000000 */
[----:B------:R-:W-:Y:S05]  /*1eb0*/  BRA.DIV UR8, `(.L_x_11799) ;  /* 0x0000000e08747947 */ /* 0x000fea000b800000 */
[----:B------:R0:W0:Y:S02]  /*1ec0*/  SHFL.IDX PT, R66, R69, R33, 0x1f ;  /* 0x00001f2145427589 */ /* 0x00002400000e0000 */
.L_x_11843:
[----:B0-----:R-:W-:-:S07]  /*1ed0*/  IMAD R16, R49, R66, R16 ;  /* 0x0000004231107224 */ /* 0x001fce00078e0210 */
.L_x_11798:
[----:B------:R-:W-:-:S13]  /*1ee0*/  ISETP.GE.AND P5, PT, R17, 0x7, PT ;  /* 0x000000071100780c */ /* 0x000fda0003fa6270 */
[----:B------:R-:W-:Y:S05]  /*1ef0*/  @!P5 BRA `(.L_x_11800) ;  /* 0x000000000010d947 */ /* 0x000fea0003800000 */
[----:B------:R-:W-:-:S03]  /*1f00*/  UMOV UR8, 0xffffffff ;  /* 0xffffffff00087882 */ /* 0x000fc60000000000 */
[----:B------:R-:W-:Y:S05]  /*1f10*/  BRA.DIV UR8, `(.L_x_11801) ;  /* 0x0000000e08847947 */ /* 0x000fea000b800000 */
[----:B------:R0:W0:Y:S02]  /*1f20*/  SHFL.IDX PT, R67, R69, R32, 0x1f ;  /* 0x00001f2045437589 */ /* 0x00002400000e0000 */
.L_x_11846:
[----:B0-----:R-:W-:-:S07]  /*1f30*/  IMAD R16, R50, R67, R16 ;  /* 0x0000004332107224 */ /* 0x001fce00078e0210 */
.L_x_11800:
[----:B------:R-:W-:-:S13]  /*1f40*/  ISETP.GE.AND P5, PT, R17, 0x8, PT ;  /* 0x000000081100780c */ /* 0x000fda0003fa6270 */
[----:B------:R-:W-:Y:S05]  /*1f50*/  @!P5 BRA `(.L_x_11802) ;  /* 0x000000000010d947 */ /* 0x000fea0003800000 */
[----:B------:R-:W-:-:S03]  /*1f60*/  UMOV UR8, 0xffffffff ;  /* 0xffffffff00087882 */ /* 0x000fc60000000000 */
[----:B------:R-:W-:Y:S05]  /*1f70*/  BRA.DIV UR8, `(.L_x_11803) ;  /* 0x0000000e08907947 */ /* 0x000fea000b800000 */
[----:B------:R0:W0:Y:S02]  /*1f80*/  SHFL.IDX PT, R66, R69, R31, 0x1f ;  /* 0x00001f1f45427589 */ /* 0x00002400000e0000 */
.L_x_11849:
[----:B0-----:R-:W-:-:S07]  /*1f90*/  IMAD R16, R51, R66, R16 ;  /* 0x0000004233107224 */ /* 0x001fce00078e0210 */
.L_x_11802:
[----:B------:R-:W-:-:S13]  /*1fa0*/  ISETP.GE.AND P5, PT, R17, 0x9, PT ;  /* 0x000000091100780c */ /* 0x000fda0003fa6270 */
[----:B------:R-:W-:Y:S05]  /*1fb0*/  @!P5 BRA `(.L_x_11804) ;  /* 0x000000000010d947 */ /* 0x000fea0003800000 */
[----:B------:R-:W-:-:S03]  /*1fc0*/  UMOV UR8, 0xffffffff ;  /* 0xffffffff00087882 */ /* 0x000fc60000000000 */
[----:B------:R-:W-:Y:S05]  /*1fd0*/  BRA.DIV UR8, `(.L_x_11805) ;  /* 0x0000000e08a07947 */ /* 0x000fea000b800000 */
[----:B------:R0:W0:Y:S02]  /*1fe0*/  SHFL.IDX PT, R67, R69, R30, 0x1f ;  /* 0x00001f1e45437589 */ /* 0x00002400000e0000 */
.L_x_11852:
[----:B0-----:R-:W-:-:S07]  /*1ff0*/  IMAD R16, R52, R67, R16 ;  /* 0x0000004334107224 */ /* 0x001fce00078e0210 */
.L_x_11804:
[----:B------:R-:W-:-:S13]  /*2000*/  ISETP.GE.AND P5, PT, R17, 0xa, PT ;  /* 0x0000000a1100780c */ /* 0x000fda0003fa6270 */
[----:B------:R-:W-:Y:S05]  /*2010*/  @!P5 BRA `(.L_x_11806) ;  /* 0x000000000010d947 */ /* 0x000fea0003800000 */
[----:B------:R-:W-:-:S03]  /*2020*/  UMOV UR8, 0xffffffff ;  /* 0xffffffff00087882 */ /* 0x000fc60000000000 */
[----:B------:R-:W-:Y:S05]  /*2030*/  BRA.DIV UR8, `(.L_x_11807) ;  /* 0x0000000e08ac7947 */ /* 0x000fea000b800000 */
[----:B------:R0:W0:Y:S02]  /*2040*/  SHFL.IDX PT, R66, R69, R29, 0x1f ;  /* 0x00001f1d45427589 */ /* 0x00002400000e0000 */
.L_x_11855:
[----:B0-----:R-:W-:-:S07]  /*2050*/  IMAD R16, R53, R66, R16 ;  /* 0x0000004235107224 */ /* 0x001fce00078e0210 */
.L_x_11806:
[----:B------:R-:W-:-:S13]  /*2060*/  ISETP.GE.AND P5, PT, R17, 0xb, PT ;  /* 0x0000000b1100780c */ /* 0x000fda0003fa6270 */
[----:B------:R-:W-:Y:S05]  /*2070*/  @!P5 BRA `(.L_x_11808) ;  /* 0x000000000010d947 */ /* 0x000fea0003800000 */
[----:B------:R-:W-:-:S03]  /*2080*/  UMOV UR8, 0xffffffff ;  /* 0xffffffff00087882 */ /* 0x000fc60000000000 */
[----:B------:R-:W-:Y:S05]  /*2090*/  BRA.DIV UR8, `(.L_x_11809) ;  /* 0x0000000e08bc7947 */ /* 0x000fea000b800000 */
[----:B------:R0:W0:Y:S02]  /*20a0*/  SHFL.IDX PT, R67, R69, R28, 0x1f ;  /* 0x00001f1c45437589 */ /* 0x00002400000e0000 */
.L_x_11858:
[----:B0-----:R-:W-:-:S07]  /*20b0*/  IMAD R16, R54, R67, R16 ;  /* 0x0000004336107224 */ /* 0x001fce00078e0210 */
.L_x_11808:
[----:B------:R-:W-:-:S13]  /*20c0*/  ISETP.GE.AND P5, PT, R17, 0xc, PT ;  /* 0x0000000c1100780c */ /* 0x000fda0003fa6270 */
[----:B------:R-:W-:Y:S05]  /*20d0*/  @!P5 BRA `(.L_x_11810) ;  /* 0x000000000010d947 */ /* 0x000fea0003800000 */
[----:B------:R-:W-:-:S03]  /*20e0*/  UMOV UR8, 0xffffffff ;  /* 0xffffffff00087882 */ /* 0x000fc60000000000 */
[----:B------:R-:W-:Y:S05]  /*20f0*/  BRA.DIV UR8, `(.L_x_11811) ;  /* 0x0000000e08c87947 */ /* 0x000fea000b800000 */
[----:B------:R0:W0:Y:S02]  /*2100*/  SHFL.IDX PT, R66, R69, R27, 0x1f ;  /* 0x00001f1b45427589 */ /* 0x00002400000e0000 */
.L_x_11861:
[----:B0-----:R-:W-:-:S07]  /*2110*/  IMAD R16, R55, R66, R16 ;  /* 0x0000004237107224 */ /* 0x001fce00078e0210 */
.L_x_11810:
[----:B------:R-:W-:-:S13]  /*2120*/  ISETP.GE.AND P5, PT, R17, 0xd, PT ;  /* 0x0000000d1100780c */ /* 0x000fda0003fa6270 */
[----:B------:R-:W-:Y:S05]  /*2130*/  @!P5 BRA `(.L_x_11812) ;  /* 0x000000000010d947 */ /* 0x000fea0003800000 */
[----:B------:R-:W-:-:S03]  /*2140*/  UMOV UR8, 0xffffffff ;  /* 0xffffffff00087882 */ /* 0x000fc60000000000 */
[----:B------:R-:W-:Y:S05]  /*2150*/  BRA.DIV UR8, `(.L_x_11813) ;  /* 0x0000000e08d87947 */ /* 0x000fea000b800000 */
[----:B------:R0:W0:Y:S02]  /*2160*/  SHFL.IDX PT, R67, R69, R26, 0x1f ;  /* 0x00001f1a45437589 */ /* 0x00002400000e0000 */
.L_x_11864:
[----:B0-----:R-:W-:-:S07]  /*2170*/  IMAD R16, R56, R67, R16 ;  /* 0x0000004338107224 */ /* 0x001fce00078e0210 */
.L_x_11812:
[----:B------:R-:W-:-:S13]  /*2180*/  ISETP.GE.AND P5, PT, R17, 0xe, PT ;  /* 0x0000000e1100780c */ /* 0x000fda0003fa6270 */
[----:B------:R-:W-:Y:S05]  /*2190*/  @!P5 BRA `(.L_x_11814) ;  /* 0x000000000010d947 */ /* 0x000fea0003800000 */
[----:B------:R-:W-:-:S03]  /*21a0*/  UMOV UR8, 0xffffffff ;  /* 0xffffffff00087882 */ /* 0x000fc60000000000 */
[----:B------:R-:W-:Y:S05]  /*21b0*/  BRA.DIV UR8, `(.L_x_11815) ;  /* 0x0000000e08e47947 */ /* 0x000fea000b800000 */
[----:B------:R0:W0:Y:S02]  /*21c0*/  SHFL.IDX PT, R66, R69, R25, 0x1f ;  /* 0x00001f1945427589 */ /* 0x00002400000e0000 */
.L_x_11867:
[----:B0-----:R-:W-:-:S07]  /*21d0*/  IMAD R16, R57, R66, R16 ;  /* 0x0000004239107224 */ /* 0x001fce00078e0210 */
.L_x_11814:
[----:B------:R-:W-:-:S13]  /*21e0*/  ISETP.GE.AND P5, PT, R17, 0xf, PT ;  /* 0x0000000f1100780c */ /* 0x000fda0003fa6270 */
[----:B------:R-:W-:Y:S05]  /*21f0*/  @!P5 BRA `(.L_x_11816) ;  /* 0x000000000010d947 */ /* 0x000fea0003800000 */
[----:B------:R-:W-:-:S03]  /*2200*/  UMOV UR8, 0xffffffff ;  /* 0xffffffff00087882 */ /* 0x000fc60000000000 */
[----:B------:R-:W-:Y:S05]  /*2210*/  BRA.DIV UR8, `(.L_x_11817) ;  /* 0x0000000e08f47947 */ /* 0x000fea000b800000 */
[----:B------:R0:W0:Y:S02]  /*2220*/  SHFL.IDX PT, R67, R69, R24, 0x1f ;  /* 0x00001f1845437589 */ /* 0x00002400000e0000 */
.L_x_11870:
[----:B0-----:R-:W-:-:S07]  /*2230*/  IMAD R16, R58, R67, R16 ;  /* 0x000000433a107224 */ /* 0x001fce00078e0210 */
.L_x_11816:
[----:B------:R-:W-:-:S13]  /*2240*/  ISETP.GE.AND P5, PT, R17, 0x10, PT ;  /* 0x000000101100780c */ /* 0x000fda0003fa6270 */
[----:B------:R-:W-:Y:S05]  /*2250*/  @!P5 BRA `(.L_x_11818) ;  /* 0x000000040010d947 */ /* 0x000fea0003800000 */
[----:B------:R-:W-:-:S03]  /*2260*/  UMOV UR8, 0xffffffff ;  /* 0xffffffff00087882 */ /* 0x000fc60000000000 */
[----:B------:R-:W-:Y:S05]  /*2270*/  BRA.DIV UR8, `(.L_x_11819) ;  /* 0x0000001208007947 */ /* 0x000fea000b800000 */
[----:B0-2-4-:R0:W2:Y:S02]  /*2280*/  SHFL.IDX PT, R69, R69, R23, 0x1f ;  /* 0x00001f1745457589 */ /* 0x0150a400000e0000 */
.L_x_11873:
[----:B--2---:R-:W-:Y:S01]  /*2290*/  IMAD R16, R59, R69, R16 ;  /* 0x000000453b107224 */ /* 0x004fe200078e0210 */
[----:B------:R-:W-:Y:S06]  /*22a0*/  BRA `(.L_x_11818) ;  /* 0x0000000000fc7947 */ /* 0x000fec0003800000 */
.L_x_11787:
[----:B------:R-:W-:Y:S01]  /*22b0*/  @P0 LEA R67, R0, R17, 0x2 ;  /* 0x0000001100430211 */ /* 0x000fe200078e10ff */
[----:B------:R-:W0:Y:S01]  /*22c0*/  LDC R66, c[0x0][0x3ac] ;  /* 0x0000eb00ff427b82 */ /* 0x000e220000000800 */
[--C-:B------:R-:W-:Y:S02]  /*22d0*/  @P1 IMAD R68, R15, 0x4, R17.reuse ;  /* 0x000000040f441824 */ /* 0x100fe400078e0211 */
[----:B------:R-:W-:Y:S02]  /*22e0*/  @P2 IMAD R69, R14, 0x4, R17 ;  /* 0x000000040e452824 */ /* 0x000fe400078e0211 */
[----:B------:R-:W1:Y:S01]  /*22f0*/  @P0 LDS R67, [R67] ;  /* 0x0000000043430984 */ /* 0x000e620000000800 */
[----:B------:R-:W-:-:S03]  /*2300*/  IMAD.MOV.U32 R16, RZ, RZ, RZ ;  /* 0x000000ffff107224 */ /* 0x000fc600078e00ff */
[----:B------:R-:W3:Y:S04]  /*2310*/  @P1 LDS R68, [R68] ;  /* 0x0000000044441984 */ /* 0x000ee80000000800 */
[----:B------:R-:W2:Y:S01]  /*2320*/  @P2 LDS R69, [R69] ;  /* 0x0000000045452984 */ /* 0x000ea20000000800 */
[C---:B0-----:R-:W-:Y:S02]  /*2330*/  ISETP.GE.AND P5, PT, R66.reuse, 0x4, PT ;  /* 0x000000044200780c */ /* 0x041fe40003fa6270 */
[----:B------:R-:W-:Y:S01]  /*2340*/  ISETP.GE.AND P6, PT, R66, 0x10, PT ;  /* 0x000000104200780c */ /* 0x000fe20003fc6270 */
[----:B-1----:R-:W-:-:S10]  /*2350*/  @P0 IMAD R16, R44, R67, RZ ;  /* 0x000000432c100224 */ /* 0x002fd400078e02ff */
[----:B------:R-:W-:Y:S01]  /*2360*/  @P5 LEA R67, R13, R17, 0x2 ;  /* 0x000000110d435211 */ /* 0x000fe200078e10ff */
[----:B---3--:R-:W-:-:S05]  /*2370*/  @P1 IMAD R16, R45, R68, R16 ;  /* 0x000000442d101224 */ /* 0x008fca00078e0210 */
[----:B------:R-:W0:Y:S01]  /*2380*/  @P5 LDS R67, [R67] ;  /* 0x0000000043435984 */ /* 0x000e220000000800 */
        /* <DEDUP_REMOVED lines=44> */
[----:B------:R-:W-:-:S04]  /*2650*/  @P6 LEA R17, R2, R17, 0x2 ;  /* 0x0000001102116211 */ /* 0x000fc800078e10ff */
[----:B------:R-:W0:Y:S04]  /*2660*/  @P5 LDS R69, [R66] ;  /* 0x0000000042455984 */ /* 0x000e280000000800 */
[----:B------:R-:W1:Y:S01]  /*2670*/  @P6 LDS R17, [R17] ;  /* 0x0000000011116984 */ /* 0x000e620000000800 */
[----:B0-----:R-:W-:-:S04]  /*2680*/  @P5 IMAD R16, R58, R69, R16 ;  /* 0x000000453a105224 */ /* 0x001fc800078e0210 */
[----:B-1----:R-:W-:-:S07]  /*2690*/  @P6 IMAD R16, R59, R17, R16 ;  /* 0x000000113b106224 */ /* 0x002fce00078e0210 */
.L_x_11818:
[----:B------:R-:W-:Y:S01]  /*26a0*/  LOP3.LUT P5, RZ, R42, 0x1, RZ, 0xc0, !PT ;  /* 0x000000012aff7812 */ /* 0x000fe200078ac0ff */
[----:B------:R-:W-:-:S12]  /*26b0*/  WARPSYNC.ALL ;  /* 0x0000000000007948 */ /* 0x000fd80003800000 */
[----:B------:R-:W5:Y:S01]  /*26c0*/  @!P5 S2R R66, SR_CgaCtaId ;  /* 0x000000000042d919 */ /* 0x000f620000008800 */
[----:B------:R-:W-:-:S05]  /*26d0*/  @!P5 MOV R17, 0x400 ;  /* 0x000004000011d802 */ /* 0x000fca0000000f00 */
[----:B------:R-:W-:-:S05]  /*26e0*/  @!P5 VIADD R17, R17, 0x900 ;  /* 0x000009001111d836 */ /* 0x000fca0000000000 */
[----:B-----5:R-:W-:Y:S01]  /*26f0*/  @!P5 LEA R66, R66, R17, 0x18 ;  /* 0x000000114242d211 */ /* 0x020fe200078ec0ff */
[C---:B------:R-:W-:Y:S01]  /*2700*/  IMAD.IADD R17, R36.reuse, 0x1, R18 ;  /* 0x0000000124117824 */ /* 0x040fe200078e0212 */
[----:B------:R-:W-:-:S03]  /*2710*/  IADD3 R36, PT, PT, R36, UR7, RZ ;  /* 0x0000000724247c10 */ /* 0x000fc6000fffe0ff */
[----:B------:R-:W-:-:S04]  /*2720*/  IMAD R17, R17, UR4, R64 ;  /* 0x0000000411117c24 */ /* 0x000fc8000f8e0240 */
[----:B------:R-:W-:Y:S02]  /*2730*/  @!P5 IMAD R66, R17, 0x4, R66 ;  /* 0x000000041142d824 */ /* 0x000fe400078e0242 */
[----:B------:R-:W-:Y:S04]  /*2740*/  SHFL.DOWN PT, R17, R16, 0x1, 0x1e1f ;  /* 0x083e1f0010117f89 */ /* 0x000fe800000e0000 */
[----:B------:R-:W5:Y:S02]  /*2750*/  @!P5 LDS R67, [R66] ;  /* 0x000000004243d984 */ /* 0x000f640000000800 */
[----:B-----5:R-:W-:-:S05]  /*2760*/  @!P5 IADD3 R17, PT, PT, R67, R17, R16 ;  /* 0x000000114311d210 */ /* 0x020fca0007ffe010 */
[----:B------:R0:W-:Y:S01]  /*2770*/  @!P5 STS [R66], R17 ;  /* 0x000000114200d388 */ /* 0x0001e20000000800 */
[----:B------:R-:W-:-:S13]  /*2780*/  ISETP.GE.AND P5, PT, R36, UR6, PT ;  /* 0x0000000624007c0c */ /* 0x000fda000bfa6270 */
[----:B0-----:R-:W-:Y:S05]  /*2790*/  @!P5 BRA `(.L_x_11820) ;  /* 0xfffffff40028d947 */ /* 0x001fea000383ffff */
.L_x_11786:
[----:B------:R-:W-:Y:S05]  /*27a0*/  @!P3 BRA `(.L_x_11821) ;  /* 0xffffffe800b8b947 */ /* 0x000fea000383ffff */
[----:B------:R-:W-:Y:S05]  /*27b0*/  BSYNC.RECONVERGENT B0 ;  /* 0x0000000000007941 */ /* 0x000fea0003800200 */
.L_x_11769:
[----:B------:R-:W-:Y:S01]  /*27c0*/  ISETP.NE.AND P1, PT, R19, RZ, PT ;  /* 0x000000ff1300720c */ /* 0x000fe20003f25270 */
[----:B------:R-:W-:Y:S01]  /*27d0*/  IMAD.MOV.U32 R18, RZ, RZ, 0x10 ;  /* 0x00000010ff127424 */ /* 0x000fe200078e00ff */
[----:B------:R-:W-:-:S11]  /*27e0*/  PLOP3.LUT P0, PT, PT, PT, PT, 0x8, 0x80 ;  /* 0x000000000080781c */ /* 0x000fd60003f0e170 */
[----:B------:R-:W-:Y:S05]  /*27f0*/  @P1 BRA `(.L_x_11822) ;  /* 0xffffffe800501947 */ /* 0x000fea000383ffff */
[----:B------:R-:W-:Y:S01]  /*2800*/  ISETP.GT.U32.AND P1, PT, R42, 0x3, PT ;  /* 0x000000032a00780c */ /* 0x000fe20003f24070 */
[----:B------:R-:W-:Y:S05]  /*2810*/  WARPSYNC.ALL ;  /* 0x0000000000007948 */ /* 0x000fea0003800000 */
[----:B------:R-:W-:Y:S06]  /*2820*/  BAR.SYNC.DEFER_BLOCKING 0x0 ;  /* 0x0000000000007b1d */ /* 0x000fec0000010000 */
[----:B------:R-:W-:Y:S04]  /*2830*/  BSSY.RECONVERGENT B0, `(.L_x_11823) ;  /* 0x0000012000007945 */ /* 0x000fe80003800200 */
[----:B------:R-:W-:Y:S05]  /*2840*/  @P1 BRA `(.L_x_11824) ;  /* 0x0000000000401947 */ /* 0x000fea0003800000 */
[----:B------:R-:W5:Y:S01]  /*2850*/  S2R R17, SR_CgaCtaId ;  /* 0x0000000000117919 */ /* 0x000f620000008800 */
[----:B------:R-:W1:Y:S01]  /*2860*/  LDC.64 R64, c[0x0][0x3a0] ;  /* 0x0000e800ff407b82 */ /* 0x000e620000000a00 */
[----:B0-2-4-:R-:W-:Y:S01]  /*2870*/  MOV R16, 0x400 ;  /* 0x0000040000107802 */ /* 0x015fe20000000f00 */
[----:B------:R-:W-:-:S04]  /*2880*/  IMAD.SHL.U32 R67, R42, 0x4, RZ ;  /* 0x000000042a437824 */ /* 0x000fc800078e00ff */
[----:B------:R-:W-:-:S05]  /*2890*/  VIADD R16, R16, 0x900 ;  /* 0x0000090010107836 */ /* 0x000fca0000000000 */
[----:B-----5:R-:W-:-:S07]  /*28a0*/  LEA R66, R17, R16, 0x18 ;  /* 0x0000001011427211 */ /* 0x020fce00078ec0ff */
.L_x_11825:
[----:B0-----:R-:W-:Y:S01]  /*28b0*/  LEA R16, R67, R66, 0x2 ;  /* 0x0000004243107211 */ /* 0x001fe200078e10ff */
[----:B------:R-:W-:Y:S02]  /*28c0*/  IMAD.U32 R36, RZ, RZ, UR5 ;  /* 0x00000005ff247e24 */ /* 0x000fe4000f8e00ff */
[----:B------:R-:W-:Y:S02]  /*28d0*/  IMAD.U32 R68, RZ, RZ, UR14 ;  /* 0x0000000eff447e24 */ /* 0x000fe4000f8e00ff */
[----:B------:R-:W-:Y:S01]  /*28e0*/  IMAD R37, R36, 0x10, R67 ;  /* 0x0000001024257824 */ /* 0x000fe200078e0243 */
[----:B------:R-:W0:Y:S02]  /*28f0*/  LDS.128 R16, [R16] ;  /* 0x0000000010107984 */ /* 0x000e240000000c00 */
[----:B------:R-:W-:Y:S01]  /*2900*/  LEA R67, R68, R67, 0x2 ;  /* 0x0000004344437211 */ /* 0x000fe200078e10ff */
[----:B-1----:R-:W-:-:S03]  /*2910*/  IMAD.WIDE R36, R37, 0x4, R64 ;  /* 0x0000000425247825 */ /* 0x002fc600078e0240 */
[----:B------:R-:W-:Y:S02]  /*2920*/  ISETP.GE.U32.AND P0, PT, R67, 0x10, PT ;  /* 0x000000104300780c */ /* 0x000fe40003f06070 */
[----:B0-----:R0:W-:Y:S11]  /*2930*/  STG.E.128 desc[UR10][R36.64], R16 ;  /* 0x0000001024007986 */ /* 0x0011f6000c101d0a */
[----:B------:R-:W-:Y:S05]  /*2940*/  @!P0 BRA `(.L_x_11825) ;  /* 0xfffffffc00d88947 */ /* 0x000fea000383ffff */
.L_x_11824:
[----:B------:R-:W-:Y:S05]  /*2950*/  BSYNC.RECONVERGENT B0 ;  /* 0x0000000000007941 */ /* 0x000fea0003800200 */
.L_x_11823:
[----:B------:R-:W-:Y:S02]  /*2960*/  UIADD3 UR5, UPT, UPT, UR12, UR5, URZ ;  /* 0x000000050c057290 */ /* 0x000fe4000fffe0ff */
[----:B------:R-:W-:-:S04]  /*2970*/  USHF.L.U32 UR8, UR12, 0x2, URZ ;  /* 0x000000020c087899 */ /* 0x000fc800080006ff */
[----:B------:R-:W-:-:S09]  /*2980*/  UISETP.GE.U32.AND UP0, UPT, UR5, UR8, UPT ;  /* 0x000000080500728c */ /* 0x000fd2000bf06070 */
[----:B------:R-:W-:Y:S05]  /*2990*/  BRA.U !UP0, `(.L_x_11826) ;  /* 0xffffffe108c07547 */ /* 0x000fea000b83ffff */
[----:B------:R-:W-:Y:S05]  /*29a0*/  EXIT ;  /* 0x000000000000794d */ /* 0x000fea0003800000 */
.L_x_11789:
[----:B------:R-:W-:Y:S02]  /*29b0*/  IMAD.MOV.U32 R67, RZ, RZ, 0x1f ;  /* 0x0000001fff437424 */ /* 0x000fe400078e00ff */
[----:B------:R-:W-:Y:S02]  /*29c0*/  IMAD.MOV.U32 R66, RZ, RZ, R21 ;  /* 0x000000ffff427224 */ /* 0x000fe400078e0015 */
[----:B------:R-:W-:-:S07]  /*29d0*/  IMAD.MOV.U32 R68, RZ, RZ, -0x1 ;  /* 0xffffffffff447424 */ /* 0x000fce00078e00ff */
[----:B-1-3--:R-:W-:Y:S05]  /*29e0*/  WARPSYNC.COLLECTIVE R68, `(.L_x_11827) ;  /* 0x0000000044087348 */ /* 0x00afea0003c00000 */
[----:B------:R0:W2:Y:S02]  /*29f0*/  SHFL.IDX P5, R67, R69, R66, R67 ;  /* 0x0000004245437389 */ /* 0x0000a400000a0043 */
[----:B0123--:R-:W-:Y:S05]  /*2a00*/  ENDCOLLECTIVE ;  /* 0x000000000000791b */ /* 0x00ffea0003800000 */
.L_x_11827:
[----:B------:R-:W-:Y:S01]  /*2a10*/  MOV R16, R67 ;  /* 0x0000004300107202 */ /* 0x000fe20000000f00 */
[----:B------:R-:W-:Y:S06]  /*2a20*/  BRA `(.L_x_11828) ;  /* 0xfffffff000b07947 */ /* 0x000fec000383ffff */
.L_x_11791:
[----:B------:R-:W-:Y:S01]  /*2a30*/  BSSY B1, `(.L_x_11829) ;  /* 0x0000007000017945 */ /* 0x000fe20003800000 */
[----:B------:R-:W-:Y:S02]  /*2a40*/  IMAD.MOV.U32 R66, RZ, RZ, R39 ;  /* 0x000000ffff427224 */ /* 0x000fe400078e0027 */
[----:B------:R-:W-:Y:S02]  /*2a50*/  IMAD.MOV.U32 R67, RZ, RZ, 0x1f ;  /* 0x0000001fff437424 */ /* 0x000fe400078e00ff */
[----:B------:R-:W-:-:S07]  /*2a60*/  IMAD.MOV.U32 R68, RZ, RZ, -0x1 ;  /* 0xffffffffff447424 */ /* 0x000fce00078e00ff */
[----:B01-3--:R-:W-:Y:S05]  /*2a70*/  WARPSYNC.COLLECTIVE R68, `(.L_x_11830) ;  /* 0x0000000044087348 */ /* 0x00bfea0003c00000 */
[----:B------:R2:W4:Y:S02]  /*2a80*/  SHFL.IDX P5, R67, R69, R66, R67 ;  /* 0x0000004245437389 */ /* 0x00052400000a0043 */
[----:B01234-:R-:W-:Y:S05]  /*2a90*/  ENDCOLLECTIVE ;  /* 0x000000000000791b */ /* 0x01ffea0003800000 */
.L_x_11830:
[----:B------:R-:W-:Y:S05]  /*2aa0*/  BSYNC B1 ;  /* 0x0000000000017941 */ /* 0x000fea0003800000 */
.L_x_11829:
[----:B------:R-:W-:Y:S01]  /*2ab0*/  MOV R66, R67 ;  /* 0x0000004300427202 */ /* 0x000fe20000000f00 */
[----:B------:R-:W-:Y:S06]  /*2ac0*/  BRA `(.L_x_11831) ;  /* 0xfffffff000a07947 */ /* 0x000fec000383ffff */
.L_x_11793:
[----:B------:R-:W-:Y:S01]  /*2ad0*/  BSSY B1, `(.L_x_11832) ;  /* 0x0000007000017945 */ /* 0x000fe20003800000 */
[----:B------:R-:W-:Y:S02]  /*2ae0*/  IMAD.MOV.U32 R66, RZ, RZ, R38 ;  /* 0x000000ffff427224 */ /* 0x000fe400078e0026 */
[----:B------:R-:W-:Y:S02]  /*2af0*/  IMAD.MOV.U32 R67, RZ, RZ, 0x1f ;  /* 0x0000001fff437424 */ /* 0x000fe400078e00ff */
[----:B------:R-:W-:-:S07]  /*2b00*/  IMAD.MOV.U32 R68, RZ, RZ, -0x1 ;  /* 0xffffffffff447424 */ /* 0x000fce00078e00ff */
[----:B0123--:R-:W-:Y:S05]  /*2b10*/  WARPSYNC.COLLECTIVE R68, `(.L_x_11833) ;  /* 0x0000000044087348 */ /* 0x00ffea0003c00000 */
[----:B------:R4:W0:Y:S02]  /*2b20*/  SHFL.IDX P5, R67, R69, R66, R67 ;  /* 0x0000004245437389 */ /* 0x00082400000a0043 */
[----:B01234-:R-:W-:Y:S05]  /*2b30*/  ENDCOLLECTIVE ;  /* 0x000000000000791b */ /* 0x01ffea0003800000 */
.L_x_11833:
[----:B------:R-:W-:Y:S05]  /*2b40*/  BSYNC B1 ;  /* 0x0000000000017941 */ /* 0x000fea0003800000 */
.L_x_11832:
[----:B------:R-:W-:Y:S05]  /*2b50*/  BRA `(.L_x_11834) ;  /* 0xfffffff000947947 */ /* 0x000fea000383ffff */
.L_x_11795:
[----:B------:R-:W-:Y:S01]  /*2b60*/  BSSY B1, `(.L_x_11835) ;  /* 0x0000007000017945 */ /* 0x000fe20003800000 */
[----:B------:R-:W-:Y:S01]  /*2b70*/  MOV R66, R35 ;  /* 0x0000002300427202 */ /* 0x000fe20000000f00 */
[----:B------:R-:W-:Y:S02]  /*2b80*/  IMAD.MOV.U32 R67, RZ, RZ, 0x1f ;  /* 0x0000001fff437424 */ /* 0x000fe400078e00ff */
[----:B------:R-:W-:-:S07]  /*2b90*/  IMAD.MOV.U32 R68, RZ, RZ, -0x1 ;  /* 0xffffffffff447424 */ /* 0x000fce00078e00ff */
[----:B01234-:R-:W-:Y:S05]  /*2ba0*/  WARPSYNC.COLLECTIVE R68, `(.L_x_11836) ;  /* 0x0000000044087348 */ /* 0x01ffea0003c00000 */
[----:B------:R0:W0:Y:S02]  /*2bb0*/  SHFL.IDX P5, R67, R69, R66, R67 ;  /* 0x0000004245437389 */ /* 0x00002400000a0043 */
[----:B01234-:R-:W-:Y:S05]  /*2bc0*/  ENDCOLLECTIVE ;  /* 0x000000000000791b */ /* 0x01ffea0003800000 */
.L_x_11836:
[----:B------:R-:W-:Y:S05]  /*2bd0*/  BSYNC B1 ;  /* 0x0000000000017941 */ /* 0x000fea0003800000 */
.L_x_11835:
[----:B------:R-:W-:Y:S01]  /*2be0*/  IMAD.MOV.U32 R66, RZ, RZ, R67 ;  /* 0x000000ffff427224 */ /* 0x000fe200078e0043 */
[----:B------:R-:W-:Y:S06]  /*2bf0*/  BRA `(.L_x_11837) ;  /* 0xfffffff000847947 */ /* 0x000fec000383ffff */
.L_x_11797:
[----:B------:R-:W-:Y:S01]  /*2c00*/  BSSY B1, `(.L_x_11838) ;  /* 0x0000007000017945 */ /* 0x000fe20003800000 */
[----:B------:R-:W-:Y:S01]  /*2c10*/  MOV R66, R34 ;  /* 0x0000002200427202 */ /* 0x000fe20000000f00 */
[----:B------:R-:W-:Y:S02]  /*2c20*/  IMAD.MOV.U32 R67, RZ, RZ, 0x1f ;  /* 0x0000001fff437424 */ /* 0x000fe400078e00ff */
[----:B------:R-:W-:-:S07]  /*2c30*/  IMAD.MOV.U32 R68, RZ, RZ, -0x1 ;  /* 0xffffffffff447424 */ /* 0x000fce00078e00ff */
[----:B01234-:R-:W-:Y:S05]  /*2c40*/  WARPSYNC.COLLECTIVE R68, `(.L_x_11839) ;  /* 0x0000000044087348 */ /* 0x01ffea0003c00000 */
[----:B------:R0:W0:Y:S02]  /*2c50*/  SHFL.IDX P5, R67, R69, R66, R67 ;  /* 0x0000004245437389 */ /* 0x00002400000a0043 */
[----:B01234-:R-:W-:Y:S05]  /*2c60*/  ENDCOLLECTIVE ;  /* 0x000000000000791b */ /* 0x01ffea0003800000 */
.L_x_11839:
[----:B------:R-:W-:Y:S05]  /*2c70*/  BSYNC B1 ;  /* 0x0000000000017941 */ /* 0x000fea0003800000 */
.L_x_11838:
[----:B------:R-:W-:Y:S05]  /*2c80*/  BRA `(.L_x_11840) ;  /* 0xfffffff000787947 */ /* 0x000fea000383ffff */
.L_x_11799:
[----:B------:R-:W-:Y:S01]  /*2c90*/  HFMA2 R67, -RZ, RZ, 0, 1.847743988037109375e-06 ;  /* 0x0000001fff437431 */ /* 0x000fe200000001ff */
[----:B------:R-:W-:Y:S01]  /*2ca0*/  BSSY B1, `(.L_x_11841) ;  /* 0x0000006000017945 */ /* 0x000fe20003800000 */
[----:B------:R-:W-:Y:S02]  /*2cb0*/  IMAD.MOV.U32 R66, RZ, RZ, R33 ;  /* 0x000000ffff427224 */ /* 0x000fe400078e0021 */
[----:B------:R-:W-:-:S07]  /*2cc0*/  IMAD.MOV.U32 R68, RZ, RZ, -0x1 ;  /* 0xffffffffff447424 */ /* 0x000fce00078e00ff */
[----:B01234-:R-:W-:Y:S05]  /*2cd0*/  WARPSYNC.COLLECTIVE R68, `(.L_x_11842) ;  /* 0x0000000044087348 */ /* 0x01ffea0003c00000 */
[----:B------:R0:W0:Y:S02]  /*2ce0*/  SHFL.IDX P5, R67, R69, R66, R67 ;  /* 0x0000004245437389 */ /* 0x00002400000a0043 */
[----:B01234-:R-:W-:Y:S05]  /*2cf0*/  ENDCOLLECTIVE ;  /* 0x000000000000791b */ /* 0x01ffea0003800000 */
.L_x_11842:
[----:B------:R-:W-:Y:S05]  /*2d00*/  BSYNC B1 ;  /* 0x0000000000017941 */ /* 0x000fea0003800000 */
.L_x_11841:
[----:B------:R-:W-:Y:S01]  /*2d10*/  IMAD.MOV.U32 R66, RZ, RZ, R67 ;  /* 0x000000ffff427224 */ /* 0x000fe200078e0043 */
[----:B------:R-:W-:Y:S06]  /*2d20*/  BRA `(.L_x_11843) ;  /* 0xfffffff000687947 */ /* 0x000fec000383ffff */
.L_x_11801:
[----:B------:R-:W-:Y:S01]  /*2d30*/  BSSY B1, `(.L_x_11844) ;  /* 0x0000007000017945 */ /* 0x000fe20003800000 */
[----:B------:R-:W-:Y:S01]  /*2d40*/  IMAD.MOV.U32 R66, RZ, RZ, R32 ;  /* 0x000000ffff427224 */ /* 0x000fe200078e0020 */
[----:B------:R-:W-:Y:S01]  /*2d50*/  MOV R67, 0x1f ;  /* 0x0000001f00437802 */ /* 0x000fe20000000f00 */
[----:B------:R-:W-:-:S07]  /*2d60*/  IMAD.MOV.U32 R68, RZ, RZ, -0x1 ;  /* 0xffffffffff447424 */ /* 0x000fce00078e00ff */
[----:B01234-:R-:W-:Y:S05]  /*2d70*/  WARPSYNC.COLLECTIVE R68, `(.L_x_11845) ;  /* 0x0000000044087348 */ /* 0x01ffea0003c00000 */
[----:B------:R0:W0:Y:S02]  /*2d80*/  SHFL.IDX P5, R67, R69, R66, R67 ;  /* 0x0000004245437389 */ /* 0x00002400000a0043 */
[----:B01234-:R-:W-:Y:S05]  /*2d90*/  ENDCOLLECTIVE ;  /* 0x000000000000791b */ /* 0x01ffea0003800000 */
.L_x_11845:
[----:B------:R-:W-:Y:S05]  /*2da0*/  BSYNC B1 ;  /* 0x0000000000017941 */ /* 0x000fea0003800000 */
.L_x_11844:
[----:B------:R-:W-:Y:S05]  /*2db0*/  BRA `(.L_x_11846) ;  /* 0xfffffff0005c7947 */ /* 0x000fea000383ffff */
.L_x_11803:
[----:B------:R-:W-:Y:S01]  /*2dc0*/  BSSY B1, `(.L_x_11847) ;  /* 0x0000007000017945 */ /* 0x000fe20003800000 */
[----:B------:R-:W-:Y:S01]  /*2dd0*/  IMAD.MOV.U32 R66, RZ, RZ, R31 ;  /* 0x000000ffff427224 */ /* 0x000fe200078e001f */
[----:B------:R-:W-:Y:S01]  /*2de0*/  MOV R68, 0xffffffff ;  /* 0xffffffff00447802 */ /* 0x000fe20000000f00 */
[----:B------:R-:W-:-:S07]  /*2df0*/  IMAD.MOV.U32 R67, RZ, RZ, 0x1f ;  /* 0x0000001fff437424 */ /* 0x000fce00078e00ff */
[----:B01234-:R-:W-:Y:S05]  /*2e00*/  WARPSYNC.COLLECTIVE R68, `(.L_x_11848) ;  /* 0x0000000044087348 */ /* 0x01ffea0003c00000 */
[----:B------:R0:W0:Y:S02]  /*2e10*/  SHFL.IDX P5, R67, R69, R66, R67 ;  /* 0x0000004245437389 */ /* 0x00002400000a0043 */
[----:B01234-:R-:W-:Y:S05]  /*2e20*/  ENDCOLLECTIVE ;  /* 0x000000000000791b */ /* 0x01ffea0003800000 */
.L_x_11848:
[----:B------:R-:W-:Y:S05]  /*2e30*/  BSYNC B1 ;  /* 0x0000000000017941 */ /* 0x000fea0003800000 */
.L_x_11847:
[----:B------:R-:W-:Y:S01]  /*2e40*/  IMAD.MOV.U32 R66, RZ, RZ, R67 ;  /* 0x000000ffff427224 */ /* 0x000fe200078e0043 */
[----:B------:R-:W-:Y:S06]  /*2e50*/  BRA `(.L_x_11849) ;  /* 0xfffffff0004c7947 */ /* 0x000fec000383ffff */
.L_x_11805:
[----:B------:R-:W-:Y:S01]  /*2e60*/  BSSY B1, `(.L_x_11850) ;  /* 0x0000007000017945 */ /* 0x000fe20003800000 */
[----:B------:R-:W-:Y:S01]  /*2e70*/  IMAD.MOV.U32 R66, RZ, RZ, R30 ;  /* 0x000000ffff427224 */ /* 0x000fe200078e001e */
[----:B------:R-:W-:Y:S01]  /*2e80*/  MOV R68, 0xffffffff ;  /* 0xffffffff00447802 */ /* 0x000fe20000000f00 */
[----:B------:R-:W-:-:S07]  /*2e90*/  IMAD.MOV.U32 R67, RZ, RZ, 0x1f ;  /* 0x0000001fff437424 */ /* 0x000fce00078e00ff */
[----:B01234-:R-:W-:Y:S05]  /*2ea0*/  WARPSYNC.COLLECTIVE R68, `(.L_x_11851) ;  /* 0x0000000044087348 */ /* 0x01ffea0003c00000 */
[----:B------:R0:W0:Y:S02]  /*2eb0*/  SHFL.IDX P5, R67, R69, R66, R67 ;  /* 0x0000004245437389 */ /* 0x00002400000a0043 */
[----:B01234-:R-:W-:Y:S05]  /*2ec0*/  ENDCOLLECTIVE ;  /* 0x000000000000791b */ /* 0x01ffea0003800000 */
.L_x_11851:
[----:B------:R-:W-:Y:S05]  /*2ed0*/  BSYNC B1 ;  /* 0x0000000000017941 */ /* 0x000fea0003800000 */
.L_x_11850:
[----:B------:R-:W-:Y:S05]  /*2ee0*/  BRA `(.L_x_11852) ;  /* 0xfffffff000407947 */ /* 0x000fea000383ffff */
.L_x_11807:
[----:B------:R-:W-:Y:S01]  /*2ef0*/  BSSY B1, `(.L_x_11853) ;  /* 0x0000007000017945 */ /* 0x000fe20003800000 */
[----:B------:R-:W-:Y:S02]  /*2f00*/  IMAD.MOV.U32 R66, RZ, RZ, R29 ;  /* 0x000000ffff427224 */ /* 0x000fe400078e001d */
[----:B------:R-:W-:Y:S02]  /*2f10*/  IMAD.MOV.U32 R67, RZ, RZ, 0x1f ;  /* 0x0000001fff437424 */ /* 0x000fe400078e00ff */
[----:B------:R-:W-:-:S07]  /*2f20*/  IMAD.MOV.U32 R68, RZ, RZ, -0x1 ;  /* 0xffffffffff447424 */ /* 0x000fce00078e00ff */
[----:B01234-:R-:W-:Y:S05]  /*2f30*/  WARPSYNC.COLLECTIVE R68, `(.L_x_11854) ;  /* 0x0000000044087348 */ /* 0x01ffea0003c00000 */
[----:B------:R0:W0:Y:S02]  /*2f40*/  SHFL.IDX P5, R67, R69, R66, R67 ;  /* 0x0000004245437389 */ /* 0x00002400000a0043 */
[----:B01234-:R-:W-:Y:S05]  /*2f50*/  ENDCOLLECTIVE ;  /* 0x000000000000791b */ /* 0x01ffea0003800000 */
.L_x_11854:
[----:B------:R-:W-:Y:S05]  /*2f60*/  BSYNC B1 ;  /* 0x0000000000017941 */ /* 0x000fea0003800000 */
.L_x_11853:
[----:B------:R-:W-:Y:S01]  /*2f70*/  MOV R66, R67 ;  /* 0x0000004300427202 */ /* 0x000fe20000000f00 */
[----:B------:R-:W-:Y:S06]  /*2f80*/  BRA `(.L_x_11855) ;  /* 0xfffffff000307947 */ /* 0x000fec000383ffff */
.L_x_11809:
[----:B------:R-:W-:Y:S01]  /*2f90*/  BSSY B1, `(.L_x_11856) ;  /* 0x0000007000017945 */ /* 0x000fe20003800000 */
[----:B------:R-:W-:Y:S02]  /*2fa0*/  IMAD.MOV.U32 R66, RZ, RZ, R28 ;  /* 0x000000ffff427224 */ /* 0x000fe400078e001c */
[----:B------:R-:W-:Y:S02]  /*2fb0*/  IMAD.MOV.U32 R67, RZ, RZ, 0x1f ;  /* 0x0000001fff437424 */ /* 0x000fe400078e00ff */
[----:B------:R-:W-:-:S07]  /*2fc0*/  IMAD.MOV.U32 R68, RZ, RZ, -0x1 ;  /* 0xffffffffff447424 */ /* 0x000fce00078e00ff */
[----:B01234-:R-:W-:Y:S05]  /*2fd0*/  WARPSYNC.COLLECTIVE R68, `(.L_x_11857) ;  /* 0x0000000044087348 */ /* 0x01ffea0003c00000 */
[----:B------:R0:W0:Y:S02]  /*2fe0*/  SHFL.IDX P5, R67, R69, R66, R67 ;  /* 0x0000004245437389 */ /* 0x00002400000a0043 */
[----:B01234-:R-:W-:Y:S05]  /*2ff0*/  ENDCOLLECTIVE ;  /* 0x000000000000791b */ /* 0x01ffea0003800000 */
.L_x_11857:
[----:B------:R-:W-:Y:S05]  /*3000*/  BSYNC B1 ;  /* 0x0000000000017941 */ /* 0x000fea0003800000 */
.L_x_11856:
[----:B------:R-:W-:Y:S05]  /*3010*/  BRA `(.L_x_11858) ;  /* 0xfffffff000247947 */ /* 0x000fea000383ffff */
.L_x_11811:
[----:B------:R-:W-:Y:S01]  /*3020*/  BSSY B1, `(.L_x_11859) ;  /* 0x0000007000017945 */ /* 0x000fe20003800000 */
[----:B------:R-:W-:Y:S01]  /*3030*/  MOV R66, R27 ;  /* 0x0000001b00427202 */ /* 0x000fe20000000f00 */
[----:B------:R-:W-:Y:S02]  /*3040*/  IMAD.MOV.U32 R67, RZ, RZ, 0x1f ;  /* 0x0000001fff437424 */ /* 0x000fe400078e00ff */
[----:B------:R-:W-:-:S07]  /*3050*/  IMAD.MOV.U32 R68, RZ, RZ, -0x1 ;  /* 0xffffffffff447424 */ /* 0x000fce00078e00ff */
[----:B01234-:R-:W-:Y:S05]  /*3060*/  WARPSYNC.COLLECTIVE R68, `(.L_x_11860) ;  /* 0x0000000044087348 */ /* 0x01ffea0003c00000 */
[----:B------:R0:W0:Y:S02]  /*3070*/  SHFL.IDX P5, R67, R69, R66, R67 ;  /* 0x0000004245437389 */ /* 0x00002400000a0043 */
[----:B01234-:R-:W-:Y:S05]  /*3080*/  ENDCOLLECTIVE ;  /* 0x000000000000791b */ /* 0x01ffea0003800000 */
.L_x_11860:
[----:B------:R-:W-:Y:S05]  /*3090*/  BSYNC B1 ;  /* 0x0000000000017941 */ /* 0x000fea0003800000 */
.L_x_11859:
[----:B------:R-:W-:Y:S01]  /*30a0*/  IMAD.MOV.U32 R66, RZ, RZ, R67 ;  /* 0x000000ffff427224 */ /* 0x000fe200078e0043 */
[----:B------:R-:W-:Y:S06]  /*30b0*/  BRA `(.L_x_11861) ;  /* 0xfffffff000147947 */ /* 0x000fec000383ffff */
.L_x_11813:
[----:B------:R-:W-:Y:S01]  /*30c0*/  BSSY B1, `(.L_x_11862) ;  /* 0x0000007000017945 */ /* 0x000fe20003800000 */
[----:B------:R-:W-:Y:S01]  /*30d0*/  MOV R66, R26 ;  /* 0x0000001a00427202 */ /* 0x000fe20000000f00 */
[----:B------:R-:W-:Y:S02]  /*30e0*/  IMAD.MOV.U32 R67, RZ, RZ, 0x1f ;  /* 0x0000001fff437424 */ /* 0x000fe400078e00ff */
[----:B------:R-:W-:-:S07]  /*30f0*/  IMAD.MOV.U32 R68, RZ, RZ, -0x1 ;  /* 0xffffffffff447424 */ /* 0x000fce00078e00ff */
[----:B01234-:R-:W-:Y:S05]  /*3100*/  WARPSYNC.COLLECTIVE R68, `(.L_x_11863) ;  /* 0x0000000044087348 */ /* 0x01ffea0003c00000 */
[----:B------:R0:W0:Y:S02]  /*3110*/  SHFL.IDX P5, R67, R69, R66, R67 ;  /* 0x0000004245437389 */ /* 0x00002400000a0043 */
[----:B01234-:R-:W-:Y:S05]  /*3120*/  ENDCOLLECTIVE ;  /* 0x000000000000791b */ /* 0x01ffea0003800000 */
.L_x_11863:
[----:B------:R-:W-:Y:S05]  /*3130*/  BSYNC B1 ;  /* 0x0000000000017941 */ /* 0x000fea0003800000 */
.L_x_11862:
[----:B------:R-:W-:Y:S05]  /*3140*/  BRA `(.L_x_11864) ;  /* 0xfffffff000087947 */ /* 0x000fea000383ffff */
.L_x_11815:
[----:B------:R-:W-:Y:S01]  /*3150*/  HFMA2 R67, -RZ, RZ, 0, 1.847743988037109375e-06 ;  /* 0x0000001fff437431 */ /* 0x000fe200000001ff */
[----:B------:R-:W-:Y:S01]  /*3160*/  BSSY B1, `(.L_x_11865) ;  /* 0x0000006000017945 */ /* 0x000fe20003800000 */
[----:B------:R-:W-:Y:S02]  /*3170*/  IMAD.MOV.U32 R66, RZ, RZ, R25 ;  /* 0x000000ffff427224 */ /* 0x000fe400078e0019 */
[----:B------:R-:W-:-:S07]  /*3180*/  IMAD.MOV.U32 R68, RZ, RZ, -0x1 ;  /* 0xffffffffff447424 */ /* 0x000fce00078e00ff */
[----:B01234-:R-:W-:Y:S05]  /*3190*/  WARPSYNC.COLLECTIVE R68, `(.L_x_11866) ;  /* 0x0000000044087348 */ /* 0x01ffea0003c00000 */
[----:B------:R0:W0:Y:S02]  /*31a0*/  SHFL.IDX P5, R67, R69, R66, R67 ;  /* 0x0000004245437389 */ /* 0x00002400000a0043 */
[----:B01234-:R-:W-:Y:S05]  /*31b0*/  ENDCOLLECTIVE ;  /* 0x000000000000791b */ /* 0x01ffea0003800000 */
.L_x_11866:
[----:B------:R-:W-:Y:S05]  /*31c0*/  BSYNC B1 ;  /* 0x0000000000017941 */ /* 0x000fea0003800000 */
.L_x_11865:
[----:B------:R-:W-:Y:S01]  /*31d0*/  IMAD.MOV.U32 R66, RZ, RZ, R67 ;  /* 0x000000ffff427224 */ /* 0x000fe200078e0043 */
[----:B------:R-:W-:Y:S06]  /*31e0*/  BRA `(.L_x_11867) ;  /* 0xffffffec00f87947 */ /* 0x000fec000383ffff */
.L_x_11817:
[----:B------:R-:W-:Y:S01]  /*31f0*/  BSSY B1, `(.L_x_11868) ;  /* 0x0000007000017945 */ /* 0x000fe20003800000 */
[----:B------:R-:W-:Y:S01]  /*3200*/  IMAD.MOV.U32 R66, RZ, RZ, R24 ;  /* 0x000000ffff427224 */ /* 0x000fe200078e0018 */
[----:B------:R-:W-:Y:S01]  /*3210*/  MOV R67, 0x1f ;  /* 0x0000001f00437802 */ /* 0x000fe20000000f00 */
[----:B------:R-:W-:-:S07]  /*3220*/  IMAD.MOV.U32 R68, RZ, RZ, -0x1 ;  /* 0xffffffffff447424 */ /* 0x000fce00078e00ff */
[----:B01234-:R-:W-:Y:S05]  /*3230*/  WARPSYNC.COLLECTIVE R68, `(.L_x_11869) ;  /* 0x0000000044087348 */ /* 0x01ffea0003c00000 */
[----:B------:R0:W0:Y:S02]  /*3240*/  SHFL.IDX P5, R67, R69, R66, R67 ;  /* 0x0000004245437389 */ /* 0x00002400000a0043 */
[----:B01234-:R-:W-:Y:S05]  /*3250*/  ENDCOLLECTIVE ;  /* 0x000000000000791b */ /* 0x01ffea0003800000 */
.L_x_11869:
[----:B------:R-:W-:Y:S05]  /*3260*/  BSYNC B1 ;  /* 0x0000000000017941 */ /* 0x000fea0003800000 */
.L_x_11868:
[----:B------:R-:W-:Y:S05]  /*3270*/  BRA `(.L_x_11870) ;  /* 0xffffffec00ec7947 */ /* 0x000fea000383ffff */
.L_x_11819:
[----:B------:R-:W-:Y:S01]  /*3280*/  BSSY B1, `(.L_x_11871) ;  /* 0x0000007000017945 */ /* 0x000fe20003800000 */
[----:B------:R-:W-:Y:S01]  /*3290*/  IMAD.MOV.U32 R66, RZ, RZ, R23 ;  /* 0x000000ffff427224 */ /* 0x000fe200078e0017 */
[----:B------:R-:W-:Y:S01]  /*32a0*/  MOV R68, 0xffffffff ;  /* 0xffffffff00447802 */ /* 0x000fe20000000f00 */
[----:B------:R-:W-:-:S07]  /*32b0*/  IMAD.MOV.U32 R67, RZ, RZ, 0x1f ;  /* 0x0000001fff437424 */ /* 0x000fce00078e00ff */
[----:B01234-:R-:W-:Y:S05]  /*32c0*/  WARPSYNC.COLLECTIVE R68, `(.L_x_11872) ;  /* 0x0000000044087348 */ /* 0x01ffea0003c00000 */
[----:B------:R0:W0:Y:S02]  /*32d0*/  SHFL.IDX P5, R67, R69, R66, R67 ;  /* 0x0000004245437389 */ /* 0x00002400000a0043 */
[----:B01234-:R-:W-:Y:S05]  /*32e0*/  ENDCOLLECTIVE ;  /* 0x000000000000791b */ /* 0x01ffea0003800000 */
.L_x_11872:
[----:B------:R-:W-:Y:S05]  /*32f0*/  BSYNC B1 ;  /* 0x0000000000017941 */ /* 0x000fea0003800000 */
.L_x_11871:
[----:B------:R-:W-:Y:S01]  /*3300*/  IMAD.MOV.U32 R69, RZ, RZ, R67 ;  /* 0x000000ffff457224 */ /* 0x000fe200078e0043 */
[----:B------:R-:W-:Y:S06]  /*3310*/  BRA `(.L_x_11873) ;  /* 0xffffffec00dc7947 */ /* 0x000fec000383ffff */
        .weak           $__internal_230_$__cuda_sm20_div_s16
        .type           $__internal_230_$__cuda_sm20_div_s16,@function
        .size           $__internal_230_$__cuda_sm20_div_s16,(.L_x_38733 - $__internal_230_$__cuda_sm20_div_s16)
$__internal_230_$__cuda_sm20_div_s16:
        /* <DEDUP_REMOVED lines=25> */
[----:B------:R-:W-:Y:S05]  /*34b0*/  RET.REL.NODEC R16 `(_Z9cuda_gemmIiLi128ELi4ELi1ELi16ELi32ELi32ELi64ELi1ELi0EEviiiPT_S1_S1_iii) ;  /* 0xffffffc810d07950 */ /* 0x000fea0003c3ffff */
.L_x_11874:
        /* <DEDUP_REMOVED lines=12> */
.L_x_38733:


//--------------------- .text._Z9cuda_gemmIiLi128ELi4ELi1ELi16ELi32ELi32ELi64ELi0ELi1EEviiiPT_S1_S1_iii --------------------------
	.section	.text._Z9cuda_gemmIiLi128ELi4ELi1ELi16ELi32ELi32ELi64ELi0ELi1EEviiiPT_S1_S1_iii,"ax",@progbits
	.align	128
        .global         _Z9cuda_gemmIiLi128ELi4ELi1ELi16ELi32ELi32ELi64ELi0ELi1EEviiiPT_S1_S1_iii
        .type           _Z9cuda_gemmIiLi128ELi4ELi1ELi16ELi32ELi32ELi64ELi0ELi1EEviiiPT_S1_S1_iii,@function
        .size           _Z9cuda_gemmIiLi128ELi4ELi1ELi16ELi32ELi32ELi64ELi0ELi1EEviiiPT_S1_S1_iii,(.L_x_39477 - _Z9cuda_gemmIiLi128ELi4ELi1ELi16ELi32ELi32ELi64ELi0ELi1EEviiiPT_S1_S1_iii)
        .other          _Z9cuda_gemmIiLi128ELi4ELi1ELi16ELi32ELi32ELi64ELi0ELi1EEviiiPT_S1_S1_iii,@"STO_CUDA_ENTRY STV_DEFAULT"
_Z9cuda_gemmIiLi128ELi4ELi1ELi16ELi32ELi32ELi64ELi0ELi1EEviiiPT_S1_S1_iii:
.text._Z9cuda_gemmIiLi128ELi4ELi1ELi16ELi32ELi32ELi64ELi0ELi1EEviiiPT_S1_S1_iii:
[----:B------:R-:W-:Y:S08]  /*0000*/  LDC R1, c[0x0][0x37c] ;  /* 0x0000df00ff017b82 */ /* 0x000ff00000000800 */
[----:B------:R-:W0:Y:S08]  /*0010*/  LDC R2, c[0x0][0x374] ;  /* 0x0000dd00ff027b82 */ /* 0x000e300000000800 */
[----:B------:R-:W1:Y:S01]  /*0020*/  S2UR UR4, SR_CTAID.Y ;  /* 0x00000000000479c3 */ /* 0x000e620000002600 */
[----:B0-----:R-:W-:-:S05]  /*0030*/  IMAD.SHL.U32 R0, R2, 0x4, RZ ;  /* 0x0000000402007824 */ /* 0x001fca00078e00ff */
[----:B-1----:R-:W-:-:S13]  /*0040*/  ISETP.LE.U32.AND P0, PT, R0, UR4, PT ;  /* 0x0000000400007c0c */ /* 0x002fda000bf03070 */
[----:B------:R-:W-:Y:S05]  /*0050*/  @P0 EXIT ;  /* 0x000000000000094d */ /* 0x000fea0003800000 */
[----:B------:R-:W-:-:S07]  /*0060*/  MOV R3, UR4 ;  /* 0x0000000400037c02 */ /* 0x000fce0008000f00 */
.L_x_11875:
[----:B------:R-:W-:Y:S01]  /*0070*/  BAR.SYNC.DEFER_BLOCKING 0x0 ;  /* 0x0000000000007b1d */ /* 0x000fe20000010000 */
[----:B------:R-:W-:-:S07]  /*0080*/  IMAD.IADD R3, R2, 0x1, R3 ;  /* 0x0000000102037824 */ /* 0x000fce00078e0203 */
[----:B------:R-:W-:Y:S08]  /*0090*/  BAR.SYNC.DEFER_BLOCKING 0x0 ;  /* 0x0000000000007b1d */ /* 0x000ff00000010000 */
[----:B------:R-:W-:Y:S01]  /*00a0*/  BAR.SYNC.DEFER_BLOCKING 0x0 ;  /* 0x0000000000007b1d */ /* 0x000fe20000010000 */
[----:B------:R-:W-:-:S13]  /*00b0*/  ISETP.GE.U32.AND P0, PT, R3, R0, PT ;  /* 0x000000000300720c */ /* 0x000fda0003f06070 */
[----:B------:R-:W-:Y:S05]  /*00c0*/  @!P0 BRA `(.L_x_11875) ;  /* 0xfffffffc00e88947 */ /* 0x000fea000383ffff */
[----:B------:R-:W-:Y:S05]  /*00d0*/  EXIT ;  /* 0x000000000000794d */ /* 0x000fea0003800000 */
.L_x_11876:
        /* <DEDUP_REMOVED lines=10> */
.L_x_39477:


//--------------------- .text._Z9cuda_gemmIiLi128ELi4ELi1ELi16ELi32ELi32ELi64ELi0ELi0EEviiiPT_S1_S1_iii --------------------------
	.section	.text._Z9cuda_gemmIiLi128ELi4ELi1ELi16ELi32ELi32ELi64ELi0ELi0EEviiiPT_S1_S1_iii,"ax",@progbits
	.align	128
        .global         _Z9cuda_gemmIiLi128ELi4ELi1ELi16ELi32ELi32ELi64ELi0ELi0EEviiiPT_S1_S1_iii
        .type           _Z9cuda_gemmIiLi128ELi4ELi1ELi16ELi32ELi32ELi64ELi0ELi0EEviiiPT_S1_S1_iii,@function
        .size           _Z9cuda_gemmIiLi128ELi4ELi1ELi16ELi32ELi32ELi64ELi0ELi0EEviiiPT_S1_S1_iii,(.L_x_38734 - _Z9cuda_gemmIiLi128ELi4ELi1ELi16ELi32ELi32ELi64ELi0ELi0EEviiiPT_S1_S1_iii)
        .other          _Z9cuda_gemmIiLi128ELi4ELi1ELi16ELi32ELi32ELi64ELi0ELi0EEviiiPT_S1_S1_iii,@"STO_CUDA_ENTRY STV_DEFAULT"
_Z9cuda_gemmIiLi128ELi4ELi1ELi16ELi32ELi32ELi64ELi0ELi0EEviiiPT_S1_S1_iii:
.text._Z9cuda_gemmIiLi128ELi4ELi1ELi16ELi32ELi32ELi64ELi0ELi0EEviiiPT_S1_S1_iii:
[----:B------:R-:W0:Y:S01]  /*0000*/  LDC R1, c[0x0][0x37c] ;  /* 0x0000df00ff017b82 */ /* 0x000e220000000800 */
[----:B------:R-:W1:Y:S07]  /*0010*/  LDCU UR7, c[0x0][0x3ac] ;  /* 0x00007580ff0777ac */ /* 0x000e6e0008000800 */
[----:B------:R-:W2:Y:S01]  /*0020*/  S2UR UR6, SR_CTAID.Y ;  /* 0x00000000000679c3 */ /* 0x000ea20000002600 */
[----:B0-----:R-:W-:Y:S01]  /*0030*/  VIADD R1, R1, 0xfffffff8 ;  /* 0xfffffff801017836 */ /* 0x001fe20000000000 */
[----:B------:R-:W0:Y:S01]  /*0040*/  LDCU UR14, c[0x0][0x374] ;  /* 0x00006e80ff0e77ac */ /* 0x000e220008000800 */
[----:B-1----:R-:W-:Y:S01]  /*0050*/  IMAD.U32 R0, RZ, RZ, UR7 ;  /* 0x00000007ff007e24 */ /* 0x002fe2000f8e00ff */
[----:B------:R-:W-:-:S02]  /*0060*/  UISETP.NE.AND UP0, UPT, UR7, URZ, UPT ;  /* 0x000000ff0700728c */ /* 0x000fc4000bf05270 */
[----:B0-----:R-:W-:Y:S02]  /*0070*/  USHF.L.U32 UR11, UR14, 0x2, URZ ;  /* 0x000000020e0b7899 */ /* 0x001fe400080006ff */
        /* <DEDUP_REMOVED lines=25> */
[----:B--2---:R-:W-:-:S05]  /*0210*/  UISETP.GE.U32.AND UP1, UPT, UR6, UR11, UPT ;  /* 0x0000000b0600728c */ /* 0x004fca000bf26070 */
        /* <DEDUP_REMOVED lines=11> */
[----:B------:R-:W3:Y:S01]  /*02d0*/  S2UR UR5, SR_CTAID.X ;  /* 0x00000000000579c3 */ /* 0x000ee20000002500 */
[----:B------:R-:W4:Y:S01]  /*02e0*/  S2R R60, SR_CTAID.Z ;  /* 0x00000000003c7919 */ /* 0x000f220000002700 */
[----:B------:R-:W-:Y:S01]  /*02f0*/  UPRMT UR10, UR15, 0x9910, URZ ;  /* 0x000099100f0a7896 */ /* 0x000fe200080000ff */
[----:B0-----:R-:W0:Y:S01]  /*0300*/  MUFU.RCP R0, R0 ;  /* 0x0000000000007308 */ /* 0x001e220000001000 */
[----:B-1----:R-:W-:-:S07]  /*0310*/  MOV R62, UR16 ;  /* 0x00000010003e7c02 */ /* 0x002fce0008000f00 */
[----:B------:R-:W1:Y:S01]  /*0320*/  I2F.U32.RP R6, UR16 ;  /* 0x0000001000067d06 */ /* 0x000e620008209000 */
[----:B---3--:R-:W-:Y:S02]  /*0330*/  USHF.L.U32 UR17, UR5, 0x4, URZ ;  /* 0x0000000405117899 */ /* 0x008fe400080006ff */
[----:B------:R-:W-:Y:S01]  /*0340*/  UIMAD UR5, UR4, UR5, URZ ;  /* 0x00000005040572a4 */ /* 0x000fe2000f8e02ff */
[----:B0-----:R-:W-:Y:S02]  /*0350*/  VIADD R2, R0, 0xffffffe ;  /* 0x0ffffffe00027836 */ /* 0x001fe40000000000 */
[C---:B--2---:R-:W-:Y:S01]  /*0360*/  VIADD R10, R42.reuse, UR16 ;  /* 0x000000102a0a7c36 */ /* 0x044fe20008000000 */
[----:B------:R-:W-:Y:S01]  /*0370*/  LOP3.LUT R9, R42, 0xf, RZ, 0xc0, !PT ;  /* 0x0000000f2a097812 */ /* 0x000fe200078ec0ff */
[----:B------:R0:W2:Y:S03]  /*0380*/  F2I.FTZ.U32.TRUNC.NTZ R3, R2 ;  /* 0x0000000200037305 */ /* 0x0000a6000021f000 */
[----:B------:R-:W-:-:S05]  /*0390*/  ISETP.GE.U32.AND P0, PT, R10, 0x10, PT ;  /* 0x000000100a00780c */ /* 0x000fca0003f06070 */
[----:B-1----:R-:W1:Y:S01]  /*03a0*/  MUFU.RCP R6, R6 ;  /* 0x0000000600067308 */ /* 0x002e620000001000 */
[----:B0-----:R-:W-:Y:S02]  /*03b0*/  IMAD.MOV.U32 R2, RZ, RZ, RZ ;  /* 0x000000ffff027224 */ /* 0x001fe400078e00ff */
[----:B--2---:R-:W-:-:S04]  /*03c0*/  IMAD R7, R7, R3, RZ ;  /* 0x0000000307077224 */ /* 0x004fc800078e02ff */
[----:B------:R-:W-:Y:S01]  /*03d0*/  IMAD.HI.U32 R3, R3, R7, R2 ;  /* 0x0000000703037227 */ /* 0x000fe200078e0002 */
[----:B------:R-:W-:Y:S02]  /*03e0*/  VIMNMX.U32 R2, PT, PT, R10, 0x10, !PT ;  /* 0x000000100a027848 */ /* 0x000fe40007fe0000 */
[----:B-1----:R-:W-:-:S03]  /*03f0*/  IADD3 R4, PT, PT, R6, 0xffffffe, RZ ;  /* 0x0ffffffe06047810 */ /* 0x002fc60007ffe0ff */
[----:B------:R-:W-:Y:S01]  /*0400*/  IMAD.HI.U32 R41, R3, R42, RZ ;  /* 0x0000002a03297227 */ /* 0x000fe200078e00ff */
[----:B------:R0:W1:Y:S03]  /*0410*/  F2I.FTZ.U32.TRUNC.NTZ R5, R4 ;  /* 0x0000000400057305 */ /* 0x000066000021f000 */
[----:B------:R-:W-:-:S04]  /*0420*/  IMAD.MOV R3, RZ, RZ, -R41 ;  /* 0x000000ffff037224 */ /* 0x000fc800078e0a29 */
[----:B------:R-:W-:Y:S01]  /*0430*/  IMAD R0, R3, UR15, R42 ;  /* 0x0000000f03007c24 */ /* 0x000fe2000f8e022a */
[----:B------:R-:W-:Y:S02]  /*0440*/  SEL R3, RZ, 0x1, P0 ;  /* 0x00000001ff037807 */ /* 0x000fe40000000000 */
[----:B0-----:R-:W-:Y:S02]  /*0450*/  MOV R4, RZ ;  /* 0x000000ff00047202 */ /* 0x001fe40000000f00 */
[----:B------:R-:W-:Y:S02]  /*0460*/  ISETP.GE.U32.AND P0, PT, R0, UR15, PT ;  /* 0x0000000f00007c0c */ /* 0x000fe4000bf06070 */
[----:B------:R-:W-:Y:S01]  /*0470*/  IADD3 R2, PT, PT, R2, -R10, -R3 ;  /* 0x8000000a02027210 */ /* 0x000fe20007ffe803 */
[----:B-1----:R-:W-:-:S04]  /*0480*/  IMAD.MOV R7, RZ, RZ, -R5 ;  /* 0x000000ffff077224 */ /* 0x002fc800078e0a05 */
[----:B------:R-:W-:-:S04]  /*0490*/  IMAD R7, R7, UR16, RZ ;  /* 0x0000001007077c24 */ /* 0x000fc8000f8e02ff */
[----:B------:R-:W-:-:S04]  /*04a0*/  IMAD.HI.U32 R5, R5, R7, R4 ;  /* 0x0000000705057227 */ /* 0x000fc800078e0004 */
[----:B------:R-:W-:Y:S02]  /*04b0*/  @P0 VIADD R0, R0, -UR15 ;  /* 0x8000000f00000c36 */ /* 0x000fe40008000000 */
[----:B------:R-:W-:Y:S02]  /*04c0*/  IMAD.HI.U32 R4, R5, R2, RZ ;  /* 0x0000000205047227 */ /* 0x000fe400078e00ff */
[----:B------:R-:W0:Y:S01]  /*04d0*/  S2R R5, SR_CgaCtaId ;  /* 0x0000000000057919 */ /* 0x000e220000008800 */
[----:B------:R-:W-:Y:S01]  /*04e0*/  ISETP.GE.U32.AND P1, PT, R0, UR15, PT ;  /* 0x0000000f00007c0c */ /* 0x000fe2000bf26070 */
[----:B------:R-:W-:Y:S01]  /*04f0*/  IMAD.MOV R7, RZ, RZ, -R4 ;  /* 0x000000ffff077224 */ /* 0x000fe200078e0a04 */
[----:B------:R-:W-:Y:S01]  /*0500*/  MOV R0, 0x400 ;  /* 0x0000040000007802 */ /* 0x000fe20000000f00 */
[----:B------:R-:W-:Y:S02]  /*0510*/  @P0 VIADD R41, R41, 0x1 ;  /* 0x0000000129290836 */ /* 0x000fe40000000000 */
[----:B------:R-:W-:-:S05]  /*0520*/  IMAD R2, R7, UR16, R2 ;  /* 0x0000001007027c24 */ /* 0x000fca000f8e0202 */
[----:B------:R-:W-:-:S03]  /*0530*/  ISETP.GE.U32.AND P3, PT, R2, UR16, PT ;  /* 0x0000001002007c0c */ /* 0x000fc6000bf66070 */
[----:B------:R-:W-:Y:S01]  /*0540*/  @P1 VIADD R41, R41, 0x1 ;  /* 0x0000000129291836 */ /* 0x000fe20000000000 */
[----:B------:R-:W-:Y:S02]  /*0550*/  @!P2 LOP3.LUT R41, RZ, UR15, RZ, 0x33, !PT ;  /* 0x0000000fff29ac12 */ /* 0x000fe4000f8e33ff */
[----:B------:R-:W-:-:S03]  /*0560*/  ISETP.NE.U32.AND P1, PT, RZ, UR16, PT ;  /* 0x00000010ff007c0c */ /* 0x000fc6000bf25070 */
[----:B------:R-:W-:-:S04]  /*0570*/  IMAD.MOV R7, RZ, RZ, -R41 ;  /* 0x000000ffff077224 */ /* 0x000fc800078e0a29 */
[----:B------:R-:W-:Y:S01]  /*0580*/  @P3 IADD3 R2, PT, PT, R2, -UR16, RZ ;  /* 0x8000001002023c10 */ /* 0x000fe2000fffe0ff */
[----:B------:R-:W-:Y:S02]  /*0590*/  IMAD R40, R7, UR15, R42 ;  /* 0x0000000f07287c24 */ /* 0x000fe4000f8e022a */
[----:B------:R-:W-:Y:S01]  /*05a0*/  @P3 VIADD R4, R4, 0x1 ;  /* 0x0000000104043836 */ /* 0x000fe20000000000 */
[----:B------:R-:W-:Y:S01]  /*05b0*/  ISETP.GE.U32.AND P0, PT, R2, UR16, PT ;  /* 0x0000001002007c0c */ /* 0x000fe2000bf06070 */
[----:B------:R-:W-:Y:S01]  /*05c0*/  VIADD R2, R0, 0x900 ;  /* 0x0000090000027836 */ /* 0x000fe20000000000 */
[----:B------:R-:W-:Y:S02]  /*05d0*/  SHF.R.U32.HI R40, RZ, 0x1, R40 ;  /* 0x00000001ff287819 */ /* 0x000fe40000011628 */
[C---:B0-----:R-:W-:Y:S01]  /*05e0*/  LEA R22, R5.reuse, R0, 0x18 ;  /* 0x0000000005167211 */ /* 0x041fe200078ec0ff */
[----:B------:R-:W-:Y:S01]  /*05f0*/  IMAD.U32 R0, RZ, RZ, UR7 ;  /* 0x00000007ff007e24 */ /* 0x000fe2000f8e00ff */
[C---:B------:R-:W-:Y:S01]  /*0600*/  LOP3.LUT R20, R40.reuse, 0xf, RZ, 0xc0, !PT ;  /* 0x0000000f28147812 */ /* 0x040fe200078ec0ff */
[C---:B------:R-:W-:Y:S01]  /*0610*/  VIADD R6, R40.reuse, 0x5 ;  /* 0x0000000528067836 */ /* 0x040fe20000000000 */
[----:B------:R-:W-:Y:S01]  /*0620*/  LEA R5, R5, R2, 0x18 ;  /* 0x0000000205057211 */ /* 0x000fe200078ec0ff */
[----:B------:R-:W-:Y:S01]  /*0630*/  VIADD R36, R40, 0xb ;  /* 0x0000000b28247836 */ /* 0x000fe20000000000 */
        /* <DEDUP_REMOVED lines=26> */
[C---:B------:R-:W-:Y:S01]  /*07e0*/  IADD3 R30, PT, PT, R20.reuse, 0x8, RZ ;  /* 0x00000008141e7810 */ /* 0x040fe20007ffe0ff */
[----:B------:R-:W-:Y:S01]  /*07f0*/  VIADD R24, R20, 0xe ;  /* 0x0000000e14187836 */ /* 0x000fe20000000000 */
[C---:B------:R-:W-:Y:S01]  /*0800*/  SEL R4, R0.reuse, RZ, P2 ;  /* 0x000000ff00047207 */ /* 0x040fe20001000000 */
[----:B------:R0:W-:Y:S01]  /*0810*/  STL [R1], R8 ;  /* 0x0000000801007387 */ /* 0x0001e20000100800 */
[----:B------:R-:W-:Y:S01]  /*0820*/  SEL R3, R0, RZ, P1 ;  /* 0x000000ff00037207 */ /* 0x000fe20000800000 */
[----:B------:R-:W-:Y:S01]  /*0830*/  VIADD R14, R40, 0x2 ;  /* 0x00000002280e7836 */ /* 0x000fe20000000000 */
[----:B------:R-:W-:Y:S01]  /*0840*/  SEL R2, R0, RZ, P0 ;  /* 0x000000ff00027207 */ /* 0x000fe20000000000 */
[----:B------:R-:W-:Y:S01]  /*0850*/  IMAD.IADD R35, R35, 0x1, -R4 ;  /* 0x0000000123237824 */ /* 0x000fe200078e0a04 */
[----:B------:R-:W-:Y:S01]  /*0860*/  ISETP.GE.AND P2, PT, R31, UR7, PT ;  /* 0x000000071f007c0c */ /* 0x000fe2000bf46270 */
[----:B------:R-:W-:Y:S01]  /*0870*/  IMAD.IADD R32, R32, 0x1, -R3 ;  /* 0x0000000120207824 */ /* 0x000fe200078e0a03 */
[----:B------:R-:W-:Y:S01]  /*0880*/  ISETP.GE.AND P0, PT, R30, UR7, PT ;  /* 0x000000071e007c0c */ /* 0x000fe2000bf06270 */
[----:B------:R-:W-:Y:S01]  /*0890*/  IMAD.IADD R33, R33, 0x1, -R2 ;  /* 0x0000000121217824 */ /* 0x000fe200078e0a02 */
        /* <DEDUP_REMOVED lines=10> */
[----:B------:R-:W-:Y:S01]  /*0940*/  ISETP.GE.AND P2, PT, R27, UR7, PT ;  /* 0x000000071b007c0c */ /* 0x000fe2000bf46270 */
[----:B------:R-:W-:Y:S01]  /*0950*/  VIADD R48, R40, 0xffffffff ;  /* 0xffffffff28307836 */ /* 0x000fe20000000000 */
[----:B------:R-:W-:Y:S01]  /*0960*/  IADD3 R25, PT, PT, R20, 0xd, RZ ;  /* 0x0000000d14197810 */ /* 0x000fe20007ffe0ff */
[----:B------:R-:W-:Y:S01]  /*0970*/  IMAD R22, R9, 0x84, R22 ;  /* 0x0000008409167824 */ /* 0x000fe200078e0216 */
[----:B------:R-:W-:-:S02]  /*0980*/  SEL R2, R0, RZ, P0 ;  /* 0x000000ff00027207 */ /* 0x000fc40000000000 */
[C---:B------:R-:W-:Y:S02]  /*0990*/  SEL R3, R0.reuse, RZ, P1 ;  /* 0x000000ff00037207 */ /* 0x040fe40000800000 */
[----:B------:R-:W-:Y:S02]  /*09a0*/  SEL R4, R0, RZ, P2 ;  /* 0x000000ff00047207 */ /* 0x000fe40001000000 */
[----:B------:R-:W-:Y:S01]  /*09b0*/  ISETP.GE.AND P1, PT, R25, UR7, PT ;  /* 0x0000000719007c0c */ /* 0x000fe2000bf26270 */
[----:B------:R-:W-:Y:S01]  /*09c0*/  IMAD.IADD R28, R28, 0x1, -R3 ;  /* 0x000000011c1c7824 */ /* 0x000fe200078e0a03 */
[----:B------:R-:W-:Y:S01]  /*09d0*/  ISETP.GE.AND P3, PT, R23, UR7, PT ;  /* 0x0000000717007c0c */ /* 0x000fe2000bf66270 */
[----:B------:R-:W-:Y:S01]  /*09e0*/  IMAD.IADD R27, R27, 0x1, -R4 ;  /* 0x000000011b1b7824 */ /* 0x000fe200078e0a04 */
[----:B------:R-:W-:Y:S02]  /*09f0*/  IADD3 R29, PT, PT, R29, -R2, RZ ;  /* 0x800000021d1d7210 */ /* 0x000fe40007ffe0ff */
[----:B------:R-:W-:-:S02]  /*0a00*/  SEL R2, R0, RZ, P1 ;  /* 0x000000ff00027207 */ /* 0x000fc40000800000 */
[----:B------:R-:W-:Y:S02]  /*0a10*/  SEL R4, R0, RZ, P3 ;  /* 0x000000ff00047207 */ /* 0x000fe40001800000 */
[----:B------:R-:W-:Y:S02]  /*0a20*/  ISETP.GE.AND P0, PT, R26, UR7, PT ;  /* 0x000000071a007c0c */ /* 0x000fe4000bf06270 */
[----:B------:R-:W-:Y:S01]  /*0a30*/  IADD3 R25, PT, PT, R25, -R2, RZ ;  /* 0x8000000219197210 */ /* 0x000fe20007ffe0ff */
[----:B------:R-:W-:Y:S01]  /*0a40*/  IMAD.SHL.U32 R2, R42, 0x10, RZ ;  /* 0x000000102a027824 */ /* 0x000fe200078e00ff */
[----:B------:R-:W-:Y:S01]  /*0a50*/  SEL R3, R0, RZ, P0 ;  /* 0x000000ff00037207 */ /* 0x000fe20000000000 */
[----:B------:R-:W-:Y:S01]  /*0a60*/  IMAD.IADD R23, R23, 0x1, -R4 ;  /* 0x0000000117177824 */ /* 0x000fe200078e0a04 */
[----:B------:R-:W-:Y:S01]  /*0a70*/  ISETP.GE.AND P2, PT, R24, UR7, PT ;  /* 0x0000000718007c0c */ /* 0x000fe2000bf46270 */
[----:B------:R-:W-:Y:S01]  /*0a80*/  VIADD R4, R10, UR16 ;  /* 0x000000100a047c36 */ /* 0x000fe20008000000 */
[----:B------:R-:W-:Y:S01]  /*0a90*/  ISETP.GE.AND P0, PT, R20, UR7, PT ;  /* 0x0000000714007c0c */ /* 0x000fe2000bf06270 */
[----:B------:R-:W-:Y:S01]  /*0aa0*/  IMAD.IADD R26, R26, 0x1, -R3 ;  /* 0x000000011a1a7824 */ /* 0x000fe200078e0a03 */
[----:B------:R-:W-:Y:S01]  /*0ab0*/  LOP3.LUT R17, R2, 0x10, RZ, 0xc0, !PT ;  /* 0x0000001002117812 */ /* 0x000fe200078ec0ff */
[----:B------:R-:W-:Y:S01]  /*0ac0*/  VIADD R2, R4, UR16 ;  /* 0x0000001004027c36 */ /* 0x000fe20008000000 */
[----:B------:R-:W-:Y:S01]  /*0ad0*/  LOP3.LUT R61, R8, 0x3, RZ, 0xc0, !PT ;  /* 0x00000003083d7812 */ /* 0x000fe200078ec0ff */
[----:B------:R-:W-:Y:S01]  /*0ae0*/  VIADD R4, R40, 0x3 ;  /* 0x0000000328047836 */ /* 0x000fe20000000000 */
[----:B------:R-:W-:Y:S01]  /*0af0*/  SEL R7, R0, RZ, P2 ;  /* 0x000000ff00077207 */ /* 0x000fe20001000000 */
[----:B------:R-:W-:Y:S01]  /*0b00*/  IMAD R3, R42, 0x4, R5 ;  /* 0x000000042a037824 */ /* 0x000fe200078e0205 */
[----:B------:R-:W-:Y:S01]  /*0b10*/  SEL R21, R0, RZ, P0 ;  /* 0x000000ff00157207 */ /* 0x000fe20000000000 */
[C---:B------:R-:W-:Y:S01]  /*0b20*/  VIADD R2, R40.reuse, 0x1 ;  /* 0x0000000128027836 */ /* 0x040fe20000000000 */
[C---:B------:R-:W-:Y:S01]  /*0b30*/  IADD3 R0, PT, PT, R40.reuse, 0xd, RZ ;  /* 0x0000000d28007810 */ /* 0x040fe20007ffe0ff */
[C---:B0-----:R-:W-:Y:S01]  /*0b40*/  VIADD R8, R40.reuse, 0x7 ;  /* 0x0000000728087836 */ /* 0x041fe20000000000 */
[C---:B------:R-:W-:Y:S01]  /*0b50*/  IADD3 R12, PT, PT, R40.reuse, 0x4, RZ ;  /* 0x00000004280c7810 */ /* 0x040fe20007ffe0ff */
[C---:B------:R-:W-:Y:S01]  /*0b60*/  VIADD R10, R40.reuse, 0x6 ;  /* 0x00000006280a7836 */ /* 0x040fe20000000000 */
[----:B------:R-:W-:Y:S01]  /*0b70*/  IADD3 R16, PT, PT, R40, 0x9, RZ ;  /* 0x0000000928107810 */ /* 0x000fe20007ffe0ff */
[----:B------:R-:W-:Y:S01]  /*0b80*/  IMAD.IADD R24, R24, 0x1, -R7 ;  /* 0x0000000118187824 */ /* 0x000fe200078e0a07 */
[C---:B------:R-:W-:Y:S01]  /*0b90*/  LOP3.LUT R13, R17.reuse, 0xf, R4, 0xf8, !PT ;  /* 0x0000000f110d7812 */ /* 0x040fe200078ef804 */
[----:B------:R-:W-:Y:S01]  /*0ba0*/  IMAD.IADD R21, R20, 0x1, -R21 ;  /* 0x0000000114157824 */ /* 0x000fe200078e0a15 */
[----:B------:R-:W-:-:S02]  /*0bb0*/  LOP3.LUT R11, R17, 0xf, R6, 0xf8, !PT ;  /* 0x0000000f110b7812 */ /* 0x000fc400078ef806 */
[----:B------:R-:W-:Y:S02]  /*0bc0*/  LEA R62, R62, R3, 0x2 ;  /* 0x000000033e3e7211 */ /* 0x000fe400078e10ff */
        /* <DEDUP_REMOVED lines=13> */
[----:B------:R-:W-:Y:S02]  /*0ca0*/  LOP3.LUT R0, R17, 0xf, R40, 0xf8, !PT ;  /* 0x0000000f11007812 */ /* 0x000fe400078ef828 */
[----:B----4-:R-:W-:-:S07]  /*0cb0*/  MOV R36, 0xcd0 ;  /* 0x00000cd000247802 */ /* 0x010fce0000000f00 */
[----:B------:R-:W-:Y:S05]  /*0cc0*/  CALL.REL.NOINC `($__internal_231_$__cuda_sm20_div_s16) ;  /* 0x0000002800947944 */ /* 0x000fea0003c00000 */
[----:B------:R-:W0:Y:S01]  /*0cd0*/  LDCU UR8, c[0x0][0x3a8] ;  /* 0x00007500ff0877ac */ /* 0x000e220008000800 */
[----:B------:R-:W-:Y:S01]  /*0ce0*/  LOP3.LUT R43, R42, 0x1f, RZ, 0xc0, !PT ;  /* 0x0000001f2a2b7812 */ /* 0x000fe200078ec0ff */
[----:B------:R-:W-:Y:S01]  /*0cf0*/  UPRMT UR9, UR7, 0x9910, URZ ;  /* 0x0000991007097896 */ /* 0x000fe200080000ff */
[----:B------:R-:W1:Y:S01]  /*0d00*/  LDCU.64 UR12, c[0x0][0x358] ;  /* 0x00006b00ff0c77ac */ /* 0x000e620008000a00 */
[----:B0-----:R-:W-:-:S04]  /*0d10*/  UISETP.LT.AND UP0, UPT, UR8, 0x10, UPT ;  /* 0x000000100800788c */ /* 0x001fc8000bf01270 */
[----:B------:R-:W-:-:S03]  /*0d20*/  USEL UR7, UR8, 0x10, UP0 ;  /* 0x0000001008077887 */ /* 0x000fc60008000000 */
[----:B-1----:R-:W-:-:S09]  /*0d30*/  UMOV UR8, UR9 ;  /* 0x0000000900087c82 */ /* 0x002fd20008000000 */
.L_x_11943:
[----:B------:R-:W-:Y:S01]  /*0d40*/  ISETP.GT.U32.AND P0, PT, R42, 0xf, PT ;  /* 0x0000000f2a00780c */ /* 0x000fe20003f04070 */
[----:B------:R-:W-:-:S12]  /*0d50*/  BSSY.RECONVERGENT B0, `(.L_x_11877) ;  /* 0x0000034000007945 */ /* 0x000fd80003800200 */
[----:B01234-:R-:W-:Y:S05]  /*0d60*/  @P0 BRA `(.L_x_11878) ;  /* 0x0000000000c80947 */ /* 0x01ffea0003800000 */
[----:B------:R-:W2:Y:S01]  /*0d70*/  LDL R16, [R1] ;  /* 0x0000000001107983 */ /* 0x000ea20000100800 */
[----:B------:R-:W-:Y:S01]  /*0d80*/  ISETP.NE.AND P0, PT, R61, 0x3, PT ;  /* 0x000000033d00780c */ /* 0x000fe20003f05270 */
[----:B------:R-:W-:Y:S01]  /*0d90*/  BSSY.RECONVERGENT B1, `(.L_x_11879) ;  /* 0x000001a000017945 */ /* 0x000fe20003800200 */
[----:B------:R-:W-:Y:S02]  /*0da0*/  MOV R17, R42 ;  /* 0x0000002a00117202 */ /* 0x000fe40000000f00 */
[----:B--2---:R-:W-:-:S09]  /*0db0*/  ISETP.GE.U32.AND P1, PT, R16, 0x3, PT ;  /* 0x000000031000780c */ /* 0x004fd20003f26070 */
[----:B------:R-:W-:Y:S05]  /*0dc0*/  @!P0 BRA `(.L_x_11880) ;  /* 0x0000000000588947 */ /* 0x000fea0003800000 */
[----:B------:R-:W0:Y:S01]  /*0dd0*/  S2R R19, SR_CgaCtaId ;  /* 0x0000000000137919 */ /* 0x000e220000008800 */
[----:B------:R-:W-:Y:S01]  /*0de0*/  MOV R18, 0x400 ;  /* 0x0000040000127802 */ /* 0x000fe20000000f00 */
[----:B------:R-:W-:Y:S01]  /*0df0*/  VIADD R16, R42, UR16 ;  /* 0x000000102a107c36 */ /* 0x000fe20008000000 */
[----:B------:R-:W-:-:S03]  /*0e00*/  ISETP.NE.AND P0, PT, R61, RZ, PT ;  /* 0x000000ff3d00720c */ /* 0x000fc60003f05270 */
[----:B------:R-:W-:Y:S01]  /*0e10*/  VIADD R18, R18, 0x900 ;  /* 0x0000090012127836 */ /* 0x000fe20000000000 */
[----:B------:R-:W-:-:S04]  /*0e20*/  MOV R17, R16 ;  /* 0x0000001000117202 */ /* 0x000fc80000000f00 */
[----:B0-----:R-:W-:-:S05]  /*0e30*/  LEA R18, R19, R18, 0x18 ;  /* 0x0000001213127211 */ /* 0x001fca00078ec0ff */
[----:B------:R-:W-:-:S05]  /*0e40*/  IMAD R18, R42, 0x4, R18 ;  /* 0x000000042a127824 */ /* 0x000fca00078e0212 */
[----:B------:R0:W-:Y:S01]  /*0e50*/  STS [R18], RZ ;  /* 0x000000ff12007388 */ /* 0x0001e20000000800 */
[----:B------:R-:W-:Y:S05]  /*0e60*/  @!P0 BRA `(.L_x_11880) ;  /* 0x0000000000308947 */ /* 0x000fea0003800000 */
[----:B------:R-:W-:Y:S01]  /*0e70*/  ISETP.NE.AND P0, PT, R61, 0x1, PT ;  /* 0x000000013d00780c */ /* 0x000fe20003f05270 */
[----:B------:R-:W-:Y:S01]  /*0e80*/  IMAD.U32 R17, RZ, RZ, UR16 ;  /* 0x00000010ff117e24 */ /* 0x000fe2000f8e00ff */
[----:B------:R1:W-:Y:S01]  /*0e90*/  STS [R62], RZ ;  /* 0x000000ff3e007388 */ /* 0x0003e20000000800 */
[C---:B0-----:R-:W-:Y:S02]  /*0ea0*/  VIADD R18, R42.reuse, UR16 ;  /* 0x000000102a127c36 */ /* 0x041fe40008000000 */
[----:B------:R-:W-:-:S03]  /*0eb0*/  VIADD R19, R42, UR16 ;  /* 0x000000102a137c36 */ /* 0x000fc60008000000 */
[----:B------:R-:W-:Y:S01]  /*0ec0*/  IADD3 R18, PT, PT, R18, UR16, RZ ;  /* 0x0000001012127c10 */ /* 0x000fe2000fffe0ff */
[----:B------:R-:W-:-:S04]  /*0ed0*/  VIADD R19, R19, UR16 ;  /* 0x0000001013137c36 */ /* 0x000fc80008000000 */
[----:B------:R-:W-:Y:S01]  /*0ee0*/  @P0 IMAD R16, R17, 0x4, R62 ;  /* 0x0000000411100824 */ /* 0x000fe200078e023e */
[----:B------:R-:W-:Y:S01]  /*0ef0*/  MOV R17, R19 ;  /* 0x0000001300117202 */ /* 0x000fe20000000f00 */
[----:B------:R-:W-:-:S03]  /*0f00*/  VIADD R18, R18, UR16 ;  /* 0x0000001012127c36 */ /* 0x000fc60008000000 */
[----:B------:R1:W-:Y:S01]  /*0f10*/  @P0 STS [R16], RZ ;  /* 0x000000ff10000388 */ /* 0x0003e20000000800 */
[----:B------:R-:W-:-:S07]  /*0f20*/  @P0 IMAD.MOV.U32 R17, RZ, RZ, R18 ;  /* 0x000000ffff110224 */ /* 0x000fce00078e0012 */
.L_x_11880:
[----:B------:R-:W-:Y:S05]  /*0f30*/  BSYNC.RECONVERGENT B1 ;  /* 0x0000000000017941 */ /* 0x000fea0003800200 */
.L_x_11879:
[----:B------:R-:W-:Y:S05]  /*0f40*/  @!P1 BRA `(.L_x_11878) ;  /* 0x0000000000509947 */ /* 0x000fea0003800000 */
[----:B------:R-:W2:Y:S01]  /*0f50*/  S2UR UR10, SR_CgaCtaId ;  /* 0x00000000000a79c3 */ /* 0x000ea20000008800 */
[----:B------:R-:W-:Y:S02]  /*0f60*/  UMOV UR9, 0x400 ;  /* 0x0000040000097882 */ /* 0x000fe40000000000 */
[----:B------:R-:W-:-:S04]  /*0f70*/  UIADD3 UR9, UPT, UPT, UR9, 0x900, URZ ;  /* 0x0000090009097890 */ /* 0x000fc8000fffe0ff */
[----:B--2---:R-:W-:-:S06]  /*0f80*/  ULEA UR9, UR10, UR9, 0x18 ;  /* 0x000000090a097291 */ /* 0x004fcc000f8ec0ff */
[----:B-1----:R-:W-:-:S07]  /*0f90*/  LEA R16, R17, UR9, 0x2 ;  /* 0x0000000911107c11 */ /* 0x002fce000f8e10ff */
.L_x_11881:
[----:B------:R-:W-:Y:S01]  /*0fa0*/  IMAD.U32 R37, RZ, RZ, UR16 ;  /* 0x00000010ff257e24 */ /* 0x000fe2000f8e00ff */
[----:B------:R-:W-:Y:S01]  /*0fb0*/  MOV R19, UR16 ;  /* 0x0000001000137c02 */ /* 0x000fe20008000f00 */
[----:B------:R-:W-:Y:S01]  /*0fc0*/  IMAD.U32 R63, RZ, RZ, UR16 ;  /* 0x00000010ff3f7e24 */ /* 0x000fe2000f8e00ff */
[----:B------:R1:W-:Y:S01]  /*0fd0*/  STS [R16], RZ ;  /* 0x000000ff10007388 */ /* 0x0003e20000000800 */
[--C-:B0-----:R-:W-:Y:S02]  /*0fe0*/  IMAD R18, R37, 0x4, R16.reuse ;  /* 0x0000000425127824 */ /* 0x101fe400078e0210 */
[--C-:B------:R-:W-:Y:S02]  /*0ff0*/  IMAD R36, R63, 0x8, R16.reuse ;  /* 0x000000083f247824 */ /* 0x100fe400078e0210 */
[----:B------:R-:W-:Y:S01]  /*1000*/  IMAD R19, R19, 0xc, R16 ;  /* 0x0000000c13137824 */ /* 0x000fe200078e0210 */
[----:B------:R2:W-:Y:S01]  /*1010*/  STS [R18], RZ ;  /* 0x000000ff12007388 */ /* 0x0005e20000000800 */
[----:B------:R-:W-:-:S02]  /*1020*/  IMAD.U32 R64, RZ, RZ, UR16 ;  /* 0x00000010ff407e24 */ /* 0x000fc4000f8e00ff */
[----:B-1----:R-:W-:Y:S01]  /*1030*/  IMAD R16, R37, 0x10, R16 ;  /* 0x0000001025107824 */ /* 0x002fe200078e0210 */
[----:B------:R2:W-:Y:S02]  /*1040*/  STS [R36], RZ ;  /* 0x000000ff24007388 */ /* 0x0005e40000000800 */
[----:B------:R-:W-:Y:S02]  /*1050*/  LEA R17, R64, R17, 0x2 ;  /* 0x0000001140117211 */ /* 0x000fe400078e10ff */
[----:B------:R2:W-:Y:S02]  /*1060*/  STS [R19], RZ ;  /* 0x000000ff13007388 */ /* 0x0005e40000000800 */
[----:B------:R-:W-:-:S13]  /*1070*/  ISETP.GE.U32.AND P0, PT, R17, 0x10, PT ;  /* 0x000000101100780c */ /* 0x000fda0003f06070 */
[----:B--2---:R-:W-:Y:S05]  /*1080*/  @!P0 BRA `(.L_x_11881) ;  /* 0xfffffffc00c48947 */ /* 0x004fea000383ffff */
.L_x_11878:
[----:B------:R-:W-:Y:S05]  /*1090*/  BSYNC.RECONVERGENT B0 ;  /* 0x0000000000007941 */ /* 0x000fea0003800200 */
.L_x_11877:
[----:B------:R-:W-:Y:S01]  /*10a0*/  ISETP.GT.U32.AND P1, PT, R42, 0x3, PT ;  /* 0x000000032a00780c */ /* 0x000fe20003f24070 */
[----:B------:R-:W2:Y:S01]  /*10b0*/  LDCU UR18, c[0x0][0x3a8] ;  /* 0x00007500ff1277ac */ /* 0x000ea20008000800 */
[----:B------:R-:W-:Y:S01]  /*10c0*/  BSSY.RECONVERGENT B0, `(.L_x_11882) ;  /* 0x0000015000007945 */ /* 0x000fe20003800200 */
[----:B------:R-:W-:-:S10]  /*10d0*/  PLOP3.LUT P0, PT, PT, PT, PT, 0x80, 0x8 ;  /* 0x000000000008781c */ /* 0x000fd40003f0f070 */
[----:B------:R-:W-:Y:S05]  /*10e0*/  @P1 BRA `(.L_x_11883) ;  /* 0x0000000000481947 */ /* 0x000fea0003800000 */
[----:B------:R-:W3:Y:S01]  /*10f0*/  S2R R37, SR_CgaCtaId ;  /* 0x0000000000257919 */ /* 0x000ee20000008800 */
[----:B------:R-:W4:Y:S01]  /*1100*/  LDC R36, c[0x0][0x388] ;  /* 0x0000e200ff247b82 */ /* 0x000f220000000800 */
[----:B-1----:R-:W-:Y:S01]  /*1110*/  MOV R16, 0x400 ;  /* 0x0000040000107802 */ /* 0x002fe20000000f00 */
[----:B------:R-:W-:Y:S01]  /*1120*/  IMAD.U32 R17, RZ, RZ, UR17 ;  /* 0x00000011ff117e24 */ /* 0x000fe2000f8e00ff */
[----:B------:R-:W-:-:S03]  /*1130*/  SHF.L.U32 R63, R42, 0x2, RZ ;  /* 0x000000022a3f7819 */ /* 0x000fc600000006ff */
[----:B------:R-:W-:Y:S02]  /*1140*/  VIADD R16, R16, 0x880 ;  /* 0x0000088010107836 */ /* 0x000fe40000000000 */
[----:B----4-:R-:W-:-:S03]  /*1150*/  IMAD R36, R36, UR6, R17 ;  /* 0x0000000624247c24 */ /* 0x010fc6000f8e0211 */
[----:B---3--:R-:W-:-:S07]  /*1160*/  LEA R37, R37, R16, 0x18 ;  /* 0x0000001025257211 */ /* 0x008fce00078ec0ff */
.L_x_11884:
[----:B---3--:R-:W1:Y:S01]  /*1170*/  LDC.64 R16, c[0x0][0x390] ;  /* 0x0000e400ff107b82 */ /* 0x008e620000000a00 */
[----:B------:R-:W-:-:S04]  /*1180*/  IMAD.IADD R19, R36, 0x1, R63 ;  /* 0x0000000124137824 */ /* 0x000fc800078e023f */
[----:B-1----:R-:W-:-:S06]  /*1190*/  IMAD.WIDE R16, R19, 0x4, R16 ;  /* 0x0000000413107825 */ /* 0x002fcc00078e0210 */
[----:B0-----:R-:W3:Y:S01]  /*11a0*/  LDG.E.128 R16, desc[UR12][R16.64] ;  /* 0x0000000c10107981 */ /* 0x001ee2000c1e1d00 */
[----:B------:R-:W-:Y:S02]  /*11b0*/  IMAD R64, R63, 0x4, R37 ;  /* 0x000000043f407824 */ /* 0x000fe400078e0225 */
[----:B------:R-:W-:-:S05]  /*11c0*/  IMAD.U32 R66, RZ, RZ, UR16 ;  /* 0x00000010ff427e24 */ /* 0x000fca000f8e00ff */
[----:B------:R-:W-:-:S04]  /*11d0*/  LEA R63, R66, R63, 0x2 ;  /* 0x0000003f423f7211 */ /* 0x000fc800078e10ff */
[----:B------:R-:W-:Y:S01]  /*11e0*/  ISETP.GE.U32.AND P1, PT, R63, 0x10, PT ;  /* 0x000000103f00780c */ /* 0x000fe20003f26070 */
[----:B---3--:R3:W-:-:S12]  /*11f0*/  STS.128 [R64], R16 ;  /* 0x0000001040007388 */ /* 0x0087d80000000c00 */
[----:B------:R-:W-:Y:S05]  /*1200*/  @!P1 BRA `(.L_x_11884) ;  /* 0xfffffffc00d89947 */ /* 0x000fea000383ffff */
.L_x_11883:
[----:B--2---:R-:W-:Y:S05]  /*1210*/  BSYNC.RECONVERGENT B0 ;  /* 0x0000000000007941 */ /* 0x004fea0003800200 */
.L_x_11882:
[----:B0--3--:R-:W-:-:S07]  /*1220*/  IMAD.MOV.U32 R18, RZ, RZ, RZ ;  /* 0x000000ffff127224 */ /* 0x009fce00078e00ff */
.L_x_11939:
[----:B0-2-4-:R-:W-:Y:S02]  /*1230*/  LOP3.LUT R17, R42, 0xf, RZ, 0xc0, !PT ;  /* 0x0000000f2a117812 */ /* 0x015fe400078ec0ff */
[----:B-1----:R-:W-:Y:S02]  /*1240*/  SHF.R.U32.HI R16, RZ, 0x4, R42 ;  /* 0x00000004ff107819 */ /* 0x002fe4000001162a */
[----:B------:R-:W-:Y:S01]  /*1250*/  PLOP3.LUT P5, PT, P0, PT, PT, 0x80, 0x8 ;  /* 0x000000000008781c */ /* 0x000fe200007af070 */
[----:B------:R-:W-:Y:S02]  /*1260*/  IMAD.IADD R19, R17, 0x1, R18 ;  /* 0x0000000111137824 */ /* 0x000fe400078e0212 */
[----:B---3--:R-:W-:-:S10]  /*1270*/  IMAD.MOV.U32 R36, RZ, RZ, R16 ;  /* 0x000000ffff247224 */ /* 0x008fd400078e0010 */
.L_x_11885:
[----:B0-----:R-:W0:Y:S01]  /*1280*/  LDC.64 R16, c[0x0][0x398] ;  /* 0x0000e600ff107b82 */ /* 0x001e220000000a00 */
[----:B------:R-:W-:-:S05]  /*1290*/  LEA R64, R60, R36, 0x5 ;  /* 0x000000243c407211 */ /* 0x000fca00078e28ff */
        /* <DEDUP_REMOVED lines=16> */
.L_x_11938:
        /* <DEDUP_REMOVED lines=16> */
.L_x_11887:
        /* <DEDUP_REMOVED lines=8> */
.L_x_11888:
        /* <DEDUP_REMOVED lines=8> */
.L_x_11889:
        /* <DEDUP_REMOVED lines=9> */
.L_x_11890:
        /* <DEDUP_REMOVED lines=9> */
.L_x_11891:
        /* <DEDUP_REMOVED lines=9> */
.L_x_11892:
        /* <DEDUP_REMOVED lines=9> */
.L_x_11893:
        /* <DEDUP_REMOVED lines=9> */
.L_x_11894:
        /* <DEDUP_REMOVED lines=9> */
.L_x_11895:
        /* <DEDUP_REMOVED lines=9> */
.L_x_11896:
        /* <DEDUP_REMOVED lines=9> */
.L_x_11897:
        /* <DEDUP_REMOVED lines=9> */
.L_x_11898:
        /* <DEDUP_REMOVED lines=9> */
.L_x_11899:
        /* <DEDUP_REMOVED lines=9> */
.L_x_11900:
        /* <DEDUP_REMOVED lines=9> */
.L_x_11901:
        /* <DEDUP_REMOVED lines=9> */
.L_x_11902:
[----:B------:R-:W-:Y:S05]  /*1cf0*/  @P4 BRA `(.L_x_11903) ;  /* 0x0000000800ec4947 */ /* 0x000fea0003800000 */
[----:B0-2-4-:R-:W0:Y:S01]  /*1d00*/  S2R R17, SR_CgaCtaId ;  /* 0x0000000000117919 */ /* 0x015e220000008800 */
[----:B------:R-:W-:Y:S01]  /*1d10*/  MOV R36, 0x400 ;  /* 0x0000040000247802 */ /* 0x000fe20000000f00 */
[----:B------:R-:W-:Y:S01]  /*1d20*/  IMAD.MOV.U32 R19, RZ, RZ, R41 ;  /* 0x000000ffff137224 */ /* 0x000fe200078e0029 */
[----:B------:R-:W-:Y:S02]  /*1d30*/  ISETP.GT.U32.AND P4, PT, R16, 0x40, PT ;  /* 0x000000401000780c */ /* 0x000fe40003f84070 */
[----:B0-----:R-:W-:-:S11]  /*1d40*/  LEA R36, R17, R36, 0x18 ;  /* 0x0000002411247211 */ /* 0x001fd600078ec0ff */
.L_x_11937:
[----:B------:R-:W-:-:S05]  /*1d50*/  IMAD R17, R19, 0x84, R36 ;  /* 0x0000008413117824 */ /* 0x000fca00078e0224 */
[----:B--2-4-:R-:W-:Y:S01]  /*1d60*/  LEA R67, R43, R17, 0x2 ;  /* 0x000000112b437211 */ /* 0x014fe200078e10ff */
        /* <DEDUP_REMOVED lines=9> */
.L_x_11945:
[----:B-12---:R-:W-:-:S07]  /*1e00*/  IMAD R16, R44, R16, RZ ;  /* 0x000000102c107224 */ /* 0x006fce00078e02ff */
.L_x_11905:
[----:B------:R-:W-:-:S13]  /*1e10*/  ISETP.GE.AND P2, PT, R17, 0x2, PT ;  /* 0x000000021100780c */ /* 0x000fda0003f46270 */
[----:B------:R-:W-:Y:S05]  /*1e20*/  @!P2 BRA `(.L_x_11907) ;  /* 0x000000000010a947 */ /* 0x000fea0003800000 */
[----:B------:R-:W-:-:S03]  /*1e30*/  UMOV UR9, 0xffffffff ;  /* 0xffffffff00097882 */ /* 0x000fc60000000000 */
[----:B------:R-:W-:Y:S05]  /*1e40*/  BRA.DIV UR9, `(.L_x_11908) ;  /* 0x0000001209187947 */ /* 0x000fea000b800000 */
[----:B------:R2:W4:Y:S02]  /*1e50*/  SHFL.IDX PT, R65, R67, R39, 0x1f ;  /* 0x00001f2743417589 */ /* 0x00052400000e0000 */
.L_x_11948:
[----:B---34-:R-:W-:-:S07]  /*1e60*/  IMAD R16, R45, R65, R16 ;  /* 0x000000412d107224 */ /* 0x018fce00078e0210 */
.L_x_11907:
[----:B------:R-:W-:-:S13]  /*1e70*/  ISETP.GE.AND P1, PT, R17, 0x3, PT ;  /* 0x000000031100780c */ /* 0x000fda0003f26270 */
[----:B------:R-:W-:Y:S05]  /*1e80*/  @!P1 BRA `(.L_x_11909) ;  /* 0x0000000000109947 */ /* 0x000fea0003800000 */
[----:B------:R-:W-:-:S03]  /*1e90*/  UMOV UR9, 0xffffffff ;  /* 0xffffffff00097882 */ /* 0x000fc60000000000 */
[----:B------:R-:W-:Y:S05]  /*1ea0*/  BRA.DIV UR9, `(.L_x_11910) ;  /* 0x0000001209247947 */ /* 0x000fea000b800000 */
[----:B------:R4:W0:Y:S02]  /*1eb0*/  SHFL.IDX PT, R65, R67, R38, 0x1f ;  /* 0x00001f2643417589 */ /* 0x00082400000e0000 */
.L_x_11951:
[----:B0-----:R-:W-:-:S07]  /*1ec0*/  IMAD R16, R46, R65, R16 ;  /* 0x000000412e107224 */ /* 0x001fce00078e0210 */
.L_x_11909:
[----:B------:R-:W-:-:S13]  /*1ed0*/  ISETP.GE.AND P6, PT, R17, 0x4, PT ;  /* 0x000000041100780c */ /* 0x000fda0003fc6270 */
[----:B------:R-:W-:Y:S05]  /*1ee0*/  @!P6 BRA `(.L_x_11911) ;  /* 0x000000000010e947 */ /* 0x000fea0003800000 */
[----:B------:R-:W-:-:S03]  /*1ef0*/  UMOV UR9, 0xffffffff ;  /* 0xffffffff00097882 */ /* 0x000fc60000000000 */
[----:B------:R-:W-:Y:S05]  /*1f00*/  BRA.DIV UR9, `(.L_x_11912) ;  /* 0x0000001209307947 */ /* 0x000fea000b800000 */
[----:B------:R0:W0:Y:S02]  /*1f10*/  SHFL.IDX PT, R65, R67, R35, 0x1f ;  /* 0x00001f2343417589 */ /* 0x00002400000e0000 */
.L_x_11954:
[----:B0-----:R-:W-:-:S07]  /*1f20*/  IMAD R16, R47, R65, R16 ;  /* 0x000000412f107224 */ /* 0x001fce00078e0210 */
.L_x_11911:
[----:B------:R-:W-:-:S13]  /*1f30*/  ISETP.GE.AND P6, PT, R17, 0x5, PT ;  /* 0x000000051100780c */ /* 0x000fda0003fc6270 */
[----:B------:R-:W-:Y:S05]  /*1f40*/  @!P6 BRA `(.L_x_11913) ;  /* 0x000000000010e947 */ /* 0x000fea0003800000 */
[----:B------:R-:W-:-:S03]  /*1f50*/  UMOV UR9, 0xffffffff ;  /* 0xffffffff00097882 */ /* 0x000fc60000000000 */
[----:B------:R-:W-:Y:S05]  /*1f60*/  BRA.DIV UR9, `(.L_x_11914) ;  /* 0x00000012093c7947 */ /* 0x000fea000b800000 */
[----:B------:R0:W0:Y:S02]  /*1f70*/  SHFL.IDX PT, R65, R67, R34, 0x1f ;  /* 0x00001f2243417589 */ /* 0x00002400000e0000 */
.L_x_11957:
[----:B0-----:R-:W-:-:S07]  /*1f80*/  IMAD R16, R48, R65, R16 ;  /* 0x0000004130107224 */ /* 0x001fce00078e0210 */
.L_x_11913:
[----:B------:R-:W-:-:S13]  /*1f90*/  ISETP.GE.AND P6, PT, R17, 0x6, PT ;  /* 0x000000061100780c */ /* 0x000fda0003fc6270 */
[----:B------:R-:W-:Y:S05]  /*1fa0*/  @!P6 BRA `(.L_x_11915) ;  /* 0x000000000010e947 */ /* 0x000fea0003800000 */
[----:B------:R-:W-:-:S03]  /*1fb0*/  UMOV UR9, 0xffffffff ;  /* 0xffffffff00097882 */ /* 0x000fc60000000000 */
[----:B------:R-:W-:Y:S05]  /*1fc0*/  BRA.DIV UR9, `(.L_x_11916) ;  /* 0x0000001209487947 */ /* 0x000fea000b800000 */
[----:B------:R0:W0:Y:S02]  /*1fd0*/  SHFL.IDX PT, R65, R67, R33, 0x1f ;  /* 0x00001f2143417589 */ /* 0x00002400000e0000 */
.L_x_11960:
[----:B0-----:R-:W-:-:S07]  /*1fe0*/  IMAD R16, R49, R65, R16 ;  /* 0x0000004131107224 */ /* 0x001fce00078e0210 */
.L_x_11915:
[----:B------:R-:W-:-:S13]  /*1ff0*/  ISETP.GE.AND P6, PT, R17, 0x7, PT ;  /* 0x000000071100780c */ /* 0x000fda0003fc6270 */
[----:B------:R-:W-:Y:S05]  /*2000*/  @!P6 BRA `(.L_x_11917) ;  /* 0x000000000010e947 */ /* 0x000fea0003800000 */
[----:B------:R-:W-:-:S03]  /*2010*/  UMOV UR9, 0xffffffff ;  /* 0xffffffff00097882 */ /* 0x000fc60000000000 */
[----:B------:R-:W-:Y:S05]  /*2020*/  BRA.DIV UR9, `(.L_x_11918) ;  /* 0x0000001209547947 */ /* 0x000fea000b800000 */
[----:B------:R0:W0:Y:S02]  /*2030*/  SHFL.IDX PT, R65, R67, R32, 0x1f ;  /* 0x00001f2043417589 */ /* 0x00002400000e0000 */
.L_x_11963:
[----:B0-----:R-:W-:-:S07]  /*2040*/  IMAD R16, R50, R65, R16 ;  /* 0x0000004132107224 */ /* 0x001fce00078e0210 */
.L_x_11917:
[----:B------:R-:W-:-:S13]  /*2050*/  ISETP.GE.AND P6, PT, R17, 0x8, PT ;  /* 0x000000081100780c */ /* 0x000fda0003fc6270 */
[----:B------:R-:W-:Y:S05]  /*2060*/  @!P6 BRA `(.L_x_11919) ;  /* 0x000000000010e947 */ /* 0x000fea0003800000 */
[----:B------:R-:W-:-:S03]  /*2070*/  UMOV UR9, 0xffffffff ;  /* 0xffffffff00097882 */ /* 0x000fc60000000000 */
[----:B------:R-:W-:Y:S05]  /*2080*/  BRA.DIV UR9, `(.L_x_11920) ;  /* 0x0000001209607947 */ /* 0x000fea000b800000 */
[----:B------:R0:W0:Y:S02]  /*2090*/  SHFL.IDX PT, R65, R67, R31, 0x1f ;  /* 0x00001f1f43417589 */ /* 0x00002400000e0000 */
.L_x_11966:
[----:B0-----:R-:W-:-:S07]  /*20a0*/  IMAD R16, R51, R65, R16 ;  /* 0x0000004133107224 */ /* 0x001fce00078e0210 */
.L_x_11919:
[----:B------:R-:W-:-:S13]  /*20b0*/  ISETP.GE.AND P6, PT, R17, 0x9, PT ;  /* 0x000000091100780c */ /* 0x000fda0003fc6270 */
[----:B------:R-:W-:Y:S05]  /*20c0*/  @!P6 BRA `(.L_x_11921) ;  /* 0x000000000010e947 */ /* 0x000fea0003800000 */
[----:B------:R-:W-:-:S03]  /*20d0*/  UMOV UR9, 0xffffffff ;  /* 0xffffffff00097882 */ /* 0x000fc60000000000 */
[----:B------:R-:W-:Y:S05]  /*20e0*/  BRA.DIV UR9, `(.L_x_11922) ;  /* 0x00000012096c7947 */ /* 0x000fea000b800000 */
[----:B------:R0:W0:Y:S02]  /*20f0*/  SHFL.IDX PT, R65, R67, R30, 0x1f ;  /* 0x00001f1e43417589 */ /* 0x00002400000e0000 */
.L_x_11969:
[----:B0-----:R-:W-:-:S07]  /*2100*/  IMAD R16, R52, R65, R16 ;  /* 0x0000004134107224 */ /* 0x001fce00078e0210 */
.L_x_11921:
[----:B------:R-:W-:-:S13]  /*2110*/  ISETP.GE.AND P6, PT, R17, 0xa, PT ;  /* 0x0000000a1100780c */ /* 0x000fda0003fc6270 */
[----:B------:R-:W-:Y:S05]  /*2120*/  @!P6 BRA `(.L_x_11923) ;  /* 0x000000000010e947 */ /* 0x000fea0003800000 */
[----:B------:R-:W-:-:S03]  /*2130*/  UMOV UR9, 0xffffffff ;  /* 0xffffffff00097882 */ /* 0x000fc60000000000 */
[----:B------:R-:W-:Y:S05]  /*2140*/  BRA.DIV UR9, `(.L_x_11924) ;  /* 0x0000001209787947 */ /* 0x000fea000b800000 */
[----:B------:R0:W0:Y:S02]  /*2150*/  SHFL.IDX PT, R65, R67, R29, 0x1f ;  /* 0x00001f1d43417589 */ /* 0x00002400000e0000 */
.L_x_11972:
[----:B0-----:R-:W-:-:S07]  /*2160*/  IMAD R16, R53, R65, R16 ;  /* 0x0000004135107224 */ /* 0x001fce00078e0210 */
.L_x_11923:
[----:B------:R-:W-:-:S13]  /*2170*/  ISETP.GE.AND P6, PT, R17, 0xb, PT ;  /* 0x0000000b1100780c */ /* 0x000fda0003fc6270 */
[----:B------:R-:W-:Y:S05]  /*2180*/  @!P6 BRA `(.L_x_11925) ;  /* 0x000000000010e947 */ /* 0x000fea0003800000 */
[----:B------:R-:W-:-:S03]  /*2190*/  UMOV UR9, 0xffffffff ;  /* 0xffffffff00097882 */ /* 0x000fc60000000000 */
[----:B------:R-:W-:Y:S05]  /*21a0*/  BRA.DIV UR9, `(.L_x_11926) ;  /* 0x0000001209847947 */ /* 0x000fea000b800000 */
[----:B------:R0:W0:Y:S02]  /*21b0*/  SHFL.IDX PT, R65, R67, R28, 0x1f ;  /* 0x00001f1c43417589 */ /* 0x00002400000e0000 */
.L_x_11975:
[----:B0-----:R-:W-:-:S07]  /*21c0*/  IMAD R16, R54, R65, R16 ;  /* 0x0000004136107224 */ /* 0x001fce00078e0210 */
.L_x_11925:
[----:B------:R-:W-:-:S13]  /*21d0*/  ISETP.GE.AND P6, PT, R17, 0xc, PT ;  /* 0x0000000c1100780c */ /* 0x000fda0003fc6270 */
[----:B------:R-:W-:Y:S05]  /*21e0*/  @!P6 BRA `(.L_x_11927) ;  /* 0x000000000010e947 */ /* 0x000fea0003800000 */
[----:B------:R-:W-:-:S03]  /*21f0*/  UMOV UR9, 0xffffffff ;  /* 0xffffffff00097882 */ /* 0x000fc60000000000 */
[----:B------:R-:W-:Y:S05]  /*2200*/  BRA.DIV UR9, `(.L_x_11928) ;  /* 0x0000001209907947 */ /* 0x000fea000b800000 */
[----:B------:R0:W0:Y:S02]  /*2210*/  SHFL.IDX PT, R65, R67, R27, 0x1f ;  /* 0x00001f1b43417589 */ /* 0x00002400000e0000 */
.L_x_11978:
[----:B0-----:R-:W-:-:S07]  /*2220*/  IMAD R16, R55, R65, R16 ;  /* 0x0000004137107224 */ /* 0x001fce00078e0210 */
.L_x_11927:
[----:B------:R-:W-:-:S13]  /*2230*/  ISETP.GE.AND P6, PT, R17, 0xd, PT ;  /* 0x0000000d1100780c */ /* 0x000fda0003fc6270 */
[----:B------:R-:W-:Y:S05]  /*2240*/  @!P6 BRA `(.L_x_11929) ;  /* 0x000000000010e947 */ /* 0x000fea0003800000 */
[----:B------:R-:W-:-:S03]  /*2250*/  UMOV UR9, 0xffffffff ;  /* 0xffffffff00097882 */ /* 0x000fc60000000000 */
[----:B------:R-:W-:Y:S05]  /*2260*/  BRA.DIV UR9, `(.L_x_11930) ;  /* 0x00000012099c7947 */ /* 0x000fea000b800000 */
[----:B------:R0:W0:Y:S02]  /*2270*/  SHFL.IDX PT, R65, R67, R26, 0x1f ;  /* 0x00001f1a43417589 */ /* 0x00002400000e0000 */
.L_x_11981:
[----:B0-----:R-:W-:-:S07]  /*2280*/  IMAD R16, R56, R65, R16 ;  /* 0x0000004138107224 */ /* 0x001fce00078e0210 */
.L_x_11929:
[----:B------:R-:W-:-:S13]  /*2290*/  ISETP.GE.AND P6, PT, R17, 0xe, PT ;  /* 0x0000000e1100780c */ /* 0x000fda0003fc6270 */
[----:B------:R-:W-:Y:S05]  /*22a0*/  @!P6 BRA `(.L_x_11931) ;  /* 0x000000000010e947 */ /* 0x000fea0003800000 */
[----:B------:R-:W-:-:S03]  /*22b0*/  UMOV UR9, 0xffffffff ;  /* 0xffffffff00097882 */ /* 0x000fc60000000000 */
[----:B------:R-:W-:Y:S05]  /*22c0*/  BRA.DIV UR9, `(.L_x_11932) ;  /* 0x0000001209a87947 */ /* 0x000fea000b800000 */
[----:B------:R0:W0:Y:S02]  /*22d0*/  SHFL.IDX PT, R65, R67, R25, 0x1f ;  /* 0x00001f1943417589 */ /* 0x00002400000e0000 */
.L_x_11984:
[----:B0-----:R-:W-:-:S07]  /*22e0*/  IMAD R16, R57, R65, R16 ;  /* 0x0000004139107224 */ /* 0x001fce00078e0210 */
.L_x_11931:
[----:B------:R-:W-:-:S13]  /*22f0*/  ISETP.GE.AND P6, PT, R17, 0xf, PT ;  /* 0x0000000f1100780c */ /* 0x000fda0003fc6270 */
[----:B------:R-:W-:Y:S05]  /*2300*/  @!P6 BRA `(.L_x_11933) ;  /* 0x000000000010e947 */ /* 0x000fea0003800000 */
[----:B------:R-:W-:-:S03]  /*2310*/  UMOV UR9, 0xffffffff ;  /* 0xffffffff00097882 */ /* 0x000fc60000000000 */
[----:B------:R-:W-:Y:S05]  /*2320*/  BRA.DIV UR9, `(.L_x_11934) ;  /* 0x0000001209b47947 */ /* 0x000fea000b800000 */
[----:B------:R0:W0:Y:S02]  /*2330*/  SHFL.IDX PT, R65, R67, R24, 0x1f ;  /* 0x00001f1843417589 */ /* 0x00002400000e0000 */
.L_x_11987:
[----:B0-----:R-:W-:-:S07]  /*2340*/  IMAD R16, R58, R65, R16 ;  /* 0x000000413a107224 */ /* 0x001fce00078e0210 */
.L_x_11933:
[----:B------:R-:W-:-:S13]  /*2350*/  ISETP.GE.AND P6, PT, R17, 0x10, PT ;  /* 0x000000101100780c */ /* 0x000fda0003fc6270 */
[----:B------:R-:W-:Y:S05]  /*2360*/  @!P6 BRA `(.L_x_11935) ;  /* 0x000000040010e947 */ /* 0x000fea0003800000 */
[----:B------:R-:W-:-:S03]  /*2370*/  UMOV UR9, 0xffffffff ;  /* 0xffffffff00097882 */ /* 0x000fc60000000000 */
[----:B------:R-:W-:Y:S05]  /*2380*/  BRA.DIV UR9, `(.L_x_11936) ;  /* 0x0000001209c07947 */ /* 0x000fea000b800000 */
[----:B------:R0:W0:Y:S02]  /*2390*/  SHFL.IDX PT, R65, R67, R23, 0x1f ;  /* 0x00001f1743417589 */ /* 0x00002400000e0000 */
.L_x_11990:
[----:B0-----:R-:W-:Y:S01]  /*23a0*/  IMAD R16, R59, R65, R16 ;  /* 0x000000413b107224 */ /* 0x001fe200078e0210 */
[----:B------:R-:W-:Y:S06]  /*23b0*/  BRA `(.L_x_11935) ;  /* 0x0000000000fc7947 */ /* 0x000fec0003800000 */
.L_x_11904:
[--C-:B------:R-:W-:Y:S01]  /*23c0*/  @P3 IMAD R65, R0, 0x4, R17.reuse ;  /* 0x0000000400413824 */ /* 0x100fe200078e0211 */
[----:B------:R-:W0:Y:S01]  /*23d0*/  LDC R64, c[0x0][0x3ac] ;  /* 0x0000eb00ff407b82 */ /* 0x000e220000000800 */
[----:B------:R-:W-:Y:S02]  /*23e0*/  @P2 IMAD R66, R15, 0x4, R17 ;  /* 0x000000040f422824 */ /* 0x000fe400078e0211 */
[----:B------:R-:W-:Y:S02]  /*23f0*/  HFMA2 R16, -RZ, RZ, 0, 0 ;  /* 0x00000000ff107431 */ /* 0x000fe400000001ff */
[----:B------:R-:W1:Y:S04]  /*2400*/  @P3 LDS R65, [R65] ;  /* 0x0000000041413984 */ /* 0x000e680000000800 */
[----:B------:R-:W3:Y:S01]  /*2410*/  @P2 LDS R66, [R66] ;  /* 0x0000000042422984 */ /* 0x000ee20000000800 */
[----:B0-----:R-:W-:Y:S01]  /*2420*/  ISETP.GE.AND P6, PT, R64, 0x4, PT ;  /* 0x000000044000780c */ /* 0x001fe20003fc6270 */
[----:B-1----:R-:W-:-:S02]  /*2430*/  @P3 IMAD R16, R44, R65, RZ ;  /* 0x000000412c103224 */ /* 0x002fc400078e02ff */
[----:B------:R-:W-:Y:S02]  /*2440*/  @P1 IMAD R65, R14, 0x4, R17 ;  /* 0x000000040e411824 */ /* 0x000fe400078e0211 */
[----:B---3--:R-:W-:-:S08]  /*2450*/  @P2 IMAD R16, R45, R66, R16 ;  /* 0x000000422d102224 */ /* 0x008fd000078e0210 */
[----:B------:R-:W-:Y:S01]  /*2460*/  @P6 IMAD R66, R13, 0x4, R17 ;  /* 0x000000040d426824 */ /* 0x000fe200078e0211 */
[----:B------:R-:W0:Y:S05]  /*2470*/  @P1 LDS R65, [R65] ;  /* 0x0000000041411984 */ /* 0x000e2a0000000800 */
[----:B------:R-:W1:Y:S01]  /*2480*/  @P6 LDS R66, [R66] ;  /* 0x0000000042426984 */ /* 0x000e620000000800 */
[----:B0-----:R-:W-:-:S04]  /*2490*/  @P1 IMAD R16, R46, R65, R16 ;  /* 0x000000412e101224 */ /* 0x001fc800078e0210 */
        /* <DEDUP_REMOVED lines=49> */
.L_x_11935:
        /* <DEDUP_REMOVED lines=16> */
.L_x_11903:
[----:B------:R-:W-:Y:S05]  /*28b0*/  @!P0 BRA `(.L_x_11938) ;  /* 0xffffffe800b88947 */ /* 0x000fea000383ffff */
[----:B------:R-:W-:Y:S05]  /*28c0*/  BSYNC.RECONVERGENT B0 ;  /* 0x0000000000007941 */ /* 0x000fea0003800200 */
.L_x_11886:
        /* <DEDUP_REMOVED lines=9> */
[----:B------:R-:W-:Y:S01]  /*2960*/  IABS R63, UR4 ;  /* 0x00000004003f7c13 */ /* 0x000fe20008000000 */
[----:B------:R-:W1:Y:S01]  /*2970*/  LDCU UR9, c[0x0][0x384] ;  /* 0x00007080ff0977ac */ /* 0x000e620008000800 */
[----:B--2-4-:R-:W-:Y:S01]  /*2980*/  MOV R67, UR6 ;  /* 0x0000000600437c02 */ /* 0x014fe20008000f00 */
[----:B------:R-:W-:Y:S01]  /*2990*/  IMAD.SHL.U32 R68, R42, 0x4, RZ ;  /* 0x000000042a447824 */ /* 0x000fe200078e00ff */
[----:B------:R-:W2:Y:S01]  /*29a0*/  I2F.RP R37, R63 ;  /* 0x0000003f00257306 */ /* 0x000ea20000209400 */
[----:B------:R-:W-:Y:S02]  /*29b0*/  ISETP.NE.AND P3, PT, RZ, UR4, PT ;  /* 0x00000004ff007c0c */ /* 0x000fe4000bf65270 */
[----:B------:R-:W4:Y:S01]  /*29c0*/  LDC R66, c[0x0][0x388] ;  /* 0x0000e200ff427b82 */ /* 0x000f220000000800 */
[----:B------:R-:W-:-:S04]  /*29d0*/  LOP3.LUT R69, RZ, UR4, RZ, 0x33, !PT ;  /* 0x00000004ff457c12 */ /* 0x000fc8000f8e33ff */
[----:B--2---:R-:W2:Y:S01]  /*29e0*/  MUFU.RCP R37, R37 ;  /* 0x0000002500257308 */ /* 0x004ea20000001000 */
[----:B-----5:R-:W-:-:S07]  /*29f0*/  IABS R19, R18 ;  /* 0x0000001200137213 */ /* 0x020fce0000000000 */
[----:B------:R-:W5:Y:S01]  /*2a00*/  I2F.RP R64, R19 ;  /* 0x0000001300407306 */ /* 0x000f620000209400 */
[----:B--2---:R-:W-:-:S07]  /*2a10*/  VIADD R37, R37, 0xffffffe ;  /* 0x0ffffffe25257836 */ /* 0x004fce0000000000 */
[----:B-----5:R-:W0:Y:S02]  /*2a20*/  MUFU.RCP R64, R64 ;  /* 0x0000004000407308 */ /* 0x020e240000001000 */
[----:B0-----:R-:W-:-:S06]  /*2a30*/  IADD3 R17, PT, PT, R64, 0xffffffe, RZ ;  /* 0x0ffffffe40117810 */ /* 0x001fcc0007ffe0ff */
[----:B------:R-:W0:Y:S02]  /*2a40*/  F2I.FTZ.U32.TRUNC.NTZ R17, R17 ;  /* 0x0000001100117305 */ /* 0x000e24000021f000 */
[----:B0-----:R-:W-:-:S04]  /*2a50*/  IMAD.MOV R16, RZ, RZ, -R17 ;  /* 0x000000ffff107224 */ /* 0x001fc800078e0a11 */
[----:B------:R-:W-:Y:S02]  /*2a60*/  IMAD R36, R16, R19, RZ ;  /* 0x0000001310247224 */ /* 0x000fe400078e02ff */
[----:B------:R-:W-:-:S04]  /*2a70*/  IMAD.MOV.U32 R16, RZ, RZ, RZ ;  /* 0x000000ffff107224 */ /* 0x000fc800078e00ff */
[----:B------:R-:W-:Y:S01]  /*2a80*/  IMAD.HI.U32 R16, R17, R36, R16 ;  /* 0x0000002411107227 */ /* 0x000fe200078e0010 */
[----:B----4-:R-:W-:Y:S01]  /*2a90*/  IABS R36, R66 ;  /* 0x0000004200247213 */ /* 0x010fe20000000000 */
[----:B------:R-:W0:Y:S01]  /*2aa0*/  F2I.FTZ.U32.TRUNC.NTZ R17, R37 ;  /* 0x0000002500117305 */ /* 0x000e22000021f000 */
[----:B------:R-:W-:-:S03]  /*2ab0*/  LOP3.LUT R66, R66, R18, RZ, 0x3c, !PT ;  /* 0x0000001242427212 */ /* 0x000fc600078e3cff */
[----:B------:R-:W-:Y:S01]  /*2ac0*/  IMAD.HI.U32 R65, R16, R36, RZ ;  /* 0x0000002410417227 */ /* 0x000fe200078e00ff */
[----:B------:R-:W-:Y:S02]  /*2ad0*/  ISETP.GE.AND P2, PT, R66, RZ, PT ;  /* 0x000000ff4200720c */ /* 0x000fe40003f46270 */
[----:B------:R-:W-:Y:S02]  /*2ae0*/  MOV R66, 0x400 ;  /* 0x0000040000427802 */ /* 0x000fe40000000f00 */
[----:B------:R-:W-:-:S03]  /*2af0*/  IADD3 R16, PT, PT, -R65, RZ, RZ ;  /* 0x000000ff41107210 */ /* 0x000fc60007ffe1ff */
[----:B------:R-:W-:Y:S02]  /*2b00*/  VIADD R66, R66, 0x900 ;  /* 0x0000090042427836 */ /* 0x000fe40000000000 */
[----:B------:R-:W-:Y:S02]  /*2b10*/  IMAD R36, R19, R16, R36 ;  /* 0x0000001013247224 */ /* 0x000fe400078e0224 */
[----:B0-----:R-:W-:-:S03]  /*2b20*/  IMAD.MOV R16, RZ, RZ, -R17 ;  /* 0x000000ffff107224 */ /* 0x001fc600078e0a11 */
[----:B------:R-:W-:Y:S01]  /*2b30*/  ISETP.GT.U32.AND P1, PT, R19, R36, PT ;  /* 0x000000241300720c */ /* 0x000fe20003f24070 */
[----:B------:R-:W-:Y:S02]  /*2b40*/  IMAD R64, R16, R63, RZ ;  /* 0x0000003f10407224 */ /* 0x000fe400078e02ff */
[----:B------:R-:W-:-:S04]  /*2b50*/  IMAD.MOV.U32 R16, RZ, RZ, RZ ;  /* 0x000000ffff107224 */ /* 0x000fc800078e00ff */
[----:B------:R-:W-:Y:S02]  /*2b60*/  IMAD.HI.U32 R64, R17, R64, R16 ;  /* 0x0000004011407227 */ /* 0x000fe400078e0010 */
[----:B------:R-:W0:Y:S02]  /*2b70*/  S2R R16, SR_CgaCtaId ;  /* 0x0000000000107919 */ /* 0x000e240000008800 */
[----:B-1----:R-:W-:Y:S02]  /*2b80*/  IMAD.U32 R17, RZ, RZ, UR9 ;  /* 0x00000009ff117e24 */ /* 0x002fe4000f8e00ff */
[----:B------:R-:W-:Y:S01]  /*2b90*/  @!P1 IMAD.IADD R36, R36, 0x1, -R19 ;  /* 0x0000000124249824 */ /* 0x000fe200078e0a13 */
[----:B------:R-:W-:Y:S01]  /*2ba0*/  @!P1 IADD3 R65, PT, PT, R65, 0x1, RZ ;  /* 0x0000000141419810 */ /* 0x000fe20007ffe0ff */
[----:B------:R-:W-:Y:S01]  /*2bb0*/  IMAD R67, R17, R67, UR5 ;  /* 0x0000000511437e24 */ /* 0x000fe2000f8e0243 */
[----:B------:R-:W-:Y:S02]  /*2bc0*/  ISETP.NE.AND P1, PT, R18, RZ, PT ;  /* 0x000000ff1200720c */ /* 0x000fe40003f25270 */
[----:B------:R-:W-:-:S13]  /*2bd0*/  ISETP.GE.U32.AND P0, PT, R36, R19, PT ;  /* 0x000000132400720c */ /* 0x000fda0003f06070 */
[----:B------:R-:W-:-:S04]  /*2be0*/  @P0 VIADD R65, R65, 0x1 ;  /* 0x0000000141410836 */ /* 0x000fc80000000000 */
[----:B------:R-:W-:Y:S01]  /*2bf0*/  @!P2 IMAD.MOV R65, RZ, RZ, -R65 ;  /* 0x000000ffff41a224 */ /* 0x000fe200078e0a41 */
[----:B------:R-:W-:Y:S02]  /*2c00*/  @!P1 LOP3.LUT R65, RZ, R18, RZ, 0x33, !PT ;  /* 0x00000012ff419212 */ /* 0x000fe400078e33ff */
[----:B0-----:R-:W-:-:S07]  /*2c10*/  LEA R66, R16, R66, 0x18 ;  /* 0x0000004210427211 */ /* 0x001fce00078ec0ff */
.L_x_11942:
[----:B------:R-:W-:Y:S02]  /*2c20*/  IABS R18, UR4 ;  /* 0x0000000400127c13 */ /* 0x000fe40008000000 */
[----:B------:R-:W-:-:S03]  /*2c30*/  IABS R17, R68 ;  /* 0x0000004400117213 */ /* 0x000fc60000000000 */
[----:B------:R-:W-:Y:S02]  /*2c40*/  IMAD.MOV R18, RZ, RZ, -R18 ;  /* 0x000000ffff127224 */ /* 0x000fe400078e0a12 */
[----:B------:R-:W-:-:S04]  /*2c50*/  IMAD.HI.U32 R16, R64, R17, RZ ;  /* 0x0000001140107227 */ /* 0x000fc800078e00ff */
[----:B------:R-:W-:Y:S01]  /*2c60*/  IMAD R17, R16, R18, R17 ;  /* 0x0000001210117224 */ /* 0x000fe200078e0211 */
[----:B------:R-:W-:-:S04]  /*2c70*/  IABS R18, UR4 ;  /* 0x0000000400127c13 */ /* 0x000fc80008000000 */
[----:B------:R-:W-:-:S13]  /*2c80*/  ISETP.GT.U32.AND P1, PT, R63, R17, PT ;  /* 0x000000113f00720c */ /* 0x000fda0003f24070 */
[----:B------:R-:W-:Y:S01]  /*2c90*/  @!P1 IADD3 R17, PT, PT, R17, -R18, RZ ;  /* 0x8000001211119210 */ /* 0x000fe20007ffe0ff */
[----:B------:R-:W-:-:S03]  /*2ca0*/  @!P1 VIADD R16, R16, 0x1 ;  /* 0x0000000110109836 */ /* 0x000fc60000000000 */
[----:B------:R-:W-:Y:S02]  /*2cb0*/  ISETP.GE.U32.AND P0, PT, R17, R63, PT ;  /* 0x0000003f1100720c */ /* 0x000fe40003f06070 */
[----:B------:R-:W-:-:S04]  /*2cc0*/  LOP3.LUT R17, R68, UR4, RZ, 0x3c, !PT ;  /* 0x0000000444117c12 */ /* 0x000fc8000f8e3cff */
[----:B------:R-:W-:-:S07]  /*2cd0*/  ISETP.GE.AND P2, PT, R17, RZ, PT ;  /* 0x000000ff1100720c */ /* 0x000fce0003f46270 */
[----:B------:R-:W-:-:S06]  /*2ce0*/  @P0 VIADD R16, R16, 0x1 ;  /* 0x0000000110100836 */ /* 0x000fcc0000000000 */
[----:B------:R-:W-:-:S05]  /*2cf0*/  @!P2 IMAD.MOV R16, RZ, RZ, -R16 ;  /* 0x000000ffff10a224 */ /* 0x000fca00078e0a10 */
[----:B------:R-:W-:-:S04]  /*2d00*/  SEL R36, R69, R16, !P3 ;  /* 0x0000001045247207 */ /* 0x000fc80005800000 */
[----:B------:R-:W-:Y:S01]  /*2d10*/  IADD3 R16, PT, PT, -R36, RZ, RZ ;  /* 0x000000ff24107210 */ /* 0x000fe20007ffe1ff */
[----:B------:R-:W-:-:S04]  /*2d20*/  IMAD R36, R65, R36, R67 ;  /* 0x0000002441247224 */ /* 0x000fc800078e0243 */
[----:B------:R-:W-:-:S04]  /*2d30*/  IMAD R16, R16, UR4, R68 ;  /* 0x0000000410107c24 */ /* 0x000fc8000f8e0244 */
[----:B------:R-:W-:Y:S02]  /*2d40*/  IMAD.IADD R36, R36, 0x1, R16 ;  /* 0x0000000124247824 */ /* 0x000fe400078e0210 */
[----:B------:R-:W0:Y:S02]  /*2d50*/  LDC.64 R16, c[0x0][0x3a0] ;  /* 0x0000e800ff107b82 */ /* 0x000e240000000a00 */
[----:B0-----:R-:W-:-:S04]  /*2d60*/  IMAD.WIDE R36, R36, 0x4, R16 ;  /* 0x0000000424247825 */ /* 0x001fc800078e0210 */
[----:B------:R-:W-:-:S06]  /*2d70*/  IMAD R16, R68, 0x4, R66 ;  /* 0x0000000444107824 */ /* 0x000fcc00078e0242 */
[----:B------:R-:W0:Y:S04]  /*2d80*/  LDS.128 R16, [R16] ;  /* 0x0000000010107984 */ /* 0x000e280000000c00 */
[----:B0-----:R0:W-:Y:S02]  /*2d90*/  STG.E.128 desc[UR12][R36.64], R16 ;  /* 0x0000001024007986 */ /* 0x0011e4000c101d0c */
[----:B0-----:R-:W-:-:S05]  /*2da0*/  IMAD.U32 R16, RZ, RZ, UR16 ;  /* 0x00000010ff107e24 */ /* 0x001fca000f8e00ff */
[----:B------:R-:W-:-:S04]  /*2db0*/  LEA R68, R16, R68, 0x2 ;  /* 0x0000004410447211 */ /* 0x000fc800078e10ff */
[----:B------:R-:W-:-:S13]  /*2dc0*/  ISETP.GE.U32.AND P0, PT, R68, 0x10, PT ;  /* 0x000000104400780c */ /* 0x000fda0003f06070 */
[----:B------:R-:W-:Y:S05]  /*2dd0*/  @!P0 BRA `(.L_x_11942) ;  /* 0xfffffffc00908947 */ /* 0x000fea000383ffff */
.L_x_11941:
[----:B------:R-:W-:Y:S05]  /*2de0*/  BSYNC.RECONVERGENT B0 ;  /* 0x0000000000007941 */ /* 0x000fea0003800200 */
.L_x_11940:
[----:B------:R-:W-:-:S04]  /*2df0*/  UIADD3 UR6, UPT, UPT, UR14, UR6, URZ ;  /* 0x000000060e067290 */ /* 0x000fc8000fffe0ff */
[----:B------:R-:W-:-:S09]  /*2e00*/  UISETP.GE.U32.AND UP0, UPT, UR6, UR11, UPT ;  /* 0x0000000b0600728c */ /* 0x000fd2000bf06070 */
[----:B------:R-:W-:Y:S05]  /*2e10*/  BRA.U !UP0, `(.L_x_11943) ;  /* 0xffffffdd08c87547 */ /* 0x000fea000b83ffff */
[----:B------:R-:W-:Y:S05]  /*2e20*/  EXIT ;  /* 0x000000000000794d */ /* 0x000fea0003800000 */
.L_x_11906:
[----:B------:R-:W-:Y:S02]  /*2e30*/  IMAD.MOV.U32 R65, RZ, RZ, 0x1f ;  /* 0x0000001fff417424 */ /* 0x000fe400078e00ff */
[----:B------:R-:W-:Y:S02]  /*2e40*/  IMAD.MOV.U32 R64, RZ, RZ, R21 ;  /* 0x000000ffff407224 */ /* 0x000fe400078e0015 */
[----:B------:R-:W-:-:S07]  /*2e50*/  IMAD.MOV.U32 R66, RZ, RZ, -0x1 ;  /* 0xffffffffff427424 */ /* 0x000fce00078e00ff */
[----:B-1-3--:R-:W-:Y:S05]  /*2e60*/  WARPSYNC.COLLECTIVE R66, `(.L_x_11944) ;  /* 0x0000000042087348 */ /* 0x00afea0003c00000 */
[----:B------:R0:W2:Y:S02]  /*2e70*/  SHFL.IDX P6, R65, R67, R64, R65 ;  /* 0x0000004043417389 */ /* 0x0000a400000c0041 */
[----:B0123--:R-:W-:Y:S05]  /*2e80*/  ENDCOLLECTIVE ;  /* 0x000000000000791b */ /* 0x00ffea0003800000 */
.L_x_11944:
[----:B------:R-:W-:Y:S01]  /*2e90*/  MOV R16, R65 ;  /* 0x0000004100107202 */ /* 0x000fe20000000f00 */
[----:B------:R-:W-:Y:S06]  /*2ea0*/  BRA `(.L_x_11945) ;  /* 0xffffffec00d47947 */ /* 0x000fec000383ffff */
.L_x_11908:
[----:B------:R-:W-:Y:S01]  /*2eb0*/  BSSY B1, `(.L_x_11946) ;  /* 0x0000007000017945 */ /* 0x000fe20003800000 */
[----:B------:R-:W-:Y:S02]  /*2ec0*/  IMAD.MOV.U32 R64, RZ, RZ, R39 ;  /* 0x000000ffff407224 */ /* 0x000fe400078e0027 */
[----:B------:R-:W-:Y:S02]  /*2ed0*/  IMAD.MOV.U32 R65, RZ, RZ, 0x1f ;  /* 0x0000001fff417424 */ /* 0x000fe400078e00ff */
[----:B------:R-:W-:-:S07]  /*2ee0*/  IMAD.MOV.U32 R66, RZ, RZ, -0x1 ;  /* 0xffffffffff427424 */ /* 0x000fce00078e00ff */
[----:B01-3--:R-:W-:Y:S05]  /*2ef0*/  WARPSYNC.COLLECTIVE R66, `(.L_x_11947) ;  /* 0x0000000042087348 */ /* 0x00bfea0003c00000 */
[----:B------:R2:W4:Y:S02]  /*2f00*/  SHFL.IDX P6, R65, R67, R64, R65 ;  /* 0x0000004043417389 */ /* 0x00052400000c0041 */
[----:B01234-:R-:W-:Y:S05]  /*2f10*/  ENDCOLLECTIVE ;  /* 0x000000000000791b */ /* 0x01ffea0003800000 */
.L_x_11947:
[----:B------:R-:W-:Y:S05]  /*2f20*/  BSYNC B1 ;  /* 0x0000000000017941 */ /* 0x000fea0003800000 */
.L_x_11946:
[----:B------:R-:W-:Y:S05]  /*2f30*/  BRA `(.L_x_11948) ;  /* 0xffffffec00c87947 */ /* 0x000fea000383ffff */
.L_x_11910:
[----:B------:R-:W-:Y:S01]  /*2f40*/  BSSY B1, `(.L_x_11949) ;  /* 0x0000007000017945 */ /* 0x000fe20003800000 */
[----:B------:R-:W-:Y:S01]  /*2f50*/  MOV R64, R38 ;  /* 0x0000002600407202 */ /* 0x000fe20000000f00 */
[----:B------:R-:W-:Y:S02]  /*2f60*/  IMAD.MOV.U32 R65, RZ, RZ, 0x1f ;  /* 0x0000001fff417424 */ /* 0x000fe400078e00ff */
[----:B------:R-:W-:-:S07]  /*2f70*/  IMAD.MOV.U32 R66, RZ, RZ, -0x1 ;  /* 0xffffffffff427424 */ /* 0x000fce00078e00ff */
[----:B0123--:R-:W-:Y:S05]  /*2f80*/  WARPSYNC.COLLECTIVE R66, `(.L_x_11950) ;  /* 0x0000000042087348 */ /* 0x00ffea0003c00000 */
[----:B------:R4:W0:Y:S02]  /*2f90*/  SHFL.IDX P6, R65, R67, R64, R65 ;  /* 0x0000004043417389 */ /* 0x00082400000c0041 */
[----:B01234-:R-:W-:Y:S05]  /*2fa0*/  ENDCOLLECTIVE ;  /* 0x000000000000791b */ /* 0x01ffea0003800000 */
.L_x_11950:
[----:B------:R-:W-:Y:S05]  /*2fb0*/  BSYNC B1 ;  /* 0x0000000000017941 */ /* 0x000fea0003800000 */
.L_x_11949:
[----:B------:R-:W-:Y:S05]  /*2fc0*/  BRA `(.L_x_11951) ;  /* 0xffffffec00bc7947 */ /* 0x000fea000383ffff */
.L_x_11912:
[----:B------:R-:W-:Y:S01]  /*2fd0*/  HFMA2 R65, -RZ, RZ, 0, 1.847743988037109375e-06 ;  /* 0x0000001fff417431 */ /* 0x000fe200000001ff */
[----:B------:R-:W-:Y:S01]  /*2fe0*/  BSSY B1, `(.L_x_11952) ;  /* 0x0000006000017945 */ /* 0x000fe20003800000 */
[----:B------:R-:W-:Y:S02]  /*2ff0*/  IMAD.MOV.U32 R64, RZ, RZ, R35 ;  /* 0x000000ffff407224 */ /* 0x000fe400078e0023 */
[----:B------:R-:W-:-:S07]  /*3000*/  IMAD.MOV.U32 R66, RZ, RZ, -0x1 ;  /* 0xffffffffff427424 */ /* 0x000fce00078e00ff */
[----:B01234-:R-:W-:Y:S05]  /*3010*/  WARPSYNC.COLLECTIVE R66, `(.L_x_11953) ;  /* 0x0000000042087348 */ /* 0x01ffea0003c00000 */
[----:B------:R0:W0:Y:S02]  /*3020*/  SHFL.IDX P6, R65, R67, R64, R65 ;  /* 0x0000004043417389 */ /* 0x00002400000c0041 */
[----:B01234-:R-:W-:Y:S05]  /*3030*/  ENDCOLLECTIVE ;  /* 0x000000000000791b */ /* 0x01ffea0003800000 */
.L_x_11953:
[----:B------:R-:W-:Y:S05]  /*3040*/  BSYNC B1 ;  /* 0x0000000000017941 */ /* 0x000fea0003800000 */
.L_x_11952:
[----:B------:R-:W-:Y:S05]  /*3050*/  BRA `(.L_x_11954) ;  /* 0xffffffec00b07947 */ /* 0x000fea000383ffff */
.L_x_11914:
[----:B------:R-:W-:Y:S01]  /*3060*/  BSSY B1, `(.L_x_11955) ;  /* 0x0000007000017945 */ /* 0x000fe20003800000 */
[----:B------:R-:W-:Y:S01]  /*3070*/  IMAD.MOV.U32 R64, RZ, RZ, R34 ;  /* 0x000000ffff407224 */ /* 0x000fe200078e0022 */
[----:B------:R-:W-:Y:S01]  /*3080*/  MOV R66, 0xffffffff ;  /* 0xffffffff00427802 */ /* 0x000fe20000000f00 */
[----:B------:R-:W-:-:S07]  /*3090*/  IMAD.MOV.U32 R65, RZ, RZ, 0x1f ;  /* 0x0000001fff417424 */ /* 0x000fce00078e00ff */
[----:B01234-:R-:W-:Y:S05]  /*30a0*/  WARPSYNC.COLLECTIVE R66, `(.L_x_11956) ;  /* 0x0000000042087348 */ /* 0x01ffea0003c00000 */
[----:B------:R0:W0:Y:S02]  /*30b0*/  SHFL.IDX P6, R65, R67, R64, R65 ;  /* 0x0000004043417389 */ /* 0x00002400000c0041 */
[----:B01234-:R-:W-:Y:S05]  /*30c0*/  ENDCOLLECTIVE ;  /* 0x000000000000791b */ /* 0x01ffea0003800000 */
.L_x_11956:
[----:B------:R-:W-:Y:S05]  /*30d0*/  BSYNC B1 ;  /* 0x0000000000017941 */ /* 0x000fea0003800000 */
.L_x_11955:
[----:B------:R-:W-:Y:S05]  /*30e0*/  BRA `(.L_x_11957) ;  /* 0xffffffec00a47947 */ /* 0x000fea000383ffff */
.L_x_11916:
[----:B------:R-:W-:Y:S01]  /*30f0*/  BSSY B1, `(.L_x_11958) ;  /* 0x0000007000017945 */ /* 0x000fe20003800000 */
[----:B------:R-:W-:Y:S02]  /*3100*/  IMAD.MOV.U32 R64, RZ, RZ, R33 ;  /* 0x000000ffff407224 */ /* 0x000fe400078e0021 */
[----:B------:R-:W-:Y:S02]  /*3110*/  IMAD.MOV.U32 R65, RZ, RZ, 0x1f ;  /* 0x0000001fff417424 */ /* 0x000fe400078e00ff */
[----:B------:R-:W-:-:S07]  /*3120*/  IMAD.MOV.U32 R66, RZ, RZ, -0x1 ;  /* 0xffffffffff427424 */ /* 0x000fce00078e00ff */
[----:B01234-:R-:W-:Y:S05]  /*3130*/  WARPSYNC.COLLECTIVE R66, `(.L_x_11959) ;  /* 0x0000000042087348 */ /* 0x01ffea0003c00000 */
[----:B------:R0:W0:Y:S02]  /*3140*/  SHFL.IDX P6, R65, R67, R64, R65 ;  /* 0x0000004043417389 */ /* 0x00002400000c0041 */
[----:B01234-:R-:W-:Y:S05]  /*3150*/  ENDCOLLECTIVE ;  /* 0x000000000000791b */ /* 0x01ffea0003800000 */
.L_x_11959:
[----:B------:R-:W-:Y:S05]  /*3160*/  BSYNC B1 ;  /* 0x0000000000017941 */ /* 0x000fea0003800000 */
.L_x_11958:
[----:B------:R-:W-:Y:S05]  /*3170*/  BRA `(.L_x_11960) ;  /* 0xffffffec00987947 */ /* 0x000fea000383ffff */
.L_x_11918:
[----:B------:R-:W-:Y:S01]  /*3180*/  BSSY B1, `(.L_x_11961) ;  /* 0x0000007000017945 */ /* 0x000fe20003800000 */
[----:B------:R-:W-:Y:S01]  /*3190*/  MOV R64, R32 ;  /* 0x0000002000407202 */ /* 0x000fe20000000f00 */
[----:B------:R-:W-:Y:S02]  /*31a0*/  IMAD.MOV.U32 R65, RZ, RZ, 0x1f ;  /* 0x0000001fff417424 */ /* 0x000fe400078e00ff */
[----:B------:R-:W-:-:S07]  /*31b0*/  IMAD.MOV.U32 R66, RZ, RZ, -0x1 ;  /* 0xffffffffff427424 */ /* 0x000fce00078e00ff */
[----:B01234-:R-:W-:Y:S05]  /*31c0*/  WARPSYNC.COLLECTIVE R66, `(.L_x_11962) ;  /* 0x0000000042087348 */ /* 0x01ffea0003c00000 */
[----:B------:R0:W0:Y:S02]  /*31d0*/  SHFL.IDX P6, R65, R67, R64, R65 ;  /* 0x0000004043417389 */ /* 0x00002400000c0041 */
[----:B01234-:R-:W-:Y:S05]  /*31e0*/  ENDCOLLECTIVE ;  /* 0x000000000000791b */ /* 0x01ffea0003800000 */
.L_x_11962:
[----:B------:R-:W-:Y:S05]  /*31f0*/  BSYNC B1 ;  /* 0x0000000000017941 */ /* 0x000fea0003800000 */
.L_x_11961:
[----:B------:R-:W-:Y:S05]  /*3200*/  BRA `(.L_x_11963) ;  /* 0xffffffec008c7947 */ /* 0x000fea000383ffff */
.L_x_11920:
[----:B------:R-:W-:Y:S01]  /*3210*/  HFMA2 R65, -RZ, RZ, 0, 1.847743988037109375e-06 ;  /* 0x0000001fff417431 */ /* 0x000fe200000001ff */
[----:B------:R-:W-:Y:S01]  /*3220*/  BSSY B1, `(.L_x_11964) ;  /* 0x0000006000017945 */ /* 0x000fe20003800000 */
[----:B------:R-:W-:Y:S02]  /*3230*/  IMAD.MOV.U32 R64, RZ, RZ, R31 ;  /* 0x000000ffff407224 */ /* 0x000fe400078e001f */
[----:B------:R-:W-:-:S07]  /*3240*/  IMAD.MOV.U32 R66, RZ, RZ, -0x1 ;  /* 0xffffffffff427424 */ /* 0x000fce00078e00ff */
[----:B01234-:R-:W-:Y:S05]  /*3250*/  WARPSYNC.COLLECTIVE R66, `(.L_x_11965) ;  /* 0x0000000042087348 */ /* 0x01ffea0003c00000 */
[----:B------:R0:W0:Y:S02]  /*3260*/  SHFL.IDX P6, R65, R67, R64, R65 ;  /* 0x0000004043417389 */ /* 0x00002400000c0041 */
[----:B01234-:R-:W-:Y:S05]  /*3270*/  ENDCOLLECTIVE ;  /* 0x000000000000791b */ /* 0x01ffea0003800000 */
.L_x_11965:
[----:B------:R-:W-:Y:S05]  /*3280*/  BSYNC B1 ;  /* 0x0000000000017941 */ /* 0x000fea0003800000 */
.L_x_11964:
[----:B------:R-:W-:Y:S05]  /*3290*/  BRA `(.L_x_11966) ;  /* 0xffffffec00807947 */ /* 0x000fea000383ffff */
.L_x_11922:
[----:B------:R-:W-:Y:S01]  /*32a0*/  BSSY B1, `(.L_x_11967) ;  /* 0x0000007000017945 */ /* 0x000fe20003800000 */
[----:B------:R-:W-:Y:S01]  /*32b0*/  IMAD.MOV.U32 R64, RZ, RZ, R30 ;  /* 0x000000ffff407224 */ /* 0x000fe200078e001e */
[----:B------:R-:W-:Y:S01]  /*32c0*/  MOV R66, 0xffffffff ;  /* 0xffffffff00427802 */ /* 0x000fe20000000f00 */
[----:B------:R-:W-:-:S07]  /*32d0*/  IMAD.MOV.U32 R65, RZ, RZ, 0x1f ;  /* 0x0000001fff417424 */ /* 0x000fce00078e00ff */
[----:B01234-:R-:W-:Y:S05]  /*32e0*/  WARPSYNC.COLLECTIVE R66, `(.L_x_11968) ;  /* 0x0000000042087348 */ /* 0x01ffea0003c00000 */
[----:B------:R0:W0:Y:S02]  /*32f0*/  SHFL.IDX P6, R65, R67, R64, R65 ;  /* 0x0000004043417389 */ /* 0x00002400000c0041 */
[----:B01234-:R-:W-:Y:S05]  /*3300*/  ENDCOLLECTIVE ;  /* 0x000000000000791b */ /* 0x01ffea0003800000 */
.L_x_11968:
[----:B------:R-:W-:Y:S05]  /*3310*/  BSYNC B1 ;  /* 0x0000000000017941 */ /* 0x000fea0003800000 */
.L_x_11967:
[----:B------:R-:W-:Y:S05]  /*3320*/  BRA `(.L_x_11969) ;  /* 0xffffffec00747947 */ /* 0x000fea000383ffff */
.L_x_11924:
[----:B------:R-:W-:Y:S01]  /*3330*/  BSSY B1, `(.L_x_11970) ;  /* 0x0000007000017945 */ /* 0x000fe20003800000 */
[----:B------:R-:W-:Y:S02]  /*3340*/  IMAD.MOV.U32 R64, RZ, RZ, R29 ;  /* 0x000000ffff407224 */ /* 0x000fe400078e001d */
[----:B------:R-:W-:Y:S02]  /*3350*/  IMAD.MOV.U32 R65, RZ, RZ, 0x1f ;  /* 0x0000001fff417424 */ /* 0x000fe400078e00ff */
[----:B------:R-:W-:-:S07]  /*3360*/  IMAD.MOV.U32 R66, RZ, RZ, -0x1 ;  /* 0xffffffffff427424 */ /* 0x000fce00078e00ff */
[----:B01234-:R-:W-:Y:S05]  /*3370*/  WARPSYNC.COLLECTIVE R66, `(.L_x_11971) ;  /* 0x0000000042087348 */ /* 0x01ffea0003c00000 */
[----:B------:R0:W0:Y:S02]  /*3380*/  SHFL.IDX P6, R65, R67, R64, R65 ;  /* 0x0000004043417389 */ /* 0x00002400000c0041 */
[----:B01234-:R-:W-:Y:S05]  /*3390*/  ENDCOLLECTIVE ;  /* 0x000000000000791b */ /* 0x01ffea0003800000 */
.L_x_11971:
[----:B------:R-:W-:Y:S05]  /*33a0*/  BSYNC B1 ;  /* 0x0000000000017941 */ /* 0x000fea0003800000 */
.L_x_11970:
[----:B------:R-:W-:Y:S05]  /*33b0*/  BRA `(.L_x_11972) ;  /* 0xffffffec00687947 */ /* 0x000fea000383ffff */
.L_x_11926:
[----:B------:R-:W-:Y:S01]  /*33c0*/  BSSY B1, `(.L_x_11973) ;  /* 0x0000007000017945 */ /* 0x000fe20003800000 */
[----:B------:R-:W-:Y:S01]  /*33d0*/  MOV R64, R28 ;  /* 0x0000001c00407202 */ /* 0x000fe20000000f00 */
[----:B------:R-:W-:Y:S02]  /*33e0*/  IMAD.MOV.U32 R65, RZ, RZ, 0x1f ;  /* 0x0000001fff417424 */ /* 0x000fe400078e00ff */
[----:B------:R-:W-:-:S07]  /*33f0*/  IMAD.MOV.U32 R66, RZ, RZ, -0x1 ;  /* 0xffffffffff427424 */ /* 0x000fce00078e00ff */
[----:B01234-:R-:W-:Y:S05]  /*3400*/  WARPSYNC.COLLECTIVE R66, `(.L_x_11974) ;  /* 0x0000000042087348 */ /* 0x01ffea0003c00000 */
[----:B------:R0:W0:Y:S02]  /*3410*/  SHFL.IDX P6, R65, R67, R64, R65 ;  /* 0x0000004043417389 */ /* 0x00002400000c0041 */
[----:B01234-:R-:W-:Y:S05]  /*3420*/  ENDCOLLECTIVE ;  /* 0x000000000000791b */ /* 0x01ffea0003800000 */
.L_x_11974:
[----:B------:R-:W-:Y:S05]  /*3430*/  BSYNC B1 ;  /* 0x0000000000017941 */ /* 0x000fea0003800000 */
.L_x_11973:
[----:B------:R-:W-:Y:S05]  /*3440*/  BRA `(.L_x_11975) ;  /* 0xffffffec005c7947 */ /* 0x000fea000383ffff */
.L_x_11928:
[----:B------:R-:W-:Y:S01]  /*3450*/  HFMA2 R65, -RZ, RZ, 0, 1.847743988037109375e-06 ;  /* 0x0000001fff417431 */ /* 0x000fe200000001ff */
[----:B------:R-:W-:Y:S01]  /*3460*/  BSSY B1, `(.L_x_11976) ;  /* 0x0000006000017945 */ /* 0x000fe20003800000 */
[----:B------:R-:W-:Y:S02]  /*3470*/  IMAD.MOV.U32 R64, RZ, RZ, R27 ;  /* 0x000000ffff407224 */ /* 0x000fe400078e001b */
[----:B------:R-:W-:-:S07]  /*3480*/  IMAD.MOV.U32 R66, RZ, RZ, -0x1 ;  /* 0xffffffffff427424 */ /* 0x000fce00078e00ff */
[----:B01234-:R-:W-:Y:S05]  /*3490*/  WARPSYNC.COLLECTIVE R66, `(.L_x_11977) ;  /* 0x0000000042087348 */ /* 0x01ffea0003c00000 */
[----:B------:R0:W0:Y:S02]  /*34a0*/  SHFL.IDX P6, R65, R67, R64, R65 ;  /* 0x0000004043417389 */ /* 0x00002400000c0041 */
[----:B01234-:R-:W-:Y:S05]  /*34b0*/  ENDCOLLECTIVE ;  /* 0x000000000000791b */ /* 0x01ffea0003800000 */
.L_x_11977:
[----:B------:R-:W-:Y:S05]  /*34c0*/  BSYNC B1 ;  /* 0x0000000000017941 */ /* 0x000fea0003800000 */
.L_x_11976:
[----:B------:R-:W-:Y:S05]  /*34d0*/  BRA `(.L_x_11978) ;  /* 0xffffffec00507947 */ /* 0x000fea000383ffff */
.L_x_11930:
[----:B------:R-:W-:Y:S01]  /*34e0*/  BSSY B1, `(.L_x_11979) ;  /* 0x0000007000017945 */ /* 0x000fe20003800000 */
[----:B------:R-:W-:Y:S01]  /*34f0*/  IMAD.MOV.U32 R64, RZ, RZ, R26 ;  /* 0x000000ffff407224 */ /* 0x000fe200078e001a */
[----:B------:R-:W-:Y:S01]  /*3500*/  MOV R66, 0xffffffff ;  /* 0xffffffff00427802 */ /* 0x000fe20000000f00 */
[----:B------:R-:W-:-:S07]  /*3510*/  IMAD.MOV.U32 R65, RZ, RZ, 0x1f ;  /* 0x0000001fff417424 */ /* 0x000fce00078e00ff */
[----:B01234-:R-:W-:Y:S05]  /*3520*/  WARPSYNC.COLLECTIVE R66, `(.L_x_11980) ;  /* 0x0000000042087348 */ /* 0x01ffea0003c00000 */
[----:B------:R0:W0:Y:S02]  /*3530*/  SHFL.IDX P6, R65, R67, R64, R65 ;  /* 0x0000004043417389 */ /* 0x00002400000c0041 */
[----:B01234-:R-:W-:Y:S05]  /*3540*/  ENDCOLLECTIVE ;  /* 0x000000000000791b */ /* 0x01ffea0003800000 */
.L_x_11980:
[----:B------:R-:W-:Y:S05]  /*3550*/  BSYNC B1 ;  /* 0x0000000000017941 */ /* 0x000fea0003800000 */
.L_x_11979:
[----:B------:R-:W-:Y:S05]  /*3560*/  BRA `(.L_x_11981) ;  /* 0xffffffec00447947 */ /* 0x000fea000383ffff */
.L_x_11932:
[----:B------:R-:W-:Y:S01]  /*3570*/  BSSY B1, `(.L_x_11982) ;  /* 0x0000007000017945 */ /* 0x000fe20003800000 */
[----:B------:R-:W-:Y:S02]  /*3580*/  IMAD.MOV.U32 R64, RZ, RZ, R25 ;  /* 0x000000ffff407224 */ /* 0x000fe400078e0019 */
[----:B------:R-:W-:Y:S02]  /*3590*/  IMAD.MOV.U32 R65, RZ, RZ, 0x1f ;  /* 0x0000001fff417424 */ /* 0x000fe400078e00ff */
[----:B------:R-:W-:-:S07]  /*35a0*/  IMAD.MOV.U32 R66, RZ, RZ, -0x1 ;  /* 0xffffffffff427424 */ /* 0x000fce00078e00ff */
[----:B01234-:R-:W-:Y:S05]  /*35b0*/  WARPSYNC.COLLECTIVE R66, `(.L_x_11983) ;  /* 0x0000000042087348 */ /* 0x01ffea0003c00000 */
[----:B------:R0:W0:Y:S02]  /*35c0*/  SHFL.IDX P6, R65, R67, R64, R65 ;  /* 0x0000004043417389 */ /* 0x00002400000c0041 */
[----:B01234-:R-:W-:Y:S05]  /*35d0*/  ENDCOLLECTIVE ;  /* 0x000000000000791b */ /* 0x01ffea0003800000 */
.L_x_11983:
[----:B------:R-:W-:Y:S05]  /*35e0*/  BSYNC B1 ;  /* 0x0000000000017941 */ /* 0x000fea0003800000 */
.L_x_11982:
[----:B------:R-:W-:Y:S05]  /*35f0*/  BRA `(.L_x_11984) ;  /* 0xffffffec00387947 */ /* 0x000fea000383ffff */
.L_x_11934:
[----:B------:R-:W-:Y:S01]  /*3600*/  BSSY B1, `(.L_x_11985) ;  /* 0x0000007000017945 */ /* 0x000fe20003800000 */
[----:B------:R-:W-:Y:S01]  /*3610*/  MOV R64, R24 ;  /* 0x0000001800407202 */ /* 0x000fe20000000f00 */
[----:B------:R-:W-:Y:S02]  /*3620*/  IMAD.MOV.U32 R65, RZ, RZ, 0x1f ;  /* 0x0000001fff417424 */ /* 0x000fe400078e00ff */
[----:B------:R-:W-:-:S07]  /*3630*/  IMAD.MOV.U32 R66, RZ, RZ, -0x1 ;  /* 0xffffffffff427424 */ /* 0x000fce00078e00ff */
[----:B01234-:R-:W-:Y:S05]  /*3640*/  WARPSYNC.COLLECTIVE R66, `(.L_x_11986) ;  /* 0x0000000042087348 */ /* 0x01ffea0003c00000 */
[----:B------:R0:W0:Y:S02]  /*3650*/  SHFL.IDX P6, R65, R67, R64, R65 ;  /* 0x0000004043417389 */ /* 0x00002400000c0041 */
[----:B01234-:R-:W-:Y:S05]  /*3660*/  ENDCOLLECTIVE ;  /* 0x000000000000791b */ /* 0x01ffea0003800000 */
.L_x_11986:
[----:B------:R-:W-:Y:S05]  /*3670*/  BSYNC B1 ;  /* 0x0000000000017941 */ /* 0x000fea0003800000 */
.L_x_11985:
[----:B------:R-:W-:Y:S05]  /*3680*/  BRA `(.L_x_11987) ;  /* 0xffffffec002c7947 */ /* 0x000fea000383ffff */
.L_x_11936:
[----:B------:R-:W-:Y:S01]  /*3690*/  HFMA2 R65, -RZ, RZ, 0, 1.847743988037109375e-06 ;  /* 0x0000001fff417431 */ /* 0x000fe200000001ff */
[----:B------:R-:W-:Y:S01]  /*36a0*/  BSSY B1, `(.L_x_11988) ;  /* 0x0000006000017945 */ /* 0x000fe20003800000 */
[----:B------:R-:W-:Y:S02]  /*36b0*/  IMAD.MOV.U32 R64, RZ, RZ, R23 ;  /* 0x000000ffff407224 */ /* 0x000fe400078e0017 */
[----:B------:R-:W-:-:S07]  /*36c0*/  IMAD.MOV.U32 R66, RZ, RZ, -0x1 ;  /* 0xffffffffff427424 */ /* 0x000fce00078e00ff */
[----:B01234-:R-:W-:Y:S05]  /*36d0*/  WARPSYNC.COLLECTIVE R66, `(.L_x_11989) ;  /* 0x0000000042087348 */ /* 0x01ffea0003c00000 */
[----:B------:R0:W0:Y:S02]  /*36e0*/  SHFL.IDX P6, R65, R67, R64, R65 ;  /* 0x0000004043417389 */ /* 0x00002400000c0041 */
[----:B01234-:R-:W-:Y:S05]  /*36f0*/  ENDCOLLECTIVE ;  /* 0x000000000000791b */ /* 0x01ffea0003800000 */
.L_x_11989:
[----:B------:R-:W-:Y:S05]  /*3700*/  BSYNC B1 ;  /* 0x0000000000017941 */ /* 0x000fea0003800000 */
.L_x_11988:
[----:B------:R-:W-:Y:S05]  /*3710*/  BRA `(.L_x_11990) ;  /* 0xffffffec00207947 */ /* 0x000fea000383ffff */
        .weak           $__internal_231_$__cuda_sm20_div_s16
        .type           $__internal_231_$__cuda_sm20_div_s16,@function
        .size           $__internal_231_$__cuda_sm20_div_s16,(.L_x_38734 - $__internal_231_$__cuda_sm20_div_s16)
$__internal_231_$__cuda_sm20_div_s16:
        /* <DEDUP_REMOVED lines=25> */
[----:B------:R-:W-:Y:S05]  /*38b0*/  RET.REL.NODEC R16 `(_Z9cuda_gemmIiLi128ELi4ELi1ELi16ELi32ELi32ELi64ELi0ELi0EEviiiPT_S1_S1_iii) ;  /* 0xffffffc410d07950 */ /* 0x000fea0003c3ffff */
.L_x_11991:
        /* <DEDUP_REMOVED lines=12> */
.L_x_38734:


//--------------------- .text._Z9cuda_gemmIiLi128ELi4ELi1ELi16ELi16ELi16ELi64ELi1ELi1EEviiiPT_S1_S1_iii --------------------------
	.section	.text._Z9cuda_gemmIiLi128ELi4ELi1ELi16ELi16ELi16ELi64ELi1ELi1EEviiiPT_S1_S1_iii,"ax",@progbits
	.align	128
        .global         _Z9cuda_gemmIiLi128ELi4ELi1ELi16ELi16ELi16ELi64ELi1ELi1EEviiiPT_S1_S1_iii
        .type           _Z9cuda_gemmIiLi128ELi4ELi1ELi16ELi16ELi16ELi64ELi1ELi1EEviiiPT_S1_S1_iii,@function
        .size           _Z9cuda_gemmIiLi128ELi4ELi1ELi16ELi16ELi16ELi64ELi1ELi1EEviiiPT_S1_S1_iii,(.L_x_38735 - _Z9cuda_gemmIiLi128ELi4ELi1ELi16ELi16ELi16ELi64ELi1ELi1EEviiiPT_S1_S1_iii)
        .other          _Z9cuda_gemmIiLi128ELi4ELi1ELi16ELi16ELi16ELi64ELi1ELi1EEviiiPT_S1_S1_iii,@"STO_CUDA_ENTRY STV_DEFAULT"
_Z9cuda_gemmIiLi128ELi4ELi1ELi16ELi16ELi16ELi64ELi1ELi1EEviiiPT_S1_S1_iii:
.text._Z9cuda_gemmIiLi128ELi4ELi1ELi16ELi16ELi16ELi64ELi1ELi1EEviiiPT_S1_S1_iii:
[----:B------:R-:W-:Y:S01]  /*0000*/  LDC R1, c[0x0][0x37c] ;  /* 0x0000df00ff017b82 */ /* 0x000fe20000000800 */
[----:B------:R-:W0:Y:S07]  /*0010*/  S2R R0, SR_TID.X ;  /* 0x0000000000007919 */ /* 0x000e2e0000002100 */
[----:B------:R-:W1:Y:S01]  /*0020*/  LDC R7, c[0x0][0x360] ;  /* 0x0000d800ff077b82 */ /* 0x000e620000000800 */
[----:B------:R-:W-:Y:S02]  /*0030*/  MOV R9, 0x80 ;  /* 0x0000008000097802 */ /* 0x000fe40000000f00 */
[----:B-1----:R-:W-:Y:S01]  /*0040*/  LOP3.LUT R3, R7, 0xff, RZ, 0xc0, !PT ;  /* 0x000000ff07037812 */ /* 0x002fe200078ec0ff */
[----:B0-----:R-:W-:-:S05]  /*0050*/  IMAD.IADD R2, R0, 0x1, R7 ;  /* 0x0000000100027824 */ /* 0x001fca00078e0207 */
[----:B------:R-:W-:-:S07]  /*0060*/  LOP3.LUT R4, R2, 0xff, RZ, 0xc, !PT ;  /* 0x000000ff02047812 */ /* 0x000fce00078e0cff */
[----:B------:R-:W-:Y:S05]  /*0070*/  CALL.REL.NOINC `($__internal_232_$__cuda_sm20_div_u16) ;  /* 0x0000001000807944 */ /* 0x000fea0003c00000 */
        /* <DEDUP_REMOVED lines=12> */
[----:B------:R-:W-:Y:S02]  /*0140*/  HFMA2 R9, -RZ, RZ, 0, 0 ;  /* 0x00000000ff097431 */ /* 0x000fe400000001ff */
[----:B------:R-:W-:Y:S01]  /*0150*/  IMAD.MOV.U32 R10, RZ, RZ, R0 ;  /* 0x000000ffff0a7224 */ /* 0x000fe200078e0000 */
[----:B--2---:R-:W-:-:S07]  /*0160*/  LEA R8, R5, R4, 0x18 ;  /* 0x0000000405087211 */ /* 0x004fce00078ec0ff */
.L_x_11994:
[----:B--23--:R-:W-:-:S06]  /*0170*/  IMAD.WIDE.U32 R4, R10, 0x4, R2 ;  /* 0x000000040a047825 */ /* 0x00cfcc00078e0002 */
[----:B-1----:R-:W2:Y:S01]  /*0180*/  LDG.E R4, desc[UR6][R4.64] ;  /* 0x0000000604047981 */ /* 0x002ea2000c1e1900 */
[----:B------:R-:W-:Y:S02]  /*0190*/  LOP3.LUT R11, R10, 0xf, RZ, 0xc0, !PT ;  /* 0x0000000f0a0b7812 */ /* 0x000fe400078ec0ff */
[--C-:B------:R-:W-:Y:S01]  /*01a0*/  SHF.R.U32.HI R12, RZ, 0x2, R10.reuse ;  /* 0x00000002ff0c7819 */ /* 0x100fe2000001160a */
[----:B------:R-:W-:Y:S01]  /*01b0*/  IMAD.IADD R10, R7, 0x1, R10 ;  /* 0x00000001070a7824 */ /* 0x000fe200078e020a */
        /* <DEDUP_REMOVED lines=8> */
.L_x_11993:
[----:B-1----:R-:W-:Y:S05]  /*0240*/  BSYNC.RECONVERGENT B0 ;  /* 0x0000000000007941 */ /* 0x002fea0003800200 */
.L_x_11992:
[----:B------:R-:W-:Y:S04]  /*0250*/  BSSY.RECONVERGENT B0, `(.L_x_11995) ;  /* 0x0000030000007945 */ /* 0x000fe80003800200 */
[----:B------:R-:W-:Y:S05]  /*0260*/  @!P0 BRA `(.L_x_11996) ;  /* 0x0000000000b88947 */ /* 0x000fea0003800000 */
[----:B--2---:R-:W1:Y:S01]  /*0270*/  S2R R4, SR_CgaCtaId ;  /* 0x0000000000047919 */ /* 0x004e620000008800 */
[----:B------:R-:W2:Y:S01]  /*0280*/  LDC.64 R2, c[0x0][0x398] ;  /* 0x0000e600ff027b82 */ /* 0x000ea20000000a00 */
[----:B------:R-:W-:Y:S01]  /*0290*/  MOV R13, 0x400 ;  /* 0x00000400000d7802 */ /* 0x000fe20000000f00 */
[C-C-:B------:R-:W-:Y:S01]  /*02a0*/  IMAD R11, R7.reuse, 0x2, R10.reuse ;  /* 0x00000002070b7824 */ /* 0x140fe200078e020a */
[----:B------:R-:W-:Y:S01]  /*02b0*/  IADD3 R14, PT, PT, R10, R7, RZ ;  /* 0x000000070a0e7210 */ /* 0x000fe20007ffe0ff */
[----:B------:R-:W-:Y:S01]  /*02c0*/  IMAD R12, R7, 0x3, R10 ;  /* 0x00000003070c7824 */ /* 0x000fe200078e020a */
[----:B-1----:R-:W-:-:S07]  /*02d0*/  LEA R13, R4, R13, 0x18 ;  /* 0x0000000d040d7211 */ /* 0x002fce00078ec0ff */
.L_x_11997:
        /* <DEDUP_REMOVED lines=39> */
.L_x_11996:
[----:B------:R-:W-:Y:S05]  /*0550*/  BSYNC.RECONVERGENT B0 ;  /* 0x0000000000007941 */ /* 0x000fea0003800200 */
.L_x_11995:
        /* <DEDUP_REMOVED lines=10> */
[----:B------:R-:W-:-:S04]  /*0600*/  UIADD3 UR4, UPT, UPT, UR4, 0x480, URZ ;  /* 0x0000048004047890 */ /* 0x000fc8000fffe0ff */
[----:B------:R-:W-:Y:S01]  /*0610*/  LEA R5, R6, R4, 0x4 ;  /* 0x0000000406057211 */ /* 0x000fe200078e20ff */
[----:B------:R-:W1:Y:S01]  /*0620*/  LDC.64 R2, c[0x0][0x390] ;  /* 0x0000e400ff027b82 */ /* 0x000e620000000a00 */
[----:B0-----:R-:W-:-:S06]  /*0630*/  ULEA UR4, UR5, UR4, 0x18 ;  /* 0x0000000405047291 */ /* 0x001fcc000f8ec0ff */
[----:B------:R-:W-:Y:S01]  /*0640*/  LEA R6, R0, UR4, 0x4 ;  /* 0x0000000400067c11 */ /* 0x000fe2000f8e20ff */
[----:B-1----:R-:W-:-:S07]  /*0650*/  IMAD.WIDE.U32 R2, R5, 0x4, R2 ;  /* 0x0000000405027825 */ /* 0x002fce00078e0002 */
.L_x_12000:
[----:B------:R0:W2:Y:S01]  /*0660*/  LDG.E.128 R8, desc[UR6][R2.64] ;  /* 0x0000000602087981 */ /* 0x0000a2000c1e1d00 */
[----:B------:R-:W-:-:S05]  /*0670*/  IMAD R4, R7, 0x4, R4 ;  /* 0x0000000407047824 */ /* 0x000fca00078e0204 */
[----:B------:R-:W-:Y:S01]  /*0680*/  ISETP.GE.U32.AND P0, PT, R4, 0x10, PT ;  /* 0x000000100400780c */ /* 0x000fe20003f06070 */
[C---:B0-----:R-:W-:Y:S01]  /*0690*/  IMAD.WIDE.U32 R2, R7.reuse, 0x10, R2 ;  /* 0x0000001007027825 */ /* 0x041fe200078e0002 */
[----:B--2---:R0:W-:Y:S03]  /*06a0*/  STS.128 [R6], R8 ;  /* 0x0000000806007388 */ /* 0x0041e60000000c00 */
[----:B0-----:R-:W-:-:S08]  /*06b0*/  IMAD R6, R7, 0x10, R6 ;  /* 0x0000001007067824 */ /* 0x001fd000078e0206 */
[----:B------:R-:W-:Y:S05]  /*06c0*/  @!P0 BRA `(.L_x_12000) ;  /* 0xfffffffc00e48947 */ /* 0x000fea000383ffff */
.L_x_11999:
[----:B------:R-:W-:Y:S05]  /*06d0*/  BSYNC.RECONVERGENT B0 ;  /* 0x0000000000007941 */ /* 0x000fea0003800200 */
.L_x_11998:
[----:B------:R-:W-:Y:S01]  /*06e0*/  BAR.SYNC.DEFER_BLOCKING 0x0 ;  /* 0x0000000000007b1d */ /* 0x000fe20000010000 */
[----:B------:R-:W-:-:S13]  /*06f0*/  ISETP.GT.U32.AND P0, PT, R0, 0xf, PT ;  /* 0x0000000f0000780c */ /* 0x000fda0003f04070 */
[----:B------:R-:W-:Y:S05]  /*0700*/  @P0 BRA `(.L_x_12001) ;  /* 0x0000000000980947 */ /* 0x000fea0003800000 */
[----:B------:R-:W0:Y:S01]  /*0710*/  S2R R3, SR_CgaCtaId ;  /* 0x0000000000037919 */ /* 0x000e220000008800 */
[----:B------:R-:W-:Y:S01]  /*0720*/  MOV R2, 0x400 ;  /* 0x0000040000027802 */ /* 0x000fe20000000f00 */
[----:B------:R-:W-:-:S03]  /*0730*/  UMOV UR4, 0xffffffff ;  /* 0xffffffff00047882 */ /* 0x000fc60000000000 */
[----:B0-----:R-:W-:-:S05]  /*0740*/  LEA R3, R3, R2, 0x18 ;  /* 0x0000000203037211 */ /* 0x001fca00078ec0ff */
[----:B------:R-:W-:-:S05]  /*0750*/  IMAD R3, R0, 0x44, R3 ;  /* 0x0000004400037824 */ /* 0x000fca00078e0203 */
[----:B------:R-:W-:-:S06]  /*0760*/  LEA R3, R0, R3, 0x2 ;  /* 0x0000000300037211 */ /* 0x000fcc00078e10ff */
[----:B------:R-:W0:Y:S01]  /*0770*/  LDS R3, [R3] ;  /* 0x0000000003037984 */ /* 0x000e220000000800 */
[----:B------:R-:W-:Y:S05]  /*0780*/  BRA.DIV UR4, `(.L_x_12002) ;  /* 0x0000000204847947 */ /* 0x000fea000b800000 */
.L_x_12019:
[----:B------:R-:W-:-:S03]  /*0790*/  UMOV UR4, 0xffffffff ;  /* 0xffffffff00047882 */ /* 0x000fc60000000000 */
[----:B------:R-:W-:Y:S05]  /*07a0*/  BRA.DIV UR4, `(.L_x_12003) ;  /* 0x0000000204987947 */ /* 0x000fea000b800000 */
.L_x_12022:
[----:B------:R-:W-:-:S03]  /*07b0*/  UMOV UR4, 0xffffffff ;  /* 0xffffffff00047882 */ /* 0x000fc60000000000 */
[----:B------:R-:W-:Y:S05]  /*07c0*/  BRA.DIV UR4, `(.L_x_12004) ;  /* 0x0000000204b47947 */ /* 0x000fea000b800000 */
.L_x_12025:
[----:B------:R-:W-:-:S03]  /*07d0*/  UMOV UR4, 0xffffffff ;  /* 0xffffffff00047882 */ /* 0x000fc60000000000 */
[----:B------:R-:W-:Y:S05]  /*07e0*/  BRA.DIV UR4, `(.L_x_12005) ;  /* 0x0000000204d07947 */ /* 0x000fea000b800000 */
.L_x_12028:
[----:B------:R-:W-:-:S03]  /*07f0*/  UMOV UR4, 0xffffffff ;  /* 0xffffffff00047882 */ /* 0x000fc60000000000 */
[----:B------:R-:W-:Y:S05]  /*0800*/  BRA.DIV UR4, `(.L_x_12006) ;  /* 0x0000000204ec7947 */ /* 0x000fea000b800000 */
.L_x_12031:
[----:B------:R-:W-:-:S03]  /*0810*/  UMOV UR4, 0xffffffff ;  /* 0xffffffff00047882 */ /* 0x000fc60000000000 */
[----:B------:R-:W-:Y:S05]  /*0820*/  BRA.DIV UR4, `(.L_x_12007) ;  /* 0x0000000604087947 */ /* 0x000fea000b800000 */
.L_x_12034:
[----:B------:R-:W-:-:S03]  /*0830*/  UMOV UR4, 0xffffffff ;  /* 0xffffffff00047882 */ /* 0x000fc60000000000 */
[----:B------:R-:W-:Y:S05]  /*0840*/  BRA.DIV UR4, `(.L_x_12008) ;  /* 0x0000000604247947 */ /* 0x000fea000b800000 */
.L_x_12037:
[----:B------:R-:W-:-:S03]  /*0850*/  UMOV UR4, 0xffffffff ;  /* 0xffffffff00047882 */ /* 0x000fc60000000000 */
[----:B------:R-:W-:Y:S05]  /*0860*/  BRA.DIV UR4, `(.L_x_12009) ;  /* 0x0000000604407947 */ /* 0x000fea000b800000 */
.L_x_12040:
[----:B------:R-:W-:-:S03]  /*0870*/  UMOV UR4, 0xffffffff ;  /* 0xffffffff00047882 */ /* 0x000fc60000000000 */
[----:B------:R-:W-:Y:S05]  /*0880*/  BRA.DIV UR4, `(.L_x_12010) ;  /* 0x00000006045c7947 */ /* 0x000fea000b800000 */
.L_x_12043:
[----:B------:R-:W-:-:S03]  /*0890*/  UMOV UR4, 0xffffffff ;  /* 0xffffffff00047882 */ /* 0x000fc60000000000 */
[----:B------:R-:W-:Y:S05]  /*08a0*/  BRA.DIV UR4, `(.L_x_12011) ;  /* 0x0000000604787947 */ /* 0x000fea000b800000 */
.L_x_12046:
[----:B------:R-:W-:-:S03]  /*08b0*/  UMOV UR4, 0xffffffff ;  /* 0xffffffff00047882 */ /* 0x000fc60000000000 */
[----:B------:R-:W-:Y:S05]  /*08c0*/  BRA.DIV UR4, `(.L_x_12012) ;  /* 0x0000000604947947 */ /* 0x000fea000b800000 */
.L_x_12049:
[----:B------:R-:W-:-:S03]  /*08d0*/  UMOV UR4, 0xffffffff ;  /* 0xffffffff00047882 */ /* 0x000fc60000000000 */
[----:B------:R-:W-:Y:S05]  /*08e0*/  BRA.DIV UR4, `(.L_x_12013) ;  /* 0x0000000604b07947 */ /* 0x000fea000b800000 */
.L_x_12052:
[----:B------:R-:W-:-:S03]  /*08f0*/  UMOV UR4, 0xffffffff ;  /* 0xffffffff00047882 */ /* 0x000fc60000000000 */
[----:B------:R-:W-:Y:S05]  /*0900*/  BRA.DIV UR4, `(.L_x_12014) ;  /* 0x0000000604cc7947 */ /* 0x000fea000b800000 */
.L_x_12055:
[----:B------:R-:W-:-:S03]  /*0910*/  UMOV UR4, 0xffffffff ;  /* 0xffffffff00047882 */ /* 0x000fc60000000000 */
[----:B------:R-:W-:Y:S05]  /*0920*/  BRA.DIV UR4, `(.L_x_12015) ;  /* 0x0000000604e87947 */ /* 0x000fea000b800000 */
.L_x_12058:
[----:B------:R-:W-:-:S03]  /*0930*/  UMOV UR4, 0xffffffff ;  /* 0xffffffff00047882 */ /* 0x000fc60000000000 */
[----:B------:R-:W-:Y:S05]  /*0940*/  BRA.DIV UR4, `(.L_x_12016) ;  /* 0x0000000a04047947 */ /* 0x000fea000b800000 */
.L_x_12061:
[----:B------:R-:W-:-:S03]  /*0950*/  UMOV UR4, 0xffffffff ;  /* 0xffffffff00047882 */ /* 0x000fc60000000000 */
[----:B------:R-:W-:Y:S05]  /*0960*/  BRA.DIV UR4, `(.L_x_12017) ;  /* 0x0000000a04207947 */ /* 0x000fea000b800000 */
.L_x_12001:
[----:B------:R-:W-:Y:S05]  /*0970*/  WARPSYNC.ALL ;  /* 0x0000000000007948 */ /* 0x000fea0003800000 */
[----:B------:R-:W-:Y:S06]  /*0980*/  BAR.SYNC.DEFER_BLOCKING 0x0 ;  /* 0x0000000000007b1d */ /* 0x000fec0000010000 */
[----:B------:R-:W-:Y:S05]  /*0990*/  EXIT ;  /* 0x000000000000794d */ /* 0x000fea0003800000 */
.L_x_12002:
[----:B------:R-:W-:Y:S01]  /*09a0*/  MOV R0, 0xffffffff ;  /* 0xffffffff00007802 */ /* 0x000fe20000000f00 */
[----:B------:R-:W-:Y:S02]  /*09b0*/  IMAD.MOV.U32 R2, RZ, RZ, RZ ;  /* 0x000000ffff027224 */ /* 0x000fe400078e00ff */
[----:B-1----:R-:W-:-:S07]  /*09c0*/  IMAD.MOV.U32 R5, RZ, RZ, 0x101f ;  /* 0x0000101fff057424 */ /* 0x002fce00078e00ff */
[----:B0-2---:R-:W-:Y:S05]  /*09d0*/  WARPSYNC.COLLECTIVE R0, `(.L_x_12018) ;  /* 0x0000000000087348 */ /* 0x005fea0003c00000 */
[----:B0-----:R0:W1:Y:S02]  /*09e0*/  SHFL.IDX P0, R0, R3, R2, R5 ;  /* 0x0000000203007389 */ /* 0x0010640000000005 */
[----:B012---:R-:W-:Y:S05]  /*09f0*/  ENDCOLLECTIVE ;  /* 0x000000000000791b */ /* 0x007fea0003800000 */
.L_x_12018:
[----:B------:R-:W-:Y:S05]  /*0a00*/  BRA `(.L_x_12019) ;  /* 0xfffffffc00607947 */ /* 0x000fea000383ffff */
.L_x_12003:
[----:B------:R-:W-:Y:S01]  /*0a10*/  BSSY B0, `(.L_x_12020) ;  /* 0x0000007000007945 */ /* 0x000fe20003800000 */
[----:B------:R-:W-:Y:S01]  /*0a20*/  IMAD.MOV.U32 R2, RZ, RZ, 0x1 ;  /* 0x00000001ff027424 */ /* 0x000fe200078e00ff */
[----:B------:R-:W-:Y:S01]  /*0a30*/  MOV R0, 0xffffffff ;  /* 0xffffffff00007802 */ /* 0x000fe20000000f00 */
[----:B-1----:R-:W-:-:S07]  /*0a40*/  IMAD.MOV.U32 R5, RZ, RZ, 0x101f ;  /* 0x0000101fff057424 */ /* 0x002fce00078e00ff */
[----:B0-2---:R-:W-:Y:S05]  /*0a50*/  WARPSYNC.COLLECTIVE R0, `(.L_x_12021) ;  /* 0x0000000000087348 */ /* 0x005fea0003c00000 */
[----:B0-----:R0:W1:Y:S02]  /*0a60*/  SHFL.IDX P0, R0, R3, R2, R5 ;  /* 0x0000000203007389 */ /* 0x0010640000000005 */
[----:B012---:R-:W-:Y:S05]  /*0a70*/  ENDCOLLECTIVE ;  /* 0x000000000000791b */ /* 0x007fea0003800000 */
.L_x_12021:
[----:B------:R-:W-:Y:S05]  /*0a80*/  BSYNC B0 ;  /* 0x0000000000007941 */ /* 0x000fea0003800000 */
.L_x_12020:
[----:B------:R-:W-:Y:S05]  /*0a90*/  BRA `(.L_x_12022) ;  /* 0xfffffffc00447947 */ /* 0x000fea000383ffff */
.L_x_12004:
[----:B------:R-:W-:Y:S01]  /*0aa0*/  BSSY B0, `(.L_x_12023) ;  /* 0x0000007000007945 */ /* 0x000fe20003800000 */
[----:B------:R-:W-:Y:S01]  /*0ab0*/  IMAD.MOV.U32 R2, RZ, RZ, 0x2 ;  /* 0x00000002ff027424 */ /* 0x000fe200078e00ff */
[----:B------:R-:W-:Y:S01]  /*0ac0*/  MOV R0, 0xffffffff ;  /* 0xffffffff00007802 */ /* 0x000fe20000000f00 */
[----:B-1----:R-:W-:-:S07]  /*0ad0*/  IMAD.MOV.U32 R5, RZ, RZ, 0x101f ;  /* 0x0000101fff057424 */ /* 0x002fce00078e00ff */
[----:B0-2---:R-:W-:Y:S05]  /*0ae0*/  WARPSYNC.COLLECTIVE R0, `(.L_x_12024) ;  /* 0x0000000000087348 */ /* 0x005fea0003c00000 */
[----:B0-----:R0:W1:Y:S02]  /*0af0*/  SHFL.IDX P0, R0, R3, R2, R5 ;  /* 0x0000000203007389 */ /* 0x0010640000000005 */
[----:B012---:R-:W-:Y:S05]  /*0b00*/  ENDCOLLECTIVE ;  /* 0x000000000000791b */ /* 0x007fea0003800000 */
.L_x_12024:
[----:B------:R-:W-:Y:S05]  /*0b10*/  BSYNC B0 ;  /* 0x0000000000007941 */ /* 0x000fea0003800000 */
.L_x_12023:
[----:B------:R-:W-:Y:S05]  /*0b20*/  BRA `(.L_x_12025) ;  /* 0xfffffffc00287947 */ /* 0x000fea000383ffff */
.L_x_12005:
[----:B------:R-:W-:Y:S01]  /*0b30*/  BSSY B0, `(.L_x_12026) ;  /* 0x0000007000007945 */ /* 0x000fe20003800000 */
[----:B------:R-:W-:Y:S01]  /*0b40*/  IMAD.MOV.U32 R2, RZ, RZ, 0x3 ;  /* 0x00000003ff027424 */ /* 0x000fe200078e00ff */
[----:B------:R-:W-:Y:S01]  /*0b50*/  MOV R0, 0xffffffff ;  /* 0xffffffff00007802 */ /* 0x000fe20000000f00 */
[----:B-1----:R-:W-:-:S07]  /*0b60*/  IMAD.MOV.U32 R5, RZ, RZ, 0x101f ;  /* 0x0000101fff057424 */ /* 0x002fce00078e00ff */
[----:B0-2---:R-:W-:Y:S05]  /*0b70*/  WARPSYNC.COLLECTIVE R0, `(.L_x_12027) ;  /* 0x0000000000087348 */ /* 0x005fea0003c00000 */
[----:B0-----:R0:W1:Y:S02]  /*0b80*/  SHFL.IDX P0, R0, R3, R2, R5 ;  /* 0x0000000203007389 */ /* 0x0010640000000005 */
[----:B012---:R-:W-:Y:S05]  /*0b90*/  ENDCOLLECTIVE ;  /* 0x000000000000791b */ /* 0x007fea0003800000 */
.L_x_12027:
[----:B------:R-:W-:Y:S05]  /*0ba0*/  BSYNC B0 ;  /* 0x0000000000007941 */ /* 0x000fea0003800000 */
.L_x_12026:
[----:B------:R-:W-:Y:S05]  /*0bb0*/  BRA `(.L_x_12028) ;  /* 0xfffffffc000c7947 */ /* 0x000fea000383ffff */
.L_x_12006:
[----:B------:R-:W-:Y:S01]  /*0bc0*/  BSSY B0, `(.L_x_12029) ;  /* 0x0000007000007945 */ /* 0x000fe20003800000 */
[----:B------:R-:W-:Y:S01]  /*0bd0*/  IMAD.MOV.U32 R2, RZ, RZ, 0x4 ;  /* 0x00000004ff027424 */ /* 0x000fe200078e00ff */
[----:B------:R-:W-:Y:S01]  /*0be0*/  MOV R0, 0xffffffff ;  /* 0xffffffff00007802 */ /* 0x000fe20000000f00 */
[----:B-1----:R-:W-:-:S07]  /*0bf0*/  IMAD.MOV.U32 R5, RZ, RZ, 0x101f ;  /* 0x0000101fff057424 */ /* 0x002fce00078e00ff */
[----:B0-2---:R-:W-:Y:S05]  /*0c00*/  WARPSYNC.COLLECTIVE R0, `(.L_x_12030) ;  /* 0x0000000000087348 */ /* 0x005fea0003c00000 */
[----:B0-----:R0:W1:Y:S02]  /*0c10*/  SHFL.IDX P0, R0, R3, R2, R5 ;  /* 0x0000000203007389 */ /* 0x0010640000000005 */
[----:B012---:R-:W-:Y:S05]  /*0c20*/  ENDCOLLECTIVE ;  /* 0x000000000000791b */ /* 0x007fea0003800000 */
.L_x_12030:
[----:B------:R-:W-:Y:S05]  /*0c30*/  BSYNC B0 ;  /* 0x0000000000007941 */ /* 0x000fea0003800000 */
.L_x_12029:
[----:B------:R-:W-:Y:S05]  /*0c40*/  BRA `(.L_x_12031) ;  /* 0xfffffff800f07947 */ /* 0x000fea000383ffff */
.L_x_12007:
[----:B------:R-:W-:Y:S01]  /*0c50*/  BSSY B0, `(.L_x_12032) ;  /* 0x0000007000007945 */ /* 0x000fe20003800000 */
[----:B------:R-:W-:Y:S01]  /*0c60*/  IMAD.MOV.U32 R2, RZ, RZ, 0x5 ;  /* 0x00000005ff027424 */ /* 0x000fe200078e00ff */
[----:B------:R-:W-:Y:S01]  /*0c70*/  MOV R0, 0xffffffff ;  /* 0xffffffff00007802 */ /* 0x000fe20000000f00 */
[----:B-1----:R-:W-:-:S07]  /*0c80*/  IMAD.MOV.U32 R5, RZ, RZ, 0x101f ;  /* 0x0000101fff057424 */ /* 0x002fce00078e00ff */
[----:B0-2---:R-:W-:Y:S05]  /*0c90*/  WARPSYNC.COLLECTIVE R0, `(.L_x_12033) ;  /* 0x0000000000087348 */ /* 0x005fea0003c00000 */
[----:B0-----:R0:W1:Y:S02]  /*0ca0*/  SHFL.IDX P0, R0, R3, R2, R5 ;  /* 0x0000000203007389 */ /* 0x0010640000000005 */
[----:B012---:R-:W-:Y:S05]  /*0cb0*/  ENDCOLLECTIVE ;  /* 0x000000000000791b */ /* 0x007fea0003800000 */
.L_x_12033:
[----:B------:R-:W-:Y:S05]  /*0cc0*/  BSYNC B0 ;  /* 0x0000000000007941 */ /* 0x000fea0003800000 */
.L_x_12032:
[----:B------:R-:W-:Y:S05]  /*0cd0*/  BRA `(.L_x_12034) ;  /* 0xfffffff800d47947 */ /* 0x000fea000383ffff */
.L_x_12008:
[----:B------:R-:W-:Y:S01]  /*0ce0*/  BSSY B0, `(.L_x_12035) ;  /* 0x0000007000007945 */ /* 0x000fe20003800000 */
[----:B------:R-:W-:Y:S01]  /*0cf0*/  IMAD.MOV.U32 R2, RZ, RZ, 0x6 ;  /* 0x00000006ff027424 */ /* 0x000fe200078e00ff */
[----:B------:R-:W-:Y:S01]  /*0d00*/  MOV R0, 0xffffffff ;  /* 0xffffffff00007802 */ /* 0x000fe20000000f00 */
[----:B-1----:R-:W-:-:S07]  /*0d10*/  IMAD.MOV.U32 R5, RZ, RZ, 0x101f ;  /* 0x0000101fff057424 */ /* 0x002fce00078e00ff */
[----:B0-2---:R-:W-:Y:S05]  /*0d20*/  WARPSYNC.COLLECTIVE R0, `(.L_x_12036) ;  /* 0x0000000000087348 */ /* 0x005fea0003c00000 */
[----:B0-----:R0:W1:Y:S02]  /*0d30*/  SHFL.IDX P0, R0, R3, R2, R5 ;  /* 0x0000000203007389 */ /* 0x0010640000000005 */
[----:B012---:R-:W-:Y:S05]  /*0d40*/  ENDCOLLECTIVE ;  /* 0x000000000000791b */ /* 0x007fea0003800000 */
.L_x_12036:
[----:B------:R-:W-:Y:S05]  /*0d50*/  BSYNC B0 ;  /* 0x0000000000007941 */ /* 0x000fea0003800000 */
.L_x_12035:
[----:B------:R-:W-:Y:S05]  /*0d60*/  BRA `(.L_x_12037) ;  /* 0xfffffff800b87947 */ /* 0x000fea000383ffff */
.L_x_12009:
[----:B------:R-:W-:Y:S01]  /*0d70*/  BSSY B0, `(.L_x_12038) ;  /* 0x0000007000007945 */ /* 0x000fe20003800000 */
[----:B------:R-:W-:Y:S01]  /*0d80*/  IMAD.MOV.U32 R2, RZ, RZ, 0x7 ;  /* 0x00000007ff027424 */ /* 0x000fe200078e00ff */
[----:B------:R-:W-:Y:S01]  /*0d90*/  MOV R0, 0xffffffff ;  /* 0xffffffff00007802 */ /* 0x000fe20000000f00 */
[----:B-1----:R-:W-:-:S07]  /*0da0*/  IMAD.MOV.U32 R5, RZ, RZ, 0x101f ;  /* 0x0000101fff057424 */ /* 0x002fce00078e00ff */
[----:B0-2---:R-:W-:Y:S05]  /*0db0*/  WARPSYNC.COLLECTIVE R0, `(.L_x_12039) ;  /* 0x0000000000087348 */ /* 0x005fea0003c00000 */
[----:B0-----:R0:W1:Y:S02]  /*0dc0*/  SHFL.IDX P0, R0, R3, R2, R5 ;  /* 0x0000000203007389 */ /* 0x0010640000000005 */
[----:B012---:R-:W-:Y:S05]  /*0dd0*/  ENDCOLLECTIVE ;  /* 0x000000000000791b */ /* 0x007fea0003800000 */
.L_x_12039:
[----:B------:R-:W-:Y:S05]  /*0de0*/  BSYNC B0 ;  /* 0x0000000000007941 */ /* 0x000fea0003800000 */
.L_x_12038:
[----:B------:R-:W-:Y:S05]  /*0df0*/  BRA `(.L_x_12040) ;  /* 0xfffffff8009c7947 */ /* 0x000fea000383ffff */
.L_x_12010:
[----:B------:R-:W-:Y:S01]  /*0e00*/  BSSY B0, `(.L_x_12041) ;  /* 0x0000007000007945 */ /* 0x000fe20003800000 */
[----:B------:R-:W-:Y:S01]  /*0e10*/  IMAD.MOV.U32 R2, RZ, RZ, 0x8 ;  /* 0x00000008ff027424 */ /* 0x000fe200078e00ff */
[----:B------:R-:W-:Y:S01]  /*0e20*/  MOV R0, 0xffffffff ;  /* 0xffffffff00007802 */ /* 0x000fe20000000f00 */
[----:B-1----:R-:W-:-:S07]  /*0e30*/  IMAD.MOV.U32 R5, RZ, RZ, 0x101f ;  /* 0x0000101fff057424 */ /* 0x002fce00078e00ff */
[----:B0-2---:R-:W-:Y:S05]  /*0e40*/  WARPSYNC.COLLECTIVE R0, `(.L_x_12042) ;  /* 0x0000000000087348 */ /* 0x005fea0003c00000 */
[----:B0-----:R0:W1:Y:S02]  /*0e50*/  SHFL.IDX P0, R0, R3, R2, R5 ;  /* 0x0000000203007389 */ /* 0x0010640000000005 */
[----:B012---:R-:W-:Y:S05]  /*0e60*/  ENDCOLLECTIVE ;  /* 0x000000000000791b */ /* 0x007fea0003800000 */
.L_x_12042:
[----:B------:R-:W-:Y:S05]  /*0e70*/  BSYNC B0 ;  /* 0x0000000000007941 */ /* 0x000fea0003800000 */
.L_x_12041:
[----:B------:R-:W-:Y:S05]  /*0e80*/  BRA `(.L_x_12043) ;  /* 0xfffffff800807947 */ /* 0x000fea000383ffff */
.L_x_12011:
[----:B------:R-:W-:Y:S01]  /*0e90*/  BSSY B0, `(.L_x_12044) ;  /* 0x0000007000007945 */ /* 0x000fe20003800000 */
[----:B------:R-:W-:Y:S01]  /*0ea0*/  IMAD.MOV.U32 R2, RZ, RZ, 0x9 ;  /* 0x00000009ff027424 */ /* 0x000fe200078e00ff */
[----:B------:R-:W-:Y:S01]  /*0eb0*/  MOV R0, 0xffffffff ;  /* 0xffffffff00007802 */ /* 0x000fe20000000f00 */
[----:B-1----:R-:W-:-:S07]  /*0ec0*/  IMAD.MOV.U32 R5, RZ, RZ, 0x101f ;  /* 0x0000101fff057424 */ /* 0x002fce00078e00ff */
[----:B0-2---:R-:W-:Y:S05]  /*0ed0*/  WARPSYNC.COLLECTIVE R0, `(.L_x_12045) ;  /* 0x0000000000087348 */ /* 0x005fea0003c00000 */
[----:B0-----:R0:W1:Y:S02]  /*0ee0*/  SHFL.IDX P0, R0, R3, R2, R5 ;  /* 0x0000000203007389 */ /* 0x0010640000000005 */
[----:B012---:R-:W-:Y:S05]  /*0ef0*/  ENDCOLLECTIVE ;  /* 0x000000000000791b */ /* 0x007fea0003800000 */
.L_x_12045:
[----:B------:R-:W-:Y:S05]  /*0f00*/  BSYNC B0 ;  /* 0x0000000000007941 */ /* 0x000fea0003800000 */
.L_x_12044:
[----:B------:R-:W-:Y:S05]  /*0f10*/  BRA `(.L_x_12046) ;  /* 0xfffffff800647947 */ /* 0x000fea000383ffff */
.L_x_12012:
[----:B------:R-:W-:Y:S01]  /*0f20*/  BSSY B0, `(.L_x_12047) ;  /* 0x0000007000007945 */ /* 0x000fe20003800000 */
[----:B------:R-:W-:Y:S01]  /*0f30*/  IMAD.MOV.U32 R2, RZ, RZ, 0xa ;  /* 0x0000000aff027424 */ /* 0x000fe200078e00ff */
[----:B------:R-:W-:Y:S01]  /*0f40*/  MOV R0, 0xffffffff ;  /* 0xffffffff00007802 */ /* 0x000fe20000000f00 */
[----:B-1----:R-:W-:-:S07]  /*0f50*/  IMAD.MOV.U32 R5, RZ, RZ, 0x101f ;  /* 0x0000101fff057424 */ /* 0x002fce00078e00ff */
[----:B0-2---:R-:W-:Y:S05]  /*0f60*/  WARPSYNC.COLLECTIVE R0, `(.L_x_12048) ;  /* 0x0000000000087348 */ /* 0x005fea0003c00000 */
[----:B0-----:R0:W1:Y:S02]  /*0f70*/  SHFL.IDX P0, R0, R3, R2, R5 ;  /* 0x0000000203007389 */ /* 0x0010640000000005 */
[----:B012---:R-:W-:Y:S05]  /*0f80*/  ENDCOLLECTIVE ;  /* 0x000000000000791b */ /* 0x007fea0003800000 */
.L_x_12048:
[----:B------:R-:W-:Y:S05]  /*0f90*/  BSYNC B0 ;  /* 0x0000000000007941 */ /* 0x000fea0003800000 */
.L_x_12047:
[----:B------:R-:W-:Y:S05]  /*0fa0*/  BRA `(.L_x_12049) ;  /* 0xfffffff800487947 */ /* 0x000fea000383ffff */
.L_x_12013:
[----:B------:R-:W-:Y:S01]  /*0fb0*/  BSSY B0, `(.L_x_12050) ;  /* 0x0000007000007945 */ /* 0x000fe20003800000 */
[----:B------:R-:W-:Y:S01]  /*0fc0*/  IMAD.MOV.U32 R2, RZ, RZ, 0xb ;  /* 0x0000000bff027424 */ /* 0x000fe200078e00ff */
[----:B------:R-:W-:Y:S01]  /*0fd0*/  MOV R0, 0xffffffff ;  /* 0xffffffff00007802 */ /* 0x000fe20000000f00 */
[----:B-1----:R-:W-:-:S07]  /*0fe0*/  IMAD.MOV.U32 R5, RZ, RZ, 0x101f ;  /* 0x0000101fff057424 */ /* 0x002fce00078e00ff */
[----:B0-2---:R-:W-:Y:S05]  /*0ff0*/  WARPSYNC.COLLECTIVE R0, `(.L_x_12051) ;  /* 0x0000000000087348 */ /* 0x005fea0003c00000 */
[----:B0-----:R0:W1:Y:S02]  /*1000*/  SHFL.IDX P0, R0, R3, R2, R5 ;  /* 0x0000000203007389 */ /* 0x0010640000000005 */
[----:B012---:R-:W-:Y:S05]  /*1010*/  ENDCOLLECTIVE ;  /* 0x000000000000791b */ /* 0x007fea0003800000 */
.L_x_12051:
[----:B------:R-:W-:Y:S05]  /*1020*/  BSYNC B0 ;  /* 0x0000000000007941 */ /* 0x000fea0003800000 */
.L_x_12050:
[----:B------:R-:W-:Y:S05]  /*1030*/  BRA `(.L_x_12052) ;  /* 0xfffffff8002c7947 */ /* 0x000fea000383ffff */
.L_x_12014:
[----:B------:R-:W-:Y:S01]  /*1040*/  BSSY B0, `(.L_x_12053) ;  /* 0x0000007000007945 */ /* 0x000fe20003800000 */
[----:B------:R-:W-:Y:S01]  /*1050*/  IMAD.MOV.U32 R2, RZ, RZ, 0xc ;  /* 0x0000000cff027424 */ /* 0x000fe200078e00ff */
[----:B------:R-:W-:Y:S01]  /*1060*/  MOV R0, 0xffffffff ;  /* 0xffffffff00007802 */ /* 0x000fe20000000f00 */
[----:B-1----:R-:W-:-:S07]  /*1070*/  IMAD.MOV.U32 R5, RZ, RZ, 0x101f ;  /* 0x0000101fff057424 */ /* 0x002fce00078e00ff */
[----:B0-2---:R-:W-:Y:S05]  /*1080*/  WARPSYNC.COLLECTIVE R0, `(.L_x_12054) ;  /* 0x0000000000087348 */ /* 0x005fea0003c00000 */
[----:B0-----:R0:W1:Y:S02]  /*1090*/  SHFL.IDX P0, R0, R3, R2, R5 ;  /* 0x0000000203007389 */ /* 0x0010640000000005 */
[----:B012---:R-:W-:Y:S05]  /*10a0*/  ENDCOLLECTIVE ;  /* 0x000000000000791b */ /* 0x007fea0003800000 */
.L_x_12054:
[----:B------:R-:W-:Y:S05]  /*10b0*/  BSYNC B0 ;  /* 0x0000000000007941 */ /* 0x000fea0003800000 */
.L_x_12053:
[----:B------:R-:W-:Y:S05]  /*10c0*/  BRA `(.L_x_12055) ;  /* 0xfffffff800107947 */ /* 0x000fea000383ffff */
.L_x_12015:
[----:B------:R-:W-:Y:S01]  /*10d0*/  BSSY B0, `(.L_x_12056) ;  /* 0x0000007000007945 */ /* 0x000fe20003800000 */
[----:B------:R-:W-:Y:S01]  /*10e0*/  IMAD.MOV.U32 R2, RZ, RZ, 0xd ;  /* 0x0000000dff027424 */ /* 0x000fe200078e00ff */
[----:B------:R-:W-:Y:S01]  /*10f0*/  MOV R0, 0xffffffff ;  /* 0xffffffff00007802 */ /* 0x000fe20000000f00 */
[----:B-1----:R-:W-:-:S07]  /*1100*/  IMAD.MOV.U32 R5, RZ, RZ, 0x101f ;  /* 0x0000101fff057424 */ /* 0x002fce00078e00ff */
[----:B0-2---:R-:W-:Y:S05]  /*1110*/  WARPSYNC.COLLECTIVE R0, `(.L_x_12057) ;  /* 0x0000000000087348 */ /* 0x005fea0003c00000 */
[----:B0-----:R0:W1:Y:S02]  /*1120*/  SHFL.IDX P0, R0, R3, R2, R5 ;  /* 0x0000000203007389 */ /* 0x0010640000000005 */
[----:B012---:R-:W-:Y:S05]  /*1130*/  ENDCOLLECTIVE ;  /* 0x000000000000791b */ /* 0x007fea0003800000 */
.L_x_12057:
[----:B------:R-:W-:Y:S05]  /*1140*/  BSYNC B0 ;  /* 0x0000000000007941 */ /* 0x000fea0003800000 */
.L_x_12056:
[----:B------:R-:W-:Y:S05]  /*1150*/  BRA `(.L_x_12058) ;  /* 0xfffffff400f47947 */ /* 0x000fea000383ffff */
.L_x_12016:
[----:B------:R-:W-:Y:S01]  /*1160*/  BSSY B0, `(.L_x_12059) ;  /* 0x0000007000007945 */ /* 0x000fe20003800000 */
[----:B------:R-:W-:Y:S01]  /*1170*/  IMAD.MOV.U32 R2, RZ, RZ, 0xe ;  /* 0x0000000eff027424 */ /* 0x000fe200078e00ff */
[----:B------:R-:W-:Y:S01]  /*1180*/  MOV R0, 0xffffffff ;  /* 0xffffffff00007802 */ /* 0x000fe20000000f00 */
[----:B-1----:R-:W-:-:S07]  /*1190*/  IMAD.MOV.U32 R5, RZ, RZ, 0x101f ;  /* 0x0000101fff057424 */ /* 0x002fce00078e00ff */
[----:B0-2---:R-:W-:Y:S05]  /*11a0*/  WARPSYNC.COLLECTIVE R0, `(.L_x_12060) ;  /* 0x0000000000087348 */ /* 0x005fea0003c00000 */
[----:B0-----:R0:W1:Y:S02]  /*11b0*/  SHFL.IDX P0, R0, R3, R2, R5 ;  /* 0x0000000203007389 */ /* 0x0010640000000005 */
[----:B012---:R-:W-:Y:S05]  /*11c0*/  ENDCOLLECTIVE ;  /* 0x000000000000791b */ /* 0x007fea0003800000 */
.L_x_12060:
[----:B------:R-:W-:Y:S05]  /*11d0*/  BSYNC B0 ;  /* 0x0000000000007941 */ /* 0x000fea0003800000 */
.L_x_12059:
[----:B------:R-:W-:Y:S05]  /*11e0*/  BRA `(.L_x_12061) ;  /* 0xfffffff400d87947 */ /* 0x000fea000383ffff */
.L_x_12017:
[----:B------:R-:W-:Y:S01]  /*11f0*/  BSSY B0, `(.L_x_12062) ;  /* 0x0000007000007945 */ /* 0x000fe20003800000 */
[----:B------:R-:W-:Y:S01]  /*1200*/  IMAD.MOV.U32 R2, RZ, RZ, 0xf ;  /* 0x0000000fff027424 */ /* 0x000fe200078e00ff */
[----:B------:R-:W-:Y:S01]  /*1210*/  MOV R0, 0xffffffff ;  /* 0xffffffff00007802 */ /* 0x000fe20000000f00 */
[----:B-1----:R-:W-:-:S07]  /*1220*/  IMAD.MOV.U32 R5, RZ, RZ, 0x101f ;  /* 0x0000101fff057424 */ /* 0x002fce00078e00ff */
[----:B0-2---:R-:W-:Y:S05]  /*1230*/  WARPSYNC.COLLECTIVE R0, `(.L_x_12063) ;  /* 0x0000000000087348 */ /* 0x005fea0003c00000 */
[----:B0-----:R0:W1:Y:S02]  /*1240*/  SHFL.IDX P0, R0, R3, R2, R5 ;  /* 0x0000000203007389 */ /* 0x0010640000000005 */
[----:B012---:R-:W-:Y:S05]  /*1250*/  ENDCOLLECTIVE ;  /* 0x000000000000791b */ /* 0x007fea0003800000 */
.L_x_12063:
[----:B------:R-:W-:Y:S05]  /*1260*/  BSYNC B0 ;  /* 0x0000000000007941 */ /* 0x000fea0003800000 */
.L_x_12062:
[----:B------:R-:W-:Y:S05]  /*1270*/  BRA `(.L_x_12001) ;  /* 0xfffffff400bc7947 */ /* 0x000fea000383ffff */
        .weak           $__internal_232_$__cuda_sm20_div_u16
        .type           $__internal_232_$__cuda_sm20_div_u16,@function
        .size           $__internal_232_$__cuda_sm20_div_u16,(.L_x_38735 - $__internal_232_$__cuda_sm20_div_u16)
$__internal_232_$__cuda_sm20_div_u16:
        /* <DEDUP_REMOVED lines=8> */
[----:B------:R-:W-:Y:S02]  /*1300*/  HFMA2 R3, -RZ, RZ, 0, 0 ;  /* 0x00000000ff037431 */ /* 0x000fe400000001ff */
[----:B------:R-:W-:Y:S01]  /*1310*/  FMUL R6, R2, R5 ;  /* 0x0000000502067220 */ /* 0x000fe20000400000 */
[----:B------:R-:W-:-:S05]  /*1320*/  IMAD.MOV.U32 R2, RZ, RZ, R9 ;  /* 0x000000ffff027224 */ /* 0x000fca00078e0009 */
[----:B------:R-:W0:Y:S02]  /*1330*/  MUFU.RCP R6, R6 ;  /* 0x0000000600067308 */ /* 0x000e240000001000 */
[----:B0-----:R-:W-:-:S04]  /*1340*/  FMUL R5, R5, R6 ;  /* 0x0000000605057220 */ /* 0x001fc80000400000 */
[----:B------:R-:W-:-:S04]  /*1350*/  VIADD R5, R5, 0x2 ;  /* 0x0000000205057836 */ /* 0x000fc80000000000 */
[----:B------:R-:W-:-:S06]  /*1360*/  FMUL.RZ R5, R4, R5 ;  /* 0x0000000504057220 */ /* 0x000fcc000040c000 */
[----:B------:R-:W0:Y:S02]  /*1370*/  F2I.U32.TRUNC.NTZ R5, R5 ;  /* 0x0000000500057305 */ /* 0x000e24000020f000 */
[----:B0-----:R-:W-:Y:S02]  /*1380*/  LOP3.LUT R8, R5, 0xffff, RZ, 0xc0, !PT ;  /* 0x0000ffff05087812 */ /* 0x001fe400078ec0ff */
[----:B------:R-:W-:Y:S01]  /*1390*/  @!P0 MOV R8, 0xffffffff ;  /* 0xffffffff00088802 */ /* 0x000fe20000000f00 */
[----:B------:R-:W-:Y:S06]  /*13a0*/  RET.REL.NODEC R2 `(_Z9cuda_gemmIiLi128ELi4ELi1ELi16ELi16ELi16ELi64ELi1ELi1EEviiiPT_S1_S1_iii) ;  /* 0xffffffec02147950 */ /* 0x000fec0003c3ffff */
.L_x_12064:
        /* <DEDUP_REMOVED lines=13> */
.L_x_38735:


//--------------------- .text._Z9cuda_gemmIiLi128ELi4ELi1ELi16ELi16ELi16ELi64ELi1ELi0EEviiiPT_S1_S1_iii --------------------------
	.section	.text._Z9cuda_gemmIiLi128ELi4ELi1ELi16ELi16ELi16ELi64ELi1ELi0EEviiiPT_S1_S1_iii,"ax",@progbits
	.align	128
        .global         _Z9cuda_gemmIiLi128ELi4ELi1ELi16ELi16ELi16ELi64ELi1ELi0EEviiiPT_S1_S1_iii
        .type           _Z9cuda_gemmIiLi128ELi4ELi1ELi16ELi16ELi16ELi64ELi1ELi0EEviiiPT_S1_S1_iii,@function
        .size           _Z9cuda_gemmIiLi128ELi4ELi1ELi16ELi16ELi16ELi64ELi1ELi0EEviiiPT_S1_S1_iii,(.L_x_38736 - _Z9cuda_gemmIiLi128ELi4ELi1ELi16ELi16ELi16ELi64ELi1ELi0EEviiiPT_S1_S1_iii)
        .other          _Z9cuda_gemmIiLi128ELi4ELi1ELi16ELi16ELi16ELi64ELi1ELi0EEviiiPT_S1_S1_iii,@"STO_CUDA_ENTRY STV_DEFAULT"
_Z9cuda_gemmIiLi128ELi4ELi1ELi16ELi16ELi16ELi64ELi1ELi0EEviiiPT_S1_S1_iii:
.text._Z9cuda_gemmIiLi128ELi4ELi1ELi16ELi16ELi16ELi64ELi1ELi0EEviiiPT_S1_S1_iii:
        /* <DEDUP_REMOVED lines=40> */
.L_x_12067:
        /* <DEDUP_REMOVED lines=25> */
.L_x_12066:
[----:B------:R-:W-:Y:S05]  /*0410*/  BSYNC.RECONVERGENT B0 ;  /* 0x0000000000007941 */ /* 0x000fea0003800200 */
.L_x_12065:
[----:B0-----:R-:W-:Y:S01]  /*0420*/  MOV R2, RZ ;  /* 0x000000ff00027202 */ /* 0x001fe20000000f00 */
[----:B-1----:R-:W-:Y:S01]  /*0430*/  IMAD.MOV R0, RZ, RZ, -R3 ;  /* 0x000000ffff007224 */ /* 0x002fe200078e0a03 */
[----:B------:R-:W-:Y:S01]  /*0440*/  R2UR UR5, R3 ;  /* 0x00000000030572ca */ /* 0x000fe200000e0000 */
[----:B------:R-:W0:Y:S01]  /*0450*/  LDCU UR12, c[0x0][0x374] ;  /* 0x00006e80ff0c77ac */ /* 0x000e220008000800 */
[----:B------:R-:W-:Y:S01]  /*0460*/  R2UR UR4, R2 ;  /* 0x00000000020472ca */ /* 0x000fe200000e0000 */
[----:B------:R-:W-:-:S04]  /*0470*/  IMAD.MOV.U32 R2, RZ, RZ, R0 ;  /* 0x000000ffff027224 */ /* 0x000fc800078e0000 */
[----:B------:R-:W-:-:S08]  /*0480*/  IMAD R2, R2, R15, RZ ;  /* 0x0000000f02027224 */ /* 0x000fd000078e02ff */
        /* <DEDUP_REMOVED lines=10> */
[----:B------:R-:W-:Y:S02]  /*0530*/  UISETP.GE.AND UP1, UPT, UR4, URZ, UPT ;  /* 0x000000ff0400728c */ /* 0x000fe4000bf26270 */
[----:B0-----:R-:W-:-:S05]  /*0540*/  USHF.L.U32 UR4, UR12, 0x2, URZ ;  /* 0x000000020c047899 */ /* 0x001fca00080006ff */
[----:B------:R-:W-:-:S05]  /*0550*/  @!P0 IMAD.IADD R0, R0, 0x1, -R15 ;  /* 0x0000000100008824 */ /* 0x000fca00078e0a0f */
[----:B------:R-:W-:-:S13]  /*0560*/  ISETP.GE.U32.AND P0, PT, R0, R15, PT ;  /* 0x0000000f0000720c */ /* 0x000fda0003f06070 */
[----:B------:R-:W-:-:S05]  /*0570*/  VOTEU.ANY UP0, P0 ;  /* 0x0000000000ff7886 */ /* 0x000fca0000000100 */
[----:B------:R-:W-:Y:S02]  /*0580*/  @UP0 UIADD3 UR5, UPT, UPT, UR5, 0x1, URZ ;  /* 0x0000000105050890 */ /* 0x000fe4000fffe0ff */
[----:B------:R-:W-:-:S05]  /*0590*/  UISETP.NE.AND UP0, UPT, UR15, URZ, UPT ;  /* 0x000000ff0f00728c */ /* 0x000fca000bf05270 */
[----:B------:R-:W-:Y:S02]  /*05a0*/  UMOV UR8, UR5 ;  /* 0x0000000500087c82 */ /* 0x000fe40008000000 */
[----:B------:R-:W-:Y:S02]  /*05b0*/  @!UP1 UIADD3 UR8, UPT, UPT, -UR8, URZ, URZ ;  /* 0x000000ff08089290 */ /* 0x000fe4000fffe1ff */
[----:B------:R-:W0:Y:S02]  /*05c0*/  S2UR UR5, SR_CTAID.Y ;  /* 0x00000000000579c3 */ /* 0x000e240000002600 */
[----:B------:R-:W-:-:S06]  /*05d0*/  @!UP0 ULOP3.LUT UR8, URZ, UR15, URZ, 0x33, !UPT ;  /* 0x0000000fff088292 */ /* 0x000fcc000f8e33ff */
[----:B--2---:R-:W-:-:S03]  /*05e0*/  IMAD R5, RZ, RZ, -UR8 ;  /* 0x80000008ff057e24 */ /* 0x004fc6000f8e02ff */
[----:B------:R-:W1:Y:S01]  /*05f0*/  I2F.U32.RP R0, UR8 ;  /* 0x0000000800007d06 */ /* 0x000e620008209000 */
[----:B0-----:R-:W-:-:S07]  /*0600*/  UISETP.GE.U32.AND UP0, UPT, UR5, UR4, UPT ;  /* 0x000000040500728c */ /* 0x001fce000bf06070 */
[----:B-1----:R-:W0:Y:S01]  /*0610*/  MUFU.RCP R0, R0 ;  /* 0x0000000000007308 */ /* 0x002e220000001000 */
[----:B------:R-:W-:Y:S02]  /*0620*/  PLOP3.LUT P1, PT, PT, PT, UP0, 0x80, 0x8 ;  /* 0x000000000008781c */ /* 0x000fe40003f2f008 */
[----:B0-----:R-:W-:-:S05]  /*0630*/  IADD3 R2, PT, PT, R0, 0xffffffe, RZ ;  /* 0x0ffffffe00027810 */ /* 0x001fca0007ffe0ff */
        /* <DEDUP_REMOVED lines=10> */
[C---:B------:R-:W-:Y:S01]  /*06e0*/  ISETP.GE.U32.AND P1, PT, R4.reuse, UR8, PT ;  /* 0x0000000804007c0c */ /* 0x040fe2000bf26070 */
[----:B------:R-:W-:Y:S01]  /*06f0*/  @P0 VIADD R3, R3, 0x1 ;  /* 0x0000000103030836 */ /* 0x000fe20000000000 */
[----:B------:R-:W-:Y:S01]  /*0700*/  ISETP.NE.U32.AND P2, PT, RZ, UR8, PT ;  /* 0x00000008ff007c0c */ /* 0x000fe2000bf45070 */
[----:B------:R-:W-:Y:S01]  /*0710*/  VIADD R5, R4, -UR8 ;  /* 0x8000000804057c36 */ /* 0x000fe20008000000 */
[----:B------:R-:W-:Y:S01]  /*0720*/  LOP3.LUT R0, RZ, UR8, RZ, 0x33, !PT ;  /* 0x00000008ff007c12 */ /* 0x000fe2000f8e33ff */
[----:B------:R-:W-:Y:S01]  /*0730*/  IMAD.U32 R2, RZ, RZ, UR15 ;  /* 0x0000000fff027e24 */ /* 0x000fe2000f8e00ff */
[----:B------:R-:W0:Y:S01]  /*0740*/  S2UR UR6, SR_CgaCtaId ;  /* 0x00000000000679c3 */ /* 0x000e220000008800 */
[----:B------:R-:W-:Y:S01]  /*0750*/  UMOV UR4, 0x400 ;  /* 0x0000040000047882 */ /* 0x000fe20000000000 */
[----:B------:R-:W-:Y:S01]  /*0760*/  MOV R6, 0xfd0 ;  /* 0x00000fd000067802 */ /* 0x000fe20000000f00 */
[----:B------:R-:W-:Y:S01]  /*0770*/  UIADD3 UR4, UPT, UPT, UR4, 0x480, URZ ;  /* 0x0000048004047890 */ /* 0x000fe2000fffe0ff */
[----:B------:R-:W1:Y:S03]  /*0780*/  LDCU UR13, c[0x0][0x360] ;  /* 0x00006c00ff0d77ac */ /* 0x000e660008000800 */
[----:B------:R-:W-:Y:S01]  /*0790*/  @P1 VIADD R3, R3, 0x1 ;  /* 0x0000000103031836 */ /* 0x000fe20000000000 */
[----:B------:R-:W-:-:S04]  /*07a0*/  UPRMT UR9, UR8, 0x9910, URZ ;  /* 0x0000991008097896 */ /* 0x000fc800080000ff */
[----:B------:R-:W-:Y:S02]  /*07b0*/  SEL R54, R0, R3, !P2 ;  /* 0x0000000300367207 */ /* 0x000fe40005000000 */
[----:B------:R-:W-:-:S04]  /*07c0*/  @P2 SEL R0, R5, R4, P1 ;  /* 0x0000000405002207 */ /* 0x000fc80000800000 */
[C---:B------:R-:W-:Y:S01]  /*07d0*/  LOP3.LUT R53, R0.reuse, 0xf, RZ, 0xc0, !PT ;  /* 0x0000000f00357812 */ /* 0x040fe200078ec0ff */
[C---:B------:R-:W-:Y:S01]  /*07e0*/  VIADD R37, R0.reuse, 0x1 ;  /* 0x0000000100257836 */ /* 0x040fe20000000000 */
[C---:B------:R-:W-:Y:S01]  /*07f0*/  IADD3 R36, PT, PT, R0.reuse, 0x2, RZ ;  /* 0x0000000200247810 */ /* 0x040fe20007ffe0ff */
[C---:B------:R-:W-:Y:S01]  /*0800*/  VIADD R35, R0.reuse, 0x3 ;  /* 0x0000000300237836 */ /* 0x040fe20000000000 */
[C---:B------:R-:W-:Y:S01]  /*0810*/  IADD3 R52, PT, PT, R53.reuse, 0x1, RZ ;  /* 0x0000000135347810 */ /* 0x040fe20007ffe0ff */
[C---:B------:R-:W-:Y:S01]  /*0820*/  VIADD R50, R53.reuse, 0x3 ;  /* 0x0000000335327836 */ /* 0x040fe20000000000 */
[----:B------:R-:W-:Y:S01]  /*0830*/  IADD3 R32, PT, PT, R0, 0x6, RZ ;  /* 0x0000000600207810 */ /* 0x000fe20007ffe0ff */
[C---:B------:R-:W-:Y:S01]  /*0840*/  VIADD R51, R53.reuse, 0x2 ;  /* 0x0000000235337836 */ /* 0x040fe20000000000 */
[----:B------:R-:W-:Y:S01]  /*0850*/  ISETP.GE.AND P0, PT, R52, UR15, PT ;  /* 0x0000000f34007c0c */ /* 0x000fe2000bf06270 */
[C---:B------:R-:W-:Y:S01]  /*0860*/  VIADD R48, R53.reuse, 0x5 ;  /* 0x0000000535307836 */ /* 0x040fe20000000000 */
[----:B------:R-:W-:Y:S01]  /*0870*/  ISETP.GE.AND P1, PT, R50, UR15, PT ;  /* 0x0000000f32007c0c */ /* 0x000fe2000bf26270 */
[C---:B------:R-:W-:Y:S01]  /*0880*/  VIADD R49, R53.reuse, 0x4 ;  /* 0x0000000435317836 */ /* 0x040fe20000000000 */
[----:B------:R-:W-:Y:S01]  /*0890*/  SEL R3, R2, RZ, P0 ;  /* 0x000000ff02037207 */ /* 0x000fe20000000000 */
[----:B------:R-:W-:Y:S01]  /*08a0*/  VIADD R46, R53, 0x7 ;  /* 0x00000007352e7836 */ /* 0x000fe20000000000 */
[----:B------:R-:W-:Y:S01]  /*08b0*/  ISETP.GE.AND P0, PT, R51, UR15, PT ;  /* 0x0000000f33007c0c */ /* 0x000fe2000bf06270 */
[C---:B------:R-:W-:Y:S01]  /*08c0*/  VIADD R47, R53.reuse, 0x6 ;  /* 0x00000006352f7836 */ /* 0x040fe20000000000 */
[----:B------:R-:W-:Y:S01]  /*08d0*/  IADD3 R52, PT, PT, R52, -R3, RZ ;  /* 0x8000000334347210 */ /* 0x000fe20007ffe0ff */
[C---:B------:R-:W-:Y:S01]  /*08e0*/  VIADD R44, R53.reuse, 0x9 ;  /* 0x00000009352c7836 */ /* 0x040fe20000000000 */
[C---:B------:R-:W-:Y:S01]  /*08f0*/  SEL R3, R2.reuse, RZ, P1 ;  /* 0x000000ff02037207 */ /* 0x040fe20000800000 */
[C---:B------:R-:W-:Y:S01]  /*0900*/  VIADD R45, R53.reuse, 0x8 ;  /* 0x00000008352d7836 */ /* 0x040fe20000000000 */
        /* <DEDUP_REMOVED lines=8> */
[----:B------:R-:W-:Y:S01]  /*0990*/  SEL R3, R2, RZ, P1 ;  /* 0x000000ff02037207 */ /* 0x000fe20000800000 */
[C---:B------:R-:W-:Y:S01]  /*09a0*/  VIADD R38, R53.reuse, 0xf ;  /* 0x0000000f35267836 */ /* 0x040fe20000000000 */
[----:B------:R-:W-:Y:S01]  /*09b0*/  ISETP.GE.AND P1, PT, R46, UR15, PT ;  /* 0x0000000f2e007c0c */ /* 0x000fe2000bf26270 */
[C---:B------:R-:W-:Y:S01]  /*09c0*/  VIADD R41, R53.reuse, 0xc ;  /* 0x0000000c35297836 */ /* 0x040fe20000000000 */
[----:B------:R-:W-:Y:S01]  /*09d0*/  SEL R4, R2, RZ, P0 ;  /* 0x000000ff02047207 */ /* 0x000fe20000000000 */
[----:B------:R-:W-:Y:S01]  /*09e0*/  VIADD R39, R53, 0xe ;  /* 0x0000000e35277836 */ /* 0x000fe20000000000 */
[----:B------:R-:W-:Y:S01]  /*09f0*/  IADD3 R48, PT, PT, R48, -R3, RZ ;  /* 0x8000000330307210 */ /* 0x000fe20007ffe0ff */
[----:B------:R-:W-:Y:S01]  /*0a00*/  VIADD R34, R0, 0x4 ;  /* 0x0000000400227836 */ /* 0x000fe20000000000 */
[----:B------:R-:W-:Y:S01]  /*0a10*/  ISETP.GE.AND P0, PT, R47, UR15, PT ;  /* 0x0000000f2f007c0c */ /* 0x000fe2000bf06270 */
[----:B------:R-:W-:Y:S01]  /*0a20*/  IMAD.IADD R49, R49, 0x1, -R4 ;  /* 0x0000000131317824 */ /* 0x000fe200078e0a04 */
[----:B------:R-:W-:Y:S01]  /*0a30*/  SEL R3, R2, RZ, P1 ;  /* 0x000000ff02037207 */ /* 0x000fe20000800000 */
[----:B------:R-:W-:Y:S01]  /*0a40*/  VIADD R33, R0, 0x5 ;  /* 0x0000000500217836 */ /* 0x000fe20000000000 */
[----:B------:R-:W-:Y:S01]  /*0a50*/  ISETP.GE.AND P1, PT, R44, UR15, PT ;  /* 0x0000000f2c007c0c */ /* 0x000fe2000bf26270 */
[----:B------:R-:W-:Y:S01]  /*0a60*/  VIADD R31, R0, 0x7 ;  /* 0x00000007001f7836 */ /* 0x000fe20000000000 */
        /* <DEDUP_REMOVED lines=13> */
[----:B------:R-:W-:Y:S01]  /*0b40*/  IMAD R23, R0, UR15, R53 ;  /* 0x0000000f00177c24 */ /* 0x000fe2000f8e0235 */
[----:B------:R-:W-:Y:S01]  /*0b50*/  SEL R3, R2, RZ, P1 ;  /* 0x000000ff02037207 */ /* 0x000fe20000800000 */
[----:B------:R-:W-:Y:S01]  /*0b60*/  IMAD.IADD R45, R45, 0x1, -R4 ;  /* 0x000000012d2d7824 */ /* 0x000fe200078e0a04 */
[----:B------:R-:W-:Y:S01]  /*0b70*/  ISETP.GE.AND P0, PT, R43, UR15, PT ;  /* 0x0000000f2b007c0c */ /* 0x000fe2000bf06270 */
[----:B0-----:R-:W-:Y:S01]  /*0b80*/  ULEA UR4, UR6, UR4, 0x18 ;  /* 0x0000000406047291 */ /* 0x001fe2000f8ec0ff */
[----:B------:R-:W-:-:S02]  /*0b90*/  ISETP.GE.AND P1, PT, R40, UR15, PT ;  /* 0x0000000f28007c0c */ /* 0x000fc4000bf26270 */
[----:B------:R-:W-:Y:S02]  /*0ba0*/  IADD3 R42, PT, PT, R42, -R3, RZ ;  /* 0x800000032a2a7210 */ /* 0x000fe40007ffe0ff */
[C---:B------:R-:W-:Y:S02]  /*0bb0*/  SEL R4, R2.reuse, RZ, P0 ;  /* 0x000000ff02047207 */ /* 0x040fe40000000000 */
[----:B------:R-:W-:Y:S02]  /*0bc0*/  SEL R3, R2, RZ, P1 ;  /* 0x000000ff02037207 */ /* 0x000fe40000800000 */
[----:B------:R-:W-:Y:S01]  /*0bd0*/  ISETP.GE.AND P1, PT, R38, UR15, PT ;  /* 0x0000000f26007c0c */ /* 0x000fe2000bf26270 */
[----:B------:R-:W-:Y:S01]  /*0be0*/  IMAD.IADD R43, R43, 0x1, -R4 ;  /* 0x000000012b2b7824 */ /* 0x000fe200078e0a04 */
[----:B------:R-:W-:Y:S02]  /*0bf0*/  ISETP.GE.AND P0, PT, R41, UR15, PT ;  /* 0x0000000f29007c0c */ /* 0x000fe4000bf06270 */
[----:B------:R-:W-:-:S02]  /*0c00*/  IADD3 R40, PT, PT, R40, -R3, RZ ;  /* 0x8000000328287210 */ /* 0x000fc40007ffe0ff */
[C---:B------:R-:W-:Y:S02]  /*0c10*/  SEL R3, R2.reuse, RZ, P1 ;  /* 0x000000ff02037207 */ /* 0x040fe40000800000 */
[----:B------:R-:W-:Y:S02]  /*0c20*/  SEL R4, R2, RZ, P0 ;  /* 0x000000ff02047207 */ /* 0x000fe40000000000 */
[----:B------:R-:W-:Y:S01]  /*0c30*/  IADD3 R28, PT, PT, R0, 0xb, RZ ;  /* 0x0000000b001c7810 */ /* 0x000fe20007ffe0ff */
[----:B------:R-:W-:Y:S01]  /*0c40*/  IMAD.IADD R38, R38, 0x1, -R3 ;  /* 0x0000000126267824 */ /* 0x000fe200078e0a03 */
[----:B------:R-:W-:Y:S01]  /*0c50*/  IADD3 R24, PT, PT, R0, -0x1, RZ ;  /* 0xffffffff00187810 */ /* 0x000fe20007ffe0ff */
[----:B------:R-:W-:Y:S01]  /*0c60*/  IMAD.IADD R41, R41, 0x1, -R4 ;  /* 0x0000000129297824 */ /* 0x000fe200078e0a04 */
[----:B------:R-:W-:Y:S02]  /*0c70*/  ISETP.GE.AND P0, PT, R39, UR15, PT ;  /* 0x0000000f27007c0c */ /* 0x000fe4000bf06270 */
[----:B------:R-:W-:-:S02]  /*0c80*/  LOP3.LUT R37, R37, 0xf, RZ, 0xc0, !PT ;  /* 0x0000000f25257812 */ /* 0x000fc400078ec0ff */
        /* <DEDUP_REMOVED lines=26> */
[----:B------:R-:W-:Y:S01]  /*0e30*/  IMAD R3, R0, UR15, R3 ;  /* 0x0000000f00037c24 */ /* 0x000fe2000f8e0203 */
[----:B------:R-:W-:Y:S01]  /*0e40*/  SEL R4, R2, RZ, P0 ;  /* 0x000000ff02047207 */ /* 0x000fe20000000000 */
[C---:B------:R-:W-:Y:S01]  /*0e50*/  IMAD R9, R0.reuse, UR15, R25 ;  /* 0x0000000f00097c24 */ /* 0x040fe2000f8e0219 */
[----:B------:R-:W-:Y:S01]  /*0e60*/  ISETP.GE.AND P0, PT, R53, UR15, PT ;  /* 0x0000000f35007c0c */ /* 0x000fe2000bf06270 */
[----:B------:R-:W-:Y:S01]  /*0e70*/  IMAD R8, R0, UR15, R24 ;  /* 0x0000000f00087c24 */ /* 0x000fe2000f8e0218 */
[----:B------:R-:W-:Y:S01]  /*0e80*/  LEA R23, R23, UR4, 0x2 ;  /* 0x0000000417177c11 */ /* 0x000fe2000f8e10ff */
[----:B------:R-:W-:Y:S01]  /*0e90*/  IMAD.IADD R39, R39, 0x1, -R4 ;  /* 0x0000000127277824 */ /* 0x000fe200078e0a04 */
[----:B------:R-:W-:-:S02]  /*0ea0*/  SEL R0, R2, RZ, P0 ;  /* 0x000000ff02007207 */ /* 0x000fc40000000000 */
[----:B------:R-:W-:Y:S02]  /*0eb0*/  LEA R22, R3, UR4, 0x2 ;  /* 0x0000000403167c11 */ /* 0x000fe4000f8e10ff */
[----:B------:R-:W-:Y:S01]  /*0ec0*/  LEA R21, R21, UR4, 0x2 ;  /* 0x0000000415157c11 */ /* 0x000fe2000f8e10ff */
[----:B------:R-:W-:Y:S01]  /*0ed0*/  IMAD.IADD R0, R53, 0x1, -R0 ;  /* 0x0000000135007824 */ /* 0x000fe200078e0a00 */
        /* <DEDUP_REMOVED lines=13> */
[----:B-1----:R-:W-:-:S06]  /*0fb0*/  UMOV UR4, UR5 ;  /* 0x0000000500047c82 */ /* 0x002fcc0008000000 */
[----:B------:R-:W-:Y:S05]  /*0fc0*/  CALL.REL.NOINC `($__internal_233_$__cuda_sm20_div_s16) ;  /* 0x0000001800b07944 */ /* 0x000fea0003c00000 */
[----:B------:R-:W0:Y:S01]  /*0fd0*/  LDCU UR6, c[0x0][0x3a8] ;  /* 0x00007500ff0677ac */ /* 0x000e220008000800 */
[----:B------:R-:W-:Y:S02]  /*0fe0*/  UPRMT UR7, UR5, 0x9910, URZ ;  /* 0x0000991005077896 */ /* 0x000fe400080000ff */
[----:B0-----:R-:W-:-:S04]  /*0ff0*/  UISETP.LT.AND UP0, UPT, UR6, 0x10, UPT ;  /* 0x000000100600788c */ /* 0x001fc8000bf01270 */
[----:B------:R-:W-:-:S03]  /*1000*/  USEL UR5, UR6, 0x10, UP0 ;  /* 0x0000001006057887 */ /* 0x000fc60008000000 */
[----:B------:R-:W-:-:S09]  /*1010*/  UMOV UR6, UR7 ;  /* 0x0000000700067c82 */ /* 0x000fd20008000000 */
.L_x_12106:
[----:B------:R-:W-:Y:S01]  /*1020*/  ISETP.GT.U32.AND P0, PT, R55, 0x3, PT ;  /* 0x000000033700780c */ /* 0x000fe20003f04070 */
[----:B------:R-:W-:-:S12]  /*1030*/  BSSY.RECONVERGENT B0, `(.L_x_12068) ;  /* 0x0000015000007945 */ /* 0x000fd80003800200 */
[----:B01234-:R-:W-:Y:S05]  /*1040*/  @P0 BRA `(.L_x_12069) ;  /* 0x00000000004c0947 */ /* 0x01ffea0003800000 */
[----:B------:R-:W0:Y:S01]  /*1050*/  S2UR UR9, SR_CgaCtaId ;  /* 0x00000000000979c3 */ /* 0x000e220000008800 */
[----:B------:R-:W-:Y:S01]  /*1060*/  UMOV UR7, 0x400 ;  /* 0x0000040000077882 */ /* 0x000fe20000000000 */
[----:B------:R-:W-:Y:S01]  /*1070*/  IMAD.SHL.U32 R72, R55, 0x4, RZ ;  /* 0x0000000437487824 */ /* 0x000fe200078e00ff */
[----:B------:R-:W-:Y:S01]  /*1080*/  UIADD3 UR7, UPT, UPT, UR7, 0x480, URZ ;  /* 0x0000048007077890 */ /* 0x000fe2000fffe0ff */
[----:B------:R-:W-:-:S05]  /*1090*/  IMAD.U32 R73, RZ, RZ, UR4 ;  /* 0x00000004ff497e24 */ /* 0x000fca000f8e00ff */
[----:B------:R-:W-:Y:S01]  /*10a0*/  LEA R73, R73, R72, 0x4 ;  /* 0x0000004849497211 */ /* 0x000fe200078e20ff */
[----:B0-----:R-:W-:-:S06]  /*10b0*/  ULEA UR7, UR9, UR7, 0x18 ;  /* 0x0000000709077291 */ /* 0x001fcc000f8ec0ff */
[----:B------:R-:W-:-:S07]  /*10c0*/  LEA R74, R55, UR7, 0x4 ;  /* 0x00000007374a7c11 */ /* 0x000fce000f8e20ff */
.L_x_12070:
[----:B------:R-:W0:Y:S02]  /*10d0*/  LDC.64 R2, c[0x0][0x390] ;  /* 0x0000e400ff027b82 */ /* 0x000e240000000a00 */
[----:B0-----:R-:W-:-:S05]  /*10e0*/  IMAD.WIDE R2, R73, 0x4, R2 ;  /* 0x0000000449027825 */ /* 0x001fca00078e0202 */
[----:B------:R-:W2:Y:S01]  /*10f0*/  LDG.E.128 R4, desc[UR10][R2.64] ;  /* 0x0000000a02047981 */ /* 0x000ea2000c1e1d00 */
[----:B------:R-:W-:Y:S02]  /*1100*/  IMAD.U32 R75, RZ, RZ, UR13 ;  /* 0x0000000dff4b7e24 */ /* 0x000fe4000f8e00ff */
[----:B------:R-:W-:Y:S02]  /*1110*/  IMAD.U32 R76, RZ, RZ, UR13 ;  /* 0x0000000dff4c7e24 */ /* 0x000fe4000f8e00ff */
[----:B------:R-:W-:-:S03]  /*1120*/  IMAD R72, R75, 0x4, R72 ;  /* 0x000000044b487824 */ /* 0x000fc600078e0248 */
[----:B------:R-:W-:Y:S02]  /*1130*/  LEA R73, R76, R73, 0x2 ;  /* 0x000000494c497211 */ /* 0x000fe400078e10ff */
[----:B------:R-:W-:Y:S01]  /*1140*/  ISETP.GE.U32.AND P0, PT, R72, 0x10, PT ;  /* 0x000000104800780c */ /* 0x000fe20003f06070 */
[----:B--2---:R0:W-:Y:S02]  /*1150*/  STS.128 [R74], R4 ;  /* 0x000000044a007388 */ /* 0x0041e40000000c00 */
[----:B0-----:R-:W-:-:S10]  /*1160*/  IMAD R74, R75, 0x10, R74 ;  /* 0x000000104b4a7824 */ /* 0x001fd400078e024a */
[----:B------:R-:W-:Y:S05]  /*1170*/  @!P0 BRA `(.L_x_12070) ;  /* 0xfffffffc00d48947 */ /* 0x000fea000383ffff */
.L_x_12069:
[----:B------:R-:W-:Y:S05]  /*1180*/  BSYNC.RECONVERGENT B0 ;  /* 0x0000000000007941 */ /* 0x000fea0003800200 */
.L_x_12068:
[----:B------:R-:W-:Y:S01]  /*1190*/  BAR.SYNC.DEFER_BLOCKING 0x0 ;  /* 0x0000000000007b1d */ /* 0x000fe20000010000 */
[----:B------:R-:W-:Y:S01]  /*11a0*/  UISETP.GE.AND UP1, UPT, UR8, 0x1, UPT ;  /* 0x000000010800788c */ /* 0x000fe2000bf26270 */
[----:B------:R-:W-:-:S08]  /*11b0*/  IMAD.MOV.U32 R5, RZ, RZ, RZ ;  /* 0x000000ffff057224 */ /* 0x000fd000078e00ff */
        /* <DEDUP_REMOVED lines=21> */
[----:B------:R0:W2:Y:S01]  /*1310*/  @P3 LDS R57, [R16] ;  /* 0x0000000010393984 */ /* 0x0000a20000000800 */
[----:B------:R-:W-:Y:S01]  /*1320*/  PLOP3.LUT P3, PT, PT, PT, UP3, 0x80, 0x8 ;  /* 0x000000000008781c */ /* 0x000fe20003f6f038 */
[----:B------:R-:W-:-:S02]  /*1330*/  UISETP.GE.AND UP1, UPT, UR14, 0x10, UPT ;  /* 0x000000100e00788c */ /* 0x000fc4000bf26270 */
[----:B------:R0:W3:Y:S01]  /*1340*/  @P4 LDS R58, [R15] ;  /* 0x000000000f3a4984 */ /* 0x0000e20000000800 */
[----:B------:R-:W-:Y:S01]  /*1350*/  PLOP3.LUT P4, PT, PT, PT, UP2, 0x80, 0x8 ;  /* 0x000000000008781c */ /* 0x000fe20003f8f028 */
[----:B------:R-:W-:Y:S02]  /*1360*/  UISETP.GE.AND UP6, UPT, UR14, 0x2, UPT ;  /* 0x000000020e00788c */ /* 0x000fe4000bfc6270 */
[----:B------:R-:W-:Y:S01]  /*1370*/  UISETP.GE.AND UP5, UPT, UR14, 0x3, UPT ;  /* 0x000000030e00788c */ /* 0x000fe2000bfa6270 */
[----:B------:R0:W4:Y:S01]  /*1380*/  @P5 LDS R59, [R22] ;  /* 0x00000000163b5984 */ /* 0x0001220000000800 */
        /* <DEDUP_REMOVED lines=22> */
[----:B-1234-:R-:W-:Y:S05]  /*14f0*/  @P4 BRA `(.L_x_12071) ;  /* 0x0000000800d44947 */ /* 0x01efea0003800000 */
[----:B------:R-:W1:Y:S01]  /*1500*/  S2R R2, SR_CgaCtaId ;  /* 0x0000000000027919 */ /* 0x000e620000008800 */
[----:B------:R-:W-:Y:S01]  /*1510*/  IMAD.U32 R3, RZ, RZ, UR14 ;  /* 0x0000000eff037e24 */ /* 0x000fe2000f8e00ff */
[----:B------:R-:W-:Y:S01]  /*1520*/  MOV R7, 0x400 ;  /* 0x0000040000077802 */ /* 0x000fe20000000f00 */
[----:B------:R-:W-:-:S03]  /*1530*/  IMAD.MOV.U32 R5, RZ, RZ, RZ ;  /* 0x000000ffff057224 */ /* 0x000fc600078e00ff */
[----:B------:R-:W-:Y:S02]  /*1540*/  ISETP.GT.U32.AND P4, PT, R3, 0x40, PT ;  /* 0x000000400300780c */ /* 0x000fe40003f84070 */
[----:B------:R-:W-:-:S04]  /*1550*/  SHF.L.U32 R3, R55, 0x2, RZ ;  /* 0x0000000237037819 */ /* 0x000fc800000006ff */
[----:B------:R-:W-:Y:S02]  /*1560*/  LOP3.LUT R3, R3, 0x3c, RZ, 0xc0, !PT ;  /* 0x0000003c03037812 */ /* 0x000fe400078ec0ff */
[----:B-1----:R-:W-:Y:S01]  /*1570*/  LEA R7, R2, R7, 0x18 ;  /* 0x0000000702077211 */ /* 0x002fe200078ec0ff */
[----:B------:R-:W-:-:S07]  /*1580*/  IMAD.MOV.U32 R2, RZ, RZ, R54 ;  /* 0x000000ffff027224 */ /* 0x000fce00078e0036 */
.L_x_12105:
        /* <DEDUP_REMOVED lines=11> */
.L_x_12109:
[----:B--2---:R-:W-:-:S07]  /*1640*/  IMAD R4, R56, R75, RZ ;  /* 0x0000004b38047224 */ /* 0x004fce00078e02ff */
.L_x_12073:
[----:B------:R-:W-:-:S13]  /*1650*/  ISETP.GE.AND P0, PT, R6, 0x2, PT ;  /* 0x000000020600780c */ /* 0x000fda0003f06270 */
[----:B------:R-:W-:Y:S05]  /*1660*/  @!P0 BRA `(.L_x_12075) ;  /* 0x0000000000108947 */ /* 0x000fea0003800000 */
[----:B------:R-:W-:-:S03]  /*1670*/  UMOV UR7, 0xffffffff ;  /* 0xffffffff00077882 */ /* 0x000fc60000000000 */
[----:B------:R-:W-:Y:S05]  /*1680*/  BRA.DIV UR7, `(.L_x_12076) ;  /* 0x0000000a07c87947 */ /* 0x000fea000b800000 */
[----:B------:R2:W3:Y:S02]  /*1690*/  SHFL.IDX PT, R72, R73, R52, 0x101f ;  /* 0x00101f3449487589 */ /* 0x0004e400000e0000 */
.L_x_12112:
[----:B0--3--:R-:W-:-:S07]  /*16a0*/  IMAD R4, R67, R72, R4 ;  /* 0x0000004843047224 */ /* 0x009fce00078e0204 */
.L_x_12075:
[----:B------:R-:W-:-:S13]  /*16b0*/  ISETP.GE.AND P6, PT, R6, 0x3, PT ;  /* 0x000000030600780c */ /* 0x000fda0003fc6270 */
[----:B------:R-:W-:Y:S05]  /*16c0*/  @!P6 BRA `(.L_x_12077) ;  /* 0x000000000010e947 */ /* 0x000fea0003800000 */
[----:B------:R-:W-:-:S03]  /*16d0*/  UMOV UR7, 0xffffffff ;  /* 0xffffffff00077882 */ /* 0x000fc60000000000 */
[----:B------:R-:W-:Y:S05]  /*16e0*/  BRA.DIV UR7, `(.L_x_12078) ;  /* 0x0000000a07d47947 */ /* 0x000fea000b800000 */
[----:B------:R3:W4:Y:S02]  /*16f0*/  SHFL.IDX PT, R75, R73, R51, 0x101f ;  /* 0x00101f33494b7589 */ /* 0x00072400000e0000 */
.L_x_12115:
[----:B0---4-:R-:W-:-:S07]  /*1700*/  IMAD R4, R68, R75, R4 ;  /* 0x0000004b44047224 */ /* 0x011fce00078e0204 */
.L_x_12077:
[----:B------:R-:W-:-:S13]  /*1710*/  ISETP.GE.AND P1, PT, R6, 0x4, PT ;  /* 0x000000040600780c */ /* 0x000fda0003f26270 */
[----:B------:R-:W-:Y:S05]  /*1720*/  @!P1 BRA `(.L_x_12079) ;  /* 0x0000000000109947 */ /* 0x000fea0003800000 */
[----:B------:R-:W-:-:S03]  /*1730*/  UMOV UR7, 0xffffffff ;  /* 0xffffffff00077882 */ /* 0x000fc60000000000 */
[----:B------:R-:W-:Y:S05]  /*1740*/  BRA.DIV UR7, `(.L_x_12080) ;  /* 0x0000000a07e47947 */ /* 0x000fea000b800000 */
[----:B------:R4:W0:Y:S02]  /*1750*/  SHFL.IDX PT, R72, R73, R50, 0x101f ;  /* 0x00101f3249487589 */ /* 0x00082400000e0000 */
.L_x_12118:
[----:B0-----:R-:W-:-:S07]  /*1760*/  IMAD R4, R69, R72, R4 ;  /* 0x0000004845047224 */ /* 0x001fce00078e0204 */
.L_x_12079:
[----:B------:R-:W-:-:S13]  /*1770*/  ISETP.GE.AND P2, PT, R6, 0x5, PT ;  /* 0x000000050600780c */ /* 0x000fda0003f46270 */
[----:B------:R-:W-:Y:S05]  /*1780*/  @!P2 BRA `(.L_x_12081) ;  /* 0x000000000010a947 */ /* 0x000fea0003800000 */
[----:B------:R-:W-:-:S03]  /*1790*/  UMOV UR7, 0xffffffff ;  /* 0xffffffff00077882 */ /* 0x000fc60000000000 */
[----:B------:R-:W-:Y:S05]  /*17a0*/  BRA.DIV UR7, `(.L_x_12082) ;  /* 0x0000000a07f07947 */ /* 0x000fea000b800000 */
[----:B------:R0:W0:Y:S02]  /*17b0*/  SHFL.IDX PT, R75, R73, R49, 0x101f ;  /* 0x00101f31494b7589 */ /* 0x00002400000e0000 */
.L_x_12121:
[----:B0-----:R-:W-:-:S07]  /*17c0*/  IMAD R4, R70, R75, R4 ;  /* 0x0000004b46047224 */ /* 0x001fce00078e0204 */
.L_x_12081:
[----:B------:R-:W-:-:S13]  /*17d0*/  ISETP.GE.AND P3, PT, R6, 0x6, PT ;  /* 0x000000060600780c */ /* 0x000fda0003f66270 */
[----:B------:R-:W-:Y:S05]  /*17e0*/  @!P3 BRA `(.L_x_12083) ;  /* 0x000000000010b947 */ /* 0x000fea0003800000 */
[----:B------:R-:W-:-:S03]  /*17f0*/  UMOV UR7, 0xffffffff ;  /* 0xffffffff00077882 */ /* 0x000fc60000000000 */
[----:B------:R-:W-:Y:S05]  /*1800*/  BRA.DIV UR7, `(.L_x_12084) ;  /* 0x0000000e07007947 */ /* 0x000fea000b800000 */
[----:B------:R0:W0:Y:S02]  /*1810*/  SHFL.IDX PT, R72, R73, R48, 0x101f ;  /* 0x00101f3049487589 */ /* 0x00002400000e0000 */
.L_x_12124:
[----:B0-----:R-:W-:-:S07]  /*1820*/  IMAD R4, R71, R72, R4 ;  /* 0x0000004847047224 */ /* 0x001fce00078e0204 */
.L_x_12083:
[----:B------:R-:W-:-:S13]  /*1830*/  ISETP.GE.AND P5, PT, R6, 0x7, PT ;  /* 0x000000070600780c */ /* 0x000fda0003fa6270 */
[----:B------:R-:W-:Y:S05]  /*1840*/  @!P5 BRA `(.L_x_12085) ;  /* 0x000000000010d947 */ /* 0x000fea0003800000 */
[----:B------:R-:W-:-:S03]  /*1850*/  UMOV UR7, 0xffffffff ;  /* 0xffffffff00077882 */ /* 0x000fc60000000000 */
[----:B------:R-:W-:Y:S05]  /*1860*/  BRA.DIV UR7, `(.L_x_12086) ;  /* 0x0000000e070c7947 */ /* 0x000fea000b800000 */
[----:B------:R0:W0:Y:S02]  /*1870*/  SHFL.IDX PT, R72, R73, R47, 0x101f ;  /* 0x00101f2f49487589 */ /* 0x00002400000e0000 */
.L_x_12127:
[----:B0-----:R-:W-:-:S07]  /*1880*/  IMAD R4, R57, R72, R4 ;  /* 0x0000004839047224 */ /* 0x001fce00078e0204 */
.L_x_12085:
[----:B------:R-:W-:-:S13]  /*1890*/  ISETP.GE.AND P5, PT, R6, 0x8, PT ;  /* 0x000000080600780c */ /* 0x000fda0003fa6270 */
[----:B------:R-:W-:Y:S05]  /*18a0*/  @!P5 BRA `(.L_x_12087) ;  /* 0x000000000010d947 */ /* 0x000fea0003800000 */
[----:B------:R-:W-:-:S03]  /*18b0*/  UMOV UR7, 0xffffffff ;  /* 0xffffffff00077882 */ /* 0x000fc60000000000 */
[----:B------:R-:W-:Y:S05]  /*18c0*/  BRA.DIV UR7, `(.L_x_12088) ;  /* 0x0000000e07187947 */ /* 0x000fea000b800000 */
[----:B------:R0:W0:Y:S02]  /*18d0*/  SHFL.IDX PT, R75, R73, R46, 0x101f ;  /* 0x00101f2e494b7589 */ /* 0x00002400000e0000 */
.L_x_12130:
[----:B0-----:R-:W-:-:S07]  /*18e0*/  IMAD R4, R58, R75, R4 ;  /* 0x0000004b3a047224 */ /* 0x001fce00078e0204 */
.L_x_12087:
[----:B------:R-:W-:-:S13]  /*18f0*/  ISETP.GE.AND P5, PT, R6, 0x9, PT ;  /* 0x000000090600780c */ /* 0x000fda0003fa6270 */
[----:B------:R-:W-:Y:S05]  /*1900*/  @!P5 BRA `(.L_x_12089) ;  /* 0x000000000010d947 */ /* 0x000fea0003800000 */
[----:B------:R-:W-:-:S03]  /*1910*/  UMOV UR7, 0xffffffff ;  /* 0xffffffff00077882 */ /* 0x000fc60000000000 */
[----:B------:R-:W-:Y:S05]  /*1920*/  BRA.DIV UR7, `(.L_x_12090) ;  /* 0x0000000e07287947 */ /* 0x000fea000b800000 */
[----:B------:R0:W0:Y:S02]  /*1930*/  SHFL.IDX PT, R72, R73, R45, 0x101f ;  /* 0x00101f2d49487589 */ /* 0x00002400000e0000 */
.L_x_12133:
[----:B0-----:R-:W-:-:S07]  /*1940*/  IMAD R4, R59, R72, R4 ;  /* 0x000000483b047224 */ /* 0x001fce00078e0204 */
.L_x_12089:
[----:B------:R-:W-:-:S13]  /*1950*/  ISETP.GE.AND P5, PT, R6, 0xa, PT ;  /* 0x0000000a0600780c */ /* 0x000fda0003fa6270 */
[----:B------:R-:W-:Y:S05]  /*1960*/  @!P5 BRA `(.L_x_12091) ;  /* 0x000000000010d947 */ /* 0x000fea0003800000 */
[----:B------:R-:W-:-:S03]  /*1970*/  UMOV UR7, 0xffffffff ;  /* 0xffffffff00077882 */ /* 0x000fc60000000000 */
[----:B------:R-:W-:Y:S05]  /*1980*/  BRA.DIV UR7, `(.L_x_12092) ;  /* 0x0000000e07347947 */ /* 0x000fea000b800000 */
[----:B------:R0:W0:Y:S02]  /*1990*/  SHFL.IDX PT, R75, R73, R44, 0x101f ;  /* 0x00101f2c494b7589 */ /* 0x00002400000e0000 */
.L_x_12136:
[----:B0-----:R-:W-:-:S07]  /*19a0*/  IMAD R4, R60, R75, R4 ;  /* 0x0000004b3c047224 */ /* 0x001fce00078e0204 */
.L_x_12091:
[----:B------:R-:W-:-:S13]  /*19b0*/  ISETP.GE.AND P5, PT, R6, 0xb, PT ;  /* 0x0000000b0600780c */ /* 0x000fda0003fa6270 */
[----:B------:R-:W-:Y:S05]  /*19c0*/  @!P5 BRA `(.L_x_12093) ;  /* 0x000000000010d947 */ /* 0x000fea0003800000 */
[----:B------:R-:W-:-:S03]  /*19d0*/  UMOV UR7, 0xffffffff ;  /* 0xffffffff00077882 */ /* 0x000fc60000000000 */
[----:B------:R-:W-:Y:S05]  /*19e0*/  BRA.DIV UR7, `(.L_x_12094) ;  /* 0x0000000e07447947 */ /* 0x000fea000b800000 */
[----:B------:R0:W0:Y:S02]  /*19f0*/  SHFL.IDX PT, R72, R73, R43, 0x101f ;  /* 0x00101f2b49487589 */ /* 0x00002400000e0000 */
.L_x_12139:
[----:B0-----:R-:W-:-:S07]  /*1a00*/  IMAD R4, R61, R72, R4 ;  /* 0x000000483d047224 */ /* 0x001fce00078e0204 */
.L_x_12093:
[----:B------:R-:W-:-:S13]  /*1a10*/  ISETP.GE.AND P5, PT, R6, 0xc, PT ;  /* 0x0000000c0600780c */ /* 0x000fda0003fa6270 */
[----:B------:R-:W-:Y:S05]  /*1a20*/  @!P5 BRA `(.L_x_12095) ;  /* 0x000000000010d947 */ /* 0x000fea0003800000 */
[----:B------:R-:W-:-:S03]  /*1a30*/  UMOV UR7, 0xffffffff ;  /* 0xffffffff00077882 */ /* 0x000fc60000000000 */
[----:B------:R-:W-:Y:S05]  /*1a40*/  BRA.DIV UR7, `(.L_x_12096) ;  /* 0x0000000e07507947 */ /* 0x000fea000b800000 */
[----:B------:R0:W0:Y:S02]  /*1a50*/  SHFL.IDX PT, R75, R73, R42, 0x101f ;  /* 0x00101f2a494b7589 */ /* 0x00002400000e0000 */
.L_x_12142:
[----:B0-----:R-:W-:-:S07]  /*1a60*/  IMAD R4, R62, R75, R4 ;  /* 0x0000004b3e047224 */ /* 0x001fce00078e0204 */
.L_x_12095:
[----:B------:R-:W-:-:S13]  /*1a70*/  ISETP.GE.AND P5, PT, R6, 0xd, PT ;  /* 0x0000000d0600780c */ /* 0x000fda0003fa6270 */
[----:B------:R-:W-:Y:S05]  /*1a80*/  @!P5 BRA `(.L_x_12097) ;  /* 0x000000000010d947 */ /* 0x000fea0003800000 */
[----:B------:R-:W-:-:S03]  /*1a90*/  UMOV UR7, 0xffffffff ;  /* 0xffffffff00077882 */ /* 0x000fc60000000000 */
[----:B------:R-:W-:Y:S05]  /*1aa0*/  BRA.DIV UR7, `(.L_x_12098) ;  /* 0x0000000e07607947 */ /* 0x000fea000b800000 */
[----:B------:R0:W0:Y:S02]  /*1ab0*/  SHFL.IDX PT, R72, R73, R41, 0x101f ;  /* 0x00101f2949487589 */ /* 0x00002400000e0000 */
.L_x_12145:
[----:B0-----:R-:W-:-:S07]  /*1ac0*/  IMAD R4, R63, R72, R4 ;  /* 0x000000483f047224 */ /* 0x001fce00078e0204 */
.L_x_12097:
[----:B------:R-:W-:-:S13]  /*1ad0*/  ISETP.GE.AND P5, PT, R6, 0xe, PT ;  /* 0x0000000e0600780c */ /* 0x000fda0003fa6270 */
[----:B------:R-:W-:Y:S05]  /*1ae0*/  @!P5 BRA `(.L_x_12099) ;  /* 0x000000000010d947 */ /* 0x000fea0003800000 */
[----:B------:R-:W-:-:S03]  /*1af0*/  UMOV UR7, 0xffffffff ;  /* 0xffffffff00077882 */ /* 0x000fc60000000000 */
[----:B------:R-:W-:Y:S05]  /*1b00*/  BRA.DIV UR7, `(.L_x_12100) ;  /* 0x0000000e076c7947 */ /* 0x000fea000b800000 */
[----:B------:R0:W0:Y:S02]  /*1b10*/  SHFL.IDX PT, R75, R73, R40, 0x101f ;  /* 0x00101f28494b7589 */ /* 0x00002400000e0000 */
.L_x_12148:
[----:B0-----:R-:W-:-:S07]  /*1b20*/  IMAD R4, R64, R75, R4 ;  /* 0x0000004b40047224 */ /* 0x001fce00078e0204 */
.L_x_12099:
[----:B------:R-:W-:-:S13]  /*1b30*/  ISETP.GE.AND P5, PT, R6, 0xf, PT ;  /* 0x0000000f0600780c */ /* 0x000fda0003fa6270 */
[----:B------:R-:W-:Y:S05]  /*1b40*/  @!P5 BRA `(.L_x_12101) ;  /* 0x000000000010d947 */ /* 0x000fea0003800000 */
[----:B------:R-:W-:-:S03]  /*1b50*/  UMOV UR7, 0xffffffff ;  /* 0xffffffff00077882 */ /* 0x000fc60000000000 */
[----:B------:R-:W-:Y:S05]  /*1b60*/  BRA.DIV UR7, `(.L_x_12102) ;  /* 0x0000000e077c7947 */ /* 0x000fea000b800000 */
[----:B------:R0:W0:Y:S02]  /*1b70*/  SHFL.IDX PT, R72, R73, R39, 0x101f ;  /* 0x00101f2749487589 */ /* 0x00002400000e0000 */
.L_x_12151:
[----:B0-----:R-:W-:-:S07]  /*1b80*/  IMAD R4, R65, R72, R4 ;  /* 0x0000004841047224 */ /* 0x001fce00078e0204 */
.L_x_12101:
[----:B------:R-:W-:-:S13]  /*1b90*/  ISETP.GE.AND P5, PT, R6, 0x10, PT ;  /* 0x000000100600780c */ /* 0x000fda0003fa6270 */
[----:B------:R-:W-:Y:S05]  /*1ba0*/  @!P5 BRA `(.L_x_12103) ;  /* 0x000000040018d947 */ /* 0x000fea0003800000 */
[----:B------:R-:W-:-:S03]  /*1bb0*/  UMOV UR7, 0xffffffff ;  /* 0xffffffff00077882 */ /* 0x000fc60000000000 */
[----:B------:R-:W-:Y:S05]  /*1bc0*/  BRA.DIV UR7, `(.L_x_12104) ;  /* 0x0000000e07887947 */ /* 0x000fea000b800000 */
[----:B-1234-:R1:W2:Y:S02]  /*1bd0*/  SHFL.IDX PT, R73, R73, R38, 0x101f ;  /* 0x00101f2649497589 */ /* 0x01e2a400000e0000 */
.L_x_12154:
[----:B0-2---:R-:W-:Y:S01]  /*1be0*/  IMAD R4, R66, R73, R4 ;  /* 0x0000004942047224 */ /* 0x005fe200078e0204 */
[----:B------:R-:W-:Y:S06]  /*1bf0*/  BRA `(.L_x_12103) ;  /* 0x0000000400047947 */ /* 0x000fec0003800000 */
.L_x_12072:
[----:B------:R-:W-:Y:S01]  /*1c00*/  PLOP3.LUT P5, PT, PT, PT, UP0, 0x80, 0x8 ;  /* 0x000000000008781c */ /* 0x000fe20003faf008 */
[--C-:B------:R-:W-:Y:S02]  /*1c10*/  @P0 IMAD R74, R37, 0x4, R6.reuse ;  /* 0x00000004254a0824 */ /* 0x100fe400078e0206 */
[----:B------:R-:W-:Y:S02]  /*1c20*/  IMAD.MOV.U32 R4, RZ, RZ, RZ ;  /* 0x000000ffff047224 */ /* 0x000fe400078e00ff */
[--C-:B------:R-:W-:Y:S02]  /*1c30*/  @P1 IMAD R75, R35, 0x4, R6.reuse ;  /* 0x00000004234b1824 */ /* 0x100fe400078e0206 */
[----:B------:R-:W-:Y:S01]  /*1c40*/  @P0 LDS R74, [R74] ;  /* 0x000000004a4a0984 */ /* 0x000fe20000000800 */
[----:B------:R-:W-:-:S03]  /*1c50*/  @P2 IMAD R76, R34, 0x4, R6 ;  /* 0x00000004224c2824 */ /* 0x000fc600078e0206 */
[----:B------:R-:W-:Y:S02]  /*1c60*/  @P1 LDS R75, [R75] ;  /* 0x000000004b4b1984 */ /* 0x000fe40000000800 */
[----:B------:R-:W-:Y:S01]  /*1c70*/  @P5 IMAD R72, R53, 0x4, R6 ;  /* 0x0000000435485824 */ /* 0x000fe200078e0206 */
[----:B------:R-:W-:Y:S01]  /*1c80*/  PLOP3.LUT P5, PT, PT, PT, UP0, 0x80, 0x8 ;  /* 0x000000000008781c */ /* 0x000fe20003faf008 */
[----:B------:R-:W-:-:S12]  /*1c90*/  @P2 LDS R77, [R76] ;  /* 0x000000004c4d2984 */ /* 0x000fd80000000800 */
[----:B------:R1:W2:Y:S01]  /*1ca0*/  @P5 LDS R73, [R72] ;  /* 0x0000000048495984 */ /* 0x0002a20000000800 */
[----:B------:R-:W-:Y:S01]  /*1cb0*/  PLOP3.LUT P5, PT, PT, PT, UP0, 0x80, 0x8 ;  /* 0x000000000008781c */ /* 0x000fe20003faf008 */
[----:B-1----:R-:W1:-:S12]  /*1cc0*/  LDC R72, c[0x0][0x3ac] ;  /* 0x0000eb00ff487b82 */ /* 0x002e580000000800 */
[----:B--2---:R-:W-:Y:S01]  /*1cd0*/  @P5 IMAD R4, R56, R73, RZ ;  /* 0x0000004938045224 */ /* 0x004fe200078e02ff */
[----:B------:R-:W-:Y:S02]  /*1ce0*/  @P6 LEA R73, R36, R6, 0x2 ;  /* 0x0000000624496211 */ /* 0x000fe400078e10ff */
[----:B-1----:R-:W-:Y:S01]  /*1cf0*/  ISETP.GE.AND P5, PT, R72, 0x7, PT ;  /* 0x000000074800780c */ /* 0x002fe20003fa6270 */
[----:B0-----:R-:W-:Y:S02]  /*1d00*/  @P0 IMAD R4, R67, R74, R4 ;  /* 0x0000004a43040224 */ /* 0x001fe400078e0204 */
[----:B------:R-:W-:Y:S01]  /*1d10*/  @P3 IMAD R74, R33, 0x4, R6 ;  /* 0x00000004214a3824 */ /* 0x000fe200078e0206 */
[----:B------:R-:W0:Y:S05]  /*1d20*/  @P6 LDS R73, [R73] ;  /* 0x0000000049496984 */ /* 0x000e2a0000000800 */
[----:B------:R-:W1:Y:S01]  /*1d30*/  @P3 LDS R74, [R74] ;  /* 0x000000004a4a3984 */ /* 0x000e620000000800 */
[----:B0-----:R-:W-:-:S03]  /*1d40*/  @P6 IMAD R4, R68, R73, R4 ;  /* 0x0000004944046224 */ /* 0x001fc600078e0204 */
[----:B------:R-:W-:Y:S01]  /*1d50*/  @P5 LEA R73, R32, R6, 0x2 ;  /* 0x0000000620495211 */ /* 0x000fe200078e10ff */
[----:B------:R-:W-:-:S05]  /*1d60*/  @P1 IMAD R4, R69, R75, R4 ;  /* 0x0000004b45041224 */ /* 0x000fca00078e0204 */
[----:B------:R-:W0:Y:S01]  /*1d70*/  @P5 LDS R73, [R73] ;  /* 0x0000000049495984 */ /* 0x000e220000000800 */
[----:B------:R-:W-:-:S04]  /*1d80*/  @P2 IMAD R4, R70, R77, R4 ;  /* 0x0000004d46042224 */ /* 0x000fc800078e0204 */
[----:B-1----:R-:W-:-:S04]  /*1d90*/  @P3 IMAD R4, R71, R74, R4 ;  /* 0x0000004a47043224 */ /* 0x002fc800078e0204 */
[----:B0-----:R-:W-:Y:S01]  /*1da0*/  @P5 IMAD R4, R57, R73, R4 ;  /* 0x0000004939045224 */ /* 0x001fe200078e0204 */
[----:B------:R-:W-:-:S13]  /*1db0*/  ISETP.GE.AND P5, PT, R72, 0x8, PT ;  /* 0x000000084800780c */ /* 0x000fda0003fa6270 */
[----:B------:R-:W-:-:S06]  /*1dc0*/  @P5 IMAD R75, R31, 0x4, R6 ;  /* 0x000000041f4b5824 */ /* 0x000fcc00078e0206 */
        /* <DEDUP_REMOVED lines=35> */
[----:B0-----:R-:W-:-:S07]  /*2000*/  @P5 IMAD R4, R66, R73, R4 ;  /* 0x0000004942045224 */ /* 0x001fce00078e0204 */
.L_x_12103:
[----:B------:R-:W-:Y:S01]  /*2010*/  VIADD R2, R2, UR6 ;  /* 0x0000000602027c36 */ /* 0x000fe20008000000 */
[----:B------:R-:W-:-:S04]  /*2020*/  IADD3 R5, PT, PT, R4, R5, RZ ;  /* 0x0000000504057210 */ /* 0x000fc80007ffe0ff */
[----:B------:R-:W-:-:S13]  /*2030*/  ISETP.GE.AND P5, PT, R2, UR5, PT ;  /* 0x0000000502007c0c */ /* 0x000fda000bfa6270 */
[----:B------:R-:W-:Y:S05]  /*2040*/  @!P5 BRA `(.L_x_12105) ;  /* 0xfffffff40050d947 */ /* 0x000fea000383ffff */
.L_x_12071:
[----:B------:R-:W-:Y:S05]  /*2050*/  WARPSYNC.ALL ;  /* 0x0000000000007948 */ /* 0x000fea0003800000 */
[----:B------:R-:W5:Y:S01]  /*2060*/  LDC.64 R2, c[0x0][0x3a0] ;  /* 0x0000e800ff027b82 */ /* 0x000f620000000a00 */
[----:B------:R-:W-:Y:S01]  /*2070*/  IMAD.U32 R4, RZ, RZ, UR4 ;  /* 0x00000004ff047e24 */ /* 0x000fe2000f8e00ff */
[----:B------:R-:W-:Y:S02]  /*2080*/  USHF.L.U32 UR7, UR12, 0x2, URZ ;  /* 0x000000020c077899 */ /* 0x000fe400080006ff */
[----:B------:R-:W-:Y:S01]  /*2090*/  UIADD3 UR4, UPT, UPT, UR12, UR4, URZ ;  /* 0x000000040c047290 */ /* 0x000fe2000fffe0ff */
[----:B------:R-:W-:-:S03]  /*20a0*/  IMAD R7, R4, 0x10, R55 ;  /* 0x0000001004077824 */ /* 0x000fc600078e0237 */
[----:B------:R-:W-:Y:S01]  /*20b0*/  UISETP.GE.U32.AND UP1, UPT, UR4, UR7, UPT ;  /* 0x000000070400728c */ /* 0x000fe2000bf26070 */
[----:B-----5:R-:W-:Y:S01]  /*20c0*/  IMAD.WIDE R2, R7, 0x4, R2 ;  /* 0x0000000407027825 */ /* 0x020fe200078e0202 */
[----:B------:R-:W-:Y:S06]  /*20d0*/  BAR.SYNC.DEFER_BLOCKING 0x0 ;  /* 0x0000000000007b1d */ /* 0x000fec0000010000 */
[----:B------:R0:W-:Y:S01]  /*20e0*/  STG.E desc[UR10][R2.64], R5 ;  /* 0x0000000502007986 */ /* 0x0001e2000c10190a */
[----:B------:R-:W-:Y:S05]  /*20f0*/  BRA.U !UP1, `(.L_x_12106) ;  /* 0xffffffed09c87547 */ /* 0x000fea000b83ffff */
[----:B------:R-:W-:Y:S05]  /*2100*/  EXIT ;  /* 0x000000000000794d */ /* 0x000fea0003800000 */
.L_x_12074:
[----:B------:R-:W-:Y:S01]  /*2110*/  HFMA2 R75, -RZ, RZ, 0, 0.000503063201904296875 ;  /* 0x0000101fff4b7431 */ /* 0x000fe200000001ff */
[----:B------:R-:W-:Y:S01]  /*2120*/  BSSY B0, `(.L_x_12107) ;  /* 0x0000006000007945 */ /* 0x000fe20003800000 */
[----:B------:R-:W-:Y:S02]  /*2130*/  IMAD.MOV.U32 R74, RZ, RZ, R0 ;  /* 0x000000ffff4a7224 */ /* 0x000fe400078e0000 */
[----:B------:R-:W-:-:S07]  /*2140*/  IMAD.MOV.U32 R72, RZ, RZ, -0x1 ;  /* 0xffffffffff487424 */ /* 0x000fce00078e00ff */
[----:B0-----:R-:W-:Y:S05]  /*2150*/  WARPSYNC.COLLECTIVE R72, `(.L_x_12108) ;  /* 0x0000000048087348 */ /* 0x001fea0003c00000 */
[----:B------:R1:W2:Y:S02]  /*2160*/  SHFL.IDX P5, R72, R73, R74, R75 ;  /* 0x0000004a49487389 */ /* 0x0002a400000a004b */
[----:B012---:R-:W-:Y:S05]  /*2170*/  ENDCOLLECTIVE ;  /* 0x000000000000791b */ /* 0x007fea0003800000 */
.L_x_12108:
[----:B------:R-:W-:Y:S05]  /*2180*/  BSYNC B0 ;  /* 0x0000000000007941 */ /* 0x000fea0003800000 */
.L_x_12107:
[----:B------:R-:W-:Y:S01]  /*2190*/  IMAD.MOV.U32 R75, RZ, RZ, R72 ;  /* 0x000000ffff4b7224 */ /* 0x000fe200078e0048 */
[----:B------:R-:W-:Y:S06]  /*21a0*/  BRA `(.L_x_12109) ;  /* 0xfffffff400247947 */ /* 0x000fec000383ffff */
.L_x_12076:
[----:B------:R-:W-:Y:S01]  /*21b0*/  BSSY B0, `(.L_x_12110) ;  /* 0x0000007000007945 */ /* 0x000fe20003800000 */
[----:B------:R-:W-:Y:S01]  /*21c0*/  IMAD.MOV.U32 R74, RZ, RZ, R52 ;  /* 0x000000ffff4a7224 */ /* 0x000fe200078e0034 */
[----:B------:R-:W-:Y:S01]  /*21d0*/  MOV R75, 0x101f ;  /* 0x0000101f004b7802 */ /* 0x000fe20000000f00 */
[----:B------:R-:W-:-:S07]  /*21e0*/  IMAD.MOV.U32 R72, RZ, RZ, -0x1 ;  /* 0xffffffffff487424 */ /* 0x000fce00078e00ff */
[----:B01----:R-:W-:Y:S05]  /*21f0*/  WARPSYNC.COLLECTIVE R72, `(.L_x_12111) ;  /* 0x0000000048087348 */ /* 0x003fea0003c00000 */
[----:B------:R2:W3:Y:S02]  /*2200*/  SHFL.IDX P5, R72, R73, R74, R75 ;  /* 0x0000004a49487389 */ /* 0x0004e400000a004b */
[----:B0123--:R-:W-:Y:S05]  /*2210*/  ENDCOLLECTIVE ;  /* 0x000000000000791b */ /* 0x00ffea0003800000 */
.L_x_12111:
[----:B------:R-:W-:Y:S05]  /*2220*/  BSYNC B0 ;  /* 0x0000000000007941 */ /* 0x000fea0003800000 */
.L_x_12110:
[----:B------:R-:W-:Y:S05]  /*2230*/  BRA `(.L_x_12112) ;  /* 0xfffffff400187947 */ /* 0x000fea000383ffff */
.L_x_12078:
[----:B------:R-:W-:Y:S01]  /*2240*/  BSSY B0, `(.L_x_12113) ;  /* 0x0000007000007945 */ /* 0x000fe20003800000 */
[----:B------:R-:W-:Y:S01]  /*2250*/  IMAD.MOV.U32 R74, RZ, RZ, R51 ;  /* 0x000000ffff4a7224 */ /* 0x000fe200078e0033 */
[----:B------:R-:W-:Y:S01]  /*2260*/  MOV R72, 0xffffffff ;  /* 0xffffffff00487802 */ /* 0x000fe20000000f00 */
[----:B------:R-:W-:-:S07]  /*2270*/  IMAD.MOV.U32 R75, RZ, RZ, 0x101f ;  /* 0x0000101fff4b7424 */ /* 0x000fce00078e00ff */
[----:B012---:R-:W-:Y:S05]  /*2280*/  WARPSYNC.COLLECTIVE R72, `(.L_x_12114) ;  /* 0x0000000048087348 */ /* 0x007fea0003c00000 */
[----:B------:R3:W4:Y:S02]  /*2290*/  SHFL.IDX P5, R72, R73, R74, R75 ;  /* 0x0000004a49487389 */ /* 0x00072400000a004b */
[----:B01234-:R-:W-:Y:S05]  /*22a0*/  ENDCOLLECTIVE ;  /* 0x000000000000791b */ /* 0x01ffea0003800000 */
.L_x_12114:
[----:B------:R-:W-:Y:S05]  /*22b0*/  BSYNC B0 ;  /* 0x0000000000007941 */ /* 0x000fea0003800000 */
.L_x_12113:
[----:B------:R-:W-:Y:S01]  /*22c0*/  IMAD.MOV.U32 R75, RZ, RZ, R72 ;  /* 0x000000ffff4b7224 */ /* 0x000fe200078e0048 */
[----:B------:R-:W-:Y:S06]  /*22d0*/  BRA `(.L_x_12115) ;  /* 0xfffffff400087947 */ /* 0x000fec000383ffff */
.L_x_12080:
[----:B------:R-:W-:Y:S01]  /*22e0*/  BSSY B0, `(.L_x_12116) ;  /* 0x0000007000007945 */ /* 0x000fe20003800000 */
[----:B------:R-:W-:Y:S01]  /*22f0*/  IMAD.MOV.U32 R74, RZ, RZ, R50 ;  /* 0x000000ffff4a7224 */ /* 0x000fe200078e0032 */
[----:B------:R-:W-:Y:S01]  /*2300*/  MOV R72, 0xffffffff ;  /* 0xffffffff00487802 */ /* 0x000fe20000000f00 */
[----:B------:R-:W-:-:S07]  /*2310*/  IMAD.MOV.U32 R75, RZ, RZ, 0x101f ;  /* 0x0000101fff4b7424 */ /* 0x000fce00078e00ff */
[----:B0123--:R-:W-:Y:S05]  /*2320*/  WARPSYNC.COLLECTIVE R72, `(.L_x_12117) ;  /* 0x0000000048087348 */ /* 0x00ffea0003c00000 */
[----:B------:R4:W0:Y:S02]  /*2330*/  SHFL.IDX P5, R72, R73, R74, R75 ;  /* 0x0000004a49487389 */ /* 0x00082400000a004b */
[----:B01234-:R-:W-:Y:S05]  /*2340*/  ENDCOLLECTIVE ;  /* 0x000000000000791b */ /* 0x01ffea0003800000 */
.L_x_12117:
[----:B------:R-:W-:Y:S05]  /*2350*/  BSYNC B0 ;  /* 0x0000000000007941 */ /* 0x000fea0003800000 */
.L_x_12116:
[----:B------:R-:W-:Y:S05]  /*2360*/  BRA `(.L_x_12118) ;  /* 0xfffffff000fc7947 */ /* 0x000fea000383ffff */
.L_x_12082:
[----:B------:R-:W-:Y:S01]  /*2370*/  BSSY B0, `(.L_x_12119) ;  /* 0x0000007000007945 */ /* 0x000fe20003800000 */
[----:B------:R-:W-:Y:S02]  /*2380*/  IMAD.MOV.U32 R74, RZ, RZ, R49 ;  /* 0x000000ffff4a7224 */ /* 0x000fe400078e0031 */
[----:B------:R-:W-:Y:S02]  /*2390*/  IMAD.MOV.U32 R75, RZ, RZ, 0x101f ;  /* 0x0000101fff4b7424 */ /* 0x000fe400078e00ff */
[----:B------:R-:W-:-:S07]  /*23a0*/  IMAD.MOV.U32 R72, RZ, RZ, -0x1 ;  /* 0xffffffffff487424 */ /* 0x000fce00078e00ff */
[----:B01234-:R-:W-:Y:S05]  /*23b0*/  WARPSYNC.COLLECTIVE R72, `(.L_x_12120) ;  /* 0x0000000048087348 */ /* 0x01ffea0003c00000 */
[----:B------:R0:W0:Y:S02]  /*23c0*/  SHFL.IDX P5, R72, R73, R74, R75 ;  /* 0x0000004a49487389 */ /* 0x00002400000a004b */
[----:B01234-:R-:W-:Y:S05]  /*23d0*/  ENDCOLLECTIVE ;  /* 0x000000000000791b */ /* 0x01ffea0003800000 */
.L_x_12120:
[----:B------:R-:W-:Y:S05]  /*23e0*/  BSYNC B0 ;  /* 0x0000000000007941 */ /* 0x000fea0003800000 */
.L_x_12119:
[----:B------:R-:W-:Y:S01]  /*23f0*/  MOV R75, R72 ;  /* 0x00000048004b7202 */ /* 0x000fe20000000f00 */
[----:B------:R-:W-:Y:S06]  /*2400*/  BRA `(.L_x_12121) ;  /* 0xfffffff000ec7947 */ /* 0x000fec000383ffff */
.L_x_12084:
[----:B------:R-:W-:Y:S01]  /*2410*/  BSSY B0, `(.L_x_12122) ;  /* 0x0000007000007945 */ /* 0x000fe20003800000 */
[----:B------:R-:W-:Y:S02]  /*2420*/  IMAD.MOV.U32 R74, RZ, RZ, R48 ;  /* 0x000000ffff4a7224 */ /* 0x000fe400078e0030 */
[----:B------:R-:W-:Y:S02]  /*2430*/  IMAD.MOV.U32 R75, RZ, RZ, 0x101f ;  /* 0x0000101fff4b7424 */ /* 0x000fe400078e00ff */
[----:B------:R-:W-:-:S07]  /*2440*/  IMAD.MOV.U32 R72, RZ, RZ, -0x1 ;  /* 0xffffffffff487424 */ /* 0x000fce00078e00ff */
[----:B01234-:R-:W-:Y:S05]  /*2450*/  WARPSYNC.COLLECTIVE R72, `(.L_x_12123) ;  /* 0x0000000048087348 */ /* 0x01ffea0003c00000 */
[----:B------:R0:W0:Y:S02]  /*2460*/  SHFL.IDX P5, R72, R73, R74, R75 ;  /* 0x0000004a49487389 */ /* 0x00002400000a004b */
[----:B01234-:R-:W-:Y:S05]  /*2470*/  ENDCOLLECTIVE ;  /* 0x000000000000791b */ /* 0x01ffea0003800000 */
.L_x_12123:
[----:B------:R-:W-:Y:S05]  /*2480*/  BSYNC B0 ;  /* 0x0000000000007941 */ /* 0x000fea0003800000 */
.L_x_12122:
[----:B------:R-:W-:Y:S05]  /*2490*/  BRA `(.L_x_12124) ;  /* 0xfffffff000e07947 */ /* 0x000fea000383ffff */
.L_x_12086:
[----:B------:R-:W-:Y:S01]  /*24a0*/  BSSY B0, `(.L_x_12125) ;  /* 0x0000007000007945 */ /* 0x000fe20003800000 */
[----:B------:R-:W-:Y:S01]  /*24b0*/  MOV R74, R47 ;  /* 0x0000002f004a7202 */ /* 0x000fe20000000f00 */
[----:B------:R-:W-:Y:S02]  /*24c0*/  IMAD.MOV.U32 R75, RZ, RZ, 0x101f ;  /* 0x0000101fff4b7424 */ /* 0x000fe400078e00ff */
[----:B------:R-:W-:-:S07]  /*24d0*/  IMAD.MOV.U32 R72, RZ, RZ, -0x1 ;  /* 0xffffffffff487424 */ /* 0x000fce00078e00ff */
[----:B01234-:R-:W-:Y:S05]  /*24e0*/  WARPSYNC.COLLECTIVE R72, `(.L_x_12126) ;  /* 0x0000000048087348 */ /* 0x01ffea0003c00000 */
[----:B------:R0:W0:Y:S02]  /*24f0*/  SHFL.IDX P5, R72, R73, R74, R75 ;  /* 0x0000004a49487389 */ /* 0x00002400000a004b */
[----:B01234-:R-:W-:Y:S05]  /*2500*/  ENDCOLLECTIVE ;  /* 0x000000000000791b */ /* 0x01ffea0003800000 */
.L_x_12126:
[----:B------:R-:W-:Y:S05]  /*2510*/  BSYNC B0 ;  /* 0x0000000000007941 */ /* 0x000fea0003800000 */
.L_x_12125:
[----:B------:R-:W-:Y:S05]  /*2520*/  BRA `(.L_x_12127) ;  /* 0xfffffff000d47947 */ /* 0x000fea000383ffff */
.L_x_12088:
[----:B------:R-:W-:Y:S01]  /*2530*/  HFMA2 R75, -RZ, RZ, 0, 0.000503063201904296875 ;  /* 0x0000101fff4b7431 */ /* 0x000fe200000001ff */
[----:B------:R-:W-:Y:S01]  /*2540*/  BSSY B0, `(.L_x_12128) ;  /* 0x0000006000007945 */ /* 0x000fe20003800000 */
[----:B------:R-:W-:Y:S02]  /*2550*/  IMAD.MOV.U32 R74, RZ, RZ, R46 ;  /* 0x000000ffff4a7224 */ /* 0x000fe400078e002e */
[----:B------:R-:W-:-:S07]  /*2560*/  IMAD.MOV.U32 R72, RZ, RZ, -0x1 ;  /* 0xffffffffff487424 */ /* 0x000fce00078e00ff */
[----:B01234-:R-:W-:Y:S05]  /*2570*/  WARPSYNC.COLLECTIVE R72, `(.L_x_12129) ;  /* 0x0000000048087348 */ /* 0x01ffea0003c00000 */
[----:B------:R0:W0:Y:S02]  /*2580*/  SHFL.IDX P5, R72, R73, R74, R75 ;  /* 0x0000004a49487389 */ /* 0x00002400000a004b */
[----:B01234-:R-:W-:Y:S05]  /*2590*/  ENDCOLLECTIVE ;  /* 0x000000000000791b */ /* 0x01ffea0003800000 */
.L_x_12129:
[----:B------:R-:W-:Y:S05]  /*25a0*/  BSYNC B0 ;  /* 0x0000000000007941 */ /* 0x000fea0003800000 */
.L_x_12128:
[----:B------:R-:W-:Y:S01]  /*25b0*/  IMAD.MOV.U32 R75, RZ, RZ, R72 ;  /* 0x000000ffff4b7224 */ /* 0x000fe200078e0048 */
[----:B------:R-:W-:Y:S06]  /*25c0*/  BRA `(.L_x_12130) ;  /* 0xfffffff000c47947 */ /* 0x000fec000383ffff */
.L_x_12090:
[----:B------:R-:W-:Y:S01]  /*25d0*/  BSSY B0, `(.L_x_12131) ;  /* 0x0000007000007945 */ /* 0x000fe20003800000 */
[----:B------:R-:W-:Y:S01]  /*25e0*/  MOV R74, R45 ;  /* 0x0000002d004a7202 */ /* 0x000fe20000000f00 */
[----:B------:R-:W-:Y:S02]  /*25f0*/  IMAD.MOV.U32 R75, RZ, RZ, 0x101f ;  /* 0x0000101fff4b7424 */ /* 0x000fe400078e00ff */
[----:B------:R-:W-:-:S07]  /*2600*/  IMAD.MOV.U32 R72, RZ, RZ, -0x1 ;  /* 0xffffffffff487424 */ /* 0x000fce00078e00ff */
[----:B01234-:R-:W-:Y:S05]  /*2610*/  WARPSYNC.COLLECTIVE R72, `(.L_x_12132) ;  /* 0x0000000048087348 */ /* 0x01ffea0003c00000 */
[----:B------:R0:W0:Y:S02]  /*2620*/  SHFL.IDX P5, R72, R73, R74, R75 ;  /* 0x0000004a49487389 */ /* 0x00002400000a004b */
[----:B01234-:R-:W-:Y:S05]  /*2630*/  ENDCOLLECTIVE ;  /* 0x000000000000791b */ /* 0x01ffea0003800000 */
.L_x_12132:
[----:B------:R-:W-:Y:S05]  /*2640*/  BSYNC B0 ;  /* 0x0000000000007941 */ /* 0x000fea0003800000 */
.L_x_12131:
[----:B------:R-:W-:Y:S05]  /*2650*/  BRA `(.L_x_12133) ;  /* 0xfffffff000b87947 */ /* 0x000fea000383ffff */
.L_x_12092:
[----:B------:R-:W-:Y:S01]  /*2660*/  BSSY B0, `(.L_x_12134) ;  /* 0x0000007000007945 */ /* 0x000fe20003800000 */
[----:B------:R-:W-:Y:S01]  /*2670*/  MOV R74, R44 ;  /* 0x0000002c004a7202 */ /* 0x000fe20000000f00 */
[----:B------:R-:W-:Y:S02]  /*2680*/  IMAD.MOV.U32 R75, RZ, RZ, 0x101f ;  /* 0x0000101fff4b7424 */ /* 0x000fe400078e00ff */
[----:B------:R-:W-:-:S07]  /*2690*/  IMAD.MOV.U32 R72, RZ, RZ, -0x1 ;  /* 0xffffffffff487424 */ /* 0x000fce00078e00ff */
[----:B01234-:R-:W-:Y:S05]  /*26a0*/  WARPSYNC.COLLECTIVE R72, `(.L_x_12135) ;  /* 0x0000000048087348 */ /* 0x01ffea0003c00000 */
[----:B------:R0:W0:Y:S02]  /*26b0*/  SHFL.IDX P5, R72, R73, R74, R75 ;  /* 0x0000004a49487389 */ /* 0x00002400000a004b */
[----:B01234-:R-:W-:Y:S05]  /*26c0*/  ENDCOLLECTIVE ;  /* 0x000000000000791b */ /* 0x01ffea0003800000 */
.L_x_12135:
[----:B------:R-:W-:Y:S05]  /*26d0*/  BSYNC B0 ;  /* 0x0000000000007941 */ /* 0x000fea0003800000 */
.L_x_12134:
[----:B------:R-:W-:Y:S01]  /*26e0*/  MOV R75, R72 ;  /* 0x00000048004b7202 */ /* 0x000fe20000000f00 */
[----:B------:R-:W-:Y:S06]  /*26f0*/  BRA `(.L_x_12136) ;  /* 0xfffffff000a87947 */ /* 0x000fec000383ffff */
.L_x_12094:
[----:B------:R-:W-:Y:S01]  /*2700*/  BSSY B0, `(.L_x_12137) ;  /* 0x0000007000007945 */ /* 0x000fe20003800000 */
[----:B------:R-:W-:Y:S01]  /*2710*/  IMAD.MOV.U32 R74, RZ, RZ, R43 ;  /* 0x000000ffff4a7224 */ /* 0x000fe200078e002b */
[----:B------:R-:W-:Y:S01]  /*2720*/  MOV R72, 0xffffffff ;  /* 0xffffffff00487802 */ /* 0x000fe20000000f00 */
[----:B------:R-:W-:-:S07]  /*2730*/  IMAD.MOV.U32 R75, RZ, RZ, 0x101f ;  /* 0x0000101fff4b7424 */ /* 0x000fce00078e00ff */
[----:B01234-:R-:W-:Y:S05]  /*2740*/  WARPSYNC.COLLECTIVE R72, `(.L_x_12138) ;  /* 0x0000000048087348 */ /* 0x01ffea0003c00000 */
[----:B------:R0:W0:Y:S02]  /*2750*/  SHFL.IDX P5, R72, R73, R74, R75 ;  /* 0x0000004a49487389 */ /* 0x00002400000a004b */
[----:B01234-:R-:W-:Y:S05]  /*2760*/  ENDCOLLECTIVE ;  /* 0x000000000000791b */ /* 0x01ffea0003800000 */
.L_x_12138:
[----:B------:R-:W-:Y:S05]  /*2770*/  BSYNC B0 ;  /* 0x0000000000007941 */ /* 0x000fea0003800000 */
.L_x_12137:
[----:B------:R-:W-:Y:S05]  /*2780*/  BRA `(.L_x_12139) ;  /* 0xfffffff0009c7947 */ /* 0x000fea000383ffff */
.L_x_12096:
[----:B------:R-:W-:Y:S01]  /*2790*/  BSSY B0, `(.L_x_12140) ;  /* 0x0000007000007945 */ /* 0x000fe20003800000 */
[----:B------:R-:W-:Y:S01]  /*27a0*/  IMAD.MOV.U32 R74, RZ, RZ, R42 ;  /* 0x000000ffff4a7224 */ /* 0x000fe200078e002a */
[----:B------:R-:W-:Y:S01]  /*27b0*/  MOV R72, 0xffffffff ;  /* 0xffffffff00487802 */ /* 0x000fe20000000f00 */
[----:B------:R-:W-:-:S07]  /*27c0*/  IMAD.MOV.U32 R75, RZ, RZ, 0x101f ;  /* 0x0000101fff4b7424 */ /* 0x000fce00078e00ff */
[----:B01234-:R-:W-:Y:S05]  /*27d0*/  WARPSYNC.COLLECTIVE R72, `(.L_x_12141) ;  /* 0x0000000048087348 */ /* 0x01ffea0003c00000 */
[----:B------:R0:W0:Y:S02]  /*27e0*/  SHFL.IDX P5, R72, R73, R74, R75 ;  /* 0x0000004a49487389 */ /* 0x00002400000a004b */
[----:B01234-:R-:W-:Y:S05]  /*27f0*/  ENDCOLLECTIVE ;  /* 0x000000000000791b */ /* 0x01ffea0003800000 */
.L_x_12141:
[----:B------:R-:W-:Y:S05]  /*2800*/  BSYNC B0 ;  /* 0x0000000000007941 */ /* 0x000fea0003800000 */
.L_x_12140:
[----:B------:R-:W-:Y:S01]  /*2810*/  IMAD.MOV.U32 R75, RZ, RZ, R72 ;  /* 0x000000ffff4b7224 */ /* 0x000fe200078e0048 */
[----:B------:R-:W-:Y:S06]  /*2820*/  BRA `(.L_x_12142) ;  /* 0xfffffff0008c7947 */ /* 0x000fec000383ffff */
.L_x_12098:
[----:B------:R-:W-:Y:S01]  /*2830*/  HFMA2 R75, -RZ, RZ, 0, 0.000503063201904296875 ;  /* 0x0000101fff4b7431 */ /* 0x000fe200000001ff */
[----:B------:R-:W-:Y:S01]  /*2840*/  BSSY B0, `(.L_x_12143) ;  /* 0x0000006000007945 */ /* 0x000fe20003800000 */
[----:B------:R-:W-:Y:S02]  /*2850*/  IMAD.MOV.U32 R74, RZ, RZ, R41 ;  /* 0x000000ffff4a7224 */ /* 0x000fe400078e0029 */
[----:B------:R-:W-:-:S07]  /*2860*/  IMAD.MOV.U32 R72, RZ, RZ, -0x1 ;  /* 0xffffffffff487424 */ /* 0x000fce00078e00ff */
[----:B01234-:R-:W-:Y:S05]  /*2870*/  WARPSYNC.COLLECTIVE R72, `(.L_x_12144) ;  /* 0x0000000048087348 */ /* 0x01ffea0003c00000 */
[----:B------:R0:W0:Y:S02]  /*2880*/  SHFL.IDX P5, R72, R73, R74, R75 ;  /* 0x0000004a49487389 */ /* 0x00002400000a004b */
[----:B01234-:R-:W-:Y:S05]  /*2890*/  ENDCOLLECTIVE ;  /* 0x000000000000791b */ /* 0x01ffea0003800000 */
.L_x_12144:
[----:B------:R-:W-:Y:S05]  /*28a0*/  BSYNC B0 ;  /* 0x0000000000007941 */ /* 0x000fea0003800000 */
.L_x_12143:
[----:B------:R-:W-:Y:S05]  /*28b0*/  BRA `(.L_x_12145) ;  /* 0xfffffff000807947 */ /* 0x000fea000383ffff */
.L_x_12100:
[----:B------:R-:W-:Y:S01]  /*28c0*/  BSSY B0, `(.L_x_12146) ;  /* 0x0000007000007945 */ /* 0x000fe20003800000 */
[----:B------:R-:W-:Y:S01]  /*28d0*/  IMAD.MOV.U32 R74, RZ, RZ, R40 ;  /* 0x000000ffff4a7224 */ /* 0x000fe200078e0028 */
[----:B------:R-:W-:Y:S01]  /*28e0*/  MOV R75, 0x101f ;  /* 0x0000101f004b7802 */ /* 0x000fe20000000f00 */
[----:B------:R-:W-:-:S07]  /*28f0*/  IMAD.MOV.U32 R72, RZ, RZ, -0x1 ;  /* 0xffffffffff487424 */ /* 0x000fce00078e00ff */
[----:B01234-:R-:W-:Y:S05]  /*2900*/  WARPSYNC.COLLECTIVE R72, `(.L_x_12147) ;  /* 0x0000000048087348 */ /* 0x01ffea0003c00000 */
[----:B------:R0:W0:Y:S02]  /*2910*/  SHFL.IDX P5, R72, R73, R74, R75 ;  /* 0x0000004a49487389 */ /* 0x00002400000a004b */
[----:B01234-:R-:W-:Y:S05]  /*2920*/  ENDCOLLECTIVE ;  /* 0x000000000000791b */ /* 0x01ffea0003800000 */
.L_x_12147:
[----:B------:R-:W-:Y:S05]  /*2930*/  BSYNC B0 ;  /* 0x0000000000007941 */ /* 0x000fea0003800000 */
.L_x_12146:
[----:B------:R-:W-:Y:S01]  /*2940*/  IMAD.MOV.U32 R75, RZ, RZ, R72 ;  /* 0x000000ffff4b7224 */ /* 0x000fe200078e0048 */
[----:B------:R-:W-:Y:S06]  /*2950*/  BRA `(.L_x_12148) ;  /* 0xfffffff000707947 */ /* 0x000fec000383ffff */
.L_x_12102:
[----:B------:R-:W-:Y:S01]  /*2960*/  BSSY B0, `(.L_x_12149) ;  /* 0x0000007000007945 */ /* 0x000fe20003800000 */
[----:B------:R-:W-:Y:S01]  /*2970*/  MOV R74, R39 ;  /* 0x00000027004a7202 */ /* 0x000fe20000000f00 */
[----:B------:R-:W-:Y:S02]  /*2980*/  IMAD.MOV.U32 R75, RZ, RZ, 0x101f ;  /* 0x0000101fff4b7424 */ /* 0x000fe400078e00ff */
[----:B------:R-:W-:-:S07]  /*2990*/  IMAD.MOV.U32 R72, RZ, RZ, -0x1 ;  /* 0xffffffffff487424 */ /* 0x000fce00078e00ff */
[----:B01234-:R-:W-:Y:S05]  /*29a0*/  WARPSYNC.COLLECTIVE R72, `(.L_x_12150) ;  /* 0x0000000048087348 */ /* 0x01ffea0003c00000 */
[----:B------:R0:W0:Y:S02]  /*29b0*/  SHFL.IDX P5, R72, R73, R74, R75 ;  /* 0x0000004a49487389 */ /* 0x00002400000a004b */
[----:B01234-:R-:W-:Y:S05]  /*29c0*/  ENDCOLLECTIVE ;  /* 0x000000000000791b */ /* 0x01ffea0003800000 */
.L_x_12150:
[----:B------:R-:W-:Y:S05]  /*29d0*/  BSYNC B0 ;  /* 0x0000000000007941 */ /* 0x000fea0003800000 */
.L_x_12149:
[----:B------:R-:W-:Y:S05]  /*29e0*/  BRA `(.L_x_12151) ;  /* 0xfffffff000647947 */ /* 0x000fea000383ffff */
.L_x_12104:
[----:B------:R-:W-:Y:S01]  /*29f0*/  BSSY B0, `(.L_x_12152) ;  /* 0x0000007000007945 */ /* 0x000fe20003800000 */
[----:B------:R-:W-:Y:S01]  /*2a00*/  MOV R74, R38 ;  /* 0x00000026004a7202 */ /* 0x000fe20000000f00 */
[----:B------:R-:W-:Y:S02]  /*2a10*/  IMAD.MOV.U32 R75, RZ, RZ, 0x101f ;  /* 0x0000101fff4b7424 */ /* 0x000fe400078e00ff */
[----:B------:R-:W-:-:S07]  /*2a20*/  IMAD.MOV.U32 R72, RZ, RZ, -0x1 ;  /* 0xffffffffff487424 */ /* 0x000fce00078e00ff */
[----:B01234-:R-:W-:Y:S05]  /*2a30*/  WARPSYNC.COLLECTIVE R72, `(.L_x_12153) ;  /* 0x0000000048087348 */ /* 0x01ffea0003c00000 */
[----:B------:R0:W0:Y:S02]  /*2a40*/  SHFL.IDX P5, R72, R73, R74, R75 ;  /* 0x0000004a49487389 */ /* 0x00002400000a004b */
[----:B01234-:R-:W-:Y:S05]  /*2a50*/  ENDCOLLECTIVE ;  /* 0x000000000000791b */ /* 0x01ffea0003800000 */
.L_x_12153:
[----:B------:R-:W-:Y:S05]  /*2a60*/  BSYNC B0 ;  /* 0x0000000000007941 */ /* 0x000fea0003800000 */
.L_x_12152:
[----:B------:R-:W-:Y:S01]  /*2a70*/  MOV R73, R72 ;  /* 0x0000004800497202 */ /* 0x000fe20000000f00 */
[----:B------:R-:W-:Y:S06]  /*2a80*/  BRA `(.L_x_12154) ;  /* 0xfffffff000547947 */ /* 0x000fec000383ffff */
        .weak           $__internal_233_$__cuda_sm20_div_s16
        .type           $__internal_233_$__cuda_sm20_div_s16,@function
        .size           $__internal_233_$__cuda_sm20_div_s16,(.L_x_38736 - $__internal_233_$__cuda_sm20_div_s16)
$__internal_233_$__cuda_sm20_div_s16:
        /* <DEDUP_REMOVED lines=24> */
[----:B------:R-:W-:Y:S05]  /*2c10*/  RET.REL.NODEC R2 `(_Z9cuda_gemmIiLi128ELi4ELi1ELi16ELi16ELi16ELi64ELi1ELi0EEviiiPT_S1_S1_iii) ;  /* 0xffffffd002f87950 */ /* 0x000fea0003c3ffff */
.L_x_12155:
        /* <DEDUP_REMOVED lines=14> */
.L_x_38736:


//--------------------- .text._Z9cuda_gemmIiLi128ELi4ELi1ELi16ELi16ELi16ELi64ELi0ELi1EEviiiPT_S1_S1_iii --------------------------
	.section	.text._Z9cuda_gemmIiLi128ELi4ELi1ELi16ELi16ELi16ELi64ELi0ELi1EEviiiPT_S1_S1_iii,"ax",@progbits
	.align	128
        .global         _Z9cuda_gemmIiLi128ELi4ELi1ELi16ELi16ELi16ELi64ELi0ELi1EEviiiPT_S1_S1_iii
        .type           _Z9cuda_gemmIiLi128ELi4ELi1ELi16ELi16ELi16ELi64ELi0ELi1EEviiiPT_S1_S1_iii,@function
        .size           _Z9cuda_gemmIiLi128ELi4ELi1ELi16ELi16ELi16ELi64ELi0ELi1EEviiiPT_S1_S1_iii,(.L_x_38737 - _Z9cuda_gemmIiLi128ELi4ELi1ELi16ELi16ELi16ELi64ELi0ELi1EEviiiPT_S1_S1_iii)
        .other          _Z9cuda_gemmIiLi128ELi4ELi1ELi16ELi16ELi16ELi64ELi0ELi1EEviiiPT_S1_S1_iii,@"STO_CUDA_ENTRY STV_DEFAULT"
_Z9cuda_gemmIiLi128ELi4ELi1ELi16ELi16ELi16ELi64ELi0ELi1EEviiiPT_S1_S1_iii:
.text._Z9cuda_gemmIiLi128ELi4ELi1ELi16ELi16ELi16ELi64ELi0ELi1EEviiiPT_S1_S1_iii:
[----:B------:R-:W-:Y:S01]  /*0000*/  LDC R1, c[0x0][0x37c] ;  /* 0x0000df00ff017b82 */ /* 0x000fe20000000800 */
[----:B------:R-:W0:Y:S07]  /*0010*/  S2R R5, SR_TID.X ;  /* 0x0000000000057919 */ /* 0x000e2e0000002100 */
[----:B------:R-:W1:Y:S01]  /*0020*/  LDC R0, c[0x0][0x360] ;  /* 0x0000d800ff007b82 */ /* 0x000e620000000800 */
[----:B------:R-:W-:Y:S02]  /*0030*/  MOV R9, 0x80 ;  /* 0x0000008000097802 */ /* 0x000fe40000000f00 */
[----:B-1----:R-:W-:Y:S01]  /*0040*/  LOP3.LUT R3, R0, 0xff, RZ, 0xc0, !PT ;  /* 0x000000ff00037812 */ /* 0x002fe200078ec0ff */
[----:B0-----:R-:W-:-:S05]  /*0050*/  IMAD.IADD R2, R5, 0x1, R0 ;  /* 0x0000000105027824 */ /* 0x001fca00078e0200 */
[----:B------:R-:W-:-:S07]  /*0060*/  LOP3.LUT R4, R2, 0xff, RZ, 0xc, !PT ;  /* 0x000000ff02047812 */ /* 0x000fce00078e0cff */
[----:B------:R-:W-:Y:S05]  /*0070*/  CALL.REL.NOINC `($__internal_234_$__cuda_sm20_div_u16) ;  /* 0x0000001000907944 */ /* 0x000fea0003c00000 */
        /* <DEDUP_REMOVED lines=18> */
.L_x_12158:
[----:B01----:R-:W-:-:S06]  /*01a0*/  IMAD.WIDE.U32 R6, R9, 0x4, R2 ;  /* 0x0000000409067825 */ /* 0x003fcc00078e0002 */
[----:B------:R-:W2:Y:S01]  /*01b0*/  LDG.E R6, desc[UR10][R6.64] ;  /* 0x0000000a06067981 */ /* 0x000ea2000c1e1900 */
        /* <DEDUP_REMOVED lines=11> */
.L_x_12157:
[----:B------:R-:W-:Y:S05]  /*0270*/  BSYNC.RECONVERGENT B0 ;  /* 0x0000000000007941 */ /* 0x000fea0003800200 */
.L_x_12156:
[----:B------:R-:W-:Y:S04]  /*0280*/  BSSY.RECONVERGENT B0, `(.L_x_12159) ;  /* 0x0000030000007945 */ /* 0x000fe80003800200 */
[----:B------:R-:W-:Y:S05]  /*0290*/  @!P0 BRA `(.L_x_12160) ;  /* 0x0000000000b88947 */ /* 0x000fea0003800000 */
[----:B------:R-:W1:Y:S01]  /*02a0*/  S2R R7, SR_CgaCtaId ;  /* 0x0000000000077919 */ /* 0x000e620000008800 */
[----:B------:R-:W2:Y:S01]  /*02b0*/  LDC.64 R2, c[0x0][0x398] ;  /* 0x0000e600ff027b82 */ /* 0x000ea20000000a00 */
[----:B------:R-:W-:Y:S01]  /*02c0*/  MOV R4, 0x400 ;  /* 0x0000040000047802 */ /* 0x000fe20000000f00 */
[C-C-:B0-----:R-:W-:Y:S01]  /*02d0*/  IMAD R11, R0.reuse, 0x2, R9.reuse ;  /* 0x00000002000b7824 */ /* 0x141fe200078e0209 */
[----:B------:R-:W-:Y:S01]  /*02e0*/  IADD3 R15, PT, PT, R9, R0, RZ ;  /* 0x00000000090f7210 */ /* 0x000fe20007ffe0ff */
[----:B------:R-:W-:Y:S01]  /*02f0*/  IMAD R13, R0, 0x3, R9 ;  /* 0x00000003000d7824 */ /* 0x000fe200078e0209 */
[----:B-1----:R-:W-:-:S07]  /*0300*/  LEA R4, R7, R4, 0x18 ;  /* 0x0000000407047211 */ /* 0x002fce00078ec0ff */
.L_x_12161:
        /* <DEDUP_REMOVED lines=39> */
.L_x_12160:
[----:B------:R-:W-:Y:S05]  /*0580*/  BSYNC.RECONVERGENT B0 ;  /* 0x0000000000007941 */ /* 0x000fea0003800200 */
.L_x_12159:
        /* <DEDUP_REMOVED lines=14> */
[----:B------:R-:W-:Y:S02]  /*0670*/  IADD3 R15, PT, PT, R7, UR4, RZ ;  /* 0x00000004070f7c10 */ /* 0x000fe4000fffe0ff */
[----:B------:R-:W-:-:S07]  /*0680*/  LEA R13, R5, UR5, 0x4 ;  /* 0x00000005050d7c11 */ /* 0x000fce000f8e20ff */
.L_x_12164:
[----:B01----:R-:W-:-:S06]  /*0690*/  IMAD.WIDE R8, R15, 0x4, R2 ;  /* 0x000000040f087825 */ /* 0x003fcc00078e0202 */
[----:B------:R-:W2:Y:S01]  /*06a0*/  LDG.E.128 R8, desc[UR10][R8.64] ;  /* 0x0000000a08087981 */ /* 0x000ea2000c1e1d00 */
[C---:B------:R-:W-:Y:S02]  /*06b0*/  IMAD R7, R0.reuse, 0x4, R7 ;  /* 0x0000000400077824 */ /* 0x040fe400078e0207 */
[----:B------:R-:W-:-:S03]  /*06c0*/  IMAD R15, R0, 0x4, R15 ;  /* 0x00000004000f7824 */ /* 0x000fc600078e020f */
[----:B------:R-:W-:Y:S01]  /*06d0*/  ISETP.GE.U32.AND P0, PT, R7, 0x10, PT ;  /* 0x000000100700780c */ /* 0x000fe20003f06070 */
[----:B--2---:R0:W-:Y:S02]  /*06e0*/  STS.128 [R13], R8 ;  /* 0x000000080d007388 */ /* 0x0041e40000000c00 */
[----:B0-----:R-:W-:-:S10]  /*06f0*/  LEA R13, R0, R13, 0x4 ;  /* 0x0000000d000d7211 */ /* 0x001fd400078e20ff */
[----:B------:R-:W-:Y:S05]  /*0700*/  @!P0 BRA `(.L_x_12164) ;  /* 0xfffffffc00e08947 */ /* 0x000fea000383ffff */
.L_x_12163:
[----:B------:R-:W-:Y:S05]  /*0710*/  BSYNC.RECONVERGENT B0 ;  /* 0x0000000000007941 */ /* 0x000fea0003800200 */
.L_x_12162:
[----:B------:R-:W-:Y:S01]  /*0720*/  BAR.SYNC.DEFER_BLOCKING 0x0 ;  /* 0x0000000000007b1d */ /* 0x000fe20000010000 */
[----:B------:R-:W-:-:S13]  /*0730*/  ISETP.GT.U32.AND P0, PT, R5, 0xf, PT ;  /* 0x0000000f0500780c */ /* 0x000fda0003f04070 */
[----:B------:R-:W-:Y:S05]  /*0740*/  @P0 BRA `(.L_x_12165) ;  /* 0x0000000000980947 */ /* 0x000fea0003800000 */
[----:B------:R-:W2:Y:S01]  /*0750*/  S2R R3, SR_CgaCtaId ;  /* 0x0000000000037919 */ /* 0x000ea20000008800 */
[----:B------:R-:W-:Y:S01]  /*0760*/  MOV R0, 0x400 ;  /* 0x0000040000007802 */ /* 0x000fe20000000f00 */
[----:B------:R-:W-:-:S03]  /*0770*/  UMOV UR4, 0xffffffff ;  /* 0xffffffff00047882 */ /* 0x000fc60000000000 */
[----:B--2---:R-:W-:-:S05]  /*0780*/  LEA R0, R3, R0, 0x18 ;  /* 0x0000000003007211 */ /* 0x004fca00078ec0ff */
[----:B------:R-:W-:-:S04]  /*0790*/  IMAD R0, R5, 0x44, R0 ;  /* 0x0000004405007824 */ /* 0x000fc800078e0200 */
[----:B------:R-:W-:-:S06]  /*07a0*/  IMAD R0, R5, 0x4, R0 ;  /* 0x0000000405007824 */ /* 0x000fcc00078e0200 */
[----:B------:R-:W2:Y:S01]  /*07b0*/  LDS R0, [R0] ;  /* 0x0000000000007984 */ /* 0x000ea20000000800 */
[----:B------:R-:W-:Y:S05]  /*07c0*/  BRA.DIV UR4, `(.L_x_12166) ;  /* 0x0000000204847947 */ /* 0x000fea000b800000 */
.L_x_12183:
[----:B------:R-:W-:-:S03]  /*07d0*/  UMOV UR4, 0xffffffff ;  /* 0xffffffff00047882 */ /* 0x000fc60000000000 */
[----:B------:R-:W-:Y:S05]  /*07e0*/  BRA.DIV UR4, `(.L_x_12167) ;  /* 0x0000000204987947 */ /* 0x000fea000b800000 */
.L_x_12186:
[----:B------:R-:W-:-:S03]  /*07f0*/  UMOV UR4, 0xffffffff ;  /* 0xffffffff00047882 */ /* 0x000fc60000000000 */
[----:B------:R-:W-:Y:S05]  /*0800*/  BRA.DIV UR4, `(.L_x_12168) ;  /* 0x0000000204b47947 */ /* 0x000fea000b800000 */
.L_x_12189:
[----:B------:R-:W-:-:S03]  /*0810*/  UMOV UR4, 0xffffffff ;  /* 0xffffffff00047882 */ /* 0x000fc60000000000 */
[----:B------:R-:W-:Y:S05]  /*0820*/  BRA.DIV UR4, `(.L_x_12169) ;  /* 0x0000000204d07947 */ /* 0x000fea000b800000 */
.L_x_12192:
[----:B------:R-:W-:-:S03]  /*0830*/  UMOV UR4, 0xffffffff ;  /* 0xffffffff00047882 */ /* 0x000fc60000000000 */
[----:B------:R-:W-:Y:S05]  /*0840*/  BRA.DIV UR4, `(.L_x_12170) ;  /* 0x0000000204ec7947 */ /* 0x000fea000b800000 */
.L_x_12195:
[----:B------:R-:W-:-:S03]  /*0850*/  UMOV UR4, 0xffffffff ;  /* 0xffffffff00047882 */ /* 0x000fc60000000000 */
[----:B------:R-:W-:Y:S05]  /*0860*/  BRA.DIV UR4, `(.L_x_12171) ;  /* 0x0000000604087947 */ /* 0x000fea000b800000 */
.L_x_12198:
[----:B------:R-:W-:-:S03]  /*0870*/  UMOV UR4, 0xffffffff ;  /* 0xffffffff00047882 */ /* 0x000fc60000000000 */
[----:B------:R-:W-:Y:S05]  /*0880*/  BRA.DIV UR4, `(.L_x_12172) ;  /* 0x0000000604247947 */ /* 0x000fea000b800000 */
.L_x_12201:
[----:B------:R-:W-:-:S03]  /*0890*/  UMOV UR4, 0xffffffff ;  /* 0xffffffff00047882 */ /* 0x000fc60000000000 */
[----:B------:R-:W-:Y:S05]  /*08a0*/  BRA.DIV UR4, `(.L_x_12173) ;  /* 0x0000000604407947 */ /* 0x000fea000b800000 */
.L_x_12204:
[----:B------:R-:W-:-:S03]  /*08b0*/  UMOV UR4, 0xffffffff ;  /* 0xffffffff00047882 */ /* 0x000fc60000000000 */
[----:B------:R-:W-:Y:S05]  /*08c0*/  BRA.DIV UR4, `(.L_x_12174) ;  /* 0x00000006045c7947 */ /* 0x000fea000b800000 */
.L_x_12207:
[----:B------:R-:W-:-:S03]  /*08d0*/  UMOV UR4, 0xffffffff ;  /* 0xffffffff00047882 */ /* 0x000fc60000000000 */
[----:B------:R-:W-:Y:S05]  /*08e0*/  BRA.DIV UR4, `(.L_x_12175) ;  /* 0x0000000604787947 */ /* 0x000fea000b800000 */
.L_x_12210:
[----:B------:R-:W-:-:S03]  /*08f0*/  UMOV UR4, 0xffffffff ;  /* 0xffffffff00047882 */ /* 0x000fc60000000000 */
[----:B------:R-:W-:Y:S05]  /*0900*/  BRA.DIV UR4, `(.L_x_12176) ;  /* 0x0000000604947947 */ /* 0x000fea000b800000 */
.L_x_12213:
[----:B------:R-:W-:-:S03]  /*0910*/  UMOV UR4, 0xffffffff ;  /* 0xffffffff00047882 */ /* 0x000fc60000000000 */
[----:B------:R-:W-:Y:S05]  /*0920*/  BRA.DIV UR4, `(.L_x_12177) ;  /* 0x0000000604b07947 */ /* 0x000fea000b800000 */
.L_x_12216:
[----:B------:R-:W-:-:S03]  /*0930*/  UMOV UR4, 0xffffffff ;  /* 0xffffffff00047882 */ /* 0x000fc60000000000 */
[----:B------:R-:W-:Y:S05]  /*0940*/  BRA.DIV UR4, `(.L_x_12178) ;  /* 0x0000000604cc7947 */ /* 0x000fea000b800000 */
.L_x_12219:
[----:B------:R-:W-:-:S03]  /*0950*/  UMOV UR4, 0xffffffff ;  /* 0xffffffff00047882 */ /* 0x000fc60000000000 */
[----:B------:R-:W-:Y:S05]  /*0960*/  BRA.DIV UR4, `(.L_x_12179) ;  /* 0x0000000604e87947 */ /* 0x000fea000b800000 */
.L_x_12222:
[----:B------:R-:W-:-:S03]  /*0970*/  UMOV UR4, 0xffffffff ;  /* 0xffffffff00047882 */ /* 0x000fc60000000000 */
[----:B------:R-:W-:Y:S05]  /*0980*/  BRA.DIV UR4, `(.L_x_12180) ;  /* 0x0000000a04047947 */ /* 0x000fea000b800000 */
.L_x_12225:
[----:B------:R-:W-:-:S03]  /*0990*/  UMOV UR4, 0xffffffff ;  /* 0xffffffff00047882 */ /* 0x000fc60000000000 */
[----:B------:R-:W-:Y:S05]  /*09a0*/  BRA.DIV UR4, `(.L_x_12181) ;  /* 0x0000000a04207947 */ /* 0x000fea000b800000 */
.L_x_12165:
[----:B------:R-:W-:Y:S05]  /*09b0*/  WARPSYNC.ALL ;  /* 0x0000000000007948 */ /* 0x000fea0003800000 */
[----:B------:R-:W-:Y:S06]  /*09c0*/  BAR.SYNC.DEFER_BLOCKING 0x0 ;  /* 0x0000000000007b1d */ /* 0x000fec0000010000 */
[----:B------:R-:W-:Y:S05]  /*09d0*/  EXIT ;  /* 0x000000000000794d */ /* 0x000fea0003800000 */
.L_x_12166:
[----:B------:R-:W-:Y:S02]  /*09e0*/  HFMA2 R5, -RZ, RZ, 0, 0.000503063201904296875 ;  /* 0x0000101fff057431 */ /* 0x000fe400000001ff */
[----:B------:R-:W-:Y:S02]  /*09f0*/  IMAD.MOV.U32 R2, RZ, RZ, -0x1 ;  /* 0xffffffffff027424 */ /* 0x000fe400078e00ff */
[----:B------:R-:W-:-:S07]  /*0a00*/  IMAD.MOV.U32 R3, RZ, RZ, RZ ;  /* 0x000000ffff037224 */ /* 0x000fce00078e00ff */
[----:B012---:R-:W-:Y:S05]  /*0a10*/  WARPSYNC.COLLECTIVE R2, `(.L_x_12182) ;  /* 0x0000000002087348 */ /* 0x007fea0003c00000 */
[----:B--2---:R2:W3:Y:S02]  /*0a20*/  SHFL.IDX P0, R2, R0, R3, R5 ;  /* 0x0000000300027389 */ /* 0x0044e40000000005 */
[----:B0123--:R-:W-:Y:S05]  /*0a30*/  ENDCOLLECTIVE ;  /* 0x000000000000791b */ /* 0x00ffea0003800000 */
.L_x_12182:
[----:B------:R-:W-:Y:S05]  /*0a40*/  BRA `(.L_x_12183) ;  /* 0xfffffffc00607947 */ /* 0x000fea000383ffff */
.L_x_12167:
[----:B------:R-:W-:Y:S01]  /*0a50*/  BSSY B0, `(.L_x_12184) ;  /* 0x0000007000007945 */ /* 0x000fe20003800000 */
[----:B------:R-:W-:Y:S01]  /*0a60*/  IMAD.MOV.U32 R3, RZ, RZ, 0x1 ;  /* 0x00000001ff037424 */ /* 0x000fe200078e00ff */
[----:B------:R-:W-:Y:S01]  /*0a70*/  MOV R5, 0x101f ;  /* 0x0000101f00057802 */ /* 0x000fe20000000f00 */
[----:B------:R-:W-:-:S07]  /*0a80*/  IMAD.MOV.U32 R2, RZ, RZ, -0x1 ;  /* 0xffffffffff027424 */ /* 0x000fce00078e00ff */
[----:B012---:R-:W-:Y:S05]  /*0a90*/  WARPSYNC.COLLECTIVE R2, `(.L_x_12185) ;  /* 0x0000000002087348 */ /* 0x007fea0003c00000 */
[----:B--2---:R2:W3:Y:S02]  /*0aa0*/  SHFL.IDX P0, R2, R0, R3, R5 ;  /* 0x0000000300027389 */ /* 0x0044e40000000005 */
[----:B0123--:R-:W-:Y:S05]  /*0ab0*/  ENDCOLLECTIVE ;  /* 0x000000000000791b */ /* 0x00ffea0003800000 */
.L_x_12185:
[----:B------:R-:W-:Y:S05]  /*0ac0*/  BSYNC B0 ;  /* 0x0000000000007941 */ /* 0x000fea0003800000 */
.L_x_12184:
[----:B------:R-:W-:Y:S05]  /*0ad0*/  BRA `(.L_x_12186) ;  /* 0xfffffffc00447947 */ /* 0x000fea000383ffff */
.L_x_12168:
[----:B------:R-:W-:Y:S01]  /*0ae0*/  HFMA2 R5, -RZ, RZ, 0, 0.000503063201904296875 ;  /* 0x0000101fff057431 */ /* 0x000fe200000001ff */
[----:B------:R-:W-:Y:S01]  /*0af0*/  BSSY B0, `(.L_x_12187) ;  /* 0x0000006000007945 */ /* 0x000fe20003800000 */
[----:B------:R-:W-:Y:S02]  /*0b00*/  IMAD.MOV.U32 R3, RZ, RZ, 0x2 ;  /* 0x00000002ff037424 */ /* 0x000fe400078e00ff */
[----:B------:R-:W-:-:S07]  /*0b10*/  IMAD.MOV.U32 R2, RZ, RZ, -0x1 ;  /* 0xffffffffff027424 */ /* 0x000fce00078e00ff */
[----:B012---:R-:W-:Y:S05]  /*0b20*/  WARPSYNC.COLLECTIVE R2, `(.L_x_12188) ;  /* 0x0000000002087348 */ /* 0x007fea0003c00000 */
[----:B--2---:R2:W3:Y:S02]  /*0b30*/  SHFL.IDX P0, R2, R0, R3, R5 ;  /* 0x0000000300027389 */ /* 0x0044e40000000005 */
[----:B0123--:R-:W-:Y:S05]  /*0b40*/  ENDCOLLECTIVE ;  /* 0x000000000000791b */ /* 0x00ffea0003800000 */
.L_x_12188:
[----:B------:R-:W-:Y:S05]  /*0b50*/  BSYNC B0 ;  /* 0x0000000000007941 */ /* 0x000fea0003800000 */
.L_x_12187:
[----:B------:R-:W-:Y:S05]  /*0b60*/  BRA `(.L_x_12189) ;  /* 0xfffffffc00287947 */ /* 0x000fea000383ffff */
.L_x_12169:
[----:B------:R-:W-:Y:S01]  /*0b70*/  BSSY B0, `(.L_x_12190) ;  /* 0x0000007000007945 */ /* 0x000fe20003800000 */
[----:B------:R-:W-:Y:S01]  /*0b80*/  IMAD.MOV.U32 R3, RZ, RZ, 0x3 ;  /* 0x00000003ff037424 */ /* 0x000fe200078e00ff */
[----:B------:R-:W-:Y:S01]  /*0b90*/  MOV R5, 0x101f ;  /* 0x0000101f00057802 */ /* 0x000fe20000000f00 */
[----:B------:R-:W-:-:S07]  /*0ba0*/  IMAD.MOV.U32 R2, RZ, RZ, -0x1 ;  /* 0xffffffffff027424 */ /* 0x000fce00078e00ff */
[----:B012---:R-:W-:Y:S05]  /*0bb0*/  WARPSYNC.COLLECTIVE R2, `(.L_x_12191) ;  /* 0x0000000002087348 */ /* 0x007fea0003c00000 */
[----:B--2---:R2:W3:Y:S02]  /*0bc0*/  SHFL.IDX P0, R2, R0, R3, R5 ;  /* 0x0000000300027389 */ /* 0x0044e40000000005 */
[----:B0123--:R-:W-:Y:S05]  /*0bd0*/  ENDCOLLECTIVE ;  /* 0x000000000000791b */ /* 0x00ffea0003800000 */
.L_x_12191:
[----:B------:R-:W-:Y:S05]  /*0be0*/  BSYNC B0 ;  /* 0x0000000000007941 */ /* 0x000fea0003800000 */
.L_x_12190:
[----:B------:R-:W-:Y:S05]  /*0bf0*/  BRA `(.L_x_12192) ;  /* 0xfffffffc000c7947 */ /* 0x000fea000383ffff */
.L_x_12170:
[----:B------:R-:W-:Y:S01]  /*0c00*/  HFMA2 R5, -RZ, RZ, 0, 0.000503063201904296875 ;  /* 0x0000101fff057431 */ /* 0x000fe200000001ff */
[----:B------:R-:W-:Y:S01]  /*0c10*/  BSSY B0, `(.L_x_12193) ;  /* 0x0000006000007945 */ /* 0x000fe20003800000 */
[----:B------:R-:W-:Y:S02]  /*0c20*/  IMAD.MOV.U32 R3, RZ, RZ, 0x4 ;  /* 0x00000004ff037424 */ /* 0x000fe400078e00ff */
[----:B------:R-:W-:-:S07]  /*0c30*/  IMAD.MOV.U32 R2, RZ, RZ, -0x1 ;  /* 0xffffffffff027424 */ /* 0x000fce00078e00ff */
[----:B012---:R-:W-:Y:S05]  /*0c40*/  WARPSYNC.COLLECTIVE R2, `(.L_x_12194) ;  /* 0x0000000002087348 */ /* 0x007fea0003c00000 */
[----:B--2---:R2:W3:Y:S02]  /*0c50*/  SHFL.IDX P0, R2, R0, R3, R5 ;  /* 0x0000000300027389 */ /* 0x0044e40000000005 */
[----:B0123--:R-:W-:Y:S05]  /*0c60*/  ENDCOLLECTIVE ;  /* 0x000000000000791b */ /* 0x00ffea0003800000 */
.L_x_12194:
[----:B------:R-:W-:Y:S05]  /*0c70*/  BSYNC B0 ;  /* 0x0000000000007941 */ /* 0x000fea0003800000 */
.L_x_12193:
[----:B------:R-:W-:Y:S05]  /*0c80*/  BRA `(.L_x_12195) ;  /* 0xfffffff800f07947 */ /* 0x000fea000383ffff */
.L_x_12171:
[----:B------:R-:W-:Y:S01]  /*0c90*/  BSSY B0, `(.L_x_12196) ;  /* 0x0000007000007945 */ /* 0x000fe20003800000 */
[----:B------:R-:W-:Y:S01]  /*0ca0*/  IMAD.MOV.U32 R3, RZ, RZ, 0x5 ;  /* 0x00000005ff037424 */ /* 0x000fe200078e00ff */
[----:B------:R-:W-:Y:S01]  /*0cb0*/  MOV R5, 0x101f ;  /* 0x0000101f00057802 */ /* 0x000fe20000000f00 */
[----:B------:R-:W-:-:S07]  /*0cc0*/  IMAD.MOV.U32 R2, RZ, RZ, -0x1 ;  /* 0xffffffffff027424 */ /* 0x000fce00078e00ff */
[----:B012---:R-:W-:Y:S05]  /*0cd0*/  WARPSYNC.COLLECTIVE R2, `(.L_x_12197) ;  /* 0x0000000002087348 */ /* 0x007fea0003c00000 */
[----:B--2---:R2:W3:Y:S02]  /*0ce0*/  SHFL.IDX P0, R2, R0, R3, R5 ;  /* 0x0000000300027389 */ /* 0x0044e40000000005 */
[----:B0123--:R-:W-:Y:S05]  /*0cf0*/  ENDCOLLECTIVE ;  /* 0x000000000000791b */ /* 0x00ffea0003800000 */
.L_x_12197:
[----:B------:R-:W-:Y:S05]  /*0d00*/  BSYNC B0 ;  /* 0x0000000000007941 */ /* 0x000fea0003800000 */
.L_x_12196:
[----:B------:R-:W-:Y:S05]  /*0d10*/  BRA `(.L_x_12198) ;  /* 0xfffffff800d47947 */ /* 0x000fea000383ffff */
.L_x_12172:
[----:B------:R-:W-:Y:S01]  /*0d20*/  HFMA2 R5, -RZ, RZ, 0, 0.000503063201904296875 ;  /* 0x0000101fff057431 */ /* 0x000fe200000001ff */
[----:B------:R-:W-:Y:S01]  /*0d30*/  BSSY B0, `(.L_x_12199) ;  /* 0x0000006000007945 */ /* 0x000fe20003800000 */
[----:B------:R-:W-:Y:S02]  /*0d40*/  IMAD.MOV.U32 R3, RZ, RZ, 0x6 ;  /* 0x00000006ff037424 */ /* 0x000fe400078e00ff */
[----:B------:R-:W-:-:S07]  /*0d50*/  IMAD.MOV.U32 R2, RZ, RZ, -0x1 ;  /* 0xffffffffff027424 */ /* 0x000fce00078e00ff */
[----:B012---:R-:W-:Y:S05]  /*0d60*/  WARPSYNC.COLLECTIVE R2, `(.L_x_12200) ;  /* 0x0000000002087348 */ /* 0x007fea0003c00000 */
[----:B--2---:R2:W3:Y:S02]  /*0d70*/  SHFL.IDX P0, R2, R0, R3, R5 ;  /* 0x0000000300027389 */ /* 0x0044e40000000005 */
[----:B0123--:R-:W-:Y:S05]  /*0d80*/  ENDCOLLECTIVE ;  /* 0x000000000000791b */ /* 0x00ffea0003800000 */
.L_x_12200:
[----:B------:R-:W-:Y:S05]  /*0d90*/  BSYNC B0 ;  /* 0x0000000000007941 */ /* 0x000fea0003800000 */
.L_x_12199:
[----:B------:R-:W-:Y:S05]  /*0da0*/  BRA `(.L_x_12201) ;  /* 0xfffffff800b87947 */ /* 0x000fea000383ffff */
.L_x_12173:
[----:B------:R-:W-:Y:S01]  /*0db0*/  BSSY B0, `(.L_x_12202) ;  /* 0x0000007000007945 */ /* 0x000fe20003800000 */
[----:B------:R-:W-:Y:S01]  /*0dc0*/  IMAD.MOV.U32 R3, RZ, RZ, 0x7 ;  /* 0x00000007ff037424 */ /* 0x000fe200078e00ff */
[----:B------:R-:W-:Y:S01]  /*0dd0*/  MOV R5, 0x101f ;  /* 0x0000101f00057802 */ /* 0x000fe20000000f00 */
[----:B------:R-:W-:-:S07]  /*0de0*/  IMAD.MOV.U32 R2, RZ, RZ, -0x1 ;  /* 0xffffffffff027424 */ /* 0x000fce00078e00ff */
[----:B012---:R-:W-:Y:S05]  /*0df0*/  WARPSYNC.COLLECTIVE R2, `(.L_x_12203) ;  /* 0x0000000002087348 */ /* 0x007fea0003c00000 */
[----:B--2---:R2:W3:Y:S02]  /*0e00*/  SHFL.IDX P0, R2, R0, R3, R5 ;  /* 0x0000000300027389 */ /* 0x0044e40000000005 */
[----:B0123--:R-:W-:Y:S05]  /*0e10*/  ENDCOLLECTIVE ;  /* 0x000000000000791b */ /* 0x00ffea0003800000 */
.L_x_12203:
[----:B------:R-:W-:Y:S05]  /*0e20*/  BSYNC B0 ;  /* 0x0000000000007941 */ /* 0x000fea0003800000 */
.L_x_12202:
[----:B------:R-:W-:Y:S05]  /*0e30*/  BRA `(.L_x_12204) ;  /* 0xfffffff8009c7947 */ /* 0x000fea000383ffff */
.L_x_12174:
[----:B------:R-:W-:Y:S01]  /*0e40*/  HFMA2 R5, -RZ, RZ, 0, 0.000503063201904296875 ;  /* 0x0000101fff057431 */ /* 0x000fe200000001ff */
[----:B------:R-:W-:Y:S01]  /*0e50*/  BSSY B0, `(.L_x_12205) ;  /* 0x0000006000007945 */ /* 0x000fe20003800000 */
[----:B------:R-:W-:Y:S02]  /*0e60*/  IMAD.MOV.U32 R3, RZ, RZ, 0x8 ;  /* 0x00000008ff037424 */ /* 0x000fe400078e00ff */
[----:B------:R-:W-:-:S07]  /*0e70*/  IMAD.MOV.U32 R2, RZ, RZ, -0x1 ;  /* 0xffffffffff027424 */ /* 0x000fce00078e00ff */
[----:B012---:R-:W-:Y:S05]  /*0e80*/  WARPSYNC.COLLECTIVE R2, `(.L_x_12206) ;  /* 0x0000000002087348 */ /* 0x007fea0003c00000 */
[----:B--2---:R2:W3:Y:S02]  /*0e90*/  SHFL.IDX P0, R2, R0, R3, R5 ;  /* 0x0000000300027389 */ /* 0x0044e40000000005 */
[----:B0123--:R-:W-:Y:S05]  /*0ea0*/  ENDCOLLECTIVE ;  /* 0x000000000000791b */ /* 0x00ffea0003800000 */
.L_x_12206:
[----:B------:R-:W-:Y:S05]  /*0eb0*/  BSYNC B0 ;  /* 0x0000000000007941 */ /* 0x000fea0003800000 */
.L_x_12205:
[----:B------:R-:W-:Y:S05]  /*0ec0*/  BRA `(.L_x_12207) ;  /* 0xfffffff800807947 */ /* 0x000fea000383ffff */
.L_x_12175:
[----:B------:R-:W-:Y:S01]  /*0ed0*/  BSSY B0, `(.L_x_12208) ;  /* 0x0000007000007945 */ /* 0x000fe20003800000 */
[----:B------:R-:W-:Y:S01]  /*0ee0*/  IMAD.MOV.U32 R3, RZ, RZ, 0x9 ;  /* 0x00000009ff037424 */ /* 0x000fe200078e00ff */
[----:B------:R-:W-:Y:S01]  /*0ef0*/  MOV R5, 0x101f ;  /* 0x0000101f00057802 */ /* 0x000fe20000000f00 */
[----:B------:R-:W-:-:S07]  /*0f00*/  IMAD.MOV.U32 R2, RZ, RZ, -0x1 ;  /* 0xffffffffff027424 */ /* 0x000fce00078e00ff */
[----:B012---:R-:W-:Y:S05]  /*0f10*/  WARPSYNC.COLLECTIVE R2, `(.L_x_12209) ;  /* 0x0000000002087348 */ /* 0x007fea0003c00000 */
[----:B--2---:R2:W3:Y:S02]  /*0f20*/  SHFL.IDX P0, R2, R0, R3, R5 ;  /* 0x0000000300027389 */ /* 0x0044e40000000005 */
[----:B0123--:R-:W-:Y:S05]  /*0f30*/  ENDCOLLECTIVE ;  /* 0x000000000000791b */ /* 0x00ffea0003800000 */
.L_x_12209:
[----:B------:R-:W-:Y:S05]  /*0f40*/  BSYNC B0 ;  /* 0x0000000000007941 */ /* 0x000fea0003800000 */
.L_x_12208:
[----:B------:R-:W-:Y:S05]  /*0f50*/  BRA `(.L_x_12210) ;  /* 0xfffffff800647947 */ /* 0x000fea000383ffff */
.L_x_12176:
[----:B------:R-:W-:Y:S01]  /*0f60*/  HFMA2 R5, -RZ, RZ, 0, 0.000503063201904296875 ;  /* 0x0000101fff057431 */ /* 0x000fe200000001ff */
[----:B------:R-:W-:Y:S01]  /*0f70*/  BSSY B0, `(.L_x_12211) ;  /* 0x0000006000007945 */ /* 0x000fe20003800000 */
[----:B------:R-:W-:Y:S02]  /*0f80*/  IMAD.MOV.U32 R3, RZ, RZ, 0xa ;  /* 0x0000000aff037424 */ /* 0x000fe400078e00ff */
[----:B------:R-:W-:-:S07]  /*0f90*/  IMAD.MOV.U32 R2, RZ, RZ, -0x1 ;  /* 0xffffffffff027424 */ /* 0x000fce00078e00ff */
[----:B012---:R-:W-:Y:S05]  /*0fa0*/  WARPSYNC.COLLECTIVE R2, `(.L_x_12212) ;  /* 0x0000000002087348 */ /* 0x007fea0003c00000 */
[----:B--2---:R2:W3:Y:S02]  /*0fb0*/  SHFL.IDX P0, R2, R0, R3, R5 ;  /* 0x0000000300027389 */ /* 0x0044e40000000005 */
[----:B0123--:R-:W-:Y:S05]  /*0fc0*/  ENDCOLLECTIVE ;  /* 0x000000000000791b */ /* 0x00ffea0003800000 */
.L_x_12212:
[----:B------:R-:W-:Y:S05]  /*0fd0*/  BSYNC B0 ;  /* 0x0000000000007941 */ /* 0x000fea0003800000 */
.L_x_12211:
[----:B------:R-:W-:Y:S05]  /*0fe0*/  BRA `(.L_x_12213) ;  /* 0xfffffff800487947 */ /* 0x000fea000383ffff */
.L_x_12177:
[----:B------:R-:W-:Y:S01]  /*0ff0*/  BSSY B0, `(.L_x_12214) ;  /* 0x0000007000007945 */ /* 0x000fe20003800000 */
[----:B------:R-:W-:Y:S01]  /*1000*/  IMAD.MOV.U32 R3, RZ, RZ, 0xb ;  /* 0x0000000bff037424 */ /* 0x000fe200078e00ff */
[----:B------:R-:W-:Y:S01]  /*1010*/  MOV R5, 0x101f ;  /* 0x0000101f00057802 */ /* 0x000fe20000000f00 */
[----:B------:R-:W-:-:S07]  /*1020*/  IMAD.MOV.U32 R2, RZ, RZ, -0x1 ;  /* 0xffffffffff027424 */ /* 0x000fce00078e00ff */
[----:B012---:R-:W-:Y:S05]  /*1030*/  WARPSYNC.COLLECTIVE R2, `(.L_x_12215) ;  /* 0x0000000002087348 */ /* 0x007fea0003c00000 */
[----:B--2---:R2:W3:Y:S02]  /*1040*/  SHFL.IDX P0, R2, R0, R3, R5 ;  /* 0x0000000300027389 */ /* 0x0044e40000000005 */
[----:B0123--:R-:W-:Y:S05]  /*1050*/  ENDCOLLECTIVE ;  /* 0x000000000000791b */ /* 0x00ffea0003800000 */
.L_x_12215:
[----:B------:R-:W-:Y:S05]  /*1060*/  BSYNC B0 ;  /* 0x0000000000007941 */ /* 0x000fea0003800000 */
.L_x_12214:
[----:B------:R-:W-:Y:S05]  /*1070*/  BRA `(.L_x_12216) ;  /* 0xfffffff8002c7947 */ /* 0x000fea000383ffff */
.L_x_12178:
[----:B------:R-:W-:Y:S01]  /*1080*/  HFMA2 R5, -RZ, RZ, 0, 0.000503063201904296875 ;  /* 0x0000101fff057431 */ /* 0x000fe200000001ff */
[----:B------:R-:W-:Y:S01]  /*1090*/  BSSY B0, `(.L_x_12217) ;  /* 0x0000006000007945 */ /* 0x000fe20003800000 */
[----:B------:R-:W-:Y:S02]  /*10a0*/  IMAD.MOV.U32 R3, RZ, RZ, 0xc ;  /* 0x0000000cff037424 */ /* 0x000fe400078e00ff */
[----:B------:R-:W-:-:S07]  /*10b0*/  IMAD.MOV.U32 R2, RZ, RZ, -0x1 ;  /* 0xffffffffff027424 */ /* 0x000fce00078e00ff */
[----:B012---:R-:W-:Y:S05]  /*10c0*/  WARPSYNC.COLLECTIVE R2, `(.L_x_12218) ;  /* 0x0000000002087348 */ /* 0x007fea0003c00000 */
[----:B--2---:R2:W3:Y:S02]  /*10d0*/  SHFL.IDX P0, R2, R0, R3, R5 ;  /* 0x0000000300027389 */ /* 0x0044e40000000005 */
[----:B0123--:R-:W-:Y:S05]  /*10e0*/  ENDCOLLECTIVE ;  /* 0x000000000000791b */ /* 0x00ffea0003800000 */
.L_x_12218:
[----:B------:R-:W-:Y:S05]  /*10f0*/  BSYNC B0 ;  /* 0x0000000000007941 */ /* 0x000fea0003800000 */
.L_x_12217:
[----:B------:R-:W-:Y:S05]  /*1100*/  BRA `(.L_x_12219) ;  /* 0xfffffff800107947 */ /* 0x000fea000383ffff */
.L_x_12179:
[----:B------:R-:W-:Y:S01]  /*1110*/  BSSY B0, `(.L_x_12220) ;  /* 0x0000007000007945 */ /* 0x000fe20003800000 */
[----:B------:R-:W-:Y:S01]  /*1120*/  IMAD.MOV.U32 R3, RZ, RZ, 0xd ;  /* 0x0000000dff037424 */ /* 0x000fe200078e00ff */
[----:B------:R-:W-:Y:S01]  /*1130*/  MOV R5, 0x101f ;  /* 0x0000101f00057802 */ /* 0x000fe20000000f00 */
[----:B------:R-:W-:-:S07]  /*1140*/  IMAD.MOV.U32 R2, RZ, RZ, -0x1 ;  /* 0xffffffffff027424 */ /* 0x000fce00078e00ff */
[----:B012---:R-:W-:Y:S05]  /*1150*/  WARPSYNC.COLLECTIVE R2, `(.L_x_12221) ;  /* 0x0000000002087348 */ /* 0x007fea0003c00000 */
[----:B--2---:R2:W3:Y:S02]  /*1160*/  SHFL.IDX P0, R2, R0, R3, R5 ;  /* 0x0000000300027389 */ /* 0x0044e40000000005 */
[----:B0123--:R-:W-:Y:S05]  /*1170*/  ENDCOLLECTIVE ;  /* 0x000000000000791b */ /* 0x00ffea0003800000 */
.L_x_12221:
[----:B------:R-:W-:Y:S05]  /*1180*/  BSYNC B0 ;  /* 0x0000000000007941 */ /* 0x000fea0003800000 */
.L_x_12220:
[----:B------:R-:W-:Y:S05]  /*1190*/  BRA `(.L_x_12222) ;  /* 0xfffffff400f47947 */ /* 0x000fea000383ffff */
.L_x_12180:
[----:B------:R-:W-:Y:S01]  /*11a0*/  HFMA2 R5, -RZ, RZ, 0, 0.000503063201904296875 ;  /* 0x0000101fff057431 */ /* 0x000fe200000001ff */
[----:B------:R-:W-:Y:S01]  /*11b0*/  BSSY B0, `(.L_x_12223) ;  /* 0x0000006000007945 */ /* 0x000fe20003800000 */
[----:B------:R-:W-:Y:S02]  /*11c0*/  IMAD.MOV.U32 R3, RZ, RZ, 0xe ;  /* 0x0000000eff037424 */ /* 0x000fe400078e00ff */
[----:B------:R-:W-:-:S07]  /*11d0*/  IMAD.MOV.U32 R2, RZ, RZ, -0x1 ;  /* 0xffffffffff027424 */ /* 0x000fce00078e00ff */
[----:B012---:R-:W-:Y:S05]  /*11e0*/  WARPSYNC.COLLECTIVE R2, `(.L_x_12224) ;  /* 0x0000000002087348 */ /* 0x007fea0003c00000 */
[----:B--2---:R2:W3:Y:S02]  /*11f0*/  SHFL.IDX P0, R2, R0, R3, R5 ;  /* 0x0000000300027389 */ /* 0x0044e40000000005 */
[----:B0123--:R-:W-:Y:S05]  /*1200*/  ENDCOLLECTIVE ;  /* 0x000000000000791b */ /* 0x00ffea0003800000 */
.L_x_12224:
[----:B------:R-:W-:Y:S05]  /*1210*/  BSYNC B0 ;  /* 0x0000000000007941 */ /* 0x000fea0003800000 */
.L_x_12223:
[----:B------:R-:W-:Y:S05]  /*1220*/  BRA `(.L_x_12225) ;  /* 0xfffffff400d87947 */ /* 0x000fea000383ffff */
.L_x_12181:
[----:B------:R-:W-:Y:S01]  /*1230*/  BSSY B0, `(.L_x_12226) ;  /* 0x0000007000007945 */ /* 0x000fe20003800000 */
[----:B------:R-:W-:Y:S01]  /*1240*/  IMAD.MOV.U32 R3, RZ, RZ, 0xf ;  /* 0x0000000fff037424 */ /* 0x000fe200078e00ff */
[----:B------:R-:W-:Y:S01]  /*1250*/  MOV R5, 0x101f ;  /* 0x0000101f00057802 */ /* 0x000fe20000000f00 */
[----:B------:R-:W-:-:S07]  /*1260*/  IMAD.MOV.U32 R2, RZ, RZ, -0x1 ;  /* 0xffffffffff027424 */ /* 0x000fce00078e00ff */
[----:B012---:R-:W-:Y:S05]  /*1270*/  WARPSYNC.COLLECTIVE R2, `(.L_x_12227) ;  /* 0x0000000002087348 */ /* 0x007fea0003c00000 */
[----:B--2---:R2:W3:Y:S02]  /*1280*/  SHFL.IDX P0, R2, R0, R3, R5 ;  /* 0x0000000300027389 */ /* 0x0044e40000000005 */
[----:B0123--:R-:W-:Y:S05]  /*1290*/  ENDCOLLECTIVE ;  /* 0x000000000000791b */ /* 0x00ffea0003800000 */
.L_x_12227:
[----:B------:R-:W-:Y:S05]  /*12a0*/  BSYNC B0 ;  /* 0x0000000000007941 */ /* 0x000fea0003800000 */
.L_x_12226:
[----:B------:R-:W-:Y:S05]  /*12b0*/  BRA `(.L_x_12165) ;  /* 0xfffffff400bc7947 */ /* 0x000fea000383ffff */
        .weak           $__internal_234_$__cuda_sm20_div_u16
        .type           $__internal_234_$__cuda_sm20_div_u16,@function
        .size           $__internal_234_$__cuda_sm20_div_u16,(.L_x_38737 - $__internal_234_$__cuda_sm20_div_u16)
$__internal_234_$__cuda_sm20_div_u16:
        /* <DEDUP_REMOVED lines=12> */
[----:B0-----:R-:W-:-:S05]  /*1380*/  FMUL R7, R7, R6 ;  /* 0x0000000607077220 */ /* 0x001fca0000400000 */
[----:B------:R-:W-:-:S05]  /*1390*/  IADD3 R7, PT, PT, R7, 0x2, RZ ;  /* 0x0000000207077810 */ /* 0x000fca0007ffe0ff */
[----:B------:R-:W-:-:S06]  /*13a0*/  FMUL.RZ R7, R4, R7 ;  /* 0x0000000704077220 */ /* 0x000fcc000040c000 */
[----:B------:R-:W0:Y:S02]  /*13b0*/  F2I.U32.TRUNC.NTZ R7, R7 ;  /* 0x0000000700077305 */ /* 0x000e24000020f000 */
[----:B0-----:R-:W-:Y:S01]  /*13c0*/  LOP3.LUT R8, R7, 0xffff, RZ, 0xc0, !PT ;  /* 0x0000ffff07087812 */ /* 0x001fe200078ec0ff */
[----:B------:R-:W-:Y:S01]  /*13d0*/  @!P0 IMAD.MOV.U32 R8, RZ, RZ, -0x1 ;  /* 0xffffffffff088424 */ /* 0x000fe200078e00ff */
[----:B------:R-:W-:Y:S06]  /*13e0*/  RET.REL.NODEC R2 `(_Z9cuda_gemmIiLi128ELi4ELi1ELi16ELi16ELi16ELi64ELi0ELi1EEviiiPT_S1_S1_iii) ;  /* 0xffffffec02047950 */ /* 0x000fec0003c3ffff */
.L_x_12228:
        /* <DEDUP_REMOVED lines=9> */
.L_x_38737:


//--------------------- .text._Z9cuda_gemmIiLi128ELi4ELi1ELi16ELi16ELi16ELi64ELi0ELi0EEviiiPT_S1_S1_iii --------------------------
	.section	.text._Z9cuda_gemmIiLi128ELi4ELi1ELi16ELi16ELi16ELi64ELi0ELi0EEviiiPT_S1_S1_iii,"ax",@progbits
	.align	128
        .global         _Z9cuda_gemmIiLi128ELi4ELi1ELi16ELi16ELi16ELi64ELi0ELi0EEviiiPT_S1_S1_iii
        .type           _Z9cuda_gemmIiLi128ELi4ELi1ELi16ELi16ELi16ELi64ELi0ELi0EEviiiPT_S1_S1_iii,@function
        .size           _Z9cuda_gemmIiLi128ELi4ELi1ELi16ELi16ELi16ELi64ELi0ELi0EEviiiPT_S1_S1_iii,(.L_x_38738 - _Z9cuda_gemmIiLi128ELi4ELi1ELi16ELi16ELi16ELi64ELi0ELi0EEviiiPT_S1_S1_iii)
        .other          _Z9cuda_gemmIiLi128ELi4ELi1ELi16ELi16ELi16ELi64ELi0ELi0EEviiiPT_S1_S1_iii,@"STO_CUDA_ENTRY STV_DEFAULT"
_Z9cuda_gemmIiLi128ELi4ELi1ELi16ELi16ELi16ELi64ELi0ELi0EEviiiPT_S1_S1_iii:
.text._Z9cuda_gemmIiLi128ELi4ELi1ELi16ELi16ELi16ELi64ELi0ELi0EEviiiPT_S1_S1_iii:
[----:B------:R-:W-:Y:S08]  /*0000*/  LDC R1, c[0x0][0x37c] ;  /* 0x0000df00ff017b82 */ /* 0x000ff00000000800 */
[----:B------:R-:W0:Y:S01]  /*0010*/  LDC.64 R2, c[0x0][0x3a8] ;  /* 0x0000ea00ff027b82 */ /* 0x000e220000000a00 */
[----:B------:R-:W1:Y:S01]  /*0020*/  S2R R16, SR_TID.X ;  /* 0x0000000000107919 */ /* 0x000e620000002100 */
[----:B------:R-:W2:Y:S01]  /*0030*/  LDCU.64 UR8, c[0x0][0x358] ;  /* 0x00006b00ff0877ac */ /* 0x000ea20008000a00 */
[----:B------:R-:W-:Y:S01]  /*0040*/  BSSY.RECONVERGENT B0, `(.L_x_12229) ;  /* 0x0000052000007945 */ /* 0x000fe20003800200 */
[----:B0-----:R-:W-:-:S04]  /*0050*/  IABS R6, R3 ;  /* 0x0000000300067213 */ /* 0x001fc80000000000 */
[----:B------:R-:W0:Y:S08]  /*0060*/  I2F.RP R0, R6 ;  /* 0x0000000600007306 */ /* 0x000e300000209400 */
[----:B0-----:R-:W0:Y:S02]  /*0070*/  MUFU.RCP R0, R0 ;  /* 0x0000000000007308 */ /* 0x001e240000001000 */
[----:B0-----:R-:W-:Y:S01]  /*0080*/  VIADD R4, R0, 0xffffffe ;  /* 0x0ffffffe00047836 */ /* 0x001fe20000000000 */
[----:B------:R-:W-:-:S05]  /*0090*/  LOP3.LUT R0, R3, 0x10, RZ, 0x3c, !PT ;  /* 0x0000001003007812 */ /* 0x000fca00078e3cff */
[----:B------:R0:W3:Y:S01]  /*00a0*/  F2I.FTZ.U32.TRUNC.NTZ R5, R4 ;  /* 0x0000000400057305 */ /* 0x0000e2000021f000 */
[----:B------:R-:W-:Y:S01]  /*00b0*/  ISETP.GE.AND P2, PT, R0, RZ, PT ;  /* 0x000000ff0000720c */ /* 0x000fe20003f46270 */
[----:B------:R-:W-:Y:S02]  /*00c0*/  IMAD R0, R3, R2, RZ ;  /* 0x0000000203007224 */ /* 0x000fe400078e02ff */
        /* <DEDUP_REMOVED lines=13> */
[----:B-1----:R-:W-:-:S04]  /*01a0*/  ISETP.GE.U32.AND P0, PT, R16, R0, PT ;  /* 0x000000001000720c */ /* 0x002fc80003f06070 */
[----:B------:R-:W-:Y:S02]  /*01b0*/  @!P2 IADD3 R53, PT, PT, -R53, RZ, RZ ;  /* 0x000000ff3535a210 */ /* 0x000fe40007ffe1ff */
[----:B------:R-:W-:-:S04]  /*01c0*/  @!P1 LOP3.LUT R53, RZ, R3, RZ, 0x33, !PT ;  /* 0x00000003ff359212 */ /* 0x000fc800078e33ff */
[----:B------:R-:W0:Y:S01]  /*01d0*/  I2F.U32.RP R6, R53 ;  /* 0x0000003500067306 */ /* 0x000e220000209000 */
[----:B------:R-:W-:-:S07]  /*01e0*/  IMAD.MOV R17, RZ, RZ, -R53 ;  /* 0x000000ffff117224 */ /* 0x000fce00078e0a35 */
[----:B0-----:R-:W0:Y:S02]  /*01f0*/  MUFU.RCP R6, R6 ;  /* 0x0000000600067308 */ /* 0x001e240000001000 */
[----:B0-----:R-:W-:-:S06]  /*0200*/  VIADD R4, R6, 0xffffffe ;  /* 0x0ffffffe06047836 */ /* 0x001fcc0000000000 */
[----:B------:R0:W1:Y:S01]  /*0210*/  F2I.FTZ.U32.TRUNC.NTZ R5, R4 ;  /* 0x0000000400057305 */ /* 0x000062000021f000 */
[----:B--2---:R-:W-:Y:S05]  /*0220*/  @P0 BRA `(.L_x_12230) ;  /* 0x0000000000cc0947 */ /* 0x004fea0003800000 */
[----:B------:R-:W2:Y:S01]  /*0230*/  I2F.U32.RP R12, R2 ;  /* 0x00000002000c7306 */ /* 0x000ea20000209000 */
[----:B------:R-:W3:Y:S01]  /*0240*/  S2R R15, SR_CgaCtaId ;  /* 0x00000000000f7919 */ /* 0x000ee20000008800 */
[----:B------:R-:W4:Y:S01]  /*0250*/  LDC R22, c[0x0][0x360] ;  /* 0x0000d800ff167b82 */ /* 0x000f220000000800 */
[----:B------:R-:W-:Y:S02]  /*0260*/  MOV R6, 0x400 ;  /* 0x0000040000067802 */ /* 0x000fe40000000f00 */
[----:B------:R-:W-:Y:S02]  /*0270*/  ISETP.NE.U32.AND P1, PT, R2, RZ, PT ;  /* 0x000000ff0200720c */ /* 0x000fe40003f25070 */
[----:B------:R-:W-:Y:S01]  /*0280*/  ISETP.NE.U32.AND P4, PT, R3, RZ, PT ;  /* 0x000000ff0300720c */ /* 0x000fe20003f85070 */
[----:B------:R-:W5:Y:S02]  /*0290*/  I2F.U32.RP R13, R3 ;  /* 0x00000003000d7306 */ /* 0x000f640000209000 */
        /* <DEDUP_REMOVED lines=11> */
[----:B------:R-:W-:Y:S02]  /*0350*/  IMAD R13, R13, R2, RZ ;  /* 0x000000020d0d7224 */ /* 0x000fe400078e02ff */
[----:B-----5:R-:W-:-:S04]  /*0360*/  IMAD.MOV R14, RZ, RZ, -R11 ;  /* 0x000000ffff0e7224 */ /* 0x020fc800078e0a0b */
[----:B------:R-:W-:Y:S02]  /*0370*/  IMAD R15, R14, R3, RZ ;  /* 0x000000030e0f7224 */ /* 0x000fe400078e02ff */
[----:B------:R-:W-:-:S04]  /*0380*/  IMAD.HI.U32 R14, R7, R13, R6 ;  /* 0x0000000d070e7227 */ /* 0x000fc800078e0006 */
[----:B------:R-:W-:Y:S01]  /*0390*/  IMAD.HI.U32 R18, R11, R15, R10 ;  /* 0x0000000f0b127227 */ /* 0x000fe200078e000a */
[----:B------:R-:W-:-:S03]  /*03a0*/  LOP3.LUT R15, RZ, R3, RZ, 0x33, !PT ;  /* 0x00000003ff0f7212 */ /* 0x000fc600078e33ff */
[----:B------:R-:W-:Y:S01]  /*03b0*/  IMAD.MOV.U32 R11, RZ, RZ, R16 ;  /* 0x000000ffff0b7224 */ /* 0x000fe200078e0010 */
[----:B0---4-:R-:W-:-:S07]  /*03c0*/  LOP3.LUT R16, RZ, R2, RZ, 0x33, !PT ;  /* 0x00000002ff107212 */ /* 0x011fce00078e33ff */
.L_x_12231:
[----:B--2---:R-:W-:-:S06]  /*03d0*/  IMAD.WIDE.U32 R6, R11, 0x4, R8 ;  /* 0x000000040b067825 */ /* 0x004fcc00078e0008 */
        /* <DEDUP_REMOVED lines=10> */
[----:B------:R-:W-:-:S04]  /*0480*/  @P0 IADD3 R13, PT, PT, R13, -R2, RZ ;  /* 0x800000020d0d0210 */ /* 0x000fc80007ffe0ff */
[----:B------:R-:W-:Y:S02]  /*0490*/  ISETP.GE.U32.AND P0, PT, R13, R2, PT ;  /* 0x000000020d00720c */ /* 0x000fe40003f06070 */
[----:B------:R-:W-:Y:S02]  /*04a0*/  @P2 IMAD.IADD R20, R20, 0x1, -R3 ;  /* 0x0000000114142824 */ /* 0x000fe400078e0a03 */
[----:B------:R-:W-:-:S03]  /*04b0*/  @P2 VIADD R10, R10, 0x1 ;  /* 0x000000010a0a2836 */ /* 0x000fc60000000000 */
[----:B------:R-:W-:-:S06]  /*04c0*/  ISETP.GE.U32.AND P3, PT, R20, R3, PT ;  /* 0x000000031400720c */ /* 0x000fcc0003f66070 */
        /* <DEDUP_REMOVED lines=9> */
.L_x_12230:
[----:B------:R-:W-:Y:S05]  /*0560*/  BSYNC.RECONVERGENT B0 ;  /* 0x0000000000007941 */ /* 0x000fea0003800200 */
.L_x_12229:
[----:B--2---:R-:W2:Y:S01]  /*0570*/  S2R R6, SR_TID.X ;  /* 0x0000000000067919 */ /* 0x004ea20000002100 */
[----:B------:R-:W3:Y:S01]  /*0580*/  S2UR UR5, SR_CTAID.Y ;  /* 0x00000000000579c3 */ /* 0x000ee20000002600 */
[----:B------:R-:W4:Y:S01]  /*0590*/  LDCU UR10, c[0x0][0x374] ;  /* 0x00006e80ff0a77ac */ /* 0x000f220008000800 */
[----:B-1----:R-:W-:Y:S02]  /*05a0*/  IMAD R7, R17, R5, RZ ;  /* 0x0000000511077224 */ /* 0x002fe400078e02ff */
[----:B0-----:R-:W-:-:S04]  /*05b0*/  IMAD.MOV.U32 R4, RZ, RZ, RZ ;  /* 0x000000ffff047224 */ /* 0x001fc800078e00ff */
[----:B------:R-:W-:Y:S01]  /*05c0*/  IMAD.HI.U32 R4, R5, R7, R4 ;  /* 0x0000000705047227 */ /* 0x000fe200078e0004 */
[----:B----4-:R-:W-:-:S04]  /*05d0*/  USHF.L.U32 UR4, UR10, 0x2, URZ ;  /* 0x000000020a047899 */ /* 0x010fc800080006ff */
[----:B---3--:R-:W-:-:S06]  /*05e0*/  UISETP.GE.U32.AND UP0, UPT, UR5, UR4, UPT ;  /* 0x000000040500728c */ /* 0x008fcc000bf06070 */
[----:B------:R-:W-:Y:S01]  /*05f0*/  PLOP3.LUT P1, PT, PT, PT, UP0, 0x80, 0x8 ;  /* 0x000000000008781c */ /* 0x000fe20003f2f008 */
[----:B--2---:R-:W-:-:S05]  /*0600*/  IMAD.HI.U32 R5, R4, R6, RZ ;  /* 0x0000000604057227 */ /* 0x004fca00078e00ff */
[----:B------:R-:W-:-:S05]  /*0610*/  IADD3 R2, PT, PT, -R5, RZ, RZ ;  /* 0x000000ff05027210 */ /* 0x000fca0007ffe1ff */
[----:B------:R-:W-:-:S05]  /*0620*/  IMAD R2, R53, R2, R6 ;  /* 0x0000000235027224 */ /* 0x000fca00078e0206 */
[----:B------:R-:W-:-:S13]  /*0630*/  ISETP.GE.U32.AND P0, PT, R2, R53, PT ;  /* 0x000000350200720c */ /* 0x000fda0003f06070 */
[----:B------:R-:W-:Y:S01]  /*0640*/  @P0 IMAD.IADD R2, R2, 0x1, -R53 ;  /* 0x0000000102020824 */ /* 0x000fe200078e0a35 */
[----:B------:R-:W-:Y:S06]  /*0650*/  @P1 EXIT ;  /* 0x000000000000194d */ /* 0x000fec0003800000 */
[-C--:B------:R-:W-:Y:S01]  /*0660*/  ISETP.GE.U32.AND P1, PT, R2, R53.reuse, PT ;  /* 0x000000350200720c */ /* 0x080fe20003f26070 */
[----:B------:R-:W-:Y:S01]  /*0670*/  @P0 VIADD R5, R5, 0x1 ;  /* 0x0000000105050836 */ /* 0x000fe20000000000 */
[C---:B------:R-:W-:Y:S01]  /*0680*/  ISETP.NE.U32.AND P2, PT, R53.reuse, RZ, PT ;  /* 0x000000ff3500720c */ /* 0x040fe20003f45070 */
[----:B------:R-:W0:Y:S01]  /*0690*/  S2UR UR6, SR_CgaCtaId ;  /* 0x00000000000679c3 */ /* 0x000e220000008800 */
[----:B------:R-:W-:Y:S01]  /*06a0*/  LOP3.LUT R0, RZ, R53, RZ, 0x33, !PT ;  /* 0x00000035ff007212 */ /* 0x000fe200078e33ff */
[----:B------:R-:W-:Y:S01]  /*06b0*/  UMOV UR4, 0x400 ;  /* 0x0000040000047882 */ /* 0x000fe20000000000 */
[C---:B------:R-:W-:Y:S01]  /*06c0*/  IADD3 R7, PT, PT, -R53.reuse, R2, RZ ;  /* 0x0000000235077210 */ /* 0x040fe20007ffe1ff */
[----:B------:R-:W-:Y:S01]  /*06d0*/  UIADD3 UR4, UPT, UPT, UR4, 0x480, URZ ;  /* 0x0000048004047890 */ /* 0x000fe2000fffe0ff */
[----:B------:R-:W-:Y:S01]  /*06e0*/  PRMT R20, R53, 0x9910, RZ ;  /* 0x0000991035147816 */ /* 0x000fe200000000ff */
[----:B------:R-:W1:Y:S01]  /*06f0*/  LDCU UR11, c[0x0][0x360] ;  /* 0x00006c00ff0b77ac */ /* 0x000e620008000800 */
[----:B------:R-:W-:-:S03]  /*0700*/  MOV R54, 0xf40 ;  /* 0x00000f4000367802 */ /* 0x000fc60000000f00 */
[----:B------:R-:W-:-:S05]  /*0710*/  @P1 VIADD R5, R5, 0x1 ;  /* 0x0000000105051836 */ /* 0x000fca0000000000 */
[----:B------:R-:W-:Y:S02]  /*0720*/  SEL R52, R0, R5, !P2 ;  /* 0x0000000500347207 */ /* 0x000fe40005000000 */
[----:B------:R-:W-:-:S04]  /*0730*/  @P2 SEL R0, R7, R2, P1 ;  /* 0x0000000207002207 */ /* 0x000fc80000800000 */
        /* <DEDUP_REMOVED lines=8> */
[-C--:B------:R-:W-:Y:S01]  /*07c0*/  ISETP.GE.AND P3, PT, R4, R3.reuse, PT ;  /* 0x000000030400720c */ /* 0x080fe20003f66270 */
[C---:B------:R-:W-:Y:S01]  /*07d0*/  VIADD R48, R51.reuse, 0x3 ;  /* 0x0000000333307836 */ /* 0x040fe20000000000 */
[----:B------:R-:W-:Y:S01]  /*07e0*/  ISETP.GE.AND P1, PT, R2, R3, PT ;  /* 0x000000030200720c */ /* 0x000fe20003f26270 */
[----:B------:R-:W-:Y:S01]  /*07f0*/  VIADD R46, R51, 0x5 ;  /* 0x00000005332e7836 */ /* 0x000fe20000000000 */
[----:B------:R-:W-:Y:S01]  /*0800*/  SEL R47, R3, RZ, P3 ;  /* 0x000000ff032f7207 */ /* 0x000fe20001800000 */
[----:B------:R-:W-:Y:S01]  /*0810*/  VIADD R44, R51, 0x7 ;  /* 0x00000007332c7836 */ /* 0x000fe20000000000 */
[----:B------:R-:W-:Y:S01]  /*0820*/  SEL R49, R3, RZ, P1 ;  /* 0x000000ff03317207 */ /* 0x000fe20000800000 */
[C---:B------:R-:W-:Y:S01]  /*0830*/  VIADD R42, R51.reuse, 0x9 ;  /* 0x00000009332a7836 */ /* 0x040fe20000000000 */
[----:B------:R-:W-:Y:S01]  /*0840*/  IADD3 R47, PT, PT, R4, -R47, RZ ;  /* 0x8000002f042f7210 */ /* 0x000fe20007ffe0ff */
[C---:B------:R-:W-:Y:S01]  /*0850*/  VIADD R40, R51.reuse, 0xb ;  /* 0x0000000b33287836 */ /* 0x040fe20000000000 */
[-C--:B------:R-:W-:Y:S01]  /*0860*/  ISETP.GE.AND P0, PT, R50, R3.reuse, PT ;  /* 0x000000033200720c */ /* 0x080fe20003f06270 */
[----:B------:R-:W-:Y:S01]  /*0870*/  IMAD.IADD R49, R2, 0x1, -R49 ;  /* 0x0000000102317824 */ /* 0x000fe200078e0a31 */
[C---:B------:R-:W-:Y:S01]  /*0880*/  IADD3 R4, PT, PT, R51.reuse, 0x8, RZ ;  /* 0x0000000833047810 */ /* 0x040fe20007ffe0ff */
[C---:B------:R-:W-:Y:S01]  /*0890*/  VIADD R2, R51.reuse, 0x6 ;  /* 0x0000000633027836 */ /* 0x040fe20000000000 */
[-C--:B------:R-:W-:Y:S01]  /*08a0*/  ISETP.GE.AND P2, PT, R48, R3.reuse, PT ;  /* 0x000000033000720c */ /* 0x080fe20003f46270 */
[----:B------:R-:W-:Y:S01]  /*08b0*/  VIADD R36, R51, 0xf ;  /* 0x0000000f33247836 */ /* 0x000fe20000000000 */
[C---:B------:R-:W-:Y:S01]  /*08c0*/  SEL R5, R3.reuse, RZ, P0 ;  /* 0x000000ff03057207 */ /* 0x040fe20000000000 */
[----:B------:R-:W-:Y:S01]  /*08d0*/  VIADD R32, R0, 0x4 ;  /* 0x0000000400207836 */ /* 0x000fe20000000000 */
[-C--:B------:R-:W-:Y:S01]  /*08e0*/  ISETP.GE.AND P1, PT, R2, R3.reuse, PT ;  /* 0x000000030200720c */ /* 0x080fe20003f26270 */
[----:B------:R-:W-:Y:S01]  /*08f0*/  VIADD R31, R0, 0x5 ;  /* 0x00000005001f7836 */ /* 0x000fe20000000000 */
[-C--:B------:R-:W-:Y:S01]  /*0900*/  ISETP.GE.AND P3, PT, R4, R3.reuse, PT ;  /* 0x000000030400720c */ /* 0x080fe20003f66270 */
[----:B------:R-:W-:Y:S01]  /*0910*/  IMAD.IADD R50, R50, 0x1, -R5 ;  /* 0x0000000132327824 */ /* 0x000fe200078e0a05 */
[C---:B------:R-:W-:Y:S01]  /*0920*/  SEL R45, R3.reuse, RZ, P1 ;  /* 0x000000ff032d7207 */ /* 0x040fe20000800000 */
[----:B------:R-:W-:Y:S01]  /*0930*/  VIADD R29, R0, 0x7 ;  /* 0x00000007001d7836 */ /* 0x000fe20000000000 */
[-C--:B------:R-:W-:Y:S01]  /*0940*/  ISETP.GE.AND P0, PT, R46, R3.reuse, PT ;  /* 0x000000032e00720c */ /* 0x080fe20003f06270 */
[----:B------:R-:W-:Y:S01]  /*0950*/  VIADD R28, R0, 0x9 ;  /* 0x00000009001c7836 */ /* 0x000fe20000000000 */
[C---:B------:R-:W-:Y:S01]  /*0960*/  SEL R7, R3.reuse, RZ, P2 ;  /* 0x000000ff03077207 */ /* 0x040fe20001000000 */
[----:B------:R-:W-:Y:S01]  /*0970*/  IMAD.IADD R45, R2, 0x1, -R45 ;  /* 0x00000001022d7824 */ /* 0x000fe200078e0a2d */
[----:B------:R-:W-:Y:S01]  /*0980*/  SEL R43, R3, RZ, P3 ;  /* 0x000000ff032b7207 */ /* 0x000fe20001800000 */
        /* <DEDUP_REMOVED lines=8> */
[----:B------:R-:W-:Y:S01]  /*0a10*/  IMAD.IADD R46, R46, 0x1, -R5 ;  /* 0x000000012e2e7824 */ /* 0x000fe200078e0a05 */
[C---:B------:R-:W-:Y:S01]  /*0a20*/  SEL R41, R3.reuse, RZ, P1 ;  /* 0x000000ff03297207 */ /* 0x040fe20000800000 */
[----:B------:R-:W-:Y:S01]  /*0a30*/  VIADD R24, R0, 0xd ;  /* 0x0000000d00187836 */ /* 0x000fe20000000000 */
[-C--:B------:R-:W-:Y:S01]  /*0a40*/  ISETP.GE.AND P0, PT, R42, R3.reuse, PT ;  /* 0x000000032a00720c */ /* 0x080fe20003f06270 */
[----:B------:R-:W-:Y:S01]  /*0a50*/  VIADD R19, R0, 0xe ;  /* 0x0000000e00137836 */ /* 0x000fe20000000000 */
[----:B------:R-:W-:Y:S01]  /*0a60*/  SEL R7, R3, RZ, P2 ;  /* 0x000000ff03077207 */ /* 0x000fe20001000000 */
[----:B------:R-:W-:Y:S01]  /*0a70*/  IMAD.IADD R41, R2, 0x1, -R41 ;  /* 0x0000000102297824 */ /* 0x000fe200078e0a29 */
[C---:B------:R-:W-:Y:S01]  /*0a80*/  IADD3 R4, PT, PT, R51.reuse, 0xc, RZ ;  /* 0x0000000c33047810 */ /* 0x040fe20007ffe0ff */
[----:B------:R-:W-:Y:S01]  /*0a90*/  VIADD R2, R51, 0xe ;  /* 0x0000000e33027836 */ /* 0x000fe20000000000 */
[-C--:B------:R-:W-:Y:S01]  /*0aa0*/  ISETP.GE.AND P2, PT, R40, R3.reuse, PT ;  /* 0x000000032800720c */ /* 0x080fe20003f46270 */
[----:B------:R-:W-:Y:S01]  /*0ab0*/  IMAD.IADD R44, R44, 0x1, -R7 ;  /* 0x000000012c2c7824 */ /* 0x000fe200078e0a07 */
[C---:B------:R-:W-:Y:S01]  /*0ac0*/  SEL R5, R3.reuse, RZ, P0 ;  /* 0x000000ff03057207 */ /* 0x040fe20000000000 */
[----:B0-----:R-:W-:Y:S01]  /*0ad0*/  ULEA UR4, UR6, UR4, 0x18 ;  /* 0x0000000406047291 */ /* 0x001fe2000f8ec0ff */
[-C--:B------:R-:W-:Y:S01]  /*0ae0*/  ISETP.GE.AND P1, PT, R2, R3.reuse, PT ;  /* 0x000000030200720c */ /* 0x080fe20003f26270 */
[-C--:B------:R-:W-:Y:S01]  /*0af0*/  IMAD R17, R0, R3.reuse, R51 ;  /* 0x0000000300117224 */ /* 0x080fe200078e0233 */
[----:B------:R-:W-:Y:S01]  /*0b00*/  ISETP.GE.AND P0, PT, R4, R3, PT ;  /* 0x000000030400720c */ /* 0x000fe20003f06270 */
[----:B------:R-:W-:Y:S01]  /*0b10*/  IMAD.IADD R42, R42, 0x1, -R5 ;  /* 0x000000012a2a7824 */ /* 0x000fe200078e0a05 */
[----:B------:R-:W-:-:S02]  /*0b20*/  SEL R7, R3, RZ, P2 ;  /* 0x000000ff03077207 */ /* 0x000fc40001000000 */
[C---:B------:R-:W-:Y:S02]  /*0b30*/  SEL R37, R3.reuse, RZ, P1 ;  /* 0x000000ff03257207 */ /* 0x040fe40000800000 */
[----:B------:R-:W-:Y:S01]  /*0b40*/  SEL R39, R3, RZ, P0 ;  /* 0x000000ff03277207 */ /* 0x000fe20000000000 */
[----:B------:R-:W-:Y:S01]  /*0b50*/  IMAD.IADD R40, R40, 0x1, -R7 ;  /* 0x0000000128287824 */ /* 0x000fe200078e0a07 */
[-C--:B------:R-:W-:Y:S01]  /*0b60*/  ISETP.GE.AND P2, PT, R36, R3.reuse, PT ;  /* 0x000000032400720c */ /* 0x080fe20003f46270 */
[----:B------:R-:W-:Y:S01]  /*0b70*/  IMAD.IADD R37, R2, 0x1, -R37 ;  /* 0x0000000102257824 */ /* 0x000fe200078e0a25 */
[----:B------:R-:W-:Y:S01]  /*0b80*/  ISETP.GE.AND P0, PT, R38, R3, PT ;  /* 0x000000032600720c */ /* 0x000fe20003f06270 */
[----:B------:R-:W-:Y:S01]  /*0b90*/  IMAD.IADD R39, R4, 0x1, -R39 ;  /* 0x0000000104277824 */ /* 0x000fe200078e0a27 */
[C---:B------:R-:W-:Y:S02]  /*0ba0*/  IADD3 R30, PT, PT, R0.reuse, 0x6, RZ ;  /* 0x00000006001e7810 */ /* 0x040fe40007ffe0ff */
[----:B------:R-:W-:-:S02]  /*0bb0*/  IADD3 R26, PT, PT, R0, 0xb, RZ ;  /* 0x0000000b001a7810 */ /* 0x000fc40007ffe0ff */
[----:B------:R-:W-:Y:S02]  /*0bc0*/  IADD3 R18, PT, PT, R0, -0x1, RZ ;  /* 0xffffffff00127810 */ /* 0x000fe40007ffe0ff */
[C---:B------:R-:W-:Y:S02]  /*0bd0*/  SEL R7, R3.reuse, RZ, P2 ;  /* 0x000000ff03077207 */ /* 0x040fe40001000000 */
[----:B------:R-:W-:Y:S02]  /*0be0*/  SEL R5, R3, RZ, P0 ;  /* 0x000000ff03057207 */ /* 0x000fe40000000000 */
[----:B------:R-:W-:Y:S01]  /*0bf0*/  LOP3.LUT R35, R35, 0xf, RZ, 0xc0, !PT ;  /* 0x0000000f23237812 */ /* 0x000fe200078ec0ff */
[----:B------:R-:W-:Y:S01]  /*0c00*/  IMAD.IADD R36, R36, 0x1, -R7 ;  /* 0x0000000124247824 */ /* 0x000fe200078e0a07 */
[----:B------:R-:W-:Y:S02]  /*0c10*/  LOP3.LUT R34, R34, 0xf, RZ, 0xc0, !PT ;  /* 0x0000000f22227812 */ /* 0x000fe400078ec0ff */
[----:B------:R-:W-:Y:S01]  /*0c20*/  LOP3.LUT R33, R33, 0xf, RZ, 0xc0, !PT ;  /* 0x0000000f21217812 */ /* 0x000fe200078ec0ff */
[-C--:B------:R-:W-:Y:S01]  /*0c30*/  IMAD R15, R0, R3.reuse, R35 ;  /* 0x00000003000f7224 */ /* 0x080fe200078e0223 */
[----:B------:R-:W-:Y:S01]  /*0c40*/  LOP3.LUT R32, R32, 0xf, RZ, 0xc0, !PT ;  /* 0x0000000f20207812 */ /* 0x000fe200078ec0ff */
[CC--:B------:R-:W-:Y:S01]  /*0c50*/  IMAD R14, R0.reuse, R3.reuse, R34 ;  /* 0x00000003000e7224 */ /* 0x0c0fe200078e0222 */
        /* <DEDUP_REMOVED lines=15> */
[----:B------:R-:W-:Y:S01]  /*0d50*/  IMAD R6, R0, R3, R26 ;  /* 0x0000000300067224 */ /* 0x000fe200078e021a */
[----:B------:R-:W-:-:S02]  /*0d60*/  LOP3.LUT R2, R51, 0x8, RZ, 0x3c, !PT ;  /* 0x0000000833027812 */ /* 0x000fc400078e3cff */
[----:B------:R-:W-:Y:S01]  /*0d70*/  LOP3.LUT R19, R19, 0xf, RZ, 0xc0, !PT ;  /* 0x0000000f13137812 */ /* 0x000fe200078ec0ff */
[-C--:B------:R-:W-:Y:S01]  /*0d80*/  IMAD R4, R0, R3.reuse, R24 ;  /* 0x0000000300047224 */ /* 0x080fe200078e0218 */
[----:B------:R-:W-:Y:S01]  /*0d90*/  LOP3.LUT R18, R18, 0xf, RZ, 0xc0, !PT ;  /* 0x0000000f12127812 */ /* 0x000fe200078ec0ff */
[CC--:B------:R-:W-:Y:S01]  /*0da0*/  IMAD R2, R0.reuse, R3.reuse, R2 ;  /* 0x0000000300027224 */ /* 0x0c0fe200078e0202 */
[-C--:B------:R-:W-:Y:S01]  /*0db0*/  ISETP.GE.AND P0, PT, R51, R3.reuse, PT ;  /* 0x000000033300720c */ /* 0x080fe20003f06270 */
[----:B------:R-:W-:Y:S01]  /*0dc0*/  IMAD R21, R0, R3, R19 ;  /* 0x0000000300157224 */ /* 0x000fe200078e0213 */
[----:B------:R-:W-:Y:S01]  /*0dd0*/  IADD3 R38, PT, PT, R38, -R5, RZ ;  /* 0x8000000526267210 */ /* 0x000fe20007ffe0ff */
[CC--:B------:R-:W-:Y:S01]  /*0de0*/  IMAD R5, R0.reuse, R3.reuse, R25 ;  /* 0x0000000300057224 */ /* 0x0c0fe200078e0219 */
[----:B------:R-:W-:Y:S01]  /*0df0*/  SEL R22, R3, RZ, P0 ;  /* 0x000000ff03167207 */ /* 0x000fe20000000000 */
[----:B------:R-:W-:Y:S01]  /*0e00*/  IMAD R0, R0, R3, R18 ;  /* 0x0000000300007224 */ /* 0x000fe200078e0212 */
[----:B------:R-:W-:-:S02]  /*0e10*/  LEA R16, R2, UR4, 0x2 ;  /* 0x0000000402107c11 */ /* 0x000fc4000f8e10ff */
        /* <DEDUP_REMOVED lines=17> */
[----:B------:R-:W-:Y:S05]  /*0f30*/  CALL.REL.NOINC `($__internal_235_$__cuda_sm20_div_s16) ;  /* 0x0000001800d47944 */ /* 0x000fea0003c00000 */
[----:B------:R-:W0:Y:S01]  /*0f40*/  LDCU UR5, c[0x0][0x3a8] ;  /* 0x00007500ff0577ac */ /* 0x000e220008000800 */
[----:B------:R-:W-:Y:S01]  /*0f50*/  PRMT R70, R23, 0x9910, RZ ;  /* 0x0000991017467816 */ /* 0x000fe200000000ff */
[----:B0-----:R-:W-:-:S04]  /*0f60*/  UISETP.LT.AND UP0, UPT, UR5, 0x10, UPT ;  /* 0x000000100500788c */ /* 0x001fc8000bf01270 */
[----:B------:R-:W-:-:S12]  /*0f70*/  USEL UR5, UR5, 0x10, UP0 ;  /* 0x0000001005057887 */ /* 0x000fd80008000000 */
.L_x_12270:
[----:B01----:R-:W0:Y:S01]  /*0f80*/  S2R R21, SR_TID.X ;  /* 0x0000000000157919 */ /* 0x003e220000002100 */
[----:B------:R-:W-:Y:S01]  /*0f90*/  BSSY.RECONVERGENT B0, `(.L_x_12232) ;  /* 0x0000019000007945 */ /* 0x000fe20003800200 */
[----:B0-----:R-:W-:-:S13]  /*0fa0*/  ISETP.GT.U32.AND P0, PT, R21, 0x3, PT ;  /* 0x000000031500780c */ /* 0x001fda0003f04070 */
[----:B---34-:R-:W-:Y:S05]  /*0fb0*/  @P0 BRA `(.L_x_12233) ;  /* 0x0000000000580947 */ /* 0x018fea0003800000 */
[----:B------:R-:W0:Y:S01]  /*0fc0*/  S2R R20, SR_CTAID.X ;  /* 0x0000000000147919 */ /* 0x000e220000002500 */
[----:B------:R-:W1:Y:S01]  /*0fd0*/  S2UR UR7, SR_CgaCtaId ;  /* 0x00000000000779c3 */ /* 0x000e620000008800 */
[----:B------:R-:W2:Y:S01]  /*0fe0*/  LDCU UR12, c[0x0][0x388] ;  /* 0x00007100ff0c77ac */ /* 0x000ea20008000800 */
[----:B------:R-:W-:Y:S01]  /*0ff0*/  IMAD.SHL.U32 R73, R21, 0x4, RZ ;  /* 0x0000000415497824 */ /* 0x000fe200078e00ff */
[----:B------:R-:W-:Y:S02]  /*1000*/  UMOV UR6, 0x400 ;  /* 0x0000040000067882 */ /* 0x000fe40000000000 */
[----:B------:R-:W-:-:S04]  /*1010*/  UIADD3 UR6, UPT, UPT, UR6, 0x480, URZ ;  /* 0x0000048006067890 */ /* 0x000fc8000fffe0ff */
[----:B-1----:R-:W-:-:S06]  /*1020*/  ULEA UR6, UR7, UR6, 0x18 ;  /* 0x0000000607067291 */ /* 0x002fcc000f8ec0ff */
[----:B------:R-:W-:Y:S01]  /*1030*/  LEA R72, R21, UR6, 0x4 ;  /* 0x0000000615487c11 */ /* 0x000fe2000f8e20ff */
[----:B0-----:R-:W-:Y:S01]  /*1040*/  IMAD R71, R20, 0x10, R73 ;  /* 0x0000001014477824 */ /* 0x001fe200078e0249 */
[----:B--2---:R-:W-:-:S05]  /*1050*/  MOV R20, UR12 ;  /* 0x0000000c00147c02 */ /* 0x004fca0008000f00 */
[----:B------:R-:W-:-:S07]  /*1060*/  IMAD R71, R20, UR4, R71 ;  /* 0x0000000414477c24 */ /* 0x000fce000f8e0247 */
.L_x_12234:
[----:B------:R-:W0:Y:S02]  /*1070*/  LDC.64 R20, c[0x0][0x390] ;  /* 0x0000e400ff147b82 */ /* 0x000e240000000a00 */
[----:B0-----:R-:W-:-:S06]  /*1080*/  IMAD.WIDE R20, R71, 0x4, R20 ;  /* 0x0000000447147825 */ /* 0x001fcc00078e0214 */
[----:B------:R-:W2:Y:S01]  /*1090*/  LDG.E.128 R20, desc[UR8][R20.64] ;  /* 0x0000000814147981 */ /* 0x000ea2000c1e1d00 */
[----:B------:R-:W-:Y:S01]  /*10a0*/  IMAD.U32 R74, RZ, RZ, UR11 ;  /* 0x0000000bff4a7e24 */ /* 0x000fe2000f8e00ff */
[----:B------:R-:W-:-:S03]  /*10b0*/  MOV R75, UR11 ;  /* 0x0000000b004b7c02 */ /* 0x000fc60008000f00 */
[C---:B------:R-:W-:Y:S02]  /*10c0*/  IMAD R73, R74.reuse, 0x4, R73 ;  /* 0x000000044a497824 */ /* 0x040fe400078e0249 */
[----:B------:R-:W-:-:S03]  /*10d0*/  IMAD R71, R74, 0x4, R71 ;  /* 0x000000044a477824 */ /* 0x000fc600078e0247 */
[----:B------:R-:W-:Y:S01]  /*10e0*/  ISETP.GE.U32.AND P0, PT, R73, 0x10, PT ;  /* 0x000000104900780c */ /* 0x000fe20003f06070 */
[----:B--2---:R0:W-:Y:S02]  /*10f0*/  STS.128 [R72], R20 ;  /* 0x0000001448007388 */ /* 0x0041e40000000c00 */
[----:B0-----:R-:W-:-:S10]  /*1100*/  IMAD R72, R75, 0x10, R72 ;  /* 0x000000104b487824 */ /* 0x001fd400078e0248 */
[----:B------:R-:W-:Y:S05]  /*1110*/  @!P0 BRA `(.L_x_12234) ;  /* 0xfffffffc00d48947 */ /* 0x000fea000383ffff */
.L_x_12233:
[----:B------:R-:W-:Y:S05]  /*1120*/  BSYNC.RECONVERGENT B0 ;  /* 0x0000000000007941 */ /* 0x000fea0003800200 */
.L_x_12232:
[----:B------:R-:W-:Y:S01]  /*1130*/  BAR.SYNC.DEFER_BLOCKING 0x0 ;  /* 0x0000000000007b1d */ /* 0x000fe20000010000 */
[----:B------:R-:W-:Y:S01]  /*1140*/  ISETP.GE.AND P0, PT, R53, 0x1, PT ;  /* 0x000000013500780c */ /* 0x000fe20003f06270 */
[----:B------:R-:W-:-:S12]  /*1150*/  IMAD.MOV.U32 R22, RZ, RZ, RZ ;  /* 0x000000ffff167224 */ /* 0x000fd800078e00ff */
[----:B------:R-:W-:Y:S05]  /*1160*/  @!P0 BRA `(.L_x_12235) ;  /* 0x0000000c00a88947 */ /* 0x000fea0003800000 */
        /* <DEDUP_REMOVED lines=51> */
[----:B------:R-:W1:Y:S01]  /*14a0*/  S2R R21, SR_TID.X ;  /* 0x0000000000157919 */ /* 0x000e620000002100 */
[----:B------:R-:W-:Y:S01]  /*14b0*/  IMAD.U32 R23, RZ, RZ, UR13 ;  /* 0x0000000dff177e24 */ /* 0x000fe2000f8e00ff */
[----:B------:R-:W-:Y:S01]  /*14c0*/  MOV R73, 0x400 ;  /* 0x0000040000497802 */ /* 0x000fe20000000f00 */
[----:B------:R-:W-:Y:S01]  /*14d0*/  IMAD.MOV.U32 R22, RZ, RZ, RZ ;  /* 0x000000ffff167224 */ /* 0x000fe200078e00ff */
[----:B------:R-:W2:Y:S01]  /*14e0*/  S2R R20, SR_CgaCtaId ;  /* 0x0000000000147919 */ /* 0x000ea20000008800 */
[----:B------:R-:W-:Y:S01]  /*14f0*/  IMAD.MOV.U32 R71, RZ, RZ, R52 ;  /* 0x000000ffff477224 */ /* 0x000fe200078e0034 */
[----:B------:R-:W-:Y:S02]  /*1500*/  ISETP.GT.U32.AND P5, PT, R23, 0x40, PT ;  /* 0x000000401700780c */ /* 0x000fe40003fa4070 */
[----:B-1----:R-:W-:Y:S02]  /*1510*/  SHF.L.U32 R72, R21, 0x2, RZ ;  /* 0x0000000215487819 */ /* 0x002fe400000006ff */
[----:B--2---:R-:W-:-:S02]  /*1520*/  LEA R73, R20, R73, 0x18 ;  /* 0x0000004914497211 */ /* 0x004fc400078ec0ff */
[----:B------:R-:W-:-:S07]  /*1530*/  LOP3.LUT R72, R72, 0x3c, RZ, 0xc0, !PT ;  /* 0x0000003c48487812 */ /* 0x000fce00078ec0ff */
.L_x_12269:
[----:B------:R-:W-:Y:S01]  /*1540*/  ISETP.GT.U32.AND P5, PT, R23, 0x40, PT ;  /* 0x000000401700780c */ /* 0x000fe20003fa4070 */
[----:B------:R-:W-:-:S12]  /*1550*/  IMAD R21, R71, 0x44, R73 ;  /* 0x0000004447157824 */ /* 0x000fd800078e0249 */
[----:B-1234-:R-:W-:Y:S05]  /*1560*/  @P5 BRA `(.L_x_12236) ;  /* 0x0000000400945947 */ /* 0x01efea0003800000 */
        /* <DEDUP_REMOVED lines=9> */
.L_x_12273:
[----:B--2---:R-:W-:-:S07]  /*1600*/  IMAD R20, R69, R20, RZ ;  /* 0x0000001445147224 */ /* 0x004fce00078e02ff */
.L_x_12237:
[----:B------:R-:W-:-:S13]  /*1610*/  ISETP.GE.AND P4, PT, R21, 0x2, PT ;  /* 0x000000021500780c */ /* 0x000fda0003f86270 */
[----:B------:R-:W-:Y:S05]  /*1620*/  @!P4 BRA `(.L_x_12239) ;  /* 0x000000000010c947 */ /* 0x000fea0003800000 */
[----:B------:R-:W-:-:S03]  /*1630*/  UMOV UR6, 0xffffffff ;  /* 0xffffffff00067882 */ /* 0x000fc60000000000 */
[----:B------:R-:W-:Y:S05]  /*1640*/  BRA.DIV UR6, `(.L_x_12240) ;  /* 0x0000000a06d87947 */ /* 0x000fea000b800000 */
[----:B------:R2:W3:Y:S02]  /*1650*/  SHFL.IDX PT, R75, R77, R50, 0x101f ;  /* 0x00101f324d4b7589 */ /* 0x0004e400000e0000 */
.L_x_12276:
[----:B0--3--:R-:W-:-:S07]  /*1660*/  IMAD R20, R58, R75, R20 ;  /* 0x0000004b3a147224 */ /* 0x009fce00078e0214 */
.L_x_12239:
[----:B------:R-:W-:-:S13]  /*1670*/  ISETP.GE.AND P3, PT, R21, 0x3, PT ;  /* 0x000000031500780c */ /* 0x000fda0003f66270 */
[----:B------:R-:W-:Y:S05]  /*1680*/  @!P3 BRA `(.L_x_12241) ;  /* 0x000000000010b947 */ /* 0x000fea0003800000 */
[----:B------:R-:W-:-:S03]  /*1690*/  UMOV UR6, 0xffffffff ;  /* 0xffffffff00067882 */ /* 0x000fc60000000000 */
[----:B------:R-:W-:Y:S05]  /*16a0*/  BRA.DIV UR6, `(.L_x_12242) ;  /* 0x0000000a06e47947 */ /* 0x000fea000b800000 */
[----:B------:R3:W4:Y:S02]  /*16b0*/  SHFL.IDX PT, R74, R77, R49, 0x101f ;  /* 0x00101f314d4a7589 */ /* 0x00072400000e0000 */
.L_x_12279:
[----:B0---4-:R-:W-:-:S07]  /*16c0*/  IMAD R20, R57, R74, R20 ;  /* 0x0000004a39147224 */ /* 0x011fce00078e0214 */
.L_x_12241:
[----:B------:R-:W-:-:S13]  /*16d0*/  ISETP.GE.AND P2, PT, R21, 0x4, PT ;  /* 0x000000041500780c */ /* 0x000fda0003f46270 */
[----:B------:R-:W-:Y:S05]  /*16e0*/  @!P2 BRA `(.L_x_12243) ;  /* 0x000000000010a947 */ /* 0x000fea0003800000 */
[----:B------:R-:W-:-:S03]  /*16f0*/  UMOV UR6, 0xffffffff ;  /* 0xffffffff00067882 */ /* 0x000fc60000000000 */
[----:B------:R-:W-:Y:S05]  /*1700*/  BRA.DIV UR6, `(.L_x_12244) ;  /* 0x0000000a06f47947 */ /* 0x000fea000b800000 */
[----:B------:R4:W0:Y:S02]  /*1710*/  SHFL.IDX PT, R75, R77, R48, 0x101f ;  /* 0x00101f304d4b7589 */ /* 0x00082400000e0000 */
.L_x_12282:
[----:B0-----:R-:W-:-:S07]  /*1720*/  IMAD R20, R56, R75, R20 ;  /* 0x0000004b38147224 */ /* 0x001fce00078e0214 */
.L_x_12243:
[----:B------:R-:W-:-:S13]  /*1730*/  ISETP.GE.AND P1, PT, R21, 0x5, PT ;  /* 0x000000051500780c */ /* 0x000fda0003f26270 */
[----:B------:R-:W-:Y:S05]  /*1740*/  @!P1 BRA `(.L_x_12245) ;  /* 0x0000000000109947 */ /* 0x000fea0003800000 */
[----:B------:R-:W-:-:S03]  /*1750*/  UMOV UR6, 0xffffffff ;  /* 0xffffffff00067882 */ /* 0x000fc60000000000 */
[----:B------:R-:W-:Y:S05]  /*1760*/  BRA.DIV UR6, `(.L_x_12246) ;  /* 0x0000000e06007947 */ /* 0x000fea000b800000 */
[----:B------:R0:W0:Y:S02]  /*1770*/  SHFL.IDX PT, R74, R77, R47, 0x101f ;  /* 0x00101f2f4d4a7589 */ /* 0x00002400000e0000 */
.L_x_12285:
[----:B0-----:R-:W-:-:S07]  /*1780*/  IMAD R20, R55, R74, R20 ;  /* 0x0000004a37147224 */ /* 0x001fce00078e0214 */
.L_x_12245:
[----:B------:R-:W-:-:S13]  /*1790*/  ISETP.GE.AND P0, PT, R21, 0x6, PT ;  /* 0x000000061500780c */ /* 0x000fda0003f06270 */
[----:B------:R-:W-:Y:S05]  /*17a0*/  @!P0 BRA `(.L_x_12247) ;  /* 0x0000000000108947 */ /* 0x000fea0003800000 */
[----:B------:R-:W-:-:S03]  /*17b0*/  UMOV UR6, 0xffffffff ;  /* 0xffffffff00067882 */ /* 0x000fc60000000000 */
[----:B------:R-:W-:Y:S05]  /*17c0*/  BRA.DIV UR6, `(.L_x_12248) ;  /* 0x0000000e06107947 */ /* 0x000fea000b800000 */
[----:B------:R0:W0:Y:S02]  /*17d0*/  SHFL.IDX PT, R75, R77, R46, 0x101f ;  /* 0x00101f2e4d4b7589 */ /* 0x00002400000e0000 */
.L_x_12288:
[----:B0-----:R-:W-:-:S07]  /*17e0*/  IMAD R20, R54, R75, R20 ;  /* 0x0000004b36147224 */ /* 0x001fce00078e0214 */
.L_x_12247:
[----:B------:R-:W-:-:S13]  /*17f0*/  ISETP.GE.AND P5, PT, R21, 0x7, PT ;  /* 0x000000071500780c */ /* 0x000fda0003fa6270 */
[----:B------:R-:W-:Y:S05]  /*1800*/  @!P5 BRA `(.L_x_12249) ;  /* 0x000000000010d947 */ /* 0x000fea0003800000 */
[----:B------:R-:W-:-:S03]  /*1810*/  UMOV UR6, 0xffffffff ;  /* 0xffffffff00067882 */ /* 0x000fc60000000000 */
[----:B------:R-:W-:Y:S05]  /*1820*/  BRA.DIV UR6, `(.L_x_12250) ;  /* 0x0000000e061c7947 */ /* 0x000fea000b800000 */
[----:B------:R0:W0:Y:S02]  /*1830*/  SHFL.IDX PT, R75, R77, R45, 0x101f ;  /* 0x00101f2d4d4b7589 */ /* 0x00002400000e0000 */
.L_x_12291:
[----:B0-----:R-:W-:-:S07]  /*1840*/  IMAD R20, R68, R75, R20 ;  /* 0x0000004b44147224 */ /* 0x001fce00078e0214 */
.L_x_12249:
[----:B------:R-:W-:-:S13]  /*1850*/  ISETP.GE.AND P5, PT, R21, 0x8, PT ;  /* 0x000000081500780c */ /* 0x000fda0003fa6270 */
[----:B------:R-:W-:Y:S05]  /*1860*/  @!P5 BRA `(.L_x_12251) ;  /* 0x000000000010d947 */ /* 0x000fea0003800000 */
[----:B------:R-:W-:-:S03]  /*1870*/  UMOV UR6, 0xffffffff ;  /* 0xffffffff00067882 */ /* 0x000fc60000000000 */
[----:B------:R-:W-:Y:S05]  /*1880*/  BRA.DIV UR6, `(.L_x_12252) ;  /* 0x0000000e06287947 */ /* 0x000fea000b800000 */
[----:B------:R0:W0:Y:S02]  /*1890*/  SHFL.IDX PT, R74, R77, R44, 0x101f ;  /* 0x00101f2c4d4a7589 */ /* 0x00002400000e0000 */
.L_x_12294:
[----:B0-----:R-:W-:-:S07]  /*18a0*/  IMAD R20, R67, R74, R20 ;  /* 0x0000004a43147224 */ /* 0x001fce00078e0214 */
.L_x_12251:
[----:B------:R-:W-:-:S13]  /*18b0*/  ISETP.GE.AND P5, PT, R21, 0x9, PT ;  /* 0x000000091500780c */ /* 0x000fda0003fa6270 */
[----:B------:R-:W-:Y:S05]  /*18c0*/  @!P5 BRA `(.L_x_12253) ;  /* 0x000000000010d947 */ /* 0x000fea0003800000 */
[----:B------:R-:W-:-:S03]  /*18d0*/  UMOV UR6, 0xffffffff ;  /* 0xffffffff00067882 */ /* 0x000fc60000000000 */
[----:B------:R-:W-:Y:S05]  /*18e0*/  BRA.DIV UR6, `(.L_x_12254) ;  /* 0x0000000e06387947 */ /* 0x000fea000b800000 */
[----:B------:R0:W0:Y:S02]  /*18f0*/  SHFL.IDX PT, R75, R77, R43, 0x101f ;  /* 0x00101f2b4d4b7589 */ /* 0x00002400000e0000 */
.L_x_12297:
[----:B0-----:R-:W-:-:S07]  /*1900*/  IMAD R20, R66, R75, R20 ;  /* 0x0000004b42147224 */ /* 0x001fce00078e0214 */
.L_x_12253:
[----:B------:R-:W-:-:S13]  /*1910*/  ISETP.GE.AND P5, PT, R21, 0xa, PT ;  /* 0x0000000a1500780c */ /* 0x000fda0003fa6270 */
[----:B------:R-:W-:Y:S05]  /*1920*/  @!P5 BRA `(.L_x_12255) ;  /* 0x000000000010d947 */ /* 0x000fea0003800000 */
[----:B------:R-:W-:-:S03]  /*1930*/  UMOV UR6, 0xffffffff ;  /* 0xffffffff00067882 */ /* 0x000fc60000000000 */
[----:B------:R-:W-:Y:S05]  /*1940*/  BRA.DIV UR6, `(.L_x_12256) ;  /* 0x0000000e06447947 */ /* 0x000fea000b800000 */
[----:B------:R0:W0:Y:S02]  /*1950*/  SHFL.IDX PT, R74, R77, R42, 0x101f ;  /* 0x00101f2a4d4a7589 */ /* 0x00002400000e0000 */
.L_x_12300:
[----:B0-----:R-:W-:-:S07]  /*1960*/  IMAD R20, R65, R74, R20 ;  /* 0x0000004a41147224 */ /* 0x001fce00078e0214 */
.L_x_12255:
[----:B------:R-:W-:-:S13]  /*1970*/  ISETP.GE.AND P5, PT, R21, 0xb, PT ;  /* 0x0000000b1500780c */ /* 0x000fda0003fa6270 */
[----:B------:R-:W-:Y:S05]  /*1980*/  @!P5 BRA `(.L_x_12257) ;  /* 0x000000000010d947 */ /* 0x000fea0003800000 */
[----:B------:R-:W-:-:S03]  /*1990*/  UMOV UR6, 0xffffffff ;  /* 0xffffffff00067882 */ /* 0x000fc60000000000 */
[----:B------:R-:W-:Y:S05]  /*19a0*/  BRA.DIV UR6, `(.L_x_12258) ;  /* 0x0000000e06547947 */ /* 0x000fea000b800000 */
[----:B------:R0:W0:Y:S02]  /*19b0*/  SHFL.IDX PT, R75, R77, R41, 0x101f ;  /* 0x00101f294d4b7589 */ /* 0x00002400000e0000 */
.L_x_12303:
[----:B0-----:R-:W-:-:S07]  /*19c0*/  IMAD R20, R64, R75, R20 ;  /* 0x0000004b40147224 */ /* 0x001fce00078e0214 */
.L_x_12257:
[----:B------:R-:W-:-:S13]  /*19d0*/  ISETP.GE.AND P5, PT, R21, 0xc, PT ;  /* 0x0000000c1500780c */ /* 0x000fda0003fa6270 */
[----:B------:R-:W-:Y:S05]  /*19e0*/  @!P5 BRA `(.L_x_12259) ;  /* 0x000000000010d947 */ /* 0x000fea0003800000 */
[----:B------:R-:W-:-:S03]  /*19f0*/  UMOV UR6, 0xffffffff ;  /* 0xffffffff00067882 */ /* 0x000fc60000000000 */
[----:B------:R-:W-:Y:S05]  /*1a00*/  BRA.DIV UR6, `(.L_x_12260) ;  /* 0x0000000e06607947 */ /* 0x000fea000b800000 */
[----:B------:R0:W0:Y:S02]  /*1a10*/  SHFL.IDX PT, R74, R77, R40, 0x101f ;  /* 0x00101f284d4a7589 */ /* 0x00002400000e0000 */
.L_x_12306:
[----:B0-----:R-:W-:-:S07]  /*1a20*/  IMAD R20, R63, R74, R20 ;  /* 0x0000004a3f147224 */ /* 0x001fce00078e0214 */
.L_x_12259:
[----:B------:R-:W-:-:S13]  /*1a30*/  ISETP.GE.AND P5, PT, R21, 0xd, PT ;  /* 0x0000000d1500780c */ /* 0x000fda0003fa6270 */
[----:B------:R-:W-:Y:S05]  /*1a40*/  @!P5 BRA `(.L_x_12261) ;  /* 0x000000000010d947 */ /* 0x000fea0003800000 */
[----:B------:R-:W-:-:S03]  /*1a50*/  UMOV UR6, 0xffffffff ;  /* 0xffffffff00067882 */ /* 0x000fc60000000000 */
[----:B------:R-:W-:Y:S05]  /*1a60*/  BRA.DIV UR6, `(.L_x_12262) ;  /* 0x0000000e06707947 */ /* 0x000fea000b800000 */
[----:B------:R0:W0:Y:S02]  /*1a70*/  SHFL.IDX PT, R75, R77, R39, 0x101f ;  /* 0x00101f274d4b7589 */ /* 0x00002400000e0000 */
.L_x_12309:
[----:B0-----:R-:W-:-:S07]  /*1a80*/  IMAD R20, R62, R75, R20 ;  /* 0x0000004b3e147224 */ /* 0x001fce00078e0214 */
.L_x_12261:
[----:B------:R-:W-:-:S13]  /*1a90*/  ISETP.GE.AND P5, PT, R21, 0xe, PT ;  /* 0x0000000e1500780c */ /* 0x000fda0003fa6270 */
[----:B------:R-:W-:Y:S05]  /*1aa0*/  @!P5 BRA `(.L_x_12263) ;  /* 0x000000000010d947 */ /* 0x000fea0003800000 */
[----:B------:R-:W-:-:S03]  /*1ab0*/  UMOV UR6, 0xffffffff ;  /* 0xffffffff00067882 */ /* 0x000fc60000000000 */
[----:B------:R-:W-:Y:S05]  /*1ac0*/  BRA.DIV UR6, `(.L_x_12264) ;  /* 0x0000000e067c7947 */ /* 0x000fea000b800000 */
[----:B------:R0:W0:Y:S02]  /*1ad0*/  SHFL.IDX PT, R74, R77, R38, 0x101f ;  /* 0x00101f264d4a7589 */ /* 0x00002400000e0000 */
.L_x_12312:
[----:B0-----:R-:W-:-:S07]  /*1ae0*/  IMAD R20, R61, R74, R20 ;  /* 0x0000004a3d147224 */ /* 0x001fce00078e0214 */
.L_x_12263:
[----:B------:R-:W-:-:S13]  /*1af0*/  ISETP.GE.AND P5, PT, R21, 0xf, PT ;  /* 0x0000000f1500780c */ /* 0x000fda0003fa6270 */
[----:B------:R-:W-:Y:S05]  /*1b00*/  @!P5 BRA `(.L_x_12265) ;  /* 0x000000000010d947 */ /* 0x000fea0003800000 */
[----:B------:R-:W-:-:S03]  /*1b10*/  UMOV UR6, 0xffffffff ;  /* 0xffffffff00067882 */ /* 0x000fc60000000000 */
[----:B------:R-:W-:Y:S05]  /*1b20*/  BRA.DIV UR6, `(.L_x_12266) ;  /* 0x0000000e068c7947 */ /* 0x000fea000b800000 */
[----:B------:R0:W0:Y:S02]  /*1b30*/  SHFL.IDX PT, R75, R77, R37, 0x101f ;  /* 0x00101f254d4b7589 */ /* 0x00002400000e0000 */
.L_x_12315:
[----:B0-----:R-:W-:-:S07]  /*1b40*/  IMAD R20, R60, R75, R20 ;  /* 0x0000004b3c147224 */ /* 0x001fce00078e0214 */
.L_x_12265:
[----:B------:R-:W-:-:S13]  /*1b50*/  ISETP.GE.AND P5, PT, R21, 0x10, PT ;  /* 0x000000101500780c */ /* 0x000fda0003fa6270 */
[----:B------:R-:W-:Y:S05]  /*1b60*/  @!P5 BRA `(.L_x_12267) ;  /* 0x000000040018d947 */ /* 0x000fea0003800000 */
[----:B------:R-:W-:-:S03]  /*1b70*/  UMOV UR6, 0xffffffff ;  /* 0xffffffff00067882 */ /* 0x000fc60000000000 */
[----:B------:R-:W-:Y:S05]  /*1b80*/  BRA.DIV UR6, `(.L_x_12268) ;  /* 0x0000000e06987947 */ /* 0x000fea000b800000 */
[----:B-1234-:R1:W2:Y:S02]  /*1b90*/  SHFL.IDX PT, R77, R77, R36, 0x101f ;  /* 0x00101f244d4d7589 */ /* 0x01e2a400000e0000 */
.L_x_12318:
[----:B0-2---:R-:W-:Y:S01]  /*1ba0*/  IMAD R20, R59, R77, R20 ;  /* 0x0000004d3b147224 */ /* 0x005fe200078e0214 */
[----:B------:R-:W-:Y:S06]  /*1bb0*/  BRA `(.L_x_12267) ;  /* 0x0000000400047947 */ /* 0x000fec0003800000 */
.L_x_12236:
[----:B------:R-:W-:Y:S01]  /*1bc0*/  PLOP3.LUT P5, PT, PT, PT, UP0, 0x80, 0x8 ;  /* 0x000000000008781c */ /* 0x000fe20003faf008 */
[--C-:B------:R-:W-:Y:S01]  /*1bd0*/  @P4 IMAD R75, R35, 0x4, R21.reuse ;  /* 0x00000004234b4824 */ /* 0x100fe200078e0215 */
[----:B------:R-:W-:Y:S01]  /*1be0*/  @P3 LEA R76, R34, R21, 0x2 ;  /* 0x00000015224c3211 */ /* 0x000fe200078e10ff */
[--C-:B------:R-:W-:Y:S02]  /*1bf0*/  @P2 IMAD R77, R33, 0x4, R21.reuse ;  /* 0x00000004214d2824 */ /* 0x100fe400078e0215 */
[----:B------:R-:W-:Y:S02]  /*1c00*/  IMAD.MOV.U32 R20, RZ, RZ, RZ ;  /* 0x000000ffff147224 */ /* 0x000fe400078e00ff */
[----:B------:R-:W-:Y:S04]  /*1c10*/  @P4 LDS R75, [R75] ;  /* 0x000000004b4b4984 */ /* 0x000fe80000000800 */
[----:B------:R-:W-:Y:S02]  /*1c20*/  @P3 LDS R76, [R76] ;  /* 0x000000004c4c3984 */ /* 0x000fe40000000800 */
[----:B------:R-:W-:Y:S01]  /*1c30*/  @P5 IMAD R74, R51, 0x4, R21 ;  /* 0x00000004334a5824 */ /* 0x000fe200078e0215 */
[----:B------:R-:W-:Y:S01]  /*1c40*/  PLOP3.LUT P5, PT, PT, PT, UP0, 0x80, 0x8 ;  /* 0x000000000008781c */ /* 0x000fe20003faf008 */
[----:B------:R-:W-:-:S12]  /*1c50*/  @P2 LDS R77, [R77] ;  /* 0x000000004d4d2984 */ /* 0x000fd80000000800 */
[----:B------:R-:W1:Y:S01]  /*1c60*/  @P5 LDS R74, [R74] ;  /* 0x000000004a4a5984 */ /* 0x000e620000000800 */
[----:B------:R-:W-:-:S13]  /*1c70*/  PLOP3.LUT P5, PT, PT, PT, UP0, 0x80, 0x8 ;  /* 0x000000000008781c */ /* 0x000fda0003faf008 */
[----:B-1----:R-:W-:Y:S02]  /*1c80*/  @P5 IMAD R20, R69, R74, RZ ;  /* 0x0000004a45145224 */ /* 0x002fe400078e02ff */
[--C-:B------:R-:W-:Y:S02]  /*1c90*/  @P1 IMAD R74, R32, 0x4, R21.reuse ;  /* 0x00000004204a1824 */ /* 0x100fe400078e0215 */
[----:B0-----:R-:W-:Y:S02]  /*1ca0*/  @P4 IMAD R20, R58, R75, R20 ;  /* 0x0000004b3a144224 */ /* 0x001fe400078e0214 */
[----:B------:R-:W-:Y:S02]  /*1cb0*/  @P0 IMAD R75, R31, 0x4, R21 ;  /* 0x000000041f4b0824 */ /* 0x000fe400078e0215 */
[----:B------:R-:W0:Y:S01]  /*1cc0*/  @P1 LDS R74, [R74] ;  /* 0x000000004a4a1984 */ /* 0x000e220000000800 */
[----:B------:R-:W-:-:S03]  /*1cd0*/  @P3 IMAD R20, R57, R76, R20 ;  /* 0x0000004c39143224 */ /* 0x000fc600078e0214 */
[----:B------:R-:W1:Y:S01]  /*1ce0*/  @P0 LDS R75, [R75] ;  /* 0x000000004b4b0984 */ /* 0x000e620000000800 */
[----:B------:R-:W-:-:S04]  /*1cf0*/  @P2 IMAD R20, R56, R77, R20 ;  /* 0x0000004d38142224 */ /* 0x000fc800078e0214 */
[----:B0-----:R-:W-:Y:S02]  /*1d00*/  @P1 IMAD R20, R55, R74, R20 ;  /* 0x0000004a37141224 */ /* 0x001fe400078e0214 */
[----:B------:R-:W0:Y:S02]  /*1d10*/  LDC R74, c[0x0][0x3ac] ;  /* 0x0000eb00ff4a7b82 */ /* 0x000e240000000800 */
[----:B-1----:R-:W-:Y:S01]  /*1d20*/  @P0 IMAD R20, R54, R75, R20 ;  /* 0x0000004b36140224 */ /* 0x002fe200078e0214 */
[C---:B0-----:R-:W-:Y:S02]  /*1d30*/  ISETP.GE.AND P5, PT, R74.reuse, 0x7, PT ;  /* 0x000000074a00780c */ /* 0x041fe40003fa6270 */
[----:B------:R-:W-:-:S11]  /*1d40*/  ISETP.GE.AND P6, PT, R74, 0x10, PT ;  /* 0x000000104a00780c */ /* 0x000fd60003fc6270 */
        /* <DEDUP_REMOVED lines=34> */
[--C-:B------:R-:W-:Y:S02]  /*1f70*/  @P5 IMAD R74, R19, 0x4, R21.reuse ;  /* 0x00000004134a5824 */ /* 0x100fe400078e0215 */
[----:B------:R-:W-:-:S03]  /*1f80*/  @P6 IMAD R21, R18, 0x4, R21 ;  /* 0x0000000412156824 */ /* 0x000fc600078e0215 */
[----:B------:R-:W0:Y:S04]  /*1f90*/  @P5 LDS R75, [R74] ;  /* 0x000000004a4b5984 */ /* 0x000e280000000800 */
[----:B------:R-:W1:Y:S01]  /*1fa0*/  @P6 LDS R21, [R21] ;  /* 0x0000000015156984 */ /* 0x000e620000000800 */
[----:B0-----:R-:W-:-:S04]  /*1fb0*/  @P5 IMAD R20, R60, R75, R20 ;  /* 0x0000004b3c145224 */ /* 0x001fc800078e0214 */
[----:B-1----:R-:W-:-:S07]  /*1fc0*/  @P6 IMAD R20, R59, R21, R20 ;  /* 0x000000153b146224 */ /* 0x002fce00078e0214 */
.L_x_12267:
[----:B------:R-:W-:Y:S01]  /*1fd0*/  IMAD.IADD R71, R70, 0x1, R71 ;  /* 0x0000000146477824 */ /* 0x000fe200078e0247 */
[----:B------:R-:W-:-:S04]  /*1fe0*/  IADD3 R22, PT, PT, R20, R22, RZ ;  /* 0x0000001614167210 */ /* 0x000fc80007ffe0ff */
[----:B------:R-:W-:-:S13]  /*1ff0*/  ISETP.GE.AND P5, PT, R71, UR5, PT ;  /* 0x0000000547007c0c */ /* 0x000fda000bfa6270 */
[----:B------:R-:W-:Y:S05]  /*2000*/  @!P5 BRA `(.L_x_12269) ;  /* 0xfffffff4004cd947 */ /* 0x000fea000383ffff */
.L_x_12235:
[----:B------:R-:W-:Y:S05]  /*2010*/  WARPSYNC.ALL ;  /* 0x0000000000007948 */ /* 0x000fea0003800000 */
[----:B------:R-:W5:Y:S01]  /*2020*/  S2R R74, SR_TID.X ;  /* 0x00000000004a7919 */ /* 0x000f620000002100 */
[----:B------:R-:W5:Y:S01]  /*2030*/  S2UR UR7, SR_CTAID.X ;  /* 0x00000000000779c3 */ /* 0x000f620000002500 */
[----:B------:R-:W1:Y:S07]  /*2040*/  LDCU UR6, c[0x0][0x384] ;  /* 0x00007080ff0677ac */ /* 0x000e6e0008000800 */
[----:B------:R-:W2:Y:S01]  /*2050*/  LDC.64 R20, c[0x0][0x3a0] ;  /* 0x0000e800ff147b82 */ /* 0x000ea20000000a00 */
[----:B-1----:R-:W-:Y:S01]  /*2060*/  IMAD.U32 R72, RZ, RZ, UR6 ;  /* 0x00000006ff487e24 */ /* 0x002fe2000f8e00ff */
[----:B------:R-:W-:Y:S01]  /*2070*/  USHF.L.U32 UR6, UR10, 0x2, URZ ;  /* 0x000000020a067899 */ /* 0x000fe200080006ff */
[----:B-----5:R-:W-:-:S04]  /*2080*/  IMAD R23, R53, UR7, R74 ;  /* 0x0000000735177c24 */ /* 0x020fc8000f8e024a */
[----:B------:R-:W-:Y:S01]  /*2090*/  IMAD R23, R72, UR4, R23 ;  /* 0x0000000448177c24 */ /* 0x000fe2000f8e0217 */
[----:B------:R-:W-:-:S03]  /*20a0*/  UIADD3 UR4, UPT, UPT, UR10, UR4, URZ ;  /* 0x000000040a047290 */ /* 0x000fc6000fffe0ff */
[----:B--2---:R-:W-:Y:S01]  /*20b0*/  IMAD.WIDE R20, R23, 0x4, R20 ;  /* 0x0000000417147825 */ /* 0x004fe200078e0214 */
[----:B------:R-:W-:Y:S01]  /*20c0*/  BAR.SYNC.DEFER_BLOCKING 0x0 ;  /* 0x0000000000007b1d */ /* 0x000fe20000010000 */
[----:B------:R-:W-:-:S05]  /*20d0*/  UISETP.GE.U32.AND UP1, UPT, UR4, UR6, UPT ;  /* 0x000000060400728c */ /* 0x000fca000bf26070 */
[----:B------:R1:W-:Y:S04]  /*20e0*/  STG.E desc[UR8][R20.64], R22 ;  /* 0x0000001614007986 */ /* 0x0003e8000c101908 */
[----:B------:R-:W-:Y:S05]  /*20f0*/  BRA.U !UP1, `(.L_x_12270) ;  /* 0xffffffed09a07547 */ /* 0x000fea000b83ffff */
[----:B------:R-:W-:Y:S05]  /*2100*/  EXIT ;  /* 0x000000000000794d */ /* 0x000fea0003800000 */
.L_x_12238:
[----:B------:R-:W-:Y:S01]  /*2110*/  BSSY B0, `(.L_x_12271) ;  /* 0x0000007000007945 */ /* 0x000fe20003800000 */
[----:B------:R-:W-:Y:S01]  /*2120*/  IMAD.MOV.U32 R74, RZ, RZ, R0 ;  /* 0x000000ffff4a7224 */ /* 0x000fe200078e0000 */
[----:B------:R-:W-:Y:S01]  /*2130*/  MOV R76, 0xffffffff ;  /* 0xffffffff004c7802 */ /* 0x000fe20000000f00 */
[----:B------:R-:W-:-:S07]  /*2140*/  IMAD.MOV.U32 R75, RZ, RZ, 0x101f ;  /* 0x0000101fff4b7424 */ /* 0x000fce00078e00ff */
[----:B0-----:R-:W-:Y:S05]  /*2150*/  WARPSYNC.COLLECTIVE R76, `(.L_x_12272) ;  /* 0x000000004c087348 */ /* 0x001fea0003c00000 */
[----:B------:R1:W2:Y:S02]  /*2160*/  SHFL.IDX P5, R75, R77, R74, R75 ;  /* 0x0000004a4d4b7389 */ /* 0x0002a400000a004b */
[----:B012---:R-:W-:Y:S05]  /*2170*/  ENDCOLLECTIVE ;  /* 0x000000000000791b */ /* 0x007fea0003800000 */
.L_x_12272:
[----:B------:R-:W-:Y:S05]  /*2180*/  BSYNC B0 ;  /* 0x0000000000007941 */ /* 0x000fea0003800000 */
.L_x_12271:
[----:B------:R-:W-:Y:S01]  /*2190*/  IMAD.MOV.U32 R20, RZ, RZ, R75 ;  /* 0x000000ffff147224 */ /* 0x000fe200078e004b */
[----:B------:R-:W-:Y:S06]  /*21a0*/  BRA `(.L_x_12273) ;  /* 0xfffffff400147947 */ /* 0x000fec000383ffff */
.L_x_12240:
[----:B------:R-:W-:Y:S01]  /*21b0*/  BSSY B0, `(.L_x_12274) ;  /* 0x0000007000007945 */ /* 0x000fe20003800000 */
[----:B------:R-:W-:Y:S01]  /*21c0*/  IMAD.MOV.U32 R74, RZ, RZ, R50 ;  /* 0x000000ffff4a7224 */ /* 0x000fe200078e0032 */
[----:B------:R-:W-:Y:S01]  /*21d0*/  MOV R76, 0xffffffff ;  /* 0xffffffff004c7802 */ /* 0x000fe20000000f00 */
[----:B------:R-:W-:-:S07]  /*21e0*/  IMAD.MOV.U32 R75, RZ, RZ, 0x101f ;  /* 0x0000101fff4b7424 */ /* 0x000fce00078e00ff */
[----:B01----:R-:W-:Y:S05]  /*21f0*/  WARPSYNC.COLLECTIVE R76, `(.L_x_12275) ;  /* 0x000000004c087348 */ /* 0x003fea0003c00000 */
[----:B------:R2:W3:Y:S02]  /*2200*/  SHFL.IDX P5, R75, R77, R74, R75 ;  /* 0x0000004a4d4b7389 */ /* 0x0004e400000a004b */
[----:B0123--:R-:W-:Y:S05]  /*2210*/  ENDCOLLECTIVE ;  /* 0x000000000000791b */ /* 0x00ffea0003800000 */
.L_x_12275:
[----:B------:R-:W-:Y:S05]  /*2220*/  BSYNC B0 ;  /* 0x0000000000007941 */ /* 0x000fea0003800000 */
.L_x_12274:
[----:B------:R-:W-:Y:S05]  /*2230*/  BRA `(.L_x_12276) ;  /* 0xfffffff400087947 */ /* 0x000fea000383ffff */
.L_x_12242:
[----:B------:R-:W-:Y:S01]  /*2240*/  BSSY B0, `(.L_x_12277) ;  /* 0x0000007000007945 */ /* 0x000fe20003800000 */
[----:B------:R-:W-:Y:S02]  /*2250*/  IMAD.MOV.U32 R74, RZ, RZ, R49 ;  /* 0x000000ffff4a7224 */ /* 0x000fe400078e0031 */
[----:B------:R-:W-:Y:S02]  /*2260*/  IMAD.MOV.U32 R75, RZ, RZ, 0x101f ;  /* 0x0000101fff4b7424 */ /* 0x000fe400078e00ff */
[----:B------:R-:W-:-:S07]  /*2270*/  IMAD.MOV.U32 R76, RZ, RZ, -0x1 ;  /* 0xffffffffff4c7424 */ /* 0x000fce00078e00ff */
[----:B012---:R-:W-:Y:S05]  /*2280*/  WARPSYNC.COLLECTIVE R76, `(.L_x_12278) ;  /* 0x000000004c087348 */ /* 0x007fea0003c00000 */
[----:B------:R3:W4:Y:S02]  /*2290*/  SHFL.IDX P5, R75, R77, R74, R75 ;  /* 0x0000004a4d4b7389 */ /* 0x00072400000a004b */
[----:B01234-:R-:W-:Y:S05]  /*22a0*/  ENDCOLLECTIVE ;  /* 0x000000000000791b */ /* 0x01ffea0003800000 */
.L_x_12278:
[----:B------:R-:W-:Y:S05]  /*22b0*/  BSYNC B0 ;  /* 0x0000000000007941 */ /* 0x000fea0003800000 */
.L_x_12277:
[----:B------:R-:W-:Y:S01]  /*22c0*/  MOV R74, R75 ;  /* 0x0000004b004a7202 */ /* 0x000fe20000000f00 */
[----:B------:R-:W-:Y:S06]  /*22d0*/  BRA `(.L_x_12279) ;  /* 0xfffffff000f87947 */ /* 0x000fec000383ffff */
.L_x_12244:
[----:B------:R-:W-:Y:S01]  /*22e0*/  BSSY B0, `(.L_x_12280) ;  /* 0x0000007000007945 */ /* 0x000fe20003800000 */
[----:B------:R-:W-:Y:S02]  /*22f0*/  IMAD.MOV.U32 R74, RZ, RZ, R48 ;  /* 0x000000ffff4a7224 */ /* 0x000fe400078e0030 */
[----:B------:R-:W-:Y:S02]  /*2300*/  IMAD.MOV.U32 R75, RZ, RZ, 0x101f ;  /* 0x0000101fff4b7424 */ /* 0x000fe400078e00ff */
[----:B------:R-:W-:-:S07]  /*2310*/  IMAD.MOV.U32 R76, RZ, RZ, -0x1 ;  /* 0xffffffffff4c7424 */ /* 0x000fce00078e00ff */
[----:B0123--:R-:W-:Y:S05]  /*2320*/  WARPSYNC.COLLECTIVE R76, `(.L_x_12281) ;  /* 0x000000004c087348 */ /* 0x00ffea0003c00000 */
[----:B------:R4:W0:Y:S02]  /*2330*/  SHFL.IDX P5, R75, R77, R74, R75 ;  /* 0x0000004a4d4b7389 */ /* 0x00082400000a004b */
[----:B01234-:R-:W-:Y:S05]  /*2340*/  ENDCOLLECTIVE ;  /* 0x000000000000791b */ /* 0x01ffea0003800000 */
.L_x_12281:
[----:B------:R-:W-:Y:S05]  /*2350*/  BSYNC B0 ;  /* 0x0000000000007941 */ /* 0x000fea0003800000 */
.L_x_12280:
[----:B------:R-:W-:Y:S05]  /*2360*/  BRA `(.L_x_12282) ;  /* 0xfffffff000ec7947 */ /* 0x000fea000383ffff */
.L_x_12246:
[----:B------:R-:W-:Y:S01]  /*2370*/  BSSY B0, `(.L_x_12283) ;  /* 0x0000007000007945 */ /* 0x000fe20003800000 */
[----:B------:R-:W-:Y:S01]  /*2380*/  MOV R74, R47 ;  /* 0x0000002f004a7202 */ /* 0x000fe20000000f00 */
[----:B------:R-:W-:Y:S02]  /*2390*/  IMAD.MOV.U32 R75, RZ, RZ, 0x101f ;  /* 0x0000101fff4b7424 */ /* 0x000fe400078e00ff */
[----:B------:R-:W-:-:S07]  /*23a0*/  IMAD.MOV.U32 R76, RZ, RZ, -0x1 ;  /* 0xffffffffff4c7424 */ /* 0x000fce00078e00ff */
[----:B01234-:R-:W-:Y:S05]  /*23b0*/  WARPSYNC.COLLECTIVE R76, `(.L_x_12284) ;  /* 0x000000004c087348 */ /* 0x01ffea0003c00000 */
[----:B------:R0:W0:Y:S02]  /*23c0*/  SHFL.IDX P5, R75, R77, R74, R75 ;  /* 0x0000004a4d4b7389 */ /* 0x00002400000a004b */
[----:B01234-:R-:W-:Y:S05]  /*23d0*/  ENDCOLLECTIVE ;  /* 0x000000000000791b */ /* 0x01ffea0003800000 */
.L_x_12284:
[----:B------:R-:W-:Y:S05]  /*23e0*/  BSYNC B0 ;  /* 0x0000000000007941 */ /* 0x000fea0003800000 */
.L_x_12283:
[----:B------:R-:W-:Y:S01]  /*23f0*/  IMAD.MOV.U32 R74, RZ, RZ, R75 ;  /* 0x000000ffff4a7224 */ /* 0x000fe200078e004b */
[----:B------:R-:W-:Y:S06]  /*2400*/  BRA `(.L_x_12285) ;  /* 0xfffffff000dc7947 */ /* 0x000fec000383ffff */
.L_x_12248:
[----:B------:R-:W-:Y:S01]  /*2410*/  BSSY B0, `(.L_x_12286) ;  /* 0x0000007000007945 */ /* 0x000fe20003800000 */
[----:B------:R-:W-:Y:S01]  /*2420*/  MOV R74, R46 ;  /* 0x0000002e004a7202 */ /* 0x000fe20000000f00 */
[----:B------:R-:W-:Y:S02]  /*2430*/  IMAD.MOV.U32 R75, RZ, RZ, 0x101f ;  /* 0x0000101fff4b7424 */ /* 0x000fe400078e00ff */
[----:B------:R-:W-:-:S07]  /*2440*/  IMAD.MOV.U32 R76, RZ, RZ, -0x1 ;  /* 0xffffffffff4c7424 */ /* 0x000fce00078e00ff */
[----:B01234-:R-:W-:Y:S05]  /*2450*/  WARPSYNC.COLLECTIVE R76, `(.L_x_12287) ;  /* 0x000000004c087348 */ /* 0x01ffea0003c00000 */
[----:B------:R0:W0:Y:S02]  /*2460*/  SHFL.IDX P5, R75, R77, R74, R75 ;  /* 0x0000004a4d4b7389 */ /* 0x00002400000a004b */
[----:B01234-:R-:W-:Y:S05]  /*2470*/  ENDCOLLECTIVE ;  /* 0x000000000000791b */ /* 0x01ffea0003800000 */
.L_x_12287:
[----:B------:R-:W-:Y:S05]  /*2480*/  BSYNC B0 ;  /* 0x0000000000007941 */ /* 0x000fea0003800000 */
.L_x_12286:
[----:B------:R-:W-:Y:S05]  /*2490*/  BRA `(.L_x_12288) ;  /* 0xfffffff000d07947 */ /* 0x000fea000383ffff */
.L_x_12250:
[----:B------:R-:W-:Y:S01]  /*24a0*/  HFMA2 R75, -RZ, RZ, 0, 0.000503063201904296875 ;  /* 0x0000101fff4b7431 */ /* 0x000fe200000001ff */
[----:B------:R-:W-:Y:S01]  /*24b0*/  BSSY B0, `(.L_x_12289) ;  /* 0x0000006000007945 */ /* 0x000fe20003800000 */
[----:B------:R-:W-:Y:S02]  /*24c0*/  IMAD.MOV.U32 R74, RZ, RZ, R45 ;  /* 0x000000ffff4a7224 */ /* 0x000fe400078e002d */
[----:B------:R-:W-:-:S07]  /*24d0*/  IMAD.MOV.U32 R76, RZ, RZ, -0x1 ;  /* 0xffffffffff4c7424 */ /* 0x000fce00078e00ff */
[----:B01234-:R-:W-:Y:S05]  /*24e0*/  WARPSYNC.COLLECTIVE R76, `(.L_x_12290) ;  /* 0x000000004c087348 */ /* 0x01ffea0003c00000 */
[----:B------:R0:W0:Y:S02]  /*24f0*/  SHFL.IDX P5, R75, R77, R74, R75 ;  /* 0x0000004a4d4b7389 */ /* 0x00002400000a004b */
[----:B01234-:R-:W-:Y:S05]  /*2500*/  ENDCOLLECTIVE ;  /* 0x000000000000791b */ /* 0x01ffea0003800000 */
.L_x_12290:
[----:B------:R-:W-:Y:S05]  /*2510*/  BSYNC B0 ;  /* 0x0000000000007941 */ /* 0x000fea0003800000 */
.L_x_12289:
[----:B------:R-:W-:Y:S05]  /*2520*/  BRA `(.L_x_12291) ;  /* 0xfffffff000c47947 */ /* 0x000fea000383ffff */
.L_x_12252:
[----:B------:R-:W-:Y:S01]  /*2530*/  BSSY B0, `(.L_x_12292) ;  /* 0x0000007000007945 */ /* 0x000fe20003800000 */
[----:B------:R-:W-:Y:S01]  /*2540*/  IMAD.MOV.U32 R74, RZ, RZ, R44 ;  /* 0x000000ffff4a7224 */ /* 0x000fe200078e002c */
[----:B------:R-:W-:Y:S01]  /*2550*/  MOV R76, 0xffffffff ;  /* 0xffffffff004c7802 */ /* 0x000fe20000000f00 */
[----:B------:R-:W-:-:S07]  /*2560*/  IMAD.MOV.U32 R75, RZ, RZ, 0x101f ;  /* 0x0000101fff4b7424 */ /* 0x000fce00078e00ff */
[----:B01234-:R-:W-:Y:S05]  /*2570*/  WARPSYNC.COLLECTIVE R76, `(.L_x_12293) ;  /* 0x000000004c087348 */ /* 0x01ffea0003c00000 */
[----:B------:R0:W0:Y:S02]  /*2580*/  SHFL.IDX P5, R75, R77, R74, R75 ;  /* 0x0000004a4d4b7389 */ /* 0x00002400000a004b */
[----:B01234-:R-:W-:Y:S05]  /*2590*/  ENDCOLLECTIVE ;  /* 0x000000000000791b */ /* 0x01ffea0003800000 */
.L_x_12293:
[----:B------:R-:W-:Y:S05]  /*25a0*/  BSYNC B0 ;  /* 0x0000000000007941 */ /* 0x000fea0003800000 */
.L_x_12292:
[----:B------:R-:W-:Y:S01]  /*25b0*/  IMAD.MOV.U32 R74, RZ, RZ, R75 ;  /* 0x000000ffff4a7224 */ /* 0x000fe200078e004b */
[----:B------:R-:W-:Y:S06]  /*25c0*/  BRA `(.L_x_12294) ;  /* 0xfffffff000b47947 */ /* 0x000fec000383ffff */
.L_x_12254:
[----:B------:R-:W-:Y:S01]  /*25d0*/  BSSY B0, `(.L_x_12295) ;  /* 0x0000007000007945 */ /* 0x000fe20003800000 */
[----:B------:R-:W-:Y:S01]  /*25e0*/  IMAD.MOV.U32 R74, RZ, RZ, R43 ;  /* 0x000000ffff4a7224 */ /* 0x000fe200078e002b */
[----:B------:R-:W-:Y:S01]  /*25f0*/  MOV R76, 0xffffffff ;  /* 0xffffffff004c7802 */ /* 0x000fe20000000f00 */
[----:B------:R-:W-:-:S07]  /*2600*/  IMAD.MOV.U32 R75, RZ, RZ, 0x101f ;  /* 0x0000101fff4b7424 */ /* 0x000fce00078e00ff */
[----:B01234-:R-:W-:Y:S05]  /*2610*/  WARPSYNC.COLLECTIVE R76, `(.L_x_12296) ;  /* 0x000000004c087348 */ /* 0x01ffea0003c00000 */
[----:B------:R0:W0:Y:S02]  /*2620*/  SHFL.IDX P5, R75, R77, R74, R75 ;  /* 0x0000004a4d4b7389 */ /* 0x00002400000a004b */
[----:B01234-:R-:W-:Y:S05]  /*2630*/  ENDCOLLECTIVE ;  /* 0x000000000000791b */ /* 0x01ffea0003800000 */
.L_x_12296:
[----:B------:R-:W-:Y:S05]  /*2640*/  BSYNC B0 ;  /* 0x0000000000007941 */ /* 0x000fea0003800000 */
.L_x_12295:
[----:B------:R-:W-:Y:S05]  /*2650*/  BRA `(.L_x_12297) ;  /* 0xfffffff000a87947 */ /* 0x000fea000383ffff */
.L_x_12256:
[----:B------:R-:W-:Y:S01]  /*2660*/  BSSY B0, `(.L_x_12298) ;  /* 0x0000007000007945 */ /* 0x000fe20003800000 */
[----:B------:R-:W-:Y:S02]  /*2670*/  IMAD.MOV.U32 R74, RZ, RZ, R42 ;  /* 0x000000ffff4a7224 */ /* 0x000fe400078e002a */
[----:B------:R-:W-:Y:S02]  /*2680*/  IMAD.MOV.U32 R75, RZ, RZ, 0x101f ;  /* 0x0000101fff4b7424 */ /* 0x000fe400078e00ff */
[----:B------:R-:W-:-:S07]  /*2690*/  IMAD.MOV.U32 R76, RZ, RZ, -0x1 ;  /* 0xffffffffff4c7424 */ /* 0x000fce00078e00ff */
[----:B01234-:R-:W-:Y:S05]  /*26a0*/  WARPSYNC.COLLECTIVE R76, `(.L_x_12299) ;  /* 0x000000004c087348 */ /* 0x01ffea0003c00000 */
[----:B------:R0:W0:Y:S02]  /*26b0*/  SHFL.IDX P5, R75, R77, R74, R75 ;  /* 0x0000004a4d4b7389 */ /* 0x00002400000a004b */
[----:B01234-:R-:W-:Y:S05]  /*26c0*/  ENDCOLLECTIVE ;  /* 0x000000000000791b */ /* 0x01ffea0003800000 */
.L_x_12299:
[----:B------:R-:W-:Y:S05]  /*26d0*/  BSYNC B0 ;  /* 0x0000000000007941 */ /* 0x000fea0003800000 */
.L_x_12298:
[----:B------:R-:W-:Y:S01]  /*26e0*/  MOV R74, R75 ;  /* 0x0000004b004a7202 */ /* 0x000fe20000000f00 */
[----:B------:R-:W-:Y:S06]  /*26f0*/  BRA `(.L_x_12300) ;  /* 0xfffffff000987947 */ /* 0x000fec000383ffff */
.L_x_12258:
[----:B------:R-:W-:Y:S01]  /*2700*/  BSSY B0, `(.L_x_12301) ;  /* 0x0000007000007945 */ /* 0x000fe20003800000 */
[----:B------:R-:W-:Y:S01]  /*2710*/  IMAD.MOV.U32 R74, RZ, RZ, R41 ;  /* 0x000000ffff4a7224 */ /* 0x000fe200078e0029 */
[----:B------:R-:W-:Y:S01]  /*2720*/  MOV R76, 0xffffffff ;  /* 0xffffffff004c7802 */ /* 0x000fe20000000f00 */
[----:B------:R-:W-:-:S07]  /*2730*/  IMAD.MOV.U32 R75, RZ, RZ, 0x101f ;  /* 0x0000101fff4b7424 */ /* 0x000fce00078e00ff */
[----:B01234-:R-:W-:Y:S05]  /*2740*/  WARPSYNC.COLLECTIVE R76, `(.L_x_12302) ;  /* 0x000000004c087348 */ /* 0x01ffea0003c00000 */
[----:B------:R0:W0:Y:S02]  /*2750*/  SHFL.IDX P5, R75, R77, R74, R75 ;  /* 0x0000004a4d4b7389 */ /* 0x00002400000a004b */
[----:B01234-:R-:W-:Y:S05]  /*2760*/  ENDCOLLECTIVE ;  /* 0x000000000000791b */ /* 0x01ffea0003800000 */
.L_x_12302:
[----:B------:R-:W-:Y:S05]  /*2770*/  BSYNC B0 ;  /* 0x0000000000007941 */ /* 0x000fea0003800000 */
.L_x_12301:
[----:B------:R-:W-:Y:S05]  /*2780*/  BRA `(.L_x_12303) ;  /* 0xfffffff0008c7947 */ /* 0x000fea000383ffff */
.L_x_12260:
[----:B------:R-:W-:Y:S01]  /*2790*/  BSSY B0, `(.L_x_12304) ;  /* 0x0000007000007945 */ /* 0x000fe20003800000 */
[----:B------:R-:W-:Y:S01]  /*27a0*/  IMAD.MOV.U32 R74, RZ, RZ, R40 ;  /* 0x000000ffff4a7224 */ /* 0x000fe200078e0028 */
[----:B------:R-:W-:Y:S01]  /*27b0*/  MOV R76, 0xffffffff ;  /* 0xffffffff004c7802 */ /* 0x000fe20000000f00 */
[----:B------:R-:W-:-:S07]  /*27c0*/  IMAD.MOV.U32 R75, RZ, RZ, 0x101f ;  /* 0x0000101fff4b7424 */ /* 0x000fce00078e00ff */
[----:B01234-:R-:W-:Y:S05]  /*27d0*/  WARPSYNC.COLLECTIVE R76, `(.L_x_12305) ;  /* 0x000000004c087348 */ /* 0x01ffea0003c00000 */
[----:B------:R0:W0:Y:S02]  /*27e0*/  SHFL.IDX P5, R75, R77, R74, R75 ;  /* 0x0000004a4d4b7389 */ /* 0x00002400000a004b */
[----:B01234-:R-:W-:Y:S05]  /*27f0*/  ENDCOLLECTIVE ;  /* 0x000000000000791b */ /* 0x01ffea0003800000 */
.L_x_12305:
[----:B------:R-:W-:Y:S05]  /*2800*/  BSYNC B0 ;  /* 0x0000000000007941 */ /* 0x000fea0003800000 */
.L_x_12304:
[----:B------:R-:W-:Y:S01]  /*2810*/  IMAD.MOV.U32 R74, RZ, RZ, R75 ;  /* 0x000000ffff4a7224 */ /* 0x000fe200078e004b */
[----:B------:R-:W-:Y:S06]  /*2820*/  BRA `(.L_x_12306) ;  /* 0xfffffff0007c7947 */ /* 0x000fec000383ffff */
.L_x_12262:
[----:B------:R-:W-:Y:S01]  /*2830*/  HFMA2 R75, -RZ, RZ, 0, 0.000503063201904296875 ;  /* 0x0000101fff4b7431 */ /* 0x000fe200000001ff */
[----:B------:R-:W-:Y:S01]  /*2840*/  BSSY B0, `(.L_x_12307) ;  /* 0x0000006000007945 */ /* 0x000fe20003800000 */
[----:B------:R-:W-:Y:S02]  /*2850*/  IMAD.MOV.U32 R74, RZ, RZ, R39 ;  /* 0x000000ffff4a7224 */ /* 0x000fe400078e0027 */
[----:B------:R-:W-:-:S07]  /*2860*/  IMAD.MOV.U32 R76, RZ, RZ, -0x1 ;  /* 0xffffffffff4c7424 */ /* 0x000fce00078e00ff */
[----:B01234-:R-:W-:Y:S05]  /*2870*/  WARPSYNC.COLLECTIVE R76, `(.L_x_12308) ;  /* 0x000000004c087348 */ /* 0x01ffea0003c00000 */
[----:B------:R0:W0:Y:S02]  /*2880*/  SHFL.IDX P5, R75, R77, R74, R75 ;  /* 0x0000004a4d4b7389 */ /* 0x00002400000a004b */
[----:B01234-:R-:W-:Y:S05]  /*2890*/  ENDCOLLECTIVE ;  /* 0x000000000000791b */ /* 0x01ffea0003800000 */
.L_x_12308:
[----:B------:R-:W-:Y:S05]  /*28a0*/  BSYNC B0 ;  /* 0x0000000000007941 */ /* 0x000fea0003800000 */
.L_x_12307:
[----:B------:R-:W-:Y:S05]  /*28b0*/  BRA `(.L_x_12309) ;  /* 0xfffffff000707947 */ /* 0x000fea000383ffff */
.L_x_12264:
[----:B------:R-:W-:Y:S01]  /*28c0*/  BSSY B0, `(.L_x_12310) ;  /* 0x0000007000007945 */ /* 0x000fe20003800000 */
[----:B------:R-:W-:Y:S01]  /*28d0*/  IMAD.MOV.U32 R74, RZ, RZ, R38 ;  /* 0x000000ffff4a7224 */ /* 0x000fe200078e0026 */
[----:B------:R-:W-:Y:S01]  /*28e0*/  MOV R75, 0x101f ;  /* 0x0000101f004b7802 */ /* 0x000fe20000000f00 */
[----:B------:R-:W-:-:S07]  /*28f0*/  IMAD.MOV.U32 R76, RZ, RZ, -0x1 ;  /* 0xffffffffff4c7424 */ /* 0x000fce00078e00ff */
[----:B01234-:R-:W-:Y:S05]  /*2900*/  WARPSYNC.COLLECTIVE R76, `(.L_x_12311) ;  /* 0x000000004c087348 */ /* 0x01ffea0003c00000 */
[----:B------:R0:W0:Y:S02]  /*2910*/  SHFL.IDX P5, R75, R77, R74, R75 ;  /* 0x0000004a4d4b7389 */ /* 0x00002400000a004b */
[----:B01234-:R-:W-:Y:S05]  /*2920*/  ENDCOLLECTIVE ;  /* 0x000000000000791b */ /* 0x01ffea0003800000 */
.L_x_12311:
[----:B------:R-:W-:Y:S05]  /*2930*/  BSYNC B0 ;  /* 0x0000000000007941 */ /* 0x000fea0003800000 */
.L_x_12310:
[----:B------:R-:W-:Y:S01]  /*2940*/  IMAD.MOV.U32 R74, RZ, RZ, R75 ;  /* 0x000000ffff4a7224 */ /* 0x000fe200078e004b */
[----:B------:R-:W-:Y:S06]  /*2950*/  BRA `(.L_x_12312) ;  /* 0xfffffff000607947 */ /* 0x000fec000383ffff */
.L_x_12266:
[----:B------:R-:W-:Y:S01]  /*2960*/  BSSY B0, `(.L_x_12313) ;  /* 0x0000007000007945 */ /* 0x000fe20003800000 */
[----:B------:R-:W-:Y:S01]  /*2970*/  MOV R74, R37 ;  /* 0x00000025004a7202 */ /* 0x000fe20000000f00 */
[----:B------:R-:W-:Y:S02]  /*2980*/  IMAD.MOV.U32 R75, RZ, RZ, 0x101f ;  /* 0x0000101fff4b7424 */ /* 0x000fe400078e00ff */
[----:B------:R-:W-:-:S07]  /*2990*/  IMAD.MOV.U32 R76, RZ, RZ, -0x1 ;  /* 0xffffffffff4c7424 */ /* 0x000fce00078e00ff */
[----:B01234-:R-:W-:Y:S05]  /*29a0*/  WARPSYNC.COLLECTIVE R76, `(.L_x_12314) ;  /* 0x000000004c087348 */ /* 0x01ffea0003c00000 */
[----:B------:R0:W0:Y:S02]  /*29b0*/  SHFL.IDX P5, R75, R77, R74, R75 ;  /* 0x0000004a4d4b7389 */ /* 0x00002400000a004b */
[----:B01234-:R-:W-:Y:S05]  /*29c0*/  ENDCOLLECTIVE ;  /* 0x000000000000791b */ /* 0x01ffea0003800000 */
.L_x_12314:
[----:B------:R-:W-:Y:S05]  /*29d0*/  BSYNC B0 ;  /* 0x0000000000007941 */ /* 0x000fea0003800000 */
.L_x_12313:
[----:B------:R-:W-:Y:S05]  /*29e0*/  BRA `(.L_x_12315) ;  /* 0xfffffff000547947 */ /* 0x000fea000383ffff */
.L_x_12268:
[----:B------:R-:W-:Y:S01]  /*29f0*/  BSSY B0, `(.L_x_12316) ;  /* 0x0000007000007945 */ /* 0x000fe20003800000 */
[----:B------:R-:W-:Y:S01]  /*2a00*/  MOV R74, R36 ;  /* 0x00000024004a7202 */ /* 0x000fe20000000f00 */
[----:B------:R-:W-:Y:S02]  /*2a10*/  IMAD.MOV.U32 R75, RZ, RZ, 0x101f ;  /* 0x0000101fff4b7424 */ /* 0x000fe400078e00ff */
[----:B------:R-:W-:-:S07]  /*2a20*/  IMAD.MOV.U32 R76, RZ, RZ, -0x1 ;  /* 0xffffffffff4c7424 */ /* 0x000fce00078e00ff */
[----:B01234-:R-:W-:Y:S05]  /*2a30*/  WARPSYNC.COLLECTIVE R76, `(.L_x_12317) ;  /* 0x000000004c087348 */ /* 0x01ffea0003c00000 */
[----:B------:R0:W0:Y:S02]  /*2a40*/  SHFL.IDX P5, R75, R77, R74, R75 ;  /* 0x0000004a4d4b7389 */ /* 0x00002400000a004b */
[----:B01234-:R-:W-:Y:S05]  /*2a50*/  ENDCOLLECTIVE ;  /* 0x000000000000791b */ /* 0x01ffea0003800000 */
.L_x_12317:
[----:B------:R-:W-:Y:S05]  /*2a60*/  BSYNC B0 ;  /* 0x0000000000007941 */ /* 0x000fea0003800000 */
.L_x_12316:
[----:B------:R-:W-:Y:S01]  /*2a70*/  MOV R77, R75 ;  /* 0x0000004b004d7202 */ /* 0x000fe20000000f00 */
[----:B------:R-:W-:Y:S06]  /*2a80*/  BRA `(.L_x_12318) ;  /* 0xfffffff000447947 */ /* 0x000fec000383ffff */
        .weak           $__internal_235_$__cuda_sm20_div_s16
        .type           $__internal_235_$__cuda_sm20_div_s16,@function
        .size           $__internal_235_$__cuda_sm20_div_s16,(.L_x_38738 - $__internal_235_$__cuda_sm20_div_s16)
$__internal_235_$__cuda_sm20_div_s16:
        /* <DEDUP_REMOVED lines=23> */
[----:B------:R-:W-:Y:S05]  /*2c00*/  RET.REL.NODEC R20 `(_Z9cuda_gemmIiLi128ELi4ELi1ELi16ELi16ELi16ELi64ELi0ELi0EEviiiPT_S1_S1_iii) ;  /* 0xffffffd014fc7950 */ /* 0x000fea0003c3ffff */
.L_x_12319:
        /* <DEDUP_REMOVED lines=15> */
.L_x_38738:


//--------------------- .text._Z9cuda_gemmIiLi128ELi4ELi1ELi16ELi8ELi8ELi64ELi1ELi1EEviiiPT_S1_S1_iii --------------------------
	.section	.text._Z9cuda_gemmIiLi128ELi4ELi1ELi16ELi8ELi8ELi64ELi1ELi1EEviiiPT_S1_S1_iii,"ax",@progbits
	.align	128
        .global         _Z9cuda_gemmIiLi128ELi4ELi1ELi16ELi8ELi8ELi64ELi1ELi1EEviiiPT_S1_S1_iii
        .type           _Z9cuda_gemmIiLi128ELi4ELi1ELi16ELi8ELi8ELi64ELi1ELi1EEviiiPT_S1_S1_iii,@function
        .size           _Z9cuda_gemmIiLi128ELi4ELi1ELi16ELi8ELi8ELi64ELi1ELi1EEviiiPT_S1_S1_iii,(.L_x_39483 - _Z9cuda_gemmIiLi128ELi4ELi1ELi16ELi8ELi8ELi64ELi1ELi1EEviiiPT_S1_S1_iii)
        .other          _Z9cuda_gemmIiLi128ELi4ELi1ELi16ELi8ELi8ELi64ELi1ELi1EEviiiPT_S1_S1_iii,@"STO_CUDA_ENTRY STV_DEFAULT"
_Z9cuda_gemmIiLi128ELi4ELi1ELi16ELi8ELi8ELi64ELi1ELi1EEviiiPT_S1_S1_iii:
.text._Z9cuda_gemmIiLi128ELi4ELi1ELi16ELi8ELi8ELi64ELi1ELi1EEviiiPT_S1_S1_iii:
        /* <DEDUP_REMOVED lines=46> */
.L_x_12324:
        /* <DEDUP_REMOVED lines=12> */
.L_x_12323:
[----:B------:R-:W-:Y:S05]  /*03a0*/  BSYNC.RECONVERGENT B1 ;  /* 0x0000000000017941 */ /* 0x000fea0003800200 */
.L_x_12322:
        /* <DEDUP_REMOVED lines=8> */
.L_x_12325:
        /* <DEDUP_REMOVED lines=39> */
.L_x_12321:
[----:B------:R-:W-:Y:S05]  /*06a0*/  BSYNC.RECONVERGENT B0 ;  /* 0x0000000000007941 */ /* 0x000fea0003800200 */
.L_x_12320:
        /* <DEDUP_REMOVED lines=18> */
.L_x_12328:
[----:B------:R0:W3:Y:S01]  /*07d0*/  LDG.E.128 R8, desc[UR6][R2.64] ;  /* 0x0000000602087981 */ /* 0x0000e2000c1e1d00 */
[----:B--2---:R-:W-:-:S04]  /*07e0*/  LEA R4, R7, R4, 0x2 ;  /* 0x0000000407047211 */ /* 0x004fc800078e10ff */
[----:B------:R-:W-:Y:S01]  /*07f0*/  ISETP.GE.U32.AND P0, PT, R4, 0x10, PT ;  /* 0x000000100400780c */ /* 0x000fe20003f06070 */
[C---:B0-----:R-:W-:Y:S01]  /*0800*/  IMAD.WIDE.U32 R2, R7.reuse, 0x10, R2 ;  /* 0x0000001007027825 */ /* 0x041fe200078e0002 */
[----:B---3--:R0:W-:Y:S03]  /*0810*/  STS.128 [R5], R8 ;  /* 0x0000000805007388 */ /* 0x0081e60000000c00 */
[----:B0-----:R-:W-:-:S08]  /*0820*/  IMAD R5, R7, 0x10, R5 ;  /* 0x0000001007057824 */ /* 0x001fd000078e0205 */
[----:B------:R-:W-:Y:S05]  /*0830*/  @!P0 BRA `(.L_x_12328) ;  /* 0xfffffffc00e48947 */ /* 0x000fea000383ffff */
.L_x_12327:
[----:B------:R-:W-:Y:S05]  /*0840*/  BSYNC.RECONVERGENT B0 ;  /* 0x0000000000007941 */ /* 0x000fea0003800200 */
.L_x_12326:
        /* <DEDUP_REMOVED lines=12> */
[C---:B------:R-:W-:Y:S01]  /*0910*/  VIADD R5, R0.reuse, 0x3 ;  /* 0x0000000300057836 */ /* 0x040fe20000000000 */
[----:B------:R-:W-:-:S03]  /*0920*/  LOP3.LUT R4, R0, 0x2, RZ, 0xfc, !PT ;  /* 0x0000000200047812 */ /* 0x000fc600078efcff */
[----:B------:R-:W-:Y:S01]  /*0930*/  IMAD.IADD R2, R2, 0x1, R3 ;  /* 0x0000000102027824 */ /* 0x000fe200078e0203 */
[----:B------:R-:W-:-:S05]  /*0940*/  IADD3 R3, PT, PT, R0, 0x1, RZ ;  /* 0x0000000100037810 */ /* 0x000fca0007ffe0ff */
[----:B------:R-:W0:Y:S01]  /*0950*/  LDS R2, [R2] ;  /* 0x0000000002027984 */ /* 0x000e220000000800 */
[----:B------:R-:W-:Y:S05]  /*0960*/  BRA.DIV UR4, `(.L_x_12330) ;  /* 0x0000000204587947 */ /* 0x000fea000b800000 */
.L_x_12339:
[----:B------:R-:W-:-:S03]  /*0970*/  UMOV UR4, 0xffffffff ;  /* 0xffffffff00047882 */ /* 0x000fc60000000000 */
[----:B------:R-:W-:Y:S05]  /*0980*/  BRA.DIV UR4, `(.L_x_12331) ;  /* 0x00000002046c7947 */ /* 0x000fea000b800000 */
.L_x_12342:
[----:B------:R-:W-:Y:S01]  /*0990*/  UMOV UR4, 0xffffffff ;  /* 0xffffffff00047882 */ /* 0x000fe20000000000 */
[----:B------:R-:W-:Y:S02]  /*09a0*/  LOP3.LUT R3, R0, 0x4, RZ, 0xfc, !PT ;  /* 0x0000000400037812 */ /* 0x000fe400078efcff */
[----:B------:R-:W-:Y:S05]  /*09b0*/  BRA.DIV UR4, `(.L_x_12332) ;  /* 0x0000000204847947 */ /* 0x000fea000b800000 */
.L_x_12345:
[----:B------:R-:W-:Y:S01]  /*09c0*/  UMOV UR4, 0xffffffff ;  /* 0xffffffff00047882 */ /* 0x000fe20000000000 */
[----:B------:R-:W-:Y:S02]  /*09d0*/  VIADD R4, R0, 0x5 ;  /* 0x0000000500047836 */ /* 0x000fe40000000000 */
[----:B------:R-:W-:Y:S05]  /*09e0*/  BRA.DIV UR4, `(.L_x_12333) ;  /* 0x00000002049c7947 */ /* 0x000fea000b800000 */
.L_x_12348:
[----:B------:R-:W-:Y:S01]  /*09f0*/  UMOV UR4, 0xffffffff ;  /* 0xffffffff00047882 */ /* 0x000fe20000000000 */
[----:B------:R-:W-:Y:S02]  /*0a00*/  LOP3.LUT R5, R0, 0x6, RZ, 0xfc, !PT ;  /* 0x0000000600057812 */ /* 0x000fe400078efcff */
[----:B------:R-:W-:Y:S05]  /*0a10*/  BRA.DIV UR4, `(.L_x_12334) ;  /* 0x0000000204b47947 */ /* 0x000fea000b800000 */
.L_x_12351:
[----:B------:R-:W-:Y:S01]  /*0a20*/  UMOV UR4, 0xffffffff ;  /* 0xffffffff00047882 */ /* 0x000fe20000000000 */
[----:B------:R-:W-:Y:S02]  /*0a30*/  VIADD R0, R0, 0xffffffff ;  /* 0xffffffff00007836 */ /* 0x000fe40000000000 */
[----:B------:R-:W-:Y:S05]  /*0a40*/  BRA.DIV UR4, `(.L_x_12335) ;  /* 0x0000000204cc7947 */ /* 0x000fea000b800000 */
.L_x_12354:
[----:B------:R-:W-:-:S03]  /*0a50*/  UMOV UR4, 0xffffffff ;  /* 0xffffffff00047882 */ /* 0x000fc60000000000 */
[----:B------:R-:W-:Y:S05]  /*0a60*/  BRA.DIV UR4, `(.L_x_12336) ;  /* 0x0000000204e87947 */ /* 0x000fea000b800000 */
.L_x_12357:
[----:B------:R-:W-:Y:S01]  /*0a70*/  UMOV UR4, 0xffffffff ;  /* 0xffffffff00047882 */ /* 0x000fe20000000000 */
[----:B------:R-:W-:Y:S02]  /*0a80*/  LOP3.LUT R0, R0, 0x7, RZ, 0xc0, !PT ;  /* 0x0000000700007812 */ /* 0x000fe400078ec0ff */
[----:B------:R-:W-:Y:S05]  /*0a90*/  BRA.DIV UR4, `(.L_x_12337) ;  /* 0x0000000604007947 */ /* 0x000fea000b800000 */
.L_x_12329:
[----:B------:R-:W-:Y:S05]  /*0aa0*/  WARPSYNC.ALL ;  /* 0x0000000000007948 */ /* 0x000fea0003800000 */
[----:B------:R-:W-:Y:S06]  /*0ab0*/  BAR.SYNC.DEFER_BLOCKING 0x0 ;  /* 0x0000000000007b1d */ /* 0x000fec0000010000 */
[----:B------:R-:W-:Y:S05]  /*0ac0*/  EXIT ;  /* 0x000000000000794d */ /* 0x000fea0003800000 */
.L_x_12330:
[----:B------:R-:W-:Y:S01]  /*0ad0*/  IMAD.MOV.U32 R6, RZ, RZ, -0x1 ;  /* 0xffffffffff067424 */ /* 0x000fe200078e00ff */
[----:B------:R-:W-:Y:S01]  /*0ae0*/  MOV R7, R0 ;  /* 0x0000000000077202 */ /* 0x000fe20000000f00 */
[----:B------:R-:W-:-:S07]  /*0af0*/  IMAD.MOV.U32 R9, RZ, RZ, 0x181f ;  /* 0x0000181fff097424 */ /* 0x000fce00078e00ff */
[----:B0-----:R-:W-:Y:S05]  /*0b00*/  WARPSYNC.COLLECTIVE R6, `(.L_x_12338) ;  /* 0x0000000006087348 */ /* 0x001fea0003c00000 */
[----:B0-----:R0:W1:Y:S02]  /*0b10*/  SHFL.IDX P0, R6, R2, R7, R9 ;  /* 0x0000000702067389 */ /* 0x0010640000000009 */
[----:B01----:R-:W-:Y:S05]  /*0b20*/  ENDCOLLECTIVE ;  /* 0x000000000000791b */ /* 0x003fea0003800000 */
.L_x_12338:
[----:B------:R-:W-:Y:S05]  /*0b30*/  BRA `(.L_x_12339) ;  /* 0xfffffffc008c7947 */ /* 0x000fea000383ffff */
.L_x_12331:
[----:B------:R-:W-:Y:S01]  /*0b40*/  HFMA2 R9, -RZ, RZ, 0, 0.0020122528076171875 ;  /* 0x0000181fff097431 */ /* 0x000fe200000001ff */
[----:B------:R-:W-:Y:S01]  /*0b50*/  BSSY B0, `(.L_x_12340) ;  /* 0x0000006000007945 */ /* 0x000fe20003800000 */
[----:B------:R-:W-:Y:S02]  /*0b60*/  IMAD.MOV.U32 R7, RZ, RZ, R3 ;  /* 0x000000ffff077224 */ /* 0x000fe400078e0003 */
[----:B------:R-:W-:-:S07]  /*0b70*/  IMAD.MOV.U32 R6, RZ, RZ, -0x1 ;  /* 0xffffffffff067424 */ /* 0x000fce00078e00ff */
[----:B0-----:R-:W-:Y:S05]  /*0b80*/  WARPSYNC.COLLECTIVE R6, `(.L_x_12341) ;  /* 0x0000000006087348 */ /* 0x001fea0003c00000 */
[----:B0-----:R0:W1:Y:S02]  /*0b90*/  SHFL.IDX P0, R6, R2, R7, R9 ;  /* 0x0000000702067389 */ /* 0x0010640000000009 */
[----:B01----:R-:W-:Y:S05]  /*0ba0*/  ENDCOLLECTIVE ;  /* 0x000000000000791b */ /* 0x003fea0003800000 */
.L_x_12341:
[----:B------:R-:W-:Y:S05]  /*0bb0*/  BSYNC B0 ;  /* 0x0000000000007941 */ /* 0x000fea0003800000 */
.L_x_12340:
[----:B------:R-:W-:Y:S05]  /*0bc0*/  BRA `(.L_x_12342) ;  /* 0xfffffffc00707947 */ /* 0x000fea000383ffff */
.L_x_12332:
[----:B------:R-:W-:Y:S01]  /*0bd0*/  BSSY B0, `(.L_x_12343) ;  /* 0x0000007000007945 */ /* 0x000fe20003800000 */
[----:B------:R-:W-:Y:S01]  /*0be0*/  IMAD.MOV.U32 R7, RZ, RZ, R4 ;  /* 0x000000ffff077224 */ /* 0x000fe200078e0004 */
[----:B------:R-:W-:Y:S01]  /*0bf0*/  MOV R6, 0xffffffff ;  /* 0xffffffff00067802 */ /* 0x000fe20000000f00 */
[----:B------:R-:W-:-:S07]  /*0c00*/  IMAD.MOV.U32 R9, RZ, RZ, 0x181f ;  /* 0x0000181fff097424 */ /* 0x000fce00078e00ff */
[----:B0-----:R-:W-:Y:S05]  /*0c10*/  WARPSYNC.COLLECTIVE R6, `(.L_x_12344) ;  /* 0x0000000006087348 */ /* 0x001fea0003c00000 */
[----:B0-----:R0:W1:Y:S02]  /*0c20*/  SHFL.IDX P0, R6, R2, R7, R9 ;  /* 0x0000000702067389 */ /* 0x0010640000000009 */
[----:B01----:R-:W-:Y:S05]  /*0c30*/  ENDCOLLECTIVE ;  /* 0x000000000000791b */ /* 0x003fea0003800000 */
.L_x_12344:
[----:B------:R-:W-:Y:S05]  /*0c40*/  BSYNC B0 ;  /* 0x0000000000007941 */ /* 0x000fea0003800000 */
.L_x_12343:
[----:B------:R-:W-:Y:S05]  /*0c50*/  BRA `(.L_x_12345) ;  /* 0xfffffffc00587947 */ /* 0x000fea000383ffff */
.L_x_12333:
[----:B------:R-:W-:Y:S01]  /*0c60*/  BSSY B0, `(.L_x_12346) ;  /* 0x0000007000007945 */ /* 0x000fe20003800000 */
[----:B------:R-:W-:Y:S02]  /*0c70*/  IMAD.MOV.U32 R7, RZ, RZ, R5 ;  /* 0x000000ffff077224 */ /* 0x000fe400078e0005 */
[----:B------:R-:W-:Y:S02]  /*0c80*/  IMAD.MOV.U32 R9, RZ, RZ, 0x181f ;  /* 0x0000181fff097424 */ /* 0x000fe400078e00ff */
[----:B------:R-:W-:-:S07]  /*0c90*/  IMAD.MOV.U32 R6, RZ, RZ, -0x1 ;  /* 0xffffffffff067424 */ /* 0x000fce00078e00ff */
[----:B0-----:R-:W-:Y:S05]  /*0ca0*/  WARPSYNC.COLLECTIVE R6, `(.L_x_12347) ;  /* 0x0000000006087348 */ /* 0x001fea0003c00000 */
[----:B0-----:R0:W1:Y:S02]  /*0cb0*/  SHFL.IDX P0, R6, R2, R7, R9 ;  /* 0x0000000702067389 */ /* 0x0010640000000009 */
[----:B01----:R-:W-:Y:S05]  /*0cc0*/  ENDCOLLECTIVE ;  /* 0x000000000000791b */ /* 0x003fea0003800000 */
.L_x_12347:
[----:B------:R-:W-:Y:S05]  /*0cd0*/  BSYNC B0 ;  /* 0x0000000000007941 */ /* 0x000fea0003800000 */
.L_x_12346:
[----:B------:R-:W-:Y:S05]  /*0ce0*/  BRA `(.L_x_12348) ;  /* 0xfffffffc00407947 */ /* 0x000fea000383ffff */
.L_x_12334:
[----:B------:R-:W-:Y:S01]  /*0cf0*/  BSSY B0, `(.L_x_12349) ;  /* 0x0000007000007945 */ /* 0x000fe20003800000 */
[----:B------:R-:W-:Y:S01]  /*0d00*/  MOV R7, R3 ;  /* 0x0000000300077202 */ /* 0x000fe20000000f00 */
[----:B------:R-:W-:Y:S02]  /*0d10*/  IMAD.MOV.U32 R9, RZ, RZ, 0x181f ;  /* 0x0000181fff097424 */ /* 0x000fe400078e00ff */
[----:B------:R-:W-:-:S07]  /*0d20*/  IMAD.MOV.U32 R6, RZ, RZ, -0x1 ;  /* 0xffffffffff067424 */ /* 0x000fce00078e00ff */
[----:B0-----:R-:W-:Y:S05]  /*0d30*/  WARPSYNC.COLLECTIVE R6, `(.L_x_12350) ;  /* 0x0000000006087348 */ /* 0x001fea0003c00000 */
[----:B0-----:R0:W1:Y:S02]  /*0d40*/  SHFL.IDX P0, R6, R2, R7, R9 ;  /* 0x0000000702067389 */ /* 0x0010640000000009 */
[----:B01----:R-:W-:Y:S05]  /*0d50*/  ENDCOLLECTIVE ;  /* 0x000000000000791b */ /* 0x003fea0003800000 */
.L_x_12350:
[----:B------:R-:W-:Y:S05]  /*0d60*/  BSYNC B0 ;  /* 0x0000000000007941 */ /* 0x000fea0003800000 */
.L_x_12349:
[----:B------:R-:W-:Y:S05]  /*0d70*/  BRA `(.L_x_12351) ;  /* 0xfffffffc00287947 */ /* 0x000fea000383ffff */
.L_x_12335:
[----:B------:R-:W-:Y:S01]  /*0d80*/  HFMA2 R9, -RZ, RZ, 0, 0.0020122528076171875 ;  /* 0x0000181fff097431 */ /* 0x000fe200000001ff */
[----:B------:R-:W-:Y:S01]  /*0d90*/  BSSY B0, `(.L_x_12352) ;  /* 0x0000006000007945 */ /* 0x000fe20003800000 */
[----:B------:R-:W-:Y:S02]  /*0da0*/  IMAD.MOV.U32 R7, RZ, RZ, R4 ;  /* 0x000000ffff077224 */ /* 0x000fe400078e0004 */
[----:B------:R-:W-:-:S07]  /*0db0*/  IMAD.MOV.U32 R6, RZ, RZ, -0x1 ;  /* 0xffffffffff067424 */ /* 0x000fce00078e00ff */
[----:B0-----:R-:W-:Y:S05]  /*0dc0*/  WARPSYNC.COLLECTIVE R6, `(.L_x_12353) ;  /* 0x0000000006087348 */ /* 0x001fea0003c00000 */
[----:B0-----:R0:W1:Y:S02]  /*0dd0*/  SHFL.IDX P0, R6, R2, R7, R9 ;  /* 0x0000000702067389 */ /* 0x0010640000000009 */
[----:B01----:R-:W-:Y:S05]  /*0de0*/  ENDCOLLECTIVE ;  /* 0x000000000000791b */ /* 0x003fea0003800000 */
.L_x_12353:
[----:B------:R-:W-:Y:S05]  /*0df0*/  BSYNC B0 ;  /* 0x0000000000007941 */ /* 0x000fea0003800000 */
.L_x_12352:
[----:B------:R-:W-:Y:S05]  /*0e00*/  BRA `(.L_x_12354) ;  /* 0xfffffffc00107947 */ /* 0x000fea000383ffff */
.L_x_12336:
[----:B------:R-:W-:Y:S01]  /*0e10*/  BSSY B0, `(.L_x_12355) ;  /* 0x0000007000007945 */ /* 0x000fe20003800000 */
[----:B------:R-:W-:Y:S01]  /*0e20*/  IMAD.MOV.U32 R7, RZ, RZ, R5 ;  /* 0x000000ffff077224 */ /* 0x000fe200078e0005 */
[----:B------:R-:W-:Y:S01]  /*0e30*/  MOV R9, 0x181f ;  /* 0x0000181f00097802 */ /* 0x000fe20000000f00 */
[----:B------:R-:W-:-:S07]  /*0e40*/  IMAD.MOV.U32 R6, RZ, RZ, -0x1 ;  /* 0xffffffffff067424 */ /* 0x000fce00078e00ff */
[----:B0-----:R-:W-:Y:S05]  /*0e50*/  WARPSYNC.COLLECTIVE R6, `(.L_x_12356) ;  /* 0x0000000006087348 */ /* 0x001fea0003c00000 */
[----:B0-----:R0:W1:Y:S02]  /*0e60*/  SHFL.IDX P0, R6, R2, R7, R9 ;  /* 0x0000000702067389 */ /* 0x0010640000000009 */
[----:B01----:R-:W-:Y:S05]  /*0e70*/  ENDCOLLECTIVE ;  /* 0x000000000000791b */ /* 0x003fea0003800000 */
.L_x_12356:
[----:B------:R-:W-:Y:S05]  /*0e80*/  BSYNC B0 ;  /* 0x0000000000007941 */ /* 0x000fea0003800000 */
.L_x_12355:
[----:B------:R-:W-:Y:S05]  /*0e90*/  BRA `(.L_x_12357) ;  /* 0xfffffff800f47947 */ /* 0x000fea000383ffff */
.L_x_12337:
[----:B------:R-:W-:Y:S01]  /*0ea0*/  HFMA2 R9, -RZ, RZ, 0, 0.0020122528076171875 ;  /* 0x0000181fff097431 */ /* 0x000fe200000001ff */
[----:B------:R-:W-:Y:S01]  /*0eb0*/  BSSY B0, `(.L_x_12358) ;  /* 0x0000006000007945 */ /* 0x000fe20003800000 */
[----:B------:R-:W-:Y:S02]  /*0ec0*/  IMAD.MOV.U32 R7, RZ, RZ, R0 ;  /* 0x000000ffff077224 */ /* 0x000fe400078e0000 */
[----:B------:R-:W-:-:S07]  /*0ed0*/  IMAD.MOV.U32 R6, RZ, RZ, -0x1 ;  /* 0xffffffffff067424 */ /* 0x000fce00078e00ff */
[----:B0-----:R-:W-:Y:S05]  /*0ee0*/  WARPSYNC.COLLECTIVE R6, `(.L_x_12359) ;  /* 0x0000000006087348 */ /* 0x001fea0003c00000 */
[----:B0-----:R0:W1:Y:S02]  /*0ef0*/  SHFL.IDX P0, R6, R2, R7, R9 ;  /* 0x0000000702067389 */ /* 0x0010640000000009 */
[----:B01----:R-:W-:Y:S05]  /*0f00*/  ENDCOLLECTIVE ;  /* 0x000000000000791b */ /* 0x003fea0003800000 */
.L_x_12359:
[----:B------:R-:W-:Y:S05]  /*0f10*/  BSYNC B0 ;  /* 0x0000000000007941 */ /* 0x000fea0003800000 */
.L_x_12358:
[----:B------:R-:W-:Y:S05]  /*0f20*/  BRA `(.L_x_12329) ;  /* 0xfffffff800dc7947 */ /* 0x000fea000383ffff */
.L_x_12360:
        /* <DEDUP_REMOVED lines=13> */
.L_x_39483:


//--------------------- .text._Z9cuda_gemmIiLi128ELi4ELi1ELi16ELi8ELi8ELi64ELi1ELi0EEviiiPT_S1_S1_iii --------------------------
	.section	.text._Z9cuda_gemmIiLi128ELi4ELi1ELi16ELi8ELi8ELi64ELi1ELi0EEviiiPT_S1_S1_iii,"ax",@progbits
	.align	128
        .global         _Z9cuda_gemmIiLi128ELi4ELi1ELi16ELi8ELi8ELi64ELi1ELi0EEviiiPT_S1_S1_iii
        .type           _Z9cuda_gemmIiLi128ELi4ELi1ELi16ELi8ELi8ELi64ELi1ELi0EEviiiPT_S1_S1_iii,@function
        .size           _Z9cuda_gemmIiLi128ELi4ELi1ELi16ELi8ELi8ELi64ELi1ELi0EEviiiPT_S1_S1_iii,(.L_x_38739 - _Z9cuda_gemmIiLi128ELi4ELi1ELi16ELi8ELi8ELi64ELi1ELi0EEviiiPT_S1_S1_iii)
        .other          _Z9cuda_gemmIiLi128ELi4ELi1ELi16ELi8ELi8ELi64ELi1ELi0EEviiiPT_S1_S1_iii,@"STO_CUDA_ENTRY STV_DEFAULT"
_Z9cuda_gemmIiLi128ELi4ELi1ELi16ELi8ELi8ELi64ELi1ELi0EEviiiPT_S1_S1_iii:
.text._Z9cuda_gemmIiLi128ELi4ELi1ELi16ELi8ELi8ELi64ELi1ELi0EEviiiPT_S1_S1_iii:
        /* <DEDUP_REMOVED lines=13> */
[----:B------:R-:W-:Y:S02]  /*00d0*/  MOV R4, 0x400 ;  /* 0x0000040000047802 */ /* 0x000fe40000000f00 */
[----:B------:R-:W-:Y:S02]  /*00e0*/  ISETP.NE.U32.AND P1, PT, RZ, UR14, PT ;  /* 0x0000000eff007c0c */ /* 0x000fe4000bf25070 */
[----:B------:R-:W-:Y:S01]  /*00f0*/  ISETP.NE.U32.AND P4, PT, RZ, UR15, PT ;  /* 0x0000000fff007c0c */ /* 0x000fe2000bf85070 */
[----:B------:R-:W3:Y:S01]  /*0100*/  I2F.U32.RP R9, UR15 ;  /* 0x0000000f00097d06 */ /* 0x000ee20008209000 */
[----:B------:R-:W-:Y:S01]  /*0110*/  LOP3.LUT R14, RZ, UR15, RZ, 0x33, !PT ;  /* 0x0000000fff0e7c12 */ /* 0x000fe2000f8e33ff */
        /* <DEDUP_REMOVED lines=11> */
[----:B------:R-:W-:Y:S02]  /*01d0*/  IMAD R9, R9, UR14, RZ ;  /* 0x0000000e09097c24 */ /* 0x000fe4000f8e02ff */
[----:B---3--:R-:W-:-:S04]  /*01e0*/  IMAD.MOV R10, RZ, RZ, -R7 ;  /* 0x000000ffff0a7224 */ /* 0x008fc800078e0a07 */
[----:B------:R-:W-:Y:S02]  /*01f0*/  IMAD R11, R10, UR15, RZ ;  /* 0x0000000f0a0b7c24 */ /* 0x000fe4000f8e02ff */
[----:B------:R-:W-:Y:S01]  /*0200*/  IMAD.HI.U32 R10, R5, R9, R4 ;  /* 0x00000009050a7227 */ /* 0x000fe200078e0004 */
[----:B------:R-:W-:-:S03]  /*0210*/  LOP3.LUT R9, RZ, UR14, RZ, 0x33, !PT ;  /* 0x0000000eff097c12 */ /* 0x000fc6000f8e33ff */
[----:B------:R-:W-:Y:S01]  /*0220*/  IMAD.HI.U32 R12, R7, R11, R6 ;  /* 0x0000000b070c7227 */ /* 0x000fe200078e0006 */
[----:B--2-4-:R-:W-:-:S07]  /*0230*/  MOV R7, R0 ;  /* 0x0000000000077202 */ /* 0x014fce0000000f00 */
.L_x_12363:
        /* <DEDUP_REMOVED lines=25> */
.L_x_12362:
[----:B------:R-:W-:Y:S05]  /*03d0*/  BSYNC.RECONVERGENT B0 ;  /* 0x0000000000007941 */ /* 0x000fea0003800200 */
.L_x_12361:
[----:B------:R-:W-:Y:S01]  /*03e0*/  R2UR UR8, R15 ;  /* 0x000000000f0872ca */ /* 0x000fe200000e0000 */
[----:B------:R-:W-:Y:S01]  /*03f0*/  UMOV UR4, URZ ;  /* 0x000000ff00047c82 */ /* 0x000fe20008000000 */
[----:B------:R-:W1:Y:S11]  /*0400*/  LDCU UR12, c[0x0][0x374] ;  /* 0x00006e80ff0c77ac */ /* 0x000e760008000800 */
[----:B------:R-:W2:Y:S08]  /*0410*/  I2F.RP R2, UR8 ;  /* 0x0000000800027d06 */ /* 0x000eb00008209400 */
[----:B--2---:R-:W2:Y:S02]  /*0420*/  MUFU.RCP R2, R2 ;  /* 0x0000000200027308 */ /* 0x004ea40000001000 */
[----:B--2---:R-:W-:-:S06]  /*0430*/  VIADD R3, R2, 0xffffffe ;  /* 0x0ffffffe02037836 */ /* 0x004fcc0000000000 */
[----:B------:R-:W2:Y:S02]  /*0440*/  F2I.FTZ.U32.TRUNC.NTZ R3, R3 ;  /* 0x0000000300037305 */ /* 0x000ea4000021f000 */
[----:B--2---:R-:W-:-:S13]  /*0450*/  R2UR UR5, R3 ;  /* 0x00000000030572ca */ /* 0x004fda00000e0000 */
[----:B------:R-:W-:-:S04]  /*0460*/  UIADD3 UR6, UPT, UPT, URZ, -UR5, URZ ;  /* 0x80000005ff067290 */ /* 0x000fc8000fffe0ff */
[----:B------:R-:W-:-:S04]  /*0470*/  UIMAD UR6, UR6, UR8, URZ ;  /* 0x00000008060672a4 */ /* 0x000fc8000f8e02ff */
[----:B------:R-:W-:-:S04]  /*0480*/  UIMAD.WIDE.U32 UR4, UR5, UR6, UR4 ;  /* 0x00000006050472a5 */ /* 0x000fc8000f8e0004 */
        /* <DEDUP_REMOVED lines=8> */
[----:B------:R-:W-:Y:S02]  /*0510*/  UISETP.GE.AND UP1, UPT, UR4, URZ, UPT ;  /* 0x000000ff0400728c */ /* 0x000fe4000bf26270 */
[----:B-1----:R-:W-:-:S03]  /*0520*/  USHF.L.U32 UR4, UR12, 0x2, URZ ;  /* 0x000000020c047899 */ /* 0x002fc600080006ff */
[----:B------:R-:W-:Y:S02]  /*0530*/  @UP0 UIADD3 UR5, UPT, UPT, UR5, 0x1, URZ ;  /* 0x0000000105050890 */ /* 0x000fe4000fffe0ff */
[----:B------:R-:W-:-:S05]  /*0540*/  UISETP.NE.AND UP0, UPT, UR15, URZ, UPT ;  /* 0x000000ff0f00728c */ /* 0x000fca000bf05270 */
[----:B------:R-:W-:Y:S02]  /*0550*/  UMOV UR8, UR5 ;  /* 0x0000000500087c82 */ /* 0x000fe40008000000 */
[----:B------:R-:W-:Y:S02]  /*0560*/  @!UP1 UIADD3 UR8, UPT, UPT, -UR8, URZ, URZ ;  /* 0x000000ff08089290 */ /* 0x000fe4000fffe1ff */
[----:B------:R-:W1:Y:S02]  /*0570*/  S2UR UR5, SR_CTAID.Y ;  /* 0x00000000000579c3 */ /* 0x000e640000002600 */
[----:B------:R-:W-:-:S06]  /*0580*/  @!UP0 ULOP3.LUT UR8, URZ, UR15, URZ, 0x33, !UPT ;  /* 0x0000000fff088292 */ /* 0x000fcc000f8e33ff */
[----:B0-----:R-:W-:-:S03]  /*0590*/  IADD3 R5, PT, PT, RZ, -UR8, RZ ;  /* 0x80000008ff057c10 */ /* 0x001fc6000fffe0ff */
[----:B------:R-:W0:Y:S01]  /*05a0*/  I2F.U32.RP R4, UR8 ;  /* 0x0000000800047d06 */ /* 0x000e220008209000 */
[----:B-1----:R-:W-:-:S07]  /*05b0*/  UISETP.GE.U32.AND UP0, UPT, UR5, UR4, UPT ;  /* 0x000000040500728c */ /* 0x002fce000bf06070 */
[----:B0-----:R-:W0:Y:S01]  /*05c0*/  MUFU.RCP R4, R4 ;  /* 0x0000000400047308 */ /* 0x001e220000001000 */
[----:B------:R-:W-:Y:S01]  /*05d0*/  PLOP3.LUT P1, PT, PT, PT, UP0, 0x80, 0x8 ;  /* 0x000000000008781c */ /* 0x000fe20003f2f008 */
[----:B0-----:R-:W-:-:S06]  /*05e0*/  VIADD R2, R4, 0xffffffe ;  /* 0x0ffffffe04027836 */ /* 0x001fcc0000000000 */
        /* <DEDUP_REMOVED lines=10> */
[C---:B------:R-:W-:Y:S01]  /*0690*/  ISETP.GE.U32.AND P1, PT, R4.reuse, UR8, PT ;  /* 0x0000000804007c0c */ /* 0x040fe2000bf26070 */
[----:B------:R-:W-:Y:S01]  /*06a0*/  VIADD R5, R4, -UR8 ;  /* 0x8000000804057c36 */ /* 0x000fe20008000000 */
[----:B------:R-:W-:Y:S01]  /*06b0*/  ISETP.NE.U32.AND P2, PT, RZ, UR8, PT ;  /* 0x00000008ff007c0c */ /* 0x000fe2000bf45070 */
[----:B------:R-:W0:Y:S01]  /*06c0*/  S2UR UR6, SR_CgaCtaId ;  /* 0x00000000000679c3 */ /* 0x000e220000008800 */
[----:B------:R-:W-:Y:S01]  /*06d0*/  @P0 IADD3 R3, PT, PT, R3, 0x1, RZ ;  /* 0x0000000103030810 */ /* 0x000fe20007ffe0ff */
[----:B------:R-:W-:Y:S01]  /*06e0*/  UMOV UR4, 0x400 ;  /* 0x0000040000047882 */ /* 0x000fe20000000000 */
[----:B------:R-:W-:Y:S01]  /*06f0*/  LOP3.LUT R12, RZ, UR8, RZ, 0x33, !PT ;  /* 0x00000008ff0c7c12 */ /* 0x000fe2000f8e33ff */
[----:B------:R-:W-:Y:S01]  /*0700*/  UIADD3 UR4, UPT, UPT, UR4, 0x180, URZ ;  /* 0x0000018004047890 */ /* 0x000fe2000fffe0ff */
[----:B------:R-:W-:Y:S01]  /*0710*/  MOV R13, UR15 ;  /* 0x0000000f000d7c02 */ /* 0x000fe20008000f00 */
[----:B------:R-:W-:Y:S01]  /*0720*/  UPRMT UR9, UR8, 0x9910, URZ ;  /* 0x0000991008097896 */ /* 0x000fe200080000ff */
        /* <DEDUP_REMOVED lines=10> */
[----:B------:R-:W-:Y:S01]  /*07d0*/  LOP3.LUT R16, R16, 0x7, RZ, 0xc0, !PT ;  /* 0x0000000710107812 */ /* 0x000fe200078ec0ff */
[----:B------:R-:W-:Y:S01]  /*07e0*/  VIADD R6, R3, 0x2 ;  /* 0x0000000203067836 */ /* 0x000fe20000000000 */
[----:B------:R-:W-:Y:S01]  /*07f0*/  LOP3.LUT R17, R17, 0x7, RZ, 0xc0, !PT ;  /* 0x0000000711117812 */ /* 0x000fe200078ec0ff */
[C---:B------:R-:W-:Y:S01]  /*0800*/  VIADD R8, R3.reuse, 0x3 ;  /* 0x0000000303087836 */ /* 0x040fe20000000000 */
[----:B------:R-:W-:Y:S01]  /*0810*/  ISETP.GE.AND P0, PT, R4, UR15, PT ;  /* 0x0000000f04007c0c */ /* 0x000fe2000bf06270 */
[C---:B------:R-:W-:Y:S01]  /*0820*/  VIADD R11, R3.reuse, 0x5 ;  /* 0x00000005030b7836 */ /* 0x040fe20000000000 */
[----:B------:R-:W-:Y:S01]  /*0830*/  ISETP.GE.AND P1, PT, R6, UR15, PT ;  /* 0x0000000f06007c0c */ /* 0x000fe2000bf26270 */
[----:B------:R-:W-:Y:S01]  /*0840*/  VIADD R14, R3, 0x7 ;  /* 0x00000007030e7836 */ /* 0x000fe20000000000 */
        /* <DEDUP_REMOVED lines=12> */
[----:B------:R-:W-:Y:S01]  /*0910*/  IADD3 R9, PT, PT, R3, 0x6, RZ ;  /* 0x0000000603097810 */ /* 0x000fe20007ffe0ff */
[----:B0-----:R-:W-:Y:S01]  /*0920*/  ULEA UR4, UR6, UR4, 0x18 ;  /* 0x0000000406047291 */ /* 0x001fe2000f8ec0ff */
[C---:B------:R-:W-:Y:S01]  /*0930*/  SEL R7, R13.reuse, RZ, P0 ;  /* 0x000000ff0d077207 */ /* 0x040fe20000000000 */
[C---:B------:R-:W-:Y:S01]  /*0940*/  IMAD R22, R12.reuse, UR15, R3 ;  /* 0x0000000f0c167c24 */ /* 0x040fe2000f8e0203 */
[----:B------:R-:W-:Y:S01]  /*0950*/  SEL R8, R13, RZ, P1 ;  /* 0x000000ff0d087207 */ /* 0x000fe20000800000 */
[----:B------:R-:W-:Y:S01]  /*0960*/  IMAD R24, R12, UR15, R16 ;  /* 0x0000000f0c187c24 */ /* 0x000fe2000f8e0210 */
[----:B------:R-:W-:Y:S01]  /*0970*/  ISETP.GE.AND P0, PT, R9, UR15, PT ;  /* 0x0000000f09007c0c */ /* 0x000fe2000bf06270 */
[----:B------:R-:W-:Y:S01]  /*0980*/  IMAD.IADD R7, R10, 0x1, -R7 ;  /* 0x000000010a077824 */ /* 0x000fe200078e0a07 */
[----:B------:R-:W-:Y:S01]  /*0990*/  ISETP.GE.AND P1, PT, R14, UR15, PT ;  /* 0x0000000f0e007c0c */ /* 0x000fe2000bf26270 */
[----:B------:R-:W-:Y:S01]  /*09a0*/  IMAD.IADD R8, R11, 0x1, -R8 ;  /* 0x000000010b087824 */ /* 0x000fe200078e0a08 */
[C---:B------:R-:W-:Y:S01]  /*09b0*/  SEL R10, R13.reuse, RZ, P0 ;  /* 0x000000ff0d0a7207 */ /* 0x040fe20000000000 */
[----:B------:R-:W-:Y:S01]  /*09c0*/  IMAD R25, R12, UR15, R17 ;  /* 0x0000000f0c197c24 */ /* 0x000fe2000f8e0211 */
[----:B------:R-:W-:-:S02]  /*09d0*/  SEL R11, R13, RZ, P1 ;  /* 0x000000ff0d0b7207 */ /* 0x000fc40000800000 */
[----:B------:R-:W-:Y:S02]  /*09e0*/  IADD3 R9, PT, PT, R9, -R10, RZ ;  /* 0x8000000a09097210 */ /* 0x000fe40007ffe0ff */
[----:B------:R-:W-:Y:S01]  /*09f0*/  LOP3.LUT R18, R18, 0x7, RZ, 0xc0, !PT ;  /* 0x0000000712127812 */ /* 0x000fe200078ec0ff */
[----:B------:R-:W-:Y:S01]  /*0a00*/  IMAD.IADD R10, R14, 0x1, -R11 ;  /* 0x000000010e0a7824 */ /* 0x000fe200078e0a0b */
[----:B------:R-:W-:Y:S01]  /*0a10*/  LOP3.LUT R19, R19, 0x7, RZ, 0xc0, !PT ;  /* 0x0000000713137812 */ /* 0x000fe200078ec0ff */
[----:B------:R-:W0:Y:S01]  /*0a20*/  LDC R11, c[0x0][0x360] ;  /* 0x0000d800ff0b7b82 */ /* 0x000e220000000800 */
[----:B------:R-:W-:Y:S01]  /*0a30*/  LOP3.LUT R15, R3, 0x4, RZ, 0x3c, !PT ;  /* 0x00000004030f7812 */ /* 0x000fe200078e3cff */
[----:B------:R-:W-:Y:S01]  /*0a40*/  IMAD R26, R12, UR15, R18 ;  /* 0x0000000f0c1a7c24 */ /* 0x000fe2000f8e0212 */
[----:B------:R-:W-:Y:S01]  /*0a50*/  LOP3.LUT R20, R20, 0x7, RZ, 0xc0, !PT ;  /* 0x0000000714147812 */ /* 0x000fe200078ec0ff */
[C---:B------:R-:W-:Y:S01]  /*0a60*/  IMAD R27, R12.reuse, UR15, R19 ;  /* 0x0000000f0c1b7c24 */ /* 0x040fe2000f8e0213 */
[----:B------:R-:W-:Y:S01]  /*0a70*/  LOP3.LUT R21, R21, 0x7, RZ, 0xc0, !PT ;  /* 0x0000000715157812 */ /* 0x000fe200078ec0ff */
[C---:B------:R-:W-:Y:S01]  /*0a80*/  IMAD R15, R12.reuse, UR15, R15 ;  /* 0x0000000f0c0f7c24 */ /* 0x040fe2000f8e020f */
[----:B------:R-:W-:Y:S01]  /*0a90*/  ISETP.GE.AND P0, PT, R3, UR15, PT ;  /* 0x0000000f03007c0c */ /* 0x000fe2000bf06270 */
[----:B------:R-:W-:Y:S01]  /*0aa0*/  IMAD R28, R12, UR15, R20 ;  /* 0x0000000f0c1c7c24 */ /* 0x000fe2000f8e0214 */
[----:B------:R-:W-:Y:S01]  /*0ab0*/  LEA R22, R22, UR4, 0x2 ;  /* 0x0000000416167c11 */ /* 0x000fe2000f8e10ff */
[----:B------:R-:W-:Y:S01]  /*0ac0*/  IMAD R29, R12, UR15, R21 ;  /* 0x0000000f0c1d7c24 */ /* 0x000fe2000f8e0215 */
[----:B------:R-:W-:-:S02]  /*0ad0*/  SEL R30, R13, RZ, P0 ;  /* 0x000000ff0d1e7207 */ /* 0x000fc40000000000 */
[----:B------:R-:W-:Y:S02]  /*0ae0*/  LEA R23, R15, UR4, 0x2 ;  /* 0x000000040f177c11 */ /* 0x000fe4000f8e10ff */
[----:B------:R-:W-:Y:S02]  /*0af0*/  IADD3 R30, PT, PT, R3, -R30, RZ ;  /* 0x8000001e031e7210 */ /* 0x000fe40007ffe0ff */
[----:B------:R-:W-:Y:S02]  /*0b00*/  LEA R24, R24, UR4, 0x2 ;  /* 0x0000000418187c11 */ /* 0x000fe4000f8e10ff */
[----:B------:R-:W-:Y:S02]  /*0b10*/  LEA R25, R25, UR4, 0x2 ;  /* 0x0000000419197c11 */ /* 0x000fe4000f8e10ff */
[----:B------:R-:W-:Y:S02]  /*0b20*/  LEA R26, R26, UR4, 0x2 ;  /* 0x000000041a1a7c11 */ /* 0x000fe4000f8e10ff */
[----:B------:R-:W-:-:S02]  /*0b30*/  LEA R27, R27, UR4, 0x2 ;  /* 0x000000041b1b7c11 */ /* 0x000fc4000f8e10ff */
[----:B------:R-:W-:Y:S02]  /*0b40*/  LEA R28, R28, UR4, 0x2 ;  /* 0x000000041c1c7c11 */ /* 0x000fe4000f8e10ff */
[----:B------:R-:W-:Y:S01]  /*0b50*/  LEA R29, R29, UR4, 0x2 ;  /* 0x000000041d1d7c11 */ /* 0x000fe2000f8e10ff */
[----:B------:R-:W-:-:S06]  /*0b60*/  UMOV UR4, UR5 ;  /* 0x0000000500047c82 */ /* 0x000fcc0008000000 */
[----:B0-----:R-:W-:Y:S05]  /*0b70*/  CALL.REL.NOINC `($__internal_236_$__cuda_sm20_div_s16) ;  /* 0x0000000c00d87944 */ /* 0x001fea0003c00000 */
[----:B------:R-:W0:Y:S01]  /*0b80*/  LDCU UR6, c[0x0][0x3a8] ;  /* 0x00007500ff0677ac */ /* 0x000e220008000800 */
[----:B------:R-:W-:Y:S02]  /*0b90*/  UPRMT UR7, UR5, 0x9910, URZ ;  /* 0x0000991005077896 */ /* 0x000fe400080000ff */
[----:B0-----:R-:W-:-:S04]  /*0ba0*/  UISETP.LT.AND UP0, UPT, UR6, 0x8, UPT ;  /* 0x000000080600788c */ /* 0x001fc8000bf01270 */
[----:B------:R-:W-:-:S03]  /*0bb0*/  USEL UR5, UR6, 0x8, UP0 ;  /* 0x0000000806057887 */ /* 0x000fc60008000000 */
[----:B------:R-:W-:-:S09]  /*0bc0*/  UMOV UR6, UR7 ;  /* 0x0000000700067c82 */ /* 0x000fd20008000000 */
.L_x_12386:
[----:B------:R-:W-:Y:S01]  /*0bd0*/  ISETP.GT.U32.AND P0, PT, R0, 0x3, PT ;  /* 0x000000030000780c */ /* 0x000fe20003f04070 */
[----:B------:R-:W-:-:S12]  /*0be0*/  BSSY.RECONVERGENT B0, `(.L_x_12364) ;  /* 0x0000013000007945 */ /* 0x000fd80003800200 */
[----:B01234-:R-:W-:Y:S05]  /*0bf0*/  @P0 BRA `(.L_x_12365) ;  /* 0x0000000000440947 */ /* 0x01ffea0003800000 */
[----:B------:R-:W0:Y:S01]  /*0c00*/  S2UR UR9, SR_CgaCtaId ;  /* 0x00000000000979c3 */ /* 0x000e220000008800 */
[----:B------:R-:W-:Y:S01]  /*0c10*/  UMOV UR7, 0x400 ;  /* 0x0000040000077882 */ /* 0x000fe20000000000 */
[----:B------:R-:W-:Y:S01]  /*0c20*/  IMAD.SHL.U32 R40, R0, 0x4, RZ ;  /* 0x0000000400287824 */ /* 0x000fe200078e00ff */
[----:B------:R-:W-:Y:S01]  /*0c30*/  UIADD3 UR7, UPT, UPT, UR7, 0x180, URZ ;  /* 0x0000018007077890 */ /* 0x000fe2000fffe0ff */
[----:B------:R-:W-:-:S04]  /*0c40*/  IMAD.U32 R39, RZ, RZ, UR4 ;  /* 0x00000004ff277e24 */ /* 0x000fc8000f8e00ff */
[----:B------:R-:W-:Y:S01]  /*0c50*/  IMAD R39, R39, 0x10, R40 ;  /* 0x0000001027277824 */ /* 0x000fe200078e0228 */
[----:B0-----:R-:W-:-:S06]  /*0c60*/  ULEA UR7, UR9, UR7, 0x18 ;  /* 0x0000000709077291 */ /* 0x001fcc000f8ec0ff */
[----:B------:R-:W-:-:S07]  /*0c70*/  LEA R42, R0, UR7, 0x4 ;  /* 0x00000007002a7c11 */ /* 0x000fce000f8e20ff */
.L_x_12366:
[----:B------:R-:W0:Y:S02]  /*0c80*/  LDC.64 R12, c[0x0][0x390] ;  /* 0x0000e400ff0c7b82 */ /* 0x000e240000000a00 */
[----:B0-----:R-:W-:-:S06]  /*0c90*/  IMAD.WIDE R12, R39, 0x4, R12 ;  /* 0x00000004270c7825 */ /* 0x001fcc00078e020c */
[----:B------:R-:W2:Y:S01]  /*0ca0*/  LDG.E.128 R12, desc[UR10][R12.64] ;  /* 0x0000000a0c0c7981 */ /* 0x000ea2000c1e1d00 */
[C---:B------:R-:W-:Y:S01]  /*0cb0*/  LEA R40, R11.reuse, R40, 0x2 ;  /* 0x000000280b287211 */ /* 0x040fe200078e10ff */
[----:B------:R-:W-:-:S03]  /*0cc0*/  IMAD R39, R11, 0x4, R39 ;  /* 0x000000040b277824 */ /* 0x000fc600078e0227 */
[----:B------:R-:W-:Y:S01]  /*0cd0*/  ISETP.GE.U32.AND P0, PT, R40, 0x10, PT ;  /* 0x000000102800780c */ /* 0x000fe20003f06070 */
[----:B--2---:R0:W-:Y:S02]  /*0ce0*/  STS.128 [R42], R12 ;  /* 0x0000000c2a007388 */ /* 0x0041e40000000c00 */
[----:B0-----:R-:W-:-:S10]  /*0cf0*/  IMAD R42, R11, 0x10, R42 ;  /* 0x000000100b2a7824 */ /* 0x001fd400078e022a */
[----:B------:R-:W-:Y:S05]  /*0d00*/  @!P0 BRA `(.L_x_12366) ;  /* 0xfffffffc00dc8947 */ /* 0x000fea000383ffff */
.L_x_12365:
[----:B------:R-:W-:Y:S05]  /*0d10*/  BSYNC.RECONVERGENT B0 ;  /* 0x0000000000007941 */ /* 0x000fea0003800200 */
.L_x_12364:
        /* <DEDUP_REMOVED lines=22> */
[----:B------:R0:W2:Y:S04]  /*0e80*/  @P6 LDS R34, [R29] ;  /* 0x000000001d226984 */ /* 0x0000a80000000800 */
[----:B------:R0:W3:Y:S04]  /*0e90*/  @P4 LDS R35, [R24] ;  /* 0x0000000018234984 */ /* 0x0000e80000000800 */
[----:B------:R0:W4:Y:S04]  /*0ea0*/  @P3 LDS R36, [R25] ;  /* 0x0000000019243984 */ /* 0x0001280000000800 */
[----:B------:R0:W0:Y:S04]  /*0eb0*/  @P2 LDS R37, [R26] ;  /* 0x000000001a252984 */ /* 0x0000280000000800 */
[----:B------:R0:W0:Y:S04]  /*0ec0*/  @P1 LDS R38, [R23] ;  /* 0x0000000017261984 */ /* 0x0000280000000800 */
[----:B------:R0:W0:Y:S04]  /*0ed0*/  @P0 LDS R31, [R27] ;  /* 0x000000001b1f0984 */ /* 0x0000280000000800 */
[----:B------:R0:W0:Y:S01]  /*0ee0*/  @P5 LDS R33, [R28] ;  /* 0x000000001c215984 */ /* 0x0000220000000800 */
[----:B------:R-:W-:-:S13]  /*0ef0*/  ISETP.GE.AND P5, PT, R2, UR5, PT ;  /* 0x0000000502007c0c */ /* 0x000fda000bfa6270 */
[----:B-1----:R-:W-:Y:S05]  /*0f00*/  @P5 BRA `(.L_x_12367) ;  /* 0x0000000400945947 */ /* 0x002fea0003800000 */
[----:B------:R-:W1:Y:S01]  /*0f10*/  S2R R13, SR_CgaCtaId ;  /* 0x00000000000d7919 */ /* 0x000e620000008800 */
[----:B------:R-:W-:Y:S01]  /*0f20*/  MOV R12, UR13 ;  /* 0x0000000d000c7c02 */ /* 0x000fe20008000f00 */
[----:B------:R-:W-:Y:S01]  /*0f30*/  IMAD.MOV.U32 R15, RZ, RZ, RZ ;  /* 0x000000ffff0f7224 */ /* 0x000fe200078e00ff */
[----:B------:R-:W-:Y:S02]  /*0f40*/  MOV R14, 0x400 ;  /* 0x00000400000e7802 */ /* 0x000fe40000000f00 */
[----:B------:R-:W-:Y:S01]  /*0f50*/  ISETP.GT.U32.AND P5, PT, R12, 0x40, PT ;  /* 0x000000400c00780c */ /* 0x000fe20003fa4070 */
[----:B------:R-:W-:-:S05]  /*0f60*/  IMAD.SHL.U32 R12, R0, 0x4, RZ ;  /* 0x00000004000c7824 */ /* 0x000fca00078e00ff */
[----:B------:R-:W-:Y:S02]  /*0f70*/  LOP3.LUT R12, R12, 0x1c, RZ, 0xc0, !PT ;  /* 0x0000001c0c0c7812 */ /* 0x000fe400078ec0ff */
[----:B-1----:R-:W-:Y:S01]  /*0f80*/  LEA R14, R13, R14, 0x18 ;  /* 0x0000000e0d0e7211 */ /* 0x002fe200078ec0ff */
[----:B------:R-:W-:-:S07]  /*0f90*/  IMAD.MOV.U32 R13, RZ, RZ, R2 ;  /* 0x000000ffff0d7224 */ /* 0x000fce00078e0002 */
.L_x_12385:
[----:B------:R-:W-:Y:S01]  /*0fa0*/  IMAD R39, R13, 0x24, R14 ;  /* 0x000000240d277824 */ /* 0x000fe200078e020e */
[----:B01----:R-:W-:Y:S06]  /*0fb0*/  @P5 BRA `(.L_x_12368) ;  /* 0x0000000000d45947 */ /* 0x003fec0003800000 */
[----:B------:R-:W-:Y:S01]  /*0fc0*/  IADD3 R41, PT, PT, R39, R12, RZ ;  /* 0x0000000c27297210 */ /* 0x000fe20007ffe0ff */
[----:B------:R-:W-:Y:S01]  /*0fd0*/  IMAD.MOV.U32 R40, RZ, RZ, RZ ;  /* 0x000000ffff287224 */ /* 0x000fe200078e00ff */
[----:B------:R-:W1:Y:S04]  /*0fe0*/  LDC R39, c[0x0][0x3ac] ;  /* 0x0000eb00ff277b82 */ /* 0x000e680000000800 */
[----:B------:R-:W0:Y:S01]  /*0ff0*/  LDS R41, [R41] ;  /* 0x0000000029297984 */ /* 0x000e220000000800 */
[----:B-1----:R-:W-:-:S13]  /*1000*/  ISETP.NE.AND P0, PT, R39, RZ, PT ;  /* 0x000000ff2700720c */ /* 0x002fda0003f05270 */
[----:B0-----:R-:W-:Y:S05]  /*1010*/  @!P0 BRA `(.L_x_12369) ;  /* 0x0000000000108947 */ /* 0x001fea0003800000 */
[----:B------:R-:W-:-:S03]  /*1020*/  UMOV UR7, 0xffffffff ;  /* 0xffffffff00077882 */ /* 0x000fc60000000000 */
[----:B------:R-:W-:Y:S05]  /*1030*/  BRA.DIV UR7, `(.L_x_12370) ;  /* 0x0000000607787947 */ /* 0x000fea000b800000 */
[----:B------:R0:W1:Y:S02]  /*1040*/  SHFL.IDX PT, R43, R41, R30, 0x181f ;  /* 0x00181f1e292b7589 */ /* 0x00006400000e0000 */
.L_x_12389:
[----:B-1----:R-:W-:-:S07]  /*1050*/  IMAD R40, R32, R43, RZ ;  /* 0x0000002b20287224 */ /* 0x002fce00078e02ff */
.L_x_12369:
[----:B------:R-:W-:-:S13]  /*1060*/  ISETP.GE.AND P4, PT, R39, 0x2, PT ;  /* 0x000000022700780c */ /* 0x000fda0003f86270 */
[----:B------:R-:W-:Y:S05]  /*1070*/  @!P4 BRA `(.L_x_12371) ;  /* 0x000000000010c947 */ /* 0x000fea0003800000 */
[----:B------:R-:W-:-:S03]  /*1080*/  UMOV UR7, 0xffffffff ;  /* 0xffffffff00077882 */ /* 0x000fc60000000000 */
[----:B------:R-:W-:Y:S05]  /*1090*/  BRA.DIV UR7, `(.L_x_12372) ;  /* 0x0000000607887947 */ /* 0x000fea000b800000 */
[----:B------:R1:W0:Y:S02]  /*10a0*/  SHFL.IDX PT, R42, R41, R4, 0x181f ;  /* 0x00181f04292a7589 */ /* 0x00022400000e0000 */
.L_x_12392:
[----:B0--3--:R-:W-:-:S07]  /*10b0*/  IMAD R40, R35, R42, R40 ;  /* 0x0000002a23287224 */ /* 0x009fce00078e0228 */
.L_x_12371:
[----:B------:R-:W-:-:S13]  /*10c0*/  ISETP.GE.AND P3, PT, R39, 0x3, PT ;  /* 0x000000032700780c */ /* 0x000fda0003f66270 */
[----:B------:R-:W-:Y:S05]  /*10d0*/  @!P3 BRA `(.L_x_12373) ;  /* 0x000000000010b947 */ /* 0x000fea0003800000 */
[----:B------:R-:W-:-:S03]  /*10e0*/  UMOV UR7, 0xffffffff ;  /* 0xffffffff00077882 */ /* 0x000fc60000000000 */
[----:B------:R-:W-:Y:S05]  /*10f0*/  BRA.DIV UR7, `(.L_x_12374) ;  /* 0x0000000607947947 */ /* 0x000fea000b800000 */
[----:B------:R0:W0:Y:S02]  /*1100*/  SHFL.IDX PT, R43, R41, R5, 0x181f ;  /* 0x00181f05292b7589 */ /* 0x00002400000e0000 */
.L_x_12395:
[----:B0---4-:R-:W-:-:S07]  /*1110*/  IMAD R40, R36, R43, R40 ;  /* 0x0000002b24287224 */ /* 0x011fce00078e0228 */
.L_x_12373:
[----:B------:R-:W-:-:S13]  /*1120*/  ISETP.GE.AND P2, PT, R39, 0x4, PT ;  /* 0x000000042700780c */ /* 0x000fda0003f46270 */
[----:B------:R-:W-:Y:S05]  /*1130*/  @!P2 BRA `(.L_x_12375) ;  /* 0x000000000010a947 */ /* 0x000fea0003800000 */
[----:B------:R-:W-:-:S03]  /*1140*/  UMOV UR7, 0xffffffff ;  /* 0xffffffff00077882 */ /* 0x000fc60000000000 */
[----:B------:R-:W-:Y:S05]  /*1150*/  BRA.DIV UR7, `(.L_x_12376) ;  /* 0x0000000607a47947 */ /* 0x000fea000b800000 */
[----:B------:R0:W0:Y:S02]  /*1160*/  SHFL.IDX PT, R42, R41, R6, 0x181f ;  /* 0x00181f06292a7589 */ /* 0x00002400000e0000 */
.L_x_12398:
[----:B0-----:R-:W-:-:S07]  /*1170*/  IMAD R40, R37, R42, R40 ;  /* 0x0000002a25287224 */ /* 0x001fce00078e0228 */
.L_x_12375:
[----:B------:R-:W-:-:S13]  /*1180*/  ISETP.GE.AND P1, PT, R39, 0x5, PT ;  /* 0x000000052700780c */ /* 0x000fda0003f26270 */
[----:B------:R-:W-:Y:S05]  /*1190*/  @!P1 BRA `(.L_x_12377) ;  /* 0x0000000000109947 */ /* 0x000fea0003800000 */
[----:B------:R-:W-:-:S03]  /*11a0*/  UMOV UR7, 0xffffffff ;  /* 0xffffffff00077882 */ /* 0x000fc60000000000 */
[----:B------:R-:W-:Y:S05]  /*11b0*/  BRA.DIV UR7, `(.L_x_12378) ;  /* 0x0000000607b07947 */ /* 0x000fea000b800000 */
[----:B------:R0:W0:Y:S02]  /*11c0*/  SHFL.IDX PT, R43, R41, R7, 0x181f ;  /* 0x00181f07292b7589 */ /* 0x00002400000e0000 */
.L_x_12401:
[----:B0-----:R-:W-:-:S07]  /*11d0*/  IMAD R40, R38, R43, R40 ;  /* 0x0000002b26287224 */ /* 0x001fce00078e0228 */
.L_x_12377:
[----:B------:R-:W-:-:S13]  /*11e0*/  ISETP.GE.AND P0, PT, R39, 0x6, PT ;  /* 0x000000062700780c */ /* 0x000fda0003f06270 */
[----:B------:R-:W-:Y:S05]  /*11f0*/  @!P0 BRA `(.L_x_12379) ;  /* 0x0000000000108947 */ /* 0x000fea0003800000 */
[----:B------:R-:W-:-:S03]  /*1200*/  UMOV UR7, 0xffffffff ;  /* 0xffffffff00077882 */ /* 0x000fc60000000000 */
[----:B------:R-:W-:Y:S05]  /*1210*/  BRA.DIV UR7, `(.L_x_12380) ;  /* 0x0000000607c07947 */ /* 0x000fea000b800000 */
[----:B------:R0:W0:Y:S02]  /*1220*/  SHFL.IDX PT, R42, R41, R8, 0x181f ;  /* 0x00181f08292a7589 */ /* 0x00002400000e0000 */
.L_x_12404:
[----:B0-----:R-:W-:-:S07]  /*1230*/  IMAD R40, R31, R42, R40 ;  /* 0x0000002a1f287224 */ /* 0x001fce00078e0228 */
.L_x_12379:
[----:B------:R-:W-:-:S13]  /*1240*/  ISETP.GE.AND P6, PT, R39, 0x7, PT ;  /* 0x000000072700780c */ /* 0x000fda0003fc6270 */
[----:B------:R-:W-:Y:S05]  /*1250*/  @!P6 BRA `(.L_x_12381) ;  /* 0x000000000010e947 */ /* 0x000fea0003800000 */
[----:B------:R-:W-:-:S03]  /*1260*/  UMOV UR7, 0xffffffff ;  /* 0xffffffff00077882 */ /* 0x000fc60000000000 */
[----:B------:R-:W-:Y:S05]  /*1270*/  BRA.DIV UR7, `(.L_x_12382) ;  /* 0x0000000607cc7947 */ /* 0x000fea000b800000 */
[----:B------:R0:W0:Y:S02]  /*1280*/  SHFL.IDX PT, R42, R41, R9, 0x181f ;  /* 0x00181f09292a7589 */ /* 0x00002400000e0000 */
.L_x_12407:
[----:B0-----:R-:W-:-:S07]  /*1290*/  IMAD R40, R33, R42, R40 ;  /* 0x0000002a21287224 */ /* 0x001fce00078e0228 */
.L_x_12381:
[----:B------:R-:W-:-:S13]  /*12a0*/  ISETP.GE.AND P6, PT, R39, 0x8, PT ;  /* 0x000000082700780c */ /* 0x000fda0003fc6270 */
[----:B------:R-:W-:Y:S05]  /*12b0*/  @!P6 BRA `(.L_x_12383) ;  /* 0x000000000098e947 */ /* 0x000fea0003800000 */
[----:B------:R-:W-:-:S03]  /*12c0*/  UMOV UR7, 0xffffffff ;  /* 0xffffffff00077882 */ /* 0x000fc60000000000 */
[----:B------:R-:W-:Y:S05]  /*12d0*/  BRA.DIV UR7, `(.L_x_12384) ;  /* 0x0000000607d87947 */ /* 0x000fea000b800000 */
[----:B01----:R0:W1:Y:S02]  /*12e0*/  SHFL.IDX PT, R41, R41, R10, 0x181f ;  /* 0x00181f0a29297589 */ /* 0x00306400000e0000 */
.L_x_12410:
[----:B-12---:R-:W-:Y:S01]  /*12f0*/  IMAD R40, R34, R41, R40 ;  /* 0x0000002922287224 */ /* 0x006fe200078e0228 */
[----:B------:R-:W-:Y:S06]  /*1300*/  BRA `(.L_x_12383) ;  /* 0x0000000000847947 */ /* 0x000fec0003800000 */
.L_x_12368:
[----:B------:R-:W-:Y:S01]  /*1310*/  PLOP3.LUT P6, PT, PT, PT, UP0, 0x80, 0x8 ;  /* 0x000000000008781c */ /* 0x000fe20003fcf008 */
[--C-:B------:R-:W-:Y:S01]  /*1320*/  @P3 IMAD R43, R17, 0x4, R39.reuse ;  /* 0x00000004112b3824 */ /* 0x100fe200078e0227 */
[----:B------:R-:W-:Y:S01]  /*1330*/  @P4 LEA R42, R16, R39, 0x2 ;  /* 0x00000027102a4211 */ /* 0x000fe200078e10ff */
[----:B------:R-:W1:Y:S01]  /*1340*/  LDC R45, c[0x0][0x3ac] ;  /* 0x0000eb00ff2d7b82 */ /* 0x000e620000000800 */
[----:B------:R-:W-:Y:S02]  /*1350*/  IMAD.MOV.U32 R40, RZ, RZ, RZ ;  /* 0x000000ffff287224 */ /* 0x000fe400078e00ff */
[--C-:B------:R-:W-:Y:S01]  /*1360*/  @P2 IMAD R44, R18, 0x4, R39.reuse ;  /* 0x00000004122c2824 */ /* 0x100fe200078e0227 */
[----:B------:R-:W-:Y:S04]  /*1370*/  @P3 LDS R43, [R43] ;  /* 0x000000002b2b3984 */ /* 0x000fe80000000800 */
[----:B------:R-:W-:Y:S02]  /*1380*/  @P4 LDS R42, [R42] ;  /* 0x000000002a2a4984 */ /* 0x000fe40000000800 */
[----:B------:R-:W-:Y:S01]  /*1390*/  @P6 IMAD R41, R3, 0x4, R39 ;  /* 0x0000000403296824 */ /* 0x000fe200078e0227 */
[----:B------:R-:W-:Y:S01]  /*13a0*/  PLOP3.LUT P6, PT, PT, PT, UP0, 0x80, 0x8 ;  /* 0x000000000008781c */ /* 0x000fe20003fcf008 */
[----:B------:R-:W-:-:S12]  /*13b0*/  @P2 LDS R44, [R44] ;  /* 0x000000002c2c2984 */ /* 0x000fd80000000800 */
[----:B------:R-:W5:Y:S01]  /*13c0*/  @P6 LDS R41, [R41] ;  /* 0x0000000029296984 */ /* 0x000f620000000800 */
[----:B------:R-:W-:-:S13]  /*13d0*/  PLOP3.LUT P6, PT, PT, PT, UP0, 0x80, 0x8 ;  /* 0x000000000008781c */ /* 0x000fda0003fcf008 */
[----:B-----5:R-:W-:Y:S01]  /*13e0*/  @P6 IMAD R40, R32, R41, RZ ;  /* 0x0000002920286224 */ /* 0x020fe200078e02ff */
[----:B-1----:R-:W-:Y:S01]  /*13f0*/  ISETP.GE.AND P6, PT, R45, 0x7, PT ;  /* 0x000000072d00780c */ /* 0x002fe20003fc6270 */
[----:B------:R-:W-:Y:S02]  /*1400*/  @P1 IMAD.SHL.U32 R41, R3, 0x4, RZ ;  /* 0x0000000403291824 */ /* 0x000fe400078e00ff */
[----:B---3--:R-:W-:Y:S02]  /*1410*/  @P4 IMAD R40, R35, R42, R40 ;  /* 0x0000002a23284224 */ /* 0x008fe400078e0228 */
[----:B------:R-:W-:Y:S01]  /*1420*/  @P0 IMAD R42, R19, 0x4, R39 ;  /* 0x00000004132a0824 */ /* 0x000fe200078e0227 */
[----:B------:R-:W-:Y:S01]  /*1430*/  @P1 LOP3.LUT R41, R41, 0x10, RZ, 0x3c, !PT ;  /* 0x0000001029291812 */ /* 0x000fe200078e3cff */
[----:B----4-:R-:W-:-:S03]  /*1440*/  @P3 IMAD R40, R36, R43, R40 ;  /* 0x0000002b24283224 */ /* 0x010fc600078e0228 */
[----:B------:R-:W-:Y:S01]  /*1450*/  @P1 IADD3 R41, PT, PT, R39, R41, RZ ;  /* 0x0000002927291210 */ /* 0x000fe20007ffe0ff */
[----:B------:R-:W-:Y:S01]  /*1460*/  @P0 LDS R42, [R42] ;  /* 0x000000002a2a0984 */ /* 0x000fe20000000800 */
[----:B0-----:R-:W-:Y:S02]  /*1470*/  @P2 IMAD R40, R37, R44, R40 ;  /* 0x0000002c25282224 */ /* 0x001fe400078e0228 */
[----:B------:R-:W-:Y:S02]  /*1480*/  @P6 IMAD R43, R20, 0x4, R39 ;  /* 0x00000004142b6824 */ /* 0x000fe400078e0227 */
[----:B------:R-:W0:Y:S04]  /*1490*/  @P1 LDS R41, [R41] ;  /* 0x0000000029291984 */ /* 0x000e280000000800 */
[----:B------:R-:W1:Y:S01]  /*14a0*/  @P6 LDS R43, [R43] ;  /* 0x000000002b2b6984 */ /* 0x000e620000000800 */
[----:B0-----:R-:W-:-:S04]  /*14b0*/  @P1 IMAD R40, R38, R41, R40 ;  /* 0x0000002926281224 */ /* 0x001fc800078e0228 */
[----:B------:R-:W-:-:S04]  /*14c0*/  @P0 IMAD R40, R31, R42, R40 ;  /* 0x0000002a1f280224 */ /* 0x000fc800078e0228 */
[----:B-1----:R-:W-:Y:S01]  /*14d0*/  @P6 IMAD R40, R33, R43, R40 ;  /* 0x0000002b21286224 */ /* 0x002fe200078e0228 */
[----:B------:R-:W-:-:S13]  /*14e0*/  ISETP.GE.AND P6, PT, R45, 0x8, PT ;  /* 0x000000082d00780c */ /* 0x000fda0003fc6270 */
[----:B------:R-:W-:-:S06]  /*14f0*/  @P6 IMAD R39, R21, 0x4, R39 ;  /* 0x0000000415276824 */ /* 0x000fcc00078e0227 */
[----:B------:R-:W2:Y:S02]  /*1500*/  @P6 LDS R39, [R39] ;  /* 0x0000000027276984 */ /* 0x000ea40000000800 */
[----:B--2---:R-:W-:-:S07]  /*1510*/  @P6 IMAD R40, R34, R39, R40 ;  /* 0x0000002722286224 */ /* 0x004fce00078e0228 */
.L_x_12383:
[----:B------:R-:W-:Y:S01]  /*1520*/  IADD3 R13, PT, PT, R13, UR6, RZ ;  /* 0x000000060d0d7c10 */ /* 0x000fe2000fffe0ff */
[----:B------:R-:W-:-:S03]  /*1530*/  IMAD.IADD R15, R40, 0x1, R15 ;  /* 0x00000001280f7824 */ /* 0x000fc600078e020f */
[----:B------:R-:W-:-:S13]  /*1540*/  ISETP.GE.AND P6, PT, R13, UR5, PT ;  /* 0x000000050d007c0c */ /* 0x000fda000bfc6270 */
[----:B------:R-:W-:Y:S05]  /*1550*/  @!P6 BRA `(.L_x_12385) ;  /* 0xfffffff80090e947 */ /* 0x000fea000383ffff */
.L_x_12367:
        /* <DEDUP_REMOVED lines=12> */
.L_x_12370:
[----:B------:R-:W-:Y:S01]  /*1620*/  BSSY B0, `(.L_x_12387) ;  /* 0x0000007000007945 */ /* 0x000fe20003800000 */
[----:B------:R-:W-:Y:S01]  /*1630*/  MOV R43, R30 ;  /* 0x0000001e002b7202 */ /* 0x000fe20000000f00 */
[----:B------:R-:W-:Y:S02]  /*1640*/  IMAD.MOV.U32 R44, RZ, RZ, 0x181f ;  /* 0x0000181fff2c7424 */ /* 0x000fe400078e00ff */
[----:B------:R-:W-:-:S07]  /*1650*/  IMAD.MOV.U32 R42, RZ, RZ, -0x1 ;  /* 0xffffffffff2a7424 */ /* 0x000fce00078e00ff */
[----:B--234-:R-:W-:Y:S05]  /*1660*/  WARPSYNC.COLLECTIVE R42, `(.L_x_12388) ;  /* 0x000000002a087348 */ /* 0x01cfea0003c00000 */
[----:B------:R0:W1:Y:S02]  /*1670*/  SHFL.IDX P6, R42, R41, R43, R44 ;  /* 0x0000002b292a7389 */ /* 0x00006400000c002c */
[----:B01234-:R-:W-:Y:S05]  /*1680*/  ENDCOLLECTIVE ;  /* 0x000000000000791b */ /* 0x01ffea0003800000 */
.L_x_12388:
[----:B------:R-:W-:Y:S05]  /*1690*/  BSYNC B0 ;  /* 0x0000000000007941 */ /* 0x000fea0003800000 */
.L_x_12387:
[----:B------:R-:W-:Y:S01]  /*16a0*/  MOV R43, R42 ;  /* 0x0000002a002b7202 */ /* 0x000fe20000000f00 */
[----:B------:R-:W-:Y:S06]  /*16b0*/  BRA `(.L_x_12389) ;  /* 0xfffffff800647947 */ /* 0x000fec000383ffff */
.L_x_12372:
[----:B------:R-:W-:Y:S01]  /*16c0*/  BSSY B0, `(.L_x_12390) ;  /* 0x0000007000007945 */ /* 0x000fe20003800000 */
[----:B------:R-:W-:Y:S01]  /*16d0*/  IMAD.MOV.U32 R43, RZ, RZ, R4 ;  /* 0x000000ffff2b7224 */ /* 0x000fe200078e0004 */
[----:B------:R-:W-:Y:S01]  /*16e0*/  MOV R42, 0xffffffff ;  /* 0xffffffff002a7802 */ /* 0x000fe20000000f00 */
[----:B------:R-:W-:-:S07]  /*16f0*/  IMAD.MOV.U32 R44, RZ, RZ, 0x181f ;  /* 0x0000181fff2c7424 */ /* 0x000fce00078e00ff */
[----:B0-234-:R-:W-:Y:S05]  /*1700*/  WARPSYNC.COLLECTIVE R42, `(.L_x_12391) ;  /* 0x000000002a087348 */ /* 0x01dfea0003c00000 */
[----:B------:R1:W0:Y:S02]  /*1710*/  SHFL.IDX P6, R42, R41, R43, R44 ;  /* 0x0000002b292a7389 */ /* 0x00022400000c002c */
[----:B01234-:R-:W-:Y:S05]  /*1720*/  ENDCOLLECTIVE ;  /* 0x000000000000791b */ /* 0x01ffea0003800000 */
.L_x_12391:
[----:B------:R-:W-:Y:S05]  /*1730*/  BSYNC B0 ;  /* 0x0000000000007941 */ /* 0x000fea0003800000 */
.L_x_12390:
[----:B------:R-:W-:Y:S05]  /*1740*/  BRA `(.L_x_12392) ;  /* 0xfffffff800587947 */ /* 0x000fea000383ffff */
.L_x_12374:
[----:B------:R-:W-:Y:S01]  /*1750*/  BSSY B0, `(.L_x_12393) ;  /* 0x0000007000007945 */ /* 0x000fe20003800000 */
[----:B------:R-:W-:Y:S01]  /*1760*/  IMAD.MOV.U32 R43, RZ, RZ, R5 ;  /* 0x000000ffff2b7224 */ /* 0x000fe200078e0005 */
[----:B------:R-:W-:Y:S01]  /*1770*/  MOV R42, 0xffffffff ;  /* 0xffffffff002a7802 */ /* 0x000fe20000000f00 */
[----:B------:R-:W-:-:S07]  /*1780*/  IMAD.MOV.U32 R44, RZ, RZ, 0x181f ;  /* 0x0000181fff2c7424 */ /* 0x000fce00078e00ff */
[----:B01234-:R-:W-:Y:S05]  /*1790*/  WARPSYNC.COLLECTIVE R42, `(.L_x_12394) ;  /* 0x000000002a087348 */ /* 0x01ffea0003c00000 */
[----:B------:R0:W0:Y:S02]  /*17a0*/  SHFL.IDX P6, R42, R41, R43, R44 ;  /* 0x0000002b292a7389 */ /* 0x00002400000c002c */
[----:B01234-:R-:W-:Y:S05]  /*17b0*/  ENDCOLLECTIVE ;  /* 0x000000000000791b */ /* 0x01ffea0003800000 */
.L_x_12394:
[----:B------:R-:W-:Y:S05]  /*17c0*/  BSYNC B0 ;  /* 0x0000000000007941 */ /* 0x000fea0003800000 */
.L_x_12393:
[----:B------:R-:W-:Y:S01]  /*17d0*/  IMAD.MOV.U32 R43, RZ, RZ, R42 ;  /* 0x000000ffff2b7224 */ /* 0x000fe200078e002a */
[----:B------:R-:W-:Y:S06]  /*17e0*/  BRA `(.L_x_12395) ;  /* 0xfffffff800487947 */ /* 0x000fec000383ffff */
.L_x_12376:
[----:B------:R-:W-:Y:S01]  /*17f0*/  HFMA2 R44, -RZ, RZ, 0, 0.0020122528076171875 ;  /* 0x0000181fff2c7431 */ /* 0x000fe200000001ff */
[----:B------:R-:W-:Y:S01]  /*1800*/  BSSY B0, `(.L_x_12396) ;  /* 0x0000006000007945 */ /* 0x000fe20003800000 */
[----:B------:R-:W-:Y:S02]  /*1810*/  IMAD.MOV.U32 R43, RZ, RZ, R6 ;  /* 0x000000ffff2b7224 */ /* 0x000fe400078e0006 */
[----:B------:R-:W-:-:S07]  /*1820*/  IMAD.MOV.U32 R42, RZ, RZ, -0x1 ;  /* 0xffffffffff2a7424 */ /* 0x000fce00078e00ff */
[----:B01234-:R-:W-:Y:S05]  /*1830*/  WARPSYNC.COLLECTIVE R42, `(.L_x_12397) ;  /* 0x000000002a087348 */ /* 0x01ffea0003c00000 */
[----:B------:R0:W0:Y:S02]  /*1840*/  SHFL.IDX P6, R42, R41, R43, R44 ;  /* 0x0000002b292a7389 */ /* 0x00002400000c002c */
[----:B01234-:R-:W-:Y:S05]  /*1850*/  ENDCOLLECTIVE ;  /* 0x000000000000791b */ /* 0x01ffea0003800000 */
.L_x_12397:
[----:B------:R-:W-:Y:S05]  /*1860*/  BSYNC B0 ;  /* 0x0000000000007941 */ /* 0x000fea0003800000 */
.L_x_12396:
[----:B------:R-:W-:Y:S05]  /*1870*/  BRA `(.L_x_12398) ;  /* 0xfffffff8003c7947 */ /* 0x000fea000383ffff */
.L_x_12378:
[----:B------:R-:W-:Y:S01]  /*1880*/  BSSY B0, `(.L_x_12399) ;  /* 0x0000007000007945 */ /* 0x000fe20003800000 */
[----:B------:R-:W-:Y:S01]  /*1890*/  IMAD.MOV.U32 R43, RZ, RZ, R7 ;  /* 0x000000ffff2b7224 */ /* 0x000fe200078e0007 */
[----:B------:R-:W-:Y:S01]  /*18a0*/  MOV R44, 0x181f ;  /* 0x0000181f002c7802 */ /* 0x000fe20000000f00 */
[----:B------:R-:W-:-:S07]  /*18b0*/  IMAD.MOV.U32 R42, RZ, RZ, -0x1 ;  /* 0xffffffffff2a7424 */ /* 0x000fce00078e00ff */
[----:B01234-:R-:W-:Y:S05]  /*18c0*/  WARPSYNC.COLLECTIVE R42, `(.L_x_12400) ;  /* 0x000000002a087348 */ /* 0x01ffea0003c00000 */
[----:B------:R0:W0:Y:S02]  /*18d0*/  SHFL.IDX P6, R42, R41, R43, R44 ;  /* 0x0000002b292a7389 */ /* 0x00002400000c002c */
[----:B01234-:R-:W-:Y:S05]  /*18e0*/  ENDCOLLECTIVE ;  /* 0x000000000000791b */ /* 0x01ffea0003800000 */
.L_x_12400:
[----:B------:R-:W-:Y:S05]  /*18f0*/  BSYNC B0 ;  /* 0x0000000000007941 */ /* 0x000fea0003800000 */
.L_x_12399:
[----:B------:R-:W-:Y:S01]  /*1900*/  IMAD.MOV.U32 R43, RZ, RZ, R42 ;  /* 0x000000ffff2b7224 */ /* 0x000fe200078e002a */
[----:B------:R-:W-:Y:S06]  /*1910*/  BRA `(.L_x_12401) ;  /* 0xfffffff8002c7947 */ /* 0x000fec000383ffff */
.L_x_12380:
[----:B------:R-:W-:Y:S01]  /*1920*/  BSSY B0, `(.L_x_12402) ;  /* 0x0000007000007945 */ /* 0x000fe20003800000 */
[----:B------:R-:W-:Y:S01]  /*1930*/  MOV R43, R8 ;  /* 0x00000008002b7202 */ /* 0x000fe20000000f00 */
[----:B------:R-:W-:Y:S02]  /*1940*/  IMAD.MOV.U32 R44, RZ, RZ, 0x181f ;  /* 0x0000181fff2c7424 */ /* 0x000fe400078e00ff */
[----:B------:R-:W-:-:S07]  /*1950*/  IMAD.MOV.U32 R42, RZ, RZ, -0x1 ;  /* 0xffffffffff2a7424 */ /* 0x000fce00078e00ff */
[----:B01234-:R-:W-:Y:S05]  /*1960*/  WARPSYNC.COLLECTIVE R42, `(.L_x_12403) ;  /* 0x000000002a087348 */ /* 0x01ffea0003c00000 */
[----:B------:R0:W0:Y:S02]  /*1970*/  SHFL.IDX P6, R42, R41, R43, R44 ;  /* 0x0000002b292a7389 */ /* 0x00002400000c002c */
[----:B01234-:R-:W-:Y:S05]  /*1980*/  ENDCOLLECTIVE ;  /* 0x000000000000791b */ /* 0x01ffea0003800000 */
.L_x_12403:
[----:B------:R-:W-:Y:S05]  /*1990*/  BSYNC B0 ;  /* 0x0000000000007941 */ /* 0x000fea0003800000 */
.L_x_12402:
[----:B------:R-:W-:Y:S05]  /*19a0*/  BRA `(.L_x_12404) ;  /* 0xfffffff800207947 */ /* 0x000fea000383ffff */
.L_x_12382:
[----:B------:R-:W-:Y:S01]  /*19b0*/  BSSY B0, `(.L_x_12405) ;  /* 0x0000007000007945 */ /* 0x000fe20003800000 */
[----:B------:R-:W-:Y:S01]  /*19c0*/  MOV R43, R9 ;  /* 0x00000009002b7202 */ /* 0x000fe20000000f00 */
[----:B------:R-:W-:Y:S02]  /*19d0*/  IMAD.MOV.U32 R44, RZ, RZ, 0x181f ;  /* 0x0000181fff2c7424 */ /* 0x000fe400078e00ff */
[----:B------:R-:W-:-:S07]  /*19e0*/  IMAD.MOV.U32 R42, RZ, RZ, -0x1 ;  /* 0xffffffffff2a7424 */ /* 0x000fce00078e00ff */
[----:B01234-:R-:W-:Y:S05]  /*19f0*/  WARPSYNC.COLLECTIVE R42, `(.L_x_12406) ;  /* 0x000000002a087348 */ /* 0x01ffea0003c00000 */
[----:B------:R0:W0:Y:S02]  /*1a00*/  SHFL.IDX P6, R42, R41, R43, R44 ;  /* 0x0000002b292a7389 */ /* 0x00002400000c002c */
[----:B01234-:R-:W-:Y:S05]  /*1a10*/  ENDCOLLECTIVE ;  /* 0x000000000000791b */ /* 0x01ffea0003800000 */
.L_x_12406:
[----:B------:R-:W-:Y:S05]  /*1a20*/  BSYNC B0 ;  /* 0x0000000000007941 */ /* 0x000fea0003800000 */
.L_x_12405:
[----:B------:R-:W-:Y:S05]  /*1a30*/  BRA `(.L_x_12407) ;  /* 0xfffffff800147947 */ /* 0x000fea000383ffff */
.L_x_12384:
[----:B------:R-:W-:Y:S01]  /*1a40*/  BSSY B0, `(.L_x_12408) ;  /* 0x0000007000007945 */ /* 0x000fe20003800000 */
[----:B------:R-:W-:Y:S01]  /*1a50*/  MOV R43, R10 ;  /* 0x0000000a002b7202 */ /* 0x000fe20000000f00 */
[----:B------:R-:W-:Y:S02]  /*1a60*/  IMAD.MOV.U32 R44, RZ, RZ, 0x181f ;  /* 0x0000181fff2c7424 */ /* 0x000fe400078e00ff */
[----:B------:R-:W-:-:S07]  /*1a70*/  IMAD.MOV.U32 R42, RZ, RZ, -0x1 ;  /* 0xffffffffff2a7424 */ /* 0x000fce00078e00ff */
[----:B01234-:R-:W-:Y:S05]  /*1a80*/  WARPSYNC.COLLECTIVE R42, `(.L_x_12409) ;  /* 0x000000002a087348 */ /* 0x01ffea0003c00000 */
[----:B------:R0:W0:Y:S02]  /*1a90*/  SHFL.IDX P6, R42, R41, R43, R44 ;  /* 0x0000002b292a7389 */ /* 0x00002400000c002c */
[----:B01234-:R-:W-:Y:S05]  /*1aa0*/  ENDCOLLECTIVE ;  /* 0x000000000000791b */ /* 0x01ffea0003800000 */
.L_x_12409:
[----:B------:R-:W-:Y:S05]  /*1ab0*/  BSYNC B0 ;  /* 0x0000000000007941 */ /* 0x000fea0003800000 */
.L_x_12408:
[----:B------:R-:W-:Y:S01]  /*1ac0*/  MOV R41, R42 ;  /* 0x0000002a00297202 */ /* 0x000fe20000000f00 */
[----:B------:R-:W-:Y:S06]  /*1ad0*/  BRA `(.L_x_12410) ;  /* 0xfffffff800047947 */ /* 0x000fec000383ffff */
        .weak           $__internal_236_$__cuda_sm20_div_s16
        .type           $__internal_236_$__cuda_sm20_div_s16,@function
        .size           $__internal_236_$__cuda_sm20_div_s16,(.L_x_38739 - $__internal_236_$__cuda_sm20_div_s16)
$__internal_236_$__cuda_sm20_div_s16:
        /* <DEDUP_REMOVED lines=24> */
[----:B------:R-:W-:Y:S05]  /*1c60*/  RET.REL.NODEC R12 `(_Z9cuda_gemmIiLi128ELi4ELi1ELi16ELi8ELi8ELi64ELi1ELi0EEviiiPT_S1_S1_iii) ;  /* 0xffffffe00ce47950 */ /* 0x000fea0003c3ffff */
.L_x_12411:
        /* <DEDUP_REMOVED lines=9> */
.L_x_38739:


//--------------------- .text._Z9cuda_gemmIiLi128ELi4ELi1ELi16ELi8ELi8ELi64ELi0ELi1EEviiiPT_S1_S1_iii --------------------------
	.section	.text._Z9cuda_gemmIiLi128ELi4ELi1ELi16ELi8ELi8ELi64ELi0ELi1EEviiiPT_S1_S1_iii,"ax",@progbits
	.align	128
        .global         _Z9cuda_gemmIiLi128ELi4ELi1ELi16ELi8ELi8ELi64ELi0ELi1EEviiiPT_S1_S1_iii
        .type           _Z9cuda_gemmIiLi128ELi4ELi1ELi16ELi8ELi8ELi64ELi0ELi1EEviiiPT_S1_S1_iii,@function
        .size           _Z9cuda_gemmIiLi128ELi4ELi1ELi16ELi8ELi8ELi64ELi0ELi1EEviiiPT_S1_S1_iii,(.L_x_39485 - _Z9cuda_gemmIiLi128ELi4ELi1ELi16ELi8ELi8ELi64ELi0ELi1EEviiiPT_S1_S1_iii)
        .other          _Z9cuda_gemmIiLi128ELi4ELi1ELi16ELi8ELi8ELi64ELi0ELi1EEviiiPT_S1_S1_iii,@"STO_CUDA_ENTRY STV_DEFAULT"
_Z9cuda_gemmIiLi128ELi4ELi1ELi16ELi8ELi8ELi64ELi0ELi1EEviiiPT_S1_S1_iii:
.text._Z9cuda_gemmIiLi128ELi4ELi1ELi16ELi8ELi8ELi64ELi0ELi1EEviiiPT_S1_S1_iii:
        /* <DEDUP_REMOVED lines=46> */
.L_x_12416:
        /* <DEDUP_REMOVED lines=12> */
.L_x_12415:
[----:B------:R-:W-:Y:S05]  /*03a0*/  BSYNC.RECONVERGENT B1 ;  /* 0x0000000000017941 */ /* 0x000fea0003800200 */
.L_x_12414:
        /* <DEDUP_REMOVED lines=8> */
.L_x_12417:
        /* <DEDUP_REMOVED lines=39> */
.L_x_12413:
[----:B------:R-:W-:Y:S05]  /*06a0*/  BSYNC.RECONVERGENT B0 ;  /* 0x0000000000007941 */ /* 0x000fea0003800200 */
.L_x_12412:
        /* <DEDUP_REMOVED lines=21> */
.L_x_12420:
        /* <DEDUP_REMOVED lines=8> */
.L_x_12419:
[----:B------:R-:W-:Y:S05]  /*0880*/  BSYNC.RECONVERGENT B0 ;  /* 0x0000000000007941 */ /* 0x000fea0003800200 */
.L_x_12418:
        /* <DEDUP_REMOVED lines=12> */
[C---:B------:R-:W-:Y:S01]  /*0950*/  LOP3.LUT R4, R0.reuse, 0x2, RZ, 0xfc, !PT ;  /* 0x0000000200047812 */ /* 0x040fe200078efcff */
[----:B0-----:R-:W-:Y:S02]  /*0960*/  VIADD R5, R0, 0x3 ;  /* 0x0000000300057836 */ /* 0x001fe40000000000 */
[----:B------:R-:W-:Y:S02]  /*0970*/  IMAD.IADD R2, R2, 0x1, R3 ;  /* 0x0000000102027824 */ /* 0x000fe400078e0203 */
[----:B------:R-:W-:-:S04]  /*0980*/  VIADD R3, R0, 0x1 ;  /* 0x0000000100037836 */ /* 0x000fc80000000000 */
[----:B------:R-:W0:Y:S01]  /*0990*/  LDS R2, [R2] ;  /* 0x0000000002027984 */ /* 0x000e220000000800 */
[----:B------:R-:W-:Y:S05]  /*09a0*/  BRA.DIV UR4, `(.L_x_12422) ;  /* 0x0000000204587947 */ /* 0x000fea000b800000 */
.L_x_12431:
[----:B------:R-:W-:-:S03]  /*09b0*/  UMOV UR4, 0xffffffff ;  /* 0xffffffff00047882 */ /* 0x000fc60000000000 */
[----:B------:R-:W-:Y:S05]  /*09c0*/  BRA.DIV UR4, `(.L_x_12423) ;  /* 0x00000002046c7947 */ /* 0x000fea000b800000 */
.L_x_12434:
[----:B------:R-:W-:Y:S01]  /*09d0*/  UMOV UR4, 0xffffffff ;  /* 0xffffffff00047882 */ /* 0x000fe20000000000 */
[----:B------:R-:W-:Y:S02]  /*09e0*/  LOP3.LUT R3, R0, 0x4, RZ, 0xfc, !PT ;  /* 0x0000000400037812 */ /* 0x000fe400078efcff */
[----:B------:R-:W-:Y:S05]  /*09f0*/  BRA.DIV UR4, `(.L_x_12424) ;  /* 0x0000000204847947 */ /* 0x000fea000b800000 */
.L_x_12437:
[----:B------:R-:W-:Y:S01]  /*0a00*/  UMOV UR4, 0xffffffff ;  /* 0xffffffff00047882 */ /* 0x000fe20000000000 */
[----:B------:R-:W-:Y:S02]  /*0a10*/  IADD3 R4, PT, PT, R0, 0x5, RZ ;  /* 0x0000000500047810 */ /* 0x000fe40007ffe0ff */
[----:B------:R-:W-:Y:S05]  /*0a20*/  BRA.DIV UR4, `(.L_x_12425) ;  /* 0x00000002049c7947 */ /* 0x000fea000b800000 */
.L_x_12440:
[----:B------:R-:W-:Y:S01]  /*0a30*/  UMOV UR4, 0xffffffff ;  /* 0xffffffff00047882 */ /* 0x000fe20000000000 */
[----:B------:R-:W-:Y:S02]  /*0a40*/  LOP3.LUT R5, R0, 0x6, RZ, 0xfc, !PT ;  /* 0x0000000600057812 */ /* 0x000fe400078efcff */
[----:B------:R-:W-:Y:S05]  /*0a50*/  BRA.DIV UR4, `(.L_x_12426) ;  /* 0x0000000204b47947 */ /* 0x000fea000b800000 */
.L_x_12443:
[----:B------:R-:W-:Y:S01]  /*0a60*/  UMOV UR4, 0xffffffff ;  /* 0xffffffff00047882 */ /* 0x000fe20000000000 */
[----:B------:R-:W-:Y:S02]  /*0a70*/  VIADD R0, R0, 0xffffffff ;  /* 0xffffffff00007836 */ /* 0x000fe40000000000 */
[----:B------:R-:W-:Y:S05]  /*0a80*/  BRA.DIV UR4, `(.L_x_12427) ;  /* 0x0000000204cc7947 */ /* 0x000fea000b800000 */
.L_x_12446:
[----:B------:R-:W-:-:S03]  /*0a90*/  UMOV UR4, 0xffffffff ;  /* 0xffffffff00047882 */ /* 0x000fc60000000000 */
[----:B------:R-:W-:Y:S05]  /*0aa0*/  BRA.DIV UR4, `(.L_x_12428) ;  /* 0x0000000204e87947 */ /* 0x000fea000b800000 */
.L_x_12449:
[----:B------:R-:W-:Y:S01]  /*0ab0*/  UMOV UR4, 0xffffffff ;  /* 0xffffffff00047882 */ /* 0x000fe20000000000 */
[----:B------:R-:W-:Y:S02]  /*0ac0*/  LOP3.LUT R0, R0, 0x7, RZ, 0xc0, !PT ;  /* 0x0000000700007812 */ /* 0x000fe400078ec0ff */
[----:B------:R-:W-:Y:S05]  /*0ad0*/  BRA.DIV UR4, `(.L_x_12429) ;  /* 0x0000000604007947 */ /* 0x000fea000b800000 */
.L_x_12421:
[----:B------:R-:W-:Y:S05]  /*0ae0*/  WARPSYNC.ALL ;  /* 0x0000000000007948 */ /* 0x000fea0003800000 */
[----:B------:R-:W-:Y:S06]  /*0af0*/  BAR.SYNC.DEFER_BLOCKING 0x0 ;  /* 0x0000000000007b1d */ /* 0x000fec0000010000 */
[----:B------:R-:W-:Y:S05]  /*0b00*/  EXIT ;  /* 0x000000000000794d */ /* 0x000fea0003800000 */
.L_x_12422:
[----:B------:R-:W-:Y:S01]  /*0b10*/  MOV R6, 0xffffffff ;  /* 0xffffffff00067802 */ /* 0x000fe20000000f00 */
[----:B------:R-:W-:Y:S02]  /*0b20*/  IMAD.MOV.U32 R7, RZ, RZ, R0 ;  /* 0x000000ffff077224 */ /* 0x000fe400078e0000 */
[----:B------:R-:W-:-:S07]  /*0b30*/  IMAD.MOV.U32 R9, RZ, RZ, 0x181f ;  /* 0x0000181fff097424 */ /* 0x000fce00078e00ff */
[----:B0-----:R-:W-:Y:S05]  /*0b40*/  WARPSYNC.COLLECTIVE R6, `(.L_x_12430) ;  /* 0x0000000006087348 */ /* 0x001fea0003c00000 */
[----:B0-----:R0:W1:Y:S02]  /*0b50*/  SHFL.IDX P0, R6, R2, R7, R9 ;  /* 0x0000000702067389 */ /* 0x0010640000000009 */
[----:B01----:R-:W-:Y:S05]  /*0b60*/  ENDCOLLECTIVE ;  /* 0x000000000000791b */ /* 0x003fea0003800000 */
.L_x_12430:
[----:B------:R-:W-:Y:S05]  /*0b70*/  BRA `(.L_x_12431) ;  /* 0xfffffffc008c7947 */ /* 0x000fea000383ffff */
.L_x_12423:
[----:B------:R-:W-:Y:S01]  /*0b80*/  BSSY B0, `(.L_x_12432) ;  /* 0x0000007000007945 */ /* 0x000fe20003800000 */
[----:B------:R-:W-:Y:S02]  /*0b90*/  IMAD.MOV.U32 R7, RZ, RZ, R3 ;  /* 0x000000ffff077224 */ /* 0x000fe400078e0003 */
[----:B------:R-:W-:Y:S02]  /*0ba0*/  IMAD.MOV.U32 R9, RZ, RZ, 0x181f ;  /* 0x0000181fff097424 */ /* 0x000fe400078e00ff */
[----:B------:R-:W-:-:S07]  /*0bb0*/  IMAD.MOV.U32 R6, RZ, RZ, -0x1 ;  /* 0xffffffffff067424 */ /* 0x000fce00078e00ff */
[----:B0-----:R-:W-:Y:S05]  /*0bc0*/  WARPSYNC.COLLECTIVE R6, `(.L_x_12433) ;  /* 0x0000000006087348 */ /* 0x001fea0003c00000 */
[----:B0-----:R0:W1:Y:S02]  /*0bd0*/  SHFL.IDX P0, R6, R2, R7, R9 ;  /* 0x0000000702067389 */ /* 0x0010640000000009 */
[----:B01----:R-:W-:Y:S05]  /*0be0*/  ENDCOLLECTIVE ;  /* 0x000000000000791b */ /* 0x003fea0003800000 */
.L_x_12433:
[----:B------:R-:W-:Y:S05]  /*0bf0*/  BSYNC B0 ;  /* 0x0000000000007941 */ /* 0x000fea0003800000 */
.L_x_12432:
[----:B------:R-:W-:Y:S05]  /*0c00*/  BRA `(.L_x_12434) ;  /* 0xfffffffc00707947 */ /* 0x000fea000383ffff */
.L_x_12424:
[----:B------:R-:W-:Y:S01]  /*0c10*/  BSSY B0, `(.L_x_12435) ;  /* 0x0000007000007945 */ /* 0x000fe20003800000 */
[----:B------:R-:W-:Y:S01]  /*0c20*/  MOV R7, R4 ;  /* 0x0000000400077202 */ /* 0x000fe20000000f00 */
[----:B------:R-:W-:Y:S02]  /*0c30*/  IMAD.MOV.U32 R9, RZ, RZ, 0x181f ;  /* 0x0000181fff097424 */ /* 0x000fe400078e00ff */
[----:B------:R-:W-:-:S07]  /*0c40*/  IMAD.MOV.U32 R6, RZ, RZ, -0x1 ;  /* 0xffffffffff067424 */ /* 0x000fce00078e00ff */
[----:B0-----:R-:W-:Y:S05]  /*0c50*/  WARPSYNC.COLLECTIVE R6, `(.L_x_12436) ;  /* 0x0000000006087348 */ /* 0x001fea0003c00000 */
[----:B0-----:R0:W1:Y:S02]  /*0c60*/  SHFL.IDX P0, R6, R2, R7, R9 ;  /* 0x0000000702067389 */ /* 0x0010640000000009 */
[----:B01----:R-:W-:Y:S05]  /*0c70*/  ENDCOLLECTIVE ;  /* 0x000000000000791b */ /* 0x003fea0003800000 */
.L_x_12436:
[----:B------:R-:W-:Y:S05]  /*0c80*/  BSYNC B0 ;  /* 0x0000000000007941 */ /* 0x000fea0003800000 */
.L_x_12435:
[----:B------:R-:W-:Y:S05]  /*0c90*/  BRA `(.L_x_12437) ;  /* 0xfffffffc00587947 */ /* 0x000fea000383ffff */
.L_x_12425:
[----:B------:R-:W-:Y:S01]  /*0ca0*/  HFMA2 R9, -RZ, RZ, 0, 0.0020122528076171875 ;  /* 0x0000181fff097431 */ /* 0x000fe200000001ff */
[----:B------:R-:W-:Y:S01]  /*0cb0*/  BSSY B0, `(.L_x_12438) ;  /* 0x0000006000007945 */ /* 0x000fe20003800000 */
[----:B------:R-:W-:Y:S02]  /*0cc0*/  IMAD.MOV.U32 R7, RZ, RZ, R5 ;  /* 0x000000ffff077224 */ /* 0x000fe400078e0005 */
[----:B------:R-:W-:-:S07]  /*0cd0*/  IMAD.MOV.U32 R6, RZ, RZ, -0x1 ;  /* 0xffffffffff067424 */ /* 0x000fce00078e00ff */
[----:B0-----:R-:W-:Y:S05]  /*0ce0*/  WARPSYNC.COLLECTIVE R6, `(.L_x_12439) ;  /* 0x0000000006087348 */ /* 0x001fea0003c00000 */
[----:B0-----:R0:W1:Y:S02]  /*0cf0*/  SHFL.IDX P0, R6, R2, R7, R9 ;  /* 0x0000000702067389 */ /* 0x0010640000000009 */
[----:B01----:R-:W-:Y:S05]  /*0d00*/  ENDCOLLECTIVE ;  /* 0x000000000000791b */ /* 0x003fea0003800000 */
.L_x_12439:
[----:B------:R-:W-:Y:S05]  /*0d10*/  BSYNC B0 ;  /* 0x0000000000007941 */ /* 0x000fea0003800000 */
.L_x_12438:
[----:B------:R-:W-:Y:S05]  /*0d20*/  BRA `(.L_x_12440) ;  /* 0xfffffffc00407947 */ /* 0x000fea000383ffff */
.L_x_12426:
[----:B------:R-:W-:Y:S01]  /*0d30*/  BSSY B0, `(.L_x_12441) ;  /* 0x0000007000007945 */ /* 0x000fe20003800000 */
[----:B------:R-:W-:Y:S01]  /*0d40*/  IMAD.MOV.U32 R7, RZ, RZ, R3 ;  /* 0x000000ffff077224 */ /* 0x000fe200078e0003 */
[----:B------:R-:W-:Y:S01]  /*0d50*/  MOV R9, 0x181f ;  /* 0x0000181f00097802 */ /* 0x000fe20000000f00 */
[----:B------:R-:W-:-:S07]  /*0d60*/  IMAD.MOV.U32 R6, RZ, RZ, -0x1 ;  /* 0xffffffffff067424 */ /* 0x000fce00078e00ff */
[----:B0-----:R-:W-:Y:S05]  /*0d70*/  WARPSYNC.COLLECTIVE R6, `(.L_x_12442) ;  /* 0x0000000006087348 */ /* 0x001fea0003c00000 */
[----:B0-----:R0:W1:Y:S02]  /*0d80*/  SHFL.IDX P0, R6, R2, R7, R9 ;  /* 0x0000000702067389 */ /* 0x0010640000000009 */
[----:B01----:R-:W-:Y:S05]  /*0d90*/  ENDCOLLECTIVE ;  /* 0x000000000000791b */ /* 0x003fea0003800000 */
.L_x_12442:
[----:B------:R-:W-:Y:S05]  /*0da0*/  BSYNC B0 ;  /* 0x0000000000007941 */ /* 0x000fea0003800000 */
.L_x_12441:
[----:B------:R-:W-:Y:S05]  /*0db0*/  BRA `(.L_x_12443) ;  /* 0xfffffffc00287947 */ /* 0x000fea000383ffff */
.L_x_12427:
[----:B------:R-:W-:Y:S01]  /*0dc0*/  HFMA2 R9, -RZ, RZ, 0, 0.0020122528076171875 ;  /* 0x0000181fff097431 */ /* 0x000fe200000001ff */
[----:B------:R-:W-:Y:S01]  /*0dd0*/  BSSY B0, `(.L_x_12444) ;  /* 0x0000006000007945 */ /* 0x000fe20003800000 */
[----:B------:R-:W-:Y:S02]  /*0de0*/  IMAD.MOV.U32 R7, RZ, RZ, R4 ;  /* 0x000000ffff077224 */ /* 0x000fe400078e0004 */
[----:B------:R-:W-:-:S07]  /*0df0*/  IMAD.MOV.U32 R6, RZ, RZ, -0x1 ;  /* 0xffffffffff067424 */ /* 0x000fce00078e00ff */
[----:B0-----:R-:W-:Y:S05]  /*0e00*/  WARPSYNC.COLLECTIVE R6, `(.L_x_12445) ;  /* 0x0000000006087348 */ /* 0x001fea0003c00000 */
[----:B0-----:R0:W1:Y:S02]  /*0e10*/  SHFL.IDX P0, R6, R2, R7, R9 ;  /* 0x0000000702067389 */ /* 0x0010640000000009 */
[----:B01----:R-:W-:Y:S05]  /*0e20*/  ENDCOLLECTIVE ;  /* 0x000000000000791b */ /* 0x003fea0003800000 */
.L_x_12445:
[----:B------:R-:W-:Y:S05]  /*0e30*/  BSYNC B0 ;  /* 0x0000000000007941 */ /* 0x000fea0003800000 */
.L_x_12444:
[----:B------:R-:W-:Y:S05]  /*0e40*/  BRA `(.L_x_12446) ;  /* 0xfffffffc00107947 */ /* 0x000fea000383ffff */
.L_x_12428:
[----:B------:R-:W-:Y:S01]  /*0e50*/  BSSY B0, `(.L_x_12447) ;  /* 0x0000007000007945 */ /* 0x000fe20003800000 */
[----:B------:R-:W-:Y:S01]  /*0e60*/  IMAD.MOV.U32 R7, RZ, RZ, R5 ;  /* 0x000000ffff077224 */ /* 0x000fe200078e0005 */
[----:B------:R-:W-:Y:S01]  /*0e70*/  MOV R9, 0x181f ;  /* 0x0000181f00097802 */ /* 0x000fe20000000f00 */
[----:B------:R-:W-:-:S07]  /*0e80*/  IMAD.MOV.U32 R6, RZ, RZ, -0x1 ;  /* 0xffffffffff067424 */ /* 0x000fce00078e00ff */
[----:B0-----:R-:W-:Y:S05]  /*0e90*/  WARPSYNC.COLLECTIVE R6, `(.L_x_12448) ;  /* 0x0000000006087348 */ /* 0x001fea0003c00000 */
[----:B0-----:R0:W1:Y:S02]  /*0ea0*/  SHFL.IDX P0, R6, R2, R7, R9 ;  /* 0x0000000702067389 */ /* 0x0010640000000009 */
[----:B01----:R-:W-:Y:S05]  /*0eb0*/  ENDCOLLECTIVE ;  /* 0x000000000000791b */ /* 0x003fea0003800000 */
.L_x_12448:
[----:B------:R-:W-:Y:S05]  /*0ec0*/  BSYNC B0 ;  /* 0x0000000000007941 */ /* 0x000fea0003800000 */
.L_x_12447:
[----:B------:R-:W-:Y:S05]  /*0ed0*/  BRA `(.L_x_12449) ;  /* 0xfffffff800f47947 */ /* 0x000fea000383ffff */
.L_x_12429:
[----:B------:R-:W-:Y:S01]  /*0ee0*/  HFMA2 R9, -RZ, RZ, 0, 0.0020122528076171875 ;  /* 0x0000181fff097431 */ /* 0x000fe200000001ff */
[----:B------:R-:W-:Y:S01]  /*0ef0*/  BSSY B0, `(.L_x_12450) ;  /* 0x0000006000007945 */ /* 0x000fe20003800000 */
[----:B------:R-:W-:Y:S02]  /*0f00*/  IMAD.MOV.U32 R7, RZ, RZ, R0 ;  /* 0x000000ffff077224 */ /* 0x000fe400078e0000 */
[----:B------:R-:W-:-:S07]  /*0f10*/  IMAD.MOV.U32 R6, RZ, RZ, -0x1 ;  /* 0xffffffffff067424 */ /* 0x000fce00078e00ff */
[----:B0-----:R-:W-:Y:S05]  /*0f20*/  WARPSYNC.COLLECTIVE R6, `(.L_x_12451) ;  /* 0x0000000006087348 */ /* 0x001fea0003c00000 */
[----:B0-----:R0:W1:Y:S02]  /*0f30*/  SHFL.IDX P0, R6, R2, R7, R9 ;  /* 0x0000000702067389 */ /* 0x0010640000000009 */
[----:B01----:R-:W-:Y:S05]  /*0f40*/  ENDCOLLECTIVE ;  /* 0x000000000000791b */ /* 0x003fea0003800000 */
.L_x_12451:
[----:B------:R-:W-:Y:S05]  /*0f50*/  BSYNC B0 ;  /* 0x0000000000007941 */ /* 0x000fea0003800000 */
.L_x_12450:
[----:B------:R-:W-:Y:S05]  /*0f60*/  BRA `(.L_x_12421) ;  /* 0xfffffff800dc7947 */ /* 0x000fea000383ffff */
.L_x_12452:
        /* <DEDUP_REMOVED lines=9> */
.L_x_39485:


//--------------------- .text._Z9cuda_gemmIiLi128ELi4ELi1ELi16ELi8ELi8ELi64ELi0ELi0EEviiiPT_S1_S1_iii --------------------------
	.section	.text._Z9cuda_gemmIiLi128ELi4ELi1ELi16ELi8ELi8ELi64ELi0ELi0EEviiiPT_S1_S1_iii,"ax",@progbits
	.align	128
        .global         _Z9cuda_gemmIiLi128ELi4ELi1ELi16ELi8ELi8ELi64ELi0ELi0EEviiiPT_S1_S1_iii
        .type           _Z9cuda_gemmIiLi128ELi4ELi1ELi16ELi8ELi8ELi64ELi0ELi0EEviiiPT_S1_S1_iii,@function
        .size           _Z9cuda_gemmIiLi128ELi4ELi1ELi16ELi8ELi8ELi64ELi0ELi0EEviiiPT_S1_S1_iii,(.L_x_38740 - _Z9cuda_gemmIiLi128ELi4ELi1ELi16ELi8ELi8ELi64ELi0ELi0EEviiiPT_S1_S1_iii)
        .other          _Z9cuda_gemmIiLi128ELi4ELi1ELi16ELi8ELi8ELi64ELi0ELi0EEviiiPT_S1_S1_iii,@"STO_CUDA_ENTRY STV_DEFAULT"
_Z9cuda_gemmIiLi128ELi4ELi1ELi16ELi8ELi8ELi64ELi0ELi0EEviiiPT_S1_S1_iii:
.text._Z9cuda_gemmIiLi128ELi4ELi1ELi16ELi8ELi8ELi64ELi0ELi0EEviiiPT_S1_S1_iii:
        /* <DEDUP_REMOVED lines=40> */
.L_x_12455:
        /* <DEDUP_REMOVED lines=25> */
.L_x_12454:
[----:B------:R-:W-:Y:S05]  /*0410*/  BSYNC.RECONVERGENT B0 ;  /* 0x0000000000007941 */ /* 0x000fea0003800200 */
.L_x_12453:
[----:B0-----:R-:W-:Y:S01]  /*0420*/  MOV R2, RZ ;  /* 0x000000ff00027202 */ /* 0x001fe20000000f00 */
[----:B-1----:R-:W-:Y:S01]  /*0430*/  IMAD.MOV R0, RZ, RZ, -R3 ;  /* 0x000000ffff007224 */ /* 0x002fe200078e0a03 */
[----:B------:R-:W-:Y:S01]  /*0440*/  R2UR UR5, R3 ;  /* 0x00000000030572ca */ /* 0x000fe200000e0000 */
[----:B------:R-:W0:Y:S01]  /*0450*/  LDCU UR13, c[0x0][0x374] ;  /* 0x00006e80ff0d77ac */ /* 0x000e220008000800 */
[----:B------:R-:W-:Y:S01]  /*0460*/  R2UR UR4, R2 ;  /* 0x00000000020472ca */ /* 0x000fe200000e0000 */
[----:B------:R-:W-:-:S04]  /*0470*/  IMAD.MOV.U32 R2, RZ, RZ, R0 ;  /* 0x000000ffff027224 */ /* 0x000fc800078e0000 */
[----:B------:R-:W-:-:S08]  /*0480*/  IMAD R2, R2, R15, RZ ;  /* 0x0000000f02027224 */ /* 0x000fd000078e02ff */
[----:B------:R-:W-:Y:S01]  /*0490*/  IMAD.HI.U32 R2, R3, R2, UR4 ;  /* 0x0000000403027e27 */ /* 0x000fe2000f8e0002 */
[----:B0-----:R-:W-:-:S04]  /*04a0*/  USHF.L.U32 UR12, UR13, 0x2, URZ ;  /* 0x000000020d0c7899 */ /* 0x001fc800080006ff */
        /* <DEDUP_REMOVED lines=19> */
[----:B------:R-:W-:-:S03]  /*05e0*/  IMAD R5, RZ, RZ, -UR8 ;  /* 0x80000008ff057e24 */ /* 0x000fc6000f8e02ff */
        /* <DEDUP_REMOVED lines=15> */
[----:B------:R-:W-:Y:S01]  /*06e0*/  ISETP.GE.U32.AND P1, PT, R0, UR8, PT ;  /* 0x0000000800007c0c */ /* 0x000fe2000bf26070 */
[----:B------:R-:W-:Y:S01]  /*06f0*/  @P0 VIADD R4, R4, 0x1 ;  /* 0x0000000104040836 */ /* 0x000fe20000000000 */
[----:B------:R-:W-:Y:S01]  /*0700*/  ISETP.NE.U32.AND P2, PT, RZ, UR8, PT ;  /* 0x00000008ff007c0c */ /* 0x000fe2000bf45070 */
[----:B------:R-:W-:Y:S01]  /*0710*/  VIADD R5, R0, -UR8 ;  /* 0x8000000800057c36 */ /* 0x000fe20008000000 */
[----:B------:R-:W-:Y:S01]  /*0720*/  LOP3.LUT R3, RZ, UR8, RZ, 0x33, !PT ;  /* 0x00000008ff037c12 */ /* 0x000fe2000f8e33ff */
[----:B------:R-:W0:Y:S01]  /*0730*/  S2R R23, SR_CTAID.X ;  /* 0x0000000000177919 */ /* 0x000e220000002500 */
[----:B------:R-:W1:Y:S01]  /*0740*/  S2UR UR6, SR_CgaCtaId ;  /* 0x00000000000679c3 */ /* 0x000e620000008800 */
[----:B------:R-:W-:Y:S01]  /*0750*/  UMOV UR4, 0x400 ;  /* 0x0000040000047882 */ /* 0x000fe20000000000 */
[----:B------:R-:W-:Y:S01]  /*0760*/  SHF.L.U32 R26, R36, 0x2, RZ ;  /* 0x00000002241a7819 */ /* 0x000fe200000006ff */
[----:B------:R-:W-:Y:S01]  /*0770*/  UIADD3 UR4, UPT, UPT, UR4, 0x180, URZ ;  /* 0x0000018004047890 */ /* 0x000fe2000fffe0ff */
[----:B--2---:R-:W-:Y:S01]  /*0780*/  MOV R6, 0xc10 ;  /* 0x00000c1000067802 */ /* 0x004fe20000000f00 */
[----:B------:R-:W-:-:S02]  /*0790*/  UPRMT UR9, UR8, 0x9910, URZ ;  /* 0x0000991008097896 */ /* 0x000fc400080000ff */
[----:B------:R-:W-:Y:S01]  /*07a0*/  @P1 VIADD R4, R4, 0x1 ;  /* 0x0000000104041836 */ /* 0x000fe20000000000 */
[----:B------:R-:W2:Y:S04]  /*07b0*/  LDC R25, c[0x0][0x360] ;  /* 0x0000d800ff197b82 */ /* 0x000ea80000000800 */
[----:B------:R-:W-:Y:S01]  /*07c0*/  SEL R35, R3, R4, !P2 ;  /* 0x0000000403237207 */ /* 0x000fe20005000000 */
[----:B------:R-:W-:Y:S01]  /*07d0*/  IMAD.U32 R4, RZ, RZ, UR15 ;  /* 0x0000000fff047e24 */ /* 0x000fe2000f8e00ff */
        /* <DEDUP_REMOVED lines=10> */
[----:B------:R-:W-:Y:S01]  /*0880*/  VIADD R30, R34, 0x4 ;  /* 0x00000004221e7836 */ /* 0x000fe20000000000 */
[----:B------:R-:W-:Y:S01]  /*0890*/  ISETP.GE.AND P1, PT, R32, UR15, PT ;  /* 0x0000000f20007c0c */ /* 0x000fe2000bf26270 */
[----:B------:R-:W-:Y:S01]  /*08a0*/  VIADD R27, R34, 0x7 ;  /* 0x00000007221b7836 */ /* 0x000fe20000000000 */
[C---:B------:R-:W-:Y:S01]  /*08b0*/  SEL R0, R4.reuse, RZ, P0 ;  /* 0x000000ff04007207 */ /* 0x040fe20000000000 */
        /* <DEDUP_REMOVED lines=10> */
[----:B-1----:R-:W-:Y:S01]  /*0960*/  ULEA UR4, UR6, UR4, 0x18 ;  /* 0x0000000406047291 */ /* 0x002fe2000f8ec0ff */
[----:B------:R-:W-:Y:S01]  /*0970*/  IADD3 R29, PT, PT, R34, 0x5, RZ ;  /* 0x00000005221d7810 */ /* 0x000fe20007ffe0ff */
[----:B------:R-:W-:Y:S01]  /*0980*/  IMAD.IADD R31, R31, 0x1, -R0 ;  /* 0x000000011f1f7824 */ /* 0x000fe200078e0a00 */
[----:B------:R-:W-:Y:S01]  /*0990*/  SEL R5, R4, RZ, P0 ;  /* 0x000000ff04057207 */ /* 0x000fe20000000000 */
[----:B0-----:R-:W-:Y:S01]  /*09a0*/  IMAD R24, R23, UR8, R36 ;  /* 0x0000000817187c24 */ /* 0x001fe2000f8e0224 */
[----:B------:R-:W-:Y:S01]  /*09b0*/  ISETP.GE.AND P0, PT, R27, UR15, PT ;  /* 0x0000000f1b007c0c */ /* 0x000fe2000bf06270 */
[----:B------:R-:W-:Y:S01]  /*09c0*/  IMAD R23, R23, 0x10, R26 ;  /* 0x0000001017177824 */ /* 0x000fe200078e021a */
[----:B------:R-:W-:Y:S01]  /*09d0*/  LOP3.LUT R22, R22, 0x7, RZ, 0xc0, !PT ;  /* 0x0000000716167812 */ /* 0x000fe200078ec0ff */
[----:B------:R-:W-:Y:S01]  /*09e0*/  IMAD.IADD R30, R30, 0x1, -R5 ;  /* 0x000000011e1e7824 */ /* 0x000fe200078e0a05 */
        /* <DEDUP_REMOVED lines=13> */
[----:B------:R-:W-:Y:S01]  /*0ac0*/  ISETP.GE.AND P1, PT, R29, UR15, PT ;  /* 0x0000000f1d007c0c */ /* 0x000fe2000bf26270 */
[----:B------:R-:W-:Y:S01]  /*0ad0*/  IMAD R11, R3, UR15, R16 ;  /* 0x0000000f030b7c24 */ /* 0x000fe2000f8e0210 */
[----:B------:R-:W-:Y:S01]  /*0ae0*/  ISETP.GE.AND P2, PT, R28, UR15, PT ;  /* 0x0000000f1c007c0c */ /* 0x000fe2000bf46270 */
[----:B------:R-:W-:Y:S01]  /*0af0*/  IMAD.IADD R27, R27, 0x1, -R2 ;  /* 0x000000011b1b7824 */ /* 0x000fe200078e0a02 */
[----:B------:R-:W-:-:S02]  /*0b00*/  ISETP.GE.AND P0, PT, R34, UR15, PT ;  /* 0x0000000f22007c0c */ /* 0x000fc4000bf06270 */
[C---:B------:R-:W-:Y:S02]  /*0b10*/  SEL R0, R4.reuse, RZ, P1 ;  /* 0x000000ff04007207 */ /* 0x040fe40000800000 */
[C---:B------:R-:W-:Y:S02]  /*0b20*/  SEL R7, R4.reuse, RZ, P2 ;  /* 0x000000ff04077207 */ /* 0x040fe40001000000 */
[----:B------:R-:W-:Y:S02]  /*0b30*/  SEL R3, R4, RZ, P0 ;  /* 0x000000ff04037207 */ /* 0x000fe40000000000 */
[----:B------:R-:W-:Y:S01]  /*0b40*/  IADD3 R29, PT, PT, R29, -R0, RZ ;  /* 0x800000001d1d7210 */ /* 0x000fe20007ffe0ff */
[----:B------:R-:W-:Y:S01]  /*0b50*/  IMAD.IADD R28, R28, 0x1, -R7 ;  /* 0x000000011c1c7824 */ /* 0x000fe200078e0a07 */
        /* <DEDUP_REMOVED lines=8> */
[----:B------:R-:W-:Y:S01]  /*0be0*/  LEA R8, R8, UR4, 0x2 ;  /* 0x0000000408087c11 */ /* 0x000fe2000f8e10ff */
[----:B--2---:R-:W-:-:S06]  /*0bf0*/  UMOV UR4, UR5 ;  /* 0x0000000500047c82 */ /* 0x004fcc0008000000 */
[----:B------:R-:W-:Y:S05]  /*0c00*/  CALL.REL.NOINC `($__internal_237_$__cuda_sm20_div_s16) ;  /* 0x0000000c00d47944 */ /* 0x000fea0003c00000 */
[----:B------:R-:W0:Y:S01]  /*0c10*/  LDCU UR6, c[0x0][0x3a8] ;  /* 0x00007500ff0677ac */ /* 0x000e220008000800 */
[----:B------:R-:W-:Y:S02]  /*0c20*/  UPRMT UR7, UR5, 0x9910, URZ ;  /* 0x0000991005077896 */ /* 0x000fe400080000ff */
[----:B0-----:R-:W-:-:S04]  /*0c30*/  UISETP.LT.AND UP0, UPT, UR6, 0x8, UPT ;  /* 0x000000080600788c */ /* 0x001fc8000bf01270 */
[----:B------:R-:W-:-:S03]  /*0c40*/  USEL UR5, UR6, 0x8, UP0 ;  /* 0x0000000806057887 */ /* 0x000fc60008000000 */
[----:B------:R-:W-:-:S09]  /*0c50*/  UMOV UR6, UR7 ;  /* 0x0000000700067c82 */ /* 0x000fd20008000000 */
.L_x_12478:
[----:B------:R-:W-:Y:S01]  /*0c60*/  ISETP.GT.U32.AND P0, PT, R36, 0x3, PT ;  /* 0x000000032400780c */ /* 0x000fe20003f04070 */
[----:B------:R-:W-:-:S12]  /*0c70*/  BSSY.RECONVERGENT B0, `(.L_x_12456) ;  /* 0x0000014000007945 */ /* 0x000fd80003800200 */
[----:B01234-:R-:W-:Y:S05]  /*0c80*/  @P0 BRA `(.L_x_12457) ;  /* 0x0000000000480947 */ /* 0x01ffea0003800000 */
[----:B------:R-:W0:Y:S01]  /*0c90*/  S2UR UR9, SR_CgaCtaId ;  /* 0x00000000000979c3 */ /* 0x000e220000008800 */
[----:B------:R-:W1:Y:S01]  /*0ca0*/  LDCU UR14, c[0x0][0x388] ;  /* 0x00007100ff0e77ac */ /* 0x000e620008000800 */
[----:B------:R-:W-:Y:S01]  /*0cb0*/  IMAD.MOV.U32 R48, RZ, RZ, R26 ;  /* 0x000000ffff307224 */ /* 0x000fe200078e001a */
[----:B------:R-:W-:Y:S02]  /*0cc0*/  UMOV UR7, 0x400 ;  /* 0x0000040000077882 */ /* 0x000fe40000000000 */
[----:B------:R-:W-:Y:S01]  /*0cd0*/  UIADD3 UR7, UPT, UPT, UR7, 0x180, URZ ;  /* 0x0000018007077890 */ /* 0x000fe2000fffe0ff */
[----:B-1----:R-:W-:-:S03]  /*0ce0*/  MOV R2, UR14 ;  /* 0x0000000e00027c02 */ /* 0x002fc60008000f00 */
[----:B0-----:R-:W-:Y:S02]  /*0cf0*/  ULEA UR7, UR9, UR7, 0x18 ;  /* 0x0000000709077291 */ /* 0x001fe4000f8ec0ff */
[----:B------:R-:W-:-:S04]  /*0d00*/  IMAD R45, R2, UR4, R23 ;  /* 0x00000004022d7c24 */ /* 0x000fc8000f8e0217 */
[----:B------:R-:W-:-:S07]  /*0d10*/  LEA R46, R36, UR7, 0x4 ;  /* 0x00000007242e7c11 */ /* 0x000fce000f8e20ff */
.L_x_12458:
[----:B------:R-:W0:Y:S02]  /*0d20*/  LDC.64 R2, c[0x0][0x390] ;  /* 0x0000e400ff027b82 */ /* 0x000e240000000a00 */
[----:B0-----:R-:W-:-:S05]  /*0d30*/  IMAD.WIDE R2, R45, 0x4, R2 ;  /* 0x000000042d027825 */ /* 0x001fca00078e0202 */
[----:B------:R-:W2:Y:S01]  /*0d40*/  LDG.E.128 R4, desc[UR10][R2.64] ;  /* 0x0000000a02047981 */ /* 0x000ea2000c1e1d00 */
[C---:B------:R-:W-:Y:S01]  /*0d50*/  IMAD R48, R25.reuse, 0x4, R48 ;  /* 0x0000000419307824 */ /* 0x040fe200078e0230 */
[----:B------:R-:W-:-:S04]  /*0d60*/  LEA R45, R25, R45, 0x2 ;  /* 0x0000002d192d7211 */ /* 0x000fc800078e10ff */
[----:B------:R-:W-:Y:S01]  /*0d70*/  ISETP.GE.U32.AND P0, PT, R48, 0x10, PT ;  /* 0x000000103000780c */ /* 0x000fe20003f06070 */
[----:B--2---:R0:W-:Y:S02]  /*0d80*/  STS.128 [R46], R4 ;  /* 0x000000042e007388 */ /* 0x0041e40000000c00 */
[----:B0-----:R-:W-:-:S10]  /*0d90*/  IMAD R46, R25, 0x10, R46 ;  /* 0x00000010192e7824 */ /* 0x001fd400078e022e */
[----:B------:R-:W-:Y:S05]  /*0da0*/  @!P0 BRA `(.L_x_12458) ;  /* 0xfffffffc00dc8947 */ /* 0x000fea000383ffff */
.L_x_12457:
[----:B------:R-:W-:Y:S05]  /*0db0*/  BSYNC.RECONVERGENT B0 ;  /* 0x0000000000007941 */ /* 0x000fea0003800200 */
.L_x_12456:
        /* <DEDUP_REMOVED lines=40> */
.L_x_12477:
[----:B------:R-:W-:Y:S01]  /*1040*/  IMAD R7, R3, 0x24, R4 ;  /* 0x0000002403077824 */ /* 0x000fe200078e0204 */
[----:B01----:R-:W-:Y:S06]  /*1050*/  @P5 BRA `(.L_x_12460) ;  /* 0x0000000000d45947 */ /* 0x003fec0003800000 */
[----:B------:R-:W-:Y:S02]  /*1060*/  IMAD.IADD R45, R7, 0x1, R2 ;  /* 0x00000001072d7824 */ /* 0x000fe400078e0202 */
[----:B------:R-:W1:Y:S01]  /*1070*/  LDC R7, c[0x0][0x3ac] ;  /* 0x0000eb00ff077b82 */ /* 0x000e620000000800 */
[----:B------:R-:W-:-:S03]  /*1080*/  IMAD.MOV.U32 R6, RZ, RZ, RZ ;  /* 0x000000ffff067224 */ /* 0x000fc600078e00ff */
[----:B------:R-:W0:Y:S01]  /*1090*/  LDS R45, [R45] ;  /* 0x000000002d2d7984 */ /* 0x000e220000000800 */
[----:B-1----:R-:W-:-:S13]  /*10a0*/  ISETP.NE.AND P0, PT, R7, RZ, PT ;  /* 0x000000ff0700720c */ /* 0x002fda0003f05270 */
[----:B0-----:R-:W-:Y:S05]  /*10b0*/  @!P0 BRA `(.L_x_12461) ;  /* 0x0000000000108947 */ /* 0x001fea0003800000 */
[----:B------:R-:W-:-:S03]  /*10c0*/  UMOV UR7, 0xffffffff ;  /* 0xffffffff00077882 */ /* 0x000fc60000000000 */
[----:B------:R-:W-:Y:S05]  /*10d0*/  BRA.DIV UR7, `(.L_x_12462) ;  /* 0x0000000607707947 */ /* 0x000fea000b800000 */
[----:B------:R0:W1:Y:S02]  /*10e0*/  SHFL.IDX PT, R47, R45, R0, 0x181f ;  /* 0x00181f002d2f7589 */ /* 0x00006400000e0000 */
.L_x_12481:
[----:B-1----:R-:W-:-:S07]  /*10f0*/  IMAD R6, R44, R47, RZ ;  /* 0x0000002f2c067224 */ /* 0x002fce00078e02ff */
.L_x_12461:
[----:B------:R-:W-:-:S13]  /*1100*/  ISETP.GE.AND P4, PT, R7, 0x2, PT ;  /* 0x000000020700780c */ /* 0x000fda0003f86270 */
[----:B------:R-:W-:Y:S05]  /*1110*/  @!P4 BRA `(.L_x_12463) ;  /* 0x000000000010c947 */ /* 0x000fea0003800000 */
[----:B------:R-:W-:-:S03]  /*1120*/  UMOV UR7, 0xffffffff ;  /* 0xffffffff00077882 */ /* 0x000fc60000000000 */
[----:B------:R-:W-:Y:S05]  /*1130*/  BRA.DIV UR7, `(.L_x_12464) ;  /* 0x0000000607807947 */ /* 0x000fea000b800000 */
[----:B------:R1:W0:Y:S02]  /*1140*/  SHFL.IDX PT, R46, R45, R33, 0x181f ;  /* 0x00181f212d2e7589 */ /* 0x00022400000e0000 */
.L_x_12484:
[----:B0--3--:R-:W-:-:S07]  /*1150*/  IMAD R6, R41, R46, R6 ;  /* 0x0000002e29067224 */ /* 0x009fce00078e0206 */
.L_x_12463:
[----:B------:R-:W-:-:S13]  /*1160*/  ISETP.GE.AND P3, PT, R7, 0x3, PT ;  /* 0x000000030700780c */ /* 0x000fda0003f66270 */
[----:B------:R-:W-:Y:S05]  /*1170*/  @!P3 BRA `(.L_x_12465) ;  /* 0x000000000010b947 */ /* 0x000fea0003800000 */
[----:B------:R-:W-:-:S03]  /*1180*/  UMOV UR7, 0xffffffff ;  /* 0xffffffff00077882 */ /* 0x000fc60000000000 */
[----:B------:R-:W-:Y:S05]  /*1190*/  BRA.DIV UR7, `(.L_x_12466) ;  /* 0x00000006078c7947 */ /* 0x000fea000b800000 */
[----:B------:R0:W0:Y:S02]  /*11a0*/  SHFL.IDX PT, R47, R45, R32, 0x181f ;  /* 0x00181f202d2f7589 */ /* 0x00002400000e0000 */
.L_x_12487:
[----:B0---4-:R-:W-:-:S07]  /*11b0*/  IMAD R6, R40, R47, R6 ;  /* 0x0000002f28067224 */ /* 0x011fce00078e0206 */
.L_x_12465:
[----:B------:R-:W-:-:S13]  /*11c0*/  ISETP.GE.AND P2, PT, R7, 0x4, PT ;  /* 0x000000040700780c */ /* 0x000fda0003f46270 */
[----:B------:R-:W-:Y:S05]  /*11d0*/  @!P2 BRA `(.L_x_12467) ;  /* 0x000000000010a947 */ /* 0x000fea0003800000 */
[----:B------:R-:W-:-:S03]  /*11e0*/  UMOV UR7, 0xffffffff ;  /* 0xffffffff00077882 */ /* 0x000fc60000000000 */
[----:B------:R-:W-:Y:S05]  /*11f0*/  BRA.DIV UR7, `(.L_x_12468) ;  /* 0x00000006079c7947 */ /* 0x000fea000b800000 */
[----:B------:R0:W0:Y:S02]  /*1200*/  SHFL.IDX PT, R46, R45, R31, 0x181f ;  /* 0x00181f1f2d2e7589 */ /* 0x00002400000e0000 */
.L_x_12490:
[----:B0-----:R-:W-:-:S07]  /*1210*/  IMAD R6, R39, R46, R6 ;  /* 0x0000002e27067224 */ /* 0x001fce00078e0206 */
.L_x_12467:
[----:B------:R-:W-:-:S13]  /*1220*/  ISETP.GE.AND P1, PT, R7, 0x5, PT ;  /* 0x000000050700780c */ /* 0x000fda0003f26270 */
[----:B------:R-:W-:Y:S05]  /*1230*/  @!P1 BRA `(.L_x_12469) ;  /* 0x0000000000109947 */ /* 0x000fea0003800000 */
[----:B------:R-:W-:-:S03]  /*1240*/  UMOV UR7, 0xffffffff ;  /* 0xffffffff00077882 */ /* 0x000fc60000000000 */
[----:B------:R-:W-:Y:S05]  /*1250*/  BRA.DIV UR7, `(.L_x_12470) ;  /* 0x0000000607a87947 */ /* 0x000fea000b800000 */
[----:B------:R0:W0:Y:S02]  /*1260*/  SHFL.IDX PT, R47, R45, R30, 0x181f ;  /* 0x00181f1e2d2f7589 */ /* 0x00002400000e0000 */
.L_x_12493:
[----:B0-----:R-:W-:-:S07]  /*1270*/  IMAD R6, R38, R47, R6 ;  /* 0x0000002f26067224 */ /* 0x001fce00078e0206 */
.L_x_12469:
[----:B------:R-:W-:-:S13]  /*1280*/  ISETP.GE.AND P0, PT, R7, 0x6, PT ;  /* 0x000000060700780c */ /* 0x000fda0003f06270 */
[----:B------:R-:W-:Y:S05]  /*1290*/  @!P0 BRA `(.L_x_12471) ;  /* 0x0000000000108947 */ /* 0x000fea0003800000 */
[----:B------:R-:W-:-:S03]  /*12a0*/  UMOV UR7, 0xffffffff ;  /* 0xffffffff00077882 */ /* 0x000fc60000000000 */
[----:B------:R-:W-:Y:S05]  /*12b0*/  BRA.DIV UR7, `(.L_x_12472) ;  /* 0x0000000607b87947 */ /* 0x000fea000b800000 */
[----:B------:R0:W0:Y:S02]  /*12c0*/  SHFL.IDX PT, R46, R45, R29, 0x181f ;  /* 0x00181f1d2d2e7589 */ /* 0x00002400000e0000 */
.L_x_12496:
[----:B0-----:R-:W-:-:S07]  /*12d0*/  IMAD R6, R37, R46, R6 ;  /* 0x0000002e25067224 */ /* 0x001fce00078e0206 */
.L_x_12471:
[----:B------:R-:W-:-:S13]  /*12e0*/  ISETP.GE.AND P6, PT, R7, 0x7, PT ;  /* 0x000000070700780c */ /* 0x000fda0003fc6270 */
[----:B------:R-:W-:Y:S05]  /*12f0*/  @!P6 BRA `(.L_x_12473) ;  /* 0x000000000010e947 */ /* 0x000fea0003800000 */
[----:B------:R-:W-:-:S03]  /*1300*/  UMOV UR7, 0xffffffff ;  /* 0xffffffff00077882 */ /* 0x000fc60000000000 */
[----:B------:R-:W-:Y:S05]  /*1310*/  BRA.DIV UR7, `(.L_x_12474) ;  /* 0x0000000607c47947 */ /* 0x000fea000b800000 */
[----:B------:R0:W0:Y:S02]  /*1320*/  SHFL.IDX PT, R46, R45, R28, 0x181f ;  /* 0x00181f1c2d2e7589 */ /* 0x00002400000e0000 */
.L_x_12499:
[----:B0-----:R-:W-:-:S07]  /*1330*/  IMAD R6, R43, R46, R6 ;  /* 0x0000002e2b067224 */ /* 0x001fce00078e0206 */
.L_x_12473:
[----:B------:R-:W-:-:S13]  /*1340*/  ISETP.GE.AND P6, PT, R7, 0x8, PT ;  /* 0x000000080700780c */ /* 0x000fda0003fc6270 */
[----:B------:R-:W-:Y:S05]  /*1350*/  @!P6 BRA `(.L_x_12475) ;  /* 0x000000000090e947 */ /* 0x000fea0003800000 */
[----:B------:R-:W-:-:S03]  /*1360*/  UMOV UR7, 0xffffffff ;  /* 0xffffffff00077882 */ /* 0x000fc60000000000 */
[----:B------:R-:W-:Y:S05]  /*1370*/  BRA.DIV UR7, `(.L_x_12476) ;  /* 0x0000000607d07947 */ /* 0x000fea000b800000 */
[----:B01----:R0:W1:Y:S02]  /*1380*/  SHFL.IDX PT, R45, R45, R27, 0x181f ;  /* 0x00181f1b2d2d7589 */ /* 0x00306400000e0000 */
.L_x_12502:
[----:B-12---:R-:W-:Y:S01]  /*1390*/  IMAD R6, R42, R45, R6 ;  /* 0x0000002d2a067224 */ /* 0x006fe200078e0206 */
[----:B------:R-:W-:Y:S06]  /*13a0*/  BRA `(.L_x_12475) ;  /* 0x00000000007c7947 */ /* 0x000fec0003800000 */
.L_x_12460:
[----:B------:R-:W-:Y:S01]  /*13b0*/  PLOP3.LUT P6, PT, PT, PT, UP0, 0x80, 0x8 ;  /* 0x000000000008781c */ /* 0x000fe20003fcf008 */
[--C-:B------:R-:W-:Y:S01]  /*13c0*/  @P4 IMAD R48, R22, 0x4, R7.reuse ;  /* 0x0000000416304824 */ /* 0x100fe200078e0207 */
[----:B------:R-:W1:Y:S01]  /*13d0*/  LDC R45, c[0x0][0x3ac] ;  /* 0x0000eb00ff2d7b82 */ /* 0x000e620000000800 */
[----:B------:R-:W-:Y:S02]  /*13e0*/  IMAD.MOV.U32 R6, RZ, RZ, RZ ;  /* 0x000000ffff067224 */ /* 0x000fe400078e00ff */
[----:B------:R-:W-:Y:S02]  /*13f0*/  @P2 IMAD R49, R20, 0x4, R7 ;  /* 0x0000000414312824 */ /* 0x000fe400078e0207 */
[----:B------:R-:W-:Y:S04]  /*1400*/  @P4 LDS R48, [R48] ;  /* 0x0000000030304984 */ /* 0x000fe80000000800 */
[----:B------:R-:W-:Y:S02]  /*1410*/  @P2 LDS R49, [R49] ;  /* 0x0000000031312984 */ /* 0x000fe40000000800 */
[----:B------:R-:W-:-:S02]  /*1420*/  @P6 LEA R46, R34, R7, 0x2 ;  /* 0x00000007222e6211 */ /* 0x000fc400078e10ff */
[----:B------:R-:W-:-:S13]  /*1430*/  PLOP3.LUT P6, PT, PT, PT, UP0, 0x80, 0x8 ;  /* 0x000000000008781c */ /* 0x000fda0003fcf008 */
[----:B------:R5:W0:Y:S01]  /*1440*/  @P6 LDS R47, [R46] ;  /* 0x000000002e2f6984 */ /* 0x000a220000000800 */
[----:B------:R-:W-:Y:S01]  /*1450*/  PLOP3.LUT P6, PT, PT, PT, UP0, 0x80, 0x8 ;  /* 0x000000000008781c */ /* 0x000fe20003fcf008 */
[----:B-----5:R-:W-:-:S05]  /*1460*/  @P1 IMAD R46, R16, 0x4, R7 ;  /* 0x00000004102e1824 */ /* 0x020fca00078e0207 */
[----:B------:R-:W-:Y:S07]  /*1470*/  @P1 LDS R51, [R46] ;  /* 0x000000002e331984 */ /* 0x000fee0000000800 */
[----:B0-----:R-:W-:Y:S01]  /*1480*/  @P6 IMAD R6, R44, R47, RZ ;  /* 0x0000002f2c066224 */ /* 0x001fe200078e02ff */
[-C--:B------:R-:W-:Y:S02]  /*1490*/  @P3 LEA R47, R21, R7.reuse, 0x2 ;  /* 0x00000007152f3211 */ /* 0x080fe400078e10ff */
[----:B-1----:R-:W-:Y:S01]  /*14a0*/  ISETP.GE.AND P6, PT, R45, 0x7, PT ;  /* 0x000000072d00780c */ /* 0x002fe20003fc6270 */
[----:B---3--:R-:W-:Y:S01]  /*14b0*/  @P4 IMAD R6, R41, R48, R6 ;  /* 0x0000003029064224 */ /* 0x008fe200078e0206 */
[----:B------:R-:W-:-:S02]  /*14c0*/  @P0 LEA R48, R19, R7, 0x2 ;  /* 0x0000000713300211 */ /* 0x000fc400078e10ff */
[----:B------:R-:W4:Y:S04]  /*14d0*/  @P3 LDS R47, [R47] ;  /* 0x000000002f2f3984 */ /* 0x000f280000000800 */
[----:B------:R-:W0:Y:S05]  /*14e0*/  @P0 LDS R48, [R48] ;  /* 0x0000000030300984 */ /* 0x000e2a0000000800 */
[----:B------:R-:W-:-:S06]  /*14f0*/  @P6 IMAD R50, R18, 0x4, R7 ;  /* 0x0000000412326824 */ /* 0x000fcc00078e0207 */
[----:B------:R-:W1:Y:S01]  /*1500*/  @P6 LDS R50, [R50] ;  /* 0x0000000032326984 */ /* 0x000e620000000800 */
[----:B----4-:R-:W-:-:S04]  /*1510*/  @P3 IMAD R6, R40, R47, R6 ;  /* 0x0000002f28063224 */ /* 0x010fc800078e0206 */
[----:B------:R-:W-:-:S04]  /*1520*/  @P2 IMAD R6, R39, R49, R6 ;  /* 0x0000003127062224 */ /* 0x000fc800078e0206 */
[----:B------:R-:W-:-:S04]  /*1530*/  @P1 IMAD R6, R38, R51, R6 ;  /* 0x0000003326061224 */ /* 0x000fc800078e0206 */
[----:B0-----:R-:W-:-:S04]  /*1540*/  @P0 IMAD R6, R37, R48, R6 ;  /* 0x0000003025060224 */ /* 0x001fc800078e0206 */
[----:B-1----:R-:W-:Y:S01]  /*1550*/  @P6 IMAD R6, R43, R50, R6 ;  /* 0x000000322b066224 */ /* 0x002fe200078e0206 */
[----:B------:R-:W-:-:S13]  /*1560*/  ISETP.GE.AND P6, PT, R45, 0x8, PT ;  /* 0x000000082d00780c */ /* 0x000fda0003fc6270 */
[----:B------:R-:W-:-:S06]  /*1570*/  @P6 IMAD R7, R17, 0x4, R7 ;  /* 0x0000000411076824 */ /* 0x000fcc00078e0207 */
[----:B------:R-:W2:Y:S02]  /*1580*/  @P6 LDS R7, [R7] ;  /* 0x0000000007076984 */ /* 0x000ea40000000800 */
[----:B--2---:R-:W-:-:S07]  /*1590*/  @P6 IMAD R6, R42, R7, R6 ;  /* 0x000000072a066224 */ /* 0x004fce00078e0206 */
.L_x_12475:
[----:B------:R-:W-:Y:S01]  /*15a0*/  IADD3 R3, PT, PT, R3, UR6, RZ ;  /* 0x0000000603037c10 */ /* 0x000fe2000fffe0ff */
[----:B------:R-:W-:-:S03]  /*15b0*/  IMAD.IADD R5, R6, 0x1, R5 ;  /* 0x0000000106057824 */ /* 0x000fc600078e0205 */
[----:B------:R-:W-:-:S13]  /*15c0*/  ISETP.GE.AND P6, PT, R3, UR5, PT ;  /* 0x0000000503007c0c */ /* 0x000fda000bfc6270 */
[----:B------:R-:W-:Y:S05]  /*15d0*/  @!P6 BRA `(.L_x_12477) ;  /* 0xfffffff80098e947 */ /* 0x000fea000383ffff */
.L_x_12459:
[----:B------:R-:W-:Y:S05]  /*15e0*/  WARPSYNC.ALL ;  /* 0x0000000000007948 */ /* 0x000fea0003800000 */
[----:B------:R-:W5:Y:S01]  /*15f0*/  LDCU UR7, c[0x0][0x384] ;  /* 0x00007080ff0777ac */ /* 0x000f620008000800 */
[----:B------:R-:W1:Y:S01]  /*1600*/  LDC.64 R2, c[0x0][0x3a0] ;  /* 0x0000e800ff027b82 */ /* 0x000e620000000a00 */
[----:B-----5:R-:W-:-:S04]  /*1610*/  IMAD.U32 R7, RZ, RZ, UR7 ;  /* 0x00000007ff077e24 */ /* 0x020fc8000f8e00ff */
        /* <DEDUP_REMOVED lines=8> */
.L_x_12462:
[----:B------:R-:W-:Y:S01]  /*16a0*/  BSSY B0, `(.L_x_12479) ;  /* 0x0000007000007945 */ /* 0x000fe20003800000 */
[----:B------:R-:W-:Y:S01]  /*16b0*/  MOV R47, R0 ;  /* 0x00000000002f7202 */ /* 0x000fe20000000f00 */
[----:B------:R-:W-:Y:S02]  /*16c0*/  IMAD.MOV.U32 R48, RZ, RZ, 0x181f ;  /* 0x0000181fff307424 */ /* 0x000fe400078e00ff */
[----:B------:R-:W-:-:S07]  /*16d0*/  IMAD.MOV.U32 R46, RZ, RZ, -0x1 ;  /* 0xffffffffff2e7424 */ /* 0x000fce00078e00ff */
[----:B--234-:R-:W-:Y:S05]  /*16e0*/  WARPSYNC.COLLECTIVE R46, `(.L_x_12480) ;  /* 0x000000002e087348 */ /* 0x01cfea0003c00000 */
[----:B------:R0:W1:Y:S02]  /*16f0*/  SHFL.IDX P6, R46, R45, R47, R48 ;  /* 0x0000002f2d2e7389 */ /* 0x00006400000c0030 */
[----:B01234-:R-:W-:Y:S05]  /*1700*/  ENDCOLLECTIVE ;  /* 0x000000000000791b */ /* 0x01ffea0003800000 */
.L_x_12480:
[----:B------:R-:W-:Y:S05]  /*1710*/  BSYNC B0 ;  /* 0x0000000000007941 */ /* 0x000fea0003800000 */
.L_x_12479:
[----:B------:R-:W-:Y:S01]  /*1720*/  MOV R47, R46 ;  /* 0x0000002e002f7202 */ /* 0x000fe20000000f00 */
[----:B------:R-:W-:Y:S06]  /*1730*/  BRA `(.L_x_12481) ;  /* 0xfffffff8006c7947 */ /* 0x000fec000383ffff */
.L_x_12464:
[----:B------:R-:W-:Y:S01]  /*1740*/  BSSY B0, `(.L_x_12482) ;  /* 0x0000007000007945 */ /* 0x000fe20003800000 */
[----:B------:R-:W-:Y:S01]  /*1750*/  IMAD.MOV.U32 R47, RZ, RZ, R33 ;  /* 0x000000ffff2f7224 */ /* 0x000fe200078e0021 */
[----:B------:R-:W-:Y:S01]  /*1760*/  MOV R46, 0xffffffff ;  /* 0xffffffff002e7802 */ /* 0x000fe20000000f00 */
[----:B------:R-:W-:-:S07]  /*1770*/  IMAD.MOV.U32 R48, RZ, RZ, 0x181f ;  /* 0x0000181fff307424 */ /* 0x000fce00078e00ff */
[----:B0-234-:R-:W-:Y:S05]  /*1780*/  WARPSYNC.COLLECTIVE R46, `(.L_x_12483) ;  /* 0x000000002e087348 */ /* 0x01dfea0003c00000 */
[----:B------:R1:W0:Y:S02]  /*1790*/  SHFL.IDX P6, R46, R45, R47, R48 ;  /* 0x0000002f2d2e7389 */ /* 0x00022400000c0030 */
[----:B01234-:R-:W-:Y:S05]  /*17a0*/  ENDCOLLECTIVE ;  /* 0x000000000000791b */ /* 0x01ffea0003800000 */
.L_x_12483:
[----:B------:R-:W-:Y:S05]  /*17b0*/  BSYNC B0 ;  /* 0x0000000000007941 */ /* 0x000fea0003800000 */
.L_x_12482:
[----:B------:R-:W-:Y:S05]  /*17c0*/  BRA `(.L_x_12484) ;  /* 0xfffffff800607947 */ /* 0x000fea000383ffff */
.L_x_12466:
[----:B------:R-:W-:Y:S01]  /*17d0*/  BSSY B0, `(.L_x_12485) ;  /* 0x0000007000007945 */ /* 0x000fe20003800000 */
[----:B------:R-:W-:Y:S01]  /*17e0*/  IMAD.MOV.U32 R47, RZ, RZ, R32 ;  /* 0x000000ffff2f7224 */ /* 0x000fe200078e0020 */
[----:B------:R-:W-:Y:S01]  /*17f0*/  MOV R46, 0xffffffff ;  /* 0xffffffff002e7802 */ /* 0x000fe20000000f00 */
[----:B------:R-:W-:-:S07]  /*1800*/  IMAD.MOV.U32 R48, RZ, RZ, 0x181f ;  /* 0x0000181fff307424 */ /* 0x000fce00078e00ff */
[----:B01234-:R-:W-:Y:S05]  /*1810*/  WARPSYNC.COLLECTIVE R46, `(.L_x_12486) ;  /* 0x000000002e087348 */ /* 0x01ffea0003c00000 */
[----:B------:R0:W0:Y:S02]  /*1820*/  SHFL.IDX P6, R46, R45, R47, R48 ;  /* 0x0000002f2d2e7389 */ /* 0x00002400000c0030 */
[----:B01234-:R-:W-:Y:S05]  /*1830*/  ENDCOLLECTIVE ;  /* 0x000000000000791b */ /* 0x01ffea0003800000 */
.L_x_12486:
[----:B------:R-:W-:Y:S05]  /*1840*/  BSYNC B0 ;  /* 0x0000000000007941 */ /* 0x000fea0003800000 */
.L_x_12485:
[----:B------:R-:W-:Y:S01]  /*1850*/  IMAD.MOV.U32 R47, RZ, RZ, R46 ;  /* 0x000000ffff2f7224 */ /* 0x000fe200078e002e */
[----:B------:R-:W-:Y:S06]  /*1860*/  BRA `(.L_x_12487) ;  /* 0xfffffff800507947 */ /* 0x000fec000383ffff */
.L_x_12468:
[----:B------:R-:W-:Y:S01]  /*1870*/  HFMA2 R48, -RZ, RZ, 0, 0.0020122528076171875 ;  /* 0x0000181fff307431 */ /* 0x000fe200000001ff */
[----:B------:R-:W-:Y:S01]  /*1880*/  BSSY B0, `(.L_x_12488) ;  /* 0x0000006000007945 */ /* 0x000fe20003800000 */
[----:B------:R-:W-:Y:S02]  /*1890*/  IMAD.MOV.U32 R47, RZ, RZ, R31 ;  /* 0x000000ffff2f7224 */ /* 0x000fe400078e001f */
[----:B------:R-:W-:-:S07]  /*18a0*/  IMAD.MOV.U32 R46, RZ, RZ, -0x1 ;  /* 0xffffffffff2e7424 */ /* 0x000fce00078e00ff */
[----:B01234-:R-:W-:Y:S05]  /*18b0*/  WARPSYNC.COLLECTIVE R46, `(.L_x_12489) ;  /* 0x000000002e087348 */ /* 0x01ffea0003c00000 */
[----:B------:R0:W0:Y:S02]  /*18c0*/  SHFL.IDX P6, R46, R45, R47, R48 ;  /* 0x0000002f2d2e7389 */ /* 0x00002400000c0030 */
[----:B01234-:R-:W-:Y:S05]  /*18d0*/  ENDCOLLECTIVE ;  /* 0x000000000000791b */ /* 0x01ffea0003800000 */
.L_x_12489:
[----:B------:R-:W-:Y:S05]  /*18e0*/  BSYNC B0 ;  /* 0x0000000000007941 */ /* 0x000fea0003800000 */
.L_x_12488:
[----:B------:R-:W-:Y:S05]  /*18f0*/  BRA `(.L_x_12490) ;  /* 0xfffffff800447947 */ /* 0x000fea000383ffff */
.L_x_12470:
[----:B------:R-:W-:Y:S01]  /*1900*/  BSSY B0, `(.L_x_12491) ;  /* 0x0000007000007945 */ /* 0x000fe20003800000 */
[----:B------:R-:W-:Y:S01]  /*1910*/  IMAD.MOV.U32 R47, RZ, RZ, R30 ;  /* 0x000000ffff2f7224 */ /* 0x000fe200078e001e */
[----:B------:R-:W-:Y:S01]  /*1920*/  MOV R48, 0x181f ;  /* 0x0000181f00307802 */ /* 0x000fe20000000f00 */
[----:B------:R-:W-:-:S07]  /*1930*/  IMAD.MOV.U32 R46, RZ, RZ, -0x1 ;  /* 0xffffffffff2e7424 */ /* 0x000fce00078e00ff */
[----:B01234-:R-:W-:Y:S05]  /*1940*/  WARPSYNC.COLLECTIVE R46, `(.L_x_12492) ;  /* 0x000000002e087348 */ /* 0x01ffea0003c00000 */
[----:B------:R0:W0:Y:S02]  /*1950*/  SHFL.IDX P6, R46, R45, R47, R48 ;  /* 0x0000002f2d2e7389 */ /* 0x00002400000c0030 */
[----:B01234-:R-:W-:Y:S05]  /*1960*/  ENDCOLLECTIVE ;  /* 0x000000000000791b */ /* 0x01ffea0003800000 */
.L_x_12492:
[----:B------:R-:W-:Y:S05]  /*1970*/  BSYNC B0 ;  /* 0x0000000000007941 */ /* 0x000fea0003800000 */
.L_x_12491:
[----:B------:R-:W-:Y:S01]  /*1980*/  IMAD.MOV.U32 R47, RZ, RZ, R46 ;  /* 0x000000ffff2f7224 */ /* 0x000fe200078e002e */
[----:B------:R-:W-:Y:S06]  /*1990*/  BRA `(.L_x_12493) ;  /* 0xfffffff800347947 */ /* 0x000fec000383ffff */
.L_x_12472:
[----:B------:R-:W-:Y:S01]  /*19a0*/  BSSY B0, `(.L_x_12494) ;  /* 0x0000007000007945 */ /* 0x000fe20003800000 */
[----:B------:R-:W-:Y:S01]  /*19b0*/  MOV R47, R29 ;  /* 0x0000001d002f7202 */ /* 0x000fe20000000f00 */
[----:B------:R-:W-:Y:S02]  /*19c0*/  IMAD.MOV.U32 R48, RZ, RZ, 0x181f ;  /* 0x0000181fff307424 */ /* 0x000fe400078e00ff */
[----:B------:R-:W-:-:S07]  /*19d0*/  IMAD.MOV.U32 R46, RZ, RZ, -0x1 ;  /* 0xffffffffff2e7424 */ /* 0x000fce00078e00ff */
[----:B01234-:R-:W-:Y:S05]  /*19e0*/  WARPSYNC.COLLECTIVE R46, `(.L_x_12495) ;  /* 0x000000002e087348 */ /* 0x01ffea0003c00000 */
[----:B------:R0:W0:Y:S02]  /*19f0*/  SHFL.IDX P6, R46, R45, R47, R48 ;  /* 0x0000002f2d2e7389 */ /* 0x00002400000c0030 */
[----:B01234-:R-:W-:Y:S05]  /*1a00*/  ENDCOLLECTIVE ;  /* 0x000000000000791b */ /* 0x01ffea0003800000 */
.L_x_12495:
[----:B------:R-:W-:Y:S05]  /*1a10*/  BSYNC B0 ;  /* 0x0000000000007941 */ /* 0x000fea0003800000 */
.L_x_12494:
[----:B------:R-:W-:Y:S05]  /*1a20*/  BRA `(.L_x_12496) ;  /* 0xfffffff800287947 */ /* 0x000fea000383ffff */
.L_x_12474:
[----:B------:R-:W-:Y:S01]  /*1a30*/  BSSY B0, `(.L_x_12497) ;  /* 0x0000007000007945 */ /* 0x000fe20003800000 */
[----:B------:R-:W-:Y:S01]  /*1a40*/  MOV R47, R28 ;  /* 0x0000001c002f7202 */ /* 0x000fe20000000f00 */
[----:B------:R-:W-:Y:S02]  /*1a50*/  IMAD.MOV.U32 R48, RZ, RZ, 0x181f ;  /* 0x0000181fff307424 */ /* 0x000fe400078e00ff */
[----:B------:R-:W-:-:S07]  /*1a60*/  IMAD.MOV.U32 R46, RZ, RZ, -0x1 ;  /* 0xffffffffff2e7424 */ /* 0x000fce00078e00ff */
[----:B01234-:R-:W-:Y:S05]  /*1a70*/  WARPSYNC.COLLECTIVE R46, `(.L_x_12498) ;  /* 0x000000002e087348 */ /* 0x01ffea0003c00000 */
[----:B------:R0:W0:Y:S02]  /*1a80*/  SHFL.IDX P6, R46, R45, R47, R48 ;  /* 0x0000002f2d2e7389 */ /* 0x00002400000c0030 */
[----:B01234-:R-:W-:Y:S05]  /*1a90*/  ENDCOLLECTIVE ;  /* 0x000000000000791b */ /* 0x01ffea0003800000 */
.L_x_12498:
[----:B------:R-:W-:Y:S05]  /*1aa0*/  BSYNC B0 ;  /* 0x0000000000007941 */ /* 0x000fea0003800000 */
.L_x_12497:
[----:B------:R-:W-:Y:S05]  /*1ab0*/  BRA `(.L_x_12499) ;  /* 0xfffffff8001c7947 */ /* 0x000fea000383ffff */
.L_x_12476:
[----:B------:R-:W-:Y:S01]  /*1ac0*/  BSSY B0, `(.L_x_12500) ;  /* 0x0000007000007945 */ /* 0x000fe20003800000 */
[----:B------:R-:W-:Y:S01]  /*1ad0*/  MOV R47, R27 ;  /* 0x0000001b002f7202 */ /* 0x000fe20000000f00 */
[----:B------:R-:W-:Y:S02]  /*1ae0*/  IMAD.MOV.U32 R48, RZ, RZ, 0x181f ;  /* 0x0000181fff307424 */ /* 0x000fe400078e00ff */
[----:B------:R-:W-:-:S07]  /*1af0*/  IMAD.MOV.U32 R46, RZ, RZ, -0x1 ;  /* 0xffffffffff2e7424 */ /* 0x000fce00078e00ff */
[----:B01234-:R-:W-:Y:S05]  /*1b00*/  WARPSYNC.COLLECTIVE R46, `(.L_x_12501) ;  /* 0x000000002e087348 */ /* 0x01ffea0003c00000 */
[----:B------:R0:W0:Y:S02]  /*1b10*/  SHFL.IDX P6, R46, R45, R47, R48 ;  /* 0x0000002f2d2e7389 */ /* 0x00002400000c0030 */
[----:B01234-:R-:W-:Y:S05]  /*1b20*/  ENDCOLLECTIVE ;  /* 0x000000000000791b */ /* 0x01ffea0003800000 */
.L_x_12501:
[----:B------:R-:W-:Y:S05]  /*1b30*/  BSYNC B0 ;  /* 0x0000000000007941 */ /* 0x000fea0003800000 */
.L_x_12500:
[----:B------:R-:W-:Y:S01]  /*1b40*/  MOV R45, R46 ;  /* 0x0000002e002d7202 */ /* 0x000fe20000000f00 */
[----:B------:R-:W-:Y:S06]  /*1b50*/  BRA `(.L_x_12502) ;  /* 0xfffffff8000c7947 */ /* 0x000fec000383ffff */
        .weak           $__internal_237_$__cuda_sm20_div_s16
        .type           $__internal_237_$__cuda_sm20_div_s16,@function
        .size           $__internal_237_$__cuda_sm20_div_s16,(.L_x_38740 - $__internal_237_$__cuda_sm20_div_s16)
$__internal_237_$__cuda_sm20_div_s16:
        /* <DEDUP_REMOVED lines=24> */
[----:B------:R-:W-:Y:S05]  /*1ce0*/  RET.REL.NODEC R2 `(_Z9cuda_gemmIiLi128ELi4ELi1ELi16ELi8ELi8ELi64ELi0ELi0EEviiiPT_S1_S1_iii) ;  /* 0xffffffe002c47950 */ /* 0x000fea0003c3ffff */
.L_x_12503:
        /* <DEDUP_REMOVED lines=9> */
.L_x_38740:


//--------------------- .text._Z9cuda_gemmIiLi128ELi4ELi1ELi16ELi4ELi4ELi64ELi1ELi1EEviiiPT_S1_S1_iii --------------------------
	.section	.text._Z9cuda_gemmIiLi128ELi4ELi1ELi16ELi4ELi4ELi64ELi1ELi1EEviiiPT_S1_S1_iii,"ax",@progbits
	.align	128
        .global         _Z9cuda_gemmIiLi128ELi4ELi1ELi16ELi4ELi4ELi64ELi1ELi1EEviiiPT_S1_S1_iii
        .type           _Z9cuda_gemmIiLi128ELi4ELi1ELi16ELi4ELi4ELi64ELi1ELi1EEviiiPT_S1_S1_iii,@function
        .size           _Z9cuda_gemmIiLi128ELi4ELi1ELi16ELi4ELi4ELi64ELi1ELi1EEviiiPT_S1_S1_iii,(.L_x_39487 - _Z9cuda_gemmIiLi128ELi4ELi1ELi16ELi4ELi4ELi64ELi1ELi1EEviiiPT_S1_S1_iii)
        .other          _Z9cuda_gemmIiLi128ELi4ELi1ELi16ELi4ELi4ELi64ELi1ELi1EEviiiPT_S1_S1_iii,@"STO_CUDA_ENTRY STV_DEFAULT"
_Z9cuda_gemmIiLi128ELi4ELi1ELi16ELi4ELi4ELi64ELi1ELi1EEviiiPT_S1_S1_iii:
.text._Z9cuda_gemmIiLi128ELi4ELi1ELi16ELi4ELi4ELi64ELi1ELi1EEviiiPT_S1_S1_iii:
        /* <DEDUP_REMOVED lines=14> */
.L_x_12506:
        /* <DEDUP_REMOVED lines=10> */
.L_x_12505:
[----:B------:R-:W-:Y:S05]  /*0180*/  BSYNC.RECONVERGENT B0 ;  /* 0x0000000000007941 */ /* 0x000fea0003800200 */
.L_x_12504:
        /* <DEDUP_REMOVED lines=17> */
.L_x_12509:
[----:B------:R1:W2:Y:S01]  /*02a0*/  LDG.E.128 R8, desc[UR6][R2.64] ;  /* 0x0000000602087981 */ /* 0x0002a2000c1e1d00 */
[----:B0-----:R-:W-:-:S05]  /*02b0*/  IMAD R4, R7, 0x4, R4 ;  /* 0x0000000407047824 */ /* 0x001fca00078e0204 */
[----:B------:R-:W-:Y:S01]  /*02c0*/  ISETP.GE.U32.AND P1, PT, R4, 0x10, PT ;  /* 0x000000100400780c */ /* 0x000fe20003f26070 */
[C---:B-1----:R-:W-:Y:S01]  /*02d0*/  IMAD.WIDE.U32 R2, R7.reuse, 0x10, R2 ;  /* 0x0000001007027825 */ /* 0x042fe200078e0002 */
[----:B--2---:R0:W-:Y:S02]  /*02e0*/  STS.128 [R5], R8 ;  /* 0x0000000805007388 */ /* 0x0041e40000000c00 */
[----:B0-----:R-:W-:-:S09]  /*02f0*/  LEA R5, R7, R5, 0x4 ;  /* 0x0000000507057211 */ /* 0x001fd200078e20ff */
[----:B------:R-:W-:Y:S05]  /*0300*/  @!P1 BRA `(.L_x_12509) ;  /* 0xfffffffc00e49947 */ /* 0x000fea000383ffff */
.L_x_12508:
[----:B------:R-:W-:Y:S05]  /*0310*/  BSYNC.RECONVERGENT B0 ;  /* 0x0000000000007941 */ /* 0x000fea0003800200 */
.L_x_12507:
        /* <DEDUP_REMOVED lines=17> */
.L_x_12516:
[----:B------:R-:W-:Y:S01]  /*0430*/  UMOV UR4, 0xffffffff ;  /* 0xffffffff00047882 */ /* 0x000fe20000000000 */
[----:B------:R-:W-:Y:S02]  /*0440*/  LOP3.LUT R0, R0, 0x2, RZ, 0x3c, !PT ;  /* 0x0000000200007812 */ /* 0x000fe400078e3cff */
[----:B------:R-:W-:Y:S05]  /*0450*/  BRA.DIV UR4, `(.L_x_12512) ;  /* 0x00000002043c7947 */ /* 0x000fea000b800000 */
.L_x_12519:
[----:B------:R-:W-:-:S03]  /*0460*/  UMOV UR4, 0xffffffff ;  /* 0xffffffff00047882 */ /* 0x000fc60000000000 */
[----:B------:R-:W-:Y:S05]  /*0470*/  BRA.DIV UR4, `(.L_x_12513) ;  /* 0x0000000204587947 */ /* 0x000fea000b800000 */
.L_x_12522:
[----:B------:R-:W-:Y:S01]  /*0480*/  UMOV UR4, 0xffffffff ;  /* 0xffffffff00047882 */ /* 0x000fe20000000000 */
[----:B------:R-:W-:Y:S02]  /*0490*/  LOP3.LUT R4, R4, 0x3, RZ, 0xc0, !PT ;  /* 0x0000000304047812 */ /* 0x000fe400078ec0ff */
[----:B------:R-:W-:Y:S05]  /*04a0*/  BRA.DIV UR4, `(.L_x_12514) ;  /* 0x0000000204707947 */ /* 0x000fea000b800000 */
.L_x_12510:
[----:B------:R-:W-:Y:S05]  /*04b0*/  WARPSYNC.ALL ;  /* 0x0000000000007948 */ /* 0x000fea0003800000 */
[----:B------:R-:W-:Y:S06]  /*04c0*/  BAR.SYNC.DEFER_BLOCKING 0x0 ;  /* 0x0000000000007b1d */ /* 0x000fec0000010000 */
[----:B------:R-:W-:Y:S05]  /*04d0*/  EXIT ;  /* 0x000000000000794d */ /* 0x000fea0003800000 */
.L_x_12511:
[----:B0-----:R-:W-:Y:S02]  /*04e0*/  HFMA2 R7, -RZ, RZ, 0, 0.004024505615234375 ;  /* 0x00001c1fff077431 */ /* 0x001fe400000001ff */
[----:B------:R-:W-:Y:S02]  /*04f0*/  IMAD.MOV.U32 R5, RZ, RZ, -0x1 ;  /* 0xffffffffff057424 */ /* 0x000fe400078e00ff */
[----:B------:R-:W-:-:S07]  /*0500*/  IMAD.MOV.U32 R6, RZ, RZ, R0 ;  /* 0x000000ffff067224 */ /* 0x000fce00078e0000 */
[----:B-1----:R-:W-:Y:S05]  /*0510*/  WARPSYNC.COLLECTIVE R5, `(.L_x_12515) ;  /* 0x0000000005087348 */ /* 0x002fea0003c00000 */
[----:B-1----:R0:W1:Y:S02]  /*0520*/  SHFL.IDX P0, R5, R2, R6, R7 ;  /* 0x0000000602057389 */ /* 0x0020640000000007 */
[----:B01----:R-:W-:Y:S05]  /*0530*/  ENDCOLLECTIVE ;  /* 0x000000000000791b */ /* 0x003fea0003800000 */
.L_x_12515:
[----:B------:R-:W-:Y:S05]  /*0540*/  BRA `(.L_x_12516) ;  /* 0xfffffffc00b87947 */ /* 0x000fea000383ffff */
.L_x_12512:
[----:B------:R-:W-:Y:S01]  /*0550*/  BSSY B0, `(.L_x_12517) ;  /* 0x0000007000007945 */ /* 0x000fe20003800000 */
[----:B0-----:R-:W-:Y:S01]  /*0560*/  IMAD.MOV.U32 R6, RZ, RZ, R3 ;  /* 0x000000ffff067224 */ /* 0x001fe200078e0003 */
[----:B------:R-:W-:Y:S01]  /*0570*/  MOV R7, 0x1c1f ;  /* 0x00001c1f00077802 */ /* 0x000fe20000000f00 */
[----:B------:R-:W-:-:S07]  /*0580*/  IMAD.MOV.U32 R5, RZ, RZ, -0x1 ;  /* 0xffffffffff057424 */ /* 0x000fce00078e00ff */
[----:B-1----:R-:W-:Y:S05]  /*0590*/  WARPSYNC.COLLECTIVE R5, `(.L_x_12518) ;  /* 0x0000000005087348 */ /* 0x002fea0003c00000 */
[----:B-1----:R0:W1:Y:S02]  /*05a0*/  SHFL.IDX P0, R5, R2, R6, R7 ;  /* 0x0000000602057389 */ /* 0x0020640000000007 */
[----:B01----:R-:W-:Y:S05]  /*05b0*/  ENDCOLLECTIVE ;  /* 0x000000000000791b */ /* 0x003fea0003800000 */
.L_x_12518:
[----:B------:R-:W-:Y:S05]  /*05c0*/  BSYNC B0 ;  /* 0x0000000000007941 */ /* 0x000fea0003800000 */
.L_x_12517:
[----:B------:R-:W-:Y:S05]  /*05d0*/  BRA `(.L_x_12519) ;  /* 0xfffffffc00a07947 */ /* 0x000fea000383ffff */
.L_x_12513:
[----:B0-----:R-:W-:Y:S01]  /*05e0*/  HFMA2 R7, -RZ, RZ, 0, 0.004024505615234375 ;  /* 0x00001c1fff077431 */ /* 0x001fe200000001ff */
[----:B------:R-:W-:Y:S01]  /*05f0*/  BSSY B0, `(.L_x_12520) ;  /* 0x0000006000007945 */ /* 0x000fe20003800000 */
[----:B------:R-:W-:Y:S02]  /*0600*/  IMAD.MOV.U32 R6, RZ, RZ, R0 ;  /* 0x000000ffff067224 */ /* 0x000fe400078e0000 */
[----:B------:R-:W-:-:S07]  /*0610*/  IMAD.MOV.U32 R5, RZ, RZ, -0x1 ;  /* 0xffffffffff057424 */ /* 0x000fce00078e00ff */
[----:B-1----:R-:W-:Y:S05]  /*0620*/  WARPSYNC.COLLECTIVE R5, `(.L_x_12521) ;  /* 0x0000000005087348 */ /* 0x002fea0003c00000 */
[----:B-1----:R0:W1:Y:S02]  /*0630*/  SHFL.IDX P0, R5, R2, R6, R7 ;  /* 0x0000000602057389 */ /* 0x0020640000000007 */
[----:B01----:R-:W-:Y:S05]  /*0640*/  ENDCOLLECTIVE ;  /* 0x000000000000791b */ /* 0x003fea0003800000 */
.L_x_12521:
[----:B------:R-:W-:Y:S05]  /*0650*/  BSYNC B0 ;  /* 0x0000000000007941 */ /* 0x000fea0003800000 */
.L_x_12520:
[----:B------:R-:W-:Y:S05]  /*0660*/  BRA `(.L_x_12522) ;  /* 0xfffffffc00847947 */ /* 0x000fea000383ffff */
.L_x_12514:
[----:B------:R-:W-:Y:S01]  /*0670*/  BSSY B0, `(.L_x_12523) ;  /* 0x0000007000007945 */ /* 0x000fe20003800000 */
[----:B0-----:R-:W-:Y:S01]  /*0680*/  IMAD.MOV.U32 R6, RZ, RZ, R4 ;  /* 0x000000ffff067224 */ /* 0x001fe200078e0004 */
[----:B------:R-:W-:Y:S01]  /*0690*/  MOV R7, 0x1c1f ;  /* 0x00001c1f00077802 */ /* 0x000fe20000000f00 */
[----:B------:R-:W-:-:S07]  /*06a0*/  IMAD.MOV.U32 R5, RZ, RZ, -0x1 ;  /* 0xffffffffff057424 */ /* 0x000fce00078e00ff */
[----:B-1----:R-:W-:Y:S05]  /*06b0*/  WARPSYNC.COLLECTIVE R5, `(.L_x_12524) ;  /* 0x0000000005087348 */ /* 0x002fea0003c00000 */
[----:B-1----:R0:W1:Y:S02]  /*06c0*/  SHFL.IDX P0, R5, R2, R6, R7 ;  /* 0x0000000602057389 */ /* 0x0020640000000007 */
[----:B01----:R-:W-:Y:S05]  /*06d0*/  ENDCOLLECTIVE ;  /* 0x000000000000791b */ /* 0x003fea0003800000 */
.L_x_12524:
[----:B------:R-:W-:Y:S05]  /*06e0*/  BSYNC B0 ;  /* 0x0000000000007941 */ /* 0x000fea0003800000 */
.L_x_12523:
[----:B------:R-:W-:Y:S05]  /*06f0*/  BRA `(.L_x_12510) ;  /* 0xfffffffc006c7947 */ /* 0x000fea000383ffff */
.L_x_12525:
        /* <DEDUP_REMOVED lines=16> */
.L_x_39487:


//--------------------- .text._Z9cuda_gemmIiLi128ELi4ELi1ELi16ELi4ELi4ELi64ELi1ELi0EEviiiPT_S1_S1_iii --------------------------
	.section	.text._Z9cuda_gemmIiLi128ELi4ELi1ELi16ELi4ELi4ELi64ELi1ELi0EEviiiPT_S1_S1_iii,"ax",@progbits
	.align	128
        .global         _Z9cuda_gemmIiLi128ELi4ELi1ELi16ELi4ELi4ELi64ELi1ELi0EEviiiPT_S1_S1_iii
        .type           _Z9cuda_gemmIiLi128ELi4ELi1ELi16ELi4ELi4ELi64ELi1ELi0EEviiiPT_S1_S1_iii,@function
        .size           _Z9cuda_gemmIiLi128ELi4ELi1ELi16ELi4ELi4ELi64ELi1ELi0EEviiiPT_S1_S1_iii,(.L_x_38741 - _Z9cuda_gemmIiLi128ELi4ELi1ELi16ELi4ELi4ELi64ELi1ELi0EEviiiPT_S1_S1_iii)
        .other          _Z9cuda_gemmIiLi128ELi4ELi1ELi16ELi4ELi4ELi64ELi1ELi0EEviiiPT_S1_S1_iii,@"STO_CUDA_ENTRY STV_DEFAULT"
_Z9cuda_gemmIiLi128ELi4ELi1ELi16ELi4ELi4ELi64ELi1ELi0EEviiiPT_S1_S1_iii:
.text._Z9cuda_gemmIiLi128ELi4ELi1ELi16ELi4ELi4ELi64ELi1ELi0EEviiiPT_S1_S1_iii:
        /* <DEDUP_REMOVED lines=30> */
[----:B---3--:R-:W-:-:S04]  /*01e0*/  IMAD.MOV R12, RZ, RZ, -R11 ;  /* 0x000000ffff0c7224 */ /* 0x008fc800078e0a0b */
[----:B------:R-:W-:Y:S02]  /*01f0*/  IMAD R13, R12, UR15, RZ ;  /* 0x0000000f0c0d7c24 */ /* 0x000fe4000f8e02ff */
[----:B------:R-:W-:Y:S01]  /*0200*/  IMAD.HI.U32 R12, R9, R7, R8 ;  /* 0x00000007090c7227 */ /* 0x000fe200078e0008 */
[----:B------:R-:W-:-:S03]  /*0210*/  MOV R7, R0 ;  /* 0x0000000000077202 */ /* 0x000fc60000000f00 */
[----:B------:R-:W-:Y:S01]  /*0220*/  IMAD.HI.U32 R14, R11, R13, R10 ;  /* 0x0000000d0b0e7227 */ /* 0x000fe200078e000a */
[----:B--2-4-:R-:W-:-:S07]  /*0230*/  LOP3.LUT R11, RZ, UR14, RZ, 0x33, !PT ;  /* 0x0000000eff0b7c12 */ /* 0x014fce000f8e33ff */
.L_x_12528:
        /* <DEDUP_REMOVED lines=25> */
.L_x_12527:
[----:B------:R-:W-:Y:S05]  /*03d0*/  BSYNC.RECONVERGENT B0 ;  /* 0x0000000000007941 */ /* 0x000fea0003800200 */
.L_x_12526:
[----:B------:R-:W-:Y:S01]  /*03e0*/  R2UR UR8, R4 ;  /* 0x00000000040872ca */ /* 0x000fe200000e0000 */
[----:B------:R-:W-:Y:S01]  /*03f0*/  UMOV UR4, URZ ;  /* 0x000000ff00047c82 */ /* 0x000fe20008000000 */
[----:B------:R-:W1:Y:S11]  /*0400*/  LDCU UR12, c[0x0][0x374] ;  /* 0x00006e80ff0c77ac */ /* 0x000e760008000800 */
[----:B------:R-:W2:Y:S08]  /*0410*/  I2F.RP R2, UR8 ;  /* 0x0000000800027d06 */ /* 0x000eb00008209400 */
[----:B--2---:R-:W2:Y:S02]  /*0420*/  MUFU.RCP R2, R2 ;  /* 0x0000000200027308 */ /* 0x004ea40000001000 */
[----:B--2---:R-:W-:-:S06]  /*0430*/  IADD3 R3, PT, PT, R2, 0xffffffe, RZ ;  /* 0x0ffffffe02037810 */ /* 0x004fcc0007ffe0ff */
        /* <DEDUP_REMOVED lines=21> */
[----:B------:R-:W-:-:S03]  /*0590*/  IMAD R5, RZ, RZ, -UR8 ;  /* 0x80000008ff057e24 */ /* 0x000fc6000f8e02ff */
[----:B------:R-:W2:Y:S01]  /*05a0*/  I2F.U32.RP R4, UR8 ;  /* 0x0000000800047d06 */ /* 0x000ea20008209000 */
[----:B-1----:R-:W-:-:S07]  /*05b0*/  UISETP.GE.U32.AND UP0, UPT, UR5, UR4, UPT ;  /* 0x000000040500728c */ /* 0x002fce000bf06070 */
[----:B--2---:R-:W1:Y:S01]  /*05c0*/  MUFU.RCP R4, R4 ;  /* 0x0000000400047308 */ /* 0x004e620000001000 */
[----:B------:R-:W-:Y:S01]  /*05d0*/  PLOP3.LUT P1, PT, PT, PT, UP0, 0x80, 0x8 ;  /* 0x000000000008781c */ /* 0x000fe20003f2f008 */
[----:B-1----:R-:W-:-:S06]  /*05e0*/  VIADD R2, R4, 0xffffffe ;  /* 0x0ffffffe04027836 */ /* 0x002fcc0000000000 */
[----:B------:R1:W2:Y:S02]  /*05f0*/  F2I.FTZ.U32.TRUNC.NTZ R3, R2 ;  /* 0x0000000200037305 */ /* 0x0002a4000021f000 */
[----:B-1----:R-:W-:Y:S02]  /*0600*/  HFMA2 R2, -RZ, RZ, 0, 0 ;  /* 0x00000000ff027431 */ /* 0x002fe400000001ff */
[----:B--2---:R-:W-:-:S04]  /*0610*/  IMAD R5, R5, R3, RZ ;  /* 0x0000000305057224 */ /* 0x004fc800078e02ff */
        /* <DEDUP_REMOVED lines=10> */
[----:B------:R-:W1:Y:S01]  /*06c0*/  S2UR UR6, SR_CgaCtaId ;  /* 0x00000000000679c3 */ /* 0x000e620000008800 */
[----:B------:R-:W-:Y:S01]  /*06d0*/  @P0 IADD3 R3, PT, PT, R3, 0x1, RZ ;  /* 0x0000000103030810 */ /* 0x000fe20007ffe0ff */
[----:B------:R-:W-:Y:S01]  /*06e0*/  UMOV UR4, 0x400 ;  /* 0x0000040000047882 */ /* 0x000fe20000000000 */
[----:B0-----:R-:W-:Y:S01]  /*06f0*/  LOP3.LUT R8, RZ, UR8, RZ, 0x33, !PT ;  /* 0x00000008ff087c12 */ /* 0x001fe2000f8e33ff */
        /* <DEDUP_REMOVED lines=8> */
[C---:B------:R-:W-:Y:S02]  /*0780*/  VIADD R12, R8.reuse, 0x1 ;  /* 0x00000001080c7836 */ /* 0x040fe40000000000 */
[----:B------:R-:W-:Y:S01]  /*0790*/  VIADD R14, R8, 0xffffffff ;  /* 0xffffffff080e7836 */ /* 0x000fe20000000000 */
[C---:B------:R-:W-:Y:S01]  /*07a0*/  IADD3 R4, PT, PT, R3.reuse, 0x1, RZ ;  /* 0x0000000103047810 */ /* 0x040fe20007ffe0ff */
[C---:B------:R-:W-:Y:S01]  /*07b0*/  VIADD R6, R3.reuse, 0x2 ;  /* 0x0000000203067836 */ /* 0x040fe20000000000 */
[----:B------:R-:W-:Y:S01]  /*07c0*/  LOP3.LUT R12, R12, 0x3, RZ, 0xc0, !PT ;  /* 0x000000030c0c7812 */ /* 0x000fe200078ec0ff */
[----:B------:R-:W-:Y:S01]  /*07d0*/  VIADD R9, R3, 0x3 ;  /* 0x0000000303097836 */ /* 0x000fe20000000000 */
[----:B------:R-:W-:Y:S01]  /*07e0*/  ISETP.GE.AND P0, PT, R4, UR15, PT ;  /* 0x0000000f04007c0c */ /* 0x000fe2000bf06270 */
[----:B------:R-:W-:Y:S01]  /*07f0*/  IMAD R15, R8, UR15, R3 ;  /* 0x0000000f080f7c24 */ /* 0x000fe2000f8e0203 */
[----:B------:R-:W-:Y:S01]  /*0800*/  ISETP.GE.AND P1, PT, R6, UR15, PT ;  /* 0x0000000f06007c0c */ /* 0x000fe2000bf26270 */
[----:B------:R-:W-:Y:S01]  /*0810*/  IMAD R16, R8, UR15, R12 ;  /* 0x0000000f08107c24 */ /* 0x000fe2000f8e020c */
[C---:B------:R-:W-:Y:S01]  /*0820*/  SEL R5, R11.reuse, RZ, P0 ;  /* 0x000000ff0b057207 */ /* 0x040fe20000000000 */
[----:B-1----:R-:W-:Y:S01]  /*0830*/  ULEA UR4, UR6, UR4, 0x18 ;  /* 0x0000000406047291 */ /* 0x002fe2000f8ec0ff */
[----:B------:R-:W-:-:S02]  /*0840*/  SEL R7, R11, RZ, P1 ;  /* 0x000000ff0b077207 */ /* 0x000fc40000800000 */
[----:B------:R-:W-:Y:S01]  /*0850*/  LOP3.LUT R13, R3, 0x2, RZ, 0x3c, !PT ;  /* 0x00000002030d7812 */ /* 0x000fe200078e3cff */
[----:B------:R-:W-:Y:S01]  /*0860*/  IMAD.IADD R4, R4, 0x1, -R5 ;  /* 0x0000000104047824 */ /* 0x000fe200078e0a05 */
[----:B------:R-:W-:Y:S01]  /*0870*/  LOP3.LUT R14, R14, 0x3, RZ, 0xc0, !PT ;  /* 0x000000030e0e7812 */ /* 0x000fe200078ec0ff */
[----:B------:R-:W-:Y:S01]  /*0880*/  IMAD.IADD R5, R6, 0x1, -R7 ;  /* 0x0000000106057824 */ /* 0x000fe200078e0a07 */
[----:B------:R-:W-:Y:S01]  /*0890*/  ISETP.GE.AND P2, PT, R9, UR15, PT ;  /* 0x0000000f09007c0c */ /* 0x000fe2000bf46270 */
[----:B------:R-:W0:Y:S01]  /*08a0*/  LDC R7, c[0x0][0x360] ;  /* 0x0000d800ff077b82 */ /* 0x000e220000000800 */
[----:B------:R-:W-:Y:S01]  /*08b0*/  ISETP.GE.AND P0, PT, R3, UR15, PT ;  /* 0x0000000f03007c0c */ /* 0x000fe2000bf06270 */
[C---:B------:R-:W-:Y:S01]  /*08c0*/  IMAD R17, R8.reuse, UR15, R13 ;  /* 0x0000000f08117c24 */ /* 0x040fe2000f8e020d */
[C---:B------:R-:W-:Y:S01]  /*08d0*/  SEL R10, R11.reuse, RZ, P2 ;  /* 0x000000ff0b0a7207 */ /* 0x040fe20001000000 */
[----:B------:R-:W-:Y:S01]  /*08e0*/  IMAD R18, R8, UR15, R14 ;  /* 0x0000000f08127c24 */ /* 0x000fe2000f8e020e */
[----:B------:R-:W-:-:S02]  /*08f0*/  SEL R8, R11, RZ, P0 ;  /* 0x000000ff0b087207 */ /* 0x000fc40000000000 */
[----:B------:R-:W-:Y:S02]  /*0900*/  IADD3 R6, PT, PT, R9, -R10, RZ ;  /* 0x8000000a09067210 */ /* 0x000fe40007ffe0ff */
[----:B------:R-:W-:Y:S02]  /*0910*/  IADD3 R19, PT, PT, R3, -R8, RZ ;  /* 0x8000000803137210 */ /* 0x000fe40007ffe0ff */
[----:B------:R-:W-:Y:S02]  /*0920*/  LEA R15, R15, UR4, 0x2 ;  /* 0x000000040f0f7c11 */ /* 0x000fe4000f8e10ff */
[----:B------:R-:W-:Y:S02]  /*0930*/  LEA R16, R16, UR4, 0x2 ;  /* 0x0000000410107c11 */ /* 0x000fe4000f8e10ff */
[----:B------:R-:W-:Y:S02]  /*0940*/  LEA R17, R17, UR4, 0x2 ;  /* 0x0000000411117c11 */ /* 0x000fe4000f8e10ff */
[----:B------:R-:W-:Y:S01]  /*0950*/  LEA R18, R18, UR4, 0x2 ;  /* 0x0000000412127c11 */ /* 0x000fe2000f8e10ff */
[----:B------:R-:W-:-:S06]  /*0960*/  UMOV UR4, UR5 ;  /* 0x0000000500047c82 */ /* 0x000fcc0008000000 */
[----:B0-----:R-:W-:Y:S05]  /*0970*/  CALL.REL.NOINC `($__internal_238_$__cuda_sm20_div_s16) ;  /* 0x0000000800307944 */ /* 0x001fea0003c00000 */
[----:B------:R-:W0:Y:S01]  /*0980*/  LDCU UR6, c[0x0][0x3a8] ;  /* 0x00007500ff0677ac */ /* 0x000e220008000800 */
[----:B------:R-:W-:Y:S02]  /*0990*/  UPRMT UR7, UR5, 0x9910, URZ ;  /* 0x0000991005077896 */ /* 0x000fe400080000ff */
[----:B0-----:R-:W-:-:S04]  /*09a0*/  UISETP.LT.AND UP0, UPT, UR6, 0x4, UPT ;  /* 0x000000040600788c */ /* 0x001fc8000bf01270 */
[----:B------:R-:W-:-:S03]  /*09b0*/  USEL UR5, UR6, 0x4, UP0 ;  /* 0x0000000406057887 */ /* 0x000fc60008000000 */
[----:B------:R-:W-:-:S09]  /*09c0*/  UMOV UR6, UR7 ;  /* 0x0000000700067c82 */ /* 0x000fd20008000000 */
.L_x_12542:
        /* <DEDUP_REMOVED lines=11> */
.L_x_12531:
[----:B------:R-:W0:Y:S02]  /*0a80*/  LDC.64 R8, c[0x0][0x390] ;  /* 0x0000e400ff087b82 */ /* 0x000e240000000a00 */
[----:B0-----:R-:W-:-:S06]  /*0a90*/  IMAD.WIDE R8, R21, 0x4, R8 ;  /* 0x0000000415087825 */ /* 0x001fcc00078e0208 */
[----:B------:R-:W2:Y:S01]  /*0aa0*/  LDG.E.128 R8, desc[UR10][R8.64] ;  /* 0x0000000a08087981 */ /* 0x000ea2000c1e1d00 */
[----:B------:R-:W0:Y:S02]  /*0ab0*/  LDC R27, c[0x0][0x360] ;  /* 0x0000d800ff1b7b82 */ /* 0x000e240000000800 */
[C---:B0-----:R-:W-:Y:S02]  /*0ac0*/  IMAD R26, R27.reuse, 0x4, R26 ;  /* 0x000000041b1a7824 */ /* 0x041fe400078e021a */
[----:B------:R-:W-:-:S03]  /*0ad0*/  IMAD R21, R27, 0x4, R21 ;  /* 0x000000041b157824 */ /* 0x000fc600078e0215 */
[----:B------:R-:W-:Y:S01]  /*0ae0*/  ISETP.GE.U32.AND P0, PT, R26, 0x10, PT ;  /* 0x000000101a00780c */ /* 0x000fe20003f06070 */
[----:B--2---:R0:W-:Y:S02]  /*0af0*/  STS.128 [R20], R8 ;  /* 0x0000000814007388 */ /* 0x0041e40000000c00 */
[----:B0-----:R-:W-:-:S10]  /*0b00*/  LEA R20, R7, R20, 0x4 ;  /* 0x0000001407147211 */ /* 0x001fd400078e20ff */
[----:B------:R-:W-:Y:S05]  /*0b10*/  @!P0 BRA `(.L_x_12531) ;  /* 0xfffffffc00d88947 */ /* 0x000fea000383ffff */
.L_x_12530:
[----:B------:R-:W-:Y:S05]  /*0b20*/  BSYNC.RECONVERGENT B0 ;  /* 0x0000000000007941 */ /* 0x000fea0003800200 */
.L_x_12529:
[----:B------:R-:W-:Y:S01]  /*0b30*/  BAR.SYNC.DEFER_BLOCKING 0x0 ;  /* 0x0000000000007b1d */ /* 0x000fe20000010000 */
[----:B------:R-:W-:Y:S01]  /*0b40*/  UISETP.GE.AND UP0, UPT, UR8, 0x1, UPT ;  /* 0x000000010800788c */ /* 0x000fe2000bf06270 */
[----:B------:R-:W-:-:S08]  /*0b50*/  IMAD.MOV.U32 R11, RZ, RZ, RZ ;  /* 0x000000ffff0b7224 */ /* 0x000fd000078e00ff */
[----:B------:R-:W-:Y:S05]  /*0b60*/  BRA.U !UP0, `(.L_x_12532) ;  /* 0x0000000108f07547 */ /* 0x000fea000b800000 */
[----:B------:R-:W0:Y:S01]  /*0b70*/  LDC R8, c[0x0][0x3ac] ;  /* 0x0000eb00ff087b82 */ /* 0x000e220000000800 */
[----:B------:R-:W-:Y:S02]  /*0b80*/  ISETP.GE.AND P4, PT, R2, UR5, PT ;  /* 0x0000000502007c0c */ /* 0x000fe4000bf86270 */
[C---:B0-----:R-:W-:Y:S02]  /*0b90*/  ISETP.GE.AND P0, PT, R8.reuse, 0x1, PT ;  /* 0x000000010800780c */ /* 0x041fe40003f06270 */
[C---:B------:R-:W-:Y:S02]  /*0ba0*/  ISETP.GE.AND P1, PT, R8.reuse, 0x2, PT ;  /* 0x000000020800780c */ /* 0x040fe40003f26270 */
[C---:B------:R-:W-:Y:S02]  /*0bb0*/  ISETP.GE.AND P2, PT, R8.reuse, 0x3, PT ;  /* 0x000000030800780c */ /* 0x040fe40003f46270 */
[----:B------:R-:W-:-:S07]  /*0bc0*/  ISETP.GE.AND P3, PT, R8, 0x4, PT ;  /* 0x000000040800780c */ /* 0x000fce0003f66270 */
[----:B------:R0:W1:Y:S04]  /*0bd0*/  @P0 LDS R23, [R15] ;  /* 0x000000000f170984 */ /* 0x0000680000000800 */
[----:B------:R0:W2:Y:S04]  /*0be0*/  @P1 LDS R24, [R16] ;  /* 0x0000000010181984 */ /* 0x0000a80000000800 */
[----:B------:R0:W3:Y:S04]  /*0bf0*/  @P2 LDS R25, [R17] ;  /* 0x0000000011192984 */ /* 0x0000e80000000800 */
[----:B------:R0:W4:Y:S01]  /*0c00*/  @P3 LDS R22, [R18] ;  /* 0x0000000012163984 */ /* 0x0001220000000800 */
[----:B------:R-:W-:Y:S05]  /*0c10*/  @P4 BRA `(.L_x_12532) ;  /* 0x0000000000c44947 */ /* 0x000fea0003800000 */
[----:B------:R-:W5:Y:S01]  /*0c20*/  S2R R9, SR_CgaCtaId ;  /* 0x0000000000097919 */ /* 0x000f620000008800 */
[----:B------:R-:W-:Y:S01]  /*0c30*/  ISETP.GT.U32.AND P4, PT, R8, 0x40, PT ;  /* 0x000000400800780c */ /* 0x000fe20003f84070 */
[----:B------:R-:W-:Y:S01]  /*0c40*/  IMAD.SHL.U32 R8, R0, 0x4, RZ ;  /* 0x0000000400087824 */ /* 0x000fe200078e00ff */
[----:B------:R-:W-:Y:S01]  /*0c50*/  MOV R10, 0x400 ;  /* 0x00000400000a7802 */ /* 0x000fe20000000f00 */
[----:B------:R-:W-:-:S03]  /*0c60*/  HFMA2 R11, -RZ, RZ, 0, 0 ;  /* 0x00000000ff0b7431 */ /* 0x000fc600000001ff */
[----:B------:R-:W-:Y:S02]  /*0c70*/  LOP3.LUT R8, R8, 0xc, RZ, 0xc0, !PT ;  /* 0x0000000c08087812 */ /* 0x000fe400078ec0ff */
[----:B-----5:R-:W-:Y:S01]  /*0c80*/  LEA R10, R9, R10, 0x18 ;  /* 0x0000000a090a7211 */ /* 0x020fe200078ec0ff */
[----:B------:R-:W-:-:S07]  /*0c90*/  IMAD.MOV.U32 R9, RZ, RZ, R2 ;  /* 0x000000ffff097224 */ /* 0x000fce00078e0002 */
.L_x_12541:
[----:B------:R-:W-:Y:S01]  /*0ca0*/  IMAD R27, R9, 0x14, R10 ;  /* 0x00000014091b7824 */ /* 0x000fe200078e020a */
[----:B01----:R-:W-:Y:S06]  /*0cb0*/  @P4 BRA `(.L_x_12533) ;  /* 0x0000000000584947 */ /* 0x003fec0003800000 */
[----:B------:R-:W-:Y:S01]  /*0cc0*/  IMAD.IADD R20, R27, 0x1, R8 ;  /* 0x000000011b147824 */ /* 0x000fe200078e0208 */
[----:B------:R-:W-:-:S05]  /*0cd0*/  UMOV UR7, 0xffffffff ;  /* 0xffffffff00077882 */ /* 0x000fca0000000000 */
[----:B------:R-:W0:Y:S01]  /*0ce0*/  LDS R20, [R20] ;  /* 0x0000000014147984 */ /* 0x000e220000000800 */
[----:B------:R-:W-:Y:S05]  /*0cf0*/  BRA.DIV UR7, `(.L_x_12534) ;  /* 0x0000000207bc7947 */ /* 0x000fea000b800000 */
[----:B0-----:R0:W0:Y:S02]  /*0d00*/  SHFL.IDX PT, R26, R20, R19, 0x1c1f ;  /* 0x001c1f13141a7589 */ /* 0x00102400000e0000 */
.L_x_12545:
[----:B01----:R-:W-:Y:S01]  /*0d10*/  IMAD R21, R23, R26, RZ ;  /* 0x0000001a17157224 */ /* 0x003fe200078e02ff */
[----:B------:R-:W-:Y:S06]  /*0d20*/  @!P1 BRA `(.L_x_12535) ;  /* 0x0000000000109947 */ /* 0x000fec0003800000 */
[----:B------:R-:W-:-:S03]  /*0d30*/  UMOV UR7, 0xffffffff ;  /* 0xffffffff00077882 */ /* 0x000fc60000000000 */
[----:B------:R-:W-:Y:S05]  /*0d40*/  BRA.DIV UR7, `(.L_x_12536) ;  /* 0x0000000207cc7947 */ /* 0x000fea000b800000 */
[----:B------:R0:W1:Y:S02]  /*0d50*/  SHFL.IDX PT, R26, R20, R4, 0x1c1f ;  /* 0x001c1f04141a7589 */ /* 0x00006400000e0000 */
.L_x_12548:
[----:B-12---:R-:W-:-:S07]  /*0d60*/  IMAD R21, R24, R26, R21 ;  /* 0x0000001a18157224 */ /* 0x006fce00078e0215 */
.L_x_12535:
[----:B------:R-:W-:Y:S05]  /*0d70*/  @!P2 BRA `(.L_x_12537) ;  /* 0x000000000010a947 */ /* 0x000fea0003800000 */
[----:B------:R-:W-:-:S03]  /*0d80*/  UMOV UR7, 0xffffffff ;  /* 0xffffffff00077882 */ /* 0x000fc60000000000 */
[----:B------:R-:W-:Y:S05]  /*0d90*/  BRA.DIV UR7, `(.L_x_12538) ;  /* 0x0000000207dc7947 */ /* 0x000fea000b800000 */
[----:B------:R1:W0:Y:S02]  /*0da0*/  SHFL.IDX PT, R26, R20, R5, 0x1c1f ;  /* 0x001c1f05141a7589 */ /* 0x00022400000e0000 */
.L_x_12551:
[----:B0--3--:R-:W-:-:S07]  /*0db0*/  IMAD R21, R25, R26, R21 ;  /* 0x0000001a19157224 */ /* 0x009fce00078e0215 */
.L_x_12537:
[----:B------:R-:W-:Y:S05]  /*0dc0*/  @!P3 BRA `(.L_x_12539) ;  /* 0x000000000048b947 */ /* 0x000fea0003800000 */
[----:B------:R-:W-:-:S03]  /*0dd0*/  UMOV UR7, 0xffffffff ;  /* 0xffffffff00077882 */ /* 0x000fc60000000000 */
[----:B------:R-:W-:Y:S05]  /*0de0*/  BRA.DIV UR7, `(.L_x_12540) ;  /* 0x0000000207ec7947 */ /* 0x000fea000b800000 */
[----:B01----:R0:W1:Y:S02]  /*0df0*/  SHFL.IDX PT, R20, R20, R6, 0x1c1f ;  /* 0x001c1f0614147589 */ /* 0x00306400000e0000 */
.L_x_12554:
[----:B-1--4-:R-:W-:Y:S01]  /*0e00*/  IMAD R21, R22, R20, R21 ;  /* 0x0000001416157224 */ /* 0x012fe200078e0215 */
[----:B------:R-:W-:Y:S06]  /*0e10*/  BRA `(.L_x_12539) ;  /* 0x0000000000347947 */ /* 0x000fec0003800000 */
.L_x_12533:
[-C--:B------:R-:W-:Y:S01]  /*0e20*/  @P0 LEA R20, R3, R27.reuse, 0x2 ;  /* 0x0000001b03140211 */ /* 0x080fe200078e10ff */
[--C-:B------:R-:W-:Y:S01]  /*0e30*/  @P1 IMAD R26, R12, 0x4, R27.reuse ;  /* 0x000000040c1a1824 */ /* 0x100fe200078e021b */
[----:B------:R-:W-:Y:S01]  /*0e40*/  @P2 LEA R28, R13, R27, 0x2 ;  /* 0x0000001b0d1c2211 */ /* 0x000fe200078e10ff */
[----:B------:R-:W-:Y:S02]  /*0e50*/  @P3 IMAD R27, R14, 0x4, R27 ;  /* 0x000000040e1b3824 */ /* 0x000fe400078e021b */
[----:B------:R-:W-:Y:S01]  /*0e60*/  IMAD.MOV.U32 R21, RZ, RZ, RZ ;  /* 0x000000ffff157224 */ /* 0x000fe200078e00ff */
[----:B------:R-:W1:Y:S04]  /*0e70*/  @P0 LDS R20, [R20] ;  /* 0x0000000014140984 */ /* 0x000e680000000800 */
[----:B------:R-:W2:Y:S04]  /*0e80*/  @P1 LDS R26, [R26] ;  /* 0x000000001a1a1984 */ /* 0x000ea80000000800 */
[----:B------:R-:W3:Y:S04]  /*0e90*/  @P2 LDS R28, [R28] ;  /* 0x000000001c1c2984 */ /* 0x000ee80000000800 */
[----:B------:R-:W4:Y:S01]  /*0ea0*/  @P3 LDS R27, [R27] ;  /* 0x000000001b1b3984 */ /* 0x000f220000000800 */
[----:B-1----:R-:W-:-:S04]  /*0eb0*/  @P0 IMAD R21, R23, R20, RZ ;  /* 0x0000001417150224 */ /* 0x002fc800078e02ff */
[----:B--2---:R-:W-:-:S04]  /*0ec0*/  @P1 IMAD R21, R24, R26, R21 ;  /* 0x0000001a18151224 */ /* 0x004fc800078e0215 */
[----:B---3--:R-:W-:-:S04]  /*0ed0*/  @P2 IMAD R21, R25, R28, R21 ;  /* 0x0000001c19152224 */ /* 0x008fc800078e0215 */
[----:B----4-:R-:W-:-:S07]  /*0ee0*/  @P3 IMAD R21, R22, R27, R21 ;  /* 0x0000001b16153224 */ /* 0x010fce00078e0215 */
.L_x_12539:
[----:B------:R-:W-:Y:S01]  /*0ef0*/  VIADD R9, R9, UR6 ;  /* 0x0000000609097c36 */ /* 0x000fe20008000000 */
[----:B------:R-:W-:-:S04]  /*0f00*/  IADD3 R11, PT, PT, R21, R11, RZ ;  /* 0x0000000b150b7210 */ /* 0x000fc80007ffe0ff */
[----:B------:R-:W-:-:S13]  /*0f10*/  ISETP.GE.AND P5, PT, R9, UR5, PT ;  /* 0x0000000509007c0c */ /* 0x000fda000bfa6270 */
[----:B------:R-:W-:Y:S05]  /*0f20*/  @!P5 BRA `(.L_x_12541) ;  /* 0xfffffffc005cd947 */ /* 0x000fea000383ffff */
.L_x_12532:
        /* <DEDUP_REMOVED lines=12> */
.L_x_12534:
[----:B------:R-:W-:Y:S01]  /*0ff0*/  BSSY B0, `(.L_x_12543) ;  /* 0x0000007000007945 */ /* 0x000fe20003800000 */
[----:B------:R-:W-:Y:S01]  /*1000*/  MOV R27, R19 ;  /* 0x00000013001b7202 */ /* 0x000fe20000000f00 */
[----:B------:R-:W-:Y:S02]  /*1010*/  IMAD.MOV.U32 R29, RZ, RZ, 0x1c1f ;  /* 0x00001c1fff1d7424 */ /* 0x000fe400078e00ff */
[----:B------:R-:W-:-:S07]  /*1020*/  IMAD.MOV.U32 R26, RZ, RZ, -0x1 ;  /* 0xffffffffff1a7424 */ /* 0x000fce00078e00ff */
[----:B01234-:R-:W-:Y:S05]  /*1030*/  WARPSYNC.COLLECTIVE R26, `(.L_x_12544) ;  /* 0x000000001a087348 */ /* 0x01ffea0003c00000 */
[----:B0-----:R0:W0:Y:S02]  /*1040*/  SHFL.IDX P5, R26, R20, R27, R29 ;  /* 0x0000001b141a7389 */ /* 0x00102400000a001d */
[----:B01234-:R-:W-:Y:S05]  /*1050*/  ENDCOLLECTIVE ;  /* 0x000000000000791b */ /* 0x01ffea0003800000 */
.L_x_12544:
[----:B------:R-:W-:Y:S05]  /*1060*/  BSYNC B0 ;  /* 0x0000000000007941 */ /* 0x000fea0003800000 */
.L_x_12543:
[----:B------:R-:W-:Y:S05]  /*1070*/  BRA `(.L_x_12545) ;  /* 0xfffffffc00247947 */ /* 0x000fea000383ffff */
.L_x_12536:
[----:B------:R-:W-:Y:S01]  /*1080*/  BSSY B0, `(.L_x_12546) ;  /* 0x0000007000007945 */ /* 0x000fe20003800000 */
[----:B------:R-:W-:Y:S01]  /*1090*/  MOV R27, R4 ;  /* 0x00000004001b7202 */ /* 0x000fe20000000f00 */
[----:B------:R-:W-:Y:S02]  /*10a0*/  IMAD.MOV.U32 R29, RZ, RZ, 0x1c1f ;  /* 0x00001c1fff1d7424 */ /* 0x000fe400078e00ff */
[----:B------:R-:W-:-:S07]  /*10b0*/  IMAD.MOV.U32 R26, RZ, RZ, -0x1 ;  /* 0xffffffffff1a7424 */ /* 0x000fce00078e00ff */
[----:B--234-:R-:W-:Y:S05]  /*10c0*/  WARPSYNC.COLLECTIVE R26, `(.L_x_12547) ;  /* 0x000000001a087348 */ /* 0x01cfea0003c00000 */
[----:B------:R0:W1:Y:S02]  /*10d0*/  SHFL.IDX P5, R26, R20, R27, R29 ;  /* 0x0000001b141a7389 */ /* 0x00006400000a001d */
[----:B01234-:R-:W-:Y:S05]  /*10e0*/  ENDCOLLECTIVE ;  /* 0x000000000000791b */ /* 0x01ffea0003800000 */
.L_x_12547:
[----:B------:R-:W-:Y:S05]  /*10f0*/  BSYNC B0 ;  /* 0x0000000000007941 */ /* 0x000fea0003800000 */
.L_x_12546:
[----:B------:R-:W-:Y:S05]  /*1100*/  BRA `(.L_x_12548) ;  /* 0xfffffffc00147947 */ /* 0x000fea000383ffff */
.L_x_12538:
[----:B------:R-:W-:Y:S01]  /*1110*/  BSSY B0, `(.L_x_12549) ;  /* 0x0000007000007945 */ /* 0x000fe20003800000 */
[----:B------:R-:W-:Y:S01]  /*1120*/  MOV R27, R5 ;  /* 0x00000005001b7202 */ /* 0x000fe20000000f00 */
[----:B------:R-:W-:Y:S02]  /*1130*/  IMAD.MOV.U32 R29, RZ, RZ, 0x1c1f ;  /* 0x00001c1fff1d7424 */ /* 0x000fe400078e00ff */
[----:B------:R-:W-:-:S07]  /*1140*/  IMAD.MOV.U32 R26, RZ, RZ, -0x1 ;  /* 0xffffffffff1a7424 */ /* 0x000fce00078e00ff */
[----:B0-234-:R-:W-:Y:S05]  /*1150*/  WARPSYNC.COLLECTIVE R26, `(.L_x_12550) ;  /* 0x000000001a087348 */ /* 0x01dfea0003c00000 */
[----:B------:R1:W0:Y:S02]  /*1160*/  SHFL.IDX P5, R26, R20, R27, R29 ;  /* 0x0000001b141a7389 */ /* 0x00022400000a001d */
[----:B01234-:R-:W-:Y:S05]  /*1170*/  ENDCOLLECTIVE ;  /* 0x000000000000791b */ /* 0x01ffea0003800000 */
.L_x_12550:
[----:B------:R-:W-:Y:S05]  /*1180*/  BSYNC B0 ;  /* 0x0000000000007941 */ /* 0x000fea0003800000 */
.L_x_12549:
[----:B------:R-:W-:Y:S05]  /*1190*/  BRA `(.L_x_12551) ;  /* 0xfffffffc00047947 */ /* 0x000fea000383ffff */
.L_x_12540:
[----:B------:R-:W-:Y:S01]  /*11a0*/  BSSY B0, `(.L_x_12552) ;  /* 0x0000007000007945 */ /* 0x000fe20003800000 */
[----:B------:R-:W-:Y:S01]  /*11b0*/  MOV R27, R6 ;  /* 0x00000006001b7202 */ /* 0x000fe20000000f00 */
[----:B------:R-:W-:Y:S02]  /*11c0*/  IMAD.MOV.U32 R29, RZ, RZ, 0x1c1f ;  /* 0x00001c1fff1d7424 */ /* 0x000fe400078e00ff */
[----:B------:R-:W-:-:S07]  /*11d0*/  IMAD.MOV.U32 R26, RZ, RZ, -0x1 ;  /* 0xffffffffff1a7424 */ /* 0x000fce00078e00ff */
[----:B01234-:R-:W-:Y:S05]  /*11e0*/  WARPSYNC.COLLECTIVE R26, `(.L_x_12553) ;  /* 0x000000001a087348 */ /* 0x01ffea0003c00000 */
[----:B------:R0:W0:Y:S02]  /*11f0*/  SHFL.IDX P5, R26, R20, R27, R29 ;  /* 0x0000001b141a7389 */ /* 0x00002400000a001d */
[----:B01234-:R-:W-:Y:S05]  /*1200*/  ENDCOLLECTIVE ;  /* 0x000000000000791b */ /* 0x01ffea0003800000 */
.L_x_12553:
[----:B------:R-:W-:Y:S05]  /*1210*/  BSYNC B0 ;  /* 0x0000000000007941 */ /* 0x000fea0003800000 */
.L_x_12552:
[----:B------:R-:W-:Y:S01]  /*1220*/  MOV R20, R26 ;  /* 0x0000001a00147202 */ /* 0x000fe20000000f00 */
[----:B------:R-:W-:Y:S06]  /*1230*/  BRA `(.L_x_12554) ;  /* 0xfffffff800f07947 */ /* 0x000fec000383ffff */
        .weak           $__internal_238_$__cuda_sm20_div_s16
        .type           $__internal_238_$__cuda_sm20_div_s16,@function
        .size           $__internal_238_$__cuda_sm20_div_s16,(.L_x_38741 - $__internal_238_$__cuda_sm20_div_s16)
$__internal_238_$__cuda_sm20_div_s16:
        /* <DEDUP_REMOVED lines=24> */
[----:B------:R-:W-:Y:S05]  /*13c0*/  RET.REL.NODEC R8 `(_Z9cuda_gemmIiLi128ELi4ELi1ELi16ELi4ELi4ELi64ELi1ELi0EEviiiPT_S1_S1_iii) ;  /* 0xffffffec080c7950 */ /* 0x000fea0003c3ffff */
.L_x_12555:
        /* <DEDUP_REMOVED lines=11> */
.L_x_38741:


//--------------------- .text._Z9cuda_gemmIiLi128ELi4ELi1ELi16ELi4ELi4ELi64ELi0ELi1EEviiiPT_S1_S1_iii --------------------------
	.section	.text._Z9cuda_gemmIiLi128ELi4ELi1ELi16ELi4ELi4ELi64ELi0ELi1EEviiiPT_S1_S1_iii,"ax",@progbits
	.align	128
        .global         _Z9cuda_gemmIiLi128ELi4ELi1ELi16ELi4ELi4ELi64ELi0ELi1EEviiiPT_S1_S1_iii
        .type           _Z9cuda_gemmIiLi128ELi4ELi1ELi16ELi4ELi4ELi64ELi0ELi1EEviiiPT_S1_S1_iii,@function
        .size           _Z9cuda_gemmIiLi128ELi4ELi1ELi16ELi4ELi4ELi64ELi0ELi1EEviiiPT_S1_S1_iii,(.L_x_39489 - _Z9cuda_gemmIiLi128ELi4ELi1ELi16ELi4ELi4ELi64ELi0ELi1EEviiiPT_S1_S1_iii)
        .other          _Z9cuda_gemmIiLi128ELi4ELi1ELi16ELi4ELi4ELi64ELi0ELi1EEviiiPT_S1_S1_iii,@"STO_CUDA_ENTRY STV_DEFAULT"
_Z9cuda_gemmIiLi128ELi4ELi1ELi16ELi4ELi4ELi64ELi0ELi1EEviiiPT_S1_S1_iii:
.text._Z9cuda_gemmIiLi128ELi4ELi1ELi16ELi4ELi4ELi64ELi0ELi1EEviiiPT_S1_S1_iii:
        /* <DEDUP_REMOVED lines=13> */
.L_x_12558:
        /* <DEDUP_REMOVED lines=10> */
.L_x_12557:
[----:B------:R-:W-:Y:S05]  /*0170*/  BSYNC.RECONVERGENT B0 ;  /* 0x0000000000007941 */ /* 0x000fea0003800200 */
.L_x_12556:
        /* <DEDUP_REMOVED lines=21> */
.L_x_12561:
        /* <DEDUP_REMOVED lines=8> */
.L_x_12560:
[----:B------:R-:W-:Y:S05]  /*0350*/  BSYNC.RECONVERGENT B0 ;  /* 0x0000000000007941 */ /* 0x000fea0003800200 */
.L_x_12559:
        /* <DEDUP_REMOVED lines=17> */
.L_x_12568:
[----:B------:R-:W-:Y:S01]  /*0470*/  UMOV UR4, 0xffffffff ;  /* 0xffffffff00047882 */ /* 0x000fe20000000000 */
[----:B------:R-:W-:Y:S02]  /*0480*/  LOP3.LUT R0, R0, 0x2, RZ, 0x3c, !PT ;  /* 0x0000000200007812 */ /* 0x000fe400078e3cff */
[----:B------:R-:W-:Y:S05]  /*0490*/  BRA.DIV UR4, `(.L_x_12564) ;  /* 0x00000002043c7947 */ /* 0x000fea000b800000 */
.L_x_12571:
[----:B------:R-:W-:-:S03]  /*04a0*/  UMOV UR4, 0xffffffff ;  /* 0xffffffff00047882 */ /* 0x000fc60000000000 */
[----:B------:R-:W-:Y:S05]  /*04b0*/  BRA.DIV UR4, `(.L_x_12565) ;  /* 0x0000000204587947 */ /* 0x000fea000b800000 */
.L_x_12574:
[----:B------:R-:W-:Y:S01]  /*04c0*/  UMOV UR4, 0xffffffff ;  /* 0xffffffff00047882 */ /* 0x000fe20000000000 */
[----:B------:R-:W-:Y:S02]  /*04d0*/  LOP3.LUT R4, R4, 0x3, RZ, 0xc0, !PT ;  /* 0x0000000304047812 */ /* 0x000fe400078ec0ff */
[----:B------:R-:W-:Y:S05]  /*04e0*/  BRA.DIV UR4, `(.L_x_12566) ;  /* 0x0000000204707947 */ /* 0x000fea000b800000 */
.L_x_12562:
[----:B------:R-:W-:Y:S05]  /*04f0*/  WARPSYNC.ALL ;  /* 0x0000000000007948 */ /* 0x000fea0003800000 */
[----:B------:R-:W-:Y:S06]  /*0500*/  BAR.SYNC.DEFER_BLOCKING 0x0 ;  /* 0x0000000000007b1d */ /* 0x000fec0000010000 */
[----:B------:R-:W-:Y:S05]  /*0510*/  EXIT ;  /* 0x000000000000794d */ /* 0x000fea0003800000 */
.L_x_12563:
[----:B0-----:R-:W-:Y:S02]  /*0520*/  HFMA2 R7, -RZ, RZ, 0, 0.004024505615234375 ;  /* 0x00001c1fff077431 */ /* 0x001fe400000001ff */
[----:B------:R-:W-:Y:S02]  /*0530*/  IMAD.MOV.U32 R5, RZ, RZ, -0x1 ;  /* 0xffffffffff057424 */ /* 0x000fe400078e00ff */
[----:B------:R-:W-:-:S07]  /*0540*/  IMAD.MOV.U32 R6, RZ, RZ, R0 ;  /* 0x000000ffff067224 */ /* 0x000fce00078e0000 */
[----:B-1----:R-:W-:Y:S05]  /*0550*/  WARPSYNC.COLLECTIVE R5, `(.L_x_12567) ;  /* 0x0000000005087348 */ /* 0x002fea0003c00000 */
[----:B-1----:R0:W1:Y:S02]  /*0560*/  SHFL.IDX P0, R5, R2, R6, R7 ;  /* 0x0000000602057389 */ /* 0x0020640000000007 */
[----:B01----:R-:W-:Y:S05]  /*0570*/  ENDCOLLECTIVE ;  /* 0x000000000000791b */ /* 0x003fea0003800000 */
.L_x_12567:
[----:B------:R-:W-:Y:S05]  /*0580*/  BRA `(.L_x_12568) ;  /* 0xfffffffc00b87947 */ /* 0x000fea000383ffff */
.L_x_12564:
[----:B------:R-:W-:Y:S01]  /*0590*/  BSSY B0, `(.L_x_12569) ;  /* 0x0000007000007945 */ /* 0x000fe20003800000 */
[----:B0-----:R-:W-:Y:S01]  /*05a0*/  IMAD.MOV.U32 R6, RZ, RZ, R3 ;  /* 0x000000ffff067224 */ /* 0x001fe200078e0003 */
[----:B------:R-:W-:Y:S01]  /*05b0*/  MOV R7, 0x1c1f ;  /* 0x00001c1f00077802 */ /* 0x000fe20000000f00 */
[----:B------:R-:W-:-:S07]  /*05c0*/  IMAD.MOV.U32 R5, RZ, RZ, -0x1 ;  /* 0xffffffffff057424 */ /* 0x000fce00078e00ff */
[----:B-1----:R-:W-:Y:S05]  /*05d0*/  WARPSYNC.COLLECTIVE R5, `(.L_x_12570) ;  /* 0x0000000005087348 */ /* 0x002fea0003c00000 */
[----:B-1----:R0:W1:Y:S02]  /*05e0*/  SHFL.IDX P0, R5, R2, R6, R7 ;  /* 0x0000000602057389 */ /* 0x0020640000000007 */
[----:B01----:R-:W-:Y:S05]  /*05f0*/  ENDCOLLECTIVE ;  /* 0x000000000000791b */ /* 0x003fea0003800000 */
.L_x_12570:
[----:B------:R-:W-:Y:S05]  /*0600*/  BSYNC B0 ;  /* 0x0000000000007941 */ /* 0x000fea0003800000 */
.L_x_12569:
[----:B------:R-:W-:Y:S05]  /*0610*/  BRA `(.L_x_12571) ;  /* 0xfffffffc00a07947 */ /* 0x000fea000383ffff */
.L_x_12565:
[----:B0-----:R-:W-:Y:S01]  /*0620*/  HFMA2 R7, -RZ, RZ, 0, 0.004024505615234375 ;  /* 0x00001c1fff077431 */ /* 0x001fe200000001ff */
[----:B------:R-:W-:Y:S01]  /*0630*/  BSSY B0, `(.L_x_12572) ;  /* 0x0000006000007945 */ /* 0x000fe20003800000 */
[----:B------:R-:W-:Y:S02]  /*0640*/  IMAD.MOV.U32 R6, RZ, RZ, R0 ;  /* 0x000000ffff067224 */ /* 0x000fe400078e0000 */
[----:B------:R-:W-:-:S07]  /*0650*/  IMAD.MOV.U32 R5, RZ, RZ, -0x1 ;  /* 0xffffffffff057424 */ /* 0x000fce00078e00ff */
[----:B-1----:R-:W-:Y:S05]  /*0660*/  WARPSYNC.COLLECTIVE R5, `(.L_x_12573) ;  /* 0x0000000005087348 */ /* 0x002fea0003c00000 */
[----:B-1----:R0:W1:Y:S02]  /*0670*/  SHFL.IDX P0, R5, R2, R6, R7 ;  /* 0x0000000602057389 */ /* 0x0020640000000007 */
[----:B01----:R-:W-:Y:S05]  /*0680*/  ENDCOLLECTIVE ;  /* 0x000000000000791b */ /* 0x003fea0003800000 */
.L_x_12573:
[----:B------:R-:W-:Y:S05]  /*0690*/  BSYNC B0 ;  /* 0x0000000000007941 */ /* 0x000fea0003800000 */
.L_x_12572:
[----:B------:R-:W-:Y:S05]  /*06a0*/  BRA `(.L_x_12574) ;  /* 0xfffffffc00847947 */ /* 0x000fea000383ffff */
.L_x_12566:
[----:B------:R-:W-:Y:S01]  /*06b0*/  BSSY B0, `(.L_x_12575) ;  /* 0x0000007000007945 */ /* 0x000fe20003800000 */
[----:B0-----:R-:W-:Y:S01]  /*06c0*/  IMAD.MOV.U32 R6, RZ, RZ, R4 ;  /* 0x000000ffff067224 */ /* 0x001fe200078e0004 */
[----:B------:R-:W-:Y:S01]  /*06d0*/  MOV R7, 0x1c1f ;  /* 0x00001c1f00077802 */ /* 0x000fe20000000f00 */
[----:B------:R-:W-:-:S07]  /*06e0*/  IMAD.MOV.U32 R5, RZ, RZ, -0x1 ;  /* 0xffffffffff057424 */ /* 0x000fce00078e00ff */
[----:B-1----:R-:W-:Y:S05]  /*06f0*/  WARPSYNC.COLLECTIVE R5, `(.L_x_12576) ;  /* 0x0000000005087348 */ /* 0x002fea0003c00000 */
[----:B-1----:R0:W1:Y:S02]  /*0700*/  SHFL.IDX P0, R5, R2, R6, R7 ;  /* 0x0000000602057389 */ /* 0x0020640000000007 */
[----:B01----:R-:W-:Y:S05]  /*0710*/  ENDCOLLECTIVE ;  /* 0x000000000000791b */ /* 0x003fea0003800000 */
.L_x_12576:
[----:B------:R-:W-:Y:S05]  /*0720*/  BSYNC B0 ;  /* 0x0000000000007941 */ /* 0x000fea0003800000 */
.L_x_12575:
[----:B------:R-:W-:Y:S05]  /*0730*/  BRA `(.L_x_12562) ;  /* 0xfffffffc006c7947 */ /* 0x000fea000383ffff */
.L_x_12577:
        /* <DEDUP_REMOVED lines=12> */
.L_x_39489:


//--------------------- .text._Z9cuda_gemmIiLi128ELi4ELi1ELi16ELi4ELi4ELi64ELi0ELi0EEviiiPT_S1_S1_iii --------------------------
	.section	.text._Z9cuda_gemmIiLi128ELi4ELi1ELi16ELi4ELi4ELi64ELi0ELi0EEviiiPT_S1_S1_iii,"ax",@progbits
	.align	128
        .global         _Z9cuda_gemmIiLi128ELi4ELi1ELi16ELi4ELi4ELi64ELi0ELi0EEviiiPT_S1_S1_iii
        .type           _Z9cuda_gemmIiLi128ELi4ELi1ELi16ELi4ELi4ELi64ELi0ELi0EEviiiPT_S1_S1_iii,@function
        .size           _Z9cuda_gemmIiLi128ELi4ELi1ELi16ELi4ELi4ELi64ELi0ELi0EEviiiPT_S1_S1_iii,(.L_x_38742 - _Z9cuda_gemmIiLi128ELi4ELi1ELi16ELi4ELi4ELi64ELi0ELi0EEviiiPT_S1_S1_iii)
        .other          _Z9cuda_gemmIiLi128ELi4ELi1ELi16ELi4ELi4ELi64ELi0ELi0EEviiiPT_S1_S1_iii,@"STO_CUDA_ENTRY STV_DEFAULT"
_Z9cuda_gemmIiLi128ELi4ELi1ELi16ELi4ELi4ELi64ELi0ELi0EEviiiPT_S1_S1_iii:
.text._Z9cuda_gemmIiLi128ELi4ELi1ELi16ELi4ELi4ELi64ELi0ELi0EEviiiPT_S1_S1_iii:
        /* <DEDUP_REMOVED lines=24> */
[----:B--2---:R-:W-:-:S07]  /*0180*/  VIADD R10, R12, 0xffffffe ;  /* 0x0ffffffe0c0a7836 */ /* 0x004fce0000000000 */
[----:B------:R2:W1:Y:S01]  /*0190*/  F2I.FTZ.U32.TRUNC.NTZ R11, R10 ;  /* 0x0000000a000b7305 */ /* 0x000462000021f000 */
[----:B-----5:R-:W-:Y:S02]  /*01a0*/  IADD3 R8, PT, PT, R7, 0xffffffe, RZ ;  /* 0x0ffffffe07087810 */ /* 0x020fe40007ffe0ff */
[----:B------:R-:W-:-:S05]  /*01b0*/  MOV R7, 0x400 ;  /* 0x0000040000077802 */ /* 0x000fca0000000f00 */
[----:B------:R5:W4:Y:S01]  /*01c0*/  F2I.FTZ.U32.TRUNC.NTZ R9, R8 ;  /* 0x0000000800097305 */ /* 0x000b22000021f000 */
[----:B--2---:R-:W-:Y:S01]  /*01d0*/  IMAD.MOV.U32 R10, RZ, RZ, RZ ;  /* 0x000000ffff0a7224 */ /* 0x004fe200078e00ff */
[----:B---3--:R-:W-:Y:S02]  /*01e0*/  LEA R7, R14, R7, 0x18 ;  /* 0x000000070e077211 */ /* 0x008fe400078ec0ff */
[----:B-1----:R-:W-:Y:S01]  /*01f0*/  IADD3 R15, PT, PT, RZ, -R11, RZ ;  /* 0x8000000bff0f7210 */ /* 0x002fe20007ffe0ff */
[----:B-----5:R-:W-:-:S04]  /*0200*/  IMAD.MOV.U32 R8, RZ, RZ, RZ ;  /* 0x000000ffff087224 */ /* 0x020fc800078e00ff */
[----:B------:R-:W-:Y:S02]  /*0210*/  IMAD R15, R15, UR15, RZ ;  /* 0x0000000f0f0f7c24 */ /* 0x000fe4000f8e02ff */
[----:B----4-:R-:W-:Y:S02]  /*0220*/  IMAD.MOV R13, RZ, RZ, -R9 ;  /* 0x000000ffff0d7224 */ /* 0x010fe400078e0a09 */
[----:B------:R-:W-:Y:S01]  /*0230*/  IMAD.HI.U32 R14, R11, R15, R10 ;  /* 0x0000000f0b0e7227 */ /* 0x000fe200078e000a */
[----:B------:R-:W-:-:S03]  /*0240*/  MOV R11, R24 ;  /* 0x00000018000b7202 */ /* 0x000fc60000000f00 */
[----:B------:R-:W-:-:S04]  /*0250*/  IMAD R13, R13, UR14, RZ ;  /* 0x0000000e0d0d7c24 */ /* 0x000fc8000f8e02ff */
[----:B------:R-:W-:Y:S01]  /*0260*/  IMAD.HI.U32 R12, R9, R13, R8 ;  /* 0x0000000d090c7227 */ /* 0x000fe200078e0008 */
[----:B0-----:R-:W-:-:S07]  /*0270*/  LOP3.LUT R13, RZ, UR14, RZ, 0x33, !PT ;  /* 0x0000000eff0d7c12 */ /* 0x001fce000f8e33ff */
.L_x_12580:
[----:B--2---:R-:W-:-:S06]  /*0280*/  IMAD.WIDE.U32 R8, R11, 0x4, R4 ;  /* 0x000000040b087825 */ /* 0x004fcc00078e0004 */
[----:B------:R-:W2:Y:S01]  /*0290*/  LDG.E R8, desc[UR10][R8.64] ;  /* 0x0000000a08087981 */ /* 0x000ea2000c1e1900 */
        /* <DEDUP_REMOVED lines=18> */
[----:B------:R-:W-:-:S03]  /*03c0*/  SEL R15, R18, R15, !P1 ;  /* 0x0000000f120f7207 */ /* 0x000fc60004800000 */
[----:B------:R-:W-:-:S04]  /*03d0*/  IMAD R10, R10, 0x14, R7 ;  /* 0x000000140a0a7824 */ /* 0x000fc800078e0207 */
[----:B------:R-:W-:-:S05]  /*03e0*/  IMAD R15, R15, 0x4, R10 ;  /* 0x000000040f0f7824 */ /* 0x000fca00078e020a */
[----:B--2---:R2:W-:Y:S01]  /*03f0*/  STS [R15], R8 ;  /* 0x000000080f007388 */ /* 0x0045e20000000800 */
[----:B------:R-:W-:Y:S05]  /*0400*/  @!P2 BRA `(.L_x_12580) ;  /* 0xfffffffc009ca947 */ /* 0x000fea000383ffff */
.L_x_12579:
[----:B------:R-:W-:Y:S05]  /*0410*/  BSYNC.RECONVERGENT B0 ;  /* 0x0000000000007941 */ /* 0x000fea0003800200 */
.L_x_12578:
[----:B0-----:R-:W-:Y:S01]  /*0420*/  IMAD.MOV.U32 R2, RZ, RZ, RZ ;  /* 0x000000ffff027224 */ /* 0x001fe200078e00ff */
[----:B-1----:R-:W-:Y:S01]  /*0430*/  R2UR UR5, R3 ;  /* 0x00000000030572ca */ /* 0x002fe200000e0000 */
[----:B------:R-:W-:Y:S01]  /*0440*/  IMAD.MOV R5, RZ, RZ, -R3 ;  /* 0x000000ffff057224 */ /* 0x000fe200078e0a03 */
[----:B------:R-:W0:Y:S02]  /*0450*/  LDCU UR13, c[0x0][0x374] ;  /* 0x00006e80ff0d77ac */ /* 0x000e240008000800 */
[----:B------:R-:W-:Y:S01]  /*0460*/  R2UR UR4, R2 ;  /* 0x00000000020472ca */ /* 0x000fe200000e0000 */
[----:B------:R-:W-:-:S12]  /*0470*/  IMAD R2, R5, R0, RZ ;  /* 0x0000000005027224 */ /* 0x000fd800078e02ff */
[----:B------:R-:W-:Y:S01]  /*0480*/  IMAD.HI.U32 R2, R3, R2, UR4 ;  /* 0x0000000403027e27 */ /* 0x000fe2000f8e0002 */
[----:B0-----:R-:W-:-:S04]  /*0490*/  USHF.L.U32 UR12, UR13, 0x2, URZ ;  /* 0x000000020d0c7899 */ /* 0x001fc800080006ff */
        /* <DEDUP_REMOVED lines=19> */
[----:B------:R-:W-:-:S03]  /*05d0*/  IADD3 R5, PT, PT, RZ, -UR8, RZ ;  /* 0x80000008ff057c10 */ /* 0x000fc6000fffe0ff */
[----:B------:R-:W1:Y:S01]  /*05e0*/  I2F.U32.RP R0, UR8 ;  /* 0x0000000800007d06 */ /* 0x000e620008209000 */
[----:B0-----:R-:W-:-:S07]  /*05f0*/  UISETP.GE.U32.AND UP0, UPT, UR5, UR12, UPT ;  /* 0x0000000c0500728c */ /* 0x001fce000bf06070 */
[----:B-1----:R-:W0:Y:S01]  /*0600*/  MUFU.RCP R0, R0 ;  /* 0x0000000000007308 */ /* 0x002e220000001000 */
        /* <DEDUP_REMOVED lines=15> */
[----:B--2---:R-:W0:Y:S01]  /*0700*/  S2R R15, SR_CTAID.X ;  /* 0x00000000000f7919 */ /* 0x004e220000002500 */
[----:B------:R-:W-:Y:S01]  /*0710*/  LOP3.LUT R5, RZ, UR8, RZ, 0x33, !PT ;  /* 0x00000008ff057c12 */ /* 0x000fe2000f8e33ff */
[----:B------:R-:W1:Y:S01]  /*0720*/  S2UR UR6, SR_CgaCtaId ;  /* 0x00000000000679c3 */ /* 0x000e620000008800 */
[----:B------:R-:W-:Y:S01]  /*0730*/  IADD3 R7, PT, PT, R0, -UR8, RZ ;  /* 0x8000000800077c10 */ /* 0x000fe2000fffe0ff */
[----:B------:R-:W-:Y:S01]  /*0740*/  UMOV UR4, 0x400 ;  /* 0x0000040000047882 */ /* 0x000fe20000000000 */
[----:B------:R-:W-:Y:S01]  /*0750*/  MOV R4, UR15 ;  /* 0x0000000f00047c02 */ /* 0x000fe20008000f00 */
[----:B------:R-:W-:Y:S01]  /*0760*/  UIADD3 UR4, UPT, UPT, UR4, 0x80, URZ ;  /* 0x0000008004047890 */ /* 0x000fe2000fffe0ff */
[----:B------:R-:W-:Y:S01]  /*0770*/  IMAD.SHL.U32 R18, R24, 0x4, RZ ;  /* 0x0000000418127824 */ /* 0x000fe200078e00ff */
[----:B------:R-:W-:Y:S01]  /*0780*/  MOV R6, 0xa00 ;  /* 0x00000a0000067802 */ /* 0x000fe20000000f00 */
[----:B------:R-:W-:Y:S01]  /*0790*/  UPRMT UR9, UR8, 0x9910, URZ ;  /* 0x0000991008097896 */ /* 0x000fe200080000ff */
[----:B------:R-:W-:Y:S01]  /*07a0*/  @P1 VIADD R3, R3, 0x1 ;  /* 0x0000000103031836 */ /* 0x000fe20000000000 */
[----:B------:R-:W2:Y:S04]  /*07b0*/  LDC R17, c[0x0][0x360] ;  /* 0x0000d800ff117b82 */ /* 0x000ea80000000800 */
[----:B------:R-:W-:-:S02]  /*07c0*/  SEL R23, R5, R3, !P2 ;  /* 0x0000000305177207 */ /* 0x000fc40005000000 */
[----:B------:R-:W-:-:S04]  /*07d0*/  @P2 SEL R5, R7, R0, P1 ;  /* 0x0000000007052207 */ /* 0x000fc80000800000 */
[C---:B------:R-:W-:Y:S01]  /*07e0*/  LOP3.LUT R22, R5.reuse, 0x3, RZ, 0xc0, !PT ;  /* 0x0000000305167812 */ /* 0x040fe200078ec0ff */
[C---:B------:R-:W-:Y:S01]  /*07f0*/  VIADD R12, R5.reuse, 0xffffffff ;  /* 0xffffffff050c7836 */ /* 0x040fe20000000000 */
[----:B------:R-:W-:Y:S02]  /*0800*/  IADD3 R14, PT, PT, R5, 0x1, RZ ;  /* 0x00000001050e7810 */ /* 0x000fe40007ffe0ff */
[C---:B------:R-:W-:Y:S01]  /*0810*/  LOP3.LUT R13, R22.reuse, 0x2, RZ, 0x3c, !PT ;  /* 0x00000002160d7812 */ /* 0x040fe200078e3cff */
[----:B------:R-:W-:Y:S01]  /*0820*/  VIADD R21, R22, 0x1 ;  /* 0x0000000116157836 */ /* 0x000fe20000000000 */
[----:B------:R-:W-:Y:S01]  /*0830*/  LOP3.LUT R14, R14, 0x3, RZ, 0xc0, !PT ;  /* 0x000000030e0e7812 */ /* 0x000fe200078ec0ff */
[----:B------:R-:W-:Y:S01]  /*0840*/  VIADD R20, R22, 0x2 ;  /* 0x0000000216147836 */ /* 0x000fe20000000000 */
[----:B------:R-:W-:Y:S01]  /*0850*/  LOP3.LUT R12, R12, 0x3, RZ, 0xc0, !PT ;  /* 0x000000030c0c7812 */ /* 0x000fe200078ec0ff */
[----:B------:R-:W-:Y:S01]  /*0860*/  VIADD R19, R22, 0x3 ;  /* 0x0000000316137836 */ /* 0x000fe20000000000 */
[----:B------:R-:W-:Y:S01]  /*0870*/  ISETP.GE.AND P0, PT, R21, UR15, PT ;  /* 0x0000000f15007c0c */ /* 0x000fe2000bf06270 */
[----:B-1----:R-:W-:Y:S01]  /*0880*/  ULEA UR4, UR6, UR4, 0x18 ;  /* 0x0000000406047291 */ /* 0x002fe2000f8ec0ff */
[----:B------:R-:W-:Y:S01]  /*0890*/  ISETP.GE.AND P1, PT, R20, UR15, PT ;  /* 0x0000000f14007c0c */ /* 0x000fe2000bf26270 */
[----:B------:R-:W-:Y:S01]  /*08a0*/  IMAD R11, R5, UR15, R22 ;  /* 0x0000000f050b7c24 */ /* 0x000fe2000f8e0216 */
[----:B------:R-:W-:Y:S01]  /*08b0*/  ISETP.GE.AND P2, PT, R19, UR15, PT ;  /* 0x0000000f13007c0c */ /* 0x000fe2000bf46270 */
[C---:B------:R-:W-:Y:S01]  /*08c0*/  IMAD R10, R5.reuse, UR15, R14 ;  /* 0x0000000f050a7c24 */ /* 0x040fe2000f8e020e */
[C---:B------:R-:W-:Y:S01]  /*08d0*/  SEL R0, R4.reuse, RZ, P0 ;  /* 0x000000ff04007207 */ /* 0x040fe20000000000 */
[C---:B------:R-:W-:Y:S01]  /*08e0*/  IMAD R9, R5.reuse, UR15, R13 ;  /* 0x0000000f05097c24 */ /* 0x040fe2000f8e020d */
[----:B------:R-:W-:Y:S01]  /*08f0*/  SEL R3, R4, RZ, P1 ;  /* 0x000000ff04037207 */ /* 0x000fe20000800000 */
[----:B------:R-:W-:Y:S01]  /*0900*/  IMAD R8, R5, UR15, R12 ;  /* 0x0000000f05087c24 */ /* 0x000fe2000f8e020c */
[----:B------:R-:W-:Y:S01]  /*0910*/  ISETP.GE.AND P0, PT, R22, UR15, PT ;  /* 0x0000000f16007c0c */ /* 0x000fe2000bf06270 */
[----:B------:R-:W-:Y:S01]  /*0920*/  IMAD.IADD R21, R21, 0x1, -R0 ;  /* 0x0000000115157824 */ /* 0x000fe200078e0a00 */
[----:B------:R-:W-:Y:S01]  /*0930*/  SEL R2, R4, RZ, P2 ;  /* 0x000000ff04027207 */ /* 0x000fe20001000000 */
[C---:B0-----:R-:W-:Y:S01]  /*0940*/  IMAD R16, R15.reuse, UR8, R24 ;  /* 0x000000080f107c24 */ /* 0x041fe2000f8e0218 */
[----:B------:R-:W-:Y:S01]  /*0950*/  IADD3 R20, PT, PT, R20, -R3, RZ ;  /* 0x8000000314147210 */ /* 0x000fe20007ffe0ff */
[----:B------:R-:W-:Y:S01]  /*0960*/  IMAD R15, R15, 0x10, R18 ;  /* 0x000000100f0f7824 */ /* 0x000fe200078e0212 */
[----:B------:R-:W-:Y:S01]  /*0970*/  SEL R3, R4, RZ, P0 ;  /* 0x000000ff04037207 */ /* 0x000fe20000000000 */
[----:B------:R-:W-:Y:S01]  /*0980*/  IMAD.IADD R19, R19, 0x1, -R2 ;  /* 0x0000000113137824 */ /* 0x000fe200078e0a02 */
[----:B------:R-:W-:-:S02]  /*0990*/  LEA R11, R11, UR4, 0x2 ;  /* 0x000000040b0b7c11 */ /* 0x000fc4000f8e10ff */
[----:B------:R-:W-:Y:S02]  /*09a0*/  IADD3 R0, PT, PT, R22, -R3, RZ ;  /* 0x8000000316007210 */ /* 0x000fe40007ffe0ff */
[----:B------:R-:W-:Y:S02]  /*09b0*/  LEA R10, R10, UR4, 0x2 ;  /* 0x000000040a0a7c11 */ /* 0x000fe4000f8e10ff */
[----:B------:R-:W-:Y:S02]  /*09c0*/  LEA R9, R9, UR4, 0x2 ;  /* 0x0000000409097c11 */ /* 0x000fe4000f8e10ff */
[----:B------:R-:W-:Y:S01]  /*09d0*/  LEA R8, R8, UR4, 0x2 ;  /* 0x0000000408087c11 */ /* 0x000fe2000f8e10ff */
[----:B------:R-:W-:-:S06]  /*09e0*/  UMOV UR4, UR5 ;  /* 0x0000000500047c82 */ /* 0x000fcc0008000000 */
[----:B--2---:R-:W-:Y:S05]  /*09f0*/  CALL.REL.NOINC `($__internal_239_$__cuda_sm20_div_s16) ;  /* 0x00000008002c7944 */ /* 0x004fea0003c00000 */
[----:B------:R-:W0:Y:S01]  /*0a00*/  LDCU UR6, c[0x0][0x3a8] ;  /* 0x00007500ff0677ac */ /* 0x000e220008000800 */
[----:B------:R-:W-:Y:S02]  /*0a10*/  UPRMT UR7, UR5, 0x9910, URZ ;  /* 0x0000991005077896 */ /* 0x000fe400080000ff */
[----:B0-----:R-:W-:-:S04]  /*0a20*/  UISETP.LT.AND UP0, UPT, UR6, 0x4, UPT ;  /* 0x000000040600788c */ /* 0x001fc8000bf01270 */
[----:B------:R-:W-:-:S03]  /*0a30*/  USEL UR5, UR6, 0x4, UP0 ;  /* 0x0000000406057887 */ /* 0x000fc60008000000 */
[----:B------:R-:W-:-:S09]  /*0a40*/  UMOV UR6, UR7 ;  /* 0x0000000700067c82 */ /* 0x000fd20008000000 */
.L_x_12594:
        /* <DEDUP_REMOVED lines=8> */
[----:B-1----:R-:W-:-:S04]  /*0ad0*/  IMAD.U32 R2, RZ, RZ, UR14 ;  /* 0x0000000eff027e24 */ /* 0x002fc8000f8e00ff */
[----:B------:R-:W-:Y:S01]  /*0ae0*/  IMAD R29, R2, UR4, R15 ;  /* 0x00000004021d7c24 */ /* 0x000fe2000f8e020f */
[----:B0-----:R-:W-:-:S06]  /*0af0*/  ULEA UR7, UR9, UR7, 0x18 ;  /* 0x0000000709077291 */ /* 0x001fcc000f8ec0ff */
[----:B------:R-:W-:-:S07]  /*0b00*/  LEA R30, R24, UR7, 0x4 ;  /* 0x00000007181e7c11 */ /* 0x000fce000f8e20ff */
.L_x_12583:
[----:B------:R-:W0:Y:S02]  /*0b10*/  LDC.64 R2, c[0x0][0x390] ;  /* 0x0000e400ff027b82 */ /* 0x000e240000000a00 */
[----:B0-----:R-:W-:-:S05]  /*0b20*/  IMAD.WIDE R2, R29, 0x4, R2 ;  /* 0x000000041d027825 */ /* 0x001fca00078e0202 */
[----:B------:R-:W2:Y:S01]  /*0b30*/  LDG.E.128 R4, desc[UR10][R2.64] ;  /* 0x0000000a02047981 */ /* 0x000ea2000c1e1d00 */
[C---:B------:R-:W-:Y:S01]  /*0b40*/  LEA R32, R17.reuse, R32, 0x2 ;  /* 0x0000002011207211 */ /* 0x040fe200078e10ff */
[----:B------:R-:W-:-:S03]  /*0b50*/  IMAD R29, R17, 0x4, R29 ;  /* 0x00000004111d7824 */ /* 0x000fc600078e021d */
[----:B------:R-:W-:Y:S01]  /*0b60*/  ISETP.GE.U32.AND P0, PT, R32, 0x10, PT ;  /* 0x000000102000780c */ /* 0x000fe20003f06070 */
[----:B--2---:R0:W-:Y:S02]  /*0b70*/  STS.128 [R30], R4 ;  /* 0x000000041e007388 */ /* 0x0041e40000000c00 */
[----:B0-----:R-:W-:-:S10]  /*0b80*/  IMAD R30, R17, 0x10, R30 ;  /* 0x00000010111e7824 */ /* 0x001fd400078e021e */
[----:B------:R-:W-:Y:S05]  /*0b90*/  @!P0 BRA `(.L_x_12583) ;  /* 0xfffffffc00dc8947 */ /* 0x000fea000383ffff */
.L_x_12582:
[----:B------:R-:W-:Y:S05]  /*0ba0*/  BSYNC.RECONVERGENT B0 ;  /* 0x0000000000007941 */ /* 0x000fea0003800200 */
.L_x_12581:
[----:B------:R-:W-:Y:S01]  /*0bb0*/  BAR.SYNC.DEFER_BLOCKING 0x0 ;  /* 0x0000000000007b1d */ /* 0x000fe20000010000 */
[----:B------:R-:W-:Y:S01]  /*0bc0*/  UISETP.GE.AND UP0, UPT, UR8, 0x1, UPT ;  /* 0x000000010800788c */ /* 0x000fe2000bf06270 */
[----:B------:R-:W-:-:S08]  /*0bd0*/  HFMA2 R5, -RZ, RZ, 0, 0 ;  /* 0x00000000ff057431 */ /* 0x000fd000000001ff */
        /* <DEDUP_REMOVED lines=13> */
[----:B------:R-:W-:Y:S01]  /*0cb0*/  MOV R2, 0x400 ;  /* 0x0000040000027802 */ /* 0x000fe20000000f00 */
[----:B------:R-:W-:Y:S01]  /*0cc0*/  IMAD.SHL.U32 R18, R24, 0x4, RZ ;  /* 0x0000000418127824 */ /* 0x000fe200078e00ff */
[----:B------:R-:W-:Y:S01]  /*0cd0*/  ISETP.GT.U32.AND P4, PT, R4, 0x40, PT ;  /* 0x000000400400780c */ /* 0x000fe20003f84070 */
[----:B------:R-:W-:-:S03]  /*0ce0*/  IMAD.MOV.U32 R5, RZ, RZ, RZ ;  /* 0x000000ffff057224 */ /* 0x000fc600078e00ff */
[----:B------:R-:W-:Y:S02]  /*0cf0*/  LOP3.LUT R4, R18, 0xc, RZ, 0xc0, !PT ;  /* 0x0000000c12047812 */ /* 0x000fe400078ec0ff */
[----:B-----5:R-:W-:Y:S02]  /*0d00*/  LEA R2, R3, R2, 0x18 ;  /* 0x0000000203027211 */ /* 0x020fe400078ec0ff */
[----:B------:R-:W-:-:S07]  /*0d10*/  MOV R3, R23 ;  /* 0x0000001700037202 */ /* 0x000fce0000000f00 */
.L_x_12593:
[----:B------:R-:W-:Y:S01]  /*0d20*/  IMAD R31, R3, 0x14, R2 ;  /* 0x00000014031f7824 */ /* 0x000fe200078e0202 */
[----:B01----:R-:W-:Y:S06]  /*0d30*/  @P4 BRA `(.L_x_12585) ;  /* 0x0000000000584947 */ /* 0x003fec0003800000 */
[----:B------:R-:W-:Y:S01]  /*0d40*/  IMAD.IADD R6, R31, 0x1, R4 ;  /* 0x000000011f067824 */ /* 0x000fe200078e0204 */
[----:B------:R-:W-:-:S04]  /*0d50*/  UMOV UR7, 0xffffffff ;  /* 0xffffffff00077882 */ /* 0x000fc80000000000 */
[----:B------:R0:W0:Y:S01]  /*0d60*/  LDS R29, [R6] ;  /* 0x00000000061d7984 */ /* 0x0000220000000800 */
[----:B------:R-:W-:Y:S05]  /*0d70*/  BRA.DIV UR7, `(.L_x_12586) ;  /* 0x0000000207bc7947 */ /* 0x000fea000b800000 */
[----:B0-----:R0:W0:Y:S02]  /*0d80*/  SHFL.IDX PT, R7, R29, R0, 0x1c1f ;  /* 0x001c1f001d077589 */ /* 0x00102400000e0000 */
.L_x_12597:
[----:B01----:R-:W-:Y:S01]  /*0d90*/  IMAD R6, R28, R7, RZ ;  /* 0x000000071c067224 */ /* 0x003fe200078e02ff */
[----:B------:R-:W-:Y:S06]  /*0da0*/  @!P1 BRA `(.L_x_12587) ;  /* 0x0000000000109947 */ /* 0x000fec0003800000 */
[----:B------:R-:W-:-:S03]  /*0db0*/  UMOV UR7, 0xffffffff ;  /* 0xffffffff00077882 */ /* 0x000fc60000000000 */
[----:B------:R-:W-:Y:S05]  /*0dc0*/  BRA.DIV UR7, `(.L_x_12588) ;  /* 0x0000000207cc7947 */ /* 0x000fea000b800000 */
[----:B------:R0:W1:Y:S02]  /*0dd0*/  SHFL.IDX PT, R7, R29, R21, 0x1c1f ;  /* 0x001c1f151d077589 */ /* 0x00006400000e0000 */
.L_x_12600:
[----:B-12---:R-:W-:-:S07]  /*0de0*/  IMAD R6, R27, R7, R6 ;  /* 0x000000071b067224 */ /* 0x006fce00078e0206 */
.L_x_12587:
[----:B------:R-:W-:Y:S05]  /*0df0*/  @!P2 BRA `(.L_x_12589) ;  /* 0x000000000010a947 */ /* 0x000fea0003800000 */
[----:B------:R-:W-:-:S03]  /*0e00*/  UMOV UR7, 0xffffffff ;  /* 0xffffffff00077882 */ /* 0x000fc60000000000 */
[----:B------:R-:W-:Y:S05]  /*0e10*/  BRA.DIV UR7, `(.L_x_12590) ;  /* 0x0000000207dc7947 */ /* 0x000fea000b800000 */
[----:B------:R1:W0:Y:S02]  /*0e20*/  SHFL.IDX PT, R7, R29, R20, 0x1c1f ;  /* 0x001c1f141d077589 */ /* 0x00022400000e0000 */
.L_x_12603:
[----:B0--3--:R-:W-:-:S07]  /*0e30*/  IMAD R6, R26, R7, R6 ;  /* 0x000000071a067224 */ /* 0x009fce00078e0206 */
.L_x_12589:
[----:B------:R-:W-:Y:S05]  /*0e40*/  @!P3 BRA `(.L_x_12591) ;  /* 0x000000000048b947 */ /* 0x000fea0003800000 */
[----:B------:R-:W-:-:S03]  /*0e50*/  UMOV UR7, 0xffffffff ;  /* 0xffffffff00077882 */ /* 0x000fc60000000000 */
[----:B------:R-:W-:Y:S05]  /*0e60*/  BRA.DIV UR7, `(.L_x_12592) ;  /* 0x0000000207ec7947 */ /* 0x000fea000b800000 */
[----:B------:R0:W0:Y:S02]  /*0e70*/  SHFL.IDX PT, R7, R29, R19, 0x1c1f ;  /* 0x001c1f131d077589 */ /* 0x00002400000e0000 */
.L_x_12606:
[----:B0---4-:R-:W-:Y:S01]  /*0e80*/  IMAD R6, R25, R7, R6 ;  /* 0x0000000719067224 */ /* 0x011fe200078e0206 */
[----:B------:R-:W-:Y:S06]  /*0e90*/  BRA `(.L_x_12591) ;  /* 0x0000000000347947 */ /* 0x000fec0003800000 */
.L_x_12585:
[--C-:B------:R-:W-:Y:S01]  /*0ea0*/  @P0 IMAD R7, R22, 0x4, R31.reuse ;  /* 0x0000000416070824 */ /* 0x100fe200078e021f */
[----:B------:R-:W-:Y:S01]  /*0eb0*/  @P1 LEA R29, R14, R31, 0x2 ;  /* 0x0000001f0e1d1211 */ /* 0x000fe200078e10ff */
[--C-:B------:R-:W-:Y:S02]  /*0ec0*/  @P2 IMAD R30, R13, 0x4, R31.reuse ;  /* 0x000000040d1e2824 */ /* 0x100fe400078e021f */
[----:B------:R-:W-:Y:S02]  /*0ed0*/  HFMA2 R6, -RZ, RZ, 0, 0 ;  /* 0x00000000ff067431 */ /* 0x000fe400000001ff */
[----:B------:R-:W-:Y:S01]  /*0ee0*/  @P3 IMAD R32, R12, 0x4, R31 ;  /* 0x000000040c203824 */ /* 0x000fe200078e021f */
        /* <DEDUP_REMOVED lines=8> */
.L_x_12591:
[----:B------:R-:W-:Y:S02]  /*0f70*/  VIADD R3, R3, UR6 ;  /* 0x0000000603037c36 */ /* 0x000fe40008000000 */
[----:B------:R-:W-:-:S03]  /*0f80*/  IMAD.IADD R5, R6, 0x1, R5 ;  /* 0x0000000106057824 */ /* 0x000fc600078e0205 */
[----:B------:R-:W-:-:S13]  /*0f90*/  ISETP.GE.AND P5, PT, R3, UR5, PT ;  /* 0x0000000503007c0c */ /* 0x000fda000bfa6270 */
[----:B------:R-:W-:Y:S05]  /*0fa0*/  @!P5 BRA `(.L_x_12593) ;  /* 0xfffffffc005cd947 */ /* 0x000fea000383ffff */
.L_x_12584:
[----:B------:R-:W-:Y:S05]  /*0fb0*/  WARPSYNC.ALL ;  /* 0x0000000000007948 */ /* 0x000fea0003800000 */
[----:B------:R-:W5:Y:S01]  /*0fc0*/  LDCU UR7, c[0x0][0x384] ;  /* 0x00007080ff0777ac */ /* 0x000f620008000800 */
[----:B------:R-:W0:Y:S01]  /*0fd0*/  LDC.64 R2, c[0x0][0x3a0] ;  /* 0x0000e800ff027b82 */ /* 0x000e220000000a00 */
[----:B-----5:R-:W-:-:S05]  /*0fe0*/  MOV R7, UR7 ;  /* 0x0000000700077c02 */ /* 0x020fca0008000f00 */
[----:B------:R-:W-:Y:S01]  /*0ff0*/  IMAD R7, R7, UR4, R16 ;  /* 0x0000000407077c24 */ /* 0x000fe2000f8e0210 */
[----:B------:R-:W-:-:S03]  /*1000*/  UIADD3 UR4, UPT, UPT, UR13, UR4, URZ ;  /* 0x000000040d047290 */ /* 0x000fc6000fffe0ff */
[----:B0-----:R-:W-:Y:S01]  /*1010*/  IMAD.WIDE R2, R7, 0x4, R2 ;  /* 0x0000000407027825 */ /* 0x001fe200078e0202 */
[----:B------:R-:W-:Y:S01]  /*1020*/  BAR.SYNC.DEFER_BLOCKING 0x0 ;  /* 0x0000000000007b1d */ /* 0x000fe20000010000 */
[----:B------:R-:W-:-:S05]  /*1030*/  UISETP.GE.U32.AND UP0, UPT, UR4, UR12, UPT ;  /* 0x0000000c0400728c */ /* 0x000fca000bf06070 */
[----:B------:R0:W-:Y:S04]  /*1040*/  STG.E desc[UR10][R2.64], R5 ;  /* 0x0000000502007986 */ /* 0x0001e8000c10190a */
[----:B------:R-:W-:Y:S05]  /*1050*/  BRA.U !UP0, `(.L_x_12594) ;  /* 0xfffffff9087c7547 */ /* 0x000fea000b83ffff */
[----:B------:R-:W-:Y:S05]  /*1060*/  EXIT ;  /* 0x000000000000794d */ /* 0x000fea0003800000 */
.L_x_12586:
[----:B------:R-:W-:Y:S01]  /*1070*/  BSSY B0, `(.L_x_12595) ;  /* 0x0000007000007945 */ /* 0x000fe20003800000 */
[----:B------:R-:W-:Y:S01]  /*1080*/  IMAD.MOV.U32 R30, RZ, RZ, R0 ;  /* 0x000000ffff1e7224 */ /* 0x000fe200078e0000 */
[----:B------:R-:W-:Y:S01]  /*1090*/  MOV R7, 0xffffffff ;  /* 0xffffffff00077802 */ /* 0x000fe20000000f00 */
[----:B------:R-:W-:-:S07]  /*10a0*/  IMAD.MOV.U32 R32, RZ, RZ, 0x1c1f ;  /* 0x00001c1fff207424 */ /* 0x000fce00078e00ff */
[----:B01234-:R-:W-:Y:S05]  /*10b0*/  WARPSYNC.COLLECTIVE R7, `(.L_x_12596) ;  /* 0x0000000007087348 */ /* 0x01ffea0003c00000 */
[----:B0-----:R0:W0:Y:S02]  /*10c0*/  SHFL.IDX P5, R7, R29, R30, R32 ;  /* 0x0000001e1d077389 */ /* 0x00102400000a0020 */
[----:B01234-:R-:W-:Y:S05]  /*10d0*/  ENDCOLLECTIVE ;  /* 0x000000000000791b */ /* 0x01ffea0003800000 */
.L_x_12596:
[----:B------:R-:W-:Y:S05]  /*10e0*/  BSYNC B0 ;  /* 0x0000000000007941 */ /* 0x000fea0003800000 */
.L_x_12595:
[----:B------:R-:W-:Y:S05]  /*10f0*/  BRA `(.L_x_12597) ;  /* 0xfffffffc00247947 */ /* 0x000fea000383ffff */
.L_x_12588:
[----:B------:R-:W-:Y:S01]  /*1100*/  BSSY B0, `(.L_x_12598) ;  /* 0x0000007000007945 */ /* 0x000fe20003800000 */
[----:B------:R-:W-:Y:S01]  /*1110*/  IMAD.MOV.U32 R30, RZ, RZ, R21 ;  /* 0x000000ffff1e7224 */ /* 0x000fe200078e0015 */
[----:B------:R-:W-:Y:S01]  /*1120*/  MOV R7, 0xffffffff ;  /* 0xffffffff00077802 */ /* 0x000fe20000000f00 */
[----:B------:R-:W-:-:S07]  /*1130*/  IMAD.MOV.U32 R32, RZ, RZ, 0x1c1f ;  /* 0x00001c1fff207424 */ /* 0x000fce00078e00ff */
[----:B--234-:R-:W-:Y:S05]  /*1140*/  WARPSYNC.COLLECTIVE R7, `(.L_x_12599) ;  /* 0x0000000007087348 */ /* 0x01cfea0003c00000 */
[----:B------:R0:W1:Y:S02]  /*1150*/  SHFL.IDX P5, R7, R29, R30, R32 ;  /* 0x0000001e1d077389 */ /* 0x00006400000a0020 */
[----:B01234-:R-:W-:Y:S05]  /*1160*/  ENDCOLLECTIVE ;  /* 0x000000000000791b */ /* 0x01ffea0003800000 */
.L_x_12599:
[----:B------:R-:W-:Y:S05]  /*1170*/  BSYNC B0 ;  /* 0x0000000000007941 */ /* 0x000fea0003800000 */
.L_x_12598:
[----:B------:R-:W-:Y:S05]  /*1180*/  BRA `(.L_x_12600) ;  /* 0xfffffffc00147947 */ /* 0x000fea000383ffff */
.L_x_12590:
[----:B------:R-:W-:Y:S01]  /*1190*/  BSSY B0, `(.L_x_12601) ;  /* 0x0000007000007945 */ /* 0x000fe20003800000 */
[----:B------:R-:W-:Y:S01]  /*11a0*/  IMAD.MOV.U32 R30, RZ, RZ, R20 ;  /* 0x000000ffff1e7224 */ /* 0x000fe200078e0014 */
[----:B------:R-:W-:Y:S01]  /*11b0*/  MOV R7, 0xffffffff ;  /* 0xffffffff00077802 */ /* 0x000fe20000000f00 */
[----:B------:R-:W-:-:S07]  /*11c0*/  IMAD.MOV.U32 R32, RZ, RZ, 0x1c1f ;  /* 0x00001c1fff207424 */ /* 0x000fce00078e00ff */
[----:B0-234-:R-:W-:Y:S05]  /*11d0*/  WARPSYNC.COLLECTIVE R7, `(.L_x_12602) ;  /* 0x0000000007087348 */ /* 0x01dfea0003c00000 */
[----:B------:R1:W0:Y:S02]  /*11e0*/  SHFL.IDX P5, R7, R29, R30, R32 ;  /* 0x0000001e1d077389 */ /* 0x00022400000a0020 */
[----:B01234-:R-:W-:Y:S05]  /*11f0*/  ENDCOLLECTIVE ;  /* 0x000000000000791b */ /* 0x01ffea0003800000 */
.L_x_12602:
[----:B------:R-:W-:Y:S05]  /*1200*/  BSYNC B0 ;  /* 0x0000000000007941 */ /* 0x000fea0003800000 */
.L_x_12601:
[----:B------:R-:W-:Y:S05]  /*1210*/  BRA `(.L_x_12603) ;  /* 0xfffffffc00047947 */ /* 0x000fea000383ffff */
.L_x_12592:
[----:B------:R-:W-:Y:S01]  /*1220*/  BSSY B0, `(.L_x_12604) ;  /* 0x0000007000007945 */ /* 0x000fe20003800000 */
[----:B------:R-:W-:Y:S01]  /*1230*/  IMAD.MOV.U32 R30, RZ, RZ, R19 ;  /* 0x000000ffff1e7224 */ /* 0x000fe200078e0013 */
[----:B------:R-:W-:Y:S01]  /*1240*/  MOV R7, 0xffffffff ;  /* 0xffffffff00077802 */ /* 0x000fe20000000f00 */
[----:B------:R-:W-:-:S07]  /*1250*/  IMAD.MOV.U32 R32, RZ, RZ, 0x1c1f ;  /* 0x00001c1fff207424 */ /* 0x000fce00078e00ff */
[----:B01234-:R-:W-:Y:S05]  /*1260*/  WARPSYNC.COLLECTIVE R7, `(.L_x_12605) ;  /* 0x0000000007087348 */ /* 0x01ffea0003c00000 */
[----:B------:R0:W0:Y:S02]  /*1270*/  SHFL.IDX P5, R7, R29, R30, R32 ;  /* 0x0000001e1d077389 */ /* 0x00002400000a0020 */
[----:B01234-:R-:W-:Y:S05]  /*1280*/  ENDCOLLECTIVE ;  /* 0x000000000000791b */ /* 0x01ffea0003800000 */
.L_x_12605:
[----:B------:R-:W-:Y:S05]  /*1290*/  BSYNC B0 ;  /* 0x0000000000007941 */ /* 0x000fea0003800000 */
.L_x_12604:
[----:B------:R-:W-:Y:S05]  /*12a0*/  BRA `(.L_x_12606) ;  /* 0xfffffff800f47947 */ /* 0x000fea000383ffff */
        .weak           $__internal_239_$__cuda_sm20_div_s16
        .type           $__internal_239_$__cuda_sm20_div_s16,@function
        .size           $__internal_239_$__cuda_sm20_div_s16,(.L_x_38742 - $__internal_239_$__cuda_sm20_div_s16)
$__internal_239_$__cuda_sm20_div_s16:
        /* <DEDUP_REMOVED lines=24> */
[----:B------:R-:W-:Y:S05]  /*1430*/  RET.REL.NODEC R2 `(_Z9cuda_gemmIiLi128ELi4ELi1ELi16ELi4ELi4ELi64ELi0ELi0EEviiiPT_S1_S1_iii) ;  /* 0xffffffe802f07950 */ /* 0x000fea0003c3ffff */
.L_x_12607:
        /* <DEDUP_REMOVED lines=12> */
.L_x_38742:


//--------------------- .text._Z9cuda_gemmIiLi128ELi4ELi1ELi16ELi2ELi2ELi64ELi1ELi1EEviiiPT_S1_S1_iii --------------------------
	.section	.text._Z9cuda_gemmIiLi128ELi4ELi1ELi16ELi2ELi2ELi64ELi1ELi1EEviiiPT_S1_S1_iii,"ax",@progbits
	.align	128
        .global         _Z9cuda_gemmIiLi128ELi4ELi1ELi16ELi2ELi2ELi64ELi1ELi1EEviiiPT_S1_S1_iii
        .type           _Z9cuda_gemmIiLi128ELi4ELi1ELi16ELi2ELi2ELi64ELi1ELi1EEviiiPT_S1_S1_iii,@function
        .size           _Z9cuda_gemmIiLi128ELi4ELi1ELi16ELi2ELi2ELi64ELi1ELi1EEviiiPT_S1_S1_iii,(.L_x_39491 - _Z9cuda_gemmIiLi128ELi4ELi1ELi16ELi2ELi2ELi64ELi1ELi1EEviiiPT_S1_S1_iii)
        .other          _Z9cuda_gemmIiLi128ELi4ELi1ELi16ELi2ELi2ELi64ELi1ELi1EEviiiPT_S1_S1_iii,@"STO_CUDA_ENTRY STV_DEFAULT"
_Z9cuda_gemmIiLi128ELi4ELi1ELi16ELi2ELi2ELi64ELi1ELi1EEviiiPT_S1_S1_iii:
.text._Z9cuda_gemmIiLi128ELi4ELi1ELi16ELi2ELi2ELi64ELi1ELi1EEviiiPT_S1_S1_iii:
        /* <DEDUP_REMOVED lines=14> */
.L_x_12610:
        /* <DEDUP_REMOVED lines=11> */
.L_x_12609:
[----:B------:R-:W-:Y:S05]  /*0190*/  BSYNC.RECONVERGENT B0 ;  /* 0x0000000000007941 */ /* 0x000fea0003800200 */
.L_x_12608:
[----:B------:R-:W1:Y:S02]  /*01a0*/  LDCU UR4, c[0x0][0x374] ;  /* 0x00006e80ff0477ac */ /* 0x000e640008000800 */
[----:B-1----:R-:W-:-:S06]  /*01b0*/  USHF.L.U32 UR4, UR4, 0x2, URZ ;  /* 0x0000000204047899 */ /* 0x002fcc00080006ff */
[----:B------:R-:W-:-:S13]  /*01c0*/  ISETP.GE.U32.AND P1, PT, R11, UR4, PT ;  /* 0x000000040b007c0c */ /* 0x000fda000bf26070 */
[----:B------:R-:W-:Y:S05]  /*01d0*/  @P1 EXIT ;  /* 0x000000000000194d */ /* 0x000fea0003800000 */
[----:B------:R-:W-:Y:S01]  /*01e0*/  BSSY.RECONVERGENT B0, `(.L_x_12611) ;  /* 0x0000014000007945 */ /* 0x000fe20003800200 */
[----:B------:R-:W-:-:S03]  /*01f0*/  ISETP.GT.U32.AND P1, PT, R0, 0xf, PT ;  /* 0x0000000f0000780c */ /* 0x000fc60003f24070 */
[----:B------:R-:W-:Y:S10]  /*0200*/  @P0 BRA `(.L_x_12612) ;  /* 0x0000000000440947 */ /* 0x000ff40003800000 */
        /* <DEDUP_REMOVED lines=10> */
.L_x_12613:
[----:B------:R1:W2:Y:S01]  /*02b0*/  LDG.E.128 R8, desc[UR6][R2.64] ;  /* 0x0000000602087981 */ /* 0x0002a2000c1e1d00 */
[----:B0-----:R-:W-:-:S05]  /*02c0*/  IMAD R4, R7, 0x4, R4 ;  /* 0x0000000407047824 */ /* 0x001fca00078e0204 */
[----:B------:R-:W-:Y:S01]  /*02d0*/  ISETP.GE.U32.AND P0, PT, R4, 0x10, PT ;  /* 0x000000100400780c */ /* 0x000fe20003f06070 */
[C---:B-1----:R-:W-:Y:S01]  /*02e0*/  IMAD.WIDE.U32 R2, R7.reuse, 0x10, R2 ;  /* 0x0000001007027825 */ /* 0x042fe200078e0002 */
[----:B--2---:R0:W-:Y:S03]  /*02f0*/  STS.128 [R5], R8 ;  /* 0x0000000805007388 */ /* 0x0041e60000000c00 */
[----:B0-----:R-:W-:-:S08]  /*0300*/  IMAD R5, R7, 0x10, R5 ;  /* 0x0000001007057824 */ /* 0x001fd000078e0205 */
[----:B------:R-:W-:Y:S05]  /*0310*/  @!P0 BRA `(.L_x_12613) ;  /* 0xfffffffc00e48947 */ /* 0x000fea000383ffff */
.L_x_12612:
[----:B------:R-:W-:Y:S05]  /*0320*/  BSYNC.RECONVERGENT B0 ;  /* 0x0000000000007941 */ /* 0x000fea0003800200 */
.L_x_12611:
        /* <DEDUP_REMOVED lines=14> */
.L_x_12618:
[----:B------:R-:W-:Y:S01]  /*0410*/  UMOV UR4, 0xffffffff ;  /* 0xffffffff00047882 */ /* 0x000fe20000000000 */
[----:B------:R-:W-:Y:S02]  /*0420*/  LOP3.LUT R0, R0, 0x1, RZ, 0xc, !PT ;  /* 0x0000000100007812 */ /* 0x000fe400078e0cff */
[----:B------:R-:W-:Y:S05]  /*0430*/  BRA.DIV UR4, `(.L_x_12616) ;  /* 0x0000000204287947 */ /* 0x000fea000b800000 */
.L_x_12614:
[----:B------:R-:W-:Y:S05]  /*0440*/  WARPSYNC.ALL ;  /* 0x0000000000007948 */ /* 0x000fea0003800000 */
[----:B------:R-:W-:Y:S06]  /*0450*/  BAR.SYNC.DEFER_BLOCKING 0x0 ;  /* 0x0000000000007b1d */ /* 0x000fec0000010000 */
[----:B------:R-:W-:Y:S05]  /*0460*/  EXIT ;  /* 0x000000000000794d */ /* 0x000fea0003800000 */
.L_x_12615:
[----:B------:R-:W-:Y:S02]  /*0470*/  IMAD.MOV.U32 R4, RZ, RZ, R2 ;  /* 0x000000ffff047224 */ /* 0x000fe400078e0002 */
[----:B------:R-:W-:Y:S02]  /*0480*/  HFMA2 R5, -RZ, RZ, 0, 0.005977630615234375 ;  /* 0x00001e1fff057431 */ /* 0x000fe400000001ff */
[----:B------:R-:W-:-:S07]  /*0490*/  IMAD.MOV.U32 R2, RZ, RZ, -0x1 ;  /* 0xffffffffff027424 */ /* 0x000fce00078e00ff */
[----:B01----:R-:W-:Y:S05]  /*04a0*/  WARPSYNC.COLLECTIVE R2, `(.L_x_12617) ;  /* 0x0000000002087348 */ /* 0x003fea0003c00000 */
[----:B-1----:R1:W2:Y:S02]  /*04b0*/  SHFL.IDX P0, R2, R3, R4, R5 ;  /* 0x0000000403027389 */ /* 0x0022a40000000005 */
[----:B012---:R-:W-:Y:S05]  /*04c0*/  ENDCOLLECTIVE ;  /* 0x000000000000791b */ /* 0x007fea0003800000 */
.L_x_12617:
[----:B------:R-:W-:Y:S05]  /*04d0*/  BRA `(.L_x_12618) ;  /* 0xfffffffc00cc7947 */ /* 0x000fea000383ffff */
.L_x_12616:
[----:B------:R-:W-:Y:S01]  /*04e0*/  BSSY B0, `(.L_x_12619) ;  /* 0x0000007000007945 */ /* 0x000fe20003800000 */
[----:B------:R-:W-:Y:S01]  /*04f0*/  IMAD.MOV.U32 R4, RZ, RZ, R0 ;  /* 0x000000ffff047224 */ /* 0x000fe200078e0000 */
[----:B------:R-:W-:Y:S01]  /*0500*/  MOV R5, 0x1e1f ;  /* 0x00001e1f00057802 */ /* 0x000fe20000000f00 */
[----:B------:R-:W-:-:S07]  /*0510*/  IMAD.MOV.U32 R2, RZ, RZ, -0x1 ;  /* 0xffffffffff027424 */ /* 0x000fce00078e00ff */
[----:B01----:R-:W-:Y:S05]  /*0520*/  WARPSYNC.COLLECTIVE R2, `(.L_x_12620) ;  /* 0x0000000002087348 */ /* 0x003fea0003c00000 */
[----:B-1----:R1:W2:Y:S02]  /*0530*/  SHFL.IDX P0, R2, R3, R4, R5 ;  /* 0x0000000403027389 */ /* 0x0022a40000000005 */
[----:B012---:R-:W-:Y:S05]  /*0540*/  ENDCOLLECTIVE ;  /* 0x000000000000791b */ /* 0x007fea0003800000 */
.L_x_12620:
[----:B------:R-:W-:Y:S05]  /*0550*/  BSYNC B0 ;  /* 0x0000000000007941 */ /* 0x000fea0003800000 */
.L_x_12619:
[----:B------:R-:W-:Y:S05]  /*0560*/  BRA `(.L_x_12614) ;  /* 0xfffffffc00b47947 */ /* 0x000fea000383ffff */
.L_x_12621:
        /* <DEDUP_REMOVED lines=9> */
.L_x_39491:


//--------------------- .text._Z9cuda_gemmIiLi128ELi4ELi1ELi16ELi2ELi2ELi64ELi1ELi0EEviiiPT_S1_S1_iii --------------------------
	.section	.text._Z9cuda_gemmIiLi128ELi4ELi1ELi16ELi2ELi2ELi64ELi1ELi0EEviiiPT_S1_S1_iii,"ax",@progbits
	.align	128
        .global         _Z9cuda_gemmIiLi128ELi4ELi1ELi16ELi2ELi2ELi64ELi1ELi0EEviiiPT_S1_S1_iii
        .type           _Z9cuda_gemmIiLi128ELi4ELi1ELi16ELi2ELi2ELi64ELi1ELi0EEviiiPT_S1_S1_iii,@function
        .size           _Z9cuda_gemmIiLi128ELi4ELi1ELi16ELi2ELi2ELi64ELi1ELi0EEviiiPT_S1_S1_iii,(.L_x_38743 - _Z9cuda_gemmIiLi128ELi4ELi1ELi16ELi2ELi2ELi64ELi1ELi0EEviiiPT_S1_S1_iii)
        .other          _Z9cuda_gemmIiLi128ELi4ELi1ELi16ELi2ELi2ELi64ELi1ELi0EEviiiPT_S1_S1_iii,@"STO_CUDA_ENTRY STV_DEFAULT"
_Z9cuda_gemmIiLi128ELi4ELi1ELi16ELi2ELi2ELi64ELi1ELi0EEviiiPT_S1_S1_iii:
.text._Z9cuda_gemmIiLi128ELi4ELi1ELi16ELi2ELi2ELi64ELi1ELi0EEviiiPT_S1_S1_iii:
        /* <DEDUP_REMOVED lines=15> */
[----:B------:R-:W-:-:S04]  /*00f0*/  IMAD.HI.U32 R5, R5, R7, R4 ;  /* 0x0000000705057227 */ /* 0x000fc800078e0004 */
[----:B------:R-:W-:Y:S02]  /*0100*/  IMAD R7, R3, R2, RZ ;  /* 0x0000000203077224 */ /* 0x000fe400078e02ff */
        /* <DEDUP_REMOVED lines=8> */
[----:B------:R-:W-:Y:S02]  /*0190*/  @P0 IADD3 R21, PT, PT, R21, 0x1, RZ ;  /* 0x0000000115150810 */ /* 0x000fe40007ffe0ff */
[----:B-1----:R-:W-:-:S03]  /*01a0*/  ISETP.GE.U32.AND P0, PT, R22, R7, PT ;  /* 0x000000071600720c */ /* 0x002fc60003f06070 */
[----:B------:R-:W-:Y:S01]  /*01b0*/  @!P2 IMAD.MOV R21, RZ, RZ, -R21 ;  /* 0x000000ffff15a224 */ /* 0x000fe200078e0a15 */
[----:B------:R-:W-:-:S04]  /*01c0*/  @!P1 LOP3.LUT R21, RZ, R3, RZ, 0x33, !PT ;  /* 0x00000003ff159212 */ /* 0x000fc800078e33ff */
[----:B------:R-:W-:-:S05]  /*01d0*/  PRMT R0, R21, 0x9910, RZ ;  /* 0x0000991015007816 */ /* 0x000fca00000000ff */
[----:B--2---:R-:W-:Y:S05]  /*01e0*/  @P0 BRA `(.L_x_12623) ;  /* 0x0000000000cc0947 */ /* 0x004fea0003800000 */
        /* <DEDUP_REMOVED lines=14> */
[----:B---3--:R-:W-:-:S05]  /*02d0*/  IADD3 R12, PT, PT, R9, 0xffffffe, RZ ;  /* 0x0ffffffe090c7810 */ /* 0x008fca0007ffe0ff */
[----:B------:R1:W3:Y:S01]  /*02e0*/  F2I.FTZ.U32.TRUNC.NTZ R13, R12 ;  /* 0x0000000c000d7305 */ /* 0x0002e2000021f000 */
[----:B0-----:R-:W-:Y:S02]  /*02f0*/  HFMA2 R10, -RZ, RZ, 0, 0 ;  /* 0x00000000ff0a7431 */ /* 0x001fe400000001ff */
[----:B-----5:R-:W-:Y:S02]  /*0300*/  IMAD.MOV R9, RZ, RZ, -R11 ;  /* 0x000000ffff097224 */ /* 0x020fe400078e0a0b */
[----:B-1----:R-:W-:Y:S02]  /*0310*/  IMAD.MOV.U32 R12, RZ, RZ, RZ ;  /* 0x000000ffff0c7224 */ /* 0x002fe400078e00ff */
[----:B------:R-:W-:Y:S02]  /*0320*/  IMAD R9, R9, R2, RZ ;  /* 0x0000000209097224 */ /* 0x000fe400078e02ff */
[----:B---3--:R-:W-:Y:S02]  /*0330*/  IMAD.MOV R14, RZ, RZ, -R13 ;  /* 0x000000ffff0e7224 */ /* 0x008fe400078e0a0d */
[----:B------:R-:W-:-:S04]  /*0340*/  IMAD.HI.U32 R10, R11, R9, R10 ;  /* 0x000000090b0a7227 */ /* 0x000fc800078e000a */
[----:B------:R-:W-:Y:S01]  /*0350*/  IMAD R15, R14, R3, RZ ;  /* 0x000000030e0f7224 */ /* 0x000fe200078e02ff */
[----:B------:R-:W-:Y:S01]  /*0360*/  LOP3.LUT R14, RZ, R2, RZ, 0x33, !PT ;  /* 0x00000002ff0e7212 */ /* 0x000fe200078e33ff */
[----:B------:R-:W-:Y:S02]  /*0370*/  IMAD.MOV.U32 R9, RZ, RZ, R22 ;  /* 0x000000ffff097224 */ /* 0x000fe400078e0016 */
[----:B--2-4-:R-:W-:-:S07]  /*0380*/  IMAD.HI.U32 R16, R13, R15, R12 ;  /* 0x0000000f0d107227 */ /* 0x014fce00078e000c */
.L_x_12624:
        /* <DEDUP_REMOVED lines=12> */
[----:B------:R-:W-:Y:S01]  /*0450*/  @P2 IADD3 R18, PT, PT, R18, -R3, RZ ;  /* 0x8000000312122210 */ /* 0x000fe20007ffe0ff */
[----:B------:R-:W-:Y:S01]  /*0460*/  @P2 VIADD R15, R15, 0x1 ;  /* 0x000000010f0f2836 */ /* 0x000fe20000000000 */
[----:B------:R-:W-:Y:S02]  /*0470*/  ISETP.GE.U32.AND P2, PT, R9, R7, PT ;  /* 0x000000070900720c */ /* 0x000fe40003f46070 */
[----:B------:R-:W-:Y:S02]  /*0480*/  ISETP.GE.U32.AND P3, PT, R11, R2, PT ;  /* 0x000000020b00720c */ /* 0x000fe40003f66070 */
[----:B------:R-:W-:-:S11]  /*0490*/  ISETP.GE.U32.AND P4, PT, R18, R3, PT ;  /* 0x000000031200720c */ /* 0x000fd60003f86070 */
[----:B------:R-:W-:Y:S02]  /*04a0*/  @P3 IMAD.IADD R11, R11, 0x1, -R2 ;  /* 0x000000010b0b3824 */ /* 0x000fe400078e0a02 */
[----:B------:R-:W-:-:S03]  /*04b0*/  @P4 IADD3 R15, PT, PT, R15, 0x1, RZ ;  /* 0x000000010f0f4810 */ /* 0x000fc60007ffe0ff */
[----:B------:R-:W-:Y:S02]  /*04c0*/  SEL R11, R14, R11, !P0 ;  /* 0x0000000b0e0b7207 */ /* 0x000fe40004000000 */
[----:B------:R-:W-:-:S03]  /*04d0*/  SEL R18, R20, R15, !P1 ;  /* 0x0000000f14127207 */ /* 0x000fc60004800000 */
[----:B------:R-:W-:-:S04]  /*04e0*/  IMAD R11, R11, 0xc, R8 ;  /* 0x0000000c0b0b7824 */ /* 0x000fc800078e0208 */
[----:B------:R-:W-:-:S05]  /*04f0*/  IMAD R11, R18, 0x4, R11 ;  /* 0x00000004120b7824 */ /* 0x000fca00078e020b */
[----:B--2---:R0:W-:Y:S01]  /*0500*/  STS [R11], R12 ;  /* 0x0000000c0b007388 */ /* 0x0041e20000000800 */
[----:B------:R-:W-:Y:S05]  /*0510*/  @!P2 BRA `(.L_x_12624) ;  /* 0xfffffffc009ca947 */ /* 0x000fea000383ffff */
.L_x_12623:
[----:B------:R-:W-:Y:S05]  /*0520*/  BSYNC.RECONVERGENT B0 ;  /* 0x0000000000007941 */ /* 0x000fea0003800200 */
.L_x_12622:
[----:B------:R-:W-:Y:S02]  /*0530*/  MOV R6, R0 ;  /* 0x0000000000067202 */ /* 0x000fe40000000f00 */
[----:B------:R-:W-:-:S07]  /*0540*/  MOV R5, 0x560 ;  /* 0x0000056000057802 */ /* 0x000fce0000000f00 */
[----:B0-----:R-:W-:Y:S05]  /*0550*/  CALL.REL.NOINC `($__internal_240_$__cuda_sm20_div_s16) ;  /* 0x0000001000587944 */ /* 0x001fea0003c00000 */
        /* <DEDUP_REMOVED lines=13> */
[----:B------:R-:W-:Y:S01]  /*0630*/  IMAD.HI.U32 R7, R3, R22, RZ ;  /* 0x0000001603077227 */ /* 0x000fe200078e00ff */
[----:B------:R-:W-:Y:S06]  /*0640*/  @P0 EXIT ;  /* 0x000000000000094d */ /* 0x000fec0003800000 */
[----:B------:R-:W-:Y:S01]  /*0650*/  IMAD.MOV R6, RZ, RZ, -R7 ;  /* 0x000000ffff067224 */ /* 0x000fe200078e0a07 */
[----:B------:R-:W-:Y:S01]  /*0660*/  PRMT R19, R4, 0x9910, RZ ;  /* 0x0000991004137816 */ /* 0x000fe200000000ff */
[----:B------:R-:W0:Y:S01]  /*0670*/  LDC.64 R2, c[0x0][0x3a8] ;  /* 0x0000ea00ff027b82 */ /* 0x000e220000000a00 */
[C---:B------:R-:W-:Y:S01]  /*0680*/  ISETP.NE.U32.AND P2, PT, R21.reuse, RZ, PT ;  /* 0x000000ff1500720c */ /* 0x040fe20003f45070 */
[----:B------:R-:W-:Y:S01]  /*0690*/  IMAD R6, R21, R6, R22 ;  /* 0x0000000615067224 */ /* 0x000fe200078e0216 */
[----:B------:R-:W1:Y:S01]  /*06a0*/  I2F.U32.RP R8, R19 ;  /* 0x0000001300087306 */ /* 0x000e620000209000 */
[----:B------:R-:W-:Y:S01]  /*06b0*/  LOP3.LUT R0, RZ, R21, RZ, 0x33, !PT ;  /* 0x00000015ff007212 */ /* 0x000fe200078e33ff */
[----:B------:R-:W-:Y:S01]  /*06c0*/  UMOV UR4, 0x400 ;  /* 0x0000040000047882 */ /* 0x000fe20000000000 */
[----:B------:R-:W-:Y:S01]  /*06d0*/  IADD3 R9, PT, PT, RZ, -R19, RZ ;  /* 0x80000013ff097210 */ /* 0x000fe20007ffe0ff */
[----:B------:R-:W-:Y:S01]  /*06e0*/  UIADD3 UR4, UPT, UPT, UR4, 0x80, URZ ;  /* 0x0000008004047890 */ /* 0x000fe2000fffe0ff */
[----:B------:R-:W-:Y:S01]  /*06f0*/  ISETP.GE.U32.AND P0, PT, R6, R21, PT ;  /* 0x000000150600720c */ /* 0x000fe20003f06070 */
[----:B------:R-:W2:Y:S01]  /*0700*/  S2UR UR6, SR_CgaCtaId ;  /* 0x00000000000679c3 */ /* 0x000ea20000008800 */
[----:B------:R-:W-:-:S07]  /*0710*/  LOP3.LUT R12, R22, 0x1, RZ, 0xc0, !PT ;  /* 0x00000001160c7812 */ /* 0x000fce00078ec0ff */
[----:B------:R-:W3:Y:S01]  /*0720*/  LDC R16, c[0x0][0x360] ;  /* 0x0000d800ff107b82 */ /* 0x000ee20000000800 */
[----:B-1----:R-:W1:Y:S03]  /*0730*/  MUFU.RCP R8, R8 ;  /* 0x0000000800087308 */ /* 0x002e660000001000 */
[----:B------:R-:W-:Y:S02]  /*0740*/  @P0 IMAD.IADD R6, R6, 0x1, -R21 ;  /* 0x0000000106060824 */ /* 0x000fe400078e0a15 */
[----:B------:R-:W-:Y:S01]  /*0750*/  @P0 VIADD R7, R7, 0x1 ;  /* 0x0000000107070836 */ /* 0x000fe20000000000 */
[----:B0-----:R-:W-:Y:S02]  /*0760*/  VIMNMX R17, PT, PT, R2, 0x2, PT ;  /* 0x0000000202117848 */ /* 0x001fe40003fe0100 */
[----:B------:R-:W-:Y:S01]  /*0770*/  ISETP.GE.U32.AND P1, PT, R6, R21, PT ;  /* 0x000000150600720c */ /* 0x000fe20003f26070 */
[----:B--2---:R-:W-:Y:S01]  /*0780*/  ULEA UR4, UR6, UR4, 0x18 ;  /* 0x0000000406047291 */ /* 0x004fe2000f8ec0ff */
[----:B-1----:R-:W-:-:S11]  /*0790*/  IADD3 R4, PT, PT, R8, 0xffffffe, RZ ;  /* 0x0ffffffe08047810 */ /* 0x002fd60007ffe0ff */
[----:B------:R-:W-:Y:S01]  /*07a0*/  @P1 VIADD R7, R7, 0x1 ;  /* 0x0000000107071836 */ /* 0x000fe20000000000 */
[----:B------:R0:W1:Y:S04]  /*07b0*/  F2I.FTZ.U32.TRUNC.NTZ R5, R4 ;  /* 0x0000000400057305 */ /* 0x000068000021f000 */
[----:B------:R-:W-:-:S05]  /*07c0*/  SEL R20, R0, R7, !P2 ;  /* 0x0000000700147207 */ /* 0x000fca0005000000 */
[----:B------:R-:W-:Y:S02]  /*07d0*/  IMAD.IADD R2, R19, 0x1, R20 ;  /* 0x0000000113027824 */ /* 0x000fe400078e0214 */
[----:B0-----:R-:W-:-:S03]  /*07e0*/  IMAD.MOV.U32 R4, RZ, RZ, RZ ;  /* 0x000000ffff047224 */ /* 0x001fc600078e00ff */
[----:B------:R-:W-:Y:S01]  /*07f0*/  ISETP.GE.AND P0, PT, R2, R17, PT ;  /* 0x000000110200720c */ /* 0x000fe20003f06270 */
[----:B-1----:R-:W-:Y:S01]  /*0800*/  IMAD R9, R9, R5, RZ ;  /* 0x0000000509097224 */ /* 0x002fe200078e02ff */
[----:B------:R-:W-:Y:S02]  /*0810*/  VIMNMX R7, PT, PT, R17, R2, !PT ;  /* 0x0000000211077248 */ /* 0x000fe40007fe0100 */
[----:B------:R-:W-:Y:S01]  /*0820*/  SEL R13, RZ, 0x1, P0 ;  /* 0x00000001ff0d7807 */ /* 0x000fe20000000000 */
[----:B------:R-:W-:-:S03]  /*0830*/  IMAD.HI.U32 R5, R5, R9, R4 ;  /* 0x0000000905057227 */ /* 0x000fc600078e0004 */
[----:B------:R-:W-:-:S05]  /*0840*/  IADD3 R2, PT, PT, R7, -R2, -R13 ;  /* 0x8000000207027210 */ /* 0x000fca0007ffe80d */
[----:B------:R-:W-:-:S05]  /*0850*/  IMAD.HI.U32 R4, R5, R2, RZ ;  /* 0x0000000205047227 */ /* 0x000fca00078e00ff */
[----:B------:R-:W-:-:S05]  /*0860*/  IADD3 R5, PT, PT, -R4, RZ, RZ ;  /* 0x000000ff04057210 */ /* 0x000fca0007ffe1ff */
[----:B------:R-:W-:Y:S02]  /*0870*/  IMAD R2, R19, R5, R2 ;  /* 0x0000000513027224 */ /* 0x000fe400078e0202 */
[----:B------:R-:W-:-:S03]  /*0880*/  IMAD.IADD R5, R6, 0x1, -R21 ;  /* 0x0000000106057824 */ /* 0x000fc600078e0a15 */
[----:B------:R-:W-:Y:S02]  /*0890*/  ISETP.GE.U32.AND P0, PT, R2, R19, PT ;  /* 0x000000130200720c */ /* 0x000fe40003f06070 */
[----:B------:R-:W-:Y:S02]  /*08a0*/  @P2 SEL R0, R5, R6, P1 ;  /* 0x0000000605002207 */ /* 0x000fe40000800000 */
[----:B------:R-:W-:Y:S02]  /*08b0*/  ISETP.NE.U32.AND P2, PT, R19, RZ, PT ;  /* 0x000000ff1300720c */ /* 0x000fe40003f45070 */
[----:B------:R-:W-:-:S04]  /*08c0*/  LOP3.LUT R18, R0, 0x1, RZ, 0xc0, !PT ;  /* 0x0000000100127812 */ /* 0x000fc800078ec0ff */
[----:B------:R-:W-:Y:S01]  /*08d0*/  LOP3.LUT R14, R18, 0x1, RZ, 0x3c, !PT ;  /* 0x00000001120e7812 */ /* 0x000fe200078e3cff */
[-C--:B------:R-:W-:Y:S02]  /*08e0*/  IMAD R11, R0, R3.reuse, R18 ;  /* 0x00000003000b7224 */ /* 0x080fe400078e0212 */
[----:B------:R-:W-:Y:S02]  /*08f0*/  @P0 IMAD.IADD R2, R2, 0x1, -R19 ;  /* 0x0000000102020824 */ /* 0x000fe400078e0a13 */
[----:B------:R-:W-:Y:S01]  /*0900*/  @P0 VIADD R4, R4, 0x1 ;  /* 0x0000000104040836 */ /* 0x000fe20000000000 */
[-C--:B------:R-:W-:Y:S01]  /*0910*/  ISETP.GE.AND P0, PT, R18, R3.reuse, PT ;  /* 0x000000031200720c */ /* 0x080fe20003f06270 */
[----:B------:R-:W-:Y:S01]  /*0920*/  IMAD R10, R0, R3, R14 ;  /* 0x00000003000a7224 */ /* 0x000fe200078e020e */
[----:B------:R-:W-:Y:S02]  /*0930*/  ISETP.GE.U32.AND P1, PT, R2, R19, PT ;  /* 0x000000130200720c */ /* 0x000fe40003f26070 */
[----:B------:R-:W-:-:S02]  /*0940*/  IADD3 R2, PT, PT, R18, 0x1, RZ ;  /* 0x0000000112027810 */ /* 0x000fc40007ffe0ff */
[----:B------:R-:W-:Y:S02]  /*0950*/  SEL R9, R3, RZ, P0 ;  /* 0x000000ff03097207 */ /* 0x000fe40000000000 */
[----:B------:R-:W-:Y:S02]  /*0960*/  ISETP.GE.AND P3, PT, R2, R3, PT ;  /* 0x000000030200720c */ /* 0x000fe40003f66270 */
[----:B------:R-:W-:Y:S01]  /*0970*/  LEA R11, R11, UR4, 0x2 ;  /* 0x000000040b0b7c11 */ /* 0x000fe2000f8e10ff */
[----:B------:R-:W-:Y:S01]  /*0980*/  IMAD.IADD R9, R18, 0x1, -R9 ;  /* 0x0000000112097824 */ /* 0x000fe200078e0a09 */
[----:B------:R-:W-:Y:S02]  /*0990*/  SEL R15, R3, RZ, P3 ;  /* 0x000000ff030f7207 */ /* 0x000fe40001800000 */
[----:B------:R-:W-:Y:S01]  /*09a0*/  LEA R10, R10, UR4, 0x2 ;  /* 0x000000040a0a7c11 */ /* 0x000fe2000f8e10ff */
[----:B------:R-:W-:Y:S01]  /*09b0*/  @P1 VIADD R4, R4, 0x1 ;  /* 0x0000000104041836 */ /* 0x000fe20000000000 */
[----:B------:R-:W-:Y:S01]  /*09c0*/  @!P2 LOP3.LUT R4, RZ, R19, RZ, 0x33, !PT ;  /* 0x00000013ff04a212 */ /* 0x000fe200078e33ff */
[----:B------:R-:W-:Y:S01]  /*09d0*/  UMOV UR4, UR5 ;  /* 0x0000000500047c82 */ /* 0x000fe20008000000 */
[----:B------:R-:W-:-:S03]  /*09e0*/  IADD3 R15, PT, PT, R2, -R15, RZ ;  /* 0x8000000f020f7210 */ /* 0x000fc60007ffe0ff */
[----:B---3--:R-:W-:-:S07]  /*09f0*/  IMAD.IADD R13, R13, 0x1, R4 ;  /* 0x000000010d0d7824 */ /* 0x008fce00078e0204 */
.L_x_12644:
[----:B------:R-:W-:Y:S01]  /*0a00*/  ISETP.GT.U32.AND P0, PT, R22, 0x3, PT ;  /* 0x000000031600780c */ /* 0x000fe20003f04070 */
[----:B------:R-:W-:-:S12]  /*0a10*/  BSSY.RECONVERGENT B0, `(.L_x_12625) ;  /* 0x0000013000007945 */ /* 0x000fd80003800200 */
[----:B01234-:R-:W-:Y:S05]  /*0a20*/  @P0 BRA `(.L_x_12626) ;  /* 0x0000000000440947 */ /* 0x01ffea0003800000 */
[----:B------:R-:W0:Y:S01]  /*0a30*/  S2UR UR6, SR_CgaCtaId ;  /* 0x00000000000679c3 */ /* 0x000e220000008800 */
[----:B------:R-:W-:Y:S01]  /*0a40*/  UMOV UR5, 0x400 ;  /* 0x0000040000057882 */ /* 0x000fe20000000000 */
[----:B------:R-:W-:Y:S01]  /*0a50*/  SHF.L.U32 R25, R22, 0x2, RZ ;  /* 0x0000000216197819 */ /* 0x000fe200000006ff */
[----:B------:R-:W-:Y:S01]  /*0a60*/  UIADD3 UR5, UPT, UPT, UR5, 0x80, URZ ;  /* 0x0000008005057890 */ /* 0x000fe2000fffe0ff */
[----:B------:R-:W-:-:S04]  /*0a70*/  IMAD.U32 R2, RZ, RZ, UR4 ;  /* 0x00000004ff027e24 */ /* 0x000fc8000f8e00ff */
[----:B------:R-:W-:Y:S01]  /*0a80*/  IMAD R27, R2, 0x10, R25 ;  /* 0x00000010021b7824 */ /* 0x000fe200078e0219 */
[----:B0-----:R-:W-:-:S06]  /*0a90*/  ULEA UR5, UR6, UR5, 0x18 ;  /* 0x0000000506057291 */ /* 0x001fcc000f8ec0ff */
[----:B------:R-:W-:-:S07]  /*0aa0*/  LEA R23, R22, UR5, 0x4 ;  /* 0x0000000516177c11 */ /* 0x000fce000f8e20ff */
.L_x_12627:
        /* <DEDUP_REMOVED lines=9> */
.L_x_12626:
[----:B------:R-:W-:Y:S05]  /*0b40*/  BSYNC.RECONVERGENT B0 ;  /* 0x0000000000007941 */ /* 0x000fea0003800200 */
.L_x_12625:
[----:B------:R-:W-:Y:S01]  /*0b50*/  BAR.SYNC.DEFER_BLOCKING 0x0 ;  /* 0x0000000000007b1d */ /* 0x000fe20000010000 */
[----:B------:R-:W-:Y:S02]  /*0b60*/  ISETP.GT.AND P0, PT, R21, RZ, PT ;  /* 0x000000ff1500720c */ /* 0x000fe40003f04270 */
[----:B------:R-:W-:-:S11]  /*0b70*/  MOV R5, RZ ;  /* 0x000000ff00057202 */ /* 0x000fd60000000f00 */
[----:B------:R-:W-:Y:S05]  /*0b80*/  @!P0 BRA `(.L_x_12628) ;  /* 0x0000000400b88947 */ /* 0x000fea0003800000 */
[----:B------:R-:W0:Y:S01]  /*0b90*/  LDCU UR5, c[0x0][0x3ac] ;  /* 0x00007580ff0577ac */ /* 0x000e220008000800 */
[----:B------:R-:W1:Y:S01]  /*0ba0*/  LDCU UR11, c[0x0][0x3ac] ;  /* 0x00007580ff0b77ac */ /* 0x000e620008000800 */
[----:B0-----:R-:W-:-:S05]  /*0bb0*/  IMAD.U32 R28, RZ, RZ, UR5 ;  /* 0x00000005ff1c7e24 */ /* 0x001fca000f8e00ff */
[C---:B------:R-:W-:Y:S02]  /*0bc0*/  ISETP.GE.AND P0, PT, R28.reuse, 0x2, PT ;  /* 0x000000021c00780c */ /* 0x040fe40003f06270 */
[----:B------:R-:W-:-:S11]  /*0bd0*/  ISETP.GE.AND P1, PT, R28, 0x1, PT ;  /* 0x000000011c00780c */ /* 0x000fd60003f26270 */
[----:B------:R0:W2:Y:S04]  /*0be0*/  @P0 LDS R0, [R10] ;  /* 0x000000000a000984 */ /* 0x0000a80000000800 */
[----:B------:R0:W3:Y:S01]  /*0bf0*/  @P1 LDS R8, [R11] ;  /* 0x000000000b081984 */ /* 0x0000e20000000800 */
[----:B------:R-:W-:-:S13]  /*0c00*/  ISETP.GE.AND P1, PT, R20, R17, PT ;  /* 0x000000111400720c */ /* 0x000fda0003f26270 */
[----:B01----:R-:W-:Y:S05]  /*0c10*/  @P1 BRA `(.L_x_12628) ;  /* 0x0000000400941947 */ /* 0x003fea0003800000 */
[----:B------:R-:W-:Y:S01]  /*0c20*/  ISETP.NE.AND P1, PT, R13, RZ, PT ;  /* 0x000000ff0d00720c */ /* 0x000fe20003f25270 */
[----:B------:R-:W-:Y:S01]  /*0c30*/  BSSY B0, `(.L_x_12629) ;  /* 0x0000044000007945 */ /* 0x000fe20003800000 */
[----:B------:R-:W-:Y:S01]  /*0c40*/  IMAD.MOV.U32 R5, RZ, RZ, RZ ;  /* 0x000000ffff057224 */ /* 0x000fe200078e00ff */
[----:B------:R-:W-:-:S10]  /*0c50*/  MOV R25, R20 ;  /* 0x0000001400197202 */ /* 0x000fd40000000f00 */
[----:B------:R-:W-:Y:S05]  /*0c60*/  @!P1 BRA `(.L_x_12630) ;  /* 0x0000000400009947 */ /* 0x000fea0003800000 */
[----:B------:R-:W0:Y:S01]  /*0c70*/  S2R R3, SR_CgaCtaId ;  /* 0x0000000000037919 */ /* 0x000e220000008800 */
[----:B------:R-:W-:Y:S01]  /*0c80*/  VIADD R6, R13, 0x1 ;  /* 0x000000010d067836 */ /* 0x000fe20000000000 */
[----:B------:R-:W-:Y:S01]  /*0c90*/  MOV R24, 0x400 ;  /* 0x0000040000187802 */ /* 0x000fe20000000f00 */
[----:B------:R-:W-:Y:S01]  /*0ca0*/  IMAD.MOV.U32 R5, RZ, RZ, RZ ;  /* 0x000000ffff057224 */ /* 0x000fe200078e00ff */
[----:B------:R-:W-:Y:S01]  /*0cb0*/  ISETP.GT.U32.AND P1, PT, R28, 0x40, PT ;  /* 0x000000401c00780c */ /* 0x000fe20003f24070 */
[----:B------:R-:W-:Y:S01]  /*0cc0*/  IMAD.MOV.U32 R23, RZ, RZ, RZ ;  /* 0x000000ffff177224 */ /* 0x000fe200078e00ff */
[----:B------:R-:W-:Y:S02]  /*0cd0*/  MOV R25, R20 ;  /* 0x0000001400197202 */ /* 0x000fe40000000f00 */
[----:B------:R-:W-:Y:S02]  /*0ce0*/  LOP3.LUT R6, R6, 0xfffffffe, RZ, 0xc0, !PT ;  /* 0xfffffffe06067812 */ /* 0x000fe400078ec0ff */
[----:B0-----:R-:W-:-:S07]  /*0cf0*/  LEA R24, R3, R24, 0x18 ;  /* 0x0000001803187211 */ /* 0x001fce00078ec0ff */
.L_x_12639:
[----:B0--3--:R-:W-:Y:S01]  /*0d00*/  IMAD R27, R25, 0xc, R24 ;  /* 0x0000000c191b7824 */ /* 0x009fe200078e0218 */
[----:B------:R-:W-:Y:S06]  /*0d10*/  @P1 BRA `(.L_x_12631) ;  /* 0x0000000000381947 */ /* 0x000fec0003800000 */
[----:B------:R-:W-:Y:S01]  /*0d20*/  IMAD R26, R12, 0x4, R27 ;  /* 0x000000040c1a7824 */ /* 0x000fe200078e021b */
[----:B------:R-:W-:-:S05]  /*0d30*/  UMOV UR5, 0xffffffff ;  /* 0xffffffff00057882 */ /* 0x000fca0000000000 */
[----:B------:R-:W0:Y:S01]  /*0d40*/  LDS R26, [R26] ;  /* 0x000000001a1a7984 */ /* 0x000e220000000800 */
[----:B------:R-:W-:Y:S05]  /*0d50*/  BRA.DIV UR5, `(.L_x_12632) ;  /* 0x0000000605707947 */ /* 0x000fea000b800000 */
[----:B0-----:R0:W1:Y:S02]  /*0d60*/  SHFL.IDX PT, R2, R26, R9, 0x1e1f ;  /* 0x001e1f091a027589 */ /* 0x00106400000e0000 */
.L_x_12647:
[----:B------:R-:W-:Y:S01]  /*0d70*/  MOV R28, UR11 ;  /* 0x0000000b001c7c02 */ /* 0x000fe20008000f00 */
[----:B-1-3--:R-:W-:-:S03]  /*0d80*/  IMAD R3, R8, R2, RZ ;  /* 0x0000000208037224 */ /* 0x00afc600078e02ff */
[----:B------:R-:W-:-:S13]  /*0d90*/  ISETP.GE.AND P0, PT, R28, 0x2, PT ;  /* 0x000000021c00780c */ /* 0x000fda0003f06270 */
[----:B------:R-:W-:Y:S05]  /*0da0*/  @!P0 BRA `(.L_x_12633) ;  /* 0x00000000003c8947 */ /* 0x000fea0003800000 */
[----:B------:R-:W-:-:S03]  /*0db0*/  UMOV UR5, 0xffffffff ;  /* 0xffffffff00057882 */ /* 0x000fc60000000000 */
[----:B------:R-:W-:Y:S05]  /*0dc0*/  BRA.DIV UR5, `(.L_x_12634) ;  /* 0x00000006057c7947 */ /* 0x000fea000b800000 */
[----:B------:R1:W3:Y:S02]  /*0dd0*/  SHFL.IDX PT, R2, R26, R15, 0x1e1f ;  /* 0x001e1f0f1a027589 */ /* 0x0002e400000e0000 */
.L_x_12650:
[----:B--23--:R-:W-:Y:S01]  /*0de0*/  IMAD R3, R0, R2, R3 ;  /* 0x0000000200037224 */ /* 0x00cfe200078e0203 */
[----:B------:R-:W-:Y:S06]  /*0df0*/  BRA `(.L_x_12633) ;  /* 0x0000000000287947 */ /* 0x000fec0003800000 */
.L_x_12631:
[----:B------:R-:W-:Y:S02]  /*0e00*/  IMAD.U32 R28, RZ, RZ, UR11 ;  /* 0x0000000bff1c7e24 */ /* 0x000fe4000f8e00ff */
[----:B------:R-:W-:-:S03]  /*0e10*/  IMAD.MOV.U32 R3, RZ, RZ, RZ ;  /* 0x000000ffff037224 */ /* 0x000fc600078e00ff */
[C---:B------:R-:W-:Y:S02]  /*0e20*/  ISETP.GE.AND P2, PT, R28.reuse, 0x1, PT ;  /* 0x000000011c00780c */ /* 0x040fe40003f46270 */
[----:B------:R-:W-:-:S11]  /*0e30*/  ISETP.GE.AND P0, PT, R28, 0x2, PT ;  /* 0x000000021c00780c */ /* 0x000fd60003f06270 */
[----:B------:R-:W-:Y:S02]  /*0e40*/  @P2 IMAD R2, R18, 0x4, R27 ;  /* 0x0000000412022824 */ /* 0x000fe400078e021b */
[----:B------:R-:W-:-:S03]  /*0e50*/  @P0 LEA R4, R14, R27, 0x2 ;  /* 0x0000001b0e040211 */ /* 0x000fc600078e10ff */
[----:B------:R-:W3:Y:S04]  /*0e60*/  @P2 LDS R7, [R2] ;  /* 0x0000000002072984 */ /* 0x000ee80000000800 */
[----:B------:R-:W2:Y:S01]  /*0e70*/  @P0 LDS R4, [R4] ;  /* 0x0000000004040984 */ /* 0x000ea20000000800 */
[----:B---3--:R-:W-:-:S04]  /*0e80*/  @P2 IMAD R3, R8, R7, RZ ;  /* 0x0000000708032224 */ /* 0x008fc800078e02ff */
[----:B--2---:R-:W-:-:S07]  /*0e90*/  @P0 IMAD R3, R0, R4, R3 ;  /* 0x0000000400030224 */ /* 0x004fce00078e0203 */
.L_x_12633:
[----:B------:R-:W-:Y:S01]  /*0ea0*/  IMAD R29, R19, 0xc, R27 ;  /* 0x0000000c131d7824 */ /* 0x000fe200078e021b */
[----:B------:R-:W-:-:S03]  /*0eb0*/  ISETP.GE.U32.AND P2, PT, R28, 0x41, PT ;  /* 0x000000411c00780c */ /* 0x000fc60003f46070 */
[----:B------:R-:W-:-:S06]  /*0ec0*/  IMAD R27, R12, 0x4, R29 ;  /* 0x000000040c1b7824 */ /* 0x000fcc00078e021d */
[----:B------:R-:W3:Y:S04]  /*0ed0*/  LDS R27, [R27] ;  /* 0x000000001b1b7984 */ /* 0x000ee80000000800 */
[----:B------:R-:W-:Y:S05]  /*0ee0*/  @!P2 BRA `(.L_x_12635) ;  /* 0x000000000028a947 */ /* 0x000fea0003800000 */
[----:B------:R-:W-:Y:S01]  /*0ef0*/  ISETP.GE.AND P2, PT, R28, 0x1, PT ;  /* 0x000000011c00780c */ /* 0x000fe20003f46270 */
[----:B01----:R-:W-:-:S12]  /*0f00*/  IMAD.MOV.U32 R26, RZ, RZ, RZ ;  /* 0x000000ffff1a7224 */ /* 0x003fd800078e00ff */
[----:B------:R-:W-:-:S05]  /*0f10*/  @P2 LEA R2, R18, R29, 0x2 ;  /* 0x0000001d12022211 */ /* 0x000fca00078e10ff */
[----:B------:R-:W0:Y:S02]  /*0f20*/  @P2 LDS R7, [R2] ;  /* 0x0000000002072984 */ /* 0x000e240000000800 */
[----:B0-----:R-:W-:Y:S01]  /*0f30*/  @P2 IMAD R26, R8, R7, RZ ;  /* 0x00000007081a2224 */ /* 0x001fe200078e02ff */
[----:B------:R-:W-:Y:S06]  /*0f40*/  @!P0 BRA `(.L_x_12636) ;  /* 0x0000000000348947 */ /* 0x000fec0003800000 */
[----:B------:R-:W-:-:S05]  /*0f50*/  IMAD R2, R14, 0x4, R29 ;  /* 0x000000040e027824 */ /* 0x000fca00078e021d */
[----:B------:R-:W2:Y:S02]  /*0f60*/  LDS R7, [R2] ;  /* 0x0000000002077984 */ /* 0x000ea40000000800 */
[----:B--2---:R-:W-:Y:S01]  /*0f70*/  IMAD R26, R0, R7, R26 ;  /* 0x00000007001a7224 */ /* 0x004fe200078e021a */
[----:B------:R-:W-:Y:S06]  /*0f80*/  BRA `(.L_x_12636) ;  /* 0x0000000000247947 */ /* 0x000fec0003800000 */
.L_x_12635:
[----:B------:R-:W-:-:S03]  /*0f90*/  UMOV UR5, 0xffffffff ;  /* 0xffffffff00057882 */ /* 0x000fc60000000000 */
[----:B------:R-:W-:Y:S05]  /*0fa0*/  BRA.DIV UR5, `(.L_x_12637) ;  /* 0x00000006052c7947 */ /* 0x000fea000b800000 */
[----:B---3--:R3:W4:Y:S02]  /*0fb0*/  SHFL.IDX PT, R2, R27, R9, 0x1e1f ;  /* 0x001e1f091b027589 */ /* 0x00872400000e0000 */
.L_x_12653:
[----:B01--4-:R-:W-:Y:S01]  /*0fc0*/  IMAD R26, R8, R2, RZ ;  /* 0x00000002081a7224 */ /* 0x013fe200078e02ff */
[----:B------:R-:W-:Y:S06]  /*0fd0*/  @!P0 BRA `(.L_x_12636) ;  /* 0x0000000000108947 */ /* 0x000fec0003800000 */
[----:B------:R-:W-:-:S03]  /*0fe0*/  UMOV UR5, 0xffffffff ;  /* 0xffffffff00057882 */ /* 0x000fc60000000000 */
[----:B------:R-:W-:Y:S05]  /*0ff0*/  BRA.DIV UR5, `(.L_x_12638) ;  /* 0x0000000605407947 */ /* 0x000fea000b800000 */
[----:B------:R0:W1:Y:S02]  /*1000*/  SHFL.IDX PT, R2, R27, R15, 0x1e1f ;  /* 0x001e1f0f1b027589 */ /* 0x00006400000e0000 */
.L_x_12656:
[----:B-12---:R-:W-:-:S07]  /*1010*/  IMAD R26, R0, R2, R26 ;  /* 0x00000002001a7224 */ /* 0x006fce00078e021a */
.L_x_12636:
[----:B------:R-:W-:Y:S01]  /*1020*/  IADD3 R23, PT, PT, R23, 0x2, RZ ;  /* 0x0000000217177810 */ /* 0x000fe20007ffe0ff */
[----:B------:R-:W-:Y:S01]  /*1030*/  IMAD R25, R19, 0x2, R25 ;  /* 0x0000000213197824 */ /* 0x000fe200078e0219 */
[----:B------:R-:W-:Y:S02]  /*1040*/  IADD3 R5, PT, PT, R26, R3, R5 ;  /* 0x000000031a057210 */ /* 0x000fe40007ffe005 */
[----:B------:R-:W-:-:S13]  /*1050*/  ISETP.NE.AND P2, PT, R23, R6, PT ;  /* 0x000000061700720c */ /* 0x000fda0003f45270 */
[----:B------:R-:W-:Y:S05]  /*1060*/  @P2 BRA `(.L_x_12639) ;  /* 0xfffffffc00242947 */ /* 0x000fea000383ffff */
.L_x_12630:
[----:B------:R-:W-:Y:S05]  /*1070*/  BSYNC B0 ;  /* 0x0000000000007941 */ /* 0x000fea0003800000 */
.L_x_12629:
[----:B------:R-:W-:-:S04]  /*1080*/  LOP3.LUT R2, R13, 0x1, RZ, 0xc0, !PT ;  /* 0x000000010d027812 */ /* 0x000fc800078ec0ff */
[----:B------:R-:W-:-:S13]  /*1090*/  ISETP.NE.U32.AND P1, PT, R2, 0x1, PT ;  /* 0x000000010200780c */ /* 0x000fda0003f25070 */
[----:B------:R-:W-:Y:S05]  /*10a0*/  @!P1 BRA `(.L_x_12628) ;  /* 0x0000000000709947 */ /* 0x000fea0003800000 */
[----:B------:R-:W1:Y:S01]  /*10b0*/  S2R R3, SR_CgaCtaId ;  /* 0x0000000000037919 */ /* 0x000e620000008800 */
[----:B------:R-:W-:Y:S02]  /*10c0*/  MOV R2, 0x400 ;  /* 0x0000040000027802 */ /* 0x000fe40000000f00 */
[----:B------:R-:W-:Y:S02]  /*10d0*/  ISETP.GE.U32.AND P1, PT, R28, 0x41, PT ;  /* 0x000000411c00780c */ /* 0x000fe40003f26070 */
[----:B-1----:R-:W-:-:S05]  /*10e0*/  LEA R2, R3, R2, 0x18 ;  /* 0x0000000203027211 */ /* 0x002fca00078ec0ff */
[----:B------:R-:W-:-:S04]  /*10f0*/  IMAD R23, R25, 0xc, R2 ;  /* 0x0000000c19177824 */ /* 0x000fc800078e0202 */
[----:B------:R-:W-:-:S05]  /*1100*/  IMAD R2, R12, 0x4, R23 ;  /* 0x000000040c027824 */ /* 0x000fca00078e0217 */
[----:B------:R1:W4:Y:S01]  /*1110*/  LDS R29, [R2] ;  /* 0x00000000021d7984 */ /* 0x0003220000000800 */
[----:B------:R-:W-:Y:S05]  /*1120*/  @!P1 BRA `(.L_x_12640) ;  /* 0x0000000000289947 */ /* 0x000fea0003800000 */
[----:B------:R-:W-:Y:S01]  /*1130*/  ISETP.GE.AND P1, PT, R28, 0x1, PT ;  /* 0x000000011c00780c */ /* 0x000fe20003f26270 */
[----:B------:R-:W-:-:S12]  /*1140*/  IMAD.MOV.U32 R3, RZ, RZ, RZ ;  /* 0x000000ffff037224 */ /* 0x000fd800078e00ff */
[----:B-1----:R-:W-:-:S05]  /*1150*/  @P1 LEA R2, R18, R23, 0x2 ;  /* 0x0000001712021211 */ /* 0x002fca00078e10ff */
[----:B------:R-:W3:Y:S02]  /*1160*/  @P1 LDS R7, [R2] ;  /* 0x0000000002071984 */ /* 0x000ee40000000800 */
[----:B---3--:R-:W-:Y:S01]  /*1170*/  @P1 IMAD R3, R8, R7, RZ ;  /* 0x0000000708031224 */ /* 0x008fe200078e02ff */
[----:B------:R-:W-:Y:S06]  /*1180*/  @!P0 BRA `(.L_x_12641) ;  /* 0x0000000000348947 */ /* 0x000fec0003800000 */
[----:B------:R-:W-:-:S06]  /*1190*/  IMAD R2, R14, 0x4, R23 ;  /* 0x000000040e027824 */ /* 0x000fcc00078e0217 */
[----:B------:R-:W2:Y:S02]  /*11a0*/  LDS R2, [R2] ;  /* 0x0000000002027984 */ /* 0x000ea40000000800 */
[----:B--2---:R-:W-:Y:S01]  /*11b0*/  IMAD R3, R0, R2, R3 ;  /* 0x0000000200037224 */ /* 0x004fe200078e0203 */
[----:B------:R-:W-:Y:S06]  /*11c0*/  BRA `(.L_x_12641) ;  /* 0x0000000000247947 */ /* 0x000fec0003800000 */
.L_x_12640:
[----:B------:R-:W-:-:S03]  /*11d0*/  UMOV UR5, 0xffffffff ;  /* 0xffffffff00057882 */ /* 0x000fc60000000000 */
[----:B------:R-:W-:Y:S05]  /*11e0*/  BRA.DIV UR5, `(.L_x_12642) ;  /* 0x0000000205ec7947 */ /* 0x000fea000b800000 */
[----:B-1--4-:R1:W4:Y:S02]  /*11f0*/  SHFL.IDX PT, R2, R29, R9, 0x1e1f ;  /* 0x001e1f091d027589 */ /* 0x01232400000e0000 */
.L_x_12659:
[----:B---34-:R-:W-:Y:S01]  /*1200*/  IMAD R3, R8, R2, RZ ;  /* 0x0000000208037224 */ /* 0x018fe200078e02ff */
[----:B------:R-:W-:Y:S06]  /*1210*/  @!P0 BRA `(.L_x_12641) ;  /* 0x0000000000108947 */ /* 0x000fec0003800000 */
[----:B------:R-:W-:-:S03]  /*1220*/  UMOV UR5, 0xffffffff ;  /* 0xffffffff00057882 */ /* 0x000fc60000000000 */
[----:B------:R-:W-:Y:S05]  /*1230*/  BRA.DIV UR5, `(.L_x_12643) ;  /* 0x0000000205fc7947 */ /* 0x000fea000b800000 */
[----:B------:R3:W4:Y:S02]  /*1240*/  SHFL.IDX PT, R2, R29, R15, 0x1e1f ;  /* 0x001e1f0f1d027589 */ /* 0x00072400000e0000 */
.L_x_12662:
[----:B--2-4-:R-:W-:-:S07]  /*1250*/  IMAD R3, R0, R2, R3 ;  /* 0x0000000200037224 */ /* 0x014fce00078e0203 */
.L_x_12641:
[----:B------:R-:W-:-:S07]  /*1260*/  IADD3 R5, PT, PT, R5, R3, RZ ;  /* 0x0000000305057210 */ /* 0x000fce0007ffe0ff */
.L_x_12628:
[----:B------:R-:W-:Y:S05]  /*1270*/  WARPSYNC.ALL ;  /* 0x0000000000007948 */ /* 0x000fea0003800000 */
[----:B------:R-:W5:Y:S01]  /*1280*/  LDC.64 R2, c[0x0][0x3a0] ;  /* 0x0000e800ff027b82 */ /* 0x000f620000000a00 */
[----:B------:R-:W-:Y:S01]  /*1290*/  IMAD.U32 R7, RZ, RZ, UR4 ;  /* 0x00000004ff077e24 */ /* 0x000fe2000f8e00ff */
[----:B------:R-:W-:-:S03]  /*12a0*/  UIADD3 UR4, UPT, UPT, UR10, UR4, URZ ;  /* 0x000000040a047290 */ /* 0x000fc6000fffe0ff */
[----:B------:R-:W-:Y:S01]  /*12b0*/  IMAD R7, R7, 0x10, R22 ;  /* 0x0000001007077824 */ /* 0x000fe200078e0216 */
[----:B------:R-:W-:-:S03]  /*12c0*/  UISETP.GE.U32.AND UP0, UPT, UR4, UR7, UPT ;  /* 0x000000070400728c */ /* 0x000fc6000bf06070 */
[----:B-----5:R-:W-:Y:S01]  /*12d0*/  IMAD.WIDE R2, R7, 0x4, R2 ;  /* 0x0000000407027825 */ /* 0x020fe200078e0202 */
[----:B------:R-:W-:Y:S06]  /*12e0*/  BAR.SYNC.DEFER_BLOCKING 0x0 ;  /* 0x0000000000007b1d */ /* 0x000fec0000010000 */
[----:B------:R0:W-:Y:S01]  /*12f0*/  STG.E desc[UR8][R2.64], R5 ;  /* 0x0000000502007986 */ /* 0x0001e2000c101908 */
[----:B------:R-:W-:Y:S05]  /*1300*/  BRA.U !UP0, `(.L_x_12644) ;  /* 0xfffffff508bc7547 */ /* 0x000fea000b83ffff */
[----:B------:R-:W-:Y:S05]  /*1310*/  EXIT ;  /* 0x000000000000794d */ /* 0x000fea0003800000 */
.L_x_12632:
[----:B------:R-:W-:Y:S01]  /*1320*/  BSSY B1, `(.L_x_12645) ;  /* 0x0000008000017945 */ /* 0x000fe20003800000 */
[----:B0-----:R-:W-:Y:S01]  /*1330*/  MOV R29, R26 ;  /* 0x0000001a001d7202 */ /* 0x001fe20000000f00 */
[----:B------:R-:W-:Y:S01]  /*1340*/  IMAD.MOV.U32 R4, RZ, RZ, R9 ;  /* 0x000000ffff047224 */ /* 0x000fe200078e0009 */
[----:B------:R-:W-:Y:S01]  /*1350*/  MOV R2, 0xffffffff ;  /* 0xffffffff00027802 */ /* 0x000fe20000000f00 */
[----:B------:R-:W-:-:S07]  /*1360*/  IMAD.MOV.U32 R7, RZ, RZ, 0x1e1f ;  /* 0x00001e1fff077424 */ /* 0x000fce00078e00ff */
[----:B--23--:R-:W-:Y:S05]  /*1370*/  WARPSYNC.COLLECTIVE R2, `(.L_x_12646) ;  /* 0x0000000002087348 */ /* 0x00cfea0003c00000 */
[----:B------:R0:W1:Y:S02]  /*1380*/  SHFL.IDX P2, R2, R29, R4, R7 ;  /* 0x000000041d027389 */ /* 0x0000640000040007 */
[----:B0123--:R-:W-:Y:S05]  /*1390*/  ENDCOLLECTIVE ;  /* 0x000000000000791b */ /* 0x00ffea0003800000 */
.L_x_12646:
[----:B------:R-:W-:Y:S05]  /*13a0*/  BSYNC B1 ;  /* 0x0000000000017941 */ /* 0x000fea0003800000 */
.L_x_12645:
[----:B------:R-:W-:Y:S05]  /*13b0*/  BRA `(.L_x_12647) ;  /* 0xfffffff8006c7947 */ /* 0x000fea000383ffff */
.L_x_12634:
[----:B------:R-:W-:Y:S01]  /*13c0*/  HFMA2 R7, -RZ, RZ, 0, 0.005977630615234375 ;  /* 0x00001e1fff077431 */ /* 0x000fe200000001ff */
[----:B------:R-:W-:Y:S01]  /*13d0*/  BSSY B1, `(.L_x_12648) ;  /* 0x0000007000017945 */ /* 0x000fe20003800000 */
[----:B------:R-:W-:Y:S02]  /*13e0*/  IMAD.MOV.U32 R29, RZ, RZ, R26 ;  /* 0x000000ffff1d7224 */ /* 0x000fe400078e001a */
[----:B------:R-:W-:Y:S02]  /*13f0*/  IMAD.MOV.U32 R4, RZ, RZ, R15 ;  /* 0x000000ffff047224 */ /* 0x000fe400078e000f */
[----:B------:R-:W-:-:S07]  /*1400*/  IMAD.MOV.U32 R2, RZ, RZ, -0x1 ;  /* 0xffffffffff027424 */ /* 0x000fce00078e00ff */
[----:B0-2---:R-:W-:Y:S05]  /*1410*/  WARPSYNC.COLLECTIVE R2, `(.L_x_12649) ;  /* 0x0000000002087348 */ /* 0x005fea0003c00000 */
[----:B------:R1:W3:Y:S02]  /*1420*/  SHFL.IDX P2, R2, R29, R4, R7 ;  /* 0x000000041d027389 */ /* 0x0002e40000040007 */
[----:B0123--:R-:W-:Y:S05]  /*1430*/  ENDCOLLECTIVE ;  /* 0x000000000000791b */ /* 0x00ffea0003800000 */
.L_x_12649:
[----:B------:R-:W-:Y:S05]  /*1440*/  BSYNC B1 ;  /* 0x0000000000017941 */ /* 0x000fea0003800000 */
.L_x_12648:
[----:B------:R-:W-:Y:S05]  /*1450*/  BRA `(.L_x_12650) ;  /* 0xfffffff800607947 */ /* 0x000fea000383ffff */
.L_x_12637:
[----:B------:R-:W-:Y:S01]  /*1460*/  BSSY B1, `(.L_x_12651) ;  /* 0x0000008000017945 */ /* 0x000fe20003800000 */
[----:B---3--:R-:W-:Y:S01]  /*1470*/  IMAD.MOV.U32 R29, RZ, RZ, R27 ;  /* 0x000000ffff1d7224 */ /* 0x008fe200078e001b */
[----:B------:R-:W-:Y:S01]  /*1480*/  MOV R4, R9 ;  /* 0x0000000900047202 */ /* 0x000fe20000000f00 */
[----:B------:R-:W-:Y:S02]  /*1490*/  IMAD.MOV.U32 R7, RZ, RZ, 0x1e1f ;  /* 0x00001e1fff077424 */ /* 0x000fe400078e00ff */
[----:B------:R-:W-:-:S07]  /*14a0*/  IMAD.MOV.U32 R2, RZ, RZ, -0x1 ;  /* 0xffffffffff027424 */ /* 0x000fce00078e00ff */
[----:B012---:R-:W-:Y:S05]  /*14b0*/  WARPSYNC.COLLECTIVE R2, `(.L_x_12652) ;  /* 0x0000000002087348 */ /* 0x007fea0003c00000 */
[----:B------:R3:W4:Y:S02]  /*14c0*/  SHFL.IDX P2, R2, R29, R4, R7 ;  /* 0x000000041d027389 */ /* 0x0007240000040007 */
[----:B01234-:R-:W-:Y:S05]  /*14d0*/  ENDCOLLECTIVE ;  /* 0x000000000000791b */ /* 0x01ffea0003800000 */
.L_x_12652:
[----:B------:R-:W-:Y:S05]  /*14e0*/  BSYNC B1 ;  /* 0x0000000000017941 */ /* 0x000fea0003800000 */
.L_x_12651:
[----:B------:R-:W-:Y:S05]  /*14f0*/  BRA `(.L_x_12653) ;  /* 0xfffffff800b07947 */ /* 0x000fea000383ffff */
.L_x_12638:
[----:B------:R-:W-:Y:S01]  /*1500*/  BSSY B1, `(.L_x_12654) ;  /* 0x0000008000017945 */ /* 0x000fe20003800000 */
[----:B------:R-:W-:Y:S01]  /*1510*/  MOV R29, R27 ;  /* 0x0000001b001d7202 */ /* 0x000fe20000000f00 */
[----:B------:R-:W-:Y:S01]  /*1520*/  IMAD.MOV.U32 R4, RZ, RZ, R15 ;  /* 0x000000ffff047224 */ /* 0x000fe200078e000f */
[----:B------:R-:W-:Y:S01]  /*1530*/  MOV R2, 0xffffffff ;  /* 0xffffffff00027802 */ /* 0x000fe20000000f00 */
[----:B------:R-:W-:-:S07]  /*1540*/  IMAD.MOV.U32 R7, RZ, RZ, 0x1e1f ;  /* 0x00001e1fff077424 */ /* 0x000fce00078e00ff */
[----:B--23--:R-:W-:Y:S05]  /*1550*/  WARPSYNC.COLLECTIVE R2, `(.L_x_12655) ;  /* 0x0000000002087348 */ /* 0x00cfea0003c00000 */
[----:B------:R0:W1:Y:S02]  /*1560*/  SHFL.IDX P2, R2, R29, R4, R7 ;  /* 0x000000041d027389 */ /* 0x0000640000040007 */
[----:B0123--:R-:W-:Y:S05]  /*1570*/  ENDCOLLECTIVE ;  /* 0x000000000000791b */ /* 0x00ffea0003800000 */
.L_x_12655:
[----:B------:R-:W-:Y:S05]  /*1580*/  BSYNC B1 ;  /* 0x0000000000017941 */ /* 0x000fea0003800000 */
.L_x_12654:
[----:B------:R-:W-:Y:S05]  /*1590*/  BRA `(.L_x_12656) ;  /* 0xfffffff8009c7947 */ /* 0x000fea000383ffff */
.L_x_12642:
[----:B------:R-:W-:Y:S01]  /*15a0*/  BSSY B0, `(.L_x_12657) ;  /* 0x0000007000007945 */ /* 0x000fe20003800000 */
[----:B------:R-:W-:Y:S01]  /*15b0*/  IMAD.MOV.U32 R4, RZ, RZ, R9 ;  /* 0x000000ffff047224 */ /* 0x000fe200078e0009 */
[----:B-1----:R-:W-:Y:S01]  /*15c0*/  MOV R2, 0xffffffff ;  /* 0xffffffff00027802 */ /* 0x002fe20000000f00 */
[----:B------:R-:W-:-:S07]  /*15d0*/  IMAD.MOV.U32 R7, RZ, RZ, 0x1e1f ;  /* 0x00001e1fff077424 */ /* 0x000fce00078e00ff */
[----:B0-234-:R-:W-:Y:S05]  /*15e0*/  WARPSYNC.COLLECTIVE R2, `(.L_x_12658) ;  /* 0x0000000002087348 */ /* 0x01dfea0003c00000 */
[----:B----4-:R1:W4:Y:S02]  /*15f0*/  SHFL.IDX P2, R2, R29, R4, R7 ;  /* 0x000000041d027389 */ /* 0x0103240000040007 */
[----:B01234-:R-:W-:Y:S05]  /*1600*/  ENDCOLLECTIVE ;  /* 0x000000000000791b */ /* 0x01ffea0003800000 */
.L_x_12658:
[----:B------:R-:W-:Y:S05]  /*1610*/  BSYNC B0 ;  /* 0x0000000000007941 */ /* 0x000fea0003800000 */
.L_x_12657:
[----:B------:R-:W-:Y:S05]  /*1620*/  BRA `(.L_x_12659) ;  /* 0xfffffff800f47947 */ /* 0x000fea000383ffff */
.L_x_12643:
[----:B------:R-:W-:Y:S01]  /*1630*/  BSSY B0, `(.L_x_12660) ;  /* 0x0000007000007945 */ /* 0x000fe20003800000 */
[----:B------:R-:W-:Y:S01]  /*1640*/  IMAD.MOV.U32 R4, RZ, RZ, R15 ;  /* 0x000000ffff047224 */ /* 0x000fe200078e000f */
[----:B------:R-:W-:Y:S01]  /*1650*/  MOV R2, 0xffffffff ;  /* 0xffffffff00027802 */ /* 0x000fe20000000f00 */
[----:B------:R-:W-:-:S07]  /*1660*/  IMAD.MOV.U32 R7, RZ, RZ, 0x1e1f ;  /* 0x00001e1fff077424 */ /* 0x000fce00078e00ff */
[----:B012---:R-:W-:Y:S05]  /*1670*/  WARPSYNC.COLLECTIVE R2, `(.L_x_12661) ;  /* 0x0000000002087348 */ /* 0x007fea0003c00000 */
[----:B------:R3:W4:Y:S02]  /*1680*/  SHFL.IDX P2, R2, R29, R4, R7 ;  /* 0x000000041d027389 */ /* 0x0007240000040007 */
[----:B01234-:R-:W-:Y:S05]  /*1690*/  ENDCOLLECTIVE ;  /* 0x000000000000791b */ /* 0x01ffea0003800000 */
.L_x_12661:
[----:B------:R-:W-:Y:S05]  /*16a0*/  BSYNC B0 ;  /* 0x0000000000007941 */ /* 0x000fea0003800000 */
.L_x_12660:
[----:B------:R-:W-:Y:S05]  /*16b0*/  BRA `(.L_x_12662) ;  /* 0xfffffff800e47947 */ /* 0x000fea000383ffff */
        .weak           $__internal_240_$__cuda_sm20_div_s16
        .type           $__internal_240_$__cuda_sm20_div_s16,@function
        .size           $__internal_240_$__cuda_sm20_div_s16,(.L_x_38743 - $__internal_240_$__cuda_sm20_div_s16)
$__internal_240_$__cuda_sm20_div_s16:
        /* <DEDUP_REMOVED lines=11> */
[----:B0-----:R-:W-:Y:S01]  /*1770*/  FMUL R3, R3, R2 ;  /* 0x0000000203037220 */ /* 0x001fe20000400000 */
[----:B------:R-:W-:-:S03]  /*1780*/  MOV R2, R5 ;  /* 0x0000000500027202 */ /* 0x000fc60000000f00 */
        /* <DEDUP_REMOVED lines=8> */
[----:B------:R-:W-:Y:S02]  /*1810*/  IMAD.MOV.U32 R3, RZ, RZ, 0x0 ;  /* 0x00000000ff037424 */ /* 0x000fe400078e00ff */
[----:B------:R-:W-:Y:S02]  /*1820*/  @!P0 IMAD.MOV.U32 R4, RZ, RZ, -0x1 ;  /* 0xffffffffff048424 */ /* 0x000fe400078e00ff */
[----:B------:R-:W-:Y:S05]  /*1830*/  RET.REL.NODEC R2 `(_Z9cuda_gemmIiLi128ELi4ELi1ELi16ELi2ELi2ELi64ELi1ELi0EEviiiPT_S1_S1_iii) ;  /* 0xffffffe402f07950 */ /* 0x000fea0003c3ffff */
.L_x_12663:
        /* <DEDUP_REMOVED lines=12> */
.L_x_38743:


//--------------------- .text._Z9cuda_gemmIiLi128ELi4ELi1ELi16ELi2ELi2ELi64ELi0ELi1EEviiiPT_S1_S1_iii --------------------------
	.section	.text._Z9cuda_gemmIiLi128ELi4ELi1ELi16ELi2ELi2ELi64ELi0ELi1EEviiiPT_S1_S1_iii,"ax",@progbits
	.align	128
        .global         _Z9cuda_gemmIiLi128ELi4ELi1ELi16ELi2ELi2ELi64ELi0ELi1EEviiiPT_S1_S1_iii
        .type           _Z9cuda_gemmIiLi128ELi4ELi1ELi16ELi2ELi2ELi64ELi0ELi1EEviiiPT_S1_S1_iii,@function
        .size           _Z9cuda_gemmIiLi128ELi4ELi1ELi16ELi2ELi2ELi64ELi0ELi1EEviiiPT_S1_S1_iii,(.L_x_39493 - _Z9cuda_gemmIiLi128ELi4ELi1ELi16ELi2ELi2ELi64ELi0ELi1EEviiiPT_S1_S1_iii)
        .other          _Z9cuda_gemmIiLi128ELi4ELi1ELi16ELi2ELi2ELi64ELi0ELi1EEviiiPT_S1_S1_iii,@"STO_CUDA_ENTRY STV_DEFAULT"
_Z9cuda_gemmIiLi128ELi4ELi1ELi16ELi2ELi2ELi64ELi0ELi1EEviiiPT_S1_S1_iii:
.text._Z9cuda_gemmIiLi128ELi4ELi1ELi16ELi2ELi2ELi64ELi0ELi1EEviiiPT_S1_S1_iii:
        /* <DEDUP_REMOVED lines=13> */
.L_x_12666:
[----:B0-----:R0:W3:Y:S01]  /*00d0*/  LDG.E R6, desc[UR8][R2.64] ;  /* 0x0000000802067981 */ /* 0x0010e2000c1e1900 */
[C---:B------:R-:W-:Y:S01]  /*00e0*/  IMAD.SHL.U32 R8, R5.reuse, 0x2, RZ ;  /* 0x0000000205087824 */ /* 0x040fe200078e00ff */
[----:B------:R-:W-:Y:S02]  /*00f0*/  LOP3.LUT R7, R5, 0x1, RZ, 0xc0, !PT ;  /* 0x0000000105077812 */ /* 0x000fe400078ec0ff */
[----:B--2---:R-:W-:Y:S02]  /*0100*/  IADD3 R5, PT, PT, R9, R5, RZ ;  /* 0x0000000509057210 */ /* 0x004fe40007ffe0ff */
[----:B------:R-:W-:Y:S01]  /*0110*/  LOP3.LUT R8, R8, 0xfffffffc, RZ, 0xc0, !PT ;  /* 0xfffffffc08087812 */ /* 0x000fe200078ec0ff */
[----:B------:R-:W-:Y:S01]  /*0120*/  IMAD R7, R7, 0xc, R4 ;  /* 0x0000000c07077824 */ /* 0x000fe200078e0204 */
[----:B------:R-:W-:Y:S01]  /*0130*/  ISETP.GE.U32.AND P1, PT, R5, 0x4, PT ;  /* 0x000000040500780c */ /* 0x000fe20003f26070 */
[----:B0-----:R-:W-:-:S04]  /*0140*/  IMAD.WIDE.U32 R2, R9, 0x4, R2 ;  /* 0x0000000409027825 */ /* 0x001fc800078e0002 */
[----:B------:R-:W-:-:S05]  /*0150*/  IMAD.IADD R7, R7, 0x1, R8 ;  /* 0x0000000107077824 */ /* 0x000fca00078e0208 */
[----:B---3--:R0:W-:Y:S03]  /*0160*/  STS [R7], R6 ;  /* 0x0000000607007388 */ /* 0x0081e60000000800 */
[----:B------:R-:W-:Y:S05]  /*0170*/  @!P1 BRA `(.L_x_12666) ;  /* 0xfffffffc00d49947 */ /* 0x000fea000383ffff */
.L_x_12665:
[----:B------:R-:W-:Y:S05]  /*0180*/  BSYNC.RECONVERGENT B0 ;  /* 0x0000000000007941 */ /* 0x000fea0003800200 */
.L_x_12664:
[----:B------:R-:W1:Y:S08]  /*0190*/  LDC R2, c[0x0][0x374] ;  /* 0x0000dd00ff027b82 */ /* 0x000e700000000800 */
[----:B------:R-:W2:Y:S01]  /*01a0*/  S2UR UR10, SR_CTAID.Y ;  /* 0x00000000000a79c3 */ /* 0x000ea20000002600 */
[----:B-1----:R-:W-:-:S05]  /*01b0*/  IMAD.SHL.U32 R2, R2, 0x4, RZ ;  /* 0x0000000402027824 */ /* 0x002fca00078e00ff */
[----:B--2---:R-:W-:-:S13]  /*01c0*/  ISETP.LE.U32.AND P1, PT, R2, UR10, PT ;  /* 0x0000000a02007c0c */ /* 0x004fda000bf23070 */
[----:B------:R-:W-:Y:S05]  /*01d0*/  @P1 EXIT ;  /* 0x000000000000194d */ /* 0x000fea0003800000 */
[----:B------:R-:W-:Y:S01]  /*01e0*/  BSSY.RECONVERGENT B0, `(.L_x_12667) ;  /* 0x0000018000007945 */ /* 0x000fe20003800200 */
[----:B------:R-:W-:-:S03]  /*01f0*/  ISETP.GT.U32.AND P1, PT, R0, 0xf, PT ;  /* 0x0000000f0000780c */ /* 0x000fc60003f24070 */
[----:B------:R-:W-:Y:S10]  /*0200*/  @P0 BRA `(.L_x_12668) ;  /* 0x0000000000540947 */ /* 0x000ff40003800000 */
        /* <DEDUP_REMOVED lines=13> */
.L_x_12669:
[----:B0-----:R-:W-:-:S06]  /*02e0*/  IMAD.WIDE R4, R11, 0x4, R2 ;  /* 0x000000040b047825 */ /* 0x001fcc00078e0202 */
[----:B------:R-:W2:Y:S01]  /*02f0*/  LDG.E.128 R4, desc[UR8][R4.64] ;  /* 0x0000000804047981 */ /* 0x000ea2000c1e1d00 */
[C---:B----4-:R-:W-:Y:S01]  /*0300*/  LEA R8, R10.reuse, R8, 0x2 ;  /* 0x000000080a087211 */ /* 0x050fe200078e10ff */
[----:B------:R-:W-:-:S03]  /*0310*/  IMAD R11, R10, 0x4, R11 ;  /* 0x000000040a0b7824 */ /* 0x000fc600078e020b */
[----:B------:R-:W-:Y:S01]  /*0320*/  ISETP.GE.U32.AND P0, PT, R8, 0x10, PT ;  /* 0x000000100800780c */ /* 0x000fe20003f06070 */
[----:B--2---:R0:W-:Y:S02]  /*0330*/  STS.128 [R9], R4 ;  /* 0x0000000409007388 */ /* 0x0041e40000000c00 */
[----:B0-----:R-:W-:-:S10]  /*0340*/  IMAD R9, R10, 0x10, R9 ;  /* 0x000000100a097824 */ /* 0x001fd400078e0209 */
[----:B------:R-:W-:Y:S05]  /*0350*/  @!P0 BRA `(.L_x_12669) ;  /* 0xfffffffc00e08947 */ /* 0x000fea000383ffff */
.L_x_12668:
[----:B------:R-:W-:Y:S05]  /*0360*/  BSYNC.RECONVERGENT B0 ;  /* 0x0000000000007941 */ /* 0x000fea0003800200 */
.L_x_12667:
        /* <DEDUP_REMOVED lines=14> */
.L_x_12674:
[----:B------:R-:W-:Y:S01]  /*0450*/  UMOV UR4, 0xffffffff ;  /* 0xffffffff00047882 */ /* 0x000fe20000000000 */
[----:B------:R-:W-:Y:S02]  /*0460*/  LOP3.LUT R0, R0, 0x1, RZ, 0xc, !PT ;  /* 0x0000000100007812 */ /* 0x000fe400078e0cff */
[----:B------:R-:W-:Y:S05]  /*0470*/  BRA.DIV UR4, `(.L_x_12672) ;  /* 0x0000000204287947 */ /* 0x000fea000b800000 */
.L_x_12670:
[----:B------:R-:W-:Y:S05]  /*0480*/  WARPSYNC.ALL ;  /* 0x0000000000007948 */ /* 0x000fea0003800000 */
[----:B------:R-:W-:Y:S06]  /*0490*/  BAR.SYNC.DEFER_BLOCKING 0x0 ;  /* 0x0000000000007b1d */ /* 0x000fec0000010000 */
[----:B------:R-:W-:Y:S05]  /*04a0*/  EXIT ;  /* 0x000000000000794d */ /* 0x000fea0003800000 */
.L_x_12671:
[----:B------:R-:W-:Y:S02]  /*04b0*/  IMAD.MOV.U32 R4, RZ, RZ, R2 ;  /* 0x000000ffff047224 */ /* 0x000fe400078e0002 */
[----:B------:R-:W-:Y:S02]  /*04c0*/  HFMA2 R5, -RZ, RZ, 0, 0.005977630615234375 ;  /* 0x00001e1fff057431 */ /* 0x000fe400000001ff */
[----:B------:R-:W-:-:S07]  /*04d0*/  IMAD.MOV.U32 R2, RZ, RZ, -0x1 ;  /* 0xffffffffff027424 */ /* 0x000fce00078e00ff */
[----:B01----:R-:W-:Y:S05]  /*04e0*/  WARPSYNC.COLLECTIVE R2, `(.L_x_12673) ;  /* 0x0000000002087348 */ /* 0x003fea0003c00000 */
[----:B-1----:R1:W2:Y:S02]  /*04f0*/  SHFL.IDX P0, R2, R3, R4, R5 ;  /* 0x0000000403027389 */ /* 0x0022a40000000005 */
[----:B012---:R-:W-:Y:S05]  /*0500*/  ENDCOLLECTIVE ;  /* 0x000000000000791b */ /* 0x007fea0003800000 */
.L_x_12673:
[----:B------:R-:W-:Y:S05]  /*0510*/  BRA `(.L_x_12674) ;  /* 0xfffffffc00cc7947 */ /* 0x000fea000383ffff */
.L_x_12672:
[----:B------:R-:W-:Y:S01]  /*0520*/  BSSY B0, `(.L_x_12675) ;  /* 0x0000007000007945 */ /* 0x000fe20003800000 */
[----:B------:R-:W-:Y:S01]  /*0530*/  IMAD.MOV.U32 R4, RZ, RZ, R0 ;  /* 0x000000ffff047224 */ /* 0x000fe200078e0000 */
[----:B------:R-:W-:Y:S01]  /*0540*/  MOV R5, 0x1e1f ;  /* 0x00001e1f00057802 */ /* 0x000fe20000000f00 */
[----:B------:R-:W-:-:S07]  /*0550*/  IMAD.MOV.U32 R2, RZ, RZ, -0x1 ;  /* 0xffffffffff027424 */ /* 0x000fce00078e00ff */
[----:B01----:R-:W-:Y:S05]  /*0560*/  WARPSYNC.COLLECTIVE R2, `(.L_x_12676) ;  /* 0x0000000002087348 */ /* 0x003fea0003c00000 */
[----:B-1----:R1:W2:Y:S02]  /*0570*/  SHFL.IDX P0, R2, R3, R4, R5 ;  /* 0x0000000403027389 */ /* 0x0022a40000000005 */
[----:B012---:R-:W-:Y:S05]  /*0580*/  ENDCOLLECTIVE ;  /* 0x000000000000791b */ /* 0x007fea0003800000 */
.L_x_12676:
[----:B------:R-:W-:Y:S05]  /*0590*/  BSYNC B0 ;  /* 0x0000000000007941 */ /* 0x000fea0003800000 */
.L_x_12675:
[----:B------:R-:W-:Y:S05]  /*05a0*/  BRA `(.L_x_12670) ;  /* 0xfffffffc00b47947 */ /* 0x000fea000383ffff */
.L_x_12677:
        /* <DEDUP_REMOVED lines=13> */
.L_x_39493:


//--------------------- .text._Z9cuda_gemmIiLi128ELi4ELi1ELi16ELi2ELi2ELi64ELi0ELi0EEviiiPT_S1_S1_iii --------------------------
	.section	.text._Z9cuda_gemmIiLi128ELi4ELi1ELi16ELi2ELi2ELi64ELi0ELi0EEviiiPT_S1_S1_iii,"ax",@progbits
	.align	128
        .global         _Z9cuda_gemmIiLi128ELi4ELi1ELi16ELi2ELi2ELi64ELi0ELi0EEviiiPT_S1_S1_iii
        .type           _Z9cuda_gemmIiLi128ELi4ELi1ELi16ELi2ELi2ELi64ELi0ELi0EEviiiPT_S1_S1_iii,@function
        .size           _Z9cuda_gemmIiLi128ELi4ELi1ELi16ELi2ELi2ELi64ELi0ELi0EEviiiPT_S1_S1_iii,(.L_x_38744 - _Z9cuda_gemmIiLi128ELi4ELi1ELi16ELi2ELi2ELi64ELi0ELi0EEviiiPT_S1_S1_iii)
        .other          _Z9cuda_gemmIiLi128ELi4ELi1ELi16ELi2ELi2ELi64ELi0ELi0EEviiiPT_S1_S1_iii,@"STO_CUDA_ENTRY STV_DEFAULT"
_Z9cuda_gemmIiLi128ELi4ELi1ELi16ELi2ELi2ELi64ELi0ELi0EEviiiPT_S1_S1_iii:
.text._Z9cuda_gemmIiLi128ELi4ELi1ELi16ELi2ELi2ELi64ELi0ELi0EEviiiPT_S1_S1_iii:
        /* <DEDUP_REMOVED lines=29> */
[----:B------:R-:W-:Y:S02]  /*01d0*/  IMAD R11, R11, UR6, RZ ;  /* 0x000000060b0b7c24 */ /* 0x000fe4000f8e02ff */
[----:B---3--:R-:W-:Y:S02]  /*01e0*/  IMAD.MOV R13, RZ, RZ, -R9 ;  /* 0x000000ffff0d7224 */ /* 0x008fe400078e0a09 */
[----:B------:R-:W-:Y:S01]  /*01f0*/  IMAD.HI.U32 R10, R7, R11, R6 ;  /* 0x0000000b070a7227 */ /* 0x000fe200078e0006 */
[----:B------:R-:W-:-:S03]  /*0200*/  LOP3.LUT R11, RZ, UR6, RZ, 0x33, !PT ;  /* 0x00000006ff0b7c12 */ /* 0x000fc6000f8e33ff */
[----:B------:R-:W-:-:S04]  /*0210*/  IMAD R13, R13, UR7, RZ ;  /* 0x000000070d0d7c24 */ /* 0x000fc8000f8e02ff */
[----:B------:R-:W-:-:S04]  /*0220*/  IMAD.HI.U32 R12, R9, R13, R8 ;  /* 0x0000000d090c7227 */ /* 0x000fc800078e0008 */
[----:B--2-4-:R-:W-:-:S07]  /*0230*/  IMAD.MOV.U32 R9, RZ, RZ, R21 ;  /* 0x000000ffff097224 */ /* 0x014fce00078e0015 */
.L_x_12680:
[----:B0-----:R-:W-:-:S06]  /*0240*/  IMAD.WIDE.U32 R6, R9, 0x4, R2 ;  /* 0x0000000409067825 */ /* 0x001fcc00078e0002 */
[----:B------:R-:W2:Y:S01]  /*0250*/  LDG.E R6, desc[UR8][R6.64] ;  /* 0x0000000806067981 */ /* 0x000ea2000c1e1900 */
        /* <DEDUP_REMOVED lines=11> */
[----:B------:R-:W-:Y:S01]  /*0310*/  @P2 VIADD R13, R13, 0x1 ;  /* 0x000000010d0d2836 */ /* 0x000fe20000000000 */
[----:B------:R-:W-:Y:S02]  /*0320*/  ISETP.GE.U32.AND P2, PT, R9, UR4, PT ;  /* 0x0000000409007c0c */ /* 0x000fe4000bf46070 */
[----:B------:R-:W-:Y:S02]  /*0330*/  ISETP.GE.U32.AND P3, PT, R8, UR6, PT ;  /* 0x0000000608007c0c */ /* 0x000fe4000bf66070 */
[----:B------:R-:W-:-:S11]  /*0340*/  ISETP.GE.U32.AND P4, PT, R14, UR7, PT ;  /* 0x000000070e007c0c */ /* 0x000fd6000bf86070 */
[----:B------:R-:W-:Y:S02]  /*0350*/  @P3 VIADD R8, R8, -UR6 ;  /* 0x8000000608083c36 */ /* 0x000fe40008000000 */
[----:B------:R-:W-:-:S03]  /*0360*/  @P4 IADD3 R13, PT, PT, R13, 0x1, RZ ;  /* 0x000000010d0d4810 */ /* 0x000fc60007ffe0ff */
[----:B------:R-:W-:Y:S02]  /*0370*/  SEL R8, R11, R8, !P0 ;  /* 0x000000080b087207 */ /* 0x000fe40004000000 */
[----:B------:R-:W-:-:S03]  /*0380*/  SEL R13, R16, R13, !P1 ;  /* 0x0000000d100d7207 */ /* 0x000fc60004800000 */
[----:B------:R-:W-:-:S04]  /*0390*/  IMAD R8, R8, 0xc, R5 ;  /* 0x0000000c08087824 */ /* 0x000fc800078e0205 */
[----:B------:R-:W-:-:S05]  /*03a0*/  IMAD R13, R13, 0x4, R8 ;  /* 0x000000040d0d7824 */ /* 0x000fca00078e0208 */
[----:B--2---:R0:W-:Y:S01]  /*03b0*/  STS [R13], R6 ;  /* 0x000000060d007388 */ /* 0x0041e20000000800 */
[----:B------:R-:W-:Y:S05]  /*03c0*/  @!P2 BRA `(.L_x_12680) ;  /* 0xfffffffc009ca947 */ /* 0x000fea000383ffff */
.L_x_12679:
[----:B------:R-:W-:Y:S05]  /*03d0*/  BSYNC.RECONVERGENT B0 ;  /* 0x0000000000007941 */ /* 0x000fea0003800200 */
.L_x_12678:
[----:B------:R-:W-:Y:S01]  /*03e0*/  R2UR UR10, R0 ;  /* 0x00000000000a72ca */ /* 0x000fe200000e0000 */
[----:B------:R-:W-:Y:S01]  /*03f0*/  UMOV UR4, URZ ;  /* 0x000000ff00047c82 */ /* 0x000fe20008000000 */
[----:B------:R-:W-:-:S11]  /*0400*/  MOV R5, 0x590 ;  /* 0x0000059000057802 */ /* 0x000fd60000000f00 */
[----:B------:R-:W1:Y:S08]  /*0410*/  I2F.RP R0, UR10 ;  /* 0x0000000a00007d06 */ /* 0x000e700008209400 */
[----:B-1----:R-:W1:Y:S02]  /*0420*/  MUFU.RCP R0, R0 ;  /* 0x0000000000007308 */ /* 0x002e640000001000 */
[----:B-1----:R-:W-:-:S06]  /*0430*/  IADD3 R2, PT, PT, R0, 0xffffffe, RZ ;  /* 0x0ffffffe00027810 */ /* 0x002fcc0007ffe0ff */
[----:B------:R-:W1:Y:S02]  /*0440*/  F2I.FTZ.U32.TRUNC.NTZ R2, R2 ;  /* 0x0000000200027305 */ /* 0x000e64000021f000 */
[----:B-1----:R-:W-:-:S13]  /*0450*/  R2UR UR5, R2 ;  /* 0x00000000020572ca */ /* 0x002fda00000e0000 */
        /* <DEDUP_REMOVED lines=16> */
[----:B------:R-:W-:-:S04]  /*0560*/  @!UP1 ULOP3.LUT UR6, URZ, UR7, URZ, 0x33, !UPT ;  /* 0x00000007ff069292 */ /* 0x000fc8000f8e33ff */
[----:B------:R-:W-:-:S12]  /*0570*/  UPRMT UR5, UR6, 0x9910, URZ ;  /* 0x0000991006057896 */ /* 0x000fd800080000ff */
[----:B0-----:R-:W-:Y:S05]  /*0580*/  CALL.REL.NOINC `($__internal_241_$__cuda_sm20_div_s16) ;  /* 0x0000001000807944 */ /* 0x001fea0003c00000 */
        /* <DEDUP_REMOVED lines=18> */
[----:B------:R-:W-:Y:S01]  /*06b0*/  ISETP.NE.U32.AND P2, PT, RZ, UR6, PT ;  /* 0x00000006ff007c0c */ /* 0x000fe2000bf45070 */
[----:B------:R-:W-:Y:S01]  /*06c0*/  IMAD R6, R6, UR6, R21 ;  /* 0x0000000606067c24 */ /* 0x000fe2000f8e0215 */
[----:B------:R-:W1:Y:S01]  /*06d0*/  I2F.U32.RP R8, R19 ;  /* 0x0000001300087306 */ /* 0x000e620000209000 */
[----:B------:R-:W-:Y:S01]  /*06e0*/  LOP3.LUT R0, RZ, UR6, RZ, 0x33, !PT ;  /* 0x00000006ff007c12 */ /* 0x000fe2000f8e33ff */
[----:B------:R-:W-:Y:S01]  /*06f0*/  UMOV UR4, 0x400 ;  /* 0x0000040000047882 */ /* 0x000fe20000000000 */
[----:B------:R-:W-:Y:S01]  /*0700*/  IADD3 R9, PT, PT, RZ, -R19, RZ ;  /* 0x80000013ff097210 */ /* 0x000fe20007ffe0ff */
[----:B------:R-:W-:Y:S01]  /*0710*/  UIADD3 UR4, UPT, UPT, UR4, 0x80, URZ ;  /* 0x0000008004047890 */ /* 0x000fe2000fffe0ff */
[----:B------:R-:W-:Y:S01]  /*0720*/  ISETP.GE.U32.AND P0, PT, R6, UR6, PT ;  /* 0x0000000606007c0c */ /* 0x000fe2000bf06070 */
[----:B------:R-:W2:Y:S01]  /*0730*/  S2UR UR7, SR_CgaCtaId ;  /* 0x00000000000779c3 */ /* 0x000ea20000008800 */
[----:B------:R-:W-:-:S07]  /*0740*/  IMAD.SHL.U32 R12, R21, 0x4, RZ ;  /* 0x00000004150c7824 */ /* 0x000fce00078e00ff */
[----:B------:R-:W3:Y:S01]  /*0750*/  LDC R16, c[0x0][0x360] ;  /* 0x0000d800ff107b82 */ /* 0x000ee20000000800 */
[----:B-1----:R-:W1:Y:S03]  /*0760*/  MUFU.RCP R8, R8 ;  /* 0x0000000800087308 */ /* 0x002e660000001000 */
[----:B------:R-:W-:Y:S02]  /*0770*/  @P0 VIADD R6, R6, -UR6 ;  /* 0x8000000606060c36 */ /* 0x000fe40008000000 */
[----:B------:R-:W-:Y:S01]  /*0780*/  @P0 VIADD R7, R7, 0x1 ;  /* 0x0000000107070836 */ /* 0x000fe20000000000 */
[----:B0-----:R-:W-:Y:S02]  /*0790*/  VIMNMX R17, PT, PT, R2, 0x2, PT ;  /* 0x0000000202117848 */ /* 0x001fe40003fe0100 */
[----:B------:R-:W-:Y:S01]  /*07a0*/  ISETP.GE.U32.AND P1, PT, R6, UR6, PT ;  /* 0x0000000606007c0c */ /* 0x000fe2000bf26070 */
        /* <DEDUP_REMOVED lines=16> */
[----:B------:R-:W-:-:S03]  /*08b0*/  VIADD R5, R6, -UR6 ;  /* 0x8000000606057c36 */ /* 0x000fc60008000000 */
        /* <DEDUP_REMOVED lines=12> */
[C---:B------:R-:W-:Y:S02]  /*0980*/  SEL R9, R3.reuse, RZ, P0 ;  /* 0x000000ff03097207 */ /* 0x040fe40000000000 */
[----:B------:R-:W-:Y:S02]  /*0990*/  ISETP.GE.AND P3, PT, R2, R3, PT ;  /* 0x000000030200720c */ /* 0x000fe40003f66270 */
[----:B------:R-:W-:Y:S02]  /*09a0*/  IADD3 R9, PT, PT, R18, -R9, RZ ;  /* 0x8000000912097210 */ /* 0x000fe40007ffe0ff */
[----:B------:R-:W-:Y:S02]  /*09b0*/  SEL R15, R3, RZ, P3 ;  /* 0x000000ff030f7207 */ /* 0x000fe40001800000 */
[----:B------:R-:W-:Y:S01]  /*09c0*/  LEA R11, R11, UR4, 0x2 ;  /* 0x000000040b0b7c11 */ /* 0x000fe2000f8e10ff */
[----:B------:R-:W-:Y:S01]  /*09d0*/  @P1 VIADD R4, R4, 0x1 ;  /* 0x0000000104041836 */ /* 0x000fe20000000000 */
[----:B------:R-:W-:-:S02]  /*09e0*/  @!P2 LOP3.LUT R4, RZ, R19, RZ, 0x33, !PT ;  /* 0x00000013ff04a212 */ /* 0x000fc400078e33ff */
[----:B------:R-:W-:Y:S02]  /*09f0*/  IADD3 R15, PT, PT, R2, -R15, RZ ;  /* 0x8000000f020f7210 */ /* 0x000fe40007ffe0ff */
[----:B------:R-:W-:Y:S01]  /*0a00*/  LEA R10, R10, UR4, 0x2 ;  /* 0x000000040a0a7c11 */ /* 0x000fe2000f8e10ff */
[----:B------:R-:W-:Y:S01]  /*0a10*/  IMAD.IADD R13, R13, 0x1, R4 ;  /* 0x000000010d0d7824 */ /* 0x000fe200078e0204 */
[----:B---3--:R-:W-:-:S06]  /*0a20*/  UMOV UR4, UR5 ;  /* 0x0000000500047c82 */ /* 0x008fcc0008000000 */
.L_x_12700:
[----:B------:R-:W-:Y:S01]  /*0a30*/  ISETP.GT.U32.AND P0, PT, R21, 0x3, PT ;  /* 0x000000031500780c */ /* 0x000fe20003f04070 */
[----:B------:R-:W-:-:S12]  /*0a40*/  BSSY.RECONVERGENT B0, `(.L_x_12681) ;  /* 0x0000016000007945 */ /* 0x000fd80003800200 */
[----:B0-234-:R-:W-:Y:S05]  /*0a50*/  @P0 BRA `(.L_x_12682) ;  /* 0x0000000000500947 */ /* 0x01dfea0003800000 */
[----:B------:R-:W0:Y:S01]  /*0a60*/  S2R R3, SR_CTAID.X ;  /* 0x0000000000037919 */ /* 0x000e220000002500 */
[----:B------:R-:W1:Y:S01]  /*0a70*/  S2UR UR7, SR_CgaCtaId ;  /* 0x00000000000779c3 */ /* 0x000e620000008800 */
[----:B------:R-:W2:Y:S01]  /*0a80*/  LDCU UR12, c[0x0][0x388] ;  /* 0x00007100ff0c77ac */ /* 0x000ea20008000800 */
[----:B------:R-:W-:Y:S01]  /*0a90*/  MOV R27, R12 ;  /* 0x0000000c001b7202 */ /* 0x000fe20000000f00 */
[----:B------:R-:W-:Y:S02]  /*0aa0*/  UMOV UR5, 0x400 ;  /* 0x0000040000057882 */ /* 0x000fe40000000000 */
[----:B------:R-:W-:Y:S01]  /*0ab0*/  UIADD3 UR5, UPT, UPT, UR5, 0x80, URZ ;  /* 0x0000008005057890 */ /* 0x000fe2000fffe0ff */
[----:B--2---:R-:W-:-:S03]  /*0ac0*/  IMAD.U32 R25, RZ, RZ, UR12 ;  /* 0x0000000cff197e24 */ /* 0x004fc6000f8e00ff */
[----:B-1----:R-:W-:-:S06]  /*0ad0*/  ULEA UR5, UR7, UR5, 0x18 ;  /* 0x0000000507057291 */ /* 0x002fcc000f8ec0ff */
[----:B------:R-:W-:Y:S01]  /*0ae0*/  LEA R23, R21, UR5, 0x4 ;  /* 0x0000000515177c11 */ /* 0x000fe2000f8e20ff */
[----:B0-----:R-:W-:-:S04]  /*0af0*/  IMAD R2, R3, 0x10, R12 ;  /* 0x0000001003027824 */ /* 0x001fc800078e020c */
[----:B------:R-:W-:-:S07]  /*0b00*/  IMAD R25, R25, UR4, R2 ;  /* 0x0000000419197c24 */ /* 0x000fce000f8e0202 */
.L_x_12683:
[----:B------:R-:W0:Y:S02]  /*0b10*/  LDC.64 R2, c[0x0][0x390] ;  /* 0x0000e400ff027b82 */ /* 0x000e240000000a00 */
[----:B0-----:R-:W-:-:S05]  /*0b20*/  IMAD.WIDE R2, R25, 0x4, R2 ;  /* 0x0000000419027825 */ /* 0x001fca00078e0202 */
[----:B------:R-:W2:Y:S01]  /*0b30*/  LDG.E.128 R4, desc[UR8][R2.64] ;  /* 0x0000000802047981 */ /* 0x000ea2000c1e1d00 */
[C---:B------:R-:W-:Y:S02]  /*0b40*/  IMAD R27, R16.reuse, 0x4, R27 ;  /* 0x00000004101b7824 */ /* 0x040fe400078e021b */
[----:B------:R-:W-:-:S03]  /*0b50*/  IMAD R25, R16, 0x4, R25 ;  /* 0x0000000410197824 */ /* 0x000fc600078e0219 */
[----:B------:R-:W-:Y:S01]  /*0b60*/  ISETP.GE.U32.AND P0, PT, R27, 0x10, PT ;  /* 0x000000101b00780c */ /* 0x000fe20003f06070 */
[----:B--2---:R0:W-:Y:S02]  /*0b70*/  STS.128 [R23], R4 ;  /* 0x0000000417007388 */ /* 0x0041e40000000c00 */
[----:B0-----:R-:W-:-:S10]  /*0b80*/  LEA R23, R16, R23, 0x4 ;  /* 0x0000001710177211 */ /* 0x001fd400078e20ff */
[----:B------:R-:W-:Y:S05]  /*0b90*/  @!P0 BRA `(.L_x_12683) ;  /* 0xfffffffc00dc8947 */ /* 0x000fea000383ffff */
.L_x_12682:
[----:B------:R-:W-:Y:S05]  /*0ba0*/  BSYNC.RECONVERGENT B0 ;  /* 0x0000000000007941 */ /* 0x000fea0003800200 */
.L_x_12681:
[----:B------:R-:W-:Y:S01]  /*0bb0*/  BAR.SYNC.DEFER_BLOCKING 0x0 ;  /* 0x0000000000007b1d */ /* 0x000fe20000010000 */
[----:B------:R-:W-:Y:S01]  /*0bc0*/  UISETP.GT.AND UP0, UPT, UR6, URZ, UPT ;  /* 0x000000ff0600728c */ /* 0x000fe2000bf04270 */
[----:B------:R-:W-:-:S08]  /*0bd0*/  IMAD.MOV.U32 R5, RZ, RZ, RZ ;  /* 0x000000ffff057224 */ /* 0x000fd000078e00ff */
[----:B------:R-:W-:Y:S05]  /*0be0*/  BRA.U !UP0, `(.L_x_12684) ;  /* 0x0000000508c87547 */ /* 0x000fea000b800000 */
        /* <DEDUP_REMOVED lines=11> */
[----:B------:R-:W-:Y:S02]  /*0ca0*/  HFMA2 R5, -RZ, RZ, 0, 0 ;  /* 0x00000000ff057431 */ /* 0x000fe400000001ff */
[----:B------:R-:W-:-:S09]  /*0cb0*/  IMAD.MOV.U32 R25, RZ, RZ, R20 ;  /* 0x000000ffff197224 */ /* 0x000fd200078e0014 */
[----:B------:R-:W-:Y:S05]  /*0cc0*/  @!P1 BRA `(.L_x_12686) ;  /* 0x0000000400089947 */ /* 0x000fea0003800000 */
[----:B------:R-:W0:Y:S01]  /*0cd0*/  S2R R3, SR_CgaCtaId ;  /* 0x0000000000037919 */ /* 0x000e220000008800 */
[----:B------:R-:W-:Y:S01]  /*0ce0*/  VIADD R22, R13, 0x1 ;  /* 0x000000010d167836 */ /* 0x000fe20000000000 */
[----:B------:R-:W-:Y:S01]  /*0cf0*/  MOV R24, 0x400 ;  /* 0x0000040000187802 */ /* 0x000fe20000000f00 */
[----:B------:R-:W-:Y:S01]  /*0d00*/  IMAD.SHL.U32 R12, R21, 0x4, RZ ;  /* 0x00000004150c7824 */ /* 0x000fe200078e00ff */
[----:B------:R-:W-:Y:S01]  /*0d10*/  ISETP.GT.U32.AND P1, PT, R28, 0x40, PT ;  /* 0x000000401c00780c */ /* 0x000fe20003f24070 */
[----:B------:R-:W-:Y:S01]  /*0d20*/  IMAD.MOV.U32 R25, RZ, RZ, R20 ;  /* 0x000000ffff197224 */ /* 0x000fe200078e0014 */
[----:B------:R-:W-:Y:S02]  /*0d30*/  MOV R5, RZ ;  /* 0x000000ff00057202 */ /* 0x000fe40000000f00 */
[----:B------:R-:W-:Y:S02]  /*0d40*/  MOV R23, RZ ;  /* 0x000000ff00177202 */ /* 0x000fe40000000f00 */
[----:B------:R-:W-:-:S02]  /*0d50*/  LOP3.LUT R22, R22, 0xfffffffe, RZ, 0xc0, !PT ;  /* 0xfffffffe16167812 */ /* 0x000fc400078ec0ff */
[----:B------:R-:W-:Y:S02]  /*0d60*/  LOP3.LUT R6, R12, 0x4, RZ, 0xc0, !PT ;  /* 0x000000040c067812 */ /* 0x000fe400078ec0ff */
[----:B0-----:R-:W-:-:S07]  /*0d70*/  LEA R24, R3, R24, 0x18 ;  /* 0x0000001803187211 */ /* 0x001fce00078ec0ff */
.L_x_12695:
[----:B0--3--:R-:W-:Y:S01]  /*0d80*/  IMAD R27, R25, 0xc, R24 ;  /* 0x0000000c191b7824 */ /* 0x009fe200078e0218 */
[----:B------:R-:W-:Y:S06]  /*0d90*/  @P1 BRA `(.L_x_12687) ;  /* 0x0000000000381947 */ /* 0x000fec0003800000 */
[----:B------:R-:W-:Y:S01]  /*0da0*/  IMAD.IADD R26, R27, 0x1, R6 ;  /* 0x000000011b1a7824 */ /* 0x000fe200078e0206 */
[----:B------:R-:W-:-:S05]  /*0db0*/  UMOV UR5, 0xffffffff ;  /* 0xffffffff00057882 */ /* 0x000fca0000000000 */
[----:B------:R-:W0:Y:S01]  /*0dc0*/  LDS R26, [R26] ;  /* 0x000000001a1a7984 */ /* 0x000e220000000800 */
[----:B------:R-:W-:Y:S05]  /*0dd0*/  BRA.DIV UR5, `(.L_x_12688) ;  /* 0x0000000605847947 */ /* 0x000fea000b800000 */
[----:B0-----:R0:W1:Y:S02]  /*0de0*/  SHFL.IDX PT, R2, R26, R9, 0x1e1f ;  /* 0x001e1f091a027589 */ /* 0x00106400000e0000 */
.L_x_12703:
[----:B------:R-:W-:Y:S02]  /*0df0*/  IMAD.U32 R28, RZ, RZ, UR13 ;  /* 0x0000000dff1c7e24 */ /* 0x000fe4000f8e00ff */
[----:B-1-3--:R-:W-:-:S03]  /*0e00*/  IMAD R3, R8, R2, RZ ;  /* 0x0000000208037224 */ /* 0x00afc600078e02ff */
[----:B------:R-:W-:-:S13]  /*0e10*/  ISETP.GE.AND P0, PT, R28, 0x2, PT ;  /* 0x000000021c00780c */ /* 0x000fda0003f06270 */
[----:B------:R-:W-:Y:S05]  /*0e20*/  @!P0 BRA `(.L_x_12689) ;  /* 0x00000000003c8947 */ /* 0x000fea0003800000 */
[----:B------:R-:W-:-:S03]  /*0e30*/  UMOV UR5, 0xffffffff ;  /* 0xffffffff00057882 */ /* 0x000fc60000000000 */
[----:B------:R-:W-:Y:S05]  /*0e40*/  BRA.DIV UR5, `(.L_x_12690) ;  /* 0x0000000605907947 */ /* 0x000fea000b800000 */
[----:B------:R1:W3:Y:S02]  /*0e50*/  SHFL.IDX PT, R2, R26, R15, 0x1e1f ;  /* 0x001e1f0f1a027589 */ /* 0x0002e400000e0000 */
.L_x_12706:
[----:B--23--:R-:W-:Y:S01]  /*0e60*/  IMAD R3, R0, R2, R3 ;  /* 0x0000000200037224 */ /* 0x00cfe200078e0203 */
[----:B------:R-:W-:Y:S06]  /*0e70*/  BRA `(.L_x_12689) ;  /* 0x0000000000287947 */ /* 0x000fec0003800000 */
.L_x_12687:
[----:B------:R-:W-:Y:S01]  /*0e80*/  MOV R28, UR13 ;  /* 0x0000000d001c7c02 */ /* 0x000fe20008000f00 */
[----:B------:R-:W-:-:S03]  /*0e90*/  HFMA2 R3, -RZ, RZ, 0, 0 ;  /* 0x00000000ff037431 */ /* 0x000fc600000001ff */
[C---:B------:R-:W-:Y:S02]  /*0ea0*/  ISETP.GE.AND P2, PT, R28.reuse, 0x1, PT ;  /* 0x000000011c00780c */ /* 0x040fe40003f46270 */
[----:B------:R-:W-:-:S11]  /*0eb0*/  ISETP.GE.AND P0, PT, R28, 0x2, PT ;  /* 0x000000021c00780c */ /* 0x000fd60003f06270 */
[--C-:B------:R-:W-:Y:S02]  /*0ec0*/  @P2 IMAD R2, R18, 0x4, R27.reuse ;  /* 0x0000000412022824 */ /* 0x100fe400078e021b */
[----:B------:R-:W-:-:S03]  /*0ed0*/  @P0 IMAD R4, R14, 0x4, R27 ;  /* 0x000000040e040824 */ /* 0x000fc600078e021b */
[----:B------:R-:W3:Y:S04]  /*0ee0*/  @P2 LDS R7, [R2] ;  /* 0x0000000002072984 */ /* 0x000ee80000000800 */
[----:B------:R-:W2:Y:S01]  /*0ef0*/  @P0 LDS R4, [R4] ;  /* 0x0000000004040984 */ /* 0x000ea20000000800 */
[----:B---3--:R-:W-:-:S04]  /*0f00*/  @P2 IMAD R3, R8, R7, RZ ;  /* 0x0000000708032224 */ /* 0x008fc800078e02ff */
[----:B--2---:R-:W-:-:S07]  /*0f10*/  @P0 IMAD R3, R0, R4, R3 ;  /* 0x0000000400030224 */ /* 0x004fce00078e0203 */
.L_x_12689:
[----:B------:R-:W-:Y:S01]  /*0f20*/  IMAD R29, R19, 0xc, R27 ;  /* 0x0000000c131d7824 */ /* 0x000fe200078e021b */
[----:B------:R-:W-:-:S03]  /*0f30*/  ISETP.GE.U32.AND P2, PT, R28, 0x41, PT ;  /* 0x000000411c00780c */ /* 0x000fc60003f46070 */
[----:B------:R-:W-:-:S06]  /*0f40*/  IMAD.IADD R27, R6, 0x1, R29 ;  /* 0x00000001061b7824 */ /* 0x000fcc00078e021d */
[----:B------:R-:W3:Y:S04]  /*0f50*/  LDS R27, [R27] ;  /* 0x000000001b1b7984 */ /* 0x000ee80000000800 */
[----:B------:R-:W-:Y:S05]  /*0f60*/  @!P2 BRA `(.L_x_12691) ;  /* 0x000000000028a947 */ /* 0x000fea0003800000 */
[----:B------:R-:W-:Y:S02]  /*0f70*/  ISETP.GE.AND P2, PT, R28, 0x1, PT ;  /* 0x000000011c00780c */ /* 0x000fe40003f46270 */
[----:B01----:R-:W-:-:S11]  /*0f80*/  MOV R26, RZ ;  /* 0x000000ff001a7202 */ /* 0x003fd60000000f00 */
[----:B------:R-:W-:-:S05]  /*0f90*/  @P2 IMAD R2, R18, 0x4, R29 ;  /* 0x0000000412022824 */ /* 0x000fca00078e021d */
[----:B------:R-:W0:Y:S02]  /*0fa0*/  @P2 LDS R7, [R2] ;  /* 0x0000000002072984 */ /* 0x000e240000000800 */
[----:B0-----:R-:W-:Y:S01]  /*0fb0*/  @P2 IMAD R26, R8, R7, RZ ;  /* 0x00000007081a2224 */ /* 0x001fe200078e02ff */
[----:B------:R-:W-:Y:S06]  /*0fc0*/  @!P0 BRA `(.L_x_12692) ;  /* 0x0000000000348947 */ /* 0x000fec0003800000 */
[----:B------:R-:W-:-:S05]  /*0fd0*/  IMAD R2, R14, 0x4, R29 ;  /* 0x000000040e027824 */ /* 0x000fca00078e021d */
[----:B------:R-:W2:Y:S02]  /*0fe0*/  LDS R7, [R2] ;  /* 0x0000000002077984 */ /* 0x000ea40000000800 */
[----:B--2---:R-:W-:Y:S01]  /*0ff0*/  IMAD R26, R0, R7, R26 ;  /* 0x00000007001a7224 */ /* 0x004fe200078e021a */
[----:B------:R-:W-:Y:S06]  /*1000*/  BRA `(.L_x_12692) ;  /* 0x0000000000247947 */ /* 0x000fec0003800000 */
.L_x_12691:
[----:B------:R-:W-:-:S03]  /*1010*/  UMOV UR5, 0xffffffff ;  /* 0xffffffff00057882 */ /* 0x000fc60000000000 */
[----:B------:R-:W-:Y:S05]  /*1020*/  BRA.DIV UR5, `(.L_x_12693) ;  /* 0x0000000605407947 */ /* 0x000fea000b800000 */
[----:B---3--:R3:W4:Y:S02]  /*1030*/  SHFL.IDX PT, R2, R27, R9, 0x1e1f ;  /* 0x001e1f091b027589 */ /* 0x00872400000e0000 */
.L_x_12709:
[----:B01--4-:R-:W-:Y:S01]  /*1040*/  IMAD R26, R8, R2, RZ ;  /* 0x00000002081a7224 */ /* 0x013fe200078e02ff */
[----:B------:R-:W-:Y:S06]  /*1050*/  @!P0 BRA `(.L_x_12692) ;  /* 0x0000000000108947 */ /* 0x000fec0003800000 */
[----:B------:R-:W-:-:S03]  /*1060*/  UMOV UR5, 0xffffffff ;  /* 0xffffffff00057882 */ /* 0x000fc60000000000 */
[----:B------:R-:W-:Y:S05]  /*1070*/  BRA.DIV UR5, `(.L_x_12694) ;  /* 0x0000000605547947 */ /* 0x000fea000b800000 */
[----:B------:R0:W1:Y:S02]  /*1080*/  SHFL.IDX PT, R2, R27, R15, 0x1e1f ;  /* 0x001e1f0f1b027589 */ /* 0x00006400000e0000 */
.L_x_12712:
[----:B-12---:R-:W-:-:S07]  /*1090*/  IMAD R26, R0, R2, R26 ;  /* 0x00000002001a7224 */ /* 0x006fce00078e021a */
.L_x_12692:
[----:B------:R-:W-:Y:S01]  /*10a0*/  VIADD R23, R23, 0x2 ;  /* 0x0000000217177836 */ /* 0x000fe20000000000 */
[----:B------:R-:W-:Y:S02]  /*10b0*/  IADD3 R5, PT, PT, R26, R3, R5 ;  /* 0x000000031a057210 */ /* 0x000fe40007ffe005 */
[----:B------:R-:W-:Y:S02]  /*10c0*/  LEA R25, R19, R25, 0x1 ;  /* 0x0000001913197211 */ /* 0x000fe400078e08ff */
[----:B------:R-:W-:-:S13]  /*10d0*/  ISETP.NE.AND P2, PT, R23, R22, PT ;  /* 0x000000161700720c */ /* 0x000fda0003f45270 */
[----:B------:R-:W-:Y:S05]  /*10e0*/  @P2 BRA `(.L_x_12695) ;  /* 0xfffffffc00242947 */ /* 0x000fea000383ffff */
.L_x_12686:
[----:B------:R-:W-:Y:S05]  /*10f0*/  BSYNC B0 ;  /* 0x0000000000007941 */ /* 0x000fea0003800000 */
.L_x_12685:
[----:B------:R-:W-:-:S04]  /*1100*/  LOP3.LUT R2, R13, 0x1, RZ, 0xc0, !PT ;  /* 0x000000010d027812 */ /* 0x000fc800078ec0ff */
[----:B------:R-:W-:-:S13]  /*1110*/  ISETP.NE.U32.AND P1, PT, R2, 0x1, PT ;  /* 0x000000010200780c */ /* 0x000fda0003f25070 */
[----:B------:R-:W-:Y:S05]  /*1120*/  @!P1 BRA `(.L_x_12684) ;  /* 0x0000000000789947 */ /* 0x000fea0003800000 */
[----:B------:R-:W1:Y:S01]  /*1130*/  S2R R3, SR_CgaCtaId ;  /* 0x0000000000037919 */ /* 0x000e620000008800 */
[----:B------:R-:W-:Y:S01]  /*1140*/  MOV R2, 0x400 ;  /* 0x0000040000027802 */ /* 0x000fe20000000f00 */
[----:B------:R-:W-:Y:S01]  /*1150*/  IMAD.SHL.U32 R12, R21, 0x4, RZ ;  /* 0x00000004150c7824 */ /* 0x000fe200078e00ff */
[----:B------:R-:W-:Y:S02]  /*1160*/  ISETP.GE.U32.AND P1, PT, R28, 0x41, PT ;  /* 0x000000411c00780c */ /* 0x000fe40003f26070 */
[----:B-1----:R-:W-:-:S05]  /*1170*/  LEA R2, R3, R2, 0x18 ;  /* 0x0000000203027211 */ /* 0x002fca00078ec0ff */
[----:B------:R-:W-:Y:S01]  /*1180*/  IMAD R23, R25, 0xc, R2 ;  /* 0x0000000c19177824 */ /* 0x000fe200078e0202 */
[----:B------:R-:W-:-:S05]  /*1190*/  LOP3.LUT R2, R12, 0x4, RZ, 0xc0, !PT ;  /* 0x000000040c027812 */ /* 0x000fca00078ec0ff */
[----:B------:R-:W-:-:S05]  /*11a0*/  IMAD.IADD R2, R2, 0x1, R23 ;  /* 0x0000000102027824 */ /* 0x000fca00078e0217 */
        /* <DEDUP_REMOVED lines=12> */
.L_x_12696:
[----:B------:R-:W-:-:S03]  /*1270*/  UMOV UR5, 0xffffffff ;  /* 0xffffffff00057882 */ /* 0x000fc60000000000 */
[----:B------:R-:W-:Y:S05]  /*1280*/  BRA.DIV UR5, `(.L_x_12698) ;  /* 0x0000000205f87947 */ /* 0x000fea000b800000 */
[----:B-1--4-:R1:W4:Y:S02]  /*1290*/  SHFL.IDX PT, R2, R29, R9, 0x1e1f ;  /* 0x001e1f091d027589 */ /* 0x01232400000e0000 */
.L_x_12715:
[----:B---34-:R-:W-:Y:S01]  /*12a0*/  IMAD R3, R8, R2, RZ ;  /* 0x0000000208037224 */ /* 0x018fe200078e02ff */
[----:B------:R-:W-:Y:S06]  /*12b0*/  @!P0 BRA `(.L_x_12697) ;  /* 0x0000000000108947 */ /* 0x000fec0003800000 */
[----:B------:R-:W-:-:S03]  /*12c0*/  UMOV UR5, 0xffffffff ;  /* 0xffffffff00057882 */ /* 0x000fc60000000000 */
[----:B------:R-:W-:Y:S05]  /*12d0*/  BRA.DIV UR5, `(.L_x_12699) ;  /* 0x0000000605087947 */ /* 0x000fea000b800000 */
[----:B------:R3:W4:Y:S02]  /*12e0*/  SHFL.IDX PT, R2, R29, R15, 0x1e1f ;  /* 0x001e1f0f1d027589 */ /* 0x00072400000e0000 */
.L_x_12718:
[----:B--2-4-:R-:W-:-:S07]  /*12f0*/  IMAD R3, R0, R2, R3 ;  /* 0x0000000200037224 */ /* 0x014fce00078e0203 */
.L_x_12697:
[----:B------:R-:W-:-:S07]  /*1300*/  IADD3 R5, PT, PT, R5, R3, RZ ;  /* 0x0000000305057210 */ /* 0x000fce0007ffe0ff */
.L_x_12684:
[----:B------:R-:W-:Y:S05]  /*1310*/  WARPSYNC.ALL ;  /* 0x0000000000007948 */ /* 0x000fea0003800000 */
[----:B------:R-:W5:Y:S01]  /*1320*/  S2R R4, SR_CTAID.X ;  /* 0x0000000000047919 */ /* 0x000f620000002500 */
[----:B------:R-:W0:Y:S01]  /*1330*/  LDCU UR5, c[0x0][0x384] ;  /* 0x00007080ff0577ac */ /* 0x000e220008000800 */
[----:B------:R-:W1:Y:S01]  /*1340*/  LDC.64 R2, c[0x0][0x3a0] ;  /* 0x0000e800ff027b82 */ /* 0x000e620000000a00 */
[----:B0-----:R-:W-:Y:S02]  /*1350*/  IMAD.U32 R7, RZ, RZ, UR5 ;  /* 0x00000005ff077e24 */ /* 0x001fe4000f8e00ff */
[----:B-----5:R-:W-:-:S04]  /*1360*/  IMAD R4, R4, UR6, R21 ;  /* 0x0000000604047c24 */ /* 0x020fc8000f8e0215 */
        /* <DEDUP_REMOVED lines=8> */
.L_x_12688:
[----:B------:R-:W-:Y:S01]  /*13f0*/  BSSY B1, `(.L_x_12701) ;  /* 0x0000008000017945 */ /* 0x000fe20003800000 */
[----:B0-----:R-:W-:Y:S01]  /*1400*/  IMAD.MOV.U32 R29, RZ, RZ, R26 ;  /* 0x000000ffff1d7224 */ /* 0x001fe200078e001a */
[----:B------:R-:W-:Y:S01]  /*1410*/  MOV R4, R9 ;  /* 0x0000000900047202 */ /* 0x000fe20000000f00 */
[----:B------:R-:W-:Y:S02]  /*1420*/  IMAD.MOV.U32 R7, RZ, RZ, 0x1e1f ;  /* 0x00001e1fff077424 */ /* 0x000fe400078e00ff */
[----:B------:R-:W-:-:S07]  /*1430*/  IMAD.MOV.U32 R2, RZ, RZ, -0x1 ;  /* 0xffffffffff027424 */ /* 0x000fce00078e00ff */
[----:B--23--:R-:W-:Y:S05]  /*1440*/  WARPSYNC.COLLECTIVE R2, `(.L_x_12702) ;  /* 0x0000000002087348 */ /* 0x00cfea0003c00000 */
[----:B------:R0:W1:Y:S02]  /*1450*/  SHFL.IDX P2, R2, R29, R4, R7 ;  /* 0x000000041d027389 */ /* 0x0000640000040007 */
[----:B0123--:R-:W-:Y:S05]  /*1460*/  ENDCOLLECTIVE ;  /* 0x000000000000791b */ /* 0x00ffea0003800000 */
.L_x_12702:
[----:B------:R-:W-:Y:S05]  /*1470*/  BSYNC B1 ;  /* 0x0000000000017941 */ /* 0x000fea0003800000 */
.L_x_12701:
[----:B------:R-:W-:Y:S05]  /*1480*/  BRA `(.L_x_12703) ;  /* 0xfffffff800587947 */ /* 0x000fea000383ffff */
.L_x_12690:
[----:B------:R-:W-:Y:S01]  /*1490*/  BSSY B1, `(.L_x_12704) ;  /* 0x0000008000017945 */ /* 0x000fe20003800000 */
[----:B------:R-:W-:Y:S01]  /*14a0*/  MOV R29, R26 ;  /* 0x0000001a001d7202 */ /* 0x000fe20000000f00 */
[----:B------:R-:W-:Y:S01]  /*14b0*/  IMAD.MOV.U32 R4, RZ, RZ, R15 ;  /* 0x000000ffff047224 */ /* 0x000fe200078e000f */
[----:B------:R-:W-:Y:S01]  /*14c0*/  MOV R2, 0xffffffff ;  /* 0xffffffff00027802 */ /* 0x000fe20000000f00 */
[----:B------:R-:W-:-:S07]  /*14d0*/  IMAD.MOV.U32 R7, RZ, RZ, 0x1e1f ;  /* 0x00001e1fff077424 */ /* 0x000fce00078e00ff */
[----:B0-2---:R-:W-:Y:S05]  /*14e0*/  WARPSYNC.COLLECTIVE R2, `(.L_x_12705) ;  /* 0x0000000002087348 */ /* 0x005fea0003c00000 */
[----:B------:R1:W3:Y:S02]  /*14f0*/  SHFL.IDX P2, R2, R29, R4, R7 ;  /* 0x000000041d027389 */ /* 0x0002e40000040007 */
[----:B0123--:R-:W-:Y:S05]  /*1500*/  ENDCOLLECTIVE ;  /* 0x000000000000791b */ /* 0x00ffea0003800000 */
.L_x_12705:
[----:B------:R-:W-:Y:S05]  /*1510*/  BSYNC B1 ;  /* 0x0000000000017941 */ /* 0x000fea0003800000 */
.L_x_12704:
[----:B------:R-:W-:Y:S05]  /*1520*/  BRA `(.L_x_12706) ;  /* 0xfffffff8004c7947 */ /* 0x000fea000383ffff */
.L_x_12693:
[----:B------:R-:W-:Y:S01]  /*1530*/  HFMA2 R7, -RZ, RZ, 0, 0.005977630615234375 ;  /* 0x00001e1fff077431 */ /* 0x000fe200000001ff */
[----:B------:R-:W-:Y:S01]  /*1540*/  BSSY B1, `(.L_x_12707) ;  /* 0x0000007000017945 */ /* 0x000fe20003800000 */
[----:B---3--:R-:W-:Y:S02]  /*1550*/  IMAD.MOV.U32 R29, RZ, RZ, R27 ;  /* 0x000000ffff1d7224 */ /* 0x008fe400078e001b */
[----:B------:R-:W-:Y:S02]  /*1560*/  IMAD.MOV.U32 R4, RZ, RZ, R9 ;  /* 0x000000ffff047224 */ /* 0x000fe400078e0009 */
[----:B------:R-:W-:-:S07]  /*1570*/  IMAD.MOV.U32 R2, RZ, RZ, -0x1 ;  /* 0xffffffffff027424 */ /* 0x000fce00078e00ff */
[----:B012---:R-:W-:Y:S05]  /*1580*/  WARPSYNC.COLLECTIVE R2, `(.L_x_12708) ;  /* 0x0000000002087348 */ /* 0x007fea0003c00000 */
[----:B------:R3:W4:Y:S02]  /*1590*/  SHFL.IDX P2, R2, R29, R4, R7 ;  /* 0x000000041d027389 */ /* 0x0007240000040007 */
[----:B01234-:R-:W-:Y:S05]  /*15a0*/  ENDCOLLECTIVE ;  /* 0x000000000000791b */ /* 0x01ffea0003800000 */
.L_x_12708:
[----:B------:R-:W-:Y:S05]  /*15b0*/  BSYNC B1 ;  /* 0x0000000000017941 */ /* 0x000fea0003800000 */
.L_x_12707:
[----:B------:R-:W-:Y:S05]  /*15c0*/  BRA `(.L_x_12709) ;  /* 0xfffffff8009c7947 */ /* 0x000fea000383ffff */
.L_x_12694:
[----:B------:R-:W-:Y:S01]  /*15d0*/  BSSY B1, `(.L_x_12710) ;  /* 0x0000008000017945 */ /* 0x000fe20003800000 */
[----:B------:R-:W-:Y:S01]  /*15e0*/  IMAD.MOV.U32 R29, RZ, RZ, R27 ;  /* 0x000000ffff1d7224 */ /* 0x000fe200078e001b */
[----:B------:R-:W-:Y:S01]  /*15f0*/  MOV R4, R15 ;  /* 0x0000000f00047202 */ /* 0x000fe20000000f00 */
[----:B------:R-:W-:Y:S02]  /*1600*/  IMAD.MOV.U32 R7, RZ, RZ, 0x1e1f ;  /* 0x00001e1fff077424 */ /* 0x000fe400078e00ff */
[----:B------:R-:W-:-:S07]  /*1610*/  IMAD.MOV.U32 R2, RZ, RZ, -0x1 ;  /* 0xffffffffff027424 */ /* 0x000fce00078e00ff */
[----:B--23--:R-:W-:Y:S05]  /*1620*/  WARPSYNC.COLLECTIVE R2, `(.L_x_12711) ;  /* 0x0000000002087348 */ /* 0x00cfea0003c00000 */
[----:B------:R0:W1:Y:S02]  /*1630*/  SHFL.IDX P2, R2, R29, R4, R7 ;  /* 0x000000041d027389 */ /* 0x0000640000040007 */
[----:B0123--:R-:W-:Y:S05]  /*1640*/  ENDCOLLECTIVE ;  /* 0x000000000000791b */ /* 0x00ffea0003800000 */
.L_x_12711:
[----:B------:R-:W-:Y:S05]  /*1650*/  BSYNC B1 ;  /* 0x0000000000017941 */ /* 0x000fea0003800000 */
.L_x_12710:
[----:B------:R-:W-:Y:S05]  /*1660*/  BRA `(.L_x_12712) ;  /* 0xfffffff800887947 */ /* 0x000fea000383ffff */
.L_x_12698:
[----:B------:R-:W-:Y:S01]  /*1670*/  BSSY B0, `(.L_x_12713) ;  /* 0x0000007000007945 */ /* 0x000fe20003800000 */
[----:B------:R-:W-:Y:S01]  /*1680*/  MOV R4, R9 ;  /* 0x0000000900047202 */ /* 0x000fe20000000f00 */
[----:B------:R-:W-:Y:S02]  /*1690*/  IMAD.MOV.U32 R7, RZ, RZ, 0x1e1f ;  /* 0x00001e1fff077424 */ /* 0x000fe400078e00ff */
[----:B-1----:R-:W-:-:S07]  /*16a0*/  IMAD.MOV.U32 R2, RZ, RZ, -0x1 ;  /* 0xffffffffff027424 */ /* 0x002fce00078e00ff */
[----:B0-234-:R-:W-:Y:S05]  /*16b0*/  WARPSYNC.COLLECTIVE R2, `(.L_x_12714) ;  /* 0x0000000002087348 */ /* 0x01dfea0003c00000 */
[----:B----4-:R1:W4:Y:S02]  /*16c0*/  SHFL.IDX P2, R2, R29, R4, R7 ;  /* 0x000000041d027389 */ /* 0x0103240000040007 */
[----:B01234-:R-:W-:Y:S05]  /*16d0*/  ENDCOLLECTIVE ;  /* 0x000000000000791b */ /* 0x01ffea0003800000 */
.L_x_12714:
[----:B------:R-:W-:Y:S05]  /*16e0*/  BSYNC B0 ;  /* 0x0000000000007941 */ /* 0x000fea0003800000 */
.L_x_12713:
[----:B------:R-:W-:Y:S05]  /*16f0*/  BRA `(.L_x_12715) ;  /* 0xfffffff800e87947 */ /* 0x000fea000383ffff */
.L_x_12699:
[----:B------:R-:W-:Y:S01]  /*1700*/  BSSY B0, `(.L_x_12716) ;  /* 0x0000007000007945 */ /* 0x000fe20003800000 */
[----:B------:R-:W-:Y:S01]  /*1710*/  MOV R4, R15 ;  /* 0x0000000f00047202 */ /* 0x000fe20000000f00 */
[----:B------:R-:W-:Y:S01]  /*1720*/  IMAD.MOV.U32 R7, RZ, RZ, 0x1e1f ;  /* 0x00001e1fff077424 */ /* 0x000fe200078e00ff */
[----:B------:R-:W-:-:S07]  /*1730*/  MOV R2, 0xffffffff ;  /* 0xffffffff00027802 */ /* 0x000fce0000000f00 */
[----:B012---:R-:W-:Y:S05]  /*1740*/  WARPSYNC.COLLECTIVE R2, `(.L_x_12717) ;  /* 0x0000000002087348 */ /* 0x007fea0003c00000 */
[----:B------:R3:W4:Y:S02]  /*1750*/  SHFL.IDX P2, R2, R29, R4, R7 ;  /* 0x000000041d027389 */ /* 0x0007240000040007 */
[----:B01234-:R-:W-:Y:S05]  /*1760*/  ENDCOLLECTIVE ;  /* 0x000000000000791b */ /* 0x01ffea0003800000 */
.L_x_12717:
[----:B------:R-:W-:Y:S05]  /*1770*/  BSYNC B0 ;  /* 0x0000000000007941 */ /* 0x000fea0003800000 */
.L_x_12716:
[----:B------:R-:W-:Y:S05]  /*1780*/  BRA `(.L_x_12718) ;  /* 0xfffffff800d87947 */ /* 0x000fea000383ffff */
        .weak           $__internal_241_$__cuda_sm20_div_s16
        .type           $__internal_241_$__cuda_sm20_div_s16,@function
        .size           $__internal_241_$__cuda_sm20_div_s16,(.L_x_38744 - $__internal_241_$__cuda_sm20_div_s16)
$__internal_241_$__cuda_sm20_div_s16:
[----:B------:R-:W-:Y:S02]  /*1790*/  IMAD.U32 R0, RZ, RZ, UR5 ;  /* 0x00000005ff007e24 */ /* 0x000fe4000f8e00ff */
[----:B------:R-:W-:Y:S01]  /*17a0*/  HFMA2 R2, -RZ, RZ, 15, 0 ;  /* 0x4b800000ff027431 */ /* 0x000fe200000001ff */
[----:B------:R-:W-:Y:S02]  /*17b0*/  ULOP3.LUT UR4, UR5, 0x80, URZ, 0x3c, !UPT ;  /* 0x0000008005047892 */ /* 0x000fe4000f8e3cff */
[----:B------:R-:W-:Y:S02]  /*17c0*/  IABS R4, R0 ;  /* 0x0000000000047213 */ /* 0x000fe40000000000 */
[----:B------:R-:W-:Y:S02]  /*17d0*/  USHF.R.U32.HI UR4, URZ, 0x1f, UR4 ;  /* 0x0000001fff047899 */ /* 0x000fe40008011604 */
[----:B------:R-:W0:Y:S02]  /*17e0*/  I2F.U16 R0, R4 ;  /* 0x0000000400007306 */ /* 0x000e240000101000 */
[----:B0-----:R-:W-:-:S02]  /*17f0*/  FSETP.GEU.AND P1, PT, |R0|, 1.175494350822287508e-38, PT ;  /* 0x008000000000780b */ /* 0x001fc40003f2e200 */
[----:B------:R-:W-:Y:S02]  /*1800*/  FSETP.GT.AND P0, PT, |R0|, 8.50705917302346158658e+37, PT ;  /* 0x7e8000000000780b */ /* 0x000fe40003f04200 */
[----:B------:R-:W-:-:S04]  /*1810*/  FSEL R2, R2, 1, !P1 ;  /* 0x3f80000002027808 */ /* 0x000fc80004800000 */
[----:B------:R-:W-:Y:S02]  /*1820*/  FSEL R3, R2, 0.25, !P0 ;  /* 0x3e80000002037808 */ /* 0x000fe40004000000 */
[----:B------:R-:W-:-:S03]  /*1830*/  ISETP.NE.AND P0, PT, RZ, UR5, PT ;  /* 0x00000005ff007c0c */ /* 0x000fc6000bf05270 */
[----:B------:R-:W-:Y:S01]  /*1840*/  FMUL R2, R0, R3 ;  /* 0x0000000300027220 */ /* 0x000fe20000400000 */
[----:B------:R-:W-:-:S05]  /*1850*/  I2FP.F32.U32.RZ R0, 0x80 ;  /* 0x0000008000007845 */ /* 0x000fca000020d000 */
[----:B------:R-:W0:Y:S02]  /*1860*/  MUFU.RCP R2, R2 ;  /* 0x0000000200027308 */ /* 0x000e240000001000 */
[----:B0-----:R-:W-:Y:S01]  /*1870*/  FMUL R3, R3, R2 ;  /* 0x0000000203037220 */ /* 0x001fe20000400000 */
[----:B------:R-:W-:-:S03]  /*1880*/  IMAD.MOV.U32 R2, RZ, RZ, R5 ;  /* 0x000000ffff027224 */ /* 0x000fc600078e0005 */
[----:B------:R-:W-:-:S04]  /*1890*/  VIADD R3, R3, 0x2 ;  /* 0x0000000203037836 */ /* 0x000fc80000000000 */
[----:B------:R-:W-:Y:S01]  /*18a0*/  FMUL.RZ R0, R0, R3 ;  /* 0x0000000300007220 */ /* 0x000fe2000040c000 */
[----:B------:R-:W-:-:S05]  /*18b0*/  IADD3 R3, PT, PT, RZ, -UR4, RZ ;  /* 0x80000004ff037c10 */ /* 0x000fca000fffe0ff */
[----:B------:R-:W0:Y:S02]  /*18c0*/  F2I.U32.TRUNC.NTZ R0, R0 ;  /* 0x0000000000007305 */ /* 0x000e24000020f000 */
[----:B0-----:R-:W-:-:S05]  /*18d0*/  LOP3.LUT R3, R3, 0xffff, R0, 0x78, !PT ;  /* 0x0000ffff03037812 */ /* 0x001fca00078e7800 */
[----:B------:R-:W-:Y:S02]  /*18e0*/  VIADD R4, R3, UR4 ;  /* 0x0000000403047c36 */ /* 0x000fe40008000000 */
[----:B------:R-:W-:Y:S01]  /*18f0*/  HFMA2 R3, -RZ, RZ, 0, 0 ;  /* 0x00000000ff037431 */ /* 0x000fe200000001ff */
[----:B------:R-:W-:-:S03]  /*1900*/  @!P0 MOV R4, 0xffffffff ;  /* 0xffffffff00048802 */ /* 0x000fc60000000f00 */
[----:B------:R-:W-:Y:S05]  /*1910*/  RET.REL.NODEC R2 `(_Z9cuda_gemmIiLi128ELi4ELi1ELi16ELi2ELi2ELi64ELi0ELi0EEviiiPT_S1_S1_iii) ;  /* 0xffffffe402b87950 */ /* 0x000fea0003c3ffff */
.L_x_12719:
        /* <DEDUP_REMOVED lines=14> */
.L_x_38744:


//--------------------- .text._Z9cuda_gemmIiLi128ELi2ELi1ELi4096ELi128ELi128ELi64ELi1ELi1EEviiiPT_S1_S1_iii --------------------------
	.section	.text._Z9cuda_gemmIiLi128ELi2ELi1ELi4096ELi128ELi128ELi64ELi1ELi1EEviiiPT_S1_S1_iii,"ax",@progbits
	.align	128
        .global         _Z9cuda_gemmIiLi128ELi2ELi1ELi4096ELi128ELi128ELi64ELi1ELi1EEviiiPT_S1_S1_iii
        .type           _Z9cuda_gemmIiLi128ELi2ELi1ELi4096ELi128ELi128ELi64ELi1ELi1EEviiiPT_S1_S1_iii,@function
        .size           _Z9cuda_gemmIiLi128ELi2ELi1ELi4096ELi128ELi128ELi64ELi1ELi1EEviiiPT_S1_S1_iii,(.L_x_38745 - _Z9cuda_gemmIiLi128ELi2ELi1ELi4096ELi128ELi128ELi64ELi1ELi1EEviiiPT_S1_S1_iii)
        .other          _Z9cuda_gemmIiLi128ELi2ELi1ELi4096ELi128ELi128ELi64ELi1ELi1EEviiiPT_S1_S1_iii,@"STO_CUDA_ENTRY STV_DEFAULT"
_Z9cuda_gemmIiLi128ELi2ELi1ELi4096ELi128ELi128ELi64ELi1ELi1EEviiiPT_S1_S1_iii:
.text._Z9cuda_gemmIiLi128ELi2ELi1ELi4096ELi128ELi128ELi64ELi1ELi1EEviiiPT_S1_S1_iii:
        /* <DEDUP_REMOVED lines=30> */
[----:B------:R-:W-:Y:S05]  /*01e0*/  CALL.REL.NOINC `($__internal_242_$__cuda_sm20_div_u16) ;  /* 0x0000001400287944 */ /* 0x000fea0003c00000 */
        /* <DEDUP_REMOVED lines=82> */
.L_x_12734:
        /* <DEDUP_REMOVED lines=21> */
.L_x_12721:
[----:B------:R-:W-:Y:S05]  /*0860*/  BSYNC.RECONVERGENT B0 ;  /* 0x0000000000007941 */ /* 0x000fea0003800200 */
.L_x_12720:
[----:B------:R-:W1:Y:S01]  /*0870*/  S2UR UR7, SR_CgaCtaId ;  /* 0x00000000000779c3 */ /* 0x000e620000008800 */
[----:B------:R-:W-:Y:S01]  /*0880*/  UMOV UR6, 0x400 ;  /* 0x0000040000067882 */ /* 0x000fe20000000000 */
[----:B------:R-:W-:Y:S01]  /*0890*/  BSSY.RECONVERGENT B0, `(.L_x_12722) ;  /* 0x000000f000007945 */ /* 0x000fe20003800200 */
[----:B------:R-:W-:-:S04]  /*08a0*/  UIADD3 UR6, UPT, UPT, UR6, 0x1880, URZ ;  /* 0x0000188006067890 */ /* 0x000fc8000fffe0ff */
[----:B-1----:R-:W-:-:S06]  /*08b0*/  ULEA UR6, UR7, UR6, 0x18 ;  /* 0x0000000607067291 */ /* 0x002fcc000f8ec0ff */
[----:B------:R-:W-:-:S07]  /*08c0*/  LEA R3, R2, UR6, 0x2 ;  /* 0x0000000602037c11 */ /* 0x000fce000f8e10ff */
.L_x_12723:
        /* <DEDUP_REMOVED lines=12> */
.L_x_12722:
[----:B------:R-:W-:Y:S01]  /*0990*/  PLOP3.LUT P0, PT, PT, PT, PT, 0x80, 0x8 ;  /* 0x000000000008781c */ /* 0x000fe20003f0f070 */
[----:B------:R-:W-:-:S12]  /*09a0*/  IMAD.MOV.U32 R8, RZ, RZ, RZ ;  /* 0x000000ffff087224 */ /* 0x000fd800078e00ff */
.L_x_12729:
        /* <DEDUP_REMOVED lines=9> */
.L_x_12725:
        /* <DEDUP_REMOVED lines=13> */
.L_x_12724:
[----:B0-----:R-:W-:Y:S02]  /*0b10*/  VIADD R4, R8, UR5 ;  /* 0x0000000508047c36 */ /* 0x001fe40008000000 */
[----:B------:R-:W-:-:S07]  /*0b20*/  IMAD.MOV.U32 R5, RZ, RZ, RZ ;  /* 0x000000ffff057224 */ /* 0x000fce00078e00ff */
.L_x_12728:
[----:B------:R-:W-:Y:S01]  /*0b30*/  SHF.R.U32.HI R7, RZ, 0x4, R45 ;  /* 0x00000004ff077819 */ /* 0x000fe2000001162d */
[----:B------:R-:W-:-:S07]  /*0b40*/  IMAD.IADD R47, R42, 0x1, R5 ;  /* 0x000000012a2f7824 */ /* 0x000fce00078e0205 */
.L_x_12726:
        /* <DEDUP_REMOVED lines=33> */
.L_x_12727:
        /* <DEDUP_REMOVED lines=111> */
.L_x_12731:
[----:B------:R-:W-:Y:S05]  /*1450*/  BSYNC.RECONVERGENT B0 ;  /* 0x0000000000007941 */ /* 0x000fea0003800200 */
.L_x_12730:
[----:B------:R-:W2:Y:S01]  /*1460*/  S2UR UR9, SR_CgaCtaId ;  /* 0x00000000000979c3 */ /* 0x000ea20000008800 */
[----:B------:R-:W-:Y:S01]  /*1470*/  UMOV UR7, 0x400 ;  /* 0x0000040000077882 */ /* 0x000fe20000000000 */
[----:B------:R-:W-:Y:S01]  /*1480*/  BSSY.RECONVERGENT B0, `(.L_x_12732) ;  /* 0x000001b000007945 */ /* 0x000fe20003800200 */
[----:B------:R-:W-:-:S04]  /*1490*/  UIADD3 UR7, UPT, UPT, UR7, 0x1880, URZ ;  /* 0x0000188007077890 */ /* 0x000fc8000fffe0ff */
[----:B--2---:R-:W-:-:S12]  /*14a0*/  ULEA UR7, UR9, UR7, 0x18 ;  /* 0x0000000709077291 */ /* 0x004fd8000f8ec0ff */
.L_x_12733:
        /* <DEDUP_REMOVED lines=25> */
.L_x_12732:
[----:B------:R-:W-:Y:S02]  /*1640*/  USHF.L.U32 UR6, UR10, 0x1, URZ ;  /* 0x000000010a067899 */ /* 0x000fe400080006ff */
[----:B------:R-:W-:-:S04]  /*1650*/  UIADD3 UR4, UPT, UPT, UR10, UR4, URZ ;  /* 0x000000040a047290 */ /* 0x000fc8000fffe0ff */
[----:B------:R-:W-:-:S09]  /*1660*/  UISETP.GE.U32.AND UP0, UPT, UR4, UR6, UPT ;  /* 0x000000060400728c */ /* 0x000fd2000bf06070 */
[----:B------:R-:W-:Y:S05]  /*1670*/  BRA.U !UP0, `(.L_x_12734) ;  /* 0xfffffff108247547 */ /* 0x000fea000b83ffff */
[----:B------:R-:W-:Y:S05]  /*1680*/  EXIT ;  /* 0x000000000000794d */ /* 0x000fea0003800000 */
        .weak           $__internal_242_$__cuda_sm20_div_u16
        .type           $__internal_242_$__cuda_sm20_div_u16,@function
        .size           $__internal_242_$__cuda_sm20_div_u16,(.L_x_38745 - $__internal_242_$__cuda_sm20_div_u16)
$__internal_242_$__cuda_sm20_div_u16:
        /* <DEDUP_REMOVED lines=19> */
[----:B------:R-:W-:Y:S06]  /*17c0*/  RET.REL.NODEC R4 `(_Z9cuda_gemmIiLi128ELi2ELi1ELi4096ELi128ELi128ELi64ELi1ELi1EEviiiPT_S1_S1_iii) ;  /* 0xffffffe8040c7950 */ /* 0x000fec0003c3ffff */
.L_x_12735:
        /* <DEDUP_REMOVED lines=11> */
.L_x_38745:


//--------------------- .text._Z9cuda_gemmIiLi128ELi2ELi1ELi4096ELi128ELi128ELi64ELi1ELi0EEviiiPT_S1_S1_iii --------------------------
	.section	.text._Z9cuda_gemmIiLi128ELi2ELi1ELi4096ELi128ELi128ELi64ELi1ELi0EEviiiPT_S1_S1_iii,"ax",@progbits
	.align	128
        .global         _Z9cuda_gemmIiLi128ELi2ELi1ELi4096ELi128ELi128ELi64ELi1ELi0EEviiiPT_S1_S1_iii
        .type           _Z9cuda_gemmIiLi128ELi2ELi1ELi4096ELi128ELi128ELi64ELi1ELi0EEviiiPT_S1_S1_iii,@function
        .size           _Z9cuda_gemmIiLi128ELi2ELi1ELi4096ELi128ELi128ELi64ELi1ELi0EEviiiPT_S1_S1_iii,(.L_x_38747 - _Z9cuda_gemmIiLi128ELi2ELi1ELi4096ELi128ELi128ELi64ELi1ELi0EEviiiPT_S1_S1_iii)
        .other          _Z9cuda_gemmIiLi128ELi2ELi1ELi4096ELi128ELi128ELi64ELi1ELi0EEviiiPT_S1_S1_iii,@"STO_CUDA_ENTRY STV_DEFAULT"
_Z9cuda_gemmIiLi128ELi2ELi1ELi4096ELi128ELi128ELi64ELi1ELi0EEviiiPT_S1_S1_iii:
.text._Z9cuda_gemmIiLi128ELi2ELi1ELi4096ELi128ELi128ELi64ELi1ELi0EEviiiPT_S1_S1_iii:
        /* <DEDUP_REMOVED lines=72> */
[----:B------:R-:W-:Y:S05]  /*0480*/  CALL.REL.NOINC `($__internal_244_$__cuda_sm20_div_u16) ;  /* 0x0000002c00647944 */ /* 0x000fea0003c00000 */
        /* <DEDUP_REMOVED lines=112> */
[----:B------:R-:W-:Y:S05]  /*0b90*/  CALL.REL.NOINC `($__internal_243_$__cuda_sm20_div_s16) ;  /* 0x0000002400407944 */ /* 0x000fea0003c00000 */
        /* <DEDUP_REMOVED lines=8> */
.L_x_12786:
        /* <DEDUP_REMOVED lines=21> */
.L_x_12737:
[----:B------:R-:W-:Y:S05]  /*0d70*/  BSYNC.RECONVERGENT B0 ;  /* 0x0000000000007941 */ /* 0x000fea0003800200 */
.L_x_12736:
[----:B------:R-:W2:Y:S01]  /*0d80*/  S2UR UR8, SR_CgaCtaId ;  /* 0x00000000000879c3 */ /* 0x000ea20000008800 */
[----:B------:R-:W-:Y:S01]  /*0d90*/  UMOV UR5, 0x400 ;  /* 0x0000040000057882 */ /* 0x000fe20000000000 */
[----:B------:R-:W-:Y:S01]  /*0da0*/  BSSY.RECONVERGENT B0, `(.L_x_12738) ;  /* 0x000000f000007945 */ /* 0x000fe20003800200 */
[----:B------:R-:W-:-:S04]  /*0db0*/  UIADD3 UR5, UPT, UPT, UR5, 0x1880, URZ ;  /* 0x0000188005057890 */ /* 0x000fc8000fffe0ff */
[----:B--2---:R-:W-:-:S06]  /*0dc0*/  ULEA UR5, UR8, UR5, 0x18 ;  /* 0x0000000508057291 */ /* 0x004fcc000f8ec0ff */
[----:B01----:R-:W-:-:S07]  /*0dd0*/  LEA R21, R20, UR5, 0x2 ;  /* 0x0000000514157c11 */ /* 0x003fce000f8e10ff */
.L_x_12739:
        /* <DEDUP_REMOVED lines=12> */
.L_x_12738:
[----:B------:R-:W-:Y:S01]  /*0ea0*/  HFMA2 R40, -RZ, RZ, 0, 0 ;  /* 0x00000000ff287431 */ /* 0x000fe200000001ff */
[----:B------:R-:W-:Y:S01]  /*0eb0*/  PLOP3.LUT P0, PT, PT, PT, PT, 0x80, 0x8 ;  /* 0x000000000008781c */ /* 0x000fe20003f0f070 */
[----:B------:R-:W1:Y:S01]  /*0ec0*/  LDCU UR8, c[0x0][0x3ac] ;  /* 0x00007580ff0877ac */ /* 0x000e620008000800 */
[----:B------:R-:W2:Y:S11]  /*0ed0*/  LDCU UR9, c[0x0][0x3a8] ;  /* 0x00007500ff0977ac */ /* 0x000eb60008000800 */
.L_x_12781:
        /* <DEDUP_REMOVED lines=9> */
.L_x_12741:
        /* <DEDUP_REMOVED lines=13> */
.L_x_12740:
[----:B---3--:R-:W-:Y:S02]  /*1040*/  VIADD R23, R40, UR6 ;  /* 0x0000000628177c36 */ /* 0x008fe40008000000 */
[----:B------:R-:W-:-:S07]  /*1050*/  IMAD.MOV.U32 R22, RZ, RZ, RZ ;  /* 0x000000ffff167224 */ /* 0x000fce00078e00ff */
.L_x_12780:
[----:B0-----:R-:W-:Y:S01]  /*1060*/  SHF.R.U32.HI R40, RZ, 0x4, R2 ;  /* 0x00000004ff287819 */ /* 0x001fe20000011602 */
[----:B-1----:R-:W-:-:S07]  /*1070*/  IMAD.IADD R42, R7, 0x1, R22 ;  /* 0x00000001072a7824 */ /* 0x002fce00078e0216 */
.L_x_12742:
        /* <DEDUP_REMOVED lines=16> */
.L_x_12779:
        /* <DEDUP_REMOVED lines=86> */
.L_x_12778:
        /* <DEDUP_REMOVED lines=11> */
.L_x_12788:
[----:B0--3--:R-:W-:-:S07]  /*1790*/  IMAD R71, R65, R72, RZ ;  /* 0x0000004841477224 */ /* 0x009fce00078e02ff */
.L_x_12746:
[----:B------:R-:W-:-:S13]  /*17a0*/  ISETP.GE.AND P3, PT, R66, 0x2, PT ;  /* 0x000000024200780c */ /* 0x000fda0003f66270 */
[----:B------:R-:W-:Y:S05]  /*17b0*/  @!P3 BRA `(.L_x_12748) ;  /* 0x000000000010b947 */ /* 0x000fea0003800000 */
[----:B------:R-:W-:-:S03]  /*17c0*/  UMOV UR5, 0xffffffff ;  /* 0xffffffff00057882 */ /* 0x000fc60000000000 */
[----:B------:R-:W-:Y:S05]  /*17d0*/  BRA.DIV UR5, `(.L_x_12749) ;  /* 0x0000001205107947 */ /* 0x000fea000b800000 */
[----:B------:R3:W4:Y:S02]  /*17e0*/  SHFL.IDX PT, R72, R73, R8, 0x1f ;  /* 0x00001f0849487589 */ /* 0x00072400000e0000 */
.L_x_12791:
[----:B----4-:R-:W-:-:S07]  /*17f0*/  IMAD R71, R64, R72, R71 ;  /* 0x0000004840477224 */ /* 0x010fce00078e0247 */
.L_x_12748:
[----:B------:R-:W-:-:S13]  /*1800*/  ISETP.GE.AND P3, PT, R66, 0x3, PT ;  /* 0x000000034200780c */ /* 0x000fda0003f66270 */
[----:B------:R-:W-:Y:S05]  /*1810*/  @!P3 BRA `(.L_x_12750) ;  /* 0x000000000010b947 */ /* 0x000fea0003800000 */
[----:B------:R-:W-:-:S03]  /*1820*/  UMOV UR5, 0xffffffff ;  /* 0xffffffff00057882 */ /* 0x000fc60000000000 */
[----:B------:R-:W-:Y:S05]  /*1830*/  BRA.DIV UR5, `(.L_x_12751) ;  /* 0x00000012051c7947 */ /* 0x000fea000b800000 */
[----:B------:R4:W0:Y:S02]  /*1840*/  SHFL.IDX PT, R72, R73, R9, 0x1f ;  /* 0x00001f0949487589 */ /* 0x00082400000e0000 */
.L_x_12794:
[----:B0-----:R-:W-:-:S07]  /*1850*/  IMAD R71, R62, R72, R71 ;  /* 0x000000483e477224 */ /* 0x001fce00078e0247 */
.L_x_12750:
[----:B------:R-:W-:-:S13]  /*1860*/  ISETP.GE.AND P3, PT, R66, 0x4, PT ;  /* 0x000000044200780c */ /* 0x000fda0003f66270 */
[----:B------:R-:W-:Y:S05]  /*1870*/  @!P3 BRA `(.L_x_12752) ;  /* 0x000000000010b947 */ /* 0x000fea0003800000 */
[----:B------:R-:W-:-:S03]  /*1880*/  UMOV UR5, 0xffffffff ;  /* 0xffffffff00057882 */ /* 0x000fc60000000000 */
[----:B------:R-:W-:Y:S05]  /*1890*/  BRA.DIV UR5, `(.L_x_12753) ;  /* 0x0000001205287947 */ /* 0x000fea000b800000 */
[----:B------:R0:W0:Y:S02]  /*18a0*/  SHFL.IDX PT, R72, R73, R10, 0x1f ;  /* 0x00001f0a49487589 */ /* 0x00002400000e0000 */
.L_x_12797:
[----:B0-----:R-:W-:-:S07]  /*18b0*/  IMAD R71, R60, R72, R71 ;  /* 0x000000483c477224 */ /* 0x001fce00078e0247 */
.L_x_12752:
[----:B------:R-:W-:-:S13]  /*18c0*/  ISETP.GE.AND P3, PT, R66, 0x5, PT ;  /* 0x000000054200780c */ /* 0x000fda0003f66270 */
[----:B------:R-:W-:Y:S05]  /*18d0*/  @!P3 BRA `(.L_x_12754) ;  /* 0x000000000010b947 */ /* 0x000fea0003800000 */
[----:B------:R-:W-:-:S03]  /*18e0*/  UMOV UR5, 0xffffffff ;  /* 0xffffffff00057882 */ /* 0x000fc60000000000 */
[----:B------:R-:W-:Y:S05]  /*18f0*/  BRA.DIV UR5, `(.L_x_12755) ;  /* 0x0000001205347947 */ /* 0x000fea000b800000 */
[----:B------:R0:W0:Y:S02]  /*1900*/  SHFL.IDX PT, R72, R73, R11, 0x1f ;  /* 0x00001f0b49487589 */ /* 0x00002400000e0000 */
.L_x_12800:
[----:B0-----:R-:W-:-:S07]  /*1910*/  IMAD R71, R56, R72, R71 ;  /* 0x0000004838477224 */ /* 0x001fce00078e0247 */
.L_x_12754:
[----:B------:R-:W-:-:S13]  /*1920*/  ISETP.GE.AND P3, PT, R66, 0x6, PT ;  /* 0x000000064200780c */ /* 0x000fda0003f66270 */
[----:B------:R-:W-:Y:S05]  /*1930*/  @!P3 BRA `(.L_x_12756) ;  /* 0x000000000010b947 */ /* 0x000fea0003800000 */
[----:B------:R-:W-:-:S03]  /*1940*/  UMOV UR5, 0xffffffff ;  /* 0xffffffff00057882 */ /* 0x000fc60000000000 */
[----:B------:R-:W-:Y:S05]  /*1950*/  BRA.DIV UR5, `(.L_x_12757) ;  /* 0x0000001205407947 */ /* 0x000fea000b800000 */
[----:B------:R0:W0:Y:S02]  /*1960*/  SHFL.IDX PT, R72, R73, R12, 0x1f ;  /* 0x00001f0c49487589 */ /* 0x00002400000e0000 */
.L_x_12803:
[----:B0-----:R-:W-:-:S07]  /*1970*/  IMAD R71, R43, R72, R71 ;  /* 0x000000482b477224 */ /* 0x001fce00078e0247 */
.L_x_12756:
[----:B------:R-:W-:-:S13]  /*1980*/  ISETP.GE.AND P3, PT, R66, 0x7, PT ;  /* 0x000000074200780c */ /* 0x000fda0003f66270 */
[----:B------:R-:W-:Y:S05]  /*1990*/  @!P3 BRA `(.L_x_12758) ;  /* 0x000000000010b947 */ /* 0x000fea0003800000 */
[----:B------:R-:W-:-:S03]  /*19a0*/  UMOV UR5, 0xffffffff ;  /* 0xffffffff00057882 */ /* 0x000fc60000000000 */
[----:B------:R-:W-:Y:S05]  /*19b0*/  BRA.DIV UR5, `(.L_x_12759) ;  /* 0x00000012054c7947 */ /* 0x000fea000b800000 */
[----:B------:R0:W0:Y:S02]  /*19c0*/  SHFL.IDX PT, R72, R73, R13, 0x1f ;  /* 0x00001f0d49487589 */ /* 0x00002400000e0000 */
.L_x_12806:
[----:B0-----:R-:W-:-:S07]  /*19d0*/  IMAD R71, R42, R72, R71 ;  /* 0x000000482a477224 */ /* 0x001fce00078e0247 */
.L_x_12758:
[----:B------:R-:W-:-:S13]  /*19e0*/  ISETP.GE.AND P3, PT, R66, 0x8, PT ;  /* 0x000000084200780c */ /* 0x000fda0003f66270 */
[----:B------:R-:W-:Y:S05]  /*19f0*/  @!P3 BRA `(.L_x_12760) ;  /* 0x000000000010b947 */ /* 0x000fea0003800000 */
[----:B------:R-:W-:-:S03]  /*1a00*/  UMOV UR5, 0xffffffff ;  /* 0xffffffff00057882 */ /* 0x000fc60000000000 */
[----:B------:R-:W-:Y:S05]  /*1a10*/  BRA.DIV UR5, `(.L_x_12761) ;  /* 0x0000001205587947 */ /* 0x000fea000b800000 */
[----:B------:R0:W0:Y:S02]  /*1a20*/  SHFL.IDX PT, R72, R73, R14, 0x1f ;  /* 0x00001f0e49487589 */ /* 0x00002400000e0000 */
.L_x_12809:
[----:B01----:R-:W-:-:S07]  /*1a30*/  IMAD R71, R41, R72, R71 ;  /* 0x0000004829477224 */ /* 0x003fce00078e0247 */
.L_x_12760:
[----:B------:R-:W-:-:S13]  /*1a40*/  ISETP.GE.AND P3, PT, R66, 0x9, PT ;  /* 0x000000094200780c */ /* 0x000fda0003f66270 */
[----:B------:R-:W-:Y:S05]  /*1a50*/  @!P3 BRA `(.L_x_12762) ;  /* 0x000000000010b947 */ /* 0x000fea0003800000 */
[----:B------:R-:W-:-:S03]  /*1a60*/  UMOV UR5, 0xffffffff ;  /* 0xffffffff00057882 */ /* 0x000fc60000000000 */
[----:B------:R-:W-:Y:S05]  /*1a70*/  BRA.DIV UR5, `(.L_x_12763) ;  /* 0x0000001205647947 */ /* 0x000fea000b800000 */
[----:B------:R0:W0:Y:S02]  /*1a80*/  SHFL.IDX PT, R72, R73, R15, 0x1f ;  /* 0x00001f0f49487589 */ /* 0x00002400000e0000 */
.L_x_12812:
[----:B0-----:R-:W-:-:S07]  /*1a90*/  IMAD R71, R57, R72, R71 ;  /* 0x0000004839477224 */ /* 0x001fce00078e0247 */
.L_x_12762:
[----:B------:R-:W-:-:S13]  /*1aa0*/  ISETP.GE.AND P3, PT, R66, 0xa, PT ;  /* 0x0000000a4200780c */ /* 0x000fda0003f66270 */
[----:B------:R-:W-:Y:S05]  /*1ab0*/  @!P3 BRA `(.L_x_12764) ;  /* 0x000000000010b947 */ /* 0x000fea0003800000 */
[----:B------:R-:W-:-:S03]  /*1ac0*/  UMOV UR5, 0xffffffff ;  /* 0xffffffff00057882 */ /* 0x000fc60000000000 */
[----:B------:R-:W-:Y:S05]  /*1ad0*/  BRA.DIV UR5, `(.L_x_12765) ;  /* 0x0000001205707947 */ /* 0x000fea000b800000 */
[----:B------:R0:W0:Y:S02]  /*1ae0*/  SHFL.IDX PT, R72, R73, R16, 0x1f ;  /* 0x00001f1049487589 */ /* 0x00002400000e0000 */
.L_x_12815:
[----:B0-----:R-:W-:-:S07]  /*1af0*/  IMAD R71, R40, R72, R71 ;  /* 0x0000004828477224 */ /* 0x001fce00078e0247 */
.L_x_12764:
[----:B------:R-:W-:-:S13]  /*1b00*/  ISETP.GE.AND P3, PT, R66, 0xb, PT ;  /* 0x0000000b4200780c */ /* 0x000fda0003f66270 */
[----:B------:R-:W-:Y:S05]  /*1b10*/  @!P3 BRA `(.L_x_12766) ;  /* 0x000000000010b947 */ /* 0x000fea0003800000 */
[----:B------:R-:W-:-:S03]  /*1b20*/  UMOV UR5, 0xffffffff ;  /* 0xffffffff00057882 */ /* 0x000fc60000000000 */
[----:B------:R-:W-:Y:S05]  /*1b30*/  BRA.DIV UR5, `(.L_x_12767) ;  /* 0x00000012057c7947 */ /* 0x000fea000b800000 */
[----:B------:R0:W0:Y:S02]  /*1b40*/  SHFL.IDX PT, R72, R73, R17, 0x1f ;  /* 0x00001f1149487589 */ /* 0x00002400000e0000 */
.L_x_12818:
[----:B0-----:R-:W-:-:S07]  /*1b50*/  IMAD R71, R21, R72, R71 ;  /* 0x0000004815477224 */ /* 0x001fce00078e0247 */
.L_x_12766:
[----:B------:R-:W-:-:S13]  /*1b60*/  ISETP.GE.AND P3, PT, R66, 0xc, PT ;  /* 0x0000000c4200780c */ /* 0x000fda0003f66270 */
[----:B------:R-:W-:Y:S05]  /*1b70*/  @!P3 BRA `(.L_x_12768) ;  /* 0x000000000010b947 */ /* 0x000fea0003800000 */
[----:B------:R-:W-:-:S03]  /*1b80*/  UMOV UR5, 0xffffffff ;  /* 0xffffffff00057882 */ /* 0x000fc60000000000 */
[----:B------:R-:W-:Y:S05]  /*1b90*/  BRA.DIV UR5, `(.L_x_12769) ;  /* 0x0000001205887947 */ /* 0x000fea000b800000 */
[----:B------:R0:W0:Y:S02]  /*1ba0*/  SHFL.IDX PT, R72, R73, R18, 0x1f ;  /* 0x00001f1249487589 */ /* 0x00002400000e0000 */
.L_x_12821:
[----:B0-----:R-:W-:-:S07]  /*1bb0*/  IMAD R71, R20, R72, R71 ;  /* 0x0000004814477224 */ /* 0x001fce00078e0247 */
.L_x_12768:
[----:B------:R-:W-:-:S13]  /*1bc0*/  ISETP.GE.AND P3, PT, R66, 0xd, PT ;  /* 0x0000000d4200780c */ /* 0x000fda0003f66270 */
[----:B------:R-:W-:Y:S05]  /*1bd0*/  @!P3 BRA `(.L_x_12770) ;  /* 0x000000000010b947 */ /* 0x000fea0003800000 */
[----:B------:R-:W-:-:S03]  /*1be0*/  UMOV UR5, 0xffffffff ;  /* 0xffffffff00057882 */ /* 0x000fc60000000000 */
[----:B------:R-:W-:Y:S05]  /*1bf0*/  BRA.DIV UR5, `(.L_x_12771) ;  /* 0x0000001205947947 */ /* 0x000fea000b800000 */
[----:B------:R0:W0:Y:S02]  /*1c00*/  SHFL.IDX PT, R72, R73, R19, 0x1f ;  /* 0x00001f1349487589 */ /* 0x00002400000e0000 */
.L_x_12824:
[----:B0-----:R-:W-:-:S07]  /*1c10*/  IMAD R71, R68, R72, R71 ;  /* 0x0000004844477224 */ /* 0x001fce00078e0247 */
.L_x_12770:
[----:B------:R-:W-:-:S13]  /*1c20*/  ISETP.GE.AND P3, PT, R66, 0xe, PT ;  /* 0x0000000e4200780c */ /* 0x000fda0003f66270 */
[----:B------:R-:W-:Y:S05]  /*1c30*/  @!P3 BRA `(.L_x_12772) ;  /* 0x000000000010b947 */ /* 0x000fea0003800000 */
[----:B------:R-:W-:-:S03]  /*1c40*/  UMOV UR5, 0xffffffff ;  /* 0xffffffff00057882 */ /* 0x000fc60000000000 */
[----:B------:R-:W-:Y:S05]  /*1c50*/  BRA.DIV UR5, `(.L_x_12773) ;  /* 0x0000001205a07947 */ /* 0x000fea000b800000 */
[----:B------:R0:W0:Y:S02]  /*1c60*/  SHFL.IDX PT, R72, R73, R24, 0x1f ;  /* 0x00001f1849487589 */ /* 0x00002400000e0000 */
.L_x_12827:
[----:B0-----:R-:W-:-:S07]  /*1c70*/  IMAD R71, R69, R72, R71 ;  /* 0x0000004845477224 */ /* 0x001fce00078e0247 */
.L_x_12772:
[----:B------:R-:W-:-:S13]  /*1c80*/  ISETP.GE.AND P3, PT, R66, 0xf, PT ;  /* 0x0000000f4200780c */ /* 0x000fda0003f66270 */
[----:B------:R-:W-:Y:S05]  /*1c90*/  @!P3 BRA `(.L_x_12774) ;  /* 0x000000000010b947 */ /* 0x000fea0003800000 */
[----:B------:R-:W-:-:S03]  /*1ca0*/  UMOV UR5, 0xffffffff ;  /* 0xffffffff00057882 */ /* 0x000fc60000000000 */
[----:B------:R-:W-:Y:S05]  /*1cb0*/  BRA.DIV UR5, `(.L_x_12775) ;  /* 0x0000001205ac7947 */ /* 0x000fea000b800000 */
[----:B------:R0:W0:Y:S02]  /*1cc0*/  SHFL.IDX PT, R72, R73, R25, 0x1f ;  /* 0x00001f1949487589 */ /* 0x00002400000e0000 */
.L_x_12830:
[----:B0-----:R-:W-:-:S07]  /*1cd0*/  IMAD R71, R70, R72, R71 ;  /* 0x0000004846477224 */ /* 0x001fce00078e0247 */
.L_x_12774:
[----:B------:R-:W-:-:S13]  /*1ce0*/  ISETP.GE.AND P3, PT, R66, 0x10, PT ;  /* 0x000000104200780c */ /* 0x000fda0003f66270 */
[----:B------:R-:W-:Y:S05]  /*1cf0*/  @!P3 BRA `(.L_x_12776) ;  /* 0x00000004001cb947 */ /* 0x000fea0003800000 */
[----:B------:R-:W-:-:S03]  /*1d00*/  UMOV UR5, 0xffffffff ;  /* 0xffffffff00057882 */ /* 0x000fc60000000000 */
[----:B------:R-:W-:Y:S05]  /*1d10*/  BRA.DIV UR5, `(.L_x_12777) ;  /* 0x0000001205b87947 */ /* 0x000fea000b800000 */
[----:B------:R0:W0:Y:S02]  /*1d20*/  SHFL.IDX PT, R66, R73, R26, 0x1f ;  /* 0x00001f1a49427589 */ /* 0x00002400000e0000 */
.L_x_12833:
[----:B0-----:R-:W-:Y:S01]  /*1d30*/  IMAD R71, R67, R66, R71 ;  /* 0x0000004243477224 */ /* 0x001fe200078e0247 */
[----:B------:R-:W-:Y:S06]  /*1d40*/  BRA `(.L_x_12776) ;  /* 0x0000000400087947 */ /* 0x000fec0003800000 */
.L_x_12745:
        /* <DEDUP_REMOVED lines=66> */
.L_x_12776:
        /* <DEDUP_REMOVED lines=16> */
.L_x_12744:
[----:B------:R-:W-:Y:S05]  /*2270*/  @!P0 BRA `(.L_x_12779) ;  /* 0xffffffec00c08947 */ /* 0x000fea000383ffff */
[----:B------:R-:W-:Y:S05]  /*2280*/  BSYNC.RECONVERGENT B0 ;  /* 0x0000000000007941 */ /* 0x000fea0003800200 */
.L_x_12743:
        /* <DEDUP_REMOVED lines=45> */
.L_x_12783:
[----:B------:R-:W-:Y:S05]  /*2560*/  BSYNC.RECONVERGENT B0 ;  /* 0x0000000000007941 */ /* 0x000fea0003800200 */
.L_x_12782:
[----:B------:R-:W4:Y:S01]  /*2570*/  S2UR UR9, SR_CgaCtaId ;  /* 0x00000000000979c3 */ /* 0x000f220000008800 */
[----:B------:R-:W-:Y:S01]  /*2580*/  UMOV UR8, 0x400 ;  /* 0x0000040000087882 */ /* 0x000fe20000000000 */
[----:B------:R-:W-:Y:S01]  /*2590*/  BSSY.RECONVERGENT B0, `(.L_x_12784) ;  /* 0x000001b000007945 */ /* 0x000fe20003800200 */
[----:B------:R-:W-:-:S04]  /*25a0*/  UIADD3 UR8, UPT, UPT, UR8, 0x1880, URZ ;  /* 0x0000188008087890 */ /* 0x000fc8000fffe0ff */
[----:B----4-:R-:W-:-:S12]  /*25b0*/  ULEA UR8, UR9, UR8, 0x18 ;  /* 0x0000000809087291 */ /* 0x010fd8000f8ec0ff */
.L_x_12785:
        /* <DEDUP_REMOVED lines=25> */
.L_x_12784:
[----:B------:R-:W1:Y:S02]  /*2750*/  LDCU UR5, c[0x0][0x374] ;  /* 0x00006e80ff0577ac */ /* 0x000e640008000800 */
[----:B-1----:R-:W-:Y:S02]  /*2760*/  UIADD3 UR4, UPT, UPT, UR5, UR4, URZ ;  /* 0x0000000405047290 */ /* 0x002fe4000fffe0ff */
[----:B------:R-:W-:-:S04]  /*2770*/  USHF.L.U32 UR5, UR5, 0x1, URZ ;  /* 0x0000000105057899 */ /* 0x000fc800080006ff */
[----:B------:R-:W-:-:S09]  /*2780*/  UISETP.GE.U32.AND UP0, UPT, UR4, UR5, UPT ;  /* 0x000000050400728c */ /* 0x000fd2000bf06070 */
[----:B------:R-:W-:Y:S05]  /*2790*/  BRA.U !UP0, `(.L_x_12786) ;  /* 0xffffffe508207547 */ /* 0x000fea000b83ffff */
[----:B------:R-:W-:Y:S05]  /*27a0*/  EXIT ;  /* 0x000000000000794d */ /* 0x000fea0003800000 */
.L_x_12747:
[----:B------:R-:W-:Y:S01]  /*27b0*/  IMAD.MOV.U32 R75, RZ, RZ, R28 ;  /* 0x000000ffff4b7224 */ /* 0x000fe200078e001c */
[----:B------:R-:W-:Y:S01]  /*27c0*/  MOV R74, 0xffffffff ;  /* 0xffffffff004a7802 */ /* 0x000fe20000000f00 */
[----:B------:R-:W-:-:S07]  /*27d0*/  IMAD.MOV.U32 R76, RZ, RZ, 0x1f ;  /* 0x0000001fff4c7424 */ /* 0x000fce00078e00ff */
[----:B01----:R-:W-:Y:S05]  /*27e0*/  WARPSYNC.COLLECTIVE R74, `(.L_x_12787) ;  /* 0x000000004a087348 */ /* 0x003fea0003c00000 */
[----:B------:R2:W3:Y:S02]  /*27f0*/  SHFL.IDX P3, R72, R73, R75, R76 ;  /* 0x0000004b49487389 */ /* 0x0004e4000006004c */
[----:B0123--:R-:W-:Y:S05]  /*2800*/  ENDCOLLECTIVE ;  /* 0x000000000000791b */ /* 0x00ffea0003800000 */
.L_x_12787:
[----:B------:R-:W-:Y:S05]  /*2810*/  BRA `(.L_x_12788) ;  /* 0xffffffec00dc7947 */ /* 0x000fea000383ffff */
.L_x_12749:
[----:B------:R-:W-:Y:S01]  /*2820*/  BSSY B1, `(.L_x_12789) ;  /* 0x0000007000017945 */ /* 0x000fe20003800000 */
[----:B------:R-:W-:Y:S02]  /*2830*/  IMAD.MOV.U32 R75, RZ, RZ, R8 ;  /* 0x000000ffff4b7224 */ /* 0x000fe400078e0008 */
[----:B------:R-:W-:Y:S02]  /*2840*/  IMAD.MOV.U32 R76, RZ, RZ, 0x1f ;  /* 0x0000001fff4c7424 */ /* 0x000fe400078e00ff */
[----:B------:R-:W-:-:S07]  /*2850*/  IMAD.MOV.U32 R74, RZ, RZ, -0x1 ;  /* 0xffffffffff4a7424 */ /* 0x000fce00078e00ff */
[----:B012---:R-:W-:Y:S05]  /*2860*/  WARPSYNC.COLLECTIVE R74, `(.L_x_12790) ;  /* 0x000000004a087348 */ /* 0x007fea0003c00000 */
[----:B------:R3:W4:Y:S02]  /*2870*/  SHFL.IDX P3, R72, R73, R75, R76 ;  /* 0x0000004b49487389 */ /* 0x000724000006004c */
[----:B01234-:R-:W-:Y:S05]  /*2880*/  ENDCOLLECTIVE ;  /* 0x000000000000791b */ /* 0x01ffea0003800000 */
.L_x_12790:
[----:B------:R-:W-:Y:S05]  /*2890*/  BSYNC B1 ;  /* 0x0000000000017941 */ /* 0x000fea0003800000 */
.L_x_12789:
[----:B------:R-:W-:Y:S05]  /*28a0*/  BRA `(.L_x_12791) ;  /* 0xffffffec00d07947 */ /* 0x000fea000383ffff */
.L_x_12751:
[----:B------:R-:W-:Y:S01]  /*28b0*/  BSSY B1, `(.L_x_12792) ;  /* 0x0000007000017945 */ /* 0x000fe20003800000 */
[----:B------:R-:W-:Y:S01]  /*28c0*/  MOV R75, R9 ;  /* 0x00000009004b7202 */ /* 0x000fe20000000f00 */
[----:B------:R-:W-:Y:S02]  /*28d0*/  IMAD.MOV.U32 R76, RZ, RZ, 0x1f ;  /* 0x0000001fff4c7424 */ /* 0x000fe400078e00ff */
[----:B------:R-:W-:-:S07]  /*28e0*/  IMAD.MOV.U32 R74, RZ, RZ, -0x1 ;  /* 0xffffffffff4a7424 */ /* 0x000fce00078e00ff */
[----:B0123--:R-:W-:Y:S05]  /*28f0*/  WARPSYNC.COLLECTIVE R74, `(.L_x_12793) ;  /* 0x000000004a087348 */ /* 0x00ffea0003c00000 */
[----:B------:R4:W0:Y:S02]  /*2900*/  SHFL.IDX P3, R72, R73, R75, R76 ;  /* 0x0000004b49487389 */ /* 0x000824000006004c */
[----:B01234-:R-:W-:Y:S05]  /*2910*/  ENDCOLLECTIVE ;  /* 0x000000000000791b */ /* 0x01ffea0003800000 */
.L_x_12793:
[----:B------:R-:W-:Y:S05]  /*2920*/  BSYNC B1 ;  /* 0x0000000000017941 */ /* 0x000fea0003800000 */
.L_x_12792:
[----:B------:R-:W-:Y:S05]  /*2930*/  BRA `(.L_x_12794) ;  /* 0xffffffec00c47947 */ /* 0x000fea000383ffff */
.L_x_12753:
[----:B------:R-:W-:Y:S01]  /*2940*/  HFMA2 R76, -RZ, RZ, 0, 1.847743988037109375e-06 ;  /* 0x0000001fff4c7431 */ /* 0x000fe200000001ff */
[----:B------:R-:W-:Y:S01]  /*2950*/  BSSY B1, `(.L_x_12795) ;  /* 0x0000006000017945 */ /* 0x000fe20003800000 */
[----:B------:R-:W-:Y:S02]  /*2960*/  IMAD.MOV.U32 R75, RZ, RZ, R10 ;  /* 0x000000ffff4b7224 */ /* 0x000fe400078e000a */
[----:B------:R-:W-:-:S07]  /*2970*/  IMAD.MOV.U32 R74, RZ, RZ, -0x1 ;  /* 0xffffffffff4a7424 */ /* 0x000fce00078e00ff */
[----:B01234-:R-:W-:Y:S05]  /*2980*/  WARPSYNC.COLLECTIVE R74, `(.L_x_12796) ;  /* 0x000000004a087348 */ /* 0x01ffea0003c00000 */
[----:B------:R0:W0:Y:S02]  /*2990*/  SHFL.IDX P3, R72, R73, R75, R76 ;  /* 0x0000004b49487389 */ /* 0x000024000006004c */
[----:B01234-:R-:W-:Y:S05]  /*29a0*/  ENDCOLLECTIVE ;  /* 0x000000000000791b */ /* 0x01ffea0003800000 */
.L_x_12796:
[----:B------:R-:W-:Y:S05]  /*29b0*/  BSYNC B1 ;  /* 0x0000000000017941 */ /* 0x000fea0003800000 */
.L_x_12795:
[----:B------:R-:W-:Y:S05]  /*29c0*/  BRA `(.L_x_12797) ;  /* 0xffffffec00b87947 */ /* 0x000fea000383ffff */
.L_x_12755:
[----:B------:R-:W-:Y:S01]  /*29d0*/  BSSY B1, `(.L_x_12798) ;  /* 0x0000007000017945 */ /* 0x000fe20003800000 */
[----:B------:R-:W-:Y:S01]  /*29e0*/  IMAD.MOV.U32 R75, RZ, RZ, R11 ;  /* 0x000000ffff4b7224 */ /* 0x000fe200078e000b */
[----:B------:R-:W-:Y:S01]  /*29f0*/  MOV R74, 0xffffffff ;  /* 0xffffffff004a7802 */ /* 0x000fe20000000f00 */
[----:B------:R-:W-:-:S07]  /*2a00*/  IMAD.MOV.U32 R76, RZ, RZ, 0x1f ;  /* 0x0000001fff4c7424 */ /* 0x000fce00078e00ff */
[----:B01234-:R-:W-:Y:S05]  /*2a10*/  WARPSYNC.COLLECTIVE R74, `(.L_x_12799) ;  /* 0x000000004a087348 */ /* 0x01ffea0003c00000 */
[----:B------:R0:W0:Y:S02]  /*2a20*/  SHFL.IDX P3, R72, R73, R75, R76 ;  /* 0x0000004b49487389 */ /* 0x000024000006004c */
[----:B01234-:R-:W-:Y:S05]  /*2a30*/  ENDCOLLECTIVE ;  /* 0x000000000000791b */ /* 0x01ffea0003800000 */
.L_x_12799:
[----:B------:R-:W-:Y:S05]  /*2a40*/  BSYNC B1 ;  /* 0x0000000000017941 */ /* 0x000fea0003800000 */
.L_x_12798:
[----:B------:R-:W-:Y:S05]  /*2a50*/  BRA `(.L_x_12800) ;  /* 0xffffffec00ac7947 */ /* 0x000fea000383ffff */
.L_x_12757:
[----:B------:R-:W-:Y:S01]  /*2a60*/  BSSY B1, `(.L_x_12801) ;  /* 0x0000007000017945 */ /* 0x000fe20003800000 */
[----:B------:R-:W-:Y:S02]  /*2a70*/  IMAD.MOV.U32 R75, RZ, RZ, R12 ;  /* 0x000000ffff4b7224 */ /* 0x000fe400078e000c */
[----:B------:R-:W-:Y:S02]  /*2a80*/  IMAD.MOV.U32 R76, RZ, RZ, 0x1f ;  /* 0x0000001fff4c7424 */ /* 0x000fe400078e00ff */
[----:B------:R-:W-:-:S07]  /*2a90*/  IMAD.MOV.U32 R74, RZ, RZ, -0x1 ;  /* 0xffffffffff4a7424 */ /* 0x000fce00078e00ff */
[----:B01234-:R-:W-:Y:S05]  /*2aa0*/  WARPSYNC.COLLECTIVE R74, `(.L_x_12802) ;  /* 0x000000004a087348 */ /* 0x01ffea0003c00000 */
[----:B------:R0:W0:Y:S02]  /*2ab0*/  SHFL.IDX P3, R72, R73, R75, R76 ;  /* 0x0000004b49487389 */ /* 0x000024000006004c */
[----:B01234-:R-:W-:Y:S05]  /*2ac0*/  ENDCOLLECTIVE ;  /* 0x000000000000791b */ /* 0x01ffea0003800000 */
.L_x_12802:
[----:B------:R-:W-:Y:S05]  /*2ad0*/  BSYNC B1 ;  /* 0x0000000000017941 */ /* 0x000fea0003800000 */
.L_x_12801:
[----:B------:R-:W-:Y:S05]  /*2ae0*/  BRA `(.L_x_12803) ;  /* 0xffffffec00a07947 */ /* 0x000fea000383ffff */
.L_x_12759:
[----:B------:R-:W-:Y:S01]  /*2af0*/  BSSY B1, `(.L_x_12804) ;  /* 0x0000007000017945 */ /* 0x000fe20003800000 */
[----:B------:R-:W-:Y:S01]  /*2b00*/  MOV R75, R13 ;  /* 0x0000000d004b7202 */ /* 0x000fe20000000f00 */
[----:B------:R-:W-:Y:S02]  /*2b10*/  IMAD.MOV.U32 R76, RZ, RZ, 0x1f ;  /* 0x0000001fff4c7424 */ /* 0x000fe400078e00ff */
[----:B------:R-:W-:-:S07]  /*2b20*/  IMAD.MOV.U32 R74, RZ, RZ, -0x1 ;  /* 0xffffffffff4a7424 */ /* 0x000fce00078e00ff */
[----:B01234-:R-:W-:Y:S05]  /*2b30*/  WARPSYNC.COLLECTIVE R74, `(.L_x_12805) ;  /* 0x000000004a087348 */ /* 0x01ffea0003c00000 */
[----:B------:R0:W0:Y:S02]  /*2b40*/  SHFL.IDX P3, R72, R73, R75, R76 ;  /* 0x0000004b49487389 */ /* 0x000024000006004c */
[----:B01234-:R-:W-:Y:S05]  /*2b50*/  ENDCOLLECTIVE ;  /* 0x000000000000791b */ /* 0x01ffea0003800000 */
.L_x_12805:
[----:B------:R-:W-:Y:S05]  /*2b60*/  BSYNC B1 ;  /* 0x0000000000017941 */ /* 0x000fea0003800000 */
.L_x_12804:
[----:B------:R-:W-:Y:S05]  /*2b70*/  BRA `(.L_x_12806) ;  /* 0xffffffec00947947 */ /* 0x000fea000383ffff */
.L_x_12761:
[----:B------:R-:W-:Y:S01]  /*2b80*/  HFMA2 R76, -RZ, RZ, 0, 1.847743988037109375e-06 ;  /* 0x0000001fff4c7431 */ /* 0x000fe200000001ff */
[----:B------:R-:W-:Y:S01]  /*2b90*/  BSSY B1, `(.L_x_12807) ;  /* 0x0000006000017945 */ /* 0x000fe20003800000 */
[----:B------:R-:W-:Y:S02]  /*2ba0*/  IMAD.MOV.U32 R75, RZ, RZ, R14 ;  /* 0x000000ffff4b7224 */ /* 0x000fe400078e000e */
[----:B------:R-:W-:-:S07]  /*2bb0*/  IMAD.MOV.U32 R74, RZ, RZ, -0x1 ;  /* 0xffffffffff4a7424 */ /* 0x000fce00078e00ff */
[----:B01234-:R-:W-:Y:S05]  /*2bc0*/  WARPSYNC.COLLECTIVE R74, `(.L_x_12808) ;  /* 0x000000004a087348 */ /* 0x01ffea0003c00000 */
[----:B------:R0:W0:Y:S02]  /*2bd0*/  SHFL.IDX P3, R72, R73, R75, R76 ;  /* 0x0000004b49487389 */ /* 0x000024000006004c */
[----:B01234-:R-:W-:Y:S05]  /*2be0*/  ENDCOLLECTIVE ;  /* 0x000000000000791b */ /* 0x01ffea0003800000 */
.L_x_12808:
[----:B------:R-:W-:Y:S05]  /*2bf0*/  BSYNC B1 ;  /* 0x0000000000017941 */ /* 0x000fea0003800000 */
.L_x_12807:
[----:B------:R-:W-:Y:S05]  /*2c00*/  BRA `(.L_x_12809) ;  /* 0xffffffec00887947 */ /* 0x000fea000383ffff */
.L_x_12763:
[----:B------:R-:W-:Y:S01]  /*2c10*/  BSSY B1, `(.L_x_12810) ;  /* 0x0000007000017945 */ /* 0x000fe20003800000 */
[----:B------:R-:W-:Y:S01]  /*2c20*/  IMAD.MOV.U32 R75, RZ, RZ, R15 ;  /* 0x000000ffff4b7224 */ /* 0x000fe200078e000f */
[----:B------:R-:W-:Y:S01]  /*2c30*/  MOV R74, 0xffffffff ;  /* 0xffffffff004a7802 */ /* 0x000fe20000000f00 */
[----:B------:R-:W-:-:S07]  /*2c40*/  IMAD.MOV.U32 R76, RZ, RZ, 0x1f ;  /* 0x0000001fff4c7424 */ /* 0x000fce00078e00ff */
[----:B01234-:R-:W-:Y:S05]  /*2c50*/  WARPSYNC.COLLECTIVE R74, `(.L_x_12811) ;  /* 0x000000004a087348 */ /* 0x01ffea0003c00000 */
[----:B------:R0:W0:Y:S02]  /*2c60*/  SHFL.IDX P3, R72, R73, R75, R76 ;  /* 0x0000004b49487389 */ /* 0x000024000006004c */
[----:B01234-:R-:W-:Y:S05]  /*2c70*/  ENDCOLLECTIVE ;  /* 0x000000000000791b */ /* 0x01ffea0003800000 */
.L_x_12811:
[----:B------:R-:W-:Y:S05]  /*2c80*/  BSYNC B1 ;  /* 0x0000000000017941 */ /* 0x000fea0003800000 */
.L_x_12810:
[----:B------:R-:W-:Y:S05]  /*2c90*/  BRA `(.L_x_12812) ;  /* 0xffffffec007c7947 */ /* 0x000fea000383ffff */
.L_x_12765:
[----:B------:R-:W-:Y:S01]  /*2ca0*/  BSSY B1, `(.L_x_12813) ;  /* 0x0000007000017945 */ /* 0x000fe20003800000 */
[----:B------:R-:W-:Y:S02]  /*2cb0*/  IMAD.MOV.U32 R75, RZ, RZ, R16 ;  /* 0x000000ffff4b7224 */ /* 0x000fe400078e0010 */
[----:B------:R-:W-:Y:S02]  /*2cc0*/  IMAD.MOV.U32 R76, RZ, RZ, 0x1f ;  /* 0x0000001fff4c7424 */ /* 0x000fe400078e00ff */
[----:B------:R-:W-:-:S07]  /*2cd0*/  IMAD.MOV.U32 R74, RZ, RZ, -0x1 ;  /* 0xffffffffff4a7424 */ /* 0x000fce00078e00ff */
[----:B01234-:R-:W-:Y:S05]  /*2ce0*/  WARPSYNC.COLLECTIVE R74, `(.L_x_12814) ;  /* 0x000000004a087348 */ /* 0x01ffea0003c00000 */
[----:B------:R0:W0:Y:S02]  /*2cf0*/  SHFL.IDX P3, R72, R73, R75, R76 ;  /* 0x0000004b49487389 */ /* 0x000024000006004c */
[----:B01234-:R-:W-:Y:S05]  /*2d00*/  ENDCOLLECTIVE ;  /* 0x000000000000791b */ /* 0x01ffea0003800000 */
.L_x_12814:
[----:B------:R-:W-:Y:S05]  /*2d10*/  BSYNC B1 ;  /* 0x0000000000017941 */ /* 0x000fea0003800000 */
.L_x_12813:
[----:B------:R-:W-:Y:S05]  /*2d20*/  BRA `(.L_x_12815) ;  /* 0xffffffec00707947 */ /* 0x000fea000383ffff */
.L_x_12767:
[----:B------:R-:W-:Y:S01]  /*2d30*/  BSSY B1, `(.L_x_12816) ;  /* 0x0000007000017945 */ /* 0x000fe20003800000 */
[----:B------:R-:W-:Y:S01]  /*2d40*/  MOV R75, R17 ;  /* 0x00000011004b7202 */ /* 0x000fe20000000f00 */
[----:B------:R-:W-:Y:S02]  /*2d50*/  IMAD.MOV.U32 R76, RZ, RZ, 0x1f ;  /* 0x0000001fff4c7424 */ /* 0x000fe400078e00ff */
[----:B------:R-:W-:-:S07]  /*2d60*/  IMAD.MOV.U32 R74, RZ, RZ, -0x1 ;  /* 0xffffffffff4a7424 */ /* 0x000fce00078e00ff */
[----:B01234-:R-:W-:Y:S05]  /*2d70*/  WARPSYNC.COLLECTIVE R74, `(.L_x_12817) ;  /* 0x000000004a087348 */ /* 0x01ffea0003c00000 */
[----:B------:R0:W0:Y:S02]  /*2d80*/  SHFL.IDX P3, R72, R73, R75, R76 ;  /* 0x0000004b49487389 */ /* 0x000024000006004c */
[----:B01234-:R-:W-:Y:S05]  /*2d90*/  ENDCOLLECTIVE ;  /* 0x000000000000791b */ /* 0x01ffea0003800000 */
.L_x_12817:
[----:B------:R-:W-:Y:S05]  /*2da0*/  BSYNC B1 ;  /* 0x0000000000017941 */ /* 0x000fea0003800000 */
.L_x_12816:
[----:B------:R-:W-:Y:S05]  /*2db0*/  BRA `(.L_x_12818) ;  /* 0xffffffec00647947 */ /* 0x000fea000383ffff */
.L_x_12769:
[----:B------:R-:W-:Y:S01]  /*2dc0*/  HFMA2 R76, -RZ, RZ, 0, 1.847743988037109375e-06 ;  /* 0x0000001fff4c7431 */ /* 0x000fe200000001ff */
[----:B------:R-:W-:Y:S01]  /*2dd0*/  BSSY B1, `(.L_x_12819) ;  /* 0x0000006000017945 */ /* 0x000fe20003800000 */
[----:B------:R-:W-:Y:S02]  /*2de0*/  IMAD.MOV.U32 R75, RZ, RZ, R18 ;  /* 0x000000ffff4b7224 */ /* 0x000fe400078e0012 */
[----:B------:R-:W-:-:S07]  /*2df0*/  IMAD.MOV.U32 R74, RZ, RZ, -0x1 ;  /* 0xffffffffff4a7424 */ /* 0x000fce00078e00ff */
[----:B01234-:R-:W-:Y:S05]  /*2e00*/  WARPSYNC.COLLECTIVE R74, `(.L_x_12820) ;  /* 0x000000004a087348 */ /* 0x01ffea0003c00000 */
[----:B------:R0:W0:Y:S02]  /*2e10*/  SHFL.IDX P3, R72, R73, R75, R76 ;  /* 0x0000004b49487389 */ /* 0x000024000006004c */
[----:B01234-:R-:W-:Y:S05]  /*2e20*/  ENDCOLLECTIVE ;  /* 0x000000000000791b */ /* 0x01ffea0003800000 */
.L_x_12820:
[----:B------:R-:W-:Y:S05]  /*2e30*/  BSYNC B1 ;  /* 0x0000000000017941 */ /* 0x000fea0003800000 */
.L_x_12819:
[----:B------:R-:W-:Y:S05]  /*2e40*/  BRA `(.L_x_12821) ;  /* 0xffffffec00587947 */ /* 0x000fea000383ffff */
.L_x_12771:
[----:B------:R-:W-:Y:S01]  /*2e50*/  BSSY B1, `(.L_x_12822) ;  /* 0x0000007000017945 */ /* 0x000fe20003800000 */
[----:B------:R-:W-:Y:S01]  /*2e60*/  IMAD.MOV.U32 R75, RZ, RZ, R19 ;  /* 0x000000ffff4b7224 */ /* 0x000fe200078e0013 */
[----:B------:R-:W-:Y:S01]  /*2e70*/  MOV R74, 0xffffffff ;  /* 0xffffffff004a7802 */ /* 0x000fe20000000f00 */
[----:B------:R-:W-:-:S07]  /*2e80*/  IMAD.MOV.U32 R76, RZ, RZ, 0x1f ;  /* 0x0000001fff4c7424 */ /* 0x000fce00078e00ff */
[----:B01234-:R-:W-:Y:S05]  /*2e90*/  WARPSYNC.COLLECTIVE R74, `(.L_x_12823) ;  /* 0x000000004a087348 */ /* 0x01ffea0003c00000 */
[----:B------:R0:W0:Y:S02]  /*2ea0*/  SHFL.IDX P3, R72, R73, R75, R76 ;  /* 0x0000004b49487389 */ /* 0x000024000006004c */
[----:B01234-:R-:W-:Y:S05]  /*2eb0*/  ENDCOLLECTIVE ;  /* 0x000000000000791b */ /* 0x01ffea0003800000 */
.L_x_12823:
[----:B------:R-:W-:Y:S05]  /*2ec0*/  BSYNC B1 ;  /* 0x0000000000017941 */ /* 0x000fea0003800000 */
.L_x_12822:
[----:B------:R-:W-:Y:S05]  /*2ed0*/  BRA `(.L_x_12824) ;  /* 0xffffffec004c7947 */ /* 0x000fea000383ffff */
.L_x_12773:
[----:B------:R-:W-:Y:S01]  /*2ee0*/  BSSY B1, `(.L_x_12825) ;  /* 0x0000007000017945 */ /* 0x000fe20003800000 */
[----:B------:R-:W-:Y:S02]  /*2ef0*/  IMAD.MOV.U32 R75, RZ, RZ, R24 ;  /* 0x000000ffff4b7224 */ /* 0x000fe400078e0018 */
[----:B------:R-:W-:Y:S02]  /*2f00*/  IMAD.MOV.U32 R76, RZ, RZ, 0x1f ;  /* 0x0000001fff4c7424 */ /* 0x000fe400078e00ff */
[----:B------:R-:W-:-:S07]  /*2f10*/  IMAD.MOV.U32 R74, RZ, RZ, -0x1 ;  /* 0xffffffffff4a7424 */ /* 0x000fce00078e00ff */
[----:B01234-:R-:W-:Y:S05]  /*2f20*/  WARPSYNC.COLLECTIVE R74, `(.L_x_12826) ;  /* 0x000000004a087348 */ /* 0x01ffea0003c00000 */
[----:B------:R0:W0:Y:S02]  /*2f30*/  SHFL.IDX P3, R72, R73, R75, R76 ;  /* 0x0000004b49487389 */ /* 0x000024000006004c */
[----:B01234-:R-:W-:Y:S05]  /*2f40*/  ENDCOLLECTIVE ;  /* 0x000000000000791b */ /* 0x01ffea0003800000 */
.L_x_12826:
[----:B------:R-:W-:Y:S05]  /*2f50*/  BSYNC B1 ;  /* 0x0000000000017941 */ /* 0x000fea0003800000 */
.L_x_12825:
[----:B------:R-:W-:Y:S05]  /*2f60*/  BRA `(.L_x_12827) ;  /* 0xffffffec00407947 */ /* 0x000fea000383ffff */
.L_x_12775:
[----:B------:R-:W-:Y:S01]  /*2f70*/  BSSY B1, `(.L_x_12828) ;  /* 0x0000007000017945 */ /* 0x000fe20003800000 */
[----:B------:R-:W-:Y:S01]  /*2f80*/  MOV R75, R25 ;  /* 0x00000019004b7202 */ /* 0x000fe20000000f00 */
[----:B------:R-:W-:Y:S02]  /*2f90*/  IMAD.MOV.U32 R76, RZ, RZ, 0x1f ;  /* 0x0000001fff4c7424 */ /* 0x000fe400078e00ff */
[----:B------:R-:W-:-:S07]  /*2fa0*/  IMAD.MOV.U32 R74, RZ, RZ, -0x1 ;  /* 0xffffffffff4a7424 */ /* 0x000fce00078e00ff */
[----:B01234-:R-:W-:Y:S05]  /*2fb0*/  WARPSYNC.COLLECTIVE R74, `(.L_x_12829) ;  /* 0x000000004a087348 */ /* 0x01ffea0003c00000 */
[----:B------:R0:W0:Y:S02]  /*2fc0*/  SHFL.IDX P3, R72, R73, R75, R76 ;  /* 0x0000004b49487389 */ /* 0x000024000006004c */
[----:B01234-:R-:W-:Y:S05]  /*2fd0*/  ENDCOLLECTIVE ;  /* 0x000000000000791b */ /* 0x01ffea0003800000 */
.L_x_12829:
[----:B------:R-:W-:Y:S05]  /*2fe0*/  BSYNC B1 ;  /* 0x0000000000017941 */ /* 0x000fea0003800000 */
.L_x_12828:
[----:B------:R-:W-:Y:S05]  /*2ff0*/  BRA `(.L_x_12830) ;  /* 0xffffffec00347947 */ /* 0x000fea000383ffff */
.L_x_12777:
[----:B------:R-:W-:Y:S01]  /*3000*/  HFMA2 R76, -RZ, RZ, 0, 1.847743988037109375e-06 ;  /* 0x0000001fff4c7431 */ /* 0x000fe200000001ff */
[----:B------:R-:W-:Y:S01]  /*3010*/  BSSY B1, `(.L_x_12831) ;  /* 0x0000006000017945 */ /* 0x000fe20003800000 */
[----:B------:R-:W-:Y:S02]  /*3020*/  IMAD.MOV.U32 R75, RZ, RZ, R26 ;  /* 0x000000ffff4b7224 */ /* 0x000fe400078e001a */
[----:B------:R-:W-:-:S07]  /*3030*/  IMAD.MOV.U32 R74, RZ, RZ, -0x1 ;  /* 0xffffffffff4a7424 */ /* 0x000fce00078e00ff */
[----:B01234-:R-:W-:Y:S05]  /*3040*/  WARPSYNC.COLLECTIVE R74, `(.L_x_12832) ;  /* 0x000000004a087348 */ /* 0x01ffea0003c00000 */
[----:B------:R0:W0:Y:S02]  /*3050*/  SHFL.IDX P3, R72, R73, R75, R76 ;  /* 0x0000004b49487389 */ /* 0x000024000006004c */
[----:B01234-:R-:W-:Y:S05]  /*3060*/  ENDCOLLECTIVE ;  /* 0x000000000000791b */ /* 0x01ffea0003800000 */
.L_x_12832:
[----:B------:R-:W-:Y:S05]  /*3070*/  BSYNC B1 ;  /* 0x0000000000017941 */ /* 0x000fea0003800000 */
.L_x_12831:
[----:B------:R-:W-:Y:S01]  /*3080*/  IMAD.MOV.U32 R66, RZ, RZ, R72 ;  /* 0x000000ffff427224 */ /* 0x000fe200078e0048 */
[----:B------:R-:W-:Y:S06]  /*3090*/  BRA `(.L_x_12833) ;  /* 0xffffffec00247947 */ /* 0x000fec000383ffff */
        .weak           $__internal_243_$__cuda_sm20_div_s16
        .type           $__internal_243_$__cuda_sm20_div_s16,@function
        .size           $__internal_243_$__cuda_sm20_div_s16,($__internal_244_$__cuda_sm20_div_u16 - $__internal_243_$__cuda_sm20_div_s16)
$__internal_243_$__cuda_sm20_div_s16:
        /* <DEDUP_REMOVED lines=23> */
[----:B------:R-:W-:Y:S05]  /*3210*/  RET.REL.NODEC R20 `(_Z9cuda_gemmIiLi128ELi2ELi1ELi4096ELi128ELi128ELi64ELi1ELi0EEviiiPT_S1_S1_iii) ;  /* 0xffffffcc14787950 */ /* 0x000fea0003c3ffff */
        .weak           $__internal_244_$__cuda_sm20_div_u16
        .type           $__internal_244_$__cuda_sm20_div_u16,@function
        .size           $__internal_244_$__cuda_sm20_div_u16,(.L_x_38747 - $__internal_244_$__cuda_sm20_div_u16)
$__internal_244_$__cuda_sm20_div_u16:
        /* <DEDUP_REMOVED lines=18> */
[----:B------:R-:W-:Y:S06]  /*3340*/  RET.REL.NODEC R8 `(_Z9cuda_gemmIiLi128ELi2ELi1ELi4096ELi128ELi128ELi64ELi1ELi0EEviiiPT_S1_S1_iii) ;  /* 0xffffffcc082c7950 */ /* 0x000fec0003c3ffff */
.L_x_12834:
        /* <DEDUP_REMOVED lines=11> */
.L_x_38747:


//--------------------- .text._Z9cuda_gemmIiLi128ELi2ELi1ELi4096ELi128ELi128ELi64ELi0ELi1EEviiiPT_S1_S1_iii --------------------------
	.section	.text._Z9cuda_gemmIiLi128ELi2ELi1ELi4096ELi128ELi128ELi64ELi0ELi1EEviiiPT_S1_S1_iii,"ax",@progbits
	.align	128
        .global         _Z9cuda_gemmIiLi128ELi2ELi1ELi4096ELi128ELi128ELi64ELi0ELi1EEviiiPT_S1_S1_iii
        .type           _Z9cuda_gemmIiLi128ELi2ELi1ELi4096ELi128ELi128ELi64ELi0ELi1EEviiiPT_S1_S1_iii,@function
        .size           _Z9cuda_gemmIiLi128ELi2ELi1ELi4096ELi128ELi128ELi64ELi0ELi1EEviiiPT_S1_S1_iii,(.L_x_38748 - _Z9cuda_gemmIiLi128ELi2ELi1ELi4096ELi128ELi128ELi64ELi0ELi1EEviiiPT_S1_S1_iii)
        .other          _Z9cuda_gemmIiLi128ELi2ELi1ELi4096ELi128ELi128ELi64ELi0ELi1EEviiiPT_S1_S1_iii,@"STO_CUDA_ENTRY STV_DEFAULT"
_Z9cuda_gemmIiLi128ELi2ELi1ELi4096ELi128ELi128ELi64ELi0ELi1EEviiiPT_S1_S1_iii:
.text._Z9cuda_gemmIiLi128ELi2ELi1ELi4096ELi128ELi128ELi64ELi0ELi1EEviiiPT_S1_S1_iii:
        /* <DEDUP_REMOVED lines=38> */
[----:B------:R-:W-:Y:S05]  /*0260*/  CALL.REL.NOINC `($__internal_245_$__cuda_sm20_div_u16) ;  /* 0x0000001400c87944 */ /* 0x000fea0003c00000 */
        /* <DEDUP_REMOVED lines=82> */
.L_x_12849:
        /* <DEDUP_REMOVED lines=22> */
.L_x_12836:
[----:B------:R-:W-:Y:S05]  /*08f0*/  BSYNC.RECONVERGENT B0 ;  /* 0x0000000000007941 */ /* 0x000fea0003800200 */
.L_x_12835:
[----:B------:R-:W2:Y:S01]  /*0900*/  S2UR UR7, SR_CgaCtaId ;  /* 0x00000000000779c3 */ /* 0x000ea20000008800 */
[----:B------:R-:W-:Y:S01]  /*0910*/  UMOV UR5, 0x400 ;  /* 0x0000040000057882 */ /* 0x000fe20000000000 */
[----:B------:R-:W-:Y:S01]  /*0920*/  BSSY.RECONVERGENT B0, `(.L_x_12837) ;  /* 0x0000013000007945 */ /* 0x000fe20003800200 */
[----:B------:R-:W-:-:S04]  /*0930*/  UIADD3 UR5, UPT, UPT, UR5, 0x1880, URZ ;  /* 0x0000188005057890 */ /* 0x000fc8000fffe0ff */
[----:B--2---:R-:W-:-:S06]  /*0940*/  ULEA UR5, UR7, UR5, 0x18 ;  /* 0x0000000507057291 */ /* 0x004fcc000f8ec0ff */
[----:B01----:R-:W-:-:S07]  /*0950*/  LEA R17, R16, UR5, 0x2 ;  /* 0x0000000510117c11 */ /* 0x003fce000f8e10ff */
.L_x_12838:
        /* <DEDUP_REMOVED lines=16> */
.L_x_12837:
[----:B------:R-:W-:Y:S01]  /*0a60*/  PLOP3.LUT P0, PT, PT, PT, PT, 0x80, 0x8 ;  /* 0x000000000008781c */ /* 0x000fe20003f0f070 */
[----:B------:R-:W-:-:S12]  /*0a70*/  IMAD.MOV.U32 R32, RZ, RZ, RZ ;  /* 0x000000ffff207224 */ /* 0x000fd800078e00ff */
.L_x_12844:
        /* <DEDUP_REMOVED lines=14> */
.L_x_12840:
        /* <DEDUP_REMOVED lines=14> */
.L_x_12839:
[----:B0-----:R-:W-:Y:S01]  /*0c40*/  MOV R17, UR11 ;  /* 0x0000000b00117c02 */ /* 0x001fe20008000f00 */
[----:B------:R-:W-:-:S04]  /*0c50*/  IMAD.MOV.U32 R19, RZ, RZ, RZ ;  /* 0x000000ffff137224 */ /* 0x000fc800078e00ff */
[----:B------:R-:W-:-:S07]  /*0c60*/  IMAD R18, R17, 0x40, R32 ;  /* 0x0000004011127824 */ /* 0x000fce00078e0220 */
.L_x_12843:
[----:B------:R-:W-:Y:S01]  /*0c70*/  SHF.R.U32.HI R32, RZ, 0x4, R0 ;  /* 0x00000004ff207819 */ /* 0x000fe20000011600 */
[----:B------:R-:W-:-:S07]  /*0c80*/  IMAD.IADD R34, R4, 0x1, R19 ;  /* 0x0000000104227824 */ /* 0x000fce00078e0213 */
.L_x_12841:
        /* <DEDUP_REMOVED lines=33> */
.L_x_12842:
        /* <DEDUP_REMOVED lines=122> */
.L_x_12846:
[----:B------:R-:W-:Y:S05]  /*1640*/  BSYNC.RECONVERGENT B0 ;  /* 0x0000000000007941 */ /* 0x000fea0003800200 */
.L_x_12845:
[----:B------:R-:W3:Y:S01]  /*1650*/  S2UR UR9, SR_CgaCtaId ;  /* 0x00000000000979c3 */ /* 0x000ee20000008800 */
[----:B------:R-:W-:Y:S01]  /*1660*/  UMOV UR7, 0x400 ;  /* 0x0000040000077882 */ /* 0x000fe20000000000 */
[----:B------:R-:W-:Y:S01]  /*1670*/  BSSY.RECONVERGENT B0, `(.L_x_12847) ;  /* 0x000002c000007945 */ /* 0x000fe20003800200 */
[----:B------:R-:W-:-:S04]  /*1680*/  UIADD3 UR7, UPT, UPT, UR7, 0x1880, URZ ;  /* 0x0000188007077890 */ /* 0x000fc8000fffe0ff */
[----:B---3--:R-:W-:-:S12]  /*1690*/  ULEA UR7, UR9, UR7, 0x18 ;  /* 0x0000000709077291 */ /* 0x008fd8000f8ec0ff */
.L_x_12848:
        /* <DEDUP_REMOVED lines=42> */
.L_x_12847:
[----:B------:R-:W-:Y:S02]  /*1940*/  UIADD3 UR4, UPT, UPT, UR10, UR4, URZ ;  /* 0x000000040a047290 */ /* 0x000fe4000fffe0ff */
[----:B------:R-:W-:-:S04]  /*1950*/  USHF.L.U32 UR5, UR10, 0x1, URZ ;  /* 0x000000010a057899 */ /* 0x000fc800080006ff */
[----:B------:R-:W-:-:S09]  /*1960*/  UISETP.GE.U32.AND UP0, UPT, UR4, UR5, UPT ;  /* 0x000000050400728c */ /* 0x000fd2000bf06070 */
[----:B------:R-:W-:Y:S05]  /*1970*/  BRA.U !UP0, `(.L_x_12849) ;  /* 0xffffffed08847547 */ /* 0x000fea000b83ffff */
[----:B------:R-:W-:Y:S05]  /*1980*/  EXIT ;  /* 0x000000000000794d */ /* 0x000fea0003800000 */
        .weak           $__internal_245_$__cuda_sm20_div_u16
        .type           $__internal_245_$__cuda_sm20_div_u16,@function
        .size           $__internal_245_$__cuda_sm20_div_u16,(.L_x_38748 - $__internal_245_$__cuda_sm20_div_u16)
$__internal_245_$__cuda_sm20_div_u16:
        /* <DEDUP_REMOVED lines=18> */
[----:B------:R-:W-:Y:S06]  /*1ab0*/  RET.REL.NODEC R6 `(_Z9cuda_gemmIiLi128ELi2ELi1ELi4096ELi128ELi128ELi64ELi0ELi1EEviiiPT_S1_S1_iii) ;  /* 0xffffffe406507950 */ /* 0x000fec0003c3ffff */
.L_x_12850:
        /* <DEDUP_REMOVED lines=12> */
.L_x_38748:


//--------------------- .text._Z9cuda_gemmIiLi128ELi2ELi1ELi4096ELi128ELi128ELi64ELi0ELi0EEviiiPT_S1_S1_iii --------------------------
	.section	.text._Z9cuda_gemmIiLi128ELi2ELi1ELi4096ELi128ELi128ELi64ELi0ELi0EEviiiPT_S1_S1_iii,"ax",@progbits
	.align	128
        .global         _Z9cuda_gemmIiLi128ELi2ELi1ELi4096ELi128ELi128ELi64ELi0ELi0EEviiiPT_S1_S1_iii
        .type           _Z9cuda_gemmIiLi128ELi2ELi1ELi4096ELi128ELi128ELi64ELi0ELi0EEviiiPT_S1_S1_iii,@function
        .size           _Z9cuda_gemmIiLi128ELi2ELi1ELi4096ELi128ELi128ELi64ELi0ELi0EEviiiPT_S1_S1_iii,(.L_x_38750 - _Z9cuda_gemmIiLi128ELi2ELi1ELi4096ELi128ELi128ELi64ELi0ELi0EEviiiPT_S1_S1_iii)
        .other          _Z9cuda_gemmIiLi128ELi2ELi1ELi4096ELi128ELi128ELi64ELi0ELi0EEviiiPT_S1_S1_iii,@"STO_CUDA_ENTRY STV_DEFAULT"
_Z9cuda_gemmIiLi128ELi2ELi1ELi4096ELi128ELi128ELi64ELi0ELi0EEviiiPT_S1_S1_iii:
.text._Z9cuda_gemmIiLi128ELi2ELi1ELi4096ELi128ELi128ELi64ELi0ELi0EEviiiPT_S1_S1_iii:
        /* <DEDUP_REMOVED lines=79> */
[----:B------:R-:W-:Y:S05]  /*04f0*/  CALL.REL.NOINC `($__internal_247_$__cuda_sm20_div_u16) ;  /* 0x0000003800387944 */ /* 0x000fea0003c00000 */
        /* <DEDUP_REMOVED lines=113> */
[----:B------:R-:W-:Y:S05]  /*0c10*/  CALL.REL.NOINC `($__internal_246_$__cuda_sm20_div_s16) ;  /* 0x0000003000107944 */ /* 0x000fea0003c00000 */
[----:B------:R-:W0:Y:S01]  /*0c20*/  LDCU UR6, c[0x0][0x3a8] ;  /* 0x00007500ff0677ac */ /* 0x000e220008000800 */
[----:B------:R-:W-:Y:S02]  /*0c30*/  PRMT R55, R23, 0x9910, RZ ;  /* 0x0000991017377816 */ /* 0x000fe400000000ff */
[----:B------:R-:W-:Y:S01]  /*0c40*/  LOP3.LUT R54, R54, 0x1f, RZ, 0xc0, !PT ;  /* 0x0000001f36367812 */ /* 0x000fe200078ec0ff */
[----:B------:R-:W1:Y:S01]  /*0c50*/  LDCU.64 UR8, c[0x0][0x358] ;  /* 0x00006b00ff0877ac */ /* 0x000e620008000a00 */
[----:B0-----:R-:W-:-:S04]  /*0c60*/  UISETP.LT.AND UP0, UPT, UR6, 0x10, UPT ;  /* 0x000000100600788c */ /* 0x001fc8000bf01270 */
[----:B-1----:R-:W-:-:S12]  /*0c70*/  USEL UR6, UR6, 0x10, UP0 ;  /* 0x0000001006067887 */ /* 0x002fd80008000000 */
.L_x_12901:
        /* <DEDUP_REMOVED lines=22> */
.L_x_12852:
[----:B------:R-:W-:Y:S05]  /*0de0*/  BSYNC.RECONVERGENT B0 ;  /* 0x0000000000007941 */ /* 0x000fea0003800200 */
.L_x_12851:
[----:B------:R-:W3:Y:S01]  /*0df0*/  S2UR UR7, SR_CgaCtaId ;  /* 0x00000000000779c3 */ /* 0x000ee20000008800 */
[----:B------:R-:W-:Y:S01]  /*0e00*/  UMOV UR5, 0x400 ;  /* 0x0000040000057882 */ /* 0x000fe20000000000 */
[----:B------:R-:W-:Y:S01]  /*0e10*/  BSSY.RECONVERGENT B0, `(.L_x_12853) ;  /* 0x000000f000007945 */ /* 0x000fe20003800200 */
[----:B------:R-:W-:-:S04]  /*0e20*/  UIADD3 UR5, UPT, UPT, UR5, 0x1880, URZ ;  /* 0x0000188005057890 */ /* 0x000fc8000fffe0ff */
[----:B---3--:R-:W-:-:S06]  /*0e30*/  ULEA UR5, UR7, UR5, 0x18 ;  /* 0x0000000507057291 */ /* 0x008fcc000f8ec0ff */
[----:B0-2---:R-:W-:-:S07]  /*0e40*/  LEA R22, R20, UR5, 0x2 ;  /* 0x0000000514167c11 */ /* 0x005fce000f8e10ff */
.L_x_12854:
        /* <DEDUP_REMOVED lines=12> */
.L_x_12853:
[----:B------:R-:W-:Y:S01]  /*0f10*/  PLOP3.LUT P0, PT, PT, PT, PT, 0x80, 0x8 ;  /* 0x000000000008781c */ /* 0x000fe20003f0f070 */
[----:B------:R-:W-:Y:S01]  /*0f20*/  IMAD.MOV.U32 R40, RZ, RZ, RZ ;  /* 0x000000ffff287224 */ /* 0x000fe200078e00ff */
[----:B------:R-:W0:Y:S01]  /*0f30*/  LDCU UR7, c[0x0][0x3ac] ;  /* 0x00007580ff0777ac */ /* 0x000e220008000800 */
[----:B------:R-:W1:Y:S10]  /*0f40*/  LDCU UR10, c[0x0][0x3a8] ;  /* 0x00007500ff0a77ac */ /* 0x000e740008000800 */
.L_x_12896:
        /* <DEDUP_REMOVED lines=16> */
.L_x_12856:
        /* <DEDUP_REMOVED lines=13> */
.L_x_12855:
[----:B0-----:R-:W-:Y:S01]  /*1120*/  LEA R22, R57, R40, 0x6 ;  /* 0x0000002839167211 */ /* 0x001fe200078e30ff */
[----:B------:R-:W-:-:S07]  /*1130*/  IMAD.MOV.U32 R23, RZ, RZ, RZ ;  /* 0x000000ffff177224 */ /* 0x000fce00078e00ff */
.L_x_12895:
[----:B01----:R-:W0:Y:S01]  /*1140*/  S2R R41, SR_TID.X ;  /* 0x0000000000297919 */ /* 0x003e220000002100 */
[----:B------:R-:W-:Y:S01]  /*1150*/  IMAD.IADD R57, R8, 0x1, R23 ;  /* 0x0000000108397824 */ /* 0x000fe200078e0217 */
[----:B0-----:R-:W-:-:S07]  /*1160*/  SHF.R.U32.HI R41, RZ, 0x4, R41 ;  /* 0x00000004ff297819 */ /* 0x001fce0000011629 */
.L_x_12857:
        /* <DEDUP_REMOVED lines=16> */
.L_x_12894:
        /* <DEDUP_REMOVED lines=86> */
.L_x_12893:
        /* <DEDUP_REMOVED lines=11> */
.L_x_12903:
[----:B0--3--:R-:W-:-:S07]  /*1880*/  IMAD R73, R69, R74, RZ ;  /* 0x0000004a45497224 */ /* 0x009fce00078e02ff */
.L_x_12861:
[----:B------:R-:W-:-:S13]  /*1890*/  ISETP.GE.AND P4, PT, R70, 0x2, PT ;  /* 0x000000024600780c */ /* 0x000fda0003f86270 */
[----:B------:R-:W-:Y:S05]  /*18a0*/  @!P4 BRA `(.L_x_12863) ;  /* 0x000000000010c947 */ /* 0x000fea0003800000 */
[----:B------:R-:W-:-:S03]  /*18b0*/  UMOV UR5, 0xffffffff ;  /* 0xffffffff00057882 */ /* 0x000fc60000000000 */
[----:B------:R-:W-:Y:S05]  /*18c0*/  BRA.DIV UR5, `(.L_x_12864) ;  /* 0x0000001a05c47947 */ /* 0x000fea000b800000 */
[----:B------:R3:W4:Y:S02]  /*18d0*/  SHFL.IDX PT, R74, R72, R9, 0x1f ;  /* 0x00001f09484a7589 */ /* 0x00072400000e0000 */
.L_x_12906:
[----:B----4-:R-:W-:-:S07]  /*18e0*/  IMAD R73, R68, R74, R73 ;  /* 0x0000004a44497224 */ /* 0x010fce00078e0249 */
.L_x_12863:
[----:B------:R-:W-:-:S13]  /*18f0*/  ISETP.GE.AND P4, PT, R70, 0x3, PT ;  /* 0x000000034600780c */ /* 0x000fda0003f86270 */
[----:B------:R-:W-:Y:S05]  /*1900*/  @!P4 BRA `(.L_x_12865) ;  /* 0x000000000010c947 */ /* 0x000fea0003800000 */
[----:B------:R-:W-:-:S03]  /*1910*/  UMOV UR5, 0xffffffff ;  /* 0xffffffff00057882 */ /* 0x000fc60000000000 */
[----:B------:R-:W-:Y:S05]  /*1920*/  BRA.DIV UR5, `(.L_x_12866) ;  /* 0x0000001a05d07947 */ /* 0x000fea000b800000 */
[----:B------:R4:W0:Y:S02]  /*1930*/  SHFL.IDX PT, R74, R72, R10, 0x1f ;  /* 0x00001f0a484a7589 */ /* 0x00082400000e0000 */
.L_x_12909:
[----:B0-----:R-:W-:-:S07]  /*1940*/  IMAD R73, R67, R74, R73 ;  /* 0x0000004a43497224 */ /* 0x001fce00078e0249 */
.L_x_12865:
[----:B------:R-:W-:-:S13]  /*1950*/  ISETP.GE.AND P4, PT, R70, 0x4, PT ;  /* 0x000000044600780c */ /* 0x000fda0003f86270 */
[----:B------:R-:W-:Y:S05]  /*1960*/  @!P4 BRA `(.L_x_12867) ;  /* 0x000000000010c947 */ /* 0x000fea0003800000 */
[----:B------:R-:W-:-:S03]  /*1970*/  UMOV UR5, 0xffffffff ;  /* 0xffffffff00057882 */ /* 0x000fc60000000000 */
[----:B------:R-:W-:Y:S05]  /*1980*/  BRA.DIV UR5, `(.L_x_12868) ;  /* 0x0000001a05dc7947 */ /* 0x000fea000b800000 */
[----:B------:R0:W0:Y:S02]  /*1990*/  SHFL.IDX PT, R74, R72, R11, 0x1f ;  /* 0x00001f0b484a7589 */ /* 0x00002400000e0000 */
.L_x_12912:
[----:B0-----:R-:W-:-:S07]  /*19a0*/  IMAD R73, R57, R74, R73 ;  /* 0x0000004a39497224 */ /* 0x001fce00078e0249 */
.L_x_12867:
[----:B------:R-:W-:-:S13]  /*19b0*/  ISETP.GE.AND P4, PT, R70, 0x5, PT ;  /* 0x000000054600780c */ /* 0x000fda0003f86270 */
[----:B------:R-:W-:Y:S05]  /*19c0*/  @!P4 BRA `(.L_x_12869) ;  /* 0x000000000010c947 */ /* 0x000fea0003800000 */
[----:B------:R-:W-:-:S03]  /*19d0*/  UMOV UR5, 0xffffffff ;  /* 0xffffffff00057882 */ /* 0x000fc60000000000 */
[----:B------:R-:W-:Y:S05]  /*19e0*/  BRA.DIV UR5, `(.L_x_12870) ;  /* 0x0000001a05e87947 */ /* 0x000fea000b800000 */
[----:B------:R0:W0:Y:S02]  /*19f0*/  SHFL.IDX PT, R74, R72, R12, 0x1f ;  /* 0x00001f0c484a7589 */ /* 0x00002400000e0000 */
.L_x_12915:
[----:B0-----:R-:W-:-:S07]  /*1a00*/  IMAD R73, R56, R74, R73 ;  /* 0x0000004a38497224 */ /* 0x001fce00078e0249 */
.L_x_12869:
[----:B------:R-:W-:-:S13]  /*1a10*/  ISETP.GE.AND P4, PT, R70, 0x6, PT ;  /* 0x000000064600780c */ /* 0x000fda0003f86270 */
[----:B------:R-:W-:Y:S05]  /*1a20*/  @!P4 BRA `(.L_x_12871) ;  /* 0x000000000010c947 */ /* 0x000fea0003800000 */
[----:B------:R-:W-:-:S03]  /*1a30*/  UMOV UR5, 0xffffffff ;  /* 0xffffffff00057882 */ /* 0x000fc60000000000 */
[----:B------:R-:W-:Y:S05]  /*1a40*/  BRA.DIV UR5, `(.L_x_12872) ;  /* 0x0000001a05f47947 */ /* 0x000fea000b800000 */
[----:B------:R0:W0:Y:S02]  /*1a50*/  SHFL.IDX PT, R74, R72, R13, 0x1f ;  /* 0x00001f0d484a7589 */ /* 0x00002400000e0000 */
.L_x_12918:
[----:B0-----:R-:W-:-:S07]  /*1a60*/  IMAD R73, R43, R74, R73 ;  /* 0x0000004a2b497224 */ /* 0x001fce00078e0249 */
.L_x_12871:
[----:B------:R-:W-:-:S13]  /*1a70*/  ISETP.GE.AND P4, PT, R70, 0x7, PT ;  /* 0x000000074600780c */ /* 0x000fda0003f86270 */
[----:B------:R-:W-:Y:S05]  /*1a80*/  @!P4 BRA `(.L_x_12873) ;  /* 0x000000000010c947 */ /* 0x000fea0003800000 */
[----:B------:R-:W-:-:S03]  /*1a90*/  UMOV UR5, 0xffffffff ;  /* 0xffffffff00057882 */ /* 0x000fc60000000000 */
[----:B------:R-:W-:Y:S05]  /*1aa0*/  BRA.DIV UR5, `(.L_x_12874) ;  /* 0x0000001e05007947 */ /* 0x000fea000b800000 */
[----:B------:R0:W0:Y:S02]  /*1ab0*/  SHFL.IDX PT, R74, R72, R14, 0x1f ;  /* 0x00001f0e484a7589 */ /* 0x00002400000e0000 */
.L_x_12921:
[----:B0-----:R-:W-:-:S07]  /*1ac0*/  IMAD R73, R42, R74, R73 ;  /* 0x0000004a2a497224 */ /* 0x001fce00078e0249 */
.L_x_12873:
[----:B------:R-:W-:-:S13]  /*1ad0*/  ISETP.GE.AND P4, PT, R70, 0x8, PT ;  /* 0x000000084600780c */ /* 0x000fda0003f86270 */
[----:B------:R-:W-:Y:S05]  /*1ae0*/  @!P4 BRA `(.L_x_12875) ;  /* 0x000000000010c947 */ /* 0x000fea0003800000 */
[----:B------:R-:W-:-:S03]  /*1af0*/  UMOV UR5, 0xffffffff ;  /* 0xffffffff00057882 */ /* 0x000fc60000000000 */
[----:B------:R-:W-:Y:S05]  /*1b00*/  BRA.DIV UR5, `(.L_x_12876) ;  /* 0x0000001e050c7947 */ /* 0x000fea000b800000 */
[----:B------:R0:W0:Y:S02]  /*1b10*/  SHFL.IDX PT, R74, R72, R15, 0x1f ;  /* 0x00001f0f484a7589 */ /* 0x00002400000e0000 */
.L_x_12924:
[----:B01----:R-:W-:-:S07]  /*1b20*/  IMAD R73, R41, R74, R73 ;  /* 0x0000004a29497224 */ /* 0x003fce00078e0249 */
.L_x_12875:
[----:B------:R-:W-:-:S13]  /*1b30*/  ISETP.GE.AND P4, PT, R70, 0x9, PT ;  /* 0x000000094600780c */ /* 0x000fda0003f86270 */
[----:B------:R-:W-:Y:S05]  /*1b40*/  @!P4 BRA `(.L_x_12877) ;  /* 0x000000000010c947 */ /* 0x000fea0003800000 */
[----:B------:R-:W-:-:S03]  /*1b50*/  UMOV UR5, 0xffffffff ;  /* 0xffffffff00057882 */ /* 0x000fc60000000000 */
[----:B------:R-:W-:Y:S05]  /*1b60*/  BRA.DIV UR5, `(.L_x_12878) ;  /* 0x0000001e05187947 */ /* 0x000fea000b800000 */
[----:B------:R0:W0:Y:S02]  /*1b70*/  SHFL.IDX PT, R74, R72, R16, 0x1f ;  /* 0x00001f10484a7589 */ /* 0x00002400000e0000 */
.L_x_12927:
[----:B0-----:R-:W-:-:S07]  /*1b80*/  IMAD R73, R58, R74, R73 ;  /* 0x0000004a3a497224 */ /* 0x001fce00078e0249 */
.L_x_12877:
[----:B------:R-:W-:-:S13]  /*1b90*/  ISETP.GE.AND P4, PT, R70, 0xa, PT ;  /* 0x0000000a4600780c */ /* 0x000fda0003f86270 */
[----:B------:R-:W-:Y:S05]  /*1ba0*/  @!P4 BRA `(.L_x_12879) ;  /* 0x000000000010c947 */ /* 0x000fea0003800000 */
[----:B------:R-:W-:-:S03]  /*1bb0*/  UMOV UR5, 0xffffffff ;  /* 0xffffffff00057882 */ /* 0x000fc60000000000 */
[----:B------:R-:W-:Y:S05]  /*1bc0*/  BRA.DIV UR5, `(.L_x_12880) ;  /* 0x0000001e05247947 */ /* 0x000fea000b800000 */
[----:B------:R0:W0:Y:S02]  /*1bd0*/  SHFL.IDX PT, R74, R72, R17, 0x1f ;  /* 0x00001f11484a7589 */ /* 0x00002400000e0000 */
.L_x_12930:
[----:B0-----:R-:W-:-:S07]  /*1be0*/  IMAD R73, R40, R74, R73 ;  /* 0x0000004a28497224 */ /* 0x001fce00078e0249 */
.L_x_12879:
[----:B------:R-:W-:-:S13]  /*1bf0*/  ISETP.GE.AND P4, PT, R70, 0xb, PT ;  /* 0x0000000b4600780c */ /* 0x000fda0003f86270 */
[----:B------:R-:W-:Y:S05]  /*1c00*/  @!P4 BRA `(.L_x_12881) ;  /* 0x000000000010c947 */ /* 0x000fea0003800000 */
[----:B------:R-:W-:-:S03]  /*1c10*/  UMOV UR5, 0xffffffff ;  /* 0xffffffff00057882 */ /* 0x000fc60000000000 */
[----:B------:R-:W-:Y:S05]  /*1c20*/  BRA.DIV UR5, `(.L_x_12882) ;  /* 0x0000001e05307947 */ /* 0x000fea000b800000 */
[----:B------:R0:W0:Y:S02]  /*1c30*/  SHFL.IDX PT, R74, R72, R18, 0x1f ;  /* 0x00001f12484a7589 */ /* 0x00002400000e0000 */
.L_x_12933:
[----:B0-----:R-:W-:-:S07]  /*1c40*/  IMAD R73, R21, R74, R73 ;  /* 0x0000004a15497224 */ /* 0x001fce00078e0249 */
.L_x_12881:
[----:B------:R-:W-:-:S13]  /*1c50*/  ISETP.GE.AND P4, PT, R70, 0xc, PT ;  /* 0x0000000c4600780c */ /* 0x000fda0003f86270 */
[----:B------:R-:W-:Y:S05]  /*1c60*/  @!P4 BRA `(.L_x_12883) ;  /* 0x000000000010c947 */ /* 0x000fea0003800000 */
[----:B------:R-:W-:-:S03]  /*1c70*/  UMOV UR5, 0xffffffff ;  /* 0xffffffff00057882 */ /* 0x000fc60000000000 */
[----:B------:R-:W-:Y:S05]  /*1c80*/  BRA.DIV UR5, `(.L_x_12884) ;  /* 0x0000001e053c7947 */ /* 0x000fea000b800000 */
[----:B------:R0:W0:Y:S02]  /*1c90*/  SHFL.IDX PT, R74, R72, R19, 0x1f ;  /* 0x00001f13484a7589 */ /* 0x00002400000e0000 */
.L_x_12936:
[----:B0-----:R-:W-:-:S07]  /*1ca0*/  IMAD R73, R20, R74, R73 ;  /* 0x0000004a14497224 */ /* 0x001fce00078e0249 */
.L_x_12883:
[----:B------:R-:W-:-:S13]  /*1cb0*/  ISETP.GE.AND P4, PT, R70, 0xd, PT ;  /* 0x0000000d4600780c */ /* 0x000fda0003f86270 */
[----:B------:R-:W-:Y:S05]  /*1cc0*/  @!P4 BRA `(.L_x_12885) ;  /* 0x000000000010c947 */ /* 0x000fea0003800000 */
[----:B------:R-:W-:-:S03]  /*1cd0*/  UMOV UR5, 0xffffffff ;  /* 0xffffffff00057882 */ /* 0x000fc60000000000 */
[----:B------:R-:W-:Y:S05]  /*1ce0*/  BRA.DIV UR5, `(.L_x_12886) ;  /* 0x0000001e05487947 */ /* 0x000fea000b800000 */
[----:B------:R0:W0:Y:S02]  /*1cf0*/  SHFL.IDX PT, R74, R72, R24, 0x1f ;  /* 0x00001f18484a7589 */ /* 0x00002400000e0000 */
.L_x_12939:
[----:B0-----:R-:W-:-:S07]  /*1d00*/  IMAD R73, R63, R74, R73 ;  /* 0x0000004a3f497224 */ /* 0x001fce00078e0249 */
.L_x_12885:
[----:B------:R-:W-:-:S13]  /*1d10*/  ISETP.GE.AND P4, PT, R70, 0xe, PT ;  /* 0x0000000e4600780c */ /* 0x000fda0003f86270 */
[----:B------:R-:W-:Y:S05]  /*1d20*/  @!P4 BRA `(.L_x_12887) ;  /* 0x000000000010c947 */ /* 0x000fea0003800000 */
[----:B------:R-:W-:-:S03]  /*1d30*/  UMOV UR5, 0xffffffff ;  /* 0xffffffff00057882 */ /* 0x000fc60000000000 */
[----:B------:R-:W-:Y:S05]  /*1d40*/  BRA.DIV UR5, `(.L_x_12888) ;  /* 0x0000001e05547947 */ /* 0x000fea000b800000 */
[----:B------:R0:W0:Y:S02]  /*1d50*/  SHFL.IDX PT, R74, R72, R25, 0x1f ;  /* 0x00001f19484a7589 */ /* 0x00002400000e0000 */
.L_x_12942:
[----:B0-----:R-:W-:-:S07]  /*1d60*/  IMAD R73, R64, R74, R73 ;  /* 0x0000004a40497224 */ /* 0x001fce00078e0249 */
.L_x_12887:
[----:B------:R-:W-:-:S13]  /*1d70*/  ISETP.GE.AND P4, PT, R70, 0xf, PT ;  /* 0x0000000f4600780c */ /* 0x000fda0003f86270 */
[----:B------:R-:W-:Y:S05]  /*1d80*/  @!P4 BRA `(.L_x_12889) ;  /* 0x000000000010c947 */ /* 0x000fea0003800000 */
[----:B------:R-:W-:-:S03]  /*1d90*/  UMOV UR5, 0xffffffff ;  /* 0xffffffff00057882 */ /* 0x000fc60000000000 */
[----:B------:R-:W-:Y:S05]  /*1da0*/  BRA.DIV UR5, `(.L_x_12890) ;  /* 0x0000001e05607947 */ /* 0x000fea000b800000 */
[----:B------:R0:W0:Y:S02]  /*1db0*/  SHFL.IDX PT, R74, R72, R26, 0x1f ;  /* 0x00001f1a484a7589 */ /* 0x00002400000e0000 */
.L_x_12945:
[----:B0-----:R-:W-:-:S07]  /*1dc0*/  IMAD R73, R66, R74, R73 ;  /* 0x0000004a42497224 */ /* 0x001fce00078e0249 */
.L_x_12889:
[----:B------:R-:W-:-:S13]  /*1dd0*/  ISETP.GE.AND P4, PT, R70, 0x10, PT ;  /* 0x000000104600780c */ /* 0x000fda0003f86270 */
[----:B------:R-:W-:Y:S05]  /*1de0*/  @!P4 BRA `(.L_x_12891) ;  /* 0x00000004001cc947 */ /* 0x000fea0003800000 */
[----:B------:R-:W-:-:S03]  /*1df0*/  UMOV UR5, 0xffffffff ;  /* 0xffffffff00057882 */ /* 0x000fc60000000000 */
[----:B------:R-:W-:Y:S05]  /*1e00*/  BRA.DIV UR5, `(.L_x_12892) ;  /* 0x0000001e056c7947 */ /* 0x000fea000b800000 */
[----:B--234-:R2:W3:Y:S02]  /*1e10*/  SHFL.IDX PT, R72, R72, R27, 0x1f ;  /* 0x00001f1b48487589 */ /* 0x01c4e400000e0000 */
.L_x_12948:
[----:B0--3--:R-:W-:Y:S01]  /*1e20*/  IMAD R73, R71, R72, R73 ;  /* 0x0000004847497224 */ /* 0x009fe200078e0249 */
[----:B------:R-:W-:Y:S06]  /*1e30*/  BRA `(.L_x_12891) ;  /* 0x0000000400087947 */ /* 0x000fec0003800000 */
.L_x_12860:
        /* <DEDUP_REMOVED lines=66> */
.L_x_12891:
        /* <DEDUP_REMOVED lines=16> */
.L_x_12859:
[----:B------:R-:W-:Y:S05]  /*2360*/  @!P0 BRA `(.L_x_12894) ;  /* 0xffffffec00c08947 */ /* 0x000fea000383ffff */
[----:B------:R-:W-:Y:S05]  /*2370*/  BSYNC.RECONVERGENT B0 ;  /* 0x0000000000007941 */ /* 0x000fea0003800200 */
.L_x_12858:
        /* <DEDUP_REMOVED lines=129> */
.L_x_12898:
[----:B------:R-:W-:Y:S05]  /*2b90*/  BSYNC.RECONVERGENT B0 ;  /* 0x0000000000007941 */ /* 0x000fea0003800200 */
.L_x_12897:
[----:B------:R-:W-:Y:S01]  /*2ba0*/  BSSY.RECONVERGENT B0, `(.L_x_12899) ;  /* 0x0000076000007945 */ /* 0x000fe20003800200 */
[----:B------:R-:W-:-:S13]  /*2bb0*/  ISETP.NE.AND P0, PT, R0, RZ, PT ;  /* 0x000000ff0000720c */ /* 0x000fda0003f05270 */
.L_x_12900:
        /* <DEDUP_REMOVED lines=117> */
.L_x_12899:
[----:B------:R-:W0:Y:S02]  /*3310*/  LDCU UR5, c[0x0][0x374] ;  /* 0x00006e80ff0577ac */ /* 0x000e240008000800 */
[----:B0-----:R-:W-:Y:S02]  /*3320*/  UIADD3 UR4, UPT, UPT, UR5, UR4, URZ ;  /* 0x0000000405047290 */ /* 0x001fe4000fffe0ff */
[----:B------:R-:W-:-:S04]  /*3330*/  USHF.L.U32 UR5, UR5, 0x1, URZ ;  /* 0x0000000105057899 */ /* 0x000fc800080006ff */
[----:B------:R-:W-:-:S09]  /*3340*/  UISETP.GE.U32.AND UP0, UPT, UR4, UR5, UPT ;  /* 0x000000050400728c */ /* 0x000fd2000bf06070 */
[----:B------:R-:W-:Y:S05]  /*3350*/  BRA.U !UP0, `(.L_x_12901) ;  /* 0xffffffd908487547 */ /* 0x000fea000b83ffff */
[----:B------:R-:W-:Y:S05]  /*3360*/  EXIT ;  /* 0x000000000000794d */ /* 0x000fea0003800000 */
.L_x_12862:
[----:B------:R-:W-:Y:S02]  /*3370*/  HFMA2 R77, -RZ, RZ, 0, 1.847743988037109375e-06 ;  /* 0x0000001fff4d7431 */ /* 0x000fe400000001ff */
[----:B------:R-:W-:Y:S02]  /*3380*/  IMAD.MOV.U32 R76, RZ, RZ, R29 ;  /* 0x000000ffff4c7224 */ /* 0x000fe400078e001d */
[----:B------:R-:W-:-:S07]  /*3390*/  IMAD.MOV.U32 R75, RZ, RZ, -0x1 ;  /* 0xffffffffff4b7424 */ /* 0x000fce00078e00ff */
[----:B01----:R-:W-:Y:S05]  /*33a0*/  WARPSYNC.COLLECTIVE R75, `(.L_x_12902) ;  /* 0x000000004b087348 */ /* 0x003fea0003c00000 */
[----:B------:R2:W3:Y:S02]  /*33b0*/  SHFL.IDX P4, R74, R72, R76, R77 ;  /* 0x0000004c484a7389 */ /* 0x0004e4000008004d */
[----:B0123--:R-:W-:Y:S05]  /*33c0*/  ENDCOLLECTIVE ;  /* 0x000000000000791b */ /* 0x00ffea0003800000 */
.L_x_12902:
[----:B------:R-:W-:Y:S05]  /*33d0*/  BRA `(.L_x_12903) ;  /* 0xffffffe400287947 */ /* 0x000fea000383ffff */
.L_x_12864:
[----:B------:R-:W-:Y:S01]  /*33e0*/  BSSY B1, `(.L_x_12904) ;  /* 0x0000007000017945 */ /* 0x000fe20003800000 */
[----:B------:R-:W-:Y:S01]  /*33f0*/  IMAD.MOV.U32 R76, RZ, RZ, R9 ;  /* 0x000000ffff4c7224 */ /* 0x000fe200078e0009 */
[----:B------:R-:W-:Y:S01]  /*3400*/  MOV R75, 0xffffffff ;  /* 0xffffffff004b7802 */ /* 0x000fe20000000f00 */
[----:B------:R-:W-:-:S07]  /*3410*/  IMAD.MOV.U32 R77, RZ, RZ, 0x1f ;  /* 0x0000001fff4d7424 */ /* 0x000fce00078e00ff */
[----:B012---:R-:W-:Y:S05]  /*3420*/  WARPSYNC.COLLECTIVE R75, `(.L_x_12905) ;  /* 0x000000004b087348 */ /* 0x007fea0003c00000 */
[----:B------:R3:W4:Y:S02]  /*3430*/  SHFL.IDX P4, R74, R72, R76, R77 ;  /* 0x0000004c484a7389 */ /* 0x000724000008004d */
[----:B01234-:R-:W-:Y:S05]  /*3440*/  ENDCOLLECTIVE ;  /* 0x000000000000791b */ /* 0x01ffea0003800000 */
.L_x_12905:
[----:B------:R-:W-:Y:S05]  /*3450*/  BSYNC B1 ;  /* 0x0000000000017941 */ /* 0x000fea0003800000 */
.L_x_12904:
[----:B------:R-:W-:Y:S05]  /*3460*/  BRA `(.L_x_12906) ;  /* 0xffffffe4001c7947 */ /* 0x000fea000383ffff */
.L_x_12866:
[----:B------:R-:W-:Y:S01]  /*3470*/  BSSY B1, `(.L_x_12907) ;  /* 0x0000007000017945 */ /* 0x000fe20003800000 */
[----:B------:R-:W-:Y:S02]  /*3480*/  IMAD.MOV.U32 R76, RZ, RZ, R10 ;  /* 0x000000ffff4c7224 */ /* 0x000fe400078e000a */
[----:B------:R-:W-:Y:S02]  /*3490*/  IMAD.MOV.U32 R77, RZ, RZ, 0x1f ;  /* 0x0000001fff4d7424 */ /* 0x000fe400078e00ff */
[----:B------:R-:W-:-:S07]  /*34a0*/  IMAD.MOV.U32 R75, RZ, RZ, -0x1 ;  /* 0xffffffffff4b7424 */ /* 0x000fce00078e00ff */
[----:B0123--:R-:W-:Y:S05]  /*34b0*/  WARPSYNC.COLLECTIVE R75, `(.L_x_12908) ;  /* 0x000000004b087348 */ /* 0x00ffea0003c00000 */
[----:B------:R4:W0:Y:S02]  /*34c0*/  SHFL.IDX P4, R74, R72, R76, R77 ;  /* 0x0000004c484a7389 */ /* 0x000824000008004d */
[----:B01234-:R-:W-:Y:S05]  /*34d0*/  ENDCOLLECTIVE ;  /* 0x000000000000791b */ /* 0x01ffea0003800000 */
.L_x_12908:
[----:B------:R-:W-:Y:S05]  /*34e0*/  BSYNC B1 ;  /* 0x0000000000017941 */ /* 0x000fea0003800000 */
.L_x_12907:
[----:B------:R-:W-:Y:S05]  /*34f0*/  BRA `(.L_x_12909) ;  /* 0xffffffe400107947 */ /* 0x000fea000383ffff */
.L_x_12868:
[----:B------:R-:W-:Y:S01]  /*3500*/  BSSY B1, `(.L_x_12910) ;  /* 0x0000007000017945 */ /* 0x000fe20003800000 */
[----:B------:R-:W-:Y:S01]  /*3510*/  MOV R76, R11 ;  /* 0x0000000b004c7202 */ /* 0x000fe20000000f00 */
[----:B------:R-:W-:Y:S02]  /*3520*/  IMAD.MOV.U32 R77, RZ, RZ, 0x1f ;  /* 0x0000001fff4d7424 */ /* 0x000fe400078e00ff */
[----:B------:R-:W-:-:S07]  /*3530*/  IMAD.MOV.U32 R75, RZ, RZ, -0x1 ;  /* 0xffffffffff4b7424 */ /* 0x000fce00078e00ff */
[----:B01234-:R-:W-:Y:S05]  /*3540*/  WARPSYNC.COLLECTIVE R75, `(.L_x_12911) ;  /* 0x000000004b087348 */ /* 0x01ffea0003c00000 */
[----:B------:R0:W0:Y:S02]  /*3550*/  SHFL.IDX P4, R74, R72, R76, R77 ;  /* 0x0000004c484a7389 */ /* 0x000024000008004d */
[----:B01234-:R-:W-:Y:S05]  /*3560*/  ENDCOLLECTIVE ;  /* 0x000000000000791b */ /* 0x01ffea0003800000 */
.L_x_12911:
[----:B------:R-:W-:Y:S05]  /*3570*/  BSYNC B1 ;  /* 0x0000000000017941 */ /* 0x000fea0003800000 */
.L_x_12910:
[----:B------:R-:W-:Y:S05]  /*3580*/  BRA `(.L_x_12912) ;  /* 0xffffffe400047947 */ /* 0x000fea000383ffff */
.L_x_12870:
[----:B------:R-:W-:Y:S01]  /*3590*/  HFMA2 R77, -RZ, RZ, 0, 1.847743988037109375e-06 ;  /* 0x0000001fff4d7431 */ /* 0x000fe200000001ff */
[----:B------:R-:W-:Y:S01]  /*35a0*/  BSSY B1, `(.L_x_12913) ;  /* 0x0000006000017945 */ /* 0x000fe20003800000 */
[----:B------:R-:W-:Y:S02]  /*35b0*/  IMAD.MOV.U32 R76, RZ, RZ, R12 ;  /* 0x000000ffff4c7224 */ /* 0x000fe400078e000c */
[----:B------:R-:W-:-:S07]  /*35c0*/  IMAD.MOV.U32 R75, RZ, RZ, -0x1 ;  /* 0xffffffffff4b7424 */ /* 0x000fce00078e00ff */
[----:B01234-:R-:W-:Y:S05]  /*35d0*/  WARPSYNC.COLLECTIVE R75, `(.L_x_12914) ;  /* 0x000000004b087348 */ /* 0x01ffea0003c00000 */
[----:B------:R0:W0:Y:S02]  /*35e0*/  SHFL.IDX P4, R74, R72, R76, R77 ;  /* 0x0000004c484a7389 */ /* 0x000024000008004d */
[----:B01234-:R-:W-:Y:S05]  /*35f0*/  ENDCOLLECTIVE ;  /* 0x000000000000791b */ /* 0x01ffea0003800000 */
.L_x_12914:
[----:B------:R-:W-:Y:S05]  /*3600*/  BSYNC B1 ;  /* 0x0000000000017941 */ /* 0x000fea0003800000 */
.L_x_12913:
[----:B------:R-:W-:Y:S05]  /*3610*/  BRA `(.L_x_12915) ;  /* 0xffffffe000f87947 */ /* 0x000fea000383ffff */
.L_x_12872:
[----:B------:R-:W-:Y:S01]  /*3620*/  BSSY B1, `(.L_x_12916) ;  /* 0x0000007000017945 */ /* 0x000fe20003800000 */
[----:B------:R-:W-:Y:S01]  /*3630*/  IMAD.MOV.U32 R76, RZ, RZ, R13 ;  /* 0x000000ffff4c7224 */ /* 0x000fe200078e000d */
[----:B------:R-:W-:Y:S01]  /*3640*/  MOV R75, 0xffffffff ;  /* 0xffffffff004b7802 */ /* 0x000fe20000000f00 */
[----:B------:R-:W-:-:S07]  /*3650*/  IMAD.MOV.U32 R77, RZ, RZ, 0x1f ;  /* 0x0000001fff4d7424 */ /* 0x000fce00078e00ff */
[----:B01234-:R-:W-:Y:S05]  /*3660*/  WARPSYNC.COLLECTIVE R75, `(.L_x_12917) ;  /* 0x000000004b087348 */ /* 0x01ffea0003c00000 */
[----:B------:R0:W0:Y:S02]  /*3670*/  SHFL.IDX P4, R74, R72, R76, R77 ;  /* 0x0000004c484a7389 */ /* 0x000024000008004d */
[----:B01234-:R-:W-:Y:S05]  /*3680*/  ENDCOLLECTIVE ;  /* 0x000000000000791b */ /* 0x01ffea0003800000 */
.L_x_12917:
[----:B------:R-:W-:Y:S05]  /*3690*/  BSYNC B1 ;  /* 0x0000000000017941 */ /* 0x000fea0003800000 */
.L_x_12916:
[----:B------:R-:W-:Y:S05]  /*36a0*/  BRA `(.L_x_12918) ;  /* 0xffffffe000ec7947 */ /* 0x000fea000383ffff */
.L_x_12874:
[----:B------:R-:W-:Y:S01]  /*36b0*/  BSSY B1, `(.L_x_12919) ;  /* 0x0000007000017945 */ /* 0x000fe20003800000 */
[----:B------:R-:W-:Y:S02]  /*36c0*/  IMAD.MOV.U32 R76, RZ, RZ, R14 ;  /* 0x000000ffff4c7224 */ /* 0x000fe400078e000e */
[----:B------:R-:W-:Y:S02]  /*36d0*/  IMAD.MOV.U32 R77, RZ, RZ, 0x1f ;  /* 0x0000001fff4d7424 */ /* 0x000fe400078e00ff */
[----:B------:R-:W-:-:S07]  /*36e0*/  IMAD.MOV.U32 R75, RZ, RZ, -0x1 ;  /* 0xffffffffff4b7424 */ /* 0x000fce00078e00ff */
[----:B01234-:R-:W-:Y:S05]  /*36f0*/  WARPSYNC.COLLECTIVE R75, `(.L_x_12920) ;  /* 0x000000004b087348 */ /* 0x01ffea0003c00000 */
[----:B------:R0:W0:Y:S02]  /*3700*/  SHFL.IDX P4, R74, R72, R76, R77 ;  /* 0x0000004c484a7389 */ /* 0x000024000008004d */
[----:B01234-:R-:W-:Y:S05]  /*3710*/  ENDCOLLECTIVE ;  /* 0x000000000000791b */ /* 0x01ffea0003800000 */
.L_x_12920:
[----:B------:R-:W-:Y:S05]  /*3720*/  BSYNC B1 ;  /* 0x0000000000017941 */ /* 0x000fea0003800000 */
.L_x_12919:
[----:B------:R-:W-:Y:S05]  /*3730*/  BRA `(.L_x_12921) ;  /* 0xffffffe000e07947 */ /* 0x000fea000383ffff */
.L_x_12876:
[----:B------:R-:W-:Y:S01]  /*3740*/  BSSY B1, `(.L_x_12922) ;  /* 0x0000007000017945 */ /* 0x000fe20003800000 */
[----:B------:R-:W-:Y:S01]  /*3750*/  MOV R76, R15 ;  /* 0x0000000f004c7202 */ /* 0x000fe20000000f00 */
[----:B------:R-:W-:Y:S02]  /*3760*/  IMAD.MOV.U32 R77, RZ, RZ, 0x1f ;  /* 0x0000001fff4d7424 */ /* 0x000fe400078e00ff */
[----:B------:R-:W-:-:S07]  /*3770*/  IMAD.MOV.U32 R75, RZ, RZ, -0x1 ;  /* 0xffffffffff4b7424 */ /* 0x000fce00078e00ff */
[----:B01234-:R-:W-:Y:S05]  /*3780*/  WARPSYNC.COLLECTIVE R75, `(.L_x_12923) ;  /* 0x000000004b087348 */ /* 0x01ffea0003c00000 */
[----:B------:R0:W0:Y:S02]  /*3790*/  SHFL.IDX P4, R74, R72, R76, R77 ;  /* 0x0000004c484a7389 */ /* 0x000024000008004d */
[----:B01234-:R-:W-:Y:S05]  /*37a0*/  ENDCOLLECTIVE ;  /* 0x000000000000791b */ /* 0x01ffea0003800000 */
.L_x_12923:
[----:B------:R-:W-:Y:S05]  /*37b0*/  BSYNC B1 ;  /* 0x0000000000017941 */ /* 0x000fea0003800000 */
.L_x_12922:
[----:B------:R-:W-:Y:S05]  /*37c0*/  BRA `(.L_x_12924) ;  /* 0xffffffe000d47947 */ /* 0x000fea000383ffff */
.L_x_12878:
[----:B------:R-:W-:Y:S01]  /*37d0*/  HFMA2 R77, -RZ, RZ, 0, 1.847743988037109375e-06 ;  /* 0x0000001fff4d7431 */ /* 0x000fe200000001ff */
[----:B------:R-:W-:Y:S01]  /*37e0*/  BSSY B1, `(.L_x_12925) ;  /* 0x0000006000017945 */ /* 0x000fe20003800000 */
[----:B------:R-:W-:Y:S02]  /*37f0*/  IMAD.MOV.U32 R76, RZ, RZ, R16 ;  /* 0x000000ffff4c7224 */ /* 0x000fe400078e0010 */
[----:B------:R-:W-:-:S07]  /*3800*/  IMAD.MOV.U32 R75, RZ, RZ, -0x1 ;  /* 0xffffffffff4b7424 */ /* 0x000fce00078e00ff */
[----:B01234-:R-:W-:Y:S05]  /*3810*/  WARPSYNC.COLLECTIVE R75, `(.L_x_12926) ;  /* 0x000000004b087348 */ /* 0x01ffea0003c00000 */
[----:B------:R0:W0:Y:S02]  /*3820*/  SHFL.IDX P4, R74, R72, R76, R77 ;  /* 0x0000004c484a7389 */ /* 0x000024000008004d */
[----:B01234-:R-:W-:Y:S05]  /*3830*/  ENDCOLLECTIVE ;  /* 0x000000000000791b */ /* 0x01ffea0003800000 */
.L_x_12926:
[----:B------:R-:W-:Y:S05]  /*3840*/  BSYNC B1 ;  /* 0x0000000000017941 */ /* 0x000fea0003800000 */
.L_x_12925:
[----:B------:R-:W-:Y:S05]  /*3850*/  BRA `(.L_x_12927) ;  /* 0xffffffe000c87947 */ /* 0x000fea000383ffff */
.L_x_12880:
[----:B------:R-:W-:Y:S01]  /*3860*/  BSSY B1, `(.L_x_12928) ;  /* 0x0000007000017945 */ /* 0x000fe20003800000 */
[----:B------:R-:W-:Y:S01]  /*3870*/  IMAD.MOV.U32 R76, RZ, RZ, R17 ;  /* 0x000000ffff4c7224 */ /* 0x000fe200078e0011 */
[----:B------:R-:W-:Y:S01]  /*3880*/  MOV R75, 0xffffffff ;  /* 0xffffffff004b7802 */ /* 0x000fe20000000f00 */
[----:B------:R-:W-:-:S07]  /*3890*/  IMAD.MOV.U32 R77, RZ, RZ, 0x1f ;  /* 0x0000001fff4d7424 */ /* 0x000fce00078e00ff */
[----:B01234-:R-:W-:Y:S05]  /*38a0*/  WARPSYNC.COLLECTIVE R75, `(.L_x_12929) ;  /* 0x000000004b087348 */ /* 0x01ffea0003c00000 */
[----:B------:R0:W0:Y:S02]  /*38b0*/  SHFL.IDX P4, R74, R72, R76, R77 ;  /* 0x0000004c484a7389 */ /* 0x000024000008004d */
[----:B01234-:R-:W-:Y:S05]  /*38c0*/  ENDCOLLECTIVE ;  /* 0x000000000000791b */ /* 0x01ffea0003800000 */
.L_x_12929:
[----:B------:R-:W-:Y:S05]  /*38d0*/  BSYNC B1 ;  /* 0x0000000000017941 */ /* 0x000fea0003800000 */
.L_x_12928:
[----:B------:R-:W-:Y:S05]  /*38e0*/  BRA `(.L_x_12930) ;  /* 0xffffffe000bc7947 */ /* 0x000fea000383ffff */
.L_x_12882:
[----:B------:R-:W-:Y:S01]  /*38f0*/  BSSY B1, `(.L_x_12931) ;  /* 0x0000007000017945 */ /* 0x000fe20003800000 */
[----:B------:R-:W-:Y:S02]  /*3900*/  IMAD.MOV.U32 R76, RZ, RZ, R18 ;  /* 0x000000ffff4c7224 */ /* 0x000fe400078e0012 */
[----:B------:R-:W-:Y:S02]  /*3910*/  IMAD.MOV.U32 R77, RZ, RZ, 0x1f ;  /* 0x0000001fff4d7424 */ /* 0x000fe400078e00ff */
[----:B------:R-:W-:-:S07]  /*3920*/  IMAD.MOV.U32 R75, RZ, RZ, -0x1 ;  /* 0xffffffffff4b7424 */ /* 0x000fce00078e00ff */
[----:B01234-:R-:W-:Y:S05]  /*3930*/  WARPSYNC.COLLECTIVE R75, `(.L_x_12932) ;  /* 0x000000004b087348 */ /* 0x01ffea0003c00000 */
[----:B------:R0:W0:Y:S02]  /*3940*/  SHFL.IDX P4, R74, R72, R76, R77 ;  /* 0x0000004c484a7389 */ /* 0x000024000008004d */
[----:B01234-:R-:W-:Y:S05]  /*3950*/  ENDCOLLECTIVE ;  /* 0x000000000000791b */ /* 0x01ffea0003800000 */
.L_x_12932:
[----:B------:R-:W-:Y:S05]  /*3960*/  BSYNC B1 ;  /* 0x0000000000017941 */ /* 0x000fea0003800000 */
.L_x_12931:
[----:B------:R-:W-:Y:S05]  /*3970*/  BRA `(.L_x_12933) ;  /* 0xffffffe000b07947 */ /* 0x000fea000383ffff */
.L_x_12884:
[----:B------:R-:W-:Y:S01]  /*3980*/  BSSY B1, `(.L_x_12934) ;  /* 0x0000007000017945 */ /* 0x000fe20003800000 */
[----:B------:R-:W-:Y:S01]  /*3990*/  MOV R76, R19 ;  /* 0x00000013004c7202 */ /* 0x000fe20000000f00 */
[----:B------:R-:W-:Y:S02]  /*39a0*/  IMAD.MOV.U32 R77, RZ, RZ, 0x1f ;  /* 0x0000001fff4d7424 */ /* 0x000fe400078e00ff */
[----:B------:R-:W-:-:S07]  /*39b0*/  IMAD.MOV.U32 R75, RZ, RZ, -0x1 ;  /* 0xffffffffff4b7424 */ /* 0x000fce00078e00ff */
[----:B01234-:R-:W-:Y:S05]  /*39c0*/  WARPSYNC.COLLECTIVE R75, `(.L_x_12935) ;  /* 0x000000004b087348 */ /* 0x01ffea0003c00000 */
[----:B------:R0:W0:Y:S02]  /*39d0*/  SHFL.IDX P4, R74, R72, R76, R77 ;  /* 0x0000004c484a7389 */ /* 0x000024000008004d */
[----:B01234-:R-:W-:Y:S05]  /*39e0*/  ENDCOLLECTIVE ;  /* 0x000000000000791b */ /* 0x01ffea0003800000 */
.L_x_12935:
[----:B------:R-:W-:Y:S05]  /*39f0*/  BSYNC B1 ;  /* 0x0000000000017941 */ /* 0x000fea0003800000 */
.L_x_12934:
[----:B------:R-:W-:Y:S05]  /*3a00*/  BRA `(.L_x_12936) ;  /* 0xffffffe000a47947 */ /* 0x000fea000383ffff */
.L_x_12886:
[----:B------:R-:W-:Y:S01]  /*3a10*/  HFMA2 R77, -RZ, RZ, 0, 1.847743988037109375e-06 ;  /* 0x0000001fff4d7431 */ /* 0x000fe200000001ff */
[----:B------:R-:W-:Y:S01]  /*3a20*/  BSSY B1, `(.L_x_12937) ;  /* 0x0000006000017945 */ /* 0x000fe20003800000 */
[----:B------:R-:W-:Y:S02]  /*3a30*/  IMAD.MOV.U32 R76, RZ, RZ, R24 ;  /* 0x000000ffff4c7224 */ /* 0x000fe400078e0018 */
[----:B------:R-:W-:-:S07]  /*3a40*/  IMAD.MOV.U32 R75, RZ, RZ, -0x1 ;  /* 0xffffffffff4b7424 */ /* 0x000fce00078e00ff */
[----:B01234-:R-:W-:Y:S05]  /*3a50*/  WARPSYNC.COLLECTIVE R75, `(.L_x_12938) ;  /* 0x000000004b087348 */ /* 0x01ffea0003c00000 */
[----:B------:R0:W0:Y:S02]  /*3a60*/  SHFL.IDX P4, R74, R72, R76, R77 ;  /* 0x0000004c484a7389 */ /* 0x000024000008004d */
[----:B01234-:R-:W-:Y:S05]  /*3a70*/  ENDCOLLECTIVE ;  /* 0x000000000000791b */ /* 0x01ffea0003800000 */
.L_x_12938:
[----:B------:R-:W-:Y:S05]  /*3a80*/  BSYNC B1 ;  /* 0x0000000000017941 */ /* 0x000fea0003800000 */
.L_x_12937:
[----:B------:R-:W-:Y:S05]  /*3a90*/  BRA `(.L_x_12939) ;  /* 0xffffffe000987947 */ /* 0x000fea000383ffff */
.L_x_12888:
[----:B------:R-:W-:Y:S01]  /*3aa0*/  BSSY B1, `(.L_x_12940) ;  /* 0x0000007000017945 */ /* 0x000fe20003800000 */
[----:B------:R-:W-:Y:S01]  /*3ab0*/  IMAD.MOV.U32 R76, RZ, RZ, R25 ;  /* 0x000000ffff4c7224 */ /* 0x000fe200078e0019 */
[----:B------:R-:W-:Y:S01]  /*3ac0*/  MOV R75, 0xffffffff ;  /* 0xffffffff004b7802 */ /* 0x000fe20000000f00 */
[----:B------:R-:W-:-:S07]  /*3ad0*/  IMAD.MOV.U32 R77, RZ, RZ, 0x1f ;  /* 0x0000001fff4d7424 */ /* 0x000fce00078e00ff */
[----:B01234-:R-:W-:Y:S05]  /*3ae0*/  WARPSYNC.COLLECTIVE R75, `(.L_x_12941) ;  /* 0x000000004b087348 */ /* 0x01ffea0003c00000 */
[----:B------:R0:W0:Y:S02]  /*3af0*/  SHFL.IDX P4, R74, R72, R76, R77 ;  /* 0x0000004c484a7389 */ /* 0x000024000008004d */
[----:B01234-:R-:W-:Y:S05]  /*3b00*/  ENDCOLLECTIVE ;  /* 0x000000000000791b */ /* 0x01ffea0003800000 */
.L_x_12941:
[----:B------:R-:W-:Y:S05]  /*3b10*/  BSYNC B1 ;  /* 0x0000000000017941 */ /* 0x000fea0003800000 */
.L_x_12940:
[----:B------:R-:W-:Y:S05]  /*3b20*/  BRA `(.L_x_12942) ;  /* 0xffffffe0008c7947 */ /* 0x000fea000383ffff */
.L_x_12890:
[----:B------:R-:W-:Y:S01]  /*3b30*/  BSSY B1, `(.L_x_12943) ;  /* 0x0000007000017945 */ /* 0x000fe20003800000 */
[----:B------:R-:W-:Y:S01]  /*3b40*/  IMAD.MOV.U32 R76, RZ, RZ, R26 ;  /* 0x000000ffff4c7224 */ /* 0x000fe200078e001a */
[----:B------:R-:W-:Y:S01]  /*3b50*/  MOV R75, 0xffffffff ;  /* 0xffffffff004b7802 */ /* 0x000fe20000000f00 */
[----:B------:R-:W-:-:S07]  /*3b60*/  IMAD.MOV.U32 R77, RZ, RZ, 0x1f ;  /* 0x0000001fff4d7424 */ /* 0x000fce00078e00ff */
[----:B01234-:R-:W-:Y:S05]  /*3b70*/  WARPSYNC.COLLECTIVE R75, `(.L_x_12944) ;  /* 0x000000004b087348 */ /* 0x01ffea0003c00000 */
[----:B------:R0:W0:Y:S02]  /*3b80*/  SHFL.IDX P4, R74, R72, R76, R77 ;  /* 0x0000004c484a7389 */ /* 0x000024000008004d */
[----:B01234-:R-:W-:Y:S05]  /*3b90*/  ENDCOLLECTIVE ;  /* 0x000000000000791b */ /* 0x01ffea0003800000 */
.L_x_12944:
[----:B------:R-:W-:Y:S05]  /*3ba0*/  BSYNC B1 ;  /* 0x0000000000017941 */ /* 0x000fea0003800000 */
.L_x_12943:
[----:B------:R-:W-:Y:S05]  /*3bb0*/  BRA `(.L_x_12945) ;  /* 0xffffffe000807947 */ /* 0x000fea000383ffff */
.L_x_12892:
[----:B------:R-:W-:Y:S01]  /*3bc0*/  BSSY B1, `(.L_x_12946) ;  /* 0x0000007000017945 */ /* 0x000fe20003800000 */
[----:B------:R-:W-:Y:S01]  /*3bd0*/  IMAD.MOV.U32 R76, RZ, RZ, R27 ;  /* 0x000000ffff4c7224 */ /* 0x000fe200078e001b */
[----:B------:R-:W-:Y:S01]  /*3be0*/  MOV R75, 0xffffffff ;  /* 0xffffffff004b7802 */ /* 0x000fe20000000f00 */
[----:B------:R-:W-:-:S07]  /*3bf0*/  IMAD.MOV.U32 R77, RZ, RZ, 0x1f ;  /* 0x0000001fff4d7424 */ /* 0x000fce00078e00ff */
[----:B01234-:R-:W-:Y:S05]  /*3c00*/  WARPSYNC.COLLECTIVE R75, `(.L_x_12947) ;  /* 0x000000004b087348 */ /* 0x01ffea0003c00000 */
[----:B------:R0:W0:Y:S02]  /*3c10*/  SHFL.IDX P4, R74, R72, R76, R77 ;  /* 0x0000004c484a7389 */ /* 0x000024000008004d */
[----:B01234-:R-:W-:Y:S05]  /*3c20*/  ENDCOLLECTIVE ;  /* 0x000000000000791b */ /* 0x01ffea0003800000 */
.L_x_12947:
[----:B------:R-:W-:Y:S05]  /*3c30*/  BSYNC B1 ;  /* 0x0000000000017941 */ /* 0x000fea0003800000 */
.L_x_12946:
[----:B------:R-:W-:Y:S01]  /*3c40*/  IMAD.MOV.U32 R72, RZ, RZ, R74 ;  /* 0x000000ffff487224 */ /* 0x000fe200078e004a */
[----:B------:R-:W-:Y:S06]  /*3c50*/  BRA `(.L_x_12948) ;  /* 0xffffffe000707947 */ /* 0x000fec000383ffff */
        .weak           $__internal_246_$__cuda_sm20_div_s16
        .type           $__internal_246_$__cuda_sm20_div_s16,@function
        .size           $__internal_246_$__cuda_sm20_div_s16,($__internal_247_$__cuda_sm20_div_u16 - $__internal_246_$__cuda_sm20_div_s16)
$__internal_246_$__cuda_sm20_div_s16:
        /* <DEDUP_REMOVED lines=23> */
[----:B------:R-:W-:Y:S05]  /*3dd0*/  RET.REL.NODEC R20 `(_Z9cuda_gemmIiLi128ELi2ELi1ELi4096ELi128ELi128ELi64ELi0ELi0EEviiiPT_S1_S1_iii) ;  /* 0xffffffc014887950 */ /* 0x000fea0003c3ffff */
        .weak           $__internal_247_$__cuda_sm20_div_u16
        .type           $__internal_247_$__cuda_sm20_div_u16,@function
        .size           $__internal_247_$__cuda_sm20_div_u16,(.L_x_38750 - $__internal_247_$__cuda_sm20_div_u16)
$__internal_247_$__cuda_sm20_div_u16:
        /* <DEDUP_REMOVED lines=18> */
[----:B------:R-:W-:Y:S06]  /*3f00*/  RET.REL.NODEC R10 `(_Z9cuda_gemmIiLi128ELi2ELi1ELi4096ELi128ELi128ELi64ELi0ELi0EEviiiPT_S1_S1_iii) ;  /* 0xffffffc00a3c7950 */ /* 0x000fec0003c3ffff */
.L_x_12949:
        /* <DEDUP_REMOVED lines=15> */
.L_x_38750:


//--------------------- .text._Z9cuda_gemmIiLi128ELi2ELi1ELi4096ELi64ELi64ELi64ELi1ELi1EEviiiPT_S1_S1_iii --------------------------
	.section	.text._Z9cuda_gemmIiLi128ELi2ELi1ELi4096ELi64ELi64ELi64ELi1ELi1EEviiiPT_S1_S1_iii,"ax",@progbits
	.align	128
        .global         _Z9cuda_gemmIiLi128ELi2ELi1ELi4096ELi64ELi64ELi64ELi1ELi1EEviiiPT_S1_S1_iii
        .type           _Z9cuda_gemmIiLi128ELi2ELi1ELi4096ELi64ELi64ELi64ELi1ELi1EEviiiPT_S1_S1_iii,@function
        .size           _Z9cuda_gemmIiLi128ELi2ELi1ELi4096ELi64ELi64ELi64ELi1ELi1EEviiiPT_S1_S1_iii,(.L_x_38751 - _Z9cuda_gemmIiLi128ELi2ELi1ELi4096ELi64ELi64ELi64ELi1ELi1EEviiiPT_S1_S1_iii)
        .other          _Z9cuda_gemmIiLi128ELi2ELi1ELi4096ELi64ELi64ELi64ELi1ELi1EEviiiPT_S1_S1_iii,@"STO_CUDA_ENTRY STV_DEFAULT"
_Z9cuda_gemmIiLi128ELi2ELi1ELi4096ELi64ELi64ELi64ELi1ELi1EEviiiPT_S1_S1_iii:
.text._Z9cuda_gemmIiLi128ELi2ELi1ELi4096ELi64ELi64ELi64ELi1ELi1EEviiiPT_S1_S1_iii:
        /* <DEDUP_REMOVED lines=29> */
[----:B------:R-:W-:Y:S05]  /*01d0*/  CALL.REL.NOINC `($__internal_248_$__cuda_sm20_div_u16) ;  /* 0x0000001000fc7944 */ /* 0x000fea0003c00000 */
[----:B------:R-:W-:Y:S01]  /*01e0*/  LOP3.LUT R7, R7, 0xfff, RZ, 0x3c, !PT ;  /* 0x00000fff07077812 */ /* 0x000fe200078e3cff */
[----:B------:R-:W-:Y:S01]  /*01f0*/  IMAD.MOV.U32 R18, RZ, RZ, R37 ;  /* 0x000000ffff127224 */ /* 0x000fe200078e0025 */
[----:B------:R-:W-:Y:S02]  /*0200*/  LOP3.LUT R13, R8, 0xffff, RZ, 0xc0, !PT ;  /* 0x0000ffff080d7812 */ /* 0x000fe400078ec0ff */
[----:B------:R-:W-:Y:S01]  /*0210*/  MOV R14, 0x250 ;  /* 0x00000250000e7802 */ /* 0x000fe20000000f00 */
[----:B------:R-:W-:-:S05]  /*0220*/  IMAD.IADD R7, R7, 0x1, -R8 ;  /* 0x0000000107077824 */ /* 0x000fca00078e0a08 */
[----:B------:R-:W-:-:S07]  /*0230*/  LOP3.LUT R12, R7, 0xffff, RZ, 0xc0, !PT ;  /* 0x0000ffff070c7812 */ /* 0x000fce00078ec0ff */
[----:B------:R-:W-:Y:S05]  /*0240*/  CALL.REL.NOINC `($__internal_248_$__cuda_sm20_div_u16) ;  /* 0x0000001000e07944 */ /* 0x000fea0003c00000 */
        /* <DEDUP_REMOVED lines=83> */
.L_x_12965:
        /* <DEDUP_REMOVED lines=21> */
.L_x_12951:
[----:B------:R-:W-:Y:S05]  /*08d0*/  BSYNC.RECONVERGENT B0 ;  /* 0x0000000000007941 */ /* 0x000fea0003800200 */
.L_x_12950:
[----:B------:R-:W1:Y:S01]  /*08e0*/  S2UR UR5, SR_CgaCtaId ;  /* 0x00000000000579c3 */ /* 0x000e620000008800 */
[----:B------:R-:W-:Y:S01]  /*08f0*/  UMOV UR4, 0x400 ;  /* 0x0000040000047882 */ /* 0x000fe20000000000 */
[----:B------:R-:W-:Y:S01]  /*0900*/  BSSY.RECONVERGENT B0, `(.L_x_12952) ;  /* 0x000000f000007945 */ /* 0x000fe20003800200 */
[----:B------:R-:W-:-:S04]  /*0910*/  UIADD3 UR4, UPT, UPT, UR4, 0x2880, URZ ;  /* 0x0000288004047890 */ /* 0x000fc8000fffe0ff */
[----:B-1----:R-:W-:-:S06]  /*0920*/  ULEA UR4, UR5, UR4, 0x18 ;  /* 0x0000000405047291 */ /* 0x002fcc000f8ec0ff */
[----:B0-----:R-:W-:-:S07]  /*0930*/  LEA R17, R16, UR4, 0x2 ;  /* 0x0000000410117c11 */ /* 0x001fce000f8e10ff */
.L_x_12953:
        /* <DEDUP_REMOVED lines=12> */
.L_x_12952:
[----:B------:R-:W-:Y:S01]  /*0a00*/  UPLOP3.LUT UP0, UPT, UPT, UPT, UPT, 0x80, 0x8 ;  /* 0x000000000008789c */ /* 0x000fe20003f0f070 */
[----:B------:R-:W-:-:S10]  /*0a10*/  UMOV UR4, URZ ;  /* 0x000000ff00047c82 */ /* 0x000fd40008000000 */
.L_x_12960:
        /* <DEDUP_REMOVED lines=8> */
.L_x_12955:
        /* <DEDUP_REMOVED lines=13> */
.L_x_12954:
[----:B------:R-:W-:-:S03]  /*0b70*/  ULEA UR5, UR7, UR4, 0x6 ;  /* 0x0000000407057291 */ /* 0x000fc6000f8e30ff */
[----:B------:R-:W-:-:S09]  /*0b80*/  UMOV UR4, URZ ;  /* 0x000000ff00047c82 */ /* 0x000fd20008000000 */
.L_x_12959:
[----:B-1----:R-:W0:Y:S01]  /*0b90*/  LDC.64 R16, c[0x0][0x398] ;  /* 0x0000e600ff107b82 */ /* 0x002e220000000a00 */
[----:B------:R-:W-:Y:S01]  /*0ba0*/  LOP3.LUT R23, R2, 0xf, RZ, 0xc0, !PT ;  /* 0x0000000f02177812 */ /* 0x000fe200078ec0ff */
[----:B------:R-:W-:Y:S01]  /*0bb0*/  BSSY.RECONVERGENT B0, `(.L_x_12956) ;  /* 0x000000c000007945 */ /* 0x000fe20003800200 */
[----:B------:R-:W-:-:S03]  /*0bc0*/  SHF.R.U32.HI R20, RZ, 0x4, R2 ;  /* 0x00000004ff147819 */ /* 0x000fc60000011602 */
[----:B------:R-:W-:-:S07]  /*0bd0*/  VIADD R23, R23, UR4 ;  /* 0x0000000417177c36 */ /* 0x000fce0008000000 */
.L_x_12957:
        /* <DEDUP_REMOVED lines=10> */
.L_x_12956:
        /* <DEDUP_REMOVED lines=23> */
.L_x_12958:
        /* <DEDUP_REMOVED lines=86> */
.L_x_12962:
[----:B------:R-:W-:Y:S05]  /*1350*/  BSYNC.RECONVERGENT B0 ;  /* 0x0000000000007941 */ /* 0x000fea0003800200 */
.L_x_12961:
[----:B------:R-:W2:Y:S01]  /*1360*/  S2UR UR5, SR_CgaCtaId ;  /* 0x00000000000579c3 */ /* 0x000ea20000008800 */
[----:B------:R-:W-:Y:S01]  /*1370*/  UMOV UR4, 0x400 ;  /* 0x0000040000047882 */ /* 0x000fe20000000000 */
[----:B------:R-:W-:Y:S01]  /*1380*/  BSSY.RECONVERGENT B0, `(.L_x_12963) ;  /* 0x000001f000007945 */ /* 0x000fe20003800200 */
[----:B------:R-:W-:-:S04]  /*1390*/  UIADD3 UR4, UPT, UPT, UR4, 0x2880, URZ ;  /* 0x0000288004047890 */ /* 0x000fc8000fffe0ff */
[----:B--2---:R-:W-:-:S12]  /*13a0*/  ULEA UR4, UR5, UR4, 0x18 ;  /* 0x0000000405047291 */ /* 0x004fd8000f8ec0ff */
.L_x_12964:
        /* <DEDUP_REMOVED lines=29> */
.L_x_12963:
[C---:B------:R-:W-:Y:S02]  /*1580*/  IMAD.IADD R56, R3.reuse, 0x1, R56 ;  /* 0x0000000103387824 */ /* 0x040fe400078e0238 */
[----:B--2---:R-:W-:-:S05]  /*1590*/  IMAD.SHL.U32 R17, R3, 0x2, RZ ;  /* 0x0000000203117824 */ /* 0x004fca00078e00ff */
[----:B------:R-:W-:-:S13]  /*15a0*/  ISETP.GE.U32.AND P0, PT, R56, R17, PT ;  /* 0x000000113800720c */ /* 0x000fda0003f06070 */
[----:B------:R-:W-:Y:S05]  /*15b0*/  @!P0 BRA `(.L_x_12965) ;  /* 0xfffffff000708947 */ /* 0x000fea000383ffff */
[----:B------:R-:W-:Y:S05]  /*15c0*/  EXIT ;  /* 0x000000000000794d */ /* 0x000fea0003800000 */
        .weak           $__internal_248_$__cuda_sm20_div_u16
        .type           $__internal_248_$__cuda_sm20_div_u16,@function
        .size           $__internal_248_$__cuda_sm20_div_u16,(.L_x_38751 - $__internal_248_$__cuda_sm20_div_u16)
$__internal_248_$__cuda_sm20_div_u16:
        /* <DEDUP_REMOVED lines=18> */
[----:B------:R-:W-:Y:S06]  /*16f0*/  RET.REL.NODEC R4 `(_Z9cuda_gemmIiLi128ELi2ELi1ELi4096ELi64ELi64ELi64ELi1ELi1EEviiiPT_S1_S1_iii) ;  /* 0xffffffe804407950 */ /* 0x000fec0003c3ffff */
.L_x_12966:
        /* <DEDUP_REMOVED lines=16> */
.L_x_38751:


//--------------------- .text._Z9cuda_gemmIiLi128ELi2ELi1ELi4096ELi64ELi64ELi64ELi1ELi0EEviiiPT_S1_S1_iii --------------------------
	.section	.text._Z9cuda_gemmIiLi128ELi2ELi1ELi4096ELi64ELi64ELi64ELi1ELi0EEviiiPT_S1_S1_iii,"ax",@progbits
	.align	128
        .global         _Z9cuda_gemmIiLi128ELi2ELi1ELi4096ELi64ELi64ELi64ELi1ELi0EEviiiPT_S1_S1_iii
        .type           _Z9cuda_gemmIiLi128ELi2ELi1ELi4096ELi64ELi64ELi64ELi1ELi0EEviiiPT_S1_S1_iii,@function
        .size           _Z9cuda_gemmIiLi128ELi2ELi1ELi4096ELi64ELi64ELi64ELi1ELi0EEviiiPT_S1_S1_iii,(.L_x_38753 - _Z9cuda_gemmIiLi128ELi2ELi1ELi4096ELi64ELi64ELi64ELi1ELi0EEviiiPT_S1_S1_iii)
        .other          _Z9cuda_gemmIiLi128ELi2ELi1ELi4096ELi64ELi64ELi64ELi1ELi0EEviiiPT_S1_S1_iii,@"STO_CUDA_ENTRY STV_DEFAULT"
_Z9cuda_gemmIiLi128ELi2ELi1ELi4096ELi64ELi64ELi64ELi1ELi0EEviiiPT_S1_S1_iii:
.text._Z9cuda_gemmIiLi128ELi2ELi1ELi4096ELi64ELi64ELi64ELi1ELi0EEviiiPT_S1_S1_iii:
        /* <DEDUP_REMOVED lines=77> */
[----:B------:R-:W-:Y:S05]  /*04d0*/  CALL.REL.NOINC `($__internal_250_$__cuda_sm20_div_u16) ;  /* 0x0000002c00fc7944 */ /* 0x000fea0003c00000 */
[----:B------:R-:W-:Y:S01]  /*04e0*/  LOP3.LUT R0, R0, 0xfff, RZ, 0x3c, !PT ;  /* 0x00000fff00007812 */ /* 0x000fe200078e3cff */
[----:B------:R-:W-:Y:S01]  /*04f0*/  IMAD.MOV.U32 R19, RZ, RZ, R18 ;  /* 0x000000ffff137224 */ /* 0x000fe200078e0012 */
[----:B------:R-:W-:Y:S01]  /*0500*/  MOV R7, 0x550 ;  /* 0x0000055000077802 */ /* 0x000fe20000000f00 */
[----:B------:R-:W-:Y:S02]  /*0510*/  ULOP3.LUT UR7, UR6, 0xffff, URZ, 0xc0, !UPT ;  /* 0x0000ffff06077892 */ /* 0x000fe4000f8ec0ff */
[----:B------:R-:W-:-:S05]  /*0520*/  VIADD R0, R0, -UR6 ;  /* 0x8000000600007c36 */ /* 0x000fca0008000000 */
[----:B------:R-:W-:-:S07]  /*0530*/  LOP3.LUT R6, R0, 0xffff, RZ, 0xc0, !PT ;  /* 0x0000ffff00067812 */ /* 0x000fce00078ec0ff */
[----:B------:R-:W-:Y:S05]  /*0540*/  CALL.REL.NOINC `($__internal_250_$__cuda_sm20_div_u16) ;  /* 0x0000002c00e07944 */ /* 0x000fea0003c00000 */
        /* <DEDUP_REMOVED lines=113> */
[----:B------:R-:W-:Y:S05]  /*0c60*/  CALL.REL.NOINC `($__internal_249_$__cuda_sm20_div_s16) ;  /* 0x0000002400b07944 */ /* 0x000fea0003c00000 */
        /* <DEDUP_REMOVED lines=12> */
.L_x_13017:
        /* <DEDUP_REMOVED lines=24> */
.L_x_12968:
[----:B------:R-:W-:Y:S05]  /*0eb0*/  BSYNC.RECONVERGENT B0 ;  /* 0x0000000000007941 */ /* 0x000fea0003800200 */
.L_x_12967:
[----:B------:R-:W2:Y:S01]  /*0ec0*/  S2UR UR10, SR_CgaCtaId ;  /* 0x00000000000a79c3 */ /* 0x000ea20000008800 */
[----:B------:R-:W-:Y:S01]  /*0ed0*/  UMOV UR5, 0x400 ;  /* 0x0000040000057882 */ /* 0x000fe20000000000 */
[----:B------:R-:W-:Y:S01]  /*0ee0*/  BSSY.RECONVERGENT B0, `(.L_x_12969) ;  /* 0x000000f000007945 */ /* 0x000fe20003800200 */
[----:B------:R-:W-:-:S04]  /*0ef0*/  UIADD3 UR5, UPT, UPT, UR5, 0x2880, URZ ;  /* 0x0000288005057890 */ /* 0x000fc8000fffe0ff */
[----:B--2---:R-:W-:-:S06]  /*0f00*/  ULEA UR5, UR10, UR5, 0x18 ;  /* 0x000000050a057291 */ /* 0x004fcc000f8ec0ff */
[----:B01----:R-:W-:-:S07]  /*0f10*/  LEA R17, R16, UR5, 0x2 ;  /* 0x0000000510117c11 */ /* 0x003fce000f8e10ff */
.L_x_12970:
        /* <DEDUP_REMOVED lines=12> */
.L_x_12969:
[----:B------:R-:W-:Y:S01]  /*0fe0*/  PLOP3.LUT P0, PT, PT, PT, PT, 0x80, 0x8 ;  /* 0x000000000008781c */ /* 0x000fe20003f0f070 */
[----:B------:R-:W-:Y:S01]  /*0ff0*/  IMAD.MOV.U32 R45, RZ, RZ, RZ ;  /* 0x000000ffff2d7224 */ /* 0x000fe200078e00ff */
[----:B------:R-:W1:Y:S01]  /*1000*/  LDCU UR14, c[0x0][0x3ac] ;  /* 0x00007580ff0e77ac */ /* 0x000e620008000800 */
[----:B------:R-:W2:Y:S10]  /*1010*/  LDCU UR15, c[0x0][0x3a8] ;  /* 0x00007500ff0f77ac */ /* 0x000eb40008000800 */
.L_x_13012:
        /* <DEDUP_REMOVED lines=10> */
.L_x_12972:
        /* <DEDUP_REMOVED lines=13> */
.L_x_12971:
[----:B---3--:R-:W-:Y:S01]  /*1190*/  IADD3 R19, PT, PT, R45, UR6, RZ ;  /* 0x000000062d137c10 */ /* 0x008fe2000fffe0ff */
[----:B------:R-:W-:-:S07]  /*11a0*/  IMAD.MOV.U32 R18, RZ, RZ, RZ ;  /* 0x000000ffff127224 */ /* 0x000fce00078e00ff */
.L_x_13011:
[----:B------:R-:W0:Y:S02]  /*11b0*/  S2R R46, SR_TID.X ;  /* 0x00000000002e7919 */ /* 0x000e240000002100 */
[----:B0-----:R-:W-:Y:S02]  /*11c0*/  LOP3.LUT R17, R46, 0xf, RZ, 0xc0, !PT ;  /* 0x0000000f2e117812 */ /* 0x001fe400078ec0ff */
[----:B------:R-:W-:-:S03]  /*11d0*/  SHF.R.U32.HI R46, RZ, 0x4, R46 ;  /* 0x00000004ff2e7819 */ /* 0x000fc6000001162e */
[----:B-1234-:R-:W-:-:S07]  /*11e0*/  IMAD.IADD R48, R17, 0x1, R18 ;  /* 0x0000000111307824 */ /* 0x01efce00078e0212 */
.L_x_12973:
        /* <DEDUP_REMOVED lines=18> */
.L_x_13010:
        /* <DEDUP_REMOVED lines=90> */
.L_x_13009:
        /* <DEDUP_REMOVED lines=11> */
.L_x_13019:
[----:B0--3--:R-:W-:-:S07]  /*1960*/  IMAD R16, R62, R16, RZ ;  /* 0x000000103e107224 */ /* 0x009fce00078e02ff */
.L_x_12977:
[----:B------:R-:W-:-:S13]  /*1970*/  ISETP.GE.AND P3, PT, R17, 0x2, PT ;  /* 0x000000021100780c */ /* 0x000fda0003f66270 */
[----:B------:R-:W-:Y:S05]  /*1980*/  @!P3 BRA `(.L_x_12979) ;  /* 0x000000000010b947 */ /* 0x000fea0003800000 */
[----:B------:R-:W-:-:S03]  /*1990*/  UMOV UR5, 0xffffffff ;  /* 0xffffffff00057882 */ /* 0x000fc60000000000 */
[----:B------:R-:W-:Y:S05]  /*19a0*/  BRA.DIV UR5, `(.L_x_12980) ;  /* 0x0000001205447947 */ /* 0x000fea000b800000 */
[----:B------:R3:W4:Y:S02]  /*19b0*/  SHFL.IDX PT, R67, R69, R40, 0x1f ;  /* 0x00001f2845437589 */ /* 0x00072400000e0000 */
.L_x_13022:
[----:B----4-:R-:W-:-:S07]  /*19c0*/  IMAD R16, R61, R67, R16 ;  /* 0x000000433d107224 */ /* 0x010fce00078e0210 */
.L_x_12979:
[----:B------:R-:W-:-:S13]  /*19d0*/  ISETP.GE.AND P3, PT, R17, 0x3, PT ;  /* 0x000000031100780c */ /* 0x000fda0003f66270 */
[----:B------:R-:W-:Y:S05]  /*19e0*/  @!P3 BRA `(.L_x_12981) ;  /* 0x000000000010b947 */ /* 0x000fea0003800000 */
[----:B------:R-:W-:-:S03]  /*19f0*/  UMOV UR5, 0xffffffff ;  /* 0xffffffff00057882 */ /* 0x000fc60000000000 */
[----:B------:R-:W-:Y:S05]  /*1a00*/  BRA.DIV UR5, `(.L_x_12982) ;  /* 0x0000001205507947 */ /* 0x000fea000b800000 */
[----:B------:R4:W0:Y:S02]  /*1a10*/  SHFL.IDX PT, R67, R69, R39, 0x1f ;  /* 0x00001f2745437589 */ /* 0x00082400000e0000 */
.L_x_13025:
[----:B0-----:R-:W-:-:S07]  /*1a20*/  IMAD R16, R60, R67, R16 ;  /* 0x000000433c107224 */ /* 0x001fce00078e0210 */
.L_x_12981:
[----:B------:R-:W-:-:S13]  /*1a30*/  ISETP.GE.AND P3, PT, R17, 0x4, PT ;  /* 0x000000041100780c */ /* 0x000fda0003f66270 */
[----:B------:R-:W-:Y:S05]  /*1a40*/  @!P3 BRA `(.L_x_12983) ;  /* 0x000000000010b947 */ /* 0x000fea0003800000 */
[----:B------:R-:W-:-:S03]  /*1a50*/  UMOV UR5, 0xffffffff ;  /* 0xffffffff00057882 */ /* 0x000fc60000000000 */
[----:B------:R-:W-:Y:S05]  /*1a60*/  BRA.DIV UR5, `(.L_x_12984) ;  /* 0x00000012055c7947 */ /* 0x000fea000b800000 */
[----:B------:R0:W0:Y:S02]  /*1a70*/  SHFL.IDX PT, R67, R69, R38, 0x1f ;  /* 0x00001f2645437589 */ /* 0x00002400000e0000 */
.L_x_13028:
[----:B0-----:R-:W-:-:S07]  /*1a80*/  IMAD R16, R59, R67, R16 ;  /* 0x000000433b107224 */ /* 0x001fce00078e0210 */
.L_x_12983:
[----:B------:R-:W-:-:S13]  /*1a90*/  ISETP.GE.AND P3, PT, R17, 0x5, PT ;  /* 0x000000051100780c */ /* 0x000fda0003f66270 */
[----:B------:R-:W-:Y:S05]  /*1aa0*/  @!P3 BRA `(.L_x_12985) ;  /* 0x000000000010b947 */ /* 0x000fea0003800000 */
[----:B------:R-:W-:-:S03]  /*1ab0*/  UMOV UR5, 0xffffffff ;  /* 0xffffffff00057882 */ /* 0x000fc60000000000 */
[----:B------:R-:W-:Y:S05]  /*1ac0*/  BRA.DIV UR5, `(.L_x_12986) ;  /* 0x0000001205687947 */ /* 0x000fea000b800000 */
[----:B------:R0:W0:Y:S02]  /*1ad0*/  SHFL.IDX PT, R67, R69, R37, 0x1f ;  /* 0x00001f2545437589 */ /* 0x00002400000e0000 */
.L_x_13031:
[----:B0-----:R-:W-:-:S07]  /*1ae0*/  IMAD R16, R58, R67, R16 ;  /* 0x000000433a107224 */ /* 0x001fce00078e0210 */
.L_x_12985:
[----:B------:R-:W-:-:S13]  /*1af0*/  ISETP.GE.AND P3, PT, R17, 0x6, PT ;  /* 0x000000061100780c */ /* 0x000fda0003f66270 */
[----:B------:R-:W-:Y:S05]  /*1b00*/  @!P3 BRA `(.L_x_12987) ;  /* 0x000000000010b947 */ /* 0x000fea0003800000 */
[----:B------:R-:W-:-:S03]  /*1b10*/  UMOV UR5, 0xffffffff ;  /* 0xffffffff00057882 */ /* 0x000fc60000000000 */
[----:B------:R-:W-:Y:S05]  /*1b20*/  BRA.DIV UR5, `(.L_x_12988) ;  /* 0x0000001205747947 */ /* 0x000fea000b800000 */
[----:B------:R0:W0:Y:S02]  /*1b30*/  SHFL.IDX PT, R67, R69, R36, 0x1f ;  /* 0x00001f2445437589 */ /* 0x00002400000e0000 */
.L_x_13034:
[----:B0-----:R-:W-:-:S07]  /*1b40*/  IMAD R16, R57, R67, R16 ;  /* 0x0000004339107224 */ /* 0x001fce00078e0210 */
.L_x_12987:
[----:B------:R-:W-:-:S13]  /*1b50*/  ISETP.GE.AND P3, PT, R17, 0x7, PT ;  /* 0x000000071100780c */ /* 0x000fda0003f66270 */
[----:B------:R-:W-:Y:S05]  /*1b60*/  @!P3 BRA `(.L_x_12989) ;  /* 0x000000000010b947 */ /* 0x000fea0003800000 */
[----:B------:R-:W-:-:S03]  /*1b70*/  UMOV UR5, 0xffffffff ;  /* 0xffffffff00057882 */ /* 0x000fc60000000000 */
[----:B------:R-:W-:Y:S05]  /*1b80*/  BRA.DIV UR5, `(.L_x_12990) ;  /* 0x0000001205807947 */ /* 0x000fea000b800000 */
[----:B------:R0:W0:Y:S02]  /*1b90*/  SHFL.IDX PT, R67, R69, R35, 0x1f ;  /* 0x00001f2345437589 */ /* 0x00002400000e0000 */
.L_x_13037:
[----:B0-----:R-:W-:-:S07]  /*1ba0*/  IMAD R16, R56, R67, R16 ;  /* 0x0000004338107224 */ /* 0x001fce00078e0210 */
.L_x_12989:
[----:B------:R-:W-:-:S13]  /*1bb0*/  ISETP.GE.AND P3, PT, R17, 0x8, PT ;  /* 0x000000081100780c */ /* 0x000fda0003f66270 */
[----:B------:R-:W-:Y:S05]  /*1bc0*/  @!P3 BRA `(.L_x_12991) ;  /* 0x000000000010b947 */ /* 0x000fea0003800000 */
[----:B------:R-:W-:-:S03]  /*1bd0*/  UMOV UR5, 0xffffffff ;  /* 0xffffffff00057882 */ /* 0x000fc60000000000 */
[----:B------:R-:W-:Y:S05]  /*1be0*/  BRA.DIV UR5, `(.L_x_12992) ;  /* 0x00000012058c7947 */ /* 0x000fea000b800000 */
[----:B------:R0:W0:Y:S02]  /*1bf0*/  SHFL.IDX PT, R67, R69, R34, 0x1f ;  /* 0x00001f2245437589 */ /* 0x00002400000e0000 */
.L_x_13040:
[----:B01----:R-:W-:-:S07]  /*1c00*/  IMAD R16, R55, R67, R16 ;  /* 0x0000004337107224 */ /* 0x003fce00078e0210 */
.L_x_12991:
[----:B------:R-:W-:-:S13]  /*1c10*/  ISETP.GE.AND P3, PT, R17, 0x9, PT ;  /* 0x000000091100780c */ /* 0x000fda0003f66270 */
[----:B------:R-:W-:Y:S05]  /*1c20*/  @!P3 BRA `(.L_x_12993) ;  /* 0x000000000010b947 */ /* 0x000fea0003800000 */
[----:B------:R-:W-:-:S03]  /*1c30*/  UMOV UR5, 0xffffffff ;  /* 0xffffffff00057882 */ /* 0x000fc60000000000 */
[----:B------:R-:W-:Y:S05]  /*1c40*/  BRA.DIV UR5, `(.L_x_12994) ;  /* 0x0000001205987947 */ /* 0x000fea000b800000 */
[----:B------:R0:W0:Y:S02]  /*1c50*/  SHFL.IDX PT, R67, R69, R33, 0x1f ;  /* 0x00001f2145437589 */ /* 0x00002400000e0000 */
.L_x_13043:
[----:B0-----:R-:W-:-:S07]  /*1c60*/  IMAD R16, R54, R67, R16 ;  /* 0x0000004336107224 */ /* 0x001fce00078e0210 */
.L_x_12993:
[----:B------:R-:W-:-:S13]  /*1c70*/  ISETP.GE.AND P3, PT, R17, 0xa, PT ;  /* 0x0000000a1100780c */ /* 0x000fda0003f66270 */
[----:B------:R-:W-:Y:S05]  /*1c80*/  @!P3 BRA `(.L_x_12995) ;  /* 0x000000000010b947 */ /* 0x000fea0003800000 */
[----:B------:R-:W-:-:S03]  /*1c90*/  UMOV UR5, 0xffffffff ;  /* 0xffffffff00057882 */ /* 0x000fc60000000000 */
[----:B------:R-:W-:Y:S05]  /*1ca0*/  BRA.DIV UR5, `(.L_x_12996) ;  /* 0x0000001205a47947 */ /* 0x000fea000b800000 */
[----:B------:R0:W0:Y:S02]  /*1cb0*/  SHFL.IDX PT, R67, R69, R32, 0x1f ;  /* 0x00001f2045437589 */ /* 0x00002400000e0000 */
.L_x_13046:
[----:B0-----:R-:W-:-:S07]  /*1cc0*/  IMAD R16, R53, R67, R16 ;  /* 0x0000004335107224 */ /* 0x001fce00078e0210 */
.L_x_12995:
[----:B------:R-:W-:-:S13]  /*1cd0*/  ISETP.GE.AND P3, PT, R17, 0xb, PT ;  /* 0x0000000b1100780c */ /* 0x000fda0003f66270 */
[----:B------:R-:W-:Y:S05]  /*1ce0*/  @!P3 BRA `(.L_x_12997) ;  /* 0x000000000010b947 */ /* 0x000fea0003800000 */
[----:B------:R-:W-:-:S03]  /*1cf0*/  UMOV UR5, 0xffffffff ;  /* 0xffffffff00057882 */ /* 0x000fc60000000000 */
[----:B------:R-:W-:Y:S05]  /*1d00*/  BRA.DIV UR5, `(.L_x_12998) ;  /* 0x0000001205b07947 */ /* 0x000fea000b800000 */
[----:B------:R0:W0:Y:S02]  /*1d10*/  SHFL.IDX PT, R67, R69, R31, 0x1f ;  /* 0x00001f1f45437589 */ /* 0x00002400000e0000 */
.L_x_13049:
[----:B0-----:R-:W-:-:S07]  /*1d20*/  IMAD R16, R52, R67, R16 ;  /* 0x0000004334107224 */ /* 0x001fce00078e0210 */
.L_x_12997:
[----:B------:R-:W-:-:S13]  /*1d30*/  ISETP.GE.AND P3, PT, R17, 0xc, PT ;  /* 0x0000000c1100780c */ /* 0x000fda0003f66270 */
[----:B------:R-:W-:Y:S05]  /*1d40*/  @!P3 BRA `(.L_x_12999) ;  /* 0x000000000010b947 */ /* 0x000fea0003800000 */
[----:B------:R-:W-:-:S03]  /*1d50*/  UMOV UR5, 0xffffffff ;  /* 0xffffffff00057882 */ /* 0x000fc60000000000 */
[----:B------:R-:W-:Y:S05]  /*1d60*/  BRA.DIV UR5, `(.L_x_13000) ;  /* 0x0000001205bc7947 */ /* 0x000fea000b800000 */
[----:B------:R0:W0:Y:S02]  /*1d70*/  SHFL.IDX PT, R67, R69, R30, 0x1f ;  /* 0x00001f1e45437589 */ /* 0x00002400000e0000 */
.L_x_13052:
[----:B0-----:R-:W-:-:S07]  /*1d80*/  IMAD R16, R51, R67, R16 ;  /* 0x0000004333107224 */ /* 0x001fce00078e0210 */
.L_x_12999:
[----:B------:R-:W-:-:S13]  /*1d90*/  ISETP.GE.AND P3, PT, R17, 0xd, PT ;  /* 0x0000000d1100780c */ /* 0x000fda0003f66270 */
[----:B------:R-:W-:Y:S05]  /*1da0*/  @!P3 BRA `(.L_x_13001) ;  /* 0x000000000010b947 */ /* 0x000fea0003800000 */
[----:B------:R-:W-:-:S03]  /*1db0*/  UMOV UR5, 0xffffffff ;  /* 0xffffffff00057882 */ /* 0x000fc60000000000 */
[----:B------:R-:W-:Y:S05]  /*1dc0*/  BRA.DIV UR5, `(.L_x_13002) ;  /* 0x0000001205c87947 */ /* 0x000fea000b800000 */
[----:B------:R0:W0:Y:S02]  /*1dd0*/  SHFL.IDX PT, R67, R69, R29, 0x1f ;  /* 0x00001f1d45437589 */ /* 0x00002400000e0000 */
.L_x_13055:
[----:B0-----:R-:W-:-:S07]  /*1de0*/  IMAD R16, R50, R67, R16 ;  /* 0x0000004332107224 */ /* 0x001fce00078e0210 */
.L_x_13001:
[----:B------:R-:W-:-:S13]  /*1df0*/  ISETP.GE.AND P3, PT, R17, 0xe, PT ;  /* 0x0000000e1100780c */ /* 0x000fda0003f66270 */
[----:B------:R-:W-:Y:S05]  /*1e00*/  @!P3 BRA `(.L_x_13003) ;  /* 0x000000000010b947 */ /* 0x000fea0003800000 */
[----:B------:R-:W-:-:S03]  /*1e10*/  UMOV UR5, 0xffffffff ;  /* 0xffffffff00057882 */ /* 0x000fc60000000000 */
[----:B------:R-:W-:Y:S05]  /*1e20*/  BRA.DIV UR5, `(.L_x_13004) ;  /* 0x0000001205d47947 */ /* 0x000fea000b800000 */
[----:B------:R0:W0:Y:S02]  /*1e30*/  SHFL.IDX PT, R67, R69, R28, 0x1f ;  /* 0x00001f1c45437589 */ /* 0x00002400000e0000 */
.L_x_13058:
[----:B0-----:R-:W-:-:S07]  /*1e40*/  IMAD R16, R49, R67, R16 ;  /* 0x0000004331107224 */ /* 0x001fce00078e0210 */
.L_x_13003:
[----:B------:R-:W-:-:S13]  /*1e50*/  ISETP.GE.AND P3, PT, R17, 0xf, PT ;  /* 0x0000000f1100780c */ /* 0x000fda0003f66270 */
[----:B------:R-:W-:Y:S05]  /*1e60*/  @!P3 BRA `(.L_x_13005) ;  /* 0x000000000010b947 */ /* 0x000fea0003800000 */
[----:B------:R-:W-:-:S03]  /*1e70*/  UMOV UR5, 0xffffffff ;  /* 0xffffffff00057882 */ /* 0x000fc60000000000 */
[----:B------:R-:W-:Y:S05]  /*1e80*/  BRA.DIV UR5, `(.L_x_13006) ;  /* 0x0000001205e07947 */ /* 0x000fea000b800000 */
[----:B------:R0:W0:Y:S02]  /*1e90*/  SHFL.IDX PT, R67, R69, R27, 0x1f ;  /* 0x00001f1b45437589 */ /* 0x00002400000e0000 */
.L_x_13061:
[----:B0-----:R-:W-:-:S07]  /*1ea0*/  IMAD R16, R48, R67, R16 ;  /* 0x0000004330107224 */ /* 0x001fce00078e0210 */
.L_x_13005:
[----:B------:R-:W-:-:S13]  /*1eb0*/  ISETP.GE.AND P3, PT, R17, 0x10, PT ;  /* 0x000000101100780c */ /* 0x000fda0003f66270 */
[----:B------:R-:W-:Y:S05]  /*1ec0*/  @!P3 BRA `(.L_x_13007) ;  /* 0x00000004001cb947 */ /* 0x000fea0003800000 */
[----:B------:R-:W-:-:S03]  /*1ed0*/  UMOV UR5, 0xffffffff ;  /* 0xffffffff00057882 */ /* 0x000fc60000000000 */
[----:B------:R-:W-:Y:S05]  /*1ee0*/  BRA.DIV UR5, `(.L_x_13008) ;  /* 0x0000001205ec7947 */ /* 0x000fea000b800000 */
[----:B------:R0:W0:Y:S02]  /*1ef0*/  SHFL.IDX PT, R67, R69, R26, 0x1f ;  /* 0x00001f1a45437589 */ /* 0x00002400000e0000 */
.L_x_13064:
[----:B0-----:R-:W-:Y:S01]  /*1f00*/  IMAD R16, R47, R67, R16 ;  /* 0x000000432f107224 */ /* 0x001fe200078e0210 */
[----:B------:R-:W-:Y:S06]  /*1f10*/  BRA `(.L_x_13007) ;  /* 0x0000000400087947 */ /* 0x000fec0003800000 */
.L_x_12976:
        /* <DEDUP_REMOVED lines=66> */
.L_x_13007:
        /* <DEDUP_REMOVED lines=17> */
.L_x_12975:
[----:B------:R-:W-:Y:S05]  /*2450*/  @!P0 BRA `(.L_x_13010) ;  /* 0xffffffec00ac8947 */ /* 0x000fea000383ffff */
[----:B------:R-:W-:Y:S05]  /*2460*/  BSYNC.RECONVERGENT B0 ;  /* 0x0000000000007941 */ /* 0x000fea0003800200 */
.L_x_12974:
        /* <DEDUP_REMOVED lines=48> */
.L_x_13014:
[----:B------:R-:W-:Y:S05]  /*2770*/  BSYNC.RECONVERGENT B0 ;  /* 0x0000000000007941 */ /* 0x000fea0003800200 */
.L_x_13013:
[----:B------:R-:W5:Y:S01]  /*2780*/  S2UR UR10, SR_CgaCtaId ;  /* 0x00000000000a79c3 */ /* 0x000f620000008800 */
[----:B------:R-:W-:Y:S01]  /*2790*/  UMOV UR5, 0x400 ;  /* 0x0000040000057882 */ /* 0x000fe20000000000 */
[----:B------:R-:W-:Y:S01]  /*27a0*/  BSSY.RECONVERGENT B0, `(.L_x_13015) ;  /* 0x0000023000007945 */ /* 0x000fe20003800200 */
[----:B------:R-:W-:-:S04]  /*27b0*/  UIADD3 UR5, UPT, UPT, UR5, 0x2880, URZ ;  /* 0x0000288005057890 */ /* 0x000fc8000fffe0ff */
[----:B-----5:R-:W-:-:S12]  /*27c0*/  ULEA UR5, UR10, UR5, 0x18 ;  /* 0x000000050a057291 */ /* 0x020fd8000f8ec0ff */
.L_x_13016:
        /* <DEDUP_REMOVED lines=33> */
.L_x_13015:
[----:B------:R-:W1:Y:S02]  /*29e0*/  LDCU UR5, c[0x0][0x374] ;  /* 0x00006e80ff0577ac */ /* 0x000e640008000800 */
[----:B-1----:R-:W-:Y:S02]  /*29f0*/  UIADD3 UR4, UPT, UPT, UR5, UR4, URZ ;  /* 0x0000000405047290 */ /* 0x002fe4000fffe0ff */
[----:B------:R-:W-:-:S04]  /*2a00*/  USHF.L.U32 UR5, UR5, 0x1, URZ ;  /* 0x0000000105057899 */ /* 0x000fc800080006ff */
[----:B------:R-:W-:-:S09]  /*2a10*/  UISETP.GE.U32.AND UP0, UPT, UR4, UR5, UPT ;  /* 0x000000050400728c */ /* 0x000fd2000bf06070 */
[----:B------:R-:W-:Y:S05]  /*2a20*/  BRA.U !UP0, `(.L_x_13017) ;  /* 0xffffffe108c07547 */ /* 0x000fea000b83ffff */
[----:B------:R-:W-:Y:S05]  /*2a30*/  EXIT ;  /* 0x000000000000794d */ /* 0x000fea0003800000 */
.L_x_12978:
[----:B------:R-:W-:Y:S02]  /*2a40*/  IMAD.MOV.U32 R67, RZ, RZ, 0x1f ;  /* 0x0000001fff437424 */ /* 0x000fe400078e00ff */
[----:B------:R-:W-:Y:S02]  /*2a50*/  IMAD.MOV.U32 R66, RZ, RZ, R25 ;  /* 0x000000ffff427224 */ /* 0x000fe400078e0019 */
[----:B------:R-:W-:-:S07]  /*2a60*/  IMAD.MOV.U32 R68, RZ, RZ, -0x1 ;  /* 0xffffffffff447424 */ /* 0x000fce00078e00ff */
[----:B01----:R-:W-:Y:S05]  /*2a70*/  WARPSYNC.COLLECTIVE R68, `(.L_x_13018) ;  /* 0x0000000044087348 */ /* 0x003fea0003c00000 */
[----:B------:R2:W3:Y:S02]  /*2a80*/  SHFL.IDX P3, R67, R69, R66, R67 ;  /* 0x0000004245437389 */ /* 0x0004e40000060043 */
[----:B0123--:R-:W-:Y:S05]  /*2a90*/  ENDCOLLECTIVE ;  /* 0x000000000000791b */ /* 0x00ffea0003800000 */
.L_x_13018:
[----:B------:R-:W-:Y:S01]  /*2aa0*/  MOV R16, R67 ;  /* 0x0000004300107202 */ /* 0x000fe20000000f00 */
[----:B------:R-:W-:Y:S06]  /*2ab0*/  BRA `(.L_x_13019) ;  /* 0xffffffec00a87947 */ /* 0x000fec000383ffff */
.L_x_12980:
[----:B------:R-:W-:Y:S01]  /*2ac0*/  BSSY B1, `(.L_x_13020) ;  /* 0x0000007000017945 */ /* 0x000fe20003800000 */
[----:B------:R-:W-:Y:S02]  /*2ad0*/  IMAD.MOV.U32 R66, RZ, RZ, R40 ;  /* 0x000000ffff427224 */ /* 0x000fe400078e0028 */
[----:B------:R-:W-:Y:S02]  /*2ae0*/  IMAD.MOV.U32 R67, RZ, RZ, 0x1f ;  /* 0x0000001fff437424 */ /* 0x000fe400078e00ff */
[----:B------:R-:W-:-:S07]  /*2af0*/  IMAD.MOV.U32 R68, RZ, RZ, -0x1 ;  /* 0xffffffffff447424 */ /* 0x000fce00078e00ff */
[----:B012---:R-:W-:Y:S05]  /*2b00*/  WARPSYNC.COLLECTIVE R68, `(.L_x_13021) ;  /* 0x0000000044087348 */ /* 0x007fea0003c00000 */
[----:B------:R3:W4:Y:S02]  /*2b10*/  SHFL.IDX P3, R67, R69, R66, R67 ;  /* 0x0000004245437389 */ /* 0x0007240000060043 */
[----:B01234-:R-:W-:Y:S05]  /*2b20*/  ENDCOLLECTIVE ;  /* 0x000000000000791b */ /* 0x01ffea0003800000 */
.L_x_13021:
[----:B------:R-:W-:Y:S05]  /*2b30*/  BSYNC B1 ;  /* 0x0000000000017941 */ /* 0x000fea0003800000 */
.L_x_13020:
[----:B------:R-:W-:Y:S05]  /*2b40*/  BRA `(.L_x_13022) ;  /* 0xffffffec009c7947 */ /* 0x000fea000383ffff */
.L_x_12982:
[----:B------:R-:W-:Y:S01]  /*2b50*/  BSSY B1, `(.L_x_13023) ;  /* 0x0000007000017945 */ /* 0x000fe20003800000 */
[----:B------:R-:W-:Y:S01]  /*2b60*/  MOV R66, R39 ;  /* 0x0000002700427202 */ /* 0x000fe20000000f00 */
[----:B------:R-:W-:Y:S02]  /*2b70*/  IMAD.MOV.U32 R67, RZ, RZ, 0x1f ;  /* 0x0000001fff437424 */ /* 0x000fe400078e00ff */
[----:B------:R-:W-:-:S07]  /*2b80*/  IMAD.MOV.U32 R68, RZ, RZ, -0x1 ;  /* 0xffffffffff447424 */ /* 0x000fce00078e00ff */
[----:B0123--:R-:W-:Y:S05]  /*2b90*/  WARPSYNC.COLLECTIVE R68, `(.L_x_13024) ;  /* 0x0000000044087348 */ /* 0x00ffea0003c00000 */
[----:B------:R4:W0:Y:S02]  /*2ba0*/  SHFL.IDX P3, R67, R69, R66, R67 ;  /* 0x0000004245437389 */ /* 0x0008240000060043 */
[----:B01234-:R-:W-:Y:S05]  /*2bb0*/  ENDCOLLECTIVE ;  /* 0x000000000000791b */ /* 0x01ffea0003800000 */
.L_x_13024:
[----:B------:R-:W-:Y:S05]  /*2bc0*/  BSYNC B1 ;  /* 0x0000000000017941 */ /* 0x000fea0003800000 */
.L_x_13023:
[----:B------:R-:W-:Y:S05]  /*2bd0*/  BRA `(.L_x_13025) ;  /* 0xffffffec00907947 */ /* 0x000fea000383ffff */
.L_x_12984:
[----:B------:R-:W-:Y:S01]  /*2be0*/  HFMA2 R67, -RZ, RZ, 0, 1.847743988037109375e-06 ;  /* 0x0000001fff437431 */ /* 0x000fe200000001ff */
[----:B------:R-:W-:Y:S01]  /*2bf0*/  BSSY B1, `(.L_x_13026) ;  /* 0x0000006000017945 */ /* 0x000fe20003800000 */
[----:B------:R-:W-:Y:S02]  /*2c00*/  IMAD.MOV.U32 R66, RZ, RZ, R38 ;  /* 0x000000ffff427224 */ /* 0x000fe400078e0026 */
[----:B------:R-:W-:-:S07]  /*2c10*/  IMAD.MOV.U32 R68, RZ, RZ, -0x1 ;  /* 0xffffffffff447424 */ /* 0x000fce00078e00ff */
[----:B01234-:R-:W-:Y:S05]  /*2c20*/  WARPSYNC.COLLECTIVE R68, `(.L_x_13027) ;  /* 0x0000000044087348 */ /* 0x01ffea0003c00000 */
[----:B------:R0:W0:Y:S02]  /*2c30*/  SHFL.IDX P3, R67, R69, R66, R67 ;  /* 0x0000004245437389 */ /* 0x0000240000060043 */
[----:B01234-:R-:W-:Y:S05]  /*2c40*/  ENDCOLLECTIVE ;  /* 0x000000000000791b */ /* 0x01ffea0003800000 */
.L_x_13027:
[----:B------:R-:W-:Y:S05]  /*2c50*/  BSYNC B1 ;  /* 0x0000000000017941 */ /* 0x000fea0003800000 */
.L_x_13026:
[----:B------:R-:W-:Y:S05]  /*2c60*/  BRA `(.L_x_13028) ;  /* 0xffffffec00847947 */ /* 0x000fea000383ffff */
.L_x_12986:
[----:B------:R-:W-:Y:S01]  /*2c70*/  BSSY B1, `(.L_x_13029) ;  /* 0x0000007000017945 */ /* 0x000fe20003800000 */
[----:B------:R-:W-:Y:S01]  /*2c80*/  IMAD.MOV.U32 R66, RZ, RZ, R37 ;  /* 0x000000ffff427224 */ /* 0x000fe200078e0025 */
[----:B------:R-:W-:Y:S01]  /*2c90*/  MOV R68, 0xffffffff ;  /* 0xffffffff00447802 */ /* 0x000fe20000000f00 */
[----:B------:R-:W-:-:S07]  /*2ca0*/  IMAD.MOV.U32 R67, RZ, RZ, 0x1f ;  /* 0x0000001fff437424 */ /* 0x000fce00078e00ff */
[----:B01234-:R-:W-:Y:S05]  /*2cb0*/  WARPSYNC.COLLECTIVE R68, `(.L_x_13030) ;  /* 0x0000000044087348 */ /* 0x01ffea0003c00000 */
[----:B------:R0:W0:Y:S02]  /*2cc0*/  SHFL.IDX P3, R67, R69, R66, R67 ;  /* 0x0000004245437389 */ /* 0x0000240000060043 */
[----:B01234-:R-:W-:Y:S05]  /*2cd0*/  ENDCOLLECTIVE ;  /* 0x000000000000791b */ /* 0x01ffea0003800000 */
.L_x_13030:
[----:B------:R-:W-:Y:S05]  /*2ce0*/  BSYNC B1 ;  /* 0x0000000000017941 */ /* 0x000fea0003800000 */
.L_x_13029:
[----:B------:R-:W-:Y:S05]  /*2cf0*/  BRA `(.L_x_13031) ;  /* 0xffffffec00787947 */ /* 0x000fea000383ffff */
.L_x_12988:
[----:B------:R-:W-:Y:S01]  /*2d00*/  BSSY B1, `(.L_x_13032) ;  /* 0x0000007000017945 */ /* 0x000fe20003800000 */
[----:B------:R-:W-:Y:S02]  /*2d10*/  IMAD.MOV.U32 R66, RZ, RZ, R36 ;  /* 0x000000ffff427224 */ /* 0x000fe400078e0024 */
[----:B------:R-:W-:Y:S02]  /*2d20*/  IMAD.MOV.U32 R67, RZ, RZ, 0x1f ;  /* 0x0000001fff437424 */ /* 0x000fe400078e00ff */
[----:B------:R-:W-:-:S07]  /*2d30*/  IMAD.MOV.U32 R68, RZ, RZ, -0x1 ;  /* 0xffffffffff447424 */ /* 0x000fce00078e00ff */
[----:B01234-:R-:W-:Y:S05]  /*2d40*/  WARPSYNC.COLLECTIVE R68, `(.L_x_13033) ;  /* 0x0000000044087348 */ /* 0x01ffea0003c00000 */
[----:B------:R0:W0:Y:S02]  /*2d50*/  SHFL.IDX P3, R67, R69, R66, R67 ;  /* 0x0000004245437389 */ /* 0x0000240000060043 */
[----:B01234-:R-:W-:Y:S05]  /*2d60*/  ENDCOLLECTIVE ;  /* 0x000000000000791b */ /* 0x01ffea0003800000 */
.L_x_13033:
[----:B------:R-:W-:Y:S05]  /*2d70*/  BSYNC B1 ;  /* 0x0000000000017941 */ /* 0x000fea0003800000 */
.L_x_13032:
[----:B------:R-:W-:Y:S05]  /*2d80*/  BRA `(.L_x_13034) ;  /* 0xffffffec006c7947 */ /* 0x000fea000383ffff */
.L_x_12990:
[----:B------:R-:W-:Y:S01]  /*2d90*/  BSSY B1, `(.L_x_13035) ;  /* 0x0000007000017945 */ /* 0x000fe20003800000 */
[----:B------:R-:W-:Y:S01]  /*2da0*/  MOV R66, R35 ;  /* 0x0000002300427202 */ /* 0x000fe20000000f00 */
[----:B------:R-:W-:Y:S02]  /*2db0*/  IMAD.MOV.U32 R67, RZ, RZ, 0x1f ;  /* 0x0000001fff437424 */ /* 0x000fe400078e00ff */
[----:B------:R-:W-:-:S07]  /*2dc0*/  IMAD.MOV.U32 R68, RZ, RZ, -0x1 ;  /* 0xffffffffff447424 */ /* 0x000fce00078e00ff */
[----:B01234-:R-:W-:Y:S05]  /*2dd0*/  WARPSYNC.COLLECTIVE R68, `(.L_x_13036) ;  /* 0x0000000044087348 */ /* 0x01ffea0003c00000 */
[----:B------:R0:W0:Y:S02]  /*2de0*/  SHFL.IDX P3, R67, R69, R66, R67 ;  /* 0x0000004245437389 */ /* 0x0000240000060043 */
[----:B01234-:R-:W-:Y:S05]  /*2df0*/  ENDCOLLECTIVE ;  /* 0x000000000000791b */ /* 0x01ffea0003800000 */
.L_x_13036:
[----:B------:R-:W-:Y:S05]  /*2e00*/  BSYNC B1 ;  /* 0x0000000000017941 */ /* 0x000fea0003800000 */
.L_x_13035:
[----:B------:R-:W-:Y:S05]  /*2e10*/  BRA `(.L_x_13037) ;  /* 0xffffffec00607947 */ /* 0x000fea000383ffff */
.L_x_12992:
[----:B------:R-:W-:Y:S01]  /*2e20*/  HFMA2 R67, -RZ, RZ, 0, 1.847743988037109375e-06 ;  /* 0x0000001fff437431 */ /* 0x000fe200000001ff */
[----:B------:R-:W-:Y:S01]  /*2e30*/  BSSY B1, `(.L_x_13038) ;  /* 0x0000006000017945 */ /* 0x000fe20003800000 */
[----:B------:R-:W-:Y:S02]  /*2e40*/  IMAD.MOV.U32 R66, RZ, RZ, R34 ;  /* 0x000000ffff427224 */ /* 0x000fe400078e0022 */
[----:B------:R-:W-:-:S07]  /*2e50*/  IMAD.MOV.U32 R68, RZ, RZ, -0x1 ;  /* 0xffffffffff447424 */ /* 0x000fce00078e00ff */
[----:B01234-:R-:W-:Y:S05]  /*2e60*/  WARPSYNC.COLLECTIVE R68, `(.L_x_13039) ;  /* 0x0000000044087348 */ /* 0x01ffea0003c00000 */
[----:B------:R0:W0:Y:S02]  /*2e70*/  SHFL.IDX P3, R67, R69, R66, R67 ;  /* 0x0000004245437389 */ /* 0x0000240000060043 */
[----:B01234-:R-:W-:Y:S05]  /*2e80*/  ENDCOLLECTIVE ;  /* 0x000000000000791b */ /* 0x01ffea0003800000 */
.L_x_13039:
[----:B------:R-:W-:Y:S05]  /*2e90*/  BSYNC B1 ;  /* 0x0000000000017941 */ /* 0x000fea0003800000 */
.L_x_13038:
[----:B------:R-:W-:Y:S05]  /*2ea0*/  BRA `(.L_x_13040) ;  /* 0xffffffec00547947 */ /* 0x000fea000383ffff */
.L_x_12994:
[----:B------:R-:W-:Y:S01]  /*2eb0*/  BSSY B1, `(.L_x_13041) ;  /* 0x0000007000017945 */ /* 0x000fe20003800000 */
[----:B------:R-:W-:Y:S01]  /*2ec0*/  IMAD.MOV.U32 R66, RZ, RZ, R33 ;  /* 0x000000ffff427224 */ /* 0x000fe200078e0021 */
[----:B------:R-:W-:Y:S01]  /*2ed0*/  MOV R68, 0xffffffff ;  /* 0xffffffff00447802 */ /* 0x000fe20000000f00 */
[----:B------:R-:W-:-:S07]  /*2ee0*/  IMAD.MOV.U32 R67, RZ, RZ, 0x1f ;  /* 0x0000001fff437424 */ /* 0x000fce00078e00ff */
[----:B01234-:R-:W-:Y:S05]  /*2ef0*/  WARPSYNC.COLLECTIVE R68, `(.L_x_13042) ;  /* 0x0000000044087348 */ /* 0x01ffea0003c00000 */
[----:B------:R0:W0:Y:S02]  /*2f00*/  SHFL.IDX P3, R67, R69, R66, R67 ;  /* 0x0000004245437389 */ /* 0x0000240000060043 */
[----:B01234-:R-:W-:Y:S05]  /*2f10*/  ENDCOLLECTIVE ;  /* 0x000000000000791b */ /* 0x01ffea0003800000 */
.L_x_13042:
[----:B------:R-:W-:Y:S05]  /*2f20*/  BSYNC B1 ;  /* 0x0000000000017941 */ /* 0x000fea0003800000 */
.L_x_13041:
[----:B------:R-:W-:Y:S05]  /*2f30*/  BRA `(.L_x_13043) ;  /* 0xffffffec00487947 */ /* 0x000fea000383ffff */
.L_x_12996:
[----:B------:R-:W-:Y:S01]  /*2f40*/  BSSY B1, `(.L_x_13044) ;  /* 0x0000007000017945 */ /* 0x000fe20003800000 */
[----:B------:R-:W-:Y:S02]  /*2f50*/  IMAD.MOV.U32 R66, RZ, RZ, R32 ;  /* 0x000000ffff427224 */ /* 0x000fe400078e0020 */
[----:B------:R-:W-:Y:S02]  /*2f60*/  IMAD.MOV.U32 R67, RZ, RZ, 0x1f ;  /* 0x0000001fff437424 */ /* 0x000fe400078e00ff */
[----:B------:R-:W-:-:S07]  /*2f70*/  IMAD.MOV.U32 R68, RZ, RZ, -0x1 ;  /* 0xffffffffff447424 */ /* 0x000fce00078e00ff */
[----:B01234-:R-:W-:Y:S05]  /*2f80*/  WARPSYNC.COLLECTIVE R68, `(.L_x_13045) ;  /* 0x0000000044087348 */ /* 0x01ffea0003c00000 */
[----:B------:R0:W0:Y:S02]  /*2f90*/  SHFL.IDX P3, R67, R69, R66, R67 ;  /* 0x0000004245437389 */ /* 0x0000240000060043 */
[----:B01234-:R-:W-:Y:S05]  /*2fa0*/  ENDCOLLECTIVE ;  /* 0x000000000000791b */ /* 0x01ffea0003800000 */
.L_x_13045:
[----:B------:R-:W-:Y:S05]  /*2fb0*/  BSYNC B1 ;  /* 0x0000000000017941 */ /* 0x000fea0003800000 */
.L_x_13044:
[----:B------:R-:W-:Y:S05]  /*2fc0*/  BRA `(.L_x_13046) ;  /* 0xffffffec003c7947 */ /* 0x000fea000383ffff */
.L_x_12998:
[----:B------:R-:W-:Y:S01]  /*2fd0*/  BSSY B1, `(.L_x_13047) ;  /* 0x0000007000017945 */ /* 0x000fe20003800000 */
[----:B------:R-:W-:Y:S01]  /*2fe0*/  MOV R66, R31 ;  /* 0x0000001f00427202 */ /* 0x000fe20000000f00 */
[----:B------:R-:W-:Y:S02]  /*2ff0*/  IMAD.MOV.U32 R67, RZ, RZ, 0x1f ;  /* 0x0000001fff437424 */ /* 0x000fe400078e00ff */
[----:B------:R-:W-:-:S07]  /*3000*/  IMAD.MOV.U32 R68, RZ, RZ, -0x1 ;  /* 0xffffffffff447424 */ /* 0x000fce00078e00ff */
[----:B01234-:R-:W-:Y:S05]  /*3010*/  WARPSYNC.COLLECTIVE R68, `(.L_x_13048) ;  /* 0x0000000044087348 */ /* 0x01ffea0003c00000 */
[----:B------:R0:W0:Y:S02]  /*3020*/  SHFL.IDX P3, R67, R69, R66, R67 ;  /* 0x0000004245437389 */ /* 0x0000240000060043 */
[----:B01234-:R-:W-:Y:S05]  /*3030*/  ENDCOLLECTIVE ;  /* 0x000000000000791b */ /* 0x01ffea0003800000 */
.L_x_13048:
[----:B------:R-:W-:Y:S05]  /*3040*/  BSYNC B1 ;  /* 0x0000000000017941 */ /* 0x000fea0003800000 */
.L_x_13047:
[----:B------:R-:W-:Y:S05]  /*3050*/  BRA `(.L_x_13049) ;  /* 0xffffffec00307947 */ /* 0x000fea000383ffff */
.L_x_13000:
[----:B------:R-:W-:Y:S01]  /*3060*/  HFMA2 R67, -RZ, RZ, 0, 1.847743988037109375e-06 ;  /* 0x0000001fff437431 */ /* 0x000fe200000001ff */
[----:B------:R-:W-:Y:S01]  /*3070*/  BSSY B1, `(.L_x_13050) ;  /* 0x0000006000017945 */ /* 0x000fe20003800000 */
[----:B------:R-:W-:Y:S02]  /*3080*/  IMAD.MOV.U32 R66, RZ, RZ, R30 ;  /* 0x000000ffff427224 */ /* 0x000fe400078e001e */
[----:B------:R-:W-:-:S07]  /*3090*/  IMAD.MOV.U32 R68, RZ, RZ, -0x1 ;  /* 0xffffffffff447424 */ /* 0x000fce00078e00ff */
[----:B01234-:R-:W-:Y:S05]  /*30a0*/  WARPSYNC.COLLECTIVE R68, `(.L_x_13051) ;  /* 0x0000000044087348 */ /* 0x01ffea0003c00000 */
[----:B------:R0:W0:Y:S02]  /*30b0*/  SHFL.IDX P3, R67, R69, R66, R67 ;  /* 0x0000004245437389 */ /* 0x0000240000060043 */
[----:B01234-:R-:W-:Y:S05]  /*30c0*/  ENDCOLLECTIVE ;  /* 0x000000000000791b */ /* 0x01ffea0003800000 */
.L_x_13051:
[----:B------:R-:W-:Y:S05]  /*30d0*/  BSYNC B1 ;  /* 0x0000000000017941 */ /* 0x000fea0003800000 */
.L_x_13050:
[----:B------:R-:W-:Y:S05]  /*30e0*/  BRA `(.L_x_13052) ;  /* 0xffffffec00247947 */ /* 0x000fea000383ffff */
.L_x_13002:
[----:B------:R-:W-:Y:S01]  /*30f0*/  BSSY B1, `(.L_x_13053) ;  /* 0x0000007000017945 */ /* 0x000fe20003800000 */
[----:B------:R-:W-:Y:S01]  /*3100*/  IMAD.MOV.U32 R66, RZ, RZ, R29 ;  /* 0x000000ffff427224 */ /* 0x000fe200078e001d */
[----:B------:R-:W-:Y:S01]  /*3110*/  MOV R68, 0xffffffff ;  /* 0xffffffff00447802 */ /* 0x000fe20000000f00 */
[----:B------:R-:W-:-:S07]  /*3120*/  IMAD.MOV.U32 R67, RZ, RZ, 0x1f ;  /* 0x0000001fff437424 */ /* 0x000fce00078e00ff */
[----:B01234-:R-:W-:Y:S05]  /*3130*/  WARPSYNC.COLLECTIVE R68, `(.L_x_13054) ;  /* 0x0000000044087348 */ /* 0x01ffea0003c00000 */
[----:B------:R0:W0:Y:S02]  /*3140*/  SHFL.IDX P3, R67, R69, R66, R67 ;  /* 0x0000004245437389 */ /* 0x0000240000060043 */
[----:B01234-:R-:W-:Y:S05]  /*3150*/  ENDCOLLECTIVE ;  /* 0x000000000000791b */ /* 0x01ffea0003800000 */
.L_x_13054:
[----:B------:R-:W-:Y:S05]  /*3160*/  BSYNC B1 ;  /* 0x0000000000017941 */ /* 0x000fea0003800000 */
.L_x_13053:
[----:B------:R-:W-:Y:S05]  /*3170*/  BRA `(.L_x_13055) ;  /* 0xffffffec00187947 */ /* 0x000fea000383ffff */
.L_x_13004:
[----:B------:R-:W-:Y:S01]  /*3180*/  BSSY B1, `(.L_x_13056) ;  /* 0x0000007000017945 */ /* 0x000fe20003800000 */
[----:B------:R-:W-:Y:S02]  /*3190*/  IMAD.MOV.U32 R66, RZ, RZ, R28 ;  /* 0x000000ffff427224 */ /* 0x000fe400078e001c */
[----:B------:R-:W-:Y:S02]  /*31a0*/  IMAD.MOV.U32 R67, RZ, RZ, 0x1f ;  /* 0x0000001fff437424 */ /* 0x000fe400078e00ff */
[----:B------:R-:W-:-:S07]  /*31b0*/  IMAD.MOV.U32 R68, RZ, RZ, -0x1 ;  /* 0xffffffffff447424 */ /* 0x000fce00078e00ff */
[----:B01234-:R-:W-:Y:S05]  /*31c0*/  WARPSYNC.COLLECTIVE R68, `(.L_x_13057) ;  /* 0x0000000044087348 */ /* 0x01ffea0003c00000 */
[----:B------:R0:W0:Y:S02]  /*31d0*/  SHFL.IDX P3, R67, R69, R66, R67 ;  /* 0x0000004245437389 */ /* 0x0000240000060043 */
[----:B01234-:R-:W-:Y:S05]  /*31e0*/  ENDCOLLECTIVE ;  /* 0x000000000000791b */ /* 0x01ffea0003800000 */
.L_x_13057:
[----:B------:R-:W-:Y:S05]  /*31f0*/  BSYNC B1 ;  /* 0x0000000000017941 */ /* 0x000fea0003800000 */
.L_x_13056:
[----:B------:R-:W-:Y:S05]  /*3200*/  BRA `(.L_x_13058) ;  /* 0xffffffec000c7947 */ /* 0x000fea000383ffff */
.L_x_13006:
[----:B------:R-:W-:Y:S01]  /*3210*/  BSSY B1, `(.L_x_13059) ;  /* 0x0000007000017945 */ /* 0x000fe20003800000 */
[----:B------:R-:W-:Y:S01]  /*3220*/  MOV R66, R27 ;  /* 0x0000001b00427202 */ /* 0x000fe20000000f00 */
[----:B------:R-:W-:Y:S02]  /*3230*/  IMAD.MOV.U32 R67, RZ, RZ, 0x1f ;  /* 0x0000001fff437424 */ /* 0x000fe400078e00ff */
[----:B------:R-:W-:-:S07]  /*3240*/  IMAD.MOV.U32 R68, RZ, RZ, -0x1 ;  /* 0xffffffffff447424 */ /* 0x000fce00078e00ff */
[----:B01234-:R-:W-:Y:S05]  /*3250*/  WARPSYNC.COLLECTIVE R68, `(.L_x_13060) ;  /* 0x0000000044087348 */ /* 0x01ffea0003c00000 */
[----:B------:R0:W0:Y:S02]  /*3260*/  SHFL.IDX P3, R67, R69, R66, R67 ;  /* 0x0000004245437389 */ /* 0x0000240000060043 */
[----:B01234-:R-:W-:Y:S05]  /*3270*/  ENDCOLLECTIVE ;  /* 0x000000000000791b */ /* 0x01ffea0003800000 */
.L_x_13060:
[----:B------:R-:W-:Y:S05]  /*3280*/  BSYNC B1 ;  /* 0x0000000000017941 */ /* 0x000fea0003800000 */
.L_x_13059:
[----:B------:R-:W-:Y:S05]  /*3290*/  BRA `(.L_x_13061) ;  /* 0xffffffec00007947 */ /* 0x000fea000383ffff */
.L_x_13008:
[----:B------:R-:W-:Y:S01]  /*32a0*/  HFMA2 R67, -RZ, RZ, 0, 1.847743988037109375e-06 ;  /* 0x0000001fff437431 */ /* 0x000fe200000001ff */
[----:B------:R-:W-:Y:S01]  /*32b0*/  BSSY B1, `(.L_x_13062) ;  /* 0x0000006000017945 */ /* 0x000fe20003800000 */
[----:B------:R-:W-:Y:S02]  /*32c0*/  IMAD.MOV.U32 R66, RZ, RZ, R26 ;  /* 0x000000ffff427224 */ /* 0x000fe400078e001a */
[----:B------:R-:W-:-:S07]  /*32d0*/  IMAD.MOV.U32 R68, RZ, RZ, -0x1 ;  /* 0xffffffffff447424 */ /* 0x000fce00078e00ff */
[----:B01234-:R-:W-:Y:S05]  /*32e0*/  WARPSYNC.COLLECTIVE R68, `(.L_x_13063) ;  /* 0x0000000044087348 */ /* 0x01ffea0003c00000 */
[----:B------:R0:W0:Y:S02]  /*32f0*/  SHFL.IDX P3, R67, R69, R66, R67 ;  /* 0x0000004245437389 */ /* 0x0000240000060043 */
[----:B01234-:R-:W-:Y:S05]  /*3300*/  ENDCOLLECTIVE ;  /* 0x000000000000791b */ /* 0x01ffea0003800000 */
.L_x_13063:
[----:B------:R-:W-:Y:S05]  /*3310*/  BSYNC B1 ;  /* 0x0000000000017941 */ /* 0x000fea0003800000 */
.L_x_13062:
[----:B------:R-:W-:Y:S05]  /*3320*/  BRA `(.L_x_13064) ;  /* 0xffffffe800f47947 */ /* 0x000fea000383ffff */
        .weak           $__internal_249_$__cuda_sm20_div_s16
        .type           $__internal_249_$__cuda_sm20_div_s16,@function
        .size           $__internal_249_$__cuda_sm20_div_s16,($__internal_250_$__cuda_sm20_div_u16 - $__internal_249_$__cuda_sm20_div_s16)
$__internal_249_$__cuda_sm20_div_s16:
        /* <DEDUP_REMOVED lines=25> */
[----:B------:R-:W-:Y:S05]  /*34c0*/  RET.REL.NODEC R16 `(_Z9cuda_gemmIiLi128ELi2ELi1ELi4096ELi64ELi64ELi64ELi1ELi0EEviiiPT_S1_S1_iii) ;  /* 0xffffffc810cc7950 */ /* 0x000fea0003c3ffff */
        .weak           $__internal_250_$__cuda_sm20_div_u16
        .type           $__internal_250_$__cuda_sm20_div_u16,@function
        .size           $__internal_250_$__cuda_sm20_div_u16,(.L_x_38753 - $__internal_250_$__cuda_sm20_div_u16)
$__internal_250_$__cuda_sm20_div_u16:
        /* <DEDUP_REMOVED lines=19> */
[----:B------:R-:W-:Y:S06]  /*3600*/  RET.REL.NODEC R2 `(_Z9cuda_gemmIiLi128ELi2ELi1ELi4096ELi64ELi64ELi64ELi1ELi0EEviiiPT_S1_S1_iii) ;  /* 0xffffffc8027c7950 */ /* 0x000fec0003c3ffff */
.L_x_13065:
        /* <DEDUP_REMOVED lines=15> */
.L_x_38753:


//--------------------- .text._Z9cuda_gemmIiLi128ELi2ELi1ELi4096ELi64ELi64ELi64ELi0ELi1EEviiiPT_S1_S1_iii --------------------------
	.section	.text._Z9cuda_gemmIiLi128ELi2ELi1ELi4096ELi64ELi64ELi64ELi0ELi1EEviiiPT_S1_S1_iii,"ax",@progbits
	.align	128
        .global         _Z9cuda_gemmIiLi128ELi2ELi1ELi4096ELi64ELi64ELi64ELi0ELi1EEviiiPT_S1_S1_iii
        .type           _Z9cuda_gemmIiLi128ELi2ELi1ELi4096ELi64ELi64ELi64ELi0ELi1EEviiiPT_S1_S1_iii,@function
        .size           _Z9cuda_gemmIiLi128ELi2ELi1ELi4096ELi64ELi64ELi64ELi0ELi1EEviiiPT_S1_S1_iii,(.L_x_38754 - _Z9cuda_gemmIiLi128ELi2ELi1ELi4096ELi64ELi64ELi64ELi0ELi1EEviiiPT_S1_S1_iii)
        .other          _Z9cuda_gemmIiLi128ELi2ELi1ELi4096ELi64ELi64ELi64ELi0ELi1EEviiiPT_S1_S1_iii,@"STO_CUDA_ENTRY STV_DEFAULT"
_Z9cuda_gemmIiLi128ELi2ELi1ELi4096ELi64ELi64ELi64ELi0ELi1EEviiiPT_S1_S1_iii:
.text._Z9cuda_gemmIiLi128ELi2ELi1ELi4096ELi64ELi64ELi64ELi0ELi1EEviiiPT_S1_S1_iii:
        /* <DEDUP_REMOVED lines=32> */
[----:B------:R-:W-:Y:S05]  /*0200*/  CALL.REL.NOINC `($__internal_251_$__cuda_sm20_div_u16) ;  /* 0x00000014007c7944 */ /* 0x000fea0003c00000 */
[----:B------:R-:W-:Y:S01]  /*0210*/  LOP3.LUT R7, R0, 0xfff, RZ, 0x3c, !PT ;  /* 0x00000fff00077812 */ /* 0x000fe200078e3cff */
[----:B------:R-:W-:Y:S01]  /*0220*/  IMAD.MOV.U32 R18, RZ, RZ, R36 ;  /* 0x000000ffff127224 */ /* 0x000fe200078e0024 */
[----:B------:R-:W-:Y:S02]  /*0230*/  LOP3.LUT R13, R8, 0xffff, RZ, 0xc0, !PT ;  /* 0x0000ffff080d7812 */ /* 0x000fe400078ec0ff */
[----:B------:R-:W-:Y:S01]  /*0240*/  MOV R14, 0x280 ;  /* 0x00000280000e7802 */ /* 0x000fe20000000f00 */
[----:B------:R-:W-:-:S05]  /*0250*/  IMAD.IADD R7, R7, 0x1, -R8 ;  /* 0x0000000107077824 */ /* 0x000fca00078e0a08 */
[----:B------:R-:W-:-:S07]  /*0260*/  LOP3.LUT R12, R7, 0xffff, RZ, 0xc0, !PT ;  /* 0x0000ffff070c7812 */ /* 0x000fce00078ec0ff */
[----:B------:R-:W-:Y:S05]  /*0270*/  CALL.REL.NOINC `($__internal_251_$__cuda_sm20_div_u16) ;  /* 0x0000001400607944 */ /* 0x000fea0003c00000 */
        /* <DEDUP_REMOVED lines=83> */
.L_x_13081:
        /* <DEDUP_REMOVED lines=22> */
.L_x_13067:
[----:B------:R-:W-:Y:S05]  /*0910*/  BSYNC.RECONVERGENT B0 ;  /* 0x0000000000007941 */ /* 0x000fea0003800200 */
.L_x_13066:
[----:B------:R-:W2:Y:S01]  /*0920*/  S2UR UR6, SR_CgaCtaId ;  /* 0x00000000000679c3 */ /* 0x000ea20000008800 */
[----:B------:R-:W-:Y:S01]  /*0930*/  UMOV UR4, 0x400 ;  /* 0x0000040000047882 */ /* 0x000fe20000000000 */
[----:B------:R-:W-:Y:S01]  /*0940*/  BSSY.RECONVERGENT B0, `(.L_x_13068) ;  /* 0x000000f000007945 */ /* 0x000fe20003800200 */
[----:B------:R-:W-:-:S04]  /*0950*/  UIADD3 UR4, UPT, UPT, UR4, 0x2880, URZ ;  /* 0x0000288004047890 */ /* 0x000fc8000fffe0ff */
[----:B--2---:R-:W-:-:S06]  /*0960*/  ULEA UR4, UR6, UR4, 0x18 ;  /* 0x0000000406047291 */ /* 0x004fcc000f8ec0ff */
[----:B-1----:R-:W-:-:S07]  /*0970*/  LEA R18, R16, UR4, 0x2 ;  /* 0x0000000410127c11 */ /* 0x002fce000f8e10ff */
.L_x_13069:
        /* <DEDUP_REMOVED lines=12> */
.L_x_13068:
[----:B------:R-:W-:Y:S01]  /*0a40*/  UPLOP3.LUT UP0, UPT, UPT, UPT, UPT, 0x80, 0x8 ;  /* 0x000000000008789c */ /* 0x000fe20003f0f070 */
[----:B------:R-:W-:-:S10]  /*0a50*/  UMOV UR4, URZ ;  /* 0x000000ff00047c82 */ /* 0x000fd40008000000 */
.L_x_13076:
        /* <DEDUP_REMOVED lines=10> */
.L_x_13071:
        /* <DEDUP_REMOVED lines=13> */
.L_x_13070:
[----:B------:R-:W-:-:S03]  /*0bd0*/  ULEA UR6, UR9, UR4, 0x6 ;  /* 0x0000000409067291 */ /* 0x000fc6000f8e30ff */
[----:B------:R-:W-:-:S09]  /*0be0*/  UMOV UR4, URZ ;  /* 0x000000ff00047c82 */ /* 0x000fd20008000000 */
.L_x_13075:
[----:B0-----:R-:W0:Y:S01]  /*0bf0*/  LDC.64 R16, c[0x0][0x398] ;  /* 0x0000e600ff107b82 */ /* 0x001e220000000a00 */
[----:B------:R-:W-:Y:S01]  /*0c00*/  LOP3.LUT R25, R3, 0xf, RZ, 0xc0, !PT ;  /* 0x0000000f03197812 */ /* 0x000fe200078ec0ff */
[----:B------:R-:W-:Y:S01]  /*0c10*/  BSSY.RECONVERGENT B0, `(.L_x_13072) ;  /* 0x000000c000007945 */ /* 0x000fe20003800200 */
[----:B------:R-:W-:-:S03]  /*0c20*/  SHF.R.U32.HI R21, RZ, 0x4, R3 ;  /* 0x00000004ff157819 */ /* 0x000fc60000011603 */
[----:B-12---:R-:W-:-:S07]  /*0c30*/  VIADD R25, R25, UR4 ;  /* 0x0000000419197c36 */ /* 0x006fce0008000000 */
.L_x_13073:
        /* <DEDUP_REMOVED lines=10> */
.L_x_13072:
        /* <DEDUP_REMOVED lines=23> */
.L_x_13074:
        /* <DEDUP_REMOVED lines=100> */
.L_x_13078:
[----:B------:R-:W-:Y:S05]  /*1490*/  BSYNC.RECONVERGENT B0 ;  /* 0x0000000000007941 */ /* 0x000fea0003800200 */
.L_x_13077:
[----:B------:R-:W5:Y:S01]  /*14a0*/  S2UR UR6, SR_CgaCtaId ;  /* 0x00000000000679c3 */ /* 0x000f620000008800 */
[----:B------:R-:W-:Y:S01]  /*14b0*/  UMOV UR4, 0x400 ;  /* 0x0000040000047882 */ /* 0x000fe20000000000 */
[----:B------:R-:W-:Y:S01]  /*14c0*/  BSSY.RECONVERGENT B0, `(.L_x_13079) ;  /* 0x000002e000007945 */ /* 0x000fe20003800200 */
[----:B------:R-:W-:Y:S01]  /*14d0*/  UIADD3 UR4, UPT, UPT, UR4, 0x2880, URZ ;  /* 0x0000288004047890 */ /* 0x000fe2000fffe0ff */
[----:B------:R-:W0:Y:S03]  /*14e0*/  LDCU UR7, c[0x0][0x388] ;  /* 0x00007100ff0777ac */ /* 0x000e260008000800 */
[----:B0----5:R-:W-:-:S12]  /*14f0*/  ULEA UR4, UR6, UR4, 0x18 ;  /* 0x0000000406047291 */ /* 0x021fd8000f8ec0ff */
.L_x_13080:
        /* <DEDUP_REMOVED lines=43> */
.L_x_13079:
[C---:B------:R-:W-:Y:S02]  /*17b0*/  IMAD.IADD R57, R4.reuse, 0x1, R57 ;  /* 0x0000000104397824 */ /* 0x040fe400078e0239 */
[----:B----4-:R-:W-:-:S05]  /*17c0*/  IMAD.SHL.U32 R16, R4, 0x2, RZ ;  /* 0x0000000204107824 */ /* 0x010fca00078e00ff */
[----:B------:R-:W-:-:S13]  /*17d0*/  ISETP.GE.U32.AND P0, PT, R57, R16, PT ;  /* 0x000000103900720c */ /* 0x000fda0003f06070 */
[----:B------:R-:W-:Y:S05]  /*17e0*/  @!P0 BRA `(.L_x_13081) ;  /* 0xffffffec00f08947 */ /* 0x000fea000383ffff */
[----:B------:R-:W-:Y:S05]  /*17f0*/  EXIT ;  /* 0x000000000000794d */ /* 0x000fea0003800000 */
        .weak           $__internal_251_$__cuda_sm20_div_u16
        .type           $__internal_251_$__cuda_sm20_div_u16,@function
        .size           $__internal_251_$__cuda_sm20_div_u16,(.L_x_38754 - $__internal_251_$__cuda_sm20_div_u16)
$__internal_251_$__cuda_sm20_div_u16:
        /* <DEDUP_REMOVED lines=18> */
[----:B------:R-:W-:Y:S06]  /*1920*/  RET.REL.NODEC R6 `(_Z9cuda_gemmIiLi128ELi2ELi1ELi4096ELi64ELi64ELi64ELi0ELi1EEviiiPT_S1_S1_iii) ;  /* 0xffffffe406b47950 */ /* 0x000fec0003c3ffff */
.L_x_13082:
        /* <DEDUP_REMOVED lines=13> */
.L_x_38754:


//--------------------- .text._Z9cuda_gemmIiLi128ELi2ELi1ELi4096ELi64ELi64ELi64ELi0ELi0EEviiiPT_S1_S1_iii --------------------------
	.section	.text._Z9cuda_gemmIiLi128ELi2ELi1ELi4096ELi64ELi64ELi64ELi0ELi0EEviiiPT_S1_S1_iii,"ax",@progbits
	.align	128
        .global         _Z9cuda_gemmIiLi128ELi2ELi1ELi4096ELi64ELi64ELi64ELi0ELi0EEviiiPT_S1_S1_iii
        .type           _Z9cuda_gemmIiLi128ELi2ELi1ELi4096ELi64ELi64ELi64ELi0ELi0EEviiiPT_S1_S1_iii,@function
        .size           _Z9cuda_gemmIiLi128ELi2ELi1ELi4096ELi64ELi64ELi64ELi0ELi0EEviiiPT_S1_S1_iii,(.L_x_38756 - _Z9cuda_gemmIiLi128ELi2ELi1ELi4096ELi64ELi64ELi64ELi0ELi0EEviiiPT_S1_S1_iii)
        .other          _Z9cuda_gemmIiLi128ELi2ELi1ELi4096ELi64ELi64ELi64ELi0ELi0EEviiiPT_S1_S1_iii,@"STO_CUDA_ENTRY STV_DEFAULT"
_Z9cuda_gemmIiLi128ELi2ELi1ELi4096ELi64ELi64ELi64ELi0ELi0EEviiiPT_S1_S1_iii:
.text._Z9cuda_gemmIiLi128ELi2ELi1ELi4096ELi64ELi64ELi64ELi0ELi0EEviiiPT_S1_S1_iii:
        /* <DEDUP_REMOVED lines=70> */
[----:B------:R-:W-:Y:S05]  /*0460*/  CALL.REL.NOINC `($__internal_253_$__cuda_sm20_div_u16) ;  /* 0x0000003800a07944 */ /* 0x000fea0003c00000 */
[----:B------:R-:W-:Y:S01]  /*0470*/  LOP3.LUT R8, R8, 0xfff, RZ, 0x3c, !PT ;  /* 0x00000fff08087812 */ /* 0x000fe200078e3cff */
[----:B------:R-:W-:Y:S01]  /*0480*/  IMAD.MOV.U32 R18, RZ, RZ, R60 ;  /* 0x000000ffff127224 */ /* 0x000fe200078e003c */
[----:B------:R-:W-:Y:S02]  /*0490*/  LOP3.LUT R13, R9, 0xffff, RZ, 0xc0, !PT ;  /* 0x0000ffff090d7812 */ /* 0x000fe400078ec0ff */
[----:B------:R-:W-:Y:S01]  /*04a0*/  MOV R14, 0x4e0 ;  /* 0x000004e0000e7802 */ /* 0x000fe20000000f00 */
[----:B------:R-:W-:-:S05]  /*04b0*/  IMAD.IADD R8, R8, 0x1, -R9 ;  /* 0x0000000108087824 */ /* 0x000fca00078e0a09 */
[----:B------:R-:W-:-:S07]  /*04c0*/  LOP3.LUT R12, R8, 0xffff, RZ, 0xc0, !PT ;  /* 0x0000ffff080c7812 */ /* 0x000fce00078ec0ff */
[----:B------:R-:W-:Y:S05]  /*04d0*/  CALL.REL.NOINC `($__internal_253_$__cuda_sm20_div_u16) ;  /* 0x0000003800847944 */ /* 0x000fea0003c00000 */
        /* <DEDUP_REMOVED lines=112> */
[----:B------:R-:W-:Y:S05]  /*0be0*/  CALL.REL.NOINC `($__internal_252_$__cuda_sm20_div_s16) ;  /* 0x0000003000607944 */ /* 0x000fea0003c00000 */
        /* <DEDUP_REMOVED lines=10> */
.L_x_13133:
        /* <DEDUP_REMOVED lines=23> */
.L_x_13084:
[----:B------:R-:W-:Y:S05]  /*0e00*/  BSYNC.RECONVERGENT B0 ;  /* 0x0000000000007941 */ /* 0x000fea0003800200 */
.L_x_13083:
[----:B------:R-:W2:Y:S01]  /*0e10*/  S2UR UR8, SR_CgaCtaId ;  /* 0x00000000000879c3 */ /* 0x000ea20000008800 */
[----:B------:R-:W-:Y:S01]  /*0e20*/  UMOV UR5, 0x400 ;  /* 0x0000040000057882 */ /* 0x000fe20000000000 */
[----:B------:R-:W-:Y:S01]  /*0e30*/  BSSY.RECONVERGENT B0, `(.L_x_13085) ;  /* 0x000000f000007945 */ /* 0x000fe20003800200 */
[----:B------:R-:W-:-:S04]  /*0e40*/  UIADD3 UR5, UPT, UPT, UR5, 0x2880, URZ ;  /* 0x0000288005057890 */ /* 0x000fc8000fffe0ff */
[----:B--2---:R-:W-:-:S06]  /*0e50*/  ULEA UR5, UR8, UR5, 0x18 ;  /* 0x0000000508057291 */ /* 0x004fcc000f8ec0ff */
[----:B01----:R-:W-:-:S07]  /*0e60*/  LEA R17, R16, UR5, 0x2 ;  /* 0x0000000510117c11 */ /* 0x003fce000f8e10ff */
.L_x_13086:
        /* <DEDUP_REMOVED lines=12> */
.L_x_13085:
[----:B------:R-:W-:Y:S01]  /*0f30*/  PLOP3.LUT P0, PT, PT, PT, PT, 0x80, 0x8 ;  /* 0x000000000008781c */ /* 0x000fe20003f0f070 */
[----:B------:R-:W-:Y:S01]  /*0f40*/  IMAD.MOV.U32 R20, RZ, RZ, RZ ;  /* 0x000000ffff147224 */ /* 0x000fe200078e00ff */
[----:B------:R-:W1:Y:S01]  /*0f50*/  LDCU UR12, c[0x0][0x3ac] ;  /* 0x00007580ff0c77ac */ /* 0x000e620008000800 */
[----:B------:R-:W2:Y:S10]  /*0f60*/  LDCU UR13, c[0x0][0x3a8] ;  /* 0x00007500ff0d77ac */ /* 0x000eb40008000800 */
.L_x_13128:
        /* <DEDUP_REMOVED lines=13> */
.L_x_13088:
        /* <DEDUP_REMOVED lines=13> */
.L_x_13087:
[----:B0-----:R-:W-:Y:S01]  /*1110*/  IADD3 R19, PT, PT, R20, UR6, RZ ;  /* 0x0000000614137c10 */ /* 0x001fe2000fffe0ff */
[----:B------:R-:W-:-:S07]  /*1120*/  IMAD.MOV.U32 R18, RZ, RZ, RZ ;  /* 0x000000ffff127224 */ /* 0x000fce00078e00ff */
.L_x_13127:
[----:B0-----:R-:W0:Y:S02]  /*1130*/  S2R R20, SR_TID.X ;  /* 0x0000000000147919 */ /* 0x001e240000002100 */
[----:B0-----:R-:W-:Y:S02]  /*1140*/  LOP3.LUT R17, R20, 0xf, RZ, 0xc0, !PT ;  /* 0x0000000f14117812 */ /* 0x001fe400078ec0ff */
[----:B------:R-:W-:-:S03]  /*1150*/  SHF.R.U32.HI R20, RZ, 0x4, R20 ;  /* 0x00000004ff147819 */ /* 0x000fc60000011614 */
[----:B-1----:R-:W-:-:S07]  /*1160*/  IMAD.IADD R22, R17, 0x1, R18 ;  /* 0x0000000111167824 */ /* 0x002fce00078e0212 */
.L_x_13089:
        /* <DEDUP_REMOVED lines=16> */
.L_x_13126:
        /* <DEDUP_REMOVED lines=86> */
.L_x_13125:
        /* <DEDUP_REMOVED lines=11> */
.L_x_13135:
[----:B0--3--:R-:W-:-:S07]  /*1880*/  IMAD R66, R64, R73, RZ ;  /* 0x0000004940427224 */ /* 0x009fce00078e02ff */
.L_x_13093:
[----:B------:R-:W-:-:S13]  /*1890*/  ISETP.GE.AND P3, PT, R71, 0x2, PT ;  /* 0x000000024700780c */ /* 0x000fda0003f66270 */
[----:B------:R-:W-:Y:S05]  /*18a0*/  @!P3 BRA `(.L_x_13095) ;  /* 0x000000000010b947 */ /* 0x000fea0003800000 */
[----:B------:R-:W-:-:S03]  /*18b0*/  UMOV UR5, 0xffffffff ;  /* 0xffffffff00057882 */ /* 0x000fc60000000000 */
[----:B------:R-:W-:Y:S05]  /*18c0*/  BRA.DIV UR5, `(.L_x_13096) ;  /* 0x0000001e05087947 */ /* 0x000fea000b800000 */
[----:B------:R3:W4:Y:S02]  /*18d0*/  SHFL.IDX PT, R73, R72, R6, 0x1f ;  /* 0x00001f0648497589 */ /* 0x00072400000e0000 */
.L_x_13138:
[----:B----4-:R-:W-:-:S07]  /*18e0*/  IMAD R66, R63, R73, R66 ;  /* 0x000000493f427224 */ /* 0x010fce00078e0242 */
.L_x_13095:
[----:B------:R-:W-:-:S13]  /*18f0*/  ISETP.GE.AND P3, PT, R71, 0x3, PT ;  /* 0x000000034700780c */ /* 0x000fda0003f66270 */
[----:B------:R-:W-:Y:S05]  /*1900*/  @!P3 BRA `(.L_x_13097) ;  /* 0x000000000010b947 */ /* 0x000fea0003800000 */
[----:B------:R-:W-:-:S03]  /*1910*/  UMOV UR5, 0xffffffff ;  /* 0xffffffff00057882 */ /* 0x000fc60000000000 */
[----:B------:R-:W-:Y:S05]  /*1920*/  BRA.DIV UR5, `(.L_x_13098) ;  /* 0x0000001e05147947 */ /* 0x000fea000b800000 */
[----:B------:R4:W0:Y:S02]  /*1930*/  SHFL.IDX PT, R73, R72, R7, 0x1f ;  /* 0x00001f0748497589 */ /* 0x00082400000e0000 */
.L_x_13141:
[----:B0-----:R-:W-:-:S07]  /*1940*/  IMAD R66, R35, R73, R66 ;  /* 0x0000004923427224 */ /* 0x001fce00078e0242 */
.L_x_13097:
[----:B------:R-:W-:-:S13]  /*1950*/  ISETP.GE.AND P3, PT, R71, 0x4, PT ;  /* 0x000000044700780c */ /* 0x000fda0003f66270 */
[----:B------:R-:W-:Y:S05]  /*1960*/  @!P3 BRA `(.L_x_13099) ;  /* 0x000000000010b947 */ /* 0x000fea0003800000 */
[----:B------:R-:W-:-:S03]  /*1970*/  UMOV UR5, 0xffffffff ;  /* 0xffffffff00057882 */ /* 0x000fc60000000000 */
[----:B------:R-:W-:Y:S05]  /*1980*/  BRA.DIV UR5, `(.L_x_13100) ;  /* 0x0000001e05207947 */ /* 0x000fea000b800000 */
[----:B------:R0:W0:Y:S02]  /*1990*/  SHFL.IDX PT, R73, R72, R8, 0x1f ;  /* 0x00001f0848497589 */ /* 0x00002400000e0000 */
.L_x_13144:
[----:B0-----:R-:W-:-:S07]  /*19a0*/  IMAD R66, R34, R73, R66 ;  /* 0x0000004922427224 */ /* 0x001fce00078e0242 */
.L_x_13099:
[----:B------:R-:W-:-:S13]  /*19b0*/  ISETP.GE.AND P3, PT, R71, 0x5, PT ;  /* 0x000000054700780c */ /* 0x000fda0003f66270 */
[----:B------:R-:W-:Y:S05]  /*19c0*/  @!P3 BRA `(.L_x_13101) ;  /* 0x000000000010b947 */ /* 0x000fea0003800000 */
[----:B------:R-:W-:-:S03]  /*19d0*/  UMOV UR5, 0xffffffff ;  /* 0xffffffff00057882 */ /* 0x000fc60000000000 */
[----:B------:R-:W-:Y:S05]  /*19e0*/  BRA.DIV UR5, `(.L_x_13102) ;  /* 0x0000001e052c7947 */ /* 0x000fea000b800000 */
[----:B------:R0:W0:Y:S02]  /*19f0*/  SHFL.IDX PT, R73, R72, R9, 0x1f ;  /* 0x00001f0948497589 */ /* 0x00002400000e0000 */
.L_x_13147:
[----:B0-----:R-:W-:-:S07]  /*1a00*/  IMAD R66, R24, R73, R66 ;  /* 0x0000004918427224 */ /* 0x001fce00078e0242 */
.L_x_13101:
[----:B------:R-:W-:-:S13]  /*1a10*/  ISETP.GE.AND P3, PT, R71, 0x6, PT ;  /* 0x000000064700780c */ /* 0x000fda0003f66270 */
[----:B------:R-:W-:Y:S05]  /*1a20*/  @!P3 BRA `(.L_x_13103) ;  /* 0x000000000010b947 */ /* 0x000fea0003800000 */
[----:B------:R-:W-:-:S03]  /*1a30*/  UMOV UR5, 0xffffffff ;  /* 0xffffffff00057882 */ /* 0x000fc60000000000 */
[----:B------:R-:W-:Y:S05]  /*1a40*/  BRA.DIV UR5, `(.L_x_13104) ;  /* 0x0000001e05387947 */ /* 0x000fea000b800000 */
[----:B------:R0:W0:Y:S02]  /*1a50*/  SHFL.IDX PT, R73, R72, R10, 0x1f ;  /* 0x00001f0a48497589 */ /* 0x00002400000e0000 */
.L_x_13150:
[----:B0-----:R-:W-:-:S07]  /*1a60*/  IMAD R66, R23, R73, R66 ;  /* 0x0000004917427224 */ /* 0x001fce00078e0242 */
.L_x_13103:
[----:B------:R-:W-:-:S13]  /*1a70*/  ISETP.GE.AND P3, PT, R71, 0x7, PT ;  /* 0x000000074700780c */ /* 0x000fda0003f66270 */
[----:B------:R-:W-:Y:S05]  /*1a80*/  @!P3 BRA `(.L_x_13105) ;  /* 0x000000000010b947 */ /* 0x000fea0003800000 */
[----:B------:R-:W-:-:S03]  /*1a90*/  UMOV UR5, 0xffffffff ;  /* 0xffffffff00057882 */ /* 0x000fc60000000000 */
[----:B------:R-:W-:Y:S05]  /*1aa0*/  BRA.DIV UR5, `(.L_x_13106) ;  /* 0x0000001e05447947 */ /* 0x000fea000b800000 */
[----:B------:R0:W0:Y:S02]  /*1ab0*/  SHFL.IDX PT, R73, R72, R11, 0x1f ;  /* 0x00001f0b48497589 */ /* 0x00002400000e0000 */
.L_x_13153:
[----:B0-----:R-:W-:-:S07]  /*1ac0*/  IMAD R66, R22, R73, R66 ;  /* 0x0000004916427224 */ /* 0x001fce00078e0242 */
.L_x_13105:
[----:B------:R-:W-:-:S13]  /*1ad0*/  ISETP.GE.AND P3, PT, R71, 0x8, PT ;  /* 0x000000084700780c */ /* 0x000fda0003f66270 */
[----:B------:R-:W-:Y:S05]  /*1ae0*/  @!P3 BRA `(.L_x_13107) ;  /* 0x000000000010b947 */ /* 0x000fea0003800000 */
[----:B------:R-:W-:-:S03]  /*1af0*/  UMOV UR5, 0xffffffff ;  /* 0xffffffff00057882 */ /* 0x000fc60000000000 */
[----:B------:R-:W-:Y:S05]  /*1b00*/  BRA.DIV UR5, `(.L_x_13108) ;  /* 0x0000001e05507947 */ /* 0x000fea000b800000 */
[----:B------:R0:W0:Y:S02]  /*1b10*/  SHFL.IDX PT, R73, R72, R12, 0x1f ;  /* 0x00001f0c48497589 */ /* 0x00002400000e0000 */
.L_x_13156:
[----:B01----:R-:W-:-:S07]  /*1b20*/  IMAD R66, R21, R73, R66 ;  /* 0x0000004915427224 */ /* 0x003fce00078e0242 */
.L_x_13107:
[----:B------:R-:W-:-:S13]  /*1b30*/  ISETP.GE.AND P3, PT, R71, 0x9, PT ;  /* 0x000000094700780c */ /* 0x000fda0003f66270 */
[----:B------:R-:W-:Y:S05]  /*1b40*/  @!P3 BRA `(.L_x_13109) ;  /* 0x000000000010b947 */ /* 0x000fea0003800000 */
[----:B------:R-:W-:-:S03]  /*1b50*/  UMOV UR5, 0xffffffff ;  /* 0xffffffff00057882 */ /* 0x000fc60000000000 */
[----:B------:R-:W-:Y:S05]  /*1b60*/  BRA.DIV UR5, `(.L_x_13110) ;  /* 0x0000001e055c7947 */ /* 0x000fea000b800000 */
[----:B------:R0:W0:Y:S02]  /*1b70*/  SHFL.IDX PT, R73, R72, R13, 0x1f ;  /* 0x00001f0d48497589 */ /* 0x00002400000e0000 */
.L_x_13159:
[----:B0-----:R-:W-:-:S07]  /*1b80*/  IMAD R66, R25, R73, R66 ;  /* 0x0000004919427224 */ /* 0x001fce00078e0242 */
.L_x_13109:
[----:B------:R-:W-:-:S13]  /*1b90*/  ISETP.GE.AND P3, PT, R71, 0xa, PT ;  /* 0x0000000a4700780c */ /* 0x000fda0003f66270 */
[----:B------:R-:W-:Y:S05]  /*1ba0*/  @!P3 BRA `(.L_x_13111) ;  /* 0x000000000010b947 */ /* 0x000fea0003800000 */
[----:B------:R-:W-:-:S03]  /*1bb0*/  UMOV UR5, 0xffffffff ;  /* 0xffffffff00057882 */ /* 0x000fc60000000000 */
[----:B------:R-:W-:Y:S05]  /*1bc0*/  BRA.DIV UR5, `(.L_x_13112) ;  /* 0x0000001e05687947 */ /* 0x000fea000b800000 */
[----:B------:R0:W0:Y:S02]  /*1bd0*/  SHFL.IDX PT, R73, R72, R14, 0x1f ;  /* 0x00001f0e48497589 */ /* 0x00002400000e0000 */
.L_x_13162:
[----:B0-----:R-:W-:-:S07]  /*1be0*/  IMAD R66, R20, R73, R66 ;  /* 0x0000004914427224 */ /* 0x001fce00078e0242 */
.L_x_13111:
[----:B------:R-:W-:-:S13]  /*1bf0*/  ISETP.GE.AND P3, PT, R71, 0xb, PT ;  /* 0x0000000b4700780c */ /* 0x000fda0003f66270 */
[----:B------:R-:W-:Y:S05]  /*1c00*/  @!P3 BRA `(.L_x_13113) ;  /* 0x000000000010b947 */ /* 0x000fea0003800000 */
[----:B------:R-:W-:-:S03]  /*1c10*/  UMOV UR5, 0xffffffff ;  /* 0xffffffff00057882 */ /* 0x000fc60000000000 */
[----:B------:R-:W-:Y:S05]  /*1c20*/  BRA.DIV UR5, `(.L_x_13114) ;  /* 0x0000001e05747947 */ /* 0x000fea000b800000 */
[----:B------:R0:W0:Y:S02]  /*1c30*/  SHFL.IDX PT, R73, R72, R15, 0x1f ;  /* 0x00001f0f48497589 */ /* 0x00002400000e0000 */
.L_x_13165:
[----:B0-----:R-:W-:-:S07]  /*1c40*/  IMAD R66, R17, R73, R66 ;  /* 0x0000004911427224 */ /* 0x001fce00078e0242 */
.L_x_13113:
[----:B------:R-:W-:-:S13]  /*1c50*/  ISETP.GE.AND P3, PT, R71, 0xc, PT ;  /* 0x0000000c4700780c */ /* 0x000fda0003f66270 */
[----:B------:R-:W-:Y:S05]  /*1c60*/  @!P3 BRA `(.L_x_13115) ;  /* 0x000000000010b947 */ /* 0x000fea0003800000 */
[----:B------:R-:W-:-:S03]  /*1c70*/  UMOV UR5, 0xffffffff ;  /* 0xffffffff00057882 */ /* 0x000fc60000000000 */
[----:B------:R-:W-:Y:S05]  /*1c80*/  BRA.DIV UR5, `(.L_x_13116) ;  /* 0x0000001e05807947 */ /* 0x000fea000b800000 */
[----:B------:R0:W0:Y:S02]  /*1c90*/  SHFL.IDX PT, R73, R72, R28, 0x1f ;  /* 0x00001f1c48497589 */ /* 0x00002400000e0000 */
.L_x_13168:
[----:B0-----:R-:W-:-:S07]  /*1ca0*/  IMAD R66, R16, R73, R66 ;  /* 0x0000004910427224 */ /* 0x001fce00078e0242 */
.L_x_13115:
[----:B------:R-:W-:-:S13]  /*1cb0*/  ISETP.GE.AND P3, PT, R71, 0xd, PT ;  /* 0x0000000d4700780c */ /* 0x000fda0003f66270 */
[----:B------:R-:W-:Y:S05]  /*1cc0*/  @!P3 BRA `(.L_x_13117) ;  /* 0x000000000010b947 */ /* 0x000fea0003800000 */
[----:B------:R-:W-:-:S03]  /*1cd0*/  UMOV UR5, 0xffffffff ;  /* 0xffffffff00057882 */ /* 0x000fc60000000000 */
[----:B------:R-:W-:Y:S05]  /*1ce0*/  BRA.DIV UR5, `(.L_x_13118) ;  /* 0x0000001e058c7947 */ /* 0x000fea000b800000 */
[----:B------:R0:W0:Y:S02]  /*1cf0*/  SHFL.IDX PT, R73, R72, R29, 0x1f ;  /* 0x00001f1d48497589 */ /* 0x00002400000e0000 */
.L_x_13171:
[----:B0-----:R-:W-:-:S07]  /*1d00*/  IMAD R66, R68, R73, R66 ;  /* 0x0000004944427224 */ /* 0x001fce00078e0242 */
.L_x_13117:
[----:B------:R-:W-:-:S13]  /*1d10*/  ISETP.GE.AND P3, PT, R71, 0xe, PT ;  /* 0x0000000e4700780c */ /* 0x000fda0003f66270 */
[----:B------:R-:W-:Y:S05]  /*1d20*/  @!P3 BRA `(.L_x_13119) ;  /* 0x000000000010b947 */ /* 0x000fea0003800000 */
[----:B------:R-:W-:-:S03]  /*1d30*/  UMOV UR5, 0xffffffff ;  /* 0xffffffff00057882 */ /* 0x000fc60000000000 */
[----:B------:R-:W-:Y:S05]  /*1d40*/  BRA.DIV UR5, `(.L_x_13120) ;  /* 0x0000001e05987947 */ /* 0x000fea000b800000 */
[----:B------:R0:W0:Y:S02]  /*1d50*/  SHFL.IDX PT, R73, R72, R30, 0x1f ;  /* 0x00001f1e48497589 */ /* 0x00002400000e0000 */
.L_x_13174:
[----:B0-----:R-:W-:-:S07]  /*1d60*/  IMAD R66, R69, R73, R66 ;  /* 0x0000004945427224 */ /* 0x001fce00078e0242 */
.L_x_13119:
[----:B------:R-:W-:-:S13]  /*1d70*/  ISETP.GE.AND P3, PT, R71, 0xf, PT ;  /* 0x0000000f4700780c */ /* 0x000fda0003f66270 */
[----:B------:R-:W-:Y:S05]  /*1d80*/  @!P3 BRA `(.L_x_13121) ;  /* 0x000000000010b947 */ /* 0x000fea0003800000 */
[----:B------:R-:W-:-:S03]  /*1d90*/  UMOV UR5, 0xffffffff ;  /* 0xffffffff00057882 */ /* 0x000fc60000000000 */
[----:B------:R-:W-:Y:S05]  /*1da0*/  BRA.DIV UR5, `(.L_x_13122) ;  /* 0x0000001e05a47947 */ /* 0x000fea000b800000 */
[----:B------:R0:W0:Y:S02]  /*1db0*/  SHFL.IDX PT, R73, R72, R31, 0x1f ;  /* 0x00001f1f48497589 */ /* 0x00002400000e0000 */
.L_x_13177:
[----:B0-----:R-:W-:-:S07]  /*1dc0*/  IMAD R66, R70, R73, R66 ;  /* 0x0000004946427224 */ /* 0x001fce00078e0242 */
.L_x_13121:
[----:B------:R-:W-:-:S13]  /*1dd0*/  ISETP.GE.AND P3, PT, R71, 0x10, PT ;  /* 0x000000104700780c */ /* 0x000fda0003f66270 */
[----:B------:R-:W-:Y:S05]  /*1de0*/  @!P3 BRA `(.L_x_13123) ;  /* 0x00000004001cb947 */ /* 0x000fea0003800000 */
[----:B------:R-:W-:-:S03]  /*1df0*/  UMOV UR5, 0xffffffff ;  /* 0xffffffff00057882 */ /* 0x000fc60000000000 */
[----:B------:R-:W-:Y:S05]  /*1e00*/  BRA.DIV UR5, `(.L_x_13124) ;  /* 0x0000001e05b07947 */ /* 0x000fea000b800000 */
[----:B--234-:R2:W3:Y:S02]  /*1e10*/  SHFL.IDX PT, R72, R72, R36, 0x1f ;  /* 0x00001f2448487589 */ /* 0x01c4e400000e0000 */
.L_x_13180:
[----:B0--3--:R-:W-:Y:S01]  /*1e20*/  IMAD R66, R67, R72, R66 ;  /* 0x0000004843427224 */ /* 0x009fe200078e0242 */
[----:B------:R-:W-:Y:S06]  /*1e30*/  BRA `(.L_x_13123) ;  /* 0x0000000400087947 */ /* 0x000fec0003800000 */
.L_x_13092:
        /* <DEDUP_REMOVED lines=66> */
.L_x_13123:
        /* <DEDUP_REMOVED lines=16> */
.L_x_13091:
[----:B------:R-:W-:Y:S05]  /*2360*/  @!P0 BRA `(.L_x_13126) ;  /* 0xffffffec00c08947 */ /* 0x000fea000383ffff */
[----:B------:R-:W-:Y:S05]  /*2370*/  BSYNC.RECONVERGENT B0 ;  /* 0x0000000000007941 */ /* 0x000fea0003800200 */
.L_x_13090:
        /* <DEDUP_REMOVED lines=139> */
.L_x_13130:
[----:B------:R-:W-:Y:S05]  /*2c30*/  BSYNC.RECONVERGENT B0 ;  /* 0x0000000000007941 */ /* 0x000fea0003800200 */
.L_x_13129:
[----:B------:R-:W-:Y:S01]  /*2c40*/  BSSY.RECONVERGENT B0, `(.L_x_13131) ;  /* 0x000007d000007945 */ /* 0x000fe20003800200 */
[----:B------:R-:W-:-:S13]  /*2c50*/  ISETP.NE.AND P0, PT, R0, RZ, PT ;  /* 0x000000ff0000720c */ /* 0x000fda0003f05270 */
.L_x_13132:
        /* <DEDUP_REMOVED lines=124> */
.L_x_13131:
[----:B------:R-:W0:Y:S02]  /*3420*/  LDCU UR5, c[0x0][0x374] ;  /* 0x00006e80ff0577ac */ /* 0x000e240008000800 */
[----:B0-----:R-:W-:Y:S02]  /*3430*/  UIADD3 UR4, UPT, UPT, UR5, UR4, URZ ;  /* 0x0000000405047290 */ /* 0x001fe4000fffe0ff */
[----:B------:R-:W-:-:S04]  /*3440*/  USHF.L.U32 UR5, UR5, 0x1, URZ ;  /* 0x0000000105057899 */ /* 0x000fc800080006ff */
[----:B------:R-:W-:-:S09]  /*3450*/  UISETP.GE.U32.AND UP0, UPT, UR4, UR5, UPT ;  /* 0x000000050400728c */ /* 0x000fd2000bf06070 */
[----:B------:R-:W-:Y:S05]  /*3460*/  BRA.U !UP0, `(.L_x_13133) ;  /* 0xffffffd908087547 */ /* 0x000fea000b83ffff */
[----:B------:R-:W-:Y:S05]  /*3470*/  EXIT ;  /* 0x000000000000794d */ /* 0x000fea0003800000 */
.L_x_13094:
[----:B------:R-:W-:Y:S01]  /*3480*/  IMAD.MOV.U32 R75, RZ, RZ, R37 ;  /* 0x000000ffff4b7224 */ /* 0x000fe200078e0025 */
[----:B------:R-:W-:Y:S01]  /*3490*/  MOV R74, 0xffffffff ;  /* 0xffffffff004a7802 */ /* 0x000fe20000000f00 */
[----:B------:R-:W-:-:S07]  /*34a0*/  IMAD.MOV.U32 R77, RZ, RZ, 0x1f ;  /* 0x0000001fff4d7424 */ /* 0x000fce00078e00ff */
[----:B01----:R-:W-:Y:S05]  /*34b0*/  WARPSYNC.COLLECTIVE R74, `(.L_x_13134) ;  /* 0x000000004a087348 */ /* 0x003fea0003c00000 */
[----:B------:R2:W3:Y:S02]  /*34c0*/  SHFL.IDX P3, R73, R72, R75, R77 ;  /* 0x0000004b48497389 */ /* 0x0004e4000006004d */
[----:B0123--:R-:W-:Y:S05]  /*34d0*/  ENDCOLLECTIVE ;  /* 0x000000000000791b */ /* 0x00ffea0003800000 */
.L_x_13134:
[----:B------:R-:W-:Y:S05]  /*34e0*/  BRA `(.L_x_13135) ;  /* 0xffffffe000e47947 */ /* 0x000fea000383ffff */
.L_x_13096:
[----:B------:R-:W-:Y:S01]  /*34f0*/  BSSY B1, `(.L_x_13136) ;  /* 0x0000007000017945 */ /* 0x000fe20003800000 */
[----:B------:R-:W-:Y:S02]  /*3500*/  IMAD.MOV.U32 R75, RZ, RZ, R6 ;  /* 0x000000ffff4b7224 */ /* 0x000fe400078e0006 */
[----:B------:R-:W-:Y:S02]  /*3510*/  IMAD.MOV.U32 R77, RZ, RZ, 0x1f ;  /* 0x0000001fff4d7424 */ /* 0x000fe400078e00ff */
[----:B------:R-:W-:-:S07]  /*3520*/  IMAD.MOV.U32 R74, RZ, RZ, -0x1 ;  /* 0xffffffffff4a7424 */ /* 0x000fce00078e00ff */
[----:B012---:R-:W-:Y:S05]  /*3530*/  WARPSYNC.COLLECTIVE R74, `(.L_x_13137) ;  /* 0x000000004a087348 */ /* 0x007fea0003c00000 */
[----:B------:R3:W4:Y:S02]  /*3540*/  SHFL.IDX P3, R73, R72, R75, R77 ;  /* 0x0000004b48497389 */ /* 0x000724000006004d */
[----:B01234-:R-:W-:Y:S05]  /*3550*/  ENDCOLLECTIVE ;  /* 0x000000000000791b */ /* 0x01ffea0003800000 */
.L_x_13137:
[----:B------:R-:W-:Y:S05]  /*3560*/  BSYNC B1 ;  /* 0x0000000000017941 */ /* 0x000fea0003800000 */
.L_x_13136:
[----:B------:R-:W-:Y:S05]  /*3570*/  BRA `(.L_x_13138) ;  /* 0xffffffe000d87947 */ /* 0x000fea000383ffff */
.L_x_13098:
[----:B------:R-:W-:Y:S01]  /*3580*/  BSSY B1, `(.L_x_13139) ;  /* 0x0000007000017945 */ /* 0x000fe20003800000 */
[----:B------:R-:W-:Y:S01]  /*3590*/  MOV R75, R7 ;  /* 0x00000007004b7202 */ /* 0x000fe20000000f00 */
[----:B------:R-:W-:Y:S02]  /*35a0*/  IMAD.MOV.U32 R77, RZ, RZ, 0x1f ;  /* 0x0000001fff4d7424 */ /* 0x000fe400078e00ff */
[----:B------:R-:W-:-:S07]  /*35b0*/  IMAD.MOV.U32 R74, RZ, RZ, -0x1 ;  /* 0xffffffffff4a7424 */ /* 0x000fce00078e00ff */
[----:B0123--:R-:W-:Y:S05]  /*35c0*/  WARPSYNC.COLLECTIVE R74, `(.L_x_13140) ;  /* 0x000000004a087348 */ /* 0x00ffea0003c00000 */
[----:B------:R4:W0:Y:S02]  /*35d0*/  SHFL.IDX P3, R73, R72, R75, R77 ;  /* 0x0000004b48497389 */ /* 0x000824000006004d */
[----:B01234-:R-:W-:Y:S05]  /*35e0*/  ENDCOLLECTIVE ;  /* 0x000000000000791b */ /* 0x01ffea0003800000 */
.L_x_13140:
[----:B------:R-:W-:Y:S05]  /*35f0*/  BSYNC B1 ;  /* 0x0000000000017941 */ /* 0x000fea0003800000 */
.L_x_13139:
[----:B------:R-:W-:Y:S05]  /*3600*/  BRA `(.L_x_13141) ;  /* 0xffffffe000cc7947 */ /* 0x000fea000383ffff */
.L_x_13100:
[----:B------:R-:W-:Y:S01]  /*3610*/  HFMA2 R77, -RZ, RZ, 0, 1.847743988037109375e-06 ;  /* 0x0000001fff4d7431 */ /* 0x000fe200000001ff */
[----:B------:R-:W-:Y:S01]  /*3620*/  BSSY B1, `(.L_x_13142) ;  /* 0x0000006000017945 */ /* 0x000fe20003800000 */
[----:B------:R-:W-:Y:S02]  /*3630*/  IMAD.MOV.U32 R75, RZ, RZ, R8 ;  /* 0x000000ffff4b7224 */ /* 0x000fe400078e0008 */
[----:B------:R-:W-:-:S07]  /*3640*/  IMAD.MOV.U32 R74, RZ, RZ, -0x1 ;  /* 0xffffffffff4a7424 */ /* 0x000fce00078e00ff */
[----:B01234-:R-:W-:Y:S05]  /*3650*/  WARPSYNC.COLLECTIVE R74, `(.L_x_13143) ;  /* 0x000000004a087348 */ /* 0x01ffea0003c00000 */
[----:B------:R0:W0:Y:S02]  /*3660*/  SHFL.IDX P3, R73, R72, R75, R77 ;  /* 0x0000004b48497389 */ /* 0x000024000006004d */
[----:B01234-:R-:W-:Y:S05]  /*3670*/  ENDCOLLECTIVE ;  /* 0x000000000000791b */ /* 0x01ffea0003800000 */
.L_x_13143:
[----:B------:R-:W-:Y:S05]  /*3680*/  BSYNC B1 ;  /* 0x0000000000017941 */ /* 0x000fea0003800000 */
.L_x_13142:
[----:B------:R-:W-:Y:S05]  /*3690*/  BRA `(.L_x_13144) ;  /* 0xffffffe000c07947 */ /* 0x000fea000383ffff */
.L_x_13102:
[----:B------:R-:W-:Y:S01]  /*36a0*/  BSSY B1, `(.L_x_13145) ;  /* 0x0000007000017945 */ /* 0x000fe20003800000 */
[----:B------:R-:W-:Y:S01]  /*36b0*/  IMAD.MOV.U32 R75, RZ, RZ, R9 ;  /* 0x000000ffff4b7224 */ /* 0x000fe200078e0009 */
[----:B------:R-:W-:Y:S01]  /*36c0*/  MOV R74, 0xffffffff ;  /* 0xffffffff004a7802 */ /* 0x000fe20000000f00 */
[----:B------:R-:W-:-:S07]  /*36d0*/  IMAD.MOV.U32 R77, RZ, RZ, 0x1f ;  /* 0x0000001fff4d7424 */ /* 0x000fce00078e00ff */
[----:B01234-:R-:W-:Y:S05]  /*36e0*/  WARPSYNC.COLLECTIVE R74, `(.L_x_13146) ;  /* 0x000000004a087348 */ /* 0x01ffea0003c00000 */
[----:B------:R0:W0:Y:S02]  /*36f0*/  SHFL.IDX P3, R73, R72, R75, R77 ;  /* 0x0000004b48497389 */ /* 0x000024000006004d */
[----:B01234-:R-:W-:Y:S05]  /*3700*/  ENDCOLLECTIVE ;  /* 0x000000000000791b */ /* 0x01ffea0003800000 */
.L_x_13146:
[----:B------:R-:W-:Y:S05]  /*3710*/  BSYNC B1 ;  /* 0x0000000000017941 */ /* 0x000fea0003800000 */
.L_x_13145:
[----:B------:R-:W-:Y:S05]  /*3720*/  BRA `(.L_x_13147) ;  /* 0xffffffe000b47947 */ /* 0x000fea000383ffff */
.L_x_13104:
[----:B------:R-:W-:Y:S01]  /*3730*/  BSSY B1, `(.L_x_13148) ;  /* 0x0000007000017945 */ /* 0x000fe20003800000 */
[----:B------:R-:W-:Y:S02]  /*3740*/  IMAD.MOV.U32 R75, RZ, RZ, R10 ;  /* 0x000000ffff4b7224 */ /* 0x000fe400078e000a */
[----:B------:R-:W-:Y:S02]  /*3750*/  IMAD.MOV.U32 R77, RZ, RZ, 0x1f ;  /* 0x0000001fff4d7424 */ /* 0x000fe400078e00ff */
[----:B------:R-:W-:-:S07]  /*3760*/  IMAD.MOV.U32 R74, RZ, RZ, -0x1 ;  /* 0xffffffffff4a7424 */ /* 0x000fce00078e00ff */
[----:B01234-:R-:W-:Y:S05]  /*3770*/  WARPSYNC.COLLECTIVE R74, `(.L_x_13149) ;  /* 0x000000004a087348 */ /* 0x01ffea0003c00000 */
[----:B------:R0:W0:Y:S02]  /*3780*/  SHFL.IDX P3, R73, R72, R75, R77 ;  /* 0x0000004b48497389 */ /* 0x000024000006004d */
[----:B01234-:R-:W-:Y:S05]  /*3790*/  ENDCOLLECTIVE ;  /* 0x000000000000791b */ /* 0x01ffea0003800000 */
.L_x_13149:
[----:B------:R-:W-:Y:S05]  /*37a0*/  BSYNC B1 ;  /* 0x0000000000017941 */ /* 0x000fea0003800000 */
.L_x_13148:
[----:B------:R-:W-:Y:S05]  /*37b0*/  BRA `(.L_x_13150) ;  /* 0xffffffe000a87947 */ /* 0x000fea000383ffff */
.L_x_13106:
[----:B------:R-:W-:Y:S01]  /*37c0*/  BSSY B1, `(.L_x_13151) ;  /* 0x0000007000017945 */ /* 0x000fe20003800000 */
[----:B------:R-:W-:Y:S01]  /*37d0*/  MOV R75, R11 ;  /* 0x0000000b004b7202 */ /* 0x000fe20000000f00 */
[----:B------:R-:W-:Y:S02]  /*37e0*/  IMAD.MOV.U32 R77, RZ, RZ, 0x1f ;  /* 0x0000001fff4d7424 */ /* 0x000fe400078e00ff */
[----:B------:R-:W-:-:S07]  /*37f0*/  IMAD.MOV.U32 R74, RZ, RZ, -0x1 ;  /* 0xffffffffff4a7424 */ /* 0x000fce00078e00ff */
[----:B01234-:R-:W-:Y:S05]  /*3800*/  WARPSYNC.COLLECTIVE R74, `(.L_x_13152) ;  /* 0x000000004a087348 */ /* 0x01ffea0003c00000 */
[----:B------:R0:W0:Y:S02]  /*3810*/  SHFL.IDX P3, R73, R72, R75, R77 ;  /* 0x0000004b48497389 */ /* 0x000024000006004d */
[----:B01234-:R-:W-:Y:S05]  /*3820*/  ENDCOLLECTIVE ;  /* 0x000000000000791b */ /* 0x01ffea0003800000 */
.L_x_13152:
[----:B------:R-:W-:Y:S05]  /*3830*/  BSYNC B1 ;  /* 0x0000000000017941 */ /* 0x000fea0003800000 */
.L_x_13151:
[----:B------:R-:W-:Y:S05]  /*3840*/  BRA `(.L_x_13153) ;  /* 0xffffffe0009c7947 */ /* 0x000fea000383ffff */
.L_x_13108:
[----:B------:R-:W-:Y:S01]  /*3850*/  HFMA2 R77, -RZ, RZ, 0, 1.847743988037109375e-06 ;  /* 0x0000001fff4d7431 */ /* 0x000fe200000001ff */
[----:B------:R-:W-:Y:S01]  /*3860*/  BSSY B1, `(.L_x_13154) ;  /* 0x0000006000017945 */ /* 0x000fe20003800000 */
[----:B------:R-:W-:Y:S02]  /*3870*/  IMAD.MOV.U32 R75, RZ, RZ, R12 ;  /* 0x000000ffff4b7224 */ /* 0x000fe400078e000c */
[----:B------:R-:W-:-:S07]  /*3880*/  IMAD.MOV.U32 R74, RZ, RZ, -0x1 ;  /* 0xffffffffff4a7424 */ /* 0x000fce00078e00ff */
[----:B01234-:R-:W-:Y:S05]  /*3890*/  WARPSYNC.COLLECTIVE R74, `(.L_x_13155) ;  /* 0x000000004a087348 */ /* 0x01ffea0003c00000 */
[----:B------:R0:W0:Y:S02]  /*38a0*/  SHFL.IDX P3, R73, R72, R75, R77 ;  /* 0x0000004b48497389 */ /* 0x000024000006004d */
[----:B01234-:R-:W-:Y:S05]  /*38b0*/  ENDCOLLECTIVE ;  /* 0x000000000000791b */ /* 0x01ffea0003800000 */
.L_x_13155:
[----:B------:R-:W-:Y:S05]  /*38c0*/  BSYNC B1 ;  /* 0x0000000000017941 */ /* 0x000fea0003800000 */
.L_x_13154:
[----:B------:R-:W-:Y:S05]  /*38d0*/  BRA `(.L_x_13156) ;  /* 0xffffffe000907947 */ /* 0x000fea000383ffff */
.L_x_13110:
[----:B------:R-:W-:Y:S01]  /*38e0*/  BSSY B1, `(.L_x_13157) ;  /* 0x0000007000017945 */ /* 0x000fe20003800000 */
[----:B------:R-:W-:Y:S01]  /*38f0*/  IMAD.MOV.U32 R75, RZ, RZ, R13 ;  /* 0x000000ffff4b7224 */ /* 0x000fe200078e000d */
[----:B------:R-:W-:Y:S01]  /*3900*/  MOV R74, 0xffffffff ;  /* 0xffffffff004a7802 */ /* 0x000fe20000000f00 */
[----:B------:R-:W-:-:S07]  /*3910*/  IMAD.MOV.U32 R77, RZ, RZ, 0x1f ;  /* 0x0000001fff4d7424 */ /* 0x000fce00078e00ff */
[----:B01234-:R-:W-:Y:S05]  /*3920*/  WARPSYNC.COLLECTIVE R74, `(.L_x_13158) ;  /* 0x000000004a087348 */ /* 0x01ffea0003c00000 */
[----:B------:R0:W0:Y:S02]  /*3930*/  SHFL.IDX P3, R73, R72, R75, R77 ;  /* 0x0000004b48497389 */ /* 0x000024000006004d */
[----:B01234-:R-:W-:Y:S05]  /*3940*/  ENDCOLLECTIVE ;  /* 0x000000000000791b */ /* 0x01ffea0003800000 */
.L_x_13158:
[----:B------:R-:W-:Y:S05]  /*3950*/  BSYNC B1 ;  /* 0x0000000000017941 */ /* 0x000fea0003800000 */
.L_x_13157:
[----:B------:R-:W-:Y:S05]  /*3960*/  BRA `(.L_x_13159) ;  /* 0xffffffe000847947 */ /* 0x000fea000383ffff */
.L_x_13112:
[----:B------:R-:W-:Y:S01]  /*3970*/  BSSY B1, `(.L_x_13160) ;  /* 0x0000007000017945 */ /* 0x000fe20003800000 */
[----:B------:R-:W-:Y:S02]  /*3980*/  IMAD.MOV.U32 R75, RZ, RZ, R14 ;  /* 0x000000ffff4b7224 */ /* 0x000fe400078e000e */
[----:B------:R-:W-:Y:S02]  /*3990*/  IMAD.MOV.U32 R77, RZ, RZ, 0x1f ;  /* 0x0000001fff4d7424 */ /* 0x000fe400078e00ff */
[----:B------:R-:W-:-:S07]  /*39a0*/  IMAD.MOV.U32 R74, RZ, RZ, -0x1 ;  /* 0xffffffffff4a7424 */ /* 0x000fce00078e00ff */
[----:B01234-:R-:W-:Y:S05]  /*39b0*/  WARPSYNC.COLLECTIVE R74, `(.L_x_13161) ;  /* 0x000000004a087348 */ /* 0x01ffea0003c00000 */
[----:B------:R0:W0:Y:S02]  /*39c0*/  SHFL.IDX P3, R73, R72, R75, R77 ;  /* 0x0000004b48497389 */ /* 0x000024000006004d */
[----:B01234-:R-:W-:Y:S05]  /*39d0*/  ENDCOLLECTIVE ;  /* 0x000000000000791b */ /* 0x01ffea0003800000 */
.L_x_13161:
[----:B------:R-:W-:Y:S05]  /*39e0*/  BSYNC B1 ;  /* 0x0000000000017941 */ /* 0x000fea0003800000 */
.L_x_13160:
[----:B------:R-:W-:Y:S05]  /*39f0*/  BRA `(.L_x_13162) ;  /* 0xffffffe000787947 */ /* 0x000fea000383ffff */
.L_x_13114:
[----:B------:R-:W-:Y:S01]  /*3a00*/  BSSY B1, `(.L_x_13163) ;  /* 0x0000007000017945 */ /* 0x000fe20003800000 */
[----:B------:R-:W-:Y:S01]  /*3a10*/  MOV R75, R15 ;  /* 0x0000000f004b7202 */ /* 0x000fe20000000f00 */
[----:B------:R-:W-:Y:S02]  /*3a20*/  IMAD.MOV.U32 R77, RZ, RZ, 0x1f ;  /* 0x0000001fff4d7424 */ /* 0x000fe400078e00ff */
[----:B------:R-:W-:-:S07]  /*3a30*/  IMAD.MOV.U32 R74, RZ, RZ, -0x1 ;  /* 0xffffffffff4a7424 */ /* 0x000fce00078e00ff */
[----:B01234-:R-:W-:Y:S05]  /*3a40*/  WARPSYNC.COLLECTIVE R74, `(.L_x_13164) ;  /* 0x000000004a087348 */ /* 0x01ffea0003c00000 */
[----:B------:R0:W0:Y:S02]  /*3a50*/  SHFL.IDX P3, R73, R72, R75, R77 ;  /* 0x0000004b48497389 */ /* 0x000024000006004d */
[----:B01234-:R-:W-:Y:S05]  /*3a60*/  ENDCOLLECTIVE ;  /* 0x000000000000791b */ /* 0x01ffea0003800000 */
.L_x_13164:
[----:B------:R-:W-:Y:S05]  /*3a70*/  BSYNC B1 ;  /* 0x0000000000017941 */ /* 0x000fea0003800000 */
.L_x_13163:
[----:B------:R-:W-:Y:S05]  /*3a80*/  BRA `(.L_x_13165) ;  /* 0xffffffe0006c7947 */ /* 0x000fea000383ffff */
.L_x_13116:
[----:B------:R-:W-:Y:S01]  /*3a90*/  HFMA2 R77, -RZ, RZ, 0, 1.847743988037109375e-06 ;  /* 0x0000001fff4d7431 */ /* 0x000fe200000001ff */
[----:B------:R-:W-:Y:S01]  /*3aa0*/  BSSY B1, `(.L_x_13166) ;  /* 0x0000006000017945 */ /* 0x000fe20003800000 */
[----:B------:R-:W-:Y:S02]  /*3ab0*/  IMAD.MOV.U32 R75, RZ, RZ, R28 ;  /* 0x000000ffff4b7224 */ /* 0x000fe400078e001c */
[----:B------:R-:W-:-:S07]  /*3ac0*/  IMAD.MOV.U32 R74, RZ, RZ, -0x1 ;  /* 0xffffffffff4a7424 */ /* 0x000fce00078e00ff */
[----:B01234-:R-:W-:Y:S05]  /*3ad0*/  WARPSYNC.COLLECTIVE R74, `(.L_x_13167) ;  /* 0x000000004a087348 */ /* 0x01ffea0003c00000 */
[----:B------:R0:W0:Y:S02]  /*3ae0*/  SHFL.IDX P3, R73, R72, R75, R77 ;  /* 0x0000004b48497389 */ /* 0x000024000006004d */
[----:B01234-:R-:W-:Y:S05]  /*3af0*/  ENDCOLLECTIVE ;  /* 0x000000000000791b */ /* 0x01ffea0003800000 */
.L_x_13167:
[----:B------:R-:W-:Y:S05]  /*3b00*/  BSYNC B1 ;  /* 0x0000000000017941 */ /* 0x000fea0003800000 */
.L_x_13166:
[----:B------:R-:W-:Y:S05]  /*3b10*/  BRA `(.L_x_13168) ;  /* 0xffffffe000607947 */ /* 0x000fea000383ffff */
.L_x_13118:
[----:B------:R-:W-:Y:S01]  /*3b20*/  BSSY B1, `(.L_x_13169) ;  /* 0x0000007000017945 */ /* 0x000fe20003800000 */
[----:B------:R-:W-:Y:S01]  /*3b30*/  IMAD.MOV.U32 R75, RZ, RZ, R29 ;  /* 0x000000ffff4b7224 */ /* 0x000fe200078e001d */
[----:B------:R-:W-:Y:S01]  /*3b40*/  MOV R74, 0xffffffff ;  /* 0xffffffff004a7802 */ /* 0x000fe20000000f00 */
[----:B------:R-:W-:-:S07]  /*3b50*/  IMAD.MOV.U32 R77, RZ, RZ, 0x1f ;  /* 0x0000001fff4d7424 */ /* 0x000fce00078e00ff */
[----:B01234-:R-:W-:Y:S05]  /*3b60*/  WARPSYNC.COLLECTIVE R74, `(.L_x_13170) ;  /* 0x000000004a087348 */ /* 0x01ffea0003c00000 */
[----:B------:R0:W0:Y:S02]  /*3b70*/  SHFL.IDX P3, R73, R72, R75, R77 ;  /* 0x0000004b48497389 */ /* 0x000024000006004d */
[----:B01234-:R-:W-:Y:S05]  /*3b80*/  ENDCOLLECTIVE ;  /* 0x000000000000791b */ /* 0x01ffea0003800000 */
.L_x_13170:
[----:B------:R-:W-:Y:S05]  /*3b90*/  BSYNC B1 ;  /* 0x0000000000017941 */ /* 0x000fea0003800000 */
.L_x_13169:
[----:B------:R-:W-:Y:S05]  /*3ba0*/  BRA `(.L_x_13171) ;  /* 0xffffffe000547947 */ /* 0x000fea000383ffff */
.L_x_13120:
[----:B------:R-:W-:Y:S01]  /*3bb0*/  BSSY B1, `(.L_x_13172) ;  /* 0x0000007000017945 */ /* 0x000fe20003800000 */
[----:B------:R-:W-:Y:S02]  /*3bc0*/  IMAD.MOV.U32 R75, RZ, RZ, R30 ;  /* 0x000000ffff4b7224 */ /* 0x000fe400078e001e */
[----:B------:R-:W-:Y:S02]  /*3bd0*/  IMAD.MOV.U32 R77, RZ, RZ, 0x1f ;  /* 0x0000001fff4d7424 */ /* 0x000fe400078e00ff */
[----:B------:R-:W-:-:S07]  /*3be0*/  IMAD.MOV.U32 R74, RZ, RZ, -0x1 ;  /* 0xffffffffff4a7424 */ /* 0x000fce00078e00ff */
[----:B01234-:R-:W-:Y:S05]  /*3bf0*/  WARPSYNC.COLLECTIVE R74, `(.L_x_13173) ;  /* 0x000000004a087348 */ /* 0x01ffea0003c00000 */
[----:B------:R0:W0:Y:S02]  /*3c00*/  SHFL.IDX P3, R73, R72, R75, R77 ;  /* 0x0000004b48497389 */ /* 0x000024000006004d */
[----:B01234-:R-:W-:Y:S05]  /*3c10*/  ENDCOLLECTIVE ;  /* 0x000000000000791b */ /* 0x01ffea0003800000 */
.L_x_13173:
[----:B------:R-:W-:Y:S05]  /*3c20*/  BSYNC B1 ;  /* 0x0000000000017941 */ /* 0x000fea0003800000 */
.L_x_13172:
[----:B------:R-:W-:Y:S05]  /*3c30*/  BRA `(.L_x_13174) ;  /* 0xffffffe000487947 */ /* 0x000fea000383ffff */
.L_x_13122:
[----:B------:R-:W-:Y:S01]  /*3c40*/  BSSY B1, `(.L_x_13175) ;  /* 0x0000007000017945 */ /* 0x000fe20003800000 */
[----:B------:R-:W-:Y:S01]  /*3c50*/  MOV R75, R31 ;  /* 0x0000001f004b7202 */ /* 0x000fe20000000f00 */
[----:B------:R-:W-:Y:S02]  /*3c60*/  IMAD.MOV.U32 R77, RZ, RZ, 0x1f ;  /* 0x0000001fff4d7424 */ /* 0x000fe400078e00ff */
[----:B------:R-:W-:-:S07]  /*3c70*/  IMAD.MOV.U32 R74, RZ, RZ, -0x1 ;  /* 0xffffffffff4a7424 */ /* 0x000fce00078e00ff */
[----:B01234-:R-:W-:Y:S05]  /*3c80*/  WARPSYNC.COLLECTIVE R74, `(.L_x_13176) ;  /* 0x000000004a087348 */ /* 0x01ffea0003c00000 */
[----:B------:R0:W0:Y:S02]  /*3c90*/  SHFL.IDX P3, R73, R72, R75, R77 ;  /* 0x0000004b48497389 */ /* 0x000024000006004d */
[----:B01234-:R-:W-:Y:S05]  /*3ca0*/  ENDCOLLECTIVE ;  /* 0x000000000000791b */ /* 0x01ffea0003800000 */
.L_x_13176:
[----:B------:R-:W-:Y:S05]  /*3cb0*/  BSYNC B1 ;  /* 0x0000000000017941 */ /* 0x000fea0003800000 */
.L_x_13175:
[----:B------:R-:W-:Y:S05]  /*3cc0*/  BRA `(.L_x_13177) ;  /* 0xffffffe0003c7947 */ /* 0x000fea000383ffff */
.L_x_13124:
[----:B------:R-:W-:Y:S01]  /*3cd0*/  HFMA2 R77, -RZ, RZ, 0, 1.847743988037109375e-06 ;  /* 0x0000001fff4d7431 */ /* 0x000fe200000001ff */
[----:B------:R-:W-:Y:S01]  /*3ce0*/  BSSY B1, `(.L_x_13178) ;  /* 0x0000006000017945 */ /* 0x000fe20003800000 */
[----:B------:R-:W-:Y:S02]  /*3cf0*/  IMAD.MOV.U32 R75, RZ, RZ, R36 ;  /* 0x000000ffff4b7224 */ /* 0x000fe400078e0024 */
[----:B------:R-:W-:-:S07]  /*3d00*/  IMAD.MOV.U32 R74, RZ, RZ, -0x1 ;  /* 0xffffffffff4a7424 */ /* 0x000fce00078e00ff */
[----:B01234-:R-:W-:Y:S05]  /*3d10*/  WARPSYNC.COLLECTIVE R74, `(.L_x_13179) ;  /* 0x000000004a087348 */ /* 0x01ffea0003c00000 */
[----:B------:R0:W0:Y:S02]  /*3d20*/  SHFL.IDX P3, R73, R72, R75, R77 ;  /* 0x0000004b48497389 */ /* 0x000024000006004d */
[----:B01234-:R-:W-:Y:S05]  /*3d30*/  ENDCOLLECTIVE ;  /* 0x000000000000791b */ /* 0x01ffea0003800000 */
.L_x_13179:
[----:B------:R-:W-:Y:S05]  /*3d40*/  BSYNC B1 ;  /* 0x0000000000017941 */ /* 0x000fea0003800000 */
.L_x_13178:
[----:B------:R-:W-:Y:S01]  /*3d50*/  IMAD.MOV.U32 R72, RZ, RZ, R73 ;  /* 0x000000ffff487224 */ /* 0x000fe200078e0049 */
[----:B------:R-:W-:Y:S06]  /*3d60*/  BRA `(.L_x_13180) ;  /* 0xffffffe0002c7947 */ /* 0x000fec000383ffff */
        .weak           $__internal_252_$__cuda_sm20_div_s16
        .type           $__internal_252_$__cuda_sm20_div_s16,@function
        .size           $__internal_252_$__cuda_sm20_div_s16,($__internal_253_$__cuda_sm20_div_u16 - $__internal_252_$__cuda_sm20_div_s16)
$__internal_252_$__cuda_sm20_div_s16:
        /* <DEDUP_REMOVED lines=23> */
[----:B------:R-:W-:Y:S05]  /*3ee0*/  RET.REL.NODEC R16 `(_Z9cuda_gemmIiLi128ELi2ELi1ELi4096ELi64ELi64ELi64ELi0ELi0EEviiiPT_S1_S1_iii) ;  /* 0xffffffc010447950 */ /* 0x000fea0003c3ffff */
        .weak           $__internal_253_$__cuda_sm20_div_u16
        .type           $__internal_253_$__cuda_sm20_div_u16,@function
        .size           $__internal_253_$__cuda_sm20_div_u16,(.L_x_38756 - $__internal_253_$__cuda_sm20_div_u16)
$__internal_253_$__cuda_sm20_div_u16:
        /* <DEDUP_REMOVED lines=18> */
[----:B------:R-:W-:Y:S06]  /*4010*/  RET.REL.NODEC R6 `(_Z9cuda_gemmIiLi128ELi2ELi1ELi4096ELi64ELi64ELi64ELi0ELi0EEviiiPT_S1_S1_iii) ;  /* 0xffffffbc06f87950 */ /* 0x000fec0003c3ffff */
.L_x_13181:
        /* <DEDUP_REMOVED lines=14> */
.L_x_38756:


//--------------------- .text._Z9cuda_gemmIiLi128ELi2ELi1ELi4096ELi32ELi32ELi64ELi1ELi1EEviiiPT_S1_S1_iii --------------------------
	.section	.text._Z9cuda_gemmIiLi128ELi2ELi1ELi4096ELi32ELi32ELi64ELi1ELi1EEviiiPT_S1_S1_iii,"ax",@progbits
	.align	128
        .global         _Z9cuda_gemmIiLi128ELi2ELi1ELi4096ELi32ELi32ELi64ELi1ELi1EEviiiPT_S1_S1_iii
        .type           _Z9cuda_gemmIiLi128ELi2ELi1ELi4096ELi32ELi32ELi64ELi1ELi1EEviiiPT_S1_S1_iii,@function
        .size           _Z9cuda_gemmIiLi128ELi2ELi1ELi4096ELi32ELi32ELi64ELi1ELi1EEviiiPT_S1_S1_iii,(.L_x_38757 - _Z9cuda_gemmIiLi128ELi2ELi1ELi4096ELi32ELi32ELi64ELi1ELi1EEviiiPT_S1_S1_iii)
        .other          _Z9cuda_gemmIiLi128ELi2ELi1ELi4096ELi32ELi32ELi64ELi1ELi1EEviiiPT_S1_S1_iii,@"STO_CUDA_ENTRY STV_DEFAULT"
_Z9cuda_gemmIiLi128ELi2ELi1ELi4096ELi32ELi32ELi64ELi1ELi1EEviiiPT_S1_S1_iii:
.text._Z9cuda_gemmIiLi128ELi2ELi1ELi4096ELi32ELi32ELi64ELi1ELi1EEviiiPT_S1_S1_iii:
        /* <DEDUP_REMOVED lines=32> */
[----:B------:R-:W-:Y:S05]  /*0200*/  CALL.REL.NOINC `($__internal_254_$__cuda_sm20_div_u16) ;  /* 0x0000001400747944 */ /* 0x000fea0003c00000 */
[----:B------:R-:W-:Y:S01]  /*0210*/  LOP3.LUT R0, R64, 0xfff, RZ, 0x3c, !PT ;  /* 0x00000fff40007812 */ /* 0x000fe200078e3cff */
[----:B------:R-:W-:-:S04]  /*0220*/  ULOP3.LUT UR5, UR9, 0xffff, URZ, 0xc0, !UPT ;  /* 0x0000ffff09057892 */ /* 0x000fc8000f8ec0ff */
[----:B------:R-:W-:Y:S02]  /*0230*/  VIADD R2, R0, -UR9 ;  /* 0x8000000900027c36 */ /* 0x000fe40008000000 */
[----:B------:R-:W-:Y:S02]  /*0240*/  IMAD.MOV.U32 R0, RZ, RZ, R11 ;  /* 0x000000ffff007224 */ /* 0x000fe400078e000b */
[----:B------:R-:W-:Y:S01]  /*0250*/  IMAD.U32 R11, RZ, RZ, UR5 ;  /* 0x00000005ff0b7e24 */ /* 0x000fe2000f8e00ff */
[----:B------:R-:W-:Y:S02]  /*0260*/  LOP3.LUT R10, R2, 0xffff, RZ, 0xc0, !PT ;  /* 0x0000ffff020a7812 */ /* 0x000fe400078ec0ff */
[----:B------:R-:W-:-:S07]  /*0270*/  MOV R12, 0x290 ;  /* 0x00000290000c7802 */ /* 0x000fce0000000f00 */
[----:B------:R-:W-:Y:S05]  /*0280*/  CALL.REL.NOINC `($__internal_254_$__cuda_sm20_div_u16) ;  /* 0x0000001400547944 */ /* 0x000fea0003c00000 */
        /* <DEDUP_REMOVED lines=86> */
.L_x_13198:
        /* <DEDUP_REMOVED lines=17> */
.L_x_13183:
[----:B0-----:R-:W-:Y:S05]  /*0900*/  BSYNC.RECONVERGENT B0 ;  /* 0x0000000000007941 */ /* 0x001fea0003800200 */
.L_x_13182:
[----:B------:R-:W-:Y:S01]  /*0910*/  UIADD3 UR7, UPT, UPT, UR4, 0x4880, URZ ;  /* 0x0000488004077890 */ /* 0x000fe2000fffe0ff */
[----:B------:R-:W-:Y:S03]  /*0920*/  BSSY.RECONVERGENT B0, `(.L_x_13184) ;  /* 0x000000e000007945 */ /* 0x000fe60003800200 */
[----:B------:R-:W-:-:S06]  /*0930*/  ULEA UR7, UR8, UR7, 0x18 ;  /* 0x0000000708077291 */ /* 0x000fcc000f8ec0ff */
[----:B------:R-:W-:-:S07]  /*0940*/  LEA R17, R16, UR7, 0x2 ;  /* 0x0000000710117c11 */ /* 0x000fce000f8e10ff */
.L_x_13185:
        /* <DEDUP_REMOVED lines=12> */
.L_x_13184:
        /* <DEDUP_REMOVED lines=25> */
.L_x_13187:
[----:B------:R-:W-:Y:S05]  /*0ba0*/  BSYNC.RECONVERGENT B0 ;  /* 0x0000000000007941 */ /* 0x000fea0003800200 */
.L_x_13186:
[----:B------:R-:W-:Y:S01]  /*0bb0*/  BSSY.RECONVERGENT B0, `(.L_x_13188) ;  /* 0x000001d000007945 */ /* 0x000fe20003800200 */
[----:B------:R-:W-:-:S04]  /*0bc0*/  UIADD3 UR4, UPT, UPT, UR4, 0x880, URZ ;  /* 0x0000088004047890 */ /* 0x000fc8000fffe0ff */
[----:B------:R-:W-:-:S12]  /*0bd0*/  ULEA UR4, UR8, UR4, 0x18 ;  /* 0x0000000408047291 */ /* 0x000fd8000f8ec0ff */
.L_x_13189:
        /* <DEDUP_REMOVED lines=27> */
.L_x_13188:
[----:B------:R-:W-:Y:S01]  /*0d90*/  UPLOP3.LUT UP0, UPT, UPT, UPT, UPT, 0x80, 0x8 ;  /* 0x000000000008789c */ /* 0x000fe20003f0f070 */
[----:B------:R-:W-:-:S10]  /*0da0*/  UMOV UR4, URZ ;  /* 0x000000ff00047c82 */ /* 0x000fd40008000000 */
.L_x_13193:
[----:B0-----:R-:W0:Y:S01]  /*0db0*/  LDC.64 R16, c[0x0][0x398] ;  /* 0x0000e600ff107b82 */ /* 0x001e220000000a00 */
[----:B------:R-:W-:Y:S01]  /*0dc0*/  BSSY.RECONVERGENT B0, `(.L_x_13190) ;  /* 0x000000c000007945 */ /* 0x000fe20003800200 */
[----:B------:R-:W-:Y:S01]  /*0dd0*/  SHF.R.U32.HI R21, RZ, 0x4, R5 ;  /* 0x00000004ff157819 */ /* 0x000fe20000011605 */
[----:B------:R-:W-:Y:S01]  /*0de0*/  UPLOP3.LUT UP1, UPT, UPT, UPT, UP0, 0x80, 0x8 ;  /* 0x000000000008789c */ /* 0x000fe20003f2f000 */
[----:B-1----:R-:W-:-:S10]  /*0df0*/  IADD3 R20, PT, PT, R63, UR4, RZ ;  /* 0x000000043f147c10 */ /* 0x002fd4000fffe0ff */
.L_x_13191:
        /* <DEDUP_REMOVED lines=9> */
.L_x_13190:
        /* <DEDUP_REMOVED lines=37> */
.L_x_13192:
        /* <DEDUP_REMOVED lines=73> */
.L_x_13195:
[----:B------:R-:W-:Y:S05]  /*1570*/  BSYNC.RECONVERGENT B0 ;  /* 0x0000000000007941 */ /* 0x000fea0003800200 */
.L_x_13194:
[----:B------:R-:W1:Y:S01]  /*1580*/  S2UR UR7, SR_CgaCtaId ;  /* 0x00000000000779c3 */ /* 0x000e620000008800 */
[----:B------:R-:W-:Y:S01]  /*1590*/  UMOV UR4, 0x400 ;  /* 0x0000040000047882 */ /* 0x000fe20000000000 */
[----:B------:R-:W-:Y:S01]  /*15a0*/  BSSY.RECONVERGENT B0, `(.L_x_13196) ;  /* 0x000001e000007945 */ /* 0x000fe20003800200 */
[----:B------:R-:W-:-:S05]  /*15b0*/  UIADD3 UR4, UPT, UPT, UR4, 0x4880, URZ ;  /* 0x0000488004047890 */ /* 0x000fca000fffe0ff */
[----:B------:R-:W3:Y:S01]  /*15c0*/  LDC.64 R68, c[0x0][0x3a0] ;  /* 0x0000e800ff447b82 */ /* 0x000ee20000000a00 */
[----:B-1----:R-:W-:-:S12]  /*15d0*/  ULEA UR4, UR7, UR4, 0x18 ;  /* 0x0000000407047291 */ /* 0x002fd8000f8ec0ff */
.L_x_13197:
        /* <DEDUP_REMOVED lines=27> */
.L_x_13196:
[C---:B------:R-:W-:Y:S02]  /*1790*/  IMAD.IADD R67, R6.reuse, 0x1, R67 ;  /* 0x0000000106437824 */ /* 0x040fe400078e0243 */
[----:B------:R-:W-:-:S05]  /*17a0*/  IMAD.SHL.U32 R16, R6, 0x2, RZ ;  /* 0x0000000206107824 */ /* 0x000fca00078e00ff */
[----:B------:R-:W-:-:S13]  /*17b0*/  ISETP.GE.U32.AND P0, PT, R67, R16, PT ;  /* 0x000000104300720c */ /* 0x000fda0003f06070 */
[----:B------:R-:W-:Y:S05]  /*17c0*/  @!P0 BRA `(.L_x_13198) ;  /* 0xfffffff000088947 */ /* 0x000fea000383ffff */
[----:B------:R-:W-:Y:S05]  /*17d0*/  EXIT ;  /* 0x000000000000794d */ /* 0x000fea0003800000 */
        .weak           $__internal_254_$__cuda_sm20_div_u16
        .type           $__internal_254_$__cuda_sm20_div_u16,@function
        .size           $__internal_254_$__cuda_sm20_div_u16,(.L_x_38757 - $__internal_254_$__cuda_sm20_div_u16)
$__internal_254_$__cuda_sm20_div_u16:
        /* <DEDUP_REMOVED lines=18> */
[----:B------:R-:W-:Y:S06]  /*1900*/  RET.REL.NODEC R2 `(_Z9cuda_gemmIiLi128ELi2ELi1ELi4096ELi32ELi32ELi64ELi1ELi1EEviiiPT_S1_S1_iii) ;  /* 0xffffffe402bc7950 */ /* 0x000fec0003c3ffff */
.L_x_13199:
        /* <DEDUP_REMOVED lines=15> */
.L_x_38757:


//--------------------- .text._Z9cuda_gemmIiLi128ELi2ELi1ELi4096ELi32ELi32ELi64ELi1ELi0EEviiiPT_S1_S1_iii --------------------------
	.section	.text._Z9cuda_gemmIiLi128ELi2ELi1ELi4096ELi32ELi32ELi64ELi1ELi0EEviiiPT_S1_S1_iii,"ax",@progbits
	.align	128
        .global         _Z9cuda_gemmIiLi128ELi2ELi1ELi4096ELi32ELi32ELi64ELi1ELi0EEviiiPT_S1_S1_iii
        .type           _Z9cuda_gemmIiLi128ELi2ELi1ELi4096ELi32ELi32ELi64ELi1ELi0EEviiiPT_S1_S1_iii,@function
        .size           _Z9cuda_gemmIiLi128ELi2ELi1ELi4096ELi32ELi32ELi64ELi1ELi0EEviiiPT_S1_S1_iii,(.L_x_38759 - _Z9cuda_gemmIiLi128ELi2ELi1ELi4096ELi32ELi32ELi64ELi1ELi0EEviiiPT_S1_S1_iii)
        .other          _Z9cuda_gemmIiLi128ELi2ELi1ELi4096ELi32ELi32ELi64ELi1ELi0EEviiiPT_S1_S1_iii,@"STO_CUDA_ENTRY STV_DEFAULT"
_Z9cuda_gemmIiLi128ELi2ELi1ELi4096ELi32ELi32ELi64ELi1ELi0EEviiiPT_S1_S1_iii:
.text._Z9cuda_gemmIiLi128ELi2ELi1ELi4096ELi32ELi32ELi64ELi1ELi0EEviiiPT_S1_S1_iii:
        /* <DEDUP_REMOVED lines=79> */
[----:B------:R-:W-:Y:S05]  /*04f0*/  CALL.REL.NOINC `($__internal_256_$__cuda_sm20_div_u16) ;  /* 0x0000003400687944 */ /* 0x000fea0003c00000 */
[----:B------:R-:W-:Y:S01]  /*0500*/  IMAD.SHL.U32 R5, R0, 0x4, RZ ;  /* 0x0000000400057824 */ /* 0x000fe200078e00ff */
[----:B------:R-:W-:Y:S01]  /*0510*/  MOV R10, 0x580 ;  /* 0x00000580000a7802 */ /* 0x000fe20000000f00 */
[----:B------:R-:W-:Y:S01]  /*0520*/  IMAD.MOV.U32 R75, RZ, RZ, R25 ;  /* 0x000000ffff4b7224 */ /* 0x000fe200078e0019 */
[----:B------:R-:W-:Y:S02]  /*0530*/  ULOP3.LUT UR9, UR16, 0xffff, URZ, 0xc0, !UPT ;  /* 0x0000ffff10097892 */ /* 0x000fe4000f8ec0ff */
[----:B------:R-:W-:-:S04]  /*0540*/  LOP3.LUT R5, R5, 0xfff, RZ, 0x3c, !PT ;  /* 0x00000fff05057812 */ /* 0x000fc800078e3cff */
[----:B------:R-:W-:-:S04]  /*0550*/  IADD3 R5, PT, PT, R5, -UR16, RZ ;  /* 0x8000001005057c10 */ /* 0x000fc8000fffe0ff */
[----:B------:R-:W-:-:S07]  /*0560*/  LOP3.LUT R9, R5, 0xffff, RZ, 0xc0, !PT ;  /* 0x0000ffff05097812 */ /* 0x000fce00078ec0ff */
[----:B------:R-:W-:Y:S05]  /*0570*/  CALL.REL.NOINC `($__internal_256_$__cuda_sm20_div_u16) ;  /* 0x0000003400487944 */ /* 0x000fea0003c00000 */
        /* <DEDUP_REMOVED lines=115> */
[----:B0-----:R-:W-:Y:S05]  /*0cb0*/  CALL.REL.NOINC `($__internal_255_$__cuda_sm20_div_s16) ;  /* 0x0000002c00147944 */ /* 0x001fea0003c00000 */
        /* <DEDUP_REMOVED lines=8> */
.L_x_13267:
        /* <DEDUP_REMOVED lines=21> */
.L_x_13201:
[----:B0-----:R-:W-:Y:S05]  /*0e90*/  BSYNC.RECONVERGENT B0 ;  /* 0x0000000000007941 */ /* 0x001fea0003800200 */
.L_x_13200:
[----:B------:R-:W-:Y:S01]  /*0ea0*/  UIADD3 UR11, UPT, UPT, UR10, 0x4880, URZ ;  /* 0x000048800a0b7890 */ /* 0x000fe2000fffe0ff */
[----:B------:R-:W-:Y:S03]  /*0eb0*/  BSSY.RECONVERGENT B0, `(.L_x_13202) ;  /* 0x000000d000007945 */ /* 0x000fe60003800200 */
[----:B------:R-:W-:-:S06]  /*0ec0*/  ULEA UR11, UR12, UR11, 0x18 ;  /* 0x0000000b0c0b7291 */ /* 0x000fcc000f8ec0ff */
[----:B-----5:R-:W-:-:S07]  /*0ed0*/  LEA R21, R20, UR11, 0x2 ;  /* 0x0000000b14157c11 */ /* 0x020fce000f8e10ff */
.L_x_13203:
        /* <DEDUP_REMOVED lines=11> */
.L_x_13202:
        /* <DEDUP_REMOVED lines=35> */
.L_x_13205:
[----:B------:R-:W-:Y:S05]  /*11c0*/  BSYNC.RECONVERGENT B0 ;  /* 0x0000000000007941 */ /* 0x000fea0003800200 */
.L_x_13204:
[----:B------:R-:W-:Y:S01]  /*11d0*/  BSSY.RECONVERGENT B0, `(.L_x_13206) ;  /* 0x0000022000007945 */ /* 0x000fe20003800200 */
[----:B------:R-:W-:-:S04]  /*11e0*/  UIADD3 UR10, UPT, UPT, UR10, 0x880, URZ ;  /* 0x000008800a0a7890 */ /* 0x000fc8000fffe0ff */
[----:B------:R-:W-:-:S12]  /*11f0*/  ULEA UR10, UR12, UR10, 0x18 ;  /* 0x0000000a0c0a7291 */ /* 0x000fd8000f8ec0ff */
.L_x_13207:
        /* <DEDUP_REMOVED lines=32> */
.L_x_13206:
[----:B------:R-:W-:Y:S01]  /*1400*/  PLOP3.LUT P0, PT, PT, PT, PT, 0x80, 0x8 ;  /* 0x000000000008781c */ /* 0x000fe20003f0f070 */
[----:B------:R-:W-:Y:S01]  /*1410*/  IMAD.MOV.U32 R22, RZ, RZ, RZ ;  /* 0x000000ffff167224 */ /* 0x000fe200078e00ff */
[----:B------:R-:W0:Y:S11]  /*1420*/  LDCU UR12, c[0x0][0x3a8] ;  /* 0x00007500ff0c77ac */ /* 0x000e360008000800 */
.L_x_13262:
[----:B------:R-:W-:Y:S02]  /*1430*/  LOP3.LUT R20, R0, 0xf, RZ, 0xc0, !PT ;  /* 0x0000000f00147812 */ /* 0x000fe400078ec0ff */
[----:B------:R-:W-:Y:S02]  /*1440*/  PLOP3.LUT P5, PT, P0, PT, PT, 0x80, 0x8 ;  /* 0x000000000008781c */ /* 0x000fe400007af070 */
[----:B------:R-:W-:Y:S02]  /*1450*/  SHF.R.U32.HI R24, RZ, 0x4, R0 ;  /* 0x00000004ff187819 */ /* 0x000fe40000011600 */
[----:B01234-:R-:W-:-:S09]  /*1460*/  IADD3 R23, PT, PT, R20, R22, RZ ;  /* 0x0000001614177210 */ /* 0x01ffd20007ffe0ff */
.L_x_13208:
        /* <DEDUP_REMOVED lines=18> */
.L_x_13261:
        /* <DEDUP_REMOVED lines=16> */
.L_x_13210:
        /* <DEDUP_REMOVED lines=8> */
.L_x_13211:
        /* <DEDUP_REMOVED lines=8> */
.L_x_13212:
        /* <DEDUP_REMOVED lines=9> */
.L_x_13213:
        /* <DEDUP_REMOVED lines=9> */
.L_x_13214:
        /* <DEDUP_REMOVED lines=9> */
.L_x_13215:
        /* <DEDUP_REMOVED lines=9> */
.L_x_13216:
        /* <DEDUP_REMOVED lines=9> */
.L_x_13217:
        /* <DEDUP_REMOVED lines=9> */
.L_x_13218:
        /* <DEDUP_REMOVED lines=9> */
.L_x_13219:
        /* <DEDUP_REMOVED lines=9> */
.L_x_13220:
        /* <DEDUP_REMOVED lines=9> */
.L_x_13221:
        /* <DEDUP_REMOVED lines=9> */
.L_x_13222:
        /* <DEDUP_REMOVED lines=9> */
.L_x_13223:
        /* <DEDUP_REMOVED lines=9> */
.L_x_13224:
        /* <DEDUP_REMOVED lines=9> */
.L_x_13225:
[----:B------:R-:W-:Y:S05]  /*1ee0*/  @P4 BRA `(.L_x_13226) ;  /* 0x0000000800ec4947 */ /* 0x000fea0003800000 */
[----:B------:R-:W5:Y:S01]  /*1ef0*/  S2R R25, SR_CgaCtaId ;  /* 0x0000000000197919 */ /* 0x000f620000008800 */
[----:B------:R-:W-:Y:S01]  /*1f00*/  ISETP.GT.U32.AND P4, PT, R24, 0x40, PT ;  /* 0x000000401800780c */ /* 0x000fe20003f84070 */
[----:B0-2-4-:R-:W-:Y:S01]  /*1f10*/  IMAD.MOV.U32 R23, RZ, RZ, R2 ;  /* 0x000000ffff177224 */ /* 0x015fe200078e0002 */
[----:B------:R-:W-:-:S04]  /*1f20*/  MOV R24, 0x400 ;  /* 0x0000040000187802 */ /* 0x000fc80000000f00 */
[----:B-----5:R-:W-:-:S07]  /*1f30*/  LEA R24, R25, R24, 0x18 ;  /* 0x0000001819187211 */ /* 0x020fce00078ec0ff */
.L_x_13260:
        /* <DEDUP_REMOVED lines=11> */
.L_x_13269:
[----:B-12---:R-:W-:-:S07]  /*1ff0*/  IMAD R26, R47, R26, RZ ;  /* 0x0000001a2f1a7224 */ /* 0x006fce00078e02ff */
.L_x_13228:
[----:B------:R-:W-:-:S13]  /*2000*/  ISETP.GE.AND P2, PT, R25, 0x2, PT ;  /* 0x000000021900780c */ /* 0x000fda0003f46270 */
[----:B------:R-:W-:Y:S05]  /*2010*/  @!P2 BRA `(.L_x_13230) ;  /* 0x000000000010a947 */ /* 0x000fea0003800000 */
[----:B------:R-:W-:-:S03]  /*2020*/  UMOV UR10, 0xffffffff ;  /* 0xffffffff000a7882 */ /* 0x000fc60000000000 */
[----:B------:R-:W-:Y:S05]  /*2030*/  BRA.DIV UR10, `(.L_x_13231) ;  /* 0x000000120a187947 */ /* 0x000fea000b800000 */
[----:B------:R2:W4:Y:S02]  /*2040*/  SHFL.IDX PT, R63, R65, R5, 0x1f ;  /* 0x00001f05413f7589 */ /* 0x00052400000e0000 */
.L_x_13272:
[----:B---34-:R-:W-:-:S07]  /*2050*/  IMAD R26, R48, R63, R26 ;  /* 0x0000003f301a7224 */ /* 0x018fce00078e021a */
.L_x_13230:
[----:B------:R-:W-:-:S13]  /*2060*/  ISETP.GE.AND P1, PT, R25, 0x3, PT ;  /* 0x000000031900780c */ /* 0x000fda0003f26270 */
[----:B------:R-:W-:Y:S05]  /*2070*/  @!P1 BRA `(.L_x_13232) ;  /* 0x0000000000109947 */ /* 0x000fea0003800000 */
[----:B------:R-:W-:-:S03]  /*2080*/  UMOV UR10, 0xffffffff ;  /* 0xffffffff000a7882 */ /* 0x000fc60000000000 */
[----:B------:R-:W-:Y:S05]  /*2090*/  BRA.DIV UR10, `(.L_x_13233) ;  /* 0x000000120a247947 */ /* 0x000fea000b800000 */
[----:B------:R4:W0:Y:S02]  /*20a0*/  SHFL.IDX PT, R63, R65, R6, 0x1f ;  /* 0x00001f06413f7589 */ /* 0x00082400000e0000 */
.L_x_13275:
[----:B0-----:R-:W-:-:S07]  /*20b0*/  IMAD R26, R49, R63, R26 ;  /* 0x0000003f311a7224 */ /* 0x001fce00078e021a */
.L_x_13232:
[----:B------:R-:W-:-:S13]  /*20c0*/  ISETP.GE.AND P6, PT, R25, 0x4, PT ;  /* 0x000000041900780c */ /* 0x000fda0003fc6270 */
[----:B------:R-:W-:Y:S05]  /*20d0*/  @!P6 BRA `(.L_x_13234) ;  /* 0x000000000010e947 */ /* 0x000fea0003800000 */
[----:B------:R-:W-:-:S03]  /*20e0*/  UMOV UR10, 0xffffffff ;  /* 0xffffffff000a7882 */ /* 0x000fc60000000000 */
[----:B------:R-:W-:Y:S05]  /*20f0*/  BRA.DIV UR10, `(.L_x_13235) ;  /* 0x000000120a307947 */ /* 0x000fea000b800000 */
[----:B------:R0:W0:Y:S02]  /*2100*/  SHFL.IDX PT, R63, R65, R7, 0x1f ;  /* 0x00001f07413f7589 */ /* 0x00002400000e0000 */
.L_x_13278:
[----:B0-----:R-:W-:-:S07]  /*2110*/  IMAD R26, R50, R63, R26 ;  /* 0x0000003f321a7224 */ /* 0x001fce00078e021a */
.L_x_13234:
[----:B------:R-:W-:-:S13]  /*2120*/  ISETP.GE.AND P6, PT, R25, 0x5, PT ;  /* 0x000000051900780c */ /* 0x000fda0003fc6270 */
[----:B------:R-:W-:Y:S05]  /*2130*/  @!P6 BRA `(.L_x_13236) ;  /* 0x000000000010e947 */ /* 0x000fea0003800000 */
[----:B------:R-:W-:-:S03]  /*2140*/  UMOV UR10, 0xffffffff ;  /* 0xffffffff000a7882 */ /* 0x000fc60000000000 */
[----:B------:R-:W-:Y:S05]  /*2150*/  BRA.DIV UR10, `(.L_x_13237) ;  /* 0x000000120a3c7947 */ /* 0x000fea000b800000 */
[----:B------:R0:W0:Y:S02]  /*2160*/  SHFL.IDX PT, R63, R65, R8, 0x1f ;  /* 0x00001f08413f7589 */ /* 0x00002400000e0000 */
.L_x_13281:
[----:B0-----:R-:W-:-:S07]  /*2170*/  IMAD R26, R51, R63, R26 ;  /* 0x0000003f331a7224 */ /* 0x001fce00078e021a */
.L_x_13236:
[----:B------:R-:W-:-:S13]  /*2180*/  ISETP.GE.AND P6, PT, R25, 0x6, PT ;  /* 0x000000061900780c */ /* 0x000fda0003fc6270 */
[----:B------:R-:W-:Y:S05]  /*2190*/  @!P6 BRA `(.L_x_13238) ;  /* 0x000000000010e947 */ /* 0x000fea0003800000 */
[----:B------:R-:W-:-:S03]  /*21a0*/  UMOV UR10, 0xffffffff ;  /* 0xffffffff000a7882 */ /* 0x000fc60000000000 */
[----:B------:R-:W-:Y:S05]  /*21b0*/  BRA.DIV UR10, `(.L_x_13239) ;  /* 0x000000120a487947 */ /* 0x000fea000b800000 */
[----:B------:R0:W0:Y:S02]  /*21c0*/  SHFL.IDX PT, R63, R65, R9, 0x1f ;  /* 0x00001f09413f7589 */ /* 0x00002400000e0000 */
.L_x_13284:
[----:B0-----:R-:W-:-:S07]  /*21d0*/  IMAD R26, R52, R63, R26 ;  /* 0x0000003f341a7224 */ /* 0x001fce00078e021a */
.L_x_13238:
[----:B------:R-:W-:-:S13]  /*21e0*/  ISETP.GE.AND P6, PT, R25, 0x7, PT ;  /* 0x000000071900780c */ /* 0x000fda0003fc6270 */
[----:B------:R-:W-:Y:S05]  /*21f0*/  @!P6 BRA `(.L_x_13240) ;  /* 0x000000000010e947 */ /* 0x000fea0003800000 */
[----:B------:R-:W-:-:S03]  /*2200*/  UMOV UR10, 0xffffffff ;  /* 0xffffffff000a7882 */ /* 0x000fc60000000000 */
[----:B------:R-:W-:Y:S05]  /*2210*/  BRA.DIV UR10, `(.L_x_13241) ;  /* 0x000000120a547947 */ /* 0x000fea000b800000 */
[----:B------:R0:W0:Y:S02]  /*2220*/  SHFL.IDX PT, R63, R65, R10, 0x1f ;  /* 0x00001f0a413f7589 */ /* 0x00002400000e0000 */
.L_x_13287:
[----:B0-----:R-:W-:-:S07]  /*2230*/  IMAD R26, R53, R63, R26 ;  /* 0x0000003f351a7224 */ /* 0x001fce00078e021a */
.L_x_13240:
[----:B------:R-:W-:-:S13]  /*2240*/  ISETP.GE.AND P6, PT, R25, 0x8, PT ;  /* 0x000000081900780c */ /* 0x000fda0003fc6270 */
[----:B------:R-:W-:Y:S05]  /*2250*/  @!P6 BRA `(.L_x_13242) ;  /* 0x000000000010e947 */ /* 0x000fea0003800000 */
[----:B------:R-:W-:-:S03]  /*2260*/  UMOV UR10, 0xffffffff ;  /* 0xffffffff000a7882 */ /* 0x000fc60000000000 */
[----:B------:R-:W-:Y:S05]  /*2270*/  BRA.DIV UR10, `(.L_x_13243) ;  /* 0x000000120a607947 */ /* 0x000fea000b800000 */
[----:B------:R0:W0:Y:S02]  /*2280*/  SHFL.IDX PT, R63, R65, R11, 0x1f ;  /* 0x00001f0b413f7589 */ /* 0x00002400000e0000 */
.L_x_13290:
[----:B0-----:R-:W-:-:S07]  /*2290*/  IMAD R26, R54, R63, R26 ;  /* 0x0000003f361a7224 */ /* 0x001fce00078e021a */
.L_x_13242:
[----:B------:R-:W-:-:S13]  /*22a0*/  ISETP.GE.AND P6, PT, R25, 0x9, PT ;  /* 0x000000091900780c */ /* 0x000fda0003fc6270 */
[----:B------:R-:W-:Y:S05]  /*22b0*/  @!P6 BRA `(.L_x_13244) ;  /* 0x000000000010e947 */ /* 0x000fea0003800000 */
[----:B------:R-:W-:-:S03]  /*22c0*/  UMOV UR10, 0xffffffff ;  /* 0xffffffff000a7882 */ /* 0x000fc60000000000 */
[----:B------:R-:W-:Y:S05]  /*22d0*/  BRA.DIV UR10, `(.L_x_13245) ;  /* 0x000000120a6c7947 */ /* 0x000fea000b800000 */
[----:B------:R0:W0:Y:S02]  /*22e0*/  SHFL.IDX PT, R63, R65, R12, 0x1f ;  /* 0x00001f0c413f7589 */ /* 0x00002400000e0000 */
.L_x_13293:
[----:B0-----:R-:W-:-:S07]  /*22f0*/  IMAD R26, R55, R63, R26 ;  /* 0x0000003f371a7224 */ /* 0x001fce00078e021a */
.L_x_13244:
[----:B------:R-:W-:-:S13]  /*2300*/  ISETP.GE.AND P6, PT, R25, 0xa, PT ;  /* 0x0000000a1900780c */ /* 0x000fda0003fc6270 */
[----:B------:R-:W-:Y:S05]  /*2310*/  @!P6 BRA `(.L_x_13246) ;  /* 0x000000000010e947 */ /* 0x000fea0003800000 */
[----:B------:R-:W-:-:S03]  /*2320*/  UMOV UR10, 0xffffffff ;  /* 0xffffffff000a7882 */ /* 0x000fc60000000000 */
[----:B------:R-:W-:Y:S05]  /*2330*/  BRA.DIV UR10, `(.L_x_13247) ;  /* 0x000000120a787947 */ /* 0x000fea000b800000 */
[----:B------:R0:W0:Y:S02]  /*2340*/  SHFL.IDX PT, R63, R65, R13, 0x1f ;  /* 0x00001f0d413f7589 */ /* 0x00002400000e0000 */
.L_x_13296:
[----:B0-----:R-:W-:-:S07]  /*2350*/  IMAD R26, R56, R63, R26 ;  /* 0x0000003f381a7224 */ /* 0x001fce00078e021a */
.L_x_13246:
[----:B------:R-:W-:-:S13]  /*2360*/  ISETP.GE.AND P6, PT, R25, 0xb, PT ;  /* 0x0000000b1900780c */ /* 0x000fda0003fc6270 */
[----:B------:R-:W-:Y:S05]  /*2370*/  @!P6 BRA `(.L_x_13248) ;  /* 0x000000000010e947 */ /* 0x000fea0003800000 */
[----:B------:R-:W-:-:S03]  /*2380*/  UMOV UR10, 0xffffffff ;  /* 0xffffffff000a7882 */ /* 0x000fc60000000000 */
[----:B------:R-:W-:Y:S05]  /*2390*/  BRA.DIV UR10, `(.L_x_13249) ;  /* 0x000000120a847947 */ /* 0x000fea000b800000 */
[----:B------:R0:W0:Y:S02]  /*23a0*/  SHFL.IDX PT, R63, R65, R14, 0x1f ;  /* 0x00001f0e413f7589 */ /* 0x00002400000e0000 */
.L_x_13299:
[----:B0-----:R-:W-:-:S07]  /*23b0*/  IMAD R26, R57, R63, R26 ;  /* 0x0000003f391a7224 */ /* 0x001fce00078e021a */
.L_x_13248:
[----:B------:R-:W-:-:S13]  /*23c0*/  ISETP.GE.AND P6, PT, R25, 0xc, PT ;  /* 0x0000000c1900780c */ /* 0x000fda0003fc6270 */
[----:B------:R-:W-:Y:S05]  /*23d0*/  @!P6 BRA `(.L_x_13250) ;  /* 0x000000000010e947 */ /* 0x000fea0003800000 */
[----:B------:R-:W-:-:S03]  /*23e0*/  UMOV UR10, 0xffffffff ;  /* 0xffffffff000a7882 */ /* 0x000fc60000000000 */
[----:B------:R-:W-:Y:S05]  /*23f0*/  BRA.DIV UR10, `(.L_x_13251) ;  /* 0x000000120a907947 */ /* 0x000fea000b800000 */
[----:B------:R0:W0:Y:S02]  /*2400*/  SHFL.IDX PT, R63, R65, R15, 0x1f ;  /* 0x00001f0f413f7589 */ /* 0x00002400000e0000 */
.L_x_13302:
[----:B0-----:R-:W-:-:S07]  /*2410*/  IMAD R26, R58, R63, R26 ;  /* 0x0000003f3a1a7224 */ /* 0x001fce00078e021a */
.L_x_13250:
[----:B------:R-:W-:-:S13]  /*2420*/  ISETP.GE.AND P6, PT, R25, 0xd, PT ;  /* 0x0000000d1900780c */ /* 0x000fda0003fc6270 */
[----:B------:R-:W-:Y:S05]  /*2430*/  @!P6 BRA `(.L_x_13252) ;  /* 0x000000000010e947 */ /* 0x000fea0003800000 */
[----:B------:R-:W-:-:S03]  /*2440*/  UMOV UR10, 0xffffffff ;  /* 0xffffffff000a7882 */ /* 0x000fc60000000000 */
[----:B------:R-:W-:Y:S05]  /*2450*/  BRA.DIV UR10, `(.L_x_13253) ;  /* 0x000000120a9c7947 */ /* 0x000fea000b800000 */
[----:B------:R0:W0:Y:S02]  /*2460*/  SHFL.IDX PT, R63, R65, R16, 0x1f ;  /* 0x00001f10413f7589 */ /* 0x00002400000e0000 */
.L_x_13305:
[----:B0-----:R-:W-:-:S07]  /*2470*/  IMAD R26, R59, R63, R26 ;  /* 0x0000003f3b1a7224 */ /* 0x001fce00078e021a */
.L_x_13252:
[----:B------:R-:W-:-:S13]  /*2480*/  ISETP.GE.AND P6, PT, R25, 0xe, PT ;  /* 0x0000000e1900780c */ /* 0x000fda0003fc6270 */
[----:B------:R-:W-:Y:S05]  /*2490*/  @!P6 BRA `(.L_x_13254) ;  /* 0x000000000010e947 */ /* 0x000fea0003800000 */
[----:B------:R-:W-:-:S03]  /*24a0*/  UMOV UR10, 0xffffffff ;  /* 0xffffffff000a7882 */ /* 0x000fc60000000000 */
[----:B------:R-:W-:Y:S05]  /*24b0*/  BRA.DIV UR10, `(.L_x_13255) ;  /* 0x000000120aa87947 */ /* 0x000fea000b800000 */
[----:B------:R0:W0:Y:S02]  /*24c0*/  SHFL.IDX PT, R63, R65, R17, 0x1f ;  /* 0x00001f11413f7589 */ /* 0x00002400000e0000 */
.L_x_13308:
[----:B0-----:R-:W-:-:S07]  /*24d0*/  IMAD R26, R60, R63, R26 ;  /* 0x0000003f3c1a7224 */ /* 0x001fce00078e021a */
.L_x_13254:
[----:B------:R-:W-:-:S13]  /*24e0*/  ISETP.GE.AND P6, PT, R25, 0xf, PT ;  /* 0x0000000f1900780c */ /* 0x000fda0003fc6270 */
[----:B------:R-:W-:Y:S05]  /*24f0*/  @!P6 BRA `(.L_x_13256) ;  /* 0x000000000010e947 */ /* 0x000fea0003800000 */
[----:B------:R-:W-:-:S03]  /*2500*/  UMOV UR10, 0xffffffff ;  /* 0xffffffff000a7882 */ /* 0x000fc60000000000 */
[----:B------:R-:W-:Y:S05]  /*2510*/  BRA.DIV UR10, `(.L_x_13257) ;  /* 0x000000120ab47947 */ /* 0x000fea000b800000 */
[----:B------:R0:W0:Y:S02]  /*2520*/  SHFL.IDX PT, R63, R65, R18, 0x1f ;  /* 0x00001f12413f7589 */ /* 0x00002400000e0000 */
.L_x_13311:
[----:B0-----:R-:W-:-:S07]  /*2530*/  IMAD R26, R61, R63, R26 ;  /* 0x0000003f3d1a7224 */ /* 0x001fce00078e021a */
.L_x_13256:
[----:B------:R-:W-:-:S13]  /*2540*/  ISETP.GE.AND P6, PT, R25, 0x10, PT ;  /* 0x000000101900780c */ /* 0x000fda0003fc6270 */
[----:B------:R-:W-:Y:S05]  /*2550*/  @!P6 BRA `(.L_x_13258) ;  /* 0x000000040010e947 */ /* 0x000fea0003800000 */
[----:B------:R-:W-:-:S03]  /*2560*/  UMOV UR10, 0xffffffff ;  /* 0xffffffff000a7882 */ /* 0x000fc60000000000 */
[----:B------:R-:W-:Y:S05]  /*2570*/  BRA.DIV UR10, `(.L_x_13259) ;  /* 0x000000120ac07947 */ /* 0x000fea000b800000 */
[----:B------:R0:W0:Y:S02]  /*2580*/  SHFL.IDX PT, R63, R65, R19, 0x1f ;  /* 0x00001f13413f7589 */ /* 0x00002400000e0000 */
.L_x_13314:
[----:B0-----:R-:W-:Y:S01]  /*2590*/  IMAD R26, R62, R63, R26 ;  /* 0x0000003f3e1a7224 */ /* 0x001fe200078e021a */
[----:B------:R-:W-:Y:S06]  /*25a0*/  BRA `(.L_x_13258) ;  /* 0x0000000000fc7947 */ /* 0x000fec0003800000 */
.L_x_13227:
        /* <DEDUP_REMOVED lines=63> */
.L_x_13258:
        /* <DEDUP_REMOVED lines=16> */
.L_x_13226:
[----:B------:R-:W-:Y:S05]  /*2aa0*/  @!P0 BRA `(.L_x_13261) ;  /* 0xffffffe800b88947 */ /* 0x000fea000383ffff */
[----:B------:R-:W-:Y:S05]  /*2ab0*/  BSYNC.RECONVERGENT B0 ;  /* 0x0000000000007941 */ /* 0x000fea0003800200 */
.L_x_13209:
        /* <DEDUP_REMOVED lines=43> */
.L_x_13264:
[----:B------:R-:W-:Y:S05]  /*2d70*/  BSYNC.RECONVERGENT B0 ;  /* 0x0000000000007941 */ /* 0x000fea0003800200 */
.L_x_13263:
[----:B------:R-:W5:Y:S01]  /*2d80*/  S2UR UR11, SR_CgaCtaId ;  /* 0x00000000000b79c3 */ /* 0x000f620000008800 */
[----:B------:R-:W-:Y:S01]  /*2d90*/  UMOV UR10, 0x400 ;  /* 0x00000400000a7882 */ /* 0x000fe20000000000 */
[----:B------:R-:W-:Y:S01]  /*2da0*/  BSSY.RECONVERGENT B0, `(.L_x_13265) ;  /* 0x0000022000007945 */ /* 0x000fe20003800200 */
[----:B------:R-:W-:-:S04]  /*2db0*/  UIADD3 UR10, UPT, UPT, UR10, 0x4880, URZ ;  /* 0x000048800a0a7890 */ /* 0x000fc8000fffe0ff */
[----:B-----5:R-:W-:-:S12]  /*2dc0*/  ULEA UR10, UR11, UR10, 0x18 ;  /* 0x0000000a0b0a7291 */ /* 0x020fd8000f8ec0ff */
.L_x_13266:
        /* <DEDUP_REMOVED lines=32> */
.L_x_13265:
[----:B------:R-:W-:Y:S02]  /*2fd0*/  UIADD3 UR6, UPT, UPT, UR13, UR6, URZ ;  /* 0x000000060d067290 */ /* 0x000fe4000fffe0ff */
[----:B------:R-:W-:-:S04]  /*2fe0*/  USHF.L.U32 UR10, UR13, 0x1, URZ ;  /* 0x000000010d0a7899 */ /* 0x000fc800080006ff */
[----:B------:R-:W-:-:S09]  /*2ff0*/  UISETP.GE.U32.AND UP0, UPT, UR6, UR10, UPT ;  /* 0x0000000a0600728c */ /* 0x000fd2000bf06070 */
[----:B------:R-:W-:Y:S05]  /*3000*/  BRA.U !UP0, `(.L_x_13267) ;  /* 0xffffffdd084c7547 */ /* 0x000fea000b83ffff */
[----:B------:R-:W-:Y:S05]  /*3010*/  EXIT ;  /* 0x000000000000794d */ /* 0x000fea0003800000 */
.L_x_13229:
[----:B------:R-:W-:Y:S01]  /*3020*/  IMAD.MOV.U32 R63, RZ, RZ, 0x1f ;  /* 0x0000001fff3f7424 */ /* 0x000fe200078e00ff */
[----:B------:R-:W-:Y:S01]  /*3030*/  MOV R64, 0xffffffff ;  /* 0xffffffff00407802 */ /* 0x000fe20000000f00 */
[----:B------:R-:W-:-:S07]  /*3040*/  IMAD.MOV.U32 R27, RZ, RZ, R44 ;  /* 0x000000ffff1b7224 */ /* 0x000fce00078e002c */
[----:B-1-3--:R-:W-:Y:S05]  /*3050*/  WARPSYNC.COLLECTIVE R64, `(.L_x_13268) ;  /* 0x0000000040087348 */ /* 0x00afea0003c00000 */
[----:B------:R0:W2:Y:S02]  /*3060*/  SHFL.IDX P6, R63, R65, R27, R63 ;  /* 0x0000001b413f7389 */ /* 0x0000a400000c003f */
[----:B0123--:R-:W-:Y:S05]  /*3070*/  ENDCOLLECTIVE ;  /* 0x000000000000791b */ /* 0x00ffea0003800000 */
.L_x_13268:
[----:B------:R-:W-:Y:S01]  /*3080*/  IMAD.MOV.U32 R26, RZ, RZ, R63 ;  /* 0x000000ffff1a7224 */ /* 0x000fe200078e003f */
[----:B------:R-:W-:Y:S06]  /*3090*/  BRA `(.L_x_13269) ;  /* 0xffffffec00d47947 */ /* 0x000fec000383ffff */
.L_x_13231:
[----:B------:R-:W-:Y:S01]  /*30a0*/  HFMA2 R63, -RZ, RZ, 0, 1.847743988037109375e-06 ;  /* 0x0000001fff3f7431 */ /* 0x000fe200000001ff */
[----:B------:R-:W-:Y:S01]  /*30b0*/  BSSY B1, `(.L_x_13270) ;  /* 0x0000006000017945 */ /* 0x000fe20003800000 */
[----:B------:R-:W-:Y:S02]  /*30c0*/  IMAD.MOV.U32 R27, RZ, RZ, R5 ;  /* 0x000000ffff1b7224 */ /* 0x000fe400078e0005 */
[----:B------:R-:W-:-:S07]  /*30d0*/  IMAD.MOV.U32 R64, RZ, RZ, -0x1 ;  /* 0xffffffffff407424 */ /* 0x000fce00078e00ff */
[----:B01-3--:R-:W-:Y:S05]  /*30e0*/  WARPSYNC.COLLECTIVE R64, `(.L_x_13271) ;  /* 0x0000000040087348 */ /* 0x00bfea0003c00000 */
[----:B------:R2:W4:Y:S02]  /*30f0*/  SHFL.IDX P6, R63, R65, R27, R63 ;  /* 0x0000001b413f7389 */ /* 0x00052400000c003f */
[----:B01234-:R-:W-:Y:S05]  /*3100*/  ENDCOLLECTIVE ;  /* 0x000000000000791b */ /* 0x01ffea0003800000 */
.L_x_13271:
[----:B------:R-:W-:Y:S05]  /*3110*/  BSYNC B1 ;  /* 0x0000000000017941 */ /* 0x000fea0003800000 */
.L_x_13270:
[----:B------:R-:W-:Y:S05]  /*3120*/  BRA `(.L_x_13272) ;  /* 0xffffffec00c87947 */ /* 0x000fea000383ffff */
.L_x_13233:
[----:B------:R-:W-:Y:S01]  /*3130*/  BSSY B1, `(.L_x_13273) ;  /* 0x0000007000017945 */ /* 0x000fe20003800000 */
[----:B------:R-:W-:Y:S01]  /*3140*/  IMAD.MOV.U32 R27, RZ, RZ, R6 ;  /* 0x000000ffff1b7224 */ /* 0x000fe200078e0006 */
[----:B------:R-:W-:Y:S01]  /*3150*/  MOV R63, 0x1f ;  /* 0x0000001f003f7802 */ /* 0x000fe20000000f00 */
[----:B------:R-:W-:-:S07]  /*3160*/  IMAD.MOV.U32 R64, RZ, RZ, -0x1 ;  /* 0xffffffffff407424 */ /* 0x000fce00078e00ff */
[----:B0123--:R-:W-:Y:S05]  /*3170*/  WARPSYNC.COLLECTIVE R64, `(.L_x_13274) ;  /* 0x0000000040087348 */ /* 0x00ffea0003c00000 */
[----:B------:R4:W0:Y:S02]  /*3180*/  SHFL.IDX P6, R63, R65, R27, R63 ;  /* 0x0000001b413f7389 */ /* 0x00082400000c003f */
[----:B01234-:R-:W-:Y:S05]  /*3190*/  ENDCOLLECTIVE ;  /* 0x000000000000791b */ /* 0x01ffea0003800000 */
.L_x_13274:
[----:B------:R-:W-:Y:S05]  /*31a0*/  BSYNC B1 ;  /* 0x0000000000017941 */ /* 0x000fea0003800000 */
.L_x_13273:
[----:B------:R-:W-:Y:S05]  /*31b0*/  BRA `(.L_x_13275) ;  /* 0xffffffec00bc7947 */ /* 0x000fea000383ffff */
.L_x_13235:
[----:B------:R-:W-:Y:S01]  /*31c0*/  HFMA2 R63, -RZ, RZ, 0, 1.847743988037109375e-06 ;  /* 0x0000001fff3f7431 */ /* 0x000fe200000001ff */
[----:B------:R-:W-:Y:S01]  /*31d0*/  BSSY B1, `(.L_x_13276) ;  /* 0x0000006000017945 */ /* 0x000fe20003800000 */
[----:B------:R-:W-:Y:S02]  /*31e0*/  IMAD.MOV.U32 R27, RZ, RZ, R7 ;  /* 0x000000ffff1b7224 */ /* 0x000fe400078e0007 */
[----:B------:R-:W-:-:S07]  /*31f0*/  IMAD.MOV.U32 R64, RZ, RZ, -0x1 ;  /* 0xffffffffff407424 */ /* 0x000fce00078e00ff */
[----:B01234-:R-:W-:Y:S05]  /*3200*/  WARPSYNC.COLLECTIVE R64, `(.L_x_13277) ;  /* 0x0000000040087348 */ /* 0x01ffea0003c00000 */
[----:B------:R0:W0:Y:S02]  /*3210*/  SHFL.IDX P6, R63, R65, R27, R63 ;  /* 0x0000001b413f7389 */ /* 0x00002400000c003f */
[----:B01234-:R-:W-:Y:S05]  /*3220*/  ENDCOLLECTIVE ;  /* 0x000000000000791b */ /* 0x01ffea0003800000 */
.L_x_13277:
[----:B------:R-:W-:Y:S05]  /*3230*/  BSYNC B1 ;  /* 0x0000000000017941 */ /* 0x000fea0003800000 */
.L_x_13276:
[----:B------:R-:W-:Y:S05]  /*3240*/  BRA `(.L_x_13278) ;  /* 0xffffffec00b07947 */ /* 0x000fea000383ffff */
.L_x_13237:
[----:B------:R-:W-:Y:S01]  /*3250*/  BSSY B1, `(.L_x_13279) ;  /* 0x0000007000017945 */ /* 0x000fe20003800000 */
[----:B------:R-:W-:Y:S01]  /*3260*/  IMAD.MOV.U32 R27, RZ, RZ, R8 ;  /* 0x000000ffff1b7224 */ /* 0x000fe200078e0008 */
[----:B------:R-:W-:Y:S01]  /*3270*/  MOV R63, 0x1f ;  /* 0x0000001f003f7802 */ /* 0x000fe20000000f00 */
[----:B------:R-:W-:-:S07]  /*3280*/  IMAD.MOV.U32 R64, RZ, RZ, -0x1 ;  /* 0xffffffffff407424 */ /* 0x000fce00078e00ff */
[----:B01234-:R-:W-:Y:S05]  /*3290*/  WARPSYNC.COLLECTIVE R64, `(.L_x_13280) ;  /* 0x0000000040087348 */ /* 0x01ffea0003c00000 */
[----:B------:R0:W0:Y:S02]  /*32a0*/  SHFL.IDX P6, R63, R65, R27, R63 ;  /* 0x0000001b413f7389 */ /* 0x00002400000c003f */
[----:B01234-:R-:W-:Y:S05]  /*32b0*/  ENDCOLLECTIVE ;  /* 0x000000000000791b */ /* 0x01ffea0003800000 */
.L_x_13280:
[----:B------:R-:W-:Y:S05]  /*32c0*/  BSYNC B1 ;  /* 0x0000000000017941 */ /* 0x000fea0003800000 */
.L_x_13279:
[----:B------:R-:W-:Y:S05]  /*32d0*/  BRA `(.L_x_13281) ;  /* 0xffffffec00a47947 */ /* 0x000fea000383ffff */
.L_x_13239:
[----:B------:R-:W-:Y:S01]  /*32e0*/  HFMA2 R63, -RZ, RZ, 0, 1.847743988037109375e-06 ;  /* 0x0000001fff3f7431 */ /* 0x000fe200000001ff */
[----:B------:R-:W-:Y:S01]  /*32f0*/  BSSY B1, `(.L_x_13282) ;  /* 0x0000006000017945 */ /* 0x000fe20003800000 */
[----:B------:R-:W-:Y:S02]  /*3300*/  IMAD.MOV.U32 R27, RZ, RZ, R9 ;  /* 0x000000ffff1b7224 */ /* 0x000fe400078e0009 */
[----:B------:R-:W-:-:S07]  /*3310*/  IMAD.MOV.U32 R64, RZ, RZ, -0x1 ;  /* 0xffffffffff407424 */ /* 0x000fce00078e00ff */
[----:B01234-:R-:W-:Y:S05]  /*3320*/  WARPSYNC.COLLECTIVE R64, `(.L_x_13283) ;  /* 0x0000000040087348 */ /* 0x01ffea0003c00000 */
[----:B------:R0:W0:Y:S02]  /*3330*/  SHFL.IDX P6, R63, R65, R27, R63 ;  /* 0x0000001b413f7389 */ /* 0x00002400000c003f */
[----:B01234-:R-:W-:Y:S05]  /*3340*/  ENDCOLLECTIVE ;  /* 0x000000000000791b */ /* 0x01ffea0003800000 */
.L_x_13283:
[----:B------:R-:W-:Y:S05]  /*3350*/  BSYNC B1 ;  /* 0x0000000000017941 */ /* 0x000fea0003800000 */
.L_x_13282:
[----:B------:R-:W-:Y:S05]  /*3360*/  BRA `(.L_x_13284) ;  /* 0xffffffec00987947 */ /* 0x000fea000383ffff */
.L_x_13241:
[----:B------:R-:W-:Y:S01]  /*3370*/  BSSY B1, `(.L_x_13285) ;  /* 0x0000007000017945 */ /* 0x000fe20003800000 */
[----:B------:R-:W-:Y:S01]  /*3380*/  IMAD.MOV.U32 R27, RZ, RZ, R10 ;  /* 0x000000ffff1b7224 */ /* 0x000fe200078e000a */
[----:B------:R-:W-:Y:S01]  /*3390*/  MOV R63, 0x1f ;  /* 0x0000001f003f7802 */ /* 0x000fe20000000f00 */
[----:B------:R-:W-:-:S07]  /*33a0*/  IMAD.MOV.U32 R64, RZ, RZ, -0x1 ;  /* 0xffffffffff407424 */ /* 0x000fce00078e00ff */
[----:B01234-:R-:W-:Y:S05]  /*33b0*/  WARPSYNC.COLLECTIVE R64, `(.L_x_13286) ;  /* 0x0000000040087348 */ /* 0x01ffea0003c00000 */
[----:B------:R0:W0:Y:S02]  /*33c0*/  SHFL.IDX P6, R63, R65, R27, R63 ;  /* 0x0000001b413f7389 */ /* 0x00002400000c003f */
[----:B01234-:R-:W-:Y:S05]  /*33d0*/  ENDCOLLECTIVE ;  /* 0x000000000000791b */ /* 0x01ffea0003800000 */
.L_x_13286:
[----:B------:R-:W-:Y:S05]  /*33e0*/  BSYNC B1 ;  /* 0x0000000000017941 */ /* 0x000fea0003800000 */
.L_x_13285:
[----:B------:R-:W-:Y:S05]  /*33f0*/  BRA `(.L_x_13287) ;  /* 0xffffffec008c7947 */ /* 0x000fea000383ffff */
.L_x_13243:
[----:B------:R-:W-:Y:S01]  /*3400*/  HFMA2 R63, -RZ, RZ, 0, 1.847743988037109375e-06 ;  /* 0x0000001fff3f7431 */ /* 0x000fe200000001ff */
[----:B------:R-:W-:Y:S01]  /*3410*/  BSSY B1, `(.L_x_13288) ;  /* 0x0000006000017945 */ /* 0x000fe20003800000 */
[----:B------:R-:W-:Y:S02]  /*3420*/  IMAD.MOV.U32 R27, RZ, RZ, R11 ;  /* 0x000000ffff1b7224 */ /* 0x000fe400078e000b */
[----:B------:R-:W-:-:S07]  /*3430*/  IMAD.MOV.U32 R64, RZ, RZ, -0x1 ;  /* 0xffffffffff407424 */ /* 0x000fce00078e00ff */
[----:B01234-:R-:W-:Y:S05]  /*3440*/  WARPSYNC.COLLECTIVE R64, `(.L_x_13289) ;  /* 0x0000000040087348 */ /* 0x01ffea0003c00000 */
[----:B------:R0:W0:Y:S02]  /*3450*/  SHFL.IDX P6, R63, R65, R27, R63 ;  /* 0x0000001b413f7389 */ /* 0x00002400000c003f */
[----:B01234-:R-:W-:Y:S05]  /*3460*/  ENDCOLLECTIVE ;  /* 0x000000000000791b */ /* 0x01ffea0003800000 */
.L_x_13289:
[----:B------:R-:W-:Y:S05]  /*3470*/  BSYNC B1 ;  /* 0x0000000000017941 */ /* 0x000fea0003800000 */
.L_x_13288:
[----:B------:R-:W-:Y:S05]  /*3480*/  BRA `(.L_x_13290) ;  /* 0xffffffec00807947 */ /* 0x000fea000383ffff */
.L_x_13245:
[----:B------:R-:W-:Y:S01]  /*3490*/  BSSY B1, `(.L_x_13291) ;  /* 0x0000007000017945 */ /* 0x000fe20003800000 */
[----:B------:R-:W-:Y:S01]  /*34a0*/  IMAD.MOV.U32 R27, RZ, RZ, R12 ;  /* 0x000000ffff1b7224 */ /* 0x000fe200078e000c */
[----:B------:R-:W-:Y:S01]  /*34b0*/  MOV R63, 0x1f ;  /* 0x0000001f003f7802 */ /* 0x000fe20000000f00 */
[----:B------:R-:W-:-:S07]  /*34c0*/  IMAD.MOV.U32 R64, RZ, RZ, -0x1 ;  /* 0xffffffffff407424 */ /* 0x000fce00078e00ff */
[----:B01234-:R-:W-:Y:S05]  /*34d0*/  WARPSYNC.COLLECTIVE R64, `(.L_x_13292) ;  /* 0x0000000040087348 */ /* 0x01ffea0003c00000 */
[----:B------:R0:W0:Y:S02]  /*34e0*/  SHFL.IDX P6, R63, R65, R27, R63 ;  /* 0x0000001b413f7389 */ /* 0x00002400000c003f */
[----:B01234-:R-:W-:Y:S05]  /*34f0*/  ENDCOLLECTIVE ;  /* 0x000000000000791b */ /* 0x01ffea0003800000 */
.L_x_13292:
[----:B------:R-:W-:Y:S05]  /*3500*/  BSYNC B1 ;  /* 0x0000000000017941 */ /* 0x000fea0003800000 */
.L_x_13291:
[----:B------:R-:W-:Y:S05]  /*3510*/  BRA `(.L_x_13293) ;  /* 0xffffffec00747947 */ /* 0x000fea000383ffff */
.L_x_13247:
[----:B------:R-:W-:Y:S01]  /*3520*/  HFMA2 R63, -RZ, RZ, 0, 1.847743988037109375e-06 ;  /* 0x0000001fff3f7431 */ /* 0x000fe200000001ff */
[----:B------:R-:W-:Y:S01]  /*3530*/  BSSY B1, `(.L_x_13294) ;  /* 0x0000006000017945 */ /* 0x000fe20003800000 */
[----:B------:R-:W-:Y:S02]  /*3540*/  IMAD.MOV.U32 R27, RZ, RZ, R13 ;  /* 0x000000ffff1b7224 */ /* 0x000fe400078e000d */
[----:B------:R-:W-:-:S07]  /*3550*/  IMAD.MOV.U32 R64, RZ, RZ, -0x1 ;  /* 0xffffffffff407424 */ /* 0x000fce00078e00ff */
[----:B01234-:R-:W-:Y:S05]  /*3560*/  WARPSYNC.COLLECTIVE R64, `(.L_x_13295) ;  /* 0x0000000040087348 */ /* 0x01ffea0003c00000 */
[----:B------:R0:W0:Y:S02]  /*3570*/  SHFL.IDX P6, R63, R65, R27, R63 ;  /* 0x0000001b413f7389 */ /* 0x00002400000c003f */
[----:B01234-:R-:W-:Y:S05]  /*3580*/  ENDCOLLECTIVE ;  /* 0x000000000000791b */ /* 0x01ffea0003800000 */
.L_x_13295:
[----:B------:R-:W-:Y:S05]  /*3590*/  BSYNC B1 ;  /* 0x0000000000017941 */ /* 0x000fea0003800000 */
.L_x_13294:
[----:B------:R-:W-:Y:S05]  /*35a0*/  BRA `(.L_x_13296) ;  /* 0xffffffec00687947 */ /* 0x000fea000383ffff */
.L_x_13249:
[----:B------:R-:W-:Y:S01]  /*35b0*/  BSSY B1, `(.L_x_13297) ;  /* 0x0000007000017945 */ /* 0x000fe20003800000 */
[----:B------:R-:W-:Y:S01]  /*35c0*/  IMAD.MOV.U32 R27, RZ, RZ, R14 ;  /* 0x000000ffff1b7224 */ /* 0x000fe200078e000e */
[----:B------:R-:W-:Y:S01]  /*35d0*/  MOV R63, 0x1f ;  /* 0x0000001f003f7802 */ /* 0x000fe20000000f00 */
[----:B------:R-:W-:-:S07]  /*35e0*/  IMAD.MOV.U32 R64, RZ, RZ, -0x1 ;  /* 0xffffffffff407424 */ /* 0x000fce00078e00ff */
[----:B01234-:R-:W-:Y:S05]  /*35f0*/  WARPSYNC.COLLECTIVE R64, `(.L_x_13298) ;  /* 0x0000000040087348 */ /* 0x01ffea0003c00000 */
[----:B------:R0:W0:Y:S02]  /*3600*/  SHFL.IDX P6, R63, R65, R27, R63 ;  /* 0x0000001b413f7389 */ /* 0x00002400000c003f */
[----:B01234-:R-:W-:Y:S05]  /*3610*/  ENDCOLLECTIVE ;  /* 0x000000000000791b */ /* 0x01ffea0003800000 */
.L_x_13298:
[----:B------:R-:W-:Y:S05]  /*3620*/  BSYNC B1 ;  /* 0x0000000000017941 */ /* 0x000fea0003800000 */
.L_x_13297:
[----:B------:R-:W-:Y:S05]  /*3630*/  BRA `(.L_x_13299) ;  /* 0xffffffec005c7947 */ /* 0x000fea000383ffff */
.L_x_13251:
[----:B------:R-:W-:Y:S01]  /*3640*/  HFMA2 R63, -RZ, RZ, 0, 1.847743988037109375e-06 ;  /* 0x0000001fff3f7431 */ /* 0x000fe200000001ff */
[----:B------:R-:W-:Y:S01]  /*3650*/  BSSY B1, `(.L_x_13300) ;  /* 0x0000006000017945 */ /* 0x000fe20003800000 */
[----:B------:R-:W-:Y:S02]  /*3660*/  IMAD.MOV.U32 R27, RZ, RZ, R15 ;  /* 0x000000ffff1b7224 */ /* 0x000fe400078e000f */
[----:B------:R-:W-:-:S07]  /*3670*/  IMAD.MOV.U32 R64, RZ, RZ, -0x1 ;  /* 0xffffffffff407424 */ /* 0x000fce00078e00ff */
[----:B01234-:R-:W-:Y:S05]  /*3680*/  WARPSYNC.COLLECTIVE R64, `(.L_x_13301) ;  /* 0x0000000040087348 */ /* 0x01ffea0003c00000 */
[----:B------:R0:W0:Y:S02]  /*3690*/  SHFL.IDX P6, R63, R65, R27, R63 ;  /* 0x0000001b413f7389 */ /* 0x00002400000c003f */
[----:B01234-:R-:W-:Y:S05]  /*36a0*/  ENDCOLLECTIVE ;  /* 0x000000000000791b */ /* 0x01ffea0003800000 */
.L_x_13301:
[----:B------:R-:W-:Y:S05]  /*36b0*/  BSYNC B1 ;  /* 0x0000000000017941 */ /* 0x000fea0003800000 */
.L_x_13300:
[----:B------:R-:W-:Y:S05]  /*36c0*/  BRA `(.L_x_13302) ;  /* 0xffffffec00507947 */ /* 0x000fea000383ffff */
.L_x_13253:
[----:B------:R-:W-:Y:S01]  /*36d0*/  BSSY B1, `(.L_x_13303) ;  /* 0x0000007000017945 */ /* 0x000fe20003800000 */
[----:B------:R-:W-:Y:S01]  /*36e0*/  IMAD.MOV.U32 R27, RZ, RZ, R16 ;  /* 0x000000ffff1b7224 */ /* 0x000fe200078e0010 */
[----:B------:R-:W-:Y:S01]  /*36f0*/  MOV R63, 0x1f ;  /* 0x0000001f003f7802 */ /* 0x000fe20000000f00 */
[----:B------:R-:W-:-:S07]  /*3700*/  IMAD.MOV.U32 R64, RZ, RZ, -0x1 ;  /* 0xffffffffff407424 */ /* 0x000fce00078e00ff */
[----:B01234-:R-:W-:Y:S05]  /*3710*/  WARPSYNC.COLLECTIVE R64, `(.L_x_13304) ;  /* 0x0000000040087348 */ /* 0x01ffea0003c00000 */
[----:B------:R0:W0:Y:S02]  /*3720*/  SHFL.IDX P6, R63, R65, R27, R63 ;  /* 0x0000001b413f7389 */ /* 0x00002400000c003f */
[----:B01234-:R-:W-:Y:S05]  /*3730*/  ENDCOLLECTIVE ;  /* 0x000000000000791b */ /* 0x01ffea0003800000 */
.L_x_13304:
[----:B------:R-:W-:Y:S05]  /*3740*/  BSYNC B1 ;  /* 0x0000000000017941 */ /* 0x000fea0003800000 */
.L_x_13303:
[----:B------:R-:W-:Y:S05]  /*3750*/  BRA `(.L_x_13305) ;  /* 0xffffffec00447947 */ /* 0x000fea000383ffff */
.L_x_13255:
[----:B------:R-:W-:Y:S01]  /*3760*/  HFMA2 R63, -RZ, RZ, 0, 1.847743988037109375e-06 ;  /* 0x0000001fff3f7431 */ /* 0x000fe200000001ff */
[----:B------:R-:W-:Y:S01]  /*3770*/  BSSY B1, `(.L_x_13306) ;  /* 0x0000006000017945 */ /* 0x000fe20003800000 */
[----:B------:R-:W-:Y:S02]  /*3780*/  IMAD.MOV.U32 R27, RZ, RZ, R17 ;  /* 0x000000ffff1b7224 */ /* 0x000fe400078e0011 */
[----:B------:R-:W-:-:S07]  /*3790*/  IMAD.MOV.U32 R64, RZ, RZ, -0x1 ;  /* 0xffffffffff407424 */ /* 0x000fce00078e00ff */
[----:B01234-:R-:W-:Y:S05]  /*37a0*/  WARPSYNC.COLLECTIVE R64, `(.L_x_13307) ;  /* 0x0000000040087348 */ /* 0x01ffea0003c00000 */
[----:B------:R0:W0:Y:S02]  /*37b0*/  SHFL.IDX P6, R63, R65, R27, R63 ;  /* 0x0000001b413f7389 */ /* 0x00002400000c003f */
[----:B01234-:R-:W-:Y:S05]  /*37c0*/  ENDCOLLECTIVE ;  /* 0x000000000000791b */ /* 0x01ffea0003800000 */
.L_x_13307:
[----:B------:R-:W-:Y:S05]  /*37d0*/  BSYNC B1 ;  /* 0x0000000000017941 */ /* 0x000fea0003800000 */
.L_x_13306:
[----:B------:R-:W-:Y:S05]  /*37e0*/  BRA `(.L_x_13308) ;  /* 0xffffffec00387947 */ /* 0x000fea000383ffff */
.L_x_13257:
[----:B------:R-:W-:Y:S01]  /*37f0*/  BSSY B1, `(.L_x_13309) ;  /* 0x0000007000017945 */ /* 0x000fe20003800000 */
[----:B------:R-:W-:Y:S01]  /*3800*/  IMAD.MOV.U32 R27, RZ, RZ, R18 ;  /* 0x000000ffff1b7224 */ /* 0x000fe200078e0012 */
[----:B------:R-:W-:Y:S01]  /*3810*/  MOV R63, 0x1f ;  /* 0x0000001f003f7802 */ /* 0x000fe20000000f00 */
[----:B------:R-:W-:-:S07]  /*3820*/  IMAD.MOV.U32 R64, RZ, RZ, -0x1 ;  /* 0xffffffffff407424 */ /* 0x000fce00078e00ff */
[----:B01234-:R-:W-:Y:S05]  /*3830*/  WARPSYNC.COLLECTIVE R64, `(.L_x_13310) ;  /* 0x0000000040087348 */ /* 0x01ffea0003c00000 */
[----:B------:R0:W0:Y:S02]  /*3840*/  SHFL.IDX P6, R63, R65, R27, R63 ;  /* 0x0000001b413f7389 */ /* 0x00002400000c003f */
[----:B01234-:R-:W-:Y:S05]  /*3850*/  ENDCOLLECTIVE ;  /* 0x000000000000791b */ /* 0x01ffea0003800000 */
.L_x_13310:
[----:B------:R-:W-:Y:S05]  /*3860*/  BSYNC B1 ;  /* 0x0000000000017941 */ /* 0x000fea0003800000 */
.L_x_13309:
[----:B------:R-:W-:Y:S05]  /*3870*/  BRA `(.L_x_13311) ;  /* 0xffffffec002c7947 */ /* 0x000fea000383ffff */
.L_x_13259:
[----:B------:R-:W-:Y:S01]  /*3880*/  HFMA2 R63, -RZ, RZ, 0, 1.847743988037109375e-06 ;  /* 0x0000001fff3f7431 */ /* 0x000fe200000001ff */
[----:B------:R-:W-:Y:S01]  /*3890*/  BSSY B1, `(.L_x_13312) ;  /* 0x0000006000017945 */ /* 0x000fe20003800000 */
[----:B------:R-:W-:Y:S02]  /*38a0*/  IMAD.MOV.U32 R27, RZ, RZ, R19 ;  /* 0x000000ffff1b7224 */ /* 0x000fe400078e0013 */
[----:B------:R-:W-:-:S07]  /*38b0*/  IMAD.MOV.U32 R64, RZ, RZ, -0x1 ;  /* 0xffffffffff407424 */ /* 0x000fce00078e00ff */
[----:B01234-:R-:W-:Y:S05]  /*38c0*/  WARPSYNC.COLLECTIVE R64, `(.L_x_13313) ;  /* 0x0000000040087348 */ /* 0x01ffea0003c00000 */
[----:B------:R0:W0:Y:S02]  /*38d0*/  SHFL.IDX P6, R63, R65, R27, R63 ;  /* 0x0000001b413f7389 */ /* 0x00002400000c003f */
[----:B01234-:R-:W-:Y:S05]  /*38e0*/  ENDCOLLECTIVE ;  /* 0x000000000000791b */ /* 0x01ffea0003800000 */
.L_x_13313:
[----:B------:R-:W-:Y:S05]  /*38f0*/  BSYNC B1 ;  /* 0x0000000000017941 */ /* 0x000fea0003800000 */
.L_x_13312:
[----:B------:R-:W-:Y:S05]  /*3900*/  BRA `(.L_x_13314) ;  /* 0xffffffec00207947 */ /* 0x000fea000383ffff */
        .weak           $__internal_255_$__cuda_sm20_div_s16
        .type           $__internal_255_$__cuda_sm20_div_s16,@function
        .size           $__internal_255_$__cuda_sm20_div_s16,($__internal_256_$__cuda_sm20_div_u16 - $__internal_255_$__cuda_sm20_div_s16)
$__internal_255_$__cuda_sm20_div_s16:
        /* <DEDUP_REMOVED lines=24> */
[----:B------:R-:W-:Y:S05]  /*3a90*/  RET.REL.NODEC R20 `(_Z9cuda_gemmIiLi128ELi2ELi1ELi4096ELi32ELi32ELi64ELi1ELi0EEviiiPT_S1_S1_iii) ;  /* 0xffffffc414587950 */ /* 0x000fea0003c3ffff */
        .weak           $__internal_256_$__cuda_sm20_div_u16
        .type           $__internal_256_$__cuda_sm20_div_u16,@function
        .size           $__internal_256_$__cuda_sm20_div_u16,(.L_x_38759 - $__internal_256_$__cuda_sm20_div_u16)
$__internal_256_$__cuda_sm20_div_u16:
        /* <DEDUP_REMOVED lines=19> */
[----:B------:R-:W-:Y:S06]  /*3bd0*/  RET.REL.NODEC R6 `(_Z9cuda_gemmIiLi128ELi2ELi1ELi4096ELi32ELi32ELi64ELi1ELi0EEviiiPT_S1_S1_iii) ;  /* 0xffffffc406087950 */ /* 0x000fec0003c3ffff */
.L_x_13315:
        /* <DEDUP_REMOVED lines=10> */
.L_x_38759:


//--------------------- .text._Z9cuda_gemmIiLi128ELi2ELi1ELi4096ELi32ELi32ELi64ELi0ELi1EEviiiPT_S1_S1_iii --------------------------
	.section	.text._Z9cuda_gemmIiLi128ELi2ELi1ELi4096ELi32ELi32ELi64ELi0ELi1EEviiiPT_S1_S1_iii,"ax",@progbits
	.align	128
        .global         _Z9cuda_gemmIiLi128ELi2ELi1ELi4096ELi32ELi32ELi64ELi0ELi1EEviiiPT_S1_S1_iii
        .type           _Z9cuda_gemmIiLi128ELi2ELi1ELi4096ELi32ELi32ELi64ELi0ELi1EEviiiPT_S1_S1_iii,@function
        .size           _Z9cuda_gemmIiLi128ELi2ELi1ELi4096ELi32ELi32ELi64ELi0ELi1EEviiiPT_S1_S1_iii,(.L_x_38760 - _Z9cuda_gemmIiLi128ELi2ELi1ELi4096ELi32ELi32ELi64ELi0ELi1EEviiiPT_S1_S1_iii)
        .other          _Z9cuda_gemmIiLi128ELi2ELi1ELi4096ELi32ELi32ELi64ELi0ELi1EEviiiPT_S1_S1_iii,@"STO_CUDA_ENTRY STV_DEFAULT"
_Z9cuda_gemmIiLi128ELi2ELi1ELi4096ELi32ELi32ELi64ELi0ELi1EEviiiPT_S1_S1_iii:
.text._Z9cuda_gemmIiLi128ELi2ELi1ELi4096ELi32ELi32ELi64ELi0ELi1EEviiiPT_S1_S1_iii:
        /* <DEDUP_REMOVED lines=35> */
[----:B------:R-:W-:Y:S05]  /*0230*/  CALL.REL.NOINC `($__internal_257_$__cuda_sm20_div_u16) ;  /* 0x0000001400c47944 */ /* 0x000fea0003c00000 */
        /* <DEDUP_REMOVED lines=11> */
[----:B------:R-:W-:Y:S05]  /*02f0*/  CALL.REL.NOINC `($__internal_257_$__cuda_sm20_div_u16) ;  /* 0x0000001400947944 */ /* 0x000fea0003c00000 */
        /* <DEDUP_REMOVED lines=88> */
.L_x_13332:
        /* <DEDUP_REMOVED lines=17> */
.L_x_13317:
[----:B0-----:R-:W-:Y:S05]  /*0990*/  BSYNC.RECONVERGENT B0 ;  /* 0x0000000000007941 */ /* 0x001fea0003800200 */
.L_x_13316:
[----:B------:R-:W-:Y:S01]  /*09a0*/  UIADD3 UR9, UPT, UPT, UR4, 0x4880, URZ ;  /* 0x0000488004097890 */ /* 0x000fe2000fffe0ff */
[----:B------:R-:W-:Y:S03]  /*09b0*/  BSSY.RECONVERGENT B0, `(.L_x_13318) ;  /* 0x000000e000007945 */ /* 0x000fe60003800200 */
[----:B------:R-:W-:-:S06]  /*09c0*/  ULEA UR9, UR10, UR9, 0x18 ;  /* 0x000000090a097291 */ /* 0x000fcc000f8ec0ff */
[----:B------:R-:W-:-:S07]  /*09d0*/  LEA R18, R16, UR9, 0x2 ;  /* 0x0000000910127c11 */ /* 0x000fce000f8e10ff */
.L_x_13319:
        /* <DEDUP_REMOVED lines=12> */
.L_x_13318:
        /* <DEDUP_REMOVED lines=28> */
.L_x_13321:
[----:B------:R-:W-:Y:S05]  /*0c60*/  BSYNC.RECONVERGENT B0 ;  /* 0x0000000000007941 */ /* 0x000fea0003800200 */
.L_x_13320:
[----:B------:R-:W-:Y:S01]  /*0c70*/  BSSY.RECONVERGENT B0, `(.L_x_13322) ;  /* 0x000001d000007945 */ /* 0x000fe20003800200 */
[----:B------:R-:W-:-:S04]  /*0c80*/  UIADD3 UR4, UPT, UPT, UR4, 0x880, URZ ;  /* 0x0000088004047890 */ /* 0x000fc8000fffe0ff */
[----:B------:R-:W-:-:S12]  /*0c90*/  ULEA UR4, UR10, UR4, 0x18 ;  /* 0x000000040a047291 */ /* 0x000fd8000f8ec0ff */
.L_x_13323:
        /* <DEDUP_REMOVED lines=27> */
.L_x_13322:
[----:B------:R-:W-:Y:S01]  /*0e50*/  UPLOP3.LUT UP0, UPT, UPT, UPT, UPT, 0x80, 0x8 ;  /* 0x000000000008789c */ /* 0x000fe20003f0f070 */
[----:B------:R-:W-:-:S10]  /*0e60*/  UMOV UR4, URZ ;  /* 0x000000ff00047c82 */ /* 0x000fd40008000000 */
.L_x_13327:
[----:B0-----:R-:W0:Y:S01]  /*0e70*/  LDC.64 R16, c[0x0][0x398] ;  /* 0x0000e600ff107b82 */ /* 0x001e220000000a00 */
[----:B------:R-:W-:Y:S01]  /*0e80*/  BSSY.RECONVERGENT B0, `(.L_x_13324) ;  /* 0x000000c000007945 */ /* 0x000fe20003800200 */
[----:B------:R-:W-:Y:S01]  /*0e90*/  VIADD R23, R61, UR4 ;  /* 0x000000043d177c36 */ /* 0x000fe20008000000 */
[----:B------:R-:W-:Y:S01]  /*0ea0*/  UPLOP3.LUT UP1, UPT, UPT, UPT, UP0, 0x80, 0x8 ;  /* 0x000000000008789c */ /* 0x000fe20003f2f000 */
[----:B-1----:R-:W-:-:S10]  /*0eb0*/  IMAD.MOV.U32 R20, RZ, RZ, R62 ;  /* 0x000000ffff147224 */ /* 0x002fd400078e003e */
.L_x_13325:
        /* <DEDUP_REMOVED lines=9> */
.L_x_13324:
        /* <DEDUP_REMOVED lines=23> */
.L_x_13326:
        /* <DEDUP_REMOVED lines=86> */
.L_x_13329:
[----:B------:R-:W-:Y:S05]  /*1620*/  BSYNC.RECONVERGENT B0 ;  /* 0x0000000000007941 */ /* 0x000fea0003800200 */
.L_x_13328:
[----:B------:R-:W2:Y:S01]  /*1630*/  S2UR UR9, SR_CgaCtaId ;  /* 0x00000000000979c3 */ /* 0x000ea20000008800 */
[----:B------:R-:W-:Y:S01]  /*1640*/  UMOV UR4, 0x400 ;  /* 0x0000040000047882 */ /* 0x000fe20000000000 */
[----:B------:R-:W-:Y:S01]  /*1650*/  BSSY.RECONVERGENT B0, `(.L_x_13330) ;  /* 0x000002a000007945 */ /* 0x000fe20003800200 */
[----:B------:R-:W-:-:S05]  /*1660*/  UIADD3 UR4, UPT, UPT, UR4, 0x4880, URZ ;  /* 0x0000488004047890 */ /* 0x000fca000fffe0ff */
[----:B------:R-:W4:Y:S01]  /*1670*/  LDC.64 R68, c[0x0][0x3a0] ;  /* 0x0000e800ff447b82 */ /* 0x000f220000000a00 */
[----:B--2---:R-:W-:-:S12]  /*1680*/  ULEA UR4, UR9, UR4, 0x18 ;  /* 0x0000000409047291 */ /* 0x004fd8000f8ec0ff */
.L_x_13331:
        /* <DEDUP_REMOVED lines=39> */
.L_x_13330:
[C---:B--2---:R-:W-:Y:S01]  /*1900*/  IMAD.SHL.U32 R17, R5.reuse, 0x2, RZ ;  /* 0x0000000205117824 */ /* 0x044fe200078e00ff */
[----:B------:R-:W-:-:S04]  /*1910*/  IADD3 R64, PT, PT, R5, R64, RZ ;  /* 0x0000004005407210 */ /* 0x000fc80007ffe0ff */
[----:B------:R-:W-:-:S13]  /*1920*/  ISETP.GE.U32.AND P0, PT, R64, R17, PT ;  /* 0x000000114000720c */ /* 0x000fda0003f06070 */
[----:B------:R-:W-:Y:S05]  /*1930*/  @!P0 BRA `(.L_x_13332) ;  /* 0xffffffec00d08947 */ /* 0x000fea000383ffff */
[----:B------:R-:W-:Y:S05]  /*1940*/  EXIT ;  /* 0x000000000000794d */ /* 0x000fea0003800000 */
        .weak           $__internal_257_$__cuda_sm20_div_u16
        .type           $__internal_257_$__cuda_sm20_div_u16,@function
        .size           $__internal_257_$__cuda_sm20_div_u16,(.L_x_38760 - $__internal_257_$__cuda_sm20_div_u16)
$__internal_257_$__cuda_sm20_div_u16:
        /* <DEDUP_REMOVED lines=18> */
[----:B------:R-:W-:Y:S06]  /*1a70*/  RET.REL.NODEC R6 `(_Z9cuda_gemmIiLi128ELi2ELi1ELi4096ELi32ELi32ELi64ELi0ELi1EEviiiPT_S1_S1_iii) ;  /* 0xffffffe406607950 */ /* 0x000fec0003c3ffff */
.L_x_13333:
        /* <DEDUP_REMOVED lines=16> */
.L_x_38760:


//--------------------- .text._Z9cuda_gemmIiLi128ELi2ELi1ELi4096ELi32ELi32ELi64ELi0ELi0EEviiiPT_S1_S1_iii --------------------------
	.section	.text._Z9cuda_gemmIiLi128ELi2ELi1ELi4096ELi32ELi32ELi64ELi0ELi0EEviiiPT_S1_S1_iii,"ax",@progbits
	.align	128
        .global         _Z9cuda_gemmIiLi128ELi2ELi1ELi4096ELi32ELi32ELi64ELi0ELi0EEviiiPT_S1_S1_iii
        .type           _Z9cuda_gemmIiLi128ELi2ELi1ELi4096ELi32ELi32ELi64ELi0ELi0EEviiiPT_S1_S1_iii,@function
        .size           _Z9cuda_gemmIiLi128ELi2ELi1ELi4096ELi32ELi32ELi64ELi0ELi0EEviiiPT_S1_S1_iii,(.L_x_38762 - _Z9cuda_gemmIiLi128ELi2ELi1ELi4096ELi32ELi32ELi64ELi0ELi0EEviiiPT_S1_S1_iii)
        .other          _Z9cuda_gemmIiLi128ELi2ELi1ELi4096ELi32ELi32ELi64ELi0ELi0EEviiiPT_S1_S1_iii,@"STO_CUDA_ENTRY STV_DEFAULT"
_Z9cuda_gemmIiLi128ELi2ELi1ELi4096ELi32ELi32ELi64ELi0ELi0EEviiiPT_S1_S1_iii:
.text._Z9cuda_gemmIiLi128ELi2ELi1ELi4096ELi32ELi32ELi64ELi0ELi0EEviiiPT_S1_S1_iii:
        /* <DEDUP_REMOVED lines=74> */
[----:B------:R-:W-:Y:S05]  /*04a0*/  CALL.REL.NOINC `($__internal_259_$__cuda_sm20_div_u16) ;  /* 0x0000003c00d07944 */ /* 0x000fea0003c00000 */
[----:B------:R-:W-:Y:S01]  /*04b0*/  LOP3.LUT R0, R73, 0xfff, RZ, 0x3c, !PT ;  /* 0x00000fff49007812 */ /* 0x000fe200078e3cff */
[----:B------:R-:W-:Y:S01]  /*04c0*/  IMAD.MOV.U32 R6, RZ, RZ, R4 ;  /* 0x000000ffff067224 */ /* 0x000fe200078e0004 */
[----:B------:R-:W-:Y:S01]  /*04d0*/  MOV R8, 0x520 ;  /* 0x0000052000087802 */ /* 0x000fe20000000f00 */
[----:B------:R-:W-:Y:S02]  /*04e0*/  ULOP3.LUT UR6, UR17, 0xffff, URZ, 0xc0, !UPT ;  /* 0x0000ffff11067892 */ /* 0x000fe4000f8ec0ff */
[----:B------:R-:W-:-:S05]  /*04f0*/  VIADD R0, R0, -UR17 ;  /* 0x8000001100007c36 */ /* 0x000fca0008000000 */
[----:B------:R-:W-:-:S07]  /*0500*/  LOP3.LUT R10, R0, 0xffff, RZ, 0xc0, !PT ;  /* 0x0000ffff000a7812 */ /* 0x000fce00078ec0ff */
[----:B------:R-:W-:Y:S05]  /*0510*/  CALL.REL.NOINC `($__internal_259_$__cuda_sm20_div_u16) ;  /* 0x0000003c00b47944 */ /* 0x000fea0003c00000 */
        /* <DEDUP_REMOVED lines=97> */
[----:B------:R-:W-:Y:S05]  /*0b30*/  CALL.REL.NOINC `($__internal_258_$__cuda_sm20_div_s16) ;  /* 0x0000003400c47944 */ /* 0x000fea0003c00000 */
        /* <DEDUP_REMOVED lines=8> */
.L_x_13401:
        /* <DEDUP_REMOVED lines=22> */
.L_x_13335:
[----:B0-----:R-:W-:Y:S05]  /*0d20*/  BSYNC.RECONVERGENT B0 ;  /* 0x0000000000007941 */ /* 0x001fea0003800200 */
.L_x_13334:
[----:B------:R-:W-:Y:S01]  /*0d30*/  UIADD3 UR8, UPT, UPT, UR10, 0x4880, URZ ;  /* 0x000048800a087890 */ /* 0x000fe2000fffe0ff */
[----:B------:R-:W-:Y:S03]  /*0d40*/  BSSY.RECONVERGENT B0, `(.L_x_13336) ;  /* 0x000000e000007945 */ /* 0x000fe60003800200 */
[----:B------:R-:W-:-:S06]  /*0d50*/  ULEA UR8, UR11, UR8, 0x18 ;  /* 0x000000080b087291 */ /* 0x000fcc000f8ec0ff */
[----:B------:R-:W-:-:S07]  /*0d60*/  LEA R18, R16, UR8, 0x2 ;  /* 0x0000000810127c11 */ /* 0x000fce000f8e10ff */
.L_x_13337:
        /* <DEDUP_REMOVED lines=12> */
.L_x_13336:
        /* <DEDUP_REMOVED lines=37> */
.L_x_13339:
[----:B------:R-:W-:Y:S05]  /*1080*/  BSYNC.RECONVERGENT B0 ;  /* 0x0000000000007941 */ /* 0x000fea0003800200 */
.L_x_13338:
[----:B------:R-:W-:Y:S01]  /*1090*/  BSSY.RECONVERGENT B0, `(.L_x_13340) ;  /* 0x000001e000007945 */ /* 0x000fe20003800200 */
[----:B------:R-:W-:-:S04]  /*10a0*/  UIADD3 UR10, UPT, UPT, UR10, 0x880, URZ ;  /* 0x000008800a0a7890 */ /* 0x000fc8000fffe0ff */
[----:B------:R-:W-:-:S12]  /*10b0*/  ULEA UR10, UR11, UR10, 0x18 ;  /* 0x0000000a0b0a7291 */ /* 0x000fd8000f8ec0ff */
.L_x_13341:
        /* <DEDUP_REMOVED lines=28> */
.L_x_13340:
[----:B------:R-:W-:Y:S01]  /*1280*/  PLOP3.LUT P0, PT, PT, PT, PT, 0x80, 0x8 ;  /* 0x000000000008781c */ /* 0x000fe20003f0f070 */
[----:B---3--:R-:W-:Y:S01]  /*1290*/  IMAD.MOV.U32 R18, RZ, RZ, RZ ;  /* 0x000000ffff127224 */ /* 0x008fe200078e00ff */
[----:B------:R-:W0:Y:S11]  /*12a0*/  LDCU UR10, c[0x0][0x3a8] ;  /* 0x00007500ff0a77ac */ /* 0x000e360008000800 */
.L_x_13396:
[----:B------:R-:W-:Y:S02]  /*12b0*/  LOP3.LUT R23, R70, 0xf, RZ, 0xc0, !PT ;  /* 0x0000000f46177812 */ /* 0x000fe400078ec0ff */
[----:B------:R-:W-:Y:S02]  /*12c0*/  PLOP3.LUT P5, PT, P0, PT, PT, 0x80, 0x8 ;  /* 0x000000000008781c */ /* 0x000fe400007af070 */
[----:B------:R-:W-:Y:S01]  /*12d0*/  SHF.R.U32.HI R19, RZ, 0x4, R70 ;  /* 0x00000004ff137819 */ /* 0x000fe20000011646 */
[----:B0-234-:R-:W-:-:S10]  /*12e0*/  IMAD.IADD R23, R23, 0x1, R18 ;  /* 0x0000000117177824 */ /* 0x01dfd400078e0212 */
.L_x_13342:
        /* <DEDUP_REMOVED lines=18> */
.L_x_13395:
        /* <DEDUP_REMOVED lines=16> */
.L_x_13344:
        /* <DEDUP_REMOVED lines=8> */
.L_x_13345:
        /* <DEDUP_REMOVED lines=8> */
.L_x_13346:
        /* <DEDUP_REMOVED lines=9> */
.L_x_13347:
        /* <DEDUP_REMOVED lines=9> */
.L_x_13348:
        /* <DEDUP_REMOVED lines=9> */
.L_x_13349:
        /* <DEDUP_REMOVED lines=9> */
.L_x_13350:
        /* <DEDUP_REMOVED lines=9> */
.L_x_13351:
        /* <DEDUP_REMOVED lines=9> */
.L_x_13352:
        /* <DEDUP_REMOVED lines=9> */
.L_x_13353:
        /* <DEDUP_REMOVED lines=9> */
.L_x_13354:
        /* <DEDUP_REMOVED lines=9> */
.L_x_13355:
        /* <DEDUP_REMOVED lines=9> */
.L_x_13356:
        /* <DEDUP_REMOVED lines=9> */
.L_x_13357:
        /* <DEDUP_REMOVED lines=9> */
.L_x_13358:
        /* <DEDUP_REMOVED lines=9> */
.L_x_13359:
[----:B------:R-:W-:Y:S05]  /*1d60*/  @P4 BRA `(.L_x_13360) ;  /* 0x0000000800ec4947 */ /* 0x000fea0003800000 */
[----:B------:R-:W5:Y:S01]  /*1d70*/  S2R R22, SR_CgaCtaId ;  /* 0x0000000000167919 */ /* 0x000f620000008800 */
[----:B------:R-:W-:Y:S01]  /*1d80*/  ISETP.GT.U32.AND P4, PT, R19, 0x40, PT ;  /* 0x000000401300780c */ /* 0x000fe20003f84070 */
[----:B0-----:R-:W-:Y:S01]  /*1d90*/  IMAD.MOV.U32 R20, RZ, RZ, R74 ;  /* 0x000000ffff147224 */ /* 0x001fe200078e004a */
[----:B------:R-:W-:-:S04]  /*1da0*/  MOV R19, 0x400 ;  /* 0x0000040000137802 */ /* 0x000fc80000000f00 */
[----:B-----5:R-:W-:-:S07]  /*1db0*/  LEA R19, R22, R19, 0x18 ;  /* 0x0000001316137211 */ /* 0x020fce00078ec0ff */
.L_x_13394:
        /* <DEDUP_REMOVED lines=11> */
.L_x_13403:
[----:B0-----:R-:W-:-:S07]  /*1e70*/  IMAD R22, R6, R25, RZ ;  /* 0x0000001906167224 */ /* 0x001fce00078e02ff */
.L_x_13362:
[----:B------:R-:W-:-:S13]  /*1e80*/  ISETP.GE.AND P2, PT, R21, 0x2, PT ;  /* 0x000000021500780c */ /* 0x000fda0003f46270 */
[----:B------:R-:W-:Y:S05]  /*1e90*/  @!P2 BRA `(.L_x_13364) ;  /* 0x000000000010a947 */ /* 0x000fea0003800000 */
[----:B------:R-:W-:-:S03]  /*1ea0*/  UMOV UR8, 0xffffffff ;  /* 0xffffffff00087882 */ /* 0x000fc60000000000 */
[----:B------:R-:W-:Y:S05]  /*1eb0*/  BRA.DIV UR8, `(.L_x_13365) ;  /* 0x0000001a08a87947 */ /* 0x000fea000b800000 */
[----:B------:R0:W0:Y:S02]  /*1ec0*/  SHFL.IDX PT, R24, R23, R49, 0x1f ;  /* 0x00001f3117187589 */ /* 0x00002400000e0000 */
.L_x_13406:
[----:B0-2---:R-:W-:-:S07]  /*1ed0*/  IMAD R22, R7, R24, R22 ;  /* 0x0000001807167224 */ /* 0x005fce00078e0216 */
.L_x_13364:
[----:B------:R-:W-:-:S13]  /*1ee0*/  ISETP.GE.AND P1, PT, R21, 0x3, PT ;  /* 0x000000031500780c */ /* 0x000fda0003f26270 */
[----:B------:R-:W-:Y:S05]  /*1ef0*/  @!P1 BRA `(.L_x_13366) ;  /* 0x0000000000109947 */ /* 0x000fea0003800000 */
[----:B------:R-:W-:-:S03]  /*1f00*/  UMOV UR8, 0xffffffff ;  /* 0xffffffff00087882 */ /* 0x000fc60000000000 */
[----:B------:R-:W-:Y:S05]  /*1f10*/  BRA.DIV UR8, `(.L_x_13367) ;  /* 0x0000001a08b87947 */ /* 0x000fea000b800000 */
[----:B------:R0:W0:Y:S02]  /*1f20*/  SHFL.IDX PT, R25, R23, R48, 0x1f ;  /* 0x00001f3017197589 */ /* 0x00002400000e0000 */
.L_x_13409:
[----:B0--3--:R-:W-:-:S07]  /*1f30*/  IMAD R22, R8, R25, R22 ;  /* 0x0000001908167224 */ /* 0x009fce00078e0216 */
.L_x_13366:
[----:B------:R-:W-:-:S13]  /*1f40*/  ISETP.GE.AND P6, PT, R21, 0x4, PT ;  /* 0x000000041500780c */ /* 0x000fda0003fc6270 */
[----:B------:R-:W-:Y:S05]  /*1f50*/  @!P6 BRA `(.L_x_13368) ;  /* 0x000000000010e947 */ /* 0x000fea0003800000 */
[----:B------:R-:W-:-:S03]  /*1f60*/  UMOV UR8, 0xffffffff ;  /* 0xffffffff00087882 */ /* 0x000fc60000000000 */
[----:B------:R-:W-:Y:S05]  /*1f70*/  BRA.DIV UR8, `(.L_x_13369) ;  /* 0x0000001a08c47947 */ /* 0x000fea000b800000 */
[----:B------:R0:W0:Y:S02]  /*1f80*/  SHFL.IDX PT, R24, R23, R47, 0x1f ;  /* 0x00001f2f17187589 */ /* 0x00002400000e0000 */
.L_x_13412:
[----:B0---4-:R-:W-:-:S07]  /*1f90*/  IMAD R22, R9, R24, R22 ;  /* 0x0000001809167224 */ /* 0x011fce00078e0216 */
.L_x_13368:
[----:B------:R-:W-:-:S13]  /*1fa0*/  ISETP.GE.AND P6, PT, R21, 0x5, PT ;  /* 0x000000051500780c */ /* 0x000fda0003fc6270 */
[----:B------:R-:W-:Y:S05]  /*1fb0*/  @!P6 BRA `(.L_x_13370) ;  /* 0x000000000010e947 */ /* 0x000fea0003800000 */
[----:B------:R-:W-:-:S03]  /*1fc0*/  UMOV UR8, 0xffffffff ;  /* 0xffffffff00087882 */ /* 0x000fc60000000000 */
[----:B------:R-:W-:Y:S05]  /*1fd0*/  BRA.DIV UR8, `(.L_x_13371) ;  /* 0x0000001a08d47947 */ /* 0x000fea000b800000 */
[----:B------:R0:W0:Y:S02]  /*1fe0*/  SHFL.IDX PT, R25, R23, R46, 0x1f ;  /* 0x00001f2e17197589 */ /* 0x00002400000e0000 */
.L_x_13415:
[----:B0-----:R-:W-:-:S07]  /*1ff0*/  IMAD R22, R10, R25, R22 ;  /* 0x000000190a167224 */ /* 0x001fce00078e0216 */
.L_x_13370:
[----:B------:R-:W-:-:S13]  /*2000*/  ISETP.GE.AND P6, PT, R21, 0x6, PT ;  /* 0x000000061500780c */ /* 0x000fda0003fc6270 */
[----:B------:R-:W-:Y:S05]  /*2010*/  @!P6 BRA `(.L_x_13372) ;  /* 0x000000000010e947 */ /* 0x000fea0003800000 */
[----:B------:R-:W-:-:S03]  /*2020*/  UMOV UR8, 0xffffffff ;  /* 0xffffffff00087882 */ /* 0x000fc60000000000 */
[----:B------:R-:W-:Y:S05]  /*2030*/  BRA.DIV UR8, `(.L_x_13373) ;  /* 0x0000001a08e07947 */ /* 0x000fea000b800000 */
[----:B------:R0:W0:Y:S02]  /*2040*/  SHFL.IDX PT, R24, R23, R45, 0x1f ;  /* 0x00001f2d17187589 */ /* 0x00002400000e0000 */
.L_x_13418:
[----:B0-----:R-:W-:-:S07]  /*2050*/  IMAD R22, R11, R24, R22 ;  /* 0x000000180b167224 */ /* 0x001fce00078e0216 */
.L_x_13372:
[----:B------:R-:W-:-:S13]  /*2060*/  ISETP.GE.AND P6, PT, R21, 0x7, PT ;  /* 0x000000071500780c */ /* 0x000fda0003fc6270 */
[----:B------:R-:W-:Y:S05]  /*2070*/  @!P6 BRA `(.L_x_13374) ;  /* 0x000000000010e947 */ /* 0x000fea0003800000 */
[----:B------:R-:W-:-:S03]  /*2080*/  UMOV UR8, 0xffffffff ;  /* 0xffffffff00087882 */ /* 0x000fc60000000000 */
[----:B------:R-:W-:Y:S05]  /*2090*/  BRA.DIV UR8, `(.L_x_13375) ;  /* 0x0000001a08f07947 */ /* 0x000fea000b800000 */
[----:B------:R0:W0:Y:S02]  /*20a0*/  SHFL.IDX PT, R25, R23, R44, 0x1f ;  /* 0x00001f2c17197589 */ /* 0x00002400000e0000 */
.L_x_13421:
[----:B0-----:R-:W-:-:S07]  /*20b0*/  IMAD R22, R12, R25, R22 ;  /* 0x000000190c167224 */ /* 0x001fce00078e0216 */
.L_x_13374:
[----:B------:R-:W-:-:S13]  /*20c0*/  ISETP.GE.AND P6, PT, R21, 0x8, PT ;  /* 0x000000081500780c */ /* 0x000fda0003fc6270 */
[----:B------:R-:W-:Y:S05]  /*20d0*/  @!P6 BRA `(.L_x_13376) ;  /* 0x000000000010e947 */ /* 0x000fea0003800000 */
[----:B------:R-:W-:-:S03]  /*20e0*/  UMOV UR8, 0xffffffff ;  /* 0xffffffff00087882 */ /* 0x000fc60000000000 */
[----:B------:R-:W-:Y:S05]  /*20f0*/  BRA.DIV UR8, `(.L_x_13377) ;  /* 0x0000001a08fc7947 */ /* 0x000fea000b800000 */
[----:B------:R0:W0:Y:S02]  /*2100*/  SHFL.IDX PT, R24, R23, R43, 0x1f ;  /* 0x00001f2b17187589 */ /* 0x00002400000e0000 */
.L_x_13424:
[----:B0-----:R-:W-:-:S07]  /*2110*/  IMAD R22, R13, R24, R22 ;  /* 0x000000180d167224 */ /* 0x001fce00078e0216 */
.L_x_13376:
[----:B------:R-:W-:-:S13]  /*2120*/  ISETP.GE.AND P6, PT, R21, 0x9, PT ;  /* 0x000000091500780c */ /* 0x000fda0003fc6270 */
[----:B------:R-:W-:Y:S05]  /*2130*/  @!P6 BRA `(.L_x_13378) ;  /* 0x000000000010e947 */ /* 0x000fea0003800000 */
[----:B------:R-:W-:-:S03]  /*2140*/  UMOV UR8, 0xffffffff ;  /* 0xffffffff00087882 */ /* 0x000fc60000000000 */
[----:B------:R-:W-:Y:S05]  /*2150*/  BRA.DIV UR8, `(.L_x_13379) ;  /* 0x0000001e080c7947 */ /* 0x000fea000b800000 */
[----:B------:R0:W0:Y:S02]  /*2160*/  SHFL.IDX PT, R25, R23, R42, 0x1f ;  /* 0x00001f2a17197589 */ /* 0x00002400000e0000 */
.L_x_13427:
[----:B0-----:R-:W-:-:S07]  /*2170*/  IMAD R22, R14, R25, R22 ;  /* 0x000000190e167224 */ /* 0x001fce00078e0216 */
.L_x_13378:
[----:B------:R-:W-:-:S13]  /*2180*/  ISETP.GE.AND P6, PT, R21, 0xa, PT ;  /* 0x0000000a1500780c */ /* 0x000fda0003fc6270 */
[----:B------:R-:W-:Y:S05]  /*2190*/  @!P6 BRA `(.L_x_13380) ;  /* 0x000000000010e947 */ /* 0x000fea0003800000 */
[----:B------:R-:W-:-:S03]  /*21a0*/  UMOV UR8, 0xffffffff ;  /* 0xffffffff00087882 */ /* 0x000fc60000000000 */
[----:B------:R-:W-:Y:S05]  /*21b0*/  BRA.DIV UR8, `(.L_x_13381) ;  /* 0x0000001e08187947 */ /* 0x000fea000b800000 */
[----:B------:R0:W0:Y:S02]  /*21c0*/  SHFL.IDX PT, R24, R23, R41, 0x1f ;  /* 0x00001f2917187589 */ /* 0x00002400000e0000 */
.L_x_13430:
[----:B0-----:R-:W-:-:S07]  /*21d0*/  IMAD R22, R15, R24, R22 ;  /* 0x000000180f167224 */ /* 0x001fce00078e0216 */
.L_x_13380:
[----:B------:R-:W-:-:S13]  /*21e0*/  ISETP.GE.AND P6, PT, R21, 0xb, PT ;  /* 0x0000000b1500780c */ /* 0x000fda0003fc6270 */
[----:B------:R-:W-:Y:S05]  /*21f0*/  @!P6 BRA `(.L_x_13382) ;  /* 0x000000000010e947 */ /* 0x000fea0003800000 */
[----:B------:R-:W-:-:S03]  /*2200*/  UMOV UR8, 0xffffffff ;  /* 0xffffffff00087882 */ /* 0x000fc60000000000 */
[----:B------:R-:W-:Y:S05]  /*2210*/  BRA.DIV UR8, `(.L_x_13383) ;  /* 0x0000001e08287947 */ /* 0x000fea000b800000 */
[----:B------:R0:W0:Y:S02]  /*2220*/  SHFL.IDX PT, R25, R23, R40, 0x1f ;  /* 0x00001f2817197589 */ /* 0x00002400000e0000 */
.L_x_13433:
[----:B0-----:R-:W-:-:S07]  /*2230*/  IMAD R22, R32, R25, R22 ;  /* 0x0000001920167224 */ /* 0x001fce00078e0216 */
.L_x_13382:
[----:B------:R-:W-:-:S13]  /*2240*/  ISETP.GE.AND P6, PT, R21, 0xc, PT ;  /* 0x0000000c1500780c */ /* 0x000fda0003fc6270 */
[----:B------:R-:W-:Y:S05]  /*2250*/  @!P6 BRA `(.L_x_13384) ;  /* 0x000000000010e947 */ /* 0x000fea0003800000 */
[----:B------:R-:W-:-:S03]  /*2260*/  UMOV UR8, 0xffffffff ;  /* 0xffffffff00087882 */ /* 0x000fc60000000000 */
[----:B------:R-:W-:Y:S05]  /*2270*/  BRA.DIV UR8, `(.L_x_13385) ;  /* 0x0000001e08347947 */ /* 0x000fea000b800000 */
[----:B------:R0:W0:Y:S02]  /*2280*/  SHFL.IDX PT, R24, R23, R39, 0x1f ;  /* 0x00001f2717187589 */ /* 0x00002400000e0000 */
.L_x_13436:
[----:B0-----:R-:W-:-:S07]  /*2290*/  IMAD R22, R33, R24, R22 ;  /* 0x0000001821167224 */ /* 0x001fce00078e0216 */
.L_x_13384:
[----:B------:R-:W-:-:S13]  /*22a0*/  ISETP.GE.AND P6, PT, R21, 0xd, PT ;  /* 0x0000000d1500780c */ /* 0x000fda0003fc6270 */
[----:B------:R-:W-:Y:S05]  /*22b0*/  @!P6 BRA `(.L_x_13386) ;  /* 0x000000000010e947 */ /* 0x000fea0003800000 */
[----:B------:R-:W-:-:S03]  /*22c0*/  UMOV UR8, 0xffffffff ;  /* 0xffffffff00087882 */ /* 0x000fc60000000000 */
[----:B------:R-:W-:Y:S05]  /*22d0*/  BRA.DIV UR8, `(.L_x_13387) ;  /* 0x0000001e08447947 */ /* 0x000fea000b800000 */
[----:B------:R0:W0:Y:S02]  /*22e0*/  SHFL.IDX PT, R25, R23, R38, 0x1f ;  /* 0x00001f2617197589 */ /* 0x00002400000e0000 */
.L_x_13439:
[----:B0-----:R-:W-:-:S07]  /*22f0*/  IMAD R22, R34, R25, R22 ;  /* 0x0000001922167224 */ /* 0x001fce00078e0216 */
.L_x_13386:
[----:B------:R-:W-:-:S13]  /*2300*/  ISETP.GE.AND P6, PT, R21, 0xe, PT ;  /* 0x0000000e1500780c */ /* 0x000fda0003fc6270 */
[----:B------:R-:W-:Y:S05]  /*2310*/  @!P6 BRA `(.L_x_13388) ;  /* 0x000000000010e947 */ /* 0x000fea0003800000 */
[----:B------:R-:W-:-:S03]  /*2320*/  UMOV UR8, 0xffffffff ;  /* 0xffffffff00087882 */ /* 0x000fc60000000000 */
[----:B------:R-:W-:Y:S05]  /*2330*/  BRA.DIV UR8, `(.L_x_13389) ;  /* 0x0000001e08507947 */ /* 0x000fea000b800000 */
[----:B------:R0:W0:Y:S02]  /*2340*/  SHFL.IDX PT, R24, R23, R0, 0x1f ;  /* 0x00001f0017187589 */ /* 0x00002400000e0000 */
.L_x_13442:
[----:B0-----:R-:W-:-:S07]  /*2350*/  IMAD R22, R35, R24, R22 ;  /* 0x0000001823167224 */ /* 0x001fce00078e0216 */
.L_x_13388:
[----:B------:R-:W-:-:S13]  /*2360*/  ISETP.GE.AND P6, PT, R21, 0xf, PT ;  /* 0x0000000f1500780c */ /* 0x000fda0003fc6270 */
[----:B------:R-:W-:Y:S05]  /*2370*/  @!P6 BRA `(.L_x_13390) ;  /* 0x000000000010e947 */ /* 0x000fea0003800000 */
[----:B------:R-:W-:-:S03]  /*2380*/  UMOV UR8, 0xffffffff ;  /* 0xffffffff00087882 */ /* 0x000fc60000000000 */
[----:B------:R-:W-:Y:S05]  /*2390*/  BRA.DIV UR8, `(.L_x_13391) ;  /* 0x0000001e08607947 */ /* 0x000fea000b800000 */
[----:B------:R0:W0:Y:S02]  /*23a0*/  SHFL.IDX PT, R25, R23, R2, 0x1f ;  /* 0x00001f0217197589 */ /* 0x00002400000e0000 */
.L_x_13445:
[----:B0-----:R-:W-:-:S07]  /*23b0*/  IMAD R22, R36, R25, R22 ;  /* 0x0000001924167224 */ /* 0x001fce00078e0216 */
.L_x_13390:
[----:B------:R-:W-:-:S13]  /*23c0*/  ISETP.GE.AND P6, PT, R21, 0x10, PT ;  /* 0x000000101500780c */ /* 0x000fda0003fc6270 */
[----:B------:R-:W-:Y:S05]  /*23d0*/  @!P6 BRA `(.L_x_13392) ;  /* 0x000000040010e947 */ /* 0x000fea0003800000 */
[----:B------:R-:W-:-:S03]  /*23e0*/  UMOV UR8, 0xffffffff ;  /* 0xffffffff00087882 */ /* 0x000fc60000000000 */
[----:B------:R-:W-:Y:S05]  /*23f0*/  BRA.DIV UR8, `(.L_x_13393) ;  /* 0x0000001e086c7947 */ /* 0x000fea000b800000 */
[----:B------:R0:W0:Y:S02]  /*2400*/  SHFL.IDX PT, R23, R23, R3, 0x1f ;  /* 0x00001f0317177589 */ /* 0x00002400000e0000 */
.L_x_13448:
[----:B0-----:R-:W-:Y:S01]  /*2410*/  IMAD R22, R37, R23, R22 ;  /* 0x0000001725167224 */ /* 0x001fe200078e0216 */
[----:B------:R-:W-:Y:S06]  /*2420*/  BRA `(.L_x_13392) ;  /* 0x0000000000fc7947 */ /* 0x000fec0003800000 */
.L_x_13361:
        /* <DEDUP_REMOVED lines=63> */
.L_x_13392:
        /* <DEDUP_REMOVED lines=16> */
.L_x_13360:
[----:B------:R-:W-:Y:S05]  /*2920*/  @!P0 BRA `(.L_x_13395) ;  /* 0xffffffe800b88947 */ /* 0x000fea000383ffff */
[----:B------:R-:W-:Y:S05]  /*2930*/  BSYNC.RECONVERGENT B0 ;  /* 0x0000000000007941 */ /* 0x000fea0003800200 */
.L_x_13343:
        /* <DEDUP_REMOVED lines=126> */
.L_x_13398:
[----:B------:R-:W-:Y:S05]  /*3120*/  BSYNC.RECONVERGENT B0 ;  /* 0x0000000000007941 */ /* 0x000fea0003800200 */
.L_x_13397:
        /* <DEDUP_REMOVED lines=12> */
.L_x_13400:
        /* <DEDUP_REMOVED lines=106> */
.L_x_13399:
[----:B------:R-:W-:Y:S01]  /*3890*/  IMAD.U32 R5, RZ, RZ, UR15 ;  /* 0x0000000fff057e24 */ /* 0x000fe2000f8e00ff */
[----:B------:R-:W-:-:S03]  /*38a0*/  UIADD3 UR5, UPT, UPT, UR15, UR5, URZ ;  /* 0x000000050f057290 */ /* 0x000fc6000fffe0ff */
[----:B------:R-:W-:-:S05]  /*38b0*/  IMAD.SHL.U32 R5, R5, 0x2, RZ ;  /* 0x0000000205057824 */ /* 0x000fca00078e00ff */
[----:B------:R-:W-:-:S13]  /*38c0*/  ISETP.LE.U32.AND P0, PT, R5, UR5, PT ;  /* 0x0000000505007c0c */ /* 0x000fda000bf03070 */
[----:B------:R-:W-:Y:S05]  /*38d0*/  @!P0 BRA `(.L_x_13401) ;  /* 0xffffffd000b88947 */ /* 0x000fea000383ffff */
[----:B------:R-:W-:Y:S05]  /*38e0*/  EXIT ;  /* 0x000000000000794d */ /* 0x000fea0003800000 */
.L_x_13363:
[----:B------:R-:W-:Y:S01]  /*38f0*/  MOV R26, R50 ;  /* 0x00000032001a7202 */ /* 0x000fe20000000f00 */
[----:B------:R-:W-:Y:S02]  /*3900*/  IMAD.MOV.U32 R27, RZ, RZ, 0x1f ;  /* 0x0000001fff1b7424 */ /* 0x000fe400078e00ff */
[----:B------:R-:W-:-:S07]  /*3910*/  IMAD.MOV.U32 R24, RZ, RZ, -0x1 ;  /* 0xffffffffff187424 */ /* 0x000fce00078e00ff */
[----:B-1234-:R-:W-:Y:S05]  /*3920*/  WARPSYNC.COLLECTIVE R24, `(.L_x_13402) ;  /* 0x0000000018087348 */ /* 0x01efea0003c00000 */
[----:B------:R0:W0:Y:S02]  /*3930*/  SHFL.IDX P6, R25, R23, R26, R27 ;  /* 0x0000001a17197389 */ /* 0x00002400000c001b */
[----:B01234-:R-:W-:Y:S05]  /*3940*/  ENDCOLLECTIVE ;  /* 0x000000000000791b */ /* 0x01ffea0003800000 */
.L_x_13402:
[----:B------:R-:W-:Y:S05]  /*3950*/  BRA `(.L_x_13403) ;  /* 0xffffffe400447947 */ /* 0x000fea000383ffff */
.L_x_13365:
[----:B------:R-:W-:Y:S01]  /*3960*/  BSSY B1, `(.L_x_13404) ;  /* 0x0000007000017945 */ /* 0x000fe20003800000 */
[----:B------:R-:W-:Y:S01]  /*3970*/  MOV R26, R49 ;  /* 0x00000031001a7202 */ /* 0x000fe20000000f00 */
[----:B------:R-:W-:Y:S02]  /*3980*/  IMAD.MOV.U32 R27, RZ, RZ, 0x1f ;  /* 0x0000001fff1b7424 */ /* 0x000fe400078e00ff */
[----:B------:R-:W-:-:S07]  /*3990*/  IMAD.MOV.U32 R24, RZ, RZ, -0x1 ;  /* 0xffffffffff187424 */ /* 0x000fce00078e00ff */
[----:B-1234-:R-:W-:Y:S05]  /*39a0*/  WARPSYNC.COLLECTIVE R24, `(.L_x_13405) ;  /* 0x0000000018087348 */ /* 0x01efea0003c00000 */
[----:B------:R0:W0:Y:S02]  /*39b0*/  SHFL.IDX P6, R25, R23, R26, R27 ;  /* 0x0000001a17197389 */ /* 0x00002400000c001b */
[----:B01234-:R-:W-:Y:S05]  /*39c0*/  ENDCOLLECTIVE ;  /* 0x000000000000791b */ /* 0x01ffea0003800000 */
.L_x_13405:
[----:B------:R-:W-:Y:S05]  /*39d0*/  BSYNC B1 ;  /* 0x0000000000017941 */ /* 0x000fea0003800000 */
.L_x_13404:
[----:B------:R-:W-:Y:S01]  /*39e0*/  MOV R24, R25 ;  /* 0x0000001900187202 */ /* 0x000fe20000000f00 */
[----:B------:R-:W-:Y:S06]  /*39f0*/  BRA `(.L_x_13406) ;  /* 0xffffffe400347947 */ /* 0x000fec000383ffff */
.L_x_13367:
[----:B------:R-:W-:Y:S01]  /*3a00*/  BSSY B1, `(.L_x_13407) ;  /* 0x0000007000017945 */ /* 0x000fe20003800000 */
[----:B------:R-:W-:Y:S01]  /*3a10*/  IMAD.MOV.U32 R26, RZ, RZ, R48 ;  /* 0x000000ffff1a7224 */ /* 0x000fe200078e0030 */
[----:B------:R-:W-:Y:S01]  /*3a20*/  MOV R24, 0xffffffff ;  /* 0xffffffff00187802 */ /* 0x000fe20000000f00 */
[----:B------:R-:W-:-:S07]  /*3a30*/  IMAD.MOV.U32 R27, RZ, RZ, 0x1f ;  /* 0x0000001fff1b7424 */ /* 0x000fce00078e00ff */
[----:B-1234-:R-:W-:Y:S05]  /*3a40*/  WARPSYNC.COLLECTIVE R24, `(.L_x_13408) ;  /* 0x0000000018087348 */ /* 0x01efea0003c00000 */
[----:B------:R0:W0:Y:S02]  /*3a50*/  SHFL.IDX P6, R25, R23, R26, R27 ;  /* 0x0000001a17197389 */ /* 0x00002400000c001b */
[----:B01234-:R-:W-:Y:S05]  /*3a60*/  ENDCOLLECTIVE ;  /* 0x000000000000791b */ /* 0x01ffea0003800000 */
.L_x_13408:
[----:B------:R-:W-:Y:S05]  /*3a70*/  BSYNC B1 ;  /* 0x0000000000017941 */ /* 0x000fea0003800000 */
.L_x_13407:
[----:B------:R-:W-:Y:S05]  /*3a80*/  BRA `(.L_x_13409) ;  /* 0xffffffe400287947 */ /* 0x000fea000383ffff */
.L_x_13369:
[----:B------:R-:W-:Y:S01]  /*3a90*/  BSSY B1, `(.L_x_13410) ;  /* 0x0000007000017945 */ /* 0x000fe20003800000 */
[----:B------:R-:W-:Y:S01]  /*3aa0*/  IMAD.MOV.U32 R26, RZ, RZ, R47 ;  /* 0x000000ffff1a7224 */ /* 0x000fe200078e002f */
[----:B------:R-:W-:Y:S01]  /*3ab0*/  MOV R24, 0xffffffff ;  /* 0xffffffff00187802 */ /* 0x000fe20000000f00 */
[----:B------:R-:W-:-:S07]  /*3ac0*/  IMAD.MOV.U32 R27, RZ, RZ, 0x1f ;  /* 0x0000001fff1b7424 */ /* 0x000fce00078e00ff */
[----:B-1234-:R-:W-:Y:S05]  /*3ad0*/  WARPSYNC.COLLECTIVE R24, `(.L_x_13411) ;  /* 0x0000000018087348 */ /* 0x01efea0003c00000 */
[----:B------:R0:W0:Y:S02]  /*3ae0*/  SHFL.IDX P6, R25, R23, R26, R27 ;  /* 0x0000001a17197389 */ /* 0x00002400000c001b */
[----:B01234-:R-:W-:Y:S05]  /*3af0*/  ENDCOLLECTIVE ;  /* 0x000000000000791b */ /* 0x01ffea0003800000 */
.L_x_13411:
[----:B------:R-:W-:Y:S05]  /*3b00*/  BSYNC B1 ;  /* 0x0000000000017941 */ /* 0x000fea0003800000 */
.L_x_13410:
[----:B------:R-:W-:Y:S01]  /*3b10*/  IMAD.MOV.U32 R24, RZ, RZ, R25 ;  /* 0x000000ffff187224 */ /* 0x000fe200078e0019 */
[----:B------:R-:W-:Y:S06]  /*3b20*/  BRA `(.L_x_13412) ;  /* 0xffffffe400187947 */ /* 0x000fec000383ffff */
.L_x_13371:
[----:B------:R-:W-:Y:S01]  /*3b30*/  HFMA2 R27, -RZ, RZ, 0, 1.847743988037109375e-06 ;  /* 0x0000001fff1b7431 */ /* 0x000fe200000001ff */
[----:B------:R-:W-:Y:S01]  /*3b40*/  BSSY B1, `(.L_x_13413) ;  /* 0x0000006000017945 */ /* 0x000fe20003800000 */
[----:B------:R-:W-:Y:S02]  /*3b50*/  IMAD.MOV.U32 R26, RZ, RZ, R46 ;  /* 0x000000ffff1a7224 */ /* 0x000fe400078e002e */
[----:B------:R-:W-:-:S07]  /*3b60*/  IMAD.MOV.U32 R24, RZ, RZ, -0x1 ;  /* 0xffffffffff187424 */ /* 0x000fce00078e00ff */
[----:B-1234-:R-:W-:Y:S05]  /*3b70*/  WARPSYNC.COLLECTIVE R24, `(.L_x_13414) ;  /* 0x0000000018087348 */ /* 0x01efea0003c00000 */
[----:B------:R0:W0:Y:S02]  /*3b80*/  SHFL.IDX P6, R25, R23, R26, R27 ;  /* 0x0000001a17197389 */ /* 0x00002400000c001b */
[----:B01234-:R-:W-:Y:S05]  /*3b90*/  ENDCOLLECTIVE ;  /* 0x000000000000791b */ /* 0x01ffea0003800000 */
.L_x_13414:
[----:B------:R-:W-:Y:S05]  /*3ba0*/  BSYNC B1 ;  /* 0x0000000000017941 */ /* 0x000fea0003800000 */
.L_x_13413:
[----:B------:R-:W-:Y:S05]  /*3bb0*/  BRA `(.L_x_13415) ;  /* 0xffffffe4000c7947 */ /* 0x000fea000383ffff */
.L_x_13373:
[----:B------:R-:W-:Y:S01]  /*3bc0*/  BSSY B1, `(.L_x_13416) ;  /* 0x0000007000017945 */ /* 0x000fe20003800000 */
[----:B------:R-:W-:Y:S01]  /*3bd0*/  IMAD.MOV.U32 R26, RZ, RZ, R45 ;  /* 0x000000ffff1a7224 */ /* 0x000fe200078e002d */
[----:B------:R-:W-:Y:S01]  /*3be0*/  MOV R27, 0x1f ;  /* 0x0000001f001b7802 */ /* 0x000fe20000000f00 */
[----:B------:R-:W-:-:S07]  /*3bf0*/  IMAD.MOV.U32 R24, RZ, RZ, -0x1 ;  /* 0xffffffffff187424 */ /* 0x000fce00078e00ff */
[----:B-1234-:R-:W-:Y:S05]  /*3c00*/  WARPSYNC.COLLECTIVE R24, `(.L_x_13417) ;  /* 0x0000000018087348 */ /* 0x01efea0003c00000 */
[----:B------:R0:W0:Y:S02]  /*3c10*/  SHFL.IDX P6, R25, R23, R26, R27 ;  /* 0x0000001a17197389 */ /* 0x00002400000c001b */
[----:B01234-:R-:W-:Y:S05]  /*3c20*/  ENDCOLLECTIVE ;  /* 0x000000000000791b */ /* 0x01ffea0003800000 */
.L_x_13417:
[----:B------:R-:W-:Y:S05]  /*3c30*/  BSYNC B1 ;  /* 0x0000000000017941 */ /* 0x000fea0003800000 */
.L_x_13416:
[----:B------:R-:W-:Y:S01]  /*3c40*/  IMAD.MOV.U32 R24, RZ, RZ, R25 ;  /* 0x000000ffff187224 */ /* 0x000fe200078e0019 */
[----:B------:R-:W-:Y:S06]  /*3c50*/  BRA `(.L_x_13418) ;  /* 0xffffffe000fc7947 */ /* 0x000fec000383ffff */
.L_x_13375:
[----:B------:R-:W-:Y:S01]  /*3c60*/  BSSY B1, `(.L_x_13419) ;  /* 0x0000007000017945 */ /* 0x000fe20003800000 */
[----:B------:R-:W-:Y:S01]  /*3c70*/  MOV R26, R44 ;  /* 0x0000002c001a7202 */ /* 0x000fe20000000f00 */
[----:B------:R-:W-:Y:S02]  /*3c80*/  IMAD.MOV.U32 R27, RZ, RZ, 0x1f ;  /* 0x0000001fff1b7424 */ /* 0x000fe400078e00ff */
[----:B------:R-:W-:-:S07]  /*3c90*/  IMAD.MOV.U32 R24, RZ, RZ, -0x1 ;  /* 0xffffffffff187424 */ /* 0x000fce00078e00ff */
[----:B-1234-:R-:W-:Y:S05]  /*3ca0*/  WARPSYNC.COLLECTIVE R24, `(.L_x_13420) ;  /* 0x0000000018087348 */ /* 0x01efea0003c00000 */
[----:B------:R0:W0:Y:S02]  /*3cb0*/  SHFL.IDX P6, R25, R23, R26, R27 ;  /* 0x0000001a17197389 */ /* 0x00002400000c001b */
[----:B01234-:R-:W-:Y:S05]  /*3cc0*/  ENDCOLLECTIVE ;  /* 0x000000000000791b */ /* 0x01ffea0003800000 */
.L_x_13420:
[----:B------:R-:W-:Y:S05]  /*3cd0*/  BSYNC B1 ;  /* 0x0000000000017941 */ /* 0x000fea0003800000 */
.L_x_13419:
[----:B------:R-:W-:Y:S05]  /*3ce0*/  BRA `(.L_x_13421) ;  /* 0xffffffe000f07947 */ /* 0x000fea000383ffff */
.L_x_13377:
[----:B------:R-:W-:Y:S01]  /*3cf0*/  BSSY B1, `(.L_x_13422) ;  /* 0x0000007000017945 */ /* 0x000fe20003800000 */
[----:B------:R-:W-:Y:S01]  /*3d00*/  MOV R26, R43 ;  /* 0x0000002b001a7202 */ /* 0x000fe20000000f00 */
[----:B------:R-:W-:Y:S02]  /*3d10*/  IMAD.MOV.U32 R27, RZ, RZ, 0x1f ;  /* 0x0000001fff1b7424 */ /* 0x000fe400078e00ff */
[----:B------:R-:W-:-:S07]  /*3d20*/  IMAD.MOV.U32 R24, RZ, RZ, -0x1 ;  /* 0xffffffffff187424 */ /* 0x000fce00078e00ff */
[----:B-1234-:R-:W-:Y:S05]  /*3d30*/  WARPSYNC.COLLECTIVE R24, `(.L_x_13423) ;  /* 0x0000000018087348 */ /* 0x01efea0003c00000 */
[----:B------:R0:W0:Y:S02]  /*3d40*/  SHFL.IDX P6, R25, R23, R26, R27 ;  /* 0x0000001a17197389 */ /* 0x00002400000c001b */
[----:B01234-:R-:W-:Y:S05]  /*3d50*/  ENDCOLLECTIVE ;  /* 0x000000000000791b */ /* 0x01ffea0003800000 */
.L_x_13423:
[----:B------:R-:W-:Y:S05]  /*3d60*/  BSYNC B1 ;  /* 0x0000000000017941 */ /* 0x000fea0003800000 */
.L_x_13422:
[----:B------:R-:W-:Y:S01]  /*3d70*/  MOV R24, R25 ;  /* 0x0000001900187202 */ /* 0x000fe20000000f00 */
[----:B------:R-:W-:Y:S06]  /*3d80*/  BRA `(.L_x_13424) ;  /* 0xffffffe000e07947 */ /* 0x000fec000383ffff */
.L_x_13379:
[----:B------:R-:W-:Y:S01]  /*3d90*/  BSSY B1, `(.L_x_13425) ;  /* 0x0000007000017945 */ /* 0x000fe20003800000 */
[----:B------:R-:W-:Y:S01]  /*3da0*/  IMAD.MOV.U32 R26, RZ, RZ, R42 ;  /* 0x000000ffff1a7224 */ /* 0x000fe200078e002a */
[----:B------:R-:W-:Y:S01]  /*3db0*/  MOV R24, 0xffffffff ;  /* 0xffffffff00187802 */ /* 0x000fe20000000f00 */
[----:B------:R-:W-:-:S07]  /*3dc0*/  IMAD.MOV.U32 R27, RZ, RZ, 0x1f ;  /* 0x0000001fff1b7424 */ /* 0x000fce00078e00ff */
[----:B-1234-:R-:W-:Y:S05]  /*3dd0*/  WARPSYNC.COLLECTIVE R24, `(.L_x_13426) ;  /* 0x0000000018087348 */ /* 0x01efea0003c00000 */
[----:B------:R0:W0:Y:S02]  /*3de0*/  SHFL.IDX P6, R25, R23, R26, R27 ;  /* 0x0000001a17197389 */ /* 0x00002400000c001b */
[----:B01234-:R-:W-:Y:S05]  /*3df0*/  ENDCOLLECTIVE ;  /* 0x000000000000791b */ /* 0x01ffea0003800000 */
.L_x_13426:
[----:B------:R-:W-:Y:S05]  /*3e00*/  BSYNC B1 ;  /* 0x0000000000017941 */ /* 0x000fea0003800000 */
.L_x_13425:
[----:B------:R-:W-:Y:S05]  /*3e10*/  BRA `(.L_x_13427) ;  /* 0xffffffe000d47947 */ /* 0x000fea000383ffff */
.L_x_13381:
[----:B------:R-:W-:Y:S01]  /*3e20*/  BSSY B1, `(.L_x_13428) ;  /* 0x0000007000017945 */ /* 0x000fe20003800000 */
[----:B------:R-:W-:Y:S01]  /*3e30*/  IMAD.MOV.U32 R26, RZ, RZ, R41 ;  /* 0x000000ffff1a7224 */ /* 0x000fe200078e0029 */
[----:B------:R-:W-:Y:S01]  /*3e40*/  MOV R24, 0xffffffff ;  /* 0xffffffff00187802 */ /* 0x000fe20000000f00 */
[----:B------:R-:W-:-:S07]  /*3e50*/  IMAD.MOV.U32 R27, RZ, RZ, 0x1f ;  /* 0x0000001fff1b7424 */ /* 0x000fce00078e00ff */
[----:B-1234-:R-:W-:Y:S05]  /*3e60*/  WARPSYNC.COLLECTIVE R24, `(.L_x_13429) ;  /* 0x0000000018087348 */ /* 0x01efea0003c00000 */
[----:B------:R0:W0:Y:S02]  /*3e70*/  SHFL.IDX P6, R25, R23, R26, R27 ;  /* 0x0000001a17197389 */ /* 0x00002400000c001b */
[----:B01234-:R-:W-:Y:S05]  /*3e80*/  ENDCOLLECTIVE ;  /* 0x000000000000791b */ /* 0x01ffea0003800000 */
.L_x_13429:
[----:B------:R-:W-:Y:S05]  /*3e90*/  BSYNC B1 ;  /* 0x0000000000017941 */ /* 0x000fea0003800000 */
.L_x_13428:
[----:B------:R-:W-:Y:S01]  /*3ea0*/  IMAD.MOV.U32 R24, RZ, RZ, R25 ;  /* 0x000000ffff187224 */ /* 0x000fe200078e0019 */
[----:B------:R-:W-:Y:S06]  /*3eb0*/  BRA `(.L_x_13430) ;  /* 0xffffffe000c47947 */ /* 0x000fec000383ffff */
.L_x_13383:
[----:B------:R-:W-:Y:S01]  /*3ec0*/  HFMA2 R27, -RZ, RZ, 0, 1.847743988037109375e-06 ;  /* 0x0000001fff1b7431 */ /* 0x000fe200000001ff */
[----:B------:R-:W-:Y:S01]  /*3ed0*/  BSSY B1, `(.L_x_13431) ;  /* 0x0000006000017945 */ /* 0x000fe20003800000 */
[----:B------:R-:W-:Y:S02]  /*3ee0*/  IMAD.MOV.U32 R26, RZ, RZ, R40 ;  /* 0x000000ffff1a7224 */ /* 0x000fe400078e0028 */
[----:B------:R-:W-:-:S07]  /*3ef0*/  IMAD.MOV.U32 R24, RZ, RZ, -0x1 ;  /* 0xffffffffff187424 */ /* 0x000fce00078e00ff */
[----:B-1234-:R-:W-:Y:S05]  /*3f00*/  WARPSYNC.COLLECTIVE R24, `(.L_x_13432) ;  /* 0x0000000018087348 */ /* 0x01efea0003c00000 */
[----:B------:R0:W0:Y:S02]  /*3f10*/  SHFL.IDX P6, R25, R23, R26, R27 ;  /* 0x0000001a17197389 */ /* 0x00002400000c001b */
[----:B01234-:R-:W-:Y:S05]  /*3f20*/  ENDCOLLECTIVE ;  /* 0x000000000000791b */ /* 0x01ffea0003800000 */
.L_x_13432:
[----:B------:R-:W-:Y:S05]  /*3f30*/  BSYNC B1 ;  /* 0x0000000000017941 */ /* 0x000fea0003800000 */
.L_x_13431:
[----:B------:R-:W-:Y:S05]  /*3f40*/  BRA `(.L_x_13433) ;  /* 0xffffffe000b87947 */ /* 0x000fea000383ffff */
.L_x_13385:
[----:B------:R-:W-:Y:S01]  /*3f50*/  BSSY B1, `(.L_x_13434) ;  /* 0x0000007000017945 */ /* 0x000fe20003800000 */
[----:B------:R-:W-:Y:S01]  /*3f60*/  IMAD.MOV.U32 R26, RZ, RZ, R39 ;  /* 0x000000ffff1a7224 */ /* 0x000fe200078e0027 */
[----:B------:R-:W-:Y:S01]  /*3f70*/  MOV R27, 0x1f ;  /* 0x0000001f001b7802 */ /* 0x000fe20000000f00 */
[----:B------:R-:W-:-:S07]  /*3f80*/  IMAD.MOV.U32 R24, RZ, RZ, -0x1 ;  /* 0xffffffffff187424 */ /* 0x000fce00078e00ff */
[----:B-1234-:R-:W-:Y:S05]  /*3f90*/  WARPSYNC.COLLECTIVE R24, `(.L_x_13435) ;  /* 0x0000000018087348 */ /* 0x01efea0003c00000 */
[----:B------:R0:W0:Y:S02]  /*3fa0*/  SHFL.IDX P6, R25, R23, R26, R27 ;  /* 0x0000001a17197389 */ /* 0x00002400000c001b */
[----:B01234-:R-:W-:Y:S05]  /*3fb0*/  ENDCOLLECTIVE ;  /* 0x000000000000791b */ /* 0x01ffea0003800000 */
.L_x_13435:
[----:B------:R-:W-:Y:S05]  /*3fc0*/  BSYNC B1 ;  /* 0x0000000000017941 */ /* 0x000fea0003800000 */
.L_x_13434:
[----:B------:R-:W-:Y:S01]  /*3fd0*/  IMAD.MOV.U32 R24, RZ, RZ, R25 ;  /* 0x000000ffff187224 */ /* 0x000fe200078e0019 */
[----:B------:R-:W-:Y:S06]  /*3fe0*/  BRA `(.L_x_13436) ;  /* 0xffffffe000a87947 */ /* 0x000fec000383ffff */
.L_x_13387:
[----:B------:R-:W-:Y:S01]  /*3ff0*/  BSSY B1, `(.L_x_13437) ;  /* 0x0000007000017945 */ /* 0x000fe20003800000 */
[----:B------:R-:W-:Y:S01]  /*4000*/  MOV R26, R38 ;  /* 0x00000026001a7202 */ /* 0x000fe20000000f00 */
[----:B------:R-:W-:Y:S02]  /*4010*/  IMAD.MOV.U32 R27, RZ, RZ, 0x1f ;  /* 0x0000001fff1b7424 */ /* 0x000fe400078e00ff */
[----:B------:R-:W-:-:S07]  /*4020*/  IMAD.MOV.U32 R24, RZ, RZ, -0x1 ;  /* 0xffffffffff187424 */ /* 0x000fce00078e00ff */
[----:B-1234-:R-:W-:Y:S05]  /*4030*/  WARPSYNC.COLLECTIVE R24, `(.L_x_13438) ;  /* 0x0000000018087348 */ /* 0x01efea0003c00000 */
[----:B------:R0:W0:Y:S02]  /*4040*/  SHFL.IDX P6, R25, R23, R26, R27 ;  /* 0x0000001a17197389 */ /* 0x00002400000c001b */
[----:B01234-:R-:W-:Y:S05]  /*4050*/  ENDCOLLECTIVE ;  /* 0x000000000000791b */ /* 0x01ffea0003800000 */
.L_x_13438:
[----:B------:R-:W-:Y:S05]  /*4060*/  BSYNC B1 ;  /* 0x0000000000017941 */ /* 0x000fea0003800000 */
.L_x_13437:
[----:B------:R-:W-:Y:S05]  /*4070*/  BRA `(.L_x_13439) ;  /* 0xffffffe0009c7947 */ /* 0x000fea000383ffff */
.L_x_13389:
[----:B------:R-:W-:Y:S01]  /*4080*/  BSSY B1, `(.L_x_13440) ;  /* 0x0000007000017945 */ /* 0x000fe20003800000 */
[----:B------:R-:W-:Y:S01]  /*4090*/  MOV R26, R0 ;  /* 0x00000000001a7202 */ /* 0x000fe20000000f00 */
[----:B------:R-:W-:Y:S02]  /*40a0*/  IMAD.MOV.U32 R27, RZ, RZ, 0x1f ;  /* 0x0000001fff1b7424 */ /* 0x000fe400078e00ff */
[----:B------:R-:W-:-:S07]  /*40b0*/  IMAD.MOV.U32 R24, RZ, RZ, -0x1 ;  /* 0xffffffffff187424 */ /* 0x000fce00078e00ff */
[----:B-1234-:R-:W-:Y:S05]  /*40c0*/  WARPSYNC.COLLECTIVE R24, `(.L_x_13441) ;  /* 0x0000000018087348 */ /* 0x01efea0003c00000 */
[----:B------:R0:W0:Y:S02]  /*40d0*/  SHFL.IDX P6, R25, R23, R26, R27 ;  /* 0x0000001a17197389 */ /* 0x00002400000c001b */
[----:B01234-:R-:W-:Y:S05]  /*40e0*/  ENDCOLLECTIVE ;  /* 0x000000000000791b */ /* 0x01ffea0003800000 */
.L_x_13441:
[----:B------:R-:W-:Y:S05]  /*40f0*/  BSYNC B1 ;  /* 0x0000000000017941 */ /* 0x000fea0003800000 */
.L_x_13440:
[----:B------:R-:W-:Y:S01]  /*4100*/  MOV R24, R25 ;  /* 0x0000001900187202 */ /* 0x000fe20000000f00 */
[----:B------:R-:W-:Y:S06]  /*4110*/  BRA `(.L_x_13442) ;  /* 0xffffffe0008c7947 */ /* 0x000fec000383ffff */
.L_x_13391:
[----:B------:R-:W-:Y:S01]  /*4120*/  BSSY B1, `(.L_x_13443) ;  /* 0x0000007000017945 */ /* 0x000fe20003800000 */
[----:B------:R-:W-:Y:S01]  /*4130*/  IMAD.MOV.U32 R26, RZ, RZ, R2 ;  /* 0x000000ffff1a7224 */ /* 0x000fe200078e0002 */
[----:B------:R-:W-:Y:S01]  /*4140*/  MOV R24, 0xffffffff ;  /* 0xffffffff00187802 */ /* 0x000fe20000000f00 */
[----:B------:R-:W-:-:S07]  /*4150*/  IMAD.MOV.U32 R27, RZ, RZ, 0x1f ;  /* 0x0000001fff1b7424 */ /* 0x000fce00078e00ff */
[----:B-1234-:R-:W-:Y:S05]  /*4160*/  WARPSYNC.COLLECTIVE R24, `(.L_x_13444) ;  /* 0x0000000018087348 */ /* 0x01efea0003c00000 */
[----:B------:R0:W0:Y:S02]  /*4170*/  SHFL.IDX P6, R25, R23, R26, R27 ;  /* 0x0000001a17197389 */ /* 0x00002400000c001b */
[----:B01234-:R-:W-:Y:S05]  /*4180*/  ENDCOLLECTIVE ;  /* 0x000000000000791b */ /* 0x01ffea0003800000 */
.L_x_13444:
[----:B------:R-:W-:Y:S05]  /*4190*/  BSYNC B1 ;  /* 0x0000000000017941 */ /* 0x000fea0003800000 */
.L_x_13443:
[----:B------:R-:W-:Y:S05]  /*41a0*/  BRA `(.L_x_13445) ;  /* 0xffffffe000807947 */ /* 0x000fea000383ffff */
.L_x_13393:
[----:B------:R-:W-:Y:S01]  /*41b0*/  BSSY B1, `(.L_x_13446) ;  /* 0x0000007000017945 */ /* 0x000fe20003800000 */
[----:B------:R-:W-:Y:S01]  /*41c0*/  IMAD.MOV.U32 R26, RZ, RZ, R3 ;  /* 0x000000ffff1a7224 */ /* 0x000fe200078e0003 */
[----:B------:R-:W-:Y:S01]  /*41d0*/  MOV R24, 0xffffffff ;  /* 0xffffffff00187802 */ /* 0x000fe20000000f00 */
[----:B------:R-:W-:-:S07]  /*41e0*/  IMAD.MOV.U32 R27, RZ, RZ, 0x1f ;  /* 0x0000001fff1b7424 */ /* 0x000fce00078e00ff */
[----:B-1234-:R-:W-:Y:S05]  /*41f0*/  WARPSYNC.COLLECTIVE R24, `(.L_x_13447) ;  /* 0x0000000018087348 */ /* 0x01efea0003c00000 */
[----:B------:R0:W0:Y:S02]  /*4200*/  SHFL.IDX P6, R25, R23, R26, R27 ;  /* 0x0000001a17197389 */ /* 0x00002400000c001b */
[----:B01234-:R-:W-:Y:S05]  /*4210*/  ENDCOLLECTIVE ;  /* 0x000000000000791b */ /* 0x01ffea0003800000 */
.L_x_13447:
[----:B------:R-:W-:Y:S05]  /*4220*/  BSYNC B1 ;  /* 0x0000000000017941 */ /* 0x000fea0003800000 */
.L_x_13446:
[----:B------:R-:W-:Y:S01]  /*4230*/  IMAD.MOV.U32 R23, RZ, RZ, R25 ;  /* 0x000000ffff177224 */ /* 0x000fe200078e0019 */
[----:B------:R-:W-:Y:S06]  /*4240*/  BRA `(.L_x_13448) ;  /* 0xffffffe000707947 */ /* 0x000fec000383ffff */
        .weak           $__internal_258_$__cuda_sm20_div_s16
        .type           $__internal_258_$__cuda_sm20_div_s16,@function
        .size           $__internal_258_$__cuda_sm20_div_s16,($__internal_259_$__cuda_sm20_div_u16 - $__internal_258_$__cuda_sm20_div_s16)
$__internal_258_$__cuda_sm20_div_s16:
        /* <DEDUP_REMOVED lines=25> */
[----:B------:R-:W-:Y:S05]  /*43e0*/  RET.REL.NODEC R4 `(_Z9cuda_gemmIiLi128ELi2ELi1ELi4096ELi32ELi32ELi64ELi0ELi0EEviiiPT_S1_S1_iii) ;  /* 0xffffffbc04047950 */ /* 0x000fea0003c3ffff */
        .weak           $__internal_259_$__cuda_sm20_div_u16
        .type           $__internal_259_$__cuda_sm20_div_u16,@function
        .size           $__internal_259_$__cuda_sm20_div_u16,(.L_x_38762 - $__internal_259_$__cuda_sm20_div_u16)
$__internal_259_$__cuda_sm20_div_u16:
        /* <DEDUP_REMOVED lines=18> */
[----:B------:R-:W-:Y:S06]  /*4510*/  RET.REL.NODEC R8 `(_Z9cuda_gemmIiLi128ELi2ELi1ELi4096ELi32ELi32ELi64ELi0ELi0EEviiiPT_S1_S1_iii) ;  /* 0xffffffb808b87950 */ /* 0x000fec0003c3ffff */
.L_x_13449:
        /* <DEDUP_REMOVED lines=14> */
.L_x_38762:


//--------------------- .text._Z9cuda_gemmIiLi128ELi2ELi1ELi4096ELi16ELi16ELi64ELi1ELi1EEviiiPT_S1_S1_iii --------------------------
	.section	.text._Z9cuda_gemmIiLi128ELi2ELi1ELi4096ELi16ELi16ELi64ELi1ELi1EEviiiPT_S1_S1_iii,"ax",@progbits
	.align	128
        .global         _Z9cuda_gemmIiLi128ELi2ELi1ELi4096ELi16ELi16ELi64ELi1ELi1EEviiiPT_S1_S1_iii
        .type           _Z9cuda_gemmIiLi128ELi2ELi1ELi4096ELi16ELi16ELi64ELi1ELi1EEviiiPT_S1_S1_iii,@function
        .size           _Z9cuda_gemmIiLi128ELi2ELi1ELi4096ELi16ELi16ELi64ELi1ELi1EEviiiPT_S1_S1_iii,(.L_x_38763 - _Z9cuda_gemmIiLi128ELi2ELi1ELi4096ELi16ELi16ELi64ELi1ELi1EEviiiPT_S1_S1_iii)
        .other          _Z9cuda_gemmIiLi128ELi2ELi1ELi4096ELi16ELi16ELi64ELi1ELi1EEviiiPT_S1_S1_iii,@"STO_CUDA_ENTRY STV_DEFAULT"
_Z9cuda_gemmIiLi128ELi2ELi1ELi4096ELi16ELi16ELi64ELi1ELi1EEviiiPT_S1_S1_iii:
.text._Z9cuda_gemmIiLi128ELi2ELi1ELi4096ELi16ELi16ELi64ELi1ELi1EEviiiPT_S1_S1_iii:
        /* <DEDUP_REMOVED lines=10> */
[----:B------:R-:W-:Y:S05]  /*00a0*/  CALL.REL.NOINC `($__internal_260_$__cuda_sm20_div_u16) ;  /* 0x0000003800207944 */ /* 0x000fea0003c00000 */
        /* <DEDUP_REMOVED lines=14> */
.L_x_13452:
        /* <DEDUP_REMOVED lines=13> */
.L_x_13451:
[----:B0-----:R-:W-:Y:S05]  /*0260*/  BSYNC.RECONVERGENT B0 ;  /* 0x0000000000007941 */ /* 0x001fea0003800200 */
.L_x_13450:
[----:B------:R-:W-:Y:S04]  /*0270*/  BSSY.RECONVERGENT B0, `(.L_x_13453) ;  /* 0x000002c000007945 */ /* 0x000fe80003800200 */
[----:B------:R-:W-:Y:S05]  /*0280*/  @!P0 BRA `(.L_x_13454) ;  /* 0x0000000000a88947 */ /* 0x000fea0003800000 */
[----:B------:R-:W0:Y:S01]  /*0290*/  S2R R5, SR_CgaCtaId ;  /* 0x0000000000057919 */ /* 0x000e220000008800 */
[----:B-1----:R-:W1:Y:S01]  /*02a0*/  LDC.64 R2, c[0x0][0x398] ;  /* 0x0000e600ff027b82 */ /* 0x002e620000000a00 */
[----:B------:R-:W-:-:S04]  /*02b0*/  MOV R4, 0x400 ;  /* 0x0000040000047802 */ /* 0x000fc80000000f00 */
[----:B0-----:R-:W-:-:S07]  /*02c0*/  LEA R16, R5, R4, 0x18 ;  /* 0x0000000405107211 */ /* 0x001fce00078ec0ff */
.L_x_13455:
        /* <DEDUP_REMOVED lines=38> */
.L_x_13454:
[----:B------:R-:W-:Y:S05]  /*0530*/  BSYNC.RECONVERGENT B0 ;  /* 0x0000000000007941 */ /* 0x000fea0003800200 */
.L_x_13453:
        /* <DEDUP_REMOVED lines=14> */
[----:B------:R-:W-:Y:S05]  /*0620*/  CALL.REL.NOINC `($__internal_260_$__cuda_sm20_div_u16) ;  /* 0x0000003000c07944 */ /* 0x000fea0003c00000 */
        /* <DEDUP_REMOVED lines=13> */
.L_x_13461:
        /* <DEDUP_REMOVED lines=38> */
.L_x_13457:
[----:B------:R-:W-:Y:S05]  /*0960*/  BSYNC.RECONVERGENT B0 ;  /* 0x0000000000007941 */ /* 0x000fea0003800200 */
.L_x_13456:
        /* <DEDUP_REMOVED lines=22> */
.L_x_13459:
        /* <DEDUP_REMOVED lines=33> */
.L_x_13458:
        /* <DEDUP_REMOVED lines=9> */
.L_x_13460:
        /* <DEDUP_REMOVED lines=700> */
        .weak           $__internal_260_$__cuda_sm20_div_u16
        .type           $__internal_260_$__cuda_sm20_div_u16,@function
        .size           $__internal_260_$__cuda_sm20_div_u16,(.L_x_38763 - $__internal_260_$__cuda_sm20_div_u16)
$__internal_260_$__cuda_sm20_div_u16:
        /* <DEDUP_REMOVED lines=18> */
[----:B------:R-:W-:Y:S06]  /*3a50*/  RET.REL.NODEC R2 `(_Z9cuda_gemmIiLi128ELi2ELi1ELi4096ELi16ELi16ELi64ELi1ELi1EEviiiPT_S1_S1_iii) ;  /* 0xffffffc402687950 */ /* 0x000fec0003c3ffff */
.L_x_13462:
        /* <DEDUP_REMOVED lines=10> */
.L_x_38763:


//--------------------- .text._Z9cuda_gemmIiLi128ELi2ELi1ELi4096ELi16ELi16ELi64ELi1ELi0EEviiiPT_S1_S1_iii --------------------------
	.section	.text._Z9cuda_gemmIiLi128ELi2ELi1ELi4096ELi16ELi16ELi64ELi1ELi0EEviiiPT_S1_S1_iii,"ax",@progbits
	.align	128
        .global         _Z9cuda_gemmIiLi128ELi2ELi1ELi4096ELi16ELi16ELi64ELi1ELi0EEviiiPT_S1_S1_iii
        .type           _Z9cuda_gemmIiLi128ELi2ELi1ELi4096ELi16ELi16ELi64ELi1ELi0EEviiiPT_S1_S1_iii,@function
        .size           _Z9cuda_gemmIiLi128ELi2ELi1ELi4096ELi16ELi16ELi64ELi1ELi0EEviiiPT_S1_S1_iii,(.L_x_38765 - _Z9cuda_gemmIiLi128ELi2ELi1ELi4096ELi16ELi16ELi64ELi1ELi0EEviiiPT_S1_S1_iii)
        .other          _Z9cuda_gemmIiLi128ELi2ELi1ELi4096ELi16ELi16ELi64ELi1ELi0EEviiiPT_S1_S1_iii,@"STO_CUDA_ENTRY STV_DEFAULT"
_Z9cuda_gemmIiLi128ELi2ELi1ELi4096ELi16ELi16ELi64ELi1ELi0EEviiiPT_S1_S1_iii:
.text._Z9cuda_gemmIiLi128ELi2ELi1ELi4096ELi16ELi16ELi64ELi1ELi0EEviiiPT_S1_S1_iii:
        /* <DEDUP_REMOVED lines=62> */
.L_x_13465:
        /* <DEDUP_REMOVED lines=25> */
.L_x_13464:
[----:B------:R-:W-:Y:S05]  /*0570*/  BSYNC.RECONVERGENT B0 ;  /* 0x0000000000007941 */ /* 0x000fea0003800200 */
.L_x_13463:
[----:B0-----:R-:W-:Y:S02]  /*0580*/  MOV R4, 0x80 ;  /* 0x0000008000047802 */ /* 0x001fe40000000f00 */
[----:B------:R-:W-:-:S07]  /*0590*/  MOV R6, 0x5b0 ;  /* 0x000005b000067802 */ /* 0x000fce0000000f00 */
[----:B------:R-:W-:Y:S05]  /*05a0*/  CALL.REL.NOINC `($__internal_261_$__cuda_sm20_div_s16) ;  /* 0x0000004c00947944 */ /* 0x000fea0003c00000 */
[----:B------:R-:W-:Y:S01]  /*05b0*/  PRMT R51, R5, 0x9910, RZ ;  /* 0x0000991005337816 */ /* 0x000fe200000000ff */
[----:B------:R-:W-:Y:S01]  /*05c0*/  IMAD.MOV.U32 R4, RZ, RZ, 0x10 ;  /* 0x00000010ff047424 */ /* 0x000fe200078e00ff */
[----:B------:R-:W-:-:S07]  /*05d0*/  MOV R6, 0x5f0 ;  /* 0x000005f000067802 */ /* 0x000fce0000000f00 */
[----:B------:R-:W-:Y:S05]  /*05e0*/  CALL.REL.NOINC `($__internal_261_$__cuda_sm20_div_s16) ;  /* 0x0000004c00847944 */ /* 0x000fea0003c00000 */
        /* <DEDUP_REMOVED lines=38> */
[----:B------:R-:W-:Y:S05]  /*0850*/  CALL.REL.NOINC `($__internal_262_$__cuda_sm20_div_u16) ;  /* 0x0000004c004c7944 */ /* 0x000fea0003c00000 */
        /* <DEDUP_REMOVED lines=68> */
.L_x_13509:
        /* <DEDUP_REMOVED lines=36> */
.L_x_13467:
[----:B------:R-:W-:Y:S05]  /*0ee0*/  BSYNC.RECONVERGENT B0 ;  /* 0x0000000000007941 */ /* 0x000fea0003800200 */
.L_x_13466:
        /* <DEDUP_REMOVED lines=20> */
.L_x_13469:
        /* <DEDUP_REMOVED lines=33> */
.L_x_13468:
        /* <DEDUP_REMOVED lines=22> */
.L_x_13508:
        /* <DEDUP_REMOVED lines=110> */
.L_x_13507:
        /* <DEDUP_REMOVED lines=11> */
.L_x_13512:
[----:B-12---:R-:W-:-:S07]  /*1b30*/  IMAD R27, R69, R26, RZ ;  /* 0x0000001a451b7224 */ /* 0x006fce00078e02ff */
.L_x_13475:
[----:B------:R-:W-:-:S13]  /*1b40*/  ISETP.GE.AND P2, PT, R29, 0x2, PT ;  /* 0x000000021d00780c */ /* 0x000fda0003f46270 */
[----:B------:R-:W-:Y:S05]  /*1b50*/  @!P2 BRA `(.L_x_13477) ;  /* 0x000000000010a947 */ /* 0x000fea0003800000 */
[----:B------:R-:W-:-:S03]  /*1b60*/  UMOV UR7, 0xffffffff ;  /* 0xffffffff00077882 */ /* 0x000fc60000000000 */
[----:B------:R-:W-:Y:S05]  /*1b70*/  BRA.DIV UR7, `(.L_x_13478) ;  /* 0x0000003207047947 */ /* 0x000fea000b800000 */
[----:B------:R2:W4:Y:S02]  /*1b80*/  SHFL.IDX PT, R26, R28, R49, 0x101f ;  /* 0x00101f311c1a7589 */ /* 0x00052400000e0000 */
.L_x_13515:
[----:B----4-:R-:W-:-:S07]  /*1b90*/  IMAD R27, R68, R26, R27 ;  /* 0x0000001a441b7224 */ /* 0x010fce00078e021b */
.L_x_13477:
[----:B------:R-:W-:-:S13]  /*1ba0*/  ISETP.GE.AND P2, PT, R29, 0x3, PT ;  /* 0x000000031d00780c */ /* 0x000fda0003f46270 */
[----:B------:R-:W-:Y:S05]  /*1bb0*/  @!P2 BRA `(.L_x_13479) ;  /* 0x000000000010a947 */ /* 0x000fea0003800000 */
[----:B------:R-:W-:-:S03]  /*1bc0*/  UMOV UR7, 0xffffffff ;  /* 0xffffffff00077882 */ /* 0x000fc60000000000 */
[----:B------:R-:W-:Y:S05]  /*1bd0*/  BRA.DIV UR7, `(.L_x_13480) ;  /* 0x0000003207107947 */ /* 0x000fea000b800000 */
[----:B------:R4:W0:Y:S02]  /*1be0*/  SHFL.IDX PT, R26, R28, R48, 0x101f ;  /* 0x00101f301c1a7589 */ /* 0x00082400000e0000 */
.L_x_13518:
[----:B0-----:R-:W-:-:S07]  /*1bf0*/  IMAD R27, R67, R26, R27 ;  /* 0x0000001a431b7224 */ /* 0x001fce00078e021b */
.L_x_13479:
[----:B------:R-:W-:-:S13]  /*1c00*/  ISETP.GE.AND P2, PT, R29, 0x4, PT ;  /* 0x000000041d00780c */ /* 0x000fda0003f46270 */
[----:B------:R-:W-:Y:S05]  /*1c10*/  @!P2 BRA `(.L_x_13481) ;  /* 0x000000000010a947 */ /* 0x000fea0003800000 */
[----:B------:R-:W-:-:S03]  /*1c20*/  UMOV UR7, 0xffffffff ;  /* 0xffffffff00077882 */ /* 0x000fc60000000000 */
[----:B------:R-:W-:Y:S05]  /*1c30*/  BRA.DIV UR7, `(.L_x_13482) ;  /* 0x00000032071c7947 */ /* 0x000fea000b800000 */
[----:B------:R0:W0:Y:S02]  /*1c40*/  SHFL.IDX PT, R26, R28, R43, 0x101f ;  /* 0x00101f2b1c1a7589 */ /* 0x00002400000e0000 */
.L_x_13521:
[----:B01----:R-:W-:-:S07]  /*1c50*/  IMAD R27, R66, R26, R27 ;  /* 0x0000001a421b7224 */ /* 0x003fce00078e021b */
.L_x_13481:
[----:B------:R-:W-:-:S13]  /*1c60*/  ISETP.GE.AND P2, PT, R29, 0x5, PT ;  /* 0x000000051d00780c */ /* 0x000fda0003f46270 */
[----:B------:R-:W-:Y:S05]  /*1c70*/  @!P2 BRA `(.L_x_13483) ;  /* 0x000000000010a947 */ /* 0x000fea0003800000 */
[----:B------:R-:W-:-:S03]  /*1c80*/  UMOV UR7, 0xffffffff ;  /* 0xffffffff00077882 */ /* 0x000fc60000000000 */
[----:B------:R-:W-:Y:S05]  /*1c90*/  BRA.DIV UR7, `(.L_x_13484) ;  /* 0x0000003207287947 */ /* 0x000fea000b800000 */
[----:B------:R0:W0:Y:S02]  /*1ca0*/  SHFL.IDX PT, R26, R28, R42, 0x101f ;  /* 0x00101f2a1c1a7589 */ /* 0x00002400000e0000 */
.L_x_13524:
[----:B01----:R-:W-:-:S07]  /*1cb0*/  IMAD R27, R54, R26, R27 ;  /* 0x0000001a361b7224 */ /* 0x003fce00078e021b */
.L_x_13483:
[----:B------:R-:W-:-:S13]  /*1cc0*/  ISETP.GE.AND P2, PT, R29, 0x6, PT ;  /* 0x000000061d00780c */ /* 0x000fda0003f46270 */
[----:B------:R-:W-:Y:S05]  /*1cd0*/  @!P2 BRA `(.L_x_13485) ;  /* 0x000000000010a947 */ /* 0x000fea0003800000 */
[----:B------:R-:W-:-:S03]  /*1ce0*/  UMOV UR7, 0xffffffff ;  /* 0xffffffff00077882 */ /* 0x000fc60000000000 */
[----:B------:R-:W-:Y:S05]  /*1cf0*/  BRA.DIV UR7, `(.L_x_13486) ;  /* 0x0000003207347947 */ /* 0x000fea000b800000 */
[----:B------:R0:W0:Y:S02]  /*1d00*/  SHFL.IDX PT, R26, R28, R41, 0x101f ;  /* 0x00101f291c1a7589 */ /* 0x00002400000e0000 */
.L_x_13527:
[----:B01----:R-:W-:-:S07]  /*1d10*/  IMAD R27, R55, R26, R27 ;  /* 0x0000001a371b7224 */ /* 0x003fce00078e021b */
.L_x_13485:
[----:B------:R-:W-:-:S13]  /*1d20*/  ISETP.GE.AND P2, PT, R29, 0x7, PT ;  /* 0x000000071d00780c */ /* 0x000fda0003f46270 */
[----:B------:R-:W-:Y:S05]  /*1d30*/  @!P2 BRA `(.L_x_13487) ;  /* 0x000000000010a947 */ /* 0x000fea0003800000 */
[----:B------:R-:W-:-:S03]  /*1d40*/  UMOV UR7, 0xffffffff ;  /* 0xffffffff00077882 */ /* 0x000fc60000000000 */
[----:B------:R-:W-:Y:S05]  /*1d50*/  BRA.DIV UR7, `(.L_x_13488) ;  /* 0x0000003207407947 */ /* 0x000fea000b800000 */
[----:B------:R0:W0:Y:S02]  /*1d60*/  SHFL.IDX PT, R26, R28, R40, 0x101f ;  /* 0x00101f281c1a7589 */ /* 0x00002400000e0000 */
.L_x_13530:
[----:B0-----:R-:W-:-:S07]  /*1d70*/  IMAD R27, R56, R26, R27 ;  /* 0x0000001a381b7224 */ /* 0x001fce00078e021b */
.L_x_13487:
[----:B------:R-:W-:-:S13]  /*1d80*/  ISETP.GE.AND P2, PT, R29, 0x8, PT ;  /* 0x000000081d00780c */ /* 0x000fda0003f46270 */
[----:B------:R-:W-:Y:S05]  /*1d90*/  @!P2 BRA `(.L_x_13489) ;  /* 0x000000000010a947 */ /* 0x000fea0003800000 */
[----:B------:R-:W-:-:S03]  /*1da0*/  UMOV UR7, 0xffffffff ;  /* 0xffffffff00077882 */ /* 0x000fc60000000000 */
[----:B------:R-:W-:Y:S05]  /*1db0*/  BRA.DIV UR7, `(.L_x_13490) ;  /* 0x00000032074c7947 */ /* 0x000fea000b800000 */
[----:B------:R0:W0:Y:S02]  /*1dc0*/  SHFL.IDX PT, R26, R28, R39, 0x101f ;  /* 0x00101f271c1a7589 */ /* 0x00002400000e0000 */
.L_x_13533:
[----:B01----:R-:W-:-:S07]  /*1dd0*/  IMAD R27, R57, R26, R27 ;  /* 0x0000001a391b7224 */ /* 0x003fce00078e021b */
.L_x_13489:
[----:B------:R-:W-:-:S13]  /*1de0*/  ISETP.GE.AND P2, PT, R29, 0x9, PT ;  /* 0x000000091d00780c */ /* 0x000fda0003f46270 */
[----:B------:R-:W-:Y:S05]  /*1df0*/  @!P2 BRA `(.L_x_13491) ;  /* 0x000000000010a947 */ /* 0x000fea0003800000 */
[----:B------:R-:W-:-:S03]  /*1e00*/  UMOV UR7, 0xffffffff ;  /* 0xffffffff00077882 */ /* 0x000fc60000000000 */
[----:B------:R-:W-:Y:S05]  /*1e10*/  BRA.DIV UR7, `(.L_x_13492) ;  /* 0x0000003207587947 */ /* 0x000fea000b800000 */
[----:B------:R0:W0:Y:S02]  /*1e20*/  SHFL.IDX PT, R26, R28, R38, 0x101f ;  /* 0x00101f261c1a7589 */ /* 0x00002400000e0000 */
.L_x_13536:
[----:B01----:R-:W-:-:S07]  /*1e30*/  IMAD R27, R58, R26, R27 ;  /* 0x0000001a3a1b7224 */ /* 0x003fce00078e021b */
.L_x_13491:
[----:B------:R-:W-:-:S13]  /*1e40*/  ISETP.GE.AND P2, PT, R29, 0xa, PT ;  /* 0x0000000a1d00780c */ /* 0x000fda0003f46270 */
[----:B------:R-:W-:Y:S05]  /*1e50*/  @!P2 BRA `(.L_x_13493) ;  /* 0x000000000010a947 */ /* 0x000fea0003800000 */
[----:B------:R-:W-:-:S03]  /*1e60*/  UMOV UR7, 0xffffffff ;  /* 0xffffffff00077882 */ /* 0x000fc60000000000 */
[----:B------:R-:W-:Y:S05]  /*1e70*/  BRA.DIV UR7, `(.L_x_13494) ;  /* 0x0000003207647947 */ /* 0x000fea000b800000 */
[----:B------:R0:W0:Y:S02]  /*1e80*/  SHFL.IDX PT, R26, R28, R37, 0x101f ;  /* 0x00101f251c1a7589 */ /* 0x00002400000e0000 */
.L_x_13539:
[----:B01----:R-:W-:-:S07]  /*1e90*/  IMAD R27, R59, R26, R27 ;  /* 0x0000001a3b1b7224 */ /* 0x003fce00078e021b */
.L_x_13493:
[----:B------:R-:W-:-:S13]  /*1ea0*/  ISETP.GE.AND P2, PT, R29, 0xb, PT ;  /* 0x0000000b1d00780c */ /* 0x000fda0003f46270 */
[----:B------:R-:W-:Y:S05]  /*1eb0*/  @!P2 BRA `(.L_x_13495) ;  /* 0x000000000010a947 */ /* 0x000fea0003800000 */
[----:B------:R-:W-:-:S03]  /*1ec0*/  UMOV UR7, 0xffffffff ;  /* 0xffffffff00077882 */ /* 0x000fc60000000000 */
[----:B------:R-:W-:Y:S05]  /*1ed0*/  BRA.DIV UR7, `(.L_x_13496) ;  /* 0x0000003207707947 */ /* 0x000fea000b800000 */
[----:B------:R0:W0:Y:S02]  /*1ee0*/  SHFL.IDX PT, R26, R28, R36, 0x101f ;  /* 0x00101f241c1a7589 */ /* 0x00002400000e0000 */
.L_x_13542:
[----:B01----:R-:W-:-:S07]  /*1ef0*/  IMAD R27, R60, R26, R27 ;  /* 0x0000001a3c1b7224 */ /* 0x003fce00078e021b */
.L_x_13495:
[----:B------:R-:W-:-:S13]  /*1f00*/  ISETP.GE.AND P2, PT, R29, 0xc, PT ;  /* 0x0000000c1d00780c */ /* 0x000fda0003f46270 */
[----:B------:R-:W-:Y:S05]  /*1f10*/  @!P2 BRA `(.L_x_13497) ;  /* 0x000000000010a947 */ /* 0x000fea0003800000 */
[----:B------:R-:W-:-:S03]  /*1f20*/  UMOV UR7, 0xffffffff ;  /* 0xffffffff00077882 */ /* 0x000fc60000000000 */
[----:B------:R-:W-:Y:S05]  /*1f30*/  BRA.DIV UR7, `(.L_x_13498) ;  /* 0x00000032077c7947 */ /* 0x000fea000b800000 */
[----:B------:R0:W0:Y:S02]  /*1f40*/  SHFL.IDX PT, R26, R28, R35, 0x101f ;  /* 0x00101f231c1a7589 */ /* 0x00002400000e0000 */
.L_x_13545:
[----:B0--3--:R-:W-:-:S07]  /*1f50*/  IMAD R27, R61, R26, R27 ;  /* 0x0000001a3d1b7224 */ /* 0x009fce00078e021b */
.L_x_13497:
[----:B------:R-:W-:-:S13]  /*1f60*/  ISETP.GE.AND P2, PT, R29, 0xd, PT ;  /* 0x0000000d1d00780c */ /* 0x000fda0003f46270 */
[----:B------:R-:W-:Y:S05]  /*1f70*/  @!P2 BRA `(.L_x_13499) ;  /* 0x000000000010a947 */ /* 0x000fea0003800000 */
[----:B------:R-:W-:-:S03]  /*1f80*/  UMOV UR7, 0xffffffff ;  /* 0xffffffff00077882 */ /* 0x000fc60000000000 */
[----:B------:R-:W-:Y:S05]  /*1f90*/  BRA.DIV UR7, `(.L_x_13500) ;  /* 0x0000003207887947 */ /* 0x000fea000b800000 */
[----:B------:R0:W0:Y:S02]  /*1fa0*/  SHFL.IDX PT, R26, R28, R34, 0x101f ;  /* 0x00101f221c1a7589 */ /* 0x00002400000e0000 */
.L_x_13548:
[----:B0-----:R-:W-:-:S07]  /*1fb0*/  IMAD R27, R62, R26, R27 ;  /* 0x0000001a3e1b7224 */ /* 0x001fce00078e021b */
.L_x_13499:
[----:B------:R-:W-:-:S13]  /*1fc0*/  ISETP.GE.AND P2, PT, R29, 0xe, PT ;  /* 0x0000000e1d00780c */ /* 0x000fda0003f46270 */
[----:B------:R-:W-:Y:S05]  /*1fd0*/  @!P2 BRA `(.L_x_13501) ;  /* 0x000000000010a947 */ /* 0x000fea0003800000 */
[----:B------:R-:W-:-:S03]  /*1fe0*/  UMOV UR7, 0xffffffff ;  /* 0xffffffff00077882 */ /* 0x000fc60000000000 */
[----:B------:R-:W-:Y:S05]  /*1ff0*/  BRA.DIV UR7, `(.L_x_13502) ;  /* 0x0000003207947947 */ /* 0x000fea000b800000 */
[----:B------:R0:W0:Y:S02]  /*2000*/  SHFL.IDX PT, R26, R28, R33, 0x101f ;  /* 0x00101f211c1a7589 */ /* 0x00002400000e0000 */
.L_x_13551:
[----:B0-----:R-:W-:-:S07]  /*2010*/  IMAD R27, R63, R26, R27 ;  /* 0x0000001a3f1b7224 */ /* 0x001fce00078e021b */
.L_x_13501:
[----:B------:R-:W-:-:S13]  /*2020*/  ISETP.GE.AND P2, PT, R29, 0xf, PT ;  /* 0x0000000f1d00780c */ /* 0x000fda0003f46270 */
[----:B------:R-:W-:Y:S05]  /*2030*/  @!P2 BRA `(.L_x_13503) ;  /* 0x000000000010a947 */ /* 0x000fea0003800000 */
[----:B------:R-:W-:-:S03]  /*2040*/  UMOV UR7, 0xffffffff ;  /* 0xffffffff00077882 */ /* 0x000fc60000000000 */
[----:B------:R-:W-:Y:S05]  /*2050*/  BRA.DIV UR7, `(.L_x_13504) ;  /* 0x0000003207a07947 */ /* 0x000fea000b800000 */
[----:B------:R0:W0:Y:S02]  /*2060*/  SHFL.IDX PT, R26, R28, R32, 0x101f ;  /* 0x00101f201c1a7589 */ /* 0x00002400000e0000 */
.L_x_13554:
[----:B0-----:R-:W-:-:S07]  /*2070*/  IMAD R27, R64, R26, R27 ;  /* 0x0000001a401b7224 */ /* 0x001fce00078e021b */
.L_x_13503:
[----:B------:R-:W-:-:S13]  /*2080*/  ISETP.GE.AND P2, PT, R29, 0x10, PT ;  /* 0x000000101d00780c */ /* 0x000fda0003f46270 */
[----:B------:R-:W-:Y:S05]  /*2090*/  @!P2 BRA `(.L_x_13505) ;  /* 0x00000004001ca947 */ /* 0x000fea0003800000 */
[----:B------:R-:W-:-:S03]  /*20a0*/  UMOV UR7, 0xffffffff ;  /* 0xffffffff00077882 */ /* 0x000fc60000000000 */
[----:B------:R-:W-:Y:S05]  /*20b0*/  BRA.DIV UR7, `(.L_x_13506) ;  /* 0x0000003207ac7947 */ /* 0x000fea000b800000 */
[----:B------:R0:W0:Y:S02]  /*20c0*/  SHFL.IDX PT, R26, R28, R2, 0x101f ;  /* 0x00101f021c1a7589 */ /* 0x00002400000e0000 */
.L_x_13557:
[----:B0-----:R-:W-:Y:S01]  /*20d0*/  IMAD R27, R65, R26, R27 ;  /* 0x0000001a411b7224 */ /* 0x001fe200078e021b */
[----:B------:R-:W-:Y:S06]  /*20e0*/  BRA `(.L_x_13505) ;  /* 0x0000000400087947 */ /* 0x000fec0003800000 */
.L_x_13474:
        /* <DEDUP_REMOVED lines=66> */
.L_x_13505:
        /* <DEDUP_REMOVED lines=9> */
.L_x_13473:
[----:B------:R-:W-:Y:S05]  /*25a0*/  BSYNC B0 ;  /* 0x0000000000007941 */ /* 0x000fea0003800000 */
.L_x_13472:
[----:B------:R-:W-:Y:S01]  /*25b0*/  IADD3 R5, PT, PT, R5, 0x1, RZ ;  /* 0x0000000105057810 */ /* 0x000fe20007ffe0ff */
[----:B------:R-:W-:Y:S06]  /*25c0*/  @!P0 BRA `(.L_x_13508) ;  /* 0xffffffec00748947 */ /* 0x000fec000383ffff */
[----:B------:R-:W-:Y:S05]  /*25d0*/  BSYNC B1 ;  /* 0x0000000000017941 */ /* 0x000fea0003800000 */
.L_x_13471:
        /* <DEDUP_REMOVED lines=8> */
.L_x_13470:
        /* <DEDUP_REMOVED lines=586> */
.L_x_13476:
[----:B------:R-:W-:Y:S01]  /*4b00*/  HFMA2 R45, -RZ, RZ, 0, 0.000503063201904296875 ;  /* 0x0000101fff2d7431 */ /* 0x000fe200000001ff */
[----:B------:R-:W-:Y:S01]  /*4b10*/  BSSY B2, `(.L_x_13510) ;  /* 0x0000006000027945 */ /* 0x000fe20003800000 */
[----:B------:R-:W-:Y:S02]  /*4b20*/  IMAD.MOV.U32 R31, RZ, RZ, R3 ;  /* 0x000000ffff1f7224 */ /* 0x000fe400078e0003 */
[----:B------:R-:W-:-:S07]  /*4b30*/  IMAD.MOV.U32 R26, RZ, RZ, -0x1 ;  /* 0xffffffffff1a7424 */ /* 0x000fce00078e00ff */
[----:B-1-3--:R-:W-:Y:S05]  /*4b40*/  WARPSYNC.COLLECTIVE R26, `(.L_x_13511) ;  /* 0x000000001a087348 */ /* 0x00afea0003c00000 */
[----:B------:R0:W2:Y:S02]  /*4b50*/  SHFL.IDX P2, R26, R28, R31, R45 ;  /* 0x0000001f1c1a7389 */ /* 0x0000a4000004002d */
[----:B0123--:R-:W-:Y:S05]  /*4b60*/  ENDCOLLECTIVE ;  /* 0x000000000000791b */ /* 0x00ffea0003800000 */
.L_x_13511:
[----:B------:R-:W-:Y:S05]  /*4b70*/  BSYNC B2 ;  /* 0x0000000000027941 */ /* 0x000fea0003800000 */
.L_x_13510:
[----:B------:R-:W-:Y:S05]  /*4b80*/  BRA `(.L_x_13512) ;  /* 0xffffffcc00e87947 */ /* 0x000fea000383ffff */
.L_x_13478:
[----:B------:R-:W-:Y:S01]  /*4b90*/  BSSY B2, `(.L_x_13513) ;  /* 0x0000007000027945 */ /* 0x000fe20003800000 */
[----:B------:R-:W-:Y:S01]  /*4ba0*/  IMAD.MOV.U32 R31, RZ, RZ, R49 ;  /* 0x000000ffff1f7224 */ /* 0x000fe200078e0031 */
[----:B------:R-:W-:Y:S01]  /*4bb0*/  MOV R45, 0x101f ;  /* 0x0000101f002d7802 */ /* 0x000fe20000000f00 */
[----:B------:R-:W-:-:S07]  /*4bc0*/  IMAD.MOV.U32 R26, RZ, RZ, -0x1 ;  /* 0xffffffffff1a7424 */ /* 0x000fce00078e00ff */
[----:B01-3--:R-:W-:Y:S05]  /*4bd0*/  WARPSYNC.COLLECTIVE R26, `(.L_x_13514) ;  /* 0x000000001a087348 */ /* 0x00bfea0003c00000 */
[----:B------:R2:W4:Y:S02]  /*4be0*/  SHFL.IDX P2, R26, R28, R31, R45 ;  /* 0x0000001f1c1a7389 */ /* 0x000524000004002d */
[----:B01234-:R-:W-:Y:S05]  /*4bf0*/  ENDCOLLECTIVE ;  /* 0x000000000000791b */ /* 0x01ffea0003800000 */
.L_x_13514:
[----:B------:R-:W-:Y:S05]  /*4c00*/  BSYNC B2 ;  /* 0x0000000000027941 */ /* 0x000fea0003800000 */
.L_x_13513:
[----:B------:R-:W-:Y:S05]  /*4c10*/  BRA `(.L_x_13515) ;  /* 0xffffffcc00dc7947 */ /* 0x000fea000383ffff */
.L_x_13480:
[----:B------:R-:W-:Y:S01]  /*4c20*/  HFMA2 R45, -RZ, RZ, 0, 0.000503063201904296875 ;  /* 0x0000101fff2d7431 */ /* 0x000fe200000001ff */
[----:B------:R-:W-:Y:S01]  /*4c30*/  BSSY B2, `(.L_x_13516) ;  /* 0x0000006000027945 */ /* 0x000fe20003800000 */
[----:B------:R-:W-:Y:S02]  /*4c40*/  IMAD.MOV.U32 R31, RZ, RZ, R48 ;  /* 0x000000ffff1f7224 */ /* 0x000fe400078e0030 */
[----:B------:R-:W-:-:S07]  /*4c50*/  IMAD.MOV.U32 R26, RZ, RZ, -0x1 ;  /* 0xffffffffff1a7424 */ /* 0x000fce00078e00ff */
[----:B0123--:R-:W-:Y:S05]  /*4c60*/  WARPSYNC.COLLECTIVE R26, `(.L_x_13517) ;  /* 0x000000001a087348 */ /* 0x00ffea0003c00000 */
[----:B------:R4:W0:Y:S02]  /*4c70*/  SHFL.IDX P2, R26, R28, R31, R45 ;  /* 0x0000001f1c1a7389 */ /* 0x000824000004002d */
[----:B01234-:R-:W-:Y:S05]  /*4c80*/  ENDCOLLECTIVE ;  /* 0x000000000000791b */ /* 0x01ffea0003800000 */
.L_x_13517:
[----:B------:R-:W-:Y:S05]  /*4c90*/  BSYNC B2 ;  /* 0x0000000000027941 */ /* 0x000fea0003800000 */
.L_x_13516:
[----:B------:R-:W-:Y:S05]  /*4ca0*/  BRA `(.L_x_13518) ;  /* 0xffffffcc00d07947 */ /* 0x000fea000383ffff */
.L_x_13482:
[----:B------:R-:W-:Y:S01]  /*4cb0*/  BSSY B2, `(.L_x_13519) ;  /* 0x0000007000027945 */ /* 0x000fe20003800000 */
[----:B------:R-:W-:Y:S01]  /*4cc0*/  IMAD.MOV.U32 R31, RZ, RZ, R43 ;  /* 0x000000ffff1f7224 */ /* 0x000fe200078e002b */
[----:B------:R-:W-:Y:S01]  /*4cd0*/  MOV R45, 0x101f ;  /* 0x0000101f002d7802 */ /* 0x000fe20000000f00 */
[----:B------:R-:W-:-:S07]  /*4ce0*/  IMAD.MOV.U32 R26, RZ, RZ, -0x1 ;  /* 0xffffffffff1a7424 */ /* 0x000fce00078e00ff */
[----:B01234-:R-:W-:Y:S05]  /*4cf0*/  WARPSYNC.COLLECTIVE R26, `(.L_x_13520) ;  /* 0x000000001a087348 */ /* 0x01ffea0003c00000 */
[----:B------:R0:W0:Y:S02]  /*4d00*/  SHFL.IDX P2, R26, R28, R31, R45 ;  /* 0x0000001f1c1a7389 */ /* 0x000024000004002d */
[----:B01234-:R-:W-:Y:S05]  /*4d10*/  ENDCOLLECTIVE ;  /* 0x000000000000791b */ /* 0x01ffea0003800000 */
.L_x_13520:
[----:B------:R-:W-:Y:S05]  /*4d20*/  BSYNC B2 ;  /* 0x0000000000027941 */ /* 0x000fea0003800000 */
.L_x_13519:
[----:B------:R-:W-:Y:S05]  /*4d30*/  BRA `(.L_x_13521) ;  /* 0xffffffcc00c47947 */ /* 0x000fea000383ffff */
.L_x_13484:
[----:B------:R-:W-:Y:S01]  /*4d40*/  HFMA2 R45, -RZ, RZ, 0, 0.000503063201904296875 ;  /* 0x0000101fff2d7431 */ /* 0x000fe200000001ff */
[----:B------:R-:W-:Y:S01]  /*4d50*/  BSSY B2, `(.L_x_13522) ;  /* 0x0000006000027945 */ /* 0x000fe20003800000 */
[----:B------:R-:W-:Y:S02]  /*4d60*/  IMAD.MOV.U32 R31, RZ, RZ, R42 ;  /* 0x000000ffff1f7224 */ /* 0x000fe400078e002a */
[----:B------:R-:W-:-:S07]  /*4d70*/  IMAD.MOV.U32 R26, RZ, RZ, -0x1 ;  /* 0xffffffffff1a7424 */ /* 0x000fce00078e00ff */
[----:B01234-:R-:W-:Y:S05]  /*4d80*/  WARPSYNC.COLLECTIVE R26, `(.L_x_13523) ;  /* 0x000000001a087348 */ /* 0x01ffea0003c00000 */
[----:B------:R0:W0:Y:S02]  /*4d90*/  SHFL.IDX P2, R26, R28, R31, R45 ;  /* 0x0000001f1c1a7389 */ /* 0x000024000004002d */
[----:B01234-:R-:W-:Y:S05]  /*4da0*/  ENDCOLLECTIVE ;  /* 0x000000000000791b */ /* 0x01ffea0003800000 */
.L_x_13523:
[----:B------:R-:W-:Y:S05]  /*4db0*/  BSYNC B2 ;  /* 0x0000000000027941 */ /* 0x000fea0003800000 */
.L_x_13522:
[----:B------:R-:W-:Y:S05]  /*4dc0*/  BRA `(.L_x_13524) ;  /* 0xffffffcc00b87947 */ /* 0x000fea000383ffff */
.L_x_13486:
[----:B------:R-:W-:Y:S01]  /*4dd0*/  BSSY B2, `(.L_x_13525) ;  /* 0x0000007000027945 */ /* 0x000fe20003800000 */
[----:B------:R-:W-:Y:S01]  /*4de0*/  MOV R31, R41 ;  /* 0x00000029001f7202 */ /* 0x000fe20000000f00 */
[----:B------:R-:W-:Y:S01]  /*4df0*/  IMAD.MOV.U32 R45, RZ, RZ, 0x101f ;  /* 0x0000101fff2d7424 */ /* 0x000fe200078e00ff */
[----:B------:R-:W-:-:S07]  /*4e00*/  MOV R26, 0xffffffff ;  /* 0xffffffff001a7802 */ /* 0x000fce0000000f00 */
[----:B01234-:R-:W-:Y:S05]  /*4e10*/  WARPSYNC.COLLECTIVE R26, `(.L_x_13526) ;  /* 0x000000001a087348 */ /* 0x01ffea0003c00000 */
[----:B------:R0:W0:Y:S02]  /*4e20*/  SHFL.IDX P2, R26, R28, R31, R45 ;  /* 0x0000001f1c1a7389 */ /* 0x000024000004002d */
[----:B01234-:R-:W-:Y:S05]  /*4e30*/  ENDCOLLECTIVE ;  /* 0x000000000000791b */ /* 0x01ffea0003800000 */
.L_x_13526:
[----:B------:R-:W-:Y:S05]  /*4e40*/  BSYNC B2 ;  /* 0x0000000000027941 */ /* 0x000fea0003800000 */
.L_x_13525:
[----:B------:R-:W-:Y:S05]  /*4e50*/  BRA `(.L_x_13527) ;  /* 0xffffffcc00ac7947 */ /* 0x000fea000383ffff */
.L_x_13488:
[----:B------:R-:W-:Y:S01]  /*4e60*/  HFMA2 R45, -RZ, RZ, 0, 0.000503063201904296875 ;  /* 0x0000101fff2d7431 */ /* 0x000fe200000001ff */
[----:B------:R-:W-:Y:S01]  /*4e70*/  BSSY B2, `(.L_x_13528) ;  /* 0x0000006000027945 */ /* 0x000fe20003800000 */
[----:B------:R-:W-:Y:S02]  /*4e80*/  IMAD.MOV.U32 R31, RZ, RZ, R40 ;  /* 0x000000ffff1f7224 */ /* 0x000fe400078e0028 */
[----:B------:R-:W-:-:S07]  /*4e90*/  IMAD.MOV.U32 R26, RZ, RZ, -0x1 ;  /* 0xffffffffff1a7424 */ /* 0x000fce00078e00ff */
[----:B01234-:R-:W-:Y:S05]  /*4ea0*/  WARPSYNC.COLLECTIVE R26, `(.L_x_13529) ;  /* 0x000000001a087348 */ /* 0x01ffea0003c00000 */
[----:B------:R0:W0:Y:S02]  /*4eb0*/  SHFL.IDX P2, R26, R28, R31, R45 ;  /* 0x0000001f1c1a7389 */ /* 0x000024000004002d */
[----:B01234-:R-:W-:Y:S05]  /*4ec0*/  ENDCOLLECTIVE ;  /* 0x000000000000791b */ /* 0x01ffea0003800000 */
.L_x_13529:
[----:B------:R-:W-:Y:S05]  /*4ed0*/  BSYNC B2 ;  /* 0x0000000000027941 */ /* 0x000fea0003800000 */
.L_x_13528:
[----:B------:R-:W-:Y:S05]  /*4ee0*/  BRA `(.L_x_13530) ;  /* 0xffffffcc00a07947 */ /* 0x000fea000383ffff */
.L_x_13490:
[----:B------:R-:W-:Y:S01]  /*4ef0*/  BSSY B2, `(.L_x_13531) ;  /* 0x0000007000027945 */ /* 0x000fe20003800000 */
[----:B------:R-:W-:Y:S01]  /*4f00*/  MOV R31, R39 ;  /* 0x00000027001f7202 */ /* 0x000fe20000000f00 */
[----:B------:R-:W-:Y:S01]  /*4f10*/  IMAD.MOV.U32 R45, RZ, RZ, 0x101f ;  /* 0x0000101fff2d7424 */ /* 0x000fe200078e00ff */
[----:B------:R-:W-:-:S07]  /*4f20*/  MOV R26, 0xffffffff ;  /* 0xffffffff001a7802 */ /* 0x000fce0000000f00 */
[----:B01234-:R-:W-:Y:S05]  /*4f30*/  WARPSYNC.COLLECTIVE R26, `(.L_x_13532) ;  /* 0x000000001a087348 */ /* 0x01ffea0003c00000 */
[----:B------:R0:W0:Y:S02]  /*4f40*/  SHFL.IDX P2, R26, R28, R31, R45 ;  /* 0x0000001f1c1a7389 */ /* 0x000024000004002d */
[----:B01234-:R-:W-:Y:S05]  /*4f50*/  ENDCOLLECTIVE ;  /* 0x000000000000791b */ /* 0x01ffea0003800000 */
.L_x_13532:
[----:B------:R-:W-:Y:S05]  /*4f60*/  BSYNC B2 ;  /* 0x0000000000027941 */ /* 0x000fea0003800000 */
.L_x_13531:
[----:B------:R-:W-:Y:S05]  /*4f70*/  BRA `(.L_x_13533) ;  /* 0xffffffcc00947947 */ /* 0x000fea000383ffff */
.L_x_13492:
[----:B------:R-:W-:Y:S01]  /*4f80*/  HFMA2 R45, -RZ, RZ, 0, 0.000503063201904296875 ;  /* 0x0000101fff2d7431 */ /* 0x000fe200000001ff */
[----:B------:R-:W-:Y:S01]  /*4f90*/  BSSY B2, `(.L_x_13534) ;  /* 0x0000006000027945 */ /* 0x000fe20003800000 */
[----:B------:R-:W-:Y:S02]  /*4fa0*/  IMAD.MOV.U32 R31, RZ, RZ, R38 ;  /* 0x000000ffff1f7224 */ /* 0x000fe400078e0026 */
[----:B------:R-:W-:-:S07]  /*4fb0*/  IMAD.MOV.U32 R26, RZ, RZ, -0x1 ;  /* 0xffffffffff1a7424 */ /* 0x000fce00078e00ff */
[----:B01234-:R-:W-:Y:S05]  /*4fc0*/  WARPSYNC.COLLECTIVE R26, `(.L_x_13535) ;  /* 0x000000001a087348 */ /* 0x01ffea0003c00000 */
[----:B------:R0:W0:Y:S02]  /*4fd0*/  SHFL.IDX P2, R26, R28, R31, R45 ;  /* 0x0000001f1c1a7389 */ /* 0x000024000004002d */
[----:B01234-:R-:W-:Y:S05]  /*4fe0*/  ENDCOLLECTIVE ;  /* 0x000000000000791b */ /* 0x01ffea0003800000 */
.L_x_13535:
[----:B------:R-:W-:Y:S05]  /*4ff0*/  BSYNC B2 ;  /* 0x0000000000027941 */ /* 0x000fea0003800000 */
.L_x_13534:
[----:B------:R-:W-:Y:S05]  /*5000*/  BRA `(.L_x_13536) ;  /* 0xffffffcc00887947 */ /* 0x000fea000383ffff */
.L_x_13494:
[----:B------:R-:W-:Y:S01]  /*5010*/  BSSY B2, `(.L_x_13537) ;  /* 0x0000007000027945 */ /* 0x000fe20003800000 */
[----:B------:R-:W-:Y:S01]  /*5020*/  MOV R31, R37 ;  /* 0x00000025001f7202 */ /* 0x000fe20000000f00 */
[----:B------:R-:W-:Y:S01]  /*5030*/  IMAD.MOV.U32 R45, RZ, RZ, 0x101f ;  /* 0x0000101fff2d7424 */ /* 0x000fe200078e00ff */
[----:B------:R-:W-:-:S07]  /*5040*/  MOV R26, 0xffffffff ;  /* 0xffffffff001a7802 */ /* 0x000fce0000000f00 */
[----:B01234-:R-:W-:Y:S05]  /*5050*/  WARPSYNC.COLLECTIVE R26, `(.L_x_13538) ;  /* 0x000000001a087348 */ /* 0x01ffea0003c00000 */
[----:B------:R0:W0:Y:S02]  /*5060*/  SHFL.IDX P2, R26, R28, R31, R45 ;  /* 0x0000001f1c1a7389 */ /* 0x000024000004002d */
[----:B01234-:R-:W-:Y:S05]  /*5070*/  ENDCOLLECTIVE ;  /* 0x000000000000791b */ /* 0x01ffea0003800000 */
.L_x_13538:
[----:B------:R-:W-:Y:S05]  /*5080*/  BSYNC B2 ;  /* 0x0000000000027941 */ /* 0x000fea0003800000 */
.L_x_13537:
[----:B------:R-:W-:Y:S05]  /*5090*/  BRA `(.L_x_13539) ;  /* 0xffffffcc007c7947 */ /* 0x000fea000383ffff */
.L_x_13496:
[----:B------:R-:W-:Y:S01]  /*50a0*/  HFMA2 R45, -RZ, RZ, 0, 0.000503063201904296875 ;  /* 0x0000101fff2d7431 */ /* 0x000fe200000001ff */
[----:B------:R-:W-:Y:S01]  /*50b0*/  BSSY B2, `(.L_x_13540) ;  /* 0x0000006000027945 */ /* 0x000fe20003800000 */
[----:B------:R-:W-:Y:S02]  /*50c0*/  IMAD.MOV.U32 R31, RZ, RZ, R36 ;  /* 0x000000ffff1f7224 */ /* 0x000fe400078e0024 */
[----:B------:R-:W-:-:S07]  /*50d0*/  IMAD.MOV.U32 R26, RZ, RZ, -0x1 ;  /* 0xffffffffff1a7424 */ /* 0x000fce00078e00ff */
[----:B01234-:R-:W-:Y:S05]  /*50e0*/  WARPSYNC.COLLECTIVE R26, `(.L_x_13541) ;  /* 0x000000001a087348 */ /* 0x01ffea0003c00000 */
[----:B------:R0:W0:Y:S02]  /*50f0*/  SHFL.IDX P2, R26, R28, R31, R45 ;  /* 0x0000001f1c1a7389 */ /* 0x000024000004002d */
[----:B01234-:R-:W-:Y:S05]  /*5100*/  ENDCOLLECTIVE ;  /* 0x000000000000791b */ /* 0x01ffea0003800000 */
.L_x_13541:
[----:B------:R-:W-:Y:S05]  /*5110*/  BSYNC B2 ;  /* 0x0000000000027941 */ /* 0x000fea0003800000 */
.L_x_13540:
[----:B------:R-:W-:Y:S05]  /*5120*/  BRA `(.L_x_13542) ;  /* 0xffffffcc00707947 */ /* 0x000fea000383ffff */
.L_x_13498:
[----:B------:R-:W-:Y:S01]  /*5130*/  BSSY B2, `(.L_x_13543) ;  /* 0x0000007000027945 */ /* 0x000fe20003800000 */
[----:B------:R-:W-:Y:S01]  /*5140*/  MOV R31, R35 ;  /* 0x00000023001f7202 */ /* 0x000fe20000000f00 */
[----:B------:R-:W-:Y:S01]  /*5150*/  IMAD.MOV.U32 R45, RZ, RZ, 0x101f ;  /* 0x0000101fff2d7424 */ /* 0x000fe200078e00ff */
[----:B------:R-:W-:-:S07]  /*5160*/  MOV R26, 0xffffffff ;  /* 0xffffffff001a7802 */ /* 0x000fce0000000f00 */
[----:B01234-:R-:W-:Y:S05]  /*5170*/  WARPSYNC.COLLECTIVE R26, `(.L_x_13544) ;  /* 0x000000001a087348 */ /* 0x01ffea0003c00000 */
[----:B------:R0:W0:Y:S02]  /*5180*/  SHFL.IDX P2, R26, R28, R31, R45 ;  /* 0x0000001f1c1a7389 */ /* 0x000024000004002d */
[----:B01234-:R-:W-:Y:S05]  /*5190*/  ENDCOLLECTIVE ;  /* 0x000000000000791b */ /* 0x01ffea0003800000 */
.L_x_13544:
[----:B------:R-:W-:Y:S05]  /*51a0*/  BSYNC B2 ;  /* 0x0000000000027941 */ /* 0x000fea0003800000 */
.L_x_13543:
[----:B------:R-:W-:Y:S05]  /*51b0*/  BRA `(.L_x_13545) ;  /* 0xffffffcc00647947 */ /* 0x000fea000383ffff */
.L_x_13500:
[----:B------:R-:W-:Y:S01]  /*51c0*/  HFMA2 R45, -RZ, RZ, 0, 0.000503063201904296875 ;  /* 0x0000101fff2d7431 */ /* 0x000fe200000001ff */
[----:B------:R-:W-:Y:S01]  /*51d0*/  BSSY B2, `(.L_x_13546) ;  /* 0x0000006000027945 */ /* 0x000fe20003800000 */
[----:B------:R-:W-:Y:S02]  /*51e0*/  IMAD.MOV.U32 R31, RZ, RZ, R34 ;  /* 0x000000ffff1f7224 */ /* 0x000fe400078e0022 */
[----:B------:R-:W-:-:S07]  /*51f0*/  IMAD.MOV.U32 R26, RZ, RZ, -0x1 ;  /* 0xffffffffff1a7424 */ /* 0x000fce00078e00ff */
[----:B01234-:R-:W-:Y:S05]  /*5200*/  WARPSYNC.COLLECTIVE R26, `(.L_x_13547) ;  /* 0x000000001a087348 */ /* 0x01ffea0003c00000 */
[----:B------:R0:W0:Y:S02]  /*5210*/  SHFL.IDX P2, R26, R28, R31, R45 ;  /* 0x0000001f1c1a7389 */ /* 0x000024000004002d */
[----:B01234-:R-:W-:Y:S05]  /*5220*/  ENDCOLLECTIVE ;  /* 0x000000000000791b */ /* 0x01ffea0003800000 */
.L_x_13547:
[----:B------:R-:W-:Y:S05]  /*5230*/  BSYNC B2 ;  /* 0x0000000000027941 */ /* 0x000fea0003800000 */
.L_x_13546:
[----:B------:R-:W-:Y:S05]  /*5240*/  BRA `(.L_x_13548) ;  /* 0xffffffcc00587947 */ /* 0x000fea000383ffff */
.L_x_13502:
[----:B------:R-:W-:Y:S01]  /*5250*/  BSSY B2, `(.L_x_13549) ;  /* 0x0000007000027945 */ /* 0x000fe20003800000 */
[----:B------:R-:W-:Y:S01]  /*5260*/  MOV R31, R33 ;  /* 0x00000021001f7202 */ /* 0x000fe20000000f00 */
[----:B------:R-:W-:Y:S01]  /*5270*/  IMAD.MOV.U32 R45, RZ, RZ, 0x101f ;  /* 0x0000101fff2d7424 */ /* 0x000fe200078e00ff */
[----:B------:R-:W-:-:S07]  /*5280*/  MOV R26, 0xffffffff ;  /* 0xffffffff001a7802 */ /* 0x000fce0000000f00 */
[----:B01234-:R-:W-:Y:S05]  /*5290*/  WARPSYNC.COLLECTIVE R26, `(.L_x_13550) ;  /* 0x000000001a087348 */ /* 0x01ffea0003c00000 */
[----:B------:R0:W0:Y:S02]  /*52a0*/  SHFL.IDX P2, R26, R28, R31, R45 ;  /* 0x0000001f1c1a7389 */ /* 0x000024000004002d */
[----:B01234-:R-:W-:Y:S05]  /*52b0*/  ENDCOLLECTIVE ;  /* 0x000000000000791b */ /* 0x01ffea0003800000 */
.L_x_13550:
[----:B------:R-:W-:Y:S05]  /*52c0*/  BSYNC B2 ;  /* 0x0000000000027941 */ /* 0x000fea0003800000 */
.L_x_13549:
[----:B------:R-:W-:Y:S05]  /*52d0*/  BRA `(.L_x_13551) ;  /* 0xffffffcc004c7947 */ /* 0x000fea000383ffff */
.L_x_13504:
[----:B------:R-:W-:Y:S01]  /*52e0*/  HFMA2 R45, -RZ, RZ, 0, 0.000503063201904296875 ;  /* 0x0000101fff2d7431 */ /* 0x000fe200000001ff */
[----:B------:R-:W-:Y:S01]  /*52f0*/  BSSY B2, `(.L_x_13552) ;  /* 0x0000006000027945 */ /* 0x000fe20003800000 */
[----:B------:R-:W-:Y:S02]  /*5300*/  IMAD.MOV.U32 R31, RZ, RZ, R32 ;  /* 0x000000ffff1f7224 */ /* 0x000fe400078e0020 */
[----:B------:R-:W-:-:S07]  /*5310*/  IMAD.MOV.U32 R26, RZ, RZ, -0x1 ;  /* 0xffffffffff1a7424 */ /* 0x000fce00078e00ff */
[----:B01234-:R-:W-:Y:S05]  /*5320*/  WARPSYNC.COLLECTIVE R26, `(.L_x_13553) ;  /* 0x000000001a087348 */ /* 0x01ffea0003c00000 */
[----:B------:R0:W0:Y:S02]  /*5330*/  SHFL.IDX P2, R26, R28, R31, R45 ;  /* 0x0000001f1c1a7389 */ /* 0x000024000004002d */
[----:B01234-:R-:W-:Y:S05]  /*5340*/  ENDCOLLECTIVE ;  /* 0x000000000000791b */ /* 0x01ffea0003800000 */
.L_x_13553:
[----:B------:R-:W-:Y:S05]  /*5350*/  BSYNC B2 ;  /* 0x0000000000027941 */ /* 0x000fea0003800000 */
.L_x_13552:
[----:B------:R-:W-:Y:S05]  /*5360*/  BRA `(.L_x_13554) ;  /* 0xffffffcc00407947 */ /* 0x000fea000383ffff */
.L_x_13506:
[----:B------:R-:W-:Y:S01]  /*5370*/  BSSY B2, `(.L_x_13555) ;  /* 0x0000007000027945 */ /* 0x000fe20003800000 */
[----:B------:R-:W-:Y:S01]  /*5380*/  MOV R31, R2 ;  /* 0x00000002001f7202 */ /* 0x000fe20000000f00 */
[----:B------:R-:W-:Y:S01]  /*5390*/  IMAD.MOV.U32 R45, RZ, RZ, 0x101f ;  /* 0x0000101fff2d7424 */ /* 0x000fe200078e00ff */
[----:B------:R-:W-:-:S07]  /*53a0*/  MOV R26, 0xffffffff ;  /* 0xffffffff001a7802 */ /* 0x000fce0000000f00 */
[----:B01234-:R-:W-:Y:S05]  /*53b0*/  WARPSYNC.COLLECTIVE R26, `(.L_x_13556) ;  /* 0x000000001a087348 */ /* 0x01ffea0003c00000 */
[----:B------:R0:W0:Y:S02]  /*53c0*/  SHFL.IDX P2, R26, R28, R31, R45 ;  /* 0x0000001f1c1a7389 */ /* 0x000024000004002d */
[----:B01234-:R-:W-:Y:S05]  /*53d0*/  ENDCOLLECTIVE ;  /* 0x000000000000791b */ /* 0x01ffea0003800000 */
.L_x_13556:
[----:B------:R-:W-:Y:S05]  /*53e0*/  BSYNC B2 ;  /* 0x0000000000027941 */ /* 0x000fea0003800000 */
.L_x_13555:
[----:B------:R-:W-:Y:S05]  /*53f0*/  BRA `(.L_x_13557) ;  /* 0xffffffcc00347947 */ /* 0x000fea000383ffff */
        .weak           $__internal_261_$__cuda_sm20_div_s16
        .type           $__internal_261_$__cuda_sm20_div_s16,@function
        .size           $__internal_261_$__cuda_sm20_div_s16,($__internal_262_$__cuda_sm20_div_u16 - $__internal_261_$__cuda_sm20_div_s16)
$__internal_261_$__cuda_sm20_div_s16:
        /* <DEDUP_REMOVED lines=24> */
[----:B------:R-:W-:Y:S05]  /*5580*/  RET.REL.NODEC R2 `(_Z9cuda_gemmIiLi128ELi2ELi1ELi4096ELi16ELi16ELi64ELi1ELi0EEviiiPT_S1_S1_iii) ;  /* 0xffffffa8029c7950 */ /* 0x000fea0003c3ffff */
        .weak           $__internal_262_$__cuda_sm20_div_u16
        .type           $__internal_262_$__cuda_sm20_div_u16,@function
        .size           $__internal_262_$__cuda_sm20_div_u16,(.L_x_38765 - $__internal_262_$__cuda_sm20_div_u16)
$__internal_262_$__cuda_sm20_div_u16:
        /* <DEDUP_REMOVED lines=18> */
[----:B------:R-:W-:Y:S06]  /*56b0*/  RET.REL.NODEC R2 `(_Z9cuda_gemmIiLi128ELi2ELi1ELi4096ELi16ELi16ELi64ELi1ELi0EEviiiPT_S1_S1_iii) ;  /* 0xffffffa802507950 */ /* 0x000fec0003c3ffff */
.L_x_13558:
        /* <DEDUP_REMOVED lines=12> */
.L_x_38765:


//--------------------- .text._Z9cuda_gemmIiLi128ELi2ELi1ELi4096ELi16ELi16ELi64ELi0ELi1EEviiiPT_S1_S1_iii --------------------------
	.section	.text._Z9cuda_gemmIiLi128ELi2ELi1ELi4096ELi16ELi16ELi64ELi0ELi1EEviiiPT_S1_S1_iii,"ax",@progbits
	.align	128
        .global         _Z9cuda_gemmIiLi128ELi2ELi1ELi4096ELi16ELi16ELi64ELi0ELi1EEviiiPT_S1_S1_iii
        .type           _Z9cuda_gemmIiLi128ELi2ELi1ELi4096ELi16ELi16ELi64ELi0ELi1EEviiiPT_S1_S1_iii,@function
        .size           _Z9cuda_gemmIiLi128ELi2ELi1ELi4096ELi16ELi16ELi64ELi0ELi1EEviiiPT_S1_S1_iii,(.L_x_38766 - _Z9cuda_gemmIiLi128ELi2ELi1ELi4096ELi16ELi16ELi64ELi0ELi1EEviiiPT_S1_S1_iii)
        .other          _Z9cuda_gemmIiLi128ELi2ELi1ELi4096ELi16ELi16ELi64ELi0ELi1EEviiiPT_S1_S1_iii,@"STO_CUDA_ENTRY STV_DEFAULT"
_Z9cuda_gemmIiLi128ELi2ELi1ELi4096ELi16ELi16ELi64ELi0ELi1EEviiiPT_S1_S1_iii:
.text._Z9cuda_gemmIiLi128ELi2ELi1ELi4096ELi16ELi16ELi64ELi0ELi1EEviiiPT_S1_S1_iii:
        /* <DEDUP_REMOVED lines=10> */
[----:B------:R-:W-:Y:S05]  /*00a0*/  CALL.REL.NOINC `($__internal_263_$__cuda_sm20_div_u16) ;  /* 0x0000003800f87944 */ /* 0x000fea0003c00000 */
        /* <DEDUP_REMOVED lines=14> */
.L_x_13561:
        /* <DEDUP_REMOVED lines=13> */
.L_x_13560:
[----:B0-----:R-:W-:Y:S05]  /*0260*/  BSYNC.RECONVERGENT B0 ;  /* 0x0000000000007941 */ /* 0x001fea0003800200 */
.L_x_13559:
[----:B------:R-:W-:Y:S04]  /*0270*/  BSSY.RECONVERGENT B0, `(.L_x_13562) ;  /* 0x000002c000007945 */ /* 0x000fe80003800200 */
[----:B------:R-:W-:Y:S05]  /*0280*/  @!P0 BRA `(.L_x_13563) ;  /* 0x0000000000a88947 */ /* 0x000fea0003800000 */
[----:B------:R-:W0:Y:S01]  /*0290*/  S2R R5, SR_CgaCtaId ;  /* 0x0000000000057919 */ /* 0x000e220000008800 */
[----:B-1----:R-:W1:Y:S01]  /*02a0*/  LDC.64 R2, c[0x0][0x398] ;  /* 0x0000e600ff027b82 */ /* 0x002e620000000a00 */
[----:B------:R-:W-:-:S04]  /*02b0*/  MOV R4, 0x400 ;  /* 0x0000040000047802 */ /* 0x000fc80000000f00 */
[----:B0-----:R-:W-:-:S07]  /*02c0*/  LEA R16, R5, R4, 0x18 ;  /* 0x0000000405107211 */ /* 0x001fce00078ec0ff */
.L_x_13564:
        /* <DEDUP_REMOVED lines=38> */
.L_x_13563:
[----:B------:R-:W-:Y:S05]  /*0530*/  BSYNC.RECONVERGENT B0 ;  /* 0x0000000000007941 */ /* 0x000fea0003800200 */
.L_x_13562:
        /* <DEDUP_REMOVED lines=18> */
[----:B------:R-:W-:Y:S05]  /*0660*/  CALL.REL.NOINC `($__internal_263_$__cuda_sm20_div_u16) ;  /* 0x0000003400887944 */ /* 0x000fea0003c00000 */
        /* <DEDUP_REMOVED lines=21> */
.L_x_13570:
        /* <DEDUP_REMOVED lines=38> */
.L_x_13566:
[----:B0-----:R-:W-:Y:S05]  /*0a20*/  BSYNC.RECONVERGENT B0 ;  /* 0x0000000000007941 */ /* 0x001fea0003800200 */
.L_x_13565:
        /* <DEDUP_REMOVED lines=24> */
.L_x_13568:
        /* <DEDUP_REMOVED lines=34> */
.L_x_13567:
        /* <DEDUP_REMOVED lines=9> */
.L_x_13569:
        /* <DEDUP_REMOVED lines=739> */
        .weak           $__internal_263_$__cuda_sm20_div_u16
        .type           $__internal_263_$__cuda_sm20_div_u16,@function
        .size           $__internal_263_$__cuda_sm20_div_u16,(.L_x_38766 - $__internal_263_$__cuda_sm20_div_u16)
$__internal_263_$__cuda_sm20_div_u16:
        /* <DEDUP_REMOVED lines=18> */
[----:B------:R-:W-:Y:S06]  /*3db0*/  RET.REL.NODEC R2 `(_Z9cuda_gemmIiLi128ELi2ELi1ELi4096ELi16ELi16ELi64ELi0ELi1EEviiiPT_S1_S1_iii) ;  /* 0xffffffc002907950 */ /* 0x000fec0003c3ffff */
.L_x_13571:
        /* <DEDUP_REMOVED lines=12> */
.L_x_38766:


//--------------------- .text._Z9cuda_gemmIiLi128ELi2ELi1ELi4096ELi16ELi16ELi64ELi0ELi0EEviiiPT_S1_S1_iii --------------------------
	.section	.text._Z9cuda_gemmIiLi128ELi2ELi1ELi4096ELi16ELi16ELi64ELi0ELi0EEviiiPT_S1_S1_iii,"ax",@progbits
	.align	128
        .global         _Z9cuda_gemmIiLi128ELi2ELi1ELi4096ELi16ELi16ELi64ELi0ELi0EEviiiPT_S1_S1_iii
        .type           _Z9cuda_gemmIiLi128ELi2ELi1ELi4096ELi16ELi16ELi64ELi0ELi0EEviiiPT_S1_S1_iii,@function
        .size           _Z9cuda_gemmIiLi128ELi2ELi1ELi4096ELi16ELi16ELi64ELi0ELi0EEviiiPT_S1_S1_iii,(.L_x_38768 - _Z9cuda_gemmIiLi128ELi2ELi1ELi4096ELi16ELi16ELi64ELi0ELi0EEviiiPT_S1_S1_iii)
        .other          _Z9cuda_gemmIiLi128ELi2ELi1ELi4096ELi16ELi16ELi64ELi0ELi0EEviiiPT_S1_S1_iii,@"STO_CUDA_ENTRY STV_DEFAULT"
_Z9cuda_gemmIiLi128ELi2ELi1ELi4096ELi16ELi16ELi64ELi0ELi0EEviiiPT_S1_S1_iii:
.text._Z9cuda_gemmIiLi128ELi2ELi1ELi4096ELi16ELi16ELi64ELi0ELi0EEviiiPT_S1_S1_iii:
        /* <DEDUP_REMOVED lines=62> */
.L_x_13574:
        /* <DEDUP_REMOVED lines=25> */
.L_x_13573:
[----:B------:R-:W-:Y:S05]  /*0570*/  BSYNC.RECONVERGENT B0 ;  /* 0x0000000000007941 */ /* 0x000fea0003800200 */
.L_x_13572:
[----:B0-----:R-:W-:Y:S01]  /*0580*/  MOV R4, 0x80 ;  /* 0x0000008000047802 */ /* 0x001fe20000000f00 */
[----:B------:R-:W-:Y:S01]  /*0590*/  IMAD.MOV.U32 R5, RZ, RZ, R15 ;  /* 0x000000ffff057224 */ /* 0x000fe200078e000f */
[----:B------:R-:W-:-:S07]  /*05a0*/  MOV R6, 0x5c0 ;  /* 0x000005c000067802 */ /* 0x000fce0000000f00 */
[----:B------:R-:W-:Y:S05]  /*05b0*/  CALL.REL.NOINC `($__internal_264_$__cuda_sm20_div_s16) ;  /* 0x0000005000ac7944 */ /* 0x000fea0003c00000 */
[----:B------:R-:W-:Y:S01]  /*05c0*/  UPRMT UR4, UR7, 0x9910, URZ ;  /* 0x0000991007047896 */ /* 0x000fe200080000ff */
[----:B------:R-:W-:Y:S01]  /*05d0*/  IMAD.MOV.U32 R4, RZ, RZ, 0x10 ;  /* 0x00000010ff047424 */ /* 0x000fe200078e00ff */
[----:B------:R-:W-:-:S04]  /*05e0*/  MOV R6, 0x620 ;  /* 0x0000062000067802 */ /* 0x000fc80000000f00 */
[----:B------:R-:W-:Y:S01]  /*05f0*/  MOV R5, UR4 ;  /* 0x0000000400057c02 */ /* 0x000fe20008000f00 */
[----:B------:R-:W-:-:S06]  /*0600*/  UMOV UR4, UR7 ;  /* 0x0000000700047c82 */ /* 0x000fcc0008000000 */
[----:B------:R-:W-:Y:S05]  /*0610*/  CALL.REL.NOINC `($__internal_264_$__cuda_sm20_div_s16) ;  /* 0x0000005000947944 */ /* 0x000fea0003c00000 */
        /* <DEDUP_REMOVED lines=38> */
[----:B------:R-:W-:Y:S05]  /*0880*/  CALL.REL.NOINC `($__internal_265_$__cuda_sm20_div_u16) ;  /* 0x0000005000647944 */ /* 0x000fea0003c00000 */
        /* <DEDUP_REMOVED lines=77> */
.L_x_13618:
        /* <DEDUP_REMOVED lines=35> */
.L_x_13576:
[----:B------:R-:W-:Y:S05]  /*0f90*/  BSYNC.RECONVERGENT B0 ;  /* 0x0000000000007941 */ /* 0x000fea0003800200 */
.L_x_13575:
        /* <DEDUP_REMOVED lines=20> */
.L_x_13578:
        /* <DEDUP_REMOVED lines=35> */
.L_x_13577:
        /* <DEDUP_REMOVED lines=22> */
.L_x_13617:
        /* <DEDUP_REMOVED lines=103> */
.L_x_13616:
        /* <DEDUP_REMOVED lines=11> */
.L_x_13621:
[----:B--2---:R-:W-:-:S07]  /*1b90*/  IMAD R22, R70, R25, RZ ;  /* 0x0000001946167224 */ /* 0x004fce00078e02ff */
.L_x_13584:
[----:B------:R-:W-:-:S13]  /*1ba0*/  ISETP.GE.AND P2, PT, R27, 0x2, PT ;  /* 0x000000021b00780c */ /* 0x000fda0003f46270 */
[----:B------:R-:W-:Y:S05]  /*1bb0*/  @!P2 BRA `(.L_x_13586) ;  /* 0x000000000010a947 */ /* 0x000fea0003800000 */
[----:B------:R-:W-:-:S03]  /*1bc0*/  UMOV UR11, 0xffffffff ;  /* 0xffffffff000b7882 */ /* 0x000fc60000000000 */
[----:B------:R-:W-:Y:S05]  /*1bd0*/  BRA.DIV UR11, `(.L_x_13587) ;  /* 0x000000320bec7947 */ /* 0x000fea000b800000 */
[----:B------:R2:W4:Y:S02]  /*1be0*/  SHFL.IDX PT, R24, R26, R51, 0x101f ;  /* 0x00101f331a187589 */ /* 0x00052400000e0000 */
.L_x_13624:
[----:B----4-:R-:W-:-:S07]  /*1bf0*/  IMAD R22, R69, R24, R22 ;  /* 0x0000001845167224 */ /* 0x010fce00078e0216 */
.L_x_13586:
[----:B------:R-:W-:-:S13]  /*1c00*/  ISETP.GE.AND P2, PT, R27, 0x3, PT ;  /* 0x000000031b00780c */ /* 0x000fda0003f46270 */
[----:B------:R-:W-:Y:S05]  /*1c10*/  @!P2 BRA `(.L_x_13588) ;  /* 0x000000000010a947 */ /* 0x000fea0003800000 */
[----:B------:R-:W-:-:S03]  /*1c20*/  UMOV UR11, 0xffffffff ;  /* 0xffffffff000b7882 */ /* 0x000fc60000000000 */
[----:B------:R-:W-:Y:S05]  /*1c30*/  BRA.DIV UR11, `(.L_x_13589) ;  /* 0x000000320bf87947 */ /* 0x000fea000b800000 */
[----:B------:R4:W0:Y:S02]  /*1c40*/  SHFL.IDX PT, R25, R26, R50, 0x101f ;  /* 0x00101f321a197589 */ /* 0x00082400000e0000 */
.L_x_13627:
[----:B0-----:R-:W-:-:S07]  /*1c50*/  IMAD R22, R68, R25, R22 ;  /* 0x0000001944167224 */ /* 0x001fce00078e0216 */
.L_x_13588:
[----:B------:R-:W-:-:S13]  /*1c60*/  ISETP.GE.AND P2, PT, R27, 0x4, PT ;  /* 0x000000041b00780c */ /* 0x000fda0003f46270 */
[----:B------:R-:W-:Y:S05]  /*1c70*/  @!P2 BRA `(.L_x_13590) ;  /* 0x000000000010a947 */ /* 0x000fea0003800000 */
[----:B------:R-:W-:-:S03]  /*1c80*/  UMOV UR11, 0xffffffff ;  /* 0xffffffff000b7882 */ /* 0x000fc60000000000 */
[----:B------:R-:W-:Y:S05]  /*1c90*/  BRA.DIV UR11, `(.L_x_13591) ;  /* 0x000000360b087947 */ /* 0x000fea000b800000 */
[----:B------:R0:W0:Y:S02]  /*1ca0*/  SHFL.IDX PT, R24, R26, R49, 0x101f ;  /* 0x00101f311a187589 */ /* 0x00002400000e0000 */
.L_x_13630:
[----:B0-----:R-:W-:-:S07]  /*1cb0*/  IMAD R22, R67, R24, R22 ;  /* 0x0000001843167224 */ /* 0x001fce00078e0216 */
.L_x_13590:
[----:B------:R-:W-:-:S13]  /*1cc0*/  ISETP.GE.AND P2, PT, R27, 0x5, PT ;  /* 0x000000051b00780c */ /* 0x000fda0003f46270 */
[----:B------:R-:W-:Y:S05]  /*1cd0*/  @!P2 BRA `(.L_x_13592) ;  /* 0x000000000010a947 */ /* 0x000fea0003800000 */
[----:B------:R-:W-:-:S03]  /*1ce0*/  UMOV UR11, 0xffffffff ;  /* 0xffffffff000b7882 */ /* 0x000fc60000000000 */
[----:B------:R-:W-:Y:S05]  /*1cf0*/  BRA.DIV UR11, `(.L_x_13593) ;  /* 0x000000360b147947 */ /* 0x000fea000b800000 */
[----:B------:R0:W0:Y:S02]  /*1d00*/  SHFL.IDX PT, R25, R26, R48, 0x101f ;  /* 0x00101f301a197589 */ /* 0x00002400000e0000 */
.L_x_13633:
[----:B0-----:R-:W-:-:S07]  /*1d10*/  IMAD R22, R66, R25, R22 ;  /* 0x0000001942167224 */ /* 0x001fce00078e0216 */
.L_x_13592:
[----:B------:R-:W-:-:S13]  /*1d20*/  ISETP.GE.AND P2, PT, R27, 0x6, PT ;  /* 0x000000061b00780c */ /* 0x000fda0003f46270 */
[----:B------:R-:W-:Y:S05]  /*1d30*/  @!P2 BRA `(.L_x_13594) ;  /* 0x000000000010a947 */ /* 0x000fea0003800000 */
[----:B------:R-:W-:-:S03]  /*1d40*/  UMOV UR11, 0xffffffff ;  /* 0xffffffff000b7882 */ /* 0x000fc60000000000 */
[----:B------:R-:W-:Y:S05]  /*1d50*/  BRA.DIV UR11, `(.L_x_13595) ;  /* 0x000000360b247947 */ /* 0x000fea000b800000 */
[----:B------:R0:W0:Y:S02]  /*1d60*/  SHFL.IDX PT, R24, R26, R43, 0x101f ;  /* 0x00101f2b1a187589 */ /* 0x00002400000e0000 */
.L_x_13636:
[----:B0-----:R-:W-:-:S07]  /*1d70*/  IMAD R22, R55, R24, R22 ;  /* 0x0000001837167224 */ /* 0x001fce00078e0216 */
.L_x_13594:
[----:B------:R-:W-:-:S13]  /*1d80*/  ISETP.GE.AND P2, PT, R27, 0x7, PT ;  /* 0x000000071b00780c */ /* 0x000fda0003f46270 */
[----:B------:R-:W-:Y:S05]  /*1d90*/  @!P2 BRA `(.L_x_13596) ;  /* 0x000000000010a947 */ /* 0x000fea0003800000 */
[----:B------:R-:W-:-:S03]  /*1da0*/  UMOV UR11, 0xffffffff ;  /* 0xffffffff000b7882 */ /* 0x000fc60000000000 */
[----:B------:R-:W-:Y:S05]  /*1db0*/  BRA.DIV UR11, `(.L_x_13597) ;  /* 0x000000360b307947 */ /* 0x000fea000b800000 */
[----:B------:R0:W0:Y:S02]  /*1dc0*/  SHFL.IDX PT, R25, R26, R42, 0x101f ;  /* 0x00101f2a1a197589 */ /* 0x00002400000e0000 */
.L_x_13639:
[----:B0-----:R-:W-:-:S07]  /*1dd0*/  IMAD R22, R56, R25, R22 ;  /* 0x0000001938167224 */ /* 0x001fce00078e0216 */
.L_x_13596:
[----:B------:R-:W-:-:S13]  /*1de0*/  ISETP.GE.AND P2, PT, R27, 0x8, PT ;  /* 0x000000081b00780c */ /* 0x000fda0003f46270 */
[----:B------:R-:W-:Y:S05]  /*1df0*/  @!P2 BRA `(.L_x_13598) ;  /* 0x000000000010a947 */ /* 0x000fea0003800000 */
[----:B------:R-:W-:-:S03]  /*1e00*/  UMOV UR11, 0xffffffff ;  /* 0xffffffff000b7882 */ /* 0x000fc60000000000 */
[----:B------:R-:W-:Y:S05]  /*1e10*/  BRA.DIV UR11, `(.L_x_13599) ;  /* 0x000000360b407947 */ /* 0x000fea000b800000 */
[----:B------:R0:W0:Y:S02]  /*1e20*/  SHFL.IDX PT, R24, R26, R41, 0x101f ;  /* 0x00101f291a187589 */ /* 0x00002400000e0000 */
.L_x_13642:
[----:B0-----:R-:W-:-:S07]  /*1e30*/  IMAD R22, R57, R24, R22 ;  /* 0x0000001839167224 */ /* 0x001fce00078e0216 */
.L_x_13598:
[----:B------:R-:W-:-:S13]  /*1e40*/  ISETP.GE.AND P2, PT, R27, 0x9, PT ;  /* 0x000000091b00780c */ /* 0x000fda0003f46270 */
[----:B------:R-:W-:Y:S05]  /*1e50*/  @!P2 BRA `(.L_x_13600) ;  /* 0x000000000010a947 */ /* 0x000fea0003800000 */
[----:B------:R-:W-:-:S03]  /*1e60*/  UMOV UR11, 0xffffffff ;  /* 0xffffffff000b7882 */ /* 0x000fc60000000000 */
[----:B------:R-:W-:Y:S05]  /*1e70*/  BRA.DIV UR11, `(.L_x_13601) ;  /* 0x000000360b4c7947 */ /* 0x000fea000b800000 */
[----:B------:R0:W0:Y:S02]  /*1e80*/  SHFL.IDX PT, R25, R26, R40, 0x101f ;  /* 0x00101f281a197589 */ /* 0x00002400000e0000 */
.L_x_13645:
[----:B0-----:R-:W-:-:S07]  /*1e90*/  IMAD R22, R58, R25, R22 ;  /* 0x000000193a167224 */ /* 0x001fce00078e0216 */
.L_x_13600:
[----:B------:R-:W-:-:S13]  /*1ea0*/  ISETP.GE.AND P2, PT, R27, 0xa, PT ;  /* 0x0000000a1b00780c */ /* 0x000fda0003f46270 */
[----:B------:R-:W-:Y:S05]  /*1eb0*/  @!P2 BRA `(.L_x_13602) ;  /* 0x000000000010a947 */ /* 0x000fea0003800000 */
[----:B------:R-:W-:-:S03]  /*1ec0*/  UMOV UR11, 0xffffffff ;  /* 0xffffffff000b7882 */ /* 0x000fc60000000000 */
[----:B------:R-:W-:Y:S05]  /*1ed0*/  BRA.DIV UR11, `(.L_x_13603) ;  /* 0x000000360b5c7947 */ /* 0x000fea000b800000 */
[----:B------:R0:W0:Y:S02]  /*1ee0*/  SHFL.IDX PT, R24, R26, R39, 0x101f ;  /* 0x00101f271a187589 */ /* 0x00002400000e0000 */
.L_x_13648:
[----:B0-----:R-:W-:-:S07]  /*1ef0*/  IMAD R22, R59, R24, R22 ;  /* 0x000000183b167224 */ /* 0x001fce00078e0216 */
.L_x_13602:
[----:B------:R-:W-:-:S13]  /*1f00*/  ISETP.GE.AND P2, PT, R27, 0xb, PT ;  /* 0x0000000b1b00780c */ /* 0x000fda0003f46270 */
[----:B------:R-:W-:Y:S05]  /*1f10*/  @!P2 BRA `(.L_x_13604) ;  /* 0x000000000010a947 */ /* 0x000fea0003800000 */
[----:B------:R-:W-:-:S03]  /*1f20*/  UMOV UR11, 0xffffffff ;  /* 0xffffffff000b7882 */ /* 0x000fc60000000000 */
[----:B------:R-:W-:Y:S05]  /*1f30*/  BRA.DIV UR11, `(.L_x_13605) ;  /* 0x000000360b687947 */ /* 0x000fea000b800000 */
[----:B------:R0:W0:Y:S02]  /*1f40*/  SHFL.IDX PT, R25, R26, R38, 0x101f ;  /* 0x00101f261a197589 */ /* 0x00002400000e0000 */
.L_x_13651:
[----:B0-----:R-:W-:-:S07]  /*1f50*/  IMAD R22, R60, R25, R22 ;  /* 0x000000193c167224 */ /* 0x001fce00078e0216 */
.L_x_13604:
[----:B------:R-:W-:-:S13]  /*1f60*/  ISETP.GE.AND P2, PT, R27, 0xc, PT ;  /* 0x0000000c1b00780c */ /* 0x000fda0003f46270 */
[----:B------:R-:W-:Y:S05]  /*1f70*/  @!P2 BRA `(.L_x_13606) ;  /* 0x000000000010a947 */ /* 0x000fea0003800000 */
[----:B------:R-:W-:-:S03]  /*1f80*/  UMOV UR11, 0xffffffff ;  /* 0xffffffff000b7882 */ /* 0x000fc60000000000 */
[----:B------:R-:W-:Y:S05]  /*1f90*/  BRA.DIV UR11, `(.L_x_13607) ;  /* 0x000000360b787947 */ /* 0x000fea000b800000 */
[----:B------:R0:W0:Y:S02]  /*1fa0*/  SHFL.IDX PT, R24, R26, R37, 0x101f ;  /* 0x00101f251a187589 */ /* 0x00002400000e0000 */
.L_x_13654:
[----:B0--3--:R-:W-:-:S07]  /*1fb0*/  IMAD R22, R61, R24, R22 ;  /* 0x000000183d167224 */ /* 0x009fce00078e0216 */
.L_x_13606:
[----:B------:R-:W-:-:S13]  /*1fc0*/  ISETP.GE.AND P2, PT, R27, 0xd, PT ;  /* 0x0000000d1b00780c */ /* 0x000fda0003f46270 */
[----:B------:R-:W-:Y:S05]  /*1fd0*/  @!P2 BRA `(.L_x_13608) ;  /* 0x000000000010a947 */ /* 0x000fea0003800000 */
[----:B------:R-:W-:-:S03]  /*1fe0*/  UMOV UR11, 0xffffffff ;  /* 0xffffffff000b7882 */ /* 0x000fc60000000000 */
[----:B------:R-:W-:Y:S05]  /*1ff0*/  BRA.DIV UR11, `(.L_x_13609) ;  /* 0x000000360b847947 */ /* 0x000fea000b800000 */
[----:B------:R0:W0:Y:S02]  /*2000*/  SHFL.IDX PT, R25, R26, R36, 0x101f ;  /* 0x00101f241a197589 */ /* 0x00002400000e0000 */
.L_x_13657:
[----:B0-----:R-:W-:-:S07]  /*2010*/  IMAD R22, R62, R25, R22 ;  /* 0x000000193e167224 */ /* 0x001fce00078e0216 */
.L_x_13608:
[----:B------:R-:W-:-:S13]  /*2020*/  ISETP.GE.AND P2, PT, R27, 0xe, PT ;  /* 0x0000000e1b00780c */ /* 0x000fda0003f46270 */
[----:B------:R-:W-:Y:S05]  /*2030*/  @!P2 BRA `(.L_x_13610) ;  /* 0x000000000010a947 */ /* 0x000fea0003800000 */
[----:B------:R-:W-:-:S03]  /*2040*/  UMOV UR11, 0xffffffff ;  /* 0xffffffff000b7882 */ /* 0x000fc60000000000 */
[----:B------:R-:W-:Y:S05]  /*2050*/  BRA.DIV UR11, `(.L_x_13611) ;  /* 0x000000360b947947 */ /* 0x000fea000b800000 */
[----:B------:R0:W0:Y:S02]  /*2060*/  SHFL.IDX PT, R24, R26, R35, 0x101f ;  /* 0x00101f231a187589 */ /* 0x00002400000e0000 */
.L_x_13660:
[----:B0-----:R-:W-:-:S07]  /*2070*/  IMAD R22, R63, R24, R22 ;  /* 0x000000183f167224 */ /* 0x001fce00078e0216 */
.L_x_13610:
[----:B------:R-:W-:-:S13]  /*2080*/  ISETP.GE.AND P2, PT, R27, 0xf, PT ;  /* 0x0000000f1b00780c */ /* 0x000fda0003f46270 */
[----:B------:R-:W-:Y:S05]  /*2090*/  @!P2 BRA `(.L_x_13612) ;  /* 0x000000000010a947 */ /* 0x000fea0003800000 */
[----:B------:R-:W-:-:S03]  /*20a0*/  UMOV UR11, 0xffffffff ;  /* 0xffffffff000b7882 */ /* 0x000fc60000000000 */
[----:B------:R-:W-:Y:S05]  /*20b0*/  BRA.DIV UR11, `(.L_x_13613) ;  /* 0x000000360ba07947 */ /* 0x000fea000b800000 */
[----:B------:R0:W0:Y:S02]  /*20c0*/  SHFL.IDX PT, R25, R26, R34, 0x101f ;  /* 0x00101f221a197589 */ /* 0x00002400000e0000 */
.L_x_13663:
[----:B0-----:R-:W-:-:S07]  /*20d0*/  IMAD R22, R64, R25, R22 ;  /* 0x0000001940167224 */ /* 0x001fce00078e0216 */
.L_x_13612:
[----:B------:R-:W-:-:S13]  /*20e0*/  ISETP.GE.AND P2, PT, R27, 0x10, PT ;  /* 0x000000101b00780c */ /* 0x000fda0003f46270 */
[----:B------:R-:W-:Y:S05]  /*20f0*/  @!P2 BRA `(.L_x_13614) ;  /* 0x00000004001ca947 */ /* 0x000fea0003800000 */
[----:B------:R-:W-:-:S03]  /*2100*/  UMOV UR11, 0xffffffff ;  /* 0xffffffff000b7882 */ /* 0x000fc60000000000 */
[----:B------:R-:W-:Y:S05]  /*2110*/  BRA.DIV UR11, `(.L_x_13615) ;  /* 0x000000360bb07947 */ /* 0x000fea000b800000 */
[----:B------:R0:W0:Y:S02]  /*2120*/  SHFL.IDX PT, R24, R26, R33, 0x101f ;  /* 0x00101f211a187589 */ /* 0x00002400000e0000 */
.L_x_13666:
[----:B0-----:R-:W-:Y:S01]  /*2130*/  IMAD R22, R65, R24, R22 ;  /* 0x0000001841167224 */ /* 0x001fe200078e0216 */
[----:B------:R-:W-:Y:S06]  /*2140*/  BRA `(.L_x_13614) ;  /* 0x0000000400087947 */ /* 0x000fec0003800000 */
.L_x_13583:
        /* <DEDUP_REMOVED lines=66> */
.L_x_13614:
        /* <DEDUP_REMOVED lines=9> */
.L_x_13582:
[----:B------:R-:W-:Y:S05]  /*2600*/  BSYNC B0 ;  /* 0x0000000000007941 */ /* 0x000fea0003800000 */
.L_x_13581:
[----:B------:R-:W-:Y:S01]  /*2610*/  VIADD R23, R23, 0x1 ;  /* 0x0000000117177836 */ /* 0x000fe20000000000 */
[----:B------:R-:W-:Y:S06]  /*2620*/  @!P0 BRA `(.L_x_13617) ;  /* 0xffffffec00908947 */ /* 0x000fec000383ffff */
[----:B------:R-:W-:Y:S05]  /*2630*/  BSYNC B1 ;  /* 0x0000000000017941 */ /* 0x000fea0003800000 */
.L_x_13580:
        /* <DEDUP_REMOVED lines=8> */
.L_x_13579:
        /* <DEDUP_REMOVED lines=643> */
.L_x_13585:
[----:B------:R-:W-:Y:S01]  /*4ef0*/  HFMA2 R29, -RZ, RZ, 0, 0.000503063201904296875 ;  /* 0x0000101fff1d7431 */ /* 0x000fe200000001ff */
[----:B------:R-:W-:Y:S01]  /*4f00*/  BSSY B2, `(.L_x_13619) ;  /* 0x0000006000027945 */ /* 0x000fe20003800000 */
[----:B------:R-:W-:Y:S02]  /*4f10*/  IMAD.MOV.U32 R25, RZ, RZ, R0 ;  /* 0x000000ffff197224 */ /* 0x000fe400078e0000 */
[----:B------:R-:W-:-:S07]  /*4f20*/  IMAD.MOV.U32 R24, RZ, RZ, -0x1 ;  /* 0xffffffffff187424 */ /* 0x000fce00078e00ff */
[----:B0--3--:R-:W-:Y:S05]  /*4f30*/  WARPSYNC.COLLECTIVE R24, `(.L_x_13620) ;  /* 0x0000000018087348 */ /* 0x009fea0003c00000 */
[----:B------:R1:W2:Y:S02]  /*4f40*/  SHFL.IDX P2, R24, R26, R25, R29 ;  /* 0x000000191a187389 */ /* 0x0002a4000004001d */
[----:B0123--:R-:W-:Y:S05]  /*4f50*/  ENDCOLLECTIVE ;  /* 0x000000000000791b */ /* 0x00ffea0003800000 */
.L_x_13620:
[----:B------:R-:W-:Y:S05]  /*4f60*/  BSYNC B2 ;  /* 0x0000000000027941 */ /* 0x000fea0003800000 */
.L_x_13619:
[----:B------:R-:W-:Y:S01]  /*4f70*/  MOV R25, R24 ;  /* 0x0000001800197202 */ /* 0x000fe20000000f00 */
[----:B------:R-:W-:Y:S06]  /*4f80*/  BRA `(.L_x_13621) ;  /* 0xffffffcc00007947 */ /* 0x000fec000383ffff */
.L_x_13587:
[----:B------:R-:W-:Y:S01]  /*4f90*/  HFMA2 R29, -RZ, RZ, 0, 0.000503063201904296875 ;  /* 0x0000101fff1d7431 */ /* 0x000fe200000001ff */
[----:B------:R-:W-:Y:S01]  /*4fa0*/  BSSY B2, `(.L_x_13622) ;  /* 0x0000006000027945 */ /* 0x000fe20003800000 */
[----:B------:R-:W-:Y:S02]  /*4fb0*/  IMAD.MOV.U32 R25, RZ, RZ, R51 ;  /* 0x000000ffff197224 */ /* 0x000fe400078e0033 */
[----:B------:R-:W-:-:S07]  /*4fc0*/  IMAD.MOV.U32 R24, RZ, RZ, -0x1 ;  /* 0xffffffffff187424 */ /* 0x000fce00078e00ff */
[----:B01-3--:R-:W-:Y:S05]  /*4fd0*/  WARPSYNC.COLLECTIVE R24, `(.L_x_13623) ;  /* 0x0000000018087348 */ /* 0x00bfea0003c00000 */
[----:B------:R2:W4:Y:S02]  /*4fe0*/  SHFL.IDX P2, R24, R26, R25, R29 ;  /* 0x000000191a187389 */ /* 0x000524000004001d */
[----:B01234-:R-:W-:Y:S05]  /*4ff0*/  ENDCOLLECTIVE ;  /* 0x000000000000791b */ /* 0x01ffea0003800000 */
.L_x_13623:
[----:B------:R-:W-:Y:S05]  /*5000*/  BSYNC B2 ;  /* 0x0000000000027941 */ /* 0x000fea0003800000 */
.L_x_13622:
[----:B------:R-:W-:Y:S05]  /*5010*/  BRA `(.L_x_13624) ;  /* 0xffffffc800f47947 */ /* 0x000fea000383ffff */
.L_x_13589:
[----:B------:R-:W-:Y:S01]  /*5020*/  BSSY B2, `(.L_x_13625) ;  /* 0x0000007000027945 */ /* 0x000fe20003800000 */
[----:B------:R-:W-:Y:S01]  /*5030*/  MOV R25, R50 ;  /* 0x0000003200197202 */ /* 0x000fe20000000f00 */
[----:B------:R-:W-:Y:S01]  /*5040*/  IMAD.MOV.U32 R29, RZ, RZ, 0x101f ;  /* 0x0000101fff1d7424 */ /* 0x000fe200078e00ff */
[----:B------:R-:W-:-:S07]  /*5050*/  MOV R24, 0xffffffff ;  /* 0xffffffff00187802 */ /* 0x000fce0000000f00 */
[----:B0123--:R-:W-:Y:S05]  /*5060*/  WARPSYNC.COLLECTIVE R24, `(.L_x_13626) ;  /* 0x0000000018087348 */ /* 0x00ffea0003c00000 */
[----:B------:R4:W0:Y:S02]  /*5070*/  SHFL.IDX P2, R24, R26, R25, R29 ;  /* 0x000000191a187389 */ /* 0x000824000004001d */
[----:B01234-:R-:W-:Y:S05]  /*5080*/  ENDCOLLECTIVE ;  /* 0x000000000000791b */ /* 0x01ffea0003800000 */
.L_x_13626:
[----:B------:R-:W-:Y:S05]  /*5090*/  BSYNC B2 ;  /* 0x0000000000027941 */ /* 0x000fea0003800000 */
.L_x_13625:
[----:B------:R-:W-:Y:S01]  /*50a0*/  IMAD.MOV.U32 R25, RZ, RZ, R24 ;  /* 0x000000ffff197224 */ /* 0x000fe200078e0018 */
[----:B------:R-:W-:Y:S06]  /*50b0*/  BRA `(.L_x_13627) ;  /* 0xffffffc800e47947 */ /* 0x000fec000383ffff */
.L_x_13591:
[----:B------:R-:W-:Y:S01]  /*50c0*/  BSSY B2, `(.L_x_13628) ;  /* 0x0000007000027945 */ /* 0x000fe20003800000 */
[----:B------:R-:W-:Y:S01]  /*50d0*/  MOV R25, R49 ;  /* 0x0000003100197202 */ /* 0x000fe20000000f00 */
[----:B------:R-:W-:Y:S01]  /*50e0*/  IMAD.MOV.U32 R29, RZ, RZ, 0x101f ;  /* 0x0000101fff1d7424 */ /* 0x000fe200078e00ff */
[----:B------:R-:W-:-:S07]  /*50f0*/  MOV R24, 0xffffffff ;  /* 0xffffffff00187802 */ /* 0x000fce0000000f00 */
[----:B01234-:R-:W-:Y:S05]  /*5100*/  WARPSYNC.COLLECTIVE R24, `(.L_x_13629) ;  /* 0x0000000018087348 */ /* 0x01ffea0003c00000 */
[----:B------:R0:W0:Y:S02]  /*5110*/  SHFL.IDX P2, R24, R26, R25, R29 ;  /* 0x000000191a187389 */ /* 0x000024000004001d */
[----:B01234-:R-:W-:Y:S05]  /*5120*/  ENDCOLLECTIVE ;  /* 0x000000000000791b */ /* 0x01ffea0003800000 */
.L_x_13629:
[----:B------:R-:W-:Y:S05]  /*5130*/  BSYNC B2 ;  /* 0x0000000000027941 */ /* 0x000fea0003800000 */
.L_x_13628:
[----:B------:R-:W-:Y:S05]  /*5140*/  BRA `(.L_x_13630) ;  /* 0xffffffc800d87947 */ /* 0x000fea000383ffff */
.L_x_13593:
[----:B------:R-:W-:Y:S01]  /*5150*/  HFMA2 R29, -RZ, RZ, 0, 0.000503063201904296875 ;  /* 0x0000101fff1d7431 */ /* 0x000fe200000001ff */
[----:B------:R-:W-:Y:S01]  /*5160*/  BSSY B2, `(.L_x_13631) ;  /* 0x0000006000027945 */ /* 0x000fe20003800000 */
[----:B------:R-:W-:Y:S02]  /*5170*/  IMAD.MOV.U32 R25, RZ, RZ, R48 ;  /* 0x000000ffff197224 */ /* 0x000fe400078e0030 */
[----:B------:R-:W-:-:S07]  /*5180*/  IMAD.MOV.U32 R24, RZ, RZ, -0x1 ;  /* 0xffffffffff187424 */ /* 0x000fce00078e00ff */
[----:B01234-:R-:W-:Y:S05]  /*5190*/  WARPSYNC.COLLECTIVE R24, `(.L_x_13632) ;  /* 0x0000000018087348 */ /* 0x01ffea0003c00000 */
[----:B------:R0:W0:Y:S02]  /*51a0*/  SHFL.IDX P2, R24, R26, R25, R29 ;  /* 0x000000191a187389 */ /* 0x000024000004001d */
[----:B01234-:R-:W-:Y:S05]  /*51b0*/  ENDCOLLECTIVE ;  /* 0x000000000000791b */ /* 0x01ffea0003800000 */
.L_x_13632:
[----:B------:R-:W-:Y:S05]  /*51c0*/  BSYNC B2 ;  /* 0x0000000000027941 */ /* 0x000fea0003800000 */
.L_x_13631:
[----:B------:R-:W-:Y:S01]  /*51d0*/  MOV R25, R24 ;  /* 0x0000001800197202 */ /* 0x000fe20000000f00 */
[----:B------:R-:W-:Y:S06]  /*51e0*/  BRA `(.L_x_13633) ;  /* 0xffffffc800c87947 */ /* 0x000fec000383ffff */
.L_x_13595:
[----:B------:R-:W-:Y:S01]  /*51f0*/  HFMA2 R29, -RZ, RZ, 0, 0.000503063201904296875 ;  /* 0x0000101fff1d7431 */ /* 0x000fe200000001ff */
[----:B------:R-:W-:Y:S01]  /*5200*/  BSSY B2, `(.L_x_13634) ;  /* 0x0000006000027945 */ /* 0x000fe20003800000 */
[----:B------:R-:W-:Y:S02]  /*5210*/  IMAD.MOV.U32 R25, RZ, RZ, R43 ;  /* 0x000000ffff197224 */ /* 0x000fe400078e002b */
[----:B------:R-:W-:-:S07]  /*5220*/  IMAD.MOV.U32 R24, RZ, RZ, -0x1 ;  /* 0xffffffffff187424 */ /* 0x000fce00078e00ff */
[----:B01234-:R-:W-:Y:S05]  /*5230*/  WARPSYNC.COLLECTIVE R24, `(.L_x_13635) ;  /* 0x0000000018087348 */ /* 0x01ffea0003c00000 */
[----:B------:R0:W0:Y:S02]  /*5240*/  SHFL.IDX P2, R24, R26, R25, R29 ;  /* 0x000000191a187389 */ /* 0x000024000004001d */
[----:B01234-:R-:W-:Y:S05]  /*5250*/  ENDCOLLECTIVE ;  /* 0x000000000000791b */ /* 0x01ffea0003800000 */
.L_x_13635:
[----:B------:R-:W-:Y:S05]  /*5260*/  BSYNC B2 ;  /* 0x0000000000027941 */ /* 0x000fea0003800000 */
.L_x_13634:
[----:B------:R-:W-:Y:S05]  /*5270*/  BRA `(.L_x_13636) ;  /* 0xffffffc800bc7947 */ /* 0x000fea000383ffff */
.L_x_13597:
[----:B------:R-:W-:Y:S01]  /*5280*/  BSSY B2, `(.L_x_13637) ;  /* 0x0000007000027945 */ /* 0x000fe20003800000 */
[----:B------:R-:W-:Y:S01]  /*5290*/  MOV R25, R42 ;  /* 0x0000002a00197202 */ /* 0x000fe20000000f00 */
[----:B------:R-:W-:Y:S01]  /*52a0*/  IMAD.MOV.U32 R29, RZ, RZ, 0x101f ;  /* 0x0000101fff1d7424 */ /* 0x000fe200078e00ff */
[----:B------:R-:W-:-:S07]  /*52b0*/  MOV R24, 0xffffffff ;  /* 0xffffffff00187802 */ /* 0x000fce0000000f00 */
[----:B01234-:R-:W-:Y:S05]  /*52c0*/  WARPSYNC.COLLECTIVE R24, `(.L_x_13638) ;  /* 0x0000000018087348 */ /* 0x01ffea0003c00000 */
[----:B------:R0:W0:Y:S02]  /*52d0*/  SHFL.IDX P2, R24, R26, R25, R29 ;  /* 0x000000191a187389 */ /* 0x000024000004001d */
[----:B01234-:R-:W-:Y:S05]  /*52e0*/  ENDCOLLECTIVE ;  /* 0x000000000000791b */ /* 0x01ffea0003800000 */
.L_x_13638:
[----:B------:R-:W-:Y:S05]  /*52f0*/  BSYNC B2 ;  /* 0x0000000000027941 */ /* 0x000fea0003800000 */
.L_x_13637:
[----:B------:R-:W-:Y:S01]  /*5300*/  IMAD.MOV.U32 R25, RZ, RZ, R24 ;  /* 0x000000ffff197224 */ /* 0x000fe200078e0018 */
[----:B------:R-:W-:Y:S06]  /*5310*/  BRA `(.L_x_13639) ;  /* 0xffffffc800ac7947 */ /* 0x000fec000383ffff */
.L_x_13599:
[----:B------:R-:W-:Y:S01]  /*5320*/  BSSY B2, `(.L_x_13640) ;  /* 0x0000007000027945 */ /* 0x000fe20003800000 */
[----:B------:R-:W-:Y:S01]  /*5330*/  MOV R25, R41 ;  /* 0x0000002900197202 */ /* 0x000fe20000000f00 */
[----:B------:R-:W-:Y:S01]  /*5340*/  IMAD.MOV.U32 R29, RZ, RZ, 0x101f ;  /* 0x0000101fff1d7424 */ /* 0x000fe200078e00ff */
[----:B------:R-:W-:-:S07]  /*5350*/  MOV R24, 0xffffffff ;  /* 0xffffffff00187802 */ /* 0x000fce0000000f00 */
[----:B01234-:R-:W-:Y:S05]  /*5360*/  WARPSYNC.COLLECTIVE R24, `(.L_x_13641) ;  /* 0x0000000018087348 */ /* 0x01ffea0003c00000 */
[----:B------:R0:W0:Y:S02]  /*5370*/  SHFL.IDX P2, R24, R26, R25, R29 ;  /* 0x000000191a187389 */ /* 0x000024000004001d */
[----:B01234-:R-:W-:Y:S05]  /*5380*/  ENDCOLLECTIVE ;  /* 0x000000000000791b */ /* 0x01ffea0003800000 */
.L_x_13641:
[----:B------:R-:W-:Y:S05]  /*5390*/  BSYNC B2 ;  /* 0x0000000000027941 */ /* 0x000fea0003800000 */
.L_x_13640:
[----:B------:R-:W-:Y:S05]  /*53a0*/  BRA `(.L_x_13642) ;  /* 0xffffffc800a07947 */ /* 0x000fea000383ffff */
.L_x_13601:
[----:B------:R-:W-:Y:S01]  /*53b0*/  HFMA2 R29, -RZ, RZ, 0, 0.000503063201904296875 ;  /* 0x0000101fff1d7431 */ /* 0x000fe200000001ff */
[----:B------:R-:W-:Y:S01]  /*53c0*/  BSSY B2, `(.L_x_13643) ;  /* 0x0000006000027945 */ /* 0x000fe20003800000 */
[----:B------:R-:W-:Y:S02]  /*53d0*/  IMAD.MOV.U32 R25, RZ, RZ, R40 ;  /* 0x000000ffff197224 */ /* 0x000fe400078e0028 */
[----:B------:R-:W-:-:S07]  /*53e0*/  IMAD.MOV.U32 R24, RZ, RZ, -0x1 ;  /* 0xffffffffff187424 */ /* 0x000fce00078e00ff */
[----:B01234-:R-:W-:Y:S05]  /*53f0*/  WARPSYNC.COLLECTIVE R24, `(.L_x_13644) ;  /* 0x0000000018087348 */ /* 0x01ffea0003c00000 */
[----:B------:R0:W0:Y:S02]  /*5400*/  SHFL.IDX P2, R24, R26, R25, R29 ;  /* 0x000000191a187389 */ /* 0x000024000004001d */
[----:B01234-:R-:W-:Y:S05]  /*5410*/  ENDCOLLECTIVE ;  /* 0x000000000000791b */ /* 0x01ffea0003800000 */
.L_x_13644:
[----:B------:R-:W-:Y:S05]  /*5420*/  BSYNC B2 ;  /* 0x0000000000027941 */ /* 0x000fea0003800000 */
.L_x_13643:
[----:B------:R-:W-:Y:S01]  /*5430*/  MOV R25, R24 ;  /* 0x0000001800197202 */ /* 0x000fe20000000f00 */
[----:B------:R-:W-:Y:S06]  /*5440*/  BRA `(.L_x_13645) ;  /* 0xffffffc800907947 */ /* 0x000fec000383ffff */
.L_x_13603:
[----:B------:R-:W-:Y:S01]  /*5450*/  HFMA2 R29, -RZ, RZ, 0, 0.000503063201904296875 ;  /* 0x0000101fff1d7431 */ /* 0x000fe200000001ff */
[----:B------:R-:W-:Y:S01]  /*5460*/  BSSY B2, `(.L_x_13646) ;  /* 0x0000006000027945 */ /* 0x000fe20003800000 */
[----:B------:R-:W-:Y:S02]  /*5470*/  IMAD.MOV.U32 R25, RZ, RZ, R39 ;  /* 0x000000ffff197224 */ /* 0x000fe400078e0027 */
[----:B------:R-:W-:-:S07]  /*5480*/  IMAD.MOV.U32 R24, RZ, RZ, -0x1 ;  /* 0xffffffffff187424 */ /* 0x000fce00078e00ff */
[----:B01234-:R-:W-:Y:S05]  /*5490*/  WARPSYNC.COLLECTIVE R24, `(.L_x_13647) ;  /* 0x0000000018087348 */ /* 0x01ffea0003c00000 */
[----:B------:R0:W0:Y:S02]  /*54a0*/  SHFL.IDX P2, R24, R26, R25, R29 ;  /* 0x000000191a187389 */ /* 0x000024000004001d */
[----:B01234-:R-:W-:Y:S05]  /*54b0*/  ENDCOLLECTIVE ;  /* 0x000000000000791b */ /* 0x01ffea0003800000 */
.L_x_13647:
[----:B------:R-:W-:Y:S05]  /*54c0*/  BSYNC B2 ;  /* 0x0000000000027941 */ /* 0x000fea0003800000 */
.L_x_13646:
[----:B------:R-:W-:Y:S05]  /*54d0*/  BRA `(.L_x_13648) ;  /* 0xffffffc800847947 */ /* 0x000fea000383ffff */
.L_x_13605:
[----:B------:R-:W-:Y:S01]  /*54e0*/  BSSY B2, `(.L_x_13649) ;  /* 0x0000007000027945 */ /* 0x000fe20003800000 */
[----:B------:R-:W-:Y:S01]  /*54f0*/  MOV R25, R38 ;  /* 0x0000002600197202 */ /* 0x000fe20000000f00 */
[----:B------:R-:W-:Y:S01]  /*5500*/  IMAD.MOV.U32 R29, RZ, RZ, 0x101f ;  /* 0x0000101fff1d7424 */ /* 0x000fe200078e00ff */
[----:B------:R-:W-:-:S07]  /*5510*/  MOV R24, 0xffffffff ;  /* 0xffffffff00187802 */ /* 0x000fce0000000f00 */
[----:B01234-:R-:W-:Y:S05]  /*5520*/  WARPSYNC.COLLECTIVE R24, `(.L_x_13650) ;  /* 0x0000000018087348 */ /* 0x01ffea0003c00000 */
[----:B------:R0:W0:Y:S02]  /*5530*/  SHFL.IDX P2, R24, R26, R25, R29 ;  /* 0x000000191a187389 */ /* 0x000024000004001d */
[----:B01234-:R-:W-:Y:S05]  /*5540*/  ENDCOLLECTIVE ;  /* 0x000000000000791b */ /* 0x01ffea0003800000 */
.L_x_13650:
[----:B------:R-:W-:Y:S05]  /*5550*/  BSYNC B2 ;  /* 0x0000000000027941 */ /* 0x000fea0003800000 */
.L_x_13649:
[----:B------:R-:W-:Y:S01]  /*5560*/  IMAD.MOV.U32 R25, RZ, RZ, R24 ;  /* 0x000000ffff197224 */ /* 0x000fe200078e0018 */
[----:B------:R-:W-:Y:S06]  /*5570*/  BRA `(.L_x_13651) ;  /* 0xffffffc800747947 */ /* 0x000fec000383ffff */
.L_x_13607:
[----:B------:R-:W-:Y:S01]  /*5580*/  BSSY B2, `(.L_x_13652) ;  /* 0x0000007000027945 */ /* 0x000fe20003800000 */
[----:B------:R-:W-:Y:S01]  /*5590*/  MOV R25, R37 ;  /* 0x0000002500197202 */ /* 0x000fe20000000f00 */
[----:B------:R-:W-:Y:S01]  /*55a0*/  IMAD.MOV.U32 R29, RZ, RZ, 0x101f ;  /* 0x0000101fff1d7424 */ /* 0x000fe200078e00ff */
[----:B------:R-:W-:-:S07]  /*55b0*/  MOV R24, 0xffffffff ;  /* 0xffffffff00187802 */ /* 0x000fce0000000f00 */
[----:B01234-:R-:W-:Y:S05]  /*55c0*/  WARPSYNC.COLLECTIVE R24, `(.L_x_13653) ;  /* 0x0000000018087348 */ /* 0x01ffea0003c00000 */
[----:B------:R0:W0:Y:S02]  /*55d0*/  SHFL.IDX P2, R24, R26, R25, R29 ;  /* 0x000000191a187389 */ /* 0x000024000004001d */
[----:B01234-:R-:W-:Y:S05]  /*55e0*/  ENDCOLLECTIVE ;  /* 0x000000000000791b */ /* 0x01ffea0003800000 */
.L_x_13653:
[----:B------:R-:W-:Y:S05]  /*55f0*/  BSYNC B2 ;  /* 0x0000000000027941 */ /* 0x000fea0003800000 */
.L_x_13652:
[----:B------:R-:W-:Y:S05]  /*5600*/  BRA `(.L_x_13654) ;  /* 0xffffffc800687947 */ /* 0x000fea000383ffff */
.L_x_13609:
[----:B------:R-:W-:Y:S01]  /*5610*/  HFMA2 R29, -RZ, RZ, 0, 0.000503063201904296875 ;  /* 0x0000101fff1d7431 */ /* 0x000fe200000001ff */
[----:B------:R-:W-:Y:S01]  /*5620*/  BSSY B2, `(.L_x_13655) ;  /* 0x0000006000027945 */ /* 0x000fe20003800000 */
[----:B------:R-:W-:Y:S02]  /*5630*/  IMAD.MOV.U32 R25, RZ, RZ, R36 ;  /* 0x000000ffff197224 */ /* 0x000fe400078e0024 */
[----:B------:R-:W-:-:S07]  /*5640*/  IMAD.MOV.U32 R24, RZ, RZ, -0x1 ;  /* 0xffffffffff187424 */ /* 0x000fce00078e00ff */
[----:B01234-:R-:W-:Y:S05]  /*5650*/  WARPSYNC.COLLECTIVE R24, `(.L_x_13656) ;  /* 0x0000000018087348 */ /* 0x01ffea0003c00000 */
[----:B------:R0:W0:Y:S02]  /*5660*/  SHFL.IDX P2, R24, R26, R25, R29 ;  /* 0x000000191a187389 */ /* 0x000024000004001d */
[----:B01234-:R-:W-:Y:S05]  /*5670*/  ENDCOLLECTIVE ;  /* 0x000000000000791b */ /* 0x01ffea0003800000 */
.L_x_13656:
[----:B------:R-:W-:Y:S05]  /*5680*/  BSYNC B2 ;  /* 0x0000000000027941 */ /* 0x000fea0003800000 */
.L_x_13655:
[----:B------:R-:W-:Y:S01]  /*5690*/  MOV R25, R24 ;  /* 0x0000001800197202 */ /* 0x000fe20000000f00 */
[----:B------:R-:W-:Y:S06]  /*56a0*/  BRA `(.L_x_13657) ;  /* 0xffffffc800587947 */ /* 0x000fec000383ffff */
.L_x_13611:
[----:B------:R-:W-:Y:S01]  /*56b0*/  HFMA2 R29, -RZ, RZ, 0, 0.000503063201904296875 ;  /* 0x0000101fff1d7431 */ /* 0x000fe200000001ff */
[----:B------:R-:W-:Y:S01]  /*56c0*/  BSSY B2, `(.L_x_13658) ;  /* 0x0000006000027945 */ /* 0x000fe20003800000 */
[----:B------:R-:W-:Y:S02]  /*56d0*/  IMAD.MOV.U32 R25, RZ, RZ, R35 ;  /* 0x000000ffff197224 */ /* 0x000fe400078e0023 */
[----:B------:R-:W-:-:S07]  /*56e0*/  IMAD.MOV.U32 R24, RZ, RZ, -0x1 ;  /* 0xffffffffff187424 */ /* 0x000fce00078e00ff */
[----:B01234-:R-:W-:Y:S05]  /*56f0*/  WARPSYNC.COLLECTIVE R24, `(.L_x_13659) ;  /* 0x0000000018087348 */ /* 0x01ffea0003c00000 */
[----:B------:R0:W0:Y:S02]  /*5700*/  SHFL.IDX P2, R24, R26, R25, R29 ;  /* 0x000000191a187389 */ /* 0x000024000004001d */
[----:B01234-:R-:W-:Y:S05]  /*5710*/  ENDCOLLECTIVE ;  /* 0x000000000000791b */ /* 0x01ffea0003800000 */
.L_x_13659:
[----:B------:R-:W-:Y:S05]  /*5720*/  BSYNC B2 ;  /* 0x0000000000027941 */ /* 0x000fea0003800000 */
.L_x_13658:
[----:B------:R-:W-:Y:S05]  /*5730*/  BRA `(.L_x_13660) ;  /* 0xffffffc8004c7947 */ /* 0x000fea000383ffff */
.L_x_13613:
[----:B------:R-:W-:Y:S01]  /*5740*/  BSSY B2, `(.L_x_13661) ;  /* 0x0000007000027945 */ /* 0x000fe20003800000 */
[----:B------:R-:W-:Y:S01]  /*5750*/  MOV R25, R34 ;  /* 0x0000002200197202 */ /* 0x000fe20000000f00 */
[----:B------:R-:W-:Y:S01]  /*5760*/  IMAD.MOV.U32 R29, RZ, RZ, 0x101f ;  /* 0x0000101fff1d7424 */ /* 0x000fe200078e00ff */
[----:B------:R-:W-:-:S07]  /*5770*/  MOV R24, 0xffffffff ;  /* 0xffffffff00187802 */ /* 0x000fce0000000f00 */
[----:B01234-:R-:W-:Y:S05]  /*5780*/  WARPSYNC.COLLECTIVE R24, `(.L_x_13662) ;  /* 0x0000000018087348 */ /* 0x01ffea0003c00000 */
[----:B------:R0:W0:Y:S02]  /*5790*/  SHFL.IDX P2, R24, R26, R25, R29 ;  /* 0x000000191a187389 */ /* 0x000024000004001d */
[----:B01234-:R-:W-:Y:S05]  /*57a0*/  ENDCOLLECTIVE ;  /* 0x000000000000791b */ /* 0x01ffea0003800000 */
.L_x_13662:
[----:B------:R-:W-:Y:S05]  /*57b0*/  BSYNC B2 ;  /* 0x0000000000027941 */ /* 0x000fea0003800000 */
.L_x_13661:
[----:B------:R-:W-:Y:S01]  /*57c0*/  IMAD.MOV.U32 R25, RZ, RZ, R24 ;  /* 0x000000ffff197224 */ /* 0x000fe200078e0018 */
[----:B------:R-:W-:Y:S06]  /*57d0*/  BRA `(.L_x_13663) ;  /* 0xffffffc8003c7947 */ /* 0x000fec000383ffff */
.L_x_13615:
[----:B------:R-:W-:Y:S01]  /*57e0*/  BSSY B2, `(.L_x_13664) ;  /* 0x0000007000027945 */ /* 0x000fe20003800000 */
[----:B------:R-:W-:Y:S01]  /*57f0*/  MOV R25, R33 ;  /* 0x0000002100197202 */ /* 0x000fe20000000f00 */
[----:B------:R-:W-:Y:S01]  /*5800*/  IMAD.MOV.U32 R29, RZ, RZ, 0x101f ;  /* 0x0000101fff1d7424 */ /* 0x000fe200078e00ff */
[----:B------:R-:W-:-:S07]  /*5810*/  MOV R24, 0xffffffff ;  /* 0xffffffff00187802 */ /* 0x000fce0000000f00 */
[----:B01234-:R-:W-:Y:S05]  /*5820*/  WARPSYNC.COLLECTIVE R24, `(.L_x_13665) ;  /* 0x0000000018087348 */ /* 0x01ffea0003c00000 */
[----:B------:R0:W0:Y:S02]  /*5830*/  SHFL.IDX P2, R24, R26, R25, R29 ;  /* 0x000000191a187389 */ /* 0x000024000004001d */
[----:B01234-:R-:W-:Y:S05]  /*5840*/  ENDCOLLECTIVE ;  /* 0x000000000000791b */ /* 0x01ffea0003800000 */
.L_x_13665:
[----:B------:R-:W-:Y:S05]  /*5850*/  BSYNC B2 ;  /* 0x0000000000027941 */ /* 0x000fea0003800000 */
.L_x_13664:
[----:B------:R-:W-:Y:S05]  /*5860*/  BRA `(.L_x_13666) ;  /* 0xffffffc800307947 */ /* 0x000fea000383ffff */
        .weak           $__internal_264_$__cuda_sm20_div_s16
        .type           $__internal_264_$__cuda_sm20_div_s16,@function
        .size           $__internal_264_$__cuda_sm20_div_s16,($__internal_265_$__cuda_sm20_div_u16 - $__internal_264_$__cuda_sm20_div_s16)
$__internal_264_$__cuda_sm20_div_s16:
        /* <DEDUP_REMOVED lines=26> */
[----:B------:R-:W-:Y:S09]  /*5a10*/  RET.REL.NODEC R2 `(_Z9cuda_gemmIiLi128ELi2ELi1ELi4096ELi16ELi16ELi64ELi0ELi0EEviiiPT_S1_S1_iii) ;  /* 0xffffffa402787950 */ /* 0x000ff20003c3ffff */
        .weak           $__internal_265_$__cuda_sm20_div_u16
        .type           $__internal_265_$__cuda_sm20_div_u16,@function
        .size           $__internal_265_$__cuda_sm20_div_u16,(.L_x_38768 - $__internal_265_$__cuda_sm20_div_u16)
$__internal_265_$__cuda_sm20_div_u16:
        /* <DEDUP_REMOVED lines=18> */
[----:B------:R-:W-:Y:S06]  /*5b40*/  RET.REL.NODEC R2 `(_Z9cuda_gemmIiLi128ELi2ELi1ELi4096ELi16ELi16ELi64ELi0ELi0EEviiiPT_S1_S1_iii) ;  /* 0xffffffa4022c7950 */ /* 0x000fec0003c3ffff */
.L_x_13667:
        /* <DEDUP_REMOVED lines=11> */
.L_x_38768:


//--------------------- .text._Z9cuda_gemmIiLi128ELi2ELi1ELi4096ELi8ELi8ELi64ELi1ELi1EEviiiPT_S1_S1_iii --------------------------
	.section	.text._Z9cuda_gemmIiLi128ELi2ELi1ELi4096ELi8ELi8ELi64ELi1ELi1EEviiiPT_S1_S1_iii,"ax",@progbits
	.align	128
        .global         _Z9cuda_gemmIiLi128ELi2ELi1ELi4096ELi8ELi8ELi64ELi1ELi1EEviiiPT_S1_S1_iii
        .type           _Z9cuda_gemmIiLi128ELi2ELi1ELi4096ELi8ELi8ELi64ELi1ELi1EEviiiPT_S1_S1_iii,@function
        .size           _Z9cuda_gemmIiLi128ELi2ELi1ELi4096ELi8ELi8ELi64ELi1ELi1EEviiiPT_S1_S1_iii,(.L_x_38769 - _Z9cuda_gemmIiLi128ELi2ELi1ELi4096ELi8ELi8ELi64ELi1ELi1EEviiiPT_S1_S1_iii)
        .other          _Z9cuda_gemmIiLi128ELi2ELi1ELi4096ELi8ELi8ELi64ELi1ELi1EEviiiPT_S1_S1_iii,@"STO_CUDA_ENTRY STV_DEFAULT"
_Z9cuda_gemmIiLi128ELi2ELi1ELi4096ELi8ELi8ELi64ELi1ELi1EEviiiPT_S1_S1_iii:
.text._Z9cuda_gemmIiLi128ELi2ELi1ELi4096ELi8ELi8ELi64ELi1ELi1EEviiiPT_S1_S1_iii:
        /* <DEDUP_REMOVED lines=45> */
.L_x_13672:
        /* <DEDUP_REMOVED lines=12> */
.L_x_13671:
[----:B------:R-:W-:Y:S05]  /*0390*/  BSYNC.RECONVERGENT B1 ;  /* 0x0000000000017941 */ /* 0x000fea0003800200 */
.L_x_13670:
[----:B------:R-:W-:Y:S05]  /*03a0*/  @!P1 BRA `(.L_x_13669) ;  /* 0x0000000000a89947 */ /* 0x000fea0003800000 */
[----:B------:R-:W1:Y:S01]  /*03b0*/  S2R R3, SR_CgaCtaId ;  /* 0x0000000000037919 */ /* 0x000e620000008800 */
[----:B------:R-:W2:Y:S01]  /*03c0*/  LDC.64 R8, c[0x0][0x398] ;  /* 0x0000e600ff087b82 */ /* 0x000ea20000000a00 */
[----:B0-----:R-:W-:-:S04]  /*03d0*/  MOV R2, 0x400 ;  /* 0x0000040000027802 */ /* 0x001fc80000000f00 */
[----:B-1----:R-:W-:-:S07]  /*03e0*/  LEA R18, R3, R2, 0x18 ;  /* 0x0000000203127211 */ /* 0x002fce00078ec0ff */
.L_x_13673:
        /* <DEDUP_REMOVED lines=38> */
.L_x_13669:
[----:B------:R-:W-:Y:S05]  /*0650*/  BSYNC.RECONVERGENT B0 ;  /* 0x0000000000007941 */ /* 0x000fea0003800200 */
.L_x_13668:
        /* <DEDUP_REMOVED lines=15> */
[----:B------:R-:W-:Y:S05]  /*0750*/  CALL.REL.NOINC `($__internal_266_$__cuda_sm20_div_u16) ;  /* 0x0000002000247944 */ /* 0x000fea0003c00000 */
        /* <DEDUP_REMOVED lines=38> */
.L_x_13678:
        /* <DEDUP_REMOVED lines=31> */
.L_x_13675:
[----:B0-----:R-:W-:Y:S05]  /*0bb0*/  BSYNC.RECONVERGENT B0 ;  /* 0x0000000000007941 */ /* 0x001fea0003800200 */
.L_x_13674:
        /* <DEDUP_REMOVED lines=10> */
.L_x_13677:
        /* <DEDUP_REMOVED lines=35> */
.L_x_13676:
        /* <DEDUP_REMOVED lines=406> */
        .weak           $__internal_266_$__cuda_sm20_div_u16
        .type           $__internal_266_$__cuda_sm20_div_u16,@function
        .size           $__internal_266_$__cuda_sm20_div_u16,(.L_x_38769 - $__internal_266_$__cuda_sm20_div_u16)
$__internal_266_$__cuda_sm20_div_u16:
        /* <DEDUP_REMOVED lines=18> */
[----:B------:R-:W-:Y:S06]  /*2910*/  RET.REL.NODEC R2 `(_Z9cuda_gemmIiLi128ELi2ELi1ELi4096ELi8ELi8ELi64ELi1ELi1EEviiiPT_S1_S1_iii) ;  /* 0xffffffd402b87950 */ /* 0x000fec0003c3ffff */
.L_x_13679:
        /* <DEDUP_REMOVED lines=14> */
.L_x_38769:


//--------------------- .text._Z9cuda_gemmIiLi128ELi2ELi1ELi4096ELi8ELi8ELi64ELi1ELi0EEviiiPT_S1_S1_iii --------------------------
	.section	.text._Z9cuda_gemmIiLi128ELi2ELi1ELi4096ELi8ELi8ELi64ELi1ELi0EEviiiPT_S1_S1_iii,"ax",@progbits
	.align	128
        .global         _Z9cuda_gemmIiLi128ELi2ELi1ELi4096ELi8ELi8ELi64ELi1ELi0EEviiiPT_S1_S1_iii
        .type           _Z9cuda_gemmIiLi128ELi2ELi1ELi4096ELi8ELi8ELi64ELi1ELi0EEviiiPT_S1_S1_iii,@function
        .size           _Z9cuda_gemmIiLi128ELi2ELi1ELi4096ELi8ELi8ELi64ELi1ELi0EEviiiPT_S1_S1_iii,(.L_x_38771 - _Z9cuda_gemmIiLi128ELi2ELi1ELi4096ELi8ELi8ELi64ELi1ELi0EEviiiPT_S1_S1_iii)
        .other          _Z9cuda_gemmIiLi128ELi2ELi1ELi4096ELi8ELi8ELi64ELi1ELi0EEviiiPT_S1_S1_iii,@"STO_CUDA_ENTRY STV_DEFAULT"
_Z9cuda_gemmIiLi128ELi2ELi1ELi4096ELi8ELi8ELi64ELi1ELi0EEviiiPT_S1_S1_iii:
.text._Z9cuda_gemmIiLi128ELi2ELi1ELi4096ELi8ELi8ELi64ELi1ELi0EEviiiPT_S1_S1_iii:
        /* <DEDUP_REMOVED lines=62> */
.L_x_13682:
        /* <DEDUP_REMOVED lines=25> */
.L_x_13681:
[----:B------:R-:W-:Y:S05]  /*0570*/  BSYNC.RECONVERGENT B0 ;  /* 0x0000000000007941 */ /* 0x000fea0003800200 */
.L_x_13680:
[----:B0-----:R-:W-:Y:S01]  /*0580*/  MOV R8, 0x80 ;  /* 0x0000008000087802 */ /* 0x001fe20000000f00 */
[----:B------:R-:W-:Y:S01]  /*0590*/  IMAD.MOV.U32 R3, RZ, RZ, R20 ;  /* 0x000000ffff037224 */ /* 0x000fe200078e0014 */
[----:B------:R-:W-:-:S07]  /*05a0*/  MOV R9, 0x5c0 ;  /* 0x000005c000097802 */ /* 0x000fce0000000f00 */
[----:B------:R-:W-:Y:S05]  /*05b0*/  CALL.REL.NOINC `($__internal_267_$__cuda_sm20_div_s16) ;  /* 0x0000004000207944 */ /* 0x000fea0003c00000 */
[----:B------:R-:W-:Y:S01]  /*05c0*/  PRMT R3, R8, 0x9910, RZ ;  /* 0x0000991008037816 */ /* 0x000fe200000000ff */
[----:B------:R-:W-:Y:S01]  /*05d0*/  IMAD.MOV.U32 R8, RZ, RZ, 0x8 ;  /* 0x00000008ff087424 */ /* 0x000fe200078e00ff */
[----:B------:R-:W-:-:S07]  /*05e0*/  MOV R9, 0x600 ;  /* 0x0000060000097802 */ /* 0x000fce0000000f00 */
[----:B------:R-:W-:Y:S05]  /*05f0*/  CALL.REL.NOINC `($__internal_267_$__cuda_sm20_div_s16) ;  /* 0x0000004000107944 */ /* 0x000fea0003c00000 */
        /* <DEDUP_REMOVED lines=40> */
[----:B------:R-:W-:Y:S05]  /*0880*/  CALL.REL.NOINC `($__internal_268_$__cuda_sm20_div_u16) ;  /* 0x0000003c00d07944 */ /* 0x000fea0003c00000 */
        /* <DEDUP_REMOVED lines=68> */
.L_x_13710:
        /* <DEDUP_REMOVED lines=37> */
.L_x_13684:
[----:B------:R-:W-:Y:S05]  /*0f20*/  BSYNC.RECONVERGENT B0 ;  /* 0x0000000000007941 */ /* 0x000fea0003800200 */
.L_x_13683:
        /* <DEDUP_REMOVED lines=21> */
.L_x_13686:
        /* <DEDUP_REMOVED lines=34> */
.L_x_13685:
        /* <DEDUP_REMOVED lines=22> */
.L_x_13709:
        /* <DEDUP_REMOVED lines=63> */
.L_x_13708:
        /* <DEDUP_REMOVED lines=11> */
.L_x_13713:
[----:B---3--:R-:W-:-:S07]  /*18a0*/  IMAD R18, R54, R19, RZ ;  /* 0x0000001336127224 */ /* 0x008fce00078e02ff */
.L_x_13692:
[----:B------:R-:W-:-:S13]  /*18b0*/  ISETP.GE.AND P2, PT, R21, 0x2, PT ;  /* 0x000000021500780c */ /* 0x000fda0003f46270 */
[----:B------:R-:W-:Y:S05]  /*18c0*/  @!P2 BRA `(.L_x_13694) ;  /* 0x000000000010a947 */ /* 0x000fea0003800000 */
[----:B------:R-:W-:-:S03]  /*18d0*/  UMOV UR7, 0xffffffff ;  /* 0xffffffff00077882 */ /* 0x000fc60000000000 */
[----:B------:R-:W-:Y:S05]  /*18e0*/  BRA.DIV UR7, `(.L_x_13695) ;  /* 0x0000002a07587947 */ /* 0x000fea000b800000 */
[----:B------:R3:W4:Y:S02]  /*18f0*/  SHFL.IDX PT, R19, R20, R33, 0x181f ;  /* 0x00181f2114137589 */ /* 0x00072400000e0000 */
.L_x_13716:
[----:B----4-:R-:W-:-:S07]  /*1900*/  IMAD R18, R53, R19, R18 ;  /* 0x0000001335127224 */ /* 0x010fce00078e0212 */
.L_x_13694:
[----:B------:R-:W-:-:S13]  /*1910*/  ISETP.GE.AND P2, PT, R21, 0x3, PT ;  /* 0x000000031500780c */ /* 0x000fda0003f46270 */
[----:B------:R-:W-:Y:S05]  /*1920*/  @!P2 BRA `(.L_x_13696) ;  /* 0x000000000010a947 */ /* 0x000fea0003800000 */
[----:B------:R-:W-:-:S03]  /*1930*/  UMOV UR7, 0xffffffff ;  /* 0xffffffff00077882 */ /* 0x000fc60000000000 */
[----:B------:R-:W-:Y:S05]  /*1940*/  BRA.DIV UR7, `(.L_x_13697) ;  /* 0x0000002a07647947 */ /* 0x000fea000b800000 */
[----:B------:R4:W0:Y:S02]  /*1950*/  SHFL.IDX PT, R19, R20, R34, 0x181f ;  /* 0x00181f2214137589 */ /* 0x00082400000e0000 */
.L_x_13719:
[----:B01----:R-:W-:-:S07]  /*1960*/  IMAD R18, R52, R19, R18 ;  /* 0x0000001334127224 */ /* 0x003fce00078e0212 */
.L_x_13696:
[----:B------:R-:W-:-:S13]  /*1970*/  ISETP.GE.AND P2, PT, R21, 0x4, PT ;  /* 0x000000041500780c */ /* 0x000fda0003f46270 */
[----:B------:R-:W-:Y:S05]  /*1980*/  @!P2 BRA `(.L_x_13698) ;  /* 0x000000000010a947 */ /* 0x000fea0003800000 */
[----:B------:R-:W-:-:S03]  /*1990*/  UMOV UR7, 0xffffffff ;  /* 0xffffffff00077882 */ /* 0x000fc60000000000 */
[----:B------:R-:W-:Y:S05]  /*19a0*/  BRA.DIV UR7, `(.L_x_13699) ;  /* 0x0000002a07707947 */ /* 0x000fea000b800000 */
[----:B------:R0:W0:Y:S02]  /*19b0*/  SHFL.IDX PT, R19, R20, R35, 0x181f ;  /* 0x00181f2314137589 */ /* 0x00002400000e0000 */
.L_x_13722:
[----:B0-----:R-:W-:-:S07]  /*19c0*/  IMAD R18, R51, R19, R18 ;  /* 0x0000001333127224 */ /* 0x001fce00078e0212 */
.L_x_13698:
[----:B------:R-:W-:-:S13]  /*19d0*/  ISETP.GE.AND P2, PT, R21, 0x5, PT ;  /* 0x000000051500780c */ /* 0x000fda0003f46270 */
[----:B------:R-:W-:Y:S05]  /*19e0*/  @!P2 BRA `(.L_x_13700) ;  /* 0x000000000010a947 */ /* 0x000fea0003800000 */
[----:B------:R-:W-:-:S03]  /*19f0*/  UMOV UR7, 0xffffffff ;  /* 0xffffffff00077882 */ /* 0x000fc60000000000 */
[----:B------:R-:W-:Y:S05]  /*1a00*/  BRA.DIV UR7, `(.L_x_13701) ;  /* 0x0000002a077c7947 */ /* 0x000fea000b800000 */
[----:B------:R0:W0:Y:S02]  /*1a10*/  SHFL.IDX PT, R19, R20, R36, 0x181f ;  /* 0x00181f2414137589 */ /* 0x00002400000e0000 */
.L_x_13725:
[----:B0-----:R-:W-:-:S07]  /*1a20*/  IMAD R18, R50, R19, R18 ;  /* 0x0000001332127224 */ /* 0x001fce00078e0212 */
.L_x_13700:
[----:B------:R-:W-:-:S13]  /*1a30*/  ISETP.GE.AND P2, PT, R21, 0x6, PT ;  /* 0x000000061500780c */ /* 0x000fda0003f46270 */
[----:B------:R-:W-:Y:S05]  /*1a40*/  @!P2 BRA `(.L_x_13702) ;  /* 0x000000000010a947 */ /* 0x000fea0003800000 */
[----:B------:R-:W-:-:S03]  /*1a50*/  UMOV UR7, 0xffffffff ;  /* 0xffffffff00077882 */ /* 0x000fc60000000000 */
[----:B------:R-:W-:Y:S05]  /*1a60*/  BRA.DIV UR7, `(.L_x_13703) ;  /* 0x0000002a07887947 */ /* 0x000fea000b800000 */
[----:B------:R0:W0:Y:S02]  /*1a70*/  SHFL.IDX PT, R19, R20, R37, 0x181f ;  /* 0x00181f2514137589 */ /* 0x00002400000e0000 */
.L_x_13728:
[----:B0-----:R-:W-:-:S07]  /*1a80*/  IMAD R18, R49, R19, R18 ;  /* 0x0000001331127224 */ /* 0x001fce00078e0212 */
.L_x_13702:
[----:B------:R-:W-:-:S13]  /*1a90*/  ISETP.GE.AND P2, PT, R21, 0x7, PT ;  /* 0x000000071500780c */ /* 0x000fda0003f46270 */
[----:B------:R-:W-:Y:S05]  /*1aa0*/  @!P2 BRA `(.L_x_13704) ;  /* 0x000000000010a947 */ /* 0x000fea0003800000 */
[----:B------:R-:W-:-:S03]  /*1ab0*/  UMOV UR7, 0xffffffff ;  /* 0xffffffff00077882 */ /* 0x000fc60000000000 */
[----:B------:R-:W-:Y:S05]  /*1ac0*/  BRA.DIV UR7, `(.L_x_13705) ;  /* 0x0000002a07947947 */ /* 0x000fea000b800000 */
[----:B------:R0:W0:Y:S02]  /*1ad0*/  SHFL.IDX PT, R19, R20, R38, 0x181f ;  /* 0x00181f2614137589 */ /* 0x00002400000e0000 */
.L_x_13731:
[----:B01----:R-:W-:-:S07]  /*1ae0*/  IMAD R18, R48, R19, R18 ;  /* 0x0000001330127224 */ /* 0x003fce00078e0212 */
.L_x_13704:
[----:B------:R-:W-:-:S13]  /*1af0*/  ISETP.GE.AND P2, PT, R21, 0x8, PT ;  /* 0x000000081500780c */ /* 0x000fda0003f46270 */
[----:B------:R-:W-:Y:S05]  /*1b00*/  @!P2 BRA `(.L_x_13706) ;  /* 0x00000000009ca947 */ /* 0x000fea0003800000 */
[----:B------:R-:W-:-:S03]  /*1b10*/  UMOV UR7, 0xffffffff ;  /* 0xffffffff00077882 */ /* 0x000fc60000000000 */
[----:B------:R-:W-:Y:S05]  /*1b20*/  BRA.DIV UR7, `(.L_x_13707) ;  /* 0x0000002a07a07947 */ /* 0x000fea000b800000 */
[----:B------:R0:W0:Y:S02]  /*1b30*/  SHFL.IDX PT, R19, R20, R44, 0x181f ;  /* 0x00181f2c14137589 */ /* 0x00002400000e0000 */
.L_x_13734:
[----:B0-----:R-:W-:Y:S01]  /*1b40*/  IMAD R18, R47, R19, R18 ;  /* 0x000000132f127224 */ /* 0x001fe200078e0212 */
[----:B------:R-:W-:Y:S06]  /*1b50*/  BRA `(.L_x_13706) ;  /* 0x0000000000887947 */ /* 0x000fec0003800000 */
.L_x_13691:
        /* <DEDUP_REMOVED lines=34> */
.L_x_13706:
        /* <DEDUP_REMOVED lines=9> */
.L_x_13690:
[----:B------:R-:W-:Y:S05]  /*1e10*/  BSYNC B0 ;  /* 0x0000000000007941 */ /* 0x000fea0003800000 */
.L_x_13689:
[----:B------:R-:W-:Y:S01]  /*1e20*/  VIADD R5, R5, 0x1 ;  /* 0x0000000105057836 */ /* 0x000fe20000000000 */
[----:B------:R-:W-:Y:S06]  /*1e30*/  @!P0 BRA `(.L_x_13709) ;  /* 0xfffffff400708947 */ /* 0x000fec000383ffff */
[----:B------:R-:W-:Y:S05]  /*1e40*/  BSYNC B1 ;  /* 0x0000000000017941 */ /* 0x000fea0003800000 */
.L_x_13688:
        /* <DEDUP_REMOVED lines=8> */
.L_x_13687:
        /* <DEDUP_REMOVED lines=559> */
.L_x_13693:
[----:B------:R-:W-:Y:S01]  /*41c0*/  HFMA2 R23, -RZ, RZ, 0, 0.0020122528076171875 ;  /* 0x0000181fff177431 */ /* 0x000fe200000001ff */
[----:B------:R-:W-:Y:S01]  /*41d0*/  BSSY B2, `(.L_x_13711) ;  /* 0x0000006000027945 */ /* 0x000fe20003800000 */
[----:B------:R-:W-:Y:S02]  /*41e0*/  IMAD.MOV.U32 R22, RZ, RZ, R39 ;  /* 0x000000ffff167224 */ /* 0x000fe400078e0027 */
[----:B------:R-:W-:-:S07]  /*41f0*/  IMAD.MOV.U32 R19, RZ, RZ, -0x1 ;  /* 0xffffffffff137424 */ /* 0x000fce00078e00ff */
[----:B01----:R-:W-:Y:S05]  /*4200*/  WARPSYNC.COLLECTIVE R19, `(.L_x_13712) ;  /* 0x0000000013087348 */ /* 0x003fea0003c00000 */
[----:B------:R2:W3:Y:S02]  /*4210*/  SHFL.IDX P2, R19, R20, R22, R23 ;  /* 0x0000001614137389 */ /* 0x0004e40000040017 */
[----:B0123--:R-:W-:Y:S05]  /*4220*/  ENDCOLLECTIVE ;  /* 0x000000000000791b */ /* 0x00ffea0003800000 */
.L_x_13712:
[----:B------:R-:W-:Y:S05]  /*4230*/  BSYNC B2 ;  /* 0x0000000000027941 */ /* 0x000fea0003800000 */
.L_x_13711:
[----:B------:R-:W-:Y:S05]  /*4240*/  BRA `(.L_x_13713) ;  /* 0xffffffd400947947 */ /* 0x000fea000383ffff */
.L_x_13695:
[----:B------:R-:W-:Y:S01]  /*4250*/  BSSY B2, `(.L_x_13714) ;  /* 0x0000007000027945 */ /* 0x000fe20003800000 */
[----:B------:R-:W-:Y:S01]  /*4260*/  MOV R22, R33 ;  /* 0x0000002100167202 */ /* 0x000fe20000000f00 */
[----:B------:R-:W-:Y:S01]  /*4270*/  IMAD.MOV.U32 R23, RZ, RZ, 0x181f ;  /* 0x0000181fff177424 */ /* 0x000fe200078e00ff */
[----:B------:R-:W-:-:S07]  /*4280*/  MOV R19, 0xffffffff ;  /* 0xffffffff00137802 */ /* 0x000fce0000000f00 */
[----:B012---:R-:W-:Y:S05]  /*4290*/  WARPSYNC.COLLECTIVE R19, `(.L_x_13715) ;  /* 0x0000000013087348 */ /* 0x007fea0003c00000 */
[----:B------:R3:W4:Y:S02]  /*42a0*/  SHFL.IDX P2, R19, R20, R22, R23 ;  /* 0x0000001614137389 */ /* 0x0007240000040017 */
[----:B01234-:R-:W-:Y:S05]  /*42b0*/  ENDCOLLECTIVE ;  /* 0x000000000000791b */ /* 0x01ffea0003800000 */
.L_x_13715:
[----:B------:R-:W-:Y:S05]  /*42c0*/  BSYNC B2 ;  /* 0x0000000000027941 */ /* 0x000fea0003800000 */
.L_x_13714:
[----:B------:R-:W-:Y:S05]  /*42d0*/  BRA `(.L_x_13716) ;  /* 0xffffffd400887947 */ /* 0x000fea000383ffff */
.L_x_13697:
[----:B------:R-:W-:Y:S01]  /*42e0*/  HFMA2 R23, -RZ, RZ, 0, 0.0020122528076171875 ;  /* 0x0000181fff177431 */ /* 0x000fe200000001ff */
[----:B------:R-:W-:Y:S01]  /*42f0*/  BSSY B2, `(.L_x_13717) ;  /* 0x0000006000027945 */ /* 0x000fe20003800000 */
[----:B------:R-:W-:Y:S02]  /*4300*/  IMAD.MOV.U32 R22, RZ, RZ, R34 ;  /* 0x000000ffff167224 */ /* 0x000fe400078e0022 */
[----:B------:R-:W-:-:S07]  /*4310*/  IMAD.MOV.U32 R19, RZ, RZ, -0x1 ;  /* 0xffffffffff137424 */ /* 0x000fce00078e00ff */
[----:B0123--:R-:W-:Y:S05]  /*4320*/  WARPSYNC.COLLECTIVE R19, `(.L_x_13718) ;  /* 0x0000000013087348 */ /* 0x00ffea0003c00000 */
[----:B------:R4:W0:Y:S02]  /*4330*/  SHFL.IDX P2, R19, R20, R22, R23 ;  /* 0x0000001614137389 */ /* 0x0008240000040017 */
[----:B01234-:R-:W-:Y:S05]  /*4340*/  ENDCOLLECTIVE ;  /* 0x000000000000791b */ /* 0x01ffea0003800000 */
.L_x_13718:
[----:B------:R-:W-:Y:S05]  /*4350*/  BSYNC B2 ;  /* 0x0000000000027941 */ /* 0x000fea0003800000 */
.L_x_13717:
[----:B------:R-:W-:Y:S05]  /*4360*/  BRA `(.L_x_13719) ;  /* 0xffffffd4007c7947 */ /* 0x000fea000383ffff */
.L_x_13699:
[----:B------:R-:W-:Y:S01]  /*4370*/  BSSY B2, `(.L_x_13720) ;  /* 0x0000007000027945 */ /* 0x000fe20003800000 */
[----:B------:R-:W-:Y:S01]  /*4380*/  MOV R22, R35 ;  /* 0x0000002300167202 */ /* 0x000fe20000000f00 */
[----:B------:R-:W-:Y:S01]  /*4390*/  IMAD.MOV.U32 R23, RZ, RZ, 0x181f ;  /* 0x0000181fff177424 */ /* 0x000fe200078e00ff */
[----:B------:R-:W-:-:S07]  /*43a0*/  MOV R19, 0xffffffff ;  /* 0xffffffff00137802 */ /* 0x000fce0000000f00 */
[----:B01234-:R-:W-:Y:S05]  /*43b0*/  WARPSYNC.COLLECTIVE R19, `(.L_x_13721) ;  /* 0x0000000013087348 */ /* 0x01ffea0003c00000 */
[----:B------:R0:W0:Y:S02]  /*43c0*/  SHFL.IDX P2, R19, R20, R22, R23 ;  /* 0x0000001614137389 */ /* 0x0000240000040017 */
[----:B01234-:R-:W-:Y:S05]  /*43d0*/  ENDCOLLECTIVE ;  /* 0x000000000000791b */ /* 0x01ffea0003800000 */
.L_x_13721:
[----:B------:R-:W-:Y:S05]  /*43e0*/  BSYNC B2 ;  /* 0x0000000000027941 */ /* 0x000fea0003800000 */
.L_x_13720:
[----:B------:R-:W-:Y:S05]  /*43f0*/  BRA `(.L_x_13722) ;  /* 0xffffffd400707947 */ /* 0x000fea000383ffff */
.L_x_13701:
[----:B------:R-:W-:Y:S01]  /*4400*/  HFMA2 R23, -RZ, RZ, 0, 0.0020122528076171875 ;  /* 0x0000181fff177431 */ /* 0x000fe200000001ff */
[----:B------:R-:W-:Y:S01]  /*4410*/  BSSY B2, `(.L_x_13723) ;  /* 0x0000006000027945 */ /* 0x000fe20003800000 */
[----:B------:R-:W-:Y:S02]  /*4420*/  IMAD.MOV.U32 R22, RZ, RZ, R36 ;  /* 0x000000ffff167224 */ /* 0x000fe400078e0024 */
[----:B------:R-:W-:-:S07]  /*4430*/  IMAD.MOV.U32 R19, RZ, RZ, -0x1 ;  /* 0xffffffffff137424 */ /* 0x000fce00078e00ff */
[----:B01234-:R-:W-:Y:S05]  /*4440*/  WARPSYNC.COLLECTIVE R19, `(.L_x_13724) ;  /* 0x0000000013087348 */ /* 0x01ffea0003c00000 */
[----:B------:R0:W0:Y:S02]  /*4450*/  SHFL.IDX P2, R19, R20, R22, R23 ;  /* 0x0000001614137389 */ /* 0x0000240000040017 */
[----:B01234-:R-:W-:Y:S05]  /*4460*/  ENDCOLLECTIVE ;  /* 0x000000000000791b */ /* 0x01ffea0003800000 */
.L_x_13724:
[----:B------:R-:W-:Y:S05]  /*4470*/  BSYNC B2 ;  /* 0x0000000000027941 */ /* 0x000fea0003800000 */
.L_x_13723:
[----:B------:R-:W-:Y:S05]  /*4480*/  BRA `(.L_x_13725) ;  /* 0xffffffd400647947 */ /* 0x000fea000383ffff */
.L_x_13703:
[----:B------:R-:W-:Y:S01]  /*4490*/  BSSY B2, `(.L_x_13726) ;  /* 0x0000007000027945 */ /* 0x000fe20003800000 */
[----:B------:R-:W-:Y:S01]  /*44a0*/  MOV R22, R37 ;  /* 0x0000002500167202 */ /* 0x000fe20000000f00 */
[----:B------:R-:W-:Y:S01]  /*44b0*/  IMAD.MOV.U32 R23, RZ, RZ, 0x181f ;  /* 0x0000181fff177424 */ /* 0x000fe200078e00ff */
[----:B------:R-:W-:-:S07]  /*44c0*/  MOV R19, 0xffffffff ;  /* 0xffffffff00137802 */ /* 0x000fce0000000f00 */
[----:B01234-:R-:W-:Y:S05]  /*44d0*/  WARPSYNC.COLLECTIVE R19, `(.L_x_13727) ;  /* 0x0000000013087348 */ /* 0x01ffea0003c00000 */
[----:B------:R0:W0:Y:S02]  /*44e0*/  SHFL.IDX P2, R19, R20, R22, R23 ;  /* 0x0000001614137389 */ /* 0x0000240000040017 */
[----:B01234-:R-:W-:Y:S05]  /*44f0*/  ENDCOLLECTIVE ;  /* 0x000000000000791b */ /* 0x01ffea0003800000 */
.L_x_13727:
[----:B------:R-:W-:Y:S05]  /*4500*/  BSYNC B2 ;  /* 0x0000000000027941 */ /* 0x000fea0003800000 */
.L_x_13726:
[----:B------:R-:W-:Y:S05]  /*4510*/  BRA `(.L_x_13728) ;  /* 0xffffffd400587947 */ /* 0x000fea000383ffff */
.L_x_13705:
[----:B------:R-:W-:Y:S01]  /*4520*/  HFMA2 R23, -RZ, RZ, 0, 0.0020122528076171875 ;  /* 0x0000181fff177431 */ /* 0x000fe200000001ff */
[----:B------:R-:W-:Y:S01]  /*4530*/  BSSY B2, `(.L_x_13729) ;  /* 0x0000006000027945 */ /* 0x000fe20003800000 */
[----:B------:R-:W-:Y:S02]  /*4540*/  IMAD.MOV.U32 R22, RZ, RZ, R38 ;  /* 0x000000ffff167224 */ /* 0x000fe400078e0026 */
[----:B------:R-:W-:-:S07]  /*4550*/  IMAD.MOV.U32 R19, RZ, RZ, -0x1 ;  /* 0xffffffffff137424 */ /* 0x000fce00078e00ff */
[----:B01234-:R-:W-:Y:S05]  /*4560*/  WARPSYNC.COLLECTIVE R19, `(.L_x_13730) ;  /* 0x0000000013087348 */ /* 0x01ffea0003c00000 */
[----:B------:R0:W0:Y:S02]  /*4570*/  SHFL.IDX P2, R19, R20, R22, R23 ;  /* 0x0000001614137389 */ /* 0x0000240000040017 */
[----:B01234-:R-:W-:Y:S05]  /*4580*/  ENDCOLLECTIVE ;  /* 0x000000000000791b */ /* 0x01ffea0003800000 */
.L_x_13730:
[----:B------:R-:W-:Y:S05]  /*4590*/  BSYNC B2 ;  /* 0x0000000000027941 */ /* 0x000fea0003800000 */
.L_x_13729:
[----:B------:R-:W-:Y:S05]  /*45a0*/  BRA `(.L_x_13731) ;  /* 0xffffffd4004c7947 */ /* 0x000fea000383ffff */
.L_x_13707:
[----:B------:R-:W-:Y:S01]  /*45b0*/  BSSY B2, `(.L_x_13732) ;  /* 0x0000007000027945 */ /* 0x000fe20003800000 */
[----:B------:R-:W-:Y:S01]  /*45c0*/  MOV R22, R44 ;  /* 0x0000002c00167202 */ /* 0x000fe20000000f00 */
[----:B------:R-:W-:Y:S01]  /*45d0*/  IMAD.MOV.U32 R23, RZ, RZ, 0x181f ;  /* 0x0000181fff177424 */ /* 0x000fe200078e00ff */
[----:B------:R-:W-:-:S07]  /*45e0*/  MOV R19, 0xffffffff ;  /* 0xffffffff00137802 */ /* 0x000fce0000000f00 */
[----:B01234-:R-:W-:Y:S05]  /*45f0*/  WARPSYNC.COLLECTIVE R19, `(.L_x_13733) ;  /* 0x0000000013087348 */ /* 0x01ffea0003c00000 */
[----:B------:R0:W0:Y:S02]  /*4600*/  SHFL.IDX P2, R19, R20, R22, R23 ;  /* 0x0000001614137389 */ /* 0x0000240000040017 */
[----:B01234-:R-:W-:Y:S05]  /*4610*/  ENDCOLLECTIVE ;  /* 0x000000000000791b */ /* 0x01ffea0003800000 */
.L_x_13733:
[----:B------:R-:W-:Y:S05]  /*4620*/  BSYNC B2 ;  /* 0x0000000000027941 */ /* 0x000fea0003800000 */
.L_x_13732:
[----:B------:R-:W-:Y:S05]  /*4630*/  BRA `(.L_x_13734) ;  /* 0xffffffd400407947 */ /* 0x000fea000383ffff */
        .weak           $__internal_267_$__cuda_sm20_div_s16
        .type           $__internal_267_$__cuda_sm20_div_s16,@function
        .size           $__internal_267_$__cuda_sm20_div_s16,($__internal_268_$__cuda_sm20_div_u16 - $__internal_267_$__cuda_sm20_div_s16)
$__internal_267_$__cuda_sm20_div_s16:
        /* <DEDUP_REMOVED lines=24> */
[----:B------:R-:W-:Y:S05]  /*47c0*/  RET.REL.NODEC R4 `(_Z9cuda_gemmIiLi128ELi2ELi1ELi4096ELi8ELi8ELi64ELi1ELi0EEviiiPT_S1_S1_iii) ;  /* 0xffffffb8040c7950 */ /* 0x000fea0003c3ffff */
        .weak           $__internal_268_$__cuda_sm20_div_u16
        .type           $__internal_268_$__cuda_sm20_div_u16,@function
        .size           $__internal_268_$__cuda_sm20_div_u16,(.L_x_38771 - $__internal_268_$__cuda_sm20_div_u16)
$__internal_268_$__cuda_sm20_div_u16:
        /* <DEDUP_REMOVED lines=18> */
[----:B------:R-:W-:Y:S06]  /*48f0*/  RET.REL.NODEC R4 `(_Z9cuda_gemmIiLi128ELi2ELi1ELi4096ELi8ELi8ELi64ELi1ELi0EEviiiPT_S1_S1_iii) ;  /* 0xffffffb404c07950 */ /* 0x000fec0003c3ffff */
.L_x_13735:
        /* <DEDUP_REMOVED lines=16> */
.L_x_38771:


//--------------------- .text._Z9cuda_gemmIiLi128ELi2ELi1ELi4096ELi8ELi8ELi64ELi0ELi1EEviiiPT_S1_S1_iii --------------------------
	.section	.text._Z9cuda_gemmIiLi128ELi2ELi1ELi4096ELi8ELi8ELi64ELi0ELi1EEviiiPT_S1_S1_iii,"ax",@progbits
	.align	128
        .global         _Z9cuda_gemmIiLi128ELi2ELi1ELi4096ELi8ELi8ELi64ELi0ELi1EEviiiPT_S1_S1_iii
        .type           _Z9cuda_gemmIiLi128ELi2ELi1ELi4096ELi8ELi8ELi64ELi0ELi1EEviiiPT_S1_S1_iii,@function
        .size           _Z9cuda_gemmIiLi128ELi2ELi1ELi4096ELi8ELi8ELi64ELi0ELi1EEviiiPT_S1_S1_iii,(.L_x_38772 - _Z9cuda_gemmIiLi128ELi2ELi1ELi4096ELi8ELi8ELi64ELi0ELi1EEviiiPT_S1_S1_iii)
        .other          _Z9cuda_gemmIiLi128ELi2ELi1ELi4096ELi8ELi8ELi64ELi0ELi1EEviiiPT_S1_S1_iii,@"STO_CUDA_ENTRY STV_DEFAULT"
_Z9cuda_gemmIiLi128ELi2ELi1ELi4096ELi8ELi8ELi64ELi0ELi1EEviiiPT_S1_S1_iii:
.text._Z9cuda_gemmIiLi128ELi2ELi1ELi4096ELi8ELi8ELi64ELi0ELi1EEviiiPT_S1_S1_iii:
        /* <DEDUP_REMOVED lines=45> */
.L_x_13740:
        /* <DEDUP_REMOVED lines=12> */
.L_x_13739:
[----:B------:R-:W-:Y:S05]  /*0390*/  BSYNC.RECONVERGENT B1 ;  /* 0x0000000000017941 */ /* 0x000fea0003800200 */
.L_x_13738:
[----:B------:R-:W-:Y:S05]  /*03a0*/  @!P1 BRA `(.L_x_13737) ;  /* 0x0000000000a89947 */ /* 0x000fea0003800000 */
[----:B------:R-:W1:Y:S01]  /*03b0*/  S2R R5, SR_CgaCtaId ;  /* 0x0000000000057919 */ /* 0x000e620000008800 */
[----:B------:R-:W2:Y:S01]  /*03c0*/  LDC.64 R10, c[0x0][0x398] ;  /* 0x0000e600ff0a7b82 */ /* 0x000ea20000000a00 */
[----:B------:R-:W-:-:S04]  /*03d0*/  MOV R0, 0x400 ;  /* 0x0000040000007802 */ /* 0x000fc80000000f00 */
[----:B-1----:R-:W-:-:S07]  /*03e0*/  LEA R18, R5, R0, 0x18 ;  /* 0x0000000005127211 */ /* 0x002fce00078ec0ff */
.L_x_13741:
        /* <DEDUP_REMOVED lines=38> */
.L_x_13737:
[----:B------:R-:W-:Y:S05]  /*0650*/  BSYNC.RECONVERGENT B0 ;  /* 0x0000000000007941 */ /* 0x000fea0003800200 */
.L_x_13736:
        /* <DEDUP_REMOVED lines=18> */
[----:B------:R-:W-:Y:S05]  /*0780*/  CALL.REL.NOINC `($__internal_269_$__cuda_sm20_div_u16) ;  /* 0x0000002000707944 */ /* 0x000fea0003c00000 */
        /* <DEDUP_REMOVED lines=18> */
.L_x_13746:
        /* <DEDUP_REMOVED lines=37> */
.L_x_13743:
[----:B------:R-:W-:Y:S05]  /*0b00*/  BSYNC.RECONVERGENT B0 ;  /* 0x0000000000007941 */ /* 0x000fea0003800200 */
.L_x_13742:
        /* <DEDUP_REMOVED lines=12> */
.L_x_13745:
        /* <DEDUP_REMOVED lines=26> */
.L_x_13744:
        /* <DEDUP_REMOVED lines=446> */
        .weak           $__internal_269_$__cuda_sm20_div_u16
        .type           $__internal_269_$__cuda_sm20_div_u16,@function
        .size           $__internal_269_$__cuda_sm20_div_u16,(.L_x_38772 - $__internal_269_$__cuda_sm20_div_u16)
$__internal_269_$__cuda_sm20_div_u16:
        /* <DEDUP_REMOVED lines=18> */
[----:B------:R-:W-:Y:S06]  /*2a70*/  RET.REL.NODEC R10 `(_Z9cuda_gemmIiLi128ELi2ELi1ELi4096ELi8ELi8ELi64ELi0ELi1EEviiiPT_S1_S1_iii) ;  /* 0xffffffd40a607950 */ /* 0x000fec0003c3ffff */
.L_x_13747:
        /* <DEDUP_REMOVED lines=16> */
.L_x_38772:


//--------------------- .text._Z9cuda_gemmIiLi128ELi2ELi1ELi4096ELi8ELi8ELi64ELi0ELi0EEviiiPT_S1_S1_iii --------------------------
	.section	.text._Z9cuda_gemmIiLi128ELi2ELi1ELi4096ELi8ELi8ELi64ELi0ELi0EEviiiPT_S1_S1_iii,"ax",@progbits
	.align	128
        .global         _Z9cuda_gemmIiLi128ELi2ELi1ELi4096ELi8ELi8ELi64ELi0ELi0EEviiiPT_S1_S1_iii
        .type           _Z9cuda_gemmIiLi128ELi2ELi1ELi4096ELi8ELi8ELi64ELi0ELi0EEviiiPT_S1_S1_iii,@function
        .size           _Z9cuda_gemmIiLi128ELi2ELi1ELi4096ELi8ELi8ELi64ELi0ELi0EEviiiPT_S1_S1_iii,(.L_x_38774 - _Z9cuda_gemmIiLi128ELi2ELi1ELi4096ELi8ELi8ELi64ELi0ELi0EEviiiPT_S1_S1_iii)
        .other          _Z9cuda_gemmIiLi128ELi2ELi1ELi4096ELi8ELi8ELi64ELi0ELi0EEviiiPT_S1_S1_iii,@"STO_CUDA_ENTRY STV_DEFAULT"
_Z9cuda_gemmIiLi128ELi2ELi1ELi4096ELi8ELi8ELi64ELi0ELi0EEviiiPT_S1_S1_iii:
.text._Z9cuda_gemmIiLi128ELi2ELi1ELi4096ELi8ELi8ELi64ELi0ELi0EEviiiPT_S1_S1_iii:
        /* <DEDUP_REMOVED lines=62> */
.L_x_13750:
        /* <DEDUP_REMOVED lines=25> */
.L_x_13749:
[----:B------:R-:W-:Y:S05]  /*0570*/  BSYNC.RECONVERGENT B0 ;  /* 0x0000000000007941 */ /* 0x000fea0003800200 */
.L_x_13748:
[----:B------:R-:W-:Y:S01]  /*0580*/  MOV R7, 0x80 ;  /* 0x0000008000077802 */ /* 0x000fe20000000f00 */
[----:B0-----:R-:W-:Y:S01]  /*0590*/  IMAD.MOV.U32 R8, RZ, RZ, R17 ;  /* 0x000000ffff087224 */ /* 0x001fe200078e0011 */
[----:B------:R-:W-:-:S07]  /*05a0*/  MOV R9, 0x5c0 ;  /* 0x000005c000097802 */ /* 0x000fce0000000f00 */
[----:B------:R-:W-:Y:S05]  /*05b0*/  CALL.REL.NOINC `($__internal_270_$__cuda_sm20_div_s16) ;  /* 0x0000004000e87944 */ /* 0x000fea0003c00000 */
[----:B------:R-:W-:Y:S01]  /*05c0*/  UPRMT UR4, UR8, 0x9910, URZ ;  /* 0x0000991008047896 */ /* 0x000fe200080000ff */
[----:B------:R-:W-:Y:S01]  /*05d0*/  IMAD.MOV.U32 R7, RZ, RZ, 0x8 ;  /* 0x00000008ff077424 */ /* 0x000fe200078e00ff */
[----:B------:R-:W-:-:S04]  /*05e0*/  MOV R9, 0x620 ;  /* 0x0000062000097802 */ /* 0x000fc80000000f00 */
[----:B------:R-:W-:Y:S01]  /*05f0*/  MOV R8, UR4 ;  /* 0x0000000400087c02 */ /* 0x000fe20008000f00 */
[----:B------:R-:W-:-:S06]  /*0600*/  UMOV UR4, UR8 ;  /* 0x0000000800047c82 */ /* 0x000fcc0008000000 */
[----:B------:R-:W-:Y:S05]  /*0610*/  CALL.REL.NOINC `($__internal_270_$__cuda_sm20_div_s16) ;  /* 0x0000004000d07944 */ /* 0x000fea0003c00000 */
        /* <DEDUP_REMOVED lines=41> */
[----:B------:R-:W-:Y:S05]  /*08b0*/  CALL.REL.NOINC `($__internal_271_$__cuda_sm20_div_u16) ;  /* 0x0000004000947944 */ /* 0x000fea0003c00000 */
        /* <DEDUP_REMOVED lines=41> */
.L_x_13778:
        /* <DEDUP_REMOVED lines=38> */
.L_x_13752:
[----:B------:R-:W-:Y:S05]  /*0db0*/  BSYNC.RECONVERGENT B0 ;  /* 0x0000000000007941 */ /* 0x000fea0003800200 */
.L_x_13751:
        /* <DEDUP_REMOVED lines=24> */
.L_x_13754:
        /* <DEDUP_REMOVED lines=34> */
.L_x_13753:
        /* <DEDUP_REMOVED lines=22> */
.L_x_13777:
        /* <DEDUP_REMOVED lines=60> */
.L_x_13776:
        /* <DEDUP_REMOVED lines=11> */
.L_x_13781:
[----:B-1----:R-:W-:-:S07]  /*1730*/  IMAD R18, R52, R17, RZ ;  /* 0x0000001134127224 */ /* 0x002fce00078e02ff */
.L_x_13760:
[----:B------:R-:W-:-:S13]  /*1740*/  ISETP.GE.AND P2, PT, R20, 0x2, PT ;  /* 0x000000021400780c */ /* 0x000fda0003f46270 */
[----:B------:R-:W-:Y:S05]  /*1750*/  @!P2 BRA `(.L_x_13762) ;  /* 0x000000000010a947 */ /* 0x000fea0003800000 */
[----:B------:R-:W-:-:S03]  /*1760*/  UMOV UR10, 0xffffffff ;  /* 0xffffffff000a7882 */ /* 0x000fc60000000000 */
[----:B------:R-:W-:Y:S05]  /*1770*/  BRA.DIV UR10, `(.L_x_13763) ;  /* 0x0000002e0a7c7947 */ /* 0x000fea000b800000 */
[----:B------:R1:W3:Y:S02]  /*1780*/  SHFL.IDX PT, R17, R19, R32, 0x181f ;  /* 0x00181f2013117589 */ /* 0x0002e400000e0000 */
.L_x_13784:
[----:B---3--:R-:W-:-:S07]  /*1790*/  IMAD R18, R51, R17, R18 ;  /* 0x0000001133127224 */ /* 0x008fce00078e0212 */
.L_x_13762:
[----:B------:R-:W-:-:S13]  /*17a0*/  ISETP.GE.AND P2, PT, R20, 0x3, PT ;  /* 0x000000031400780c */ /* 0x000fda0003f46270 */
[----:B------:R-:W-:Y:S05]  /*17b0*/  @!P2 BRA `(.L_x_13764) ;  /* 0x000000000010a947 */ /* 0x000fea0003800000 */
[----:B------:R-:W-:-:S03]  /*17c0*/  UMOV UR10, 0xffffffff ;  /* 0xffffffff000a7882 */ /* 0x000fc60000000000 */
[----:B------:R-:W-:Y:S05]  /*17d0*/  BRA.DIV UR10, `(.L_x_13765) ;  /* 0x0000002e0a887947 */ /* 0x000fea000b800000 */
[----:B------:R3:W0:Y:S02]  /*17e0*/  SHFL.IDX PT, R17, R19, R33, 0x181f ;  /* 0x00181f2113117589 */ /* 0x00062400000e0000 */
.L_x_13787:
[----:B0-----:R-:W-:-:S07]  /*17f0*/  IMAD R18, R50, R17, R18 ;  /* 0x0000001132127224 */ /* 0x001fce00078e0212 */
.L_x_13764:
[----:B------:R-:W-:-:S13]  /*1800*/  ISETP.GE.AND P2, PT, R20, 0x4, PT ;  /* 0x000000041400780c */ /* 0x000fda0003f46270 */
[----:B------:R-:W-:Y:S05]  /*1810*/  @!P2 BRA `(.L_x_13766) ;  /* 0x000000000010a947 */ /* 0x000fea0003800000 */
[----:B------:R-:W-:-:S03]  /*1820*/  UMOV UR10, 0xffffffff ;  /* 0xffffffff000a7882 */ /* 0x000fc60000000000 */
[----:B------:R-:W-:Y:S05]  /*1830*/  BRA.DIV UR10, `(.L_x_13767) ;  /* 0x0000002e0a947947 */ /* 0x000fea000b800000 */
[----:B------:R0:W0:Y:S02]  /*1840*/  SHFL.IDX PT, R17, R19, R34, 0x181f ;  /* 0x00181f2213117589 */ /* 0x00002400000e0000 */
.L_x_13790:
[----:B0-2---:R-:W-:-:S07]  /*1850*/  IMAD R18, R49, R17, R18 ;  /* 0x0000001131127224 */ /* 0x005fce00078e0212 */
.L_x_13766:
[----:B------:R-:W-:-:S13]  /*1860*/  ISETP.GE.AND P2, PT, R20, 0x5, PT ;  /* 0x000000051400780c */ /* 0x000fda0003f46270 */
[----:B------:R-:W-:Y:S05]  /*1870*/  @!P2 BRA `(.L_x_13768) ;  /* 0x000000000010a947 */ /* 0x000fea0003800000 */
[----:B------:R-:W-:-:S03]  /*1880*/  UMOV UR10, 0xffffffff ;  /* 0xffffffff000a7882 */ /* 0x000fc60000000000 */
[----:B------:R-:W-:Y:S05]  /*1890*/  BRA.DIV UR10, `(.L_x_13769) ;  /* 0x0000002e0aa07947 */ /* 0x000fea000b800000 */
[----:B------:R0:W0:Y:S02]  /*18a0*/  SHFL.IDX PT, R17, R19, R35, 0x181f ;  /* 0x00181f2313117589 */ /* 0x00002400000e0000 */
.L_x_13793:
[----:B0-----:R-:W-:-:S07]  /*18b0*/  IMAD R18, R48, R17, R18 ;  /* 0x0000001130127224 */ /* 0x001fce00078e0212 */
.L_x_13768:
[----:B------:R-:W-:-:S13]  /*18c0*/  ISETP.GE.AND P2, PT, R20, 0x6, PT ;  /* 0x000000061400780c */ /* 0x000fda0003f46270 */
[----:B------:R-:W-:Y:S05]  /*18d0*/  @!P2 BRA `(.L_x_13770) ;  /* 0x000000000010a947 */ /* 0x000fea0003800000 */
[----:B------:R-:W-:-:S03]  /*18e0*/  UMOV UR10, 0xffffffff ;  /* 0xffffffff000a7882 */ /* 0x000fc60000000000 */
[----:B------:R-:W-:Y:S05]  /*18f0*/  BRA.DIV UR10, `(.L_x_13771) ;  /* 0x0000002e0aac7947 */ /* 0x000fea000b800000 */
[----:B------:R0:W0:Y:S02]  /*1900*/  SHFL.IDX PT, R17, R19, R36, 0x181f ;  /* 0x00181f2413117589 */ /* 0x00002400000e0000 */
.L_x_13796:
[----:B0---4-:R-:W-:-:S07]  /*1910*/  IMAD R18, R47, R17, R18 ;  /* 0x000000112f127224 */ /* 0x011fce00078e0212 */
.L_x_13770:
[----:B------:R-:W-:-:S13]  /*1920*/  ISETP.GE.AND P2, PT, R20, 0x7, PT ;  /* 0x000000071400780c */ /* 0x000fda0003f46270 */
[----:B------:R-:W-:Y:S05]  /*1930*/  @!P2 BRA `(.L_x_13772) ;  /* 0x000000000010a947 */ /* 0x000fea0003800000 */
[----:B------:R-:W-:-:S03]  /*1940*/  UMOV UR10, 0xffffffff ;  /* 0xffffffff000a7882 */ /* 0x000fc60000000000 */
[----:B------:R-:W-:Y:S05]  /*1950*/  BRA.DIV UR10, `(.L_x_13773) ;  /* 0x0000002e0ab87947 */ /* 0x000fea000b800000 */
[----:B------:R0:W0:Y:S02]  /*1960*/  SHFL.IDX PT, R17, R19, R37, 0x181f ;  /* 0x00181f2513117589 */ /* 0x00002400000e0000 */
.L_x_13799:
[----:B0-----:R-:W-:-:S07]  /*1970*/  IMAD R18, R45, R17, R18 ;  /* 0x000000112d127224 */ /* 0x001fce00078e0212 */
.L_x_13772:
[----:B------:R-:W-:-:S13]  /*1980*/  ISETP.GE.AND P2, PT, R20, 0x8, PT ;  /* 0x000000081400780c */ /* 0x000fda0003f46270 */
[----:B------:R-:W-:Y:S05]  /*1990*/  @!P2 BRA `(.L_x_13774) ;  /* 0x00000000009ca947 */ /* 0x000fea0003800000 */
[----:B------:R-:W-:-:S03]  /*19a0*/  UMOV UR10, 0xffffffff ;  /* 0xffffffff000a7882 */ /* 0x000fc60000000000 */
[----:B------:R-:W-:Y:S05]  /*19b0*/  BRA.DIV UR10, `(.L_x_13775) ;  /* 0x0000002e0ac47947 */ /* 0x000fea000b800000 */
[----:B------:R0:W0:Y:S02]  /*19c0*/  SHFL.IDX PT, R17, R19, R39, 0x181f ;  /* 0x00181f2713117589 */ /* 0x00002400000e0000 */
.L_x_13802:
[----:B0-----:R-:W-:Y:S01]  /*19d0*/  IMAD R18, R46, R17, R18 ;  /* 0x000000112e127224 */ /* 0x001fe200078e0212 */
[----:B------:R-:W-:Y:S06]  /*19e0*/  BRA `(.L_x_13774) ;  /* 0x0000000000887947 */ /* 0x000fec0003800000 */
.L_x_13759:
        /* <DEDUP_REMOVED lines=34> */
.L_x_13774:
        /* <DEDUP_REMOVED lines=9> */
.L_x_13758:
[----:B------:R-:W-:Y:S05]  /*1ca0*/  BSYNC B0 ;  /* 0x0000000000007941 */ /* 0x000fea0003800000 */
.L_x_13757:
[----:B------:R-:W-:Y:S01]  /*1cb0*/  IADD3 R22, PT, PT, R22, 0x1, RZ ;  /* 0x0000000116167810 */ /* 0x000fe20007ffe0ff */
[----:B------:R-:W-:Y:S06]  /*1cc0*/  @!P0 BRA `(.L_x_13777) ;  /* 0xfffffff4007c8947 */ /* 0x000fec000383ffff */
[----:B------:R-:W-:Y:S05]  /*1cd0*/  BSYNC B1 ;  /* 0x0000000000017941 */ /* 0x000fea0003800000 */
.L_x_13756:
        /* <DEDUP_REMOVED lines=8> */
.L_x_13755:
        /* <DEDUP_REMOVED lines=632> */
.L_x_13761:
[----:B------:R-:W-:Y:S01]  /*44e0*/  HFMA2 R26, -RZ, RZ, 0, 0.0020122528076171875 ;  /* 0x0000181fff1a7431 */ /* 0x000fe200000001ff */
[----:B------:R-:W-:Y:S01]  /*44f0*/  BSSY B2, `(.L_x_13779) ;  /* 0x0000006000027945 */ /* 0x000fe20003800000 */
[----:B------:R-:W-:Y:S02]  /*4500*/  IMAD.MOV.U32 R24, RZ, RZ, R38 ;  /* 0x000000ffff187224 */ /* 0x000fe400078e0026 */
[----:B------:R-:W-:-:S07]  /*4510*/  IMAD.MOV.U32 R17, RZ, RZ, -0x1 ;  /* 0xffffffffff117424 */ /* 0x000fce00078e00ff */
[----:B--2-4-:R-:W-:Y:S05]  /*4520*/  WARPSYNC.COLLECTIVE R17, `(.L_x_13780) ;  /* 0x0000000011087348 */ /* 0x014fea0003c00000 */
[----:B------:R0:W1:Y:S02]  /*4530*/  SHFL.IDX P2, R17, R19, R24, R26 ;  /* 0x0000001813117389 */ /* 0x000064000004001a */
[----:B012-4-:R-:W-:Y:S05]  /*4540*/  ENDCOLLECTIVE ;  /* 0x000000000000791b */ /* 0x017fea0003800000 */
.L_x_13780:
[----:B------:R-:W-:Y:S05]  /*4550*/  BSYNC B2 ;  /* 0x0000000000027941 */ /* 0x000fea0003800000 */
.L_x_13779:
[----:B------:R-:W-:Y:S05]  /*4560*/  BRA `(.L_x_13781) ;  /* 0xffffffd000707947 */ /* 0x000fea000383ffff */
.L_x_13763:
[----:B------:R-:W-:Y:S01]  /*4570*/  BSSY B2, `(.L_x_13782) ;  /* 0x0000007000027945 */ /* 0x000fe20003800000 */
[----:B------:R-:W-:Y:S01]  /*4580*/  MOV R24, R32 ;  /* 0x0000002000187202 */ /* 0x000fe20000000f00 */
[----:B------:R-:W-:Y:S01]  /*4590*/  IMAD.MOV.U32 R26, RZ, RZ, 0x181f ;  /* 0x0000181fff1a7424 */ /* 0x000fe200078e00ff */
[----:B------:R-:W-:-:S07]  /*45a0*/  MOV R17, 0xffffffff ;  /* 0xffffffff00117802 */ /* 0x000fce0000000f00 */
[----:B0-2-4-:R-:W-:Y:S05]  /*45b0*/  WARPSYNC.COLLECTIVE R17, `(.L_x_13783) ;  /* 0x0000000011087348 */ /* 0x015fea0003c00000 */
[----:B------:R1:W3:Y:S02]  /*45c0*/  SHFL.IDX P2, R17, R19, R24, R26 ;  /* 0x0000001813117389 */ /* 0x0002e4000004001a */
[----:B01234-:R-:W-:Y:S05]  /*45d0*/  ENDCOLLECTIVE ;  /* 0x000000000000791b */ /* 0x01ffea0003800000 */
.L_x_13783:
[----:B------:R-:W-:Y:S05]  /*45e0*/  BSYNC B2 ;  /* 0x0000000000027941 */ /* 0x000fea0003800000 */
.L_x_13782:
[----:B------:R-:W-:Y:S05]  /*45f0*/  BRA `(.L_x_13784) ;  /* 0xffffffd000647947 */ /* 0x000fea000383ffff */
.L_x_13765:
[----:B------:R-:W-:Y:S01]  /*4600*/  HFMA2 R26, -RZ, RZ, 0, 0.0020122528076171875 ;  /* 0x0000181fff1a7431 */ /* 0x000fe200000001ff */
[----:B------:R-:W-:Y:S01]  /*4610*/  BSSY B2, `(.L_x_13785) ;  /* 0x0000006000027945 */ /* 0x000fe20003800000 */
[----:B------:R-:W-:Y:S02]  /*4620*/  IMAD.MOV.U32 R24, RZ, RZ, R33 ;  /* 0x000000ffff187224 */ /* 0x000fe400078e0021 */
[----:B------:R-:W-:-:S07]  /*4630*/  IMAD.MOV.U32 R17, RZ, RZ, -0x1 ;  /* 0xffffffffff117424 */ /* 0x000fce00078e00ff */
[----:B012-4-:R-:W-:Y:S05]  /*4640*/  WARPSYNC.COLLECTIVE R17, `(.L_x_13786) ;  /* 0x0000000011087348 */ /* 0x017fea0003c00000 */
[----:B------:R3:W0:Y:S02]  /*4650*/  SHFL.IDX P2, R17, R19, R24, R26 ;  /* 0x0000001813117389 */ /* 0x000624000004001a */
[----:B01234-:R-:W-:Y:S05]  /*4660*/  ENDCOLLECTIVE ;  /* 0x000000000000791b */ /* 0x01ffea0003800000 */
.L_x_13786:
[----:B------:R-:W-:Y:S05]  /*4670*/  BSYNC B2 ;  /* 0x0000000000027941 */ /* 0x000fea0003800000 */
.L_x_13785:
[----:B------:R-:W-:Y:S05]  /*4680*/  BRA `(.L_x_13787) ;  /* 0xffffffd000587947 */ /* 0x000fea000383ffff */
.L_x_13767:
[----:B------:R-:W-:Y:S01]  /*4690*/  BSSY B2, `(.L_x_13788) ;  /* 0x0000007000027945 */ /* 0x000fe20003800000 */
[----:B------:R-:W-:Y:S01]  /*46a0*/  MOV R24, R34 ;  /* 0x0000002200187202 */ /* 0x000fe20000000f00 */
[----:B------:R-:W-:Y:S01]  /*46b0*/  IMAD.MOV.U32 R26, RZ, RZ, 0x181f ;  /* 0x0000181fff1a7424 */ /* 0x000fe200078e00ff */
[----:B------:R-:W-:-:S07]  /*46c0*/  MOV R17, 0xffffffff ;  /* 0xffffffff00117802 */ /* 0x000fce0000000f00 */
[----:B01234-:R-:W-:Y:S05]  /*46d0*/  WARPSYNC.COLLECTIVE R17, `(.L_x_13789) ;  /* 0x0000000011087348 */ /* 0x01ffea0003c00000 */
[----:B------:R0:W0:Y:S02]  /*46e0*/  SHFL.IDX P2, R17, R19, R24, R26 ;  /* 0x0000001813117389 */ /* 0x000024000004001a */
[----:B01234-:R-:W-:Y:S05]  /*46f0*/  ENDCOLLECTIVE ;  /* 0x000000000000791b */ /* 0x01ffea0003800000 */
.L_x_13789:
[----:B------:R-:W-:Y:S05]  /*4700*/  BSYNC B2 ;  /* 0x0000000000027941 */ /* 0x000fea0003800000 */
.L_x_13788:
[----:B------:R-:W-:Y:S05]  /*4710*/  BRA `(.L_x_13790) ;  /* 0xffffffd0004c7947 */ /* 0x000fea000383ffff */
.L_x_13769:
[----:B------:R-:W-:Y:S01]  /*4720*/  HFMA2 R26, -RZ, RZ, 0, 0.0020122528076171875 ;  /* 0x0000181fff1a7431 */ /* 0x000fe200000001ff */
[----:B------:R-:W-:Y:S01]  /*4730*/  BSSY B2, `(.L_x_13791) ;  /* 0x0000006000027945 */ /* 0x000fe20003800000 */
[----:B------:R-:W-:Y:S02]  /*4740*/  IMAD.MOV.U32 R24, RZ, RZ, R35 ;  /* 0x000000ffff187224 */ /* 0x000fe400078e0023 */
[----:B------:R-:W-:-:S07]  /*4750*/  IMAD.MOV.U32 R17, RZ, RZ, -0x1 ;  /* 0xffffffffff117424 */ /* 0x000fce00078e00ff */
[----:B01234-:R-:W-:Y:S05]  /*4760*/  WARPSYNC.COLLECTIVE R17, `(.L_x_13792) ;  /* 0x0000000011087348 */ /* 0x01ffea0003c00000 */
[----:B------:R0:W0:Y:S02]  /*4770*/  SHFL.IDX P2, R17, R19, R24, R26 ;  /* 0x0000001813117389 */ /* 0x000024000004001a */
[----:B01234-:R-:W-:Y:S05]  /*4780*/  ENDCOLLECTIVE ;  /* 0x000000000000791b */ /* 0x01ffea0003800000 */
.L_x_13792:
[----:B------:R-:W-:Y:S05]  /*4790*/  BSYNC B2 ;  /* 0x0000000000027941 */ /* 0x000fea0003800000 */
.L_x_13791:
[----:B------:R-:W-:Y:S05]  /*47a0*/  BRA `(.L_x_13793) ;  /* 0xffffffd000407947 */ /* 0x000fea000383ffff */
.L_x_13771:
[----:B------:R-:W-:Y:S01]  /*47b0*/  BSSY B2, `(.L_x_13794) ;  /* 0x0000007000027945 */ /* 0x000fe20003800000 */
[----:B------:R-:W-:Y:S01]  /*47c0*/  MOV R24, R36 ;  /* 0x0000002400187202 */ /* 0x000fe20000000f00 */
[----:B------:R-:W-:Y:S01]  /*47d0*/  IMAD.MOV.U32 R26, RZ, RZ, 0x181f ;  /* 0x0000181fff1a7424 */ /* 0x000fe200078e00ff */
[----:B------:R-:W-:-:S07]  /*47e0*/  MOV R17, 0xffffffff ;  /* 0xffffffff00117802 */ /* 0x000fce0000000f00 */
[----:B01234-:R-:W-:Y:S05]  /*47f0*/  WARPSYNC.COLLECTIVE R17, `(.L_x_13795) ;  /* 0x0000000011087348 */ /* 0x01ffea0003c00000 */
[----:B------:R0:W0:Y:S02]  /*4800*/  SHFL.IDX P2, R17, R19, R24, R26 ;  /* 0x0000001813117389 */ /* 0x000024000004001a */
[----:B01234-:R-:W-:Y:S05]  /*4810*/  ENDCOLLECTIVE ;  /* 0x000000000000791b */ /* 0x01ffea0003800000 */
.L_x_13795:
[----:B------:R-:W-:Y:S05]  /*4820*/  BSYNC B2 ;  /* 0x0000000000027941 */ /* 0x000fea0003800000 */
.L_x_13794:
[----:B------:R-:W-:Y:S05]  /*4830*/  BRA `(.L_x_13796) ;  /* 0xffffffd000347947 */ /* 0x000fea000383ffff */
.L_x_13773:
[----:B------:R-:W-:Y:S01]  /*4840*/  HFMA2 R26, -RZ, RZ, 0, 0.0020122528076171875 ;  /* 0x0000181fff1a7431 */ /* 0x000fe200000001ff */
[----:B------:R-:W-:Y:S01]  /*4850*/  BSSY B2, `(.L_x_13797) ;  /* 0x0000006000027945 */ /* 0x000fe20003800000 */
[----:B------:R-:W-:Y:S02]  /*4860*/  IMAD.MOV.U32 R24, RZ, RZ, R37 ;  /* 0x000000ffff187224 */ /* 0x000fe400078e0025 */
[----:B------:R-:W-:-:S07]  /*4870*/  IMAD.MOV.U32 R17, RZ, RZ, -0x1 ;  /* 0xffffffffff117424 */ /* 0x000fce00078e00ff */
[----:B01234-:R-:W-:Y:S05]  /*4880*/  WARPSYNC.COLLECTIVE R17, `(.L_x_13798) ;  /* 0x0000000011087348 */ /* 0x01ffea0003c00000 */
[----:B------:R0:W0:Y:S02]  /*4890*/  SHFL.IDX P2, R17, R19, R24, R26 ;  /* 0x0000001813117389 */ /* 0x000024000004001a */
[----:B01234-:R-:W-:Y:S05]  /*48a0*/  ENDCOLLECTIVE ;  /* 0x000000000000791b */ /* 0x01ffea0003800000 */
.L_x_13798:
[----:B------:R-:W-:Y:S05]  /*48b0*/  BSYNC B2 ;  /* 0x0000000000027941 */ /* 0x000fea0003800000 */
.L_x_13797:
[----:B------:R-:W-:Y:S05]  /*48c0*/  BRA `(.L_x_13799) ;  /* 0xffffffd000287947 */ /* 0x000fea000383ffff */
.L_x_13775:
[----:B------:R-:W-:Y:S01]  /*48d0*/  BSSY B2, `(.L_x_13800) ;  /* 0x0000007000027945 */ /* 0x000fe20003800000 */
[----:B------:R-:W-:Y:S01]  /*48e0*/  MOV R24, R39 ;  /* 0x0000002700187202 */ /* 0x000fe20000000f00 */
[----:B------:R-:W-:Y:S01]  /*48f0*/  IMAD.MOV.U32 R26, RZ, RZ, 0x181f ;  /* 0x0000181fff1a7424 */ /* 0x000fe200078e00ff */
[----:B------:R-:W-:-:S07]  /*4900*/  MOV R17, 0xffffffff ;  /* 0xffffffff00117802 */ /* 0x000fce0000000f00 */
[----:B01234-:R-:W-:Y:S05]  /*4910*/  WARPSYNC.COLLECTIVE R17, `(.L_x_13801) ;  /* 0x0000000011087348 */ /* 0x01ffea0003c00000 */
[----:B------:R0:W0:Y:S02]  /*4920*/  SHFL.IDX P2, R17, R19, R24, R26 ;  /* 0x0000001813117389 */ /* 0x000024000004001a */
[----:B01234-:R-:W-:Y:S05]  /*4930*/  ENDCOLLECTIVE ;  /* 0x000000000000791b */ /* 0x01ffea0003800000 */
.L_x_13801:
[----:B------:R-:W-:Y:S05]  /*4940*/  BSYNC B2 ;  /* 0x0000000000027941 */ /* 0x000fea0003800000 */
.L_x_13800:
[----:B------:R-:W-:Y:S05]  /*4950*/  BRA `(.L_x_13802) ;  /* 0xffffffd0001c7947 */ /* 0x000fea000383ffff */
        .weak           $__internal_270_$__cuda_sm20_div_s16
        .type           $__internal_270_$__cuda_sm20_div_s16,@function
        .size           $__internal_270_$__cuda_sm20_div_s16,($__internal_271_$__cuda_sm20_div_u16 - $__internal_270_$__cuda_sm20_div_s16)
$__internal_270_$__cuda_sm20_div_s16:
        /* <DEDUP_REMOVED lines=26> */
[----:B------:R-:W-:Y:S09]  /*4b00*/  RET.REL.NODEC R2 `(_Z9cuda_gemmIiLi128ELi2ELi1ELi4096ELi8ELi8ELi64ELi0ELi0EEviiiPT_S1_S1_iii) ;  /* 0xffffffb4023c7950 */ /* 0x000ff20003c3ffff */
        .weak           $__internal_271_$__cuda_sm20_div_u16
        .type           $__internal_271_$__cuda_sm20_div_u16,@function
        .size           $__internal_271_$__cuda_sm20_div_u16,(.L_x_38774 - $__internal_271_$__cuda_sm20_div_u16)
$__internal_271_$__cuda_sm20_div_u16:
        /* <DEDUP_REMOVED lines=18> */
[----:B------:R-:W-:Y:S06]  /*4c30*/  RET.REL.NODEC R4 `(_Z9cuda_gemmIiLi128ELi2ELi1ELi4096ELi8ELi8ELi64ELi0ELi0EEviiiPT_S1_S1_iii) ;  /* 0xffffffb004f07950 */ /* 0x000fec0003c3ffff */
.L_x_13803:
        /* <DEDUP_REMOVED lines=12> */
.L_x_38774:


//--------------------- .text._Z9cuda_gemmIiLi128ELi2ELi1ELi4096ELi4ELi4ELi64ELi1ELi1EEviiiPT_S1_S1_iii --------------------------
	.section	.text._Z9cuda_gemmIiLi128ELi2ELi1ELi4096ELi4ELi4ELi64ELi1ELi1EEviiiPT_S1_S1_iii,"ax",@progbits
	.align	128
        .global         _Z9cuda_gemmIiLi128ELi2ELi1ELi4096ELi4ELi4ELi64ELi1ELi1EEviiiPT_S1_S1_iii
        .type           _Z9cuda_gemmIiLi128ELi2ELi1ELi4096ELi4ELi4ELi64ELi1ELi1EEviiiPT_S1_S1_iii,@function
        .size           _Z9cuda_gemmIiLi128ELi2ELi1ELi4096ELi4ELi4ELi64ELi1ELi1EEviiiPT_S1_S1_iii,(.L_x_38775 - _Z9cuda_gemmIiLi128ELi2ELi1ELi4096ELi4ELi4ELi64ELi1ELi1EEviiiPT_S1_S1_iii)
        .other          _Z9cuda_gemmIiLi128ELi2ELi1ELi4096ELi4ELi4ELi64ELi1ELi1EEviiiPT_S1_S1_iii,@"STO_CUDA_ENTRY STV_DEFAULT"
_Z9cuda_gemmIiLi128ELi2ELi1ELi4096ELi4ELi4ELi64ELi1ELi1EEviiiPT_S1_S1_iii:
.text._Z9cuda_gemmIiLi128ELi2ELi1ELi4096ELi4ELi4ELi64ELi1ELi1EEviiiPT_S1_S1_iii:
        /* <DEDUP_REMOVED lines=12> */
.L_x_13806:
        /* <DEDUP_REMOVED lines=10> */
.L_x_13805:
[----:B------:R-:W-:Y:S05]  /*0160*/  BSYNC.RECONVERGENT B0 ;  /* 0x0000000000007941 */ /* 0x000fea0003800200 */
.L_x_13804:
        /* <DEDUP_REMOVED lines=14> */
[----:B------:R-:W-:Y:S05]  /*0250*/  CALL.REL.NOINC `($__internal_272_$__cuda_sm20_div_u16) ;  /* 0x0000001000d07944 */ /* 0x000fea0003c00000 */
[----:B------:R-:W0:Y:S01]  /*0260*/  S2UR UR5, SR_CgaCtaId ;  /* 0x00000000000579c3 */ /* 0x000e220000008800 */
[----:B------:R-:W-:Y:S01]  /*0270*/  UMOV UR4, 0x400 ;  /* 0x0000040000047882 */ /* 0x000fe20000000000 */
[----:B------:R-:W-:Y:S01]  /*0280*/  LOP3.LUT R6, R9, 0x3, RZ, 0xc0, !PT ;  /* 0x0000000309067812 */ /* 0x000fe200078ec0ff */
[----:B------:R-:W-:-:S04]  /*0290*/  UIADD3 UR4, UPT, UPT, UR4, 0x80, URZ ;  /* 0x0000008004047890 */ /* 0x000fc8000fffe0ff */
[----:B0-----:R-:W-:-:S06]  /*02a0*/  ULEA UR4, UR5, UR4, 0x18 ;  /* 0x0000000405047291 */ /* 0x001fcc000f8ec0ff */
[----:B------:R-:W-:-:S07]  /*02b0*/  LEA R8, R0, UR4, 0x4 ;  /* 0x0000000400087c11 */ /* 0x000fce000f8e20ff */
.L_x_13811:
        /* <DEDUP_REMOVED lines=29> */
.L_x_13808:
[----:B0-----:R-:W-:Y:S05]  /*0490*/  BSYNC.RECONVERGENT B0 ;  /* 0x0000000000007941 */ /* 0x001fea0003800200 */
.L_x_13807:
        /* <DEDUP_REMOVED lines=8> */
.L_x_13810:
        /* <DEDUP_REMOVED lines=26> */
.L_x_13809:
        /* <DEDUP_REMOVED lines=238> */
        .weak           $__internal_272_$__cuda_sm20_div_u16
        .type           $__internal_272_$__cuda_sm20_div_u16,@function
        .size           $__internal_272_$__cuda_sm20_div_u16,(.L_x_38775 - $__internal_272_$__cuda_sm20_div_u16)
$__internal_272_$__cuda_sm20_div_u16:
        /* <DEDUP_REMOVED lines=18> */
[----:B------:R-:W-:Y:S06]  /*16c0*/  RET.REL.NODEC R2 `(_Z9cuda_gemmIiLi128ELi2ELi1ELi4096ELi4ELi4ELi64ELi1ELi1EEviiiPT_S1_S1_iii) ;  /* 0xffffffe8024c7950 */ /* 0x000fec0003c3ffff */
.L_x_13812:
        /* <DEDUP_REMOVED lines=11> */
.L_x_38775:


//--------------------- .text._Z9cuda_gemmIiLi128ELi2ELi1ELi4096ELi4ELi4ELi64ELi1ELi0EEviiiPT_S1_S1_iii --------------------------
	.section	.text._Z9cuda_gemmIiLi128ELi2ELi1ELi4096ELi4ELi4ELi64ELi1ELi0EEviiiPT_S1_S1_iii,"ax",@progbits
	.align	128
        .global         _Z9cuda_gemmIiLi128ELi2ELi1ELi4096ELi4ELi4ELi64ELi1ELi0EEviiiPT_S1_S1_iii
        .type           _Z9cuda_gemmIiLi128ELi2ELi1ELi4096ELi4ELi4ELi64ELi1ELi0EEviiiPT_S1_S1_iii,@function
        .size           _Z9cuda_gemmIiLi128ELi2ELi1ELi4096ELi4ELi4ELi64ELi1ELi0EEviiiPT_S1_S1_iii,(.L_x_38777 - _Z9cuda_gemmIiLi128ELi2ELi1ELi4096ELi4ELi4ELi64ELi1ELi0EEviiiPT_S1_S1_iii)
        .other          _Z9cuda_gemmIiLi128ELi2ELi1ELi4096ELi4ELi4ELi64ELi1ELi0EEviiiPT_S1_S1_iii,@"STO_CUDA_ENTRY STV_DEFAULT"
_Z9cuda_gemmIiLi128ELi2ELi1ELi4096ELi4ELi4ELi64ELi1ELi0EEviiiPT_S1_S1_iii:
.text._Z9cuda_gemmIiLi128ELi2ELi1ELi4096ELi4ELi4ELi64ELi1ELi0EEviiiPT_S1_S1_iii:
        /* <DEDUP_REMOVED lines=62> */
.L_x_13815:
        /* <DEDUP_REMOVED lines=25> */
.L_x_13814:
[----:B------:R-:W-:Y:S05]  /*0570*/  BSYNC.RECONVERGENT B0 ;  /* 0x0000000000007941 */ /* 0x000fea0003800200 */
.L_x_13813:
[----:B0-----:R-:W-:Y:S01]  /*0580*/  MOV R8, 0x80 ;  /* 0x0000008000087802 */ /* 0x001fe20000000f00 */
[----:B------:R-:W-:Y:S01]  /*0590*/  IMAD.MOV.U32 R3, RZ, RZ, R20 ;  /* 0x000000ffff037224 */ /* 0x000fe200078e0014 */
[----:B------:R-:W-:-:S07]  /*05a0*/  MOV R9, 0x5c0 ;  /* 0x000005c000097802 */ /* 0x000fce0000000f00 */
[----:B------:R-:W-:Y:S05]  /*05b0*/  CALL.REL.NOINC `($__internal_273_$__cuda_sm20_div_s16) ;  /* 0x0000003800247944 */ /* 0x000fea0003c00000 */
[----:B------:R-:W-:Y:S01]  /*05c0*/  PRMT R3, R8, 0x9910, RZ ;  /* 0x0000991008037816 */ /* 0x000fe200000000ff */
[----:B------:R-:W-:Y:S01]  /*05d0*/  IMAD.MOV.U32 R8, RZ, RZ, 0x4 ;  /* 0x00000004ff087424 */ /* 0x000fe200078e00ff */
[----:B------:R-:W-:-:S07]  /*05e0*/  MOV R9, 0x600 ;  /* 0x0000060000097802 */ /* 0x000fce0000000f00 */
[----:B------:R-:W-:Y:S05]  /*05f0*/  CALL.REL.NOINC `($__internal_273_$__cuda_sm20_div_s16) ;  /* 0x0000003800147944 */ /* 0x000fea0003c00000 */
        /* <DEDUP_REMOVED lines=38> */
[----:B------:R-:W-:Y:S05]  /*0860*/  CALL.REL.NOINC `($__internal_274_$__cuda_sm20_div_u16) ;  /* 0x0000003400dc7944 */ /* 0x000fea0003c00000 */
        /* <DEDUP_REMOVED lines=20> */
.L_x_13834:
        /* <DEDUP_REMOVED lines=36> */
.L_x_13817:
[----:B------:R-:W-:Y:S05]  /*0bf0*/  BSYNC.RECONVERGENT B0 ;  /* 0x0000000000007941 */ /* 0x000fea0003800200 */
.L_x_13816:
        /* <DEDUP_REMOVED lines=21> */
.L_x_13819:
        /* <DEDUP_REMOVED lines=34> */
.L_x_13818:
        /* <DEDUP_REMOVED lines=22> */
.L_x_13833:
        /* <DEDUP_REMOVED lines=38> */
.L_x_13832:
        /* <DEDUP_REMOVED lines=9> */
.L_x_13837:
[----:B01----:R-:W-:Y:S01]  /*13c0*/  IMAD R11, R45, R14, RZ ;  /* 0x0000000e2d0b7224 */ /* 0x003fe200078e02ff */
[----:B------:R-:W-:Y:S06]  /*13d0*/  @!P2 BRA `(.L_x_13826) ;  /* 0x000000000010a947 */ /* 0x000fec0003800000 */
[----:B------:R-:W-:-:S03]  /*13e0*/  UMOV UR7, 0xffffffff ;  /* 0xffffffff00077882 */ /* 0x000fc60000000000 */
[----:B------:R-:W-:Y:S05]  /*13f0*/  BRA.DIV UR7, `(.L_x_13827) ;  /* 0x0000002a07247947 */ /* 0x000fea000b800000 */
[----:B------:R0:W1:Y:S02]  /*1400*/  SHFL.IDX PT, R13, R15, R33, 0x1c1f ;  /* 0x001c1f210f0d7589 */ /* 0x00006400000e0000 */
.L_x_13840:
[----:B-1--4-:R-:W-:-:S07]  /*1410*/  IMAD R11, R42, R13, R11 ;  /* 0x0000000d2a0b7224 */ /* 0x012fce00078e020b */
.L_x_13826:
[----:B------:R-:W-:-:S13]  /*1420*/  ISETP.GE.AND P2, PT, R16, 0x3, PT ;  /* 0x000000031000780c */ /* 0x000fda0003f46270 */
[----:B------:R-:W-:Y:S05]  /*1430*/  @!P2 BRA `(.L_x_13828) ;  /* 0x000000000010a947 */ /* 0x000fea0003800000 */
[----:B------:R-:W-:-:S03]  /*1440*/  UMOV UR7, 0xffffffff ;  /* 0xffffffff00077882 */ /* 0x000fc60000000000 */
[----:B------:R-:W-:Y:S05]  /*1450*/  BRA.DIV UR7, `(.L_x_13829) ;  /* 0x0000002a07307947 */ /* 0x000fea000b800000 */
[----:B------:R1:W0:Y:S02]  /*1460*/  SHFL.IDX PT, R14, R15, R34, 0x1c1f ;  /* 0x001c1f220f0e7589 */ /* 0x00022400000e0000 */
.L_x_13843:
[----:B0-2---:R-:W-:-:S07]  /*1470*/  IMAD R11, R43, R14, R11 ;  /* 0x0000000e2b0b7224 */ /* 0x005fce00078e020b */
.L_x_13828:
[----:B------:R-:W-:-:S13]  /*1480*/  ISETP.GE.AND P2, PT, R16, 0x4, PT ;  /* 0x000000041000780c */ /* 0x000fda0003f46270 */
[----:B------:R-:W-:Y:S05]  /*1490*/  @!P2 BRA `(.L_x_13830) ;  /* 0x00000000005ca947 */ /* 0x000fea0003800000 */
[----:B------:R-:W-:-:S03]  /*14a0*/  UMOV UR7, 0xffffffff ;  /* 0xffffffff00077882 */ /* 0x000fc60000000000 */
[----:B------:R-:W-:Y:S05]  /*14b0*/  BRA.DIV UR7, `(.L_x_13831) ;  /* 0x0000002a07407947 */ /* 0x000fea000b800000 */
[----:B------:R0:W0:Y:S02]  /*14c0*/  SHFL.IDX PT, R13, R15, R40, 0x1c1f ;  /* 0x001c1f280f0d7589 */ /* 0x00002400000e0000 */
.L_x_13846:
[----:B0--3--:R-:W-:Y:S01]  /*14d0*/  IMAD R11, R44, R13, R11 ;  /* 0x0000000d2c0b7224 */ /* 0x009fe200078e020b */
[----:B------:R-:W-:Y:S06]  /*14e0*/  BRA `(.L_x_13830) ;  /* 0x0000000000487947 */ /* 0x000fec0003800000 */
.L_x_13824:
        /* <DEDUP_REMOVED lines=18> */
.L_x_13830:
        /* <DEDUP_REMOVED lines=9> */
.L_x_13823:
[----:B------:R-:W-:Y:S05]  /*16a0*/  BSYNC B0 ;  /* 0x0000000000007941 */ /* 0x000fea0003800000 */
.L_x_13822:
[----:B------:R-:W-:Y:S01]  /*16b0*/  IADD3 R5, PT, PT, R5, 0x1, RZ ;  /* 0x0000000105057810 */ /* 0x000fe20007ffe0ff */
[----:B------:R-:W-:Y:S06]  /*16c0*/  @!P0 BRA `(.L_x_13833) ;  /* 0xfffffff800808947 */ /* 0x000fec000383ffff */
[----:B------:R-:W-:Y:S05]  /*16d0*/  BSYNC B1 ;  /* 0x0000000000017941 */ /* 0x000fea0003800000 */
.L_x_13821:
        /* <DEDUP_REMOVED lines=8> */
.L_x_13820:
        /* <DEDUP_REMOVED lines=585> */
.L_x_13825:
[----:B------:R-:W-:Y:S01]  /*3bf0*/  HFMA2 R18, -RZ, RZ, 0, 0.004024505615234375 ;  /* 0x00001c1fff127431 */ /* 0x000fe200000001ff */
[----:B------:R-:W-:Y:S01]  /*3c00*/  BSSY B2, `(.L_x_13835) ;  /* 0x0000006000027945 */ /* 0x000fe20003800000 */
[----:B------:R-:W-:Y:S02]  /*3c10*/  IMAD.MOV.U32 R14, RZ, RZ, R35 ;  /* 0x000000ffff0e7224 */ /* 0x000fe400078e0023 */
[----:B------:R-:W-:-:S07]  /*3c20*/  IMAD.MOV.U32 R13, RZ, RZ, -0x1 ;  /* 0xffffffffff0d7424 */ /* 0x000fce00078e00ff */
[----:B-1234-:R-:W-:Y:S05]  /*3c30*/  WARPSYNC.COLLECTIVE R13, `(.L_x_13836) ;  /* 0x000000000d087348 */ /* 0x01efea0003c00000 */
[----:B------:R0:W0:Y:S02]  /*3c40*/  SHFL.IDX P3, R13, R15, R14, R18 ;  /* 0x0000000e0f0d7389 */ /* 0x0000240000060012 */
[----:B01234-:R-:W-:Y:S05]  /*3c50*/  ENDCOLLECTIVE ;  /* 0x000000000000791b */ /* 0x01ffea0003800000 */
.L_x_13836:
[----:B------:R-:W-:Y:S05]  /*3c60*/  BSYNC B2 ;  /* 0x0000000000027941 */ /* 0x000fea0003800000 */
.L_x_13835:
[----:B------:R-:W-:Y:S01]  /*3c70*/  MOV R14, R13 ;  /* 0x0000000d000e7202 */ /* 0x000fe20000000f00 */
[----:B------:R-:W-:Y:S06]  /*3c80*/  BRA `(.L_x_13837) ;  /* 0xffffffd400cc7947 */ /* 0x000fec000383ffff */
.L_x_13827:
[----:B------:R-:W-:Y:S01]  /*3c90*/  HFMA2 R18, -RZ, RZ, 0, 0.004024505615234375 ;  /* 0x00001c1fff127431 */ /* 0x000fe200000001ff */
[----:B------:R-:W-:Y:S01]  /*3ca0*/  BSSY B2, `(.L_x_13838) ;  /* 0x0000006000027945 */ /* 0x000fe20003800000 */
[----:B------:R-:W-:Y:S02]  /*3cb0*/  IMAD.MOV.U32 R14, RZ, RZ, R33 ;  /* 0x000000ffff0e7224 */ /* 0x000fe400078e0021 */
[----:B------:R-:W-:-:S07]  /*3cc0*/  IMAD.MOV.U32 R13, RZ, RZ, -0x1 ;  /* 0xffffffffff0d7424 */ /* 0x000fce00078e00ff */
[----:B--234-:R-:W-:Y:S05]  /*3cd0*/  WARPSYNC.COLLECTIVE R13, `(.L_x_13839) ;  /* 0x000000000d087348 */ /* 0x01cfea0003c00000 */
[----:B------:R0:W1:Y:S02]  /*3ce0*/  SHFL.IDX P3, R13, R15, R14, R18 ;  /* 0x0000000e0f0d7389 */ /* 0x0000640000060012 */
[----:B01234-:R-:W-:Y:S05]  /*3cf0*/  ENDCOLLECTIVE ;  /* 0x000000000000791b */ /* 0x01ffea0003800000 */
.L_x_13839:
[----:B------:R-:W-:Y:S05]  /*3d00*/  BSYNC B2 ;  /* 0x0000000000027941 */ /* 0x000fea0003800000 */
.L_x_13838:
[----:B------:R-:W-:Y:S05]  /*3d10*/  BRA `(.L_x_13840) ;  /* 0xffffffd400bc7947 */ /* 0x000fea000383ffff */
.L_x_13829:
[----:B------:R-:W-:Y:S01]  /*3d20*/  BSSY B2, `(.L_x_13841) ;  /* 0x0000007000027945 */ /* 0x000fe20003800000 */
[----:B------:R-:W-:Y:S01]  /*3d30*/  MOV R14, R34 ;  /* 0x00000022000e7202 */ /* 0x000fe20000000f00 */
[----:B------:R-:W-:Y:S01]  /*3d40*/  IMAD.MOV.U32 R18, RZ, RZ, 0x1c1f ;  /* 0x00001c1fff127424 */ /* 0x000fe200078e00ff */
[----:B------:R-:W-:-:S07]  /*3d50*/  MOV R13, 0xffffffff ;  /* 0xffffffff000d7802 */ /* 0x000fce0000000f00 */
[----:B0-234-:R-:W-:Y:S05]  /*3d60*/  WARPSYNC.COLLECTIVE R13, `(.L_x_13842) ;  /* 0x000000000d087348 */ /* 0x01dfea0003c00000 */
[----:B------:R1:W0:Y:S02]  /*3d70*/  SHFL.IDX P3, R13, R15, R14, R18 ;  /* 0x0000000e0f0d7389 */ /* 0x0002240000060012 */
[----:B01234-:R-:W-:Y:S05]  /*3d80*/  ENDCOLLECTIVE ;  /* 0x000000000000791b */ /* 0x01ffea0003800000 */
.L_x_13842:
[----:B------:R-:W-:Y:S05]  /*3d90*/  BSYNC B2 ;  /* 0x0000000000027941 */ /* 0x000fea0003800000 */
.L_x_13841:
[----:B------:R-:W-:Y:S01]  /*3da0*/  IMAD.MOV.U32 R14, RZ, RZ, R13 ;  /* 0x000000ffff0e7224 */ /* 0x000fe200078e000d */
[----:B------:R-:W-:Y:S06]  /*3db0*/  BRA `(.L_x_13843) ;  /* 0xffffffd400ac7947 */ /* 0x000fec000383ffff */
.L_x_13831:
[----:B------:R-:W-:Y:S01]  /*3dc0*/  BSSY B2, `(.L_x_13844) ;  /* 0x0000007000027945 */ /* 0x000fe20003800000 */
[----:B------:R-:W-:Y:S01]  /*3dd0*/  MOV R14, R40 ;  /* 0x00000028000e7202 */ /* 0x000fe20000000f00 */
[----:B------:R-:W-:Y:S01]  /*3de0*/  IMAD.MOV.U32 R18, RZ, RZ, 0x1c1f ;  /* 0x00001c1fff127424 */ /* 0x000fe200078e00ff */
[----:B------:R-:W-:-:S07]  /*3df0*/  MOV R13, 0xffffffff ;  /* 0xffffffff000d7802 */ /* 0x000fce0000000f00 */
[----:B01234-:R-:W-:Y:S05]  /*3e00*/  WARPSYNC.COLLECTIVE R13, `(.L_x_13845) ;  /* 0x000000000d087348 */ /* 0x01ffea0003c00000 */
[----:B------:R0:W0:Y:S02]  /*3e10*/  SHFL.IDX P3, R13, R15, R14, R18 ;  /* 0x0000000e0f0d7389 */ /* 0x0000240000060012 */
[----:B01234-:R-:W-:Y:S05]  /*3e20*/  ENDCOLLECTIVE ;  /* 0x000000000000791b */ /* 0x01ffea0003800000 */
.L_x_13845:
[----:B------:R-:W-:Y:S05]  /*3e30*/  BSYNC B2 ;  /* 0x0000000000027941 */ /* 0x000fea0003800000 */
.L_x_13844:
[----:B------:R-:W-:Y:S05]  /*3e40*/  BRA `(.L_x_13846) ;  /* 0xffffffd400a07947 */ /* 0x000fea000383ffff */
        .weak           $__internal_273_$__cuda_sm20_div_s16
        .type           $__internal_273_$__cuda_sm20_div_s16,@function
        .size           $__internal_273_$__cuda_sm20_div_s16,($__internal_274_$__cuda_sm20_div_u16 - $__internal_273_$__cuda_sm20_div_s16)
$__internal_273_$__cuda_sm20_div_s16:
        /* <DEDUP_REMOVED lines=24> */
[----:B------:R-:W-:Y:S05]  /*3fd0*/  RET.REL.NODEC R4 `(_Z9cuda_gemmIiLi128ELi2ELi1ELi4096ELi4ELi4ELi64ELi1ELi0EEviiiPT_S1_S1_iii) ;  /* 0xffffffc004087950 */ /* 0x000fea0003c3ffff */
        .weak           $__internal_274_$__cuda_sm20_div_u16
        .type           $__internal_274_$__cuda_sm20_div_u16,@function
        .size           $__internal_274_$__cuda_sm20_div_u16,(.L_x_38777 - $__internal_274_$__cuda_sm20_div_u16)
$__internal_274_$__cuda_sm20_div_u16:
        /* <DEDUP_REMOVED lines=18> */
[----:B------:R-:W-:Y:S06]  /*4100*/  RET.REL.NODEC R4 `(_Z9cuda_gemmIiLi128ELi2ELi1ELi4096ELi4ELi4ELi64ELi1ELi0EEviiiPT_S1_S1_iii) ;  /* 0xffffffbc04bc7950 */ /* 0x000fec0003c3ffff */
.L_x_13847:
        /* <DEDUP_REMOVED lines=15> */
.L_x_38777:


//--------------------- .text._Z9cuda_gemmIiLi128ELi2ELi1ELi4096ELi4ELi4ELi64ELi0ELi1EEviiiPT_S1_S1_iii --------------------------
	.section	.text._Z9cuda_gemmIiLi128ELi2ELi1ELi4096ELi4ELi4ELi64ELi0ELi1EEviiiPT_S1_S1_iii,"ax",@progbits
	.align	128
        .global         _Z9cuda_gemmIiLi128ELi2ELi1ELi4096ELi4ELi4ELi64ELi0ELi1EEviiiPT_S1_S1_iii
        .type           _Z9cuda_gemmIiLi128ELi2ELi1ELi4096ELi4ELi4ELi64ELi0ELi1EEviiiPT_S1_S1_iii,@function
        .size           _Z9cuda_gemmIiLi128ELi2ELi1ELi4096ELi4ELi4ELi64ELi0ELi1EEviiiPT_S1_S1_iii,(.L_x_38778 - _Z9cuda_gemmIiLi128ELi2ELi1ELi4096ELi4ELi4ELi64ELi0ELi1EEviiiPT_S1_S1_iii)
        .other          _Z9cuda_gemmIiLi128ELi2ELi1ELi4096ELi4ELi4ELi64ELi0ELi1EEviiiPT_S1_S1_iii,@"STO_CUDA_ENTRY STV_DEFAULT"
_Z9cuda_gemmIiLi128ELi2ELi1ELi4096ELi4ELi4ELi64ELi0ELi1EEviiiPT_S1_S1_iii:
.text._Z9cuda_gemmIiLi128ELi2ELi1ELi4096ELi4ELi4ELi64ELi0ELi1EEviiiPT_S1_S1_iii:
        /* <DEDUP_REMOVED lines=12> */
.L_x_13850:
        /* <DEDUP_REMOVED lines=10> */
.L_x_13849:
[----:B------:R-:W-:Y:S05]  /*0160*/  BSYNC.RECONVERGENT B0 ;  /* 0x0000000000007941 */ /* 0x000fea0003800200 */
.L_x_13848:
        /* <DEDUP_REMOVED lines=19> */
[----:B------:R-:W-:Y:S05]  /*02a0*/  CALL.REL.NOINC `($__internal_275_$__cuda_sm20_div_u16) ;  /* 0x00000014006c7944 */ /* 0x000fea0003c00000 */
[----:B------:R-:W0:Y:S01]  /*02b0*/  LDCU UR6, c[0x0][0x388] ;  /* 0x00007100ff0677ac */ /* 0x000e220008000800 */
[----:B------:R-:W-:Y:S01]  /*02c0*/  LOP3.LUT R10, R10, 0x3, RZ, 0xc0, !PT ;  /* 0x000000030a0a7812 */ /* 0x000fe200078ec0ff */
[----:B0-----:R-:W-:-:S04]  /*02d0*/  USHF.R.S32.HI UR5, URZ, 0x1f, UR6 ;  /* 0x0000001fff057899 */ /* 0x001fc80008011406 */
[----:B------:R-:W-:-:S04]  /*02e0*/  ULEA.HI UR5, UR5, UR6, URZ, 0xc ;  /* 0x0000000605057291 */ /* 0x000fc8000f8f60ff */
[----:B------:R-:W-:-:S12]  /*02f0*/  USHF.R.S32.HI UR5, URZ, 0xc, UR5 ;  /* 0x0000000cff057899 */ /* 0x000fd80008011405 */
.L_x_13855:
        /* <DEDUP_REMOVED lines=43> */
.L_x_13852:
[----:B----4-:R-:W-:Y:S05]  /*05b0*/  BSYNC.RECONVERGENT B0 ;  /* 0x0000000000007941 */ /* 0x010fea0003800200 */
.L_x_13851:
        /* <DEDUP_REMOVED lines=14> */
.L_x_13854:
        /* <DEDUP_REMOVED lines=33> */
.L_x_13853:
        /* <DEDUP_REMOVED lines=251> */
        .weak           $__internal_275_$__cuda_sm20_div_u16
        .type           $__internal_275_$__cuda_sm20_div_u16,@function
        .size           $__internal_275_$__cuda_sm20_div_u16,(.L_x_38778 - $__internal_275_$__cuda_sm20_div_u16)
$__internal_275_$__cuda_sm20_div_u16:
        /* <DEDUP_REMOVED lines=18> */
[----:B------:R-:W-:Y:S06]  /*1980*/  RET.REL.NODEC R2 `(_Z9cuda_gemmIiLi128ELi2ELi1ELi4096ELi4ELi4ELi64ELi0ELi1EEviiiPT_S1_S1_iii) ;  /* 0xffffffe4029c7950 */ /* 0x000fec0003c3ffff */
.L_x_13856:
        /* <DEDUP_REMOVED lines=15> */
.L_x_38778:


//--------------------- .text._Z9cuda_gemmIiLi128ELi2ELi1ELi4096ELi4ELi4ELi64ELi0ELi0EEviiiPT_S1_S1_iii --------------------------
	.section	.text._Z9cuda_gemmIiLi128ELi2ELi1ELi4096ELi4ELi4ELi64ELi0ELi0EEviiiPT_S1_S1_iii,"ax",@progbits
	.align	128
        .global         _Z9cuda_gemmIiLi128ELi2ELi1ELi4096ELi4ELi4ELi64ELi0ELi0EEviiiPT_S1_S1_iii
        .type           _Z9cuda_gemmIiLi128ELi2ELi1ELi4096ELi4ELi4ELi64ELi0ELi0EEviiiPT_S1_S1_iii,@function
        .size           _Z9cuda_gemmIiLi128ELi2ELi1ELi4096ELi4ELi4ELi64ELi0ELi0EEviiiPT_S1_S1_iii,(.L_x_38780 - _Z9cuda_gemmIiLi128ELi2ELi1ELi4096ELi4ELi4ELi64ELi0ELi0EEviiiPT_S1_S1_iii)
        .other          _Z9cuda_gemmIiLi128ELi2ELi1ELi4096ELi4ELi4ELi64ELi0ELi0EEviiiPT_S1_S1_iii,@"STO_CUDA_ENTRY STV_DEFAULT"
_Z9cuda_gemmIiLi128ELi2ELi1ELi4096ELi4ELi4ELi64ELi0ELi0EEviiiPT_S1_S1_iii:
.text._Z9cuda_gemmIiLi128ELi2ELi1ELi4096ELi4ELi4ELi64ELi0ELi0EEviiiPT_S1_S1_iii:
        /* <DEDUP_REMOVED lines=62> */
.L_x_13859:
        /* <DEDUP_REMOVED lines=25> */
.L_x_13858:
[----:B------:R-:W-:Y:S05]  /*0570*/  BSYNC.RECONVERGENT B0 ;  /* 0x0000000000007941 */ /* 0x000fea0003800200 */
.L_x_13857:
[----:B------:R-:W-:Y:S01]  /*0580*/  MOV R7, 0x80 ;  /* 0x0000008000077802 */ /* 0x000fe20000000f00 */
[----:B0-----:R-:W-:Y:S01]  /*0590*/  IMAD.MOV.U32 R8, RZ, RZ, R17 ;  /* 0x000000ffff087224 */ /* 0x001fe200078e0011 */
[----:B------:R-:W-:-:S07]  /*05a0*/  MOV R9, 0x5c0 ;  /* 0x000005c000097802 */ /* 0x000fce0000000f00 */
[----:B------:R-:W-:Y:S05]  /*05b0*/  CALL.REL.NOINC `($__internal_276_$__cuda_sm20_div_s16) ;  /* 0x0000003c00107944 */ /* 0x000fea0003c00000 */
[----:B------:R-:W-:Y:S01]  /*05c0*/  UPRMT UR4, UR8, 0x9910, URZ ;  /* 0x0000991008047896 */ /* 0x000fe200080000ff */
[----:B------:R-:W-:Y:S01]  /*05d0*/  IMAD.MOV.U32 R7, RZ, RZ, 0x4 ;  /* 0x00000004ff077424 */ /* 0x000fe200078e00ff */
[----:B------:R-:W-:-:S04]  /*05e0*/  MOV R9, 0x620 ;  /* 0x0000062000097802 */ /* 0x000fc80000000f00 */
[----:B------:R-:W-:Y:S01]  /*05f0*/  MOV R8, UR4 ;  /* 0x0000000400087c02 */ /* 0x000fe20008000f00 */
[----:B------:R-:W-:-:S06]  /*0600*/  UMOV UR4, UR8 ;  /* 0x0000000800047c82 */ /* 0x000fcc0008000000 */
[----:B------:R-:W-:Y:S05]  /*0610*/  CALL.REL.NOINC `($__internal_276_$__cuda_sm20_div_s16) ;  /* 0x0000003800f87944 */ /* 0x000fea0003c00000 */
        /* <DEDUP_REMOVED lines=41> */
[----:B------:R-:W-:Y:S05]  /*08b0*/  CALL.REL.NOINC `($__internal_277_$__cuda_sm20_div_u16) ;  /* 0x0000003800bc7944 */ /* 0x000fea0003c00000 */
        /* <DEDUP_REMOVED lines=25> */
.L_x_13878:
        /* <DEDUP_REMOVED lines=37> */
.L_x_13861:
[----:B------:R-:W-:Y:S05]  /*0ca0*/  BSYNC.RECONVERGENT B0 ;  /* 0x0000000000007941 */ /* 0x000fea0003800200 */
.L_x_13860:
        /* <DEDUP_REMOVED lines=20> */
.L_x_13863:
        /* <DEDUP_REMOVED lines=34> */
.L_x_13862:
        /* <DEDUP_REMOVED lines=22> */
.L_x_13877:
        /* <DEDUP_REMOVED lines=36> */
.L_x_13876:
        /* <DEDUP_REMOVED lines=9> */
.L_x_13881:
[----:B0---4-:R-:W-:Y:S01]  /*1440*/  IMAD R11, R41, R12, RZ ;  /* 0x0000000c290b7224 */ /* 0x011fe200078e02ff */
[----:B------:R-:W-:Y:S06]  /*1450*/  @!P2 BRA `(.L_x_13870) ;  /* 0x000000000010a947 */ /* 0x000fec0003800000 */
[----:B------:R-:W-:-:S03]  /*1460*/  UMOV UR10, 0xffffffff ;  /* 0xffffffff000a7882 */ /* 0x000fc60000000000 */
[----:B------:R-:W-:Y:S05]  /*1470*/  BRA.DIV UR10, `(.L_x_13871) ;  /* 0x0000002a0af47947 */ /* 0x000fea000b800000 */
[----:B------:R0:W4:Y:S02]  /*1480*/  SHFL.IDX PT, R12, R13, R32, 0x1c1f ;  /* 0x001c1f200d0c7589 */ /* 0x00012400000e0000 */
.L_x_13884:
[----:B---34-:R-:W-:-:S07]  /*1490*/  IMAD R11, R42, R12, R11 ;  /* 0x0000000c2a0b7224 */ /* 0x018fce00078e020b */
.L_x_13870:
[----:B------:R-:W-:-:S13]  /*14a0*/  ISETP.GE.AND P2, PT, R14, 0x3, PT ;  /* 0x000000030e00780c */ /* 0x000fda0003f46270 */
[----:B------:R-:W-:Y:S05]  /*14b0*/  @!P2 BRA `(.L_x_13872) ;  /* 0x000000000010a947 */ /* 0x000fea0003800000 */
[----:B------:R-:W-:-:S03]  /*14c0*/  UMOV UR10, 0xffffffff ;  /* 0xffffffff000a7882 */ /* 0x000fc60000000000 */
[----:B------:R-:W-:Y:S05]  /*14d0*/  BRA.DIV UR10, `(.L_x_13873) ;  /* 0x0000002e0a007947 */ /* 0x000fea000b800000 */
[----:B------:R4:W0:Y:S02]  /*14e0*/  SHFL.IDX PT, R12, R13, R33, 0x1c1f ;  /* 0x001c1f210d0c7589 */ /* 0x00082400000e0000 */
.L_x_13887:
[----:B01----:R-:W-:-:S07]  /*14f0*/  IMAD R11, R43, R12, R11 ;  /* 0x0000000c2b0b7224 */ /* 0x003fce00078e020b */
.L_x_13872:
[----:B------:R-:W-:-:S13]  /*1500*/  ISETP.GE.AND P2, PT, R14, 0x4, PT ;  /* 0x000000040e00780c */ /* 0x000fda0003f46270 */
[----:B------:R-:W-:Y:S05]  /*1510*/  @!P2 BRA `(.L_x_13874) ;  /* 0x00000000005ca947 */ /* 0x000fea0003800000 */
[----:B------:R-:W-:-:S03]  /*1520*/  UMOV UR10, 0xffffffff ;  /* 0xffffffff000a7882 */ /* 0x000fc60000000000 */
[----:B------:R-:W-:Y:S05]  /*1530*/  BRA.DIV UR10, `(.L_x_13875) ;  /* 0x0000002e0a0c7947 */ /* 0x000fea000b800000 */
[----:B------:R0:W0:Y:S02]  /*1540*/  SHFL.IDX PT, R12, R13, R35, 0x1c1f ;  /* 0x001c1f230d0c7589 */ /* 0x00002400000e0000 */
.L_x_13890:
[----:B0-2---:R-:W-:Y:S01]  /*1550*/  IMAD R11, R44, R12, R11 ;  /* 0x0000000c2c0b7224 */ /* 0x005fe200078e020b */
[----:B------:R-:W-:Y:S06]  /*1560*/  BRA `(.L_x_13874) ;  /* 0x0000000000487947 */ /* 0x000fec0003800000 */
.L_x_13868:
        /* <DEDUP_REMOVED lines=18> */
.L_x_13874:
        /* <DEDUP_REMOVED lines=9> */
.L_x_13867:
[----:B------:R-:W-:Y:S05]  /*1720*/  BSYNC B0 ;  /* 0x0000000000007941 */ /* 0x000fea0003800000 */
.L_x_13866:
[----:B------:R-:W-:Y:S01]  /*1730*/  VIADD R18, R18, 0x1 ;  /* 0x0000000112127836 */ /* 0x000fe20000000000 */
[----:B------:R-:W-:Y:S06]  /*1740*/  @!P0 BRA `(.L_x_13877) ;  /* 0xfffffff800888947 */ /* 0x000fec000383ffff */
[----:B------:R-:W-:Y:S05]  /*1750*/  BSYNC B1 ;  /* 0x0000000000017941 */ /* 0x000fea0003800000 */
.L_x_13865:
        /* <DEDUP_REMOVED lines=8> */
.L_x_13864:
        /* <DEDUP_REMOVED lines=638> */
.L_x_13869:
[----:B------:R-:W-:Y:S01]  /*3fc0*/  HFMA2 R20, -RZ, RZ, 0, 0.004024505615234375 ;  /* 0x00001c1fff147431 */ /* 0x000fe200000001ff */
[----:B------:R-:W-:Y:S01]  /*3fd0*/  BSSY B2, `(.L_x_13879) ;  /* 0x0000006000027945 */ /* 0x000fe20003800000 */
[----:B------:R-:W-:Y:S02]  /*3fe0*/  IMAD.MOV.U32 R15, RZ, RZ, R34 ;  /* 0x000000ffff0f7224 */ /* 0x000fe400078e0022 */
[----:B------:R-:W-:-:S07]  /*3ff0*/  IMAD.MOV.U32 R12, RZ, RZ, -0x1 ;  /* 0xffffffffff0c7424 */ /* 0x000fce00078e00ff */
[----:B-1234-:R-:W-:Y:S05]  /*4000*/  WARPSYNC.COLLECTIVE R12, `(.L_x_13880) ;  /* 0x000000000c087348 */ /* 0x01efea0003c00000 */
[----:B------:R0:W0:Y:S02]  /*4010*/  SHFL.IDX P3, R12, R13, R15, R20 ;  /* 0x0000000f0d0c7389 */ /* 0x0000240000060014 */
[----:B01234-:R-:W-:Y:S05]  /*4020*/  ENDCOLLECTIVE ;  /* 0x000000000000791b */ /* 0x01ffea0003800000 */
.L_x_13880:
[----:B------:R-:W-:Y:S05]  /*4030*/  BSYNC B2 ;  /* 0x0000000000027941 */ /* 0x000fea0003800000 */
.L_x_13879:
[----:B------:R-:W-:Y:S05]  /*4040*/  BRA `(.L_x_13881) ;  /* 0xffffffd000fc7947 */ /* 0x000fea000383ffff */
.L_x_13871:
[----:B------:R-:W-:Y:S01]  /*4050*/  BSSY B2, `(.L_x_13882) ;  /* 0x0000007000027945 */ /* 0x000fe20003800000 */
[----:B------:R-:W-:Y:S01]  /*4060*/  MOV R15, R32 ;  /* 0x00000020000f7202 */ /* 0x000fe20000000f00 */
[----:B------:R-:W-:Y:S01]  /*4070*/  IMAD.MOV.U32 R20, RZ, RZ, 0x1c1f ;  /* 0x00001c1fff147424 */ /* 0x000fe200078e00ff */
[----:B------:R-:W-:-:S07]  /*4080*/  MOV R12, 0xffffffff ;  /* 0xffffffff000c7802 */ /* 0x000fce0000000f00 */
[----:B-123--:R-:W-:Y:S05]  /*4090*/  WARPSYNC.COLLECTIVE R12, `(.L_x_13883) ;  /* 0x000000000c087348 */ /* 0x00efea0003c00000 */
[----:B------:R0:W4:Y:S02]  /*40a0*/  SHFL.IDX P3, R12, R13, R15, R20 ;  /* 0x0000000f0d0c7389 */ /* 0x0001240000060014 */
[----:B01234-:R-:W-:Y:S05]  /*40b0*/  ENDCOLLECTIVE ;  /* 0x000000000000791b */ /* 0x01ffea0003800000 */
.L_x_13883:
[----:B------:R-:W-:Y:S05]  /*40c0*/  BSYNC B2 ;  /* 0x0000000000027941 */ /* 0x000fea0003800000 */
.L_x_13882:
[----:B------:R-:W-:Y:S05]  /*40d0*/  BRA `(.L_x_13884) ;  /* 0xffffffd000ec7947 */ /* 0x000fea000383ffff */
.L_x_13873:
[----:B------:R-:W-:Y:S01]  /*40e0*/  HFMA2 R20, -RZ, RZ, 0, 0.004024505615234375 ;  /* 0x00001c1fff147431 */ /* 0x000fe200000001ff */
[----:B------:R-:W-:Y:S01]  /*40f0*/  BSSY B2, `(.L_x_13885) ;  /* 0x0000006000027945 */ /* 0x000fe20003800000 */
[----:B------:R-:W-:Y:S02]  /*4100*/  IMAD.MOV.U32 R15, RZ, RZ, R33 ;  /* 0x000000ffff0f7224 */ /* 0x000fe400078e0021 */
[----:B------:R-:W-:-:S07]  /*4110*/  IMAD.MOV.U32 R12, RZ, RZ, -0x1 ;  /* 0xffffffffff0c7424 */ /* 0x000fce00078e00ff */
[----:B0123--:R-:W-:Y:S05]  /*4120*/  WARPSYNC.COLLECTIVE R12, `(.L_x_13886) ;  /* 0x000000000c087348 */ /* 0x00ffea0003c00000 */
[----:B------:R4:W0:Y:S02]  /*4130*/  SHFL.IDX P3, R12, R13, R15, R20 ;  /* 0x0000000f0d0c7389 */ /* 0x0008240000060014 */
[----:B01234-:R-:W-:Y:S05]  /*4140*/  ENDCOLLECTIVE ;  /* 0x000000000000791b */ /* 0x01ffea0003800000 */
.L_x_13886:
[----:B------:R-:W-:Y:S05]  /*4150*/  BSYNC B2 ;  /* 0x0000000000027941 */ /* 0x000fea0003800000 */
.L_x_13885:
[----:B------:R-:W-:Y:S05]  /*4160*/  BRA `(.L_x_13887) ;  /* 0xffffffd000e07947 */ /* 0x000fea000383ffff */
.L_x_13875:
[----:B------:R-:W-:Y:S01]  /*4170*/  BSSY B2, `(.L_x_13888) ;  /* 0x0000007000027945 */ /* 0x000fe20003800000 */
[----:B------:R-:W-:Y:S01]  /*4180*/  MOV R15, R35 ;  /* 0x00000023000f7202 */ /* 0x000fe20000000f00 */
[----:B------:R-:W-:Y:S01]  /*4190*/  IMAD.MOV.U32 R20, RZ, RZ, 0x1c1f ;  /* 0x00001c1fff147424 */ /* 0x000fe200078e00ff */
[----:B------:R-:W-:-:S07]  /*41a0*/  MOV R12, 0xffffffff ;  /* 0xffffffff000c7802 */ /* 0x000fce0000000f00 */
[----:B01234-:R-:W-:Y:S05]  /*41b0*/  WARPSYNC.COLLECTIVE R12, `(.L_x_13889) ;  /* 0x000000000c087348 */ /* 0x01ffea0003c00000 */
[----:B------:R0:W0:Y:S02]  /*41c0*/  SHFL.IDX P3, R12, R13, R15, R20 ;  /* 0x0000000f0d0c7389 */ /* 0x0000240000060014 */
[----:B01234-:R-:W-:Y:S05]  /*41d0*/  ENDCOLLECTIVE ;  /* 0x000000000000791b */ /* 0x01ffea0003800000 */
.L_x_13889:
[----:B------:R-:W-:Y:S05]  /*41e0*/  BSYNC B2 ;  /* 0x0000000000027941 */ /* 0x000fea0003800000 */
.L_x_13888:
[----:B------:R-:W-:Y:S05]  /*41f0*/  BRA `(.L_x_13890) ;  /* 0xffffffd000d47947 */ /* 0x000fea000383ffff */
        .weak           $__internal_276_$__cuda_sm20_div_s16
        .type           $__internal_276_$__cuda_sm20_div_s16,@function
        .size           $__internal_276_$__cuda_sm20_div_s16,($__internal_277_$__cuda_sm20_div_u16 - $__internal_276_$__cuda_sm20_div_s16)
$__internal_276_$__cuda_sm20_div_s16:
        /* <DEDUP_REMOVED lines=26> */
[----:B------:R-:W-:Y:S09]  /*43a0*/  RET.REL.NODEC R2 `(_Z9cuda_gemmIiLi128ELi2ELi1ELi4096ELi4ELi4ELi64ELi0ELi0EEviiiPT_S1_S1_iii) ;  /* 0xffffffbc02147950 */ /* 0x000ff20003c3ffff */
        .weak           $__internal_277_$__cuda_sm20_div_u16
        .type           $__internal_277_$__cuda_sm20_div_u16,@function
        .size           $__internal_277_$__cuda_sm20_div_u16,(.L_x_38780 - $__internal_277_$__cuda_sm20_div_u16)
$__internal_277_$__cuda_sm20_div_u16:
        /* <DEDUP_REMOVED lines=18> */
[----:B------:R-:W-:Y:S06]  /*44d0*/  RET.REL.NODEC R4 `(_Z9cuda_gemmIiLi128ELi2ELi1ELi4096ELi4ELi4ELi64ELi0ELi0EEviiiPT_S1_S1_iii) ;  /* 0xffffffb804c87950 */ /* 0x000fec0003c3ffff */
.L_x_13891:
        /* <DEDUP_REMOVED lines=10> */
.L_x_38780:


//--------------------- .text._Z9cuda_gemmIiLi128ELi2ELi1ELi4096ELi2ELi2ELi64ELi1ELi1EEviiiPT_S1_S1_iii --------------------------
	.section	.text._Z9cuda_gemmIiLi128ELi2ELi1ELi4096ELi2ELi2ELi64ELi1ELi1EEviiiPT_S1_S1_iii,"ax",@progbits
	.align	128
        .global         _Z9cuda_gemmIiLi128ELi2ELi1ELi4096ELi2ELi2ELi64ELi1ELi1EEviiiPT_S1_S1_iii
        .type           _Z9cuda_gemmIiLi128ELi2ELi1ELi4096ELi2ELi2ELi64ELi1ELi1EEviiiPT_S1_S1_iii,@function
        .size           _Z9cuda_gemmIiLi128ELi2ELi1ELi4096ELi2ELi2ELi64ELi1ELi1EEviiiPT_S1_S1_iii,(.L_x_38781 - _Z9cuda_gemmIiLi128ELi2ELi1ELi4096ELi2ELi2ELi64ELi1ELi1EEviiiPT_S1_S1_iii)
        .other          _Z9cuda_gemmIiLi128ELi2ELi1ELi4096ELi2ELi2ELi64ELi1ELi1EEviiiPT_S1_S1_iii,@"STO_CUDA_ENTRY STV_DEFAULT"
_Z9cuda_gemmIiLi128ELi2ELi1ELi4096ELi2ELi2ELi64ELi1ELi1EEviiiPT_S1_S1_iii:
.text._Z9cuda_gemmIiLi128ELi2ELi1ELi4096ELi2ELi2ELi64ELi1ELi1EEviiiPT_S1_S1_iii:
        /* <DEDUP_REMOVED lines=12> */
.L_x_13894:
        /* <DEDUP_REMOVED lines=11> */
.L_x_13893:
[----:B------:R-:W-:Y:S05]  /*0170*/  BSYNC.RECONVERGENT B0 ;  /* 0x0000000000007941 */ /* 0x000fea0003800200 */
.L_x_13892:
        /* <DEDUP_REMOVED lines=14> */
[----:B------:R-:W-:Y:S05]  /*0260*/  CALL.REL.NOINC `($__internal_278_$__cuda_sm20_div_u16) ;  /* 0x0000000c00847944 */ /* 0x000fea0003c00000 */
[----:B------:R-:W-:-:S07]  /*0270*/  LOP3.LUT R6, R7, 0x3, RZ, 0xc0, !PT ;  /* 0x0000000307067812 */ /* 0x000fce00078ec0ff */
.L_x_13899:
        /* <DEDUP_REMOVED lines=36> */
.L_x_13896:
[----:B------:R-:W-:Y:S05]  /*04c0*/  BSYNC.RECONVERGENT B0 ;  /* 0x0000000000007941 */ /* 0x000fea0003800200 */
.L_x_13895:
        /* <DEDUP_REMOVED lines=8> */
.L_x_13898:
        /* <DEDUP_REMOVED lines=26> */
.L_x_13897:
        /* <DEDUP_REMOVED lines=153> */
        .weak           $__internal_278_$__cuda_sm20_div_u16
        .type           $__internal_278_$__cuda_sm20_div_u16,@function
        .size           $__internal_278_$__cuda_sm20_div_u16,(.L_x_38781 - $__internal_278_$__cuda_sm20_div_u16)
$__internal_278_$__cuda_sm20_div_u16:
        /* <DEDUP_REMOVED lines=18> */
[----:B------:R-:W-:Y:S06]  /*11a0*/  RET.REL.NODEC R2 `(_Z9cuda_gemmIiLi128ELi2ELi1ELi4096ELi2ELi2ELi64ELi1ELi1EEviiiPT_S1_S1_iii) ;  /* 0xffffffec02947950 */ /* 0x000fec0003c3ffff */
.L_x_13900:
        /* <DEDUP_REMOVED lines=13> */
.L_x_38781:


//--------------------- .text._Z9cuda_gemmIiLi128ELi2ELi1ELi4096ELi2ELi2ELi64ELi1ELi0EEviiiPT_S1_S1_iii --------------------------
	.section	.text._Z9cuda_gemmIiLi128ELi2ELi1ELi4096ELi2ELi2ELi64ELi1ELi0EEviiiPT_S1_S1_iii,"ax",@progbits
	.align	128
        .global         _Z9cuda_gemmIiLi128ELi2ELi1ELi4096ELi2ELi2ELi64ELi1ELi0EEviiiPT_S1_S1_iii
        .type           _Z9cuda_gemmIiLi128ELi2ELi1ELi4096ELi2ELi2ELi64ELi1ELi0EEviiiPT_S1_S1_iii,@function
        .size           _Z9cuda_gemmIiLi128ELi2ELi1ELi4096ELi2ELi2ELi64ELi1ELi0EEviiiPT_S1_S1_iii,(.L_x_38783 - _Z9cuda_gemmIiLi128ELi2ELi1ELi4096ELi2ELi2ELi64ELi1ELi0EEviiiPT_S1_S1_iii)
        .other          _Z9cuda_gemmIiLi128ELi2ELi1ELi4096ELi2ELi2ELi64ELi1ELi0EEviiiPT_S1_S1_iii,@"STO_CUDA_ENTRY STV_DEFAULT"
_Z9cuda_gemmIiLi128ELi2ELi1ELi4096ELi2ELi2ELi64ELi1ELi0EEviiiPT_S1_S1_iii:
.text._Z9cuda_gemmIiLi128ELi2ELi1ELi4096ELi2ELi2ELi64ELi1ELi0EEviiiPT_S1_S1_iii:
        /* <DEDUP_REMOVED lines=62> */
.L_x_13903:
        /* <DEDUP_REMOVED lines=25> */
.L_x_13902:
[----:B------:R-:W-:Y:S05]  /*0570*/  BSYNC.RECONVERGENT B0 ;  /* 0x0000000000007941 */ /* 0x000fea0003800200 */
.L_x_13901:
[----:B0-----:R-:W-:Y:S01]  /*0580*/  MOV R8, 0x80 ;  /* 0x0000008000087802 */ /* 0x001fe20000000f00 */
[----:B------:R-:W-:Y:S01]  /*0590*/  IMAD.MOV.U32 R3, RZ, RZ, R20 ;  /* 0x000000ffff037224 */ /* 0x000fe200078e0014 */
[----:B------:R-:W-:-:S07]  /*05a0*/  MOV R9, 0x5c0 ;  /* 0x000005c000097802 */ /* 0x000fce0000000f00 */
[----:B------:R-:W-:Y:S05]  /*05b0*/  CALL.REL.NOINC `($__internal_279_$__cuda_sm20_div_s16) ;  /* 0x0000003400287944 */ /* 0x000fea0003c00000 */
[----:B------:R-:W-:Y:S01]  /*05c0*/  PRMT R3, R8, 0x9910, RZ ;  /* 0x0000991008037816 */ /* 0x000fe200000000ff */
[----:B------:R-:W-:Y:S01]  /*05d0*/  IMAD.MOV.U32 R8, RZ, RZ, 0x2 ;  /* 0x00000002ff087424 */ /* 0x000fe200078e00ff */
[----:B------:R-:W-:-:S07]  /*05e0*/  MOV R9, 0x600 ;  /* 0x0000060000097802 */ /* 0x000fce0000000f00 */
[----:B------:R-:W-:Y:S05]  /*05f0*/  CALL.REL.NOINC `($__internal_279_$__cuda_sm20_div_s16) ;  /* 0x0000003400187944 */ /* 0x000fea0003c00000 */
        /* <DEDUP_REMOVED lines=38> */
[----:B------:R-:W-:Y:S05]  /*0860*/  CALL.REL.NOINC `($__internal_280_$__cuda_sm20_div_u16) ;  /* 0x0000003000e07944 */ /* 0x000fea0003c00000 */
        /* <DEDUP_REMOVED lines=12> */
.L_x_13918:
        /* <DEDUP_REMOVED lines=36> */
.L_x_13905:
[----:B------:R-:W-:Y:S05]  /*0b70*/  BSYNC.RECONVERGENT B0 ;  /* 0x0000000000007941 */ /* 0x000fea0003800200 */
.L_x_13904:
        /* <DEDUP_REMOVED lines=20> */
.L_x_13907:
        /* <DEDUP_REMOVED lines=34> */
.L_x_13906:
        /* <DEDUP_REMOVED lines=22> */
.L_x_13917:
        /* <DEDUP_REMOVED lines=26> */
.L_x_13916:
        /* <DEDUP_REMOVED lines=9> */
.L_x_13921:
[----:B-1-3--:R-:W-:Y:S01]  /*1270*/  IMAD R9, R41, R8, RZ ;  /* 0x0000000829097224 */ /* 0x00afe200078e02ff */
[----:B------:R-:W-:Y:S06]  /*1280*/  @!P2 BRA `(.L_x_13914) ;  /* 0x00000000003ca947 */ /* 0x000fec0003800000 */
[----:B------:R-:W-:-:S03]  /*1290*/  UMOV UR7, 0xffffffff ;  /* 0xffffffff00077882 */ /* 0x000fc60000000000 */
[----:B------:R-:W-:Y:S05]  /*12a0*/  BRA.DIV UR7, `(.L_x_13915) ;  /* 0x0000002607c87947 */ /* 0x000fea000b800000 */
[----:B------:R1:W3:Y:S02]  /*12b0*/  SHFL.IDX PT, R8, R10, R34, 0x1e1f ;  /* 0x001e1f220a087589 */ /* 0x0002e400000e0000 */
.L_x_13924:
[----:B--23--:R-:W-:Y:S01]  /*12c0*/  IMAD R9, R40, R8, R9 ;  /* 0x0000000828097224 */ /* 0x00cfe200078e0209 */
[----:B------:R-:W-:Y:S06]  /*12d0*/  BRA `(.L_x_13914) ;  /* 0x0000000000287947 */ /* 0x000fec0003800000 */
.L_x_13912:
        /* <DEDUP_REMOVED lines=10> */
.L_x_13914:
        /* <DEDUP_REMOVED lines=9> */
.L_x_13911:
[----:B------:R-:W-:Y:S05]  /*1410*/  BSYNC B0 ;  /* 0x0000000000007941 */ /* 0x000fea0003800000 */
.L_x_13910:
[----:B------:R-:W-:Y:S01]  /*1420*/  VIADD R5, R5, 0x1 ;  /* 0x0000000105057836 */ /* 0x000fe20000000000 */
[----:B------:R-:W-:Y:S06]  /*1430*/  @!P0 BRA `(.L_x_13917) ;  /* 0xfffffffc00008947 */ /* 0x000fec000383ffff */
[----:B------:R-:W-:Y:S05]  /*1440*/  BSYNC B1 ;  /* 0x0000000000017941 */ /* 0x000fea0003800000 */
.L_x_13909:
        /* <DEDUP_REMOVED lines=8> */
.L_x_13908:
        /* <DEDUP_REMOVED lines=583> */
.L_x_13913:
[----:B------:R-:W-:Y:S01]  /*3940*/  HFMA2 R17, -RZ, RZ, 0, 0.005977630615234375 ;  /* 0x00001e1fff117431 */ /* 0x000fe200000001ff */
[----:B------:R-:W-:Y:S01]  /*3950*/  BSSY B2, `(.L_x_13919) ;  /* 0x0000006000027945 */ /* 0x000fe20003800000 */
[----:B------:R-:W-:Y:S02]  /*3960*/  IMAD.MOV.U32 R15, RZ, RZ, R33 ;  /* 0x000000ffff0f7224 */ /* 0x000fe400078e0021 */
[----:B------:R-:W-:-:S07]  /*3970*/  IMAD.MOV.U32 R8, RZ, RZ, -0x1 ;  /* 0xffffffffff087424 */ /* 0x000fce00078e00ff */
[----:B-12---:R-:W-:Y:S05]  /*3980*/  WARPSYNC.COLLECTIVE R8, `(.L_x_13920) ;  /* 0x0000000008087348 */ /* 0x006fea0003c00000 */
[----:B------:R0:W3:Y:S02]  /*3990*/  SHFL.IDX P3, R8, R10, R15, R17 ;  /* 0x0000000f0a087389 */ /* 0x0000e40000060011 */
[----:B0123--:R-:W-:Y:S05]  /*39a0*/  ENDCOLLECTIVE ;  /* 0x000000000000791b */ /* 0x00ffea0003800000 */
.L_x_13920:
[----:B------:R-:W-:Y:S05]  /*39b0*/  BSYNC B2 ;  /* 0x0000000000027941 */ /* 0x000fea0003800000 */
.L_x_13919:
[----:B------:R-:W-:Y:S05]  /*39c0*/  BRA `(.L_x_13921) ;  /* 0xffffffd800287947 */ /* 0x000fea000383ffff */
.L_x_13915:
[----:B------:R-:W-:Y:S01]  /*39d0*/  BSSY B2, `(.L_x_13922) ;  /* 0x0000007000027945 */ /* 0x000fe20003800000 */
[----:B------:R-:W-:Y:S01]  /*39e0*/  MOV R15, R34 ;  /* 0x00000022000f7202 */ /* 0x000fe20000000f00 */
[----:B------:R-:W-:Y:S01]  /*39f0*/  IMAD.MOV.U32 R17, RZ, RZ, 0x1e1f ;  /* 0x00001e1fff117424 */ /* 0x000fe200078e00ff */
[----:B------:R-:W-:-:S07]  /*3a00*/  MOV R8, 0xffffffff ;  /* 0xffffffff00087802 */ /* 0x000fce0000000f00 */
[----:B0-2---:R-:W-:Y:S05]  /*3a10*/  WARPSYNC.COLLECTIVE R8, `(.L_x_13923) ;  /* 0x0000000008087348 */ /* 0x005fea0003c00000 */
[----:B------:R1:W3:Y:S02]  /*3a20*/  SHFL.IDX P3, R8, R10, R15, R17 ;  /* 0x0000000f0a087389 */ /* 0x0002e40000060011 */
[----:B0123--:R-:W-:Y:S05]  /*3a30*/  ENDCOLLECTIVE ;  /* 0x000000000000791b */ /* 0x00ffea0003800000 */
.L_x_13923:
[----:B------:R-:W-:Y:S05]  /*3a40*/  BSYNC B2 ;  /* 0x0000000000027941 */ /* 0x000fea0003800000 */
.L_x_13922:
[----:B------:R-:W-:Y:S05]  /*3a50*/  BRA `(.L_x_13924) ;  /* 0xffffffd800187947 */ /* 0x000fea000383ffff */
        .weak           $__internal_279_$__cuda_sm20_div_s16
        .type           $__internal_279_$__cuda_sm20_div_s16,@function
        .size           $__internal_279_$__cuda_sm20_div_s16,($__internal_280_$__cuda_sm20_div_u16 - $__internal_279_$__cuda_sm20_div_s16)
$__internal_279_$__cuda_sm20_div_s16:
        /* <DEDUP_REMOVED lines=24> */
[----:B------:R-:W-:Y:S05]  /*3be0*/  RET.REL.NODEC R4 `(_Z9cuda_gemmIiLi128ELi2ELi1ELi4096ELi2ELi2ELi64ELi1ELi0EEviiiPT_S1_S1_iii) ;  /* 0xffffffc404047950 */ /* 0x000fea0003c3ffff */
        .weak           $__internal_280_$__cuda_sm20_div_u16
        .type           $__internal_280_$__cuda_sm20_div_u16,@function
        .size           $__internal_280_$__cuda_sm20_div_u16,(.L_x_38783 - $__internal_280_$__cuda_sm20_div_u16)
$__internal_280_$__cuda_sm20_div_u16:
        /* <DEDUP_REMOVED lines=18> */
[----:B------:R-:W-:Y:S06]  /*3d10*/  RET.REL.NODEC R4 `(_Z9cuda_gemmIiLi128ELi2ELi1ELi4096ELi2ELi2ELi64ELi1ELi0EEviiiPT_S1_S1_iii) ;  /* 0xffffffc004b87950 */ /* 0x000fec0003c3ffff */
.L_x_13925:
        /* <DEDUP_REMOVED lines=14> */
.L_x_38783:


//--------------------- .text._Z9cuda_gemmIiLi128ELi2ELi1ELi4096ELi2ELi2ELi64ELi0ELi1EEviiiPT_S1_S1_iii --------------------------
	.section	.text._Z9cuda_gemmIiLi128ELi2ELi1ELi4096ELi2ELi2ELi64ELi0ELi1EEviiiPT_S1_S1_iii,"ax",@progbits
	.align	128
        .global         _Z9cuda_gemmIiLi128ELi2ELi1ELi4096ELi2ELi2ELi64ELi0ELi1EEviiiPT_S1_S1_iii
        .type           _Z9cuda_gemmIiLi128ELi2ELi1ELi4096ELi2ELi2ELi64ELi0ELi1EEviiiPT_S1_S1_iii,@function
        .size           _Z9cuda_gemmIiLi128ELi2ELi1ELi4096ELi2ELi2ELi64ELi0ELi1EEviiiPT_S1_S1_iii,(.L_x_38784 - _Z9cuda_gemmIiLi128ELi2ELi1ELi4096ELi2ELi2ELi64ELi0ELi1EEviiiPT_S1_S1_iii)
        .other          _Z9cuda_gemmIiLi128ELi2ELi1ELi4096ELi2ELi2ELi64ELi0ELi1EEviiiPT_S1_S1_iii,@"STO_CUDA_ENTRY STV_DEFAULT"
_Z9cuda_gemmIiLi128ELi2ELi1ELi4096ELi2ELi2ELi64ELi0ELi1EEviiiPT_S1_S1_iii:
.text._Z9cuda_gemmIiLi128ELi2ELi1ELi4096ELi2ELi2ELi64ELi0ELi1EEviiiPT_S1_S1_iii:
        /* <DEDUP_REMOVED lines=12> */
.L_x_13928:
        /* <DEDUP_REMOVED lines=11> */
.L_x_13927:
[----:B------:R-:W-:Y:S05]  /*0170*/  BSYNC.RECONVERGENT B0 ;  /* 0x0000000000007941 */ /* 0x000fea0003800200 */
.L_x_13926:
        /* <DEDUP_REMOVED lines=23> */
[----:B------:R-:W-:Y:S05]  /*02f0*/  CALL.REL.NOINC `($__internal_281_$__cuda_sm20_div_u16) ;  /* 0x0000000c00f47944 */ /* 0x000fea0003c00000 */
        /* <DEDUP_REMOVED lines=10> */
.L_x_13933:
        /* <DEDUP_REMOVED lines=42> */
.L_x_13930:
[----:B------:R-:W-:Y:S05]  /*0640*/  BSYNC.RECONVERGENT B0 ;  /* 0x0000000000007941 */ /* 0x000fea0003800200 */
.L_x_13929:
        /* <DEDUP_REMOVED lines=14> */
.L_x_13932:
        /* <DEDUP_REMOVED lines=33> */
.L_x_13931:
        /* <DEDUP_REMOVED lines=153> */
        .weak           $__internal_281_$__cuda_sm20_div_u16
        .type           $__internal_281_$__cuda_sm20_div_u16,@function
        .size           $__internal_281_$__cuda_sm20_div_u16,(.L_x_38784 - $__internal_281_$__cuda_sm20_div_u16)
$__internal_281_$__cuda_sm20_div_u16:
        /* <DEDUP_REMOVED lines=18> */
[----:B------:R-:W-:Y:S06]  /*13f0*/  RET.REL.NODEC R2 `(_Z9cuda_gemmIiLi128ELi2ELi1ELi4096ELi2ELi2ELi64ELi0ELi1EEviiiPT_S1_S1_iii) ;  /* 0xffffffec02007950 */ /* 0x000fec0003c3ffff */
.L_x_13934:
        /* <DEDUP_REMOVED lines=16> */
.L_x_38784:


//--------------------- .text._Z9cuda_gemmIiLi128ELi2ELi1ELi4096ELi2ELi2ELi64ELi0ELi0EEviiiPT_S1_S1_iii --------------------------
	.section	.text._Z9cuda_gemmIiLi128ELi2ELi1ELi4096ELi2ELi2ELi64ELi0ELi0EEviiiPT_S1_S1_iii,"ax",@progbits
	.align	128
        .global         _Z9cuda_gemmIiLi128ELi2ELi1ELi4096ELi2ELi2ELi64ELi0ELi0EEviiiPT_S1_S1_iii
        .type           _Z9cuda_gemmIiLi128ELi2ELi1ELi4096ELi2ELi2ELi64ELi0ELi0EEviiiPT_S1_S1_iii,@function
        .size           _Z9cuda_gemmIiLi128ELi2ELi1ELi4096ELi2ELi2ELi64ELi0ELi0EEviiiPT_S1_S1_iii,(.L_x_38786 - _Z9cuda_gemmIiLi128ELi2ELi1ELi4096ELi2ELi2ELi64ELi0ELi0EEviiiPT_S1_S1_iii)
        .other          _Z9cuda_gemmIiLi128ELi2ELi1ELi4096ELi2ELi2ELi64ELi0ELi0EEviiiPT_S1_S1_iii,@"STO_CUDA_ENTRY STV_DEFAULT"
_Z9cuda_gemmIiLi128ELi2ELi1ELi4096ELi2ELi2ELi64ELi0ELi0EEviiiPT_S1_S1_iii:
.text._Z9cuda_gemmIiLi128ELi2ELi1ELi4096ELi2ELi2ELi64ELi0ELi0EEviiiPT_S1_S1_iii:
        /* <DEDUP_REMOVED lines=62> */
.L_x_13937:
        /* <DEDUP_REMOVED lines=25> */
.L_x_13936:
[----:B------:R-:W-:Y:S05]  /*0570*/  BSYNC.RECONVERGENT B0 ;  /* 0x0000000000007941 */ /* 0x000fea0003800200 */
.L_x_13935:
[----:B------:R-:W-:Y:S01]  /*0580*/  MOV R7, 0x80 ;  /* 0x0000008000077802 */ /* 0x000fe20000000f00 */
[----:B0-----:R-:W-:Y:S01]  /*0590*/  IMAD.MOV.U32 R8, RZ, RZ, R17 ;  /* 0x000000ffff087224 */ /* 0x001fe200078e0011 */
[----:B------:R-:W-:-:S07]  /*05a0*/  MOV R9, 0x5c0 ;  /* 0x000005c000097802 */ /* 0x000fce0000000f00 */
[----:B------:R-:W-:Y:S05]  /*05b0*/  CALL.REL.NOINC `($__internal_282_$__cuda_sm20_div_s16) ;  /* 0x0000003800407944 */ /* 0x000fea0003c00000 */
[----:B------:R-:W-:Y:S01]  /*05c0*/  UPRMT UR4, UR8, 0x9910, URZ ;  /* 0x0000991008047896 */ /* 0x000fe200080000ff */
[----:B------:R-:W-:Y:S01]  /*05d0*/  IMAD.MOV.U32 R7, RZ, RZ, 0x2 ;  /* 0x00000002ff077424 */ /* 0x000fe200078e00ff */
[----:B------:R-:W-:-:S04]  /*05e0*/  MOV R9, 0x620 ;  /* 0x0000062000097802 */ /* 0x000fc80000000f00 */
[----:B------:R-:W-:Y:S01]  /*05f0*/  MOV R8, UR4 ;  /* 0x0000000400087c02 */ /* 0x000fe20008000f00 */
[----:B------:R-:W-:-:S06]  /*0600*/  UMOV UR4, UR8 ;  /* 0x0000000800047c82 */ /* 0x000fcc0008000000 */
[----:B------:R-:W-:Y:S05]  /*0610*/  CALL.REL.NOINC `($__internal_282_$__cuda_sm20_div_s16) ;  /* 0x0000003800287944 */ /* 0x000fea0003c00000 */
        /* <DEDUP_REMOVED lines=41> */
[----:B------:R-:W-:Y:S05]  /*08b0*/  CALL.REL.NOINC `($__internal_283_$__cuda_sm20_div_u16) ;  /* 0x0000003400ec7944 */ /* 0x000fea0003c00000 */
        /* <DEDUP_REMOVED lines=17> */
.L_x_13952:
        /* <DEDUP_REMOVED lines=39> */
.L_x_13939:
[----:B------:R-:W-:Y:S05]  /*0c40*/  BSYNC.RECONVERGENT B0 ;  /* 0x0000000000007941 */ /* 0x000fea0003800200 */
.L_x_13938:
        /* <DEDUP_REMOVED lines=24> */
.L_x_13941:
        /* <DEDUP_REMOVED lines=34> */
.L_x_13940:
        /* <DEDUP_REMOVED lines=22> */
.L_x_13951:
        /* <DEDUP_REMOVED lines=24> */
.L_x_13950:
        /* <DEDUP_REMOVED lines=9> */
.L_x_13955:
[----:B-1-3--:R-:W-:Y:S01]  /*1360*/  IMAD R8, R40, R7, RZ ;  /* 0x0000000728087224 */ /* 0x00afe200078e02ff */
[----:B------:R-:W-:Y:S06]  /*1370*/  @!P2 BRA `(.L_x_13948) ;  /* 0x000000000038a947 */ /* 0x000fec0003800000 */
[----:B------:R-:W-:-:S03]  /*1380*/  UMOV UR10, 0xffffffff ;  /* 0xffffffff000a7882 */ /* 0x000fc60000000000 */
[----:B------:R-:W-:Y:S05]  /*1390*/  BRA.DIV UR10, `(.L_x_13949) ;  /* 0x0000002a0aa47947 */ /* 0x000fea000b800000 */
[----:B------:R1:W3:Y:S02]  /*13a0*/  SHFL.IDX PT, R7, R9, R33, 0x1e1f ;  /* 0x001e1f2109077589 */ /* 0x0002e400000e0000 */
.L_x_13958:
[----:B--23--:R-:W-:Y:S01]  /*13b0*/  IMAD R8, R35, R7, R8 ;  /* 0x0000000723087224 */ /* 0x00cfe200078e0208 */
[----:B------:R-:W-:Y:S06]  /*13c0*/  BRA `(.L_x_13948) ;  /* 0x0000000000247947 */ /* 0x000fec0003800000 */
.L_x_13946:
        /* <DEDUP_REMOVED lines=9> */
.L_x_13948:
        /* <DEDUP_REMOVED lines=9> */
.L_x_13945:
[----:B------:R-:W-:Y:S05]  /*14f0*/  BSYNC B0 ;  /* 0x0000000000007941 */ /* 0x000fea0003800000 */
.L_x_13944:
[----:B------:R-:W-:Y:S01]  /*1500*/  IADD3 R14, PT, PT, R14, 0x1, RZ ;  /* 0x000000010e0e7810 */ /* 0x000fe20007ffe0ff */
[----:B------:R-:W-:Y:S06]  /*1510*/  @!P0 BRA `(.L_x_13951) ;  /* 0xfffffffc000c8947 */ /* 0x000fec000383ffff */
[----:B------:R-:W-:Y:S05]  /*1520*/  BSYNC B1 ;  /* 0x0000000000017941 */ /* 0x000fea0003800000 */
.L_x_13943:
        /* <DEDUP_REMOVED lines=8> */
.L_x_13942:
        /* <DEDUP_REMOVED lines=639> */
.L_x_13947:
[----:B------:R-:W-:Y:S01]  /*3da0*/  HFMA2 R12, -RZ, RZ, 0, 0.005977630615234375 ;  /* 0x00001e1fff0c7431 */ /* 0x000fe200000001ff */
[----:B------:R-:W-:Y:S01]  /*3db0*/  BSSY B2, `(.L_x_13953) ;  /* 0x0000006000027945 */ /* 0x000fe20003800000 */
[----:B------:R-:W-:Y:S02]  /*3dc0*/  IMAD.MOV.U32 R10, RZ, RZ, R32 ;  /* 0x000000ffff0a7224 */ /* 0x000fe400078e0020 */
[----:B---3--:R-:W-:-:S07]  /*3dd0*/  IMAD.MOV.U32 R7, RZ, RZ, -0x1 ;  /* 0xffffffffff077424 */ /* 0x008fce00078e00ff */
[----:B-12-4-:R-:W-:Y:S05]  /*3de0*/  WARPSYNC.COLLECTIVE R7, `(.L_x_13954) ;  /* 0x0000000007087348 */ /* 0x016fea0003c00000 */
[----:B----4-:R0:W3:Y:S02]  /*3df0*/  SHFL.IDX P3, R7, R9, R10, R12 ;  /* 0x0000000a09077389 */ /* 0x0100e4000006000c */
[----:B0123--:R-:W-:Y:S05]  /*3e00*/  ENDCOLLECTIVE ;  /* 0x000000000000791b */ /* 0x00ffea0003800000 */
.L_x_13954:
[----:B------:R-:W-:Y:S05]  /*3e10*/  BSYNC B2 ;  /* 0x0000000000027941 */ /* 0x000fea0003800000 */
.L_x_13953:
[----:B------:R-:W-:Y:S05]  /*3e20*/  BRA `(.L_x_13955) ;  /* 0xffffffd4004c7947 */ /* 0x000fea000383ffff */
.L_x_13949:
[----:B------:R-:W-:Y:S01]  /*3e30*/  BSSY B2, `(.L_x_13956) ;  /* 0x0000007000027945 */ /* 0x000fe20003800000 */
[----:B------:R-:W-:Y:S01]  /*3e40*/  MOV R10, R33 ;  /* 0x00000021000a7202 */ /* 0x000fe20000000f00 */
[----:B------:R-:W-:Y:S01]  /*3e50*/  IMAD.MOV.U32 R12, RZ, RZ, 0x1e1f ;  /* 0x00001e1fff0c7424 */ /* 0x000fe200078e00ff */
[----:B------:R-:W-:-:S07]  /*3e60*/  MOV R7, 0xffffffff ;  /* 0xffffffff00077802 */ /* 0x000fce0000000f00 */
[----:B0-2---:R-:W-:Y:S05]  /*3e70*/  WARPSYNC.COLLECTIVE R7, `(.L_x_13957) ;  /* 0x0000000007087348 */ /* 0x005fea0003c00000 */
[----:B------:R1:W3:Y:S02]  /*3e80*/  SHFL.IDX P3, R7, R9, R10, R12 ;  /* 0x0000000a09077389 */ /* 0x0002e4000006000c */
[----:B0123--:R-:W-:Y:S05]  /*3e90*/  ENDCOLLECTIVE ;  /* 0x000000000000791b */ /* 0x00ffea0003800000 */
.L_x_13957:
[----:B------:R-:W-:Y:S05]  /*3ea0*/  BSYNC B2 ;  /* 0x0000000000027941 */ /* 0x000fea0003800000 */
.L_x_13956:
[----:B------:R-:W-:Y:S05]  /*3eb0*/  BRA `(.L_x_13958) ;  /* 0xffffffd4003c7947 */ /* 0x000fea000383ffff */
        .weak           $__internal_282_$__cuda_sm20_div_s16
        .type           $__internal_282_$__cuda_sm20_div_s16,@function
        .size           $__internal_282_$__cuda_sm20_div_s16,($__internal_283_$__cuda_sm20_div_u16 - $__internal_282_$__cuda_sm20_div_s16)
$__internal_282_$__cuda_sm20_div_s16:
        /* <DEDUP_REMOVED lines=26> */
[----:B------:R-:W-:Y:S09]  /*4060*/  RET.REL.NODEC R2 `(_Z9cuda_gemmIiLi128ELi2ELi1ELi4096ELi2ELi2ELi64ELi0ELi0EEviiiPT_S1_S1_iii) ;  /* 0xffffffbc02e47950 */ /* 0x000ff20003c3ffff */
        .weak           $__internal_283_$__cuda_sm20_div_u16
        .type           $__internal_283_$__cuda_sm20_div_u16,@function
        .size           $__internal_283_$__cuda_sm20_div_u16,(.L_x_38786 - $__internal_283_$__cuda_sm20_div_u16)
$__internal_283_$__cuda_sm20_div_u16:
        /* <DEDUP_REMOVED lines=18> */
[----:B------:R-:W-:Y:S06]  /*4190*/  RET.REL.NODEC R4 `(_Z9cuda_gemmIiLi128ELi2ELi1ELi4096ELi2ELi2ELi64ELi0ELi0EEviiiPT_S1_S1_iii) ;  /* 0xffffffbc04987950 */ /* 0x000fec0003c3ffff */
.L_x_13959:
        /* <DEDUP_REMOVED lines=14> */
.L_x_38786:


//--------------------- .text._Z9cuda_gemmIiLi128ELi2ELi1ELi2048ELi128ELi128ELi64ELi1ELi1EEviiiPT_S1_S1_iii --------------------------
	.section	.text._Z9cuda_gemmIiLi128ELi2ELi1ELi2048ELi128ELi128ELi64ELi1ELi1EEviiiPT_S1_S1_iii,"ax",@progbits
	.align	128
        .global         _Z9cuda_gemmIiLi128ELi2ELi1ELi2048ELi128ELi128ELi64ELi1ELi1EEviiiPT_S1_S1_iii
        .type           _Z9cuda_gemmIiLi128ELi2ELi1ELi2048ELi128ELi128ELi64ELi1ELi1EEviiiPT_S1_S1_iii,@function
        .size           _Z9cuda_gemmIiLi128ELi2ELi1ELi2048ELi128ELi128ELi64ELi1ELi1EEviiiPT_S1_S1_iii,(.L_x_38787 - _Z9cuda_gemmIiLi128ELi2ELi1ELi2048ELi128ELi128ELi64ELi1ELi1EEviiiPT_S1_S1_iii)
        .other          _Z9cuda_gemmIiLi128ELi2ELi1ELi2048ELi128ELi128ELi64ELi1ELi1EEviiiPT_S1_S1_iii,@"STO_CUDA_ENTRY STV_DEFAULT"
_Z9cuda_gemmIiLi128ELi2ELi1ELi2048ELi128ELi128ELi64ELi1ELi1EEviiiPT_S1_S1_iii:
.text._Z9cuda_gemmIiLi128ELi2ELi1ELi2048ELi128ELi128ELi64ELi1ELi1EEviiiPT_S1_S1_iii:
        /* <DEDUP_REMOVED lines=30> */
[----:B------:R-:W-:Y:S05]  /*01e0*/  CALL.REL.NOINC `($__internal_284_$__cuda_sm20_div_u16) ;  /* 0x0000001400247944 */ /* 0x000fea0003c00000 */
        /* <DEDUP_REMOVED lines=81> */
.L_x_13974:
        /* <DEDUP_REMOVED lines=21> */
.L_x_13961:
[----:B------:R-:W-:Y:S05]  /*0850*/  BSYNC.RECONVERGENT B0 ;  /* 0x0000000000007941 */ /* 0x000fea0003800200 */
.L_x_13960:
[----:B------:R-:W1:Y:S01]  /*0860*/  S2UR UR7, SR_CgaCtaId ;  /* 0x00000000000779c3 */ /* 0x000e620000008800 */
[----:B------:R-:W-:Y:S01]  /*0870*/  UMOV UR6, 0x400 ;  /* 0x0000040000067882 */ /* 0x000fe20000000000 */
[----:B------:R-:W-:Y:S01]  /*0880*/  BSSY.RECONVERGENT B0, `(.L_x_13962) ;  /* 0x000000f000007945 */ /* 0x000fe20003800200 */
[----:B------:R-:W-:-:S04]  /*0890*/  UIADD3 UR6, UPT, UPT, UR6, 0x1080, URZ ;  /* 0x0000108006067890 */ /* 0x000fc8000fffe0ff */
[----:B-1----:R-:W-:-:S06]  /*08a0*/  ULEA UR6, UR7, UR6, 0x18 ;  /* 0x0000000607067291 */ /* 0x002fcc000f8ec0ff */
[----:B------:R-:W-:-:S07]  /*08b0*/  LEA R3, R2, UR6, 0x2 ;  /* 0x0000000602037c11 */ /* 0x000fce000f8e10ff */
.L_x_13963:
        /* <DEDUP_REMOVED lines=12> */
.L_x_13962:
[----:B------:R-:W-:Y:S01]  /*0980*/  PLOP3.LUT P0, PT, PT, PT, PT, 0x80, 0x8 ;  /* 0x000000000008781c */ /* 0x000fe20003f0f070 */
[----:B------:R-:W-:-:S12]  /*0990*/  IMAD.MOV.U32 R8, RZ, RZ, RZ ;  /* 0x000000ffff087224 */ /* 0x000fd800078e00ff */
.L_x_13969:
        /* <DEDUP_REMOVED lines=9> */
.L_x_13965:
        /* <DEDUP_REMOVED lines=13> */
.L_x_13964:
[----:B0-----:R-:W-:Y:S02]  /*0b00*/  VIADD R4, R8, UR5 ;  /* 0x0000000508047c36 */ /* 0x001fe40008000000 */
[----:B------:R-:W-:-:S07]  /*0b10*/  IMAD.MOV.U32 R5, RZ, RZ, RZ ;  /* 0x000000ffff057224 */ /* 0x000fce00078e00ff */
.L_x_13968:
[----:B------:R-:W-:Y:S01]  /*0b20*/  SHF.R.U32.HI R7, RZ, 0x4, R45 ;  /* 0x00000004ff077819 */ /* 0x000fe2000001162d */
[----:B------:R-:W-:-:S07]  /*0b30*/  IMAD.IADD R47, R42, 0x1, R5 ;  /* 0x000000012a2f7824 */ /* 0x000fce00078e0205 */
.L_x_13966:
        /* <DEDUP_REMOVED lines=33> */
.L_x_13967:
        /* <DEDUP_REMOVED lines=111> */
.L_x_13971:
[----:B------:R-:W-:Y:S05]  /*1440*/  BSYNC.RECONVERGENT B0 ;  /* 0x0000000000007941 */ /* 0x000fea0003800200 */
.L_x_13970:
[----:B------:R-:W2:Y:S01]  /*1450*/  S2UR UR9, SR_CgaCtaId ;  /* 0x00000000000979c3 */ /* 0x000ea20000008800 */
[----:B------:R-:W-:Y:S01]  /*1460*/  UMOV UR7, 0x400 ;  /* 0x0000040000077882 */ /* 0x000fe20000000000 */
[----:B------:R-:W-:Y:S01]  /*1470*/  BSSY.RECONVERGENT B0, `(.L_x_13972) ;  /* 0x000001b000007945 */ /* 0x000fe20003800200 */
[----:B------:R-:W-:-:S04]  /*1480*/  UIADD3 UR7, UPT, UPT, UR7, 0x1080, URZ ;  /* 0x0000108007077890 */ /* 0x000fc8000fffe0ff */
[----:B--2---:R-:W-:-:S12]  /*1490*/  ULEA UR7, UR9, UR7, 0x18 ;  /* 0x0000000709077291 */ /* 0x004fd8000f8ec0ff */
.L_x_13973:
        /* <DEDUP_REMOVED lines=25> */
.L_x_13972:
[----:B------:R-:W-:Y:S02]  /*1630*/  USHF.L.U32 UR6, UR10, 0x1, URZ ;  /* 0x000000010a067899 */ /* 0x000fe400080006ff */
[----:B------:R-:W-:-:S04]  /*1640*/  UIADD3 UR4, UPT, UPT, UR10, UR4, URZ ;  /* 0x000000040a047290 */ /* 0x000fc8000fffe0ff */
[----:B------:R-:W-:-:S09]  /*1650*/  UISETP.GE.U32.AND UP0, UPT, UR4, UR6, UPT ;  /* 0x000000060400728c */ /* 0x000fd2000bf06070 */
[----:B------:R-:W-:Y:S05]  /*1660*/  BRA.U !UP0, `(.L_x_13974) ;  /* 0xfffffff108247547 */ /* 0x000fea000b83ffff */
[----:B------:R-:W-:Y:S05]  /*1670*/  EXIT ;  /* 0x000000000000794d */ /* 0x000fea0003800000 */
        .weak           $__internal_284_$__cuda_sm20_div_u16
        .type           $__internal_284_$__cuda_sm20_div_u16,@function
        .size           $__internal_284_$__cuda_sm20_div_u16,(.L_x_38787 - $__internal_284_$__cuda_sm20_div_u16)
$__internal_284_$__cuda_sm20_div_u16:
        /* <DEDUP_REMOVED lines=19> */
[----:B------:R-:W-:Y:S06]  /*17b0*/  RET.REL.NODEC R6 `(_Z9cuda_gemmIiLi128ELi2ELi1ELi2048ELi128ELi128ELi64ELi1ELi1EEviiiPT_S1_S1_iii) ;  /* 0xffffffe806107950 */ /* 0x000fec0003c3ffff */
.L_x_13975:
        /* <DEDUP_REMOVED lines=12> */
.L_x_38787:


//--------------------- .text._Z9cuda_gemmIiLi128ELi2ELi1ELi2048ELi128ELi128ELi64ELi1ELi0EEviiiPT_S1_S1_iii --------------------------
	.section	.text._Z9cuda_gemmIiLi128ELi2ELi1ELi2048ELi128ELi128ELi64ELi1ELi0EEviiiPT_S1_S1_iii,"ax",@progbits
	.align	128
        .global         _Z9cuda_gemmIiLi128ELi2ELi1ELi2048ELi128ELi128ELi64ELi1ELi0EEviiiPT_S1_S1_iii
        .type           _Z9cuda_gemmIiLi128ELi2ELi1ELi2048ELi128ELi128ELi64ELi1ELi0EEviiiPT_S1_S1_iii,@function
        .size           _Z9cuda_gemmIiLi128ELi2ELi1ELi2048ELi128ELi128ELi64ELi1ELi0EEviiiPT_S1_S1_iii,(.L_x_38789 - _Z9cuda_gemmIiLi128ELi2ELi1ELi2048ELi128ELi128ELi64ELi1ELi0EEviiiPT_S1_S1_iii)
        .other          _Z9cuda_gemmIiLi128ELi2ELi1ELi2048ELi128ELi128ELi64ELi1ELi0EEviiiPT_S1_S1_iii,@"STO_CUDA_ENTRY STV_DEFAULT"
_Z9cuda_gemmIiLi128ELi2ELi1ELi2048ELi128ELi128ELi64ELi1ELi0EEviiiPT_S1_S1_iii:
.text._Z9cuda_gemmIiLi128ELi2ELi1ELi2048ELi128ELi128ELi64ELi1ELi0EEviiiPT_S1_S1_iii:
        /* <DEDUP_REMOVED lines=72> */
[----:B------:R-:W-:Y:S05]  /*0480*/  CALL.REL.NOINC `($__internal_286_$__cuda_sm20_div_u16) ;  /* 0x0000002c00647944 */ /* 0x000fea0003c00000 */
        /* <DEDUP_REMOVED lines=112> */
[----:B------:R-:W-:Y:S05]  /*0b90*/  CALL.REL.NOINC `($__internal_285_$__cuda_sm20_div_s16) ;  /* 0x0000002400407944 */ /* 0x000fea0003c00000 */
        /* <DEDUP_REMOVED lines=8> */
.L_x_14026:
        /* <DEDUP_REMOVED lines=21> */
.L_x_13977:
[----:B------:R-:W-:Y:S05]  /*0d70*/  BSYNC.RECONVERGENT B0 ;  /* 0x0000000000007941 */ /* 0x000fea0003800200 */
.L_x_13976:
[----:B------:R-:W2:Y:S01]  /*0d80*/  S2UR UR8, SR_CgaCtaId ;  /* 0x00000000000879c3 */ /* 0x000ea20000008800 */
[----:B------:R-:W-:Y:S01]  /*0d90*/  UMOV UR5, 0x400 ;  /* 0x0000040000057882 */ /* 0x000fe20000000000 */
[----:B------:R-:W-:Y:S01]  /*0da0*/  BSSY.RECONVERGENT B0, `(.L_x_13978) ;  /* 0x000000f000007945 */ /* 0x000fe20003800200 */
[----:B------:R-:W-:-:S04]  /*0db0*/  UIADD3 UR5, UPT, UPT, UR5, 0x1080, URZ ;  /* 0x0000108005057890 */ /* 0x000fc8000fffe0ff */
[----:B--2---:R-:W-:-:S06]  /*0dc0*/  ULEA UR5, UR8, UR5, 0x18 ;  /* 0x0000000508057291 */ /* 0x004fcc000f8ec0ff */
[----:B01----:R-:W-:-:S07]  /*0dd0*/  LEA R21, R20, UR5, 0x2 ;  /* 0x0000000514157c11 */ /* 0x003fce000f8e10ff */
.L_x_13979:
        /* <DEDUP_REMOVED lines=12> */
.L_x_13978:
[----:B------:R-:W-:Y:S01]  /*0ea0*/  HFMA2 R40, -RZ, RZ, 0, 0 ;  /* 0x00000000ff287431 */ /* 0x000fe200000001ff */
[----:B------:R-:W-:Y:S01]  /*0eb0*/  PLOP3.LUT P0, PT, PT, PT, PT, 0x80, 0x8 ;  /* 0x000000000008781c */ /* 0x000fe20003f0f070 */
[----:B------:R-:W1:Y:S01]  /*0ec0*/  LDCU UR8, c[0x0][0x3ac] ;  /* 0x00007580ff0877ac */ /* 0x000e620008000800 */
[----:B------:R-:W2:Y:S11]  /*0ed0*/  LDCU UR9, c[0x0][0x3a8] ;  /* 0x00007500ff0977ac */ /* 0x000eb60008000800 */
.L_x_14021:
        /* <DEDUP_REMOVED lines=9> */
.L_x_13981:
        /* <DEDUP_REMOVED lines=13> */
.L_x_13980:
[----:B---3--:R-:W-:Y:S02]  /*1040*/  VIADD R23, R40, UR6 ;  /* 0x0000000628177c36 */ /* 0x008fe40008000000 */
[----:B------:R-:W-:-:S07]  /*1050*/  IMAD.MOV.U32 R22, RZ, RZ, RZ ;  /* 0x000000ffff167224 */ /* 0x000fce00078e00ff */
.L_x_14020:
[----:B0-----:R-:W-:Y:S01]  /*1060*/  SHF.R.U32.HI R40, RZ, 0x4, R2 ;  /* 0x00000004ff287819 */ /* 0x001fe20000011602 */
[----:B-1----:R-:W-:-:S07]  /*1070*/  IMAD.IADD R42, R7, 0x1, R22 ;  /* 0x00000001072a7824 */ /* 0x002fce00078e0216 */
.L_x_13982:
        /* <DEDUP_REMOVED lines=16> */
.L_x_14019:
        /* <DEDUP_REMOVED lines=86> */
.L_x_14018:
        /* <DEDUP_REMOVED lines=11> */
.L_x_14028:
[----:B0--3--:R-:W-:-:S07]  /*1790*/  IMAD R71, R65, R72, RZ ;  /* 0x0000004841477224 */ /* 0x009fce00078e02ff */
.L_x_13986:
[----:B------:R-:W-:-:S13]  /*17a0*/  ISETP.GE.AND P3, PT, R66, 0x2, PT ;  /* 0x000000024200780c */ /* 0x000fda0003f66270 */
[----:B------:R-:W-:Y:S05]  /*17b0*/  @!P3 BRA `(.L_x_13988) ;  /* 0x000000000010b947 */ /* 0x000fea0003800000 */
[----:B------:R-:W-:-:S03]  /*17c0*/  UMOV UR5, 0xffffffff ;  /* 0xffffffff00057882 */ /* 0x000fc60000000000 */
[----:B------:R-:W-:Y:S05]  /*17d0*/  BRA.DIV UR5, `(.L_x_13989) ;  /* 0x0000001205107947 */ /* 0x000fea000b800000 */
[----:B------:R3:W4:Y:S02]  /*17e0*/  SHFL.IDX PT, R72, R73, R8, 0x1f ;  /* 0x00001f0849487589 */ /* 0x00072400000e0000 */
.L_x_14031:
[----:B----4-:R-:W-:-:S07]  /*17f0*/  IMAD R71, R64, R72, R71 ;  /* 0x0000004840477224 */ /* 0x010fce00078e0247 */
.L_x_13988:
[----:B------:R-:W-:-:S13]  /*1800*/  ISETP.GE.AND P3, PT, R66, 0x3, PT ;  /* 0x000000034200780c */ /* 0x000fda0003f66270 */
[----:B------:R-:W-:Y:S05]  /*1810*/  @!P3 BRA `(.L_x_13990) ;  /* 0x000000000010b947 */ /* 0x000fea0003800000 */
[----:B------:R-:W-:-:S03]  /*1820*/  UMOV UR5, 0xffffffff ;  /* 0xffffffff00057882 */ /* 0x000fc60000000000 */
[----:B------:R-:W-:Y:S05]  /*1830*/  BRA.DIV UR5, `(.L_x_13991) ;  /* 0x00000012051c7947 */ /* 0x000fea000b800000 */
[----:B------:R4:W0:Y:S02]  /*1840*/  SHFL.IDX PT, R72, R73, R9, 0x1f ;  /* 0x00001f0949487589 */ /* 0x00082400000e0000 */
.L_x_14034:
[----:B0-----:R-:W-:-:S07]  /*1850*/  IMAD R71, R62, R72, R71 ;  /* 0x000000483e477224 */ /* 0x001fce00078e0247 */
.L_x_13990:
[----:B------:R-:W-:-:S13]  /*1860*/  ISETP.GE.AND P3, PT, R66, 0x4, PT ;  /* 0x000000044200780c */ /* 0x000fda0003f66270 */
[----:B------:R-:W-:Y:S05]  /*1870*/  @!P3 BRA `(.L_x_13992) ;  /* 0x000000000010b947 */ /* 0x000fea0003800000 */
[----:B------:R-:W-:-:S03]  /*1880*/  UMOV UR5, 0xffffffff ;  /* 0xffffffff00057882 */ /* 0x000fc60000000000 */
[----:B------:R-:W-:Y:S05]  /*1890*/  BRA.DIV UR5, `(.L_x_13993) ;  /* 0x0000001205287947 */ /* 0x000fea000b800000 */
[----:B------:R0:W0:Y:S02]  /*18a0*/  SHFL.IDX PT, R72, R73, R10, 0x1f ;  /* 0x00001f0a49487589 */ /* 0x00002400000e0000 */
.L_x_14037:
[----:B0-----:R-:W-:-:S07]  /*18b0*/  IMAD R71, R60, R72, R71 ;  /* 0x000000483c477224 */ /* 0x001fce00078e0247 */
.L_x_13992:
[----:B------:R-:W-:-:S13]  /*18c0*/  ISETP.GE.AND P3, PT, R66, 0x5, PT ;  /* 0x000000054200780c */ /* 0x000fda0003f66270 */
[----:B------:R-:W-:Y:S05]  /*18d0*/  @!P3 BRA `(.L_x_13994) ;  /* 0x000000000010b947 */ /* 0x000fea0003800000 */
[----:B------:R-:W-:-:S03]  /*18e0*/  UMOV UR5, 0xffffffff ;  /* 0xffffffff00057882 */ /* 0x000fc60000000000 */
[----:B------:R-:W-:Y:S05]  /*18f0*/  BRA.DIV UR5, `(.L_x_13995) ;  /* 0x0000001205347947 */ /* 0x000fea000b800000 */
[----:B------:R0:W0:Y:S02]  /*1900*/  SHFL.IDX PT, R72, R73, R11, 0x1f ;  /* 0x00001f0b49487589 */ /* 0x00002400000e0000 */
.L_x_14040:
[----:B0-----:R-:W-:-:S07]  /*1910*/  IMAD R71, R56, R72, R71 ;  /* 0x0000004838477224 */ /* 0x001fce00078e0247 */
.L_x_13994:
[----:B------:R-:W-:-:S13]  /*1920*/  ISETP.GE.AND P3, PT, R66, 0x6, PT ;  /* 0x000000064200780c */ /* 0x000fda0003f66270 */
[----:B------:R-:W-:Y:S05]  /*1930*/  @!P3 BRA `(.L_x_13996) ;  /* 0x000000000010b947 */ /* 0x000fea0003800000 */
[----:B------:R-:W-:-:S03]  /*1940*/  UMOV UR5, 0xffffffff ;  /* 0xffffffff00057882 */ /* 0x000fc60000000000 */
[----:B------:R-:W-:Y:S05]  /*1950*/  BRA.DIV UR5, `(.L_x_13997) ;  /* 0x0000001205407947 */ /* 0x000fea000b800000 */
[----:B------:R0:W0:Y:S02]  /*1960*/  SHFL.IDX PT, R72, R73, R12, 0x1f ;  /* 0x00001f0c49487589 */ /* 0x00002400000e0000 */
.L_x_14043:
[----:B0-----:R-:W-:-:S07]  /*1970*/  IMAD R71, R43, R72, R71 ;  /* 0x000000482b477224 */ /* 0x001fce00078e0247 */
.L_x_13996:
[----:B------:R-:W-:-:S13]  /*1980*/  ISETP.GE.AND P3, PT, R66, 0x7, PT ;  /* 0x000000074200780c */ /* 0x000fda0003f66270 */
[----:B------:R-:W-:Y:S05]  /*1990*/  @!P3 BRA `(.L_x_13998) ;  /* 0x000000000010b947 */ /* 0x000fea0003800000 */
[----:B------:R-:W-:-:S03]  /*19a0*/  UMOV UR5, 0xffffffff ;  /* 0xffffffff00057882 */ /* 0x000fc60000000000 */
[----:B------:R-:W-:Y:S05]  /*19b0*/  BRA.DIV UR5, `(.L_x_13999) ;  /* 0x00000012054c7947 */ /* 0x000fea000b800000 */
[----:B------:R0:W0:Y:S02]  /*19c0*/  SHFL.IDX PT, R72, R73, R13, 0x1f ;  /* 0x00001f0d49487589 */ /* 0x00002400000e0000 */
.L_x_14046:
[----:B0-----:R-:W-:-:S07]  /*19d0*/  IMAD R71, R42, R72, R71 ;  /* 0x000000482a477224 */ /* 0x001fce00078e0247 */
.L_x_13998:
[----:B------:R-:W-:-:S13]  /*19e0*/  ISETP.GE.AND P3, PT, R66, 0x8, PT ;  /* 0x000000084200780c */ /* 0x000fda0003f66270 */
[----:B------:R-:W-:Y:S05]  /*19f0*/  @!P3 BRA `(.L_x_14000) ;  /* 0x000000000010b947 */ /* 0x000fea0003800000 */
[----:B------:R-:W-:-:S03]  /*1a00*/  UMOV UR5, 0xffffffff ;  /* 0xffffffff00057882 */ /* 0x000fc60000000000 */
[----:B------:R-:W-:Y:S05]  /*1a10*/  BRA.DIV UR5, `(.L_x_14001) ;  /* 0x0000001205587947 */ /* 0x000fea000b800000 */
[----:B------:R0:W0:Y:S02]  /*1a20*/  SHFL.IDX PT, R72, R73, R14, 0x1f ;  /* 0x00001f0e49487589 */ /* 0x00002400000e0000 */
.L_x_14049:
[----:B01----:R-:W-:-:S07]  /*1a30*/  IMAD R71, R41, R72, R71 ;  /* 0x0000004829477224 */ /* 0x003fce00078e0247 */
.L_x_14000:
[----:B------:R-:W-:-:S13]  /*1a40*/  ISETP.GE.AND P3, PT, R66, 0x9, PT ;  /* 0x000000094200780c */ /* 0x000fda0003f66270 */
[----:B------:R-:W-:Y:S05]  /*1a50*/  @!P3 BRA `(.L_x_14002) ;  /* 0x000000000010b947 */ /* 0x000fea0003800000 */
[----:B------:R-:W-:-:S03]  /*1a60*/  UMOV UR5, 0xffffffff ;  /* 0xffffffff00057882 */ /* 0x000fc60000000000 */
[----:B------:R-:W-:Y:S05]  /*1a70*/  BRA.DIV UR5, `(.L_x_14003) ;  /* 0x0000001205647947 */ /* 0x000fea000b800000 */
[----:B------:R0:W0:Y:S02]  /*1a80*/  SHFL.IDX PT, R72, R73, R15, 0x1f ;  /* 0x00001f0f49487589 */ /* 0x00002400000e0000 */
.L_x_14052:
[----:B0-----:R-:W-:-:S07]  /*1a90*/  IMAD R71, R57, R72, R71 ;  /* 0x0000004839477224 */ /* 0x001fce00078e0247 */
.L_x_14002:
[----:B------:R-:W-:-:S13]  /*1aa0*/  ISETP.GE.AND P3, PT, R66, 0xa, PT ;  /* 0x0000000a4200780c */ /* 0x000fda0003f66270 */
[----:B------:R-:W-:Y:S05]  /*1ab0*/  @!P3 BRA `(.L_x_14004) ;  /* 0x000000000010b947 */ /* 0x000fea0003800000 */
[----:B------:R-:W-:-:S03]  /*1ac0*/  UMOV UR5, 0xffffffff ;  /* 0xffffffff00057882 */ /* 0x000fc60000000000 */
[----:B------:R-:W-:Y:S05]  /*1ad0*/  BRA.DIV UR5, `(.L_x_14005) ;  /* 0x0000001205707947 */ /* 0x000fea000b800000 */
[----:B------:R0:W0:Y:S02]  /*1ae0*/  SHFL.IDX PT, R72, R73, R16, 0x1f ;  /* 0x00001f1049487589 */ /* 0x00002400000e0000 */
.L_x_14055:
[----:B0-----:R-:W-:-:S07]  /*1af0*/  IMAD R71, R40, R72, R71 ;  /* 0x0000004828477224 */ /* 0x001fce00078e0247 */
.L_x_14004:
[----:B------:R-:W-:-:S13]  /*1b00*/  ISETP.GE.AND P3, PT, R66, 0xb, PT ;  /* 0x0000000b4200780c */ /* 0x000fda0003f66270 */
[----:B------:R-:W-:Y:S05]  /*1b10*/  @!P3 BRA `(.L_x_14006) ;  /* 0x000000000010b947 */ /* 0x000fea0003800000 */
[----:B------:R-:W-:-:S03]  /*1b20*/  UMOV UR5, 0xffffffff ;  /* 0xffffffff00057882 */ /* 0x000fc60000000000 */
[----:B------:R-:W-:Y:S05]  /*1b30*/  BRA.DIV UR5, `(.L_x_14007) ;  /* 0x00000012057c7947 */ /* 0x000fea000b800000 */
[----:B------:R0:W0:Y:S02]  /*1b40*/  SHFL.IDX PT, R72, R73, R17, 0x1f ;  /* 0x00001f1149487589 */ /* 0x00002400000e0000 */
.L_x_14058:
[----:B0-----:R-:W-:-:S07]  /*1b50*/  IMAD R71, R21, R72, R71 ;  /* 0x0000004815477224 */ /* 0x001fce00078e0247 */
.L_x_14006:
[----:B------:R-:W-:-:S13]  /*1b60*/  ISETP.GE.AND P3, PT, R66, 0xc, PT ;  /* 0x0000000c4200780c */ /* 0x000fda0003f66270 */
[----:B------:R-:W-:Y:S05]  /*1b70*/  @!P3 BRA `(.L_x_14008) ;  /* 0x000000000010b947 */ /* 0x000fea0003800000 */
[----:B------:R-:W-:-:S03]  /*1b80*/  UMOV UR5, 0xffffffff ;  /* 0xffffffff00057882 */ /* 0x000fc60000000000 */
[----:B------:R-:W-:Y:S05]  /*1b90*/  BRA.DIV UR5, `(.L_x_14009) ;  /* 0x0000001205887947 */ /* 0x000fea000b800000 */
[----:B------:R0:W0:Y:S02]  /*1ba0*/  SHFL.IDX PT, R72, R73, R18, 0x1f ;  /* 0x00001f1249487589 */ /* 0x00002400000e0000 */
.L_x_14061:
[----:B0-----:R-:W-:-:S07]  /*1bb0*/  IMAD R71, R20, R72, R71 ;  /* 0x0000004814477224 */ /* 0x001fce00078e0247 */
.L_x_14008:
[----:B------:R-:W-:-:S13]  /*1bc0*/  ISETP.GE.AND P3, PT, R66, 0xd, PT ;  /* 0x0000000d4200780c */ /* 0x000fda0003f66270 */
[----:B------:R-:W-:Y:S05]  /*1bd0*/  @!P3 BRA `(.L_x_14010) ;  /* 0x000000000010b947 */ /* 0x000fea0003800000 */
[----:B------:R-:W-:-:S03]  /*1be0*/  UMOV UR5, 0xffffffff ;  /* 0xffffffff00057882 */ /* 0x000fc60000000000 */
[----:B------:R-:W-:Y:S05]  /*1bf0*/  BRA.DIV UR5, `(.L_x_14011) ;  /* 0x0000001205947947 */ /* 0x000fea000b800000 */
[----:B------:R0:W0:Y:S02]  /*1c00*/  SHFL.IDX PT, R72, R73, R19, 0x1f ;  /* 0x00001f1349487589 */ /* 0x00002400000e0000 */
.L_x_14064:
[----:B0-----:R-:W-:-:S07]  /*1c10*/  IMAD R71, R68, R72, R71 ;  /* 0x0000004844477224 */ /* 0x001fce00078e0247 */
.L_x_14010:
[----:B------:R-:W-:-:S13]  /*1c20*/  ISETP.GE.AND P3, PT, R66, 0xe, PT ;  /* 0x0000000e4200780c */ /* 0x000fda0003f66270 */
[----:B------:R-:W-:Y:S05]  /*1c30*/  @!P3 BRA `(.L_x_14012) ;  /* 0x000000000010b947 */ /* 0x000fea0003800000 */
[----:B------:R-:W-:-:S03]  /*1c40*/  UMOV UR5, 0xffffffff ;  /* 0xffffffff00057882 */ /* 0x000fc60000000000 */
[----:B------:R-:W-:Y:S05]  /*1c50*/  BRA.DIV UR5, `(.L_x_14013) ;  /* 0x0000001205a07947 */ /* 0x000fea000b800000 */
[----:B------:R0:W0:Y:S02]  /*1c60*/  SHFL.IDX PT, R72, R73, R24, 0x1f ;  /* 0x00001f1849487589 */ /* 0x00002400000e0000 */
.L_x_14067:
[----:B0-----:R-:W-:-:S07]  /*1c70*/  IMAD R71, R69, R72, R71 ;  /* 0x0000004845477224 */ /* 0x001fce00078e0247 */
.L_x_14012:
[----:B------:R-:W-:-:S13]  /*1c80*/  ISETP.GE.AND P3, PT, R66, 0xf, PT ;  /* 0x0000000f4200780c */ /* 0x000fda0003f66270 */
[----:B------:R-:W-:Y:S05]  /*1c90*/  @!P3 BRA `(.L_x_14014) ;  /* 0x000000000010b947 */ /* 0x000fea0003800000 */
[----:B------:R-:W-:-:S03]  /*1ca0*/  UMOV UR5, 0xffffffff ;  /* 0xffffffff00057882 */ /* 0x000fc60000000000 */
[----:B------:R-:W-:Y:S05]  /*1cb0*/  BRA.DIV UR5, `(.L_x_14015) ;  /* 0x0000001205ac7947 */ /* 0x000fea000b800000 */
[----:B------:R0:W0:Y:S02]  /*1cc0*/  SHFL.IDX PT, R72, R73, R25, 0x1f ;  /* 0x00001f1949487589 */ /* 0x00002400000e0000 */
.L_x_14070:
[----:B0-----:R-:W-:-:S07]  /*1cd0*/  IMAD R71, R70, R72, R71 ;  /* 0x0000004846477224 */ /* 0x001fce00078e0247 */
.L_x_14014:
[----:B------:R-:W-:-:S13]  /*1ce0*/  ISETP.GE.AND P3, PT, R66, 0x10, PT ;  /* 0x000000104200780c */ /* 0x000fda0003f66270 */
[----:B------:R-:W-:Y:S05]  /*1cf0*/  @!P3 BRA `(.L_x_14016) ;  /* 0x00000004001cb947 */ /* 0x000fea0003800000 */
[----:B------:R-:W-:-:S03]  /*1d00*/  UMOV UR5, 0xffffffff ;  /* 0xffffffff00057882 */ /* 0x000fc60000000000 */
[----:B------:R-:W-:Y:S05]  /*1d10*/  BRA.DIV UR5, `(.L_x_14017) ;  /* 0x0000001205b87947 */ /* 0x000fea000b800000 */
[----:B------:R0:W0:Y:S02]  /*1d20*/  SHFL.IDX PT, R66, R73, R26, 0x1f ;  /* 0x00001f1a49427589 */ /* 0x00002400000e0000 */
.L_x_14073:
[----:B0-----:R-:W-:Y:S01]  /*1d30*/  IMAD R71, R67, R66, R71 ;  /* 0x0000004243477224 */ /* 0x001fe200078e0247 */
[----:B------:R-:W-:Y:S06]  /*1d40*/  BRA `(.L_x_14016) ;  /* 0x0000000400087947 */ /* 0x000fec0003800000 */
.L_x_13985:
        /* <DEDUP_REMOVED lines=66> */
.L_x_14016:
        /* <DEDUP_REMOVED lines=16> */
.L_x_13984:
[----:B------:R-:W-:Y:S05]  /*2270*/  @!P0 BRA `(.L_x_14019) ;  /* 0xffffffec00c08947 */ /* 0x000fea000383ffff */
[----:B------:R-:W-:Y:S05]  /*2280*/  BSYNC.RECONVERGENT B0 ;  /* 0x0000000000007941 */ /* 0x000fea0003800200 */
.L_x_13983:
        /* <DEDUP_REMOVED lines=45> */
.L_x_14023:
[----:B------:R-:W-:Y:S05]  /*2560*/  BSYNC.RECONVERGENT B0 ;  /* 0x0000000000007941 */ /* 0x000fea0003800200 */
.L_x_14022:
[----:B------:R-:W4:Y:S01]  /*2570*/  S2UR UR9, SR_CgaCtaId ;  /* 0x00000000000979c3 */ /* 0x000f220000008800 */
[----:B------:R-:W-:Y:S01]  /*2580*/  UMOV UR8, 0x400 ;  /* 0x0000040000087882 */ /* 0x000fe20000000000 */
[----:B------:R-:W-:Y:S01]  /*2590*/  BSSY.RECONVERGENT B0, `(.L_x_14024) ;  /* 0x000001b000007945 */ /* 0x000fe20003800200 */
[----:B------:R-:W-:-:S04]  /*25a0*/  UIADD3 UR8, UPT, UPT, UR8, 0x1080, URZ ;  /* 0x0000108008087890 */ /* 0x000fc8000fffe0ff */
[----:B----4-:R-:W-:-:S12]  /*25b0*/  ULEA UR8, UR9, UR8, 0x18 ;  /* 0x0000000809087291 */ /* 0x010fd8000f8ec0ff */
.L_x_14025:
        /* <DEDUP_REMOVED lines=25> */
.L_x_14024:
[----:B------:R-:W1:Y:S02]  /*2750*/  LDCU UR5, c[0x0][0x374] ;  /* 0x00006e80ff0577ac */ /* 0x000e640008000800 */
[----:B-1----:R-:W-:Y:S02]  /*2760*/  UIADD3 UR4, UPT, UPT, UR5, UR4, URZ ;  /* 0x0000000405047290 */ /* 0x002fe4000fffe0ff */
[----:B------:R-:W-:-:S04]  /*2770*/  USHF.L.U32 UR5, UR5, 0x1, URZ ;  /* 0x0000000105057899 */ /* 0x000fc800080006ff */
[----:B------:R-:W-:-:S09]  /*2780*/  UISETP.GE.U32.AND UP0, UPT, UR4, UR5, UPT ;  /* 0x000000050400728c */ /* 0x000fd2000bf06070 */
[----:B------:R-:W-:Y:S05]  /*2790*/  BRA.U !UP0, `(.L_x_14026) ;  /* 0xffffffe508207547 */ /* 0x000fea000b83ffff */
[----:B------:R-:W-:Y:S05]  /*27a0*/  EXIT ;  /* 0x000000000000794d */ /* 0x000fea0003800000 */
.L_x_13987:
[----:B------:R-:W-:Y:S01]  /*27b0*/  IMAD.MOV.U32 R75, RZ, RZ, R28 ;  /* 0x000000ffff4b7224 */ /* 0x000fe200078e001c */
[----:B------:R-:W-:Y:S01]  /*27c0*/  MOV R74, 0xffffffff ;  /* 0xffffffff004a7802 */ /* 0x000fe20000000f00 */
[----:B------:R-:W-:-:S07]  /*27d0*/  IMAD.MOV.U32 R76, RZ, RZ, 0x1f ;  /* 0x0000001fff4c7424 */ /* 0x000fce00078e00ff */
[----:B01----:R-:W-:Y:S05]  /*27e0*/  WARPSYNC.COLLECTIVE R74, `(.L_x_14027) ;  /* 0x000000004a087348 */ /* 0x003fea0003c00000 */
[----:B------:R2:W3:Y:S02]  /*27f0*/  SHFL.IDX P3, R72, R73, R75, R76 ;  /* 0x0000004b49487389 */ /* 0x0004e4000006004c */
[----:B0123--:R-:W-:Y:S05]  /*2800*/  ENDCOLLECTIVE ;  /* 0x000000000000791b */ /* 0x00ffea0003800000 */
.L_x_14027:
[----:B------:R-:W-:Y:S05]  /*2810*/  BRA `(.L_x_14028) ;  /* 0xffffffec00dc7947 */ /* 0x000fea000383ffff */
.L_x_13989:
[----:B------:R-:W-:Y:S01]  /*2820*/  BSSY B1, `(.L_x_14029) ;  /* 0x0000007000017945 */ /* 0x000fe20003800000 */
[----:B------:R-:W-:Y:S02]  /*2830*/  IMAD.MOV.U32 R75, RZ, RZ, R8 ;  /* 0x000000ffff4b7224 */ /* 0x000fe400078e0008 */
[----:B------:R-:W-:Y:S02]  /*2840*/  IMAD.MOV.U32 R76, RZ, RZ, 0x1f ;  /* 0x0000001fff4c7424 */ /* 0x000fe400078e00ff */
[----:B------:R-:W-:-:S07]  /*2850*/  IMAD.MOV.U32 R74, RZ, RZ, -0x1 ;  /* 0xffffffffff4a7424 */ /* 0x000fce00078e00ff */
[----:B012---:R-:W-:Y:S05]  /*2860*/  WARPSYNC.COLLECTIVE R74, `(.L_x_14030) ;  /* 0x000000004a087348 */ /* 0x007fea0003c00000 */
[----:B------:R3:W4:Y:S02]  /*2870*/  SHFL.IDX P3, R72, R73, R75, R76 ;  /* 0x0000004b49487389 */ /* 0x000724000006004c */
[----:B01234-:R-:W-:Y:S05]  /*2880*/  ENDCOLLECTIVE ;  /* 0x000000000000791b */ /* 0x01ffea0003800000 */
.L_x_14030:
[----:B------:R-:W-:Y:S05]  /*2890*/  BSYNC B1 ;  /* 0x0000000000017941 */ /* 0x000fea0003800000 */
.L_x_14029:
[----:B------:R-:W-:Y:S05]  /*28a0*/  BRA `(.L_x_14031) ;  /* 0xffffffec00d07947 */ /* 0x000fea000383ffff */
.L_x_13991:
[----:B------:R-:W-:Y:S01]  /*28b0*/  BSSY B1, `(.L_x_14032) ;  /* 0x0000007000017945 */ /* 0x000fe20003800000 */
[----:B------:R-:W-:Y:S01]  /*28c0*/  MOV R75, R9 ;  /* 0x00000009004b7202 */ /* 0x000fe20000000f00 */
[----:B------:R-:W-:Y:S02]  /*28d0*/  IMAD.MOV.U32 R76, RZ, RZ, 0x1f ;  /* 0x0000001fff4c7424 */ /* 0x000fe400078e00ff */
[----:B------:R-:W-:-:S07]  /*28e0*/  IMAD.MOV.U32 R74, RZ, RZ, -0x1 ;  /* 0xffffffffff4a7424 */ /* 0x000fce00078e00ff */
[----:B0123--:R-:W-:Y:S05]  /*28f0*/  WARPSYNC.COLLECTIVE R74, `(.L_x_14033) ;  /* 0x000000004a087348 */ /* 0x00ffea0003c00000 */
[----:B------:R4:W0:Y:S02]  /*2900*/  SHFL.IDX P3, R72, R73, R75, R76 ;  /* 0x0000004b49487389 */ /* 0x000824000006004c */
[----:B01234-:R-:W-:Y:S05]  /*2910*/  ENDCOLLECTIVE ;  /* 0x000000000000791b */ /* 0x01ffea0003800000 */
.L_x_14033:
[----:B------:R-:W-:Y:S05]  /*2920*/  BSYNC B1 ;  /* 0x0000000000017941 */ /* 0x000fea0003800000 */
.L_x_14032:
[----:B------:R-:W-:Y:S05]  /*2930*/  BRA `(.L_x_14034) ;  /* 0xffffffec00c47947 */ /* 0x000fea000383ffff */
.L_x_13993:
[----:B------:R-:W-:Y:S01]  /*2940*/  HFMA2 R76, -RZ, RZ, 0, 1.847743988037109375e-06 ;  /* 0x0000001fff4c7431 */ /* 0x000fe200000001ff */
[----:B------:R-:W-:Y:S01]  /*2950*/  BSSY B1, `(.L_x_14035) ;  /* 0x0000006000017945 */ /* 0x000fe20003800000 */
[----:B------:R-:W-:Y:S02]  /*2960*/  IMAD.MOV.U32 R75, RZ, RZ, R10 ;  /* 0x000000ffff4b7224 */ /* 0x000fe400078e000a */
[----:B------:R-:W-:-:S07]  /*2970*/  IMAD.MOV.U32 R74, RZ, RZ, -0x1 ;  /* 0xffffffffff4a7424 */ /* 0x000fce00078e00ff */
[----:B01234-:R-:W-:Y:S05]  /*2980*/  WARPSYNC.COLLECTIVE R74, `(.L_x_14036) ;  /* 0x000000004a087348 */ /* 0x01ffea0003c00000 */
[----:B------:R0:W0:Y:S02]  /*2990*/  SHFL.IDX P3, R72, R73, R75, R76 ;  /* 0x0000004b49487389 */ /* 0x000024000006004c */
[----:B01234-:R-:W-:Y:S05]  /*29a0*/  ENDCOLLECTIVE ;  /* 0x000000000000791b */ /* 0x01ffea0003800000 */
.L_x_14036:
[----:B------:R-:W-:Y:S05]  /*29b0*/  BSYNC B1 ;  /* 0x0000000000017941 */ /* 0x000fea0003800000 */
.L_x_14035:
[----:B------:R-:W-:Y:S05]  /*29c0*/  BRA `(.L_x_14037) ;  /* 0xffffffec00b87947 */ /* 0x000fea000383ffff */
.L_x_13995:
[----:B------:R-:W-:Y:S01]  /*29d0*/  BSSY B1, `(.L_x_14038) ;  /* 0x0000007000017945 */ /* 0x000fe20003800000 */
[----:B------:R-:W-:Y:S01]  /*29e0*/  IMAD.MOV.U32 R75, RZ, RZ, R11 ;  /* 0x000000ffff4b7224 */ /* 0x000fe200078e000b */
[----:B------:R-:W-:Y:S01]  /*29f0*/  MOV R74, 0xffffffff ;  /* 0xffffffff004a7802 */ /* 0x000fe20000000f00 */
[----:B------:R-:W-:-:S07]  /*2a00*/  IMAD.MOV.U32 R76, RZ, RZ, 0x1f ;  /* 0x0000001fff4c7424 */ /* 0x000fce00078e00ff */
[----:B01234-:R-:W-:Y:S05]  /*2a10*/  WARPSYNC.COLLECTIVE R74, `(.L_x_14039) ;  /* 0x000000004a087348 */ /* 0x01ffea0003c00000 */
[----:B------:R0:W0:Y:S02]  /*2a20*/  SHFL.IDX P3, R72, R73, R75, R76 ;  /* 0x0000004b49487389 */ /* 0x000024000006004c */
[----:B01234-:R-:W-:Y:S05]  /*2a30*/  ENDCOLLECTIVE ;  /* 0x000000000000791b */ /* 0x01ffea0003800000 */
.L_x_14039:
[----:B------:R-:W-:Y:S05]  /*2a40*/  BSYNC B1 ;  /* 0x0000000000017941 */ /* 0x000fea0003800000 */
.L_x_14038:
[----:B------:R-:W-:Y:S05]  /*2a50*/  BRA `(.L_x_14040) ;  /* 0xffffffec00ac7947 */ /* 0x000fea000383ffff */
.L_x_13997:
[----:B------:R-:W-:Y:S01]  /*2a60*/  BSSY B1, `(.L_x_14041) ;  /* 0x0000007000017945 */ /* 0x000fe20003800000 */
[----:B------:R-:W-:Y:S02]  /*2a70*/  IMAD.MOV.U32 R75, RZ, RZ, R12 ;  /* 0x000000ffff4b7224 */ /* 0x000fe400078e000c */
[----:B------:R-:W-:Y:S02]  /*2a80*/  IMAD.MOV.U32 R76, RZ, RZ, 0x1f ;  /* 0x0000001fff4c7424 */ /* 0x000fe400078e00ff */
[----:B------:R-:W-:-:S07]  /*2a90*/  IMAD.MOV.U32 R74, RZ, RZ, -0x1 ;  /* 0xffffffffff4a7424 */ /* 0x000fce00078e00ff */
[----:B01234-:R-:W-:Y:S05]  /*2aa0*/  WARPSYNC.COLLECTIVE R74, `(.L_x_14042) ;  /* 0x000000004a087348 */ /* 0x01ffea0003c00000 */
[----:B------:R0:W0:Y:S02]  /*2ab0*/  SHFL.IDX P3, R72, R73, R75, R76 ;  /* 0x0000004b49487389 */ /* 0x000024000006004c */
[----:B01234-:R-:W-:Y:S05]  /*2ac0*/  ENDCOLLECTIVE ;  /* 0x000000000000791b */ /* 0x01ffea0003800000 */
.L_x_14042:
[----:B------:R-:W-:Y:S05]  /*2ad0*/  BSYNC B1 ;  /* 0x0000000000017941 */ /* 0x000fea0003800000 */
.L_x_14041:
[----:B------:R-:W-:Y:S05]  /*2ae0*/  BRA `(.L_x_14043) ;  /* 0xffffffec00a07947 */ /* 0x000fea000383ffff */
.L_x_13999:
[----:B------:R-:W-:Y:S01]  /*2af0*/  BSSY B1, `(.L_x_14044) ;  /* 0x0000007000017945 */ /* 0x000fe20003800000 */
[----:B------:R-:W-:Y:S01]  /*2b00*/  MOV R75, R13 ;  /* 0x0000000d004b7202 */ /* 0x000fe20000000f00 */
[----:B------:R-:W-:Y:S02]  /*2b10*/  IMAD.MOV.U32 R76, RZ, RZ, 0x1f ;  /* 0x0000001fff4c7424 */ /* 0x000fe400078e00ff */
[----:B------:R-:W-:-:S07]  /*2b20*/  IMAD.MOV.U32 R74, RZ, RZ, -0x1 ;  /* 0xffffffffff4a7424 */ /* 0x000fce00078e00ff */
[----:B01234-:R-:W-:Y:S05]  /*2b30*/  WARPSYNC.COLLECTIVE R74, `(.L_x_14045) ;  /* 0x000000004a087348 */ /* 0x01ffea0003c00000 */
[----:B------:R0:W0:Y:S02]  /*2b40*/  SHFL.IDX P3, R72, R73, R75, R76 ;  /* 0x0000004b49487389 */ /* 0x000024000006004c */
[----:B01234-:R-:W-:Y:S05]  /*2b50*/  ENDCOLLECTIVE ;  /* 0x000000000000791b */ /* 0x01ffea0003800000 */
.L_x_14045:
[----:B------:R-:W-:Y:S05]  /*2b60*/  BSYNC B1 ;  /* 0x0000000000017941 */ /* 0x000fea0003800000 */
.L_x_14044:
[----:B------:R-:W-:Y:S05]  /*2b70*/  BRA `(.L_x_14046) ;  /* 0xffffffec00947947 */ /* 0x000fea000383ffff */
.L_x_14001:
[----:B------:R-:W-:Y:S01]  /*2b80*/  HFMA2 R76, -RZ, RZ, 0, 1.847743988037109375e-06 ;  /* 0x0000001fff4c7431 */ /* 0x000fe200000001ff */
[----:B------:R-:W-:Y:S01]  /*2b90*/  BSSY B1, `(.L_x_14047) ;  /* 0x0000006000017945 */ /* 0x000fe20003800000 */
[----:B------:R-:W-:Y:S02]  /*2ba0*/  IMAD.MOV.U32 R75, RZ, RZ, R14 ;  /* 0x000000ffff4b7224 */ /* 0x000fe400078e000e */
[----:B------:R-:W-:-:S07]  /*2bb0*/  IMAD.MOV.U32 R74, RZ, RZ, -0x1 ;  /* 0xffffffffff4a7424 */ /* 0x000fce00078e00ff */
[----:B01234-:R-:W-:Y:S05]  /*2bc0*/  WARPSYNC.COLLECTIVE R74, `(.L_x_14048) ;  /* 0x000000004a087348 */ /* 0x01ffea0003c00000 */
[----:B------:R0:W0:Y:S02]  /*2bd0*/  SHFL.IDX P3, R72, R73, R75, R76 ;  /* 0x0000004b49487389 */ /* 0x000024000006004c */
[----:B01234-:R-:W-:Y:S05]  /*2be0*/  ENDCOLLECTIVE ;  /* 0x000000000000791b */ /* 0x01ffea0003800000 */
.L_x_14048:
[----:B------:R-:W-:Y:S05]  /*2bf0*/  BSYNC B1 ;  /* 0x0000000000017941 */ /* 0x000fea0003800000 */
.L_x_14047:
[----:B------:R-:W-:Y:S05]  /*2c00*/  BRA `(.L_x_14049) ;  /* 0xffffffec00887947 */ /* 0x000fea000383ffff */
.L_x_14003:
[----:B------:R-:W-:Y:S01]  /*2c10*/  BSSY B1, `(.L_x_14050) ;  /* 0x0000007000017945 */ /* 0x000fe20003800000 */
[----:B------:R-:W-:Y:S01]  /*2c20*/  IMAD.MOV.U32 R75, RZ, RZ, R15 ;  /* 0x000000ffff4b7224 */ /* 0x000fe200078e000f */
[----:B------:R-:W-:Y:S01]  /*2c30*/  MOV R74, 0xffffffff ;  /* 0xffffffff004a7802 */ /* 0x000fe20000000f00 */
[----:B------:R-:W-:-:S07]  /*2c40*/  IMAD.MOV.U32 R76, RZ, RZ, 0x1f ;  /* 0x0000001fff4c7424 */ /* 0x000fce00078e00ff */
[----:B01234-:R-:W-:Y:S05]  /*2c50*/  WARPSYNC.COLLECTIVE R74, `(.L_x_14051) ;  /* 0x000000004a087348 */ /* 0x01ffea0003c00000 */
[----:B------:R0:W0:Y:S02]  /*2c60*/  SHFL.IDX P3, R72, R73, R75, R76 ;  /* 0x0000004b49487389 */ /* 0x000024000006004c */
[----:B01234-:R-:W-:Y:S05]  /*2c70*/  ENDCOLLECTIVE ;  /* 0x000000000000791b */ /* 0x01ffea0003800000 */
.L_x_14051:
[----:B------:R-:W-:Y:S05]  /*2c80*/  BSYNC B1 ;  /* 0x0000000000017941 */ /* 0x000fea0003800000 */
.L_x_14050:
[----:B------:R-:W-:Y:S05]  /*2c90*/  BRA `(.L_x_14052) ;  /* 0xffffffec007c7947 */ /* 0x000fea000383ffff */
.L_x_14005:
[----:B------:R-:W-:Y:S01]  /*2ca0*/  BSSY B1, `(.L_x_14053) ;  /* 0x0000007000017945 */ /* 0x000fe20003800000 */
[----:B------:R-:W-:Y:S02]  /*2cb0*/  IMAD.MOV.U32 R75, RZ, RZ, R16 ;  /* 0x000000ffff4b7224 */ /* 0x000fe400078e0010 */
[----:B------:R-:W-:Y:S02]  /*2cc0*/  IMAD.MOV.U32 R76, RZ, RZ, 0x1f ;  /* 0x0000001fff4c7424 */ /* 0x000fe400078e00ff */
[----:B------:R-:W-:-:S07]  /*2cd0*/  IMAD.MOV.U32 R74, RZ, RZ, -0x1 ;  /* 0xffffffffff4a7424 */ /* 0x000fce00078e00ff */
[----:B01234-:R-:W-:Y:S05]  /*2ce0*/  WARPSYNC.COLLECTIVE R74, `(.L_x_14054) ;  /* 0x000000004a087348 */ /* 0x01ffea0003c00000 */
[----:B------:R0:W0:Y:S02]  /*2cf0*/  SHFL.IDX P3, R72, R73, R75, R76 ;  /* 0x0000004b49487389 */ /* 0x000024000006004c */
[----:B01234-:R-:W-:Y:S05]  /*2d00*/  ENDCOLLECTIVE ;  /* 0x000000000000791b */ /* 0x01ffea0003800000 */
.L_x_14054:
[----:B------:R-:W-:Y:S05]  /*2d10*/  BSYNC B1 ;  /* 0x0000000000017941 */ /* 0x000fea0003800000 */
.L_x_14053:
[----:B------:R-:W-:Y:S05]  /*2d20*/  BRA `(.L_x_14055) ;  /* 0xffffffec00707947 */ /* 0x000fea000383ffff */
.L_x_14007:
[----:B------:R-:W-:Y:S01]  /*2d30*/  BSSY B1, `(.L_x_14056) ;  /* 0x0000007000017945 */ /* 0x000fe20003800000 */
[----:B------:R-:W-:Y:S01]  /*2d40*/  MOV R75, R17 ;  /* 0x00000011004b7202 */ /* 0x000fe20000000f00 */
[----:B------:R-:W-:Y:S02]  /*2d50*/  IMAD.MOV.U32 R76, RZ, RZ, 0x1f ;  /* 0x0000001fff4c7424 */ /* 0x000fe400078e00ff */
[----:B------:R-:W-:-:S07]  /*2d60*/  IMAD.MOV.U32 R74, RZ, RZ, -0x1 ;  /* 0xffffffffff4a7424 */ /* 0x000fce00078e00ff */
[----:B01234-:R-:W-:Y:S05]  /*2d70*/  WARPSYNC.COLLECTIVE R74, `(.L_x_14057) ;  /* 0x000000004a087348 */ /* 0x01ffea0003c00000 */
[----:B------:R0:W0:Y:S02]  /*2d80*/  SHFL.IDX P3, R72, R73, R75, R76 ;  /* 0x0000004b49487389 */ /* 0x000024000006004c */
[----:B01234-:R-:W-:Y:S05]  /*2d90*/  ENDCOLLECTIVE ;  /* 0x000000000000791b */ /* 0x01ffea0003800000 */
.L_x_14057:
[----:B------:R-:W-:Y:S05]  /*2da0*/  BSYNC B1 ;  /* 0x0000000000017941 */ /* 0x000fea0003800000 */
.L_x_14056:
[----:B------:R-:W-:Y:S05]  /*2db0*/  BRA `(.L_x_14058) ;  /* 0xffffffec00647947 */ /* 0x000fea000383ffff */
.L_x_14009:
[----:B------:R-:W-:Y:S01]  /*2dc0*/  HFMA2 R76, -RZ, RZ, 0, 1.847743988037109375e-06 ;  /* 0x0000001fff4c7431 */ /* 0x000fe200000001ff */
[----:B------:R-:W-:Y:S01]  /*2dd0*/  BSSY B1, `(.L_x_14059) ;  /* 0x0000006000017945 */ /* 0x000fe20003800000 */
[----:B------:R-:W-:Y:S02]  /*2de0*/  IMAD.MOV.U32 R75, RZ, RZ, R18 ;  /* 0x000000ffff4b7224 */ /* 0x000fe400078e0012 */
[----:B------:R-:W-:-:S07]  /*2df0*/  IMAD.MOV.U32 R74, RZ, RZ, -0x1 ;  /* 0xffffffffff4a7424 */ /* 0x000fce00078e00ff */
[----:B01234-:R-:W-:Y:S05]  /*2e00*/  WARPSYNC.COLLECTIVE R74, `(.L_x_14060) ;  /* 0x000000004a087348 */ /* 0x01ffea0003c00000 */
[----:B------:R0:W0:Y:S02]  /*2e10*/  SHFL.IDX P3, R72, R73, R75, R76 ;  /* 0x0000004b49487389 */ /* 0x000024000006004c */
[----:B01234-:R-:W-:Y:S05]  /*2e20*/  ENDCOLLECTIVE ;  /* 0x000000000000791b */ /* 0x01ffea0003800000 */
.L_x_14060:
[----:B------:R-:W-:Y:S05]  /*2e30*/  BSYNC B1 ;  /* 0x0000000000017941 */ /* 0x000fea0003800000 */
.L_x_14059:
[----:B------:R-:W-:Y:S05]  /*2e40*/  BRA `(.L_x_14061) ;  /* 0xffffffec00587947 */ /* 0x000fea000383ffff */
.L_x_14011:
[----:B------:R-:W-:Y:S01]  /*2e50*/  BSSY B1, `(.L_x_14062) ;  /* 0x0000007000017945 */ /* 0x000fe20003800000 */
[----:B------:R-:W-:Y:S01]  /*2e60*/  IMAD.MOV.U32 R75, RZ, RZ, R19 ;  /* 0x000000ffff4b7224 */ /* 0x000fe200078e0013 */
[----:B------:R-:W-:Y:S01]  /*2e70*/  MOV R74, 0xffffffff ;  /* 0xffffffff004a7802 */ /* 0x000fe20000000f00 */
[----:B------:R-:W-:-:S07]  /*2e80*/  IMAD.MOV.U32 R76, RZ, RZ, 0x1f ;  /* 0x0000001fff4c7424 */ /* 0x000fce00078e00ff */
[----:B01234-:R-:W-:Y:S05]  /*2e90*/  WARPSYNC.COLLECTIVE R74, `(.L_x_14063) ;  /* 0x000000004a087348 */ /* 0x01ffea0003c00000 */
[----:B------:R0:W0:Y:S02]  /*2ea0*/  SHFL.IDX P3, R72, R73, R75, R76 ;  /* 0x0000004b49487389 */ /* 0x000024000006004c */
[----:B01234-:R-:W-:Y:S05]  /*2eb0*/  ENDCOLLECTIVE ;  /* 0x000000000000791b */ /* 0x01ffea0003800000 */
.L_x_14063:
[----:B------:R-:W-:Y:S05]  /*2ec0*/  BSYNC B1 ;  /* 0x0000000000017941 */ /* 0x000fea0003800000 */
.L_x_14062:
[----:B------:R-:W-:Y:S05]  /*2ed0*/  BRA `(.L_x_14064) ;  /* 0xffffffec004c7947 */ /* 0x000fea000383ffff */
.L_x_14013:
[----:B------:R-:W-:Y:S01]  /*2ee0*/  BSSY B1, `(.L_x_14065) ;  /* 0x0000007000017945 */ /* 0x000fe20003800000 */
[----:B------:R-:W-:Y:S02]  /*2ef0*/  IMAD.MOV.U32 R75, RZ, RZ, R24 ;  /* 0x000000ffff4b7224 */ /* 0x000fe400078e0018 */
[----:B------:R-:W-:Y:S02]  /*2f00*/  IMAD.MOV.U32 R76, RZ, RZ, 0x1f ;  /* 0x0000001fff4c7424 */ /* 0x000fe400078e00ff */
[----:B------:R-:W-:-:S07]  /*2f10*/  IMAD.MOV.U32 R74, RZ, RZ, -0x1 ;  /* 0xffffffffff4a7424 */ /* 0x000fce00078e00ff */
[----:B01234-:R-:W-:Y:S05]  /*2f20*/  WARPSYNC.COLLECTIVE R74, `(.L_x_14066) ;  /* 0x000000004a087348 */ /* 0x01ffea0003c00000 */
[----:B------:R0:W0:Y:S02]  /*2f30*/  SHFL.IDX P3, R72, R73, R75, R76 ;  /* 0x0000004b49487389 */ /* 0x000024000006004c */
[----:B01234-:R-:W-:Y:S05]  /*2f40*/  ENDCOLLECTIVE ;  /* 0x000000000000791b */ /* 0x01ffea0003800000 */
.L_x_14066:
[----:B------:R-:W-:Y:S05]  /*2f50*/  BSYNC B1 ;  /* 0x0000000000017941 */ /* 0x000fea0003800000 */
.L_x_14065:
[----:B------:R-:W-:Y:S05]  /*2f60*/  BRA `(.L_x_14067) ;  /* 0xffffffec00407947 */ /* 0x000fea000383ffff */
.L_x_14015:
[----:B------:R-:W-:Y:S01]  /*2f70*/  BSSY B1, `(.L_x_14068) ;  /* 0x0000007000017945 */ /* 0x000fe20003800000 */
[----:B------:R-:W-:Y:S01]  /*2f80*/  MOV R75, R25 ;  /* 0x00000019004b7202 */ /* 0x000fe20000000f00 */
[----:B------:R-:W-:Y:S02]  /*2f90*/  IMAD.MOV.U32 R76, RZ, RZ, 0x1f ;  /* 0x0000001fff4c7424 */ /* 0x000fe400078e00ff */
[----:B------:R-:W-:-:S07]  /*2fa0*/  IMAD.MOV.U32 R74, RZ, RZ, -0x1 ;  /* 0xffffffffff4a7424 */ /* 0x000fce00078e00ff */
[----:B01234-:R-:W-:Y:S05]  /*2fb0*/  WARPSYNC.COLLECTIVE R74, `(.L_x_14069) ;  /* 0x000000004a087348 */ /* 0x01ffea0003c00000 */
[----:B------:R0:W0:Y:S02]  /*2fc0*/  SHFL.IDX P3, R72, R73, R75, R76 ;  /* 0x0000004b49487389 */ /* 0x000024000006004c */
[----:B01234-:R-:W-:Y:S05]  /*2fd0*/  ENDCOLLECTIVE ;  /* 0x000000000000791b */ /* 0x01ffea0003800000 */
.L_x_14069:
[----:B------:R-:W-:Y:S05]  /*2fe0*/  BSYNC B1 ;  /* 0x0000000000017941 */ /* 0x000fea0003800000 */
.L_x_14068:
[----:B------:R-:W-:Y:S05]  /*2ff0*/  BRA `(.L_x_14070) ;  /* 0xffffffec00347947 */ /* 0x000fea000383ffff */
.L_x_14017:
[----:B------:R-:W-:Y:S01]  /*3000*/  HFMA2 R76, -RZ, RZ, 0, 1.847743988037109375e-06 ;  /* 0x0000001fff4c7431 */ /* 0x000fe200000001ff */
[----:B------:R-:W-:Y:S01]  /*3010*/  BSSY B1, `(.L_x_14071) ;  /* 0x0000006000017945 */ /* 0x000fe20003800000 */
[----:B------:R-:W-:Y:S02]  /*3020*/  IMAD.MOV.U32 R75, RZ, RZ, R26 ;  /* 0x000000ffff4b7224 */ /* 0x000fe400078e001a */
[----:B------:R-:W-:-:S07]  /*3030*/  IMAD.MOV.U32 R74, RZ, RZ, -0x1 ;  /* 0xffffffffff4a7424 */ /* 0x000fce00078e00ff */
[----:B01234-:R-:W-:Y:S05]  /*3040*/  WARPSYNC.COLLECTIVE R74, `(.L_x_14072) ;  /* 0x000000004a087348 */ /* 0x01ffea0003c00000 */
[----:B------:R0:W0:Y:S02]  /*3050*/  SHFL.IDX P3, R72, R73, R75, R76 ;  /* 0x0000004b49487389 */ /* 0x000024000006004c */
[----:B01234-:R-:W-:Y:S05]  /*3060*/  ENDCOLLECTIVE ;  /* 0x000000000000791b */ /* 0x01ffea0003800000 */
.L_x_14072:
[----:B------:R-:W-:Y:S05]  /*3070*/  BSYNC B1 ;  /* 0x0000000000017941 */ /* 0x000fea0003800000 */
.L_x_14071:
[----:B------:R-:W-:Y:S01]  /*3080*/  IMAD.MOV.U32 R66, RZ, RZ, R72 ;  /* 0x000000ffff427224 */ /* 0x000fe200078e0048 */
[----:B------:R-:W-:Y:S06]  /*3090*/  BRA `(.L_x_14073) ;  /* 0xffffffec00247947 */ /* 0x000fec000383ffff */
        .weak           $__internal_285_$__cuda_sm20_div_s16
        .type           $__internal_285_$__cuda_sm20_div_s16,@function
        .size           $__internal_285_$__cuda_sm20_div_s16,($__internal_286_$__cuda_sm20_div_u16 - $__internal_285_$__cuda_sm20_div_s16)
$__internal_285_$__cuda_sm20_div_s16:
        /* <DEDUP_REMOVED lines=23> */
[----:B------:R-:W-:Y:S05]  /*3210*/  RET.REL.NODEC R20 `(_Z9cuda_gemmIiLi128ELi2ELi1ELi2048ELi128ELi128ELi64ELi1ELi0EEviiiPT_S1_S1_iii) ;  /* 0xffffffcc14787950 */ /* 0x000fea0003c3ffff */
        .weak           $__internal_286_$__cuda_sm20_div_u16
        .type           $__internal_286_$__cuda_sm20_div_u16,@function
        .size           $__internal_286_$__cuda_sm20_div_u16,(.L_x_38789 - $__internal_286_$__cuda_sm20_div_u16)
$__internal_286_$__cuda_sm20_div_u16:
        /* <DEDUP_REMOVED lines=18> */
[----:B------:R-:W-:Y:S06]  /*3340*/  RET.REL.NODEC R8 `(_Z9cuda_gemmIiLi128ELi2ELi1ELi2048ELi128ELi128ELi64ELi1ELi0EEviiiPT_S1_S1_iii) ;  /* 0xffffffcc082c7950 */ /* 0x000fec0003c3ffff */
.L_x_14074:
        /* <DEDUP_REMOVED lines=11> */
.L_x_38789:


//--------------------- .text._Z9cuda_gemmIiLi128ELi2ELi1ELi2048ELi128ELi128ELi64ELi0ELi1EEviiiPT_S1_S1_iii --------------------------
	.section	.text._Z9cuda_gemmIiLi128ELi2ELi1ELi2048ELi128ELi128ELi64ELi0ELi1EEviiiPT_S1_S1_iii,"ax",@progbits
	.align	128
        .global         _Z9cuda_gemmIiLi128ELi2ELi1ELi2048ELi128ELi128ELi64ELi0ELi1EEviiiPT_S1_S1_iii
        .type           _Z9cuda_gemmIiLi128ELi2ELi1ELi2048ELi128ELi128ELi64ELi0ELi1EEviiiPT_S1_S1_iii,@function
        .size           _Z9cuda_gemmIiLi128ELi2ELi1ELi2048ELi128ELi128ELi64ELi0ELi1EEviiiPT_S1_S1_iii,(.L_x_38790 - _Z9cuda_gemmIiLi128ELi2ELi1ELi2048ELi128ELi128ELi64ELi0ELi1EEviiiPT_S1_S1_iii)
        .other          _Z9cuda_gemmIiLi128ELi2ELi1ELi2048ELi128ELi128ELi64ELi0ELi1EEviiiPT_S1_S1_iii,@"STO_CUDA_ENTRY STV_DEFAULT"
_Z9cuda_gemmIiLi128ELi2ELi1ELi2048ELi128ELi128ELi64ELi0ELi1EEviiiPT_S1_S1_iii:
.text._Z9cuda_gemmIiLi128ELi2ELi1ELi2048ELi128ELi128ELi64ELi0ELi1EEviiiPT_S1_S1_iii:
        /* <DEDUP_REMOVED lines=38> */
[----:B------:R-:W-:Y:S05]  /*0260*/  CALL.REL.NOINC `($__internal_287_$__cuda_sm20_div_u16) ;  /* 0x0000001400c47944 */ /* 0x000fea0003c00000 */
        /* <DEDUP_REMOVED lines=81> */
.L_x_14089:
        /* <DEDUP_REMOVED lines=22> */
.L_x_14076:
[----:B------:R-:W-:Y:S05]  /*08e0*/  BSYNC.RECONVERGENT B0 ;  /* 0x0000000000007941 */ /* 0x000fea0003800200 */
.L_x_14075:
[----:B------:R-:W2:Y:S01]  /*08f0*/  S2UR UR7, SR_CgaCtaId ;  /* 0x00000000000779c3 */ /* 0x000ea20000008800 */
[----:B------:R-:W-:Y:S01]  /*0900*/  UMOV UR5, 0x400 ;  /* 0x0000040000057882 */ /* 0x000fe20000000000 */
[----:B------:R-:W-:Y:S01]  /*0910*/  BSSY.RECONVERGENT B0, `(.L_x_14077) ;  /* 0x0000013000007945 */ /* 0x000fe20003800200 */
[----:B------:R-:W-:-:S04]  /*0920*/  UIADD3 UR5, UPT, UPT, UR5, 0x1080, URZ ;  /* 0x0000108005057890 */ /* 0x000fc8000fffe0ff */
[----:B--2---:R-:W-:-:S06]  /*0930*/  ULEA UR5, UR7, UR5, 0x18 ;  /* 0x0000000507057291 */ /* 0x004fcc000f8ec0ff */
[----:B01----:R-:W-:-:S07]  /*0940*/  LEA R17, R16, UR5, 0x2 ;  /* 0x0000000510117c11 */ /* 0x003fce000f8e10ff */
.L_x_14078:
        /* <DEDUP_REMOVED lines=16> */
.L_x_14077:
[----:B------:R-:W-:Y:S01]  /*0a50*/  PLOP3.LUT P0, PT, PT, PT, PT, 0x80, 0x8 ;  /* 0x000000000008781c */ /* 0x000fe20003f0f070 */
[----:B------:R-:W-:-:S12]  /*0a60*/  IMAD.MOV.U32 R32, RZ, RZ, RZ ;  /* 0x000000ffff207224 */ /* 0x000fd800078e00ff */
.L_x_14084:
        /* <DEDUP_REMOVED lines=14> */
.L_x_14080:
        /* <DEDUP_REMOVED lines=14> */
.L_x_14079:
[----:B0-----:R-:W-:Y:S01]  /*0c30*/  MOV R17, UR11 ;  /* 0x0000000b00117c02 */ /* 0x001fe20008000f00 */
[----:B------:R-:W-:-:S04]  /*0c40*/  IMAD.MOV.U32 R19, RZ, RZ, RZ ;  /* 0x000000ffff137224 */ /* 0x000fc800078e00ff */
[----:B------:R-:W-:-:S07]  /*0c50*/  IMAD R18, R17, 0x40, R32 ;  /* 0x0000004011127824 */ /* 0x000fce00078e0220 */
.L_x_14083:
[----:B------:R-:W-:Y:S01]  /*0c60*/  SHF.R.U32.HI R32, RZ, 0x4, R0 ;  /* 0x00000004ff207819 */ /* 0x000fe20000011600 */
[----:B------:R-:W-:-:S07]  /*0c70*/  IMAD.IADD R34, R4, 0x1, R19 ;  /* 0x0000000104227824 */ /* 0x000fce00078e0213 */
.L_x_14081:
        /* <DEDUP_REMOVED lines=33> */
.L_x_14082:
        /* <DEDUP_REMOVED lines=122> */
.L_x_14086:
[----:B------:R-:W-:Y:S05]  /*1630*/  BSYNC.RECONVERGENT B0 ;  /* 0x0000000000007941 */ /* 0x000fea0003800200 */
.L_x_14085:
[----:B------:R-:W3:Y:S01]  /*1640*/  S2UR UR9, SR_CgaCtaId ;  /* 0x00000000000979c3 */ /* 0x000ee20000008800 */
[----:B------:R-:W-:Y:S01]  /*1650*/  UMOV UR7, 0x400 ;  /* 0x0000040000077882 */ /* 0x000fe20000000000 */
[----:B------:R-:W-:Y:S01]  /*1660*/  BSSY.RECONVERGENT B0, `(.L_x_14087) ;  /* 0x000002c000007945 */ /* 0x000fe20003800200 */
[----:B------:R-:W-:-:S04]  /*1670*/  UIADD3 UR7, UPT, UPT, UR7, 0x1080, URZ ;  /* 0x0000108007077890 */ /* 0x000fc8000fffe0ff */
[----:B---3--:R-:W-:-:S12]  /*1680*/  ULEA UR7, UR9, UR7, 0x18 ;  /* 0x0000000709077291 */ /* 0x008fd8000f8ec0ff */
.L_x_14088:
        /* <DEDUP_REMOVED lines=42> */
.L_x_14087:
[----:B------:R-:W-:Y:S02]  /*1930*/  UIADD3 UR4, UPT, UPT, UR10, UR4, URZ ;  /* 0x000000040a047290 */ /* 0x000fe4000fffe0ff */
[----:B------:R-:W-:-:S04]  /*1940*/  USHF.L.U32 UR5, UR10, 0x1, URZ ;  /* 0x000000010a057899 */ /* 0x000fc800080006ff */
[----:B------:R-:W-:-:S09]  /*1950*/  UISETP.GE.U32.AND UP0, UPT, UR4, UR5, UPT ;  /* 0x000000050400728c */ /* 0x000fd2000bf06070 */
[----:B------:R-:W-:Y:S05]  /*1960*/  BRA.U !UP0, `(.L_x_14089) ;  /* 0xffffffed08847547 */ /* 0x000fea000b83ffff */
[----:B------:R-:W-:Y:S05]  /*1970*/  EXIT ;  /* 0x000000000000794d */ /* 0x000fea0003800000 */
        .weak           $__internal_287_$__cuda_sm20_div_u16
        .type           $__internal_287_$__cuda_sm20_div_u16,@function
        .size           $__internal_287_$__cuda_sm20_div_u16,(.L_x_38790 - $__internal_287_$__cuda_sm20_div_u16)
$__internal_287_$__cuda_sm20_div_u16:
        /* <DEDUP_REMOVED lines=18> */
[----:B------:R-:W-:Y:S06]  /*1aa0*/  RET.REL.NODEC R6 `(_Z9cuda_gemmIiLi128ELi2ELi1ELi2048ELi128ELi128ELi64ELi0ELi1EEviiiPT_S1_S1_iii) ;  /* 0xffffffe406547950 */ /* 0x000fec0003c3ffff */
.L_x_14090:
        /* <DEDUP_REMOVED lines=13> */
.L_x_38790:


//--------------------- .text._Z9cuda_gemmIiLi128ELi2ELi1ELi2048ELi128ELi128ELi64ELi0ELi0EEviiiPT_S1_S1_iii --------------------------
	.section	.text._Z9cuda_gemmIiLi128ELi2ELi1ELi2048ELi128ELi128ELi64ELi0ELi0EEviiiPT_S1_S1_iii,"ax",@progbits
	.align	128
        .global         _Z9cuda_gemmIiLi128ELi2ELi1ELi2048ELi128ELi128ELi64ELi0ELi0EEviiiPT_S1_S1_iii
        .type           _Z9cuda_gemmIiLi128ELi2ELi1ELi2048ELi128ELi128ELi64ELi0ELi0EEviiiPT_S1_S1_iii,@function
        .size           _Z9cuda_gemmIiLi128ELi2ELi1ELi2048ELi128ELi128ELi64ELi0ELi0EEviiiPT_S1_S1_iii,(.L_x_38792 - _Z9cuda_gemmIiLi128ELi2ELi1ELi2048ELi128ELi128ELi64ELi0ELi0EEviiiPT_S1_S1_iii)
        .other          _Z9cuda_gemmIiLi128ELi2ELi1ELi2048ELi128ELi128ELi64ELi0ELi0EEviiiPT_S1_S1_iii,@"STO_CUDA_ENTRY STV_DEFAULT"
_Z9cuda_gemmIiLi128ELi2ELi1ELi2048ELi128ELi128ELi64ELi0ELi0EEviiiPT_S1_S1_iii:
.text._Z9cuda_gemmIiLi128ELi2ELi1ELi2048ELi128ELi128ELi64ELi0ELi0EEviiiPT_S1_S1_iii:
        /* <DEDUP_REMOVED lines=79> */
[----:B------:R-:W-:Y:S05]  /*04f0*/  CALL.REL.NOINC `($__internal_289_$__cuda_sm20_div_u16) ;  /* 0x0000003800387944 */ /* 0x000fea0003c00000 */
        /* <DEDUP_REMOVED lines=113> */
[----:B------:R-:W-:Y:S05]  /*0c10*/  CALL.REL.NOINC `($__internal_288_$__cuda_sm20_div_s16) ;  /* 0x0000003000107944 */ /* 0x000fea0003c00000 */
[----:B------:R-:W0:Y:S01]  /*0c20*/  LDCU UR6, c[0x0][0x3a8] ;  /* 0x00007500ff0677ac */ /* 0x000e220008000800 */
[----:B------:R-:W-:Y:S02]  /*0c30*/  PRMT R55, R23, 0x9910, RZ ;  /* 0x0000991017377816 */ /* 0x000fe400000000ff */
[----:B------:R-:W-:Y:S01]  /*0c40*/  LOP3.LUT R54, R54, 0x1f, RZ, 0xc0, !PT ;  /* 0x0000001f36367812 */ /* 0x000fe200078ec0ff */
[----:B------:R-:W1:Y:S01]  /*0c50*/  LDCU.64 UR8, c[0x0][0x358] ;  /* 0x00006b00ff0877ac */ /* 0x000e620008000a00 */
[----:B0-----:R-:W-:-:S04]  /*0c60*/  UISETP.LT.AND UP0, UPT, UR6, 0x10, UPT ;  /* 0x000000100600788c */ /* 0x001fc8000bf01270 */
[----:B-1----:R-:W-:-:S12]  /*0c70*/  USEL UR6, UR6, 0x10, UP0 ;  /* 0x0000001006067887 */ /* 0x002fd80008000000 */
.L_x_14141:
        /* <DEDUP_REMOVED lines=22> */
.L_x_14092:
[----:B------:R-:W-:Y:S05]  /*0de0*/  BSYNC.RECONVERGENT B0 ;  /* 0x0000000000007941 */ /* 0x000fea0003800200 */
.L_x_14091:
[----:B------:R-:W3:Y:S01]  /*0df0*/  S2UR UR7, SR_CgaCtaId ;  /* 0x00000000000779c3 */ /* 0x000ee20000008800 */
[----:B------:R-:W-:Y:S01]  /*0e00*/  UMOV UR5, 0x400 ;  /* 0x0000040000057882 */ /* 0x000fe20000000000 */
[----:B------:R-:W-:Y:S01]  /*0e10*/  BSSY.RECONVERGENT B0, `(.L_x_14093) ;  /* 0x000000f000007945 */ /* 0x000fe20003800200 */
[----:B------:R-:W-:-:S04]  /*0e20*/  UIADD3 UR5, UPT, UPT, UR5, 0x1080, URZ ;  /* 0x0000108005057890 */ /* 0x000fc8000fffe0ff */
[----:B---3--:R-:W-:-:S06]  /*0e30*/  ULEA UR5, UR7, UR5, 0x18 ;  /* 0x0000000507057291 */ /* 0x008fcc000f8ec0ff */
[----:B0-2---:R-:W-:-:S07]  /*0e40*/  LEA R22, R20, UR5, 0x2 ;  /* 0x0000000514167c11 */ /* 0x005fce000f8e10ff */
.L_x_14094:
        /* <DEDUP_REMOVED lines=12> */
.L_x_14093:
[----:B------:R-:W-:Y:S01]  /*0f10*/  PLOP3.LUT P0, PT, PT, PT, PT, 0x80, 0x8 ;  /* 0x000000000008781c */ /* 0x000fe20003f0f070 */
[----:B------:R-:W-:Y:S01]  /*0f20*/  IMAD.MOV.U32 R40, RZ, RZ, RZ ;  /* 0x000000ffff287224 */ /* 0x000fe200078e00ff */
[----:B------:R-:W0:Y:S01]  /*0f30*/  LDCU UR7, c[0x0][0x3ac] ;  /* 0x00007580ff0777ac */ /* 0x000e220008000800 */
[----:B------:R-:W1:Y:S10]  /*0f40*/  LDCU UR10, c[0x0][0x3a8] ;  /* 0x00007500ff0a77ac */ /* 0x000e740008000800 */
.L_x_14136:
        /* <DEDUP_REMOVED lines=16> */
.L_x_14096:
        /* <DEDUP_REMOVED lines=13> */
.L_x_14095:
[----:B0-----:R-:W-:Y:S01]  /*1120*/  LEA R22, R57, R40, 0x6 ;  /* 0x0000002839167211 */ /* 0x001fe200078e30ff */
[----:B------:R-:W-:-:S07]  /*1130*/  IMAD.MOV.U32 R23, RZ, RZ, RZ ;  /* 0x000000ffff177224 */ /* 0x000fce00078e00ff */
.L_x_14135:
[----:B01----:R-:W0:Y:S01]  /*1140*/  S2R R41, SR_TID.X ;  /* 0x0000000000297919 */ /* 0x003e220000002100 */
[----:B------:R-:W-:Y:S01]  /*1150*/  IMAD.IADD R57, R8, 0x1, R23 ;  /* 0x0000000108397824 */ /* 0x000fe200078e0217 */
[----:B0-----:R-:W-:-:S07]  /*1160*/  SHF.R.U32.HI R41, RZ, 0x4, R41 ;  /* 0x00000004ff297819 */ /* 0x001fce0000011629 */
.L_x_14097:
        /* <DEDUP_REMOVED lines=16> */
.L_x_14134:
        /* <DEDUP_REMOVED lines=86> */
.L_x_14133:
        /* <DEDUP_REMOVED lines=11> */
.L_x_14143:
[----:B0--3--:R-:W-:-:S07]  /*1880*/  IMAD R73, R69, R74, RZ ;  /* 0x0000004a45497224 */ /* 0x009fce00078e02ff */
.L_x_14101:
[----:B------:R-:W-:-:S13]  /*1890*/  ISETP.GE.AND P4, PT, R70, 0x2, PT ;  /* 0x000000024600780c */ /* 0x000fda0003f86270 */
[----:B------:R-:W-:Y:S05]  /*18a0*/  @!P4 BRA `(.L_x_14103) ;  /* 0x000000000010c947 */ /* 0x000fea0003800000 */
[----:B------:R-:W-:-:S03]  /*18b0*/  UMOV UR5, 0xffffffff ;  /* 0xffffffff00057882 */ /* 0x000fc60000000000 */
[----:B------:R-:W-:Y:S05]  /*18c0*/  BRA.DIV UR5, `(.L_x_14104) ;  /* 0x0000001a05c47947 */ /* 0x000fea000b800000 */
[----:B------:R3:W4:Y:S02]  /*18d0*/  SHFL.IDX PT, R74, R72, R9, 0x1f ;  /* 0x00001f09484a7589 */ /* 0x00072400000e0000 */
.L_x_14146:
[----:B----4-:R-:W-:-:S07]  /*18e0*/  IMAD R73, R68, R74, R73 ;  /* 0x0000004a44497224 */ /* 0x010fce00078e0249 */
.L_x_14103:
[----:B------:R-:W-:-:S13]  /*18f0*/  ISETP.GE.AND P4, PT, R70, 0x3, PT ;  /* 0x000000034600780c */ /* 0x000fda0003f86270 */
[----:B------:R-:W-:Y:S05]  /*1900*/  @!P4 BRA `(.L_x_14105) ;  /* 0x000000000010c947 */ /* 0x000fea0003800000 */
[----:B------:R-:W-:-:S03]  /*1910*/  UMOV UR5, 0xffffffff ;  /* 0xffffffff00057882 */ /* 0x000fc60000000000 */
[----:B------:R-:W-:Y:S05]  /*1920*/  BRA.DIV UR5, `(.L_x_14106) ;  /* 0x0000001a05d07947 */ /* 0x000fea000b800000 */
[----:B------:R4:W0:Y:S02]  /*1930*/  SHFL.IDX PT, R74, R72, R10, 0x1f ;  /* 0x00001f0a484a7589 */ /* 0x00082400000e0000 */
.L_x_14149:
[----:B0-----:R-:W-:-:S07]  /*1940*/  IMAD R73, R67, R74, R73 ;  /* 0x0000004a43497224 */ /* 0x001fce00078e0249 */
.L_x_14105:
[----:B------:R-:W-:-:S13]  /*1950*/  ISETP.GE.AND P4, PT, R70, 0x4, PT ;  /* 0x000000044600780c */ /* 0x000fda0003f86270 */
[----:B------:R-:W-:Y:S05]  /*1960*/  @!P4 BRA `(.L_x_14107) ;  /* 0x000000000010c947 */ /* 0x000fea0003800000 */
[----:B------:R-:W-:-:S03]  /*1970*/  UMOV UR5, 0xffffffff ;  /* 0xffffffff00057882 */ /* 0x000fc60000000000 */
[----:B------:R-:W-:Y:S05]  /*1980*/  BRA.DIV UR5, `(.L_x_14108) ;  /* 0x0000001a05dc7947 */ /* 0x000fea000b800000 */
[----:B------:R0:W0:Y:S02]  /*1990*/  SHFL.IDX PT, R74, R72, R11, 0x1f ;  /* 0x00001f0b484a7589 */ /* 0x00002400000e0000 */
.L_x_14152:
[----:B0-----:R-:W-:-:S07]  /*19a0*/  IMAD R73, R57, R74, R73 ;  /* 0x0000004a39497224 */ /* 0x001fce00078e0249 */
.L_x_14107:
[----:B------:R-:W-:-:S13]  /*19b0*/  ISETP.GE.AND P4, PT, R70, 0x5, PT ;  /* 0x000000054600780c */ /* 0x000fda0003f86270 */
[----:B------:R-:W-:Y:S05]  /*19c0*/  @!P4 BRA `(.L_x_14109) ;  /* 0x000000000010c947 */ /* 0x000fea0003800000 */
[----:B------:R-:W-:-:S03]  /*19d0*/  UMOV UR5, 0xffffffff ;  /* 0xffffffff00057882 */ /* 0x000fc60000000000 */
[----:B------:R-:W-:Y:S05]  /*19e0*/  BRA.DIV UR5, `(.L_x_14110) ;  /* 0x0000001a05e87947 */ /* 0x000fea000b800000 */
[----:B------:R0:W0:Y:S02]  /*19f0*/  SHFL.IDX PT, R74, R72, R12, 0x1f ;  /* 0x00001f0c484a7589 */ /* 0x00002400000e0000 */
.L_x_14155:
[----:B0-----:R-:W-:-:S07]  /*1a00*/  IMAD R73, R56, R74, R73 ;  /* 0x0000004a38497224 */ /* 0x001fce00078e0249 */
.L_x_14109:
[----:B------:R-:W-:-:S13]  /*1a10*/  ISETP.GE.AND P4, PT, R70, 0x6, PT ;  /* 0x000000064600780c */ /* 0x000fda0003f86270 */
[----:B------:R-:W-:Y:S05]  /*1a20*/  @!P4 BRA `(.L_x_14111) ;  /* 0x000000000010c947 */ /* 0x000fea0003800000 */
[----:B------:R-:W-:-:S03]  /*1a30*/  UMOV UR5, 0xffffffff ;  /* 0xffffffff00057882 */ /* 0x000fc60000000000 */
[----:B------:R-:W-:Y:S05]  /*1a40*/  BRA.DIV UR5, `(.L_x_14112) ;  /* 0x0000001a05f47947 */ /* 0x000fea000b800000 */
[----:B------:R0:W0:Y:S02]  /*1a50*/  SHFL.IDX PT, R74, R72, R13, 0x1f ;  /* 0x00001f0d484a7589 */ /* 0x00002400000e0000 */
.L_x_14158:
[----:B0-----:R-:W-:-:S07]  /*1a60*/  IMAD R73, R43, R74, R73 ;  /* 0x0000004a2b497224 */ /* 0x001fce00078e0249 */
.L_x_14111:
[----:B------:R-:W-:-:S13]  /*1a70*/  ISETP.GE.AND P4, PT, R70, 0x7, PT ;  /* 0x000000074600780c */ /* 0x000fda0003f86270 */
[----:B------:R-:W-:Y:S05]  /*1a80*/  @!P4 BRA `(.L_x_14113) ;  /* 0x000000000010c947 */ /* 0x000fea0003800000 */
[----:B------:R-:W-:-:S03]  /*1a90*/  UMOV UR5, 0xffffffff ;  /* 0xffffffff00057882 */ /* 0x000fc60000000000 */
[----:B------:R-:W-:Y:S05]  /*1aa0*/  BRA.DIV UR5, `(.L_x_14114) ;  /* 0x0000001e05007947 */ /* 0x000fea000b800000 */
[----:B------:R0:W0:Y:S02]  /*1ab0*/  SHFL.IDX PT, R74, R72, R14, 0x1f ;  /* 0x00001f0e484a7589 */ /* 0x00002400000e0000 */
.L_x_14161:
[----:B0-----:R-:W-:-:S07]  /*1ac0*/  IMAD R73, R42, R74, R73 ;  /* 0x0000004a2a497224 */ /* 0x001fce00078e0249 */
.L_x_14113:
[----:B------:R-:W-:-:S13]  /*1ad0*/  ISETP.GE.AND P4, PT, R70, 0x8, PT ;  /* 0x000000084600780c */ /* 0x000fda0003f86270 */
[----:B------:R-:W-:Y:S05]  /*1ae0*/  @!P4 BRA `(.L_x_14115) ;  /* 0x000000000010c947 */ /* 0x000fea0003800000 */
[----:B------:R-:W-:-:S03]  /*1af0*/  UMOV UR5, 0xffffffff ;  /* 0xffffffff00057882 */ /* 0x000fc60000000000 */
[----:B------:R-:W-:Y:S05]  /*1b00*/  BRA.DIV UR5, `(.L_x_14116) ;  /* 0x0000001e050c7947 */ /* 0x000fea000b800000 */
[----:B------:R0:W0:Y:S02]  /*1b10*/  SHFL.IDX PT, R74, R72, R15, 0x1f ;  /* 0x00001f0f484a7589 */ /* 0x00002400000e0000 */
.L_x_14164:
[----:B01----:R-:W-:-:S07]  /*1b20*/  IMAD R73, R41, R74, R73 ;  /* 0x0000004a29497224 */ /* 0x003fce00078e0249 */
.L_x_14115:
[----:B------:R-:W-:-:S13]  /*1b30*/  ISETP.GE.AND P4, PT, R70, 0x9, PT ;  /* 0x000000094600780c */ /* 0x000fda0003f86270 */
[----:B------:R-:W-:Y:S05]  /*1b40*/  @!P4 BRA `(.L_x_14117) ;  /* 0x000000000010c947 */ /* 0x000fea0003800000 */
[----:B------:R-:W-:-:S03]  /*1b50*/  UMOV UR5, 0xffffffff ;  /* 0xffffffff00057882 */ /* 0x000fc60000000000 */
[----:B------:R-:W-:Y:S05]  /*1b60*/  BRA.DIV UR5, `(.L_x_14118) ;  /* 0x0000001e05187947 */ /* 0x000fea000b800000 */
[----:B------:R0:W0:Y:S02]  /*1b70*/  SHFL.IDX PT, R74, R72, R16, 0x1f ;  /* 0x00001f10484a7589 */ /* 0x00002400000e0000 */
.L_x_14167:
[----:B0-----:R-:W-:-:S07]  /*1b80*/  IMAD R73, R58, R74, R73 ;  /* 0x0000004a3a497224 */ /* 0x001fce00078e0249 */
.L_x_14117:
[----:B------:R-:W-:-:S13]  /*1b90*/  ISETP.GE.AND P4, PT, R70, 0xa, PT ;  /* 0x0000000a4600780c */ /* 0x000fda0003f86270 */
[----:B------:R-:W-:Y:S05]  /*1ba0*/  @!P4 BRA `(.L_x_14119) ;  /* 0x000000000010c947 */ /* 0x000fea0003800000 */
[----:B------:R-:W-:-:S03]  /*1bb0*/  UMOV UR5, 0xffffffff ;  /* 0xffffffff00057882 */ /* 0x000fc60000000000 */
[----:B------:R-:W-:Y:S05]  /*1bc0*/  BRA.DIV UR5, `(.L_x_14120) ;  /* 0x0000001e05247947 */ /* 0x000fea000b800000 */
[----:B------:R0:W0:Y:S02]  /*1bd0*/  SHFL.IDX PT, R74, R72, R17, 0x1f ;  /* 0x00001f11484a7589 */ /* 0x00002400000e0000 */
.L_x_14170:
[----:B0-----:R-:W-:-:S07]  /*1be0*/  IMAD R73, R40, R74, R73 ;  /* 0x0000004a28497224 */ /* 0x001fce00078e0249 */
.L_x_14119:
[----:B------:R-:W-:-:S13]  /*1bf0*/  ISETP.GE.AND P4, PT, R70, 0xb, PT ;  /* 0x0000000b4600780c */ /* 0x000fda0003f86270 */
[----:B------:R-:W-:Y:S05]  /*1c00*/  @!P4 BRA `(.L_x_14121) ;  /* 0x000000000010c947 */ /* 0x000fea0003800000 */
[----:B------:R-:W-:-:S03]  /*1c10*/  UMOV UR5, 0xffffffff ;  /* 0xffffffff00057882 */ /* 0x000fc60000000000 */
[----:B------:R-:W-:Y:S05]  /*1c20*/  BRA.DIV UR5, `(.L_x_14122) ;  /* 0x0000001e05307947 */ /* 0x000fea000b800000 */
[----:B------:R0:W0:Y:S02]  /*1c30*/  SHFL.IDX PT, R74, R72, R18, 0x1f ;  /* 0x00001f12484a7589 */ /* 0x00002400000e0000 */
.L_x_14173:
[----:B0-----:R-:W-:-:S07]  /*1c40*/  IMAD R73, R21, R74, R73 ;  /* 0x0000004a15497224 */ /* 0x001fce00078e0249 */
.L_x_14121:
[----:B------:R-:W-:-:S13]  /*1c50*/  ISETP.GE.AND P4, PT, R70, 0xc, PT ;  /* 0x0000000c4600780c */ /* 0x000fda0003f86270 */
[----:B------:R-:W-:Y:S05]  /*1c60*/  @!P4 BRA `(.L_x_14123) ;  /* 0x000000000010c947 */ /* 0x000fea0003800000 */
[----:B------:R-:W-:-:S03]  /*1c70*/  UMOV UR5, 0xffffffff ;  /* 0xffffffff00057882 */ /* 0x000fc60000000000 */
[----:B------:R-:W-:Y:S05]  /*1c80*/  BRA.DIV UR5, `(.L_x_14124) ;  /* 0x0000001e053c7947 */ /* 0x000fea000b800000 */
[----:B------:R0:W0:Y:S02]  /*1c90*/  SHFL.IDX PT, R74, R72, R19, 0x1f ;  /* 0x00001f13484a7589 */ /* 0x00002400000e0000 */
.L_x_14176:
[----:B0-----:R-:W-:-:S07]  /*1ca0*/  IMAD R73, R20, R74, R73 ;  /* 0x0000004a14497224 */ /* 0x001fce00078e0249 */
.L_x_14123:
[----:B------:R-:W-:-:S13]  /*1cb0*/  ISETP.GE.AND P4, PT, R70, 0xd, PT ;  /* 0x0000000d4600780c */ /* 0x000fda0003f86270 */
[----:B------:R-:W-:Y:S05]  /*1cc0*/  @!P4 BRA `(.L_x_14125) ;  /* 0x000000000010c947 */ /* 0x000fea0003800000 */
[----:B------:R-:W-:-:S03]  /*1cd0*/  UMOV UR5, 0xffffffff ;  /* 0xffffffff00057882 */ /* 0x000fc60000000000 */
[----:B------:R-:W-:Y:S05]  /*1ce0*/  BRA.DIV UR5, `(.L_x_14126) ;  /* 0x0000001e05487947 */ /* 0x000fea000b800000 */
[----:B------:R0:W0:Y:S02]  /*1cf0*/  SHFL.IDX PT, R74, R72, R24, 0x1f ;  /* 0x00001f18484a7589 */ /* 0x00002400000e0000 */
.L_x_14179:
[----:B0-----:R-:W-:-:S07]  /*1d00*/  IMAD R73, R63, R74, R73 ;  /* 0x0000004a3f497224 */ /* 0x001fce00078e0249 */
.L_x_14125:
[----:B------:R-:W-:-:S13]  /*1d10*/  ISETP.GE.AND P4, PT, R70, 0xe, PT ;  /* 0x0000000e4600780c */ /* 0x000fda0003f86270 */
[----:B------:R-:W-:Y:S05]  /*1d20*/  @!P4 BRA `(.L_x_14127) ;  /* 0x000000000010c947 */ /* 0x000fea0003800000 */
[----:B------:R-:W-:-:S03]  /*1d30*/  UMOV UR5, 0xffffffff ;  /* 0xffffffff00057882 */ /* 0x000fc60000000000 */
[----:B------:R-:W-:Y:S05]  /*1d40*/  BRA.DIV UR5, `(.L_x_14128) ;  /* 0x0000001e05547947 */ /* 0x000fea000b800000 */
[----:B------:R0:W0:Y:S02]  /*1d50*/  SHFL.IDX PT, R74, R72, R25, 0x1f ;  /* 0x00001f19484a7589 */ /* 0x00002400000e0000 */
.L_x_14182:
[----:B0-----:R-:W-:-:S07]  /*1d60*/  IMAD R73, R64, R74, R73 ;  /* 0x0000004a40497224 */ /* 0x001fce00078e0249 */
.L_x_14127:
[----:B------:R-:W-:-:S13]  /*1d70*/  ISETP.GE.AND P4, PT, R70, 0xf, PT ;  /* 0x0000000f4600780c */ /* 0x000fda0003f86270 */
[----:B------:R-:W-:Y:S05]  /*1d80*/  @!P4 BRA `(.L_x_14129) ;  /* 0x000000000010c947 */ /* 0x000fea0003800000 */
[----:B------:R-:W-:-:S03]  /*1d90*/  UMOV UR5, 0xffffffff ;  /* 0xffffffff00057882 */ /* 0x000fc60000000000 */
[----:B------:R-:W-:Y:S05]  /*1da0*/  BRA.DIV UR5, `(.L_x_14130) ;  /* 0x0000001e05607947 */ /* 0x000fea000b800000 */
[----:B------:R0:W0:Y:S02]  /*1db0*/  SHFL.IDX PT, R74, R72, R26, 0x1f ;  /* 0x00001f1a484a7589 */ /* 0x00002400000e0000 */
.L_x_14185:
[----:B0-----:R-:W-:-:S07]  /*1dc0*/  IMAD R73, R66, R74, R73 ;  /* 0x0000004a42497224 */ /* 0x001fce00078e0249 */
.L_x_14129:
[----:B------:R-:W-:-:S13]  /*1dd0*/  ISETP.GE.AND P4, PT, R70, 0x10, PT ;  /* 0x000000104600780c */ /* 0x000fda0003f86270 */
[----:B------:R-:W-:Y:S05]  /*1de0*/  @!P4 BRA `(.L_x_14131) ;  /* 0x00000004001cc947 */ /* 0x000fea0003800000 */
[----:B------:R-:W-:-:S03]  /*1df0*/  UMOV UR5, 0xffffffff ;  /* 0xffffffff00057882 */ /* 0x000fc60000000000 */
[----:B------:R-:W-:Y:S05]  /*1e00*/  BRA.DIV UR5, `(.L_x_14132) ;  /* 0x0000001e056c7947 */ /* 0x000fea000b800000 */
[----:B--234-:R2:W3:Y:S02]  /*1e10*/  SHFL.IDX PT, R72, R72, R27, 0x1f ;  /* 0x00001f1b48487589 */ /* 0x01c4e400000e0000 */
.L_x_14188:
[----:B0--3--:R-:W-:Y:S01]  /*1e20*/  IMAD R73, R71, R72, R73 ;  /* 0x0000004847497224 */ /* 0x009fe200078e0249 */
[----:B------:R-:W-:Y:S06]  /*1e30*/  BRA `(.L_x_14131) ;  /* 0x0000000400087947 */ /* 0x000fec0003800000 */
.L_x_14100:
        /* <DEDUP_REMOVED lines=66> */
.L_x_14131:
        /* <DEDUP_REMOVED lines=16> */
.L_x_14099:
[----:B------:R-:W-:Y:S05]  /*2360*/  @!P0 BRA `(.L_x_14134) ;  /* 0xffffffec00c08947 */ /* 0x000fea000383ffff */
[----:B------:R-:W-:Y:S05]  /*2370*/  BSYNC.RECONVERGENT B0 ;  /* 0x0000000000007941 */ /* 0x000fea0003800200 */
.L_x_14098:
        /* <DEDUP_REMOVED lines=129> */
.L_x_14138:
[----:B------:R-:W-:Y:S05]  /*2b90*/  BSYNC.RECONVERGENT B0 ;  /* 0x0000000000007941 */ /* 0x000fea0003800200 */
.L_x_14137:
[----:B------:R-:W-:Y:S01]  /*2ba0*/  BSSY.RECONVERGENT B0, `(.L_x_14139) ;  /* 0x0000076000007945 */ /* 0x000fe20003800200 */
[----:B------:R-:W-:-:S13]  /*2bb0*/  ISETP.NE.AND P0, PT, R0, RZ, PT ;  /* 0x000000ff0000720c */ /* 0x000fda0003f05270 */
.L_x_14140:
        /* <DEDUP_REMOVED lines=117> */
.L_x_14139:
[----:B------:R-:W0:Y:S02]  /*3310*/  LDCU UR5, c[0x0][0x374] ;  /* 0x00006e80ff0577ac */ /* 0x000e240008000800 */
[----:B0-----:R-:W-:Y:S02]  /*3320*/  UIADD3 UR4, UPT, UPT, UR5, UR4, URZ ;  /* 0x0000000405047290 */ /* 0x001fe4000fffe0ff */
[----:B------:R-:W-:-:S04]  /*3330*/  USHF.L.U32 UR5, UR5, 0x1, URZ ;  /* 0x0000000105057899 */ /* 0x000fc800080006ff */
[----:B------:R-:W-:-:S09]  /*3340*/  UISETP.GE.U32.AND UP0, UPT, UR4, UR5, UPT ;  /* 0x000000050400728c */ /* 0x000fd2000bf06070 */
[----:B------:R-:W-:Y:S05]  /*3350*/  BRA.U !UP0, `(.L_x_14141) ;  /* 0xffffffd908487547 */ /* 0x000fea000b83ffff */
[----:B------:R-:W-:Y:S05]  /*3360*/  EXIT ;  /* 0x000000000000794d */ /* 0x000fea0003800000 */
.L_x_14102:
[----:B------:R-:W-:Y:S02]  /*3370*/  HFMA2 R77, -RZ, RZ, 0, 1.847743988037109375e-06 ;  /* 0x0000001fff4d7431 */ /* 0x000fe400000001ff */
[----:B------:R-:W-:Y:S02]  /*3380*/  IMAD.MOV.U32 R76, RZ, RZ, R29 ;  /* 0x000000ffff4c7224 */ /* 0x000fe400078e001d */
[----:B------:R-:W-:-:S07]  /*3390*/  IMAD.MOV.U32 R75, RZ, RZ, -0x1 ;  /* 0xffffffffff4b7424 */ /* 0x000fce00078e00ff */
[----:B01----:R-:W-:Y:S05]  /*33a0*/  WARPSYNC.COLLECTIVE R75, `(.L_x_14142) ;  /* 0x000000004b087348 */ /* 0x003fea0003c00000 */
[----:B------:R2:W3:Y:S02]  /*33b0*/  SHFL.IDX P4, R74, R72, R76, R77 ;  /* 0x0000004c484a7389 */ /* 0x0004e4000008004d */
[----:B0123--:R-:W-:Y:S05]  /*33c0*/  ENDCOLLECTIVE ;  /* 0x000000000000791b */ /* 0x00ffea0003800000 */
.L_x_14142:
[----:B------:R-:W-:Y:S05]  /*33d0*/  BRA `(.L_x_14143) ;  /* 0xffffffe400287947 */ /* 0x000fea000383ffff */
.L_x_14104:
[----:B------:R-:W-:Y:S01]  /*33e0*/  BSSY B1, `(.L_x_14144) ;  /* 0x0000007000017945 */ /* 0x000fe20003800000 */
[----:B------:R-:W-:Y:S01]  /*33f0*/  IMAD.MOV.U32 R76, RZ, RZ, R9 ;  /* 0x000000ffff4c7224 */ /* 0x000fe200078e0009 */
[----:B------:R-:W-:Y:S01]  /*3400*/  MOV R75, 0xffffffff ;  /* 0xffffffff004b7802 */ /* 0x000fe20000000f00 */
[----:B------:R-:W-:-:S07]  /*3410*/  IMAD.MOV.U32 R77, RZ, RZ, 0x1f ;  /* 0x0000001fff4d7424 */ /* 0x000fce00078e00ff */
[----:B012---:R-:W-:Y:S05]  /*3420*/  WARPSYNC.COLLECTIVE R75, `(.L_x_14145) ;  /* 0x000000004b087348 */ /* 0x007fea0003c00000 */
[----:B------:R3:W4:Y:S02]  /*3430*/  SHFL.IDX P4, R74, R72, R76, R77 ;  /* 0x0000004c484a7389 */ /* 0x000724000008004d */
[----:B01234-:R-:W-:Y:S05]  /*3440*/  ENDCOLLECTIVE ;  /* 0x000000000000791b */ /* 0x01ffea0003800000 */
.L_x_14145:
[----:B------:R-:W-:Y:S05]  /*3450*/  BSYNC B1 ;  /* 0x0000000000017941 */ /* 0x000fea0003800000 */
.L_x_14144:
[----:B------:R-:W-:Y:S05]  /*3460*/  BRA `(.L_x_14146) ;  /* 0xffffffe4001c7947 */ /* 0x000fea000383ffff */
.L_x_14106:
[----:B------:R-:W-:Y:S01]  /*3470*/  BSSY B1, `(.L_x_14147) ;  /* 0x0000007000017945 */ /* 0x000fe20003800000 */
[----:B------:R-:W-:Y:S02]  /*3480*/  IMAD.MOV.U32 R76, RZ, RZ, R10 ;  /* 0x000000ffff4c7224 */ /* 0x000fe400078e000a */
[----:B------:R-:W-:Y:S02]  /*3490*/  IMAD.MOV.U32 R77, RZ, RZ, 0x1f ;  /* 0x0000001fff4d7424 */ /* 0x000fe400078e00ff */
[----:B------:R-:W-:-:S07]  /*34a0*/  IMAD.MOV.U32 R75, RZ, RZ, -0x1 ;  /* 0xffffffffff4b7424 */ /* 0x000fce00078e00ff */
[----:B0123--:R-:W-:Y:S05]  /*34b0*/  WARPSYNC.COLLECTIVE R75, `(.L_x_14148) ;  /* 0x000000004b087348 */ /* 0x00ffea0003c00000 */
[----:B------:R4:W0:Y:S02]  /*34c0*/  SHFL.IDX P4, R74, R72, R76, R77 ;  /* 0x0000004c484a7389 */ /* 0x000824000008004d */
[----:B01234-:R-:W-:Y:S05]  /*34d0*/  ENDCOLLECTIVE ;  /* 0x000000000000791b */ /* 0x01ffea0003800000 */
.L_x_14148:
[----:B------:R-:W-:Y:S05]  /*34e0*/  BSYNC B1 ;  /* 0x0000000000017941 */ /* 0x000fea0003800000 */
.L_x_14147:
[----:B------:R-:W-:Y:S05]  /*34f0*/  BRA `(.L_x_14149) ;  /* 0xffffffe400107947 */ /* 0x000fea000383ffff */
.L_x_14108:
[----:B------:R-:W-:Y:S01]  /*3500*/  BSSY B1, `(.L_x_14150) ;  /* 0x0000007000017945 */ /* 0x000fe20003800000 */
[----:B------:R-:W-:Y:S01]  /*3510*/  MOV R76, R11 ;  /* 0x0000000b004c7202 */ /* 0x000fe20000000f00 */
[----:B------:R-:W-:Y:S02]  /*3520*/  IMAD.MOV.U32 R77, RZ, RZ, 0x1f ;  /* 0x0000001fff4d7424 */ /* 0x000fe400078e00ff */
[----:B------:R-:W-:-:S07]  /*3530*/  IMAD.MOV.U32 R75, RZ, RZ, -0x1 ;  /* 0xffffffffff4b7424 */ /* 0x000fce00078e00ff */
[----:B01234-:R-:W-:Y:S05]  /*3540*/  WARPSYNC.COLLECTIVE R75, `(.L_x_14151) ;  /* 0x000000004b087348 */ /* 0x01ffea0003c00000 */
[----:B------:R0:W0:Y:S02]  /*3550*/  SHFL.IDX P4, R74, R72, R76, R77 ;  /* 0x0000004c484a7389 */ /* 0x000024000008004d */
[----:B01234-:R-:W-:Y:S05]  /*3560*/  ENDCOLLECTIVE ;  /* 0x000000000000791b */ /* 0x01ffea0003800000 */
.L_x_14151:
[----:B------:R-:W-:Y:S05]  /*3570*/  BSYNC B1 ;  /* 0x0000000000017941 */ /* 0x000fea0003800000 */
.L_x_14150:
[----:B------:R-:W-:Y:S05]  /*3580*/  BRA `(.L_x_14152) ;  /* 0xffffffe400047947 */ /* 0x000fea000383ffff */
.L_x_14110:
[----:B------:R-:W-:Y:S01]  /*3590*/  HFMA2 R77, -RZ, RZ, 0, 1.847743988037109375e-06 ;  /* 0x0000001fff4d7431 */ /* 0x000fe200000001ff */
[----:B------:R-:W-:Y:S01]  /*35a0*/  BSSY B1, `(.L_x_14153) ;  /* 0x0000006000017945 */ /* 0x000fe20003800000 */
[----:B------:R-:W-:Y:S02]  /*35b0*/  IMAD.MOV.U32 R76, RZ, RZ, R12 ;  /* 0x000000ffff4c7224 */ /* 0x000fe400078e000c */
[----:B------:R-:W-:-:S07]  /*35c0*/  IMAD.MOV.U32 R75, RZ, RZ, -0x1 ;  /* 0xffffffffff4b7424 */ /* 0x000fce00078e00ff */
[----:B01234-:R-:W-:Y:S05]  /*35d0*/  WARPSYNC.COLLECTIVE R75, `(.L_x_14154) ;  /* 0x000000004b087348 */ /* 0x01ffea0003c00000 */
[----:B------:R0:W0:Y:S02]  /*35e0*/  SHFL.IDX P4, R74, R72, R76, R77 ;  /* 0x0000004c484a7389 */ /* 0x000024000008004d */
[----:B01234-:R-:W-:Y:S05]  /*35f0*/  ENDCOLLECTIVE ;  /* 0x000000000000791b */ /* 0x01ffea0003800000 */
.L_x_14154:
[----:B------:R-:W-:Y:S05]  /*3600*/  BSYNC B1 ;  /* 0x0000000000017941 */ /* 0x000fea0003800000 */
.L_x_14153:
[----:B------:R-:W-:Y:S05]  /*3610*/  BRA `(.L_x_14155) ;  /* 0xffffffe000f87947 */ /* 0x000fea000383ffff */
.L_x_14112:
[----:B------:R-:W-:Y:S01]  /*3620*/  BSSY B1, `(.L_x_14156) ;  /* 0x0000007000017945 */ /* 0x000fe20003800000 */
[----:B------:R-:W-:Y:S01]  /*3630*/  IMAD.MOV.U32 R76, RZ, RZ, R13 ;  /* 0x000000ffff4c7224 */ /* 0x000fe200078e000d */
[----:B------:R-:W-:Y:S01]  /*3640*/  MOV R75, 0xffffffff ;  /* 0xffffffff004b7802 */ /* 0x000fe20000000f00 */
[----:B------:R-:W-:-:S07]  /*3650*/  IMAD.MOV.U32 R77, RZ, RZ, 0x1f ;  /* 0x0000001fff4d7424 */ /* 0x000fce00078e00ff */
[----:B01234-:R-:W-:Y:S05]  /*3660*/  WARPSYNC.COLLECTIVE R75, `(.L_x_14157) ;  /* 0x000000004b087348 */ /* 0x01ffea0003c00000 */
[----:B------:R0:W0:Y:S02]  /*3670*/  SHFL.IDX P4, R74, R72, R76, R77 ;  /* 0x0000004c484a7389 */ /* 0x000024000008004d */
[----:B01234-:R-:W-:Y:S05]  /*3680*/  ENDCOLLECTIVE ;  /* 0x000000000000791b */ /* 0x01ffea0003800000 */
.L_x_14157:
[----:B------:R-:W-:Y:S05]  /*3690*/  BSYNC B1 ;  /* 0x0000000000017941 */ /* 0x000fea0003800000 */
.L_x_14156:
[----:B------:R-:W-:Y:S05]  /*36a0*/  BRA `(.L_x_14158) ;  /* 0xffffffe000ec7947 */ /* 0x000fea000383ffff */
.L_x_14114:
[----:B------:R-:W-:Y:S01]  /*36b0*/  BSSY B1, `(.L_x_14159) ;  /* 0x0000007000017945 */ /* 0x000fe20003800000 */
[----:B------:R-:W-:Y:S02]  /*36c0*/  IMAD.MOV.U32 R76, RZ, RZ, R14 ;  /* 0x000000ffff4c7224 */ /* 0x000fe400078e000e */
[----:B------:R-:W-:Y:S02]  /*36d0*/  IMAD.MOV.U32 R77, RZ, RZ, 0x1f ;  /* 0x0000001fff4d7424 */ /* 0x000fe400078e00ff */
[----:B------:R-:W-:-:S07]  /*36e0*/  IMAD.MOV.U32 R75, RZ, RZ, -0x1 ;  /* 0xffffffffff4b7424 */ /* 0x000fce00078e00ff */
[----:B01234-:R-:W-:Y:S05]  /*36f0*/  WARPSYNC.COLLECTIVE R75, `(.L_x_14160) ;  /* 0x000000004b087348 */ /* 0x01ffea0003c00000 */
[----:B------:R0:W0:Y:S02]  /*3700*/  SHFL.IDX P4, R74, R72, R76, R77 ;  /* 0x0000004c484a7389 */ /* 0x000024000008004d */
[----:B01234-:R-:W-:Y:S05]  /*3710*/  ENDCOLLECTIVE ;  /* 0x000000000000791b */ /* 0x01ffea0003800000 */
.L_x_14160:
[----:B------:R-:W-:Y:S05]  /*3720*/  BSYNC B1 ;  /* 0x0000000000017941 */ /* 0x000fea0003800000 */
.L_x_14159:
[----:B------:R-:W-:Y:S05]  /*3730*/  BRA `(.L_x_14161) ;  /* 0xffffffe000e07947 */ /* 0x000fea000383ffff */
.L_x_14116:
[----:B------:R-:W-:Y:S01]  /*3740*/  BSSY B1, `(.L_x_14162) ;  /* 0x0000007000017945 */ /* 0x000fe20003800000 */
[----:B------:R-:W-:Y:S01]  /*3750*/  MOV R76, R15 ;  /* 0x0000000f004c7202 */ /* 0x000fe20000000f00 */
[----:B------:R-:W-:Y:S02]  /*3760*/  IMAD.MOV.U32 R77, RZ, RZ, 0x1f ;  /* 0x0000001fff4d7424 */ /* 0x000fe400078e00ff */
[----:B------:R-:W-:-:S07]  /*3770*/  IMAD.MOV.U32 R75, RZ, RZ, -0x1 ;  /* 0xffffffffff4b7424 */ /* 0x000fce00078e00ff */
[----:B01234-:R-:W-:Y:S05]  /*3780*/  WARPSYNC.COLLECTIVE R75, `(.L_x_14163) ;  /* 0x000000004b087348 */ /* 0x01ffea0003c00000 */
[----:B------:R0:W0:Y:S02]  /*3790*/  SHFL.IDX P4, R74, R72, R76, R77 ;  /* 0x0000004c484a7389 */ /* 0x000024000008004d */
[----:B01234-:R-:W-:Y:S05]  /*37a0*/  ENDCOLLECTIVE ;  /* 0x000000000000791b */ /* 0x01ffea0003800000 */
.L_x_14163:
[----:B------:R-:W-:Y:S05]  /*37b0*/  BSYNC B1 ;  /* 0x0000000000017941 */ /* 0x000fea0003800000 */
.L_x_14162:
[----:B------:R-:W-:Y:S05]  /*37c0*/  BRA `(.L_x_14164) ;  /* 0xffffffe000d47947 */ /* 0x000fea000383ffff */
.L_x_14118:
[----:B------:R-:W-:Y:S01]  /*37d0*/  HFMA2 R77, -RZ, RZ, 0, 1.847743988037109375e-06 ;  /* 0x0000001fff4d7431 */ /* 0x000fe200000001ff */
[----:B------:R-:W-:Y:S01]  /*37e0*/  BSSY B1, `(.L_x_14165) ;  /* 0x0000006000017945 */ /* 0x000fe20003800000 */
[----:B------:R-:W-:Y:S02]  /*37f0*/  IMAD.MOV.U32 R76, RZ, RZ, R16 ;  /* 0x000000ffff4c7224 */ /* 0x000fe400078e0010 */
[----:B------:R-:W-:-:S07]  /*3800*/  IMAD.MOV.U32 R75, RZ, RZ, -0x1 ;  /* 0xffffffffff4b7424 */ /* 0x000fce00078e00ff */
[----:B01234-:R-:W-:Y:S05]  /*3810*/  WARPSYNC.COLLECTIVE R75, `(.L_x_14166) ;  /* 0x000000004b087348 */ /* 0x01ffea0003c00000 */
[----:B------:R0:W0:Y:S02]  /*3820*/  SHFL.IDX P4, R74, R72, R76, R77 ;  /* 0x0000004c484a7389 */ /* 0x000024000008004d */
[----:B01234-:R-:W-:Y:S05]  /*3830*/  ENDCOLLECTIVE ;  /* 0x000000000000791b */ /* 0x01ffea0003800000 */
.L_x_14166:
[----:B------:R-:W-:Y:S05]  /*3840*/  BSYNC B1 ;  /* 0x0000000000017941 */ /* 0x000fea0003800000 */
.L_x_14165:
[----:B------:R-:W-:Y:S05]  /*3850*/  BRA `(.L_x_14167) ;  /* 0xffffffe000c87947 */ /* 0x000fea000383ffff */
.L_x_14120:
[----:B------:R-:W-:Y:S01]  /*3860*/  BSSY B1, `(.L_x_14168) ;  /* 0x0000007000017945 */ /* 0x000fe20003800000 */
[----:B------:R-:W-:Y:S01]  /*3870*/  IMAD.MOV.U32 R76, RZ, RZ, R17 ;  /* 0x000000ffff4c7224 */ /* 0x000fe200078e0011 */
[----:B------:R-:W-:Y:S01]  /*3880*/  MOV R75, 0xffffffff ;  /* 0xffffffff004b7802 */ /* 0x000fe20000000f00 */
[----:B------:R-:W-:-:S07]  /*3890*/  IMAD.MOV.U32 R77, RZ, RZ, 0x1f ;  /* 0x0000001fff4d7424 */ /* 0x000fce00078e00ff */
[----:B01234-:R-:W-:Y:S05]  /*38a0*/  WARPSYNC.COLLECTIVE R75, `(.L_x_14169) ;  /* 0x000000004b087348 */ /* 0x01ffea0003c00000 */
[----:B------:R0:W0:Y:S02]  /*38b0*/  SHFL.IDX P4, R74, R72, R76, R77 ;  /* 0x0000004c484a7389 */ /* 0x000024000008004d */
[----:B01234-:R-:W-:Y:S05]  /*38c0*/  ENDCOLLECTIVE ;  /* 0x000000000000791b */ /* 0x01ffea0003800000 */
.L_x_14169:
[----:B------:R-:W-:Y:S05]  /*38d0*/  BSYNC B1 ;  /* 0x0000000000017941 */ /* 0x000fea0003800000 */
.L_x_14168:
[----:B------:R-:W-:Y:S05]  /*38e0*/  BRA `(.L_x_14170) ;  /* 0xffffffe000bc7947 */ /* 0x000fea000383ffff */
.L_x_14122:
[----:B------:R-:W-:Y:S01]  /*38f0*/  BSSY B1, `(.L_x_14171) ;  /* 0x0000007000017945 */ /* 0x000fe20003800000 */
[----:B------:R-:W-:Y:S02]  /*3900*/  IMAD.MOV.U32 R76, RZ, RZ, R18 ;  /* 0x000000ffff4c7224 */ /* 0x000fe400078e0012 */
[----:B------:R-:W-:Y:S02]  /*3910*/  IMAD.MOV.U32 R77, RZ, RZ, 0x1f ;  /* 0x0000001fff4d7424 */ /* 0x000fe400078e00ff */
[----:B------:R-:W-:-:S07]  /*3920*/  IMAD.MOV.U32 R75, RZ, RZ, -0x1 ;  /* 0xffffffffff4b7424 */ /* 0x000fce00078e00ff */
[----:B01234-:R-:W-:Y:S05]  /*3930*/  WARPSYNC.COLLECTIVE R75, `(.L_x_14172) ;  /* 0x000000004b087348 */ /* 0x01ffea0003c00000 */
[----:B------:R0:W0:Y:S02]  /*3940*/  SHFL.IDX P4, R74, R72, R76, R77 ;  /* 0x0000004c484a7389 */ /* 0x000024000008004d */
[----:B01234-:R-:W-:Y:S05]  /*3950*/  ENDCOLLECTIVE ;  /* 0x000000000000791b */ /* 0x01ffea0003800000 */
.L_x_14172:
[----:B------:R-:W-:Y:S05]  /*3960*/  BSYNC B1 ;  /* 0x0000000000017941 */ /* 0x000fea0003800000 */
.L_x_14171:
[----:B------:R-:W-:Y:S05]  /*3970*/  BRA `(.L_x_14173) ;  /* 0xffffffe000b07947 */ /* 0x000fea000383ffff */
.L_x_14124:
[----:B------:R-:W-:Y:S01]  /*3980*/  BSSY B1, `(.L_x_14174) ;  /* 0x0000007000017945 */ /* 0x000fe20003800000 */
[----:B------:R-:W-:Y:S01]  /*3990*/  MOV R76, R19 ;  /* 0x00000013004c7202 */ /* 0x000fe20000000f00 */
[----:B------:R-:W-:Y:S02]  /*39a0*/  IMAD.MOV.U32 R77, RZ, RZ, 0x1f ;  /* 0x0000001fff4d7424 */ /* 0x000fe400078e00ff */
[----:B------:R-:W-:-:S07]  /*39b0*/  IMAD.MOV.U32 R75, RZ, RZ, -0x1 ;  /* 0xffffffffff4b7424 */ /* 0x000fce00078e00ff */
[----:B01234-:R-:W-:Y:S05]  /*39c0*/  WARPSYNC.COLLECTIVE R75, `(.L_x_14175) ;  /* 0x000000004b087348 */ /* 0x01ffea0003c00000 */
[----:B------:R0:W0:Y:S02]  /*39d0*/  SHFL.IDX P4, R74, R72, R76, R77 ;  /* 0x0000004c484a7389 */ /* 0x000024000008004d */
[----:B01234-:R-:W-:Y:S05]  /*39e0*/  ENDCOLLECTIVE ;  /* 0x000000000000791b */ /* 0x01ffea0003800000 */
.L_x_14175:
[----:B------:R-:W-:Y:S05]  /*39f0*/  BSYNC B1 ;  /* 0x0000000000017941 */ /* 0x000fea0003800000 */
.L_x_14174:
[----:B------:R-:W-:Y:S05]  /*3a00*/  BRA `(.L_x_14176) ;  /* 0xffffffe000a47947 */ /* 0x000fea000383ffff */
.L_x_14126:
[----:B------:R-:W-:Y:S01]  /*3a10*/  HFMA2 R77, -RZ, RZ, 0, 1.847743988037109375e-06 ;  /* 0x0000001fff4d7431 */ /* 0x000fe200000001ff */
[----:B------:R-:W-:Y:S01]  /*3a20*/  BSSY B1, `(.L_x_14177) ;  /* 0x0000006000017945 */ /* 0x000fe20003800000 */
[----:B------:R-:W-:Y:S02]  /*3a30*/  IMAD.MOV.U32 R76, RZ, RZ, R24 ;  /* 0x000000ffff4c7224 */ /* 0x000fe400078e0018 */
[----:B------:R-:W-:-:S07]  /*3a40*/  IMAD.MOV.U32 R75, RZ, RZ, -0x1 ;  /* 0xffffffffff4b7424 */ /* 0x000fce00078e00ff */
[----:B01234-:R-:W-:Y:S05]  /*3a50*/  WARPSYNC.COLLECTIVE R75, `(.L_x_14178) ;  /* 0x000000004b087348 */ /* 0x01ffea0003c00000 */
[----:B------:R0:W0:Y:S02]  /*3a60*/  SHFL.IDX P4, R74, R72, R76, R77 ;  /* 0x0000004c484a7389 */ /* 0x000024000008004d */
[----:B01234-:R-:W-:Y:S05]  /*3a70*/  ENDCOLLECTIVE ;  /* 0x000000000000791b */ /* 0x01ffea0003800000 */
.L_x_14178:
[----:B------:R-:W-:Y:S05]  /*3a80*/  BSYNC B1 ;  /* 0x0000000000017941 */ /* 0x000fea0003800000 */
.L_x_14177:
[----:B------:R-:W-:Y:S05]  /*3a90*/  BRA `(.L_x_14179) ;  /* 0xffffffe000987947 */ /* 0x000fea000383ffff */
.L_x_14128:
[----:B------:R-:W-:Y:S01]  /*3aa0*/  BSSY B1, `(.L_x_14180) ;  /* 0x0000007000017945 */ /* 0x000fe20003800000 */
[----:B------:R-:W-:Y:S01]  /*3ab0*/  IMAD.MOV.U32 R76, RZ, RZ, R25 ;  /* 0x000000ffff4c7224 */ /* 0x000fe200078e0019 */
[----:B------:R-:W-:Y:S01]  /*3ac0*/  MOV R75, 0xffffffff ;  /* 0xffffffff004b7802 */ /* 0x000fe20000000f00 */
[----:B------:R-:W-:-:S07]  /*3ad0*/  IMAD.MOV.U32 R77, RZ, RZ, 0x1f ;  /* 0x0000001fff4d7424 */ /* 0x000fce00078e00ff */
[----:B01234-:R-:W-:Y:S05]  /*3ae0*/  WARPSYNC.COLLECTIVE R75, `(.L_x_14181) ;  /* 0x000000004b087348 */ /* 0x01ffea0003c00000 */
[----:B------:R0:W0:Y:S02]  /*3af0*/  SHFL.IDX P4, R74, R72, R76, R77 ;  /* 0x0000004c484a7389 */ /* 0x000024000008004d */
[----:B01234-:R-:W-:Y:S05]  /*3b00*/  ENDCOLLECTIVE ;  /* 0x000000000000791b */ /* 0x01ffea0003800000 */
.L_x_14181:
[----:B------:R-:W-:Y:S05]  /*3b10*/  BSYNC B1 ;  /* 0x0000000000017941 */ /* 0x000fea0003800000 */
.L_x_14180:
[----:B------:R-:W-:Y:S05]  /*3b20*/  BRA `(.L_x_14182) ;  /* 0xffffffe0008c7947 */ /* 0x000fea000383ffff */
.L_x_14130:
[----:B------:R-:W-:Y:S01]  /*3b30*/  BSSY B1, `(.L_x_14183) ;  /* 0x0000007000017945 */ /* 0x000fe20003800000 */
[----:B------:R-:W-:Y:S01]  /*3b40*/  IMAD.MOV.U32 R76, RZ, RZ, R26 ;  /* 0x000000ffff4c7224 */ /* 0x000fe200078e001a */
[----:B------:R-:W-:Y:S01]  /*3b50*/  MOV R75, 0xffffffff ;  /* 0xffffffff004b7802 */ /* 0x000fe20000000f00 */
[----:B------:R-:W-:-:S07]  /*3b60*/  IMAD.MOV.U32 R77, RZ, RZ, 0x1f ;  /* 0x0000001fff4d7424 */ /* 0x000fce00078e00ff */
[----:B01234-:R-:W-:Y:S05]  /*3b70*/  WARPSYNC.COLLECTIVE R75, `(.L_x_14184) ;  /* 0x000000004b087348 */ /* 0x01ffea0003c00000 */
[----:B------:R0:W0:Y:S02]  /*3b80*/  SHFL.IDX P4, R74, R72, R76, R77 ;  /* 0x0000004c484a7389 */ /* 0x000024000008004d */
[----:B01234-:R-:W-:Y:S05]  /*3b90*/  ENDCOLLECTIVE ;  /* 0x000000000000791b */ /* 0x01ffea0003800000 */
.L_x_14184:
[----:B------:R-:W-:Y:S05]  /*3ba0*/  BSYNC B1 ;  /* 0x0000000000017941 */ /* 0x000fea0003800000 */
.L_x_14183:
[----:B------:R-:W-:Y:S05]  /*3bb0*/  BRA `(.L_x_14185) ;  /* 0xffffffe000807947 */ /* 0x000fea000383ffff */
.L_x_14132:
[----:B------:R-:W-:Y:S01]  /*3bc0*/  BSSY B1, `(.L_x_14186) ;  /* 0x0000007000017945 */ /* 0x000fe20003800000 */
[----:B------:R-:W-:Y:S01]  /*3bd0*/  IMAD.MOV.U32 R76, RZ, RZ, R27 ;  /* 0x000000ffff4c7224 */ /* 0x000fe200078e001b */
[----:B------:R-:W-:Y:S01]  /*3be0*/  MOV R75, 0xffffffff ;  /* 0xffffffff004b7802 */ /* 0x000fe20000000f00 */
[----:B------:R-:W-:-:S07]  /*3bf0*/  IMAD.MOV.U32 R77, RZ, RZ, 0x1f ;  /* 0x0000001fff4d7424 */ /* 0x000fce00078e00ff */
[----:B01234-:R-:W-:Y:S05]  /*3c00*/  WARPSYNC.COLLECTIVE R75, `(.L_x_14187) ;  /* 0x000000004b087348 */ /* 0x01ffea0003c00000 */
[----:B------:R0:W0:Y:S02]  /*3c10*/  SHFL.IDX P4, R74, R72, R76, R77 ;  /* 0x0000004c484a7389 */ /* 0x000024000008004d */
[----:B01234-:R-:W-:Y:S05]  /*3c20*/  ENDCOLLECTIVE ;  /* 0x000000000000791b */ /* 0x01ffea0003800000 */
.L_x_14187:
[----:B------:R-:W-:Y:S05]  /*3c30*/  BSYNC B1 ;  /* 0x0000000000017941 */ /* 0x000fea0003800000 */
.L_x_14186:
[----:B------:R-:W-:Y:S01]  /*3c40*/  IMAD.MOV.U32 R72, RZ, RZ, R74 ;  /* 0x000000ffff487224 */ /* 0x000fe200078e004a */
[----:B------:R-:W-:Y:S06]  /*3c50*/  BRA `(.L_x_14188) ;  /* 0xffffffe000707947 */ /* 0x000fec000383ffff */
        .weak           $__internal_288_$__cuda_sm20_div_s16
        .type           $__internal_288_$__cuda_sm20_div_s16,@function
        .size           $__internal_288_$__cuda_sm20_div_s16,($__internal_289_$__cuda_sm20_div_u16 - $__internal_288_$__cuda_sm20_div_s16)
$__internal_288_$__cuda_sm20_div_s16:
        /* <DEDUP_REMOVED lines=23> */
[----:B------:R-:W-:Y:S05]  /*3dd0*/  RET.REL.NODEC R20 `(_Z9cuda_gemmIiLi128ELi2ELi1ELi2048ELi128ELi128ELi64ELi0ELi0EEviiiPT_S1_S1_iii) ;  /* 0xffffffc014887950 */ /* 0x000fea0003c3ffff */
        .weak           $__internal_289_$__cuda_sm20_div_u16
        .type           $__internal_289_$__cuda_sm20_div_u16,@function
        .size           $__internal_289_$__cuda_sm20_div_u16,(.L_x_38792 - $__internal_289_$__cuda_sm20_div_u16)
$__internal_289_$__cuda_sm20_div_u16:
        /* <DEDUP_REMOVED lines=18> */
[----:B------:R-:W-:Y:S06]  /*3f00*/  RET.REL.NODEC R10 `(_Z9cuda_gemmIiLi128ELi2ELi1ELi2048ELi128ELi128ELi64ELi0ELi0EEviiiPT_S1_S1_iii) ;  /* 0xffffffc00a3c7950 */ /* 0x000fec0003c3ffff */
.L_x_14189:
        /* <DEDUP_REMOVED lines=15> */
.L_x_38792:


//--------------------- .text._Z9cuda_gemmIiLi128ELi2ELi1ELi2048ELi64ELi64ELi64ELi1ELi1EEviiiPT_S1_S1_iii --------------------------
	.section	.text._Z9cuda_gemmIiLi128ELi2ELi1ELi2048ELi64ELi64ELi64ELi1ELi1EEviiiPT_S1_S1_iii,"ax",@progbits
	.align	128
        .global         _Z9cuda_gemmIiLi128ELi2ELi1ELi2048ELi64ELi64ELi64ELi1ELi1EEviiiPT_S1_S1_iii
        .type           _Z9cuda_gemmIiLi128ELi2ELi1ELi2048ELi64ELi64ELi64ELi1ELi1EEviiiPT_S1_S1_iii,@function
        .size           _Z9cuda_gemmIiLi128ELi2ELi1ELi2048ELi64ELi64ELi64ELi1ELi1EEviiiPT_S1_S1_iii,(.L_x_38793 - _Z9cuda_gemmIiLi128ELi2ELi1ELi2048ELi64ELi64ELi64ELi1ELi1EEviiiPT_S1_S1_iii)
        .other          _Z9cuda_gemmIiLi128ELi2ELi1ELi2048ELi64ELi64ELi64ELi1ELi1EEviiiPT_S1_S1_iii,@"STO_CUDA_ENTRY STV_DEFAULT"
_Z9cuda_gemmIiLi128ELi2ELi1ELi2048ELi64ELi64ELi64ELi1ELi1EEviiiPT_S1_S1_iii:
.text._Z9cuda_gemmIiLi128ELi2ELi1ELi2048ELi64ELi64ELi64ELi1ELi1EEviiiPT_S1_S1_iii:
        /* <DEDUP_REMOVED lines=30> */
[----:B------:R-:W-:Y:S05]  /*01e0*/  CALL.REL.NOINC `($__internal_290_$__cuda_sm20_div_u16) ;  /* 0x0000001800547944 */ /* 0x000fea0003c00000 */
[----:B------:R-:W-:Y:S01]  /*01f0*/  LOP3.LUT R3, R3, 0x7ff, RZ, 0x3c, !PT ;  /* 0x000007ff03037812 */ /* 0x000fe200078e3cff */
[----:B------:R-:W-:Y:S01]  /*0200*/  IMAD.MOV.U32 R16, RZ, RZ, R53 ;  /* 0x000000ffff107224 */ /* 0x000fe200078e0035 */
[----:B------:R-:W-:Y:S02]  /*0210*/  LOP3.LUT R11, R6, 0xffff, RZ, 0xc0, !PT ;  /* 0x0000ffff060b7812 */ /* 0x000fe400078ec0ff */
[----:B------:R-:W-:Y:S01]  /*0220*/  MOV R12, 0x260 ;  /* 0x00000260000c7802 */ /* 0x000fe20000000f00 */
[----:B------:R-:W-:-:S05]  /*0230*/  IMAD.IADD R3, R3, 0x1, -R6 ;  /* 0x0000000103037824 */ /* 0x000fca00078e0a06 */
[----:B------:R-:W-:-:S07]  /*0240*/  LOP3.LUT R10, R3, 0xffff, RZ, 0xc0, !PT ;  /* 0x0000ffff030a7812 */ /* 0x000fce00078ec0ff */
[----:B------:R-:W-:Y:S05]  /*0250*/  CALL.REL.NOINC `($__internal_290_$__cuda_sm20_div_u16) ;  /* 0x0000001800387944 */ /* 0x000fea0003c00000 */
        /* <DEDUP_REMOVED lines=83> */
.L_x_14205:
        /* <DEDUP_REMOVED lines=21> */
.L_x_14191:
[----:B------:R-:W-:Y:S05]  /*08e0*/  BSYNC.RECONVERGENT B0 ;  /* 0x0000000000007941 */ /* 0x000fea0003800200 */
.L_x_14190:
[----:B------:R-:W1:Y:S01]  /*08f0*/  S2UR UR5, SR_CgaCtaId ;  /* 0x00000000000579c3 */ /* 0x000e620000008800 */
[----:B------:R-:W-:Y:S01]  /*0900*/  UMOV UR4, 0x400 ;  /* 0x0000040000047882 */ /* 0x000fe20000000000 */
[----:B------:R-:W-:Y:S01]  /*0910*/  BSSY.RECONVERGENT B0, `(.L_x_14192) ;  /* 0x000000f000007945 */ /* 0x000fe20003800200 */
[----:B------:R-:W-:-:S04]  /*0920*/  UIADD3 UR4, UPT, UPT, UR4, 0x1880, URZ ;  /* 0x0000188004047890 */ /* 0x000fc8000fffe0ff */
[----:B-1----:R-:W-:-:S06]  /*0930*/  ULEA UR4, UR5, UR4, 0x18 ;  /* 0x0000000405047291 */ /* 0x002fcc000f8ec0ff */
[----:B0-----:R-:W-:-:S07]  /*0940*/  LEA R17, R16, UR4, 0x2 ;  /* 0x0000000410117c11 */ /* 0x001fce000f8e10ff */
.L_x_14193:
        /* <DEDUP_REMOVED lines=12> */
.L_x_14192:
[----:B------:R-:W-:Y:S01]  /*0a10*/  PLOP3.LUT P0, PT, PT, PT, PT, 0x80, 0x8 ;  /* 0x000000000008781c */ /* 0x000fe20003f0f070 */
[----:B------:R-:W-:-:S12]  /*0a20*/  IMAD.MOV.U32 R21, RZ, RZ, RZ ;  /* 0x000000ffff157224 */ /* 0x000fd800078e00ff */
.L_x_14200:
        /* <DEDUP_REMOVED lines=8> */
.L_x_14195:
        /* <DEDUP_REMOVED lines=13> */
.L_x_14194:
[----:B------:R-:W-:Y:S02]  /*0b80*/  IMAD R64, R34, 0x40, R21 ;  /* 0x0000004022407824 */ /* 0x000fe400078e0215 */
[----:B------:R-:W-:-:S07]  /*0b90*/  IMAD.MOV.U32 R63, RZ, RZ, RZ ;  /* 0x000000ffff3f7224 */ /* 0x000fce00078e00ff */
.L_x_14199:
[----:B-12---:R-:W-:Y:S02]  /*0ba0*/  LOP3.LUT R16, R36, 0xf, RZ, 0xc0, !PT ;  /* 0x0000000f24107812 */ /* 0x006fe400078ec0ff */
[----:B------:R-:W-:Y:S02]  /*0bb0*/  SHF.R.U32.HI R19, RZ, 0x4, R36 ;  /* 0x00000004ff137819 */ /* 0x000fe40000011624 */
[----:B------:R-:W-:-:S07]  /*0bc0*/  IADD3 R23, PT, PT, R16, R63, RZ ;  /* 0x0000003f10177210 */ /* 0x000fce0007ffe0ff */
.L_x_14196:
        /* <DEDUP_REMOVED lines=34> */
.L_x_14198:
        /* <DEDUP_REMOVED lines=35> */
.L_x_14222:
        /* <DEDUP_REMOVED lines=55> */
.L_x_14202:
[----:B------:R-:W-:Y:S05]  /*1390*/  BSYNC.RECONVERGENT B0 ;  /* 0x0000000000007941 */ /* 0x000fea0003800200 */
.L_x_14201:
[----:B------:R-:W4:Y:S01]  /*13a0*/  S2UR UR5, SR_CgaCtaId ;  /* 0x00000000000579c3 */ /* 0x000f220000008800 */
[----:B------:R-:W-:Y:S01]  /*13b0*/  UMOV UR4, 0x400 ;  /* 0x0000040000047882 */ /* 0x000fe20000000000 */
[----:B------:R-:W-:Y:S01]  /*13c0*/  BSSY.RECONVERGENT B0, `(.L_x_14203) ;  /* 0x000001f000007945 */ /* 0x000fe20003800200 */
[----:B------:R-:W-:-:S04]  /*13d0*/  UIADD3 UR4, UPT, UPT, UR4, 0x1880, URZ ;  /* 0x0000188004047890 */ /* 0x000fc8000fffe0ff */
[----:B----4-:R-:W-:-:S12]  /*13e0*/  ULEA UR4, UR5, UR4, 0x18 ;  /* 0x0000000405047291 */ /* 0x010fd8000f8ec0ff */
.L_x_14204:
        /* <DEDUP_REMOVED lines=29> */
.L_x_14203:
[C---:B------:R-:W-:Y:S02]  /*15c0*/  IMAD.IADD R58, R37.reuse, 0x1, R58 ;  /* 0x00000001253a7824 */ /* 0x040fe400078e023a */
[----:B--2---:R-:W-:-:S05]  /*15d0*/  IMAD.SHL.U32 R17, R37, 0x2, RZ ;  /* 0x0000000225117824 */ /* 0x004fca00078e00ff */
[----:B------:R-:W-:-:S13]  /*15e0*/  ISETP.GE.U32.AND P0, PT, R58, R17, PT ;  /* 0x000000113a00720c */ /* 0x000fda0003f06070 */
[----:B------:R-:W-:Y:S05]  /*15f0*/  @!P0 BRA `(.L_x_14205) ;  /* 0xfffffff000648947 */ /* 0x000fea000383ffff */
[----:B------:R-:W-:Y:S05]  /*1600*/  EXIT ;  /* 0x000000000000794d */ /* 0x000fea0003800000 */
.L_x_14197:
[----:B------:R-:W-:Y:S02]  /*1610*/  HFMA2 R17, -RZ, RZ, 0, 1.847743988037109375e-06 ;  /* 0x0000001fff117431 */ /* 0x000fe400000001ff */
[----:B------:R-:W-:Y:S02]  /*1620*/  IMAD.MOV.U32 R18, RZ, RZ, R33 ;  /* 0x000000ffff127224 */ /* 0x000fe400078e0021 */
[----:B------:R-:W-:-:S07]  /*1630*/  IMAD.MOV.U32 R16, RZ, RZ, -0x1 ;  /* 0xffffffffff107424 */ /* 0x000fce00078e00ff */
[----:B012---:R-:W-:Y:S05]  /*1640*/  WARPSYNC.COLLECTIVE R16, `(.L_x_14206) ;  /* 0x0000000010087348 */ /* 0x007fea0003c00000 */
[----:B--2---:R2:W3:Y:S02]  /*1650*/  SHFL.IDX P2, R69, R65, R18, R17 ;  /* 0x0000001241457389 */ /* 0x0044e40000040011 */
[----:B0123--:R-:W-:Y:S05]  /*1660*/  ENDCOLLECTIVE ;  /* 0x000000000000791b */ /* 0x00ffea0003800000 */
.L_x_14206:
[----:B------:R-:W-:Y:S01]  /*1670*/  MOV R18, R15 ;  /* 0x0000000f00127202 */ /* 0x000fe20000000f00 */
[----:B------:R-:W-:-:S07]  /*1680*/  IMAD.MOV.U32 R67, RZ, RZ, R69 ;  /* 0x000000ffff437224 */ /* 0x000fce00078e0045 */
[----:B------:R-:W-:Y:S05]  /*1690*/  WARPSYNC.COLLECTIVE R16, `(.L_x_14207) ;  /* 0x0000000010087348 */ /* 0x000fea0003c00000 */
[----:B------:R0:W1:Y:S02]  /*16a0*/  SHFL.IDX P2, R69, R65, R18, R17 ;  /* 0x0000001241457389 */ /* 0x0000640000040011 */
[----:B01----:R-:W-:Y:S05]  /*16b0*/  ENDCOLLECTIVE ;  /* 0x000000000000791b */ /* 0x003fea0003800000 */
.L_x_14207:
[----:B------:R-:W-:Y:S02]  /*16c0*/  IMAD R68, R62, R67, RZ ;  /* 0x000000433e447224 */ /* 0x000fe400078e02ff */
[----:B------:R-:W-:Y:S02]  /*16d0*/  IMAD.MOV.U32 R18, RZ, RZ, R14 ;  /* 0x000000ffff127224 */ /* 0x000fe400078e000e */
[----:B------:R-:W-:-:S07]  /*16e0*/  IMAD R67, R61, R69, R68 ;  /* 0x000000453d437224 */ /* 0x000fce00078e0244 */
[----:B------:R-:W-:Y:S05]  /*16f0*/  WARPSYNC.COLLECTIVE R16, `(.L_x_14208) ;  /* 0x0000000010087348 */ /* 0x000fea0003c00000 */
[----:B------:R0:W1:Y:S02]  /*1700*/  SHFL.IDX P2, R69, R65, R18, R17 ;  /* 0x0000001241457389 */ /* 0x0000640000040011 */
[----:B01----:R-:W-:Y:S05]  /*1710*/  ENDCOLLECTIVE ;  /* 0x000000000000791b */ /* 0x003fea0003800000 */
.L_x_14208:
[----:B------:R-:W-:Y:S02]  /*1720*/  IMAD.MOV.U32 R18, RZ, RZ, R13 ;  /* 0x000000ffff127224 */ /* 0x000fe400078e000d */
[----:B------:R-:W-:-:S07]  /*1730*/  IMAD R68, R60, R69, R67 ;  /* 0x000000453c447224 */ /* 0x000fce00078e0243 */
[----:B------:R-:W-:Y:S05]  /*1740*/  WARPSYNC.COLLECTIVE R16, `(.L_x_14209) ;  /* 0x0000000010087348 */ /* 0x000fea0003c00000 */
[----:B------:R0:W1:Y:S02]  /*1750*/  SHFL.IDX P2, R69, R65, R18, R17 ;  /* 0x0000001241457389 */ /* 0x0000640000040011 */
[----:B01----:R-:W-:Y:S05]  /*1760*/  ENDCOLLECTIVE ;  /* 0x000000000000791b */ /* 0x003fea0003800000 */
.L_x_14209:
[----:B------:R-:W-:Y:S01]  /*1770*/  MOV R18, R12 ;  /* 0x0000000c00127202 */ /* 0x000fe20000000f00 */
[----:B------:R-:W-:-:S07]  /*1780*/  IMAD R68, R59, R69, R68 ;  /* 0x000000453b447224 */ /* 0x000fce00078e0244 */
[----:B------:R-:W-:Y:S05]  /*1790*/  WARPSYNC.COLLECTIVE R16, `(.L_x_14210) ;  /* 0x0000000010087348 */ /* 0x000fea0003c00000 */
[----:B------:R0:W1:Y:S02]  /*17a0*/  SHFL.IDX P2, R69, R65, R18, R17 ;  /* 0x0000001241457389 */ /* 0x0000640000040011 */
[----:B01----:R-:W-:Y:S05]  /*17b0*/  ENDCOLLECTIVE ;  /* 0x000000000000791b */ /* 0x003fea0003800000 */
.L_x_14210:
[----:B------:R-:W-:Y:S02]  /*17c0*/  IMAD.MOV.U32 R18, RZ, RZ, R11 ;  /* 0x000000ffff127224 */ /* 0x000fe400078e000b */
[----:B------:R-:W-:-:S07]  /*17d0*/  IMAD R67, R31, R69, R68 ;  /* 0x000000451f437224 */ /* 0x000fce00078e0244 */
[----:B------:R-:W-:Y:S05]  /*17e0*/  WARPSYNC.COLLECTIVE R16, `(.L_x_14211) ;  /* 0x0000000010087348 */ /* 0x000fea0003c00000 */
[----:B------:R0:W1:Y:S02]  /*17f0*/  SHFL.IDX P2, R69, R65, R18, R17 ;  /* 0x0000001241457389 */ /* 0x0000640000040011 */
[----:B01----:R-:W-:Y:S05]  /*1800*/  ENDCOLLECTIVE ;  /* 0x000000000000791b */ /* 0x003fea0003800000 */
.L_x_14211:
[----:B------:R-:W-:Y:S02]  /*1810*/  IMAD.MOV.U32 R18, RZ, RZ, R10 ;  /* 0x000000ffff127224 */ /* 0x000fe400078e000a */
[----:B------:R-:W-:-:S07]  /*1820*/  IMAD R68, R30, R69, R67 ;  /* 0x000000451e447224 */ /* 0x000fce00078e0243 */
[----:B------:R-:W-:Y:S05]  /*1830*/  WARPSYNC.COLLECTIVE R16, `(.L_x_14212) ;  /* 0x0000000010087348 */ /* 0x000fea0003c00000 */
[----:B------:R0:W1:Y:S02]  /*1840*/  SHFL.IDX P2, R69, R65, R18, R17 ;  /* 0x0000001241457389 */ /* 0x0000640000040011 */
[----:B01----:R-:W-:Y:S05]  /*1850*/  ENDCOLLECTIVE ;  /* 0x000000000000791b */ /* 0x003fea0003800000 */
.L_x_14212:
[----:B------:R-:W-:Y:S01]  /*1860*/  MOV R18, R9 ;  /* 0x0000000900127202 */ /* 0x000fe20000000f00 */
[----:B------:R-:W-:-:S07]  /*1870*/  IMAD R67, R29, R69, R68 ;  /* 0x000000451d437224 */ /* 0x000fce00078e0244 */
[----:B------:R-:W-:Y:S05]  /*1880*/  WARPSYNC.COLLECTIVE R16, `(.L_x_14213) ;  /* 0x0000000010087348 */ /* 0x000fea0003c00000 */
[----:B------:R0:W1:Y:S02]  /*1890*/  SHFL.IDX P2, R69, R65, R18, R17 ;  /* 0x0000001241457389 */ /* 0x0000640000040011 */
[----:B01----:R-:W-:Y:S05]  /*18a0*/  ENDCOLLECTIVE ;  /* 0x000000000000791b */ /* 0x003fea0003800000 */
.L_x_14213:
[----:B------:R-:W-:Y:S02]  /*18b0*/  IMAD.MOV.U32 R18, RZ, RZ, R32 ;  /* 0x000000ffff127224 */ /* 0x000fe400078e0020 */
[----:B------:R-:W-:-:S07]  /*18c0*/  IMAD R68, R28, R69, R67 ;  /* 0x000000451c447224 */ /* 0x000fce00078e0243 */
[----:B------:R-:W-:Y:S05]  /*18d0*/  WARPSYNC.COLLECTIVE R16, `(.L_x_14214) ;  /* 0x0000000010087348 */ /* 0x000fea0003c00000 */
[----:B------:R0:W1:Y:S02]  /*18e0*/  SHFL.IDX P2, R69, R65, R18, R17 ;  /* 0x0000001241457389 */ /* 0x0000640000040011 */
[----:B01----:R-:W-:Y:S05]  /*18f0*/  ENDCOLLECTIVE ;  /* 0x000000000000791b */ /* 0x003fea0003800000 */
.L_x_14214:
[----:B------:R-:W-:Y:S02]  /*1900*/  IMAD.MOV.U32 R18, RZ, RZ, R8 ;  /* 0x000000ffff127224 */ /* 0x000fe400078e0008 */
[----:B------:R-:W-:-:S07]  /*1910*/  IMAD R67, R27, R69, R68 ;  /* 0x000000451b437224 */ /* 0x000fce00078e0244 */
[----:B------:R-:W-:Y:S05]  /*1920*/  WARPSYNC.COLLECTIVE R16, `(.L_x_14215) ;  /* 0x0000000010087348 */ /* 0x000fea0003c00000 */
[----:B------:R0:W1:Y:S02]  /*1930*/  SHFL.IDX P2, R69, R65, R18, R17 ;  /* 0x0000001241457389 */ /* 0x0000640000040011 */
[----:B01----:R-:W-:Y:S05]  /*1940*/  ENDCOLLECTIVE ;  /* 0x000000000000791b */ /* 0x003fea0003800000 */
.L_x_14215:
[----:B------:R-:W-:Y:S01]  /*1950*/  MOV R18, R7 ;  /* 0x0000000700127202 */ /* 0x000fe20000000f00 */
[----:B------:R-:W-:-:S07]  /*1960*/  IMAD R68, R26, R69, R67 ;  /* 0x000000451a447224 */ /* 0x000fce00078e0243 */
[----:B------:R-:W-:Y:S05]  /*1970*/  WARPSYNC.COLLECTIVE R16, `(.L_x_14216) ;  /* 0x0000000010087348 */ /* 0x000fea0003c00000 */
[----:B------:R0:W1:Y:S02]  /*1980*/  SHFL.IDX P2, R69, R65, R18, R17 ;  /* 0x0000001241457389 */ /* 0x0000640000040011 */
[----:B01----:R-:W-:Y:S05]  /*1990*/  ENDCOLLECTIVE ;  /* 0x000000000000791b */ /* 0x003fea0003800000 */
.L_x_14216:
[----:B------:R-:W-:Y:S02]  /*19a0*/  IMAD.MOV.U32 R18, RZ, RZ, R6 ;  /* 0x000000ffff127224 */ /* 0x000fe400078e0006 */
[----:B------:R-:W-:-:S07]  /*19b0*/  IMAD R67, R25, R69, R68 ;  /* 0x0000004519437224 */ /* 0x000fce00078e0244 */
[----:B------:R-:W-:Y:S05]  /*19c0*/  WARPSYNC.COLLECTIVE R16, `(.L_x_14217) ;  /* 0x0000000010087348 */ /* 0x000fea0003c00000 */
[----:B------:R0:W1:Y:S02]  /*19d0*/  SHFL.IDX P2, R69, R65, R18, R17 ;  /* 0x0000001241457389 */ /* 0x0000640000040011 */
[----:B01----:R-:W-:Y:S05]  /*19e0*/  ENDCOLLECTIVE ;  /* 0x000000000000791b */ /* 0x003fea0003800000 */
.L_x_14217:
[----:B------:R-:W-:Y:S02]  /*19f0*/  IMAD.MOV.U32 R18, RZ, RZ, R5 ;  /* 0x000000ffff127224 */ /* 0x000fe400078e0005 */
[----:B------:R-:W-:-:S07]  /*1a00*/  IMAD R68, R24, R69, R67 ;  /* 0x0000004518447224 */ /* 0x000fce00078e0243 */
[----:B------:R-:W-:Y:S05]  /*1a10*/  WARPSYNC.COLLECTIVE R16, `(.L_x_14218) ;  /* 0x0000000010087348 */ /* 0x000fea0003c00000 */
[----:B------:R0:W1:Y:S02]  /*1a20*/  SHFL.IDX P2, R69, R65, R18, R17 ;  /* 0x0000001241457389 */ /* 0x0000640000040011 */
[----:B01----:R-:W-:Y:S05]  /*1a30*/  ENDCOLLECTIVE ;  /* 0x000000000000791b */ /* 0x003fea0003800000 */
.L_x_14218:
[----:B------:R-:W-:Y:S01]  /*1a40*/  MOV R18, R4 ;  /* 0x0000000400127202 */ /* 0x000fe20000000f00 */
[----:B------:R-:W-:-:S07]  /*1a50*/  IMAD R67, R23, R69, R68 ;  /* 0x0000004517437224 */ /* 0x000fce00078e0244 */
[----:B------:R-:W-:Y:S05]  /*1a60*/  WARPSYNC.COLLECTIVE R16, `(.L_x_14219) ;  /* 0x0000000010087348 */ /* 0x000fea0003c00000 */
[----:B------:R0:W1:Y:S02]  /*1a70*/  SHFL.IDX P2, R69, R65, R18, R17 ;  /* 0x0000001241457389 */ /* 0x0000640000040011 */
[----:B01----:R-:W-:Y:S05]  /*1a80*/  ENDCOLLECTIVE ;  /* 0x000000000000791b */ /* 0x003fea0003800000 */
.L_x_14219:
[----:B------:R-:W-:Y:S02]  /*1a90*/  IMAD.MOV.U32 R18, RZ, RZ, R3 ;  /* 0x000000ffff127224 */ /* 0x000fe400078e0003 */
[----:B------:R-:W-:-:S07]  /*1aa0*/  IMAD R68, R22, R69, R67 ;  /* 0x0000004516447224 */ /* 0x000fce00078e0243 */
[----:B------:R-:W-:Y:S05]  /*1ab0*/  WARPSYNC.COLLECTIVE R16, `(.L_x_14220) ;  /* 0x0000000010087348 */ /* 0x000fea0003c00000 */
[----:B------:R0:W1:Y:S02]  /*1ac0*/  SHFL.IDX P2, R69, R65, R18, R17 ;  /* 0x0000001241457389 */ /* 0x0000640000040011 */
[----:B01----:R-:W-:Y:S05]  /*1ad0*/  ENDCOLLECTIVE ;  /* 0x000000000000791b */ /* 0x003fea0003800000 */
.L_x_14220:
[----:B------:R-:W-:Y:S02]  /*1ae0*/  IMAD.MOV.U32 R18, RZ, RZ, R2 ;  /* 0x000000ffff127224 */ /* 0x000fe400078e0002 */
[----:B------:R-:W-:-:S07]  /*1af0*/  IMAD R67, R21, R69, R68 ;  /* 0x0000004515437224 */ /* 0x000fce00078e0244 */
[----:B------:R-:W-:Y:S05]  /*1b00*/  WARPSYNC.COLLECTIVE R16, `(.L_x_14221) ;  /* 0x0000000010087348 */ /* 0x000fea0003c00000 */
[----:B------:R0:W1:Y:S02]  /*1b10*/  SHFL.IDX P2, R69, R65, R18, R17 ;  /* 0x0000001241457389 */ /* 0x0000640000040011 */
[----:B01----:R-:W-:Y:S05]  /*1b20*/  ENDCOLLECTIVE ;  /* 0x000000000000791b */ /* 0x003fea0003800000 */
.L_x_14221:
[----:B------:R-:W-:Y:S05]  /*1b30*/  BRA `(.L_x_14222) ;  /* 0xfffffff400387947 */ /* 0x000fea000383ffff */
        .weak           $__internal_290_$__cuda_sm20_div_u16
        .type           $__internal_290_$__cuda_sm20_div_u16,@function
        .size           $__internal_290_$__cuda_sm20_div_u16,(.L_x_38793 - $__internal_290_$__cuda_sm20_div_u16)
$__internal_290_$__cuda_sm20_div_u16:
        /* <DEDUP_REMOVED lines=18> */
[----:B------:R-:W-:Y:S06]  /*1c60*/  RET.REL.NODEC R4 `(_Z9cuda_gemmIiLi128ELi2ELi1ELi2048ELi64ELi64ELi64ELi1ELi1EEviiiPT_S1_S1_iii) ;  /* 0xffffffe004e47950 */ /* 0x000fec0003c3ffff */
.L_x_14223:
        /* <DEDUP_REMOVED lines=9> */
.L_x_38793:


//--------------------- .text._Z9cuda_gemmIiLi128ELi2ELi1ELi2048ELi64ELi64ELi64ELi1ELi0EEviiiPT_S1_S1_iii --------------------------
	.section	.text._Z9cuda_gemmIiLi128ELi2ELi1ELi2048ELi64ELi64ELi64ELi1ELi0EEviiiPT_S1_S1_iii,"ax",@progbits
	.align	128
        .global         _Z9cuda_gemmIiLi128ELi2ELi1ELi2048ELi64ELi64ELi64ELi1ELi0EEviiiPT_S1_S1_iii
        .type           _Z9cuda_gemmIiLi128ELi2ELi1ELi2048ELi64ELi64ELi64ELi1ELi0EEviiiPT_S1_S1_iii,@function
        .size           _Z9cuda_gemmIiLi128ELi2ELi1ELi2048ELi64ELi64ELi64ELi1ELi0EEviiiPT_S1_S1_iii,(.L_x_38795 - _Z9cuda_gemmIiLi128ELi2ELi1ELi2048ELi64ELi64ELi64ELi1ELi0EEviiiPT_S1_S1_iii)
        .other          _Z9cuda_gemmIiLi128ELi2ELi1ELi2048ELi64ELi64ELi64ELi1ELi0EEviiiPT_S1_S1_iii,@"STO_CUDA_ENTRY STV_DEFAULT"
_Z9cuda_gemmIiLi128ELi2ELi1ELi2048ELi64ELi64ELi64ELi1ELi0EEviiiPT_S1_S1_iii:
.text._Z9cuda_gemmIiLi128ELi2ELi1ELi2048ELi64ELi64ELi64ELi1ELi0EEviiiPT_S1_S1_iii:
        /* <DEDUP_REMOVED lines=77> */
[----:B------:R-:W-:Y:S05]  /*04d0*/  CALL.REL.NOINC `($__internal_292_$__cuda_sm20_div_u16) ;  /* 0x0000002c00fc7944 */ /* 0x000fea0003c00000 */
[----:B------:R-:W-:Y:S01]  /*04e0*/  LOP3.LUT R0, R0, 0x7ff, RZ, 0x3c, !PT ;  /* 0x000007ff00007812 */ /* 0x000fe200078e3cff */
[----:B------:R-:W-:Y:S01]  /*04f0*/  IMAD.MOV.U32 R19, RZ, RZ, R18 ;  /* 0x000000ffff137224 */ /* 0x000fe200078e0012 */
[----:B------:R-:W-:Y:S01]  /*0500*/  MOV R7, 0x550 ;  /* 0x0000055000077802 */ /* 0x000fe20000000f00 */
[----:B------:R-:W-:Y:S02]  /*0510*/  ULOP3.LUT UR7, UR6, 0xffff, URZ, 0xc0, !UPT ;  /* 0x0000ffff06077892 */ /* 0x000fe4000f8ec0ff */
[----:B------:R-:W-:-:S05]  /*0520*/  VIADD R0, R0, -UR6 ;  /* 0x8000000600007c36 */ /* 0x000fca0008000000 */
[----:B------:R-:W-:-:S07]  /*0530*/  LOP3.LUT R6, R0, 0xffff, RZ, 0xc0, !PT ;  /* 0x0000ffff00067812 */ /* 0x000fce00078ec0ff */
[----:B------:R-:W-:Y:S05]  /*0540*/  CALL.REL.NOINC `($__internal_292_$__cuda_sm20_div_u16) ;  /* 0x0000002c00e07944 */ /* 0x000fea0003c00000 */
        /* <DEDUP_REMOVED lines=113> */
[----:B------:R-:W-:Y:S05]  /*0c60*/  CALL.REL.NOINC `($__internal_291_$__cuda_sm20_div_s16) ;  /* 0x0000002400b07944 */ /* 0x000fea0003c00000 */
        /* <DEDUP_REMOVED lines=12> */
.L_x_14274:
        /* <DEDUP_REMOVED lines=24> */
.L_x_14225:
[----:B------:R-:W-:Y:S05]  /*0eb0*/  BSYNC.RECONVERGENT B0 ;  /* 0x0000000000007941 */ /* 0x000fea0003800200 */
.L_x_14224:
[----:B------:R-:W2:Y:S01]  /*0ec0*/  S2UR UR10, SR_CgaCtaId ;  /* 0x00000000000a79c3 */ /* 0x000ea20000008800 */
[----:B------:R-:W-:Y:S01]  /*0ed0*/  UMOV UR5, 0x400 ;  /* 0x0000040000057882 */ /* 0x000fe20000000000 */
[----:B------:R-:W-:Y:S01]  /*0ee0*/  BSSY.RECONVERGENT B0, `(.L_x_14226) ;  /* 0x000000f000007945 */ /* 0x000fe20003800200 */
[----:B------:R-:W-:-:S04]  /*0ef0*/  UIADD3 UR5, UPT, UPT, UR5, 0x1880, URZ ;  /* 0x0000188005057890 */ /* 0x000fc8000fffe0ff */
[----:B--2---:R-:W-:-:S06]  /*0f00*/  ULEA UR5, UR10, UR5, 0x18 ;  /* 0x000000050a057291 */ /* 0x004fcc000f8ec0ff */
[----:B01----:R-:W-:-:S07]  /*0f10*/  LEA R17, R16, UR5, 0x2 ;  /* 0x0000000510117c11 */ /* 0x003fce000f8e10ff */
.L_x_14227:
        /* <DEDUP_REMOVED lines=12> */
.L_x_14226:
[----:B------:R-:W-:Y:S01]  /*0fe0*/  PLOP3.LUT P0, PT, PT, PT, PT, 0x80, 0x8 ;  /* 0x000000000008781c */ /* 0x000fe20003f0f070 */
[----:B------:R-:W-:Y:S01]  /*0ff0*/  IMAD.MOV.U32 R45, RZ, RZ, RZ ;  /* 0x000000ffff2d7224 */ /* 0x000fe200078e00ff */
[----:B------:R-:W1:Y:S01]  /*1000*/  LDCU UR14, c[0x0][0x3ac] ;  /* 0x00007580ff0e77ac */ /* 0x000e620008000800 */
[----:B------:R-:W2:Y:S10]  /*1010*/  LDCU UR15, c[0x0][0x3a8] ;  /* 0x00007500ff0f77ac */ /* 0x000eb40008000800 */
.L_x_14269:
        /* <DEDUP_REMOVED lines=10> */
.L_x_14229:
        /* <DEDUP_REMOVED lines=13> */
.L_x_14228:
[----:B---3--:R-:W-:Y:S01]  /*1190*/  IADD3 R19, PT, PT, R45, UR6, RZ ;  /* 0x000000062d137c10 */ /* 0x008fe2000fffe0ff */
[----:B------:R-:W-:-:S07]  /*11a0*/  IMAD.MOV.U32 R18, RZ, RZ, RZ ;  /* 0x000000ffff127224 */ /* 0x000fce00078e00ff */
.L_x_14268:
[----:B------:R-:W0:Y:S02]  /*11b0*/  S2R R46, SR_TID.X ;  /* 0x00000000002e7919 */ /* 0x000e240000002100 */
[----:B0-----:R-:W-:Y:S02]  /*11c0*/  LOP3.LUT R17, R46, 0xf, RZ, 0xc0, !PT ;  /* 0x0000000f2e117812 */ /* 0x001fe400078ec0ff */
[----:B------:R-:W-:-:S03]  /*11d0*/  SHF.R.U32.HI R46, RZ, 0x4, R46 ;  /* 0x00000004ff2e7819 */ /* 0x000fc6000001162e */
[----:B-1234-:R-:W-:-:S07]  /*11e0*/  IMAD.IADD R48, R17, 0x1, R18 ;  /* 0x0000000111307824 */ /* 0x01efce00078e0212 */
.L_x_14230:
        /* <DEDUP_REMOVED lines=18> */
.L_x_14267:
        /* <DEDUP_REMOVED lines=90> */
.L_x_14266:
        /* <DEDUP_REMOVED lines=11> */
.L_x_14276:
[----:B0--3--:R-:W-:-:S07]  /*1960*/  IMAD R16, R62, R16, RZ ;  /* 0x000000103e107224 */ /* 0x009fce00078e02ff */
.L_x_14234:
[----:B------:R-:W-:-:S13]  /*1970*/  ISETP.GE.AND P3, PT, R17, 0x2, PT ;  /* 0x000000021100780c */ /* 0x000fda0003f66270 */
[----:B------:R-:W-:Y:S05]  /*1980*/  @!P3 BRA `(.L_x_14236) ;  /* 0x000000000010b947 */ /* 0x000fea0003800000 */
[----:B------:R-:W-:-:S03]  /*1990*/  UMOV UR5, 0xffffffff ;  /* 0xffffffff00057882 */ /* 0x000fc60000000000 */
[----:B------:R-:W-:Y:S05]  /*19a0*/  BRA.DIV UR5, `(.L_x_14237) ;  /* 0x0000001205447947 */ /* 0x000fea000b800000 */
[----:B------:R3:W4:Y:S02]  /*19b0*/  SHFL.IDX PT, R67, R69, R40, 0x1f ;  /* 0x00001f2845437589 */ /* 0x00072400000e0000 */
.L_x_14279:
[----:B----4-:R-:W-:-:S07]  /*19c0*/  IMAD R16, R61, R67, R16 ;  /* 0x000000433d107224 */ /* 0x010fce00078e0210 */
.L_x_14236:
[----:B------:R-:W-:-:S13]  /*19d0*/  ISETP.GE.AND P3, PT, R17, 0x3, PT ;  /* 0x000000031100780c */ /* 0x000fda0003f66270 */
[----:B------:R-:W-:Y:S05]  /*19e0*/  @!P3 BRA `(.L_x_14238) ;  /* 0x000000000010b947 */ /* 0x000fea0003800000 */
[----:B------:R-:W-:-:S03]  /*19f0*/  UMOV UR5, 0xffffffff ;  /* 0xffffffff00057882 */ /* 0x000fc60000000000 */
[----:B------:R-:W-:Y:S05]  /*1a00*/  BRA.DIV UR5, `(.L_x_14239) ;  /* 0x0000001205507947 */ /* 0x000fea000b800000 */
[----:B------:R4:W0:Y:S02]  /*1a10*/  SHFL.IDX PT, R67, R69, R39, 0x1f ;  /* 0x00001f2745437589 */ /* 0x00082400000e0000 */
.L_x_14282:
[----:B0-----:R-:W-:-:S07]  /*1a20*/  IMAD R16, R60, R67, R16 ;  /* 0x000000433c107224 */ /* 0x001fce00078e0210 */
.L_x_14238:
[----:B------:R-:W-:-:S13]  /*1a30*/  ISETP.GE.AND P3, PT, R17, 0x4, PT ;  /* 0x000000041100780c */ /* 0x000fda0003f66270 */
[----:B------:R-:W-:Y:S05]  /*1a40*/  @!P3 BRA `(.L_x_14240) ;  /* 0x000000000010b947 */ /* 0x000fea0003800000 */
[----:B------:R-:W-:-:S03]  /*1a50*/  UMOV UR5, 0xffffffff ;  /* 0xffffffff00057882 */ /* 0x000fc60000000000 */
[----:B------:R-:W-:Y:S05]  /*1a60*/  BRA.DIV UR5, `(.L_x_14241) ;  /* 0x00000012055c7947 */ /* 0x000fea000b800000 */
[----:B------:R0:W0:Y:S02]  /*1a70*/  SHFL.IDX PT, R67, R69, R38, 0x1f ;  /* 0x00001f2645437589 */ /* 0x00002400000e0000 */
.L_x_14285:
[----:B0-----:R-:W-:-:S07]  /*1a80*/  IMAD R16, R59, R67, R16 ;  /* 0x000000433b107224 */ /* 0x001fce00078e0210 */
.L_x_14240:
[----:B------:R-:W-:-:S13]  /*1a90*/  ISETP.GE.AND P3, PT, R17, 0x5, PT ;  /* 0x000000051100780c */ /* 0x000fda0003f66270 */
[----:B------:R-:W-:Y:S05]  /*1aa0*/  @!P3 BRA `(.L_x_14242) ;  /* 0x000000000010b947 */ /* 0x000fea0003800000 */
[----:B------:R-:W-:-:S03]  /*1ab0*/  UMOV UR5, 0xffffffff ;  /* 0xffffffff00057882 */ /* 0x000fc60000000000 */
[----:B------:R-:W-:Y:S05]  /*1ac0*/  BRA.DIV UR5, `(.L_x_14243) ;  /* 0x0000001205687947 */ /* 0x000fea000b800000 */
[----:B------:R0:W0:Y:S02]  /*1ad0*/  SHFL.IDX PT, R67, R69, R37, 0x1f ;  /* 0x00001f2545437589 */ /* 0x00002400000e0000 */
.L_x_14288:
[----:B0-----:R-:W-:-:S07]  /*1ae0*/  IMAD R16, R58, R67, R16 ;  /* 0x000000433a107224 */ /* 0x001fce00078e0210 */
.L_x_14242:
[----:B------:R-:W-:-:S13]  /*1af0*/  ISETP.GE.AND P3, PT, R17, 0x6, PT ;  /* 0x000000061100780c */ /* 0x000fda0003f66270 */
[----:B------:R-:W-:Y:S05]  /*1b00*/  @!P3 BRA `(.L_x_14244) ;  /* 0x000000000010b947 */ /* 0x000fea0003800000 */
[----:B------:R-:W-:-:S03]  /*1b10*/  UMOV UR5, 0xffffffff ;  /* 0xffffffff00057882 */ /* 0x000fc60000000000 */
[----:B------:R-:W-:Y:S05]  /*1b20*/  BRA.DIV UR5, `(.L_x_14245) ;  /* 0x0000001205747947 */ /* 0x000fea000b800000 */
[----:B------:R0:W0:Y:S02]  /*1b30*/  SHFL.IDX PT, R67, R69, R36, 0x1f ;  /* 0x00001f2445437589 */ /* 0x00002400000e0000 */
.L_x_14291:
[----:B0-----:R-:W-:-:S07]  /*1b40*/  IMAD R16, R57, R67, R16 ;  /* 0x0000004339107224 */ /* 0x001fce00078e0210 */
.L_x_14244:
[----:B------:R-:W-:-:S13]  /*1b50*/  ISETP.GE.AND P3, PT, R17, 0x7, PT ;  /* 0x000000071100780c */ /* 0x000fda0003f66270 */
[----:B------:R-:W-:Y:S05]  /*1b60*/  @!P3 BRA `(.L_x_14246) ;  /* 0x000000000010b947 */ /* 0x000fea0003800000 */
[----:B------:R-:W-:-:S03]  /*1b70*/  UMOV UR5, 0xffffffff ;  /* 0xffffffff00057882 */ /* 0x000fc60000000000 */
[----:B------:R-:W-:Y:S05]  /*1b80*/  BRA.DIV UR5, `(.L_x_14247) ;  /* 0x0000001205807947 */ /* 0x000fea000b800000 */
[----:B------:R0:W0:Y:S02]  /*1b90*/  SHFL.IDX PT, R67, R69, R35, 0x1f ;  /* 0x00001f2345437589 */ /* 0x00002400000e0000 */
.L_x_14294:
[----:B0-----:R-:W-:-:S07]  /*1ba0*/  IMAD R16, R56, R67, R16 ;  /* 0x0000004338107224 */ /* 0x001fce00078e0210 */
.L_x_14246:
[----:B------:R-:W-:-:S13]  /*1bb0*/  ISETP.GE.AND P3, PT, R17, 0x8, PT ;  /* 0x000000081100780c */ /* 0x000fda0003f66270 */
[----:B------:R-:W-:Y:S05]  /*1bc0*/  @!P3 BRA `(.L_x_14248) ;  /* 0x000000000010b947 */ /* 0x000fea0003800000 */
[----:B------:R-:W-:-:S03]  /*1bd0*/  UMOV UR5, 0xffffffff ;  /* 0xffffffff00057882 */ /* 0x000fc60000000000 */
[----:B------:R-:W-:Y:S05]  /*1be0*/  BRA.DIV UR5, `(.L_x_14249) ;  /* 0x00000012058c7947 */ /* 0x000fea000b800000 */
[----:B------:R0:W0:Y:S02]  /*1bf0*/  SHFL.IDX PT, R67, R69, R34, 0x1f ;  /* 0x00001f2245437589 */ /* 0x00002400000e0000 */
.L_x_14297:
[----:B01----:R-:W-:-:S07]  /*1c00*/  IMAD R16, R55, R67, R16 ;  /* 0x0000004337107224 */ /* 0x003fce00078e0210 */
.L_x_14248:
[----:B------:R-:W-:-:S13]  /*1c10*/  ISETP.GE.AND P3, PT, R17, 0x9, PT ;  /* 0x000000091100780c */ /* 0x000fda0003f66270 */
[----:B------:R-:W-:Y:S05]  /*1c20*/  @!P3 BRA `(.L_x_14250) ;  /* 0x000000000010b947 */ /* 0x000fea0003800000 */
[----:B------:R-:W-:-:S03]  /*1c30*/  UMOV UR5, 0xffffffff ;  /* 0xffffffff00057882 */ /* 0x000fc60000000000 */
[----:B------:R-:W-:Y:S05]  /*1c40*/  BRA.DIV UR5, `(.L_x_14251) ;  /* 0x0000001205987947 */ /* 0x000fea000b800000 */
[----:B------:R0:W0:Y:S02]  /*1c50*/  SHFL.IDX PT, R67, R69, R33, 0x1f ;  /* 0x00001f2145437589 */ /* 0x00002400000e0000 */
.L_x_14300:
[----:B0-----:R-:W-:-:S07]  /*1c60*/  IMAD R16, R54, R67, R16 ;  /* 0x0000004336107224 */ /* 0x001fce00078e0210 */
.L_x_14250:
[----:B------:R-:W-:-:S13]  /*1c70*/  ISETP.GE.AND P3, PT, R17, 0xa, PT ;  /* 0x0000000a1100780c */ /* 0x000fda0003f66270 */
[----:B------:R-:W-:Y:S05]  /*1c80*/  @!P3 BRA `(.L_x_14252) ;  /* 0x000000000010b947 */ /* 0x000fea0003800000 */
[----:B------:R-:W-:-:S03]  /*1c90*/  UMOV UR5, 0xffffffff ;  /* 0xffffffff00057882 */ /* 0x000fc60000000000 */
[----:B------:R-:W-:Y:S05]  /*1ca0*/  BRA.DIV UR5, `(.L_x_14253) ;  /* 0x0000001205a47947 */ /* 0x000fea000b800000 */
[----:B------:R0:W0:Y:S02]  /*1cb0*/  SHFL.IDX PT, R67, R69, R32, 0x1f ;  /* 0x00001f2045437589 */ /* 0x00002400000e0000 */
.L_x_14303:
[----:B0-----:R-:W-:-:S07]  /*1cc0*/  IMAD R16, R53, R67, R16 ;  /* 0x0000004335107224 */ /* 0x001fce00078e0210 */
.L_x_14252:
[----:B------:R-:W-:-:S13]  /*1cd0*/  ISETP.GE.AND P3, PT, R17, 0xb, PT ;  /* 0x0000000b1100780c */ /* 0x000fda0003f66270 */
[----:B------:R-:W-:Y:S05]  /*1ce0*/  @!P3 BRA `(.L_x_14254) ;  /* 0x000000000010b947 */ /* 0x000fea0003800000 */
[----:B------:R-:W-:-:S03]  /*1cf0*/  UMOV UR5, 0xffffffff ;  /* 0xffffffff00057882 */ /* 0x000fc60000000000 */
[----:B------:R-:W-:Y:S05]  /*1d00*/  BRA.DIV UR5, `(.L_x_14255) ;  /* 0x0000001205b07947 */ /* 0x000fea000b800000 */
[----:B------:R0:W0:Y:S02]  /*1d10*/  SHFL.IDX PT, R67, R69, R31, 0x1f ;  /* 0x00001f1f45437589 */ /* 0x00002400000e0000 */
.L_x_14306:
[----:B0-----:R-:W-:-:S07]  /*1d20*/  IMAD R16, R52, R67, R16 ;  /* 0x0000004334107224 */ /* 0x001fce00078e0210 */
.L_x_14254:
[----:B------:R-:W-:-:S13]  /*1d30*/  ISETP.GE.AND P3, PT, R17, 0xc, PT ;  /* 0x0000000c1100780c */ /* 0x000fda0003f66270 */
[----:B------:R-:W-:Y:S05]  /*1d40*/  @!P3 BRA `(.L_x_14256) ;  /* 0x000000000010b947 */ /* 0x000fea0003800000 */
[----:B------:R-:W-:-:S03]  /*1d50*/  UMOV UR5, 0xffffffff ;  /* 0xffffffff00057882 */ /* 0x000fc60000000000 */
[----:B------:R-:W-:Y:S05]  /*1d60*/  BRA.DIV UR5, `(.L_x_14257) ;  /* 0x0000001205bc7947 */ /* 0x000fea000b800000 */
[----:B------:R0:W0:Y:S02]  /*1d70*/  SHFL.IDX PT, R67, R69, R30, 0x1f ;  /* 0x00001f1e45437589 */ /* 0x00002400000e0000 */
.L_x_14309:
[----:B0-----:R-:W-:-:S07]  /*1d80*/  IMAD R16, R51, R67, R16 ;  /* 0x0000004333107224 */ /* 0x001fce00078e0210 */
.L_x_14256:
[----:B------:R-:W-:-:S13]  /*1d90*/  ISETP.GE.AND P3, PT, R17, 0xd, PT ;  /* 0x0000000d1100780c */ /* 0x000fda0003f66270 */
[----:B------:R-:W-:Y:S05]  /*1da0*/  @!P3 BRA `(.L_x_14258) ;  /* 0x000000000010b947 */ /* 0x000fea0003800000 */
[----:B------:R-:W-:-:S03]  /*1db0*/  UMOV UR5, 0xffffffff ;  /* 0xffffffff00057882 */ /* 0x000fc60000000000 */
[----:B------:R-:W-:Y:S05]  /*1dc0*/  BRA.DIV UR5, `(.L_x_14259) ;  /* 0x0000001205c87947 */ /* 0x000fea000b800000 */
[----:B------:R0:W0:Y:S02]  /*1dd0*/  SHFL.IDX PT, R67, R69, R29, 0x1f ;  /* 0x00001f1d45437589 */ /* 0x00002400000e0000 */
.L_x_14312:
[----:B0-----:R-:W-:-:S07]  /*1de0*/  IMAD R16, R50, R67, R16 ;  /* 0x0000004332107224 */ /* 0x001fce00078e0210 */
.L_x_14258:
[----:B------:R-:W-:-:S13]  /*1df0*/  ISETP.GE.AND P3, PT, R17, 0xe, PT ;  /* 0x0000000e1100780c */ /* 0x000fda0003f66270 */
[----:B------:R-:W-:Y:S05]  /*1e00*/  @!P3 BRA `(.L_x_14260) ;  /* 0x000000000010b947 */ /* 0x000fea0003800000 */
[----:B------:R-:W-:-:S03]  /*1e10*/  UMOV UR5, 0xffffffff ;  /* 0xffffffff00057882 */ /* 0x000fc60000000000 */
[----:B------:R-:W-:Y:S05]  /*1e20*/  BRA.DIV UR5, `(.L_x_14261) ;  /* 0x0000001205d47947 */ /* 0x000fea000b800000 */
[----:B------:R0:W0:Y:S02]  /*1e30*/  SHFL.IDX PT, R67, R69, R28, 0x1f ;  /* 0x00001f1c45437589 */ /* 0x00002400000e0000 */
.L_x_14315:
[----:B0-----:R-:W-:-:S07]  /*1e40*/  IMAD R16, R49, R67, R16 ;  /* 0x0000004331107224 */ /* 0x001fce00078e0210 */
.L_x_14260:
[----:B------:R-:W-:-:S13]  /*1e50*/  ISETP.GE.AND P3, PT, R17, 0xf, PT ;  /* 0x0000000f1100780c */ /* 0x000fda0003f66270 */
[----:B------:R-:W-:Y:S05]  /*1e60*/  @!P3 BRA `(.L_x_14262) ;  /* 0x000000000010b947 */ /* 0x000fea0003800000 */
[----:B------:R-:W-:-:S03]  /*1e70*/  UMOV UR5, 0xffffffff ;  /* 0xffffffff00057882 */ /* 0x000fc60000000000 */
[----:B------:R-:W-:Y:S05]  /*1e80*/  BRA.DIV UR5, `(.L_x_14263) ;  /* 0x0000001205e07947 */ /* 0x000fea000b800000 */
[----:B------:R0:W0:Y:S02]  /*1e90*/  SHFL.IDX PT, R67, R69, R27, 0x1f ;  /* 0x00001f1b45437589 */ /* 0x00002400000e0000 */
.L_x_14318:
[----:B0-----:R-:W-:-:S07]  /*1ea0*/  IMAD R16, R48, R67, R16 ;  /* 0x0000004330107224 */ /* 0x001fce00078e0210 */
.L_x_14262:
[----:B------:R-:W-:-:S13]  /*1eb0*/  ISETP.GE.AND P3, PT, R17, 0x10, PT ;  /* 0x000000101100780c */ /* 0x000fda0003f66270 */
[----:B------:R-:W-:Y:S05]  /*1ec0*/  @!P3 BRA `(.L_x_14264) ;  /* 0x00000004001cb947 */ /* 0x000fea0003800000 */
[----:B------:R-:W-:-:S03]  /*1ed0*/  UMOV UR5, 0xffffffff ;  /* 0xffffffff00057882 */ /* 0x000fc60000000000 */
[----:B------:R-:W-:Y:S05]  /*1ee0*/  BRA.DIV UR5, `(.L_x_14265) ;  /* 0x0000001205ec7947 */ /* 0x000fea000b800000 */
[----:B------:R0:W0:Y:S02]  /*1ef0*/  SHFL.IDX PT, R67, R69, R26, 0x1f ;  /* 0x00001f1a45437589 */ /* 0x00002400000e0000 */
.L_x_14321:
[----:B0-----:R-:W-:Y:S01]  /*1f00*/  IMAD R16, R47, R67, R16 ;  /* 0x000000432f107224 */ /* 0x001fe200078e0210 */
[----:B------:R-:W-:Y:S06]  /*1f10*/  BRA `(.L_x_14264) ;  /* 0x0000000400087947 */ /* 0x000fec0003800000 */
.L_x_14233:
        /* <DEDUP_REMOVED lines=66> */
.L_x_14264:
        /* <DEDUP_REMOVED lines=17> */
.L_x_14232:
[----:B------:R-:W-:Y:S05]  /*2450*/  @!P0 BRA `(.L_x_14267) ;  /* 0xffffffec00ac8947 */ /* 0x000fea000383ffff */
[----:B------:R-:W-:Y:S05]  /*2460*/  BSYNC.RECONVERGENT B0 ;  /* 0x0000000000007941 */ /* 0x000fea0003800200 */
.L_x_14231:
        /* <DEDUP_REMOVED lines=48> */
.L_x_14271:
[----:B------:R-:W-:Y:S05]  /*2770*/  BSYNC.RECONVERGENT B0 ;  /* 0x0000000000007941 */ /* 0x000fea0003800200 */
.L_x_14270:
[----:B------:R-:W5:Y:S01]  /*2780*/  S2UR UR10, SR_CgaCtaId ;  /* 0x00000000000a79c3 */ /* 0x000f620000008800 */
[----:B------:R-:W-:Y:S01]  /*2790*/  UMOV UR5, 0x400 ;  /* 0x0000040000057882 */ /* 0x000fe20000000000 */
[----:B------:R-:W-:Y:S01]  /*27a0*/  BSSY.RECONVERGENT B0, `(.L_x_14272) ;  /* 0x0000023000007945 */ /* 0x000fe20003800200 */
[----:B------:R-:W-:-:S04]  /*27b0*/  UIADD3 UR5, UPT, UPT, UR5, 0x1880, URZ ;  /* 0x0000188005057890 */ /* 0x000fc8000fffe0ff */
[----:B-----5:R-:W-:-:S12]  /*27c0*/  ULEA UR5, UR10, UR5, 0x18 ;  /* 0x000000050a057291 */ /* 0x020fd8000f8ec0ff */
.L_x_14273:
        /* <DEDUP_REMOVED lines=33> */
.L_x_14272:
[----:B------:R-:W1:Y:S02]  /*29e0*/  LDCU UR5, c[0x0][0x374] ;  /* 0x00006e80ff0577ac */ /* 0x000e640008000800 */
[----:B-1----:R-:W-:Y:S02]  /*29f0*/  UIADD3 UR4, UPT, UPT, UR5, UR4, URZ ;  /* 0x0000000405047290 */ /* 0x002fe4000fffe0ff */
[----:B------:R-:W-:-:S04]  /*2a00*/  USHF.L.U32 UR5, UR5, 0x1, URZ ;  /* 0x0000000105057899 */ /* 0x000fc800080006ff */
[----:B------:R-:W-:-:S09]  /*2a10*/  UISETP.GE.U32.AND UP0, UPT, UR4, UR5, UPT ;  /* 0x000000050400728c */ /* 0x000fd2000bf06070 */
[----:B------:R-:W-:Y:S05]  /*2a20*/  BRA.U !UP0, `(.L_x_14274) ;  /* 0xffffffe108c07547 */ /* 0x000fea000b83ffff */
[----:B------:R-:W-:Y:S05]  /*2a30*/  EXIT ;  /* 0x000000000000794d */ /* 0x000fea0003800000 */
.L_x_14235:
[----:B------:R-:W-:Y:S02]  /*2a40*/  IMAD.MOV.U32 R67, RZ, RZ, 0x1f ;  /* 0x0000001fff437424 */ /* 0x000fe400078e00ff */
[----:B------:R-:W-:Y:S02]  /*2a50*/  IMAD.MOV.U32 R66, RZ, RZ, R25 ;  /* 0x000000ffff427224 */ /* 0x000fe400078e0019 */
[----:B------:R-:W-:-:S07]  /*2a60*/  IMAD.MOV.U32 R68, RZ, RZ, -0x1 ;  /* 0xffffffffff447424 */ /* 0x000fce00078e00ff */
[----:B01----:R-:W-:Y:S05]  /*2a70*/  WARPSYNC.COLLECTIVE R68, `(.L_x_14275) ;  /* 0x0000000044087348 */ /* 0x003fea0003c00000 */
[----:B------:R2:W3:Y:S02]  /*2a80*/  SHFL.IDX P3, R67, R69, R66, R67 ;  /* 0x0000004245437389 */ /* 0x0004e40000060043 */
[----:B0123--:R-:W-:Y:S05]  /*2a90*/  ENDCOLLECTIVE ;  /* 0x000000000000791b */ /* 0x00ffea0003800000 */
.L_x_14275:
[----:B------:R-:W-:Y:S01]  /*2aa0*/  MOV R16, R67 ;  /* 0x0000004300107202 */ /* 0x000fe20000000f00 */
[----:B------:R-:W-:Y:S06]  /*2ab0*/  BRA `(.L_x_14276) ;  /* 0xffffffec00a87947 */ /* 0x000fec000383ffff */
.L_x_14237:
[----:B------:R-:W-:Y:S01]  /*2ac0*/  BSSY B1, `(.L_x_14277) ;  /* 0x0000007000017945 */ /* 0x000fe20003800000 */
[----:B------:R-:W-:Y:S02]  /*2ad0*/  IMAD.MOV.U32 R66, RZ, RZ, R40 ;  /* 0x000000ffff427224 */ /* 0x000fe400078e0028 */
[----:B------:R-:W-:Y:S02]  /*2ae0*/  IMAD.MOV.U32 R67, RZ, RZ, 0x1f ;  /* 0x0000001fff437424 */ /* 0x000fe400078e00ff */
[----:B------:R-:W-:-:S07]  /*2af0*/  IMAD.MOV.U32 R68, RZ, RZ, -0x1 ;  /* 0xffffffffff447424 */ /* 0x000fce00078e00ff */
[----:B012---:R-:W-:Y:S05]  /*2b00*/  WARPSYNC.COLLECTIVE R68, `(.L_x_14278) ;  /* 0x0000000044087348 */ /* 0x007fea0003c00000 */
[----:B------:R3:W4:Y:S02]  /*2b10*/  SHFL.IDX P3, R67, R69, R66, R67 ;  /* 0x0000004245437389 */ /* 0x0007240000060043 */
[----:B01234-:R-:W-:Y:S05]  /*2b20*/  ENDCOLLECTIVE ;  /* 0x000000000000791b */ /* 0x01ffea0003800000 */
.L_x_14278:
[----:B------:R-:W-:Y:S05]  /*2b30*/  BSYNC B1 ;  /* 0x0000000000017941 */ /* 0x000fea0003800000 */
.L_x_14277:
[----:B------:R-:W-:Y:S05]  /*2b40*/  BRA `(.L_x_14279) ;  /* 0xffffffec009c7947 */ /* 0x000fea000383ffff */
.L_x_14239:
[----:B------:R-:W-:Y:S01]  /*2b50*/  BSSY B1, `(.L_x_14280) ;  /* 0x0000007000017945 */ /* 0x000fe20003800000 */
[----:B------:R-:W-:Y:S01]  /*2b60*/  MOV R66, R39 ;  /* 0x0000002700427202 */ /* 0x000fe20000000f00 */
[----:B------:R-:W-:Y:S02]  /*2b70*/  IMAD.MOV.U32 R67, RZ, RZ, 0x1f ;  /* 0x0000001fff437424 */ /* 0x000fe400078e00ff */
[----:B------:R-:W-:-:S07]  /*2b80*/  IMAD.MOV.U32 R68, RZ, RZ, -0x1 ;  /* 0xffffffffff447424 */ /* 0x000fce00078e00ff */
[----:B0123--:R-:W-:Y:S05]  /*2b90*/  WARPSYNC.COLLECTIVE R68, `(.L_x_14281) ;  /* 0x0000000044087348 */ /* 0x00ffea0003c00000 */
[----:B------:R4:W0:Y:S02]  /*2ba0*/  SHFL.IDX P3, R67, R69, R66, R67 ;  /* 0x0000004245437389 */ /* 0x0008240000060043 */
[----:B01234-:R-:W-:Y:S05]  /*2bb0*/  ENDCOLLECTIVE ;  /* 0x000000000000791b */ /* 0x01ffea0003800000 */
.L_x_14281:
[----:B------:R-:W-:Y:S05]  /*2bc0*/  BSYNC B1 ;  /* 0x0000000000017941 */ /* 0x000fea0003800000 */
.L_x_14280:
[----:B------:R-:W-:Y:S05]  /*2bd0*/  BRA `(.L_x_14282) ;  /* 0xffffffec00907947 */ /* 0x000fea000383ffff */
.L_x_14241:
[----:B------:R-:W-:Y:S01]  /*2be0*/  HFMA2 R67, -RZ, RZ, 0, 1.847743988037109375e-06 ;  /* 0x0000001fff437431 */ /* 0x000fe200000001ff */
[----:B------:R-:W-:Y:S01]  /*2bf0*/  BSSY B1, `(.L_x_14283) ;  /* 0x0000006000017945 */ /* 0x000fe20003800000 */
[----:B------:R-:W-:Y:S02]  /*2c00*/  IMAD.MOV.U32 R66, RZ, RZ, R38 ;  /* 0x000000ffff427224 */ /* 0x000fe400078e0026 */
[----:B------:R-:W-:-:S07]  /*2c10*/  IMAD.MOV.U32 R68, RZ, RZ, -0x1 ;  /* 0xffffffffff447424 */ /* 0x000fce00078e00ff */
[----:B01234-:R-:W-:Y:S05]  /*2c20*/  WARPSYNC.COLLECTIVE R68, `(.L_x_14284) ;  /* 0x0000000044087348 */ /* 0x01ffea0003c00000 */
[----:B------:R0:W0:Y:S02]  /*2c30*/  SHFL.IDX P3, R67, R69, R66, R67 ;  /* 0x0000004245437389 */ /* 0x0000240000060043 */
[----:B01234-:R-:W-:Y:S05]  /*2c40*/  ENDCOLLECTIVE ;  /* 0x000000000000791b */ /* 0x01ffea0003800000 */
.L_x_14284:
[----:B------:R-:W-:Y:S05]  /*2c50*/  BSYNC B1 ;  /* 0x0000000000017941 */ /* 0x000fea0003800000 */
.L_x_14283:
[----:B------:R-:W-:Y:S05]  /*2c60*/  BRA `(.L_x_14285) ;  /* 0xffffffec00847947 */ /* 0x000fea000383ffff */
.L_x_14243:
[----:B------:R-:W-:Y:S01]  /*2c70*/  BSSY B1, `(.L_x_14286) ;  /* 0x0000007000017945 */ /* 0x000fe20003800000 */
[----:B------:R-:W-:Y:S01]  /*2c80*/  IMAD.MOV.U32 R66, RZ, RZ, R37 ;  /* 0x000000ffff427224 */ /* 0x000fe200078e0025 */
[----:B------:R-:W-:Y:S01]  /*2c90*/  MOV R68, 0xffffffff ;  /* 0xffffffff00447802 */ /* 0x000fe20000000f00 */
[----:B------:R-:W-:-:S07]  /*2ca0*/  IMAD.MOV.U32 R67, RZ, RZ, 0x1f ;  /* 0x0000001fff437424 */ /* 0x000fce00078e00ff */
[----:B01234-:R-:W-:Y:S05]  /*2cb0*/  WARPSYNC.COLLECTIVE R68, `(.L_x_14287) ;  /* 0x0000000044087348 */ /* 0x01ffea0003c00000 */
[----:B------:R0:W0:Y:S02]  /*2cc0*/  SHFL.IDX P3, R67, R69, R66, R67 ;  /* 0x0000004245437389 */ /* 0x0000240000060043 */
[----:B01234-:R-:W-:Y:S05]  /*2cd0*/  ENDCOLLECTIVE ;  /* 0x000000000000791b */ /* 0x01ffea0003800000 */
.L_x_14287:
[----:B------:R-:W-:Y:S05]  /*2ce0*/  BSYNC B1 ;  /* 0x0000000000017941 */ /* 0x000fea0003800000 */
.L_x_14286:
[----:B------:R-:W-:Y:S05]  /*2cf0*/  BRA `(.L_x_14288) ;  /* 0xffffffec00787947 */ /* 0x000fea000383ffff */
.L_x_14245:
[----:B------:R-:W-:Y:S01]  /*2d00*/  BSSY B1, `(.L_x_14289) ;  /* 0x0000007000017945 */ /* 0x000fe20003800000 */
[----:B------:R-:W-:Y:S02]  /*2d10*/  IMAD.MOV.U32 R66, RZ, RZ, R36 ;  /* 0x000000ffff427224 */ /* 0x000fe400078e0024 */
[----:B------:R-:W-:Y:S02]  /*2d20*/  IMAD.MOV.U32 R67, RZ, RZ, 0x1f ;  /* 0x0000001fff437424 */ /* 0x000fe400078e00ff */
[----:B------:R-:W-:-:S07]  /*2d30*/  IMAD.MOV.U32 R68, RZ, RZ, -0x1 ;  /* 0xffffffffff447424 */ /* 0x000fce00078e00ff */
[----:B01234-:R-:W-:Y:S05]  /*2d40*/  WARPSYNC.COLLECTIVE R68, `(.L_x_14290) ;  /* 0x0000000044087348 */ /* 0x01ffea0003c00000 */
[----:B------:R0:W0:Y:S02]  /*2d50*/  SHFL.IDX P3, R67, R69, R66, R67 ;  /* 0x0000004245437389 */ /* 0x0000240000060043 */
[----:B01234-:R-:W-:Y:S05]  /*2d60*/  ENDCOLLECTIVE ;  /* 0x000000000000791b */ /* 0x01ffea0003800000 */
.L_x_14290:
[----:B------:R-:W-:Y:S05]  /*2d70*/  BSYNC B1 ;  /* 0x0000000000017941 */ /* 0x000fea0003800000 */
.L_x_14289:
[----:B------:R-:W-:Y:S05]  /*2d80*/  BRA `(.L_x_14291) ;  /* 0xffffffec006c7947 */ /* 0x000fea000383ffff */
.L_x_14247:
[----:B------:R-:W-:Y:S01]  /*2d90*/  BSSY B1, `(.L_x_14292) ;  /* 0x0000007000017945 */ /* 0x000fe20003800000 */
[----:B------:R-:W-:Y:S01]  /*2da0*/  MOV R66, R35 ;  /* 0x0000002300427202 */ /* 0x000fe20000000f00 */
[----:B------:R-:W-:Y:S02]  /*2db0*/  IMAD.MOV.U32 R67, RZ, RZ, 0x1f ;  /* 0x0000001fff437424 */ /* 0x000fe400078e00ff */
[----:B------:R-:W-:-:S07]  /*2dc0*/  IMAD.MOV.U32 R68, RZ, RZ, -0x1 ;  /* 0xffffffffff447424 */ /* 0x000fce00078e00ff */
[----:B01234-:R-:W-:Y:S05]  /*2dd0*/  WARPSYNC.COLLECTIVE R68, `(.L_x_14293) ;  /* 0x0000000044087348 */ /* 0x01ffea0003c00000 */
[----:B------:R0:W0:Y:S02]  /*2de0*/  SHFL.IDX P3, R67, R69, R66, R67 ;  /* 0x0000004245437389 */ /* 0x0000240000060043 */
[----:B01234-:R-:W-:Y:S05]  /*2df0*/  ENDCOLLECTIVE ;  /* 0x000000000000791b */ /* 0x01ffea0003800000 */
.L_x_14293:
[----:B------:R-:W-:Y:S05]  /*2e00*/  BSYNC B1 ;  /* 0x0000000000017941 */ /* 0x000fea0003800000 */
.L_x_14292:
[----:B------:R-:W-:Y:S05]  /*2e10*/  BRA `(.L_x_14294) ;  /* 0xffffffec00607947 */ /* 0x000fea000383ffff */
.L_x_14249:
[----:B------:R-:W-:Y:S01]  /*2e20*/  HFMA2 R67, -RZ, RZ, 0, 1.847743988037109375e-06 ;  /* 0x0000001fff437431 */ /* 0x000fe200000001ff */
[----:B------:R-:W-:Y:S01]  /*2e30*/  BSSY B1, `(.L_x_14295) ;  /* 0x0000006000017945 */ /* 0x000fe20003800000 */
[----:B------:R-:W-:Y:S02]  /*2e40*/  IMAD.MOV.U32 R66, RZ, RZ, R34 ;  /* 0x000000ffff427224 */ /* 0x000fe400078e0022 */
[----:B------:R-:W-:-:S07]  /*2e50*/  IMAD.MOV.U32 R68, RZ, RZ, -0x1 ;  /* 0xffffffffff447424 */ /* 0x000fce00078e00ff */
[----:B01234-:R-:W-:Y:S05]  /*2e60*/  WARPSYNC.COLLECTIVE R68, `(.L_x_14296) ;  /* 0x0000000044087348 */ /* 0x01ffea0003c00000 */
[----:B------:R0:W0:Y:S02]  /*2e70*/  SHFL.IDX P3, R67, R69, R66, R67 ;  /* 0x0000004245437389 */ /* 0x0000240000060043 */
[----:B01234-:R-:W-:Y:S05]  /*2e80*/  ENDCOLLECTIVE ;  /* 0x000000000000791b */ /* 0x01ffea0003800000 */
.L_x_14296:
[----:B------:R-:W-:Y:S05]  /*2e90*/  BSYNC B1 ;  /* 0x0000000000017941 */ /* 0x000fea0003800000 */
.L_x_14295:
[----:B------:R-:W-:Y:S05]  /*2ea0*/  BRA `(.L_x_14297) ;  /* 0xffffffec00547947 */ /* 0x000fea000383ffff */
.L_x_14251:
[----:B------:R-:W-:Y:S01]  /*2eb0*/  BSSY B1, `(.L_x_14298) ;  /* 0x0000007000017945 */ /* 0x000fe20003800000 */
[----:B------:R-:W-:Y:S01]  /*2ec0*/  IMAD.MOV.U32 R66, RZ, RZ, R33 ;  /* 0x000000ffff427224 */ /* 0x000fe200078e0021 */
[----:B------:R-:W-:Y:S01]  /*2ed0*/  MOV R68, 0xffffffff ;  /* 0xffffffff00447802 */ /* 0x000fe20000000f00 */
[----:B------:R-:W-:-:S07]  /*2ee0*/  IMAD.MOV.U32 R67, RZ, RZ, 0x1f ;  /* 0x0000001fff437424 */ /* 0x000fce00078e00ff */
[----:B01234-:R-:W-:Y:S05]  /*2ef0*/  WARPSYNC.COLLECTIVE R68, `(.L_x_14299) ;  /* 0x0000000044087348 */ /* 0x01ffea0003c00000 */
[----:B------:R0:W0:Y:S02]  /*2f00*/  SHFL.IDX P3, R67, R69, R66, R67 ;  /* 0x0000004245437389 */ /* 0x0000240000060043 */
[----:B01234-:R-:W-:Y:S05]  /*2f10*/  ENDCOLLECTIVE ;  /* 0x000000000000791b */ /* 0x01ffea0003800000 */
.L_x_14299:
[----:B------:R-:W-:Y:S05]  /*2f20*/  BSYNC B1 ;  /* 0x0000000000017941 */ /* 0x000fea0003800000 */
.L_x_14298:
[----:B------:R-:W-:Y:S05]  /*2f30*/  BRA `(.L_x_14300) ;  /* 0xffffffec00487947 */ /* 0x000fea000383ffff */
.L_x_14253:
[----:B------:R-:W-:Y:S01]  /*2f40*/  BSSY B1, `(.L_x_14301) ;  /* 0x0000007000017945 */ /* 0x000fe20003800000 */
[----:B------:R-:W-:Y:S02]  /*2f50*/  IMAD.MOV.U32 R66, RZ, RZ, R32 ;  /* 0x000000ffff427224 */ /* 0x000fe400078e0020 */
[----:B------:R-:W-:Y:S02]  /*2f60*/  IMAD.MOV.U32 R67, RZ, RZ, 0x1f ;  /* 0x0000001fff437424 */ /* 0x000fe400078e00ff */
[----:B------:R-:W-:-:S07]  /*2f70*/  IMAD.MOV.U32 R68, RZ, RZ, -0x1 ;  /* 0xffffffffff447424 */ /* 0x000fce00078e00ff */
[----:B01234-:R-:W-:Y:S05]  /*2f80*/  WARPSYNC.COLLECTIVE R68, `(.L_x_14302) ;  /* 0x0000000044087348 */ /* 0x01ffea0003c00000 */
[----:B------:R0:W0:Y:S02]  /*2f90*/  SHFL.IDX P3, R67, R69, R66, R67 ;  /* 0x0000004245437389 */ /* 0x0000240000060043 */
[----:B01234-:R-:W-:Y:S05]  /*2fa0*/  ENDCOLLECTIVE ;  /* 0x000000000000791b */ /* 0x01ffea0003800000 */
.L_x_14302:
[----:B------:R-:W-:Y:S05]  /*2fb0*/  BSYNC B1 ;  /* 0x0000000000017941 */ /* 0x000fea0003800000 */
.L_x_14301:
[----:B------:R-:W-:Y:S05]  /*2fc0*/  BRA `(.L_x_14303) ;  /* 0xffffffec003c7947 */ /* 0x000fea000383ffff */
.L_x_14255:
[----:B------:R-:W-:Y:S01]  /*2fd0*/  BSSY B1, `(.L_x_14304) ;  /* 0x0000007000017945 */ /* 0x000fe20003800000 */
[----:B------:R-:W-:Y:S01]  /*2fe0*/  MOV R66, R31 ;  /* 0x0000001f00427202 */ /* 0x000fe20000000f00 */
[----:B------:R-:W-:Y:S02]  /*2ff0*/  IMAD.MOV.U32 R67, RZ, RZ, 0x1f ;  /* 0x0000001fff437424 */ /* 0x000fe400078e00ff */
[----:B------:R-:W-:-:S07]  /*3000*/  IMAD.MOV.U32 R68, RZ, RZ, -0x1 ;  /* 0xffffffffff447424 */ /* 0x000fce00078e00ff */
[----:B01234-:R-:W-:Y:S05]  /*3010*/  WARPSYNC.COLLECTIVE R68, `(.L_x_14305) ;  /* 0x0000000044087348 */ /* 0x01ffea0003c00000 */
[----:B------:R0:W0:Y:S02]  /*3020*/  SHFL.IDX P3, R67, R69, R66, R67 ;  /* 0x0000004245437389 */ /* 0x0000240000060043 */
[----:B01234-:R-:W-:Y:S05]  /*3030*/  ENDCOLLECTIVE ;  /* 0x000000000000791b */ /* 0x01ffea0003800000 */
.L_x_14305:
[----:B------:R-:W-:Y:S05]  /*3040*/  BSYNC B1 ;  /* 0x0000000000017941 */ /* 0x000fea0003800000 */
.L_x_14304:
[----:B------:R-:W-:Y:S05]  /*3050*/  BRA `(.L_x_14306) ;  /* 0xffffffec00307947 */ /* 0x000fea000383ffff */
.L_x_14257:
[----:B------:R-:W-:Y:S01]  /*3060*/  HFMA2 R67, -RZ, RZ, 0, 1.847743988037109375e-06 ;  /* 0x0000001fff437431 */ /* 0x000fe200000001ff */
[----:B------:R-:W-:Y:S01]  /*3070*/  BSSY B1, `(.L_x_14307) ;  /* 0x0000006000017945 */ /* 0x000fe20003800000 */
[----:B------:R-:W-:Y:S02]  /*3080*/  IMAD.MOV.U32 R66, RZ, RZ, R30 ;  /* 0x000000ffff427224 */ /* 0x000fe400078e001e */
[----:B------:R-:W-:-:S07]  /*3090*/  IMAD.MOV.U32 R68, RZ, RZ, -0x1 ;  /* 0xffffffffff447424 */ /* 0x000fce00078e00ff */
[----:B01234-:R-:W-:Y:S05]  /*30a0*/  WARPSYNC.COLLECTIVE R68, `(.L_x_14308) ;  /* 0x0000000044087348 */ /* 0x01ffea0003c00000 */
[----:B------:R0:W0:Y:S02]  /*30b0*/  SHFL.IDX P3, R67, R69, R66, R67 ;  /* 0x0000004245437389 */ /* 0x0000240000060043 */
[----:B01234-:R-:W-:Y:S05]  /*30c0*/  ENDCOLLECTIVE ;  /* 0x000000000000791b */ /* 0x01ffea0003800000 */
.L_x_14308:
[----:B------:R-:W-:Y:S05]  /*30d0*/  BSYNC B1 ;  /* 0x0000000000017941 */ /* 0x000fea0003800000 */
.L_x_14307:
[----:B------:R-:W-:Y:S05]  /*30e0*/  BRA `(.L_x_14309) ;  /* 0xffffffec00247947 */ /* 0x000fea000383ffff */
.L_x_14259:
[----:B------:R-:W-:Y:S01]  /*30f0*/  BSSY B1, `(.L_x_14310) ;  /* 0x0000007000017945 */ /* 0x000fe20003800000 */
[----:B------:R-:W-:Y:S01]  /*3100*/  IMAD.MOV.U32 R66, RZ, RZ, R29 ;  /* 0x000000ffff427224 */ /* 0x000fe200078e001d */
[----:B------:R-:W-:Y:S01]  /*3110*/  MOV R68, 0xffffffff ;  /* 0xffffffff00447802 */ /* 0x000fe20000000f00 */
[----:B------:R-:W-:-:S07]  /*3120*/  IMAD.MOV.U32 R67, RZ, RZ, 0x1f ;  /* 0x0000001fff437424 */ /* 0x000fce00078e00ff */
[----:B01234-:R-:W-:Y:S05]  /*3130*/  WARPSYNC.COLLECTIVE R68, `(.L_x_14311) ;  /* 0x0000000044087348 */ /* 0x01ffea0003c00000 */
[----:B------:R0:W0:Y:S02]  /*3140*/  SHFL.IDX P3, R67, R69, R66, R67 ;  /* 0x0000004245437389 */ /* 0x0000240000060043 */
[----:B01234-:R-:W-:Y:S05]  /*3150*/  ENDCOLLECTIVE ;  /* 0x000000000000791b */ /* 0x01ffea0003800000 */
.L_x_14311:
[----:B------:R-:W-:Y:S05]  /*3160*/  BSYNC B1 ;  /* 0x0000000000017941 */ /* 0x000fea0003800000 */
.L_x_14310:
[----:B------:R-:W-:Y:S05]  /*3170*/  BRA `(.L_x_14312) ;  /* 0xffffffec00187947 */ /* 0x000fea000383ffff */
.L_x_14261:
[----:B------:R-:W-:Y:S01]  /*3180*/  BSSY B1, `(.L_x_14313) ;  /* 0x0000007000017945 */ /* 0x000fe20003800000 */
[----:B------:R-:W-:Y:S02]  /*3190*/  IMAD.MOV.U32 R66, RZ, RZ, R28 ;  /* 0x000000ffff427224 */ /* 0x000fe400078e001c */
[----:B------:R-:W-:Y:S02]  /*31a0*/  IMAD.MOV.U32 R67, RZ, RZ, 0x1f ;  /* 0x0000001fff437424 */ /* 0x000fe400078e00ff */
[----:B------:R-:W-:-:S07]  /*31b0*/  IMAD.MOV.U32 R68, RZ, RZ, -0x1 ;  /* 0xffffffffff447424 */ /* 0x000fce00078e00ff */
[----:B01234-:R-:W-:Y:S05]  /*31c0*/  WARPSYNC.COLLECTIVE R68, `(.L_x_14314) ;  /* 0x0000000044087348 */ /* 0x01ffea0003c00000 */
[----:B------:R0:W0:Y:S02]  /*31d0*/  SHFL.IDX P3, R67, R69, R66, R67 ;  /* 0x0000004245437389 */ /* 0x0000240000060043 */
[----:B01234-:R-:W-:Y:S05]  /*31e0*/  ENDCOLLECTIVE ;  /* 0x000000000000791b */ /* 0x01ffea0003800000 */
.L_x_14314:
[----:B------:R-:W-:Y:S05]  /*31f0*/  BSYNC B1 ;  /* 0x0000000000017941 */ /* 0x000fea0003800000 */
.L_x_14313:
[----:B------:R-:W-:Y:S05]  /*3200*/  BRA `(.L_x_14315) ;  /* 0xffffffec000c7947 */ /* 0x000fea000383ffff */
.L_x_14263:
[----:B------:R-:W-:Y:S01]  /*3210*/  BSSY B1, `(.L_x_14316) ;  /* 0x0000007000017945 */ /* 0x000fe20003800000 */
[----:B------:R-:W-:Y:S01]  /*3220*/  MOV R66, R27 ;  /* 0x0000001b00427202 */ /* 0x000fe20000000f00 */
[----:B------:R-:W-:Y:S02]  /*3230*/  IMAD.MOV.U32 R67, RZ, RZ, 0x1f ;  /* 0x0000001fff437424 */ /* 0x000fe400078e00ff */
[----:B------:R-:W-:-:S07]  /*3240*/  IMAD.MOV.U32 R68, RZ, RZ, -0x1 ;  /* 0xffffffffff447424 */ /* 0x000fce00078e00ff */
[----:B01234-:R-:W-:Y:S05]  /*3250*/  WARPSYNC.COLLECTIVE R68, `(.L_x_14317) ;  /* 0x0000000044087348 */ /* 0x01ffea0003c00000 */
[----:B------:R0:W0:Y:S02]  /*3260*/  SHFL.IDX P3, R67, R69, R66, R67 ;  /* 0x0000004245437389 */ /* 0x0000240000060043 */
[----:B01234-:R-:W-:Y:S05]  /*3270*/  ENDCOLLECTIVE ;  /* 0x000000000000791b */ /* 0x01ffea0003800000 */
.L_x_14317:
[----:B------:R-:W-:Y:S05]  /*3280*/  BSYNC B1 ;  /* 0x0000000000017941 */ /* 0x000fea0003800000 */
.L_x_14316:
[----:B------:R-:W-:Y:S05]  /*3290*/  BRA `(.L_x_14318) ;  /* 0xffffffec00007947 */ /* 0x000fea000383ffff */
.L_x_14265:
[----:B------:R-:W-:Y:S01]  /*32a0*/  HFMA2 R67, -RZ, RZ, 0, 1.847743988037109375e-06 ;  /* 0x0000001fff437431 */ /* 0x000fe200000001ff */
[----:B------:R-:W-:Y:S01]  /*32b0*/  BSSY B1, `(.L_x_14319) ;  /* 0x0000006000017945 */ /* 0x000fe20003800000 */
[----:B------:R-:W-:Y:S02]  /*32c0*/  IMAD.MOV.U32 R66, RZ, RZ, R26 ;  /* 0x000000ffff427224 */ /* 0x000fe400078e001a */
[----:B------:R-:W-:-:S07]  /*32d0*/  IMAD.MOV.U32 R68, RZ, RZ, -0x1 ;  /* 0xffffffffff447424 */ /* 0x000fce00078e00ff */
[----:B01234-:R-:W-:Y:S05]  /*32e0*/  WARPSYNC.COLLECTIVE R68, `(.L_x_14320) ;  /* 0x0000000044087348 */ /* 0x01ffea0003c00000 */
[----:B------:R0:W0:Y:S02]  /*32f0*/  SHFL.IDX P3, R67, R69, R66, R67 ;  /* 0x0000004245437389 */ /* 0x0000240000060043 */
[----:B01234-:R-:W-:Y:S05]  /*3300*/  ENDCOLLECTIVE ;  /* 0x000000000000791b */ /* 0x01ffea0003800000 */
.L_x_14320:
[----:B------:R-:W-:Y:S05]  /*3310*/  BSYNC B1 ;  /* 0x0000000000017941 */ /* 0x000fea0003800000 */
.L_x_14319:
[----:B------:R-:W-:Y:S05]  /*3320*/  BRA `(.L_x_14321) ;  /* 0xffffffe800f47947 */ /* 0x000fea000383ffff */
        .weak           $__internal_291_$__cuda_sm20_div_s16
        .type           $__internal_291_$__cuda_sm20_div_s16,@function
        .size           $__internal_291_$__cuda_sm20_div_s16,($__internal_292_$__cuda_sm20_div_u16 - $__internal_291_$__cuda_sm20_div_s16)
$__internal_291_$__cuda_sm20_div_s16:
        /* <DEDUP_REMOVED lines=25> */
[----:B------:R-:W-:Y:S05]  /*34c0*/  RET.REL.NODEC R16 `(_Z9cuda_gemmIiLi128ELi2ELi1ELi2048ELi64ELi64ELi64ELi1ELi0EEviiiPT_S1_S1_iii) ;  /* 0xffffffc810cc7950 */ /* 0x000fea0003c3ffff */
        .weak           $__internal_292_$__cuda_sm20_div_u16
        .type           $__internal_292_$__cuda_sm20_div_u16,@function
        .size           $__internal_292_$__cuda_sm20_div_u16,(.L_x_38795 - $__internal_292_$__cuda_sm20_div_u16)
$__internal_292_$__cuda_sm20_div_u16:
        /* <DEDUP_REMOVED lines=19> */
[----:B------:R-:W-:Y:S06]  /*3600*/  RET.REL.NODEC R2 `(_Z9cuda_gemmIiLi128ELi2ELi1ELi2048ELi64ELi64ELi64ELi1ELi0EEviiiPT_S1_S1_iii) ;  /* 0xffffffc8027c7950 */ /* 0x000fec0003c3ffff */
.L_x_14322:
        /* <DEDUP_REMOVED lines=15> */
.L_x_38795:


//--------------------- .text._Z9cuda_gemmIiLi128ELi2ELi1ELi2048ELi64ELi64ELi64ELi0ELi1EEviiiPT_S1_S1_iii --------------------------
	.section	.text._Z9cuda_gemmIiLi128ELi2ELi1ELi2048ELi64ELi64ELi64ELi0ELi1EEviiiPT_S1_S1_iii,"ax",@progbits
	.align	128
        .global         _Z9cuda_gemmIiLi128ELi2ELi1ELi2048ELi64ELi64ELi64ELi0ELi1EEviiiPT_S1_S1_iii
        .type           _Z9cuda_gemmIiLi128ELi2ELi1ELi2048ELi64ELi64ELi64ELi0ELi1EEviiiPT_S1_S1_iii,@function
        .size           _Z9cuda_gemmIiLi128ELi2ELi1ELi2048ELi64ELi64ELi64ELi0ELi1EEviiiPT_S1_S1_iii,(.L_x_38796 - _Z9cuda_gemmIiLi128ELi2ELi1ELi2048ELi64ELi64ELi64ELi0ELi1EEviiiPT_S1_S1_iii)
        .other          _Z9cuda_gemmIiLi128ELi2ELi1ELi2048ELi64ELi64ELi64ELi0ELi1EEviiiPT_S1_S1_iii,@"STO_CUDA_ENTRY STV_DEFAULT"
_Z9cuda_gemmIiLi128ELi2ELi1ELi2048ELi64ELi64ELi64ELi0ELi1EEviiiPT_S1_S1_iii:
.text._Z9cuda_gemmIiLi128ELi2ELi1ELi2048ELi64ELi64ELi64ELi0ELi1EEviiiPT_S1_S1_iii:
        /* <DEDUP_REMOVED lines=33> */
[----:B------:R-:W-:Y:S05]  /*0210*/  CALL.REL.NOINC `($__internal_293_$__cuda_sm20_div_u16) ;  /* 0x0000001c00447944 */ /* 0x000fea0003c00000 */
[----:B------:R-:W-:Y:S01]  /*0220*/  LOP3.LUT R3, R3, 0x7ff, RZ, 0x3c, !PT ;  /* 0x000007ff03037812 */ /* 0x000fe200078e3cff */
[----:B------:R-:W-:Y:S01]  /*0230*/  IMAD.MOV.U32 R16, RZ, RZ, R52 ;  /* 0x000000ffff107224 */ /* 0x000fe200078e0034 */
[----:B------:R-:W-:Y:S02]  /*0240*/  LOP3.LUT R11, R6, 0xffff, RZ, 0xc0, !PT ;  /* 0x0000ffff060b7812 */ /* 0x000fe400078ec0ff */
[----:B------:R-:W-:Y:S01]  /*0250*/  MOV R12, 0x290 ;  /* 0x00000290000c7802 */ /* 0x000fe20000000f00 */
[----:B------:R-:W-:-:S05]  /*0260*/  IMAD.IADD R3, R3, 0x1, -R6 ;  /* 0x0000000103037824 */ /* 0x000fca00078e0a06 */
[----:B------:R-:W-:-:S07]  /*0270*/  LOP3.LUT R10, R3, 0xffff, RZ, 0xc0, !PT ;  /* 0x0000ffff030a7812 */ /* 0x000fce00078ec0ff */
[----:B------:R-:W-:Y:S05]  /*0280*/  CALL.REL.NOINC `($__internal_293_$__cuda_sm20_div_u16) ;  /* 0x0000001c00287944 */ /* 0x000fea0003c00000 */
        /* <DEDUP_REMOVED lines=83> */
.L_x_14338:
        /* <DEDUP_REMOVED lines=22> */
.L_x_14324:
[----:B------:R-:W-:Y:S05]  /*0920*/  BSYNC.RECONVERGENT B0 ;  /* 0x0000000000007941 */ /* 0x000fea0003800200 */
.L_x_14323:
[----:B------:R-:W2:Y:S01]  /*0930*/  S2UR UR6, SR_CgaCtaId ;  /* 0x00000000000679c3 */ /* 0x000ea20000008800 */
[----:B------:R-:W-:Y:S01]  /*0940*/  UMOV UR5, 0x400 ;  /* 0x0000040000057882 */ /* 0x000fe20000000000 */
[----:B------:R-:W-:Y:S01]  /*0950*/  BSSY.RECONVERGENT B0, `(.L_x_14325) ;  /* 0x000000f000007945 */ /* 0x000fe20003800200 */
[----:B------:R-:W-:-:S04]  /*0960*/  UIADD3 UR5, UPT, UPT, UR5, 0x1880, URZ ;  /* 0x0000188005057890 */ /* 0x000fc8000fffe0ff */
[----:B--2---:R-:W-:-:S06]  /*0970*/  ULEA UR5, UR6, UR5, 0x18 ;  /* 0x0000000506057291 */ /* 0x004fcc000f8ec0ff */
[----:B-1----:R-:W-:-:S07]  /*0980*/  LEA R18, R16, UR5, 0x2 ;  /* 0x0000000510127c11 */ /* 0x002fce000f8e10ff */
.L_x_14326:
        /* <DEDUP_REMOVED lines=12> */
.L_x_14325:
[----:B------:R-:W-:Y:S01]  /*0a50*/  PLOP3.LUT P0, PT, PT, PT, PT, 0x80, 0x8 ;  /* 0x000000000008781c */ /* 0x000fe20003f0f070 */
[----:B------:R-:W-:-:S12]  /*0a60*/  IMAD.MOV.U32 R21, RZ, RZ, RZ ;  /* 0x000000ffff157224 */ /* 0x000fd800078e00ff */
.L_x_14333:
        /* <DEDUP_REMOVED lines=10> */
.L_x_14328:
        /* <DEDUP_REMOVED lines=13> */
.L_x_14327:
[----:B------:R-:W-:Y:S02]  /*0be0*/  HFMA2 R65, -RZ, RZ, 0, 0 ;  /* 0x00000000ff417431 */ /* 0x000fe400000001ff */
[----:B------:R-:W-:-:S07]  /*0bf0*/  IMAD R66, R34, 0x40, R21 ;  /* 0x0000004022427824 */ /* 0x000fce00078e0215 */
.L_x_14332:
[----:B0-----:R-:W-:Y:S02]  /*0c00*/  LOP3.LUT R20, R36, 0xf, RZ, 0xc0, !PT ;  /* 0x0000000f24147812 */ /* 0x001fe400078ec0ff */
[----:B------:R-:W-:-:S03]  /*0c10*/  SHF.R.U32.HI R18, RZ, 0x4, R36 ;  /* 0x00000004ff127819 */ /* 0x000fc60000011624 */
[----:B-1----:R-:W-:-:S07]  /*0c20*/  IMAD.IADD R20, R20, 0x1, R65 ;  /* 0x0000000114147824 */ /* 0x002fce00078e0241 */
.L_x_14329:
        /* <DEDUP_REMOVED lines=34> */
.L_x_14331:
        /* <DEDUP_REMOVED lines=35> */
.L_x_14355:
        /* <DEDUP_REMOVED lines=68> */
.L_x_14335:
[----:B------:R-:W-:Y:S05]  /*14c0*/  BSYNC.RECONVERGENT B0 ;  /* 0x0000000000007941 */ /* 0x000fea0003800200 */
.L_x_14334:
[----:B------:R-:W5:Y:S01]  /*14d0*/  S2UR UR6, SR_CgaCtaId ;  /* 0x00000000000679c3 */ /* 0x000f620000008800 */
[----:B------:R-:W-:Y:S01]  /*14e0*/  UMOV UR5, 0x400 ;  /* 0x0000040000057882 */ /* 0x000fe20000000000 */
[----:B------:R-:W-:Y:S01]  /*14f0*/  BSSY.RECONVERGENT B0, `(.L_x_14336) ;  /* 0x000002e000007945 */ /* 0x000fe20003800200 */
[----:B------:R-:W-:Y:S01]  /*1500*/  UIADD3 UR5, UPT, UPT, UR5, 0x1880, URZ ;  /* 0x0000188005057890 */ /* 0x000fe2000fffe0ff */
[----:B------:R-:W0:Y:S03]  /*1510*/  LDCU UR9, c[0x0][0x388] ;  /* 0x00007100ff0977ac */ /* 0x000e260008000800 */
[----:B0----5:R-:W-:-:S12]  /*1520*/  ULEA UR5, UR6, UR5, 0x18 ;  /* 0x0000000506057291 */ /* 0x021fd8000f8ec0ff */
.L_x_14337:
        /* <DEDUP_REMOVED lines=43> */
.L_x_14336:
[C---:B------:R-:W-:Y:S02]  /*17e0*/  IMAD.IADD R58, R37.reuse, 0x1, R58 ;  /* 0x00000001253a7824 */ /* 0x040fe400078e023a */
[----:B0-----:R-:W-:-:S05]  /*17f0*/  IMAD.SHL.U32 R17, R37, 0x2, RZ ;  /* 0x0000000225117824 */ /* 0x001fca00078e00ff */
[----:B------:R-:W-:-:S13]  /*1800*/  ISETP.GE.U32.AND P0, PT, R58, R17, PT ;  /* 0x000000113a00720c */ /* 0x000fda0003f06070 */
[----:B------:R-:W-:Y:S05]  /*1810*/  @!P0 BRA `(.L_x_14338) ;  /* 0xffffffec00e88947 */ /* 0x000fea000383ffff */
[----:B------:R-:W-:Y:S05]  /*1820*/  EXIT ;  /* 0x000000000000794d */ /* 0x000fea0003800000 */
.L_x_14330:
[----:B------:R-:W-:Y:S01]  /*1830*/  IMAD.MOV.U32 R16, RZ, RZ, -0x1 ;  /* 0xffffffffff107424 */ /* 0x000fe200078e00ff */
[----:B------:R-:W-:Y:S01]  /*1840*/  MOV R18, R33 ;  /* 0x0000002100127202 */ /* 0x000fe20000000f00 */
[----:B------:R-:W-:-:S07]  /*1850*/  IMAD.MOV.U32 R17, RZ, RZ, 0x1f ;  /* 0x0000001fff117424 */ /* 0x000fce00078e00ff */
[----:B01----:R-:W-:Y:S05]  /*1860*/  WARPSYNC.COLLECTIVE R16, `(.L_x_14339) ;  /* 0x0000000010087348 */ /* 0x003fea0003c00000 */
[----:B-1----:R1:W2:Y:S02]  /*1870*/  SHFL.IDX P2, R16, R67, R18, R17 ;  /* 0x0000001243107389 */ /* 0x0022a40000040011 */
[----:B012---:R-:W-:Y:S05]  /*1880*/  ENDCOLLECTIVE ;  /* 0x000000000000791b */ /* 0x007fea0003800000 */
.L_x_14339:
[----:B------:R-:W-:Y:S01]  /*1890*/  IMAD.MOV.U32 R18, RZ, RZ, R15 ;  /* 0x000000ffff127224 */ /* 0x000fe200078e000f */
[----:B------:R-:W-:Y:S01]  /*18a0*/  MOV R69, R16 ;  /* 0x0000001000457202 */ /* 0x000fe20000000f00 */
[----:B------:R-:W-:-:S04]  /*18b0*/  IMAD.MOV.U32 R16, RZ, RZ, -0x1 ;  /* 0xffffffffff107424 */ /* 0x000fc800078e00ff */
[----:B------:R-:W-:-:S07]  /*18c0*/  IMAD R68, R64, R69, RZ ;  /* 0x0000004540447224 */ /* 0x000fce00078e02ff */
[----:B------:R-:W-:Y:S05]  /*18d0*/  WARPSYNC.COLLECTIVE R16, `(.L_x_14340) ;  /* 0x0000000010087348 */ /* 0x000fea0003c00000 */
[----:B------:R0:W1:Y:S02]  /*18e0*/  SHFL.IDX P2, R16, R67, R18, R17 ;  /* 0x0000001243107389 */ /* 0x0000640000040011 */
[----:B01----:R-:W-:Y:S05]  /*18f0*/  ENDCOLLECTIVE ;  /* 0x000000000000791b */ /* 0x003fea0003800000 */
.L_x_14340:
[----:B------:R-:W-:Y:S01]  /*1900*/  MOV R18, R14 ;  /* 0x0000000e00127202 */ /* 0x000fe20000000f00 */
[----:B------:R-:W-:Y:S02]  /*1910*/  IMAD R69, R63, R16, R68 ;  /* 0x000000103f457224 */ /* 0x000fe400078e0244 */
[----:B------:R-:W-:-:S07]  /*1920*/  IMAD.MOV.U32 R16, RZ, RZ, -0x1 ;  /* 0xffffffffff107424 */ /* 0x000fce00078e00ff */
[----:B------:R-:W-:Y:S05]  /*1930*/  WARPSYNC.COLLECTIVE R16, `(.L_x_14341) ;  /* 0x0000000010087348 */ /* 0x000fea0003c00000 */
[----:B------:R0:W1:Y:S02]  /*1940*/  SHFL.IDX P2, R16, R67, R18, R17 ;  /* 0x0000001243107389 */ /* 0x0000640000040011 */
[----:B01----:R-:W-:Y:S05]  /*1950*/  ENDCOLLECTIVE ;  /* 0x000000000000791b */ /* 0x003fea0003800000 */
.L_x_14341:
[----:B------:R-:W-:Y:S01]  /*1960*/  MOV R18, R13 ;  /* 0x0000000d00127202 */ /* 0x000fe20000000f00 */
[----:B------:R-:W-:Y:S02]  /*1970*/  IMAD.MOV.U32 R68, RZ, RZ, R16 ;  /* 0x000000ffff447224 */ /* 0x000fe400078e0010 */
[----:B------:R-:W-:Y:S02]  /*1980*/  IMAD.MOV.U32 R16, RZ, RZ, -0x1 ;  /* 0xffffffffff107424 */ /* 0x000fe400078e00ff */
[----:B------:R-:W-:-:S07]  /*1990*/  IMAD R68, R62, R68, R69 ;  /* 0x000000443e447224 */ /* 0x000fce00078e0245 */
[----:B------:R-:W-:Y:S05]  /*19a0*/  WARPSYNC.COLLECTIVE R16, `(.L_x_14342) ;  /* 0x0000000010087348 */ /* 0x000fea0003c00000 */
[----:B------:R0:W1:Y:S02]  /*19b0*/  SHFL.IDX P2, R16, R67, R18, R17 ;  /* 0x0000001243107389 */ /* 0x0000640000040011 */
[----:B01----:R-:W-:Y:S05]  /*19c0*/  ENDCOLLECTIVE ;  /* 0x000000000000791b */ /* 0x003fea0003800000 */
.L_x_14342:
[----:B------:R-:W-:Y:S01]  /*19d0*/  MOV R18, R12 ;  /* 0x0000000c00127202 */ /* 0x000fe20000000f00 */
[----:B------:R-:W-:Y:S02]  /*19e0*/  IMAD.MOV.U32 R69, RZ, RZ, R16 ;  /* 0x000000ffff457224 */ /* 0x000fe400078e0010 */
[----:B------:R-:W-:Y:S02]  /*19f0*/  IMAD.MOV.U32 R16, RZ, RZ, -0x1 ;  /* 0xffffffffff107424 */ /* 0x000fe400078e00ff */
[----:B------:R-:W-:-:S07]  /*1a00*/  IMAD R69, R61, R69, R68 ;  /* 0x000000453d457224 */ /* 0x000fce00078e0244 */
[----:B------:R-:W-:Y:S05]  /*1a10*/  WARPSYNC.COLLECTIVE R16, `(.L_x_14343) ;  /* 0x0000000010087348 */ /* 0x000fea0003c00000 */
[----:B------:R0:W1:Y:S02]  /*1a20*/  SHFL.IDX P2, R16, R67, R18, R17 ;  /* 0x0000001243107389 */ /* 0x0000640000040011 */
[----:B01----:R-:W-:Y:S05]  /*1a30*/  ENDCOLLECTIVE ;  /* 0x000000000000791b */ /* 0x003fea0003800000 */
.L_x_14343:
[----:B------:R-:W-:Y:S01]  /*1a40*/  MOV R18, R11 ;  /* 0x0000000b00127202 */ /* 0x000fe20000000f00 */
[----:B------:R-:W-:Y:S02]  /*1a50*/  IMAD.MOV.U32 R68, RZ, RZ, R16 ;  /* 0x000000ffff447224 */ /* 0x000fe400078e0010 */
[----:B------:R-:W-:Y:S02]  /*1a60*/  IMAD.MOV.U32 R16, RZ, RZ, -0x1 ;  /* 0xffffffffff107424 */ /* 0x000fe400078e00ff */
[----:B------:R-:W-:-:S07]  /*1a70*/  IMAD R68, R60, R68, R69 ;  /* 0x000000443c447224 */ /* 0x000fce00078e0245 */
[----:B------:R-:W-:Y:S05]  /*1a80*/  WARPSYNC.COLLECTIVE R16, `(.L_x_14344) ;  /* 0x0000000010087348 */ /* 0x000fea0003c00000 */
[----:B------:R0:W1:Y:S02]  /*1a90*/  SHFL.IDX P2, R16, R67, R18, R17 ;  /* 0x0000001243107389 */ /* 0x0000640000040011 */
[----:B01----:R-:W-:Y:S05]  /*1aa0*/  ENDCOLLECTIVE ;  /* 0x000000000000791b */ /* 0x003fea0003800000 */
.L_x_14344:
[----:B------:R-:W-:Y:S01]  /*1ab0*/  MOV R18, R10 ;  /* 0x0000000a00127202 */ /* 0x000fe20000000f00 */
[----:B------:R-:W-:Y:S02]  /*1ac0*/  IMAD.MOV.U32 R69, RZ, RZ, R16 ;  /* 0x000000ffff457224 */ /* 0x000fe400078e0010 */
[----:B------:R-:W-:Y:S02]  /*1ad0*/  IMAD.MOV.U32 R16, RZ, RZ, -0x1 ;  /* 0xffffffffff107424 */ /* 0x000fe400078e00ff */
[----:B------:R-:W-:-:S07]  /*1ae0*/  IMAD R69, R31, R69, R68 ;  /* 0x000000451f457224 */ /* 0x000fce00078e0244 */
[----:B------:R-:W-:Y:S05]  /*1af0*/  WARPSYNC.COLLECTIVE R16, `(.L_x_14345) ;  /* 0x0000000010087348 */ /* 0x000fea0003c00000 */
[----:B------:R0:W1:Y:S02]  /*1b00*/  SHFL.IDX P2, R16, R67, R18, R17 ;  /* 0x0000001243107389 */ /* 0x0000640000040011 */
[----:B01----:R-:W-:Y:S05]  /*1b10*/  ENDCOLLECTIVE ;  /* 0x000000000000791b */ /* 0x003fea0003800000 */
.L_x_14345:
[----:B------:R-:W-:Y:S01]  /*1b20*/  MOV R18, R9 ;  /* 0x0000000900127202 */ /* 0x000fe20000000f00 */
[----:B------:R-:W-:Y:S02]  /*1b30*/  IMAD.MOV.U32 R68, RZ, RZ, R16 ;  /* 0x000000ffff447224 */ /* 0x000fe400078e0010 */
[----:B------:R-:W-:Y:S02]  /*1b40*/  IMAD.MOV.U32 R16, RZ, RZ, -0x1 ;  /* 0xffffffffff107424 */ /* 0x000fe400078e00ff */
[----:B------:R-:W-:-:S07]  /*1b50*/  IMAD R68, R30, R68, R69 ;  /* 0x000000441e447224 */ /* 0x000fce00078e0245 */
[----:B------:R-:W-:Y:S05]  /*1b60*/  WARPSYNC.COLLECTIVE R16, `(.L_x_14346) ;  /* 0x0000000010087348 */ /* 0x000fea0003c00000 */
[----:B------:R0:W1:Y:S02]  /*1b70*/  SHFL.IDX P2, R16, R67, R18, R17 ;  /* 0x0000001243107389 */ /* 0x0000640000040011 */
[----:B01----:R-:W-:Y:S05]  /*1b80*/  ENDCOLLECTIVE ;  /* 0x000000000000791b */ /* 0x003fea0003800000 */
.L_x_14346:
[----:B------:R-:W-:Y:S01]  /*1b90*/  MOV R18, R32 ;  /* 0x0000002000127202 */ /* 0x000fe20000000f00 */
[----:B------:R-:W-:Y:S02]  /*1ba0*/  IMAD.MOV.U32 R69, RZ, RZ, R16 ;  /* 0x000000ffff457224 */ /* 0x000fe400078e0010 */
[----:B------:R-:W-:Y:S02]  /*1bb0*/  IMAD.MOV.U32 R16, RZ, RZ, -0x1 ;  /* 0xffffffffff107424 */ /* 0x000fe400078e00ff */
[----:B------:R-:W-:-:S07]  /*1bc0*/  IMAD R69, R29, R69, R68 ;  /* 0x000000451d457224 */ /* 0x000fce00078e0244 */
[----:B------:R-:W-:Y:S05]  /*1bd0*/  WARPSYNC.COLLECTIVE R16, `(.L_x_14347) ;  /* 0x0000000010087348 */ /* 0x000fea0003c00000 */
[----:B------:R0:W1:Y:S02]  /*1be0*/  SHFL.IDX P2, R16, R67, R18, R17 ;  /* 0x0000001243107389 */ /* 0x0000640000040011 */
[----:B01----:R-:W-:Y:S05]  /*1bf0*/  ENDCOLLECTIVE ;  /* 0x000000000000791b */ /* 0x003fea0003800000 */
.L_x_14347:
[----:B------:R-:W-:Y:S01]  /*1c00*/  MOV R18, R8 ;  /* 0x0000000800127202 */ /* 0x000fe20000000f00 */
[----:B------:R-:W-:Y:S02]  /*1c10*/  IMAD.MOV.U32 R68, RZ, RZ, R16 ;  /* 0x000000ffff447224 */ /* 0x000fe400078e0010 */
[----:B------:R-:W-:Y:S02]  /*1c20*/  IMAD.MOV.U32 R16, RZ, RZ, -0x1 ;  /* 0xffffffffff107424 */ /* 0x000fe400078e00ff */
[----:B------:R-:W-:-:S07]  /*1c30*/  IMAD R68, R28, R68, R69 ;  /* 0x000000441c447224 */ /* 0x000fce00078e0245 */
[----:B------:R-:W-:Y:S05]  /*1c40*/  WARPSYNC.COLLECTIVE R16, `(.L_x_14348) ;  /* 0x0000000010087348 */ /* 0x000fea0003c00000 */
[----:B------:R0:W1:Y:S02]  /*1c50*/  SHFL.IDX P2, R16, R67, R18, R17 ;  /* 0x0000001243107389 */ /* 0x0000640000040011 */
[----:B01----:R-:W-:Y:S05]  /*1c60*/  ENDCOLLECTIVE ;  /* 0x000000000000791b */ /* 0x003fea0003800000 */
.L_x_14348:
[----:B------:R-:W-:Y:S01]  /*1c70*/  MOV R18, R7 ;  /* 0x0000000700127202 */ /* 0x000fe20000000f00 */
[----:B------:R-:W-:Y:S02]  /*1c80*/  IMAD.MOV.U32 R69, RZ, RZ, R16 ;  /* 0x000000ffff457224 */ /* 0x000fe400078e0010 */
[----:B------:R-:W-:Y:S02]  /*1c90*/  IMAD.MOV.U32 R16, RZ, RZ, -0x1 ;  /* 0xffffffffff107424 */ /* 0x000fe400078e00ff */
[----:B------:R-:W-:-:S07]  /*1ca0*/  IMAD R69, R27, R69, R68 ;  /* 0x000000451b457224 */ /* 0x000fce00078e0244 */
[----:B------:R-:W-:Y:S05]  /*1cb0*/  WARPSYNC.COLLECTIVE R16, `(.L_x_14349) ;  /* 0x0000000010087348 */ /* 0x000fea0003c00000 */
[----:B------:R0:W1:Y:S02]  /*1cc0*/  SHFL.IDX P2, R16, R67, R18, R17 ;  /* 0x0000001243107389 */ /* 0x0000640000040011 */
[----:B01----:R-:W-:Y:S05]  /*1cd0*/  ENDCOLLECTIVE ;  /* 0x000000000000791b */ /* 0x003fea0003800000 */
.L_x_14349:
[----:B------:R-:W-:Y:S01]  /*1ce0*/  MOV R18, R6 ;  /* 0x0000000600127202 */ /* 0x000fe20000000f00 */
[----:B------:R-:W-:Y:S02]  /*1cf0*/  IMAD.MOV.U32 R68, RZ, RZ, R16 ;  /* 0x000000ffff447224 */ /* 0x000fe400078e0010 */
[----:B------:R-:W-:Y:S02]  /*1d00*/  IMAD.MOV.U32 R16, RZ, RZ, -0x1 ;  /* 0xffffffffff107424 */ /* 0x000fe400078e00ff */
[----:B------:R-:W-:-:S07]  /*1d10*/  IMAD R68, R26, R68, R69 ;  /* 0x000000441a447224 */ /* 0x000fce00078e0245 */
[----:B------:R-:W-:Y:S05]  /*1d20*/  WARPSYNC.COLLECTIVE R16, `(.L_x_14350) ;  /* 0x0000000010087348 */ /* 0x000fea0003c00000 */
[----:B------:R0:W1:Y:S02]  /*1d30*/  SHFL.IDX P2, R16, R67, R18, R17 ;  /* 0x0000001243107389 */ /* 0x0000640000040011 */
[----:B01----:R-:W-:Y:S05]  /*1d40*/  ENDCOLLECTIVE ;  /* 0x000000000000791b */ /* 0x003fea0003800000 */
.L_x_14350:
[----:B------:R-:W-:Y:S01]  /*1d50*/  MOV R18, R5 ;  /* 0x0000000500127202 */ /* 0x000fe20000000f00 */
[----:B------:R-:W-:Y:S02]  /*1d60*/  IMAD.MOV.U32 R69, RZ, RZ, R16 ;  /* 0x000000ffff457224 */ /* 0x000fe400078e0010 */
[----:B------:R-:W-:Y:S02]  /*1d70*/  IMAD.MOV.U32 R16, RZ, RZ, -0x1 ;  /* 0xffffffffff107424 */ /* 0x000fe400078e00ff */
[----:B------:R-:W-:-:S07]  /*1d80*/  IMAD R69, R25, R69, R68 ;  /* 0x0000004519457224 */ /* 0x000fce00078e0244 */
[----:B------:R-:W-:Y:S05]  /*1d90*/  WARPSYNC.COLLECTIVE R16, `(.L_x_14351) ;  /* 0x0000000010087348 */ /* 0x000fea0003c00000 */
[----:B------:R0:W1:Y:S02]  /*1da0*/  SHFL.IDX P2, R16, R67, R18, R17 ;  /* 0x0000001243107389 */ /* 0x0000640000040011 */
[----:B01----:R-:W-:Y:S05]  /*1db0*/  ENDCOLLECTIVE ;  /* 0x000000000000791b */ /* 0x003fea0003800000 */
.L_x_14351:
[----:B------:R-:W-:Y:S01]  /*1dc0*/  MOV R18, R4 ;  /* 0x0000000400127202 */ /* 0x000fe20000000f00 */
[----:B------:R-:W-:Y:S02]  /*1dd0*/  IMAD.MOV.U32 R68, RZ, RZ, R16 ;  /* 0x000000ffff447224 */ /* 0x000fe400078e0010 */
[----:B------:R-:W-:Y:S02]  /*1de0*/  IMAD.MOV.U32 R16, RZ, RZ, -0x1 ;  /* 0xffffffffff107424 */ /* 0x000fe400078e00ff */
[----:B------:R-:W-:-:S07]  /*1df0*/  IMAD R68, R24, R68, R69 ;  /* 0x0000004418447224 */ /* 0x000fce00078e0245 */
[----:B------:R-:W-:Y:S05]  /*1e00*/  WARPSYNC.COLLECTIVE R16, `(.L_x_14352) ;  /* 0x0000000010087348 */ /* 0x000fea0003c00000 */
[----:B------:R0:W1:Y:S02]  /*1e10*/  SHFL.IDX P2, R16, R67, R18, R17 ;  /* 0x0000001243107389 */ /* 0x0000640000040011 */
[----:B01----:R-:W-:Y:S05]  /*1e20*/  ENDCOLLECTIVE ;  /* 0x000000000000791b */ /* 0x003fea0003800000 */
.L_x_14352:
[----:B------:R-:W-:Y:S01]  /*1e30*/  MOV R18, R3 ;  /* 0x0000000300127202 */ /* 0x000fe20000000f00 */
[----:B------:R-:W-:Y:S02]  /*1e40*/  IMAD.MOV.U32 R69, RZ, RZ, R16 ;  /* 0x000000ffff457224 */ /* 0x000fe400078e0010 */
[----:B------:R-:W-:Y:S02]  /*1e50*/  IMAD.MOV.U32 R16, RZ, RZ, -0x1 ;  /* 0xffffffffff107424 */ /* 0x000fe400078e00ff */
[----:B------:R-:W-:-:S07]  /*1e60*/  IMAD R69, R23, R69, R68 ;  /* 0x0000004517457224 */ /* 0x000fce00078e0244 */
[----:B------:R-:W-:Y:S05]  /*1e70*/  WARPSYNC.COLLECTIVE R16, `(.L_x_14353) ;  /* 0x0000000010087348 */ /* 0x000fea0003c00000 */
[----:B------:R0:W1:Y:S02]  /*1e80*/  SHFL.IDX P2, R16, R67, R18, R17 ;  /* 0x0000001243107389 */ /* 0x0000640000040011 */
[----:B01----:R-:W-:Y:S05]  /*1e90*/  ENDCOLLECTIVE ;  /* 0x000000000000791b */ /* 0x003fea0003800000 */
.L_x_14353:
[----:B------:R-:W-:Y:S01]  /*1ea0*/  MOV R18, R2 ;  /* 0x0000000200127202 */ /* 0x000fe20000000f00 */
[----:B------:R-:W-:Y:S02]  /*1eb0*/  IMAD.MOV.U32 R68, RZ, RZ, R16 ;  /* 0x000000ffff447224 */ /* 0x000fe400078e0010 */
[----:B------:R-:W-:Y:S02]  /*1ec0*/  IMAD.MOV.U32 R16, RZ, RZ, -0x1 ;  /* 0xffffffffff107424 */ /* 0x000fe400078e00ff */
[----:B------:R-:W-:-:S07]  /*1ed0*/  IMAD R68, R22, R68, R69 ;  /* 0x0000004416447224 */ /* 0x000fce00078e0245 */
[----:B------:R-:W-:Y:S05]  /*1ee0*/  WARPSYNC.COLLECTIVE R16, `(.L_x_14354) ;  /* 0x0000000010087348 */ /* 0x000fea0003c00000 */
[----:B------:R0:W1:Y:S02]  /*1ef0*/  SHFL.IDX P2, R16, R67, R18, R17 ;  /* 0x0000001243107389 */ /* 0x0000640000040011 */
[----:B01----:R-:W-:Y:S05]  /*1f00*/  ENDCOLLECTIVE ;  /* 0x000000000000791b */ /* 0x003fea0003800000 */
.L_x_14354:
[----:B------:R-:W-:Y:S01]  /*1f10*/  IMAD.MOV.U32 R69, RZ, RZ, R16 ;  /* 0x000000ffff457224 */ /* 0x000fe200078e0010 */
[----:B------:R-:W-:Y:S06]  /*1f20*/  BRA `(.L_x_14355) ;  /* 0xfffffff000547947 */ /* 0x000fec000383ffff */
        .weak           $__internal_293_$__cuda_sm20_div_u16
        .type           $__internal_293_$__cuda_sm20_div_u16,@function
        .size           $__internal_293_$__cuda_sm20_div_u16,(.L_x_38796 - $__internal_293_$__cuda_sm20_div_u16)
$__internal_293_$__cuda_sm20_div_u16:
        /* <DEDUP_REMOVED lines=18> */
[----:B------:R-:W-:Y:S06]  /*2050*/  RET.REL.NODEC R4 `(_Z9cuda_gemmIiLi128ELi2ELi1ELi2048ELi64ELi64ELi64ELi0ELi1EEviiiPT_S1_S1_iii) ;  /* 0xffffffdc04e87950 */ /* 0x000fec0003c3ffff */
.L_x_14356:
        /* <DEDUP_REMOVED lines=10> */
.L_x_38796:


//--------------------- .text._Z9cuda_gemmIiLi128ELi2ELi1ELi2048ELi64ELi64ELi64ELi0ELi0EEviiiPT_S1_S1_iii --------------------------
	.section	.text._Z9cuda_gemmIiLi128ELi2ELi1ELi2048ELi64ELi64ELi64ELi0ELi0EEviiiPT_S1_S1_iii,"ax",@progbits
	.align	128
        .global         _Z9cuda_gemmIiLi128ELi2ELi1ELi2048ELi64ELi64ELi64ELi0ELi0EEviiiPT_S1_S1_iii
        .type           _Z9cuda_gemmIiLi128ELi2ELi1ELi2048ELi64ELi64ELi64ELi0ELi0EEviiiPT_S1_S1_iii,@function
        .size           _Z9cuda_gemmIiLi128ELi2ELi1ELi2048ELi64ELi64ELi64ELi0ELi0EEviiiPT_S1_S1_iii,(.L_x_38798 - _Z9cuda_gemmIiLi128ELi2ELi1ELi2048ELi64ELi64ELi64ELi0ELi0EEviiiPT_S1_S1_iii)
        .other          _Z9cuda_gemmIiLi128ELi2ELi1ELi2048ELi64ELi64ELi64ELi0ELi0EEviiiPT_S1_S1_iii,@"STO_CUDA_ENTRY STV_DEFAULT"
_Z9cuda_gemmIiLi128ELi2ELi1ELi2048ELi64ELi64ELi64ELi0ELi0EEviiiPT_S1_S1_iii:
.text._Z9cuda_gemmIiLi128ELi2ELi1ELi2048ELi64ELi64ELi64ELi0ELi0EEviiiPT_S1_S1_iii:
        /* <DEDUP_REMOVED lines=70> */
[----:B------:R-:W-:Y:S05]  /*0460*/  CALL.REL.NOINC `($__internal_295_$__cuda_sm20_div_u16) ;  /* 0x0000003800a07944 */ /* 0x000fea0003c00000 */
[----:B------:R-:W-:Y:S01]  /*0470*/  LOP3.LUT R8, R8, 0x7ff, RZ, 0x3c, !PT ;  /* 0x000007ff08087812 */ /* 0x000fe200078e3cff */
[----:B------:R-:W-:Y:S01]  /*0480*/  IMAD.MOV.U32 R18, RZ, RZ, R60 ;  /* 0x000000ffff127224 */ /* 0x000fe200078e003c */
[----:B------:R-:W-:Y:S02]  /*0490*/  LOP3.LUT R13, R9, 0xffff, RZ, 0xc0, !PT ;  /* 0x0000ffff090d7812 */ /* 0x000fe400078ec0ff */
[----:B------:R-:W-:Y:S01]  /*04a0*/  MOV R14, 0x4e0 ;  /* 0x000004e0000e7802 */ /* 0x000fe20000000f00 */
[----:B------:R-:W-:-:S05]  /*04b0*/  IMAD.IADD R8, R8, 0x1, -R9 ;  /* 0x0000000108087824 */ /* 0x000fca00078e0a09 */
[----:B------:R-:W-:-:S07]  /*04c0*/  LOP3.LUT R12, R8, 0xffff, RZ, 0xc0, !PT ;  /* 0x0000ffff080c7812 */ /* 0x000fce00078ec0ff */
[----:B------:R-:W-:Y:S05]  /*04d0*/  CALL.REL.NOINC `($__internal_295_$__cuda_sm20_div_u16) ;  /* 0x0000003800847944 */ /* 0x000fea0003c00000 */
        /* <DEDUP_REMOVED lines=112> */
[----:B------:R-:W-:Y:S05]  /*0be0*/  CALL.REL.NOINC `($__internal_294_$__cuda_sm20_div_s16) ;  /* 0x0000003000607944 */ /* 0x000fea0003c00000 */
        /* <DEDUP_REMOVED lines=10> */
.L_x_14407:
        /* <DEDUP_REMOVED lines=23> */
.L_x_14358:
[----:B------:R-:W-:Y:S05]  /*0e00*/  BSYNC.RECONVERGENT B0 ;  /* 0x0000000000007941 */ /* 0x000fea0003800200 */
.L_x_14357:
[----:B------:R-:W2:Y:S01]  /*0e10*/  S2UR UR8, SR_CgaCtaId ;  /* 0x00000000000879c3 */ /* 0x000ea20000008800 */
[----:B------:R-:W-:Y:S01]  /*0e20*/  UMOV UR5, 0x400 ;  /* 0x0000040000057882 */ /* 0x000fe20000000000 */
[----:B------:R-:W-:Y:S01]  /*0e30*/  BSSY.RECONVERGENT B0, `(.L_x_14359) ;  /* 0x000000f000007945 */ /* 0x000fe20003800200 */
[----:B------:R-:W-:-:S04]  /*0e40*/  UIADD3 UR5, UPT, UPT, UR5, 0x1880, URZ ;  /* 0x0000188005057890 */ /* 0x000fc8000fffe0ff */
[----:B--2---:R-:W-:-:S06]  /*0e50*/  ULEA UR5, UR8, UR5, 0x18 ;  /* 0x0000000508057291 */ /* 0x004fcc000f8ec0ff */
[----:B01----:R-:W-:-:S07]  /*0e60*/  LEA R17, R16, UR5, 0x2 ;  /* 0x0000000510117c11 */ /* 0x003fce000f8e10ff */
.L_x_14360:
        /* <DEDUP_REMOVED lines=12> */
.L_x_14359:
[----:B------:R-:W-:Y:S01]  /*0f30*/  PLOP3.LUT P0, PT, PT, PT, PT, 0x80, 0x8 ;  /* 0x000000000008781c */ /* 0x000fe20003f0f070 */
[----:B------:R-:W-:Y:S01]  /*0f40*/  IMAD.MOV.U32 R20, RZ, RZ, RZ ;  /* 0x000000ffff147224 */ /* 0x000fe200078e00ff */
[----:B------:R-:W1:Y:S01]  /*0f50*/  LDCU UR12, c[0x0][0x3ac] ;  /* 0x00007580ff0c77ac */ /* 0x000e620008000800 */
[----:B------:R-:W2:Y:S10]  /*0f60*/  LDCU UR13, c[0x0][0x3a8] ;  /* 0x00007500ff0d77ac */ /* 0x000eb40008000800 */
.L_x_14402:
        /* <DEDUP_REMOVED lines=13> */
.L_x_14362:
        /* <DEDUP_REMOVED lines=13> */
.L_x_14361:
[----:B0-----:R-:W-:Y:S01]  /*1110*/  IADD3 R19, PT, PT, R20, UR6, RZ ;  /* 0x0000000614137c10 */ /* 0x001fe2000fffe0ff */
[----:B------:R-:W-:-:S07]  /*1120*/  IMAD.MOV.U32 R18, RZ, RZ, RZ ;  /* 0x000000ffff127224 */ /* 0x000fce00078e00ff */
.L_x_14401:
[----:B0-----:R-:W0:Y:S02]  /*1130*/  S2R R20, SR_TID.X ;  /* 0x0000000000147919 */ /* 0x001e240000002100 */
[----:B0-----:R-:W-:Y:S02]  /*1140*/  LOP3.LUT R17, R20, 0xf, RZ, 0xc0, !PT ;  /* 0x0000000f14117812 */ /* 0x001fe400078ec0ff */
[----:B------:R-:W-:-:S03]  /*1150*/  SHF.R.U32.HI R20, RZ, 0x4, R20 ;  /* 0x00000004ff147819 */ /* 0x000fc60000011614 */
[----:B-1----:R-:W-:-:S07]  /*1160*/  IMAD.IADD R22, R17, 0x1, R18 ;  /* 0x0000000111167824 */ /* 0x002fce00078e0212 */
.L_x_14363:
        /* <DEDUP_REMOVED lines=16> */
.L_x_14400:
        /* <DEDUP_REMOVED lines=86> */
.L_x_14399:
        /* <DEDUP_REMOVED lines=11> */
.L_x_14409:
[----:B0--3--:R-:W-:-:S07]  /*1880*/  IMAD R66, R64, R73, RZ ;  /* 0x0000004940427224 */ /* 0x009fce00078e02ff */
.L_x_14367:
[----:B------:R-:W-:-:S13]  /*1890*/  ISETP.GE.AND P3, PT, R71, 0x2, PT ;  /* 0x000000024700780c */ /* 0x000fda0003f66270 */
[----:B------:R-:W-:Y:S05]  /*18a0*/  @!P3 BRA `(.L_x_14369) ;  /* 0x000000000010b947 */ /* 0x000fea0003800000 */
[----:B------:R-:W-:-:S03]  /*18b0*/  UMOV UR5, 0xffffffff ;  /* 0xffffffff00057882 */ /* 0x000fc60000000000 */
[----:B------:R-:W-:Y:S05]  /*18c0*/  BRA.DIV UR5, `(.L_x_14370) ;  /* 0x0000001e05087947 */ /* 0x000fea000b800000 */
[----:B------:R3:W4:Y:S02]  /*18d0*/  SHFL.IDX PT, R73, R72, R6, 0x1f ;  /* 0x00001f0648497589 */ /* 0x00072400000e0000 */
.L_x_14412:
[----:B----4-:R-:W-:-:S07]  /*18e0*/  IMAD R66, R63, R73, R66 ;  /* 0x000000493f427224 */ /* 0x010fce00078e0242 */
.L_x_14369:
[----:B------:R-:W-:-:S13]  /*18f0*/  ISETP.GE.AND P3, PT, R71, 0x3, PT ;  /* 0x000000034700780c */ /* 0x000fda0003f66270 */
[----:B------:R-:W-:Y:S05]  /*1900*/  @!P3 BRA `(.L_x_14371) ;  /* 0x000000000010b947 */ /* 0x000fea0003800000 */
[----:B------:R-:W-:-:S03]  /*1910*/  UMOV UR5, 0xffffffff ;  /* 0xffffffff00057882 */ /* 0x000fc60000000000 */
[----:B------:R-:W-:Y:S05]  /*1920*/  BRA.DIV UR5, `(.L_x_14372) ;  /* 0x0000001e05147947 */ /* 0x000fea000b800000 */
[----:B------:R4:W0:Y:S02]  /*1930*/  SHFL.IDX PT, R73, R72, R7, 0x1f ;  /* 0x00001f0748497589 */ /* 0x00082400000e0000 */
.L_x_14415:
[----:B0-----:R-:W-:-:S07]  /*1940*/  IMAD R66, R35, R73, R66 ;  /* 0x0000004923427224 */ /* 0x001fce00078e0242 */
.L_x_14371:
[----:B------:R-:W-:-:S13]  /*1950*/  ISETP.GE.AND P3, PT, R71, 0x4, PT ;  /* 0x000000044700780c */ /* 0x000fda0003f66270 */
[----:B------:R-:W-:Y:S05]  /*1960*/  @!P3 BRA `(.L_x_14373) ;  /* 0x000000000010b947 */ /* 0x000fea0003800000 */
[----:B------:R-:W-:-:S03]  /*1970*/  UMOV UR5, 0xffffffff ;  /* 0xffffffff00057882 */ /* 0x000fc60000000000 */
[----:B------:R-:W-:Y:S05]  /*1980*/  BRA.DIV UR5, `(.L_x_14374) ;  /* 0x0000001e05207947 */ /* 0x000fea000b800000 */
[----:B------:R0:W0:Y:S02]  /*1990*/  SHFL.IDX PT, R73, R72, R8, 0x1f ;  /* 0x00001f0848497589 */ /* 0x00002400000e0000 */
.L_x_14418:
[----:B0-----:R-:W-:-:S07]  /*19a0*/  IMAD R66, R34, R73, R66 ;  /* 0x0000004922427224 */ /* 0x001fce00078e0242 */
.L_x_14373:
[----:B------:R-:W-:-:S13]  /*19b0*/  ISETP.GE.AND P3, PT, R71, 0x5, PT ;  /* 0x000000054700780c */ /* 0x000fda0003f66270 */
[----:B------:R-:W-:Y:S05]  /*19c0*/  @!P3 BRA `(.L_x_14375) ;  /* 0x000000000010b947 */ /* 0x000fea0003800000 */
[----:B------:R-:W-:-:S03]  /*19d0*/  UMOV UR5, 0xffffffff ;  /* 0xffffffff00057882 */ /* 0x000fc60000000000 */
[----:B------:R-:W-:Y:S05]  /*19e0*/  BRA.DIV UR5, `(.L_x_14376) ;  /* 0x0000001e052c7947 */ /* 0x000fea000b800000 */
[----:B------:R0:W0:Y:S02]  /*19f0*/  SHFL.IDX PT, R73, R72, R9, 0x1f ;  /* 0x00001f0948497589 */ /* 0x00002400000e0000 */
.L_x_14421:
[----:B0-----:R-:W-:-:S07]  /*1a00*/  IMAD R66, R24, R73, R66 ;  /* 0x0000004918427224 */ /* 0x001fce00078e0242 */
.L_x_14375:
[----:B------:R-:W-:-:S13]  /*1a10*/  ISETP.GE.AND P3, PT, R71, 0x6, PT ;  /* 0x000000064700780c */ /* 0x000fda0003f66270 */
[----:B------:R-:W-:Y:S05]  /*1a20*/  @!P3 BRA `(.L_x_14377) ;  /* 0x000000000010b947 */ /* 0x000fea0003800000 */
[----:B------:R-:W-:-:S03]  /*1a30*/  UMOV UR5, 0xffffffff ;  /* 0xffffffff00057882 */ /* 0x000fc60000000000 */
[----:B------:R-:W-:Y:S05]  /*1a40*/  BRA.DIV UR5, `(.L_x_14378) ;  /* 0x0000001e05387947 */ /* 0x000fea000b800000 */
[----:B------:R0:W0:Y:S02]  /*1a50*/  SHFL.IDX PT, R73, R72, R10, 0x1f ;  /* 0x00001f0a48497589 */ /* 0x00002400000e0000 */
.L_x_14424:
[----:B0-----:R-:W-:-:S07]  /*1a60*/  IMAD R66, R23, R73, R66 ;  /* 0x0000004917427224 */ /* 0x001fce00078e0242 */
.L_x_14377:
[----:B------:R-:W-:-:S13]  /*1a70*/  ISETP.GE.AND P3, PT, R71, 0x7, PT ;  /* 0x000000074700780c */ /* 0x000fda0003f66270 */
[----:B------:R-:W-:Y:S05]  /*1a80*/  @!P3 BRA `(.L_x_14379) ;  /* 0x000000000010b947 */ /* 0x000fea0003800000 */
[----:B------:R-:W-:-:S03]  /*1a90*/  UMOV UR5, 0xffffffff ;  /* 0xffffffff00057882 */ /* 0x000fc60000000000 */
[----:B------:R-:W-:Y:S05]  /*1aa0*/  BRA.DIV UR5, `(.L_x_14380) ;  /* 0x0000001e05447947 */ /* 0x000fea000b800000 */
[----:B------:R0:W0:Y:S02]  /*1ab0*/  SHFL.IDX PT, R73, R72, R11, 0x1f ;  /* 0x00001f0b48497589 */ /* 0x00002400000e0000 */
.L_x_14427:
[----:B0-----:R-:W-:-:S07]  /*1ac0*/  IMAD R66, R22, R73, R66 ;  /* 0x0000004916427224 */ /* 0x001fce00078e0242 */
.L_x_14379:
[----:B------:R-:W-:-:S13]  /*1ad0*/  ISETP.GE.AND P3, PT, R71, 0x8, PT ;  /* 0x000000084700780c */ /* 0x000fda0003f66270 */
[----:B------:R-:W-:Y:S05]  /*1ae0*/  @!P3 BRA `(.L_x_14381) ;  /* 0x000000000010b947 */ /* 0x000fea0003800000 */
[----:B------:R-:W-:-:S03]  /*1af0*/  UMOV UR5, 0xffffffff ;  /* 0xffffffff00057882 */ /* 0x000fc60000000000 */
[----:B------:R-:W-:Y:S05]  /*1b00*/  BRA.DIV UR5, `(.L_x_14382) ;  /* 0x0000001e05507947 */ /* 0x000fea000b800000 */
[----:B------:R0:W0:Y:S02]  /*1b10*/  SHFL.IDX PT, R73, R72, R12, 0x1f ;  /* 0x00001f0c48497589 */ /* 0x00002400000e0000 */
.L_x_14430:
[----:B01----:R-:W-:-:S07]  /*1b20*/  IMAD R66, R21, R73, R66 ;  /* 0x0000004915427224 */ /* 0x003fce00078e0242 */
.L_x_14381:
[----:B------:R-:W-:-:S13]  /*1b30*/  ISETP.GE.AND P3, PT, R71, 0x9, PT ;  /* 0x000000094700780c */ /* 0x000fda0003f66270 */
[----:B------:R-:W-:Y:S05]  /*1b40*/  @!P3 BRA `(.L_x_14383) ;  /* 0x000000000010b947 */ /* 0x000fea0003800000 */
[----:B------:R-:W-:-:S03]  /*1b50*/  UMOV UR5, 0xffffffff ;  /* 0xffffffff00057882 */ /* 0x000fc60000000000 */
[----:B------:R-:W-:Y:S05]  /*1b60*/  BRA.DIV UR5, `(.L_x_14384) ;  /* 0x0000001e055c7947 */ /* 0x000fea000b800000 */
[----:B------:R0:W0:Y:S02]  /*1b70*/  SHFL.IDX PT, R73, R72, R13, 0x1f ;  /* 0x00001f0d48497589 */ /* 0x00002400000e0000 */
.L_x_14433:
[----:B0-----:R-:W-:-:S07]  /*1b80*/  IMAD R66, R25, R73, R66 ;  /* 0x0000004919427224 */ /* 0x001fce00078e0242 */
.L_x_14383:
[----:B------:R-:W-:-:S13]  /*1b90*/  ISETP.GE.AND P3, PT, R71, 0xa, PT ;  /* 0x0000000a4700780c */ /* 0x000fda0003f66270 */
[----:B------:R-:W-:Y:S05]  /*1ba0*/  @!P3 BRA `(.L_x_14385) ;  /* 0x000000000010b947 */ /* 0x000fea0003800000 */
[----:B------:R-:W-:-:S03]  /*1bb0*/  UMOV UR5, 0xffffffff ;  /* 0xffffffff00057882 */ /* 0x000fc60000000000 */
[----:B------:R-:W-:Y:S05]  /*1bc0*/  BRA.DIV UR5, `(.L_x_14386) ;  /* 0x0000001e05687947 */ /* 0x000fea000b800000 */
[----:B------:R0:W0:Y:S02]  /*1bd0*/  SHFL.IDX PT, R73, R72, R14, 0x1f ;  /* 0x00001f0e48497589 */ /* 0x00002400000e0000 */
.L_x_14436:
[----:B0-----:R-:W-:-:S07]  /*1be0*/  IMAD R66, R20, R73, R66 ;  /* 0x0000004914427224 */ /* 0x001fce00078e0242 */
.L_x_14385:
[----:B------:R-:W-:-:S13]  /*1bf0*/  ISETP.GE.AND P3, PT, R71, 0xb, PT ;  /* 0x0000000b4700780c */ /* 0x000fda0003f66270 */
[----:B------:R-:W-:Y:S05]  /*1c00*/  @!P3 BRA `(.L_x_14387) ;  /* 0x000000000010b947 */ /* 0x000fea0003800000 */
[----:B------:R-:W-:-:S03]  /*1c10*/  UMOV UR5, 0xffffffff ;  /* 0xffffffff00057882 */ /* 0x000fc60000000000 */
[----:B------:R-:W-:Y:S05]  /*1c20*/  BRA.DIV UR5, `(.L_x_14388) ;  /* 0x0000001e05747947 */ /* 0x000fea000b800000 */
[----:B------:R0:W0:Y:S02]  /*1c30*/  SHFL.IDX PT, R73, R72, R15, 0x1f ;  /* 0x00001f0f48497589 */ /* 0x00002400000e0000 */
.L_x_14439:
[----:B0-----:R-:W-:-:S07]  /*1c40*/  IMAD R66, R17, R73, R66 ;  /* 0x0000004911427224 */ /* 0x001fce00078e0242 */
.L_x_14387:
[----:B------:R-:W-:-:S13]  /*1c50*/  ISETP.GE.AND P3, PT, R71, 0xc, PT ;  /* 0x0000000c4700780c */ /* 0x000fda0003f66270 */
[----:B------:R-:W-:Y:S05]  /*1c60*/  @!P3 BRA `(.L_x_14389) ;  /* 0x000000000010b947 */ /* 0x000fea0003800000 */
[----:B------:R-:W-:-:S03]  /*1c70*/  UMOV UR5, 0xffffffff ;  /* 0xffffffff00057882 */ /* 0x000fc60000000000 */
[----:B------:R-:W-:Y:S05]  /*1c80*/  BRA.DIV UR5, `(.L_x_14390) ;  /* 0x0000001e05807947 */ /* 0x000fea000b800000 */
[----:B------:R0:W0:Y:S02]  /*1c90*/  SHFL.IDX PT, R73, R72, R28, 0x1f ;  /* 0x00001f1c48497589 */ /* 0x00002400000e0000 */
.L_x_14442:
[----:B0-----:R-:W-:-:S07]  /*1ca0*/  IMAD R66, R16, R73, R66 ;  /* 0x0000004910427224 */ /* 0x001fce00078e0242 */
.L_x_14389:
[----:B------:R-:W-:-:S13]  /*1cb0*/  ISETP.GE.AND P3, PT, R71, 0xd, PT ;  /* 0x0000000d4700780c */ /* 0x000fda0003f66270 */
[----:B------:R-:W-:Y:S05]  /*1cc0*/  @!P3 BRA `(.L_x_14391) ;  /* 0x000000000010b947 */ /* 0x000fea0003800000 */
[----:B------:R-:W-:-:S03]  /*1cd0*/  UMOV UR5, 0xffffffff ;  /* 0xffffffff00057882 */ /* 0x000fc60000000000 */
[----:B------:R-:W-:Y:S05]  /*1ce0*/  BRA.DIV UR5, `(.L_x_14392) ;  /* 0x0000001e058c7947 */ /* 0x000fea000b800000 */
[----:B------:R0:W0:Y:S02]  /*1cf0*/  SHFL.IDX PT, R73, R72, R29, 0x1f ;  /* 0x00001f1d48497589 */ /* 0x00002400000e0000 */
.L_x_14445:
[----:B0-----:R-:W-:-:S07]  /*1d00*/  IMAD R66, R68, R73, R66 ;  /* 0x0000004944427224 */ /* 0x001fce00078e0242 */
.L_x_14391:
[----:B------:R-:W-:-:S13]  /*1d10*/  ISETP.GE.AND P3, PT, R71, 0xe, PT ;  /* 0x0000000e4700780c */ /* 0x000fda0003f66270 */
[----:B------:R-:W-:Y:S05]  /*1d20*/  @!P3 BRA `(.L_x_14393) ;  /* 0x000000000010b947 */ /* 0x000fea0003800000 */
[----:B------:R-:W-:-:S03]  /*1d30*/  UMOV UR5, 0xffffffff ;  /* 0xffffffff00057882 */ /* 0x000fc60000000000 */
[----:B------:R-:W-:Y:S05]  /*1d40*/  BRA.DIV UR5, `(.L_x_14394) ;  /* 0x0000001e05987947 */ /* 0x000fea000b800000 */
[----:B------:R0:W0:Y:S02]  /*1d50*/  SHFL.IDX PT, R73, R72, R30, 0x1f ;  /* 0x00001f1e48497589 */ /* 0x00002400000e0000 */
.L_x_14448:
[----:B0-----:R-:W-:-:S07]  /*1d60*/  IMAD R66, R69, R73, R66 ;  /* 0x0000004945427224 */ /* 0x001fce00078e0242 */
.L_x_14393:
[----:B------:R-:W-:-:S13]  /*1d70*/  ISETP.GE.AND P3, PT, R71, 0xf, PT ;  /* 0x0000000f4700780c */ /* 0x000fda0003f66270 */
[----:B------:R-:W-:Y:S05]  /*1d80*/  @!P3 BRA `(.L_x_14395) ;  /* 0x000000000010b947 */ /* 0x000fea0003800000 */
[----:B------:R-:W-:-:S03]  /*1d90*/  UMOV UR5, 0xffffffff ;  /* 0xffffffff00057882 */ /* 0x000fc60000000000 */
[----:B------:R-:W-:Y:S05]  /*1da0*/  BRA.DIV UR5, `(.L_x_14396) ;  /* 0x0000001e05a47947 */ /* 0x000fea000b800000 */
[----:B------:R0:W0:Y:S02]  /*1db0*/  SHFL.IDX PT, R73, R72, R31, 0x1f ;  /* 0x00001f1f48497589 */ /* 0x00002400000e0000 */
.L_x_14451:
[----:B0-----:R-:W-:-:S07]  /*1dc0*/  IMAD R66, R70, R73, R66 ;  /* 0x0000004946427224 */ /* 0x001fce00078e0242 */
.L_x_14395:
[----:B------:R-:W-:-:S13]  /*1dd0*/  ISETP.GE.AND P3, PT, R71, 0x10, PT ;  /* 0x000000104700780c */ /* 0x000fda0003f66270 */
[----:B------:R-:W-:Y:S05]  /*1de0*/  @!P3 BRA `(.L_x_14397) ;  /* 0x00000004001cb947 */ /* 0x000fea0003800000 */
[----:B------:R-:W-:-:S03]  /*1df0*/  UMOV UR5, 0xffffffff ;  /* 0xffffffff00057882 */ /* 0x000fc60000000000 */
[----:B------:R-:W-:Y:S05]  /*1e00*/  BRA.DIV UR5, `(.L_x_14398) ;  /* 0x0000001e05b07947 */ /* 0x000fea000b800000 */
[----:B--234-:R2:W3:Y:S02]  /*1e10*/  SHFL.IDX PT, R72, R72, R36, 0x1f ;  /* 0x00001f2448487589 */ /* 0x01c4e400000e0000 */
.L_x_14454:
[----:B0--3--:R-:W-:Y:S01]  /*1e20*/  IMAD R66, R67, R72, R66 ;  /* 0x0000004843427224 */ /* 0x009fe200078e0242 */
[----:B------:R-:W-:Y:S06]  /*1e30*/  BRA `(.L_x_14397) ;  /* 0x0000000400087947 */ /* 0x000fec0003800000 */
.L_x_14366:
        /* <DEDUP_REMOVED lines=66> */
.L_x_14397:
        /* <DEDUP_REMOVED lines=16> */
.L_x_14365:
[----:B------:R-:W-:Y:S05]  /*2360*/  @!P0 BRA `(.L_x_14400) ;  /* 0xffffffec00c08947 */ /* 0x000fea000383ffff */
[----:B------:R-:W-:Y:S05]  /*2370*/  BSYNC.RECONVERGENT B0 ;  /* 0x0000000000007941 */ /* 0x000fea0003800200 */
.L_x_14364:
        /* <DEDUP_REMOVED lines=139> */
.L_x_14404:
[----:B------:R-:W-:Y:S05]  /*2c30*/  BSYNC.RECONVERGENT B0 ;  /* 0x0000000000007941 */ /* 0x000fea0003800200 */
.L_x_14403:
[----:B------:R-:W-:Y:S01]  /*2c40*/  BSSY.RECONVERGENT B0, `(.L_x_14405) ;  /* 0x000007d000007945 */ /* 0x000fe20003800200 */
[----:B------:R-:W-:-:S13]  /*2c50*/  ISETP.NE.AND P0, PT, R0, RZ, PT ;  /* 0x000000ff0000720c */ /* 0x000fda0003f05270 */
.L_x_14406:
        /* <DEDUP_REMOVED lines=124> */
.L_x_14405:
[----:B------:R-:W0:Y:S02]  /*3420*/  LDCU UR5, c[0x0][0x374] ;  /* 0x00006e80ff0577ac */ /* 0x000e240008000800 */
[----:B0-----:R-:W-:Y:S02]  /*3430*/  UIADD3 UR4, UPT, UPT, UR5, UR4, URZ ;  /* 0x0000000405047290 */ /* 0x001fe4000fffe0ff */
[----:B------:R-:W-:-:S04]  /*3440*/  USHF.L.U32 UR5, UR5, 0x1, URZ ;  /* 0x0000000105057899 */ /* 0x000fc800080006ff */
[----:B------:R-:W-:-:S09]  /*3450*/  UISETP.GE.U32.AND UP0, UPT, UR4, UR5, UPT ;  /* 0x000000050400728c */ /* 0x000fd2000bf06070 */
[----:B------:R-:W-:Y:S05]  /*3460*/  BRA.U !UP0, `(.L_x_14407) ;  /* 0xffffffd908087547 */ /* 0x000fea000b83ffff */
[----:B------:R-:W-:Y:S05]  /*3470*/  EXIT ;  /* 0x000000000000794d */ /* 0x000fea0003800000 */
.L_x_14368:
[----:B------:R-:W-:Y:S01]  /*3480*/  IMAD.MOV.U32 R75, RZ, RZ, R37 ;  /* 0x000000ffff4b7224 */ /* 0x000fe200078e0025 */
[----:B------:R-:W-:Y:S01]  /*3490*/  MOV R74, 0xffffffff ;  /* 0xffffffff004a7802 */ /* 0x000fe20000000f00 */
[----:B------:R-:W-:-:S07]  /*34a0*/  IMAD.MOV.U32 R77, RZ, RZ, 0x1f ;  /* 0x0000001fff4d7424 */ /* 0x000fce00078e00ff */
[----:B01----:R-:W-:Y:S05]  /*34b0*/  WARPSYNC.COLLECTIVE R74, `(.L_x_14408) ;  /* 0x000000004a087348 */ /* 0x003fea0003c00000 */
[----:B------:R2:W3:Y:S02]  /*34c0*/  SHFL.IDX P3, R73, R72, R75, R77 ;  /* 0x0000004b48497389 */ /* 0x0004e4000006004d */
[----:B0123--:R-:W-:Y:S05]  /*34d0*/  ENDCOLLECTIVE ;  /* 0x000000000000791b */ /* 0x00ffea0003800000 */
.L_x_14408:
[----:B------:R-:W-:Y:S05]  /*34e0*/  BRA `(.L_x_14409) ;  /* 0xffffffe000e47947 */ /* 0x000fea000383ffff */
.L_x_14370:
[----:B------:R-:W-:Y:S01]  /*34f0*/  BSSY B1, `(.L_x_14410) ;  /* 0x0000007000017945 */ /* 0x000fe20003800000 */
[----:B------:R-:W-:Y:S02]  /*3500*/  IMAD.MOV.U32 R75, RZ, RZ, R6 ;  /* 0x000000ffff4b7224 */ /* 0x000fe400078e0006 */
[----:B------:R-:W-:Y:S02]  /*3510*/  IMAD.MOV.U32 R77, RZ, RZ, 0x1f ;  /* 0x0000001fff4d7424 */ /* 0x000fe400078e00ff */
[----:B------:R-:W-:-:S07]  /*3520*/  IMAD.MOV.U32 R74, RZ, RZ, -0x1 ;  /* 0xffffffffff4a7424 */ /* 0x000fce00078e00ff */
[----:B012---:R-:W-:Y:S05]  /*3530*/  WARPSYNC.COLLECTIVE R74, `(.L_x_14411) ;  /* 0x000000004a087348 */ /* 0x007fea0003c00000 */
[----:B------:R3:W4:Y:S02]  /*3540*/  SHFL.IDX P3, R73, R72, R75, R77 ;  /* 0x0000004b48497389 */ /* 0x000724000006004d */
[----:B01234-:R-:W-:Y:S05]  /*3550*/  ENDCOLLECTIVE ;  /* 0x000000000000791b */ /* 0x01ffea0003800000 */
.L_x_14411:
[----:B------:R-:W-:Y:S05]  /*3560*/  BSYNC B1 ;  /* 0x0000000000017941 */ /* 0x000fea0003800000 */
.L_x_14410:
[----:B------:R-:W-:Y:S05]  /*3570*/  BRA `(.L_x_14412) ;  /* 0xffffffe000d87947 */ /* 0x000fea000383ffff */
.L_x_14372:
[----:B------:R-:W-:Y:S01]  /*3580*/  BSSY B1, `(.L_x_14413) ;  /* 0x0000007000017945 */ /* 0x000fe20003800000 */
[----:B------:R-:W-:Y:S01]  /*3590*/  MOV R75, R7 ;  /* 0x00000007004b7202 */ /* 0x000fe20000000f00 */
[----:B------:R-:W-:Y:S02]  /*35a0*/  IMAD.MOV.U32 R77, RZ, RZ, 0x1f ;  /* 0x0000001fff4d7424 */ /* 0x000fe400078e00ff */
[----:B------:R-:W-:-:S07]  /*35b0*/  IMAD.MOV.U32 R74, RZ, RZ, -0x1 ;  /* 0xffffffffff4a7424 */ /* 0x000fce00078e00ff */
[----:B0123--:R-:W-:Y:S05]  /*35c0*/  WARPSYNC.COLLECTIVE R74, `(.L_x_14414) ;  /* 0x000000004a087348 */ /* 0x00ffea0003c00000 */
[----:B------:R4:W0:Y:S02]  /*35d0*/  SHFL.IDX P3, R73, R72, R75, R77 ;  /* 0x0000004b48497389 */ /* 0x000824000006004d */
[----:B01234-:R-:W-:Y:S05]  /*35e0*/  ENDCOLLECTIVE ;  /* 0x000000000000791b */ /* 0x01ffea0003800000 */
.L_x_14414:
[----:B------:R-:W-:Y:S05]  /*35f0*/  BSYNC B1 ;  /* 0x0000000000017941 */ /* 0x000fea0003800000 */
.L_x_14413:
[----:B------:R-:W-:Y:S05]  /*3600*/  BRA `(.L_x_14415) ;  /* 0xffffffe000cc7947 */ /* 0x000fea000383ffff */
.L_x_14374:
[----:B------:R-:W-:Y:S01]  /*3610*/  HFMA2 R77, -RZ, RZ, 0, 1.847743988037109375e-06 ;  /* 0x0000001fff4d7431 */ /* 0x000fe200000001ff */
[----:B------:R-:W-:Y:S01]  /*3620*/  BSSY B1, `(.L_x_14416) ;  /* 0x0000006000017945 */ /* 0x000fe20003800000 */
[----:B------:R-:W-:Y:S02]  /*3630*/  IMAD.MOV.U32 R75, RZ, RZ, R8 ;  /* 0x000000ffff4b7224 */ /* 0x000fe400078e0008 */
[----:B------:R-:W-:-:S07]  /*3640*/  IMAD.MOV.U32 R74, RZ, RZ, -0x1 ;  /* 0xffffffffff4a7424 */ /* 0x000fce00078e00ff */
[----:B01234-:R-:W-:Y:S05]  /*3650*/  WARPSYNC.COLLECTIVE R74, `(.L_x_14417) ;  /* 0x000000004a087348 */ /* 0x01ffea0003c00000 */
[----:B------:R0:W0:Y:S02]  /*3660*/  SHFL.IDX P3, R73, R72, R75, R77 ;  /* 0x0000004b48497389 */ /* 0x000024000006004d */
[----:B01234-:R-:W-:Y:S05]  /*3670*/  ENDCOLLECTIVE ;  /* 0x000000000000791b */ /* 0x01ffea0003800000 */
.L_x_14417:
[----:B------:R-:W-:Y:S05]  /*3680*/  BSYNC B1 ;  /* 0x0000000000017941 */ /* 0x000fea0003800000 */
.L_x_14416:
[----:B------:R-:W-:Y:S05]  /*3690*/  BRA `(.L_x_14418) ;  /* 0xffffffe000c07947 */ /* 0x000fea000383ffff */
.L_x_14376:
[----:B------:R-:W-:Y:S01]  /*36a0*/  BSSY B1, `(.L_x_14419) ;  /* 0x0000007000017945 */ /* 0x000fe20003800000 */
[----:B------:R-:W-:Y:S01]  /*36b0*/  IMAD.MOV.U32 R75, RZ, RZ, R9 ;  /* 0x000000ffff4b7224 */ /* 0x000fe200078e0009 */
[----:B------:R-:W-:Y:S01]  /*36c0*/  MOV R74, 0xffffffff ;  /* 0xffffffff004a7802 */ /* 0x000fe20000000f00 */
[----:B------:R-:W-:-:S07]  /*36d0*/  IMAD.MOV.U32 R77, RZ, RZ, 0x1f ;  /* 0x0000001fff4d7424 */ /* 0x000fce00078e00ff */
[----:B01234-:R-:W-:Y:S05]  /*36e0*/  WARPSYNC.COLLECTIVE R74, `(.L_x_14420) ;  /* 0x000000004a087348 */ /* 0x01ffea0003c00000 */
[----:B------:R0:W0:Y:S02]  /*36f0*/  SHFL.IDX P3, R73, R72, R75, R77 ;  /* 0x0000004b48497389 */ /* 0x000024000006004d */
[----:B01234-:R-:W-:Y:S05]  /*3700*/  ENDCOLLECTIVE ;  /* 0x000000000000791b */ /* 0x01ffea0003800000 */
.L_x_14420:
[----:B------:R-:W-:Y:S05]  /*3710*/  BSYNC B1 ;  /* 0x0000000000017941 */ /* 0x000fea0003800000 */
.L_x_14419:
[----:B------:R-:W-:Y:S05]  /*3720*/  BRA `(.L_x_14421) ;  /* 0xffffffe000b47947 */ /* 0x000fea000383ffff */
.L_x_14378:
[----:B------:R-:W-:Y:S01]  /*3730*/  BSSY B1, `(.L_x_14422) ;  /* 0x0000007000017945 */ /* 0x000fe20003800000 */
[----:B------:R-:W-:Y:S02]  /*3740*/  IMAD.MOV.U32 R75, RZ, RZ, R10 ;  /* 0x000000ffff4b7224 */ /* 0x000fe400078e000a */
[----:B------:R-:W-:Y:S02]  /*3750*/  IMAD.MOV.U32 R77, RZ, RZ, 0x1f ;  /* 0x0000001fff4d7424 */ /* 0x000fe400078e00ff */
[----:B------:R-:W-:-:S07]  /*3760*/  IMAD.MOV.U32 R74, RZ, RZ, -0x1 ;  /* 0xffffffffff4a7424 */ /* 0x000fce00078e00ff */
[----:B01234-:R-:W-:Y:S05]  /*3770*/  WARPSYNC.COLLECTIVE R74, `(.L_x_14423) ;  /* 0x000000004a087348 */ /* 0x01ffea0003c00000 */
[----:B------:R0:W0:Y:S02]  /*3780*/  SHFL.IDX P3, R73, R72, R75, R77 ;  /* 0x0000004b48497389 */ /* 0x000024000006004d */
[----:B01234-:R-:W-:Y:S05]  /*3790*/  ENDCOLLECTIVE ;  /* 0x000000000000791b */ /* 0x01ffea0003800000 */
.L_x_14423:
[----:B------:R-:W-:Y:S05]  /*37a0*/  BSYNC B1 ;  /* 0x0000000000017941 */ /* 0x000fea0003800000 */
.L_x_14422:
[----:B------:R-:W-:Y:S05]  /*37b0*/  BRA `(.L_x_14424) ;  /* 0xffffffe000a87947 */ /* 0x000fea000383ffff */
.L_x_14380:
[----:B------:R-:W-:Y:S01]  /*37c0*/  BSSY B1, `(.L_x_14425) ;  /* 0x0000007000017945 */ /* 0x000fe20003800000 */
[----:B------:R-:W-:Y:S01]  /*37d0*/  MOV R75, R11 ;  /* 0x0000000b004b7202 */ /* 0x000fe20000000f00 */
[----:B------:R-:W-:Y:S02]  /*37e0*/  IMAD.MOV.U32 R77, RZ, RZ, 0x1f ;  /* 0x0000001fff4d7424 */ /* 0x000fe400078e00ff */
[----:B------:R-:W-:-:S07]  /*37f0*/  IMAD.MOV.U32 R74, RZ, RZ, -0x1 ;  /* 0xffffffffff4a7424 */ /* 0x000fce00078e00ff */
[----:B01234-:R-:W-:Y:S05]  /*3800*/  WARPSYNC.COLLECTIVE R74, `(.L_x_14426) ;  /* 0x000000004a087348 */ /* 0x01ffea0003c00000 */
[----:B------:R0:W0:Y:S02]  /*3810*/  SHFL.IDX P3, R73, R72, R75, R77 ;  /* 0x0000004b48497389 */ /* 0x000024000006004d */
[----:B01234-:R-:W-:Y:S05]  /*3820*/  ENDCOLLECTIVE ;  /* 0x000000000000791b */ /* 0x01ffea0003800000 */
.L_x_14426:
[----:B------:R-:W-:Y:S05]  /*3830*/  BSYNC B1 ;  /* 0x0000000000017941 */ /* 0x000fea0003800000 */
.L_x_14425:
[----:B------:R-:W-:Y:S05]  /*3840*/  BRA `(.L_x_14427) ;  /* 0xffffffe0009c7947 */ /* 0x000fea000383ffff */
.L_x_14382:
[----:B------:R-:W-:Y:S01]  /*3850*/  HFMA2 R77, -RZ, RZ, 0, 1.847743988037109375e-06 ;  /* 0x0000001fff4d7431 */ /* 0x000fe200000001ff */
[----:B------:R-:W-:Y:S01]  /*3860*/  BSSY B1, `(.L_x_14428) ;  /* 0x0000006000017945 */ /* 0x000fe20003800000 */
[----:B------:R-:W-:Y:S02]  /*3870*/  IMAD.MOV.U32 R75, RZ, RZ, R12 ;  /* 0x000000ffff4b7224 */ /* 0x000fe400078e000c */
[----:B------:R-:W-:-:S07]  /*3880*/  IMAD.MOV.U32 R74, RZ, RZ, -0x1 ;  /* 0xffffffffff4a7424 */ /* 0x000fce00078e00ff */
[----:B01234-:R-:W-:Y:S05]  /*3890*/  WARPSYNC.COLLECTIVE R74, `(.L_x_14429) ;  /* 0x000000004a087348 */ /* 0x01ffea0003c00000 */
[----:B------:R0:W0:Y:S02]  /*38a0*/  SHFL.IDX P3, R73, R72, R75, R77 ;  /* 0x0000004b48497389 */ /* 0x000024000006004d */
[----:B01234-:R-:W-:Y:S05]  /*38b0*/  ENDCOLLECTIVE ;  /* 0x000000000000791b */ /* 0x01ffea0003800000 */
.L_x_14429:
[----:B------:R-:W-:Y:S05]  /*38c0*/  BSYNC B1 ;  /* 0x0000000000017941 */ /* 0x000fea0003800000 */
.L_x_14428:
[----:B------:R-:W-:Y:S05]  /*38d0*/  BRA `(.L_x_14430) ;  /* 0xffffffe000907947 */ /* 0x000fea000383ffff */
.L_x_14384:
[----:B------:R-:W-:Y:S01]  /*38e0*/  BSSY B1, `(.L_x_14431) ;  /* 0x0000007000017945 */ /* 0x000fe20003800000 */
[----:B------:R-:W-:Y:S01]  /*38f0*/  IMAD.MOV.U32 R75, RZ, RZ, R13 ;  /* 0x000000ffff4b7224 */ /* 0x000fe200078e000d */
[----:B------:R-:W-:Y:S01]  /*3900*/  MOV R74, 0xffffffff ;  /* 0xffffffff004a7802 */ /* 0x000fe20000000f00 */
[----:B------:R-:W-:-:S07]  /*3910*/  IMAD.MOV.U32 R77, RZ, RZ, 0x1f ;  /* 0x0000001fff4d7424 */ /* 0x000fce00078e00ff */
[----:B01234-:R-:W-:Y:S05]  /*3920*/  WARPSYNC.COLLECTIVE R74, `(.L_x_14432) ;  /* 0x000000004a087348 */ /* 0x01ffea0003c00000 */
[----:B------:R0:W0:Y:S02]  /*3930*/  SHFL.IDX P3, R73, R72, R75, R77 ;  /* 0x0000004b48497389 */ /* 0x000024000006004d */
[----:B01234-:R-:W-:Y:S05]  /*3940*/  ENDCOLLECTIVE ;  /* 0x000000000000791b */ /* 0x01ffea0003800000 */
.L_x_14432:
[----:B------:R-:W-:Y:S05]  /*3950*/  BSYNC B1 ;  /* 0x0000000000017941 */ /* 0x000fea0003800000 */
.L_x_14431:
[----:B------:R-:W-:Y:S05]  /*3960*/  BRA `(.L_x_14433) ;  /* 0xffffffe000847947 */ /* 0x000fea000383ffff */
.L_x_14386:
[----:B------:R-:W-:Y:S01]  /*3970*/  BSSY B1, `(.L_x_14434) ;  /* 0x0000007000017945 */ /* 0x000fe20003800000 */
[----:B------:R-:W-:Y:S02]  /*3980*/  IMAD.MOV.U32 R75, RZ, RZ, R14 ;  /* 0x000000ffff4b7224 */ /* 0x000fe400078e000e */
[----:B------:R-:W-:Y:S02]  /*3990*/  IMAD.MOV.U32 R77, RZ, RZ, 0x1f ;  /* 0x0000001fff4d7424 */ /* 0x000fe400078e00ff */
[----:B------:R-:W-:-:S07]  /*39a0*/  IMAD.MOV.U32 R74, RZ, RZ, -0x1 ;  /* 0xffffffffff4a7424 */ /* 0x000fce00078e00ff */
[----:B01234-:R-:W-:Y:S05]  /*39b0*/  WARPSYNC.COLLECTIVE R74, `(.L_x_14435) ;  /* 0x000000004a087348 */ /* 0x01ffea0003c00000 */
[----:B------:R0:W0:Y:S02]  /*39c0*/  SHFL.IDX P3, R73, R72, R75, R77 ;  /* 0x0000004b48497389 */ /* 0x000024000006004d */
[----:B01234-:R-:W-:Y:S05]  /*39d0*/  ENDCOLLECTIVE ;  /* 0x000000000000791b */ /* 0x01ffea0003800000 */
.L_x_14435:
[----:B------:R-:W-:Y:S05]  /*39e0*/  BSYNC B1 ;  /* 0x0000000000017941 */ /* 0x000fea0003800000 */
.L_x_14434:
[----:B------:R-:W-:Y:S05]  /*39f0*/  BRA `(.L_x_14436) ;  /* 0xffffffe000787947 */ /* 0x000fea000383ffff */
.L_x_14388:
[----:B------:R-:W-:Y:S01]  /*3a00*/  BSSY B1, `(.L_x_14437) ;  /* 0x0000007000017945 */ /* 0x000fe20003800000 */
[----:B------:R-:W-:Y:S01]  /*3a10*/  MOV R75, R15 ;  /* 0x0000000f004b7202 */ /* 0x000fe20000000f00 */
[----:B------:R-:W-:Y:S02]  /*3a20*/  IMAD.MOV.U32 R77, RZ, RZ, 0x1f ;  /* 0x0000001fff4d7424 */ /* 0x000fe400078e00ff */
[----:B------:R-:W-:-:S07]  /*3a30*/  IMAD.MOV.U32 R74, RZ, RZ, -0x1 ;  /* 0xffffffffff4a7424 */ /* 0x000fce00078e00ff */
[----:B01234-:R-:W-:Y:S05]  /*3a40*/  WARPSYNC.COLLECTIVE R74, `(.L_x_14438) ;  /* 0x000000004a087348 */ /* 0x01ffea0003c00000 */
[----:B------:R0:W0:Y:S02]  /*3a50*/  SHFL.IDX P3, R73, R72, R75, R77 ;  /* 0x0000004b48497389 */ /* 0x000024000006004d */
[----:B01234-:R-:W-:Y:S05]  /*3a60*/  ENDCOLLECTIVE ;  /* 0x000000000000791b */ /* 0x01ffea0003800000 */
.L_x_14438:
[----:B------:R-:W-:Y:S05]  /*3a70*/  BSYNC B1 ;  /* 0x0000000000017941 */ /* 0x000fea0003800000 */
.L_x_14437:
[----:B------:R-:W-:Y:S05]  /*3a80*/  BRA `(.L_x_14439) ;  /* 0xffffffe0006c7947 */ /* 0x000fea000383ffff */
.L_x_14390:
[----:B------:R-:W-:Y:S01]  /*3a90*/  HFMA2 R77, -RZ, RZ, 0, 1.847743988037109375e-06 ;  /* 0x0000001fff4d7431 */ /* 0x000fe200000001ff */
[----:B------:R-:W-:Y:S01]  /*3aa0*/  BSSY B1, `(.L_x_14440) ;  /* 0x0000006000017945 */ /* 0x000fe20003800000 */
[----:B------:R-:W-:Y:S02]  /*3ab0*/  IMAD.MOV.U32 R75, RZ, RZ, R28 ;  /* 0x000000ffff4b7224 */ /* 0x000fe400078e001c */
[----:B------:R-:W-:-:S07]  /*3ac0*/  IMAD.MOV.U32 R74, RZ, RZ, -0x1 ;  /* 0xffffffffff4a7424 */ /* 0x000fce00078e00ff */
[----:B01234-:R-:W-:Y:S05]  /*3ad0*/  WARPSYNC.COLLECTIVE R74, `(.L_x_14441) ;  /* 0x000000004a087348 */ /* 0x01ffea0003c00000 */
[----:B------:R0:W0:Y:S02]  /*3ae0*/  SHFL.IDX P3, R73, R72, R75, R77 ;  /* 0x0000004b48497389 */ /* 0x000024000006004d */
[----:B01234-:R-:W-:Y:S05]  /*3af0*/  ENDCOLLECTIVE ;  /* 0x000000000000791b */ /* 0x01ffea0003800000 */
.L_x_14441:
[----:B------:R-:W-:Y:S05]  /*3b00*/  BSYNC B1 ;  /* 0x0000000000017941 */ /* 0x000fea0003800000 */
.L_x_14440:
[----:B------:R-:W-:Y:S05]  /*3b10*/  BRA `(.L_x_14442) ;  /* 0xffffffe000607947 */ /* 0x000fea000383ffff */
.L_x_14392:
[----:B------:R-:W-:Y:S01]  /*3b20*/  BSSY B1, `(.L_x_14443) ;  /* 0x0000007000017945 */ /* 0x000fe20003800000 */
[----:B------:R-:W-:Y:S01]  /*3b30*/  IMAD.MOV.U32 R75, RZ, RZ, R29 ;  /* 0x000000ffff4b7224 */ /* 0x000fe200078e001d */
[----:B------:R-:W-:Y:S01]  /*3b40*/  MOV R74, 0xffffffff ;  /* 0xffffffff004a7802 */ /* 0x000fe20000000f00 */
[----:B------:R-:W-:-:S07]  /*3b50*/  IMAD.MOV.U32 R77, RZ, RZ, 0x1f ;  /* 0x0000001fff4d7424 */ /* 0x000fce00078e00ff */
[----:B01234-:R-:W-:Y:S05]  /*3b60*/  WARPSYNC.COLLECTIVE R74, `(.L_x_14444) ;  /* 0x000000004a087348 */ /* 0x01ffea0003c00000 */
[----:B------:R0:W0:Y:S02]  /*3b70*/  SHFL.IDX P3, R73, R72, R75, R77 ;  /* 0x0000004b48497389 */ /* 0x000024000006004d */
[----:B01234-:R-:W-:Y:S05]  /*3b80*/  ENDCOLLECTIVE ;  /* 0x000000000000791b */ /* 0x01ffea0003800000 */
.L_x_14444:
[----:B------:R-:W-:Y:S05]  /*3b90*/  BSYNC B1 ;  /* 0x0000000000017941 */ /* 0x000fea0003800000 */
.L_x_14443:
[----:B------:R-:W-:Y:S05]  /*3ba0*/  BRA `(.L_x_14445) ;  /* 0xffffffe000547947 */ /* 0x000fea000383ffff */
.L_x_14394:
[----:B------:R-:W-:Y:S01]  /*3bb0*/  BSSY B1, `(.L_x_14446) ;  /* 0x0000007000017945 */ /* 0x000fe20003800000 */
[----:B------:R-:W-:Y:S02]  /*3bc0*/  IMAD.MOV.U32 R75, RZ, RZ, R30 ;  /* 0x000000ffff4b7224 */ /* 0x000fe400078e001e */
[----:B------:R-:W-:Y:S02]  /*3bd0*/  IMAD.MOV.U32 R77, RZ, RZ, 0x1f ;  /* 0x0000001fff4d7424 */ /* 0x000fe400078e00ff */
[----:B------:R-:W-:-:S07]  /*3be0*/  IMAD.MOV.U32 R74, RZ, RZ, -0x1 ;  /* 0xffffffffff4a7424 */ /* 0x000fce00078e00ff */
[----:B01234-:R-:W-:Y:S05]  /*3bf0*/  WARPSYNC.COLLECTIVE R74, `(.L_x_14447) ;  /* 0x000000004a087348 */ /* 0x01ffea0003c00000 */
[----:B------:R0:W0:Y:S02]  /*3c00*/  SHFL.IDX P3, R73, R72, R75, R77 ;  /* 0x0000004b48497389 */ /* 0x000024000006004d */
[----:B01234-:R-:W-:Y:S05]  /*3c10*/  ENDCOLLECTIVE ;  /* 0x000000000000791b */ /* 0x01ffea0003800000 */
.L_x_14447:
[----:B------:R-:W-:Y:S05]  /*3c20*/  BSYNC B1 ;  /* 0x0000000000017941 */ /* 0x000fea0003800000 */
.L_x_14446:
[----:B------:R-:W-:Y:S05]  /*3c30*/  BRA `(.L_x_14448) ;  /* 0xffffffe000487947 */ /* 0x000fea000383ffff */
.L_x_14396:
[----:B------:R-:W-:Y:S01]  /*3c40*/  BSSY B1, `(.L_x_14449) ;  /* 0x0000007000017945 */ /* 0x000fe20003800000 */
[----:B------:R-:W-:Y:S01]  /*3c50*/  MOV R75, R31 ;  /* 0x0000001f004b7202 */ /* 0x000fe20000000f00 */
[----:B------:R-:W-:Y:S02]  /*3c60*/  IMAD.MOV.U32 R77, RZ, RZ, 0x1f ;  /* 0x0000001fff4d7424 */ /* 0x000fe400078e00ff */
[----:B------:R-:W-:-:S07]  /*3c70*/  IMAD.MOV.U32 R74, RZ, RZ, -0x1 ;  /* 0xffffffffff4a7424 */ /* 0x000fce00078e00ff */
[----:B01234-:R-:W-:Y:S05]  /*3c80*/  WARPSYNC.COLLECTIVE R74, `(.L_x_14450) ;  /* 0x000000004a087348 */ /* 0x01ffea0003c00000 */
[----:B------:R0:W0:Y:S02]  /*3c90*/  SHFL.IDX P3, R73, R72, R75, R77 ;  /* 0x0000004b48497389 */ /* 0x000024000006004d */
[----:B01234-:R-:W-:Y:S05]  /*3ca0*/  ENDCOLLECTIVE ;  /* 0x000000000000791b */ /* 0x01ffea0003800000 */
.L_x_14450:
[----:B------:R-:W-:Y:S05]  /*3cb0*/  BSYNC B1 ;  /* 0x0000000000017941 */ /* 0x000fea0003800000 */
.L_x_14449:
[----:B------:R-:W-:Y:S05]  /*3cc0*/  BRA `(.L_x_14451) ;  /* 0xffffffe0003c7947 */ /* 0x000fea000383ffff */
.L_x_14398:
[----:B------:R-:W-:Y:S01]  /*3cd0*/  HFMA2 R77, -RZ, RZ, 0, 1.847743988037109375e-06 ;  /* 0x0000001fff4d7431 */ /* 0x000fe200000001ff */
[----:B------:R-:W-:Y:S01]  /*3ce0*/  BSSY B1, `(.L_x_14452) ;  /* 0x0000006000017945 */ /* 0x000fe20003800000 */
[----:B------:R-:W-:Y:S02]  /*3cf0*/  IMAD.MOV.U32 R75, RZ, RZ, R36 ;  /* 0x000000ffff4b7224 */ /* 0x000fe400078e0024 */
[----:B------:R-:W-:-:S07]  /*3d00*/  IMAD.MOV.U32 R74, RZ, RZ, -0x1 ;  /* 0xffffffffff4a7424 */ /* 0x000fce00078e00ff */
[----:B01234-:R-:W-:Y:S05]  /*3d10*/  WARPSYNC.COLLECTIVE R74, `(.L_x_14453) ;  /* 0x000000004a087348 */ /* 0x01ffea0003c00000 */
[----:B------:R0:W0:Y:S02]  /*3d20*/  SHFL.IDX P3, R73, R72, R75, R77 ;  /* 0x0000004b48497389 */ /* 0x000024000006004d */
[----:B01234-:R-:W-:Y:S05]  /*3d30*/  ENDCOLLECTIVE ;  /* 0x000000000000791b */ /* 0x01ffea0003800000 */
.L_x_14453:
[----:B------:R-:W-:Y:S05]  /*3d40*/  BSYNC B1 ;  /* 0x0000000000017941 */ /* 0x000fea0003800000 */
.L_x_14452:
[----:B------:R-:W-:Y:S01]  /*3d50*/  IMAD.MOV.U32 R72, RZ, RZ, R73 ;  /* 0x000000ffff487224 */ /* 0x000fe200078e0049 */
[----:B------:R-:W-:Y:S06]  /*3d60*/  BRA `(.L_x_14454) ;  /* 0xffffffe0002c7947 */ /* 0x000fec000383ffff */
        .weak           $__internal_294_$__cuda_sm20_div_s16
        .type           $__internal_294_$__cuda_sm20_div_s16,@function
        .size           $__internal_294_$__cuda_sm20_div_s16,($__internal_295_$__cuda_sm20_div_u16 - $__internal_294_$__cuda_sm20_div_s16)
$__internal_294_$__cuda_sm20_div_s16:
        /* <DEDUP_REMOVED lines=23> */
[----:B------:R-:W-:Y:S05]  /*3ee0*/  RET.REL.NODEC R16 `(_Z9cuda_gemmIiLi128ELi2ELi1ELi2048ELi64ELi64ELi64ELi0ELi0EEviiiPT_S1_S1_iii) ;  /* 0xffffffc010447950 */ /* 0x000fea0003c3ffff */
        .weak           $__internal_295_$__cuda_sm20_div_u16
        .type           $__internal_295_$__cuda_sm20_div_u16,@function
        .size           $__internal_295_$__cuda_sm20_div_u16,(.L_x_38798 - $__internal_295_$__cuda_sm20_div_u16)
$__internal_295_$__cuda_sm20_div_u16:
        /* <DEDUP_REMOVED lines=18> */
[----:B------:R-:W-:Y:S06]  /*4010*/  RET.REL.NODEC R6 `(_Z9cuda_gemmIiLi128ELi2ELi1ELi2048ELi64ELi64ELi64ELi0ELi0EEviiiPT_S1_S1_iii) ;  /* 0xffffffbc06f87950 */ /* 0x000fec0003c3ffff */
.L_x_14455:
        /* <DEDUP_REMOVED lines=14> */
.L_x_38798:


//--------------------- .text._Z9cuda_gemmIiLi128ELi2ELi1ELi2048ELi32ELi32ELi64ELi1ELi1EEviiiPT_S1_S1_iii --------------------------
	.section	.text._Z9cuda_gemmIiLi128ELi2ELi1ELi2048ELi32ELi32ELi64ELi1ELi1EEviiiPT_S1_S1_iii,"ax",@progbits
	.align	128
        .global         _Z9cuda_gemmIiLi128ELi2ELi1ELi2048ELi32ELi32ELi64ELi1ELi1EEviiiPT_S1_S1_iii
        .type           _Z9cuda_gemmIiLi128ELi2ELi1ELi2048ELi32ELi32ELi64ELi1ELi1EEviiiPT_S1_S1_iii,@function
        .size           _Z9cuda_gemmIiLi128ELi2ELi1ELi2048ELi32ELi32ELi64ELi1ELi1EEviiiPT_S1_S1_iii,(.L_x_38799 - _Z9cuda_gemmIiLi128ELi2ELi1ELi2048ELi32ELi32ELi64ELi1ELi1EEviiiPT_S1_S1_iii)
        .other          _Z9cuda_gemmIiLi128ELi2ELi1ELi2048ELi32ELi32ELi64ELi1ELi1EEviiiPT_S1_S1_iii,@"STO_CUDA_ENTRY STV_DEFAULT"
_Z9cuda_gemmIiLi128ELi2ELi1ELi2048ELi32ELi32ELi64ELi1ELi1EEviiiPT_S1_S1_iii:
.text._Z9cuda_gemmIiLi128ELi2ELi1ELi2048ELi32ELi32ELi64ELi1ELi1EEviiiPT_S1_S1_iii:
        /* <DEDUP_REMOVED lines=30> */
[----:B------:R-:W-:Y:S05]  /*01e0*/  CALL.REL.NOINC `($__internal_296_$__cuda_sm20_div_u16) ;  /* 0x0000001400ac7944 */ /* 0x000fea0003c00000 */
[----:B------:R-:W-:Y:S01]  /*01f0*/  LOP3.LUT R6, R6, 0x7ff, RZ, 0x3c, !PT ;  /* 0x000007ff06067812 */ /* 0x000fe200078e3cff */
[----:B------:R-:W-:Y:S01]  /*0200*/  IMAD.MOV.U32 R13, RZ, RZ, R14 ;  /* 0x000000ffff0d7224 */ /* 0x000fe200078e000e */
[----:B------:R-:W-:Y:S02]  /*0210*/  LOP3.LUT R14, R7, 0xffff, RZ, 0xc0, !PT ;  /* 0x0000ffff070e7812 */ /* 0x000fe400078ec0ff */
[----:B------:R-:W-:Y:S01]  /*0220*/  MOV R16, 0x260 ;  /* 0x0000026000107802 */ /* 0x000fe20000000f00 */
[----:B------:R-:W-:-:S05]  /*0230*/  IMAD.IADD R6, R6, 0x1, -R7 ;  /* 0x0000000106067824 */ /* 0x000fca00078e0a07 */
[----:B------:R-:W-:-:S07]  /*0240*/  LOP3.LUT R15, R6, 0xffff, RZ, 0xc0, !PT ;  /* 0x0000ffff060f7812 */ /* 0x000fce00078ec0ff */
[----:B------:R-:W-:Y:S05]  /*0250*/  CALL.REL.NOINC `($__internal_296_$__cuda_sm20_div_u16) ;  /* 0x0000001400907944 */ /* 0x000fea0003c00000 */
        /* <DEDUP_REMOVED lines=75> */
.L_x_14472:
        /* <DEDUP_REMOVED lines=24> */
.L_x_14457:
[----:B0-----:R-:W-:Y:S05]  /*0890*/  BSYNC.RECONVERGENT B0 ;  /* 0x0000000000007941 */ /* 0x001fea0003800200 */
.L_x_14456:
[----:B------:R-:W-:Y:S01]  /*08a0*/  UIADD3 UR5, UPT, UPT, UR4, 0x2880, URZ ;  /* 0x0000288004057890 */ /* 0x000fe2000fffe0ff */
[----:B------:R-:W-:Y:S03]  /*08b0*/  BSSY.RECONVERGENT B0, `(.L_x_14458) ;  /* 0x000000e000007945 */ /* 0x000fe60003800200 */
[----:B------:R-:W-:-:S06]  /*08c0*/  ULEA UR5, UR6, UR5, 0x18 ;  /* 0x0000000506057291 */ /* 0x000fcc000f8ec0ff */
[----:B------:R-:W-:-:S07]  /*08d0*/  LEA R17, R16, UR5, 0x2 ;  /* 0x0000000510117c11 */ /* 0x000fce000f8e10ff */
.L_x_14459:
        /* <DEDUP_REMOVED lines=12> */
.L_x_14458:
        /* <DEDUP_REMOVED lines=32> */
.L_x_14461:
[----:B------:R-:W-:Y:S05]  /*0ba0*/  BSYNC.RECONVERGENT B0 ;  /* 0x0000000000007941 */ /* 0x000fea0003800200 */
.L_x_14460:
[----:B------:R-:W-:Y:S01]  /*0bb0*/  BSSY.RECONVERGENT B0, `(.L_x_14462) ;  /* 0x000001f000007945 */ /* 0x000fe20003800200 */
[----:B------:R-:W-:-:S04]  /*0bc0*/  UIADD3 UR4, UPT, UPT, UR4, 0x880, URZ ;  /* 0x0000088004047890 */ /* 0x000fc8000fffe0ff */
[----:B------:R-:W-:-:S12]  /*0bd0*/  ULEA UR4, UR6, UR4, 0x18 ;  /* 0x0000000406047291 */ /* 0x000fd8000f8ec0ff */
.L_x_14463:
        /* <DEDUP_REMOVED lines=29> */
.L_x_14462:
[----:B------:R-:W-:Y:S01]  /*0db0*/  UPLOP3.LUT UP0, UPT, UPT, UPT, UPT, 0x80, 0x8 ;  /* 0x000000000008789c */ /* 0x000fe20003f0f070 */
[----:B------:R-:W-:-:S10]  /*0dc0*/  UMOV UR4, URZ ;  /* 0x000000ff00047c82 */ /* 0x000fd40008000000 */
.L_x_14467:
[----:B------:R-:W-:Y:S01]  /*0dd0*/  BSSY.RECONVERGENT B0, `(.L_x_14464) ;  /* 0x000000d000007945 */ /* 0x000fe20003800200 */
[----:B---3--:R-:W-:Y:S01]  /*0de0*/  SHF.R.U32.HI R18, RZ, 0x4, R2 ;  /* 0x00000004ff127819 */ /* 0x008fe20000011602 */
[----:B------:R-:W-:Y:S01]  /*0df0*/  VIADD R21, R53, UR4 ;  /* 0x0000000435157c36 */ /* 0x000fe20008000000 */
[----:B-1----:R-:W-:-:S11]  /*0e00*/  UPLOP3.LUT UP1, UPT, UPT, UPT, UP0, 0x80, 0x8 ;  /* 0x000000000008789c */ /* 0x002fd60003f2f000 */
.L_x_14465:
        /* <DEDUP_REMOVED lines=10> */
.L_x_14464:
        /* <DEDUP_REMOVED lines=38> */
.L_x_14466:
        /* <DEDUP_REMOVED lines=82> */
.L_x_14469:
[----:B------:R-:W-:Y:S05]  /*1630*/  BSYNC.RECONVERGENT B0 ;  /* 0x0000000000007941 */ /* 0x000fea0003800200 */
.L_x_14468:
[----:B------:R-:W2:Y:S01]  /*1640*/  S2UR UR5, SR_CgaCtaId ;  /* 0x00000000000579c3 */ /* 0x000ea20000008800 */
[----:B------:R-:W-:Y:S01]  /*1650*/  UMOV UR4, 0x400 ;  /* 0x0000040000047882 */ /* 0x000fe20000000000 */
[----:B------:R-:W-:Y:S01]  /*1660*/  BSSY.RECONVERGENT B0, `(.L_x_14470) ;  /* 0x000001e000007945 */ /* 0x000fe20003800200 */
[----:B------:R-:W-:-:S04]  /*1670*/  UIADD3 UR4, UPT, UPT, UR4, 0x2880, URZ ;  /* 0x0000288004047890 */ /* 0x000fc8000fffe0ff */
[----:B--2---:R-:W-:-:S12]  /*1680*/  ULEA UR4, UR5, UR4, 0x18 ;  /* 0x0000000405047291 */ /* 0x004fd8000f8ec0ff */
.L_x_14471:
        /* <DEDUP_REMOVED lines=28> */
.L_x_14470:
[C---:B------:R-:W-:Y:S01]  /*1850*/  IMAD.IADD R55, R0.reuse, 0x1, R55 ;  /* 0x0000000100377824 */ /* 0x040fe200078e0237 */
[----:B--2---:R-:W-:-:S04]  /*1860*/  SHF.L.U32 R16, R0, 0x1, RZ ;  /* 0x0000000100107819 */ /* 0x004fc800000006ff */
[----:B------:R-:W-:-:S13]  /*1870*/  ISETP.GE.U32.AND P0, PT, R55, R16, PT ;  /* 0x000000103700720c */ /* 0x000fda0003f06070 */
[----:B------:R-:W-:Y:S05]  /*1880*/  @!P0 BRA `(.L_x_14472) ;  /* 0xffffffec00a08947 */ /* 0x000fea000383ffff */
[----:B------:R-:W-:Y:S05]  /*1890*/  EXIT ;  /* 0x000000000000794d */ /* 0x000fea0003800000 */
        .weak           $__internal_296_$__cuda_sm20_div_u16
        .type           $__internal_296_$__cuda_sm20_div_u16,@function
        .size           $__internal_296_$__cuda_sm20_div_u16,(.L_x_38799 - $__internal_296_$__cuda_sm20_div_u16)
$__internal_296_$__cuda_sm20_div_u16:
        /* <DEDUP_REMOVED lines=18> */
[----:B------:R-:W-:Y:S06]  /*19c0*/  RET.REL.NODEC R4 `(_Z9cuda_gemmIiLi128ELi2ELi1ELi2048ELi32ELi32ELi64ELi1ELi1EEviiiPT_S1_S1_iii) ;  /* 0xffffffe4048c7950 */ /* 0x000fec0003c3ffff */
.L_x_14473:
        /* <DEDUP_REMOVED lines=11> */
.L_x_38799:


//--------------------- .text._Z9cuda_gemmIiLi128ELi2ELi1ELi2048ELi32ELi32ELi64ELi1ELi0EEviiiPT_S1_S1_iii --------------------------
	.section	.text._Z9cuda_gemmIiLi128ELi2ELi1ELi2048ELi32ELi32ELi64ELi1ELi0EEviiiPT_S1_S1_iii,"ax",@progbits
	.align	128
        .global         _Z9cuda_gemmIiLi128ELi2ELi1ELi2048ELi32ELi32ELi64ELi1ELi0EEviiiPT_S1_S1_iii
        .type           _Z9cuda_gemmIiLi128ELi2ELi1ELi2048ELi32ELi32ELi64ELi1ELi0EEviiiPT_S1_S1_iii,@function
        .size           _Z9cuda_gemmIiLi128ELi2ELi1ELi2048ELi32ELi32ELi64ELi1ELi0EEviiiPT_S1_S1_iii,(.L_x_38801 - _Z9cuda_gemmIiLi128ELi2ELi1ELi2048ELi32ELi32ELi64ELi1ELi0EEviiiPT_S1_S1_iii)
        .other          _Z9cuda_gemmIiLi128ELi2ELi1ELi2048ELi32ELi32ELi64ELi1ELi0EEviiiPT_S1_S1_iii,@"STO_CUDA_ENTRY STV_DEFAULT"
_Z9cuda_gemmIiLi128ELi2ELi1ELi2048ELi32ELi32ELi64ELi1ELi0EEviiiPT_S1_S1_iii:
.text._Z9cuda_gemmIiLi128ELi2ELi1ELi2048ELi32ELi32ELi64ELi1ELi0EEviiiPT_S1_S1_iii:
        /* <DEDUP_REMOVED lines=79> */
[----:B------:R-:W-:Y:S05]  /*04f0*/  CALL.REL.NOINC `($__internal_298_$__cuda_sm20_div_u16) ;  /* 0x0000003400687944 */ /* 0x000fea0003c00000 */
[----:B------:R-:W-:Y:S01]  /*0500*/  IMAD.SHL.U32 R5, R0, 0x4, RZ ;  /* 0x0000000400057824 */ /* 0x000fe200078e00ff */
[----:B------:R-:W-:Y:S01]  /*0510*/  MOV R10, 0x580 ;  /* 0x00000580000a7802 */ /* 0x000fe20000000f00 */
[----:B------:R-:W-:Y:S01]  /*0520*/  IMAD.MOV.U32 R75, RZ, RZ, R25 ;  /* 0x000000ffff4b7224 */ /* 0x000fe200078e0019 */
[----:B------:R-:W-:Y:S02]  /*0530*/  ULOP3.LUT UR9, UR16, 0xffff, URZ, 0xc0, !UPT ;  /* 0x0000ffff10097892 */ /* 0x000fe4000f8ec0ff */
[----:B------:R-:W-:-:S04]  /*0540*/  LOP3.LUT R5, R5, 0x7ff, RZ, 0x3c, !PT ;  /* 0x000007ff05057812 */ /* 0x000fc800078e3cff */
[----:B------:R-:W-:-:S04]  /*0550*/  IADD3 R5, PT, PT, R5, -UR16, RZ ;  /* 0x8000001005057c10 */ /* 0x000fc8000fffe0ff */
[----:B------:R-:W-:-:S07]  /*0560*/  LOP3.LUT R9, R5, 0xffff, RZ, 0xc0, !PT ;  /* 0x0000ffff05097812 */ /* 0x000fce00078ec0ff */
[----:B------:R-:W-:Y:S05]  /*0570*/  CALL.REL.NOINC `($__internal_298_$__cuda_sm20_div_u16) ;  /* 0x0000003400487944 */ /* 0x000fea0003c00000 */
        /* <DEDUP_REMOVED lines=115> */
[----:B0-----:R-:W-:Y:S05]  /*0cb0*/  CALL.REL.NOINC `($__internal_297_$__cuda_sm20_div_s16) ;  /* 0x0000002c00147944 */ /* 0x001fea0003c00000 */
        /* <DEDUP_REMOVED lines=8> */
.L_x_14541:
        /* <DEDUP_REMOVED lines=21> */
.L_x_14475:
[----:B0-----:R-:W-:Y:S05]  /*0e90*/  BSYNC.RECONVERGENT B0 ;  /* 0x0000000000007941 */ /* 0x001fea0003800200 */
.L_x_14474:
[----:B------:R-:W-:Y:S01]  /*0ea0*/  UIADD3 UR11, UPT, UPT, UR10, 0x2880, URZ ;  /* 0x000028800a0b7890 */ /* 0x000fe2000fffe0ff */
[----:B------:R-:W-:Y:S03]  /*0eb0*/  BSSY.RECONVERGENT B0, `(.L_x_14476) ;  /* 0x000000d000007945 */ /* 0x000fe60003800200 */
[----:B------:R-:W-:-:S06]  /*0ec0*/  ULEA UR11, UR12, UR11, 0x18 ;  /* 0x0000000b0c0b7291 */ /* 0x000fcc000f8ec0ff */
[----:B-----5:R-:W-:-:S07]  /*0ed0*/  LEA R21, R20, UR11, 0x2 ;  /* 0x0000000b14157c11 */ /* 0x020fce000f8e10ff */
.L_x_14477:
        /* <DEDUP_REMOVED lines=11> */
.L_x_14476:
        /* <DEDUP_REMOVED lines=35> */
.L_x_14479:
[----:B------:R-:W-:Y:S05]  /*11c0*/  BSYNC.RECONVERGENT B0 ;  /* 0x0000000000007941 */ /* 0x000fea0003800200 */
.L_x_14478:
[----:B------:R-:W-:Y:S01]  /*11d0*/  BSSY.RECONVERGENT B0, `(.L_x_14480) ;  /* 0x0000022000007945 */ /* 0x000fe20003800200 */
[----:B------:R-:W-:-:S04]  /*11e0*/  UIADD3 UR10, UPT, UPT, UR10, 0x880, URZ ;  /* 0x000008800a0a7890 */ /* 0x000fc8000fffe0ff */
[----:B------:R-:W-:-:S12]  /*11f0*/  ULEA UR10, UR12, UR10, 0x18 ;  /* 0x0000000a0c0a7291 */ /* 0x000fd8000f8ec0ff */
.L_x_14481:
        /* <DEDUP_REMOVED lines=32> */
.L_x_14480:
[----:B------:R-:W-:Y:S01]  /*1400*/  PLOP3.LUT P0, PT, PT, PT, PT, 0x80, 0x8 ;  /* 0x000000000008781c */ /* 0x000fe20003f0f070 */
[----:B------:R-:W-:Y:S01]  /*1410*/  IMAD.MOV.U32 R22, RZ, RZ, RZ ;  /* 0x000000ffff167224 */ /* 0x000fe200078e00ff */
[----:B------:R-:W0:Y:S11]  /*1420*/  LDCU UR12, c[0x0][0x3a8] ;  /* 0x00007500ff0c77ac */ /* 0x000e360008000800 */
.L_x_14536:
[----:B------:R-:W-:Y:S02]  /*1430*/  LOP3.LUT R20, R0, 0xf, RZ, 0xc0, !PT ;  /* 0x0000000f00147812 */ /* 0x000fe400078ec0ff */
[----:B------:R-:W-:Y:S02]  /*1440*/  PLOP3.LUT P5, PT, P0, PT, PT, 0x80, 0x8 ;  /* 0x000000000008781c */ /* 0x000fe400007af070 */
[----:B------:R-:W-:Y:S02]  /*1450*/  SHF.R.U32.HI R24, RZ, 0x4, R0 ;  /* 0x00000004ff187819 */ /* 0x000fe40000011600 */
[----:B01234-:R-:W-:-:S09]  /*1460*/  IADD3 R23, PT, PT, R20, R22, RZ ;  /* 0x0000001614177210 */ /* 0x01ffd20007ffe0ff */
.L_x_14482:
        /* <DEDUP_REMOVED lines=18> */
.L_x_14535:
        /* <DEDUP_REMOVED lines=16> */
.L_x_14484:
        /* <DEDUP_REMOVED lines=8> */
.L_x_14485:
        /* <DEDUP_REMOVED lines=8> */
.L_x_14486:
        /* <DEDUP_REMOVED lines=9> */
.L_x_14487:
        /* <DEDUP_REMOVED lines=9> */
.L_x_14488:
        /* <DEDUP_REMOVED lines=9> */
.L_x_14489:
        /* <DEDUP_REMOVED lines=9> */
.L_x_14490:
        /* <DEDUP_REMOVED lines=9> */
.L_x_14491:
        /* <DEDUP_REMOVED lines=9> */
.L_x_14492:
        /* <DEDUP_REMOVED lines=9> */
.L_x_14493:
        /* <DEDUP_REMOVED lines=9> */
.L_x_14494:
        /* <DEDUP_REMOVED lines=9> */
.L_x_14495:
        /* <DEDUP_REMOVED lines=9> */
.L_x_14496:
        /* <DEDUP_REMOVED lines=9> */
.L_x_14497:
        /* <DEDUP_REMOVED lines=9> */
.L_x_14498:
        /* <DEDUP_REMOVED lines=9> */
.L_x_14499:
[----:B------:R-:W-:Y:S05]  /*1ee0*/  @P4 BRA `(.L_x_14500) ;  /* 0x0000000800ec4947 */ /* 0x000fea0003800000 */
[----:B------:R-:W5:Y:S01]  /*1ef0*/  S2R R25, SR_CgaCtaId ;  /* 0x0000000000197919 */ /* 0x000f620000008800 */
[----:B------:R-:W-:Y:S01]  /*1f00*/  ISETP.GT.U32.AND P4, PT, R24, 0x40, PT ;  /* 0x000000401800780c */ /* 0x000fe20003f84070 */
[----:B0-2-4-:R-:W-:Y:S01]  /*1f10*/  IMAD.MOV.U32 R23, RZ, RZ, R2 ;  /* 0x000000ffff177224 */ /* 0x015fe200078e0002 */
[----:B------:R-:W-:-:S04]  /*1f20*/  MOV R24, 0x400 ;  /* 0x0000040000187802 */ /* 0x000fc80000000f00 */
[----:B-----5:R-:W-:-:S07]  /*1f30*/  LEA R24, R25, R24, 0x18 ;  /* 0x0000001819187211 */ /* 0x020fce00078ec0ff */
.L_x_14534:
        /* <DEDUP_REMOVED lines=11> */
.L_x_14543:
[----:B-12---:R-:W-:-:S07]  /*1ff0*/  IMAD R26, R47, R26, RZ ;  /* 0x0000001a2f1a7224 */ /* 0x006fce00078e02ff */
.L_x_14502:
[----:B------:R-:W-:-:S13]  /*2000*/  ISETP.GE.AND P2, PT, R25, 0x2, PT ;  /* 0x000000021900780c */ /* 0x000fda0003f46270 */
[----:B------:R-:W-:Y:S05]  /*2010*/  @!P2 BRA `(.L_x_14504) ;  /* 0x000000000010a947 */ /* 0x000fea0003800000 */
[----:B------:R-:W-:-:S03]  /*2020*/  UMOV UR10, 0xffffffff ;  /* 0xffffffff000a7882 */ /* 0x000fc60000000000 */
[----:B------:R-:W-:Y:S05]  /*2030*/  BRA.DIV UR10, `(.L_x_14505) ;  /* 0x000000120a187947 */ /* 0x000fea000b800000 */
[----:B------:R2:W4:Y:S02]  /*2040*/  SHFL.IDX PT, R63, R65, R5, 0x1f ;  /* 0x00001f05413f7589 */ /* 0x00052400000e0000 */
.L_x_14546:
[----:B---34-:R-:W-:-:S07]  /*2050*/  IMAD R26, R48, R63, R26 ;  /* 0x0000003f301a7224 */ /* 0x018fce00078e021a */
.L_x_14504:
[----:B------:R-:W-:-:S13]  /*2060*/  ISETP.GE.AND P1, PT, R25, 0x3, PT ;  /* 0x000000031900780c */ /* 0x000fda0003f26270 */
[----:B------:R-:W-:Y:S05]  /*2070*/  @!P1 BRA `(.L_x_14506) ;  /* 0x0000000000109947 */ /* 0x000fea0003800000 */
[----:B------:R-:W-:-:S03]  /*2080*/  UMOV UR10, 0xffffffff ;  /* 0xffffffff000a7882 */ /* 0x000fc60000000000 */
[----:B------:R-:W-:Y:S05]  /*2090*/  BRA.DIV UR10, `(.L_x_14507) ;  /* 0x000000120a247947 */ /* 0x000fea000b800000 */
[----:B------:R4:W0:Y:S02]  /*20a0*/  SHFL.IDX PT, R63, R65, R6, 0x1f ;  /* 0x00001f06413f7589 */ /* 0x00082400000e0000 */
.L_x_14549:
[----:B0-----:R-:W-:-:S07]  /*20b0*/  IMAD R26, R49, R63, R26 ;  /* 0x0000003f311a7224 */ /* 0x001fce00078e021a */
.L_x_14506:
[----:B------:R-:W-:-:S13]  /*20c0*/  ISETP.GE.AND P6, PT, R25, 0x4, PT ;  /* 0x000000041900780c */ /* 0x000fda0003fc6270 */
[----:B------:R-:W-:Y:S05]  /*20d0*/  @!P6 BRA `(.L_x_14508) ;  /* 0x000000000010e947 */ /* 0x000fea0003800000 */
[----:B------:R-:W-:-:S03]  /*20e0*/  UMOV UR10, 0xffffffff ;  /* 0xffffffff000a7882 */ /* 0x000fc60000000000 */
[----:B------:R-:W-:Y:S05]  /*20f0*/  BRA.DIV UR10, `(.L_x_14509) ;  /* 0x000000120a307947 */ /* 0x000fea000b800000 */
[----:B------:R0:W0:Y:S02]  /*2100*/  SHFL.IDX PT, R63, R65, R7, 0x1f ;  /* 0x00001f07413f7589 */ /* 0x00002400000e0000 */
.L_x_14552:
[----:B0-----:R-:W-:-:S07]  /*2110*/  IMAD R26, R50, R63, R26 ;  /* 0x0000003f321a7224 */ /* 0x001fce00078e021a */
.L_x_14508:
[----:B------:R-:W-:-:S13]  /*2120*/  ISETP.GE.AND P6, PT, R25, 0x5, PT ;  /* 0x000000051900780c */ /* 0x000fda0003fc6270 */
[----:B------:R-:W-:Y:S05]  /*2130*/  @!P6 BRA `(.L_x_14510) ;  /* 0x000000000010e947 */ /* 0x000fea0003800000 */
[----:B------:R-:W-:-:S03]  /*2140*/  UMOV UR10, 0xffffffff ;  /* 0xffffffff000a7882 */ /* 0x000fc60000000000 */
[----:B------:R-:W-:Y:S05]  /*2150*/  BRA.DIV UR10, `(.L_x_14511) ;  /* 0x000000120a3c7947 */ /* 0x000fea000b800000 */
[----:B------:R0:W0:Y:S02]  /*2160*/  SHFL.IDX PT, R63, R65, R8, 0x1f ;  /* 0x00001f08413f7589 */ /* 0x00002400000e0000 */
.L_x_14555:
[----:B0-----:R-:W-:-:S07]  /*2170*/  IMAD R26, R51, R63, R26 ;  /* 0x0000003f331a7224 */ /* 0x001fce00078e021a */
.L_x_14510:
[----:B------:R-:W-:-:S13]  /*2180*/  ISETP.GE.AND P6, PT, R25, 0x6, PT ;  /* 0x000000061900780c */ /* 0x000fda0003fc6270 */
[----:B------:R-:W-:Y:S05]  /*2190*/  @!P6 BRA `(.L_x_14512) ;  /* 0x000000000010e947 */ /* 0x000fea0003800000 */
[----:B------:R-:W-:-:S03]  /*21a0*/  UMOV UR10, 0xffffffff ;  /* 0xffffffff000a7882 */ /* 0x000fc60000000000 */
[----:B------:R-:W-:Y:S05]  /*21b0*/  BRA.DIV UR10, `(.L_x_14513) ;  /* 0x000000120a487947 */ /* 0x000fea000b800000 */
[----:B------:R0:W0:Y:S02]  /*21c0*/  SHFL.IDX PT, R63, R65, R9, 0x1f ;  /* 0x00001f09413f7589 */ /* 0x00002400000e0000 */
.L_x_14558:
[----:B0-----:R-:W-:-:S07]  /*21d0*/  IMAD R26, R52, R63, R26 ;  /* 0x0000003f341a7224 */ /* 0x001fce00078e021a */
.L_x_14512:
[----:B------:R-:W-:-:S13]  /*21e0*/  ISETP.GE.AND P6, PT, R25, 0x7, PT ;  /* 0x000000071900780c */ /* 0x000fda0003fc6270 */
[----:B------:R-:W-:Y:S05]  /*21f0*/  @!P6 BRA `(.L_x_14514) ;  /* 0x000000000010e947 */ /* 0x000fea0003800000 */
[----:B------:R-:W-:-:S03]  /*2200*/  UMOV UR10, 0xffffffff ;  /* 0xffffffff000a7882 */ /* 0x000fc60000000000 */
[----:B------:R-:W-:Y:S05]  /*2210*/  BRA.DIV UR10, `(.L_x_14515) ;  /* 0x000000120a547947 */ /* 0x000fea000b800000 */
[----:B------:R0:W0:Y:S02]  /*2220*/  SHFL.IDX PT, R63, R65, R10, 0x1f ;  /* 0x00001f0a413f7589 */ /* 0x00002400000e0000 */
.L_x_14561:
[----:B0-----:R-:W-:-:S07]  /*2230*/  IMAD R26, R53, R63, R26 ;  /* 0x0000003f351a7224 */ /* 0x001fce00078e021a */
.L_x_14514:
[----:B------:R-:W-:-:S13]  /*2240*/  ISETP.GE.AND P6, PT, R25, 0x8, PT ;  /* 0x000000081900780c */ /* 0x000fda0003fc6270 */
[----:B------:R-:W-:Y:S05]  /*2250*/  @!P6 BRA `(.L_x_14516) ;  /* 0x000000000010e947 */ /* 0x000fea0003800000 */
[----:B------:R-:W-:-:S03]  /*2260*/  UMOV UR10, 0xffffffff ;  /* 0xffffffff000a7882 */ /* 0x000fc60000000000 */
[----:B------:R-:W-:Y:S05]  /*2270*/  BRA.DIV UR10, `(.L_x_14517) ;  /* 0x000000120a607947 */ /* 0x000fea000b800000 */
[----:B------:R0:W0:Y:S02]  /*2280*/  SHFL.IDX PT, R63, R65, R11, 0x1f ;  /* 0x00001f0b413f7589 */ /* 0x00002400000e0000 */
.L_x_14564:
[----:B0-----:R-:W-:-:S07]  /*2290*/  IMAD R26, R54, R63, R26 ;  /* 0x0000003f361a7224 */ /* 0x001fce00078e021a */
.L_x_14516:
[----:B------:R-:W-:-:S13]  /*22a0*/  ISETP.GE.AND P6, PT, R25, 0x9, PT ;  /* 0x000000091900780c */ /* 0x000fda0003fc6270 */
[----:B------:R-:W-:Y:S05]  /*22b0*/  @!P6 BRA `(.L_x_14518) ;  /* 0x000000000010e947 */ /* 0x000fea0003800000 */
[----:B------:R-:W-:-:S03]  /*22c0*/  UMOV UR10, 0xffffffff ;  /* 0xffffffff000a7882 */ /* 0x000fc60000000000 */
[----:B------:R-:W-:Y:S05]  /*22d0*/  BRA.DIV UR10, `(.L_x_14519) ;  /* 0x000000120a6c7947 */ /* 0x000fea000b800000 */
[----:B------:R0:W0:Y:S02]  /*22e0*/  SHFL.IDX PT, R63, R65, R12, 0x1f ;  /* 0x00001f0c413f7589 */ /* 0x00002400000e0000 */
.L_x_14567:
[----:B0-----:R-:W-:-:S07]  /*22f0*/  IMAD R26, R55, R63, R26 ;  /* 0x0000003f371a7224 */ /* 0x001fce00078e021a */
.L_x_14518:
[----:B------:R-:W-:-:S13]  /*2300*/  ISETP.GE.AND P6, PT, R25, 0xa, PT ;  /* 0x0000000a1900780c */ /* 0x000fda0003fc6270 */
[----:B------:R-:W-:Y:S05]  /*2310*/  @!P6 BRA `(.L_x_14520) ;  /* 0x000000000010e947 */ /* 0x000fea0003800000 */
[----:B------:R-:W-:-:S03]  /*2320*/  UMOV UR10, 0xffffffff ;  /* 0xffffffff000a7882 */ /* 0x000fc60000000000 */
[----:B------:R-:W-:Y:S05]  /*2330*/  BRA.DIV UR10, `(.L_x_14521) ;  /* 0x000000120a787947 */ /* 0x000fea000b800000 */
[----:B------:R0:W0:Y:S02]  /*2340*/  SHFL.IDX PT, R63, R65, R13, 0x1f ;  /* 0x00001f0d413f7589 */ /* 0x00002400000e0000 */
.L_x_14570:
[----:B0-----:R-:W-:-:S07]  /*2350*/  IMAD R26, R56, R63, R26 ;  /* 0x0000003f381a7224 */ /* 0x001fce00078e021a */
.L_x_14520:
[----:B------:R-:W-:-:S13]  /*2360*/  ISETP.GE.AND P6, PT, R25, 0xb, PT ;  /* 0x0000000b1900780c */ /* 0x000fda0003fc6270 */
[----:B------:R-:W-:Y:S05]  /*2370*/  @!P6 BRA `(.L_x_14522) ;  /* 0x000000000010e947 */ /* 0x000fea0003800000 */
[----:B------:R-:W-:-:S03]  /*2380*/  UMOV UR10, 0xffffffff ;  /* 0xffffffff000a7882 */ /* 0x000fc60000000000 */
[----:B------:R-:W-:Y:S05]  /*2390*/  BRA.DIV UR10, `(.L_x_14523) ;  /* 0x000000120a847947 */ /* 0x000fea000b800000 */
[----:B------:R0:W0:Y:S02]  /*23a0*/  SHFL.IDX PT, R63, R65, R14, 0x1f ;  /* 0x00001f0e413f7589 */ /* 0x00002400000e0000 */
.L_x_14573:
[----:B0-----:R-:W-:-:S07]  /*23b0*/  IMAD R26, R57, R63, R26 ;  /* 0x0000003f391a7224 */ /* 0x001fce00078e021a */
.L_x_14522:
[----:B------:R-:W-:-:S13]  /*23c0*/  ISETP.GE.AND P6, PT, R25, 0xc, PT ;  /* 0x0000000c1900780c */ /* 0x000fda0003fc6270 */
[----:B------:R-:W-:Y:S05]  /*23d0*/  @!P6 BRA `(.L_x_14524) ;  /* 0x000000000010e947 */ /* 0x000fea0003800000 */
[----:B------:R-:W-:-:S03]  /*23e0*/  UMOV UR10, 0xffffffff ;  /* 0xffffffff000a7882 */ /* 0x000fc60000000000 */
[----:B------:R-:W-:Y:S05]  /*23f0*/  BRA.DIV UR10, `(.L_x_14525) ;  /* 0x000000120a907947 */ /* 0x000fea000b800000 */
[----:B------:R0:W0:Y:S02]  /*2400*/  SHFL.IDX PT, R63, R65, R15, 0x1f ;  /* 0x00001f0f413f7589 */ /* 0x00002400000e0000 */
.L_x_14576:
[----:B0-----:R-:W-:-:S07]  /*2410*/  IMAD R26, R58, R63, R26 ;  /* 0x0000003f3a1a7224 */ /* 0x001fce00078e021a */
.L_x_14524:
[----:B------:R-:W-:-:S13]  /*2420*/  ISETP.GE.AND P6, PT, R25, 0xd, PT ;  /* 0x0000000d1900780c */ /* 0x000fda0003fc6270 */
[----:B------:R-:W-:Y:S05]  /*2430*/  @!P6 BRA `(.L_x_14526) ;  /* 0x000000000010e947 */ /* 0x000fea0003800000 */
[----:B------:R-:W-:-:S03]  /*2440*/  UMOV UR10, 0xffffffff ;  /* 0xffffffff000a7882 */ /* 0x000fc60000000000 */
[----:B------:R-:W-:Y:S05]  /*2450*/  BRA.DIV UR10, `(.L_x_14527) ;  /* 0x000000120a9c7947 */ /* 0x000fea000b800000 */
[----:B------:R0:W0:Y:S02]  /*2460*/  SHFL.IDX PT, R63, R65, R16, 0x1f ;  /* 0x00001f10413f7589 */ /* 0x00002400000e0000 */
.L_x_14579:
[----:B0-----:R-:W-:-:S07]  /*2470*/  IMAD R26, R59, R63, R26 ;  /* 0x0000003f3b1a7224 */ /* 0x001fce00078e021a */
.L_x_14526:
[----:B------:R-:W-:-:S13]  /*2480*/  ISETP.GE.AND P6, PT, R25, 0xe, PT ;  /* 0x0000000e1900780c */ /* 0x000fda0003fc6270 */
[----:B------:R-:W-:Y:S05]  /*2490*/  @!P6 BRA `(.L_x_14528) ;  /* 0x000000000010e947 */ /* 0x000fea0003800000 */
[----:B------:R-:W-:-:S03]  /*24a0*/  UMOV UR10, 0xffffffff ;  /* 0xffffffff000a7882 */ /* 0x000fc60000000000 */
[----:B------:R-:W-:Y:S05]  /*24b0*/  BRA.DIV UR10, `(.L_x_14529) ;  /* 0x000000120aa87947 */ /* 0x000fea000b800000 */
[----:B------:R0:W0:Y:S02]  /*24c0*/  SHFL.IDX PT, R63, R65, R17, 0x1f ;  /* 0x00001f11413f7589 */ /* 0x00002400000e0000 */
.L_x_14582:
[----:B0-----:R-:W-:-:S07]  /*24d0*/  IMAD R26, R60, R63, R26 ;  /* 0x0000003f3c1a7224 */ /* 0x001fce00078e021a */
.L_x_14528:
[----:B------:R-:W-:-:S13]  /*24e0*/  ISETP.GE.AND P6, PT, R25, 0xf, PT ;  /* 0x0000000f1900780c */ /* 0x000fda0003fc6270 */
[----:B------:R-:W-:Y:S05]  /*24f0*/  @!P6 BRA `(.L_x_14530) ;  /* 0x000000000010e947 */ /* 0x000fea0003800000 */
[----:B------:R-:W-:-:S03]  /*2500*/  UMOV UR10, 0xffffffff ;  /* 0xffffffff000a7882 */ /* 0x000fc60000000000 */
[----:B------:R-:W-:Y:S05]  /*2510*/  BRA.DIV UR10, `(.L_x_14531) ;  /* 0x000000120ab47947 */ /* 0x000fea000b800000 */
[----:B------:R0:W0:Y:S02]  /*2520*/  SHFL.IDX PT, R63, R65, R18, 0x1f ;  /* 0x00001f12413f7589 */ /* 0x00002400000e0000 */
.L_x_14585:
[----:B0-----:R-:W-:-:S07]  /*2530*/  IMAD R26, R61, R63, R26 ;  /* 0x0000003f3d1a7224 */ /* 0x001fce00078e021a */
.L_x_14530:
[----:B------:R-:W-:-:S13]  /*2540*/  ISETP.GE.AND P6, PT, R25, 0x10, PT ;  /* 0x000000101900780c */ /* 0x000fda0003fc6270 */
[----:B------:R-:W-:Y:S05]  /*2550*/  @!P6 BRA `(.L_x_14532) ;  /* 0x000000040010e947 */ /* 0x000fea0003800000 */
[----:B------:R-:W-:-:S03]  /*2560*/  UMOV UR10, 0xffffffff ;  /* 0xffffffff000a7882 */ /* 0x000fc60000000000 */
[----:B------:R-:W-:Y:S05]  /*2570*/  BRA.DIV UR10, `(.L_x_14533) ;  /* 0x000000120ac07947 */ /* 0x000fea000b800000 */
[----:B------:R0:W0:Y:S02]  /*2580*/  SHFL.IDX PT, R63, R65, R19, 0x1f ;  /* 0x00001f13413f7589 */ /* 0x00002400000e0000 */
.L_x_14588:
[----:B0-----:R-:W-:Y:S01]  /*2590*/  IMAD R26, R62, R63, R26 ;  /* 0x0000003f3e1a7224 */ /* 0x001fe200078e021a */
[----:B------:R-:W-:Y:S06]  /*25a0*/  BRA `(.L_x_14532) ;  /* 0x0000000000fc7947 */ /* 0x000fec0003800000 */
.L_x_14501:
        /* <DEDUP_REMOVED lines=63> */
.L_x_14532:
        /* <DEDUP_REMOVED lines=16> */
.L_x_14500:
[----:B------:R-:W-:Y:S05]  /*2aa0*/  @!P0 BRA `(.L_x_14535) ;  /* 0xffffffe800b88947 */ /* 0x000fea000383ffff */
[----:B------:R-:W-:Y:S05]  /*2ab0*/  BSYNC.RECONVERGENT B0 ;  /* 0x0000000000007941 */ /* 0x000fea0003800200 */
.L_x_14483:
        /* <DEDUP_REMOVED lines=43> */
.L_x_14538:
[----:B------:R-:W-:Y:S05]  /*2d70*/  BSYNC.RECONVERGENT B0 ;  /* 0x0000000000007941 */ /* 0x000fea0003800200 */
.L_x_14537:
[----:B------:R-:W5:Y:S01]  /*2d80*/  S2UR UR11, SR_CgaCtaId ;  /* 0x00000000000b79c3 */ /* 0x000f620000008800 */
[----:B------:R-:W-:Y:S01]  /*2d90*/  UMOV UR10, 0x400 ;  /* 0x00000400000a7882 */ /* 0x000fe20000000000 */
[----:B------:R-:W-:Y:S01]  /*2da0*/  BSSY.RECONVERGENT B0, `(.L_x_14539) ;  /* 0x0000022000007945 */ /* 0x000fe20003800200 */
[----:B------:R-:W-:-:S04]  /*2db0*/  UIADD3 UR10, UPT, UPT, UR10, 0x2880, URZ ;  /* 0x000028800a0a7890 */ /* 0x000fc8000fffe0ff */
[----:B-----5:R-:W-:-:S12]  /*2dc0*/  ULEA UR10, UR11, UR10, 0x18 ;  /* 0x0000000a0b0a7291 */ /* 0x020fd8000f8ec0ff */
.L_x_14540:
        /* <DEDUP_REMOVED lines=32> */
.L_x_14539:
[----:B------:R-:W-:Y:S02]  /*2fd0*/  UIADD3 UR6, UPT, UPT, UR13, UR6, URZ ;  /* 0x000000060d067290 */ /* 0x000fe4000fffe0ff */
[----:B------:R-:W-:-:S04]  /*2fe0*/  USHF.L.U32 UR10, UR13, 0x1, URZ ;  /* 0x000000010d0a7899 */ /* 0x000fc800080006ff */
[----:B------:R-:W-:-:S09]  /*2ff0*/  UISETP.GE.U32.AND UP0, UPT, UR6, UR10, UPT ;  /* 0x0000000a0600728c */ /* 0x000fd2000bf06070 */
[----:B------:R-:W-:Y:S05]  /*3000*/  BRA.U !UP0, `(.L_x_14541) ;  /* 0xffffffdd084c7547 */ /* 0x000fea000b83ffff */
[----:B------:R-:W-:Y:S05]  /*3010*/  EXIT ;  /* 0x000000000000794d */ /* 0x000fea0003800000 */
.L_x_14503:
[----:B------:R-:W-:Y:S01]  /*3020*/  IMAD.MOV.U32 R63, RZ, RZ, 0x1f ;  /* 0x0000001fff3f7424 */ /* 0x000fe200078e00ff */
[----:B------:R-:W-:Y:S01]  /*3030*/  MOV R64, 0xffffffff ;  /* 0xffffffff00407802 */ /* 0x000fe20000000f00 */
[----:B------:R-:W-:-:S07]  /*3040*/  IMAD.MOV.U32 R27, RZ, RZ, R44 ;  /* 0x000000ffff1b7224 */ /* 0x000fce00078e002c */
[----:B-1-3--:R-:W-:Y:S05]  /*3050*/  WARPSYNC.COLLECTIVE R64, `(.L_x_14542) ;  /* 0x0000000040087348 */ /* 0x00afea0003c00000 */
[----:B------:R0:W2:Y:S02]  /*3060*/  SHFL.IDX P6, R63, R65, R27, R63 ;  /* 0x0000001b413f7389 */ /* 0x0000a400000c003f */
[----:B0123--:R-:W-:Y:S05]  /*3070*/  ENDCOLLECTIVE ;  /* 0x000000000000791b */ /* 0x00ffea0003800000 */
.L_x_14542:
[----:B------:R-:W-:Y:S01]  /*3080*/  IMAD.MOV.U32 R26, RZ, RZ, R63 ;  /* 0x000000ffff1a7224 */ /* 0x000fe200078e003f */
[----:B------:R-:W-:Y:S06]  /*3090*/  BRA `(.L_x_14543) ;  /* 0xffffffec00d47947 */ /* 0x000fec000383ffff */
.L_x_14505:
[----:B------:R-:W-:Y:S01]  /*30a0*/  HFMA2 R63, -RZ, RZ, 0, 1.847743988037109375e-06 ;  /* 0x0000001fff3f7431 */ /* 0x000fe200000001ff */
[----:B------:R-:W-:Y:S01]  /*30b0*/  BSSY B1, `(.L_x_14544) ;  /* 0x0000006000017945 */ /* 0x000fe20003800000 */
[----:B------:R-:W-:Y:S02]  /*30c0*/  IMAD.MOV.U32 R27, RZ, RZ, R5 ;  /* 0x000000ffff1b7224 */ /* 0x000fe400078e0005 */
[----:B------:R-:W-:-:S07]  /*30d0*/  IMAD.MOV.U32 R64, RZ, RZ, -0x1 ;  /* 0xffffffffff407424 */ /* 0x000fce00078e00ff */
[----:B01-3--:R-:W-:Y:S05]  /*30e0*/  WARPSYNC.COLLECTIVE R64, `(.L_x_14545) ;  /* 0x0000000040087348 */ /* 0x00bfea0003c00000 */
[----:B------:R2:W4:Y:S02]  /*30f0*/  SHFL.IDX P6, R63, R65, R27, R63 ;  /* 0x0000001b413f7389 */ /* 0x00052400000c003f */
[----:B01234-:R-:W-:Y:S05]  /*3100*/  ENDCOLLECTIVE ;  /* 0x000000000000791b */ /* 0x01ffea0003800000 */
.L_x_14545:
[----:B------:R-:W-:Y:S05]  /*3110*/  BSYNC B1 ;  /* 0x0000000000017941 */ /* 0x000fea0003800000 */
.L_x_14544:
[----:B------:R-:W-:Y:S05]  /*3120*/  BRA `(.L_x_14546) ;  /* 0xffffffec00c87947 */ /* 0x000fea000383ffff */
.L_x_14507:
[----:B------:R-:W-:Y:S01]  /*3130*/  BSSY B1, `(.L_x_14547) ;  /* 0x0000007000017945 */ /* 0x000fe20003800000 */
[----:B------:R-:W-:Y:S01]  /*3140*/  IMAD.MOV.U32 R27, RZ, RZ, R6 ;  /* 0x000000ffff1b7224 */ /* 0x000fe200078e0006 */
[----:B------:R-:W-:Y:S01]  /*3150*/  MOV R63, 0x1f ;  /* 0x0000001f003f7802 */ /* 0x000fe20000000f00 */
[----:B------:R-:W-:-:S07]  /*3160*/  IMAD.MOV.U32 R64, RZ, RZ, -0x1 ;  /* 0xffffffffff407424 */ /* 0x000fce00078e00ff */
[----:B0123--:R-:W-:Y:S05]  /*3170*/  WARPSYNC.COLLECTIVE R64, `(.L_x_14548) ;  /* 0x0000000040087348 */ /* 0x00ffea0003c00000 */
[----:B------:R4:W0:Y:S02]  /*3180*/  SHFL.IDX P6, R63, R65, R27, R63 ;  /* 0x0000001b413f7389 */ /* 0x00082400000c003f */
[----:B01234-:R-:W-:Y:S05]  /*3190*/  ENDCOLLECTIVE ;  /* 0x000000000000791b */ /* 0x01ffea0003800000 */
.L_x_14548:
[----:B------:R-:W-:Y:S05]  /*31a0*/  BSYNC B1 ;  /* 0x0000000000017941 */ /* 0x000fea0003800000 */
.L_x_14547:
[----:B------:R-:W-:Y:S05]  /*31b0*/  BRA `(.L_x_14549) ;  /* 0xffffffec00bc7947 */ /* 0x000fea000383ffff */
.L_x_14509:
[----:B------:R-:W-:Y:S01]  /*31c0*/  HFMA2 R63, -RZ, RZ, 0, 1.847743988037109375e-06 ;  /* 0x0000001fff3f7431 */ /* 0x000fe200000001ff */
[----:B------:R-:W-:Y:S01]  /*31d0*/  BSSY B1, `(.L_x_14550) ;  /* 0x0000006000017945 */ /* 0x000fe20003800000 */
[----:B------:R-:W-:Y:S02]  /*31e0*/  IMAD.MOV.U32 R27, RZ, RZ, R7 ;  /* 0x000000ffff1b7224 */ /* 0x000fe400078e0007 */
[----:B------:R-:W-:-:S07]  /*31f0*/  IMAD.MOV.U32 R64, RZ, RZ, -0x1 ;  /* 0xffffffffff407424 */ /* 0x000fce00078e00ff */
[----:B01234-:R-:W-:Y:S05]  /*3200*/  WARPSYNC.COLLECTIVE R64, `(.L_x_14551) ;  /* 0x0000000040087348 */ /* 0x01ffea0003c00000 */
[----:B------:R0:W0:Y:S02]  /*3210*/  SHFL.IDX P6, R63, R65, R27, R63 ;  /* 0x0000001b413f7389 */ /* 0x00002400000c003f */
[----:B01234-:R-:W-:Y:S05]  /*3220*/  ENDCOLLECTIVE ;  /* 0x000000000000791b */ /* 0x01ffea0003800000 */
.L_x_14551:
[----:B------:R-:W-:Y:S05]  /*3230*/  BSYNC B1 ;  /* 0x0000000000017941 */ /* 0x000fea0003800000 */
.L_x_14550:
[----:B------:R-:W-:Y:S05]  /*3240*/  BRA `(.L_x_14552) ;  /* 0xffffffec00b07947 */ /* 0x000fea000383ffff */
.L_x_14511:
[----:B------:R-:W-:Y:S01]  /*3250*/  BSSY B1, `(.L_x_14553) ;  /* 0x0000007000017945 */ /* 0x000fe20003800000 */
[----:B------:R-:W-:Y:S01]  /*3260*/  IMAD.MOV.U32 R27, RZ, RZ, R8 ;  /* 0x000000ffff1b7224 */ /* 0x000fe200078e0008 */
[----:B------:R-:W-:Y:S01]  /*3270*/  MOV R63, 0x1f ;  /* 0x0000001f003f7802 */ /* 0x000fe20000000f00 */
[----:B------:R-:W-:-:S07]  /*3280*/  IMAD.MOV.U32 R64, RZ, RZ, -0x1 ;  /* 0xffffffffff407424 */ /* 0x000fce00078e00ff */
[----:B01234-:R-:W-:Y:S05]  /*3290*/  WARPSYNC.COLLECTIVE R64, `(.L_x_14554) ;  /* 0x0000000040087348 */ /* 0x01ffea0003c00000 */
[----:B------:R0:W0:Y:S02]  /*32a0*/  SHFL.IDX P6, R63, R65, R27, R63 ;  /* 0x0000001b413f7389 */ /* 0x00002400000c003f */
[----:B01234-:R-:W-:Y:S05]  /*32b0*/  ENDCOLLECTIVE ;  /* 0x000000000000791b */ /* 0x01ffea0003800000 */
.L_x_14554:
[----:B------:R-:W-:Y:S05]  /*32c0*/  BSYNC B1 ;  /* 0x0000000000017941 */ /* 0x000fea0003800000 */
.L_x_14553:
[----:B------:R-:W-:Y:S05]  /*32d0*/  BRA `(.L_x_14555) ;  /* 0xffffffec00a47947 */ /* 0x000fea000383ffff */
.L_x_14513:
[----:B------:R-:W-:Y:S01]  /*32e0*/  HFMA2 R63, -RZ, RZ, 0, 1.847743988037109375e-06 ;  /* 0x0000001fff3f7431 */ /* 0x000fe200000001ff */
[----:B------:R-:W-:Y:S01]  /*32f0*/  BSSY B1, `(.L_x_14556) ;  /* 0x0000006000017945 */ /* 0x000fe20003800000 */
[----:B------:R-:W-:Y:S02]  /*3300*/  IMAD.MOV.U32 R27, RZ, RZ, R9 ;  /* 0x000000ffff1b7224 */ /* 0x000fe400078e0009 */
[----:B------:R-:W-:-:S07]  /*3310*/  IMAD.MOV.U32 R64, RZ, RZ, -0x1 ;  /* 0xffffffffff407424 */ /* 0x000fce00078e00ff */
[----:B01234-:R-:W-:Y:S05]  /*3320*/  WARPSYNC.COLLECTIVE R64, `(.L_x_14557) ;  /* 0x0000000040087348 */ /* 0x01ffea0003c00000 */
[----:B------:R0:W0:Y:S02]  /*3330*/  SHFL.IDX P6, R63, R65, R27, R63 ;  /* 0x0000001b413f7389 */ /* 0x00002400000c003f */
[----:B01234-:R-:W-:Y:S05]  /*3340*/  ENDCOLLECTIVE ;  /* 0x000000000000791b */ /* 0x01ffea0003800000 */
.L_x_14557:
[----:B------:R-:W-:Y:S05]  /*3350*/  BSYNC B1 ;  /* 0x0000000000017941 */ /* 0x000fea0003800000 */
.L_x_14556:
[----:B------:R-:W-:Y:S05]  /*3360*/  BRA `(.L_x_14558) ;  /* 0xffffffec00987947 */ /* 0x000fea000383ffff */
.L_x_14515:
[----:B------:R-:W-:Y:S01]  /*3370*/  BSSY B1, `(.L_x_14559) ;  /* 0x0000007000017945 */ /* 0x000fe20003800000 */
[----:B------:R-:W-:Y:S01]  /*3380*/  IMAD.MOV.U32 R27, RZ, RZ, R10 ;  /* 0x000000ffff1b7224 */ /* 0x000fe200078e000a */
[----:B------:R-:W-:Y:S01]  /*3390*/  MOV R63, 0x1f ;  /* 0x0000001f003f7802 */ /* 0x000fe20000000f00 */
[----:B------:R-:W-:-:S07]  /*33a0*/  IMAD.MOV.U32 R64, RZ, RZ, -0x1 ;  /* 0xffffffffff407424 */ /* 0x000fce00078e00ff */
[----:B01234-:R-:W-:Y:S05]  /*33b0*/  WARPSYNC.COLLECTIVE R64, `(.L_x_14560) ;  /* 0x0000000040087348 */ /* 0x01ffea0003c00000 */
[----:B------:R0:W0:Y:S02]  /*33c0*/  SHFL.IDX P6, R63, R65, R27, R63 ;  /* 0x0000001b413f7389 */ /* 0x00002400000c003f */
[----:B01234-:R-:W-:Y:S05]  /*33d0*/  ENDCOLLECTIVE ;  /* 0x000000000000791b */ /* 0x01ffea0003800000 */
.L_x_14560:
[----:B------:R-:W-:Y:S05]  /*33e0*/  BSYNC B1 ;  /* 0x0000000000017941 */ /* 0x000fea0003800000 */
.L_x_14559:
[----:B------:R-:W-:Y:S05]  /*33f0*/  BRA `(.L_x_14561) ;  /* 0xffffffec008c7947 */ /* 0x000fea000383ffff */
.L_x_14517:
[----:B------:R-:W-:Y:S01]  /*3400*/  HFMA2 R63, -RZ, RZ, 0, 1.847743988037109375e-06 ;  /* 0x0000001fff3f7431 */ /* 0x000fe200000001ff */
[----:B------:R-:W-:Y:S01]  /*3410*/  BSSY B1, `(.L_x_14562) ;  /* 0x0000006000017945 */ /* 0x000fe20003800000 */
[----:B------:R-:W-:Y:S02]  /*3420*/  IMAD.MOV.U32 R27, RZ, RZ, R11 ;  /* 0x000000ffff1b7224 */ /* 0x000fe400078e000b */
[----:B------:R-:W-:-:S07]  /*3430*/  IMAD.MOV.U32 R64, RZ, RZ, -0x1 ;  /* 0xffffffffff407424 */ /* 0x000fce00078e00ff */
[----:B01234-:R-:W-:Y:S05]  /*3440*/  WARPSYNC.COLLECTIVE R64, `(.L_x_14563) ;  /* 0x0000000040087348 */ /* 0x01ffea0003c00000 */
[----:B------:R0:W0:Y:S02]  /*3450*/  SHFL.IDX P6, R63, R65, R27, R63 ;  /* 0x0000001b413f7389 */ /* 0x00002400000c003f */
[----:B01234-:R-:W-:Y:S05]  /*3460*/  ENDCOLLECTIVE ;  /* 0x000000000000791b */ /* 0x01ffea0003800000 */
.L_x_14563:
[----:B------:R-:W-:Y:S05]  /*3470*/  BSYNC B1 ;  /* 0x0000000000017941 */ /* 0x000fea0003800000 */
.L_x_14562:
[----:B------:R-:W-:Y:S05]  /*3480*/  BRA `(.L_x_14564) ;  /* 0xffffffec00807947 */ /* 0x000fea000383ffff */
.L_x_14519:
[----:B------:R-:W-:Y:S01]  /*3490*/  BSSY B1, `(.L_x_14565) ;  /* 0x0000007000017945 */ /* 0x000fe20003800000 */
[----:B------:R-:W-:Y:S01]  /*34a0*/  IMAD.MOV.U32 R27, RZ, RZ, R12 ;  /* 0x000000ffff1b7224 */ /* 0x000fe200078e000c */
[----:B------:R-:W-:Y:S01]  /*34b0*/  MOV R63, 0x1f ;  /* 0x0000001f003f7802 */ /* 0x000fe20000000f00 */
[----:B------:R-:W-:-:S07]  /*34c0*/  IMAD.MOV.U32 R64, RZ, RZ, -0x1 ;  /* 0xffffffffff407424 */ /* 0x000fce00078e00ff */
[----:B01234-:R-:W-:Y:S05]  /*34d0*/  WARPSYNC.COLLECTIVE R64, `(.L_x_14566) ;  /* 0x0000000040087348 */ /* 0x01ffea0003c00000 */
[----:B------:R0:W0:Y:S02]  /*34e0*/  SHFL.IDX P6, R63, R65, R27, R63 ;  /* 0x0000001b413f7389 */ /* 0x00002400000c003f */
[----:B01234-:R-:W-:Y:S05]  /*34f0*/  ENDCOLLECTIVE ;  /* 0x000000000000791b */ /* 0x01ffea0003800000 */
.L_x_14566:
[----:B------:R-:W-:Y:S05]  /*3500*/  BSYNC B1 ;  /* 0x0000000000017941 */ /* 0x000fea0003800000 */
.L_x_14565:
[----:B------:R-:W-:Y:S05]  /*3510*/  BRA `(.L_x_14567) ;  /* 0xffffffec00747947 */ /* 0x000fea000383ffff */
.L_x_14521:
[----:B------:R-:W-:Y:S01]  /*3520*/  HFMA2 R63, -RZ, RZ, 0, 1.847743988037109375e-06 ;  /* 0x0000001fff3f7431 */ /* 0x000fe200000001ff */
[----:B------:R-:W-:Y:S01]  /*3530*/  BSSY B1, `(.L_x_14568) ;  /* 0x0000006000017945 */ /* 0x000fe20003800000 */
[----:B------:R-:W-:Y:S02]  /*3540*/  IMAD.MOV.U32 R27, RZ, RZ, R13 ;  /* 0x000000ffff1b7224 */ /* 0x000fe400078e000d */
[----:B------:R-:W-:-:S07]  /*3550*/  IMAD.MOV.U32 R64, RZ, RZ, -0x1 ;  /* 0xffffffffff407424 */ /* 0x000fce00078e00ff */
[----:B01234-:R-:W-:Y:S05]  /*3560*/  WARPSYNC.COLLECTIVE R64, `(.L_x_14569) ;  /* 0x0000000040087348 */ /* 0x01ffea0003c00000 */
[----:B------:R0:W0:Y:S02]  /*3570*/  SHFL.IDX P6, R63, R65, R27, R63 ;  /* 0x0000001b413f7389 */ /* 0x00002400000c003f */
[----:B01234-:R-:W-:Y:S05]  /*3580*/  ENDCOLLECTIVE ;  /* 0x000000000000791b */ /* 0x01ffea0003800000 */
.L_x_14569:
[----:B------:R-:W-:Y:S05]  /*3590*/  BSYNC B1 ;  /* 0x0000000000017941 */ /* 0x000fea0003800000 */
.L_x_14568:
[----:B------:R-:W-:Y:S05]  /*35a0*/  BRA `(.L_x_14570) ;  /* 0xffffffec00687947 */ /* 0x000fea000383ffff */
.L_x_14523:
[----:B------:R-:W-:Y:S01]  /*35b0*/  BSSY B1, `(.L_x_14571) ;  /* 0x0000007000017945 */ /* 0x000fe20003800000 */
[----:B------:R-:W-:Y:S01]  /*35c0*/  IMAD.MOV.U32 R27, RZ, RZ, R14 ;  /* 0x000000ffff1b7224 */ /* 0x000fe200078e000e */
[----:B------:R-:W-:Y:S01]  /*35d0*/  MOV R63, 0x1f ;  /* 0x0000001f003f7802 */ /* 0x000fe20000000f00 */
[----:B------:R-:W-:-:S07]  /*35e0*/  IMAD.MOV.U32 R64, RZ, RZ, -0x1 ;  /* 0xffffffffff407424 */ /* 0x000fce00078e00ff */
[----:B01234-:R-:W-:Y:S05]  /*35f0*/  WARPSYNC.COLLECTIVE R64, `(.L_x_14572) ;  /* 0x0000000040087348 */ /* 0x01ffea0003c00000 */
[----:B------:R0:W0:Y:S02]  /*3600*/  SHFL.IDX P6, R63, R65, R27, R63 ;  /* 0x0000001b413f7389 */ /* 0x00002400000c003f */
[----:B01234-:R-:W-:Y:S05]  /*3610*/  ENDCOLLECTIVE ;  /* 0x000000000000791b */ /* 0x01ffea0003800000 */
.L_x_14572:
[----:B------:R-:W-:Y:S05]  /*3620*/  BSYNC B1 ;  /* 0x0000000000017941 */ /* 0x000fea0003800000 */
.L_x_14571:
[----:B------:R-:W-:Y:S05]  /*3630*/  BRA `(.L_x_14573) ;  /* 0xffffffec005c7947 */ /* 0x000fea000383ffff */
.L_x_14525:
[----:B------:R-:W-:Y:S01]  /*3640*/  HFMA2 R63, -RZ, RZ, 0, 1.847743988037109375e-06 ;  /* 0x0000001fff3f7431 */ /* 0x000fe200000001ff */
[----:B------:R-:W-:Y:S01]  /*3650*/  BSSY B1, `(.L_x_14574) ;  /* 0x0000006000017945 */ /* 0x000fe20003800000 */
[----:B------:R-:W-:Y:S02]  /*3660*/  IMAD.MOV.U32 R27, RZ, RZ, R15 ;  /* 0x000000ffff1b7224 */ /* 0x000fe400078e000f */
[----:B------:R-:W-:-:S07]  /*3670*/  IMAD.MOV.U32 R64, RZ, RZ, -0x1 ;  /* 0xffffffffff407424 */ /* 0x000fce00078e00ff */
[----:B01234-:R-:W-:Y:S05]  /*3680*/  WARPSYNC.COLLECTIVE R64, `(.L_x_14575) ;  /* 0x0000000040087348 */ /* 0x01ffea0003c00000 */
[----:B------:R0:W0:Y:S02]  /*3690*/  SHFL.IDX P6, R63, R65, R27, R63 ;  /* 0x0000001b413f7389 */ /* 0x00002400000c003f */
[----:B01234-:R-:W-:Y:S05]  /*36a0*/  ENDCOLLECTIVE ;  /* 0x000000000000791b */ /* 0x01ffea0003800000 */
.L_x_14575:
[----:B------:R-:W-:Y:S05]  /*36b0*/  BSYNC B1 ;  /* 0x0000000000017941 */ /* 0x000fea0003800000 */
.L_x_14574:
[----:B------:R-:W-:Y:S05]  /*36c0*/  BRA `(.L_x_14576) ;  /* 0xffffffec00507947 */ /* 0x000fea000383ffff */
.L_x_14527:
[----:B------:R-:W-:Y:S01]  /*36d0*/  BSSY B1, `(.L_x_14577) ;  /* 0x0000007000017945 */ /* 0x000fe20003800000 */
[----:B------:R-:W-:Y:S01]  /*36e0*/  IMAD.MOV.U32 R27, RZ, RZ, R16 ;  /* 0x000000ffff1b7224 */ /* 0x000fe200078e0010 */
[----:B------:R-:W-:Y:S01]  /*36f0*/  MOV R63, 0x1f ;  /* 0x0000001f003f7802 */ /* 0x000fe20000000f00 */
[----:B------:R-:W-:-:S07]  /*3700*/  IMAD.MOV.U32 R64, RZ, RZ, -0x1 ;  /* 0xffffffffff407424 */ /* 0x000fce00078e00ff */
[----:B01234-:R-:W-:Y:S05]  /*3710*/  WARPSYNC.COLLECTIVE R64, `(.L_x_14578) ;  /* 0x0000000040087348 */ /* 0x01ffea0003c00000 */
[----:B------:R0:W0:Y:S02]  /*3720*/  SHFL.IDX P6, R63, R65, R27, R63 ;  /* 0x0000001b413f7389 */ /* 0x00002400000c003f */
[----:B01234-:R-:W-:Y:S05]  /*3730*/  ENDCOLLECTIVE ;  /* 0x000000000000791b */ /* 0x01ffea0003800000 */
.L_x_14578:
[----:B------:R-:W-:Y:S05]  /*3740*/  BSYNC B1 ;  /* 0x0000000000017941 */ /* 0x000fea0003800000 */
.L_x_14577:
[----:B------:R-:W-:Y:S05]  /*3750*/  BRA `(.L_x_14579) ;  /* 0xffffffec00447947 */ /* 0x000fea000383ffff */
.L_x_14529:
[----:B------:R-:W-:Y:S01]  /*3760*/  HFMA2 R63, -RZ, RZ, 0, 1.847743988037109375e-06 ;  /* 0x0000001fff3f7431 */ /* 0x000fe200000001ff */
[----:B------:R-:W-:Y:S01]  /*3770*/  BSSY B1, `(.L_x_14580) ;  /* 0x0000006000017945 */ /* 0x000fe20003800000 */
[----:B------:R-:W-:Y:S02]  /*3780*/  IMAD.MOV.U32 R27, RZ, RZ, R17 ;  /* 0x000000ffff1b7224 */ /* 0x000fe400078e0011 */
[----:B------:R-:W-:-:S07]  /*3790*/  IMAD.MOV.U32 R64, RZ, RZ, -0x1 ;  /* 0xffffffffff407424 */ /* 0x000fce00078e00ff */
[----:B01234-:R-:W-:Y:S05]  /*37a0*/  WARPSYNC.COLLECTIVE R64, `(.L_x_14581) ;  /* 0x0000000040087348 */ /* 0x01ffea0003c00000 */
[----:B------:R0:W0:Y:S02]  /*37b0*/  SHFL.IDX P6, R63, R65, R27, R63 ;  /* 0x0000001b413f7389 */ /* 0x00002400000c003f */
[----:B01234-:R-:W-:Y:S05]  /*37c0*/  ENDCOLLECTIVE ;  /* 0x000000000000791b */ /* 0x01ffea0003800000 */
.L_x_14581:
[----:B------:R-:W-:Y:S05]  /*37d0*/  BSYNC B1 ;  /* 0x0000000000017941 */ /* 0x000fea0003800000 */
.L_x_14580:
[----:B------:R-:W-:Y:S05]  /*37e0*/  BRA `(.L_x_14582) ;  /* 0xffffffec00387947 */ /* 0x000fea000383ffff */
.L_x_14531:
[----:B------:R-:W-:Y:S01]  /*37f0*/  BSSY B1, `(.L_x_14583) ;  /* 0x0000007000017945 */ /* 0x000fe20003800000 */
[----:B------:R-:W-:Y:S01]  /*3800*/  IMAD.MOV.U32 R27, RZ, RZ, R18 ;  /* 0x000000ffff1b7224 */ /* 0x000fe200078e0012 */
[----:B------:R-:W-:Y:S01]  /*3810*/  MOV R63, 0x1f ;  /* 0x0000001f003f7802 */ /* 0x000fe20000000f00 */
[----:B------:R-:W-:-:S07]  /*3820*/  IMAD.MOV.U32 R64, RZ, RZ, -0x1 ;  /* 0xffffffffff407424 */ /* 0x000fce00078e00ff */
[----:B01234-:R-:W-:Y:S05]  /*3830*/  WARPSYNC.COLLECTIVE R64, `(.L_x_14584) ;  /* 0x0000000040087348 */ /* 0x01ffea0003c00000 */
[----:B------:R0:W0:Y:S02]  /*3840*/  SHFL.IDX P6, R63, R65, R27, R63 ;  /* 0x0000001b413f7389 */ /* 0x00002400000c003f */
[----:B01234-:R-:W-:Y:S05]  /*3850*/  ENDCOLLECTIVE ;  /* 0x000000000000791b */ /* 0x01ffea0003800000 */
.L_x_14584:
[----:B------:R-:W-:Y:S05]  /*3860*/  BSYNC B1 ;  /* 0x0000000000017941 */ /* 0x000fea0003800000 */
.L_x_14583:
[----:B------:R-:W-:Y:S05]  /*3870*/  BRA `(.L_x_14585) ;  /* 0xffffffec002c7947 */ /* 0x000fea000383ffff */
.L_x_14533:
[----:B------:R-:W-:Y:S01]  /*3880*/  HFMA2 R63, -RZ, RZ, 0, 1.847743988037109375e-06 ;  /* 0x0000001fff3f7431 */ /* 0x000fe200000001ff */
[----:B------:R-:W-:Y:S01]  /*3890*/  BSSY B1, `(.L_x_14586) ;  /* 0x0000006000017945 */ /* 0x000fe20003800000 */
[----:B------:R-:W-:Y:S02]  /*38a0*/  IMAD.MOV.U32 R27, RZ, RZ, R19 ;  /* 0x000000ffff1b7224 */ /* 0x000fe400078e0013 */
[----:B------:R-:W-:-:S07]  /*38b0*/  IMAD.MOV.U32 R64, RZ, RZ, -0x1 ;  /* 0xffffffffff407424 */ /* 0x000fce00078e00ff */
[----:B01234-:R-:W-:Y:S05]  /*38c0*/  WARPSYNC.COLLECTIVE R64, `(.L_x_14587) ;  /* 0x0000000040087348 */ /* 0x01ffea0003c00000 */
[----:B------:R0:W0:Y:S02]  /*38d0*/  SHFL.IDX P6, R63, R65, R27, R63 ;  /* 0x0000001b413f7389 */ /* 0x00002400000c003f */
[----:B01234-:R-:W-:Y:S05]  /*38e0*/  ENDCOLLECTIVE ;  /* 0x000000000000791b */ /* 0x01ffea0003800000 */
.L_x_14587:
[----:B------:R-:W-:Y:S05]  /*38f0*/  BSYNC B1 ;  /* 0x0000000000017941 */ /* 0x000fea0003800000 */
.L_x_14586:
[----:B------:R-:W-:Y:S05]  /*3900*/  BRA `(.L_x_14588) ;  /* 0xffffffec00207947 */ /* 0x000fea000383ffff */
        .weak           $__internal_297_$__cuda_sm20_div_s16
        .type           $__internal_297_$__cuda_sm20_div_s16,@function
        .size           $__internal_297_$__cuda_sm20_div_s16,($__internal_298_$__cuda_sm20_div_u16 - $__internal_297_$__cuda_sm20_div_s16)
$__internal_297_$__cuda_sm20_div_s16:
        /* <DEDUP_REMOVED lines=24> */
[----:B------:R-:W-:Y:S05]  /*3a90*/  RET.REL.NODEC R20 `(_Z9cuda_gemmIiLi128ELi2ELi1ELi2048ELi32ELi32ELi64ELi1ELi0EEviiiPT_S1_S1_iii) ;  /* 0xffffffc414587950 */ /* 0x000fea0003c3ffff */
        .weak           $__internal_298_$__cuda_sm20_div_u16
        .type           $__internal_298_$__cuda_sm20_div_u16,@function
        .size           $__internal_298_$__cuda_sm20_div_u16,(.L_x_38801 - $__internal_298_$__cuda_sm20_div_u16)
$__internal_298_$__cuda_sm20_div_u16:
        /* <DEDUP_REMOVED lines=19> */
[----:B------:R-:W-:Y:S06]  /*3bd0*/  RET.REL.NODEC R6 `(_Z9cuda_gemmIiLi128ELi2ELi1ELi2048ELi32ELi32ELi64ELi1ELi0EEviiiPT_S1_S1_iii) ;  /* 0xffffffc406087950 */ /* 0x000fec0003c3ffff */
.L_x_14589:
        /* <DEDUP_REMOVED lines=10> */
.L_x_38801:


//--------------------- .text._Z9cuda_gemmIiLi128ELi2ELi1ELi2048ELi32ELi32ELi64ELi0ELi1EEviiiPT_S1_S1_iii --------------------------
	.section	.text._Z9cuda_gemmIiLi128ELi2ELi1ELi2048ELi32ELi32ELi64ELi0ELi1EEviiiPT_S1_S1_iii,"ax",@progbits
	.align	128
        .global         _Z9cuda_gemmIiLi128ELi2ELi1ELi2048ELi32ELi32ELi64ELi0ELi1EEviiiPT_S1_S1_iii
        .type           _Z9cuda_gemmIiLi128ELi2ELi1ELi2048ELi32ELi32ELi64ELi0ELi1EEviiiPT_S1_S1_iii,@function
        .size           _Z9cuda_gemmIiLi128ELi2ELi1ELi2048ELi32ELi32ELi64ELi0ELi1EEviiiPT_S1_S1_iii,(.L_x_38802 - _Z9cuda_gemmIiLi128ELi2ELi1ELi2048ELi32ELi32ELi64ELi0ELi1EEviiiPT_S1_S1_iii)
        .other          _Z9cuda_gemmIiLi128ELi2ELi1ELi2048ELi32ELi32ELi64ELi0ELi1EEviiiPT_S1_S1_iii,@"STO_CUDA_ENTRY STV_DEFAULT"
_Z9cuda_gemmIiLi128ELi2ELi1ELi2048ELi32ELi32ELi64ELi0ELi1EEviiiPT_S1_S1_iii:
.text._Z9cuda_gemmIiLi128ELi2ELi1ELi2048ELi32ELi32ELi64ELi0ELi1EEviiiPT_S1_S1_iii:
        /* <DEDUP_REMOVED lines=33> */
[----:B------:R-:W-:Y:S05]  /*0210*/  CALL.REL.NOINC `($__internal_299_$__cuda_sm20_div_u16) ;  /* 0x0000001400fc7944 */ /* 0x000fea0003c00000 */
        /* <DEDUP_REMOVED lines=10> */
[----:B------:R-:W-:Y:S05]  /*02c0*/  CALL.REL.NOINC `($__internal_299_$__cuda_sm20_div_u16) ;  /* 0x0000001400d07944 */ /* 0x000fea0003c00000 */
        /* <DEDUP_REMOVED lines=83> */
.L_x_14606:
        /* <DEDUP_REMOVED lines=24> */
.L_x_14591:
[----:B0-----:R-:W-:Y:S05]  /*0980*/  BSYNC.RECONVERGENT B0 ;  /* 0x0000000000007941 */ /* 0x001fea0003800200 */
.L_x_14590:
[----:B------:R-:W-:Y:S01]  /*0990*/  UIADD3 UR7, UPT, UPT, UR4, 0x2880, URZ ;  /* 0x0000288004077890 */ /* 0x000fe2000fffe0ff */
[----:B------:R-:W-:Y:S03]  /*09a0*/  BSSY.RECONVERGENT B0, `(.L_x_14592) ;  /* 0x000000e000007945 */ /* 0x000fe60003800200 */
[----:B------:R-:W-:-:S06]  /*09b0*/  ULEA UR7, UR8, UR7, 0x18 ;  /* 0x0000000708077291 */ /* 0x000fcc000f8ec0ff */
[----:B--2---:R-:W-:-:S07]  /*09c0*/  LEA R18, R16, UR7, 0x2 ;  /* 0x0000000710127c11 */ /* 0x004fce000f8e10ff */
.L_x_14593:
        /* <DEDUP_REMOVED lines=12> */
.L_x_14592:
        /* <DEDUP_REMOVED lines=33> */
.L_x_14595:
[----:B------:R-:W-:Y:S05]  /*0ca0*/  BSYNC.RECONVERGENT B0 ;  /* 0x0000000000007941 */ /* 0x000fea0003800200 */
.L_x_14594:
[----:B------:R-:W-:Y:S01]  /*0cb0*/  BSSY.RECONVERGENT B0, `(.L_x_14596) ;  /* 0x000001e000007945 */ /* 0x000fe20003800200 */
[----:B------:R-:W-:-:S04]  /*0cc0*/  UIADD3 UR4, UPT, UPT, UR4, 0x880, URZ ;  /* 0x0000088004047890 */ /* 0x000fc8000fffe0ff */
[----:B------:R-:W-:-:S12]  /*0cd0*/  ULEA UR4, UR8, UR4, 0x18 ;  /* 0x0000000408047291 */ /* 0x000fd8000f8ec0ff */
.L_x_14597:
        /* <DEDUP_REMOVED lines=28> */
.L_x_14596:
[----:B------:R-:W-:Y:S01]  /*0ea0*/  UPLOP3.LUT UP0, UPT, UPT, UPT, UPT, 0x80, 0x8 ;  /* 0x000000000008789c */ /* 0x000fe20003f0f070 */
[----:B------:R-:W-:-:S10]  /*0eb0*/  UMOV UR4, URZ ;  /* 0x000000ff00047c82 */ /* 0x000fd40008000000 */
.L_x_14601:
[----:B------:R-:W-:Y:S01]  /*0ec0*/  BSSY.RECONVERGENT B0, `(.L_x_14598) ;  /* 0x000000d000007945 */ /* 0x000fe20003800200 */
[----:B0-----:R-:W-:Y:S01]  /*0ed0*/  SHF.R.U32.HI R18, RZ, 0x4, R2 ;  /* 0x00000004ff127819 */ /* 0x001fe20000011602 */
[----:B------:R-:W-:Y:S01]  /*0ee0*/  UPLOP3.LUT UP1, UPT, UPT, UPT, UP0, 0x80, 0x8 ;  /* 0x000000000008789c */ /* 0x000fe20003f2f000 */
[----:B-12---:R-:W-:-:S10]  /*0ef0*/  IADD3 R21, PT, PT, R57, UR4, RZ ;  /* 0x0000000439157c10 */ /* 0x006fd4000fffe0ff */
.L_x_14599:
        /* <DEDUP_REMOVED lines=10> */
.L_x_14598:
        /* <DEDUP_REMOVED lines=23> */
.L_x_14600:
        /* <DEDUP_REMOVED lines=93> */
.L_x_14603:
[----:B------:R-:W-:Y:S05]  /*16e0*/  BSYNC.RECONVERGENT B0 ;  /* 0x0000000000007941 */ /* 0x000fea0003800200 */
.L_x_14602:
[----:B------:R-:W3:Y:S01]  /*16f0*/  S2UR UR7, SR_CgaCtaId ;  /* 0x00000000000779c3 */ /* 0x000ee20000008800 */
[----:B------:R-:W-:Y:S01]  /*1700*/  UMOV UR4, 0x400 ;  /* 0x0000040000047882 */ /* 0x000fe20000000000 */
[----:B------:R-:W-:Y:S01]  /*1710*/  BSSY.RECONVERGENT B0, `(.L_x_14604) ;  /* 0x000002a000007945 */ /* 0x000fe20003800200 */
[----:B------:R-:W-:-:S04]  /*1720*/  UIADD3 UR4, UPT, UPT, UR4, 0x2880, URZ ;  /* 0x0000288004047890 */ /* 0x000fc8000fffe0ff */
[----:B---3--:R-:W-:-:S12]  /*1730*/  ULEA UR4, UR7, UR4, 0x18 ;  /* 0x0000000407047291 */ /* 0x008fd8000f8ec0ff */
.L_x_14605:
        /* <DEDUP_REMOVED lines=40> */
.L_x_14604:
[C---:B---3--:R-:W-:Y:S01]  /*19c0*/  IMAD.SHL.U32 R16, R0.reuse, 0x2, RZ ;  /* 0x0000000200107824 */ /* 0x048fe200078e00ff */
[----:B------:R-:W-:-:S04]  /*19d0*/  IADD3 R59, PT, PT, R0, R59, RZ ;  /* 0x0000003b003b7210 */ /* 0x000fc80007ffe0ff */
[----:B------:R-:W-:-:S13]  /*19e0*/  ISETP.GE.U32.AND P0, PT, R59, R16, PT ;  /* 0x000000103b00720c */ /* 0x000fda0003f06070 */
[----:B------:R-:W-:Y:S05]  /*19f0*/  @!P0 BRA `(.L_x_14606) ;  /* 0xffffffec00808947 */ /* 0x000fea000383ffff */
[----:B------:R-:W-:Y:S05]  /*1a00*/  EXIT ;  /* 0x000000000000794d */ /* 0x000fea0003800000 */
        .weak           $__internal_299_$__cuda_sm20_div_u16
        .type           $__internal_299_$__cuda_sm20_div_u16,@function
        .size           $__internal_299_$__cuda_sm20_div_u16,(.L_x_38802 - $__internal_299_$__cuda_sm20_div_u16)
$__internal_299_$__cuda_sm20_div_u16:
        /* <DEDUP_REMOVED lines=18> */
[----:B------:R-:W-:Y:S06]  /*1b30*/  RET.REL.NODEC R4 `(_Z9cuda_gemmIiLi128ELi2ELi1ELi2048ELi32ELi32ELi64ELi0ELi1EEviiiPT_S1_S1_iii) ;  /* 0xffffffe404307950 */ /* 0x000fec0003c3ffff */
.L_x_14607:
        /* <DEDUP_REMOVED lines=12> */
.L_x_38802:


//--------------------- .text._Z9cuda_gemmIiLi128ELi2ELi1ELi2048ELi32ELi32ELi64ELi0ELi0EEviiiPT_S1_S1_iii --------------------------
	.section	.text._Z9cuda_gemmIiLi128ELi2ELi1ELi2048ELi32ELi32ELi64ELi0ELi0EEviiiPT_S1_S1_iii,"ax",@progbits
	.align	128
        .global         _Z9cuda_gemmIiLi128ELi2ELi1ELi2048ELi32ELi32ELi64ELi0ELi0EEviiiPT_S1_S1_iii
        .type           _Z9cuda_gemmIiLi128ELi2ELi1ELi2048ELi32ELi32ELi64ELi0ELi0EEviiiPT_S1_S1_iii,@function
        .size           _Z9cuda_gemmIiLi128ELi2ELi1ELi2048ELi32ELi32ELi64ELi0ELi0EEviiiPT_S1_S1_iii,(.L_x_38804 - _Z9cuda_gemmIiLi128ELi2ELi1ELi2048ELi32ELi32ELi64ELi0ELi0EEviiiPT_S1_S1_iii)
        .other          _Z9cuda_gemmIiLi128ELi2ELi1ELi2048ELi32ELi32ELi64ELi0ELi0EEviiiPT_S1_S1_iii,@"STO_CUDA_ENTRY STV_DEFAULT"
_Z9cuda_gemmIiLi128ELi2ELi1ELi2048ELi32ELi32ELi64ELi0ELi0EEviiiPT_S1_S1_iii:
.text._Z9cuda_gemmIiLi128ELi2ELi1ELi2048ELi32ELi32ELi64ELi0ELi0EEviiiPT_S1_S1_iii:
        /* <DEDUP_REMOVED lines=74> */
[----:B------:R-:W-:Y:S05]  /*04a0*/  CALL.REL.NOINC `($__internal_301_$__cuda_sm20_div_u16) ;  /* 0x0000003c00d07944 */ /* 0x000fea0003c00000 */
[----:B------:R-:W-:Y:S01]  /*04b0*/  LOP3.LUT R0, R73, 0x7ff, RZ, 0x3c, !PT ;  /* 0x000007ff49007812 */ /* 0x000fe200078e3cff */
[----:B------:R-:W-:Y:S01]  /*04c0*/  IMAD.MOV.U32 R6, RZ, RZ, R4 ;  /* 0x000000ffff067224 */ /* 0x000fe200078e0004 */
[----:B------:R-:W-:Y:S01]  /*04d0*/  MOV R8, 0x520 ;  /* 0x0000052000087802 */ /* 0x000fe20000000f00 */
[----:B------:R-:W-:Y:S02]  /*04e0*/  ULOP3.LUT UR6, UR17, 0xffff, URZ, 0xc0, !UPT ;  /* 0x0000ffff11067892 */ /* 0x000fe4000f8ec0ff */
[----:B------:R-:W-:-:S05]  /*04f0*/  VIADD R0, R0, -UR17 ;  /* 0x8000001100007c36 */ /* 0x000fca0008000000 */
[----:B------:R-:W-:-:S07]  /*0500*/  LOP3.LUT R10, R0, 0xffff, RZ, 0xc0, !PT ;  /* 0x0000ffff000a7812 */ /* 0x000fce00078ec0ff */
[----:B------:R-:W-:Y:S05]  /*0510*/  CALL.REL.NOINC `($__internal_301_$__cuda_sm20_div_u16) ;  /* 0x0000003c00b47944 */ /* 0x000fea0003c00000 */
        /* <DEDUP_REMOVED lines=97> */
[----:B------:R-:W-:Y:S05]  /*0b30*/  CALL.REL.NOINC `($__internal_300_$__cuda_sm20_div_s16) ;  /* 0x0000003400c47944 */ /* 0x000fea0003c00000 */
        /* <DEDUP_REMOVED lines=8> */
.L_x_14675:
        /* <DEDUP_REMOVED lines=22> */
.L_x_14609:
[----:B0-----:R-:W-:Y:S05]  /*0d20*/  BSYNC.RECONVERGENT B0 ;  /* 0x0000000000007941 */ /* 0x001fea0003800200 */
.L_x_14608:
[----:B------:R-:W-:Y:S01]  /*0d30*/  UIADD3 UR8, UPT, UPT, UR10, 0x2880, URZ ;  /* 0x000028800a087890 */ /* 0x000fe2000fffe0ff */
[----:B------:R-:W-:Y:S03]  /*0d40*/  BSSY.RECONVERGENT B0, `(.L_x_14610) ;  /* 0x000000e000007945 */ /* 0x000fe60003800200 */
[----:B------:R-:W-:-:S06]  /*0d50*/  ULEA UR8, UR11, UR8, 0x18 ;  /* 0x000000080b087291 */ /* 0x000fcc000f8ec0ff */
[----:B------:R-:W-:-:S07]  /*0d60*/  LEA R18, R16, UR8, 0x2 ;  /* 0x0000000810127c11 */ /* 0x000fce000f8e10ff */
.L_x_14611:
        /* <DEDUP_REMOVED lines=12> */
.L_x_14610:
        /* <DEDUP_REMOVED lines=37> */
.L_x_14613:
[----:B------:R-:W-:Y:S05]  /*1080*/  BSYNC.RECONVERGENT B0 ;  /* 0x0000000000007941 */ /* 0x000fea0003800200 */
.L_x_14612:
[----:B------:R-:W-:Y:S01]  /*1090*/  BSSY.RECONVERGENT B0, `(.L_x_14614) ;  /* 0x000001e000007945 */ /* 0x000fe20003800200 */
[----:B------:R-:W-:-:S04]  /*10a0*/  UIADD3 UR10, UPT, UPT, UR10, 0x880, URZ ;  /* 0x000008800a0a7890 */ /* 0x000fc8000fffe0ff */
[----:B------:R-:W-:-:S12]  /*10b0*/  ULEA UR10, UR11, UR10, 0x18 ;  /* 0x0000000a0b0a7291 */ /* 0x000fd8000f8ec0ff */
.L_x_14615:
        /* <DEDUP_REMOVED lines=28> */
.L_x_14614:
[----:B------:R-:W-:Y:S01]  /*1280*/  PLOP3.LUT P0, PT, PT, PT, PT, 0x80, 0x8 ;  /* 0x000000000008781c */ /* 0x000fe20003f0f070 */
[----:B---3--:R-:W-:Y:S01]  /*1290*/  IMAD.MOV.U32 R18, RZ, RZ, RZ ;  /* 0x000000ffff127224 */ /* 0x008fe200078e00ff */
[----:B------:R-:W0:Y:S11]  /*12a0*/  LDCU UR10, c[0x0][0x3a8] ;  /* 0x00007500ff0a77ac */ /* 0x000e360008000800 */
.L_x_14670:
[----:B------:R-:W-:Y:S02]  /*12b0*/  LOP3.LUT R23, R70, 0xf, RZ, 0xc0, !PT ;  /* 0x0000000f46177812 */ /* 0x000fe400078ec0ff */
[----:B------:R-:W-:Y:S02]  /*12c0*/  PLOP3.LUT P5, PT, P0, PT, PT, 0x80, 0x8 ;  /* 0x000000000008781c */ /* 0x000fe400007af070 */
[----:B------:R-:W-:Y:S01]  /*12d0*/  SHF.R.U32.HI R19, RZ, 0x4, R70 ;  /* 0x00000004ff137819 */ /* 0x000fe20000011646 */
[----:B0-234-:R-:W-:-:S10]  /*12e0*/  IMAD.IADD R23, R23, 0x1, R18 ;  /* 0x0000000117177824 */ /* 0x01dfd400078e0212 */
.L_x_14616:
        /* <DEDUP_REMOVED lines=18> */
.L_x_14669:
        /* <DEDUP_REMOVED lines=16> */
.L_x_14618:
        /* <DEDUP_REMOVED lines=8> */
.L_x_14619:
        /* <DEDUP_REMOVED lines=8> */
.L_x_14620:
        /* <DEDUP_REMOVED lines=9> */
.L_x_14621:
        /* <DEDUP_REMOVED lines=9> */
.L_x_14622:
        /* <DEDUP_REMOVED lines=9> */
.L_x_14623:
        /* <DEDUP_REMOVED lines=9> */
.L_x_14624:
        /* <DEDUP_REMOVED lines=9> */
.L_x_14625:
        /* <DEDUP_REMOVED lines=9> */
.L_x_14626:
        /* <DEDUP_REMOVED lines=9> */
.L_x_14627:
        /* <DEDUP_REMOVED lines=9> */
.L_x_14628:
        /* <DEDUP_REMOVED lines=9> */
.L_x_14629:
        /* <DEDUP_REMOVED lines=9> */
.L_x_14630:
        /* <DEDUP_REMOVED lines=9> */
.L_x_14631:
        /* <DEDUP_REMOVED lines=9> */
.L_x_14632:
        /* <DEDUP_REMOVED lines=9> */
.L_x_14633:
[----:B------:R-:W-:Y:S05]  /*1d60*/  @P4 BRA `(.L_x_14634) ;  /* 0x0000000800ec4947 */ /* 0x000fea0003800000 */
[----:B------:R-:W5:Y:S01]  /*1d70*/  S2R R22, SR_CgaCtaId ;  /* 0x0000000000167919 */ /* 0x000f620000008800 */
[----:B------:R-:W-:Y:S01]  /*1d80*/  ISETP.GT.U32.AND P4, PT, R19, 0x40, PT ;  /* 0x000000401300780c */ /* 0x000fe20003f84070 */
[----:B0-----:R-:W-:Y:S01]  /*1d90*/  IMAD.MOV.U32 R20, RZ, RZ, R74 ;  /* 0x000000ffff147224 */ /* 0x001fe200078e004a */
[----:B------:R-:W-:-:S04]  /*1da0*/  MOV R19, 0x400 ;  /* 0x0000040000137802 */ /* 0x000fc80000000f00 */
[----:B-----5:R-:W-:-:S07]  /*1db0*/  LEA R19, R22, R19, 0x18 ;  /* 0x0000001316137211 */ /* 0x020fce00078ec0ff */
.L_x_14668:
        /* <DEDUP_REMOVED lines=11> */
.L_x_14677:
[----:B0-----:R-:W-:-:S07]  /*1e70*/  IMAD R22, R6, R25, RZ ;  /* 0x0000001906167224 */ /* 0x001fce00078e02ff */
.L_x_14636:
[----:B------:R-:W-:-:S13]  /*1e80*/  ISETP.GE.AND P2, PT, R21, 0x2, PT ;  /* 0x000000021500780c */ /* 0x000fda0003f46270 */
[----:B------:R-:W-:Y:S05]  /*1e90*/  @!P2 BRA `(.L_x_14638) ;  /* 0x000000000010a947 */ /* 0x000fea0003800000 */
[----:B------:R-:W-:-:S03]  /*1ea0*/  UMOV UR8, 0xffffffff ;  /* 0xffffffff00087882 */ /* 0x000fc60000000000 */
[----:B------:R-:W-:Y:S05]  /*1eb0*/  BRA.DIV UR8, `(.L_x_14639) ;  /* 0x0000001a08a87947 */ /* 0x000fea000b800000 */
[----:B------:R0:W0:Y:S02]  /*1ec0*/  SHFL.IDX PT, R24, R23, R49, 0x1f ;  /* 0x00001f3117187589 */ /* 0x00002400000e0000 */
.L_x_14680:
[----:B0-2---:R-:W-:-:S07]  /*1ed0*/  IMAD R22, R7, R24, R22 ;  /* 0x0000001807167224 */ /* 0x005fce00078e0216 */
.L_x_14638:
[----:B------:R-:W-:-:S13]  /*1ee0*/  ISETP.GE.AND P1, PT, R21, 0x3, PT ;  /* 0x000000031500780c */ /* 0x000fda0003f26270 */
[----:B------:R-:W-:Y:S05]  /*1ef0*/  @!P1 BRA `(.L_x_14640) ;  /* 0x0000000000109947 */ /* 0x000fea0003800000 */
[----:B------:R-:W-:-:S03]  /*1f00*/  UMOV UR8, 0xffffffff ;  /* 0xffffffff00087882 */ /* 0x000fc60000000000 */
[----:B------:R-:W-:Y:S05]  /*1f10*/  BRA.DIV UR8, `(.L_x_14641) ;  /* 0x0000001a08b87947 */ /* 0x000fea000b800000 */
[----:B------:R0:W0:Y:S02]  /*1f20*/  SHFL.IDX PT, R25, R23, R48, 0x1f ;  /* 0x00001f3017197589 */ /* 0x00002400000e0000 */
.L_x_14683:
[----:B0--3--:R-:W-:-:S07]  /*1f30*/  IMAD R22, R8, R25, R22 ;  /* 0x0000001908167224 */ /* 0x009fce00078e0216 */
.L_x_14640:
[----:B------:R-:W-:-:S13]  /*1f40*/  ISETP.GE.AND P6, PT, R21, 0x4, PT ;  /* 0x000000041500780c */ /* 0x000fda0003fc6270 */
[----:B------:R-:W-:Y:S05]  /*1f50*/  @!P6 BRA `(.L_x_14642) ;  /* 0x000000000010e947 */ /* 0x000fea0003800000 */
[----:B------:R-:W-:-:S03]  /*1f60*/  UMOV UR8, 0xffffffff ;  /* 0xffffffff00087882 */ /* 0x000fc60000000000 */
[----:B------:R-:W-:Y:S05]  /*1f70*/  BRA.DIV UR8, `(.L_x_14643) ;  /* 0x0000001a08c47947 */ /* 0x000fea000b800000 */
[----:B------:R0:W0:Y:S02]  /*1f80*/  SHFL.IDX PT, R24, R23, R47, 0x1f ;  /* 0x00001f2f17187589 */ /* 0x00002400000e0000 */
.L_x_14686:
[----:B0---4-:R-:W-:-:S07]  /*1f90*/  IMAD R22, R9, R24, R22 ;  /* 0x0000001809167224 */ /* 0x011fce00078e0216 */
.L_x_14642:
[----:B------:R-:W-:-:S13]  /*1fa0*/  ISETP.GE.AND P6, PT, R21, 0x5, PT ;  /* 0x000000051500780c */ /* 0x000fda0003fc6270 */
[----:B------:R-:W-:Y:S05]  /*1fb0*/  @!P6 BRA `(.L_x_14644) ;  /* 0x000000000010e947 */ /* 0x000fea0003800000 */
[----:B------:R-:W-:-:S03]  /*1fc0*/  UMOV UR8, 0xffffffff ;  /* 0xffffffff00087882 */ /* 0x000fc60000000000 */
[----:B------:R-:W-:Y:S05]  /*1fd0*/  BRA.DIV UR8, `(.L_x_14645) ;  /* 0x0000001a08d47947 */ /* 0x000fea000b800000 */
[----:B------:R0:W0:Y:S02]  /*1fe0*/  SHFL.IDX PT, R25, R23, R46, 0x1f ;  /* 0x00001f2e17197589 */ /* 0x00002400000e0000 */
.L_x_14689:
[----:B0-----:R-:W-:-:S07]  /*1ff0*/  IMAD R22, R10, R25, R22 ;  /* 0x000000190a167224 */ /* 0x001fce00078e0216 */
.L_x_14644:
[----:B------:R-:W-:-:S13]  /*2000*/  ISETP.GE.AND P6, PT, R21, 0x6, PT ;  /* 0x000000061500780c */ /* 0x000fda0003fc6270 */
[----:B------:R-:W-:Y:S05]  /*2010*/  @!P6 BRA `(.L_x_14646) ;  /* 0x000000000010e947 */ /* 0x000fea0003800000 */
[----:B------:R-:W-:-:S03]  /*2020*/  UMOV UR8, 0xffffffff ;  /* 0xffffffff00087882 */ /* 0x000fc60000000000 */
[----:B------:R-:W-:Y:S05]  /*2030*/  BRA.DIV UR8, `(.L_x_14647) ;  /* 0x0000001a08e07947 */ /* 0x000fea000b800000 */
[----:B------:R0:W0:Y:S02]  /*2040*/  SHFL.IDX PT, R24, R23, R45, 0x1f ;  /* 0x00001f2d17187589 */ /* 0x00002400000e0000 */
.L_x_14692:
[----:B0-----:R-:W-:-:S07]  /*2050*/  IMAD R22, R11, R24, R22 ;  /* 0x000000180b167224 */ /* 0x001fce00078e0216 */
.L_x_14646:
[----:B------:R-:W-:-:S13]  /*2060*/  ISETP.GE.AND P6, PT, R21, 0x7, PT ;  /* 0x000000071500780c */ /* 0x000fda0003fc6270 */
[----:B------:R-:W-:Y:S05]  /*2070*/  @!P6 BRA `(.L_x_14648) ;  /* 0x000000000010e947 */ /* 0x000fea0003800000 */
[----:B------:R-:W-:-:S03]  /*2080*/  UMOV UR8, 0xffffffff ;  /* 0xffffffff00087882 */ /* 0x000fc60000000000 */
[----:B------:R-:W-:Y:S05]  /*2090*/  BRA.DIV UR8, `(.L_x_14649) ;  /* 0x0000001a08f07947 */ /* 0x000fea000b800000 */
[----:B------:R0:W0:Y:S02]  /*20a0*/  SHFL.IDX PT, R25, R23, R44, 0x1f ;  /* 0x00001f2c17197589 */ /* 0x00002400000e0000 */
.L_x_14695:
[----:B0-----:R-:W-:-:S07]  /*20b0*/  IMAD R22, R12, R25, R22 ;  /* 0x000000190c167224 */ /* 0x001fce00078e0216 */
.L_x_14648:
[----:B------:R-:W-:-:S13]  /*20c0*/  ISETP.GE.AND P6, PT, R21, 0x8, PT ;  /* 0x000000081500780c */ /* 0x000fda0003fc6270 */
[----:B------:R-:W-:Y:S05]  /*20d0*/  @!P6 BRA `(.L_x_14650) ;  /* 0x000000000010e947 */ /* 0x000fea0003800000 */
[----:B------:R-:W-:-:S03]  /*20e0*/  UMOV UR8, 0xffffffff ;  /* 0xffffffff00087882 */ /* 0x000fc60000000000 */
[----:B------:R-:W-:Y:S05]  /*20f0*/  BRA.DIV UR8, `(.L_x_14651) ;  /* 0x0000001a08fc7947 */ /* 0x000fea000b800000 */
[----:B------:R0:W0:Y:S02]  /*2100*/  SHFL.IDX PT, R24, R23, R43, 0x1f ;  /* 0x00001f2b17187589 */ /* 0x00002400000e0000 */
.L_x_14698:
[----:B0-----:R-:W-:-:S07]  /*2110*/  IMAD R22, R13, R24, R22 ;  /* 0x000000180d167224 */ /* 0x001fce00078e0216 */
.L_x_14650:
[----:B------:R-:W-:-:S13]  /*2120*/  ISETP.GE.AND P6, PT, R21, 0x9, PT ;  /* 0x000000091500780c */ /* 0x000fda0003fc6270 */
[----:B------:R-:W-:Y:S05]  /*2130*/  @!P6 BRA `(.L_x_14652) ;  /* 0x000000000010e947 */ /* 0x000fea0003800000 */
[----:B------:R-:W-:-:S03]  /*2140*/  UMOV UR8, 0xffffffff ;  /* 0xffffffff00087882 */ /* 0x000fc60000000000 */
[----:B------:R-:W-:Y:S05]  /*2150*/  BRA.DIV UR8, `(.L_x_14653) ;  /* 0x0000001e080c7947 */ /* 0x000fea000b800000 */
[----:B------:R0:W0:Y:S02]  /*2160*/  SHFL.IDX PT, R25, R23, R42, 0x1f ;  /* 0x00001f2a17197589 */ /* 0x00002400000e0000 */
.L_x_14701:
[----:B0-----:R-:W-:-:S07]  /*2170*/  IMAD R22, R14, R25, R22 ;  /* 0x000000190e167224 */ /* 0x001fce00078e0216 */
.L_x_14652:
[----:B------:R-:W-:-:S13]  /*2180*/  ISETP.GE.AND P6, PT, R21, 0xa, PT ;  /* 0x0000000a1500780c */ /* 0x000fda0003fc6270 */
[----:B------:R-:W-:Y:S05]  /*2190*/  @!P6 BRA `(.L_x_14654) ;  /* 0x000000000010e947 */ /* 0x000fea0003800000 */
[----:B------:R-:W-:-:S03]  /*21a0*/  UMOV UR8, 0xffffffff ;  /* 0xffffffff00087882 */ /* 0x000fc60000000000 */
[----:B------:R-:W-:Y:S05]  /*21b0*/  BRA.DIV UR8, `(.L_x_14655) ;  /* 0x0000001e08187947 */ /* 0x000fea000b800000 */
[----:B------:R0:W0:Y:S02]  /*21c0*/  SHFL.IDX PT, R24, R23, R41, 0x1f ;  /* 0x00001f2917187589 */ /* 0x00002400000e0000 */
.L_x_14704:
[----:B0-----:R-:W-:-:S07]  /*21d0*/  IMAD R22, R15, R24, R22 ;  /* 0x000000180f167224 */ /* 0x001fce00078e0216 */
.L_x_14654:
[----:B------:R-:W-:-:S13]  /*21e0*/  ISETP.GE.AND P6, PT, R21, 0xb, PT ;  /* 0x0000000b1500780c */ /* 0x000fda0003fc6270 */
[----:B------:R-:W-:Y:S05]  /*21f0*/  @!P6 BRA `(.L_x_14656) ;  /* 0x000000000010e947 */ /* 0x000fea0003800000 */
[----:B------:R-:W-:-:S03]  /*2200*/  UMOV UR8, 0xffffffff ;  /* 0xffffffff00087882 */ /* 0x000fc60000000000 */
[----:B------:R-:W-:Y:S05]  /*2210*/  BRA.DIV UR8, `(.L_x_14657) ;  /* 0x0000001e08287947 */ /* 0x000fea000b800000 */
[----:B------:R0:W0:Y:S02]  /*2220*/  SHFL.IDX PT, R25, R23, R40, 0x1f ;  /* 0x00001f2817197589 */ /* 0x00002400000e0000 */
.L_x_14707:
[----:B0-----:R-:W-:-:S07]  /*2230*/  IMAD R22, R32, R25, R22 ;  /* 0x0000001920167224 */ /* 0x001fce00078e0216 */
.L_x_14656:
[----:B------:R-:W-:-:S13]  /*2240*/  ISETP.GE.AND P6, PT, R21, 0xc, PT ;  /* 0x0000000c1500780c */ /* 0x000fda0003fc6270 */
[----:B------:R-:W-:Y:S05]  /*2250*/  @!P6 BRA `(.L_x_14658) ;  /* 0x000000000010e947 */ /* 0x000fea0003800000 */
[----:B------:R-:W-:-:S03]  /*2260*/  UMOV UR8, 0xffffffff ;  /* 0xffffffff00087882 */ /* 0x000fc60000000000 */
[----:B------:R-:W-:Y:S05]  /*2270*/  BRA.DIV UR8, `(.L_x_14659) ;  /* 0x0000001e08347947 */ /* 0x000fea000b800000 */
[----:B------:R0:W0:Y:S02]  /*2280*/  SHFL.IDX PT, R24, R23, R39, 0x1f ;  /* 0x00001f2717187589 */ /* 0x00002400000e0000 */
.L_x_14710:
[----:B0-----:R-:W-:-:S07]  /*2290*/  IMAD R22, R33, R24, R22 ;  /* 0x0000001821167224 */ /* 0x001fce00078e0216 */
.L_x_14658:
[----:B------:R-:W-:-:S13]  /*22a0*/  ISETP.GE.AND P6, PT, R21, 0xd, PT ;  /* 0x0000000d1500780c */ /* 0x000fda0003fc6270 */
[----:B------:R-:W-:Y:S05]  /*22b0*/  @!P6 BRA `(.L_x_14660) ;  /* 0x000000000010e947 */ /* 0x000fea0003800000 */
[----:B------:R-:W-:-:S03]  /*22c0*/  UMOV UR8, 0xffffffff ;  /* 0xffffffff00087882 */ /* 0x000fc60000000000 */
[----:B------:R-:W-:Y:S05]  /*22d0*/  BRA.DIV UR8, `(.L_x_14661) ;  /* 0x0000001e08447947 */ /* 0x000fea000b800000 */
[----:B------:R0:W0:Y:S02]  /*22e0*/  SHFL.IDX PT, R25, R23, R38, 0x1f ;  /* 0x00001f2617197589 */ /* 0x00002400000e0000 */
.L_x_14713:
[----:B0-----:R-:W-:-:S07]  /*22f0*/  IMAD R22, R34, R25, R22 ;  /* 0x0000001922167224 */ /* 0x001fce00078e0216 */
.L_x_14660:
[----:B------:R-:W-:-:S13]  /*2300*/  ISETP.GE.AND P6, PT, R21, 0xe, PT ;  /* 0x0000000e1500780c */ /* 0x000fda0003fc6270 */
[----:B------:R-:W-:Y:S05]  /*2310*/  @!P6 BRA `(.L_x_14662) ;  /* 0x000000000010e947 */ /* 0x000fea0003800000 */
[----:B------:R-:W-:-:S03]  /*2320*/  UMOV UR8, 0xffffffff ;  /* 0xffffffff00087882 */ /* 0x000fc60000000000 */
[----:B------:R-:W-:Y:S05]  /*2330*/  BRA.DIV UR8, `(.L_x_14663) ;  /* 0x0000001e08507947 */ /* 0x000fea000b800000 */
[----:B------:R0:W0:Y:S02]  /*2340*/  SHFL.IDX PT, R24, R23, R0, 0x1f ;  /* 0x00001f0017187589 */ /* 0x00002400000e0000 */
.L_x_14716:
[----:B0-----:R-:W-:-:S07]  /*2350*/  IMAD R22, R35, R24, R22 ;  /* 0x0000001823167224 */ /* 0x001fce00078e0216 */
.L_x_14662:
[----:B------:R-:W-:-:S13]  /*2360*/  ISETP.GE.AND P6, PT, R21, 0xf, PT ;  /* 0x0000000f1500780c */ /* 0x000fda0003fc6270 */
[----:B------:R-:W-:Y:S05]  /*2370*/  @!P6 BRA `(.L_x_14664) ;  /* 0x000000000010e947 */ /* 0x000fea0003800000 */
[----:B------:R-:W-:-:S03]  /*2380*/  UMOV UR8, 0xffffffff ;  /* 0xffffffff00087882 */ /* 0x000fc60000000000 */
[----:B------:R-:W-:Y:S05]  /*2390*/  BRA.DIV UR8, `(.L_x_14665) ;  /* 0x0000001e08607947 */ /* 0x000fea000b800000 */
[----:B------:R0:W0:Y:S02]  /*23a0*/  SHFL.IDX PT, R25, R23, R2, 0x1f ;  /* 0x00001f0217197589 */ /* 0x00002400000e0000 */
.L_x_14719:
[----:B0-----:R-:W-:-:S07]  /*23b0*/  IMAD R22, R36, R25, R22 ;  /* 0x0000001924167224 */ /* 0x001fce00078e0216 */
.L_x_14664:
[----:B------:R-:W-:-:S13]  /*23c0*/  ISETP.GE.AND P6, PT, R21, 0x10, PT ;  /* 0x000000101500780c */ /* 0x000fda0003fc6270 */
[----:B------:R-:W-:Y:S05]  /*23d0*/  @!P6 BRA `(.L_x_14666) ;  /* 0x000000040010e947 */ /* 0x000fea0003800000 */
[----:B------:R-:W-:-:S03]  /*23e0*/  UMOV UR8, 0xffffffff ;  /* 0xffffffff00087882 */ /* 0x000fc60000000000 */
[----:B------:R-:W-:Y:S05]  /*23f0*/  BRA.DIV UR8, `(.L_x_14667) ;  /* 0x0000001e086c7947 */ /* 0x000fea000b800000 */
[----:B------:R0:W0:Y:S02]  /*2400*/  SHFL.IDX PT, R23, R23, R3, 0x1f ;  /* 0x00001f0317177589 */ /* 0x00002400000e0000 */
.L_x_14722:
[----:B0-----:R-:W-:Y:S01]  /*2410*/  IMAD R22, R37, R23, R22 ;  /* 0x0000001725167224 */ /* 0x001fe200078e0216 */
[----:B------:R-:W-:Y:S06]  /*2420*/  BRA `(.L_x_14666) ;  /* 0x0000000000fc7947 */ /* 0x000fec0003800000 */
.L_x_14635:
        /* <DEDUP_REMOVED lines=63> */
.L_x_14666:
        /* <DEDUP_REMOVED lines=16> */
.L_x_14634:
[----:B------:R-:W-:Y:S05]  /*2920*/  @!P0 BRA `(.L_x_14669) ;  /* 0xffffffe800b88947 */ /* 0x000fea000383ffff */
[----:B------:R-:W-:Y:S05]  /*2930*/  BSYNC.RECONVERGENT B0 ;  /* 0x0000000000007941 */ /* 0x000fea0003800200 */
.L_x_14617:
        /* <DEDUP_REMOVED lines=126> */
.L_x_14672:
[----:B------:R-:W-:Y:S05]  /*3120*/  BSYNC.RECONVERGENT B0 ;  /* 0x0000000000007941 */ /* 0x000fea0003800200 */
.L_x_14671:
        /* <DEDUP_REMOVED lines=12> */
.L_x_14674:
        /* <DEDUP_REMOVED lines=106> */
.L_x_14673:
[----:B------:R-:W-:Y:S01]  /*3890*/  IMAD.U32 R5, RZ, RZ, UR15 ;  /* 0x0000000fff057e24 */ /* 0x000fe2000f8e00ff */
[----:B------:R-:W-:-:S03]  /*38a0*/  UIADD3 UR5, UPT, UPT, UR15, UR5, URZ ;  /* 0x000000050f057290 */ /* 0x000fc6000fffe0ff */
[----:B------:R-:W-:-:S05]  /*38b0*/  IMAD.SHL.U32 R5, R5, 0x2, RZ ;  /* 0x0000000205057824 */ /* 0x000fca00078e00ff */
[----:B------:R-:W-:-:S13]  /*38c0*/  ISETP.LE.U32.AND P0, PT, R5, UR5, PT ;  /* 0x0000000505007c0c */ /* 0x000fda000bf03070 */
[----:B------:R-:W-:Y:S05]  /*38d0*/  @!P0 BRA `(.L_x_14675) ;  /* 0xffffffd000b88947 */ /* 0x000fea000383ffff */
[----:B------:R-:W-:Y:S05]  /*38e0*/  EXIT ;  /* 0x000000000000794d */ /* 0x000fea0003800000 */
.L_x_14637:
[----:B------:R-:W-:Y:S01]  /*38f0*/  MOV R26, R50 ;  /* 0x00000032001a7202 */ /* 0x000fe20000000f00 */
[----:B------:R-:W-:Y:S02]  /*3900*/  IMAD.MOV.U32 R27, RZ, RZ, 0x1f ;  /* 0x0000001fff1b7424 */ /* 0x000fe400078e00ff */
[----:B------:R-:W-:-:S07]  /*3910*/  IMAD.MOV.U32 R24, RZ, RZ, -0x1 ;  /* 0xffffffffff187424 */ /* 0x000fce00078e00ff */
[----:B-1234-:R-:W-:Y:S05]  /*3920*/  WARPSYNC.COLLECTIVE R24, `(.L_x_14676) ;  /* 0x0000000018087348 */ /* 0x01efea0003c00000 */
[----:B------:R0:W0:Y:S02]  /*3930*/  SHFL.IDX P6, R25, R23, R26, R27 ;  /* 0x0000001a17197389 */ /* 0x00002400000c001b */
[----:B01234-:R-:W-:Y:S05]  /*3940*/  ENDCOLLECTIVE ;  /* 0x000000000000791b */ /* 0x01ffea0003800000 */
.L_x_14676:
[----:B------:R-:W-:Y:S05]  /*3950*/  BRA `(.L_x_14677) ;  /* 0xffffffe400447947 */ /* 0x000fea000383ffff */
.L_x_14639:
[----:B------:R-:W-:Y:S01]  /*3960*/  BSSY B1, `(.L_x_14678) ;  /* 0x0000007000017945 */ /* 0x000fe20003800000 */
[----:B------:R-:W-:Y:S01]  /*3970*/  MOV R26, R49 ;  /* 0x00000031001a7202 */ /* 0x000fe20000000f00 */
[----:B------:R-:W-:Y:S02]  /*3980*/  IMAD.MOV.U32 R27, RZ, RZ, 0x1f ;  /* 0x0000001fff1b7424 */ /* 0x000fe400078e00ff */
[----:B------:R-:W-:-:S07]  /*3990*/  IMAD.MOV.U32 R24, RZ, RZ, -0x1 ;  /* 0xffffffffff187424 */ /* 0x000fce00078e00ff */
[----:B-1234-:R-:W-:Y:S05]  /*39a0*/  WARPSYNC.COLLECTIVE R24, `(.L_x_14679) ;  /* 0x0000000018087348 */ /* 0x01efea0003c00000 */
[----:B------:R0:W0:Y:S02]  /*39b0*/  SHFL.IDX P6, R25, R23, R26, R27 ;  /* 0x0000001a17197389 */ /* 0x00002400000c001b */
[----:B01234-:R-:W-:Y:S05]  /*39c0*/  ENDCOLLECTIVE ;  /* 0x000000000000791b */ /* 0x01ffea0003800000 */
.L_x_14679:
[----:B------:R-:W-:Y:S05]  /*39d0*/  BSYNC B1 ;  /* 0x0000000000017941 */ /* 0x000fea0003800000 */
.L_x_14678:
[----:B------:R-:W-:Y:S01]  /*39e0*/  MOV R24, R25 ;  /* 0x0000001900187202 */ /* 0x000fe20000000f00 */
[----:B------:R-:W-:Y:S06]  /*39f0*/  BRA `(.L_x_14680) ;  /* 0xffffffe400347947 */ /* 0x000fec000383ffff */
.L_x_14641:
[----:B------:R-:W-:Y:S01]  /*3a00*/  BSSY B1, `(.L_x_14681) ;  /* 0x0000007000017945 */ /* 0x000fe20003800000 */
[----:B------:R-:W-:Y:S01]  /*3a10*/  IMAD.MOV.U32 R26, RZ, RZ, R48 ;  /* 0x000000ffff1a7224 */ /* 0x000fe200078e0030 */
[----:B------:R-:W-:Y:S01]  /*3a20*/  MOV R24, 0xffffffff ;  /* 0xffffffff00187802 */ /* 0x000fe20000000f00 */
[----:B------:R-:W-:-:S07]  /*3a30*/  IMAD.MOV.U32 R27, RZ, RZ, 0x1f ;  /* 0x0000001fff1b7424 */ /* 0x000fce00078e00ff */
[----:B-1234-:R-:W-:Y:S05]  /*3a40*/  WARPSYNC.COLLECTIVE R24, `(.L_x_14682) ;  /* 0x0000000018087348 */ /* 0x01efea0003c00000 */
[----:B------:R0:W0:Y:S02]  /*3a50*/  SHFL.IDX P6, R25, R23, R26, R27 ;  /* 0x0000001a17197389 */ /* 0x00002400000c001b */
[----:B01234-:R-:W-:Y:S05]  /*3a60*/  ENDCOLLECTIVE ;  /* 0x000000000000791b */ /* 0x01ffea0003800000 */
.L_x_14682:
[----:B------:R-:W-:Y:S05]  /*3a70*/  BSYNC B1 ;  /* 0x0000000000017941 */ /* 0x000fea0003800000 */
.L_x_14681:
[----:B------:R-:W-:Y:S05]  /*3a80*/  BRA `(.L_x_14683) ;  /* 0xffffffe400287947 */ /* 0x000fea000383ffff */
.L_x_14643:
[----:B------:R-:W-:Y:S01]  /*3a90*/  BSSY B1, `(.L_x_14684) ;  /* 0x0000007000017945 */ /* 0x000fe20003800000 */
[----:B------:R-:W-:Y:S01]  /*3aa0*/  IMAD.MOV.U32 R26, RZ, RZ, R47 ;  /* 0x000000ffff1a7224 */ /* 0x000fe200078e002f */
[----:B------:R-:W-:Y:S01]  /*3ab0*/  MOV R24, 0xffffffff ;  /* 0xffffffff00187802 */ /* 0x000fe20000000f00 */
[----:B------:R-:W-:-:S07]  /*3ac0*/  IMAD.MOV.U32 R27, RZ, RZ, 0x1f ;  /* 0x0000001fff1b7424 */ /* 0x000fce00078e00ff */
[----:B-1234-:R-:W-:Y:S05]  /*3ad0*/  WARPSYNC.COLLECTIVE R24, `(.L_x_14685) ;  /* 0x0000000018087348 */ /* 0x01efea0003c00000 */
[----:B------:R0:W0:Y:S02]  /*3ae0*/  SHFL.IDX P6, R25, R23, R26, R27 ;  /* 0x0000001a17197389 */ /* 0x00002400000c001b */
[----:B01234-:R-:W-:Y:S05]  /*3af0*/  ENDCOLLECTIVE ;  /* 0x000000000000791b */ /* 0x01ffea0003800000 */
.L_x_14685:
[----:B------:R-:W-:Y:S05]  /*3b00*/  BSYNC B1 ;  /* 0x0000000000017941 */ /* 0x000fea0003800000 */
.L_x_14684:
[----:B------:R-:W-:Y:S01]  /*3b10*/  IMAD.MOV.U32 R24, RZ, RZ, R25 ;  /* 0x000000ffff187224 */ /* 0x000fe200078e0019 */
[----:B------:R-:W-:Y:S06]  /*3b20*/  BRA `(.L_x_14686) ;  /* 0xffffffe400187947 */ /* 0x000fec000383ffff */
.L_x_14645:
[----:B------:R-:W-:Y:S01]  /*3b30*/  HFMA2 R27, -RZ, RZ, 0, 1.847743988037109375e-06 ;  /* 0x0000001fff1b7431 */ /* 0x000fe200000001ff */
[----:B------:R-:W-:Y:S01]  /*3b40*/  BSSY B1, `(.L_x_14687) ;  /* 0x0000006000017945 */ /* 0x000fe20003800000 */
[----:B------:R-:W-:Y:S02]  /*3b50*/  IMAD.MOV.U32 R26, RZ, RZ, R46 ;  /* 0x000000ffff1a7224 */ /* 0x000fe400078e002e */
[----:B------:R-:W-:-:S07]  /*3b60*/  IMAD.MOV.U32 R24, RZ, RZ, -0x1 ;  /* 0xffffffffff187424 */ /* 0x000fce00078e00ff */
[----:B-1234-:R-:W-:Y:S05]  /*3b70*/  WARPSYNC.COLLECTIVE R24, `(.L_x_14688) ;  /* 0x0000000018087348 */ /* 0x01efea0003c00000 */
[----:B------:R0:W0:Y:S02]  /*3b80*/  SHFL.IDX P6, R25, R23, R26, R27 ;  /* 0x0000001a17197389 */ /* 0x00002400000c001b */
[----:B01234-:R-:W-:Y:S05]  /*3b90*/  ENDCOLLECTIVE ;  /* 0x000000000000791b */ /* 0x01ffea0003800000 */
.L_x_14688:
[----:B------:R-:W-:Y:S05]  /*3ba0*/  BSYNC B1 ;  /* 0x0000000000017941 */ /* 0x000fea0003800000 */
.L_x_14687:
[----:B------:R-:W-:Y:S05]  /*3bb0*/  BRA `(.L_x_14689) ;  /* 0xffffffe4000c7947 */ /* 0x000fea000383ffff */
.L_x_14647:
[----:B------:R-:W-:Y:S01]  /*3bc0*/  BSSY B1, `(.L_x_14690) ;  /* 0x0000007000017945 */ /* 0x000fe20003800000 */
[----:B------:R-:W-:Y:S01]  /*3bd0*/  IMAD.MOV.U32 R26, RZ, RZ, R45 ;  /* 0x000000ffff1a7224 */ /* 0x000fe200078e002d */
[----:B------:R-:W-:Y:S01]  /*3be0*/  MOV R27, 0x1f ;  /* 0x0000001f001b7802 */ /* 0x000fe20000000f00 */
[----:B------:R-:W-:-:S07]  /*3bf0*/  IMAD.MOV.U32 R24, RZ, RZ, -0x1 ;  /* 0xffffffffff187424 */ /* 0x000fce00078e00ff */
[----:B-1234-:R-:W-:Y:S05]  /*3c00*/  WARPSYNC.COLLECTIVE R24, `(.L_x_14691) ;  /* 0x0000000018087348 */ /* 0x01efea0003c00000 */
[----:B------:R0:W0:Y:S02]  /*3c10*/  SHFL.IDX P6, R25, R23, R26, R27 ;  /* 0x0000001a17197389 */ /* 0x00002400000c001b */
[----:B01234-:R-:W-:Y:S05]  /*3c20*/  ENDCOLLECTIVE ;  /* 0x000000000000791b */ /* 0x01ffea0003800000 */
.L_x_14691:
[----:B------:R-:W-:Y:S05]  /*3c30*/  BSYNC B1 ;  /* 0x0000000000017941 */ /* 0x000fea0003800000 */
.L_x_14690:
[----:B------:R-:W-:Y:S01]  /*3c40*/  IMAD.MOV.U32 R24, RZ, RZ, R25 ;  /* 0x000000ffff187224 */ /* 0x000fe200078e0019 */
[----:B------:R-:W-:Y:S06]  /*3c50*/  BRA `(.L_x_14692) ;  /* 0xffffffe000fc7947 */ /* 0x000fec000383ffff */
.L_x_14649:
[----:B------:R-:W-:Y:S01]  /*3c60*/  BSSY B1, `(.L_x_14693) ;  /* 0x0000007000017945 */ /* 0x000fe20003800000 */
[----:B------:R-:W-:Y:S01]  /*3c70*/  MOV R26, R44 ;  /* 0x0000002c001a7202 */ /* 0x000fe20000000f00 */
[----:B------:R-:W-:Y:S02]  /*3c80*/  IMAD.MOV.U32 R27, RZ, RZ, 0x1f ;  /* 0x0000001fff1b7424 */ /* 0x000fe400078e00ff */
[----:B------:R-:W-:-:S07]  /*3c90*/  IMAD.MOV.U32 R24, RZ, RZ, -0x1 ;  /* 0xffffffffff187424 */ /* 0x000fce00078e00ff */
[----:B-1234-:R-:W-:Y:S05]  /*3ca0*/  WARPSYNC.COLLECTIVE R24, `(.L_x_14694) ;  /* 0x0000000018087348 */ /* 0x01efea0003c00000 */
[----:B------:R0:W0:Y:S02]  /*3cb0*/  SHFL.IDX P6, R25, R23, R26, R27 ;  /* 0x0000001a17197389 */ /* 0x00002400000c001b */
[----:B01234-:R-:W-:Y:S05]  /*3cc0*/  ENDCOLLECTIVE ;  /* 0x000000000000791b */ /* 0x01ffea0003800000 */
.L_x_14694:
[----:B------:R-:W-:Y:S05]  /*3cd0*/  BSYNC B1 ;  /* 0x0000000000017941 */ /* 0x000fea0003800000 */
.L_x_14693:
[----:B------:R-:W-:Y:S05]  /*3ce0*/  BRA `(.L_x_14695) ;  /* 0xffffffe000f07947 */ /* 0x000fea000383ffff */
.L_x_14651:
[----:B------:R-:W-:Y:S01]  /*3cf0*/  BSSY B1, `(.L_x_14696) ;  /* 0x0000007000017945 */ /* 0x000fe20003800000 */
[----:B------:R-:W-:Y:S01]  /*3d00*/  MOV R26, R43 ;  /* 0x0000002b001a7202 */ /* 0x000fe20000000f00 */
[----:B------:R-:W-:Y:S02]  /*3d10*/  IMAD.MOV.U32 R27, RZ, RZ, 0x1f ;  /* 0x0000001fff1b7424 */ /* 0x000fe400078e00ff */
[----:B------:R-:W-:-:S07]  /*3d20*/  IMAD.MOV.U32 R24, RZ, RZ, -0x1 ;  /* 0xffffffffff187424 */ /* 0x000fce00078e00ff */
[----:B-1234-:R-:W-:Y:S05]  /*3d30*/  WARPSYNC.COLLECTIVE R24, `(.L_x_14697) ;  /* 0x0000000018087348 */ /* 0x01efea0003c00000 */
[----:B------:R0:W0:Y:S02]  /*3d40*/  SHFL.IDX P6, R25, R23, R26, R27 ;  /* 0x0000001a17197389 */ /* 0x00002400000c001b */
[----:B01234-:R-:W-:Y:S05]  /*3d50*/  ENDCOLLECTIVE ;  /* 0x000000000000791b */ /* 0x01ffea0003800000 */
.L_x_14697:
[----:B------:R-:W-:Y:S05]  /*3d60*/  BSYNC B1 ;  /* 0x0000000000017941 */ /* 0x000fea0003800000 */
.L_x_14696:
[----:B------:R-:W-:Y:S01]  /*3d70*/  MOV R24, R25 ;  /* 0x0000001900187202 */ /* 0x000fe20000000f00 */
[----:B------:R-:W-:Y:S06]  /*3d80*/  BRA `(.L_x_14698) ;  /* 0xffffffe000e07947 */ /* 0x000fec000383ffff */
.L_x_14653:
[----:B------:R-:W-:Y:S01]  /*3d90*/  BSSY B1, `(.L_x_14699) ;  /* 0x0000007000017945 */ /* 0x000fe20003800000 */
[----:B------:R-:W-:Y:S01]  /*3da0*/  IMAD.MOV.U32 R26, RZ, RZ, R42 ;  /* 0x000000ffff1a7224 */ /* 0x000fe200078e002a */
[----:B------:R-:W-:Y:S01]  /*3db0*/  MOV R24, 0xffffffff ;  /* 0xffffffff00187802 */ /* 0x000fe20000000f00 */
[----:B------:R-:W-:-:S07]  /*3dc0*/  IMAD.MOV.U32 R27, RZ, RZ, 0x1f ;  /* 0x0000001fff1b7424 */ /* 0x000fce00078e00ff */
[----:B-1234-:R-:W-:Y:S05]  /*3dd0*/  WARPSYNC.COLLECTIVE R24, `(.L_x_14700) ;  /* 0x0000000018087348 */ /* 0x01efea0003c00000 */
[----:B------:R0:W0:Y:S02]  /*3de0*/  SHFL.IDX P6, R25, R23, R26, R27 ;  /* 0x0000001a17197389 */ /* 0x00002400000c001b */
[----:B01234-:R-:W-:Y:S05]  /*3df0*/  ENDCOLLECTIVE ;  /* 0x000000000000791b */ /* 0x01ffea0003800000 */
.L_x_14700:
[----:B------:R-:W-:Y:S05]  /*3e00*/  BSYNC B1 ;  /* 0x0000000000017941 */ /* 0x000fea0003800000 */
.L_x_14699:
[----:B------:R-:W-:Y:S05]  /*3e10*/  BRA `(.L_x_14701) ;  /* 0xffffffe000d47947 */ /* 0x000fea000383ffff */
.L_x_14655:
[----:B------:R-:W-:Y:S01]  /*3e20*/  BSSY B1, `(.L_x_14702) ;  /* 0x0000007000017945 */ /* 0x000fe20003800000 */
[----:B------:R-:W-:Y:S01]  /*3e30*/  IMAD.MOV.U32 R26, RZ, RZ, R41 ;  /* 0x000000ffff1a7224 */ /* 0x000fe200078e0029 */
[----:B------:R-:W-:Y:S01]  /*3e40*/  MOV R24, 0xffffffff ;  /* 0xffffffff00187802 */ /* 0x000fe20000000f00 */
[----:B------:R-:W-:-:S07]  /*3e50*/  IMAD.MOV.U32 R27, RZ, RZ, 0x1f ;  /* 0x0000001fff1b7424 */ /* 0x000fce00078e00ff */
[----:B-1234-:R-:W-:Y:S05]  /*3e60*/  WARPSYNC.COLLECTIVE R24, `(.L_x_14703) ;  /* 0x0000000018087348 */ /* 0x01efea0003c00000 */
[----:B------:R0:W0:Y:S02]  /*3e70*/  SHFL.IDX P6, R25, R23, R26, R27 ;  /* 0x0000001a17197389 */ /* 0x00002400000c001b */
[----:B01234-:R-:W-:Y:S05]  /*3e80*/  ENDCOLLECTIVE ;  /* 0x000000000000791b */ /* 0x01ffea0003800000 */
.L_x_14703:
[----:B------:R-:W-:Y:S05]  /*3e90*/  BSYNC B1 ;  /* 0x0000000000017941 */ /* 0x000fea0003800000 */
.L_x_14702:
[----:B------:R-:W-:Y:S01]  /*3ea0*/  IMAD.MOV.U32 R24, RZ, RZ, R25 ;  /* 0x000000ffff187224 */ /* 0x000fe200078e0019 */
[----:B------:R-:W-:Y:S06]  /*3eb0*/  BRA `(.L_x_14704) ;  /* 0xffffffe000c47947 */ /* 0x000fec000383ffff */
.L_x_14657:
[----:B------:R-:W-:Y:S01]  /*3ec0*/  HFMA2 R27, -RZ, RZ, 0, 1.847743988037109375e-06 ;  /* 0x0000001fff1b7431 */ /* 0x000fe200000001ff */
[----:B------:R-:W-:Y:S01]  /*3ed0*/  BSSY B1, `(.L_x_14705) ;  /* 0x0000006000017945 */ /* 0x000fe20003800000 */
[----:B------:R-:W-:Y:S02]  /*3ee0*/  IMAD.MOV.U32 R26, RZ, RZ, R40 ;  /* 0x000000ffff1a7224 */ /* 0x000fe400078e0028 */
[----:B------:R-:W-:-:S07]  /*3ef0*/  IMAD.MOV.U32 R24, RZ, RZ, -0x1 ;  /* 0xffffffffff187424 */ /* 0x000fce00078e00ff */
[----:B-1234-:R-:W-:Y:S05]  /*3f00*/  WARPSYNC.COLLECTIVE R24, `(.L_x_14706) ;  /* 0x0000000018087348 */ /* 0x01efea0003c00000 */
[----:B------:R0:W0:Y:S02]  /*3f10*/  SHFL.IDX P6, R25, R23, R26, R27 ;  /* 0x0000001a17197389 */ /* 0x00002400000c001b */
[----:B01234-:R-:W-:Y:S05]  /*3f20*/  ENDCOLLECTIVE ;  /* 0x000000000000791b */ /* 0x01ffea0003800000 */
.L_x_14706:
[----:B------:R-:W-:Y:S05]  /*3f30*/  BSYNC B1 ;  /* 0x0000000000017941 */ /* 0x000fea0003800000 */
.L_x_14705:
[----:B------:R-:W-:Y:S05]  /*3f40*/  BRA `(.L_x_14707) ;  /* 0xffffffe000b87947 */ /* 0x000fea000383ffff */
.L_x_14659:
[----:B------:R-:W-:Y:S01]  /*3f50*/  BSSY B1, `(.L_x_14708) ;  /* 0x0000007000017945 */ /* 0x000fe20003800000 */
[----:B------:R-:W-:Y:S01]  /*3f60*/  IMAD.MOV.U32 R26, RZ, RZ, R39 ;  /* 0x000000ffff1a7224 */ /* 0x000fe200078e0027 */
[----:B------:R-:W-:Y:S01]  /*3f70*/  MOV R27, 0x1f ;  /* 0x0000001f001b7802 */ /* 0x000fe20000000f00 */
[----:B------:R-:W-:-:S07]  /*3f80*/  IMAD.MOV.U32 R24, RZ, RZ, -0x1 ;  /* 0xffffffffff187424 */ /* 0x000fce00078e00ff */
[----:B-1234-:R-:W-:Y:S05]  /*3f90*/  WARPSYNC.COLLECTIVE R24, `(.L_x_14709) ;  /* 0x0000000018087348 */ /* 0x01efea0003c00000 */
[----:B------:R0:W0:Y:S02]  /*3fa0*/  SHFL.IDX P6, R25, R23, R26, R27 ;  /* 0x0000001a17197389 */ /* 0x00002400000c001b */
[----:B01234-:R-:W-:Y:S05]  /*3fb0*/  ENDCOLLECTIVE ;  /* 0x000000000000791b */ /* 0x01ffea0003800000 */
.L_x_14709:
[----:B------:R-:W-:Y:S05]  /*3fc0*/  BSYNC B1 ;  /* 0x0000000000017941 */ /* 0x000fea0003800000 */
.L_x_14708:
[----:B------:R-:W-:Y:S01]  /*3fd0*/  IMAD.MOV.U32 R24, RZ, RZ, R25 ;  /* 0x000000ffff187224 */ /* 0x000fe200078e0019 */
[----:B------:R-:W-:Y:S06]  /*3fe0*/  BRA `(.L_x_14710) ;  /* 0xffffffe000a87947 */ /* 0x000fec000383ffff */
.L_x_14661:
[----:B------:R-:W-:Y:S01]  /*3ff0*/  BSSY B1, `(.L_x_14711) ;  /* 0x0000007000017945 */ /* 0x000fe20003800000 */
[----:B------:R-:W-:Y:S01]  /*4000*/  MOV R26, R38 ;  /* 0x00000026001a7202 */ /* 0x000fe20000000f00 */
[----:B------:R-:W-:Y:S02]  /*4010*/  IMAD.MOV.U32 R27, RZ, RZ, 0x1f ;  /* 0x0000001fff1b7424 */ /* 0x000fe400078e00ff */
[----:B------:R-:W-:-:S07]  /*4020*/  IMAD.MOV.U32 R24, RZ, RZ, -0x1 ;  /* 0xffffffffff187424 */ /* 0x000fce00078e00ff */
[----:B-1234-:R-:W-:Y:S05]  /*4030*/  WARPSYNC.COLLECTIVE R24, `(.L_x_14712) ;  /* 0x0000000018087348 */ /* 0x01efea0003c00000 */
[----:B------:R0:W0:Y:S02]  /*4040*/  SHFL.IDX P6, R25, R23, R26, R27 ;  /* 0x0000001a17197389 */ /* 0x00002400000c001b */
[----:B01234-:R-:W-:Y:S05]  /*4050*/  ENDCOLLECTIVE ;  /* 0x000000000000791b */ /* 0x01ffea0003800000 */
.L_x_14712:
[----:B------:R-:W-:Y:S05]  /*4060*/  BSYNC B1 ;  /* 0x0000000000017941 */ /* 0x000fea0003800000 */
.L_x_14711:
[----:B------:R-:W-:Y:S05]  /*4070*/  BRA `(.L_x_14713) ;  /* 0xffffffe0009c7947 */ /* 0x000fea000383ffff */
.L_x_14663:
[----:B------:R-:W-:Y:S01]  /*4080*/  BSSY B1, `(.L_x_14714) ;  /* 0x0000007000017945 */ /* 0x000fe20003800000 */
[----:B------:R-:W-:Y:S01]  /*4090*/  MOV R26, R0 ;  /* 0x00000000001a7202 */ /* 0x000fe20000000f00 */
[----:B------:R-:W-:Y:S02]  /*40a0*/  IMAD.MOV.U32 R27, RZ, RZ, 0x1f ;  /* 0x0000001fff1b7424 */ /* 0x000fe400078e00ff */
[----:B------:R-:W-:-:S07]  /*40b0*/  IMAD.MOV.U32 R24, RZ, RZ, -0x1 ;  /* 0xffffffffff187424 */ /* 0x000fce00078e00ff */
[----:B-1234-:R-:W-:Y:S05]  /*40c0*/  WARPSYNC.COLLECTIVE R24, `(.L_x_14715) ;  /* 0x0000000018087348 */ /* 0x01efea0003c00000 */
[----:B------:R0:W0:Y:S02]  /*40d0*/  SHFL.IDX P6, R25, R23, R26, R27 ;  /* 0x0000001a17197389 */ /* 0x00002400000c001b */
[----:B01234-:R-:W-:Y:S05]  /*40e0*/  ENDCOLLECTIVE ;  /* 0x000000000000791b */ /* 0x01ffea0003800000 */
.L_x_14715:
[----:B------:R-:W-:Y:S05]  /*40f0*/  BSYNC B1 ;  /* 0x0000000000017941 */ /* 0x000fea0003800000 */
.L_x_14714:
[----:B------:R-:W-:Y:S01]  /*4100*/  MOV R24, R25 ;  /* 0x0000001900187202 */ /* 0x000fe20000000f00 */
[----:B------:R-:W-:Y:S06]  /*4110*/  BRA `(.L_x_14716) ;  /* 0xffffffe0008c7947 */ /* 0x000fec000383ffff */
.L_x_14665:
[----:B------:R-:W-:Y:S01]  /*4120*/  BSSY B1, `(.L_x_14717) ;  /* 0x0000007000017945 */ /* 0x000fe20003800000 */
[----:B------:R-:W-:Y:S01]  /*4130*/  IMAD.MOV.U32 R26, RZ, RZ, R2 ;  /* 0x000000ffff1a7224 */ /* 0x000fe200078e0002 */
[----:B------:R-:W-:Y:S01]  /*4140*/  MOV R24, 0xffffffff ;  /* 0xffffffff00187802 */ /* 0x000fe20000000f00 */
[----:B------:R-:W-:-:S07]  /*4150*/  IMAD.MOV.U32 R27, RZ, RZ, 0x1f ;  /* 0x0000001fff1b7424 */ /* 0x000fce00078e00ff */
[----:B-1234-:R-:W-:Y:S05]  /*4160*/  WARPSYNC.COLLECTIVE R24, `(.L_x_14718) ;  /* 0x0000000018087348 */ /* 0x01efea0003c00000 */
[----:B------:R0:W0:Y:S02]  /*4170*/  SHFL.IDX P6, R25, R23, R26, R27 ;  /* 0x0000001a17197389 */ /* 0x00002400000c001b */
[----:B01234-:R-:W-:Y:S05]  /*4180*/  ENDCOLLECTIVE ;  /* 0x000000000000791b */ /* 0x01ffea0003800000 */
.L_x_14718:
[----:B------:R-:W-:Y:S05]  /*4190*/  BSYNC B1 ;  /* 0x0000000000017941 */ /* 0x000fea0003800000 */
.L_x_14717:
[----:B------:R-:W-:Y:S05]  /*41a0*/  BRA `(.L_x_14719) ;  /* 0xffffffe000807947 */ /* 0x000fea000383ffff */
.L_x_14667:
[----:B------:R-:W-:Y:S01]  /*41b0*/  BSSY B1, `(.L_x_14720) ;  /* 0x0000007000017945 */ /* 0x000fe20003800000 */
[----:B------:R-:W-:Y:S01]  /*41c0*/  IMAD.MOV.U32 R26, RZ, RZ, R3 ;  /* 0x000000ffff1a7224 */ /* 0x000fe200078e0003 */
[----:B------:R-:W-:Y:S01]  /*41d0*/  MOV R24, 0xffffffff ;  /* 0xffffffff00187802 */ /* 0x000fe20000000f00 */
[----:B------:R-:W-:-:S07]  /*41e0*/  IMAD.MOV.U32 R27, RZ, RZ, 0x1f ;  /* 0x0000001fff1b7424 */ /* 0x000fce00078e00ff */
[----:B-1234-:R-:W-:Y:S05]  /*41f0*/  WARPSYNC.COLLECTIVE R24, `(.L_x_14721) ;  /* 0x0000000018087348 */ /* 0x01efea0003c00000 */
[----:B------:R0:W0:Y:S02]  /*4200*/  SHFL.IDX P6, R25, R23, R26, R27 ;  /* 0x0000001a17197389 */ /* 0x00002400000c001b */
[----:B01234-:R-:W-:Y:S05]  /*4210*/  ENDCOLLECTIVE ;  /* 0x000000000000791b */ /* 0x01ffea0003800000 */
.L_x_14721:
[----:B------:R-:W-:Y:S05]  /*4220*/  BSYNC B1 ;  /* 0x0000000000017941 */ /* 0x000fea0003800000 */
.L_x_14720:
[----:B------:R-:W-:Y:S01]  /*4230*/  IMAD.MOV.U32 R23, RZ, RZ, R25 ;  /* 0x000000ffff177224 */ /* 0x000fe200078e0019 */
[----:B------:R-:W-:Y:S06]  /*4240*/  BRA `(.L_x_14722) ;  /* 0xffffffe000707947 */ /* 0x000fec000383ffff */
        .weak           $__internal_300_$__cuda_sm20_div_s16
        .type           $__internal_300_$__cuda_sm20_div_s16,@function
        .size           $__internal_300_$__cuda_sm20_div_s16,($__internal_301_$__cuda_sm20_div_u16 - $__internal_300_$__cuda_sm20_div_s16)
$__internal_300_$__cuda_sm20_div_s16:
        /* <DEDUP_REMOVED lines=25> */
[----:B------:R-:W-:Y:S05]  /*43e0*/  RET.REL.NODEC R4 `(_Z9cuda_gemmIiLi128ELi2ELi1ELi2048ELi32ELi32ELi64ELi0ELi0EEviiiPT_S1_S1_iii) ;  /* 0xffffffbc04047950 */ /* 0x000fea0003c3ffff */
        .weak           $__internal_301_$__cuda_sm20_div_u16
        .type           $__internal_301_$__cuda_sm20_div_u16,@function
        .size           $__internal_301_$__cuda_sm20_div_u16,(.L_x_38804 - $__internal_301_$__cuda_sm20_div_u16)
$__internal_301_$__cuda_sm20_div_u16:
        /* <DEDUP_REMOVED lines=18> */
[----:B------:R-:W-:Y:S06]  /*4510*/  RET.REL.NODEC R8 `(_Z9cuda_gemmIiLi128ELi2ELi1ELi2048ELi32ELi32ELi64ELi0ELi0EEviiiPT_S1_S1_iii) ;  /* 0xffffffb808b87950 */ /* 0x000fec0003c3ffff */
.L_x_14723:
        /* <DEDUP_REMOVED lines=14> */
.L_x_38804:


//--------------------- .text._Z9cuda_gemmIiLi128ELi2ELi1ELi2048ELi16ELi16ELi64ELi1ELi1EEviiiPT_S1_S1_iii --------------------------
	.section	.text._Z9cuda_gemmIiLi128ELi2ELi1ELi2048ELi16ELi16ELi64ELi1ELi1EEviiiPT_S1_S1_iii,"ax",@progbits
	.align	128
        .global         _Z9cuda_gemmIiLi128ELi2ELi1ELi2048ELi16ELi16ELi64ELi1ELi1EEviiiPT_S1_S1_iii
        .type           _Z9cuda_gemmIiLi128ELi2ELi1ELi2048ELi16ELi16ELi64ELi1ELi1EEviiiPT_S1_S1_iii,@function
        .size           _Z9cuda_gemmIiLi128ELi2ELi1ELi2048ELi16ELi16ELi64ELi1ELi1EEviiiPT_S1_S1_iii,(.L_x_38805 - _Z9cuda_gemmIiLi128ELi2ELi1ELi2048ELi16ELi16ELi64ELi1ELi1EEviiiPT_S1_S1_iii)
        .other          _Z9cuda_gemmIiLi128ELi2ELi1ELi2048ELi16ELi16ELi64ELi1ELi1EEviiiPT_S1_S1_iii,@"STO_CUDA_ENTRY STV_DEFAULT"
_Z9cuda_gemmIiLi128ELi2ELi1ELi2048ELi16ELi16ELi64ELi1ELi1EEviiiPT_S1_S1_iii:
.text._Z9cuda_gemmIiLi128ELi2ELi1ELi2048ELi16ELi16ELi64ELi1ELi1EEviiiPT_S1_S1_iii:
        /* <DEDUP_REMOVED lines=8> */
[----:B------:R-:W-:Y:S05]  /*0080*/  CALL.REL.NOINC `($__internal_302_$__cuda_sm20_div_u16) ;  /* 0x0000003000e07944 */ /* 0x000fea0003c00000 */
        /* <DEDUP_REMOVED lines=14> */
.L_x_14726:
        /* <DEDUP_REMOVED lines=13> */
.L_x_14725:
[----:B0-----:R-:W-:Y:S05]  /*0240*/  BSYNC.RECONVERGENT B0 ;  /* 0x0000000000007941 */ /* 0x001fea0003800200 */
.L_x_14724:
[----:B------:R-:W-:Y:S04]  /*0250*/  BSSY.RECONVERGENT B0, `(.L_x_14727) ;  /* 0x000002c000007945 */ /* 0x000fe80003800200 */
[----:B------:R-:W-:Y:S05]  /*0260*/  @!P0 BRA `(.L_x_14728) ;  /* 0x0000000000a88947 */ /* 0x000fea0003800000 */
[----:B------:R-:W0:Y:S01]  /*0270*/  S2R R5, SR_CgaCtaId ;  /* 0x0000000000057919 */ /* 0x000e220000008800 */
[----:B-1----:R-:W1:Y:S01]  /*0280*/  LDC.64 R2, c[0x0][0x398] ;  /* 0x0000e600ff027b82 */ /* 0x002e620000000a00 */
[----:B------:R-:W-:-:S04]  /*0290*/  MOV R4, 0x400 ;  /* 0x0000040000047802 */ /* 0x000fc80000000f00 */
[----:B0-----:R-:W-:-:S07]  /*02a0*/  LEA R16, R5, R4, 0x18 ;  /* 0x0000000405107211 */ /* 0x001fce00078ec0ff */
.L_x_14729:
        /* <DEDUP_REMOVED lines=38> */
.L_x_14728:
[----:B------:R-:W-:Y:S05]  /*0510*/  BSYNC.RECONVERGENT B0 ;  /* 0x0000000000007941 */ /* 0x000fea0003800200 */
.L_x_14727:
        /* <DEDUP_REMOVED lines=15> */
[----:B------:R-:W-:Y:S05]  /*0610*/  CALL.REL.NOINC `($__internal_302_$__cuda_sm20_div_u16) ;  /* 0x0000002c007c7944 */ /* 0x000fea0003c00000 */
        /* <DEDUP_REMOVED lines=31> */
.L_x_14734:
        /* <DEDUP_REMOVED lines=37> */
.L_x_14731:
[----:B------:R-:W-:Y:S05]  /*0a60*/  BSYNC.RECONVERGENT B0 ;  /* 0x0000000000007941 */ /* 0x000fea0003800200 */
.L_x_14730:
        /* <DEDUP_REMOVED lines=13> */
.L_x_14733:
        /* <DEDUP_REMOVED lines=35> */
.L_x_14732:
        /* <DEDUP_REMOVED lines=618> */
        .weak           $__internal_302_$__cuda_sm20_div_u16
        .type           $__internal_302_$__cuda_sm20_div_u16,@function
        .size           $__internal_302_$__cuda_sm20_div_u16,(.L_x_38805 - $__internal_302_$__cuda_sm20_div_u16)
$__internal_302_$__cuda_sm20_div_u16:
        /* <DEDUP_REMOVED lines=18> */
[----:B------:R-:W-:Y:S06]  /*3530*/  RET.REL.NODEC R2 `(_Z9cuda_gemmIiLi128ELi2ELi1ELi2048ELi16ELi16ELi64ELi1ELi1EEviiiPT_S1_S1_iii) ;  /* 0xffffffc802b07950 */ /* 0x000fec0003c3ffff */
.L_x_14735:
        /* <DEDUP_REMOVED lines=12> */
.L_x_38805:


//--------------------- .text._Z9cuda_gemmIiLi128ELi2ELi1ELi2048ELi16ELi16ELi64ELi1ELi0EEviiiPT_S1_S1_iii --------------------------
	.section	.text._Z9cuda_gemmIiLi128ELi2ELi1ELi2048ELi16ELi16ELi64ELi1ELi0EEviiiPT_S1_S1_iii,"ax",@progbits
	.align	128
        .global         _Z9cuda_gemmIiLi128ELi2ELi1ELi2048ELi16ELi16ELi64ELi1ELi0EEviiiPT_S1_S1_iii
        .type           _Z9cuda_gemmIiLi128ELi2ELi1ELi2048ELi16ELi16ELi64ELi1ELi0EEviiiPT_S1_S1_iii,@function
        .size           _Z9cuda_gemmIiLi128ELi2ELi1ELi2048ELi16ELi16ELi64ELi1ELi0EEviiiPT_S1_S1_iii,(.L_x_38807 - _Z9cuda_gemmIiLi128ELi2ELi1ELi2048ELi16ELi16ELi64ELi1ELi0EEviiiPT_S1_S1_iii)
        .other          _Z9cuda_gemmIiLi128ELi2ELi1ELi2048ELi16ELi16ELi64ELi1ELi0EEviiiPT_S1_S1_iii,@"STO_CUDA_ENTRY STV_DEFAULT"
_Z9cuda_gemmIiLi128ELi2ELi1ELi2048ELi16ELi16ELi64ELi1ELi0EEviiiPT_S1_S1_iii:
.text._Z9cuda_gemmIiLi128ELi2ELi1ELi2048ELi16ELi16ELi64ELi1ELi0EEviiiPT_S1_S1_iii:
        /* <DEDUP_REMOVED lines=60> */
.L_x_14738:
        /* <DEDUP_REMOVED lines=25> */
.L_x_14737:
[----:B------:R-:W-:Y:S05]  /*0550*/  BSYNC.RECONVERGENT B0 ;  /* 0x0000000000007941 */ /* 0x000fea0003800200 */
.L_x_14736:
[----:B0-----:R-:W-:Y:S01]  /*0560*/  IMAD.MOV.U32 R4, RZ, RZ, 0x80 ;  /* 0x00000080ff047424 */ /* 0x001fe200078e00ff */
[----:B------:R-:W-:-:S07]  /*0570*/  MOV R6, 0x590 ;  /* 0x0000059000067802 */ /* 0x000fce0000000f00 */
[----:B------:R-:W-:Y:S05]  /*0580*/  CALL.REL.NOINC `($__internal_303_$__cuda_sm20_div_s16) ;  /* 0x0000003800f87944 */ /* 0x000fea0003c00000 */
[----:B------:R-:W-:Y:S01]  /*0590*/  PRMT R59, R5, 0x9910, RZ ;  /* 0x00009910053b7816 */ /* 0x000fe200000000ff */
[----:B------:R-:W-:Y:S01]  /*05a0*/  IMAD.MOV.U32 R4, RZ, RZ, 0x10 ;  /* 0x00000010ff047424 */ /* 0x000fe200078e00ff */
[----:B------:R-:W-:-:S07]  /*05b0*/  MOV R6, 0x5d0 ;  /* 0x000005d000067802 */ /* 0x000fce0000000f00 */
[----:B------:R-:W-:Y:S05]  /*05c0*/  CALL.REL.NOINC `($__internal_303_$__cuda_sm20_div_s16) ;  /* 0x0000003800e87944 */ /* 0x000fea0003c00000 */
        /* <DEDUP_REMOVED lines=37> */
[----:B------:R-:W-:Y:S05]  /*0820*/  CALL.REL.NOINC `($__internal_304_$__cuda_sm20_div_u16) ;  /* 0x0000003800b47944 */ /* 0x000fea0003c00000 */
        /* <DEDUP_REMOVED lines=105> */
.L_x_14782:
        /* <DEDUP_REMOVED lines=28> */
.L_x_14740:
[----:B------:R-:W-:Y:S05]  /*1080*/  BSYNC.RECONVERGENT B0 ;  /* 0x0000000000007941 */ /* 0x000fea0003800200 */
.L_x_14739:
        /* <DEDUP_REMOVED lines=16> */
.L_x_14742:
        /* <DEDUP_REMOVED lines=35> */
.L_x_14741:
        /* <DEDUP_REMOVED lines=14> */
.L_x_14781:
        /* <DEDUP_REMOVED lines=83> */
.L_x_14780:
        /* <DEDUP_REMOVED lines=12> */
.L_x_14785:
[----:B--2---:R-:W-:-:S07]  /*1a90*/  IMAD R13, R70, R13, RZ ;  /* 0x0000000d460d7224 */ /* 0x004fce00078e02ff */
.L_x_14748:
[----:B------:R-:W-:-:S13]  /*1aa0*/  ISETP.GE.AND P0, PT, R15, 0x2, PT ;  /* 0x000000020f00780c */ /* 0x000fda0003f06270 */
[----:B------:R-:W-:Y:S05]  /*1ab0*/  @!P0 BRA `(.L_x_14750) ;  /* 0x0000000000108947 */ /* 0x000fea0003800000 */
[----:B------:R-:W-:-:S03]  /*1ac0*/  UMOV UR7, 0xffffffff ;  /* 0xffffffff00077882 */ /* 0x000fc60000000000 */
[----:B------:R-:W-:Y:S05]  /*1ad0*/  BRA.DIV UR7, `(.L_x_14751) ;  /* 0x0000001e07887947 */ /* 0x000fea000b800000 */
[----:B------:R2:W4:Y:S02]  /*1ae0*/  SHFL.IDX PT, R12, R14, R55, 0x101f ;  /* 0x00101f370e0c7589 */ /* 0x00052400000e0000 */
.L_x_14788:
[----:B0---4-:R-:W-:-:S07]  /*1af0*/  IMAD R13, R69, R12, R13 ;  /* 0x0000000c450d7224 */ /* 0x011fce00078e020d */
.L_x_14750:
[----:B------:R-:W-:-:S13]  /*1b00*/  ISETP.GE.AND P1, PT, R15, 0x3, PT ;  /* 0x000000030f00780c */ /* 0x000fda0003f26270 */
[----:B------:R-:W-:Y:S05]  /*1b10*/  @!P1 BRA `(.L_x_14752) ;  /* 0x0000000000109947 */ /* 0x000fea0003800000 */
[----:B------:R-:W-:-:S03]  /*1b20*/  UMOV UR7, 0xffffffff ;  /* 0xffffffff00077882 */ /* 0x000fc60000000000 */
[----:B------:R-:W-:Y:S05]  /*1b30*/  BRA.DIV UR7, `(.L_x_14753) ;  /* 0x0000001e07947947 */ /* 0x000fea000b800000 */
[----:B------:R4:W0:Y:S02]  /*1b40*/  SHFL.IDX PT, R12, R14, R54, 0x101f ;  /* 0x00101f360e0c7589 */ /* 0x00082400000e0000 */
.L_x_14791:
[----:B0-----:R-:W-:-:S07]  /*1b50*/  IMAD R13, R68, R12, R13 ;  /* 0x0000000c440d7224 */ /* 0x001fce00078e020d */
.L_x_14752:
[----:B------:R-:W-:-:S13]  /*1b60*/  ISETP.GE.AND P2, PT, R15, 0x4, PT ;  /* 0x000000040f00780c */ /* 0x000fda0003f46270 */
[----:B------:R-:W-:Y:S05]  /*1b70*/  @!P2 BRA `(.L_x_14754) ;  /* 0x000000000010a947 */ /* 0x000fea0003800000 */
[----:B------:R-:W-:-:S03]  /*1b80*/  UMOV UR7, 0xffffffff ;  /* 0xffffffff00077882 */ /* 0x000fc60000000000 */
[----:B------:R-:W-:Y:S05]  /*1b90*/  BRA.DIV UR7, `(.L_x_14755) ;  /* 0x0000001e07a07947 */ /* 0x000fea000b800000 */
[----:B------:R0:W0:Y:S02]  /*1ba0*/  SHFL.IDX PT, R12, R14, R53, 0x101f ;  /* 0x00101f350e0c7589 */ /* 0x00002400000e0000 */
.L_x_14794:
[----:B0-----:R-:W-:-:S07]  /*1bb0*/  IMAD R13, R67, R12, R13 ;  /* 0x0000000c430d7224 */ /* 0x001fce00078e020d */
.L_x_14754:
[----:B------:R-:W-:-:S13]  /*1bc0*/  ISETP.GE.AND P3, PT, R15, 0x5, PT ;  /* 0x000000050f00780c */ /* 0x000fda0003f66270 */
[----:B------:R-:W-:Y:S05]  /*1bd0*/  @!P3 BRA `(.L_x_14756) ;  /* 0x000000000010b947 */ /* 0x000fea0003800000 */
[----:B------:R-:W-:-:S03]  /*1be0*/  UMOV UR7, 0xffffffff ;  /* 0xffffffff00077882 */ /* 0x000fc60000000000 */
[----:B------:R-:W-:Y:S05]  /*1bf0*/  BRA.DIV UR7, `(.L_x_14757) ;  /* 0x0000001e07ac7947 */ /* 0x000fea000b800000 */
[----:B------:R0:W0:Y:S02]  /*1c00*/  SHFL.IDX PT, R12, R14, R52, 0x101f ;  /* 0x00101f340e0c7589 */ /* 0x00002400000e0000 */
.L_x_14797:
[----:B0-----:R-:W-:-:S07]  /*1c10*/  IMAD R13, R66, R12, R13 ;  /* 0x0000000c420d7224 */ /* 0x001fce00078e020d */
.L_x_14756:
[----:B------:R-:W-:-:S13]  /*1c20*/  ISETP.GE.AND P4, PT, R15, 0x6, PT ;  /* 0x000000060f00780c */ /* 0x000fda0003f86270 */
[----:B------:R-:W-:Y:S05]  /*1c30*/  @!P4 BRA `(.L_x_14758) ;  /* 0x000000000010c947 */ /* 0x000fea0003800000 */
[----:B------:R-:W-:-:S03]  /*1c40*/  UMOV UR7, 0xffffffff ;  /* 0xffffffff00077882 */ /* 0x000fc60000000000 */
[----:B------:R-:W-:Y:S05]  /*1c50*/  BRA.DIV UR7, `(.L_x_14759) ;  /* 0x0000001e07b87947 */ /* 0x000fea000b800000 */
[----:B------:R0:W0:Y:S02]  /*1c60*/  SHFL.IDX PT, R12, R14, R51, 0x101f ;  /* 0x00101f330e0c7589 */ /* 0x00002400000e0000 */
.L_x_14800:
[----:B0--3--:R-:W-:-:S07]  /*1c70*/  IMAD R13, R62, R12, R13 ;  /* 0x0000000c3e0d7224 */ /* 0x009fce00078e020d */
.L_x_14758:
[----:B------:R-:W-:-:S13]  /*1c80*/  ISETP.GE.AND P5, PT, R15, 0x7, PT ;  /* 0x000000070f00780c */ /* 0x000fda0003fa6270 */
[----:B------:R-:W-:Y:S05]  /*1c90*/  @!P5 BRA `(.L_x_14760) ;  /* 0x000000000010d947 */ /* 0x000fea0003800000 */
[----:B------:R-:W-:-:S03]  /*1ca0*/  UMOV UR7, 0xffffffff ;  /* 0xffffffff00077882 */ /* 0x000fc60000000000 */
[----:B------:R-:W-:Y:S05]  /*1cb0*/  BRA.DIV UR7, `(.L_x_14761) ;  /* 0x0000001e07c47947 */ /* 0x000fea000b800000 */
[----:B------:R0:W0:Y:S02]  /*1cc0*/  SHFL.IDX PT, R12, R14, R50, 0x101f ;  /* 0x00101f320e0c7589 */ /* 0x00002400000e0000 */
.L_x_14803:
[----:B0-----:R-:W-:-:S07]  /*1cd0*/  IMAD R13, R64, R12, R13 ;  /* 0x0000000c400d7224 */ /* 0x001fce00078e020d */
.L_x_14760:
[----:B------:R-:W-:-:S13]  /*1ce0*/  ISETP.GE.AND P6, PT, R15, 0x8, PT ;  /* 0x000000080f00780c */ /* 0x000fda0003fc6270 */
[----:B------:R-:W-:Y:S05]  /*1cf0*/  @!P6 BRA `(.L_x_14762) ;  /* 0x000000000010e947 */ /* 0x000fea0003800000 */
[----:B------:R-:W-:-:S03]  /*1d00*/  UMOV UR7, 0xffffffff ;  /* 0xffffffff00077882 */ /* 0x000fc60000000000 */
[----:B------:R-:W-:Y:S05]  /*1d10*/  BRA.DIV UR7, `(.L_x_14763) ;  /* 0x0000001e07d07947 */ /* 0x000fea000b800000 */
[----:B------:R0:W0:Y:S02]  /*1d20*/  SHFL.IDX PT, R12, R14, R49, 0x101f ;  /* 0x00101f310e0c7589 */ /* 0x00002400000e0000 */
.L_x_14806:
[----:B0-----:R-:W-:-:S07]  /*1d30*/  IMAD R13, R20, R12, R13 ;  /* 0x0000000c140d7224 */ /* 0x001fce00078e020d */
.L_x_14762:
[----:B------:R-:W-:-:S13]  /*1d40*/  ISETP.GE.AND P6, PT, R15, 0x9, PT ;  /* 0x000000090f00780c */ /* 0x000fda0003fc6270 */
[----:B------:R-:W-:Y:S05]  /*1d50*/  @!P6 BRA `(.L_x_14764) ;  /* 0x000000000010e947 */ /* 0x000fea0003800000 */
[----:B------:R-:W-:-:S03]  /*1d60*/  UMOV UR7, 0xffffffff ;  /* 0xffffffff00077882 */ /* 0x000fc60000000000 */
[----:B------:R-:W-:Y:S05]  /*1d70*/  BRA.DIV UR7, `(.L_x_14765) ;  /* 0x0000001e07dc7947 */ /* 0x000fea000b800000 */
[----:B------:R0:W0:Y:S02]  /*1d80*/  SHFL.IDX PT, R12, R14, R48, 0x101f ;  /* 0x00101f300e0c7589 */ /* 0x00002400000e0000 */
.L_x_14809:
[----:B0-----:R-:W-:-:S07]  /*1d90*/  IMAD R13, R19, R12, R13 ;  /* 0x0000000c130d7224 */ /* 0x001fce00078e020d */
.L_x_14764:
[----:B------:R-:W-:-:S13]  /*1da0*/  ISETP.GE.AND P6, PT, R15, 0xa, PT ;  /* 0x0000000a0f00780c */ /* 0x000fda0003fc6270 */
[----:B------:R-:W-:Y:S05]  /*1db0*/  @!P6 BRA `(.L_x_14766) ;  /* 0x000000000010e947 */ /* 0x000fea0003800000 */
[----:B------:R-:W-:-:S03]  /*1dc0*/  UMOV UR7, 0xffffffff ;  /* 0xffffffff00077882 */ /* 0x000fc60000000000 */
[----:B------:R-:W-:Y:S05]  /*1dd0*/  BRA.DIV UR7, `(.L_x_14767) ;  /* 0x0000001e07e87947 */ /* 0x000fea000b800000 */
[----:B------:R0:W0:Y:S02]  /*1de0*/  SHFL.IDX PT, R12, R14, R47, 0x101f ;  /* 0x00101f2f0e0c7589 */ /* 0x00002400000e0000 */
.L_x_14812:
[----:B0-----:R-:W-:-:S07]  /*1df0*/  IMAD R13, R18, R12, R13 ;  /* 0x0000000c120d7224 */ /* 0x001fce00078e020d */
.L_x_14766:
[----:B------:R-:W-:-:S13]  /*1e00*/  ISETP.GE.AND P6, PT, R15, 0xb, PT ;  /* 0x0000000b0f00780c */ /* 0x000fda0003fc6270 */
[----:B------:R-:W-:Y:S05]  /*1e10*/  @!P6 BRA `(.L_x_14768) ;  /* 0x000000000010e947 */ /* 0x000fea0003800000 */
[----:B------:R-:W-:-:S03]  /*1e20*/  UMOV UR7, 0xffffffff ;  /* 0xffffffff00077882 */ /* 0x000fc60000000000 */
[----:B------:R-:W-:Y:S05]  /*1e30*/  BRA.DIV UR7, `(.L_x_14769) ;  /* 0x0000001e07f47947 */ /* 0x000fea000b800000 */
[----:B------:R0:W0:Y:S02]  /*1e40*/  SHFL.IDX PT, R12, R14, R46, 0x101f ;  /* 0x00101f2e0e0c7589 */ /* 0x00002400000e0000 */
.L_x_14815:
[----:B0-----:R-:W-:-:S07]  /*1e50*/  IMAD R13, R17, R12, R13 ;  /* 0x0000000c110d7224 */ /* 0x001fce00078e020d */
.L_x_14768:
[----:B------:R-:W-:-:S13]  /*1e60*/  ISETP.GE.AND P6, PT, R15, 0xc, PT ;  /* 0x0000000c0f00780c */ /* 0x000fda0003fc6270 */
[----:B------:R-:W-:Y:S05]  /*1e70*/  @!P6 BRA `(.L_x_14770) ;  /* 0x000000000010e947 */ /* 0x000fea0003800000 */
[----:B------:R-:W-:-:S03]  /*1e80*/  UMOV UR7, 0xffffffff ;  /* 0xffffffff00077882 */ /* 0x000fc60000000000 */
[----:B------:R-:W-:Y:S05]  /*1e90*/  BRA.DIV UR7, `(.L_x_14771) ;  /* 0x0000002207007947 */ /* 0x000fea000b800000 */
[----:B------:R0:W0:Y:S02]  /*1ea0*/  SHFL.IDX PT, R12, R14, R45, 0x101f ;  /* 0x00101f2d0e0c7589 */ /* 0x00002400000e0000 */
.L_x_14818:
[----:B0-----:R-:W-:-:S07]  /*1eb0*/  IMAD R13, R16, R12, R13 ;  /* 0x0000000c100d7224 */ /* 0x001fce00078e020d */
.L_x_14770:
[----:B------:R-:W-:-:S13]  /*1ec0*/  ISETP.GE.AND P6, PT, R15, 0xd, PT ;  /* 0x0000000d0f00780c */ /* 0x000fda0003fc6270 */
[----:B------:R-:W-:Y:S05]  /*1ed0*/  @!P6 BRA `(.L_x_14772) ;  /* 0x000000000010e947 */ /* 0x000fea0003800000 */
[----:B------:R-:W-:-:S03]  /*1ee0*/  UMOV UR7, 0xffffffff ;  /* 0xffffffff00077882 */ /* 0x000fc60000000000 */
[----:B------:R-:W-:Y:S05]  /*1ef0*/  BRA.DIV UR7, `(.L_x_14773) ;  /* 0x00000022070c7947 */ /* 0x000fea000b800000 */
[----:B------:R0:W0:Y:S02]  /*1f00*/  SHFL.IDX PT, R12, R14, R44, 0x101f ;  /* 0x00101f2c0e0c7589 */ /* 0x00002400000e0000 */
.L_x_14821:
[----:B0-----:R-:W-:-:S07]  /*1f10*/  IMAD R13, R3, R12, R13 ;  /* 0x0000000c030d7224 */ /* 0x001fce00078e020d */
.L_x_14772:
[----:B------:R-:W-:-:S13]  /*1f20*/  ISETP.GE.AND P6, PT, R15, 0xe, PT ;  /* 0x0000000e0f00780c */ /* 0x000fda0003fc6270 */
[----:B------:R-:W-:Y:S05]  /*1f30*/  @!P6 BRA `(.L_x_14774) ;  /* 0x000000000010e947 */ /* 0x000fea0003800000 */
[----:B------:R-:W-:-:S03]  /*1f40*/  UMOV UR7, 0xffffffff ;  /* 0xffffffff00077882 */ /* 0x000fc60000000000 */
[----:B------:R-:W-:Y:S05]  /*1f50*/  BRA.DIV UR7, `(.L_x_14775) ;  /* 0x0000002207187947 */ /* 0x000fea000b800000 */
[----:B------:R0:W0:Y:S02]  /*1f60*/  SHFL.IDX PT, R12, R14, R43, 0x101f ;  /* 0x00101f2b0e0c7589 */ /* 0x00002400000e0000 */
.L_x_14824:
[----:B0-----:R-:W-:-:S07]  /*1f70*/  IMAD R13, R2, R12, R13 ;  /* 0x0000000c020d7224 */ /* 0x001fce00078e020d */
.L_x_14774:
[----:B------:R-:W-:-:S13]  /*1f80*/  ISETP.GE.AND P6, PT, R15, 0xf, PT ;  /* 0x0000000f0f00780c */ /* 0x000fda0003fc6270 */
[----:B------:R-:W-:Y:S05]  /*1f90*/  @!P6 BRA `(.L_x_14776) ;  /* 0x000000000010e947 */ /* 0x000fea0003800000 */
[----:B------:R-:W-:-:S03]  /*1fa0*/  UMOV UR7, 0xffffffff ;  /* 0xffffffff00077882 */ /* 0x000fc60000000000 */
[----:B------:R-:W-:Y:S05]  /*1fb0*/  BRA.DIV UR7, `(.L_x_14777) ;  /* 0x0000002207247947 */ /* 0x000fea000b800000 */
[----:B------:R0:W0:Y:S02]  /*1fc0*/  SHFL.IDX PT, R12, R14, R42, 0x101f ;  /* 0x00101f2a0e0c7589 */ /* 0x00002400000e0000 */
.L_x_14827:
[----:B0-----:R-:W-:-:S07]  /*1fd0*/  IMAD R13, R0, R12, R13 ;  /* 0x0000000c000d7224 */ /* 0x001fce00078e020d */
.L_x_14776:
[----:B------:R-:W-:-:S13]  /*1fe0*/  ISETP.GE.AND P6, PT, R15, 0x10, PT ;  /* 0x000000100f00780c */ /* 0x000fda0003fc6270 */
[----:B------:R-:W-:Y:S05]  /*1ff0*/  @!P6 BRA `(.L_x_14778) ;  /* 0x000000040004e947 */ /* 0x000fea0003800000 */
[----:B------:R-:W-:-:S03]  /*2000*/  UMOV UR7, 0xffffffff ;  /* 0xffffffff00077882 */ /* 0x000fc60000000000 */
[----:B------:R-:W-:Y:S05]  /*2010*/  BRA.DIV UR7, `(.L_x_14779) ;  /* 0x0000002207307947 */ /* 0x000fea000b800000 */
[----:B------:R0:W0:Y:S02]  /*2020*/  SHFL.IDX PT, R12, R14, R41, 0x101f ;  /* 0x00101f290e0c7589 */ /* 0x00002400000e0000 */
.L_x_14830:
[----:B0-----:R-:W-:Y:S01]  /*2030*/  IMAD R13, R65, R12, R13 ;  /* 0x0000000c410d7224 */ /* 0x001fe200078e020d */
[----:B------:R-:W-:Y:S06]  /*2040*/  BRA `(.L_x_14778) ;  /* 0x0000000000f07947 */ /* 0x000fec0003800000 */
.L_x_14747:
        /* <DEDUP_REMOVED lines=60> */
.L_x_14778:
        /* <DEDUP_REMOVED lines=9> */
.L_x_14746:
[----:B------:R-:W-:Y:S05]  /*24a0*/  BSYNC B0 ;  /* 0x0000000000007941 */ /* 0x000fea0003800000 */
.L_x_14745:
[----:B------:R-:W-:Y:S02]  /*24b0*/  ISETP.NE.AND P6, PT, R32, RZ, PT ;  /* 0x000000ff2000720c */ /* 0x000fe40003fc5270 */
[----:B------:R-:W-:-:S11]  /*24c0*/  IADD3 R4, PT, PT, R4, 0x1, RZ ;  /* 0x0000000104047810 */ /* 0x000fd60007ffe0ff */
[----:B------:R-:W-:Y:S05]  /*24d0*/  @!P6 BRA `(.L_x_14781) ;  /* 0xffffffec00f0e947 */ /* 0x000fea000383ffff */
[----:B------:R-:W-:Y:S05]  /*24e0*/  BSYNC B1 ;  /* 0x0000000000017941 */ /* 0x000fea0003800000 */
.L_x_14744:
[----:B------:R2:W5:Y:S04]  /*24f0*/  LDL.128 R32, [R1] ;  /* 0x0000000001207983 */ /* 0x0005680000100c00 */
[----:B-1----:R2:W5:Y:S04]  /*2500*/  LDL.128 R12, [R1+0x10] ;  /* 0x00001000010c7983 */ /* 0x0025680000100c00 */
[----:B------:R2:W5:Y:S04]  /*2510*/  LDL.128 R8, [R1+0x20] ;  /* 0x0000200001087983 */ /* 0x0005680000100c00 */
[----:B------:R2:W5:Y:S02]  /*2520*/  LDL.128 R4, [R1+0x30] ;  /* 0x0000300001047983 */ /* 0x0005640000100c00 */
.L_x_14743:
        /* <DEDUP_REMOVED lines=307> */
.L_x_14749:
[----:B------:R-:W-:Y:S01]  /*3860*/  BSSY B2, `(.L_x_14783) ;  /* 0x0000007000027945 */ /* 0x000fe20003800000 */
[----:B------:R-:W-:Y:S01]  /*3870*/  IMAD.MOV.U32 R33, RZ, RZ, R21 ;  /* 0x000000ffff217224 */ /* 0x000fe200078e0015 */
[----:B------:R-:W-:Y:S01]  /*3880*/  MOV R12, 0xffffffff ;  /* 0xffffffff000c7802 */ /* 0x000fe20000000f00 */
[----:B------:R-:W-:-:S07]  /*3890*/  IMAD.MOV.U32 R35, RZ, RZ, 0x101f ;  /* 0x0000101fff237424 */ /* 0x000fce00078e00ff */
[----:B0--3--:R-:W-:Y:S05]  /*38a0*/  WARPSYNC.COLLECTIVE R12, `(.L_x_14784) ;  /* 0x000000000c087348 */ /* 0x009fea0003c00000 */
[----:B------:R1:W2:Y:S02]  /*38b0*/  SHFL.IDX P6, R12, R14, R33, R35 ;  /* 0x000000210e0c7389 */ /* 0x0002a400000c0023 */
[----:B0123--:R-:W-:Y:S05]  /*38c0*/  ENDCOLLECTIVE ;  /* 0x000000000000791b */ /* 0x00ffea0003800000 */
.L_x_14784:
[----:B------:R-:W-:Y:S05]  /*38d0*/  BSYNC B2 ;  /* 0x0000000000027941 */ /* 0x000fea0003800000 */
.L_x_14783:
[----:B------:R-:W-:Y:S01]  /*38e0*/  IMAD.MOV.U32 R13, RZ, RZ, R12 ;  /* 0x000000ffff0d7224 */ /* 0x000fe200078e000c */
[----:B------:R-:W-:Y:S06]  /*38f0*/  BRA `(.L_x_14785) ;  /* 0xffffffe000647947 */ /* 0x000fec000383ffff */
.L_x_14751:
[----:B------:R-:W-:Y:S01]  /*3900*/  HFMA2 R35, -RZ, RZ, 0, 0.000503063201904296875 ;  /* 0x0000101fff237431 */ /* 0x000fe200000001ff */
[----:B------:R-:W-:Y:S01]  /*3910*/  BSSY B2, `(.L_x_14786) ;  /* 0x0000006000027945 */ /* 0x000fe20003800000 */
[----:B------:R-:W-:Y:S02]  /*3920*/  IMAD.MOV.U32 R33, RZ, RZ, R55 ;  /* 0x000000ffff217224 */ /* 0x000fe400078e0037 */
[----:B------:R-:W-:-:S07]  /*3930*/  IMAD.MOV.U32 R12, RZ, RZ, -0x1 ;  /* 0xffffffffff0c7424 */ /* 0x000fce00078e00ff */
[----:B01-3--:R-:W-:Y:S05]  /*3940*/  WARPSYNC.COLLECTIVE R12, `(.L_x_14787) ;  /* 0x000000000c087348 */ /* 0x00bfea0003c00000 */
[----:B------:R2:W4:Y:S02]  /*3950*/  SHFL.IDX P6, R12, R14, R33, R35 ;  /* 0x000000210e0c7389 */ /* 0x00052400000c0023 */
[----:B01234-:R-:W-:Y:S05]  /*3960*/  ENDCOLLECTIVE ;  /* 0x000000000000791b */ /* 0x01ffea0003800000 */
.L_x_14787:
[----:B------:R-:W-:Y:S05]  /*3970*/  BSYNC B2 ;  /* 0x0000000000027941 */ /* 0x000fea0003800000 */
.L_x_14786:
[----:B------:R-:W-:Y:S05]  /*3980*/  BRA `(.L_x_14788) ;  /* 0xffffffe000587947 */ /* 0x000fea000383ffff */
.L_x_14753:
[----:B------:R-:W-:Y:S01]  /*3990*/  BSSY B2, `(.L_x_14789) ;  /* 0x0000007000027945 */ /* 0x000fe20003800000 */
[----:B------:R-:W-:Y:S01]  /*39a0*/  IMAD.MOV.U32 R33, RZ, RZ, R54 ;  /* 0x000000ffff217224 */ /* 0x000fe200078e0036 */
[----:B------:R-:W-:Y:S01]  /*39b0*/  MOV R35, 0x101f ;  /* 0x0000101f00237802 */ /* 0x000fe20000000f00 */
[----:B------:R-:W-:-:S07]  /*39c0*/  IMAD.MOV.U32 R12, RZ, RZ, -0x1 ;  /* 0xffffffffff0c7424 */ /* 0x000fce00078e00ff */
[----:B0123--:R-:W-:Y:S05]  /*39d0*/  WARPSYNC.COLLECTIVE R12, `(.L_x_14790) ;  /* 0x000000000c087348 */ /* 0x00ffea0003c00000 */
[----:B------:R4:W0:Y:S02]  /*39e0*/  SHFL.IDX P6, R12, R14, R33, R35 ;  /* 0x000000210e0c7389 */ /* 0x00082400000c0023 */
[----:B01234-:R-:W-:Y:S05]  /*39f0*/  ENDCOLLECTIVE ;  /* 0x000000000000791b */ /* 0x01ffea0003800000 */
.L_x_14790:
[----:B------:R-:W-:Y:S05]  /*3a00*/  BSYNC B2 ;  /* 0x0000000000027941 */ /* 0x000fea0003800000 */
.L_x_14789:
[----:B------:R-:W-:Y:S05]  /*3a10*/  BRA `(.L_x_14791) ;  /* 0xffffffe0004c7947 */ /* 0x000fea000383ffff */
.L_x_14755:
[----:B------:R-:W-:Y:S01]  /*3a20*/  HFMA2 R35, -RZ, RZ, 0, 0.000503063201904296875 ;  /* 0x0000101fff237431 */ /* 0x000fe200000001ff */
[----:B------:R-:W-:Y:S01]  /*3a30*/  BSSY B2, `(.L_x_14792) ;  /* 0x0000006000027945 */ /* 0x000fe20003800000 */
[----:B------:R-:W-:Y:S02]  /*3a40*/  IMAD.MOV.U32 R33, RZ, RZ, R53 ;  /* 0x000000ffff217224 */ /* 0x000fe400078e0035 */
[----:B------:R-:W-:-:S07]  /*3a50*/  IMAD.MOV.U32 R12, RZ, RZ, -0x1 ;  /* 0xffffffffff0c7424 */ /* 0x000fce00078e00ff */
[----:B01234-:R-:W-:Y:S05]  /*3a60*/  WARPSYNC.COLLECTIVE R12, `(.L_x_14793) ;  /* 0x000000000c087348 */ /* 0x01ffea0003c00000 */
[----:B------:R0:W0:Y:S02]  /*3a70*/  SHFL.IDX P6, R12, R14, R33, R35 ;  /* 0x000000210e0c7389 */ /* 0x00002400000c0023 */
[----:B01234-:R-:W-:Y:S05]  /*3a80*/  ENDCOLLECTIVE ;  /* 0x000000000000791b */ /* 0x01ffea0003800000 */
.L_x_14793:
[----:B------:R-:W-:Y:S05]  /*3a90*/  BSYNC B2 ;  /* 0x0000000000027941 */ /* 0x000fea0003800000 */
.L_x_14792:
[----:B------:R-:W-:Y:S05]  /*3aa0*/  BRA `(.L_x_14794) ;  /* 0xffffffe000407947 */ /* 0x000fea000383ffff */
.L_x_14757:
[----:B------:R-:W-:Y:S01]  /*3ab0*/  BSSY B2, `(.L_x_14795) ;  /* 0x0000007000027945 */ /* 0x000fe20003800000 */
[----:B------:R-:W-:Y:S01]  /*3ac0*/  IMAD.MOV.U32 R33, RZ, RZ, R52 ;  /* 0x000000ffff217224 */ /* 0x000fe200078e0034 */
[----:B------:R-:W-:Y:S01]  /*3ad0*/  MOV R35, 0x101f ;  /* 0x0000101f00237802 */ /* 0x000fe20000000f00 */
[----:B------:R-:W-:-:S07]  /*3ae0*/  IMAD.MOV.U32 R12, RZ, RZ, -0x1 ;  /* 0xffffffffff0c7424 */ /* 0x000fce00078e00ff */
[----:B01234-:R-:W-:Y:S05]  /*3af0*/  WARPSYNC.COLLECTIVE R12, `(.L_x_14796) ;  /* 0x000000000c087348 */ /* 0x01ffea0003c00000 */
[----:B------:R0:W0:Y:S02]  /*3b00*/  SHFL.IDX P6, R12, R14, R33, R35 ;  /* 0x000000210e0c7389 */ /* 0x00002400000c0023 */
[----:B01234-:R-:W-:Y:S05]  /*3b10*/  ENDCOLLECTIVE ;  /* 0x000000000000791b */ /* 0x01ffea0003800000 */
.L_x_14796:
[----:B------:R-:W-:Y:S05]  /*3b20*/  BSYNC B2 ;  /* 0x0000000000027941 */ /* 0x000fea0003800000 */
.L_x_14795:
[----:B------:R-:W-:Y:S05]  /*3b30*/  BRA `(.L_x_14797) ;  /* 0xffffffe000347947 */ /* 0x000fea000383ffff */
.L_x_14759:
[----:B------:R-:W-:Y:S01]  /*3b40*/  HFMA2 R35, -RZ, RZ, 0, 0.000503063201904296875 ;  /* 0x0000101fff237431 */ /* 0x000fe200000001ff */
[----:B------:R-:W-:Y:S01]  /*3b50*/  BSSY B2, `(.L_x_14798) ;  /* 0x0000006000027945 */ /* 0x000fe20003800000 */
[----:B------:R-:W-:Y:S02]  /*3b60*/  IMAD.MOV.U32 R33, RZ, RZ, R51 ;  /* 0x000000ffff217224 */ /* 0x000fe400078e0033 */
[----:B------:R-:W-:-:S07]  /*3b70*/  IMAD.MOV.U32 R12, RZ, RZ, -0x1 ;  /* 0xffffffffff0c7424 */ /* 0x000fce00078e00ff */
[----:B01234-:R-:W-:Y:S05]  /*3b80*/  WARPSYNC.COLLECTIVE R12, `(.L_x_14799) ;  /* 0x000000000c087348 */ /* 0x01ffea0003c00000 */
[----:B------:R0:W0:Y:S02]  /*3b90*/  SHFL.IDX P6, R12, R14, R33, R35 ;  /* 0x000000210e0c7389 */ /* 0x00002400000c0023 */
[----:B01234-:R-:W-:Y:S05]  /*3ba0*/  ENDCOLLECTIVE ;  /* 0x000000000000791b */ /* 0x01ffea0003800000 */
.L_x_14799:
[----:B------:R-:W-:Y:S05]  /*3bb0*/  BSYNC B2 ;  /* 0x0000000000027941 */ /* 0x000fea0003800000 */
.L_x_14798:
[----:B------:R-:W-:Y:S05]  /*3bc0*/  BRA `(.L_x_14800) ;  /* 0xffffffe000287947 */ /* 0x000fea000383ffff */
.L_x_14761:
[----:B------:R-:W-:Y:S01]  /*3bd0*/  BSSY B2, `(.L_x_14801) ;  /* 0x0000007000027945 */ /* 0x000fe20003800000 */
[----:B------:R-:W-:Y:S01]  /*3be0*/  IMAD.MOV.U32 R33, RZ, RZ, R50 ;  /* 0x000000ffff217224 */ /* 0x000fe200078e0032 */
[----:B------:R-:W-:Y:S01]  /*3bf0*/  MOV R35, 0x101f ;  /* 0x0000101f00237802 */ /* 0x000fe20000000f00 */
[----:B------:R-:W-:-:S07]  /*3c00*/  IMAD.MOV.U32 R12, RZ, RZ, -0x1 ;  /* 0xffffffffff0c7424 */ /* 0x000fce00078e00ff */
[----:B01234-:R-:W-:Y:S05]  /*3c10*/  WARPSYNC.COLLECTIVE R12, `(.L_x_14802) ;  /* 0x000000000c087348 */ /* 0x01ffea0003c00000 */
[----:B------:R0:W0:Y:S02]  /*3c20*/  SHFL.IDX P6, R12, R14, R33, R35 ;  /* 0x000000210e0c7389 */ /* 0x00002400000c0023 */
[----:B01234-:R-:W-:Y:S05]  /*3c30*/  ENDCOLLECTIVE ;  /* 0x000000000000791b */ /* 0x01ffea0003800000 */
.L_x_14802:
[----:B------:R-:W-:Y:S05]  /*3c40*/  BSYNC B2 ;  /* 0x0000000000027941 */ /* 0x000fea0003800000 */
.L_x_14801:
[----:B------:R-:W-:Y:S05]  /*3c50*/  BRA `(.L_x_14803) ;  /* 0xffffffe0001c7947 */ /* 0x000fea000383ffff */
.L_x_14763:
[----:B------:R-:W-:Y:S01]  /*3c60*/  HFMA2 R35, -RZ, RZ, 0, 0.000503063201904296875 ;  /* 0x0000101fff237431 */ /* 0x000fe200000001ff */
[----:B------:R-:W-:Y:S01]  /*3c70*/  BSSY B2, `(.L_x_14804) ;  /* 0x0000006000027945 */ /* 0x000fe20003800000 */
[----:B------:R-:W-:Y:S02]  /*3c80*/  IMAD.MOV.U32 R33, RZ, RZ, R49 ;  /* 0x000000ffff217224 */ /* 0x000fe400078e0031 */
[----:B------:R-:W-:-:S07]  /*3c90*/  IMAD.MOV.U32 R12, RZ, RZ, -0x1 ;  /* 0xffffffffff0c7424 */ /* 0x000fce00078e00ff */
[----:B01234-:R-:W-:Y:S05]  /*3ca0*/  WARPSYNC.COLLECTIVE R12, `(.L_x_14805) ;  /* 0x000000000c087348 */ /* 0x01ffea0003c00000 */
[----:B------:R0:W0:Y:S02]  /*3cb0*/  SHFL.IDX P6, R12, R14, R33, R35 ;  /* 0x000000210e0c7389 */ /* 0x00002400000c0023 */
[----:B01234-:R-:W-:Y:S05]  /*3cc0*/  ENDCOLLECTIVE ;  /* 0x000000000000791b */ /* 0x01ffea0003800000 */
.L_x_14805:
[----:B------:R-:W-:Y:S05]  /*3cd0*/  BSYNC B2 ;  /* 0x0000000000027941 */ /* 0x000fea0003800000 */
.L_x_14804:
[----:B------:R-:W-:Y:S05]  /*3ce0*/  BRA `(.L_x_14806) ;  /* 0xffffffe000107947 */ /* 0x000fea000383ffff */
.L_x_14765:
[----:B------:R-:W-:Y:S01]  /*3cf0*/  BSSY B2, `(.L_x_14807) ;  /* 0x0000007000027945 */ /* 0x000fe20003800000 */
[----:B------:R-:W-:Y:S01]  /*3d00*/  IMAD.MOV.U32 R33, RZ, RZ, R48 ;  /* 0x000000ffff217224 */ /* 0x000fe200078e0030 */
[----:B------:R-:W-:Y:S01]  /*3d10*/  MOV R35, 0x101f ;  /* 0x0000101f00237802 */ /* 0x000fe20000000f00 */
[----:B------:R-:W-:-:S07]  /*3d20*/  IMAD.MOV.U32 R12, RZ, RZ, -0x1 ;  /* 0xffffffffff0c7424 */ /* 0x000fce00078e00ff */
[----:B01234-:R-:W-:Y:S05]  /*3d30*/  WARPSYNC.COLLECTIVE R12, `(.L_x_14808) ;  /* 0x000000000c087348 */ /* 0x01ffea0003c00000 */
[----:B------:R0:W0:Y:S02]  /*3d40*/  SHFL.IDX P6, R12, R14, R33, R35 ;  /* 0x000000210e0c7389 */ /* 0x00002400000c0023 */
[----:B01234-:R-:W-:Y:S05]  /*3d50*/  ENDCOLLECTIVE ;  /* 0x000000000000791b */ /* 0x01ffea0003800000 */
.L_x_14808:
[----:B------:R-:W-:Y:S05]  /*3d60*/  BSYNC B2 ;  /* 0x0000000000027941 */ /* 0x000fea0003800000 */
.L_x_14807:
[----:B------:R-:W-:Y:S05]  /*3d70*/  BRA `(.L_x_14809) ;  /* 0xffffffe000047947 */ /* 0x000fea000383ffff */
.L_x_14767:
[----:B------:R-:W-:Y:S01]  /*3d80*/  HFMA2 R35, -RZ, RZ, 0, 0.000503063201904296875 ;  /* 0x0000101fff237431 */ /* 0x000fe200000001ff */
[----:B------:R-:W-:Y:S01]  /*3d90*/  BSSY B2, `(.L_x_14810) ;  /* 0x0000006000027945 */ /* 0x000fe20003800000 */
[----:B------:R-:W-:Y:S02]  /*3da0*/  IMAD.MOV.U32 R33, RZ, RZ, R47 ;  /* 0x000000ffff217224 */ /* 0x000fe400078e002f */
[----:B------:R-:W-:-:S07]  /*3db0*/  IMAD.MOV.U32 R12, RZ, RZ, -0x1 ;  /* 0xffffffffff0c7424 */ /* 0x000fce00078e00ff */
[----:B01234-:R-:W-:Y:S05]  /*3dc0*/  WARPSYNC.COLLECTIVE R12, `(.L_x_14811) ;  /* 0x000000000c087348 */ /* 0x01ffea0003c00000 */
[----:B------:R0:W0:Y:S02]  /*3dd0*/  SHFL.IDX P6, R12, R14, R33, R35 ;  /* 0x000000210e0c7389 */ /* 0x00002400000c0023 */
[----:B01234-:R-:W-:Y:S05]  /*3de0*/  ENDCOLLECTIVE ;  /* 0x000000000000791b */ /* 0x01ffea0003800000 */
.L_x_14811:
[----:B------:R-:W-:Y:S05]  /*3df0*/  BSYNC B2 ;  /* 0x0000000000027941 */ /* 0x000fea0003800000 */
.L_x_14810:
[----:B------:R-:W-:Y:S05]  /*3e00*/  BRA `(.L_x_14812) ;  /* 0xffffffdc00f87947 */ /* 0x000fea000383ffff */
.L_x_14769:
[----:B------:R-:W-:Y:S01]  /*3e10*/  BSSY B2, `(.L_x_14813) ;  /* 0x0000007000027945 */ /* 0x000fe20003800000 */
[----:B------:R-:W-:Y:S01]  /*3e20*/  IMAD.MOV.U32 R33, RZ, RZ, R46 ;  /* 0x000000ffff217224 */ /* 0x000fe200078e002e */
[----:B------:R-:W-:Y:S01]  /*3e30*/  MOV R35, 0x101f ;  /* 0x0000101f00237802 */ /* 0x000fe20000000f00 */
[----:B------:R-:W-:-:S07]  /*3e40*/  IMAD.MOV.U32 R12, RZ, RZ, -0x1 ;  /* 0xffffffffff0c7424 */ /* 0x000fce00078e00ff */
[----:B01234-:R-:W-:Y:S05]  /*3e50*/  WARPSYNC.COLLECTIVE R12, `(.L_x_14814) ;  /* 0x000000000c087348 */ /* 0x01ffea0003c00000 */
[----:B------:R0:W0:Y:S02]  /*3e60*/  SHFL.IDX P6, R12, R14, R33, R35 ;  /* 0x000000210e0c7389 */ /* 0x00002400000c0023 */
[----:B01234-:R-:W-:Y:S05]  /*3e70*/  ENDCOLLECTIVE ;  /* 0x000000000000791b */ /* 0x01ffea0003800000 */
.L_x_14814:
[----:B------:R-:W-:Y:S05]  /*3e80*/  BSYNC B2 ;  /* 0x0000000000027941 */ /* 0x000fea0003800000 */
.L_x_14813:
[----:B------:R-:W-:Y:S05]  /*3e90*/  BRA `(.L_x_14815) ;  /* 0xffffffdc00ec7947 */ /* 0x000fea000383ffff */
.L_x_14771:
[----:B------:R-:W-:Y:S01]  /*3ea0*/  HFMA2 R35, -RZ, RZ, 0, 0.000503063201904296875 ;  /* 0x0000101fff237431 */ /* 0x000fe200000001ff */
[----:B------:R-:W-:Y:S01]  /*3eb0*/  BSSY B2, `(.L_x_14816) ;  /* 0x0000006000027945 */ /* 0x000fe20003800000 */
[----:B------:R-:W-:Y:S02]  /*3ec0*/  IMAD.MOV.U32 R33, RZ, RZ, R45 ;  /* 0x000000ffff217224 */ /* 0x000fe400078e002d */
[----:B------:R-:W-:-:S07]  /*3ed0*/  IMAD.MOV.U32 R12, RZ, RZ, -0x1 ;  /* 0xffffffffff0c7424 */ /* 0x000fce00078e00ff */
[----:B01234-:R-:W-:Y:S05]  /*3ee0*/  WARPSYNC.COLLECTIVE R12, `(.L_x_14817) ;  /* 0x000000000c087348 */ /* 0x01ffea0003c00000 */
[----:B------:R0:W0:Y:S02]  /*3ef0*/  SHFL.IDX P6, R12, R14, R33, R35 ;  /* 0x000000210e0c7389 */ /* 0x00002400000c0023 */
[----:B01234-:R-:W-:Y:S05]  /*3f00*/  ENDCOLLECTIVE ;  /* 0x000000000000791b */ /* 0x01ffea0003800000 */
.L_x_14817:
[----:B------:R-:W-:Y:S05]  /*3f10*/  BSYNC B2 ;  /* 0x0000000000027941 */ /* 0x000fea0003800000 */
.L_x_14816:
[----:B------:R-:W-:Y:S05]  /*3f20*/  BRA `(.L_x_14818) ;  /* 0xffffffdc00e07947 */ /* 0x000fea000383ffff */
.L_x_14773:
[----:B------:R-:W-:Y:S01]  /*3f30*/  BSSY B2, `(.L_x_14819) ;  /* 0x0000007000027945 */ /* 0x000fe20003800000 */
[----:B------:R-:W-:Y:S01]  /*3f40*/  IMAD.MOV.U32 R33, RZ, RZ, R44 ;  /* 0x000000ffff217224 */ /* 0x000fe200078e002c */
[----:B------:R-:W-:Y:S01]  /*3f50*/  MOV R35, 0x101f ;  /* 0x0000101f00237802 */ /* 0x000fe20000000f00 */
[----:B------:R-:W-:-:S07]  /*3f60*/  IMAD.MOV.U32 R12, RZ, RZ, -0x1 ;  /* 0xffffffffff0c7424 */ /* 0x000fce00078e00ff */
[----:B01234-:R-:W-:Y:S05]  /*3f70*/  WARPSYNC.COLLECTIVE R12, `(.L_x_14820) ;  /* 0x000000000c087348 */ /* 0x01ffea0003c00000 */
[----:B------:R0:W0:Y:S02]  /*3f80*/  SHFL.IDX P6, R12, R14, R33, R35 ;  /* 0x000000210e0c7389 */ /* 0x00002400000c0023 */
[----:B01234-:R-:W-:Y:S05]  /*3f90*/  ENDCOLLECTIVE ;  /* 0x000000000000791b */ /* 0x01ffea0003800000 */
.L_x_14820:
[----:B------:R-:W-:Y:S05]  /*3fa0*/  BSYNC B2 ;  /* 0x0000000000027941 */ /* 0x000fea0003800000 */
.L_x_14819:
[----:B------:R-:W-:Y:S05]  /*3fb0*/  BRA `(.L_x_14821) ;  /* 0xffffffdc00d47947 */ /* 0x000fea000383ffff */
.L_x_14775:
[----:B------:R-:W-:Y:S01]  /*3fc0*/  HFMA2 R35, -RZ, RZ, 0, 0.000503063201904296875 ;  /* 0x0000101fff237431 */ /* 0x000fe200000001ff */
[----:B------:R-:W-:Y:S01]  /*3fd0*/  BSSY B2, `(.L_x_14822) ;  /* 0x0000006000027945 */ /* 0x000fe20003800000 */
[----:B------:R-:W-:Y:S02]  /*3fe0*/  IMAD.MOV.U32 R33, RZ, RZ, R43 ;  /* 0x000000ffff217224 */ /* 0x000fe400078e002b */
[----:B------:R-:W-:-:S07]  /*3ff0*/  IMAD.MOV.U32 R12, RZ, RZ, -0x1 ;  /* 0xffffffffff0c7424 */ /* 0x000fce00078e00ff */
[----:B01234-:R-:W-:Y:S05]  /*4000*/  WARPSYNC.COLLECTIVE R12, `(.L_x_14823) ;  /* 0x000000000c087348 */ /* 0x01ffea0003c00000 */
[----:B------:R0:W0:Y:S02]  /*4010*/  SHFL.IDX P6, R12, R14, R33, R35 ;  /* 0x000000210e0c7389 */ /* 0x00002400000c0023 */
[----:B01234-:R-:W-:Y:S05]  /*4020*/  ENDCOLLECTIVE ;  /* 0x000000000000791b */ /* 0x01ffea0003800000 */
.L_x_14823:
[----:B------:R-:W-:Y:S05]  /*4030*/  BSYNC B2 ;  /* 0x0000000000027941 */ /* 0x000fea0003800000 */
.L_x_14822:
[----:B------:R-:W-:Y:S05]  /*4040*/  BRA `(.L_x_14824) ;  /* 0xffffffdc00c87947 */ /* 0x000fea000383ffff */
.L_x_14777:
[----:B------:R-:W-:Y:S01]  /*4050*/  BSSY B2, `(.L_x_14825) ;  /* 0x0000007000027945 */ /* 0x000fe20003800000 */
[----:B------:R-:W-:Y:S01]  /*4060*/  IMAD.MOV.U32 R33, RZ, RZ, R42 ;  /* 0x000000ffff217224 */ /* 0x000fe200078e002a */
[----:B------:R-:W-:Y:S01]  /*4070*/  MOV R35, 0x101f ;  /* 0x0000101f00237802 */ /* 0x000fe20000000f00 */
[----:B------:R-:W-:-:S07]  /*4080*/  IMAD.MOV.U32 R12, RZ, RZ, -0x1 ;  /* 0xffffffffff0c7424 */ /* 0x000fce00078e00ff */
[----:B01234-:R-:W-:Y:S05]  /*4090*/  WARPSYNC.COLLECTIVE R12, `(.L_x_14826) ;  /* 0x000000000c087348 */ /* 0x01ffea0003c00000 */
[----:B------:R0:W0:Y:S02]  /*40a0*/  SHFL.IDX P6, R12, R14, R33, R35 ;  /* 0x000000210e0c7389 */ /* 0x00002400000c0023 */
[----:B01234-:R-:W-:Y:S05]  /*40b0*/  ENDCOLLECTIVE ;  /* 0x000000000000791b */ /* 0x01ffea0003800000 */
.L_x_14826:
[----:B------:R-:W-:Y:S05]  /*40c0*/  BSYNC B2 ;  /* 0x0000000000027941 */ /* 0x000fea0003800000 */
.L_x_14825:
[----:B------:R-:W-:Y:S05]  /*40d0*/  BRA `(.L_x_14827) ;  /* 0xffffffdc00bc7947 */ /* 0x000fea000383ffff */
.L_x_14779:
[----:B------:R-:W-:Y:S01]  /*40e0*/  HFMA2 R35, -RZ, RZ, 0, 0.000503063201904296875 ;  /* 0x0000101fff237431 */ /* 0x000fe200000001ff */
[----:B------:R-:W-:Y:S01]  /*40f0*/  BSSY B2, `(.L_x_14828) ;  /* 0x0000006000027945 */ /* 0x000fe20003800000 */
[----:B------:R-:W-:Y:S02]  /*4100*/  IMAD.MOV.U32 R33, RZ, RZ, R41 ;  /* 0x000000ffff217224 */ /* 0x000fe400078e0029 */
[----:B------:R-:W-:-:S07]  /*4110*/  IMAD.MOV.U32 R12, RZ, RZ, -0x1 ;  /* 0xffffffffff0c7424 */ /* 0x000fce00078e00ff */
[----:B01234-:R-:W-:Y:S05]  /*4120*/  WARPSYNC.COLLECTIVE R12, `(.L_x_14829) ;  /* 0x000000000c087348 */ /* 0x01ffea0003c00000 */
[----:B------:R0:W0:Y:S02]  /*4130*/  SHFL.IDX P6, R12, R14, R33, R35 ;  /* 0x000000210e0c7389 */ /* 0x00002400000c0023 */
[----:B01234-:R-:W-:Y:S05]  /*4140*/  ENDCOLLECTIVE ;  /* 0x000000000000791b */ /* 0x01ffea0003800000 */
.L_x_14829:
[----:B------:R-:W-:Y:S05]  /*4150*/  BSYNC B2 ;  /* 0x0000000000027941 */ /* 0x000fea0003800000 */
.L_x_14828:
[----:B------:R-:W-:Y:S05]  /*4160*/  BRA `(.L_x_14830) ;  /* 0xffffffdc00b07947 */ /* 0x000fea000383ffff */
        .weak           $__internal_303_$__cuda_sm20_div_s16
        .type           $__internal_303_$__cuda_sm20_div_s16,@function
        .size           $__internal_303_$__cuda_sm20_div_s16,($__internal_304_$__cuda_sm20_div_u16 - $__internal_303_$__cuda_sm20_div_s16)
$__internal_303_$__cuda_sm20_div_s16:
        /* <DEDUP_REMOVED lines=24> */
[----:B------:R-:W-:Y:S05]  /*42f0*/  RET.REL.NODEC R2 `(_Z9cuda_gemmIiLi128ELi2ELi1ELi2048ELi16ELi16ELi64ELi1ELi0EEviiiPT_S1_S1_iii) ;  /* 0xffffffbc02407950 */ /* 0x000fea0003c3ffff */
        .weak           $__internal_304_$__cuda_sm20_div_u16
        .type           $__internal_304_$__cuda_sm20_div_u16,@function
        .size           $__internal_304_$__cuda_sm20_div_u16,(.L_x_38807 - $__internal_304_$__cuda_sm20_div_u16)
$__internal_304_$__cuda_sm20_div_u16:
        /* <DEDUP_REMOVED lines=18> */
[----:B------:R-:W-:Y:S06]  /*4420*/  RET.REL.NODEC R2 `(_Z9cuda_gemmIiLi128ELi2ELi1ELi2048ELi16ELi16ELi64ELi1ELi0EEviiiPT_S1_S1_iii) ;  /* 0xffffffb802f47950 */ /* 0x000fec0003c3ffff */
.L_x_14831:
        /* <DEDUP_REMOVED lines=13> */
.L_x_38807:


//--------------------- .text._Z9cuda_gemmIiLi128ELi2ELi1ELi2048ELi16ELi16ELi64ELi0ELi1EEviiiPT_S1_S1_iii --------------------------
	.section	.text._Z9cuda_gemmIiLi128ELi2ELi1ELi2048ELi16ELi16ELi64ELi0ELi1EEviiiPT_S1_S1_iii,"ax",@progbits
	.align	128
        .global         _Z9cuda_gemmIiLi128ELi2ELi1ELi2048ELi16ELi16ELi64ELi0ELi1EEviiiPT_S1_S1_iii
        .type           _Z9cuda_gemmIiLi128ELi2ELi1ELi2048ELi16ELi16ELi64ELi0ELi1EEviiiPT_S1_S1_iii,@function
        .size           _Z9cuda_gemmIiLi128ELi2ELi1ELi2048ELi16ELi16ELi64ELi0ELi1EEviiiPT_S1_S1_iii,(.L_x_38808 - _Z9cuda_gemmIiLi128ELi2ELi1ELi2048ELi16ELi16ELi64ELi0ELi1EEviiiPT_S1_S1_iii)
        .other          _Z9cuda_gemmIiLi128ELi2ELi1ELi2048ELi16ELi16ELi64ELi0ELi1EEviiiPT_S1_S1_iii,@"STO_CUDA_ENTRY STV_DEFAULT"
_Z9cuda_gemmIiLi128ELi2ELi1ELi2048ELi16ELi16ELi64ELi0ELi1EEviiiPT_S1_S1_iii:
.text._Z9cuda_gemmIiLi128ELi2ELi1ELi2048ELi16ELi16ELi64ELi0ELi1EEviiiPT_S1_S1_iii:
        /* <DEDUP_REMOVED lines=8> */
[----:B------:R-:W-:Y:S05]  /*0080*/  CALL.REL.NOINC `($__internal_305_$__cuda_sm20_div_u16) ;  /* 0x0000003400b47944 */ /* 0x000fea0003c00000 */
        /* <DEDUP_REMOVED lines=14> */
.L_x_14834:
        /* <DEDUP_REMOVED lines=13> */
.L_x_14833:
[----:B0-----:R-:W-:Y:S05]  /*0240*/  BSYNC.RECONVERGENT B0 ;  /* 0x0000000000007941 */ /* 0x001fea0003800200 */
.L_x_14832:
[----:B------:R-:W-:Y:S04]  /*0250*/  BSSY.RECONVERGENT B0, `(.L_x_14835) ;  /* 0x000002c000007945 */ /* 0x000fe80003800200 */
[----:B------:R-:W-:Y:S05]  /*0260*/  @!P0 BRA `(.L_x_14836) ;  /* 0x0000000000a88947 */ /* 0x000fea0003800000 */
[----:B------:R-:W0:Y:S01]  /*0270*/  S2R R7, SR_CgaCtaId ;  /* 0x0000000000077919 */ /* 0x000e220000008800 */
[----:B-1----:R-:W1:Y:S01]  /*0280*/  LDC.64 R4, c[0x0][0x398] ;  /* 0x0000e600ff047b82 */ /* 0x002e620000000a00 */
[----:B------:R-:W-:-:S04]  /*0290*/  MOV R0, 0x400 ;  /* 0x0000040000007802 */ /* 0x000fc80000000f00 */
[----:B0-----:R-:W-:-:S07]  /*02a0*/  LEA R16, R7, R0, 0x18 ;  /* 0x0000000007107211 */ /* 0x001fce00078ec0ff */
.L_x_14837:
        /* <DEDUP_REMOVED lines=38> */
.L_x_14836:
[----:B------:R-:W-:Y:S05]  /*0510*/  BSYNC.RECONVERGENT B0 ;  /* 0x0000000000007941 */ /* 0x000fea0003800200 */
.L_x_14835:
        /* <DEDUP_REMOVED lines=19> */
[----:B------:R-:W-:Y:S05]  /*0650*/  CALL.REL.NOINC `($__internal_305_$__cuda_sm20_div_u16) ;  /* 0x0000003000407944 */ /* 0x000fea0003c00000 */
        /* <DEDUP_REMOVED lines=37> */
.L_x_14842:
        /* <DEDUP_REMOVED lines=41> */
.L_x_14839:
[----:B---3--:R-:W-:Y:S05]  /*0b40*/  BSYNC.RECONVERGENT B0 ;  /* 0x0000000000007941 */ /* 0x008fea0003800200 */
.L_x_14838:
        /* <DEDUP_REMOVED lines=10> */
.L_x_14841:
        /* <DEDUP_REMOVED lines=34> */
.L_x_14840:
        /* <DEDUP_REMOVED lines=661> */
        .weak           $__internal_305_$__cuda_sm20_div_u16
        .type           $__internal_305_$__cuda_sm20_div_u16,@function
        .size           $__internal_305_$__cuda_sm20_div_u16,(.L_x_38808 - $__internal_305_$__cuda_sm20_div_u16)
$__internal_305_$__cuda_sm20_div_u16:
        /* <DEDUP_REMOVED lines=18> */
[----:B------:R-:W-:Y:S06]  /*3880*/  RET.REL.NODEC R4 `(_Z9cuda_gemmIiLi128ELi2ELi1ELi2048ELi16ELi16ELi64ELi0ELi1EEviiiPT_S1_S1_iii) ;  /* 0xffffffc404dc7950 */ /* 0x000fec0003c3ffff */
.L_x_14843:
        /* <DEDUP_REMOVED lines=15> */
.L_x_38808:


//--------------------- .text._Z9cuda_gemmIiLi128ELi2ELi1ELi2048ELi16ELi16ELi64ELi0ELi0EEviiiPT_S1_S1_iii --------------------------
	.section	.text._Z9cuda_gemmIiLi128ELi2ELi1ELi2048ELi16ELi16ELi64ELi0ELi0EEviiiPT_S1_S1_iii,"ax",@progbits
	.align	128
        .global         _Z9cuda_gemmIiLi128ELi2ELi1ELi2048ELi16ELi16ELi64ELi0ELi0EEviiiPT_S1_S1_iii
        .type           _Z9cuda_gemmIiLi128ELi2ELi1ELi2048ELi16ELi16ELi64ELi0ELi0EEviiiPT_S1_S1_iii,@function
        .size           _Z9cuda_gemmIiLi128ELi2ELi1ELi2048ELi16ELi16ELi64ELi0ELi0EEviiiPT_S1_S1_iii,(.L_x_38810 - _Z9cuda_gemmIiLi128ELi2ELi1ELi2048ELi16ELi16ELi64ELi0ELi0EEviiiPT_S1_S1_iii)
        .other          _Z9cuda_gemmIiLi128ELi2ELi1ELi2048ELi16ELi16ELi64ELi0ELi0EEviiiPT_S1_S1_iii,@"STO_CUDA_ENTRY STV_DEFAULT"
_Z9cuda_gemmIiLi128ELi2ELi1ELi2048ELi16ELi16ELi64ELi0ELi0EEviiiPT_S1_S1_iii:
.text._Z9cuda_gemmIiLi128ELi2ELi1ELi2048ELi16ELi16ELi64ELi0ELi0EEviiiPT_S1_S1_iii:
        /* <DEDUP_REMOVED lines=60> */
.L_x_14846:
        /* <DEDUP_REMOVED lines=25> */
.L_x_14845:
[----:B------:R-:W-:Y:S05]  /*0550*/  BSYNC.RECONVERGENT B0 ;  /* 0x0000000000007941 */ /* 0x000fea0003800200 */
.L_x_14844:
[----:B0-----:R-:W-:Y:S01]  /*0560*/  IMAD.MOV.U32 R4, RZ, RZ, 0x80 ;  /* 0x00000080ff047424 */ /* 0x001fe200078e00ff */
[----:B------:R-:W-:Y:S02]  /*0570*/  MOV R5, R16 ;  /* 0x0000001000057202 */ /* 0x000fe40000000f00 */
[----:B------:R-:W-:-:S07]  /*0580*/  MOV R6, 0x5a0 ;  /* 0x000005a000067802 */ /* 0x000fce0000000f00 */
[----:B------:R-:W-:Y:S05]  /*0590*/  CALL.REL.NOINC `($__internal_306_$__cuda_sm20_div_s16) ;  /* 0x0000003c00ac7944 */ /* 0x000fea0003c00000 */
[----:B------:R-:W-:Y:S01]  /*05a0*/  UPRMT UR4, UR7, 0x9910, URZ ;  /* 0x0000991007047896 */ /* 0x000fe200080000ff */
[----:B------:R-:W-:Y:S01]  /*05b0*/  IMAD.MOV.U32 R4, RZ, RZ, 0x10 ;  /* 0x00000010ff047424 */ /* 0x000fe200078e00ff */
[----:B------:R-:W-:-:S04]  /*05c0*/  MOV R6, 0x600 ;  /* 0x0000060000067802 */ /* 0x000fc80000000f00 */
[----:B------:R-:W-:Y:S01]  /*05d0*/  IMAD.U32 R5, RZ, RZ, UR4 ;  /* 0x00000004ff057e24 */ /* 0x000fe2000f8e00ff */
[----:B------:R-:W-:-:S06]  /*05e0*/  UMOV UR4, UR7 ;  /* 0x0000000700047c82 */ /* 0x000fcc0008000000 */
[----:B------:R-:W-:Y:S05]  /*05f0*/  CALL.REL.NOINC `($__internal_306_$__cuda_sm20_div_s16) ;  /* 0x0000003c00947944 */ /* 0x000fea0003c00000 */
        /* <DEDUP_REMOVED lines=39> */
[----:B------:R-:W-:Y:S05]  /*0870*/  CALL.REL.NOINC `($__internal_307_$__cuda_sm20_div_u16) ;  /* 0x0000003c00607944 */ /* 0x000fea0003c00000 */
        /* <DEDUP_REMOVED lines=104> */
.L_x_14890:
        /* <DEDUP_REMOVED lines=34> */
.L_x_14848:
[----:B------:R-:W-:Y:S05]  /*1120*/  BSYNC.RECONVERGENT B0 ;  /* 0x0000000000007941 */ /* 0x000fea0003800200 */
.L_x_14847:
        /* <DEDUP_REMOVED lines=16> */
.L_x_14850:
        /* <DEDUP_REMOVED lines=35> */
.L_x_14849:
        /* <DEDUP_REMOVED lines=14> */
.L_x_14889:
        /* <DEDUP_REMOVED lines=78> */
.L_x_14888:
        /* <DEDUP_REMOVED lines=11> */
.L_x_14893:
[----:B-1----:R-:W-:-:S07]  /*1ad0*/  IMAD R8, R68, R11, RZ ;  /* 0x0000000b44087224 */ /* 0x002fce00078e02ff */
.L_x_14856:
[----:B------:R-:W-:-:S13]  /*1ae0*/  ISETP.GE.AND P2, PT, R12, 0x2, PT ;  /* 0x000000020c00780c */ /* 0x000fda0003f46270 */
[----:B------:R-:W-:Y:S05]  /*1af0*/  @!P2 BRA `(.L_x_14858) ;  /* 0x000000000010a947 */ /* 0x000fea0003800000 */
[----:B------:R-:W-:-:S03]  /*1b00*/  UMOV UR11, 0xffffffff ;  /* 0xffffffff000b7882 */ /* 0x000fc60000000000 */
[----:B------:R-:W-:Y:S05]  /*1b10*/  BRA.DIV UR11, `(.L_x_14859) ;  /* 0x000000220b147947 */ /* 0x000fea000b800000 */
[----:B------:R1:W2:Y:S02]  /*1b20*/  SHFL.IDX PT, R10, R15, R48, 0x101f ;  /* 0x00101f300f0a7589 */ /* 0x0002a400000e0000 */
.L_x_14896:
[----:B--2---:R-:W-:-:S07]  /*1b30*/  IMAD R8, R67, R10, R8 ;  /* 0x0000000a43087224 */ /* 0x004fce00078e0208 */
.L_x_14858:
[----:B------:R-:W-:-:S13]  /*1b40*/  ISETP.GE.AND P2, PT, R12, 0x3, PT ;  /* 0x000000030c00780c */ /* 0x000fda0003f46270 */
[----:B------:R-:W-:Y:S05]  /*1b50*/  @!P2 BRA `(.L_x_14860) ;  /* 0x000000000010a947 */ /* 0x000fea0003800000 */
[----:B------:R-:W-:-:S03]  /*1b60*/  UMOV UR11, 0xffffffff ;  /* 0xffffffff000b7882 */ /* 0x000fc60000000000 */
[----:B------:R-:W-:Y:S05]  /*1b70*/  BRA.DIV UR11, `(.L_x_14861) ;  /* 0x000000220b207947 */ /* 0x000fea000b800000 */
[----:B------:R2:W3:Y:S02]  /*1b80*/  SHFL.IDX PT, R11, R15, R47, 0x101f ;  /* 0x00101f2f0f0b7589 */ /* 0x0004e400000e0000 */
.L_x_14899:
[----:B---3--:R-:W-:-:S07]  /*1b90*/  IMAD R8, R66, R11, R8 ;  /* 0x0000000b42087224 */ /* 0x008fce00078e0208 */
.L_x_14860:
[----:B------:R-:W-:-:S13]  /*1ba0*/  ISETP.GE.AND P2, PT, R12, 0x4, PT ;  /* 0x000000040c00780c */ /* 0x000fda0003f46270 */
[----:B------:R-:W-:Y:S05]  /*1bb0*/  @!P2 BRA `(.L_x_14862) ;  /* 0x000000000010a947 */ /* 0x000fea0003800000 */
[----:B------:R-:W-:-:S03]  /*1bc0*/  UMOV UR11, 0xffffffff ;  /* 0xffffffff000b7882 */ /* 0x000fc60000000000 */
[----:B------:R-:W-:Y:S05]  /*1bd0*/  BRA.DIV UR11, `(.L_x_14863) ;  /* 0x000000220b307947 */ /* 0x000fea000b800000 */
[----:B------:R3:W4:Y:S02]  /*1be0*/  SHFL.IDX PT, R10, R15, R46, 0x101f ;  /* 0x00101f2e0f0a7589 */ /* 0x00072400000e0000 */
.L_x_14902:
[----:B----4-:R-:W-:-:S07]  /*1bf0*/  IMAD R8, R53, R10, R8 ;  /* 0x0000000a35087224 */ /* 0x010fce00078e0208 */
.L_x_14862:
[----:B------:R-:W-:-:S13]  /*1c00*/  ISETP.GE.AND P2, PT, R12, 0x5, PT ;  /* 0x000000050c00780c */ /* 0x000fda0003f46270 */
[----:B------:R-:W-:Y:S05]  /*1c10*/  @!P2 BRA `(.L_x_14864) ;  /* 0x000000000010a947 */ /* 0x000fea0003800000 */
[----:B------:R-:W-:-:S03]  /*1c20*/  UMOV UR11, 0xffffffff ;  /* 0xffffffff000b7882 */ /* 0x000fc60000000000 */
[----:B------:R-:W-:Y:S05]  /*1c30*/  BRA.DIV UR11, `(.L_x_14865) ;  /* 0x000000220b3c7947 */ /* 0x000fea000b800000 */
[----:B------:R4:W0:Y:S02]  /*1c40*/  SHFL.IDX PT, R11, R15, R45, 0x101f ;  /* 0x00101f2d0f0b7589 */ /* 0x00082400000e0000 */
.L_x_14905:
[----:B0-----:R-:W-:-:S07]  /*1c50*/  IMAD R8, R54, R11, R8 ;  /* 0x0000000b36087224 */ /* 0x001fce00078e0208 */
.L_x_14864:
[----:B------:R-:W-:-:S13]  /*1c60*/  ISETP.GE.AND P2, PT, R12, 0x6, PT ;  /* 0x000000060c00780c */ /* 0x000fda0003f46270 */
[----:B------:R-:W-:Y:S05]  /*1c70*/  @!P2 BRA `(.L_x_14866) ;  /* 0x000000000010a947 */ /* 0x000fea0003800000 */
[----:B------:R-:W-:-:S03]  /*1c80*/  UMOV UR11, 0xffffffff ;  /* 0xffffffff000b7882 */ /* 0x000fc60000000000 */
[----:B------:R-:W-:Y:S05]  /*1c90*/  BRA.DIV UR11, `(.L_x_14867) ;  /* 0x000000220b4c7947 */ /* 0x000fea000b800000 */
[----:B------:R0:W0:Y:S02]  /*1ca0*/  SHFL.IDX PT, R10, R15, R44, 0x101f ;  /* 0x00101f2c0f0a7589 */ /* 0x00002400000e0000 */
.L_x_14908:
[----:B0-----:R-:W-:-:S07]  /*1cb0*/  IMAD R8, R55, R10, R8 ;  /* 0x0000000a37087224 */ /* 0x001fce00078e0208 */
.L_x_14866:
[----:B------:R-:W-:-:S13]  /*1cc0*/  ISETP.GE.AND P2, PT, R12, 0x7, PT ;  /* 0x000000070c00780c */ /* 0x000fda0003f46270 */
[----:B------:R-:W-:Y:S05]  /*1cd0*/  @!P2 BRA `(.L_x_14868) ;  /* 0x000000000010a947 */ /* 0x000fea0003800000 */
[----:B------:R-:W-:-:S03]  /*1ce0*/  UMOV UR11, 0xffffffff ;  /* 0xffffffff000b7882 */ /* 0x000fc60000000000 */
[----:B------:R-:W-:Y:S05]  /*1cf0*/  BRA.DIV UR11, `(.L_x_14869) ;  /* 0x000000220b587947 */ /* 0x000fea000b800000 */
[----:B------:R0:W0:Y:S02]  /*1d00*/  SHFL.IDX PT, R11, R15, R43, 0x101f ;  /* 0x00101f2b0f0b7589 */ /* 0x00002400000e0000 */
.L_x_14911:
[----:B0-----:R-:W-:-:S07]  /*1d10*/  IMAD R8, R56, R11, R8 ;  /* 0x0000000b38087224 */ /* 0x001fce00078e0208 */
.L_x_14868:
[----:B------:R-:W-:-:S13]  /*1d20*/  ISETP.GE.AND P2, PT, R12, 0x8, PT ;  /* 0x000000080c00780c */ /* 0x000fda0003f46270 */
[----:B------:R-:W-:Y:S05]  /*1d30*/  @!P2 BRA `(.L_x_14870) ;  /* 0x000000000010a947 */ /* 0x000fea0003800000 */
[----:B------:R-:W-:-:S03]  /*1d40*/  UMOV UR11, 0xffffffff ;  /* 0xffffffff000b7882 */ /* 0x000fc60000000000 */
[----:B------:R-:W-:Y:S05]  /*1d50*/  BRA.DIV UR11, `(.L_x_14871) ;  /* 0x000000220b687947 */ /* 0x000fea000b800000 */
[----:B------:R0:W0:Y:S02]  /*1d60*/  SHFL.IDX PT, R10, R15, R42, 0x101f ;  /* 0x00101f2a0f0a7589 */ /* 0x00002400000e0000 */
.L_x_14914:
[----:B0-----:R-:W-:-:S07]  /*1d70*/  IMAD R8, R57, R10, R8 ;  /* 0x0000000a39087224 */ /* 0x001fce00078e0208 */
.L_x_14870:
[----:B------:R-:W-:-:S13]  /*1d80*/  ISETP.GE.AND P2, PT, R12, 0x9, PT ;  /* 0x000000090c00780c */ /* 0x000fda0003f46270 */
[----:B------:R-:W-:Y:S05]  /*1d90*/  @!P2 BRA `(.L_x_14872) ;  /* 0x000000000010a947 */ /* 0x000fea0003800000 */
[----:B------:R-:W-:-:S03]  /*1da0*/  UMOV UR11, 0xffffffff ;  /* 0xffffffff000b7882 */ /* 0x000fc60000000000 */
[----:B------:R-:W-:Y:S05]  /*1db0*/  BRA.DIV UR11, `(.L_x_14873) ;  /* 0x000000220b747947 */ /* 0x000fea000b800000 */
[----:B------:R0:W0:Y:S02]  /*1dc0*/  SHFL.IDX PT, R11, R15, R41, 0x101f ;  /* 0x00101f290f0b7589 */ /* 0x00002400000e0000 */
.L_x_14917:
[----:B0-----:R-:W-:-:S07]  /*1dd0*/  IMAD R8, R58, R11, R8 ;  /* 0x0000000b3a087224 */ /* 0x001fce00078e0208 */
.L_x_14872:
[----:B------:R-:W-:-:S13]  /*1de0*/  ISETP.GE.AND P2, PT, R12, 0xa, PT ;  /* 0x0000000a0c00780c */ /* 0x000fda0003f46270 */
[----:B------:R-:W-:Y:S05]  /*1df0*/  @!P2 BRA `(.L_x_14874) ;  /* 0x000000000010a947 */ /* 0x000fea0003800000 */
[----:B------:R-:W-:-:S03]  /*1e00*/  UMOV UR11, 0xffffffff ;  /* 0xffffffff000b7882 */ /* 0x000fc60000000000 */
[----:B------:R-:W-:Y:S05]  /*1e10*/  BRA.DIV UR11, `(.L_x_14875) ;  /* 0x000000220b847947 */ /* 0x000fea000b800000 */
[----:B------:R0:W0:Y:S02]  /*1e20*/  SHFL.IDX PT, R10, R15, R40, 0x101f ;  /* 0x00101f280f0a7589 */ /* 0x00002400000e0000 */
.L_x_14920:
[----:B0-----:R-:W-:-:S07]  /*1e30*/  IMAD R8, R59, R10, R8 ;  /* 0x0000000a3b087224 */ /* 0x001fce00078e0208 */
.L_x_14874:
[----:B------:R-:W-:-:S13]  /*1e40*/  ISETP.GE.AND P2, PT, R12, 0xb, PT ;  /* 0x0000000b0c00780c */ /* 0x000fda0003f46270 */
[----:B------:R-:W-:Y:S05]  /*1e50*/  @!P2 BRA `(.L_x_14876) ;  /* 0x000000000010a947 */ /* 0x000fea0003800000 */
[----:B------:R-:W-:-:S03]  /*1e60*/  UMOV UR11, 0xffffffff ;  /* 0xffffffff000b7882 */ /* 0x000fc60000000000 */
[----:B------:R-:W-:Y:S05]  /*1e70*/  BRA.DIV UR11, `(.L_x_14877) ;  /* 0x000000220b907947 */ /* 0x000fea000b800000 */
[----:B------:R0:W0:Y:S02]  /*1e80*/  SHFL.IDX PT, R11, R15, R39, 0x101f ;  /* 0x00101f270f0b7589 */ /* 0x00002400000e0000 */
.L_x_14923:
[----:B0-----:R-:W-:-:S07]  /*1e90*/  IMAD R8, R60, R11, R8 ;  /* 0x0000000b3c087224 */ /* 0x001fce00078e0208 */
.L_x_14876:
[----:B------:R-:W-:-:S13]  /*1ea0*/  ISETP.GE.AND P2, PT, R12, 0xc, PT ;  /* 0x0000000c0c00780c */ /* 0x000fda0003f46270 */
[----:B------:R-:W-:Y:S05]  /*1eb0*/  @!P2 BRA `(.L_x_14878) ;  /* 0x000000000010a947 */ /* 0x000fea0003800000 */
[----:B------:R-:W-:-:S03]  /*1ec0*/  UMOV UR11, 0xffffffff ;  /* 0xffffffff000b7882 */ /* 0x000fc60000000000 */
[----:B------:R-:W-:Y:S05]  /*1ed0*/  BRA.DIV UR11, `(.L_x_14879) ;  /* 0x000000220ba07947 */ /* 0x000fea000b800000 */
[----:B------:R0:W0:Y:S02]  /*1ee0*/  SHFL.IDX PT, R10, R15, R38, 0x101f ;  /* 0x00101f260f0a7589 */ /* 0x00002400000e0000 */
.L_x_14926:
[----:B0-----:R-:W-:-:S07]  /*1ef0*/  IMAD R8, R61, R10, R8 ;  /* 0x0000000a3d087224 */ /* 0x001fce00078e0208 */
.L_x_14878:
[----:B------:R-:W-:-:S13]  /*1f00*/  ISETP.GE.AND P2, PT, R12, 0xd, PT ;  /* 0x0000000d0c00780c */ /* 0x000fda0003f46270 */
[----:B------:R-:W-:Y:S05]  /*1f10*/  @!P2 BRA `(.L_x_14880) ;  /* 0x000000000010a947 */ /* 0x000fea0003800000 */
[----:B------:R-:W-:-:S03]  /*1f20*/  UMOV UR11, 0xffffffff ;  /* 0xffffffff000b7882 */ /* 0x000fc60000000000 */
[----:B------:R-:W-:Y:S05]  /*1f30*/  BRA.DIV UR11, `(.L_x_14881) ;  /* 0x000000220bac7947 */ /* 0x000fea000b800000 */
[----:B------:R0:W0:Y:S02]  /*1f40*/  SHFL.IDX PT, R11, R15, R37, 0x101f ;  /* 0x00101f250f0b7589 */ /* 0x00002400000e0000 */
.L_x_14929:
[----:B0-----:R-:W-:-:S07]  /*1f50*/  IMAD R8, R62, R11, R8 ;  /* 0x0000000b3e087224 */ /* 0x001fce00078e0208 */
.L_x_14880:
[----:B------:R-:W-:-:S13]  /*1f60*/  ISETP.GE.AND P2, PT, R12, 0xe, PT ;  /* 0x0000000e0c00780c */ /* 0x000fda0003f46270 */
[----:B------:R-:W-:Y:S05]  /*1f70*/  @!P2 BRA `(.L_x_14882) ;  /* 0x000000000010a947 */ /* 0x000fea0003800000 */
[----:B------:R-:W-:-:S03]  /*1f80*/  UMOV UR11, 0xffffffff ;  /* 0xffffffff000b7882 */ /* 0x000fc60000000000 */
[----:B------:R-:W-:Y:S05]  /*1f90*/  BRA.DIV UR11, `(.L_x_14883) ;  /* 0x000000220bbc7947 */ /* 0x000fea000b800000 */
[----:B------:R0:W0:Y:S02]  /*1fa0*/  SHFL.IDX PT, R10, R15, R36, 0x101f ;  /* 0x00101f240f0a7589 */ /* 0x00002400000e0000 */
.L_x_14932:
[----:B0-----:R-:W-:-:S07]  /*1fb0*/  IMAD R8, R63, R10, R8 ;  /* 0x0000000a3f087224 */ /* 0x001fce00078e0208 */
.L_x_14882:
[----:B------:R-:W-:-:S13]  /*1fc0*/  ISETP.GE.AND P2, PT, R12, 0xf, PT ;  /* 0x0000000f0c00780c */ /* 0x000fda0003f46270 */
[----:B------:R-:W-:Y:S05]  /*1fd0*/  @!P2 BRA `(.L_x_14884) ;  /* 0x000000000010a947 */ /* 0x000fea0003800000 */
[----:B------:R-:W-:-:S03]  /*1fe0*/  UMOV UR11, 0xffffffff ;  /* 0xffffffff000b7882 */ /* 0x000fc60000000000 */
[----:B------:R-:W-:Y:S05]  /*1ff0*/  BRA.DIV UR11, `(.L_x_14885) ;  /* 0x000000220bc87947 */ /* 0x000fea000b800000 */
[----:B------:R0:W0:Y:S02]  /*2000*/  SHFL.IDX PT, R11, R15, R31, 0x101f ;  /* 0x00101f1f0f0b7589 */ /* 0x00002400000e0000 */
.L_x_14935:
[----:B0-----:R-:W-:-:S07]  /*2010*/  IMAD R8, R64, R11, R8 ;  /* 0x0000000b40087224 */ /* 0x001fce00078e0208 */
.L_x_14884:
[----:B------:R-:W-:-:S13]  /*2020*/  ISETP.GE.AND P2, PT, R12, 0x10, PT ;  /* 0x000000100c00780c */ /* 0x000fda0003f46270 */
[----:B------:R-:W-:Y:S05]  /*2030*/  @!P2 BRA `(.L_x_14886) ;  /* 0x00000004001ca947 */ /* 0x000fea0003800000 */
[----:B------:R-:W-:-:S03]  /*2040*/  UMOV UR11, 0xffffffff ;  /* 0xffffffff000b7882 */ /* 0x000fc60000000000 */
[----:B------:R-:W-:Y:S05]  /*2050*/  BRA.DIV UR11, `(.L_x_14887) ;  /* 0x000000220bd87947 */ /* 0x000fea000b800000 */
[----:B------:R0:W0:Y:S02]  /*2060*/  SHFL.IDX PT, R10, R15, R30, 0x101f ;  /* 0x00101f1e0f0a7589 */ /* 0x00002400000e0000 */
.L_x_14938:
[----:B0-----:R-:W-:Y:S01]  /*2070*/  IMAD R8, R65, R10, R8 ;  /* 0x0000000a41087224 */ /* 0x001fe200078e0208 */
[----:B------:R-:W-:Y:S06]  /*2080*/  BRA `(.L_x_14886) ;  /* 0x0000000400087947 */ /* 0x000fec0003800000 */
.L_x_14855:
        /* <DEDUP_REMOVED lines=66> */
.L_x_14886:
        /* <DEDUP_REMOVED lines=9> */
.L_x_14854:
[----:B------:R-:W-:Y:S05]  /*2540*/  BSYNC B0 ;  /* 0x0000000000007941 */ /* 0x000fea0003800000 */
.L_x_14853:
[----:B------:R-:W-:Y:S01]  /*2550*/  IADD3 R13, PT, PT, R13, 0x1, RZ ;  /* 0x000000010d0d7810 */ /* 0x000fe20007ffe0ff */
[----:B------:R-:W-:Y:S06]  /*2560*/  @!P0 BRA `(.L_x_14889) ;  /* 0xffffffec00f48947 */ /* 0x000fec000383ffff */
[----:B------:R-:W-:Y:S05]  /*2570*/  BSYNC B1 ;  /* 0x0000000000017941 */ /* 0x000fea0003800000 */
.L_x_14852:
[----:B------:R0:W5:Y:S04]  /*2580*/  LDL.128 R32, [R1] ;  /* 0x0000000001207983 */ /* 0x0001680000100c00 */
[----:B01234-:R0:W5:Y:S04]  /*2590*/  LDL.128 R12, [R1+0x10] ;  /* 0x00001000010c7983 */ /* 0x01f1680000100c00 */
[----:B------:R0:W5:Y:S04]  /*25a0*/  LDL.128 R8, [R1+0x20] ;  /* 0x0000200001087983 */ /* 0x0001680000100c00 */
[----:B------:R0:W5:Y:S02]  /*25b0*/  LDL.128 R4, [R1+0x30] ;  /* 0x0000300001047983 */ /* 0x0001640000100c00 */
.L_x_14851:
        /* <DEDUP_REMOVED lines=337> */
.L_x_14857:
[----:B------:R-:W-:Y:S01]  /*3ad0*/  BSSY B2, `(.L_x_14891) ;  /* 0x0000007000027945 */ /* 0x000fe20003800000 */
[----:B------:R-:W-:Y:S01]  /*3ae0*/  IMAD.MOV.U32 R11, RZ, RZ, R0 ;  /* 0x000000ffff0b7224 */ /* 0x000fe200078e0000 */
[----:B------:R-:W-:Y:S01]  /*3af0*/  MOV R10, 0xffffffff ;  /* 0xffffffff000a7802 */ /* 0x000fe20000000f00 */
[----:B------:R-:W-:-:S07]  /*3b00*/  IMAD.MOV.U32 R14, RZ, RZ, 0x101f ;  /* 0x0000101fff0e7424 */ /* 0x000fce00078e00ff */
[----:B------:R-:W-:Y:S05]  /*3b10*/  WARPSYNC.COLLECTIVE R10, `(.L_x_14892) ;  /* 0x000000000a087348 */ /* 0x000fea0003c00000 */
[----:B------:R0:W1:Y:S02]  /*3b20*/  SHFL.IDX P2, R10, R15, R11, R14 ;  /* 0x0000000b0f0a7389 */ /* 0x000064000004000e */
[----:B01----:R-:W-:Y:S05]  /*3b30*/  ENDCOLLECTIVE ;  /* 0x000000000000791b */ /* 0x003fea0003800000 */
.L_x_14892:
[----:B------:R-:W-:Y:S05]  /*3b40*/  BSYNC B2 ;  /* 0x0000000000027941 */ /* 0x000fea0003800000 */
.L_x_14891:
[----:B------:R-:W-:Y:S01]  /*3b50*/  IMAD.MOV.U32 R11, RZ, RZ, R10 ;  /* 0x000000ffff0b7224 */ /* 0x000fe200078e000a */
[----:B------:R-:W-:Y:S06]  /*3b60*/  BRA `(.L_x_14893) ;  /* 0xffffffdc00d87947 */ /* 0x000fec000383ffff */
.L_x_14859:
[----:B------:R-:W-:Y:S01]  /*3b70*/  HFMA2 R14, -RZ, RZ, 0, 0.000503063201904296875 ;  /* 0x0000101fff0e7431 */ /* 0x000fe200000001ff */
[----:B------:R-:W-:Y:S01]  /*3b80*/  BSSY B2, `(.L_x_14894) ;  /* 0x0000006000027945 */ /* 0x000fe20003800000 */
[----:B------:R-:W-:Y:S02]  /*3b90*/  IMAD.MOV.U32 R11, RZ, RZ, R48 ;  /* 0x000000ffff0b7224 */ /* 0x000fe400078e0030 */
[----:B------:R-:W-:-:S07]  /*3ba0*/  IMAD.MOV.U32 R10, RZ, RZ, -0x1 ;  /* 0xffffffffff0a7424 */ /* 0x000fce00078e00ff */
[----:B0-----:R-:W-:Y:S05]  /*3bb0*/  WARPSYNC.COLLECTIVE R10, `(.L_x_14895) ;  /* 0x000000000a087348 */ /* 0x001fea0003c00000 */
[----:B------:R1:W2:Y:S02]  /*3bc0*/  SHFL.IDX P2, R10, R15, R11, R14 ;  /* 0x0000000b0f0a7389 */ /* 0x0002a4000004000e */
[----:B012---:R-:W-:Y:S05]  /*3bd0*/  ENDCOLLECTIVE ;  /* 0x000000000000791b */ /* 0x007fea0003800000 */
.L_x_14895:
[----:B------:R-:W-:Y:S05]  /*3be0*/  BSYNC B2 ;  /* 0x0000000000027941 */ /* 0x000fea0003800000 */
.L_x_14894:
[----:B------:R-:W-:Y:S05]  /*3bf0*/  BRA `(.L_x_14896) ;  /* 0xffffffdc00cc7947 */ /* 0x000fea000383ffff */
.L_x_14861:
[----:B------:R-:W-:Y:S01]  /*3c00*/  BSSY B2, `(.L_x_14897) ;  /* 0x0000007000027945 */ /* 0x000fe20003800000 */
[----:B------:R-:W-:Y:S01]  /*3c10*/  IMAD.MOV.U32 R11, RZ, RZ, R47 ;  /* 0x000000ffff0b7224 */ /* 0x000fe200078e002f */
[----:B------:R-:W-:Y:S01]  /*3c20*/  MOV R14, 0x101f ;  /* 0x0000101f000e7802 */ /* 0x000fe20000000f00 */
[----:B------:R-:W-:-:S07]  /*3c30*/  IMAD.MOV.U32 R10, RZ, RZ, -0x1 ;  /* 0xffffffffff0a7424 */ /* 0x000fce00078e00ff */
[----:B01----:R-:W-:Y:S05]  /*3c40*/  WARPSYNC.COLLECTIVE R10, `(.L_x_14898) ;  /* 0x000000000a087348 */ /* 0x003fea0003c00000 */
[----:B------:R2:W3:Y:S02]  /*3c50*/  SHFL.IDX P2, R10, R15, R11, R14 ;  /* 0x0000000b0f0a7389 */ /* 0x0004e4000004000e */
[----:B0123--:R-:W-:Y:S05]  /*3c60*/  ENDCOLLECTIVE ;  /* 0x000000000000791b */ /* 0x00ffea0003800000 */
.L_x_14898:
[----:B------:R-:W-:Y:S05]  /*3c70*/  BSYNC B2 ;  /* 0x0000000000027941 */ /* 0x000fea0003800000 */
.L_x_14897:
[----:B------:R-:W-:Y:S01]  /*3c80*/  IMAD.MOV.U32 R11, RZ, RZ, R10 ;  /* 0x000000ffff0b7224 */ /* 0x000fe200078e000a */
[----:B------:R-:W-:Y:S06]  /*3c90*/  BRA `(.L_x_14899) ;  /* 0xffffffdc00bc7947 */ /* 0x000fec000383ffff */
.L_x_14863:
[----:B------:R-:W-:Y:S01]  /*3ca0*/  BSSY B2, `(.L_x_14900) ;  /* 0x0000007000027945 */ /* 0x000fe20003800000 */
[----:B------:R-:W-:Y:S01]  /*3cb0*/  MOV R11, R46 ;  /* 0x0000002e000b7202 */ /* 0x000fe20000000f00 */
[----:B------:R-:W-:Y:S02]  /*3cc0*/  IMAD.MOV.U32 R14, RZ, RZ, 0x101f ;  /* 0x0000101fff0e7424 */ /* 0x000fe400078e00ff */
[----:B------:R-:W-:-:S07]  /*3cd0*/  IMAD.MOV.U32 R10, RZ, RZ, -0x1 ;  /* 0xffffffffff0a7424 */ /* 0x000fce00078e00ff */
[----:B012---:R-:W-:Y:S05]  /*3ce0*/  WARPSYNC.COLLECTIVE R10, `(.L_x_14901) ;  /* 0x000000000a087348 */ /* 0x007fea0003c00000 */
[----:B------:R3:W4:Y:S02]  /*3cf0*/  SHFL.IDX P2, R10, R15, R11, R14 ;  /* 0x0000000b0f0a7389 */ /* 0x000724000004000e */
[----:B01234-:R-:W-:Y:S05]  /*3d00*/  ENDCOLLECTIVE ;  /* 0x000000000000791b */ /* 0x01ffea0003800000 */
.L_x_14901:
[----:B------:R-:W-:Y:S05]  /*3d10*/  BSYNC B2 ;  /* 0x0000000000027941 */ /* 0x000fea0003800000 */
.L_x_14900:
[----:B------:R-:W-:Y:S05]  /*3d20*/  BRA `(.L_x_14902) ;  /* 0xffffffdc00b07947 */ /* 0x000fea000383ffff */
.L_x_14865:
[----:B------:R-:W-:Y:S01]  /*3d30*/  BSSY B2, `(.L_x_14903) ;  /* 0x0000007000027945 */ /* 0x000fe20003800000 */
[----:B------:R-:W-:Y:S01]  /*3d40*/  MOV R11, R45 ;  /* 0x0000002d000b7202 */ /* 0x000fe20000000f00 */
[----:B------:R-:W-:Y:S02]  /*3d50*/  IMAD.MOV.U32 R14, RZ, RZ, 0x101f ;  /* 0x0000101fff0e7424 */ /* 0x000fe400078e00ff */
[----:B------:R-:W-:-:S07]  /*3d60*/  IMAD.MOV.U32 R10, RZ, RZ, -0x1 ;  /* 0xffffffffff0a7424 */ /* 0x000fce00078e00ff */
[----:B0123--:R-:W-:Y:S05]  /*3d70*/  WARPSYNC.COLLECTIVE R10, `(.L_x_14904) ;  /* 0x000000000a087348 */ /* 0x00ffea0003c00000 */
[----:B------:R4:W0:Y:S02]  /*3d80*/  SHFL.IDX P2, R10, R15, R11, R14 ;  /* 0x0000000b0f0a7389 */ /* 0x000824000004000e */
[----:B01234-:R-:W-:Y:S05]  /*3d90*/  ENDCOLLECTIVE ;  /* 0x000000000000791b */ /* 0x01ffea0003800000 */
.L_x_14904:
[----:B------:R-:W-:Y:S05]  /*3da0*/  BSYNC B2 ;  /* 0x0000000000027941 */ /* 0x000fea0003800000 */
.L_x_14903:
[----:B------:R-:W-:Y:S01]  /*3db0*/  MOV R11, R10 ;  /* 0x0000000a000b7202 */ /* 0x000fe20000000f00 */
[----:B------:R-:W-:Y:S06]  /*3dc0*/  BRA `(.L_x_14905) ;  /* 0xffffffdc00a07947 */ /* 0x000fec000383ffff */
.L_x_14867:
[----:B------:R-:W-:Y:S01]  /*3dd0*/  BSSY B2, `(.L_x_14906) ;  /* 0x0000007000027945 */ /* 0x000fe20003800000 */
[----:B------:R-:W-:Y:S01]  /*3de0*/  IMAD.MOV.U32 R11, RZ, RZ, R44 ;  /* 0x000000ffff0b7224 */ /* 0x000fe200078e002c */
[----:B------:R-:W-:Y:S01]  /*3df0*/  MOV R10, 0xffffffff ;  /* 0xffffffff000a7802 */ /* 0x000fe20000000f00 */
[----:B------:R-:W-:-:S07]  /*3e00*/  IMAD.MOV.U32 R14, RZ, RZ, 0x101f ;  /* 0x0000101fff0e7424 */ /* 0x000fce00078e00ff */
[----:B01234-:R-:W-:Y:S05]  /*3e10*/  WARPSYNC.COLLECTIVE R10, `(.L_x_14907) ;  /* 0x000000000a087348 */ /* 0x01ffea0003c00000 */
[----:B------:R0:W0:Y:S02]  /*3e20*/  SHFL.IDX P2, R10, R15, R11, R14 ;  /* 0x0000000b0f0a7389 */ /* 0x000024000004000e */
[----:B01234-:R-:W-:Y:S05]  /*3e30*/  ENDCOLLECTIVE ;  /* 0x000000000000791b */ /* 0x01ffea0003800000 */
.L_x_14907:
[----:B------:R-:W-:Y:S05]  /*3e40*/  BSYNC B2 ;  /* 0x0000000000027941 */ /* 0x000fea0003800000 */
.L_x_14906:
[----:B------:R-:W-:Y:S05]  /*3e50*/  BRA `(.L_x_14908) ;  /* 0xffffffdc00947947 */ /* 0x000fea000383ffff */
.L_x_14869:
[----:B------:R-:W-:Y:S01]  /*3e60*/  BSSY B2, `(.L_x_14909) ;  /* 0x0000007000027945 */ /* 0x000fe20003800000 */
[----:B------:R-:W-:Y:S01]  /*3e70*/  IMAD.MOV.U32 R11, RZ, RZ, R43 ;  /* 0x000000ffff0b7224 */ /* 0x000fe200078e002b */
[----:B------:R-:W-:Y:S01]  /*3e80*/  MOV R10, 0xffffffff ;  /* 0xffffffff000a7802 */ /* 0x000fe20000000f00 */
[----:B------:R-:W-:-:S07]  /*3e90*/  IMAD.MOV.U32 R14, RZ, RZ, 0x101f ;  /* 0x0000101fff0e7424 */ /* 0x000fce00078e00ff */
[----:B01234-:R-:W-:Y:S05]  /*3ea0*/  WARPSYNC.COLLECTIVE R10, `(.L_x_14910) ;  /* 0x000000000a087348 */ /* 0x01ffea0003c00000 */
[----:B------:R0:W0:Y:S02]  /*3eb0*/  SHFL.IDX P2, R10, R15, R11, R14 ;  /* 0x0000000b0f0a7389 */ /* 0x000024000004000e */
[----:B01234-:R-:W-:Y:S05]  /*3ec0*/  ENDCOLLECTIVE ;  /* 0x000000000000791b */ /* 0x01ffea0003800000 */
.L_x_14910:
[----:B------:R-:W-:Y:S05]  /*3ed0*/  BSYNC B2 ;  /* 0x0000000000027941 */ /* 0x000fea0003800000 */
.L_x_14909:
[----:B------:R-:W-:Y:S01]  /*3ee0*/  IMAD.MOV.U32 R11, RZ, RZ, R10 ;  /* 0x000000ffff0b7224 */ /* 0x000fe200078e000a */
[----:B------:R-:W-:Y:S06]  /*3ef0*/  BRA `(.L_x_14911) ;  /* 0xffffffdc00847947 */ /* 0x000fec000383ffff */
.L_x_14871:
[----:B------:R-:W-:Y:S01]  /*3f00*/  HFMA2 R14, -RZ, RZ, 0, 0.000503063201904296875 ;  /* 0x0000101fff0e7431 */ /* 0x000fe200000001ff */
[----:B------:R-:W-:Y:S01]  /*3f10*/  BSSY B2, `(.L_x_14912) ;  /* 0x0000006000027945 */ /* 0x000fe20003800000 */
[----:B------:R-:W-:Y:S02]  /*3f20*/  IMAD.MOV.U32 R11, RZ, RZ, R42 ;  /* 0x000000ffff0b7224 */ /* 0x000fe400078e002a */
[----:B------:R-:W-:-:S07]  /*3f30*/  IMAD.MOV.U32 R10, RZ, RZ, -0x1 ;  /* 0xffffffffff0a7424 */ /* 0x000fce00078e00ff */
[----:B01234-:R-:W-:Y:S05]  /*3f40*/  WARPSYNC.COLLECTIVE R10, `(.L_x_14913) ;  /* 0x000000000a087348 */ /* 0x01ffea0003c00000 */
[----:B------:R0:W0:Y:S02]  /*3f50*/  SHFL.IDX P2, R10, R15, R11, R14 ;  /* 0x0000000b0f0a7389 */ /* 0x000024000004000e */
[----:B01234-:R-:W-:Y:S05]  /*3f60*/  ENDCOLLECTIVE ;  /* 0x000000000000791b */ /* 0x01ffea0003800000 */
.L_x_14913:
[----:B------:R-:W-:Y:S05]  /*3f70*/  BSYNC B2 ;  /* 0x0000000000027941 */ /* 0x000fea0003800000 */
.L_x_14912:
[----:B------:R-:W-:Y:S05]  /*3f80*/  BRA `(.L_x_14914) ;  /* 0xffffffdc00787947 */ /* 0x000fea000383ffff */
.L_x_14873:
[----:B------:R-:W-:Y:S01]  /*3f90*/  BSSY B2, `(.L_x_14915) ;  /* 0x0000007000027945 */ /* 0x000fe20003800000 */
[----:B------:R-:W-:Y:S01]  /*3fa0*/  IMAD.MOV.U32 R11, RZ, RZ, R41 ;  /* 0x000000ffff0b7224 */ /* 0x000fe200078e0029 */
[----:B------:R-:W-:Y:S01]  /*3fb0*/  MOV R14, 0x101f ;  /* 0x0000101f000e7802 */ /* 0x000fe20000000f00 */
[----:B------:R-:W-:-:S07]  /*3fc0*/  IMAD.MOV.U32 R10, RZ, RZ, -0x1 ;  /* 0xffffffffff0a7424 */ /* 0x000fce00078e00ff */
[----:B01234-:R-:W-:Y:S05]  /*3fd0*/  WARPSYNC.COLLECTIVE R10, `(.L_x_14916) ;  /* 0x000000000a087348 */ /* 0x01ffea0003c00000 */
[----:B------:R0:W0:Y:S02]  /*3fe0*/  SHFL.IDX P2, R10, R15, R11, R14 ;  /* 0x0000000b0f0a7389 */ /* 0x000024000004000e */
[----:B01234-:R-:W-:Y:S05]  /*3ff0*/  ENDCOLLECTIVE ;  /* 0x000000000000791b */ /* 0x01ffea0003800000 */
.L_x_14916:
[----:B------:R-:W-:Y:S05]  /*4000*/  BSYNC B2 ;  /* 0x0000000000027941 */ /* 0x000fea0003800000 */
.L_x_14915:
[----:B------:R-:W-:Y:S01]  /*4010*/  IMAD.MOV.U32 R11, RZ, RZ, R10 ;  /* 0x000000ffff0b7224 */ /* 0x000fe200078e000a */
[----:B------:R-:W-:Y:S06]  /*4020*/  BRA `(.L_x_14917) ;  /* 0xffffffdc00687947 */ /* 0x000fec000383ffff */
.L_x_14875:
[----:B------:R-:W-:Y:S01]  /*4030*/  BSSY B2, `(.L_x_14918) ;  /* 0x0000007000027945 */ /* 0x000fe20003800000 */
[----:B------:R-:W-:Y:S01]  /*4040*/  MOV R11, R40 ;  /* 0x00000028000b7202 */ /* 0x000fe20000000f00 */
[----:B------:R-:W-:Y:S02]  /*4050*/  IMAD.MOV.U32 R14, RZ, RZ, 0x101f ;  /* 0x0000101fff0e7424 */ /* 0x000fe400078e00ff */
[----:B------:R-:W-:-:S07]  /*4060*/  IMAD.MOV.U32 R10, RZ, RZ, -0x1 ;  /* 0xffffffffff0a7424 */ /* 0x000fce00078e00ff */
[----:B01234-:R-:W-:Y:S05]  /*4070*/  WARPSYNC.COLLECTIVE R10, `(.L_x_14919) ;  /* 0x000000000a087348 */ /* 0x01ffea0003c00000 */
[----:B------:R0:W0:Y:S02]  /*4080*/  SHFL.IDX P2, R10, R15, R11, R14 ;  /* 0x0000000b0f0a7389 */ /* 0x000024000004000e */
[----:B01234-:R-:W-:Y:S05]  /*4090*/  ENDCOLLECTIVE ;  /* 0x000000000000791b */ /* 0x01ffea0003800000 */
.L_x_14919:
[----:B------:R-:W-:Y:S05]  /*40a0*/  BSYNC B2 ;  /* 0x0000000000027941 */ /* 0x000fea0003800000 */
.L_x_14918:
[----:B------:R-:W-:Y:S05]  /*40b0*/  BRA `(.L_x_14920) ;  /* 0xffffffdc005c7947 */ /* 0x000fea000383ffff */
.L_x_14877:
[----:B------:R-:W-:Y:S01]  /*40c0*/  BSSY B2, `(.L_x_14921) ;  /* 0x0000007000027945 */ /* 0x000fe20003800000 */
[----:B------:R-:W-:Y:S01]  /*40d0*/  MOV R11, R39 ;  /* 0x00000027000b7202 */ /* 0x000fe20000000f00 */
[----:B------:R-:W-:Y:S02]  /*40e0*/  IMAD.MOV.U32 R14, RZ, RZ, 0x101f ;  /* 0x0000101fff0e7424 */ /* 0x000fe400078e00ff */
[----:B------:R-:W-:-:S07]  /*40f0*/  IMAD.MOV.U32 R10, RZ, RZ, -0x1 ;  /* 0xffffffffff0a7424 */ /* 0x000fce00078e00ff */
[----:B01234-:R-:W-:Y:S05]  /*4100*/  WARPSYNC.COLLECTIVE R10, `(.L_x_14922) ;  /* 0x000000000a087348 */ /* 0x01ffea0003c00000 */
[----:B------:R0:W0:Y:S02]  /*4110*/  SHFL.IDX P2, R10, R15, R11, R14 ;  /* 0x0000000b0f0a7389 */ /* 0x000024000004000e */
[----:B01234-:R-:W-:Y:S05]  /*4120*/  ENDCOLLECTIVE ;  /* 0x000000000000791b */ /* 0x01ffea0003800000 */
.L_x_14922:
[----:B------:R-:W-:Y:S05]  /*4130*/  BSYNC B2 ;  /* 0x0000000000027941 */ /* 0x000fea0003800000 */
.L_x_14921:
[----:B------:R-:W-:Y:S01]  /*4140*/  MOV R11, R10 ;  /* 0x0000000a000b7202 */ /* 0x000fe20000000f00 */
[----:B------:R-:W-:Y:S06]  /*4150*/  BRA `(.L_x_14923) ;  /* 0xffffffdc004c7947 */ /* 0x000fec000383ffff */
.L_x_14879:
[----:B------:R-:W-:Y:S01]  /*4160*/  BSSY B2, `(.L_x_14924) ;  /* 0x0000007000027945 */ /* 0x000fe20003800000 */
[----:B------:R-:W-:Y:S01]  /*4170*/  IMAD.MOV.U32 R11, RZ, RZ, R38 ;  /* 0x000000ffff0b7224 */ /* 0x000fe200078e0026 */
[----:B------:R-:W-:Y:S01]  /*4180*/  MOV R10, 0xffffffff ;  /* 0xffffffff000a7802 */ /* 0x000fe20000000f00 */
[----:B------:R-:W-:-:S07]  /*4190*/  IMAD.MOV.U32 R14, RZ, RZ, 0x101f ;  /* 0x0000101fff0e7424 */ /* 0x000fce00078e00ff */
[----:B01234-:R-:W-:Y:S05]  /*41a0*/  WARPSYNC.COLLECTIVE R10, `(.L_x_14925) ;  /* 0x000000000a087348 */ /* 0x01ffea0003c00000 */
[----:B------:R0:W0:Y:S02]  /*41b0*/  SHFL.IDX P2, R10, R15, R11, R14 ;  /* 0x0000000b0f0a7389 */ /* 0x000024000004000e */
[----:B01234-:R-:W-:Y:S05]  /*41c0*/  ENDCOLLECTIVE ;  /* 0x000000000000791b */ /* 0x01ffea0003800000 */
.L_x_14925:
[----:B------:R-:W-:Y:S05]  /*41d0*/  BSYNC B2 ;  /* 0x0000000000027941 */ /* 0x000fea0003800000 */
.L_x_14924:
[----:B------:R-:W-:Y:S05]  /*41e0*/  BRA `(.L_x_14926) ;  /* 0xffffffdc00407947 */ /* 0x000fea000383ffff */
.L_x_14881:
[----:B------:R-:W-:Y:S01]  /*41f0*/  BSSY B2, `(.L_x_14927) ;  /* 0x0000007000027945 */ /* 0x000fe20003800000 */
[----:B------:R-:W-:Y:S01]  /*4200*/  IMAD.MOV.U32 R11, RZ, RZ, R37 ;  /* 0x000000ffff0b7224 */ /* 0x000fe200078e0025 */
[----:B------:R-:W-:Y:S01]  /*4210*/  MOV R10, 0xffffffff ;  /* 0xffffffff000a7802 */ /* 0x000fe20000000f00 */
[----:B------:R-:W-:-:S07]  /*4220*/  IMAD.MOV.U32 R14, RZ, RZ, 0x101f ;  /* 0x0000101fff0e7424 */ /* 0x000fce00078e00ff */
[----:B01234-:R-:W-:Y:S05]  /*4230*/  WARPSYNC.COLLECTIVE R10, `(.L_x_14928) ;  /* 0x000000000a087348 */ /* 0x01ffea0003c00000 */
[----:B------:R0:W0:Y:S02]  /*4240*/  SHFL.IDX P2, R10, R15, R11, R14 ;  /* 0x0000000b0f0a7389 */ /* 0x000024000004000e */
[----:B01234-:R-:W-:Y:S05]  /*4250*/  ENDCOLLECTIVE ;  /* 0x000000000000791b */ /* 0x01ffea0003800000 */
.L_x_14928:
[----:B------:R-:W-:Y:S05]  /*4260*/  BSYNC B2 ;  /* 0x0000000000027941 */ /* 0x000fea0003800000 */
.L_x_14927:
[----:B------:R-:W-:Y:S01]  /*4270*/  IMAD.MOV.U32 R11, RZ, RZ, R10 ;  /* 0x000000ffff0b7224 */ /* 0x000fe200078e000a */
[----:B------:R-:W-:Y:S06]  /*4280*/  BRA `(.L_x_14929) ;  /* 0xffffffdc00307947 */ /* 0x000fec000383ffff */
.L_x_14883:
[----:B------:R-:W-:Y:S01]  /*4290*/  HFMA2 R14, -RZ, RZ, 0, 0.000503063201904296875 ;  /* 0x0000101fff0e7431 */ /* 0x000fe200000001ff */
[----:B------:R-:W-:Y:S01]  /*42a0*/  BSSY B2, `(.L_x_14930) ;  /* 0x0000006000027945 */ /* 0x000fe20003800000 */
[----:B------:R-:W-:Y:S02]  /*42b0*/  IMAD.MOV.U32 R11, RZ, RZ, R36 ;  /* 0x000000ffff0b7224 */ /* 0x000fe400078e0024 */
[----:B------:R-:W-:-:S07]  /*42c0*/  IMAD.MOV.U32 R10, RZ, RZ, -0x1 ;  /* 0xffffffffff0a7424 */ /* 0x000fce00078e00ff */
[----:B01234-:R-:W-:Y:S05]  /*42d0*/  WARPSYNC.COLLECTIVE R10, `(.L_x_14931) ;  /* 0x000000000a087348 */ /* 0x01ffea0003c00000 */
[----:B------:R0:W0:Y:S02]  /*42e0*/  SHFL.IDX P2, R10, R15, R11, R14 ;  /* 0x0000000b0f0a7389 */ /* 0x000024000004000e */
[----:B01234-:R-:W-:Y:S05]  /*42f0*/  ENDCOLLECTIVE ;  /* 0x000000000000791b */ /* 0x01ffea0003800000 */
.L_x_14931:
[----:B------:R-:W-:Y:S05]  /*4300*/  BSYNC B2 ;  /* 0x0000000000027941 */ /* 0x000fea0003800000 */
.L_x_14930:
[----:B------:R-:W-:Y:S05]  /*4310*/  BRA `(.L_x_14932) ;  /* 0xffffffdc00247947 */ /* 0x000fea000383ffff */
.L_x_14885:
[----:B------:R-:W-:Y:S01]  /*4320*/  BSSY B2, `(.L_x_14933) ;  /* 0x0000007000027945 */ /* 0x000fe20003800000 */
[----:B------:R-:W-:Y:S01]  /*4330*/  MOV R11, R31 ;  /* 0x0000001f000b7202 */ /* 0x000fe20000000f00 */
[----:B------:R-:W-:Y:S01]  /*4340*/  IMAD.MOV.U32 R14, RZ, RZ, 0x101f ;  /* 0x0000101fff0e7424 */ /* 0x000fe200078e00ff */
[----:B------:R-:W-:-:S07]  /*4350*/  MOV R10, 0xffffffff ;  /* 0xffffffff000a7802 */ /* 0x000fce0000000f00 */
[----:B01234-:R-:W-:Y:S05]  /*4360*/  WARPSYNC.COLLECTIVE R10, `(.L_x_14934) ;  /* 0x000000000a087348 */ /* 0x01ffea0003c00000 */
[----:B------:R0:W0:Y:S02]  /*4370*/  SHFL.IDX P2, R10, R15, R11, R14 ;  /* 0x0000000b0f0a7389 */ /* 0x000024000004000e */
[----:B01234-:R-:W-:Y:S05]  /*4380*/  ENDCOLLECTIVE ;  /* 0x000000000000791b */ /* 0x01ffea0003800000 */
.L_x_14934:
[----:B------:R-:W-:Y:S05]  /*4390*/  BSYNC B2 ;  /* 0x0000000000027941 */ /* 0x000fea0003800000 */
.L_x_14933:
[----:B------:R-:W-:Y:S01]  /*43a0*/  IMAD.MOV.U32 R11, RZ, RZ, R10 ;  /* 0x000000ffff0b7224 */ /* 0x000fe200078e000a */
[----:B------:R-:W-:Y:S06]  /*43b0*/  BRA `(.L_x_14935) ;  /* 0xffffffdc00147947 */ /* 0x000fec000383ffff */
.L_x_14887:
[----:B------:R-:W-:Y:S01]  /*43c0*/  BSSY B2, `(.L_x_14936) ;  /* 0x0000007000027945 */ /* 0x000fe20003800000 */
[----:B------:R-:W-:Y:S01]  /*43d0*/  MOV R11, R30 ;  /* 0x0000001e000b7202 */ /* 0x000fe20000000f00 */
[----:B------:R-:W-:Y:S01]  /*43e0*/  IMAD.MOV.U32 R14, RZ, RZ, 0x101f ;  /* 0x0000101fff0e7424 */ /* 0x000fe200078e00ff */
[----:B------:R-:W-:-:S07]  /*43f0*/  MOV R10, 0xffffffff ;  /* 0xffffffff000a7802 */ /* 0x000fce0000000f00 */
[----:B01234-:R-:W-:Y:S05]  /*4400*/  WARPSYNC.COLLECTIVE R10, `(.L_x_14937) ;  /* 0x000000000a087348 */ /* 0x01ffea0003c00000 */
[----:B------:R0:W0:Y:S02]  /*4410*/  SHFL.IDX P2, R10, R15, R11, R14 ;  /* 0x0000000b0f0a7389 */ /* 0x000024000004000e */
[----:B01234-:R-:W-:Y:S05]  /*4420*/  ENDCOLLECTIVE ;  /* 0x000000000000791b */ /* 0x01ffea0003800000 */
.L_x_14937:
[----:B------:R-:W-:Y:S05]  /*4430*/  BSYNC B2 ;  /* 0x0000000000027941 */ /* 0x000fea0003800000 */
.L_x_14936:
[----:B------:R-:W-:Y:S05]  /*4440*/  BRA `(.L_x_14938) ;  /* 0xffffffdc00087947 */ /* 0x000fea000383ffff */
        .weak           $__internal_306_$__cuda_sm20_div_s16
        .type           $__internal_306_$__cuda_sm20_div_s16,@function
        .size           $__internal_306_$__cuda_sm20_div_s16,($__internal_307_$__cuda_sm20_div_u16 - $__internal_306_$__cuda_sm20_div_s16)
$__internal_306_$__cuda_sm20_div_s16:
        /* <DEDUP_REMOVED lines=26> */
[----:B------:R-:W-:Y:S09]  /*45f0*/  RET.REL.NODEC R2 `(_Z9cuda_gemmIiLi128ELi2ELi1ELi2048ELi16ELi16ELi64ELi0ELi0EEviiiPT_S1_S1_iii) ;  /* 0xffffffb802807950 */ /* 0x000ff20003c3ffff */
        .weak           $__internal_307_$__cuda_sm20_div_u16
        .type           $__internal_307_$__cuda_sm20_div_u16,@function
        .size           $__internal_307_$__cuda_sm20_div_u16,(.L_x_38810 - $__internal_307_$__cuda_sm20_div_u16)
$__internal_307_$__cuda_sm20_div_u16:
        /* <DEDUP_REMOVED lines=18> */
[----:B------:R-:W-:Y:S06]  /*4720*/  RET.REL.NODEC R2 `(_Z9cuda_gemmIiLi128ELi2ELi1ELi2048ELi16ELi16ELi64ELi0ELi0EEviiiPT_S1_S1_iii) ;  /* 0xffffffb802347950 */ /* 0x000fec0003c3ffff */
.L_x_14939:
        /* <DEDUP_REMOVED lines=13> */
.L_x_38810:


//--------------------- .text._Z9cuda_gemmIiLi128ELi2ELi1ELi2048ELi8ELi8ELi64ELi1ELi1EEviiiPT_S1_S1_iii --------------------------
	.section	.text._Z9cuda_gemmIiLi128ELi2ELi1ELi2048ELi8ELi8ELi64ELi1ELi1EEviiiPT_S1_S1_iii,"ax",@progbits
	.align	128
        .global         _Z9cuda_gemmIiLi128ELi2ELi1ELi2048ELi8ELi8ELi64ELi1ELi1EEviiiPT_S1_S1_iii
        .type           _Z9cuda_gemmIiLi128ELi2ELi1ELi2048ELi8ELi8ELi64ELi1ELi1EEviiiPT_S1_S1_iii,@function
        .size           _Z9cuda_gemmIiLi128ELi2ELi1ELi2048ELi8ELi8ELi64ELi1ELi1EEviiiPT_S1_S1_iii,(.L_x_38811 - _Z9cuda_gemmIiLi128ELi2ELi1ELi2048ELi8ELi8ELi64ELi1ELi1EEviiiPT_S1_S1_iii)
        .other          _Z9cuda_gemmIiLi128ELi2ELi1ELi2048ELi8ELi8ELi64ELi1ELi1EEviiiPT_S1_S1_iii,@"STO_CUDA_ENTRY STV_DEFAULT"
_Z9cuda_gemmIiLi128ELi2ELi1ELi2048ELi8ELi8ELi64ELi1ELi1EEviiiPT_S1_S1_iii:
.text._Z9cuda_gemmIiLi128ELi2ELi1ELi2048ELi8ELi8ELi64ELi1ELi1EEviiiPT_S1_S1_iii:
        /* <DEDUP_REMOVED lines=45> */
.L_x_14944:
        /* <DEDUP_REMOVED lines=12> */
.L_x_14943:
[----:B------:R-:W-:Y:S05]  /*0390*/  BSYNC.RECONVERGENT B1 ;  /* 0x0000000000017941 */ /* 0x000fea0003800200 */
.L_x_14942:
[----:B------:R-:W-:Y:S05]  /*03a0*/  @!P1 BRA `(.L_x_14941) ;  /* 0x0000000000a89947 */ /* 0x000fea0003800000 */
[----:B------:R-:W1:Y:S01]  /*03b0*/  S2R R7, SR_CgaCtaId ;  /* 0x0000000000077919 */ /* 0x000e620000008800 */
[----:B0-----:R-:W0:Y:S01]  /*03c0*/  LDC.64 R4, c[0x0][0x398] ;  /* 0x0000e600ff047b82 */ /* 0x001e220000000a00 */
[----:B------:R-:W-:-:S04]  /*03d0*/  MOV R2, 0x400 ;  /* 0x0000040000027802 */ /* 0x000fc80000000f00 */
[----:B-1----:R-:W-:-:S07]  /*03e0*/  LEA R16, R7, R2, 0x18 ;  /* 0x0000000207107211 */ /* 0x002fce00078ec0ff */
.L_x_14945:
        /* <DEDUP_REMOVED lines=38> */
.L_x_14941:
[----:B------:R-:W-:Y:S05]  /*0650*/  BSYNC.RECONVERGENT B0 ;  /* 0x0000000000007941 */ /* 0x000fea0003800200 */
.L_x_14940:
        /* <DEDUP_REMOVED lines=14> */
[----:B-1----:R-:W-:Y:S05]  /*0740*/  CALL.REL.NOINC `($__internal_308_$__cuda_sm20_div_u16) ;  /* 0x00000014007c7944 */ /* 0x002fea0003c00000 */
[----:B------:R-:W-:-:S07]  /*0750*/  LOP3.LUT R4, R7, 0x3, RZ, 0xc0, !PT ;  /* 0x0000000307047812 */ /* 0x000fce00078ec0ff */
.L_x_14950:
        /* <DEDUP_REMOVED lines=35> */
.L_x_14947:
[----:B------:R-:W-:Y:S05]  /*0990*/  BSYNC.RECONVERGENT B0 ;  /* 0x0000000000007941 */ /* 0x000fea0003800200 */
.L_x_14946:
        /* <DEDUP_REMOVED lines=8> */
.L_x_14949:
        /* <DEDUP_REMOVED lines=26> */
.L_x_14948:
        /* <DEDUP_REMOVED lines=280> */
        .weak           $__internal_308_$__cuda_sm20_div_u16
        .type           $__internal_308_$__cuda_sm20_div_u16,@function
        .size           $__internal_308_$__cuda_sm20_div_u16,(.L_x_38811 - $__internal_308_$__cuda_sm20_div_u16)
$__internal_308_$__cuda_sm20_div_u16:
        /* <DEDUP_REMOVED lines=18> */
[----:B------:R-:W-:Y:S06]  /*1e60*/  RET.REL.NODEC R4 `(_Z9cuda_gemmIiLi128ELi2ELi1ELi2048ELi8ELi8ELi64ELi1ELi1EEviiiPT_S1_S1_iii) ;  /* 0xffffffe004647950 */ /* 0x000fec0003c3ffff */
.L_x_14951:
        /* <DEDUP_REMOVED lines=9> */
.L_x_38811:


//--------------------- .text._Z9cuda_gemmIiLi128ELi2ELi1ELi2048ELi8ELi8ELi64ELi1ELi0EEviiiPT_S1_S1_iii --------------------------
	.section	.text._Z9cuda_gemmIiLi128ELi2ELi1ELi2048ELi8ELi8ELi64ELi1ELi0EEviiiPT_S1_S1_iii,"ax",@progbits
	.align	128
        .global         _Z9cuda_gemmIiLi128ELi2ELi1ELi2048ELi8ELi8ELi64ELi1ELi0EEviiiPT_S1_S1_iii
        .type           _Z9cuda_gemmIiLi128ELi2ELi1ELi2048ELi8ELi8ELi64ELi1ELi0EEviiiPT_S1_S1_iii,@function
        .size           _Z9cuda_gemmIiLi128ELi2ELi1ELi2048ELi8ELi8ELi64ELi1ELi0EEviiiPT_S1_S1_iii,(.L_x_38813 - _Z9cuda_gemmIiLi128ELi2ELi1ELi2048ELi8ELi8ELi64ELi1ELi0EEviiiPT_S1_S1_iii)
        .other          _Z9cuda_gemmIiLi128ELi2ELi1ELi2048ELi8ELi8ELi64ELi1ELi0EEviiiPT_S1_S1_iii,@"STO_CUDA_ENTRY STV_DEFAULT"
_Z9cuda_gemmIiLi128ELi2ELi1ELi2048ELi8ELi8ELi64ELi1ELi0EEviiiPT_S1_S1_iii:
.text._Z9cuda_gemmIiLi128ELi2ELi1ELi2048ELi8ELi8ELi64ELi1ELi0EEviiiPT_S1_S1_iii:
        /* <DEDUP_REMOVED lines=62> */
.L_x_14954:
        /* <DEDUP_REMOVED lines=25> */
.L_x_14953:
[----:B------:R-:W-:Y:S05]  /*0570*/  BSYNC.RECONVERGENT B0 ;  /* 0x0000000000007941 */ /* 0x000fea0003800200 */
.L_x_14952:
[----:B------:R-:W-:Y:S01]  /*0580*/  IMAD.MOV.U32 R4, RZ, RZ, 0x80 ;  /* 0x00000080ff047424 */ /* 0x000fe200078e00ff */
[----:B------:R-:W-:-:S07]  /*0590*/  MOV R5, 0x5b0 ;  /* 0x000005b000057802 */ /* 0x000fce0000000f00 */
[----:B0-----:R-:W-:Y:S05]  /*05a0*/  CALL.REL.NOINC `($__internal_309_$__cuda_sm20_div_s16) ;  /* 0x0000003000447944 */ /* 0x001fea0003c00000 */
[----:B------:R-:W-:Y:S02]  /*05b0*/  PRMT R44, R4, 0x9910, RZ ;  /* 0x00009910042c7816 */ /* 0x000fe400000000ff */
[----:B------:R-:W-:Y:S02]  /*05c0*/  MOV R4, 0x8 ;  /* 0x0000000800047802 */ /* 0x000fe40000000f00 */
[----:B------:R-:W-:-:S07]  /*05d0*/  MOV R5, 0x5f0 ;  /* 0x000005f000057802 */ /* 0x000fce0000000f00 */
[----:B------:R-:W-:Y:S05]  /*05e0*/  CALL.REL.NOINC `($__internal_309_$__cuda_sm20_div_s16) ;  /* 0x0000003000347944 */ /* 0x000fea0003c00000 */
        /* <DEDUP_REMOVED lines=40> */
[----:B------:R-:W-:Y:S05]  /*0870*/  CALL.REL.NOINC `($__internal_310_$__cuda_sm20_div_u16) ;  /* 0x0000002c00f47944 */ /* 0x000fea0003c00000 */
        /* <DEDUP_REMOVED lines=81> */
.L_x_14990:
        /* <DEDUP_REMOVED lines=38> */
.L_x_14956:
[----:B------:R-:W-:Y:S05]  /*0ff0*/  BSYNC.RECONVERGENT B0 ;  /* 0x0000000000007941 */ /* 0x000fea0003800200 */
.L_x_14955:
        /* <DEDUP_REMOVED lines=18> */
.L_x_14958:
        /* <DEDUP_REMOVED lines=35> */
.L_x_14957:
        /* <DEDUP_REMOVED lines=14> */
.L_x_14989:
        /* <DEDUP_REMOVED lines=25> */
.L_x_14961:
        /* <DEDUP_REMOVED lines=8> */
.L_x_14962:
        /* <DEDUP_REMOVED lines=8> */
.L_x_14963:
        /* <DEDUP_REMOVED lines=8> */
.L_x_14964:
        /* <DEDUP_REMOVED lines=8> */
.L_x_14965:
        /* <DEDUP_REMOVED lines=8> */
.L_x_14966:
        /* <DEDUP_REMOVED lines=8> */
.L_x_14967:
        /* <DEDUP_REMOVED lines=13> */
.L_x_14968:
        /* <DEDUP_REMOVED lines=15> */
.L_x_14988:
        /* <DEDUP_REMOVED lines=12> */
.L_x_14993:
[----:B-1--4-:R-:W-:-:S07]  /*1b40*/  IMAD R12, R22, R11, RZ ;  /* 0x0000000b160c7224 */ /* 0x012fce00078e02ff */
.L_x_14972:
[----:B------:R-:W-:-:S13]  /*1b50*/  ISETP.GE.AND P0, PT, R14, 0x2, PT ;  /* 0x000000020e00780c */ /* 0x000fda0003f06270 */
[----:B------:R-:W-:Y:S05]  /*1b60*/  @!P0 BRA `(.L_x_14974) ;  /* 0x0000000000108947 */ /* 0x000fea0003800000 */
[----:B------:R-:W-:-:S03]  /*1b70*/  UMOV UR6, 0xffffffff ;  /* 0xffffffff00067882 */ /* 0x000fc60000000000 */
[----:B------:R-:W-:Y:S05]  /*1b80*/  BRA.DIV UR6, `(.L_x_14975) ;  /* 0x0000001606d07947 */ /* 0x000fea000b800000 */
[----:B------:R4:W0:Y:S02]  /*1b90*/  SHFL.IDX PT, R11, R13, R20, 0x181f ;  /* 0x00181f140d0b7589 */ /* 0x00082400000e0000 */
.L_x_14996:
[----:B0--3--:R-:W-:-:S07]  /*1ba0*/  IMAD R12, R23, R11, R12 ;  /* 0x0000000b170c7224 */ /* 0x009fce00078e020c */
.L_x_14974:
[----:B------:R-:W-:-:S13]  /*1bb0*/  ISETP.GE.AND P1, PT, R14, 0x3, PT ;  /* 0x000000030e00780c */ /* 0x000fda0003f26270 */
[----:B------:R-:W-:Y:S05]  /*1bc0*/  @!P1 BRA `(.L_x_14976) ;  /* 0x0000000000109947 */ /* 0x000fea0003800000 */
[----:B------:R-:W-:-:S03]  /*1bd0*/  UMOV UR6, 0xffffffff ;  /* 0xffffffff00067882 */ /* 0x000fc60000000000 */
[----:B------:R-:W-:Y:S05]  /*1be0*/  BRA.DIV UR6, `(.L_x_14977) ;  /* 0x0000001606dc7947 */ /* 0x000fea000b800000 */
[----:B------:R0:W0:Y:S02]  /*1bf0*/  SHFL.IDX PT, R11, R13, R19, 0x181f ;  /* 0x00181f130d0b7589 */ /* 0x00002400000e0000 */
.L_x_14999:
[----:B0-----:R-:W-:-:S07]  /*1c00*/  IMAD R12, R28, R11, R12 ;  /* 0x0000000b1c0c7224 */ /* 0x001fce00078e020c */
.L_x_14976:
[----:B------:R-:W-:-:S13]  /*1c10*/  ISETP.GE.AND P2, PT, R14, 0x4, PT ;  /* 0x000000040e00780c */ /* 0x000fda0003f46270 */
[----:B------:R-:W-:Y:S05]  /*1c20*/  @!P2 BRA `(.L_x_14978) ;  /* 0x000000000010a947 */ /* 0x000fea0003800000 */
[----:B------:R-:W-:-:S03]  /*1c30*/  UMOV UR6, 0xffffffff ;  /* 0xffffffff00067882 */ /* 0x000fc60000000000 */
[----:B------:R-:W-:Y:S05]  /*1c40*/  BRA.DIV UR6, `(.L_x_14979) ;  /* 0x0000001606e87947 */ /* 0x000fea000b800000 */
[----:B------:R0:W0:Y:S02]  /*1c50*/  SHFL.IDX PT, R11, R13, R18, 0x181f ;  /* 0x00181f120d0b7589 */ /* 0x00002400000e0000 */
.L_x_15002:
[----:B0-----:R-:W-:-:S07]  /*1c60*/  IMAD R12, R29, R11, R12 ;  /* 0x0000000b1d0c7224 */ /* 0x001fce00078e020c */
.L_x_14978:
[----:B------:R-:W-:-:S13]  /*1c70*/  ISETP.GE.AND P3, PT, R14, 0x5, PT ;  /* 0x000000050e00780c */ /* 0x000fda0003f66270 */
[----:B------:R-:W-:Y:S05]  /*1c80*/  @!P3 BRA `(.L_x_14980) ;  /* 0x000000000010b947 */ /* 0x000fea0003800000 */
[----:B------:R-:W-:-:S03]  /*1c90*/  UMOV UR6, 0xffffffff ;  /* 0xffffffff00067882 */ /* 0x000fc60000000000 */
[----:B------:R-:W-:Y:S05]  /*1ca0*/  BRA.DIV UR6, `(.L_x_14981) ;  /* 0x0000001606f47947 */ /* 0x000fea000b800000 */
[----:B------:R0:W0:Y:S02]  /*1cb0*/  SHFL.IDX PT, R11, R13, R17, 0x181f ;  /* 0x00181f110d0b7589 */ /* 0x00002400000e0000 */
.L_x_15005:
[----:B0-----:R-:W-:-:S07]  /*1cc0*/  IMAD R12, R30, R11, R12 ;  /* 0x0000000b1e0c7224 */ /* 0x001fce00078e020c */
.L_x_14980:
[----:B------:R-:W-:-:S13]  /*1cd0*/  ISETP.GE.AND P4, PT, R14, 0x6, PT ;  /* 0x000000060e00780c */ /* 0x000fda0003f86270 */
[----:B------:R-:W-:Y:S05]  /*1ce0*/  @!P4 BRA `(.L_x_14982) ;  /* 0x000000000010c947 */ /* 0x000fea0003800000 */
[----:B------:R-:W-:-:S03]  /*1cf0*/  UMOV UR6, 0xffffffff ;  /* 0xffffffff00067882 */ /* 0x000fc60000000000 */
[----:B------:R-:W-:Y:S05]  /*1d00*/  BRA.DIV UR6, `(.L_x_14983) ;  /* 0x0000001a06007947 */ /* 0x000fea000b800000 */
[----:B------:R0:W0:Y:S02]  /*1d10*/  SHFL.IDX PT, R11, R13, R16, 0x181f ;  /* 0x00181f100d0b7589 */ /* 0x00002400000e0000 */
.L_x_15008:
[----:B0-----:R-:W-:-:S07]  /*1d20*/  IMAD R12, R31, R11, R12 ;  /* 0x0000000b1f0c7224 */ /* 0x001fce00078e020c */
.L_x_14982:
[----:B------:R-:W-:-:S13]  /*1d30*/  ISETP.GE.AND P5, PT, R14, 0x7, PT ;  /* 0x000000070e00780c */ /* 0x000fda0003fa6270 */
[----:B------:R-:W-:Y:S05]  /*1d40*/  @!P5 BRA `(.L_x_14984) ;  /* 0x000000000010d947 */ /* 0x000fea0003800000 */
[----:B------:R-:W-:-:S03]  /*1d50*/  UMOV UR6, 0xffffffff ;  /* 0xffffffff00067882 */ /* 0x000fc60000000000 */
[----:B------:R-:W-:Y:S05]  /*1d60*/  BRA.DIV UR6, `(.L_x_14985) ;  /* 0x0000001a060c7947 */ /* 0x000fea000b800000 */
[----:B------:R0:W0:Y:S02]  /*1d70*/  SHFL.IDX PT, R11, R13, R3, 0x181f ;  /* 0x00181f030d0b7589 */ /* 0x00002400000e0000 */
.L_x_15011:
[----:B0-----:R-:W-:-:S07]  /*1d80*/  IMAD R12, R32, R11, R12 ;  /* 0x0000000b200c7224 */ /* 0x001fce00078e020c */
.L_x_14984:
[----:B------:R-:W-:-:S13]  /*1d90*/  ISETP.GE.AND P6, PT, R14, 0x8, PT ;  /* 0x000000080e00780c */ /* 0x000fda0003fc6270 */
[----:B------:R-:W-:Y:S05]  /*1da0*/  @!P6 BRA `(.L_x_14986) ;  /* 0x000000000084e947 */ /* 0x000fea0003800000 */
[----:B------:R-:W-:-:S03]  /*1db0*/  UMOV UR6, 0xffffffff ;  /* 0xffffffff00067882 */ /* 0x000fc60000000000 */
[----:B------:R-:W-:Y:S05]  /*1dc0*/  BRA.DIV UR6, `(.L_x_14987) ;  /* 0x0000001a06187947 */ /* 0x000fea000b800000 */
[----:B------:R0:W0:Y:S02]  /*1dd0*/  SHFL.IDX PT, R11, R13, R2, 0x181f ;  /* 0x00181f020d0b7589 */ /* 0x00002400000e0000 */
.L_x_15014:
[----:B0-2---:R-:W-:Y:S01]  /*1de0*/  IMAD R12, R33, R11, R12 ;  /* 0x0000000b210c7224 */ /* 0x005fe200078e020c */
[----:B------:R-:W-:Y:S06]  /*1df0*/  BRA `(.L_x_14986) ;  /* 0x0000000000707947 */ /* 0x000fec0003800000 */
.L_x_14971:
        /* <DEDUP_REMOVED lines=28> */
.L_x_14986:
        /* <DEDUP_REMOVED lines=9> */
.L_x_14970:
[----:B------:R-:W-:Y:S05]  /*2050*/  BSYNC B0 ;  /* 0x0000000000007941 */ /* 0x000fea0003800000 */
.L_x_14969:
[----:B------:R-:W-:Y:S02]  /*2060*/  ISETP.NE.AND P6, PT, R27, RZ, PT ;  /* 0x000000ff1b00720c */ /* 0x000fe40003fc5270 */
[----:B------:R-:W-:-:S11]  /*2070*/  IADD3 R8, PT, PT, R8, 0x1, RZ ;  /* 0x0000000108087810 */ /* 0x000fd60007ffe0ff */
[----:B------:R-:W-:Y:S05]  /*2080*/  @!P6 BRA `(.L_x_14989) ;  /* 0xfffffff000e8e947 */ /* 0x000fea000383ffff */
[----:B------:R-:W-:Y:S05]  /*2090*/  BSYNC B1 ;  /* 0x0000000000017941 */ /* 0x000fea0003800000 */
.L_x_14960:
[----:B------:R4:W5:Y:S04]  /*20a0*/  LDL.128 R24, [R1] ;  /* 0x0000000001187983 */ /* 0x0009680000100c00 */
[----:B------:R4:W5:Y:S04]  /*20b0*/  LDL.128 R4, [R1+0x10] ;  /* 0x0000100001047983 */ /* 0x0009680000100c00 */
[----:B0-----:R4:W5:Y:S04]  /*20c0*/  LDL.128 R8, [R1+0x20] ;  /* 0x0000200001087983 */ /* 0x0019680000100c00 */
[----:B------:R4:W5:Y:S02]  /*20d0*/  LDL.128 R12, [R1+0x30] ;  /* 0x00003000010c7983 */ /* 0x0009640000100c00 */
.L_x_14959:
        /* <DEDUP_REMOVED lines=278> */
.L_x_14973:
[----:B------:R-:W-:Y:S01]  /*3240*/  BSSY B2, `(.L_x_14991) ;  /* 0x0000007000027945 */ /* 0x000fe20003800000 */
[----:B------:R-:W-:Y:S01]  /*3250*/  IMAD.MOV.U32 R24, RZ, RZ, R34 ;  /* 0x000000ffff187224 */ /* 0x000fe200078e0022 */
[----:B------:R-:W-:Y:S01]  /*3260*/  MOV R26, 0x181f ;  /* 0x0000181f001a7802 */ /* 0x000fe20000000f00 */
[----:B------:R-:W-:-:S07]  /*3270*/  IMAD.MOV.U32 R11, RZ, RZ, -0x1 ;  /* 0xffffffffff0b7424 */ /* 0x000fce00078e00ff */
[----:B-123--:R-:W-:Y:S05]  /*3280*/  WARPSYNC.COLLECTIVE R11, `(.L_x_14992) ;  /* 0x000000000b087348 */ /* 0x00efea0003c00000 */
[----:B------:R0:W4:Y:S02]  /*3290*/  SHFL.IDX P6, R11, R13, R24, R26 ;  /* 0x000000180d0b7389 */ /* 0x00012400000c001a */
[----:B01234-:R-:W-:Y:S05]  /*32a0*/  ENDCOLLECTIVE ;  /* 0x000000000000791b */ /* 0x01ffea0003800000 */
.L_x_14992:
[----:B------:R-:W-:Y:S05]  /*32b0*/  BSYNC B2 ;  /* 0x0000000000027941 */ /* 0x000fea0003800000 */
.L_x_14991:
[----:B------:R-:W-:Y:S05]  /*32c0*/  BRA `(.L_x_14993) ;  /* 0xffffffe8001c7947 */ /* 0x000fea000383ffff */
.L_x_14975:
[----:B------:R-:W-:Y:S01]  /*32d0*/  HFMA2 R26, -RZ, RZ, 0, 0.0020122528076171875 ;  /* 0x0000181fff1a7431 */ /* 0x000fe200000001ff */
[----:B------:R-:W-:Y:S01]  /*32e0*/  BSSY B2, `(.L_x_14994) ;  /* 0x0000006000027945 */ /* 0x000fe20003800000 */
[----:B------:R-:W-:Y:S02]  /*32f0*/  IMAD.MOV.U32 R24, RZ, RZ, R20 ;  /* 0x000000ffff187224 */ /* 0x000fe400078e0014 */
[----:B------:R-:W-:-:S07]  /*3300*/  IMAD.MOV.U32 R11, RZ, RZ, -0x1 ;  /* 0xffffffffff0b7424 */ /* 0x000fce00078e00ff */
[----:B0123--:R-:W-:Y:S05]  /*3310*/  WARPSYNC.COLLECTIVE R11, `(.L_x_14995) ;  /* 0x000000000b087348 */ /* 0x00ffea0003c00000 */
[----:B------:R4:W0:Y:S02]  /*3320*/  SHFL.IDX P6, R11, R13, R24, R26 ;  /* 0x000000180d0b7389 */ /* 0x00082400000c001a */
[----:B01234-:R-:W-:Y:S05]  /*3330*/  ENDCOLLECTIVE ;  /* 0x000000000000791b */ /* 0x01ffea0003800000 */
.L_x_14995:
[----:B------:R-:W-:Y:S05]  /*3340*/  BSYNC B2 ;  /* 0x0000000000027941 */ /* 0x000fea0003800000 */
.L_x_14994:
[----:B------:R-:W-:Y:S05]  /*3350*/  BRA `(.L_x_14996) ;  /* 0xffffffe800107947 */ /* 0x000fea000383ffff */
.L_x_14977:
[----:B------:R-:W-:Y:S01]  /*3360*/  BSSY B2, `(.L_x_14997) ;  /* 0x0000007000027945 */ /* 0x000fe20003800000 */
[----:B------:R-:W-:Y:S01]  /*3370*/  IMAD.MOV.U32 R24, RZ, RZ, R19 ;  /* 0x000000ffff187224 */ /* 0x000fe200078e0013 */
[----:B------:R-:W-:Y:S01]  /*3380*/  MOV R26, 0x181f ;  /* 0x0000181f001a7802 */ /* 0x000fe20000000f00 */
[----:B------:R-:W-:-:S07]  /*3390*/  IMAD.MOV.U32 R11, RZ, RZ, -0x1 ;  /* 0xffffffffff0b7424 */ /* 0x000fce00078e00ff */
[----:B01234-:R-:W-:Y:S05]  /*33a0*/  WARPSYNC.COLLECTIVE R11, `(.L_x_14998) ;  /* 0x000000000b087348 */ /* 0x01ffea0003c00000 */
[----:B------:R0:W0:Y:S02]  /*33b0*/  SHFL.IDX P6, R11, R13, R24, R26 ;  /* 0x000000180d0b7389 */ /* 0x00002400000c001a */
[----:B01234-:R-:W-:Y:S05]  /*33c0*/  ENDCOLLECTIVE ;  /* 0x000000000000791b */ /* 0x01ffea0003800000 */
.L_x_14998:
[----:B------:R-:W-:Y:S05]  /*33d0*/  BSYNC B2 ;  /* 0x0000000000027941 */ /* 0x000fea0003800000 */
.L_x_14997:
[----:B------:R-:W-:Y:S05]  /*33e0*/  BRA `(.L_x_14999) ;  /* 0xffffffe800047947 */ /* 0x000fea000383ffff */
.L_x_14979:
[----:B------:R-:W-:Y:S01]  /*33f0*/  HFMA2 R26, -RZ, RZ, 0, 0.0020122528076171875 ;  /* 0x0000181fff1a7431 */ /* 0x000fe200000001ff */
[----:B------:R-:W-:Y:S01]  /*3400*/  BSSY B2, `(.L_x_15000) ;  /* 0x0000006000027945 */ /* 0x000fe20003800000 */
[----:B------:R-:W-:Y:S02]  /*3410*/  IMAD.MOV.U32 R24, RZ, RZ, R18 ;  /* 0x000000ffff187224 */ /* 0x000fe400078e0012 */
[----:B------:R-:W-:-:S07]  /*3420*/  IMAD.MOV.U32 R11, RZ, RZ, -0x1 ;  /* 0xffffffffff0b7424 */ /* 0x000fce00078e00ff */
[----:B01234-:R-:W-:Y:S05]  /*3430*/  WARPSYNC.COLLECTIVE R11, `(.L_x_15001) ;  /* 0x000000000b087348 */ /* 0x01ffea0003c00000 */
[----:B------:R0:W0:Y:S02]  /*3440*/  SHFL.IDX P6, R11, R13, R24, R26 ;  /* 0x000000180d0b7389 */ /* 0x00002400000c001a */
[----:B01234-:R-:W-:Y:S05]  /*3450*/  ENDCOLLECTIVE ;  /* 0x000000000000791b */ /* 0x01ffea0003800000 */
.L_x_15001:
[----:B------:R-:W-:Y:S05]  /*3460*/  BSYNC B2 ;  /* 0x0000000000027941 */ /* 0x000fea0003800000 */
.L_x_15000:
[----:B------:R-:W-:Y:S05]  /*3470*/  BRA `(.L_x_15002) ;  /* 0xffffffe400f87947 */ /* 0x000fea000383ffff */
.L_x_14981:
[----:B------:R-:W-:Y:S01]  /*3480*/  BSSY B2, `(.L_x_15003) ;  /* 0x0000007000027945 */ /* 0x000fe20003800000 */
[----:B------:R-:W-:Y:S01]  /*3490*/  IMAD.MOV.U32 R24, RZ, RZ, R17 ;  /* 0x000000ffff187224 */ /* 0x000fe200078e0011 */
[----:B------:R-:W-:Y:S01]  /*34a0*/  MOV R26, 0x181f ;  /* 0x0000181f001a7802 */ /* 0x000fe20000000f00 */
[----:B------:R-:W-:-:S07]  /*34b0*/  IMAD.MOV.U32 R11, RZ, RZ, -0x1 ;  /* 0xffffffffff0b7424 */ /* 0x000fce00078e00ff */
[----:B01234-:R-:W-:Y:S05]  /*34c0*/  WARPSYNC.COLLECTIVE R11, `(.L_x_15004) ;  /* 0x000000000b087348 */ /* 0x01ffea0003c00000 */
[----:B------:R0:W0:Y:S02]  /*34d0*/  SHFL.IDX P6, R11, R13, R24, R26 ;  /* 0x000000180d0b7389 */ /* 0x00002400000c001a */
[----:B01234-:R-:W-:Y:S05]  /*34e0*/  ENDCOLLECTIVE ;  /* 0x000000000000791b */ /* 0x01ffea0003800000 */
.L_x_15004:
[----:B------:R-:W-:Y:S05]  /*34f0*/  BSYNC B2 ;  /* 0x0000000000027941 */ /* 0x000fea0003800000 */
.L_x_15003:
[----:B------:R-:W-:Y:S05]  /*3500*/  BRA `(.L_x_15005) ;  /* 0xffffffe400ec7947 */ /* 0x000fea000383ffff */
.L_x_14983:
[----:B------:R-:W-:Y:S01]  /*3510*/  HFMA2 R26, -RZ, RZ, 0, 0.0020122528076171875 ;  /* 0x0000181fff1a7431 */ /* 0x000fe200000001ff */
[----:B------:R-:W-:Y:S01]  /*3520*/  BSSY B2, `(.L_x_15006) ;  /* 0x0000006000027945 */ /* 0x000fe20003800000 */
[----:B------:R-:W-:Y:S02]  /*3530*/  IMAD.MOV.U32 R24, RZ, RZ, R16 ;  /* 0x000000ffff187224 */ /* 0x000fe400078e0010 */
[----:B------:R-:W-:-:S07]  /*3540*/  IMAD.MOV.U32 R11, RZ, RZ, -0x1 ;  /* 0xffffffffff0b7424 */ /* 0x000fce00078e00ff */
[----:B01234-:R-:W-:Y:S05]  /*3550*/  WARPSYNC.COLLECTIVE R11, `(.L_x_15007) ;  /* 0x000000000b087348 */ /* 0x01ffea0003c00000 */
[----:B------:R0:W0:Y:S02]  /*3560*/  SHFL.IDX P6, R11, R13, R24, R26 ;  /* 0x000000180d0b7389 */ /* 0x00002400000c001a */
[----:B01234-:R-:W-:Y:S05]  /*3570*/  ENDCOLLECTIVE ;  /* 0x000000000000791b */ /* 0x01ffea0003800000 */
.L_x_15007:
[----:B------:R-:W-:Y:S05]  /*3580*/  BSYNC B2 ;  /* 0x0000000000027941 */ /* 0x000fea0003800000 */
.L_x_15006:
[----:B------:R-:W-:Y:S05]  /*3590*/  BRA `(.L_x_15008) ;  /* 0xffffffe400e07947 */ /* 0x000fea000383ffff */
.L_x_14985:
[----:B------:R-:W-:Y:S01]  /*35a0*/  BSSY B2, `(.L_x_15009) ;  /* 0x0000007000027945 */ /* 0x000fe20003800000 */
[----:B------:R-:W-:Y:S01]  /*35b0*/  IMAD.MOV.U32 R24, RZ, RZ, R3 ;  /* 0x000000ffff187224 */ /* 0x000fe200078e0003 */
[----:B------:R-:W-:Y:S01]  /*35c0*/  MOV R26, 0x181f ;  /* 0x0000181f001a7802 */ /* 0x000fe20000000f00 */
[----:B------:R-:W-:-:S07]  /*35d0*/  IMAD.MOV.U32 R11, RZ, RZ, -0x1 ;  /* 0xffffffffff0b7424 */ /* 0x000fce00078e00ff */
[----:B01234-:R-:W-:Y:S05]  /*35e0*/  WARPSYNC.COLLECTIVE R11, `(.L_x_15010) ;  /* 0x000000000b087348 */ /* 0x01ffea0003c00000 */
[----:B------:R0:W0:Y:S02]  /*35f0*/  SHFL.IDX P6, R11, R13, R24, R26 ;  /* 0x000000180d0b7389 */ /* 0x00002400000c001a */
[----:B01234-:R-:W-:Y:S05]  /*3600*/  ENDCOLLECTIVE ;  /* 0x000000000000791b */ /* 0x01ffea0003800000 */
.L_x_15010:
[----:B------:R-:W-:Y:S05]  /*3610*/  BSYNC B2 ;  /* 0x0000000000027941 */ /* 0x000fea0003800000 */
.L_x_15009:
[----:B------:R-:W-:Y:S05]  /*3620*/  BRA `(.L_x_15011) ;  /* 0xffffffe400d47947 */ /* 0x000fea000383ffff */
.L_x_14987:
[----:B------:R-:W-:Y:S01]  /*3630*/  HFMA2 R26, -RZ, RZ, 0, 0.0020122528076171875 ;  /* 0x0000181fff1a7431 */ /* 0x000fe200000001ff */
[----:B------:R-:W-:Y:S01]  /*3640*/  BSSY B2, `(.L_x_15012) ;  /* 0x0000006000027945 */ /* 0x000fe20003800000 */
[----:B------:R-:W-:Y:S02]  /*3650*/  IMAD.MOV.U32 R24, RZ, RZ, R2 ;  /* 0x000000ffff187224 */ /* 0x000fe400078e0002 */
[----:B------:R-:W-:-:S07]  /*3660*/  IMAD.MOV.U32 R11, RZ, RZ, -0x1 ;  /* 0xffffffffff0b7424 */ /* 0x000fce00078e00ff */
[----:B01234-:R-:W-:Y:S05]  /*3670*/  WARPSYNC.COLLECTIVE R11, `(.L_x_15013) ;  /* 0x000000000b087348 */ /* 0x01ffea0003c00000 */
[----:B------:R0:W0:Y:S02]  /*3680*/  SHFL.IDX P6, R11, R13, R24, R26 ;  /* 0x000000180d0b7389 */ /* 0x00002400000c001a */
[----:B01234-:R-:W-:Y:S05]  /*3690*/  ENDCOLLECTIVE ;  /* 0x000000000000791b */ /* 0x01ffea0003800000 */
.L_x_15013:
[----:B------:R-:W-:Y:S05]  /*36a0*/  BSYNC B2 ;  /* 0x0000000000027941 */ /* 0x000fea0003800000 */
.L_x_15012:
[----:B------:R-:W-:Y:S05]  /*36b0*/  BRA `(.L_x_15014) ;  /* 0xffffffe400c87947 */ /* 0x000fea000383ffff */
        .weak           $__internal_309_$__cuda_sm20_div_s16
        .type           $__internal_309_$__cuda_sm20_div_s16,@function
        .size           $__internal_309_$__cuda_sm20_div_s16,($__internal_310_$__cuda_sm20_div_u16 - $__internal_309_$__cuda_sm20_div_s16)
$__internal_309_$__cuda_sm20_div_s16:
        /* <DEDUP_REMOVED lines=24> */
[----:B------:R-:W-:Y:S05]  /*3840*/  RET.REL.NODEC R2 `(_Z9cuda_gemmIiLi128ELi2ELi1ELi2048ELi8ELi8ELi64ELi1ELi0EEviiiPT_S1_S1_iii) ;  /* 0xffffffc402ec7950 */ /* 0x000fea0003c3ffff */
        .weak           $__internal_310_$__cuda_sm20_div_u16
        .type           $__internal_310_$__cuda_sm20_div_u16,@function
        .size           $__internal_310_$__cuda_sm20_div_u16,(.L_x_38813 - $__internal_310_$__cuda_sm20_div_u16)
$__internal_310_$__cuda_sm20_div_u16:
        /* <DEDUP_REMOVED lines=18> */
[----:B------:R-:W-:Y:S06]  /*3970*/  RET.REL.NODEC R2 `(_Z9cuda_gemmIiLi128ELi2ELi1ELi2048ELi8ELi8ELi64ELi1ELi0EEviiiPT_S1_S1_iii) ;  /* 0xffffffc402a07950 */ /* 0x000fec0003c3ffff */
.L_x_15015:
        /* <DEDUP_REMOVED lines=16> */
.L_x_38813:


//--------------------- .text._Z9cuda_gemmIiLi128ELi2ELi1ELi2048ELi8ELi8ELi64ELi0ELi1EEviiiPT_S1_S1_iii --------------------------
	.section	.text._Z9cuda_gemmIiLi128ELi2ELi1ELi2048ELi8ELi8ELi64ELi0ELi1EEviiiPT_S1_S1_iii,"ax",@progbits
	.align	128
        .global         _Z9cuda_gemmIiLi128ELi2ELi1ELi2048ELi8ELi8ELi64ELi0ELi1EEviiiPT_S1_S1_iii
        .type           _Z9cuda_gemmIiLi128ELi2ELi1ELi2048ELi8ELi8ELi64ELi0ELi1EEviiiPT_S1_S1_iii,@function
        .size           _Z9cuda_gemmIiLi128ELi2ELi1ELi2048ELi8ELi8ELi64ELi0ELi1EEviiiPT_S1_S1_iii,(.L_x_38814 - _Z9cuda_gemmIiLi128ELi2ELi1ELi2048ELi8ELi8ELi64ELi0ELi1EEviiiPT_S1_S1_iii)
        .other          _Z9cuda_gemmIiLi128ELi2ELi1ELi2048ELi8ELi8ELi64ELi0ELi1EEviiiPT_S1_S1_iii,@"STO_CUDA_ENTRY STV_DEFAULT"
_Z9cuda_gemmIiLi128ELi2ELi1ELi2048ELi8ELi8ELi64ELi0ELi1EEviiiPT_S1_S1_iii:
.text._Z9cuda_gemmIiLi128ELi2ELi1ELi2048ELi8ELi8ELi64ELi0ELi1EEviiiPT_S1_S1_iii:
        /* <DEDUP_REMOVED lines=45> */
.L_x_15020:
        /* <DEDUP_REMOVED lines=12> */
.L_x_15019:
[----:B------:R-:W-:Y:S05]  /*0390*/  BSYNC.RECONVERGENT B1 ;  /* 0x0000000000017941 */ /* 0x000fea0003800200 */
.L_x_15018:
[----:B------:R-:W-:Y:S05]  /*03a0*/  @!P1 BRA `(.L_x_15017) ;  /* 0x0000000000a89947 */ /* 0x000fea0003800000 */
[----:B------:R-:W1:Y:S01]  /*03b0*/  S2R R7, SR_CgaCtaId ;  /* 0x0000000000077919 */ /* 0x000e620000008800 */
[----:B0-----:R-:W0:Y:S01]  /*03c0*/  LDC.64 R4, c[0x0][0x398] ;  /* 0x0000e600ff047b82 */ /* 0x001e220000000a00 */
[----:B------:R-:W-:-:S04]  /*03d0*/  MOV R6, 0x400 ;  /* 0x0000040000067802 */ /* 0x000fc80000000f00 */
[----:B-1----:R-:W-:-:S07]  /*03e0*/  LEA R18, R7, R6, 0x18 ;  /* 0x0000000607127211 */ /* 0x002fce00078ec0ff */
.L_x_15021:
        /* <DEDUP_REMOVED lines=38> */
.L_x_15017:
[----:B------:R-:W-:Y:S05]  /*0650*/  BSYNC.RECONVERGENT B0 ;  /* 0x0000000000007941 */ /* 0x000fea0003800200 */
.L_x_15016:
        /* <DEDUP_REMOVED lines=19> */
[----:B0-----:R-:W-:Y:S05]  /*0790*/  CALL.REL.NOINC `($__internal_311_$__cuda_sm20_div_u16) ;  /* 0x0000001800547944 */ /* 0x001fea0003c00000 */
        /* <DEDUP_REMOVED lines=22> */
.L_x_15026:
        /* <DEDUP_REMOVED lines=41> */
.L_x_15023:
[----:B------:R-:W-:Y:S05]  /*0b90*/  BSYNC.RECONVERGENT B0 ;  /* 0x0000000000007941 */ /* 0x000fea0003800200 */
.L_x_15022:
        /* <DEDUP_REMOVED lines=12> */
.L_x_15025:
        /* <DEDUP_REMOVED lines=35> */
.L_x_15024:
        /* <DEDUP_REMOVED lines=294> */
        .weak           $__internal_311_$__cuda_sm20_div_u16
        .type           $__internal_311_$__cuda_sm20_div_u16,@function
        .size           $__internal_311_$__cuda_sm20_div_u16,(.L_x_38814 - $__internal_311_$__cuda_sm20_div_u16)
$__internal_311_$__cuda_sm20_div_u16:
        /* <DEDUP_REMOVED lines=18> */
[----:B------:R-:W-:Y:S06]  /*2210*/  RET.REL.NODEC R4 `(_Z9cuda_gemmIiLi128ELi2ELi1ELi2048ELi8ELi8ELi64ELi0ELi1EEviiiPT_S1_S1_iii) ;  /* 0xffffffdc04787950 */ /* 0x000fec0003c3ffff */
.L_x_15027:
        /* <DEDUP_REMOVED lines=14> */
.L_x_38814:


//--------------------- .text._Z9cuda_gemmIiLi128ELi2ELi1ELi2048ELi8ELi8ELi64ELi0ELi0EEviiiPT_S1_S1_iii --------------------------
	.section	.text._Z9cuda_gemmIiLi128ELi2ELi1ELi2048ELi8ELi8ELi64ELi0ELi0EEviiiPT_S1_S1_iii,"ax",@progbits
	.align	128
        .global         _Z9cuda_gemmIiLi128ELi2ELi1ELi2048ELi8ELi8ELi64ELi0ELi0EEviiiPT_S1_S1_iii
        .type           _Z9cuda_gemmIiLi128ELi2ELi1ELi2048ELi8ELi8ELi64ELi0ELi0EEviiiPT_S1_S1_iii,@function
        .size           _Z9cuda_gemmIiLi128ELi2ELi1ELi2048ELi8ELi8ELi64ELi0ELi0EEviiiPT_S1_S1_iii,(.L_x_38816 - _Z9cuda_gemmIiLi128ELi2ELi1ELi2048ELi8ELi8ELi64ELi0ELi0EEviiiPT_S1_S1_iii)
        .other          _Z9cuda_gemmIiLi128ELi2ELi1ELi2048ELi8ELi8ELi64ELi0ELi0EEviiiPT_S1_S1_iii,@"STO_CUDA_ENTRY STV_DEFAULT"
_Z9cuda_gemmIiLi128ELi2ELi1ELi2048ELi8ELi8ELi64ELi0ELi0EEviiiPT_S1_S1_iii:
.text._Z9cuda_gemmIiLi128ELi2ELi1ELi2048ELi8ELi8ELi64ELi0ELi0EEviiiPT_S1_S1_iii:
        /* <DEDUP_REMOVED lines=60> */
.L_x_15030:
        /* <DEDUP_REMOVED lines=25> */
.L_x_15029:
[----:B------:R-:W-:Y:S05]  /*0550*/  BSYNC.RECONVERGENT B0 ;  /* 0x0000000000007941 */ /* 0x000fea0003800200 */
.L_x_15028:
[----:B------:R-:W-:Y:S01]  /*0560*/  IMAD.MOV.U32 R4, RZ, RZ, 0x80 ;  /* 0x00000080ff047424 */ /* 0x000fe200078e00ff */
[----:B------:R-:W-:Y:S02]  /*0570*/  MOV R5, R15 ;  /* 0x0000000f00057202 */ /* 0x000fe40000000f00 */
[----:B0-----:R-:W-:-:S07]  /*0580*/  MOV R6, 0x5a0 ;  /* 0x000005a000067802 */ /* 0x001fce0000000f00 */
[----:B------:R-:W-:Y:S05]  /*0590*/  CALL.REL.NOINC `($__internal_312_$__cuda_sm20_div_s16) ;  /* 0x0000003000cc7944 */ /* 0x000fea0003c00000 */
[----:B------:R-:W-:Y:S01]  /*05a0*/  UPRMT UR4, UR8, 0x9910, URZ ;  /* 0x0000991008047896 */ /* 0x000fe200080000ff */
[----:B------:R-:W-:Y:S01]  /*05b0*/  IMAD.MOV.U32 R4, RZ, RZ, 0x8 ;  /* 0x00000008ff047424 */ /* 0x000fe200078e00ff */
[----:B------:R-:W-:Y:S01]  /*05c0*/  MOV R6, 0x600 ;  /* 0x0000060000067802 */ /* 0x000fe20000000f00 */
[----:B------:R-:W-:-:S03]  /*05d0*/  UMOV UR6, UR8 ;  /* 0x0000000800067c82 */ /* 0x000fc60008000000 */
[----:B------:R-:W-:-:S07]  /*05e0*/  IMAD.U32 R5, RZ, RZ, UR4 ;  /* 0x00000004ff057e24 */ /* 0x000fce000f8e00ff */
[----:B------:R-:W-:Y:S05]  /*05f0*/  CALL.REL.NOINC `($__internal_312_$__cuda_sm20_div_s16) ;  /* 0x0000003000b47944 */ /* 0x000fea0003c00000 */
        /* <DEDUP_REMOVED lines=42> */
[----:B------:R-:W-:Y:S05]  /*08a0*/  CALL.REL.NOINC `($__internal_313_$__cuda_sm20_div_u16) ;  /* 0x0000003000747944 */ /* 0x000fea0003c00000 */
        /* <DEDUP_REMOVED lines=54> */
.L_x_15066:
        /* <DEDUP_REMOVED lines=39> */
.L_x_15032:
[----:B------:R-:W-:Y:S05]  /*0e80*/  BSYNC.RECONVERGENT B0 ;  /* 0x0000000000007941 */ /* 0x000fea0003800200 */
.L_x_15031:
        /* <DEDUP_REMOVED lines=20> */
.L_x_15034:
        /* <DEDUP_REMOVED lines=35> */
.L_x_15033:
        /* <DEDUP_REMOVED lines=14> */
.L_x_15065:
        /* <DEDUP_REMOVED lines=22> */
.L_x_15037:
        /* <DEDUP_REMOVED lines=8> */
.L_x_15038:
        /* <DEDUP_REMOVED lines=8> */
.L_x_15039:
        /* <DEDUP_REMOVED lines=8> */
.L_x_15040:
        /* <DEDUP_REMOVED lines=8> */
.L_x_15041:
        /* <DEDUP_REMOVED lines=8> */
.L_x_15042:
        /* <DEDUP_REMOVED lines=8> */
.L_x_15043:
        /* <DEDUP_REMOVED lines=13> */
.L_x_15044:
        /* <DEDUP_REMOVED lines=15> */
.L_x_15064:
        /* <DEDUP_REMOVED lines=12> */
.L_x_15069:
[----:B-1--4-:R-:W-:-:S07]  /*19c0*/  IMAD R10, R22, R11, RZ ;  /* 0x0000000b160a7224 */ /* 0x012fce00078e02ff */
.L_x_15048:
[----:B------:R-:W-:-:S13]  /*19d0*/  ISETP.GE.AND P0, PT, R14, 0x2, PT ;  /* 0x000000020e00780c */ /* 0x000fda0003f06270 */
[----:B------:R-:W-:Y:S05]  /*19e0*/  @!P0 BRA `(.L_x_15050) ;  /* 0x0000000000108947 */ /* 0x000fea0003800000 */
[----:B------:R-:W-:-:S03]  /*19f0*/  UMOV UR6, 0xffffffff ;  /* 0xffffffff00067882 */ /* 0x000fc60000000000 */
[----:B------:R-:W-:Y:S05]  /*1a00*/  BRA.DIV UR6, `(.L_x_15051) ;  /* 0x0000001a06b47947 */ /* 0x000fea000b800000 */
[----:B------:R4:W0:Y:S02]  /*1a10*/  SHFL.IDX PT, R11, R13, R19, 0x181f ;  /* 0x00181f130d0b7589 */ /* 0x00082400000e0000 */
.L_x_15072:
[----:B0--3--:R-:W-:-:S07]  /*1a20*/  IMAD R10, R23, R11, R10 ;  /* 0x0000000b170a7224 */ /* 0x009fce00078e020a */
.L_x_15050:
[----:B------:R-:W-:-:S13]  /*1a30*/  ISETP.GE.AND P1, PT, R14, 0x3, PT ;  /* 0x000000030e00780c */ /* 0x000fda0003f26270 */
[----:B------:R-:W-:Y:S05]  /*1a40*/  @!P1 BRA `(.L_x_15052) ;  /* 0x0000000000109947 */ /* 0x000fea0003800000 */
[----:B------:R-:W-:-:S03]  /*1a50*/  UMOV UR6, 0xffffffff ;  /* 0xffffffff00067882 */ /* 0x000fc60000000000 */
[----:B------:R-:W-:Y:S05]  /*1a60*/  BRA.DIV UR6, `(.L_x_15053) ;  /* 0x0000001a06c07947 */ /* 0x000fea000b800000 */
[----:B------:R0:W0:Y:S02]  /*1a70*/  SHFL.IDX PT, R11, R13, R18, 0x181f ;  /* 0x00181f120d0b7589 */ /* 0x00002400000e0000 */
.L_x_15075:
[----:B0-----:R-:W-:-:S07]  /*1a80*/  IMAD R10, R28, R11, R10 ;  /* 0x0000000b1c0a7224 */ /* 0x001fce00078e020a */
.L_x_15052:
[----:B------:R-:W-:-:S13]  /*1a90*/  ISETP.GE.AND P2, PT, R14, 0x4, PT ;  /* 0x000000040e00780c */ /* 0x000fda0003f46270 */
[----:B------:R-:W-:Y:S05]  /*1aa0*/  @!P2 BRA `(.L_x_15054) ;  /* 0x000000000010a947 */ /* 0x000fea0003800000 */
[----:B------:R-:W-:-:S03]  /*1ab0*/  UMOV UR6, 0xffffffff ;  /* 0xffffffff00067882 */ /* 0x000fc60000000000 */
[----:B------:R-:W-:Y:S05]  /*1ac0*/  BRA.DIV UR6, `(.L_x_15055) ;  /* 0x0000001a06cc7947 */ /* 0x000fea000b800000 */
[----:B------:R0:W0:Y:S02]  /*1ad0*/  SHFL.IDX PT, R11, R13, R17, 0x181f ;  /* 0x00181f110d0b7589 */ /* 0x00002400000e0000 */
.L_x_15078:
[----:B0-----:R-:W-:-:S07]  /*1ae0*/  IMAD R10, R29, R11, R10 ;  /* 0x0000000b1d0a7224 */ /* 0x001fce00078e020a */
.L_x_15054:
[----:B------:R-:W-:-:S13]  /*1af0*/  ISETP.GE.AND P3, PT, R14, 0x5, PT ;  /* 0x000000050e00780c */ /* 0x000fda0003f66270 */
[----:B------:R-:W-:Y:S05]  /*1b00*/  @!P3 BRA `(.L_x_15056) ;  /* 0x000000000010b947 */ /* 0x000fea0003800000 */
[----:B------:R-:W-:-:S03]  /*1b10*/  UMOV UR6, 0xffffffff ;  /* 0xffffffff00067882 */ /* 0x000fc60000000000 */
[----:B------:R-:W-:Y:S05]  /*1b20*/  BRA.DIV UR6, `(.L_x_15057) ;  /* 0x0000001a06d87947 */ /* 0x000fea000b800000 */
[----:B------:R0:W0:Y:S02]  /*1b30*/  SHFL.IDX PT, R11, R13, R16, 0x181f ;  /* 0x00181f100d0b7589 */ /* 0x00002400000e0000 */
.L_x_15081:
[----:B0-----:R-:W-:-:S07]  /*1b40*/  IMAD R10, R30, R11, R10 ;  /* 0x0000000b1e0a7224 */ /* 0x001fce00078e020a */
.L_x_15056:
[----:B------:R-:W-:-:S13]  /*1b50*/  ISETP.GE.AND P4, PT, R14, 0x6, PT ;  /* 0x000000060e00780c */ /* 0x000fda0003f86270 */
[----:B------:R-:W-:Y:S05]  /*1b60*/  @!P4 BRA `(.L_x_15058) ;  /* 0x000000000010c947 */ /* 0x000fea0003800000 */
[----:B------:R-:W-:-:S03]  /*1b70*/  UMOV UR6, 0xffffffff ;  /* 0xffffffff00067882 */ /* 0x000fc60000000000 */
[----:B------:R-:W-:Y:S05]  /*1b80*/  BRA.DIV UR6, `(.L_x_15059) ;  /* 0x0000001a06e47947 */ /* 0x000fea000b800000 */
[----:B------:R0:W0:Y:S02]  /*1b90*/  SHFL.IDX PT, R11, R13, R3, 0x181f ;  /* 0x00181f030d0b7589 */ /* 0x00002400000e0000 */
.L_x_15084:
[----:B0-----:R-:W-:-:S07]  /*1ba0*/  IMAD R10, R31, R11, R10 ;  /* 0x0000000b1f0a7224 */ /* 0x001fce00078e020a */
.L_x_15058:
[----:B------:R-:W-:-:S13]  /*1bb0*/  ISETP.GE.AND P5, PT, R14, 0x7, PT ;  /* 0x000000070e00780c */ /* 0x000fda0003fa6270 */
[----:B------:R-:W-:Y:S05]  /*1bc0*/  @!P5 BRA `(.L_x_15060) ;  /* 0x000000000010d947 */ /* 0x000fea0003800000 */
[----:B------:R-:W-:-:S03]  /*1bd0*/  UMOV UR6, 0xffffffff ;  /* 0xffffffff00067882 */ /* 0x000fc60000000000 */
[----:B------:R-:W-:Y:S05]  /*1be0*/  BRA.DIV UR6, `(.L_x_15061) ;  /* 0x0000001a06f07947 */ /* 0x000fea000b800000 */
[----:B------:R0:W0:Y:S02]  /*1bf0*/  SHFL.IDX PT, R11, R13, R2, 0x181f ;  /* 0x00181f020d0b7589 */ /* 0x00002400000e0000 */
.L_x_15087:
[----:B0-----:R-:W-:-:S07]  /*1c00*/  IMAD R10, R32, R11, R10 ;  /* 0x0000000b200a7224 */ /* 0x001fce00078e020a */
.L_x_15060:
[----:B------:R-:W-:-:S13]  /*1c10*/  ISETP.GE.AND P6, PT, R14, 0x8, PT ;  /* 0x000000080e00780c */ /* 0x000fda0003fc6270 */
[----:B------:R-:W-:Y:S05]  /*1c20*/  @!P6 BRA `(.L_x_15062) ;  /* 0x000000000084e947 */ /* 0x000fea0003800000 */
[----:B------:R-:W-:-:S03]  /*1c30*/  UMOV UR6, 0xffffffff ;  /* 0xffffffff00067882 */ /* 0x000fc60000000000 */
[----:B------:R-:W-:Y:S05]  /*1c40*/  BRA.DIV UR6, `(.L_x_15063) ;  /* 0x0000001a06fc7947 */ /* 0x000fea000b800000 */
[----:B------:R0:W0:Y:S02]  /*1c50*/  SHFL.IDX PT, R11, R13, R0, 0x181f ;  /* 0x00181f000d0b7589 */ /* 0x00002400000e0000 */
.L_x_15090:
[----:B0-2---:R-:W-:Y:S01]  /*1c60*/  IMAD R10, R33, R11, R10 ;  /* 0x0000000b210a7224 */ /* 0x005fe200078e020a */
[----:B------:R-:W-:Y:S06]  /*1c70*/  BRA `(.L_x_15062) ;  /* 0x0000000000707947 */ /* 0x000fec0003800000 */
.L_x_15047:
        /* <DEDUP_REMOVED lines=28> */
.L_x_15062:
        /* <DEDUP_REMOVED lines=9> */
.L_x_15046:
[----:B------:R-:W-:Y:S05]  /*1ed0*/  BSYNC B0 ;  /* 0x0000000000007941 */ /* 0x000fea0003800000 */
.L_x_15045:
[----:B------:R-:W-:Y:S01]  /*1ee0*/  ISETP.NE.AND P6, PT, R27, RZ, PT ;  /* 0x000000ff1b00720c */ /* 0x000fe20003fc5270 */
[----:B------:R-:W-:-:S12]  /*1ef0*/  VIADD R12, R12, 0x1 ;  /* 0x000000010c0c7836 */ /* 0x000fd80000000000 */
[----:B------:R-:W-:Y:S05]  /*1f00*/  @!P6 BRA `(.L_x_15065) ;  /* 0xfffffff000f4e947 */ /* 0x000fea000383ffff */
[----:B------:R-:W-:Y:S05]  /*1f10*/  BSYNC B1 ;  /* 0x0000000000017941 */ /* 0x000fea0003800000 */
.L_x_15036:
[----:B------:R4:W5:Y:S04]  /*1f20*/  LDL.128 R24, [R1] ;  /* 0x0000000001187983 */ /* 0x0009680000100c00 */
[----:B------:R4:W5:Y:S04]  /*1f30*/  LDL.128 R4, [R1+0x10] ;  /* 0x0000100001047983 */ /* 0x0009680000100c00 */
[----:B0-----:R4:W5:Y:S04]  /*1f40*/  LDL.128 R8, [R1+0x20] ;  /* 0x0000200001087983 */ /* 0x0019680000100c00 */
[----:B------:R4:W5:Y:S02]  /*1f50*/  LDL.128 R12, [R1+0x30] ;  /* 0x00003000010c7983 */ /* 0x0009640000100c00 */
.L_x_15035:
        /* <DEDUP_REMOVED lines=335> */
.L_x_15049:
[----:B------:R-:W-:Y:S01]  /*3450*/  BSSY B2, `(.L_x_15067) ;  /* 0x0000007000027945 */ /* 0x000fe20003800000 */
[----:B------:R-:W-:Y:S01]  /*3460*/  IMAD.MOV.U32 R24, RZ, RZ, R21 ;  /* 0x000000ffff187224 */ /* 0x000fe200078e0015 */
[----:B------:R-:W-:Y:S01]  /*3470*/  MOV R11, 0xffffffff ;  /* 0xffffffff000b7802 */ /* 0x000fe20000000f00 */
[----:B------:R-:W-:-:S07]  /*3480*/  IMAD.MOV.U32 R26, RZ, RZ, 0x181f ;  /* 0x0000181fff1a7424 */ /* 0x000fce00078e00ff */
[----:B-123--:R-:W-:Y:S05]  /*3490*/  WARPSYNC.COLLECTIVE R11, `(.L_x_15068) ;  /* 0x000000000b087348 */ /* 0x00efea0003c00000 */
[----:B------:R0:W4:Y:S02]  /*34a0*/  SHFL.IDX P6, R11, R13, R24, R26 ;  /* 0x000000180d0b7389 */ /* 0x00012400000c001a */
[----:B01234-:R-:W-:Y:S05]  /*34b0*/  ENDCOLLECTIVE ;  /* 0x000000000000791b */ /* 0x01ffea0003800000 */
.L_x_15068:
[----:B------:R-:W-:Y:S05]  /*34c0*/  BSYNC B2 ;  /* 0x0000000000027941 */ /* 0x000fea0003800000 */
.L_x_15067:
[----:B------:R-:W-:Y:S05]  /*34d0*/  BRA `(.L_x_15069) ;  /* 0xffffffe400387947 */ /* 0x000fea000383ffff */
.L_x_15051:
[----:B------:R-:W-:Y:S01]  /*34e0*/  BSSY B2, `(.L_x_15070) ;  /* 0x0000007000027945 */ /* 0x000fe20003800000 */
[----:B------:R-:W-:Y:S01]  /*34f0*/  IMAD.MOV.U32 R24, RZ, RZ, R19 ;  /* 0x000000ffff187224 */ /* 0x000fe200078e0013 */
[----:B------:R-:W-:Y:S01]  /*3500*/  MOV R11, 0xffffffff ;  /* 0xffffffff000b7802 */ /* 0x000fe20000000f00 */
[----:B------:R-:W-:-:S07]  /*3510*/  IMAD.MOV.U32 R26, RZ, RZ, 0x181f ;  /* 0x0000181fff1a7424 */ /* 0x000fce00078e00ff */
[----:B0123--:R-:W-:Y:S05]  /*3520*/  WARPSYNC.COLLECTIVE R11, `(.L_x_15071) ;  /* 0x000000000b087348 */ /* 0x00ffea0003c00000 */
[----:B------:R4:W0:Y:S02]  /*3530*/  SHFL.IDX P6, R11, R13, R24, R26 ;  /* 0x000000180d0b7389 */ /* 0x00082400000c001a */
[----:B01234-:R-:W-:Y:S05]  /*3540*/  ENDCOLLECTIVE ;  /* 0x000000000000791b */ /* 0x01ffea0003800000 */
.L_x_15071:
[----:B------:R-:W-:Y:S05]  /*3550*/  BSYNC B2 ;  /* 0x0000000000027941 */ /* 0x000fea0003800000 */
.L_x_15070:
[----:B------:R-:W-:Y:S05]  /*3560*/  BRA `(.L_x_15072) ;  /* 0xffffffe4002c7947 */ /* 0x000fea000383ffff */
.L_x_15053:
[----:B------:R-:W-:Y:S01]  /*3570*/  BSSY B2, `(.L_x_15073) ;  /* 0x0000007000027945 */ /* 0x000fe20003800000 */
[----:B------:R-:W-:Y:S01]  /*3580*/  IMAD.MOV.U32 R24, RZ, RZ, R18 ;  /* 0x000000ffff187224 */ /* 0x000fe200078e0012 */
[----:B------:R-:W-:Y:S01]  /*3590*/  MOV R11, 0xffffffff ;  /* 0xffffffff000b7802 */ /* 0x000fe20000000f00 */
[----:B------:R-:W-:-:S07]  /*35a0*/  IMAD.MOV.U32 R26, RZ, RZ, 0x181f ;  /* 0x0000181fff1a7424 */ /* 0x000fce00078e00ff */
[----:B01234-:R-:W-:Y:S05]  /*35b0*/  WARPSYNC.COLLECTIVE R11, `(.L_x_15074) ;  /* 0x000000000b087348 */ /* 0x01ffea0003c00000 */
[----:B------:R0:W0:Y:S02]  /*35c0*/  SHFL.IDX P6, R11, R13, R24, R26 ;  /* 0x000000180d0b7389 */ /* 0x00002400000c001a */
[----:B01234-:R-:W-:Y:S05]  /*35d0*/  ENDCOLLECTIVE ;  /* 0x000000000000791b */ /* 0x01ffea0003800000 */
.L_x_15074:
[----:B------:R-:W-:Y:S05]  /*35e0*/  BSYNC B2 ;  /* 0x0000000000027941 */ /* 0x000fea0003800000 */
.L_x_15073:
[----:B------:R-:W-:Y:S05]  /*35f0*/  BRA `(.L_x_15075) ;  /* 0xffffffe400207947 */ /* 0x000fea000383ffff */
.L_x_15055:
[----:B------:R-:W-:Y:S01]  /*3600*/  BSSY B2, `(.L_x_15076) ;  /* 0x0000007000027945 */ /* 0x000fe20003800000 */
[----:B------:R-:W-:Y:S01]  /*3610*/  IMAD.MOV.U32 R24, RZ, RZ, R17 ;  /* 0x000000ffff187224 */ /* 0x000fe200078e0011 */
[----:B------:R-:W-:Y:S01]  /*3620*/  MOV R11, 0xffffffff ;  /* 0xffffffff000b7802 */ /* 0x000fe20000000f00 */
[----:B------:R-:W-:-:S07]  /*3630*/  IMAD.MOV.U32 R26, RZ, RZ, 0x181f ;  /* 0x0000181fff1a7424 */ /* 0x000fce00078e00ff */
[----:B01234-:R-:W-:Y:S05]  /*3640*/  WARPSYNC.COLLECTIVE R11, `(.L_x_15077) ;  /* 0x000000000b087348 */ /* 0x01ffea0003c00000 */
[----:B------:R0:W0:Y:S02]  /*3650*/  SHFL.IDX P6, R11, R13, R24, R26 ;  /* 0x000000180d0b7389 */ /* 0x00002400000c001a */
[----:B01234-:R-:W-:Y:S05]  /*3660*/  ENDCOLLECTIVE ;  /* 0x000000000000791b */ /* 0x01ffea0003800000 */
.L_x_15077:
[----:B------:R-:W-:Y:S05]  /*3670*/  BSYNC B2 ;  /* 0x0000000000027941 */ /* 0x000fea0003800000 */
.L_x_15076:
[----:B------:R-:W-:Y:S05]  /*3680*/  BRA `(.L_x_15078) ;  /* 0xffffffe400147947 */ /* 0x000fea000383ffff */
.L_x_15057:
[----:B------:R-:W-:Y:S01]  /*3690*/  HFMA2 R26, -RZ, RZ, 0, 0.0020122528076171875 ;  /* 0x0000181fff1a7431 */ /* 0x000fe200000001ff */
[----:B------:R-:W-:Y:S01]  /*36a0*/  BSSY B2, `(.L_x_15079) ;  /* 0x0000006000027945 */ /* 0x000fe20003800000 */
[----:B------:R-:W-:Y:S02]  /*36b0*/  IMAD.MOV.U32 R24, RZ, RZ, R16 ;  /* 0x000000ffff187224 */ /* 0x000fe400078e0010 */
[----:B------:R-:W-:-:S07]  /*36c0*/  IMAD.MOV.U32 R11, RZ, RZ, -0x1 ;  /* 0xffffffffff0b7424 */ /* 0x000fce00078e00ff */
[----:B01234-:R-:W-:Y:S05]  /*36d0*/  WARPSYNC.COLLECTIVE R11, `(.L_x_15080) ;  /* 0x000000000b087348 */ /* 0x01ffea0003c00000 */
[----:B------:R0:W0:Y:S02]  /*36e0*/  SHFL.IDX P6, R11, R13, R24, R26 ;  /* 0x000000180d0b7389 */ /* 0x00002400000c001a */
[----:B01234-:R-:W-:Y:S05]  /*36f0*/  ENDCOLLECTIVE ;  /* 0x000000000000791b */ /* 0x01ffea0003800000 */
.L_x_15080:
[----:B------:R-:W-:Y:S05]  /*3700*/  BSYNC B2 ;  /* 0x0000000000027941 */ /* 0x000fea0003800000 */
.L_x_15079:
[----:B------:R-:W-:Y:S05]  /*3710*/  BRA `(.L_x_15081) ;  /* 0xffffffe400087947 */ /* 0x000fea000383ffff */
.L_x_15059:
[----:B------:R-:W-:Y:S01]  /*3720*/  BSSY B2, `(.L_x_15082) ;  /* 0x0000007000027945 */ /* 0x000fe20003800000 */
[----:B------:R-:W-:Y:S01]  /*3730*/  MOV R24, R3 ;  /* 0x0000000300187202 */ /* 0x000fe20000000f00 */
[----:B------:R-:W-:Y:S01]  /*3740*/  IMAD.MOV.U32 R26, RZ, RZ, 0x181f ;  /* 0x0000181fff1a7424 */ /* 0x000fe200078e00ff */
[----:B------:R-:W-:-:S07]  /*3750*/  MOV R11, 0xffffffff ;  /* 0xffffffff000b7802 */ /* 0x000fce0000000f00 */
[----:B01234-:R-:W-:Y:S05]  /*3760*/  WARPSYNC.COLLECTIVE R11, `(.L_x_15083) ;  /* 0x000000000b087348 */ /* 0x01ffea0003c00000 */
[----:B------:R0:W0:Y:S02]  /*3770*/  SHFL.IDX P6, R11, R13, R24, R26 ;  /* 0x000000180d0b7389 */ /* 0x00002400000c001a */
[----:B01234-:R-:W-:Y:S05]  /*3780*/  ENDCOLLECTIVE ;  /* 0x000000000000791b */ /* 0x01ffea0003800000 */
.L_x_15083:
[----:B------:R-:W-:Y:S05]  /*3790*/  BSYNC B2 ;  /* 0x0000000000027941 */ /* 0x000fea0003800000 */
.L_x_15082:
[----:B------:R-:W-:Y:S05]  /*37a0*/  BRA `(.L_x_15084) ;  /* 0xffffffe000fc7947 */ /* 0x000fea000383ffff */
.L_x_15061:
[----:B------:R-:W-:Y:S01]  /*37b0*/  HFMA2 R26, -RZ, RZ, 0, 0.0020122528076171875 ;  /* 0x0000181fff1a7431 */ /* 0x000fe200000001ff */
[----:B------:R-:W-:Y:S01]  /*37c0*/  BSSY B2, `(.L_x_15085) ;  /* 0x0000006000027945 */ /* 0x000fe20003800000 */
[----:B------:R-:W-:Y:S02]  /*37d0*/  IMAD.MOV.U32 R24, RZ, RZ, R2 ;  /* 0x000000ffff187224 */ /* 0x000fe400078e0002 */
[----:B------:R-:W-:-:S07]  /*37e0*/  IMAD.MOV.U32 R11, RZ, RZ, -0x1 ;  /* 0xffffffffff0b7424 */ /* 0x000fce00078e00ff */
[----:B01234-:R-:W-:Y:S05]  /*37f0*/  WARPSYNC.COLLECTIVE R11, `(.L_x_15086) ;  /* 0x000000000b087348 */ /* 0x01ffea0003c00000 */
[----:B------:R0:W0:Y:S02]  /*3800*/  SHFL.IDX P6, R11, R13, R24, R26 ;  /* 0x000000180d0b7389 */ /* 0x00002400000c001a */
[----:B01234-:R-:W-:Y:S05]  /*3810*/  ENDCOLLECTIVE ;  /* 0x000000000000791b */ /* 0x01ffea0003800000 */
.L_x_15086:
[----:B------:R-:W-:Y:S05]  /*3820*/  BSYNC B2 ;  /* 0x0000000000027941 */ /* 0x000fea0003800000 */
.L_x_15085:
[----:B------:R-:W-:Y:S05]  /*3830*/  BRA `(.L_x_15087) ;  /* 0xffffffe000f07947 */ /* 0x000fea000383ffff */
.L_x_15063:
[----:B------:R-:W-:Y:S01]  /*3840*/  BSSY B2, `(.L_x_15088) ;  /* 0x0000007000027945 */ /* 0x000fe20003800000 */
[----:B------:R-:W-:Y:S01]  /*3850*/  MOV R24, R0 ;  /* 0x0000000000187202 */ /* 0x000fe20000000f00 */
[----:B------:R-:W-:Y:S01]  /*3860*/  IMAD.MOV.U32 R26, RZ, RZ, 0x181f ;  /* 0x0000181fff1a7424 */ /* 0x000fe200078e00ff */
[----:B------:R-:W-:-:S07]  /*3870*/  MOV R11, 0xffffffff ;  /* 0xffffffff000b7802 */ /* 0x000fce0000000f00 */
[----:B01234-:R-:W-:Y:S05]  /*3880*/  WARPSYNC.COLLECTIVE R11, `(.L_x_15089) ;  /* 0x000000000b087348 */ /* 0x01ffea0003c00000 */
[----:B------:R0:W0:Y:S02]  /*3890*/  SHFL.IDX P6, R11, R13, R24, R26 ;  /* 0x000000180d0b7389 */ /* 0x00002400000c001a */
[----:B01234-:R-:W-:Y:S05]  /*38a0*/  ENDCOLLECTIVE ;  /* 0x000000000000791b */ /* 0x01ffea0003800000 */
.L_x_15089:
[----:B------:R-:W-:Y:S05]  /*38b0*/  BSYNC B2 ;  /* 0x0000000000027941 */ /* 0x000fea0003800000 */
.L_x_15088:
[----:B------:R-:W-:Y:S05]  /*38c0*/  BRA `(.L_x_15090) ;  /* 0xffffffe000e47947 */ /* 0x000fea000383ffff */
        .weak           $__internal_312_$__cuda_sm20_div_s16
        .type           $__internal_312_$__cuda_sm20_div_s16,@function
        .size           $__internal_312_$__cuda_sm20_div_s16,($__internal_313_$__cuda_sm20_div_u16 - $__internal_312_$__cuda_sm20_div_s16)
$__internal_312_$__cuda_sm20_div_s16:
        /* <DEDUP_REMOVED lines=26> */
[----:B------:R-:W-:Y:S09]  /*3a70*/  RET.REL.NODEC R2 `(_Z9cuda_gemmIiLi128ELi2ELi1ELi2048ELi8ELi8ELi64ELi0ELi0EEviiiPT_S1_S1_iii) ;  /* 0xffffffc402607950 */ /* 0x000ff20003c3ffff */
        .weak           $__internal_313_$__cuda_sm20_div_u16
        .type           $__internal_313_$__cuda_sm20_div_u16,@function
        .size           $__internal_313_$__cuda_sm20_div_u16,(.L_x_38816 - $__internal_313_$__cuda_sm20_div_u16)
$__internal_313_$__cuda_sm20_div_u16:
        /* <DEDUP_REMOVED lines=18> */
[----:B------:R-:W-:Y:S06]  /*3ba0*/  RET.REL.NODEC R2 `(_Z9cuda_gemmIiLi128ELi2ELi1ELi2048ELi8ELi8ELi64ELi0ELi0EEviiiPT_S1_S1_iii) ;  /* 0xffffffc402147950 */ /* 0x000fec0003c3ffff */
.L_x_15091:
        /* <DEDUP_REMOVED lines=13> */
.L_x_38816:


//--------------------- .text._Z9cuda_gemmIiLi128ELi2ELi1ELi2048ELi4ELi4ELi64ELi1ELi1EEviiiPT_S1_S1_iii --------------------------
	.section	.text._Z9cuda_gemmIiLi128ELi2ELi1ELi2048ELi4ELi4ELi64ELi1ELi1EEviiiPT_S1_S1_iii,"ax",@progbits
	.align	128
        .global         _Z9cuda_gemmIiLi128ELi2ELi1ELi2048ELi4ELi4ELi64ELi1ELi1EEviiiPT_S1_S1_iii
        .type           _Z9cuda_gemmIiLi128ELi2ELi1ELi2048ELi4ELi4ELi64ELi1ELi1EEviiiPT_S1_S1_iii,@function
        .size           _Z9cuda_gemmIiLi128ELi2ELi1ELi2048ELi4ELi4ELi64ELi1ELi1EEviiiPT_S1_S1_iii,(.L_x_38817 - _Z9cuda_gemmIiLi128ELi2ELi1ELi2048ELi4ELi4ELi64ELi1ELi1EEviiiPT_S1_S1_iii)
        .other          _Z9cuda_gemmIiLi128ELi2ELi1ELi2048ELi4ELi4ELi64ELi1ELi1EEviiiPT_S1_S1_iii,@"STO_CUDA_ENTRY STV_DEFAULT"
_Z9cuda_gemmIiLi128ELi2ELi1ELi2048ELi4ELi4ELi64ELi1ELi1EEviiiPT_S1_S1_iii:
.text._Z9cuda_gemmIiLi128ELi2ELi1ELi2048ELi4ELi4ELi64ELi1ELi1EEviiiPT_S1_S1_iii:
        /* <DEDUP_REMOVED lines=12> */
.L_x_15094:
        /* <DEDUP_REMOVED lines=10> */
.L_x_15093:
[----:B------:R-:W-:Y:S05]  /*0160*/  BSYNC.RECONVERGENT B0 ;  /* 0x0000000000007941 */ /* 0x000fea0003800200 */
.L_x_15092:
        /* <DEDUP_REMOVED lines=14> */
[----:B------:R-:W-:Y:S05]  /*0250*/  CALL.REL.NOINC `($__internal_314_$__cuda_sm20_div_u16) ;  /* 0x0000000c00507944 */ /* 0x000fea0003c00000 */
[----:B------:R-:W0:Y:S01]  /*0260*/  S2UR UR5, SR_CgaCtaId ;  /* 0x00000000000579c3 */ /* 0x000e220000008800 */
[----:B------:R-:W-:Y:S01]  /*0270*/  UMOV UR4, 0x400 ;  /* 0x0000040000047882 */ /* 0x000fe20000000000 */
[----:B------:R-:W-:Y:S01]  /*0280*/  LOP3.LUT R6, R9, 0x3, RZ, 0xc0, !PT ;  /* 0x0000000309067812 */ /* 0x000fe200078ec0ff */
[----:B------:R-:W-:-:S04]  /*0290*/  UIADD3 UR4, UPT, UPT, UR4, 0x80, URZ ;  /* 0x0000008004047890 */ /* 0x000fc8000fffe0ff */
[----:B0-----:R-:W-:-:S06]  /*02a0*/  ULEA UR4, UR5, UR4, 0x18 ;  /* 0x0000000405047291 */ /* 0x001fcc000f8ec0ff */
[----:B------:R-:W-:-:S07]  /*02b0*/  LEA R8, R0, UR4, 0x4 ;  /* 0x0000000400087c11 */ /* 0x000fce000f8e20ff */
.L_x_15099:
        /* <DEDUP_REMOVED lines=29> */
.L_x_15096:
[----:B0-----:R-:W-:Y:S05]  /*0490*/  BSYNC.RECONVERGENT B0 ;  /* 0x0000000000007941 */ /* 0x001fea0003800200 */
.L_x_15095:
        /* <DEDUP_REMOVED lines=8> */
.L_x_15098:
        /* <DEDUP_REMOVED lines=26> */
.L_x_15097:
        /* <DEDUP_REMOVED lines=142> */
        .weak           $__internal_314_$__cuda_sm20_div_u16
        .type           $__internal_314_$__cuda_sm20_div_u16,@function
        .size           $__internal_314_$__cuda_sm20_div_u16,(.L_x_38817 - $__internal_314_$__cuda_sm20_div_u16)
$__internal_314_$__cuda_sm20_div_u16:
        /* <DEDUP_REMOVED lines=18> */
[----:B------:R-:W-:Y:S06]  /*10c0*/  RET.REL.NODEC R2 `(_Z9cuda_gemmIiLi128ELi2ELi1ELi2048ELi4ELi4ELi64ELi1ELi1EEviiiPT_S1_S1_iii) ;  /* 0xffffffec02cc7950 */ /* 0x000fec0003c3ffff */
.L_x_15100:
        /* <DEDUP_REMOVED lines=11> */
.L_x_38817:


//--------------------- .text._Z9cuda_gemmIiLi128ELi2ELi1ELi2048ELi4ELi4ELi64ELi1ELi0EEviiiPT_S1_S1_iii --------------------------
	.section	.text._Z9cuda_gemmIiLi128ELi2ELi1ELi2048ELi4ELi4ELi64ELi1ELi0EEviiiPT_S1_S1_iii,"ax",@progbits
	.align	128
        .global         _Z9cuda_gemmIiLi128ELi2ELi1ELi2048ELi4ELi4ELi64ELi1ELi0EEviiiPT_S1_S1_iii
        .type           _Z9cuda_gemmIiLi128ELi2ELi1ELi2048ELi4ELi4ELi64ELi1ELi0EEviiiPT_S1_S1_iii,@function
        .size           _Z9cuda_gemmIiLi128ELi2ELi1ELi2048ELi4ELi4ELi64ELi1ELi0EEviiiPT_S1_S1_iii,(.L_x_38819 - _Z9cuda_gemmIiLi128ELi2ELi1ELi2048ELi4ELi4ELi64ELi1ELi0EEviiiPT_S1_S1_iii)
        .other          _Z9cuda_gemmIiLi128ELi2ELi1ELi2048ELi4ELi4ELi64ELi1ELi0EEviiiPT_S1_S1_iii,@"STO_CUDA_ENTRY STV_DEFAULT"
_Z9cuda_gemmIiLi128ELi2ELi1ELi2048ELi4ELi4ELi64ELi1ELi0EEviiiPT_S1_S1_iii:
.text._Z9cuda_gemmIiLi128ELi2ELi1ELi2048ELi4ELi4ELi64ELi1ELi0EEviiiPT_S1_S1_iii:
        /* <DEDUP_REMOVED lines=60> */
.L_x_15103:
        /* <DEDUP_REMOVED lines=25> */
.L_x_15102:
[----:B------:R-:W-:Y:S05]  /*0550*/  BSYNC.RECONVERGENT B0 ;  /* 0x0000000000007941 */ /* 0x000fea0003800200 */
.L_x_15101:
[----:B------:R-:W-:Y:S01]  /*0560*/  IMAD.MOV.U32 R4, RZ, RZ, 0x80 ;  /* 0x00000080ff047424 */ /* 0x000fe200078e00ff */
[----:B------:R-:W-:Y:S02]  /*0570*/  MOV R26, R0 ;  /* 0x00000000001a7202 */ /* 0x000fe40000000f00 */
[----:B------:R-:W-:-:S07]  /*0580*/  MOV R5, 0x5a0 ;  /* 0x000005a000057802 */ /* 0x000fce0000000f00 */
[----:B0-----:R-:W-:Y:S05]  /*0590*/  CALL.REL.NOINC `($__internal_315_$__cuda_sm20_div_s16) ;  /* 0x00000024007c7944 */ /* 0x001fea0003c00000 */
[----:B------:R-:W-:Y:S01]  /*05a0*/  PRMT R26, R4, 0x9910, RZ ;  /* 0x00009910041a7816 */ /* 0x000fe200000000ff */
[----:B------:R-:W-:Y:S01]  /*05b0*/  IMAD.MOV.U32 R4, RZ, RZ, 0x4 ;  /* 0x00000004ff047424 */ /* 0x000fe200078e00ff */
[----:B------:R-:W-:-:S07]  /*05c0*/  MOV R5, 0x5e0 ;  /* 0x000005e000057802 */ /* 0x000fce0000000f00 */
[----:B------:R-:W-:Y:S05]  /*05d0*/  CALL.REL.NOINC `($__internal_315_$__cuda_sm20_div_s16) ;  /* 0x00000024006c7944 */ /* 0x000fea0003c00000 */
        /* <DEDUP_REMOVED lines=39> */
[----:B------:R-:W-:Y:S05]  /*0850*/  CALL.REL.NOINC `($__internal_316_$__cuda_sm20_div_u16) ;  /* 0x0000002400307944 */ /* 0x000fea0003c00000 */
        /* <DEDUP_REMOVED lines=24> */
.L_x_15122:
        /* <DEDUP_REMOVED lines=36> */
.L_x_15105:
[----:B------:R-:W-:Y:S05]  /*0c20*/  BSYNC.RECONVERGENT B0 ;  /* 0x0000000000007941 */ /* 0x000fea0003800200 */
.L_x_15104:
        /* <DEDUP_REMOVED lines=17> */
.L_x_15107:
        /* <DEDUP_REMOVED lines=35> */
.L_x_15106:
        /* <DEDUP_REMOVED lines=13> */
.L_x_15121:
        /* <DEDUP_REMOVED lines=32> */
.L_x_15120:
        /* <DEDUP_REMOVED lines=9> */
.L_x_15125:
[----:B01----:R-:W-:Y:S01]  /*12d0*/  IMAD R12, R33, R12, RZ ;  /* 0x0000000c210c7224 */ /* 0x003fe200078e02ff */
[----:B------:R-:W-:Y:S06]  /*12e0*/  @!P2 BRA `(.L_x_15114) ;  /* 0x000000000010a947 */ /* 0x000fec0003800000 */
[----:B------:R-:W-:-:S03]  /*12f0*/  UMOV UR7, 0xffffffff ;  /* 0xffffffff00077882 */ /* 0x000fc60000000000 */
[----:B------:R-:W-:Y:S05]  /*1300*/  BRA.DIV UR7, `(.L_x_15115) ;  /* 0x0000001607b47947 */ /* 0x000fea000b800000 */
[----:B------:R0:W1:Y:S02]  /*1310*/  SHFL.IDX PT, R13, R14, R2, 0x1c1f ;  /* 0x001c1f020e0d7589 */ /* 0x00006400000e0000 */
.L_x_15128:
[----:B-1--4-:R-:W-:-:S07]  /*1320*/  IMAD R12, R32, R13, R12 ;  /* 0x0000000d200c7224 */ /* 0x012fce00078e020c */
.L_x_15114:
[----:B------:R-:W-:-:S13]  /*1330*/  ISETP.GE.AND P2, PT, R15, 0x3, PT ;  /* 0x000000030f00780c */ /* 0x000fda0003f46270 */
[----:B------:R-:W-:Y:S05]  /*1340*/  @!P2 BRA `(.L_x_15116) ;  /* 0x000000000010a947 */ /* 0x000fea0003800000 */
[----:B------:R-:W-:-:S03]  /*1350*/  UMOV UR7, 0xffffffff ;  /* 0xffffffff00077882 */ /* 0x000fc60000000000 */
[----:B------:R-:W-:Y:S05]  /*1360*/  BRA.DIV UR7, `(.L_x_15117) ;  /* 0x0000001607c07947 */ /* 0x000fea000b800000 */
[----:B------:R1:W0:Y:S02]  /*1370*/  SHFL.IDX PT, R13, R14, R3, 0x1c1f ;  /* 0x001c1f030e0d7589 */ /* 0x00022400000e0000 */
.L_x_15131:
[----:B0-2---:R-:W-:-:S07]  /*1380*/  IMAD R12, R31, R13, R12 ;  /* 0x0000000d1f0c7224 */ /* 0x005fce00078e020c */
.L_x_15116:
[----:B------:R-:W-:-:S13]  /*1390*/  ISETP.GE.AND P2, PT, R15, 0x4, PT ;  /* 0x000000040f00780c */ /* 0x000fda0003f46270 */
[----:B------:R-:W-:Y:S05]  /*13a0*/  @!P2 BRA `(.L_x_15118) ;  /* 0x00000000005ca947 */ /* 0x000fea0003800000 */
[----:B------:R-:W-:-:S03]  /*13b0*/  UMOV UR7, 0xffffffff ;  /* 0xffffffff00077882 */ /* 0x000fc60000000000 */
[----:B------:R-:W-:Y:S05]  /*13c0*/  BRA.DIV UR7, `(.L_x_15119) ;  /* 0x0000001607cc7947 */ /* 0x000fea000b800000 */
[----:B------:R0:W0:Y:S02]  /*13d0*/  SHFL.IDX PT, R13, R14, R17, 0x1c1f ;  /* 0x001c1f110e0d7589 */ /* 0x00002400000e0000 */
.L_x_15134:
[----:B0--3--:R-:W-:Y:S01]  /*13e0*/  IMAD R12, R29, R13, R12 ;  /* 0x0000000d1d0c7224 */ /* 0x009fe200078e020c */
[----:B------:R-:W-:Y:S06]  /*13f0*/  BRA `(.L_x_15118) ;  /* 0x0000000000487947 */ /* 0x000fec0003800000 */
.L_x_15112:
        /* <DEDUP_REMOVED lines=18> */
.L_x_15118:
        /* <DEDUP_REMOVED lines=9> */
.L_x_15111:
[----:B------:R-:W-:Y:S05]  /*15b0*/  BSYNC B0 ;  /* 0x0000000000007941 */ /* 0x000fea0003800000 */
.L_x_15110:
[----:B------:R-:W-:Y:S01]  /*15c0*/  VIADD R5, R5, 0x1 ;  /* 0x0000000105057836 */ /* 0x000fe20000000000 */
[----:B------:R-:W-:Y:S06]  /*15d0*/  @!P0 BRA `(.L_x_15121) ;  /* 0xfffffff800988947 */ /* 0x000fec000383ffff */
[----:B------:R-:W-:Y:S05]  /*15e0*/  BSYNC B1 ;  /* 0x0000000000017941 */ /* 0x000fea0003800000 */
.L_x_15109:
[----:B------:R2:W5:Y:S04]  /*15f0*/  LDL.128 R20, [R1] ;  /* 0x0000000001147983 */ /* 0x0005680000100c00 */
[----:B01----:R0:W5:Y:S04]  /*1600*/  LDL.128 R12, [R1+0x10] ;  /* 0x00001000010c7983 */ /* 0x0031680000100c00 */
[----:B------:R0:W5:Y:S04]  /*1610*/  LDL.128 R8, [R1+0x20] ;  /* 0x0000200001087983 */ /* 0x0001680000100c00 */
[----:B--2---:R0:W5:Y:S02]  /*1620*/  LDL.128 R4, [R1+0x30] ;  /* 0x0000300001047983 */ /* 0x0041640000100c00 */
.L_x_15108:
        /* <DEDUP_REMOVED lines=305> */
.L_x_15113:
[----:B------:R-:W-:Y:S01]  /*2940*/  BSSY B2, `(.L_x_15123) ;  /* 0x0000007000027945 */ /* 0x000fe20003800000 */
[----:B------:R-:W-:Y:S01]  /*2950*/  MOV R20, R16 ;  /* 0x0000001000147202 */ /* 0x000fe20000000f00 */
[----:B------:R-:W-:Y:S01]  /*2960*/  IMAD.MOV.U32 R21, RZ, RZ, 0x1c1f ;  /* 0x00001c1fff157424 */ /* 0x000fe200078e00ff */
[----:B------:R-:W-:-:S07]  /*2970*/  MOV R13, 0xffffffff ;  /* 0xffffffff000d7802 */ /* 0x000fce0000000f00 */
[----:B-1234-:R-:W-:Y:S05]  /*2980*/  WARPSYNC.COLLECTIVE R13, `(.L_x_15124) ;  /* 0x000000000d087348 */ /* 0x01efea0003c00000 */
[----:B------:R0:W0:Y:S02]  /*2990*/  SHFL.IDX P3, R13, R14, R20, R21 ;  /* 0x000000140e0d7389 */ /* 0x0000240000060015 */
[----:B01234-:R-:W-:Y:S05]  /*29a0*/  ENDCOLLECTIVE ;  /* 0x000000000000791b */ /* 0x01ffea0003800000 */
.L_x_15124:
[----:B------:R-:W-:Y:S05]  /*29b0*/  BSYNC B2 ;  /* 0x0000000000027941 */ /* 0x000fea0003800000 */
.L_x_15123:
[----:B------:R-:W-:Y:S01]  /*29c0*/  IMAD.MOV.U32 R12, RZ, RZ, R13 ;  /* 0x000000ffff0c7224 */ /* 0x000fe200078e000d */
[----:B------:R-:W-:Y:S06]  /*29d0*/  BRA `(.L_x_15125) ;  /* 0xffffffe8003c7947 */ /* 0x000fec000383ffff */
.L_x_15115:
[----:B------:R-:W-:Y:S01]  /*29e0*/  BSSY B2, `(.L_x_15126) ;  /* 0x0000007000027945 */ /* 0x000fe20003800000 */
[----:B------:R-:W-:Y:S01]  /*29f0*/  MOV R20, R2 ;  /* 0x0000000200147202 */ /* 0x000fe20000000f00 */
[----:B------:R-:W-:Y:S01]  /*2a00*/  IMAD.MOV.U32 R21, RZ, RZ, 0x1c1f ;  /* 0x00001c1fff157424 */ /* 0x000fe200078e00ff */
[----:B------:R-:W-:-:S07]  /*2a10*/  MOV R13, 0xffffffff ;  /* 0xffffffff000d7802 */ /* 0x000fce0000000f00 */
[----:B--234-:R-:W-:Y:S05]  /*2a20*/  WARPSYNC.COLLECTIVE R13, `(.L_x_15127) ;  /* 0x000000000d087348 */ /* 0x01cfea0003c00000 */
[----:B------:R0:W1:Y:S02]  /*2a30*/  SHFL.IDX P3, R13, R14, R20, R21 ;  /* 0x000000140e0d7389 */ /* 0x0000640000060015 */
[----:B01234-:R-:W-:Y:S05]  /*2a40*/  ENDCOLLECTIVE ;  /* 0x000000000000791b */ /* 0x01ffea0003800000 */
.L_x_15127:
[----:B------:R-:W-:Y:S05]  /*2a50*/  BSYNC B2 ;  /* 0x0000000000027941 */ /* 0x000fea0003800000 */
.L_x_15126:
[----:B------:R-:W-:Y:S05]  /*2a60*/  BRA `(.L_x_15128) ;  /* 0xffffffe8002c7947 */ /* 0x000fea000383ffff */
.L_x_15117:
[----:B------:R-:W-:Y:S01]  /*2a70*/  HFMA2 R21, -RZ, RZ, 0, 0.004024505615234375 ;  /* 0x00001c1fff157431 */ /* 0x000fe200000001ff */
[----:B------:R-:W-:Y:S01]  /*2a80*/  BSSY B2, `(.L_x_15129) ;  /* 0x0000006000027945 */ /* 0x000fe20003800000 */
[----:B------:R-:W-:Y:S02]  /*2a90*/  IMAD.MOV.U32 R20, RZ, RZ, R3 ;  /* 0x000000ffff147224 */ /* 0x000fe400078e0003 */
[----:B------:R-:W-:-:S07]  /*2aa0*/  IMAD.MOV.U32 R13, RZ, RZ, -0x1 ;  /* 0xffffffffff0d7424 */ /* 0x000fce00078e00ff */
[----:B0-234-:R-:W-:Y:S05]  /*2ab0*/  WARPSYNC.COLLECTIVE R13, `(.L_x_15130) ;  /* 0x000000000d087348 */ /* 0x01dfea0003c00000 */
[----:B------:R1:W0:Y:S02]  /*2ac0*/  SHFL.IDX P3, R13, R14, R20, R21 ;  /* 0x000000140e0d7389 */ /* 0x0002240000060015 */
[----:B01234-:R-:W-:Y:S05]  /*2ad0*/  ENDCOLLECTIVE ;  /* 0x000000000000791b */ /* 0x01ffea0003800000 */
.L_x_15130:
[----:B------:R-:W-:Y:S05]  /*2ae0*/  BSYNC B2 ;  /* 0x0000000000027941 */ /* 0x000fea0003800000 */
.L_x_15129:
[----:B------:R-:W-:Y:S05]  /*2af0*/  BRA `(.L_x_15131) ;  /* 0xffffffe800207947 */ /* 0x000fea000383ffff */
.L_x_15119:
[----:B------:R-:W-:Y:S01]  /*2b00*/  BSSY B2, `(.L_x_15132) ;  /* 0x0000007000027945 */ /* 0x000fe20003800000 */
[----:B------:R-:W-:Y:S01]  /*2b10*/  MOV R20, R17 ;  /* 0x0000001100147202 */ /* 0x000fe20000000f00 */
[----:B------:R-:W-:Y:S01]  /*2b20*/  IMAD.MOV.U32 R21, RZ, RZ, 0x1c1f ;  /* 0x00001c1fff157424 */ /* 0x000fe200078e00ff */
[----:B------:R-:W-:-:S07]  /*2b30*/  MOV R13, 0xffffffff ;  /* 0xffffffff000d7802 */ /* 0x000fce0000000f00 */
[----:B01234-:R-:W-:Y:S05]  /*2b40*/  WARPSYNC.COLLECTIVE R13, `(.L_x_15133) ;  /* 0x000000000d087348 */ /* 0x01ffea0003c00000 */
[----:B------:R0:W0:Y:S02]  /*2b50*/  SHFL.IDX P3, R13, R14, R20, R21 ;  /* 0x000000140e0d7389 */ /* 0x0000240000060015 */
[----:B01234-:R-:W-:Y:S05]  /*2b60*/  ENDCOLLECTIVE ;  /* 0x000000000000791b */ /* 0x01ffea0003800000 */
.L_x_15133:
[----:B------:R-:W-:Y:S05]  /*2b70*/  BSYNC B2 ;  /* 0x0000000000027941 */ /* 0x000fea0003800000 */
.L_x_15132:
[----:B------:R-:W-:Y:S05]  /*2b80*/  BRA `(.L_x_15134) ;  /* 0xffffffe800147947 */ /* 0x000fea000383ffff */
        .weak           $__internal_315_$__cuda_sm20_div_s16
        .type           $__internal_315_$__cuda_sm20_div_s16,@function
        .size           $__internal_315_$__cuda_sm20_div_s16,($__internal_316_$__cuda_sm20_div_u16 - $__internal_315_$__cuda_sm20_div_s16)
$__internal_315_$__cuda_sm20_div_s16:
        /* <DEDUP_REMOVED lines=24> */
[----:B------:R-:W-:Y:S05]  /*2d10*/  RET.REL.NODEC R2 `(_Z9cuda_gemmIiLi128ELi2ELi1ELi2048ELi4ELi4ELi64ELi1ELi0EEviiiPT_S1_S1_iii) ;  /* 0xffffffd002b87950 */ /* 0x000fea0003c3ffff */
        .weak           $__internal_316_$__cuda_sm20_div_u16
        .type           $__internal_316_$__cuda_sm20_div_u16,@function
        .size           $__internal_316_$__cuda_sm20_div_u16,(.L_x_38819 - $__internal_316_$__cuda_sm20_div_u16)
$__internal_316_$__cuda_sm20_div_u16:
        /* <DEDUP_REMOVED lines=18> */
[----:B------:R-:W-:Y:S06]  /*2e40*/  RET.REL.NODEC R2 `(_Z9cuda_gemmIiLi128ELi2ELi1ELi2048ELi4ELi4ELi64ELi1ELi0EEviiiPT_S1_S1_iii) ;  /* 0xffffffd0026c7950 */ /* 0x000fec0003c3ffff */
.L_x_15135:
        /* <DEDUP_REMOVED lines=11> */
.L_x_38819:


//--------------------- .text._Z9cuda_gemmIiLi128ELi2ELi1ELi2048ELi4ELi4ELi64ELi0ELi1EEviiiPT_S1_S1_iii --------------------------
	.section	.text._Z9cuda_gemmIiLi128ELi2ELi1ELi2048ELi4ELi4ELi64ELi0ELi1EEviiiPT_S1_S1_iii,"ax",@progbits
	.align	128
        .global         _Z9cuda_gemmIiLi128ELi2ELi1ELi2048ELi4ELi4ELi64ELi0ELi1EEviiiPT_S1_S1_iii
        .type           _Z9cuda_gemmIiLi128ELi2ELi1ELi2048ELi4ELi4ELi64ELi0ELi1EEviiiPT_S1_S1_iii,@function
        .size           _Z9cuda_gemmIiLi128ELi2ELi1ELi2048ELi4ELi4ELi64ELi0ELi1EEviiiPT_S1_S1_iii,(.L_x_38820 - _Z9cuda_gemmIiLi128ELi2ELi1ELi2048ELi4ELi4ELi64ELi0ELi1EEviiiPT_S1_S1_iii)
        .other          _Z9cuda_gemmIiLi128ELi2ELi1ELi2048ELi4ELi4ELi64ELi0ELi1EEviiiPT_S1_S1_iii,@"STO_CUDA_ENTRY STV_DEFAULT"
_Z9cuda_gemmIiLi128ELi2ELi1ELi2048ELi4ELi4ELi64ELi0ELi1EEviiiPT_S1_S1_iii:
.text._Z9cuda_gemmIiLi128ELi2ELi1ELi2048ELi4ELi4ELi64ELi0ELi1EEviiiPT_S1_S1_iii:
        /* <DEDUP_REMOVED lines=12> */
.L_x_15138:
        /* <DEDUP_REMOVED lines=10> */
.L_x_15137:
[----:B------:R-:W-:Y:S05]  /*0160*/  BSYNC.RECONVERGENT B0 ;  /* 0x0000000000007941 */ /* 0x000fea0003800200 */
.L_x_15136:
        /* <DEDUP_REMOVED lines=19> */
[----:B------:R-:W-:Y:S05]  /*02a0*/  CALL.REL.NOINC `($__internal_317_$__cuda_sm20_div_u16) ;  /* 0x0000000c00e87944 */ /* 0x000fea0003c00000 */
        /* <DEDUP_REMOVED lines=20> */
.L_x_15143:
        /* <DEDUP_REMOVED lines=35> */
.L_x_15140:
[----:B01----:R-:W-:Y:S05]  /*0620*/  BSYNC.RECONVERGENT B0 ;  /* 0x0000000000007941 */ /* 0x003fea0003800200 */
.L_x_15139:
        /* <DEDUP_REMOVED lines=14> */
.L_x_15142:
        /* <DEDUP_REMOVED lines=34> */
.L_x_15141:
        /* <DEDUP_REMOVED lines=146> */
        .weak           $__internal_317_$__cuda_sm20_div_u16
        .type           $__internal_317_$__cuda_sm20_div_u16,@function
        .size           $__internal_317_$__cuda_sm20_div_u16,(.L_x_38820 - $__internal_317_$__cuda_sm20_div_u16)
$__internal_317_$__cuda_sm20_div_u16:
        /* <DEDUP_REMOVED lines=18> */
[----:B------:R-:W-:Y:S06]  /*1370*/  RET.REL.NODEC R2 `(_Z9cuda_gemmIiLi128ELi2ELi1ELi2048ELi4ELi4ELi64ELi0ELi1EEviiiPT_S1_S1_iii) ;  /* 0xffffffec02207950 */ /* 0x000fec0003c3ffff */
.L_x_15144:
        /* <DEDUP_REMOVED lines=16> */
.L_x_38820:


//--------------------- .text._Z9cuda_gemmIiLi128ELi2ELi1ELi2048ELi4ELi4ELi64ELi0ELi0EEviiiPT_S1_S1_iii --------------------------
	.section	.text._Z9cuda_gemmIiLi128ELi2ELi1ELi2048ELi4ELi4ELi64ELi0ELi0EEviiiPT_S1_S1_iii,"ax",@progbits
	.align	128
        .global         _Z9cuda_gemmIiLi128ELi2ELi1ELi2048ELi4ELi4ELi64ELi0ELi0EEviiiPT_S1_S1_iii
        .type           _Z9cuda_gemmIiLi128ELi2ELi1ELi2048ELi4ELi4ELi64ELi0ELi0EEviiiPT_S1_S1_iii,@function
        .size           _Z9cuda_gemmIiLi128ELi2ELi1ELi2048ELi4ELi4ELi64ELi0ELi0EEviiiPT_S1_S1_iii,(.L_x_38822 - _Z9cuda_gemmIiLi128ELi2ELi1ELi2048ELi4ELi4ELi64ELi0ELi0EEviiiPT_S1_S1_iii)
        .other          _Z9cuda_gemmIiLi128ELi2ELi1ELi2048ELi4ELi4ELi64ELi0ELi0EEviiiPT_S1_S1_iii,@"STO_CUDA_ENTRY STV_DEFAULT"
_Z9cuda_gemmIiLi128ELi2ELi1ELi2048ELi4ELi4ELi64ELi0ELi0EEviiiPT_S1_S1_iii:
.text._Z9cuda_gemmIiLi128ELi2ELi1ELi2048ELi4ELi4ELi64ELi0ELi0EEviiiPT_S1_S1_iii:
        /* <DEDUP_REMOVED lines=60> */
.L_x_15147:
        /* <DEDUP_REMOVED lines=25> */
.L_x_15146:
[----:B------:R-:W-:Y:S05]  /*0550*/  BSYNC.RECONVERGENT B0 ;  /* 0x0000000000007941 */ /* 0x000fea0003800200 */
.L_x_15145:
[----:B------:R-:W-:Y:S01]  /*0560*/  IMAD.MOV.U32 R4, RZ, RZ, 0x80 ;  /* 0x00000080ff047424 */ /* 0x000fe200078e00ff */
[----:B------:R-:W-:Y:S02]  /*0570*/  MOV R5, R0 ;  /* 0x0000000000057202 */ /* 0x000fe40000000f00 */
[----:B------:R-:W-:-:S07]  /*0580*/  MOV R6, 0x5a0 ;  /* 0x000005a000067802 */ /* 0x000fce0000000f00 */
[----:B0-----:R-:W-:Y:S05]  /*0590*/  CALL.REL.NOINC `($__internal_318_$__cuda_sm20_div_s16) ;  /* 0x0000002800587944 */ /* 0x001fea0003c00000 */
[----:B------:R-:W-:Y:S01]  /*05a0*/  UPRMT UR4, UR8, 0x9910, URZ ;  /* 0x0000991008047896 */ /* 0x000fe200080000ff */
[----:B------:R-:W-:Y:S01]  /*05b0*/  IMAD.MOV.U32 R4, RZ, RZ, 0x4 ;  /* 0x00000004ff047424 */ /* 0x000fe200078e00ff */
[----:B------:R-:W-:-:S04]  /*05c0*/  MOV R6, 0x600 ;  /* 0x0000060000067802 */ /* 0x000fc80000000f00 */
[----:B------:R-:W-:Y:S01]  /*05d0*/  IMAD.U32 R5, RZ, RZ, UR4 ;  /* 0x00000004ff057e24 */ /* 0x000fe2000f8e00ff */
[----:B------:R-:W-:-:S06]  /*05e0*/  UMOV UR4, UR8 ;  /* 0x0000000800047c82 */ /* 0x000fcc0008000000 */
[----:B------:R-:W-:Y:S05]  /*05f0*/  CALL.REL.NOINC `($__internal_318_$__cuda_sm20_div_s16) ;  /* 0x0000002800407944 */ /* 0x000fea0003c00000 */
        /* <DEDUP_REMOVED lines=41> */
[----:B------:R-:W-:Y:S05]  /*0890*/  CALL.REL.NOINC `($__internal_319_$__cuda_sm20_div_u16) ;  /* 0x0000002800047944 */ /* 0x000fea0003c00000 */
        /* <DEDUP_REMOVED lines=37> */
.L_x_15170:
        /* <DEDUP_REMOVED lines=38> */
.L_x_15149:
[----:B------:R-:W-:Y:S05]  /*0d50*/  BSYNC.RECONVERGENT B0 ;  /* 0x0000000000007941 */ /* 0x000fea0003800200 */
.L_x_15148:
        /* <DEDUP_REMOVED lines=20> */
.L_x_15151:
        /* <DEDUP_REMOVED lines=34> */
.L_x_15150:
        /* <DEDUP_REMOVED lines=14> */
.L_x_15169:
        /* <DEDUP_REMOVED lines=17> */
.L_x_15154:
        /* <DEDUP_REMOVED lines=8> */
.L_x_15155:
        /* <DEDUP_REMOVED lines=8> */
.L_x_15156:
        /* <DEDUP_REMOVED lines=8> */
.L_x_15157:
        /* <DEDUP_REMOVED lines=9> */
.L_x_15168:
[----:B------:R-:W-:-:S05]  /*14c0*/  IMAD R14, R4, 0x14, R7 ;  /* 0x00000014040e7824 */ /* 0x000fca00078e0207 */
[----:B0-----:R-:W-:Y:S01]  /*14d0*/  LEA R8, R35, R14, 0x2 ;  /* 0x0000000e23087211 */ /* 0x001fe200078e10ff */
[----:B------:R-:W-:Y:S06]  /*14e0*/  @P4 BRA `(.L_x_15160) ;  /* 0x0000000000544947 */ /* 0x000fec0003800000 */
[----:B------:R0:W2:Y:S01]  /*14f0*/  LDS R10, [R8] ;  /* 0x00000000080a7984 */ /* 0x0000a20000000800 */
[----:B------:R-:W-:-:S03]  /*1500*/  UMOV UR4, 0xffffffff ;  /* 0xffffffff00047882 */ /* 0x000fc60000000000 */
[----:B------:R-:W-:Y:S05]  /*1510*/  BRA.DIV UR4, `(.L_x_15161) ;  /* 0x0000001604e87947 */ /* 0x000fea000b800000 */
[----:B0-2---:R0:W2:Y:S02]  /*1520*/  SHFL.IDX PT, R8, R10, R25, 0x1c1f ;  /* 0x001c1f190a087589 */ /* 0x0050a400000e0000 */
.L_x_15173:
[----:B-12---:R-:W-:Y:S01]  /*1530*/  IMAD R11, R17, R8, RZ ;  /* 0x00000008110b7224 */ /* 0x006fe200078e02ff */
[----:B------:R-:W-:Y:S06]  /*1540*/  @!P0 BRA `(.L_x_15162) ;  /* 0x0000000000108947 */ /* 0x000fec0003800000 */
[----:B------:R-:W-:-:S03]  /*1550*/  UMOV UR4, 0xffffffff ;  /* 0xffffffff00047882 */ /* 0x000fc60000000000 */
[----:B------:R-:W-:Y:S05]  /*1560*/  BRA.DIV UR4, `(.L_x_15163) ;  /* 0x0000001604f87947 */ /* 0x000fea000b800000 */
[----:B------:R1:W2:Y:S02]  /*1570*/  SHFL.IDX PT, R8, R10, R0, 0x1c1f ;  /* 0x001c1f000a087589 */ /* 0x0002a400000e0000 */
.L_x_15176:
[----:B--23--:R-:W-:-:S07]  /*1580*/  IMAD R11, R18, R8, R11 ;  /* 0x00000008120b7224 */ /* 0x00cfce00078e020b */
.L_x_15162:
[----:B------:R-:W-:Y:S05]  /*1590*/  @!P1 BRA `(.L_x_15164) ;  /* 0x0000000000109947 */ /* 0x000fea0003800000 */
[----:B------:R-:W-:-:S03]  /*15a0*/  UMOV UR4, 0xffffffff ;  /* 0xffffffff00047882 */ /* 0x000fc60000000000 */
[----:B------:R-:W-:Y:S05]  /*15b0*/  BRA.DIV UR4, `(.L_x_15165) ;  /* 0x0000001a04087947 */ /* 0x000fea000b800000 */
[----:B------:R2:W4:Y:S02]  /*15c0*/  SHFL.IDX PT, R8, R10, R2, 0x1c1f ;  /* 0x001c1f020a087589 */ /* 0x00052400000e0000 */
.L_x_15179:
[----:B----4-:R-:W-:-:S07]  /*15d0*/  IMAD R11, R19, R8, R11 ;  /* 0x00000008130b7224 */ /* 0x010fce00078e020b */
.L_x_15164:
[----:B------:R-:W-:Y:S05]  /*15e0*/  @!P2 BRA `(.L_x_15166) ;  /* 0x000000000050a947 */ /* 0x000fea0003800000 */
[----:B------:R-:W-:-:S03]  /*15f0*/  UMOV UR4, 0xffffffff ;  /* 0xffffffff00047882 */ /* 0x000fc60000000000 */
[----:B------:R-:W-:Y:S05]  /*1600*/  BRA.DIV UR4, `(.L_x_15167) ;  /* 0x0000001a04187947 */ /* 0x000fea000b800000 */
[----:B------:R4:W0:Y:S02]  /*1610*/  SHFL.IDX PT, R8, R10, R3, 0x1c1f ;  /* 0x001c1f030a087589 */ /* 0x00082400000e0000 */
.L_x_15182:
[----:B0-----:R-:W-:Y:S01]  /*1620*/  IMAD R11, R24, R8, R11 ;  /* 0x00000008180b7224 */ /* 0x001fe200078e020b */
[----:B------:R-:W-:Y:S06]  /*1630*/  BRA `(.L_x_15166) ;  /* 0x00000000003c7947 */ /* 0x000fec0003800000 */
.L_x_15160:
        /* <DEDUP_REMOVED lines=15> */
.L_x_15166:
        /* <DEDUP_REMOVED lines=9> */
.L_x_15159:
[----:B------:R-:W-:Y:S05]  /*17c0*/  BSYNC B0 ;  /* 0x0000000000007941 */ /* 0x000fea0003800000 */
.L_x_15158:
[----:B------:R-:W-:Y:S01]  /*17d0*/  VIADD R13, R13, 0x1 ;  /* 0x000000010d0d7836 */ /* 0x000fe20000000000 */
[----:B------:R-:W-:Y:S06]  /*17e0*/  @!P3 BRA `(.L_x_15169) ;  /* 0xfffffff8006cb947 */ /* 0x000fec000383ffff */
[----:B------:R-:W-:Y:S05]  /*17f0*/  BSYNC B1 ;  /* 0x0000000000017941 */ /* 0x000fea0003800000 */
.L_x_15153:
[----:B------:R1:W5:Y:S04]  /*1800*/  LDL.128 R20, [R1] ;  /* 0x0000000001147983 */ /* 0x0003680000100c00 */
[----:B0-2-4-:R0:W5:Y:S04]  /*1810*/  LDL.128 R4, [R1+0x10] ;  /* 0x0000100001047983 */ /* 0x0151680000100c00 */
[----:B------:R0:W5:Y:S04]  /*1820*/  LDL.128 R8, [R1+0x20] ;  /* 0x0000200001087983 */ /* 0x0001680000100c00 */
[----:B-1----:R0:W5:Y:S02]  /*1830*/  LDL.128 R12, [R1+0x30] ;  /* 0x00003000010c7983 */ /* 0x0021640000100c00 */
.L_x_15152:
        /* <DEDUP_REMOVED lines=328> */
.L_x_15161:
[----:B------:R-:W-:Y:S01]  /*2cc0*/  HFMA2 R21, -RZ, RZ, 0, 0.004024505615234375 ;  /* 0x00001c1fff157431 */ /* 0x000fe200000001ff */
[----:B------:R-:W-:Y:S01]  /*2cd0*/  BSSY B2, `(.L_x_15171) ;  /* 0x0000006000027945 */ /* 0x000fe20003800000 */
[----:B------:R-:W-:Y:S02]  /*2ce0*/  IMAD.MOV.U32 R15, RZ, RZ, R25 ;  /* 0x000000ffff0f7224 */ /* 0x000fe400078e0019 */
[----:B0-----:R-:W-:-:S07]  /*2cf0*/  IMAD.MOV.U32 R8, RZ, RZ, -0x1 ;  /* 0xffffffffff087424 */ /* 0x001fce00078e00ff */
[----:B-123--:R-:W-:Y:S05]  /*2d00*/  WARPSYNC.COLLECTIVE R8, `(.L_x_15172) ;  /* 0x0000000008087348 */ /* 0x00efea0003c00000 */
[----:B--2---:R0:W2:Y:S02]  /*2d10*/  SHFL.IDX P5, R8, R10, R15, R21 ;  /* 0x0000000f0a087389 */ /* 0x0040a400000a0015 */
[----:B0123--:R-:W-:Y:S05]  /*2d20*/  ENDCOLLECTIVE ;  /* 0x000000000000791b */ /* 0x00ffea0003800000 */
.L_x_15172:
[----:B------:R-:W-:Y:S05]  /*2d30*/  BSYNC B2 ;  /* 0x0000000000027941 */ /* 0x000fea0003800000 */
.L_x_15171:
[----:B------:R-:W-:Y:S05]  /*2d40*/  BRA `(.L_x_15173) ;  /* 0xffffffe400f87947 */ /* 0x000fea000383ffff */
.L_x_15163:
[----:B------:R-:W-:Y:S01]  /*2d50*/  BSSY B2, `(.L_x_15174) ;  /* 0x0000007000027945 */ /* 0x000fe20003800000 */
[----:B------:R-:W-:Y:S01]  /*2d60*/  MOV R15, R0 ;  /* 0x00000000000f7202 */ /* 0x000fe20000000f00 */
[----:B------:R-:W-:Y:S01]  /*2d70*/  IMAD.MOV.U32 R21, RZ, RZ, 0x1c1f ;  /* 0x00001c1fff157424 */ /* 0x000fe200078e00ff */
[----:B------:R-:W-:-:S07]  /*2d80*/  MOV R8, 0xffffffff ;  /* 0xffffffff00087802 */ /* 0x000fce0000000f00 */
[----:B0--3--:R-:W-:Y:S05]  /*2d90*/  WARPSYNC.COLLECTIVE R8, `(.L_x_15175) ;  /* 0x0000000008087348 */ /* 0x009fea0003c00000 */
[----:B------:R1:W2:Y:S02]  /*2da0*/  SHFL.IDX P5, R8, R10, R15, R21 ;  /* 0x0000000f0a087389 */ /* 0x0002a400000a0015 */
[----:B0123--:R-:W-:Y:S05]  /*2db0*/  ENDCOLLECTIVE ;  /* 0x000000000000791b */ /* 0x00ffea0003800000 */
.L_x_15175:
[----:B------:R-:W-:Y:S05]  /*2dc0*/  BSYNC B2 ;  /* 0x0000000000027941 */ /* 0x000fea0003800000 */
.L_x_15174:
[----:B------:R-:W-:Y:S05]  /*2dd0*/  BRA `(.L_x_15176) ;  /* 0xffffffe400e87947 */ /* 0x000fea000383ffff */
.L_x_15165:
[----:B------:R-:W-:Y:S01]  /*2de0*/  HFMA2 R21, -RZ, RZ, 0, 0.004024505615234375 ;  /* 0x00001c1fff157431 */ /* 0x000fe200000001ff */
[----:B------:R-:W-:Y:S01]  /*2df0*/  BSSY B2, `(.L_x_15177) ;  /* 0x0000006000027945 */ /* 0x000fe20003800000 */
[----:B------:R-:W-:Y:S02]  /*2e00*/  IMAD.MOV.U32 R15, RZ, RZ, R2 ;  /* 0x000000ffff0f7224 */ /* 0x000fe400078e0002 */
[----:B------:R-:W-:-:S07]  /*2e10*/  IMAD.MOV.U32 R8, RZ, RZ, -0x1 ;  /* 0xffffffffff087424 */ /* 0x000fce00078e00ff */
[----:B01-3--:R-:W-:Y:S05]  /*2e20*/  WARPSYNC.COLLECTIVE R8, `(.L_x_15178) ;  /* 0x0000000008087348 */ /* 0x00bfea0003c00000 */
[----:B------:R2:W4:Y:S02]  /*2e30*/  SHFL.IDX P5, R8, R10, R15, R21 ;  /* 0x0000000f0a087389 */ /* 0x00052400000a0015 */
[----:B01234-:R-:W-:Y:S05]  /*2e40*/  ENDCOLLECTIVE ;  /* 0x000000000000791b */ /* 0x01ffea0003800000 */
.L_x_15178:
[----:B------:R-:W-:Y:S05]  /*2e50*/  BSYNC B2 ;  /* 0x0000000000027941 */ /* 0x000fea0003800000 */
.L_x_15177:
[----:B------:R-:W-:Y:S05]  /*2e60*/  BRA `(.L_x_15179) ;  /* 0xffffffe400d87947 */ /* 0x000fea000383ffff */
.L_x_15167:
[----:B------:R-:W-:Y:S01]  /*2e70*/  BSSY B2, `(.L_x_15180) ;  /* 0x0000007000027945 */ /* 0x000fe20003800000 */
[----:B------:R-:W-:Y:S01]  /*2e80*/  MOV R15, R3 ;  /* 0x00000003000f7202 */ /* 0x000fe20000000f00 */
[----:B------:R-:W-:Y:S01]  /*2e90*/  IMAD.MOV.U32 R21, RZ, RZ, 0x1c1f ;  /* 0x00001c1fff157424 */ /* 0x000fe200078e00ff */
[----:B------:R-:W-:-:S07]  /*2ea0*/  MOV R8, 0xffffffff ;  /* 0xffffffff00087802 */ /* 0x000fce0000000f00 */
[----:B0123--:R-:W-:Y:S05]  /*2eb0*/  WARPSYNC.COLLECTIVE R8, `(.L_x_15181) ;  /* 0x0000000008087348 */ /* 0x00ffea0003c00000 */
[----:B------:R4:W0:Y:S02]  /*2ec0*/  SHFL.IDX P5, R8, R10, R15, R21 ;  /* 0x0000000f0a087389 */ /* 0x00082400000a0015 */
[----:B01234-:R-:W-:Y:S05]  /*2ed0*/  ENDCOLLECTIVE ;  /* 0x000000000000791b */ /* 0x01ffea0003800000 */
.L_x_15181:
[----:B------:R-:W-:Y:S05]  /*2ee0*/  BSYNC B2 ;  /* 0x0000000000027941 */ /* 0x000fea0003800000 */
.L_x_15180:
[----:B------:R-:W-:Y:S05]  /*2ef0*/  BRA `(.L_x_15182) ;  /* 0xffffffe400c87947 */ /* 0x000fea000383ffff */
        .weak           $__internal_318_$__cuda_sm20_div_s16
        .type           $__internal_318_$__cuda_sm20_div_s16,@function
        .size           $__internal_318_$__cuda_sm20_div_s16,($__internal_319_$__cuda_sm20_div_u16 - $__internal_318_$__cuda_sm20_div_s16)
$__internal_318_$__cuda_sm20_div_s16:
        /* <DEDUP_REMOVED lines=26> */
[----:B------:R-:W-:Y:S09]  /*30a0*/  RET.REL.NODEC R2 `(_Z9cuda_gemmIiLi128ELi2ELi1ELi2048ELi4ELi4ELi64ELi0ELi0EEviiiPT_S1_S1_iii) ;  /* 0xffffffcc02d47950 */ /* 0x000ff20003c3ffff */
        .weak           $__internal_319_$__cuda_sm20_div_u16
        .type           $__internal_319_$__cuda_sm20_div_u16,@function
        .size           $__internal_319_$__cuda_sm20_div_u16,(.L_x_38822 - $__internal_319_$__cuda_sm20_div_u16)
$__internal_319_$__cuda_sm20_div_u16:
        /* <DEDUP_REMOVED lines=18> */
[----:B------:R-:W-:Y:S06]  /*31d0*/  RET.REL.NODEC R2 `(_Z9cuda_gemmIiLi128ELi2ELi1ELi2048ELi4ELi4ELi64ELi0ELi0EEviiiPT_S1_S1_iii) ;  /* 0xffffffcc02887950 */ /* 0x000fec0003c3ffff */
.L_x_15183:
        /* <DEDUP_REMOVED lines=10> */
.L_x_38822:


//--------------------- .text._Z9cuda_gemmIiLi128ELi2ELi1ELi2048ELi2ELi2ELi64ELi1ELi1EEviiiPT_S1_S1_iii --------------------------
	.section	.text._Z9cuda_gemmIiLi128ELi2ELi1ELi2048ELi2ELi2ELi64ELi1ELi1EEviiiPT_S1_S1_iii,"ax",@progbits
	.align	128
        .global         _Z9cuda_gemmIiLi128ELi2ELi1ELi2048ELi2ELi2ELi64ELi1ELi1EEviiiPT_S1_S1_iii
        .type           _Z9cuda_gemmIiLi128ELi2ELi1ELi2048ELi2ELi2ELi64ELi1ELi1EEviiiPT_S1_S1_iii,@function
        .size           _Z9cuda_gemmIiLi128ELi2ELi1ELi2048ELi2ELi2ELi64ELi1ELi1EEviiiPT_S1_S1_iii,(.L_x_38823 - _Z9cuda_gemmIiLi128ELi2ELi1ELi2048ELi2ELi2ELi64ELi1ELi1EEviiiPT_S1_S1_iii)
        .other          _Z9cuda_gemmIiLi128ELi2ELi1ELi2048ELi2ELi2ELi64ELi1ELi1EEviiiPT_S1_S1_iii,@"STO_CUDA_ENTRY STV_DEFAULT"
_Z9cuda_gemmIiLi128ELi2ELi1ELi2048ELi2ELi2ELi64ELi1ELi1EEviiiPT_S1_S1_iii:
.text._Z9cuda_gemmIiLi128ELi2ELi1ELi2048ELi2ELi2ELi64ELi1ELi1EEviiiPT_S1_S1_iii:
        /* <DEDUP_REMOVED lines=12> */
.L_x_15186:
        /* <DEDUP_REMOVED lines=11> */
.L_x_15185:
[----:B------:R-:W-:Y:S05]  /*0170*/  BSYNC.RECONVERGENT B0 ;  /* 0x0000000000007941 */ /* 0x000fea0003800200 */
.L_x_15184:
        /* <DEDUP_REMOVED lines=14> */
[----:B0-----:R-:W-:Y:S05]  /*0260*/  CALL.REL.NOINC `($__internal_320_$__cuda_sm20_div_u16) ;  /* 0x00000008007c7944 */ /* 0x001fea0003c00000 */
[----:B------:R-:W0:Y:S01]  /*0270*/  S2UR UR5, SR_CgaCtaId ;  /* 0x00000000000579c3 */ /* 0x000e220000008800 */
[----:B------:R-:W-:Y:S01]  /*0280*/  UMOV UR4, 0x400 ;  /* 0x0000040000047882 */ /* 0x000fe20000000000 */
[----:B------:R-:W-:Y:S01]  /*0290*/  LOP3.LUT R20, R20, 0x3, RZ, 0xc0, !PT ;  /* 0x0000000314147812 */ /* 0x000fe200078ec0ff */
[----:B------:R-:W-:Y:S01]  /*02a0*/  UIADD3 UR4, UPT, UPT, UR4, 0x80, URZ ;  /* 0x0000008004047890 */ /* 0x000fe2000fffe0ff */
[----:B------:R-:W-:-:S03]  /*02b0*/  LOP3.LUT R3, RZ, 0x1, R26, 0x44, !PT ;  /* 0x00000001ff037812 */ /* 0x000fc600078e441a */
[----:B0-----:R-:W-:-:S06]  /*02c0*/  ULEA UR4, UR5, UR4, 0x18 ;  /* 0x0000000405047291 */ /* 0x001fcc000f8ec0ff */
[----:B------:R-:W-:-:S07]  /*02d0*/  LEA R2, R26, UR4, 0x4 ;  /* 0x000000041a027c11 */ /* 0x000fce000f8e20ff */
.L_x_15191:
        /* <DEDUP_REMOVED lines=29> */
.L_x_15188:
[----:B-1----:R-:W-:Y:S05]  /*04b0*/  BSYNC.RECONVERGENT B0 ;  /* 0x0000000000007941 */ /* 0x002fea0003800200 */
.L_x_15187:
        /* <DEDUP_REMOVED lines=8> */
.L_x_15190:
        /* <DEDUP_REMOVED lines=26> */
.L_x_15189:
        /* <DEDUP_REMOVED lines=88> */
        .weak           $__internal_320_$__cuda_sm20_div_u16
        .type           $__internal_320_$__cuda_sm20_div_u16,@function
        .size           $__internal_320_$__cuda_sm20_div_u16,(.L_x_38823 - $__internal_320_$__cuda_sm20_div_u16)
$__internal_320_$__cuda_sm20_div_u16:
        /* <DEDUP_REMOVED lines=18> */
[----:B------:R-:W-:Y:S06]  /*0d80*/  RET.REL.NODEC R2 `(_Z9cuda_gemmIiLi128ELi2ELi1ELi2048ELi2ELi2ELi64ELi1ELi1EEviiiPT_S1_S1_iii) ;  /* 0xfffffff0029c7950 */ /* 0x000fec0003c3ffff */
.L_x_15192:
        /* <DEDUP_REMOVED lines=15> */
.L_x_38823:


//--------------------- .text._Z9cuda_gemmIiLi128ELi2ELi1ELi2048ELi2ELi2ELi64ELi1ELi0EEviiiPT_S1_S1_iii --------------------------
	.section	.text._Z9cuda_gemmIiLi128ELi2ELi1ELi2048ELi2ELi2ELi64ELi1ELi0EEviiiPT_S1_S1_iii,"ax",@progbits
	.align	128
        .global         _Z9cuda_gemmIiLi128ELi2ELi1ELi2048ELi2ELi2ELi64ELi1ELi0EEviiiPT_S1_S1_iii
        .type           _Z9cuda_gemmIiLi128ELi2ELi1ELi2048ELi2ELi2ELi64ELi1ELi0EEviiiPT_S1_S1_iii,@function
        .size           _Z9cuda_gemmIiLi128ELi2ELi1ELi2048ELi2ELi2ELi64ELi1ELi0EEviiiPT_S1_S1_iii,(.L_x_38825 - _Z9cuda_gemmIiLi128ELi2ELi1ELi2048ELi2ELi2ELi64ELi1ELi0EEviiiPT_S1_S1_iii)
        .other          _Z9cuda_gemmIiLi128ELi2ELi1ELi2048ELi2ELi2ELi64ELi1ELi0EEviiiPT_S1_S1_iii,@"STO_CUDA_ENTRY STV_DEFAULT"
_Z9cuda_gemmIiLi128ELi2ELi1ELi2048ELi2ELi2ELi64ELi1ELi0EEviiiPT_S1_S1_iii:
.text._Z9cuda_gemmIiLi128ELi2ELi1ELi2048ELi2ELi2ELi64ELi1ELi0EEviiiPT_S1_S1_iii:
        /* <DEDUP_REMOVED lines=60> */
.L_x_15195:
        /* <DEDUP_REMOVED lines=25> */
.L_x_15194:
[----:B------:R-:W-:Y:S05]  /*0550*/  BSYNC.RECONVERGENT B0 ;  /* 0x0000000000007941 */ /* 0x000fea0003800200 */
.L_x_15193:
[----:B------:R-:W-:Y:S01]  /*0560*/  IMAD.MOV.U32 R7, RZ, RZ, 0x80 ;  /* 0x00000080ff077424 */ /* 0x000fe200078e00ff */
[----:B0-----:R-:W-:-:S07]  /*0570*/  MOV R8, 0x590 ;  /* 0x0000059000087802 */ /* 0x001fce0000000f00 */
[----:B------:R-:W-:Y:S05]  /*0580*/  CALL.REL.NOINC `($__internal_321_$__cuda_sm20_div_s16) ;  /* 0x00000020009c7944 */ /* 0x000fea0003c00000 */
[----:B------:R-:W-:Y:S02]  /*0590*/  PRMT R0, R6, 0x9910, RZ ;  /* 0x0000991006007816 */ /* 0x000fe400000000ff */
[----:B------:R-:W-:Y:S02]  /*05a0*/  MOV R7, 0x2 ;  /* 0x0000000200077802 */ /* 0x000fe40000000f00 */
[----:B------:R-:W-:Y:S01]  /*05b0*/  MOV R8, 0x5e0 ;  /* 0x000005e000087802 */ /* 0x000fe20000000f00 */
[----:B------:R-:W-:-:S07]  /*05c0*/  IMAD.MOV.U32 R6, RZ, RZ, R0 ;  /* 0x000000ffff067224 */ /* 0x000fce00078e0000 */
[----:B------:R-:W-:Y:S05]  /*05d0*/  CALL.REL.NOINC `($__internal_321_$__cuda_sm20_div_s16) ;  /* 0x0000002000887944 */ /* 0x000fea0003c00000 */
        /* <DEDUP_REMOVED lines=39> */
[----:B------:R-:W-:Y:S05]  /*0850*/  CALL.REL.NOINC `($__internal_322_$__cuda_sm20_div_u16) ;  /* 0x00000020004c7944 */ /* 0x000fea0003c00000 */
        /* <DEDUP_REMOVED lines=12> */
.L_x_15210:
        /* <DEDUP_REMOVED lines=36> */
.L_x_15197:
[----:B------:R-:W-:Y:S05]  /*0b60*/  BSYNC.RECONVERGENT B0 ;  /* 0x0000000000007941 */ /* 0x000fea0003800200 */
.L_x_15196:
        /* <DEDUP_REMOVED lines=16> */
.L_x_15199:
        /* <DEDUP_REMOVED lines=35> */
.L_x_15198:
        /* <DEDUP_REMOVED lines=13> */
.L_x_15209:
        /* <DEDUP_REMOVED lines=26> */
.L_x_15208:
        /* <DEDUP_REMOVED lines=9> */
.L_x_15213:
[----:B-1-3--:R-:W-:Y:S01]  /*11a0*/  IMAD R13, R26, R13, RZ ;  /* 0x0000000d1a0d7224 */ /* 0x00afe200078e02ff */
[----:B------:R-:W-:Y:S06]  /*11b0*/  @!P2 BRA `(.L_x_15206) ;  /* 0x00000000003ca947 */ /* 0x000fec0003800000 */
[----:B------:R-:W-:-:S03]  /*11c0*/  UMOV UR7, 0xffffffff ;  /* 0xffffffff00077882 */ /* 0x000fc60000000000 */
[----:B------:R-:W-:Y:S05]  /*11d0*/  BRA.DIV UR7, `(.L_x_15207) ;  /* 0x0000001607607947 */ /* 0x000fea000b800000 */
[----:B0-----:R0:W1:Y:S02]  /*11e0*/  SHFL.IDX PT, R12, R12, R16, 0x1e1f ;  /* 0x001e1f100c0c7589 */ /* 0x00106400000e0000 */
.L_x_15216:
[----:B-12---:R-:W-:Y:S01]  /*11f0*/  IMAD R13, R24, R12, R13 ;  /* 0x0000000c180d7224 */ /* 0x006fe200078e020d */
[----:B------:R-:W-:Y:S06]  /*1200*/  BRA `(.L_x_15206) ;  /* 0x0000000000287947 */ /* 0x000fec0003800000 */
.L_x_15204:
        /* <DEDUP_REMOVED lines=10> */
.L_x_15206:
        /* <DEDUP_REMOVED lines=9> */
.L_x_15203:
[----:B------:R-:W-:Y:S05]  /*1340*/  BSYNC B0 ;  /* 0x0000000000007941 */ /* 0x000fea0003800000 */
.L_x_15202:
[----:B------:R-:W-:Y:S01]  /*1350*/  VIADD R7, R7, 0x1 ;  /* 0x0000000107077836 */ /* 0x000fe20000000000 */
[----:B------:R-:W-:Y:S06]  /*1360*/  @!P0 BRA `(.L_x_15209) ;  /* 0xfffffffc00008947 */ /* 0x000fec000383ffff */
[----:B------:R-:W-:Y:S05]  /*1370*/  BSYNC B1 ;  /* 0x0000000000017941 */ /* 0x000fea0003800000 */
.L_x_15201:
[----:B------:R3:W5:Y:S04]  /*1380*/  LDL.128 R20, [R1] ;  /* 0x0000000001147983 */ /* 0x0007680000100c00 */
[----:B0-----:R3:W5:Y:S04]  /*1390*/  LDL.128 R12, [R1+0x10] ;  /* 0x00001000010c7983 */ /* 0x0017680000100c00 */
[----:B------:R3:W5:Y:S04]  /*13a0*/  LDL.128 R8, [R1+0x20] ;  /* 0x0000200001087983 */ /* 0x0007680000100c00 */
[----:B------:R3:W5:Y:S02]  /*13b0*/  LDL.128 R4, [R1+0x30] ;  /* 0x0000300001047983 */ /* 0x0007640000100c00 */
.L_x_15200:
        /* <DEDUP_REMOVED lines=304> */
.L_x_15205:
[----:B------:R-:W-:Y:S01]  /*26c0*/  HFMA2 R21, -RZ, RZ, 0, 0.005977630615234375 ;  /* 0x00001e1fff157431 */ /* 0x000fe200000001ff */
[----:B------:R-:W-:Y:S01]  /*26d0*/  BSSY B2, `(.L_x_15211) ;  /* 0x0000006000027945 */ /* 0x000fe20003800000 */
[----:B------:R-:W-:Y:S02]  /*26e0*/  IMAD.MOV.U32 R15, RZ, RZ, R3 ;  /* 0x000000ffff0f7224 */ /* 0x000fe400078e0003 */
[----:B------:R-:W-:-:S07]  /*26f0*/  IMAD.MOV.U32 R14, RZ, RZ, -0x1 ;  /* 0xffffffffff0e7424 */ /* 0x000fce00078e00ff */
[----:B-12---:R-:W-:Y:S05]  /*2700*/  WARPSYNC.COLLECTIVE R14, `(.L_x_15212) ;  /* 0x000000000e087348 */ /* 0x006fea0003c00000 */
[----:B------:R0:W3:Y:S02]  /*2710*/  SHFL.IDX P3, R14, R12, R15, R21 ;  /* 0x0000000f0c0e7389 */ /* 0x0000e40000060015 */
[----:B0123--:R-:W-:Y:S05]  /*2720*/  ENDCOLLECTIVE ;  /* 0x000000000000791b */ /* 0x00ffea0003800000 */
.L_x_15212:
[----:B------:R-:W-:Y:S05]  /*2730*/  BSYNC B2 ;  /* 0x0000000000027941 */ /* 0x000fea0003800000 */
.L_x_15211:
[----:B------:R-:W-:Y:S01]  /*2740*/  MOV R13, R14 ;  /* 0x0000000e000d7202 */ /* 0x000fe20000000f00 */
[----:B------:R-:W-:Y:S06]  /*2750*/  BRA `(.L_x_15213) ;  /* 0xffffffe800907947 */ /* 0x000fec000383ffff */
.L_x_15207:
[----:B------:R-:W-:Y:S01]  /*2760*/  HFMA2 R21, -RZ, RZ, 0, 0.005977630615234375 ;  /* 0x00001e1fff157431 */ /* 0x000fe200000001ff */
[----:B------:R-:W-:Y:S01]  /*2770*/  BSSY B2, `(.L_x_15214) ;  /* 0x0000006000027945 */ /* 0x000fe20003800000 */
[----:B------:R-:W-:Y:S02]  /*2780*/  IMAD.MOV.U32 R15, RZ, RZ, R16 ;  /* 0x000000ffff0f7224 */ /* 0x000fe400078e0010 */
[----:B------:R-:W-:-:S07]  /*2790*/  IMAD.MOV.U32 R14, RZ, RZ, -0x1 ;  /* 0xffffffffff0e7424 */ /* 0x000fce00078e00ff */
[----:B0-2---:R-:W-:Y:S05]  /*27a0*/  WARPSYNC.COLLECTIVE R14, `(.L_x_15215) ;  /* 0x000000000e087348 */ /* 0x005fea0003c00000 */
[----:B------:R1:W3:Y:S02]  /*27b0*/  SHFL.IDX P3, R14, R12, R15, R21 ;  /* 0x0000000f0c0e7389 */ /* 0x0002e40000060015 */
[----:B0123--:R-:W-:Y:S05]  /*27c0*/  ENDCOLLECTIVE ;  /* 0x000000000000791b */ /* 0x00ffea0003800000 */
.L_x_15215:
[----:B------:R-:W-:Y:S05]  /*27d0*/  BSYNC B2 ;  /* 0x0000000000027941 */ /* 0x000fea0003800000 */
.L_x_15214:
[----:B------:R-:W-:Y:S01]  /*27e0*/  MOV R12, R14 ;  /* 0x0000000e000c7202 */ /* 0x000fe20000000f00 */
[----:B------:R-:W-:Y:S06]  /*27f0*/  BRA `(.L_x_15216) ;  /* 0xffffffe8007c7947 */ /* 0x000fec000383ffff */
        .weak           $__internal_321_$__cuda_sm20_div_s16
        .type           $__internal_321_$__cuda_sm20_div_s16,@function
        .size           $__internal_321_$__cuda_sm20_div_s16,($__internal_322_$__cuda_sm20_div_u16 - $__internal_321_$__cuda_sm20_div_s16)
$__internal_321_$__cuda_sm20_div_s16:
        /* <DEDUP_REMOVED lines=24> */
[----:B------:R-:W-:Y:S05]  /*2980*/  RET.REL.NODEC R2 `(_Z9cuda_gemmIiLi128ELi2ELi1ELi2048ELi2ELi2ELi64ELi1ELi0EEviiiPT_S1_S1_iii) ;  /* 0xffffffd4029c7950 */ /* 0x000fea0003c3ffff */
        .weak           $__internal_322_$__cuda_sm20_div_u16
        .type           $__internal_322_$__cuda_sm20_div_u16,@function
        .size           $__internal_322_$__cuda_sm20_div_u16,(.L_x_38825 - $__internal_322_$__cuda_sm20_div_u16)
$__internal_322_$__cuda_sm20_div_u16:
        /* <DEDUP_REMOVED lines=18> */
[----:B------:R-:W-:Y:S06]  /*2ab0*/  RET.REL.NODEC R4 `(_Z9cuda_gemmIiLi128ELi2ELi1ELi2048ELi2ELi2ELi64ELi1ELi0EEviiiPT_S1_S1_iii) ;  /* 0xffffffd404507950 */ /* 0x000fec0003c3ffff */
.L_x_15217:
        /* <DEDUP_REMOVED lines=12> */
.L_x_38825:


//--------------------- .text._Z9cuda_gemmIiLi128ELi2ELi1ELi2048ELi2ELi2ELi64ELi0ELi1EEviiiPT_S1_S1_iii --------------------------
	.section	.text._Z9cuda_gemmIiLi128ELi2ELi1ELi2048ELi2ELi2ELi64ELi0ELi1EEviiiPT_S1_S1_iii,"ax",@progbits
	.align	128
        .global         _Z9cuda_gemmIiLi128ELi2ELi1ELi2048ELi2ELi2ELi64ELi0ELi1EEviiiPT_S1_S1_iii
        .type           _Z9cuda_gemmIiLi128ELi2ELi1ELi2048ELi2ELi2ELi64ELi0ELi1EEviiiPT_S1_S1_iii,@function
        .size           _Z9cuda_gemmIiLi128ELi2ELi1ELi2048ELi2ELi2ELi64ELi0ELi1EEviiiPT_S1_S1_iii,(.L_x_38826 - _Z9cuda_gemmIiLi128ELi2ELi1ELi2048ELi2ELi2ELi64ELi0ELi1EEviiiPT_S1_S1_iii)
        .other          _Z9cuda_gemmIiLi128ELi2ELi1ELi2048ELi2ELi2ELi64ELi0ELi1EEviiiPT_S1_S1_iii,@"STO_CUDA_ENTRY STV_DEFAULT"
_Z9cuda_gemmIiLi128ELi2ELi1ELi2048ELi2ELi2ELi64ELi0ELi1EEviiiPT_S1_S1_iii:
.text._Z9cuda_gemmIiLi128ELi2ELi1ELi2048ELi2ELi2ELi64ELi0ELi1EEviiiPT_S1_S1_iii:
        /* <DEDUP_REMOVED lines=12> */
.L_x_15220:
        /* <DEDUP_REMOVED lines=11> */
.L_x_15219:
[----:B------:R-:W-:Y:S05]  /*0170*/  BSYNC.RECONVERGENT B0 ;  /* 0x0000000000007941 */ /* 0x000fea0003800200 */
.L_x_15218:
        /* <DEDUP_REMOVED lines=23> */
[----:B------:R-:W-:Y:S05]  /*02f0*/  CALL.REL.NOINC `($__internal_323_$__cuda_sm20_div_u16) ;  /* 0x0000000800f87944 */ /* 0x000fea0003c00000 */
        /* <DEDUP_REMOVED lines=10> */
.L_x_15225:
        /* <DEDUP_REMOVED lines=38> */
.L_x_15222:
[----:B------:R-:W-:Y:S05]  /*0600*/  BSYNC.RECONVERGENT B0 ;  /* 0x0000000000007941 */ /* 0x000fea0003800200 */
.L_x_15221:
        /* <DEDUP_REMOVED lines=17> */
.L_x_15224:
        /* <DEDUP_REMOVED lines=33> */
.L_x_15223:
        /* <DEDUP_REMOVED lines=91> */
        .weak           $__internal_323_$__cuda_sm20_div_u16
        .type           $__internal_323_$__cuda_sm20_div_u16,@function
        .size           $__internal_323_$__cuda_sm20_div_u16,(.L_x_38826 - $__internal_323_$__cuda_sm20_div_u16)
$__internal_323_$__cuda_sm20_div_u16:
        /* <DEDUP_REMOVED lines=18> */
[----:B------:R-:W-:Y:S06]  /*1000*/  RET.REL.NODEC R2 `(_Z9cuda_gemmIiLi128ELi2ELi1ELi2048ELi2ELi2ELi64ELi0ELi1EEviiiPT_S1_S1_iii) ;  /* 0xffffffec02fc7950 */ /* 0x000fec0003c3ffff */
.L_x_15226:
        /* <DEDUP_REMOVED lines=15> */
.L_x_38826:


//--------------------- .text._Z9cuda_gemmIiLi128ELi2ELi1ELi2048ELi2ELi2ELi64ELi0ELi0EEviiiPT_S1_S1_iii --------------------------
	.section	.text._Z9cuda_gemmIiLi128ELi2ELi1ELi2048ELi2ELi2ELi64ELi0ELi0EEviiiPT_S1_S1_iii,"ax",@progbits
	.align	128
        .global         _Z9cuda_gemmIiLi128ELi2ELi1ELi2048ELi2ELi2ELi64ELi0ELi0EEviiiPT_S1_S1_iii
        .type           _Z9cuda_gemmIiLi128ELi2ELi1ELi2048ELi2ELi2ELi64ELi0ELi0EEviiiPT_S1_S1_iii,@function
        .size           _Z9cuda_gemmIiLi128ELi2ELi1ELi2048ELi2ELi2ELi64ELi0ELi0EEviiiPT_S1_S1_iii,(.L_x_38828 - _Z9cuda_gemmIiLi128ELi2ELi1ELi2048ELi2ELi2ELi64ELi0ELi0EEviiiPT_S1_S1_iii)
        .other          _Z9cuda_gemmIiLi128ELi2ELi1ELi2048ELi2ELi2ELi64ELi0ELi0EEviiiPT_S1_S1_iii,@"STO_CUDA_ENTRY STV_DEFAULT"
_Z9cuda_gemmIiLi128ELi2ELi1ELi2048ELi2ELi2ELi64ELi0ELi0EEviiiPT_S1_S1_iii:
.text._Z9cuda_gemmIiLi128ELi2ELi1ELi2048ELi2ELi2ELi64ELi0ELi0EEviiiPT_S1_S1_iii:
        /* <DEDUP_REMOVED lines=60> */
.L_x_15229:
        /* <DEDUP_REMOVED lines=25> */
.L_x_15228:
[----:B------:R-:W-:Y:S05]  /*0550*/  BSYNC.RECONVERGENT B0 ;  /* 0x0000000000007941 */ /* 0x000fea0003800200 */
.L_x_15227:
[----:B------:R-:W-:Y:S01]  /*0560*/  IMAD.MOV.U32 R4, RZ, RZ, 0x80 ;  /* 0x00000080ff047424 */ /* 0x000fe200078e00ff */
[----:B------:R-:W-:-:S07]  /*0570*/  MOV R5, 0x590 ;  /* 0x0000059000057802 */ /* 0x000fce0000000f00 */
[----:B0-----:R-:W-:Y:S05]  /*0580*/  CALL.REL.NOINC `($__internal_324_$__cuda_sm20_div_s16) ;  /* 0x0000002400707944 */ /* 0x001fea0003c00000 */
[----:B------:R-:W-:Y:S01]  /*0590*/  UPRMT UR4, UR8, 0x9910, URZ ;  /* 0x0000991008047896 */ /* 0x000fe200080000ff */
[----:B------:R-:W-:Y:S02]  /*05a0*/  MOV R4, 0x2 ;  /* 0x0000000200047802 */ /* 0x000fe40000000f00 */
[----:B------:R-:W-:-:S03]  /*05b0*/  MOV R5, 0x5f0 ;  /* 0x000005f000057802 */ /* 0x000fc60000000f00 */
[----:B------:R-:W-:Y:S01]  /*05c0*/  IMAD.U32 R6, RZ, RZ, UR4 ;  /* 0x00000004ff067e24 */ /* 0x000fe2000f8e00ff */
[----:B------:R-:W-:-:S06]  /*05d0*/  UMOV UR4, UR8 ;  /* 0x0000000800047c82 */ /* 0x000fcc0008000000 */
[----:B------:R-:W-:Y:S05]  /*05e0*/  CALL.REL.NOINC `($__internal_324_$__cuda_sm20_div_s16) ;  /* 0x0000002400587944 */ /* 0x000fea0003c00000 */
        /* <DEDUP_REMOVED lines=41> */
[----:B------:R-:W-:Y:S05]  /*0880*/  CALL.REL.NOINC `($__internal_325_$__cuda_sm20_div_u16) ;  /* 0x00000024001c7944 */ /* 0x000fea0003c00000 */
        /* <DEDUP_REMOVED lines=17> */
.L_x_15246:
        /* <DEDUP_REMOVED lines=38> */
.L_x_15231:
[----:B------:R-:W-:Y:S05]  /*0c00*/  BSYNC.RECONVERGENT B0 ;  /* 0x0000000000007941 */ /* 0x000fea0003800200 */
.L_x_15230:
        /* <DEDUP_REMOVED lines=20> */
.L_x_15233:
        /* <DEDUP_REMOVED lines=36> */
.L_x_15232:
        /* <DEDUP_REMOVED lines=14> */
.L_x_15245:
        /* <DEDUP_REMOVED lines=17> */
.L_x_15236:
        /* <DEDUP_REMOVED lines=8> */
.L_x_15237:
        /* <DEDUP_REMOVED lines=9> */
.L_x_15244:
        /* <DEDUP_REMOVED lines=9> */
.L_x_15249:
[----:B-12---:R-:W-:Y:S01]  /*1320*/  IMAD R12, R16, R11, RZ ;  /* 0x0000000b100c7224 */ /* 0x006fe200078e02ff */
[----:B------:R-:W-:Y:S06]  /*1330*/  @!P2 BRA `(.L_x_15242) ;  /* 0x00000000003ca947 */ /* 0x000fec0003800000 */
[----:B------:R-:W-:-:S03]  /*1340*/  UMOV UR4, 0xffffffff ;  /* 0xffffffff00047882 */ /* 0x000fc60000000000 */
[----:B------:R-:W-:Y:S05]  /*1350*/  BRA.DIV UR4, `(.L_x_15243) ;  /* 0x0000001604d87947 */ /* 0x000fea000b800000 */
[----:B------:R1:W2:Y:S02]  /*1360*/  SHFL.IDX PT, R11, R13, R2, 0x1e1f ;  /* 0x001e1f020d0b7589 */ /* 0x0002a400000e0000 */
.L_x_15252:
[----:B--23--:R-:W-:Y:S01]  /*1370*/  IMAD R12, R17, R11, R12 ;  /* 0x0000000b110c7224 */ /* 0x00cfe200078e020c */
[----:B------:R-:W-:Y:S06]  /*1380*/  BRA `(.L_x_15242) ;  /* 0x0000000000287947 */ /* 0x000fec0003800000 */
.L_x_15240:
        /* <DEDUP_REMOVED lines=10> */
.L_x_15242:
        /* <DEDUP_REMOVED lines=9> */
.L_x_15239:
[----:B------:R-:W-:Y:S05]  /*14c0*/  BSYNC B0 ;  /* 0x0000000000007941 */ /* 0x000fea0003800000 */
.L_x_15238:
[----:B------:R-:W-:Y:S01]  /*14d0*/  VIADD R14, R14, 0x1 ;  /* 0x000000010e0e7836 */ /* 0x000fe20000000000 */
[----:B------:R-:W-:Y:S06]  /*14e0*/  @!P0 BRA `(.L_x_15245) ;  /* 0xfffffff800e08947 */ /* 0x000fec000383ffff */
[----:B------:R-:W-:Y:S05]  /*14f0*/  BSYNC B1 ;  /* 0x0000000000017941 */ /* 0x000fea0003800000 */
.L_x_15235:
[----:B------:R1:W5:Y:S04]  /*1500*/  LDL.128 R20, [R1] ;  /* 0x0000000001147983 */ /* 0x0003680000100c00 */
[----:B0-2---:R0:W5:Y:S04]  /*1510*/  LDL.128 R4, [R1+0x10] ;  /* 0x0000100001047983 */ /* 0x0051680000100c00 */
[----:B----4-:R0:W5:Y:S04]  /*1520*/  LDL.128 R8, [R1+0x20] ;  /* 0x0000200001087983 */ /* 0x0101680000100c00 */
[----:B-1----:R0:W5:Y:S02]  /*1530*/  LDL.128 R12, [R1+0x30] ;  /* 0x00003000010c7983 */ /* 0x0021640000100c00 */
.L_x_15234:
        /* <DEDUP_REMOVED lines=335> */
.L_x_15241:
[----:B------:R-:W-:Y:S01]  /*2a30*/  HFMA2 R22, -RZ, RZ, 0, 0.005977630615234375 ;  /* 0x00001e1fff167431 */ /* 0x000fe200000001ff */
[----:B------:R-:W-:Y:S01]  /*2a40*/  BSSY B2, `(.L_x_15247) ;  /* 0x0000006000027945 */ /* 0x000fe20003800000 */
[----:B------:R-:W-:Y:S02]  /*2a50*/  IMAD.MOV.U32 R20, RZ, RZ, R0 ;  /* 0x000000ffff147224 */ /* 0x000fe400078e0000 */
[----:B------:R-:W-:-:S07]  /*2a60*/  IMAD.MOV.U32 R11, RZ, RZ, -0x1 ;  /* 0xffffffffff0b7424 */ /* 0x000fce00078e00ff */
[----:B-1-3--:R-:W-:Y:S05]  /*2a70*/  WARPSYNC.COLLECTIVE R11, `(.L_x_15248) ;  /* 0x000000000b087348 */ /* 0x00afea0003c00000 */
[----:B------:R0:W2:Y:S02]  /*2a80*/  SHFL.IDX P3, R11, R13, R20, R22 ;  /* 0x000000140d0b7389 */ /* 0x0000a40000060016 */
[----:B0123--:R-:W-:Y:S05]  /*2a90*/  ENDCOLLECTIVE ;  /* 0x000000000000791b */ /* 0x00ffea0003800000 */
.L_x_15248:
[----:B------:R-:W-:Y:S05]  /*2aa0*/  BSYNC B2 ;  /* 0x0000000000027941 */ /* 0x000fea0003800000 */
.L_x_15247:
[----:B------:R-:W-:Y:S05]  /*2ab0*/  BRA `(.L_x_15249) ;  /* 0xffffffe800187947 */ /* 0x000fea000383ffff */
.L_x_15243:
[----:B------:R-:W-:Y:S01]  /*2ac0*/  BSSY B2, `(.L_x_15250) ;  /* 0x0000007000027945 */ /* 0x000fe20003800000 */
[----:B------:R-:W-:Y:S01]  /*2ad0*/  MOV R20, R2 ;  /* 0x0000000200147202 */ /* 0x000fe20000000f00 */
[----:B------:R-:W-:Y:S01]  /*2ae0*/  IMAD.MOV.U32 R22, RZ, RZ, 0x1e1f ;  /* 0x00001e1fff167424 */ /* 0x000fe200078e00ff */
[----:B------:R-:W-:-:S07]  /*2af0*/  MOV R11, 0xffffffff ;  /* 0xffffffff000b7802 */ /* 0x000fce0000000f00 */
[----:B0--3--:R-:W-:Y:S05]  /*2b00*/  WARPSYNC.COLLECTIVE R11, `(.L_x_15251) ;  /* 0x000000000b087348 */ /* 0x009fea0003c00000 */
[----:B------:R1:W2:Y:S02]  /*2b10*/  SHFL.IDX P3, R11, R13, R20, R22 ;  /* 0x000000140d0b7389 */ /* 0x0002a40000060016 */
[----:B0123--:R-:W-:Y:S05]  /*2b20*/  ENDCOLLECTIVE ;  /* 0x000000000000791b */ /* 0x00ffea0003800000 */
.L_x_15251:
[----:B------:R-:W-:Y:S05]  /*2b30*/  BSYNC B2 ;  /* 0x0000000000027941 */ /* 0x000fea0003800000 */
.L_x_15250:
[----:B------:R-:W-:Y:S05]  /*2b40*/  BRA `(.L_x_15252) ;  /* 0xffffffe800087947 */ /* 0x000fea000383ffff */
        .weak           $__internal_324_$__cuda_sm20_div_s16
        .type           $__internal_324_$__cuda_sm20_div_s16,@function
        .size           $__internal_324_$__cuda_sm20_div_s16,($__internal_325_$__cuda_sm20_div_u16 - $__internal_324_$__cuda_sm20_div_s16)
$__internal_324_$__cuda_sm20_div_s16:
        /* <DEDUP_REMOVED lines=26> */
[----:B------:R-:W-:Y:S09]  /*2cf0*/  RET.REL.NODEC R2 `(_Z9cuda_gemmIiLi128ELi2ELi1ELi2048ELi2ELi2ELi64ELi0ELi0EEviiiPT_S1_S1_iii) ;  /* 0xffffffd002c07950 */ /* 0x000ff20003c3ffff */
        .weak           $__internal_325_$__cuda_sm20_div_u16
        .type           $__internal_325_$__cuda_sm20_div_u16,@function
        .size           $__internal_325_$__cuda_sm20_div_u16,(.L_x_38828 - $__internal_325_$__cuda_sm20_div_u16)
$__internal_325_$__cuda_sm20_div_u16:
        /* <DEDUP_REMOVED lines=18> */
[----:B------:R-:W-:Y:S06]  /*2e20*/  RET.REL.NODEC R2 `(_Z9cuda_gemmIiLi128ELi2ELi1ELi2048ELi2ELi2ELi64ELi0ELi0EEviiiPT_S1_S1_iii) ;  /* 0xffffffd002747950 */ /* 0x000fec0003c3ffff */
.L_x_15253:
        /* <DEDUP_REMOVED lines=13> */
.L_x_38828:


//--------------------- .text._Z9cuda_gemmIiLi128ELi2ELi1ELi1024ELi128ELi128ELi64ELi1ELi1EEviiiPT_S1_S1_iii --------------------------
	.section	.text._Z9cuda_gemmIiLi128ELi2ELi1ELi1024ELi128ELi128ELi64ELi1ELi1EEviiiPT_S1_S1_iii,"ax",@progbits
	.align	128
        .global         _Z9cuda_gemmIiLi128ELi2ELi1ELi1024ELi128ELi128ELi64ELi1ELi1EEviiiPT_S1_S1_iii
        .type           _Z9cuda_gemmIiLi128ELi2ELi1ELi1024ELi128ELi128ELi64ELi1ELi1EEviiiPT_S1_S1_iii,@function
        .size           _Z9cuda_gemmIiLi128ELi2ELi1ELi1024ELi128ELi128ELi64ELi1ELi1EEviiiPT_S1_S1_iii,(.L_x_38829 - _Z9cuda_gemmIiLi128ELi2ELi1ELi1024ELi128ELi128ELi64ELi1ELi1EEviiiPT_S1_S1_iii)
        .other          _Z9cuda_gemmIiLi128ELi2ELi1ELi1024ELi128ELi128ELi64ELi1ELi1EEviiiPT_S1_S1_iii,@"STO_CUDA_ENTRY STV_DEFAULT"
_Z9cuda_gemmIiLi128ELi2ELi1ELi1024ELi128ELi128ELi64ELi1ELi1EEviiiPT_S1_S1_iii:
.text._Z9cuda_gemmIiLi128ELi2ELi1ELi1024ELi128ELi128ELi64ELi1ELi1EEviiiPT_S1_S1_iii:
        /* <DEDUP_REMOVED lines=34> */
[----:B------:R-:W-:Y:S05]  /*0220*/  CALL.REL.NOINC `($__internal_326_$__cuda_sm20_div_u16) ;  /* 0x0000001000747944 */ /* 0x000fea0003c00000 */
        /* <DEDUP_REMOVED lines=46> */
.L_x_15269:
        /* <DEDUP_REMOVED lines=22> */
.L_x_15255:
[----:B------:R-:W-:Y:S05]  /*0670*/  BSYNC.RECONVERGENT B0 ;  /* 0x0000000000007941 */ /* 0x000fea0003800200 */
.L_x_15254:
[----:B------:R-:W2:Y:S01]  /*0680*/  S2UR UR8, SR_CgaCtaId ;  /* 0x00000000000879c3 */ /* 0x000ea20000008800 */
[----:B------:R-:W-:Y:S01]  /*0690*/  UMOV UR7, 0x400 ;  /* 0x0000040000077882 */ /* 0x000fe20000000000 */
[----:B------:R-:W-:Y:S01]  /*06a0*/  BSSY.RECONVERGENT B0, `(.L_x_15256) ;  /* 0x000000f000007945 */ /* 0x000fe20003800200 */
[----:B------:R-:W-:-:S04]  /*06b0*/  UIADD3 UR7, UPT, UPT, UR7, 0xc80, URZ ;  /* 0x00000c8007077890 */ /* 0x000fc8000fffe0ff */
[----:B--2---:R-:W-:-:S06]  /*06c0*/  ULEA UR7, UR8, UR7, 0x18 ;  /* 0x0000000708077291 */ /* 0x004fcc000f8ec0ff */
[----:B01----:R-:W-:-:S07]  /*06d0*/  LEA R5, R4, UR7, 0x2 ;  /* 0x0000000704057c11 */ /* 0x003fce000f8e10ff */
.L_x_15257:
        /* <DEDUP_REMOVED lines=12> */
.L_x_15256:
[----:B------:R-:W-:Y:S01]  /*07a0*/  HFMA2 R28, -RZ, RZ, 0, 0 ;  /* 0x00000000ff1c7431 */ /* 0x000fe200000001ff */
[----:B------:R-:W-:-:S13]  /*07b0*/  PLOP3.LUT P0, PT, PT, PT, PT, 0x80, 0x8 ;  /* 0x000000000008781c */ /* 0x000fda0003f0f070 */
.L_x_15264:
        /* <DEDUP_REMOVED lines=11> */
.L_x_15260:
        /* <DEDUP_REMOVED lines=12> */
.L_x_15259:
[----:B------:R-:W-:Y:S05]  /*0930*/  BSYNC.RECONVERGENT B0 ;  /* 0x0000000000007941 */ /* 0x000fea0003800200 */
.L_x_15258:
[----:B-1----:R-:W-:Y:S02]  /*0940*/  VIADD R4, R28, UR5 ;  /* 0x000000051c047c36 */ /* 0x002fe40008000000 */
[----:B0-----:R-:W-:-:S07]  /*0950*/  IMAD.MOV.U32 R6, RZ, RZ, RZ ;  /* 0x000000ffff067224 */ /* 0x001fce00078e00ff */
.L_x_15263:
[----:B------:R-:W-:Y:S01]  /*0960*/  SHF.R.U32.HI R43, RZ, 0x4, R27 ;  /* 0x00000004ff2b7819 */ /* 0x000fe2000001161b */
[----:B------:R-:W-:-:S03]  /*0970*/  IMAD.IADD R30, R3, 0x1, R6 ;  /* 0x00000001031e7824 */ /* 0x000fc600078e0206 */
[----:B-12---:R-:W-:-:S07]  /*0980*/  MOV R7, R43 ;  /* 0x0000002b00077202 */ /* 0x006fce0000000f00 */
.L_x_15261:
        /* <DEDUP_REMOVED lines=36> */
.L_x_15262:
        /* <DEDUP_REMOVED lines=95> */
.L_x_15266:
[----:B------:R-:W-:Y:S05]  /*11c0*/  BSYNC.RECONVERGENT B0 ;  /* 0x0000000000007941 */ /* 0x000fea0003800200 */
.L_x_15265:
[----:B------:R-:W5:Y:S01]  /*11d0*/  S2UR UR8, SR_CgaCtaId ;  /* 0x00000000000879c3 */ /* 0x000f620000008800 */
[----:B------:R-:W-:Y:S01]  /*11e0*/  UMOV UR7, 0x400 ;  /* 0x0000040000077882 */ /* 0x000fe20000000000 */
[----:B------:R-:W-:Y:S01]  /*11f0*/  BSSY.RECONVERGENT B0, `(.L_x_15267) ;  /* 0x000001b000007945 */ /* 0x000fe20003800200 */
[----:B------:R-:W-:-:S04]  /*1200*/  UIADD3 UR7, UPT, UPT, UR7, 0xc80, URZ ;  /* 0x00000c8007077890 */ /* 0x000fc8000fffe0ff */
[----:B-----5:R-:W-:-:S12]  /*1210*/  ULEA UR7, UR8, UR7, 0x18 ;  /* 0x0000000708077291 */ /* 0x020fd8000f8ec0ff */
.L_x_15268:
        /* <DEDUP_REMOVED lines=25> */
.L_x_15267:
[----:B------:R-:W-:Y:S02]  /*13b0*/  USHF.L.U32 UR7, UR11, 0x1, URZ ;  /* 0x000000010b077899 */ /* 0x000fe400080006ff */
[----:B------:R-:W-:-:S04]  /*13c0*/  UIADD3 UR4, UPT, UPT, UR11, UR4, URZ ;  /* 0x000000040b047290 */ /* 0x000fc8000fffe0ff */
[----:B------:R-:W-:-:S09]  /*13d0*/  UISETP.GE.U32.AND UP0, UPT, UR4, UR7, UPT ;  /* 0x000000070400728c */ /* 0x000fd2000bf06070 */
[----:B------:R-:W-:Y:S05]  /*13e0*/  BRA.U !UP0, `(.L_x_15269) ;  /* 0xfffffff108487547 */ /* 0x000fea000b83ffff */
[----:B------:R-:W-:Y:S05]  /*13f0*/  EXIT ;  /* 0x000000000000794d */ /* 0x000fea0003800000 */
        .weak           $__internal_326_$__cuda_sm20_div_u16
        .type           $__internal_326_$__cuda_sm20_div_u16,@function
        .size           $__internal_326_$__cuda_sm20_div_u16,(.L_x_38829 - $__internal_326_$__cuda_sm20_div_u16)
$__internal_326_$__cuda_sm20_div_u16:
        /* <DEDUP_REMOVED lines=19> */
[----:B------:R-:W-:Y:S06]  /*1530*/  RET.REL.NODEC R8 `(_Z9cuda_gemmIiLi128ELi2ELi1ELi1024ELi128ELi128ELi64ELi1ELi1EEviiiPT_S1_S1_iii) ;  /* 0xffffffe808b07950 */ /* 0x000fec0003c3ffff */
.L_x_15270:
        /* <DEDUP_REMOVED lines=12> */
.L_x_38829:


//--------------------- .text._Z9cuda_gemmIiLi128ELi2ELi1ELi1024ELi128ELi128ELi64ELi1ELi0EEviiiPT_S1_S1_iii --------------------------
	.section	.text._Z9cuda_gemmIiLi128ELi2ELi1ELi1024ELi128ELi128ELi64ELi1ELi0EEviiiPT_S1_S1_iii,"ax",@progbits
	.align	128
        .global         _Z9cuda_gemmIiLi128ELi2ELi1ELi1024ELi128ELi128ELi64ELi1ELi0EEviiiPT_S1_S1_iii
        .type           _Z9cuda_gemmIiLi128ELi2ELi1ELi1024ELi128ELi128ELi64ELi1ELi0EEviiiPT_S1_S1_iii,@function
        .size           _Z9cuda_gemmIiLi128ELi2ELi1ELi1024ELi128ELi128ELi64ELi1ELi0EEviiiPT_S1_S1_iii,(.L_x_38831 - _Z9cuda_gemmIiLi128ELi2ELi1ELi1024ELi128ELi128ELi64ELi1ELi0EEviiiPT_S1_S1_iii)
        .other          _Z9cuda_gemmIiLi128ELi2ELi1ELi1024ELi128ELi128ELi64ELi1ELi0EEviiiPT_S1_S1_iii,@"STO_CUDA_ENTRY STV_DEFAULT"
_Z9cuda_gemmIiLi128ELi2ELi1ELi1024ELi128ELi128ELi64ELi1ELi0EEviiiPT_S1_S1_iii:
.text._Z9cuda_gemmIiLi128ELi2ELi1ELi1024ELi128ELi128ELi64ELi1ELi0EEviiiPT_S1_S1_iii:
        /* <DEDUP_REMOVED lines=72> */
[----:B------:R-:W-:Y:S05]  /*0480*/  CALL.REL.NOINC `($__internal_328_$__cuda_sm20_div_u16) ;  /* 0x0000002c006c7944 */ /* 0x000fea0003c00000 */
        /* <DEDUP_REMOVED lines=112> */
[----:B------:R-:W-:Y:S05]  /*0b90*/  CALL.REL.NOINC `($__internal_327_$__cuda_sm20_div_s16) ;  /* 0x0000002400487944 */ /* 0x000fea0003c00000 */
        /* <DEDUP_REMOVED lines=8> */
.L_x_15322:
        /* <DEDUP_REMOVED lines=21> */
.L_x_15272:
[----:B------:R-:W-:Y:S05]  /*0d70*/  BSYNC.RECONVERGENT B0 ;  /* 0x0000000000007941 */ /* 0x000fea0003800200 */
.L_x_15271:
[----:B------:R-:W2:Y:S01]  /*0d80*/  S2UR UR8, SR_CgaCtaId ;  /* 0x00000000000879c3 */ /* 0x000ea20000008800 */
[----:B------:R-:W-:Y:S01]  /*0d90*/  UMOV UR5, 0x400 ;  /* 0x0000040000057882 */ /* 0x000fe20000000000 */
[----:B------:R-:W-:Y:S01]  /*0da0*/  BSSY.RECONVERGENT B0, `(.L_x_15273) ;  /* 0x000000f000007945 */ /* 0x000fe20003800200 */
[----:B------:R-:W-:-:S04]  /*0db0*/  UIADD3 UR5, UPT, UPT, UR5, 0xc80, URZ ;  /* 0x00000c8005057890 */ /* 0x000fc8000fffe0ff */
[----:B--2---:R-:W-:-:S06]  /*0dc0*/  ULEA UR5, UR8, UR5, 0x18 ;  /* 0x0000000508057291 */ /* 0x004fcc000f8ec0ff */
[----:B01----:R-:W-:-:S07]  /*0dd0*/  LEA R21, R20, UR5, 0x2 ;  /* 0x0000000514157c11 */ /* 0x003fce000f8e10ff */
.L_x_15274:
        /* <DEDUP_REMOVED lines=12> */
.L_x_15273:
[----:B------:R-:W-:Y:S01]  /*0ea0*/  HFMA2 R40, -RZ, RZ, 0, 0 ;  /* 0x00000000ff287431 */ /* 0x000fe200000001ff */
[----:B------:R-:W-:Y:S01]  /*0eb0*/  PLOP3.LUT P0, PT, PT, PT, PT, 0x80, 0x8 ;  /* 0x000000000008781c */ /* 0x000fe20003f0f070 */
[----:B------:R-:W1:Y:S01]  /*0ec0*/  LDCU UR8, c[0x0][0x3ac] ;  /* 0x00007580ff0877ac */ /* 0x000e620008000800 */
[----:B------:R-:W2:Y:S11]  /*0ed0*/  LDCU UR9, c[0x0][0x3a8] ;  /* 0x00007500ff0977ac */ /* 0x000eb60008000800 */
.L_x_15317:
        /* <DEDUP_REMOVED lines=11> */
.L_x_15277:
        /* <DEDUP_REMOVED lines=12> */
.L_x_15276:
[----:B-12---:R-:W-:Y:S05]  /*1050*/  BSYNC.RECONVERGENT B0 ;  /* 0x0000000000007941 */ /* 0x006fea0003800200 */
.L_x_15275:
[----:B0--3--:R-:W-:Y:S02]  /*1060*/  VIADD R23, R40, UR6 ;  /* 0x0000000628177c36 */ /* 0x009fe40008000000 */
[----:B------:R-:W-:-:S07]  /*1070*/  IMAD.MOV.U32 R22, RZ, RZ, RZ ;  /* 0x000000ffff167224 */ /* 0x000fce00078e00ff */
.L_x_15316:
[----:B0-----:R-:W-:Y:S01]  /*1080*/  SHF.R.U32.HI R40, RZ, 0x4, R2 ;  /* 0x00000004ff287819 */ /* 0x001fe20000011602 */
[----:B-1----:R-:W-:-:S07]  /*1090*/  IMAD.IADD R42, R7, 0x1, R22 ;  /* 0x00000001072a7824 */ /* 0x002fce00078e0216 */
.L_x_15278:
        /* <DEDUP_REMOVED lines=16> */
.L_x_15315:
        /* <DEDUP_REMOVED lines=86> */
.L_x_15314:
        /* <DEDUP_REMOVED lines=11> */
.L_x_15324:
[----:B0--3--:R-:W-:-:S07]  /*17b0*/  IMAD R71, R65, R72, RZ ;  /* 0x0000004841477224 */ /* 0x009fce00078e02ff */
.L_x_15282:
[----:B------:R-:W-:-:S13]  /*17c0*/  ISETP.GE.AND P3, PT, R66, 0x2, PT ;  /* 0x000000024200780c */ /* 0x000fda0003f66270 */
[----:B------:R-:W-:Y:S05]  /*17d0*/  @!P3 BRA `(.L_x_15284) ;  /* 0x000000000010b947 */ /* 0x000fea0003800000 */
[----:B------:R-:W-:-:S03]  /*17e0*/  UMOV UR5, 0xffffffff ;  /* 0xffffffff00057882 */ /* 0x000fc60000000000 */
[----:B------:R-:W-:Y:S05]  /*17f0*/  BRA.DIV UR5, `(.L_x_15285) ;  /* 0x0000001205107947 */ /* 0x000fea000b800000 */
[----:B------:R3:W4:Y:S02]  /*1800*/  SHFL.IDX PT, R72, R73, R8, 0x1f ;  /* 0x00001f0849487589 */ /* 0x00072400000e0000 */
.L_x_15327:
[----:B----4-:R-:W-:-:S07]  /*1810*/  IMAD R71, R64, R72, R71 ;  /* 0x0000004840477224 */ /* 0x010fce00078e0247 */
.L_x_15284:
[----:B------:R-:W-:-:S13]  /*1820*/  ISETP.GE.AND P3, PT, R66, 0x3, PT ;  /* 0x000000034200780c */ /* 0x000fda0003f66270 */
[----:B------:R-:W-:Y:S05]  /*1830*/  @!P3 BRA `(.L_x_15286) ;  /* 0x000000000010b947 */ /* 0x000fea0003800000 */
[----:B------:R-:W-:-:S03]  /*1840*/  UMOV UR5, 0xffffffff ;  /* 0xffffffff00057882 */ /* 0x000fc60000000000 */
[----:B------:R-:W-:Y:S05]  /*1850*/  BRA.DIV UR5, `(.L_x_15287) ;  /* 0x00000012051c7947 */ /* 0x000fea000b800000 */
[----:B------:R4:W0:Y:S02]  /*1860*/  SHFL.IDX PT, R72, R73, R9, 0x1f ;  /* 0x00001f0949487589 */ /* 0x00082400000e0000 */
.L_x_15330:
[----:B0-----:R-:W-:-:S07]  /*1870*/  IMAD R71, R62, R72, R71 ;  /* 0x000000483e477224 */ /* 0x001fce00078e0247 */
.L_x_15286:
[----:B------:R-:W-:-:S13]  /*1880*/  ISETP.GE.AND P3, PT, R66, 0x4, PT ;  /* 0x000000044200780c */ /* 0x000fda0003f66270 */
[----:B------:R-:W-:Y:S05]  /*1890*/  @!P3 BRA `(.L_x_15288) ;  /* 0x000000000010b947 */ /* 0x000fea0003800000 */
[----:B------:R-:W-:-:S03]  /*18a0*/  UMOV UR5, 0xffffffff ;  /* 0xffffffff00057882 */ /* 0x000fc60000000000 */
[----:B------:R-:W-:Y:S05]  /*18b0*/  BRA.DIV UR5, `(.L_x_15289) ;  /* 0x0000001205287947 */ /* 0x000fea000b800000 */
[----:B------:R0:W0:Y:S02]  /*18c0*/  SHFL.IDX PT, R72, R73, R10, 0x1f ;  /* 0x00001f0a49487589 */ /* 0x00002400000e0000 */
.L_x_15333:
[----:B0-----:R-:W-:-:S07]  /*18d0*/  IMAD R71, R60, R72, R71 ;  /* 0x000000483c477224 */ /* 0x001fce00078e0247 */
.L_x_15288:
[----:B------:R-:W-:-:S13]  /*18e0*/  ISETP.GE.AND P3, PT, R66, 0x5, PT ;  /* 0x000000054200780c */ /* 0x000fda0003f66270 */
[----:B------:R-:W-:Y:S05]  /*18f0*/  @!P3 BRA `(.L_x_15290) ;  /* 0x000000000010b947 */ /* 0x000fea0003800000 */
[----:B------:R-:W-:-:S03]  /*1900*/  UMOV UR5, 0xffffffff ;  /* 0xffffffff00057882 */ /* 0x000fc60000000000 */
[----:B------:R-:W-:Y:S05]  /*1910*/  BRA.DIV UR5, `(.L_x_15291) ;  /* 0x0000001205347947 */ /* 0x000fea000b800000 */
[----:B------:R0:W0:Y:S02]  /*1920*/  SHFL.IDX PT, R72, R73, R11, 0x1f ;  /* 0x00001f0b49487589 */ /* 0x00002400000e0000 */
.L_x_15336:
[----:B0-----:R-:W-:-:S07]  /*1930*/  IMAD R71, R56, R72, R71 ;  /* 0x0000004838477224 */ /* 0x001fce00078e0247 */
.L_x_15290:
[----:B------:R-:W-:-:S13]  /*1940*/  ISETP.GE.AND P3, PT, R66, 0x6, PT ;  /* 0x000000064200780c */ /* 0x000fda0003f66270 */
[----:B------:R-:W-:Y:S05]  /*1950*/  @!P3 BRA `(.L_x_15292) ;  /* 0x000000000010b947 */ /* 0x000fea0003800000 */
[----:B------:R-:W-:-:S03]  /*1960*/  UMOV UR5, 0xffffffff ;  /* 0xffffffff00057882 */ /* 0x000fc60000000000 */
[----:B------:R-:W-:Y:S05]  /*1970*/  BRA.DIV UR5, `(.L_x_15293) ;  /* 0x0000001205407947 */ /* 0x000fea000b800000 */
[----:B------:R0:W0:Y:S02]  /*1980*/  SHFL.IDX PT, R72, R73, R12, 0x1f ;  /* 0x00001f0c49487589 */ /* 0x00002400000e0000 */
.L_x_15339:
[----:B0-----:R-:W-:-:S07]  /*1990*/  IMAD R71, R43, R72, R71 ;  /* 0x000000482b477224 */ /* 0x001fce00078e0247 */
.L_x_15292:
[----:B------:R-:W-:-:S13]  /*19a0*/  ISETP.GE.AND P3, PT, R66, 0x7, PT ;  /* 0x000000074200780c */ /* 0x000fda0003f66270 */
[----:B------:R-:W-:Y:S05]  /*19b0*/  @!P3 BRA `(.L_x_15294) ;  /* 0x000000000010b947 */ /* 0x000fea0003800000 */
[----:B------:R-:W-:-:S03]  /*19c0*/  UMOV UR5, 0xffffffff ;  /* 0xffffffff00057882 */ /* 0x000fc60000000000 */
[----:B------:R-:W-:Y:S05]  /*19d0*/  BRA.DIV UR5, `(.L_x_15295) ;  /* 0x00000012054c7947 */ /* 0x000fea000b800000 */
[----:B------:R0:W0:Y:S02]  /*19e0*/  SHFL.IDX PT, R72, R73, R13, 0x1f ;  /* 0x00001f0d49487589 */ /* 0x00002400000e0000 */
.L_x_15342:
[----:B0-----:R-:W-:-:S07]  /*19f0*/  IMAD R71, R42, R72, R71 ;  /* 0x000000482a477224 */ /* 0x001fce00078e0247 */
.L_x_15294:
[----:B------:R-:W-:-:S13]  /*1a00*/  ISETP.GE.AND P3, PT, R66, 0x8, PT ;  /* 0x000000084200780c */ /* 0x000fda0003f66270 */
[----:B------:R-:W-:Y:S05]  /*1a10*/  @!P3 BRA `(.L_x_15296) ;  /* 0x000000000010b947 */ /* 0x000fea0003800000 */
[----:B------:R-:W-:-:S03]  /*1a20*/  UMOV UR5, 0xffffffff ;  /* 0xffffffff00057882 */ /* 0x000fc60000000000 */
[----:B------:R-:W-:Y:S05]  /*1a30*/  BRA.DIV UR5, `(.L_x_15297) ;  /* 0x0000001205587947 */ /* 0x000fea000b800000 */
[----:B------:R0:W0:Y:S02]  /*1a40*/  SHFL.IDX PT, R72, R73, R14, 0x1f ;  /* 0x00001f0e49487589 */ /* 0x00002400000e0000 */
.L_x_15345:
[----:B01----:R-:W-:-:S07]  /*1a50*/  IMAD R71, R41, R72, R71 ;  /* 0x0000004829477224 */ /* 0x003fce00078e0247 */
.L_x_15296:
[----:B------:R-:W-:-:S13]  /*1a60*/  ISETP.GE.AND P3, PT, R66, 0x9, PT ;  /* 0x000000094200780c */ /* 0x000fda0003f66270 */
[----:B------:R-:W-:Y:S05]  /*1a70*/  @!P3 BRA `(.L_x_15298) ;  /* 0x000000000010b947 */ /* 0x000fea0003800000 */
[----:B------:R-:W-:-:S03]  /*1a80*/  UMOV UR5, 0xffffffff ;  /* 0xffffffff00057882 */ /* 0x000fc60000000000 */
[----:B------:R-:W-:Y:S05]  /*1a90*/  BRA.DIV UR5, `(.L_x_15299) ;  /* 0x0000001205647947 */ /* 0x000fea000b800000 */
[----:B------:R0:W0:Y:S02]  /*1aa0*/  SHFL.IDX PT, R72, R73, R15, 0x1f ;  /* 0x00001f0f49487589 */ /* 0x00002400000e0000 */
.L_x_15348:
[----:B0-----:R-:W-:-:S07]  /*1ab0*/  IMAD R71, R57, R72, R71 ;  /* 0x0000004839477224 */ /* 0x001fce00078e0247 */
.L_x_15298:
[----:B------:R-:W-:-:S13]  /*1ac0*/  ISETP.GE.AND P3, PT, R66, 0xa, PT ;  /* 0x0000000a4200780c */ /* 0x000fda0003f66270 */
[----:B------:R-:W-:Y:S05]  /*1ad0*/  @!P3 BRA `(.L_x_15300) ;  /* 0x000000000010b947 */ /* 0x000fea0003800000 */
[----:B------:R-:W-:-:S03]  /*1ae0*/  UMOV UR5, 0xffffffff ;  /* 0xffffffff00057882 */ /* 0x000fc60000000000 */
[----:B------:R-:W-:Y:S05]  /*1af0*/  BRA.DIV UR5, `(.L_x_15301) ;  /* 0x0000001205707947 */ /* 0x000fea000b800000 */
[----:B------:R0:W0:Y:S02]  /*1b00*/  SHFL.IDX PT, R72, R73, R16, 0x1f ;  /* 0x00001f1049487589 */ /* 0x00002400000e0000 */
.L_x_15351:
[----:B0-----:R-:W-:-:S07]  /*1b10*/  IMAD R71, R40, R72, R71 ;  /* 0x0000004828477224 */ /* 0x001fce00078e0247 */
.L_x_15300:
[----:B------:R-:W-:-:S13]  /*1b20*/  ISETP.GE.AND P3, PT, R66, 0xb, PT ;  /* 0x0000000b4200780c */ /* 0x000fda0003f66270 */
[----:B------:R-:W-:Y:S05]  /*1b30*/  @!P3 BRA `(.L_x_15302) ;  /* 0x000000000010b947 */ /* 0x000fea0003800000 */
[----:B------:R-:W-:-:S03]  /*1b40*/  UMOV UR5, 0xffffffff ;  /* 0xffffffff00057882 */ /* 0x000fc60000000000 */
[----:B------:R-:W-:Y:S05]  /*1b50*/  BRA.DIV UR5, `(.L_x_15303) ;  /* 0x00000012057c7947 */ /* 0x000fea000b800000 */
[----:B------:R0:W0:Y:S02]  /*1b60*/  SHFL.IDX PT, R72, R73, R17, 0x1f ;  /* 0x00001f1149487589 */ /* 0x00002400000e0000 */
.L_x_15354:
[----:B0-----:R-:W-:-:S07]  /*1b70*/  IMAD R71, R21, R72, R71 ;  /* 0x0000004815477224 */ /* 0x001fce00078e0247 */
.L_x_15302:
[----:B------:R-:W-:-:S13]  /*1b80*/  ISETP.GE.AND P3, PT, R66, 0xc, PT ;  /* 0x0000000c4200780c */ /* 0x000fda0003f66270 */
[----:B------:R-:W-:Y:S05]  /*1b90*/  @!P3 BRA `(.L_x_15304) ;  /* 0x000000000010b947 */ /* 0x000fea0003800000 */
[----:B------:R-:W-:-:S03]  /*1ba0*/  UMOV UR5, 0xffffffff ;  /* 0xffffffff00057882 */ /* 0x000fc60000000000 */
[----:B------:R-:W-:Y:S05]  /*1bb0*/  BRA.DIV UR5, `(.L_x_15305) ;  /* 0x0000001205887947 */ /* 0x000fea000b800000 */
[----:B------:R0:W0:Y:S02]  /*1bc0*/  SHFL.IDX PT, R72, R73, R18, 0x1f ;  /* 0x00001f1249487589 */ /* 0x00002400000e0000 */
.L_x_15357:
[----:B0-----:R-:W-:-:S07]  /*1bd0*/  IMAD R71, R20, R72, R71 ;  /* 0x0000004814477224 */ /* 0x001fce00078e0247 */
.L_x_15304:
[----:B------:R-:W-:-:S13]  /*1be0*/  ISETP.GE.AND P3, PT, R66, 0xd, PT ;  /* 0x0000000d4200780c */ /* 0x000fda0003f66270 */
[----:B------:R-:W-:Y:S05]  /*1bf0*/  @!P3 BRA `(.L_x_15306) ;  /* 0x000000000010b947 */ /* 0x000fea0003800000 */
[----:B------:R-:W-:-:S03]  /*1c00*/  UMOV UR5, 0xffffffff ;  /* 0xffffffff00057882 */ /* 0x000fc60000000000 */
[----:B------:R-:W-:Y:S05]  /*1c10*/  BRA.DIV UR5, `(.L_x_15307) ;  /* 0x0000001205947947 */ /* 0x000fea000b800000 */
[----:B------:R0:W0:Y:S02]  /*1c20*/  SHFL.IDX PT, R72, R73, R19, 0x1f ;  /* 0x00001f1349487589 */ /* 0x00002400000e0000 */
.L_x_15360:
[----:B0-----:R-:W-:-:S07]  /*1c30*/  IMAD R71, R68, R72, R71 ;  /* 0x0000004844477224 */ /* 0x001fce00078e0247 */
.L_x_15306:
[----:B------:R-:W-:-:S13]  /*1c40*/  ISETP.GE.AND P3, PT, R66, 0xe, PT ;  /* 0x0000000e4200780c */ /* 0x000fda0003f66270 */
[----:B------:R-:W-:Y:S05]  /*1c50*/  @!P3 BRA `(.L_x_15308) ;  /* 0x000000000010b947 */ /* 0x000fea0003800000 */
[----:B------:R-:W-:-:S03]  /*1c60*/  UMOV UR5, 0xffffffff ;  /* 0xffffffff00057882 */ /* 0x000fc60000000000 */
[----:B------:R-:W-:Y:S05]  /*1c70*/  BRA.DIV UR5, `(.L_x_15309) ;  /* 0x0000001205a07947 */ /* 0x000fea000b800000 */
[----:B------:R0:W0:Y:S02]  /*1c80*/  SHFL.IDX PT, R72, R73, R24, 0x1f ;  /* 0x00001f1849487589 */ /* 0x00002400000e0000 */
.L_x_15363:
[----:B0-----:R-:W-:-:S07]  /*1c90*/  IMAD R71, R69, R72, R71 ;  /* 0x0000004845477224 */ /* 0x001fce00078e0247 */
.L_x_15308:
[----:B------:R-:W-:-:S13]  /*1ca0*/  ISETP.GE.AND P3, PT, R66, 0xf, PT ;  /* 0x0000000f4200780c */ /* 0x000fda0003f66270 */
[----:B------:R-:W-:Y:S05]  /*1cb0*/  @!P3 BRA `(.L_x_15310) ;  /* 0x000000000010b947 */ /* 0x000fea0003800000 */
[----:B------:R-:W-:-:S03]  /*1cc0*/  UMOV UR5, 0xffffffff ;  /* 0xffffffff00057882 */ /* 0x000fc60000000000 */
[----:B------:R-:W-:Y:S05]  /*1cd0*/  BRA.DIV UR5, `(.L_x_15311) ;  /* 0x0000001205ac7947 */ /* 0x000fea000b800000 */
[----:B------:R0:W0:Y:S02]  /*1ce0*/  SHFL.IDX PT, R72, R73, R25, 0x1f ;  /* 0x00001f1949487589 */ /* 0x00002400000e0000 */
.L_x_15366:
[----:B0-----:R-:W-:-:S07]  /*1cf0*/  IMAD R71, R70, R72, R71 ;  /* 0x0000004846477224 */ /* 0x001fce00078e0247 */
.L_x_15310:
[----:B------:R-:W-:-:S13]  /*1d00*/  ISETP.GE.AND P3, PT, R66, 0x10, PT ;  /* 0x000000104200780c */ /* 0x000fda0003f66270 */
[----:B------:R-:W-:Y:S05]  /*1d10*/  @!P3 BRA `(.L_x_15312) ;  /* 0x00000004001cb947 */ /* 0x000fea0003800000 */
[----:B------:R-:W-:-:S03]  /*1d20*/  UMOV UR5, 0xffffffff ;  /* 0xffffffff00057882 */ /* 0x000fc60000000000 */
[----:B------:R-:W-:Y:S05]  /*1d30*/  BRA.DIV UR5, `(.L_x_15313) ;  /* 0x0000001205b87947 */ /* 0x000fea000b800000 */
[----:B------:R0:W0:Y:S02]  /*1d40*/  SHFL.IDX PT, R66, R73, R26, 0x1f ;  /* 0x00001f1a49427589 */ /* 0x00002400000e0000 */
.L_x_15369:
[----:B0-----:R-:W-:Y:S01]  /*1d50*/  IMAD R71, R67, R66, R71 ;  /* 0x0000004243477224 */ /* 0x001fe200078e0247 */
[----:B------:R-:W-:Y:S06]  /*1d60*/  BRA `(.L_x_15312) ;  /* 0x0000000400087947 */ /* 0x000fec0003800000 */
.L_x_15281:
        /* <DEDUP_REMOVED lines=66> */
.L_x_15312:
        /* <DEDUP_REMOVED lines=16> */
.L_x_15280:
[----:B------:R-:W-:Y:S05]  /*2290*/  @!P0 BRA `(.L_x_15315) ;  /* 0xffffffec00c08947 */ /* 0x000fea000383ffff */
[----:B------:R-:W-:Y:S05]  /*22a0*/  BSYNC.RECONVERGENT B0 ;  /* 0x0000000000007941 */ /* 0x000fea0003800200 */
.L_x_15279:
        /* <DEDUP_REMOVED lines=45> */
.L_x_15319:
[----:B------:R-:W-:Y:S05]  /*2580*/  BSYNC.RECONVERGENT B0 ;  /* 0x0000000000007941 */ /* 0x000fea0003800200 */
.L_x_15318:
[----:B------:R-:W4:Y:S01]  /*2590*/  S2UR UR9, SR_CgaCtaId ;  /* 0x00000000000979c3 */ /* 0x000f220000008800 */
[----:B------:R-:W-:Y:S01]  /*25a0*/  UMOV UR8, 0x400 ;  /* 0x0000040000087882 */ /* 0x000fe20000000000 */
[----:B------:R-:W-:Y:S01]  /*25b0*/  BSSY.RECONVERGENT B0, `(.L_x_15320) ;  /* 0x000001b000007945 */ /* 0x000fe20003800200 */
[----:B------:R-:W-:-:S04]  /*25c0*/  UIADD3 UR8, UPT, UPT, UR8, 0xc80, URZ ;  /* 0x00000c8008087890 */ /* 0x000fc8000fffe0ff */
[----:B----4-:R-:W-:-:S12]  /*25d0*/  ULEA UR8, UR9, UR8, 0x18 ;  /* 0x0000000809087291 */ /* 0x010fd8000f8ec0ff */
.L_x_15321:
        /* <DEDUP_REMOVED lines=25> */
.L_x_15320:
[----:B------:R-:W1:Y:S02]  /*2770*/  LDCU UR5, c[0x0][0x374] ;  /* 0x00006e80ff0577ac */ /* 0x000e640008000800 */
[----:B-1----:R-:W-:Y:S02]  /*2780*/  UIADD3 UR4, UPT, UPT, UR5, UR4, URZ ;  /* 0x0000000405047290 */ /* 0x002fe4000fffe0ff */
[----:B------:R-:W-:-:S04]  /*2790*/  USHF.L.U32 UR5, UR5, 0x1, URZ ;  /* 0x0000000105057899 */ /* 0x000fc800080006ff */
[----:B------:R-:W-:-:S09]  /*27a0*/  UISETP.GE.U32.AND UP0, UPT, UR4, UR5, UPT ;  /* 0x000000050400728c */ /* 0x000fd2000bf06070 */
[----:B------:R-:W-:Y:S05]  /*27b0*/  BRA.U !UP0, `(.L_x_15322) ;  /* 0xffffffe508187547 */ /* 0x000fea000b83ffff */
[----:B------:R-:W-:Y:S05]  /*27c0*/  EXIT ;  /* 0x000000000000794d */ /* 0x000fea0003800000 */
.L_x_15283:
[----:B------:R-:W-:Y:S01]  /*27d0*/  IMAD.MOV.U32 R75, RZ, RZ, R28 ;  /* 0x000000ffff4b7224 */ /* 0x000fe200078e001c */
[----:B------:R-:W-:Y:S01]  /*27e0*/  MOV R74, 0xffffffff ;  /* 0xffffffff004a7802 */ /* 0x000fe20000000f00 */
[----:B------:R-:W-:-:S07]  /*27f0*/  IMAD.MOV.U32 R76, RZ, RZ, 0x1f ;  /* 0x0000001fff4c7424 */ /* 0x000fce00078e00ff */
[----:B01----:R-:W-:Y:S05]  /*2800*/  WARPSYNC.COLLECTIVE R74, `(.L_x_15323) ;  /* 0x000000004a087348 */ /* 0x003fea0003c00000 */
[----:B------:R2:W3:Y:S02]  /*2810*/  SHFL.IDX P3, R72, R73, R75, R76 ;  /* 0x0000004b49487389 */ /* 0x0004e4000006004c */
[----:B0123--:R-:W-:Y:S05]  /*2820*/  ENDCOLLECTIVE ;  /* 0x000000000000791b */ /* 0x00ffea0003800000 */
.L_x_15323:
[----:B------:R-:W-:Y:S05]  /*2830*/  BRA `(.L_x_15324) ;  /* 0xffffffec00dc7947 */ /* 0x000fea000383ffff */
.L_x_15285:
[----:B------:R-:W-:Y:S01]  /*2840*/  BSSY B1, `(.L_x_15325) ;  /* 0x0000007000017945 */ /* 0x000fe20003800000 */
[----:B------:R-:W-:Y:S02]  /*2850*/  IMAD.MOV.U32 R75, RZ, RZ, R8 ;  /* 0x000000ffff4b7224 */ /* 0x000fe400078e0008 */
[----:B------:R-:W-:Y:S02]  /*2860*/  IMAD.MOV.U32 R76, RZ, RZ, 0x1f ;  /* 0x0000001fff4c7424 */ /* 0x000fe400078e00ff */
[----:B------:R-:W-:-:S07]  /*2870*/  IMAD.MOV.U32 R74, RZ, RZ, -0x1 ;  /* 0xffffffffff4a7424 */ /* 0x000fce00078e00ff */
[----:B012---:R-:W-:Y:S05]  /*2880*/  WARPSYNC.COLLECTIVE R74, `(.L_x_15326) ;  /* 0x000000004a087348 */ /* 0x007fea0003c00000 */
[----:B------:R3:W4:Y:S02]  /*2890*/  SHFL.IDX P3, R72, R73, R75, R76 ;  /* 0x0000004b49487389 */ /* 0x000724000006004c */
[----:B01234-:R-:W-:Y:S05]  /*28a0*/  ENDCOLLECTIVE ;  /* 0x000000000000791b */ /* 0x01ffea0003800000 */
.L_x_15326:
[----:B------:R-:W-:Y:S05]  /*28b0*/  BSYNC B1 ;  /* 0x0000000000017941 */ /* 0x000fea0003800000 */
.L_x_15325:
[----:B------:R-:W-:Y:S05]  /*28c0*/  BRA `(.L_x_15327) ;  /* 0xffffffec00d07947 */ /* 0x000fea000383ffff */
.L_x_15287:
[----:B------:R-:W-:Y:S01]  /*28d0*/  BSSY B1, `(.L_x_15328) ;  /* 0x0000007000017945 */ /* 0x000fe20003800000 */
[----:B------:R-:W-:Y:S01]  /*28e0*/  MOV R75, R9 ;  /* 0x00000009004b7202 */ /* 0x000fe20000000f00 */
[----:B------:R-:W-:Y:S02]  /*28f0*/  IMAD.MOV.U32 R76, RZ, RZ, 0x1f ;  /* 0x0000001fff4c7424 */ /* 0x000fe400078e00ff */
[----:B------:R-:W-:-:S07]  /*2900*/  IMAD.MOV.U32 R74, RZ, RZ, -0x1 ;  /* 0xffffffffff4a7424 */ /* 0x000fce00078e00ff */
[----:B0123--:R-:W-:Y:S05]  /*2910*/  WARPSYNC.COLLECTIVE R74, `(.L_x_15329) ;  /* 0x000000004a087348 */ /* 0x00ffea0003c00000 */
[----:B------:R4:W0:Y:S02]  /*2920*/  SHFL.IDX P3, R72, R73, R75, R76 ;  /* 0x0000004b49487389 */ /* 0x000824000006004c */
[----:B01234-:R-:W-:Y:S05]  /*2930*/  ENDCOLLECTIVE ;  /* 0x000000000000791b */ /* 0x01ffea0003800000 */
.L_x_15329:
[----:B------:R-:W-:Y:S05]  /*2940*/  BSYNC B1 ;  /* 0x0000000000017941 */ /* 0x000fea0003800000 */
.L_x_15328:
[----:B------:R-:W-:Y:S05]  /*2950*/  BRA `(.L_x_15330) ;  /* 0xffffffec00c47947 */ /* 0x000fea000383ffff */
.L_x_15289:
[----:B------:R-:W-:Y:S01]  /*2960*/  HFMA2 R76, -RZ, RZ, 0, 1.847743988037109375e-06 ;  /* 0x0000001fff4c7431 */ /* 0x000fe200000001ff */
[----:B------:R-:W-:Y:S01]  /*2970*/  BSSY B1, `(.L_x_15331) ;  /* 0x0000006000017945 */ /* 0x000fe20003800000 */
[----:B------:R-:W-:Y:S02]  /*2980*/  IMAD.MOV.U32 R75, RZ, RZ, R10 ;  /* 0x000000ffff4b7224 */ /* 0x000fe400078e000a */
[----:B------:R-:W-:-:S07]  /*2990*/  IMAD.MOV.U32 R74, RZ, RZ, -0x1 ;  /* 0xffffffffff4a7424 */ /* 0x000fce00078e00ff */
[----:B01234-:R-:W-:Y:S05]  /*29a0*/  WARPSYNC.COLLECTIVE R74, `(.L_x_15332) ;  /* 0x000000004a087348 */ /* 0x01ffea0003c00000 */
[----:B------:R0:W0:Y:S02]  /*29b0*/  SHFL.IDX P3, R72, R73, R75, R76 ;  /* 0x0000004b49487389 */ /* 0x000024000006004c */
[----:B01234-:R-:W-:Y:S05]  /*29c0*/  ENDCOLLECTIVE ;  /* 0x000000000000791b */ /* 0x01ffea0003800000 */
.L_x_15332:
[----:B------:R-:W-:Y:S05]  /*29d0*/  BSYNC B1 ;  /* 0x0000000000017941 */ /* 0x000fea0003800000 */
.L_x_15331:
[----:B------:R-:W-:Y:S05]  /*29e0*/  BRA `(.L_x_15333) ;  /* 0xffffffec00b87947 */ /* 0x000fea000383ffff */
.L_x_15291:
[----:B------:R-:W-:Y:S01]  /*29f0*/  BSSY B1, `(.L_x_15334) ;  /* 0x0000007000017945 */ /* 0x000fe20003800000 */
[----:B------:R-:W-:Y:S01]  /*2a00*/  IMAD.MOV.U32 R75, RZ, RZ, R11 ;  /* 0x000000ffff4b7224 */ /* 0x000fe200078e000b */
[----:B------:R-:W-:Y:S01]  /*2a10*/  MOV R74, 0xffffffff ;  /* 0xffffffff004a7802 */ /* 0x000fe20000000f00 */
[----:B------:R-:W-:-:S07]  /*2a20*/  IMAD.MOV.U32 R76, RZ, RZ, 0x1f ;  /* 0x0000001fff4c7424 */ /* 0x000fce00078e00ff */
[----:B01234-:R-:W-:Y:S05]  /*2a30*/  WARPSYNC.COLLECTIVE R74, `(.L_x_15335) ;  /* 0x000000004a087348 */ /* 0x01ffea0003c00000 */
[----:B------:R0:W0:Y:S02]  /*2a40*/  SHFL.IDX P3, R72, R73, R75, R76 ;  /* 0x0000004b49487389 */ /* 0x000024000006004c */
[----:B01234-:R-:W-:Y:S05]  /*2a50*/  ENDCOLLECTIVE ;  /* 0x000000000000791b */ /* 0x01ffea0003800000 */
.L_x_15335:
[----:B------:R-:W-:Y:S05]  /*2a60*/  BSYNC B1 ;  /* 0x0000000000017941 */ /* 0x000fea0003800000 */
.L_x_15334:
[----:B------:R-:W-:Y:S05]  /*2a70*/  BRA `(.L_x_15336) ;  /* 0xffffffec00ac7947 */ /* 0x000fea000383ffff */
.L_x_15293:
[----:B------:R-:W-:Y:S01]  /*2a80*/  BSSY B1, `(.L_x_15337) ;  /* 0x0000007000017945 */ /* 0x000fe20003800000 */
[----:B------:R-:W-:Y:S02]  /*2a90*/  IMAD.MOV.U32 R75, RZ, RZ, R12 ;  /* 0x000000ffff4b7224 */ /* 0x000fe400078e000c */
[----:B------:R-:W-:Y:S02]  /*2aa0*/  IMAD.MOV.U32 R76, RZ, RZ, 0x1f ;  /* 0x0000001fff4c7424 */ /* 0x000fe400078e00ff */
[----:B------:R-:W-:-:S07]  /*2ab0*/  IMAD.MOV.U32 R74, RZ, RZ, -0x1 ;  /* 0xffffffffff4a7424 */ /* 0x000fce00078e00ff */
[----:B01234-:R-:W-:Y:S05]  /*2ac0*/  WARPSYNC.COLLECTIVE R74, `(.L_x_15338) ;  /* 0x000000004a087348 */ /* 0x01ffea0003c00000 */
[----:B------:R0:W0:Y:S02]  /*2ad0*/  SHFL.IDX P3, R72, R73, R75, R76 ;  /* 0x0000004b49487389 */ /* 0x000024000006004c */
[----:B01234-:R-:W-:Y:S05]  /*2ae0*/  ENDCOLLECTIVE ;  /* 0x000000000000791b */ /* 0x01ffea0003800000 */
.L_x_15338:
[----:B------:R-:W-:Y:S05]  /*2af0*/  BSYNC B1 ;  /* 0x0000000000017941 */ /* 0x000fea0003800000 */
.L_x_15337:
[----:B------:R-:W-:Y:S05]  /*2b00*/  BRA `(.L_x_15339) ;  /* 0xffffffec00a07947 */ /* 0x000fea000383ffff */
.L_x_15295:
[----:B------:R-:W-:Y:S01]  /*2b10*/  BSSY B1, `(.L_x_15340) ;  /* 0x0000007000017945 */ /* 0x000fe20003800000 */
[----:B------:R-:W-:Y:S01]  /*2b20*/  MOV R75, R13 ;  /* 0x0000000d004b7202 */ /* 0x000fe20000000f00 */
[----:B------:R-:W-:Y:S02]  /*2b30*/  IMAD.MOV.U32 R76, RZ, RZ, 0x1f ;  /* 0x0000001fff4c7424 */ /* 0x000fe400078e00ff */
[----:B------:R-:W-:-:S07]  /*2b40*/  IMAD.MOV.U32 R74, RZ, RZ, -0x1 ;  /* 0xffffffffff4a7424 */ /* 0x000fce00078e00ff */
[----:B01234-:R-:W-:Y:S05]  /*2b50*/  WARPSYNC.COLLECTIVE R74, `(.L_x_15341) ;  /* 0x000000004a087348 */ /* 0x01ffea0003c00000 */
[----:B------:R0:W0:Y:S02]  /*2b60*/  SHFL.IDX P3, R72, R73, R75, R76 ;  /* 0x0000004b49487389 */ /* 0x000024000006004c */
[----:B01234-:R-:W-:Y:S05]  /*2b70*/  ENDCOLLECTIVE ;  /* 0x000000000000791b */ /* 0x01ffea0003800000 */
.L_x_15341:
[----:B------:R-:W-:Y:S05]  /*2b80*/  BSYNC B1 ;  /* 0x0000000000017941 */ /* 0x000fea0003800000 */
.L_x_15340:
[----:B------:R-:W-:Y:S05]  /*2b90*/  BRA `(.L_x_15342) ;  /* 0xffffffec00947947 */ /* 0x000fea000383ffff */
.L_x_15297:
[----:B------:R-:W-:Y:S01]  /*2ba0*/  HFMA2 R76, -RZ, RZ, 0, 1.847743988037109375e-06 ;  /* 0x0000001fff4c7431 */ /* 0x000fe200000001ff */
[----:B------:R-:W-:Y:S01]  /*2bb0*/  BSSY B1, `(.L_x_15343) ;  /* 0x0000006000017945 */ /* 0x000fe20003800000 */
[----:B------:R-:W-:Y:S02]  /*2bc0*/  IMAD.MOV.U32 R75, RZ, RZ, R14 ;  /* 0x000000ffff4b7224 */ /* 0x000fe400078e000e */
[----:B------:R-:W-:-:S07]  /*2bd0*/  IMAD.MOV.U32 R74, RZ, RZ, -0x1 ;  /* 0xffffffffff4a7424 */ /* 0x000fce00078e00ff */
[----:B01234-:R-:W-:Y:S05]  /*2be0*/  WARPSYNC.COLLECTIVE R74, `(.L_x_15344) ;  /* 0x000000004a087348 */ /* 0x01ffea0003c00000 */
[----:B------:R0:W0:Y:S02]  /*2bf0*/  SHFL.IDX P3, R72, R73, R75, R76 ;  /* 0x0000004b49487389 */ /* 0x000024000006004c */
[----:B01234-:R-:W-:Y:S05]  /*2c00*/  ENDCOLLECTIVE ;  /* 0x000000000000791b */ /* 0x01ffea0003800000 */
.L_x_15344:
[----:B------:R-:W-:Y:S05]  /*2c10*/  BSYNC B1 ;  /* 0x0000000000017941 */ /* 0x000fea0003800000 */
.L_x_15343:
[----:B------:R-:W-:Y:S05]  /*2c20*/  BRA `(.L_x_15345) ;  /* 0xffffffec00887947 */ /* 0x000fea000383ffff */
.L_x_15299:
[----:B------:R-:W-:Y:S01]  /*2c30*/  BSSY B1, `(.L_x_15346) ;  /* 0x0000007000017945 */ /* 0x000fe20003800000 */
[----:B------:R-:W-:Y:S01]  /*2c40*/  IMAD.MOV.U32 R75, RZ, RZ, R15 ;  /* 0x000000ffff4b7224 */ /* 0x000fe200078e000f */
[----:B------:R-:W-:Y:S01]  /*2c50*/  MOV R74, 0xffffffff ;  /* 0xffffffff004a7802 */ /* 0x000fe20000000f00 */
[----:B------:R-:W-:-:S07]  /*2c60*/  IMAD.MOV.U32 R76, RZ, RZ, 0x1f ;  /* 0x0000001fff4c7424 */ /* 0x000fce00078e00ff */
[----:B01234-:R-:W-:Y:S05]  /*2c70*/  WARPSYNC.COLLECTIVE R74, `(.L_x_15347) ;  /* 0x000000004a087348 */ /* 0x01ffea0003c00000 */
[----:B------:R0:W0:Y:S02]  /*2c80*/  SHFL.IDX P3, R72, R73, R75, R76 ;  /* 0x0000004b49487389 */ /* 0x000024000006004c */
[----:B01234-:R-:W-:Y:S05]  /*2c90*/  ENDCOLLECTIVE ;  /* 0x000000000000791b */ /* 0x01ffea0003800000 */
.L_x_15347:
[----:B------:R-:W-:Y:S05]  /*2ca0*/  BSYNC B1 ;  /* 0x0000000000017941 */ /* 0x000fea0003800000 */
.L_x_15346:
[----:B------:R-:W-:Y:S05]  /*2cb0*/  BRA `(.L_x_15348) ;  /* 0xffffffec007c7947 */ /* 0x000fea000383ffff */
.L_x_15301:
[----:B------:R-:W-:Y:S01]  /*2cc0*/  BSSY B1, `(.L_x_15349) ;  /* 0x0000007000017945 */ /* 0x000fe20003800000 */
[----:B------:R-:W-:Y:S02]  /*2cd0*/  IMAD.MOV.U32 R75, RZ, RZ, R16 ;  /* 0x000000ffff4b7224 */ /* 0x000fe400078e0010 */
[----:B------:R-:W-:Y:S02]  /*2ce0*/  IMAD.MOV.U32 R76, RZ, RZ, 0x1f ;  /* 0x0000001fff4c7424 */ /* 0x000fe400078e00ff */
[----:B------:R-:W-:-:S07]  /*2cf0*/  IMAD.MOV.U32 R74, RZ, RZ, -0x1 ;  /* 0xffffffffff4a7424 */ /* 0x000fce00078e00ff */
[----:B01234-:R-:W-:Y:S05]  /*2d00*/  WARPSYNC.COLLECTIVE R74, `(.L_x_15350) ;  /* 0x000000004a087348 */ /* 0x01ffea0003c00000 */
[----:B------:R0:W0:Y:S02]  /*2d10*/  SHFL.IDX P3, R72, R73, R75, R76 ;  /* 0x0000004b49487389 */ /* 0x000024000006004c */
[----:B01234-:R-:W-:Y:S05]  /*2d20*/  ENDCOLLECTIVE ;  /* 0x000000000000791b */ /* 0x01ffea0003800000 */
.L_x_15350:
[----:B------:R-:W-:Y:S05]  /*2d30*/  BSYNC B1 ;  /* 0x0000000000017941 */ /* 0x000fea0003800000 */
.L_x_15349:
[----:B------:R-:W-:Y:S05]  /*2d40*/  BRA `(.L_x_15351) ;  /* 0xffffffec00707947 */ /* 0x000fea000383ffff */
.L_x_15303:
[----:B------:R-:W-:Y:S01]  /*2d50*/  BSSY B1, `(.L_x_15352) ;  /* 0x0000007000017945 */ /* 0x000fe20003800000 */
[----:B------:R-:W-:Y:S01]  /*2d60*/  MOV R75, R17 ;  /* 0x00000011004b7202 */ /* 0x000fe20000000f00 */
[----:B------:R-:W-:Y:S02]  /*2d70*/  IMAD.MOV.U32 R76, RZ, RZ, 0x1f ;  /* 0x0000001fff4c7424 */ /* 0x000fe400078e00ff */
[----:B------:R-:W-:-:S07]  /*2d80*/  IMAD.MOV.U32 R74, RZ, RZ, -0x1 ;  /* 0xffffffffff4a7424 */ /* 0x000fce00078e00ff */
[----:B01234-:R-:W-:Y:S05]  /*2d90*/  WARPSYNC.COLLECTIVE R74, `(.L_x_15353) ;  /* 0x000000004a087348 */ /* 0x01ffea0003c00000 */
[----:B------:R0:W0:Y:S02]  /*2da0*/  SHFL.IDX P3, R72, R73, R75, R76 ;  /* 0x0000004b49487389 */ /* 0x000024000006004c */
[----:B01234-:R-:W-:Y:S05]  /*2db0*/  ENDCOLLECTIVE ;  /* 0x000000000000791b */ /* 0x01ffea0003800000 */
.L_x_15353:
[----:B------:R-:W-:Y:S05]  /*2dc0*/  BSYNC B1 ;  /* 0x0000000000017941 */ /* 0x000fea0003800000 */
.L_x_15352:
[----:B------:R-:W-:Y:S05]  /*2dd0*/  BRA `(.L_x_15354) ;  /* 0xffffffec00647947 */ /* 0x000fea000383ffff */
.L_x_15305:
[----:B------:R-:W-:Y:S01]  /*2de0*/  HFMA2 R76, -RZ, RZ, 0, 1.847743988037109375e-06 ;  /* 0x0000001fff4c7431 */ /* 0x000fe200000001ff */
[----:B------:R-:W-:Y:S01]  /*2df0*/  BSSY B1, `(.L_x_15355) ;  /* 0x0000006000017945 */ /* 0x000fe20003800000 */
[----:B------:R-:W-:Y:S02]  /*2e00*/  IMAD.MOV.U32 R75, RZ, RZ, R18 ;  /* 0x000000ffff4b7224 */ /* 0x000fe400078e0012 */
[----:B------:R-:W-:-:S07]  /*2e10*/  IMAD.MOV.U32 R74, RZ, RZ, -0x1 ;  /* 0xffffffffff4a7424 */ /* 0x000fce00078e00ff */
[----:B01234-:R-:W-:Y:S05]  /*2e20*/  WARPSYNC.COLLECTIVE R74, `(.L_x_15356) ;  /* 0x000000004a087348 */ /* 0x01ffea0003c00000 */
[----:B------:R0:W0:Y:S02]  /*2e30*/  SHFL.IDX P3, R72, R73, R75, R76 ;  /* 0x0000004b49487389 */ /* 0x000024000006004c */
[----:B01234-:R-:W-:Y:S05]  /*2e40*/  ENDCOLLECTIVE ;  /* 0x000000000000791b */ /* 0x01ffea0003800000 */
.L_x_15356:
[----:B------:R-:W-:Y:S05]  /*2e50*/  BSYNC B1 ;  /* 0x0000000000017941 */ /* 0x000fea0003800000 */
.L_x_15355:
[----:B------:R-:W-:Y:S05]  /*2e60*/  BRA `(.L_x_15357) ;  /* 0xffffffec00587947 */ /* 0x000fea000383ffff */
.L_x_15307:
[----:B------:R-:W-:Y:S01]  /*2e70*/  BSSY B1, `(.L_x_15358) ;  /* 0x0000007000017945 */ /* 0x000fe20003800000 */
[----:B------:R-:W-:Y:S01]  /*2e80*/  IMAD.MOV.U32 R75, RZ, RZ, R19 ;  /* 0x000000ffff4b7224 */ /* 0x000fe200078e0013 */
[----:B------:R-:W-:Y:S01]  /*2e90*/  MOV R74, 0xffffffff ;  /* 0xffffffff004a7802 */ /* 0x000fe20000000f00 */
[----:B------:R-:W-:-:S07]  /*2ea0*/  IMAD.MOV.U32 R76, RZ, RZ, 0x1f ;  /* 0x0000001fff4c7424 */ /* 0x000fce00078e00ff */
[----:B01234-:R-:W-:Y:S05]  /*2eb0*/  WARPSYNC.COLLECTIVE R74, `(.L_x_15359) ;  /* 0x000000004a087348 */ /* 0x01ffea0003c00000 */
[----:B------:R0:W0:Y:S02]  /*2ec0*/  SHFL.IDX P3, R72, R73, R75, R76 ;  /* 0x0000004b49487389 */ /* 0x000024000006004c */
[----:B01234-:R-:W-:Y:S05]  /*2ed0*/  ENDCOLLECTIVE ;  /* 0x000000000000791b */ /* 0x01ffea0003800000 */
.L_x_15359:
[----:B------:R-:W-:Y:S05]  /*2ee0*/  BSYNC B1 ;  /* 0x0000000000017941 */ /* 0x000fea0003800000 */
.L_x_15358:
[----:B------:R-:W-:Y:S05]  /*2ef0*/  BRA `(.L_x_15360) ;  /* 0xffffffec004c7947 */ /* 0x000fea000383ffff */
.L_x_15309:
[----:B------:R-:W-:Y:S01]  /*2f00*/  BSSY B1, `(.L_x_15361) ;  /* 0x0000007000017945 */ /* 0x000fe20003800000 */
[----:B------:R-:W-:Y:S02]  /*2f10*/  IMAD.MOV.U32 R75, RZ, RZ, R24 ;  /* 0x000000ffff4b7224 */ /* 0x000fe400078e0018 */
[----:B------:R-:W-:Y:S02]  /*2f20*/  IMAD.MOV.U32 R76, RZ, RZ, 0x1f ;  /* 0x0000001fff4c7424 */ /* 0x000fe400078e00ff */
[----:B------:R-:W-:-:S07]  /*2f30*/  IMAD.MOV.U32 R74, RZ, RZ, -0x1 ;  /* 0xffffffffff4a7424 */ /* 0x000fce00078e00ff */
[----:B01234-:R-:W-:Y:S05]  /*2f40*/  WARPSYNC.COLLECTIVE R74, `(.L_x_15362) ;  /* 0x000000004a087348 */ /* 0x01ffea0003c00000 */
[----:B------:R0:W0:Y:S02]  /*2f50*/  SHFL.IDX P3, R72, R73, R75, R76 ;  /* 0x0000004b49487389 */ /* 0x000024000006004c */
[----:B01234-:R-:W-:Y:S05]  /*2f60*/  ENDCOLLECTIVE ;  /* 0x000000000000791b */ /* 0x01ffea0003800000 */
.L_x_15362:
[----:B------:R-:W-:Y:S05]  /*2f70*/  BSYNC B1 ;  /* 0x0000000000017941 */ /* 0x000fea0003800000 */
.L_x_15361:
[----:B------:R-:W-:Y:S05]  /*2f80*/  BRA `(.L_x_15363) ;  /* 0xffffffec00407947 */ /* 0x000fea000383ffff */
.L_x_15311:
[----:B------:R-:W-:Y:S01]  /*2f90*/  BSSY B1, `(.L_x_15364) ;  /* 0x0000007000017945 */ /* 0x000fe20003800000 */
[----:B------:R-:W-:Y:S01]  /*2fa0*/  MOV R75, R25 ;  /* 0x00000019004b7202 */ /* 0x000fe20000000f00 */
[----:B------:R-:W-:Y:S02]  /*2fb0*/  IMAD.MOV.U32 R76, RZ, RZ, 0x1f ;  /* 0x0000001fff4c7424 */ /* 0x000fe400078e00ff */
[----:B------:R-:W-:-:S07]  /*2fc0*/  IMAD.MOV.U32 R74, RZ, RZ, -0x1 ;  /* 0xffffffffff4a7424 */ /* 0x000fce00078e00ff */
[----:B01234-:R-:W-:Y:S05]  /*2fd0*/  WARPSYNC.COLLECTIVE R74, `(.L_x_15365) ;  /* 0x000000004a087348 */ /* 0x01ffea0003c00000 */
[----:B------:R0:W0:Y:S02]  /*2fe0*/  SHFL.IDX P3, R72, R73, R75, R76 ;  /* 0x0000004b49487389 */ /* 0x000024000006004c */
[----:B01234-:R-:W-:Y:S05]  /*2ff0*/  ENDCOLLECTIVE ;  /* 0x000000000000791b */ /* 0x01ffea0003800000 */
.L_x_15365:
[----:B------:R-:W-:Y:S05]  /*3000*/  BSYNC B1 ;  /* 0x0000000000017941 */ /* 0x000fea0003800000 */
.L_x_15364:
[----:B------:R-:W-:Y:S05]  /*3010*/  BRA `(.L_x_15366) ;  /* 0xffffffec00347947 */ /* 0x000fea000383ffff */
.L_x_15313:
[----:B------:R-:W-:Y:S01]  /*3020*/  HFMA2 R76, -RZ, RZ, 0, 1.847743988037109375e-06 ;  /* 0x0000001fff4c7431 */ /* 0x000fe200000001ff */
[----:B------:R-:W-:Y:S01]  /*3030*/  BSSY B1, `(.L_x_15367) ;  /* 0x0000006000017945 */ /* 0x000fe20003800000 */
[----:B------:R-:W-:Y:S02]  /*3040*/  IMAD.MOV.U32 R75, RZ, RZ, R26 ;  /* 0x000000ffff4b7224 */ /* 0x000fe400078e001a */
[----:B------:R-:W-:-:S07]  /*3050*/  IMAD.MOV.U32 R74, RZ, RZ, -0x1 ;  /* 0xffffffffff4a7424 */ /* 0x000fce00078e00ff */
[----:B01234-:R-:W-:Y:S05]  /*3060*/  WARPSYNC.COLLECTIVE R74, `(.L_x_15368) ;  /* 0x000000004a087348 */ /* 0x01ffea0003c00000 */
[----:B------:R0:W0:Y:S02]  /*3070*/  SHFL.IDX P3, R72, R73, R75, R76 ;  /* 0x0000004b49487389 */ /* 0x000024000006004c */
[----:B01234-:R-:W-:Y:S05]  /*3080*/  ENDCOLLECTIVE ;  /* 0x000000000000791b */ /* 0x01ffea0003800000 */
.L_x_15368:
[----:B------:R-:W-:Y:S05]  /*3090*/  BSYNC B1 ;  /* 0x0000000000017941 */ /* 0x000fea0003800000 */
.L_x_15367:
[----:B------:R-:W-:Y:S01]  /*30a0*/  IMAD.MOV.U32 R66, RZ, RZ, R72 ;  /* 0x000000ffff427224 */ /* 0x000fe200078e0048 */
[----:B------:R-:W-:Y:S06]  /*30b0*/  BRA `(.L_x_15369) ;  /* 0xffffffec00247947 */ /* 0x000fec000383ffff */
        .weak           $__internal_327_$__cuda_sm20_div_s16
        .type           $__internal_327_$__cuda_sm20_div_s16,@function
        .size           $__internal_327_$__cuda_sm20_div_s16,($__internal_328_$__cuda_sm20_div_u16 - $__internal_327_$__cuda_sm20_div_s16)
$__internal_327_$__cuda_sm20_div_s16:
        /* <DEDUP_REMOVED lines=23> */
[----:B------:R-:W-:Y:S05]  /*3230*/  RET.REL.NODEC R20 `(_Z9cuda_gemmIiLi128ELi2ELi1ELi1024ELi128ELi128ELi64ELi1ELi0EEviiiPT_S1_S1_iii) ;  /* 0xffffffcc14707950 */ /* 0x000fea0003c3ffff */
        .weak           $__internal_328_$__cuda_sm20_div_u16
        .type           $__internal_328_$__cuda_sm20_div_u16,@function
        .size           $__internal_328_$__cuda_sm20_div_u16,(.L_x_38831 - $__internal_328_$__cuda_sm20_div_u16)
$__internal_328_$__cuda_sm20_div_u16:
        /* <DEDUP_REMOVED lines=18> */
[----:B------:R-:W-:Y:S06]  /*3360*/  RET.REL.NODEC R8 `(_Z9cuda_gemmIiLi128ELi2ELi1ELi1024ELi128ELi128ELi64ELi1ELi0EEviiiPT_S1_S1_iii) ;  /* 0xffffffcc08247950 */ /* 0x000fec0003c3ffff */
.L_x_15370:
        /* <DEDUP_REMOVED lines=9> */
.L_x_38831:


//--------------------- .text._Z9cuda_gemmIiLi128ELi2ELi1ELi1024ELi128ELi128ELi64ELi0ELi1EEviiiPT_S1_S1_iii --------------------------
	.section	.text._Z9cuda_gemmIiLi128ELi2ELi1ELi1024ELi128ELi128ELi64ELi0ELi1EEviiiPT_S1_S1_iii,"ax",@progbits
	.align	128
        .global         _Z9cuda_gemmIiLi128ELi2ELi1ELi1024ELi128ELi128ELi64ELi0ELi1EEviiiPT_S1_S1_iii
        .type           _Z9cuda_gemmIiLi128ELi2ELi1ELi1024ELi128ELi128ELi64ELi0ELi1EEviiiPT_S1_S1_iii,@function
        .size           _Z9cuda_gemmIiLi128ELi2ELi1ELi1024ELi128ELi128ELi64ELi0ELi1EEviiiPT_S1_S1_iii,(.L_x_38832 - _Z9cuda_gemmIiLi128ELi2ELi1ELi1024ELi128ELi128ELi64ELi0ELi1EEviiiPT_S1_S1_iii)
        .other          _Z9cuda_gemmIiLi128ELi2ELi1ELi1024ELi128ELi128ELi64ELi0ELi1EEviiiPT_S1_S1_iii,@"STO_CUDA_ENTRY STV_DEFAULT"
_Z9cuda_gemmIiLi128ELi2ELi1ELi1024ELi128ELi128ELi64ELi0ELi1EEviiiPT_S1_S1_iii:
.text._Z9cuda_gemmIiLi128ELi2ELi1ELi1024ELi128ELi128ELi64ELi0ELi1EEviiiPT_S1_S1_iii:
        /* <DEDUP_REMOVED lines=40> */
[----:B------:R-:W-:Y:S05]  /*0280*/  CALL.REL.NOINC `($__internal_329_$__cuda_sm20_div_u16) ;  /* 0x0000001400107944 */ /* 0x000fea0003c00000 */
        /* <DEDUP_REMOVED lines=46> */
.L_x_15386:
        /* <DEDUP_REMOVED lines=23> */
.L_x_15372:
[----:B------:R-:W-:Y:S05]  /*06e0*/  BSYNC.RECONVERGENT B0 ;  /* 0x0000000000007941 */ /* 0x000fea0003800200 */
.L_x_15371:
[----:B------:R-:W2:Y:S01]  /*06f0*/  S2UR UR8, SR_CgaCtaId ;  /* 0x00000000000879c3 */ /* 0x000ea20000008800 */
[----:B------:R-:W-:Y:S01]  /*0700*/  UMOV UR7, 0x400 ;  /* 0x0000040000077882 */ /* 0x000fe20000000000 */
[----:B------:R-:W-:Y:S01]  /*0710*/  BSSY.RECONVERGENT B0, `(.L_x_15373) ;  /* 0x0000013000007945 */ /* 0x000fe20003800200 */
[----:B------:R-:W-:-:S04]  /*0720*/  UIADD3 UR7, UPT, UPT, UR7, 0xc80, URZ ;  /* 0x00000c8007077890 */ /* 0x000fc8000fffe0ff */
[----:B--2---:R-:W-:-:S06]  /*0730*/  ULEA UR7, UR8, UR7, 0x18 ;  /* 0x0000000708077291 */ /* 0x004fcc000f8ec0ff */
[----:B01----:R-:W-:-:S07]  /*0740*/  LEA R5, R4, UR7, 0x2 ;  /* 0x0000000704057c11 */ /* 0x003fce000f8e10ff */
.L_x_15374:
        /* <DEDUP_REMOVED lines=16> */
.L_x_15373:
[----:B------:R-:W-:Y:S01]  /*0850*/  HFMA2 R28, -RZ, RZ, 0, 0 ;  /* 0x00000000ff1c7431 */ /* 0x000fe200000001ff */
[----:B------:R-:W-:-:S13]  /*0860*/  PLOP3.LUT P0, PT, PT, PT, PT, 0x80, 0x8 ;  /* 0x000000000008781c */ /* 0x000fda0003f0f070 */
.L_x_15381:
        /* <DEDUP_REMOVED lines=12> */
.L_x_15377:
        /* <DEDUP_REMOVED lines=13> */
.L_x_15376:
[----:B------:R-:W-:Y:S05]  /*0a00*/  BSYNC.RECONVERGENT B0 ;  /* 0x0000000000007941 */ /* 0x000fea0003800200 */
.L_x_15375:
[----:B0-----:R-:W-:Y:S01]  /*0a10*/  IADD3 R4, PT, PT, R28, UR6, RZ ;  /* 0x000000061c047c10 */ /* 0x001fe2000fffe0ff */
[----:B------:R-:W-:-:S07]  /*0a20*/  IMAD.MOV.U32 R6, RZ, RZ, RZ ;  /* 0x000000ffff067224 */ /* 0x000fce00078e00ff */
.L_x_15380:
[----:B------:R-:W-:Y:S01]  /*0a30*/  SHF.R.U32.HI R43, RZ, 0x4, R27 ;  /* 0x00000004ff2b7819 */ /* 0x000fe2000001161b */
[----:B------:R-:W-:-:S04]  /*0a40*/  IMAD.IADD R30, R3, 0x1, R6 ;  /* 0x00000001031e7824 */ /* 0x000fc800078e0206 */
[----:B-12---:R-:W-:-:S07]  /*0a50*/  IMAD.MOV.U32 R5, RZ, RZ, R43 ;  /* 0x000000ffff057224 */ /* 0x006fce00078e002b */
.L_x_15378:
        /* <DEDUP_REMOVED lines=36> */
.L_x_15379:
        /* <DEDUP_REMOVED lines=110> */
.L_x_15383:
[----:B------:R-:W-:Y:S05]  /*1380*/  BSYNC.RECONVERGENT B0 ;  /* 0x0000000000007941 */ /* 0x000fea0003800200 */
.L_x_15382:
[----:B------:R-:W5:Y:S01]  /*1390*/  S2UR UR11, SR_CgaCtaId ;  /* 0x00000000000b79c3 */ /* 0x000f620000008800 */
[----:B------:R-:W-:Y:S01]  /*13a0*/  UMOV UR8, 0x400 ;  /* 0x0000040000087882 */ /* 0x000fe20000000000 */
[----:B------:R-:W-:Y:S01]  /*13b0*/  BSSY.RECONVERGENT B0, `(.L_x_15384) ;  /* 0x000002c000007945 */ /* 0x000fe20003800200 */
[----:B------:R-:W-:-:S04]  /*13c0*/  UIADD3 UR8, UPT, UPT, UR8, 0xc80, URZ ;  /* 0x00000c8008087890 */ /* 0x000fc8000fffe0ff */
[----:B-----5:R-:W-:-:S12]  /*13d0*/  ULEA UR8, UR11, UR8, 0x18 ;  /* 0x000000080b087291 */ /* 0x020fd8000f8ec0ff */
.L_x_15385:
        /* <DEDUP_REMOVED lines=42> */
.L_x_15384:
[----:B------:R-:W-:Y:S02]  /*1680*/  USHF.L.U32 UR7, UR13, 0x1, URZ ;  /* 0x000000010d077899 */ /* 0x000fe400080006ff */
[----:B------:R-:W-:-:S04]  /*1690*/  UIADD3 UR4, UPT, UPT, UR13, UR4, URZ ;  /* 0x000000040d047290 */ /* 0x000fc8000fffe0ff */
[----:B------:R-:W-:-:S09]  /*16a0*/  UISETP.GE.U32.AND UP0, UPT, UR4, UR7, UPT ;  /* 0x000000070400728c */ /* 0x000fd2000bf06070 */
[----:B------:R-:W-:Y:S05]  /*16b0*/  BRA.U !UP0, `(.L_x_15386) ;  /* 0xffffffed08ac7547 */ /* 0x000fea000b83ffff */
[----:B------:R-:W-:Y:S05]  /*16c0*/  EXIT ;  /* 0x000000000000794d */ /* 0x000fea0003800000 */
        .weak           $__internal_329_$__cuda_sm20_div_u16
        .type           $__internal_329_$__cuda_sm20_div_u16,@function
        .size           $__internal_329_$__cuda_sm20_div_u16,(.L_x_38832 - $__internal_329_$__cuda_sm20_div_u16)
$__internal_329_$__cuda_sm20_div_u16:
        /* <DEDUP_REMOVED lines=18> */
[----:B------:R-:W-:Y:S06]  /*17f0*/  RET.REL.NODEC R8 `(_Z9cuda_gemmIiLi128ELi2ELi1ELi1024ELi128ELi128ELi64ELi0ELi1EEviiiPT_S1_S1_iii) ;  /* 0xffffffe808007950 */ /* 0x000fec0003c3ffff */
.L_x_15387:
        /* <DEDUP_REMOVED lines=16> */
.L_x_38832:


//--------------------- .text._Z9cuda_gemmIiLi128ELi2ELi1ELi1024ELi128ELi128ELi64ELi0ELi0EEviiiPT_S1_S1_iii --------------------------
	.section	.text._Z9cuda_gemmIiLi128ELi2ELi1ELi1024ELi128ELi128ELi64ELi0ELi0EEviiiPT_S1_S1_iii,"ax",@progbits
	.align	128
        .global         _Z9cuda_gemmIiLi128ELi2ELi1ELi1024ELi128ELi128ELi64ELi0ELi0EEviiiPT_S1_S1_iii
        .type           _Z9cuda_gemmIiLi128ELi2ELi1ELi1024ELi128ELi128ELi64ELi0ELi0EEviiiPT_S1_S1_iii,@function
        .size           _Z9cuda_gemmIiLi128ELi2ELi1ELi1024ELi128ELi128ELi64ELi0ELi0EEviiiPT_S1_S1_iii,(.L_x_38834 - _Z9cuda_gemmIiLi128ELi2ELi1ELi1024ELi128ELi128ELi64ELi0ELi0EEviiiPT_S1_S1_iii)
        .other          _Z9cuda_gemmIiLi128ELi2ELi1ELi1024ELi128ELi128ELi64ELi0ELi0EEviiiPT_S1_S1_iii,@"STO_CUDA_ENTRY STV_DEFAULT"
_Z9cuda_gemmIiLi128ELi2ELi1ELi1024ELi128ELi128ELi64ELi0ELi0EEviiiPT_S1_S1_iii:
.text._Z9cuda_gemmIiLi128ELi2ELi1ELi1024ELi128ELi128ELi64ELi0ELi0EEviiiPT_S1_S1_iii:
        /* <DEDUP_REMOVED lines=79> */
[----:B------:R-:W-:Y:S05]  /*04f0*/  CALL.REL.NOINC `($__internal_331_$__cuda_sm20_div_u16) ;  /* 0x0000003800447944 */ /* 0x000fea0003c00000 */
        /* <DEDUP_REMOVED lines=112> */
[----:B------:R-:W-:Y:S05]  /*0c00*/  CALL.REL.NOINC `($__internal_330_$__cuda_sm20_div_s16) ;  /* 0x0000003000207944 */ /* 0x000fea0003c00000 */
[----:B------:R-:W0:Y:S01]  /*0c10*/  S2R R57, SR_CTAID.Z ;  /* 0x0000000000397919 */ /* 0x000e220000002700 */
[----:B------:R-:W1:Y:S01]  /*0c20*/  LDCU UR6, c[0x0][0x3a8] ;  /* 0x00007500ff0677ac */ /* 0x000e620008000800 */
[----:B------:R-:W-:Y:S02]  /*0c30*/  PRMT R55, R23, 0x9910, RZ ;  /* 0x0000991017377816 */ /* 0x000fe400000000ff */
[----:B------:R-:W-:Y:S01]  /*0c40*/  LOP3.LUT R54, R52, 0x1f, RZ, 0xc0, !PT ;  /* 0x0000001f34367812 */ /* 0x000fe200078ec0ff */
[----:B------:R-:W2:Y:S01]  /*0c50*/  LDCU.64 UR8, c[0x0][0x358] ;  /* 0x00006b00ff0877ac */ /* 0x000ea20008000a00 */
[----:B-1----:R-:W-:-:S04]  /*0c60*/  UISETP.LT.AND UP0, UPT, UR6, 0x10, UPT ;  /* 0x000000100600788c */ /* 0x002fc8000bf01270 */
[----:B--2---:R-:W-:-:S12]  /*0c70*/  USEL UR6, UR6, 0x10, UP0 ;  /* 0x0000001006067887 */ /* 0x004fd80008000000 */
.L_x_15439:
        /* <DEDUP_REMOVED lines=21> */
.L_x_15389:
[----:B------:R-:W-:Y:S05]  /*0dd0*/  BSYNC.RECONVERGENT B0 ;  /* 0x0000000000007941 */ /* 0x000fea0003800200 */
.L_x_15388:
[----:B------:R-:W4:Y:S01]  /*0de0*/  S2UR UR7, SR_CgaCtaId ;  /* 0x00000000000779c3 */ /* 0x000f220000008800 */
[----:B------:R-:W-:Y:S01]  /*0df0*/  UMOV UR5, 0x400 ;  /* 0x0000040000057882 */ /* 0x000fe20000000000 */
[----:B------:R-:W-:Y:S01]  /*0e00*/  BSSY.RECONVERGENT B0, `(.L_x_15390) ;  /* 0x000000f000007945 */ /* 0x000fe20003800200 */
[----:B------:R-:W-:-:S04]  /*0e10*/  UIADD3 UR5, UPT, UPT, UR5, 0xc80, URZ ;  /* 0x00000c8005057890 */ /* 0x000fc8000fffe0ff */
[----:B----4-:R-:W-:-:S06]  /*0e20*/  ULEA UR5, UR7, UR5, 0x18 ;  /* 0x0000000507057291 */ /* 0x010fcc000f8ec0ff */
[----:B--23--:R-:W-:-:S07]  /*0e30*/  LEA R23, R21, UR5, 0x2 ;  /* 0x0000000515177c11 */ /* 0x00cfce000f8e10ff */
.L_x_15391:
        /* <DEDUP_REMOVED lines=12> */
.L_x_15390:
[----:B------:R-:W-:Y:S01]  /*0f00*/  HFMA2 R40, -RZ, RZ, 0, 0 ;  /* 0x00000000ff287431 */ /* 0x000fe200000001ff */
[----:B------:R-:W-:Y:S01]  /*0f10*/  PLOP3.LUT P0, PT, PT, PT, PT, 0x80, 0x8 ;  /* 0x000000000008781c */ /* 0x000fe20003f0f070 */
[----:B------:R-:W1:Y:S01]  /*0f20*/  LDCU UR5, c[0x0][0x3ac] ;  /* 0x00007580ff0577ac */ /* 0x000e620008000800 */
[----:B------:R-:W2:Y:S11]  /*0f30*/  LDCU UR7, c[0x0][0x3a8] ;  /* 0x00007500ff0777ac */ /* 0x000eb60008000800 */
.L_x_15434:
        /* <DEDUP_REMOVED lines=16> */
.L_x_15394:
        /* <DEDUP_REMOVED lines=12> */
.L_x_15393:
[----:B-12---:R-:W-:Y:S05]  /*1100*/  BSYNC.RECONVERGENT B0 ;  /* 0x0000000000007941 */ /* 0x006fea0003800200 */
.L_x_15392:
[----:B0--3--:R-:W-:Y:S02]  /*1110*/  IMAD R22, R57, 0x40, R40 ;  /* 0x0000004039167824 */ /* 0x009fe400078e0228 */
[----:B------:R-:W-:-:S07]  /*1120*/  IMAD.MOV.U32 R40, RZ, RZ, RZ ;  /* 0x000000ffff287224 */ /* 0x000fce00078e00ff */
.L_x_15433:
[----:B-1----:R-:W-:Y:S01]  /*1130*/  SHF.R.U32.HI R23, RZ, 0x4, R52 ;  /* 0x00000004ff177819 */ /* 0x002fe20000011634 */
[----:B0-----:R-:W-:-:S07]  /*1140*/  IMAD.IADD R42, R47, 0x1, R40 ;  /* 0x000000012f2a7824 */ /* 0x001fce00078e0228 */
.L_x_15395:
        /* <DEDUP_REMOVED lines=16> */
.L_x_15432:
        /* <DEDUP_REMOVED lines=86> */
.L_x_15431:
        /* <DEDUP_REMOVED lines=11> */
.L_x_15441:
[----:B0--3--:R-:W-:-:S07]  /*1860*/  IMAD R66, R71, R66, RZ ;  /* 0x0000004247427224 */ /* 0x009fce00078e02ff */
.L_x_15399:
[----:B------:R-:W-:-:S13]  /*1870*/  ISETP.GE.AND P4, PT, R73, 0x2, PT ;  /* 0x000000024900780c */ /* 0x000fda0003f86270 */
[----:B------:R-:W-:Y:S05]  /*1880*/  @!P4 BRA `(.L_x_15401) ;  /* 0x000000000010c947 */ /* 0x000fea0003800000 */
[----:B------:R-:W-:-:S03]  /*1890*/  UMOV UR10, 0xffffffff ;  /* 0xffffffff000a7882 */ /* 0x000fc60000000000 */
[----:B------:R-:W-:Y:S05]  /*18a0*/  BRA.DIV UR10, `(.L_x_15402) ;  /* 0x0000001a0ac47947 */ /* 0x000fea000b800000 */
[----:B------:R3:W4:Y:S02]  /*18b0*/  SHFL.IDX PT, R77, R75, R46, 0x1f ;  /* 0x00001f2e4b4d7589 */ /* 0x00072400000e0000 */
.L_x_15444:
[----:B----4-:R-:W-:-:S07]  /*18c0*/  IMAD R66, R60, R77, R66 ;  /* 0x0000004d3c427224 */ /* 0x010fce00078e0242 */
.L_x_15401:
[----:B------:R-:W-:-:S13]  /*18d0*/  ISETP.GE.AND P4, PT, R73, 0x3, PT ;  /* 0x000000034900780c */ /* 0x000fda0003f86270 */
[----:B------:R-:W-:Y:S05]  /*18e0*/  @!P4 BRA `(.L_x_15403) ;  /* 0x000000000010c947 */ /* 0x000fea0003800000 */
[----:B------:R-:W-:-:S03]  /*18f0*/  UMOV UR10, 0xffffffff ;  /* 0xffffffff000a7882 */ /* 0x000fc60000000000 */
[----:B------:R-:W-:Y:S05]  /*1900*/  BRA.DIV UR10, `(.L_x_15404) ;  /* 0x0000001a0ad47947 */ /* 0x000fea000b800000 */
[----:B------:R4:W0:Y:S02]  /*1910*/  SHFL.IDX PT, R74, R75, R45, 0x1f ;  /* 0x00001f2d4b4a7589 */ /* 0x00082400000e0000 */
.L_x_15447:
[----:B0-----:R-:W-:-:S07]  /*1920*/  IMAD R66, R59, R74, R66 ;  /* 0x0000004a3b427224 */ /* 0x001fce00078e0242 */
.L_x_15403:
[----:B------:R-:W-:-:S13]  /*1930*/  ISETP.GE.AND P4, PT, R73, 0x4, PT ;  /* 0x000000044900780c */ /* 0x000fda0003f86270 */
[----:B------:R-:W-:Y:S05]  /*1940*/  @!P4 BRA `(.L_x_15405) ;  /* 0x000000000010c947 */ /* 0x000fea0003800000 */
[----:B------:R-:W-:-:S03]  /*1950*/  UMOV UR10, 0xffffffff ;  /* 0xffffffff000a7882 */ /* 0x000fc60000000000 */
[----:B------:R-:W-:Y:S05]  /*1960*/  BRA.DIV UR10, `(.L_x_15406) ;  /* 0x0000001a0ae07947 */ /* 0x000fea000b800000 */
[----:B------:R0:W0:Y:S02]  /*1970*/  SHFL.IDX PT, R77, R75, R44, 0x1f ;  /* 0x00001f2c4b4d7589 */ /* 0x00002400000e0000 */
.L_x_15450:
[----:B0-----:R-:W-:-:S07]  /*1980*/  IMAD R66, R58, R77, R66 ;  /* 0x0000004d3a427224 */ /* 0x001fce00078e0242 */
.L_x_15405:
[----:B------:R-:W-:-:S13]  /*1990*/  ISETP.GE.AND P4, PT, R73, 0x5, PT ;  /* 0x000000054900780c */ /* 0x000fda0003f86270 */
[----:B------:R-:W-:Y:S05]  /*19a0*/  @!P4 BRA `(.L_x_15407) ;  /* 0x000000000010c947 */ /* 0x000fea0003800000 */
[----:B------:R-:W-:-:S03]  /*19b0*/  UMOV UR10, 0xffffffff ;  /* 0xffffffff000a7882 */ /* 0x000fc60000000000 */
[----:B------:R-:W-:Y:S05]  /*19c0*/  BRA.DIV UR10, `(.L_x_15408) ;  /* 0x0000001a0af07947 */ /* 0x000fea000b800000 */
[----:B------:R0:W0:Y:S02]  /*19d0*/  SHFL.IDX PT, R74, R75, R39, 0x1f ;  /* 0x00001f274b4a7589 */ /* 0x00002400000e0000 */
.L_x_15453:
[----:B0-----:R-:W-:-:S07]  /*19e0*/  IMAD R66, R43, R74, R66 ;  /* 0x0000004a2b427224 */ /* 0x001fce00078e0242 */
.L_x_15407:
[----:B------:R-:W-:-:S13]  /*19f0*/  ISETP.GE.AND P4, PT, R73, 0x6, PT ;  /* 0x000000064900780c */ /* 0x000fda0003f86270 */
[----:B------:R-:W-:Y:S05]  /*1a00*/  @!P4 BRA `(.L_x_15409) ;  /* 0x000000000010c947 */ /* 0x000fea0003800000 */
[----:B------:R-:W-:-:S03]  /*1a10*/  UMOV UR10, 0xffffffff ;  /* 0xffffffff000a7882 */ /* 0x000fc60000000000 */
[----:B------:R-:W-:Y:S05]  /*1a20*/  BRA.DIV UR10, `(.L_x_15410) ;  /* 0x0000001a0afc7947 */ /* 0x000fea000b800000 */
[----:B------:R0:W0:Y:S02]  /*1a30*/  SHFL.IDX PT, R77, R75, R38, 0x1f ;  /* 0x00001f264b4d7589 */ /* 0x00002400000e0000 */
.L_x_15456:
[----:B0-----:R-:W-:-:S07]  /*1a40*/  IMAD R66, R42, R77, R66 ;  /* 0x0000004d2a427224 */ /* 0x001fce00078e0242 */
.L_x_15409:
[----:B------:R-:W-:-:S13]  /*1a50*/  ISETP.GE.AND P4, PT, R73, 0x7, PT ;  /* 0x000000074900780c */ /* 0x000fda0003f86270 */
[----:B------:R-:W-:Y:S05]  /*1a60*/  @!P4 BRA `(.L_x_15411) ;  /* 0x000000000010c947 */ /* 0x000fea0003800000 */
[----:B------:R-:W-:-:S03]  /*1a70*/  UMOV UR10, 0xffffffff ;  /* 0xffffffff000a7882 */ /* 0x000fc60000000000 */
[----:B------:R-:W-:Y:S05]  /*1a80*/  BRA.DIV UR10, `(.L_x_15412) ;  /* 0x0000001e0a0c7947 */ /* 0x000fea000b800000 */
[----:B------:R0:W0:Y:S02]  /*1a90*/  SHFL.IDX PT, R74, R75, R37, 0x1f ;  /* 0x00001f254b4a7589 */ /* 0x00002400000e0000 */
.L_x_15459:
[----:B0-----:R-:W-:-:S07]  /*1aa0*/  IMAD R66, R41, R74, R66 ;  /* 0x0000004a29427224 */ /* 0x001fce00078e0242 */
.L_x_15411:
[----:B------:R-:W-:-:S13]  /*1ab0*/  ISETP.GE.AND P4, PT, R73, 0x8, PT ;  /* 0x000000084900780c */ /* 0x000fda0003f86270 */
[----:B------:R-:W-:Y:S05]  /*1ac0*/  @!P4 BRA `(.L_x_15413) ;  /* 0x000000000010c947 */ /* 0x000fea0003800000 */
[----:B------:R-:W-:-:S03]  /*1ad0*/  UMOV UR10, 0xffffffff ;  /* 0xffffffff000a7882 */ /* 0x000fc60000000000 */
[----:B------:R-:W-:Y:S05]  /*1ae0*/  BRA.DIV UR10, `(.L_x_15414) ;  /* 0x0000001e0a187947 */ /* 0x000fea000b800000 */
[----:B------:R0:W0:Y:S02]  /*1af0*/  SHFL.IDX PT, R74, R75, R36, 0x1f ;  /* 0x00001f244b4a7589 */ /* 0x00002400000e0000 */
.L_x_15462:
[----:B01----:R-:W-:-:S07]  /*1b00*/  IMAD R66, R23, R74, R66 ;  /* 0x0000004a17427224 */ /* 0x003fce00078e0242 */
.L_x_15413:
[----:B------:R-:W-:-:S13]  /*1b10*/  ISETP.GE.AND P4, PT, R73, 0x9, PT ;  /* 0x000000094900780c */ /* 0x000fda0003f86270 */
[----:B------:R-:W-:Y:S05]  /*1b20*/  @!P4 BRA `(.L_x_15415) ;  /* 0x000000000010c947 */ /* 0x000fea0003800000 */
[----:B------:R-:W-:-:S03]  /*1b30*/  UMOV UR10, 0xffffffff ;  /* 0xffffffff000a7882 */ /* 0x000fc60000000000 */
[----:B------:R-:W-:Y:S05]  /*1b40*/  BRA.DIV UR10, `(.L_x_15416) ;  /* 0x0000001e0a247947 */ /* 0x000fea000b800000 */
[----:B------:R0:W0:Y:S02]  /*1b50*/  SHFL.IDX PT, R74, R75, R35, 0x1f ;  /* 0x00001f234b4a7589 */ /* 0x00002400000e0000 */
.L_x_15465:
[----:B0-----:R-:W-:-:S07]  /*1b60*/  IMAD R66, R61, R74, R66 ;  /* 0x0000004a3d427224 */ /* 0x001fce00078e0242 */
.L_x_15415:
[----:B------:R-:W-:-:S13]  /*1b70*/  ISETP.GE.AND P4, PT, R73, 0xa, PT ;  /* 0x0000000a4900780c */ /* 0x000fda0003f86270 */
[----:B------:R-:W-:Y:S05]  /*1b80*/  @!P4 BRA `(.L_x_15417) ;  /* 0x000000000010c947 */ /* 0x000fea0003800000 */
[----:B------:R-:W-:-:S03]  /*1b90*/  UMOV UR10, 0xffffffff ;  /* 0xffffffff000a7882 */ /* 0x000fc60000000000 */
[----:B------:R-:W-:Y:S05]  /*1ba0*/  BRA.DIV UR10, `(.L_x_15418) ;  /* 0x0000001e0a307947 */ /* 0x000fea000b800000 */
[----:B------:R0:W0:Y:S02]  /*1bb0*/  SHFL.IDX PT, R74, R75, R34, 0x1f ;  /* 0x00001f224b4a7589 */ /* 0x00002400000e0000 */
.L_x_15468:
[----:B0-----:R-:W-:-:S07]  /*1bc0*/  IMAD R66, R21, R74, R66 ;  /* 0x0000004a15427224 */ /* 0x001fce00078e0242 */
.L_x_15417:
[----:B------:R-:W-:-:S13]  /*1bd0*/  ISETP.GE.AND P4, PT, R73, 0xb, PT ;  /* 0x0000000b4900780c */ /* 0x000fda0003f86270 */
[----:B------:R-:W-:Y:S05]  /*1be0*/  @!P4 BRA `(.L_x_15419) ;  /* 0x000000000010c947 */ /* 0x000fea0003800000 */
[----:B------:R-:W-:-:S03]  /*1bf0*/  UMOV UR10, 0xffffffff ;  /* 0xffffffff000a7882 */ /* 0x000fc60000000000 */
[----:B------:R-:W-:Y:S05]  /*1c00*/  BRA.DIV UR10, `(.L_x_15420) ;  /* 0x0000001e0a3c7947 */ /* 0x000fea000b800000 */
[----:B------:R0:W0:Y:S02]  /*1c10*/  SHFL.IDX PT, R77, R75, R33, 0x1f ;  /* 0x00001f214b4d7589 */ /* 0x00002400000e0000 */
.L_x_15471:
[----:B0-----:R-:W-:-:S07]  /*1c20*/  IMAD R66, R20, R77, R66 ;  /* 0x0000004d14427224 */ /* 0x001fce00078e0242 */
.L_x_15419:
[----:B------:R-:W-:-:S13]  /*1c30*/  ISETP.GE.AND P4, PT, R73, 0xc, PT ;  /* 0x0000000c4900780c */ /* 0x000fda0003f86270 */
[----:B------:R-:W-:Y:S05]  /*1c40*/  @!P4 BRA `(.L_x_15421) ;  /* 0x000000000010c947 */ /* 0x000fea0003800000 */
[----:B------:R-:W-:-:S03]  /*1c50*/  UMOV UR10, 0xffffffff ;  /* 0xffffffff000a7882 */ /* 0x000fc60000000000 */
[----:B------:R-:W-:Y:S05]  /*1c60*/  BRA.DIV UR10, `(.L_x_15422) ;  /* 0x0000001e0a4c7947 */ /* 0x000fea000b800000 */
[----:B------:R0:W0:Y:S02]  /*1c70*/  SHFL.IDX PT, R74, R75, R32, 0x1f ;  /* 0x00001f204b4a7589 */ /* 0x00002400000e0000 */
.L_x_15474:
[----:B0-----:R-:W-:-:S07]  /*1c80*/  IMAD R66, R65, R74, R66 ;  /* 0x0000004a41427224 */ /* 0x001fce00078e0242 */
.L_x_15421:
[----:B------:R-:W-:-:S13]  /*1c90*/  ISETP.GE.AND P4, PT, R73, 0xd, PT ;  /* 0x0000000d4900780c */ /* 0x000fda0003f86270 */
[----:B------:R-:W-:Y:S05]  /*1ca0*/  @!P4 BRA `(.L_x_15423) ;  /* 0x000000000010c947 */ /* 0x000fea0003800000 */
[----:B------:R-:W-:-:S03]  /*1cb0*/  UMOV UR10, 0xffffffff ;  /* 0xffffffff000a7882 */ /* 0x000fc60000000000 */
[----:B------:R-:W-:Y:S05]  /*1cc0*/  BRA.DIV UR10, `(.L_x_15424) ;  /* 0x0000001e0a587947 */ /* 0x000fea000b800000 */
[----:B------:R0:W0:Y:S02]  /*1cd0*/  SHFL.IDX PT, R74, R75, R31, 0x1f ;  /* 0x00001f1f4b4a7589 */ /* 0x00002400000e0000 */
.L_x_15477:
[----:B0-----:R-:W-:-:S07]  /*1ce0*/  IMAD R66, R67, R74, R66 ;  /* 0x0000004a43427224 */ /* 0x001fce00078e0242 */
.L_x_15423:
[----:B------:R-:W-:-:S13]  /*1cf0*/  ISETP.GE.AND P4, PT, R73, 0xe, PT ;  /* 0x0000000e4900780c */ /* 0x000fda0003f86270 */
[----:B------:R-:W-:Y:S05]  /*1d00*/  @!P4 BRA `(.L_x_15425) ;  /* 0x000000000010c947 */ /* 0x000fea0003800000 */
[----:B------:R-:W-:-:S03]  /*1d10*/  UMOV UR10, 0xffffffff ;  /* 0xffffffff000a7882 */ /* 0x000fc60000000000 */
[----:B------:R-:W-:Y:S05]  /*1d20*/  BRA.DIV UR10, `(.L_x_15426) ;  /* 0x0000001e0a647947 */ /* 0x000fea000b800000 */
[----:B------:R0:W0:Y:S02]  /*1d30*/  SHFL.IDX PT, R77, R75, R30, 0x1f ;  /* 0x00001f1e4b4d7589 */ /* 0x00002400000e0000 */
.L_x_15480:
[----:B0-----:R-:W-:-:S07]  /*1d40*/  IMAD R66, R68, R77, R66 ;  /* 0x0000004d44427224 */ /* 0x001fce00078e0242 */
.L_x_15425:
[----:B------:R-:W-:-:S13]  /*1d50*/  ISETP.GE.AND P4, PT, R73, 0xf, PT ;  /* 0x0000000f4900780c */ /* 0x000fda0003f86270 */
[----:B------:R-:W-:Y:S05]  /*1d60*/  @!P4 BRA `(.L_x_15427) ;  /* 0x000000000010c947 */ /* 0x000fea0003800000 */
[----:B------:R-:W-:-:S03]  /*1d70*/  UMOV UR10, 0xffffffff ;  /* 0xffffffff000a7882 */ /* 0x000fc60000000000 */
[----:B------:R-:W-:Y:S05]  /*1d80*/  BRA.DIV UR10, `(.L_x_15428) ;  /* 0x0000001e0a747947 */ /* 0x000fea000b800000 */
[----:B------:R0:W0:Y:S02]  /*1d90*/  SHFL.IDX PT, R74, R75, R29, 0x1f ;  /* 0x00001f1d4b4a7589 */ /* 0x00002400000e0000 */
.L_x_15483:
[----:B0-----:R-:W-:-:S07]  /*1da0*/  IMAD R66, R69, R74, R66 ;  /* 0x0000004a45427224 */ /* 0x001fce00078e0242 */
.L_x_15427:
[----:B------:R-:W-:-:S13]  /*1db0*/  ISETP.GE.AND P4, PT, R73, 0x10, PT ;  /* 0x000000104900780c */ /* 0x000fda0003f86270 */
[----:B------:R-:W-:Y:S05]  /*1dc0*/  @!P4 BRA `(.L_x_15429) ;  /* 0x00000004001cc947 */ /* 0x000fea0003800000 */
[----:B------:R-:W-:-:S03]  /*1dd0*/  UMOV UR10, 0xffffffff ;  /* 0xffffffff000a7882 */ /* 0x000fc60000000000 */
[----:B------:R-:W-:Y:S05]  /*1de0*/  BRA.DIV UR10, `(.L_x_15430) ;  /* 0x0000001e0a807947 */ /* 0x000fea000b800000 */
[----:B--234-:R2:W3:Y:S02]  /*1df0*/  SHFL.IDX PT, R75, R75, R28, 0x1f ;  /* 0x00001f1c4b4b7589 */ /* 0x01c4e400000e0000 */
.L_x_15486:
[----:B0--3--:R-:W-:Y:S01]  /*1e00*/  IMAD R66, R70, R75, R66 ;  /* 0x0000004b46427224 */ /* 0x009fe200078e0242 */
[----:B------:R-:W-:Y:S06]  /*1e10*/  BRA `(.L_x_15429) ;  /* 0x0000000400087947 */ /* 0x000fec0003800000 */
.L_x_15398:
        /* <DEDUP_REMOVED lines=66> */
.L_x_15429:
        /* <DEDUP_REMOVED lines=16> */
.L_x_15397:
[----:B------:R-:W-:Y:S05]  /*2340*/  @!P0 BRA `(.L_x_15432) ;  /* 0xffffffec00c08947 */ /* 0x000fea000383ffff */
[----:B------:R-:W-:Y:S05]  /*2350*/  BSYNC.RECONVERGENT B0 ;  /* 0x0000000000007941 */ /* 0x000fea0003800200 */
.L_x_15396:
        /* <DEDUP_REMOVED lines=125> */
.L_x_15436:
[----:B------:R-:W-:Y:S05]  /*2b30*/  BSYNC.RECONVERGENT B0 ;  /* 0x0000000000007941 */ /* 0x000fea0003800200 */
.L_x_15435:
[----:B------:R-:W-:Y:S01]  /*2b40*/  BSSY.RECONVERGENT B0, `(.L_x_15437) ;  /* 0x0000079000007945 */ /* 0x000fe20003800200 */
[----:B------:R-:W-:-:S13]  /*2b50*/  ISETP.NE.AND P0, PT, R53, RZ, PT ;  /* 0x000000ff3500720c */ /* 0x000fda0003f05270 */
.L_x_15438:
        /* <DEDUP_REMOVED lines=120> */
.L_x_15437:
[----:B------:R-:W0:Y:S02]  /*32e0*/  LDCU UR5, c[0x0][0x374] ;  /* 0x00006e80ff0577ac */ /* 0x000e240008000800 */
[----:B0-----:R-:W-:Y:S02]  /*32f0*/  UIADD3 UR4, UPT, UPT, UR5, UR4, URZ ;  /* 0x0000000405047290 */ /* 0x001fe4000fffe0ff */
[----:B------:R-:W-:-:S04]  /*3300*/  USHF.L.U32 UR5, UR5, 0x1, URZ ;  /* 0x0000000105057899 */ /* 0x000fc800080006ff */
[----:B------:R-:W-:-:S09]  /*3310*/  UISETP.GE.U32.AND UP0, UPT, UR4, UR5, UPT ;  /* 0x000000050400728c */ /* 0x000fd2000bf06070 */
[----:B------:R-:W-:Y:S05]  /*3320*/  BRA.U !UP0, `(.L_x_15439) ;  /* 0xffffffd908547547 */ /* 0x000fea000b83ffff */
[----:B------:R-:W-:Y:S05]  /*3330*/  EXIT ;  /* 0x000000000000794d */ /* 0x000fea0003800000 */
.L_x_15400:
[----:B------:R-:W-:Y:S01]  /*3340*/  IMAD.MOV.U32 R74, RZ, RZ, R26 ;  /* 0x000000ffff4a7224 */ /* 0x000fe200078e001a */
[----:B------:R-:W-:Y:S01]  /*3350*/  MOV R76, 0xffffffff ;  /* 0xffffffff004c7802 */ /* 0x000fe20000000f00 */
[----:B------:R-:W-:-:S07]  /*3360*/  IMAD.MOV.U32 R77, RZ, RZ, 0x1f ;  /* 0x0000001fff4d7424 */ /* 0x000fce00078e00ff */
[----:B01----:R-:W-:Y:S05]  /*3370*/  WARPSYNC.COLLECTIVE R76, `(.L_x_15440) ;  /* 0x000000004c087348 */ /* 0x003fea0003c00000 */
[----:B------:R2:W3:Y:S02]  /*3380*/  SHFL.IDX P4, R74, R75, R74, R77 ;  /* 0x0000004a4b4a7389 */ /* 0x0004e4000008004d */
[----:B0123--:R-:W-:Y:S05]  /*3390*/  ENDCOLLECTIVE ;  /* 0x000000000000791b */ /* 0x00ffea0003800000 */
.L_x_15440:
[----:B------:R-:W-:Y:S01]  /*33a0*/  IMAD.MOV.U32 R66, RZ, RZ, R74 ;  /* 0x000000ffff427224 */ /* 0x000fe200078e004a */
[----:B------:R-:W-:Y:S06]  /*33b0*/  BRA `(.L_x_15441) ;  /* 0xffffffe400287947 */ /* 0x000fec000383ffff */
.L_x_15402:
[----:B------:R-:W-:Y:S01]  /*33c0*/  BSSY B1, `(.L_x_15442) ;  /* 0x0000007000017945 */ /* 0x000fe20003800000 */
[----:B------:R-:W-:Y:S01]  /*33d0*/  IMAD.MOV.U32 R74, RZ, RZ, R46 ;  /* 0x000000ffff4a7224 */ /* 0x000fe200078e002e */
[----:B------:R-:W-:Y:S01]  /*33e0*/  MOV R76, 0xffffffff ;  /* 0xffffffff004c7802 */ /* 0x000fe20000000f00 */
[----:B------:R-:W-:-:S07]  /*33f0*/  IMAD.MOV.U32 R77, RZ, RZ, 0x1f ;  /* 0x0000001fff4d7424 */ /* 0x000fce00078e00ff */
[----:B012---:R-:W-:Y:S05]  /*3400*/  WARPSYNC.COLLECTIVE R76, `(.L_x_15443) ;  /* 0x000000004c087348 */ /* 0x007fea0003c00000 */
[----:B------:R3:W4:Y:S02]  /*3410*/  SHFL.IDX P4, R74, R75, R74, R77 ;  /* 0x0000004a4b4a7389 */ /* 0x000724000008004d */
[----:B01234-:R-:W-:Y:S05]  /*3420*/  ENDCOLLECTIVE ;  /* 0x000000000000791b */ /* 0x01ffea0003800000 */
.L_x_15443:
[----:B------:R-:W-:Y:S05]  /*3430*/  BSYNC B1 ;  /* 0x0000000000017941 */ /* 0x000fea0003800000 */
.L_x_15442:
[----:B------:R-:W-:Y:S01]  /*3440*/  IMAD.MOV.U32 R77, RZ, RZ, R74 ;  /* 0x000000ffff4d7224 */ /* 0x000fe200078e004a */
[----:B------:R-:W-:Y:S06]  /*3450*/  BRA `(.L_x_15444) ;  /* 0xffffffe400187947 */ /* 0x000fec000383ffff */
.L_x_15404:
[----:B------:R-:W-:Y:S01]  /*3460*/  BSSY B1, `(.L_x_15445) ;  /* 0x0000007000017945 */ /* 0x000fe20003800000 */
[----:B------:R-:W-:Y:S01]  /*3470*/  IMAD.MOV.U32 R74, RZ, RZ, R45 ;  /* 0x000000ffff4a7224 */ /* 0x000fe200078e002d */
[----:B------:R-:W-:Y:S01]  /*3480*/  MOV R76, 0xffffffff ;  /* 0xffffffff004c7802 */ /* 0x000fe20000000f00 */
[----:B------:R-:W-:-:S07]  /*3490*/  IMAD.MOV.U32 R77, RZ, RZ, 0x1f ;  /* 0x0000001fff4d7424 */ /* 0x000fce00078e00ff */
[----:B0123--:R-:W-:Y:S05]  /*34a0*/  WARPSYNC.COLLECTIVE R76, `(.L_x_15446) ;  /* 0x000000004c087348 */ /* 0x00ffea0003c00000 */
[----:B------:R4:W0:Y:S02]  /*34b0*/  SHFL.IDX P4, R74, R75, R74, R77 ;  /* 0x0000004a4b4a7389 */ /* 0x000824000008004d */
[----:B01234-:R-:W-:Y:S05]  /*34c0*/  ENDCOLLECTIVE ;  /* 0x000000000000791b */ /* 0x01ffea0003800000 */
.L_x_15446:
[----:B------:R-:W-:Y:S05]  /*34d0*/  BSYNC B1 ;  /* 0x0000000000017941 */ /* 0x000fea0003800000 */
.L_x_15445:
[----:B------:R-:W-:Y:S05]  /*34e0*/  BRA `(.L_x_15447) ;  /* 0xffffffe4000c7947 */ /* 0x000fea000383ffff */
.L_x_15406:
[----:B------:R-:W-:Y:S01]  /*34f0*/  BSSY B1, `(.L_x_15448) ;  /* 0x0000007000017945 */ /* 0x000fe20003800000 */
[----:B------:R-:W-:Y:S02]  /*3500*/  IMAD.MOV.U32 R74, RZ, RZ, R44 ;  /* 0x000000ffff4a7224 */ /* 0x000fe400078e002c */
[----:B------:R-:W-:Y:S02]  /*3510*/  IMAD.MOV.U32 R77, RZ, RZ, 0x1f ;  /* 0x0000001fff4d7424 */ /* 0x000fe400078e00ff */
[----:B------:R-:W-:-:S07]  /*3520*/  IMAD.MOV.U32 R76, RZ, RZ, -0x1 ;  /* 0xffffffffff4c7424 */ /* 0x000fce00078e00ff */
[----:B01234-:R-:W-:Y:S05]  /*3530*/  WARPSYNC.COLLECTIVE R76, `(.L_x_15449) ;  /* 0x000000004c087348 */ /* 0x01ffea0003c00000 */
[----:B------:R0:W0:Y:S02]  /*3540*/  SHFL.IDX P4, R74, R75, R74, R77 ;  /* 0x0000004a4b4a7389 */ /* 0x000024000008004d */
[----:B01234-:R-:W-:Y:S05]  /*3550*/  ENDCOLLECTIVE ;  /* 0x000000000000791b */ /* 0x01ffea0003800000 */
.L_x_15449:
[----:B------:R-:W-:Y:S05]  /*3560*/  BSYNC B1 ;  /* 0x0000000000017941 */ /* 0x000fea0003800000 */
.L_x_15448:
[----:B------:R-:W-:Y:S01]  /*3570*/  MOV R77, R74 ;  /* 0x0000004a004d7202 */ /* 0x000fe20000000f00 */
[----:B------:R-:W-:Y:S06]  /*3580*/  BRA `(.L_x_15450) ;  /* 0xffffffe000fc7947 */ /* 0x000fec000383ffff */
.L_x_15408:
[----:B------:R-:W-:Y:S01]  /*3590*/  BSSY B1, `(.L_x_15451) ;  /* 0x0000007000017945 */ /* 0x000fe20003800000 */
[----:B------:R-:W-:Y:S02]  /*35a0*/  IMAD.MOV.U32 R74, RZ, RZ, R39 ;  /* 0x000000ffff4a7224 */ /* 0x000fe400078e0027 */
[----:B------:R-:W-:Y:S02]  /*35b0*/  IMAD.MOV.U32 R77, RZ, RZ, 0x1f ;  /* 0x0000001fff4d7424 */ /* 0x000fe400078e00ff */
[----:B------:R-:W-:-:S07]  /*35c0*/  IMAD.MOV.U32 R76, RZ, RZ, -0x1 ;  /* 0xffffffffff4c7424 */ /* 0x000fce00078e00ff */
[----:B01234-:R-:W-:Y:S05]  /*35d0*/  WARPSYNC.COLLECTIVE R76, `(.L_x_15452) ;  /* 0x000000004c087348 */ /* 0x01ffea0003c00000 */
[----:B------:R0:W0:Y:S02]  /*35e0*/  SHFL.IDX P4, R74, R75, R74, R77 ;  /* 0x0000004a4b4a7389 */ /* 0x000024000008004d */
[----:B01234-:R-:W-:Y:S05]  /*35f0*/  ENDCOLLECTIVE ;  /* 0x000000000000791b */ /* 0x01ffea0003800000 */
.L_x_15452:
[----:B------:R-:W-:Y:S05]  /*3600*/  BSYNC B1 ;  /* 0x0000000000017941 */ /* 0x000fea0003800000 */
.L_x_15451:
[----:B------:R-:W-:Y:S05]  /*3610*/  BRA `(.L_x_15453) ;  /* 0xffffffe000f07947 */ /* 0x000fea000383ffff */
.L_x_15410:
[----:B------:R-:W-:Y:S01]  /*3620*/  BSSY B1, `(.L_x_15454) ;  /* 0x0000007000017945 */ /* 0x000fe20003800000 */
[----:B------:R-:W-:Y:S01]  /*3630*/  MOV R74, R38 ;  /* 0x00000026004a7202 */ /* 0x000fe20000000f00 */
[----:B------:R-:W-:Y:S02]  /*3640*/  IMAD.MOV.U32 R77, RZ, RZ, 0x1f ;  /* 0x0000001fff4d7424 */ /* 0x000fe400078e00ff */
[----:B------:R-:W-:-:S07]  /*3650*/  IMAD.MOV.U32 R76, RZ, RZ, -0x1 ;  /* 0xffffffffff4c7424 */ /* 0x000fce00078e00ff */
[----:B01234-:R-:W-:Y:S05]  /*3660*/  WARPSYNC.COLLECTIVE R76, `(.L_x_15455) ;  /* 0x000000004c087348 */ /* 0x01ffea0003c00000 */
[----:B------:R0:W0:Y:S02]  /*3670*/  SHFL.IDX P4, R74, R75, R74, R77 ;  /* 0x0000004a4b4a7389 */ /* 0x000024000008004d */
[----:B01234-:R-:W-:Y:S05]  /*3680*/  ENDCOLLECTIVE ;  /* 0x000000000000791b */ /* 0x01ffea0003800000 */
.L_x_15455:
[----:B------:R-:W-:Y:S05]  /*3690*/  BSYNC B1 ;  /* 0x0000000000017941 */ /* 0x000fea0003800000 */
.L_x_15454:
[----:B------:R-:W-:Y:S01]  /*36a0*/  IMAD.MOV.U32 R77, RZ, RZ, R74 ;  /* 0x000000ffff4d7224 */ /* 0x000fe200078e004a */
[----:B------:R-:W-:Y:S06]  /*36b0*/  BRA `(.L_x_15456) ;  /* 0xffffffe000e07947 */ /* 0x000fec000383ffff */
.L_x_15412:
[----:B------:R-:W-:Y:S01]  /*36c0*/  BSSY B1, `(.L_x_15457) ;  /* 0x0000007000017945 */ /* 0x000fe20003800000 */
[----:B------:R-:W-:Y:S01]  /*36d0*/  MOV R74, R37 ;  /* 0x00000025004a7202 */ /* 0x000fe20000000f00 */
[----:B------:R-:W-:Y:S02]  /*36e0*/  IMAD.MOV.U32 R77, RZ, RZ, 0x1f ;  /* 0x0000001fff4d7424 */ /* 0x000fe400078e00ff */
[----:B------:R-:W-:-:S07]  /*36f0*/  IMAD.MOV.U32 R76, RZ, RZ, -0x1 ;  /* 0xffffffffff4c7424 */ /* 0x000fce00078e00ff */
[----:B01234-:R-:W-:Y:S05]  /*3700*/  WARPSYNC.COLLECTIVE R76, `(.L_x_15458) ;  /* 0x000000004c087348 */ /* 0x01ffea0003c00000 */
[----:B------:R0:W0:Y:S02]  /*3710*/  SHFL.IDX P4, R74, R75, R74, R77 ;  /* 0x0000004a4b4a7389 */ /* 0x000024000008004d */
[----:B01234-:R-:W-:Y:S05]  /*3720*/  ENDCOLLECTIVE ;  /* 0x000000000000791b */ /* 0x01ffea0003800000 */
.L_x_15458:
[----:B------:R-:W-:Y:S05]  /*3730*/  BSYNC B1 ;  /* 0x0000000000017941 */ /* 0x000fea0003800000 */
.L_x_15457:
[----:B------:R-:W-:Y:S05]  /*3740*/  BRA `(.L_x_15459) ;  /* 0xffffffe000d47947 */ /* 0x000fea000383ffff */
.L_x_15414:
[----:B------:R-:W-:Y:S01]  /*3750*/  HFMA2 R77, -RZ, RZ, 0, 1.847743988037109375e-06 ;  /* 0x0000001fff4d7431 */ /* 0x000fe200000001ff */
[----:B------:R-:W-:Y:S01]  /*3760*/  BSSY B1, `(.L_x_15460) ;  /* 0x0000006000017945 */ /* 0x000fe20003800000 */
[----:B------:R-:W-:Y:S02]  /*3770*/  IMAD.MOV.U32 R74, RZ, RZ, R36 ;  /* 0x000000ffff4a7224 */ /* 0x000fe400078e0024 */
[----:B------:R-:W-:-:S07]  /*3780*/  IMAD.MOV.U32 R76, RZ, RZ, -0x1 ;  /* 0xffffffffff4c7424 */ /* 0x000fce00078e00ff */
[----:B01234-:R-:W-:Y:S05]  /*3790*/  WARPSYNC.COLLECTIVE R76, `(.L_x_15461) ;  /* 0x000000004c087348 */ /* 0x01ffea0003c00000 */
[----:B------:R0:W0:Y:S02]  /*37a0*/  SHFL.IDX P4, R74, R75, R74, R77 ;  /* 0x0000004a4b4a7389 */ /* 0x000024000008004d */
[----:B01234-:R-:W-:Y:S05]  /*37b0*/  ENDCOLLECTIVE ;  /* 0x000000000000791b */ /* 0x01ffea0003800000 */
.L_x_15461:
[----:B------:R-:W-:Y:S05]  /*37c0*/  BSYNC B1 ;  /* 0x0000000000017941 */ /* 0x000fea0003800000 */
.L_x_15460:
[----:B------:R-:W-:Y:S05]  /*37d0*/  BRA `(.L_x_15462) ;  /* 0xffffffe000c87947 */ /* 0x000fea000383ffff */
.L_x_15416:
[----:B------:R-:W-:Y:S01]  /*37e0*/  BSSY B1, `(.L_x_15463) ;  /* 0x0000007000017945 */ /* 0x000fe20003800000 */
[----:B------:R-:W-:Y:S01]  /*37f0*/  IMAD.MOV.U32 R74, RZ, RZ, R35 ;  /* 0x000000ffff4a7224 */ /* 0x000fe200078e0023 */
[----:B------:R-:W-:Y:S01]  /*3800*/  MOV R76, 0xffffffff ;  /* 0xffffffff004c7802 */ /* 0x000fe20000000f00 */
[----:B------:R-:W-:-:S07]  /*3810*/  IMAD.MOV.U32 R77, RZ, RZ, 0x1f ;  /* 0x0000001fff4d7424 */ /* 0x000fce00078e00ff */
[----:B01234-:R-:W-:Y:S05]  /*3820*/  WARPSYNC.COLLECTIVE R76, `(.L_x_15464) ;  /* 0x000000004c087348 */ /* 0x01ffea0003c00000 */
[----:B------:R0:W0:Y:S02]  /*3830*/  SHFL.IDX P4, R74, R75, R74, R77 ;  /* 0x0000004a4b4a7389 */ /* 0x000024000008004d */
[----:B01234-:R-:W-:Y:S05]  /*3840*/  ENDCOLLECTIVE ;  /* 0x000000000000791b */ /* 0x01ffea0003800000 */
.L_x_15464:
[----:B------:R-:W-:Y:S05]  /*3850*/  BSYNC B1 ;  /* 0x0000000000017941 */ /* 0x000fea0003800000 */
.L_x_15463:
[----:B------:R-:W-:Y:S05]  /*3860*/  BRA `(.L_x_15465) ;  /* 0xffffffe000bc7947 */ /* 0x000fea000383ffff */
.L_x_15418:
[----:B------:R-:W-:Y:S01]  /*3870*/  BSSY B1, `(.L_x_15466) ;  /* 0x0000007000017945 */ /* 0x000fe20003800000 */
[----:B------:R-:W-:Y:S02]  /*3880*/  IMAD.MOV.U32 R74, RZ, RZ, R34 ;  /* 0x000000ffff4a7224 */ /* 0x000fe400078e0022 */
[----:B------:R-:W-:Y:S02]  /*3890*/  IMAD.MOV.U32 R77, RZ, RZ, 0x1f ;  /* 0x0000001fff4d7424 */ /* 0x000fe400078e00ff */
[----:B------:R-:W-:-:S07]  /*38a0*/  IMAD.MOV.U32 R76, RZ, RZ, -0x1 ;  /* 0xffffffffff4c7424 */ /* 0x000fce00078e00ff */
[----:B01234-:R-:W-:Y:S05]  /*38b0*/  WARPSYNC.COLLECTIVE R76, `(.L_x_15467) ;  /* 0x000000004c087348 */ /* 0x01ffea0003c00000 */
[----:B------:R0:W0:Y:S02]  /*38c0*/  SHFL.IDX P4, R74, R75, R74, R77 ;  /* 0x0000004a4b4a7389 */ /* 0x000024000008004d */
[----:B01234-:R-:W-:Y:S05]  /*38d0*/  ENDCOLLECTIVE ;  /* 0x000000000000791b */ /* 0x01ffea0003800000 */
.L_x_15467:
[----:B------:R-:W-:Y:S05]  /*38e0*/  BSYNC B1 ;  /* 0x0000000000017941 */ /* 0x000fea0003800000 */
.L_x_15466:
[----:B------:R-:W-:Y:S05]  /*38f0*/  BRA `(.L_x_15468) ;  /* 0xffffffe000b07947 */ /* 0x000fea000383ffff */
.L_x_15420:
[----:B------:R-:W-:Y:S01]  /*3900*/  BSSY B1, `(.L_x_15469) ;  /* 0x0000007000017945 */ /* 0x000fe20003800000 */
[----:B------:R-:W-:Y:S01]  /*3910*/  MOV R74, R33 ;  /* 0x00000021004a7202 */ /* 0x000fe20000000f00 */
[----:B------:R-:W-:Y:S02]  /*3920*/  IMAD.MOV.U32 R77, RZ, RZ, 0x1f ;  /* 0x0000001fff4d7424 */ /* 0x000fe400078e00ff */
[----:B------:R-:W-:-:S07]  /*3930*/  IMAD.MOV.U32 R76, RZ, RZ, -0x1 ;  /* 0xffffffffff4c7424 */ /* 0x000fce00078e00ff */
[----:B01234-:R-:W-:Y:S05]  /*3940*/  WARPSYNC.COLLECTIVE R76, `(.L_x_15470) ;  /* 0x000000004c087348 */ /* 0x01ffea0003c00000 */
[----:B------:R0:W0:Y:S02]  /*3950*/  SHFL.IDX P4, R74, R75, R74, R77 ;  /* 0x0000004a4b4a7389 */ /* 0x000024000008004d */
[----:B01234-:R-:W-:Y:S05]  /*3960*/  ENDCOLLECTIVE ;  /* 0x000000000000791b */ /* 0x01ffea0003800000 */
.L_x_15470:
[----:B------:R-:W-:Y:S05]  /*3970*/  BSYNC B1 ;  /* 0x0000000000017941 */ /* 0x000fea0003800000 */
.L_x_15469:
[----:B------:R-:W-:Y:S01]  /*3980*/  IMAD.MOV.U32 R77, RZ, RZ, R74 ;  /* 0x000000ffff4d7224 */ /* 0x000fe200078e004a */
[----:B------:R-:W-:Y:S06]  /*3990*/  BRA `(.L_x_15471) ;  /* 0xffffffe000a07947 */ /* 0x000fec000383ffff */
.L_x_15422:
[----:B------:R-:W-:Y:S01]  /*39a0*/  BSSY B1, `(.L_x_15472) ;  /* 0x0000007000017945 */ /* 0x000fe20003800000 */
[----:B------:R-:W-:Y:S01]  /*39b0*/  MOV R74, R32 ;  /* 0x00000020004a7202 */ /* 0x000fe20000000f00 */
[----:B------:R-:W-:Y:S02]  /*39c0*/  IMAD.MOV.U32 R77, RZ, RZ, 0x1f ;  /* 0x0000001fff4d7424 */ /* 0x000fe400078e00ff */
[----:B------:R-:W-:-:S07]  /*39d0*/  IMAD.MOV.U32 R76, RZ, RZ, -0x1 ;  /* 0xffffffffff4c7424 */ /* 0x000fce00078e00ff */
[----:B01234-:R-:W-:Y:S05]  /*39e0*/  WARPSYNC.COLLECTIVE R76, `(.L_x_15473) ;  /* 0x000000004c087348 */ /* 0x01ffea0003c00000 */
[----:B------:R0:W0:Y:S02]  /*39f0*/  SHFL.IDX P4, R74, R75, R74, R77 ;  /* 0x0000004a4b4a7389 */ /* 0x000024000008004d */
[----:B01234-:R-:W-:Y:S05]  /*3a00*/  ENDCOLLECTIVE ;  /* 0x000000000000791b */ /* 0x01ffea0003800000 */
.L_x_15473:
[----:B------:R-:W-:Y:S05]  /*3a10*/  BSYNC B1 ;  /* 0x0000000000017941 */ /* 0x000fea0003800000 */
.L_x_15472:
[----:B------:R-:W-:Y:S05]  /*3a20*/  BRA `(.L_x_15474) ;  /* 0xffffffe000947947 */ /* 0x000fea000383ffff */
.L_x_15424:
[----:B------:R-:W-:Y:S01]  /*3a30*/  HFMA2 R77, -RZ, RZ, 0, 1.847743988037109375e-06 ;  /* 0x0000001fff4d7431 */ /* 0x000fe200000001ff */
[----:B------:R-:W-:Y:S01]  /*3a40*/  BSSY B1, `(.L_x_15475) ;  /* 0x0000006000017945 */ /* 0x000fe20003800000 */
[----:B------:R-:W-:Y:S02]  /*3a50*/  IMAD.MOV.U32 R74, RZ, RZ, R31 ;  /* 0x000000ffff4a7224 */ /* 0x000fe400078e001f */
[----:B------:R-:W-:-:S07]  /*3a60*/  IMAD.MOV.U32 R76, RZ, RZ, -0x1 ;  /* 0xffffffffff4c7424 */ /* 0x000fce00078e00ff */
[----:B01234-:R-:W-:Y:S05]  /*3a70*/  WARPSYNC.COLLECTIVE R76, `(.L_x_15476) ;  /* 0x000000004c087348 */ /* 0x01ffea0003c00000 */
[----:B------:R0:W0:Y:S02]  /*3a80*/  SHFL.IDX P4, R74, R75, R74, R77 ;  /* 0x0000004a4b4a7389 */ /* 0x000024000008004d */
[----:B01234-:R-:W-:Y:S05]  /*3a90*/  ENDCOLLECTIVE ;  /* 0x000000000000791b */ /* 0x01ffea0003800000 */
.L_x_15476:
[----:B------:R-:W-:Y:S05]  /*3aa0*/  BSYNC B1 ;  /* 0x0000000000017941 */ /* 0x000fea0003800000 */
.L_x_15475:
[----:B------:R-:W-:Y:S05]  /*3ab0*/  BRA `(.L_x_15477) ;  /* 0xffffffe000887947 */ /* 0x000fea000383ffff */
.L_x_15426:
[----:B------:R-:W-:Y:S01]  /*3ac0*/  BSSY B1, `(.L_x_15478) ;  /* 0x0000007000017945 */ /* 0x000fe20003800000 */
[----:B------:R-:W-:Y:S01]  /*3ad0*/  IMAD.MOV.U32 R74, RZ, RZ, R30 ;  /* 0x000000ffff4a7224 */ /* 0x000fe200078e001e */
[----:B------:R-:W-:Y:S01]  /*3ae0*/  MOV R76, 0xffffffff ;  /* 0xffffffff004c7802 */ /* 0x000fe20000000f00 */
[----:B------:R-:W-:-:S07]  /*3af0*/  IMAD.MOV.U32 R77, RZ, RZ, 0x1f ;  /* 0x0000001fff4d7424 */ /* 0x000fce00078e00ff */
[----:B01234-:R-:W-:Y:S05]  /*3b00*/  WARPSYNC.COLLECTIVE R76, `(.L_x_15479) ;  /* 0x000000004c087348 */ /* 0x01ffea0003c00000 */
[----:B------:R0:W0:Y:S02]  /*3b10*/  SHFL.IDX P4, R74, R75, R74, R77 ;  /* 0x0000004a4b4a7389 */ /* 0x000024000008004d */
[----:B01234-:R-:W-:Y:S05]  /*3b20*/  ENDCOLLECTIVE ;  /* 0x000000000000791b */ /* 0x01ffea0003800000 */
.L_x_15479:
[----:B------:R-:W-:Y:S05]  /*3b30*/  BSYNC B1 ;  /* 0x0000000000017941 */ /* 0x000fea0003800000 */
.L_x_15478:
[----:B------:R-:W-:Y:S01]  /*3b40*/  IMAD.MOV.U32 R77, RZ, RZ, R74 ;  /* 0x000000ffff4d7224 */ /* 0x000fe200078e004a */
[----:B------:R-:W-:Y:S06]  /*3b50*/  BRA `(.L_x_15480) ;  /* 0xffffffe000787947 */ /* 0x000fec000383ffff */
.L_x_15428:
[----:B------:R-:W-:Y:S01]  /*3b60*/  BSSY B1, `(.L_x_15481) ;  /* 0x0000007000017945 */ /* 0x000fe20003800000 */
[----:B------:R-:W-:Y:S01]  /*3b70*/  IMAD.MOV.U32 R74, RZ, RZ, R29 ;  /* 0x000000ffff4a7224 */ /* 0x000fe200078e001d */
[----:B------:R-:W-:Y:S01]  /*3b80*/  MOV R76, 0xffffffff ;  /* 0xffffffff004c7802 */ /* 0x000fe20000000f00 */
[----:B------:R-:W-:-:S07]  /*3b90*/  IMAD.MOV.U32 R77, RZ, RZ, 0x1f ;  /* 0x0000001fff4d7424 */ /* 0x000fce00078e00ff */
[----:B01234-:R-:W-:Y:S05]  /*3ba0*/  WARPSYNC.COLLECTIVE R76, `(.L_x_15482) ;  /* 0x000000004c087348 */ /* 0x01ffea0003c00000 */
[----:B------:R0:W0:Y:S02]  /*3bb0*/  SHFL.IDX P4, R74, R75, R74, R77 ;  /* 0x0000004a4b4a7389 */ /* 0x000024000008004d */
[----:B01234-:R-:W-:Y:S05]  /*3bc0*/  ENDCOLLECTIVE ;  /* 0x000000000000791b */ /* 0x01ffea0003800000 */
.L_x_15482:
[----:B------:R-:W-:Y:S05]  /*3bd0*/  BSYNC B1 ;  /* 0x0000000000017941 */ /* 0x000fea0003800000 */
.L_x_15481:
[----:B------:R-:W-:Y:S05]  /*3be0*/  BRA `(.L_x_15483) ;  /* 0xffffffe0006c7947 */ /* 0x000fea000383ffff */
.L_x_15430:
[----:B------:R-:W-:Y:S01]  /*3bf0*/  BSSY B1, `(.L_x_15484) ;  /* 0x0000007000017945 */ /* 0x000fe20003800000 */
[----:B------:R-:W-:Y:S01]  /*3c00*/  IMAD.MOV.U32 R74, RZ, RZ, R28 ;  /* 0x000000ffff4a7224 */ /* 0x000fe200078e001c */
[----:B------:R-:W-:Y:S01]  /*3c10*/  MOV R76, 0xffffffff ;  /* 0xffffffff004c7802 */ /* 0x000fe20000000f00 */
[----:B------:R-:W-:-:S07]  /*3c20*/  IMAD.MOV.U32 R77, RZ, RZ, 0x1f ;  /* 0x0000001fff4d7424 */ /* 0x000fce00078e00ff */
[----:B01234-:R-:W-:Y:S05]  /*3c30*/  WARPSYNC.COLLECTIVE R76, `(.L_x_15485) ;  /* 0x000000004c087348 */ /* 0x01ffea0003c00000 */
[----:B------:R0:W0:Y:S02]  /*3c40*/  SHFL.IDX P4, R74, R75, R74, R77 ;  /* 0x0000004a4b4a7389 */ /* 0x000024000008004d */
[----:B01234-:R-:W-:Y:S05]  /*3c50*/  ENDCOLLECTIVE ;  /* 0x000000000000791b */ /* 0x01ffea0003800000 */
.L_x_15485:
[----:B------:R-:W-:Y:S05]  /*3c60*/  BSYNC B1 ;  /* 0x0000000000017941 */ /* 0x000fea0003800000 */
.L_x_15484:
[----:B------:R-:W-:Y:S01]  /*3c70*/  IMAD.MOV.U32 R75, RZ, RZ, R74 ;  /* 0x000000ffff4b7224 */ /* 0x000fe200078e004a */
[----:B------:R-:W-:Y:S06]  /*3c80*/  BRA `(.L_x_15486) ;  /* 0xffffffe0005c7947 */ /* 0x000fec000383ffff */
        .weak           $__internal_330_$__cuda_sm20_div_s16
        .type           $__internal_330_$__cuda_sm20_div_s16,@function
        .size           $__internal_330_$__cuda_sm20_div_s16,($__internal_331_$__cuda_sm20_div_u16 - $__internal_330_$__cuda_sm20_div_s16)
$__internal_330_$__cuda_sm20_div_s16:
        /* <DEDUP_REMOVED lines=23> */
[----:B------:R-:W-:Y:S05]  /*3e00*/  RET.REL.NODEC R20 `(_Z9cuda_gemmIiLi128ELi2ELi1ELi1024ELi128ELi128ELi64ELi0ELi0EEviiiPT_S1_S1_iii) ;  /* 0xffffffc0147c7950 */ /* 0x000fea0003c3ffff */
        .weak           $__internal_331_$__cuda_sm20_div_u16
        .type           $__internal_331_$__cuda_sm20_div_u16,@function
        .size           $__internal_331_$__cuda_sm20_div_u16,(.L_x_38834 - $__internal_331_$__cuda_sm20_div_u16)
$__internal_331_$__cuda_sm20_div_u16:
        /* <DEDUP_REMOVED lines=18> */
[----:B------:R-:W-:Y:S06]  /*3f30*/  RET.REL.NODEC R4 `(_Z9cuda_gemmIiLi128ELi2ELi1ELi1024ELi128ELi128ELi64ELi0ELi0EEviiiPT_S1_S1_iii) ;  /* 0xffffffc004307950 */ /* 0x000fec0003c3ffff */
.L_x_15487:
        /* <DEDUP_REMOVED lines=12> */
.L_x_38834:


//--------------------- .text._Z9cuda_gemmIiLi128ELi2ELi1ELi1024ELi64ELi64ELi64ELi1ELi1EEviiiPT_S1_S1_iii --------------------------
	.section	.text._Z9cuda_gemmIiLi128ELi2ELi1ELi1024ELi64ELi64ELi64ELi1ELi1EEviiiPT_S1_S1_iii,"ax",@progbits
	.align	128
        .global         _Z9cuda_gemmIiLi128ELi2ELi1ELi1024ELi64ELi64ELi64ELi1ELi1EEviiiPT_S1_S1_iii
        .type           _Z9cuda_gemmIiLi128ELi2ELi1ELi1024ELi64ELi64ELi64ELi1ELi1EEviiiPT_S1_S1_iii,@function
        .size           _Z9cuda_gemmIiLi128ELi2ELi1ELi1024ELi64ELi64ELi64ELi1ELi1EEviiiPT_S1_S1_iii,(.L_x_38835 - _Z9cuda_gemmIiLi128ELi2ELi1ELi1024ELi64ELi64ELi64ELi1ELi1EEviiiPT_S1_S1_iii)
        .other          _Z9cuda_gemmIiLi128ELi2ELi1ELi1024ELi64ELi64ELi64ELi1ELi1EEviiiPT_S1_S1_iii,@"STO_CUDA_ENTRY STV_DEFAULT"
_Z9cuda_gemmIiLi128ELi2ELi1ELi1024ELi64ELi64ELi64ELi1ELi1EEviiiPT_S1_S1_iii:
.text._Z9cuda_gemmIiLi128ELi2ELi1ELi1024ELi64ELi64ELi64ELi1ELi1EEviiiPT_S1_S1_iii:
        /* <DEDUP_REMOVED lines=30> */
[----:B------:R-:W-:Y:S05]  /*01e0*/  CALL.REL.NOINC `($__internal_332_$__cuda_sm20_div_u16) ;  /* 0x0000001800647944 */ /* 0x000fea0003c00000 */
        /* <DEDUP_REMOVED lines=8> */
[----:B------:R-:W-:Y:S05]  /*0270*/  CALL.REL.NOINC `($__internal_332_$__cuda_sm20_div_u16) ;  /* 0x0000001800407944 */ /* 0x000fea0003c00000 */
        /* <DEDUP_REMOVED lines=81> */
.L_x_15504:
        /* <DEDUP_REMOVED lines=21> */
.L_x_15489:
[----:B------:R-:W-:Y:S05]  /*08e0*/  BSYNC.RECONVERGENT B0 ;  /* 0x0000000000007941 */ /* 0x000fea0003800200 */
.L_x_15488:
[----:B------:R-:W1:Y:S01]  /*08f0*/  S2UR UR5, SR_CgaCtaId ;  /* 0x00000000000579c3 */ /* 0x000e620000008800 */
[----:B------:R-:W-:Y:S01]  /*0900*/  UMOV UR4, 0x400 ;  /* 0x0000040000047882 */ /* 0x000fe20000000000 */
[----:B------:R-:W-:Y:S01]  /*0910*/  BSSY.RECONVERGENT B0, `(.L_x_15490) ;  /* 0x000000f000007945 */ /* 0x000fe20003800200 */
[----:B------:R-:W-:-:S04]  /*0920*/  UIADD3 UR4, UPT, UPT, UR4, 0x1080, URZ ;  /* 0x0000108004047890 */ /* 0x000fc8000fffe0ff */
[----:B-1----:R-:W-:-:S06]  /*0930*/  ULEA UR4, UR5, UR4, 0x18 ;  /* 0x0000000405047291 */ /* 0x002fcc000f8ec0ff */
[----:B0-----:R-:W-:-:S07]  /*0940*/  LEA R17, R16, UR4, 0x2 ;  /* 0x0000000410117c11 */ /* 0x001fce000f8e10ff */
.L_x_15491:
        /* <DEDUP_REMOVED lines=12> */
.L_x_15490:
[----:B------:R-:W-:Y:S01]  /*0a10*/  HFMA2 R21, -RZ, RZ, 0, 0 ;  /* 0x00000000ff157431 */ /* 0x000fe200000001ff */
[----:B------:R-:W-:-:S13]  /*0a20*/  PLOP3.LUT P0, PT, PT, PT, PT, 0x80, 0x8 ;  /* 0x000000000008781c */ /* 0x000fda0003f0f070 */
.L_x_15498:
        /* <DEDUP_REMOVED lines=8> */
.L_x_15493:
        /* <DEDUP_REMOVED lines=13> */
.L_x_15492:
[----:B------:R-:W-:Y:S01]  /*0b80*/  LEA R64, R2, R21, 0x6 ;  /* 0x0000001502407211 */ /* 0x000fe200078e30ff */
[----:B------:R-:W-:-:S07]  /*0b90*/  IMAD.MOV.U32 R63, RZ, RZ, RZ ;  /* 0x000000ffff3f7224 */ /* 0x000fce00078e00ff */
.L_x_15497:
[----:B-12---:R-:W-:Y:S02]  /*0ba0*/  LOP3.LUT R16, R4, 0xf, RZ, 0xc0, !PT ;  /* 0x0000000f04107812 */ /* 0x006fe400078ec0ff */
[----:B------:R-:W-:-:S03]  /*0bb0*/  SHF.R.U32.HI R19, RZ, 0x4, R4 ;  /* 0x00000004ff137819 */ /* 0x000fc60000011604 */
[----:B------:R-:W-:-:S07]  /*0bc0*/  IMAD.IADD R23, R16, 0x1, R63 ;  /* 0x0000000110177824 */ /* 0x000fce00078e023f */
.L_x_15494:
        /* <DEDUP_REMOVED lines=34> */
.L_x_15496:
        /* <DEDUP_REMOVED lines=35> */
.L_x_15521:
        /* <DEDUP_REMOVED lines=58> */
.L_x_15500:
[----:B------:R-:W-:Y:S05]  /*13c0*/  BSYNC.RECONVERGENT B0 ;  /* 0x0000000000007941 */ /* 0x000fea0003800200 */
.L_x_15499:
[----:B------:R-:W-:Y:S04]  /*13d0*/  BSSY.RECONVERGENT B0, `(.L_x_15501) ;  /* 0x0000022000007945 */ /* 0x000fe80003800200 */
[----:B------:R-:W-:Y:S05]  /*13e0*/  @!P0 BRA `(.L_x_15502) ;  /* 0x0000000000808947 */ /* 0x000fea0003800000 */
[----:B0--3--:R-:W0:Y:S01]  /*13f0*/  S2R R17, SR_CgaCtaId ;  /* 0x0000000000117919 */ /* 0x009e220000008800 */
[----:B------:R-:W-:-:S05]  /*1400*/  MOV R16, 0x400 ;  /* 0x0000040000107802 */ /* 0x000fca0000000f00 */
[----:B------:R-:W-:-:S05]  /*1410*/  VIADD R16, R16, 0x1080 ;  /* 0x0000108010107836 */ /* 0x000fca0000000000 */
[----:B0-----:R-:W-:-:S07]  /*1420*/  LEA R68, R17, R16, 0x18 ;  /* 0x0000001011447211 */ /* 0x001fce00078ec0ff */
.L_x_15503:
        /* <DEDUP_REMOVED lines=28> */
.L_x_15502:
[----:B------:R-:W-:Y:S05]  /*15f0*/  BSYNC.RECONVERGENT B0 ;  /* 0x0000000000007941 */ /* 0x000fea0003800200 */
.L_x_15501:
[C---:B0--3--:R-:W-:Y:S01]  /*1600*/  IMAD.SHL.U32 R17, R5.reuse, 0x2, RZ ;  /* 0x0000000205117824 */ /* 0x049fe200078e00ff */
[----:B------:R-:W-:-:S04]  /*1610*/  IADD3 R58, PT, PT, R5, R58, RZ ;  /* 0x0000003a053a7210 */ /* 0x000fc80007ffe0ff */
[----:B------:R-:W-:-:S13]  /*1620*/  ISETP.GE.U32.AND P0, PT, R58, R17, PT ;  /* 0x000000113a00720c */ /* 0x000fda0003f06070 */
[----:B------:R-:W-:Y:S05]  /*1630*/  @!P0 BRA `(.L_x_15504) ;  /* 0xfffffff000548947 */ /* 0x000fea000383ffff */
[----:B------:R-:W-:Y:S05]  /*1640*/  EXIT ;  /* 0x000000000000794d */ /* 0x000fea0003800000 */
.L_x_15495:
[----:B------:R-:W-:Y:S02]  /*1650*/  HFMA2 R17, -RZ, RZ, 0, 1.847743988037109375e-06 ;  /* 0x0000001fff117431 */ /* 0x000fe400000001ff */
[----:B------:R-:W-:Y:S02]  /*1660*/  IMAD.MOV.U32 R18, RZ, RZ, R38 ;  /* 0x000000ffff127224 */ /* 0x000fe400078e0026 */
[----:B------:R-:W-:-:S07]  /*1670*/  IMAD.MOV.U32 R16, RZ, RZ, -0x1 ;  /* 0xffffffffff107424 */ /* 0x000fce00078e00ff */
[----:B012---:R-:W-:Y:S05]  /*1680*/  WARPSYNC.COLLECTIVE R16, `(.L_x_15505) ;  /* 0x0000000010087348 */ /* 0x007fea0003c00000 */
[----:B--2---:R2:W3:Y:S02]  /*1690*/  SHFL.IDX P2, R69, R65, R18, R17 ;  /* 0x0000001241457389 */ /* 0x0044e40000040011 */
[----:B0123--:R-:W-:Y:S05]  /*16a0*/  ENDCOLLECTIVE ;  /* 0x000000000000791b */ /* 0x00ffea0003800000 */
.L_x_15505:
[----:B------:R-:W-:Y:S01]  /*16b0*/  MOV R18, R39 ;  /* 0x0000002700127202 */ /* 0x000fe20000000f00 */
[----:B------:R-:W-:-:S07]  /*16c0*/  IMAD.MOV.U32 R67, RZ, RZ, R69 ;  /* 0x000000ffff437224 */ /* 0x000fce00078e0045 */
[----:B------:R-:W-:Y:S05]  /*16d0*/  WARPSYNC.COLLECTIVE R16, `(.L_x_15506) ;  /* 0x0000000010087348 */ /* 0x000fea0003c00000 */
[----:B------:R0:W1:Y:S02]  /*16e0*/  SHFL.IDX P2, R69, R65, R18, R17 ;  /* 0x0000001241457389 */ /* 0x0000640000040011 */
[----:B01----:R-:W-:Y:S05]  /*16f0*/  ENDCOLLECTIVE ;  /* 0x000000000000791b */ /* 0x003fea0003800000 */
.L_x_15506:
[----:B------:R-:W-:Y:S02]  /*1700*/  IMAD R68, R62, R67, RZ ;  /* 0x000000433e447224 */ /* 0x000fe400078e02ff */
[----:B------:R-:W-:Y:S02]  /*1710*/  IMAD.MOV.U32 R18, RZ, RZ, R40 ;  /* 0x000000ffff127224 */ /* 0x000fe400078e0028 */
[----:B------:R-:W-:-:S07]  /*1720*/  IMAD R67, R61, R69, R68 ;  /* 0x000000453d437224 */ /* 0x000fce00078e0244 */
[----:B------:R-:W-:Y:S05]  /*1730*/  WARPSYNC.COLLECTIVE R16, `(.L_x_15507) ;  /* 0x0000000010087348 */ /* 0x000fea0003c00000 */
[----:B------:R0:W1:Y:S02]  /*1740*/  SHFL.IDX P2, R69, R65, R18, R17 ;  /* 0x0000001241457389 */ /* 0x0000640000040011 */
[----:B01----:R-:W-:Y:S05]  /*1750*/  ENDCOLLECTIVE ;  /* 0x000000000000791b */ /* 0x003fea0003800000 */
.L_x_15507:
[----:B------:R-:W-:Y:S02]  /*1760*/  IMAD.MOV.U32 R18, RZ, RZ, R41 ;  /* 0x000000ffff127224 */ /* 0x000fe400078e0029 */
[----:B------:R-:W-:-:S07]  /*1770*/  IMAD R68, R60, R69, R67 ;  /* 0x000000453c447224 */ /* 0x000fce00078e0243 */
[----:B------:R-:W-:Y:S05]  /*1780*/  WARPSYNC.COLLECTIVE R16, `(.L_x_15508) ;  /* 0x0000000010087348 */ /* 0x000fea0003c00000 */
[----:B------:R0:W1:Y:S02]  /*1790*/  SHFL.IDX P2, R69, R65, R18, R17 ;  /* 0x0000001241457389 */ /* 0x0000640000040011 */
[----:B01----:R-:W-:Y:S05]  /*17a0*/  ENDCOLLECTIVE ;  /* 0x000000000000791b */ /* 0x003fea0003800000 */
.L_x_15508:
[----:B------:R-:W-:Y:S01]  /*17b0*/  MOV R18, R42 ;  /* 0x0000002a00127202 */ /* 0x000fe20000000f00 */
[----:B------:R-:W-:-:S07]  /*17c0*/  IMAD R68, R59, R69, R68 ;  /* 0x000000453b447224 */ /* 0x000fce00078e0244 */
[----:B------:R-:W-:Y:S05]  /*17d0*/  WARPSYNC.COLLECTIVE R16, `(.L_x_15509) ;  /* 0x0000000010087348 */ /* 0x000fea0003c00000 */
[----:B------:R0:W1:Y:S02]  /*17e0*/  SHFL.IDX P2, R69, R65, R18, R17 ;  /* 0x0000001241457389 */ /* 0x0000640000040011 */
[----:B01----:R-:W-:Y:S05]  /*17f0*/  ENDCOLLECTIVE ;  /* 0x000000000000791b */ /* 0x003fea0003800000 */
.L_x_15509:
[----:B------:R-:W-:Y:S02]  /*1800*/  IMAD.MOV.U32 R18, RZ, RZ, R43 ;  /* 0x000000ffff127224 */ /* 0x000fe400078e002b */
[----:B------:R-:W-:-:S07]  /*1810*/  IMAD R67, R31, R69, R68 ;  /* 0x000000451f437224 */ /* 0x000fce00078e0244 */
[----:B------:R-:W-:Y:S05]  /*1820*/  WARPSYNC.COLLECTIVE R16, `(.L_x_15510) ;  /* 0x0000000010087348 */ /* 0x000fea0003c00000 */
[----:B------:R0:W1:Y:S02]  /*1830*/  SHFL.IDX P2, R69, R65, R18, R17 ;  /* 0x0000001241457389 */ /* 0x0000640000040011 */
[----:B01----:R-:W-:Y:S05]  /*1840*/  ENDCOLLECTIVE ;  /* 0x000000000000791b */ /* 0x003fea0003800000 */
.L_x_15510:
[----:B------:R-:W-:Y:S02]  /*1850*/  IMAD.MOV.U32 R18, RZ, RZ, R44 ;  /* 0x000000ffff127224 */ /* 0x000fe400078e002c */
[----:B------:R-:W-:-:S07]  /*1860*/  IMAD R68, R30, R69, R67 ;  /* 0x000000451e447224 */ /* 0x000fce00078e0243 */
[----:B------:R-:W-:Y:S05]  /*1870*/  WARPSYNC.COLLECTIVE R16, `(.L_x_15511) ;  /* 0x0000000010087348 */ /* 0x000fea0003c00000 */
[----:B------:R0:W1:Y:S02]  /*1880*/  SHFL.IDX P2, R69, R65, R18, R17 ;  /* 0x0000001241457389 */ /* 0x0000640000040011 */
[----:B01----:R-:W-:Y:S05]  /*1890*/  ENDCOLLECTIVE ;  /* 0x000000000000791b */ /* 0x003fea0003800000 */
.L_x_15511:
[----:B------:R-:W-:Y:S01]  /*18a0*/  MOV R18, R45 ;  /* 0x0000002d00127202 */ /* 0x000fe20000000f00 */
[----:B------:R-:W-:-:S07]  /*18b0*/  IMAD R67, R29, R69, R68 ;  /* 0x000000451d437224 */ /* 0x000fce00078e0244 */
[----:B------:R-:W-:Y:S05]  /*18c0*/  WARPSYNC.COLLECTIVE R16, `(.L_x_15512) ;  /* 0x0000000010087348 */ /* 0x000fea0003c00000 */
[----:B------:R0:W1:Y:S02]  /*18d0*/  SHFL.IDX P2, R69, R65, R18, R17 ;  /* 0x0000001241457389 */ /* 0x0000640000040011 */
[----:B01----:R-:W-:Y:S05]  /*18e0*/  ENDCOLLECTIVE ;  /* 0x000000000000791b */ /* 0x003fea0003800000 */
.L_x_15512:
[----:B------:R-:W-:Y:S02]  /*18f0*/  IMAD.MOV.U32 R18, RZ, RZ, R53 ;  /* 0x000000ffff127224 */ /* 0x000fe400078e0035 */
[----:B------:R-:W-:-:S07]  /*1900*/  IMAD R68, R28, R69, R67 ;  /* 0x000000451c447224 */ /* 0x000fce00078e0243 */
[----:B------:R-:W-:Y:S05]  /*1910*/  WARPSYNC.COLLECTIVE R16, `(.L_x_15513) ;  /* 0x0000000010087348 */ /* 0x000fea0003c00000 */
[----:B------:R0:W1:Y:S02]  /*1920*/  SHFL.IDX P2, R69, R65, R18, R17 ;  /* 0x0000001241457389 */ /* 0x0000640000040011 */
[----:B01----:R-:W-:Y:S05]  /*1930*/  ENDCOLLECTIVE ;  /* 0x000000000000791b */ /* 0x003fea0003800000 */
.L_x_15513:
[----:B------:R-:W-:Y:S02]  /*1940*/  IMAD.MOV.U32 R18, RZ, RZ, R46 ;  /* 0x000000ffff127224 */ /* 0x000fe400078e002e */
[----:B------:R-:W-:-:S07]  /*1950*/  IMAD R67, R27, R69, R68 ;  /* 0x000000451b437224 */ /* 0x000fce00078e0244 */
[----:B------:R-:W-:Y:S05]  /*1960*/  WARPSYNC.COLLECTIVE R16, `(.L_x_15514) ;  /* 0x0000000010087348 */ /* 0x000fea0003c00000 */
[----:B------:R0:W1:Y:S02]  /*1970*/  SHFL.IDX P2, R69, R65, R18, R17 ;  /* 0x0000001241457389 */ /* 0x0000640000040011 */
[----:B01----:R-:W-:Y:S05]  /*1980*/  ENDCOLLECTIVE ;  /* 0x000000000000791b */ /* 0x003fea0003800000 */
.L_x_15514:
[----:B------:R-:W-:Y:S01]  /*1990*/  MOV R18, R47 ;  /* 0x0000002f00127202 */ /* 0x000fe20000000f00 */
[----:B------:R-:W-:-:S07]  /*19a0*/  IMAD R68, R26, R69, R67 ;  /* 0x000000451a447224 */ /* 0x000fce00078e0243 */
[----:B------:R-:W-:Y:S05]  /*19b0*/  WARPSYNC.COLLECTIVE R16, `(.L_x_15515) ;  /* 0x0000000010087348 */ /* 0x000fea0003c00000 */
[----:B------:R0:W1:Y:S02]  /*19c0*/  SHFL.IDX P2, R69, R65, R18, R17 ;  /* 0x0000001241457389 */ /* 0x0000640000040011 */
[----:B01----:R-:W-:Y:S05]  /*19d0*/  ENDCOLLECTIVE ;  /* 0x000000000000791b */ /* 0x003fea0003800000 */
.L_x_15515:
[----:B------:R-:W-:Y:S02]  /*19e0*/  IMAD.MOV.U32 R18, RZ, RZ, R48 ;  /* 0x000000ffff127224 */ /* 0x000fe400078e0030 */
[----:B------:R-:W-:-:S07]  /*19f0*/  IMAD R67, R25, R69, R68 ;  /* 0x0000004519437224 */ /* 0x000fce00078e0244 */
[----:B------:R-:W-:Y:S05]  /*1a00*/  WARPSYNC.COLLECTIVE R16, `(.L_x_15516) ;  /* 0x0000000010087348 */ /* 0x000fea0003c00000 */
[----:B------:R0:W1:Y:S02]  /*1a10*/  SHFL.IDX P2, R69, R65, R18, R17 ;  /* 0x0000001241457389 */ /* 0x0000640000040011 */
[----:B01----:R-:W-:Y:S05]  /*1a20*/  ENDCOLLECTIVE ;  /* 0x000000000000791b */ /* 0x003fea0003800000 */
.L_x_15516:
[----:B------:R-:W-:Y:S02]  /*1a30*/  IMAD.MOV.U32 R18, RZ, RZ, R49 ;  /* 0x000000ffff127224 */ /* 0x000fe400078e0031 */
[----:B------:R-:W-:-:S07]  /*1a40*/  IMAD R68, R24, R69, R67 ;  /* 0x0000004518447224 */ /* 0x000fce00078e0243 */
[----:B------:R-:W-:Y:S05]  /*1a50*/  WARPSYNC.COLLECTIVE R16, `(.L_x_15517) ;  /* 0x0000000010087348 */ /* 0x000fea0003c00000 */
[----:B------:R0:W1:Y:S02]  /*1a60*/  SHFL.IDX P2, R69, R65, R18, R17 ;  /* 0x0000001241457389 */ /* 0x0000640000040011 */
[----:B01----:R-:W-:Y:S05]  /*1a70*/  ENDCOLLECTIVE ;  /* 0x000000000000791b */ /* 0x003fea0003800000 */
.L_x_15517:
[----:B------:R-:W-:Y:S01]  /*1a80*/  MOV R18, R50 ;  /* 0x0000003200127202 */ /* 0x000fe20000000f00 */
[----:B------:R-:W-:-:S07]  /*1a90*/  IMAD R67, R23, R69, R68 ;  /* 0x0000004517437224 */ /* 0x000fce00078e0244 */
[----:B------:R-:W-:Y:S05]  /*1aa0*/  WARPSYNC.COLLECTIVE R16, `(.L_x_15518) ;  /* 0x0000000010087348 */ /* 0x000fea0003c00000 */
[----:B------:R0:W1:Y:S02]  /*1ab0*/  SHFL.IDX P2, R69, R65, R18, R17 ;  /* 0x0000001241457389 */ /* 0x0000640000040011 */
[----:B01----:R-:W-:Y:S05]  /*1ac0*/  ENDCOLLECTIVE ;  /* 0x000000000000791b */ /* 0x003fea0003800000 */
.L_x_15518:
[----:B------:R-:W-:Y:S02]  /*1ad0*/  IMAD.MOV.U32 R18, RZ, RZ, R51 ;  /* 0x000000ffff127224 */ /* 0x000fe400078e0033 */
[----:B------:R-:W-:-:S07]  /*1ae0*/  IMAD R68, R22, R69, R67 ;  /* 0x0000004516447224 */ /* 0x000fce00078e0243 */
[----:B------:R-:W-:Y:S05]  /*1af0*/  WARPSYNC.COLLECTIVE R16, `(.L_x_15519) ;  /* 0x0000000010087348 */ /* 0x000fea0003c00000 */
[----:B------:R0:W1:Y:S02]  /*1b00*/  SHFL.IDX P2, R69, R65, R18, R17 ;  /* 0x0000001241457389 */ /* 0x0000640000040011 */
[----:B01----:R-:W-:Y:S05]  /*1b10*/  ENDCOLLECTIVE ;  /* 0x000000000000791b */ /* 0x003fea0003800000 */
.L_x_15519:
[----:B------:R-:W-:Y:S02]  /*1b20*/  IMAD.MOV.U32 R18, RZ, RZ, R52 ;  /* 0x000000ffff127224 */ /* 0x000fe400078e0034 */
[----:B------:R-:W-:-:S07]  /*1b30*/  IMAD R67, R21, R69, R68 ;  /* 0x0000004515437224 */ /* 0x000fce00078e0244 */
[----:B------:R-:W-:Y:S05]  /*1b40*/  WARPSYNC.COLLECTIVE R16, `(.L_x_15520) ;  /* 0x0000000010087348 */ /* 0x000fea0003c00000 */
[----:B------:R0:W1:Y:S02]  /*1b50*/  SHFL.IDX P2, R69, R65, R18, R17 ;  /* 0x0000001241457389 */ /* 0x0000640000040011 */
[----:B01----:R-:W-:Y:S05]  /*1b60*/  ENDCOLLECTIVE ;  /* 0x000000000000791b */ /* 0x003fea0003800000 */
.L_x_15520:
[----:B------:R-:W-:Y:S05]  /*1b70*/  BRA `(.L_x_15521) ;  /* 0xfffffff400287947 */ /* 0x000fea000383ffff */
        .weak           $__internal_332_$__cuda_sm20_div_u16
        .type           $__internal_332_$__cuda_sm20_div_u16,@function
        .size           $__internal_332_$__cuda_sm20_div_u16,(.L_x_38835 - $__internal_332_$__cuda_sm20_div_u16)
$__internal_332_$__cuda_sm20_div_u16:
        /* <DEDUP_REMOVED lines=18> */
[----:B------:R-:W-:Y:S06]  /*1ca0*/  RET.REL.NODEC R6 `(_Z9cuda_gemmIiLi128ELi2ELi1ELi1024ELi64ELi64ELi64ELi1ELi1EEviiiPT_S1_S1_iii) ;  /* 0xffffffe006d47950 */ /* 0x000fec0003c3ffff */
.L_x_15522:
        /* <DEDUP_REMOVED lines=13> */
.L_x_38835:


//--------------------- .text._Z9cuda_gemmIiLi128ELi2ELi1ELi1024ELi64ELi64ELi64ELi1ELi0EEviiiPT_S1_S1_iii --------------------------
	.section	.text._Z9cuda_gemmIiLi128ELi2ELi1ELi1024ELi64ELi64ELi64ELi1ELi0EEviiiPT_S1_S1_iii,"ax",@progbits
	.align	128
        .global         _Z9cuda_gemmIiLi128ELi2ELi1ELi1024ELi64ELi64ELi64ELi1ELi0EEviiiPT_S1_S1_iii
        .type           _Z9cuda_gemmIiLi128ELi2ELi1ELi1024ELi64ELi64ELi64ELi1ELi0EEviiiPT_S1_S1_iii,@function
        .size           _Z9cuda_gemmIiLi128ELi2ELi1ELi1024ELi64ELi64ELi64ELi1ELi0EEviiiPT_S1_S1_iii,(.L_x_38837 - _Z9cuda_gemmIiLi128ELi2ELi1ELi1024ELi64ELi64ELi64ELi1ELi0EEviiiPT_S1_S1_iii)
        .other          _Z9cuda_gemmIiLi128ELi2ELi1ELi1024ELi64ELi64ELi64ELi1ELi0EEviiiPT_S1_S1_iii,@"STO_CUDA_ENTRY STV_DEFAULT"
_Z9cuda_gemmIiLi128ELi2ELi1ELi1024ELi64ELi64ELi64ELi1ELi0EEviiiPT_S1_S1_iii:
.text._Z9cuda_gemmIiLi128ELi2ELi1ELi1024ELi64ELi64ELi64ELi1ELi0EEviiiPT_S1_S1_iii:
        /* <DEDUP_REMOVED lines=76> */
[----:B------:R-:W-:Y:S05]  /*04c0*/  CALL.REL.NOINC `($__internal_334_$__cuda_sm20_div_u16) ;  /* 0x00000030000c7944 */ /* 0x000fea0003c00000 */
        /* <DEDUP_REMOVED lines=8> */
[----:B-----5:R-:W-:Y:S05]  /*0550*/  CALL.REL.NOINC `($__internal_334_$__cuda_sm20_div_u16) ;  /* 0x0000002c00e87944 */ /* 0x020fea0003c00000 */
        /* <DEDUP_REMOVED lines=113> */
[----:B------:R-:W-:Y:S05]  /*0c70*/  CALL.REL.NOINC `($__internal_333_$__cuda_sm20_div_s16) ;  /* 0x0000002400b87944 */ /* 0x000fea0003c00000 */
        /* <DEDUP_REMOVED lines=10> */
.L_x_15574:
        /* <DEDUP_REMOVED lines=24> */
.L_x_15524:
[----:B------:R-:W-:Y:S05]  /*0ea0*/  BSYNC.RECONVERGENT B0 ;  /* 0x0000000000007941 */ /* 0x000fea0003800200 */
.L_x_15523:
[----:B------:R-:W2:Y:S01]  /*0eb0*/  S2UR UR10, SR_CgaCtaId ;  /* 0x00000000000a79c3 */ /* 0x000ea20000008800 */
[----:B------:R-:W-:Y:S01]  /*0ec0*/  UMOV UR5, 0x400 ;  /* 0x0000040000057882 */ /* 0x000fe20000000000 */
[----:B------:R-:W-:Y:S01]  /*0ed0*/  BSSY.RECONVERGENT B0, `(.L_x_15525) ;  /* 0x000000f000007945 */ /* 0x000fe20003800200 */
[----:B------:R-:W-:-:S04]  /*0ee0*/  UIADD3 UR5, UPT, UPT, UR5, 0x1080, URZ ;  /* 0x0000108005057890 */ /* 0x000fc8000fffe0ff */
[----:B--2---:R-:W-:-:S06]  /*0ef0*/  ULEA UR5, UR10, UR5, 0x18 ;  /* 0x000000050a057291 */ /* 0x004fcc000f8ec0ff */
[----:B01----:R-:W-:-:S07]  /*0f00*/  LEA R17, R16, UR5, 0x2 ;  /* 0x0000000510117c11 */ /* 0x003fce000f8e10ff */
.L_x_15526:
        /* <DEDUP_REMOVED lines=12> */
.L_x_15525:
[----:B------:R-:W-:Y:S01]  /*0fd0*/  PLOP3.LUT P0, PT, PT, PT, PT, 0x80, 0x8 ;  /* 0x000000000008781c */ /* 0x000fe20003f0f070 */
[----:B------:R-:W-:Y:S01]  /*0fe0*/  IMAD.MOV.U32 R45, RZ, RZ, RZ ;  /* 0x000000ffff2d7224 */ /* 0x000fe200078e00ff */
[----:B------:R-:W1:Y:S01]  /*0ff0*/  LDCU UR14, c[0x0][0x3ac] ;  /* 0x00007580ff0e77ac */ /* 0x000e620008000800 */
[----:B------:R-:W2:Y:S10]  /*1000*/  LDCU UR15, c[0x0][0x3a8] ;  /* 0x00007500ff0f77ac */ /* 0x000eb40008000800 */
.L_x_15568:
        /* <DEDUP_REMOVED lines=10> */
.L_x_15528:
        /* <DEDUP_REMOVED lines=13> */
.L_x_15527:
[----:B---3--:R-:W-:Y:S02]  /*1180*/  VIADD R19, R45, UR6 ;  /* 0x000000062d137c36 */ /* 0x008fe40008000000 */
[----:B------:R-:W-:-:S07]  /*1190*/  IMAD.MOV.U32 R18, RZ, RZ, RZ ;  /* 0x000000ffff127224 */ /* 0x000fce00078e00ff */
.L_x_15567:
[----:B------:R-:W0:Y:S02]  /*11a0*/  S2R R46, SR_TID.X ;  /* 0x00000000002e7919 */ /* 0x000e240000002100 */
[----:B0-----:R-:W-:Y:S02]  /*11b0*/  LOP3.LUT R17, R46, 0xf, RZ, 0xc0, !PT ;  /* 0x0000000f2e117812 */ /* 0x001fe400078ec0ff */
[----:B------:R-:W-:-:S03]  /*11c0*/  SHF.R.U32.HI R46, RZ, 0x4, R46 ;  /* 0x00000004ff2e7819 */ /* 0x000fc6000001162e */
[----:B-1234-:R-:W-:-:S07]  /*11d0*/  IMAD.IADD R48, R17, 0x1, R18 ;  /* 0x0000000111307824 */ /* 0x01efce00078e0212 */
.L_x_15529:
        /* <DEDUP_REMOVED lines=18> */
.L_x_15566:
        /* <DEDUP_REMOVED lines=90> */
.L_x_15565:
        /* <DEDUP_REMOVED lines=11> */
.L_x_15576:
[----:B0--3--:R-:W-:-:S07]  /*1950*/  IMAD R16, R62, R16, RZ ;  /* 0x000000103e107224 */ /* 0x009fce00078e02ff */
.L_x_15533:
[----:B------:R-:W-:-:S13]  /*1960*/  ISETP.GE.AND P3, PT, R17, 0x2, PT ;  /* 0x000000021100780c */ /* 0x000fda0003f66270 */
[----:B------:R-:W-:Y:S05]  /*1970*/  @!P3 BRA `(.L_x_15535) ;  /* 0x000000000010b947 */ /* 0x000fea0003800000 */
[----:B------:R-:W-:-:S03]  /*1980*/  UMOV UR5, 0xffffffff ;  /* 0xffffffff00057882 */ /* 0x000fc60000000000 */
[----:B------:R-:W-:Y:S05]  /*1990*/  BRA.DIV UR5, `(.L_x_15536) ;  /* 0x0000001205547947 */ /* 0x000fea000b800000 */
[----:B------:R3:W4:Y:S02]  /*19a0*/  SHFL.IDX PT, R67, R69, R40, 0x1f ;  /* 0x00001f2845437589 */ /* 0x00072400000e0000 */
.L_x_15579:
[----:B----4-:R-:W-:-:S07]  /*19b0*/  IMAD R16, R61, R67, R16 ;  /* 0x000000433d107224 */ /* 0x010fce00078e0210 */
.L_x_15535:
[----:B------:R-:W-:-:S13]  /*19c0*/  ISETP.GE.AND P3, PT, R17, 0x3, PT ;  /* 0x000000031100780c */ /* 0x000fda0003f66270 */
[----:B------:R-:W-:Y:S05]  /*19d0*/  @!P3 BRA `(.L_x_15537) ;  /* 0x000000000010b947 */ /* 0x000fea0003800000 */
[----:B------:R-:W-:-:S03]  /*19e0*/  UMOV UR5, 0xffffffff ;  /* 0xffffffff00057882 */ /* 0x000fc60000000000 */
[----:B------:R-:W-:Y:S05]  /*19f0*/  BRA.DIV UR5, `(.L_x_15538) ;  /* 0x0000001205607947 */ /* 0x000fea000b800000 */
[----:B------:R4:W0:Y:S02]  /*1a00*/  SHFL.IDX PT, R67, R69, R39, 0x1f ;  /* 0x00001f2745437589 */ /* 0x00082400000e0000 */
.L_x_15582:
[----:B0-----:R-:W-:-:S07]  /*1a10*/  IMAD R16, R60, R67, R16 ;  /* 0x000000433c107224 */ /* 0x001fce00078e0210 */
.L_x_15537:
[----:B------:R-:W-:-:S13]  /*1a20*/  ISETP.GE.AND P3, PT, R17, 0x4, PT ;  /* 0x000000041100780c */ /* 0x000fda0003f66270 */
[----:B------:R-:W-:Y:S05]  /*1a30*/  @!P3 BRA `(.L_x_15539) ;  /* 0x000000000010b947 */ /* 0x000fea0003800000 */
[----:B------:R-:W-:-:S03]  /*1a40*/  UMOV UR5, 0xffffffff ;  /* 0xffffffff00057882 */ /* 0x000fc60000000000 */
[----:B------:R-:W-:Y:S05]  /*1a50*/  BRA.DIV UR5, `(.L_x_15540) ;  /* 0x00000012056c7947 */ /* 0x000fea000b800000 */
[----:B------:R0:W0:Y:S02]  /*1a60*/  SHFL.IDX PT, R67, R69, R38, 0x1f ;  /* 0x00001f2645437589 */ /* 0x00002400000e0000 */
.L_x_15585:
[----:B0-----:R-:W-:-:S07]  /*1a70*/  IMAD R16, R59, R67, R16 ;  /* 0x000000433b107224 */ /* 0x001fce00078e0210 */
.L_x_15539:
[----:B------:R-:W-:-:S13]  /*1a80*/  ISETP.GE.AND P3, PT, R17, 0x5, PT ;  /* 0x000000051100780c */ /* 0x000fda0003f66270 */
[----:B------:R-:W-:Y:S05]  /*1a90*/  @!P3 BRA `(.L_x_15541) ;  /* 0x000000000010b947 */ /* 0x000fea0003800000 */
[----:B------:R-:W-:-:S03]  /*1aa0*/  UMOV UR5, 0xffffffff ;  /* 0xffffffff00057882 */ /* 0x000fc60000000000 */
[----:B------:R-:W-:Y:S05]  /*1ab0*/  BRA.DIV UR5, `(.L_x_15542) ;  /* 0x0000001205787947 */ /* 0x000fea000b800000 */
[----:B------:R0:W0:Y:S02]  /*1ac0*/  SHFL.IDX PT, R67, R69, R37, 0x1f ;  /* 0x00001f2545437589 */ /* 0x00002400000e0000 */
.L_x_15588:
[----:B0-----:R-:W-:-:S07]  /*1ad0*/  IMAD R16, R58, R67, R16 ;  /* 0x000000433a107224 */ /* 0x001fce00078e0210 */
.L_x_15541:
[----:B------:R-:W-:-:S13]  /*1ae0*/  ISETP.GE.AND P3, PT, R17, 0x6, PT ;  /* 0x000000061100780c */ /* 0x000fda0003f66270 */
[----:B------:R-:W-:Y:S05]  /*1af0*/  @!P3 BRA `(.L_x_15543) ;  /* 0x000000000010b947 */ /* 0x000fea0003800000 */
[----:B------:R-:W-:-:S03]  /*1b00*/  UMOV UR5, 0xffffffff ;  /* 0xffffffff00057882 */ /* 0x000fc60000000000 */
[----:B------:R-:W-:Y:S05]  /*1b10*/  BRA.DIV UR5, `(.L_x_15544) ;  /* 0x0000001205847947 */ /* 0x000fea000b800000 */
[----:B------:R0:W0:Y:S02]  /*1b20*/  SHFL.IDX PT, R67, R69, R36, 0x1f ;  /* 0x00001f2445437589 */ /* 0x00002400000e0000 */
.L_x_15591:
[----:B0-----:R-:W-:-:S07]  /*1b30*/  IMAD R16, R57, R67, R16 ;  /* 0x0000004339107224 */ /* 0x001fce00078e0210 */
.L_x_15543:
[----:B------:R-:W-:-:S13]  /*1b40*/  ISETP.GE.AND P3, PT, R17, 0x7, PT ;  /* 0x000000071100780c */ /* 0x000fda0003f66270 */
[----:B------:R-:W-:Y:S05]  /*1b50*/  @!P3 BRA `(.L_x_15545) ;  /* 0x000000000010b947 */ /* 0x000fea0003800000 */
[----:B------:R-:W-:-:S03]  /*1b60*/  UMOV UR5, 0xffffffff ;  /* 0xffffffff00057882 */ /* 0x000fc60000000000 */
[----:B------:R-:W-:Y:S05]  /*1b70*/  BRA.DIV UR5, `(.L_x_15546) ;  /* 0x0000001205907947 */ /* 0x000fea000b800000 */
[----:B------:R0:W0:Y:S02]  /*1b80*/  SHFL.IDX PT, R67, R69, R35, 0x1f ;  /* 0x00001f2345437589 */ /* 0x00002400000e0000 */
.L_x_15594:
[----:B0-----:R-:W-:-:S07]  /*1b90*/  IMAD R16, R56, R67, R16 ;  /* 0x0000004338107224 */ /* 0x001fce00078e0210 */
.L_x_15545:
[----:B------:R-:W-:-:S13]  /*1ba0*/  ISETP.GE.AND P3, PT, R17, 0x8, PT ;  /* 0x000000081100780c */ /* 0x000fda0003f66270 */
[----:B------:R-:W-:Y:S05]  /*1bb0*/  @!P3 BRA `(.L_x_15547) ;  /* 0x000000000010b947 */ /* 0x000fea0003800000 */
[----:B------:R-:W-:-:S03]  /*1bc0*/  UMOV UR5, 0xffffffff ;  /* 0xffffffff00057882 */ /* 0x000fc60000000000 */
[----:B------:R-:W-:Y:S05]  /*1bd0*/  BRA.DIV UR5, `(.L_x_15548) ;  /* 0x00000012059c7947 */ /* 0x000fea000b800000 */
[----:B------:R0:W0:Y:S02]  /*1be0*/  SHFL.IDX PT, R67, R69, R34, 0x1f ;  /* 0x00001f2245437589 */ /* 0x00002400000e0000 */
.L_x_15597:
[----:B01----:R-:W-:-:S07]  /*1bf0*/  IMAD R16, R55, R67, R16 ;  /* 0x0000004337107224 */ /* 0x003fce00078e0210 */
.L_x_15547:
[----:B------:R-:W-:-:S13]  /*1c00*/  ISETP.GE.AND P3, PT, R17, 0x9, PT ;  /* 0x000000091100780c */ /* 0x000fda0003f66270 */
[----:B------:R-:W-:Y:S05]  /*1c10*/  @!P3 BRA `(.L_x_15549) ;  /* 0x000000000010b947 */ /* 0x000fea0003800000 */
[----:B------:R-:W-:-:S03]  /*1c20*/  UMOV UR5, 0xffffffff ;  /* 0xffffffff00057882 */ /* 0x000fc60000000000 */
[----:B------:R-:W-:Y:S05]  /*1c30*/  BRA.DIV UR5, `(.L_x_15550) ;  /* 0x0000001205a87947 */ /* 0x000fea000b800000 */
[----:B------:R0:W0:Y:S02]  /*1c40*/  SHFL.IDX PT, R67, R69, R33, 0x1f ;  /* 0x00001f2145437589 */ /* 0x00002400000e0000 */
.L_x_15600:
[----:B0-----:R-:W-:-:S07]  /*1c50*/  IMAD R16, R54, R67, R16 ;  /* 0x0000004336107224 */ /* 0x001fce00078e0210 */
.L_x_15549:
[----:B------:R-:W-:-:S13]  /*1c60*/  ISETP.GE.AND P3, PT, R17, 0xa, PT ;  /* 0x0000000a1100780c */ /* 0x000fda0003f66270 */
[----:B------:R-:W-:Y:S05]  /*1c70*/  @!P3 BRA `(.L_x_15551) ;  /* 0x000000000010b947 */ /* 0x000fea0003800000 */
[----:B------:R-:W-:-:S03]  /*1c80*/  UMOV UR5, 0xffffffff ;  /* 0xffffffff00057882 */ /* 0x000fc60000000000 */
[----:B------:R-:W-:Y:S05]  /*1c90*/  BRA.DIV UR5, `(.L_x_15552) ;  /* 0x0000001205b47947 */ /* 0x000fea000b800000 */
[----:B------:R0:W0:Y:S02]  /*1ca0*/  SHFL.IDX PT, R67, R69, R32, 0x1f ;  /* 0x00001f2045437589 */ /* 0x00002400000e0000 */
.L_x_15603:
[----:B0-----:R-:W-:-:S07]  /*1cb0*/  IMAD R16, R53, R67, R16 ;  /* 0x0000004335107224 */ /* 0x001fce00078e0210 */
.L_x_15551:
[----:B------:R-:W-:-:S13]  /*1cc0*/  ISETP.GE.AND P3, PT, R17, 0xb, PT ;  /* 0x0000000b1100780c */ /* 0x000fda0003f66270 */
[----:B------:R-:W-:Y:S05]  /*1cd0*/  @!P3 BRA `(.L_x_15553) ;  /* 0x000000000010b947 */ /* 0x000fea0003800000 */
[----:B------:R-:W-:-:S03]  /*1ce0*/  UMOV UR5, 0xffffffff ;  /* 0xffffffff00057882 */ /* 0x000fc60000000000 */
[----:B------:R-:W-:Y:S05]  /*1cf0*/  BRA.DIV UR5, `(.L_x_15554) ;  /* 0x0000001205c07947 */ /* 0x000fea000b800000 */
[----:B------:R0:W0:Y:S02]  /*1d00*/  SHFL.IDX PT, R67, R69, R31, 0x1f ;  /* 0x00001f1f45437589 */ /* 0x00002400000e0000 */
.L_x_15606:
[----:B0-----:R-:W-:-:S07]  /*1d10*/  IMAD R16, R52, R67, R16 ;  /* 0x0000004334107224 */ /* 0x001fce00078e0210 */
.L_x_15553:
[----:B------:R-:W-:-:S13]  /*1d20*/  ISETP.GE.AND P3, PT, R17, 0xc, PT ;  /* 0x0000000c1100780c */ /* 0x000fda0003f66270 */
[----:B------:R-:W-:Y:S05]  /*1d30*/  @!P3 BRA `(.L_x_15555) ;  /* 0x000000000010b947 */ /* 0x000fea0003800000 */
[----:B------:R-:W-:-:S03]  /*1d40*/  UMOV UR5, 0xffffffff ;  /* 0xffffffff00057882 */ /* 0x000fc60000000000 */
[----:B------:R-:W-:Y:S05]  /*1d50*/  BRA.DIV UR5, `(.L_x_15556) ;  /* 0x0000001205cc7947 */ /* 0x000fea000b800000 */
[----:B------:R0:W0:Y:S02]  /*1d60*/  SHFL.IDX PT, R67, R69, R30, 0x1f ;  /* 0x00001f1e45437589 */ /* 0x00002400000e0000 */
.L_x_15609:
[----:B0-----:R-:W-:-:S07]  /*1d70*/  IMAD R16, R51, R67, R16 ;  /* 0x0000004333107224 */ /* 0x001fce00078e0210 */
.L_x_15555:
[----:B------:R-:W-:-:S13]  /*1d80*/  ISETP.GE.AND P3, PT, R17, 0xd, PT ;  /* 0x0000000d1100780c */ /* 0x000fda0003f66270 */
[----:B------:R-:W-:Y:S05]  /*1d90*/  @!P3 BRA `(.L_x_15557) ;  /* 0x000000000010b947 */ /* 0x000fea0003800000 */
[----:B------:R-:W-:-:S03]  /*1da0*/  UMOV UR5, 0xffffffff ;  /* 0xffffffff00057882 */ /* 0x000fc60000000000 */
[----:B------:R-:W-:Y:S05]  /*1db0*/  BRA.DIV UR5, `(.L_x_15558) ;  /* 0x0000001205d87947 */ /* 0x000fea000b800000 */
[----:B------:R0:W0:Y:S02]  /*1dc0*/  SHFL.IDX PT, R67, R69, R29, 0x1f ;  /* 0x00001f1d45437589 */ /* 0x00002400000e0000 */
.L_x_15612:
[----:B0-----:R-:W-:-:S07]  /*1dd0*/  IMAD R16, R50, R67, R16 ;  /* 0x0000004332107224 */ /* 0x001fce00078e0210 */
.L_x_15557:
[----:B------:R-:W-:-:S13]  /*1de0*/  ISETP.GE.AND P3, PT, R17, 0xe, PT ;  /* 0x0000000e1100780c */ /* 0x000fda0003f66270 */
[----:B------:R-:W-:Y:S05]  /*1df0*/  @!P3 BRA `(.L_x_15559) ;  /* 0x000000000010b947 */ /* 0x000fea0003800000 */
[----:B------:R-:W-:-:S03]  /*1e00*/  UMOV UR5, 0xffffffff ;  /* 0xffffffff00057882 */ /* 0x000fc60000000000 */
[----:B------:R-:W-:Y:S05]  /*1e10*/  BRA.DIV UR5, `(.L_x_15560) ;  /* 0x0000001205e47947 */ /* 0x000fea000b800000 */
[----:B------:R0:W0:Y:S02]  /*1e20*/  SHFL.IDX PT, R67, R69, R28, 0x1f ;  /* 0x00001f1c45437589 */ /* 0x00002400000e0000 */
.L_x_15615:
[----:B0-----:R-:W-:-:S07]  /*1e30*/  IMAD R16, R49, R67, R16 ;  /* 0x0000004331107224 */ /* 0x001fce00078e0210 */
.L_x_15559:
[----:B------:R-:W-:-:S13]  /*1e40*/  ISETP.GE.AND P3, PT, R17, 0xf, PT ;  /* 0x0000000f1100780c */ /* 0x000fda0003f66270 */
[----:B------:R-:W-:Y:S05]  /*1e50*/  @!P3 BRA `(.L_x_15561) ;  /* 0x000000000010b947 */ /* 0x000fea0003800000 */
[----:B------:R-:W-:-:S03]  /*1e60*/  UMOV UR5, 0xffffffff ;  /* 0xffffffff00057882 */ /* 0x000fc60000000000 */
[----:B------:R-:W-:Y:S05]  /*1e70*/  BRA.DIV UR5, `(.L_x_15562) ;  /* 0x0000001205f07947 */ /* 0x000fea000b800000 */
[----:B------:R0:W0:Y:S02]  /*1e80*/  SHFL.IDX PT, R67, R69, R27, 0x1f ;  /* 0x00001f1b45437589 */ /* 0x00002400000e0000 */
.L_x_15618:
[----:B0-----:R-:W-:-:S07]  /*1e90*/  IMAD R16, R48, R67, R16 ;  /* 0x0000004330107224 */ /* 0x001fce00078e0210 */
.L_x_15561:
[----:B------:R-:W-:-:S13]  /*1ea0*/  ISETP.GE.AND P3, PT, R17, 0x10, PT ;  /* 0x000000101100780c */ /* 0x000fda0003f66270 */
[----:B------:R-:W-:Y:S05]  /*1eb0*/  @!P3 BRA `(.L_x_15563) ;  /* 0x00000004001cb947 */ /* 0x000fea0003800000 */
[----:B------:R-:W-:-:S03]  /*1ec0*/  UMOV UR5, 0xffffffff ;  /* 0xffffffff00057882 */ /* 0x000fc60000000000 */
[----:B------:R-:W-:Y:S05]  /*1ed0*/  BRA.DIV UR5, `(.L_x_15564) ;  /* 0x0000001205fc7947 */ /* 0x000fea000b800000 */
[----:B------:R0:W0:Y:S02]  /*1ee0*/  SHFL.IDX PT, R67, R69, R26, 0x1f ;  /* 0x00001f1a45437589 */ /* 0x00002400000e0000 */
.L_x_15621:
[----:B0-----:R-:W-:Y:S01]  /*1ef0*/  IMAD R16, R47, R67, R16 ;  /* 0x000000432f107224 */ /* 0x001fe200078e0210 */
[----:B------:R-:W-:Y:S06]  /*1f00*/  BRA `(.L_x_15563) ;  /* 0x0000000400087947 */ /* 0x000fec0003800000 */
.L_x_15532:
        /* <DEDUP_REMOVED lines=66> */
.L_x_15563:
        /* <DEDUP_REMOVED lines=17> */
.L_x_15531:
[----:B------:R-:W-:Y:S05]  /*2440*/  @!P0 BRA `(.L_x_15566) ;  /* 0xffffffec00ac8947 */ /* 0x000fea000383ffff */
[----:B------:R-:W-:Y:S05]  /*2450*/  BSYNC.RECONVERGENT B0 ;  /* 0x0000000000007941 */ /* 0x000fea0003800200 */
.L_x_15530:
        /* <DEDUP_REMOVED lines=51> */
.L_x_15570:
[----:B------:R-:W-:Y:S05]  /*2790*/  BSYNC.RECONVERGENT B0 ;  /* 0x0000000000007941 */ /* 0x000fea0003800200 */
.L_x_15569:
[----:B------:R-:W-:Y:S04]  /*27a0*/  BSSY.RECONVERGENT B0, `(.L_x_15571) ;  /* 0x0000026000007945 */ /* 0x000fe80003800200 */
[----:B------:R-:W-:Y:S05]  /*27b0*/  @!P1 BRA `(.L_x_15572) ;  /* 0x0000000000909947 */ /* 0x000fea0003800000 */
[----:B0-----:R-:W0:Y:S01]  /*27c0*/  S2R R17, SR_CgaCtaId ;  /* 0x0000000000117919 */ /* 0x001e220000008800 */
[----:B------:R-:W-:-:S05]  /*27d0*/  MOV R16, 0x400 ;  /* 0x0000040000107802 */ /* 0x000fca0000000f00 */
[----:B------:R-:W-:-:S05]  /*27e0*/  VIADD R16, R16, 0x1080 ;  /* 0x0000108010107836 */ /* 0x000fca0000000000 */
[----:B0-----:R-:W-:-:S07]  /*27f0*/  LEA R60, R17, R16, 0x18 ;  /* 0x00000010113c7211 */ /* 0x001fce00078ec0ff */
.L_x_15573:
        /* <DEDUP_REMOVED lines=32> */
.L_x_15572:
[----:B------:R-:W-:Y:S05]  /*2a00*/  BSYNC.RECONVERGENT B0 ;  /* 0x0000000000007941 */ /* 0x000fea0003800200 */
.L_x_15571:
[----:B------:R-:W5:Y:S02]  /*2a10*/  LDCU UR5, c[0x0][0x374] ;  /* 0x00006e80ff0577ac */ /* 0x000f640008000800 */
[----:B-----5:R-:W-:Y:S02]  /*2a20*/  UIADD3 UR4, UPT, UPT, UR5, UR4, URZ ;  /* 0x0000000405047290 */ /* 0x020fe4000fffe0ff */
[----:B------:R-:W-:-:S04]  /*2a30*/  USHF.L.U32 UR5, UR5, 0x1, URZ ;  /* 0x0000000105057899 */ /* 0x000fc800080006ff */
[----:B------:R-:W-:-:S09]  /*2a40*/  UISETP.GE.U32.AND UP0, UPT, UR4, UR5, UPT ;  /* 0x000000050400728c */ /* 0x000fd2000bf06070 */
[----:B------:R-:W-:Y:S05]  /*2a50*/  BRA.U !UP0, `(.L_x_15574) ;  /* 0xffffffe108b07547 */ /* 0x000fea000b83ffff */
[----:B------:R-:W-:Y:S05]  /*2a60*/  EXIT ;  /* 0x000000000000794d */ /* 0x000fea0003800000 */
.L_x_15534:
[----:B------:R-:W-:Y:S01]  /*2a70*/  IMAD.MOV.U32 R67, RZ, RZ, 0x1f ;  /* 0x0000001fff437424 */ /* 0x000fe200078e00ff */
[----:B------:R-:W-:Y:S01]  /*2a80*/  MOV R66, R25 ;  /* 0x0000001900427202 */ /* 0x000fe20000000f00 */
[----:B------:R-:W-:-:S07]  /*2a90*/  IMAD.MOV.U32 R68, RZ, RZ, -0x1 ;  /* 0xffffffffff447424 */ /* 0x000fce00078e00ff */
[----:B01----:R-:W-:Y:S05]  /*2aa0*/  WARPSYNC.COLLECTIVE R68, `(.L_x_15575) ;  /* 0x0000000044087348 */ /* 0x003fea0003c00000 */
[----:B------:R2:W3:Y:S02]  /*2ab0*/  SHFL.IDX P3, R67, R69, R66, R67 ;  /* 0x0000004245437389 */ /* 0x0004e40000060043 */
[----:B0123--:R-:W-:Y:S05]  /*2ac0*/  ENDCOLLECTIVE ;  /* 0x000000000000791b */ /* 0x00ffea0003800000 */
.L_x_15575:
[----:B------:R-:W-:Y:S01]  /*2ad0*/  IMAD.MOV.U32 R16, RZ, RZ, R67 ;  /* 0x000000ffff107224 */ /* 0x000fe200078e0043 */
[----:B------:R-:W-:Y:S06]  /*2ae0*/  BRA `(.L_x_15576) ;  /* 0xffffffec00987947 */ /* 0x000fec000383ffff */
.L_x_15536:
[----:B------:R-:W-:Y:S01]  /*2af0*/  BSSY B1, `(.L_x_15577) ;  /* 0x0000007000017945 */ /* 0x000fe20003800000 */
[----:B------:R-:W-:Y:S01]  /*2b00*/  MOV R66, R40 ;  /* 0x0000002800427202 */ /* 0x000fe20000000f00 */
[----:B------:R-:W-:Y:S02]  /*2b10*/  IMAD.MOV.U32 R67, RZ, RZ, 0x1f ;  /* 0x0000001fff437424 */ /* 0x000fe400078e00ff */
[----:B------:R-:W-:-:S07]  /*2b20*/  IMAD.MOV.U32 R68, RZ, RZ, -0x1 ;  /* 0xffffffffff447424 */ /* 0x000fce00078e00ff */
[----:B012---:R-:W-:Y:S05]  /*2b30*/  WARPSYNC.COLLECTIVE R68, `(.L_x_15578) ;  /* 0x0000000044087348 */ /* 0x007fea0003c00000 */
[----:B------:R3:W4:Y:S02]  /*2b40*/  SHFL.IDX P3, R67, R69, R66, R67 ;  /* 0x0000004245437389 */ /* 0x0007240000060043 */
[----:B01234-:R-:W-:Y:S05]  /*2b50*/  ENDCOLLECTIVE ;  /* 0x000000000000791b */ /* 0x01ffea0003800000 */
.L_x_15578:
[----:B------:R-:W-:Y:S05]  /*2b60*/  BSYNC B1 ;  /* 0x0000000000017941 */ /* 0x000fea0003800000 */
.L_x_15577:
[----:B------:R-:W-:Y:S05]  /*2b70*/  BRA `(.L_x_15579) ;  /* 0xffffffec008c7947 */ /* 0x000fea000383ffff */
.L_x_15538:
[----:B------:R-:W-:Y:S01]  /*2b80*/  HFMA2 R67, -RZ, RZ, 0, 1.847743988037109375e-06 ;  /* 0x0000001fff437431 */ /* 0x000fe200000001ff */
[----:B------:R-:W-:Y:S01]  /*2b90*/  BSSY B1, `(.L_x_15580) ;  /* 0x0000006000017945 */ /* 0x000fe20003800000 */
[----:B------:R-:W-:Y:S02]  /*2ba0*/  IMAD.MOV.U32 R66, RZ, RZ, R39 ;  /* 0x000000ffff427224 */ /* 0x000fe400078e0027 */
[----:B------:R-:W-:-:S07]  /*2bb0*/  IMAD.MOV.U32 R68, RZ, RZ, -0x1 ;  /* 0xffffffffff447424 */ /* 0x000fce00078e00ff */
[----:B0123--:R-:W-:Y:S05]  /*2bc0*/  WARPSYNC.COLLECTIVE R68, `(.L_x_15581) ;  /* 0x0000000044087348 */ /* 0x00ffea0003c00000 */
[----:B------:R4:W0:Y:S02]  /*2bd0*/  SHFL.IDX P3, R67, R69, R66, R67 ;  /* 0x0000004245437389 */ /* 0x0008240000060043 */
[----:B01234-:R-:W-:Y:S05]  /*2be0*/  ENDCOLLECTIVE ;  /* 0x000000000000791b */ /* 0x01ffea0003800000 */
.L_x_15581:
[----:B------:R-:W-:Y:S05]  /*2bf0*/  BSYNC B1 ;  /* 0x0000000000017941 */ /* 0x000fea0003800000 */
.L_x_15580:
[----:B------:R-:W-:Y:S05]  /*2c00*/  BRA `(.L_x_15582) ;  /* 0xffffffec00807947 */ /* 0x000fea000383ffff */
.L_x_15540:
[----:B------:R-:W-:Y:S01]  /*2c10*/  BSSY B1, `(.L_x_15583) ;  /* 0x0000007000017945 */ /* 0x000fe20003800000 */
[----:B------:R-:W-:Y:S01]  /*2c20*/  IMAD.MOV.U32 R66, RZ, RZ, R38 ;  /* 0x000000ffff427224 */ /* 0x000fe200078e0026 */
[----:B------:R-:W-:Y:S01]  /*2c30*/  MOV R68, 0xffffffff ;  /* 0xffffffff00447802 */ /* 0x000fe20000000f00 */
[----:B------:R-:W-:-:S07]  /*2c40*/  IMAD.MOV.U32 R67, RZ, RZ, 0x1f ;  /* 0x0000001fff437424 */ /* 0x000fce00078e00ff */
[----:B01234-:R-:W-:Y:S05]  /*2c50*/  WARPSYNC.COLLECTIVE R68, `(.L_x_15584) ;  /* 0x0000000044087348 */ /* 0x01ffea0003c00000 */
[----:B------:R0:W0:Y:S02]  /*2c60*/  SHFL.IDX P3, R67, R69, R66, R67 ;  /* 0x0000004245437389 */ /* 0x0000240000060043 */
[----:B01234-:R-:W-:Y:S05]  /*2c70*/  ENDCOLLECTIVE ;  /* 0x000000000000791b */ /* 0x01ffea0003800000 */
.L_x_15584:
[----:B------:R-:W-:Y:S05]  /*2c80*/  BSYNC B1 ;  /* 0x0000000000017941 */ /* 0x000fea0003800000 */
.L_x_15583:
[----:B------:R-:W-:Y:S05]  /*2c90*/  BRA `(.L_x_15585) ;  /* 0xffffffec00747947 */ /* 0x000fea000383ffff */
.L_x_15542:
[----:B------:R-:W-:Y:S01]  /*2ca0*/  BSSY B1, `(.L_x_15586) ;  /* 0x0000007000017945 */ /* 0x000fe20003800000 */
[----:B------:R-:W-:Y:S02]  /*2cb0*/  IMAD.MOV.U32 R66, RZ, RZ, R37 ;  /* 0x000000ffff427224 */ /* 0x000fe400078e0025 */
[----:B------:R-:W-:Y:S02]  /*2cc0*/  IMAD.MOV.U32 R67, RZ, RZ, 0x1f ;  /* 0x0000001fff437424 */ /* 0x000fe400078e00ff */
[----:B------:R-:W-:-:S07]  /*2cd0*/  IMAD.MOV.U32 R68, RZ, RZ, -0x1 ;  /* 0xffffffffff447424 */ /* 0x000fce00078e00ff */
[----:B01234-:R-:W-:Y:S05]  /*2ce0*/  WARPSYNC.COLLECTIVE R68, `(.L_x_15587) ;  /* 0x0000000044087348 */ /* 0x01ffea0003c00000 */
[----:B------:R0:W0:Y:S02]  /*2cf0*/  SHFL.IDX P3, R67, R69, R66, R67 ;  /* 0x0000004245437389 */ /* 0x0000240000060043 */
[----:B01234-:R-:W-:Y:S05]  /*2d00*/  ENDCOLLECTIVE ;  /* 0x000000000000791b */ /* 0x01ffea0003800000 */
.L_x_15587:
[----:B------:R-:W-:Y:S05]  /*2d10*/  BSYNC B1 ;  /* 0x0000000000017941 */ /* 0x000fea0003800000 */
.L_x_15586:
[----:B------:R-:W-:Y:S05]  /*2d20*/  BRA `(.L_x_15588) ;  /* 0xffffffec00687947 */ /* 0x000fea000383ffff */
.L_x_15544:
[----:B------:R-:W-:Y:S01]  /*2d30*/  BSSY B1, `(.L_x_15589) ;  /* 0x0000007000017945 */ /* 0x000fe20003800000 */
[----:B------:R-:W-:Y:S01]  /*2d40*/  MOV R66, R36 ;  /* 0x0000002400427202 */ /* 0x000fe20000000f00 */
[----:B------:R-:W-:Y:S02]  /*2d50*/  IMAD.MOV.U32 R67, RZ, RZ, 0x1f ;  /* 0x0000001fff437424 */ /* 0x000fe400078e00ff */
[----:B------:R-:W-:-:S07]  /*2d60*/  IMAD.MOV.U32 R68, RZ, RZ, -0x1 ;  /* 0xffffffffff447424 */ /* 0x000fce00078e00ff */
[----:B01234-:R-:W-:Y:S05]  /*2d70*/  WARPSYNC.COLLECTIVE R68, `(.L_x_15590) ;  /* 0x0000000044087348 */ /* 0x01ffea0003c00000 */
[----:B------:R0:W0:Y:S02]  /*2d80*/  SHFL.IDX P3, R67, R69, R66, R67 ;  /* 0x0000004245437389 */ /* 0x0000240000060043 */
[----:B01234-:R-:W-:Y:S05]  /*2d90*/  ENDCOLLECTIVE ;  /* 0x000000000000791b */ /* 0x01ffea0003800000 */
.L_x_15590:
[----:B------:R-:W-:Y:S05]  /*2da0*/  BSYNC B1 ;  /* 0x0000000000017941 */ /* 0x000fea0003800000 */
.L_x_15589:
[----:B------:R-:W-:Y:S05]  /*2db0*/  BRA `(.L_x_15591) ;  /* 0xffffffec005c7947 */ /* 0x000fea000383ffff */
.L_x_15546:
[----:B------:R-:W-:Y:S01]  /*2dc0*/  HFMA2 R67, -RZ, RZ, 0, 1.847743988037109375e-06 ;  /* 0x0000001fff437431 */ /* 0x000fe200000001ff */
[----:B------:R-:W-:Y:S01]  /*2dd0*/  BSSY B1, `(.L_x_15592) ;  /* 0x0000006000017945 */ /* 0x000fe20003800000 */
[----:B------:R-:W-:Y:S02]  /*2de0*/  IMAD.MOV.U32 R66, RZ, RZ, R35 ;  /* 0x000000ffff427224 */ /* 0x000fe400078e0023 */
[----:B------:R-:W-:-:S07]  /*2df0*/  IMAD.MOV.U32 R68, RZ, RZ, -0x1 ;  /* 0xffffffffff447424 */ /* 0x000fce00078e00ff */
[----:B01234-:R-:W-:Y:S05]  /*2e00*/  WARPSYNC.COLLECTIVE R68, `(.L_x_15593) ;  /* 0x0000000044087348 */ /* 0x01ffea0003c00000 */
[----:B------:R0:W0:Y:S02]  /*2e10*/  SHFL.IDX P3, R67, R69, R66, R67 ;  /* 0x0000004245437389 */ /* 0x0000240000060043 */
[----:B01234-:R-:W-:Y:S05]  /*2e20*/  ENDCOLLECTIVE ;  /* 0x000000000000791b */ /* 0x01ffea0003800000 */
.L_x_15593:
[----:B------:R-:W-:Y:S05]  /*2e30*/  BSYNC B1 ;  /* 0x0000000000017941 */ /* 0x000fea0003800000 */
.L_x_15592:
[----:B------:R-:W-:Y:S05]  /*2e40*/  BRA `(.L_x_15594) ;  /* 0xffffffec00507947 */ /* 0x000fea000383ffff */
.L_x_15548:
[----:B------:R-:W-:Y:S01]  /*2e50*/  BSSY B1, `(.L_x_15595) ;  /* 0x0000007000017945 */ /* 0x000fe20003800000 */
[----:B------:R-:W-:Y:S01]  /*2e60*/  IMAD.MOV.U32 R66, RZ, RZ, R34 ;  /* 0x000000ffff427224 */ /* 0x000fe200078e0022 */
[----:B------:R-:W-:Y:S01]  /*2e70*/  MOV R68, 0xffffffff ;  /* 0xffffffff00447802 */ /* 0x000fe20000000f00 */
[----:B------:R-:W-:-:S07]  /*2e80*/  IMAD.MOV.U32 R67, RZ, RZ, 0x1f ;  /* 0x0000001fff437424 */ /* 0x000fce00078e00ff */
[----:B01234-:R-:W-:Y:S05]  /*2e90*/  WARPSYNC.COLLECTIVE R68, `(.L_x_15596) ;  /* 0x0000000044087348 */ /* 0x01ffea0003c00000 */
[----:B------:R0:W0:Y:S02]  /*2ea0*/  SHFL.IDX P3, R67, R69, R66, R67 ;  /* 0x0000004245437389 */ /* 0x0000240000060043 */
[----:B01234-:R-:W-:Y:S05]  /*2eb0*/  ENDCOLLECTIVE ;  /* 0x000000000000791b */ /* 0x01ffea0003800000 */
.L_x_15596:
[----:B------:R-:W-:Y:S05]  /*2ec0*/  BSYNC B1 ;  /* 0x0000000000017941 */ /* 0x000fea0003800000 */
.L_x_15595:
[----:B------:R-:W-:Y:S05]  /*2ed0*/  BRA `(.L_x_15597) ;  /* 0xffffffec00447947 */ /* 0x000fea000383ffff */
.L_x_15550:
[----:B------:R-:W-:Y:S01]  /*2ee0*/  BSSY B1, `(.L_x_15598) ;  /* 0x0000007000017945 */ /* 0x000fe20003800000 */
[----:B------:R-:W-:Y:S02]  /*2ef0*/  IMAD.MOV.U32 R66, RZ, RZ, R33 ;  /* 0x000000ffff427224 */ /* 0x000fe400078e0021 */
[----:B------:R-:W-:Y:S02]  /*2f00*/  IMAD.MOV.U32 R67, RZ, RZ, 0x1f ;  /* 0x0000001fff437424 */ /* 0x000fe400078e00ff */
[----:B------:R-:W-:-:S07]  /*2f10*/  IMAD.MOV.U32 R68, RZ, RZ, -0x1 ;  /* 0xffffffffff447424 */ /* 0x000fce00078e00ff */
[----:B01234-:R-:W-:Y:S05]  /*2f20*/  WARPSYNC.COLLECTIVE R68, `(.L_x_15599) ;  /* 0x0000000044087348 */ /* 0x01ffea0003c00000 */
[----:B------:R0:W0:Y:S02]  /*2f30*/  SHFL.IDX P3, R67, R69, R66, R67 ;  /* 0x0000004245437389 */ /* 0x0000240000060043 */
[----:B01234-:R-:W-:Y:S05]  /*2f40*/  ENDCOLLECTIVE ;  /* 0x000000000000791b */ /* 0x01ffea0003800000 */
.L_x_15599:
[----:B------:R-:W-:Y:S05]  /*2f50*/  BSYNC B1 ;  /* 0x0000000000017941 */ /* 0x000fea0003800000 */
.L_x_15598:
[----:B------:R-:W-:Y:S05]  /*2f60*/  BRA `(.L_x_15600) ;  /* 0xffffffec00387947 */ /* 0x000fea000383ffff */
.L_x_15552:
[----:B------:R-:W-:Y:S01]  /*2f70*/  BSSY B1, `(.L_x_15601) ;  /* 0x0000007000017945 */ /* 0x000fe20003800000 */
[----:B------:R-:W-:Y:S01]  /*2f80*/  MOV R66, R32 ;  /* 0x0000002000427202 */ /* 0x000fe20000000f00 */
[----:B------:R-:W-:Y:S02]  /*2f90*/  IMAD.MOV.U32 R67, RZ, RZ, 0x1f ;  /* 0x0000001fff437424 */ /* 0x000fe400078e00ff */
[----:B------:R-:W-:-:S07]  /*2fa0*/  IMAD.MOV.U32 R68, RZ, RZ, -0x1 ;  /* 0xffffffffff447424 */ /* 0x000fce00078e00ff */
[----:B01234-:R-:W-:Y:S05]  /*2fb0*/  WARPSYNC.COLLECTIVE R68, `(.L_x_15602) ;  /* 0x0000000044087348 */ /* 0x01ffea0003c00000 */
[----:B------:R0:W0:Y:S02]  /*2fc0*/  SHFL.IDX P3, R67, R69, R66, R67 ;  /* 0x0000004245437389 */ /* 0x0000240000060043 */
[----:B01234-:R-:W-:Y:S05]  /*2fd0*/  ENDCOLLECTIVE ;  /* 0x000000000000791b */ /* 0x01ffea0003800000 */
.L_x_15602:
[----:B------:R-:W-:Y:S05]  /*2fe0*/  BSYNC B1 ;  /* 0x0000000000017941 */ /* 0x000fea0003800000 */
.L_x_15601:
[----:B------:R-:W-:Y:S05]  /*2ff0*/  BRA `(.L_x_15603) ;  /* 0xffffffec002c7947 */ /* 0x000fea000383ffff */
.L_x_15554:
[----:B------:R-:W-:Y:S01]  /*3000*/  HFMA2 R67, -RZ, RZ, 0, 1.847743988037109375e-06 ;  /* 0x0000001fff437431 */ /* 0x000fe200000001ff */
[----:B------:R-:W-:Y:S01]  /*3010*/  BSSY B1, `(.L_x_15604) ;  /* 0x0000006000017945 */ /* 0x000fe20003800000 */
[----:B------:R-:W-:Y:S02]  /*3020*/  IMAD.MOV.U32 R66, RZ, RZ, R31 ;  /* 0x000000ffff427224 */ /* 0x000fe400078e001f */
[----:B------:R-:W-:-:S07]  /*3030*/  IMAD.MOV.U32 R68, RZ, RZ, -0x1 ;  /* 0xffffffffff447424 */ /* 0x000fce00078e00ff */
[----:B01234-:R-:W-:Y:S05]  /*3040*/  WARPSYNC.COLLECTIVE R68, `(.L_x_15605) ;  /* 0x0000000044087348 */ /* 0x01ffea0003c00000 */
[----:B------:R0:W0:Y:S02]  /*3050*/  SHFL.IDX P3, R67, R69, R66, R67 ;  /* 0x0000004245437389 */ /* 0x0000240000060043 */
[----:B01234-:R-:W-:Y:S05]  /*3060*/  ENDCOLLECTIVE ;  /* 0x000000000000791b */ /* 0x01ffea0003800000 */
.L_x_15605:
[----:B------:R-:W-:Y:S05]  /*3070*/  BSYNC B1 ;  /* 0x0000000000017941 */ /* 0x000fea0003800000 */
.L_x_15604:
[----:B------:R-:W-:Y:S05]  /*3080*/  BRA `(.L_x_15606) ;  /* 0xffffffec00207947 */ /* 0x000fea000383ffff */
.L_x_15556:
[----:B------:R-:W-:Y:S01]  /*3090*/  BSSY B1, `(.L_x_15607) ;  /* 0x0000007000017945 */ /* 0x000fe20003800000 */
[----:B------:R-:W-:Y:S01]  /*30a0*/  IMAD.MOV.U32 R66, RZ, RZ, R30 ;  /* 0x000000ffff427224 */ /* 0x000fe200078e001e */
[----:B------:R-:W-:Y:S01]  /*30b0*/  MOV R68, 0xffffffff ;  /* 0xffffffff00447802 */ /* 0x000fe20000000f00 */
[----:B------:R-:W-:-:S07]  /*30c0*/  IMAD.MOV.U32 R67, RZ, RZ, 0x1f ;  /* 0x0000001fff437424 */ /* 0x000fce00078e00ff */
[----:B01234-:R-:W-:Y:S05]  /*30d0*/  WARPSYNC.COLLECTIVE R68, `(.L_x_15608) ;  /* 0x0000000044087348 */ /* 0x01ffea0003c00000 */
[----:B------:R0:W0:Y:S02]  /*30e0*/  SHFL.IDX P3, R67, R69, R66, R67 ;  /* 0x0000004245437389 */ /* 0x0000240000060043 */
[----:B01234-:R-:W-:Y:S05]  /*30f0*/  ENDCOLLECTIVE ;  /* 0x000000000000791b */ /* 0x01ffea0003800000 */
.L_x_15608:
[----:B------:R-:W-:Y:S05]  /*3100*/  BSYNC B1 ;  /* 0x0000000000017941 */ /* 0x000fea0003800000 */
.L_x_15607:
[----:B------:R-:W-:Y:S05]  /*3110*/  BRA `(.L_x_15609) ;  /* 0xffffffec00147947 */ /* 0x000fea000383ffff */
.L_x_15558:
[----:B------:R-:W-:Y:S01]  /*3120*/  BSSY B1, `(.L_x_15610) ;  /* 0x0000007000017945 */ /* 0x000fe20003800000 */
[----:B------:R-:W-:Y:S02]  /*3130*/  IMAD.MOV.U32 R66, RZ, RZ, R29 ;  /* 0x000000ffff427224 */ /* 0x000fe400078e001d */
[----:B------:R-:W-:Y:S02]  /*3140*/  IMAD.MOV.U32 R67, RZ, RZ, 0x1f ;  /* 0x0000001fff437424 */ /* 0x000fe400078e00ff */
[----:B------:R-:W-:-:S07]  /*3150*/  IMAD.MOV.U32 R68, RZ, RZ, -0x1 ;  /* 0xffffffffff447424 */ /* 0x000fce00078e00ff */
[----:B01234-:R-:W-:Y:S05]  /*3160*/  WARPSYNC.COLLECTIVE R68, `(.L_x_15611) ;  /* 0x0000000044087348 */ /* 0x01ffea0003c00000 */
[----:B------:R0:W0:Y:S02]  /*3170*/  SHFL.IDX P3, R67, R69, R66, R67 ;  /* 0x0000004245437389 */ /* 0x0000240000060043 */
[----:B01234-:R-:W-:Y:S05]  /*3180*/  ENDCOLLECTIVE ;  /* 0x000000000000791b */ /* 0x01ffea0003800000 */
.L_x_15611:
[----:B------:R-:W-:Y:S05]  /*3190*/  BSYNC B1 ;  /* 0x0000000000017941 */ /* 0x000fea0003800000 */
.L_x_15610:
[----:B------:R-:W-:Y:S05]  /*31a0*/  BRA `(.L_x_15612) ;  /* 0xffffffec00087947 */ /* 0x000fea000383ffff */
.L_x_15560:
[----:B------:R-:W-:Y:S01]  /*31b0*/  BSSY B1, `(.L_x_15613) ;  /* 0x0000007000017945 */ /* 0x000fe20003800000 */
[----:B------:R-:W-:Y:S01]  /*31c0*/  MOV R66, R28 ;  /* 0x0000001c00427202 */ /* 0x000fe20000000f00 */
[----:B------:R-:W-:Y:S02]  /*31d0*/  IMAD.MOV.U32 R67, RZ, RZ, 0x1f ;  /* 0x0000001fff437424 */ /* 0x000fe400078e00ff */
[----:B------:R-:W-:-:S07]  /*31e0*/  IMAD.MOV.U32 R68, RZ, RZ, -0x1 ;  /* 0xffffffffff447424 */ /* 0x000fce00078e00ff */
[----:B01234-:R-:W-:Y:S05]  /*31f0*/  WARPSYNC.COLLECTIVE R68, `(.L_x_15614) ;  /* 0x0000000044087348 */ /* 0x01ffea0003c00000 */
[----:B------:R0:W0:Y:S02]  /*3200*/  SHFL.IDX P3, R67, R69, R66, R67 ;  /* 0x0000004245437389 */ /* 0x0000240000060043 */
[----:B01234-:R-:W-:Y:S05]  /*3210*/  ENDCOLLECTIVE ;  /* 0x000000000000791b */ /* 0x01ffea0003800000 */
.L_x_15614:
[----:B------:R-:W-:Y:S05]  /*3220*/  BSYNC B1 ;  /* 0x0000000000017941 */ /* 0x000fea0003800000 */
.L_x_15613:
[----:B------:R-:W-:Y:S05]  /*3230*/  BRA `(.L_x_15615) ;  /* 0xffffffe800fc7947 */ /* 0x000fea000383ffff */
.L_x_15562:
[----:B------:R-:W-:Y:S01]  /*3240*/  HFMA2 R67, -RZ, RZ, 0, 1.847743988037109375e-06 ;  /* 0x0000001fff437431 */ /* 0x000fe200000001ff */
[----:B------:R-:W-:Y:S01]  /*3250*/  BSSY B1, `(.L_x_15616) ;  /* 0x0000006000017945 */ /* 0x000fe20003800000 */
[----:B------:R-:W-:Y:S02]  /*3260*/  IMAD.MOV.U32 R66, RZ, RZ, R27 ;  /* 0x000000ffff427224 */ /* 0x000fe400078e001b */
[----:B------:R-:W-:-:S07]  /*3270*/  IMAD.MOV.U32 R68, RZ, RZ, -0x1 ;  /* 0xffffffffff447424 */ /* 0x000fce00078e00ff */
[----:B01234-:R-:W-:Y:S05]  /*3280*/  WARPSYNC.COLLECTIVE R68, `(.L_x_15617) ;  /* 0x0000000044087348 */ /* 0x01ffea0003c00000 */
[----:B------:R0:W0:Y:S02]  /*3290*/  SHFL.IDX P3, R67, R69, R66, R67 ;  /* 0x0000004245437389 */ /* 0x0000240000060043 */
[----:B01234-:R-:W-:Y:S05]  /*32a0*/  ENDCOLLECTIVE ;  /* 0x000000000000791b */ /* 0x01ffea0003800000 */
.L_x_15617:
[----:B------:R-:W-:Y:S05]  /*32b0*/  BSYNC B1 ;  /* 0x0000000000017941 */ /* 0x000fea0003800000 */
.L_x_15616:
[----:B------:R-:W-:Y:S05]  /*32c0*/  BRA `(.L_x_15618) ;  /* 0xffffffe800f07947 */ /* 0x000fea000383ffff */
.L_x_15564:
[----:B------:R-:W-:Y:S01]  /*32d0*/  BSSY B1, `(.L_x_15619) ;  /* 0x0000007000017945 */ /* 0x000fe20003800000 */
[----:B------:R-:W-:Y:S01]  /*32e0*/  IMAD.MOV.U32 R66, RZ, RZ, R26 ;  /* 0x000000ffff427224 */ /* 0x000fe200078e001a */
[----:B------:R-:W-:Y:S01]  /*32f0*/  MOV R68, 0xffffffff ;  /* 0xffffffff00447802 */ /* 0x000fe20000000f00 */
[----:B------:R-:W-:-:S07]  /*3300*/  IMAD.MOV.U32 R67, RZ, RZ, 0x1f ;  /* 0x0000001fff437424 */ /* 0x000fce00078e00ff */
[----:B01234-:R-:W-:Y:S05]  /*3310*/  WARPSYNC.COLLECTIVE R68, `(.L_x_15620) ;  /* 0x0000000044087348 */ /* 0x01ffea0003c00000 */
[----:B------:R0:W0:Y:S02]  /*3320*/  SHFL.IDX P3, R67, R69, R66, R67 ;  /* 0x0000004245437389 */ /* 0x0000240000060043 */
[----:B01234-:R-:W-:Y:S05]  /*3330*/  ENDCOLLECTIVE ;  /* 0x000000000000791b */ /* 0x01ffea0003800000 */
.L_x_15620:
[----:B------:R-:W-:Y:S05]  /*3340*/  BSYNC B1 ;  /* 0x0000000000017941 */ /* 0x000fea0003800000 */
.L_x_15619:
[----:B------:R-:W-:Y:S05]  /*3350*/  BRA `(.L_x_15621) ;  /* 0xffffffe800e47947 */ /* 0x000fea000383ffff */
        .weak           $__internal_333_$__cuda_sm20_div_s16
        .type           $__internal_333_$__cuda_sm20_div_s16,@function
        .size           $__internal_333_$__cuda_sm20_div_s16,($__internal_334_$__cuda_sm20_div_u16 - $__internal_333_$__cuda_sm20_div_s16)
$__internal_333_$__cuda_sm20_div_s16:
        /* <DEDUP_REMOVED lines=25> */
[----:B------:R-:W-:Y:S05]  /*34f0*/  RET.REL.NODEC R16 `(_Z9cuda_gemmIiLi128ELi2ELi1ELi1024ELi64ELi64ELi64ELi1ELi0EEviiiPT_S1_S1_iii) ;  /* 0xffffffc810c07950 */ /* 0x000fea0003c3ffff */
        .weak           $__internal_334_$__cuda_sm20_div_u16
        .type           $__internal_334_$__cuda_sm20_div_u16,@function
        .size           $__internal_334_$__cuda_sm20_div_u16,(.L_x_38837 - $__internal_334_$__cuda_sm20_div_u16)
$__internal_334_$__cuda_sm20_div_u16:
        /* <DEDUP_REMOVED lines=20> */
[----:B0-----:R-:W-:Y:S05]  /*3640*/  RET.REL.NODEC R2 `(_Z9cuda_gemmIiLi128ELi2ELi1ELi1024ELi64ELi64ELi64ELi1ELi0EEviiiPT_S1_S1_iii) ;  /* 0xffffffc8026c7950 */ /* 0x001fea0003c3ffff */
.L_x_15622:
        /* <DEDUP_REMOVED lines=11> */
.L_x_38837:


//--------------------- .text._Z9cuda_gemmIiLi128ELi2ELi1ELi1024ELi64ELi64ELi64ELi0ELi1EEviiiPT_S1_S1_iii --------------------------
	.section	.text._Z9cuda_gemmIiLi128ELi2ELi1ELi1024ELi64ELi64ELi64ELi0ELi1EEviiiPT_S1_S1_iii,"ax",@progbits
	.align	128
        .global         _Z9cuda_gemmIiLi128ELi2ELi1ELi1024ELi64ELi64ELi64ELi0ELi1EEviiiPT_S1_S1_iii
        .type           _Z9cuda_gemmIiLi128ELi2ELi1ELi1024ELi64ELi64ELi64ELi0ELi1EEviiiPT_S1_S1_iii,@function
        .size           _Z9cuda_gemmIiLi128ELi2ELi1ELi1024ELi64ELi64ELi64ELi0ELi1EEviiiPT_S1_S1_iii,(.L_x_38838 - _Z9cuda_gemmIiLi128ELi2ELi1ELi1024ELi64ELi64ELi64ELi0ELi1EEviiiPT_S1_S1_iii)
        .other          _Z9cuda_gemmIiLi128ELi2ELi1ELi1024ELi64ELi64ELi64ELi0ELi1EEviiiPT_S1_S1_iii,@"STO_CUDA_ENTRY STV_DEFAULT"
_Z9cuda_gemmIiLi128ELi2ELi1ELi1024ELi64ELi64ELi64ELi0ELi1EEviiiPT_S1_S1_iii:
.text._Z9cuda_gemmIiLi128ELi2ELi1ELi1024ELi64ELi64ELi64ELi0ELi1EEviiiPT_S1_S1_iii:
        /* <DEDUP_REMOVED lines=33> */
[----:B------:R-:W-:Y:S05]  /*0210*/  CALL.REL.NOINC `($__internal_335_$__cuda_sm20_div_u16) ;  /* 0x0000001c001c7944 */ /* 0x000fea0003c00000 */
        /* <DEDUP_REMOVED lines=8> */
[----:B------:R-:W-:Y:S05]  /*02a0*/  CALL.REL.NOINC `($__internal_335_$__cuda_sm20_div_u16) ;  /* 0x0000001800f87944 */ /* 0x000fea0003c00000 */
        /* <DEDUP_REMOVED lines=82> */
.L_x_15639:
        /* <DEDUP_REMOVED lines=22> */
.L_x_15624:
[----:B------:R-:W-:Y:S05]  /*0930*/  BSYNC.RECONVERGENT B0 ;  /* 0x0000000000007941 */ /* 0x000fea0003800200 */
.L_x_15623:
[----:B------:R-:W2:Y:S01]  /*0940*/  S2UR UR6, SR_CgaCtaId ;  /* 0x00000000000679c3 */ /* 0x000ea20000008800 */
[----:B------:R-:W-:Y:S01]  /*0950*/  UMOV UR5, 0x400 ;  /* 0x0000040000057882 */ /* 0x000fe20000000000 */
[----:B------:R-:W-:Y:S01]  /*0960*/  BSSY.RECONVERGENT B0, `(.L_x_15625) ;  /* 0x000000f000007945 */ /* 0x000fe20003800200 */
[----:B------:R-:W-:-:S04]  /*0970*/  UIADD3 UR5, UPT, UPT, UR5, 0x1080, URZ ;  /* 0x0000108005057890 */ /* 0x000fc8000fffe0ff */
[----:B--2---:R-:W-:-:S06]  /*0980*/  ULEA UR5, UR6, UR5, 0x18 ;  /* 0x0000000506057291 */ /* 0x004fcc000f8ec0ff */
[----:B-1----:R-:W-:-:S07]  /*0990*/  LEA R18, R16, UR5, 0x2 ;  /* 0x0000000510127c11 */ /* 0x002fce000f8e10ff */
.L_x_15626:
        /* <DEDUP_REMOVED lines=12> */
.L_x_15625:
[----:B------:R-:W-:Y:S01]  /*0a60*/  PLOP3.LUT P0, PT, PT, PT, PT, 0x80, 0x8 ;  /* 0x000000000008781c */ /* 0x000fe20003f0f070 */
[----:B------:R-:W-:-:S12]  /*0a70*/  IMAD.MOV.U32 R68, RZ, RZ, RZ ;  /* 0x000000ffff447224 */ /* 0x000fd800078e00ff */
.L_x_15633:
        /* <DEDUP_REMOVED lines=10> */
.L_x_15628:
        /* <DEDUP_REMOVED lines=13> */
.L_x_15627:
[----:B------:R-:W-:Y:S02]  /*0bf0*/  HFMA2 R67, -RZ, RZ, 0, 0 ;  /* 0x00000000ff437431 */ /* 0x000fe400000001ff */
[----:B------:R-:W-:-:S07]  /*0c00*/  IMAD R68, R3, 0x40, R68 ;  /* 0x0000004003447824 */ /* 0x000fce00078e0244 */
.L_x_15632:
[----:B01----:R-:W-:Y:S02]  /*0c10*/  LOP3.LUT R16, R5, 0xf, RZ, 0xc0, !PT ;  /* 0x0000000f05107812 */ /* 0x003fe400078ec0ff */
[----:B------:R-:W-:-:S03]  /*0c20*/  SHF.R.U32.HI R19, RZ, 0x4, R5 ;  /* 0x00000004ff137819 */ /* 0x000fc60000011605 */
[----:B------:R-:W-:-:S07]  /*0c30*/  IMAD.IADD R23, R16, 0x1, R67 ;  /* 0x0000000110177824 */ /* 0x000fce00078e0243 */
.L_x_15629:
        /* <DEDUP_REMOVED lines=34> */
.L_x_15631:
        /* <DEDUP_REMOVED lines=35> */
.L_x_15656:
        /* <DEDUP_REMOVED lines=68> */
.L_x_15635:
[----:B------:R-:W-:Y:S05]  /*14d0*/  BSYNC.RECONVERGENT B0 ;  /* 0x0000000000007941 */ /* 0x000fea0003800200 */
.L_x_15634:
        /* <DEDUP_REMOVED lines=9> */
.L_x_15638:
        /* <DEDUP_REMOVED lines=42> */
.L_x_15637:
[----:B-1----:R-:W-:Y:S05]  /*1810*/  BSYNC.RECONVERGENT B0 ;  /* 0x0000000000007941 */ /* 0x002fea0003800200 */
.L_x_15636:
[C---:B--2---:R-:W-:Y:S01]  /*1820*/  IMAD.SHL.U32 R16, R6.reuse, 0x2, RZ ;  /* 0x0000000206107824 */ /* 0x044fe200078e00ff */
[----:B------:R-:W-:-:S04]  /*1830*/  IADD3 R59, PT, PT, R6, R59, RZ ;  /* 0x0000003b063b7210 */ /* 0x000fc80007ffe0ff */
[----:B------:R-:W-:-:S13]  /*1840*/  ISETP.GE.U32.AND P0, PT, R59, R16, PT ;  /* 0x000000103b00720c */ /* 0x000fda0003f06070 */
[----:B------:R-:W-:Y:S05]  /*1850*/  @!P0 BRA `(.L_x_15639) ;  /* 0xffffffec00dc8947 */ /* 0x000fea000383ffff */
[----:B------:R-:W-:Y:S05]  /*1860*/  EXIT ;  /* 0x000000000000794d */ /* 0x000fea0003800000 */
.L_x_15630:
[----:B------:R-:W-:Y:S02]  /*1870*/  HFMA2 R17, -RZ, RZ, 0, 1.847743988037109375e-06 ;  /* 0x0000001fff117431 */ /* 0x000fe400000001ff */
[----:B------:R-:W-:Y:S02]  /*1880*/  IMAD.MOV.U32 R16, RZ, RZ, -0x1 ;  /* 0xffffffffff107424 */ /* 0x000fe400078e00ff */
[----:B------:R-:W-:-:S07]  /*1890*/  IMAD.MOV.U32 R18, RZ, RZ, R36 ;  /* 0x000000ffff127224 */ /* 0x000fce00078e0024 */
[----:B01----:R-:W-:Y:S05]  /*18a0*/  WARPSYNC.COLLECTIVE R16, `(.L_x_15640) ;  /* 0x0000000010087348 */ /* 0x003fea0003c00000 */
[----:B-1----:R1:W2:Y:S02]  /*18b0*/  SHFL.IDX P2, R16, R19, R18, R17 ;  /* 0x0000001213107389 */ /* 0x0022a40000040011 */
[----:B012---:R-:W-:Y:S05]  /*18c0*/  ENDCOLLECTIVE ;  /* 0x000000000000791b */ /* 0x007fea0003800000 */
.L_x_15640:
[----:B------:R-:W-:Y:S01]  /*18d0*/  MOV R18, R37 ;  /* 0x0000002500127202 */ /* 0x000fe20000000f00 */
[----:B------:R-:W-:Y:S02]  /*18e0*/  IMAD.MOV.U32 R69, RZ, RZ, R16 ;  /* 0x000000ffff457224 */ /* 0x000fe400078e0010 */
[----:B------:R-:W-:Y:S02]  /*18f0*/  IMAD.MOV.U32 R16, RZ, RZ, -0x1 ;  /* 0xffffffffff107424 */ /* 0x000fe400078e00ff */
[----:B------:R-:W-:-:S07]  /*1900*/  IMAD R69, R66, R69, RZ ;  /* 0x0000004542457224 */ /* 0x000fce00078e02ff */
[----:B------:R-:W-:Y:S05]  /*1910*/  WARPSYNC.COLLECTIVE R16, `(.L_x_15641) ;  /* 0x0000000010087348 */ /* 0x000fea0003c00000 */
[----:B------:R0:W1:Y:S02]  /*1920*/  SHFL.IDX P2, R16, R19, R18, R17 ;  /* 0x0000001213107389 */ /* 0x0000640000040011 */
[----:B01----:R-:W-:Y:S05]  /*1930*/  ENDCOLLECTIVE ;  /* 0x000000000000791b */ /* 0x003fea0003800000 */
.L_x_15641:
[----:B------:R-:W-:Y:S02]  /*1940*/  IMAD.MOV.U32 R18, RZ, RZ, R38 ;  /* 0x000000ffff127224 */ /* 0x000fe400078e0026 */
[----:B------:R-:W-:Y:S01]  /*1950*/  IMAD R69, R65, R16, R69 ;  /* 0x0000001041457224 */ /* 0x000fe200078e0245 */
[----:B------:R-:W-:-:S07]  /*1960*/  MOV R16, 0xffffffff ;  /* 0xffffffff00107802 */ /* 0x000fce0000000f00 */
[----:B------:R-:W-:Y:S05]  /*1970*/  WARPSYNC.COLLECTIVE R16, `(.L_x_15642) ;  /* 0x0000000010087348 */ /* 0x000fea0003c00000 */
[----:B------:R0:W1:Y:S02]  /*1980*/  SHFL.IDX P2, R16, R19, R18, R17 ;  /* 0x0000001213107389 */ /* 0x0000640000040011 */
[----:B01----:R-:W-:Y:S05]  /*1990*/  ENDCOLLECTIVE ;  /* 0x000000000000791b */ /* 0x003fea0003800000 */
.L_x_15642:
[----:B------:R-:W-:Y:S02]  /*19a0*/  IMAD.MOV.U32 R18, RZ, RZ, R39 ;  /* 0x000000ffff127224 */ /* 0x000fe400078e0027 */
[----:B------:R-:W-:Y:S02]  /*19b0*/  IMAD R69, R64, R16, R69 ;  /* 0x0000001040457224 */ /* 0x000fe400078e0245 */
[----:B------:R-:W-:-:S07]  /*19c0*/  IMAD.MOV.U32 R16, RZ, RZ, -0x1 ;  /* 0xffffffffff107424 */ /* 0x000fce00078e00ff */
[----:B------:R-:W-:Y:S05]  /*19d0*/  WARPSYNC.COLLECTIVE R16, `(.L_x_15643) ;  /* 0x0000000010087348 */ /* 0x000fea0003c00000 */
[----:B------:R0:W1:Y:S02]  /*19e0*/  SHFL.IDX P2, R16, R19, R18, R17 ;  /* 0x0000001213107389 */ /* 0x0000640000040011 */
[----:B01----:R-:W-:Y:S05]  /*19f0*/  ENDCOLLECTIVE ;  /* 0x000000000000791b */ /* 0x003fea0003800000 */
.L_x_15643:
[----:B------:R-:W-:Y:S01]  /*1a00*/  MOV R18, R40 ;  /* 0x0000002800127202 */ /* 0x000fe20000000f00 */
[----:B------:R-:W-:Y:S02]  /*1a10*/  IMAD R69, R63, R16, R69 ;  /* 0x000000103f457224 */ /* 0x000fe400078e0245 */
[----:B------:R-:W-:-:S07]  /*1a20*/  IMAD.MOV.U32 R16, RZ, RZ, -0x1 ;  /* 0xffffffffff107424 */ /* 0x000fce00078e00ff */
[----:B------:R-:W-:Y:S05]  /*1a30*/  WARPSYNC.COLLECTIVE R16, `(.L_x_15644) ;  /* 0x0000000010087348 */ /* 0x000fea0003c00000 */
[----:B------:R0:W1:Y:S02]  /*1a40*/  SHFL.IDX P2, R16, R19, R18, R17 ;  /* 0x0000001213107389 */ /* 0x0000640000040011 */
[----:B01----:R-:W-:Y:S05]  /*1a50*/  ENDCOLLECTIVE ;  /* 0x000000000000791b */ /* 0x003fea0003800000 */
.L_x_15644:
[----:B------:R-:W-:Y:S02]  /*1a60*/  IMAD.MOV.U32 R18, RZ, RZ, R41 ;  /* 0x000000ffff127224 */ /* 0x000fe400078e0029 */
[----:B------:R-:W-:Y:S01]  /*1a70*/  IMAD R69, R62, R16, R69 ;  /* 0x000000103e457224 */ /* 0x000fe200078e0245 */
[----:B------:R-:W-:-:S07]  /*1a80*/  MOV R16, 0xffffffff ;  /* 0xffffffff00107802 */ /* 0x000fce0000000f00 */
[----:B------:R-:W-:Y:S05]  /*1a90*/  WARPSYNC.COLLECTIVE R16, `(.L_x_15645) ;  /* 0x0000000010087348 */ /* 0x000fea0003c00000 */
[----:B------:R0:W1:Y:S02]  /*1aa0*/  SHFL.IDX P2, R16, R19, R18, R17 ;  /* 0x0000001213107389 */ /* 0x0000640000040011 */
[----:B01----:R-:W-:Y:S05]  /*1ab0*/  ENDCOLLECTIVE ;  /* 0x000000000000791b */ /* 0x003fea0003800000 */
.L_x_15645:
[----:B------:R-:W-:Y:S02]  /*1ac0*/  IMAD.MOV.U32 R18, RZ, RZ, R42 ;  /* 0x000000ffff127224 */ /* 0x000fe400078e002a */
[----:B------:R-:W-:Y:S02]  /*1ad0*/  IMAD R69, R61, R16, R69 ;  /* 0x000000103d457224 */ /* 0x000fe400078e0245 */
[----:B------:R-:W-:-:S07]  /*1ae0*/  IMAD.MOV.U32 R16, RZ, RZ, -0x1 ;  /* 0xffffffffff107424 */ /* 0x000fce00078e00ff */
[----:B------:R-:W-:Y:S05]  /*1af0*/  WARPSYNC.COLLECTIVE R16, `(.L_x_15646) ;  /* 0x0000000010087348 */ /* 0x000fea0003c00000 */
[----:B------:R0:W1:Y:S02]  /*1b00*/  SHFL.IDX P2, R16, R19, R18, R17 ;  /* 0x0000001213107389 */ /* 0x0000640000040011 */
[----:B01----:R-:W-:Y:S05]  /*1b10*/  ENDCOLLECTIVE ;  /* 0x000000000000791b */ /* 0x003fea0003800000 */
.L_x_15646:
[----:B------:R-:W-:Y:S01]  /*1b20*/  MOV R18, R43 ;  /* 0x0000002b00127202 */ /* 0x000fe20000000f00 */
[----:B------:R-:W-:Y:S02]  /*1b30*/  IMAD R69, R31, R16, R69 ;  /* 0x000000101f457224 */ /* 0x000fe400078e0245 */
[----:B------:R-:W-:-:S07]  /*1b40*/  IMAD.MOV.U32 R16, RZ, RZ, -0x1 ;  /* 0xffffffffff107424 */ /* 0x000fce00078e00ff */
[----:B------:R-:W-:Y:S05]  /*1b50*/  WARPSYNC.COLLECTIVE R16, `(.L_x_15647) ;  /* 0x0000000010087348 */ /* 0x000fea0003c00000 */
[----:B------:R0:W1:Y:S02]  /*1b60*/  SHFL.IDX P2, R16, R19, R18, R17 ;  /* 0x0000001213107389 */ /* 0x0000640000040011 */
[----:B01----:R-:W-:Y:S05]  /*1b70*/  ENDCOLLECTIVE ;  /* 0x000000000000791b */ /* 0x003fea0003800000 */
.L_x_15647:
[----:B------:R-:W-:Y:S02]  /*1b80*/  IMAD.MOV.U32 R18, RZ, RZ, R51 ;  /* 0x000000ffff127224 */ /* 0x000fe400078e0033 */
[----:B------:R-:W-:Y:S01]  /*1b90*/  IMAD R69, R30, R16, R69 ;  /* 0x000000101e457224 */ /* 0x000fe200078e0245 */
[----:B------:R-:W-:-:S07]  /*1ba0*/  MOV R16, 0xffffffff ;  /* 0xffffffff00107802 */ /* 0x000fce0000000f00 */
[----:B------:R-:W-:Y:S05]  /*1bb0*/  WARPSYNC.COLLECTIVE R16, `(.L_x_15648) ;  /* 0x0000000010087348 */ /* 0x000fea0003c00000 */
[----:B------:R0:W1:Y:S02]  /*1bc0*/  SHFL.IDX P2, R16, R19, R18, R17 ;  /* 0x0000001213107389 */ /* 0x0000640000040011 */
[----:B01----:R-:W-:Y:S05]  /*1bd0*/  ENDCOLLECTIVE ;  /* 0x000000000000791b */ /* 0x003fea0003800000 */
.L_x_15648:
[----:B------:R-:W-:Y:S02]  /*1be0*/  IMAD.MOV.U32 R18, RZ, RZ, R44 ;  /* 0x000000ffff127224 */ /* 0x000fe400078e002c */
[----:B------:R-:W-:Y:S02]  /*1bf0*/  IMAD R69, R29, R16, R69 ;  /* 0x000000101d457224 */ /* 0x000fe400078e0245 */
[----:B------:R-:W-:-:S07]  /*1c00*/  IMAD.MOV.U32 R16, RZ, RZ, -0x1 ;  /* 0xffffffffff107424 */ /* 0x000fce00078e00ff */
[----:B------:R-:W-:Y:S05]  /*1c10*/  WARPSYNC.COLLECTIVE R16, `(.L_x_15649) ;  /* 0x0000000010087348 */ /* 0x000fea0003c00000 */
[----:B------:R0:W1:Y:S02]  /*1c20*/  SHFL.IDX P2, R16, R19, R18, R17 ;  /* 0x0000001213107389 */ /* 0x0000640000040011 */
[----:B01----:R-:W-:Y:S05]  /*1c30*/  ENDCOLLECTIVE ;  /* 0x000000000000791b */ /* 0x003fea0003800000 */
.L_x_15649:
[----:B------:R-:W-:Y:S01]  /*1c40*/  MOV R18, R45 ;  /* 0x0000002d00127202 */ /* 0x000fe20000000f00 */
[----:B------:R-:W-:Y:S02]  /*1c50*/  IMAD R69, R28, R16, R69 ;  /* 0x000000101c457224 */ /* 0x000fe400078e0245 */
[----:B------:R-:W-:-:S07]  /*1c60*/  IMAD.MOV.U32 R16, RZ, RZ, -0x1 ;  /* 0xffffffffff107424 */ /* 0x000fce00078e00ff */
[----:B------:R-:W-:Y:S05]  /*1c70*/  WARPSYNC.COLLECTIVE R16, `(.L_x_15650) ;  /* 0x0000000010087348 */ /* 0x000fea0003c00000 */
[----:B------:R0:W1:Y:S02]  /*1c80*/  SHFL.IDX P2, R16, R19, R18, R17 ;  /* 0x0000001213107389 */ /* 0x0000640000040011 */
[----:B01----:R-:W-:Y:S05]  /*1c90*/  ENDCOLLECTIVE ;  /* 0x000000000000791b */ /* 0x003fea0003800000 */
.L_x_15650:
[----:B------:R-:W-:Y:S02]  /*1ca0*/  IMAD.MOV.U32 R18, RZ, RZ, R46 ;  /* 0x000000ffff127224 */ /* 0x000fe400078e002e */
[----:B------:R-:W-:Y:S01]  /*1cb0*/  IMAD R69, R27, R16, R69 ;  /* 0x000000101b457224 */ /* 0x000fe200078e0245 */
[----:B------:R-:W-:-:S07]  /*1cc0*/  MOV R16, 0xffffffff ;  /* 0xffffffff00107802 */ /* 0x000fce0000000f00 */
[----:B------:R-:W-:Y:S05]  /*1cd0*/  WARPSYNC.COLLECTIVE R16, `(.L_x_15651) ;  /* 0x0000000010087348 */ /* 0x000fea0003c00000 */
[----:B------:R0:W1:Y:S02]  /*1ce0*/  SHFL.IDX P2, R16, R19, R18, R17 ;  /* 0x0000001213107389 */ /* 0x0000640000040011 */
[----:B01----:R-:W-:Y:S05]  /*1cf0*/  ENDCOLLECTIVE ;  /* 0x000000000000791b */ /* 0x003fea0003800000 */
.L_x_15651:
[----:B------:R-:W-:Y:S02]  /*1d00*/  IMAD.MOV.U32 R18, RZ, RZ, R47 ;  /* 0x000000ffff127224 */ /* 0x000fe400078e002f */
[----:B------:R-:W-:Y:S02]  /*1d10*/  IMAD R69, R26, R16, R69 ;  /* 0x000000101a457224 */ /* 0x000fe400078e0245 */
[----:B------:R-:W-:-:S07]  /*1d20*/  IMAD.MOV.U32 R16, RZ, RZ, -0x1 ;  /* 0xffffffffff107424 */ /* 0x000fce00078e00ff */
[----:B------:R-:W-:Y:S05]  /*1d30*/  WARPSYNC.COLLECTIVE R16, `(.L_x_15652) ;  /* 0x0000000010087348 */ /* 0x000fea0003c00000 */
[----:B------:R0:W1:Y:S02]  /*1d40*/  SHFL.IDX P2, R16, R19, R18, R17 ;  /* 0x0000001213107389 */ /* 0x0000640000040011 */
[----:B01----:R-:W-:Y:S05]  /*1d50*/  ENDCOLLECTIVE ;  /* 0x000000000000791b */ /* 0x003fea0003800000 */
.L_x_15652:
[----:B------:R-:W-:Y:S01]  /*1d60*/  MOV R18, R48 ;  /* 0x0000003000127202 */ /* 0x000fe20000000f00 */
[----:B------:R-:W-:Y:S02]  /*1d70*/  IMAD R69, R25, R16, R69 ;  /* 0x0000001019457224 */ /* 0x000fe400078e0245 */
[----:B------:R-:W-:-:S07]  /*1d80*/  IMAD.MOV.U32 R16, RZ, RZ, -0x1 ;  /* 0xffffffffff107424 */ /* 0x000fce00078e00ff */
[----:B------:R-:W-:Y:S05]  /*1d90*/  WARPSYNC.COLLECTIVE R16, `(.L_x_15653) ;  /* 0x0000000010087348 */ /* 0x000fea0003c00000 */
[----:B------:R0:W1:Y:S02]  /*1da0*/  SHFL.IDX P2, R16, R19, R18, R17 ;  /* 0x0000001213107389 */ /* 0x0000640000040011 */
[----:B01----:R-:W-:Y:S05]  /*1db0*/  ENDCOLLECTIVE ;  /* 0x000000000000791b */ /* 0x003fea0003800000 */
.L_x_15653:
[----:B------:R-:W-:Y:S02]  /*1dc0*/  IMAD.MOV.U32 R18, RZ, RZ, R49 ;  /* 0x000000ffff127224 */ /* 0x000fe400078e0031 */
[----:B------:R-:W-:Y:S01]  /*1dd0*/  IMAD R69, R24, R16, R69 ;  /* 0x0000001018457224 */ /* 0x000fe200078e0245 */
[----:B------:R-:W-:-:S07]  /*1de0*/  MOV R16, 0xffffffff ;  /* 0xffffffff00107802 */ /* 0x000fce0000000f00 */
[----:B------:R-:W-:Y:S05]  /*1df0*/  WARPSYNC.COLLECTIVE R16, `(.L_x_15654) ;  /* 0x0000000010087348 */ /* 0x000fea0003c00000 */
[----:B------:R0:W1:Y:S02]  /*1e00*/  SHFL.IDX P2, R16, R19, R18, R17 ;  /* 0x0000001213107389 */ /* 0x0000640000040011 */
[----:B01----:R-:W-:Y:S05]  /*1e10*/  ENDCOLLECTIVE ;  /* 0x000000000000791b */ /* 0x003fea0003800000 */
.L_x_15654:
[----:B------:R-:W-:Y:S02]  /*1e20*/  IMAD.MOV.U32 R18, RZ, RZ, R50 ;  /* 0x000000ffff127224 */ /* 0x000fe400078e0032 */
[----:B------:R-:W-:Y:S02]  /*1e30*/  IMAD R69, R23, R16, R69 ;  /* 0x0000001017457224 */ /* 0x000fe400078e0245 */
[----:B------:R-:W-:-:S07]  /*1e40*/  IMAD.MOV.U32 R16, RZ, RZ, -0x1 ;  /* 0xffffffffff107424 */ /* 0x000fce00078e00ff */
[----:B------:R-:W-:Y:S05]  /*1e50*/  WARPSYNC.COLLECTIVE R16, `(.L_x_15655) ;  /* 0x0000000010087348 */ /* 0x000fea0003c00000 */
[----:B------:R0:W1:Y:S02]  /*1e60*/  SHFL.IDX P2, R16, R19, R18, R17 ;  /* 0x0000001213107389 */ /* 0x0000640000040011 */
[----:B01----:R-:W-:Y:S05]  /*1e70*/  ENDCOLLECTIVE ;  /* 0x000000000000791b */ /* 0x003fea0003800000 */
.L_x_15655:
[----:B------:R-:W-:Y:S05]  /*1e80*/  BRA `(.L_x_15656) ;  /* 0xfffffff000807947 */ /* 0x000fea000383ffff */
        .weak           $__internal_335_$__cuda_sm20_div_u16
        .type           $__internal_335_$__cuda_sm20_div_u16,@function
        .size           $__internal_335_$__cuda_sm20_div_u16,(.L_x_38838 - $__internal_335_$__cuda_sm20_div_u16)
$__internal_335_$__cuda_sm20_div_u16:
        /* <DEDUP_REMOVED lines=18> */
[----:B------:R-:W-:Y:S06]  /*1fb0*/  RET.REL.NODEC R8 `(_Z9cuda_gemmIiLi128ELi2ELi1ELi1024ELi64ELi64ELi64ELi0ELi1EEviiiPT_S1_S1_iii) ;  /* 0xffffffe008107950 */ /* 0x000fec0003c3ffff */
.L_x_15657:
        /* <DEDUP_REMOVED lines=12> */
.L_x_38838:


//--------------------- .text._Z9cuda_gemmIiLi128ELi2ELi1ELi1024ELi64ELi64ELi64ELi0ELi0EEviiiPT_S1_S1_iii --------------------------
	.section	.text._Z9cuda_gemmIiLi128ELi2ELi1ELi1024ELi64ELi64ELi64ELi0ELi0EEviiiPT_S1_S1_iii,"ax",@progbits
	.align	128
        .global         _Z9cuda_gemmIiLi128ELi2ELi1ELi1024ELi64ELi64ELi64ELi0ELi0EEviiiPT_S1_S1_iii
        .type           _Z9cuda_gemmIiLi128ELi2ELi1ELi1024ELi64ELi64ELi64ELi0ELi0EEviiiPT_S1_S1_iii,@function
        .size           _Z9cuda_gemmIiLi128ELi2ELi1ELi1024ELi64ELi64ELi64ELi0ELi0EEviiiPT_S1_S1_iii,(.L_x_38840 - _Z9cuda_gemmIiLi128ELi2ELi1ELi1024ELi64ELi64ELi64ELi0ELi0EEviiiPT_S1_S1_iii)
        .other          _Z9cuda_gemmIiLi128ELi2ELi1ELi1024ELi64ELi64ELi64ELi0ELi0EEviiiPT_S1_S1_iii,@"STO_CUDA_ENTRY STV_DEFAULT"
_Z9cuda_gemmIiLi128ELi2ELi1ELi1024ELi64ELi64ELi64ELi0ELi0EEviiiPT_S1_S1_iii:
.text._Z9cuda_gemmIiLi128ELi2ELi1ELi1024ELi64ELi64ELi64ELi0ELi0EEviiiPT_S1_S1_iii:
        /* <DEDUP_REMOVED lines=69> */
[----:B------:R-:W-:Y:S05]  /*0450*/  CALL.REL.NOINC `($__internal_337_$__cuda_sm20_div_u16) ;  /* 0x0000003800bc7944 */ /* 0x000fea0003c00000 */
        /* <DEDUP_REMOVED lines=8> */
[----:B------:R-:W-:Y:S05]  /*04e0*/  CALL.REL.NOINC `($__internal_337_$__cuda_sm20_div_u16) ;  /* 0x0000003800987944 */ /* 0x000fea0003c00000 */
        /* <DEDUP_REMOVED lines=111> */
[----:B------:R-:W-:Y:S05]  /*0be0*/  CALL.REL.NOINC `($__internal_336_$__cuda_sm20_div_s16) ;  /* 0x0000003000787944 */ /* 0x000fea0003c00000 */
        /* <DEDUP_REMOVED lines=9> */
.L_x_15709:
        /* <DEDUP_REMOVED lines=23> */
.L_x_15659:
[----:B------:R-:W-:Y:S05]  /*0df0*/  BSYNC.RECONVERGENT B0 ;  /* 0x0000000000007941 */ /* 0x000fea0003800200 */
.L_x_15658:
[----:B------:R-:W2:Y:S01]  /*0e00*/  S2UR UR8, SR_CgaCtaId ;  /* 0x00000000000879c3 */ /* 0x000ea20000008800 */
[----:B------:R-:W-:Y:S01]  /*0e10*/  UMOV UR5, 0x400 ;  /* 0x0000040000057882 */ /* 0x000fe20000000000 */
[----:B------:R-:W-:Y:S01]  /*0e20*/  BSSY.RECONVERGENT B0, `(.L_x_15660) ;  /* 0x000000f000007945 */ /* 0x000fe20003800200 */
[----:B------:R-:W-:-:S04]  /*0e30*/  UIADD3 UR5, UPT, UPT, UR5, 0x1080, URZ ;  /* 0x0000108005057890 */ /* 0x000fc8000fffe0ff */
[----:B--2---:R-:W-:-:S06]  /*0e40*/  ULEA UR5, UR8, UR5, 0x18 ;  /* 0x0000000508057291 */ /* 0x004fcc000f8ec0ff */
[----:B01----:R-:W-:-:S07]  /*0e50*/  LEA R17, R16, UR5, 0x2 ;  /* 0x0000000510117c11 */ /* 0x003fce000f8e10ff */
.L_x_15661:
        /* <DEDUP_REMOVED lines=12> */
.L_x_15660:
[----:B------:R-:W-:Y:S01]  /*0f20*/  PLOP3.LUT P0, PT, PT, PT, PT, 0x80, 0x8 ;  /* 0x000000000008781c */ /* 0x000fe20003f0f070 */
[----:B------:R-:W-:Y:S01]  /*0f30*/  IMAD.MOV.U32 R20, RZ, RZ, RZ ;  /* 0x000000ffff147224 */ /* 0x000fe200078e00ff */
[----:B------:R-:W1:Y:S01]  /*0f40*/  LDCU UR12, c[0x0][0x3ac] ;  /* 0x00007580ff0c77ac */ /* 0x000e620008000800 */
[----:B------:R-:W2:Y:S10]  /*0f50*/  LDCU UR13, c[0x0][0x3a8] ;  /* 0x00007500ff0d77ac */ /* 0x000eb40008000800 */
.L_x_15703:
        /* <DEDUP_REMOVED lines=13> */
.L_x_15663:
        /* <DEDUP_REMOVED lines=13> */
.L_x_15662:
[----:B0-----:R-:W-:Y:S01]  /*1100*/  IADD3 R19, PT, PT, R20, UR6, RZ ;  /* 0x0000000614137c10 */ /* 0x001fe2000fffe0ff */
[----:B------:R-:W-:-:S07]  /*1110*/  IMAD.MOV.U32 R18, RZ, RZ, RZ ;  /* 0x000000ffff127224 */ /* 0x000fce00078e00ff */
.L_x_15702:
[----:B0-----:R-:W0:Y:S02]  /*1120*/  S2R R20, SR_TID.X ;  /* 0x0000000000147919 */ /* 0x001e240000002100 */
[----:B0-----:R-:W-:Y:S02]  /*1130*/  LOP3.LUT R17, R20, 0xf, RZ, 0xc0, !PT ;  /* 0x0000000f14117812 */ /* 0x001fe400078ec0ff */
[----:B------:R-:W-:-:S03]  /*1140*/  SHF.R.U32.HI R20, RZ, 0x4, R20 ;  /* 0x00000004ff147819 */ /* 0x000fc60000011614 */
[----:B-1----:R-:W-:-:S07]  /*1150*/  IMAD.IADD R22, R17, 0x1, R18 ;  /* 0x0000000111167824 */ /* 0x002fce00078e0212 */
.L_x_15664:
        /* <DEDUP_REMOVED lines=16> */
.L_x_15701:
        /* <DEDUP_REMOVED lines=86> */
.L_x_15700:
        /* <DEDUP_REMOVED lines=11> */
.L_x_15711:
[----:B0--3--:R-:W-:-:S07]  /*1870*/  IMAD R66, R64, R73, RZ ;  /* 0x0000004940427224 */ /* 0x009fce00078e02ff */
.L_x_15668:
[----:B------:R-:W-:-:S13]  /*1880*/  ISETP.GE.AND P3, PT, R71, 0x2, PT ;  /* 0x000000024700780c */ /* 0x000fda0003f66270 */
[----:B------:R-:W-:Y:S05]  /*1890*/  @!P3 BRA `(.L_x_15670) ;  /* 0x000000000010b947 */ /* 0x000fea0003800000 */
[----:B------:R-:W-:-:S03]  /*18a0*/  UMOV UR5, 0xffffffff ;  /* 0xffffffff00057882 */ /* 0x000fc60000000000 */
[----:B------:R-:W-:Y:S05]  /*18b0*/  BRA.DIV UR5, `(.L_x_15671) ;  /* 0x0000001e05247947 */ /* 0x000fea000b800000 */
[----:B------:R3:W4:Y:S02]  /*18c0*/  SHFL.IDX PT, R73, R72, R7, 0x1f ;  /* 0x00001f0748497589 */ /* 0x00072400000e0000 */
.L_x_15714:
[----:B----4-:R-:W-:-:S07]  /*18d0*/  IMAD R66, R63, R73, R66 ;  /* 0x000000493f427224 */ /* 0x010fce00078e0242 */
.L_x_15670:
[----:B------:R-:W-:-:S13]  /*18e0*/  ISETP.GE.AND P3, PT, R71, 0x3, PT ;  /* 0x000000034700780c */ /* 0x000fda0003f66270 */
[----:B------:R-:W-:Y:S05]  /*18f0*/  @!P3 BRA `(.L_x_15672) ;  /* 0x000000000010b947 */ /* 0x000fea0003800000 */
[----:B------:R-:W-:-:S03]  /*1900*/  UMOV UR5, 0xffffffff ;  /* 0xffffffff00057882 */ /* 0x000fc60000000000 */
[----:B------:R-:W-:Y:S05]  /*1910*/  BRA.DIV UR5, `(.L_x_15673) ;  /* 0x0000001e05307947 */ /* 0x000fea000b800000 */
[----:B------:R4:W0:Y:S02]  /*1920*/  SHFL.IDX PT, R73, R72, R8, 0x1f ;  /* 0x00001f0848497589 */ /* 0x00082400000e0000 */
.L_x_15717:
[----:B0-----:R-:W-:-:S07]  /*1930*/  IMAD R66, R35, R73, R66 ;  /* 0x0000004923427224 */ /* 0x001fce00078e0242 */
.L_x_15672:
[----:B------:R-:W-:-:S13]  /*1940*/  ISETP.GE.AND P3, PT, R71, 0x4, PT ;  /* 0x000000044700780c */ /* 0x000fda0003f66270 */
[----:B------:R-:W-:Y:S05]  /*1950*/  @!P3 BRA `(.L_x_15674) ;  /* 0x000000000010b947 */ /* 0x000fea0003800000 */
[----:B------:R-:W-:-:S03]  /*1960*/  UMOV UR5, 0xffffffff ;  /* 0xffffffff00057882 */ /* 0x000fc60000000000 */
[----:B------:R-:W-:Y:S05]  /*1970*/  BRA.DIV UR5, `(.L_x_15675) ;  /* 0x0000001e053c7947 */ /* 0x000fea000b800000 */
[----:B------:R0:W0:Y:S02]  /*1980*/  SHFL.IDX PT, R73, R72, R9, 0x1f ;  /* 0x00001f0948497589 */ /* 0x00002400000e0000 */
.L_x_15720:
[----:B0-----:R-:W-:-:S07]  /*1990*/  IMAD R66, R34, R73, R66 ;  /* 0x0000004922427224 */ /* 0x001fce00078e0242 */
.L_x_15674:
[----:B------:R-:W-:-:S13]  /*19a0*/  ISETP.GE.AND P3, PT, R71, 0x5, PT ;  /* 0x000000054700780c */ /* 0x000fda0003f66270 */
[----:B------:R-:W-:Y:S05]  /*19b0*/  @!P3 BRA `(.L_x_15676) ;  /* 0x000000000010b947 */ /* 0x000fea0003800000 */
[----:B------:R-:W-:-:S03]  /*19c0*/  UMOV UR5, 0xffffffff ;  /* 0xffffffff00057882 */ /* 0x000fc60000000000 */
[----:B------:R-:W-:Y:S05]  /*19d0*/  BRA.DIV UR5, `(.L_x_15677) ;  /* 0x0000001e05487947 */ /* 0x000fea000b800000 */
[----:B------:R0:W0:Y:S02]  /*19e0*/  SHFL.IDX PT, R73, R72, R10, 0x1f ;  /* 0x00001f0a48497589 */ /* 0x00002400000e0000 */
.L_x_15723:
[----:B0-----:R-:W-:-:S07]  /*19f0*/  IMAD R66, R24, R73, R66 ;  /* 0x0000004918427224 */ /* 0x001fce00078e0242 */
.L_x_15676:
[----:B------:R-:W-:-:S13]  /*1a00*/  ISETP.GE.AND P3, PT, R71, 0x6, PT ;  /* 0x000000064700780c */ /* 0x000fda0003f66270 */
[----:B------:R-:W-:Y:S05]  /*1a10*/  @!P3 BRA `(.L_x_15678) ;  /* 0x000000000010b947 */ /* 0x000fea0003800000 */
[----:B------:R-:W-:-:S03]  /*1a20*/  UMOV UR5, 0xffffffff ;  /* 0xffffffff00057882 */ /* 0x000fc60000000000 */
[----:B------:R-:W-:Y:S05]  /*1a30*/  BRA.DIV UR5, `(.L_x_15679) ;  /* 0x0000001e05547947 */ /* 0x000fea000b800000 */
[----:B------:R0:W0:Y:S02]  /*1a40*/  SHFL.IDX PT, R73, R72, R11, 0x1f ;  /* 0x00001f0b48497589 */ /* 0x00002400000e0000 */
.L_x_15726:
[----:B0-----:R-:W-:-:S07]  /*1a50*/  IMAD R66, R23, R73, R66 ;  /* 0x0000004917427224 */ /* 0x001fce00078e0242 */
.L_x_15678:
[----:B------:R-:W-:-:S13]  /*1a60*/  ISETP.GE.AND P3, PT, R71, 0x7, PT ;  /* 0x000000074700780c */ /* 0x000fda0003f66270 */
[----:B------:R-:W-:Y:S05]  /*1a70*/  @!P3 BRA `(.L_x_15680) ;  /* 0x000000000010b947 */ /* 0x000fea0003800000 */
[----:B------:R-:W-:-:S03]  /*1a80*/  UMOV UR5, 0xffffffff ;  /* 0xffffffff00057882 */ /* 0x000fc60000000000 */
[----:B------:R-:W-:Y:S05]  /*1a90*/  BRA.DIV UR5, `(.L_x_15681) ;  /* 0x0000001e05607947 */ /* 0x000fea000b800000 */
[----:B------:R0:W0:Y:S02]  /*1aa0*/  SHFL.IDX PT, R73, R72, R12, 0x1f ;  /* 0x00001f0c48497589 */ /* 0x00002400000e0000 */
.L_x_15729:
[----:B0-----:R-:W-:-:S07]  /*1ab0*/  IMAD R66, R22, R73, R66 ;  /* 0x0000004916427224 */ /* 0x001fce00078e0242 */
.L_x_15680:
[----:B------:R-:W-:-:S13]  /*1ac0*/  ISETP.GE.AND P3, PT, R71, 0x8, PT ;  /* 0x000000084700780c */ /* 0x000fda0003f66270 */
[----:B------:R-:W-:Y:S05]  /*1ad0*/  @!P3 BRA `(.L_x_15682) ;  /* 0x000000000010b947 */ /* 0x000fea0003800000 */
[----:B------:R-:W-:-:S03]  /*1ae0*/  UMOV UR5, 0xffffffff ;  /* 0xffffffff00057882 */ /* 0x000fc60000000000 */
[----:B------:R-:W-:Y:S05]  /*1af0*/  BRA.DIV UR5, `(.L_x_15683) ;  /* 0x0000001e056c7947 */ /* 0x000fea000b800000 */
[----:B------:R0:W0:Y:S02]  /*1b00*/  SHFL.IDX PT, R73, R72, R13, 0x1f ;  /* 0x00001f0d48497589 */ /* 0x00002400000e0000 */
.L_x_15732:
[----:B01----:R-:W-:-:S07]  /*1b10*/  IMAD R66, R21, R73, R66 ;  /* 0x0000004915427224 */ /* 0x003fce00078e0242 */
.L_x_15682:
[----:B------:R-:W-:-:S13]  /*1b20*/  ISETP.GE.AND P3, PT, R71, 0x9, PT ;  /* 0x000000094700780c */ /* 0x000fda0003f66270 */
[----:B------:R-:W-:Y:S05]  /*1b30*/  @!P3 BRA `(.L_x_15684) ;  /* 0x000000000010b947 */ /* 0x000fea0003800000 */
[----:B------:R-:W-:-:S03]  /*1b40*/  UMOV UR5, 0xffffffff ;  /* 0xffffffff00057882 */ /* 0x000fc60000000000 */
[----:B------:R-:W-:Y:S05]  /*1b50*/  BRA.DIV UR5, `(.L_x_15685) ;  /* 0x0000001e05787947 */ /* 0x000fea000b800000 */
[----:B------:R0:W0:Y:S02]  /*1b60*/  SHFL.IDX PT, R73, R72, R14, 0x1f ;  /* 0x00001f0e48497589 */ /* 0x00002400000e0000 */
.L_x_15735:
[----:B0-----:R-:W-:-:S07]  /*1b70*/  IMAD R66, R25, R73, R66 ;  /* 0x0000004919427224 */ /* 0x001fce00078e0242 */
.L_x_15684:
[----:B------:R-:W-:-:S13]  /*1b80*/  ISETP.GE.AND P3, PT, R71, 0xa, PT ;  /* 0x0000000a4700780c */ /* 0x000fda0003f66270 */
[----:B------:R-:W-:Y:S05]  /*1b90*/  @!P3 BRA `(.L_x_15686) ;  /* 0x000000000010b947 */ /* 0x000fea0003800000 */
[----:B------:R-:W-:-:S03]  /*1ba0*/  UMOV UR5, 0xffffffff ;  /* 0xffffffff00057882 */ /* 0x000fc60000000000 */
[----:B------:R-:W-:Y:S05]  /*1bb0*/  BRA.DIV UR5, `(.L_x_15687) ;  /* 0x0000001e05847947 */ /* 0x000fea000b800000 */
[----:B------:R0:W0:Y:S02]  /*1bc0*/  SHFL.IDX PT, R73, R72, R15, 0x1f ;  /* 0x00001f0f48497589 */ /* 0x00002400000e0000 */
.L_x_15738:
[----:B0-----:R-:W-:-:S07]  /*1bd0*/  IMAD R66, R20, R73, R66 ;  /* 0x0000004914427224 */ /* 0x001fce00078e0242 */
.L_x_15686:
[----:B------:R-:W-:-:S13]  /*1be0*/  ISETP.GE.AND P3, PT, R71, 0xb, PT ;  /* 0x0000000b4700780c */ /* 0x000fda0003f66270 */
[----:B------:R-:W-:Y:S05]  /*1bf0*/  @!P3 BRA `(.L_x_15688) ;  /* 0x000000000010b947 */ /* 0x000fea0003800000 */
[----:B------:R-:W-:-:S03]  /*1c00*/  UMOV UR5, 0xffffffff ;  /* 0xffffffff00057882 */ /* 0x000fc60000000000 */
[----:B------:R-:W-:Y:S05]  /*1c10*/  BRA.DIV UR5, `(.L_x_15689) ;  /* 0x0000001e05907947 */ /* 0x000fea000b800000 */
[----:B------:R0:W0:Y:S02]  /*1c20*/  SHFL.IDX PT, R73, R72, R28, 0x1f ;  /* 0x00001f1c48497589 */ /* 0x00002400000e0000 */
.L_x_15741:
[----:B0-----:R-:W-:-:S07]  /*1c30*/  IMAD R66, R17, R73, R66 ;  /* 0x0000004911427224 */ /* 0x001fce00078e0242 */
.L_x_15688:
[----:B------:R-:W-:-:S13]  /*1c40*/  ISETP.GE.AND P3, PT, R71, 0xc, PT ;  /* 0x0000000c4700780c */ /* 0x000fda0003f66270 */
[----:B------:R-:W-:Y:S05]  /*1c50*/  @!P3 BRA `(.L_x_15690) ;  /* 0x000000000010b947 */ /* 0x000fea0003800000 */
[----:B------:R-:W-:-:S03]  /*1c60*/  UMOV UR5, 0xffffffff ;  /* 0xffffffff00057882 */ /* 0x000fc60000000000 */
[----:B------:R-:W-:Y:S05]  /*1c70*/  BRA.DIV UR5, `(.L_x_15691) ;  /* 0x0000001e059c7947 */ /* 0x000fea000b800000 */
[----:B------:R0:W0:Y:S02]  /*1c80*/  SHFL.IDX PT, R73, R72, R29, 0x1f ;  /* 0x00001f1d48497589 */ /* 0x00002400000e0000 */
.L_x_15744:
[----:B0-----:R-:W-:-:S07]  /*1c90*/  IMAD R66, R16, R73, R66 ;  /* 0x0000004910427224 */ /* 0x001fce00078e0242 */
.L_x_15690:
[----:B------:R-:W-:-:S13]  /*1ca0*/  ISETP.GE.AND P3, PT, R71, 0xd, PT ;  /* 0x0000000d4700780c */ /* 0x000fda0003f66270 */
[----:B------:R-:W-:Y:S05]  /*1cb0*/  @!P3 BRA `(.L_x_15692) ;  /* 0x000000000010b947 */ /* 0x000fea0003800000 */
[----:B------:R-:W-:-:S03]  /*1cc0*/  UMOV UR5, 0xffffffff ;  /* 0xffffffff00057882 */ /* 0x000fc60000000000 */
[----:B------:R-:W-:Y:S05]  /*1cd0*/  BRA.DIV UR5, `(.L_x_15693) ;  /* 0x0000001e05a87947 */ /* 0x000fea000b800000 */
[----:B------:R0:W0:Y:S02]  /*1ce0*/  SHFL.IDX PT, R73, R72, R30, 0x1f ;  /* 0x00001f1e48497589 */ /* 0x00002400000e0000 */
.L_x_15747:
[----:B0-----:R-:W-:-:S07]  /*1cf0*/  IMAD R66, R68, R73, R66 ;  /* 0x0000004944427224 */ /* 0x001fce00078e0242 */
.L_x_15692:
[----:B------:R-:W-:-:S13]  /*1d00*/  ISETP.GE.AND P3, PT, R71, 0xe, PT ;  /* 0x0000000e4700780c */ /* 0x000fda0003f66270 */
[----:B------:R-:W-:Y:S05]  /*1d10*/  @!P3 BRA `(.L_x_15694) ;  /* 0x000000000010b947 */ /* 0x000fea0003800000 */
[----:B------:R-:W-:-:S03]  /*1d20*/  UMOV UR5, 0xffffffff ;  /* 0xffffffff00057882 */ /* 0x000fc60000000000 */
[----:B------:R-:W-:Y:S05]  /*1d30*/  BRA.DIV UR5, `(.L_x_15695) ;  /* 0x0000001e05b47947 */ /* 0x000fea000b800000 */
[----:B------:R0:W0:Y:S02]  /*1d40*/  SHFL.IDX PT, R73, R72, R31, 0x1f ;  /* 0x00001f1f48497589 */ /* 0x00002400000e0000 */
.L_x_15750:
[----:B0-----:R-:W-:-:S07]  /*1d50*/  IMAD R66, R69, R73, R66 ;  /* 0x0000004945427224 */ /* 0x001fce00078e0242 */
.L_x_15694:
[----:B------:R-:W-:-:S13]  /*1d60*/  ISETP.GE.AND P3, PT, R71, 0xf, PT ;  /* 0x0000000f4700780c */ /* 0x000fda0003f66270 */
[----:B------:R-:W-:Y:S05]  /*1d70*/  @!P3 BRA `(.L_x_15696) ;  /* 0x000000000010b947 */ /* 0x000fea0003800000 */
[----:B------:R-:W-:-:S03]  /*1d80*/  UMOV UR5, 0xffffffff ;  /* 0xffffffff00057882 */ /* 0x000fc60000000000 */
[----:B------:R-:W-:Y:S05]  /*1d90*/  BRA.DIV UR5, `(.L_x_15697) ;  /* 0x0000001e05c07947 */ /* 0x000fea000b800000 */
[----:B------:R0:W0:Y:S02]  /*1da0*/  SHFL.IDX PT, R73, R72, R36, 0x1f ;  /* 0x00001f2448497589 */ /* 0x00002400000e0000 */
.L_x_15753:
[----:B0-----:R-:W-:-:S07]  /*1db0*/  IMAD R66, R70, R73, R66 ;  /* 0x0000004946427224 */ /* 0x001fce00078e0242 */
.L_x_15696:
[----:B------:R-:W-:-:S13]  /*1dc0*/  ISETP.GE.AND P3, PT, R71, 0x10, PT ;  /* 0x000000104700780c */ /* 0x000fda0003f66270 */
[----:B------:R-:W-:Y:S05]  /*1dd0*/  @!P3 BRA `(.L_x_15698) ;  /* 0x00000004001cb947 */ /* 0x000fea0003800000 */
[----:B------:R-:W-:-:S03]  /*1de0*/  UMOV UR5, 0xffffffff ;  /* 0xffffffff00057882 */ /* 0x000fc60000000000 */
[----:B------:R-:W-:Y:S05]  /*1df0*/  BRA.DIV UR5, `(.L_x_15699) ;  /* 0x0000001e05cc7947 */ /* 0x000fea000b800000 */
[----:B--234-:R2:W3:Y:S02]  /*1e00*/  SHFL.IDX PT, R72, R72, R37, 0x1f ;  /* 0x00001f2548487589 */ /* 0x01c4e400000e0000 */
.L_x_15756:
[----:B0--3--:R-:W-:Y:S01]  /*1e10*/  IMAD R66, R67, R72, R66 ;  /* 0x0000004843427224 */ /* 0x009fe200078e0242 */
[----:B------:R-:W-:Y:S06]  /*1e20*/  BRA `(.L_x_15698) ;  /* 0x0000000400087947 */ /* 0x000fec0003800000 */
.L_x_15667:
        /* <DEDUP_REMOVED lines=66> */
.L_x_15698:
        /* <DEDUP_REMOVED lines=16> */
.L_x_15666:
[----:B------:R-:W-:Y:S05]  /*2350*/  @!P0 BRA `(.L_x_15701) ;  /* 0xffffffec00c08947 */ /* 0x000fea000383ffff */
[----:B------:R-:W-:Y:S05]  /*2360*/  BSYNC.RECONVERGENT B0 ;  /* 0x0000000000007941 */ /* 0x000fea0003800200 */
.L_x_15665:
        /* <DEDUP_REMOVED lines=143> */
.L_x_15705:
[----:B------:R-:W-:Y:S05]  /*2c60*/  BSYNC.RECONVERGENT B0 ;  /* 0x0000000000007941 */ /* 0x000fea0003800200 */
.L_x_15704:
[----:B012---:R-:W-:Y:S01]  /*2c70*/  LOP3.LUT R16, R6, 0xffff, RZ, 0xc0, !PT ;  /* 0x0000ffff06107812 */ /* 0x007fe200078ec0ff */
[----:B------:R-:W-:Y:S03]  /*2c80*/  BSSY.RECONVERGENT B0, `(.L_x_15706) ;  /* 0x000007f000007945 */ /* 0x000fe60003800200 */
[----:B------:R-:W-:-:S13]  /*2c90*/  ISETP.GE.U32.AND P0, PT, R16, 0x2, PT ;  /* 0x000000021000780c */ /* 0x000fda0003f06070 */
[----:B------:R-:W-:Y:S05]  /*2ca0*/  @!P0 BRA `(.L_x_15707) ;  /* 0x0000000400f08947 */ /* 0x000fea0003800000 */
[----:B------:R-:W-:-:S13]  /*2cb0*/  ISETP.NE.AND P0, PT, R0, RZ, PT ;  /* 0x000000ff0000720c */ /* 0x000fda0003f05270 */
.L_x_15708:
        /* <DEDUP_REMOVED lines=123> */
.L_x_15707:
[----:B------:R-:W-:Y:S05]  /*3470*/  BSYNC.RECONVERGENT B0 ;  /* 0x0000000000007941 */ /* 0x000fea0003800200 */
.L_x_15706:
[----:B------:R-:W1:Y:S02]  /*3480*/  LDCU UR5, c[0x0][0x374] ;  /* 0x00006e80ff0577ac */ /* 0x000e640008000800 */
[----:B-1----:R-:W-:Y:S02]  /*3490*/  UIADD3 UR4, UPT, UPT, UR5, UR4, URZ ;  /* 0x0000000405047290 */ /* 0x002fe4000fffe0ff */
[----:B------:R-:W-:-:S04]  /*34a0*/  USHF.L.U32 UR5, UR5, 0x1, URZ ;  /* 0x0000000105057899 */ /* 0x000fc800080006ff */
[----:B------:R-:W-:-:S09]  /*34b0*/  UISETP.GE.U32.AND UP0, UPT, UR4, UR5, UPT ;  /* 0x000000050400728c */ /* 0x000fd2000bf06070 */
[----:B------:R-:W-:Y:S05]  /*34c0*/  BRA.U !UP0, `(.L_x_15709) ;  /* 0xffffffd508ec7547 */ /* 0x000fea000b83ffff */
[----:B------:R-:W-:Y:S05]  /*34d0*/  EXIT ;  /* 0x000000000000794d */ /* 0x000fea0003800000 */
.L_x_15669:
[----:B------:R-:W-:Y:S01]  /*34e0*/  IMAD.MOV.U32 R75, RZ, RZ, R38 ;  /* 0x000000ffff4b7224 */ /* 0x000fe200078e0026 */
[----:B------:R-:W-:Y:S01]  /*34f0*/  MOV R74, 0xffffffff ;  /* 0xffffffff004a7802 */ /* 0x000fe20000000f00 */
[----:B------:R-:W-:-:S07]  /*3500*/  IMAD.MOV.U32 R77, RZ, RZ, 0x1f ;  /* 0x0000001fff4d7424 */ /* 0x000fce00078e00ff */
[----:B01----:R-:W-:Y:S05]  /*3510*/  WARPSYNC.COLLECTIVE R74, `(.L_x_15710) ;  /* 0x000000004a087348 */ /* 0x003fea0003c00000 */
[----:B------:R2:W3:Y:S02]  /*3520*/  SHFL.IDX P3, R73, R72, R75, R77 ;  /* 0x0000004b48497389 */ /* 0x0004e4000006004d */
[----:B0123--:R-:W-:Y:S05]  /*3530*/  ENDCOLLECTIVE ;  /* 0x000000000000791b */ /* 0x00ffea0003800000 */
.L_x_15710:
[----:B------:R-:W-:Y:S05]  /*3540*/  BRA `(.L_x_15711) ;  /* 0xffffffe000c87947 */ /* 0x000fea000383ffff */
.L_x_15671:
[----:B------:R-:W-:Y:S01]  /*3550*/  BSSY B1, `(.L_x_15712) ;  /* 0x0000007000017945 */ /* 0x000fe20003800000 */
[----:B------:R-:W-:Y:S02]  /*3560*/  IMAD.MOV.U32 R75, RZ, RZ, R7 ;  /* 0x000000ffff4b7224 */ /* 0x000fe400078e0007 */
[----:B------:R-:W-:Y:S02]  /*3570*/  IMAD.MOV.U32 R77, RZ, RZ, 0x1f ;  /* 0x0000001fff4d7424 */ /* 0x000fe400078e00ff */
[----:B------:R-:W-:-:S07]  /*3580*/  IMAD.MOV.U32 R74, RZ, RZ, -0x1 ;  /* 0xffffffffff4a7424 */ /* 0x000fce00078e00ff */
[----:B012---:R-:W-:Y:S05]  /*3590*/  WARPSYNC.COLLECTIVE R74, `(.L_x_15713) ;  /* 0x000000004a087348 */ /* 0x007fea0003c00000 */
[----:B------:R3:W4:Y:S02]  /*35a0*/  SHFL.IDX P3, R73, R72, R75, R77 ;  /* 0x0000004b48497389 */ /* 0x000724000006004d */
[----:B01234-:R-:W-:Y:S05]  /*35b0*/  ENDCOLLECTIVE ;  /* 0x000000000000791b */ /* 0x01ffea0003800000 */
.L_x_15713:
[----:B------:R-:W-:Y:S05]  /*35c0*/  BSYNC B1 ;  /* 0x0000000000017941 */ /* 0x000fea0003800000 */
.L_x_15712:
[----:B------:R-:W-:Y:S05]  /*35d0*/  BRA `(.L_x_15714) ;  /* 0xffffffe000bc7947 */ /* 0x000fea000383ffff */
.L_x_15673:
[----:B------:R-:W-:Y:S01]  /*35e0*/  BSSY B1, `(.L_x_15715) ;  /* 0x0000007000017945 */ /* 0x000fe20003800000 */
[----:B------:R-:W-:Y:S01]  /*35f0*/  MOV R75, R8 ;  /* 0x00000008004b7202 */ /* 0x000fe20000000f00 */
[----:B------:R-:W-:Y:S02]  /*3600*/  IMAD.MOV.U32 R77, RZ, RZ, 0x1f ;  /* 0x0000001fff4d7424 */ /* 0x000fe400078e00ff */
[----:B------:R-:W-:-:S07]  /*3610*/  IMAD.MOV.U32 R74, RZ, RZ, -0x1 ;  /* 0xffffffffff4a7424 */ /* 0x000fce00078e00ff */
[----:B0123--:R-:W-:Y:S05]  /*3620*/  WARPSYNC.COLLECTIVE R74, `(.L_x_15716) ;  /* 0x000000004a087348 */ /* 0x00ffea0003c00000 */
[----:B------:R4:W0:Y:S02]  /*3630*/  SHFL.IDX P3, R73, R72, R75, R77 ;  /* 0x0000004b48497389 */ /* 0x000824000006004d */
[----:B01234-:R-:W-:Y:S05]  /*3640*/  ENDCOLLECTIVE ;  /* 0x000000000000791b */ /* 0x01ffea0003800000 */
.L_x_15716:
[----:B------:R-:W-:Y:S05]  /*3650*/  BSYNC B1 ;  /* 0x0000000000017941 */ /* 0x000fea0003800000 */
.L_x_15715:
[----:B------:R-:W-:Y:S05]  /*3660*/  BRA `(.L_x_15717) ;  /* 0xffffffe000b07947 */ /* 0x000fea000383ffff */
.L_x_15675:
[----:B------:R-:W-:Y:S01]  /*3670*/  HFMA2 R77, -RZ, RZ, 0, 1.847743988037109375e-06 ;  /* 0x0000001fff4d7431 */ /* 0x000fe200000001ff */
[----:B------:R-:W-:Y:S01]  /*3680*/  BSSY B1, `(.L_x_15718) ;  /* 0x0000006000017945 */ /* 0x000fe20003800000 */
[----:B------:R-:W-:Y:S02]  /*3690*/  IMAD.MOV.U32 R75, RZ, RZ, R9 ;  /* 0x000000ffff4b7224 */ /* 0x000fe400078e0009 */
[----:B------:R-:W-:-:S07]  /*36a0*/  IMAD.MOV.U32 R74, RZ, RZ, -0x1 ;  /* 0xffffffffff4a7424 */ /* 0x000fce00078e00ff */
[----:B01234-:R-:W-:Y:S05]  /*36b0*/  WARPSYNC.COLLECTIVE R74, `(.L_x_15719) ;  /* 0x000000004a087348 */ /* 0x01ffea0003c00000 */
[----:B------:R0:W0:Y:S02]  /*36c0*/  SHFL.IDX P3, R73, R72, R75, R77 ;  /* 0x0000004b48497389 */ /* 0x000024000006004d */
[----:B01234-:R-:W-:Y:S05]  /*36d0*/  ENDCOLLECTIVE ;  /* 0x000000000000791b */ /* 0x01ffea0003800000 */
.L_x_15719:
[----:B------:R-:W-:Y:S05]  /*36e0*/  BSYNC B1 ;  /* 0x0000000000017941 */ /* 0x000fea0003800000 */
.L_x_15718:
[----:B------:R-:W-:Y:S05]  /*36f0*/  BRA `(.L_x_15720) ;  /* 0xffffffe000a47947 */ /* 0x000fea000383ffff */
.L_x_15677:
[----:B------:R-:W-:Y:S01]  /*3700*/  BSSY B1, `(.L_x_15721) ;  /* 0x0000007000017945 */ /* 0x000fe20003800000 */
[----:B------:R-:W-:Y:S01]  /*3710*/  IMAD.MOV.U32 R75, RZ, RZ, R10 ;  /* 0x000000ffff4b7224 */ /* 0x000fe200078e000a */
[----:B------:R-:W-:Y:S01]  /*3720*/  MOV R74, 0xffffffff ;  /* 0xffffffff004a7802 */ /* 0x000fe20000000f00 */
[----:B------:R-:W-:-:S07]  /*3730*/  IMAD.MOV.U32 R77, RZ, RZ, 0x1f ;  /* 0x0000001fff4d7424 */ /* 0x000fce00078e00ff */
[----:B01234-:R-:W-:Y:S05]  /*3740*/  WARPSYNC.COLLECTIVE R74, `(.L_x_15722) ;  /* 0x000000004a087348 */ /* 0x01ffea0003c00000 */
[----:B------:R0:W0:Y:S02]  /*3750*/  SHFL.IDX P3, R73, R72, R75, R77 ;  /* 0x0000004b48497389 */ /* 0x000024000006004d */
[----:B01234-:R-:W-:Y:S05]  /*3760*/  ENDCOLLECTIVE ;  /* 0x000000000000791b */ /* 0x01ffea0003800000 */
.L_x_15722:
[----:B------:R-:W-:Y:S05]  /*3770*/  BSYNC B1 ;  /* 0x0000000000017941 */ /* 0x000fea0003800000 */
.L_x_15721:
[----:B------:R-:W-:Y:S05]  /*3780*/  BRA `(.L_x_15723) ;  /* 0xffffffe000987947 */ /* 0x000fea000383ffff */
.L_x_15679:
[----:B------:R-:W-:Y:S01]  /*3790*/  BSSY B1, `(.L_x_15724) ;  /* 0x0000007000017945 */ /* 0x000fe20003800000 */
[----:B------:R-:W-:Y:S02]  /*37a0*/  IMAD.MOV.U32 R75, RZ, RZ, R11 ;  /* 0x000000ffff4b7224 */ /* 0x000fe400078e000b */
[----:B------:R-:W-:Y:S02]  /*37b0*/  IMAD.MOV.U32 R77, RZ, RZ, 0x1f ;  /* 0x0000001fff4d7424 */ /* 0x000fe400078e00ff */
[----:B------:R-:W-:-:S07]  /*37c0*/  IMAD.MOV.U32 R74, RZ, RZ, -0x1 ;  /* 0xffffffffff4a7424 */ /* 0x000fce00078e00ff */
[----:B01234-:R-:W-:Y:S05]  /*37d0*/  WARPSYNC.COLLECTIVE R74, `(.L_x_15725) ;  /* 0x000000004a087348 */ /* 0x01ffea0003c00000 */
[----:B------:R0:W0:Y:S02]  /*37e0*/  SHFL.IDX P3, R73, R72, R75, R77 ;  /* 0x0000004b48497389 */ /* 0x000024000006004d */
[----:B01234-:R-:W-:Y:S05]  /*37f0*/  ENDCOLLECTIVE ;  /* 0x000000000000791b */ /* 0x01ffea0003800000 */
.L_x_15725:
[----:B------:R-:W-:Y:S05]  /*3800*/  BSYNC B1 ;  /* 0x0000000000017941 */ /* 0x000fea0003800000 */
.L_x_15724:
[----:B------:R-:W-:Y:S05]  /*3810*/  BRA `(.L_x_15726) ;  /* 0xffffffe0008c7947 */ /* 0x000fea000383ffff */
.L_x_15681:
[----:B------:R-:W-:Y:S01]  /*3820*/  BSSY B1, `(.L_x_15727) ;  /* 0x0000007000017945 */ /* 0x000fe20003800000 */
[----:B------:R-:W-:Y:S01]  /*3830*/  MOV R75, R12 ;  /* 0x0000000c004b7202 */ /* 0x000fe20000000f00 */
[----:B------:R-:W-:Y:S02]  /*3840*/  IMAD.MOV.U32 R77, RZ, RZ, 0x1f ;  /* 0x0000001fff4d7424 */ /* 0x000fe400078e00ff */
[----:B------:R-:W-:-:S07]  /*3850*/  IMAD.MOV.U32 R74, RZ, RZ, -0x1 ;  /* 0xffffffffff4a7424 */ /* 0x000fce00078e00ff */
[----:B01234-:R-:W-:Y:S05]  /*3860*/  WARPSYNC.COLLECTIVE R74, `(.L_x_15728) ;  /* 0x000000004a087348 */ /* 0x01ffea0003c00000 */
[----:B------:R0:W0:Y:S02]  /*3870*/  SHFL.IDX P3, R73, R72, R75, R77 ;  /* 0x0000004b48497389 */ /* 0x000024000006004d */
[----:B01234-:R-:W-:Y:S05]  /*3880*/  ENDCOLLECTIVE ;  /* 0x000000000000791b */ /* 0x01ffea0003800000 */
.L_x_15728:
[----:B------:R-:W-:Y:S05]  /*3890*/  BSYNC B1 ;  /* 0x0000000000017941 */ /* 0x000fea0003800000 */
.L_x_15727:
[----:B------:R-:W-:Y:S05]  /*38a0*/  BRA `(.L_x_15729) ;  /* 0xffffffe000807947 */ /* 0x000fea000383ffff */
.L_x_15683:
[----:B------:R-:W-:Y:S01]  /*38b0*/  HFMA2 R77, -RZ, RZ, 0, 1.847743988037109375e-06 ;  /* 0x0000001fff4d7431 */ /* 0x000fe200000001ff */
[----:B------:R-:W-:Y:S01]  /*38c0*/  BSSY B1, `(.L_x_15730) ;  /* 0x0000006000017945 */ /* 0x000fe20003800000 */
[----:B------:R-:W-:Y:S02]  /*38d0*/  IMAD.MOV.U32 R75, RZ, RZ, R13 ;  /* 0x000000ffff4b7224 */ /* 0x000fe400078e000d */
[----:B------:R-:W-:-:S07]  /*38e0*/  IMAD.MOV.U32 R74, RZ, RZ, -0x1 ;  /* 0xffffffffff4a7424 */ /* 0x000fce00078e00ff */
[----:B01234-:R-:W-:Y:S05]  /*38f0*/  WARPSYNC.COLLECTIVE R74, `(.L_x_15731) ;  /* 0x000000004a087348 */ /* 0x01ffea0003c00000 */
[----:B------:R0:W0:Y:S02]  /*3900*/  SHFL.IDX P3, R73, R72, R75, R77 ;  /* 0x0000004b48497389 */ /* 0x000024000006004d */
[----:B01234-:R-:W-:Y:S05]  /*3910*/  ENDCOLLECTIVE ;  /* 0x000000000000791b */ /* 0x01ffea0003800000 */
.L_x_15731:
[----:B------:R-:W-:Y:S05]  /*3920*/  BSYNC B1 ;  /* 0x0000000000017941 */ /* 0x000fea0003800000 */
.L_x_15730:
[----:B------:R-:W-:Y:S05]  /*3930*/  BRA `(.L_x_15732) ;  /* 0xffffffe000747947 */ /* 0x000fea000383ffff */
.L_x_15685:
[----:B------:R-:W-:Y:S01]  /*3940*/  BSSY B1, `(.L_x_15733) ;  /* 0x0000007000017945 */ /* 0x000fe20003800000 */
[----:B------:R-:W-:Y:S01]  /*3950*/  IMAD.MOV.U32 R75, RZ, RZ, R14 ;  /* 0x000000ffff4b7224 */ /* 0x000fe200078e000e */
[----:B------:R-:W-:Y:S01]  /*3960*/  MOV R74, 0xffffffff ;  /* 0xffffffff004a7802 */ /* 0x000fe20000000f00 */
[----:B------:R-:W-:-:S07]  /*3970*/  IMAD.MOV.U32 R77, RZ, RZ, 0x1f ;  /* 0x0000001fff4d7424 */ /* 0x000fce00078e00ff */
[----:B01234-:R-:W-:Y:S05]  /*3980*/  WARPSYNC.COLLECTIVE R74, `(.L_x_15734) ;  /* 0x000000004a087348 */ /* 0x01ffea0003c00000 */
[----:B------:R0:W0:Y:S02]  /*3990*/  SHFL.IDX P3, R73, R72, R75, R77 ;  /* 0x0000004b48497389 */ /* 0x000024000006004d */
[----:B01234-:R-:W-:Y:S05]  /*39a0*/  ENDCOLLECTIVE ;  /* 0x000000000000791b */ /* 0x01ffea0003800000 */
.L_x_15734:
[----:B------:R-:W-:Y:S05]  /*39b0*/  BSYNC B1 ;  /* 0x0000000000017941 */ /* 0x000fea0003800000 */
.L_x_15733:
[----:B------:R-:W-:Y:S05]  /*39c0*/  BRA `(.L_x_15735) ;  /* 0xffffffe000687947 */ /* 0x000fea000383ffff */
.L_x_15687:
[----:B------:R-:W-:Y:S01]  /*39d0*/  BSSY B1, `(.L_x_15736) ;  /* 0x0000007000017945 */ /* 0x000fe20003800000 */
[----:B------:R-:W-:Y:S02]  /*39e0*/  IMAD.MOV.U32 R75, RZ, RZ, R15 ;  /* 0x000000ffff4b7224 */ /* 0x000fe400078e000f */
[----:B------:R-:W-:Y:S02]  /*39f0*/  IMAD.MOV.U32 R77, RZ, RZ, 0x1f ;  /* 0x0000001fff4d7424 */ /* 0x000fe400078e00ff */
[----:B------:R-:W-:-:S07]  /*3a00*/  IMAD.MOV.U32 R74, RZ, RZ, -0x1 ;  /* 0xffffffffff4a7424 */ /* 0x000fce00078e00ff */
[----:B01234-:R-:W-:Y:S05]  /*3a10*/  WARPSYNC.COLLECTIVE R74, `(.L_x_15737) ;  /* 0x000000004a087348 */ /* 0x01ffea0003c00000 */
[----:B------:R0:W0:Y:S02]  /*3a20*/  SHFL.IDX P3, R73, R72, R75, R77 ;  /* 0x0000004b48497389 */ /* 0x000024000006004d */
[----:B01234-:R-:W-:Y:S05]  /*3a30*/  ENDCOLLECTIVE ;  /* 0x000000000000791b */ /* 0x01ffea0003800000 */
.L_x_15737:
[----:B------:R-:W-:Y:S05]  /*3a40*/  BSYNC B1 ;  /* 0x0000000000017941 */ /* 0x000fea0003800000 */
.L_x_15736:
[----:B------:R-:W-:Y:S05]  /*3a50*/  BRA `(.L_x_15738) ;  /* 0xffffffe0005c7947 */ /* 0x000fea000383ffff */
.L_x_15689:
[----:B------:R-:W-:Y:S01]  /*3a60*/  BSSY B1, `(.L_x_15739) ;  /* 0x0000007000017945 */ /* 0x000fe20003800000 */
[----:B------:R-:W-:Y:S01]  /*3a70*/  MOV R75, R28 ;  /* 0x0000001c004b7202 */ /* 0x000fe20000000f00 */
[----:B------:R-:W-:Y:S02]  /*3a80*/  IMAD.MOV.U32 R77, RZ, RZ, 0x1f ;  /* 0x0000001fff4d7424 */ /* 0x000fe400078e00ff */
[----:B------:R-:W-:-:S07]  /*3a90*/  IMAD.MOV.U32 R74, RZ, RZ, -0x1 ;  /* 0xffffffffff4a7424 */ /* 0x000fce00078e00ff */
[----:B01234-:R-:W-:Y:S05]  /*3aa0*/  WARPSYNC.COLLECTIVE R74, `(.L_x_15740) ;  /* 0x000000004a087348 */ /* 0x01ffea0003c00000 */
[----:B------:R0:W0:Y:S02]  /*3ab0*/  SHFL.IDX P3, R73, R72, R75, R77 ;  /* 0x0000004b48497389 */ /* 0x000024000006004d */
[----:B01234-:R-:W-:Y:S05]  /*3ac0*/  ENDCOLLECTIVE ;  /* 0x000000000000791b */ /* 0x01ffea0003800000 */
.L_x_15740:
[----:B------:R-:W-:Y:S05]  /*3ad0*/  BSYNC B1 ;  /* 0x0000000000017941 */ /* 0x000fea0003800000 */
.L_x_15739:
[----:B------:R-:W-:Y:S05]  /*3ae0*/  BRA `(.L_x_15741) ;  /* 0xffffffe000507947 */ /* 0x000fea000383ffff */
.L_x_15691:
[----:B------:R-:W-:Y:S01]  /*3af0*/  HFMA2 R77, -RZ, RZ, 0, 1.847743988037109375e-06 ;  /* 0x0000001fff4d7431 */ /* 0x000fe200000001ff */
[----:B------:R-:W-:Y:S01]  /*3b00*/  BSSY B1, `(.L_x_15742) ;  /* 0x0000006000017945 */ /* 0x000fe20003800000 */
[----:B------:R-:W-:Y:S02]  /*3b10*/  IMAD.MOV.U32 R75, RZ, RZ, R29 ;  /* 0x000000ffff4b7224 */ /* 0x000fe400078e001d */
[----:B------:R-:W-:-:S07]  /*3b20*/  IMAD.MOV.U32 R74, RZ, RZ, -0x1 ;  /* 0xffffffffff4a7424 */ /* 0x000fce00078e00ff */
[----:B01234-:R-:W-:Y:S05]  /*3b30*/  WARPSYNC.COLLECTIVE R74, `(.L_x_15743) ;  /* 0x000000004a087348 */ /* 0x01ffea0003c00000 */
[----:B------:R0:W0:Y:S02]  /*3b40*/  SHFL.IDX P3, R73, R72, R75, R77 ;  /* 0x0000004b48497389 */ /* 0x000024000006004d */
[----:B01234-:R-:W-:Y:S05]  /*3b50*/  ENDCOLLECTIVE ;  /* 0x000000000000791b */ /* 0x01ffea0003800000 */
.L_x_15743:
[----:B------:R-:W-:Y:S05]  /*3b60*/  BSYNC B1 ;  /* 0x0000000000017941 */ /* 0x000fea0003800000 */
.L_x_15742:
[----:B------:R-:W-:Y:S05]  /*3b70*/  BRA `(.L_x_15744) ;  /* 0xffffffe000447947 */ /* 0x000fea000383ffff */
.L_x_15693:
[----:B------:R-:W-:Y:S01]  /*3b80*/  BSSY B1, `(.L_x_15745) ;  /* 0x0000007000017945 */ /* 0x000fe20003800000 */
[----:B------:R-:W-:Y:S01]  /*3b90*/  IMAD.MOV.U32 R75, RZ, RZ, R30 ;  /* 0x000000ffff4b7224 */ /* 0x000fe200078e001e */
[----:B------:R-:W-:Y:S01]  /*3ba0*/  MOV R74, 0xffffffff ;  /* 0xffffffff004a7802 */ /* 0x000fe20000000f00 */
[----:B------:R-:W-:-:S07]  /*3bb0*/  IMAD.MOV.U32 R77, RZ, RZ, 0x1f ;  /* 0x0000001fff4d7424 */ /* 0x000fce00078e00ff */
[----:B01234-:R-:W-:Y:S05]  /*3bc0*/  WARPSYNC.COLLECTIVE R74, `(.L_x_15746) ;  /* 0x000000004a087348 */ /* 0x01ffea0003c00000 */
[----:B------:R0:W0:Y:S02]  /*3bd0*/  SHFL.IDX P3, R73, R72, R75, R77 ;  /* 0x0000004b48497389 */ /* 0x000024000006004d */
[----:B01234-:R-:W-:Y:S05]  /*3be0*/  ENDCOLLECTIVE ;  /* 0x000000000000791b */ /* 0x01ffea0003800000 */
.L_x_15746:
[----:B------:R-:W-:Y:S05]  /*3bf0*/  BSYNC B1 ;  /* 0x0000000000017941 */ /* 0x000fea0003800000 */
.L_x_15745:
[----:B------:R-:W-:Y:S05]  /*3c00*/  BRA `(.L_x_15747) ;  /* 0xffffffe000387947 */ /* 0x000fea000383ffff */
.L_x_15695:
[----:B------:R-:W-:Y:S01]  /*3c10*/  BSSY B1, `(.L_x_15748) ;  /* 0x0000007000017945 */ /* 0x000fe20003800000 */
[----:B------:R-:W-:Y:S02]  /*3c20*/  IMAD.MOV.U32 R75, RZ, RZ, R31 ;  /* 0x000000ffff4b7224 */ /* 0x000fe400078e001f */
[----:B------:R-:W-:Y:S02]  /*3c30*/  IMAD.MOV.U32 R77, RZ, RZ, 0x1f ;  /* 0x0000001fff4d7424 */ /* 0x000fe400078e00ff */
[----:B------:R-:W-:-:S07]  /*3c40*/  IMAD.MOV.U32 R74, RZ, RZ, -0x1 ;  /* 0xffffffffff4a7424 */ /* 0x000fce00078e00ff */
[----:B01234-:R-:W-:Y:S05]  /*3c50*/  WARPSYNC.COLLECTIVE R74, `(.L_x_15749) ;  /* 0x000000004a087348 */ /* 0x01ffea0003c00000 */
[----:B------:R0:W0:Y:S02]  /*3c60*/  SHFL.IDX P3, R73, R72, R75, R77 ;  /* 0x0000004b48497389 */ /* 0x000024000006004d */
[----:B01234-:R-:W-:Y:S05]  /*3c70*/  ENDCOLLECTIVE ;  /* 0x000000000000791b */ /* 0x01ffea0003800000 */
.L_x_15749:
[----:B------:R-:W-:Y:S05]  /*3c80*/  BSYNC B1 ;  /* 0x0000000000017941 */ /* 0x000fea0003800000 */
.L_x_15748:
[----:B------:R-:W-:Y:S05]  /*3c90*/  BRA `(.L_x_15750) ;  /* 0xffffffe0002c7947 */ /* 0x000fea000383ffff */
.L_x_15697:
[----:B------:R-:W-:Y:S01]  /*3ca0*/  BSSY B1, `(.L_x_15751) ;  /* 0x0000007000017945 */ /* 0x000fe20003800000 */
[----:B------:R-:W-:Y:S01]  /*3cb0*/  MOV R75, R36 ;  /* 0x00000024004b7202 */ /* 0x000fe20000000f00 */
[----:B------:R-:W-:Y:S02]  /*3cc0*/  IMAD.MOV.U32 R77, RZ, RZ, 0x1f ;  /* 0x0000001fff4d7424 */ /* 0x000fe400078e00ff */
[----:B------:R-:W-:-:S07]  /*3cd0*/  IMAD.MOV.U32 R74, RZ, RZ, -0x1 ;  /* 0xffffffffff4a7424 */ /* 0x000fce00078e00ff */
[----:B01234-:R-:W-:Y:S05]  /*3ce0*/  WARPSYNC.COLLECTIVE R74, `(.L_x_15752) ;  /* 0x000000004a087348 */ /* 0x01ffea0003c00000 */
[----:B------:R0:W0:Y:S02]  /*3cf0*/  SHFL.IDX P3, R73, R72, R75, R77 ;  /* 0x0000004b48497389 */ /* 0x000024000006004d */
[----:B01234-:R-:W-:Y:S05]  /*3d00*/  ENDCOLLECTIVE ;  /* 0x000000000000791b */ /* 0x01ffea0003800000 */
.L_x_15752:
[----:B------:R-:W-:Y:S05]  /*3d10*/  BSYNC B1 ;  /* 0x0000000000017941 */ /* 0x000fea0003800000 */
.L_x_15751:
[----:B------:R-:W-:Y:S05]  /*3d20*/  BRA `(.L_x_15753) ;  /* 0xffffffe000207947 */ /* 0x000fea000383ffff */
.L_x_15699:
[----:B------:R-:W-:Y:S01]  /*3d30*/  HFMA2 R77, -RZ, RZ, 0, 1.847743988037109375e-06 ;  /* 0x0000001fff4d7431 */ /* 0x000fe200000001ff */
[----:B------:R-:W-:Y:S01]  /*3d40*/  BSSY B1, `(.L_x_15754) ;  /* 0x0000006000017945 */ /* 0x000fe20003800000 */
[----:B------:R-:W-:Y:S02]  /*3d50*/  IMAD.MOV.U32 R75, RZ, RZ, R37 ;  /* 0x000000ffff4b7224 */ /* 0x000fe400078e0025 */
[----:B------:R-:W-:-:S07]  /*3d60*/  IMAD.MOV.U32 R74, RZ, RZ, -0x1 ;  /* 0xffffffffff4a7424 */ /* 0x000fce00078e00ff */
[----:B01234-:R-:W-:Y:S05]  /*3d70*/  WARPSYNC.COLLECTIVE R74, `(.L_x_15755) ;  /* 0x000000004a087348 */ /* 0x01ffea0003c00000 */
[----:B------:R0:W0:Y:S02]  /*3d80*/  SHFL.IDX P3, R73, R72, R75, R77 ;  /* 0x0000004b48497389 */ /* 0x000024000006004d */
[----:B01234-:R-:W-:Y:S05]  /*3d90*/  ENDCOLLECTIVE ;  /* 0x000000000000791b */ /* 0x01ffea0003800000 */
.L_x_15755:
[----:B------:R-:W-:Y:S05]  /*3da0*/  BSYNC B1 ;  /* 0x0000000000017941 */ /* 0x000fea0003800000 */
.L_x_15754:
[----:B------:R-:W-:Y:S01]  /*3db0*/  IMAD.MOV.U32 R72, RZ, RZ, R73 ;  /* 0x000000ffff487224 */ /* 0x000fe200078e0049 */
[----:B------:R-:W-:Y:S06]  /*3dc0*/  BRA `(.L_x_15756) ;  /* 0xffffffe000107947 */ /* 0x000fec000383ffff */
        .weak           $__internal_336_$__cuda_sm20_div_s16
        .type           $__internal_336_$__cuda_sm20_div_s16,@function
        .size           $__internal_336_$__cuda_sm20_div_s16,($__internal_337_$__cuda_sm20_div_u16 - $__internal_336_$__cuda_sm20_div_s16)
$__internal_336_$__cuda_sm20_div_s16:
        /* <DEDUP_REMOVED lines=23> */
[----:B------:R-:W-:Y:S05]  /*3f40*/  RET.REL.NODEC R16 `(_Z9cuda_gemmIiLi128ELi2ELi1ELi1024ELi64ELi64ELi64ELi0ELi0EEviiiPT_S1_S1_iii) ;  /* 0xffffffc0102c7950 */ /* 0x000fea0003c3ffff */
        .weak           $__internal_337_$__cuda_sm20_div_u16
        .type           $__internal_337_$__cuda_sm20_div_u16,@function
        .size           $__internal_337_$__cuda_sm20_div_u16,(.L_x_38840 - $__internal_337_$__cuda_sm20_div_u16)
$__internal_337_$__cuda_sm20_div_u16:
        /* <DEDUP_REMOVED lines=18> */
[----:B------:R-:W-:Y:S06]  /*4070*/  RET.REL.NODEC R8 `(_Z9cuda_gemmIiLi128ELi2ELi1ELi1024ELi64ELi64ELi64ELi0ELi0EEviiiPT_S1_S1_iii) ;  /* 0xffffffbc08e07950 */ /* 0x000fec0003c3ffff */
.L_x_15757:
        /* <DEDUP_REMOVED lines=16> */
.L_x_38840:


//--------------------- .text._Z9cuda_gemmIiLi128ELi2ELi1ELi1024ELi32ELi32ELi64ELi1ELi1EEviiiPT_S1_S1_iii --------------------------
	.section	.text._Z9cuda_gemmIiLi128ELi2ELi1ELi1024ELi32ELi32ELi64ELi1ELi1EEviiiPT_S1_S1_iii,"ax",@progbits
	.align	128
        .global         _Z9cuda_gemmIiLi128ELi2ELi1ELi1024ELi32ELi32ELi64ELi1ELi1EEviiiPT_S1_S1_iii
        .type           _Z9cuda_gemmIiLi128ELi2ELi1ELi1024ELi32ELi32ELi64ELi1ELi1EEviiiPT_S1_S1_iii,@function
        .size           _Z9cuda_gemmIiLi128ELi2ELi1ELi1024ELi32ELi32ELi64ELi1ELi1EEviiiPT_S1_S1_iii,(.L_x_38841 - _Z9cuda_gemmIiLi128ELi2ELi1ELi1024ELi32ELi32ELi64ELi1ELi1EEviiiPT_S1_S1_iii)
        .other          _Z9cuda_gemmIiLi128ELi2ELi1ELi1024ELi32ELi32ELi64ELi1ELi1EEviiiPT_S1_S1_iii,@"STO_CUDA_ENTRY STV_DEFAULT"
_Z9cuda_gemmIiLi128ELi2ELi1ELi1024ELi32ELi32ELi64ELi1ELi1EEviiiPT_S1_S1_iii:
.text._Z9cuda_gemmIiLi128ELi2ELi1ELi1024ELi32ELi32ELi64ELi1ELi1EEviiiPT_S1_S1_iii:
        /* <DEDUP_REMOVED lines=31> */
[----:B------:R-:W-:Y:S05]  /*01f0*/  CALL.REL.NOINC `($__internal_338_$__cuda_sm20_div_u16) ;  /* 0x0000001c00147944 */ /* 0x000fea0003c00000 */
        /* <DEDUP_REMOVED lines=8> */
[----:B------:R-:W-:Y:S05]  /*0280*/  CALL.REL.NOINC `($__internal_338_$__cuda_sm20_div_u16) ;  /* 0x0000001800f07944 */ /* 0x000fea0003c00000 */
        /* <DEDUP_REMOVED lines=82> */
.L_x_15776:
        /* <DEDUP_REMOVED lines=26> */
.L_x_15759:
[----:B------:R-:W-:Y:S05]  /*0950*/  BSYNC.RECONVERGENT B0 ;  /* 0x0000000000007941 */ /* 0x000fea0003800200 */
.L_x_15758:
[----:B------:R-:W-:Y:S01]  /*0960*/  BSSY.RECONVERGENT B0, `(.L_x_15760) ;  /* 0x000000d000007945 */ /* 0x000fe20003800200 */
[----:B------:R-:W-:-:S07]  /*0970*/  IMAD R17, R16, 0x4, R19 ;  /* 0x0000000410117824 */ /* 0x000fce00078e0213 */
.L_x_15761:
        /* <DEDUP_REMOVED lines=12> */
.L_x_15760:
        /* <DEDUP_REMOVED lines=36> */
.L_x_15763:
[----:B------:R-:W-:Y:S05]  /*0c80*/  BSYNC.RECONVERGENT B0 ;  /* 0x0000000000007941 */ /* 0x000fea0003800200 */
.L_x_15762:
[----:B------:R-:W-:Y:S04]  /*0c90*/  BSSY.RECONVERGENT B0, `(.L_x_15764) ;  /* 0x0000020000007945 */ /* 0x000fe80003800200 */
[----:B------:R-:W-:Y:S05]  /*0ca0*/  @!P1 BRA `(.L_x_15765) ;  /* 0x0000000000789947 */ /* 0x000fea0003800000 */
[----:B------:R-:W-:-:S05]  /*0cb0*/  VIADD R24, R24, 0x880 ;  /* 0x0000088018187836 */ /* 0x000fca0000000000 */
[----:B------:R-:W-:-:S07]  /*0cc0*/  LEA R59, R59, R24, 0x18 ;  /* 0x000000183b3b7211 */ /* 0x000fce00078ec0ff */
.L_x_15766:
        /* <DEDUP_REMOVED lines=28> */
.L_x_15765:
[----:B------:R-:W-:Y:S05]  /*0e90*/  BSYNC.RECONVERGENT B0 ;  /* 0x0000000000007941 */ /* 0x000fea0003800200 */
.L_x_15764:
[----:B012-4-:R-:W-:-:S07]  /*0ea0*/  HFMA2 R19, -RZ, RZ, 0, 0 ;  /* 0x00000000ff137431 */ /* 0x017fce00000001ff */
.L_x_15770:
[----:B------:R-:W-:Y:S01]  /*0eb0*/  PLOP3.LUT P1, PT, P0, PT, PT, 0x80, 0x8 ;  /* 0x000000000008781c */ /* 0x000fe2000072f070 */
[----:B------:R-:W-:Y:S01]  /*0ec0*/  IMAD.IADD R23, R56, 0x1, R19 ;  /* 0x0000000138177824 */ /* 0x000fe200078e0213 */
[----:B-12---:R-:W-:-:S11]  /*0ed0*/  SHF.R.U32.HI R18, RZ, 0x4, R2 ;  /* 0x00000004ff127819 */ /* 0x006fd60000011602 */
.L_x_15767:
        /* <DEDUP_REMOVED lines=33> */
.L_x_15769:
        /* <DEDUP_REMOVED lines=35> */
.L_x_15793:
        /* <DEDUP_REMOVED lines=54> */
.L_x_15772:
[----:B------:R-:W-:Y:S05]  /*1680*/  BSYNC.RECONVERGENT B0 ;  /* 0x0000000000007941 */ /* 0x000fea0003800200 */
.L_x_15771:
[----:B------:R-:W-:Y:S04]  /*1690*/  BSSY.RECONVERGENT B0, `(.L_x_15773) ;  /* 0x0000022000007945 */ /* 0x000fe80003800200 */
[----:B------:R-:W-:Y:S05]  /*16a0*/  @!P0 BRA `(.L_x_15774) ;  /* 0x0000000000808947 */ /* 0x000fea0003800000 */
[----:B0---4-:R-:W0:Y:S01]  /*16b0*/  S2R R17, SR_CgaCtaId ;  /* 0x0000000000117919 */ /* 0x011e220000008800 */
[----:B------:R-:W-:-:S05]  /*16c0*/  MOV R16, 0x400 ;  /* 0x0000040000107802 */ /* 0x000fca0000000f00 */
[----:B------:R-:W-:-:S05]  /*16d0*/  VIADD R16, R16, 0x1880 ;  /* 0x0000188010107836 */ /* 0x000fca0000000000 */
[----:B0-----:R-:W-:-:S07]  /*16e0*/  LEA R68, R17, R16, 0x18 ;  /* 0x0000001011447211 */ /* 0x001fce00078ec0ff */
.L_x_15775:
        /* <DEDUP_REMOVED lines=28> */
.L_x_15774:
[----:B------:R-:W-:Y:S05]  /*18b0*/  BSYNC.RECONVERGENT B0 ;  /* 0x0000000000007941 */ /* 0x000fea0003800200 */
.L_x_15773:
[C---:B------:R-:W-:Y:S01]  /*18c0*/  IMAD.IADD R57, R0.reuse, 0x1, R57 ;  /* 0x0000000100397824 */ /* 0x040fe200078e0239 */
[----:B0---4-:R-:W-:-:S04]  /*18d0*/  SHF.L.U32 R16, R0, 0x1, RZ ;  /* 0x0000000100107819 */ /* 0x011fc800000006ff */
[----:B------:R-:W-:-:S13]  /*18e0*/  ISETP.GE.U32.AND P0, PT, R57, R16, PT ;  /* 0x000000103900720c */ /* 0x000fda0003f06070 */
[----:B------:R-:W-:Y:S05]  /*18f0*/  @!P0 BRA `(.L_x_15776) ;  /* 0xffffffec00ac8947 */ /* 0x000fea000383ffff */
[----:B------:R-:W-:Y:S05]  /*1900*/  EXIT ;  /* 0x000000000000794d */ /* 0x000fea0003800000 */
.L_x_15768:
[----:B------:R-:W-:Y:S01]  /*1910*/  IMAD.MOV.U32 R63, RZ, RZ, R37 ;  /* 0x000000ffff3f7224 */ /* 0x000fe200078e0025 */
[----:B------:R-:W-:Y:S01]  /*1920*/  MOV R61, 0xffffffff ;  /* 0xffffffff003d7802 */ /* 0x000fe20000000f00 */
[----:B------:R-:W-:-:S07]  /*1930*/  IMAD.MOV.U32 R62, RZ, RZ, 0x1f ;  /* 0x0000001fff3e7424 */ /* 0x000fce00078e00ff */
[----:B012---:R-:W-:Y:S05]  /*1940*/  WARPSYNC.COLLECTIVE R61, `(.L_x_15777) ;  /* 0x000000003d087348 */ /* 0x007fea0003c00000 */
[----:B--2---:R2:W3:Y:S02]  /*1950*/  SHFL.IDX P2, R66, R65, R63, R62 ;  /* 0x0000003f41427389 */ /* 0x0044e4000004003e */
[----:B0123--:R-:W-:Y:S05]  /*1960*/  ENDCOLLECTIVE ;  /* 0x000000000000791b */ /* 0x00ffea0003800000 */
.L_x_15777:
[----:B------:R-:W-:Y:S02]  /*1970*/  IMAD.MOV.U32 R63, RZ, RZ, R36 ;  /* 0x000000ffff3f7224 */ /* 0x000fe400078e0024 */
[----:B------:R-:W-:-:S07]  /*1980*/  IMAD.MOV.U32 R67, RZ, RZ, R66 ;  /* 0x000000ffff437224 */ /* 0x000fce00078e0042 */
[----:B------:R-:W-:Y:S05]  /*1990*/  WARPSYNC.COLLECTIVE R61, `(.L_x_15778) ;  /* 0x000000003d087348 */ /* 0x000fea0003c00000 */
[----:B------:R0:W1:Y:S02]  /*19a0*/  SHFL.IDX P2, R66, R65, R63, R62 ;  /* 0x0000003f41427389 */ /* 0x000064000004003e */
[----:B01----:R-:W-:Y:S05]  /*19b0*/  ENDCOLLECTIVE ;  /* 0x000000000000791b */ /* 0x003fea0003800000 */
.L_x_15778:
[----:B------:R-:W-:Y:S01]  /*19c0*/  IMAD R68, R60, R67, RZ ;  /* 0x000000433c447224 */ /* 0x000fe200078e02ff */
[----:B------:R-:W-:-:S03]  /*19d0*/  MOV R63, R35 ;  /* 0x00000023003f7202 */ /* 0x000fc60000000f00 */
[----:B------:R-:W-:-:S07]  /*19e0*/  IMAD R68, R59, R66, R68 ;  /* 0x000000423b447224 */ /* 0x000fce00078e0244 */
[----:B------:R-:W-:Y:S05]  /*19f0*/  WARPSYNC.COLLECTIVE R61, `(.L_x_15779) ;  /* 0x000000003d087348 */ /* 0x000fea0003c00000 */
[----:B------:R0:W1:Y:S02]  /*1a00*/  SHFL.IDX P2, R66, R65, R63, R62 ;  /* 0x0000003f41427389 */ /* 0x000064000004003e */
[----:B01----:R-:W-:Y:S05]  /*1a10*/  ENDCOLLECTIVE ;  /* 0x000000000000791b */ /* 0x003fea0003800000 */
.L_x_15779:
[----:B------:R-:W-:Y:S02]  /*1a20*/  IMAD.MOV.U32 R63, RZ, RZ, R34 ;  /* 0x000000ffff3f7224 */ /* 0x000fe400078e0022 */
[----:B------:R-:W-:-:S07]  /*1a30*/  IMAD R67, R31, R66, R68 ;  /* 0x000000421f437224 */ /* 0x000fce00078e0244 */
[----:B------:R-:W-:Y:S05]  /*1a40*/  WARPSYNC.COLLECTIVE R61, `(.L_x_15780) ;  /* 0x000000003d087348 */ /* 0x000fea0003c00000 */
[----:B------:R0:W1:Y:S02]  /*1a50*/  SHFL.IDX P2, R66, R65, R63, R62 ;  /* 0x0000003f41427389 */ /* 0x000064000004003e */
[----:B01----:R-:W-:Y:S05]  /*1a60*/  ENDCOLLECTIVE ;  /* 0x000000000000791b */ /* 0x003fea0003800000 */
.L_x_15780:
[----:B------:R-:W-:Y:S02]  /*1a70*/  IMAD.MOV.U32 R63, RZ, RZ, R33 ;  /* 0x000000ffff3f7224 */ /* 0x000fe400078e0021 */
[----:B------:R-:W-:-:S07]  /*1a80*/  IMAD R68, R30, R66, R67 ;  /* 0x000000421e447224 */ /* 0x000fce00078e0243 */
[----:B------:R-:W-:Y:S05]  /*1a90*/  WARPSYNC.COLLECTIVE R61, `(.L_x_15781) ;  /* 0x000000003d087348 */ /* 0x000fea0003c00000 */
[----:B------:R0:W1:Y:S02]  /*1aa0*/  SHFL.IDX P2, R66, R65, R63, R62 ;  /* 0x0000003f41427389 */ /* 0x000064000004003e */
[----:B01----:R-:W-:Y:S05]  /*1ab0*/  ENDCOLLECTIVE ;  /* 0x000000000000791b */ /* 0x003fea0003800000 */
.L_x_15781:
[----:B------:R-:W-:Y:S01]  /*1ac0*/  MOV R63, R32 ;  /* 0x00000020003f7202 */ /* 0x000fe20000000f00 */
[----:B------:R-:W-:-:S07]  /*1ad0*/  IMAD R67, R29, R66, R68 ;  /* 0x000000421d437224 */ /* 0x000fce00078e0244 */
[----:B------:R-:W-:Y:S05]  /*1ae0*/  WARPSYNC.COLLECTIVE R61, `(.L_x_15782) ;  /* 0x000000003d087348 */ /* 0x000fea0003c00000 */
[----:B------:R0:W1:Y:S02]  /*1af0*/  SHFL.IDX P2, R66, R65, R63, R62 ;  /* 0x0000003f41427389 */ /* 0x000064000004003e */
[----:B01----:R-:W-:Y:S05]  /*1b00*/  ENDCOLLECTIVE ;  /* 0x000000000000791b */ /* 0x003fea0003800000 */
.L_x_15782:
[----:B------:R-:W-:Y:S02]  /*1b10*/  IMAD.MOV.U32 R63, RZ, RZ, R6 ;  /* 0x000000ffff3f7224 */ /* 0x000fe400078e0006 */
[----:B------:R-:W-:-:S07]  /*1b20*/  IMAD R68, R28, R66, R67 ;  /* 0x000000421c447224 */ /* 0x000fce00078e0243 */
[----:B------:R-:W-:Y:S05]  /*1b30*/  WARPSYNC.COLLECTIVE R61, `(.L_x_15783) ;  /* 0x000000003d087348 */ /* 0x000fea0003c00000 */
[----:B------:R0:W1:Y:S02]  /*1b40*/  SHFL.IDX P2, R66, R65, R63, R62 ;  /* 0x0000003f41427389 */ /* 0x000064000004003e */
[----:B01----:R-:W-:Y:S05]  /*1b50*/  ENDCOLLECTIVE ;  /* 0x000000000000791b */ /* 0x003fea0003800000 */
.L_x_15783:
[----:B------:R-:W-:Y:S02]  /*1b60*/  IMAD.MOV.U32 R63, RZ, RZ, R7 ;  /* 0x000000ffff3f7224 */ /* 0x000fe400078e0007 */
[----:B------:R-:W-:-:S07]  /*1b70*/  IMAD R67, R27, R66, R68 ;  /* 0x000000421b437224 */ /* 0x000fce00078e0244 */
[----:B------:R-:W-:Y:S05]  /*1b80*/  WARPSYNC.COLLECTIVE R61, `(.L_x_15784) ;  /* 0x000000003d087348 */ /* 0x000fea0003c00000 */
[----:B------:R0:W1:Y:S02]  /*1b90*/  SHFL.IDX P2, R66, R65, R63, R62 ;  /* 0x0000003f41427389 */ /* 0x000064000004003e */
[----:B01----:R-:W-:Y:S05]  /*1ba0*/  ENDCOLLECTIVE ;  /* 0x000000000000791b */ /* 0x003fea0003800000 */
.L_x_15784:
[----:B------:R-:W-:Y:S01]  /*1bb0*/  MOV R63, R5 ;  /* 0x00000005003f7202 */ /* 0x000fe20000000f00 */
[----:B------:R-:W-:-:S07]  /*1bc0*/  IMAD R68, R26, R66, R67 ;  /* 0x000000421a447224 */ /* 0x000fce00078e0243 */
[----:B------:R-:W-:Y:S05]  /*1bd0*/  WARPSYNC.COLLECTIVE R61, `(.L_x_15785) ;  /* 0x000000003d087348 */ /* 0x000fea0003c00000 */
[----:B------:R0:W1:Y:S02]  /*1be0*/  SHFL.IDX P2, R66, R65, R63, R62 ;  /* 0x0000003f41427389 */ /* 0x000064000004003e */
[----:B01----:R-:W-:Y:S05]  /*1bf0*/  ENDCOLLECTIVE ;  /* 0x000000000000791b */ /* 0x003fea0003800000 */
.L_x_15785:
[----:B------:R-:W-:Y:S02]  /*1c00*/  IMAD.MOV.U32 R63, RZ, RZ, R8 ;  /* 0x000000ffff3f7224 */ /* 0x000fe400078e0008 */
[----:B------:R-:W-:-:S07]  /*1c10*/  IMAD R67, R25, R66, R68 ;  /* 0x0000004219437224 */ /* 0x000fce00078e0244 */
[----:B------:R-:W-:Y:S05]  /*1c20*/  WARPSYNC.COLLECTIVE R61, `(.L_x_15786) ;  /* 0x000000003d087348 */ /* 0x000fea0003c00000 */
[----:B------:R0:W1:Y:S02]  /*1c30*/  SHFL.IDX P2, R66, R65, R63, R62 ;  /* 0x0000003f41427389 */ /* 0x000064000004003e */
[----:B01----:R-:W-:Y:S05]  /*1c40*/  ENDCOLLECTIVE ;  /* 0x000000000000791b */ /* 0x003fea0003800000 */
.L_x_15786:
[----:B------:R-:W-:Y:S02]  /*1c50*/  IMAD.MOV.U32 R63, RZ, RZ, R9 ;  /* 0x000000ffff3f7224 */ /* 0x000fe400078e0009 */
[----:B------:R-:W-:-:S07]  /*1c60*/  IMAD R68, R24, R66, R67 ;  /* 0x0000004218447224 */ /* 0x000fce00078e0243 */
[----:B------:R-:W-:Y:S05]  /*1c70*/  WARPSYNC.COLLECTIVE R61, `(.L_x_15787) ;  /* 0x000000003d087348 */ /* 0x000fea0003c00000 */
[----:B------:R0:W1:Y:S02]  /*1c80*/  SHFL.IDX P2, R66, R65, R63, R62 ;  /* 0x0000003f41427389 */ /* 0x000064000004003e */
[----:B01----:R-:W-:Y:S05]  /*1c90*/  ENDCOLLECTIVE ;  /* 0x000000000000791b */ /* 0x003fea0003800000 */
.L_x_15787:
[----:B------:R-:W-:Y:S01]  /*1ca0*/  MOV R63, R10 ;  /* 0x0000000a003f7202 */ /* 0x000fe20000000f00 */
[----:B------:R-:W-:-:S07]  /*1cb0*/  IMAD R67, R23, R66, R68 ;  /* 0x0000004217437224 */ /* 0x000fce00078e0244 */
[----:B------:R-:W-:Y:S05]  /*1cc0*/  WARPSYNC.COLLECTIVE R61, `(.L_x_15788) ;  /* 0x000000003d087348 */ /* 0x000fea0003c00000 */
[----:B------:R0:W1:Y:S02]  /*1cd0*/  SHFL.IDX P2, R66, R65, R63, R62 ;  /* 0x0000003f41427389 */ /* 0x000064000004003e */
[----:B01----:R-:W-:Y:S05]  /*1ce0*/  ENDCOLLECTIVE ;  /* 0x000000000000791b */ /* 0x003fea0003800000 */
.L_x_15788:
[----:B------:R-:W-:Y:S02]  /*1cf0*/  IMAD.MOV.U32 R63, RZ, RZ, R11 ;  /* 0x000000ffff3f7224 */ /* 0x000fe400078e000b */
[----:B------:R-:W-:-:S07]  /*1d00*/  IMAD R68, R22, R66, R67 ;  /* 0x0000004216447224 */ /* 0x000fce00078e0243 */
[----:B------:R-:W-:Y:S05]  /*1d10*/  WARPSYNC.COLLECTIVE R61, `(.L_x_15789) ;  /* 0x000000003d087348 */ /* 0x000fea0003c00000 */
[----:B------:R0:W1:Y:S02]  /*1d20*/  SHFL.IDX P2, R66, R65, R63, R62 ;  /* 0x0000003f41427389 */ /* 0x000064000004003e */
[----:B01----:R-:W-:Y:S05]  /*1d30*/  ENDCOLLECTIVE ;  /* 0x000000000000791b */ /* 0x003fea0003800000 */
.L_x_15789:
[----:B------:R-:W-:Y:S02]  /*1d40*/  IMAD.MOV.U32 R63, RZ, RZ, R12 ;  /* 0x000000ffff3f7224 */ /* 0x000fe400078e000c */
[----:B------:R-:W-:-:S07]  /*1d50*/  IMAD R67, R21, R66, R68 ;  /* 0x0000004215437224 */ /* 0x000fce00078e0244 */
[----:B------:R-:W-:Y:S05]  /*1d60*/  WARPSYNC.COLLECTIVE R61, `(.L_x_15790) ;  /* 0x000000003d087348 */ /* 0x000fea0003c00000 */
[----:B------:R0:W1:Y:S02]  /*1d70*/  SHFL.IDX P2, R66, R65, R63, R62 ;  /* 0x0000003f41427389 */ /* 0x000064000004003e */
[----:B01----:R-:W-:Y:S05]  /*1d80*/  ENDCOLLECTIVE ;  /* 0x000000000000791b */ /* 0x003fea0003800000 */
.L_x_15790:
[----:B------:R-:W-:Y:S01]  /*1d90*/  MOV R63, R13 ;  /* 0x0000000d003f7202 */ /* 0x000fe20000000f00 */
[----:B------:R-:W-:-:S07]  /*1da0*/  IMAD R67, R20, R66, R67 ;  /* 0x0000004214437224 */ /* 0x000fce00078e0243 */
[----:B------:R-:W-:Y:S05]  /*1db0*/  WARPSYNC.COLLECTIVE R61, `(.L_x_15791) ;  /* 0x000000003d087348 */ /* 0x000fea0003c00000 */
[----:B------:R0:W1:Y:S02]  /*1dc0*/  SHFL.IDX P2, R66, R65, R63, R62 ;  /* 0x0000003f41427389 */ /* 0x000064000004003e */
[----:B01----:R-:W-:Y:S05]  /*1dd0*/  ENDCOLLECTIVE ;  /* 0x000000000000791b */ /* 0x003fea0003800000 */
.L_x_15791:
[----:B------:R-:W-:Y:S02]  /*1de0*/  IMAD.MOV.U32 R63, RZ, RZ, R14 ;  /* 0x000000ffff3f7224 */ /* 0x000fe400078e000e */
[----:B------:R-:W-:-:S07]  /*1df0*/  IMAD R68, R18, R66, R67 ;  /* 0x0000004212447224 */ /* 0x000fce00078e0243 */
[----:B------:R-:W-:Y:S05]  /*1e00*/  WARPSYNC.COLLECTIVE R61, `(.L_x_15792) ;  /* 0x000000003d087348 */ /* 0x000fea0003c00000 */
[----:B------:R0:W1:Y:S02]  /*1e10*/  SHFL.IDX P2, R66, R65, R63, R62 ;  /* 0x0000003f41427389 */ /* 0x000064000004003e */
[----:B01----:R-:W-:Y:S05]  /*1e20*/  ENDCOLLECTIVE ;  /* 0x000000000000791b */ /* 0x003fea0003800000 */
.L_x_15792:
[----:B------:R-:W-:Y:S01]  /*1e30*/  IMAD.MOV.U32 R69, RZ, RZ, R66 ;  /* 0x000000ffff457224 */ /* 0x000fe200078e0042 */
[----:B------:R-:W-:Y:S06]  /*1e40*/  BRA `(.L_x_15793) ;  /* 0xfffffff400347947 */ /* 0x000fec000383ffff */
        .weak           $__internal_338_$__cuda_sm20_div_u16
        .type           $__internal_338_$__cuda_sm20_div_u16,@function
        .size           $__internal_338_$__cuda_sm20_div_u16,(.L_x_38841 - $__internal_338_$__cuda_sm20_div_u16)
$__internal_338_$__cuda_sm20_div_u16:
        /* <DEDUP_REMOVED lines=18> */
[----:B------:R-:W-:Y:S06]  /*1f70*/  RET.REL.NODEC R6 `(_Z9cuda_gemmIiLi128ELi2ELi1ELi1024ELi32ELi32ELi64ELi1ELi1EEviiiPT_S1_S1_iii) ;  /* 0xffffffe006207950 */ /* 0x000fec0003c3ffff */
.L_x_15794:
        /* <DEDUP_REMOVED lines=16> */
.L_x_38841:


//--------------------- .text._Z9cuda_gemmIiLi128ELi2ELi1ELi1024ELi32ELi32ELi64ELi1ELi0EEviiiPT_S1_S1_iii --------------------------
	.section	.text._Z9cuda_gemmIiLi128ELi2ELi1ELi1024ELi32ELi32ELi64ELi1ELi0EEviiiPT_S1_S1_iii,"ax",@progbits
	.align	128
        .global         _Z9cuda_gemmIiLi128ELi2ELi1ELi1024ELi32ELi32ELi64ELi1ELi0EEviiiPT_S1_S1_iii
        .type           _Z9cuda_gemmIiLi128ELi2ELi1ELi1024ELi32ELi32ELi64ELi1ELi0EEviiiPT_S1_S1_iii,@function
        .size           _Z9cuda_gemmIiLi128ELi2ELi1ELi1024ELi32ELi32ELi64ELi1ELi0EEviiiPT_S1_S1_iii,(.L_x_38843 - _Z9cuda_gemmIiLi128ELi2ELi1ELi1024ELi32ELi32ELi64ELi1ELi0EEviiiPT_S1_S1_iii)
        .other          _Z9cuda_gemmIiLi128ELi2ELi1ELi1024ELi32ELi32ELi64ELi1ELi0EEviiiPT_S1_S1_iii,@"STO_CUDA_ENTRY STV_DEFAULT"
_Z9cuda_gemmIiLi128ELi2ELi1ELi1024ELi32ELi32ELi64ELi1ELi0EEviiiPT_S1_S1_iii:
.text._Z9cuda_gemmIiLi128ELi2ELi1ELi1024ELi32ELi32ELi64ELi1ELi0EEviiiPT_S1_S1_iii:
        /* <DEDUP_REMOVED lines=82> */
[----:B------:R-:W-:Y:S05]  /*0520*/  CALL.REL.NOINC `($__internal_340_$__cuda_sm20_div_u16) ;  /* 0x0000003400807944 */ /* 0x000fea0003c00000 */
        /* <DEDUP_REMOVED lines=9> */
[----:B-----5:R-:W-:Y:S05]  /*05c0*/  CALL.REL.NOINC `($__internal_340_$__cuda_sm20_div_u16) ;  /* 0x0000003400587944 */ /* 0x020fea0003c00000 */
        /* <DEDUP_REMOVED lines=110> */
[----:B------:R-:W-:Y:S05]  /*0cb0*/  CALL.REL.NOINC `($__internal_339_$__cuda_sm20_div_s16) ;  /* 0x0000002c00347944 */ /* 0x000fea0003c00000 */
        /* <DEDUP_REMOVED lines=10> */
.L_x_15864:
        /* <DEDUP_REMOVED lines=23> */
.L_x_15796:
[----:B------:R-:W-:Y:S05]  /*0ed0*/  BSYNC.RECONVERGENT B0 ;  /* 0x0000000000007941 */ /* 0x000fea0003800200 */
.L_x_15795:
[----:B------:R-:W-:Y:S01]  /*0ee0*/  BSSY.RECONVERGENT B0, `(.L_x_15797) ;  /* 0x000000c000007945 */ /* 0x000fe20003800200 */
[----:B-----5:R-:W-:-:S07]  /*0ef0*/  IMAD R21, R20, 0x4, R23 ;  /* 0x0000000414157824 */ /* 0x020fce00078e0217 */
.L_x_15798:
        /* <DEDUP_REMOVED lines=11> */
.L_x_15797:
        /* <DEDUP_REMOVED lines=41> */
.L_x_15800:
[----:B------:R-:W-:Y:S05]  /*1240*/  BSYNC.RECONVERGENT B0 ;  /* 0x0000000000007941 */ /* 0x000fea0003800200 */
.L_x_15799:
[----:B------:R-:W-:Y:S04]  /*1250*/  BSSY.RECONVERGENT B0, `(.L_x_15801) ;  /* 0x0000022000007945 */ /* 0x000fe80003800200 */
[----:B------:R-:W-:Y:S05]  /*1260*/  @!P4 BRA `(.L_x_15802) ;  /* 0x000000000080c947 */ /* 0x000fea0003800000 */
[----:B0-2---:R-:W-:-:S05]  /*1270*/  VIADD R20, R65, 0x880 ;  /* 0x0000088041147836 */ /* 0x005fca0000000000 */
[----:B------:R-:W-:-:S07]  /*1280*/  LEA R73, R73, R20, 0x18 ;  /* 0x0000001449497211 */ /* 0x000fce00078ec0ff */
.L_x_15803:
        /* <DEDUP_REMOVED lines=30> */
.L_x_15802:
[----:B------:R-:W-:Y:S05]  /*1470*/  BSYNC.RECONVERGENT B0 ;  /* 0x0000000000007941 */ /* 0x000fea0003800200 */
.L_x_15801:
[----:B0123--:R-:W-:-:S07]  /*1480*/  IMAD.MOV.U32 R22, RZ, RZ, RZ ;  /* 0x000000ffff167224 */ /* 0x00ffce00078e00ff */
.L_x_15858:
[----:B------:R-:W-:Y:S02]  /*1490*/  LOP3.LUT R20, R0, 0xf, RZ, 0xc0, !PT ;  /* 0x0000000f00147812 */ /* 0x000fe400078ec0ff */
[----:B------:R-:W-:Y:S02]  /*14a0*/  PLOP3.LUT P3, PT, P0, PT, PT, 0x80, 0x8 ;  /* 0x000000000008781c */ /* 0x000fe4000076f070 */
[----:B------:R-:W-:Y:S02]  /*14b0*/  SHF.R.U32.HI R25, RZ, 0x4, R0 ;  /* 0x00000004ff197819 */ /* 0x000fe40000011600 */
[----:B01234-:R-:W-:-:S09]  /*14c0*/  IADD3 R23, PT, PT, R20, R22, RZ ;  /* 0x0000001614177210 */ /* 0x01ffd20007ffe0ff */
.L_x_15804:
        /* <DEDUP_REMOVED lines=18> */
.L_x_15857:
        /* <DEDUP_REMOVED lines=15> */
.L_x_15806:
        /* <DEDUP_REMOVED lines=8> */
.L_x_15807:
        /* <DEDUP_REMOVED lines=9> */
.L_x_15808:
        /* <DEDUP_REMOVED lines=9> */
.L_x_15809:
        /* <DEDUP_REMOVED lines=9> */
.L_x_15810:
        /* <DEDUP_REMOVED lines=9> */
.L_x_15811:
        /* <DEDUP_REMOVED lines=9> */
.L_x_15812:
        /* <DEDUP_REMOVED lines=9> */
.L_x_15813:
        /* <DEDUP_REMOVED lines=9> */
.L_x_15814:
        /* <DEDUP_REMOVED lines=9> */
.L_x_15815:
        /* <DEDUP_REMOVED lines=9> */
.L_x_15816:
        /* <DEDUP_REMOVED lines=9> */
.L_x_15817:
        /* <DEDUP_REMOVED lines=9> */
.L_x_15818:
        /* <DEDUP_REMOVED lines=9> */
.L_x_15819:
        /* <DEDUP_REMOVED lines=9> */
.L_x_15820:
        /* <DEDUP_REMOVED lines=9> */
.L_x_15821:
[----:B------:R-:W-:Y:S05]  /*1f40*/  @P2 BRA `(.L_x_15822) ;  /* 0x0000000800f02947 */ /* 0x000fea0003800000 */
[----:B------:R-:W5:Y:S01]  /*1f50*/  S2R R64, SR_CgaCtaId ;  /* 0x0000000000407919 */ /* 0x000f620000008800 */
[----:B------:R-:W-:Y:S01]  /*1f60*/  MOV R23, 0x400 ;  /* 0x0000040000177802 */ /* 0x000fe20000000f00 */
[----:B------:R-:W-:Y:S01]  /*1f70*/  IMAD.MOV.U32 R24, RZ, RZ, R2 ;  /* 0x000000ffff187224 */ /* 0x000fe200078e0002 */
[----:B------:R-:W-:Y:S02]  /*1f80*/  ISETP.GT.U32.AND P2, PT, R20, 0x40, PT ;  /* 0x000000401400780c */ /* 0x000fe40003f44070 */
[----:B-----5:R-:W-:-:S11]  /*1f90*/  LEA R23, R64, R23, 0x18 ;  /* 0x0000001740177211 */ /* 0x020fd600078ec0ff */
.L_x_15856:
        /* <DEDUP_REMOVED lines=11> */
.L_x_15866:
[----:B-12---:R-:W-:-:S07]  /*2050*/  IMAD R20, R47, R20, RZ ;  /* 0x000000142f147224 */ /* 0x006fce00078e02ff */
.L_x_15824:
[----:B------:R-:W-:-:S13]  /*2060*/  ISETP.GE.AND P0, PT, R21, 0x2, PT ;  /* 0x000000021500780c */ /* 0x000fda0003f06270 */
[----:B------:R-:W-:Y:S05]  /*2070*/  @!P0 BRA `(.L_x_15826) ;  /* 0x0000000000108947 */ /* 0x000fea0003800000 */
[----:B------:R-:W-:-:S03]  /*2080*/  UMOV UR10, 0xffffffff ;  /* 0xffffffff000a7882 */ /* 0x000fc60000000000 */
[----:B------:R-:W-:Y:S05]  /*2090*/  BRA.DIV UR10, `(.L_x_15827) ;  /* 0x000000120a207947 */ /* 0x000fea000b800000 */
[----:B------:R2:W4:Y:S02]  /*20a0*/  SHFL.IDX PT, R63, R65, R5, 0x1f ;  /* 0x00001f05413f7589 */ /* 0x00052400000e0000 */
.L_x_15869:
[----:B---34-:R-:W-:-:S07]  /*20b0*/  IMAD R20, R48, R63, R20 ;  /* 0x0000003f30147224 */ /* 0x018fce00078e0214 */
.L_x_15826:
[----:B------:R-:W-:-:S13]  /*20c0*/  ISETP.GE.AND P5, PT, R21, 0x3, PT ;  /* 0x000000031500780c */ /* 0x000fda0003fa6270 */
[----:B------:R-:W-:Y:S05]  /*20d0*/  @!P5 BRA `(.L_x_15828) ;  /* 0x000000000010d947 */ /* 0x000fea0003800000 */
[----:B------:R-:W-:-:S03]  /*20e0*/  UMOV UR10, 0xffffffff ;  /* 0xffffffff000a7882 */ /* 0x000fc60000000000 */
[----:B------:R-:W-:Y:S05]  /*20f0*/  BRA.DIV UR10, `(.L_x_15829) ;  /* 0x000000120a2c7947 */ /* 0x000fea000b800000 */
[----:B------:R4:W0:Y:S02]  /*2100*/  SHFL.IDX PT, R63, R65, R6, 0x1f ;  /* 0x00001f06413f7589 */ /* 0x00082400000e0000 */
.L_x_15872:
[----:B0-----:R-:W-:-:S07]  /*2110*/  IMAD R20, R49, R63, R20 ;  /* 0x0000003f31147224 */ /* 0x001fce00078e0214 */
.L_x_15828:
[----:B------:R-:W-:-:S13]  /*2120*/  ISETP.GE.AND P5, PT, R21, 0x4, PT ;  /* 0x000000041500780c */ /* 0x000fda0003fa6270 */
[----:B------:R-:W-:Y:S05]  /*2130*/  @!P5 BRA `(.L_x_15830) ;  /* 0x000000000010d947 */ /* 0x000fea0003800000 */
[----:B------:R-:W-:-:S03]  /*2140*/  UMOV UR10, 0xffffffff ;  /* 0xffffffff000a7882 */ /* 0x000fc60000000000 */
[----:B------:R-:W-:Y:S05]  /*2150*/  BRA.DIV UR10, `(.L_x_15831) ;  /* 0x000000120a387947 */ /* 0x000fea000b800000 */
[----:B------:R0:W0:Y:S02]  /*2160*/  SHFL.IDX PT, R63, R65, R7, 0x1f ;  /* 0x00001f07413f7589 */ /* 0x00002400000e0000 */
.L_x_15875:
[----:B0-----:R-:W-:-:S07]  /*2170*/  IMAD R20, R50, R63, R20 ;  /* 0x0000003f32147224 */ /* 0x001fce00078e0214 */
.L_x_15830:
[----:B------:R-:W-:-:S13]  /*2180*/  ISETP.GE.AND P5, PT, R21, 0x5, PT ;  /* 0x000000051500780c */ /* 0x000fda0003fa6270 */
[----:B------:R-:W-:Y:S05]  /*2190*/  @!P5 BRA `(.L_x_15832) ;  /* 0x000000000010d947 */ /* 0x000fea0003800000 */
[----:B------:R-:W-:-:S03]  /*21a0*/  UMOV UR10, 0xffffffff ;  /* 0xffffffff000a7882 */ /* 0x000fc60000000000 */
[----:B------:R-:W-:Y:S05]  /*21b0*/  BRA.DIV UR10, `(.L_x_15833) ;  /* 0x000000120a447947 */ /* 0x000fea000b800000 */
[----:B------:R0:W0:Y:S02]  /*21c0*/  SHFL.IDX PT, R63, R65, R8, 0x1f ;  /* 0x00001f08413f7589 */ /* 0x00002400000e0000 */
.L_x_15878:
[----:B0-----:R-:W-:-:S07]  /*21d0*/  IMAD R20, R51, R63, R20 ;  /* 0x0000003f33147224 */ /* 0x001fce00078e0214 */
.L_x_15832:
[----:B------:R-:W-:-:S13]  /*21e0*/  ISETP.GE.AND P5, PT, R21, 0x6, PT ;  /* 0x000000061500780c */ /* 0x000fda0003fa6270 */
[----:B------:R-:W-:Y:S05]  /*21f0*/  @!P5 BRA `(.L_x_15834) ;  /* 0x000000000010d947 */ /* 0x000fea0003800000 */
[----:B------:R-:W-:-:S03]  /*2200*/  UMOV UR10, 0xffffffff ;  /* 0xffffffff000a7882 */ /* 0x000fc60000000000 */
[----:B------:R-:W-:Y:S05]  /*2210*/  BRA.DIV UR10, `(.L_x_15835) ;  /* 0x000000120a507947 */ /* 0x000fea000b800000 */
[----:B------:R0:W0:Y:S02]  /*2220*/  SHFL.IDX PT, R63, R65, R9, 0x1f ;  /* 0x00001f09413f7589 */ /* 0x00002400000e0000 */
.L_x_15881:
[----:B0-----:R-:W-:-:S07]  /*2230*/  IMAD R20, R52, R63, R20 ;  /* 0x0000003f34147224 */ /* 0x001fce00078e0214 */
.L_x_15834:
[----:B------:R-:W-:-:S13]  /*2240*/  ISETP.GE.AND P5, PT, R21, 0x7, PT ;  /* 0x000000071500780c */ /* 0x000fda0003fa6270 */
[----:B------:R-:W-:Y:S05]  /*2250*/  @!P5 BRA `(.L_x_15836) ;  /* 0x000000000010d947 */ /* 0x000fea0003800000 */
[----:B------:R-:W-:-:S03]  /*2260*/  UMOV UR10, 0xffffffff ;  /* 0xffffffff000a7882 */ /* 0x000fc60000000000 */
[----:B------:R-:W-:Y:S05]  /*2270*/  BRA.DIV UR10, `(.L_x_15837) ;  /* 0x000000120a5c7947 */ /* 0x000fea000b800000 */
[----:B------:R0:W0:Y:S02]  /*2280*/  SHFL.IDX PT, R63, R65, R10, 0x1f ;  /* 0x00001f0a413f7589 */ /* 0x00002400000e0000 */
.L_x_15884:
[----:B0-----:R-:W-:-:S07]  /*2290*/  IMAD R20, R53, R63, R20 ;  /* 0x0000003f35147224 */ /* 0x001fce00078e0214 */
.L_x_15836:
[----:B------:R-:W-:-:S13]  /*22a0*/  ISETP.GE.AND P5, PT, R21, 0x8, PT ;  /* 0x000000081500780c */ /* 0x000fda0003fa6270 */
[----:B------:R-:W-:Y:S05]  /*22b0*/  @!P5 BRA `(.L_x_15838) ;  /* 0x000000000010d947 */ /* 0x000fea0003800000 */
[----:B------:R-:W-:-:S03]  /*22c0*/  UMOV UR10, 0xffffffff ;  /* 0xffffffff000a7882 */ /* 0x000fc60000000000 */
[----:B------:R-:W-:Y:S05]  /*22d0*/  BRA.DIV UR10, `(.L_x_15839) ;  /* 0x000000120a687947 */ /* 0x000fea000b800000 */
[----:B------:R0:W0:Y:S02]  /*22e0*/  SHFL.IDX PT, R63, R65, R11, 0x1f ;  /* 0x00001f0b413f7589 */ /* 0x00002400000e0000 */
.L_x_15887:
[----:B0-----:R-:W-:-:S07]  /*22f0*/  IMAD R20, R54, R63, R20 ;  /* 0x0000003f36147224 */ /* 0x001fce00078e0214 */
.L_x_15838:
[----:B------:R-:W-:-:S13]  /*2300*/  ISETP.GE.AND P5, PT, R21, 0x9, PT ;  /* 0x000000091500780c */ /* 0x000fda0003fa6270 */
[----:B------:R-:W-:Y:S05]  /*2310*/  @!P5 BRA `(.L_x_15840) ;  /* 0x000000000010d947 */ /* 0x000fea0003800000 */
[----:B------:R-:W-:-:S03]  /*2320*/  UMOV UR10, 0xffffffff ;  /* 0xffffffff000a7882 */ /* 0x000fc60000000000 */
[----:B------:R-:W-:Y:S05]  /*2330*/  BRA.DIV UR10, `(.L_x_15841) ;  /* 0x000000120a747947 */ /* 0x000fea000b800000 */
[----:B------:R0:W0:Y:S02]  /*2340*/  SHFL.IDX PT, R63, R65, R12, 0x1f ;  /* 0x00001f0c413f7589 */ /* 0x00002400000e0000 */
.L_x_15890:
[----:B0-----:R-:W-:-:S07]  /*2350*/  IMAD R20, R55, R63, R20 ;  /* 0x0000003f37147224 */ /* 0x001fce00078e0214 */
.L_x_15840:
[----:B------:R-:W-:-:S13]  /*2360*/  ISETP.GE.AND P5, PT, R21, 0xa, PT ;  /* 0x0000000a1500780c */ /* 0x000fda0003fa6270 */
[----:B------:R-:W-:Y:S05]  /*2370*/  @!P5 BRA `(.L_x_15842) ;  /* 0x000000000010d947 */ /* 0x000fea0003800000 */
[----:B------:R-:W-:-:S03]  /*2380*/  UMOV UR10, 0xffffffff ;  /* 0xffffffff000a7882 */ /* 0x000fc60000000000 */
[----:B------:R-:W-:Y:S05]  /*2390*/  BRA.DIV UR10, `(.L_x_15843) ;  /* 0x000000120a807947 */ /* 0x000fea000b800000 */
[----:B------:R0:W0:Y:S02]  /*23a0*/  SHFL.IDX PT, R63, R65, R13, 0x1f ;  /* 0x00001f0d413f7589 */ /* 0x00002400000e0000 */
.L_x_15893:
[----:B0-----:R-:W-:-:S07]  /*23b0*/  IMAD R20, R56, R63, R20 ;  /* 0x0000003f38147224 */ /* 0x001fce00078e0214 */
.L_x_15842:
[----:B------:R-:W-:-:S13]  /*23c0*/  ISETP.GE.AND P5, PT, R21, 0xb, PT ;  /* 0x0000000b1500780c */ /* 0x000fda0003fa6270 */
[----:B------:R-:W-:Y:S05]  /*23d0*/  @!P5 BRA `(.L_x_15844) ;  /* 0x000000000010d947 */ /* 0x000fea0003800000 */
[----:B------:R-:W-:-:S03]  /*23e0*/  UMOV UR10, 0xffffffff ;  /* 0xffffffff000a7882 */ /* 0x000fc60000000000 */
[----:B------:R-:W-:Y:S05]  /*23f0*/  BRA.DIV UR10, `(.L_x_15845) ;  /* 0x000000120a8c7947 */ /* 0x000fea000b800000 */
[----:B------:R0:W0:Y:S02]  /*2400*/  SHFL.IDX PT, R63, R65, R14, 0x1f ;  /* 0x00001f0e413f7589 */ /* 0x00002400000e0000 */
.L_x_15896:
[----:B0-----:R-:W-:-:S07]  /*2410*/  IMAD R20, R57, R63, R20 ;  /* 0x0000003f39147224 */ /* 0x001fce00078e0214 */
.L_x_15844:
[----:B------:R-:W-:-:S13]  /*2420*/  ISETP.GE.AND P5, PT, R21, 0xc, PT ;  /* 0x0000000c1500780c */ /* 0x000fda0003fa6270 */
[----:B------:R-:W-:Y:S05]  /*2430*/  @!P5 BRA `(.L_x_15846) ;  /* 0x000000000010d947 */ /* 0x000fea0003800000 */
[----:B------:R-:W-:-:S03]  /*2440*/  UMOV UR10, 0xffffffff ;  /* 0xffffffff000a7882 */ /* 0x000fc60000000000 */
[----:B------:R-:W-:Y:S05]  /*2450*/  BRA.DIV UR10, `(.L_x_15847) ;  /* 0x000000120a987947 */ /* 0x000fea000b800000 */
[----:B------:R0:W0:Y:S02]  /*2460*/  SHFL.IDX PT, R63, R65, R15, 0x1f ;  /* 0x00001f0f413f7589 */ /* 0x00002400000e0000 */
.L_x_15899:
[----:B0-----:R-:W-:-:S07]  /*2470*/  IMAD R20, R58, R63, R20 ;  /* 0x0000003f3a147224 */ /* 0x001fce00078e0214 */
.L_x_15846:
[----:B------:R-:W-:-:S13]  /*2480*/  ISETP.GE.AND P5, PT, R21, 0xd, PT ;  /* 0x0000000d1500780c */ /* 0x000fda0003fa6270 */
[----:B------:R-:W-:Y:S05]  /*2490*/  @!P5 BRA `(.L_x_15848) ;  /* 0x000000000010d947 */ /* 0x000fea0003800000 */
[----:B------:R-:W-:-:S03]  /*24a0*/  UMOV UR10, 0xffffffff ;  /* 0xffffffff000a7882 */ /* 0x000fc60000000000 */
[----:B------:R-:W-:Y:S05]  /*24b0*/  BRA.DIV UR10, `(.L_x_15849) ;  /* 0x000000120aa47947 */ /* 0x000fea000b800000 */
[----:B------:R0:W0:Y:S02]  /*24c0*/  SHFL.IDX PT, R63, R65, R16, 0x1f ;  /* 0x00001f10413f7589 */ /* 0x00002400000e0000 */
.L_x_15902:
[----:B0-----:R-:W-:-:S07]  /*24d0*/  IMAD R20, R59, R63, R20 ;  /* 0x0000003f3b147224 */ /* 0x001fce00078e0214 */
.L_x_15848:
[----:B------:R-:W-:-:S13]  /*24e0*/  ISETP.GE.AND P5, PT, R21, 0xe, PT ;  /* 0x0000000e1500780c */ /* 0x000fda0003fa6270 */
[----:B------:R-:W-:Y:S05]  /*24f0*/  @!P5 BRA `(.L_x_15850) ;  /* 0x000000000010d947 */ /* 0x000fea0003800000 */
[----:B------:R-:W-:-:S03]  /*2500*/  UMOV UR10, 0xffffffff ;  /* 0xffffffff000a7882 */ /* 0x000fc60000000000 */
[----:B------:R-:W-:Y:S05]  /*2510*/  BRA.DIV UR10, `(.L_x_15851) ;  /* 0x000000120ab07947 */ /* 0x000fea000b800000 */
[----:B------:R0:W0:Y:S02]  /*2520*/  SHFL.IDX PT, R63, R65, R17, 0x1f ;  /* 0x00001f11413f7589 */ /* 0x00002400000e0000 */
.L_x_15905:
[----:B0-----:R-:W-:-:S07]  /*2530*/  IMAD R20, R60, R63, R20 ;  /* 0x0000003f3c147224 */ /* 0x001fce00078e0214 */
.L_x_15850:
[----:B------:R-:W-:-:S13]  /*2540*/  ISETP.GE.AND P5, PT, R21, 0xf, PT ;  /* 0x0000000f1500780c */ /* 0x000fda0003fa6270 */
[----:B------:R-:W-:Y:S05]  /*2550*/  @!P5 BRA `(.L_x_15852) ;  /* 0x000000000010d947 */ /* 0x000fea0003800000 */
[----:B------:R-:W-:-:S03]  /*2560*/  UMOV UR10, 0xffffffff ;  /* 0xffffffff000a7882 */ /* 0x000fc60000000000 */
[----:B------:R-:W-:Y:S05]  /*2570*/  BRA.DIV UR10, `(.L_x_15853) ;  /* 0x000000120abc7947 */ /* 0x000fea000b800000 */
[----:B------:R0:W0:Y:S02]  /*2580*/  SHFL.IDX PT, R63, R65, R18, 0x1f ;  /* 0x00001f12413f7589 */ /* 0x00002400000e0000 */
.L_x_15908:
[----:B0-----:R-:W-:-:S07]  /*2590*/  IMAD R20, R61, R63, R20 ;  /* 0x0000003f3d147224 */ /* 0x001fce00078e0214 */
.L_x_15852:
[----:B------:R-:W-:-:S13]  /*25a0*/  ISETP.GE.AND P5, PT, R21, 0x10, PT ;  /* 0x000000101500780c */ /* 0x000fda0003fa6270 */
[----:B------:R-:W-:Y:S05]  /*25b0*/  @!P5 BRA `(.L_x_15854) ;  /* 0x000000040014d947 */ /* 0x000fea0003800000 */
[----:B------:R-:W-:-:S03]  /*25c0*/  UMOV UR10, 0xffffffff ;  /* 0xffffffff000a7882 */ /* 0x000fc60000000000 */
[----:B------:R-:W-:Y:S05]  /*25d0*/  BRA.DIV UR10, `(.L_x_15855) ;  /* 0x000000120ac87947 */ /* 0x000fea000b800000 */
[----:B------:R0:W0:Y:S02]  /*25e0*/  SHFL.IDX PT, R63, R65, R45, 0x1f ;  /* 0x00001f2d413f7589 */ /* 0x00002400000e0000 */
.L_x_15911:
[----:B0-----:R-:W-:Y:S01]  /*25f0*/  IMAD R20, R62, R63, R20 ;  /* 0x0000003f3e147224 */ /* 0x001fe200078e0214 */
[----:B------:R-:W-:Y:S06]  /*2600*/  BRA `(.L_x_15854) ;  /* 0x0000000400007947 */ /* 0x000fec0003800000 */
.L_x_15823:
        /* <DEDUP_REMOVED lines=64> */
.L_x_15854:
        /* <DEDUP_REMOVED lines=16> */
.L_x_15822:
[----:B------:R-:W-:Y:S05]  /*2b10*/  @!P6 BRA `(.L_x_15857) ;  /* 0xffffffe800b4e947 */ /* 0x000fea000383ffff */
[----:B------:R-:W-:Y:S05]  /*2b20*/  BSYNC.RECONVERGENT B0 ;  /* 0x0000000000007941 */ /* 0x000fea0003800200 */
.L_x_15805:
        /* <DEDUP_REMOVED lines=43> */
.L_x_15860:
[----:B------:R-:W-:Y:S05]  /*2de0*/  BSYNC.RECONVERGENT B0 ;  /* 0x0000000000007941 */ /* 0x000fea0003800200 */
.L_x_15859:
[----:B------:R-:W-:Y:S04]  /*2df0*/  BSSY.RECONVERGENT B0, `(.L_x_15861) ;  /* 0x0000025000007945 */ /* 0x000fe80003800200 */
[----:B------:R-:W-:Y:S05]  /*2e00*/  @!P4 BRA `(.L_x_15862) ;  /* 0x00000000008cc947 */ /* 0x000fea0003800000 */
[----:B------:R-:W5:Y:S01]  /*2e10*/  S2R R63, SR_CgaCtaId ;  /* 0x00000000003f7919 */ /* 0x000f620000008800 */
[----:B0-----:R-:W-:-:S05]  /*2e20*/  MOV R20, 0x400 ;  /* 0x0000040000147802 */ /* 0x001fca0000000f00 */
[----:B------:R-:W-:-:S05]  /*2e30*/  VIADD R20, R20, 0x1880 ;  /* 0x0000188014147836 */ /* 0x000fca0000000000 */
[----:B-----5:R-:W-:-:S07]  /*2e40*/  LEA R63, R63, R20, 0x18 ;  /* 0x000000143f3f7211 */ /* 0x020fce00078ec0ff */
.L_x_15863:
        /* <DEDUP_REMOVED lines=31> */
.L_x_15862:
[----:B------:R-:W-:Y:S05]  /*3040*/  BSYNC.RECONVERGENT B0 ;  /* 0x0000000000007941 */ /* 0x000fea0003800200 */
.L_x_15861:
[----:B------:R-:W-:Y:S02]  /*3050*/  UIADD3 UR6, UPT, UPT, UR14, UR6, URZ ;  /* 0x000000060e067290 */ /* 0x000fe4000fffe0ff */
[----:B------:R-:W-:-:S04]  /*3060*/  USHF.L.U32 UR10, UR14, 0x1, URZ ;  /* 0x000000010e0a7899 */ /* 0x000fc800080006ff */
[----:B------:R-:W-:-:S09]  /*3070*/  UISETP.GE.U32.AND UP0, UPT, UR6, UR10, UPT ;  /* 0x0000000a0600728c */ /* 0x000fd2000bf06070 */
[----:B------:R-:W-:Y:S05]  /*3080*/  BRA.U !UP0, `(.L_x_15864) ;  /* 0xffffffdd08347547 */ /* 0x000fea000b83ffff */
[----:B------:R-:W-:Y:S05]  /*3090*/  EXIT ;  /* 0x000000000000794d */ /* 0x000fea0003800000 */
.L_x_15825:
[----:B------:R-:W-:Y:S01]  /*30a0*/  IMAD.MOV.U32 R63, RZ, RZ, 0x1f ;  /* 0x0000001fff3f7424 */ /* 0x000fe200078e00ff */
[----:B------:R-:W-:Y:S01]  /*30b0*/  MOV R27, R44 ;  /* 0x0000002c001b7202 */ /* 0x000fe20000000f00 */
[----:B------:R-:W-:-:S07]  /*30c0*/  IMAD.MOV.U32 R64, RZ, RZ, -0x1 ;  /* 0xffffffffff407424 */ /* 0x000fce00078e00ff */
[----:B-1-3--:R-:W-:Y:S05]  /*30d0*/  WARPSYNC.COLLECTIVE R64, `(.L_x_15865) ;  /* 0x0000000040087348 */ /* 0x00afea0003c00000 */
[----:B------:R0:W2:Y:S02]  /*30e0*/  SHFL.IDX P5, R63, R65, R27, R63 ;  /* 0x0000001b413f7389 */ /* 0x0000a400000a003f */
[----:B0123--:R-:W-:Y:S05]  /*30f0*/  ENDCOLLECTIVE ;  /* 0x000000000000791b */ /* 0x00ffea0003800000 */
.L_x_15865:
[----:B------:R-:W-:Y:S01]  /*3100*/  MOV R20, R63 ;  /* 0x0000003f00147202 */ /* 0x000fe20000000f00 */
[----:B------:R-:W-:Y:S06]  /*3110*/  BRA `(.L_x_15866) ;  /* 0xffffffec00cc7947 */ /* 0x000fec000383ffff */
.L_x_15827:
[----:B------:R-:W-:Y:S01]  /*3120*/  BSSY B1, `(.L_x_15867) ;  /* 0x0000007000017945 */ /* 0x000fe20003800000 */
[----:B------:R-:W-:Y:S01]  /*3130*/  IMAD.MOV.U32 R27, RZ, RZ, R5 ;  /* 0x000000ffff1b7224 */ /* 0x000fe200078e0005 */
[----:B------:R-:W-:Y:S01]  /*3140*/  MOV R64, 0xffffffff ;  /* 0xffffffff00407802 */ /* 0x000fe20000000f00 */
[----:B------:R-:W-:-:S07]  /*3150*/  IMAD.MOV.U32 R63, RZ, RZ, 0x1f ;  /* 0x0000001fff3f7424 */ /* 0x000fce00078e00ff */
[----:B01-3--:R-:W-:Y:S05]  /*3160*/  WARPSYNC.COLLECTIVE R64, `(.L_x_15868) ;  /* 0x0000000040087348 */ /* 0x00bfea0003c00000 */
[----:B------:R2:W4:Y:S02]  /*3170*/  SHFL.IDX P5, R63, R65, R27, R63 ;  /* 0x0000001b413f7389 */ /* 0x00052400000a003f */
[----:B01234-:R-:W-:Y:S05]  /*3180*/  ENDCOLLECTIVE ;  /* 0x000000000000791b */ /* 0x01ffea0003800000 */
.L_x_15868:
[----:B------:R-:W-:Y:S05]  /*3190*/  BSYNC B1 ;  /* 0x0000000000017941 */ /* 0x000fea0003800000 */
.L_x_15867:
[----:B------:R-:W-:Y:S05]  /*31a0*/  BRA `(.L_x_15869) ;  /* 0xffffffec00c07947 */ /* 0x000fea000383ffff */
.L_x_15829:
[----:B------:R-:W-:Y:S01]  /*31b0*/  BSSY B1, `(.L_x_15870) ;  /* 0x0000007000017945 */ /* 0x000fe20003800000 */
[----:B------:R-:W-:Y:S01]  /*31c0*/  IMAD.MOV.U32 R27, RZ, RZ, R6 ;  /* 0x000000ffff1b7224 */ /* 0x000fe200078e0006 */
[----:B------:R-:W-:Y:S01]  /*31d0*/  MOV R64, 0xffffffff ;  /* 0xffffffff00407802 */ /* 0x000fe20000000f00 */
[----:B------:R-:W-:-:S07]  /*31e0*/  IMAD.MOV.U32 R63, RZ, RZ, 0x1f ;  /* 0x0000001fff3f7424 */ /* 0x000fce00078e00ff */
[----:B0123--:R-:W-:Y:S05]  /*31f0*/  WARPSYNC.COLLECTIVE R64, `(.L_x_15871) ;  /* 0x0000000040087348 */ /* 0x00ffea0003c00000 */
[----:B------:R4:W0:Y:S02]  /*3200*/  SHFL.IDX P5, R63, R65, R27, R63 ;  /* 0x0000001b413f7389 */ /* 0x00082400000a003f */
[----:B01234-:R-:W-:Y:S05]  /*3210*/  ENDCOLLECTIVE ;  /* 0x000000000000791b */ /* 0x01ffea0003800000 */
.L_x_15871:
[----:B------:R-:W-:Y:S05]  /*3220*/  BSYNC B1 ;  /* 0x0000000000017941 */ /* 0x000fea0003800000 */
.L_x_15870:
[----:B------:R-:W-:Y:S05]  /*3230*/  BRA `(.L_x_15872) ;  /* 0xffffffec00b47947 */ /* 0x000fea000383ffff */
.L_x_15831:
[----:B------:R-:W-:Y:S01]  /*3240*/  BSSY B1, `(.L_x_15873) ;  /* 0x0000007000017945 */ /* 0x000fe20003800000 */
[----:B------:R-:W-:Y:S01]  /*3250*/  IMAD.MOV.U32 R27, RZ, RZ, R7 ;  /* 0x000000ffff1b7224 */ /* 0x000fe200078e0007 */
[----:B------:R-:W-:Y:S01]  /*3260*/  MOV R64, 0xffffffff ;  /* 0xffffffff00407802 */ /* 0x000fe20000000f00 */
[----:B------:R-:W-:-:S07]  /*3270*/  IMAD.MOV.U32 R63, RZ, RZ, 0x1f ;  /* 0x0000001fff3f7424 */ /* 0x000fce00078e00ff */
[----:B01234-:R-:W-:Y:S05]  /*3280*/  WARPSYNC.COLLECTIVE R64, `(.L_x_15874) ;  /* 0x0000000040087348 */ /* 0x01ffea0003c00000 */
[----:B------:R0:W0:Y:S02]  /*3290*/  SHFL.IDX P5, R63, R65, R27, R63 ;  /* 0x0000001b413f7389 */ /* 0x00002400000a003f */
[----:B01234-:R-:W-:Y:S05]  /*32a0*/  ENDCOLLECTIVE ;  /* 0x000000000000791b */ /* 0x01ffea0003800000 */
.L_x_15874:
[----:B------:R-:W-:Y:S05]  /*32b0*/  BSYNC B1 ;  /* 0x0000000000017941 */ /* 0x000fea0003800000 */
.L_x_15873:
[----:B------:R-:W-:Y:S05]  /*32c0*/  BRA `(.L_x_15875) ;  /* 0xffffffec00a87947 */ /* 0x000fea000383ffff */
.L_x_15833:
[----:B------:R-:W-:Y:S01]  /*32d0*/  BSSY B1, `(.L_x_15876) ;  /* 0x0000007000017945 */ /* 0x000fe20003800000 */
[----:B------:R-:W-:Y:S01]  /*32e0*/  IMAD.MOV.U32 R27, RZ, RZ, R8 ;  /* 0x000000ffff1b7224 */ /* 0x000fe200078e0008 */
[----:B------:R-:W-:Y:S01]  /*32f0*/  MOV R64, 0xffffffff ;  /* 0xffffffff00407802 */ /* 0x000fe20000000f00 */
[----:B------:R-:W-:-:S07]  /*3300*/  IMAD.MOV.U32 R63, RZ, RZ, 0x1f ;  /* 0x0000001fff3f7424 */ /* 0x000fce00078e00ff */
[----:B01234-:R-:W-:Y:S05]  /*3310*/  WARPSYNC.COLLECTIVE R64, `(.L_x_15877) ;  /* 0x0000000040087348 */ /* 0x01ffea0003c00000 */
[----:B------:R0:W0:Y:S02]  /*3320*/  SHFL.IDX P5, R63, R65, R27, R63 ;  /* 0x0000001b413f7389 */ /* 0x00002400000a003f */
[----:B01234-:R-:W-:Y:S05]  /*3330*/  ENDCOLLECTIVE ;  /* 0x000000000000791b */ /* 0x01ffea0003800000 */
.L_x_15877:
[----:B------:R-:W-:Y:S05]  /*3340*/  BSYNC B1 ;  /* 0x0000000000017941 */ /* 0x000fea0003800000 */
.L_x_15876:
[----:B------:R-:W-:Y:S05]  /*3350*/  BRA `(.L_x_15878) ;  /* 0xffffffec009c7947 */ /* 0x000fea000383ffff */
.L_x_15835:
[----:B------:R-:W-:Y:S01]  /*3360*/  BSSY B1, `(.L_x_15879) ;  /* 0x0000007000017945 */ /* 0x000fe20003800000 */
[----:B------:R-:W-:Y:S01]  /*3370*/  IMAD.MOV.U32 R27, RZ, RZ, R9 ;  /* 0x000000ffff1b7224 */ /* 0x000fe200078e0009 */
[----:B------:R-:W-:Y:S01]  /*3380*/  MOV R64, 0xffffffff ;  /* 0xffffffff00407802 */ /* 0x000fe20000000f00 */
[----:B------:R-:W-:-:S07]  /*3390*/  IMAD.MOV.U32 R63, RZ, RZ, 0x1f ;  /* 0x0000001fff3f7424 */ /* 0x000fce00078e00ff */
[----:B01234-:R-:W-:Y:S05]  /*33a0*/  WARPSYNC.COLLECTIVE R64, `(.L_x_15880) ;  /* 0x0000000040087348 */ /* 0x01ffea0003c00000 */
[----:B------:R0:W0:Y:S02]  /*33b0*/  SHFL.IDX P5, R63, R65, R27, R63 ;  /* 0x0000001b413f7389 */ /* 0x00002400000a003f */
[----:B01234-:R-:W-:Y:S05]  /*33c0*/  ENDCOLLECTIVE ;  /* 0x000000000000791b */ /* 0x01ffea0003800000 */
.L_x_15880:
[----:B------:R-:W-:Y:S05]  /*33d0*/  BSYNC B1 ;  /* 0x0000000000017941 */ /* 0x000fea0003800000 */
.L_x_15879:
[----:B------:R-:W-:Y:S05]  /*33e0*/  BRA `(.L_x_15881) ;  /* 0xffffffec00907947 */ /* 0x000fea000383ffff */
.L_x_15837:
[----:B------:R-:W-:Y:S01]  /*33f0*/  BSSY B1, `(.L_x_15882) ;  /* 0x0000007000017945 */ /* 0x000fe20003800000 */
[----:B------:R-:W-:Y:S01]  /*3400*/  IMAD.MOV.U32 R27, RZ, RZ, R10 ;  /* 0x000000ffff1b7224 */ /* 0x000fe200078e000a */
[----:B------:R-:W-:Y:S01]  /*3410*/  MOV R64, 0xffffffff ;  /* 0xffffffff00407802 */ /* 0x000fe20000000f00 */
[----:B------:R-:W-:-:S07]  /*3420*/  IMAD.MOV.U32 R63, RZ, RZ, 0x1f ;  /* 0x0000001fff3f7424 */ /* 0x000fce00078e00ff */
[----:B01234-:R-:W-:Y:S05]  /*3430*/  WARPSYNC.COLLECTIVE R64, `(.L_x_15883) ;  /* 0x0000000040087348 */ /* 0x01ffea0003c00000 */
[----:B------:R0:W0:Y:S02]  /*3440*/  SHFL.IDX P5, R63, R65, R27, R63 ;  /* 0x0000001b413f7389 */ /* 0x00002400000a003f */
[----:B01234-:R-:W-:Y:S05]  /*3450*/  ENDCOLLECTIVE ;  /* 0x000000000000791b */ /* 0x01ffea0003800000 */
.L_x_15883:
[----:B------:R-:W-:Y:S05]  /*3460*/  BSYNC B1 ;  /* 0x0000000000017941 */ /* 0x000fea0003800000 */
.L_x_15882:
[----:B------:R-:W-:Y:S05]  /*3470*/  BRA `(.L_x_15884) ;  /* 0xffffffec00847947 */ /* 0x000fea000383ffff */
.L_x_15839:
[----:B------:R-:W-:Y:S01]  /*3480*/  BSSY B1, `(.L_x_15885) ;  /* 0x0000007000017945 */ /* 0x000fe20003800000 */
[----:B------:R-:W-:Y:S01]  /*3490*/  IMAD.MOV.U32 R27, RZ, RZ, R11 ;  /* 0x000000ffff1b7224 */ /* 0x000fe200078e000b */
[----:B------:R-:W-:Y:S01]  /*34a0*/  MOV R64, 0xffffffff ;  /* 0xffffffff00407802 */ /* 0x000fe20000000f00 */
[----:B------:R-:W-:-:S07]  /*34b0*/  IMAD.MOV.U32 R63, RZ, RZ, 0x1f ;  /* 0x0000001fff3f7424 */ /* 0x000fce00078e00ff */
[----:B01234-:R-:W-:Y:S05]  /*34c0*/  WARPSYNC.COLLECTIVE R64, `(.L_x_15886) ;  /* 0x0000000040087348 */ /* 0x01ffea0003c00000 */
[----:B------:R0:W0:Y:S02]  /*34d0*/  SHFL.IDX P5, R63, R65, R27, R63 ;  /* 0x0000001b413f7389 */ /* 0x00002400000a003f */
[----:B01234-:R-:W-:Y:S05]  /*34e0*/  ENDCOLLECTIVE ;  /* 0x000000000000791b */ /* 0x01ffea0003800000 */
.L_x_15886:
[----:B------:R-:W-:Y:S05]  /*34f0*/  BSYNC B1 ;  /* 0x0000000000017941 */ /* 0x000fea0003800000 */
.L_x_15885:
[----:B------:R-:W-:Y:S05]  /*3500*/  BRA `(.L_x_15887) ;  /* 0xffffffec00787947 */ /* 0x000fea000383ffff */
.L_x_15841:
[----:B------:R-:W-:Y:S01]  /*3510*/  BSSY B1, `(.L_x_15888) ;  /* 0x0000007000017945 */ /* 0x000fe20003800000 */
[----:B------:R-:W-:Y:S01]  /*3520*/  IMAD.MOV.U32 R27, RZ, RZ, R12 ;  /* 0x000000ffff1b7224 */ /* 0x000fe200078e000c */
[----:B------:R-:W-:Y:S01]  /*3530*/  MOV R64, 0xffffffff ;  /* 0xffffffff00407802 */ /* 0x000fe20000000f00 */
[----:B------:R-:W-:-:S07]  /*3540*/  IMAD.MOV.U32 R63, RZ, RZ, 0x1f ;  /* 0x0000001fff3f7424 */ /* 0x000fce00078e00ff */
[----:B01234-:R-:W-:Y:S05]  /*3550*/  WARPSYNC.COLLECTIVE R64, `(.L_x_15889) ;  /* 0x0000000040087348 */ /* 0x01ffea0003c00000 */
[----:B------:R0:W0:Y:S02]  /*3560*/  SHFL.IDX P5, R63, R65, R27, R63 ;  /* 0x0000001b413f7389 */ /* 0x00002400000a003f */
[----:B01234-:R-:W-:Y:S05]  /*3570*/  ENDCOLLECTIVE ;  /* 0x000000000000791b */ /* 0x01ffea0003800000 */
.L_x_15889:
[----:B------:R-:W-:Y:S05]  /*3580*/  BSYNC B1 ;  /* 0x0000000000017941 */ /* 0x000fea0003800000 */
.L_x_15888:
[----:B------:R-:W-:Y:S05]  /*3590*/  BRA `(.L_x_15890) ;  /* 0xffffffec006c7947 */ /* 0x000fea000383ffff */
.L_x_15843:
[----:B------:R-:W-:Y:S01]  /*35a0*/  BSSY B1, `(.L_x_15891) ;  /* 0x0000007000017945 */ /* 0x000fe20003800000 */
[----:B------:R-:W-:Y:S01]  /*35b0*/  IMAD.MOV.U32 R27, RZ, RZ, R13 ;  /* 0x000000ffff1b7224 */ /* 0x000fe200078e000d */
[----:B------:R-:W-:Y:S01]  /*35c0*/  MOV R64, 0xffffffff ;  /* 0xffffffff00407802 */ /* 0x000fe20000000f00 */
[----:B------:R-:W-:-:S07]  /*35d0*/  IMAD.MOV.U32 R63, RZ, RZ, 0x1f ;  /* 0x0000001fff3f7424 */ /* 0x000fce00078e00ff */
[----:B01234-:R-:W-:Y:S05]  /*35e0*/  WARPSYNC.COLLECTIVE R64, `(.L_x_15892) ;  /* 0x0000000040087348 */ /* 0x01ffea0003c00000 */
[----:B------:R0:W0:Y:S02]  /*35f0*/  SHFL.IDX P5, R63, R65, R27, R63 ;  /* 0x0000001b413f7389 */ /* 0x00002400000a003f */
[----:B01234-:R-:W-:Y:S05]  /*3600*/  ENDCOLLECTIVE ;  /* 0x000000000000791b */ /* 0x01ffea0003800000 */
.L_x_15892:
[----:B------:R-:W-:Y:S05]  /*3610*/  BSYNC B1 ;  /* 0x0000000000017941 */ /* 0x000fea0003800000 */
.L_x_15891:
[----:B------:R-:W-:Y:S05]  /*3620*/  BRA `(.L_x_15893) ;  /* 0xffffffec00607947 */ /* 0x000fea000383ffff */
.L_x_15845:
[----:B------:R-:W-:Y:S01]  /*3630*/  BSSY B1, `(.L_x_15894) ;  /* 0x0000007000017945 */ /* 0x000fe20003800000 */
[----:B------:R-:W-:Y:S01]  /*3640*/  IMAD.MOV.U32 R27, RZ, RZ, R14 ;  /* 0x000000ffff1b7224 */ /* 0x000fe200078e000e */
[----:B------:R-:W-:Y:S01]  /*3650*/  MOV R64, 0xffffffff ;  /* 0xffffffff00407802 */ /* 0x000fe20000000f00 */
[----:B------:R-:W-:-:S07]  /*3660*/  IMAD.MOV.U32 R63, RZ, RZ, 0x1f ;  /* 0x0000001fff3f7424 */ /* 0x000fce00078e00ff */
[----:B01234-:R-:W-:Y:S05]  /*3670*/  WARPSYNC.COLLECTIVE R64, `(.L_x_15895) ;  /* 0x0000000040087348 */ /* 0x01ffea0003c00000 */
[----:B------:R0:W0:Y:S02]  /*3680*/  SHFL.IDX P5, R63, R65, R27, R63 ;  /* 0x0000001b413f7389 */ /* 0x00002400000a003f */
[----:B01234-:R-:W-:Y:S05]  /*3690*/  ENDCOLLECTIVE ;  /* 0x000000000000791b */ /* 0x01ffea0003800000 */
.L_x_15895:
[----:B------:R-:W-:Y:S05]  /*36a0*/  BSYNC B1 ;  /* 0x0000000000017941 */ /* 0x000fea0003800000 */
.L_x_15894:
[----:B------:R-:W-:Y:S05]  /*36b0*/  BRA `(.L_x_15896) ;  /* 0xffffffec00547947 */ /* 0x000fea000383ffff */
.L_x_15847:
[----:B------:R-:W-:Y:S01]  /*36c0*/  BSSY B1, `(.L_x_15897) ;  /* 0x0000007000017945 */ /* 0x000fe20003800000 */
[----:B------:R-:W-:Y:S01]  /*36d0*/  IMAD.MOV.U32 R27, RZ, RZ, R15 ;  /* 0x000000ffff1b7224 */ /* 0x000fe200078e000f */
[----:B------:R-:W-:Y:S01]  /*36e0*/  MOV R64, 0xffffffff ;  /* 0xffffffff00407802 */ /* 0x000fe20000000f00 */
[----:B------:R-:W-:-:S07]  /*36f0*/  IMAD.MOV.U32 R63, RZ, RZ, 0x1f ;  /* 0x0000001fff3f7424 */ /* 0x000fce00078e00ff */
[----:B01234-:R-:W-:Y:S05]  /*3700*/  WARPSYNC.COLLECTIVE R64, `(.L_x_15898) ;  /* 0x0000000040087348 */ /* 0x01ffea0003c00000 */
[----:B------:R0:W0:Y:S02]  /*3710*/  SHFL.IDX P5, R63, R65, R27, R63 ;  /* 0x0000001b413f7389 */ /* 0x00002400000a003f */
[----:B01234-:R-:W-:Y:S05]  /*3720*/  ENDCOLLECTIVE ;  /* 0x000000000000791b */ /* 0x01ffea0003800000 */
.L_x_15898:
[----:B------:R-:W-:Y:S05]  /*3730*/  BSYNC B1 ;  /* 0x0000000000017941 */ /* 0x000fea0003800000 */
.L_x_15897:
[----:B------:R-:W-:Y:S05]  /*3740*/  BRA `(.L_x_15899) ;  /* 0xffffffec00487947 */ /* 0x000fea000383ffff */
.L_x_15849:
[----:B------:R-:W-:Y:S01]  /*3750*/  BSSY B1, `(.L_x_15900) ;  /* 0x0000007000017945 */ /* 0x000fe20003800000 */
[----:B------:R-:W-:Y:S01]  /*3760*/  IMAD.MOV.U32 R27, RZ, RZ, R16 ;  /* 0x000000ffff1b7224 */ /* 0x000fe200078e0010 */
[----:B------:R-:W-:Y:S01]  /*3770*/  MOV R64, 0xffffffff ;  /* 0xffffffff00407802 */ /* 0x000fe20000000f00 */
[----:B------:R-:W-:-:S07]  /*3780*/  IMAD.MOV.U32 R63, RZ, RZ, 0x1f ;  /* 0x0000001fff3f7424 */ /* 0x000fce00078e00ff */
[----:B01234-:R-:W-:Y:S05]  /*3790*/  WARPSYNC.COLLECTIVE R64, `(.L_x_15901) ;  /* 0x0000000040087348 */ /* 0x01ffea0003c00000 */
[----:B------:R0:W0:Y:S02]  /*37a0*/  SHFL.IDX P5, R63, R65, R27, R63 ;  /* 0x0000001b413f7389 */ /* 0x00002400000a003f */
[----:B01234-:R-:W-:Y:S05]  /*37b0*/  ENDCOLLECTIVE ;  /* 0x000000000000791b */ /* 0x01ffea0003800000 */
.L_x_15901:
[----:B------:R-:W-:Y:S05]  /*37c0*/  BSYNC B1 ;  /* 0x0000000000017941 */ /* 0x000fea0003800000 */
.L_x_15900:
[----:B------:R-:W-:Y:S05]  /*37d0*/  BRA `(.L_x_15902) ;  /* 0xffffffec003c7947 */ /* 0x000fea000383ffff */
.L_x_15851:
[----:B------:R-:W-:Y:S01]  /*37e0*/  BSSY B1, `(.L_x_15903) ;  /* 0x0000007000017945 */ /* 0x000fe20003800000 */
[----:B------:R-:W-:Y:S01]  /*37f0*/  IMAD.MOV.U32 R27, RZ, RZ, R17 ;  /* 0x000000ffff1b7224 */ /* 0x000fe200078e0011 */
[----:B------:R-:W-:Y:S01]  /*3800*/  MOV R64, 0xffffffff ;  /* 0xffffffff00407802 */ /* 0x000fe20000000f00 */
[----:B------:R-:W-:-:S07]  /*3810*/  IMAD.MOV.U32 R63, RZ, RZ, 0x1f ;  /* 0x0000001fff3f7424 */ /* 0x000fce00078e00ff */
[----:B01234-:R-:W-:Y:S05]  /*3820*/  WARPSYNC.COLLECTIVE R64, `(.L_x_15904) ;  /* 0x0000000040087348 */ /* 0x01ffea0003c00000 */
[----:B------:R0:W0:Y:S02]  /*3830*/  SHFL.IDX P5, R63, R65, R27, R63 ;  /* 0x0000001b413f7389 */ /* 0x00002400000a003f */
[----:B01234-:R-:W-:Y:S05]  /*3840*/  ENDCOLLECTIVE ;  /* 0x000000000000791b */ /* 0x01ffea0003800000 */
.L_x_15904:
[----:B------:R-:W-:Y:S05]  /*3850*/  BSYNC B1 ;  /* 0x0000000000017941 */ /* 0x000fea0003800000 */
.L_x_15903:
[----:B------:R-:W-:Y:S05]  /*3860*/  BRA `(.L_x_15905) ;  /* 0xffffffec00307947 */ /* 0x000fea000383ffff */
.L_x_15853:
[----:B------:R-:W-:Y:S01]  /*3870*/  BSSY B1, `(.L_x_15906) ;  /* 0x0000007000017945 */ /* 0x000fe20003800000 */
[----:B------:R-:W-:Y:S01]  /*3880*/  IMAD.MOV.U32 R27, RZ, RZ, R18 ;  /* 0x000000ffff1b7224 */ /* 0x000fe200078e0012 */
[----:B------:R-:W-:Y:S01]  /*3890*/  MOV R64, 0xffffffff ;  /* 0xffffffff00407802 */ /* 0x000fe20000000f00 */
[----:B------:R-:W-:-:S07]  /*38a0*/  IMAD.MOV.U32 R63, RZ, RZ, 0x1f ;  /* 0x0000001fff3f7424 */ /* 0x000fce00078e00ff */
[----:B01234-:R-:W-:Y:S05]  /*38b0*/  WARPSYNC.COLLECTIVE R64, `(.L_x_15907) ;  /* 0x0000000040087348 */ /* 0x01ffea0003c00000 */
[----:B------:R0:W0:Y:S02]  /*38c0*/  SHFL.IDX P5, R63, R65, R27, R63 ;  /* 0x0000001b413f7389 */ /* 0x00002400000a003f */
[----:B01234-:R-:W-:Y:S05]  /*38d0*/  ENDCOLLECTIVE ;  /* 0x000000000000791b */ /* 0x01ffea0003800000 */
.L_x_15907:
[----:B------:R-:W-:Y:S05]  /*38e0*/  BSYNC B1 ;  /* 0x0000000000017941 */ /* 0x000fea0003800000 */
.L_x_15906:
[----:B------:R-:W-:Y:S05]  /*38f0*/  BRA `(.L_x_15908) ;  /* 0xffffffec00247947 */ /* 0x000fea000383ffff */
.L_x_15855:
[----:B------:R-:W-:Y:S01]  /*3900*/  BSSY B1, `(.L_x_15909) ;  /* 0x0000007000017945 */ /* 0x000fe20003800000 */
[----:B------:R-:W-:Y:S01]  /*3910*/  IMAD.MOV.U32 R27, RZ, RZ, R45 ;  /* 0x000000ffff1b7224 */ /* 0x000fe200078e002d */
[----:B------:R-:W-:Y:S01]  /*3920*/  MOV R64, 0xffffffff ;  /* 0xffffffff00407802 */ /* 0x000fe20000000f00 */
[----:B------:R-:W-:-:S07]  /*3930*/  IMAD.MOV.U32 R63, RZ, RZ, 0x1f ;  /* 0x0000001fff3f7424 */ /* 0x000fce00078e00ff */
[----:B01234-:R-:W-:Y:S05]  /*3940*/  WARPSYNC.COLLECTIVE R64, `(.L_x_15910) ;  /* 0x0000000040087348 */ /* 0x01ffea0003c00000 */
[----:B------:R0:W0:Y:S02]  /*3950*/  SHFL.IDX P5, R63, R65, R27, R63 ;  /* 0x0000001b413f7389 */ /* 0x00002400000a003f */
[----:B01234-:R-:W-:Y:S05]  /*3960*/  ENDCOLLECTIVE ;  /* 0x000000000000791b */ /* 0x01ffea0003800000 */
.L_x_15910:
[----:B------:R-:W-:Y:S05]  /*3970*/  BSYNC B1 ;  /* 0x0000000000017941 */ /* 0x000fea0003800000 */
.L_x_15909:
[----:B------:R-:W-:Y:S05]  /*3980*/  BRA `(.L_x_15911) ;  /* 0xffffffec00187947 */ /* 0x000fea000383ffff */
        .weak           $__internal_339_$__cuda_sm20_div_s16
        .type           $__internal_339_$__cuda_sm20_div_s16,@function
        .size           $__internal_339_$__cuda_sm20_div_s16,($__internal_340_$__cuda_sm20_div_u16 - $__internal_339_$__cuda_sm20_div_s16)
$__internal_339_$__cuda_sm20_div_s16:
        /* <DEDUP_REMOVED lines=25> */
[----:B------:R-:W-:Y:S05]  /*3b20*/  RET.REL.NODEC R20 `(_Z9cuda_gemmIiLi128ELi2ELi1ELi1024ELi32ELi32ELi64ELi1ELi0EEviiiPT_S1_S1_iii) ;  /* 0xffffffc414347950 */ /* 0x000fea0003c3ffff */
        .weak           $__internal_340_$__cuda_sm20_div_u16
        .type           $__internal_340_$__cuda_sm20_div_u16,@function
        .size           $__internal_340_$__cuda_sm20_div_u16,(.L_x_38843 - $__internal_340_$__cuda_sm20_div_u16)
$__internal_340_$__cuda_sm20_div_u16:
        /* <DEDUP_REMOVED lines=20> */
[----:B0-----:R-:W-:Y:S05]  /*3c70*/  RET.REL.NODEC R6 `(_Z9cuda_gemmIiLi128ELi2ELi1ELi1024ELi32ELi32ELi64ELi1ELi0EEviiiPT_S1_S1_iii) ;  /* 0xffffffc006e07950 */ /* 0x001fea0003c3ffff */
.L_x_15912:
        /* <DEDUP_REMOVED lines=16> */
.L_x_38843:


//--------------------- .text._Z9cuda_gemmIiLi128ELi2ELi1ELi1024ELi32ELi32ELi64ELi0ELi1EEviiiPT_S1_S1_iii --------------------------
	.section	.text._Z9cuda_gemmIiLi128ELi2ELi1ELi1024ELi32ELi32ELi64ELi0ELi1EEviiiPT_S1_S1_iii,"ax",@progbits
	.align	128
        .global         _Z9cuda_gemmIiLi128ELi2ELi1ELi1024ELi32ELi32ELi64ELi0ELi1EEviiiPT_S1_S1_iii
        .type           _Z9cuda_gemmIiLi128ELi2ELi1ELi1024ELi32ELi32ELi64ELi0ELi1EEviiiPT_S1_S1_iii,@function
        .size           _Z9cuda_gemmIiLi128ELi2ELi1ELi1024ELi32ELi32ELi64ELi0ELi1EEviiiPT_S1_S1_iii,(.L_x_38844 - _Z9cuda_gemmIiLi128ELi2ELi1ELi1024ELi32ELi32ELi64ELi0ELi1EEviiiPT_S1_S1_iii)
        .other          _Z9cuda_gemmIiLi128ELi2ELi1ELi1024ELi32ELi32ELi64ELi0ELi1EEviiiPT_S1_S1_iii,@"STO_CUDA_ENTRY STV_DEFAULT"
_Z9cuda_gemmIiLi128ELi2ELi1ELi1024ELi32ELi32ELi64ELi0ELi1EEviiiPT_S1_S1_iii:
.text._Z9cuda_gemmIiLi128ELi2ELi1ELi1024ELi32ELi32ELi64ELi0ELi1EEviiiPT_S1_S1_iii:
        /* <DEDUP_REMOVED lines=34> */
[----:B------:R-:W-:Y:S05]  /*0220*/  CALL.REL.NOINC `($__internal_341_$__cuda_sm20_div_u16) ;  /* 0x0000001c00e47944 */ /* 0x000fea0003c00000 */
        /* <DEDUP_REMOVED lines=8> */
[----:B------:R-:W-:Y:S05]  /*02b0*/  CALL.REL.NOINC `($__internal_341_$__cuda_sm20_div_u16) ;  /* 0x0000001c00c07944 */ /* 0x000fea0003c00000 */
        /* <DEDUP_REMOVED lines=87> */
.L_x_15931:
        /* <DEDUP_REMOVED lines=26> */
.L_x_15914:
[----:B------:R-:W-:Y:S05]  /*09d0*/  BSYNC.RECONVERGENT B0 ;  /* 0x0000000000007941 */ /* 0x000fea0003800200 */
.L_x_15913:
[----:B------:R-:W-:Y:S01]  /*09e0*/  BSSY.RECONVERGENT B0, `(.L_x_15915) ;  /* 0x000000d000007945 */ /* 0x000fe20003800200 */
[----:B------:R-:W-:-:S07]  /*09f0*/  LEA R18, R16, R15, 0x2 ;  /* 0x0000000f10127211 */ /* 0x000fce00078e10ff */
.L_x_15916:
        /* <DEDUP_REMOVED lines=12> */
.L_x_15915:
        /* <DEDUP_REMOVED lines=36> */
.L_x_15918:
[----:B------:R-:W-:Y:S05]  /*0d00*/  BSYNC.RECONVERGENT B0 ;  /* 0x0000000000007941 */ /* 0x000fea0003800200 */
.L_x_15917:
[----:B------:R-:W-:Y:S04]  /*0d10*/  BSSY.RECONVERGENT B0, `(.L_x_15919) ;  /* 0x000001f000007945 */ /* 0x000fe80003800200 */
[----:B------:R-:W-:Y:S05]  /*0d20*/  @!P1 BRA `(.L_x_15920) ;  /* 0x0000000000749947 */ /* 0x000fea0003800000 */
[----:B-12---:R-:W-:-:S04]  /*0d30*/  IADD3 R17, PT, PT, R24, 0x880, RZ ;  /* 0x0000088018117810 */ /* 0x006fc80007ffe0ff */
[----:B------:R-:W-:-:S07]  /*0d40*/  LEA R62, R62, R17, 0x18 ;  /* 0x000000113e3e7211 */ /* 0x000fce00078ec0ff */
.L_x_15921:
        /* <DEDUP_REMOVED lines=27> */
.L_x_15920:
[----:B------:R-:W-:Y:S05]  /*0f00*/  BSYNC.RECONVERGENT B0 ;  /* 0x0000000000007941 */ /* 0x000fea0003800200 */
.L_x_15919:
[----:B0-----:R-:W-:-:S07]  /*0f10*/  IMAD.MOV.U32 R67, RZ, RZ, RZ ;  /* 0x000000ffff437224 */ /* 0x001fce00078e00ff */
.L_x_15925:
[----:B------:R-:W-:Y:S01]  /*0f20*/  PLOP3.LUT P1, PT, P0, PT, PT, 0x80, 0x8 ;  /* 0x000000000008781c */ /* 0x000fe2000072f070 */
[----:B--2---:R-:W-:Y:S01]  /*0f30*/  IMAD.IADD R21, R58, 0x1, R67 ;  /* 0x000000013a157824 */ /* 0x004fe200078e0243 */
[----:B01----:R-:W-:-:S11]  /*0f40*/  SHF.R.U32.HI R18, RZ, 0x4, R2 ;  /* 0x00000004ff127819 */ /* 0x003fd60000011602 */
.L_x_15922:
        /* <DEDUP_REMOVED lines=33> */
.L_x_15924:
        /* <DEDUP_REMOVED lines=35> */
.L_x_15948:
        /* <DEDUP_REMOVED lines=61> */
.L_x_15927:
[----:B------:R-:W-:Y:S05]  /*1760*/  BSYNC.RECONVERGENT B0 ;  /* 0x0000000000007941 */ /* 0x000fea0003800200 */
.L_x_15926:
        /* <DEDUP_REMOVED lines=8> */
.L_x_15930:
        /* <DEDUP_REMOVED lines=39> */
.L_x_15929:
[----:B------:R-:W-:Y:S05]  /*1a60*/  BSYNC.RECONVERGENT B0 ;  /* 0x0000000000007941 */ /* 0x000fea0003800200 */
.L_x_15928:
[C---:B------:R-:W-:Y:S01]  /*1a70*/  IMAD.IADD R59, R0.reuse, 0x1, R59 ;  /* 0x00000001003b7824 */ /* 0x040fe200078e023b */
[----:B-1----:R-:W-:-:S04]  /*1a80*/  SHF.L.U32 R16, R0, 0x1, RZ ;  /* 0x0000000100107819 */ /* 0x002fc800000006ff */
[----:B------:R-:W-:-:S13]  /*1a90*/  ISETP.GE.U32.AND P0, PT, R59, R16, PT ;  /* 0x000000103b00720c */ /* 0x000fda0003f06070 */
[----:B------:R-:W-:Y:S05]  /*1aa0*/  @!P0 BRA `(.L_x_15931) ;  /* 0xffffffec00608947 */ /* 0x000fea000383ffff */
[----:B------:R-:W-:Y:S05]  /*1ab0*/  EXIT ;  /* 0x000000000000794d */ /* 0x000fea0003800000 */
.L_x_15923:
[----:B------:R-:W-:Y:S01]  /*1ac0*/  MOV R16, 0xffffffff ;  /* 0xffffffff00107802 */ /* 0x000fe20000000f00 */
[----:B------:R-:W-:Y:S02]  /*1ad0*/  IMAD.MOV.U32 R18, RZ, RZ, R39 ;  /* 0x000000ffff127224 */ /* 0x000fe400078e0027 */
[----:B------:R-:W-:-:S07]  /*1ae0*/  IMAD.MOV.U32 R17, RZ, RZ, 0x1f ;  /* 0x0000001fff117424 */ /* 0x000fce00078e00ff */
[----:B01----:R-:W-:Y:S05]  /*1af0*/  WARPSYNC.COLLECTIVE R16, `(.L_x_15932) ;  /* 0x0000000010087348 */ /* 0x003fea0003c00000 */
[----:B-1----:R1:W2:Y:S02]  /*1b00*/  SHFL.IDX P2, R16, R66, R18, R17 ;  /* 0x0000001242107389 */ /* 0x0022a40000040011 */
[----:B012---:R-:W-:Y:S05]  /*1b10*/  ENDCOLLECTIVE ;  /* 0x000000000000791b */ /* 0x007fea0003800000 */
.L_x_15932:
[----:B------:R-:W-:Y:S02]  /*1b20*/  IMAD.MOV.U32 R18, RZ, RZ, R38 ;  /* 0x000000ffff127224 */ /* 0x000fe400078e0026 */
[----:B------:R-:W-:Y:S01]  /*1b30*/  IMAD.MOV.U32 R68, RZ, RZ, R16 ;  /* 0x000000ffff447224 */ /* 0x000fe200078e0010 */
[----:B------:R-:W-:-:S03]  /*1b40*/  MOV R16, 0xffffffff ;  /* 0xffffffff00107802 */ /* 0x000fc60000000f00 */
[----:B------:R-:W-:-:S07]  /*1b50*/  IMAD R69, R65, R68, RZ ;  /* 0x0000004441457224 */ /* 0x000fce00078e02ff */
[----:B------:R-:W-:Y:S05]  /*1b60*/  WARPSYNC.COLLECTIVE R16, `(.L_x_15933) ;  /* 0x0000000010087348 */ /* 0x000fea0003c00000 */
[----:B------:R0:W1:Y:S02]  /*1b70*/  SHFL.IDX P2, R16, R66, R18, R17 ;  /* 0x0000001242107389 */ /* 0x0000640000040011 */
[----:B01----:R-:W-:Y:S05]  /*1b80*/  ENDCOLLECTIVE ;  /* 0x000000000000791b */ /* 0x003fea0003800000 */
.L_x_15933:
[----:B------:R-:W-:Y:S02]  /*1b90*/  IMAD.MOV.U32 R18, RZ, RZ, R37 ;  /* 0x000000ffff127224 */ /* 0x000fe400078e0025 */
[----:B------:R-:W-:Y:S02]  /*1ba0*/  IMAD R68, R64, R16, R69 ;  /* 0x0000001040447224 */ /* 0x000fe400078e0245 */
[----:B------:R-:W-:-:S07]  /*1bb0*/  IMAD.MOV.U32 R16, RZ, RZ, -0x1 ;  /* 0xffffffffff107424 */ /* 0x000fce00078e00ff */
[----:B------:R-:W-:Y:S05]  /*1bc0*/  WARPSYNC.COLLECTIVE R16, `(.L_x_15934) ;  /* 0x0000000010087348 */ /* 0x000fea0003c00000 */
[----:B------:R0:W1:Y:S02]  /*1bd0*/  SHFL.IDX P2, R16, R66, R18, R17 ;  /* 0x0000001242107389 */ /* 0x0000640000040011 */
[----:B01----:R-:W-:Y:S05]  /*1be0*/  ENDCOLLECTIVE ;  /* 0x000000000000791b */ /* 0x003fea0003800000 */
.L_x_15934:
[----:B------:R-:W-:Y:S01]  /*1bf0*/  IMAD.MOV.U32 R18, RZ, RZ, R36 ;  /* 0x000000ffff127224 */ /* 0x000fe200078e0024 */
[----:B------:R-:W-:Y:S01]  /*1c00*/  MOV R69, R16 ;  /* 0x0000001000457202 */ /* 0x000fe20000000f00 */
[----:B------:R-:W-:-:S04]  /*1c10*/  IMAD.MOV.U32 R16, RZ, RZ, -0x1 ;  /* 0xffffffffff107424 */ /* 0x000fc800078e00ff */
[----:B------:R-:W-:-:S07]  /*1c20*/  IMAD R69, R63, R69, R68 ;  /* 0x000000453f457224 */ /* 0x000fce00078e0244 */
[----:B------:R-:W-:Y:S05]  /*1c30*/  WARPSYNC.COLLECTIVE R16, `(.L_x_15935) ;  /* 0x0000000010087348 */ /* 0x000fea0003c00000 */
[----:B------:R0:W1:Y:S02]  /*1c40*/  SHFL.IDX P2, R16, R66, R18, R17 ;  /* 0x0000001242107389 */ /* 0x0000640000040011 */
[----:B01----:R-:W-:Y:S05]  /*1c50*/  ENDCOLLECTIVE ;  /* 0x000000000000791b */ /* 0x003fea0003800000 */
.L_x_15935:
[----:B------:R-:W-:Y:S01]  /*1c60*/  IMAD.MOV.U32 R18, RZ, RZ, R35 ;  /* 0x000000ffff127224 */ /* 0x000fe200078e0023 */
[----:B------:R-:W-:Y:S01]  /*1c70*/  MOV R68, R16 ;  /* 0x0000001000447202 */ /* 0x000fe20000000f00 */
[----:B------:R-:W-:-:S04]  /*1c80*/  IMAD.MOV.U32 R16, RZ, RZ, -0x1 ;  /* 0xffffffffff107424 */ /* 0x000fc800078e00ff */
[----:B------:R-:W-:-:S07]  /*1c90*/  IMAD R68, R62, R68, R69 ;  /* 0x000000443e447224 */ /* 0x000fce00078e0245 */
[----:B------:R-:W-:Y:S05]  /*1ca0*/  WARPSYNC.COLLECTIVE R16, `(.L_x_15936) ;  /* 0x0000000010087348 */ /* 0x000fea0003c00000 */
[----:B------:R0:W1:Y:S02]  /*1cb0*/  SHFL.IDX P2, R16, R66, R18, R17 ;  /* 0x0000001242107389 */ /* 0x0000640000040011 */
[----:B01----:R-:W-:Y:S05]  /*1cc0*/  ENDCOLLECTIVE ;  /* 0x000000000000791b */ /* 0x003fea0003800000 */
.L_x_15936:
[----:B------:R-:W-:Y:S01]  /*1cd0*/  IMAD.MOV.U32 R18, RZ, RZ, R34 ;  /* 0x000000ffff127224 */ /* 0x000fe200078e0022 */
[----:B------:R-:W-:Y:S01]  /*1ce0*/  MOV R69, R16 ;  /* 0x0000001000457202 */ /* 0x000fe20000000f00 */
[----:B------:R-:W-:-:S04]  /*1cf0*/  IMAD.MOV.U32 R16, RZ, RZ, -0x1 ;  /* 0xffffffffff107424 */ /* 0x000fc800078e00ff */
[----:B------:R-:W-:-:S07]  /*1d00*/  IMAD R68, R61, R69, R68 ;  /* 0x000000453d447224 */ /* 0x000fce00078e0244 */
[----:B------:R-:W-:Y:S05]  /*1d10*/  WARPSYNC.COLLECTIVE R16, `(.L_x_15937) ;  /* 0x0000000010087348 */ /* 0x000fea0003c00000 */
[----:B------:R0:W1:Y:S02]  /*1d20*/  SHFL.IDX P2, R16, R66, R18, R17 ;  /* 0x0000001242107389 */ /* 0x0000640000040011 */
[----:B01----:R-:W-:Y:S05]  /*1d30*/  ENDCOLLECTIVE ;  /* 0x000000000000791b */ /* 0x003fea0003800000 */
.L_x_15937:
[----:B------:R-:W-:Y:S01]  /*1d40*/  IMAD.MOV.U32 R18, RZ, RZ, R33 ;  /* 0x000000ffff127224 */ /* 0x000fe200078e0021 */
[----:B------:R-:W-:Y:S01]  /*1d50*/  MOV R69, R16 ;  /* 0x0000001000457202 */ /* 0x000fe20000000f00 */
[----:B------:R-:W-:-:S04]  /*1d60*/  IMAD.MOV.U32 R16, RZ, RZ, -0x1 ;  /* 0xffffffffff107424 */ /* 0x000fc800078e00ff */
[----:B------:R-:W-:-:S07]  /*1d70*/  IMAD R69, R31, R69, R68 ;  /* 0x000000451f457224 */ /* 0x000fce00078e0244 */
[----:B------:R-:W-:Y:S05]  /*1d80*/  WARPSYNC.COLLECTIVE R16, `(.L_x_15938) ;  /* 0x0000000010087348 */ /* 0x000fea0003c00000 */
[----:B------:R0:W1:Y:S02]  /*1d90*/  SHFL.IDX P2, R16, R66, R18, R17 ;  /* 0x0000001242107389 */ /* 0x0000640000040011 */
[----:B01----:R-:W-:Y:S05]  /*1da0*/  ENDCOLLECTIVE ;  /* 0x000000000000791b */ /* 0x003fea0003800000 */
.L_x_15938:
[----:B------:R-:W-:Y:S01]  /*1db0*/  IMAD.MOV.U32 R18, RZ, RZ, R32 ;  /* 0x000000ffff127224 */ /* 0x000fe200078e0020 */
[----:B------:R-:W-:Y:S01]  /*1dc0*/  MOV R68, R16 ;  /* 0x0000001000447202 */ /* 0x000fe20000000f00 */
[----:B------:R-:W-:-:S04]  /*1dd0*/  IMAD.MOV.U32 R16, RZ, RZ, -0x1 ;  /* 0xffffffffff107424 */ /* 0x000fc800078e00ff */
[----:B------:R-:W-:-:S07]  /*1de0*/  IMAD R68, R30, R68, R69 ;  /* 0x000000441e447224 */ /* 0x000fce00078e0245 */
[----:B------:R-:W-:Y:S05]  /*1df0*/  WARPSYNC.COLLECTIVE R16, `(.L_x_15939) ;  /* 0x0000000010087348 */ /* 0x000fea0003c00000 */
[----:B------:R0:W1:Y:S02]  /*1e00*/  SHFL.IDX P2, R16, R66, R18, R17 ;  /* 0x0000001242107389 */ /* 0x0000640000040011 */
[----:B01----:R-:W-:Y:S05]  /*1e10*/  ENDCOLLECTIVE ;  /* 0x000000000000791b */ /* 0x003fea0003800000 */
.L_x_15939:
[----:B------:R-:W-:Y:S01]  /*1e20*/  IMAD.MOV.U32 R18, RZ, RZ, R5 ;  /* 0x000000ffff127224 */ /* 0x000fe200078e0005 */
[----:B------:R-:W-:Y:S01]  /*1e30*/  MOV R69, R16 ;  /* 0x0000001000457202 */ /* 0x000fe20000000f00 */
[----:B------:R-:W-:-:S04]  /*1e40*/  IMAD.MOV.U32 R16, RZ, RZ, -0x1 ;  /* 0xffffffffff107424 */ /* 0x000fc800078e00ff */
[----:B------:R-:W-:-:S07]  /*1e50*/  IMAD R69, R29, R69, R68 ;  /* 0x000000451d457224 */ /* 0x000fce00078e0244 */
[----:B------:R-:W-:Y:S05]  /*1e60*/  WARPSYNC.COLLECTIVE R16, `(.L_x_15940) ;  /* 0x0000000010087348 */ /* 0x000fea0003c00000 */
[----:B------:R0:W1:Y:S02]  /*1e70*/  SHFL.IDX P2, R16, R66, R18, R17 ;  /* 0x0000001242107389 */ /* 0x0000640000040011 */
[----:B01----:R-:W-:Y:S05]  /*1e80*/  ENDCOLLECTIVE ;  /* 0x000000000000791b */ /* 0x003fea0003800000 */
.L_x_15940:
[----:B------:R-:W-:Y:S01]  /*1e90*/  IMAD.MOV.U32 R18, RZ, RZ, R6 ;  /* 0x000000ffff127224 */ /* 0x000fe200078e0006 */
[----:B------:R-:W-:Y:S01]  /*1ea0*/  MOV R68, R16 ;  /* 0x0000001000447202 */ /* 0x000fe20000000f00 */
[----:B------:R-:W-:-:S04]  /*1eb0*/  IMAD.MOV.U32 R16, RZ, RZ, -0x1 ;  /* 0xffffffffff107424 */ /* 0x000fc800078e00ff */
[----:B------:R-:W-:-:S07]  /*1ec0*/  IMAD R68, R28, R68, R69 ;  /* 0x000000441c447224 */ /* 0x000fce00078e0245 */
[----:B------:R-:W-:Y:S05]  /*1ed0*/  WARPSYNC.COLLECTIVE R16, `(.L_x_15941) ;  /* 0x0000000010087348 */ /* 0x000fea0003c00000 */
[----:B------:R0:W1:Y:S02]  /*1ee0*/  SHFL.IDX P2, R16, R66, R18, R17 ;  /* 0x0000001242107389 */ /* 0x0000640000040011 */
[----:B01----:R-:W-:Y:S05]  /*1ef0*/  ENDCOLLECTIVE ;  /* 0x000000000000791b */ /* 0x003fea0003800000 */
.L_x_15941:
[----:B------:R-:W-:Y:S01]  /*1f00*/  IMAD.MOV.U32 R18, RZ, RZ, R7 ;  /* 0x000000ffff127224 */ /* 0x000fe200078e0007 */
[----:B------:R-:W-:Y:S01]  /*1f10*/  MOV R69, R16 ;  /* 0x0000001000457202 */ /* 0x000fe20000000f00 */
[----:B------:R-:W-:-:S04]  /*1f20*/  IMAD.MOV.U32 R16, RZ, RZ, -0x1 ;  /* 0xffffffffff107424 */ /* 0x000fc800078e00ff */
[----:B------:R-:W-:-:S07]  /*1f30*/  IMAD R69, R27, R69, R68 ;  /* 0x000000451b457224 */ /* 0x000fce00078e0244 */
[----:B------:R-:W-:Y:S05]  /*1f40*/  WARPSYNC.COLLECTIVE R16, `(.L_x_15942) ;  /* 0x0000000010087348 */ /* 0x000fea0003c00000 */
[----:B------:R0:W1:Y:S02]  /*1f50*/  SHFL.IDX P2, R16, R66, R18, R17 ;  /* 0x0000001242107389 */ /* 0x0000640000040011 */
[----:B01----:R-:W-:Y:S05]  /*1f60*/  ENDCOLLECTIVE ;  /* 0x000000000000791b */ /* 0x003fea0003800000 */
.L_x_15942:
[----:B------:R-:W-:Y:S01]  /*1f70*/  IMAD.MOV.U32 R18, RZ, RZ, R8 ;  /* 0x000000ffff127224 */ /* 0x000fe200078e0008 */
[----:B------:R-:W-:Y:S01]  /*1f80*/  MOV R68, R16 ;  /* 0x0000001000447202 */ /* 0x000fe20000000f00 */
[----:B------:R-:W-:-:S04]  /*1f90*/  IMAD.MOV.U32 R16, RZ, RZ, -0x1 ;  /* 0xffffffffff107424 */ /* 0x000fc800078e00ff */
[----:B------:R-:W-:-:S07]  /*1fa0*/  IMAD R68, R26, R68, R69 ;  /* 0x000000441a447224 */ /* 0x000fce00078e0245 */
[----:B------:R-:W-:Y:S05]  /*1fb0*/  WARPSYNC.COLLECTIVE R16, `(.L_x_15943) ;  /* 0x0000000010087348 */ /* 0x000fea0003c00000 */
[----:B------:R0:W1:Y:S02]  /*1fc0*/  SHFL.IDX P2, R16, R66, R18, R17 ;  /* 0x0000001242107389 */ /* 0x0000640000040011 */
[----:B01----:R-:W-:Y:S05]  /*1fd0*/  ENDCOLLECTIVE ;  /* 0x000000000000791b */ /* 0x003fea0003800000 */
.L_x_15943:
[----:B------:R-:W-:Y:S01]  /*1fe0*/  IMAD.MOV.U32 R18, RZ, RZ, R9 ;  /* 0x000000ffff127224 */ /* 0x000fe200078e0009 */
[----:B------:R-:W-:Y:S01]  /*1ff0*/  MOV R69, R16 ;  /* 0x0000001000457202 */ /* 0x000fe20000000f00 */
[----:B------:R-:W-:-:S04]  /*2000*/  IMAD.MOV.U32 R16, RZ, RZ, -0x1 ;  /* 0xffffffffff107424 */ /* 0x000fc800078e00ff */
[----:B------:R-:W-:-:S07]  /*2010*/  IMAD R69, R25, R69, R68 ;  /* 0x0000004519457224 */ /* 0x000fce00078e0244 */
[----:B------:R-:W-:Y:S05]  /*2020*/  WARPSYNC.COLLECTIVE R16, `(.L_x_15944) ;  /* 0x0000000010087348 */ /* 0x000fea0003c00000 */
[----:B------:R0:W1:Y:S02]  /*2030*/  SHFL.IDX P2, R16, R66, R18, R17 ;  /* 0x0000001242107389 */ /* 0x0000640000040011 */
[----:B01----:R-:W-:Y:S05]  /*2040*/  ENDCOLLECTIVE ;  /* 0x000000000000791b */ /* 0x003fea0003800000 */
.L_x_15944:
[----:B------:R-:W-:Y:S01]  /*2050*/  IMAD.MOV.U32 R18, RZ, RZ, R10 ;  /* 0x000000ffff127224 */ /* 0x000fe200078e000a */
[----:B------:R-:W-:Y:S01]  /*2060*/  MOV R68, R16 ;  /* 0x0000001000447202 */ /* 0x000fe20000000f00 */
[----:B------:R-:W-:-:S04]  /*2070*/  IMAD.MOV.U32 R16, RZ, RZ, -0x1 ;  /* 0xffffffffff107424 */ /* 0x000fc800078e00ff */
[----:B------:R-:W-:-:S07]  /*2080*/  IMAD R68, R24, R68, R69 ;  /* 0x0000004418447224 */ /* 0x000fce00078e0245 */
[----:B------:R-:W-:Y:S05]  /*2090*/  WARPSYNC.COLLECTIVE R16, `(.L_x_15945) ;  /* 0x0000000010087348 */ /* 0x000fea0003c00000 */
[----:B------:R0:W1:Y:S02]  /*20a0*/  SHFL.IDX P2, R16, R66, R18, R17 ;  /* 0x0000001242107389 */ /* 0x0000640000040011 */
[----:B01----:R-:W-:Y:S05]  /*20b0*/  ENDCOLLECTIVE ;  /* 0x000000000000791b */ /* 0x003fea0003800000 */
.L_x_15945:
[----:B------:R-:W-:Y:S01]  /*20c0*/  IMAD.MOV.U32 R18, RZ, RZ, R11 ;  /* 0x000000ffff127224 */ /* 0x000fe200078e000b */
[----:B------:R-:W-:Y:S01]  /*20d0*/  MOV R69, R16 ;  /* 0x0000001000457202 */ /* 0x000fe20000000f00 */
[----:B------:R-:W-:-:S04]  /*20e0*/  IMAD.MOV.U32 R16, RZ, RZ, -0x1 ;  /* 0xffffffffff107424 */ /* 0x000fc800078e00ff */
[----:B------:R-:W-:-:S07]  /*20f0*/  IMAD R69, R23, R69, R68 ;  /* 0x0000004517457224 */ /* 0x000fce00078e0244 */
[----:B------:R-:W-:Y:S05]  /*2100*/  WARPSYNC.COLLECTIVE R16, `(.L_x_15946) ;  /* 0x0000000010087348 */ /* 0x000fea0003c00000 */
[----:B------:R0:W1:Y:S02]  /*2110*/  SHFL.IDX P2, R16, R66, R18, R17 ;  /* 0x0000001242107389 */ /* 0x0000640000040011 */
[----:B01----:R-:W-:Y:S05]  /*2120*/  ENDCOLLECTIVE ;  /* 0x000000000000791b */ /* 0x003fea0003800000 */
.L_x_15946:
[----:B------:R-:W-:Y:S01]  /*2130*/  IMAD.MOV.U32 R18, RZ, RZ, R12 ;  /* 0x000000ffff127224 */ /* 0x000fe200078e000c */
[----:B------:R-:W-:Y:S01]  /*2140*/  MOV R68, R16 ;  /* 0x0000001000447202 */ /* 0x000fe20000000f00 */
[----:B------:R-:W-:-:S04]  /*2150*/  IMAD.MOV.U32 R16, RZ, RZ, -0x1 ;  /* 0xffffffffff107424 */ /* 0x000fc800078e00ff */
[----:B------:R-:W-:-:S07]  /*2160*/  IMAD R68, R22, R68, R69 ;  /* 0x0000004416447224 */ /* 0x000fce00078e0245 */
[----:B------:R-:W-:Y:S05]  /*2170*/  WARPSYNC.COLLECTIVE R16, `(.L_x_15947) ;  /* 0x0000000010087348 */ /* 0x000fea0003c00000 */
[----:B------:R0:W1:Y:S02]  /*2180*/  SHFL.IDX P2, R16, R66, R18, R17 ;  /* 0x0000001242107389 */ /* 0x0000640000040011 */
[----:B01----:R-:W-:Y:S05]  /*2190*/  ENDCOLLECTIVE ;  /* 0x000000000000791b */ /* 0x003fea0003800000 */
.L_x_15947:
[----:B------:R-:W-:Y:S01]  /*21a0*/  MOV R69, R16 ;  /* 0x0000001000457202 */ /* 0x000fe20000000f00 */
[----:B------:R-:W-:Y:S06]  /*21b0*/  BRA `(.L_x_15948) ;  /* 0xfffffff000747947 */ /* 0x000fec000383ffff */
        .weak           $__internal_341_$__cuda_sm20_div_u16
        .type           $__internal_341_$__cuda_sm20_div_u16,@function
        .size           $__internal_341_$__cuda_sm20_div_u16,(.L_x_38844 - $__internal_341_$__cuda_sm20_div_u16)
$__internal_341_$__cuda_sm20_div_u16:
        /* <DEDUP_REMOVED lines=18> */
[----:B------:R-:W-:Y:S06]  /*22e0*/  RET.REL.NODEC R6 `(_Z9cuda_gemmIiLi128ELi2ELi1ELi1024ELi32ELi32ELi64ELi0ELi1EEviiiPT_S1_S1_iii) ;  /* 0xffffffdc06447950 */ /* 0x000fec0003c3ffff */
.L_x_15949:
        /* <DEDUP_REMOVED lines=9> */
.L_x_38844:


//--------------------- .text._Z9cuda_gemmIiLi128ELi2ELi1ELi1024ELi32ELi32ELi64ELi0ELi0EEviiiPT_S1_S1_iii --------------------------
	.section	.text._Z9cuda_gemmIiLi128ELi2ELi1ELi1024ELi32ELi32ELi64ELi0ELi0EEviiiPT_S1_S1_iii,"ax",@progbits
	.align	128
        .global         _Z9cuda_gemmIiLi128ELi2ELi1ELi1024ELi32ELi32ELi64ELi0ELi0EEviiiPT_S1_S1_iii
        .type           _Z9cuda_gemmIiLi128ELi2ELi1ELi1024ELi32ELi32ELi64ELi0ELi0EEviiiPT_S1_S1_iii,@function
        .size           _Z9cuda_gemmIiLi128ELi2ELi1ELi1024ELi32ELi32ELi64ELi0ELi0EEviiiPT_S1_S1_iii,(.L_x_38846 - _Z9cuda_gemmIiLi128ELi2ELi1ELi1024ELi32ELi32ELi64ELi0ELi0EEviiiPT_S1_S1_iii)
        .other          _Z9cuda_gemmIiLi128ELi2ELi1ELi1024ELi32ELi32ELi64ELi0ELi0EEviiiPT_S1_S1_iii,@"STO_CUDA_ENTRY STV_DEFAULT"
_Z9cuda_gemmIiLi128ELi2ELi1ELi1024ELi32ELi32ELi64ELi0ELi0EEviiiPT_S1_S1_iii:
.text._Z9cuda_gemmIiLi128ELi2ELi1ELi1024ELi32ELi32ELi64ELi0ELi0EEviiiPT_S1_S1_iii:
        /* <DEDUP_REMOVED lines=72> */
[----:B------:R-:W-:Y:S05]  /*0480*/  CALL.REL.NOINC `($__internal_343_$__cuda_sm20_div_u16) ;  /* 0x0000004000487944 */ /* 0x000fea0003c00000 */
        /* <DEDUP_REMOVED lines=9> */
[----:B-----5:R-:W-:Y:S05]  /*0520*/  CALL.REL.NOINC `($__internal_343_$__cuda_sm20_div_u16) ;  /* 0x0000004000207944 */ /* 0x020fea0003c00000 */
        /* <DEDUP_REMOVED lines=96> */
[----:B------:R-:W-:Y:S05]  /*0b30*/  CALL.REL.NOINC `($__internal_342_$__cuda_sm20_div_s16) ;  /* 0x0000003800347944 */ /* 0x000fea0003c00000 */
        /* <DEDUP_REMOVED lines=9> */
.L_x_16019:
        /* <DEDUP_REMOVED lines=26> */
.L_x_15951:
[----:B------:R-:W-:Y:S05]  /*0d70*/  BSYNC.RECONVERGENT B0 ;  /* 0x0000000000007941 */ /* 0x000fea0003800200 */
.L_x_15950:
[----:B------:R-:W-:Y:S01]  /*0d80*/  BSSY.RECONVERGENT B0, `(.L_x_15952) ;  /* 0x000000d000007945 */ /* 0x000fe20003800200 */
[----:B------:R-:W-:-:S07]  /*0d90*/  IMAD R17, R16, 0x4, R19 ;  /* 0x0000000410117824 */ /* 0x000fce00078e0213 */
.L_x_15953:
        /* <DEDUP_REMOVED lines=12> */
.L_x_15952:
        /* <DEDUP_REMOVED lines=46> */
.L_x_15955:
[----:B------:R-:W-:Y:S05]  /*1140*/  BSYNC.RECONVERGENT B0 ;  /* 0x0000000000007941 */ /* 0x000fea0003800200 */
.L_x_15954:
[----:B------:R-:W-:Y:S04]  /*1150*/  BSSY.RECONVERGENT B0, `(.L_x_15956) ;  /* 0x000001f000007945 */ /* 0x000fe80003800200 */
[----:B------:R-:W-:Y:S05]  /*1160*/  @!P4 BRA `(.L_x_15957) ;  /* 0x000000000074c947 */ /* 0x000fea0003800000 */
[----:B0-2---:R-:W-:-:S05]  /*1170*/  VIADD R16, R65, 0x880 ;  /* 0x0000088041107836 */ /* 0x005fca0000000000 */
[----:B------:R-:W-:-:S07]  /*1180*/  LEA R69, R69, R16, 0x18 ;  /* 0x0000001045457211 */ /* 0x000fce00078ec0ff */
.L_x_15958:
        /* <DEDUP_REMOVED lines=27> */
.L_x_15957:
[----:B------:R-:W-:Y:S05]  /*1340*/  BSYNC.RECONVERGENT B0 ;  /* 0x0000000000007941 */ /* 0x000fea0003800200 */
.L_x_15956:
[----:B-123--:R-:W-:-:S07]  /*1350*/  HFMA2 R18, -RZ, RZ, 0, 0 ;  /* 0x00000000ff127431 */ /* 0x00efce00000001ff */
.L_x_16013:
[----:B------:R-:W-:Y:S02]  /*1360*/  LOP3.LUT R19, R0, 0xf, RZ, 0xc0, !PT ;  /* 0x0000000f00137812 */ /* 0x000fe400078ec0ff */
[----:B------:R-:W-:Y:S02]  /*1370*/  PLOP3.LUT P3, PT, P0, PT, PT, 0x80, 0x8 ;  /* 0x000000000008781c */ /* 0x000fe4000076f070 */
[----:B0-----:R-:W-:Y:S01]  /*1380*/  SHF.R.U32.HI R60, RZ, 0x4, R0 ;  /* 0x00000004ff3c7819 */ /* 0x001fe20000011600 */
[----:B-1234-:R-:W-:-:S10]  /*1390*/  IMAD.IADD R19, R19, 0x1, R18 ;  /* 0x0000000113137824 */ /* 0x01efd400078e0212 */
.L_x_15959:
        /* <DEDUP_REMOVED lines=19> */
.L_x_16012:
        /* <DEDUP_REMOVED lines=15> */
.L_x_15961:
        /* <DEDUP_REMOVED lines=8> */
.L_x_15962:
        /* <DEDUP_REMOVED lines=9> */
.L_x_15963:
        /* <DEDUP_REMOVED lines=9> */
.L_x_15964:
        /* <DEDUP_REMOVED lines=9> */
.L_x_15965:
        /* <DEDUP_REMOVED lines=9> */
.L_x_15966:
        /* <DEDUP_REMOVED lines=9> */
.L_x_15967:
        /* <DEDUP_REMOVED lines=9> */
.L_x_15968:
        /* <DEDUP_REMOVED lines=9> */
.L_x_15969:
        /* <DEDUP_REMOVED lines=9> */
.L_x_15970:
        /* <DEDUP_REMOVED lines=9> */
.L_x_15971:
        /* <DEDUP_REMOVED lines=9> */
.L_x_15972:
        /* <DEDUP_REMOVED lines=9> */
.L_x_15973:
        /* <DEDUP_REMOVED lines=9> */
.L_x_15974:
        /* <DEDUP_REMOVED lines=9> */
.L_x_15975:
        /* <DEDUP_REMOVED lines=9> */
.L_x_15976:
[----:B------:R-:W-:Y:S05]  /*1e20*/  @P2 BRA `(.L_x_15977) ;  /* 0x0000000800f02947 */ /* 0x000fea0003800000 */
[----:B0-2-4-:R-:W0:Y:S01]  /*1e30*/  S2R R16, SR_CgaCtaId ;  /* 0x0000000000107919 */ /* 0x015e220000008800 */
[----:B------:R-:W-:Y:S02]  /*1e40*/  MOV R19, 0x400 ;  /* 0x0000040000137802 */ /* 0x000fe40000000f00 */
[----:B------:R-:W-:Y:S02]  /*1e50*/  ISETP.GT.U32.AND P2, PT, R17, 0x40, PT ;  /* 0x000000401100780c */ /* 0x000fe40003f44070 */
[----:B------:R-:W-:Y:S02]  /*1e60*/  MOV R59, R2 ;  /* 0x00000002003b7202 */ /* 0x000fe40000000f00 */
[----:B0-----:R-:W-:-:S09]  /*1e70*/  LEA R19, R16, R19, 0x18 ;  /* 0x0000001310137211 */ /* 0x001fd200078ec0ff */
.L_x_16011:
        /* <DEDUP_REMOVED lines=11> */
.L_x_16021:
[----:B-12---:R-:W-:-:S07]  /*1f30*/  IMAD R16, R43, R16, RZ ;  /* 0x000000102b107224 */ /* 0x006fce00078e02ff */
.L_x_15979:
[----:B------:R-:W-:-:S13]  /*1f40*/  ISETP.GE.AND P0, PT, R17, 0x2, PT ;  /* 0x000000021100780c */ /* 0x000fda0003f06270 */
[----:B------:R-:W-:Y:S05]  /*1f50*/  @!P0 BRA `(.L_x_15981) ;  /* 0x0000000000108947 */ /* 0x000fea0003800000 */
[----:B------:R-:W-:-:S03]  /*1f60*/  UMOV UR8, 0xffffffff ;  /* 0xffffffff00087882 */ /* 0x000fc60000000000 */
[----:B------:R-:W-:Y:S05]  /*1f70*/  BRA.DIV UR8, `(.L_x_15982) ;  /* 0x0000001a08e87947 */ /* 0x000fea000b800000 */
[----:B------:R2:W4:Y:S02]  /*1f80*/  SHFL.IDX PT, R63, R65, R5, 0x1f ;  /* 0x00001f05413f7589 */ /* 0x00052400000e0000 */
.L_x_16024:
[----:B---34-:R-:W-:-:S07]  /*1f90*/  IMAD R16, R44, R63, R16 ;  /* 0x0000003f2c107224 */ /* 0x018fce00078e0210 */
.L_x_15981:
[----:B------:R-:W-:-:S13]  /*1fa0*/  ISETP.GE.AND P5, PT, R17, 0x3, PT ;  /* 0x000000031100780c */ /* 0x000fda0003fa6270 */
[----:B------:R-:W-:Y:S05]  /*1fb0*/  @!P5 BRA `(.L_x_15983) ;  /* 0x000000000010d947 */ /* 0x000fea0003800000 */
[----:B------:R-:W-:-:S03]  /*1fc0*/  UMOV UR8, 0xffffffff ;  /* 0xffffffff00087882 */ /* 0x000fc60000000000 */
[----:B------:R-:W-:Y:S05]  /*1fd0*/  BRA.DIV UR8, `(.L_x_15984) ;  /* 0x0000001a08f47947 */ /* 0x000fea000b800000 */
[----:B------:R4:W0:Y:S02]  /*1fe0*/  SHFL.IDX PT, R62, R65, R6, 0x1f ;  /* 0x00001f06413e7589 */ /* 0x00082400000e0000 */
.L_x_16027:
[----:B0-----:R-:W-:-:S07]  /*1ff0*/  IMAD R16, R45, R62, R16 ;  /* 0x0000003e2d107224 */ /* 0x001fce00078e0210 */
.L_x_15983:
[----:B------:R-:W-:-:S13]  /*2000*/  ISETP.GE.AND P5, PT, R17, 0x4, PT ;  /* 0x000000041100780c */ /* 0x000fda0003fa6270 */
[----:B------:R-:W-:Y:S05]  /*2010*/  @!P5 BRA `(.L_x_15985) ;  /* 0x000000000010d947 */ /* 0x000fea0003800000 */
[----:B------:R-:W-:-:S03]  /*2020*/  UMOV UR8, 0xffffffff ;  /* 0xffffffff00087882 */ /* 0x000fc60000000000 */
[----:B------:R-:W-:Y:S05]  /*2030*/  BRA.DIV UR8, `(.L_x_15986) ;  /* 0x0000001e08047947 */ /* 0x000fea000b800000 */
[----:B------:R0:W0:Y:S02]  /*2040*/  SHFL.IDX PT, R63, R65, R7, 0x1f ;  /* 0x00001f07413f7589 */ /* 0x00002400000e0000 */
.L_x_16030:
[----:B0-----:R-:W-:-:S07]  /*2050*/  IMAD R16, R46, R63, R16 ;  /* 0x0000003f2e107224 */ /* 0x001fce00078e0210 */
.L_x_15985:
[----:B------:R-:W-:-:S13]  /*2060*/  ISETP.GE.AND P5, PT, R17, 0x5, PT ;  /* 0x000000051100780c */ /* 0x000fda0003fa6270 */
[----:B------:R-:W-:Y:S05]  /*2070*/  @!P5 BRA `(.L_x_15987) ;  /* 0x000000000010d947 */ /* 0x000fea0003800000 */
[----:B------:R-:W-:-:S03]  /*2080*/  UMOV UR8, 0xffffffff ;  /* 0xffffffff00087882 */ /* 0x000fc60000000000 */
[----:B------:R-:W-:Y:S05]  /*2090*/  BRA.DIV UR8, `(.L_x_15988) ;  /* 0x0000001e08107947 */ /* 0x000fea000b800000 */
[----:B------:R0:W0:Y:S02]  /*20a0*/  SHFL.IDX PT, R62, R65, R8, 0x1f ;  /* 0x00001f08413e7589 */ /* 0x00002400000e0000 */
.L_x_16033:
[----:B0-----:R-:W-:-:S07]  /*20b0*/  IMAD R16, R47, R62, R16 ;  /* 0x0000003e2f107224 */ /* 0x001fce00078e0210 */
.L_x_15987:
[----:B------:R-:W-:-:S13]  /*20c0*/  ISETP.GE.AND P5, PT, R17, 0x6, PT ;  /* 0x000000061100780c */ /* 0x000fda0003fa6270 */
[----:B------:R-:W-:Y:S05]  /*20d0*/  @!P5 BRA `(.L_x_15989) ;  /* 0x000000000010d947 */ /* 0x000fea0003800000 */
[----:B------:R-:W-:-:S03]  /*20e0*/  UMOV UR8, 0xffffffff ;  /* 0xffffffff00087882 */ /* 0x000fc60000000000 */
[----:B------:R-:W-:Y:S05]  /*20f0*/  BRA.DIV UR8, `(.L_x_15990) ;  /* 0x0000001e08207947 */ /* 0x000fea000b800000 */
[----:B------:R0:W0:Y:S02]  /*2100*/  SHFL.IDX PT, R63, R65, R9, 0x1f ;  /* 0x00001f09413f7589 */ /* 0x00002400000e0000 */
.L_x_16036:
[----:B0-----:R-:W-:-:S07]  /*2110*/  IMAD R16, R48, R63, R16 ;  /* 0x0000003f30107224 */ /* 0x001fce00078e0210 */
.L_x_15989:
[----:B------:R-:W-:-:S13]  /*2120*/  ISETP.GE.AND P5, PT, R17, 0x7, PT ;  /* 0x000000071100780c */ /* 0x000fda0003fa6270 */
[----:B------:R-:W-:Y:S05]  /*2130*/  @!P5 BRA `(.L_x_15991) ;  /* 0x000000000010d947 */ /* 0x000fea0003800000 */
[----:B------:R-:W-:-:S03]  /*2140*/  UMOV UR8, 0xffffffff ;  /* 0xffffffff00087882 */ /* 0x000fc60000000000 */
[----:B------:R-:W-:Y:S05]  /*2150*/  BRA.DIV UR8, `(.L_x_15992) ;  /* 0x0000001e082c7947 */ /* 0x000fea000b800000 */
[----:B------:R0:W0:Y:S02]  /*2160*/  SHFL.IDX PT, R62, R65, R10, 0x1f ;  /* 0x00001f0a413e7589 */ /* 0x00002400000e0000 */
.L_x_16039:
[----:B0-----:R-:W-:-:S07]  /*2170*/  IMAD R16, R49, R62, R16 ;  /* 0x0000003e31107224 */ /* 0x001fce00078e0210 */
.L_x_15991:
[----:B------:R-:W-:-:S13]  /*2180*/  ISETP.GE.AND P5, PT, R17, 0x8, PT ;  /* 0x000000081100780c */ /* 0x000fda0003fa6270 */
[----:B------:R-:W-:Y:S05]  /*2190*/  @!P5 BRA `(.L_x_15993) ;  /* 0x000000000010d947 */ /* 0x000fea0003800000 */
[----:B------:R-:W-:-:S03]  /*21a0*/  UMOV UR8, 0xffffffff ;  /* 0xffffffff00087882 */ /* 0x000fc60000000000 */
[----:B------:R-:W-:Y:S05]  /*21b0*/  BRA.DIV UR8, `(.L_x_15994) ;  /* 0x0000001e083c7947 */ /* 0x000fea000b800000 */
[----:B------:R0:W0:Y:S02]  /*21c0*/  SHFL.IDX PT, R63, R65, R11, 0x1f ;  /* 0x00001f0b413f7589 */ /* 0x00002400000e0000 */
.L_x_16042:
[----:B0-----:R-:W-:-:S07]  /*21d0*/  IMAD R16, R50, R63, R16 ;  /* 0x0000003f32107224 */ /* 0x001fce00078e0210 */
.L_x_15993:
[----:B------:R-:W-:-:S13]  /*21e0*/  ISETP.GE.AND P5, PT, R17, 0x9, PT ;  /* 0x000000091100780c */ /* 0x000fda0003fa6270 */
[----:B------:R-:W-:Y:S05]  /*21f0*/  @!P5 BRA `(.L_x_15995) ;  /* 0x000000000010d947 */ /* 0x000fea0003800000 */
[----:B------:R-:W-:-:S03]  /*2200*/  UMOV UR8, 0xffffffff ;  /* 0xffffffff00087882 */ /* 0x000fc60000000000 */
[----:B------:R-:W-:Y:S05]  /*2210*/  BRA.DIV UR8, `(.L_x_15996) ;  /* 0x0000001e08487947 */ /* 0x000fea000b800000 */
[----:B------:R0:W0:Y:S02]  /*2220*/  SHFL.IDX PT, R62, R65, R12, 0x1f ;  /* 0x00001f0c413e7589 */ /* 0x00002400000e0000 */
.L_x_16045:
[----:B0-----:R-:W-:-:S07]  /*2230*/  IMAD R16, R51, R62, R16 ;  /* 0x0000003e33107224 */ /* 0x001fce00078e0210 */
.L_x_15995:
[----:B------:R-:W-:-:S13]  /*2240*/  ISETP.GE.AND P5, PT, R17, 0xa, PT ;  /* 0x0000000a1100780c */ /* 0x000fda0003fa6270 */
[----:B------:R-:W-:Y:S05]  /*2250*/  @!P5 BRA `(.L_x_15997) ;  /* 0x000000000010d947 */ /* 0x000fea0003800000 */
[----:B------:R-:W-:-:S03]  /*2260*/  UMOV UR8, 0xffffffff ;  /* 0xffffffff00087882 */ /* 0x000fc60000000000 */
[----:B------:R-:W-:Y:S05]  /*2270*/  BRA.DIV UR8, `(.L_x_15998) ;  /* 0x0000001e08587947 */ /* 0x000fea000b800000 */
[----:B------:R0:W0:Y:S02]  /*2280*/  SHFL.IDX PT, R63, R65, R13, 0x1f ;  /* 0x00001f0d413f7589 */ /* 0x00002400000e0000 */
.L_x_16048:
[----:B0-----:R-:W-:-:S07]  /*2290*/  IMAD R16, R52, R63, R16 ;  /* 0x0000003f34107224 */ /* 0x001fce00078e0210 */
.L_x_15997:
[----:B------:R-:W-:-:S13]  /*22a0*/  ISETP.GE.AND P5, PT, R17, 0xb, PT ;  /* 0x0000000b1100780c */ /* 0x000fda0003fa6270 */
[----:B------:R-:W-:Y:S05]  /*22b0*/  @!P5 BRA `(.L_x_15999) ;  /* 0x000000000010d947 */ /* 0x000fea0003800000 */
[----:B------:R-:W-:-:S03]  /*22c0*/  UMOV UR8, 0xffffffff ;  /* 0xffffffff00087882 */ /* 0x000fc60000000000 */
[----:B------:R-:W-:Y:S05]  /*22d0*/  BRA.DIV UR8, `(.L_x_16000) ;  /* 0x0000001e08647947 */ /* 0x000fea000b800000 */
[----:B------:R0:W0:Y:S02]  /*22e0*/  SHFL.IDX PT, R62, R65, R14, 0x1f ;  /* 0x00001f0e413e7589 */ /* 0x00002400000e0000 */
.L_x_16051:
[----:B0-----:R-:W-:-:S07]  /*22f0*/  IMAD R16, R53, R62, R16 ;  /* 0x0000003e35107224 */ /* 0x001fce00078e0210 */
.L_x_15999:
[----:B------:R-:W-:-:S13]  /*2300*/  ISETP.GE.AND P5, PT, R17, 0xc, PT ;  /* 0x0000000c1100780c */ /* 0x000fda0003fa6270 */
[----:B------:R-:W-:Y:S05]  /*2310*/  @!P5 BRA `(.L_x_16001) ;  /* 0x000000000010d947 */ /* 0x000fea0003800000 */
[----:B------:R-:W-:-:S03]  /*2320*/  UMOV UR8, 0xffffffff ;  /* 0xffffffff00087882 */ /* 0x000fc60000000000 */
[----:B------:R-:W-:Y:S05]  /*2330*/  BRA.DIV UR8, `(.L_x_16002) ;  /* 0x0000001e08747947 */ /* 0x000fea000b800000 */
[----:B------:R0:W0:Y:S02]  /*2340*/  SHFL.IDX PT, R63, R65, R15, 0x1f ;  /* 0x00001f0f413f7589 */ /* 0x00002400000e0000 */
.L_x_16054:
[----:B0-----:R-:W-:-:S07]  /*2350*/  IMAD R16, R54, R63, R16 ;  /* 0x0000003f36107224 */ /* 0x001fce00078e0210 */
.L_x_16001:
[----:B------:R-:W-:-:S13]  /*2360*/  ISETP.GE.AND P5, PT, R17, 0xd, PT ;  /* 0x0000000d1100780c */ /* 0x000fda0003fa6270 */
[----:B------:R-:W-:Y:S05]  /*2370*/  @!P5 BRA `(.L_x_16003) ;  /* 0x000000000010d947 */ /* 0x000fea0003800000 */
[----:B------:R-:W-:-:S03]  /*2380*/  UMOV UR8, 0xffffffff ;  /* 0xffffffff00087882 */ /* 0x000fc60000000000 */
[----:B------:R-:W-:Y:S05]  /*2390*/  BRA.DIV UR8, `(.L_x_16004) ;  /* 0x0000001e08807947 */ /* 0x000fea000b800000 */
[----:B------:R0:W0:Y:S02]  /*23a0*/  SHFL.IDX PT, R62, R65, R20, 0x1f ;  /* 0x00001f14413e7589 */ /* 0x00002400000e0000 */
.L_x_16057:
[----:B0-----:R-:W-:-:S07]  /*23b0*/  IMAD R16, R55, R62, R16 ;  /* 0x0000003e37107224 */ /* 0x001fce00078e0210 */
.L_x_16003:
[----:B------:R-:W-:-:S13]  /*23c0*/  ISETP.GE.AND P5, PT, R17, 0xe, PT ;  /* 0x0000000e1100780c */ /* 0x000fda0003fa6270 */
[----:B------:R-:W-:Y:S05]  /*23d0*/  @!P5 BRA `(.L_x_16005) ;  /* 0x000000000010d947 */ /* 0x000fea0003800000 */
[----:B------:R-:W-:-:S03]  /*23e0*/  UMOV UR8, 0xffffffff ;  /* 0xffffffff00087882 */ /* 0x000fc60000000000 */
[----:B------:R-:W-:Y:S05]  /*23f0*/  BRA.DIV UR8, `(.L_x_16006) ;  /* 0x0000001e08907947 */ /* 0x000fea000b800000 */
[----:B------:R0:W0:Y:S02]  /*2400*/  SHFL.IDX PT, R63, R65, R21, 0x1f ;  /* 0x00001f15413f7589 */ /* 0x00002400000e0000 */
.L_x_16060:
[----:B0-----:R-:W-:-:S07]  /*2410*/  IMAD R16, R56, R63, R16 ;  /* 0x0000003f38107224 */ /* 0x001fce00078e0210 */
.L_x_16005:
[----:B------:R-:W-:-:S13]  /*2420*/  ISETP.GE.AND P5, PT, R17, 0xf, PT ;  /* 0x0000000f1100780c */ /* 0x000fda0003fa6270 */
[----:B------:R-:W-:Y:S05]  /*2430*/  @!P5 BRA `(.L_x_16007) ;  /* 0x000000000010d947 */ /* 0x000fea0003800000 */
[----:B------:R-:W-:-:S03]  /*2440*/  UMOV UR8, 0xffffffff ;  /* 0xffffffff00087882 */ /* 0x000fc60000000000 */
[----:B------:R-:W-:Y:S05]  /*2450*/  BRA.DIV UR8, `(.L_x_16008) ;  /* 0x0000001e089c7947 */ /* 0x000fea000b800000 */
[----:B------:R0:W0:Y:S02]  /*2460*/  SHFL.IDX PT, R62, R65, R22, 0x1f ;  /* 0x00001f16413e7589 */ /* 0x00002400000e0000 */
.L_x_16063:
[----:B0-----:R-:W-:-:S07]  /*2470*/  IMAD R16, R57, R62, R16 ;  /* 0x0000003e39107224 */ /* 0x001fce00078e0210 */
.L_x_16007:
[----:B------:R-:W-:-:S13]  /*2480*/  ISETP.GE.AND P5, PT, R17, 0x10, PT ;  /* 0x000000101100780c */ /* 0x000fda0003fa6270 */
[----:B------:R-:W-:Y:S05]  /*2490*/  @!P5 BRA `(.L_x_16009) ;  /* 0x000000040014d947 */ /* 0x000fea0003800000 */
[----:B------:R-:W-:-:S03]  /*24a0*/  UMOV UR8, 0xffffffff ;  /* 0xffffffff00087882 */ /* 0x000fc60000000000 */
[----:B------:R-:W-:Y:S05]  /*24b0*/  BRA.DIV UR8, `(.L_x_16010) ;  /* 0x0000001e08ac7947 */ /* 0x000fea000b800000 */
[----:B0-2-4-:R0:W2:Y:S02]  /*24c0*/  SHFL.IDX PT, R65, R65, R40, 0x1f ;  /* 0x00001f2841417589 */ /* 0x0150a400000e0000 */
.L_x_16066:
[----:B--2---:R-:W-:Y:S01]  /*24d0*/  IMAD R16, R58, R65, R16 ;  /* 0x000000413a107224 */ /* 0x004fe200078e0210 */
[----:B------:R-:W-:Y:S06]  /*24e0*/  BRA `(.L_x_16009) ;  /* 0x0000000400007947 */ /* 0x000fec0003800000 */
.L_x_15978:
        /* <DEDUP_REMOVED lines=64> */
.L_x_16009:
        /* <DEDUP_REMOVED lines=16> */
.L_x_15977:
[----:B------:R-:W-:Y:S05]  /*29f0*/  @!P6 BRA `(.L_x_16012) ;  /* 0xffffffe800b4e947 */ /* 0x000fea000383ffff */
[----:B------:R-:W-:Y:S05]  /*2a00*/  BSYNC.RECONVERGENT B0 ;  /* 0x0000000000007941 */ /* 0x000fea0003800200 */
.L_x_15960:
        /* <DEDUP_REMOVED lines=134> */
.L_x_16015:
[----:B------:R-:W-:Y:S05]  /*3270*/  BSYNC.RECONVERGENT B0 ;  /* 0x0000000000007941 */ /* 0x000fea0003800200 */
.L_x_16014:
        /* <DEDUP_REMOVED lines=14> */
.L_x_16018:
        /* <DEDUP_REMOVED lines=109> */
.L_x_16017:
[----:B------:R-:W-:Y:S05]  /*3a30*/  BSYNC.RECONVERGENT B0 ;  /* 0x0000000000007941 */ /* 0x000fea0003800200 */
.L_x_16016:
[----:B------:R-:W-:Y:S01]  /*3a40*/  IMAD.U32 R16, RZ, RZ, UR13 ;  /* 0x0000000dff107e24 */ /* 0x000fe2000f8e00ff */
[----:B------:R-:W-:-:S04]  /*3a50*/  UIADD3 UR5, UPT, UPT, UR13, UR5, URZ ;  /* 0x000000050d057290 */ /* 0x000fc8000fffe0ff */
[----:B------:R-:W-:-:S04]  /*3a60*/  SHF.L.U32 R16, R16, 0x1, RZ ;  /* 0x0000000110107819 */ /* 0x000fc800000006ff */
[----:B------:R-:W-:-:S13]  /*3a70*/  ISETP.LE.U32.AND P0, PT, R16, UR5, PT ;  /* 0x0000000510007c0c */ /* 0x000fda000bf03070 */
[----:B------:R-:W-:Y:S05]  /*3a80*/  @!P0 BRA `(.L_x_16019) ;  /* 0xffffffd000508947 */ /* 0x000fea000383ffff */
[----:B------:R-:W-:Y:S05]  /*3a90*/  EXIT ;  /* 0x000000000000794d */ /* 0x000fea0003800000 */
.L_x_15980:
[----:B------:R-:W-:Y:S01]  /*3aa0*/  IMAD.MOV.U32 R63, RZ, RZ, 0x1f ;  /* 0x0000001fff3f7424 */ /* 0x000fe200078e00ff */
[----:B------:R-:W-:Y:S01]  /*3ab0*/  MOV R64, 0xffffffff ;  /* 0xffffffff00407802 */ /* 0x000fe20000000f00 */
[----:B------:R-:W-:-:S07]  /*3ac0*/  IMAD.MOV.U32 R62, RZ, RZ, R39 ;  /* 0x000000ffff3e7224 */ /* 0x000fce00078e0027 */
[----:B-1-3--:R-:W-:Y:S05]  /*3ad0*/  WARPSYNC.COLLECTIVE R64, `(.L_x_16020) ;  /* 0x0000000040087348 */ /* 0x00afea0003c00000 */
[----:B------:R0:W2:Y:S02]  /*3ae0*/  SHFL.IDX P5, R63, R65, R62, R63 ;  /* 0x0000003e413f7389 */ /* 0x0000a400000a003f */
[----:B0123--:R-:W-:Y:S05]  /*3af0*/  ENDCOLLECTIVE ;  /* 0x000000000000791b */ /* 0x00ffea0003800000 */
.L_x_16020:
[----:B------:R-:W-:Y:S01]  /*3b00*/  IMAD.MOV.U32 R16, RZ, RZ, R63 ;  /* 0x000000ffff107224 */ /* 0x000fe200078e003f */
[----:B------:R-:W-:Y:S06]  /*3b10*/  BRA `(.L_x_16021) ;  /* 0xffffffe400047947 */ /* 0x000fec000383ffff */
.L_x_15982:
[----:B------:R-:W-:Y:S01]  /*3b20*/  HFMA2 R63, -RZ, RZ, 0, 1.847743988037109375e-06 ;  /* 0x0000001fff3f7431 */ /* 0x000fe200000001ff */
[----:B------:R-:W-:Y:S01]  /*3b30*/  BSSY B1, `(.L_x_16022) ;  /* 0x0000006000017945 */ /* 0x000fe20003800000 */
[----:B------:R-:W-:Y:S02]  /*3b40*/  IMAD.MOV.U32 R62, RZ, RZ, R5 ;  /* 0x000000ffff3e7224 */ /* 0x000fe400078e0005 */
[----:B------:R-:W-:-:S07]  /*3b50*/  IMAD.MOV.U32 R64, RZ, RZ, -0x1 ;  /* 0xffffffffff407424 */ /* 0x000fce00078e00ff */
[----:B01-3--:R-:W-:Y:S05]  /*3b60*/  WARPSYNC.COLLECTIVE R64, `(.L_x_16023) ;  /* 0x0000000040087348 */ /* 0x00bfea0003c00000 */
[----:B------:R2:W4:Y:S02]  /*3b70*/  SHFL.IDX P5, R63, R65, R62, R63 ;  /* 0x0000003e413f7389 */ /* 0x00052400000a003f */
[----:B01234-:R-:W-:Y:S05]  /*3b80*/  ENDCOLLECTIVE ;  /* 0x000000000000791b */ /* 0x01ffea0003800000 */
.L_x_16023:
[----:B------:R-:W-:Y:S05]  /*3b90*/  BSYNC B1 ;  /* 0x0000000000017941 */ /* 0x000fea0003800000 */
.L_x_16022:
[----:B------:R-:W-:Y:S05]  /*3ba0*/  BRA `(.L_x_16024) ;  /* 0xffffffe000f87947 */ /* 0x000fea000383ffff */
.L_x_15984:
[----:B------:R-:W-:Y:S01]  /*3bb0*/  BSSY B1, `(.L_x_16025) ;  /* 0x0000007000017945 */ /* 0x000fe20003800000 */
[----:B------:R-:W-:Y:S01]  /*3bc0*/  IMAD.MOV.U32 R62, RZ, RZ, R6 ;  /* 0x000000ffff3e7224 */ /* 0x000fe200078e0006 */
[----:B------:R-:W-:Y:S01]  /*3bd0*/  MOV R63, 0x1f ;  /* 0x0000001f003f7802 */ /* 0x000fe20000000f00 */
[----:B------:R-:W-:-:S07]  /*3be0*/  IMAD.MOV.U32 R64, RZ, RZ, -0x1 ;  /* 0xffffffffff407424 */ /* 0x000fce00078e00ff */
[----:B0123--:R-:W-:Y:S05]  /*3bf0*/  WARPSYNC.COLLECTIVE R64, `(.L_x_16026) ;  /* 0x0000000040087348 */ /* 0x00ffea0003c00000 */
[----:B------:R4:W0:Y:S02]  /*3c00*/  SHFL.IDX P5, R63, R65, R62, R63 ;  /* 0x0000003e413f7389 */ /* 0x00082400000a003f */
[----:B01234-:R-:W-:Y:S05]  /*3c10*/  ENDCOLLECTIVE ;  /* 0x000000000000791b */ /* 0x01ffea0003800000 */
.L_x_16026:
[----:B------:R-:W-:Y:S05]  /*3c20*/  BSYNC B1 ;  /* 0x0000000000017941 */ /* 0x000fea0003800000 */
.L_x_16025:
[----:B------:R-:W-:Y:S01]  /*3c30*/  IMAD.MOV.U32 R62, RZ, RZ, R63 ;  /* 0x000000ffff3e7224 */ /* 0x000fe200078e003f */
[----:B------:R-:W-:Y:S06]  /*3c40*/  BRA `(.L_x_16027) ;  /* 0xffffffe000e87947 */ /* 0x000fec000383ffff */
.L_x_15986:
[----:B------:R-:W-:Y:S01]  /*3c50*/  BSSY B1, `(.L_x_16028) ;  /* 0x0000007000017945 */ /* 0x000fe20003800000 */
[----:B------:R-:W-:Y:S01]  /*3c60*/  MOV R62, R7 ;  /* 0x00000007003e7202 */ /* 0x000fe20000000f00 */
[----:B------:R-:W-:Y:S02]  /*3c70*/  IMAD.MOV.U32 R63, RZ, RZ, 0x1f ;  /* 0x0000001fff3f7424 */ /* 0x000fe400078e00ff */
[----:B------:R-:W-:-:S07]  /*3c80*/  IMAD.MOV.U32 R64, RZ, RZ, -0x1 ;  /* 0xffffffffff407424 */ /* 0x000fce00078e00ff */
[----:B01234-:R-:W-:Y:S05]  /*3c90*/  WARPSYNC.COLLECTIVE R64, `(.L_x_16029) ;  /* 0x0000000040087348 */ /* 0x01ffea0003c00000 */
[----:B------:R0:W0:Y:S02]  /*3ca0*/  SHFL.IDX P5, R63, R65, R62, R63 ;  /* 0x0000003e413f7389 */ /* 0x00002400000a003f */
[----:B01234-:R-:W-:Y:S05]  /*3cb0*/  ENDCOLLECTIVE ;  /* 0x000000000000791b */ /* 0x01ffea0003800000 */
.L_x_16029:
[----:B------:R-:W-:Y:S05]  /*3cc0*/  BSYNC B1 ;  /* 0x0000000000017941 */ /* 0x000fea0003800000 */
.L_x_16028:
[----:B------:R-:W-:Y:S05]  /*3cd0*/  BRA `(.L_x_16030) ;  /* 0xffffffe000dc7947 */ /* 0x000fea000383ffff */
.L_x_15988:
[----:B------:R-:W-:Y:S01]  /*3ce0*/  BSSY B1, `(.L_x_16031) ;  /* 0x0000007000017945 */ /* 0x000fe20003800000 */
[----:B------:R-:W-:Y:S01]  /*3cf0*/  MOV R62, R8 ;  /* 0x00000008003e7202 */ /* 0x000fe20000000f00 */
[----:B------:R-:W-:Y:S02]  /*3d00*/  IMAD.MOV.U32 R63, RZ, RZ, 0x1f ;  /* 0x0000001fff3f7424 */ /* 0x000fe400078e00ff */
[----:B------:R-:W-:-:S07]  /*3d10*/  IMAD.MOV.U32 R64, RZ, RZ, -0x1 ;  /* 0xffffffffff407424 */ /* 0x000fce00078e00ff */
[----:B01234-:R-:W-:Y:S05]  /*3d20*/  WARPSYNC.COLLECTIVE R64, `(.L_x_16032) ;  /* 0x0000000040087348 */ /* 0x01ffea0003c00000 */
[----:B------:R0:W0:Y:S02]  /*3d30*/  SHFL.IDX P5, R63, R65, R62, R63 ;  /* 0x0000003e413f7389 */ /* 0x00002400000a003f */
[----:B01234-:R-:W-:Y:S05]  /*3d40*/  ENDCOLLECTIVE ;  /* 0x000000000000791b */ /* 0x01ffea0003800000 */
.L_x_16032:
[----:B------:R-:W-:Y:S05]  /*3d50*/  BSYNC B1 ;  /* 0x0000000000017941 */ /* 0x000fea0003800000 */
.L_x_16031:
[----:B------:R-:W-:Y:S01]  /*3d60*/  MOV R62, R63 ;  /* 0x0000003f003e7202 */ /* 0x000fe20000000f00 */
[----:B------:R-:W-:Y:S06]  /*3d70*/  BRA `(.L_x_16033) ;  /* 0xffffffe000cc7947 */ /* 0x000fec000383ffff */
.L_x_15990:
[----:B------:R-:W-:Y:S01]  /*3d80*/  BSSY B1, `(.L_x_16034) ;  /* 0x0000007000017945 */ /* 0x000fe20003800000 */
[----:B------:R-:W-:Y:S01]  /*3d90*/  IMAD.MOV.U32 R62, RZ, RZ, R9 ;  /* 0x000000ffff3e7224 */ /* 0x000fe200078e0009 */
[----:B------:R-:W-:Y:S01]  /*3da0*/  MOV R64, 0xffffffff ;  /* 0xffffffff00407802 */ /* 0x000fe20000000f00 */
[----:B------:R-:W-:-:S07]  /*3db0*/  IMAD.MOV.U32 R63, RZ, RZ, 0x1f ;  /* 0x0000001fff3f7424 */ /* 0x000fce00078e00ff */
[----:B01234-:R-:W-:Y:S05]  /*3dc0*/  WARPSYNC.COLLECTIVE R64, `(.L_x_16035) ;  /* 0x0000000040087348 */ /* 0x01ffea0003c00000 */
[----:B------:R0:W0:Y:S02]  /*3dd0*/  SHFL.IDX P5, R63, R65, R62, R63 ;  /* 0x0000003e413f7389 */ /* 0x00002400000a003f */
[----:B01234-:R-:W-:Y:S05]  /*3de0*/  ENDCOLLECTIVE ;  /* 0x000000000000791b */ /* 0x01ffea0003800000 */
.L_x_16035:
[----:B------:R-:W-:Y:S05]  /*3df0*/  BSYNC B1 ;  /* 0x0000000000017941 */ /* 0x000fea0003800000 */
.L_x_16034:
[----:B------:R-:W-:Y:S05]  /*3e00*/  BRA `(.L_x_16036) ;  /* 0xffffffe000c07947 */ /* 0x000fea000383ffff */
.L_x_15992:
[----:B------:R-:W-:Y:S01]  /*3e10*/  BSSY B1, `(.L_x_16037) ;  /* 0x0000007000017945 */ /* 0x000fe20003800000 */
[----:B------:R-:W-:Y:S01]  /*3e20*/  IMAD.MOV.U32 R62, RZ, RZ, R10 ;  /* 0x000000ffff3e7224 */ /* 0x000fe200078e000a */
[----:B------:R-:W-:Y:S01]  /*3e30*/  MOV R64, 0xffffffff ;  /* 0xffffffff00407802 */ /* 0x000fe20000000f00 */
[----:B------:R-:W-:-:S07]  /*3e40*/  IMAD.MOV.U32 R63, RZ, RZ, 0x1f ;  /* 0x0000001fff3f7424 */ /* 0x000fce00078e00ff */
[----:B01234-:R-:W-:Y:S05]  /*3e50*/  WARPSYNC.COLLECTIVE R64, `(.L_x_16038) ;  /* 0x0000000040087348 */ /* 0x01ffea0003c00000 */
[----:B------:R0:W0:Y:S02]  /*3e60*/  SHFL.IDX P5, R63, R65, R62, R63 ;  /* 0x0000003e413f7389 */ /* 0x00002400000a003f */
[----:B01234-:R-:W-:Y:S05]  /*3e70*/  ENDCOLLECTIVE ;  /* 0x000000000000791b */ /* 0x01ffea0003800000 */
.L_x_16038:
[----:B------:R-:W-:Y:S05]  /*3e80*/  BSYNC B1 ;  /* 0x0000000000017941 */ /* 0x000fea0003800000 */
.L_x_16037:
[----:B------:R-:W-:Y:S01]  /*3e90*/  IMAD.MOV.U32 R62, RZ, RZ, R63 ;  /* 0x000000ffff3e7224 */ /* 0x000fe200078e003f */
[----:B------:R-:W-:Y:S06]  /*3ea0*/  BRA `(.L_x_16039) ;  /* 0xffffffe000b07947 */ /* 0x000fec000383ffff */
.L_x_15994:
[----:B------:R-:W-:Y:S01]  /*3eb0*/  HFMA2 R63, -RZ, RZ, 0, 1.847743988037109375e-06 ;  /* 0x0000001fff3f7431 */ /* 0x000fe200000001ff */
[----:B------:R-:W-:Y:S01]  /*3ec0*/  BSSY B1, `(.L_x_16040) ;  /* 0x0000006000017945 */ /* 0x000fe20003800000 */
[----:B------:R-:W-:Y:S02]  /*3ed0*/  IMAD.MOV.U32 R62, RZ, RZ, R11 ;  /* 0x000000ffff3e7224 */ /* 0x000fe400078e000b */
[----:B------:R-:W-:-:S07]  /*3ee0*/  IMAD.MOV.U32 R64, RZ, RZ, -0x1 ;  /* 0xffffffffff407424 */ /* 0x000fce00078e00ff */
[----:B01234-:R-:W-:Y:S05]  /*3ef0*/  WARPSYNC.COLLECTIVE R64, `(.L_x_16041) ;  /* 0x0000000040087348 */ /* 0x01ffea0003c00000 */
[----:B------:R0:W0:Y:S02]  /*3f00*/  SHFL.IDX P5, R63, R65, R62, R63 ;  /* 0x0000003e413f7389 */ /* 0x00002400000a003f */
[----:B01234-:R-:W-:Y:S05]  /*3f10*/  ENDCOLLECTIVE ;  /* 0x000000000000791b */ /* 0x01ffea0003800000 */
.L_x_16041:
[----:B------:R-:W-:Y:S05]  /*3f20*/  BSYNC B1 ;  /* 0x0000000000017941 */ /* 0x000fea0003800000 */
.L_x_16040:
[----:B------:R-:W-:Y:S05]  /*3f30*/  BRA `(.L_x_16042) ;  /* 0xffffffe000a47947 */ /* 0x000fea000383ffff */
.L_x_15996:
[----:B------:R-:W-:Y:S01]  /*3f40*/  BSSY B1, `(.L_x_16043) ;  /* 0x0000007000017945 */ /* 0x000fe20003800000 */
[----:B------:R-:W-:Y:S01]  /*3f50*/  IMAD.MOV.U32 R62, RZ, RZ, R12 ;  /* 0x000000ffff3e7224 */ /* 0x000fe200078e000c */
[----:B------:R-:W-:Y:S01]  /*3f60*/  MOV R63, 0x1f ;  /* 0x0000001f003f7802 */ /* 0x000fe20000000f00 */
[----:B------:R-:W-:-:S07]  /*3f70*/  IMAD.MOV.U32 R64, RZ, RZ, -0x1 ;  /* 0xffffffffff407424 */ /* 0x000fce00078e00ff */
[----:B01234-:R-:W-:Y:S05]  /*3f80*/  WARPSYNC.COLLECTIVE R64, `(.L_x_16044) ;  /* 0x0000000040087348 */ /* 0x01ffea0003c00000 */
[----:B------:R0:W0:Y:S02]  /*3f90*/  SHFL.IDX P5, R63, R65, R62, R63 ;  /* 0x0000003e413f7389 */ /* 0x00002400000a003f */
[----:B01234-:R-:W-:Y:S05]  /*3fa0*/  ENDCOLLECTIVE ;  /* 0x000000000000791b */ /* 0x01ffea0003800000 */
.L_x_16044:
[----:B------:R-:W-:Y:S05]  /*3fb0*/  BSYNC B1 ;  /* 0x0000000000017941 */ /* 0x000fea0003800000 */
.L_x_16043:
[----:B------:R-:W-:Y:S01]  /*3fc0*/  IMAD.MOV.U32 R62, RZ, RZ, R63 ;  /* 0x000000ffff3e7224 */ /* 0x000fe200078e003f */
[----:B------:R-:W-:Y:S06]  /*3fd0*/  BRA `(.L_x_16045) ;  /* 0xffffffe000947947 */ /* 0x000fec000383ffff */
.L_x_15998:
[----:B------:R-:W-:Y:S01]  /*3fe0*/  BSSY B1, `(.L_x_16046) ;  /* 0x0000007000017945 */ /* 0x000fe20003800000 */
[----:B------:R-:W-:Y:S01]  /*3ff0*/  MOV R62, R13 ;  /* 0x0000000d003e7202 */ /* 0x000fe20000000f00 */
[----:B------:R-:W-:Y:S02]  /*4000*/  IMAD.MOV.U32 R63, RZ, RZ, 0x1f ;  /* 0x0000001fff3f7424 */ /* 0x000fe400078e00ff */
[----:B------:R-:W-:-:S07]  /*4010*/  IMAD.MOV.U32 R64, RZ, RZ, -0x1 ;  /* 0xffffffffff407424 */ /* 0x000fce00078e00ff */
[----:B01234-:R-:W-:Y:S05]  /*4020*/  WARPSYNC.COLLECTIVE R64, `(.L_x_16047) ;  /* 0x0000000040087348 */ /* 0x01ffea0003c00000 */
[----:B------:R0:W0:Y:S02]  /*4030*/  SHFL.IDX P5, R63, R65, R62, R63 ;  /* 0x0000003e413f7389 */ /* 0x00002400000a003f */
[----:B01234-:R-:W-:Y:S05]  /*4040*/  ENDCOLLECTIVE ;  /* 0x000000000000791b */ /* 0x01ffea0003800000 */
.L_x_16047:
[----:B------:R-:W-:Y:S05]  /*4050*/  BSYNC B1 ;  /* 0x0000000000017941 */ /* 0x000fea0003800000 */
.L_x_16046:
[----:B------:R-:W-:Y:S05]  /*4060*/  BRA `(.L_x_16048) ;  /* 0xffffffe000887947 */ /* 0x000fea000383ffff */
.L_x_16000:
[----:B------:R-:W-:Y:S01]  /*4070*/  BSSY B1, `(.L_x_16049) ;  /* 0x0000007000017945 */ /* 0x000fe20003800000 */
[----:B------:R-:W-:Y:S01]  /*4080*/  MOV R62, R14 ;  /* 0x0000000e003e7202 */ /* 0x000fe20000000f00 */
[----:B------:R-:W-:Y:S02]  /*4090*/  IMAD.MOV.U32 R63, RZ, RZ, 0x1f ;  /* 0x0000001fff3f7424 */ /* 0x000fe400078e00ff */
[----:B------:R-:W-:-:S07]  /*40a0*/  IMAD.MOV.U32 R64, RZ, RZ, -0x1 ;  /* 0xffffffffff407424 */ /* 0x000fce00078e00ff */
[----:B01234-:R-:W-:Y:S05]  /*40b0*/  WARPSYNC.COLLECTIVE R64, `(.L_x_16050) ;  /* 0x0000000040087348 */ /* 0x01ffea0003c00000 */
[----:B------:R0:W0:Y:S02]  /*40c0*/  SHFL.IDX P5, R63, R65, R62, R63 ;  /* 0x0000003e413f7389 */ /* 0x00002400000a003f */
[----:B01234-:R-:W-:Y:S05]  /*40d0*/  ENDCOLLECTIVE ;  /* 0x000000000000791b */ /* 0x01ffea0003800000 */
.L_x_16050:
[----:B------:R-:W-:Y:S05]  /*40e0*/  BSYNC B1 ;  /* 0x0000000000017941 */ /* 0x000fea0003800000 */
.L_x_16049:
[----:B------:R-:W-:Y:S01]  /*40f0*/  MOV R62, R63 ;  /* 0x0000003f003e7202 */ /* 0x000fe20000000f00 */
[----:B------:R-:W-:Y:S06]  /*4100*/  BRA `(.L_x_16051) ;  /* 0xffffffe000787947 */ /* 0x000fec000383ffff */
.L_x_16002:
[----:B------:R-:W-:Y:S01]  /*4110*/  BSSY B1, `(.L_x_16052) ;  /* 0x0000007000017945 */ /* 0x000fe20003800000 */
[----:B------:R-:W-:Y:S01]  /*4120*/  IMAD.MOV.U32 R62, RZ, RZ, R15 ;  /* 0x000000ffff3e7224 */ /* 0x000fe200078e000f */
[----:B------:R-:W-:Y:S01]  /*4130*/  MOV R64, 0xffffffff ;  /* 0xffffffff00407802 */ /* 0x000fe20000000f00 */
[----:B------:R-:W-:-:S07]  /*4140*/  IMAD.MOV.U32 R63, RZ, RZ, 0x1f ;  /* 0x0000001fff3f7424 */ /* 0x000fce00078e00ff */
[----:B01234-:R-:W-:Y:S05]  /*4150*/  WARPSYNC.COLLECTIVE R64, `(.L_x_16053) ;  /* 0x0000000040087348 */ /* 0x01ffea0003c00000 */
[----:B------:R0:W0:Y:S02]  /*4160*/  SHFL.IDX P5, R63, R65, R62, R63 ;  /* 0x0000003e413f7389 */ /* 0x00002400000a003f */
[----:B01234-:R-:W-:Y:S05]  /*4170*/  ENDCOLLECTIVE ;  /* 0x000000000000791b */ /* 0x01ffea0003800000 */
.L_x_16053:
[----:B------:R-:W-:Y:S05]  /*4180*/  BSYNC B1 ;  /* 0x0000000000017941 */ /* 0x000fea0003800000 */
.L_x_16052:
[----:B------:R-:W-:Y:S05]  /*4190*/  BRA `(.L_x_16054) ;  /* 0xffffffe0006c7947 */ /* 0x000fea000383ffff */
.L_x_16004:
[----:B------:R-:W-:Y:S01]  /*41a0*/  BSSY B1, `(.L_x_16055) ;  /* 0x0000007000017945 */ /* 0x000fe20003800000 */
[----:B------:R-:W-:Y:S01]  /*41b0*/  IMAD.MOV.U32 R62, RZ, RZ, R20 ;  /* 0x000000ffff3e7224 */ /* 0x000fe200078e0014 */
[----:B------:R-:W-:Y:S01]  /*41c0*/  MOV R64, 0xffffffff ;  /* 0xffffffff00407802 */ /* 0x000fe20000000f00 */
[----:B------:R-:W-:-:S07]  /*41d0*/  IMAD.MOV.U32 R63, RZ, RZ, 0x1f ;  /* 0x0000001fff3f7424 */ /* 0x000fce00078e00ff */
[----:B01234-:R-:W-:Y:S05]  /*41e0*/  WARPSYNC.COLLECTIVE R64, `(.L_x_16056) ;  /* 0x0000000040087348 */ /* 0x01ffea0003c00000 */
[----:B------:R0:W0:Y:S02]  /*41f0*/  SHFL.IDX P5, R63, R65, R62, R63 ;  /* 0x0000003e413f7389 */ /* 0x00002400000a003f */
[----:B01234-:R-:W-:Y:S05]  /*4200*/  ENDCOLLECTIVE ;  /* 0x000000000000791b */ /* 0x01ffea0003800000 */
.L_x_16056:
[----:B------:R-:W-:Y:S05]  /*4210*/  BSYNC B1 ;  /* 0x0000000000017941 */ /* 0x000fea0003800000 */
.L_x_16055:
[----:B------:R-:W-:Y:S01]  /*4220*/  IMAD.MOV.U32 R62, RZ, RZ, R63 ;  /* 0x000000ffff3e7224 */ /* 0x000fe200078e003f */
[----:B------:R-:W-:Y:S06]  /*4230*/  BRA `(.L_x_16057) ;  /* 0xffffffe0005c7947 */ /* 0x000fec000383ffff */
.L_x_16006:
[----:B------:R-:W-:Y:S01]  /*4240*/  HFMA2 R63, -RZ, RZ, 0, 1.847743988037109375e-06 ;  /* 0x0000001fff3f7431 */ /* 0x000fe200000001ff */
[----:B------:R-:W-:Y:S01]  /*4250*/  BSSY B1, `(.L_x_16058) ;  /* 0x0000006000017945 */ /* 0x000fe20003800000 */
[----:B------:R-:W-:Y:S02]  /*4260*/  IMAD.MOV.U32 R62, RZ, RZ, R21 ;  /* 0x000000ffff3e7224 */ /* 0x000fe400078e0015 */
[----:B------:R-:W-:-:S07]  /*4270*/  IMAD.MOV.U32 R64, RZ, RZ, -0x1 ;  /* 0xffffffffff407424 */ /* 0x000fce00078e00ff */
[----:B01234-:R-:W-:Y:S05]  /*4280*/  WARPSYNC.COLLECTIVE R64, `(.L_x_16059) ;  /* 0x0000000040087348 */ /* 0x01ffea0003c00000 */
[----:B------:R0:W0:Y:S02]  /*4290*/  SHFL.IDX P5, R63, R65, R62, R63 ;  /* 0x0000003e413f7389 */ /* 0x00002400000a003f */
[----:B01234-:R-:W-:Y:S05]  /*42a0*/  ENDCOLLECTIVE ;  /* 0x000000000000791b */ /* 0x01ffea0003800000 */
.L_x_16059:
[----:B------:R-:W-:Y:S05]  /*42b0*/  BSYNC B1 ;  /* 0x0000000000017941 */ /* 0x000fea0003800000 */
.L_x_16058:
[----:B------:R-:W-:Y:S05]  /*42c0*/  BRA `(.L_x_16060) ;  /* 0xffffffe000507947 */ /* 0x000fea000383ffff */
.L_x_16008:
[----:B------:R-:W-:Y:S01]  /*42d0*/  BSSY B1, `(.L_x_16061) ;  /* 0x0000007000017945 */ /* 0x000fe20003800000 */
[----:B------:R-:W-:Y:S01]  /*42e0*/  IMAD.MOV.U32 R62, RZ, RZ, R22 ;  /* 0x000000ffff3e7224 */ /* 0x000fe200078e0016 */
[----:B------:R-:W-:Y:S01]  /*42f0*/  MOV R63, 0x1f ;  /* 0x0000001f003f7802 */ /* 0x000fe20000000f00 */
[----:B------:R-:W-:-:S07]  /*4300*/  IMAD.MOV.U32 R64, RZ, RZ, -0x1 ;  /* 0xffffffffff407424 */ /* 0x000fce00078e00ff */
[----:B01234-:R-:W-:Y:S05]  /*4310*/  WARPSYNC.COLLECTIVE R64, `(.L_x_16062) ;  /* 0x0000000040087348 */ /* 0x01ffea0003c00000 */
[----:B------:R0:W0:Y:S02]  /*4320*/  SHFL.IDX P5, R63, R65, R62, R63 ;  /* 0x0000003e413f7389 */ /* 0x00002400000a003f */
[----:B01234-:R-:W-:Y:S05]  /*4330*/  ENDCOLLECTIVE ;  /* 0x000000000000791b */ /* 0x01ffea0003800000 */
.L_x_16062:
[----:B------:R-:W-:Y:S05]  /*4340*/  BSYNC B1 ;  /* 0x0000000000017941 */ /* 0x000fea0003800000 */
.L_x_16061:
[----:B------:R-:W-:Y:S01]  /*4350*/  IMAD.MOV.U32 R62, RZ, RZ, R63 ;  /* 0x000000ffff3e7224 */ /* 0x000fe200078e003f */
[----:B------:R-:W-:Y:S06]  /*4360*/  BRA `(.L_x_16063) ;  /* 0xffffffe000407947 */ /* 0x000fec000383ffff */
.L_x_16010:
[----:B------:R-:W-:Y:S01]  /*4370*/  BSSY B1, `(.L_x_16064) ;  /* 0x0000007000017945 */ /* 0x000fe20003800000 */
[----:B------:R-:W-:Y:S01]  /*4380*/  MOV R62, R40 ;  /* 0x00000028003e7202 */ /* 0x000fe20000000f00 */
[----:B------:R-:W-:Y:S02]  /*4390*/  IMAD.MOV.U32 R63, RZ, RZ, 0x1f ;  /* 0x0000001fff3f7424 */ /* 0x000fe400078e00ff */
[----:B------:R-:W-:-:S07]  /*43a0*/  IMAD.MOV.U32 R64, RZ, RZ, -0x1 ;  /* 0xffffffffff407424 */ /* 0x000fce00078e00ff */
[----:B01234-:R-:W-:Y:S05]  /*43b0*/  WARPSYNC.COLLECTIVE R64, `(.L_x_16065) ;  /* 0x0000000040087348 */ /* 0x01ffea0003c00000 */
[----:B------:R0:W0:Y:S02]  /*43c0*/  SHFL.IDX P5, R63, R65, R62, R63 ;  /* 0x0000003e413f7389 */ /* 0x00002400000a003f */
[----:B01234-:R-:W-:Y:S05]  /*43d0*/  ENDCOLLECTIVE ;  /* 0x000000000000791b */ /* 0x01ffea0003800000 */
.L_x_16065:
[----:B------:R-:W-:Y:S05]  /*43e0*/  BSYNC B1 ;  /* 0x0000000000017941 */ /* 0x000fea0003800000 */
.L_x_16064:
[----:B------:R-:W-:Y:S01]  /*43f0*/  MOV R65, R63 ;  /* 0x0000003f00417202 */ /* 0x000fe20000000f00 */
[----:B------:R-:W-:Y:S06]  /*4400*/  BRA `(.L_x_16066) ;  /* 0xffffffe000307947 */ /* 0x000fec000383ffff */
        .weak           $__internal_342_$__cuda_sm20_div_s16
        .type           $__internal_342_$__cuda_sm20_div_s16,@function
        .size           $__internal_342_$__cuda_sm20_div_s16,($__internal_343_$__cuda_sm20_div_u16 - $__internal_342_$__cuda_sm20_div_s16)
$__internal_342_$__cuda_sm20_div_s16:
        /* <DEDUP_REMOVED lines=25> */
[----:B------:R-:W-:Y:S05]  /*45a0*/  RET.REL.NODEC R16 `(_Z9cuda_gemmIiLi128ELi2ELi1ELi1024ELi32ELi32ELi64ELi0ELi0EEviiiPT_S1_S1_iii) ;  /* 0xffffffb810947950 */ /* 0x000fea0003c3ffff */
        .weak           $__internal_343_$__cuda_sm20_div_u16
        .type           $__internal_343_$__cuda_sm20_div_u16,@function
        .size           $__internal_343_$__cuda_sm20_div_u16,(.L_x_38846 - $__internal_343_$__cuda_sm20_div_u16)
$__internal_343_$__cuda_sm20_div_u16:
        /* <DEDUP_REMOVED lines=20> */
[----:B0-----:R-:W-:Y:S05]  /*46f0*/  RET.REL.NODEC R6 `(_Z9cuda_gemmIiLi128ELi2ELi1ELi1024ELi32ELi32ELi64ELi0ELi0EEviiiPT_S1_S1_iii) ;  /* 0xffffffb806407950 */ /* 0x001fea0003c3ffff */
.L_x_16067:
        /* <DEDUP_REMOVED lines=16> */
.L_x_38846:


//--------------------- .text._Z9cuda_gemmIiLi128ELi2ELi1ELi1024ELi16ELi16ELi64ELi1ELi1EEviiiPT_S1_S1_iii --------------------------
	.section	.text._Z9cuda_gemmIiLi128ELi2ELi1ELi1024ELi16ELi16ELi64ELi1ELi1EEviiiPT_S1_S1_iii,"ax",@progbits
	.align	128
        .global         _Z9cuda_gemmIiLi128ELi2ELi1ELi1024ELi16ELi16ELi64ELi1ELi1EEviiiPT_S1_S1_iii
        .type           _Z9cuda_gemmIiLi128ELi2ELi1ELi1024ELi16ELi16ELi64ELi1ELi1EEviiiPT_S1_S1_iii,@function
        .size           _Z9cuda_gemmIiLi128ELi2ELi1ELi1024ELi16ELi16ELi64ELi1ELi1EEviiiPT_S1_S1_iii,(.L_x_38847 - _Z9cuda_gemmIiLi128ELi2ELi1ELi1024ELi16ELi16ELi64ELi1ELi1EEviiiPT_S1_S1_iii)
        .other          _Z9cuda_gemmIiLi128ELi2ELi1ELi1024ELi16ELi16ELi64ELi1ELi1EEviiiPT_S1_S1_iii,@"STO_CUDA_ENTRY STV_DEFAULT"
_Z9cuda_gemmIiLi128ELi2ELi1ELi1024ELi16ELi16ELi64ELi1ELi1EEviiiPT_S1_S1_iii:
.text._Z9cuda_gemmIiLi128ELi2ELi1ELi1024ELi16ELi16ELi64ELi1ELi1EEviiiPT_S1_S1_iii:
        /* <DEDUP_REMOVED lines=8> */
[----:B------:R-:W-:Y:S05]  /*0080*/  CALL.REL.NOINC `($__internal_344_$__cuda_sm20_div_u16) ;  /* 0x0000002400d47944 */ /* 0x000fea0003c00000 */
        /* <DEDUP_REMOVED lines=15> */
.L_x_16070:
        /* <DEDUP_REMOVED lines=13> */
.L_x_16069:
[----:B------:R-:W-:Y:S05]  /*0250*/  BSYNC.RECONVERGENT B0 ;  /* 0x0000000000007941 */ /* 0x000fea0003800200 */
.L_x_16068:
[----:B------:R-:W-:Y:S04]  /*0260*/  BSSY.RECONVERGENT B0, `(.L_x_16071) ;  /* 0x000002c000007945 */ /* 0x000fe80003800200 */
[----:B------:R-:W-:Y:S05]  /*0270*/  @!P0 BRA `(.L_x_16072) ;  /* 0x0000000000a88947 */ /* 0x000fea0003800000 */
[----:B------:R-:W1:Y:S01]  /*0280*/  S2R R5, SR_CgaCtaId ;  /* 0x0000000000057919 */ /* 0x000e620000008800 */
[----:B0-----:R-:W0:Y:S01]  /*0290*/  LDC.64 R2, c[0x0][0x398] ;  /* 0x0000e600ff027b82 */ /* 0x001e220000000a00 */
[----:B------:R-:W-:-:S04]  /*02a0*/  MOV R0, 0x400 ;  /* 0x0000040000007802 */ /* 0x000fc80000000f00 */
[----:B-1----:R-:W-:-:S07]  /*02b0*/  LEA R14, R5, R0, 0x18 ;  /* 0x00000000050e7211 */ /* 0x002fce00078ec0ff */
.L_x_16073:
        /* <DEDUP_REMOVED lines=38> */
.L_x_16072:
[----:B------:R-:W-:Y:S05]  /*0520*/  BSYNC.RECONVERGENT B0 ;  /* 0x0000000000007941 */ /* 0x000fea0003800200 */
.L_x_16071:
        /* <DEDUP_REMOVED lines=26> */
[----:B------:R-:W-:Y:S05]  /*06d0*/  CALL.REL.NOINC `($__internal_344_$__cuda_sm20_div_u16) ;  /* 0x0000002000407944 */ /* 0x000fea0003c00000 */
        /* <DEDUP_REMOVED lines=46> */
.L_x_16079:
        /* <DEDUP_REMOVED lines=42> */
.L_x_16075:
[----:B------:R-:W-:Y:S05]  /*0c60*/  BSYNC.RECONVERGENT B0 ;  /* 0x0000000000007941 */ /* 0x000fea0003800200 */
.L_x_16074:
        /* <DEDUP_REMOVED lines=14> */
.L_x_16078:
        /* <DEDUP_REMOVED lines=34> */
.L_x_16077:
[----:B------:R-:W-:Y:S05]  /*0f70*/  BSYNC.RECONVERGENT B0 ;  /* 0x0000000000007941 */ /* 0x000fea0003800200 */
.L_x_16076:
        /* <DEDUP_REMOVED lines=390> */
        .weak           $__internal_344_$__cuda_sm20_div_u16
        .type           $__internal_344_$__cuda_sm20_div_u16,@function
        .size           $__internal_344_$__cuda_sm20_div_u16,(.L_x_38847 - $__internal_344_$__cuda_sm20_div_u16)
$__internal_344_$__cuda_sm20_div_u16:
        /* <DEDUP_REMOVED lines=18> */
[----:B------:R-:W-:Y:S06]  /*2900*/  RET.REL.NODEC R2 `(_Z9cuda_gemmIiLi128ELi2ELi1ELi1024ELi16ELi16ELi64ELi1ELi1EEviiiPT_S1_S1_iii) ;  /* 0xffffffd402bc7950 */ /* 0x000fec0003c3ffff */
.L_x_16080:
        /* <DEDUP_REMOVED lines=15> */
.L_x_38847:


//--------------------- .text._Z9cuda_gemmIiLi128ELi2ELi1ELi1024ELi16ELi16ELi64ELi1ELi0EEviiiPT_S1_S1_iii --------------------------
	.section	.text._Z9cuda_gemmIiLi128ELi2ELi1ELi1024ELi16ELi16ELi64ELi1ELi0EEviiiPT_S1_S1_iii,"ax",@progbits
	.align	128
        .global         _Z9cuda_gemmIiLi128ELi2ELi1ELi1024ELi16ELi16ELi64ELi1ELi0EEviiiPT_S1_S1_iii
        .type           _Z9cuda_gemmIiLi128ELi2ELi1ELi1024ELi16ELi16ELi64ELi1ELi0EEviiiPT_S1_S1_iii,@function
        .size           _Z9cuda_gemmIiLi128ELi2ELi1ELi1024ELi16ELi16ELi64ELi1ELi0EEviiiPT_S1_S1_iii,(.L_x_38849 - _Z9cuda_gemmIiLi128ELi2ELi1ELi1024ELi16ELi16ELi64ELi1ELi0EEviiiPT_S1_S1_iii)
        .other          _Z9cuda_gemmIiLi128ELi2ELi1ELi1024ELi16ELi16ELi64ELi1ELi0EEviiiPT_S1_S1_iii,@"STO_CUDA_ENTRY STV_DEFAULT"
_Z9cuda_gemmIiLi128ELi2ELi1ELi1024ELi16ELi16ELi64ELi1ELi0EEviiiPT_S1_S1_iii:
.text._Z9cuda_gemmIiLi128ELi2ELi1ELi1024ELi16ELi16ELi64ELi1ELi0EEviiiPT_S1_S1_iii:
        /* <DEDUP_REMOVED lines=60> */
.L_x_16083:
        /* <DEDUP_REMOVED lines=25> */
.L_x_16082:
[----:B------:R-:W-:Y:S05]  /*0550*/  BSYNC.RECONVERGENT B0 ;  /* 0x0000000000007941 */ /* 0x000fea0003800200 */
.L_x_16081:
[----:B0-----:R-:W-:Y:S01]  /*0560*/  IMAD.MOV.U32 R4, RZ, RZ, 0x80 ;  /* 0x00000080ff047424 */ /* 0x001fe200078e00ff */
[----:B------:R-:W-:-:S07]  /*0570*/  MOV R5, 0x590 ;  /* 0x0000059000057802 */ /* 0x000fce0000000f00 */
[----:B------:R-:W-:Y:S05]  /*0580*/  CALL.REL.NOINC `($__internal_345_$__cuda_sm20_div_s16) ;  /* 0x0000003800987944 */ /* 0x000fea0003c00000 */
[----:B------:R-:W-:Y:S01]  /*0590*/  PRMT R54, R4, 0x9910, RZ ;  /* 0x0000991004367816 */ /* 0x000fe200000000ff */
[----:B------:R-:W-:Y:S01]  /*05a0*/  IMAD.MOV.U32 R4, RZ, RZ, 0x10 ;  /* 0x00000010ff047424 */ /* 0x000fe200078e00ff */
[----:B------:R-:W-:-:S07]  /*05b0*/  MOV R5, 0x5d0 ;  /* 0x000005d000057802 */ /* 0x000fce0000000f00 */
[----:B------:R-:W-:Y:S05]  /*05c0*/  CALL.REL.NOINC `($__internal_345_$__cuda_sm20_div_s16) ;  /* 0x0000003800887944 */ /* 0x000fea0003c00000 */
        /* <DEDUP_REMOVED lines=39> */
[----:B------:R-:W-:Y:S05]  /*0840*/  CALL.REL.NOINC `($__internal_346_$__cuda_sm20_div_u16) ;  /* 0x00000038004c7944 */ /* 0x000fea0003c00000 */
        /* <DEDUP_REMOVED lines=105> */
.L_x_16144:
        /* <DEDUP_REMOVED lines=32> */
.L_x_16085:
[----:B------:R-:W-:Y:S05]  /*10e0*/  BSYNC.RECONVERGENT B0 ;  /* 0x0000000000007941 */ /* 0x000fea0003800200 */
.L_x_16084:
        /* <DEDUP_REMOVED lines=14> */
.L_x_16088:
        /* <DEDUP_REMOVED lines=34> */
.L_x_16087:
[----:B------:R-:W-:Y:S05]  /*13f0*/  BSYNC.RECONVERGENT B0 ;  /* 0x0000000000007941 */ /* 0x000fea0003800200 */
.L_x_16086:
        /* <DEDUP_REMOVED lines=9> */
.L_x_16143:
        /* <DEDUP_REMOVED lines=22> */
.L_x_16091:
        /* <DEDUP_REMOVED lines=8> */
.L_x_16092:
        /* <DEDUP_REMOVED lines=8> */
.L_x_16093:
        /* <DEDUP_REMOVED lines=8> */
.L_x_16094:
        /* <DEDUP_REMOVED lines=8> */
.L_x_16095:
        /* <DEDUP_REMOVED lines=8> */
.L_x_16096:
        /* <DEDUP_REMOVED lines=8> */
.L_x_16097:
        /* <DEDUP_REMOVED lines=13> */
.L_x_16098:
        /* <DEDUP_REMOVED lines=13> */
.L_x_16099:
        /* <DEDUP_REMOVED lines=13> */
.L_x_16100:
        /* <DEDUP_REMOVED lines=13> */
.L_x_16101:
        /* <DEDUP_REMOVED lines=13> */
.L_x_16102:
        /* <DEDUP_REMOVED lines=13> */
.L_x_16103:
        /* <DEDUP_REMOVED lines=13> */
.L_x_16104:
        /* <DEDUP_REMOVED lines=13> */
.L_x_16105:
        /* <DEDUP_REMOVED lines=13> */
.L_x_16106:
        /* <DEDUP_REMOVED lines=15> */
.L_x_16142:
        /* <DEDUP_REMOVED lines=12> */
.L_x_16147:
[----:B01----:R-:W-:-:S07]  /*21f0*/  IMAD R28, R57, R28, RZ ;  /* 0x0000001c391c7224 */ /* 0x003fce00078e02ff */
.L_x_16110:
[----:B------:R-:W-:-:S13]  /*2200*/  ISETP.GE.AND P5, PT, R27, 0x2, PT ;  /* 0x000000021b00780c */ /* 0x000fda0003fa6270 */
[----:B------:R-:W-:Y:S05]  /*2210*/  @!P5 BRA `(.L_x_16112) ;  /* 0x000000000010d947 */ /* 0x000fea0003800000 */
[----:B------:R-:W-:-:S03]  /*2220*/  UMOV UR6, 0xffffffff ;  /* 0xffffffff00067882 */ /* 0x000fc60000000000 */
[----:B------:R-:W-:Y:S05]  /*2230*/  BRA.DIV UR6, `(.L_x_16113) ;  /* 0x00000016064c7947 */ /* 0x000fea000b800000 */
[----:B------:R0:W0:Y:S02]  /*2240*/  SHFL.IDX PT, R29, R33, R50, 0x101f ;  /* 0x00101f32211d7589 */ /* 0x00002400000e0000 */
.L_x_16150:
[----:B0--3--:R-:W-:-:S07]  /*2250*/  IMAD R28, R59, R29, R28 ;  /* 0x0000001d3b1c7224 */ /* 0x009fce00078e021c */
.L_x_16112:
[----:B------:R-:W-:-:S13]  /*2260*/  ISETP.GE.AND P4, PT, R27, 0x3, PT ;  /* 0x000000031b00780c */ /* 0x000fda0003f86270 */
[----:B------:R-:W-:Y:S05]  /*2270*/  @!P4 BRA `(.L_x_16114) ;  /* 0x000000000010c947 */ /* 0x000fea0003800000 */
[----:B------:R-:W-:-:S03]  /*2280*/  UMOV UR6, 0xffffffff ;  /* 0xffffffff00067882 */ /* 0x000fc60000000000 */
[----:B------:R-:W-:Y:S05]  /*2290*/  BRA.DIV UR6, `(.L_x_16115) ;  /* 0x0000001606587947 */ /* 0x000fea000b800000 */
[----:B------:R0:W0:Y:S02]  /*22a0*/  SHFL.IDX PT, R29, R33, R49, 0x101f ;  /* 0x00101f31211d7589 */ /* 0x00002400000e0000 */
.L_x_16153:
[----:B0-----:R-:W-:-:S07]  /*22b0*/  IMAD R28, R60, R29, R28 ;  /* 0x0000001d3c1c7224 */ /* 0x001fce00078e021c */
.L_x_16114:
[----:B------:R-:W-:-:S13]  /*22c0*/  ISETP.GE.AND P3, PT, R27, 0x4, PT ;  /* 0x000000041b00780c */ /* 0x000fda0003f66270 */
[----:B------:R-:W-:Y:S05]  /*22d0*/  @!P3 BRA `(.L_x_16116) ;  /* 0x000000000010b947 */ /* 0x000fea0003800000 */
[----:B------:R-:W-:-:S03]  /*22e0*/  UMOV UR6, 0xffffffff ;  /* 0xffffffff00067882 */ /* 0x000fc60000000000 */
[----:B------:R-:W-:Y:S05]  /*22f0*/  BRA.DIV UR6, `(.L_x_16117) ;  /* 0x0000001606647947 */ /* 0x000fea000b800000 */
[----:B------:R0:W0:Y:S02]  /*2300*/  SHFL.IDX PT, R29, R33, R48, 0x101f ;  /* 0x00101f30211d7589 */ /* 0x00002400000e0000 */
.L_x_16156:
[----:B0-----:R-:W-:-:S07]  /*2310*/  IMAD R28, R61, R29, R28 ;  /* 0x0000001d3d1c7224 */ /* 0x001fce00078e021c */
.L_x_16116:
[----:B------:R-:W-:-:S13]  /*2320*/  ISETP.GE.AND P2, PT, R27, 0x5, PT ;  /* 0x000000051b00780c */ /* 0x000fda0003f46270 */
[----:B------:R-:W-:Y:S05]  /*2330*/  @!P2 BRA `(.L_x_16118) ;  /* 0x000000000010a947 */ /* 0x000fea0003800000 */
[----:B------:R-:W-:-:S03]  /*2340*/  UMOV UR6, 0xffffffff ;  /* 0xffffffff00067882 */ /* 0x000fc60000000000 */
[----:B------:R-:W-:Y:S05]  /*2350*/  BRA.DIV UR6, `(.L_x_16119) ;  /* 0x0000001606707947 */ /* 0x000fea000b800000 */
[----:B------:R0:W0:Y:S02]  /*2360*/  SHFL.IDX PT, R29, R33, R47, 0x101f ;  /* 0x00101f2f211d7589 */ /* 0x00002400000e0000 */
.L_x_16159:
[----:B0-----:R-:W-:-:S07]  /*2370*/  IMAD R28, R62, R29, R28 ;  /* 0x0000001d3e1c7224 */ /* 0x001fce00078e021c */
.L_x_16118:
[----:B------:R-:W-:-:S13]  /*2380*/  ISETP.GE.AND P1, PT, R27, 0x6, PT ;  /* 0x000000061b00780c */ /* 0x000fda0003f26270 */
[----:B------:R-:W-:Y:S05]  /*2390*/  @!P1 BRA `(.L_x_16120) ;  /* 0x0000000000109947 */ /* 0x000fea0003800000 */
[----:B------:R-:W-:-:S03]  /*23a0*/  UMOV UR6, 0xffffffff ;  /* 0xffffffff00067882 */ /* 0x000fc60000000000 */
[----:B------:R-:W-:Y:S05]  /*23b0*/  BRA.DIV UR6, `(.L_x_16121) ;  /* 0x00000016067c7947 */ /* 0x000fea000b800000 */
[----:B------:R0:W0:Y:S02]  /*23c0*/  SHFL.IDX PT, R29, R33, R46, 0x101f ;  /* 0x00101f2e211d7589 */ /* 0x00002400000e0000 */
.L_x_16162:
[----:B0-----:R-:W-:-:S07]  /*23d0*/  IMAD R28, R63, R29, R28 ;  /* 0x0000001d3f1c7224 */ /* 0x001fce00078e021c */
.L_x_16120:
[----:B------:R-:W-:-:S13]  /*23e0*/  ISETP.GE.AND P0, PT, R27, 0x7, PT ;  /* 0x000000071b00780c */ /* 0x000fda0003f06270 */
[----:B------:R-:W-:Y:S05]  /*23f0*/  @!P0 BRA `(.L_x_16122) ;  /* 0x0000000000108947 */ /* 0x000fea0003800000 */
[----:B------:R-:W-:-:S03]  /*2400*/  UMOV UR6, 0xffffffff ;  /* 0xffffffff00067882 */ /* 0x000fc60000000000 */
[----:B------:R-:W-:Y:S05]  /*2410*/  BRA.DIV UR6, `(.L_x_16123) ;  /* 0x0000001606887947 */ /* 0x000fea000b800000 */
[----:B------:R0:W0:Y:S02]  /*2420*/  SHFL.IDX PT, R29, R33, R45, 0x101f ;  /* 0x00101f2d211d7589 */ /* 0x00002400000e0000 */
.L_x_16165:
[----:B0-----:R-:W-:-:S07]  /*2430*/  IMAD R28, R64, R29, R28 ;  /* 0x0000001d401c7224 */ /* 0x001fce00078e021c */
.L_x_16122:
[----:B------:R-:W-:-:S13]  /*2440*/  ISETP.GE.AND P6, PT, R27, 0x8, PT ;  /* 0x000000081b00780c */ /* 0x000fda0003fc6270 */
[----:B------:R-:W-:Y:S05]  /*2450*/  @!P6 BRA `(.L_x_16124) ;  /* 0x000000000010e947 */ /* 0x000fea0003800000 */
[----:B------:R-:W-:-:S03]  /*2460*/  UMOV UR6, 0xffffffff ;  /* 0xffffffff00067882 */ /* 0x000fc60000000000 */
[----:B------:R-:W-:Y:S05]  /*2470*/  BRA.DIV UR6, `(.L_x_16125) ;  /* 0x0000001606947947 */ /* 0x000fea000b800000 */
[----:B------:R0:W0:Y:S02]  /*2480*/  SHFL.IDX PT, R29, R33, R44, 0x101f ;  /* 0x00101f2c211d7589 */ /* 0x00002400000e0000 */
.L_x_16168:
[----:B0-2---:R-:W-:-:S07]  /*2490*/  IMAD R28, R65, R29, R28 ;  /* 0x0000001d411c7224 */ /* 0x005fce00078e021c */
.L_x_16124:
[----:B------:R-:W-:-:S13]  /*24a0*/  ISETP.GE.AND P6, PT, R27, 0x9, PT ;  /* 0x000000091b00780c */ /* 0x000fda0003fc6270 */
[----:B------:R-:W-:Y:S05]  /*24b0*/  @!P6 BRA `(.L_x_16126) ;  /* 0x000000000010e947 */ /* 0x000fea0003800000 */
[----:B------:R-:W-:-:S03]  /*24c0*/  UMOV UR6, 0xffffffff ;  /* 0xffffffff00067882 */ /* 0x000fc60000000000 */
[----:B------:R-:W-:Y:S05]  /*24d0*/  BRA.DIV UR6, `(.L_x_16127) ;  /* 0x0000001606a07947 */ /* 0x000fea000b800000 */
[----:B------:R0:W0:Y:S02]  /*24e0*/  SHFL.IDX PT, R29, R33, R43, 0x101f ;  /* 0x00101f2b211d7589 */ /* 0x00002400000e0000 */
.L_x_16171:
[----:B0---4-:R-:W-:-:S07]  /*24f0*/  IMAD R28, R66, R29, R28 ;  /* 0x0000001d421c7224 */ /* 0x011fce00078e021c */
.L_x_16126:
[----:B------:R-:W-:-:S13]  /*2500*/  ISETP.GE.AND P6, PT, R27, 0xa, PT ;  /* 0x0000000a1b00780c */ /* 0x000fda0003fc6270 */
[----:B------:R-:W-:Y:S05]  /*2510*/  @!P6 BRA `(.L_x_16128) ;  /* 0x000000000010e947 */ /* 0x000fea0003800000 */
[----:B------:R-:W-:-:S03]  /*2520*/  UMOV UR6, 0xffffffff ;  /* 0xffffffff00067882 */ /* 0x000fc60000000000 */
[----:B------:R-:W-:Y:S05]  /*2530*/  BRA.DIV UR6, `(.L_x_16129) ;  /* 0x0000001606ac7947 */ /* 0x000fea000b800000 */
[----:B------:R0:W0:Y:S02]  /*2540*/  SHFL.IDX PT, R29, R33, R42, 0x101f ;  /* 0x00101f2a211d7589 */ /* 0x00002400000e0000 */
.L_x_16174:
[----:B0-----:R-:W-:-:S07]  /*2550*/  IMAD R28, R67, R29, R28 ;  /* 0x0000001d431c7224 */ /* 0x001fce00078e021c */
.L_x_16128:
[----:B------:R-:W-:-:S13]  /*2560*/  ISETP.GE.AND P6, PT, R27, 0xb, PT ;  /* 0x0000000b1b00780c */ /* 0x000fda0003fc6270 */
[----:B------:R-:W-:Y:S05]  /*2570*/  @!P6 BRA `(.L_x_16130) ;  /* 0x000000000010e947 */ /* 0x000fea0003800000 */
[----:B------:R-:W-:-:S03]  /*2580*/  UMOV UR6, 0xffffffff ;  /* 0xffffffff00067882 */ /* 0x000fc60000000000 */
[----:B------:R-:W-:Y:S05]  /*2590*/  BRA.DIV UR6, `(.L_x_16131) ;  /* 0x0000001606b87947 */ /* 0x000fea000b800000 */
[----:B------:R0:W0:Y:S02]  /*25a0*/  SHFL.IDX PT, R29, R33, R41, 0x101f ;  /* 0x00101f29211d7589 */ /* 0x00002400000e0000 */
.L_x_16177:
[----:B0-----:R-:W-:-:S07]  /*25b0*/  IMAD R28, R68, R29, R28 ;  /* 0x0000001d441c7224 */ /* 0x001fce00078e021c */
.L_x_16130:
[----:B------:R-:W-:-:S13]  /*25c0*/  ISETP.GE.AND P6, PT, R27, 0xc, PT ;  /* 0x0000000c1b00780c */ /* 0x000fda0003fc6270 */
[----:B------:R-:W-:Y:S05]  /*25d0*/  @!P6 BRA `(.L_x_16132) ;  /* 0x000000000010e947 */ /* 0x000fea0003800000 */
[----:B------:R-:W-:-:S03]  /*25e0*/  UMOV UR6, 0xffffffff ;  /* 0xffffffff00067882 */ /* 0x000fc60000000000 */
[----:B------:R-:W-:Y:S05]  /*25f0*/  BRA.DIV UR6, `(.L_x_16133) ;  /* 0x0000001606c47947 */ /* 0x000fea000b800000 */
[----:B------:R0:W0:Y:S02]  /*2600*/  SHFL.IDX PT, R29, R33, R40, 0x101f ;  /* 0x00101f28211d7589 */ /* 0x00002400000e0000 */
.L_x_16180:
[----:B0-----:R-:W-:-:S07]  /*2610*/  IMAD R28, R69, R29, R28 ;  /* 0x0000001d451c7224 */ /* 0x001fce00078e021c */
.L_x_16132:
[----:B------:R-:W-:-:S13]  /*2620*/  ISETP.GE.AND P6, PT, R27, 0xd, PT ;  /* 0x0000000d1b00780c */ /* 0x000fda0003fc6270 */
[----:B------:R-:W-:Y:S05]  /*2630*/  @!P6 BRA `(.L_x_16134) ;  /* 0x000000000010e947 */ /* 0x000fea0003800000 */
[----:B------:R-:W-:-:S03]  /*2640*/  UMOV UR6, 0xffffffff ;  /* 0xffffffff00067882 */ /* 0x000fc60000000000 */
[----:B------:R-:W-:Y:S05]  /*2650*/  BRA.DIV UR6, `(.L_x_16135) ;  /* 0x0000001606d07947 */ /* 0x000fea000b800000 */
[----:B------:R0:W0:Y:S02]  /*2660*/  SHFL.IDX PT, R29, R33, R39, 0x101f ;  /* 0x00101f27211d7589 */ /* 0x00002400000e0000 */
.L_x_16183:
[----:B0-----:R-:W-:-:S07]  /*2670*/  IMAD R28, R70, R29, R28 ;  /* 0x0000001d461c7224 */ /* 0x001fce00078e021c */
.L_x_16134:
[----:B------:R-:W-:-:S13]  /*2680*/  ISETP.GE.AND P6, PT, R27, 0xe, PT ;  /* 0x0000000e1b00780c */ /* 0x000fda0003fc6270 */
[----:B------:R-:W-:Y:S05]  /*2690*/  @!P6 BRA `(.L_x_16136) ;  /* 0x000000000010e947 */ /* 0x000fea0003800000 */
[----:B------:R-:W-:-:S03]  /*26a0*/  UMOV UR6, 0xffffffff ;  /* 0xffffffff00067882 */ /* 0x000fc60000000000 */
[----:B------:R-:W-:Y:S05]  /*26b0*/  BRA.DIV UR6, `(.L_x_16137) ;  /* 0x0000001606dc7947 */ /* 0x000fea000b800000 */
[----:B------:R0:W0:Y:S02]  /*26c0*/  SHFL.IDX PT, R29, R33, R38, 0x101f ;  /* 0x00101f26211d7589 */ /* 0x00002400000e0000 */
.L_x_16186:
[----:B0-----:R-:W-:-:S07]  /*26d0*/  IMAD R28, R71, R29, R28 ;  /* 0x0000001d471c7224 */ /* 0x001fce00078e021c */
.L_x_16136:
[----:B------:R-:W-:-:S13]  /*26e0*/  ISETP.GE.AND P6, PT, R27, 0xf, PT ;  /* 0x0000000f1b00780c */ /* 0x000fda0003fc6270 */
[----:B------:R-:W-:Y:S05]  /*26f0*/  @!P6 BRA `(.L_x_16138) ;  /* 0x000000000010e947 */ /* 0x000fea0003800000 */
[----:B------:R-:W-:-:S03]  /*2700*/  UMOV UR6, 0xffffffff ;  /* 0xffffffff00067882 */ /* 0x000fc60000000000 */
[----:B------:R-:W-:Y:S05]  /*2710*/  BRA.DIV UR6, `(.L_x_16139) ;  /* 0x0000001606e87947 */ /* 0x000fea000b800000 */
[----:B------:R0:W0:Y:S02]  /*2720*/  SHFL.IDX PT, R29, R33, R37, 0x101f ;  /* 0x00101f25211d7589 */ /* 0x00002400000e0000 */
.L_x_16189:
[----:B0-----:R-:W-:-:S07]  /*2730*/  IMAD R28, R72, R29, R28 ;  /* 0x0000001d481c7224 */ /* 0x001fce00078e021c */
.L_x_16138:
[----:B------:R-:W-:-:S13]  /*2740*/  ISETP.GE.AND P6, PT, R27, 0x10, PT ;  /* 0x000000101b00780c */ /* 0x000fda0003fc6270 */
[----:B------:R-:W-:Y:S05]  /*2750*/  @!P6 BRA `(.L_x_16140) ;  /* 0x000000040004e947 */ /* 0x000fea0003800000 */
[----:B------:R-:W-:-:S03]  /*2760*/  UMOV UR6, 0xffffffff ;  /* 0xffffffff00067882 */ /* 0x000fc60000000000 */
[----:B------:R-:W-:Y:S05]  /*2770*/  BRA.DIV UR6, `(.L_x_16141) ;  /* 0x0000001606f47947 */ /* 0x000fea000b800000 */
[----:B------:R0:W0:Y:S02]  /*2780*/  SHFL.IDX PT, R27, R33, R36, 0x101f ;  /* 0x00101f24211b7589 */ /* 0x00002400000e0000 */
.L_x_16192:
[----:B0-----:R-:W-:Y:S01]  /*2790*/  IMAD R28, R73, R27, R28 ;  /* 0x0000001b491c7224 */ /* 0x001fe200078e021c */
[----:B------:R-:W-:Y:S06]  /*27a0*/  BRA `(.L_x_16140) ;  /* 0x0000000000f07947 */ /* 0x000fec0003800000 */
.L_x_16109:
        /* <DEDUP_REMOVED lines=60> */
.L_x_16140:
        /* <DEDUP_REMOVED lines=9> */
.L_x_16108:
[----:B------:R-:W-:Y:S05]  /*2c00*/  BSYNC B0 ;  /* 0x0000000000007941 */ /* 0x000fea0003800000 */
.L_x_16107:
[----:B------:R-:W-:Y:S02]  /*2c10*/  ISETP.NE.AND P6, PT, R31, RZ, PT ;  /* 0x000000ff1f00720c */ /* 0x000fe40003fc5270 */
[----:B------:R-:W-:-:S11]  /*2c20*/  IADD3 R5, PT, PT, R5, 0x1, RZ ;  /* 0x0000000105057810 */ /* 0x000fd60007ffe0ff */
[----:B------:R-:W-:Y:S05]  /*2c30*/  @!P6 BRA `(.L_x_16143) ;  /* 0xffffffe80014e947 */ /* 0x000fea000383ffff */
[----:B------:R-:W-:Y:S05]  /*2c40*/  BSYNC B1 ;  /* 0x0000000000017941 */ /* 0x000fea0003800000 */
.L_x_16090:
[----:B0-----:R0:W5:Y:S04]  /*2c50*/  LDL.128 R24, [R1] ;  /* 0x0000000001187983 */ /* 0x0011680000100c00 */
[----:B------:R0:W5:Y:S02]  /*2c60*/  LDL.128 R4, [R1+0x10] ;  /* 0x0000100001047983 */ /* 0x0001640000100c00 */
.L_x_16089:
        /* <DEDUP_REMOVED lines=166> */
.L_x_16111:
[----:B------:R-:W-:Y:S01]  /*36d0*/  BSSY B2, `(.L_x_16145) ;  /* 0x0000007000027945 */ /* 0x000fe20003800000 */
[----:B------:R-:W-:Y:S02]  /*36e0*/  IMAD.MOV.U32 R30, RZ, RZ, R0 ;  /* 0x000000ffff1e7224 */ /* 0x000fe400078e0000 */
[----:B------:R-:W-:Y:S02]  /*36f0*/  IMAD.MOV.U32 R32, RZ, RZ, 0x101f ;  /* 0x0000101fff207424 */ /* 0x000fe400078e00ff */
[----:B------:R-:W-:-:S07]  /*3700*/  IMAD.MOV.U32 R29, RZ, RZ, -0x1 ;  /* 0xffffffffff1d7424 */ /* 0x000fce00078e00ff */
[----:B-1234-:R-:W-:Y:S05]  /*3710*/  WARPSYNC.COLLECTIVE R29, `(.L_x_16146) ;  /* 0x000000001d087348 */ /* 0x01efea0003c00000 */
[----:B------:R0:W0:Y:S02]  /*3720*/  SHFL.IDX P6, R29, R33, R30, R32 ;  /* 0x0000001e211d7389 */ /* 0x00002400000c0020 */
[----:B01234-:R-:W-:Y:S05]  /*3730*/  ENDCOLLECTIVE ;  /* 0x000000000000791b */ /* 0x01ffea0003800000 */
.L_x_16146:
[----:B------:R-:W-:Y:S05]  /*3740*/  BSYNC B2 ;  /* 0x0000000000027941 */ /* 0x000fea0003800000 */
.L_x_16145:
[----:B------:R-:W-:Y:S01]  /*3750*/  MOV R28, R29 ;  /* 0x0000001d001c7202 */ /* 0x000fe20000000f00 */
[----:B------:R-:W-:Y:S06]  /*3760*/  BRA `(.L_x_16147) ;  /* 0xffffffe800a07947 */ /* 0x000fec000383ffff */
.L_x_16113:
[----:B------:R-:W-:Y:S01]  /*3770*/  BSSY B2, `(.L_x_16148) ;  /* 0x0000007000027945 */ /* 0x000fe20003800000 */
[----:B------:R-:W-:Y:S02]  /*3780*/  IMAD.MOV.U32 R30, RZ, RZ, R50 ;  /* 0x000000ffff1e7224 */ /* 0x000fe400078e0032 */
[----:B------:R-:W-:Y:S02]  /*3790*/  IMAD.MOV.U32 R32, RZ, RZ, 0x101f ;  /* 0x0000101fff207424 */ /* 0x000fe400078e00ff */
[----:B------:R-:W-:-:S07]  /*37a0*/  IMAD.MOV.U32 R29, RZ, RZ, -0x1 ;  /* 0xffffffffff1d7424 */ /* 0x000fce00078e00ff */
[----:B-1234-:R-:W-:Y:S05]  /*37b0*/  WARPSYNC.COLLECTIVE R29, `(.L_x_16149) ;  /* 0x000000001d087348 */ /* 0x01efea0003c00000 */
[----:B------:R0:W0:Y:S02]  /*37c0*/  SHFL.IDX P6, R29, R33, R30, R32 ;  /* 0x0000001e211d7389 */ /* 0x00002400000c0020 */
[----:B01234-:R-:W-:Y:S05]  /*37d0*/  ENDCOLLECTIVE ;  /* 0x000000000000791b */ /* 0x01ffea0003800000 */
.L_x_16149:
[----:B------:R-:W-:Y:S05]  /*37e0*/  BSYNC B2 ;  /* 0x0000000000027941 */ /* 0x000fea0003800000 */
.L_x_16148:
[----:B------:R-:W-:Y:S05]  /*37f0*/  BRA `(.L_x_16150) ;  /* 0xffffffe800947947 */ /* 0x000fea000383ffff */
.L_x_16115:
[----:B------:R-:W-:Y:S01]  /*3800*/  BSSY B2, `(.L_x_16151) ;  /* 0x0000007000027945 */ /* 0x000fe20003800000 */
[----:B------:R-:W-:Y:S01]  /*3810*/  MOV R30, R49 ;  /* 0x00000031001e7202 */ /* 0x000fe20000000f00 */
[----:B------:R-:W-:Y:S02]  /*3820*/  IMAD.MOV.U32 R32, RZ, RZ, 0x101f ;  /* 0x0000101fff207424 */ /* 0x000fe400078e00ff */
[----:B------:R-:W-:-:S07]  /*3830*/  IMAD.MOV.U32 R29, RZ, RZ, -0x1 ;  /* 0xffffffffff1d7424 */ /* 0x000fce00078e00ff */
[----:B-1234-:R-:W-:Y:S05]  /*3840*/  WARPSYNC.COLLECTIVE R29, `(.L_x_16152) ;  /* 0x000000001d087348 */ /* 0x01efea0003c00000 */
[----:B------:R0:W0:Y:S02]  /*3850*/  SHFL.IDX P6, R29, R33, R30, R32 ;  /* 0x0000001e211d7389 */ /* 0x00002400000c0020 */
[----:B01234-:R-:W-:Y:S05]  /*3860*/  ENDCOLLECTIVE ;  /* 0x000000000000791b */ /* 0x01ffea0003800000 */
.L_x_16152:
[----:B------:R-:W-:Y:S05]  /*3870*/  BSYNC B2 ;  /* 0x0000000000027941 */ /* 0x000fea0003800000 */
.L_x_16151:
[----:B------:R-:W-:Y:S05]  /*3880*/  BRA `(.L_x_16153) ;  /* 0xffffffe800887947 */ /* 0x000fea000383ffff */
.L_x_16117:
[----:B------:R-:W-:Y:S01]  /*3890*/  HFMA2 R32, -RZ, RZ, 0, 0.000503063201904296875 ;  /* 0x0000101fff207431 */ /* 0x000fe200000001ff */
[----:B------:R-:W-:Y:S01]  /*38a0*/  BSSY B2, `(.L_x_16154) ;  /* 0x0000006000027945 */ /* 0x000fe20003800000 */
[----:B------:R-:W-:Y:S02]  /*38b0*/  IMAD.MOV.U32 R30, RZ, RZ, R48 ;  /* 0x000000ffff1e7224 */ /* 0x000fe400078e0030 */
[----:B------:R-:W-:-:S07]  /*38c0*/  IMAD.MOV.U32 R29, RZ, RZ, -0x1 ;  /* 0xffffffffff1d7424 */ /* 0x000fce00078e00ff */
[----:B-1234-:R-:W-:Y:S05]  /*38d0*/  WARPSYNC.COLLECTIVE R29, `(.L_x_16155) ;  /* 0x000000001d087348 */ /* 0x01efea0003c00000 */
[----:B------:R0:W0:Y:S02]  /*38e0*/  SHFL.IDX P6, R29, R33, R30, R32 ;  /* 0x0000001e211d7389 */ /* 0x00002400000c0020 */
[----:B01234-:R-:W-:Y:S05]  /*38f0*/  ENDCOLLECTIVE ;  /* 0x000000000000791b */ /* 0x01ffea0003800000 */
.L_x_16155:
[----:B------:R-:W-:Y:S05]  /*3900*/  BSYNC B2 ;  /* 0x0000000000027941 */ /* 0x000fea0003800000 */
.L_x_16154:
[----:B------:R-:W-:Y:S05]  /*3910*/  BRA `(.L_x_16156) ;  /* 0xffffffe8007c7947 */ /* 0x000fea000383ffff */
.L_x_16119:
[----:B------:R-:W-:Y:S01]  /*3920*/  BSSY B2, `(.L_x_16157) ;  /* 0x0000007000027945 */ /* 0x000fe20003800000 */
[----:B------:R-:W-:Y:S01]  /*3930*/  IMAD.MOV.U32 R30, RZ, RZ, R47 ;  /* 0x000000ffff1e7224 */ /* 0x000fe200078e002f */
[----:B------:R-:W-:Y:S01]  /*3940*/  MOV R29, 0xffffffff ;  /* 0xffffffff001d7802 */ /* 0x000fe20000000f00 */
[----:B------:R-:W-:-:S07]  /*3950*/  IMAD.MOV.U32 R32, RZ, RZ, 0x101f ;  /* 0x0000101fff207424 */ /* 0x000fce00078e00ff */
[----:B-1234-:R-:W-:Y:S05]  /*3960*/  WARPSYNC.COLLECTIVE R29, `(.L_x_16158) ;  /* 0x000000001d087348 */ /* 0x01efea0003c00000 */
[----:B------:R0:W0:Y:S02]  /*3970*/  SHFL.IDX P6, R29, R33, R30, R32 ;  /* 0x0000001e211d7389 */ /* 0x00002400000c0020 */
[----:B01234-:R-:W-:Y:S05]  /*3980*/  ENDCOLLECTIVE ;  /* 0x000000000000791b */ /* 0x01ffea0003800000 */
.L_x_16158:
[----:B------:R-:W-:Y:S05]  /*3990*/  BSYNC B2 ;  /* 0x0000000000027941 */ /* 0x000fea0003800000 */
.L_x_16157:
[----:B------:R-:W-:Y:S05]  /*39a0*/  BRA `(.L_x_16159) ;  /* 0xffffffe800707947 */ /* 0x000fea000383ffff */
.L_x_16121:
[----:B------:R-:W-:Y:S01]  /*39b0*/  BSSY B2, `(.L_x_16160) ;  /* 0x0000007000027945 */ /* 0x000fe20003800000 */
[----:B------:R-:W-:Y:S02]  /*39c0*/  IMAD.MOV.U32 R30, RZ, RZ, R46 ;  /* 0x000000ffff1e7224 */ /* 0x000fe400078e002e */
[----:B------:R-:W-:Y:S02]  /*39d0*/  IMAD.MOV.U32 R32, RZ, RZ, 0x101f ;  /* 0x0000101fff207424 */ /* 0x000fe400078e00ff */
[----:B------:R-:W-:-:S07]  /*39e0*/  IMAD.MOV.U32 R29, RZ, RZ, -0x1 ;  /* 0xffffffffff1d7424 */ /* 0x000fce00078e00ff */
[----:B-1234-:R-:W-:Y:S05]  /*39f0*/  WARPSYNC.COLLECTIVE R29, `(.L_x_16161) ;  /* 0x000000001d087348 */ /* 0x01efea0003c00000 */
[----:B------:R0:W0:Y:S02]  /*3a00*/  SHFL.IDX P6, R29, R33, R30, R32 ;  /* 0x0000001e211d7389 */ /* 0x00002400000c0020 */
[----:B01234-:R-:W-:Y:S05]  /*3a10*/  ENDCOLLECTIVE ;  /* 0x000000000000791b */ /* 0x01ffea0003800000 */
.L_x_16161:
[----:B------:R-:W-:Y:S05]  /*3a20*/  BSYNC B2 ;  /* 0x0000000000027941 */ /* 0x000fea0003800000 */
.L_x_16160:
[----:B------:R-:W-:Y:S05]  /*3a30*/  BRA `(.L_x_16162) ;  /* 0xffffffe800647947 */ /* 0x000fea000383ffff */
.L_x_16123:
[----:B------:R-:W-:Y:S01]  /*3a40*/  BSSY B2, `(.L_x_16163) ;  /* 0x0000007000027945 */ /* 0x000fe20003800000 */
[----:B------:R-:W-:Y:S01]  /*3a50*/  MOV R30, R45 ;  /* 0x0000002d001e7202 */ /* 0x000fe20000000f00 */
[----:B------:R-:W-:Y:S02]  /*3a60*/  IMAD.MOV.U32 R32, RZ, RZ, 0x101f ;  /* 0x0000101fff207424 */ /* 0x000fe400078e00ff */
[----:B------:R-:W-:-:S07]  /*3a70*/  IMAD.MOV.U32 R29, RZ, RZ, -0x1 ;  /* 0xffffffffff1d7424 */ /* 0x000fce00078e00ff */
[----:B-1234-:R-:W-:Y:S05]  /*3a80*/  WARPSYNC.COLLECTIVE R29, `(.L_x_16164) ;  /* 0x000000001d087348 */ /* 0x01efea0003c00000 */
[----:B------:R0:W0:Y:S02]  /*3a90*/  SHFL.IDX P6, R29, R33, R30, R32 ;  /* 0x0000001e211d7389 */ /* 0x00002400000c0020 */
[----:B01234-:R-:W-:Y:S05]  /*3aa0*/  ENDCOLLECTIVE ;  /* 0x000000000000791b */ /* 0x01ffea0003800000 */
.L_x_16164:
[----:B------:R-:W-:Y:S05]  /*3ab0*/  BSYNC B2 ;  /* 0x0000000000027941 */ /* 0x000fea0003800000 */
.L_x_16163:
[----:B------:R-:W-:Y:S05]  /*3ac0*/  BRA `(.L_x_16165) ;  /* 0xffffffe800587947 */ /* 0x000fea000383ffff */
.L_x_16125:
[----:B------:R-:W-:Y:S01]  /*3ad0*/  HFMA2 R32, -RZ, RZ, 0, 0.000503063201904296875 ;  /* 0x0000101fff207431 */ /* 0x000fe200000001ff */
[----:B------:R-:W-:Y:S01]  /*3ae0*/  BSSY B2, `(.L_x_16166) ;  /* 0x0000006000027945 */ /* 0x000fe20003800000 */
[----:B------:R-:W-:Y:S02]  /*3af0*/  IMAD.MOV.U32 R30, RZ, RZ, R44 ;  /* 0x000000ffff1e7224 */ /* 0x000fe400078e002c */
[----:B------:R-:W-:-:S07]  /*3b00*/  IMAD.MOV.U32 R29, RZ, RZ, -0x1 ;  /* 0xffffffffff1d7424 */ /* 0x000fce00078e00ff */
[----:B-1234-:R-:W-:Y:S05]  /*3b10*/  WARPSYNC.COLLECTIVE R29, `(.L_x_16167) ;  /* 0x000000001d087348 */ /* 0x01efea0003c00000 */
[----:B------:R0:W0:Y:S02]  /*3b20*/  SHFL.IDX P6, R29, R33, R30, R32 ;  /* 0x0000001e211d7389 */ /* 0x00002400000c0020 */
[----:B01234-:R-:W-:Y:S05]  /*3b30*/  ENDCOLLECTIVE ;  /* 0x000000000000791b */ /* 0x01ffea0003800000 */
.L_x_16167:
[----:B------:R-:W-:Y:S05]  /*3b40*/  BSYNC B2 ;  /* 0x0000000000027941 */ /* 0x000fea0003800000 */
.L_x_16166:
[----:B------:R-:W-:Y:S05]  /*3b50*/  BRA `(.L_x_16168) ;  /* 0xffffffe8004c7947 */ /* 0x000fea000383ffff */
.L_x_16127:
[----:B------:R-:W-:Y:S01]  /*3b60*/  BSSY B2, `(.L_x_16169) ;  /* 0x0000007000027945 */ /* 0x000fe20003800000 */
[----:B------:R-:W-:Y:S01]  /*3b70*/  IMAD.MOV.U32 R30, RZ, RZ, R43 ;  /* 0x000000ffff1e7224 */ /* 0x000fe200078e002b */
[----:B------:R-:W-:Y:S01]  /*3b80*/  MOV R29, 0xffffffff ;  /* 0xffffffff001d7802 */ /* 0x000fe20000000f00 */
[----:B------:R-:W-:-:S07]  /*3b90*/  IMAD.MOV.U32 R32, RZ, RZ, 0x101f ;  /* 0x0000101fff207424 */ /* 0x000fce00078e00ff */
[----:B-1234-:R-:W-:Y:S05]  /*3ba0*/  WARPSYNC.COLLECTIVE R29, `(.L_x_16170) ;  /* 0x000000001d087348 */ /* 0x01efea0003c00000 */
[----:B------:R0:W0:Y:S02]  /*3bb0*/  SHFL.IDX P6, R29, R33, R30, R32 ;  /* 0x0000001e211d7389 */ /* 0x00002400000c0020 */
[----:B01234-:R-:W-:Y:S05]  /*3bc0*/  ENDCOLLECTIVE ;  /* 0x000000000000791b */ /* 0x01ffea0003800000 */
.L_x_16170:
[----:B------:R-:W-:Y:S05]  /*3bd0*/  BSYNC B2 ;  /* 0x0000000000027941 */ /* 0x000fea0003800000 */
.L_x_16169:
[----:B------:R-:W-:Y:S05]  /*3be0*/  BRA `(.L_x_16171) ;  /* 0xffffffe800407947 */ /* 0x000fea000383ffff */
.L_x_16129:
[----:B------:R-:W-:Y:S01]  /*3bf0*/  BSSY B2, `(.L_x_16172) ;  /* 0x0000007000027945 */ /* 0x000fe20003800000 */
[----:B------:R-:W-:Y:S02]  /*3c00*/  IMAD.MOV.U32 R30, RZ, RZ, R42 ;  /* 0x000000ffff1e7224 */ /* 0x000fe400078e002a */
[----:B------:R-:W-:Y:S02]  /*3c10*/  IMAD.MOV.U32 R32, RZ, RZ, 0x101f ;  /* 0x0000101fff207424 */ /* 0x000fe400078e00ff */
[----:B------:R-:W-:-:S07]  /*3c20*/  IMAD.MOV.U32 R29, RZ, RZ, -0x1 ;  /* 0xffffffffff1d7424 */ /* 0x000fce00078e00ff */
[----:B-1234-:R-:W-:Y:S05]  /*3c30*/  WARPSYNC.COLLECTIVE R29, `(.L_x_16173) ;  /* 0x000000001d087348 */ /* 0x01efea0003c00000 */
[----:B------:R0:W0:Y:S02]  /*3c40*/  SHFL.IDX P6, R29, R33, R30, R32 ;  /* 0x0000001e211d7389 */ /* 0x00002400000c0020 */
[----:B01234-:R-:W-:Y:S05]  /*3c50*/  ENDCOLLECTIVE ;  /* 0x000000000000791b */ /* 0x01ffea0003800000 */
.L_x_16173:
[----:B------:R-:W-:Y:S05]  /*3c60*/  BSYNC B2 ;  /* 0x0000000000027941 */ /* 0x000fea0003800000 */
.L_x_16172:
[----:B------:R-:W-:Y:S05]  /*3c70*/  BRA `(.L_x_16174) ;  /* 0xffffffe800347947 */ /* 0x000fea000383ffff */
.L_x_16131:
[----:B------:R-:W-:Y:S01]  /*3c80*/  BSSY B2, `(.L_x_16175) ;  /* 0x0000007000027945 */ /* 0x000fe20003800000 */
[----:B------:R-:W-:Y:S01]  /*3c90*/  MOV R30, R41 ;  /* 0x00000029001e7202 */ /* 0x000fe20000000f00 */
[----:B------:R-:W-:Y:S02]  /*3ca0*/  IMAD.MOV.U32 R32, RZ, RZ, 0x101f ;  /* 0x0000101fff207424 */ /* 0x000fe400078e00ff */
[----:B------:R-:W-:-:S07]  /*3cb0*/  IMAD.MOV.U32 R29, RZ, RZ, -0x1 ;  /* 0xffffffffff1d7424 */ /* 0x000fce00078e00ff */
[----:B-1234-:R-:W-:Y:S05]  /*3cc0*/  WARPSYNC.COLLECTIVE R29, `(.L_x_16176) ;  /* 0x000000001d087348 */ /* 0x01efea0003c00000 */
[----:B------:R0:W0:Y:S02]  /*3cd0*/  SHFL.IDX P6, R29, R33, R30, R32 ;  /* 0x0000001e211d7389 */ /* 0x00002400000c0020 */
[----:B01234-:R-:W-:Y:S05]  /*3ce0*/  ENDCOLLECTIVE ;  /* 0x000000000000791b */ /* 0x01ffea0003800000 */
.L_x_16176:
[----:B------:R-:W-:Y:S05]  /*3cf0*/  BSYNC B2 ;  /* 0x0000000000027941 */ /* 0x000fea0003800000 */
.L_x_16175:
[----:B------:R-:W-:Y:S05]  /*3d00*/  BRA `(.L_x_16177) ;  /* 0xffffffe800287947 */ /* 0x000fea000383ffff */
.L_x_16133:
[----:B------:R-:W-:Y:S01]  /*3d10*/  HFMA2 R32, -RZ, RZ, 0, 0.000503063201904296875 ;  /* 0x0000101fff207431 */ /* 0x000fe200000001ff */
[----:B------:R-:W-:Y:S01]  /*3d20*/  BSSY B2, `(.L_x_16178) ;  /* 0x0000006000027945 */ /* 0x000fe20003800000 */
[----:B------:R-:W-:Y:S02]  /*3d30*/  IMAD.MOV.U32 R30, RZ, RZ, R40 ;  /* 0x000000ffff1e7224 */ /* 0x000fe400078e0028 */
[----:B------:R-:W-:-:S07]  /*3d40*/  IMAD.MOV.U32 R29, RZ, RZ, -0x1 ;  /* 0xffffffffff1d7424 */ /* 0x000fce00078e00ff */
[----:B-1234-:R-:W-:Y:S05]  /*3d50*/  WARPSYNC.COLLECTIVE R29, `(.L_x_16179) ;  /* 0x000000001d087348 */ /* 0x01efea0003c00000 */
[----:B------:R0:W0:Y:S02]  /*3d60*/  SHFL.IDX P6, R29, R33, R30, R32 ;  /* 0x0000001e211d7389 */ /* 0x00002400000c0020 */
[----:B01234-:R-:W-:Y:S05]  /*3d70*/  ENDCOLLECTIVE ;  /* 0x000000000000791b */ /* 0x01ffea0003800000 */
.L_x_16179:
[----:B------:R-:W-:Y:S05]  /*3d80*/  BSYNC B2 ;  /* 0x0000000000027941 */ /* 0x000fea0003800000 */
.L_x_16178:
[----:B------:R-:W-:Y:S05]  /*3d90*/  BRA `(.L_x_16180) ;  /* 0xffffffe8001c7947 */ /* 0x000fea000383ffff */
.L_x_16135:
[----:B------:R-:W-:Y:S01]  /*3da0*/  BSSY B2, `(.L_x_16181) ;  /* 0x0000007000027945 */ /* 0x000fe20003800000 */
[----:B------:R-:W-:Y:S01]  /*3db0*/  IMAD.MOV.U32 R30, RZ, RZ, R39 ;  /* 0x000000ffff1e7224 */ /* 0x000fe200078e0027 */
[----:B------:R-:W-:Y:S01]  /*3dc0*/  MOV R29, 0xffffffff ;  /* 0xffffffff001d7802 */ /* 0x000fe20000000f00 */
[----:B------:R-:W-:-:S07]  /*3dd0*/  IMAD.MOV.U32 R32, RZ, RZ, 0x101f ;  /* 0x0000101fff207424 */ /* 0x000fce00078e00ff */
[----:B-1234-:R-:W-:Y:S05]  /*3de0*/  WARPSYNC.COLLECTIVE R29, `(.L_x_16182) ;  /* 0x000000001d087348 */ /* 0x01efea0003c00000 */
[----:B------:R0:W0:Y:S02]  /*3df0*/  SHFL.IDX P6, R29, R33, R30, R32 ;  /* 0x0000001e211d7389 */ /* 0x00002400000c0020 */
[----:B01234-:R-:W-:Y:S05]  /*3e00*/  ENDCOLLECTIVE ;  /* 0x000000000000791b */ /* 0x01ffea0003800000 */
.L_x_16182:
[----:B------:R-:W-:Y:S05]  /*3e10*/  BSYNC B2 ;  /* 0x0000000000027941 */ /* 0x000fea0003800000 */
.L_x_16181:
[----:B------:R-:W-:Y:S05]  /*3e20*/  BRA `(.L_x_16183) ;  /* 0xffffffe800107947 */ /* 0x000fea000383ffff */
.L_x_16137:
[----:B------:R-:W-:Y:S01]  /*3e30*/  BSSY B2, `(.L_x_16184) ;  /* 0x0000007000027945 */ /* 0x000fe20003800000 */
[----:B------:R-:W-:Y:S02]  /*3e40*/  IMAD.MOV.U32 R30, RZ, RZ, R38 ;  /* 0x000000ffff1e7224 */ /* 0x000fe400078e0026 */
[----:B------:R-:W-:Y:S02]  /*3e50*/  IMAD.MOV.U32 R32, RZ, RZ, 0x101f ;  /* 0x0000101fff207424 */ /* 0x000fe400078e00ff */
[----:B------:R-:W-:-:S07]  /*3e60*/  IMAD.MOV.U32 R29, RZ, RZ, -0x1 ;  /* 0xffffffffff1d7424 */ /* 0x000fce00078e00ff */
[----:B-1234-:R-:W-:Y:S05]  /*3e70*/  WARPSYNC.COLLECTIVE R29, `(.L_x_16185) ;  /* 0x000000001d087348 */ /* 0x01efea0003c00000 */
[----:B------:R0:W0:Y:S02]  /*3e80*/  SHFL.IDX P6, R29, R33, R30, R32 ;  /* 0x0000001e211d7389 */ /* 0x00002400000c0020 */
[----:B01234-:R-:W-:Y:S05]  /*3e90*/  ENDCOLLECTIVE ;  /* 0x000000000000791b */ /* 0x01ffea0003800000 */
.L_x_16185:
[----:B------:R-:W-:Y:S05]  /*3ea0*/  BSYNC B2 ;  /* 0x0000000000027941 */ /* 0x000fea0003800000 */
.L_x_16184:
[----:B------:R-:W-:Y:S05]  /*3eb0*/  BRA `(.L_x_16186) ;  /* 0xffffffe800047947 */ /* 0x000fea000383ffff */
.L_x_16139:
[----:B------:R-:W-:Y:S01]  /*3ec0*/  BSSY B2, `(.L_x_16187) ;  /* 0x0000007000027945 */ /* 0x000fe20003800000 */
[----:B------:R-:W-:Y:S01]  /*3ed0*/  MOV R30, R37 ;  /* 0x00000025001e7202 */ /* 0x000fe20000000f00 */
[----:B------:R-:W-:Y:S02]  /*3ee0*/  IMAD.MOV.U32 R32, RZ, RZ, 0x101f ;  /* 0x0000101fff207424 */ /* 0x000fe400078e00ff */
[----:B------:R-:W-:-:S07]  /*3ef0*/  IMAD.MOV.U32 R29, RZ, RZ, -0x1 ;  /* 0xffffffffff1d7424 */ /* 0x000fce00078e00ff */
[----:B-1234-:R-:W-:Y:S05]  /*3f00*/  WARPSYNC.COLLECTIVE R29, `(.L_x_16188) ;  /* 0x000000001d087348 */ /* 0x01efea0003c00000 */
[----:B------:R0:W0:Y:S02]  /*3f10*/  SHFL.IDX P6, R29, R33, R30, R32 ;  /* 0x0000001e211d7389 */ /* 0x00002400000c0020 */
[----:B01234-:R-:W-:Y:S05]  /*3f20*/  ENDCOLLECTIVE ;  /* 0x000000000000791b */ /* 0x01ffea0003800000 */
.L_x_16188:
[----:B------:R-:W-:Y:S05]  /*3f30*/  BSYNC B2 ;  /* 0x0000000000027941 */ /* 0x000fea0003800000 */
.L_x_16187:
[----:B------:R-:W-:Y:S05]  /*3f40*/  BRA `(.L_x_16189) ;  /* 0xffffffe400f87947 */ /* 0x000fea000383ffff */
.L_x_16141:
[----:B------:R-:W-:Y:S01]  /*3f50*/  HFMA2 R32, -RZ, RZ, 0, 0.000503063201904296875 ;  /* 0x0000101fff207431 */ /* 0x000fe200000001ff */
[----:B------:R-:W-:Y:S01]  /*3f60*/  BSSY B2, `(.L_x_16190) ;  /* 0x0000006000027945 */ /* 0x000fe20003800000 */
[----:B------:R-:W-:Y:S02]  /*3f70*/  IMAD.MOV.U32 R30, RZ, RZ, R36 ;  /* 0x000000ffff1e7224 */ /* 0x000fe400078e0024 */
[----:B------:R-:W-:-:S07]  /*3f80*/  IMAD.MOV.U32 R29, RZ, RZ, -0x1 ;  /* 0xffffffffff1d7424 */ /* 0x000fce00078e00ff */
[----:B-1234-:R-:W-:Y:S05]  /*3f90*/  WARPSYNC.COLLECTIVE R29, `(.L_x_16191) ;  /* 0x000000001d087348 */ /* 0x01efea0003c00000 */
[----:B------:R0:W0:Y:S02]  /*3fa0*/  SHFL.IDX P6, R29, R33, R30, R32 ;  /* 0x0000001e211d7389 */ /* 0x00002400000c0020 */
[----:B01234-:R-:W-:Y:S05]  /*3fb0*/  ENDCOLLECTIVE ;  /* 0x000000000000791b */ /* 0x01ffea0003800000 */
.L_x_16191:
[----:B------:R-:W-:Y:S05]  /*3fc0*/  BSYNC B2 ;  /* 0x0000000000027941 */ /* 0x000fea0003800000 */
.L_x_16190:
[----:B------:R-:W-:Y:S01]  /*3fd0*/  IMAD.MOV.U32 R27, RZ, RZ, R29 ;  /* 0x000000ffff1b7224 */ /* 0x000fe200078e001d */
[----:B------:R-:W-:Y:S06]  /*3fe0*/  BRA `(.L_x_16192) ;  /* 0xffffffe400e87947 */ /* 0x000fec000383ffff */
        .weak           $__internal_345_$__cuda_sm20_div_s16
        .type           $__internal_345_$__cuda_sm20_div_s16,@function
        .size           $__internal_345_$__cuda_sm20_div_s16,($__internal_346_$__cuda_sm20_div_u16 - $__internal_345_$__cuda_sm20_div_s16)
$__internal_345_$__cuda_sm20_div_s16:
        /* <DEDUP_REMOVED lines=24> */
[----:B------:R-:W-:Y:S05]  /*4170*/  RET.REL.NODEC R2 `(_Z9cuda_gemmIiLi128ELi2ELi1ELi1024ELi16ELi16ELi64ELi1ELi0EEviiiPT_S1_S1_iii) ;  /* 0xffffffbc02a07950 */ /* 0x000fea0003c3ffff */
        .weak           $__internal_346_$__cuda_sm20_div_u16
        .type           $__internal_346_$__cuda_sm20_div_u16,@function
        .size           $__internal_346_$__cuda_sm20_div_u16,(.L_x_38849 - $__internal_346_$__cuda_sm20_div_u16)
$__internal_346_$__cuda_sm20_div_u16:
        /* <DEDUP_REMOVED lines=18> */
[----:B------:R-:W-:Y:S06]  /*42a0*/  RET.REL.NODEC R2 `(_Z9cuda_gemmIiLi128ELi2ELi1ELi1024ELi16ELi16ELi64ELi1ELi0EEviiiPT_S1_S1_iii) ;  /* 0xffffffbc02547950 */ /* 0x000fec0003c3ffff */
.L_x_16193:
        /* <DEDUP_REMOVED lines=13> */
.L_x_38849:


//--------------------- .text._Z9cuda_gemmIiLi128ELi2ELi1ELi1024ELi16ELi16ELi64ELi0ELi1EEviiiPT_S1_S1_iii --------------------------
	.section	.text._Z9cuda_gemmIiLi128ELi2ELi1ELi1024ELi16ELi16ELi64ELi0ELi1EEviiiPT_S1_S1_iii,"ax",@progbits
	.align	128
        .global         _Z9cuda_gemmIiLi128ELi2ELi1ELi1024ELi16ELi16ELi64ELi0ELi1EEviiiPT_S1_S1_iii
        .type           _Z9cuda_gemmIiLi128ELi2ELi1ELi1024ELi16ELi16ELi64ELi0ELi1EEviiiPT_S1_S1_iii,@function
        .size           _Z9cuda_gemmIiLi128ELi2ELi1ELi1024ELi16ELi16ELi64ELi0ELi1EEviiiPT_S1_S1_iii,(.L_x_38850 - _Z9cuda_gemmIiLi128ELi2ELi1ELi1024ELi16ELi16ELi64ELi0ELi1EEviiiPT_S1_S1_iii)
        .other          _Z9cuda_gemmIiLi128ELi2ELi1ELi1024ELi16ELi16ELi64ELi0ELi1EEviiiPT_S1_S1_iii,@"STO_CUDA_ENTRY STV_DEFAULT"
_Z9cuda_gemmIiLi128ELi2ELi1ELi1024ELi16ELi16ELi64ELi0ELi1EEviiiPT_S1_S1_iii:
.text._Z9cuda_gemmIiLi128ELi2ELi1ELi1024ELi16ELi16ELi64ELi0ELi1EEviiiPT_S1_S1_iii:
        /* <DEDUP_REMOVED lines=8> */
[----:B------:R-:W-:Y:S05]  /*0080*/  CALL.REL.NOINC `($__internal_347_$__cuda_sm20_div_u16) ;  /* 0x00000024003c7944 */ /* 0x000fea0003c00000 */
        /* <DEDUP_REMOVED lines=14> */
.L_x_16196:
        /* <DEDUP_REMOVED lines=13> */
.L_x_16195:
[----:B0-----:R-:W-:Y:S05]  /*0240*/  BSYNC.RECONVERGENT B0 ;  /* 0x0000000000007941 */ /* 0x001fea0003800200 */
.L_x_16194:
[----:B------:R-:W-:Y:S04]  /*0250*/  BSSY.RECONVERGENT B0, `(.L_x_16197) ;  /* 0x000002c000007945 */ /* 0x000fe80003800200 */
[----:B------:R-:W-:Y:S05]  /*0260*/  @!P0 BRA `(.L_x_16198) ;  /* 0x0000000000a88947 */ /* 0x000fea0003800000 */
[----:B------:R-:W0:Y:S01]  /*0270*/  S2R R5, SR_CgaCtaId ;  /* 0x0000000000057919 */ /* 0x000e220000008800 */
[----:B-1----:R-:W1:Y:S01]  /*0280*/  LDC.64 R2, c[0x0][0x398] ;  /* 0x0000e600ff027b82 */ /* 0x002e620000000a00 */
[----:B------:R-:W-:-:S04]  /*0290*/  MOV R0, 0x400 ;  /* 0x0000040000007802 */ /* 0x000fc80000000f00 */
[----:B0-----:R-:W-:-:S07]  /*02a0*/  LEA R16, R5, R0, 0x18 ;  /* 0x0000000005107211 */ /* 0x001fce00078ec0ff */
.L_x_16199:
        /* <DEDUP_REMOVED lines=38> */
.L_x_16198:
[----:B------:R-:W-:Y:S05]  /*0510*/  BSYNC.RECONVERGENT B0 ;  /* 0x0000000000007941 */ /* 0x000fea0003800200 */
.L_x_16197:
        /* <DEDUP_REMOVED lines=29> */
[----:B------:R-:W-:Y:S05]  /*06f0*/  CALL.REL.NOINC `($__internal_347_$__cuda_sm20_div_u16) ;  /* 0x0000001c00a07944 */ /* 0x000fea0003c00000 */
        /* <DEDUP_REMOVED lines=49> */
.L_x_16205:
        /* <DEDUP_REMOVED lines=39> */
.L_x_16201:
[----:B0-----:R-:W-:Y:S05]  /*0c80*/  BSYNC.RECONVERGENT B0 ;  /* 0x0000000000007941 */ /* 0x001fea0003800200 */
.L_x_16200:
        /* <DEDUP_REMOVED lines=14> */
.L_x_16204:
        /* <DEDUP_REMOVED lines=34> */
.L_x_16203:
[----:B------:R-:W-:Y:S05]  /*0f90*/  BSYNC.RECONVERGENT B0 ;  /* 0x0000000000007941 */ /* 0x000fea0003800200 */
.L_x_16202:
        /* <DEDUP_REMOVED lines=350> */
        .weak           $__internal_347_$__cuda_sm20_div_u16
        .type           $__internal_347_$__cuda_sm20_div_u16,@function
        .size           $__internal_347_$__cuda_sm20_div_u16,(.L_x_38850 - $__internal_347_$__cuda_sm20_div_u16)
$__internal_347_$__cuda_sm20_div_u16:
        /* <DEDUP_REMOVED lines=18> */
[----:B------:R-:W-:Y:S06]  /*26a0*/  RET.REL.NODEC R8 `(_Z9cuda_gemmIiLi128ELi2ELi1ELi1024ELi16ELi16ELi64ELi0ELi1EEviiiPT_S1_S1_iii) ;  /* 0xffffffd808547950 */ /* 0x000fec0003c3ffff */
.L_x_16206:
        /* <DEDUP_REMOVED lines=13> */
.L_x_38850:


//--------------------- .text._Z9cuda_gemmIiLi128ELi2ELi1ELi1024ELi16ELi16ELi64ELi0ELi0EEviiiPT_S1_S1_iii --------------------------
	.section	.text._Z9cuda_gemmIiLi128ELi2ELi1ELi1024ELi16ELi16ELi64ELi0ELi0EEviiiPT_S1_S1_iii,"ax",@progbits
	.align	128
        .global         _Z9cuda_gemmIiLi128ELi2ELi1ELi1024ELi16ELi16ELi64ELi0ELi0EEviiiPT_S1_S1_iii
        .type           _Z9cuda_gemmIiLi128ELi2ELi1ELi1024ELi16ELi16ELi64ELi0ELi0EEviiiPT_S1_S1_iii,@function
        .size           _Z9cuda_gemmIiLi128ELi2ELi1ELi1024ELi16ELi16ELi64ELi0ELi0EEviiiPT_S1_S1_iii,(.L_x_38852 - _Z9cuda_gemmIiLi128ELi2ELi1ELi1024ELi16ELi16ELi64ELi0ELi0EEviiiPT_S1_S1_iii)
        .other          _Z9cuda_gemmIiLi128ELi2ELi1ELi1024ELi16ELi16ELi64ELi0ELi0EEviiiPT_S1_S1_iii,@"STO_CUDA_ENTRY STV_DEFAULT"
_Z9cuda_gemmIiLi128ELi2ELi1ELi1024ELi16ELi16ELi64ELi0ELi0EEviiiPT_S1_S1_iii:
.text._Z9cuda_gemmIiLi128ELi2ELi1ELi1024ELi16ELi16ELi64ELi0ELi0EEviiiPT_S1_S1_iii:
        /* <DEDUP_REMOVED lines=60> */
.L_x_16209:
        /* <DEDUP_REMOVED lines=25> */
.L_x_16208:
[----:B------:R-:W-:Y:S05]  /*0550*/  BSYNC.RECONVERGENT B0 ;  /* 0x0000000000007941 */ /* 0x000fea0003800200 */
.L_x_16207:
[----:B0-----:R-:W-:Y:S01]  /*0560*/  IMAD.MOV.U32 R6, RZ, RZ, 0x80 ;  /* 0x00000080ff067424 */ /* 0x001fe200078e00ff */
[----:B------:R-:W-:Y:S01]  /*0570*/  MOV R8, 0x5a0 ;  /* 0x000005a000087802 */ /* 0x000fe20000000f00 */
[----:B------:R-:W-:-:S07]  /*0580*/  IMAD.MOV.U32 R7, RZ, RZ, R15 ;  /* 0x000000ffff077224 */ /* 0x000fce00078e000f */
[----:B------:R-:W-:Y:S05]  /*0590*/  CALL.REL.NOINC `($__internal_348_$__cuda_sm20_div_s16) ;  /* 0x0000003c001c7944 */ /* 0x000fea0003c00000 */
[----:B------:R-:W-:Y:S01]  /*05a0*/  UPRMT UR4, UR7, 0x9910, URZ ;  /* 0x0000991007047896 */ /* 0x000fe200080000ff */
[----:B------:R-:W-:Y:S01]  /*05b0*/  IMAD.MOV.U32 R6, RZ, RZ, 0x10 ;  /* 0x00000010ff067424 */ /* 0x000fe200078e00ff */
[----:B------:R-:W-:Y:S01]  /*05c0*/  MOV R8, 0x600 ;  /* 0x0000060000087802 */ /* 0x000fe20000000f00 */
[----:B------:R-:W-:-:S03]  /*05d0*/  UMOV UR6, UR7 ;  /* 0x0000000700067c82 */ /* 0x000fc60008000000 */
[----:B------:R-:W-:-:S07]  /*05e0*/  IMAD.U32 R7, RZ, RZ, UR4 ;  /* 0x00000004ff077e24 */ /* 0x000fce000f8e00ff */
[----:B------:R-:W-:Y:S05]  /*05f0*/  CALL.REL.NOINC `($__internal_348_$__cuda_sm20_div_s16) ;  /* 0x0000003c00047944 */ /* 0x000fea0003c00000 */
        /* <DEDUP_REMOVED lines=42> */
[----:B------:R-:W-:Y:S05]  /*08a0*/  CALL.REL.NOINC `($__internal_349_$__cuda_sm20_div_u16) ;  /* 0x0000003800c47944 */ /* 0x000fea0003c00000 */
        /* <DEDUP_REMOVED lines=111> */
.L_x_16270:
        /* <DEDUP_REMOVED lines=32> */
.L_x_16211:
[----:B------:R-:W-:Y:S05]  /*11a0*/  BSYNC.RECONVERGENT B0 ;  /* 0x0000000000007941 */ /* 0x000fea0003800200 */
.L_x_16210:
        /* <DEDUP_REMOVED lines=13> */
.L_x_16214:
        /* <DEDUP_REMOVED lines=34> */
.L_x_16213:
[----:B------:R-:W-:Y:S05]  /*14a0*/  BSYNC.RECONVERGENT B0 ;  /* 0x0000000000007941 */ /* 0x000fea0003800200 */
.L_x_16212:
        /* <DEDUP_REMOVED lines=10> */
.L_x_16269:
        /* <DEDUP_REMOVED lines=22> */
.L_x_16217:
        /* <DEDUP_REMOVED lines=8> */
.L_x_16218:
        /* <DEDUP_REMOVED lines=8> */
.L_x_16219:
        /* <DEDUP_REMOVED lines=8> */
.L_x_16220:
        /* <DEDUP_REMOVED lines=8> */
.L_x_16221:
        /* <DEDUP_REMOVED lines=8> */
.L_x_16222:
        /* <DEDUP_REMOVED lines=8> */
.L_x_16223:
        /* <DEDUP_REMOVED lines=13> */
.L_x_16224:
        /* <DEDUP_REMOVED lines=13> */
.L_x_16225:
        /* <DEDUP_REMOVED lines=13> */
.L_x_16226:
        /* <DEDUP_REMOVED lines=13> */
.L_x_16227:
        /* <DEDUP_REMOVED lines=13> */
.L_x_16228:
        /* <DEDUP_REMOVED lines=13> */
.L_x_16229:
        /* <DEDUP_REMOVED lines=13> */
.L_x_16230:
        /* <DEDUP_REMOVED lines=13> */
.L_x_16231:
        /* <DEDUP_REMOVED lines=13> */
.L_x_16232:
        /* <DEDUP_REMOVED lines=15> */
.L_x_16268:
        /* <DEDUP_REMOVED lines=12> */
.L_x_16273:
[----:B-12---:R-:W-:-:S07]  /*22b0*/  IMAD R26, R58, R29, RZ ;  /* 0x0000001d3a1a7224 */ /* 0x006fce00078e02ff */
.L_x_16236:
[----:B------:R-:W-:-:S13]  /*22c0*/  ISETP.GE.AND P5, PT, R30, 0x2, PT ;  /* 0x000000021e00780c */ /* 0x000fda0003fa6270 */
[----:B------:R-:W-:Y:S05]  /*22d0*/  @!P5 BRA `(.L_x_16238) ;  /* 0x000000000010d947 */ /* 0x000fea0003800000 */
[----:B------:R-:W-:-:S03]  /*22e0*/  UMOV UR9, 0xffffffff ;  /* 0xffffffff00097882 */ /* 0x000fc60000000000 */
[----:B------:R-:W-:Y:S05]  /*22f0*/  BRA.DIV UR9, `(.L_x_16239) ;  /* 0x00000016098c7947 */ /* 0x000fea000b800000 */
[----:B------:R1:W0:Y:S02]  /*2300*/  SHFL.IDX PT, R28, R31, R10, 0x101f ;  /* 0x00101f0a1f1c7589 */ /* 0x00022400000e0000 */
.L_x_16276:
[----:B0---4-:R-:W-:-:S07]  /*2310*/  IMAD R26, R59, R28, R26 ;  /* 0x0000001c3b1a7224 */ /* 0x011fce00078e021a */
.L_x_16238:
[----:B------:R-:W-:-:S13]  /*2320*/  ISETP.GE.AND P4, PT, R30, 0x3, PT ;  /* 0x000000031e00780c */ /* 0x000fda0003f86270 */
[----:B------:R-:W-:Y:S05]  /*2330*/  @!P4 BRA `(.L_x_16240) ;  /* 0x000000000010c947 */ /* 0x000fea0003800000 */
[----:B------:R-:W-:-:S03]  /*2340*/  UMOV UR9, 0xffffffff ;  /* 0xffffffff00097882 */ /* 0x000fc60000000000 */
[----:B------:R-:W-:Y:S05]  /*2350*/  BRA.DIV UR9, `(.L_x_16241) ;  /* 0x0000001609987947 */ /* 0x000fea000b800000 */
[----:B------:R0:W0:Y:S02]  /*2360*/  SHFL.IDX PT, R29, R31, R11, 0x101f ;  /* 0x00101f0b1f1d7589 */ /* 0x00002400000e0000 */
.L_x_16279:
[----:B0-----:R-:W-:-:S07]  /*2370*/  IMAD R26, R60, R29, R26 ;  /* 0x0000001d3c1a7224 */ /* 0x001fce00078e021a */
.L_x_16240:
[----:B------:R-:W-:-:S13]  /*2380*/  ISETP.GE.AND P3, PT, R30, 0x4, PT ;  /* 0x000000041e00780c */ /* 0x000fda0003f66270 */
[----:B------:R-:W-:Y:S05]  /*2390*/  @!P3 BRA `(.L_x_16242) ;  /* 0x000000000010b947 */ /* 0x000fea0003800000 */
[----:B------:R-:W-:-:S03]  /*23a0*/  UMOV UR9, 0xffffffff ;  /* 0xffffffff00097882 */ /* 0x000fc60000000000 */
[----:B------:R-:W-:Y:S05]  /*23b0*/  BRA.DIV UR9, `(.L_x_16243) ;  /* 0x0000001609a87947 */ /* 0x000fea000b800000 */
[----:B------:R0:W0:Y:S02]  /*23c0*/  SHFL.IDX PT, R28, R31, R12, 0x101f ;  /* 0x00101f0c1f1c7589 */ /* 0x00002400000e0000 */
.L_x_16282:
[----:B0-----:R-:W-:-:S07]  /*23d0*/  IMAD R26, R61, R28, R26 ;  /* 0x0000001c3d1a7224 */ /* 0x001fce00078e021a */
.L_x_16242:
[----:B------:R-:W-:-:S13]  /*23e0*/  ISETP.GE.AND P2, PT, R30, 0x5, PT ;  /* 0x000000051e00780c */ /* 0x000fda0003f46270 */
[----:B------:R-:W-:Y:S05]  /*23f0*/  @!P2 BRA `(.L_x_16244) ;  /* 0x000000000010a947 */ /* 0x000fea0003800000 */
[----:B------:R-:W-:-:S03]  /*2400*/  UMOV UR9, 0xffffffff ;  /* 0xffffffff00097882 */ /* 0x000fc60000000000 */
[----:B------:R-:W-:Y:S05]  /*2410*/  BRA.DIV UR9, `(.L_x_16245) ;  /* 0x0000001609b47947 */ /* 0x000fea000b800000 */
[----:B------:R0:W0:Y:S02]  /*2420*/  SHFL.IDX PT, R29, R31, R13, 0x101f ;  /* 0x00101f0d1f1d7589 */ /* 0x00002400000e0000 */
.L_x_16285:
[----:B0-----:R-:W-:-:S07]  /*2430*/  IMAD R26, R62, R29, R26 ;  /* 0x0000001d3e1a7224 */ /* 0x001fce00078e021a */
.L_x_16244:
[----:B------:R-:W-:-:S13]  /*2440*/  ISETP.GE.AND P1, PT, R30, 0x6, PT ;  /* 0x000000061e00780c */ /* 0x000fda0003f26270 */
[----:B------:R-:W-:Y:S05]  /*2450*/  @!P1 BRA `(.L_x_16246) ;  /* 0x0000000000109947 */ /* 0x000fea0003800000 */
[----:B------:R-:W-:-:S03]  /*2460*/  UMOV UR9, 0xffffffff ;  /* 0xffffffff00097882 */ /* 0x000fc60000000000 */
[----:B------:R-:W-:Y:S05]  /*2470*/  BRA.DIV UR9, `(.L_x_16247) ;  /* 0x0000001609c47947 */ /* 0x000fea000b800000 */
[----:B------:R0:W0:Y:S02]  /*2480*/  SHFL.IDX PT, R28, R31, R14, 0x101f ;  /* 0x00101f0e1f1c7589 */ /* 0x00002400000e0000 */
.L_x_16288:
[----:B0-----:R-:W-:-:S07]  /*2490*/  IMAD R26, R63, R28, R26 ;  /* 0x0000001c3f1a7224 */ /* 0x001fce00078e021a */
.L_x_16246:
[----:B------:R-:W-:-:S13]  /*24a0*/  ISETP.GE.AND P0, PT, R30, 0x7, PT ;  /* 0x000000071e00780c */ /* 0x000fda0003f06270 */
[----:B------:R-:W-:Y:S05]  /*24b0*/  @!P0 BRA `(.L_x_16248) ;  /* 0x0000000000108947 */ /* 0x000fea0003800000 */
[----:B------:R-:W-:-:S03]  /*24c0*/  UMOV UR9, 0xffffffff ;  /* 0xffffffff00097882 */ /* 0x000fc60000000000 */
[----:B------:R-:W-:Y:S05]  /*24d0*/  BRA.DIV UR9, `(.L_x_16249) ;  /* 0x0000001609d07947 */ /* 0x000fea000b800000 */
[----:B------:R0:W0:Y:S02]  /*24e0*/  SHFL.IDX PT, R29, R31, R15, 0x101f ;  /* 0x00101f0f1f1d7589 */ /* 0x00002400000e0000 */
.L_x_16291:
[----:B0-----:R-:W-:-:S07]  /*24f0*/  IMAD R26, R64, R29, R26 ;  /* 0x0000001d401a7224 */ /* 0x001fce00078e021a */
.L_x_16248:
[----:B------:R-:W-:-:S13]  /*2500*/  ISETP.GE.AND P6, PT, R30, 0x8, PT ;  /* 0x000000081e00780c */ /* 0x000fda0003fc6270 */
[----:B------:R-:W-:Y:S05]  /*2510*/  @!P6 BRA `(.L_x_16250) ;  /* 0x000000000010e947 */ /* 0x000fea0003800000 */
[----:B------:R-:W-:-:S03]  /*2520*/  UMOV UR9, 0xffffffff ;  /* 0xffffffff00097882 */ /* 0x000fc60000000000 */
[----:B------:R-:W-:Y:S05]  /*2530*/  BRA.DIV UR9, `(.L_x_16251) ;  /* 0x0000001609e07947 */ /* 0x000fea000b800000 */
[----:B------:R0:W0:Y:S02]  /*2540*/  SHFL.IDX PT, R28, R31, R16, 0x101f ;  /* 0x00101f101f1c7589 */ /* 0x00002400000e0000 */
.L_x_16294:
[----:B0--3--:R-:W-:-:S07]  /*2550*/  IMAD R26, R65, R28, R26 ;  /* 0x0000001c411a7224 */ /* 0x009fce00078e021a */
.L_x_16250:
[----:B------:R-:W-:-:S13]  /*2560*/  ISETP.GE.AND P6, PT, R30, 0x9, PT ;  /* 0x000000091e00780c */ /* 0x000fda0003fc6270 */
[----:B------:R-:W-:Y:S05]  /*2570*/  @!P6 BRA `(.L_x_16252) ;  /* 0x000000000010e947 */ /* 0x000fea0003800000 */
[----:B------:R-:W-:-:S03]  /*2580*/  UMOV UR9, 0xffffffff ;  /* 0xffffffff00097882 */ /* 0x000fc60000000000 */
[----:B------:R-:W-:Y:S05]  /*2590*/  BRA.DIV UR9, `(.L_x_16253) ;  /* 0x0000001609ec7947 */ /* 0x000fea000b800000 */
[----:B------:R0:W0:Y:S02]  /*25a0*/  SHFL.IDX PT, R29, R31, R17, 0x101f ;  /* 0x00101f111f1d7589 */ /* 0x00002400000e0000 */
.L_x_16297:
[----:B0-----:R-:W-:-:S07]  /*25b0*/  IMAD R26, R66, R29, R26 ;  /* 0x0000001d421a7224 */ /* 0x001fce00078e021a */
.L_x_16252:
[----:B------:R-:W-:-:S13]  /*25c0*/  ISETP.GE.AND P6, PT, R30, 0xa, PT ;  /* 0x0000000a1e00780c */ /* 0x000fda0003fc6270 */
[----:B------:R-:W-:Y:S05]  /*25d0*/  @!P6 BRA `(.L_x_16254) ;  /* 0x000000000010e947 */ /* 0x000fea0003800000 */
[----:B------:R-:W-:-:S03]  /*25e0*/  UMOV UR9, 0xffffffff ;  /* 0xffffffff00097882 */ /* 0x000fc60000000000 */
[----:B------:R-:W-:Y:S05]  /*25f0*/  BRA.DIV UR9, `(.L_x_16255) ;  /* 0x0000001609fc7947 */ /* 0x000fea000b800000 */
[----:B------:R0:W0:Y:S02]  /*2600*/  SHFL.IDX PT, R28, R31, R18, 0x101f ;  /* 0x00101f121f1c7589 */ /* 0x00002400000e0000 */
.L_x_16300:
[----:B0-----:R-:W-:-:S07]  /*2610*/  IMAD R26, R67, R28, R26 ;  /* 0x0000001c431a7224 */ /* 0x001fce00078e021a */
.L_x_16254:
[----:B------:R-:W-:-:S13]  /*2620*/  ISETP.GE.AND P6, PT, R30, 0xb, PT ;  /* 0x0000000b1e00780c */ /* 0x000fda0003fc6270 */
[----:B------:R-:W-:Y:S05]  /*2630*/  @!P6 BRA `(.L_x_16256) ;  /* 0x000000000010e947 */ /* 0x000fea0003800000 */
[----:B------:R-:W-:-:S03]  /*2640*/  UMOV UR9, 0xffffffff ;  /* 0xffffffff00097882 */ /* 0x000fc60000000000 */
[----:B------:R-:W-:Y:S05]  /*2650*/  BRA.DIV UR9, `(.L_x_16257) ;  /* 0x0000001a09087947 */ /* 0x000fea000b800000 */
[----:B------:R0:W0:Y:S02]  /*2660*/  SHFL.IDX PT, R29, R31, R19, 0x101f ;  /* 0x00101f131f1d7589 */ /* 0x00002400000e0000 */
.L_x_16303:
[----:B0-----:R-:W-:-:S07]  /*2670*/  IMAD R26, R68, R29, R26 ;  /* 0x0000001d441a7224 */ /* 0x001fce00078e021a */
.L_x_16256:
[----:B------:R-:W-:-:S13]  /*2680*/  ISETP.GE.AND P6, PT, R30, 0xc, PT ;  /* 0x0000000c1e00780c */ /* 0x000fda0003fc6270 */
[----:B------:R-:W-:Y:S05]  /*2690*/  @!P6 BRA `(.L_x_16258) ;  /* 0x000000000010e947 */ /* 0x000fea0003800000 */
[----:B------:R-:W-:-:S03]  /*26a0*/  UMOV UR9, 0xffffffff ;  /* 0xffffffff00097882 */ /* 0x000fc60000000000 */
[----:B------:R-:W-:Y:S05]  /*26b0*/  BRA.DIV UR9, `(.L_x_16259) ;  /* 0x0000001a09187947 */ /* 0x000fea000b800000 */
[----:B------:R0:W0:Y:S02]  /*26c0*/  SHFL.IDX PT, R28, R31, R20, 0x101f ;  /* 0x00101f141f1c7589 */ /* 0x00002400000e0000 */
.L_x_16306:
[----:B0-----:R-:W-:-:S07]  /*26d0*/  IMAD R26, R69, R28, R26 ;  /* 0x0000001c451a7224 */ /* 0x001fce00078e021a */
.L_x_16258:
[----:B------:R-:W-:-:S13]  /*26e0*/  ISETP.GE.AND P6, PT, R30, 0xd, PT ;  /* 0x0000000d1e00780c */ /* 0x000fda0003fc6270 */
[----:B------:R-:W-:Y:S05]  /*26f0*/  @!P6 BRA `(.L_x_16260) ;  /* 0x000000000010e947 */ /* 0x000fea0003800000 */
[----:B------:R-:W-:-:S03]  /*2700*/  UMOV UR9, 0xffffffff ;  /* 0xffffffff00097882 */ /* 0x000fc60000000000 */
[----:B------:R-:W-:Y:S05]  /*2710*/  BRA.DIV UR9, `(.L_x_16261) ;  /* 0x0000001a09247947 */ /* 0x000fea000b800000 */
[----:B------:R0:W0:Y:S02]  /*2720*/  SHFL.IDX PT, R29, R31, R21, 0x101f ;  /* 0x00101f151f1d7589 */ /* 0x00002400000e0000 */
.L_x_16309:
[----:B0-----:R-:W-:-:S07]  /*2730*/  IMAD R26, R70, R29, R26 ;  /* 0x0000001d461a7224 */ /* 0x001fce00078e021a */
.L_x_16260:
[----:B------:R-:W-:-:S13]  /*2740*/  ISETP.GE.AND P6, PT, R30, 0xe, PT ;  /* 0x0000000e1e00780c */ /* 0x000fda0003fc6270 */
[----:B------:R-:W-:Y:S05]  /*2750*/  @!P6 BRA `(.L_x_16262) ;  /* 0x000000000010e947 */ /* 0x000fea0003800000 */
[----:B------:R-:W-:-:S03]  /*2760*/  UMOV UR9, 0xffffffff ;  /* 0xffffffff00097882 */ /* 0x000fc60000000000 */
[----:B------:R-:W-:Y:S05]  /*2770*/  BRA.DIV UR9, `(.L_x_16263) ;  /* 0x0000001a09347947 */ /* 0x000fea000b800000 */
[----:B------:R0:W0:Y:S02]  /*2780*/  SHFL.IDX PT, R28, R31, R22, 0x101f ;  /* 0x00101f161f1c7589 */ /* 0x00002400000e0000 */
.L_x_16312:
[----:B0-----:R-:W-:-:S07]  /*2790*/  IMAD R26, R71, R28, R26 ;  /* 0x0000001c471a7224 */ /* 0x001fce00078e021a */
.L_x_16262:
[----:B------:R-:W-:-:S13]  /*27a0*/  ISETP.GE.AND P6, PT, R30, 0xf, PT ;  /* 0x0000000f1e00780c */ /* 0x000fda0003fc6270 */
[----:B------:R-:W-:Y:S05]  /*27b0*/  @!P6 BRA `(.L_x_16264) ;  /* 0x000000000010e947 */ /* 0x000fea0003800000 */
[----:B------:R-:W-:-:S03]  /*27c0*/  UMOV UR9, 0xffffffff ;  /* 0xffffffff00097882 */ /* 0x000fc60000000000 */
[----:B------:R-:W-:Y:S05]  /*27d0*/  BRA.DIV UR9, `(.L_x_16265) ;  /* 0x0000001a09407947 */ /* 0x000fea000b800000 */
[----:B------:R0:W0:Y:S02]  /*27e0*/  SHFL.IDX PT, R29, R31, R23, 0x101f ;  /* 0x00101f171f1d7589 */ /* 0x00002400000e0000 */
.L_x_16315:
[----:B0-----:R-:W-:-:S07]  /*27f0*/  IMAD R26, R72, R29, R26 ;  /* 0x0000001d481a7224 */ /* 0x001fce00078e021a */
.L_x_16264:
[----:B------:R-:W-:-:S13]  /*2800*/  ISETP.GE.AND P6, PT, R30, 0x10, PT ;  /* 0x000000101e00780c */ /* 0x000fda0003fc6270 */
[----:B------:R-:W-:Y:S05]  /*2810*/  @!P6 BRA `(.L_x_16266) ;  /* 0x000000040004e947 */ /* 0x000fea0003800000 */
[----:B------:R-:W-:-:S03]  /*2820*/  UMOV UR9, 0xffffffff ;  /* 0xffffffff00097882 */ /* 0x000fc60000000000 */
[----:B------:R-:W-:Y:S05]  /*2830*/  BRA.DIV UR9, `(.L_x_16267) ;  /* 0x0000001a09507947 */ /* 0x000fea000b800000 */
[----:B------:R0:W0:Y:S02]  /*2840*/  SHFL.IDX PT, R28, R31, R36, 0x101f ;  /* 0x00101f241f1c7589 */ /* 0x00002400000e0000 */
.L_x_16318:
[----:B0-----:R-:W-:Y:S01]  /*2850*/  IMAD R26, R73, R28, R26 ;  /* 0x0000001c491a7224 */ /* 0x001fe200078e021a */
[----:B------:R-:W-:Y:S06]  /*2860*/  BRA `(.L_x_16266) ;  /* 0x0000000000f07947 */ /* 0x000fec0003800000 */
.L_x_16235:
        /* <DEDUP_REMOVED lines=60> */
.L_x_16266:
        /* <DEDUP_REMOVED lines=9> */
.L_x_16234:
[----:B------:R-:W-:Y:S05]  /*2cc0*/  BSYNC B0 ;  /* 0x0000000000007941 */ /* 0x000fea0003800000 */
.L_x_16233:
[----:B------:R-:W-:Y:S01]  /*2cd0*/  ISETP.NE.AND P6, PT, R32, RZ, PT ;  /* 0x000000ff2000720c */ /* 0x000fe20003fc5270 */
[----:B------:R-:W-:-:S12]  /*2ce0*/  VIADD R27, R27, 0x1 ;  /* 0x000000011b1b7836 */ /* 0x000fd80000000000 */
[----:B------:R-:W-:Y:S05]  /*2cf0*/  @!P6 BRA `(.L_x_16269) ;  /* 0xffffffe80014e947 */ /* 0x000fea000383ffff */
[----:B------:R-:W-:Y:S05]  /*2d00*/  BSYNC B1 ;  /* 0x0000000000017941 */ /* 0x000fea0003800000 */
.L_x_16216:
[----:B------:R1:W5:Y:S04]  /*2d10*/  LDL.128 R24, [R1] ;  /* 0x0000000001187983 */ /* 0x0003680000100c00 */
[----:B0-----:R0:W5:Y:S02]  /*2d20*/  LDL.128 R4, [R1+0x10] ;  /* 0x0000100001047983 */ /* 0x0011640000100c00 */
.L_x_16215:
        /* <DEDUP_REMOVED lines=182> */
.L_x_16237:
[----:B------:R-:W-:Y:S01]  /*3890*/  HFMA2 R34, -RZ, RZ, 0, 0.000503063201904296875 ;  /* 0x0000101fff227431 */ /* 0x000fe200000001ff */
[----:B------:R-:W-:Y:S01]  /*38a0*/  BSSY B2, `(.L_x_16271) ;  /* 0x0000006000027945 */ /* 0x000fe20003800000 */
[----:B------:R-:W-:Y:S02]  /*38b0*/  IMAD.MOV.U32 R29, RZ, RZ, R56 ;  /* 0x000000ffff1d7224 */ /* 0x000fe400078e0038 */
[----:B------:R-:W-:-:S07]  /*38c0*/  IMAD.MOV.U32 R28, RZ, RZ, -0x1 ;  /* 0xffffffffff1c7424 */ /* 0x000fce00078e00ff */
[----:B--234-:R-:W-:Y:S05]  /*38d0*/  WARPSYNC.COLLECTIVE R28, `(.L_x_16272) ;  /* 0x000000001c087348 */ /* 0x01cfea0003c00000 */
[----:B------:R0:W1:Y:S02]  /*38e0*/  SHFL.IDX P6, R28, R31, R29, R34 ;  /* 0x0000001d1f1c7389 */ /* 0x00006400000c0022 */
[----:B01234-:R-:W-:Y:S05]  /*38f0*/  ENDCOLLECTIVE ;  /* 0x000000000000791b */ /* 0x01ffea0003800000 */
.L_x_16272:
[----:B------:R-:W-:Y:S05]  /*3900*/  BSYNC B2 ;  /* 0x0000000000027941 */ /* 0x000fea0003800000 */
.L_x_16271:
[----:B------:R-:W-:Y:S01]  /*3910*/  IMAD.MOV.U32 R29, RZ, RZ, R28 ;  /* 0x000000ffff1d7224 */ /* 0x000fe200078e001c */
[----:B------:R-:W-:Y:S06]  /*3920*/  BRA `(.L_x_16273) ;  /* 0xffffffe800607947 */ /* 0x000fec000383ffff */
.L_x_16239:
[----:B------:R-:W-:Y:S01]  /*3930*/  BSSY B2, `(.L_x_16274) ;  /* 0x0000007000027945 */ /* 0x000fe20003800000 */
[----:B------:R-:W-:Y:S01]  /*3940*/  IMAD.MOV.U32 R29, RZ, RZ, R10 ;  /* 0x000000ffff1d7224 */ /* 0x000fe200078e000a */
[----:B------:R-:W-:Y:S01]  /*3950*/  MOV R34, 0x101f ;  /* 0x0000101f00227802 */ /* 0x000fe20000000f00 */
[----:B------:R-:W-:-:S07]  /*3960*/  IMAD.MOV.U32 R28, RZ, RZ, -0x1 ;  /* 0xffffffffff1c7424 */ /* 0x000fce00078e00ff */
[----:B0-234-:R-:W-:Y:S05]  /*3970*/  WARPSYNC.COLLECTIVE R28, `(.L_x_16275) ;  /* 0x000000001c087348 */ /* 0x01dfea0003c00000 */
[----:B------:R1:W0:Y:S02]  /*3980*/  SHFL.IDX P6, R28, R31, R29, R34 ;  /* 0x0000001d1f1c7389 */ /* 0x00022400000c0022 */
[----:B01234-:R-:W-:Y:S05]  /*3990*/  ENDCOLLECTIVE ;  /* 0x000000000000791b */ /* 0x01ffea0003800000 */
.L_x_16275:
[----:B------:R-:W-:Y:S05]  /*39a0*/  BSYNC B2 ;  /* 0x0000000000027941 */ /* 0x000fea0003800000 */
.L_x_16274:
[----:B------:R-:W-:Y:S05]  /*39b0*/  BRA `(.L_x_16276) ;  /* 0xffffffe800547947 */ /* 0x000fea000383ffff */
.L_x_16241:
[----:B------:R-:W-:Y:S01]  /*39c0*/  BSSY B2, `(.L_x_16277) ;  /* 0x0000007000027945 */ /* 0x000fe20003800000 */
[----:B------:R-:W-:Y:S01]  /*39d0*/  IMAD.MOV.U32 R29, RZ, RZ, R11 ;  /* 0x000000ffff1d7224 */ /* 0x000fe200078e000b */
[----:B------:R-:W-:Y:S01]  /*39e0*/  MOV R28, 0xffffffff ;  /* 0xffffffff001c7802 */ /* 0x000fe20000000f00 */
[----:B------:R-:W-:-:S07]  /*39f0*/  IMAD.MOV.U32 R34, RZ, RZ, 0x101f ;  /* 0x0000101fff227424 */ /* 0x000fce00078e00ff */
[----:B01234-:R-:W-:Y:S05]  /*3a00*/  WARPSYNC.COLLECTIVE R28, `(.L_x_16278) ;  /* 0x000000001c087348 */ /* 0x01ffea0003c00000 */
[----:B------:R0:W0:Y:S02]  /*3a10*/  SHFL.IDX P6, R28, R31, R29, R34 ;  /* 0x0000001d1f1c7389 */ /* 0x00002400000c0022 */
[----:B01234-:R-:W-:Y:S05]  /*3a20*/  ENDCOLLECTIVE ;  /* 0x000000000000791b */ /* 0x01ffea0003800000 */
.L_x_16278:
[----:B------:R-:W-:Y:S05]  /*3a30*/  BSYNC B2 ;  /* 0x0000000000027941 */ /* 0x000fea0003800000 */
.L_x_16277:
[----:B------:R-:W-:Y:S01]  /*3a40*/  IMAD.MOV.U32 R29, RZ, RZ, R28 ;  /* 0x000000ffff1d7224 */ /* 0x000fe200078e001c */
[----:B------:R-:W-:Y:S06]  /*3a50*/  BRA `(.L_x_16279) ;  /* 0xffffffe800447947 */ /* 0x000fec000383ffff */
.L_x_16243:
[----:B------:R-:W-:Y:S01]  /*3a60*/  BSSY B2, `(.L_x_16280) ;  /* 0x0000007000027945 */ /* 0x000fe20003800000 */
[----:B------:R-:W-:Y:S01]  /*3a70*/  IMAD.MOV.U32 R29, RZ, RZ, R12 ;  /* 0x000000ffff1d7224 */ /* 0x000fe200078e000c */
[----:B------:R-:W-:Y:S01]  /*3a80*/  MOV R28, 0xffffffff ;  /* 0xffffffff001c7802 */ /* 0x000fe20000000f00 */
[----:B------:R-:W-:-:S07]  /*3a90*/  IMAD.MOV.U32 R34, RZ, RZ, 0x101f ;  /* 0x0000101fff227424 */ /* 0x000fce00078e00ff */
[----:B01234-:R-:W-:Y:S05]  /*3aa0*/  WARPSYNC.COLLECTIVE R28, `(.L_x_16281) ;  /* 0x000000001c087348 */ /* 0x01ffea0003c00000 */
[----:B------:R0:W0:Y:S02]  /*3ab0*/  SHFL.IDX P6, R28, R31, R29, R34 ;  /* 0x0000001d1f1c7389 */ /* 0x00002400000c0022 */
[----:B01234-:R-:W-:Y:S05]  /*3ac0*/  ENDCOLLECTIVE ;  /* 0x000000000000791b */ /* 0x01ffea0003800000 */
.L_x_16281:
[----:B------:R-:W-:Y:S05]  /*3ad0*/  BSYNC B2 ;  /* 0x0000000000027941 */ /* 0x000fea0003800000 */
.L_x_16280:
[----:B------:R-:W-:Y:S05]  /*3ae0*/  BRA `(.L_x_16282) ;  /* 0xffffffe800387947 */ /* 0x000fea000383ffff */
.L_x_16245:
[----:B------:R-:W-:Y:S01]  /*3af0*/  BSSY B2, `(.L_x_16283) ;  /* 0x0000007000027945 */ /* 0x000fe20003800000 */
[----:B------:R-:W-:Y:S02]  /*3b00*/  IMAD.MOV.U32 R29, RZ, RZ, R13 ;  /* 0x000000ffff1d7224 */ /* 0x000fe400078e000d */
[----:B------:R-:W-:Y:S02]  /*3b10*/  IMAD.MOV.U32 R34, RZ, RZ, 0x101f ;  /* 0x0000101fff227424 */ /* 0x000fe400078e00ff */
[----:B------:R-:W-:-:S07]  /*3b20*/  IMAD.MOV.U32 R28, RZ, RZ, -0x1 ;  /* 0xffffffffff1c7424 */ /* 0x000fce00078e00ff */
[----:B01234-:R-:W-:Y:S05]  /*3b30*/  WARPSYNC.COLLECTIVE R28, `(.L_x_16284) ;  /* 0x000000001c087348 */ /* 0x01ffea0003c00000 */
[----:B------:R0:W0:Y:S02]  /*3b40*/  SHFL.IDX P6, R28, R31, R29, R34 ;  /* 0x0000001d1f1c7389 */ /* 0x00002400000c0022 */
[----:B01234-:R-:W-:Y:S05]  /*3b50*/  ENDCOLLECTIVE ;  /* 0x000000000000791b */ /* 0x01ffea0003800000 */
.L_x_16284:
[----:B------:R-:W-:Y:S05]  /*3b60*/  BSYNC B2 ;  /* 0x0000000000027941 */ /* 0x000fea0003800000 */
.L_x_16283:
[----:B------:R-:W-:Y:S01]  /*3b70*/  MOV R29, R28 ;  /* 0x0000001c001d7202 */ /* 0x000fe20000000f00 */
[----:B------:R-:W-:Y:S06]  /*3b80*/  BRA `(.L_x_16285) ;  /* 0xffffffe800287947 */ /* 0x000fec000383ffff */
.L_x_16247:
[----:B------:R-:W-:Y:S01]  /*3b90*/  BSSY B2, `(.L_x_16286) ;  /* 0x0000007000027945 */ /* 0x000fe20003800000 */
[----:B------:R-:W-:Y:S02]  /*3ba0*/  IMAD.MOV.U32 R29, RZ, RZ, R14 ;  /* 0x000000ffff1d7224 */ /* 0x000fe400078e000e */
[----:B------:R-:W-:Y:S02]  /*3bb0*/  IMAD.MOV.U32 R34, RZ, RZ, 0x101f ;  /* 0x0000101fff227424 */ /* 0x000fe400078e00ff */
[----:B------:R-:W-:-:S07]  /*3bc0*/  IMAD.MOV.U32 R28, RZ, RZ, -0x1 ;  /* 0xffffffffff1c7424 */ /* 0x000fce00078e00ff */
[----:B01234-:R-:W-:Y:S05]  /*3bd0*/  WARPSYNC.COLLECTIVE R28, `(.L_x_16287) ;  /* 0x000000001c087348 */ /* 0x01ffea0003c00000 */
[----:B------:R0:W0:Y:S02]  /*3be0*/  SHFL.IDX P6, R28, R31, R29, R34 ;  /* 0x0000001d1f1c7389 */ /* 0x00002400000c0022 */
[----:B01234-:R-:W-:Y:S05]  /*3bf0*/  ENDCOLLECTIVE ;  /* 0x000000000000791b */ /* 0x01ffea0003800000 */
.L_x_16287:
[----:B------:R-:W-:Y:S05]  /*3c00*/  BSYNC B2 ;  /* 0x0000000000027941 */ /* 0x000fea0003800000 */
.L_x_16286:
[----:B------:R-:W-:Y:S05]  /*3c10*/  BRA `(.L_x_16288) ;  /* 0xffffffe8001c7947 */ /* 0x000fea000383ffff */
.L_x_16249:
[----:B------:R-:W-:Y:S01]  /*3c20*/  BSSY B2, `(.L_x_16289) ;  /* 0x0000007000027945 */ /* 0x000fe20003800000 */
[----:B------:R-:W-:Y:S01]  /*3c30*/  MOV R29, R15 ;  /* 0x0000000f001d7202 */ /* 0x000fe20000000f00 */
[----:B------:R-:W-:Y:S02]  /*3c40*/  IMAD.MOV.U32 R34, RZ, RZ, 0x101f ;  /* 0x0000101fff227424 */ /* 0x000fe400078e00ff */
[----:B------:R-:W-:-:S07]  /*3c50*/  IMAD.MOV.U32 R28, RZ, RZ, -0x1 ;  /* 0xffffffffff1c7424 */ /* 0x000fce00078e00ff */
[----:B01234-:R-:W-:Y:S05]  /*3c60*/  WARPSYNC.COLLECTIVE R28, `(.L_x_16290) ;  /* 0x000000001c087348 */ /* 0x01ffea0003c00000 */
[----:B------:R0:W0:Y:S02]  /*3c70*/  SHFL.IDX P6, R28, R31, R29, R34 ;  /* 0x0000001d1f1c7389 */ /* 0x00002400000c0022 */
[----:B01234-:R-:W-:Y:S05]  /*3c80*/  ENDCOLLECTIVE ;  /* 0x000000000000791b */ /* 0x01ffea0003800000 */
.L_x_16290:
[----:B------:R-:W-:Y:S05]  /*3c90*/  BSYNC B2 ;  /* 0x0000000000027941 */ /* 0x000fea0003800000 */
.L_x_16289:
[----:B------:R-:W-:Y:S01]  /*3ca0*/  IMAD.MOV.U32 R29, RZ, RZ, R28 ;  /* 0x000000ffff1d7224 */ /* 0x000fe200078e001c */
[----:B------:R-:W-:Y:S06]  /*3cb0*/  BRA `(.L_x_16291) ;  /* 0xffffffe8000c7947 */ /* 0x000fec000383ffff */
.L_x_16251:
[----:B------:R-:W-:Y:S01]  /*3cc0*/  BSSY B2, `(.L_x_16292) ;  /* 0x0000007000027945 */ /* 0x000fe20003800000 */
[----:B------:R-:W-:Y:S01]  /*3cd0*/  MOV R29, R16 ;  /* 0x00000010001d7202 */ /* 0x000fe20000000f00 */
[----:B------:R-:W-:Y:S02]  /*3ce0*/  IMAD.MOV.U32 R34, RZ, RZ, 0x101f ;  /* 0x0000101fff227424 */ /* 0x000fe400078e00ff */
[----:B------:R-:W-:-:S07]  /*3cf0*/  IMAD.MOV.U32 R28, RZ, RZ, -0x1 ;  /* 0xffffffffff1c7424 */ /* 0x000fce00078e00ff */
[----:B01234-:R-:W-:Y:S05]  /*3d00*/  WARPSYNC.COLLECTIVE R28, `(.L_x_16293) ;  /* 0x000000001c087348 */ /* 0x01ffea0003c00000 */
[----:B------:R0:W0:Y:S02]  /*3d10*/  SHFL.IDX P6, R28, R31, R29, R34 ;  /* 0x0000001d1f1c7389 */ /* 0x00002400000c0022 */
[----:B01234-:R-:W-:Y:S05]  /*3d20*/  ENDCOLLECTIVE ;  /* 0x000000000000791b */ /* 0x01ffea0003800000 */
.L_x_16293:
[----:B------:R-:W-:Y:S05]  /*3d30*/  BSYNC B2 ;  /* 0x0000000000027941 */ /* 0x000fea0003800000 */
.L_x_16292:
[----:B------:R-:W-:Y:S05]  /*3d40*/  BRA `(.L_x_16294) ;  /* 0xffffffe800007947 */ /* 0x000fea000383ffff */
.L_x_16253:
[----:B------:R-:W-:Y:S01]  /*3d50*/  HFMA2 R34, -RZ, RZ, 0, 0.000503063201904296875 ;  /* 0x0000101fff227431 */ /* 0x000fe200000001ff */
[----:B------:R-:W-:Y:S01]  /*3d60*/  BSSY B2, `(.L_x_16295) ;  /* 0x0000006000027945 */ /* 0x000fe20003800000 */
[----:B------:R-:W-:Y:S02]  /*3d70*/  IMAD.MOV.U32 R29, RZ, RZ, R17 ;  /* 0x000000ffff1d7224 */ /* 0x000fe400078e0011 */
[----:B------:R-:W-:-:S07]  /*3d80*/  IMAD.MOV.U32 R28, RZ, RZ, -0x1 ;  /* 0xffffffffff1c7424 */ /* 0x000fce00078e00ff */
[----:B01234-:R-:W-:Y:S05]  /*3d90*/  WARPSYNC.COLLECTIVE R28, `(.L_x_16296) ;  /* 0x000000001c087348 */ /* 0x01ffea0003c00000 */
[----:B------:R0:W0:Y:S02]  /*3da0*/  SHFL.IDX P6, R28, R31, R29, R34 ;  /* 0x0000001d1f1c7389 */ /* 0x00002400000c0022 */
[----:B01234-:R-:W-:Y:S05]  /*3db0*/  ENDCOLLECTIVE ;  /* 0x000000000000791b */ /* 0x01ffea0003800000 */
.L_x_16296:
[----:B------:R-:W-:Y:S05]  /*3dc0*/  BSYNC B2 ;  /* 0x0000000000027941 */ /* 0x000fea0003800000 */
.L_x_16295:
[----:B------:R-:W-:Y:S01]  /*3dd0*/  IMAD.MOV.U32 R29, RZ, RZ, R28 ;  /* 0x000000ffff1d7224 */ /* 0x000fe200078e001c */
[----:B------:R-:W-:Y:S06]  /*3de0*/  BRA `(.L_x_16297) ;  /* 0xffffffe400f07947 */ /* 0x000fec000383ffff */
.L_x_16255:
[----:B------:R-:W-:Y:S01]  /*3df0*/  BSSY B2, `(.L_x_16298) ;  /* 0x0000007000027945 */ /* 0x000fe20003800000 */
[----:B------:R-:W-:Y:S01]  /*3e00*/  IMAD.MOV.U32 R29, RZ, RZ, R18 ;  /* 0x000000ffff1d7224 */ /* 0x000fe200078e0012 */
[----:B------:R-:W-:Y:S01]  /*3e10*/  MOV R34, 0x101f ;  /* 0x0000101f00227802 */ /* 0x000fe20000000f00 */
[----:B------:R-:W-:-:S07]  /*3e20*/  IMAD.MOV.U32 R28, RZ, RZ, -0x1 ;  /* 0xffffffffff1c7424 */ /* 0x000fce00078e00ff */
[----:B01234-:R-:W-:Y:S05]  /*3e30*/  WARPSYNC.COLLECTIVE R28, `(.L_x_16299) ;  /* 0x000000001c087348 */ /* 0x01ffea0003c00000 */
[----:B------:R0:W0:Y:S02]  /*3e40*/  SHFL.IDX P6, R28, R31, R29, R34 ;  /* 0x0000001d1f1c7389 */ /* 0x00002400000c0022 */
[----:B01234-:R-:W-:Y:S05]  /*3e50*/  ENDCOLLECTIVE ;  /* 0x000000000000791b */ /* 0x01ffea0003800000 */
.L_x_16299:
[----:B------:R-:W-:Y:S05]  /*3e60*/  BSYNC B2 ;  /* 0x0000000000027941 */ /* 0x000fea0003800000 */
.L_x_16298:
[----:B------:R-:W-:Y:S05]  /*3e70*/  BRA `(.L_x_16300) ;  /* 0xffffffe400e47947 */ /* 0x000fea000383ffff */
.L_x_16257:
[----:B------:R-:W-:Y:S01]  /*3e80*/  BSSY B2, `(.L_x_16301) ;  /* 0x0000007000027945 */ /* 0x000fe20003800000 */
[----:B------:R-:W-:Y:S01]  /*3e90*/  IMAD.MOV.U32 R29, RZ, RZ, R19 ;  /* 0x000000ffff1d7224 */ /* 0x000fe200078e0013 */
[----:B------:R-:W-:Y:S01]  /*3ea0*/  MOV R28, 0xffffffff ;  /* 0xffffffff001c7802 */ /* 0x000fe20000000f00 */
[----:B------:R-:W-:-:S07]  /*3eb0*/  IMAD.MOV.U32 R34, RZ, RZ, 0x101f ;  /* 0x0000101fff227424 */ /* 0x000fce00078e00ff */
[----:B01234-:R-:W-:Y:S05]  /*3ec0*/  WARPSYNC.COLLECTIVE R28, `(.L_x_16302) ;  /* 0x000000001c087348 */ /* 0x01ffea0003c00000 */
[----:B------:R0:W0:Y:S02]  /*3ed0*/  SHFL.IDX P6, R28, R31, R29, R34 ;  /* 0x0000001d1f1c7389 */ /* 0x00002400000c0022 */
[----:B01234-:R-:W-:Y:S05]  /*3ee0*/  ENDCOLLECTIVE ;  /* 0x000000000000791b */ /* 0x01ffea0003800000 */
.L_x_16302:
[----:B------:R-:W-:Y:S05]  /*3ef0*/  BSYNC B2 ;  /* 0x0000000000027941 */ /* 0x000fea0003800000 */
.L_x_16301:
[----:B------:R-:W-:Y:S01]  /*3f00*/  IMAD.MOV.U32 R29, RZ, RZ, R28 ;  /* 0x000000ffff1d7224 */ /* 0x000fe200078e001c */
[----:B------:R-:W-:Y:S06]  /*3f10*/  BRA `(.L_x_16303) ;  /* 0xffffffe400d47947 */ /* 0x000fec000383ffff */
.L_x_16259:
[----:B------:R-:W-:Y:S01]  /*3f20*/  BSSY B2, `(.L_x_16304) ;  /* 0x0000007000027945 */ /* 0x000fe20003800000 */
[----:B------:R-:W-:Y:S01]  /*3f30*/  IMAD.MOV.U32 R29, RZ, RZ, R20 ;  /* 0x000000ffff1d7224 */ /* 0x000fe200078e0014 */
[----:B------:R-:W-:Y:S01]  /*3f40*/  MOV R28, 0xffffffff ;  /* 0xffffffff001c7802 */ /* 0x000fe20000000f00 */
[----:B------:R-:W-:-:S07]  /*3f50*/  IMAD.MOV.U32 R34, RZ, RZ, 0x101f ;  /* 0x0000101fff227424 */ /* 0x000fce00078e00ff */
[----:B01234-:R-:W-:Y:S05]  /*3f60*/  WARPSYNC.COLLECTIVE R28, `(.L_x_16305) ;  /* 0x000000001c087348 */ /* 0x01ffea0003c00000 */
[----:B------:R0:W0:Y:S02]  /*3f70*/  SHFL.IDX P6, R28, R31, R29, R34 ;  /* 0x0000001d1f1c7389 */ /* 0x00002400000c0022 */
[----:B01234-:R-:W-:Y:S05]  /*3f80*/  ENDCOLLECTIVE ;  /* 0x000000000000791b */ /* 0x01ffea0003800000 */
.L_x_16305:
[----:B------:R-:W-:Y:S05]  /*3f90*/  BSYNC B2 ;  /* 0x0000000000027941 */ /* 0x000fea0003800000 */
.L_x_16304:
[----:B------:R-:W-:Y:S05]  /*3fa0*/  BRA `(.L_x_16306) ;  /* 0xffffffe400c87947 */ /* 0x000fea000383ffff */
.L_x_16261:
[----:B------:R-:W-:Y:S01]  /*3fb0*/  BSSY B2, `(.L_x_16307) ;  /* 0x0000007000027945 */ /* 0x000fe20003800000 */
[----:B------:R-:W-:Y:S02]  /*3fc0*/  IMAD.MOV.U32 R29, RZ, RZ, R21 ;  /* 0x000000ffff1d7224 */ /* 0x000fe400078e0015 */
[----:B------:R-:W-:Y:S02]  /*3fd0*/  IMAD.MOV.U32 R34, RZ, RZ, 0x101f ;  /* 0x0000101fff227424 */ /* 0x000fe400078e00ff */
[----:B------:R-:W-:-:S07]  /*3fe0*/  IMAD.MOV.U32 R28, RZ, RZ, -0x1 ;  /* 0xffffffffff1c7424 */ /* 0x000fce00078e00ff */
[----:B01234-:R-:W-:Y:S05]  /*3ff0*/  WARPSYNC.COLLECTIVE R28, `(.L_x_16308) ;  /* 0x000000001c087348 */ /* 0x01ffea0003c00000 */
[----:B------:R0:W0:Y:S02]  /*4000*/  SHFL.IDX P6, R28, R31, R29, R34 ;  /* 0x0000001d1f1c7389 */ /* 0x00002400000c0022 */
[----:B01234-:R-:W-:Y:S05]  /*4010*/  ENDCOLLECTIVE ;  /* 0x000000000000791b */ /* 0x01ffea0003800000 */
.L_x_16308:
[----:B------:R-:W-:Y:S05]  /*4020*/  BSYNC B2 ;  /* 0x0000000000027941 */ /* 0x000fea0003800000 */
.L_x_16307:
[----:B------:R-:W-:Y:S01]  /*4030*/  MOV R29, R28 ;  /* 0x0000001c001d7202 */ /* 0x000fe20000000f00 */
[----:B------:R-:W-:Y:S06]  /*4040*/  BRA `(.L_x_16309) ;  /* 0xffffffe400b87947 */ /* 0x000fec000383ffff */
.L_x_16263:
[----:B------:R-:W-:Y:S01]  /*4050*/  BSSY B2, `(.L_x_16310) ;  /* 0x0000007000027945 */ /* 0x000fe20003800000 */
[----:B------:R-:W-:Y:S02]  /*4060*/  IMAD.MOV.U32 R29, RZ, RZ, R22 ;  /* 0x000000ffff1d7224 */ /* 0x000fe400078e0016 */
[----:B------:R-:W-:Y:S02]  /*4070*/  IMAD.MOV.U32 R34, RZ, RZ, 0x101f ;  /* 0x0000101fff227424 */ /* 0x000fe400078e00ff */
[----:B------:R-:W-:-:S07]  /*4080*/  IMAD.MOV.U32 R28, RZ, RZ, -0x1 ;  /* 0xffffffffff1c7424 */ /* 0x000fce00078e00ff */
[----:B01234-:R-:W-:Y:S05]  /*4090*/  WARPSYNC.COLLECTIVE R28, `(.L_x_16311) ;  /* 0x000000001c087348 */ /* 0x01ffea0003c00000 */
[----:B------:R0:W0:Y:S02]  /*40a0*/  SHFL.IDX P6, R28, R31, R29, R34 ;  /* 0x0000001d1f1c7389 */ /* 0x00002400000c0022 */
[----:B01234-:R-:W-:Y:S05]  /*40b0*/  ENDCOLLECTIVE ;  /* 0x000000000000791b */ /* 0x01ffea0003800000 */
.L_x_16311:
[----:B------:R-:W-:Y:S05]  /*40c0*/  BSYNC B2 ;  /* 0x0000000000027941 */ /* 0x000fea0003800000 */
.L_x_16310:
[----:B------:R-:W-:Y:S05]  /*40d0*/  BRA `(.L_x_16312) ;  /* 0xffffffe400ac7947 */ /* 0x000fea000383ffff */
.L_x_16265:
[----:B------:R-:W-:Y:S01]  /*40e0*/  BSSY B2, `(.L_x_16313) ;  /* 0x0000007000027945 */ /* 0x000fe20003800000 */
[----:B------:R-:W-:Y:S01]  /*40f0*/  MOV R29, R23 ;  /* 0x00000017001d7202 */ /* 0x000fe20000000f00 */
[----:B------:R-:W-:Y:S02]  /*4100*/  IMAD.MOV.U32 R34, RZ, RZ, 0x101f ;  /* 0x0000101fff227424 */ /* 0x000fe400078e00ff */
[----:B------:R-:W-:-:S07]  /*4110*/  IMAD.MOV.U32 R28, RZ, RZ, -0x1 ;  /* 0xffffffffff1c7424 */ /* 0x000fce00078e00ff */
[----:B01234-:R-:W-:Y:S05]  /*4120*/  WARPSYNC.COLLECTIVE R28, `(.L_x_16314) ;  /* 0x000000001c087348 */ /* 0x01ffea0003c00000 */
[----:B------:R0:W0:Y:S02]  /*4130*/  SHFL.IDX P6, R28, R31, R29, R34 ;  /* 0x0000001d1f1c7389 */ /* 0x00002400000c0022 */
[----:B01234-:R-:W-:Y:S05]  /*4140*/  ENDCOLLECTIVE ;  /* 0x000000000000791b */ /* 0x01ffea0003800000 */
.L_x_16314:
[----:B------:R-:W-:Y:S05]  /*4150*/  BSYNC B2 ;  /* 0x0000000000027941 */ /* 0x000fea0003800000 */
.L_x_16313:
[----:B------:R-:W-:Y:S01]  /*4160*/  IMAD.MOV.U32 R29, RZ, RZ, R28 ;  /* 0x000000ffff1d7224 */ /* 0x000fe200078e001c */
[----:B------:R-:W-:Y:S06]  /*4170*/  BRA `(.L_x_16315) ;  /* 0xffffffe4009c7947 */ /* 0x000fec000383ffff */
.L_x_16267:
[----:B------:R-:W-:Y:S01]  /*4180*/  BSSY B2, `(.L_x_16316) ;  /* 0x0000007000027945 */ /* 0x000fe20003800000 */
[----:B------:R-:W-:Y:S01]  /*4190*/  MOV R29, R36 ;  /* 0x00000024001d7202 */ /* 0x000fe20000000f00 */
[----:B------:R-:W-:Y:S02]  /*41a0*/  IMAD.MOV.U32 R34, RZ, RZ, 0x101f ;  /* 0x0000101fff227424 */ /* 0x000fe400078e00ff */
[----:B------:R-:W-:-:S07]  /*41b0*/  IMAD.MOV.U32 R28, RZ, RZ, -0x1 ;  /* 0xffffffffff1c7424 */ /* 0x000fce00078e00ff */
[----:B01234-:R-:W-:Y:S05]  /*41c0*/  WARPSYNC.COLLECTIVE R28, `(.L_x_16317) ;  /* 0x000000001c087348 */ /* 0x01ffea0003c00000 */
[----:B------:R0:W0:Y:S02]  /*41d0*/  SHFL.IDX P6, R28, R31, R29, R34 ;  /* 0x0000001d1f1c7389 */ /* 0x00002400000c0022 */
[----:B01234-:R-:W-:Y:S05]  /*41e0*/  ENDCOLLECTIVE ;  /* 0x000000000000791b */ /* 0x01ffea0003800000 */
.L_x_16317:
[----:B------:R-:W-:Y:S05]  /*41f0*/  BSYNC B2 ;  /* 0x0000000000027941 */ /* 0x000fea0003800000 */
.L_x_16316:
[----:B------:R-:W-:Y:S05]  /*4200*/  BRA `(.L_x_16318) ;  /* 0xffffffe400907947 */ /* 0x000fea000383ffff */
        .weak           $__internal_348_$__cuda_sm20_div_s16
        .type           $__internal_348_$__cuda_sm20_div_s16,@function
        .size           $__internal_348_$__cuda_sm20_div_s16,($__internal_349_$__cuda_sm20_div_u16 - $__internal_348_$__cuda_sm20_div_s16)
$__internal_348_$__cuda_sm20_div_s16:
        /* <DEDUP_REMOVED lines=26> */
[----:B------:R-:W-:Y:S09]  /*43b0*/  RET.REL.NODEC R4 `(_Z9cuda_gemmIiLi128ELi2ELi1ELi1024ELi16ELi16ELi64ELi0ELi0EEviiiPT_S1_S1_iii) ;  /* 0xffffffbc04107950 */ /* 0x000ff20003c3ffff */
        .weak           $__internal_349_$__cuda_sm20_div_u16
        .type           $__internal_349_$__cuda_sm20_div_u16,@function
        .size           $__internal_349_$__cuda_sm20_div_u16,(.L_x_38852 - $__internal_349_$__cuda_sm20_div_u16)
$__internal_349_$__cuda_sm20_div_u16:
        /* <DEDUP_REMOVED lines=18> */
[----:B------:R-:W-:Y:S06]  /*44e0*/  RET.REL.NODEC R4 `(_Z9cuda_gemmIiLi128ELi2ELi1ELi1024ELi16ELi16ELi64ELi0ELi0EEviiiPT_S1_S1_iii) ;  /* 0xffffffb804c47950 */ /* 0x000fec0003c3ffff */
.L_x_16319:
        /* <DEDUP_REMOVED lines=9> */
.L_x_38852:


//--------------------- .text._Z9cuda_gemmIiLi128ELi2ELi1ELi1024ELi8ELi8ELi64ELi1ELi1EEviiiPT_S1_S1_iii --------------------------
	.section	.text._Z9cuda_gemmIiLi128ELi2ELi1ELi1024ELi8ELi8ELi64ELi1ELi1EEviiiPT_S1_S1_iii,"ax",@progbits
	.align	128
        .global         _Z9cuda_gemmIiLi128ELi2ELi1ELi1024ELi8ELi8ELi64ELi1ELi1EEviiiPT_S1_S1_iii
        .type           _Z9cuda_gemmIiLi128ELi2ELi1ELi1024ELi8ELi8ELi64ELi1ELi1EEviiiPT_S1_S1_iii,@function
        .size           _Z9cuda_gemmIiLi128ELi2ELi1ELi1024ELi8ELi8ELi64ELi1ELi1EEviiiPT_S1_S1_iii,(.L_x_38853 - _Z9cuda_gemmIiLi128ELi2ELi1ELi1024ELi8ELi8ELi64ELi1ELi1EEviiiPT_S1_S1_iii)
        .other          _Z9cuda_gemmIiLi128ELi2ELi1ELi1024ELi8ELi8ELi64ELi1ELi1EEviiiPT_S1_S1_iii,@"STO_CUDA_ENTRY STV_DEFAULT"
_Z9cuda_gemmIiLi128ELi2ELi1ELi1024ELi8ELi8ELi64ELi1ELi1EEviiiPT_S1_S1_iii:
.text._Z9cuda_gemmIiLi128ELi2ELi1ELi1024ELi8ELi8ELi64ELi1ELi1EEviiiPT_S1_S1_iii:
        /* <DEDUP_REMOVED lines=45> */
.L_x_16324:
        /* <DEDUP_REMOVED lines=12> */
.L_x_16323:
[----:B------:R-:W-:Y:S05]  /*0390*/  BSYNC.RECONVERGENT B1 ;  /* 0x0000000000017941 */ /* 0x000fea0003800200 */
.L_x_16322:
[----:B------:R-:W-:Y:S05]  /*03a0*/  @!P1 BRA `(.L_x_16321) ;  /* 0x0000000000a89947 */ /* 0x000fea0003800000 */
[----:B------:R-:W1:Y:S01]  /*03b0*/  S2R R9, SR_CgaCtaId ;  /* 0x0000000000097919 */ /* 0x000e620000008800 */
[----:B0-----:R-:W0:Y:S01]  /*03c0*/  LDC.64 R4, c[0x0][0x398] ;  /* 0x0000e600ff047b82 */ /* 0x001e220000000a00 */
[----:B------:R-:W-:-:S04]  /*03d0*/  MOV R2, 0x400 ;  /* 0x0000040000027802 */ /* 0x000fc80000000f00 */
[----:B-1----:R-:W-:-:S07]  /*03e0*/  LEA R2, R9, R2, 0x18 ;  /* 0x0000000209027211 */ /* 0x002fce00078ec0ff */
.L_x_16325:
        /* <DEDUP_REMOVED lines=38> */
.L_x_16321:
[----:B------:R-:W-:Y:S05]  /*0650*/  BSYNC.RECONVERGENT B0 ;  /* 0x0000000000007941 */ /* 0x000fea0003800200 */
.L_x_16320:
        /* <DEDUP_REMOVED lines=19> */
[----:B01----:R-:W-:Y:S05]  /*0790*/  CALL.REL.NOINC `($__internal_350_$__cuda_sm20_div_u16) ;  /* 0x00000010008c7944 */ /* 0x003fea0003c00000 */
        /* <DEDUP_REMOVED lines=29> */
.L_x_16331:
        /* <DEDUP_REMOVED lines=39> */
.L_x_16327:
[----:B------:R-:W-:Y:S05]  /*0be0*/  BSYNC.RECONVERGENT B0 ;  /* 0x0000000000007941 */ /* 0x000fea0003800200 */
.L_x_16326:
        /* <DEDUP_REMOVED lines=14> */
.L_x_16330:
        /* <DEDUP_REMOVED lines=33> */
.L_x_16329:
[----:B------:R-:W-:Y:S05]  /*0ee0*/  BSYNC.RECONVERGENT B0 ;  /* 0x0000000000007941 */ /* 0x000fea0003800200 */
.L_x_16328:
        /* <DEDUP_REMOVED lines=174> */
        .weak           $__internal_350_$__cuda_sm20_div_u16
        .type           $__internal_350_$__cuda_sm20_div_u16,@function
        .size           $__internal_350_$__cuda_sm20_div_u16,(.L_x_38853 - $__internal_350_$__cuda_sm20_div_u16)
$__internal_350_$__cuda_sm20_div_u16:
        /* <DEDUP_REMOVED lines=18> */
[----:B------:R-:W-:Y:S06]  /*1af0*/  RET.REL.NODEC R4 `(_Z9cuda_gemmIiLi128ELi2ELi1ELi1024ELi8ELi8ELi64ELi1ELi1EEviiiPT_S1_S1_iii) ;  /* 0xffffffe404407950 */ /* 0x000fec0003c3ffff */
.L_x_16332:
        /* <DEDUP_REMOVED lines=16> */
.L_x_38853:


//--------------------- .text._Z9cuda_gemmIiLi128ELi2ELi1ELi1024ELi8ELi8ELi64ELi1ELi0EEviiiPT_S1_S1_iii --------------------------
	.section	.text._Z9cuda_gemmIiLi128ELi2ELi1ELi1024ELi8ELi8ELi64ELi1ELi0EEviiiPT_S1_S1_iii,"ax",@progbits
	.align	128
        .global         _Z9cuda_gemmIiLi128ELi2ELi1ELi1024ELi8ELi8ELi64ELi1ELi0EEviiiPT_S1_S1_iii
        .type           _Z9cuda_gemmIiLi128ELi2ELi1ELi1024ELi8ELi8ELi64ELi1ELi0EEviiiPT_S1_S1_iii,@function
        .size           _Z9cuda_gemmIiLi128ELi2ELi1ELi1024ELi8ELi8ELi64ELi1ELi0EEviiiPT_S1_S1_iii,(.L_x_38855 - _Z9cuda_gemmIiLi128ELi2ELi1ELi1024ELi8ELi8ELi64ELi1ELi0EEviiiPT_S1_S1_iii)
        .other          _Z9cuda_gemmIiLi128ELi2ELi1ELi1024ELi8ELi8ELi64ELi1ELi0EEviiiPT_S1_S1_iii,@"STO_CUDA_ENTRY STV_DEFAULT"
_Z9cuda_gemmIiLi128ELi2ELi1ELi1024ELi8ELi8ELi64ELi1ELi0EEviiiPT_S1_S1_iii:
.text._Z9cuda_gemmIiLi128ELi2ELi1ELi1024ELi8ELi8ELi64ELi1ELi0EEviiiPT_S1_S1_iii:
        /* <DEDUP_REMOVED lines=60> */
.L_x_16335:
        /* <DEDUP_REMOVED lines=25> */
.L_x_16334:
[----:B------:R-:W-:Y:S05]  /*0550*/  BSYNC.RECONVERGENT B0 ;  /* 0x0000000000007941 */ /* 0x000fea0003800200 */
.L_x_16333:
[----:B------:R-:W-:Y:S01]  /*0560*/  IMAD.MOV.U32 R4, RZ, RZ, 0x80 ;  /* 0x00000080ff047424 */ /* 0x000fe200078e00ff */
[----:B0-----:R-:W-:-:S07]  /*0570*/  MOV R6, 0x590 ;  /* 0x0000059000067802 */ /* 0x001fce0000000f00 */
[----:B------:R-:W-:Y:S05]  /*0580*/  CALL.REL.NOINC `($__internal_351_$__cuda_sm20_div_s16) ;  /* 0x0000002400f47944 */ /* 0x000fea0003c00000 */
[----:B------:R-:W-:Y:S01]  /*0590*/  PRMT R39, R5, 0x9910, RZ ;  /* 0x0000991005277816 */ /* 0x000fe200000000ff */
[----:B------:R-:W-:Y:S01]  /*05a0*/  IMAD.MOV.U32 R4, RZ, RZ, 0x8 ;  /* 0x00000008ff047424 */ /* 0x000fe200078e00ff */
[----:B------:R-:W-:-:S07]  /*05b0*/  MOV R6, 0x5d0 ;  /* 0x000005d000067802 */ /* 0x000fce0000000f00 */
[----:B------:R-:W-:Y:S05]  /*05c0*/  CALL.REL.NOINC `($__internal_351_$__cuda_sm20_div_s16) ;  /* 0x0000002400e47944 */ /* 0x000fea0003c00000 */
        /* <DEDUP_REMOVED lines=40> */
[----:B------:R-:W-:Y:S05]  /*0850*/  CALL.REL.NOINC `($__internal_352_$__cuda_sm20_div_u16) ;  /* 0x0000002400a47944 */ /* 0x000fea0003c00000 */
        /* <DEDUP_REMOVED lines=49> */
.L_x_16372:
        /* <DEDUP_REMOVED lines=41> */
.L_x_16337:
[----:B------:R-:W-:Y:S05]  /*0e00*/  BSYNC.RECONVERGENT B0 ;  /* 0x0000000000007941 */ /* 0x000fea0003800200 */
.L_x_16336:
        /* <DEDUP_REMOVED lines=16> */
.L_x_16340:
        /* <DEDUP_REMOVED lines=32> */
.L_x_16339:
[----:B------:R-:W-:Y:S05]  /*1110*/  BSYNC.RECONVERGENT B0 ;  /* 0x0000000000007941 */ /* 0x000fea0003800200 */
.L_x_16338:
        /* <DEDUP_REMOVED lines=9> */
.L_x_16371:
        /* <DEDUP_REMOVED lines=24> */
.L_x_16343:
        /* <DEDUP_REMOVED lines=8> */
.L_x_16344:
        /* <DEDUP_REMOVED lines=8> */
.L_x_16345:
        /* <DEDUP_REMOVED lines=8> */
.L_x_16346:
        /* <DEDUP_REMOVED lines=8> */
.L_x_16347:
        /* <DEDUP_REMOVED lines=8> */
.L_x_16348:
        /* <DEDUP_REMOVED lines=8> */
.L_x_16349:
        /* <DEDUP_REMOVED lines=13> */
.L_x_16350:
        /* <DEDUP_REMOVED lines=15> */
.L_x_16370:
        /* <DEDUP_REMOVED lines=12> */
.L_x_16375:
[----:B--2---:R-:W-:-:S07]  /*18b0*/  IMAD R18, R14, R23, RZ ;  /* 0x000000170e127224 */ /* 0x004fce00078e02ff */
.L_x_16354:
[----:B------:R-:W-:-:S13]  /*18c0*/  ISETP.GE.AND P0, PT, R20, 0x2, PT ;  /* 0x000000021400780c */ /* 0x000fda0003f06270 */
[----:B------:R-:W-:Y:S05]  /*18d0*/  @!P0 BRA `(.L_x_16356) ;  /* 0x0000000000108947 */ /* 0x000fea0003800000 */
[----:B------:R-:W-:-:S03]  /*18e0*/  UMOV UR6, 0xffffffff ;  /* 0xffffffff00067882 */ /* 0x000fc60000000000 */
[----:B------:R-:W-:Y:S05]  /*18f0*/  BRA.DIV UR6, `(.L_x_16357) ;  /* 0x00000012060c7947 */ /* 0x000fea000b800000 */
[----:B------:R2:W0:Y:S02]  /*1900*/  SHFL.IDX PT, R22, R21, R11, 0x181f ;  /* 0x00181f0b15167589 */ /* 0x00042400000e0000 */
.L_x_16378:
[----:B01----:R-:W-:-:S07]  /*1910*/  IMAD R18, R15, R22, R18 ;  /* 0x000000160f127224 */ /* 0x003fce00078e0212 */
.L_x_16356:
[----:B------:R-:W-:-:S13]  /*1920*/  ISETP.GE.AND P1, PT, R20, 0x3, PT ;  /* 0x000000031400780c */ /* 0x000fda0003f26270 */
[----:B------:R-:W-:Y:S05]  /*1930*/  @!P1 BRA `(.L_x_16358) ;  /* 0x0000000000109947 */ /* 0x000fea0003800000 */
[----:B------:R-:W-:-:S03]  /*1940*/  UMOV UR6, 0xffffffff ;  /* 0xffffffff00067882 */ /* 0x000fc60000000000 */
[----:B------:R-:W-:Y:S05]  /*1950*/  BRA.DIV UR6, `(.L_x_16359) ;  /* 0x00000012061c7947 */ /* 0x000fea000b800000 */
[----:B------:R0:W0:Y:S02]  /*1960*/  SHFL.IDX PT, R23, R21, R10, 0x181f ;  /* 0x00181f0a15177589 */ /* 0x00002400000e0000 */
.L_x_16381:
[----:B0--3--:R-:W-:-:S07]  /*1970*/  IMAD R18, R24, R23, R18 ;  /* 0x0000001718127224 */ /* 0x009fce00078e0212 */
.L_x_16358:
[----:B------:R-:W-:-:S13]  /*1980*/  ISETP.GE.AND P2, PT, R20, 0x4, PT ;  /* 0x000000041400780c */ /* 0x000fda0003f46270 */
[----:B------:R-:W-:Y:S05]  /*1990*/  @!P2 BRA `(.L_x_16360) ;  /* 0x000000000010a947 */ /* 0x000fea0003800000 */
[----:B------:R-:W-:-:S03]  /*19a0*/  UMOV UR6, 0xffffffff ;  /* 0xffffffff00067882 */ /* 0x000fc60000000000 */
[----:B------:R-:W-:Y:S05]  /*19b0*/  BRA.DIV UR6, `(.L_x_16361) ;  /* 0x0000001206287947 */ /* 0x000fea000b800000 */
[----:B------:R0:W0:Y:S02]  /*19c0*/  SHFL.IDX PT, R22, R21, R9, 0x181f ;  /* 0x00181f0915167589 */ /* 0x00002400000e0000 */
.L_x_16384:
[----:B0-----:R-:W-:-:S07]  /*19d0*/  IMAD R18, R25, R22, R18 ;  /* 0x0000001619127224 */ /* 0x001fce00078e0212 */
.L_x_16360:
[----:B------:R-:W-:-:S13]  /*19e0*/  ISETP.GE.AND P3, PT, R20, 0x5, PT ;  /* 0x000000051400780c */ /* 0x000fda0003f66270 */
[----:B------:R-:W-:Y:S05]  /*19f0*/  @!P3 BRA `(.L_x_16362) ;  /* 0x000000000010b947 */ /* 0x000fea0003800000 */
[----:B------:R-:W-:-:S03]  /*1a00*/  UMOV UR6, 0xffffffff ;  /* 0xffffffff00067882 */ /* 0x000fc60000000000 */
[----:B------:R-:W-:Y:S05]  /*1a10*/  BRA.DIV UR6, `(.L_x_16363) ;  /* 0x0000001206387947 */ /* 0x000fea000b800000 */
[----:B------:R0:W0:Y:S02]  /*1a20*/  SHFL.IDX PT, R23, R21, R8, 0x181f ;  /* 0x00181f0815177589 */ /* 0x00002400000e0000 */
.L_x_16387:
[----:B0-----:R-:W-:-:S07]  /*1a30*/  IMAD R18, R26, R23, R18 ;  /* 0x000000171a127224 */ /* 0x001fce00078e0212 */
.L_x_16362:
[----:B------:R-:W-:-:S13]  /*1a40*/  ISETP.GE.AND P4, PT, R20, 0x6, PT ;  /* 0x000000061400780c */ /* 0x000fda0003f86270 */
[----:B------:R-:W-:Y:S05]  /*1a50*/  @!P4 BRA `(.L_x_16364) ;  /* 0x000000000010c947 */ /* 0x000fea0003800000 */
[----:B------:R-:W-:-:S03]  /*1a60*/  UMOV UR6, 0xffffffff ;  /* 0xffffffff00067882 */ /* 0x000fc60000000000 */
[----:B------:R-:W-:Y:S05]  /*1a70*/  BRA.DIV UR6, `(.L_x_16365) ;  /* 0x0000001206447947 */ /* 0x000fea000b800000 */
[----:B------:R0:W0:Y:S02]  /*1a80*/  SHFL.IDX PT, R22, R21, R3, 0x181f ;  /* 0x00181f0315167589 */ /* 0x00002400000e0000 */
.L_x_16390:
[----:B0-----:R-:W-:-:S07]  /*1a90*/  IMAD R18, R27, R22, R18 ;  /* 0x000000161b127224 */ /* 0x001fce00078e0212 */
.L_x_16364:
[----:B------:R-:W-:-:S13]  /*1aa0*/  ISETP.GE.AND P5, PT, R20, 0x7, PT ;  /* 0x000000071400780c */ /* 0x000fda0003fa6270 */
[----:B------:R-:W-:Y:S05]  /*1ab0*/  @!P5 BRA `(.L_x_16366) ;  /* 0x000000000010d947 */ /* 0x000fea0003800000 */
[----:B------:R-:W-:-:S03]  /*1ac0*/  UMOV UR6, 0xffffffff ;  /* 0xffffffff00067882 */ /* 0x000fc60000000000 */
[----:B------:R-:W-:Y:S05]  /*1ad0*/  BRA.DIV UR6, `(.L_x_16367) ;  /* 0x0000001206547947 */ /* 0x000fea000b800000 */
[----:B------:R0:W0:Y:S02]  /*1ae0*/  SHFL.IDX PT, R23, R21, R2, 0x181f ;  /* 0x00181f0215177589 */ /* 0x00002400000e0000 */
.L_x_16393:
[----:B0-----:R-:W-:-:S07]  /*1af0*/  IMAD R18, R28, R23, R18 ;  /* 0x000000171c127224 */ /* 0x001fce00078e0212 */
.L_x_16366:
[----:B------:R-:W-:-:S13]  /*1b00*/  ISETP.GE.AND P6, PT, R20, 0x8, PT ;  /* 0x000000081400780c */ /* 0x000fda0003fc6270 */
[----:B------:R-:W-:Y:S05]  /*1b10*/  @!P6 BRA `(.L_x_16368) ;  /* 0x000000000084e947 */ /* 0x000fea0003800000 */
[----:B------:R-:W-:-:S03]  /*1b20*/  UMOV UR6, 0xffffffff ;  /* 0xffffffff00067882 */ /* 0x000fc60000000000 */
[----:B------:R-:W-:Y:S05]  /*1b30*/  BRA.DIV UR6, `(.L_x_16369) ;  /* 0x0000001206607947 */ /* 0x000fea000b800000 */
[----:B0-2---:R0:W2:Y:S02]  /*1b40*/  SHFL.IDX PT, R21, R21, R0, 0x181f ;  /* 0x00181f0015157589 */ /* 0x0050a400000e0000 */
.L_x_16396:
[----:B--2-4-:R-:W-:Y:S01]  /*1b50*/  IMAD R18, R29, R21, R18 ;  /* 0x000000151d127224 */ /* 0x014fe200078e0212 */
[----:B------:R-:W-:Y:S06]  /*1b60*/  BRA `(.L_x_16368) ;  /* 0x0000000000707947 */ /* 0x000fec0003800000 */
.L_x_16353:
        /* <DEDUP_REMOVED lines=28> */
.L_x_16368:
        /* <DEDUP_REMOVED lines=9> */
.L_x_16352:
[----:B------:R-:W-:Y:S05]  /*1dc0*/  BSYNC B0 ;  /* 0x0000000000007941 */ /* 0x000fea0003800000 */
.L_x_16351:
[----:B------:R-:W-:Y:S02]  /*1dd0*/  ISETP.NE.AND P6, PT, R46, RZ, PT ;  /* 0x000000ff2e00720c */ /* 0x000fe40003fc5270 */
[----:B------:R-:W-:-:S11]  /*1de0*/  IADD3 R5, PT, PT, R5, 0x1, RZ ;  /* 0x0000000105057810 */ /* 0x000fd60007ffe0ff */
[----:B------:R-:W-:Y:S05]  /*1df0*/  @!P6 BRA `(.L_x_16371) ;  /* 0xfffffff000ece947 */ /* 0x000fea000383ffff */
[----:B------:R-:W-:Y:S05]  /*1e00*/  BSYNC B1 ;  /* 0x0000000000017941 */ /* 0x000fea0003800000 */
.L_x_16342:
[----:B------:R0:W5:Y:S04]  /*1e10*/  LDL.128 R16, [R1] ;  /* 0x0000000001107983 */ /* 0x0001680000100c00 */
[----:B------:R0:W5:Y:S02]  /*1e20*/  LDL.128 R4, [R1+0x10] ;  /* 0x0000100001047983 */ /* 0x0001640000100c00 */
.L_x_16341:
        /* <DEDUP_REMOVED lines=167> */
.L_x_16355:
[----:B------:R-:W-:Y:S01]  /*28a0*/  BSSY B2, `(.L_x_16373) ;  /* 0x0000007000027945 */ /* 0x000fe20003800000 */
[----:B------:R-:W-:Y:S01]  /*28b0*/  IMAD.MOV.U32 R23, RZ, RZ, R13 ;  /* 0x000000ffff177224 */ /* 0x000fe200078e000d */
[----:B------:R-:W-:Y:S01]  /*28c0*/  MOV R22, 0xffffffff ;  /* 0xffffffff00167802 */ /* 0x000fe20000000f00 */
[----:B------:R-:W-:-:S07]  /*28d0*/  IMAD.MOV.U32 R48, RZ, RZ, 0x181f ;  /* 0x0000181fff307424 */ /* 0x000fce00078e00ff */
[----:B-1-34-:R-:W-:Y:S05]  /*28e0*/  WARPSYNC.COLLECTIVE R22, `(.L_x_16374) ;  /* 0x0000000016087348 */ /* 0x01afea0003c00000 */
[----:B------:R0:W2:Y:S02]  /*28f0*/  SHFL.IDX P6, R23, R21, R23, R48 ;  /* 0x0000001715177389 */ /* 0x0000a400000c0030 */
[----:B01234-:R-:W-:Y:S05]  /*2900*/  ENDCOLLECTIVE ;  /* 0x000000000000791b */ /* 0x01ffea0003800000 */
.L_x_16374:
[----:B------:R-:W-:Y:S05]  /*2910*/  BSYNC B2 ;  /* 0x0000000000027941 */ /* 0x000fea0003800000 */
.L_x_16373:
[----:B------:R-:W-:Y:S05]  /*2920*/  BRA `(.L_x_16375) ;  /* 0xffffffec00e07947 */ /* 0x000fea000383ffff */
.L_x_16357:
[----:B------:R-:W-:Y:S01]  /*2930*/  BSSY B2, `(.L_x_16376) ;  /* 0x0000007000027945 */ /* 0x000fe20003800000 */
[----:B------:R-:W-:Y:S01]  /*2940*/  IMAD.MOV.U32 R23, RZ, RZ, R11 ;  /* 0x000000ffff177224 */ /* 0x000fe200078e000b */
[----:B------:R-:W-:Y:S01]  /*2950*/  MOV R22, 0xffffffff ;  /* 0xffffffff00167802 */ /* 0x000fe20000000f00 */
[----:B------:R-:W-:-:S07]  /*2960*/  IMAD.MOV.U32 R48, RZ, RZ, 0x181f ;  /* 0x0000181fff307424 */ /* 0x000fce00078e00ff */
[----:B01-34-:R-:W-:Y:S05]  /*2970*/  WARPSYNC.COLLECTIVE R22, `(.L_x_16377) ;  /* 0x0000000016087348 */ /* 0x01bfea0003c00000 */
[----:B------:R2:W0:Y:S02]  /*2980*/  SHFL.IDX P6, R23, R21, R23, R48 ;  /* 0x0000001715177389 */ /* 0x00042400000c0030 */
[----:B01234-:R-:W-:Y:S05]  /*2990*/  ENDCOLLECTIVE ;  /* 0x000000000000791b */ /* 0x01ffea0003800000 */
.L_x_16377:
[----:B------:R-:W-:Y:S05]  /*29a0*/  BSYNC B2 ;  /* 0x0000000000027941 */ /* 0x000fea0003800000 */
.L_x_16376:
[----:B------:R-:W-:Y:S01]  /*29b0*/  IMAD.MOV.U32 R22, RZ, RZ, R23 ;  /* 0x000000ffff167224 */ /* 0x000fe200078e0017 */
[----:B------:R-:W-:Y:S06]  /*29c0*/  BRA `(.L_x_16378) ;  /* 0xffffffec00d07947 */ /* 0x000fec000383ffff */
.L_x_16359:
[----:B------:R-:W-:Y:S01]  /*29d0*/  HFMA2 R48, -RZ, RZ, 0, 0.0020122528076171875 ;  /* 0x0000181fff307431 */ /* 0x000fe200000001ff */
[----:B------:R-:W-:Y:S01]  /*29e0*/  BSSY B2, `(.L_x_16379) ;  /* 0x0000006000027945 */ /* 0x000fe20003800000 */
[----:B------:R-:W-:Y:S02]  /*29f0*/  IMAD.MOV.U32 R23, RZ, RZ, R10 ;  /* 0x000000ffff177224 */ /* 0x000fe400078e000a */
[----:B------:R-:W-:-:S07]  /*2a00*/  IMAD.MOV.U32 R22, RZ, RZ, -0x1 ;  /* 0xffffffffff167424 */ /* 0x000fce00078e00ff */
[----:B01234-:R-:W-:Y:S05]  /*2a10*/  WARPSYNC.COLLECTIVE R22, `(.L_x_16380) ;  /* 0x0000000016087348 */ /* 0x01ffea0003c00000 */
[----:B------:R0:W0:Y:S02]  /*2a20*/  SHFL.IDX P6, R23, R21, R23, R48 ;  /* 0x0000001715177389 */ /* 0x00002400000c0030 */
[----:B01234-:R-:W-:Y:S05]  /*2a30*/  ENDCOLLECTIVE ;  /* 0x000000000000791b */ /* 0x01ffea0003800000 */
.L_x_16380:
[----:B------:R-:W-:Y:S05]  /*2a40*/  BSYNC B2 ;  /* 0x0000000000027941 */ /* 0x000fea0003800000 */
.L_x_16379:
[----:B------:R-:W-:Y:S05]  /*2a50*/  BRA `(.L_x_16381) ;  /* 0xffffffec00c47947 */ /* 0x000fea000383ffff */
.L_x_16361:
[----:B------:R-:W-:Y:S01]  /*2a60*/  BSSY B2, `(.L_x_16382) ;  /* 0x0000007000027945 */ /* 0x000fe20003800000 */
[----:B------:R-:W-:Y:S01]  /*2a70*/  IMAD.MOV.U32 R23, RZ, RZ, R9 ;  /* 0x000000ffff177224 */ /* 0x000fe200078e0009 */
[----:B------:R-:W-:Y:S01]  /*2a80*/  MOV R48, 0x181f ;  /* 0x0000181f00307802 */ /* 0x000fe20000000f00 */
[----:B------:R-:W-:-:S07]  /*2a90*/  IMAD.MOV.U32 R22, RZ, RZ, -0x1 ;  /* 0xffffffffff167424 */ /* 0x000fce00078e00ff */
[----:B01234-:R-:W-:Y:S05]  /*2aa0*/  WARPSYNC.COLLECTIVE R22, `(.L_x_16383) ;  /* 0x0000000016087348 */ /* 0x01ffea0003c00000 */
[----:B------:R0:W0:Y:S02]  /*2ab0*/  SHFL.IDX P6, R23, R21, R23, R48 ;  /* 0x0000001715177389 */ /* 0x00002400000c0030 */
[----:B01234-:R-:W-:Y:S05]  /*2ac0*/  ENDCOLLECTIVE ;  /* 0x000000000000791b */ /* 0x01ffea0003800000 */
.L_x_16383:
[----:B------:R-:W-:Y:S05]  /*2ad0*/  BSYNC B2 ;  /* 0x0000000000027941 */ /* 0x000fea0003800000 */
.L_x_16382:
[----:B------:R-:W-:Y:S01]  /*2ae0*/  IMAD.MOV.U32 R22, RZ, RZ, R23 ;  /* 0x000000ffff167224 */ /* 0x000fe200078e0017 */
[----:B------:R-:W-:Y:S06]  /*2af0*/  BRA `(.L_x_16384) ;  /* 0xffffffec00b47947 */ /* 0x000fec000383ffff */
.L_x_16363:
[----:B------:R-:W-:Y:S01]  /*2b00*/  BSSY B2, `(.L_x_16385) ;  /* 0x0000007000027945 */ /* 0x000fe20003800000 */
[----:B------:R-:W-:Y:S01]  /*2b10*/  MOV R23, R8 ;  /* 0x0000000800177202 */ /* 0x000fe20000000f00 */
[----:B------:R-:W-:Y:S02]  /*2b20*/  IMAD.MOV.U32 R48, RZ, RZ, 0x181f ;  /* 0x0000181fff307424 */ /* 0x000fe400078e00ff */
[----:B------:R-:W-:-:S07]  /*2b30*/  IMAD.MOV.U32 R22, RZ, RZ, -0x1 ;  /* 0xffffffffff167424 */ /* 0x000fce00078e00ff */
[----:B01234-:R-:W-:Y:S05]  /*2b40*/  WARPSYNC.COLLECTIVE R22, `(.L_x_16386) ;  /* 0x0000000016087348 */ /* 0x01ffea0003c00000 */
[----:B------:R0:W0:Y:S02]  /*2b50*/  SHFL.IDX P6, R23, R21, R23, R48 ;  /* 0x0000001715177389 */ /* 0x00002400000c0030 */
[----:B01234-:R-:W-:Y:S05]  /*2b60*/  ENDCOLLECTIVE ;  /* 0x000000000000791b */ /* 0x01ffea0003800000 */
.L_x_16386:
[----:B------:R-:W-:Y:S05]  /*2b70*/  BSYNC B2 ;  /* 0x0000000000027941 */ /* 0x000fea0003800000 */
.L_x_16385:
[----:B------:R-:W-:Y:S05]  /*2b80*/  BRA `(.L_x_16387) ;  /* 0xffffffec00a87947 */ /* 0x000fea000383ffff */
.L_x_16365:
[----:B------:R-:W-:Y:S01]  /*2b90*/  BSSY B2, `(.L_x_16388) ;  /* 0x0000007000027945 */ /* 0x000fe20003800000 */
[----:B------:R-:W-:Y:S01]  /*2ba0*/  MOV R23, R3 ;  /* 0x0000000300177202 */ /* 0x000fe20000000f00 */
[----:B------:R-:W-:Y:S02]  /*2bb0*/  IMAD.MOV.U32 R48, RZ, RZ, 0x181f ;  /* 0x0000181fff307424 */ /* 0x000fe400078e00ff */
[----:B------:R-:W-:-:S07]  /*2bc0*/  IMAD.MOV.U32 R22, RZ, RZ, -0x1 ;  /* 0xffffffffff167424 */ /* 0x000fce00078e00ff */
[----:B01234-:R-:W-:Y:S05]  /*2bd0*/  WARPSYNC.COLLECTIVE R22, `(.L_x_16389) ;  /* 0x0000000016087348 */ /* 0x01ffea0003c00000 */
[----:B------:R0:W0:Y:S02]  /*2be0*/  SHFL.IDX P6, R23, R21, R23, R48 ;  /* 0x0000001715177389 */ /* 0x00002400000c0030 */
[----:B01234-:R-:W-:Y:S05]  /*2bf0*/  ENDCOLLECTIVE ;  /* 0x000000000000791b */ /* 0x01ffea0003800000 */
.L_x_16389:
[----:B------:R-:W-:Y:S05]  /*2c00*/  BSYNC B2 ;  /* 0x0000000000027941 */ /* 0x000fea0003800000 */
.L_x_16388:
[----:B------:R-:W-:Y:S01]  /*2c10*/  MOV R22, R23 ;  /* 0x0000001700167202 */ /* 0x000fe20000000f00 */
[----:B------:R-:W-:Y:S06]  /*2c20*/  BRA `(.L_x_16390) ;  /* 0xffffffec00987947 */ /* 0x000fec000383ffff */
.L_x_16367:
[----:B------:R-:W-:Y:S01]  /*2c30*/  BSSY B2, `(.L_x_16391) ;  /* 0x0000007000027945 */ /* 0x000fe20003800000 */
[----:B------:R-:W-:Y:S01]  /*2c40*/  IMAD.MOV.U32 R23, RZ, RZ, R2 ;  /* 0x000000ffff177224 */ /* 0x000fe200078e0002 */
[----:B------:R-:W-:Y:S01]  /*2c50*/  MOV R22, 0xffffffff ;  /* 0xffffffff00167802 */ /* 0x000fe20000000f00 */
[----:B------:R-:W-:-:S07]  /*2c60*/  IMAD.MOV.U32 R48, RZ, RZ, 0x181f ;  /* 0x0000181fff307424 */ /* 0x000fce00078e00ff */
[----:B01234-:R-:W-:Y:S05]  /*2c70*/  WARPSYNC.COLLECTIVE R22, `(.L_x_16392) ;  /* 0x0000000016087348 */ /* 0x01ffea0003c00000 */
[----:B------:R0:W0:Y:S02]  /*2c80*/  SHFL.IDX P6, R23, R21, R23, R48 ;  /* 0x0000001715177389 */ /* 0x00002400000c0030 */
[----:B01234-:R-:W-:Y:S05]  /*2c90*/  ENDCOLLECTIVE ;  /* 0x000000000000791b */ /* 0x01ffea0003800000 */
.L_x_16392:
[----:B------:R-:W-:Y:S05]  /*2ca0*/  BSYNC B2 ;  /* 0x0000000000027941 */ /* 0x000fea0003800000 */
.L_x_16391:
[----:B------:R-:W-:Y:S05]  /*2cb0*/  BRA `(.L_x_16393) ;  /* 0xffffffec008c7947 */ /* 0x000fea000383ffff */
.L_x_16369:
[----:B------:R-:W-:Y:S01]  /*2cc0*/  BSSY B2, `(.L_x_16394) ;  /* 0x0000007000027945 */ /* 0x000fe20003800000 */
[----:B------:R-:W-:Y:S01]  /*2cd0*/  IMAD.MOV.U32 R23, RZ, RZ, R0 ;  /* 0x000000ffff177224 */ /* 0x000fe200078e0000 */
[----:B------:R-:W-:Y:S01]  /*2ce0*/  MOV R22, 0xffffffff ;  /* 0xffffffff00167802 */ /* 0x000fe20000000f00 */
[----:B------:R-:W-:-:S07]  /*2cf0*/  IMAD.MOV.U32 R48, RZ, RZ, 0x181f ;  /* 0x0000181fff307424 */ /* 0x000fce00078e00ff */
[----:B01234-:R-:W-:Y:S05]  /*2d00*/  WARPSYNC.COLLECTIVE R22, `(.L_x_16395) ;  /* 0x0000000016087348 */ /* 0x01ffea0003c00000 */
[----:B------:R0:W0:Y:S02]  /*2d10*/  SHFL.IDX P6, R23, R21, R23, R48 ;  /* 0x0000001715177389 */ /* 0x00002400000c0030 */
[----:B01234-:R-:W-:Y:S05]  /*2d20*/  ENDCOLLECTIVE ;  /* 0x000000000000791b */ /* 0x01ffea0003800000 */
.L_x_16395:
[----:B------:R-:W-:Y:S05]  /*2d30*/  BSYNC B2 ;  /* 0x0000000000027941 */ /* 0x000fea0003800000 */
.L_x_16394:
[----:B------:R-:W-:Y:S01]  /*2d40*/  IMAD.MOV.U32 R21, RZ, RZ, R23 ;  /* 0x000000ffff157224 */ /* 0x000fe200078e0017 */
[----:B------:R-:W-:Y:S06]  /*2d50*/  BRA `(.L_x_16396) ;  /* 0xffffffec007c7947 */ /* 0x000fec000383ffff */
        .weak           $__internal_351_$__cuda_sm20_div_s16
        .type           $__internal_351_$__cuda_sm20_div_s16,@function
        .size           $__internal_351_$__cuda_sm20_div_s16,($__internal_352_$__cuda_sm20_div_u16 - $__internal_351_$__cuda_sm20_div_s16)
$__internal_351_$__cuda_sm20_div_s16:
        /* <DEDUP_REMOVED lines=24> */
[----:B------:R-:W-:Y:S05]  /*2ee0*/  RET.REL.NODEC R2 `(_Z9cuda_gemmIiLi128ELi2ELi1ELi1024ELi8ELi8ELi64ELi1ELi0EEviiiPT_S1_S1_iii) ;  /* 0xffffffd002447950 */ /* 0x000fea0003c3ffff */
        .weak           $__internal_352_$__cuda_sm20_div_u16
        .type           $__internal_352_$__cuda_sm20_div_u16,@function
        .size           $__internal_352_$__cuda_sm20_div_u16,(.L_x_38855 - $__internal_352_$__cuda_sm20_div_u16)
$__internal_352_$__cuda_sm20_div_u16:
        /* <DEDUP_REMOVED lines=18> */
[----:B------:R-:W-:Y:S06]  /*3010*/  RET.REL.NODEC R2 `(_Z9cuda_gemmIiLi128ELi2ELi1ELi1024ELi8ELi8ELi64ELi1ELi0EEviiiPT_S1_S1_iii) ;  /* 0xffffffcc02f87950 */ /* 0x000fec0003c3ffff */
.L_x_16397:
        /* <DEDUP_REMOVED lines=14> */
.L_x_38855:


//--------------------- .text._Z9cuda_gemmIiLi128ELi2ELi1ELi1024ELi8ELi8ELi64ELi0ELi1EEviiiPT_S1_S1_iii --------------------------
	.section	.text._Z9cuda_gemmIiLi128ELi2ELi1ELi1024ELi8ELi8ELi64ELi0ELi1EEviiiPT_S1_S1_iii,"ax",@progbits
	.align	128
        .global         _Z9cuda_gemmIiLi128ELi2ELi1ELi1024ELi8ELi8ELi64ELi0ELi1EEviiiPT_S1_S1_iii
        .type           _Z9cuda_gemmIiLi128ELi2ELi1ELi1024ELi8ELi8ELi64ELi0ELi1EEviiiPT_S1_S1_iii,@function
        .size           _Z9cuda_gemmIiLi128ELi2ELi1ELi1024ELi8ELi8ELi64ELi0ELi1EEviiiPT_S1_S1_iii,(.L_x_38856 - _Z9cuda_gemmIiLi128ELi2ELi1ELi1024ELi8ELi8ELi64ELi0ELi1EEviiiPT_S1_S1_iii)
        .other          _Z9cuda_gemmIiLi128ELi2ELi1ELi1024ELi8ELi8ELi64ELi0ELi1EEviiiPT_S1_S1_iii,@"STO_CUDA_ENTRY STV_DEFAULT"
_Z9cuda_gemmIiLi128ELi2ELi1ELi1024ELi8ELi8ELi64ELi0ELi1EEviiiPT_S1_S1_iii:
.text._Z9cuda_gemmIiLi128ELi2ELi1ELi1024ELi8ELi8ELi64ELi0ELi1EEviiiPT_S1_S1_iii:
        /* <DEDUP_REMOVED lines=45> */
.L_x_16402:
        /* <DEDUP_REMOVED lines=12> */
.L_x_16401:
[----:B------:R-:W-:Y:S05]  /*0390*/  BSYNC.RECONVERGENT B1 ;  /* 0x0000000000017941 */ /* 0x000fea0003800200 */
.L_x_16400:
[----:B------:R-:W-:Y:S05]  /*03a0*/  @!P1 BRA `(.L_x_16399) ;  /* 0x0000000000a89947 */ /* 0x000fea0003800000 */
[----:B------:R-:W1:Y:S01]  /*03b0*/  S2R R7, SR_CgaCtaId ;  /* 0x0000000000077919 */ /* 0x000e620000008800 */
[----:B0-----:R-:W0:Y:S01]  /*03c0*/  LDC.64 R4, c[0x0][0x398] ;  /* 0x0000e600ff047b82 */ /* 0x001e220000000a00 */
[----:B------:R-:W-:-:S04]  /*03d0*/  MOV R6, 0x400 ;  /* 0x0000040000067802 */ /* 0x000fc80000000f00 */
[----:B-1----:R-:W-:-:S07]  /*03e0*/  LEA R18, R7, R6, 0x18 ;  /* 0x0000000607127211 */ /* 0x002fce00078ec0ff */
.L_x_16403:
        /* <DEDUP_REMOVED lines=38> */
.L_x_16399:
[----:B------:R-:W-:Y:S05]  /*0650*/  BSYNC.RECONVERGENT B0 ;  /* 0x0000000000007941 */ /* 0x000fea0003800200 */
.L_x_16398:
        /* <DEDUP_REMOVED lines=23> */
[----:B------:R-:W-:Y:S05]  /*07d0*/  CALL.REL.NOINC `($__internal_353_$__cuda_sm20_div_u16) ;  /* 0x0000001400107944 */ /* 0x000fea0003c00000 */
        /* <DEDUP_REMOVED lines=27> */
.L_x_16409:
        /* <DEDUP_REMOVED lines=39> */
.L_x_16405:
[----:B------:R-:W-:Y:S05]  /*0c00*/  BSYNC.RECONVERGENT B0 ;  /* 0x0000000000007941 */ /* 0x000fea0003800200 */
.L_x_16404:
        /* <DEDUP_REMOVED lines=16> */
.L_x_16408:
        /* <DEDUP_REMOVED lines=35> */
.L_x_16407:
[----:B------:R-:W-:Y:S05]  /*0f40*/  BSYNC.RECONVERGENT B0 ;  /* 0x0000000000007941 */ /* 0x000fea0003800200 */
.L_x_16406:
        /* <DEDUP_REMOVED lines=205> */
        .weak           $__internal_353_$__cuda_sm20_div_u16
        .type           $__internal_353_$__cuda_sm20_div_u16,@function
        .size           $__internal_353_$__cuda_sm20_div_u16,(.L_x_38856 - $__internal_353_$__cuda_sm20_div_u16)
$__internal_353_$__cuda_sm20_div_u16:
        /* <DEDUP_REMOVED lines=18> */
[----:B------:R-:W-:Y:S06]  /*1d40*/  RET.REL.NODEC R2 `(_Z9cuda_gemmIiLi128ELi2ELi1ELi1024ELi8ELi8ELi64ELi0ELi1EEviiiPT_S1_S1_iii) ;  /* 0xffffffe002ac7950 */ /* 0x000fec0003c3ffff */
.L_x_16410:
        /* <DEDUP_REMOVED lines=11> */
.L_x_38856:


//--------------------- .text._Z9cuda_gemmIiLi128ELi2ELi1ELi1024ELi8ELi8ELi64ELi0ELi0EEviiiPT_S1_S1_iii --------------------------
	.section	.text._Z9cuda_gemmIiLi128ELi2ELi1ELi1024ELi8ELi8ELi64ELi0ELi0EEviiiPT_S1_S1_iii,"ax",@progbits
	.align	128
        .global         _Z9cuda_gemmIiLi128ELi2ELi1ELi1024ELi8ELi8ELi64ELi0ELi0EEviiiPT_S1_S1_iii
        .type           _Z9cuda_gemmIiLi128ELi2ELi1ELi1024ELi8ELi8ELi64ELi0ELi0EEviiiPT_S1_S1_iii,@function
        .size           _Z9cuda_gemmIiLi128ELi2ELi1ELi1024ELi8ELi8ELi64ELi0ELi0EEviiiPT_S1_S1_iii,(.L_x_38858 - _Z9cuda_gemmIiLi128ELi2ELi1ELi1024ELi8ELi8ELi64ELi0ELi0EEviiiPT_S1_S1_iii)
        .other          _Z9cuda_gemmIiLi128ELi2ELi1ELi1024ELi8ELi8ELi64ELi0ELi0EEviiiPT_S1_S1_iii,@"STO_CUDA_ENTRY STV_DEFAULT"
_Z9cuda_gemmIiLi128ELi2ELi1ELi1024ELi8ELi8ELi64ELi0ELi0EEviiiPT_S1_S1_iii:
.text._Z9cuda_gemmIiLi128ELi2ELi1ELi1024ELi8ELi8ELi64ELi0ELi0EEviiiPT_S1_S1_iii:
        /* <DEDUP_REMOVED lines=60> */
.L_x_16413:
        /* <DEDUP_REMOVED lines=25> */
.L_x_16412:
[----:B------:R-:W-:Y:S05]  /*0550*/  BSYNC.RECONVERGENT B0 ;  /* 0x0000000000007941 */ /* 0x000fea0003800200 */
.L_x_16411:
[----:B------:R-:W-:Y:S01]  /*0560*/  IMAD.MOV.U32 R4, RZ, RZ, 0x80 ;  /* 0x00000080ff047424 */ /* 0x000fe200078e00ff */
[----:B0-----:R-:W-:Y:S01]  /*0570*/  MOV R6, 0x5a0 ;  /* 0x000005a000067802 */ /* 0x001fe20000000f00 */
[----:B------:R-:W-:-:S07]  /*0580*/  IMAD.MOV.U32 R5, RZ, RZ, R16 ;  /* 0x000000ffff057224 */ /* 0x000fce00078e0010 */
[----:B------:R-:W-:Y:S05]  /*0590*/  CALL.REL.NOINC `($__internal_354_$__cuda_sm20_div_s16) ;  /* 0x0000002800747944 */ /* 0x000fea0003c00000 */
[----:B------:R-:W-:Y:S01]  /*05a0*/  UPRMT UR4, UR8, 0x9910, URZ ;  /* 0x0000991008047896 */ /* 0x000fe200080000ff */
[----:B------:R-:W-:Y:S01]  /*05b0*/  MOV R4, 0x8 ;  /* 0x0000000800047802 */ /* 0x000fe20000000f00 */
[----:B------:R-:W-:Y:S01]  /*05c0*/  UMOV UR6, UR8 ;  /* 0x0000000800067c82 */ /* 0x000fe20008000000 */
[----:B------:R-:W-:-:S03]  /*05d0*/  MOV R6, 0x600 ;  /* 0x0000060000067802 */ /* 0x000fc60000000f00 */
[----:B------:R-:W-:-:S07]  /*05e0*/  IMAD.U32 R5, RZ, RZ, UR4 ;  /* 0x00000004ff057e24 */ /* 0x000fce000f8e00ff */
[----:B------:R-:W-:Y:S05]  /*05f0*/  CALL.REL.NOINC `($__internal_354_$__cuda_sm20_div_s16) ;  /* 0x00000028005c7944 */ /* 0x000fea0003c00000 */
        /* <DEDUP_REMOVED lines=44> */
[----:B------:R-:W-:Y:S05]  /*08c0*/  CALL.REL.NOINC `($__internal_355_$__cuda_sm20_div_u16) ;  /* 0x0000002800147944 */ /* 0x000fea0003c00000 */
        /* <DEDUP_REMOVED lines=61> */
.L_x_16450:
        /* <DEDUP_REMOVED lines=42> */
.L_x_16415:
[----:B------:R-:W-:Y:S05]  /*0f40*/  BSYNC.RECONVERGENT B0 ;  /* 0x0000000000007941 */ /* 0x000fea0003800200 */
.L_x_16414:
        /* <DEDUP_REMOVED lines=19> */
.L_x_16418:
        /* <DEDUP_REMOVED lines=34> */
.L_x_16417:
[----:B------:R-:W-:Y:S05]  /*12a0*/  BSYNC.RECONVERGENT B0 ;  /* 0x0000000000007941 */ /* 0x000fea0003800200 */
.L_x_16416:
        /* <DEDUP_REMOVED lines=10> */
.L_x_16449:
        /* <DEDUP_REMOVED lines=22> */
.L_x_16421:
        /* <DEDUP_REMOVED lines=8> */
.L_x_16422:
        /* <DEDUP_REMOVED lines=8> */
.L_x_16423:
        /* <DEDUP_REMOVED lines=8> */
.L_x_16424:
        /* <DEDUP_REMOVED lines=8> */
.L_x_16425:
        /* <DEDUP_REMOVED lines=8> */
.L_x_16426:
        /* <DEDUP_REMOVED lines=8> */
.L_x_16427:
        /* <DEDUP_REMOVED lines=13> */
.L_x_16428:
        /* <DEDUP_REMOVED lines=15> */
.L_x_16448:
        /* <DEDUP_REMOVED lines=12> */
.L_x_16453:
[----:B-1--4-:R-:W-:-:S07]  /*1a30*/  IMAD R18, R14, R23, RZ ;  /* 0x000000170e127224 */ /* 0x012fce00078e02ff */
.L_x_16432:
[----:B------:R-:W-:-:S13]  /*1a40*/  ISETP.GE.AND P0, PT, R19, 0x2, PT ;  /* 0x000000021300780c */ /* 0x000fda0003f06270 */
[----:B------:R-:W-:Y:S05]  /*1a50*/  @!P0 BRA `(.L_x_16434) ;  /* 0x0000000000108947 */ /* 0x000fea0003800000 */
[----:B------:R-:W-:-:S03]  /*1a60*/  UMOV UR9, 0xffffffff ;  /* 0xffffffff00097882 */ /* 0x000fc60000000000 */
[----:B------:R-:W-:Y:S05]  /*1a70*/  BRA.DIV UR9, `(.L_x_16435) ;  /* 0x0000001209307947 */ /* 0x000fea000b800000 */
[----:B------:R4:W0:Y:S02]  /*1a80*/  SHFL.IDX PT, R20, R21, R11, 0x181f ;  /* 0x00181f0b15147589 */ /* 0x00082400000e0000 */
.L_x_16456:
[----:B0--3--:R-:W-:-:S07]  /*1a90*/  IMAD R18, R15, R20, R18 ;  /* 0x000000140f127224 */ /* 0x009fce00078e0212 */
.L_x_16434:
[----:B------:R-:W-:-:S13]  /*1aa0*/  ISETP.GE.AND P1, PT, R19, 0x3, PT ;  /* 0x000000031300780c */ /* 0x000fda0003f26270 */
[----:B------:R-:W-:Y:S05]  /*1ab0*/  @!P1 BRA `(.L_x_16436) ;  /* 0x0000000000109947 */ /* 0x000fea0003800000 */
[----:B------:R-:W-:-:S03]  /*1ac0*/  UMOV UR9, 0xffffffff ;  /* 0xffffffff00097882 */ /* 0x000fc60000000000 */
[----:B------:R-:W-:Y:S05]  /*1ad0*/  BRA.DIV UR9, `(.L_x_16437) ;  /* 0x0000001209407947 */ /* 0x000fea000b800000 */
[----:B------:R0:W0:Y:S02]  /*1ae0*/  SHFL.IDX PT, R23, R21, R10, 0x181f ;  /* 0x00181f0a15177589 */ /* 0x00002400000e0000 */
.L_x_16459:
[----:B0-----:R-:W-:-:S07]  /*1af0*/  IMAD R18, R24, R23, R18 ;  /* 0x0000001718127224 */ /* 0x001fce00078e0212 */
.L_x_16436:
[----:B------:R-:W-:-:S13]  /*1b00*/  ISETP.GE.AND P2, PT, R19, 0x4, PT ;  /* 0x000000041300780c */ /* 0x000fda0003f46270 */
[----:B------:R-:W-:Y:S05]  /*1b10*/  @!P2 BRA `(.L_x_16438) ;  /* 0x000000000010a947 */ /* 0x000fea0003800000 */
[----:B------:R-:W-:-:S03]  /*1b20*/  UMOV UR9, 0xffffffff ;  /* 0xffffffff00097882 */ /* 0x000fc60000000000 */
[----:B------:R-:W-:Y:S05]  /*1b30*/  BRA.DIV UR9, `(.L_x_16439) ;  /* 0x00000012094c7947 */ /* 0x000fea000b800000 */
[----:B------:R0:W0:Y:S02]  /*1b40*/  SHFL.IDX PT, R20, R21, R9, 0x181f ;  /* 0x00181f0915147589 */ /* 0x00002400000e0000 */
.L_x_16462:
[----:B0-----:R-:W-:-:S07]  /*1b50*/  IMAD R18, R25, R20, R18 ;  /* 0x0000001419127224 */ /* 0x001fce00078e0212 */
.L_x_16438:
[----:B------:R-:W-:-:S13]  /*1b60*/  ISETP.GE.AND P3, PT, R19, 0x5, PT ;  /* 0x000000051300780c */ /* 0x000fda0003f66270 */
[----:B------:R-:W-:Y:S05]  /*1b70*/  @!P3 BRA `(.L_x_16440) ;  /* 0x000000000010b947 */ /* 0x000fea0003800000 */
[----:B------:R-:W-:-:S03]  /*1b80*/  UMOV UR9, 0xffffffff ;  /* 0xffffffff00097882 */ /* 0x000fc60000000000 */
[----:B------:R-:W-:Y:S05]  /*1b90*/  BRA.DIV UR9, `(.L_x_16441) ;  /* 0x00000012095c7947 */ /* 0x000fea000b800000 */
[----:B------:R0:W0:Y:S02]  /*1ba0*/  SHFL.IDX PT, R23, R21, R8, 0x181f ;  /* 0x00181f0815177589 */ /* 0x00002400000e0000 */
.L_x_16465:
[----:B0-----:R-:W-:-:S07]  /*1bb0*/  IMAD R18, R26, R23, R18 ;  /* 0x000000171a127224 */ /* 0x001fce00078e0212 */
.L_x_16440:
[----:B------:R-:W-:-:S13]  /*1bc0*/  ISETP.GE.AND P4, PT, R19, 0x6, PT ;  /* 0x000000061300780c */ /* 0x000fda0003f86270 */
[----:B------:R-:W-:Y:S05]  /*1bd0*/  @!P4 BRA `(.L_x_16442) ;  /* 0x000000000010c947 */ /* 0x000fea0003800000 */
[----:B------:R-:W-:-:S03]  /*1be0*/  UMOV UR9, 0xffffffff ;  /* 0xffffffff00097882 */ /* 0x000fc60000000000 */
[----:B------:R-:W-:Y:S05]  /*1bf0*/  BRA.DIV UR9, `(.L_x_16443) ;  /* 0x0000001209687947 */ /* 0x000fea000b800000 */
[----:B------:R0:W0:Y:S02]  /*1c00*/  SHFL.IDX PT, R20, R21, R3, 0x181f ;  /* 0x00181f0315147589 */ /* 0x00002400000e0000 */
.L_x_16468:
[----:B0-----:R-:W-:-:S07]  /*1c10*/  IMAD R18, R27, R20, R18 ;  /* 0x000000141b127224 */ /* 0x001fce00078e0212 */
.L_x_16442:
[----:B------:R-:W-:-:S13]  /*1c20*/  ISETP.GE.AND P5, PT, R19, 0x7, PT ;  /* 0x000000071300780c */ /* 0x000fda0003fa6270 */
[----:B------:R-:W-:Y:S05]  /*1c30*/  @!P5 BRA `(.L_x_16444) ;  /* 0x000000000010d947 */ /* 0x000fea0003800000 */
[----:B------:R-:W-:-:S03]  /*1c40*/  UMOV UR9, 0xffffffff ;  /* 0xffffffff00097882 */ /* 0x000fc60000000000 */
[----:B------:R-:W-:Y:S05]  /*1c50*/  BRA.DIV UR9, `(.L_x_16445) ;  /* 0x0000001209787947 */ /* 0x000fea000b800000 */
[----:B------:R0:W0:Y:S02]  /*1c60*/  SHFL.IDX PT, R23, R21, R2, 0x181f ;  /* 0x00181f0215177589 */ /* 0x00002400000e0000 */
.L_x_16471:
[----:B0-----:R-:W-:-:S07]  /*1c70*/  IMAD R18, R28, R23, R18 ;  /* 0x000000171c127224 */ /* 0x001fce00078e0212 */
.L_x_16444:
[----:B------:R-:W-:-:S13]  /*1c80*/  ISETP.GE.AND P6, PT, R19, 0x8, PT ;  /* 0x000000081300780c */ /* 0x000fda0003fc6270 */
[----:B------:R-:W-:Y:S05]  /*1c90*/  @!P6 BRA `(.L_x_16446) ;  /* 0x000000000084e947 */ /* 0x000fea0003800000 */
[----:B------:R-:W-:-:S03]  /*1ca0*/  UMOV UR9, 0xffffffff ;  /* 0xffffffff00097882 */ /* 0x000fc60000000000 */
[----:B------:R-:W-:Y:S05]  /*1cb0*/  BRA.DIV UR9, `(.L_x_16447) ;  /* 0x0000001209847947 */ /* 0x000fea000b800000 */
[----:B0---4-:R0:W4:Y:S02]  /*1cc0*/  SHFL.IDX PT, R21, R21, R0, 0x181f ;  /* 0x00181f0015157589 */ /* 0x01112400000e0000 */
.L_x_16474:
[----:B--2-4-:R-:W-:Y:S01]  /*1cd0*/  IMAD R18, R29, R21, R18 ;  /* 0x000000151d127224 */ /* 0x014fe200078e0212 */
[----:B------:R-:W-:Y:S06]  /*1ce0*/  BRA `(.L_x_16446) ;  /* 0x0000000000707947 */ /* 0x000fec0003800000 */
.L_x_16431:
        /* <DEDUP_REMOVED lines=28> */
.L_x_16446:
        /* <DEDUP_REMOVED lines=9> */
.L_x_16430:
[----:B------:R-:W-:Y:S05]  /*1f40*/  BSYNC B0 ;  /* 0x0000000000007941 */ /* 0x000fea0003800000 */
.L_x_16429:
[----:B------:R-:W-:Y:S01]  /*1f50*/  ISETP.NE.AND P6, PT, R47, RZ, PT ;  /* 0x000000ff2f00720c */ /* 0x000fe20003fc5270 */
[----:B------:R-:W-:-:S12]  /*1f60*/  VIADD R46, R46, 0x1 ;  /* 0x000000012e2e7836 */ /* 0x000fd80000000000 */
[----:B------:R-:W-:Y:S05]  /*1f70*/  @!P6 BRA `(.L_x_16449) ;  /* 0xfffffff000f4e947 */ /* 0x000fea000383ffff */
[----:B------:R-:W-:Y:S05]  /*1f80*/  BSYNC B1 ;  /* 0x0000000000017941 */ /* 0x000fea0003800000 */
.L_x_16420:
[----:B----4-:R4:W5:Y:S04]  /*1f90*/  LDL.128 R16, [R1] ;  /* 0x0000000001107983 */ /* 0x0109680000100c00 */
[----:B0-----:R4:W5:Y:S02]  /*1fa0*/  LDL.128 R4, [R1+0x10] ;  /* 0x0000100001047983 */ /* 0x0019640000100c00 */
.L_x_16419:
        /* <DEDUP_REMOVED lines=176> */
.L_x_16433:
[----:B------:R-:W-:Y:S01]  /*2ab0*/  BSSY B2, `(.L_x_16451) ;  /* 0x0000007000027945 */ /* 0x000fe20003800000 */
[----:B------:R-:W-:Y:S01]  /*2ac0*/  IMAD.MOV.U32 R22, RZ, RZ, R12 ;  /* 0x000000ffff167224 */ /* 0x000fe200078e000c */
[----:B------:R-:W-:Y:S01]  /*2ad0*/  MOV R20, 0xffffffff ;  /* 0xffffffff00147802 */ /* 0x000fe20000000f00 */
[----:B------:R-:W-:-:S07]  /*2ae0*/  IMAD.MOV.U32 R23, RZ, RZ, 0x181f ;  /* 0x0000181fff177424 */ /* 0x000fce00078e00ff */
[----:B-123--:R-:W-:Y:S05]  /*2af0*/  WARPSYNC.COLLECTIVE R20, `(.L_x_16452) ;  /* 0x0000000014087348 */ /* 0x00efea0003c00000 */
[----:B------:R0:W4:Y:S02]  /*2b00*/  SHFL.IDX P6, R23, R21, R22, R23 ;  /* 0x0000001615177389 */ /* 0x00012400000c0017 */
[----:B01234-:R-:W-:Y:S05]  /*2b10*/  ENDCOLLECTIVE ;  /* 0x000000000000791b */ /* 0x01ffea0003800000 */
.L_x_16452:
[----:B------:R-:W-:Y:S05]  /*2b20*/  BSYNC B2 ;  /* 0x0000000000027941 */ /* 0x000fea0003800000 */
.L_x_16451:
[----:B------:R-:W-:Y:S05]  /*2b30*/  BRA `(.L_x_16453) ;  /* 0xffffffec00bc7947 */ /* 0x000fea000383ffff */
.L_x_16435:
[----:B------:R-:W-:Y:S01]  /*2b40*/  BSSY B2, `(.L_x_16454) ;  /* 0x0000007000027945 */ /* 0x000fe20003800000 */
[----:B------:R-:W-:Y:S01]  /*2b50*/  IMAD.MOV.U32 R22, RZ, RZ, R11 ;  /* 0x000000ffff167224 */ /* 0x000fe200078e000b */
[----:B------:R-:W-:Y:S01]  /*2b60*/  MOV R20, 0xffffffff ;  /* 0xffffffff00147802 */ /* 0x000fe20000000f00 */
[----:B------:R-:W-:-:S07]  /*2b70*/  IMAD.MOV.U32 R23, RZ, RZ, 0x181f ;  /* 0x0000181fff177424 */ /* 0x000fce00078e00ff */
[----:B0123--:R-:W-:Y:S05]  /*2b80*/  WARPSYNC.COLLECTIVE R20, `(.L_x_16455) ;  /* 0x0000000014087348 */ /* 0x00ffea0003c00000 */
[----:B------:R4:W0:Y:S02]  /*2b90*/  SHFL.IDX P6, R23, R21, R22, R23 ;  /* 0x0000001615177389 */ /* 0x00082400000c0017 */
[----:B01234-:R-:W-:Y:S05]  /*2ba0*/  ENDCOLLECTIVE ;  /* 0x000000000000791b */ /* 0x01ffea0003800000 */
.L_x_16455:
[----:B------:R-:W-:Y:S05]  /*2bb0*/  BSYNC B2 ;  /* 0x0000000000027941 */ /* 0x000fea0003800000 */
.L_x_16454:
[----:B------:R-:W-:Y:S01]  /*2bc0*/  IMAD.MOV.U32 R20, RZ, RZ, R23 ;  /* 0x000000ffff147224 */ /* 0x000fe200078e0017 */
[----:B------:R-:W-:Y:S06]  /*2bd0*/  BRA `(.L_x_16456) ;  /* 0xffffffec00ac7947 */ /* 0x000fec000383ffff */
.L_x_16437:
[----:B------:R-:W-:Y:S01]  /*2be0*/  HFMA2 R23, -RZ, RZ, 0, 0.0020122528076171875 ;  /* 0x0000181fff177431 */ /* 0x000fe200000001ff */
[----:B------:R-:W-:Y:S01]  /*2bf0*/  BSSY B2, `(.L_x_16457) ;  /* 0x0000006000027945 */ /* 0x000fe20003800000 */
[----:B------:R-:W-:Y:S02]  /*2c00*/  IMAD.MOV.U32 R22, RZ, RZ, R10 ;  /* 0x000000ffff167224 */ /* 0x000fe400078e000a */
[----:B------:R-:W-:-:S07]  /*2c10*/  IMAD.MOV.U32 R20, RZ, RZ, -0x1 ;  /* 0xffffffffff147424 */ /* 0x000fce00078e00ff */
[----:B01234-:R-:W-:Y:S05]  /*2c20*/  WARPSYNC.COLLECTIVE R20, `(.L_x_16458) ;  /* 0x0000000014087348 */ /* 0x01ffea0003c00000 */
[----:B------:R0:W0:Y:S02]  /*2c30*/  SHFL.IDX P6, R23, R21, R22, R23 ;  /* 0x0000001615177389 */ /* 0x00002400000c0017 */
[----:B01234-:R-:W-:Y:S05]  /*2c40*/  ENDCOLLECTIVE ;  /* 0x000000000000791b */ /* 0x01ffea0003800000 */
.L_x_16458:
[----:B------:R-:W-:Y:S05]  /*2c50*/  BSYNC B2 ;  /* 0x0000000000027941 */ /* 0x000fea0003800000 */
.L_x_16457:
[----:B------:R-:W-:Y:S05]  /*2c60*/  BRA `(.L_x_16459) ;  /* 0xffffffec00a07947 */ /* 0x000fea000383ffff */
.L_x_16439:
[----:B------:R-:W-:Y:S01]  /*2c70*/  BSSY B2, `(.L_x_16460) ;  /* 0x0000007000027945 */ /* 0x000fe20003800000 */
[----:B------:R-:W-:Y:S01]  /*2c80*/  IMAD.MOV.U32 R22, RZ, RZ, R9 ;  /* 0x000000ffff167224 */ /* 0x000fe200078e0009 */
[----:B------:R-:W-:Y:S01]  /*2c90*/  MOV R23, 0x181f ;  /* 0x0000181f00177802 */ /* 0x000fe20000000f00 */
[----:B------:R-:W-:-:S07]  /*2ca0*/  IMAD.MOV.U32 R20, RZ, RZ, -0x1 ;  /* 0xffffffffff147424 */ /* 0x000fce00078e00ff */
[----:B01234-:R-:W-:Y:S05]  /*2cb0*/  WARPSYNC.COLLECTIVE R20, `(.L_x_16461) ;  /* 0x0000000014087348 */ /* 0x01ffea0003c00000 */
[----:B------:R0:W0:Y:S02]  /*2cc0*/  SHFL.IDX P6, R23, R21, R22, R23 ;  /* 0x0000001615177389 */ /* 0x00002400000c0017 */
[----:B01234-:R-:W-:Y:S05]  /*2cd0*/  ENDCOLLECTIVE ;  /* 0x000000000000791b */ /* 0x01ffea0003800000 */
.L_x_16461:
[----:B------:R-:W-:Y:S05]  /*2ce0*/  BSYNC B2 ;  /* 0x0000000000027941 */ /* 0x000fea0003800000 */
.L_x_16460:
[----:B------:R-:W-:Y:S01]  /*2cf0*/  IMAD.MOV.U32 R20, RZ, RZ, R23 ;  /* 0x000000ffff147224 */ /* 0x000fe200078e0017 */
[----:B------:R-:W-:Y:S06]  /*2d00*/  BRA `(.L_x_16462) ;  /* 0xffffffec00907947 */ /* 0x000fec000383ffff */
.L_x_16441:
[----:B------:R-:W-:Y:S01]  /*2d10*/  BSSY B2, `(.L_x_16463) ;  /* 0x0000007000027945 */ /* 0x000fe20003800000 */
[----:B------:R-:W-:Y:S01]  /*2d20*/  MOV R22, R8 ;  /* 0x0000000800167202 */ /* 0x000fe20000000f00 */
[----:B------:R-:W-:Y:S02]  /*2d30*/  IMAD.MOV.U32 R23, RZ, RZ, 0x181f ;  /* 0x0000181fff177424 */ /* 0x000fe400078e00ff */
[----:B------:R-:W-:-:S07]  /*2d40*/  IMAD.MOV.U32 R20, RZ, RZ, -0x1 ;  /* 0xffffffffff147424 */ /* 0x000fce00078e00ff */
[----:B01234-:R-:W-:Y:S05]  /*2d50*/  WARPSYNC.COLLECTIVE R20, `(.L_x_16464) ;  /* 0x0000000014087348 */ /* 0x01ffea0003c00000 */
[----:B------:R0:W0:Y:S02]  /*2d60*/  SHFL.IDX P6, R23, R21, R22, R23 ;  /* 0x0000001615177389 */ /* 0x00002400000c0017 */
[----:B01234-:R-:W-:Y:S05]  /*2d70*/  ENDCOLLECTIVE ;  /* 0x000000000000791b */ /* 0x01ffea0003800000 */
.L_x_16464:
[----:B------:R-:W-:Y:S05]  /*2d80*/  BSYNC B2 ;  /* 0x0000000000027941 */ /* 0x000fea0003800000 */
.L_x_16463:
[----:B------:R-:W-:Y:S05]  /*2d90*/  BRA `(.L_x_16465) ;  /* 0xffffffec00847947 */ /* 0x000fea000383ffff */
.L_x_16443:
[----:B------:R-:W-:Y:S01]  /*2da0*/  BSSY B2, `(.L_x_16466) ;  /* 0x0000007000027945 */ /* 0x000fe20003800000 */
[----:B------:R-:W-:Y:S01]  /*2db0*/  MOV R22, R3 ;  /* 0x0000000300167202 */ /* 0x000fe20000000f00 */
[----:B------:R-:W-:Y:S02]  /*2dc0*/  IMAD.MOV.U32 R23, RZ, RZ, 0x181f ;  /* 0x0000181fff177424 */ /* 0x000fe400078e00ff */
[----:B------:R-:W-:-:S07]  /*2dd0*/  IMAD.MOV.U32 R20, RZ, RZ, -0x1 ;  /* 0xffffffffff147424 */ /* 0x000fce00078e00ff */
[----:B01234-:R-:W-:Y:S05]  /*2de0*/  WARPSYNC.COLLECTIVE R20, `(.L_x_16467) ;  /* 0x0000000014087348 */ /* 0x01ffea0003c00000 */
[----:B------:R0:W0:Y:S02]  /*2df0*/  SHFL.IDX P6, R23, R21, R22, R23 ;  /* 0x0000001615177389 */ /* 0x00002400000c0017 */
[----:B01234-:R-:W-:Y:S05]  /*2e00*/  ENDCOLLECTIVE ;  /* 0x000000000000791b */ /* 0x01ffea0003800000 */
.L_x_16467:
[----:B------:R-:W-:Y:S05]  /*2e10*/  BSYNC B2 ;  /* 0x0000000000027941 */ /* 0x000fea0003800000 */
.L_x_16466:
[----:B------:R-:W-:Y:S01]  /*2e20*/  MOV R20, R23 ;  /* 0x0000001700147202 */ /* 0x000fe20000000f00 */
[----:B------:R-:W-:Y:S06]  /*2e30*/  BRA `(.L_x_16468) ;  /* 0xffffffec00747947 */ /* 0x000fec000383ffff */
.L_x_16445:
[----:B------:R-:W-:Y:S01]  /*2e40*/  BSSY B2, `(.L_x_16469) ;  /* 0x0000007000027945 */ /* 0x000fe20003800000 */
[----:B------:R-:W-:Y:S01]  /*2e50*/  IMAD.MOV.U32 R22, RZ, RZ, R2 ;  /* 0x000000ffff167224 */ /* 0x000fe200078e0002 */
[----:B------:R-:W-:Y:S01]  /*2e60*/  MOV R20, 0xffffffff ;  /* 0xffffffff00147802 */ /* 0x000fe20000000f00 */
[----:B------:R-:W-:-:S07]  /*2e70*/  IMAD.MOV.U32 R23, RZ, RZ, 0x181f ;  /* 0x0000181fff177424 */ /* 0x000fce00078e00ff */
[----:B01234-:R-:W-:Y:S05]  /*2e80*/  WARPSYNC.COLLECTIVE R20, `(.L_x_16470) ;  /* 0x0000000014087348 */ /* 0x01ffea0003c00000 */
[----:B------:R0:W0:Y:S02]  /*2e90*/  SHFL.IDX P6, R23, R21, R22, R23 ;  /* 0x0000001615177389 */ /* 0x00002400000c0017 */
[----:B01234-:R-:W-:Y:S05]  /*2ea0*/  ENDCOLLECTIVE ;  /* 0x000000000000791b */ /* 0x01ffea0003800000 */
.L_x_16470:
[----:B------:R-:W-:Y:S05]  /*2eb0*/  BSYNC B2 ;  /* 0x0000000000027941 */ /* 0x000fea0003800000 */
.L_x_16469:
[----:B------:R-:W-:Y:S05]  /*2ec0*/  BRA `(.L_x_16471) ;  /* 0xffffffec00687947 */ /* 0x000fea000383ffff */
.L_x_16447:
[----:B------:R-:W-:Y:S01]  /*2ed0*/  BSSY B2, `(.L_x_16472) ;  /* 0x0000007000027945 */ /* 0x000fe20003800000 */
[----:B------:R-:W-:Y:S01]  /*2ee0*/  IMAD.MOV.U32 R22, RZ, RZ, R0 ;  /* 0x000000ffff167224 */ /* 0x000fe200078e0000 */
[----:B------:R-:W-:Y:S01]  /*2ef0*/  MOV R20, 0xffffffff ;  /* 0xffffffff00147802 */ /* 0x000fe20000000f00 */
[----:B------:R-:W-:-:S07]  /*2f00*/  IMAD.MOV.U32 R23, RZ, RZ, 0x181f ;  /* 0x0000181fff177424 */ /* 0x000fce00078e00ff */
[----:B01234-:R-:W-:Y:S05]  /*2f10*/  WARPSYNC.COLLECTIVE R20, `(.L_x_16473) ;  /* 0x0000000014087348 */ /* 0x01ffea0003c00000 */
[----:B------:R0:W0:Y:S02]  /*2f20*/  SHFL.IDX P6, R23, R21, R22, R23 ;  /* 0x0000001615177389 */ /* 0x00002400000c0017 */
[----:B01234-:R-:W-:Y:S05]  /*2f30*/  ENDCOLLECTIVE ;  /* 0x000000000000791b */ /* 0x01ffea0003800000 */
.L_x_16473:
[----:B------:R-:W-:Y:S05]  /*2f40*/  BSYNC B2 ;  /* 0x0000000000027941 */ /* 0x000fea0003800000 */
.L_x_16472:
[----:B------:R-:W-:Y:S01]  /*2f50*/  IMAD.MOV.U32 R21, RZ, RZ, R23 ;  /* 0x000000ffff157224 */ /* 0x000fe200078e0017 */
[----:B------:R-:W-:Y:S06]  /*2f60*/  BRA `(.L_x_16474) ;  /* 0xffffffec00587947 */ /* 0x000fec000383ffff */
        .weak           $__internal_354_$__cuda_sm20_div_s16
        .type           $__internal_354_$__cuda_sm20_div_s16,@function
        .size           $__internal_354_$__cuda_sm20_div_s16,($__internal_355_$__cuda_sm20_div_u16 - $__internal_354_$__cuda_sm20_div_s16)
$__internal_354_$__cuda_sm20_div_s16:
        /* <DEDUP_REMOVED lines=26> */
[----:B------:R-:W-:Y:S10]  /*3110*/  RET.REL.NODEC R2 `(_Z9cuda_gemmIiLi128ELi2ELi1ELi1024ELi8ELi8ELi64ELi0ELi0EEviiiPT_S1_S1_iii) ;  /* 0xffffffcc02b87950 */ /* 0x000ff40003c3ffff */
        .weak           $__internal_355_$__cuda_sm20_div_u16
        .type           $__internal_355_$__cuda_sm20_div_u16,@function
        .size           $__internal_355_$__cuda_sm20_div_u16,(.L_x_38858 - $__internal_355_$__cuda_sm20_div_u16)
$__internal_355_$__cuda_sm20_div_u16:
        /* <DEDUP_REMOVED lines=18> */
[----:B------:R-:W-:Y:S06]  /*3240*/  RET.REL.NODEC R2 `(_Z9cuda_gemmIiLi128ELi2ELi1ELi1024ELi8ELi8ELi64ELi0ELi0EEviiiPT_S1_S1_iii) ;  /* 0xffffffcc026c7950 */ /* 0x000fec0003c3ffff */
.L_x_16475:
        /* <DEDUP_REMOVED lines=11> */
.L_x_38858:


//--------------------- .text._Z9cuda_gemmIiLi128ELi2ELi1ELi1024ELi4ELi4ELi64ELi1ELi1EEviiiPT_S1_S1_iii --------------------------
	.section	.text._Z9cuda_gemmIiLi128ELi2ELi1ELi1024ELi4ELi4ELi64ELi1ELi1EEviiiPT_S1_S1_iii,"ax",@progbits
	.align	128
        .global         _Z9cuda_gemmIiLi128ELi2ELi1ELi1024ELi4ELi4ELi64ELi1ELi1EEviiiPT_S1_S1_iii
        .type           _Z9cuda_gemmIiLi128ELi2ELi1ELi1024ELi4ELi4ELi64ELi1ELi1EEviiiPT_S1_S1_iii,@function
        .size           _Z9cuda_gemmIiLi128ELi2ELi1ELi1024ELi4ELi4ELi64ELi1ELi1EEviiiPT_S1_S1_iii,(.L_x_38859 - _Z9cuda_gemmIiLi128ELi2ELi1ELi1024ELi4ELi4ELi64ELi1ELi1EEviiiPT_S1_S1_iii)
        .other          _Z9cuda_gemmIiLi128ELi2ELi1ELi1024ELi4ELi4ELi64ELi1ELi1EEviiiPT_S1_S1_iii,@"STO_CUDA_ENTRY STV_DEFAULT"
_Z9cuda_gemmIiLi128ELi2ELi1ELi1024ELi4ELi4ELi64ELi1ELi1EEviiiPT_S1_S1_iii:
.text._Z9cuda_gemmIiLi128ELi2ELi1ELi1024ELi4ELi4ELi64ELi1ELi1EEviiiPT_S1_S1_iii:
        /* <DEDUP_REMOVED lines=12> */
.L_x_16478:
        /* <DEDUP_REMOVED lines=10> */
.L_x_16477:
[----:B------:R-:W-:Y:S05]  /*0160*/  BSYNC.RECONVERGENT B0 ;  /* 0x0000000000007941 */ /* 0x000fea0003800200 */
.L_x_16476:
        /* <DEDUP_REMOVED lines=20> */
[----:B0-----:R-:W-:Y:S05]  /*02b0*/  CALL.REL.NOINC `($__internal_356_$__cuda_sm20_div_u16) ;  /* 0x00000008009c7944 */ /* 0x001fea0003c00000 */
        /* <DEDUP_REMOVED lines=16> */
.L_x_16484:
        /* <DEDUP_REMOVED lines=29> */
.L_x_16480:
[----:B------:R-:W-:Y:S05]  /*0590*/  BSYNC.RECONVERGENT B0 ;  /* 0x0000000000007941 */ /* 0x000fea0003800200 */
.L_x_16479:
        /* <DEDUP_REMOVED lines=11> */
.L_x_16483:
        /* <DEDUP_REMOVED lines=25> */
.L_x_16482:
[----:B------:R-:W-:Y:S05]  /*07e0*/  BSYNC.RECONVERGENT B0 ;  /* 0x0000000000007941 */ /* 0x000fea0003800200 */
.L_x_16481:
        /* <DEDUP_REMOVED lines=84> */
        .weak           $__internal_356_$__cuda_sm20_div_u16
        .type           $__internal_356_$__cuda_sm20_div_u16,@function
        .size           $__internal_356_$__cuda_sm20_div_u16,(.L_x_38859 - $__internal_356_$__cuda_sm20_div_u16)
$__internal_356_$__cuda_sm20_div_u16:
        /* <DEDUP_REMOVED lines=17> */
[----:B------:R-:W-:Y:S06]  /*0e40*/  RET.REL.NODEC R8 `(_Z9cuda_gemmIiLi128ELi2ELi1ELi1024ELi4ELi4ELi64ELi1ELi1EEviiiPT_S1_S1_iii) ;  /* 0xfffffff0086c7950 */ /* 0x000fec0003c3ffff */
.L_x_16485:
        /* <DEDUP_REMOVED lines=11> */
.L_x_38859:


//--------------------- .text._Z9cuda_gemmIiLi128ELi2ELi1ELi1024ELi4ELi4ELi64ELi1ELi0EEviiiPT_S1_S1_iii --------------------------
	.section	.text._Z9cuda_gemmIiLi128ELi2ELi1ELi1024ELi4ELi4ELi64ELi1ELi0EEviiiPT_S1_S1_iii,"ax",@progbits
	.align	128
        .global         _Z9cuda_gemmIiLi128ELi2ELi1ELi1024ELi4ELi4ELi64ELi1ELi0EEviiiPT_S1_S1_iii
        .type           _Z9cuda_gemmIiLi128ELi2ELi1ELi1024ELi4ELi4ELi64ELi1ELi0EEviiiPT_S1_S1_iii,@function
        .size           _Z9cuda_gemmIiLi128ELi2ELi1ELi1024ELi4ELi4ELi64ELi1ELi0EEviiiPT_S1_S1_iii,(.L_x_38861 - _Z9cuda_gemmIiLi128ELi2ELi1ELi1024ELi4ELi4ELi64ELi1ELi0EEviiiPT_S1_S1_iii)
        .other          _Z9cuda_gemmIiLi128ELi2ELi1ELi1024ELi4ELi4ELi64ELi1ELi0EEviiiPT_S1_S1_iii,@"STO_CUDA_ENTRY STV_DEFAULT"
_Z9cuda_gemmIiLi128ELi2ELi1ELi1024ELi4ELi4ELi64ELi1ELi0EEviiiPT_S1_S1_iii:
.text._Z9cuda_gemmIiLi128ELi2ELi1ELi1024ELi4ELi4ELi64ELi1ELi0EEviiiPT_S1_S1_iii:
        /* <DEDUP_REMOVED lines=60> */
.L_x_16488:
        /* <DEDUP_REMOVED lines=25> */
.L_x_16487:
[----:B------:R-:W-:Y:S05]  /*0550*/  BSYNC.RECONVERGENT B0 ;  /* 0x0000000000007941 */ /* 0x000fea0003800200 */
.L_x_16486:
[----:B------:R-:W-:Y:S01]  /*0560*/  IMAD.MOV.U32 R4, RZ, RZ, 0x80 ;  /* 0x00000080ff047424 */ /* 0x000fe200078e00ff */
[----:B------:R-:W-:Y:S01]  /*0570*/  MOV R6, 0x5a0 ;  /* 0x000005a000067802 */ /* 0x000fe20000000f00 */
[----:B------:R-:W-:-:S07]  /*0580*/  IMAD.MOV.U32 R33, RZ, RZ, R0 ;  /* 0x000000ffff217224 */ /* 0x000fce00078e0000 */
[----:B0-----:R-:W-:Y:S05]  /*0590*/  CALL.REL.NOINC `($__internal_357_$__cuda_sm20_div_s16) ;  /* 0x0000001c00a87944 */ /* 0x001fea0003c00000 */
[----:B------:R-:W-:Y:S02]  /*05a0*/  PRMT R33, R4, 0x9910, RZ ;  /* 0x0000991004217816 */ /* 0x000fe400000000ff */
[----:B------:R-:W-:Y:S02]  /*05b0*/  MOV R4, 0x4 ;  /* 0x0000000400047802 */ /* 0x000fe40000000f00 */
[----:B------:R-:W-:-:S07]  /*05c0*/  MOV R6, 0x5e0 ;  /* 0x000005e000067802 */ /* 0x000fce0000000f00 */
[----:B------:R-:W-:Y:S05]  /*05d0*/  CALL.REL.NOINC `($__internal_357_$__cuda_sm20_div_s16) ;  /* 0x0000001c00987944 */ /* 0x000fea0003c00000 */
        /* <DEDUP_REMOVED lines=42> */
[----:B------:R-:W-:Y:S05]  /*0880*/  CALL.REL.NOINC `($__internal_358_$__cuda_sm20_div_u16) ;  /* 0x0000001c00507944 */ /* 0x000fea0003c00000 */
        /* <DEDUP_REMOVED lines=55> */
.L_x_16512:
        /* <DEDUP_REMOVED lines=40> */
.L_x_16490:
[----:B------:R-:W-:Y:S05]  /*0e80*/  BSYNC.RECONVERGENT B0 ;  /* 0x0000000000007941 */ /* 0x000fea0003800200 */
.L_x_16489:
        /* <DEDUP_REMOVED lines=14> */
.L_x_16493:
        /* <DEDUP_REMOVED lines=34> */
.L_x_16492:
[----:B------:R-:W-:Y:S05]  /*1190*/  BSYNC.RECONVERGENT B0 ;  /* 0x0000000000007941 */ /* 0x000fea0003800200 */
.L_x_16491:
        /* <DEDUP_REMOVED lines=10> */
.L_x_16511:
        /* <DEDUP_REMOVED lines=20> */
.L_x_16496:
        /* <DEDUP_REMOVED lines=8> */
.L_x_16497:
        /* <DEDUP_REMOVED lines=8> */
.L_x_16498:
        /* <DEDUP_REMOVED lines=8> */
.L_x_16499:
        /* <DEDUP_REMOVED lines=9> */
.L_x_16510:
        /* <DEDUP_REMOVED lines=9> */
.L_x_16515:
[----:B-12---:R-:W-:Y:S01]  /*1620*/  IMAD R14, R10, R15, RZ ;  /* 0x0000000f0a0e7224 */ /* 0x006fe200078e02ff */
[----:B------:R-:W-:Y:S06]  /*1630*/  @!P2 BRA `(.L_x_16504) ;  /* 0x000000000010a947 */ /* 0x000fec0003800000 */
[----:B------:R-:W-:-:S03]  /*1640*/  UMOV UR6, 0xffffffff ;  /* 0xffffffff00067882 */ /* 0x000fc60000000000 */
[----:B------:R-:W-:Y:S05]  /*1650*/  BRA.DIV UR6, `(.L_x_16505) ;  /* 0x0000000e060c7947 */ /* 0x000fea000b800000 */
[----:B------:R1:W2:Y:S02]  /*1660*/  SHFL.IDX PT, R15, R16, R27, 0x1c1f ;  /* 0x001c1f1b100f7589 */ /* 0x0002a400000e0000 */
.L_x_16518:
[----:B--23--:R-:W-:-:S07]  /*1670*/  IMAD R14, R11, R15, R14 ;  /* 0x0000000f0b0e7224 */ /* 0x00cfce00078e020e */
.L_x_16504:
[----:B------:R-:W-:-:S13]  /*1680*/  ISETP.GE.AND P2, PT, R17, 0x3, PT ;  /* 0x000000031100780c */ /* 0x000fda0003f46270 */
[----:B------:R-:W-:Y:S05]  /*1690*/  @!P2 BRA `(.L_x_16506) ;  /* 0x000000000010a947 */ /* 0x000fea0003800000 */
[----:B------:R-:W-:-:S03]  /*16a0*/  UMOV UR6, 0xffffffff ;  /* 0xffffffff00067882 */ /* 0x000fc60000000000 */
[----:B------:R-:W-:Y:S05]  /*16b0*/  BRA.DIV UR6, `(.L_x_16507) ;  /* 0x0000000e06187947 */ /* 0x000fea000b800000 */
[----:B------:R2:W4:Y:S02]  /*16c0*/  SHFL.IDX PT, R15, R16, R26, 0x1c1f ;  /* 0x001c1f1a100f7589 */ /* 0x00052400000e0000 */
.L_x_16521:
[----:B----4-:R-:W-:-:S07]  /*16d0*/  IMAD R14, R24, R15, R14 ;  /* 0x0000000f180e7224 */ /* 0x010fce00078e020e */
.L_x_16506:
[----:B------:R-:W-:-:S13]  /*16e0*/  ISETP.GE.AND P2, PT, R17, 0x4, PT ;  /* 0x000000041100780c */ /* 0x000fda0003f46270 */
[----:B------:R-:W-:Y:S05]  /*16f0*/  @!P2 BRA `(.L_x_16508) ;  /* 0x00000000005ca947 */ /* 0x000fea0003800000 */
[----:B------:R-:W-:-:S03]  /*1700*/  UMOV UR6, 0xffffffff ;  /* 0xffffffff00067882 */ /* 0x000fc60000000000 */
[----:B------:R-:W-:Y:S05]  /*1710*/  BRA.DIV UR6, `(.L_x_16509) ;  /* 0x0000000e06247947 */ /* 0x000fea000b800000 */
[----:B------:R4:W0:Y:S02]  /*1720*/  SHFL.IDX PT, R15, R16, R3, 0x1c1f ;  /* 0x001c1f03100f7589 */ /* 0x00082400000e0000 */
.L_x_16524:
[----:B0-----:R-:W-:Y:S01]  /*1730*/  IMAD R14, R25, R15, R14 ;  /* 0x0000000f190e7224 */ /* 0x001fe200078e020e */
[----:B------:R-:W-:Y:S06]  /*1740*/  BRA `(.L_x_16508) ;  /* 0x0000000000487947 */ /* 0x000fec0003800000 */
.L_x_16502:
        /* <DEDUP_REMOVED lines=18> */
.L_x_16508:
        /* <DEDUP_REMOVED lines=9> */
.L_x_16501:
[----:B------:R-:W-:Y:S05]  /*1900*/  BSYNC B0 ;  /* 0x0000000000007941 */ /* 0x000fea0003800000 */
.L_x_16500:
[----:B------:R-:W-:Y:S01]  /*1910*/  VIADD R5, R5, 0x1 ;  /* 0x0000000105057836 */ /* 0x000fe20000000000 */
[----:B------:R-:W-:Y:S06]  /*1920*/  @!P0 BRA `(.L_x_16511) ;  /* 0xfffffff800448947 */ /* 0x000fec000383ffff */
[----:B------:R-:W-:Y:S05]  /*1930*/  BSYNC B1 ;  /* 0x0000000000017941 */ /* 0x000fea0003800000 */
.L_x_16495:
[----:B0-----:R0:W5:Y:S04]  /*1940*/  LDL.128 R12, [R1] ;  /* 0x00000000010c7983 */ /* 0x0011680000100c00 */
[----:B--2-4-:R0:W5:Y:S02]  /*1950*/  LDL.128 R4, [R1+0x10] ;  /* 0x0000100001047983 */ /* 0x0141640000100c00 */
.L_x_16494:
        /* <DEDUP_REMOVED lines=138> */
.L_x_16503:
[----:B------:R-:W-:Y:S01]  /*2200*/  BSSY B2, `(.L_x_16513) ;  /* 0x0000007000027945 */ /* 0x000fe20003800000 */
[----:B------:R-:W-:Y:S01]  /*2210*/  MOV R18, R28 ;  /* 0x0000001c00127202 */ /* 0x000fe20000000f00 */
[----:B------:R-:W-:Y:S02]  /*2220*/  IMAD.MOV.U32 R19, RZ, RZ, 0x1c1f ;  /* 0x00001c1fff137424 */ /* 0x000fe400078e00ff */
[----:B------:R-:W-:-:S07]  /*2230*/  IMAD.MOV.U32 R15, RZ, RZ, -0x1 ;  /* 0xffffffffff0f7424 */ /* 0x000fce00078e00ff */
[----:B-1-3--:R-:W-:Y:S05]  /*2240*/  WARPSYNC.COLLECTIVE R15, `(.L_x_16514) ;  /* 0x000000000f087348 */ /* 0x00afea0003c00000 */
[----:B------:R0:W2:Y:S02]  /*2250*/  SHFL.IDX P3, R15, R16, R18, R19 ;  /* 0x00000012100f7389 */ /* 0x0000a40000060013 */
[----:B0123--:R-:W-:Y:S05]  /*2260*/  ENDCOLLECTIVE ;  /* 0x000000000000791b */ /* 0x00ffea0003800000 */
.L_x_16514:
[----:B------:R-:W-:Y:S05]  /*2270*/  BSYNC B2 ;  /* 0x0000000000027941 */ /* 0x000fea0003800000 */
.L_x_16513:
[----:B------:R-:W-:Y:S05]  /*2280*/  BRA `(.L_x_16515) ;  /* 0xfffffff000e47947 */ /* 0x000fea000383ffff */
.L_x_16505:
[----:B------:R-:W-:Y:S01]  /*2290*/  BSSY B2, `(.L_x_16516) ;  /* 0x0000007000027945 */ /* 0x000fe20003800000 */
[----:B------:R-:W-:Y:S01]  /*22a0*/  MOV R18, R27 ;  /* 0x0000001b00127202 */ /* 0x000fe20000000f00 */
[----:B------:R-:W-:Y:S02]  /*22b0*/  IMAD.MOV.U32 R19, RZ, RZ, 0x1c1f ;  /* 0x00001c1fff137424 */ /* 0x000fe400078e00ff */
[----:B------:R-:W-:-:S07]  /*22c0*/  IMAD.MOV.U32 R15, RZ, RZ, -0x1 ;  /* 0xffffffffff0f7424 */ /* 0x000fce00078e00ff */
[----:B0--3--:R-:W-:Y:S05]  /*22d0*/  WARPSYNC.COLLECTIVE R15, `(.L_x_16517) ;  /* 0x000000000f087348 */ /* 0x009fea0003c00000 */
[----:B------:R1:W2:Y:S02]  /*22e0*/  SHFL.IDX P3, R15, R16, R18, R19 ;  /* 0x00000012100f7389 */ /* 0x0002a40000060013 */
[----:B0123--:R-:W-:Y:S05]  /*22f0*/  ENDCOLLECTIVE ;  /* 0x000000000000791b */ /* 0x00ffea0003800000 */
.L_x_16517:
[----:B------:R-:W-:Y:S05]  /*2300*/  BSYNC B2 ;  /* 0x0000000000027941 */ /* 0x000fea0003800000 */
.L_x_16516:
[----:B------:R-:W-:Y:S05]  /*2310*/  BRA `(.L_x_16518) ;  /* 0xfffffff000d47947 */ /* 0x000fea000383ffff */
.L_x_16507:
[----:B------:R-:W-:Y:S01]  /*2320*/  BSSY B2, `(.L_x_16519) ;  /* 0x0000007000027945 */ /* 0x000fe20003800000 */
[----:B------:R-:W-:Y:S01]  /*2330*/  MOV R18, R26 ;  /* 0x0000001a00127202 */ /* 0x000fe20000000f00 */
[----:B------:R-:W-:Y:S02]  /*2340*/  IMAD.MOV.U32 R19, RZ, RZ, 0x1c1f ;  /* 0x00001c1fff137424 */ /* 0x000fe400078e00ff */
[----:B------:R-:W-:-:S07]  /*2350*/  IMAD.MOV.U32 R15, RZ, RZ, -0x1 ;  /* 0xffffffffff0f7424 */ /* 0x000fce00078e00ff */
[----:B01-3--:R-:W-:Y:S05]  /*2360*/  WARPSYNC.COLLECTIVE R15, `(.L_x_16520) ;  /* 0x000000000f087348 */ /* 0x00bfea0003c00000 */
[----:B------:R2:W4:Y:S02]  /*2370*/  SHFL.IDX P3, R15, R16, R18, R19 ;  /* 0x00000012100f7389 */ /* 0x0005240000060013 */
[----:B01234-:R-:W-:Y:S05]  /*2380*/  ENDCOLLECTIVE ;  /* 0x000000000000791b */ /* 0x01ffea0003800000 */
.L_x_16520:
[----:B------:R-:W-:Y:S05]  /*2390*/  BSYNC B2 ;  /* 0x0000000000027941 */ /* 0x000fea0003800000 */
.L_x_16519:
[----:B------:R-:W-:Y:S05]  /*23a0*/  BRA `(.L_x_16521) ;  /* 0xfffffff000c87947 */ /* 0x000fea000383ffff */
.L_x_16509:
[----:B------:R-:W-:Y:S01]  /*23b0*/  BSSY B2, `(.L_x_16522) ;  /* 0x0000007000027945 */ /* 0x000fe20003800000 */
[----:B------:R-:W-:Y:S01]  /*23c0*/  MOV R18, R3 ;  /* 0x0000000300127202 */ /* 0x000fe20000000f00 */
[----:B------:R-:W-:Y:S02]  /*23d0*/  IMAD.MOV.U32 R19, RZ, RZ, 0x1c1f ;  /* 0x00001c1fff137424 */ /* 0x000fe400078e00ff */
[----:B------:R-:W-:-:S07]  /*23e0*/  IMAD.MOV.U32 R15, RZ, RZ, -0x1 ;  /* 0xffffffffff0f7424 */ /* 0x000fce00078e00ff */
[----:B0123--:R-:W-:Y:S05]  /*23f0*/  WARPSYNC.COLLECTIVE R15, `(.L_x_16523) ;  /* 0x000000000f087348 */ /* 0x00ffea0003c00000 */
[----:B------:R4:W0:Y:S02]  /*2400*/  SHFL.IDX P3, R15, R16, R18, R19 ;  /* 0x00000012100f7389 */ /* 0x0008240000060013 */
[----:B01234-:R-:W-:Y:S05]  /*2410*/  ENDCOLLECTIVE ;  /* 0x000000000000791b */ /* 0x01ffea0003800000 */
.L_x_16523:
[----:B------:R-:W-:Y:S05]  /*2420*/  BSYNC B2 ;  /* 0x0000000000027941 */ /* 0x000fea0003800000 */
.L_x_16522:
[----:B------:R-:W-:Y:S05]  /*2430*/  BRA `(.L_x_16524) ;  /* 0xfffffff000bc7947 */ /* 0x000fea000383ffff */
        .weak           $__internal_357_$__cuda_sm20_div_s16
        .type           $__internal_357_$__cuda_sm20_div_s16,@function
        .size           $__internal_357_$__cuda_sm20_div_s16,($__internal_358_$__cuda_sm20_div_u16 - $__internal_357_$__cuda_sm20_div_s16)
$__internal_357_$__cuda_sm20_div_s16:
        /* <DEDUP_REMOVED lines=24> */
[----:B------:R-:W-:Y:S05]  /*25c0*/  RET.REL.NODEC R2 `(_Z9cuda_gemmIiLi128ELi2ELi1ELi1024ELi4ELi4ELi64ELi1ELi0EEviiiPT_S1_S1_iii) ;  /* 0xffffffd8028c7950 */ /* 0x000fea0003c3ffff */
        .weak           $__internal_358_$__cuda_sm20_div_u16
        .type           $__internal_358_$__cuda_sm20_div_u16,@function
        .size           $__internal_358_$__cuda_sm20_div_u16,(.L_x_38861 - $__internal_358_$__cuda_sm20_div_u16)
$__internal_358_$__cuda_sm20_div_u16:
        /* <DEDUP_REMOVED lines=18> */
[----:B------:R-:W-:Y:S06]  /*26f0*/  RET.REL.NODEC R6 `(_Z9cuda_gemmIiLi128ELi2ELi1ELi1024ELi4ELi4ELi64ELi1ELi0EEviiiPT_S1_S1_iii) ;  /* 0xffffffd806407950 */ /* 0x000fec0003c3ffff */
.L_x_16525:
        /* <DEDUP_REMOVED lines=16> */
.L_x_38861:


//--------------------- .text._Z9cuda_gemmIiLi128ELi2ELi1ELi1024ELi4ELi4ELi64ELi0ELi1EEviiiPT_S1_S1_iii --------------------------
	.section	.text._Z9cuda_gemmIiLi128ELi2ELi1ELi1024ELi4ELi4ELi64ELi0ELi1EEviiiPT_S1_S1_iii,"ax",@progbits
	.align	128
        .global         _Z9cuda_gemmIiLi128ELi2ELi1ELi1024ELi4ELi4ELi64ELi0ELi1EEviiiPT_S1_S1_iii
        .type           _Z9cuda_gemmIiLi128ELi2ELi1ELi1024ELi4ELi4ELi64ELi0ELi1EEviiiPT_S1_S1_iii,@function
        .size           _Z9cuda_gemmIiLi128ELi2ELi1ELi1024ELi4ELi4ELi64ELi0ELi1EEviiiPT_S1_S1_iii,(.L_x_38862 - _Z9cuda_gemmIiLi128ELi2ELi1ELi1024ELi4ELi4ELi64ELi0ELi1EEviiiPT_S1_S1_iii)
        .other          _Z9cuda_gemmIiLi128ELi2ELi1ELi1024ELi4ELi4ELi64ELi0ELi1EEviiiPT_S1_S1_iii,@"STO_CUDA_ENTRY STV_DEFAULT"
_Z9cuda_gemmIiLi128ELi2ELi1ELi1024ELi4ELi4ELi64ELi0ELi1EEviiiPT_S1_S1_iii:
.text._Z9cuda_gemmIiLi128ELi2ELi1ELi1024ELi4ELi4ELi64ELi0ELi1EEviiiPT_S1_S1_iii:
        /* <DEDUP_REMOVED lines=12> */
.L_x_16528:
        /* <DEDUP_REMOVED lines=10> */
.L_x_16527:
[----:B------:R-:W-:Y:S05]  /*0160*/  BSYNC.RECONVERGENT B0 ;  /* 0x0000000000007941 */ /* 0x000fea0003800200 */
.L_x_16526:
        /* <DEDUP_REMOVED lines=22> */
[----:B0-----:R-:W-:Y:S05]  /*02d0*/  CALL.REL.NOINC `($__internal_359_$__cuda_sm20_div_u16) ;  /* 0x0000000c002c7944 */ /* 0x001fea0003c00000 */
        /* <DEDUP_REMOVED lines=14> */
.L_x_16534:
        /* <DEDUP_REMOVED lines=36> */
.L_x_16530:
[----:B------:R-:W-:Y:S05]  /*0600*/  BSYNC.RECONVERGENT B0 ;  /* 0x0000000000007941 */ /* 0x000fea0003800200 */
.L_x_16529:
        /* <DEDUP_REMOVED lines=17> */
.L_x_16533:
        /* <DEDUP_REMOVED lines=34> */
.L_x_16532:
[----:B------:R-:W-:Y:S05]  /*0940*/  BSYNC.RECONVERGENT B0 ;  /* 0x0000000000007941 */ /* 0x000fea0003800200 */
.L_x_16531:
        /* <DEDUP_REMOVED lines=100> */
        .weak           $__internal_359_$__cuda_sm20_div_u16
        .type           $__internal_359_$__cuda_sm20_div_u16,@function
        .size           $__internal_359_$__cuda_sm20_div_u16,(.L_x_38862 - $__internal_359_$__cuda_sm20_div_u16)
$__internal_359_$__cuda_sm20_div_u16:
        /* <DEDUP_REMOVED lines=17> */
[----:B------:R-:W-:Y:S06]  /*10a0*/  RET.REL.NODEC R4 `(_Z9cuda_gemmIiLi128ELi2ELi1ELi1024ELi4ELi4ELi64ELi0ELi1EEviiiPT_S1_S1_iii) ;  /* 0xffffffec04d47950 */ /* 0x000fec0003c3ffff */
.L_x_16535:
        /* <DEDUP_REMOVED lines=13> */
.L_x_38862:


//--------------------- .text._Z9cuda_gemmIiLi128ELi2ELi1ELi1024ELi4ELi4ELi64ELi0ELi0EEviiiPT_S1_S1_iii --------------------------
	.section	.text._Z9cuda_gemmIiLi128ELi2ELi1ELi1024ELi4ELi4ELi64ELi0ELi0EEviiiPT_S1_S1_iii,"ax",@progbits
	.align	128
        .global         _Z9cuda_gemmIiLi128ELi2ELi1ELi1024ELi4ELi4ELi64ELi0ELi0EEviiiPT_S1_S1_iii
        .type           _Z9cuda_gemmIiLi128ELi2ELi1ELi1024ELi4ELi4ELi64ELi0ELi0EEviiiPT_S1_S1_iii,@function
        .size           _Z9cuda_gemmIiLi128ELi2ELi1ELi1024ELi4ELi4ELi64ELi0ELi0EEviiiPT_S1_S1_iii,(.L_x_38864 - _Z9cuda_gemmIiLi128ELi2ELi1ELi1024ELi4ELi4ELi64ELi0ELi0EEviiiPT_S1_S1_iii)
        .other          _Z9cuda_gemmIiLi128ELi2ELi1ELi1024ELi4ELi4ELi64ELi0ELi0EEviiiPT_S1_S1_iii,@"STO_CUDA_ENTRY STV_DEFAULT"
_Z9cuda_gemmIiLi128ELi2ELi1ELi1024ELi4ELi4ELi64ELi0ELi0EEviiiPT_S1_S1_iii:
.text._Z9cuda_gemmIiLi128ELi2ELi1ELi1024ELi4ELi4ELi64ELi0ELi0EEviiiPT_S1_S1_iii:
        /* <DEDUP_REMOVED lines=60> */
.L_x_16538:
        /* <DEDUP_REMOVED lines=25> */
.L_x_16537:
[----:B------:R-:W-:Y:S05]  /*0550*/  BSYNC.RECONVERGENT B0 ;  /* 0x0000000000007941 */ /* 0x000fea0003800200 */
.L_x_16536:
[----:B------:R-:W-:Y:S01]  /*0560*/  IMAD.MOV.U32 R4, RZ, RZ, 0x80 ;  /* 0x00000080ff047424 */ /* 0x000fe200078e00ff */
[----:B------:R-:W-:Y:S02]  /*0570*/  MOV R5, R0 ;  /* 0x0000000000057202 */ /* 0x000fe40000000f00 */
[----:B------:R-:W-:-:S07]  /*0580*/  MOV R6, 0x5a0 ;  /* 0x000005a000067802 */ /* 0x000fce0000000f00 */
[----:B0-----:R-:W-:Y:S05]  /*0590*/  CALL.REL.NOINC `($__internal_360_$__cuda_sm20_div_s16) ;  /* 0x0000002000047944 */ /* 0x001fea0003c00000 */
[----:B------:R-:W-:Y:S01]  /*05a0*/  UPRMT UR4, UR8, 0x9910, URZ ;  /* 0x0000991008047896 */ /* 0x000fe200080000ff */
[----:B------:R-:W-:Y:S01]  /*05b0*/  IMAD.MOV.U32 R4, RZ, RZ, 0x4 ;  /* 0x00000004ff047424 */ /* 0x000fe200078e00ff */
[----:B------:R-:W-:-:S04]  /*05c0*/  MOV R6, 0x600 ;  /* 0x0000060000067802 */ /* 0x000fc80000000f00 */
[----:B------:R-:W-:Y:S01]  /*05d0*/  IMAD.U32 R5, RZ, RZ, UR4 ;  /* 0x00000004ff057e24 */ /* 0x000fe2000f8e00ff */
[----:B------:R-:W-:-:S06]  /*05e0*/  UMOV UR4, UR8 ;  /* 0x0000000800047c82 */ /* 0x000fcc0008000000 */
[----:B------:R-:W-:Y:S05]  /*05f0*/  CALL.REL.NOINC `($__internal_360_$__cuda_sm20_div_s16) ;  /* 0x0000001c00ec7944 */ /* 0x000fea0003c00000 */
        /* <DEDUP_REMOVED lines=43> */
[----:B------:R-:W-:Y:S05]  /*08b0*/  CALL.REL.NOINC `($__internal_361_$__cuda_sm20_div_u16) ;  /* 0x0000001c00a87944 */ /* 0x000fea0003c00000 */
        /* <DEDUP_REMOVED lines=31> */
.L_x_16562:
        /* <DEDUP_REMOVED lines=42> */
.L_x_16540:
[----:B------:R-:W-:Y:S05]  /*0d50*/  BSYNC.RECONVERGENT B0 ;  /* 0x0000000000007941 */ /* 0x000fea0003800200 */
.L_x_16539:
        /* <DEDUP_REMOVED lines=17> */
.L_x_16543:
        /* <DEDUP_REMOVED lines=33> */
.L_x_16542:
[----:B------:R-:W-:Y:S05]  /*1080*/  BSYNC.RECONVERGENT B0 ;  /* 0x0000000000007941 */ /* 0x000fea0003800200 */
.L_x_16541:
        /* <DEDUP_REMOVED lines=10> */
.L_x_16561:
        /* <DEDUP_REMOVED lines=17> */
.L_x_16546:
        /* <DEDUP_REMOVED lines=8> */
.L_x_16547:
        /* <DEDUP_REMOVED lines=8> */
.L_x_16548:
        /* <DEDUP_REMOVED lines=8> */
.L_x_16549:
        /* <DEDUP_REMOVED lines=9> */
.L_x_16560:
        /* <DEDUP_REMOVED lines=9> */
.L_x_16565:
[----:B-12---:R-:W-:Y:S01]  /*14e0*/  IMAD R14, R10, R13, RZ ;  /* 0x0000000d0a0e7224 */ /* 0x006fe200078e02ff */
[----:B------:R-:W-:Y:S06]  /*14f0*/  @!P2 BRA `(.L_x_16554) ;  /* 0x000000000010a947 */ /* 0x000fec0003800000 */
[----:B------:R-:W-:-:S03]  /*1500*/  UMOV UR8, 0xffffffff ;  /* 0xffffffff00087882 */ /* 0x000fc60000000000 */
[----:B------:R-:W-:Y:S05]  /*1510*/  BRA.DIV UR8, `(.L_x_16555) ;  /* 0x0000000e08b87947 */ /* 0x000fea000b800000 */
[----:B------:R1:W2:Y:S02]  /*1520*/  SHFL.IDX PT, R13, R15, R3, 0x1c1f ;  /* 0x001c1f030f0d7589 */ /* 0x0002a400000e0000 */
.L_x_16568:
[----:B--23--:R-:W-:-:S07]  /*1530*/  IMAD R14, R11, R13, R14 ;  /* 0x0000000d0b0e7224 */ /* 0x00cfce00078e020e */
.L_x_16554:
[----:B------:R-:W-:-:S13]  /*1540*/  ISETP.GE.AND P2, PT, R16, 0x3, PT ;  /* 0x000000031000780c */ /* 0x000fda0003f46270 */
[----:B------:R-:W-:Y:S05]  /*1550*/  @!P2 BRA `(.L_x_16556) ;  /* 0x000000000010a947 */ /* 0x000fea0003800000 */
[----:B------:R-:W-:-:S03]  /*1560*/  UMOV UR8, 0xffffffff ;  /* 0xffffffff00087882 */ /* 0x000fc60000000000 */
[----:B------:R-:W-:Y:S05]  /*1570*/  BRA.DIV UR8, `(.L_x_16557) ;  /* 0x0000000e08c47947 */ /* 0x000fea000b800000 */
[----:B------:R2:W4:Y:S02]  /*1580*/  SHFL.IDX PT, R13, R15, R2, 0x1c1f ;  /* 0x001c1f020f0d7589 */ /* 0x00052400000e0000 */
.L_x_16571:
[----:B----4-:R-:W-:-:S07]  /*1590*/  IMAD R14, R24, R13, R14 ;  /* 0x0000000d180e7224 */ /* 0x010fce00078e020e */
.L_x_16556:
[----:B------:R-:W-:-:S13]  /*15a0*/  ISETP.GE.AND P2, PT, R16, 0x4, PT ;  /* 0x000000041000780c */ /* 0x000fda0003f46270 */
[----:B------:R-:W-:Y:S05]  /*15b0*/  @!P2 BRA `(.L_x_16558) ;  /* 0x00000000005ca947 */ /* 0x000fea0003800000 */
[----:B------:R-:W-:-:S03]  /*15c0*/  UMOV UR8, 0xffffffff ;  /* 0xffffffff00087882 */ /* 0x000fc60000000000 */
[----:B------:R-:W-:Y:S05]  /*15d0*/  BRA.DIV UR8, `(.L_x_16559) ;  /* 0x0000000e08d07947 */ /* 0x000fea000b800000 */
[----:B------:R4:W0:Y:S02]  /*15e0*/  SHFL.IDX PT, R13, R15, R0, 0x1c1f ;  /* 0x001c1f000f0d7589 */ /* 0x00082400000e0000 */
.L_x_16574:
[----:B0-----:R-:W-:Y:S01]  /*15f0*/  IMAD R14, R25, R13, R14 ;  /* 0x0000000d190e7224 */ /* 0x001fe200078e020e */
[----:B------:R-:W-:Y:S06]  /*1600*/  BRA `(.L_x_16558) ;  /* 0x0000000000487947 */ /* 0x000fec0003800000 */
.L_x_16552:
        /* <DEDUP_REMOVED lines=18> */
.L_x_16558:
        /* <DEDUP_REMOVED lines=9> */
.L_x_16551:
[----:B------:R-:W-:Y:S05]  /*17c0*/  BSYNC B0 ;  /* 0x0000000000007941 */ /* 0x000fea0003800000 */
.L_x_16550:
[----:B------:R-:W-:Y:S01]  /*17d0*/  VIADD R17, R17, 0x1 ;  /* 0x0000000111117836 */ /* 0x000fe20000000000 */
[----:B------:R-:W-:Y:S06]  /*17e0*/  @!P0 BRA `(.L_x_16561) ;  /* 0xfffffff800508947 */ /* 0x000fec000383ffff */
[----:B------:R-:W-:Y:S05]  /*17f0*/  BSYNC B1 ;  /* 0x0000000000017941 */ /* 0x000fea0003800000 */
.L_x_16545:
[----:B0-----:R0:W5:Y:S04]  /*1800*/  LDL.128 R12, [R1] ;  /* 0x00000000010c7983 */ /* 0x0011680000100c00 */
[----:B--2-4-:R0:W5:Y:S02]  /*1810*/  LDL.128 R4, [R1+0x10] ;  /* 0x0000100001047983 */ /* 0x0141640000100c00 */
.L_x_16544:
        /* <DEDUP_REMOVED lines=181> */
.L_x_16553:
[----:B------:R-:W-:Y:S01]  /*2370*/  BSSY B2, `(.L_x_16563) ;  /* 0x0000007000027945 */ /* 0x000fe20003800000 */
[----:B------:R-:W-:Y:S01]  /*2380*/  IMAD.MOV.U32 R18, RZ, RZ, R9 ;  /* 0x000000ffff127224 */ /* 0x000fe200078e0009 */
[----:B------:R-:W-:Y:S01]  /*2390*/  MOV R13, 0xffffffff ;  /* 0xffffffff000d7802 */ /* 0x000fe20000000f00 */
[----:B------:R-:W-:-:S07]  /*23a0*/  IMAD.MOV.U32 R20, RZ, RZ, 0x1c1f ;  /* 0x00001c1fff147424 */ /* 0x000fce00078e00ff */
[----:B-1-3--:R-:W-:Y:S05]  /*23b0*/  WARPSYNC.COLLECTIVE R13, `(.L_x_16564) ;  /* 0x000000000d087348 */ /* 0x00afea0003c00000 */
[----:B------:R0:W2:Y:S02]  /*23c0*/  SHFL.IDX P3, R13, R15, R18, R20 ;  /* 0x000000120f0d7389 */ /* 0x0000a40000060014 */
[----:B0123--:R-:W-:Y:S05]  /*23d0*/  ENDCOLLECTIVE ;  /* 0x000000000000791b */ /* 0x00ffea0003800000 */
.L_x_16564:
[----:B------:R-:W-:Y:S05]  /*23e0*/  BSYNC B2 ;  /* 0x0000000000027941 */ /* 0x000fea0003800000 */
.L_x_16563:
[----:B------:R-:W-:Y:S05]  /*23f0*/  BRA `(.L_x_16565) ;  /* 0xfffffff000387947 */ /* 0x000fea000383ffff */
.L_x_16555:
[----:B------:R-:W-:Y:S01]  /*2400*/  BSSY B2, `(.L_x_16566) ;  /* 0x0000007000027945 */ /* 0x000fe20003800000 */
[----:B------:R-:W-:Y:S01]  /*2410*/  IMAD.MOV.U32 R18, RZ, RZ, R3 ;  /* 0x000000ffff127224 */ /* 0x000fe200078e0003 */
[----:B------:R-:W-:Y:S01]  /*2420*/  MOV R13, 0xffffffff ;  /* 0xffffffff000d7802 */ /* 0x000fe20000000f00 */
[----:B------:R-:W-:-:S07]  /*2430*/  IMAD.MOV.U32 R20, RZ, RZ, 0x1c1f ;  /* 0x00001c1fff147424 */ /* 0x000fce00078e00ff */
[----:B0--3--:R-:W-:Y:S05]  /*2440*/  WARPSYNC.COLLECTIVE R13, `(.L_x_16567) ;  /* 0x000000000d087348 */ /* 0x009fea0003c00000 */
[----:B------:R1:W2:Y:S02]  /*2450*/  SHFL.IDX P3, R13, R15, R18, R20 ;  /* 0x000000120f0d7389 */ /* 0x0002a40000060014 */
[----:B0123--:R-:W-:Y:S05]  /*2460*/  ENDCOLLECTIVE ;  /* 0x000000000000791b */ /* 0x00ffea0003800000 */
.L_x_16567:
[----:B------:R-:W-:Y:S05]  /*2470*/  BSYNC B2 ;  /* 0x0000000000027941 */ /* 0x000fea0003800000 */
.L_x_16566:
[----:B------:R-:W-:Y:S05]  /*2480*/  BRA `(.L_x_16568) ;  /* 0xfffffff000287947 */ /* 0x000fea000383ffff */
.L_x_16557:
[----:B------:R-:W-:Y:S01]  /*2490*/  HFMA2 R20, -RZ, RZ, 0, 0.004024505615234375 ;  /* 0x00001c1fff147431 */ /* 0x000fe200000001ff */
[----:B------:R-:W-:Y:S01]  /*24a0*/  BSSY B2, `(.L_x_16569) ;  /* 0x0000006000027945 */ /* 0x000fe20003800000 */
[----:B------:R-:W-:Y:S02]  /*24b0*/  IMAD.MOV.U32 R18, RZ, RZ, R2 ;  /* 0x000000ffff127224 */ /* 0x000fe400078e0002 */
[----:B------:R-:W-:-:S07]  /*24c0*/  IMAD.MOV.U32 R13, RZ, RZ, -0x1 ;  /* 0xffffffffff0d7424 */ /* 0x000fce00078e00ff */
[----:B01-3--:R-:W-:Y:S05]  /*24d0*/  WARPSYNC.COLLECTIVE R13, `(.L_x_16570) ;  /* 0x000000000d087348 */ /* 0x00bfea0003c00000 */
[----:B------:R2:W4:Y:S02]  /*24e0*/  SHFL.IDX P3, R13, R15, R18, R20 ;  /* 0x000000120f0d7389 */ /* 0x0005240000060014 */
[----:B01234-:R-:W-:Y:S05]  /*24f0*/  ENDCOLLECTIVE ;  /* 0x000000000000791b */ /* 0x01ffea0003800000 */
.L_x_16570:
[----:B------:R-:W-:Y:S05]  /*2500*/  BSYNC B2 ;  /* 0x0000000000027941 */ /* 0x000fea0003800000 */
.L_x_16569:
[----:B------:R-:W-:Y:S05]  /*2510*/  BRA `(.L_x_16571) ;  /* 0xfffffff0001c7947 */ /* 0x000fea000383ffff */
.L_x_16559:
[----:B------:R-:W-:Y:S01]  /*2520*/  BSSY B2, `(.L_x_16572) ;  /* 0x0000007000027945 */ /* 0x000fe20003800000 */
[----:B------:R-:W-:Y:S01]  /*2530*/  MOV R18, R0 ;  /* 0x0000000000127202 */ /* 0x000fe20000000f00 */
[----:B------:R-:W-:Y:S01]  /*2540*/  IMAD.MOV.U32 R20, RZ, RZ, 0x1c1f ;  /* 0x00001c1fff147424 */ /* 0x000fe200078e00ff */
[----:B------:R-:W-:-:S07]  /*2550*/  MOV R13, 0xffffffff ;  /* 0xffffffff000d7802 */ /* 0x000fce0000000f00 */
[----:B0123--:R-:W-:Y:S05]  /*2560*/  WARPSYNC.COLLECTIVE R13, `(.L_x_16573) ;  /* 0x000000000d087348 */ /* 0x00ffea0003c00000 */
[----:B------:R4:W0:Y:S02]  /*2570*/  SHFL.IDX P3, R13, R15, R18, R20 ;  /* 0x000000120f0d7389 */ /* 0x0008240000060014 */
[----:B01234-:R-:W-:Y:S05]  /*2580*/  ENDCOLLECTIVE ;  /* 0x000000000000791b */ /* 0x01ffea0003800000 */
.L_x_16573:
[----:B------:R-:W-:Y:S05]  /*2590*/  BSYNC B2 ;  /* 0x0000000000027941 */ /* 0x000fea0003800000 */
.L_x_16572:
[----:B------:R-:W-:Y:S05]  /*25a0*/  BRA `(.L_x_16574) ;  /* 0xfffffff000107947 */ /* 0x000fea000383ffff */
        .weak           $__internal_360_$__cuda_sm20_div_s16
        .type           $__internal_360_$__cuda_sm20_div_s16,@function
        .size           $__internal_360_$__cuda_sm20_div_s16,($__internal_361_$__cuda_sm20_div_u16 - $__internal_360_$__cuda_sm20_div_s16)
$__internal_360_$__cuda_sm20_div_s16:
        /* <DEDUP_REMOVED lines=26> */
[----:B------:R-:W-:Y:S09]  /*2750*/  RET.REL.NODEC R2 `(_Z9cuda_gemmIiLi128ELi2ELi1ELi1024ELi4ELi4ELi64ELi0ELi0EEviiiPT_S1_S1_iii) ;  /* 0xffffffd802287950 */ /* 0x000ff20003c3ffff */
        .weak           $__internal_361_$__cuda_sm20_div_u16
        .type           $__internal_361_$__cuda_sm20_div_u16,@function
        .size           $__internal_361_$__cuda_sm20_div_u16,(.L_x_38864 - $__internal_361_$__cuda_sm20_div_u16)
$__internal_361_$__cuda_sm20_div_u16:
        /* <DEDUP_REMOVED lines=18> */
[----:B------:R-:W-:Y:S06]  /*2880*/  RET.REL.NODEC R2 `(_Z9cuda_gemmIiLi128ELi2ELi1ELi1024ELi4ELi4ELi64ELi0ELi0EEviiiPT_S1_S1_iii) ;  /* 0xffffffd402dc7950 */ /* 0x000fec0003c3ffff */
.L_x_16575:
        /* <DEDUP_REMOVED lines=15> */
.L_x_38864:


//--------------------- .text._Z9cuda_gemmIiLi128ELi2ELi1ELi1024ELi2ELi2ELi64ELi1ELi1EEviiiPT_S1_S1_iii --------------------------
	.section	.text._Z9cuda_gemmIiLi128ELi2ELi1ELi1024ELi2ELi2ELi64ELi1ELi1EEviiiPT_S1_S1_iii,"ax",@progbits
	.align	128
        .global         _Z9cuda_gemmIiLi128ELi2ELi1ELi1024ELi2ELi2ELi64ELi1ELi1EEviiiPT_S1_S1_iii
        .type           _Z9cuda_gemmIiLi128ELi2ELi1ELi1024ELi2ELi2ELi64ELi1ELi1EEviiiPT_S1_S1_iii,@function
        .size           _Z9cuda_gemmIiLi128ELi2ELi1ELi1024ELi2ELi2ELi64ELi1ELi1EEviiiPT_S1_S1_iii,(.L_x_38865 - _Z9cuda_gemmIiLi128ELi2ELi1ELi1024ELi2ELi2ELi64ELi1ELi1EEviiiPT_S1_S1_iii)
        .other          _Z9cuda_gemmIiLi128ELi2ELi1ELi1024ELi2ELi2ELi64ELi1ELi1EEviiiPT_S1_S1_iii,@"STO_CUDA_ENTRY STV_DEFAULT"
_Z9cuda_gemmIiLi128ELi2ELi1ELi1024ELi2ELi2ELi64ELi1ELi1EEviiiPT_S1_S1_iii:
.text._Z9cuda_gemmIiLi128ELi2ELi1ELi1024ELi2ELi2ELi64ELi1ELi1EEviiiPT_S1_S1_iii:
        /* <DEDUP_REMOVED lines=12> */
.L_x_16578:
        /* <DEDUP_REMOVED lines=11> */
.L_x_16577:
[----:B------:R-:W-:Y:S05]  /*0170*/  BSYNC.RECONVERGENT B0 ;  /* 0x0000000000007941 */ /* 0x000fea0003800200 */
.L_x_16576:
        /* <DEDUP_REMOVED lines=16> */
[----:B------:R-:W-:Y:S05]  /*0280*/  CALL.REL.NOINC `($__internal_362_$__cuda_sm20_div_u16) ;  /* 0x0000000800147944 */ /* 0x000fea0003c00000 */
        /* <DEDUP_REMOVED lines=9> */
.L_x_16584:
        /* <DEDUP_REMOVED lines=26> */
.L_x_16580:
[----:B------:R-:W-:Y:S05]  /*04c0*/  BSYNC.RECONVERGENT B0 ;  /* 0x0000000000007941 */ /* 0x000fea0003800200 */
.L_x_16579:
        /* <DEDUP_REMOVED lines=11> */
.L_x_16583:
        /* <DEDUP_REMOVED lines=25> */
.L_x_16582:
[----:B------:R-:W-:Y:S05]  /*0710*/  BSYNC.RECONVERGENT B0 ;  /* 0x0000000000007941 */ /* 0x000fea0003800200 */
.L_x_16581:
        /* <DEDUP_REMOVED lines=60> */
        .weak           $__internal_362_$__cuda_sm20_div_u16
        .type           $__internal_362_$__cuda_sm20_div_u16,@function
        .size           $__internal_362_$__cuda_sm20_div_u16,(.L_x_38865 - $__internal_362_$__cuda_sm20_div_u16)
$__internal_362_$__cuda_sm20_div_u16:
        /* <DEDUP_REMOVED lines=18> */
[----:B------:R-:W-:Y:S06]  /*0c00*/  RET.REL.NODEC R4 `(_Z9cuda_gemmIiLi128ELi2ELi1ELi1024ELi2ELi2ELi64ELi1ELi1EEviiiPT_S1_S1_iii) ;  /* 0xfffffff004fc7950 */ /* 0x000fec0003c3ffff */
.L_x_16585:
        /* <DEDUP_REMOVED lines=15> */
.L_x_38865:


//--------------------- .text._Z9cuda_gemmIiLi128ELi2ELi1ELi1024ELi2ELi2ELi64ELi1ELi0EEviiiPT_S1_S1_iii --------------------------
	.section	.text._Z9cuda_gemmIiLi128ELi2ELi1ELi1024ELi2ELi2ELi64ELi1ELi0EEviiiPT_S1_S1_iii,"ax",@progbits
	.align	128
        .global         _Z9cuda_gemmIiLi128ELi2ELi1ELi1024ELi2ELi2ELi64ELi1ELi0EEviiiPT_S1_S1_iii
        .type           _Z9cuda_gemmIiLi128ELi2ELi1ELi1024ELi2ELi2ELi64ELi1ELi0EEviiiPT_S1_S1_iii,@function
        .size           _Z9cuda_gemmIiLi128ELi2ELi1ELi1024ELi2ELi2ELi64ELi1ELi0EEviiiPT_S1_S1_iii,(.L_x_38867 - _Z9cuda_gemmIiLi128ELi2ELi1ELi1024ELi2ELi2ELi64ELi1ELi0EEviiiPT_S1_S1_iii)
        .other          _Z9cuda_gemmIiLi128ELi2ELi1ELi1024ELi2ELi2ELi64ELi1ELi0EEviiiPT_S1_S1_iii,@"STO_CUDA_ENTRY STV_DEFAULT"
_Z9cuda_gemmIiLi128ELi2ELi1ELi1024ELi2ELi2ELi64ELi1ELi0EEviiiPT_S1_S1_iii:
.text._Z9cuda_gemmIiLi128ELi2ELi1ELi1024ELi2ELi2ELi64ELi1ELi0EEviiiPT_S1_S1_iii:
        /* <DEDUP_REMOVED lines=60> */
.L_x_16588:
        /* <DEDUP_REMOVED lines=25> */
.L_x_16587:
[----:B------:R-:W-:Y:S05]  /*0550*/  BSYNC.RECONVERGENT B0 ;  /* 0x0000000000007941 */ /* 0x000fea0003800200 */
.L_x_16586:
[----:B------:R-:W-:Y:S01]  /*0560*/  MOV R25, R6 ;  /* 0x0000000600197202 */ /* 0x000fe20000000f00 */
[----:B------:R-:W-:Y:S01]  /*0570*/  IMAD.MOV.U32 R4, RZ, RZ, 0x80 ;  /* 0x00000080ff047424 */ /* 0x000fe200078e00ff */
[----:B------:R-:W-:-:S07]  /*0580*/  MOV R6, 0x5a0 ;  /* 0x000005a000067802 */ /* 0x000fce0000000f00 */
[----:B0-----:R-:W-:Y:S05]  /*0590*/  CALL.REL.NOINC `($__internal_363_$__cuda_sm20_div_s16) ;  /* 0x0000001800947944 */ /* 0x001fea0003c00000 */
[----:B------:R-:W-:Y:S01]  /*05a0*/  PRMT R25, R5, 0x9910, RZ ;  /* 0x0000991005197816 */ /* 0x000fe200000000ff */
[----:B------:R-:W-:Y:S01]  /*05b0*/  IMAD.MOV.U32 R4, RZ, RZ, 0x2 ;  /* 0x00000002ff047424 */ /* 0x000fe200078e00ff */
[----:B------:R-:W-:-:S07]  /*05c0*/  MOV R6, 0x5e0 ;  /* 0x000005e000067802 */ /* 0x000fce0000000f00 */
[----:B------:R-:W-:Y:S05]  /*05d0*/  CALL.REL.NOINC `($__internal_363_$__cuda_sm20_div_s16) ;  /* 0x0000001800847944 */ /* 0x000fea0003c00000 */
        /* <DEDUP_REMOVED lines=41> */
[----:B------:R-:W-:Y:S05]  /*0870*/  CALL.REL.NOINC `($__internal_364_$__cuda_sm20_div_u16) ;  /* 0x0000001800407944 */ /* 0x000fea0003c00000 */
        /* <DEDUP_REMOVED lines=13> */
.L_x_16606:
        /* <DEDUP_REMOVED lines=41> */
.L_x_16590:
[----:B------:R-:W-:Y:S05]  /*0be0*/  BSYNC.RECONVERGENT B0 ;  /* 0x0000000000007941 */ /* 0x000fea0003800200 */
.L_x_16589:
        /* <DEDUP_REMOVED lines=14> */
.L_x_16593:
        /* <DEDUP_REMOVED lines=33> */
.L_x_16592:
[----:B------:R-:W-:Y:S05]  /*0ee0*/  BSYNC.RECONVERGENT B0 ;  /* 0x0000000000007941 */ /* 0x000fea0003800200 */
.L_x_16591:
        /* <DEDUP_REMOVED lines=9> */
.L_x_16605:
        /* <DEDUP_REMOVED lines=17> */
.L_x_16596:
        /* <DEDUP_REMOVED lines=8> */
.L_x_16597:
        /* <DEDUP_REMOVED lines=9> */
.L_x_16604:
        /* <DEDUP_REMOVED lines=9> */
.L_x_16609:
[----:B-12---:R-:W-:Y:S01]  /*1230*/  IMAD R15, R9, R14, RZ ;  /* 0x0000000e090f7224 */ /* 0x006fe200078e02ff */
[----:B------:R-:W-:Y:S06]  /*1240*/  @!P2 BRA `(.L_x_16602) ;  /* 0x00000000003ca947 */ /* 0x000fec0003800000 */
[----:B------:R-:W-:-:S03]  /*1250*/  UMOV UR6, 0xffffffff ;  /* 0xffffffff00067882 */ /* 0x000fc60000000000 */
[----:B------:R-:W-:Y:S05]  /*1260*/  BRA.DIV UR6, `(.L_x_16603) ;  /* 0x0000000e063c7947 */ /* 0x000fea000b800000 */
[----:B------:R1:W2:Y:S02]  /*1270*/  SHFL.IDX PT, R14, R17, R2, 0x1e1f ;  /* 0x001e1f02110e7589 */ /* 0x0002a400000e0000 */
.L_x_16612:
[----:B--23--:R-:W-:Y:S01]  /*1280*/  IMAD R15, R10, R14, R15 ;  /* 0x0000000e0a0f7224 */ /* 0x00cfe200078e020f */
[----:B------:R-:W-:Y:S06]  /*1290*/  BRA `(.L_x_16602) ;  /* 0x0000000000287947 */ /* 0x000fec0003800000 */
.L_x_16600:
        /* <DEDUP_REMOVED lines=10> */
.L_x_16602:
        /* <DEDUP_REMOVED lines=9> */
.L_x_16599:
[----:B------:R-:W-:Y:S05]  /*13d0*/  BSYNC B0 ;  /* 0x0000000000007941 */ /* 0x000fea0003800000 */
.L_x_16598:
[----:B------:R-:W-:Y:S01]  /*13e0*/  VIADD R5, R5, 0x1 ;  /* 0x0000000105057836 */ /* 0x000fe20000000000 */
[----:B------:R-:W-:Y:S06]  /*13f0*/  @!P0 BRA `(.L_x_16605) ;  /* 0xfffffff800e08947 */ /* 0x000fec000383ffff */
[----:B------:R-:W-:Y:S05]  /*1400*/  BSYNC B1 ;  /* 0x0000000000017941 */ /* 0x000fea0003800000 */
.L_x_16595:
[----:B----4-:R4:W5:Y:S04]  /*1410*/  LDL.128 R12, [R1] ;  /* 0x00000000010c7983 */ /* 0x0109680000100c00 */
[----:B0-2---:R4:W5:Y:S02]  /*1420*/  LDL.128 R4, [R1+0x10] ;  /* 0x0000100001047983 */ /* 0x0059640000100c00 */
.L_x_16594:
        /* <DEDUP_REMOVED lines=170> */
.L_x_16601:
[----:B------:R-:W-:Y:S01]  /*1ed0*/  BSSY B2, `(.L_x_16607) ;  /* 0x0000007000027945 */ /* 0x000fe20003800000 */
[----:B------:R-:W-:Y:S01]  /*1ee0*/  MOV R16, R8 ;  /* 0x0000000800107202 */ /* 0x000fe20000000f00 */
[----:B------:R-:W-:Y:S02]  /*1ef0*/  IMAD.MOV.U32 R19, RZ, RZ, 0x1e1f ;  /* 0x00001e1fff137424 */ /* 0x000fe400078e00ff */
[----:B------:R-:W-:-:S07]  /*1f00*/  IMAD.MOV.U32 R14, RZ, RZ, -0x1 ;  /* 0xffffffffff0e7424 */ /* 0x000fce00078e00ff */
[----:B-1-3--:R-:W-:Y:S05]  /*1f10*/  WARPSYNC.COLLECTIVE R14, `(.L_x_16608) ;  /* 0x000000000e087348 */ /* 0x00afea0003c00000 */
[----:B------:R0:W2:Y:S02]  /*1f20*/  SHFL.IDX P3, R14, R17, R16, R19 ;  /* 0x00000010110e7389 */ /* 0x0000a40000060013 */
[----:B0123--:R-:W-:Y:S05]  /*1f30*/  ENDCOLLECTIVE ;  /* 0x000000000000791b */ /* 0x00ffea0003800000 */
.L_x_16608:
[----:B------:R-:W-:Y:S05]  /*1f40*/  BSYNC B2 ;  /* 0x0000000000027941 */ /* 0x000fea0003800000 */
.L_x_16607:
[----:B------:R-:W-:Y:S05]  /*1f50*/  BRA `(.L_x_16609) ;  /* 0xfffffff000b47947 */ /* 0x000fea000383ffff */
.L_x_16603:
[----:B------:R-:W-:Y:S01]  /*1f60*/  BSSY B2, `(.L_x_16610) ;  /* 0x0000007000027945 */ /* 0x000fe20003800000 */
[----:B------:R-:W-:Y:S01]  /*1f70*/  MOV R16, R2 ;  /* 0x0000000200107202 */ /* 0x000fe20000000f00 */
[----:B------:R-:W-:Y:S02]  /*1f80*/  IMAD.MOV.U32 R19, RZ, RZ, 0x1e1f ;  /* 0x00001e1fff137424 */ /* 0x000fe400078e00ff */
[----:B------:R-:W-:-:S07]  /*1f90*/  IMAD.MOV.U32 R14, RZ, RZ, -0x1 ;  /* 0xffffffffff0e7424 */ /* 0x000fce00078e00ff */
[----:B0--3--:R-:W-:Y:S05]  /*1fa0*/  WARPSYNC.COLLECTIVE R14, `(.L_x_16611) ;  /* 0x000000000e087348 */ /* 0x009fea0003c00000 */
[----:B------:R1:W2:Y:S02]  /*1fb0*/  SHFL.IDX P3, R14, R17, R16, R19 ;  /* 0x00000010110e7389 */ /* 0x0002a40000060013 */
[----:B0123--:R-:W-:Y:S05]  /*1fc0*/  ENDCOLLECTIVE ;  /* 0x000000000000791b */ /* 0x00ffea0003800000 */
.L_x_16611:
[----:B------:R-:W-:Y:S05]  /*1fd0*/  BSYNC B2 ;  /* 0x0000000000027941 */ /* 0x000fea0003800000 */
.L_x_16610:
[----:B------:R-:W-:Y:S05]  /*1fe0*/  BRA `(.L_x_16612) ;  /* 0xfffffff000a47947 */ /* 0x000fea000383ffff */
        .weak           $__internal_363_$__cuda_sm20_div_s16
        .type           $__internal_363_$__cuda_sm20_div_s16,@function
        .size           $__internal_363_$__cuda_sm20_div_s16,($__internal_364_$__cuda_sm20_div_u16 - $__internal_363_$__cuda_sm20_div_s16)
$__internal_363_$__cuda_sm20_div_s16:
        /* <DEDUP_REMOVED lines=24> */
[----:B------:R-:W-:Y:S05]  /*2170*/  RET.REL.NODEC R2 `(_Z9cuda_gemmIiLi128ELi2ELi1ELi1024ELi2ELi2ELi64ELi1ELi0EEviiiPT_S1_S1_iii) ;  /* 0xffffffdc02a07950 */ /* 0x000fea0003c3ffff */
        .weak           $__internal_364_$__cuda_sm20_div_u16
        .type           $__internal_364_$__cuda_sm20_div_u16,@function
        .size           $__internal_364_$__cuda_sm20_div_u16,(.L_x_38867 - $__internal_364_$__cuda_sm20_div_u16)
$__internal_364_$__cuda_sm20_div_u16:
        /* <DEDUP_REMOVED lines=18> */
[----:B------:R-:W-:Y:S06]  /*22a0*/  RET.REL.NODEC R2 `(_Z9cuda_gemmIiLi128ELi2ELi1ELi1024ELi2ELi2ELi64ELi1ELi0EEviiiPT_S1_S1_iii) ;  /* 0xffffffdc02547950 */ /* 0x000fec0003c3ffff */
.L_x_16613:
        /* <DEDUP_REMOVED lines=13> */
.L_x_38867:


//--------------------- .text._Z9cuda_gemmIiLi128ELi2ELi1ELi1024ELi2ELi2ELi64ELi0ELi1EEviiiPT_S1_S1_iii --------------------------
	.section	.text._Z9cuda_gemmIiLi128ELi2ELi1ELi1024ELi2ELi2ELi64ELi0ELi1EEviiiPT_S1_S1_iii,"ax",@progbits
	.align	128
        .global         _Z9cuda_gemmIiLi128ELi2ELi1ELi1024ELi2ELi2ELi64ELi0ELi1EEviiiPT_S1_S1_iii
        .type           _Z9cuda_gemmIiLi128ELi2ELi1ELi1024ELi2ELi2ELi64ELi0ELi1EEviiiPT_S1_S1_iii,@function
        .size           _Z9cuda_gemmIiLi128ELi2ELi1ELi1024ELi2ELi2ELi64ELi0ELi1EEviiiPT_S1_S1_iii,(.L_x_38868 - _Z9cuda_gemmIiLi128ELi2ELi1ELi1024ELi2ELi2ELi64ELi0ELi1EEviiiPT_S1_S1_iii)
        .other          _Z9cuda_gemmIiLi128ELi2ELi1ELi1024ELi2ELi2ELi64ELi0ELi1EEviiiPT_S1_S1_iii,@"STO_CUDA_ENTRY STV_DEFAULT"
_Z9cuda_gemmIiLi128ELi2ELi1ELi1024ELi2ELi2ELi64ELi0ELi1EEviiiPT_S1_S1_iii:
.text._Z9cuda_gemmIiLi128ELi2ELi1ELi1024ELi2ELi2ELi64ELi0ELi1EEviiiPT_S1_S1_iii:
        /* <DEDUP_REMOVED lines=12> */
.L_x_16616:
        /* <DEDUP_REMOVED lines=11> */
.L_x_16615:
[----:B------:R-:W-:Y:S05]  /*0170*/  BSYNC.RECONVERGENT B0 ;  /* 0x0000000000007941 */ /* 0x000fea0003800200 */
.L_x_16614:
        /* <DEDUP_REMOVED lines=29> */
[----:B0-----:R-:W-:Y:S05]  /*0350*/  CALL.REL.NOINC `($__internal_365_$__cuda_sm20_div_u16) ;  /* 0x0000000800687944 */ /* 0x001fea0003c00000 */
        /* <DEDUP_REMOVED lines=10> */
.L_x_16622:
        /* <DEDUP_REMOVED lines=35> */
.L_x_16618:
[----:B0-----:R-:W-:Y:S05]  /*0630*/  BSYNC.RECONVERGENT B0 ;  /* 0x0000000000007941 */ /* 0x001fea0003800200 */
.L_x_16617:
        /* <DEDUP_REMOVED lines=17> */
.L_x_16621:
        /* <DEDUP_REMOVED lines=34> */
.L_x_16620:
[----:B------:R-:W-:Y:S05]  /*0970*/  BSYNC.RECONVERGENT B0 ;  /* 0x0000000000007941 */ /* 0x000fea0003800200 */
.L_x_16619:
        /* <DEDUP_REMOVED lines=56> */
        .weak           $__internal_365_$__cuda_sm20_div_u16
        .type           $__internal_365_$__cuda_sm20_div_u16,@function
        .size           $__internal_365_$__cuda_sm20_div_u16,(.L_x_38868 - $__internal_365_$__cuda_sm20_div_u16)
$__internal_365_$__cuda_sm20_div_u16:
        /* <DEDUP_REMOVED lines=17> */
[----:B------:R-:W-:Y:S06]  /*0e10*/  RET.REL.NODEC R4 `(_Z9cuda_gemmIiLi128ELi2ELi1ELi1024ELi2ELi2ELi64ELi0ELi1EEviiiPT_S1_S1_iii) ;  /* 0xfffffff004787950 */ /* 0x000fec0003c3ffff */
.L_x_16623:
        /* <DEDUP_REMOVED lines=14> */
.L_x_38868:


//--------------------- .text._Z9cuda_gemmIiLi128ELi2ELi1ELi1024ELi2ELi2ELi64ELi0ELi0EEviiiPT_S1_S1_iii --------------------------
	.section	.text._Z9cuda_gemmIiLi128ELi2ELi1ELi1024ELi2ELi2ELi64ELi0ELi0EEviiiPT_S1_S1_iii,"ax",@progbits
	.align	128
        .global         _Z9cuda_gemmIiLi128ELi2ELi1ELi1024ELi2ELi2ELi64ELi0ELi0EEviiiPT_S1_S1_iii
        .type           _Z9cuda_gemmIiLi128ELi2ELi1ELi1024ELi2ELi2ELi64ELi0ELi0EEviiiPT_S1_S1_iii,@function
        .size           _Z9cuda_gemmIiLi128ELi2ELi1ELi1024ELi2ELi2ELi64ELi0ELi0EEviiiPT_S1_S1_iii,(.L_x_38870 - _Z9cuda_gemmIiLi128ELi2ELi1ELi1024ELi2ELi2ELi64ELi0ELi0EEviiiPT_S1_S1_iii)
        .other          _Z9cuda_gemmIiLi128ELi2ELi1ELi1024ELi2ELi2ELi64ELi0ELi0EEviiiPT_S1_S1_iii,@"STO_CUDA_ENTRY STV_DEFAULT"
_Z9cuda_gemmIiLi128ELi2ELi1ELi1024ELi2ELi2ELi64ELi0ELi0EEviiiPT_S1_S1_iii:
.text._Z9cuda_gemmIiLi128ELi2ELi1ELi1024ELi2ELi2ELi64ELi0ELi0EEviiiPT_S1_S1_iii:
        /* <DEDUP_REMOVED lines=60> */
.L_x_16626:
        /* <DEDUP_REMOVED lines=25> */
.L_x_16625:
[----:B------:R-:W-:Y:S05]  /*0550*/  BSYNC.RECONVERGENT B0 ;  /* 0x0000000000007941 */ /* 0x000fea0003800200 */
.L_x_16624:
[----:B------:R-:W-:Y:S01]  /*0560*/  IMAD.MOV.U32 R4, RZ, RZ, 0x80 ;  /* 0x00000080ff047424 */ /* 0x000fe200078e00ff */
[----:B------:R-:W-:-:S07]  /*0570*/  MOV R5, 0x590 ;  /* 0x0000059000057802 */ /* 0x000fce0000000f00 */
[----:B0-----:R-:W-:Y:S05]  /*0580*/  CALL.REL.NOINC `($__internal_366_$__cuda_sm20_div_s16) ;  /* 0x0000001c00087944 */ /* 0x001fea0003c00000 */
[----:B------:R-:W-:Y:S01]  /*0590*/  UPRMT UR4, UR6, 0x9910, URZ ;  /* 0x0000991006047896 */ /* 0x000fe200080000ff */
[----:B------:R-:W-:Y:S02]  /*05a0*/  MOV R4, 0x2 ;  /* 0x0000000200047802 */ /* 0x000fe40000000f00 */
[----:B------:R-:W-:-:S03]  /*05b0*/  MOV R5, 0x5f0 ;  /* 0x000005f000057802 */ /* 0x000fc60000000f00 */
[----:B------:R-:W-:Y:S01]  /*05c0*/  IMAD.U32 R6, RZ, RZ, UR4 ;  /* 0x00000004ff067e24 */ /* 0x000fe2000f8e00ff */
[----:B------:R-:W-:-:S06]  /*05d0*/  UMOV UR4, UR6 ;  /* 0x0000000600047c82 */ /* 0x000fcc0008000000 */
[----:B------:R-:W-:Y:S05]  /*05e0*/  CALL.REL.NOINC `($__internal_366_$__cuda_sm20_div_s16) ;  /* 0x0000001800f07944 */ /* 0x000fea0003c00000 */
        /* <DEDUP_REMOVED lines=42> */
[----:B------:R-:W-:Y:S05]  /*0890*/  CALL.REL.NOINC `($__internal_367_$__cuda_sm20_div_u16) ;  /* 0x0000001800b07944 */ /* 0x000fea0003c00000 */
        /* <DEDUP_REMOVED lines=18> */
.L_x_16644:
        /* <DEDUP_REMOVED lines=42> */
.L_x_16628:
[----:B------:R-:W-:Y:S05]  /*0c60*/  BSYNC.RECONVERGENT B0 ;  /* 0x0000000000007941 */ /* 0x000fea0003800200 */
.L_x_16627:
        /* <DEDUP_REMOVED lines=17> */
.L_x_16631:
        /* <DEDUP_REMOVED lines=34> */
.L_x_16630:
[----:B------:R-:W-:Y:S05]  /*0fa0*/  BSYNC.RECONVERGENT B0 ;  /* 0x0000000000007941 */ /* 0x000fea0003800200 */
.L_x_16629:
        /* <DEDUP_REMOVED lines=10> */
.L_x_16643:
        /* <DEDUP_REMOVED lines=15> */
.L_x_16634:
        /* <DEDUP_REMOVED lines=8> */
.L_x_16635:
        /* <DEDUP_REMOVED lines=9> */
.L_x_16642:
        /* <DEDUP_REMOVED lines=9> */
.L_x_16647:
[----:B-12---:R-:W-:Y:S01]  /*12e0*/  IMAD R13, R9, R14, RZ ;  /* 0x0000000e090d7224 */ /* 0x006fe200078e02ff */
[----:B------:R-:W-:Y:S06]  /*12f0*/  @!P2 BRA `(.L_x_16640) ;  /* 0x00000000003ca947 */ /* 0x000fec0003800000 */
[----:B------:R-:W-:-:S03]  /*1300*/  UMOV UR8, 0xffffffff ;  /* 0xffffffff00087882 */ /* 0x000fc60000000000 */
[----:B------:R-:W-:Y:S05]  /*1310*/  BRA.DIV UR8, `(.L_x_16641) ;  /* 0x0000000e08807947 */ /* 0x000fea000b800000 */
[----:B------:R1:W2:Y:S02]  /*1320*/  SHFL.IDX PT, R14, R15, R0, 0x1e1f ;  /* 0x001e1f000f0e7589 */ /* 0x0002a400000e0000 */
.L_x_16650:
[----:B--23--:R-:W-:Y:S01]  /*1330*/  IMAD R13, R10, R14, R13 ;  /* 0x0000000e0a0d7224 */ /* 0x00cfe200078e020d */
[----:B------:R-:W-:Y:S06]  /*1340*/  BRA `(.L_x_16640) ;  /* 0x0000000000287947 */ /* 0x000fec0003800000 */
.L_x_16638:
        /* <DEDUP_REMOVED lines=10> */
.L_x_16640:
        /* <DEDUP_REMOVED lines=9> */
.L_x_16637:
[----:B------:R-:W-:Y:S05]  /*1480*/  BSYNC B0 ;  /* 0x0000000000007941 */ /* 0x000fea0003800000 */
.L_x_16636:
[----:B------:R-:W-:Y:S01]  /*1490*/  VIADD R17, R17, 0x1 ;  /* 0x0000000111117836 */ /* 0x000fe20000000000 */
[----:B------:R-:W-:Y:S06]  /*14a0*/  @!P0 BRA `(.L_x_16643) ;  /* 0xfffffff800e88947 */ /* 0x000fec000383ffff */
[----:B------:R-:W-:Y:S05]  /*14b0*/  BSYNC B1 ;  /* 0x0000000000017941 */ /* 0x000fea0003800000 */
.L_x_16633:
[----:B01--4-:R0:W5:Y:S04]  /*14c0*/  LDL.128 R12, [R1] ;  /* 0x00000000010c7983 */ /* 0x0131680000100c00 */
[----:B--2---:R0:W5:Y:S02]  /*14d0*/  LDL.128 R4, [R1+0x10] ;  /* 0x0000100001047983 */ /* 0x0041640000100c00 */
.L_x_16632:
        /* <DEDUP_REMOVED lines=187> */
.L_x_16639:
[----:B------:R-:W-:Y:S01]  /*2090*/  HFMA2 R19, -RZ, RZ, 0, 0.005977630615234375 ;  /* 0x00001e1fff137431 */ /* 0x000fe200000001ff */
[----:B------:R-:W-:Y:S01]  /*20a0*/  BSSY B2, `(.L_x_16645) ;  /* 0x0000006000027945 */ /* 0x000fe20003800000 */
[----:B------:R-:W-:Y:S02]  /*20b0*/  IMAD.MOV.U32 R16, RZ, RZ, R8 ;  /* 0x000000ffff107224 */ /* 0x000fe400078e0008 */
[----:B------:R-:W-:-:S07]  /*20c0*/  IMAD.MOV.U32 R14, RZ, RZ, -0x1 ;  /* 0xffffffffff0e7424 */ /* 0x000fce00078e00ff */
[----:B-1-3--:R-:W-:Y:S05]  /*20d0*/  WARPSYNC.COLLECTIVE R14, `(.L_x_16646) ;  /* 0x000000000e087348 */ /* 0x00afea0003c00000 */
[----:B------:R0:W2:Y:S02]  /*20e0*/  SHFL.IDX P3, R14, R15, R16, R19 ;  /* 0x000000100f0e7389 */ /* 0x0000a40000060013 */
[----:B0123--:R-:W-:Y:S05]  /*20f0*/  ENDCOLLECTIVE ;  /* 0x000000000000791b */ /* 0x00ffea0003800000 */
.L_x_16646:
[----:B------:R-:W-:Y:S05]  /*2100*/  BSYNC B2 ;  /* 0x0000000000027941 */ /* 0x000fea0003800000 */
.L_x_16645:
[----:B------:R-:W-:Y:S05]  /*2110*/  BRA `(.L_x_16647) ;  /* 0xfffffff000707947 */ /* 0x000fea000383ffff */
.L_x_16641:
[----:B------:R-:W-:Y:S01]  /*2120*/  BSSY B2, `(.L_x_16648) ;  /* 0x0000007000027945 */ /* 0x000fe20003800000 */
[----:B------:R-:W-:Y:S01]  /*2130*/  MOV R16, R0 ;  /* 0x0000000000107202 */ /* 0x000fe20000000f00 */
[----:B------:R-:W-:Y:S01]  /*2140*/  IMAD.MOV.U32 R19, RZ, RZ, 0x1e1f ;  /* 0x00001e1fff137424 */ /* 0x000fe200078e00ff */
[----:B------:R-:W-:-:S07]  /*2150*/  MOV R14, 0xffffffff ;  /* 0xffffffff000e7802 */ /* 0x000fce0000000f00 */
[----:B0--3--:R-:W-:Y:S05]  /*2160*/  WARPSYNC.COLLECTIVE R14, `(.L_x_16649) ;  /* 0x000000000e087348 */ /* 0x009fea0003c00000 */
[----:B------:R1:W2:Y:S02]  /*2170*/  SHFL.IDX P3, R14, R15, R16, R19 ;  /* 0x000000100f0e7389 */ /* 0x0002a40000060013 */
[----:B0123--:R-:W-:Y:S05]  /*2180*/  ENDCOLLECTIVE ;  /* 0x000000000000791b */ /* 0x00ffea0003800000 */
.L_x_16649:
[----:B------:R-:W-:Y:S05]  /*2190*/  BSYNC B2 ;  /* 0x0000000000027941 */ /* 0x000fea0003800000 */
.L_x_16648:
[----:B------:R-:W-:Y:S05]  /*21a0*/  BRA `(.L_x_16650) ;  /* 0xfffffff000607947 */ /* 0x000fea000383ffff */
        .weak           $__internal_366_$__cuda_sm20_div_s16
        .type           $__internal_366_$__cuda_sm20_div_s16,@function
        .size           $__internal_366_$__cuda_sm20_div_s16,($__internal_367_$__cuda_sm20_div_u16 - $__internal_366_$__cuda_sm20_div_s16)
$__internal_366_$__cuda_sm20_div_s16:
        /* <DEDUP_REMOVED lines=26> */
[----:B------:R-:W-:Y:S09]  /*2350*/  RET.REL.NODEC R2 `(_Z9cuda_gemmIiLi128ELi2ELi1ELi1024ELi2ELi2ELi64ELi0ELi0EEviiiPT_S1_S1_iii) ;  /* 0xffffffdc02287950 */ /* 0x000ff20003c3ffff */
        .weak           $__internal_367_$__cuda_sm20_div_u16
        .type           $__internal_367_$__cuda_sm20_div_u16,@function
        .size           $__internal_367_$__cuda_sm20_div_u16,(.L_x_38870 - $__internal_367_$__cuda_sm20_div_u16)
$__internal_367_$__cuda_sm20_div_u16:
        /* <DEDUP_REMOVED lines=18> */
[----:B------:R-:W-:Y:S06]  /*2480*/  RET.REL.NODEC R2 `(_Z9cuda_gemmIiLi128ELi2ELi1ELi1024ELi2ELi2ELi64ELi0ELi0EEviiiPT_S1_S1_iii) ;  /* 0xffffffd802dc7950 */ /* 0x000fec0003c3ffff */
.L_x_16651:
        /* <DEDUP_REMOVED lines=15> */
.L_x_38870:


//--------------------- .text._Z9cuda_gemmIiLi128ELi2ELi1ELi512ELi128ELi128ELi64ELi1ELi1EEviiiPT_S1_S1_iii --------------------------
	.section	.text._Z9cuda_gemmIiLi128ELi2ELi1ELi512ELi128ELi128ELi64ELi1ELi1EEviiiPT_S1_S1_iii,"ax",@progbits
	.align	128
        .global         _Z9cuda_gemmIiLi128ELi2ELi1ELi512ELi128ELi128ELi64ELi1ELi1EEviiiPT_S1_S1_iii
        .type           _Z9cuda_gemmIiLi128ELi2ELi1ELi512ELi128ELi128ELi64ELi1ELi1EEviiiPT_S1_S1_iii,@function
        .size           _Z9cuda_gemmIiLi128ELi2ELi1ELi512ELi128ELi128ELi64ELi1ELi1EEviiiPT_S1_S1_iii,(.L_x_38871 - _Z9cuda_gemmIiLi128ELi2ELi1ELi512ELi128ELi128ELi64ELi1ELi1EEviiiPT_S1_S1_iii)
        .other          _Z9cuda_gemmIiLi128ELi2ELi1ELi512ELi128ELi128ELi64ELi1ELi1EEviiiPT_S1_S1_iii,@"STO_CUDA_ENTRY STV_DEFAULT"
_Z9cuda_gemmIiLi128ELi2ELi1ELi512ELi128ELi128ELi64ELi1ELi1EEviiiPT_S1_S1_iii:
.text._Z9cuda_gemmIiLi128ELi2ELi1ELi512ELi128ELi128ELi64ELi1ELi1EEviiiPT_S1_S1_iii:
        /* <DEDUP_REMOVED lines=32> */
[----:B------:R-:W-:Y:S05]  /*0200*/  CALL.REL.NOINC `($__internal_368_$__cuda_sm20_div_u16) ;  /* 0x0000001000187944 */ /* 0x000fea0003c00000 */
        /* <DEDUP_REMOVED lines=31> */
.L_x_16669:
        /* <DEDUP_REMOVED lines=23> */
.L_x_16653:
[----:B------:R-:W-:Y:S05]  /*0570*/  BSYNC.RECONVERGENT B0 ;  /* 0x0000000000007941 */ /* 0x000fea0003800200 */
.L_x_16652:
[----:B------:R-:W-:Y:S04]  /*0580*/  BSSY.RECONVERGENT B0, `(.L_x_16654) ;  /* 0x0000012000007945 */ /* 0x000fe80003800200 */
[----:B------:R-:W-:Y:S05]  /*0590*/  @!P0 BRA `(.L_x_16655) ;  /* 0x0000000000408947 */ /* 0x000fea0003800000 */
[----:B------:R-:W2:Y:S01]  /*05a0*/  S2UR UR5, SR_CgaCtaId ;  /* 0x00000000000579c3 */ /* 0x000ea20000008800 */
[----:B------:R-:W-:Y:S02]  /*05b0*/  UMOV UR4, 0x400 ;  /* 0x0000040000047882 */ /* 0x000fe40000000000 */
[----:B------:R-:W-:-:S04]  /*05c0*/  UIADD3 UR4, UPT, UPT, UR4, 0xa80, URZ ;  /* 0x00000a8004047890 */ /* 0x000fc8000fffe0ff */
[----:B--2---:R-:W-:-:S06]  /*05d0*/  ULEA UR4, UR5, UR4, 0x18 ;  /* 0x0000000405047291 */ /* 0x004fcc000f8ec0ff */
[----:B01----:R-:W-:-:S07]  /*05e0*/  LEA R9, R8, UR4, 0x2 ;  /* 0x0000000408097c11 */ /* 0x003fce000f8e10ff */
.L_x_16656:
        /* <DEDUP_REMOVED lines=11> */
.L_x_16655:
[----:B------:R-:W-:Y:S05]  /*06a0*/  BSYNC.RECONVERGENT B0 ;  /* 0x0000000000007941 */ /* 0x000fea0003800200 */
.L_x_16654:
[----:B------:R-:W-:Y:S01]  /*06b0*/  UPLOP3.LUT UP0, UPT, UPT, UPT, UPT, 0x80, 0x8 ;  /* 0x000000000008789c */ /* 0x000fe20003f0f070 */
[----:B------:R-:W-:-:S10]  /*06c0*/  UMOV UR4, URZ ;  /* 0x000000ff00047c82 */ /* 0x000fd40008000000 */
.L_x_16663:
        /* <DEDUP_REMOVED lines=11> */
.L_x_16659:
        /* <DEDUP_REMOVED lines=12> */
.L_x_16658:
[----:B------:R-:W-:Y:S05]  /*0840*/  BSYNC.RECONVERGENT B0 ;  /* 0x0000000000007941 */ /* 0x000fea0003800200 */
.L_x_16657:
[----:B-123--:R-:W-:Y:S01]  /*0850*/  VIADD R10, R18, UR4 ;  /* 0x00000004120a7c36 */ /* 0x00efe20008000000 */
[----:B------:R-:W-:-:S06]  /*0860*/  UMOV UR4, URZ ;  /* 0x000000ff00047c82 */ /* 0x000fcc0008000000 */
.L_x_16662:
[----:B------:R-:W-:Y:S01]  /*0870*/  BSSY.RECONVERGENT B0, `(.L_x_16660) ;  /* 0x000000d000007945 */ /* 0x000fe20003800200 */
[----:B-1----:R-:W-:Y:S01]  /*0880*/  SHF.R.U32.HI R23, RZ, 0x4, R22 ;  /* 0x00000004ff177819 */ /* 0x002fe20000011616 */
[----:B------:R-:W-:-:S07]  /*0890*/  VIADD R11, R17, UR4 ;  /* 0x00000004110b7c36 */ /* 0x000fce0008000000 */
.L_x_16661:
        /* <DEDUP_REMOVED lines=11> */
.L_x_16660:
        /* <DEDUP_REMOVED lines=107> */
.L_x_16665:
[----:B------:R-:W-:Y:S05]  /*1000*/  BSYNC.RECONVERGENT B0 ;  /* 0x0000000000007941 */ /* 0x000fea0003800200 */
.L_x_16664:
        /* <DEDUP_REMOVED lines=8> */
.L_x_16668:
        /* <DEDUP_REMOVED lines=24> */
.L_x_16667:
[----:B------:R-:W-:Y:S05]  /*1210*/  BSYNC.RECONVERGENT B0 ;  /* 0x0000000000007941 */ /* 0x000fea0003800200 */
.L_x_16666:
[C---:B0-----:R-:W-:Y:S01]  /*1220*/  IMAD.SHL.U32 R8, R24.reuse, 0x2, RZ ;  /* 0x0000000218087824 */ /* 0x041fe200078e00ff */
[----:B------:R-:W-:-:S04]  /*1230*/  IADD3 R19, PT, PT, R24, R19, RZ ;  /* 0x0000001318137210 */ /* 0x000fc80007ffe0ff */
[----:B------:R-:W-:-:S13]  /*1240*/  ISETP.GE.U32.AND P0, PT, R19, R8, PT ;  /* 0x000000081300720c */ /* 0x000fda0003f06070 */
[----:B------:R-:W-:Y:S05]  /*1250*/  @!P0 BRA `(.L_x_16669) ;  /* 0xfffffff000688947 */ /* 0x000fea000383ffff */
[----:B------:R-:W-:Y:S05]  /*1260*/  EXIT ;  /* 0x000000000000794d */ /* 0x000fea0003800000 */
        .weak           $__internal_368_$__cuda_sm20_div_u16
        .type           $__internal_368_$__cuda_sm20_div_u16,@function
        .size           $__internal_368_$__cuda_sm20_div_u16,(.L_x_38871 - $__internal_368_$__cuda_sm20_div_u16)
$__internal_368_$__cuda_sm20_div_u16:
        /* <DEDUP_REMOVED lines=18> */
[----:B------:R-:W-:Y:S06]  /*1390*/  RET.REL.NODEC R8 `(_Z9cuda_gemmIiLi128ELi2ELi1ELi512ELi128ELi128ELi64ELi1ELi1EEviiiPT_S1_S1_iii) ;  /* 0xffffffec08187950 */ /* 0x000fec0003c3ffff */
.L_x_16670:
        /* <DEDUP_REMOVED lines=14> */
.L_x_38871:


//--------------------- .text._Z9cuda_gemmIiLi128ELi2ELi1ELi512ELi128ELi128ELi64ELi1ELi0EEviiiPT_S1_S1_iii --------------------------
	.section	.text._Z9cuda_gemmIiLi128ELi2ELi1ELi512ELi128ELi128ELi64ELi1ELi0EEviiiPT_S1_S1_iii,"ax",@progbits
	.align	128
        .global         _Z9cuda_gemmIiLi128ELi2ELi1ELi512ELi128ELi128ELi64ELi1ELi0EEviiiPT_S1_S1_iii
        .type           _Z9cuda_gemmIiLi128ELi2ELi1ELi512ELi128ELi128ELi64ELi1ELi0EEviiiPT_S1_S1_iii,@function
        .size           _Z9cuda_gemmIiLi128ELi2ELi1ELi512ELi128ELi128ELi64ELi1ELi0EEviiiPT_S1_S1_iii,(.L_x_38873 - _Z9cuda_gemmIiLi128ELi2ELi1ELi512ELi128ELi128ELi64ELi1ELi0EEviiiPT_S1_S1_iii)
        .other          _Z9cuda_gemmIiLi128ELi2ELi1ELi512ELi128ELi128ELi64ELi1ELi0EEviiiPT_S1_S1_iii,@"STO_CUDA_ENTRY STV_DEFAULT"
_Z9cuda_gemmIiLi128ELi2ELi1ELi512ELi128ELi128ELi64ELi1ELi0EEviiiPT_S1_S1_iii:
.text._Z9cuda_gemmIiLi128ELi2ELi1ELi512ELi128ELi128ELi64ELi1ELi0EEviiiPT_S1_S1_iii:
        /* <DEDUP_REMOVED lines=71> */
[----:B------:R-:W-:Y:S05]  /*0470*/  CALL.REL.NOINC `($__internal_370_$__cuda_sm20_div_u16) ;  /* 0x0000002c00a07944 */ /* 0x000fea0003c00000 */
        /* <DEDUP_REMOVED lines=111> */
[----:B------:R-:W-:Y:S05]  /*0b70*/  CALL.REL.NOINC `($__internal_369_$__cuda_sm20_div_s16) ;  /* 0x0000002400807944 */ /* 0x000fea0003c00000 */
        /* <DEDUP_REMOVED lines=8> */
.L_x_16724:
        /* <DEDUP_REMOVED lines=27> */
.L_x_16672:
[----:B01----:R-:W-:Y:S05]  /*0db0*/  BSYNC.RECONVERGENT B0 ;  /* 0x0000000000007941 */ /* 0x003fea0003800200 */
.L_x_16671:
[----:B------:R-:W-:Y:S04]  /*0dc0*/  BSSY.RECONVERGENT B0, `(.L_x_16673) ;  /* 0x0000012000007945 */ /* 0x000fe80003800200 */
[----:B------:R-:W-:Y:S05]  /*0dd0*/  @!P2 BRA `(.L_x_16674) ;  /* 0x000000000040a947 */ /* 0x000fea0003800000 */
[----:B------:R-:W0:Y:S01]  /*0de0*/  S2UR UR8, SR_CgaCtaId ;  /* 0x00000000000879c3 */ /* 0x000e220000008800 */
[----:B------:R-:W-:Y:S02]  /*0df0*/  UMOV UR5, 0x400 ;  /* 0x0000040000057882 */ /* 0x000fe40000000000 */
[----:B------:R-:W-:-:S04]  /*0e00*/  UIADD3 UR5, UPT, UPT, UR5, 0xa80, URZ ;  /* 0x00000a8005057890 */ /* 0x000fc8000fffe0ff */
[----:B0-----:R-:W-:-:S06]  /*0e10*/  ULEA UR5, UR8, UR5, 0x18 ;  /* 0x0000000508057291 */ /* 0x001fcc000f8ec0ff */
[----:B--23--:R-:W-:-:S07]  /*0e20*/  LEA R21, R20, UR5, 0x2 ;  /* 0x0000000514157c11 */ /* 0x00cfce000f8e10ff */
.L_x_16675:
        /* <DEDUP_REMOVED lines=11> */
.L_x_16674:
[----:B------:R-:W-:Y:S05]  /*0ee0*/  BSYNC.RECONVERGENT B0 ;  /* 0x0000000000007941 */ /* 0x000fea0003800200 */
.L_x_16673:
[----:B------:R-:W-:-:S07]  /*0ef0*/  HFMA2 R40, -RZ, RZ, 0, 0 ;  /* 0x00000000ff287431 */ /* 0x000fce00000001ff */
.L_x_16718:
        /* <DEDUP_REMOVED lines=11> */
.L_x_16678:
        /* <DEDUP_REMOVED lines=12> */
.L_x_16677:
[----:B------:R-:W-:Y:S05]  /*1070*/  BSYNC.RECONVERGENT B0 ;  /* 0x0000000000007941 */ /* 0x000fea0003800200 */
.L_x_16676:
[----:B01----:R-:W-:Y:S02]  /*1080*/  VIADD R23, R40, UR6 ;  /* 0x0000000628177c36 */ /* 0x003fe40008000000 */
[----:B---3--:R-:W-:-:S07]  /*1090*/  IMAD.MOV.U32 R22, RZ, RZ, RZ ;  /* 0x000000ffff167224 */ /* 0x008fce00078e00ff */
.L_x_16717:
[----:B0-----:R-:W-:Y:S01]  /*10a0*/  SHF.R.U32.HI R40, RZ, 0x4, R2 ;  /* 0x00000004ff287819 */ /* 0x001fe20000011602 */
[----:B-1----:R-:W-:-:S07]  /*10b0*/  IMAD.IADD R42, R7, 0x1, R22 ;  /* 0x00000001072a7824 */ /* 0x002fce00078e0216 */
.L_x_16679:
        /* <DEDUP_REMOVED lines=16> */
.L_x_16716:
        /* <DEDUP_REMOVED lines=86> */
.L_x_16715:
        /* <DEDUP_REMOVED lines=11> */
.L_x_16726:
[----:B0--3--:R-:W-:-:S07]  /*17d0*/  IMAD R71, R65, R74, RZ ;  /* 0x0000004a41477224 */ /* 0x009fce00078e02ff */
.L_x_16683:
[----:B------:R-:W-:-:S13]  /*17e0*/  ISETP.GE.AND P3, PT, R66, 0x2, PT ;  /* 0x000000024200780c */ /* 0x000fda0003f66270 */
[----:B------:R-:W-:Y:S05]  /*17f0*/  @!P3 BRA `(.L_x_16685) ;  /* 0x000000000010b947 */ /* 0x000fea0003800000 */
[----:B------:R-:W-:-:S03]  /*1800*/  UMOV UR5, 0xffffffff ;  /* 0xffffffff00057882 */ /* 0x000fc60000000000 */
[----:B------:R-:W-:Y:S05]  /*1810*/  BRA.DIV UR5, `(.L_x_16686) ;  /* 0x0000001205247947 */ /* 0x000fea000b800000 */
[----:B------:R3:W4:Y:S02]  /*1820*/  SHFL.IDX PT, R73, R72, R8, 0x1f ;  /* 0x00001f0848497589 */ /* 0x00072400000e0000 */
.L_x_16729:
[----:B----4-:R-:W-:-:S07]  /*1830*/  IMAD R71, R64, R73, R71 ;  /* 0x0000004940477224 */ /* 0x010fce00078e0247 */
.L_x_16685:
[----:B------:R-:W-:-:S13]  /*1840*/  ISETP.GE.AND P3, PT, R66, 0x3, PT ;  /* 0x000000034200780c */ /* 0x000fda0003f66270 */
[----:B------:R-:W-:Y:S05]  /*1850*/  @!P3 BRA `(.L_x_16687) ;  /* 0x000000000010b947 */ /* 0x000fea0003800000 */
[----:B------:R-:W-:-:S03]  /*1860*/  UMOV UR5, 0xffffffff ;  /* 0xffffffff00057882 */ /* 0x000fc60000000000 */
[----:B------:R-:W-:Y:S05]  /*1870*/  BRA.DIV UR5, `(.L_x_16688) ;  /* 0x0000001205307947 */ /* 0x000fea000b800000 */
[----:B------:R4:W0:Y:S02]  /*1880*/  SHFL.IDX PT, R73, R72, R9, 0x1f ;  /* 0x00001f0948497589 */ /* 0x00082400000e0000 */
.L_x_16732:
[----:B0-----:R-:W-:-:S07]  /*1890*/  IMAD R71, R62, R73, R71 ;  /* 0x000000493e477224 */ /* 0x001fce00078e0247 */
.L_x_16687:
[----:B------:R-:W-:-:S13]  /*18a0*/  ISETP.GE.AND P3, PT, R66, 0x4, PT ;  /* 0x000000044200780c */ /* 0x000fda0003f66270 */
[----:B------:R-:W-:Y:S05]  /*18b0*/  @!P3 BRA `(.L_x_16689) ;  /* 0x000000000010b947 */ /* 0x000fea0003800000 */
[----:B------:R-:W-:-:S03]  /*18c0*/  UMOV UR5, 0xffffffff ;  /* 0xffffffff00057882 */ /* 0x000fc60000000000 */
[----:B------:R-:W-:Y:S05]  /*18d0*/  BRA.DIV UR5, `(.L_x_16690) ;  /* 0x00000012053c7947 */ /* 0x000fea000b800000 */
[----:B------:R0:W0:Y:S02]  /*18e0*/  SHFL.IDX PT, R73, R72, R10, 0x1f ;  /* 0x00001f0a48497589 */ /* 0x00002400000e0000 */
.L_x_16735:
[----:B0-----:R-:W-:-:S07]  /*18f0*/  IMAD R71, R60, R73, R71 ;  /* 0x000000493c477224 */ /* 0x001fce00078e0247 */
.L_x_16689:
[----:B------:R-:W-:-:S13]  /*1900*/  ISETP.GE.AND P3, PT, R66, 0x5, PT ;  /* 0x000000054200780c */ /* 0x000fda0003f66270 */
[----:B------:R-:W-:Y:S05]  /*1910*/  @!P3 BRA `(.L_x_16691) ;  /* 0x000000000010b947 */ /* 0x000fea0003800000 */
[----:B------:R-:W-:-:S03]  /*1920*/  UMOV UR5, 0xffffffff ;  /* 0xffffffff00057882 */ /* 0x000fc60000000000 */
[----:B------:R-:W-:Y:S05]  /*1930*/  BRA.DIV UR5, `(.L_x_16692) ;  /* 0x0000001205487947 */ /* 0x000fea000b800000 */
[----:B------:R0:W0:Y:S02]  /*1940*/  SHFL.IDX PT, R73, R72, R11, 0x1f ;  /* 0x00001f0b48497589 */ /* 0x00002400000e0000 */
.L_x_16738:
[----:B0-----:R-:W-:-:S07]  /*1950*/  IMAD R71, R56, R73, R71 ;  /* 0x0000004938477224 */ /* 0x001fce00078e0247 */
.L_x_16691:
[----:B------:R-:W-:-:S13]  /*1960*/  ISETP.GE.AND P3, PT, R66, 0x6, PT ;  /* 0x000000064200780c */ /* 0x000fda0003f66270 */
[----:B------:R-:W-:Y:S05]  /*1970*/  @!P3 BRA `(.L_x_16693) ;  /* 0x000000000010b947 */ /* 0x000fea0003800000 */
[----:B------:R-:W-:-:S03]  /*1980*/  UMOV UR5, 0xffffffff ;  /* 0xffffffff00057882 */ /* 0x000fc60000000000 */
[----:B------:R-:W-:Y:S05]  /*1990*/  BRA.DIV UR5, `(.L_x_16694) ;  /* 0x0000001205547947 */ /* 0x000fea000b800000 */
[----:B------:R0:W0:Y:S02]  /*19a0*/  SHFL.IDX PT, R74, R72, R12, 0x1f ;  /* 0x00001f0c484a7589 */ /* 0x00002400000e0000 */
.L_x_16741:
[----:B0-----:R-:W-:-:S07]  /*19b0*/  IMAD R71, R43, R74, R71 ;  /* 0x0000004a2b477224 */ /* 0x001fce00078e0247 */
.L_x_16693:
[----:B------:R-:W-:-:S13]  /*19c0*/  ISETP.GE.AND P3, PT, R66, 0x7, PT ;  /* 0x000000074200780c */ /* 0x000fda0003f66270 */
[----:B------:R-:W-:Y:S05]  /*19d0*/  @!P3 BRA `(.L_x_16695) ;  /* 0x000000000010b947 */ /* 0x000fea0003800000 */
[----:B------:R-:W-:-:S03]  /*19e0*/  UMOV UR5, 0xffffffff ;  /* 0xffffffff00057882 */ /* 0x000fc60000000000 */
[----:B------:R-:W-:Y:S05]  /*19f0*/  BRA.DIV UR5, `(.L_x_16696) ;  /* 0x0000001205647947 */ /* 0x000fea000b800000 */
[----:B------:R0:W0:Y:S02]  /*1a00*/  SHFL.IDX PT, R73, R72, R13, 0x1f ;  /* 0x00001f0d48497589 */ /* 0x00002400000e0000 */
.L_x_16744:
[----:B0-----:R-:W-:-:S07]  /*1a10*/  IMAD R71, R42, R73, R71 ;  /* 0x000000492a477224 */ /* 0x001fce00078e0247 */
.L_x_16695:
[----:B------:R-:W-:-:S13]  /*1a20*/  ISETP.GE.AND P3, PT, R66, 0x8, PT ;  /* 0x000000084200780c */ /* 0x000fda0003f66270 */
[----:B------:R-:W-:Y:S05]  /*1a30*/  @!P3 BRA `(.L_x_16697) ;  /* 0x000000000010b947 */ /* 0x000fea0003800000 */
[----:B------:R-:W-:-:S03]  /*1a40*/  UMOV UR5, 0xffffffff ;  /* 0xffffffff00057882 */ /* 0x000fc60000000000 */
[----:B------:R-:W-:Y:S05]  /*1a50*/  BRA.DIV UR5, `(.L_x_16698) ;  /* 0x0000001205707947 */ /* 0x000fea000b800000 */
[----:B------:R0:W0:Y:S02]  /*1a60*/  SHFL.IDX PT, R74, R72, R14, 0x1f ;  /* 0x00001f0e484a7589 */ /* 0x00002400000e0000 */
.L_x_16747:
[----:B01----:R-:W-:-:S07]  /*1a70*/  IMAD R71, R41, R74, R71 ;  /* 0x0000004a29477224 */ /* 0x003fce00078e0247 */
.L_x_16697:
[----:B------:R-:W-:-:S13]  /*1a80*/  ISETP.GE.AND P3, PT, R66, 0x9, PT ;  /* 0x000000094200780c */ /* 0x000fda0003f66270 */
[----:B------:R-:W-:Y:S05]  /*1a90*/  @!P3 BRA `(.L_x_16699) ;  /* 0x000000000010b947 */ /* 0x000fea0003800000 */
[----:B------:R-:W-:-:S03]  /*1aa0*/  UMOV UR5, 0xffffffff ;  /* 0xffffffff00057882 */ /* 0x000fc60000000000 */
[----:B------:R-:W-:Y:S05]  /*1ab0*/  BRA.DIV UR5, `(.L_x_16700) ;  /* 0x0000001205807947 */ /* 0x000fea000b800000 */
[----:B------:R0:W0:Y:S02]  /*1ac0*/  SHFL.IDX PT, R74, R72, R15, 0x1f ;  /* 0x00001f0f484a7589 */ /* 0x00002400000e0000 */
.L_x_16750:
[----:B0-----:R-:W-:-:S07]  /*1ad0*/  IMAD R71, R57, R74, R71 ;  /* 0x0000004a39477224 */ /* 0x001fce00078e0247 */
.L_x_16699:
[----:B------:R-:W-:-:S13]  /*1ae0*/  ISETP.GE.AND P3, PT, R66, 0xa, PT ;  /* 0x0000000a4200780c */ /* 0x000fda0003f66270 */
[----:B------:R-:W-:Y:S05]  /*1af0*/  @!P3 BRA `(.L_x_16701) ;  /* 0x000000000010b947 */ /* 0x000fea0003800000 */
[----:B------:R-:W-:-:S03]  /*1b00*/  UMOV UR5, 0xffffffff ;  /* 0xffffffff00057882 */ /* 0x000fc60000000000 */
[----:B------:R-:W-:Y:S05]  /*1b10*/  BRA.DIV UR5, `(.L_x_16702) ;  /* 0x0000001205907947 */ /* 0x000fea000b800000 */
[----:B------:R0:W0:Y:S02]  /*1b20*/  SHFL.IDX PT, R73, R72, R16, 0x1f ;  /* 0x00001f1048497589 */ /* 0x00002400000e0000 */
.L_x_16753:
[----:B0-----:R-:W-:-:S07]  /*1b30*/  IMAD R71, R40, R73, R71 ;  /* 0x0000004928477224 */ /* 0x001fce00078e0247 */
.L_x_16701:
[----:B------:R-:W-:-:S13]  /*1b40*/  ISETP.GE.AND P3, PT, R66, 0xb, PT ;  /* 0x0000000b4200780c */ /* 0x000fda0003f66270 */
[----:B------:R-:W-:Y:S05]  /*1b50*/  @!P3 BRA `(.L_x_16703) ;  /* 0x000000000010b947 */ /* 0x000fea0003800000 */
[----:B------:R-:W-:-:S03]  /*1b60*/  UMOV UR5, 0xffffffff ;  /* 0xffffffff00057882 */ /* 0x000fc60000000000 */
[----:B------:R-:W-:Y:S05]  /*1b70*/  BRA.DIV UR5, `(.L_x_16704) ;  /* 0x00000012059c7947 */ /* 0x000fea000b800000 */
[----:B------:R0:W0:Y:S02]  /*1b80*/  SHFL.IDX PT, R74, R72, R17, 0x1f ;  /* 0x00001f11484a7589 */ /* 0x00002400000e0000 */
.L_x_16756:
[----:B0-----:R-:W-:-:S07]  /*1b90*/  IMAD R71, R21, R74, R71 ;  /* 0x0000004a15477224 */ /* 0x001fce00078e0247 */
.L_x_16703:
[----:B------:R-:W-:-:S13]  /*1ba0*/  ISETP.GE.AND P3, PT, R66, 0xc, PT ;  /* 0x0000000c4200780c */ /* 0x000fda0003f66270 */
[----:B------:R-:W-:Y:S05]  /*1bb0*/  @!P3 BRA `(.L_x_16705) ;  /* 0x000000000010b947 */ /* 0x000fea0003800000 */
[----:B------:R-:W-:-:S03]  /*1bc0*/  UMOV UR5, 0xffffffff ;  /* 0xffffffff00057882 */ /* 0x000fc60000000000 */
[----:B------:R-:W-:Y:S05]  /*1bd0*/  BRA.DIV UR5, `(.L_x_16706) ;  /* 0x0000001205ac7947 */ /* 0x000fea000b800000 */
[----:B------:R0:W0:Y:S02]  /*1be0*/  SHFL.IDX PT, R73, R72, R18, 0x1f ;  /* 0x00001f1248497589 */ /* 0x00002400000e0000 */
.L_x_16759:
[----:B0-----:R-:W-:-:S07]  /*1bf0*/  IMAD R71, R20, R73, R71 ;  /* 0x0000004914477224 */ /* 0x001fce00078e0247 */
.L_x_16705:
[----:B------:R-:W-:-:S13]  /*1c00*/  ISETP.GE.AND P3, PT, R66, 0xd, PT ;  /* 0x0000000d4200780c */ /* 0x000fda0003f66270 */
[----:B------:R-:W-:Y:S05]  /*1c10*/  @!P3 BRA `(.L_x_16707) ;  /* 0x000000000010b947 */ /* 0x000fea0003800000 */
[----:B------:R-:W-:-:S03]  /*1c20*/  UMOV UR5, 0xffffffff ;  /* 0xffffffff00057882 */ /* 0x000fc60000000000 */
[----:B------:R-:W-:Y:S05]  /*1c30*/  BRA.DIV UR5, `(.L_x_16708) ;  /* 0x0000001205b87947 */ /* 0x000fea000b800000 */
[----:B------:R0:W0:Y:S02]  /*1c40*/  SHFL.IDX PT, R73, R72, R19, 0x1f ;  /* 0x00001f1348497589 */ /* 0x00002400000e0000 */
.L_x_16762:
[----:B0-----:R-:W-:-:S07]  /*1c50*/  IMAD R71, R68, R73, R71 ;  /* 0x0000004944477224 */ /* 0x001fce00078e0247 */
.L_x_16707:
[----:B------:R-:W-:-:S13]  /*1c60*/  ISETP.GE.AND P3, PT, R66, 0xe, PT ;  /* 0x0000000e4200780c */ /* 0x000fda0003f66270 */
[----:B------:R-:W-:Y:S05]  /*1c70*/  @!P3 BRA `(.L_x_16709) ;  /* 0x000000000010b947 */ /* 0x000fea0003800000 */
[----:B------:R-:W-:-:S03]  /*1c80*/  UMOV UR5, 0xffffffff ;  /* 0xffffffff00057882 */ /* 0x000fc60000000000 */
[----:B------:R-:W-:Y:S05]  /*1c90*/  BRA.DIV UR5, `(.L_x_16710) ;  /* 0x0000001205c47947 */ /* 0x000fea000b800000 */
[----:B------:R0:W0:Y:S02]  /*1ca0*/  SHFL.IDX PT, R74, R72, R24, 0x1f ;  /* 0x00001f18484a7589 */ /* 0x00002400000e0000 */
.L_x_16765:
[----:B0-----:R-:W-:-:S07]  /*1cb0*/  IMAD R71, R69, R74, R71 ;  /* 0x0000004a45477224 */ /* 0x001fce00078e0247 */
.L_x_16709:
[----:B------:R-:W-:-:S13]  /*1cc0*/  ISETP.GE.AND P3, PT, R66, 0xf, PT ;  /* 0x0000000f4200780c */ /* 0x000fda0003f66270 */
[----:B------:R-:W-:Y:S05]  /*1cd0*/  @!P3 BRA `(.L_x_16711) ;  /* 0x000000000010b947 */ /* 0x000fea0003800000 */
[----:B------:R-:W-:-:S03]  /*1ce0*/  UMOV UR5, 0xffffffff ;  /* 0xffffffff00057882 */ /* 0x000fc60000000000 */
[----:B------:R-:W-:Y:S05]  /*1cf0*/  BRA.DIV UR5, `(.L_x_16712) ;  /* 0x0000001205d47947 */ /* 0x000fea000b800000 */
[----:B------:R0:W0:Y:S02]  /*1d00*/  SHFL.IDX PT, R73, R72, R25, 0x1f ;  /* 0x00001f1948497589 */ /* 0x00002400000e0000 */
.L_x_16768:
[----:B0-----:R-:W-:-:S07]  /*1d10*/  IMAD R71, R70, R73, R71 ;  /* 0x0000004946477224 */ /* 0x001fce00078e0247 */
.L_x_16711:
[----:B------:R-:W-:-:S13]  /*1d20*/  ISETP.GE.AND P3, PT, R66, 0x10, PT ;  /* 0x000000104200780c */ /* 0x000fda0003f66270 */
[----:B------:R-:W-:Y:S05]  /*1d30*/  @!P3 BRA `(.L_x_16713) ;  /* 0x00000004001cb947 */ /* 0x000fea0003800000 */
[----:B------:R-:W-:-:S03]  /*1d40*/  UMOV UR5, 0xffffffff ;  /* 0xffffffff00057882 */ /* 0x000fc60000000000 */
[----:B------:R-:W-:Y:S05]  /*1d50*/  BRA.DIV UR5, `(.L_x_16714) ;  /* 0x0000001205e07947 */ /* 0x000fea000b800000 */
[----:B--234-:R2:W3:Y:S02]  /*1d60*/  SHFL.IDX PT, R72, R72, R26, 0x1f ;  /* 0x00001f1a48487589 */ /* 0x01c4e400000e0000 */
.L_x_16771:
[----:B0--3--:R-:W-:Y:S01]  /*1d70*/  IMAD R71, R67, R72, R71 ;  /* 0x0000004843477224 */ /* 0x009fe200078e0247 */
[----:B------:R-:W-:Y:S06]  /*1d80*/  BRA `(.L_x_16713) ;  /* 0x0000000400087947 */ /* 0x000fec0003800000 */
.L_x_16682:
        /* <DEDUP_REMOVED lines=66> */
.L_x_16713:
        /* <DEDUP_REMOVED lines=16> */
.L_x_16681:
[----:B------:R-:W-:Y:S05]  /*22b0*/  @!P0 BRA `(.L_x_16716) ;  /* 0xffffffec00c08947 */ /* 0x000fea000383ffff */
[----:B------:R-:W-:Y:S05]  /*22c0*/  BSYNC.RECONVERGENT B0 ;  /* 0x0000000000007941 */ /* 0x000fea0003800200 */
.L_x_16680:
        /* <DEDUP_REMOVED lines=46> */
.L_x_16720:
[----:B------:R-:W-:Y:S05]  /*25b0*/  BSYNC.RECONVERGENT B0 ;  /* 0x0000000000007941 */ /* 0x000fea0003800200 */
.L_x_16719:
        /* <DEDUP_REMOVED lines=8> */
.L_x_16723:
        /* <DEDUP_REMOVED lines=24> */
.L_x_16722:
[----:B------:R-:W-:Y:S05]  /*27c0*/  BSYNC.RECONVERGENT B0 ;  /* 0x0000000000007941 */ /* 0x000fea0003800200 */
.L_x_16721:
[----:B------:R-:W2:Y:S02]  /*27d0*/  LDCU UR5, c[0x0][0x374] ;  /* 0x00006e80ff0577ac */ /* 0x000ea40008000800 */
[----:B--2---:R-:W-:Y:S02]  /*27e0*/  UIADD3 UR4, UPT, UPT, UR5, UR4, URZ ;  /* 0x0000000405047290 */ /* 0x004fe4000fffe0ff */
[----:B------:R-:W-:-:S04]  /*27f0*/  USHF.L.U32 UR5, UR5, 0x1, URZ ;  /* 0x0000000105057899 */ /* 0x000fc800080006ff */
[----:B------:R-:W-:-:S09]  /*2800*/  UISETP.GE.U32.AND UP0, UPT, UR4, UR5, UPT ;  /* 0x000000050400728c */ /* 0x000fd2000bf06070 */
[----:B------:R-:W-:Y:S05]  /*2810*/  BRA.U !UP0, `(.L_x_16724) ;  /* 0xffffffe108f87547 */ /* 0x000fea000b83ffff */
[----:B------:R-:W-:Y:S05]  /*2820*/  EXIT ;  /* 0x000000000000794d */ /* 0x000fea0003800000 */
.L_x_16684:
[----:B------:R-:W-:Y:S01]  /*2830*/  IMAD.MOV.U32 R73, RZ, RZ, -0x1 ;  /* 0xffffffffff497424 */ /* 0x000fe200078e00ff */
[----:B------:R-:W-:Y:S01]  /*2840*/  MOV R75, R27 ;  /* 0x0000001b004b7202 */ /* 0x000fe20000000f00 */
[----:B------:R-:W-:-:S07]  /*2850*/  IMAD.MOV.U32 R76, RZ, RZ, 0x1f ;  /* 0x0000001fff4c7424 */ /* 0x000fce00078e00ff */
[----:B01----:R-:W-:Y:S05]  /*2860*/  WARPSYNC.COLLECTIVE R73, `(.L_x_16725) ;  /* 0x0000000049087348 */ /* 0x003fea0003c00000 */
[----:B------:R2:W3:Y:S02]  /*2870*/  SHFL.IDX P3, R73, R72, R75, R76 ;  /* 0x0000004b48497389 */ /* 0x0004e4000006004c */
[----:B0123--:R-:W-:Y:S05]  /*2880*/  ENDCOLLECTIVE ;  /* 0x000000000000791b */ /* 0x00ffea0003800000 */
.L_x_16725:
[----:B------:R-:W-:Y:S01]  /*2890*/  IMAD.MOV.U32 R74, RZ, RZ, R73 ;  /* 0x000000ffff4a7224 */ /* 0x000fe200078e0049 */
[----:B------:R-:W-:Y:S06]  /*28a0*/  BRA `(.L_x_16726) ;  /* 0xffffffec00c87947 */ /* 0x000fec000383ffff */
.L_x_16686:
[----:B------:R-:W-:Y:S01]  /*28b0*/  BSSY B1, `(.L_x_16727) ;  /* 0x0000007000017945 */ /* 0x000fe20003800000 */
[----:B------:R-:W-:Y:S01]  /*28c0*/  MOV R75, R8 ;  /* 0x00000008004b7202 */ /* 0x000fe20000000f00 */
[----:B------:R-:W-:Y:S02]  /*28d0*/  IMAD.MOV.U32 R76, RZ, RZ, 0x1f ;  /* 0x0000001fff4c7424 */ /* 0x000fe400078e00ff */
[----:B------:R-:W-:-:S07]  /*28e0*/  IMAD.MOV.U32 R73, RZ, RZ, -0x1 ;  /* 0xffffffffff497424 */ /* 0x000fce00078e00ff */
[----:B012---:R-:W-:Y:S05]  /*28f0*/  WARPSYNC.COLLECTIVE R73, `(.L_x_16728) ;  /* 0x0000000049087348 */ /* 0x007fea0003c00000 */
[----:B------:R3:W4:Y:S02]  /*2900*/  SHFL.IDX P3, R73, R72, R75, R76 ;  /* 0x0000004b48497389 */ /* 0x000724000006004c */
[----:B01234-:R-:W-:Y:S05]  /*2910*/  ENDCOLLECTIVE ;  /* 0x000000000000791b */ /* 0x01ffea0003800000 */
.L_x_16728:
[----:B------:R-:W-:Y:S05]  /*2920*/  BSYNC B1 ;  /* 0x0000000000017941 */ /* 0x000fea0003800000 */
.L_x_16727:
[----:B------:R-:W-:Y:S05]  /*2930*/  BRA `(.L_x_16729) ;  /* 0xffffffec00bc7947 */ /* 0x000fea000383ffff */
.L_x_16688:
[----:B------:R-:W-:Y:S01]  /*2940*/  HFMA2 R76, -RZ, RZ, 0, 1.847743988037109375e-06 ;  /* 0x0000001fff4c7431 */ /* 0x000fe200000001ff */
[----:B------:R-:W-:Y:S01]  /*2950*/  BSSY B1, `(.L_x_16730) ;  /* 0x0000006000017945 */ /* 0x000fe20003800000 */
[----:B------:R-:W-:Y:S02]  /*2960*/  IMAD.MOV.U32 R75, RZ, RZ, R9 ;  /* 0x000000ffff4b7224 */ /* 0x000fe400078e0009 */
[----:B------:R-:W-:-:S07]  /*2970*/  IMAD.MOV.U32 R73, RZ, RZ, -0x1 ;  /* 0xffffffffff497424 */ /* 0x000fce00078e00ff */
[----:B0123--:R-:W-:Y:S05]  /*2980*/  WARPSYNC.COLLECTIVE R73, `(.L_x_16731) ;  /* 0x0000000049087348 */ /* 0x00ffea0003c00000 */
[----:B------:R4:W0:Y:S02]  /*2990*/  SHFL.IDX P3, R73, R72, R75, R76 ;  /* 0x0000004b48497389 */ /* 0x000824000006004c */
[----:B01234-:R-:W-:Y:S05]  /*29a0*/  ENDCOLLECTIVE ;  /* 0x000000000000791b */ /* 0x01ffea0003800000 */
.L_x_16731:
[----:B------:R-:W-:Y:S05]  /*29b0*/  BSYNC B1 ;  /* 0x0000000000017941 */ /* 0x000fea0003800000 */
.L_x_16730:
[----:B------:R-:W-:Y:S05]  /*29c0*/  BRA `(.L_x_16732) ;  /* 0xffffffec00b07947 */ /* 0x000fea000383ffff */
.L_x_16690:
[----:B------:R-:W-:Y:S01]  /*29d0*/  BSSY B1, `(.L_x_16733) ;  /* 0x0000007000017945 */ /* 0x000fe20003800000 */
[----:B------:R-:W-:Y:S01]  /*29e0*/  IMAD.MOV.U32 R75, RZ, RZ, R10 ;  /* 0x000000ffff4b7224 */ /* 0x000fe200078e000a */
[----:B------:R-:W-:Y:S01]  /*29f0*/  MOV R73, 0xffffffff ;  /* 0xffffffff00497802 */ /* 0x000fe20000000f00 */
[----:B------:R-:W-:-:S07]  /*2a00*/  IMAD.MOV.U32 R76, RZ, RZ, 0x1f ;  /* 0x0000001fff4c7424 */ /* 0x000fce00078e00ff */
[----:B01234-:R-:W-:Y:S05]  /*2a10*/  WARPSYNC.COLLECTIVE R73, `(.L_x_16734) ;  /* 0x0000000049087348 */ /* 0x01ffea0003c00000 */
[----:B------:R0:W0:Y:S02]  /*2a20*/  SHFL.IDX P3, R73, R72, R75, R76 ;  /* 0x0000004b48497389 */ /* 0x000024000006004c */
[----:B01234-:R-:W-:Y:S05]  /*2a30*/  ENDCOLLECTIVE ;  /* 0x000000000000791b */ /* 0x01ffea0003800000 */
.L_x_16734:
[----:B------:R-:W-:Y:S05]  /*2a40*/  BSYNC B1 ;  /* 0x0000000000017941 */ /* 0x000fea0003800000 */
.L_x_16733:
[----:B------:R-:W-:Y:S05]  /*2a50*/  BRA `(.L_x_16735) ;  /* 0xffffffec00a47947 */ /* 0x000fea000383ffff */
.L_x_16692:
[----:B------:R-:W-:Y:S01]  /*2a60*/  BSSY B1, `(.L_x_16736) ;  /* 0x0000007000017945 */ /* 0x000fe20003800000 */
[----:B------:R-:W-:Y:S02]  /*2a70*/  IMAD.MOV.U32 R75, RZ, RZ, R11 ;  /* 0x000000ffff4b7224 */ /* 0x000fe400078e000b */
[----:B------:R-:W-:Y:S02]  /*2a80*/  IMAD.MOV.U32 R76, RZ, RZ, 0x1f ;  /* 0x0000001fff4c7424 */ /* 0x000fe400078e00ff */
[----:B------:R-:W-:-:S07]  /*2a90*/  IMAD.MOV.U32 R73, RZ, RZ, -0x1 ;  /* 0xffffffffff497424 */ /* 0x000fce00078e00ff */
[----:B01234-:R-:W-:Y:S05]  /*2aa0*/  WARPSYNC.COLLECTIVE R73, `(.L_x_16737) ;  /* 0x0000000049087348 */ /* 0x01ffea0003c00000 */
[----:B------:R0:W0:Y:S02]  /*2ab0*/  SHFL.IDX P3, R73, R72, R75, R76 ;  /* 0x0000004b48497389 */ /* 0x000024000006004c */
[----:B01234-:R-:W-:Y:S05]  /*2ac0*/  ENDCOLLECTIVE ;  /* 0x000000000000791b */ /* 0x01ffea0003800000 */
.L_x_16737:
[----:B------:R-:W-:Y:S05]  /*2ad0*/  BSYNC B1 ;  /* 0x0000000000017941 */ /* 0x000fea0003800000 */
.L_x_16736:
[----:B------:R-:W-:Y:S05]  /*2ae0*/  BRA `(.L_x_16738) ;  /* 0xffffffec00987947 */ /* 0x000fea000383ffff */
.L_x_16694:
[----:B------:R-:W-:Y:S01]  /*2af0*/  BSSY B1, `(.L_x_16739) ;  /* 0x0000007000017945 */ /* 0x000fe20003800000 */
[----:B------:R-:W-:Y:S01]  /*2b00*/  MOV R75, R12 ;  /* 0x0000000c004b7202 */ /* 0x000fe20000000f00 */
[----:B------:R-:W-:Y:S02]  /*2b10*/  IMAD.MOV.U32 R76, RZ, RZ, 0x1f ;  /* 0x0000001fff4c7424 */ /* 0x000fe400078e00ff */
[----:B------:R-:W-:-:S07]  /*2b20*/  IMAD.MOV.U32 R73, RZ, RZ, -0x1 ;  /* 0xffffffffff497424 */ /* 0x000fce00078e00ff */
[----:B01234-:R-:W-:Y:S05]  /*2b30*/  WARPSYNC.COLLECTIVE R73, `(.L_x_16740) ;  /* 0x0000000049087348 */ /* 0x01ffea0003c00000 */
[----:B------:R0:W0:Y:S02]  /*2b40*/  SHFL.IDX P3, R73, R72, R75, R76 ;  /* 0x0000004b48497389 */ /* 0x000024000006004c */
[----:B01234-:R-:W-:Y:S05]  /*2b50*/  ENDCOLLECTIVE ;  /* 0x000000000000791b */ /* 0x01ffea0003800000 */
.L_x_16740:
[----:B------:R-:W-:Y:S05]  /*2b60*/  BSYNC B1 ;  /* 0x0000000000017941 */ /* 0x000fea0003800000 */
.L_x_16739:
[----:B------:R-:W-:Y:S01]  /*2b70*/  IMAD.MOV.U32 R74, RZ, RZ, R73 ;  /* 0x000000ffff4a7224 */ /* 0x000fe200078e0049 */
[----:B------:R-:W-:Y:S06]  /*2b80*/  BRA `(.L_x_16741) ;  /* 0xffffffec00887947 */ /* 0x000fec000383ffff */
.L_x_16696:
[----:B------:R-:W-:Y:S01]  /*2b90*/  BSSY B1, `(.L_x_16742) ;  /* 0x0000007000017945 */ /* 0x000fe20003800000 */
[----:B------:R-:W-:Y:S01]  /*2ba0*/  MOV R75, R13 ;  /* 0x0000000d004b7202 */ /* 0x000fe20000000f00 */
[----:B------:R-:W-:Y:S02]  /*2bb0*/  IMAD.MOV.U32 R76, RZ, RZ, 0x1f ;  /* 0x0000001fff4c7424 */ /* 0x000fe400078e00ff */
[----:B------:R-:W-:-:S07]  /*2bc0*/  IMAD.MOV.U32 R73, RZ, RZ, -0x1 ;  /* 0xffffffffff497424 */ /* 0x000fce00078e00ff */
[----:B01234-:R-:W-:Y:S05]  /*2bd0*/  WARPSYNC.COLLECTIVE R73, `(.L_x_16743) ;  /* 0x0000000049087348 */ /* 0x01ffea0003c00000 */
[----:B------:R0:W0:Y:S02]  /*2be0*/  SHFL.IDX P3, R73, R72, R75, R76 ;  /* 0x0000004b48497389 */ /* 0x000024000006004c */
[----:B01234-:R-:W-:Y:S05]  /*2bf0*/  ENDCOLLECTIVE ;  /* 0x000000000000791b */ /* 0x01ffea0003800000 */
.L_x_16743:
[----:B------:R-:W-:Y:S05]  /*2c00*/  BSYNC B1 ;  /* 0x0000000000017941 */ /* 0x000fea0003800000 */
.L_x_16742:
[----:B------:R-:W-:Y:S05]  /*2c10*/  BRA `(.L_x_16744) ;  /* 0xffffffec007c7947 */ /* 0x000fea000383ffff */
.L_x_16698:
[----:B------:R-:W-:Y:S01]  /*2c20*/  HFMA2 R76, -RZ, RZ, 0, 1.847743988037109375e-06 ;  /* 0x0000001fff4c7431 */ /* 0x000fe200000001ff */
[----:B------:R-:W-:Y:S01]  /*2c30*/  BSSY B1, `(.L_x_16745) ;  /* 0x0000006000017945 */ /* 0x000fe20003800000 */
[----:B------:R-:W-:Y:S02]  /*2c40*/  IMAD.MOV.U32 R75, RZ, RZ, R14 ;  /* 0x000000ffff4b7224 */ /* 0x000fe400078e000e */
[----:B------:R-:W-:-:S07]  /*2c50*/  IMAD.MOV.U32 R73, RZ, RZ, -0x1 ;  /* 0xffffffffff497424 */ /* 0x000fce00078e00ff */
[----:B01234-:R-:W-:Y:S05]  /*2c60*/  WARPSYNC.COLLECTIVE R73, `(.L_x_16746) ;  /* 0x0000000049087348 */ /* 0x01ffea0003c00000 */
[----:B------:R0:W0:Y:S02]  /*2c70*/  SHFL.IDX P3, R73, R72, R75, R76 ;  /* 0x0000004b48497389 */ /* 0x000024000006004c */
[----:B01234-:R-:W-:Y:S05]  /*2c80*/  ENDCOLLECTIVE ;  /* 0x000000000000791b */ /* 0x01ffea0003800000 */
.L_x_16746:
[----:B------:R-:W-:Y:S05]  /*2c90*/  BSYNC B1 ;  /* 0x0000000000017941 */ /* 0x000fea0003800000 */
.L_x_16745:
[----:B------:R-:W-:Y:S01]  /*2ca0*/  IMAD.MOV.U32 R74, RZ, RZ, R73 ;  /* 0x000000ffff4a7224 */ /* 0x000fe200078e0049 */
[----:B------:R-:W-:Y:S06]  /*2cb0*/  BRA `(.L_x_16747) ;  /* 0xffffffec006c7947 */ /* 0x000fec000383ffff */
.L_x_16700:
[----:B------:R-:W-:Y:S01]  /*2cc0*/  BSSY B1, `(.L_x_16748) ;  /* 0x0000007000017945 */ /* 0x000fe20003800000 */
[----:B------:R-:W-:Y:S01]  /*2cd0*/  IMAD.MOV.U32 R75, RZ, RZ, R15 ;  /* 0x000000ffff4b7224 */ /* 0x000fe200078e000f */
[----:B------:R-:W-:Y:S01]  /*2ce0*/  MOV R76, 0x1f ;  /* 0x0000001f004c7802 */ /* 0x000fe20000000f00 */
[----:B------:R-:W-:-:S07]  /*2cf0*/  IMAD.MOV.U32 R73, RZ, RZ, -0x1 ;  /* 0xffffffffff497424 */ /* 0x000fce00078e00ff */
[----:B01234-:R-:W-:Y:S05]  /*2d00*/  WARPSYNC.COLLECTIVE R73, `(.L_x_16749) ;  /* 0x0000000049087348 */ /* 0x01ffea0003c00000 */
[----:B------:R0:W0:Y:S02]  /*2d10*/  SHFL.IDX P3, R73, R72, R75, R76 ;  /* 0x0000004b48497389 */ /* 0x000024000006004c */
[----:B01234-:R-:W-:Y:S05]  /*2d20*/  ENDCOLLECTIVE ;  /* 0x000000000000791b */ /* 0x01ffea0003800000 */
.L_x_16749:
[----:B------:R-:W-:Y:S05]  /*2d30*/  BSYNC B1 ;  /* 0x0000000000017941 */ /* 0x000fea0003800000 */
.L_x_16748:
[----:B------:R-:W-:Y:S01]  /*2d40*/  IMAD.MOV.U32 R74, RZ, RZ, R73 ;  /* 0x000000ffff4a7224 */ /* 0x000fe200078e0049 */
[----:B------:R-:W-:Y:S06]  /*2d50*/  BRA `(.L_x_16750) ;  /* 0xffffffec005c7947 */ /* 0x000fec000383ffff */
.L_x_16702:
[----:B------:R-:W-:Y:S01]  /*2d60*/  HFMA2 R76, -RZ, RZ, 0, 1.847743988037109375e-06 ;  /* 0x0000001fff4c7431 */ /* 0x000fe200000001ff */
[----:B------:R-:W-:Y:S01]  /*2d70*/  BSSY B1, `(.L_x_16751) ;  /* 0x0000006000017945 */ /* 0x000fe20003800000 */
[----:B------:R-:W-:Y:S02]  /*2d80*/  IMAD.MOV.U32 R75, RZ, RZ, R16 ;  /* 0x000000ffff4b7224 */ /* 0x000fe400078e0010 */
[----:B------:R-:W-:-:S07]  /*2d90*/  IMAD.MOV.U32 R73, RZ, RZ, -0x1 ;  /* 0xffffffffff497424 */ /* 0x000fce00078e00ff */
[----:B01234-:R-:W-:Y:S05]  /*2da0*/  WARPSYNC.COLLECTIVE R73, `(.L_x_16752) ;  /* 0x0000000049087348 */ /* 0x01ffea0003c00000 */
[----:B------:R0:W0:Y:S02]  /*2db0*/  SHFL.IDX P3, R73, R72, R75, R76 ;  /* 0x0000004b48497389 */ /* 0x000024000006004c */
[----:B01234-:R-:W-:Y:S05]  /*2dc0*/  ENDCOLLECTIVE ;  /* 0x000000000000791b */ /* 0x01ffea0003800000 */
.L_x_16752:
[----:B------:R-:W-:Y:S05]  /*2dd0*/  BSYNC B1 ;  /* 0x0000000000017941 */ /* 0x000fea0003800000 */
.L_x_16751:
[----:B------:R-:W-:Y:S05]  /*2de0*/  BRA `(.L_x_16753) ;  /* 0xffffffec00507947 */ /* 0x000fea000383ffff */
.L_x_16704:
[----:B------:R-:W-:Y:S01]  /*2df0*/  BSSY B1, `(.L_x_16754) ;  /* 0x0000007000017945 */ /* 0x000fe20003800000 */
[----:B------:R-:W-:Y:S01]  /*2e00*/  IMAD.MOV.U32 R75, RZ, RZ, R17 ;  /* 0x000000ffff4b7224 */ /* 0x000fe200078e0011 */
[----:B------:R-:W-:Y:S01]  /*2e10*/  MOV R73, 0xffffffff ;  /* 0xffffffff00497802 */ /* 0x000fe20000000f00 */
[----:B------:R-:W-:-:S07]  /*2e20*/  IMAD.MOV.U32 R76, RZ, RZ, 0x1f ;  /* 0x0000001fff4c7424 */ /* 0x000fce00078e00ff */
[----:B01234-:R-:W-:Y:S05]  /*2e30*/  WARPSYNC.COLLECTIVE R73, `(.L_x_16755) ;  /* 0x0000000049087348 */ /* 0x01ffea0003c00000 */
[----:B------:R0:W0:Y:S02]  /*2e40*/  SHFL.IDX P3, R73, R72, R75, R76 ;  /* 0x0000004b48497389 */ /* 0x000024000006004c */
[----:B01234-:R-:W-:Y:S05]  /*2e50*/  ENDCOLLECTIVE ;  /* 0x000000000000791b */ /* 0x01ffea0003800000 */
.L_x_16755:
[----:B------:R-:W-:Y:S05]  /*2e60*/  BSYNC B1 ;  /* 0x0000000000017941 */ /* 0x000fea0003800000 */
.L_x_16754:
[----:B------:R-:W-:Y:S01]  /*2e70*/  IMAD.MOV.U32 R74, RZ, RZ, R73 ;  /* 0x000000ffff4a7224 */ /* 0x000fe200078e0049 */
[----:B------:R-:W-:Y:S06]  /*2e80*/  BRA `(.L_x_16756) ;  /* 0xffffffec00407947 */ /* 0x000fec000383ffff */
.L_x_16706:
[----:B------:R-:W-:Y:S01]  /*2e90*/  BSSY B1, `(.L_x_16757) ;  /* 0x0000007000017945 */ /* 0x000fe20003800000 */
[----:B------:R-:W-:Y:S01]  /*2ea0*/  IMAD.MOV.U32 R75, RZ, RZ, R18 ;  /* 0x000000ffff4b7224 */ /* 0x000fe200078e0012 */
[----:B------:R-:W-:Y:S01]  /*2eb0*/  MOV R73, 0xffffffff ;  /* 0xffffffff00497802 */ /* 0x000fe20000000f00 */
[----:B------:R-:W-:-:S07]  /*2ec0*/  IMAD.MOV.U32 R76, RZ, RZ, 0x1f ;  /* 0x0000001fff4c7424 */ /* 0x000fce00078e00ff */
[----:B01234-:R-:W-:Y:S05]  /*2ed0*/  WARPSYNC.COLLECTIVE R73, `(.L_x_16758) ;  /* 0x0000000049087348 */ /* 0x01ffea0003c00000 */
[----:B------:R0:W0:Y:S02]  /*2ee0*/  SHFL.IDX P3, R73, R72, R75, R76 ;  /* 0x0000004b48497389 */ /* 0x000024000006004c */
[----:B01234-:R-:W-:Y:S05]  /*2ef0*/  ENDCOLLECTIVE ;  /* 0x000000000000791b */ /* 0x01ffea0003800000 */
.L_x_16758:
[----:B------:R-:W-:Y:S05]  /*2f00*/  BSYNC B1 ;  /* 0x0000000000017941 */ /* 0x000fea0003800000 */
.L_x_16757:
[----:B------:R-:W-:Y:S05]  /*2f10*/  BRA `(.L_x_16759) ;  /* 0xffffffec00347947 */ /* 0x000fea000383ffff */
.L_x_16708:
[----:B------:R-:W-:Y:S01]  /*2f20*/  BSSY B1, `(.L_x_16760) ;  /* 0x0000007000017945 */ /* 0x000fe20003800000 */
[----:B------:R-:W-:Y:S02]  /*2f30*/  IMAD.MOV.U32 R75, RZ, RZ, R19 ;  /* 0x000000ffff4b7224 */ /* 0x000fe400078e0013 */
[----:B------:R-:W-:Y:S02]  /*2f40*/  IMAD.MOV.U32 R76, RZ, RZ, 0x1f ;  /* 0x0000001fff4c7424 */ /* 0x000fe400078e00ff */
[----:B------:R-:W-:-:S07]  /*2f50*/  IMAD.MOV.U32 R73, RZ, RZ, -0x1 ;  /* 0xffffffffff497424 */ /* 0x000fce00078e00ff */
[----:B01234-:R-:W-:Y:S05]  /*2f60*/  WARPSYNC.COLLECTIVE R73, `(.L_x_16761) ;  /* 0x0000000049087348 */ /* 0x01ffea0003c00000 */
[----:B------:R0:W0:Y:S02]  /*2f70*/  SHFL.IDX P3, R73, R72, R75, R76 ;  /* 0x0000004b48497389 */ /* 0x000024000006004c */
[----:B01234-:R-:W-:Y:S05]  /*2f80*/  ENDCOLLECTIVE ;  /* 0x000000000000791b */ /* 0x01ffea0003800000 */
.L_x_16761:
[----:B------:R-:W-:Y:S05]  /*2f90*/  BSYNC B1 ;  /* 0x0000000000017941 */ /* 0x000fea0003800000 */
.L_x_16760:
[----:B------:R-:W-:Y:S05]  /*2fa0*/  BRA `(.L_x_16762) ;  /* 0xffffffec00287947 */ /* 0x000fea000383ffff */
.L_x_16710:
[----:B------:R-:W-:Y:S01]  /*2fb0*/  BSSY B1, `(.L_x_16763) ;  /* 0x0000007000017945 */ /* 0x000fe20003800000 */
[----:B------:R-:W-:Y:S01]  /*2fc0*/  MOV R75, R24 ;  /* 0x00000018004b7202 */ /* 0x000fe20000000f00 */
[----:B------:R-:W-:Y:S02]  /*2fd0*/  IMAD.MOV.U32 R76, RZ, RZ, 0x1f ;  /* 0x0000001fff4c7424 */ /* 0x000fe400078e00ff */
[----:B------:R-:W-:-:S07]  /*2fe0*/  IMAD.MOV.U32 R73, RZ, RZ, -0x1 ;  /* 0xffffffffff497424 */ /* 0x000fce00078e00ff */
[----:B01234-:R-:W-:Y:S05]  /*2ff0*/  WARPSYNC.COLLECTIVE R73, `(.L_x_16764) ;  /* 0x0000000049087348 */ /* 0x01ffea0003c00000 */
[----:B------:R0:W0:Y:S02]  /*3000*/  SHFL.IDX P3, R73, R72, R75, R76 ;  /* 0x0000004b48497389 */ /* 0x000024000006004c */
[----:B01234-:R-:W-:Y:S05]  /*3010*/  ENDCOLLECTIVE ;  /* 0x000000000000791b */ /* 0x01ffea0003800000 */
.L_x_16764:
[----:B------:R-:W-:Y:S05]  /*3020*/  BSYNC B1 ;  /* 0x0000000000017941 */ /* 0x000fea0003800000 */
.L_x_16763:
[----:B------:R-:W-:Y:S01]  /*3030*/  IMAD.MOV.U32 R74, RZ, RZ, R73 ;  /* 0x000000ffff4a7224 */ /* 0x000fe200078e0049 */
[----:B------:R-:W-:Y:S06]  /*3040*/  BRA `(.L_x_16765) ;  /* 0xffffffec00187947 */ /* 0x000fec000383ffff */
.L_x_16712:
[----:B------:R-:W-:Y:S01]  /*3050*/  BSSY B1, `(.L_x_16766) ;  /* 0x0000007000017945 */ /* 0x000fe20003800000 */
[----:B------:R-:W-:Y:S01]  /*3060*/  MOV R75, R25 ;  /* 0x00000019004b7202 */ /* 0x000fe20000000f00 */
[----:B------:R-:W-:Y:S02]  /*3070*/  IMAD.MOV.U32 R76, RZ, RZ, 0x1f ;  /* 0x0000001fff4c7424 */ /* 0x000fe400078e00ff */
[----:B------:R-:W-:-:S07]  /*3080*/  IMAD.MOV.U32 R73, RZ, RZ, -0x1 ;  /* 0xffffffffff497424 */ /* 0x000fce00078e00ff */
[----:B01234-:R-:W-:Y:S05]  /*3090*/  WARPSYNC.COLLECTIVE R73, `(.L_x_16767) ;  /* 0x0000000049087348 */ /* 0x01ffea0003c00000 */
[----:B------:R0:W0:Y:S02]  /*30a0*/  SHFL.IDX P3, R73, R72, R75, R76 ;  /* 0x0000004b48497389 */ /* 0x000024000006004c */
[----:B01234-:R-:W-:Y:S05]  /*30b0*/  ENDCOLLECTIVE ;  /* 0x000000000000791b */ /* 0x01ffea0003800000 */
.L_x_16767:
[----:B------:R-:W-:Y:S05]  /*30c0*/  BSYNC B1 ;  /* 0x0000000000017941 */ /* 0x000fea0003800000 */
.L_x_16766:
[----:B------:R-:W-:Y:S05]  /*30d0*/  BRA `(.L_x_16768) ;  /* 0xffffffec000c7947 */ /* 0x000fea000383ffff */
.L_x_16714:
[----:B------:R-:W-:Y:S01]  /*30e0*/  HFMA2 R76, -RZ, RZ, 0, 1.847743988037109375e-06 ;  /* 0x0000001fff4c7431 */ /* 0x000fe200000001ff */
[----:B------:R-:W-:Y:S01]  /*30f0*/  BSSY B1, `(.L_x_16769) ;  /* 0x0000006000017945 */ /* 0x000fe20003800000 */
[----:B------:R-:W-:Y:S02]  /*3100*/  IMAD.MOV.U32 R75, RZ, RZ, R26 ;  /* 0x000000ffff4b7224 */ /* 0x000fe400078e001a */
[----:B------:R-:W-:-:S07]  /*3110*/  IMAD.MOV.U32 R73, RZ, RZ, -0x1 ;  /* 0xffffffffff497424 */ /* 0x000fce00078e00ff */
[----:B01234-:R-:W-:Y:S05]  /*3120*/  WARPSYNC.COLLECTIVE R73, `(.L_x_16770) ;  /* 0x0000000049087348 */ /* 0x01ffea0003c00000 */
[----:B------:R0:W0:Y:S02]  /*3130*/  SHFL.IDX P3, R73, R72, R75, R76 ;  /* 0x0000004b48497389 */ /* 0x000024000006004c */
[----:B01234-:R-:W-:Y:S05]  /*3140*/  ENDCOLLECTIVE ;  /* 0x000000000000791b */ /* 0x01ffea0003800000 */
.L_x_16770:
[----:B------:R-:W-:Y:S05]  /*3150*/  BSYNC B1 ;  /* 0x0000000000017941 */ /* 0x000fea0003800000 */
.L_x_16769:
[----:B------:R-:W-:Y:S01]  /*3160*/  IMAD.MOV.U32 R72, RZ, RZ, R73 ;  /* 0x000000ffff487224 */ /* 0x000fe200078e0049 */
[----:B------:R-:W-:Y:S06]  /*3170*/  BRA `(.L_x_16771) ;  /* 0xffffffe800fc7947 */ /* 0x000fec000383ffff */
        .weak           $__internal_369_$__cuda_sm20_div_s16
        .type           $__internal_369_$__cuda_sm20_div_s16,@function
        .size           $__internal_369_$__cuda_sm20_div_s16,($__internal_370_$__cuda_sm20_div_u16 - $__internal_369_$__cuda_sm20_div_s16)
$__internal_369_$__cuda_sm20_div_s16:
        /* <DEDUP_REMOVED lines=23> */
[----:B------:R-:W-:Y:S05]  /*32f0*/  RET.REL.NODEC R20 `(_Z9cuda_gemmIiLi128ELi2ELi1ELi512ELi128ELi128ELi64ELi1ELi0EEviiiPT_S1_S1_iii) ;  /* 0xffffffcc14407950 */ /* 0x000fea0003c3ffff */
        .weak           $__internal_370_$__cuda_sm20_div_u16
        .type           $__internal_370_$__cuda_sm20_div_u16,@function
        .size           $__internal_370_$__cuda_sm20_div_u16,(.L_x_38873 - $__internal_370_$__cuda_sm20_div_u16)
$__internal_370_$__cuda_sm20_div_u16:
        /* <DEDUP_REMOVED lines=18> */
[----:B------:R-:W-:Y:S06]  /*3420*/  RET.REL.NODEC R8 `(_Z9cuda_gemmIiLi128ELi2ELi1ELi512ELi128ELi128ELi64ELi1ELi0EEviiiPT_S1_S1_iii) ;  /* 0xffffffc808f47950 */ /* 0x000fec0003c3ffff */
.L_x_16772:
        /* <DEDUP_REMOVED lines=13> */
.L_x_38873:


//--------------------- .text._Z9cuda_gemmIiLi128ELi2ELi1ELi512ELi128ELi128ELi64ELi0ELi1EEviiiPT_S1_S1_iii --------------------------
	.section	.text._Z9cuda_gemmIiLi128ELi2ELi1ELi512ELi128ELi128ELi64ELi0ELi1EEviiiPT_S1_S1_iii,"ax",@progbits
	.align	128
        .global         _Z9cuda_gemmIiLi128ELi2ELi1ELi512ELi128ELi128ELi64ELi0ELi1EEviiiPT_S1_S1_iii
        .type           _Z9cuda_gemmIiLi128ELi2ELi1ELi512ELi128ELi128ELi64ELi0ELi1EEviiiPT_S1_S1_iii,@function
        .size           _Z9cuda_gemmIiLi128ELi2ELi1ELi512ELi128ELi128ELi64ELi0ELi1EEviiiPT_S1_S1_iii,(.L_x_38874 - _Z9cuda_gemmIiLi128ELi2ELi1ELi512ELi128ELi128ELi64ELi0ELi1EEviiiPT_S1_S1_iii)
        .other          _Z9cuda_gemmIiLi128ELi2ELi1ELi512ELi128ELi128ELi64ELi0ELi1EEviiiPT_S1_S1_iii,@"STO_CUDA_ENTRY STV_DEFAULT"
_Z9cuda_gemmIiLi128ELi2ELi1ELi512ELi128ELi128ELi64ELi0ELi1EEviiiPT_S1_S1_iii:
.text._Z9cuda_gemmIiLi128ELi2ELi1ELi512ELi128ELi128ELi64ELi0ELi1EEviiiPT_S1_S1_iii:
        /* <DEDUP_REMOVED lines=44> */
[----:B------:R-:W-:Y:S05]  /*02c0*/  CALL.REL.NOINC `($__internal_371_$__cuda_sm20_div_u16) ;  /* 0x0000001000a87944 */ /* 0x000fea0003c00000 */
        /* <DEDUP_REMOVED lines=31> */
.L_x_16790:
        /* <DEDUP_REMOVED lines=24> */
.L_x_16774:
[----:B------:R-:W-:Y:S05]  /*0640*/  BSYNC.RECONVERGENT B0 ;  /* 0x0000000000007941 */ /* 0x000fea0003800200 */
.L_x_16773:
[----:B------:R-:W-:Y:S04]  /*0650*/  BSSY.RECONVERGENT B0, `(.L_x_16775) ;  /* 0x0000016000007945 */ /* 0x000fe80003800200 */
[----:B------:R-:W-:Y:S05]  /*0660*/  @!P0 BRA `(.L_x_16776) ;  /* 0x0000000000508947 */ /* 0x000fea0003800000 */
[----:B------:R-:W2:Y:S01]  /*0670*/  S2UR UR7, SR_CgaCtaId ;  /* 0x00000000000779c3 */ /* 0x000ea20000008800 */
[----:B------:R-:W-:Y:S02]  /*0680*/  UMOV UR4, 0x400 ;  /* 0x0000040000047882 */ /* 0x000fe40000000000 */
[----:B------:R-:W-:-:S04]  /*0690*/  UIADD3 UR4, UPT, UPT, UR4, 0xa80, URZ ;  /* 0x00000a8004047890 */ /* 0x000fc8000fffe0ff */
[----:B--2---:R-:W-:-:S06]  /*06a0*/  ULEA UR4, UR7, UR4, 0x18 ;  /* 0x0000000407047291 */ /* 0x004fcc000f8ec0ff */
[----:B01----:R-:W-:-:S07]  /*06b0*/  LEA R9, R8, UR4, 0x2 ;  /* 0x0000000408097c11 */ /* 0x003fce000f8e10ff */
.L_x_16777:
        /* <DEDUP_REMOVED lines=15> */
.L_x_16776:
[----:B------:R-:W-:Y:S05]  /*07b0*/  BSYNC.RECONVERGENT B0 ;  /* 0x0000000000007941 */ /* 0x000fea0003800200 */
.L_x_16775:
[----:B------:R-:W-:Y:S01]  /*07c0*/  UPLOP3.LUT UP0, UPT, UPT, UPT, UPT, 0x80, 0x8 ;  /* 0x000000000008789c */ /* 0x000fe20003f0f070 */
[----:B------:R-:W-:-:S10]  /*07d0*/  UMOV UR4, URZ ;  /* 0x000000ff00047c82 */ /* 0x000fd40008000000 */
.L_x_16784:
        /* <DEDUP_REMOVED lines=14> */
.L_x_16780:
        /* <DEDUP_REMOVED lines=13> */
.L_x_16779:
[----:B------:R-:W-:Y:S05]  /*0990*/  BSYNC.RECONVERGENT B0 ;  /* 0x0000000000007941 */ /* 0x000fea0003800200 */
.L_x_16778:
[----:B------:R-:W-:-:S05]  /*09a0*/  UMOV UR4, URZ ;  /* 0x000000ff00047c82 */ /* 0x000fca0008000000 */
.L_x_16783:
[----:B012---:R-:W0:Y:S01]  /*09b0*/  LDC.64 R8, c[0x0][0x398] ;  /* 0x0000e600ff087b82 */ /* 0x007e220000000a00 */
[----:B------:R-:W-:Y:S01]  /*09c0*/  BSSY.RECONVERGENT B0, `(.L_x_16781) ;  /* 0x000000d000007945 */ /* 0x000fe20003800200 */
[----:B------:R-:W-:Y:S01]  /*09d0*/  SHF.R.U32.HI R19, RZ, 0x4, R21 ;  /* 0x00000004ff137819 */ /* 0x000fe20000011615 */
[----:B---3--:R-:W-:-:S07]  /*09e0*/  VIADD R25, R17, UR4 ;  /* 0x0000000411197c36 */ /* 0x008fce0008000000 */
.L_x_16782:
        /* <DEDUP_REMOVED lines=11> */
.L_x_16781:
        /* <DEDUP_REMOVED lines=115> */
.L_x_16786:
[----:B------:R-:W-:Y:S05]  /*11d0*/  BSYNC.RECONVERGENT B0 ;  /* 0x0000000000007941 */ /* 0x000fea0003800200 */
.L_x_16785:
        /* <DEDUP_REMOVED lines=13> */
.L_x_16789:
        /* <DEDUP_REMOVED lines=38> */
.L_x_16788:
[----:B------:R-:W-:Y:S05]  /*1510*/  BSYNC.RECONVERGENT B0 ;  /* 0x0000000000007941 */ /* 0x000fea0003800200 */
.L_x_16787:
[----:B------:R-:W-:Y:S02]  /*1520*/  USHF.L.U32 UR4, UR14, 0x1, URZ ;  /* 0x000000010e047899 */ /* 0x000fe400080006ff */
[----:B------:R-:W-:-:S04]  /*1530*/  UIADD3 UR5, UPT, UPT, UR14, UR5, URZ ;  /* 0x000000050e057290 */ /* 0x000fc8000fffe0ff */
[----:B------:R-:W-:-:S09]  /*1540*/  UISETP.GE.U32.AND UP0, UPT, UR5, UR4, UPT ;  /* 0x000000040500728c */ /* 0x000fd2000bf06070 */
[----:B------:R-:W-:Y:S05]  /*1550*/  BRA.U !UP0, `(.L_x_16790) ;  /* 0xffffffed08d87547 */ /* 0x000fea000b83ffff */
[----:B------:R-:W-:Y:S05]  /*1560*/  EXIT ;  /* 0x000000000000794d */ /* 0x000fea0003800000 */
        .weak           $__internal_371_$__cuda_sm20_div_u16
        .type           $__internal_371_$__cuda_sm20_div_u16,@function
        .size           $__internal_371_$__cuda_sm20_div_u16,(.L_x_38874 - $__internal_371_$__cuda_sm20_div_u16)
$__internal_371_$__cuda_sm20_div_u16:
        /* <DEDUP_REMOVED lines=18> */
[----:B------:R-:W-:Y:S06]  /*1690*/  RET.REL.NODEC R8 `(_Z9cuda_gemmIiLi128ELi2ELi1ELi512ELi128ELi128ELi64ELi0ELi1EEviiiPT_S1_S1_iii) ;  /* 0xffffffe808587950 */ /* 0x000fec0003c3ffff */
.L_x_16791:
        /* <DEDUP_REMOVED lines=14> */
.L_x_38874:


//--------------------- .text._Z9cuda_gemmIiLi128ELi2ELi1ELi512ELi128ELi128ELi64ELi0ELi0EEviiiPT_S1_S1_iii --------------------------
	.section	.text._Z9cuda_gemmIiLi128ELi2ELi1ELi512ELi128ELi128ELi64ELi0ELi0EEviiiPT_S1_S1_iii,"ax",@progbits
	.align	128
        .global         _Z9cuda_gemmIiLi128ELi2ELi1ELi512ELi128ELi128ELi64ELi0ELi0EEviiiPT_S1_S1_iii
        .type           _Z9cuda_gemmIiLi128ELi2ELi1ELi512ELi128ELi128ELi64ELi0ELi0EEviiiPT_S1_S1_iii,@function
        .size           _Z9cuda_gemmIiLi128ELi2ELi1ELi512ELi128ELi128ELi64ELi0ELi0EEviiiPT_S1_S1_iii,(.L_x_38876 - _Z9cuda_gemmIiLi128ELi2ELi1ELi512ELi128ELi128ELi64ELi0ELi0EEviiiPT_S1_S1_iii)
        .other          _Z9cuda_gemmIiLi128ELi2ELi1ELi512ELi128ELi128ELi64ELi0ELi0EEviiiPT_S1_S1_iii,@"STO_CUDA_ENTRY STV_DEFAULT"
_Z9cuda_gemmIiLi128ELi2ELi1ELi512ELi128ELi128ELi64ELi0ELi0EEviiiPT_S1_S1_iii:
.text._Z9cuda_gemmIiLi128ELi2ELi1ELi512ELi128ELi128ELi64ELi0ELi0EEviiiPT_S1_S1_iii:
        /* <DEDUP_REMOVED lines=78> */
[----:B------:R-:W-:Y:S05]  /*04e0*/  CALL.REL.NOINC `($__internal_373_$__cuda_sm20_div_u16) ;  /* 0x00000038006c7944 */ /* 0x000fea0003c00000 */
        /* <DEDUP_REMOVED lines=111> */
[----:B------:R-:W-:Y:S05]  /*0be0*/  CALL.REL.NOINC `($__internal_372_$__cuda_sm20_div_s16) ;  /* 0x00000030004c7944 */ /* 0x000fea0003c00000 */
[----:B------:R-:W0:Y:S01]  /*0bf0*/  S2R R57, SR_CTAID.Z ;  /* 0x0000000000397919 */ /* 0x000e220000002700 */
[----:B------:R-:W1:Y:S01]  /*0c00*/  LDCU UR6, c[0x0][0x3a8] ;  /* 0x00007500ff0677ac */ /* 0x000e620008000800 */
[----:B------:R-:W-:Y:S02]  /*0c10*/  PRMT R55, R23, 0x9910, RZ ;  /* 0x0000991017377816 */ /* 0x000fe400000000ff */
[----:B------:R-:W-:Y:S01]  /*0c20*/  LOP3.LUT R54, R51, 0x1f, RZ, 0xc0, !PT ;  /* 0x0000001f33367812 */ /* 0x000fe200078ec0ff */
[----:B------:R-:W2:Y:S01]  /*0c30*/  LDCU.64 UR8, c[0x0][0x358] ;  /* 0x00006b00ff0877ac */ /* 0x000ea20008000a00 */
[----:B-1----:R-:W-:-:S04]  /*0c40*/  UISETP.LT.AND UP0, UPT, UR6, 0x10, UPT ;  /* 0x000000100600788c */ /* 0x002fc8000bf01270 */
[----:B--2---:R-:W-:-:S12]  /*0c50*/  USEL UR6, UR6, 0x10, UP0 ;  /* 0x0000001006067887 */ /* 0x004fd80008000000 */
.L_x_16845:
        /* <DEDUP_REMOVED lines=27> */
.L_x_16793:
[----:B--23--:R-:W-:Y:S05]  /*0e10*/  BSYNC.RECONVERGENT B0 ;  /* 0x0000000000007941 */ /* 0x00cfea0003800200 */
.L_x_16792:
[----:B------:R-:W-:Y:S04]  /*0e20*/  BSSY.RECONVERGENT B0, `(.L_x_16794) ;  /* 0x0000012000007945 */ /* 0x000fe80003800200 */
[----:B------:R-:W-:Y:S05]  /*0e30*/  @!P2 BRA `(.L_x_16795) ;  /* 0x000000000040a947 */ /* 0x000fea0003800000 */
[----:B------:R-:W2:Y:S01]  /*0e40*/  S2UR UR7, SR_CgaCtaId ;  /* 0x00000000000779c3 */ /* 0x000ea20000008800 */
[----:B------:R-:W-:Y:S02]  /*0e50*/  UMOV UR5, 0x400 ;  /* 0x0000040000057882 */ /* 0x000fe40000000000 */
[----:B------:R-:W-:-:S04]  /*0e60*/  UIADD3 UR5, UPT, UPT, UR5, 0xa80, URZ ;  /* 0x00000a8005057890 */ /* 0x000fc8000fffe0ff */
[----:B--2---:R-:W-:-:S06]  /*0e70*/  ULEA UR5, UR7, UR5, 0x18 ;  /* 0x0000000507057291 */ /* 0x004fcc000f8ec0ff */
[----:B-1--4-:R-:W-:-:S07]  /*0e80*/  LEA R22, R20, UR5, 0x2 ;  /* 0x0000000514167c11 */ /* 0x012fce000f8e10ff */
.L_x_16796:
        /* <DEDUP_REMOVED lines=11> */
.L_x_16795:
[----:B------:R-:W-:Y:S05]  /*0f40*/  BSYNC.RECONVERGENT B0 ;  /* 0x0000000000007941 */ /* 0x000fea0003800200 */
.L_x_16794:
[----:B------:R-:W-:-:S07]  /*0f50*/  HFMA2 R40, -RZ, RZ, 0, 0 ;  /* 0x00000000ff287431 */ /* 0x000fce00000001ff */
.L_x_16839:
        /* <DEDUP_REMOVED lines=16> */
.L_x_16799:
        /* <DEDUP_REMOVED lines=12> */
.L_x_16798:
[----:B------:R-:W-:Y:S05]  /*1120*/  BSYNC.RECONVERGENT B0 ;  /* 0x0000000000007941 */ /* 0x000fea0003800200 */
.L_x_16797:
[----:B012-4-:R-:W-:Y:S02]  /*1130*/  IMAD R22, R57, 0x40, R40 ;  /* 0x0000004039167824 */ /* 0x017fe400078e0228 */
[----:B------:R-:W-:-:S07]  /*1140*/  IMAD.MOV.U32 R23, RZ, RZ, RZ ;  /* 0x000000ffff177224 */ /* 0x000fce00078e00ff */
.L_x_16838:
[----:B0-----:R-:W-:Y:S01]  /*1150*/  SHF.R.U32.HI R41, RZ, 0x4, R51 ;  /* 0x00000004ff297819 */ /* 0x001fe20000011633 */
[----:B-1----:R-:W-:-:S07]  /*1160*/  IMAD.IADD R59, R46, 0x1, R23 ;  /* 0x000000012e3b7824 */ /* 0x002fce00078e0217 */
.L_x_16800:
        /* <DEDUP_REMOVED lines=16> */
.L_x_16837:
        /* <DEDUP_REMOVED lines=86> */
.L_x_16836:
        /* <DEDUP_REMOVED lines=11> */
.L_x_16847:
[----:B0--3--:R-:W-:-:S07]  /*1880*/  IMAD R63, R71, R63, RZ ;  /* 0x0000003f473f7224 */ /* 0x009fce00078e02ff */
.L_x_16804:
[----:B------:R-:W-:-:S13]  /*1890*/  ISETP.GE.AND P5, PT, R72, 0x2, PT ;  /* 0x000000024800780c */ /* 0x000fda0003fa6270 */
[----:B------:R-:W-:Y:S05]  /*18a0*/  @!P5 BRA `(.L_x_16806) ;  /* 0x000000000010d947 */ /* 0x000fea0003800000 */
[----:B------:R-:W-:-:S03]  /*18b0*/  UMOV UR5, 0xffffffff ;  /* 0xffffffff00057882 */ /* 0x000fc60000000000 */
[----:B------:R-:W-:Y:S05]  /*18c0*/  BRA.DIV UR5, `(.L_x_16807) ;  /* 0x0000001a05d87947 */ /* 0x000fea000b800000 */
[----:B------:R3:W4:Y:S02]  /*18d0*/  SHFL.IDX PT, R75, R74, R45, 0x1f ;  /* 0x00001f2d4a4b7589 */ /* 0x00072400000e0000 */
.L_x_16850:
[----:B----4-:R-:W-:-:S07]  /*18e0*/  IMAD R63, R60, R75, R63 ;  /* 0x0000004b3c3f7224 */ /* 0x010fce00078e023f */
.L_x_16806:
[----:B------:R-:W-:-:S13]  /*18f0*/  ISETP.GE.AND P5, PT, R72, 0x3, PT ;  /* 0x000000034800780c */ /* 0x000fda0003fa6270 */
[----:B------:R-:W-:Y:S05]  /*1900*/  @!P5 BRA `(.L_x_16808) ;  /* 0x000000000010d947 */ /* 0x000fea0003800000 */
[----:B------:R-:W-:-:S03]  /*1910*/  UMOV UR5, 0xffffffff ;  /* 0xffffffff00057882 */ /* 0x000fc60000000000 */
[----:B------:R-:W-:Y:S05]  /*1920*/  BRA.DIV UR5, `(.L_x_16809) ;  /* 0x0000001a05e87947 */ /* 0x000fea000b800000 */
[----:B------:R4:W0:Y:S02]  /*1930*/  SHFL.IDX PT, R76, R74, R44, 0x1f ;  /* 0x00001f2c4a4c7589 */ /* 0x00082400000e0000 */
.L_x_16853:
[----:B0-----:R-:W-:-:S07]  /*1940*/  IMAD R63, R59, R76, R63 ;  /* 0x0000004c3b3f7224 */ /* 0x001fce00078e023f */
.L_x_16808:
[----:B------:R-:W-:-:S13]  /*1950*/  ISETP.GE.AND P5, PT, R72, 0x4, PT ;  /* 0x000000044800780c */ /* 0x000fda0003fa6270 */
[----:B------:R-:W-:Y:S05]  /*1960*/  @!P5 BRA `(.L_x_16810) ;  /* 0x000000000010d947 */ /* 0x000fea0003800000 */
[----:B------:R-:W-:-:S03]  /*1970*/  UMOV UR5, 0xffffffff ;  /* 0xffffffff00057882 */ /* 0x000fc60000000000 */
[----:B------:R-:W-:Y:S05]  /*1980*/  BRA.DIV UR5, `(.L_x_16811) ;  /* 0x0000001a05f47947 */ /* 0x000fea000b800000 */
[----:B------:R0:W0:Y:S02]  /*1990*/  SHFL.IDX PT, R75, R74, R39, 0x1f ;  /* 0x00001f274a4b7589 */ /* 0x00002400000e0000 */
.L_x_16856:
[----:B0-----:R-:W-:-:S07]  /*19a0*/  IMAD R63, R58, R75, R63 ;  /* 0x0000004b3a3f7224 */ /* 0x001fce00078e023f */
.L_x_16810:
[----:B------:R-:W-:-:S13]  /*19b0*/  ISETP.GE.AND P5, PT, R72, 0x5, PT ;  /* 0x000000054800780c */ /* 0x000fda0003fa6270 */
[----:B------:R-:W-:Y:S05]  /*19c0*/  @!P5 BRA `(.L_x_16812) ;  /* 0x000000000010d947 */ /* 0x000fea0003800000 */
[----:B------:R-:W-:-:S03]  /*19d0*/  UMOV UR5, 0xffffffff ;  /* 0xffffffff00057882 */ /* 0x000fc60000000000 */
[----:B------:R-:W-:Y:S05]  /*19e0*/  BRA.DIV UR5, `(.L_x_16813) ;  /* 0x0000001e05047947 */ /* 0x000fea000b800000 */
[----:B------:R0:W0:Y:S02]  /*19f0*/  SHFL.IDX PT, R76, R74, R38, 0x1f ;  /* 0x00001f264a4c7589 */ /* 0x00002400000e0000 */
.L_x_16859:
[----:B0-----:R-:W-:-:S07]  /*1a00*/  IMAD R63, R43, R76, R63 ;  /* 0x0000004c2b3f7224 */ /* 0x001fce00078e023f */
.L_x_16812:
[----:B------:R-:W-:-:S13]  /*1a10*/  ISETP.GE.AND P5, PT, R72, 0x6, PT ;  /* 0x000000064800780c */ /* 0x000fda0003fa6270 */
[----:B------:R-:W-:Y:S05]  /*1a20*/  @!P5 BRA `(.L_x_16814) ;  /* 0x000000000010d947 */ /* 0x000fea0003800000 */
[----:B------:R-:W-:-:S03]  /*1a30*/  UMOV UR5, 0xffffffff ;  /* 0xffffffff00057882 */ /* 0x000fc60000000000 */
[----:B------:R-:W-:Y:S05]  /*1a40*/  BRA.DIV UR5, `(.L_x_16815) ;  /* 0x0000001e05107947 */ /* 0x000fea000b800000 */
[----:B------:R0:W0:Y:S02]  /*1a50*/  SHFL.IDX PT, R75, R74, R37, 0x1f ;  /* 0x00001f254a4b7589 */ /* 0x00002400000e0000 */
.L_x_16862:
[----:B0-----:R-:W-:-:S07]  /*1a60*/  IMAD R63, R42, R75, R63 ;  /* 0x0000004b2a3f7224 */ /* 0x001fce00078e023f */
.L_x_16814:
[----:B------:R-:W-:-:S13]  /*1a70*/  ISETP.GE.AND P5, PT, R72, 0x7, PT ;  /* 0x000000074800780c */ /* 0x000fda0003fa6270 */
[----:B------:R-:W-:Y:S05]  /*1a80*/  @!P5 BRA `(.L_x_16816) ;  /* 0x000000000010d947 */ /* 0x000fea0003800000 */
[----:B------:R-:W-:-:S03]  /*1a90*/  UMOV UR5, 0xffffffff ;  /* 0xffffffff00057882 */ /* 0x000fc60000000000 */
[----:B------:R-:W-:Y:S05]  /*1aa0*/  BRA.DIV UR5, `(.L_x_16817) ;  /* 0x0000001e05207947 */ /* 0x000fea000b800000 */
[----:B------:R0:W0:Y:S02]  /*1ab0*/  SHFL.IDX PT, R76, R74, R36, 0x1f ;  /* 0x00001f244a4c7589 */ /* 0x00002400000e0000 */
.L_x_16865:
[----:B0-----:R-:W-:-:S07]  /*1ac0*/  IMAD R63, R41, R76, R63 ;  /* 0x0000004c293f7224 */ /* 0x001fce00078e023f */
.L_x_16816:
[----:B------:R-:W-:-:S13]  /*1ad0*/  ISETP.GE.AND P5, PT, R72, 0x8, PT ;  /* 0x000000084800780c */ /* 0x000fda0003fa6270 */
[----:B------:R-:W-:Y:S05]  /*1ae0*/  @!P5 BRA `(.L_x_16818) ;  /* 0x000000000010d947 */ /* 0x000fea0003800000 */
[----:B------:R-:W-:-:S03]  /*1af0*/  UMOV UR5, 0xffffffff ;  /* 0xffffffff00057882 */ /* 0x000fc60000000000 */
[----:B------:R-:W-:Y:S05]  /*1b00*/  BRA.DIV UR5, `(.L_x_16819) ;  /* 0x0000001e052c7947 */ /* 0x000fea000b800000 */
[----:B------:R0:W0:Y:S02]  /*1b10*/  SHFL.IDX PT, R75, R74, R35, 0x1f ;  /* 0x00001f234a4b7589 */ /* 0x00002400000e0000 */
.L_x_16868:
[----:B01----:R-:W-:-:S07]  /*1b20*/  IMAD R63, R40, R75, R63 ;  /* 0x0000004b283f7224 */ /* 0x003fce00078e023f */
.L_x_16818:
[----:B------:R-:W-:-:S13]  /*1b30*/  ISETP.GE.AND P5, PT, R72, 0x9, PT ;  /* 0x000000094800780c */ /* 0x000fda0003fa6270 */
[----:B------:R-:W-:Y:S05]  /*1b40*/  @!P5 BRA `(.L_x_16820) ;  /* 0x000000000010d947 */ /* 0x000fea0003800000 */
[----:B------:R-:W-:-:S03]  /*1b50*/  UMOV UR5, 0xffffffff ;  /* 0xffffffff00057882 */ /* 0x000fc60000000000 */
[----:B------:R-:W-:Y:S05]  /*1b60*/  BRA.DIV UR5, `(.L_x_16821) ;  /* 0x0000001e053c7947 */ /* 0x000fea000b800000 */
[----:B------:R0:W0:Y:S02]  /*1b70*/  SHFL.IDX PT, R76, R74, R34, 0x1f ;  /* 0x00001f224a4c7589 */ /* 0x00002400000e0000 */
.L_x_16871:
[----:B0-----:R-:W-:-:S07]  /*1b80*/  IMAD R63, R61, R76, R63 ;  /* 0x0000004c3d3f7224 */ /* 0x001fce00078e023f */
.L_x_16820:
[----:B------:R-:W-:-:S13]  /*1b90*/  ISETP.GE.AND P5, PT, R72, 0xa, PT ;  /* 0x0000000a4800780c */ /* 0x000fda0003fa6270 */
[----:B------:R-:W-:Y:S05]  /*1ba0*/  @!P5 BRA `(.L_x_16822) ;  /* 0x000000000010d947 */ /* 0x000fea0003800000 */
[----:B------:R-:W-:-:S03]  /*1bb0*/  UMOV UR5, 0xffffffff ;  /* 0xffffffff00057882 */ /* 0x000fc60000000000 */
[----:B------:R-:W-:Y:S05]  /*1bc0*/  BRA.DIV UR5, `(.L_x_16823) ;  /* 0x0000001e05487947 */ /* 0x000fea000b800000 */
[----:B------:R0:W0:Y:S02]  /*1bd0*/  SHFL.IDX PT, R76, R74, R33, 0x1f ;  /* 0x00001f214a4c7589 */ /* 0x00002400000e0000 */
.L_x_16874:
[----:B0-----:R-:W-:-:S07]  /*1be0*/  IMAD R63, R21, R76, R63 ;  /* 0x0000004c153f7224 */ /* 0x001fce00078e023f */
.L_x_16822:
[----:B------:R-:W-:-:S13]  /*1bf0*/  ISETP.GE.AND P5, PT, R72, 0xb, PT ;  /* 0x0000000b4800780c */ /* 0x000fda0003fa6270 */
[----:B------:R-:W-:Y:S05]  /*1c00*/  @!P5 BRA `(.L_x_16824) ;  /* 0x000000000010d947 */ /* 0x000fea0003800000 */
[----:B------:R-:W-:-:S03]  /*1c10*/  UMOV UR5, 0xffffffff ;  /* 0xffffffff00057882 */ /* 0x000fc60000000000 */
[----:B------:R-:W-:Y:S05]  /*1c20*/  BRA.DIV UR5, `(.L_x_16825) ;  /* 0x0000001e05547947 */ /* 0x000fea000b800000 */
[----:B------:R0:W0:Y:S02]  /*1c30*/  SHFL.IDX PT, R75, R74, R32, 0x1f ;  /* 0x00001f204a4b7589 */ /* 0x00002400000e0000 */
.L_x_16877:
[----:B0-----:R-:W-:-:S07]  /*1c40*/  IMAD R63, R20, R75, R63 ;  /* 0x0000004b143f7224 */ /* 0x001fce00078e023f */
.L_x_16824:
[----:B------:R-:W-:-:S13]  /*1c50*/  ISETP.GE.AND P5, PT, R72, 0xc, PT ;  /* 0x0000000c4800780c */ /* 0x000fda0003fa6270 */
[----:B------:R-:W-:Y:S05]  /*1c60*/  @!P5 BRA `(.L_x_16826) ;  /* 0x000000000010d947 */ /* 0x000fea0003800000 */
[----:B------:R-:W-:-:S03]  /*1c70*/  UMOV UR5, 0xffffffff ;  /* 0xffffffff00057882 */ /* 0x000fc60000000000 */
[----:B------:R-:W-:Y:S05]  /*1c80*/  BRA.DIV UR5, `(.L_x_16827) ;  /* 0x0000001e05647947 */ /* 0x000fea000b800000 */
[----:B------:R0:W0:Y:S02]  /*1c90*/  SHFL.IDX PT, R75, R74, R31, 0x1f ;  /* 0x00001f1f4a4b7589 */ /* 0x00002400000e0000 */
.L_x_16880:
[----:B0-----:R-:W-:-:S07]  /*1ca0*/  IMAD R63, R66, R75, R63 ;  /* 0x0000004b423f7224 */ /* 0x001fce00078e023f */
.L_x_16826:
[----:B------:R-:W-:-:S13]  /*1cb0*/  ISETP.GE.AND P5, PT, R72, 0xd, PT ;  /* 0x0000000d4800780c */ /* 0x000fda0003fa6270 */
[----:B------:R-:W-:Y:S05]  /*1cc0*/  @!P5 BRA `(.L_x_16828) ;  /* 0x000000000010d947 */ /* 0x000fea0003800000 */
[----:B------:R-:W-:-:S03]  /*1cd0*/  UMOV UR5, 0xffffffff ;  /* 0xffffffff00057882 */ /* 0x000fc60000000000 */
[----:B------:R-:W-:Y:S05]  /*1ce0*/  BRA.DIV UR5, `(.L_x_16829) ;  /* 0x0000001e05747947 */ /* 0x000fea000b800000 */
[----:B------:R0:W0:Y:S02]  /*1cf0*/  SHFL.IDX PT, R76, R74, R30, 0x1f ;  /* 0x00001f1e4a4c7589 */ /* 0x00002400000e0000 */
.L_x_16883:
[----:B0-----:R-:W-:-:S07]  /*1d00*/  IMAD R63, R67, R76, R63 ;  /* 0x0000004c433f7224 */ /* 0x001fce00078e023f */
.L_x_16828:
[----:B------:R-:W-:-:S13]  /*1d10*/  ISETP.GE.AND P5, PT, R72, 0xe, PT ;  /* 0x0000000e4800780c */ /* 0x000fda0003fa6270 */
[----:B------:R-:W-:Y:S05]  /*1d20*/  @!P5 BRA `(.L_x_16830) ;  /* 0x000000000010d947 */ /* 0x000fea0003800000 */
[----:B------:R-:W-:-:S03]  /*1d30*/  UMOV UR5, 0xffffffff ;  /* 0xffffffff00057882 */ /* 0x000fc60000000000 */
[----:B------:R-:W-:Y:S05]  /*1d40*/  BRA.DIV UR5, `(.L_x_16831) ;  /* 0x0000001e05807947 */ /* 0x000fea000b800000 */
[----:B------:R0:W0:Y:S02]  /*1d50*/  SHFL.IDX PT, R75, R74, R29, 0x1f ;  /* 0x00001f1d4a4b7589 */ /* 0x00002400000e0000 */
.L_x_16886:
[----:B0-----:R-:W-:-:S07]  /*1d60*/  IMAD R63, R68, R75, R63 ;  /* 0x0000004b443f7224 */ /* 0x001fce00078e023f */
.L_x_16830:
[----:B------:R-:W-:-:S13]  /*1d70*/  ISETP.GE.AND P5, PT, R72, 0xf, PT ;  /* 0x0000000f4800780c */ /* 0x000fda0003fa6270 */
[----:B------:R-:W-:Y:S05]  /*1d80*/  @!P5 BRA `(.L_x_16832) ;  /* 0x000000000010d947 */ /* 0x000fea0003800000 */
[----:B------:R-:W-:-:S03]  /*1d90*/  UMOV UR5, 0xffffffff ;  /* 0xffffffff00057882 */ /* 0x000fc60000000000 */
[----:B------:R-:W-:Y:S05]  /*1da0*/  BRA.DIV UR5, `(.L_x_16833) ;  /* 0x0000001e05907947 */ /* 0x000fea000b800000 */
[----:B------:R0:W0:Y:S02]  /*1db0*/  SHFL.IDX PT, R76, R74, R28, 0x1f ;  /* 0x00001f1c4a4c7589 */ /* 0x00002400000e0000 */
.L_x_16889:
[----:B0-----:R-:W-:-:S07]  /*1dc0*/  IMAD R63, R69, R76, R63 ;  /* 0x0000004c453f7224 */ /* 0x001fce00078e023f */
.L_x_16832:
[----:B------:R-:W-:-:S13]  /*1dd0*/  ISETP.GE.AND P5, PT, R72, 0x10, PT ;  /* 0x000000104800780c */ /* 0x000fda0003fa6270 */
[----:B------:R-:W-:Y:S05]  /*1de0*/  @!P5 BRA `(.L_x_16834) ;  /* 0x00000004001cd947 */ /* 0x000fea0003800000 */
[----:B------:R-:W-:-:S03]  /*1df0*/  UMOV UR5, 0xffffffff ;  /* 0xffffffff00057882 */ /* 0x000fc60000000000 */
[----:B------:R-:W-:Y:S05]  /*1e00*/  BRA.DIV UR5, `(.L_x_16835) ;  /* 0x0000001e059c7947 */ /* 0x000fea000b800000 */
[----:B--234-:R2:W3:Y:S02]  /*1e10*/  SHFL.IDX PT, R74, R74, R27, 0x1f ;  /* 0x00001f1b4a4a7589 */ /* 0x01c4e400000e0000 */
.L_x_16892:
[----:B0--3--:R-:W-:Y:S01]  /*1e20*/  IMAD R63, R70, R74, R63 ;  /* 0x0000004a463f7224 */ /* 0x009fe200078e023f */
[----:B------:R-:W-:Y:S06]  /*1e30*/  BRA `(.L_x_16834) ;  /* 0x0000000400087947 */ /* 0x000fec0003800000 */
.L_x_16803:
        /* <DEDUP_REMOVED lines=66> */
.L_x_16834:
        /* <DEDUP_REMOVED lines=16> */
.L_x_16802:
[----:B------:R-:W-:Y:S05]  /*2360*/  @!P0 BRA `(.L_x_16837) ;  /* 0xffffffec00c08947 */ /* 0x000fea000383ffff */
[----:B------:R-:W-:Y:S05]  /*2370*/  BSYNC.RECONVERGENT B0 ;  /* 0x0000000000007941 */ /* 0x000fea0003800200 */
.L_x_16801:
        /* <DEDUP_REMOVED lines=131> */
.L_x_16841:
[----:B------:R-:W-:Y:S05]  /*2bb0*/  BSYNC.RECONVERGENT B0 ;  /* 0x0000000000007941 */ /* 0x000fea0003800200 */
.L_x_16840:
[----:B------:R-:W-:Y:S04]  /*2bc0*/  BSSY.RECONVERGENT B0, `(.L_x_16842) ;  /* 0x0000078000007945 */ /* 0x000fe80003800200 */
[----:B------:R-:W-:Y:S05]  /*2bd0*/  @!P2 BRA `(.L_x_16843) ;  /* 0x0000000400d8a947 */ /* 0x000fea0003800000 */
[----:B------:R-:W-:-:S13]  /*2be0*/  ISETP.NE.AND P0, PT, R52, RZ, PT ;  /* 0x000000ff3400720c */ /* 0x000fda0003f05270 */
.L_x_16844:
        /* <DEDUP_REMOVED lines=117> */
.L_x_16843:
[----:B------:R-:W-:Y:S05]  /*3340*/  BSYNC.RECONVERGENT B0 ;  /* 0x0000000000007941 */ /* 0x000fea0003800200 */
.L_x_16842:
[----:B------:R-:W3:Y:S02]  /*3350*/  LDCU UR5, c[0x0][0x374] ;  /* 0x00006e80ff0577ac */ /* 0x000ee40008000800 */
[----:B---3--:R-:W-:Y:S02]  /*3360*/  UIADD3 UR4, UPT, UPT, UR5, UR4, URZ ;  /* 0x0000000405047290 */ /* 0x008fe4000fffe0ff */
[----:B------:R-:W-:-:S04]  /*3370*/  USHF.L.U32 UR5, UR5, 0x1, URZ ;  /* 0x0000000105057899 */ /* 0x000fc800080006ff */
[----:B------:R-:W-:-:S09]  /*3380*/  UISETP.GE.U32.AND UP0, UPT, UR4, UR5, UPT ;  /* 0x000000050400728c */ /* 0x000fd2000bf06070 */
[----:B------:R-:W-:Y:S05]  /*3390*/  BRA.U !UP0, `(.L_x_16845) ;  /* 0xffffffd908307547 */ /* 0x000fea000b83ffff */
[----:B------:R-:W-:Y:S05]  /*33a0*/  EXIT ;  /* 0x000000000000794d */ /* 0x000fea0003800000 */
.L_x_16805:
[----:B------:R-:W-:Y:S01]  /*33b0*/  IMAD.MOV.U32 R76, RZ, RZ, 0x1f ;  /* 0x0000001fff4c7424 */ /* 0x000fe200078e00ff */
[----:B------:R-:W-:Y:S01]  /*33c0*/  MOV R75, R26 ;  /* 0x0000001a004b7202 */ /* 0x000fe20000000f00 */
[----:B------:R-:W-:-:S07]  /*33d0*/  IMAD.MOV.U32 R77, RZ, RZ, -0x1 ;  /* 0xffffffffff4d7424 */ /* 0x000fce00078e00ff */
[----:B01----:R-:W-:Y:S05]  /*33e0*/  WARPSYNC.COLLECTIVE R77, `(.L_x_16846) ;  /* 0x000000004d087348 */ /* 0x003fea0003c00000 */
[----:B------:R2:W3:Y:S02]  /*33f0*/  SHFL.IDX P5, R76, R74, R75, R76 ;  /* 0x0000004b4a4c7389 */ /* 0x0004e400000a004c */
[----:B0123--:R-:W-:Y:S05]  /*3400*/  ENDCOLLECTIVE ;  /* 0x000000000000791b */ /* 0x00ffea0003800000 */
.L_x_16846:
[----:B------:R-:W-:Y:S01]  /*3410*/  IMAD.MOV.U32 R63, RZ, RZ, R76 ;  /* 0x000000ffff3f7224 */ /* 0x000fe200078e004c */
[----:B------:R-:W-:Y:S06]  /*3420*/  BRA `(.L_x_16847) ;  /* 0xffffffe400147947 */ /* 0x000fec000383ffff */
.L_x_16807:
[----:B------:R-:W-:Y:S01]  /*3430*/  BSSY B1, `(.L_x_16848) ;  /* 0x0000007000017945 */ /* 0x000fe20003800000 */
[----:B------:R-:W-:Y:S01]  /*3440*/  MOV R75, R45 ;  /* 0x0000002d004b7202 */ /* 0x000fe20000000f00 */
[----:B------:R-:W-:Y:S02]  /*3450*/  IMAD.MOV.U32 R76, RZ, RZ, 0x1f ;  /* 0x0000001fff4c7424 */ /* 0x000fe400078e00ff */
[----:B------:R-:W-:-:S07]  /*3460*/  IMAD.MOV.U32 R77, RZ, RZ, -0x1 ;  /* 0xffffffffff4d7424 */ /* 0x000fce00078e00ff */
[----:B012---:R-:W-:Y:S05]  /*3470*/  WARPSYNC.COLLECTIVE R77, `(.L_x_16849) ;  /* 0x000000004d087348 */ /* 0x007fea0003c00000 */
[----:B------:R3:W4:Y:S02]  /*3480*/  SHFL.IDX P5, R76, R74, R75, R76 ;  /* 0x0000004b4a4c7389 */ /* 0x00072400000a004c */
[----:B01234-:R-:W-:Y:S05]  /*3490*/  ENDCOLLECTIVE ;  /* 0x000000000000791b */ /* 0x01ffea0003800000 */
.L_x_16849:
[----:B------:R-:W-:Y:S05]  /*34a0*/  BSYNC B1 ;  /* 0x0000000000017941 */ /* 0x000fea0003800000 */
.L_x_16848:
[----:B------:R-:W-:Y:S01]  /*34b0*/  IMAD.MOV.U32 R75, RZ, RZ, R76 ;  /* 0x000000ffff4b7224 */ /* 0x000fe200078e004c */
[----:B------:R-:W-:Y:S06]  /*34c0*/  BRA `(.L_x_16850) ;  /* 0xffffffe400047947 */ /* 0x000fec000383ffff */
.L_x_16809:
[----:B------:R-:W-:Y:S01]  /*34d0*/  BSSY B1, `(.L_x_16851) ;  /* 0x0000007000017945 */ /* 0x000fe20003800000 */
[----:B------:R-:W-:Y:S01]  /*34e0*/  MOV R75, R44 ;  /* 0x0000002c004b7202 */ /* 0x000fe20000000f00 */
[----:B------:R-:W-:Y:S02]  /*34f0*/  IMAD.MOV.U32 R76, RZ, RZ, 0x1f ;  /* 0x0000001fff4c7424 */ /* 0x000fe400078e00ff */
[----:B------:R-:W-:-:S07]  /*3500*/  IMAD.MOV.U32 R77, RZ, RZ, -0x1 ;  /* 0xffffffffff4d7424 */ /* 0x000fce00078e00ff */
[----:B0123--:R-:W-:Y:S05]  /*3510*/  WARPSYNC.COLLECTIVE R77, `(.L_x_16852) ;  /* 0x000000004d087348 */ /* 0x00ffea0003c00000 */
[----:B------:R4:W0:Y:S02]  /*3520*/  SHFL.IDX P5, R76, R74, R75, R76 ;  /* 0x0000004b4a4c7389 */ /* 0x00082400000a004c */
[----:B01234-:R-:W-:Y:S05]  /*3530*/  ENDCOLLECTIVE ;  /* 0x000000000000791b */ /* 0x01ffea0003800000 */
.L_x_16852:
[----:B------:R-:W-:Y:S05]  /*3540*/  BSYNC B1 ;  /* 0x0000000000017941 */ /* 0x000fea0003800000 */
.L_x_16851:
[----:B------:R-:W-:Y:S05]  /*3550*/  BRA `(.L_x_16853) ;  /* 0xffffffe000f87947 */ /* 0x000fea000383ffff */
.L_x_16811:
[----:B------:R-:W-:Y:S01]  /*3560*/  HFMA2 R76, -RZ, RZ, 0, 1.847743988037109375e-06 ;  /* 0x0000001fff4c7431 */ /* 0x000fe200000001ff */
[----:B------:R-:W-:Y:S01]  /*3570*/  BSSY B1, `(.L_x_16854) ;  /* 0x0000006000017945 */ /* 0x000fe20003800000 */
[----:B------:R-:W-:Y:S02]  /*3580*/  IMAD.MOV.U32 R75, RZ, RZ, R39 ;  /* 0x000000ffff4b7224 */ /* 0x000fe400078e0027 */
[----:B------:R-:W-:-:S07]  /*3590*/  IMAD.MOV.U32 R77, RZ, RZ, -0x1 ;  /* 0xffffffffff4d7424 */ /* 0x000fce00078e00ff */
[----:B01234-:R-:W-:Y:S05]  /*35a0*/  WARPSYNC.COLLECTIVE R77, `(.L_x_16855) ;  /* 0x000000004d087348 */ /* 0x01ffea0003c00000 */
[----:B------:R0:W0:Y:S02]  /*35b0*/  SHFL.IDX P5, R76, R74, R75, R76 ;  /* 0x0000004b4a4c7389 */ /* 0x00002400000a004c */
[----:B01234-:R-:W-:Y:S05]  /*35c0*/  ENDCOLLECTIVE ;  /* 0x000000000000791b */ /* 0x01ffea0003800000 */
.L_x_16855:
[----:B------:R-:W-:Y:S05]  /*35d0*/  BSYNC B1 ;  /* 0x0000000000017941 */ /* 0x000fea0003800000 */
.L_x_16854:
[----:B------:R-:W-:Y:S01]  /*35e0*/  IMAD.MOV.U32 R75, RZ, RZ, R76 ;  /* 0x000000ffff4b7224 */ /* 0x000fe200078e004c */
[----:B------:R-:W-:Y:S06]  /*35f0*/  BRA `(.L_x_16856) ;  /* 0xffffffe000e87947 */ /* 0x000fec000383ffff */
.L_x_16813:
[----:B------:R-:W-:Y:S01]  /*3600*/  BSSY B1, `(.L_x_16857) ;  /* 0x0000007000017945 */ /* 0x000fe20003800000 */
[----:B------:R-:W-:Y:S01]  /*3610*/  IMAD.MOV.U32 R75, RZ, RZ, R38 ;  /* 0x000000ffff4b7224 */ /* 0x000fe200078e0026 */
[----:B------:R-:W-:Y:S01]  /*3620*/  MOV R76, 0x1f ;  /* 0x0000001f004c7802 */ /* 0x000fe20000000f00 */
[----:B------:R-:W-:-:S07]  /*3630*/  IMAD.MOV.U32 R77, RZ, RZ, -0x1 ;  /* 0xffffffffff4d7424 */ /* 0x000fce00078e00ff */
[----:B01234-:R-:W-:Y:S05]  /*3640*/  WARPSYNC.COLLECTIVE R77, `(.L_x_16858) ;  /* 0x000000004d087348 */ /* 0x01ffea0003c00000 */
[----:B------:R0:W0:Y:S02]  /*3650*/  SHFL.IDX P5, R76, R74, R75, R76 ;  /* 0x0000004b4a4c7389 */ /* 0x00002400000a004c */
[----:B01234-:R-:W-:Y:S05]  /*3660*/  ENDCOLLECTIVE ;  /* 0x000000000000791b */ /* 0x01ffea0003800000 */
.L_x_16858:
[----:B------:R-:W-:Y:S05]  /*3670*/  BSYNC B1 ;  /* 0x0000000000017941 */ /* 0x000fea0003800000 */
.L_x_16857:
[----:B------:R-:W-:Y:S05]  /*3680*/  BRA `(.L_x_16859) ;  /* 0xffffffe000dc7947 */ /* 0x000fea000383ffff */
.L_x_16815:
[----:B------:R-:W-:Y:S01]  /*3690*/  BSSY B1, `(.L_x_16860) ;  /* 0x0000007000017945 */ /* 0x000fe20003800000 */
[----:B------:R-:W-:Y:S01]  /*36a0*/  IMAD.MOV.U32 R75, RZ, RZ, R37 ;  /* 0x000000ffff4b7224 */ /* 0x000fe200078e0025 */
[----:B------:R-:W-:Y:S01]  /*36b0*/  MOV R77, 0xffffffff ;  /* 0xffffffff004d7802 */ /* 0x000fe20000000f00 */
[----:B------:R-:W-:-:S07]  /*36c0*/  IMAD.MOV.U32 R76, RZ, RZ, 0x1f ;  /* 0x0000001fff4c7424 */ /* 0x000fce00078e00ff */
[----:B01234-:R-:W-:Y:S05]  /*36d0*/  WARPSYNC.COLLECTIVE R77, `(.L_x_16861) ;  /* 0x000000004d087348 */ /* 0x01ffea0003c00000 */
[----:B------:R0:W0:Y:S02]  /*36e0*/  SHFL.IDX P5, R76, R74, R75, R76 ;  /* 0x0000004b4a4c7389 */ /* 0x00002400000a004c */
[----:B01234-:R-:W-:Y:S05]  /*36f0*/  ENDCOLLECTIVE ;  /* 0x000000000000791b */ /* 0x01ffea0003800000 */
.L_x_16861:
[----:B------:R-:W-:Y:S05]  /*3700*/  BSYNC B1 ;  /* 0x0000000000017941 */ /* 0x000fea0003800000 */
.L_x_16860:
[----:B------:R-:W-:Y:S01]  /*3710*/  IMAD.MOV.U32 R75, RZ, RZ, R76 ;  /* 0x000000ffff4b7224 */ /* 0x000fe200078e004c */
[----:B------:R-:W-:Y:S06]  /*3720*/  BRA `(.L_x_16862) ;  /* 0xffffffe000cc7947 */ /* 0x000fec000383ffff */
.L_x_16817:
[----:B------:R-:W-:Y:S01]  /*3730*/  BSSY B1, `(.L_x_16863) ;  /* 0x0000007000017945 */ /* 0x000fe20003800000 */
[----:B------:R-:W-:Y:S01]  /*3740*/  IMAD.MOV.U32 R75, RZ, RZ, R36 ;  /* 0x000000ffff4b7224 */ /* 0x000fe200078e0024 */
[----:B------:R-:W-:Y:S01]  /*3750*/  MOV R77, 0xffffffff ;  /* 0xffffffff004d7802 */ /* 0x000fe20000000f00 */
[----:B------:R-:W-:-:S07]  /*3760*/  IMAD.MOV.U32 R76, RZ, RZ, 0x1f ;  /* 0x0000001fff4c7424 */ /* 0x000fce00078e00ff */
[----:B01234-:R-:W-:Y:S05]  /*3770*/  WARPSYNC.COLLECTIVE R77, `(.L_x_16864) ;  /* 0x000000004d087348 */ /* 0x01ffea0003c00000 */
[----:B------:R0:W0:Y:S02]  /*3780*/  SHFL.IDX P5, R76, R74, R75, R76 ;  /* 0x0000004b4a4c7389 */ /* 0x00002400000a004c */
[----:B01234-:R-:W-:Y:S05]  /*3790*/  ENDCOLLECTIVE ;  /* 0x000000000000791b */ /* 0x01ffea0003800000 */
.L_x_16864:
[----:B------:R-:W-:Y:S05]  /*37a0*/  BSYNC B1 ;  /* 0x0000000000017941 */ /* 0x000fea0003800000 */
.L_x_16863:
[----:B------:R-:W-:Y:S05]  /*37b0*/  BRA `(.L_x_16865) ;  /* 0xffffffe000c07947 */ /* 0x000fea000383ffff */
.L_x_16819:
[----:B------:R-:W-:Y:S01]  /*37c0*/  BSSY B1, `(.L_x_16866) ;  /* 0x0000007000017945 */ /* 0x000fe20003800000 */
[----:B------:R-:W-:Y:S02]  /*37d0*/  IMAD.MOV.U32 R75, RZ, RZ, R35 ;  /* 0x000000ffff4b7224 */ /* 0x000fe400078e0023 */
[----:B------:R-:W-:Y:S02]  /*37e0*/  IMAD.MOV.U32 R76, RZ, RZ, 0x1f ;  /* 0x0000001fff4c7424 */ /* 0x000fe400078e00ff */
[----:B------:R-:W-:-:S07]  /*37f0*/  IMAD.MOV.U32 R77, RZ, RZ, -0x1 ;  /* 0xffffffffff4d7424 */ /* 0x000fce00078e00ff */
[----:B01234-:R-:W-:Y:S05]  /*3800*/  WARPSYNC.COLLECTIVE R77, `(.L_x_16867) ;  /* 0x000000004d087348 */ /* 0x01ffea0003c00000 */
[----:B------:R0:W0:Y:S02]  /*3810*/  SHFL.IDX P5, R76, R74, R75, R76 ;  /* 0x0000004b4a4c7389 */ /* 0x00002400000a004c */
[----:B01234-:R-:W-:Y:S05]  /*3820*/  ENDCOLLECTIVE ;  /* 0x000000000000791b */ /* 0x01ffea0003800000 */
.L_x_16867:
[----:B------:R-:W-:Y:S05]  /*3830*/  BSYNC B1 ;  /* 0x0000000000017941 */ /* 0x000fea0003800000 */
.L_x_16866:
[----:B------:R-:W-:Y:S01]  /*3840*/  MOV R75, R76 ;  /* 0x0000004c004b7202 */ /* 0x000fe20000000f00 */
[----:B------:R-:W-:Y:S06]  /*3850*/  BRA `(.L_x_16868) ;  /* 0xffffffe000b07947 */ /* 0x000fec000383ffff */
.L_x_16821:
[----:B------:R-:W-:Y:S01]  /*3860*/  BSSY B1, `(.L_x_16869) ;  /* 0x0000007000017945 */ /* 0x000fe20003800000 */
[----:B------:R-:W-:Y:S02]  /*3870*/  IMAD.MOV.U32 R75, RZ, RZ, R34 ;  /* 0x000000ffff4b7224 */ /* 0x000fe400078e0022 */
[----:B------:R-:W-:Y:S02]  /*3880*/  IMAD.MOV.U32 R76, RZ, RZ, 0x1f ;  /* 0x0000001fff4c7424 */ /* 0x000fe400078e00ff */
[----:B------:R-:W-:-:S07]  /*3890*/  IMAD.MOV.U32 R77, RZ, RZ, -0x1 ;  /* 0xffffffffff4d7424 */ /* 0x000fce00078e00ff */
[----:B01234-:R-:W-:Y:S05]  /*38a0*/  WARPSYNC.COLLECTIVE R77, `(.L_x_16870) ;  /* 0x000000004d087348 */ /* 0x01ffea0003c00000 */
[----:B------:R0:W0:Y:S02]  /*38b0*/  SHFL.IDX P5, R76, R74, R75, R76 ;  /* 0x0000004b4a4c7389 */ /* 0x00002400000a004c */
[----:B01234-:R-:W-:Y:S05]  /*38c0*/  ENDCOLLECTIVE ;  /* 0x000000000000791b */ /* 0x01ffea0003800000 */
.L_x_16870:
[----:B------:R-:W-:Y:S05]  /*38d0*/  BSYNC B1 ;  /* 0x0000000000017941 */ /* 0x000fea0003800000 */
.L_x_16869:
[----:B------:R-:W-:Y:S05]  /*38e0*/  BRA `(.L_x_16871) ;  /* 0xffffffe000a47947 */ /* 0x000fea000383ffff */
.L_x_16823:
[----:B------:R-:W-:Y:S01]  /*38f0*/  BSSY B1, `(.L_x_16872) ;  /* 0x0000007000017945 */ /* 0x000fe20003800000 */
[----:B------:R-:W-:Y:S01]  /*3900*/  MOV R75, R33 ;  /* 0x00000021004b7202 */ /* 0x000fe20000000f00 */
[----:B------:R-:W-:Y:S02]  /*3910*/  IMAD.MOV.U32 R76, RZ, RZ, 0x1f ;  /* 0x0000001fff4c7424 */ /* 0x000fe400078e00ff */
[----:B------:R-:W-:-:S07]  /*3920*/  IMAD.MOV.U32 R77, RZ, RZ, -0x1 ;  /* 0xffffffffff4d7424 */ /* 0x000fce00078e00ff */
[----:B01234-:R-:W-:Y:S05]  /*3930*/  WARPSYNC.COLLECTIVE R77, `(.L_x_16873) ;  /* 0x000000004d087348 */ /* 0x01ffea0003c00000 */
[----:B------:R0:W0:Y:S02]  /*3940*/  SHFL.IDX P5, R76, R74, R75, R76 ;  /* 0x0000004b4a4c7389 */ /* 0x00002400000a004c */
[----:B01234-:R-:W-:Y:S05]  /*3950*/  ENDCOLLECTIVE ;  /* 0x000000000000791b */ /* 0x01ffea0003800000 */
.L_x_16873:
[----:B------:R-:W-:Y:S05]  /*3960*/  BSYNC B1 ;  /* 0x0000000000017941 */ /* 0x000fea0003800000 */
.L_x_16872:
[----:B------:R-:W-:Y:S05]  /*3970*/  BRA `(.L_x_16874) ;  /* 0xffffffe000987947 */ /* 0x000fea000383ffff */
.L_x_16825:
[----:B------:R-:W-:Y:S01]  /*3980*/  HFMA2 R76, -RZ, RZ, 0, 1.847743988037109375e-06 ;  /* 0x0000001fff4c7431 */ /* 0x000fe200000001ff */
[----:B------:R-:W-:Y:S01]  /*3990*/  BSSY B1, `(.L_x_16875) ;  /* 0x0000006000017945 */ /* 0x000fe20003800000 */
[----:B------:R-:W-:Y:S02]  /*39a0*/  IMAD.MOV.U32 R75, RZ, RZ, R32 ;  /* 0x000000ffff4b7224 */ /* 0x000fe400078e0020 */
[----:B------:R-:W-:-:S07]  /*39b0*/  IMAD.MOV.U32 R77, RZ, RZ, -0x1 ;  /* 0xffffffffff4d7424 */ /* 0x000fce00078e00ff */
[----:B01234-:R-:W-:Y:S05]  /*39c0*/  WARPSYNC.COLLECTIVE R77, `(.L_x_16876) ;  /* 0x000000004d087348 */ /* 0x01ffea0003c00000 */
[----:B------:R0:W0:Y:S02]  /*39d0*/  SHFL.IDX P5, R76, R74, R75, R76 ;  /* 0x0000004b4a4c7389 */ /* 0x00002400000a004c */
[----:B01234-:R-:W-:Y:S05]  /*39e0*/  ENDCOLLECTIVE ;  /* 0x000000000000791b */ /* 0x01ffea0003800000 */
.L_x_16876:
[----:B------:R-:W-:Y:S05]  /*39f0*/  BSYNC B1 ;  /* 0x0000000000017941 */ /* 0x000fea0003800000 */
.L_x_16875:
[----:B------:R-:W-:Y:S01]  /*3a00*/  IMAD.MOV.U32 R75, RZ, RZ, R76 ;  /* 0x000000ffff4b7224 */ /* 0x000fe200078e004c */
[----:B------:R-:W-:Y:S06]  /*3a10*/  BRA `(.L_x_16877) ;  /* 0xffffffe000887947 */ /* 0x000fec000383ffff */
.L_x_16827:
[----:B------:R-:W-:Y:S01]  /*3a20*/  BSSY B1, `(.L_x_16878) ;  /* 0x0000007000017945 */ /* 0x000fe20003800000 */
[----:B------:R-:W-:Y:S01]  /*3a30*/  IMAD.MOV.U32 R75, RZ, RZ, R31 ;  /* 0x000000ffff4b7224 */ /* 0x000fe200078e001f */
[----:B------:R-:W-:Y:S01]  /*3a40*/  MOV R76, 0x1f ;  /* 0x0000001f004c7802 */ /* 0x000fe20000000f00 */
[----:B------:R-:W-:-:S07]  /*3a50*/  IMAD.MOV.U32 R77, RZ, RZ, -0x1 ;  /* 0xffffffffff4d7424 */ /* 0x000fce00078e00ff */
[----:B01234-:R-:W-:Y:S05]  /*3a60*/  WARPSYNC.COLLECTIVE R77, `(.L_x_16879) ;  /* 0x000000004d087348 */ /* 0x01ffea0003c00000 */
[----:B------:R0:W0:Y:S02]  /*3a70*/  SHFL.IDX P5, R76, R74, R75, R76 ;  /* 0x0000004b4a4c7389 */ /* 0x00002400000a004c */
[----:B01234-:R-:W-:Y:S05]  /*3a80*/  ENDCOLLECTIVE ;  /* 0x000000000000791b */ /* 0x01ffea0003800000 */
.L_x_16879:
[----:B------:R-:W-:Y:S05]  /*3a90*/  BSYNC B1 ;  /* 0x0000000000017941 */ /* 0x000fea0003800000 */
.L_x_16878:
[----:B------:R-:W-:Y:S01]  /*3aa0*/  IMAD.MOV.U32 R75, RZ, RZ, R76 ;  /* 0x000000ffff4b7224 */ /* 0x000fe200078e004c */
[----:B------:R-:W-:Y:S06]  /*3ab0*/  BRA `(.L_x_16880) ;  /* 0xffffffe000787947 */ /* 0x000fec000383ffff */
.L_x_16829:
[----:B------:R-:W-:Y:S01]  /*3ac0*/  BSSY B1, `(.L_x_16881) ;  /* 0x0000007000017945 */ /* 0x000fe20003800000 */
[----:B------:R-:W-:Y:S01]  /*3ad0*/  MOV R75, R30 ;  /* 0x0000001e004b7202 */ /* 0x000fe20000000f00 */
[----:B------:R-:W-:Y:S02]  /*3ae0*/  IMAD.MOV.U32 R76, RZ, RZ, 0x1f ;  /* 0x0000001fff4c7424 */ /* 0x000fe400078e00ff */
[----:B------:R-:W-:-:S07]  /*3af0*/  IMAD.MOV.U32 R77, RZ, RZ, -0x1 ;  /* 0xffffffffff4d7424 */ /* 0x000fce00078e00ff */
[----:B01234-:R-:W-:Y:S05]  /*3b00*/  WARPSYNC.COLLECTIVE R77, `(.L_x_16882) ;  /* 0x000000004d087348 */ /* 0x01ffea0003c00000 */
[----:B------:R0:W0:Y:S02]  /*3b10*/  SHFL.IDX P5, R76, R74, R75, R76 ;  /* 0x0000004b4a4c7389 */ /* 0x00002400000a004c */
[----:B01234-:R-:W-:Y:S05]  /*3b20*/  ENDCOLLECTIVE ;  /* 0x000000000000791b */ /* 0x01ffea0003800000 */
.L_x_16882:
[----:B------:R-:W-:Y:S05]  /*3b30*/  BSYNC B1 ;  /* 0x0000000000017941 */ /* 0x000fea0003800000 */
.L_x_16881:
[----:B------:R-:W-:Y:S05]  /*3b40*/  BRA `(.L_x_16883) ;  /* 0xffffffe0006c7947 */ /* 0x000fea000383ffff */
.L_x_16831:
[----:B------:R-:W-:Y:S01]  /*3b50*/  BSSY B1, `(.L_x_16884) ;  /* 0x0000007000017945 */ /* 0x000fe20003800000 */
[----:B------:R-:W-:Y:S01]  /*3b60*/  MOV R75, R29 ;  /* 0x0000001d004b7202 */ /* 0x000fe20000000f00 */
[----:B------:R-:W-:Y:S02]  /*3b70*/  IMAD.MOV.U32 R76, RZ, RZ, 0x1f ;  /* 0x0000001fff4c7424 */ /* 0x000fe400078e00ff */
[----:B------:R-:W-:-:S07]  /*3b80*/  IMAD.MOV.U32 R77, RZ, RZ, -0x1 ;  /* 0xffffffffff4d7424 */ /* 0x000fce00078e00ff */
[----:B01234-:R-:W-:Y:S05]  /*3b90*/  WARPSYNC.COLLECTIVE R77, `(.L_x_16885) ;  /* 0x000000004d087348 */ /* 0x01ffea0003c00000 */
[----:B------:R0:W0:Y:S02]  /*3ba0*/  SHFL.IDX P5, R76, R74, R75, R76 ;  /* 0x0000004b4a4c7389 */ /* 0x00002400000a004c */
[----:B01234-:R-:W-:Y:S05]  /*3bb0*/  ENDCOLLECTIVE ;  /* 0x000000000000791b */ /* 0x01ffea0003800000 */
.L_x_16885:
[----:B------:R-:W-:Y:S05]  /*3bc0*/  BSYNC B1 ;  /* 0x0000000000017941 */ /* 0x000fea0003800000 */
.L_x_16884:
[----:B------:R-:W-:Y:S01]  /*3bd0*/  MOV R75, R76 ;  /* 0x0000004c004b7202 */ /* 0x000fe20000000f00 */
[----:B------:R-:W-:Y:S06]  /*3be0*/  BRA `(.L_x_16886) ;  /* 0xffffffe0005c7947 */ /* 0x000fec000383ffff */
.L_x_16833:
[----:B------:R-:W-:Y:S01]  /*3bf0*/  BSSY B1, `(.L_x_16887) ;  /* 0x0000007000017945 */ /* 0x000fe20003800000 */
[----:B------:R-:W-:Y:S01]  /*3c00*/  IMAD.MOV.U32 R75, RZ, RZ, R28 ;  /* 0x000000ffff4b7224 */ /* 0x000fe200078e001c */
[----:B------:R-:W-:Y:S01]  /*3c10*/  MOV R77, 0xffffffff ;  /* 0xffffffff004d7802 */ /* 0x000fe20000000f00 */
[----:B------:R-:W-:-:S07]  /*3c20*/  IMAD.MOV.U32 R76, RZ, RZ, 0x1f ;  /* 0x0000001fff4c7424 */ /* 0x000fce00078e00ff */
[----:B01234-:R-:W-:Y:S05]  /*3c30*/  WARPSYNC.COLLECTIVE R77, `(.L_x_16888) ;  /* 0x000000004d087348 */ /* 0x01ffea0003c00000 */
[----:B------:R0:W0:Y:S02]  /*3c40*/  SHFL.IDX P5, R76, R74, R75, R76 ;  /* 0x0000004b4a4c7389 */ /* 0x00002400000a004c */
[----:B01234-:R-:W-:Y:S05]  /*3c50*/  ENDCOLLECTIVE ;  /* 0x000000000000791b */ /* 0x01ffea0003800000 */
.L_x_16888:
[----:B------:R-:W-:Y:S05]  /*3c60*/  BSYNC B1 ;  /* 0x0000000000017941 */ /* 0x000fea0003800000 */
.L_x_16887:
[----:B------:R-:W-:Y:S05]  /*3c70*/  BRA `(.L_x_16889) ;  /* 0xffffffe000507947 */ /* 0x000fea000383ffff */
.L_x_16835:
[----:B------:R-:W-:Y:S01]  /*3c80*/  BSSY B1, `(.L_x_16890) ;  /* 0x0000007000017945 */ /* 0x000fe20003800000 */
[----:B------:R-:W-:Y:S01]  /*3c90*/  IMAD.MOV.U32 R75, RZ, RZ, R27 ;  /* 0x000000ffff4b7224 */ /* 0x000fe200078e001b */
[----:B------:R-:W-:Y:S01]  /*3ca0*/  MOV R77, 0xffffffff ;  /* 0xffffffff004d7802 */ /* 0x000fe20000000f00 */
[----:B------:R-:W-:-:S07]  /*3cb0*/  IMAD.MOV.U32 R76, RZ, RZ, 0x1f ;  /* 0x0000001fff4c7424 */ /* 0x000fce00078e00ff */
[----:B01234-:R-:W-:Y:S05]  /*3cc0*/  WARPSYNC.COLLECTIVE R77, `(.L_x_16891) ;  /* 0x000000004d087348 */ /* 0x01ffea0003c00000 */
[----:B------:R0:W0:Y:S02]  /*3cd0*/  SHFL.IDX P5, R76, R74, R75, R76 ;  /* 0x0000004b4a4c7389 */ /* 0x00002400000a004c */
[----:B01234-:R-:W-:Y:S05]  /*3ce0*/  ENDCOLLECTIVE ;  /* 0x000000000000791b */ /* 0x01ffea0003800000 */
.L_x_16891:
[----:B------:R-:W-:Y:S05]  /*3cf0*/  BSYNC B1 ;  /* 0x0000000000017941 */ /* 0x000fea0003800000 */
.L_x_16890:
[----:B------:R-:W-:Y:S01]  /*3d00*/  IMAD.MOV.U32 R74, RZ, RZ, R76 ;  /* 0x000000ffff4a7224 */ /* 0x000fe200078e004c */
[----:B------:R-:W-:Y:S06]  /*3d10*/  BRA `(.L_x_16892) ;  /* 0xffffffe000407947 */ /* 0x000fec000383ffff */
        .weak           $__internal_372_$__cuda_sm20_div_s16
        .type           $__internal_372_$__cuda_sm20_div_s16,@function
        .size           $__internal_372_$__cuda_sm20_div_s16,($__internal_373_$__cuda_sm20_div_u16 - $__internal_372_$__cuda_sm20_div_s16)
$__internal_372_$__cuda_sm20_div_s16:
        /* <DEDUP_REMOVED lines=23> */
[----:B------:R-:W-:Y:S05]  /*3e90*/  RET.REL.NODEC R20 `(_Z9cuda_gemmIiLi128ELi2ELi1ELi512ELi128ELi128ELi64ELi0ELi0EEviiiPT_S1_S1_iii) ;  /* 0xffffffc014587950 */ /* 0x000fea0003c3ffff */
        .weak           $__internal_373_$__cuda_sm20_div_u16
        .type           $__internal_373_$__cuda_sm20_div_u16,@function
        .size           $__internal_373_$__cuda_sm20_div_u16,(.L_x_38876 - $__internal_373_$__cuda_sm20_div_u16)
$__internal_373_$__cuda_sm20_div_u16:
        /* <DEDUP_REMOVED lines=18> */
[----:B------:R-:W-:Y:S06]  /*3fc0*/  RET.REL.NODEC R4 `(_Z9cuda_gemmIiLi128ELi2ELi1ELi512ELi128ELi128ELi64ELi0ELi0EEviiiPT_S1_S1_iii) ;  /* 0xffffffc0040c7950 */ /* 0x000fec0003c3ffff */
.L_x_16893:
        /* <DEDUP_REMOVED lines=11> */
.L_x_38876:


//--------------------- .text._Z9cuda_gemmIiLi128ELi2ELi1ELi512ELi64ELi64ELi64ELi1ELi1EEviiiPT_S1_S1_iii --------------------------
	.section	.text._Z9cuda_gemmIiLi128ELi2ELi1ELi512ELi64ELi64ELi64ELi1ELi1EEviiiPT_S1_S1_iii,"ax",@progbits
	.align	128
        .global         _Z9cuda_gemmIiLi128ELi2ELi1ELi512ELi64ELi64ELi64ELi1ELi1EEviiiPT_S1_S1_iii
        .type           _Z9cuda_gemmIiLi128ELi2ELi1ELi512ELi64ELi64ELi64ELi1ELi1EEviiiPT_S1_S1_iii,@function
        .size           _Z9cuda_gemmIiLi128ELi2ELi1ELi512ELi64ELi64ELi64ELi1ELi1EEviiiPT_S1_S1_iii,(.L_x_38877 - _Z9cuda_gemmIiLi128ELi2ELi1ELi512ELi64ELi64ELi64ELi1ELi1EEviiiPT_S1_S1_iii)
        .other          _Z9cuda_gemmIiLi128ELi2ELi1ELi512ELi64ELi64ELi64ELi1ELi1EEviiiPT_S1_S1_iii,@"STO_CUDA_ENTRY STV_DEFAULT"
_Z9cuda_gemmIiLi128ELi2ELi1ELi512ELi64ELi64ELi64ELi1ELi1EEviiiPT_S1_S1_iii:
.text._Z9cuda_gemmIiLi128ELi2ELi1ELi512ELi64ELi64ELi64ELi1ELi1EEviiiPT_S1_S1_iii:
        /* <DEDUP_REMOVED lines=30> */
[----:B------:R-:W-:Y:S05]  /*01e0*/  CALL.REL.NOINC `($__internal_374_$__cuda_sm20_div_u16) ;  /* 0x00000018006c7944 */ /* 0x000fea0003c00000 */
        /* <DEDUP_REMOVED lines=77> */
.L_x_16911:
        /* <DEDUP_REMOVED lines=22> */
.L_x_16895:
[----:B------:R-:W-:Y:S05]  /*0820*/  BSYNC.RECONVERGENT B0 ;  /* 0x0000000000007941 */ /* 0x000fea0003800200 */
.L_x_16894:
[----:B------:R-:W1:Y:S01]  /*0830*/  S2UR UR5, SR_CgaCtaId ;  /* 0x00000000000579c3 */ /* 0x000e620000008800 */
[----:B------:R-:W-:Y:S01]  /*0840*/  UMOV UR4, 0x400 ;  /* 0x0000040000047882 */ /* 0x000fe20000000000 */
[----:B------:R-:W-:Y:S01]  /*0850*/  BSSY.RECONVERGENT B0, `(.L_x_16896) ;  /* 0x0000010000007945 */ /* 0x000fe20003800200 */
[----:B------:R-:W-:-:S04]  /*0860*/  UIADD3 UR4, UPT, UPT, UR4, 0xc80, URZ ;  /* 0x00000c8004047890 */ /* 0x000fc8000fffe0ff */
[----:B-1----:R-:W-:-:S06]  /*0870*/  ULEA UR4, UR5, UR4, 0x18 ;  /* 0x0000000405047291 */ /* 0x002fcc000f8ec0ff */
[----:B------:R-:W-:-:S07]  /*0880*/  LEA R14, R12, UR4, 0x2 ;  /* 0x000000040c0e7c11 */ /* 0x000fce000f8e10ff */
.L_x_16897:
        /* <DEDUP_REMOVED lines=13> */
.L_x_16896:
[----:B------:R-:W-:Y:S01]  /*0960*/  PLOP3.LUT P0, PT, PT, PT, PT, 0x80, 0x8 ;  /* 0x000000000008781c */ /* 0x000fe20003f0f070 */
[----:B------:R-:W-:-:S12]  /*0970*/  IMAD.MOV.U32 R60, RZ, RZ, RZ ;  /* 0x000000ffff3c7224 */ /* 0x000fd800078e00ff */
.L_x_16905:
        /* <DEDUP_REMOVED lines=10> */
.L_x_16900:
        /* <DEDUP_REMOVED lines=12> */
.L_x_16899:
[----:B------:R-:W-:Y:S05]  /*0ae0*/  BSYNC.RECONVERGENT B0 ;  /* 0x0000000000007941 */ /* 0x000fea0003800200 */
.L_x_16898:
[----:B------:R-:W-:Y:S01]  /*0af0*/  LEA R60, R0, R60, 0x6 ;  /* 0x0000003c003c7211 */ /* 0x000fe200078e30ff */
[----:B------:R-:W-:-:S07]  /*0b00*/  IMAD.MOV.U32 R59, RZ, RZ, RZ ;  /* 0x000000ffff3b7224 */ /* 0x000fce00078e00ff */
.L_x_16904:
[----:B01----:R-:W-:Y:S02]  /*0b10*/  LOP3.LUT R12, R3, 0xf, RZ, 0xc0, !PT ;  /* 0x0000000f030c7812 */ /* 0x003fe400078ec0ff */
[----:B------:R-:W-:-:S03]  /*0b20*/  SHF.R.U32.HI R16, RZ, 0x4, R3 ;  /* 0x00000004ff107819 */ /* 0x000fc60000011603 */
[----:B------:R-:W-:Y:S01]  /*0b30*/  IMAD.IADD R19, R12, 0x1, R59 ;  /* 0x000000010c137824 */ /* 0x000fe200078e023b */
[----:B--2---:R-:W-:-:S07]  /*0b40*/  MOV R15, R16 ;  /* 0x00000010000f7202 */ /* 0x004fce0000000f00 */
.L_x_16901:
        /* <DEDUP_REMOVED lines=33> */
.L_x_16903:
        /* <DEDUP_REMOVED lines=35> */
.L_x_16928:
        /* <DEDUP_REMOVED lines=55> */
.L_x_16907:
[----:B------:R-:W-:Y:S05]  /*1300*/  BSYNC.RECONVERGENT B0 ;  /* 0x0000000000007941 */ /* 0x000fea0003800200 */
.L_x_16906:
[----:B------:R-:W-:Y:S04]  /*1310*/  BSSY.RECONVERGENT B0, `(.L_x_16908) ;  /* 0x0000021000007945 */ /* 0x000fe80003800200 */
[----:B------:R-:W-:Y:S05]  /*1320*/  @!P0 BRA `(.L_x_16909) ;  /* 0x00000000007c8947 */ /* 0x000fea0003800000 */
[----:B-123--:R-:W1:Y:S01]  /*1330*/  S2R R13, SR_CgaCtaId ;  /* 0x00000000000d7919 */ /* 0x00ee620000008800 */
[----:B------:R-:W-:-:S05]  /*1340*/  MOV R12, 0x400 ;  /* 0x00000400000c7802 */ /* 0x000fca0000000f00 */
[----:B------:R-:W-:-:S05]  /*1350*/  VIADD R12, R12, 0xc80 ;  /* 0x00000c800c0c7836 */ /* 0x000fca0000000000 */
[----:B-1----:R-:W-:-:S07]  /*1360*/  LEA R58, R13, R12, 0x18 ;  /* 0x0000000c0d3a7211 */ /* 0x002fce00078ec0ff */
.L_x_16910:
        /* <DEDUP_REMOVED lines=27> */
.L_x_16909:
[----:B------:R-:W-:Y:S05]  /*1520*/  BSYNC.RECONVERGENT B0 ;  /* 0x0000000000007941 */ /* 0x000fea0003800200 */
.L_x_16908:
[C---:B-123--:R-:W-:Y:S01]  /*1530*/  IMAD.SHL.U32 R12, R4.reuse, 0x2, RZ ;  /* 0x00000002040c7824 */ /* 0x04efe200078e00ff */
[----:B------:R-:W-:-:S04]  /*1540*/  IADD3 R51, PT, PT, R4, R51, RZ ;  /* 0x0000003304337210 */ /* 0x000fc80007ffe0ff */
[----:B------:R-:W-:-:S13]  /*1550*/  ISETP.GE.U32.AND P0, PT, R51, R12, PT ;  /* 0x0000000c3300720c */ /* 0x000fda0003f06070 */
[----:B------:R-:W-:Y:S05]  /*1560*/  @!P0 BRA `(.L_x_16911) ;  /* 0xfffffff000548947 */ /* 0x000fea000383ffff */
[----:B------:R-:W-:Y:S05]  /*1570*/  EXIT ;  /* 0x000000000000794d */ /* 0x000fea0003800000 */
.L_x_16902:
[----:B------:R-:W-:Y:S01]  /*1580*/  MOV R12, 0xffffffff ;  /* 0xffffffff000c7802 */ /* 0x000fe20000000f00 */
[----:B------:R-:W-:Y:S01]  /*1590*/  IMAD.MOV.U32 R13, RZ, RZ, 0x1f ;  /* 0x0000001fff0d7424 */ /* 0x000fe200078e00ff */
[----:B------:R-:W-:-:S07]  /*15a0*/  MOV R14, R25 ;  /* 0x00000019000e7202 */ /* 0x000fce0000000f00 */
[----:B01----:R-:W-:Y:S05]  /*15b0*/  WARPSYNC.COLLECTIVE R12, `(.L_x_16912) ;  /* 0x000000000c087348 */ /* 0x003fea0003c00000 */
[----:B-1----:R1:W2:Y:S02]  /*15c0*/  SHFL.IDX P2, R12, R15, R14, R13 ;  /* 0x0000000e0f0c7389 */ /* 0x0022a4000004000d */
[----:B012---:R-:W-:Y:S05]  /*15d0*/  ENDCOLLECTIVE ;  /* 0x000000000000791b */ /* 0x007fea0003800000 */
.L_x_16912:
[----:B------:R-:W-:Y:S01]  /*15e0*/  MOV R14, R38 ;  /* 0x00000026000e7202 */ /* 0x000fe20000000f00 */
[----:B------:R-:W-:Y:S02]  /*15f0*/  IMAD.MOV.U32 R61, RZ, RZ, R12 ;  /* 0x000000ffff3d7224 */ /* 0x000fe400078e000c */
[----:B------:R-:W-:Y:S02]  /*1600*/  IMAD.MOV.U32 R12, RZ, RZ, -0x1 ;  /* 0xffffffffff0c7424 */ /* 0x000fe400078e00ff */
[----:B------:R-:W-:-:S07]  /*1610*/  IMAD R61, R58, R61, RZ ;  /* 0x0000003d3a3d7224 */ /* 0x000fce00078e02ff */
[----:B------:R-:W-:Y:S05]  /*1620*/  WARPSYNC.COLLECTIVE R12, `(.L_x_16913) ;  /* 0x000000000c087348 */ /* 0x000fea0003c00000 */
[----:B------:R0:W1:Y:S02]  /*1630*/  SHFL.IDX P2, R12, R15, R14, R13 ;  /* 0x0000000e0f0c7389 */ /* 0x000064000004000d */
[----:B01----:R-:W-:Y:S05]  /*1640*/  ENDCOLLECTIVE ;  /* 0x000000000000791b */ /* 0x003fea0003800000 */
.L_x_16913:
[----:B------:R-:W-:Y:S01]  /*1650*/  MOV R14, R39 ;  /* 0x00000027000e7202 */ /* 0x000fe20000000f00 */
[----:B------:R-:W-:Y:S02]  /*1660*/  IMAD R61, R57, R12, R61 ;  /* 0x0000000c393d7224 */ /* 0x000fe400078e023d */
[----:B------:R-:W-:-:S07]  /*1670*/  IMAD.MOV.U32 R12, RZ, RZ, -0x1 ;  /* 0xffffffffff0c7424 */ /* 0x000fce00078e00ff */
[----:B------:R-:W-:Y:S05]  /*1680*/  WARPSYNC.COLLECTIVE R12, `(.L_x_16914) ;  /* 0x000000000c087348 */ /* 0x000fea0003c00000 */
[----:B------:R0:W1:Y:S02]  /*1690*/  SHFL.IDX P2, R12, R15, R14, R13 ;  /* 0x0000000e0f0c7389 */ /* 0x000064000004000d */
[----:B01----:R-:W-:Y:S05]  /*16a0*/  ENDCOLLECTIVE ;  /* 0x000000000000791b */ /* 0x003fea0003800000 */
.L_x_16914:
[----:B------:R-:W-:Y:S01]  /*16b0*/  MOV R14, R40 ;  /* 0x00000028000e7202 */ /* 0x000fe20000000f00 */
[----:B------:R-:W-:Y:S02]  /*16c0*/  IMAD R61, R56, R12, R61 ;  /* 0x0000000c383d7224 */ /* 0x000fe400078e023d */
[----:B------:R-:W-:-:S07]  /*16d0*/  IMAD.MOV.U32 R12, RZ, RZ, -0x1 ;  /* 0xffffffffff0c7424 */ /* 0x000fce00078e00ff */
[----:B------:R-:W-:Y:S05]  /*16e0*/  WARPSYNC.COLLECTIVE R12, `(.L_x_16915) ;  /* 0x000000000c087348 */ /* 0x000fea0003c00000 */
[----:B------:R0:W1:Y:S02]  /*16f0*/  SHFL.IDX P2, R12, R15, R14, R13 ;  /* 0x0000000e0f0c7389 */ /* 0x000064000004000d */
[----:B01----:R-:W-:Y:S05]  /*1700*/  ENDCOLLECTIVE ;  /* 0x000000000000791b */ /* 0x003fea0003800000 */
.L_x_16915:
[----:B------:R-:W-:Y:S01]  /*1710*/  MOV R14, R41 ;  /* 0x00000029000e7202 */ /* 0x000fe20000000f00 */
[----:B------:R-:W-:Y:S02]  /*1720*/  IMAD R61, R55, R12, R61 ;  /* 0x0000000c373d7224 */ /* 0x000fe400078e023d */
[----:B------:R-:W-:-:S07]  /*1730*/  IMAD.MOV.U32 R12, RZ, RZ, -0x1 ;  /* 0xffffffffff0c7424 */ /* 0x000fce00078e00ff */
[----:B------:R-:W-:Y:S05]  /*1740*/  WARPSYNC.COLLECTIVE R12, `(.L_x_16916) ;  /* 0x000000000c087348 */ /* 0x000fea0003c00000 */
[----:B------:R0:W1:Y:S02]  /*1750*/  SHFL.IDX P2, R12, R15, R14, R13 ;  /* 0x0000000e0f0c7389 */ /* 0x000064000004000d */
[----:B01----:R-:W-:Y:S05]  /*1760*/  ENDCOLLECTIVE ;  /* 0x000000000000791b */ /* 0x003fea0003800000 */
.L_x_16916:
[----:B------:R-:W-:Y:S01]  /*1770*/  MOV R14, R42 ;  /* 0x0000002a000e7202 */ /* 0x000fe20000000f00 */
[----:B------:R-:W-:Y:S02]  /*1780*/  IMAD R61, R54, R12, R61 ;  /* 0x0000000c363d7224 */ /* 0x000fe400078e023d */
[----:B------:R-:W-:-:S07]  /*1790*/  IMAD.MOV.U32 R12, RZ, RZ, -0x1 ;  /* 0xffffffffff0c7424 */ /* 0x000fce00078e00ff */
[----:B------:R-:W-:Y:S05]  /*17a0*/  WARPSYNC.COLLECTIVE R12, `(.L_x_16917) ;  /* 0x000000000c087348 */ /* 0x000fea0003c00000 */
[----:B------:R0:W1:Y:S02]  /*17b0*/  SHFL.IDX P2, R12, R15, R14, R13 ;  /* 0x0000000e0f0c7389 */ /* 0x000064000004000d */
[----:B01----:R-:W-:Y:S05]  /*17c0*/  ENDCOLLECTIVE ;  /* 0x000000000000791b */ /* 0x003fea0003800000 */
.L_x_16917:
[----:B------:R-:W-:Y:S01]  /*17d0*/  MOV R14, R43 ;  /* 0x0000002b000e7202 */ /* 0x000fe20000000f00 */
[----:B------:R-:W-:Y:S02]  /*17e0*/  IMAD R61, R53, R12, R61 ;  /* 0x0000000c353d7224 */ /* 0x000fe400078e023d */
[----:B------:R-:W-:-:S07]  /*17f0*/  IMAD.MOV.U32 R12, RZ, RZ, -0x1 ;  /* 0xffffffffff0c7424 */ /* 0x000fce00078e00ff */
[----:B------:R-:W-:Y:S05]  /*1800*/  WARPSYNC.COLLECTIVE R12, `(.L_x_16918) ;  /* 0x000000000c087348 */ /* 0x000fea0003c00000 */
[----:B------:R0:W1:Y:S02]  /*1810*/  SHFL.IDX P2, R12, R15, R14, R13 ;  /* 0x0000000e0f0c7389 */ /* 0x000064000004000d */
[----:B01----:R-:W-:Y:S05]  /*1820*/  ENDCOLLECTIVE ;  /* 0x000000000000791b */ /* 0x003fea0003800000 */
.L_x_16918:
[----:B------:R-:W-:Y:S01]  /*1830*/  MOV R14, R44 ;  /* 0x0000002c000e7202 */ /* 0x000fe20000000f00 */
[----:B------:R-:W-:Y:S02]  /*1840*/  IMAD R61, R31, R12, R61 ;  /* 0x0000000c1f3d7224 */ /* 0x000fe400078e023d */
[----:B------:R-:W-:-:S07]  /*1850*/  IMAD.MOV.U32 R12, RZ, RZ, -0x1 ;  /* 0xffffffffff0c7424 */ /* 0x000fce00078e00ff */
[----:B------:R-:W-:Y:S05]  /*1860*/  WARPSYNC.COLLECTIVE R12, `(.L_x_16919) ;  /* 0x000000000c087348 */ /* 0x000fea0003c00000 */
[----:B------:R0:W1:Y:S02]  /*1870*/  SHFL.IDX P2, R12, R15, R14, R13 ;  /* 0x0000000e0f0c7389 */ /* 0x000064000004000d */
[----:B01----:R-:W-:Y:S05]  /*1880*/  ENDCOLLECTIVE ;  /* 0x000000000000791b */ /* 0x003fea0003800000 */
.L_x_16919:
[----:B------:R-:W-:Y:S01]  /*1890*/  MOV R14, R37 ;  /* 0x00000025000e7202 */ /* 0x000fe20000000f00 */
[----:B------:R-:W-:Y:S02]  /*18a0*/  IMAD R61, R30, R12, R61 ;  /* 0x0000000c1e3d7224 */ /* 0x000fe400078e023d */
[----:B------:R-:W-:-:S07]  /*18b0*/  IMAD.MOV.U32 R12, RZ, RZ, -0x1 ;  /* 0xffffffffff0c7424 */ /* 0x000fce00078e00ff */
[----:B------:R-:W-:Y:S05]  /*18c0*/  WARPSYNC.COLLECTIVE R12, `(.L_x_16920) ;  /* 0x000000000c087348 */ /* 0x000fea0003c00000 */
[----:B------:R0:W1:Y:S02]  /*18d0*/  SHFL.IDX P2, R12, R15, R14, R13 ;  /* 0x0000000e0f0c7389 */ /* 0x000064000004000d */
[----:B01----:R-:W-:Y:S05]  /*18e0*/  ENDCOLLECTIVE ;  /* 0x000000000000791b */ /* 0x003fea0003800000 */
.L_x_16920:
[----:B------:R-:W-:Y:S01]  /*18f0*/  MOV R14, R26 ;  /* 0x0000001a000e7202 */ /* 0x000fe20000000f00 */
[----:B------:R-:W-:Y:S02]  /*1900*/  IMAD R61, R29, R12, R61 ;  /* 0x0000000c1d3d7224 */ /* 0x000fe400078e023d */
[----:B------:R-:W-:-:S07]  /*1910*/  IMAD.MOV.U32 R12, RZ, RZ, -0x1 ;  /* 0xffffffffff0c7424 */ /* 0x000fce00078e00ff */
[----:B------:R-:W-:Y:S05]  /*1920*/  WARPSYNC.COLLECTIVE R12, `(.L_x_16921) ;  /* 0x000000000c087348 */ /* 0x000fea0003c00000 */
[----:B------:R0:W1:Y:S02]  /*1930*/  SHFL.IDX P2, R12, R15, R14, R13 ;  /* 0x0000000e0f0c7389 */ /* 0x000064000004000d */
[----:B01----:R-:W-:Y:S05]  /*1940*/  ENDCOLLECTIVE ;  /* 0x000000000000791b */ /* 0x003fea0003800000 */
.L_x_16921:
[----:B------:R-:W-:Y:S01]  /*1950*/  MOV R14, R27 ;  /* 0x0000001b000e7202 */ /* 0x000fe20000000f00 */
[----:B------:R-:W-:Y:S02]  /*1960*/  IMAD R61, R28, R12, R61 ;  /* 0x0000000c1c3d7224 */ /* 0x000fe400078e023d */
[----:B------:R-:W-:-:S07]  /*1970*/  IMAD.MOV.U32 R12, RZ, RZ, -0x1 ;  /* 0xffffffffff0c7424 */ /* 0x000fce00078e00ff */
[----:B------:R-:W-:Y:S05]  /*1980*/  WARPSYNC.COLLECTIVE R12, `(.L_x_16922) ;  /* 0x000000000c087348 */ /* 0x000fea0003c00000 */
[----:B------:R0:W1:Y:S02]  /*1990*/  SHFL.IDX P2, R12, R15, R14, R13 ;  /* 0x0000000e0f0c7389 */ /* 0x000064000004000d */
[----:B01----:R-:W-:Y:S05]  /*19a0*/  ENDCOLLECTIVE ;  /* 0x000000000000791b */ /* 0x003fea0003800000 */
.L_x_16922:
[----:B------:R-:W-:Y:S01]  /*19b0*/  MOV R14, R32 ;  /* 0x00000020000e7202 */ /* 0x000fe20000000f00 */
[----:B------:R-:W-:Y:S02]  /*19c0*/  IMAD R61, R23, R12, R61 ;  /* 0x0000000c173d7224 */ /* 0x000fe400078e023d */
[----:B------:R-:W-:-:S07]  /*19d0*/  IMAD.MOV.U32 R12, RZ, RZ, -0x1 ;  /* 0xffffffffff0c7424 */ /* 0x000fce00078e00ff */
[----:B------:R-:W-:Y:S05]  /*19e0*/  WARPSYNC.COLLECTIVE R12, `(.L_x_16923) ;  /* 0x000000000c087348 */ /* 0x000fea0003c00000 */
[----:B------:R0:W1:Y:S02]  /*19f0*/  SHFL.IDX P2, R12, R15, R14, R13 ;  /* 0x0000000e0f0c7389 */ /* 0x000064000004000d */
[----:B01----:R-:W-:Y:S05]  /*1a00*/  ENDCOLLECTIVE ;  /* 0x000000000000791b */ /* 0x003fea0003800000 */
.L_x_16923:
[----:B------:R-:W-:Y:S01]  /*1a10*/  MOV R14, R33 ;  /* 0x00000021000e7202 */ /* 0x000fe20000000f00 */
[----:B------:R-:W-:Y:S02]  /*1a20*/  IMAD R61, R22, R12, R61 ;  /* 0x0000000c163d7224 */ /* 0x000fe400078e023d */
[----:B------:R-:W-:-:S07]  /*1a30*/  IMAD.MOV.U32 R12, RZ, RZ, -0x1 ;  /* 0xffffffffff0c7424 */ /* 0x000fce00078e00ff */
[----:B------:R-:W-:Y:S05]  /*1a40*/  WARPSYNC.COLLECTIVE R12, `(.L_x_16924) ;  /* 0x000000000c087348 */ /* 0x000fea0003c00000 */
[----:B------:R0:W1:Y:S02]  /*1a50*/  SHFL.IDX P2, R12, R15, R14, R13 ;  /* 0x0000000e0f0c7389 */ /* 0x000064000004000d */
[----:B01----:R-:W-:Y:S05]  /*1a60*/  ENDCOLLECTIVE ;  /* 0x000000000000791b */ /* 0x003fea0003800000 */
.L_x_16924:
[----:B------:R-:W-:Y:S01]  /*1a70*/  MOV R14, R34 ;  /* 0x00000022000e7202 */ /* 0x000fe20000000f00 */
[----:B------:R-:W-:Y:S02]  /*1a80*/  IMAD R61, R21, R12, R61 ;  /* 0x0000000c153d7224 */ /* 0x000fe400078e023d */
[----:B------:R-:W-:-:S07]  /*1a90*/  IMAD.MOV.U32 R12, RZ, RZ, -0x1 ;  /* 0xffffffffff0c7424 */ /* 0x000fce00078e00ff */
[----:B------:R-:W-:Y:S05]  /*1aa0*/  WARPSYNC.COLLECTIVE R12, `(.L_x_16925) ;  /* 0x000000000c087348 */ /* 0x000fea0003c00000 */
[----:B------:R0:W1:Y:S02]  /*1ab0*/  SHFL.IDX P2, R12, R15, R14, R13 ;  /* 0x0000000e0f0c7389 */ /* 0x000064000004000d */
[----:B01----:R-:W-:Y:S05]  /*1ac0*/  ENDCOLLECTIVE ;  /* 0x000000000000791b */ /* 0x003fea0003800000 */
.L_x_16925:
[----:B------:R-:W-:Y:S01]  /*1ad0*/  MOV R14, R35 ;  /* 0x00000023000e7202 */ /* 0x000fe20000000f00 */
[----:B------:R-:W-:Y:S02]  /*1ae0*/  IMAD R61, R20, R12, R61 ;  /* 0x0000000c143d7224 */ /* 0x000fe400078e023d */
[----:B------:R-:W-:-:S07]  /*1af0*/  IMAD.MOV.U32 R12, RZ, RZ, -0x1 ;  /* 0xffffffffff0c7424 */ /* 0x000fce00078e00ff */
[----:B------:R-:W-:Y:S05]  /*1b00*/  WARPSYNC.COLLECTIVE R12, `(.L_x_16926) ;  /* 0x000000000c087348 */ /* 0x000fea0003c00000 */
[----:B------:R0:W1:Y:S02]  /*1b10*/  SHFL.IDX P2, R12, R15, R14, R13 ;  /* 0x0000000e0f0c7389 */ /* 0x000064000004000d */
[----:B01----:R-:W-:Y:S05]  /*1b20*/  ENDCOLLECTIVE ;  /* 0x000000000000791b */ /* 0x003fea0003800000 */
.L_x_16926:
[----:B------:R-:W-:Y:S01]  /*1b30*/  MOV R14, R36 ;  /* 0x00000024000e7202 */ /* 0x000fe20000000f00 */
[----:B------:R-:W-:Y:S02]  /*1b40*/  IMAD R61, R19, R12, R61 ;  /* 0x0000000c133d7224 */ /* 0x000fe400078e023d */
[----:B------:R-:W-:-:S07]  /*1b50*/  IMAD.MOV.U32 R12, RZ, RZ, -0x1 ;  /* 0xffffffffff0c7424 */ /* 0x000fce00078e00ff */
[----:B------:R-:W-:Y:S05]  /*1b60*/  WARPSYNC.COLLECTIVE R12, `(.L_x_16927) ;  /* 0x000000000c087348 */ /* 0x000fea0003c00000 */
[----:B------:R0:W1:Y:S02]  /*1b70*/  SHFL.IDX P2, R12, R15, R14, R13 ;  /* 0x0000000e0f0c7389 */ /* 0x000064000004000d */
[----:B01----:R-:W-:Y:S05]  /*1b80*/  ENDCOLLECTIVE ;  /* 0x000000000000791b */ /* 0x003fea0003800000 */
.L_x_16927:
[----:B------:R-:W-:Y:S05]  /*1b90*/  BRA `(.L_x_16928) ;  /* 0xfffffff000fc7947 */ /* 0x000fea000383ffff */
        .weak           $__internal_374_$__cuda_sm20_div_u16
        .type           $__internal_374_$__cuda_sm20_div_u16,@function
        .size           $__internal_374_$__cuda_sm20_div_u16,(.L_x_38877 - $__internal_374_$__cuda_sm20_div_u16)
$__internal_374_$__cuda_sm20_div_u16:
        /* <DEDUP_REMOVED lines=18> */
[----:B------:R-:W-:Y:S06]  /*1cc0*/  RET.REL.NODEC R6 `(_Z9cuda_gemmIiLi128ELi2ELi1ELi512ELi64ELi64ELi64ELi1ELi1EEviiiPT_S1_S1_iii) ;  /* 0xffffffe006cc7950 */ /* 0x000fec0003c3ffff */
.L_x_16929:
        /* <DEDUP_REMOVED lines=11> */
.L_x_38877:


//--------------------- .text._Z9cuda_gemmIiLi128ELi2ELi1ELi512ELi64ELi64ELi64ELi1ELi0EEviiiPT_S1_S1_iii --------------------------
	.section	.text._Z9cuda_gemmIiLi128ELi2ELi1ELi512ELi64ELi64ELi64ELi1ELi0EEviiiPT_S1_S1_iii,"ax",@progbits
	.align	128
        .global         _Z9cuda_gemmIiLi128ELi2ELi1ELi512ELi64ELi64ELi64ELi1ELi0EEviiiPT_S1_S1_iii
        .type           _Z9cuda_gemmIiLi128ELi2ELi1ELi512ELi64ELi64ELi64ELi1ELi0EEviiiPT_S1_S1_iii,@function
        .size           _Z9cuda_gemmIiLi128ELi2ELi1ELi512ELi64ELi64ELi64ELi1ELi0EEviiiPT_S1_S1_iii,(.L_x_38879 - _Z9cuda_gemmIiLi128ELi2ELi1ELi512ELi64ELi64ELi64ELi1ELi0EEviiiPT_S1_S1_iii)
        .other          _Z9cuda_gemmIiLi128ELi2ELi1ELi512ELi64ELi64ELi64ELi1ELi0EEviiiPT_S1_S1_iii,@"STO_CUDA_ENTRY STV_DEFAULT"
_Z9cuda_gemmIiLi128ELi2ELi1ELi512ELi64ELi64ELi64ELi1ELi0EEviiiPT_S1_S1_iii:
.text._Z9cuda_gemmIiLi128ELi2ELi1ELi512ELi64ELi64ELi64ELi1ELi0EEviiiPT_S1_S1_iii:
        /* <DEDUP_REMOVED lines=76> */
[----:B------:R-:W-:Y:S05]  /*04c0*/  CALL.REL.NOINC `($__internal_376_$__cuda_sm20_div_u16) ;  /* 0x0000003000507944 */ /* 0x000fea0003c00000 */
        /* <DEDUP_REMOVED lines=138> */
[----:B------:R-:W-:Y:S05]  /*0d70*/  CALL.REL.NOINC `($__internal_375_$__cuda_sm20_div_s16) ;  /* 0x0000002400bc7944 */ /* 0x000fea0003c00000 */
        /* <DEDUP_REMOVED lines=10> */
.L_x_16982:
        /* <DEDUP_REMOVED lines=24> */
.L_x_16931:
[----:B------:R-:W-:Y:S05]  /*0fa0*/  BSYNC.RECONVERGENT B0 ;  /* 0x0000000000007941 */ /* 0x000fea0003800200 */
.L_x_16930:
[----:B------:R-:W2:Y:S01]  /*0fb0*/  S2UR UR10, SR_CgaCtaId ;  /* 0x00000000000a79c3 */ /* 0x000ea20000008800 */
[----:B------:R-:W-:Y:S01]  /*0fc0*/  UMOV UR5, 0x400 ;  /* 0x0000040000057882 */ /* 0x000fe20000000000 */
[----:B------:R-:W-:Y:S01]  /*0fd0*/  BSSY.RECONVERGENT B0, `(.L_x_16932) ;  /* 0x000000f000007945 */ /* 0x000fe20003800200 */
[----:B------:R-:W-:-:S04]  /*0fe0*/  UIADD3 UR5, UPT, UPT, UR5, 0xc80, URZ ;  /* 0x00000c8005057890 */ /* 0x000fc8000fffe0ff */
[----:B--2---:R-:W-:-:S06]  /*0ff0*/  ULEA UR5, UR10, UR5, 0x18 ;  /* 0x000000050a057291 */ /* 0x004fcc000f8ec0ff */
[----:B01----:R-:W-:-:S07]  /*1000*/  LEA R17, R16, UR5, 0x2 ;  /* 0x0000000510117c11 */ /* 0x003fce000f8e10ff */
.L_x_16933:
        /* <DEDUP_REMOVED lines=12> */
.L_x_16932:
[----:B------:R-:W-:Y:S01]  /*10d0*/  PLOP3.LUT P0, PT, PT, PT, PT, 0x80, 0x8 ;  /* 0x000000000008781c */ /* 0x000fe20003f0f070 */
[----:B------:R-:W-:Y:S01]  /*10e0*/  IMAD.MOV.U32 R45, RZ, RZ, RZ ;  /* 0x000000ffff2d7224 */ /* 0x000fe200078e00ff */
[----:B------:R-:W1:Y:S01]  /*10f0*/  LDCU UR14, c[0x0][0x3ac] ;  /* 0x00007580ff0e77ac */ /* 0x000e620008000800 */
[----:B------:R-:W2:Y:S10]  /*1100*/  LDCU UR15, c[0x0][0x3a8] ;  /* 0x00007500ff0f77ac */ /* 0x000eb40008000800 */
.L_x_16976:
        /* <DEDUP_REMOVED lines=12> */
.L_x_16936:
        /* <DEDUP_REMOVED lines=12> */
.L_x_16935:
[----:B-12---:R-:W-:Y:S05]  /*1290*/  BSYNC.RECONVERGENT B0 ;  /* 0x0000000000007941 */ /* 0x006fea0003800200 */
.L_x_16934:
[----:B0--3--:R-:W-:Y:S02]  /*12a0*/  VIADD R19, R45, UR6 ;  /* 0x000000062d137c36 */ /* 0x009fe40008000000 */
[----:B------:R-:W-:-:S07]  /*12b0*/  IMAD.MOV.U32 R18, RZ, RZ, RZ ;  /* 0x000000ffff127224 */ /* 0x000fce00078e00ff */
.L_x_16975:
[----:B------:R-:W0:Y:S02]  /*12c0*/  S2R R46, SR_TID.X ;  /* 0x00000000002e7919 */ /* 0x000e240000002100 */
[----:B0-----:R-:W-:Y:S02]  /*12d0*/  LOP3.LUT R17, R46, 0xf, RZ, 0xc0, !PT ;  /* 0x0000000f2e117812 */ /* 0x001fe400078ec0ff */
[----:B------:R-:W-:-:S03]  /*12e0*/  SHF.R.U32.HI R46, RZ, 0x4, R46 ;  /* 0x00000004ff2e7819 */ /* 0x000fc6000001162e */
[----:B-1234-:R-:W-:-:S07]  /*12f0*/  IMAD.IADD R48, R17, 0x1, R18 ;  /* 0x0000000111307824 */ /* 0x01efce00078e0212 */
.L_x_16937:
        /* <DEDUP_REMOVED lines=18> */
.L_x_16974:
        /* <DEDUP_REMOVED lines=90> */
.L_x_16973:
        /* <DEDUP_REMOVED lines=11> */
.L_x_16984:
[----:B0--3--:R-:W-:-:S07]  /*1a70*/  IMAD R16, R62, R16, RZ ;  /* 0x000000103e107224 */ /* 0x009fce00078e02ff */
.L_x_16941:
[----:B------:R-:W-:-:S13]  /*1a80*/  ISETP.GE.AND P3, PT, R17, 0x2, PT ;  /* 0x000000021100780c */ /* 0x000fda0003f66270 */
[----:B------:R-:W-:Y:S05]  /*1a90*/  @!P3 BRA `(.L_x_16943) ;  /* 0x000000000010b947 */ /* 0x000fea0003800000 */
[----:B------:R-:W-:-:S03]  /*1aa0*/  UMOV UR5, 0xffffffff ;  /* 0xffffffff00057882 */ /* 0x000fc60000000000 */
[----:B------:R-:W-:Y:S05]  /*1ab0*/  BRA.DIV UR5, `(.L_x_16944) ;  /* 0x0000001205507947 */ /* 0x000fea000b800000 */
[----:B------:R3:W4:Y:S02]  /*1ac0*/  SHFL.IDX PT, R67, R69, R40, 0x1f ;  /* 0x00001f2845437589 */ /* 0x00072400000e0000 */
.L_x_16987:
[----:B----4-:R-:W-:-:S07]  /*1ad0*/  IMAD R16, R61, R67, R16 ;  /* 0x000000433d107224 */ /* 0x010fce00078e0210 */
.L_x_16943:
[----:B------:R-:W-:-:S13]  /*1ae0*/  ISETP.GE.AND P3, PT, R17, 0x3, PT ;  /* 0x000000031100780c */ /* 0x000fda0003f66270 */
[----:B------:R-:W-:Y:S05]  /*1af0*/  @!P3 BRA `(.L_x_16945) ;  /* 0x000000000010b947 */ /* 0x000fea0003800000 */
[----:B------:R-:W-:-:S03]  /*1b00*/  UMOV UR5, 0xffffffff ;  /* 0xffffffff00057882 */ /* 0x000fc60000000000 */
[----:B------:R-:W-:Y:S05]  /*1b10*/  BRA.DIV UR5, `(.L_x_16946) ;  /* 0x00000012055c7947 */ /* 0x000fea000b800000 */
[----:B------:R4:W0:Y:S02]  /*1b20*/  SHFL.IDX PT, R67, R69, R39, 0x1f ;  /* 0x00001f2745437589 */ /* 0x00082400000e0000 */
.L_x_16990:
[----:B0-----:R-:W-:-:S07]  /*1b30*/  IMAD R16, R60, R67, R16 ;  /* 0x000000433c107224 */ /* 0x001fce00078e0210 */
.L_x_16945:
[----:B------:R-:W-:-:S13]  /*1b40*/  ISETP.GE.AND P3, PT, R17, 0x4, PT ;  /* 0x000000041100780c */ /* 0x000fda0003f66270 */
[----:B------:R-:W-:Y:S05]  /*1b50*/  @!P3 BRA `(.L_x_16947) ;  /* 0x000000000010b947 */ /* 0x000fea0003800000 */
[----:B------:R-:W-:-:S03]  /*1b60*/  UMOV UR5, 0xffffffff ;  /* 0xffffffff00057882 */ /* 0x000fc60000000000 */
[----:B------:R-:W-:Y:S05]  /*1b70*/  BRA.DIV UR5, `(.L_x_16948) ;  /* 0x0000001205687947 */ /* 0x000fea000b800000 */
[----:B------:R0:W0:Y:S02]  /*1b80*/  SHFL.IDX PT, R67, R69, R38, 0x1f ;  /* 0x00001f2645437589 */ /* 0x00002400000e0000 */
.L_x_16993:
[----:B0-----:R-:W-:-:S07]  /*1b90*/  IMAD R16, R59, R67, R16 ;  /* 0x000000433b107224 */ /* 0x001fce00078e0210 */
.L_x_16947:
[----:B------:R-:W-:-:S13]  /*1ba0*/  ISETP.GE.AND P3, PT, R17, 0x5, PT ;  /* 0x000000051100780c */ /* 0x000fda0003f66270 */
[----:B------:R-:W-:Y:S05]  /*1bb0*/  @!P3 BRA `(.L_x_16949) ;  /* 0x000000000010b947 */ /* 0x000fea0003800000 */
[----:B------:R-:W-:-:S03]  /*1bc0*/  UMOV UR5, 0xffffffff ;  /* 0xffffffff00057882 */ /* 0x000fc60000000000 */
[----:B------:R-:W-:Y:S05]  /*1bd0*/  BRA.DIV UR5, `(.L_x_16950) ;  /* 0x0000001205747947 */ /* 0x000fea000b800000 */
[----:B------:R0:W0:Y:S02]  /*1be0*/  SHFL.IDX PT, R67, R69, R37, 0x1f ;  /* 0x00001f2545437589 */ /* 0x00002400000e0000 */
.L_x_16996:
[----:B0-----:R-:W-:-:S07]  /*1bf0*/  IMAD R16, R58, R67, R16 ;  /* 0x000000433a107224 */ /* 0x001fce00078e0210 */
.L_x_16949:
[----:B------:R-:W-:-:S13]  /*1c00*/  ISETP.GE.AND P3, PT, R17, 0x6, PT ;  /* 0x000000061100780c */ /* 0x000fda0003f66270 */
[----:B------:R-:W-:Y:S05]  /*1c10*/  @!P3 BRA `(.L_x_16951) ;  /* 0x000000000010b947 */ /* 0x000fea0003800000 */
[----:B------:R-:W-:-:S03]  /*1c20*/  UMOV UR5, 0xffffffff ;  /* 0xffffffff00057882 */ /* 0x000fc60000000000 */
[----:B------:R-:W-:Y:S05]  /*1c30*/  BRA.DIV UR5, `(.L_x_16952) ;  /* 0x0000001205807947 */ /* 0x000fea000b800000 */
[----:B------:R0:W0:Y:S02]  /*1c40*/  SHFL.IDX PT, R67, R69, R36, 0x1f ;  /* 0x00001f2445437589 */ /* 0x00002400000e0000 */
.L_x_16999:
[----:B0-----:R-:W-:-:S07]  /*1c50*/  IMAD R16, R57, R67, R16 ;  /* 0x0000004339107224 */ /* 0x001fce00078e0210 */
.L_x_16951:
[----:B------:R-:W-:-:S13]  /*1c60*/  ISETP.GE.AND P3, PT, R17, 0x7, PT ;  /* 0x000000071100780c */ /* 0x000fda0003f66270 */
[----:B------:R-:W-:Y:S05]  /*1c70*/  @!P3 BRA `(.L_x_16953) ;  /* 0x000000000010b947 */ /* 0x000fea0003800000 */
[----:B------:R-:W-:-:S03]  /*1c80*/  UMOV UR5, 0xffffffff ;  /* 0xffffffff00057882 */ /* 0x000fc60000000000 */
[----:B------:R-:W-:Y:S05]  /*1c90*/  BRA.DIV UR5, `(.L_x_16954) ;  /* 0x00000012058c7947 */ /* 0x000fea000b800000 */
[----:B------:R0:W0:Y:S02]  /*1ca0*/  SHFL.IDX PT, R67, R69, R35, 0x1f ;  /* 0x00001f2345437589 */ /* 0x00002400000e0000 */
.L_x_17002:
[----:B0-----:R-:W-:-:S07]  /*1cb0*/  IMAD R16, R56, R67, R16 ;  /* 0x0000004338107224 */ /* 0x001fce00078e0210 */
.L_x_16953:
[----:B------:R-:W-:-:S13]  /*1cc0*/  ISETP.GE.AND P3, PT, R17, 0x8, PT ;  /* 0x000000081100780c */ /* 0x000fda0003f66270 */
[----:B------:R-:W-:Y:S05]  /*1cd0*/  @!P3 BRA `(.L_x_16955) ;  /* 0x000000000010b947 */ /* 0x000fea0003800000 */
[----:B------:R-:W-:-:S03]  /*1ce0*/  UMOV UR5, 0xffffffff ;  /* 0xffffffff00057882 */ /* 0x000fc60000000000 */
[----:B------:R-:W-:Y:S05]  /*1cf0*/  BRA.DIV UR5, `(.L_x_16956) ;  /* 0x0000001205987947 */ /* 0x000fea000b800000 */
[----:B------:R0:W0:Y:S02]  /*1d00*/  SHFL.IDX PT, R67, R69, R34, 0x1f ;  /* 0x00001f2245437589 */ /* 0x00002400000e0000 */
.L_x_17005:
[----:B01----:R-:W-:-:S07]  /*1d10*/  IMAD R16, R55, R67, R16 ;  /* 0x0000004337107224 */ /* 0x003fce00078e0210 */
.L_x_16955:
[----:B------:R-:W-:-:S13]  /*1d20*/  ISETP.GE.AND P3, PT, R17, 0x9, PT ;  /* 0x000000091100780c */ /* 0x000fda0003f66270 */
[----:B------:R-:W-:Y:S05]  /*1d30*/  @!P3 BRA `(.L_x_16957) ;  /* 0x000000000010b947 */ /* 0x000fea0003800000 */
[----:B------:R-:W-:-:S03]  /*1d40*/  UMOV UR5, 0xffffffff ;  /* 0xffffffff00057882 */ /* 0x000fc60000000000 */
[----:B------:R-:W-:Y:S05]  /*1d50*/  BRA.DIV UR5, `(.L_x_16958) ;  /* 0x0000001205a47947 */ /* 0x000fea000b800000 */
[----:B------:R0:W0:Y:S02]  /*1d60*/  SHFL.IDX PT, R67, R69, R33, 0x1f ;  /* 0x00001f2145437589 */ /* 0x00002400000e0000 */
.L_x_17008:
[----:B0-----:R-:W-:-:S07]  /*1d70*/  IMAD R16, R54, R67, R16 ;  /* 0x0000004336107224 */ /* 0x001fce00078e0210 */
.L_x_16957:
[----:B------:R-:W-:-:S13]  /*1d80*/  ISETP.GE.AND P3, PT, R17, 0xa, PT ;  /* 0x0000000a1100780c */ /* 0x000fda0003f66270 */
[----:B------:R-:W-:Y:S05]  /*1d90*/  @!P3 BRA `(.L_x_16959) ;  /* 0x000000000010b947 */ /* 0x000fea0003800000 */
[----:B------:R-:W-:-:S03]  /*1da0*/  UMOV UR5, 0xffffffff ;  /* 0xffffffff00057882 */ /* 0x000fc60000000000 */
[----:B------:R-:W-:Y:S05]  /*1db0*/  BRA.DIV UR5, `(.L_x_16960) ;  /* 0x0000001205b07947 */ /* 0x000fea000b800000 */
[----:B------:R0:W0:Y:S02]  /*1dc0*/  SHFL.IDX PT, R67, R69, R32, 0x1f ;  /* 0x00001f2045437589 */ /* 0x00002400000e0000 */
.L_x_17011:
[----:B0-----:R-:W-:-:S07]  /*1dd0*/  IMAD R16, R53, R67, R16 ;  /* 0x0000004335107224 */ /* 0x001fce00078e0210 */
.L_x_16959:
[----:B------:R-:W-:-:S13]  /*1de0*/  ISETP.GE.AND P3, PT, R17, 0xb, PT ;  /* 0x0000000b1100780c */ /* 0x000fda0003f66270 */
[----:B------:R-:W-:Y:S05]  /*1df0*/  @!P3 BRA `(.L_x_16961) ;  /* 0x000000000010b947 */ /* 0x000fea0003800000 */
[----:B------:R-:W-:-:S03]  /*1e00*/  UMOV UR5, 0xffffffff ;  /* 0xffffffff00057882 */ /* 0x000fc60000000000 */
[----:B------:R-:W-:Y:S05]  /*1e10*/  BRA.DIV UR5, `(.L_x_16962) ;  /* 0x0000001205bc7947 */ /* 0x000fea000b800000 */
[----:B------:R0:W0:Y:S02]  /*1e20*/  SHFL.IDX PT, R67, R69, R31, 0x1f ;  /* 0x00001f1f45437589 */ /* 0x00002400000e0000 */
.L_x_17014:
[----:B0-----:R-:W-:-:S07]  /*1e30*/  IMAD R16, R52, R67, R16 ;  /* 0x0000004334107224 */ /* 0x001fce00078e0210 */
.L_x_16961:
[----:B------:R-:W-:-:S13]  /*1e40*/  ISETP.GE.AND P3, PT, R17, 0xc, PT ;  /* 0x0000000c1100780c */ /* 0x000fda0003f66270 */
[----:B------:R-:W-:Y:S05]  /*1e50*/  @!P3 BRA `(.L_x_16963) ;  /* 0x000000000010b947 */ /* 0x000fea0003800000 */
[----:B------:R-:W-:-:S03]  /*1e60*/  UMOV UR5, 0xffffffff ;  /* 0xffffffff00057882 */ /* 0x000fc60000000000 */
[----:B------:R-:W-:Y:S05]  /*1e70*/  BRA.DIV UR5, `(.L_x_16964) ;  /* 0x0000001205c87947 */ /* 0x000fea000b800000 */
[----:B------:R0:W0:Y:S02]  /*1e80*/  SHFL.IDX PT, R67, R69, R30, 0x1f ;  /* 0x00001f1e45437589 */ /* 0x00002400000e0000 */
.L_x_17017:
[----:B0-----:R-:W-:-:S07]  /*1e90*/  IMAD R16, R51, R67, R16 ;  /* 0x0000004333107224 */ /* 0x001fce00078e0210 */
.L_x_16963:
[----:B------:R-:W-:-:S13]  /*1ea0*/  ISETP.GE.AND P3, PT, R17, 0xd, PT ;  /* 0x0000000d1100780c */ /* 0x000fda0003f66270 */
[----:B------:R-:W-:Y:S05]  /*1eb0*/  @!P3 BRA `(.L_x_16965) ;  /* 0x000000000010b947 */ /* 0x000fea0003800000 */
[----:B------:R-:W-:-:S03]  /*1ec0*/  UMOV UR5, 0xffffffff ;  /* 0xffffffff00057882 */ /* 0x000fc60000000000 */
[----:B------:R-:W-:Y:S05]  /*1ed0*/  BRA.DIV UR5, `(.L_x_16966) ;  /* 0x0000001205d47947 */ /* 0x000fea000b800000 */
[----:B------:R0:W0:Y:S02]  /*1ee0*/  SHFL.IDX PT, R67, R69, R29, 0x1f ;  /* 0x00001f1d45437589 */ /* 0x00002400000e0000 */
.L_x_17020:
[----:B0-----:R-:W-:-:S07]  /*1ef0*/  IMAD R16, R50, R67, R16 ;  /* 0x0000004332107224 */ /* 0x001fce00078e0210 */
.L_x_16965:
[----:B------:R-:W-:-:S13]  /*1f00*/  ISETP.GE.AND P3, PT, R17, 0xe, PT ;  /* 0x0000000e1100780c */ /* 0x000fda0003f66270 */
[----:B------:R-:W-:Y:S05]  /*1f10*/  @!P3 BRA `(.L_x_16967) ;  /* 0x000000000010b947 */ /* 0x000fea0003800000 */
[----:B------:R-:W-:-:S03]  /*1f20*/  UMOV UR5, 0xffffffff ;  /* 0xffffffff00057882 */ /* 0x000fc60000000000 */
[----:B------:R-:W-:Y:S05]  /*1f30*/  BRA.DIV UR5, `(.L_x_16968) ;  /* 0x0000001205e07947 */ /* 0x000fea000b800000 */
[----:B------:R0:W0:Y:S02]  /*1f40*/  SHFL.IDX PT, R67, R69, R28, 0x1f ;  /* 0x00001f1c45437589 */ /* 0x00002400000e0000 */
.L_x_17023:
[----:B0-----:R-:W-:-:S07]  /*1f50*/  IMAD R16, R49, R67, R16 ;  /* 0x0000004331107224 */ /* 0x001fce00078e0210 */
.L_x_16967:
[----:B------:R-:W-:-:S13]  /*1f60*/  ISETP.GE.AND P3, PT, R17, 0xf, PT ;  /* 0x0000000f1100780c */ /* 0x000fda0003f66270 */
[----:B------:R-:W-:Y:S05]  /*1f70*/  @!P3 BRA `(.L_x_16969) ;  /* 0x000000000010b947 */ /* 0x000fea0003800000 */
[----:B------:R-:W-:-:S03]  /*1f80*/  UMOV UR5, 0xffffffff ;  /* 0xffffffff00057882 */ /* 0x000fc60000000000 */
[----:B------:R-:W-:Y:S05]  /*1f90*/  BRA.DIV UR5, `(.L_x_16970) ;  /* 0x0000001205ec7947 */ /* 0x000fea000b800000 */
[----:B------:R0:W0:Y:S02]  /*1fa0*/  SHFL.IDX PT, R67, R69, R27, 0x1f ;  /* 0x00001f1b45437589 */ /* 0x00002400000e0000 */
.L_x_17026:
[----:B0-----:R-:W-:-:S07]  /*1fb0*/  IMAD R16, R48, R67, R16 ;  /* 0x0000004330107224 */ /* 0x001fce00078e0210 */
.L_x_16969:
[----:B------:R-:W-:-:S13]  /*1fc0*/  ISETP.GE.AND P3, PT, R17, 0x10, PT ;  /* 0x000000101100780c */ /* 0x000fda0003f66270 */
[----:B------:R-:W-:Y:S05]  /*1fd0*/  @!P3 BRA `(.L_x_16971) ;  /* 0x00000004001cb947 */ /* 0x000fea0003800000 */
[----:B------:R-:W-:-:S03]  /*1fe0*/  UMOV UR5, 0xffffffff ;  /* 0xffffffff00057882 */ /* 0x000fc60000000000 */
[----:B------:R-:W-:Y:S05]  /*1ff0*/  BRA.DIV UR5, `(.L_x_16972) ;  /* 0x0000001205f87947 */ /* 0x000fea000b800000 */
[----:B------:R0:W0:Y:S02]  /*2000*/  SHFL.IDX PT, R67, R69, R26, 0x1f ;  /* 0x00001f1a45437589 */ /* 0x00002400000e0000 */
.L_x_17029:
[----:B0-----:R-:W-:Y:S01]  /*2010*/  IMAD R16, R47, R67, R16 ;  /* 0x000000432f107224 */ /* 0x001fe200078e0210 */
[----:B------:R-:W-:Y:S06]  /*2020*/  BRA `(.L_x_16971) ;  /* 0x0000000400087947 */ /* 0x000fec0003800000 */
.L_x_16940:
        /* <DEDUP_REMOVED lines=66> */
.L_x_16971:
        /* <DEDUP_REMOVED lines=17> */
.L_x_16939:
[----:B------:R-:W-:Y:S05]  /*2560*/  @!P0 BRA `(.L_x_16974) ;  /* 0xffffffec00ac8947 */ /* 0x000fea000383ffff */
[----:B------:R-:W-:Y:S05]  /*2570*/  BSYNC.RECONVERGENT B0 ;  /* 0x0000000000007941 */ /* 0x000fea0003800200 */
.L_x_16938:
        /* <DEDUP_REMOVED lines=50> */
.L_x_16978:
[----:B------:R-:W-:Y:S05]  /*28a0*/  BSYNC.RECONVERGENT B0 ;  /* 0x0000000000007941 */ /* 0x000fea0003800200 */
.L_x_16977:
[----:B------:R-:W-:Y:S04]  /*28b0*/  BSSY.RECONVERGENT B0, `(.L_x_16979) ;  /* 0x0000026000007945 */ /* 0x000fe80003800200 */
[----:B------:R-:W-:Y:S05]  /*28c0*/  @!P1 BRA `(.L_x_16980) ;  /* 0x0000000000909947 */ /* 0x000fea0003800000 */
[----:B0-----:R-:W0:Y:S01]  /*28d0*/  S2R R17, SR_CgaCtaId ;  /* 0x0000000000117919 */ /* 0x001e220000008800 */
[----:B------:R-:W-:-:S05]  /*28e0*/  MOV R16, 0x400 ;  /* 0x0000040000107802 */ /* 0x000fca0000000f00 */
[----:B------:R-:W-:-:S05]  /*28f0*/  VIADD R16, R16, 0xc80 ;  /* 0x00000c8010107836 */ /* 0x000fca0000000000 */
[----:B0-----:R-:W-:-:S07]  /*2900*/  LEA R60, R17, R16, 0x18 ;  /* 0x00000010113c7211 */ /* 0x001fce00078ec0ff */
.L_x_16981:
        /* <DEDUP_REMOVED lines=32> */
.L_x_16980:
[----:B------:R-:W-:Y:S05]  /*2b10*/  BSYNC.RECONVERGENT B0 ;  /* 0x0000000000007941 */ /* 0x000fea0003800200 */
.L_x_16979:
[----:B------:R-:W5:Y:S02]  /*2b20*/  LDCU UR5, c[0x0][0x374] ;  /* 0x00006e80ff0577ac */ /* 0x000f640008000800 */
[----:B-----5:R-:W-:Y:S02]  /*2b30*/  UIADD3 UR4, UPT, UPT, UR5, UR4, URZ ;  /* 0x0000000405047290 */ /* 0x020fe4000fffe0ff */
[----:B------:R-:W-:-:S04]  /*2b40*/  USHF.L.U32 UR5, UR5, 0x1, URZ ;  /* 0x0000000105057899 */ /* 0x000fc800080006ff */
[----:B------:R-:W-:-:S09]  /*2b50*/  UISETP.GE.U32.AND UP0, UPT, UR4, UR5, UPT ;  /* 0x000000050400728c */ /* 0x000fd2000bf06070 */
[----:B------:R-:W-:Y:S05]  /*2b60*/  BRA.U !UP0, `(.L_x_16982) ;  /* 0xffffffe108ac7547 */ /* 0x000fea000b83ffff */
[----:B------:R-:W-:Y:S05]  /*2b70*/  EXIT ;  /* 0x000000000000794d */ /* 0x000fea0003800000 */
.L_x_16942:
[----:B------:R-:W-:Y:S01]  /*2b80*/  IMAD.MOV.U32 R67, RZ, RZ, 0x1f ;  /* 0x0000001fff437424 */ /* 0x000fe200078e00ff */
[----:B------:R-:W-:Y:S01]  /*2b90*/  MOV R66, R25 ;  /* 0x0000001900427202 */ /* 0x000fe20000000f00 */
[----:B------:R-:W-:-:S07]  /*2ba0*/  IMAD.MOV.U32 R68, RZ, RZ, -0x1 ;  /* 0xffffffffff447424 */ /* 0x000fce00078e00ff */
[----:B01----:R-:W-:Y:S05]  /*2bb0*/  WARPSYNC.COLLECTIVE R68, `(.L_x_16983) ;  /* 0x0000000044087348 */ /* 0x003fea0003c00000 */
[----:B------:R2:W3:Y:S02]  /*2bc0*/  SHFL.IDX P3, R67, R69, R66, R67 ;  /* 0x0000004245437389 */ /* 0x0004e40000060043 */
[----:B0123--:R-:W-:Y:S05]  /*2bd0*/  ENDCOLLECTIVE ;  /* 0x000000000000791b */ /* 0x00ffea0003800000 */
.L_x_16983:
[----:B------:R-:W-:Y:S01]  /*2be0*/  IMAD.MOV.U32 R16, RZ, RZ, R67 ;  /* 0x000000ffff107224 */ /* 0x000fe200078e0043 */
[----:B------:R-:W-:Y:S06]  /*2bf0*/  BRA `(.L_x_16984) ;  /* 0xffffffec009c7947 */ /* 0x000fec000383ffff */
.L_x_16944:
[----:B------:R-:W-:Y:S01]  /*2c00*/  BSSY B1, `(.L_x_16985) ;  /* 0x0000007000017945 */ /* 0x000fe20003800000 */
[----:B------:R-:W-:Y:S01]  /*2c10*/  MOV R66, R40 ;  /* 0x0000002800427202 */ /* 0x000fe20000000f00 */
[----:B------:R-:W-:Y:S02]  /*2c20*/  IMAD.MOV.U32 R67, RZ, RZ, 0x1f ;  /* 0x0000001fff437424 */ /* 0x000fe400078e00ff */
[----:B------:R-:W-:-:S07]  /*2c30*/  IMAD.MOV.U32 R68, RZ, RZ, -0x1 ;  /* 0xffffffffff447424 */ /* 0x000fce00078e00ff */
[----:B012---:R-:W-:Y:S05]  /*2c40*/  WARPSYNC.COLLECTIVE R68, `(.L_x_16986) ;  /* 0x0000000044087348 */ /* 0x007fea0003c00000 */
[----:B------:R3:W4:Y:S02]  /*2c50*/  SHFL.IDX P3, R67, R69, R66, R67 ;  /* 0x0000004245437389 */ /* 0x0007240000060043 */
[----:B01234-:R-:W-:Y:S05]  /*2c60*/  ENDCOLLECTIVE ;  /* 0x000000000000791b */ /* 0x01ffea0003800000 */
.L_x_16986:
[----:B------:R-:W-:Y:S05]  /*2c70*/  BSYNC B1 ;  /* 0x0000000000017941 */ /* 0x000fea0003800000 */
.L_x_16985:
[----:B------:R-:W-:Y:S05]  /*2c80*/  BRA `(.L_x_16987) ;  /* 0xffffffec00907947 */ /* 0x000fea000383ffff */
.L_x_16946:
[----:B------:R-:W-:Y:S01]  /*2c90*/  HFMA2 R67, -RZ, RZ, 0, 1.847743988037109375e-06 ;  /* 0x0000001fff437431 */ /* 0x000fe200000001ff */
[----:B------:R-:W-:Y:S01]  /*2ca0*/  BSSY B1, `(.L_x_16988) ;  /* 0x0000006000017945 */ /* 0x000fe20003800000 */
[----:B------:R-:W-:Y:S02]  /*2cb0*/  IMAD.MOV.U32 R66, RZ, RZ, R39 ;  /* 0x000000ffff427224 */ /* 0x000fe400078e0027 */
[----:B------:R-:W-:-:S07]  /*2cc0*/  IMAD.MOV.U32 R68, RZ, RZ, -0x1 ;  /* 0xffffffffff447424 */ /* 0x000fce00078e00ff */
[----:B0123--:R-:W-:Y:S05]  /*2cd0*/  WARPSYNC.COLLECTIVE R68, `(.L_x_16989) ;  /* 0x0000000044087348 */ /* 0x00ffea0003c00000 */
[----:B------:R4:W0:Y:S02]  /*2ce0*/  SHFL.IDX P3, R67, R69, R66, R67 ;  /* 0x0000004245437389 */ /* 0x0008240000060043 */
[----:B01234-:R-:W-:Y:S05]  /*2cf0*/  ENDCOLLECTIVE ;  /* 0x000000000000791b */ /* 0x01ffea0003800000 */
.L_x_16989:
[----:B------:R-:W-:Y:S05]  /*2d00*/  BSYNC B1 ;  /* 0x0000000000017941 */ /* 0x000fea0003800000 */
.L_x_16988:
[----:B------:R-:W-:Y:S05]  /*2d10*/  BRA `(.L_x_16990) ;  /* 0xffffffec00847947 */ /* 0x000fea000383ffff */
.L_x_16948:
[----:B------:R-:W-:Y:S01]  /*2d20*/  BSSY B1, `(.L_x_16991) ;  /* 0x0000007000017945 */ /* 0x000fe20003800000 */
[----:B------:R-:W-:Y:S01]  /*2d30*/  IMAD.MOV.U32 R66, RZ, RZ, R38 ;  /* 0x000000ffff427224 */ /* 0x000fe200078e0026 */
[----:B------:R-:W-:Y:S01]  /*2d40*/  MOV R68, 0xffffffff ;  /* 0xffffffff00447802 */ /* 0x000fe20000000f00 */
[----:B------:R-:W-:-:S07]  /*2d50*/  IMAD.MOV.U32 R67, RZ, RZ, 0x1f ;  /* 0x0000001fff437424 */ /* 0x000fce00078e00ff */
[----:B01234-:R-:W-:Y:S05]  /*2d60*/  WARPSYNC.COLLECTIVE R68, `(.L_x_16992) ;  /* 0x0000000044087348 */ /* 0x01ffea0003c00000 */
[----:B------:R0:W0:Y:S02]  /*2d70*/  SHFL.IDX P3, R67, R69, R66, R67 ;  /* 0x0000004245437389 */ /* 0x0000240000060043 */
[----:B01234-:R-:W-:Y:S05]  /*2d80*/  ENDCOLLECTIVE ;  /* 0x000000000000791b */ /* 0x01ffea0003800000 */
.L_x_16992:
[----:B------:R-:W-:Y:S05]  /*2d90*/  BSYNC B1 ;  /* 0x0000000000017941 */ /* 0x000fea0003800000 */
.L_x_16991:
[----:B------:R-:W-:Y:S05]  /*2da0*/  BRA `(.L_x_16993) ;  /* 0xffffffec00787947 */ /* 0x000fea000383ffff */
.L_x_16950:
[----:B------:R-:W-:Y:S01]  /*2db0*/  BSSY B1, `(.L_x_16994) ;  /* 0x0000007000017945 */ /* 0x000fe20003800000 */
[----:B------:R-:W-:Y:S02]  /*2dc0*/  IMAD.MOV.U32 R66, RZ, RZ, R37 ;  /* 0x000000ffff427224 */ /* 0x000fe400078e0025 */
[----:B------:R-:W-:Y:S02]  /*2dd0*/  IMAD.MOV.U32 R67, RZ, RZ, 0x1f ;  /* 0x0000001fff437424 */ /* 0x000fe400078e00ff */
[----:B------:R-:W-:-:S07]  /*2de0*/  IMAD.MOV.U32 R68, RZ, RZ, -0x1 ;  /* 0xffffffffff447424 */ /* 0x000fce00078e00ff */
[----:B01234-:R-:W-:Y:S05]  /*2df0*/  WARPSYNC.COLLECTIVE R68, `(.L_x_16995) ;  /* 0x0000000044087348 */ /* 0x01ffea0003c00000 */
[----:B------:R0:W0:Y:S02]  /*2e00*/  SHFL.IDX P3, R67, R69, R66, R67 ;  /* 0x0000004245437389 */ /* 0x0000240000060043 */
[----:B01234-:R-:W-:Y:S05]  /*2e10*/  ENDCOLLECTIVE ;  /* 0x000000000000791b */ /* 0x01ffea0003800000 */
.L_x_16995:
[----:B------:R-:W-:Y:S05]  /*2e20*/  BSYNC B1 ;  /* 0x0000000000017941 */ /* 0x000fea0003800000 */
.L_x_16994:
[----:B------:R-:W-:Y:S05]  /*2e30*/  BRA `(.L_x_16996) ;  /* 0xffffffec006c7947 */ /* 0x000fea000383ffff */
.L_x_16952:
[----:B------:R-:W-:Y:S01]  /*2e40*/  BSSY B1, `(.L_x_16997) ;  /* 0x0000007000017945 */ /* 0x000fe20003800000 */
[----:B------:R-:W-:Y:S01]  /*2e50*/  MOV R66, R36 ;  /* 0x0000002400427202 */ /* 0x000fe20000000f00 */
[----:B------:R-:W-:Y:S02]  /*2e60*/  IMAD.MOV.U32 R67, RZ, RZ, 0x1f ;  /* 0x0000001fff437424 */ /* 0x000fe400078e00ff */
[----:B------:R-:W-:-:S07]  /*2e70*/  IMAD.MOV.U32 R68, RZ, RZ, -0x1 ;  /* 0xffffffffff447424 */ /* 0x000fce00078e00ff */
[----:B01234-:R-:W-:Y:S05]  /*2e80*/  WARPSYNC.COLLECTIVE R68, `(.L_x_16998) ;  /* 0x0000000044087348 */ /* 0x01ffea0003c00000 */
[----:B------:R0:W0:Y:S02]  /*2e90*/  SHFL.IDX P3, R67, R69, R66, R67 ;  /* 0x0000004245437389 */ /* 0x0000240000060043 */
[----:B01234-:R-:W-:Y:S05]  /*2ea0*/  ENDCOLLECTIVE ;  /* 0x000000000000791b */ /* 0x01ffea0003800000 */
.L_x_16998:
[----:B------:R-:W-:Y:S05]  /*2eb0*/  BSYNC B1 ;  /* 0x0000000000017941 */ /* 0x000fea0003800000 */
.L_x_16997:
[----:B------:R-:W-:Y:S05]  /*2ec0*/  BRA `(.L_x_16999) ;  /* 0xffffffec00607947 */ /* 0x000fea000383ffff */
.L_x_16954:
[----:B------:R-:W-:Y:S01]  /*2ed0*/  HFMA2 R67, -RZ, RZ, 0, 1.847743988037109375e-06 ;  /* 0x0000001fff437431 */ /* 0x000fe200000001ff */
[----:B------:R-:W-:Y:S01]  /*2ee0*/  BSSY B1, `(.L_x_17000) ;  /* 0x0000006000017945 */ /* 0x000fe20003800000 */
[----:B------:R-:W-:Y:S02]  /*2ef0*/  IMAD.MOV.U32 R66, RZ, RZ, R35 ;  /* 0x000000ffff427224 */ /* 0x000fe400078e0023 */
[----:B------:R-:W-:-:S07]  /*2f00*/  IMAD.MOV.U32 R68, RZ, RZ, -0x1 ;  /* 0xffffffffff447424 */ /* 0x000fce00078e00ff */
[----:B01234-:R-:W-:Y:S05]  /*2f10*/  WARPSYNC.COLLECTIVE R68, `(.L_x_17001) ;  /* 0x0000000044087348 */ /* 0x01ffea0003c00000 */
[----:B------:R0:W0:Y:S02]  /*2f20*/  SHFL.IDX P3, R67, R69, R66, R67 ;  /* 0x0000004245437389 */ /* 0x0000240000060043 */
[----:B01234-:R-:W-:Y:S05]  /*2f30*/  ENDCOLLECTIVE ;  /* 0x000000000000791b */ /* 0x01ffea0003800000 */
.L_x_17001:
[----:B------:R-:W-:Y:S05]  /*2f40*/  BSYNC B1 ;  /* 0x0000000000017941 */ /* 0x000fea0003800000 */
.L_x_17000:
[----:B------:R-:W-:Y:S05]  /*2f50*/  BRA `(.L_x_17002) ;  /* 0xffffffec00547947 */ /* 0x000fea000383ffff */
.L_x_16956:
[----:B------:R-:W-:Y:S01]  /*2f60*/  BSSY B1, `(.L_x_17003) ;  /* 0x0000007000017945 */ /* 0x000fe20003800000 */
[----:B------:R-:W-:Y:S01]  /*2f70*/  IMAD.MOV.U32 R66, RZ, RZ, R34 ;  /* 0x000000ffff427224 */ /* 0x000fe200078e0022 */
[----:B------:R-:W-:Y:S01]  /*2f80*/  MOV R68, 0xffffffff ;  /* 0xffffffff00447802 */ /* 0x000fe20000000f00 */
[----:B------:R-:W-:-:S07]  /*2f90*/  IMAD.MOV.U32 R67, RZ, RZ, 0x1f ;  /* 0x0000001fff437424 */ /* 0x000fce00078e00ff */
[----:B01234-:R-:W-:Y:S05]  /*2fa0*/  WARPSYNC.COLLECTIVE R68, `(.L_x_17004) ;  /* 0x0000000044087348 */ /* 0x01ffea0003c00000 */
[----:B------:R0:W0:Y:S02]  /*2fb0*/  SHFL.IDX P3, R67, R69, R66, R67 ;  /* 0x0000004245437389 */ /* 0x0000240000060043 */
[----:B01234-:R-:W-:Y:S05]  /*2fc0*/  ENDCOLLECTIVE ;  /* 0x000000000000791b */ /* 0x01ffea0003800000 */
.L_x_17004:
[----:B------:R-:W-:Y:S05]  /*2fd0*/  BSYNC B1 ;  /* 0x0000000000017941 */ /* 0x000fea0003800000 */
.L_x_17003:
[----:B------:R-:W-:Y:S05]  /*2fe0*/  BRA `(.L_x_17005) ;  /* 0xffffffec00487947 */ /* 0x000fea000383ffff */
.L_x_16958:
[----:B------:R-:W-:Y:S01]  /*2ff0*/  BSSY B1, `(.L_x_17006) ;  /* 0x0000007000017945 */ /* 0x000fe20003800000 */
[----:B------:R-:W-:Y:S02]  /*3000*/  IMAD.MOV.U32 R66, RZ, RZ, R33 ;  /* 0x000000ffff427224 */ /* 0x000fe400078e0021 */
[----:B------:R-:W-:Y:S02]  /*3010*/  IMAD.MOV.U32 R67, RZ, RZ, 0x1f ;  /* 0x0000001fff437424 */ /* 0x000fe400078e00ff */
[----:B------:R-:W-:-:S07]  /*3020*/  IMAD.MOV.U32 R68, RZ, RZ, -0x1 ;  /* 0xffffffffff447424 */ /* 0x000fce00078e00ff */
[----:B01234-:R-:W-:Y:S05]  /*3030*/  WARPSYNC.COLLECTIVE R68, `(.L_x_17007) ;  /* 0x0000000044087348 */ /* 0x01ffea0003c00000 */
[----:B------:R0:W0:Y:S02]  /*3040*/  SHFL.IDX P3, R67, R69, R66, R67 ;  /* 0x0000004245437389 */ /* 0x0000240000060043 */
[----:B01234-:R-:W-:Y:S05]  /*3050*/  ENDCOLLECTIVE ;  /* 0x000000000000791b */ /* 0x01ffea0003800000 */
.L_x_17007:
[----:B------:R-:W-:Y:S05]  /*3060*/  BSYNC B1 ;  /* 0x0000000000017941 */ /* 0x000fea0003800000 */
.L_x_17006:
[----:B------:R-:W-:Y:S05]  /*3070*/  BRA `(.L_x_17008) ;  /* 0xffffffec003c7947 */ /* 0x000fea000383ffff */
.L_x_16960:
[----:B------:R-:W-:Y:S01]  /*3080*/  BSSY B1, `(.L_x_17009) ;  /* 0x0000007000017945 */ /* 0x000fe20003800000 */
[----:B------:R-:W-:Y:S01]  /*3090*/  MOV R66, R32 ;  /* 0x0000002000427202 */ /* 0x000fe20000000f00 */
[----:B------:R-:W-:Y:S02]  /*30a0*/  IMAD.MOV.U32 R67, RZ, RZ, 0x1f ;  /* 0x0000001fff437424 */ /* 0x000fe400078e00ff */
[----:B------:R-:W-:-:S07]  /*30b0*/  IMAD.MOV.U32 R68, RZ, RZ, -0x1 ;  /* 0xffffffffff447424 */ /* 0x000fce00078e00ff */
[----:B01234-:R-:W-:Y:S05]  /*30c0*/  WARPSYNC.COLLECTIVE R68, `(.L_x_17010) ;  /* 0x0000000044087348 */ /* 0x01ffea0003c00000 */
[----:B------:R0:W0:Y:S02]  /*30d0*/  SHFL.IDX P3, R67, R69, R66, R67 ;  /* 0x0000004245437389 */ /* 0x0000240000060043 */
[----:B01234-:R-:W-:Y:S05]  /*30e0*/  ENDCOLLECTIVE ;  /* 0x000000000000791b */ /* 0x01ffea0003800000 */
.L_x_17010:
[----:B------:R-:W-:Y:S05]  /*30f0*/  BSYNC B1 ;  /* 0x0000000000017941 */ /* 0x000fea0003800000 */
.L_x_17009:
[----:B------:R-:W-:Y:S05]  /*3100*/  BRA `(.L_x_17011) ;  /* 0xffffffec00307947 */ /* 0x000fea000383ffff */
.L_x_16962:
[----:B------:R-:W-:Y:S01]  /*3110*/  HFMA2 R67, -RZ, RZ, 0, 1.847743988037109375e-06 ;  /* 0x0000001fff437431 */ /* 0x000fe200000001ff */
[----:B------:R-:W-:Y:S01]  /*3120*/  BSSY B1, `(.L_x_17012) ;  /* 0x0000006000017945 */ /* 0x000fe20003800000 */
[----:B------:R-:W-:Y:S02]  /*3130*/  IMAD.MOV.U32 R66, RZ, RZ, R31 ;  /* 0x000000ffff427224 */ /* 0x000fe400078e001f */
[----:B------:R-:W-:-:S07]  /*3140*/  IMAD.MOV.U32 R68, RZ, RZ, -0x1 ;  /* 0xffffffffff447424 */ /* 0x000fce00078e00ff */
[----:B01234-:R-:W-:Y:S05]  /*3150*/  WARPSYNC.COLLECTIVE R68, `(.L_x_17013) ;  /* 0x0000000044087348 */ /* 0x01ffea0003c00000 */
[----:B------:R0:W0:Y:S02]  /*3160*/  SHFL.IDX P3, R67, R69, R66, R67 ;  /* 0x0000004245437389 */ /* 0x0000240000060043 */
[----:B01234-:R-:W-:Y:S05]  /*3170*/  ENDCOLLECTIVE ;  /* 0x000000000000791b */ /* 0x01ffea0003800000 */
.L_x_17013:
[----:B------:R-:W-:Y:S05]  /*3180*/  BSYNC B1 ;  /* 0x0000000000017941 */ /* 0x000fea0003800000 */
.L_x_17012:
[----:B------:R-:W-:Y:S05]  /*3190*/  BRA `(.L_x_17014) ;  /* 0xffffffec00247947 */ /* 0x000fea000383ffff */
.L_x_16964:
[----:B------:R-:W-:Y:S01]  /*31a0*/  BSSY B1, `(.L_x_17015) ;  /* 0x0000007000017945 */ /* 0x000fe20003800000 */
[----:B------:R-:W-:Y:S01]  /*31b0*/  IMAD.MOV.U32 R66, RZ, RZ, R30 ;  /* 0x000000ffff427224 */ /* 0x000fe200078e001e */
[----:B------:R-:W-:Y:S01]  /*31c0*/  MOV R68, 0xffffffff ;  /* 0xffffffff00447802 */ /* 0x000fe20000000f00 */
[----:B------:R-:W-:-:S07]  /*31d0*/  IMAD.MOV.U32 R67, RZ, RZ, 0x1f ;  /* 0x0000001fff437424 */ /* 0x000fce00078e00ff */
[----:B01234-:R-:W-:Y:S05]  /*31e0*/  WARPSYNC.COLLECTIVE R68, `(.L_x_17016) ;  /* 0x0000000044087348 */ /* 0x01ffea0003c00000 */
[----:B------:R0:W0:Y:S02]  /*31f0*/  SHFL.IDX P3, R67, R69, R66, R67 ;  /* 0x0000004245437389 */ /* 0x0000240000060043 */
[----:B01234-:R-:W-:Y:S05]  /*3200*/  ENDCOLLECTIVE ;  /* 0x000000000000791b */ /* 0x01ffea0003800000 */
.L_x_17016:
[----:B------:R-:W-:Y:S05]  /*3210*/  BSYNC B1 ;  /* 0x0000000000017941 */ /* 0x000fea0003800000 */
.L_x_17015:
[----:B------:R-:W-:Y:S05]  /*3220*/  BRA `(.L_x_17017) ;  /* 0xffffffec00187947 */ /* 0x000fea000383ffff */
.L_x_16966:
[----:B------:R-:W-:Y:S01]  /*3230*/  BSSY B1, `(.L_x_17018) ;  /* 0x0000007000017945 */ /* 0x000fe20003800000 */
[----:B------:R-:W-:Y:S02]  /*3240*/  IMAD.MOV.U32 R66, RZ, RZ, R29 ;  /* 0x000000ffff427224 */ /* 0x000fe400078e001d */
[----:B------:R-:W-:Y:S02]  /*3250*/  IMAD.MOV.U32 R67, RZ, RZ, 0x1f ;  /* 0x0000001fff437424 */ /* 0x000fe400078e00ff */
[----:B------:R-:W-:-:S07]  /*3260*/  IMAD.MOV.U32 R68, RZ, RZ, -0x1 ;  /* 0xffffffffff447424 */ /* 0x000fce00078e00ff */
[----:B01234-:R-:W-:Y:S05]  /*3270*/  WARPSYNC.COLLECTIVE R68, `(.L_x_17019) ;  /* 0x0000000044087348 */ /* 0x01ffea0003c00000 */
[----:B------:R0:W0:Y:S02]  /*3280*/  SHFL.IDX P3, R67, R69, R66, R67 ;  /* 0x0000004245437389 */ /* 0x0000240000060043 */
[----:B01234-:R-:W-:Y:S05]  /*3290*/  ENDCOLLECTIVE ;  /* 0x000000000000791b */ /* 0x01ffea0003800000 */
.L_x_17019:
[----:B------:R-:W-:Y:S05]  /*32a0*/  BSYNC B1 ;  /* 0x0000000000017941 */ /* 0x000fea0003800000 */
.L_x_17018:
[----:B------:R-:W-:Y:S05]  /*32b0*/  BRA `(.L_x_17020) ;  /* 0xffffffec000c7947 */ /* 0x000fea000383ffff */
.L_x_16968:
[----:B------:R-:W-:Y:S01]  /*32c0*/  BSSY B1, `(.L_x_17021) ;  /* 0x0000007000017945 */ /* 0x000fe20003800000 */
[----:B------:R-:W-:Y:S01]  /*32d0*/  MOV R66, R28 ;  /* 0x0000001c00427202 */ /* 0x000fe20000000f00 */
[----:B------:R-:W-:Y:S02]  /*32e0*/  IMAD.MOV.U32 R67, RZ, RZ, 0x1f ;  /* 0x0000001fff437424 */ /* 0x000fe400078e00ff */
[----:B------:R-:W-:-:S07]  /*32f0*/  IMAD.MOV.U32 R68, RZ, RZ, -0x1 ;  /* 0xffffffffff447424 */ /* 0x000fce00078e00ff */
[----:B01234-:R-:W-:Y:S05]  /*3300*/  WARPSYNC.COLLECTIVE R68, `(.L_x_17022) ;  /* 0x0000000044087348 */ /* 0x01ffea0003c00000 */
[----:B------:R0:W0:Y:S02]  /*3310*/  SHFL.IDX P3, R67, R69, R66, R67 ;  /* 0x0000004245437389 */ /* 0x0000240000060043 */
[----:B01234-:R-:W-:Y:S05]  /*3320*/  ENDCOLLECTIVE ;  /* 0x000000000000791b */ /* 0x01ffea0003800000 */
.L_x_17022:
[----:B------:R-:W-:Y:S05]  /*3330*/  BSYNC B1 ;  /* 0x0000000000017941 */ /* 0x000fea0003800000 */
.L_x_17021:
[----:B------:R-:W-:Y:S05]  /*3340*/  BRA `(.L_x_17023) ;  /* 0xffffffec00007947 */ /* 0x000fea000383ffff */
.L_x_16970:
[----:B------:R-:W-:Y:S01]  /*3350*/  HFMA2 R67, -RZ, RZ, 0, 1.847743988037109375e-06 ;  /* 0x0000001fff437431 */ /* 0x000fe200000001ff */
[----:B------:R-:W-:Y:S01]  /*3360*/  BSSY B1, `(.L_x_17024) ;  /* 0x0000006000017945 */ /* 0x000fe20003800000 */
[----:B------:R-:W-:Y:S02]  /*3370*/  IMAD.MOV.U32 R66, RZ, RZ, R27 ;  /* 0x000000ffff427224 */ /* 0x000fe400078e001b */
[----:B------:R-:W-:-:S07]  /*3380*/  IMAD.MOV.U32 R68, RZ, RZ, -0x1 ;  /* 0xffffffffff447424 */ /* 0x000fce00078e00ff */
[----:B01234-:R-:W-:Y:S05]  /*3390*/  WARPSYNC.COLLECTIVE R68, `(.L_x_17025) ;  /* 0x0000000044087348 */ /* 0x01ffea0003c00000 */
[----:B------:R0:W0:Y:S02]  /*33a0*/  SHFL.IDX P3, R67, R69, R66, R67 ;  /* 0x0000004245437389 */ /* 0x0000240000060043 */
[----:B01234-:R-:W-:Y:S05]  /*33b0*/  ENDCOLLECTIVE ;  /* 0x000000000000791b */ /* 0x01ffea0003800000 */
.L_x_17025:
[----:B------:R-:W-:Y:S05]  /*33c0*/  BSYNC B1 ;  /* 0x0000000000017941 */ /* 0x000fea0003800000 */
.L_x_17024:
[----:B------:R-:W-:Y:S05]  /*33d0*/  BRA `(.L_x_17026) ;  /* 0xffffffe800f47947 */ /* 0x000fea000383ffff */
.L_x_16972:
[----:B------:R-:W-:Y:S01]  /*33e0*/  BSSY B1, `(.L_x_17027) ;  /* 0x0000007000017945 */ /* 0x000fe20003800000 */
[----:B------:R-:W-:Y:S01]  /*33f0*/  IMAD.MOV.U32 R66, RZ, RZ, R26 ;  /* 0x000000ffff427224 */ /* 0x000fe200078e001a */
[----:B------:R-:W-:Y:S01]  /*3400*/  MOV R68, 0xffffffff ;  /* 0xffffffff00447802 */ /* 0x000fe20000000f00 */
[----:B------:R-:W-:-:S07]  /*3410*/  IMAD.MOV.U32 R67, RZ, RZ, 0x1f ;  /* 0x0000001fff437424 */ /* 0x000fce00078e00ff */
[----:B01234-:R-:W-:Y:S05]  /*3420*/  WARPSYNC.COLLECTIVE R68, `(.L_x_17028) ;  /* 0x0000000044087348 */ /* 0x01ffea0003c00000 */
[----:B------:R0:W0:Y:S02]  /*3430*/  SHFL.IDX P3, R67, R69, R66, R67 ;  /* 0x0000004245437389 */ /* 0x0000240000060043 */
[----:B01234-:R-:W-:Y:S05]  /*3440*/  ENDCOLLECTIVE ;  /* 0x000000000000791b */ /* 0x01ffea0003800000 */
.L_x_17028:
[----:B------:R-:W-:Y:S05]  /*3450*/  BSYNC B1 ;  /* 0x0000000000017941 */ /* 0x000fea0003800000 */
.L_x_17027:
[----:B------:R-:W-:Y:S05]  /*3460*/  BRA `(.L_x_17029) ;  /* 0xffffffe800e87947 */ /* 0x000fea000383ffff */
        .weak           $__internal_375_$__cuda_sm20_div_s16
        .type           $__internal_375_$__cuda_sm20_div_s16,@function
        .size           $__internal_375_$__cuda_sm20_div_s16,($__internal_376_$__cuda_sm20_div_u16 - $__internal_375_$__cuda_sm20_div_s16)
$__internal_375_$__cuda_sm20_div_s16:
        /* <DEDUP_REMOVED lines=25> */
[----:B------:R-:W-:Y:S05]  /*3600*/  RET.REL.NODEC R16 `(_Z9cuda_gemmIiLi128ELi2ELi1ELi512ELi64ELi64ELi64ELi1ELi0EEviiiPT_S1_S1_iii) ;  /* 0xffffffc8107c7950 */ /* 0x000fea0003c3ffff */
        .weak           $__internal_376_$__cuda_sm20_div_u16
        .type           $__internal_376_$__cuda_sm20_div_u16,@function
        .size           $__internal_376_$__cuda_sm20_div_u16,(.L_x_38879 - $__internal_376_$__cuda_sm20_div_u16)
$__internal_376_$__cuda_sm20_div_u16:
        /* <DEDUP_REMOVED lines=19> */
[----:B------:R-:W-:Y:S06]  /*3740*/  RET.REL.NODEC R2 `(_Z9cuda_gemmIiLi128ELi2ELi1ELi512ELi64ELi64ELi64ELi1ELi0EEviiiPT_S1_S1_iii) ;  /* 0xffffffc8022c7950 */ /* 0x000fec0003c3ffff */
.L_x_17030:
        /* <DEDUP_REMOVED lines=11> */
.L_x_38879:


//--------------------- .text._Z9cuda_gemmIiLi128ELi2ELi1ELi512ELi64ELi64ELi64ELi0ELi1EEviiiPT_S1_S1_iii --------------------------
	.section	.text._Z9cuda_gemmIiLi128ELi2ELi1ELi512ELi64ELi64ELi64ELi0ELi1EEviiiPT_S1_S1_iii,"ax",@progbits
	.align	128
        .global         _Z9cuda_gemmIiLi128ELi2ELi1ELi512ELi64ELi64ELi64ELi0ELi1EEviiiPT_S1_S1_iii
        .type           _Z9cuda_gemmIiLi128ELi2ELi1ELi512ELi64ELi64ELi64ELi0ELi1EEviiiPT_S1_S1_iii,@function
        .size           _Z9cuda_gemmIiLi128ELi2ELi1ELi512ELi64ELi64ELi64ELi0ELi1EEviiiPT_S1_S1_iii,(.L_x_38880 - _Z9cuda_gemmIiLi128ELi2ELi1ELi512ELi64ELi64ELi64ELi0ELi1EEviiiPT_S1_S1_iii)
        .other          _Z9cuda_gemmIiLi128ELi2ELi1ELi512ELi64ELi64ELi64ELi0ELi1EEviiiPT_S1_S1_iii,@"STO_CUDA_ENTRY STV_DEFAULT"
_Z9cuda_gemmIiLi128ELi2ELi1ELi512ELi64ELi64ELi64ELi0ELi1EEviiiPT_S1_S1_iii:
.text._Z9cuda_gemmIiLi128ELi2ELi1ELi512ELi64ELi64ELi64ELi0ELi1EEviiiPT_S1_S1_iii:
        /* <DEDUP_REMOVED lines=30> */
[----:B------:R-:W-:Y:S05]  /*01e0*/  CALL.REL.NOINC `($__internal_377_$__cuda_sm20_div_u16) ;  /* 0x0000001800ec7944 */ /* 0x000fea0003c00000 */
        /* <DEDUP_REMOVED lines=77> */
.L_x_17048:
        /* <DEDUP_REMOVED lines=22> */
.L_x_17032:
[----:B------:R-:W-:Y:S05]  /*0820*/  BSYNC.RECONVERGENT B0 ;  /* 0x0000000000007941 */ /* 0x000fea0003800200 */
.L_x_17031:
[----:B------:R-:W1:Y:S01]  /*0830*/  S2UR UR5, SR_CgaCtaId ;  /* 0x00000000000579c3 */ /* 0x000e620000008800 */
[----:B------:R-:W-:Y:S01]  /*0840*/  UMOV UR4, 0x400 ;  /* 0x0000040000047882 */ /* 0x000fe20000000000 */
[----:B------:R-:W-:Y:S01]  /*0850*/  BSSY.RECONVERGENT B0, `(.L_x_17033) ;  /* 0x000000f000007945 */ /* 0x000fe20003800200 */
[----:B------:R-:W-:-:S04]  /*0860*/  UIADD3 UR4, UPT, UPT, UR4, 0xc80, URZ ;  /* 0x00000c8004047890 */ /* 0x000fc8000fffe0ff */
[----:B-1----:R-:W-:-:S06]  /*0870*/  ULEA UR4, UR5, UR4, 0x18 ;  /* 0x0000000405047291 */ /* 0x002fcc000f8ec0ff */
[----:B------:R-:W-:-:S07]  /*0880*/  LEA R14, R12, UR4, 0x2 ;  /* 0x000000040c0e7c11 */ /* 0x000fce000f8e10ff */
.L_x_17034:
        /* <DEDUP_REMOVED lines=12> */
.L_x_17033:
[----:B------:R-:W-:Y:S01]  /*0950*/  PLOP3.LUT P0, PT, PT, PT, PT, 0x80, 0x8 ;  /* 0x000000000008781c */ /* 0x000fe20003f0f070 */
[----:B------:R-:W-:-:S12]  /*0960*/  IMAD.MOV.U32 R17, RZ, RZ, RZ ;  /* 0x000000ffff117224 */ /* 0x000fd800078e00ff */
.L_x_17042:
        /* <DEDUP_REMOVED lines=14> */
.L_x_17037:
        /* <DEDUP_REMOVED lines=12> */
.L_x_17036:
[----:B------:R-:W-:Y:S05]  /*0b10*/  BSYNC.RECONVERGENT B0 ;  /* 0x0000000000007941 */ /* 0x000fea0003800200 */
.L_x_17035:
[----:B------:R-:W-:Y:S01]  /*0b20*/  LEA R60, R0, R17, 0x6 ;  /* 0x00000011003c7211 */ /* 0x000fe200078e30ff */
[----:B------:R-:W-:-:S07]  /*0b30*/  IMAD.MOV.U32 R59, RZ, RZ, RZ ;  /* 0x000000ffff3b7224 */ /* 0x000fce00078e00ff */
.L_x_17041:
[----:B01----:R-:W-:Y:S02]  /*0b40*/  LOP3.LUT R12, R3, 0xf, RZ, 0xc0, !PT ;  /* 0x0000000f030c7812 */ /* 0x003fe400078ec0ff */
[----:B------:R-:W-:-:S03]  /*0b50*/  SHF.R.U32.HI R16, RZ, 0x4, R3 ;  /* 0x00000004ff107819 */ /* 0x000fc60000011603 */
[----:B------:R-:W-:Y:S01]  /*0b60*/  IMAD.IADD R19, R12, 0x1, R59 ;  /* 0x000000010c137824 */ /* 0x000fe200078e023b */
[----:B-1----:R-:W-:-:S07]  /*0b70*/  MOV R15, R16 ;  /* 0x00000010000f7202 */ /* 0x002fce0000000f00 */
.L_x_17038:
        /* <DEDUP_REMOVED lines=33> */
.L_x_17040:
        /* <DEDUP_REMOVED lines=35> */
.L_x_17065:
        /* <DEDUP_REMOVED lines=71> */
.L_x_17044:
[----:B------:R-:W-:Y:S05]  /*1430*/  BSYNC.RECONVERGENT B0 ;  /* 0x0000000000007941 */ /* 0x000fea0003800200 */
.L_x_17043:
[----:B------:R-:W-:Y:S01]  /*1440*/  ISETP.GE.U32.AND P0, PT, R48, 0x3, PT ;  /* 0x000000033000780c */ /* 0x000fe20003f06070 */
[----:B------:R-:W-:-:S12]  /*1450*/  BSSY.RECONVERGENT B0, `(.L_x_17045) ;  /* 0x000002d000007945 */ /* 0x000fd80003800200 */
[----:B------:R-:W-:Y:S05]  /*1460*/  @!P0 BRA `(.L_x_17046) ;  /* 0x0000000000ac8947 */ /* 0x000fea0003800000 */
[----:B-123--:R-:W1:Y:S01]  /*1470*/  S2R R13, SR_CgaCtaId ;  /* 0x00000000000d7919 */ /* 0x00ee620000008800 */
[----:B------:R-:W-:-:S05]  /*1480*/  MOV R12, 0x400 ;  /* 0x00000400000c7802 */ /* 0x000fca0000000f00 */
[----:B------:R-:W-:-:S05]  /*1490*/  VIADD R12, R12, 0xc80 ;  /* 0x00000c800c0c7836 */ /* 0x000fca0000000000 */
[----:B-1----:R-:W-:-:S07]  /*14a0*/  LEA R60, R13, R12, 0x18 ;  /* 0x0000000c0d3c7211 */ /* 0x002fce00078ec0ff */
.L_x_17047:
        /* <DEDUP_REMOVED lines=39> */
.L_x_17046:
[----:B------:R-:W-:Y:S05]  /*1720*/  BSYNC.RECONVERGENT B0 ;  /* 0x0000000000007941 */ /* 0x000fea0003800200 */
.L_x_17045:
[C---:B------:R-:W-:Y:S01]  /*1730*/  IMAD.IADD R51, R4.reuse, 0x1, R51 ;  /* 0x0000000104337824 */ /* 0x040fe200078e0233 */
[----:B-1234-:R-:W-:-:S04]  /*1740*/  SHF.L.U32 R12, R4, 0x1, RZ ;  /* 0x00000001040c7819 */ /* 0x01efc800000006ff */
[----:B------:R-:W-:-:S13]  /*1750*/  ISETP.GE.U32.AND P0, PT, R51, R12, PT ;  /* 0x0000000c3300720c */ /* 0x000fda0003f06070 */
[----:B------:R-:W-:Y:S05]  /*1760*/  @!P0 BRA `(.L_x_17048) ;  /* 0xffffffec00d48947 */ /* 0x000fea000383ffff */
[----:B------:R-:W-:Y:S05]  /*1770*/  EXIT ;  /* 0x000000000000794d */ /* 0x000fea0003800000 */
.L_x_17039:
[----:B------:R-:W-:Y:S01]  /*1780*/  MOV R12, 0xffffffff ;  /* 0xffffffff000c7802 */ /* 0x000fe20000000f00 */
[----:B------:R-:W-:Y:S02]  /*1790*/  IMAD.MOV.U32 R14, RZ, RZ, R25 ;  /* 0x000000ffff0e7224 */ /* 0x000fe400078e0019 */
[----:B------:R-:W-:-:S07]  /*17a0*/  IMAD.MOV.U32 R13, RZ, RZ, 0x1f ;  /* 0x0000001fff0d7424 */ /* 0x000fce00078e00ff */
[----:B01----:R-:W-:Y:S05]  /*17b0*/  WARPSYNC.COLLECTIVE R12, `(.L_x_17049) ;  /* 0x000000000c087348 */ /* 0x003fea0003c00000 */
[----:B-1----:R1:W2:Y:S02]  /*17c0*/  SHFL.IDX P2, R12, R15, R14, R13 ;  /* 0x0000000e0f0c7389 */ /* 0x0022a4000004000d */
[----:B012---:R-:W-:Y:S05]  /*17d0*/  ENDCOLLECTIVE ;  /* 0x000000000000791b */ /* 0x007fea0003800000 */
.L_x_17049:
[----:B------:R-:W-:Y:S02]  /*17e0*/  IMAD.MOV.U32 R14, RZ, RZ, R38 ;  /* 0x000000ffff0e7224 */ /* 0x000fe400078e0026 */
[----:B------:R-:W-:Y:S01]  /*17f0*/  IMAD.MOV.U32 R61, RZ, RZ, R12 ;  /* 0x000000ffff3d7224 */ /* 0x000fe200078e000c */
[----:B------:R-:W-:-:S03]  /*1800*/  MOV R12, 0xffffffff ;  /* 0xffffffff000c7802 */ /* 0x000fc60000000f00 */
[----:B------:R-:W-:-:S07]  /*1810*/  IMAD R61, R58, R61, RZ ;  /* 0x0000003d3a3d7224 */ /* 0x000fce00078e02ff */
[----:B------:R-:W-:Y:S05]  /*1820*/  WARPSYNC.COLLECTIVE R12, `(.L_x_17050) ;  /* 0x000000000c087348 */ /* 0x000fea0003c00000 */
[----:B------:R0:W1:Y:S02]  /*1830*/  SHFL.IDX P2, R12, R15, R14, R13 ;  /* 0x0000000e0f0c7389 */ /* 0x000064000004000d */
[----:B01----:R-:W-:Y:S05]  /*1840*/  ENDCOLLECTIVE ;  /* 0x000000000000791b */ /* 0x003fea0003800000 */
.L_x_17050:
[----:B------:R-:W-:Y:S02]  /*1850*/  IMAD.MOV.U32 R14, RZ, RZ, R39 ;  /* 0x000000ffff0e7224 */ /* 0x000fe400078e0027 */
[----:B------:R-:W-:Y:S02]  /*1860*/  IMAD R61, R57, R12, R61 ;  /* 0x0000000c393d7224 */ /* 0x000fe400078e023d */
[----:B------:R-:W-:-:S07]  /*1870*/  IMAD.MOV.U32 R12, RZ, RZ, -0x1 ;  /* 0xffffffffff0c7424 */ /* 0x000fce00078e00ff */
[----:B------:R-:W-:Y:S05]  /*1880*/  WARPSYNC.COLLECTIVE R12, `(.L_x_17051) ;  /* 0x000000000c087348 */ /* 0x000fea0003c00000 */
[----:B------:R0:W1:Y:S02]  /*1890*/  SHFL.IDX P2, R12, R15, R14, R13 ;  /* 0x0000000e0f0c7389 */ /* 0x000064000004000d */
[----:B01----:R-:W-:Y:S05]  /*18a0*/  ENDCOLLECTIVE ;  /* 0x000000000000791b */ /* 0x003fea0003800000 */
.L_x_17051:
[----:B------:R-:W-:Y:S01]  /*18b0*/  MOV R14, R40 ;  /* 0x00000028000e7202 */ /* 0x000fe20000000f00 */
[----:B------:R-:W-:Y:S02]  /*18c0*/  IMAD R61, R56, R12, R61 ;  /* 0x0000000c383d7224 */ /* 0x000fe400078e023d */
[----:B------:R-:W-:-:S07]  /*18d0*/  IMAD.MOV.U32 R12, RZ, RZ, -0x1 ;  /* 0xffffffffff0c7424 */ /* 0x000fce00078e00ff */
[----:B------:R-:W-:Y:S05]  /*18e0*/  WARPSYNC.COLLECTIVE R12, `(.L_x_17052) ;  /* 0x000000000c087348 */ /* 0x000fea0003c00000 */
[----:B------:R0:W1:Y:S02]  /*18f0*/  SHFL.IDX P2, R12, R15, R14, R13 ;  /* 0x0000000e0f0c7389 */ /* 0x000064000004000d */
[----:B01----:R-:W-:Y:S05]  /*1900*/  ENDCOLLECTIVE ;  /* 0x000000000000791b */ /* 0x003fea0003800000 */
.L_x_17052:
[----:B------:R-:W-:Y:S02]  /*1910*/  IMAD.MOV.U32 R14, RZ, RZ, R41 ;  /* 0x000000ffff0e7224 */ /* 0x000fe400078e0029 */
[----:B------:R-:W-:Y:S01]  /*1920*/  IMAD R61, R55, R12, R61 ;  /* 0x0000000c373d7224 */ /* 0x000fe200078e023d */
[----:B------:R-:W-:-:S07]  /*1930*/  MOV R12, 0xffffffff ;  /* 0xffffffff000c7802 */ /* 0x000fce0000000f00 */
[----:B------:R-:W-:Y:S05]  /*1940*/  WARPSYNC.COLLECTIVE R12, `(.L_x_17053) ;  /* 0x000000000c087348 */ /* 0x000fea0003c00000 */
[----:B------:R0:W1:Y:S02]  /*1950*/  SHFL.IDX P2, R12, R15, R14, R13 ;  /* 0x0000000e0f0c7389 */ /* 0x000064000004000d */
[----:B01----:R-:W-:Y:S05]  /*1960*/  ENDCOLLECTIVE ;  /* 0x000000000000791b */ /* 0x003fea0003800000 */
.L_x_17053:
[----:B------:R-:W-:Y:S02]  /*1970*/  IMAD.MOV.U32 R14, RZ, RZ, R42 ;  /* 0x000000ffff0e7224 */ /* 0x000fe400078e002a */
[----:B------:R-:W-:Y:S02]  /*1980*/  IMAD R61, R54, R12, R61 ;  /* 0x0000000c363d7224 */ /* 0x000fe400078e023d */
[----:B------:R-:W-:-:S07]  /*1990*/  IMAD.MOV.U32 R12, RZ, RZ, -0x1 ;  /* 0xffffffffff0c7424 */ /* 0x000fce00078e00ff */
[----:B------:R-:W-:Y:S05]  /*19a0*/  WARPSYNC.COLLECTIVE R12, `(.L_x_17054) ;  /* 0x000000000c087348 */ /* 0x000fea0003c00000 */
[----:B------:R0:W1:Y:S02]  /*19b0*/  SHFL.IDX P2, R12, R15, R14, R13 ;  /* 0x0000000e0f0c7389 */ /* 0x000064000004000d */
[----:B01----:R-:W-:Y:S05]  /*19c0*/  ENDCOLLECTIVE ;  /* 0x000000000000791b */ /* 0x003fea0003800000 */
.L_x_17054:
[----:B------:R-:W-:Y:S01]  /*19d0*/  MOV R14, R43 ;  /* 0x0000002b000e7202 */ /* 0x000fe20000000f00 */
[----:B------:R-:W-:Y:S02]  /*19e0*/  IMAD R61, R53, R12, R61 ;  /* 0x0000000c353d7224 */ /* 0x000fe400078e023d */
[----:B------:R-:W-:-:S07]  /*19f0*/  IMAD.MOV.U32 R12, RZ, RZ, -0x1 ;  /* 0xffffffffff0c7424 */ /* 0x000fce00078e00ff */
[----:B------:R-:W-:Y:S05]  /*1a00*/  WARPSYNC.COLLECTIVE R12, `(.L_x_17055) ;  /* 0x000000000c087348 */ /* 0x000fea0003c00000 */
[----:B------:R0:W1:Y:S02]  /*1a10*/  SHFL.IDX P2, R12, R15, R14, R13 ;  /* 0x0000000e0f0c7389 */ /* 0x000064000004000d */
[----:B01----:R-:W-:Y:S05]  /*1a20*/  ENDCOLLECTIVE ;  /* 0x000000000000791b */ /* 0x003fea0003800000 */
.L_x_17055:
[----:B------:R-:W-:Y:S02]  /*1a30*/  IMAD.MOV.U32 R14, RZ, RZ, R44 ;  /* 0x000000ffff0e7224 */ /* 0x000fe400078e002c */
[----:B------:R-:W-:Y:S01]  /*1a40*/  IMAD R61, R31, R12, R61 ;  /* 0x0000000c1f3d7224 */ /* 0x000fe200078e023d */
[----:B------:R-:W-:-:S07]  /*1a50*/  MOV R12, 0xffffffff ;  /* 0xffffffff000c7802 */ /* 0x000fce0000000f00 */
[----:B------:R-:W-:Y:S05]  /*1a60*/  WARPSYNC.COLLECTIVE R12, `(.L_x_17056) ;  /* 0x000000000c087348 */ /* 0x000fea0003c00000 */
[----:B------:R0:W1:Y:S02]  /*1a70*/  SHFL.IDX P2, R12, R15, R14, R13 ;  /* 0x0000000e0f0c7389 */ /* 0x000064000004000d */
[----:B01----:R-:W-:Y:S05]  /*1a80*/  ENDCOLLECTIVE ;  /* 0x000000000000791b */ /* 0x003fea0003800000 */
.L_x_17056:
[----:B------:R-:W-:Y:S02]  /*1a90*/  IMAD.MOV.U32 R14, RZ, RZ, R37 ;  /* 0x000000ffff0e7224 */ /* 0x000fe400078e0025 */
[----:B------:R-:W-:Y:S02]  /*1aa0*/  IMAD R61, R30, R12, R61 ;  /* 0x0000000c1e3d7224 */ /* 0x000fe400078e023d */
[----:B------:R-:W-:-:S07]  /*1ab0*/  IMAD.MOV.U32 R12, RZ, RZ, -0x1 ;  /* 0xffffffffff0c7424 */ /* 0x000fce00078e00ff */
[----:B------:R-:W-:Y:S05]  /*1ac0*/  WARPSYNC.COLLECTIVE R12, `(.L_x_17057) ;  /* 0x000000000c087348 */ /* 0x000fea0003c00000 */
[----:B------:R0:W1:Y:S02]  /*1ad0*/  SHFL.IDX P2, R12, R15, R14, R13 ;  /* 0x0000000e0f0c7389 */ /* 0x000064000004000d */
[----:B01----:R-:W-:Y:S05]  /*1ae0*/  ENDCOLLECTIVE ;  /* 0x000000000000791b */ /* 0x003fea0003800000 */
.L_x_17057:
[----:B------:R-:W-:Y:S01]  /*1af0*/  MOV R14, R26 ;  /* 0x0000001a000e7202 */ /* 0x000fe20000000f00 */
[----:B------:R-:W-:Y:S02]  /*1b00*/  IMAD R61, R29, R12, R61 ;  /* 0x0000000c1d3d7224 */ /* 0x000fe400078e023d */
[----:B------:R-:W-:-:S07]  /*1b10*/  IMAD.MOV.U32 R12, RZ, RZ, -0x1 ;  /* 0xffffffffff0c7424 */ /* 0x000fce00078e00ff */
[----:B------:R-:W-:Y:S05]  /*1b20*/  WARPSYNC.COLLECTIVE R12, `(.L_x_17058) ;  /* 0x000000000c087348 */ /* 0x000fea0003c00000 */
[----:B------:R0:W1:Y:S02]  /*1b30*/  SHFL.IDX P2, R12, R15, R14, R13 ;  /* 0x0000000e0f0c7389 */ /* 0x000064000004000d */
[----:B01----:R-:W-:Y:S05]  /*1b40*/  ENDCOLLECTIVE ;  /* 0x000000000000791b */ /* 0x003fea0003800000 */
.L_x_17058:
[----:B------:R-:W-:Y:S01]  /*1b50*/  MOV R14, R27 ;  /* 0x0000001b000e7202 */ /* 0x000fe20000000f00 */
[----:B------:R-:W-:Y:S02]  /*1b60*/  IMAD R61, R28, R12, R61 ;  /* 0x0000000c1c3d7224 */ /* 0x000fe400078e023d */
[----:B------:R-:W-:-:S07]  /*1b70*/  IMAD.MOV.U32 R12, RZ, RZ, -0x1 ;  /* 0xffffffffff0c7424 */ /* 0x000fce00078e00ff */
[----:B------:R-:W-:Y:S05]  /*1b80*/  WARPSYNC.COLLECTIVE R12, `(.L_x_17059) ;  /* 0x000000000c087348 */ /* 0x000fea0003c00000 */
[----:B------:R0:W1:Y:S02]  /*1b90*/  SHFL.IDX P2, R12, R15, R14, R13 ;  /* 0x0000000e0f0c7389 */ /* 0x000064000004000d */
[----:B01----:R-:W-:Y:S05]  /*1ba0*/  ENDCOLLECTIVE ;  /* 0x000000000000791b */ /* 0x003fea0003800000 */
.L_x_17059:
[----:B------:R-:W-:Y:S01]  /*1bb0*/  MOV R14, R32 ;  /* 0x00000020000e7202 */ /* 0x000fe20000000f00 */
[----:B------:R-:W-:Y:S02]  /*1bc0*/  IMAD R61, R23, R12, R61 ;  /* 0x0000000c173d7224 */ /* 0x000fe400078e023d */
[----:B------:R-:W-:-:S07]  /*1bd0*/  IMAD.MOV.U32 R12, RZ, RZ, -0x1 ;  /* 0xffffffffff0c7424 */ /* 0x000fce00078e00ff */
[----:B------:R-:W-:Y:S05]  /*1be0*/  WARPSYNC.COLLECTIVE R12, `(.L_x_17060) ;  /* 0x000000000c087348 */ /* 0x000fea0003c00000 */
[----:B------:R0:W1:Y:S02]  /*1bf0*/  SHFL.IDX P2, R12, R15, R14, R13 ;  /* 0x0000000e0f0c7389 */ /* 0x000064000004000d */
[----:B01----:R-:W-:Y:S05]  /*1c00*/  ENDCOLLECTIVE ;  /* 0x000000000000791b */ /* 0x003fea0003800000 */
.L_x_17060:
[----:B------:R-:W-:Y:S01]  /*1c10*/  MOV R14, R33 ;  /* 0x00000021000e7202 */ /* 0x000fe20000000f00 */
[----:B------:R-:W-:Y:S02]  /*1c20*/  IMAD R61, R22, R12, R61 ;  /* 0x0000000c163d7224 */ /* 0x000fe400078e023d */
[----:B------:R-:W-:-:S07]  /*1c30*/  IMAD.MOV.U32 R12, RZ, RZ, -0x1 ;  /* 0xffffffffff0c7424 */ /* 0x000fce00078e00ff */
[----:B------:R-:W-:Y:S05]  /*1c40*/  WARPSYNC.COLLECTIVE R12, `(.L_x_17061) ;  /* 0x000000000c087348 */ /* 0x000fea0003c00000 */
[----:B------:R0:W1:Y:S02]  /*1c50*/  SHFL.IDX P2, R12, R15, R14, R13 ;  /* 0x0000000e0f0c7389 */ /* 0x000064000004000d */
[----:B01----:R-:W-:Y:S05]  /*1c60*/  ENDCOLLECTIVE ;  /* 0x000000000000791b */ /* 0x003fea0003800000 */
.L_x_17061:
[----:B------:R-:W-:Y:S01]  /*1c70*/  MOV R14, R34 ;  /* 0x00000022000e7202 */ /* 0x000fe20000000f00 */
[----:B------:R-:W-:Y:S02]  /*1c80*/  IMAD R61, R21, R12, R61 ;  /* 0x0000000c153d7224 */ /* 0x000fe400078e023d */
[----:B------:R-:W-:-:S07]  /*1c90*/  IMAD.MOV.U32 R12, RZ, RZ, -0x1 ;  /* 0xffffffffff0c7424 */ /* 0x000fce00078e00ff */
[----:B------:R-:W-:Y:S05]  /*1ca0*/  WARPSYNC.COLLECTIVE R12, `(.L_x_17062) ;  /* 0x000000000c087348 */ /* 0x000fea0003c00000 */
[----:B------:R0:W1:Y:S02]  /*1cb0*/  SHFL.IDX P2, R12, R15, R14, R13 ;  /* 0x0000000e0f0c7389 */ /* 0x000064000004000d */
[----:B01----:R-:W-:Y:S05]  /*1cc0*/  ENDCOLLECTIVE ;  /* 0x000000000000791b */ /* 0x003fea0003800000 */
.L_x_17062:
[----:B------:R-:W-:Y:S01]  /*1cd0*/  MOV R14, R35 ;  /* 0x00000023000e7202 */ /* 0x000fe20000000f00 */
[----:B------:R-:W-:Y:S02]  /*1ce0*/  IMAD R61, R20, R12, R61 ;  /* 0x0000000c143d7224 */ /* 0x000fe400078e023d */
[----:B------:R-:W-:-:S07]  /*1cf0*/  IMAD.MOV.U32 R12, RZ, RZ, -0x1 ;  /* 0xffffffffff0c7424 */ /* 0x000fce00078e00ff */
[----:B------:R-:W-:Y:S05]  /*1d00*/  WARPSYNC.COLLECTIVE R12, `(.L_x_17063) ;  /* 0x000000000c087348 */ /* 0x000fea0003c00000 */
[----:B------:R0:W1:Y:S02]  /*1d10*/  SHFL.IDX P2, R12, R15, R14, R13 ;  /* 0x0000000e0f0c7389 */ /* 0x000064000004000d */
[----:B01----:R-:W-:Y:S05]  /*1d20*/  ENDCOLLECTIVE ;  /* 0x000000000000791b */ /* 0x003fea0003800000 */
.L_x_17063:
[----:B------:R-:W-:Y:S01]  /*1d30*/  MOV R14, R36 ;  /* 0x00000024000e7202 */ /* 0x000fe20000000f00 */
[----:B------:R-:W-:Y:S02]  /*1d40*/  IMAD R61, R19, R12, R61 ;  /* 0x0000000c133d7224 */ /* 0x000fe400078e023d */
[----:B------:R-:W-:-:S07]  /*1d50*/  IMAD.MOV.U32 R12, RZ, RZ, -0x1 ;  /* 0xffffffffff0c7424 */ /* 0x000fce00078e00ff */
[----:B------:R-:W-:Y:S05]  /*1d60*/  WARPSYNC.COLLECTIVE R12, `(.L_x_17064) ;  /* 0x000000000c087348 */ /* 0x000fea0003c00000 */
[----:B------:R0:W1:Y:S02]  /*1d70*/  SHFL.IDX P2, R12, R15, R14, R13 ;  /* 0x0000000e0f0c7389 */ /* 0x000064000004000d */
[----:B01----:R-:W-:Y:S05]  /*1d80*/  ENDCOLLECTIVE ;  /* 0x000000000000791b */ /* 0x003fea0003800000 */
.L_x_17064:
[----:B------:R-:W-:Y:S05]  /*1d90*/  BRA `(.L_x_17065) ;  /* 0xfffffff000887947 */ /* 0x000fea000383ffff */
        .weak           $__internal_377_$__cuda_sm20_div_u16
        .type           $__internal_377_$__cuda_sm20_div_u16,@function
        .size           $__internal_377_$__cuda_sm20_div_u16,(.L_x_38880 - $__internal_377_$__cuda_sm20_div_u16)
$__internal_377_$__cuda_sm20_div_u16:
        /* <DEDUP_REMOVED lines=18> */
[----:B------:R-:W-:Y:S06]  /*1ec0*/  RET.REL.NODEC R6 `(_Z9cuda_gemmIiLi128ELi2ELi1ELi512ELi64ELi64ELi64ELi0ELi1EEviiiPT_S1_S1_iii) ;  /* 0xffffffe0064c7950 */ /* 0x000fec0003c3ffff */
.L_x_17066:
        /* <DEDUP_REMOVED lines=11> */
.L_x_38880:


//--------------------- .text._Z9cuda_gemmIiLi128ELi2ELi1ELi512ELi64ELi64ELi64ELi0ELi0EEviiiPT_S1_S1_iii --------------------------
	.section	.text._Z9cuda_gemmIiLi128ELi2ELi1ELi512ELi64ELi64ELi64ELi0ELi0EEviiiPT_S1_S1_iii,"ax",@progbits
	.align	128
        .global         _Z9cuda_gemmIiLi128ELi2ELi1ELi512ELi64ELi64ELi64ELi0ELi0EEviiiPT_S1_S1_iii
        .type           _Z9cuda_gemmIiLi128ELi2ELi1ELi512ELi64ELi64ELi64ELi0ELi0EEviiiPT_S1_S1_iii,@function
        .size           _Z9cuda_gemmIiLi128ELi2ELi1ELi512ELi64ELi64ELi64ELi0ELi0EEviiiPT_S1_S1_iii,(.L_x_38882 - _Z9cuda_gemmIiLi128ELi2ELi1ELi512ELi64ELi64ELi64ELi0ELi0EEviiiPT_S1_S1_iii)
        .other          _Z9cuda_gemmIiLi128ELi2ELi1ELi512ELi64ELi64ELi64ELi0ELi0EEviiiPT_S1_S1_iii,@"STO_CUDA_ENTRY STV_DEFAULT"
_Z9cuda_gemmIiLi128ELi2ELi1ELi512ELi64ELi64ELi64ELi0ELi0EEviiiPT_S1_S1_iii:
.text._Z9cuda_gemmIiLi128ELi2ELi1ELi512ELi64ELi64ELi64ELi0ELi0EEviiiPT_S1_S1_iii:
        /* <DEDUP_REMOVED lines=69> */
[----:B------:R-:W-:Y:S05]  /*0450*/  CALL.REL.NOINC `($__internal_379_$__cuda_sm20_div_u16) ;  /* 0x0000003800f07944 */ /* 0x000fea0003c00000 */
        /* <DEDUP_REMOVED lines=135> */
[----:B------:R-:W-:Y:S05]  /*0cd0*/  CALL.REL.NOINC `($__internal_378_$__cuda_sm20_div_s16) ;  /* 0x0000003000707944 */ /* 0x000fea0003c00000 */
        /* <DEDUP_REMOVED lines=9> */
.L_x_17119:
        /* <DEDUP_REMOVED lines=23> */
.L_x_17068:
[----:B------:R-:W-:Y:S05]  /*0ee0*/  BSYNC.RECONVERGENT B0 ;  /* 0x0000000000007941 */ /* 0x000fea0003800200 */
.L_x_17067:
[----:B------:R-:W2:Y:S01]  /*0ef0*/  S2UR UR8, SR_CgaCtaId ;  /* 0x00000000000879c3 */ /* 0x000ea20000008800 */
[----:B------:R-:W-:Y:S01]  /*0f00*/  UMOV UR5, 0x400 ;  /* 0x0000040000057882 */ /* 0x000fe20000000000 */
[----:B------:R-:W-:Y:S01]  /*0f10*/  BSSY.RECONVERGENT B0, `(.L_x_17069) ;  /* 0x000000f000007945 */ /* 0x000fe20003800200 */
[----:B------:R-:W-:-:S04]  /*0f20*/  UIADD3 UR5, UPT, UPT, UR5, 0xc80, URZ ;  /* 0x00000c8005057890 */ /* 0x000fc8000fffe0ff */
[----:B--2---:R-:W-:-:S06]  /*0f30*/  ULEA UR5, UR8, UR5, 0x18 ;  /* 0x0000000508057291 */ /* 0x004fcc000f8ec0ff */
[----:B01----:R-:W-:-:S07]  /*0f40*/  LEA R17, R16, UR5, 0x2 ;  /* 0x0000000510117c11 */ /* 0x003fce000f8e10ff */
.L_x_17070:
        /* <DEDUP_REMOVED lines=12> */
.L_x_17069:
[----:B------:R-:W-:Y:S01]  /*1010*/  PLOP3.LUT P0, PT, PT, PT, PT, 0x80, 0x8 ;  /* 0x000000000008781c */ /* 0x000fe20003f0f070 */
[----:B------:R-:W-:Y:S01]  /*1020*/  IMAD.MOV.U32 R20, RZ, RZ, RZ ;  /* 0x000000ffff147224 */ /* 0x000fe200078e00ff */
[----:B------:R-:W1:Y:S01]  /*1030*/  LDCU UR12, c[0x0][0x3ac] ;  /* 0x00007580ff0c77ac */ /* 0x000e620008000800 */
[----:B------:R-:W2:Y:S10]  /*1040*/  LDCU UR13, c[0x0][0x3a8] ;  /* 0x00007500ff0d77ac */ /* 0x000eb40008000800 */
.L_x_17113:
        /* <DEDUP_REMOVED lines=15> */
.L_x_17073:
        /* <DEDUP_REMOVED lines=12> */
.L_x_17072:
[----:B-12---:R-:W-:Y:S05]  /*1200*/  BSYNC.RECONVERGENT B0 ;  /* 0x0000000000007941 */ /* 0x006fea0003800200 */
.L_x_17071:
[----:B0--3--:R-:W-:Y:S02]  /*1210*/  VIADD R19, R20, UR6 ;  /* 0x0000000614137c36 */ /* 0x009fe40008000000 */
[----:B------:R-:W-:-:S07]  /*1220*/  IMAD.MOV.U32 R18, RZ, RZ, RZ ;  /* 0x000000ffff127224 */ /* 0x000fce00078e00ff */
.L_x_17112:
[----:B0-----:R-:W0:Y:S02]  /*1230*/  S2R R20, SR_TID.X ;  /* 0x0000000000147919 */ /* 0x001e240000002100 */
[----:B0-----:R-:W-:Y:S02]  /*1240*/  LOP3.LUT R17, R20, 0xf, RZ, 0xc0, !PT ;  /* 0x0000000f14117812 */ /* 0x001fe400078ec0ff */
[----:B------:R-:W-:-:S03]  /*1250*/  SHF.R.U32.HI R20, RZ, 0x4, R20 ;  /* 0x00000004ff147819 */ /* 0x000fc60000011614 */
[----:B-1----:R-:W-:-:S07]  /*1260*/  IMAD.IADD R22, R17, 0x1, R18 ;  /* 0x0000000111167824 */ /* 0x002fce00078e0212 */
.L_x_17074:
        /* <DEDUP_REMOVED lines=16> */
.L_x_17111:
        /* <DEDUP_REMOVED lines=86> */
.L_x_17110:
        /* <DEDUP_REMOVED lines=11> */
.L_x_17121:
[----:B0--3--:R-:W-:-:S07]  /*1980*/  IMAD R66, R64, R73, RZ ;  /* 0x0000004940427224 */ /* 0x009fce00078e02ff */
.L_x_17078:
[----:B------:R-:W-:-:S13]  /*1990*/  ISETP.GE.AND P3, PT, R71, 0x2, PT ;  /* 0x000000024700780c */ /* 0x000fda0003f66270 */
[----:B------:R-:W-:Y:S05]  /*19a0*/  @!P3 BRA `(.L_x_17080) ;  /* 0x000000000010b947 */ /* 0x000fea0003800000 */
[----:B------:R-:W-:-:S03]  /*19b0*/  UMOV UR5, 0xffffffff ;  /* 0xffffffff00057882 */ /* 0x000fc60000000000 */
[----:B------:R-:W-:Y:S05]  /*19c0*/  BRA.DIV UR5, `(.L_x_17081) ;  /* 0x0000001e05147947 */ /* 0x000fea000b800000 */
[----:B------:R3:W4:Y:S02]  /*19d0*/  SHFL.IDX PT, R73, R72, R7, 0x1f ;  /* 0x00001f0748497589 */ /* 0x00072400000e0000 */
.L_x_17124:
[----:B----4-:R-:W-:-:S07]  /*19e0*/  IMAD R66, R63, R73, R66 ;  /* 0x000000493f427224 */ /* 0x010fce00078e0242 */
.L_x_17080:
[----:B------:R-:W-:-:S13]  /*19f0*/  ISETP.GE.AND P3, PT, R71, 0x3, PT ;  /* 0x000000034700780c */ /* 0x000fda0003f66270 */
[----:B------:R-:W-:Y:S05]  /*1a00*/  @!P3 BRA `(.L_x_17082) ;  /* 0x000000000010b947 */ /* 0x000fea0003800000 */
[----:B------:R-:W-:-:S03]  /*1a10*/  UMOV UR5, 0xffffffff ;  /* 0xffffffff00057882 */ /* 0x000fc60000000000 */
[----:B------:R-:W-:Y:S05]  /*1a20*/  BRA.DIV UR5, `(.L_x_17083) ;  /* 0x0000001e05207947 */ /* 0x000fea000b800000 */
[----:B------:R4:W0:Y:S02]  /*1a30*/  SHFL.IDX PT, R73, R72, R8, 0x1f ;  /* 0x00001f0848497589 */ /* 0x00082400000e0000 */
.L_x_17127:
[----:B0-----:R-:W-:-:S07]  /*1a40*/  IMAD R66, R35, R73, R66 ;  /* 0x0000004923427224 */ /* 0x001fce00078e0242 */
.L_x_17082:
[----:B------:R-:W-:-:S13]  /*1a50*/  ISETP.GE.AND P3, PT, R71, 0x4, PT ;  /* 0x000000044700780c */ /* 0x000fda0003f66270 */
[----:B------:R-:W-:Y:S05]  /*1a60*/  @!P3 BRA `(.L_x_17084) ;  /* 0x000000000010b947 */ /* 0x000fea0003800000 */
[----:B------:R-:W-:-:S03]  /*1a70*/  UMOV UR5, 0xffffffff ;  /* 0xffffffff00057882 */ /* 0x000fc60000000000 */
[----:B------:R-:W-:Y:S05]  /*1a80*/  BRA.DIV UR5, `(.L_x_17085) ;  /* 0x0000001e052c7947 */ /* 0x000fea000b800000 */
[----:B------:R0:W0:Y:S02]  /*1a90*/  SHFL.IDX PT, R73, R72, R9, 0x1f ;  /* 0x00001f0948497589 */ /* 0x00002400000e0000 */
.L_x_17130:
[----:B0-----:R-:W-:-:S07]  /*1aa0*/  IMAD R66, R34, R73, R66 ;  /* 0x0000004922427224 */ /* 0x001fce00078e0242 */
.L_x_17084:
[----:B------:R-:W-:-:S13]  /*1ab0*/  ISETP.GE.AND P3, PT, R71, 0x5, PT ;  /* 0x000000054700780c */ /* 0x000fda0003f66270 */
[----:B------:R-:W-:Y:S05]  /*1ac0*/  @!P3 BRA `(.L_x_17086) ;  /* 0x000000000010b947 */ /* 0x000fea0003800000 */
[----:B------:R-:W-:-:S03]  /*1ad0*/  UMOV UR5, 0xffffffff ;  /* 0xffffffff00057882 */ /* 0x000fc60000000000 */
[----:B------:R-:W-:Y:S05]  /*1ae0*/  BRA.DIV UR5, `(.L_x_17087) ;  /* 0x0000001e05387947 */ /* 0x000fea000b800000 */
[----:B------:R0:W0:Y:S02]  /*1af0*/  SHFL.IDX PT, R73, R72, R10, 0x1f ;  /* 0x00001f0a48497589 */ /* 0x00002400000e0000 */
.L_x_17133:
[----:B0-----:R-:W-:-:S07]  /*1b00*/  IMAD R66, R24, R73, R66 ;  /* 0x0000004918427224 */ /* 0x001fce00078e0242 */
.L_x_17086:
[----:B------:R-:W-:-:S13]  /*1b10*/  ISETP.GE.AND P3, PT, R71, 0x6, PT ;  /* 0x000000064700780c */ /* 0x000fda0003f66270 */
[----:B------:R-:W-:Y:S05]  /*1b20*/  @!P3 BRA `(.L_x_17088) ;  /* 0x000000000010b947 */ /* 0x000fea0003800000 */
[----:B------:R-:W-:-:S03]  /*1b30*/  UMOV UR5, 0xffffffff ;  /* 0xffffffff00057882 */ /* 0x000fc60000000000 */
[----:B------:R-:W-:Y:S05]  /*1b40*/  BRA.DIV UR5, `(.L_x_17089) ;  /* 0x0000001e05447947 */ /* 0x000fea000b800000 */
[----:B------:R0:W0:Y:S02]  /*1b50*/  SHFL.IDX PT, R73, R72, R11, 0x1f ;  /* 0x00001f0b48497589 */ /* 0x00002400000e0000 */
.L_x_17136:
[----:B0-----:R-:W-:-:S07]  /*1b60*/  IMAD R66, R23, R73, R66 ;  /* 0x0000004917427224 */ /* 0x001fce00078e0242 */
.L_x_17088:
[----:B------:R-:W-:-:S13]  /*1b70*/  ISETP.GE.AND P3, PT, R71, 0x7, PT ;  /* 0x000000074700780c */ /* 0x000fda0003f66270 */
[----:B------:R-:W-:Y:S05]  /*1b80*/  @!P3 BRA `(.L_x_17090) ;  /* 0x000000000010b947 */ /* 0x000fea0003800000 */
[----:B------:R-:W-:-:S03]  /*1b90*/  UMOV UR5, 0xffffffff ;  /* 0xffffffff00057882 */ /* 0x000fc60000000000 */
[----:B------:R-:W-:Y:S05]  /*1ba0*/  BRA.DIV UR5, `(.L_x_17091) ;  /* 0x0000001e05507947 */ /* 0x000fea000b800000 */
[----:B------:R0:W0:Y:S02]  /*1bb0*/  SHFL.IDX PT, R73, R72, R12, 0x1f ;  /* 0x00001f0c48497589 */ /* 0x00002400000e0000 */
.L_x_17139:
[----:B0-----:R-:W-:-:S07]  /*1bc0*/  IMAD R66, R22, R73, R66 ;  /* 0x0000004916427224 */ /* 0x001fce00078e0242 */
.L_x_17090:
[----:B------:R-:W-:-:S13]  /*1bd0*/  ISETP.GE.AND P3, PT, R71, 0x8, PT ;  /* 0x000000084700780c */ /* 0x000fda0003f66270 */
[----:B------:R-:W-:Y:S05]  /*1be0*/  @!P3 BRA `(.L_x_17092) ;  /* 0x000000000010b947 */ /* 0x000fea0003800000 */
[----:B------:R-:W-:-:S03]  /*1bf0*/  UMOV UR5, 0xffffffff ;  /* 0xffffffff00057882 */ /* 0x000fc60000000000 */
[----:B------:R-:W-:Y:S05]  /*1c00*/  BRA.DIV UR5, `(.L_x_17093) ;  /* 0x0000001e055c7947 */ /* 0x000fea000b800000 */
[----:B------:R0:W0:Y:S02]  /*1c10*/  SHFL.IDX PT, R73, R72, R13, 0x1f ;  /* 0x00001f0d48497589 */ /* 0x00002400000e0000 */
.L_x_17142:
[----:B01----:R-:W-:-:S07]  /*1c20*/  IMAD R66, R21, R73, R66 ;  /* 0x0000004915427224 */ /* 0x003fce00078e0242 */
.L_x_17092:
[----:B------:R-:W-:-:S13]  /*1c30*/  ISETP.GE.AND P3, PT, R71, 0x9, PT ;  /* 0x000000094700780c */ /* 0x000fda0003f66270 */
[----:B------:R-:W-:Y:S05]  /*1c40*/  @!P3 BRA `(.L_x_17094) ;  /* 0x000000000010b947 */ /* 0x000fea0003800000 */
[----:B------:R-:W-:-:S03]  /*1c50*/  UMOV UR5, 0xffffffff ;  /* 0xffffffff00057882 */ /* 0x000fc60000000000 */
[----:B------:R-:W-:Y:S05]  /*1c60*/  BRA.DIV UR5, `(.L_x_17095) ;  /* 0x0000001e05687947 */ /* 0x000fea000b800000 */
[----:B------:R0:W0:Y:S02]  /*1c70*/  SHFL.IDX PT, R73, R72, R14, 0x1f ;  /* 0x00001f0e48497589 */ /* 0x00002400000e0000 */
.L_x_17145:
[----:B0-----:R-:W-:-:S07]  /*1c80*/  IMAD R66, R25, R73, R66 ;  /* 0x0000004919427224 */ /* 0x001fce00078e0242 */
.L_x_17094:
[----:B------:R-:W-:-:S13]  /*1c90*/  ISETP.GE.AND P3, PT, R71, 0xa, PT ;  /* 0x0000000a4700780c */ /* 0x000fda0003f66270 */
[----:B------:R-:W-:Y:S05]  /*1ca0*/  @!P3 BRA `(.L_x_17096) ;  /* 0x000000000010b947 */ /* 0x000fea0003800000 */
[----:B------:R-:W-:-:S03]  /*1cb0*/  UMOV UR5, 0xffffffff ;  /* 0xffffffff00057882 */ /* 0x000fc60000000000 */
[----:B------:R-:W-:Y:S05]  /*1cc0*/  BRA.DIV UR5, `(.L_x_17097) ;  /* 0x0000001e05747947 */ /* 0x000fea000b800000 */
[----:B------:R0:W0:Y:S02]  /*1cd0*/  SHFL.IDX PT, R73, R72, R15, 0x1f ;  /* 0x00001f0f48497589 */ /* 0x00002400000e0000 */
.L_x_17148:
[----:B0-----:R-:W-:-:S07]  /*1ce0*/  IMAD R66, R20, R73, R66 ;  /* 0x0000004914427224 */ /* 0x001fce00078e0242 */
.L_x_17096:
[----:B------:R-:W-:-:S13]  /*1cf0*/  ISETP.GE.AND P3, PT, R71, 0xb, PT ;  /* 0x0000000b4700780c */ /* 0x000fda0003f66270 */
[----:B------:R-:W-:Y:S05]  /*1d00*/  @!P3 BRA `(.L_x_17098) ;  /* 0x000000000010b947 */ /* 0x000fea0003800000 */
[----:B------:R-:W-:-:S03]  /*1d10*/  UMOV UR5, 0xffffffff ;  /* 0xffffffff00057882 */ /* 0x000fc60000000000 */
[----:B------:R-:W-:Y:S05]  /*1d20*/  BRA.DIV UR5, `(.L_x_17099) ;  /* 0x0000001e05807947 */ /* 0x000fea000b800000 */
[----:B------:R0:W0:Y:S02]  /*1d30*/  SHFL.IDX PT, R73, R72, R28, 0x1f ;  /* 0x00001f1c48497589 */ /* 0x00002400000e0000 */
.L_x_17151:
[----:B0-----:R-:W-:-:S07]  /*1d40*/  IMAD R66, R17, R73, R66 ;  /* 0x0000004911427224 */ /* 0x001fce00078e0242 */
.L_x_17098:
[----:B------:R-:W-:-:S13]  /*1d50*/  ISETP.GE.AND P3, PT, R71, 0xc, PT ;  /* 0x0000000c4700780c */ /* 0x000fda0003f66270 */
[----:B------:R-:W-:Y:S05]  /*1d60*/  @!P3 BRA `(.L_x_17100) ;  /* 0x000000000010b947 */ /* 0x000fea0003800000 */
[----:B------:R-:W-:-:S03]  /*1d70*/  UMOV UR5, 0xffffffff ;  /* 0xffffffff00057882 */ /* 0x000fc60000000000 */
[----:B------:R-:W-:Y:S05]  /*1d80*/  BRA.DIV UR5, `(.L_x_17101) ;  /* 0x0000001e058c7947 */ /* 0x000fea000b800000 */
[----:B------:R0:W0:Y:S02]  /*1d90*/  SHFL.IDX PT, R73, R72, R29, 0x1f ;  /* 0x00001f1d48497589 */ /* 0x00002400000e0000 */
.L_x_17154:
[----:B0-----:R-:W-:-:S07]  /*1da0*/  IMAD R66, R16, R73, R66 ;  /* 0x0000004910427224 */ /* 0x001fce00078e0242 */
.L_x_17100:
[----:B------:R-:W-:-:S13]  /*1db0*/  ISETP.GE.AND P3, PT, R71, 0xd, PT ;  /* 0x0000000d4700780c */ /* 0x000fda0003f66270 */
[----:B------:R-:W-:Y:S05]  /*1dc0*/  @!P3 BRA `(.L_x_17102) ;  /* 0x000000000010b947 */ /* 0x000fea0003800000 */
[----:B------:R-:W-:-:S03]  /*1dd0*/  UMOV UR5, 0xffffffff ;  /* 0xffffffff00057882 */ /* 0x000fc60000000000 */
[----:B------:R-:W-:Y:S05]  /*1de0*/  BRA.DIV UR5, `(.L_x_17103) ;  /* 0x0000001e05987947 */ /* 0x000fea000b800000 */
[----:B------:R0:W0:Y:S02]  /*1df0*/  SHFL.IDX PT, R73, R72, R30, 0x1f ;  /* 0x00001f1e48497589 */ /* 0x00002400000e0000 */
.L_x_17157:
[----:B0-----:R-:W-:-:S07]  /*1e00*/  IMAD R66, R68, R73, R66 ;  /* 0x0000004944427224 */ /* 0x001fce00078e0242 */
.L_x_17102:
[----:B------:R-:W-:-:S13]  /*1e10*/  ISETP.GE.AND P3, PT, R71, 0xe, PT ;  /* 0x0000000e4700780c */ /* 0x000fda0003f66270 */
[----:B------:R-:W-:Y:S05]  /*1e20*/  @!P3 BRA `(.L_x_17104) ;  /* 0x000000000010b947 */ /* 0x000fea0003800000 */
[----:B------:R-:W-:-:S03]  /*1e30*/  UMOV UR5, 0xffffffff ;  /* 0xffffffff00057882 */ /* 0x000fc60000000000 */
[----:B------:R-:W-:Y:S05]  /*1e40*/  BRA.DIV UR5, `(.L_x_17105) ;  /* 0x0000001e05a47947 */ /* 0x000fea000b800000 */
[----:B------:R0:W0:Y:S02]  /*1e50*/  SHFL.IDX PT, R73, R72, R31, 0x1f ;  /* 0x00001f1f48497589 */ /* 0x00002400000e0000 */
.L_x_17160:
[----:B0-----:R-:W-:-:S07]  /*1e60*/  IMAD R66, R69, R73, R66 ;  /* 0x0000004945427224 */ /* 0x001fce00078e0242 */
.L_x_17104:
[----:B------:R-:W-:-:S13]  /*1e70*/  ISETP.GE.AND P3, PT, R71, 0xf, PT ;  /* 0x0000000f4700780c */ /* 0x000fda0003f66270 */
[----:B------:R-:W-:Y:S05]  /*1e80*/  @!P3 BRA `(.L_x_17106) ;  /* 0x000000000010b947 */ /* 0x000fea0003800000 */
[----:B------:R-:W-:-:S03]  /*1e90*/  UMOV UR5, 0xffffffff ;  /* 0xffffffff00057882 */ /* 0x000fc60000000000 */
[----:B------:R-:W-:Y:S05]  /*1ea0*/  BRA.DIV UR5, `(.L_x_17107) ;  /* 0x0000001e05b07947 */ /* 0x000fea000b800000 */
[----:B------:R0:W0:Y:S02]  /*1eb0*/  SHFL.IDX PT, R73, R72, R36, 0x1f ;  /* 0x00001f2448497589 */ /* 0x00002400000e0000 */
.L_x_17163:
[----:B0-----:R-:W-:-:S07]  /*1ec0*/  IMAD R66, R70, R73, R66 ;  /* 0x0000004946427224 */ /* 0x001fce00078e0242 */
.L_x_17106:
[----:B------:R-:W-:-:S13]  /*1ed0*/  ISETP.GE.AND P3, PT, R71, 0x10, PT ;  /* 0x000000104700780c */ /* 0x000fda0003f66270 */
[----:B------:R-:W-:Y:S05]  /*1ee0*/  @!P3 BRA `(.L_x_17108) ;  /* 0x00000004001cb947 */ /* 0x000fea0003800000 */
[----:B------:R-:W-:-:S03]  /*1ef0*/  UMOV UR5, 0xffffffff ;  /* 0xffffffff00057882 */ /* 0x000fc60000000000 */
[----:B------:R-:W-:Y:S05]  /*1f00*/  BRA.DIV UR5, `(.L_x_17109) ;  /* 0x0000001e05bc7947 */ /* 0x000fea000b800000 */
[----:B--234-:R2:W3:Y:S02]  /*1f10*/  SHFL.IDX PT, R72, R72, R37, 0x1f ;  /* 0x00001f2548487589 */ /* 0x01c4e400000e0000 */
.L_x_17166:
[----:B0--3--:R-:W-:Y:S01]  /*1f20*/  IMAD R66, R67, R72, R66 ;  /* 0x0000004843427224 */ /* 0x009fe200078e0242 */
[----:B------:R-:W-:Y:S06]  /*1f30*/  BRA `(.L_x_17108) ;  /* 0x0000000400087947 */ /* 0x000fec0003800000 */
.L_x_17077:
        /* <DEDUP_REMOVED lines=66> */
.L_x_17108:
        /* <DEDUP_REMOVED lines=16> */
.L_x_17076:
[----:B------:R-:W-:Y:S05]  /*2460*/  @!P0 BRA `(.L_x_17111) ;  /* 0xffffffec00c08947 */ /* 0x000fea000383ffff */
[----:B------:R-:W-:Y:S05]  /*2470*/  BSYNC.RECONVERGENT B0 ;  /* 0x0000000000007941 */ /* 0x000fea0003800200 */
.L_x_17075:
        /* <DEDUP_REMOVED lines=140> */
.L_x_17115:
[----:B------:R-:W-:Y:S05]  /*2d40*/  BSYNC.RECONVERGENT B0 ;  /* 0x0000000000007941 */ /* 0x000fea0003800200 */
.L_x_17114:
[----:B------:R-:W-:Y:S01]  /*2d50*/  ISETP.GE.U32.AND P0, PT, R6, 0x3, PT ;  /* 0x000000030600780c */ /* 0x000fe20003f06070 */
[----:B------:R-:W-:-:S12]  /*2d60*/  BSSY.RECONVERGENT B0, `(.L_x_17116) ;  /* 0x000007e000007945 */ /* 0x000fd80003800200 */
[----:B------:R-:W-:Y:S05]  /*2d70*/  @!P0 BRA `(.L_x_17117) ;  /* 0x0000000400f08947 */ /* 0x000fea0003800000 */
[----:B------:R-:W-:-:S13]  /*2d80*/  ISETP.NE.AND P0, PT, R0, RZ, PT ;  /* 0x000000ff0000720c */ /* 0x000fda0003f05270 */
.L_x_17118:
        /* <DEDUP_REMOVED lines=123> */
.L_x_17117:
[----:B------:R-:W-:Y:S05]  /*3540*/  BSYNC.RECONVERGENT B0 ;  /* 0x0000000000007941 */ /* 0x000fea0003800200 */
.L_x_17116:
[----:B------:R-:W4:Y:S02]  /*3550*/  LDCU UR5, c[0x0][0x374] ;  /* 0x00006e80ff0577ac */ /* 0x000f240008000800 */
[----:B----4-:R-:W-:Y:S02]  /*3560*/  UIADD3 UR4, UPT, UPT, UR5, UR4, URZ ;  /* 0x0000000405047290 */ /* 0x010fe4000fffe0ff */
[----:B------:R-:W-:-:S04]  /*3570*/  USHF.L.U32 UR5, UR5, 0x1, URZ ;  /* 0x0000000105057899 */ /* 0x000fc800080006ff */
[----:B------:R-:W-:-:S09]  /*3580*/  UISETP.GE.U32.AND UP0, UPT, UR4, UR5, UPT ;  /* 0x000000050400728c */ /* 0x000fd2000bf06070 */
[----:B------:R-:W-:Y:S05]  /*3590*/  BRA.U !UP0, `(.L_x_17119) ;  /* 0xffffffd508f47547 */ /* 0x000fea000b83ffff */
[----:B------:R-:W-:Y:S05]  /*35a0*/  EXIT ;  /* 0x000000000000794d */ /* 0x000fea0003800000 */
.L_x_17079:
[----:B------:R-:W-:Y:S01]  /*35b0*/  IMAD.MOV.U32 R75, RZ, RZ, R38 ;  /* 0x000000ffff4b7224 */ /* 0x000fe200078e0026 */
[----:B------:R-:W-:Y:S01]  /*35c0*/  MOV R74, 0xffffffff ;  /* 0xffffffff004a7802 */ /* 0x000fe20000000f00 */
[----:B------:R-:W-:-:S07]  /*35d0*/  IMAD.MOV.U32 R77, RZ, RZ, 0x1f ;  /* 0x0000001fff4d7424 */ /* 0x000fce00078e00ff */
[----:B01----:R-:W-:Y:S05]  /*35e0*/  WARPSYNC.COLLECTIVE R74, `(.L_x_17120) ;  /* 0x000000004a087348 */ /* 0x003fea0003c00000 */
[----:B------:R2:W3:Y:S02]  /*35f0*/  SHFL.IDX P3, R73, R72, R75, R77 ;  /* 0x0000004b48497389 */ /* 0x0004e4000006004d */
[----:B0123--:R-:W-:Y:S05]  /*3600*/  ENDCOLLECTIVE ;  /* 0x000000000000791b */ /* 0x00ffea0003800000 */
.L_x_17120:
[----:B------:R-:W-:Y:S05]  /*3610*/  BRA `(.L_x_17121) ;  /* 0xffffffe000d87947 */ /* 0x000fea000383ffff */
.L_x_17081:
[----:B------:R-:W-:Y:S01]  /*3620*/  BSSY B1, `(.L_x_17122) ;  /* 0x0000007000017945 */ /* 0x000fe20003800000 */
[----:B------:R-:W-:Y:S02]  /*3630*/  IMAD.MOV.U32 R75, RZ, RZ, R7 ;  /* 0x000000ffff4b7224 */ /* 0x000fe400078e0007 */
[----:B------:R-:W-:Y:S02]  /*3640*/  IMAD.MOV.U32 R77, RZ, RZ, 0x1f ;  /* 0x0000001fff4d7424 */ /* 0x000fe400078e00ff */
[----:B------:R-:W-:-:S07]  /*3650*/  IMAD.MOV.U32 R74, RZ, RZ, -0x1 ;  /* 0xffffffffff4a7424 */ /* 0x000fce00078e00ff */
[----:B012---:R-:W-:Y:S05]  /*3660*/  WARPSYNC.COLLECTIVE R74, `(.L_x_17123) ;  /* 0x000000004a087348 */ /* 0x007fea0003c00000 */
[----:B------:R3:W4:Y:S02]  /*3670*/  SHFL.IDX P3, R73, R72, R75, R77 ;  /* 0x0000004b48497389 */ /* 0x000724000006004d */
[----:B01234-:R-:W-:Y:S05]  /*3680*/  ENDCOLLECTIVE ;  /* 0x000000000000791b */ /* 0x01ffea0003800000 */
.L_x_17123:
[----:B------:R-:W-:Y:S05]  /*3690*/  BSYNC B1 ;  /* 0x0000000000017941 */ /* 0x000fea0003800000 */
.L_x_17122:
[----:B------:R-:W-:Y:S05]  /*36a0*/  BRA `(.L_x_17124) ;  /* 0xffffffe000cc7947 */ /* 0x000fea000383ffff */
.L_x_17083:
[----:B------:R-:W-:Y:S01]  /*36b0*/  BSSY B1, `(.L_x_17125) ;  /* 0x0000007000017945 */ /* 0x000fe20003800000 */
[----:B------:R-:W-:Y:S01]  /*36c0*/  MOV R75, R8 ;  /* 0x00000008004b7202 */ /* 0x000fe20000000f00 */
[----:B------:R-:W-:Y:S02]  /*36d0*/  IMAD.MOV.U32 R77, RZ, RZ, 0x1f ;  /* 0x0000001fff4d7424 */ /* 0x000fe400078e00ff */
[----:B------:R-:W-:-:S07]  /*36e0*/  IMAD.MOV.U32 R74, RZ, RZ, -0x1 ;  /* 0xffffffffff4a7424 */ /* 0x000fce00078e00ff */
[----:B0123--:R-:W-:Y:S05]  /*36f0*/  WARPSYNC.COLLECTIVE R74, `(.L_x_17126) ;  /* 0x000000004a087348 */ /* 0x00ffea0003c00000 */
[----:B------:R4:W0:Y:S02]  /*3700*/  SHFL.IDX P3, R73, R72, R75, R77 ;  /* 0x0000004b48497389 */ /* 0x000824000006004d */
[----:B01234-:R-:W-:Y:S05]  /*3710*/  ENDCOLLECTIVE ;  /* 0x000000000000791b */ /* 0x01ffea0003800000 */
.L_x_17126:
[----:B------:R-:W-:Y:S05]  /*3720*/  BSYNC B1 ;  /* 0x0000000000017941 */ /* 0x000fea0003800000 */
.L_x_17125:
[----:B------:R-:W-:Y:S05]  /*3730*/  BRA `(.L_x_17127) ;  /* 0xffffffe000c07947 */ /* 0x000fea000383ffff */
.L_x_17085:
[----:B------:R-:W-:Y:S01]  /*3740*/  HFMA2 R77, -RZ, RZ, 0, 1.847743988037109375e-06 ;  /* 0x0000001fff4d7431 */ /* 0x000fe200000001ff */
[----:B------:R-:W-:Y:S01]  /*3750*/  BSSY B1, `(.L_x_17128) ;  /* 0x0000006000017945 */ /* 0x000fe20003800000 */
[----:B------:R-:W-:Y:S02]  /*3760*/  IMAD.MOV.U32 R75, RZ, RZ, R9 ;  /* 0x000000ffff4b7224 */ /* 0x000fe400078e0009 */
[----:B------:R-:W-:-:S07]  /*3770*/  IMAD.MOV.U32 R74, RZ, RZ, -0x1 ;  /* 0xffffffffff4a7424 */ /* 0x000fce00078e00ff */
[----:B01234-:R-:W-:Y:S05]  /*3780*/  WARPSYNC.COLLECTIVE R74, `(.L_x_17129) ;  /* 0x000000004a087348 */ /* 0x01ffea0003c00000 */
[----:B------:R0:W0:Y:S02]  /*3790*/  SHFL.IDX P3, R73, R72, R75, R77 ;  /* 0x0000004b48497389 */ /* 0x000024000006004d */
[----:B01234-:R-:W-:Y:S05]  /*37a0*/  ENDCOLLECTIVE ;  /* 0x000000000000791b */ /* 0x01ffea0003800000 */
.L_x_17129:
[----:B------:R-:W-:Y:S05]  /*37b0*/  BSYNC B1 ;  /* 0x0000000000017941 */ /* 0x000fea0003800000 */
.L_x_17128:
[----:B------:R-:W-:Y:S05]  /*37c0*/  BRA `(.L_x_17130) ;  /* 0xffffffe000b47947 */ /* 0x000fea000383ffff */
.L_x_17087:
[----:B------:R-:W-:Y:S01]  /*37d0*/  BSSY B1, `(.L_x_17131) ;  /* 0x0000007000017945 */ /* 0x000fe20003800000 */
[----:B------:R-:W-:Y:S01]  /*37e0*/  IMAD.MOV.U32 R75, RZ, RZ, R10 ;  /* 0x000000ffff4b7224 */ /* 0x000fe200078e000a */
[----:B------:R-:W-:Y:S01]  /*37f0*/  MOV R74, 0xffffffff ;  /* 0xffffffff004a7802 */ /* 0x000fe20000000f00 */
[----:B------:R-:W-:-:S07]  /*3800*/  IMAD.MOV.U32 R77, RZ, RZ, 0x1f ;  /* 0x0000001fff4d7424 */ /* 0x000fce00078e00ff */
[----:B01234-:R-:W-:Y:S05]  /*3810*/  WARPSYNC.COLLECTIVE R74, `(.L_x_17132) ;  /* 0x000000004a087348 */ /* 0x01ffea0003c00000 */
[----:B------:R0:W0:Y:S02]  /*3820*/  SHFL.IDX P3, R73, R72, R75, R77 ;  /* 0x0000004b48497389 */ /* 0x000024000006004d */
[----:B01234-:R-:W-:Y:S05]  /*3830*/  ENDCOLLECTIVE ;  /* 0x000000000000791b */ /* 0x01ffea0003800000 */
.L_x_17132:
[----:B------:R-:W-:Y:S05]  /*3840*/  BSYNC B1 ;  /* 0x0000000000017941 */ /* 0x000fea0003800000 */
.L_x_17131:
[----:B------:R-:W-:Y:S05]  /*3850*/  BRA `(.L_x_17133) ;  /* 0xffffffe000a87947 */ /* 0x000fea000383ffff */
.L_x_17089:
[----:B------:R-:W-:Y:S01]  /*3860*/  BSSY B1, `(.L_x_17134) ;  /* 0x0000007000017945 */ /* 0x000fe20003800000 */
[----:B------:R-:W-:Y:S02]  /*3870*/  IMAD.MOV.U32 R75, RZ, RZ, R11 ;  /* 0x000000ffff4b7224 */ /* 0x000fe400078e000b */
[----:B------:R-:W-:Y:S02]  /*3880*/  IMAD.MOV.U32 R77, RZ, RZ, 0x1f ;  /* 0x0000001fff4d7424 */ /* 0x000fe400078e00ff */
[----:B------:R-:W-:-:S07]  /*3890*/  IMAD.MOV.U32 R74, RZ, RZ, -0x1 ;  /* 0xffffffffff4a7424 */ /* 0x000fce00078e00ff */
[----:B01234-:R-:W-:Y:S05]  /*38a0*/  WARPSYNC.COLLECTIVE R74, `(.L_x_17135) ;  /* 0x000000004a087348 */ /* 0x01ffea0003c00000 */
[----:B------:R0:W0:Y:S02]  /*38b0*/  SHFL.IDX P3, R73, R72, R75, R77 ;  /* 0x0000004b48497389 */ /* 0x000024000006004d */
[----:B01234-:R-:W-:Y:S05]  /*38c0*/  ENDCOLLECTIVE ;  /* 0x000000000000791b */ /* 0x01ffea0003800000 */
.L_x_17135:
[----:B------:R-:W-:Y:S05]  /*38d0*/  BSYNC B1 ;  /* 0x0000000000017941 */ /* 0x000fea0003800000 */
.L_x_17134:
[----:B------:R-:W-:Y:S05]  /*38e0*/  BRA `(.L_x_17136) ;  /* 0xffffffe0009c7947 */ /* 0x000fea000383ffff */
.L_x_17091:
[----:B------:R-:W-:Y:S01]  /*38f0*/  BSSY B1, `(.L_x_17137) ;  /* 0x0000007000017945 */ /* 0x000fe20003800000 */
[----:B------:R-:W-:Y:S01]  /*3900*/  MOV R75, R12 ;  /* 0x0000000c004b7202 */ /* 0x000fe20000000f00 */
[----:B------:R-:W-:Y:S02]  /*3910*/  IMAD.MOV.U32 R77, RZ, RZ, 0x1f ;  /* 0x0000001fff4d7424 */ /* 0x000fe400078e00ff */
[----:B------:R-:W-:-:S07]  /*3920*/  IMAD.MOV.U32 R74, RZ, RZ, -0x1 ;  /* 0xffffffffff4a7424 */ /* 0x000fce00078e00ff */
[----:B01234-:R-:W-:Y:S05]  /*3930*/  WARPSYNC.COLLECTIVE R74, `(.L_x_17138) ;  /* 0x000000004a087348 */ /* 0x01ffea0003c00000 */
[----:B------:R0:W0:Y:S02]  /*3940*/  SHFL.IDX P3, R73, R72, R75, R77 ;  /* 0x0000004b48497389 */ /* 0x000024000006004d */
[----:B01234-:R-:W-:Y:S05]  /*3950*/  ENDCOLLECTIVE ;  /* 0x000000000000791b */ /* 0x01ffea0003800000 */
.L_x_17138:
[----:B------:R-:W-:Y:S05]  /*3960*/  BSYNC B1 ;  /* 0x0000000000017941 */ /* 0x000fea0003800000 */
.L_x_17137:
[----:B------:R-:W-:Y:S05]  /*3970*/  BRA `(.L_x_17139) ;  /* 0xffffffe000907947 */ /* 0x000fea000383ffff */
.L_x_17093:
[----:B------:R-:W-:Y:S01]  /*3980*/  HFMA2 R77, -RZ, RZ, 0, 1.847743988037109375e-06 ;  /* 0x0000001fff4d7431 */ /* 0x000fe200000001ff */
[----:B------:R-:W-:Y:S01]  /*3990*/  BSSY B1, `(.L_x_17140) ;  /* 0x0000006000017945 */ /* 0x000fe20003800000 */
[----:B------:R-:W-:Y:S02]  /*39a0*/  IMAD.MOV.U32 R75, RZ, RZ, R13 ;  /* 0x000000ffff4b7224 */ /* 0x000fe400078e000d */
[----:B------:R-:W-:-:S07]  /*39b0*/  IMAD.MOV.U32 R74, RZ, RZ, -0x1 ;  /* 0xffffffffff4a7424 */ /* 0x000fce00078e00ff */
[----:B01234-:R-:W-:Y:S05]  /*39c0*/  WARPSYNC.COLLECTIVE R74, `(.L_x_17141) ;  /* 0x000000004a087348 */ /* 0x01ffea0003c00000 */
[----:B------:R0:W0:Y:S02]  /*39d0*/  SHFL.IDX P3, R73, R72, R75, R77 ;  /* 0x0000004b48497389 */ /* 0x000024000006004d */
[----:B01234-:R-:W-:Y:S05]  /*39e0*/  ENDCOLLECTIVE ;  /* 0x000000000000791b */ /* 0x01ffea0003800000 */
.L_x_17141:
[----:B------:R-:W-:Y:S05]  /*39f0*/  BSYNC B1 ;  /* 0x0000000000017941 */ /* 0x000fea0003800000 */
.L_x_17140:
[----:B------:R-:W-:Y:S05]  /*3a00*/  BRA `(.L_x_17142) ;  /* 0xffffffe000847947 */ /* 0x000fea000383ffff */
.L_x_17095:
[----:B------:R-:W-:Y:S01]  /*3a10*/  BSSY B1, `(.L_x_17143) ;  /* 0x0000007000017945 */ /* 0x000fe20003800000 */
[----:B------:R-:W-:Y:S01]  /*3a20*/  IMAD.MOV.U32 R75, RZ, RZ, R14 ;  /* 0x000000ffff4b7224 */ /* 0x000fe200078e000e */
[----:B------:R-:W-:Y:S01]  /*3a30*/  MOV R74, 0xffffffff ;  /* 0xffffffff004a7802 */ /* 0x000fe20000000f00 */
[----:B------:R-:W-:-:S07]  /*3a40*/  IMAD.MOV.U32 R77, RZ, RZ, 0x1f ;  /* 0x0000001fff4d7424 */ /* 0x000fce00078e00ff */
[----:B01234-:R-:W-:Y:S05]  /*3a50*/  WARPSYNC.COLLECTIVE R74, `(.L_x_17144) ;  /* 0x000000004a087348 */ /* 0x01ffea0003c00000 */
[----:B------:R0:W0:Y:S02]  /*3a60*/  SHFL.IDX P3, R73, R72, R75, R77 ;  /* 0x0000004b48497389 */ /* 0x000024000006004d */
[----:B01234-:R-:W-:Y:S05]  /*3a70*/  ENDCOLLECTIVE ;  /* 0x000000000000791b */ /* 0x01ffea0003800000 */
.L_x_17144:
[----:B------:R-:W-:Y:S05]  /*3a80*/  BSYNC B1 ;  /* 0x0000000000017941 */ /* 0x000fea0003800000 */
.L_x_17143:
[----:B------:R-:W-:Y:S05]  /*3a90*/  BRA `(.L_x_17145) ;  /* 0xffffffe000787947 */ /* 0x000fea000383ffff */
.L_x_17097:
[----:B------:R-:W-:Y:S01]  /*3aa0*/  BSSY B1, `(.L_x_17146) ;  /* 0x0000007000017945 */ /* 0x000fe20003800000 */
[----:B------:R-:W-:Y:S02]  /*3ab0*/  IMAD.MOV.U32 R75, RZ, RZ, R15 ;  /* 0x000000ffff4b7224 */ /* 0x000fe400078e000f */
[----:B------:R-:W-:Y:S02]  /*3ac0*/  IMAD.MOV.U32 R77, RZ, RZ, 0x1f ;  /* 0x0000001fff4d7424 */ /* 0x000fe400078e00ff */
[----:B------:R-:W-:-:S07]  /*3ad0*/  IMAD.MOV.U32 R74, RZ, RZ, -0x1 ;  /* 0xffffffffff4a7424 */ /* 0x000fce00078e00ff */
[----:B01234-:R-:W-:Y:S05]  /*3ae0*/  WARPSYNC.COLLECTIVE R74, `(.L_x_17147) ;  /* 0x000000004a087348 */ /* 0x01ffea0003c00000 */
[----:B------:R0:W0:Y:S02]  /*3af0*/  SHFL.IDX P3, R73, R72, R75, R77 ;  /* 0x0000004b48497389 */ /* 0x000024000006004d */
[----:B01234-:R-:W-:Y:S05]  /*3b00*/  ENDCOLLECTIVE ;  /* 0x000000000000791b */ /* 0x01ffea0003800000 */
.L_x_17147:
[----:B------:R-:W-:Y:S05]  /*3b10*/  BSYNC B1 ;  /* 0x0000000000017941 */ /* 0x000fea0003800000 */
.L_x_17146:
[----:B------:R-:W-:Y:S05]  /*3b20*/  BRA `(.L_x_17148) ;  /* 0xffffffe0006c7947 */ /* 0x000fea000383ffff */
.L_x_17099:
[----:B------:R-:W-:Y:S01]  /*3b30*/  BSSY B1, `(.L_x_17149) ;  /* 0x0000007000017945 */ /* 0x000fe20003800000 */
[----:B------:R-:W-:Y:S01]  /*3b40*/  MOV R75, R28 ;  /* 0x0000001c004b7202 */ /* 0x000fe20000000f00 */
[----:B------:R-:W-:Y:S02]  /*3b50*/  IMAD.MOV.U32 R77, RZ, RZ, 0x1f ;  /* 0x0000001fff4d7424 */ /* 0x000fe400078e00ff */
[----:B------:R-:W-:-:S07]  /*3b60*/  IMAD.MOV.U32 R74, RZ, RZ, -0x1 ;  /* 0xffffffffff4a7424 */ /* 0x000fce00078e00ff */
[----:B01234-:R-:W-:Y:S05]  /*3b70*/  WARPSYNC.COLLECTIVE R74, `(.L_x_17150) ;  /* 0x000000004a087348 */ /* 0x01ffea0003c00000 */
[----:B------:R0:W0:Y:S02]  /*3b80*/  SHFL.IDX P3, R73, R72, R75, R77 ;  /* 0x0000004b48497389 */ /* 0x000024000006004d */
[----:B01234-:R-:W-:Y:S05]  /*3b90*/  ENDCOLLECTIVE ;  /* 0x000000000000791b */ /* 0x01ffea0003800000 */
.L_x_17150:
[----:B------:R-:W-:Y:S05]  /*3ba0*/  BSYNC B1 ;  /* 0x0000000000017941 */ /* 0x000fea0003800000 */
.L_x_17149:
[----:B------:R-:W-:Y:S05]  /*3bb0*/  BRA `(.L_x_17151) ;  /* 0xffffffe000607947 */ /* 0x000fea000383ffff */
.L_x_17101:
[----:B------:R-:W-:Y:S01]  /*3bc0*/  HFMA2 R77, -RZ, RZ, 0, 1.847743988037109375e-06 ;  /* 0x0000001fff4d7431 */ /* 0x000fe200000001ff */
[----:B------:R-:W-:Y:S01]  /*3bd0*/  BSSY B1, `(.L_x_17152) ;  /* 0x0000006000017945 */ /* 0x000fe20003800000 */
[----:B------:R-:W-:Y:S02]  /*3be0*/  IMAD.MOV.U32 R75, RZ, RZ, R29 ;  /* 0x000000ffff4b7224 */ /* 0x000fe400078e001d */
[----:B------:R-:W-:-:S07]  /*3bf0*/  IMAD.MOV.U32 R74, RZ, RZ, -0x1 ;  /* 0xffffffffff4a7424 */ /* 0x000fce00078e00ff */
[----:B01234-:R-:W-:Y:S05]  /*3c00*/  WARPSYNC.COLLECTIVE R74, `(.L_x_17153) ;  /* 0x000000004a087348 */ /* 0x01ffea0003c00000 */
[----:B------:R0:W0:Y:S02]  /*3c10*/  SHFL.IDX P3, R73, R72, R75, R77 ;  /* 0x0000004b48497389 */ /* 0x000024000006004d */
[----:B01234-:R-:W-:Y:S05]  /*3c20*/  ENDCOLLECTIVE ;  /* 0x000000000000791b */ /* 0x01ffea0003800000 */
.L_x_17153:
[----:B------:R-:W-:Y:S05]  /*3c30*/  BSYNC B1 ;  /* 0x0000000000017941 */ /* 0x000fea0003800000 */
.L_x_17152:
[----:B------:R-:W-:Y:S05]  /*3c40*/  BRA `(.L_x_17154) ;  /* 0xffffffe000547947 */ /* 0x000fea000383ffff */
.L_x_17103:
[----:B------:R-:W-:Y:S01]  /*3c50*/  BSSY B1, `(.L_x_17155) ;  /* 0x0000007000017945 */ /* 0x000fe20003800000 */
[----:B------:R-:W-:Y:S01]  /*3c60*/  IMAD.MOV.U32 R75, RZ, RZ, R30 ;  /* 0x000000ffff4b7224 */ /* 0x000fe200078e001e */
[----:B------:R-:W-:Y:S01]  /*3c70*/  MOV R74, 0xffffffff ;  /* 0xffffffff004a7802 */ /* 0x000fe20000000f00 */
[----:B------:R-:W-:-:S07]  /*3c80*/  IMAD.MOV.U32 R77, RZ, RZ, 0x1f ;  /* 0x0000001fff4d7424 */ /* 0x000fce00078e00ff */
[----:B01234-:R-:W-:Y:S05]  /*3c90*/  WARPSYNC.COLLECTIVE R74, `(.L_x_17156) ;  /* 0x000000004a087348 */ /* 0x01ffea0003c00000 */
[----:B------:R0:W0:Y:S02]  /*3ca0*/  SHFL.IDX P3, R73, R72, R75, R77 ;  /* 0x0000004b48497389 */ /* 0x000024000006004d */
[----:B01234-:R-:W-:Y:S05]  /*3cb0*/  ENDCOLLECTIVE ;  /* 0x000000000000791b */ /* 0x01ffea0003800000 */
.L_x_17156:
[----:B------:R-:W-:Y:S05]  /*3cc0*/  BSYNC B1 ;  /* 0x0000000000017941 */ /* 0x000fea0003800000 */
.L_x_17155:
[----:B------:R-:W-:Y:S05]  /*3cd0*/  BRA `(.L_x_17157) ;  /* 0xffffffe000487947 */ /* 0x000fea000383ffff */
.L_x_17105:
[----:B------:R-:W-:Y:S01]  /*3ce0*/  BSSY B1, `(.L_x_17158) ;  /* 0x0000007000017945 */ /* 0x000fe20003800000 */
[----:B------:R-:W-:Y:S02]  /*3cf0*/  IMAD.MOV.U32 R75, RZ, RZ, R31 ;  /* 0x000000ffff4b7224 */ /* 0x000fe400078e001f */
[----:B------:R-:W-:Y:S02]  /*3d00*/  IMAD.MOV.U32 R77, RZ, RZ, 0x1f ;  /* 0x0000001fff4d7424 */ /* 0x000fe400078e00ff */
[----:B------:R-:W-:-:S07]  /*3d10*/  IMAD.MOV.U32 R74, RZ, RZ, -0x1 ;  /* 0xffffffffff4a7424 */ /* 0x000fce00078e00ff */
[----:B01234-:R-:W-:Y:S05]  /*3d20*/  WARPSYNC.COLLECTIVE R74, `(.L_x_17159) ;  /* 0x000000004a087348 */ /* 0x01ffea0003c00000 */
[----:B------:R0:W0:Y:S02]  /*3d30*/  SHFL.IDX P3, R73, R72, R75, R77 ;  /* 0x0000004b48497389 */ /* 0x000024000006004d */
[----:B01234-:R-:W-:Y:S05]  /*3d40*/  ENDCOLLECTIVE ;  /* 0x000000000000791b */ /* 0x01ffea0003800000 */
.L_x_17159:
[----:B------:R-:W-:Y:S05]  /*3d50*/  BSYNC B1 ;  /* 0x0000000000017941 */ /* 0x000fea0003800000 */
.L_x_17158:
[----:B------:R-:W-:Y:S05]  /*3d60*/  BRA `(.L_x_17160) ;  /* 0xffffffe0003c7947 */ /* 0x000fea000383ffff */
.L_x_17107:
[----:B------:R-:W-:Y:S01]  /*3d70*/  BSSY B1, `(.L_x_17161) ;  /* 0x0000007000017945 */ /* 0x000fe20003800000 */
[----:B------:R-:W-:Y:S01]  /*3d80*/  MOV R75, R36 ;  /* 0x00000024004b7202 */ /* 0x000fe20000000f00 */
[----:B------:R-:W-:Y:S02]  /*3d90*/  IMAD.MOV.U32 R77, RZ, RZ, 0x1f ;  /* 0x0000001fff4d7424 */ /* 0x000fe400078e00ff */
[----:B------:R-:W-:-:S07]  /*3da0*/  IMAD.MOV.U32 R74, RZ, RZ, -0x1 ;  /* 0xffffffffff4a7424 */ /* 0x000fce00078e00ff */
[----:B01234-:R-:W-:Y:S05]  /*3db0*/  WARPSYNC.COLLECTIVE R74, `(.L_x_17162) ;  /* 0x000000004a087348 */ /* 0x01ffea0003c00000 */
[----:B------:R0:W0:Y:S02]  /*3dc0*/  SHFL.IDX P3, R73, R72, R75, R77 ;  /* 0x0000004b48497389 */ /* 0x000024000006004d */
[----:B01234-:R-:W-:Y:S05]  /*3dd0*/  ENDCOLLECTIVE ;  /* 0x000000000000791b */ /* 0x01ffea0003800000 */
.L_x_17162:
[----:B------:R-:W-:Y:S05]  /*3de0*/  BSYNC B1 ;  /* 0x0000000000017941 */ /* 0x000fea0003800000 */
.L_x_17161:
[----:B------:R-:W-:Y:S05]  /*3df0*/  BRA `(.L_x_17163) ;  /* 0xffffffe000307947 */ /* 0x000fea000383ffff */
.L_x_17109:
[----:B------:R-:W-:Y:S01]  /*3e00*/  HFMA2 R77, -RZ, RZ, 0, 1.847743988037109375e-06 ;  /* 0x0000001fff4d7431 */ /* 0x000fe200000001ff */
[----:B------:R-:W-:Y:S01]  /*3e10*/  BSSY B1, `(.L_x_17164) ;  /* 0x0000006000017945 */ /* 0x000fe20003800000 */
[----:B------:R-:W-:Y:S02]  /*3e20*/  IMAD.MOV.U32 R75, RZ, RZ, R37 ;  /* 0x000000ffff4b7224 */ /* 0x000fe400078e0025 */
[----:B------:R-:W-:-:S07]  /*3e30*/  IMAD.MOV.U32 R74, RZ, RZ, -0x1 ;  /* 0xffffffffff4a7424 */ /* 0x000fce00078e00ff */
[----:B01234-:R-:W-:Y:S05]  /*3e40*/  WARPSYNC.COLLECTIVE R74, `(.L_x_17165) ;  /* 0x000000004a087348 */ /* 0x01ffea0003c00000 */
[----:B------:R0:W0:Y:S02]  /*3e50*/  SHFL.IDX P3, R73, R72, R75, R77 ;  /* 0x0000004b48497389 */ /* 0x000024000006004d */
[----:B01234-:R-:W-:Y:S05]  /*3e60*/  ENDCOLLECTIVE ;  /* 0x000000000000791b */ /* 0x01ffea0003800000 */
.L_x_17165:
[----:B------:R-:W-:Y:S05]  /*3e70*/  BSYNC B1 ;  /* 0x0000000000017941 */ /* 0x000fea0003800000 */
.L_x_17164:
[----:B------:R-:W-:Y:S01]  /*3e80*/  IMAD.MOV.U32 R72, RZ, RZ, R73 ;  /* 0x000000ffff487224 */ /* 0x000fe200078e0049 */
[----:B------:R-:W-:Y:S06]  /*3e90*/  BRA `(.L_x_17166) ;  /* 0xffffffe000207947 */ /* 0x000fec000383ffff */
        .weak           $__internal_378_$__cuda_sm20_div_s16
        .type           $__internal_378_$__cuda_sm20_div_s16,@function
        .size           $__internal_378_$__cuda_sm20_div_s16,($__internal_379_$__cuda_sm20_div_u16 - $__internal_378_$__cuda_sm20_div_s16)
$__internal_378_$__cuda_sm20_div_s16:
        /* <DEDUP_REMOVED lines=23> */
[----:B------:R-:W-:Y:S05]  /*4010*/  RET.REL.NODEC R16 `(_Z9cuda_gemmIiLi128ELi2ELi1ELi512ELi64ELi64ELi64ELi0ELi0EEviiiPT_S1_S1_iii) ;  /* 0xffffffbc10f87950 */ /* 0x000fea0003c3ffff */
        .weak           $__internal_379_$__cuda_sm20_div_u16
        .type           $__internal_379_$__cuda_sm20_div_u16,@function
        .size           $__internal_379_$__cuda_sm20_div_u16,(.L_x_38882 - $__internal_379_$__cuda_sm20_div_u16)
$__internal_379_$__cuda_sm20_div_u16:
        /* <DEDUP_REMOVED lines=18> */
[----:B------:R-:W-:Y:S06]  /*4140*/  RET.REL.NODEC R6 `(_Z9cuda_gemmIiLi128ELi2ELi1ELi512ELi64ELi64ELi64ELi0ELi0EEviiiPT_S1_S1_iii) ;  /* 0xffffffbc06ac7950 */ /* 0x000fec0003c3ffff */
.L_x_17167:
        /* <DEDUP_REMOVED lines=11> */
.L_x_38882:


//--------------------- .text._Z9cuda_gemmIiLi128ELi2ELi1ELi512ELi32ELi32ELi64ELi1ELi1EEviiiPT_S1_S1_iii --------------------------
	.section	.text._Z9cuda_gemmIiLi128ELi2ELi1ELi512ELi32ELi32ELi64ELi1ELi1EEviiiPT_S1_S1_iii,"ax",@progbits
	.align	128
        .global         _Z9cuda_gemmIiLi128ELi2ELi1ELi512ELi32ELi32ELi64ELi1ELi1EEviiiPT_S1_S1_iii
        .type           _Z9cuda_gemmIiLi128ELi2ELi1ELi512ELi32ELi32ELi64ELi1ELi1EEviiiPT_S1_S1_iii,@function
        .size           _Z9cuda_gemmIiLi128ELi2ELi1ELi512ELi32ELi32ELi64ELi1ELi1EEviiiPT_S1_S1_iii,(.L_x_38883 - _Z9cuda_gemmIiLi128ELi2ELi1ELi512ELi32ELi32ELi64ELi1ELi1EEviiiPT_S1_S1_iii)
        .other          _Z9cuda_gemmIiLi128ELi2ELi1ELi512ELi32ELi32ELi64ELi1ELi1EEviiiPT_S1_S1_iii,@"STO_CUDA_ENTRY STV_DEFAULT"
_Z9cuda_gemmIiLi128ELi2ELi1ELi512ELi32ELi32ELi64ELi1ELi1EEviiiPT_S1_S1_iii:
.text._Z9cuda_gemmIiLi128ELi2ELi1ELi512ELi32ELi32ELi64ELi1ELi1EEviiiPT_S1_S1_iii:
        /* <DEDUP_REMOVED lines=31> */
[----:B------:R-:W-:Y:S05]  /*01f0*/  CALL.REL.NOINC `($__internal_380_$__cuda_sm20_div_u16) ;  /* 0x0000001c00887944 */ /* 0x000fea0003c00000 */
        /* <DEDUP_REMOVED lines=101> */
.L_x_17186:
        /* <DEDUP_REMOVED lines=26> */
.L_x_17169:
[----:B------:R-:W-:Y:S05]  /*09f0*/  BSYNC.RECONVERGENT B0 ;  /* 0x0000000000007941 */ /* 0x000fea0003800200 */
.L_x_17168:
[----:B------:R-:W-:Y:S01]  /*0a00*/  BSSY.RECONVERGENT B0, `(.L_x_17170) ;  /* 0x000000d000007945 */ /* 0x000fe20003800200 */
[----:B------:R-:W-:-:S07]  /*0a10*/  IMAD R17, R16, 0x4, R19 ;  /* 0x0000000410117824 */ /* 0x000fce00078e0213 */
.L_x_17171:
        /* <DEDUP_REMOVED lines=12> */
.L_x_17170:
        /* <DEDUP_REMOVED lines=35> */
.L_x_17173:
[----:B------:R-:W-:Y:S05]  /*0d10*/  BSYNC.RECONVERGENT B0 ;  /* 0x0000000000007941 */ /* 0x000fea0003800200 */
.L_x_17172:
[----:B------:R-:W-:Y:S04]  /*0d20*/  BSSY.RECONVERGENT B0, `(.L_x_17174) ;  /* 0x0000020000007945 */ /* 0x000fe80003800200 */
[----:B------:R-:W-:Y:S05]  /*0d30*/  @!P1 BRA `(.L_x_17175) ;  /* 0x0000000000789947 */ /* 0x000fea0003800000 */
[----:B------:R-:W-:-:S05]  /*0d40*/  VIADD R57, R25, 0x880 ;  /* 0x0000088019397836 */ /* 0x000fca0000000000 */
[----:B------:R-:W-:-:S07]  /*0d50*/  LEA R57, R24, R57, 0x18 ;  /* 0x0000003918397211 */ /* 0x000fce00078ec0ff */
.L_x_17176:
        /* <DEDUP_REMOVED lines=28> */
.L_x_17175:
[----:B------:R-:W-:Y:S05]  /*0f20*/  BSYNC.RECONVERGENT B0 ;  /* 0x0000000000007941 */ /* 0x000fea0003800200 */
.L_x_17174:
[----:B012-4-:R-:W-:-:S07]  /*0f30*/  IMAD.MOV.U32 R19, RZ, RZ, RZ ;  /* 0x000000ffff137224 */ /* 0x017fce00078e00ff */
.L_x_17180:
[----:B------:R-:W-:Y:S02]  /*0f40*/  PLOP3.LUT P1, PT, P0, PT, PT, 0x80, 0x8 ;  /* 0x000000000008781c */ /* 0x000fe4000072f070 */
[----:B------:R-:W-:Y:S02]  /*0f50*/  SHF.R.U32.HI R18, RZ, 0x4, R2 ;  /* 0x00000004ff127819 */ /* 0x000fe40000011602 */
[----:B-1----:R-:W-:-:S09]  /*0f60*/  IADD3 R23, PT, PT, R54, R19, RZ ;  /* 0x0000001336177210 */ /* 0x002fd20007ffe0ff */
.L_x_17177:
        /* <DEDUP_REMOVED lines=45> */
.L_x_17179:
        /* <DEDUP_REMOVED lines=35> */
.L_x_17203:
        /* <DEDUP_REMOVED lines=53> */
.L_x_17182:
[----:B------:R-:W-:Y:S05]  /*17c0*/  BSYNC.RECONVERGENT B0 ;  /* 0x0000000000007941 */ /* 0x000fea0003800200 */
.L_x_17181:
[----:B------:R-:W-:Y:S04]  /*17d0*/  BSSY.RECONVERGENT B0, `(.L_x_17183) ;  /* 0x0000022000007945 */ /* 0x000fe80003800200 */
[----:B------:R-:W-:Y:S05]  /*17e0*/  @!P0 BRA `(.L_x_17184) ;  /* 0x0000000000808947 */ /* 0x000fea0003800000 */
[----:B0--3--:R-:W0:Y:S01]  /*17f0*/  S2R R17, SR_CgaCtaId ;  /* 0x0000000000117919 */ /* 0x009e220000008800 */
[----:B------:R-:W-:-:S05]  /*1800*/  MOV R16, 0x400 ;  /* 0x0000040000107802 */ /* 0x000fca0000000f00 */
[----:B------:R-:W-:-:S05]  /*1810*/  VIADD R16, R16, 0x1080 ;  /* 0x0000108010107836 */ /* 0x000fca0000000000 */
[----:B0-----:R-:W-:-:S07]  /*1820*/  LEA R66, R17, R16, 0x18 ;  /* 0x0000001011427211 */ /* 0x001fce00078ec0ff */
.L_x_17185:
        /* <DEDUP_REMOVED lines=28> */
.L_x_17184:
[----:B------:R-:W-:Y:S05]  /*19f0*/  BSYNC.RECONVERGENT B0 ;  /* 0x0000000000007941 */ /* 0x000fea0003800200 */
.L_x_17183:
[C---:B0--34-:R-:W-:Y:S01]  /*1a00*/  IMAD.SHL.U32 R16, R0.reuse, 0x2, RZ ;  /* 0x0000000200107824 */ /* 0x059fe200078e00ff */
[----:B------:R-:W-:-:S04]  /*1a10*/  IADD3 R55, PT, PT, R0, R55, RZ ;  /* 0x0000003700377210 */ /* 0x000fc80007ffe0ff */
[----:B------:R-:W-:-:S13]  /*1a20*/  ISETP.GE.U32.AND P0, PT, R55, R16, PT ;  /* 0x000000103700720c */ /* 0x000fda0003f06070 */
[----:B------:R-:W-:Y:S05]  /*1a30*/  @!P0 BRA `(.L_x_17186) ;  /* 0xffffffec00848947 */ /* 0x000fea000383ffff */
[----:B------:R-:W-:Y:S05]  /*1a40*/  EXIT ;  /* 0x000000000000794d */ /* 0x000fea0003800000 */
.L_x_17178:
[----:B------:R-:W-:Y:S02]  /*1a50*/  HFMA2 R60, -RZ, RZ, 0, 1.847743988037109375e-06 ;  /* 0x0000001fff3c7431 */ /* 0x000fe400000001ff */
[----:B------:R-:W-:Y:S02]  /*1a60*/  IMAD.MOV.U32 R61, RZ, RZ, R36 ;  /* 0x000000ffff3d7224 */ /* 0x000fe400078e0024 */
[----:B------:R-:W-:-:S07]  /*1a70*/  IMAD.MOV.U32 R59, RZ, RZ, -0x1 ;  /* 0xffffffffff3b7424 */ /* 0x000fce00078e00ff */
[----:B01----:R-:W-:Y:S05]  /*1a80*/  WARPSYNC.COLLECTIVE R59, `(.L_x_17187) ;  /* 0x000000003b087348 */ /* 0x003fea0003c00000 */
[----:B-1----:R1:W2:Y:S02]  /*1a90*/  SHFL.IDX P2, R64, R63, R61, R60 ;  /* 0x0000003d3f407389 */ /* 0x0022a4000004003c */
[----:B012---:R-:W-:Y:S05]  /*1aa0*/  ENDCOLLECTIVE ;  /* 0x000000000000791b */ /* 0x007fea0003800000 */
.L_x_17187:
[----:B------:R-:W-:Y:S01]  /*1ab0*/  MOV R61, R35 ;  /* 0x00000023003d7202 */ /* 0x000fe20000000f00 */
[----:B------:R-:W-:-:S07]  /*1ac0*/  IMAD.MOV.U32 R65, RZ, RZ, R64 ;  /* 0x000000ffff417224 */ /* 0x000fce00078e0040 */
[----:B------:R-:W-:Y:S05]  /*1ad0*/  WARPSYNC.COLLECTIVE R59, `(.L_x_17188) ;  /* 0x000000003b087348 */ /* 0x000fea0003c00000 */
[----:B------:R0:W1:Y:S02]  /*1ae0*/  SHFL.IDX P2, R64, R63, R61, R60 ;  /* 0x0000003d3f407389 */ /* 0x000064000004003c */
[----:B01----:R-:W-:Y:S05]  /*1af0*/  ENDCOLLECTIVE ;  /* 0x000000000000791b */ /* 0x003fea0003800000 */
.L_x_17188:
[----:B------:R-:W-:Y:S02]  /*1b00*/  IMAD R65, R18, R65, RZ ;  /* 0x0000004112417224 */ /* 0x000fe400078e02ff */
[----:B------:R-:W-:Y:S02]  /*1b10*/  IMAD.MOV.U32 R61, RZ, RZ, R34 ;  /* 0x000000ffff3d7224 */ /* 0x000fe400078e0022 */
[----:B------:R-:W-:-:S07]  /*1b20*/  IMAD R66, R58, R64, R65 ;  /* 0x000000403a427224 */ /* 0x000fce00078e0241 */
[----:B------:R-:W-:Y:S05]  /*1b30*/  WARPSYNC.COLLECTIVE R59, `(.L_x_17189) ;  /* 0x000000003b087348 */ /* 0x000fea0003c00000 */
[----:B------:R0:W1:Y:S02]  /*1b40*/  SHFL.IDX P2, R64, R63, R61, R60 ;  /* 0x0000003d3f407389 */ /* 0x000064000004003c */
[----:B01----:R-:W-:Y:S05]  /*1b50*/  ENDCOLLECTIVE ;  /* 0x000000000000791b */ /* 0x003fea0003800000 */
.L_x_17189:
[----:B------:R-:W-:Y:S01]  /*1b60*/  MOV R61, R33 ;  /* 0x00000021003d7202 */ /* 0x000fe20000000f00 */
[----:B------:R-:W-:-:S07]  /*1b70*/  IMAD.MOV.U32 R67, RZ, RZ, R64 ;  /* 0x000000ffff437224 */ /* 0x000fce00078e0040 */
[----:B------:R-:W-:Y:S05]  /*1b80*/  WARPSYNC.COLLECTIVE R59, `(.L_x_17190) ;  /* 0x000000003b087348 */ /* 0x000fea0003c00000 */
[----:B------:R0:W1:Y:S02]  /*1b90*/  SHFL.IDX P2, R64, R63, R61, R60 ;  /* 0x0000003d3f407389 */ /* 0x000064000004003c */
[----:B01----:R-:W-:Y:S05]  /*1ba0*/  ENDCOLLECTIVE ;  /* 0x000000000000791b */ /* 0x003fea0003800000 */
.L_x_17190:
[----:B------:R-:W-:Y:S02]  /*1bb0*/  IMAD R66, R57, R67, R66 ;  /* 0x0000004339427224 */ /* 0x000fe400078e0242 */
[----:B------:R-:W-:Y:S02]  /*1bc0*/  IMAD.MOV.U32 R61, RZ, RZ, R32 ;  /* 0x000000ffff3d7224 */ /* 0x000fe400078e0020 */
[----:B------:R-:W-:-:S07]  /*1bd0*/  IMAD R65, R31, R64, R66 ;  /* 0x000000401f417224 */ /* 0x000fce00078e0242 */
[----:B------:R-:W-:Y:S05]  /*1be0*/  WARPSYNC.COLLECTIVE R59, `(.L_x_17191) ;  /* 0x000000003b087348 */ /* 0x000fea0003c00000 */
[----:B------:R0:W1:Y:S02]  /*1bf0*/  SHFL.IDX P2, R64, R63, R61, R60 ;  /* 0x0000003d3f407389 */ /* 0x000064000004003c */
[----:B01----:R-:W-:Y:S05]  /*1c00*/  ENDCOLLECTIVE ;  /* 0x000000000000791b */ /* 0x003fea0003800000 */
.L_x_17191:
[----:B------:R-:W-:Y:S01]  /*1c10*/  MOV R61, R4 ;  /* 0x00000004003d7202 */ /* 0x000fe20000000f00 */
[----:B------:R-:W-:-:S07]  /*1c20*/  IMAD.MOV.U32 R67, RZ, RZ, R64 ;  /* 0x000000ffff437224 */ /* 0x000fce00078e0040 */
[----:B------:R-:W-:Y:S05]  /*1c30*/  WARPSYNC.COLLECTIVE R59, `(.L_x_17192) ;  /* 0x000000003b087348 */ /* 0x000fea0003c00000 */
[----:B------:R0:W1:Y:S02]  /*1c40*/  SHFL.IDX P2, R64, R63, R61, R60 ;  /* 0x0000003d3f407389 */ /* 0x000064000004003c */
[----:B01----:R-:W-:Y:S05]  /*1c50*/  ENDCOLLECTIVE ;  /* 0x000000000000791b */ /* 0x003fea0003800000 */
.L_x_17192:
[----:B------:R-:W-:Y:S02]  /*1c60*/  IMAD R66, R30, R67, R65 ;  /* 0x000000431e427224 */ /* 0x000fe400078e0241 */
[----:B------:R-:W-:Y:S02]  /*1c70*/  IMAD.MOV.U32 R61, RZ, RZ, R5 ;  /* 0x000000ffff3d7224 */ /* 0x000fe400078e0005 */
[----:B------:R-:W-:-:S07]  /*1c80*/  IMAD.MOV.U32 R68, RZ, RZ, R64 ;  /* 0x000000ffff447224 */ /* 0x000fce00078e0040 */
[----:B------:R-:W-:Y:S05]  /*1c90*/  WARPSYNC.COLLECTIVE R59, `(.L_x_17193) ;  /* 0x000000003b087348 */ /* 0x000fea0003c00000 */
[----:B------:R0:W1:Y:S02]  /*1ca0*/  SHFL.IDX P2, R64, R63, R61, R60 ;  /* 0x0000003d3f407389 */ /* 0x000064000004003c */
[----:B01----:R-:W-:Y:S05]  /*1cb0*/  ENDCOLLECTIVE ;  /* 0x000000000000791b */ /* 0x003fea0003800000 */
.L_x_17193:
[----:B------:R-:W-:Y:S01]  /*1cc0*/  IMAD R65, R29, R68, R66 ;  /* 0x000000441d417224 */ /* 0x000fe200078e0242 */
[----:B------:R-:W-:-:S03]  /*1cd0*/  MOV R61, R6 ;  /* 0x00000006003d7202 */ /* 0x000fc60000000f00 */
[----:B------:R-:W-:-:S07]  /*1ce0*/  IMAD R66, R28, R64, R65 ;  /* 0x000000401c427224 */ /* 0x000fce00078e0241 */
[----:B------:R-:W-:Y:S05]  /*1cf0*/  WARPSYNC.COLLECTIVE R59, `(.L_x_17194) ;  /* 0x000000003b087348 */ /* 0x000fea0003c00000 */
[----:B------:R0:W1:Y:S02]  /*1d00*/  SHFL.IDX P2, R64, R63, R61, R60 ;  /* 0x0000003d3f407389 */ /* 0x000064000004003c */
[----:B01----:R-:W-:Y:S05]  /*1d10*/  ENDCOLLECTIVE ;  /* 0x000000000000791b */ /* 0x003fea0003800000 */
.L_x_17194:
[----:B------:R-:W-:Y:S02]  /*1d20*/  IMAD.MOV.U32 R61, RZ, RZ, R15 ;  /* 0x000000ffff3d7224 */ /* 0x000fe400078e000f */
[----:B------:R-:W-:-:S07]  /*1d30*/  IMAD.MOV.U32 R67, RZ, RZ, R64 ;  /* 0x000000ffff437224 */ /* 0x000fce00078e0040 */
[----:B------:R-:W-:Y:S05]  /*1d40*/  WARPSYNC.COLLECTIVE R59, `(.L_x_17195) ;  /* 0x000000003b087348 */ /* 0x000fea0003c00000 */
[----:B------:R0:W1:Y:S02]  /*1d50*/  SHFL.IDX P2, R64, R63, R61, R60 ;  /* 0x0000003d3f407389 */ /* 0x000064000004003c */
[----:B01----:R-:W-:Y:S05]  /*1d60*/  ENDCOLLECTIVE ;  /* 0x000000000000791b */ /* 0x003fea0003800000 */
.L_x_17195:
[----:B------:R-:W-:Y:S02]  /*1d70*/  IMAD R66, R27, R67, R66 ;  /* 0x000000431b427224 */ /* 0x000fe400078e0242 */
[----:B------:R-:W-:Y:S01]  /*1d80*/  IMAD.MOV.U32 R61, RZ, RZ, R7 ;  /* 0x000000ffff3d7224 */ /* 0x000fe200078e0007 */
[----:B------:R-:W-:-:S07]  /*1d90*/  MOV R68, R64 ;  /* 0x0000004000447202 */ /* 0x000fce0000000f00 */
[----:B------:R-:W-:Y:S05]  /*1da0*/  WARPSYNC.COLLECTIVE R59, `(.L_x_17196) ;  /* 0x000000003b087348 */ /* 0x000fea0003c00000 */
[----:B------:R0:W1:Y:S02]  /*1db0*/  SHFL.IDX P2, R64, R63, R61, R60 ;  /* 0x0000003d3f407389 */ /* 0x000064000004003c */
[----:B01----:R-:W-:Y:S05]  /*1dc0*/  ENDCOLLECTIVE ;  /* 0x000000000000791b */ /* 0x003fea0003800000 */
.L_x_17196:
[----:B------:R-:W-:Y:S02]  /*1dd0*/  IMAD R65, R17, R68, R66 ;  /* 0x0000004411417224 */ /* 0x000fe400078e0242 */
[----:B------:R-:W-:Y:S02]  /*1de0*/  IMAD.MOV.U32 R61, RZ, RZ, R8 ;  /* 0x000000ffff3d7224 */ /* 0x000fe400078e0008 */
[----:B------:R-:W-:-:S07]  /*1df0*/  IMAD R66, R26, R64, R65 ;  /* 0x000000401a427224 */ /* 0x000fce00078e0241 */
[----:B------:R-:W-:Y:S05]  /*1e00*/  WARPSYNC.COLLECTIVE R59, `(.L_x_17197) ;  /* 0x000000003b087348 */ /* 0x000fea0003c00000 */
[----:B------:R0:W1:Y:S02]  /*1e10*/  SHFL.IDX P2, R64, R63, R61, R60 ;  /* 0x0000003d3f407389 */ /* 0x000064000004003c */
[----:B01----:R-:W-:Y:S05]  /*1e20*/  ENDCOLLECTIVE ;  /* 0x000000000000791b */ /* 0x003fea0003800000 */
.L_x_17197:
[----:B------:R-:W-:Y:S01]  /*1e30*/  IMAD.MOV.U32 R61, RZ, RZ, R9 ;  /* 0x000000ffff3d7224 */ /* 0x000fe200078e0009 */
[----:B------:R-:W-:-:S07]  /*1e40*/  MOV R67, R64 ;  /* 0x0000004000437202 */ /* 0x000fce0000000f00 */
[----:B------:R-:W-:Y:S05]  /*1e50*/  WARPSYNC.COLLECTIVE R59, `(.L_x_17198) ;  /* 0x000000003b087348 */ /* 0x000fea0003c00000 */
[----:B------:R0:W1:Y:S02]  /*1e60*/  SHFL.IDX P2, R64, R63, R61, R60 ;  /* 0x0000003d3f407389 */ /* 0x000064000004003c */
[----:B01----:R-:W-:Y:S05]  /*1e70*/  ENDCOLLECTIVE ;  /* 0x000000000000791b */ /* 0x003fea0003800000 */
.L_x_17198:
[----:B------:R-:W-:Y:S01]  /*1e80*/  IMAD R67, R25, R67, R66 ;  /* 0x0000004319437224 */ /* 0x000fe200078e0242 */
[----:B------:R-:W-:Y:S01]  /*1e90*/  MOV R61, R10 ;  /* 0x0000000a003d7202 */ /* 0x000fe20000000f00 */
[----:B------:R-:W-:-:S07]  /*1ea0*/  IMAD.MOV.U32 R68, RZ, RZ, R64 ;  /* 0x000000ffff447224 */ /* 0x000fce00078e0040 */
[----:B------:R-:W-:Y:S05]  /*1eb0*/  WARPSYNC.COLLECTIVE R59, `(.L_x_17199) ;  /* 0x000000003b087348 */ /* 0x000fea0003c00000 */
[----:B------:R0:W1:Y:S02]  /*1ec0*/  SHFL.IDX P2, R64, R63, R61, R60 ;  /* 0x0000003d3f407389 */ /* 0x000064000004003c */
[----:B01----:R-:W-:Y:S05]  /*1ed0*/  ENDCOLLECTIVE ;  /* 0x000000000000791b */ /* 0x003fea0003800000 */
.L_x_17199:
[----:B------:R-:W-:Y:S02]  /*1ee0*/  IMAD R66, R24, R68, R67 ;  /* 0x0000004418427224 */ /* 0x000fe400078e0243 */
[----:B------:R-:W-:Y:S02]  /*1ef0*/  IMAD.MOV.U32 R61, RZ, RZ, R11 ;  /* 0x000000ffff3d7224 */ /* 0x000fe400078e000b */
[----:B------:R-:W-:-:S07]  /*1f00*/  IMAD.MOV.U32 R65, RZ, RZ, R64 ;  /* 0x000000ffff417224 */ /* 0x000fce00078e0040 */
[----:B------:R-:W-:Y:S05]  /*1f10*/  WARPSYNC.COLLECTIVE R59, `(.L_x_17200) ;  /* 0x000000003b087348 */ /* 0x000fea0003c00000 */
[----:B------:R0:W1:Y:S02]  /*1f20*/  SHFL.IDX P2, R64, R63, R61, R60 ;  /* 0x0000003d3f407389 */ /* 0x000064000004003c */
[----:B01----:R-:W-:Y:S05]  /*1f30*/  ENDCOLLECTIVE ;  /* 0x000000000000791b */ /* 0x003fea0003800000 */
.L_x_17200:
[----:B------:R-:W-:Y:S02]  /*1f40*/  IMAD R65, R23, R65, R66 ;  /* 0x0000004117417224 */ /* 0x000fe400078e0242 */
[----:B------:R-:W-:Y:S01]  /*1f50*/  IMAD.MOV.U32 R61, RZ, RZ, R12 ;  /* 0x000000ffff3d7224 */ /* 0x000fe200078e000c */
[----:B------:R-:W-:-:S07]  /*1f60*/  MOV R67, R64 ;  /* 0x0000004000437202 */ /* 0x000fce0000000f00 */
[----:B------:R-:W-:Y:S05]  /*1f70*/  WARPSYNC.COLLECTIVE R59, `(.L_x_17201) ;  /* 0x000000003b087348 */ /* 0x000fea0003c00000 */
[----:B------:R0:W1:Y:S02]  /*1f80*/  SHFL.IDX P2, R64, R63, R61, R60 ;  /* 0x0000003d3f407389 */ /* 0x000064000004003c */
[----:B01----:R-:W-:Y:S05]  /*1f90*/  ENDCOLLECTIVE ;  /* 0x000000000000791b */ /* 0x003fea0003800000 */
.L_x_17201:
[----:B------:R-:W-:Y:S01]  /*1fa0*/  IMAD R66, R22, R67, R65 ;  /* 0x0000004316427224 */ /* 0x000fe200078e0241 */
[----:B------:R-:W-:Y:S01]  /*1fb0*/  MOV R61, R13 ;  /* 0x0000000d003d7202 */ /* 0x000fe20000000f00 */
[----:B------:R-:W-:-:S07]  /*1fc0*/  IMAD.MOV.U32 R68, RZ, RZ, R64 ;  /* 0x000000ffff447224 */ /* 0x000fce00078e0040 */
[----:B------:R-:W-:Y:S05]  /*1fd0*/  WARPSYNC.COLLECTIVE R59, `(.L_x_17202) ;  /* 0x000000003b087348 */ /* 0x000fea0003c00000 */
[----:B------:R0:W1:Y:S02]  /*1fe0*/  SHFL.IDX P2, R64, R63, R61, R60 ;  /* 0x0000003d3f407389 */ /* 0x000064000004003c */
[----:B01----:R-:W-:Y:S05]  /*1ff0*/  ENDCOLLECTIVE ;  /* 0x000000000000791b */ /* 0x003fea0003800000 */
.L_x_17202:
[----:B------:R-:W-:Y:S01]  /*2000*/  IMAD R65, R21, R68, R66 ;  /* 0x0000004415417224 */ /* 0x000fe200078e0242 */
[----:B------:R-:W-:Y:S06]  /*2010*/  BRA `(.L_x_17203) ;  /* 0xfffffff400147947 */ /* 0x000fec000383ffff */
        .weak           $__internal_380_$__cuda_sm20_div_u16
        .type           $__internal_380_$__cuda_sm20_div_u16,@function
        .size           $__internal_380_$__cuda_sm20_div_u16,(.L_x_38883 - $__internal_380_$__cuda_sm20_div_u16)
$__internal_380_$__cuda_sm20_div_u16:
        /* <DEDUP_REMOVED lines=18> */
[----:B------:R-:W-:Y:S06]  /*2140*/  RET.REL.NODEC R4 `(_Z9cuda_gemmIiLi128ELi2ELi1ELi512ELi32ELi32ELi64ELi1ELi1EEviiiPT_S1_S1_iii) ;  /* 0xffffffdc04ac7950 */ /* 0x000fec0003c3ffff */
.L_x_17204:
        /* <DEDUP_REMOVED lines=11> */
.L_x_38883:


//--------------------- .text._Z9cuda_gemmIiLi128ELi2ELi1ELi512ELi32ELi32ELi64ELi1ELi0EEviiiPT_S1_S1_iii --------------------------
	.section	.text._Z9cuda_gemmIiLi128ELi2ELi1ELi512ELi32ELi32ELi64ELi1ELi0EEviiiPT_S1_S1_iii,"ax",@progbits
	.align	128
        .global         _Z9cuda_gemmIiLi128ELi2ELi1ELi512ELi32ELi32ELi64ELi1ELi0EEviiiPT_S1_S1_iii
        .type           _Z9cuda_gemmIiLi128ELi2ELi1ELi512ELi32ELi32ELi64ELi1ELi0EEviiiPT_S1_S1_iii,@function
        .size           _Z9cuda_gemmIiLi128ELi2ELi1ELi512ELi32ELi32ELi64ELi1ELi0EEviiiPT_S1_S1_iii,(.L_x_38885 - _Z9cuda_gemmIiLi128ELi2ELi1ELi512ELi32ELi32ELi64ELi1ELi0EEviiiPT_S1_S1_iii)
        .other          _Z9cuda_gemmIiLi128ELi2ELi1ELi512ELi32ELi32ELi64ELi1ELi0EEviiiPT_S1_S1_iii,@"STO_CUDA_ENTRY STV_DEFAULT"
_Z9cuda_gemmIiLi128ELi2ELi1ELi512ELi32ELi32ELi64ELi1ELi0EEviiiPT_S1_S1_iii:
.text._Z9cuda_gemmIiLi128ELi2ELi1ELi512ELi32ELi32ELi64ELi1ELi0EEviiiPT_S1_S1_iii:
        /* <DEDUP_REMOVED lines=79> */
[----:B------:R-:W-:Y:S05]  /*04f0*/  CALL.REL.NOINC `($__internal_382_$__cuda_sm20_div_u16) ;  /* 0x0000003400ac7944 */ /* 0x000fea0003c00000 */
        /* <DEDUP_REMOVED lines=135> */
[----:B------:R-:W-:Y:S05]  /*0d70*/  CALL.REL.NOINC `($__internal_381_$__cuda_sm20_div_s16) ;  /* 0x0000002c00287944 */ /* 0x000fea0003c00000 */
        /* <DEDUP_REMOVED lines=8> */
.L_x_17274:
        /* <DEDUP_REMOVED lines=23> */
.L_x_17206:
[----:B------:R-:W-:Y:S05]  /*0f70*/  BSYNC.RECONVERGENT B0 ;  /* 0x0000000000007941 */ /* 0x000fea0003800200 */
.L_x_17205:
[----:B------:R-:W-:Y:S01]  /*0f80*/  BSSY.RECONVERGENT B0, `(.L_x_17207) ;  /* 0x000000c000007945 */ /* 0x000fe20003800200 */
[----:B-----5:R-:W-:-:S07]  /*0f90*/  LEA R21, R20, R23, 0x2 ;  /* 0x0000001714157211 */ /* 0x020fce00078e10ff */
.L_x_17208:
        /* <DEDUP_REMOVED lines=11> */
.L_x_17207:
        /* <DEDUP_REMOVED lines=40> */
.L_x_17210:
[----:B------:R-:W-:Y:S05]  /*12d0*/  BSYNC.RECONVERGENT B0 ;  /* 0x0000000000007941 */ /* 0x000fea0003800200 */
.L_x_17209:
[----:B------:R-:W-:Y:S04]  /*12e0*/  BSSY.RECONVERGENT B0, `(.L_x_17211) ;  /* 0x0000022000007945 */ /* 0x000fe80003800200 */
[----:B------:R-:W-:Y:S05]  /*12f0*/  @!P4 BRA `(.L_x_17212) ;  /* 0x000000000080c947 */ /* 0x000fea0003800000 */
[----:B01----:R-:W-:-:S05]  /*1300*/  VIADD R20, R65, 0x880 ;  /* 0x0000088041147836 */ /* 0x003fca0000000000 */
[----:B------:R-:W-:-:S07]  /*1310*/  LEA R73, R73, R20, 0x18 ;  /* 0x0000001449497211 */ /* 0x000fce00078ec0ff */
.L_x_17213:
        /* <DEDUP_REMOVED lines=30> */
.L_x_17212:
[----:B------:R-:W-:Y:S05]  /*1500*/  BSYNC.RECONVERGENT B0 ;  /* 0x0000000000007941 */ /* 0x000fea0003800200 */
.L_x_17211:
[----:B012---:R-:W-:-:S07]  /*1510*/  HFMA2 R22, -RZ, RZ, 0, 0 ;  /* 0x00000000ff167431 */ /* 0x007fce00000001ff */
.L_x_17268:
[----:B------:R-:W-:Y:S02]  /*1520*/  LOP3.LUT R20, R0, 0xf, RZ, 0xc0, !PT ;  /* 0x0000000f00147812 */ /* 0x000fe400078ec0ff */
[----:B------:R-:W-:Y:S02]  /*1530*/  PLOP3.LUT P3, PT, P0, PT, PT, 0x80, 0x8 ;  /* 0x000000000008781c */ /* 0x000fe4000076f070 */
[----:B------:R-:W-:Y:S01]  /*1540*/  SHF.R.U32.HI R25, RZ, 0x4, R0 ;  /* 0x00000004ff197819 */ /* 0x000fe20000011600 */
[----:B01234-:R-:W-:-:S10]  /*1550*/  IMAD.IADD R23, R20, 0x1, R22 ;  /* 0x0000000114177824 */ /* 0x01ffd400078e0216 */
.L_x_17214:
        /* <DEDUP_REMOVED lines=18> */
.L_x_17267:
        /* <DEDUP_REMOVED lines=15> */
.L_x_17216:
        /* <DEDUP_REMOVED lines=8> */
.L_x_17217:
        /* <DEDUP_REMOVED lines=9> */
.L_x_17218:
        /* <DEDUP_REMOVED lines=9> */
.L_x_17219:
        /* <DEDUP_REMOVED lines=9> */
.L_x_17220:
        /* <DEDUP_REMOVED lines=9> */
.L_x_17221:
        /* <DEDUP_REMOVED lines=9> */
.L_x_17222:
        /* <DEDUP_REMOVED lines=9> */
.L_x_17223:
        /* <DEDUP_REMOVED lines=9> */
.L_x_17224:
        /* <DEDUP_REMOVED lines=9> */
.L_x_17225:
        /* <DEDUP_REMOVED lines=9> */
.L_x_17226:
        /* <DEDUP_REMOVED lines=9> */
.L_x_17227:
        /* <DEDUP_REMOVED lines=9> */
.L_x_17228:
        /* <DEDUP_REMOVED lines=9> */
.L_x_17229:
        /* <DEDUP_REMOVED lines=9> */
.L_x_17230:
        /* <DEDUP_REMOVED lines=9> */
.L_x_17231:
[----:B------:R-:W-:Y:S05]  /*1fd0*/  @P2 BRA `(.L_x_17232) ;  /* 0x0000000800f02947 */ /* 0x000fea0003800000 */
[----:B------:R-:W5:Y:S01]  /*1fe0*/  S2R R64, SR_CgaCtaId ;  /* 0x0000000000407919 */ /* 0x000f620000008800 */
[----:B------:R-:W-:Y:S01]  /*1ff0*/  MOV R23, 0x400 ;  /* 0x0000040000177802 */ /* 0x000fe20000000f00 */
[----:B------:R-:W-:Y:S01]  /*2000*/  IMAD.MOV.U32 R24, RZ, RZ, R2 ;  /* 0x000000ffff187224 */ /* 0x000fe200078e0002 */
[----:B------:R-:W-:Y:S02]  /*2010*/  ISETP.GT.U32.AND P2, PT, R20, 0x40, PT ;  /* 0x000000401400780c */ /* 0x000fe40003f44070 */
[----:B-----5:R-:W-:-:S11]  /*2020*/  LEA R23, R64, R23, 0x18 ;  /* 0x0000001740177211 */ /* 0x020fd600078ec0ff */
.L_x_17266:
        /* <DEDUP_REMOVED lines=11> */
.L_x_17276:
[----:B-12---:R-:W-:-:S07]  /*20e0*/  IMAD R20, R47, R20, RZ ;  /* 0x000000142f147224 */ /* 0x006fce00078e02ff */
.L_x_17234:
[----:B------:R-:W-:-:S13]  /*20f0*/  ISETP.GE.AND P0, PT, R21, 0x2, PT ;  /* 0x000000021500780c */ /* 0x000fda0003f06270 */
[----:B------:R-:W-:Y:S05]  /*2100*/  @!P0 BRA `(.L_x_17236) ;  /* 0x0000000000108947 */ /* 0x000fea0003800000 */
[----:B------:R-:W-:-:S03]  /*2110*/  UMOV UR10, 0xffffffff ;  /* 0xffffffff000a7882 */ /* 0x000fc60000000000 */
[----:B------:R-:W-:Y:S05]  /*2120*/  BRA.DIV UR10, `(.L_x_17237) ;  /* 0x000000120a207947 */ /* 0x000fea000b800000 */
[----:B------:R2:W4:Y:S02]  /*2130*/  SHFL.IDX PT, R63, R65, R5, 0x1f ;  /* 0x00001f05413f7589 */ /* 0x00052400000e0000 */
.L_x_17279:
[----:B---34-:R-:W-:-:S07]  /*2140*/  IMAD R20, R48, R63, R20 ;  /* 0x0000003f30147224 */ /* 0x018fce00078e0214 */
.L_x_17236:
[----:B------:R-:W-:-:S13]  /*2150*/  ISETP.GE.AND P5, PT, R21, 0x3, PT ;  /* 0x000000031500780c */ /* 0x000fda0003fa6270 */
[----:B------:R-:W-:Y:S05]  /*2160*/  @!P5 BRA `(.L_x_17238) ;  /* 0x000000000010d947 */ /* 0x000fea0003800000 */
[----:B------:R-:W-:-:S03]  /*2170*/  UMOV UR10, 0xffffffff ;  /* 0xffffffff000a7882 */ /* 0x000fc60000000000 */
[----:B------:R-:W-:Y:S05]  /*2180*/  BRA.DIV UR10, `(.L_x_17239) ;  /* 0x000000120a2c7947 */ /* 0x000fea000b800000 */
[----:B------:R4:W0:Y:S02]  /*2190*/  SHFL.IDX PT, R63, R65, R6, 0x1f ;  /* 0x00001f06413f7589 */ /* 0x00082400000e0000 */
.L_x_17282:
[----:B0-----:R-:W-:-:S07]  /*21a0*/  IMAD R20, R49, R63, R20 ;  /* 0x0000003f31147224 */ /* 0x001fce00078e0214 */
.L_x_17238:
[----:B------:R-:W-:-:S13]  /*21b0*/  ISETP.GE.AND P5, PT, R21, 0x4, PT ;  /* 0x000000041500780c */ /* 0x000fda0003fa6270 */
[----:B------:R-:W-:Y:S05]  /*21c0*/  @!P5 BRA `(.L_x_17240) ;  /* 0x000000000010d947 */ /* 0x000fea0003800000 */
[----:B------:R-:W-:-:S03]  /*21d0*/  UMOV UR10, 0xffffffff ;  /* 0xffffffff000a7882 */ /* 0x000fc60000000000 */
[----:B------:R-:W-:Y:S05]  /*21e0*/  BRA.DIV UR10, `(.L_x_17241) ;  /* 0x000000120a387947 */ /* 0x000fea000b800000 */
[----:B------:R0:W0:Y:S02]  /*21f0*/  SHFL.IDX PT, R63, R65, R7, 0x1f ;  /* 0x00001f07413f7589 */ /* 0x00002400000e0000 */
.L_x_17285:
[----:B0-----:R-:W-:-:S07]  /*2200*/  IMAD R20, R50, R63, R20 ;  /* 0x0000003f32147224 */ /* 0x001fce00078e0214 */
.L_x_17240:
[----:B------:R-:W-:-:S13]  /*2210*/  ISETP.GE.AND P5, PT, R21, 0x5, PT ;  /* 0x000000051500780c */ /* 0x000fda0003fa6270 */
[----:B------:R-:W-:Y:S05]  /*2220*/  @!P5 BRA `(.L_x_17242) ;  /* 0x000000000010d947 */ /* 0x000fea0003800000 */
[----:B------:R-:W-:-:S03]  /*2230*/  UMOV UR10, 0xffffffff ;  /* 0xffffffff000a7882 */ /* 0x000fc60000000000 */
[----:B------:R-:W-:Y:S05]  /*2240*/  BRA.DIV UR10, `(.L_x_17243) ;  /* 0x000000120a447947 */ /* 0x000fea000b800000 */
[----:B------:R0:W0:Y:S02]  /*2250*/  SHFL.IDX PT, R63, R65, R8, 0x1f ;  /* 0x00001f08413f7589 */ /* 0x00002400000e0000 */
.L_x_17288:
[----:B0-----:R-:W-:-:S07]  /*2260*/  IMAD R20, R51, R63, R20 ;  /* 0x0000003f33147224 */ /* 0x001fce00078e0214 */
.L_x_17242:
[----:B------:R-:W-:-:S13]  /*2270*/  ISETP.GE.AND P5, PT, R21, 0x6, PT ;  /* 0x000000061500780c */ /* 0x000fda0003fa6270 */
[----:B------:R-:W-:Y:S05]  /*2280*/  @!P5 BRA `(.L_x_17244) ;  /* 0x000000000010d947 */ /* 0x000fea0003800000 */
[----:B------:R-:W-:-:S03]  /*2290*/  UMOV UR10, 0xffffffff ;  /* 0xffffffff000a7882 */ /* 0x000fc60000000000 */
[----:B------:R-:W-:Y:S05]  /*22a0*/  BRA.DIV UR10, `(.L_x_17245) ;  /* 0x000000120a507947 */ /* 0x000fea000b800000 */
[----:B------:R0:W0:Y:S02]  /*22b0*/  SHFL.IDX PT, R63, R65, R9, 0x1f ;  /* 0x00001f09413f7589 */ /* 0x00002400000e0000 */
.L_x_17291:
[----:B0-----:R-:W-:-:S07]  /*22c0*/  IMAD R20, R52, R63, R20 ;  /* 0x0000003f34147224 */ /* 0x001fce00078e0214 */
.L_x_17244:
[----:B------:R-:W-:-:S13]  /*22d0*/  ISETP.GE.AND P5, PT, R21, 0x7, PT ;  /* 0x000000071500780c */ /* 0x000fda0003fa6270 */
[----:B------:R-:W-:Y:S05]  /*22e0*/  @!P5 BRA `(.L_x_17246) ;  /* 0x000000000010d947 */ /* 0x000fea0003800000 */
[----:B------:R-:W-:-:S03]  /*22f0*/  UMOV UR10, 0xffffffff ;  /* 0xffffffff000a7882 */ /* 0x000fc60000000000 */
[----:B------:R-:W-:Y:S05]  /*2300*/  BRA.DIV UR10, `(.L_x_17247) ;  /* 0x000000120a5c7947 */ /* 0x000fea000b800000 */
[----:B------:R0:W0:Y:S02]  /*2310*/  SHFL.IDX PT, R63, R65, R10, 0x1f ;  /* 0x00001f0a413f7589 */ /* 0x00002400000e0000 */
.L_x_17294:
[----:B0-----:R-:W-:-:S07]  /*2320*/  IMAD R20, R53, R63, R20 ;  /* 0x0000003f35147224 */ /* 0x001fce00078e0214 */
.L_x_17246:
[----:B------:R-:W-:-:S13]  /*2330*/  ISETP.GE.AND P5, PT, R21, 0x8, PT ;  /* 0x000000081500780c */ /* 0x000fda0003fa6270 */
[----:B------:R-:W-:Y:S05]  /*2340*/  @!P5 BRA `(.L_x_17248) ;  /* 0x000000000010d947 */ /* 0x000fea0003800000 */
[----:B------:R-:W-:-:S03]  /*2350*/  UMOV UR10, 0xffffffff ;  /* 0xffffffff000a7882 */ /* 0x000fc60000000000 */
[----:B------:R-:W-:Y:S05]  /*2360*/  BRA.DIV UR10, `(.L_x_17249) ;  /* 0x000000120a687947 */ /* 0x000fea000b800000 */
[----:B------:R0:W0:Y:S02]  /*2370*/  SHFL.IDX PT, R63, R65, R11, 0x1f ;  /* 0x00001f0b413f7589 */ /* 0x00002400000e0000 */
.L_x_17297:
[----:B0-----:R-:W-:-:S07]  /*2380*/  IMAD R20, R54, R63, R20 ;  /* 0x0000003f36147224 */ /* 0x001fce00078e0214 */
.L_x_17248:
[----:B------:R-:W-:-:S13]  /*2390*/  ISETP.GE.AND P5, PT, R21, 0x9, PT ;  /* 0x000000091500780c */ /* 0x000fda0003fa6270 */
[----:B------:R-:W-:Y:S05]  /*23a0*/  @!P5 BRA `(.L_x_17250) ;  /* 0x000000000010d947 */ /* 0x000fea0003800000 */
[----:B------:R-:W-:-:S03]  /*23b0*/  UMOV UR10, 0xffffffff ;  /* 0xffffffff000a7882 */ /* 0x000fc60000000000 */
[----:B------:R-:W-:Y:S05]  /*23c0*/  BRA.DIV UR10, `(.L_x_17251) ;  /* 0x000000120a747947 */ /* 0x000fea000b800000 */
[----:B------:R0:W0:Y:S02]  /*23d0*/  SHFL.IDX PT, R63, R65, R12, 0x1f ;  /* 0x00001f0c413f7589 */ /* 0x00002400000e0000 */
.L_x_17300:
[----:B0-----:R-:W-:-:S07]  /*23e0*/  IMAD R20, R55, R63, R20 ;  /* 0x0000003f37147224 */ /* 0x001fce00078e0214 */
.L_x_17250:
[----:B------:R-:W-:-:S13]  /*23f0*/  ISETP.GE.AND P5, PT, R21, 0xa, PT ;  /* 0x0000000a1500780c */ /* 0x000fda0003fa6270 */
[----:B------:R-:W-:Y:S05]  /*2400*/  @!P5 BRA `(.L_x_17252) ;  /* 0x000000000010d947 */ /* 0x000fea0003800000 */
[----:B------:R-:W-:-:S03]  /*2410*/  UMOV UR10, 0xffffffff ;  /* 0xffffffff000a7882 */ /* 0x000fc60000000000 */
[----:B------:R-:W-:Y:S05]  /*2420*/  BRA.DIV UR10, `(.L_x_17253) ;  /* 0x000000120a807947 */ /* 0x000fea000b800000 */
[----:B------:R0:W0:Y:S02]  /*2430*/  SHFL.IDX PT, R63, R65, R13, 0x1f ;  /* 0x00001f0d413f7589 */ /* 0x00002400000e0000 */
.L_x_17303:
[----:B0-----:R-:W-:-:S07]  /*2440*/  IMAD R20, R56, R63, R20 ;  /* 0x0000003f38147224 */ /* 0x001fce00078e0214 */
.L_x_17252:
[----:B------:R-:W-:-:S13]  /*2450*/  ISETP.GE.AND P5, PT, R21, 0xb, PT ;  /* 0x0000000b1500780c */ /* 0x000fda0003fa6270 */
[----:B------:R-:W-:Y:S05]  /*2460*/  @!P5 BRA `(.L_x_17254) ;  /* 0x000000000010d947 */ /* 0x000fea0003800000 */
[----:B------:R-:W-:-:S03]  /*2470*/  UMOV UR10, 0xffffffff ;  /* 0xffffffff000a7882 */ /* 0x000fc60000000000 */
[----:B------:R-:W-:Y:S05]  /*2480*/  BRA.DIV UR10, `(.L_x_17255) ;  /* 0x000000120a8c7947 */ /* 0x000fea000b800000 */
[----:B------:R0:W0:Y:S02]  /*2490*/  SHFL.IDX PT, R63, R65, R14, 0x1f ;  /* 0x00001f0e413f7589 */ /* 0x00002400000e0000 */
.L_x_17306:
[----:B0-----:R-:W-:-:S07]  /*24a0*/  IMAD R20, R57, R63, R20 ;  /* 0x0000003f39147224 */ /* 0x001fce00078e0214 */
.L_x_17254:
[----:B------:R-:W-:-:S13]  /*24b0*/  ISETP.GE.AND P5, PT, R21, 0xc, PT ;  /* 0x0000000c1500780c */ /* 0x000fda0003fa6270 */
[----:B------:R-:W-:Y:S05]  /*24c0*/  @!P5 BRA `(.L_x_17256) ;  /* 0x000000000010d947 */ /* 0x000fea0003800000 */
[----:B------:R-:W-:-:S03]  /*24d0*/  UMOV UR10, 0xffffffff ;  /* 0xffffffff000a7882 */ /* 0x000fc60000000000 */
[----:B------:R-:W-:Y:S05]  /*24e0*/  BRA.DIV UR10, `(.L_x_17257) ;  /* 0x000000120a987947 */ /* 0x000fea000b800000 */
[----:B------:R0:W0:Y:S02]  /*24f0*/  SHFL.IDX PT, R63, R65, R15, 0x1f ;  /* 0x00001f0f413f7589 */ /* 0x00002400000e0000 */
.L_x_17309:
[----:B0-----:R-:W-:-:S07]  /*2500*/  IMAD R20, R58, R63, R20 ;  /* 0x0000003f3a147224 */ /* 0x001fce00078e0214 */
.L_x_17256:
[----:B------:R-:W-:-:S13]  /*2510*/  ISETP.GE.AND P5, PT, R21, 0xd, PT ;  /* 0x0000000d1500780c */ /* 0x000fda0003fa6270 */
[----:B------:R-:W-:Y:S05]  /*2520*/  @!P5 BRA `(.L_x_17258) ;  /* 0x000000000010d947 */ /* 0x000fea0003800000 */
[----:B------:R-:W-:-:S03]  /*2530*/  UMOV UR10, 0xffffffff ;  /* 0xffffffff000a7882 */ /* 0x000fc60000000000 */
[----:B------:R-:W-:Y:S05]  /*2540*/  BRA.DIV UR10, `(.L_x_17259) ;  /* 0x000000120aa47947 */ /* 0x000fea000b800000 */
[----:B------:R0:W0:Y:S02]  /*2550*/  SHFL.IDX PT, R63, R65, R16, 0x1f ;  /* 0x00001f10413f7589 */ /* 0x00002400000e0000 */
.L_x_17312:
[----:B0-----:R-:W-:-:S07]  /*2560*/  IMAD R20, R59, R63, R20 ;  /* 0x0000003f3b147224 */ /* 0x001fce00078e0214 */
.L_x_17258:
[----:B------:R-:W-:-:S13]  /*2570*/  ISETP.GE.AND P5, PT, R21, 0xe, PT ;  /* 0x0000000e1500780c */ /* 0x000fda0003fa6270 */
[----:B------:R-:W-:Y:S05]  /*2580*/  @!P5 BRA `(.L_x_17260) ;  /* 0x000000000010d947 */ /* 0x000fea0003800000 */
[----:B------:R-:W-:-:S03]  /*2590*/  UMOV UR10, 0xffffffff ;  /* 0xffffffff000a7882 */ /* 0x000fc60000000000 */
[----:B------:R-:W-:Y:S05]  /*25a0*/  BRA.DIV UR10, `(.L_x_17261) ;  /* 0x000000120ab07947 */ /* 0x000fea000b800000 */
[----:B------:R0:W0:Y:S02]  /*25b0*/  SHFL.IDX PT, R63, R65, R17, 0x1f ;  /* 0x00001f11413f7589 */ /* 0x00002400000e0000 */
.L_x_17315:
[----:B0-----:R-:W-:-:S07]  /*25c0*/  IMAD R20, R60, R63, R20 ;  /* 0x0000003f3c147224 */ /* 0x001fce00078e0214 */
.L_x_17260:
[----:B------:R-:W-:-:S13]  /*25d0*/  ISETP.GE.AND P5, PT, R21, 0xf, PT ;  /* 0x0000000f1500780c */ /* 0x000fda0003fa6270 */
[----:B------:R-:W-:Y:S05]  /*25e0*/  @!P5 BRA `(.L_x_17262) ;  /* 0x000000000010d947 */ /* 0x000fea0003800000 */
[----:B------:R-:W-:-:S03]  /*25f0*/  UMOV UR10, 0xffffffff ;  /* 0xffffffff000a7882 */ /* 0x000fc60000000000 */
[----:B------:R-:W-:Y:S05]  /*2600*/  BRA.DIV UR10, `(.L_x_17263) ;  /* 0x000000120abc7947 */ /* 0x000fea000b800000 */
[----:B------:R0:W0:Y:S02]  /*2610*/  SHFL.IDX PT, R63, R65, R18, 0x1f ;  /* 0x00001f12413f7589 */ /* 0x00002400000e0000 */
.L_x_17318:
[----:B0-----:R-:W-:-:S07]  /*2620*/  IMAD R20, R61, R63, R20 ;  /* 0x0000003f3d147224 */ /* 0x001fce00078e0214 */
.L_x_17262:
[----:B------:R-:W-:-:S13]  /*2630*/  ISETP.GE.AND P5, PT, R21, 0x10, PT ;  /* 0x000000101500780c */ /* 0x000fda0003fa6270 */
[----:B------:R-:W-:Y:S05]  /*2640*/  @!P5 BRA `(.L_x_17264) ;  /* 0x000000040014d947 */ /* 0x000fea0003800000 */
[----:B------:R-:W-:-:S03]  /*2650*/  UMOV UR10, 0xffffffff ;  /* 0xffffffff000a7882 */ /* 0x000fc60000000000 */
[----:B------:R-:W-:Y:S05]  /*2660*/  BRA.DIV UR10, `(.L_x_17265) ;  /* 0x000000120ac87947 */ /* 0x000fea000b800000 */
[----:B------:R0:W0:Y:S02]  /*2670*/  SHFL.IDX PT, R63, R65, R45, 0x1f ;  /* 0x00001f2d413f7589 */ /* 0x00002400000e0000 */
.L_x_17321:
[----:B0-----:R-:W-:Y:S01]  /*2680*/  IMAD R20, R62, R63, R20 ;  /* 0x0000003f3e147224 */ /* 0x001fe200078e0214 */
[----:B------:R-:W-:Y:S06]  /*2690*/  BRA `(.L_x_17264) ;  /* 0x0000000400007947 */ /* 0x000fec0003800000 */
.L_x_17233:
        /* <DEDUP_REMOVED lines=64> */
.L_x_17264:
        /* <DEDUP_REMOVED lines=16> */
.L_x_17232:
[----:B------:R-:W-:Y:S05]  /*2ba0*/  @!P6 BRA `(.L_x_17267) ;  /* 0xffffffe800b4e947 */ /* 0x000fea000383ffff */
[----:B------:R-:W-:Y:S05]  /*2bb0*/  BSYNC.RECONVERGENT B0 ;  /* 0x0000000000007941 */ /* 0x000fea0003800200 */
.L_x_17215:
        /* <DEDUP_REMOVED lines=43> */
.L_x_17270:
[----:B------:R-:W-:Y:S05]  /*2e70*/  BSYNC.RECONVERGENT B0 ;  /* 0x0000000000007941 */ /* 0x000fea0003800200 */
.L_x_17269:
[----:B------:R-:W-:Y:S04]  /*2e80*/  BSSY.RECONVERGENT B0, `(.L_x_17271) ;  /* 0x0000025000007945 */ /* 0x000fe80003800200 */
[----:B------:R-:W-:Y:S05]  /*2e90*/  @!P4 BRA `(.L_x_17272) ;  /* 0x00000000008cc947 */ /* 0x000fea0003800000 */
[----:B------:R-:W5:Y:S01]  /*2ea0*/  S2R R63, SR_CgaCtaId ;  /* 0x00000000003f7919 */ /* 0x000f620000008800 */
[----:B0-----:R-:W-:-:S05]  /*2eb0*/  MOV R20, 0x400 ;  /* 0x0000040000147802 */ /* 0x001fca0000000f00 */
[----:B------:R-:W-:-:S05]  /*2ec0*/  VIADD R20, R20, 0x1080 ;  /* 0x0000108014147836 */ /* 0x000fca0000000000 */
[----:B-----5:R-:W-:-:S07]  /*2ed0*/  LEA R63, R63, R20, 0x18 ;  /* 0x000000143f3f7211 */ /* 0x020fce00078ec0ff */
.L_x_17273:
        /* <DEDUP_REMOVED lines=31> */
.L_x_17272:
[----:B------:R-:W-:Y:S05]  /*30d0*/  BSYNC.RECONVERGENT B0 ;  /* 0x0000000000007941 */ /* 0x000fea0003800200 */
.L_x_17271:
[----:B------:R-:W-:Y:S02]  /*30e0*/  UIADD3 UR6, UPT, UPT, UR14, UR6, URZ ;  /* 0x000000060e067290 */ /* 0x000fe4000fffe0ff */
[----:B------:R-:W-:-:S04]  /*30f0*/  USHF.L.U32 UR10, UR14, 0x1, URZ ;  /* 0x000000010e0a7899 */ /* 0x000fc800080006ff */
[----:B------:R-:W-:-:S09]  /*3100*/  UISETP.GE.U32.AND UP0, UPT, UR6, UR10, UPT ;  /* 0x0000000a0600728c */ /* 0x000fd2000bf06070 */
[----:B------:R-:W-:Y:S05]  /*3110*/  BRA.U !UP0, `(.L_x_17274) ;  /* 0xffffffdd08387547 */ /* 0x000fea000b83ffff */
[----:B------:R-:W-:Y:S05]  /*3120*/  EXIT ;  /* 0x000000000000794d */ /* 0x000fea0003800000 */
.L_x_17235:
[----:B------:R-:W-:Y:S01]  /*3130*/  IMAD.MOV.U32 R63, RZ, RZ, 0x1f ;  /* 0x0000001fff3f7424 */ /* 0x000fe200078e00ff */
[----:B------:R-:W-:Y:S01]  /*3140*/  MOV R64, 0xffffffff ;  /* 0xffffffff00407802 */ /* 0x000fe20000000f00 */
[----:B------:R-:W-:-:S07]  /*3150*/  IMAD.MOV.U32 R27, RZ, RZ, R44 ;  /* 0x000000ffff1b7224 */ /* 0x000fce00078e002c */
[----:B-1-3--:R-:W-:Y:S05]  /*3160*/  WARPSYNC.COLLECTIVE R64, `(.L_x_17275) ;  /* 0x0000000040087348 */ /* 0x00afea0003c00000 */
[----:B------:R0:W2:Y:S02]  /*3170*/  SHFL.IDX P5, R63, R65, R27, R63 ;  /* 0x0000001b413f7389 */ /* 0x0000a400000a003f */
[----:B0123--:R-:W-:Y:S05]  /*3180*/  ENDCOLLECTIVE ;  /* 0x000000000000791b */ /* 0x00ffea0003800000 */
.L_x_17275:
[----:B------:R-:W-:Y:S01]  /*3190*/  IMAD.MOV.U32 R20, RZ, RZ, R63 ;  /* 0x000000ffff147224 */ /* 0x000fe200078e003f */
[----:B------:R-:W-:Y:S06]  /*31a0*/  BRA `(.L_x_17276) ;  /* 0xffffffec00cc7947 */ /* 0x000fec000383ffff */
.L_x_17237:
[----:B------:R-:W-:Y:S01]  /*31b0*/  HFMA2 R63, -RZ, RZ, 0, 1.847743988037109375e-06 ;  /* 0x0000001fff3f7431 */ /* 0x000fe200000001ff */
[----:B------:R-:W-:Y:S01]  /*31c0*/  BSSY B1, `(.L_x_17277) ;  /* 0x0000006000017945 */ /* 0x000fe20003800000 */
[----:B------:R-:W-:Y:S02]  /*31d0*/  IMAD.MOV.U32 R27, RZ, RZ, R5 ;  /* 0x000000ffff1b7224 */ /* 0x000fe400078e0005 */
[----:B------:R-:W-:-:S07]  /*31e0*/  IMAD.MOV.U32 R64, RZ, RZ, -0x1 ;  /* 0xffffffffff407424 */ /* 0x000fce00078e00ff */
[----:B01-3--:R-:W-:Y:S05]  /*31f0*/  WARPSYNC.COLLECTIVE R64, `(.L_x_17278) ;  /* 0x0000000040087348 */ /* 0x00bfea0003c00000 */
[----:B------:R2:W4:Y:S02]  /*3200*/  SHFL.IDX P5, R63, R65, R27, R63 ;  /* 0x0000001b413f7389 */ /* 0x00052400000a003f */
[----:B01234-:R-:W-:Y:S05]  /*3210*/  ENDCOLLECTIVE ;  /* 0x000000000000791b */ /* 0x01ffea0003800000 */
.L_x_17278:
[----:B------:R-:W-:Y:S05]  /*3220*/  BSYNC B1 ;  /* 0x0000000000017941 */ /* 0x000fea0003800000 */
.L_x_17277:
[----:B------:R-:W-:Y:S05]  /*3230*/  BRA `(.L_x_17279) ;  /* 0xffffffec00c07947 */ /* 0x000fea000383ffff */
.L_x_17239:
[----:B------:R-:W-:Y:S01]  /*3240*/  BSSY B1, `(.L_x_17280) ;  /* 0x0000007000017945 */ /* 0x000fe20003800000 */
[----:B------:R-:W-:Y:S01]  /*3250*/  IMAD.MOV.U32 R27, RZ, RZ, R6 ;  /* 0x000000ffff1b7224 */ /* 0x000fe200078e0006 */
[----:B------:R-:W-:Y:S01]  /*3260*/  MOV R63, 0x1f ;  /* 0x0000001f003f7802 */ /* 0x000fe20000000f00 */
[----:B------:R-:W-:-:S07]  /*3270*/  IMAD.MOV.U32 R64, RZ, RZ, -0x1 ;  /* 0xffffffffff407424 */ /* 0x000fce00078e00ff */
[----:B0123--:R-:W-:Y:S05]  /*3280*/  WARPSYNC.COLLECTIVE R64, `(.L_x_17281) ;  /* 0x0000000040087348 */ /* 0x00ffea0003c00000 */
[----:B------:R4:W0:Y:S02]  /*3290*/  SHFL.IDX P5, R63, R65, R27, R63 ;  /* 0x0000001b413f7389 */ /* 0x00082400000a003f */
[----:B01234-:R-:W-:Y:S05]  /*32a0*/  ENDCOLLECTIVE ;  /* 0x000000000000791b */ /* 0x01ffea0003800000 */
.L_x_17281:
[----:B------:R-:W-:Y:S05]  /*32b0*/  BSYNC B1 ;  /* 0x0000000000017941 */ /* 0x000fea0003800000 */
.L_x_17280:
[----:B------:R-:W-:Y:S05]  /*32c0*/  BRA `(.L_x_17282) ;  /* 0xffffffec00b47947 */ /* 0x000fea000383ffff */
.L_x_17241:
[----:B------:R-:W-:Y:S01]  /*32d0*/  HFMA2 R63, -RZ, RZ, 0, 1.847743988037109375e-06 ;  /* 0x0000001fff3f7431 */ /* 0x000fe200000001ff */
[----:B------:R-:W-:Y:S01]  /*32e0*/  BSSY B1, `(.L_x_17283) ;  /* 0x0000006000017945 */ /* 0x000fe20003800000 */
[----:B------:R-:W-:Y:S02]  /*32f0*/  IMAD.MOV.U32 R27, RZ, RZ, R7 ;  /* 0x000000ffff1b7224 */ /* 0x000fe400078e0007 */
[----:B------:R-:W-:-:S07]  /*3300*/  IMAD.MOV.U32 R64, RZ, RZ, -0x1 ;  /* 0xffffffffff407424 */ /* 0x000fce00078e00ff */
[----:B01234-:R-:W-:Y:S05]  /*3310*/  WARPSYNC.COLLECTIVE R64, `(.L_x_17284) ;  /* 0x0000000040087348 */ /* 0x01ffea0003c00000 */
[----:B------:R0:W0:Y:S02]  /*3320*/  SHFL.IDX P5, R63, R65, R27, R63 ;  /* 0x0000001b413f7389 */ /* 0x00002400000a003f */
[----:B01234-:R-:W-:Y:S05]  /*3330*/  ENDCOLLECTIVE ;  /* 0x000000000000791b */ /* 0x01ffea0003800000 */
.L_x_17284:
[----:B------:R-:W-:Y:S05]  /*3340*/  BSYNC B1 ;  /* 0x0000000000017941 */ /* 0x000fea0003800000 */
.L_x_17283:
[----:B------:R-:W-:Y:S05]  /*3350*/  BRA `(.L_x_17285) ;  /* 0xffffffec00a87947 */ /* 0x000fea000383ffff */
.L_x_17243:
[----:B------:R-:W-:Y:S01]  /*3360*/  BSSY B1, `(.L_x_17286) ;  /* 0x0000007000017945 */ /* 0x000fe20003800000 */
[----:B------:R-:W-:Y:S01]  /*3370*/  IMAD.MOV.U32 R27, RZ, RZ, R8 ;  /* 0x000000ffff1b7224 */ /* 0x000fe200078e0008 */
[----:B------:R-:W-:Y:S01]  /*3380*/  MOV R63, 0x1f ;  /* 0x0000001f003f7802 */ /* 0x000fe20000000f00 */
[----:B------:R-:W-:-:S07]  /*3390*/  IMAD.MOV.U32 R64, RZ, RZ, -0x1 ;  /* 0xffffffffff407424 */ /* 0x000fce00078e00ff */
[----:B01234-:R-:W-:Y:S05]  /*33a0*/  WARPSYNC.COLLECTIVE R64, `(.L_x_17287) ;  /* 0x0000000040087348 */ /* 0x01ffea0003c00000 */
[----:B------:R0:W0:Y:S02]  /*33b0*/  SHFL.IDX P5, R63, R65, R27, R63 ;  /* 0x0000001b413f7389 */ /* 0x00002400000a003f */
[----:B01234-:R-:W-:Y:S05]  /*33c0*/  ENDCOLLECTIVE ;  /* 0x000000000000791b */ /* 0x01ffea0003800000 */
.L_x_17287:
[----:B------:R-:W-:Y:S05]  /*33d0*/  BSYNC B1 ;  /* 0x0000000000017941 */ /* 0x000fea0003800000 */
.L_x_17286:
[----:B------:R-:W-:Y:S05]  /*33e0*/  BRA `(.L_x_17288) ;  /* 0xffffffec009c7947 */ /* 0x000fea000383ffff */
.L_x_17245:
[----:B------:R-:W-:Y:S01]  /*33f0*/  HFMA2 R63, -RZ, RZ, 0, 1.847743988037109375e-06 ;  /* 0x0000001fff3f7431 */ /* 0x000fe200000001ff */
[----:B------:R-:W-:Y:S01]  /*3400*/  BSSY B1, `(.L_x_17289) ;  /* 0x0000006000017945 */ /* 0x000fe20003800000 */
[----:B------:R-:W-:Y:S02]  /*3410*/  IMAD.MOV.U32 R27, RZ, RZ, R9 ;  /* 0x000000ffff1b7224 */ /* 0x000fe400078e0009 */
[----:B------:R-:W-:-:S07]  /*3420*/  IMAD.MOV.U32 R64, RZ, RZ, -0x1 ;  /* 0xffffffffff407424 */ /* 0x000fce00078e00ff */
[----:B01234-:R-:W-:Y:S05]  /*3430*/  WARPSYNC.COLLECTIVE R64, `(.L_x_17290) ;  /* 0x0000000040087348 */ /* 0x01ffea0003c00000 */
[----:B------:R0:W0:Y:S02]  /*3440*/  SHFL.IDX P5, R63, R65, R27, R63 ;  /* 0x0000001b413f7389 */ /* 0x00002400000a003f */
[----:B01234-:R-:W-:Y:S05]  /*3450*/  ENDCOLLECTIVE ;  /* 0x000000000000791b */ /* 0x01ffea0003800000 */
.L_x_17290:
[----:B------:R-:W-:Y:S05]  /*3460*/  BSYNC B1 ;  /* 0x0000000000017941 */ /* 0x000fea0003800000 */
.L_x_17289:
[----:B------:R-:W-:Y:S05]  /*3470*/  BRA `(.L_x_17291) ;  /* 0xffffffec00907947 */ /* 0x000fea000383ffff */
.L_x_17247:
[----:B------:R-:W-:Y:S01]  /*3480*/  BSSY B1, `(.L_x_17292) ;  /* 0x0000007000017945 */ /* 0x000fe20003800000 */
[----:B------:R-:W-:Y:S01]  /*3490*/  IMAD.MOV.U32 R27, RZ, RZ, R10 ;  /* 0x000000ffff1b7224 */ /* 0x000fe200078e000a */
[----:B------:R-:W-:Y:S01]  /*34a0*/  MOV R63, 0x1f ;  /* 0x0000001f003f7802 */ /* 0x000fe20000000f00 */
[----:B------:R-:W-:-:S07]  /*34b0*/  IMAD.MOV.U32 R64, RZ, RZ, -0x1 ;  /* 0xffffffffff407424 */ /* 0x000fce00078e00ff */
[----:B01234-:R-:W-:Y:S05]  /*34c0*/  WARPSYNC.COLLECTIVE R64, `(.L_x_17293) ;  /* 0x0000000040087348 */ /* 0x01ffea0003c00000 */
[----:B------:R0:W0:Y:S02]  /*34d0*/  SHFL.IDX P5, R63, R65, R27, R63 ;  /* 0x0000001b413f7389 */ /* 0x00002400000a003f */
[----:B01234-:R-:W-:Y:S05]  /*34e0*/  ENDCOLLECTIVE ;  /* 0x000000000000791b */ /* 0x01ffea0003800000 */
.L_x_17293:
[----:B------:R-:W-:Y:S05]  /*34f0*/  BSYNC B1 ;  /* 0x0000000000017941 */ /* 0x000fea0003800000 */
.L_x_17292:
[----:B------:R-:W-:Y:S05]  /*3500*/  BRA `(.L_x_17294) ;  /* 0xffffffec00847947 */ /* 0x000fea000383ffff */
.L_x_17249:
[----:B------:R-:W-:Y:S01]  /*3510*/  HFMA2 R63, -RZ, RZ, 0, 1.847743988037109375e-06 ;  /* 0x0000001fff3f7431 */ /* 0x000fe200000001ff */
[----:B------:R-:W-:Y:S01]  /*3520*/  BSSY B1, `(.L_x_17295) ;  /* 0x0000006000017945 */ /* 0x000fe20003800000 */
[----:B------:R-:W-:Y:S02]  /*3530*/  IMAD.MOV.U32 R27, RZ, RZ, R11 ;  /* 0x000000ffff1b7224 */ /* 0x000fe400078e000b */
[----:B------:R-:W-:-:S07]  /*3540*/  IMAD.MOV.U32 R64, RZ, RZ, -0x1 ;  /* 0xffffffffff407424 */ /* 0x000fce00078e00ff */
[----:B01234-:R-:W-:Y:S05]  /*3550*/  WARPSYNC.COLLECTIVE R64, `(.L_x_17296) ;  /* 0x0000000040087348 */ /* 0x01ffea0003c00000 */
[----:B------:R0:W0:Y:S02]  /*3560*/  SHFL.IDX P5, R63, R65, R27, R63 ;  /* 0x0000001b413f7389 */ /* 0x00002400000a003f */
[----:B01234-:R-:W-:Y:S05]  /*3570*/  ENDCOLLECTIVE ;  /* 0x000000000000791b */ /* 0x01ffea0003800000 */
.L_x_17296:
[----:B------:R-:W-:Y:S05]  /*3580*/  BSYNC B1 ;  /* 0x0000000000017941 */ /* 0x000fea0003800000 */
.L_x_17295:
[----:B------:R-:W-:Y:S05]  /*3590*/  BRA `(.L_x_17297) ;  /* 0xffffffec00787947 */ /* 0x000fea000383ffff */
.L_x_17251:
[----:B------:R-:W-:Y:S01]  /*35a0*/  BSSY B1, `(.L_x_17298) ;  /* 0x0000007000017945 */ /* 0x000fe20003800000 */
[----:B------:R-:W-:Y:S01]  /*35b0*/  IMAD.MOV.U32 R27, RZ, RZ, R12 ;  /* 0x000000ffff1b7224 */ /* 0x000fe200078e000c */
[----:B------:R-:W-:Y:S01]  /*35c0*/  MOV R63, 0x1f ;  /* 0x0000001f003f7802 */ /* 0x000fe20000000f00 */
[----:B------:R-:W-:-:S07]  /*35d0*/  IMAD.MOV.U32 R64, RZ, RZ, -0x1 ;  /* 0xffffffffff407424 */ /* 0x000fce00078e00ff */
[----:B01234-:R-:W-:Y:S05]  /*35e0*/  WARPSYNC.COLLECTIVE R64, `(.L_x_17299) ;  /* 0x0000000040087348 */ /* 0x01ffea0003c00000 */
[----:B------:R0:W0:Y:S02]  /*35f0*/  SHFL.IDX P5, R63, R65, R27, R63 ;  /* 0x0000001b413f7389 */ /* 0x00002400000a003f */
[----:B01234-:R-:W-:Y:S05]  /*3600*/  ENDCOLLECTIVE ;  /* 0x000000000000791b */ /* 0x01ffea0003800000 */
.L_x_17299:
[----:B------:R-:W-:Y:S05]  /*3610*/  BSYNC B1 ;  /* 0x0000000000017941 */ /* 0x000fea0003800000 */
.L_x_17298:
[----:B------:R-:W-:Y:S05]  /*3620*/  BRA `(.L_x_17300) ;  /* 0xffffffec006c7947 */ /* 0x000fea000383ffff */
.L_x_17253:
[----:B------:R-:W-:Y:S01]  /*3630*/  HFMA2 R63, -RZ, RZ, 0, 1.847743988037109375e-06 ;  /* 0x0000001fff3f7431 */ /* 0x000fe200000001ff */
[----:B------:R-:W-:Y:S01]  /*3640*/  BSSY B1, `(.L_x_17301) ;  /* 0x0000006000017945 */ /* 0x000fe20003800000 */
[----:B------:R-:W-:Y:S02]  /*3650*/  IMAD.MOV.U32 R27, RZ, RZ, R13 ;  /* 0x000000ffff1b7224 */ /* 0x000fe400078e000d */
[----:B------:R-:W-:-:S07]  /*3660*/  IMAD.MOV.U32 R64, RZ, RZ, -0x1 ;  /* 0xffffffffff407424 */ /* 0x000fce00078e00ff */
[----:B01234-:R-:W-:Y:S05]  /*3670*/  WARPSYNC.COLLECTIVE R64, `(.L_x_17302) ;  /* 0x0000000040087348 */ /* 0x01ffea0003c00000 */
[----:B------:R0:W0:Y:S02]  /*3680*/  SHFL.IDX P5, R63, R65, R27, R63 ;  /* 0x0000001b413f7389 */ /* 0x00002400000a003f */
[----:B01234-:R-:W-:Y:S05]  /*3690*/  ENDCOLLECTIVE ;  /* 0x000000000000791b */ /* 0x01ffea0003800000 */
.L_x_17302:
[----:B------:R-:W-:Y:S05]  /*36a0*/  BSYNC B1 ;  /* 0x0000000000017941 */ /* 0x000fea0003800000 */
.L_x_17301:
[----:B------:R-:W-:Y:S05]  /*36b0*/  BRA `(.L_x_17303) ;  /* 0xffffffec00607947 */ /* 0x000fea000383ffff */
.L_x_17255:
[----:B------:R-:W-:Y:S01]  /*36c0*/  BSSY B1, `(.L_x_17304) ;  /* 0x0000007000017945 */ /* 0x000fe20003800000 */
[----:B------:R-:W-:Y:S01]  /*36d0*/  IMAD.MOV.U32 R27, RZ, RZ, R14 ;  /* 0x000000ffff1b7224 */ /* 0x000fe200078e000e */
[----:B------:R-:W-:Y:S01]  /*36e0*/  MOV R63, 0x1f ;  /* 0x0000001f003f7802 */ /* 0x000fe20000000f00 */
[----:B------:R-:W-:-:S07]  /*36f0*/  IMAD.MOV.U32 R64, RZ, RZ, -0x1 ;  /* 0xffffffffff407424 */ /* 0x000fce00078e00ff */
[----:B01234-:R-:W-:Y:S05]  /*3700*/  WARPSYNC.COLLECTIVE R64, `(.L_x_17305) ;  /* 0x0000000040087348 */ /* 0x01ffea0003c00000 */
[----:B------:R0:W0:Y:S02]  /*3710*/  SHFL.IDX P5, R63, R65, R27, R63 ;  /* 0x0000001b413f7389 */ /* 0x00002400000a003f */
[----:B01234-:R-:W-:Y:S05]  /*3720*/  ENDCOLLECTIVE ;  /* 0x000000000000791b */ /* 0x01ffea0003800000 */
.L_x_17305:
[----:B------:R-:W-:Y:S05]  /*3730*/  BSYNC B1 ;  /* 0x0000000000017941 */ /* 0x000fea0003800000 */
.L_x_17304:
[----:B------:R-:W-:Y:S05]  /*3740*/  BRA `(.L_x_17306) ;  /* 0xffffffec00547947 */ /* 0x000fea000383ffff */
.L_x_17257:
[----:B------:R-:W-:Y:S01]  /*3750*/  HFMA2 R63, -RZ, RZ, 0, 1.847743988037109375e-06 ;  /* 0x0000001fff3f7431 */ /* 0x000fe200000001ff */
[----:B------:R-:W-:Y:S01]  /*3760*/  BSSY B1, `(.L_x_17307) ;  /* 0x0000006000017945 */ /* 0x000fe20003800000 */
[----:B------:R-:W-:Y:S02]  /*3770*/  IMAD.MOV.U32 R27, RZ, RZ, R15 ;  /* 0x000000ffff1b7224 */ /* 0x000fe400078e000f */
[----:B------:R-:W-:-:S07]  /*3780*/  IMAD.MOV.U32 R64, RZ, RZ, -0x1 ;  /* 0xffffffffff407424 */ /* 0x000fce00078e00ff */
[----:B01234-:R-:W-:Y:S05]  /*3790*/  WARPSYNC.COLLECTIVE R64, `(.L_x_17308) ;  /* 0x0000000040087348 */ /* 0x01ffea0003c00000 */
[----:B------:R0:W0:Y:S02]  /*37a0*/  SHFL.IDX P5, R63, R65, R27, R63 ;  /* 0x0000001b413f7389 */ /* 0x00002400000a003f */
[----:B01234-:R-:W-:Y:S05]  /*37b0*/  ENDCOLLECTIVE ;  /* 0x000000000000791b */ /* 0x01ffea0003800000 */
.L_x_17308:
[----:B------:R-:W-:Y:S05]  /*37c0*/  BSYNC B1 ;  /* 0x0000000000017941 */ /* 0x000fea0003800000 */
.L_x_17307:
[----:B------:R-:W-:Y:S05]  /*37d0*/  BRA `(.L_x_17309) ;  /* 0xffffffec00487947 */ /* 0x000fea000383ffff */
.L_x_17259:
[----:B------:R-:W-:Y:S01]  /*37e0*/  BSSY B1, `(.L_x_17310) ;  /* 0x0000007000017945 */ /* 0x000fe20003800000 */
[----:B------:R-:W-:Y:S01]  /*37f0*/  IMAD.MOV.U32 R27, RZ, RZ, R16 ;  /* 0x000000ffff1b7224 */ /* 0x000fe200078e0010 */
[----:B------:R-:W-:Y:S01]  /*3800*/  MOV R63, 0x1f ;  /* 0x0000001f003f7802 */ /* 0x000fe20000000f00 */
[----:B------:R-:W-:-:S07]  /*3810*/  IMAD.MOV.U32 R64, RZ, RZ, -0x1 ;  /* 0xffffffffff407424 */ /* 0x000fce00078e00ff */
[----:B01234-:R-:W-:Y:S05]  /*3820*/  WARPSYNC.COLLECTIVE R64, `(.L_x_17311) ;  /* 0x0000000040087348 */ /* 0x01ffea0003c00000 */
[----:B------:R0:W0:Y:S02]  /*3830*/  SHFL.IDX P5, R63, R65, R27, R63 ;  /* 0x0000001b413f7389 */ /* 0x00002400000a003f */
[----:B01234-:R-:W-:Y:S05]  /*3840*/  ENDCOLLECTIVE ;  /* 0x000000000000791b */ /* 0x01ffea0003800000 */
.L_x_17311:
[----:B------:R-:W-:Y:S05]  /*3850*/  BSYNC B1 ;  /* 0x0000000000017941 */ /* 0x000fea0003800000 */
.L_x_17310:
[----:B------:R-:W-:Y:S05]  /*3860*/  BRA `(.L_x_17312) ;  /* 0xffffffec003c7947 */ /* 0x000fea000383ffff */
.L_x_17261:
[----:B------:R-:W-:Y:S01]  /*3870*/  HFMA2 R63, -RZ, RZ, 0, 1.847743988037109375e-06 ;  /* 0x0000001fff3f7431 */ /* 0x000fe200000001ff */
[----:B------:R-:W-:Y:S01]  /*3880*/  BSSY B1, `(.L_x_17313) ;  /* 0x0000006000017945 */ /* 0x000fe20003800000 */
[----:B------:R-:W-:Y:S02]  /*3890*/  IMAD.MOV.U32 R27, RZ, RZ, R17 ;  /* 0x000000ffff1b7224 */ /* 0x000fe400078e0011 */
[----:B------:R-:W-:-:S07]  /*38a0*/  IMAD.MOV.U32 R64, RZ, RZ, -0x1 ;  /* 0xffffffffff407424 */ /* 0x000fce00078e00ff */
[----:B01234-:R-:W-:Y:S05]  /*38b0*/  WARPSYNC.COLLECTIVE R64, `(.L_x_17314) ;  /* 0x0000000040087348 */ /* 0x01ffea0003c00000 */
[----:B------:R0:W0:Y:S02]  /*38c0*/  SHFL.IDX P5, R63, R65, R27, R63 ;  /* 0x0000001b413f7389 */ /* 0x00002400000a003f */
[----:B01234-:R-:W-:Y:S05]  /*38d0*/  ENDCOLLECTIVE ;  /* 0x000000000000791b */ /* 0x01ffea0003800000 */
.L_x_17314:
[----:B------:R-:W-:Y:S05]  /*38e0*/  BSYNC B1 ;  /* 0x0000000000017941 */ /* 0x000fea0003800000 */
.L_x_17313:
[----:B------:R-:W-:Y:S05]  /*38f0*/  BRA `(.L_x_17315) ;  /* 0xffffffec00307947 */ /* 0x000fea000383ffff */
.L_x_17263:
[----:B------:R-:W-:Y:S01]  /*3900*/  BSSY B1, `(.L_x_17316) ;  /* 0x0000007000017945 */ /* 0x000fe20003800000 */
[----:B------:R-:W-:Y:S01]  /*3910*/  IMAD.MOV.U32 R27, RZ, RZ, R18 ;  /* 0x000000ffff1b7224 */ /* 0x000fe200078e0012 */
[----:B------:R-:W-:Y:S01]  /*3920*/  MOV R63, 0x1f ;  /* 0x0000001f003f7802 */ /* 0x000fe20000000f00 */
[----:B------:R-:W-:-:S07]  /*3930*/  IMAD.MOV.U32 R64, RZ, RZ, -0x1 ;  /* 0xffffffffff407424 */ /* 0x000fce00078e00ff */
[----:B01234-:R-:W-:Y:S05]  /*3940*/  WARPSYNC.COLLECTIVE R64, `(.L_x_17317) ;  /* 0x0000000040087348 */ /* 0x01ffea0003c00000 */
[----:B------:R0:W0:Y:S02]  /*3950*/  SHFL.IDX P5, R63, R65, R27, R63 ;  /* 0x0000001b413f7389 */ /* 0x00002400000a003f */
[----:B01234-:R-:W-:Y:S05]  /*3960*/  ENDCOLLECTIVE ;  /* 0x000000000000791b */ /* 0x01ffea0003800000 */
.L_x_17317:
[----:B------:R-:W-:Y:S05]  /*3970*/  BSYNC B1 ;  /* 0x0000000000017941 */ /* 0x000fea0003800000 */
.L_x_17316:
[----:B------:R-:W-:Y:S05]  /*3980*/  BRA `(.L_x_17318) ;  /* 0xffffffec00247947 */ /* 0x000fea000383ffff */
.L_x_17265:
[----:B------:R-:W-:Y:S01]  /*3990*/  HFMA2 R63, -RZ, RZ, 0, 1.847743988037109375e-06 ;  /* 0x0000001fff3f7431 */ /* 0x000fe200000001ff */
[----:B------:R-:W-:Y:S01]  /*39a0*/  BSSY B1, `(.L_x_17319) ;  /* 0x0000006000017945 */ /* 0x000fe20003800000 */
[----:B------:R-:W-:Y:S02]  /*39b0*/  IMAD.MOV.U32 R27, RZ, RZ, R45 ;  /* 0x000000ffff1b7224 */ /* 0x000fe400078e002d */
[----:B------:R-:W-:-:S07]  /*39c0*/  IMAD.MOV.U32 R64, RZ, RZ, -0x1 ;  /* 0xffffffffff407424 */ /* 0x000fce00078e00ff */
[----:B01234-:R-:W-:Y:S05]  /*39d0*/  WARPSYNC.COLLECTIVE R64, `(.L_x_17320) ;  /* 0x0000000040087348 */ /* 0x01ffea0003c00000 */
[----:B------:R0:W0:Y:S02]  /*39e0*/  SHFL.IDX P5, R63, R65, R27, R63 ;  /* 0x0000001b413f7389 */ /* 0x00002400000a003f */
[----:B01234-:R-:W-:Y:S05]  /*39f0*/  ENDCOLLECTIVE ;  /* 0x000000000000791b */ /* 0x01ffea0003800000 */
.L_x_17320:
[----:B------:R-:W-:Y:S05]  /*3a00*/  BSYNC B1 ;  /* 0x0000000000017941 */ /* 0x000fea0003800000 */
.L_x_17319:
[----:B------:R-:W-:Y:S05]  /*3a10*/  BRA `(.L_x_17321) ;  /* 0xffffffec00187947 */ /* 0x000fea000383ffff */
        .weak           $__internal_381_$__cuda_sm20_div_s16
        .type           $__internal_381_$__cuda_sm20_div_s16,@function
        .size           $__internal_381_$__cuda_sm20_div_s16,($__internal_382_$__cuda_sm20_div_u16 - $__internal_381_$__cuda_sm20_div_s16)
$__internal_381_$__cuda_sm20_div_s16:
        /* <DEDUP_REMOVED lines=24> */
[----:B------:R-:W-:Y:S05]  /*3ba0*/  RET.REL.NODEC R20 `(_Z9cuda_gemmIiLi128ELi2ELi1ELi512ELi32ELi32ELi64ELi1ELi0EEviiiPT_S1_S1_iii) ;  /* 0xffffffc414147950 */ /* 0x000fea0003c3ffff */
        .weak           $__internal_382_$__cuda_sm20_div_u16
        .type           $__internal_382_$__cuda_sm20_div_u16,@function
        .size           $__internal_382_$__cuda_sm20_div_u16,(.L_x_38885 - $__internal_382_$__cuda_sm20_div_u16)
$__internal_382_$__cuda_sm20_div_u16:
        /* <DEDUP_REMOVED lines=19> */
[----:B------:R-:W-:Y:S06]  /*3ce0*/  RET.REL.NODEC R6 `(_Z9cuda_gemmIiLi128ELi2ELi1ELi512ELi32ELi32ELi64ELi1ELi0EEviiiPT_S1_S1_iii) ;  /* 0xffffffc006c47950 */ /* 0x000fec0003c3ffff */
.L_x_17322:
        /* <DEDUP_REMOVED lines=9> */
.L_x_38885:


//--------------------- .text._Z9cuda_gemmIiLi128ELi2ELi1ELi512ELi32ELi32ELi64ELi0ELi1EEviiiPT_S1_S1_iii --------------------------
	.section	.text._Z9cuda_gemmIiLi128ELi2ELi1ELi512ELi32ELi32ELi64ELi0ELi1EEviiiPT_S1_S1_iii,"ax",@progbits
	.align	128
        .global         _Z9cuda_gemmIiLi128ELi2ELi1ELi512ELi32ELi32ELi64ELi0ELi1EEviiiPT_S1_S1_iii
        .type           _Z9cuda_gemmIiLi128ELi2ELi1ELi512ELi32ELi32ELi64ELi0ELi1EEviiiPT_S1_S1_iii,@function
        .size           _Z9cuda_gemmIiLi128ELi2ELi1ELi512ELi32ELi32ELi64ELi0ELi1EEviiiPT_S1_S1_iii,(.L_x_38886 - _Z9cuda_gemmIiLi128ELi2ELi1ELi512ELi32ELi32ELi64ELi0ELi1EEviiiPT_S1_S1_iii)
        .other          _Z9cuda_gemmIiLi128ELi2ELi1ELi512ELi32ELi32ELi64ELi0ELi1EEviiiPT_S1_S1_iii,@"STO_CUDA_ENTRY STV_DEFAULT"
_Z9cuda_gemmIiLi128ELi2ELi1ELi512ELi32ELi32ELi64ELi0ELi1EEviiiPT_S1_S1_iii:
.text._Z9cuda_gemmIiLi128ELi2ELi1ELi512ELi32ELi32ELi64ELi0ELi1EEviiiPT_S1_S1_iii:
        /* <DEDUP_REMOVED lines=34> */
[----:B------:R-:W-:Y:S05]  /*0220*/  CALL.REL.NOINC `($__internal_383_$__cuda_sm20_div_u16) ;  /* 0x0000001c00a87944 */ /* 0x000fea0003c00000 */
        /* <DEDUP_REMOVED lines=109> */
.L_x_17341:
        /* <DEDUP_REMOVED lines=26> */
.L_x_17324:
[----:B------:R-:W-:Y:S05]  /*0aa0*/  BSYNC.RECONVERGENT B0 ;  /* 0x0000000000007941 */ /* 0x000fea0003800200 */
.L_x_17323:
[----:B------:R-:W-:Y:S01]  /*0ab0*/  BSSY.RECONVERGENT B0, `(.L_x_17325) ;  /* 0x000000d000007945 */ /* 0x000fe20003800200 */
[----:B------:R-:W-:-:S07]  /*0ac0*/  LEA R18, R16, R15, 0x2 ;  /* 0x0000000f10127211 */ /* 0x000fce00078e10ff */
.L_x_17326:
        /* <DEDUP_REMOVED lines=12> */
.L_x_17325:
        /* <DEDUP_REMOVED lines=36> */
.L_x_17328:
[----:B------:R-:W-:Y:S05]  /*0dd0*/  BSYNC.RECONVERGENT B0 ;  /* 0x0000000000007941 */ /* 0x000fea0003800200 */
.L_x_17327:
[----:B------:R-:W-:Y:S04]  /*0de0*/  BSSY.RECONVERGENT B0, `(.L_x_17329) ;  /* 0x000001f000007945 */ /* 0x000fe80003800200 */
[----:B------:R-:W-:Y:S05]  /*0df0*/  @!P1 BRA `(.L_x_17330) ;  /* 0x0000000000749947 */ /* 0x000fea0003800000 */
[----:B------:R-:W-:-:S04]  /*0e00*/  IADD3 R24, PT, PT, R24, 0x880, RZ ;  /* 0x0000088018187810 */ /* 0x000fc80007ffe0ff */
[----:B------:R-:W-:-:S07]  /*0e10*/  LEA R61, R61, R24, 0x18 ;  /* 0x000000183d3d7211 */ /* 0x000fce00078ec0ff */
.L_x_17331:
        /* <DEDUP_REMOVED lines=27> */
.L_x_17330:
[----:B------:R-:W-:Y:S05]  /*0fd0*/  BSYNC.RECONVERGENT B0 ;  /* 0x0000000000007941 */ /* 0x000fea0003800200 */
.L_x_17329:
[----:B0-----:R-:W-:-:S07]  /*0fe0*/  IMAD.MOV.U32 R64, RZ, RZ, RZ ;  /* 0x000000ffff407224 */ /* 0x001fce00078e00ff */
.L_x_17335:
[----:B------:R-:W-:Y:S01]  /*0ff0*/  PLOP3.LUT P1, PT, P0, PT, PT, 0x80, 0x8 ;  /* 0x000000000008781c */ /* 0x000fe2000072f070 */
[----:B----4-:R-:W-:Y:S01]  /*1000*/  IMAD.IADD R21, R57, 0x1, R64 ;  /* 0x0000000139157824 */ /* 0x010fe200078e0240 */
[----:B-1----:R-:W-:-:S11]  /*1010*/  SHF.R.U32.HI R18, RZ, 0x4, R2 ;  /* 0x00000004ff127819 */ /* 0x002fd60000011602 */
.L_x_17332:
        /* <DEDUP_REMOVED lines=33> */
.L_x_17334:
        /* <DEDUP_REMOVED lines=35> */
.L_x_17358:
        /* <DEDUP_REMOVED lines=62> */
.L_x_17337:
[----:B------:R-:W-:Y:S05]  /*1840*/  BSYNC.RECONVERGENT B0 ;  /* 0x0000000000007941 */ /* 0x000fea0003800200 */
.L_x_17336:
[----:B------:R-:W-:Y:S01]  /*1850*/  ISETP.GE.U32.AND P0, PT, R54, 0x3, PT ;  /* 0x000000033600780c */ /* 0x000fe20003f06070 */
[----:B------:R-:W-:-:S12]  /*1860*/  BSSY.RECONVERGENT B0, `(.L_x_17338) ;  /* 0x000002e000007945 */ /* 0x000fd80003800200 */
[----:B------:R-:W-:Y:S05]  /*1870*/  @!P0 BRA `(.L_x_17339) ;  /* 0x0000000000b08947 */ /* 0x000fea0003800000 */
[----:B------:R-:W4:Y:S01]  /*1880*/  S2R R61, SR_CgaCtaId ;  /* 0x00000000003d7919 */ /* 0x000f220000008800 */
[----:B0123--:R-:W-:-:S05]  /*1890*/  MOV R16, 0x400 ;  /* 0x0000040000107802 */ /* 0x00ffca0000000f00 */
[----:B------:R-:W-:-:S05]  /*18a0*/  VIADD R16, R16, 0x1080 ;  /* 0x0000108010107836 */ /* 0x000fca0000000000 */
[----:B----4-:R-:W-:-:S07]  /*18b0*/  LEA R61, R61, R16, 0x18 ;  /* 0x000000103d3d7211 */ /* 0x010fce00078ec0ff */
.L_x_17340:
        /* <DEDUP_REMOVED lines=40> */
.L_x_17339:
[----:B------:R-:W-:Y:S05]  /*1b40*/  BSYNC.RECONVERGENT B0 ;  /* 0x0000000000007941 */ /* 0x000fea0003800200 */
.L_x_17338:
[C---:B01234-:R-:W-:Y:S01]  /*1b50*/  IMAD.SHL.U32 R16, R0.reuse, 0x2, RZ ;  /* 0x0000000200107824 */ /* 0x05ffe200078e00ff */
[----:B------:R-:W-:-:S04]  /*1b60*/  IADD3 R59, PT, PT, R0, R59, RZ ;  /* 0x0000003b003b7210 */ /* 0x000fc80007ffe0ff */
[----:B------:R-:W-:-:S13]  /*1b70*/  ISETP.GE.U32.AND P0, PT, R59, R16, PT ;  /* 0x000000103b00720c */ /* 0x000fda0003f06070 */
[----:B------:R-:W-:Y:S05]  /*1b80*/  @!P0 BRA `(.L_x_17341) ;  /* 0xffffffec005c8947 */ /* 0x000fea000383ffff */
[----:B------:R-:W-:Y:S05]  /*1b90*/  EXIT ;  /* 0x000000000000794d */ /* 0x000fea0003800000 */
.L_x_17333:
[----:B------:R-:W-:Y:S02]  /*1ba0*/  HFMA2 R17, -RZ, RZ, 0, 1.847743988037109375e-06 ;  /* 0x0000001fff117431 */ /* 0x000fe400000001ff */
[----:B------:R-:W-:Y:S02]  /*1bb0*/  IMAD.MOV.U32 R18, RZ, RZ, R37 ;  /* 0x000000ffff127224 */ /* 0x000fe400078e0025 */
[----:B------:R-:W-:-:S07]  /*1bc0*/  IMAD.MOV.U32 R16, RZ, RZ, -0x1 ;  /* 0xffffffffff107424 */ /* 0x000fce00078e00ff */
[----:B01----:R-:W-:Y:S05]  /*1bd0*/  WARPSYNC.COLLECTIVE R16, `(.L_x_17342) ;  /* 0x0000000010087348 */ /* 0x003fea0003c00000 */
[----:B-1----:R1:W2:Y:S02]  /*1be0*/  SHFL.IDX P2, R69, R65, R18, R17 ;  /* 0x0000001241457389 */ /* 0x0022a40000040011 */
[----:B012---:R-:W-:Y:S05]  /*1bf0*/  ENDCOLLECTIVE ;  /* 0x000000000000791b */ /* 0x007fea0003800000 */
.L_x_17342:
[----:B------:R-:W-:Y:S01]  /*1c00*/  MOV R18, R36 ;  /* 0x0000002400127202 */ /* 0x000fe20000000f00 */
[----:B------:R-:W-:-:S07]  /*1c10*/  IMAD.MOV.U32 R68, RZ, RZ, R69 ;  /* 0x000000ffff447224 */ /* 0x000fce00078e0045 */
[----:B------:R-:W-:Y:S05]  /*1c20*/  WARPSYNC.COLLECTIVE R16, `(.L_x_17343) ;  /* 0x0000000010087348 */ /* 0x000fea0003c00000 */
[----:B------:R0:W1:Y:S02]  /*1c30*/  SHFL.IDX P2, R69, R65, R18, R17 ;  /* 0x0000001241457389 */ /* 0x0000640000040011 */
[----:B01----:R-:W-:Y:S05]  /*1c40*/  ENDCOLLECTIVE ;  /* 0x000000000000791b */ /* 0x003fea0003800000 */
.L_x_17343:
[----:B------:R-:W-:Y:S02]  /*1c50*/  IMAD R67, R63, R68, RZ ;  /* 0x000000443f437224 */ /* 0x000fe400078e02ff */
[----:B------:R-:W-:Y:S02]  /*1c60*/  IMAD.MOV.U32 R18, RZ, RZ, R35 ;  /* 0x000000ffff127224 */ /* 0x000fe400078e0023 */
[----:B------:R-:W-:-:S07]  /*1c70*/  IMAD R68, R62, R69, R67 ;  /* 0x000000453e447224 */ /* 0x000fce00078e0243 */
[----:B------:R-:W-:Y:S05]  /*1c80*/  WARPSYNC.COLLECTIVE R16, `(.L_x_17344) ;  /* 0x0000000010087348 */ /* 0x000fea0003c00000 */
[----:B------:R0:W1:Y:S02]  /*1c90*/  SHFL.IDX P2, R69, R65, R18, R17 ;  /* 0x0000001241457389 */ /* 0x0000640000040011 */
[----:B01----:R-:W-:Y:S05]  /*1ca0*/  ENDCOLLECTIVE ;  /* 0x000000000000791b */ /* 0x003fea0003800000 */
.L_x_17344:
[----:B------:R-:W-:Y:S02]  /*1cb0*/  IMAD.MOV.U32 R18, RZ, RZ, R34 ;  /* 0x000000ffff127224 */ /* 0x000fe400078e0022 */
[----:B------:R-:W-:-:S07]  /*1cc0*/  IMAD R67, R61, R69, R68 ;  /* 0x000000453d437224 */ /* 0x000fce00078e0244 */
[----:B------:R-:W-:Y:S05]  /*1cd0*/  WARPSYNC.COLLECTIVE R16, `(.L_x_17345) ;  /* 0x0000000010087348 */ /* 0x000fea0003c00000 */
[----:B------:R0:W1:Y:S02]  /*1ce0*/  SHFL.IDX P2, R69, R65, R18, R17 ;  /* 0x0000001241457389 */ /* 0x0000640000040011 */
[----:B01----:R-:W-:Y:S05]  /*1cf0*/  ENDCOLLECTIVE ;  /* 0x000000000000791b */ /* 0x003fea0003800000 */
.L_x_17345:
[----:B------:R-:W-:Y:S01]  /*1d00*/  MOV R18, R33 ;  /* 0x0000002100127202 */ /* 0x000fe20000000f00 */
[----:B------:R-:W-:-:S07]  /*1d10*/  IMAD R68, R60, R69, R67 ;  /* 0x000000453c447224 */ /* 0x000fce00078e0243 */
[----:B------:R-:W-:Y:S05]  /*1d20*/  WARPSYNC.COLLECTIVE R16, `(.L_x_17346) ;  /* 0x0000000010087348 */ /* 0x000fea0003c00000 */
[----:B------:R0:W1:Y:S02]  /*1d30*/  SHFL.IDX P2, R69, R65, R18, R17 ;  /* 0x0000001241457389 */ /* 0x0000640000040011 */
[----:B01----:R-:W-:Y:S05]  /*1d40*/  ENDCOLLECTIVE ;  /* 0x000000000000791b */ /* 0x003fea0003800000 */
.L_x_17346:
[----:B------:R-:W-:Y:S02]  /*1d50*/  IMAD.MOV.U32 R18, RZ, RZ, R32 ;  /* 0x000000ffff127224 */ /* 0x000fe400078e0020 */
[----:B------:R-:W-:-:S07]  /*1d60*/  IMAD R67, R31, R69, R68 ;  /* 0x000000451f437224 */ /* 0x000fce00078e0244 */
[----:B------:R-:W-:Y:S05]  /*1d70*/  WARPSYNC.COLLECTIVE R16, `(.L_x_17347) ;  /* 0x0000000010087348 */ /* 0x000fea0003c00000 */
[----:B------:R0:W1:Y:S02]  /*1d80*/  SHFL.IDX P2, R69, R65, R18, R17 ;  /* 0x0000001241457389 */ /* 0x0000640000040011 */
[----:B01----:R-:W-:Y:S05]  /*1d90*/  ENDCOLLECTIVE ;  /* 0x000000000000791b */ /* 0x003fea0003800000 */
.L_x_17347:
[----:B------:R-:W-:Y:S02]  /*1da0*/  IMAD.MOV.U32 R18, RZ, RZ, R4 ;  /* 0x000000ffff127224 */ /* 0x000fe400078e0004 */
[----:B------:R-:W-:-:S07]  /*1db0*/  IMAD R68, R30, R69, R67 ;  /* 0x000000451e447224 */ /* 0x000fce00078e0243 */
[----:B------:R-:W-:Y:S05]  /*1dc0*/  WARPSYNC.COLLECTIVE R16, `(.L_x_17348) ;  /* 0x0000000010087348 */ /* 0x000fea0003c00000 */
[----:B------:R0:W1:Y:S02]  /*1dd0*/  SHFL.IDX P2, R69, R65, R18, R17 ;  /* 0x0000001241457389 */ /* 0x0000640000040011 */
[----:B01----:R-:W-:Y:S05]  /*1de0*/  ENDCOLLECTIVE ;  /* 0x000000000000791b */ /* 0x003fea0003800000 */
.L_x_17348:
[----:B------:R-:W-:Y:S01]  /*1df0*/  MOV R18, R5 ;  /* 0x0000000500127202 */ /* 0x000fe20000000f00 */
[----:B------:R-:W-:-:S07]  /*1e00*/  IMAD R67, R29, R69, R68 ;  /* 0x000000451d437224 */ /* 0x000fce00078e0244 */
[----:B------:R-:W-:Y:S05]  /*1e10*/  WARPSYNC.COLLECTIVE R16, `(.L_x_17349) ;  /* 0x0000000010087348 */ /* 0x000fea0003c00000 */
[----:B------:R0:W1:Y:S02]  /*1e20*/  SHFL.IDX P2, R69, R65, R18, R17 ;  /* 0x0000001241457389 */ /* 0x0000640000040011 */
[----:B01----:R-:W-:Y:S05]  /*1e30*/  ENDCOLLECTIVE ;  /* 0x000000000000791b */ /* 0x003fea0003800000 */
.L_x_17349:
[----:B------:R-:W-:Y:S02]  /*1e40*/  IMAD.MOV.U32 R18, RZ, RZ, R14 ;  /* 0x000000ffff127224 */ /* 0x000fe400078e000e */
[----:B------:R-:W-:-:S07]  /*1e50*/  IMAD R68, R28, R69, R67 ;  /* 0x000000451c447224 */ /* 0x000fce00078e0243 */
[----:B------:R-:W-:Y:S05]  /*1e60*/  WARPSYNC.COLLECTIVE R16, `(.L_x_17350) ;  /* 0x0000000010087348 */ /* 0x000fea0003c00000 */
[----:B------:R0:W1:Y:S02]  /*1e70*/  SHFL.IDX P2, R69, R65, R18, R17 ;  /* 0x0000001241457389 */ /* 0x0000640000040011 */
[----:B01----:R-:W-:Y:S05]  /*1e80*/  ENDCOLLECTIVE ;  /* 0x000000000000791b */ /* 0x003fea0003800000 */
.L_x_17350:
[----:B------:R-:W-:Y:S02]  /*1e90*/  IMAD.MOV.U32 R18, RZ, RZ, R6 ;  /* 0x000000ffff127224 */ /* 0x000fe400078e0006 */
[----:B------:R-:W-:-:S07]  /*1ea0*/  IMAD R67, R27, R69, R68 ;  /* 0x000000451b437224 */ /* 0x000fce00078e0244 */
[----:B------:R-:W-:Y:S05]  /*1eb0*/  WARPSYNC.COLLECTIVE R16, `(.L_x_17351) ;  /* 0x0000000010087348 */ /* 0x000fea0003c00000 */
[----:B------:R0:W1:Y:S02]  /*1ec0*/  SHFL.IDX P2, R69, R65, R18, R17 ;  /* 0x0000001241457389 */ /* 0x0000640000040011 */
[----:B01----:R-:W-:Y:S05]  /*1ed0*/  ENDCOLLECTIVE ;  /* 0x000000000000791b */ /* 0x003fea0003800000 */
.L_x_17351:
[----:B------:R-:W-:Y:S01]  /*1ee0*/  MOV R18, R7 ;  /* 0x0000000700127202 */ /* 0x000fe20000000f00 */
[----:B------:R-:W-:-:S07]  /*1ef0*/  IMAD R68, R26, R69, R67 ;  /* 0x000000451a447224 */ /* 0x000fce00078e0243 */
[----:B------:R-:W-:Y:S05]  /*1f00*/  WARPSYNC.COLLECTIVE R16, `(.L_x_17352) ;  /* 0x0000000010087348 */ /* 0x000fea0003c00000 */
[----:B------:R0:W1:Y:S02]  /*1f10*/  SHFL.IDX P2, R69, R65, R18, R17 ;  /* 0x0000001241457389 */ /* 0x0000640000040011 */
[----:B01----:R-:W-:Y:S05]  /*1f20*/  ENDCOLLECTIVE ;  /* 0x000000000000791b */ /* 0x003fea0003800000 */
.L_x_17352:
[----:B------:R-:W-:Y:S02]  /*1f30*/  IMAD.MOV.U32 R18, RZ, RZ, R8 ;  /* 0x000000ffff127224 */ /* 0x000fe400078e0008 */
[----:B------:R-:W-:-:S07]  /*1f40*/  IMAD R67, R25, R69, R68 ;  /* 0x0000004519437224 */ /* 0x000fce00078e0244 */
[----:B------:R-:W-:Y:S05]  /*1f50*/  WARPSYNC.COLLECTIVE R16, `(.L_x_17353) ;  /* 0x0000000010087348 */ /* 0x000fea0003c00000 */
[----:B------:R0:W1:Y:S02]  /*1f60*/  SHFL.IDX P2, R69, R65, R18, R17 ;  /* 0x0000001241457389 */ /* 0x0000640000040011 */
[----:B01----:R-:W-:Y:S05]  /*1f70*/  ENDCOLLECTIVE ;  /* 0x000000000000791b */ /* 0x003fea0003800000 */
.L_x_17353:
[----:B------:R-:W-:Y:S02]  /*1f80*/  IMAD.MOV.U32 R18, RZ, RZ, R9 ;  /* 0x000000ffff127224 */ /* 0x000fe400078e0009 */
[----:B------:R-:W-:-:S07]  /*1f90*/  IMAD R68, R24, R69, R67 ;  /* 0x0000004518447224 */ /* 0x000fce00078e0243 */
[----:B------:R-:W-:Y:S05]  /*1fa0*/  WARPSYNC.COLLECTIVE R16, `(.L_x_17354) ;  /* 0x0000000010087348 */ /* 0x000fea0003c00000 */
[----:B------:R0:W1:Y:S02]  /*1fb0*/  SHFL.IDX P2, R69, R65, R18, R17 ;  /* 0x0000001241457389 */ /* 0x0000640000040011 */
[----:B01----:R-:W-:Y:S05]  /*1fc0*/  ENDCOLLECTIVE ;  /* 0x000000000000791b */ /* 0x003fea0003800000 */
.L_x_17354:
[----:B------:R-:W-:Y:S01]  /*1fd0*/  MOV R18, R10 ;  /* 0x0000000a00127202 */ /* 0x000fe20000000f00 */
[----:B------:R-:W-:-:S07]  /*1fe0*/  IMAD R67, R23, R69, R68 ;  /* 0x0000004517437224 */ /* 0x000fce00078e0244 */
[----:B------:R-:W-:Y:S05]  /*1ff0*/  WARPSYNC.COLLECTIVE R16, `(.L_x_17355) ;  /* 0x0000000010087348 */ /* 0x000fea0003c00000 */
[----:B------:R0:W1:Y:S02]  /*2000*/  SHFL.IDX P2, R69, R65, R18, R17 ;  /* 0x0000001241457389 */ /* 0x0000640000040011 */
[----:B01----:R-:W-:Y:S05]  /*2010*/  ENDCOLLECTIVE ;  /* 0x000000000000791b */ /* 0x003fea0003800000 */
.L_x_17355:
[----:B------:R-:W-:Y:S02]  /*2020*/  IMAD.MOV.U32 R18, RZ, RZ, R11 ;  /* 0x000000ffff127224 */ /* 0x000fe400078e000b */
[----:B------:R-:W-:-:S07]  /*2030*/  IMAD R68, R22, R69, R67 ;  /* 0x0000004516447224 */ /* 0x000fce00078e0243 */
[----:B------:R-:W-:Y:S05]  /*2040*/  WARPSYNC.COLLECTIVE R16, `(.L_x_17356) ;  /* 0x0000000010087348 */ /* 0x000fea0003c00000 */
[----:B------:R0:W1:Y:S02]  /*2050*/  SHFL.IDX P2, R69, R65, R18, R17 ;  /* 0x0000001241457389 */ /* 0x0000640000040011 */
[----:B01----:R-:W-:Y:S05]  /*2060*/  ENDCOLLECTIVE ;  /* 0x000000000000791b */ /* 0x003fea0003800000 */
.L_x_17356:
[----:B------:R-:W-:Y:S02]  /*2070*/  IMAD.MOV.U32 R18, RZ, RZ, R12 ;  /* 0x000000ffff127224 */ /* 0x000fe400078e000c */
[----:B------:R-:W-:-:S07]  /*2080*/  IMAD R67, R21, R69, R68 ;  /* 0x0000004515437224 */ /* 0x000fce00078e0244 */
[----:B------:R-:W-:Y:S05]  /*2090*/  WARPSYNC.COLLECTIVE R16, `(.L_x_17357) ;  /* 0x0000000010087348 */ /* 0x000fea0003c00000 */
[----:B------:R0:W1:Y:S02]  /*20a0*/  SHFL.IDX P2, R69, R65, R18, R17 ;  /* 0x0000001241457389 */ /* 0x0000640000040011 */
[----:B01----:R-:W-:Y:S05]  /*20b0*/  ENDCOLLECTIVE ;  /* 0x000000000000791b */ /* 0x003fea0003800000 */
.L_x_17357:
[----:B------:R-:W-:Y:S05]  /*20c0*/  BRA `(.L_x_17358) ;  /* 0xfffffff000e47947 */ /* 0x000fea000383ffff */
        .weak           $__internal_383_$__cuda_sm20_div_u16
        .type           $__internal_383_$__cuda_sm20_div_u16,@function
        .size           $__internal_383_$__cuda_sm20_div_u16,(.L_x_38886 - $__internal_383_$__cuda_sm20_div_u16)
$__internal_383_$__cuda_sm20_div_u16:
        /* <DEDUP_REMOVED lines=18> */
[----:B------:R-:W-:Y:S06]  /*21f0*/  RET.REL.NODEC R4 `(_Z9cuda_gemmIiLi128ELi2ELi1ELi512ELi32ELi32ELi64ELi0ELi1EEviiiPT_S1_S1_iii) ;  /* 0xffffffdc04807950 */ /* 0x000fec0003c3ffff */
.L_x_17359:
        /* <DEDUP_REMOVED lines=16> */
.L_x_38886:


//--------------------- .text._Z9cuda_gemmIiLi128ELi2ELi1ELi512ELi32ELi32ELi64ELi0ELi0EEviiiPT_S1_S1_iii --------------------------
	.section	.text._Z9cuda_gemmIiLi128ELi2ELi1ELi512ELi32ELi32ELi64ELi0ELi0EEviiiPT_S1_S1_iii,"ax",@progbits
	.align	128
        .global         _Z9cuda_gemmIiLi128ELi2ELi1ELi512ELi32ELi32ELi64ELi0ELi0EEviiiPT_S1_S1_iii
        .type           _Z9cuda_gemmIiLi128ELi2ELi1ELi512ELi32ELi32ELi64ELi0ELi0EEviiiPT_S1_S1_iii,@function
        .size           _Z9cuda_gemmIiLi128ELi2ELi1ELi512ELi32ELi32ELi64ELi0ELi0EEviiiPT_S1_S1_iii,(.L_x_38888 - _Z9cuda_gemmIiLi128ELi2ELi1ELi512ELi32ELi32ELi64ELi0ELi0EEviiiPT_S1_S1_iii)
        .other          _Z9cuda_gemmIiLi128ELi2ELi1ELi512ELi32ELi32ELi64ELi0ELi0EEviiiPT_S1_S1_iii,@"STO_CUDA_ENTRY STV_DEFAULT"
_Z9cuda_gemmIiLi128ELi2ELi1ELi512ELi32ELi32ELi64ELi0ELi0EEviiiPT_S1_S1_iii:
.text._Z9cuda_gemmIiLi128ELi2ELi1ELi512ELi32ELi32ELi64ELi0ELi0EEviiiPT_S1_S1_iii:
        /* <DEDUP_REMOVED lines=72> */
[----:B------:R-:W-:Y:S05]  /*0480*/  CALL.REL.NOINC `($__internal_385_$__cuda_sm20_div_u16) ;  /* 0x0000004000847944 */ /* 0x000fea0003c00000 */
        /* <DEDUP_REMOVED lines=122> */
[----:B------:R-:W-:Y:S05]  /*0c30*/  CALL.REL.NOINC `($__internal_384_$__cuda_sm20_div_s16) ;  /* 0x0000003800307944 */ /* 0x000fea0003c00000 */
        /* <DEDUP_REMOVED lines=9> */
.L_x_17429:
        /* <DEDUP_REMOVED lines=26> */
.L_x_17361:
[----:B------:R-:W-:Y:S05]  /*0e70*/  BSYNC.RECONVERGENT B0 ;  /* 0x0000000000007941 */ /* 0x000fea0003800200 */
.L_x_17360:
[----:B------:R-:W-:Y:S01]  /*0e80*/  BSSY.RECONVERGENT B0, `(.L_x_17362) ;  /* 0x000000d000007945 */ /* 0x000fe20003800200 */
[----:B------:R-:W-:-:S07]  /*0e90*/  LEA R17, R16, R19, 0x2 ;  /* 0x0000001310117211 */ /* 0x000fce00078e10ff */
.L_x_17363:
        /* <DEDUP_REMOVED lines=12> */
.L_x_17362:
        /* <DEDUP_REMOVED lines=45> */
.L_x_17365:
[----:B------:R-:W-:Y:S05]  /*1230*/  BSYNC.RECONVERGENT B0 ;  /* 0x0000000000007941 */ /* 0x000fea0003800200 */
.L_x_17364:
[----:B------:R-:W-:Y:S04]  /*1240*/  BSSY.RECONVERGENT B0, `(.L_x_17366) ;  /* 0x000001f000007945 */ /* 0x000fe80003800200 */
[----:B------:R-:W-:Y:S05]  /*1250*/  @!P4 BRA `(.L_x_17367) ;  /* 0x000000000074c947 */ /* 0x000fea0003800000 */
[----:B0-2---:R-:W-:-:S05]  /*1260*/  VIADD R16, R65, 0x880 ;  /* 0x0000088041107836 */ /* 0x005fca0000000000 */
[----:B------:R-:W-:-:S07]  /*1270*/  LEA R69, R69, R16, 0x18 ;  /* 0x0000001045457211 */ /* 0x000fce00078ec0ff */
.L_x_17368:
        /* <DEDUP_REMOVED lines=27> */
.L_x_17367:
[----:B------:R-:W-:Y:S05]  /*1430*/  BSYNC.RECONVERGENT B0 ;  /* 0x0000000000007941 */ /* 0x000fea0003800200 */
.L_x_17366:
[----:B-123--:R-:W-:-:S07]  /*1440*/  IMAD.MOV.U32 R18, RZ, RZ, RZ ;  /* 0x000000ffff127224 */ /* 0x00efce00078e00ff */
.L_x_17423:
[----:B------:R-:W-:Y:S02]  /*1450*/  LOP3.LUT R19, R0, 0xf, RZ, 0xc0, !PT ;  /* 0x0000000f00137812 */ /* 0x000fe400078ec0ff */
[----:B------:R-:W-:Y:S02]  /*1460*/  PLOP3.LUT P3, PT, P0, PT, PT, 0x80, 0x8 ;  /* 0x000000000008781c */ /* 0x000fe4000076f070 */
[----:B0-----:R-:W-:Y:S01]  /*1470*/  SHF.R.U32.HI R60, RZ, 0x4, R0 ;  /* 0x00000004ff3c7819 */ /* 0x001fe20000011600 */
[----:B-1234-:R-:W-:-:S10]  /*1480*/  IMAD.IADD R19, R19, 0x1, R18 ;  /* 0x0000000113137824 */ /* 0x01efd400078e0212 */
.L_x_17369:
        /* <DEDUP_REMOVED lines=19> */
.L_x_17422:
        /* <DEDUP_REMOVED lines=15> */
.L_x_17371:
        /* <DEDUP_REMOVED lines=8> */
.L_x_17372:
        /* <DEDUP_REMOVED lines=9> */
.L_x_17373:
        /* <DEDUP_REMOVED lines=9> */
.L_x_17374:
        /* <DEDUP_REMOVED lines=9> */
.L_x_17375:
        /* <DEDUP_REMOVED lines=9> */
.L_x_17376:
        /* <DEDUP_REMOVED lines=9> */
.L_x_17377:
        /* <DEDUP_REMOVED lines=9> */
.L_x_17378:
        /* <DEDUP_REMOVED lines=9> */
.L_x_17379:
        /* <DEDUP_REMOVED lines=9> */
.L_x_17380:
        /* <DEDUP_REMOVED lines=9> */
.L_x_17381:
        /* <DEDUP_REMOVED lines=9> */
.L_x_17382:
        /* <DEDUP_REMOVED lines=9> */
.L_x_17383:
        /* <DEDUP_REMOVED lines=9> */
.L_x_17384:
        /* <DEDUP_REMOVED lines=9> */
.L_x_17385:
        /* <DEDUP_REMOVED lines=9> */
.L_x_17386:
[----:B------:R-:W-:Y:S05]  /*1f10*/  @P2 BRA `(.L_x_17387) ;  /* 0x0000000800f02947 */ /* 0x000fea0003800000 */
[----:B0-2-4-:R-:W0:Y:S01]  /*1f20*/  S2R R16, SR_CgaCtaId ;  /* 0x0000000000107919 */ /* 0x015e220000008800 */
[----:B------:R-:W-:Y:S01]  /*1f30*/  MOV R19, 0x400 ;  /* 0x0000040000137802 */ /* 0x000fe20000000f00 */
[----:B------:R-:W-:Y:S01]  /*1f40*/  IMAD.MOV.U32 R59, RZ, RZ, R2 ;  /* 0x000000ffff3b7224 */ /* 0x000fe200078e0002 */
[----:B------:R-:W-:Y:S02]  /*1f50*/  ISETP.GT.U32.AND P2, PT, R17, 0x40, PT ;  /* 0x000000401100780c */ /* 0x000fe40003f44070 */
[----:B0-----:R-:W-:-:S11]  /*1f60*/  LEA R19, R16, R19, 0x18 ;  /* 0x0000001310137211 */ /* 0x001fd600078ec0ff */
.L_x_17421:
        /* <DEDUP_REMOVED lines=11> */
.L_x_17431:
[----:B-12---:R-:W-:-:S07]  /*2020*/  IMAD R16, R43, R16, RZ ;  /* 0x000000102b107224 */ /* 0x006fce00078e02ff */
.L_x_17389:
[----:B------:R-:W-:-:S13]  /*2030*/  ISETP.GE.AND P0, PT, R17, 0x2, PT ;  /* 0x000000021100780c */ /* 0x000fda0003f06270 */
[----:B------:R-:W-:Y:S05]  /*2040*/  @!P0 BRA `(.L_x_17391) ;  /* 0x0000000000108947 */ /* 0x000fea0003800000 */
[----:B------:R-:W-:-:S03]  /*2050*/  UMOV UR8, 0xffffffff ;  /* 0xffffffff00087882 */ /* 0x000fc60000000000 */
[----:B------:R-:W-:Y:S05]  /*2060*/  BRA.DIV UR8, `(.L_x_17392) ;  /* 0x0000001a08e87947 */ /* 0x000fea000b800000 */
[----:B------:R2:W4:Y:S02]  /*2070*/  SHFL.IDX PT, R63, R65, R5, 0x1f ;  /* 0x00001f05413f7589 */ /* 0x00052400000e0000 */
.L_x_17434:
[----:B---34-:R-:W-:-:S07]  /*2080*/  IMAD R16, R44, R63, R16 ;  /* 0x0000003f2c107224 */ /* 0x018fce00078e0210 */
.L_x_17391:
[----:B------:R-:W-:-:S13]  /*2090*/  ISETP.GE.AND P5, PT, R17, 0x3, PT ;  /* 0x000000031100780c */ /* 0x000fda0003fa6270 */
[----:B------:R-:W-:Y:S05]  /*20a0*/  @!P5 BRA `(.L_x_17393) ;  /* 0x000000000010d947 */ /* 0x000fea0003800000 */
[----:B------:R-:W-:-:S03]  /*20b0*/  UMOV UR8, 0xffffffff ;  /* 0xffffffff00087882 */ /* 0x000fc60000000000 */
[----:B------:R-:W-:Y:S05]  /*20c0*/  BRA.DIV UR8, `(.L_x_17394) ;  /* 0x0000001a08f47947 */ /* 0x000fea000b800000 */
[----:B------:R4:W0:Y:S02]  /*20d0*/  SHFL.IDX PT, R62, R65, R6, 0x1f ;  /* 0x00001f06413e7589 */ /* 0x00082400000e0000 */
.L_x_17437:
[----:B0-----:R-:W-:-:S07]  /*20e0*/  IMAD R16, R45, R62, R16 ;  /* 0x0000003e2d107224 */ /* 0x001fce00078e0210 */
.L_x_17393:
[----:B------:R-:W-:-:S13]  /*20f0*/  ISETP.GE.AND P5, PT, R17, 0x4, PT ;  /* 0x000000041100780c */ /* 0x000fda0003fa6270 */
[----:B------:R-:W-:Y:S05]  /*2100*/  @!P5 BRA `(.L_x_17395) ;  /* 0x000000000010d947 */ /* 0x000fea0003800000 */
[----:B------:R-:W-:-:S03]  /*2110*/  UMOV UR8, 0xffffffff ;  /* 0xffffffff00087882 */ /* 0x000fc60000000000 */
[----:B------:R-:W-:Y:S05]  /*2120*/  BRA.DIV UR8, `(.L_x_17396) ;  /* 0x0000001e08047947 */ /* 0x000fea000b800000 */
[----:B------:R0:W0:Y:S02]  /*2130*/  SHFL.IDX PT, R63, R65, R7, 0x1f ;  /* 0x00001f07413f7589 */ /* 0x00002400000e0000 */
.L_x_17440:
[----:B0-----:R-:W-:-:S07]  /*2140*/  IMAD R16, R46, R63, R16 ;  /* 0x0000003f2e107224 */ /* 0x001fce00078e0210 */
.L_x_17395:
[----:B------:R-:W-:-:S13]  /*2150*/  ISETP.GE.AND P5, PT, R17, 0x5, PT ;  /* 0x000000051100780c */ /* 0x000fda0003fa6270 */
[----:B------:R-:W-:Y:S05]  /*2160*/  @!P5 BRA `(.L_x_17397) ;  /* 0x000000000010d947 */ /* 0x000fea0003800000 */
[----:B------:R-:W-:-:S03]  /*2170*/  UMOV UR8, 0xffffffff ;  /* 0xffffffff00087882 */ /* 0x000fc60000000000 */
[----:B------:R-:W-:Y:S05]  /*2180*/  BRA.DIV UR8, `(.L_x_17398) ;  /* 0x0000001e08107947 */ /* 0x000fea000b800000 */
[----:B------:R0:W0:Y:S02]  /*2190*/  SHFL.IDX PT, R62, R65, R8, 0x1f ;  /* 0x00001f08413e7589 */ /* 0x00002400000e0000 */
.L_x_17443:
[----:B0-----:R-:W-:-:S07]  /*21a0*/  IMAD R16, R47, R62, R16 ;  /* 0x0000003e2f107224 */ /* 0x001fce00078e0210 */
.L_x_17397:
[----:B------:R-:W-:-:S13]  /*21b0*/  ISETP.GE.AND P5, PT, R17, 0x6, PT ;  /* 0x000000061100780c */ /* 0x000fda0003fa6270 */
[----:B------:R-:W-:Y:S05]  /*21c0*/  @!P5 BRA `(.L_x_17399) ;  /* 0x000000000010d947 */ /* 0x000fea0003800000 */
[----:B------:R-:W-:-:S03]  /*21d0*/  UMOV UR8, 0xffffffff ;  /* 0xffffffff00087882 */ /* 0x000fc60000000000 */
[----:B------:R-:W-:Y:S05]  /*21e0*/  BRA.DIV UR8, `(.L_x_17400) ;  /* 0x0000001e08207947 */ /* 0x000fea000b800000 */
[----:B------:R0:W0:Y:S02]  /*21f0*/  SHFL.IDX PT, R63, R65, R9, 0x1f ;  /* 0x00001f09413f7589 */ /* 0x00002400000e0000 */
.L_x_17446:
[----:B0-----:R-:W-:-:S07]  /*2200*/  IMAD R16, R48, R63, R16 ;  /* 0x0000003f30107224 */ /* 0x001fce00078e0210 */
.L_x_17399:
[----:B------:R-:W-:-:S13]  /*2210*/  ISETP.GE.AND P5, PT, R17, 0x7, PT ;  /* 0x000000071100780c */ /* 0x000fda0003fa6270 */
[----:B------:R-:W-:Y:S05]  /*2220*/  @!P5 BRA `(.L_x_17401) ;  /* 0x000000000010d947 */ /* 0x000fea0003800000 */
[----:B------:R-:W-:-:S03]  /*2230*/  UMOV UR8, 0xffffffff ;  /* 0xffffffff00087882 */ /* 0x000fc60000000000 */
[----:B------:R-:W-:Y:S05]  /*2240*/  BRA.DIV UR8, `(.L_x_17402) ;  /* 0x0000001e082c7947 */ /* 0x000fea000b800000 */
[----:B------:R0:W0:Y:S02]  /*2250*/  SHFL.IDX PT, R62, R65, R10, 0x1f ;  /* 0x00001f0a413e7589 */ /* 0x00002400000e0000 */
.L_x_17449:
[----:B0-----:R-:W-:-:S07]  /*2260*/  IMAD R16, R49, R62, R16 ;  /* 0x0000003e31107224 */ /* 0x001fce00078e0210 */
.L_x_17401:
[----:B------:R-:W-:-:S13]  /*2270*/  ISETP.GE.AND P5, PT, R17, 0x8, PT ;  /* 0x000000081100780c */ /* 0x000fda0003fa6270 */
[----:B------:R-:W-:Y:S05]  /*2280*/  @!P5 BRA `(.L_x_17403) ;  /* 0x000000000010d947 */ /* 0x000fea0003800000 */
[----:B------:R-:W-:-:S03]  /*2290*/  UMOV UR8, 0xffffffff ;  /* 0xffffffff00087882 */ /* 0x000fc60000000000 */
[----:B------:R-:W-:Y:S05]  /*22a0*/  BRA.DIV UR8, `(.L_x_17404) ;  /* 0x0000001e083c7947 */ /* 0x000fea000b800000 */
[----:B------:R0:W0:Y:S02]  /*22b0*/  SHFL.IDX PT, R63, R65, R11, 0x1f ;  /* 0x00001f0b413f7589 */ /* 0x00002400000e0000 */
.L_x_17452:
[----:B0-----:R-:W-:-:S07]  /*22c0*/  IMAD R16, R50, R63, R16 ;  /* 0x0000003f32107224 */ /* 0x001fce00078e0210 */
.L_x_17403:
[----:B------:R-:W-:-:S13]  /*22d0*/  ISETP.GE.AND P5, PT, R17, 0x9, PT ;  /* 0x000000091100780c */ /* 0x000fda0003fa6270 */
[----:B------:R-:W-:Y:S05]  /*22e0*/  @!P5 BRA `(.L_x_17405) ;  /* 0x000000000010d947 */ /* 0x000fea0003800000 */
[----:B------:R-:W-:-:S03]  /*22f0*/  UMOV UR8, 0xffffffff ;  /* 0xffffffff00087882 */ /* 0x000fc60000000000 */
[----:B------:R-:W-:Y:S05]  /*2300*/  BRA.DIV UR8, `(.L_x_17406) ;  /* 0x0000001e08487947 */ /* 0x000fea000b800000 */
[----:B------:R0:W0:Y:S02]  /*2310*/  SHFL.IDX PT, R62, R65, R12, 0x1f ;  /* 0x00001f0c413e7589 */ /* 0x00002400000e0000 */
.L_x_17455:
[----:B0-----:R-:W-:-:S07]  /*2320*/  IMAD R16, R51, R62, R16 ;  /* 0x0000003e33107224 */ /* 0x001fce00078e0210 */
.L_x_17405:
[----:B------:R-:W-:-:S13]  /*2330*/  ISETP.GE.AND P5, PT, R17, 0xa, PT ;  /* 0x0000000a1100780c */ /* 0x000fda0003fa6270 */
[----:B------:R-:W-:Y:S05]  /*2340*/  @!P5 BRA `(.L_x_17407) ;  /* 0x000000000010d947 */ /* 0x000fea0003800000 */
[----:B------:R-:W-:-:S03]  /*2350*/  UMOV UR8, 0xffffffff ;  /* 0xffffffff00087882 */ /* 0x000fc60000000000 */
[----:B------:R-:W-:Y:S05]  /*2360*/  BRA.DIV UR8, `(.L_x_17408) ;  /* 0x0000001e08587947 */ /* 0x000fea000b800000 */
[----:B------:R0:W0:Y:S02]  /*2370*/  SHFL.IDX PT, R63, R65, R13, 0x1f ;  /* 0x00001f0d413f7589 */ /* 0x00002400000e0000 */
.L_x_17458:
[----:B0-----:R-:W-:-:S07]  /*2380*/  IMAD R16, R52, R63, R16 ;  /* 0x0000003f34107224 */ /* 0x001fce00078e0210 */
.L_x_17407:
[----:B------:R-:W-:-:S13]  /*2390*/  ISETP.GE.AND P5, PT, R17, 0xb, PT ;  /* 0x0000000b1100780c */ /* 0x000fda0003fa6270 */
[----:B------:R-:W-:Y:S05]  /*23a0*/  @!P5 BRA `(.L_x_17409) ;  /* 0x000000000010d947 */ /* 0x000fea0003800000 */
[----:B------:R-:W-:-:S03]  /*23b0*/  UMOV UR8, 0xffffffff ;  /* 0xffffffff00087882 */ /* 0x000fc60000000000 */
[----:B------:R-:W-:Y:S05]  /*23c0*/  BRA.DIV UR8, `(.L_x_17410) ;  /* 0x0000001e08647947 */ /* 0x000fea000b800000 */
[----:B------:R0:W0:Y:S02]  /*23d0*/  SHFL.IDX PT, R62, R65, R14, 0x1f ;  /* 0x00001f0e413e7589 */ /* 0x00002400000e0000 */
.L_x_17461:
[----:B0-----:R-:W-:-:S07]  /*23e0*/  IMAD R16, R53, R62, R16 ;  /* 0x0000003e35107224 */ /* 0x001fce00078e0210 */
.L_x_17409:
[----:B------:R-:W-:-:S13]  /*23f0*/  ISETP.GE.AND P5, PT, R17, 0xc, PT ;  /* 0x0000000c1100780c */ /* 0x000fda0003fa6270 */
[----:B------:R-:W-:Y:S05]  /*2400*/  @!P5 BRA `(.L_x_17411) ;  /* 0x000000000010d947 */ /* 0x000fea0003800000 */
[----:B------:R-:W-:-:S03]  /*2410*/  UMOV UR8, 0xffffffff ;  /* 0xffffffff00087882 */ /* 0x000fc60000000000 */
[----:B------:R-:W-:Y:S05]  /*2420*/  BRA.DIV UR8, `(.L_x_17412) ;  /* 0x0000001e08747947 */ /* 0x000fea000b800000 */
[----:B------:R0:W0:Y:S02]  /*2430*/  SHFL.IDX PT, R63, R65, R15, 0x1f ;  /* 0x00001f0f413f7589 */ /* 0x00002400000e0000 */
.L_x_17464:
[----:B0-----:R-:W-:-:S07]  /*2440*/  IMAD R16, R54, R63, R16 ;  /* 0x0000003f36107224 */ /* 0x001fce00078e0210 */
.L_x_17411:
[----:B------:R-:W-:-:S13]  /*2450*/  ISETP.GE.AND P5, PT, R17, 0xd, PT ;  /* 0x0000000d1100780c */ /* 0x000fda0003fa6270 */
[----:B------:R-:W-:Y:S05]  /*2460*/  @!P5 BRA `(.L_x_17413) ;  /* 0x000000000010d947 */ /* 0x000fea0003800000 */
[----:B------:R-:W-:-:S03]  /*2470*/  UMOV UR8, 0xffffffff ;  /* 0xffffffff00087882 */ /* 0x000fc60000000000 */
[----:B------:R-:W-:Y:S05]  /*2480*/  BRA.DIV UR8, `(.L_x_17414) ;  /* 0x0000001e08807947 */ /* 0x000fea000b800000 */
[----:B------:R0:W0:Y:S02]  /*2490*/  SHFL.IDX PT, R62, R65, R20, 0x1f ;  /* 0x00001f14413e7589 */ /* 0x00002400000e0000 */
.L_x_17467:
[----:B0-----:R-:W-:-:S07]  /*24a0*/  IMAD R16, R55, R62, R16 ;  /* 0x0000003e37107224 */ /* 0x001fce00078e0210 */
.L_x_17413:
[----:B------:R-:W-:-:S13]  /*24b0*/  ISETP.GE.AND P5, PT, R17, 0xe, PT ;  /* 0x0000000e1100780c */ /* 0x000fda0003fa6270 */
[----:B------:R-:W-:Y:S05]  /*24c0*/  @!P5 BRA `(.L_x_17415) ;  /* 0x000000000010d947 */ /* 0x000fea0003800000 */
[----:B------:R-:W-:-:S03]  /*24d0*/  UMOV UR8, 0xffffffff ;  /* 0xffffffff00087882 */ /* 0x000fc60000000000 */
[----:B------:R-:W-:Y:S05]  /*24e0*/  BRA.DIV UR8, `(.L_x_17416) ;  /* 0x0000001e08907947 */ /* 0x000fea000b800000 */
[----:B------:R0:W0:Y:S02]  /*24f0*/  SHFL.IDX PT, R63, R65, R21, 0x1f ;  /* 0x00001f15413f7589 */ /* 0x00002400000e0000 */
.L_x_17470:
[----:B0-----:R-:W-:-:S07]  /*2500*/  IMAD R16, R56, R63, R16 ;  /* 0x0000003f38107224 */ /* 0x001fce00078e0210 */
.L_x_17415:
[----:B------:R-:W-:-:S13]  /*2510*/  ISETP.GE.AND P5, PT, R17, 0xf, PT ;  /* 0x0000000f1100780c */ /* 0x000fda0003fa6270 */
[----:B------:R-:W-:Y:S05]  /*2520*/  @!P5 BRA `(.L_x_17417) ;  /* 0x000000000010d947 */ /* 0x000fea0003800000 */
[----:B------:R-:W-:-:S03]  /*2530*/  UMOV UR8, 0xffffffff ;  /* 0xffffffff00087882 */ /* 0x000fc60000000000 */
[----:B------:R-:W-:Y:S05]  /*2540*/  BRA.DIV UR8, `(.L_x_17418) ;  /* 0x0000001e089c7947 */ /* 0x000fea000b800000 */
[----:B------:R0:W0:Y:S02]  /*2550*/  SHFL.IDX PT, R62, R65, R22, 0x1f ;  /* 0x00001f16413e7589 */ /* 0x00002400000e0000 */
.L_x_17473:
[----:B0-----:R-:W-:-:S07]  /*2560*/  IMAD R16, R57, R62, R16 ;  /* 0x0000003e39107224 */ /* 0x001fce00078e0210 */
.L_x_17417:
[----:B------:R-:W-:-:S13]  /*2570*/  ISETP.GE.AND P5, PT, R17, 0x10, PT ;  /* 0x000000101100780c */ /* 0x000fda0003fa6270 */
[----:B------:R-:W-:Y:S05]  /*2580*/  @!P5 BRA `(.L_x_17419) ;  /* 0x000000040014d947 */ /* 0x000fea0003800000 */
[----:B------:R-:W-:-:S03]  /*2590*/  UMOV UR8, 0xffffffff ;  /* 0xffffffff00087882 */ /* 0x000fc60000000000 */
[----:B------:R-:W-:Y:S05]  /*25a0*/  BRA.DIV UR8, `(.L_x_17420) ;  /* 0x0000001e08ac7947 */ /* 0x000fea000b800000 */
[----:B0-2-4-:R0:W2:Y:S02]  /*25b0*/  SHFL.IDX PT, R65, R65, R40, 0x1f ;  /* 0x00001f2841417589 */ /* 0x0150a400000e0000 */
.L_x_17476:
[----:B--2---:R-:W-:Y:S01]  /*25c0*/  IMAD R16, R58, R65, R16 ;  /* 0x000000413a107224 */ /* 0x004fe200078e0210 */
[----:B------:R-:W-:Y:S06]  /*25d0*/  BRA `(.L_x_17419) ;  /* 0x0000000400007947 */ /* 0x000fec0003800000 */
.L_x_17388:
        /* <DEDUP_REMOVED lines=64> */
.L_x_17419:
        /* <DEDUP_REMOVED lines=16> */
.L_x_17387:
[----:B------:R-:W-:Y:S05]  /*2ae0*/  @!P6 BRA `(.L_x_17422) ;  /* 0xffffffe800b4e947 */ /* 0x000fea000383ffff */
[----:B------:R-:W-:Y:S05]  /*2af0*/  BSYNC.RECONVERGENT B0 ;  /* 0x0000000000007941 */ /* 0x000fea0003800200 */
.L_x_17370:
        /* <DEDUP_REMOVED lines=134> */
.L_x_17425:
[----:B------:R-:W-:Y:S05]  /*3360*/  BSYNC.RECONVERGENT B0 ;  /* 0x0000000000007941 */ /* 0x000fea0003800200 */
.L_x_17424:
        /* <DEDUP_REMOVED lines=14> */
.L_x_17428:
        /* <DEDUP_REMOVED lines=109> */
.L_x_17427:
[----:B------:R-:W-:Y:S05]  /*3b20*/  BSYNC.RECONVERGENT B0 ;  /* 0x0000000000007941 */ /* 0x000fea0003800200 */
.L_x_17426:
[----:B------:R-:W-:Y:S01]  /*3b30*/  IMAD.U32 R16, RZ, RZ, UR13 ;  /* 0x0000000dff107e24 */ /* 0x000fe2000f8e00ff */
[----:B------:R-:W-:-:S04]  /*3b40*/  UIADD3 UR5, UPT, UPT, UR13, UR5, URZ ;  /* 0x000000050d057290 */ /* 0x000fc8000fffe0ff */
[----:B------:R-:W-:-:S04]  /*3b50*/  SHF.L.U32 R16, R16, 0x1, RZ ;  /* 0x0000000110107819 */ /* 0x000fc800000006ff */
[----:B------:R-:W-:-:S13]  /*3b60*/  ISETP.LE.U32.AND P0, PT, R16, UR5, PT ;  /* 0x0000000510007c0c */ /* 0x000fda000bf03070 */
[----:B------:R-:W-:Y:S05]  /*3b70*/  @!P0 BRA `(.L_x_17429) ;  /* 0xffffffd000548947 */ /* 0x000fea000383ffff */
[----:B------:R-:W-:Y:S05]  /*3b80*/  EXIT ;  /* 0x000000000000794d */ /* 0x000fea0003800000 */
.L_x_17390:
[----:B------:R-:W-:Y:S01]  /*3b90*/  IMAD.MOV.U32 R63, RZ, RZ, 0x1f ;  /* 0x0000001fff3f7424 */ /* 0x000fe200078e00ff */
[----:B------:R-:W-:Y:S01]  /*3ba0*/  MOV R64, 0xffffffff ;  /* 0xffffffff00407802 */ /* 0x000fe20000000f00 */
[----:B------:R-:W-:-:S07]  /*3bb0*/  IMAD.MOV.U32 R62, RZ, RZ, R39 ;  /* 0x000000ffff3e7224 */ /* 0x000fce00078e0027 */
[----:B-1-3--:R-:W-:Y:S05]  /*3bc0*/  WARPSYNC.COLLECTIVE R64, `(.L_x_17430) ;  /* 0x0000000040087348 */ /* 0x00afea0003c00000 */
[----:B------:R0:W2:Y:S02]  /*3bd0*/  SHFL.IDX P5, R63, R65, R62, R63 ;  /* 0x0000003e413f7389 */ /* 0x0000a400000a003f */
[----:B0123--:R-:W-:Y:S05]  /*3be0*/  ENDCOLLECTIVE ;  /* 0x000000000000791b */ /* 0x00ffea0003800000 */
.L_x_17430:
[----:B------:R-:W-:Y:S01]  /*3bf0*/  IMAD.MOV.U32 R16, RZ, RZ, R63 ;  /* 0x000000ffff107224 */ /* 0x000fe200078e003f */
[----:B------:R-:W-:Y:S06]  /*3c00*/  BRA `(.L_x_17431) ;  /* 0xffffffe400047947 */ /* 0x000fec000383ffff */
.L_x_17392:
[----:B------:R-:W-:Y:S01]  /*3c10*/  HFMA2 R63, -RZ, RZ, 0, 1.847743988037109375e-06 ;  /* 0x0000001fff3f7431 */ /* 0x000fe200000001ff */
[----:B------:R-:W-:Y:S01]  /*3c20*/  BSSY B1, `(.L_x_17432) ;  /* 0x0000006000017945 */ /* 0x000fe20003800000 */
[----:B------:R-:W-:Y:S02]  /*3c30*/  IMAD.MOV.U32 R62, RZ, RZ, R5 ;  /* 0x000000ffff3e7224 */ /* 0x000fe400078e0005 */
[----:B------:R-:W-:-:S07]  /*3c40*/  IMAD.MOV.U32 R64, RZ, RZ, -0x1 ;  /* 0xffffffffff407424 */ /* 0x000fce00078e00ff */
[----:B01-3--:R-:W-:Y:S05]  /*3c50*/  WARPSYNC.COLLECTIVE R64, `(.L_x_17433) ;  /* 0x0000000040087348 */ /* 0x00bfea0003c00000 */
[----:B------:R2:W4:Y:S02]  /*3c60*/  SHFL.IDX P5, R63, R65, R62, R63 ;  /* 0x0000003e413f7389 */ /* 0x00052400000a003f */
[----:B01234-:R-:W-:Y:S05]  /*3c70*/  ENDCOLLECTIVE ;  /* 0x000000000000791b */ /* 0x01ffea0003800000 */
.L_x_17433:
[----:B------:R-:W-:Y:S05]  /*3c80*/  BSYNC B1 ;  /* 0x0000000000017941 */ /* 0x000fea0003800000 */
.L_x_17432:
[----:B------:R-:W-:Y:S05]  /*3c90*/  BRA `(.L_x_17434) ;  /* 0xffffffe000f87947 */ /* 0x000fea000383ffff */
.L_x_17394:
[----:B------:R-:W-:Y:S01]  /*3ca0*/  BSSY B1, `(.L_x_17435) ;  /* 0x0000007000017945 */ /* 0x000fe20003800000 */
[----:B------:R-:W-:Y:S01]  /*3cb0*/  IMAD.MOV.U32 R62, RZ, RZ, R6 ;  /* 0x000000ffff3e7224 */ /* 0x000fe200078e0006 */
[----:B------:R-:W-:Y:S01]  /*3cc0*/  MOV R63, 0x1f ;  /* 0x0000001f003f7802 */ /* 0x000fe20000000f00 */
[----:B------:R-:W-:-:S07]  /*3cd0*/  IMAD.MOV.U32 R64, RZ, RZ, -0x1 ;  /* 0xffffffffff407424 */ /* 0x000fce00078e00ff */
[----:B0123--:R-:W-:Y:S05]  /*3ce0*/  WARPSYNC.COLLECTIVE R64, `(.L_x_17436) ;  /* 0x0000000040087348 */ /* 0x00ffea0003c00000 */
[----:B------:R4:W0:Y:S02]  /*3cf0*/  SHFL.IDX P5, R63, R65, R62, R63 ;  /* 0x0000003e413f7389 */ /* 0x00082400000a003f */
[----:B01234-:R-:W-:Y:S05]  /*3d00*/  ENDCOLLECTIVE ;  /* 0x000000000000791b */ /* 0x01ffea0003800000 */
.L_x_17436:
[----:B------:R-:W-:Y:S05]  /*3d10*/  BSYNC B1 ;  /* 0x0000000000017941 */ /* 0x000fea0003800000 */
.L_x_17435:
[----:B------:R-:W-:Y:S01]  /*3d20*/  IMAD.MOV.U32 R62, RZ, RZ, R63 ;  /* 0x000000ffff3e7224 */ /* 0x000fe200078e003f */
[----:B------:R-:W-:Y:S06]  /*3d30*/  BRA `(.L_x_17437) ;  /* 0xffffffe000e87947 */ /* 0x000fec000383ffff */
.L_x_17396:
[----:B------:R-:W-:Y:S01]  /*3d40*/  BSSY B1, `(.L_x_17438) ;  /* 0x0000007000017945 */ /* 0x000fe20003800000 */
[----:B------:R-:W-:Y:S01]  /*3d50*/  MOV R62, R7 ;  /* 0x00000007003e7202 */ /* 0x000fe20000000f00 */
[----:B------:R-:W-:Y:S02]  /*3d60*/  IMAD.MOV.U32 R63, RZ, RZ, 0x1f ;  /* 0x0000001fff3f7424 */ /* 0x000fe400078e00ff */
[----:B------:R-:W-:-:S07]  /*3d70*/  IMAD.MOV.U32 R64, RZ, RZ, -0x1 ;  /* 0xffffffffff407424 */ /* 0x000fce00078e00ff */
[----:B01234-:R-:W-:Y:S05]  /*3d80*/  WARPSYNC.COLLECTIVE R64, `(.L_x_17439) ;  /* 0x0000000040087348 */ /* 0x01ffea0003c00000 */
[----:B------:R0:W0:Y:S02]  /*3d90*/  SHFL.IDX P5, R63, R65, R62, R63 ;  /* 0x0000003e413f7389 */ /* 0x00002400000a003f */
[----:B01234-:R-:W-:Y:S05]  /*3da0*/  ENDCOLLECTIVE ;  /* 0x000000000000791b */ /* 0x01ffea0003800000 */
.L_x_17439:
[----:B------:R-:W-:Y:S05]  /*3db0*/  BSYNC B1 ;  /* 0x0000000000017941 */ /* 0x000fea0003800000 */
.L_x_17438:
[----:B------:R-:W-:Y:S05]  /*3dc0*/  BRA `(.L_x_17440) ;  /* 0xffffffe000dc7947 */ /* 0x000fea000383ffff */
.L_x_17398:
[----:B------:R-:W-:Y:S01]  /*3dd0*/  BSSY B1, `(.L_x_17441) ;  /* 0x0000007000017945 */ /* 0x000fe20003800000 */
[----:B------:R-:W-:Y:S01]  /*3de0*/  MOV R62, R8 ;  /* 0x00000008003e7202 */ /* 0x000fe20000000f00 */
[----:B------:R-:W-:Y:S02]  /*3df0*/  IMAD.MOV.U32 R63, RZ, RZ, 0x1f ;  /* 0x0000001fff3f7424 */ /* 0x000fe400078e00ff */
[----:B------:R-:W-:-:S07]  /*3e00*/  IMAD.MOV.U32 R64, RZ, RZ, -0x1 ;  /* 0xffffffffff407424 */ /* 0x000fce00078e00ff */
[----:B01234-:R-:W-:Y:S05]  /*3e10*/  WARPSYNC.COLLECTIVE R64, `(.L_x_17442) ;  /* 0x0000000040087348 */ /* 0x01ffea0003c00000 */
[----:B------:R0:W0:Y:S02]  /*3e20*/  SHFL.IDX P5, R63, R65, R62, R63 ;  /* 0x0000003e413f7389 */ /* 0x00002400000a003f */
[----:B01234-:R-:W-:Y:S05]  /*3e30*/  ENDCOLLECTIVE ;  /* 0x000000000000791b */ /* 0x01ffea0003800000 */
.L_x_17442:
[----:B------:R-:W-:Y:S05]  /*3e40*/  BSYNC B1 ;  /* 0x0000000000017941 */ /* 0x000fea0003800000 */
.L_x_17441:
[----:B------:R-:W-:Y:S01]  /*3e50*/  MOV R62, R63 ;  /* 0x0000003f003e7202 */ /* 0x000fe20000000f00 */
[----:B------:R-:W-:Y:S06]  /*3e60*/  BRA `(.L_x_17443) ;  /* 0xffffffe000cc7947 */ /* 0x000fec000383ffff */
.L_x_17400:
[----:B------:R-:W-:Y:S01]  /*3e70*/  BSSY B1, `(.L_x_17444) ;  /* 0x0000007000017945 */ /* 0x000fe20003800000 */
[----:B------:R-:W-:Y:S01]  /*3e80*/  IMAD.MOV.U32 R62, RZ, RZ, R9 ;  /* 0x000000ffff3e7224 */ /* 0x000fe200078e0009 */
[----:B------:R-:W-:Y:S01]  /*3e90*/  MOV R64, 0xffffffff ;  /* 0xffffffff00407802 */ /* 0x000fe20000000f00 */
[----:B------:R-:W-:-:S07]  /*3ea0*/  IMAD.MOV.U32 R63, RZ, RZ, 0x1f ;  /* 0x0000001fff3f7424 */ /* 0x000fce00078e00ff */
[----:B01234-:R-:W-:Y:S05]  /*3eb0*/  WARPSYNC.COLLECTIVE R64, `(.L_x_17445) ;  /* 0x0000000040087348 */ /* 0x01ffea0003c00000 */
[----:B------:R0:W0:Y:S02]  /*3ec0*/  SHFL.IDX P5, R63, R65, R62, R63 ;  /* 0x0000003e413f7389 */ /* 0x00002400000a003f */
[----:B01234-:R-:W-:Y:S05]  /*3ed0*/  ENDCOLLECTIVE ;  /* 0x000000000000791b */ /* 0x01ffea0003800000 */
.L_x_17445:
[----:B------:R-:W-:Y:S05]  /*3ee0*/  BSYNC B1 ;  /* 0x0000000000017941 */ /* 0x000fea0003800000 */
.L_x_17444:
[----:B------:R-:W-:Y:S05]  /*3ef0*/  BRA `(.L_x_17446) ;  /* 0xffffffe000c07947 */ /* 0x000fea000383ffff */
.L_x_17402:
[----:B------:R-:W-:Y:S01]  /*3f00*/  BSSY B1, `(.L_x_17447) ;  /* 0x0000007000017945 */ /* 0x000fe20003800000 */
[----:B------:R-:W-:Y:S01]  /*3f10*/  IMAD.MOV.U32 R62, RZ, RZ, R10 ;  /* 0x000000ffff3e7224 */ /* 0x000fe200078e000a */
[----:B------:R-:W-:Y:S01]  /*3f20*/  MOV R64, 0xffffffff ;  /* 0xffffffff00407802 */ /* 0x000fe20000000f00 */
[----:B------:R-:W-:-:S07]  /*3f30*/  IMAD.MOV.U32 R63, RZ, RZ, 0x1f ;  /* 0x0000001fff3f7424 */ /* 0x000fce00078e00ff */
[----:B01234-:R-:W-:Y:S05]  /*3f40*/  WARPSYNC.COLLECTIVE R64, `(.L_x_17448) ;  /* 0x0000000040087348 */ /* 0x01ffea0003c00000 */
[----:B------:R0:W0:Y:S02]  /*3f50*/  SHFL.IDX P5, R63, R65, R62, R63 ;  /* 0x0000003e413f7389 */ /* 0x00002400000a003f */
[----:B01234-:R-:W-:Y:S05]  /*3f60*/  ENDCOLLECTIVE ;  /* 0x000000000000791b */ /* 0x01ffea0003800000 */
.L_x_17448:
[----:B------:R-:W-:Y:S05]  /*3f70*/  BSYNC B1 ;  /* 0x0000000000017941 */ /* 0x000fea0003800000 */
.L_x_17447:
[----:B------:R-:W-:Y:S01]  /*3f80*/  IMAD.MOV.U32 R62, RZ, RZ, R63 ;  /* 0x000000ffff3e7224 */ /* 0x000fe200078e003f */
[----:B------:R-:W-:Y:S06]  /*3f90*/  BRA `(.L_x_17449) ;  /* 0xffffffe000b07947 */ /* 0x000fec000383ffff */
.L_x_17404:
[----:B------:R-:W-:Y:S01]  /*3fa0*/  HFMA2 R63, -RZ, RZ, 0, 1.847743988037109375e-06 ;  /* 0x0000001fff3f7431 */ /* 0x000fe200000001ff */
[----:B------:R-:W-:Y:S01]  /*3fb0*/  BSSY B1, `(.L_x_17450) ;  /* 0x0000006000017945 */ /* 0x000fe20003800000 */
[----:B------:R-:W-:Y:S02]  /*3fc0*/  IMAD.MOV.U32 R62, RZ, RZ, R11 ;  /* 0x000000ffff3e7224 */ /* 0x000fe400078e000b */
[----:B------:R-:W-:-:S07]  /*3fd0*/  IMAD.MOV.U32 R64, RZ, RZ, -0x1 ;  /* 0xffffffffff407424 */ /* 0x000fce00078e00ff */
[----:B01234-:R-:W-:Y:S05]  /*3fe0*/  WARPSYNC.COLLECTIVE R64, `(.L_x_17451) ;  /* 0x0000000040087348 */ /* 0x01ffea0003c00000 */
[----:B------:R0:W0:Y:S02]  /*3ff0*/  SHFL.IDX P5, R63, R65, R62, R63 ;  /* 0x0000003e413f7389 */ /* 0x00002400000a003f */
[----:B01234-:R-:W-:Y:S05]  /*4000*/  ENDCOLLECTIVE ;  /* 0x000000000000791b */ /* 0x01ffea0003800000 */
.L_x_17451:
[----:B------:R-:W-:Y:S05]  /*4010*/  BSYNC B1 ;  /* 0x0000000000017941 */ /* 0x000fea0003800000 */
.L_x_17450:
[----:B------:R-:W-:Y:S05]  /*4020*/  BRA `(.L_x_17452) ;  /* 0xffffffe000a47947 */ /* 0x000fea000383ffff */
.L_x_17406:
[----:B------:R-:W-:Y:S01]  /*4030*/  BSSY B1, `(.L_x_17453) ;  /* 0x0000007000017945 */ /* 0x000fe20003800000 */
[----:B------:R-:W-:Y:S01]  /*4040*/  IMAD.MOV.U32 R62, RZ, RZ, R12 ;  /* 0x000000ffff3e7224 */ /* 0x000fe200078e000c */
[----:B------:R-:W-:Y:S01]  /*4050*/  MOV R63, 0x1f ;  /* 0x0000001f003f7802 */ /* 0x000fe20000000f00 */
[----:B------:R-:W-:-:S07]  /*4060*/  IMAD.MOV.U32 R64, RZ, RZ, -0x1 ;  /* 0xffffffffff407424 */ /* 0x000fce00078e00ff */
[----:B01234-:R-:W-:Y:S05]  /*4070*/  WARPSYNC.COLLECTIVE R64, `(.L_x_17454) ;  /* 0x0000000040087348 */ /* 0x01ffea0003c00000 */
[----:B------:R0:W0:Y:S02]  /*4080*/  SHFL.IDX P5, R63, R65, R62, R63 ;  /* 0x0000003e413f7389 */ /* 0x00002400000a003f */
[----:B01234-:R-:W-:Y:S05]  /*4090*/  ENDCOLLECTIVE ;  /* 0x000000000000791b */ /* 0x01ffea0003800000 */
.L_x_17454:
[----:B------:R-:W-:Y:S05]  /*40a0*/  BSYNC B1 ;  /* 0x0000000000017941 */ /* 0x000fea0003800000 */
.L_x_17453:
[----:B------:R-:W-:Y:S01]  /*40b0*/  IMAD.MOV.U32 R62, RZ, RZ, R63 ;  /* 0x000000ffff3e7224 */ /* 0x000fe200078e003f */
[----:B------:R-:W-:Y:S06]  /*40c0*/  BRA `(.L_x_17455) ;  /* 0xffffffe000947947 */ /* 0x000fec000383ffff */
.L_x_17408:
[----:B------:R-:W-:Y:S01]  /*40d0*/  BSSY B1, `(.L_x_17456) ;  /* 0x0000007000017945 */ /* 0x000fe20003800000 */
[----:B------:R-:W-:Y:S01]  /*40e0*/  MOV R62, R13 ;  /* 0x0000000d003e7202 */ /* 0x000fe20000000f00 */
[----:B------:R-:W-:Y:S02]  /*40f0*/  IMAD.MOV.U32 R63, RZ, RZ, 0x1f ;  /* 0x0000001fff3f7424 */ /* 0x000fe400078e00ff */
[----:B------:R-:W-:-:S07]  /*4100*/  IMAD.MOV.U32 R64, RZ, RZ, -0x1 ;  /* 0xffffffffff407424 */ /* 0x000fce00078e00ff */
[----:B01234-:R-:W-:Y:S05]  /*4110*/  WARPSYNC.COLLECTIVE R64, `(.L_x_17457) ;  /* 0x0000000040087348 */ /* 0x01ffea0003c00000 */
[----:B------:R0:W0:Y:S02]  /*4120*/  SHFL.IDX P5, R63, R65, R62, R63 ;  /* 0x0000003e413f7389 */ /* 0x00002400000a003f */
[----:B01234-:R-:W-:Y:S05]  /*4130*/  ENDCOLLECTIVE ;  /* 0x000000000000791b */ /* 0x01ffea0003800000 */
.L_x_17457:
[----:B------:R-:W-:Y:S05]  /*4140*/  BSYNC B1 ;  /* 0x0000000000017941 */ /* 0x000fea0003800000 */
.L_x_17456:
[----:B------:R-:W-:Y:S05]  /*4150*/  BRA `(.L_x_17458) ;  /* 0xffffffe000887947 */ /* 0x000fea000383ffff */
.L_x_17410:
[----:B------:R-:W-:Y:S01]  /*4160*/  BSSY B1, `(.L_x_17459) ;  /* 0x0000007000017945 */ /* 0x000fe20003800000 */
[----:B------:R-:W-:Y:S01]  /*4170*/  MOV R62, R14 ;  /* 0x0000000e003e7202 */ /* 0x000fe20000000f00 */
[----:B------:R-:W-:Y:S02]  /*4180*/  IMAD.MOV.U32 R63, RZ, RZ, 0x1f ;  /* 0x0000001fff3f7424 */ /* 0x000fe400078e00ff */
[----:B------:R-:W-:-:S07]  /*4190*/  IMAD.MOV.U32 R64, RZ, RZ, -0x1 ;  /* 0xffffffffff407424 */ /* 0x000fce00078e00ff */
[----:B01234-:R-:W-:Y:S05]  /*41a0*/  WARPSYNC.COLLECTIVE R64, `(.L_x_17460) ;  /* 0x0000000040087348 */ /* 0x01ffea0003c00000 */
[----:B------:R0:W0:Y:S02]  /*41b0*/  SHFL.IDX P5, R63, R65, R62, R63 ;  /* 0x0000003e413f7389 */ /* 0x00002400000a003f */
[----:B01234-:R-:W-:Y:S05]  /*41c0*/  ENDCOLLECTIVE ;  /* 0x000000000000791b */ /* 0x01ffea0003800000 */
.L_x_17460:
[----:B------:R-:W-:Y:S05]  /*41d0*/  BSYNC B1 ;  /* 0x0000000000017941 */ /* 0x000fea0003800000 */
.L_x_17459:
[----:B------:R-:W-:Y:S01]  /*41e0*/  MOV R62, R63 ;  /* 0x0000003f003e7202 */ /* 0x000fe20000000f00 */
[----:B------:R-:W-:Y:S06]  /*41f0*/  BRA `(.L_x_17461) ;  /* 0xffffffe000787947 */ /* 0x000fec000383ffff */
.L_x_17412:
[----:B------:R-:W-:Y:S01]  /*4200*/  BSSY B1, `(.L_x_17462) ;  /* 0x0000007000017945 */ /* 0x000fe20003800000 */
[----:B------:R-:W-:Y:S01]  /*4210*/  IMAD.MOV.U32 R62, RZ, RZ, R15 ;  /* 0x000000ffff3e7224 */ /* 0x000fe200078e000f */
[----:B------:R-:W-:Y:S01]  /*4220*/  MOV R64, 0xffffffff ;  /* 0xffffffff00407802 */ /* 0x000fe20000000f00 */
[----:B------:R-:W-:-:S07]  /*4230*/  IMAD.MOV.U32 R63, RZ, RZ, 0x1f ;  /* 0x0000001fff3f7424 */ /* 0x000fce00078e00ff */
[----:B01234-:R-:W-:Y:S05]  /*4240*/  WARPSYNC.COLLECTIVE R64, `(.L_x_17463) ;  /* 0x0000000040087348 */ /* 0x01ffea0003c00000 */
[----:B------:R0:W0:Y:S02]  /*4250*/  SHFL.IDX P5, R63, R65, R62, R63 ;  /* 0x0000003e413f7389 */ /* 0x00002400000a003f */
[----:B01234-:R-:W-:Y:S05]  /*4260*/  ENDCOLLECTIVE ;  /* 0x000000000000791b */ /* 0x01ffea0003800000 */
.L_x_17463:
[----:B------:R-:W-:Y:S05]  /*4270*/  BSYNC B1 ;  /* 0x0000000000017941 */ /* 0x000fea0003800000 */
.L_x_17462:
[----:B------:R-:W-:Y:S05]  /*4280*/  BRA `(.L_x_17464) ;  /* 0xffffffe0006c7947 */ /* 0x000fea000383ffff */
.L_x_17414:
[----:B------:R-:W-:Y:S01]  /*4290*/  BSSY B1, `(.L_x_17465) ;  /* 0x0000007000017945 */ /* 0x000fe20003800000 */
[----:B------:R-:W-:Y:S01]  /*42a0*/  IMAD.MOV.U32 R62, RZ, RZ, R20 ;  /* 0x000000ffff3e7224 */ /* 0x000fe200078e0014 */
[----:B------:R-:W-:Y:S01]  /*42b0*/  MOV R64, 0xffffffff ;  /* 0xffffffff00407802 */ /* 0x000fe20000000f00 */
[----:B------:R-:W-:-:S07]  /*42c0*/  IMAD.MOV.U32 R63, RZ, RZ, 0x1f ;  /* 0x0000001fff3f7424 */ /* 0x000fce00078e00ff */
[----:B01234-:R-:W-:Y:S05]  /*42d0*/  WARPSYNC.COLLECTIVE R64, `(.L_x_17466) ;  /* 0x0000000040087348 */ /* 0x01ffea0003c00000 */
[----:B------:R0:W0:Y:S02]  /*42e0*/  SHFL.IDX P5, R63, R65, R62, R63 ;  /* 0x0000003e413f7389 */ /* 0x00002400000a003f */
[----:B01234-:R-:W-:Y:S05]  /*42f0*/  ENDCOLLECTIVE ;  /* 0x000000000000791b */ /* 0x01ffea0003800000 */
.L_x_17466:
[----:B------:R-:W-:Y:S05]  /*4300*/  BSYNC B1 ;  /* 0x0000000000017941 */ /* 0x000fea0003800000 */
.L_x_17465:
[----:B------:R-:W-:Y:S01]  /*4310*/  IMAD.MOV.U32 R62, RZ, RZ, R63 ;  /* 0x000000ffff3e7224 */ /* 0x000fe200078e003f */
[----:B------:R-:W-:Y:S06]  /*4320*/  BRA `(.L_x_17467) ;  /* 0xffffffe0005c7947 */ /* 0x000fec000383ffff */
.L_x_17416:
[----:B------:R-:W-:Y:S01]  /*4330*/  HFMA2 R63, -RZ, RZ, 0, 1.847743988037109375e-06 ;  /* 0x0000001fff3f7431 */ /* 0x000fe200000001ff */
[----:B------:R-:W-:Y:S01]  /*4340*/  BSSY B1, `(.L_x_17468) ;  /* 0x0000006000017945 */ /* 0x000fe20003800000 */
[----:B------:R-:W-:Y:S02]  /*4350*/  IMAD.MOV.U32 R62, RZ, RZ, R21 ;  /* 0x000000ffff3e7224 */ /* 0x000fe400078e0015 */
[----:B------:R-:W-:-:S07]  /*4360*/  IMAD.MOV.U32 R64, RZ, RZ, -0x1 ;  /* 0xffffffffff407424 */ /* 0x000fce00078e00ff */
[----:B01234-:R-:W-:Y:S05]  /*4370*/  WARPSYNC.COLLECTIVE R64, `(.L_x_17469) ;  /* 0x0000000040087348 */ /* 0x01ffea0003c00000 */
[----:B------:R0:W0:Y:S02]  /*4380*/  SHFL.IDX P5, R63, R65, R62, R63 ;  /* 0x0000003e413f7389 */ /* 0x00002400000a003f */
[----:B01234-:R-:W-:Y:S05]  /*4390*/  ENDCOLLECTIVE ;  /* 0x000000000000791b */ /* 0x01ffea0003800000 */
.L_x_17469:
[----:B------:R-:W-:Y:S05]  /*43a0*/  BSYNC B1 ;  /* 0x0000000000017941 */ /* 0x000fea0003800000 */
.L_x_17468:
[----:B------:R-:W-:Y:S05]  /*43b0*/  BRA `(.L_x_17470) ;  /* 0xffffffe000507947 */ /* 0x000fea000383ffff */
.L_x_17418:
[----:B------:R-:W-:Y:S01]  /*43c0*/  BSSY B1, `(.L_x_17471) ;  /* 0x0000007000017945 */ /* 0x000fe20003800000 */
[----:B------:R-:W-:Y:S01]  /*43d0*/  IMAD.MOV.U32 R62, RZ, RZ, R22 ;  /* 0x000000ffff3e7224 */ /* 0x000fe200078e0016 */
[----:B------:R-:W-:Y:S01]  /*43e0*/  MOV R63, 0x1f ;  /* 0x0000001f003f7802 */ /* 0x000fe20000000f00 */
[----:B------:R-:W-:-:S07]  /*43f0*/  IMAD.MOV.U32 R64, RZ, RZ, -0x1 ;  /* 0xffffffffff407424 */ /* 0x000fce00078e00ff */
[----:B01234-:R-:W-:Y:S05]  /*4400*/  WARPSYNC.COLLECTIVE R64, `(.L_x_17472) ;  /* 0x0000000040087348 */ /* 0x01ffea0003c00000 */
[----:B------:R0:W0:Y:S02]  /*4410*/  SHFL.IDX P5, R63, R65, R62, R63 ;  /* 0x0000003e413f7389 */ /* 0x00002400000a003f */
[----:B01234-:R-:W-:Y:S05]  /*4420*/  ENDCOLLECTIVE ;  /* 0x000000000000791b */ /* 0x01ffea0003800000 */
.L_x_17472:
[----:B------:R-:W-:Y:S05]  /*4430*/  BSYNC B1 ;  /* 0x0000000000017941 */ /* 0x000fea0003800000 */
.L_x_17471:
[----:B------:R-:W-:Y:S01]  /*4440*/  IMAD.MOV.U32 R62, RZ, RZ, R63 ;  /* 0x000000ffff3e7224 */ /* 0x000fe200078e003f */
[----:B------:R-:W-:Y:S06]  /*4450*/  BRA `(.L_x_17473) ;  /* 0xffffffe000407947 */ /* 0x000fec000383ffff */
.L_x_17420:
[----:B------:R-:W-:Y:S01]  /*4460*/  BSSY B1, `(.L_x_17474) ;  /* 0x0000007000017945 */ /* 0x000fe20003800000 */
[----:B------:R-:W-:Y:S01]  /*4470*/  MOV R62, R40 ;  /* 0x00000028003e7202 */ /* 0x000fe20000000f00 */
[----:B------:R-:W-:Y:S02]  /*4480*/  IMAD.MOV.U32 R63, RZ, RZ, 0x1f ;  /* 0x0000001fff3f7424 */ /* 0x000fe400078e00ff */
[----:B------:R-:W-:-:S07]  /*4490*/  IMAD.MOV.U32 R64, RZ, RZ, -0x1 ;  /* 0xffffffffff407424 */ /* 0x000fce00078e00ff */
[----:B01234-:R-:W-:Y:S05]  /*44a0*/  WARPSYNC.COLLECTIVE R64, `(.L_x_17475) ;  /* 0x0000000040087348 */ /* 0x01ffea0003c00000 */
[----:B------:R0:W0:Y:S02]  /*44b0*/  SHFL.IDX P5, R63, R65, R62, R63 ;  /* 0x0000003e413f7389 */ /* 0x00002400000a003f */
[----:B01234-:R-:W-:Y:S05]  /*44c0*/  ENDCOLLECTIVE ;  /* 0x000000000000791b */ /* 0x01ffea0003800000 */
.L_x_17475:
[----:B------:R-:W-:Y:S05]  /*44d0*/  BSYNC B1 ;  /* 0x0000000000017941 */ /* 0x000fea0003800000 */
.L_x_17474:
[----:B------:R-:W-:Y:S01]  /*44e0*/  MOV R65, R63 ;  /* 0x0000003f00417202 */ /* 0x000fe20000000f00 */
[----:B------:R-:W-:Y:S06]  /*44f0*/  BRA `(.L_x_17476) ;  /* 0xffffffe000307947 */ /* 0x000fec000383ffff */
        .weak           $__internal_384_$__cuda_sm20_div_s16
        .type           $__internal_384_$__cuda_sm20_div_s16,@function
        .size           $__internal_384_$__cuda_sm20_div_s16,($__internal_385_$__cuda_sm20_div_u16 - $__internal_384_$__cuda_sm20_div_s16)
$__internal_384_$__cuda_sm20_div_s16:
        /* <DEDUP_REMOVED lines=25> */
[----:B------:R-:W-:Y:S05]  /*4690*/  RET.REL.NODEC R16 `(_Z9cuda_gemmIiLi128ELi2ELi1ELi512ELi32ELi32ELi64ELi0ELi0EEviiiPT_S1_S1_iii) ;  /* 0xffffffb810587950 */ /* 0x000fea0003c3ffff */
        .weak           $__internal_385_$__cuda_sm20_div_u16
        .type           $__internal_385_$__cuda_sm20_div_u16,@function
        .size           $__internal_385_$__cuda_sm20_div_u16,(.L_x_38888 - $__internal_385_$__cuda_sm20_div_u16)
$__internal_385_$__cuda_sm20_div_u16:
        /* <DEDUP_REMOVED lines=19> */
[----:B------:R-:W-:Y:S06]  /*47d0*/  RET.REL.NODEC R6 `(_Z9cuda_gemmIiLi128ELi2ELi1ELi512ELi32ELi32ELi64ELi0ELi0EEviiiPT_S1_S1_iii) ;  /* 0xffffffb806087950 */ /* 0x000fec0003c3ffff */
.L_x_17477:
        /* <DEDUP_REMOVED lines=10> */
.L_x_38888:


//--------------------- .text._Z9cuda_gemmIiLi128ELi2ELi1ELi512ELi16ELi16ELi64ELi1ELi1EEviiiPT_S1_S1_iii --------------------------
	.section	.text._Z9cuda_gemmIiLi128ELi2ELi1ELi512ELi16ELi16ELi64ELi1ELi1EEviiiPT_S1_S1_iii,"ax",@progbits
	.align	128
        .global         _Z9cuda_gemmIiLi128ELi2ELi1ELi512ELi16ELi16ELi64ELi1ELi1EEviiiPT_S1_S1_iii
        .type           _Z9cuda_gemmIiLi128ELi2ELi1ELi512ELi16ELi16ELi64ELi1ELi1EEviiiPT_S1_S1_iii,@function
        .size           _Z9cuda_gemmIiLi128ELi2ELi1ELi512ELi16ELi16ELi64ELi1ELi1EEviiiPT_S1_S1_iii,(.L_x_38889 - _Z9cuda_gemmIiLi128ELi2ELi1ELi512ELi16ELi16ELi64ELi1ELi1EEviiiPT_S1_S1_iii)
        .other          _Z9cuda_gemmIiLi128ELi2ELi1ELi512ELi16ELi16ELi64ELi1ELi1EEviiiPT_S1_S1_iii,@"STO_CUDA_ENTRY STV_DEFAULT"
_Z9cuda_gemmIiLi128ELi2ELi1ELi512ELi16ELi16ELi64ELi1ELi1EEviiiPT_S1_S1_iii:
.text._Z9cuda_gemmIiLi128ELi2ELi1ELi512ELi16ELi16ELi64ELi1ELi1EEviiiPT_S1_S1_iii:
[----:B------:R-:W-:Y:S01]  /*0000*/  LDC R1, c[0x0][0x37c] ;  /* 0x0000df00ff017b82 */ /* 0x000fe20000000800 */
[----:B------:R-:W0:Y:S01]  /*0010*/  S2R R29, SR_TID.X ;  /* 0x00000000001d7919 */ /* 0x000e220000002100 */
[----:B------:R-:W1:Y:S01]  /*0020*/  LDCU UR10, c[0x0][0x360] ;  /* 0x00006c00ff0a77ac */ /* 0x000e620008000800 */
[----:B------:R-:W-:Y:S01]  /*0030*/  MOV R7, 0x80 ;  /* 0x0000008000077802 */ /* 0x000fe20000000f00 */
[----:B-1----:R-:W-:Y:S02]  /*0040*/  ULOP3.LUT UR4, UR10, 0xff, URZ, 0xc0, !UPT ;  /* 0x000000ff0a047892 */ /* 0x002fe4000f8ec0ff */
[----:B0-----:R-:W-:-:S05]  /*0050*/  VIADD R0, R29, UR10 ;  /* 0x0000000a1d007c36 */ /* 0x001fca0008000000 */
[----:B------:R-:W-:-:S07]  /*0060*/  LOP3.LUT R0, R0, 0xff, RZ, 0xc, !PT ;  /* 0x000000ff00007812 */ /* 0x000fce00078e0cff */
[----:B------:R-:W-:Y:S05]  /*0070*/  CALL.REL.NOINC `($__internal_386_$__cuda_sm20_div_u16) ;  /* 0x0000001c00807944 */ /* 0x000fea0003c00000 */
        /* <DEDUP_REMOVED lines=14> */
.L_x_17480:
        /* <DEDUP_REMOVED lines=13> */
.L_x_17479:
[----:B0-----:R-:W-:Y:S05]  /*0230*/  BSYNC.RECONVERGENT B0 ;  /* 0x0000000000007941 */ /* 0x001fea0003800200 */
.L_x_17478:
[----:B------:R-:W-:Y:S04]  /*0240*/  BSSY.RECONVERGENT B0, `(.L_x_17481) ;  /* 0x000002c000007945 */ /* 0x000fe80003800200 */
[----:B------:R-:W-:Y:S05]  /*0250*/  @!P1 BRA `(.L_x_17482) ;  /* 0x0000000000a89947 */ /* 0x000fea0003800000 */
[----:B------:R-:W0:Y:S01]  /*0260*/  S2R R5, SR_CgaCtaId ;  /* 0x0000000000057919 */ /* 0x000e220000008800 */
[----:B-1----:R-:W1:Y:S01]  /*0270*/  LDC.64 R2, c[0x0][0x398] ;  /* 0x0000e600ff027b82 */ /* 0x002e620000000a00 */
[----:B------:R-:W-:-:S04]  /*0280*/  MOV R0, 0x400 ;  /* 0x0000040000007802 */ /* 0x000fc80000000f00 */
[----:B0-----:R-:W-:-:S07]  /*0290*/  LEA R14, R5, R0, 0x18 ;  /* 0x00000000050e7211 */ /* 0x001fce00078ec0ff */
.L_x_17483:
        /* <DEDUP_REMOVED lines=38> */
.L_x_17482:
[----:B------:R-:W-:Y:S05]  /*0500*/  BSYNC.RECONVERGENT B0 ;  /* 0x0000000000007941 */ /* 0x000fea0003800200 */
.L_x_17481:
        /* <DEDUP_REMOVED lines=76> */
.L_x_17489:
        /* <DEDUP_REMOVED lines=39> */
.L_x_17485:
[----:B------:R-:W-:Y:S05]  /*0c40*/  BSYNC.RECONVERGENT B0 ;  /* 0x0000000000007941 */ /* 0x000fea0003800200 */
.L_x_17484:
        /* <DEDUP_REMOVED lines=14> */
.L_x_17488:
        /* <DEDUP_REMOVED lines=34> */
.L_x_17487:
[----:B------:R-:W-:Y:S05]  /*0f50*/  BSYNC.RECONVERGENT B0 ;  /* 0x0000000000007941 */ /* 0x000fea0003800200 */
.L_x_17486:
        /* <DEDUP_REMOVED lines=242> */
        .weak           $__internal_386_$__cuda_sm20_div_u16
        .type           $__internal_386_$__cuda_sm20_div_u16,@function
        .size           $__internal_386_$__cuda_sm20_div_u16,(.L_x_38889 - $__internal_386_$__cuda_sm20_div_u16)
$__internal_386_$__cuda_sm20_div_u16:
        /* <DEDUP_REMOVED lines=18> */
[----:B------:R-:W-:Y:S06]  /*1fa0*/  RET.REL.NODEC R2 `(_Z9cuda_gemmIiLi128ELi2ELi1ELi512ELi16ELi16ELi64ELi1ELi1EEviiiPT_S1_S1_iii) ;  /* 0xffffffe002147950 */ /* 0x000fec0003c3ffff */
.L_x_17490:
        /* <DEDUP_REMOVED lines=13> */
.L_x_38889:


//--------------------- .text._Z9cuda_gemmIiLi128ELi2ELi1ELi512ELi16ELi16ELi64ELi1ELi0EEviiiPT_S1_S1_iii --------------------------
	.section	.text._Z9cuda_gemmIiLi128ELi2ELi1ELi512ELi16ELi16ELi64ELi1ELi0EEviiiPT_S1_S1_iii,"ax",@progbits
	.align	128
        .global         _Z9cuda_gemmIiLi128ELi2ELi1ELi512ELi16ELi16ELi64ELi1ELi0EEviiiPT_S1_S1_iii
        .type           _Z9cuda_gemmIiLi128ELi2ELi1ELi512ELi16ELi16ELi64ELi1ELi0EEviiiPT_S1_S1_iii,@function
        .size           _Z9cuda_gemmIiLi128ELi2ELi1ELi512ELi16ELi16ELi64ELi1ELi0EEviiiPT_S1_S1_iii,(.L_x_38890 - _Z9cuda_gemmIiLi128ELi2ELi1ELi512ELi16ELi16ELi64ELi1ELi0EEviiiPT_S1_S1_iii)
        .other          _Z9cuda_gemmIiLi128ELi2ELi1ELi512ELi16ELi16ELi64ELi1ELi0EEviiiPT_S1_S1_iii,@"STO_CUDA_ENTRY STV_DEFAULT"
_Z9cuda_gemmIiLi128ELi2ELi1ELi512ELi16ELi16ELi64ELi1ELi0EEviiiPT_S1_S1_iii:
.text._Z9cuda_gemmIiLi128ELi2ELi1ELi512ELi16ELi16ELi64ELi1ELi0EEviiiPT_S1_S1_iii:
        /* <DEDUP_REMOVED lines=60> */
.L_x_17493:
        /* <DEDUP_REMOVED lines=25> */
.L_x_17492:
[----:B------:R-:W-:Y:S05]  /*0550*/  BSYNC.RECONVERGENT B0 ;  /* 0x0000000000007941 */ /* 0x000fea0003800200 */
.L_x_17491:
[----:B0-----:R-:W-:Y:S01]  /*0560*/  IMAD.MOV.U32 R6, RZ, RZ, 0x80 ;  /* 0x00000080ff067424 */ /* 0x001fe200078e00ff */
[----:B------:R-:W-:-:S07]  /*0570*/  MOV R7, 0x590 ;  /* 0x0000059000077802 */ /* 0x000fce0000000f00 */
[----:B------:R-:W-:Y:S05]  /*0580*/  CALL.REL.NOINC `($__internal_387_$__cuda_sm20_div_s16) ;  /* 0x0000003400fc7944 */ /* 0x000fea0003c00000 */
[----:B------:R-:W-:Y:S01]  /*0590*/  PRMT R63, R0, 0x9910, RZ ;  /* 0x00009910003f7816 */ /* 0x000fe200000000ff */
[----:B------:R-:W-:Y:S01]  /*05a0*/  IMAD.MOV.U32 R6, RZ, RZ, 0x10 ;  /* 0x00000010ff067424 */ /* 0x000fe200078e00ff */
[----:B------:R-:W-:-:S07]  /*05b0*/  MOV R7, 0x5d0 ;  /* 0x000005d000077802 */ /* 0x000fce0000000f00 */
[----:B------:R-:W-:Y:S05]  /*05c0*/  CALL.REL.NOINC `($__internal_387_$__cuda_sm20_div_s16) ;  /* 0x0000003400ec7944 */ /* 0x000fea0003c00000 */
        /* <DEDUP_REMOVED lines=152> */
.L_x_17554:
        /* <DEDUP_REMOVED lines=41> */
.L_x_17495:
[----:B------:R-:W-:Y:S05]  /*11e0*/  BSYNC.RECONVERGENT B0 ;  /* 0x0000000000007941 */ /* 0x000fea0003800200 */
.L_x_17494:
        /* <DEDUP_REMOVED lines=16> */
.L_x_17498:
        /* <DEDUP_REMOVED lines=31> */
.L_x_17497:
[----:B------:R-:W-:Y:S05]  /*14e0*/  BSYNC.RECONVERGENT B0 ;  /* 0x0000000000007941 */ /* 0x000fea0003800200 */
.L_x_17496:
        /* <DEDUP_REMOVED lines=8> */
.L_x_17553:
        /* <DEDUP_REMOVED lines=25> */
.L_x_17501:
        /* <DEDUP_REMOVED lines=8> */
.L_x_17502:
        /* <DEDUP_REMOVED lines=8> */
.L_x_17503:
        /* <DEDUP_REMOVED lines=8> */
.L_x_17504:
        /* <DEDUP_REMOVED lines=8> */
.L_x_17505:
        /* <DEDUP_REMOVED lines=8> */
.L_x_17506:
        /* <DEDUP_REMOVED lines=8> */
.L_x_17507:
        /* <DEDUP_REMOVED lines=13> */
.L_x_17508:
        /* <DEDUP_REMOVED lines=13> */
.L_x_17509:
        /* <DEDUP_REMOVED lines=13> */
.L_x_17510:
        /* <DEDUP_REMOVED lines=13> */
.L_x_17511:
        /* <DEDUP_REMOVED lines=13> */
.L_x_17512:
        /* <DEDUP_REMOVED lines=13> */
.L_x_17513:
        /* <DEDUP_REMOVED lines=13> */
.L_x_17514:
        /* <DEDUP_REMOVED lines=13> */
.L_x_17515:
        /* <DEDUP_REMOVED lines=13> */
.L_x_17516:
        /* <DEDUP_REMOVED lines=15> */
.L_x_17552:
        /* <DEDUP_REMOVED lines=12> */
.L_x_17557:
[----:B01----:R-:W-:-:S07]  /*2300*/  IMAD R22, R42, R27, RZ ;  /* 0x0000001b2a167224 */ /* 0x003fce00078e02ff */
.L_x_17520:
[----:B------:R-:W-:-:S13]  /*2310*/  ISETP.GE.AND P5, PT, R24, 0x2, PT ;  /* 0x000000021800780c */ /* 0x000fda0003fa6270 */
[----:B------:R-:W-:Y:S05]  /*2320*/  @!P5 BRA `(.L_x_17522) ;  /* 0x000000000010d947 */ /* 0x000fea0003800000 */
[----:B------:R-:W-:-:S03]  /*2330*/  UMOV UR6, 0xffffffff ;  /* 0xffffffff00067882 */ /* 0x000fc60000000000 */
[----:B------:R-:W-:Y:S05]  /*2340*/  BRA.DIV UR6, `(.L_x_17523) ;  /* 0x0000001206507947 */ /* 0x000fea000b800000 */
[----:B------:R0:W0:Y:S02]  /*2350*/  SHFL.IDX PT, R26, R25, R28, 0x101f ;  /* 0x00101f1c191a7589 */ /* 0x00002400000e0000 */
.L_x_17560:
[----:B0--3--:R-:W-:-:S07]  /*2360*/  IMAD R22, R43, R26, R22 ;  /* 0x0000001a2b167224 */ /* 0x009fce00078e0216 */
.L_x_17522:
[----:B------:R-:W-:-:S13]  /*2370*/  ISETP.GE.AND P4, PT, R24, 0x3, PT ;  /* 0x000000031800780c */ /* 0x000fda0003f86270 */
[----:B------:R-:W-:Y:S05]  /*2380*/  @!P4 BRA `(.L_x_17524) ;  /* 0x000000000010c947 */ /* 0x000fea0003800000 */
[----:B------:R-:W-:-:S03]  /*2390*/  UMOV UR6, 0xffffffff ;  /* 0xffffffff00067882 */ /* 0x000fc60000000000 */
[----:B------:R-:W-:Y:S05]  /*23a0*/  BRA.DIV UR6, `(.L_x_17525) ;  /* 0x0000001206607947 */ /* 0x000fea000b800000 */
[----:B------:R0:W0:Y:S02]  /*23b0*/  SHFL.IDX PT, R27, R25, R15, 0x101f ;  /* 0x00101f0f191b7589 */ /* 0x00002400000e0000 */
.L_x_17563:
[----:B0-----:R-:W-:-:S07]  /*23c0*/  IMAD R22, R44, R27, R22 ;  /* 0x0000001b2c167224 */ /* 0x001fce00078e0216 */
.L_x_17524:
[----:B------:R-:W-:-:S13]  /*23d0*/  ISETP.GE.AND P3, PT, R24, 0x4, PT ;  /* 0x000000041800780c */ /* 0x000fda0003f66270 */
[----:B------:R-:W-:Y:S05]  /*23e0*/  @!P3 BRA `(.L_x_17526) ;  /* 0x000000000010b947 */ /* 0x000fea0003800000 */
[----:B------:R-:W-:-:S03]  /*23f0*/  UMOV UR6, 0xffffffff ;  /* 0xffffffff00067882 */ /* 0x000fc60000000000 */
[----:B------:R-:W-:Y:S05]  /*2400*/  BRA.DIV UR6, `(.L_x_17527) ;  /* 0x00000012066c7947 */ /* 0x000fea000b800000 */
[----:B------:R0:W0:Y:S02]  /*2410*/  SHFL.IDX PT, R26, R25, R14, 0x101f ;  /* 0x00101f0e191a7589 */ /* 0x00002400000e0000 */
.L_x_17566:
[----:B0-----:R-:W-:-:S07]  /*2420*/  IMAD R22, R45, R26, R22 ;  /* 0x0000001a2d167224 */ /* 0x001fce00078e0216 */
.L_x_17526:
[----:B------:R-:W-:-:S13]  /*2430*/  ISETP.GE.AND P2, PT, R24, 0x5, PT ;  /* 0x000000051800780c */ /* 0x000fda0003f46270 */
[----:B------:R-:W-:Y:S05]  /*2440*/  @!P2 BRA `(.L_x_17528) ;  /* 0x000000000010a947 */ /* 0x000fea0003800000 */
[----:B------:R-:W-:-:S03]  /*2450*/  UMOV UR6, 0xffffffff ;  /* 0xffffffff00067882 */ /* 0x000fc60000000000 */
[----:B------:R-:W-:Y:S05]  /*2460*/  BRA.DIV UR6, `(.L_x_17529) ;  /* 0x00000012067c7947 */ /* 0x000fea000b800000 */
[----:B------:R0:W0:Y:S02]  /*2470*/  SHFL.IDX PT, R27, R25, R13, 0x101f ;  /* 0x00101f0d191b7589 */ /* 0x00002400000e0000 */
.L_x_17569:
[----:B0-----:R-:W-:-:S07]  /*2480*/  IMAD R22, R46, R27, R22 ;  /* 0x0000001b2e167224 */ /* 0x001fce00078e0216 */
.L_x_17528:
[----:B------:R-:W-:-:S13]  /*2490*/  ISETP.GE.AND P1, PT, R24, 0x6, PT ;  /* 0x000000061800780c */ /* 0x000fda0003f26270 */
[----:B------:R-:W-:Y:S05]  /*24a0*/  @!P1 BRA `(.L_x_17530) ;  /* 0x0000000000109947 */ /* 0x000fea0003800000 */
[----:B------:R-:W-:-:S03]  /*24b0*/  UMOV UR6, 0xffffffff ;  /* 0xffffffff00067882 */ /* 0x000fc60000000000 */
[----:B------:R-:W-:Y:S05]  /*24c0*/  BRA.DIV UR6, `(.L_x_17531) ;  /* 0x0000001206887947 */ /* 0x000fea000b800000 */
[----:B------:R0:W0:Y:S02]  /*24d0*/  SHFL.IDX PT, R26, R25, R12, 0x101f ;  /* 0x00101f0c191a7589 */ /* 0x00002400000e0000 */
.L_x_17572:
[----:B0-----:R-:W-:-:S07]  /*24e0*/  IMAD R22, R47, R26, R22 ;  /* 0x0000001a2f167224 */ /* 0x001fce00078e0216 */
.L_x_17530:
[----:B------:R-:W-:-:S13]  /*24f0*/  ISETP.GE.AND P0, PT, R24, 0x7, PT ;  /* 0x000000071800780c */ /* 0x000fda0003f06270 */
[----:B------:R-:W-:Y:S05]  /*2500*/  @!P0 BRA `(.L_x_17532) ;  /* 0x0000000000108947 */ /* 0x000fea0003800000 */
[----:B------:R-:W-:-:S03]  /*2510*/  UMOV UR6, 0xffffffff ;  /* 0xffffffff00067882 */ /* 0x000fc60000000000 */
[----:B------:R-:W-:Y:S05]  /*2520*/  BRA.DIV UR6, `(.L_x_17533) ;  /* 0x0000001206987947 */ /* 0x000fea000b800000 */
[----:B------:R0:W0:Y:S02]  /*2530*/  SHFL.IDX PT, R27, R25, R11, 0x101f ;  /* 0x00101f0b191b7589 */ /* 0x00002400000e0000 */
.L_x_17575:
[----:B0-----:R-:W-:-:S07]  /*2540*/  IMAD R22, R48, R27, R22 ;  /* 0x0000001b30167224 */ /* 0x001fce00078e0216 */
.L_x_17532:
[----:B------:R-:W-:-:S13]  /*2550*/  ISETP.GE.AND P6, PT, R24, 0x8, PT ;  /* 0x000000081800780c */ /* 0x000fda0003fc6270 */
[----:B------:R-:W-:Y:S05]  /*2560*/  @!P6 BRA `(.L_x_17534) ;  /* 0x000000000010e947 */ /* 0x000fea0003800000 */
[----:B------:R-:W-:-:S03]  /*2570*/  UMOV UR6, 0xffffffff ;  /* 0xffffffff00067882 */ /* 0x000fc60000000000 */
[----:B------:R-:W-:Y:S05]  /*2580*/  BRA.DIV UR6, `(.L_x_17535) ;  /* 0x0000001206a47947 */ /* 0x000fea000b800000 */
[----:B------:R0:W0:Y:S02]  /*2590*/  SHFL.IDX PT, R26, R25, R10, 0x101f ;  /* 0x00101f0a191a7589 */ /* 0x00002400000e0000 */
.L_x_17578:
[----:B0-2---:R-:W-:-:S07]  /*25a0*/  IMAD R22, R49, R26, R22 ;  /* 0x0000001a31167224 */ /* 0x005fce00078e0216 */
.L_x_17534:
[----:B------:R-:W-:-:S13]  /*25b0*/  ISETP.GE.AND P6, PT, R24, 0x9, PT ;  /* 0x000000091800780c */ /* 0x000fda0003fc6270 */
[----:B------:R-:W-:Y:S05]  /*25c0*/  @!P6 BRA `(.L_x_17536) ;  /* 0x000000000010e947 */ /* 0x000fea0003800000 */
[----:B------:R-:W-:-:S03]  /*25d0*/  UMOV UR6, 0xffffffff ;  /* 0xffffffff00067882 */ /* 0x000fc60000000000 */
[----:B------:R-:W-:Y:S05]  /*25e0*/  BRA.DIV UR6, `(.L_x_17537) ;  /* 0x0000001206b47947 */ /* 0x000fea000b800000 */
[----:B------:R0:W0:Y:S02]  /*25f0*/  SHFL.IDX PT, R27, R25, R9, 0x101f ;  /* 0x00101f09191b7589 */ /* 0x00002400000e0000 */
.L_x_17581:
[----:B0---4-:R-:W-:-:S07]  /*2600*/  IMAD R22, R50, R27, R22 ;  /* 0x0000001b32167224 */ /* 0x011fce00078e0216 */
.L_x_17536:
[----:B------:R-:W-:-:S13]  /*2610*/  ISETP.GE.AND P6, PT, R24, 0xa, PT ;  /* 0x0000000a1800780c */ /* 0x000fda0003fc6270 */
[----:B------:R-:W-:Y:S05]  /*2620*/  @!P6 BRA `(.L_x_17538) ;  /* 0x000000000010e947 */ /* 0x000fea0003800000 */
[----:B------:R-:W-:-:S03]  /*2630*/  UMOV UR6, 0xffffffff ;  /* 0xffffffff00067882 */ /* 0x000fc60000000000 */
[----:B------:R-:W-:Y:S05]  /*2640*/  BRA.DIV UR6, `(.L_x_17539) ;  /* 0x0000001206c07947 */ /* 0x000fea000b800000 */
[----:B------:R0:W0:Y:S02]  /*2650*/  SHFL.IDX PT, R26, R25, R8, 0x101f ;  /* 0x00101f08191a7589 */ /* 0x00002400000e0000 */
.L_x_17584:
[----:B0-----:R-:W-:-:S07]  /*2660*/  IMAD R22, R51, R26, R22 ;  /* 0x0000001a33167224 */ /* 0x001fce00078e0216 */
.L_x_17538:
[----:B------:R-:W-:-:S13]  /*2670*/  ISETP.GE.AND P6, PT, R24, 0xb, PT ;  /* 0x0000000b1800780c */ /* 0x000fda0003fc6270 */
[----:B------:R-:W-:Y:S05]  /*2680*/  @!P6 BRA `(.L_x_17540) ;  /* 0x000000000010e947 */ /* 0x000fea0003800000 */
[----:B------:R-:W-:-:S03]  /*2690*/  UMOV UR6, 0xffffffff ;  /* 0xffffffff00067882 */ /* 0x000fc60000000000 */
[----:B------:R-:W-:Y:S05]  /*26a0*/  BRA.DIV UR6, `(.L_x_17541) ;  /* 0x0000001206d07947 */ /* 0x000fea000b800000 */
[----:B------:R0:W0:Y:S02]  /*26b0*/  SHFL.IDX PT, R27, R25, R7, 0x101f ;  /* 0x00101f07191b7589 */ /* 0x00002400000e0000 */
.L_x_17587:
[----:B0-----:R-:W-:-:S07]  /*26c0*/  IMAD R22, R52, R27, R22 ;  /* 0x0000001b34167224 */ /* 0x001fce00078e0216 */
.L_x_17540:
[----:B------:R-:W-:-:S13]  /*26d0*/  ISETP.GE.AND P6, PT, R24, 0xc, PT ;  /* 0x0000000c1800780c */ /* 0x000fda0003fc6270 */
[----:B------:R-:W-:Y:S05]  /*26e0*/  @!P6 BRA `(.L_x_17542) ;  /* 0x000000000010e947 */ /* 0x000fea0003800000 */
[----:B------:R-:W-:-:S03]  /*26f0*/  UMOV UR6, 0xffffffff ;  /* 0xffffffff00067882 */ /* 0x000fc60000000000 */
[----:B------:R-:W-:Y:S05]  /*2700*/  BRA.DIV UR6, `(.L_x_17543) ;  /* 0x0000001206dc7947 */ /* 0x000fea000b800000 */
[----:B------:R0:W0:Y:S02]  /*2710*/  SHFL.IDX PT, R26, R25, R6, 0x101f ;  /* 0x00101f06191a7589 */ /* 0x00002400000e0000 */
.L_x_17590:
[----:B0-----:R-:W-:-:S07]  /*2720*/  IMAD R22, R53, R26, R22 ;  /* 0x0000001a35167224 */ /* 0x001fce00078e0216 */
.L_x_17542:
[----:B------:R-:W-:-:S13]  /*2730*/  ISETP.GE.AND P6, PT, R24, 0xd, PT ;  /* 0x0000000d1800780c */ /* 0x000fda0003fc6270 */
[----:B------:R-:W-:Y:S05]  /*2740*/  @!P6 BRA `(.L_x_17544) ;  /* 0x000000000010e947 */ /* 0x000fea0003800000 */
[----:B------:R-:W-:-:S03]  /*2750*/  UMOV UR6, 0xffffffff ;  /* 0xffffffff00067882 */ /* 0x000fc60000000000 */
[----:B------:R-:W-:Y:S05]  /*2760*/  BRA.DIV UR6, `(.L_x_17545) ;  /* 0x0000001206ec7947 */ /* 0x000fea000b800000 */
[----:B------:R0:W0:Y:S02]  /*2770*/  SHFL.IDX PT, R27, R25, R5, 0x101f ;  /* 0x00101f05191b7589 */ /* 0x00002400000e0000 */
.L_x_17593:
[----:B0-----:R-:W-:-:S07]  /*2780*/  IMAD R22, R54, R27, R22 ;  /* 0x0000001b36167224 */ /* 0x001fce00078e0216 */
.L_x_17544:
[----:B------:R-:W-:-:S13]  /*2790*/  ISETP.GE.AND P6, PT, R24, 0xe, PT ;  /* 0x0000000e1800780c */ /* 0x000fda0003fc6270 */
[----:B------:R-:W-:Y:S05]  /*27a0*/  @!P6 BRA `(.L_x_17546) ;  /* 0x000000000010e947 */ /* 0x000fea0003800000 */
[----:B------:R-:W-:-:S03]  /*27b0*/  UMOV UR6, 0xffffffff ;  /* 0xffffffff00067882 */ /* 0x000fc60000000000 */
[----:B------:R-:W-:Y:S05]  /*27c0*/  BRA.DIV UR6, `(.L_x_17547) ;  /* 0x0000001206f87947 */ /* 0x000fea000b800000 */
[----:B------:R0:W0:Y:S02]  /*27d0*/  SHFL.IDX PT, R26, R25, R4, 0x101f ;  /* 0x00101f04191a7589 */ /* 0x00002400000e0000 */
.L_x_17596:
[----:B0-----:R-:W-:-:S07]  /*27e0*/  IMAD R22, R55, R26, R22 ;  /* 0x0000001a37167224 */ /* 0x001fce00078e0216 */
.L_x_17546:
[----:B------:R-:W-:-:S13]  /*27f0*/  ISETP.GE.AND P6, PT, R24, 0xf, PT ;  /* 0x0000000f1800780c */ /* 0x000fda0003fc6270 */
[----:B------:R-:W-:Y:S05]  /*2800*/  @!P6 BRA `(.L_x_17548) ;  /* 0x000000000010e947 */ /* 0x000fea0003800000 */
[----:B------:R-:W-:-:S03]  /*2810*/  UMOV UR6, 0xffffffff ;  /* 0xffffffff00067882 */ /* 0x000fc60000000000 */
[----:B------:R-:W-:Y:S05]  /*2820*/  BRA.DIV UR6, `(.L_x_17549) ;  /* 0x0000001606087947 */ /* 0x000fea000b800000 */
[----:B------:R0:W0:Y:S02]  /*2830*/  SHFL.IDX PT, R27, R25, R3, 0x101f ;  /* 0x00101f03191b7589 */ /* 0x00002400000e0000 */
.L_x_17599:
[----:B0-----:R-:W-:-:S07]  /*2840*/  IMAD R22, R56, R27, R22 ;  /* 0x0000001b38167224 */ /* 0x001fce00078e0216 */
.L_x_17548:
[----:B------:R-:W-:-:S13]  /*2850*/  ISETP.GE.AND P6, PT, R24, 0x10, PT ;  /* 0x000000101800780c */ /* 0x000fda0003fc6270 */
[----:B------:R-:W-:Y:S05]  /*2860*/  @!P6 BRA `(.L_x_17550) ;  /* 0x000000040004e947 */ /* 0x000fea0003800000 */
[----:B------:R-:W-:-:S03]  /*2870*/  UMOV UR6, 0xffffffff ;  /* 0xffffffff00067882 */ /* 0x000fc60000000000 */
[----:B------:R-:W-:Y:S05]  /*2880*/  BRA.DIV UR6, `(.L_x_17551) ;  /* 0x0000001606147947 */ /* 0x000fea000b800000 */
[----:B------:R0:W0:Y:S02]  /*2890*/  SHFL.IDX PT, R25, R25, R2, 0x101f ;  /* 0x00101f0219197589 */ /* 0x00002400000e0000 */
.L_x_17602:
[----:B0-----:R-:W-:Y:S01]  /*28a0*/  IMAD R22, R57, R25, R22 ;  /* 0x0000001939167224 */ /* 0x001fe200078e0216 */
[----:B------:R-:W-:Y:S06]  /*28b0*/  BRA `(.L_x_17550) ;  /* 0x0000000000f07947 */ /* 0x000fec0003800000 */
.L_x_17519:
        /* <DEDUP_REMOVED lines=60> */
.L_x_17550:
        /* <DEDUP_REMOVED lines=9> */
.L_x_17518:
[----:B------:R-:W-:Y:S05]  /*2d10*/  BSYNC B0 ;  /* 0x0000000000007941 */ /* 0x000fea0003800000 */
.L_x_17517:
[----:B------:R-:W-:Y:S01]  /*2d20*/  ISETP.NE.AND P6, PT, R68, RZ, PT ;  /* 0x000000ff4400720c */ /* 0x000fe20003fc5270 */
[----:B------:R-:W-:-:S12]  /*2d30*/  VIADD R17, R17, 0x1 ;  /* 0x0000000111117836 */ /* 0x000fd80000000000 */
[----:B------:R-:W-:Y:S05]  /*2d40*/  @!P6 BRA `(.L_x_17553) ;  /* 0xffffffe80008e947 */ /* 0x000fea000383ffff */
[----:B------:R-:W-:Y:S05]  /*2d50*/  BSYNC B1 ;  /* 0x0000000000017941 */ /* 0x000fea0003800000 */
.L_x_17500:
[----:B------:R0:W5:Y:S02]  /*2d60*/  LDL.128 R16, [R1] ;  /* 0x0000000001107983 */ /* 0x0001640000100c00 */
.L_x_17499:
        /* <DEDUP_REMOVED lines=105> */
.L_x_17521:
[----:B------:R-:W-:Y:S01]  /*3400*/  BSSY B2, `(.L_x_17555) ;  /* 0x0000007000027945 */ /* 0x000fe20003800000 */
[----:B------:R-:W-:Y:S01]  /*3410*/  MOV R27, R40 ;  /* 0x00000028001b7202 */ /* 0x000fe20000000f00 */
[----:B------:R-:W-:Y:S02]  /*3420*/  IMAD.MOV.U32 R70, RZ, RZ, 0x101f ;  /* 0x0000101fff467424 */ /* 0x000fe400078e00ff */
[----:B------:R-:W-:-:S07]  /*3430*/  IMAD.MOV.U32 R26, RZ, RZ, -0x1 ;  /* 0xffffffffff1a7424 */ /* 0x000fce00078e00ff */
[----:B-1234-:R-:W-:Y:S05]  /*3440*/  WARPSYNC.COLLECTIVE R26, `(.L_x_17556) ;  /* 0x000000001a087348 */ /* 0x01efea0003c00000 */
[----:B------:R0:W0:Y:S02]  /*3450*/  SHFL.IDX P6, R27, R25, R27, R70 ;  /* 0x0000001b191b7389 */ /* 0x00002400000c0046 */
[----:B01234-:R-:W-:Y:S05]  /*3460*/  ENDCOLLECTIVE ;  /* 0x000000000000791b */ /* 0x01ffea0003800000 */
.L_x_17556:
[----:B------:R-:W-:Y:S05]  /*3470*/  BSYNC B2 ;  /* 0x0000000000027941 */ /* 0x000fea0003800000 */
.L_x_17555:
[----:B------:R-:W-:Y:S05]  /*3480*/  BRA `(.L_x_17557) ;  /* 0xffffffec009c7947 */ /* 0x000fea000383ffff */
.L_x_17523:
[----:B------:R-:W-:Y:S01]  /*3490*/  HFMA2 R70, -RZ, RZ, 0, 0.000503063201904296875 ;  /* 0x0000101fff467431 */ /* 0x000fe200000001ff */
[----:B------:R-:W-:Y:S01]  /*34a0*/  BSSY B2, `(.L_x_17558) ;  /* 0x0000006000027945 */ /* 0x000fe20003800000 */
[----:B------:R-:W-:Y:S02]  /*34b0*/  IMAD.MOV.U32 R27, RZ, RZ, R28 ;  /* 0x000000ffff1b7224 */ /* 0x000fe400078e001c */
[----:B------:R-:W-:-:S07]  /*34c0*/  IMAD.MOV.U32 R26, RZ, RZ, -0x1 ;  /* 0xffffffffff1a7424 */ /* 0x000fce00078e00ff */
[----:B-1234-:R-:W-:Y:S05]  /*34d0*/  WARPSYNC.COLLECTIVE R26, `(.L_x_17559) ;  /* 0x000000001a087348 */ /* 0x01efea0003c00000 */
[----:B------:R0:W0:Y:S02]  /*34e0*/  SHFL.IDX P6, R27, R25, R27, R70 ;  /* 0x0000001b191b7389 */ /* 0x00002400000c0046 */
[----:B01234-:R-:W-:Y:S05]  /*34f0*/  ENDCOLLECTIVE ;  /* 0x000000000000791b */ /* 0x01ffea0003800000 */
.L_x_17559:
[----:B------:R-:W-:Y:S05]  /*3500*/  BSYNC B2 ;  /* 0x0000000000027941 */ /* 0x000fea0003800000 */
.L_x_17558:
[----:B------:R-:W-:Y:S01]  /*3510*/  IMAD.MOV.U32 R26, RZ, RZ, R27 ;  /* 0x000000ffff1a7224 */ /* 0x000fe200078e001b */
[----:B------:R-:W-:Y:S06]  /*3520*/  BRA `(.L_x_17560) ;  /* 0xffffffec008c7947 */ /* 0x000fec000383ffff */
.L_x_17525:
[----:B------:R-:W-:Y:S01]  /*3530*/  BSSY B2, `(.L_x_17561) ;  /* 0x0000007000027945 */ /* 0x000fe20003800000 */
[----:B------:R-:W-:Y:S01]  /*3540*/  IMAD.MOV.U32 R27, RZ, RZ, R15 ;  /* 0x000000ffff1b7224 */ /* 0x000fe200078e000f */
[----:B------:R-:W-:Y:S01]  /*3550*/  MOV R70, 0x101f ;  /* 0x0000101f00467802 */ /* 0x000fe20000000f00 */
[----:B------:R-:W-:-:S07]  /*3560*/  IMAD.MOV.U32 R26, RZ, RZ, -0x1 ;  /* 0xffffffffff1a7424 */ /* 0x000fce00078e00ff */
[----:B-1234-:R-:W-:Y:S05]  /*3570*/  WARPSYNC.COLLECTIVE R26, `(.L_x_17562) ;  /* 0x000000001a087348 */ /* 0x01efea0003c00000 */
[----:B------:R0:W0:Y:S02]  /*3580*/  SHFL.IDX P6, R27, R25, R27, R70 ;  /* 0x0000001b191b7389 */ /* 0x00002400000c0046 */
[----:B01234-:R-:W-:Y:S05]  /*3590*/  ENDCOLLECTIVE ;  /* 0x000000000000791b */ /* 0x01ffea0003800000 */
.L_x_17562:
[----:B------:R-:W-:Y:S05]  /*35a0*/  BSYNC B2 ;  /* 0x0000000000027941 */ /* 0x000fea0003800000 */
.L_x_17561:
[----:B------:R-:W-:Y:S05]  /*35b0*/  BRA `(.L_x_17563) ;  /* 0xffffffec00807947 */ /* 0x000fea000383ffff */
.L_x_17527:
[----:B------:R-:W-:Y:S01]  /*35c0*/  BSSY B2, `(.L_x_17564) ;  /* 0x0000007000027945 */ /* 0x000fe20003800000 */
[----:B------:R-:W-:Y:S01]  /*35d0*/  IMAD.MOV.U32 R27, RZ, RZ, R14 ;  /* 0x000000ffff1b7224 */ /* 0x000fe200078e000e */
[----:B------:R-:W-:Y:S01]  /*35e0*/  MOV R26, 0xffffffff ;  /* 0xffffffff001a7802 */ /* 0x000fe20000000f00 */
[----:B------:R-:W-:-:S07]  /*35f0*/  IMAD.MOV.U32 R70, RZ, RZ, 0x101f ;  /* 0x0000101fff467424 */ /* 0x000fce00078e00ff */
[----:B-1234-:R-:W-:Y:S05]  /*3600*/  WARPSYNC.COLLECTIVE R26, `(.L_x_17565) ;  /* 0x000000001a087348 */ /* 0x01efea0003c00000 */
[----:B------:R0:W0:Y:S02]  /*3610*/  SHFL.IDX P6, R27, R25, R27, R70 ;  /* 0x0000001b191b7389 */ /* 0x00002400000c0046 */
[----:B01234-:R-:W-:Y:S05]  /*3620*/  ENDCOLLECTIVE ;  /* 0x000000000000791b */ /* 0x01ffea0003800000 */
.L_x_17565:
[----:B------:R-:W-:Y:S05]  /*3630*/  BSYNC B2 ;  /* 0x0000000000027941 */ /* 0x000fea0003800000 */
.L_x_17564:
[----:B------:R-:W-:Y:S01]  /*3640*/  IMAD.MOV.U32 R26, RZ, RZ, R27 ;  /* 0x000000ffff1a7224 */ /* 0x000fe200078e001b */
[----:B------:R-:W-:Y:S06]  /*3650*/  BRA `(.L_x_17566) ;  /* 0xffffffec00707947 */ /* 0x000fec000383ffff */
.L_x_17529:
[----:B------:R-:W-:Y:S01]  /*3660*/  BSSY B2, `(.L_x_17567) ;  /* 0x0000007000027945 */ /* 0x000fe20003800000 */
[----:B------:R-:W-:Y:S01]  /*3670*/  IMAD.MOV.U32 R27, RZ, RZ, R13 ;  /* 0x000000ffff1b7224 */ /* 0x000fe200078e000d */
[----:B------:R-:W-:Y:S01]  /*3680*/  MOV R26, 0xffffffff ;  /* 0xffffffff001a7802 */ /* 0x000fe20000000f00 */
[----:B------:R-:W-:-:S07]  /*3690*/  IMAD.MOV.U32 R70, RZ, RZ, 0x101f ;  /* 0x0000101fff467424 */ /* 0x000fce00078e00ff */
[----:B-1234-:R-:W-:Y:S05]  /*36a0*/  WARPSYNC.COLLECTIVE R26, `(.L_x_17568) ;  /* 0x000000001a087348 */ /* 0x01efea0003c00000 */
[----:B------:R0:W0:Y:S02]  /*36b0*/  SHFL.IDX P6, R27, R25, R27, R70 ;  /* 0x0000001b191b7389 */ /* 0x00002400000c0046 */
[----:B01234-:R-:W-:Y:S05]  /*36c0*/  ENDCOLLECTIVE ;  /* 0x000000000000791b */ /* 0x01ffea0003800000 */
.L_x_17568:
[----:B------:R-:W-:Y:S05]  /*36d0*/  BSYNC B2 ;  /* 0x0000000000027941 */ /* 0x000fea0003800000 */
.L_x_17567:
[----:B------:R-:W-:Y:S05]  /*36e0*/  BRA `(.L_x_17569) ;  /* 0xffffffec00647947 */ /* 0x000fea000383ffff */
.L_x_17531:
[----:B------:R-:W-:Y:S01]  /*36f0*/  BSSY B2, `(.L_x_17570) ;  /* 0x0000007000027945 */ /* 0x000fe20003800000 */
[----:B------:R-:W-:Y:S02]  /*3700*/  IMAD.MOV.U32 R27, RZ, RZ, R12 ;  /* 0x000000ffff1b7224 */ /* 0x000fe400078e000c */
[----:B------:R-:W-:Y:S02]  /*3710*/  IMAD.MOV.U32 R70, RZ, RZ, 0x101f ;  /* 0x0000101fff467424 */ /* 0x000fe400078e00ff */
[----:B------:R-:W-:-:S07]  /*3720*/  IMAD.MOV.U32 R26, RZ, RZ, -0x1 ;  /* 0xffffffffff1a7424 */ /* 0x000fce00078e00ff */
[----:B-1234-:R-:W-:Y:S05]  /*3730*/  WARPSYNC.COLLECTIVE R26, `(.L_x_17571) ;  /* 0x000000001a087348 */ /* 0x01efea0003c00000 */
[----:B------:R0:W0:Y:S02]  /*3740*/  SHFL.IDX P6, R27, R25, R27, R70 ;  /* 0x0000001b191b7389 */ /* 0x00002400000c0046 */
[----:B01234-:R-:W-:Y:S05]  /*3750*/  ENDCOLLECTIVE ;  /* 0x000000000000791b */ /* 0x01ffea0003800000 */
.L_x_17571:
[----:B------:R-:W-:Y:S05]  /*3760*/  BSYNC B2 ;  /* 0x0000000000027941 */ /* 0x000fea0003800000 */
.L_x_17570:
[----:B------:R-:W-:Y:S01]  /*3770*/  MOV R26, R27 ;  /* 0x0000001b001a7202 */ /* 0x000fe20000000f00 */
[----:B------:R-:W-:Y:S06]  /*3780*/  BRA `(.L_x_17572) ;  /* 0xffffffec00547947 */ /* 0x000fec000383ffff */
.L_x_17533:
[----:B------:R-:W-:Y:S01]  /*3790*/  BSSY B2, `(.L_x_17573) ;  /* 0x0000007000027945 */ /* 0x000fe20003800000 */
[----:B------:R-:W-:Y:S02]  /*37a0*/  IMAD.MOV.U32 R27, RZ, RZ, R11 ;  /* 0x000000ffff1b7224 */ /* 0x000fe400078e000b */
[----:B------:R-:W-:Y:S02]  /*37b0*/  IMAD.MOV.U32 R70, RZ, RZ, 0x101f ;  /* 0x0000101fff467424 */ /* 0x000fe400078e00ff */
[----:B------:R-:W-:-:S07]  /*37c0*/  IMAD.MOV.U32 R26, RZ, RZ, -0x1 ;  /* 0xffffffffff1a7424 */ /* 0x000fce00078e00ff */
[----:B-1234-:R-:W-:Y:S05]  /*37d0*/  WARPSYNC.COLLECTIVE R26, `(.L_x_17574) ;  /* 0x000000001a087348 */ /* 0x01efea0003c00000 */
[----:B------:R0:W0:Y:S02]  /*37e0*/  SHFL.IDX P6, R27, R25, R27, R70 ;  /* 0x0000001b191b7389 */ /* 0x00002400000c0046 */
[----:B01234-:R-:W-:Y:S05]  /*37f0*/  ENDCOLLECTIVE ;  /* 0x000000000000791b */ /* 0x01ffea0003800000 */
.L_x_17574:
[----:B------:R-:W-:Y:S05]  /*3800*/  BSYNC B2 ;  /* 0x0000000000027941 */ /* 0x000fea0003800000 */
.L_x_17573:
[----:B------:R-:W-:Y:S05]  /*3810*/  BRA `(.L_x_17575) ;  /* 0xffffffec00487947 */ /* 0x000fea000383ffff */
.L_x_17535:
[----:B------:R-:W-:Y:S01]  /*3820*/  BSSY B2, `(.L_x_17576) ;  /* 0x0000007000027945 */ /* 0x000fe20003800000 */
[----:B------:R-:W-:Y:S01]  /*3830*/  MOV R27, R10 ;  /* 0x0000000a001b7202 */ /* 0x000fe20000000f00 */
[----:B------:R-:W-:Y:S02]  /*3840*/  IMAD.MOV.U32 R70, RZ, RZ, 0x101f ;  /* 0x0000101fff467424 */ /* 0x000fe400078e00ff */
[----:B------:R-:W-:-:S07]  /*3850*/  IMAD.MOV.U32 R26, RZ, RZ, -0x1 ;  /* 0xffffffffff1a7424 */ /* 0x000fce00078e00ff */
[----:B-1234-:R-:W-:Y:S05]  /*3860*/  WARPSYNC.COLLECTIVE R26, `(.L_x_17577) ;  /* 0x000000001a087348 */ /* 0x01efea0003c00000 */
[----:B------:R0:W0:Y:S02]  /*3870*/  SHFL.IDX P6, R27, R25, R27, R70 ;  /* 0x0000001b191b7389 */ /* 0x00002400000c0046 */
[----:B01234-:R-:W-:Y:S05]  /*3880*/  ENDCOLLECTIVE ;  /* 0x000000000000791b */ /* 0x01ffea0003800000 */
.L_x_17577:
[----:B------:R-:W-:Y:S05]  /*3890*/  BSYNC B2 ;  /* 0x0000000000027941 */ /* 0x000fea0003800000 */
.L_x_17576:
[----:B------:R-:W-:Y:S01]  /*38a0*/  IMAD.MOV.U32 R26, RZ, RZ, R27 ;  /* 0x000000ffff1a7224 */ /* 0x000fe200078e001b */
[----:B------:R-:W-:Y:S06]  /*38b0*/  BRA `(.L_x_17578) ;  /* 0xffffffec00387947 */ /* 0x000fec000383ffff */
.L_x_17537:
[----:B------:R-:W-:Y:S01]  /*38c0*/  BSSY B2, `(.L_x_17579) ;  /* 0x0000007000027945 */ /* 0x000fe20003800000 */
[----:B------:R-:W-:Y:S01]  /*38d0*/  MOV R27, R9 ;  /* 0x00000009001b7202 */ /* 0x000fe20000000f00 */
[----:B------:R-:W-:Y:S02]  /*38e0*/  IMAD.MOV.U32 R70, RZ, RZ, 0x101f ;  /* 0x0000101fff467424 */ /* 0x000fe400078e00ff */
[----:B------:R-:W-:-:S07]  /*38f0*/  IMAD.MOV.U32 R26, RZ, RZ, -0x1 ;  /* 0xffffffffff1a7424 */ /* 0x000fce00078e00ff */
[----:B-1234-:R-:W-:Y:S05]  /*3900*/  WARPSYNC.COLLECTIVE R26, `(.L_x_17580) ;  /* 0x000000001a087348 */ /* 0x01efea0003c00000 */
[----:B------:R0:W0:Y:S02]  /*3910*/  SHFL.IDX P6, R27, R25, R27, R70 ;  /* 0x0000001b191b7389 */ /* 0x00002400000c0046 */
[----:B01234-:R-:W-:Y:S05]  /*3920*/  ENDCOLLECTIVE ;  /* 0x000000000000791b */ /* 0x01ffea0003800000 */
.L_x_17580:
[----:B------:R-:W-:Y:S05]  /*3930*/  BSYNC B2 ;  /* 0x0000000000027941 */ /* 0x000fea0003800000 */
.L_x_17579:
[----:B------:R-:W-:Y:S05]  /*3940*/  BRA `(.L_x_17581) ;  /* 0xffffffec002c7947 */ /* 0x000fea000383ffff */
.L_x_17539:
[----:B------:R-:W-:Y:S01]  /*3950*/  HFMA2 R70, -RZ, RZ, 0, 0.000503063201904296875 ;  /* 0x0000101fff467431 */ /* 0x000fe200000001ff */
[----:B------:R-:W-:Y:S01]  /*3960*/  BSSY B2, `(.L_x_17582) ;  /* 0x0000006000027945 */ /* 0x000fe20003800000 */
[----:B------:R-:W-:Y:S02]  /*3970*/  IMAD.MOV.U32 R27, RZ, RZ, R8 ;  /* 0x000000ffff1b7224 */ /* 0x000fe400078e0008 */
[----:B------:R-:W-:-:S07]  /*3980*/  IMAD.MOV.U32 R26, RZ, RZ, -0x1 ;  /* 0xffffffffff1a7424 */ /* 0x000fce00078e00ff */
[----:B-1234-:R-:W-:Y:S05]  /*3990*/  WARPSYNC.COLLECTIVE R26, `(.L_x_17583) ;  /* 0x000000001a087348 */ /* 0x01efea0003c00000 */
[----:B------:R0:W0:Y:S02]  /*39a0*/  SHFL.IDX P6, R27, R25, R27, R70 ;  /* 0x0000001b191b7389 */ /* 0x00002400000c0046 */
[----:B01234-:R-:W-:Y:S05]  /*39b0*/  ENDCOLLECTIVE ;  /* 0x000000000000791b */ /* 0x01ffea0003800000 */
.L_x_17583:
[----:B------:R-:W-:Y:S05]  /*39c0*/  BSYNC B2 ;  /* 0x0000000000027941 */ /* 0x000fea0003800000 */
.L_x_17582:
[----:B------:R-:W-:Y:S01]  /*39d0*/  IMAD.MOV.U32 R26, RZ, RZ, R27 ;  /* 0x000000ffff1a7224 */ /* 0x000fe200078e001b */
[----:B------:R-:W-:Y:S06]  /*39e0*/  BRA `(.L_x_17584) ;  /* 0xffffffec001c7947 */ /* 0x000fec000383ffff */
.L_x_17541:
[----:B------:R-:W-:Y:S01]  /*39f0*/  BSSY B2, `(.L_x_17585) ;  /* 0x0000007000027945 */ /* 0x000fe20003800000 */
[----:B------:R-:W-:Y:S01]  /*3a00*/  IMAD.MOV.U32 R27, RZ, RZ, R7 ;  /* 0x000000ffff1b7224 */ /* 0x000fe200078e0007 */
[----:B------:R-:W-:Y:S01]  /*3a10*/  MOV R70, 0x101f ;  /* 0x0000101f00467802 */ /* 0x000fe20000000f00 */
[----:B------:R-:W-:-:S07]  /*3a20*/  IMAD.MOV.U32 R26, RZ, RZ, -0x1 ;  /* 0xffffffffff1a7424 */ /* 0x000fce00078e00ff */
[----:B-1234-:R-:W-:Y:S05]  /*3a30*/  WARPSYNC.COLLECTIVE R26, `(.L_x_17586) ;  /* 0x000000001a087348 */ /* 0x01efea0003c00000 */
[----:B------:R0:W0:Y:S02]  /*3a40*/  SHFL.IDX P6, R27, R25, R27, R70 ;  /* 0x0000001b191b7389 */ /* 0x00002400000c0046 */
[----:B01234-:R-:W-:Y:S05]  /*3a50*/  ENDCOLLECTIVE ;  /* 0x000000000000791b */ /* 0x01ffea0003800000 */
.L_x_17586:
[----:B------:R-:W-:Y:S05]  /*3a60*/  BSYNC B2 ;  /* 0x0000000000027941 */ /* 0x000fea0003800000 */
.L_x_17585:
[----:B------:R-:W-:Y:S05]  /*3a70*/  BRA `(.L_x_17587) ;  /* 0xffffffec00107947 */ /* 0x000fea000383ffff */
.L_x_17543:
[----:B------:R-:W-:Y:S01]  /*3a80*/  BSSY B2, `(.L_x_17588) ;  /* 0x0000007000027945 */ /* 0x000fe20003800000 */
[----:B------:R-:W-:Y:S01]  /*3a90*/  IMAD.MOV.U32 R27, RZ, RZ, R6 ;  /* 0x000000ffff1b7224 */ /* 0x000fe200078e0006 */
[----:B------:R-:W-:Y:S01]  /*3aa0*/  MOV R26, 0xffffffff ;  /* 0xffffffff001a7802 */ /* 0x000fe20000000f00 */
[----:B------:R-:W-:-:S07]  /*3ab0*/  IMAD.MOV.U32 R70, RZ, RZ, 0x101f ;  /* 0x0000101fff467424 */ /* 0x000fce00078e00ff */
[----:B-1234-:R-:W-:Y:S05]  /*3ac0*/  WARPSYNC.COLLECTIVE R26, `(.L_x_17589) ;  /* 0x000000001a087348 */ /* 0x01efea0003c00000 */
[----:B------:R0:W0:Y:S02]  /*3ad0*/  SHFL.IDX P6, R27, R25, R27, R70 ;  /* 0x0000001b191b7389 */ /* 0x00002400000c0046 */
[----:B01234-:R-:W-:Y:S05]  /*3ae0*/  ENDCOLLECTIVE ;  /* 0x000000000000791b */ /* 0x01ffea0003800000 */
.L_x_17589:
[----:B------:R-:W-:Y:S05]  /*3af0*/  BSYNC B2 ;  /* 0x0000000000027941 */ /* 0x000fea0003800000 */
.L_x_17588:
[----:B------:R-:W-:Y:S01]  /*3b00*/  IMAD.MOV.U32 R26, RZ, RZ, R27 ;  /* 0x000000ffff1a7224 */ /* 0x000fe200078e001b */
[----:B------:R-:W-:Y:S06]  /*3b10*/  BRA `(.L_x_17590) ;  /* 0xffffffec00007947 */ /* 0x000fec000383ffff */
.L_x_17545:
[----:B------:R-:W-:Y:S01]  /*3b20*/  BSSY B2, `(.L_x_17591) ;  /* 0x0000007000027945 */ /* 0x000fe20003800000 */
[----:B------:R-:W-:Y:S01]  /*3b30*/  IMAD.MOV.U32 R27, RZ, RZ, R5 ;  /* 0x000000ffff1b7224 */ /* 0x000fe200078e0005 */
[----:B------:R-:W-:Y:S01]  /*3b40*/  MOV R26, 0xffffffff ;  /* 0xffffffff001a7802 */ /* 0x000fe20000000f00 */
[----:B------:R-:W-:-:S07]  /*3b50*/  IMAD.MOV.U32 R70, RZ, RZ, 0x101f ;  /* 0x0000101fff467424 */ /* 0x000fce00078e00ff */
[----:B-1234-:R-:W-:Y:S05]  /*3b60*/  WARPSYNC.COLLECTIVE R26, `(.L_x_17592) ;  /* 0x000000001a087348 */ /* 0x01efea0003c00000 */
[----:B------:R0:W0:Y:S02]  /*3b70*/  SHFL.IDX P6, R27, R25, R27, R70 ;  /* 0x0000001b191b7389 */ /* 0x00002400000c0046 */
[----:B01234-:R-:W-:Y:S05]  /*3b80*/  ENDCOLLECTIVE ;  /* 0x000000000000791b */ /* 0x01ffea0003800000 */
.L_x_17592:
[----:B------:R-:W-:Y:S05]  /*3b90*/  BSYNC B2 ;  /* 0x0000000000027941 */ /* 0x000fea0003800000 */
.L_x_17591:
[----:B------:R-:W-:Y:S05]  /*3ba0*/  BRA `(.L_x_17593) ;  /* 0xffffffe800f47947 */ /* 0x000fea000383ffff */
.L_x_17547:
[----:B------:R-:W-:Y:S01]  /*3bb0*/  BSSY B2, `(.L_x_17594) ;  /* 0x0000007000027945 */ /* 0x000fe20003800000 */
[----:B------:R-:W-:Y:S02]  /*3bc0*/  IMAD.MOV.U32 R27, RZ, RZ, R4 ;  /* 0x000000ffff1b7224 */ /* 0x000fe400078e0004 */
[----:B------:R-:W-:Y:S02]  /*3bd0*/  IMAD.MOV.U32 R70, RZ, RZ, 0x101f ;  /* 0x0000101fff467424 */ /* 0x000fe400078e00ff */
[----:B------:R-:W-:-:S07]  /*3be0*/  IMAD.MOV.U32 R26, RZ, RZ, -0x1 ;  /* 0xffffffffff1a7424 */ /* 0x000fce00078e00ff */
[----:B-1234-:R-:W-:Y:S05]  /*3bf0*/  WARPSYNC.COLLECTIVE R26, `(.L_x_17595) ;  /* 0x000000001a087348 */ /* 0x01efea0003c00000 */
[----:B------:R0:W0:Y:S02]  /*3c00*/  SHFL.IDX P6, R27, R25, R27, R70 ;  /* 0x0000001b191b7389 */ /* 0x00002400000c0046 */
[----:B01234-:R-:W-:Y:S05]  /*3c10*/  ENDCOLLECTIVE ;  /* 0x000000000000791b */ /* 0x01ffea0003800000 */
.L_x_17595:
[----:B------:R-:W-:Y:S05]  /*3c20*/  BSYNC B2 ;  /* 0x0000000000027941 */ /* 0x000fea0003800000 */
.L_x_17594:
[----:B------:R-:W-:Y:S01]  /*3c30*/  MOV R26, R27 ;  /* 0x0000001b001a7202 */ /* 0x000fe20000000f00 */
[----:B------:R-:W-:Y:S06]  /*3c40*/  BRA `(.L_x_17596) ;  /* 0xffffffe800e47947 */ /* 0x000fec000383ffff */
.L_x_17549:
[----:B------:R-:W-:Y:S01]  /*3c50*/  BSSY B2, `(.L_x_17597) ;  /* 0x0000007000027945 */ /* 0x000fe20003800000 */
[----:B------:R-:W-:Y:S02]  /*3c60*/  IMAD.MOV.U32 R27, RZ, RZ, R3 ;  /* 0x000000ffff1b7224 */ /* 0x000fe400078e0003 */
[----:B------:R-:W-:Y:S02]  /*3c70*/  IMAD.MOV.U32 R70, RZ, RZ, 0x101f ;  /* 0x0000101fff467424 */ /* 0x000fe400078e00ff */
[----:B------:R-:W-:-:S07]  /*3c80*/  IMAD.MOV.U32 R26, RZ, RZ, -0x1 ;  /* 0xffffffffff1a7424 */ /* 0x000fce00078e00ff */
[----:B-1234-:R-:W-:Y:S05]  /*3c90*/  WARPSYNC.COLLECTIVE R26, `(.L_x_17598) ;  /* 0x000000001a087348 */ /* 0x01efea0003c00000 */
[----:B------:R0:W0:Y:S02]  /*3ca0*/  SHFL.IDX P6, R27, R25, R27, R70 ;  /* 0x0000001b191b7389 */ /* 0x00002400000c0046 */
[----:B01234-:R-:W-:Y:S05]  /*3cb0*/  ENDCOLLECTIVE ;  /* 0x000000000000791b */ /* 0x01ffea0003800000 */
.L_x_17598:
[----:B------:R-:W-:Y:S05]  /*3cc0*/  BSYNC B2 ;  /* 0x0000000000027941 */ /* 0x000fea0003800000 */
.L_x_17597:
[----:B------:R-:W-:Y:S05]  /*3cd0*/  BRA `(.L_x_17599) ;  /* 0xffffffe800d87947 */ /* 0x000fea000383ffff */
.L_x_17551:
[----:B------:R-:W-:Y:S01]  /*3ce0*/  BSSY B2, `(.L_x_17600) ;  /* 0x0000007000027945 */ /* 0x000fe20003800000 */
[----:B------:R-:W-:Y:S01]  /*3cf0*/  MOV R27, R2 ;  /* 0x00000002001b7202 */ /* 0x000fe20000000f00 */
[----:B------:R-:W-:Y:S02]  /*3d00*/  IMAD.MOV.U32 R70, RZ, RZ, 0x101f ;  /* 0x0000101fff467424 */ /* 0x000fe400078e00ff */
[----:B------:R-:W-:-:S07]  /*3d10*/  IMAD.MOV.U32 R26, RZ, RZ, -0x1 ;  /* 0xffffffffff1a7424 */ /* 0x000fce00078e00ff */
[----:B-1234-:R-:W-:Y:S05]  /*3d20*/  WARPSYNC.COLLECTIVE R26, `(.L_x_17601) ;  /* 0x000000001a087348 */ /* 0x01efea0003c00000 */
[----:B------:R0:W0:Y:S02]  /*3d30*/  SHFL.IDX P6, R27, R25, R27, R70 ;  /* 0x0000001b191b7389 */ /* 0x00002400000c0046 */
[----:B01234-:R-:W-:Y:S05]  /*3d40*/  ENDCOLLECTIVE ;  /* 0x000000000000791b */ /* 0x01ffea0003800000 */
.L_x_17601:
[----:B------:R-:W-:Y:S05]  /*3d50*/  BSYNC B2 ;  /* 0x0000000000027941 */ /* 0x000fea0003800000 */
.L_x_17600:
[----:B------:R-:W-:Y:S01]  /*3d60*/  IMAD.MOV.U32 R25, RZ, RZ, R27 ;  /* 0x000000ffff197224 */ /* 0x000fe200078e001b */
[----:B------:R-:W-:Y:S06]  /*3d70*/  BRA `(.L_x_17602) ;  /* 0xffffffe800c87947 */ /* 0x000fec000383ffff */
        .weak           $__internal_387_$__cuda_sm20_div_s16
        .type           $__internal_387_$__cuda_sm20_div_s16,@function
        .size           $__internal_387_$__cuda_sm20_div_s16,(.L_x_38890 - $__internal_387_$__cuda_sm20_div_s16)
$__internal_387_$__cuda_sm20_div_s16:
        /* <DEDUP_REMOVED lines=24> */
[----:B------:R-:W-:Y:S05]  /*3f00*/  RET.REL.NODEC R2 `(_Z9cuda_gemmIiLi128ELi2ELi1ELi512ELi16ELi16ELi64ELi1ELi0EEviiiPT_S1_S1_iii) ;  /* 0xffffffc0023c7950 */ /* 0x000fea0003c3ffff */
.L_x_17603:
        /* <DEDUP_REMOVED lines=15> */
.L_x_38890:


//--------------------- .text._Z9cuda_gemmIiLi128ELi2ELi1ELi512ELi16ELi16ELi64ELi0ELi1EEviiiPT_S1_S1_iii --------------------------
	.section	.text._Z9cuda_gemmIiLi128ELi2ELi1ELi512ELi16ELi16ELi64ELi0ELi1EEviiiPT_S1_S1_iii,"ax",@progbits
	.align	128
        .global         _Z9cuda_gemmIiLi128ELi2ELi1ELi512ELi16ELi16ELi64ELi0ELi1EEviiiPT_S1_S1_iii
        .type           _Z9cuda_gemmIiLi128ELi2ELi1ELi512ELi16ELi16ELi64ELi0ELi1EEviiiPT_S1_S1_iii,@function
        .size           _Z9cuda_gemmIiLi128ELi2ELi1ELi512ELi16ELi16ELi64ELi0ELi1EEviiiPT_S1_S1_iii,(.L_x_38891 - _Z9cuda_gemmIiLi128ELi2ELi1ELi512ELi16ELi16ELi64ELi0ELi1EEviiiPT_S1_S1_iii)
        .other          _Z9cuda_gemmIiLi128ELi2ELi1ELi512ELi16ELi16ELi64ELi0ELi1EEviiiPT_S1_S1_iii,@"STO_CUDA_ENTRY STV_DEFAULT"
_Z9cuda_gemmIiLi128ELi2ELi1ELi512ELi16ELi16ELi64ELi0ELi1EEviiiPT_S1_S1_iii:
.text._Z9cuda_gemmIiLi128ELi2ELi1ELi512ELi16ELi16ELi64ELi0ELi1EEviiiPT_S1_S1_iii:
[----:B------:R-:W-:Y:S01]  /*0000*/  LDC R1, c[0x0][0x37c] ;  /* 0x0000df00ff017b82 */ /* 0x000fe20000000800 */
[----:B------:R-:W0:Y:S01]  /*0010*/  S2R R8, SR_TID.X ;  /* 0x0000000000087919 */ /* 0x000e220000002100 */
[----:B------:R-:W1:Y:S01]  /*0020*/  LDCU UR11, c[0x0][0x360] ;  /* 0x00006c00ff0b77ac */ /* 0x000e620008000800 */
[----:B------:R-:W-:Y:S01]  /*0030*/  MOV R7, 0x80 ;  /* 0x0000008000077802 */ /* 0x000fe20000000f00 */
[----:B-1----:R-:W-:Y:S02]  /*0040*/  ULOP3.LUT UR4, UR11, 0xff, URZ, 0xc0, !UPT ;  /* 0x000000ff0b047892 */ /* 0x002fe4000f8ec0ff */
[----:B0-----:R-:W-:-:S05]  /*0050*/  VIADD R0, R8, UR11 ;  /* 0x0000000b08007c36 */ /* 0x001fca0008000000 */
[----:B------:R-:W-:-:S07]  /*0060*/  LOP3.LUT R0, R0, 0xff, RZ, 0xc, !PT ;  /* 0x000000ff00007812 */ /* 0x000fce00078e0cff */
[----:B------:R-:W-:Y:S05]  /*0070*/  CALL.REL.NOINC `($__internal_388_$__cuda_sm20_div_u16) ;  /* 0x0000001c00187944 */ /* 0x000fea0003c00000 */
        /* <DEDUP_REMOVED lines=14> */
.L_x_17606:
        /* <DEDUP_REMOVED lines=13> */
.L_x_17605:
[----:B0-----:R-:W-:Y:S05]  /*0230*/  BSYNC.RECONVERGENT B0 ;  /* 0x0000000000007941 */ /* 0x001fea0003800200 */
.L_x_17604:
[----:B------:R-:W-:Y:S04]  /*0240*/  BSSY.RECONVERGENT B0, `(.L_x_17607) ;  /* 0x000002c000007945 */ /* 0x000fe80003800200 */
[----:B------:R-:W-:Y:S05]  /*0250*/  @!P1 BRA `(.L_x_17608) ;  /* 0x0000000000a89947 */ /* 0x000fea0003800000 */
[----:B------:R-:W0:Y:S01]  /*0260*/  S2R R5, SR_CgaCtaId ;  /* 0x0000000000057919 */ /* 0x000e220000008800 */
[----:B-1----:R-:W1:Y:S01]  /*0270*/  LDC.64 R2, c[0x0][0x398] ;  /* 0x0000e600ff027b82 */ /* 0x002e620000000a00 */
[----:B------:R-:W-:-:S04]  /*0280*/  MOV R0, 0x400 ;  /* 0x0000040000007802 */ /* 0x000fc80000000f00 */
[----:B0-----:R-:W-:-:S07]  /*0290*/  LEA R16, R5, R0, 0x18 ;  /* 0x0000000005107211 */ /* 0x001fce00078ec0ff */
.L_x_17609:
        /* <DEDUP_REMOVED lines=38> */
.L_x_17608:
[----:B------:R-:W-:Y:S05]  /*0500*/  BSYNC.RECONVERGENT B0 ;  /* 0x0000000000007941 */ /* 0x000fea0003800200 */
.L_x_17607:
        /* <DEDUP_REMOVED lines=94> */
.L_x_17615:
        /* <DEDUP_REMOVED lines=34> */
.L_x_17611:
[----:B0-----:R-:W-:Y:S05]  /*0d10*/  BSYNC.RECONVERGENT B0 ;  /* 0x0000000000007941 */ /* 0x001fea0003800200 */
.L_x_17610:
        /* <DEDUP_REMOVED lines=17> */
.L_x_17614:
        /* <DEDUP_REMOVED lines=34> */
.L_x_17613:
[----:B------:R-:W-:Y:S05]  /*1050*/  BSYNC.RECONVERGENT B0 ;  /* 0x0000000000007941 */ /* 0x000fea0003800200 */
.L_x_17612:
        /* <DEDUP_REMOVED lines=200> */
        .weak           $__internal_388_$__cuda_sm20_div_u16
        .type           $__internal_388_$__cuda_sm20_div_u16,@function
        .size           $__internal_388_$__cuda_sm20_div_u16,(.L_x_38891 - $__internal_388_$__cuda_sm20_div_u16)
$__internal_388_$__cuda_sm20_div_u16:
        /* <DEDUP_REMOVED lines=18> */
[----:B------:R-:W-:Y:S06]  /*1e00*/  RET.REL.NODEC R2 `(_Z9cuda_gemmIiLi128ELi2ELi1ELi512ELi16ELi16ELi64ELi0ELi1EEviiiPT_S1_S1_iii) ;  /* 0xffffffe0027c7950 */ /* 0x000fec0003c3ffff */
.L_x_17616:
        /* <DEDUP_REMOVED lines=15> */
.L_x_38891:


//--------------------- .text._Z9cuda_gemmIiLi128ELi2ELi1ELi512ELi16ELi16ELi64ELi0ELi0EEviiiPT_S1_S1_iii --------------------------
	.section	.text._Z9cuda_gemmIiLi128ELi2ELi1ELi512ELi16ELi16ELi64ELi0ELi0EEviiiPT_S1_S1_iii,"ax",@progbits
	.align	128
        .global         _Z9cuda_gemmIiLi128ELi2ELi1ELi512ELi16ELi16ELi64ELi0ELi0EEviiiPT_S1_S1_iii
        .type           _Z9cuda_gemmIiLi128ELi2ELi1ELi512ELi16ELi16ELi64ELi0ELi0EEviiiPT_S1_S1_iii,@function
        .size           _Z9cuda_gemmIiLi128ELi2ELi1ELi512ELi16ELi16ELi64ELi0ELi0EEviiiPT_S1_S1_iii,(.L_x_38892 - _Z9cuda_gemmIiLi128ELi2ELi1ELi512ELi16ELi16ELi64ELi0ELi0EEviiiPT_S1_S1_iii)
        .other          _Z9cuda_gemmIiLi128ELi2ELi1ELi512ELi16ELi16ELi64ELi0ELi0EEviiiPT_S1_S1_iii,@"STO_CUDA_ENTRY STV_DEFAULT"
_Z9cuda_gemmIiLi128ELi2ELi1ELi512ELi16ELi16ELi64ELi0ELi0EEviiiPT_S1_S1_iii:
.text._Z9cuda_gemmIiLi128ELi2ELi1ELi512ELi16ELi16ELi64ELi0ELi0EEviiiPT_S1_S1_iii:
        /* <DEDUP_REMOVED lines=60> */
.L_x_17619:
        /* <DEDUP_REMOVED lines=25> */
.L_x_17618:
[----:B------:R-:W-:Y:S05]  /*0550*/  BSYNC.RECONVERGENT B0 ;  /* 0x0000000000007941 */ /* 0x000fea0003800200 */
.L_x_17617:
[----:B0-----:R-:W-:Y:S01]  /*0560*/  IMAD.MOV.U32 R4, RZ, RZ, 0x80 ;  /* 0x00000080ff047424 */ /* 0x001fe200078e00ff */
[----:B------:R-:W-:Y:S01]  /*0570*/  MOV R6, 0x5a0 ;  /* 0x000005a000067802 */ /* 0x000fe20000000f00 */
[----:B------:R-:W-:-:S07]  /*0580*/  IMAD.MOV.U32 R5, RZ, RZ, R15 ;  /* 0x000000ffff057224 */ /* 0x000fce00078e000f */
[----:B------:R-:W-:Y:S05]  /*0590*/  CALL.REL.NOINC `($__internal_389_$__cuda_sm20_div_s16) ;  /* 0x0000003400e47944 */ /* 0x000fea0003c00000 */
[----:B------:R-:W-:Y:S01]  /*05a0*/  UPRMT UR4, UR10, 0x9910, URZ ;  /* 0x000099100a047896 */ /* 0x000fe200080000ff */
[----:B------:R-:W-:Y:S01]  /*05b0*/  IMAD.MOV.U32 R4, RZ, RZ, 0x10 ;  /* 0x00000010ff047424 */ /* 0x000fe200078e00ff */
[----:B------:R-:W-:Y:S01]  /*05c0*/  MOV R6, 0x600 ;  /* 0x0000060000067802 */ /* 0x000fe20000000f00 */
[----:B------:R-:W-:-:S03]  /*05d0*/  UMOV UR9, UR10 ;  /* 0x0000000a00097c82 */ /* 0x000fc60008000000 */
[----:B------:R-:W-:-:S07]  /*05e0*/  IMAD.U32 R5, RZ, RZ, UR4 ;  /* 0x00000004ff057e24 */ /* 0x000fce000f8e00ff */
[----:B------:R-:W-:Y:S05]  /*05f0*/  CALL.REL.NOINC `($__internal_389_$__cuda_sm20_div_s16) ;  /* 0x0000003400cc7944 */ /* 0x000fea0003c00000 */
        /* <DEDUP_REMOVED lines=171> */
.L_x_17680:
        /* <DEDUP_REMOVED lines=32> */
.L_x_17621:
[----:B------:R-:W-:Y:S05]  /*12b0*/  BSYNC.RECONVERGENT B0 ;  /* 0x0000000000007941 */ /* 0x000fea0003800200 */
.L_x_17620:
        /* <DEDUP_REMOVED lines=14> */
.L_x_17624:
        /* <DEDUP_REMOVED lines=35> */
.L_x_17623:
[----:B------:R-:W-:Y:S05]  /*15d0*/  BSYNC.RECONVERGENT B0 ;  /* 0x0000000000007941 */ /* 0x000fea0003800200 */
.L_x_17622:
        /* <DEDUP_REMOVED lines=8> */
.L_x_17679:
        /* <DEDUP_REMOVED lines=21> */
.L_x_17627:
        /* <DEDUP_REMOVED lines=8> */
.L_x_17628:
        /* <DEDUP_REMOVED lines=8> */
.L_x_17629:
        /* <DEDUP_REMOVED lines=8> */
.L_x_17630:
        /* <DEDUP_REMOVED lines=8> */
.L_x_17631:
        /* <DEDUP_REMOVED lines=8> */
.L_x_17632:
        /* <DEDUP_REMOVED lines=8> */
.L_x_17633:
        /* <DEDUP_REMOVED lines=12> */
.L_x_17634:
        /* <DEDUP_REMOVED lines=12> */
.L_x_17635:
        /* <DEDUP_REMOVED lines=12> */
.L_x_17636:
        /* <DEDUP_REMOVED lines=12> */
.L_x_17637:
        /* <DEDUP_REMOVED lines=12> */
.L_x_17638:
        /* <DEDUP_REMOVED lines=12> */
.L_x_17639:
        /* <DEDUP_REMOVED lines=12> */
.L_x_17640:
        /* <DEDUP_REMOVED lines=12> */
.L_x_17641:
        /* <DEDUP_REMOVED lines=13> */
.L_x_17642:
        /* <DEDUP_REMOVED lines=14> */
.L_x_17678:
        /* <DEDUP_REMOVED lines=12> */
.L_x_17683:
[----:B0-2---:R-:W-:-:S07]  /*2320*/  IMAD R24, R52, R27, RZ ;  /* 0x0000001b34187224 */ /* 0x005fce00078e02ff */
.L_x_17646:
[----:B------:R-:W-:-:S13]  /*2330*/  ISETP.GE.AND P5, PT, R26, 0x2, PT ;  /* 0x000000021a00780c */ /* 0x000fda0003fa6270 */
[----:B------:R-:W-:Y:S05]  /*2340*/  @!P5 BRA `(.L_x_17648) ;  /* 0x000000000010d947 */ /* 0x000fea0003800000 */
[----:B------:R-:W-:-:S03]  /*2350*/  UMOV UR9, 0xffffffff ;  /* 0xffffffff00097882 */ /* 0x000fc60000000000 */
[----:B------:R-:W-:Y:S05]  /*2360*/  BRA.DIV UR9, `(.L_x_17649) ;  /* 0x0000001209507947 */ /* 0x000fea000b800000 */
[----:B------:R0:W0:Y:S02]  /*2370*/  SHFL.IDX PT, R27, R28, R3, 0x101f ;  /* 0x00101f031c1b7589 */ /* 0x00002400000e0000 */
.L_x_17686:
[----:B0---4-:R-:W-:-:S07]  /*2380*/  IMAD R24, R53, R27, R24 ;  /* 0x0000001b35187224 */ /* 0x011fce00078e0218 */
.L_x_17648:
[----:B------:R-:W-:-:S13]  /*2390*/  ISETP.GE.AND P4, PT, R26, 0x3, PT ;  /* 0x000000031a00780c */ /* 0x000fda0003f86270 */
[----:B------:R-:W-:Y:S05]  /*23a0*/  @!P4 BRA `(.L_x_17650) ;  /* 0x000000000010c947 */ /* 0x000fea0003800000 */
[----:B------:R-:W-:-:S03]  /*23b0*/  UMOV UR9, 0xffffffff ;  /* 0xffffffff00097882 */ /* 0x000fc60000000000 */
[----:B------:R-:W-:Y:S05]  /*23c0*/  BRA.DIV UR9, `(.L_x_17651) ;  /* 0x00000012095c7947 */ /* 0x000fea000b800000 */
[----:B------:R0:W0:Y:S02]  /*23d0*/  SHFL.IDX PT, R27, R28, R4, 0x101f ;  /* 0x00101f041c1b7589 */ /* 0x00002400000e0000 */
.L_x_17689:
[----:B0-----:R-:W-:-:S07]  /*23e0*/  IMAD R24, R54, R27, R24 ;  /* 0x0000001b36187224 */ /* 0x001fce00078e0218 */
.L_x_17650:
[----:B------:R-:W-:-:S13]  /*23f0*/  ISETP.GE.AND P3, PT, R26, 0x4, PT ;  /* 0x000000041a00780c */ /* 0x000fda0003f66270 */
[----:B------:R-:W-:Y:S05]  /*2400*/  @!P3 BRA `(.L_x_17652) ;  /* 0x000000000010b947 */ /* 0x000fea0003800000 */
[----:B------:R-:W-:-:S03]  /*2410*/  UMOV UR9, 0xffffffff ;  /* 0xffffffff00097882 */ /* 0x000fc60000000000 */
[----:B------:R-:W-:Y:S05]  /*2420*/  BRA.DIV UR9, `(.L_x_17653) ;  /* 0x0000001209687947 */ /* 0x000fea000b800000 */
[----:B------:R0:W0:Y:S02]  /*2430*/  SHFL.IDX PT, R27, R28, R5, 0x101f ;  /* 0x00101f051c1b7589 */ /* 0x00002400000e0000 */
.L_x_17692:
[----:B0-----:R-:W-:-:S07]  /*2440*/  IMAD R24, R55, R27, R24 ;  /* 0x0000001b37187224 */ /* 0x001fce00078e0218 */
.L_x_17652:
[----:B------:R-:W-:-:S13]  /*2450*/  ISETP.GE.AND P2, PT, R26, 0x5, PT ;  /* 0x000000051a00780c */ /* 0x000fda0003f46270 */
[----:B------:R-:W-:Y:S05]  /*2460*/  @!P2 BRA `(.L_x_17654) ;  /* 0x000000000010a947 */ /* 0x000fea0003800000 */
[----:B------:R-:W-:-:S03]  /*2470*/  UMOV UR9, 0xffffffff ;  /* 0xffffffff00097882 */ /* 0x000fc60000000000 */
[----:B------:R-:W-:Y:S05]  /*2480*/  BRA.DIV UR9, `(.L_x_17655) ;  /* 0x0000001209747947 */ /* 0x000fea000b800000 */
[----:B------:R0:W0:Y:S02]  /*2490*/  SHFL.IDX PT, R27, R28, R6, 0x101f ;  /* 0x00101f061c1b7589 */ /* 0x00002400000e0000 */
.L_x_17695:
[----:B0-----:R-:W-:-:S07]  /*24a0*/  IMAD R24, R56, R27, R24 ;  /* 0x0000001b38187224 */ /* 0x001fce00078e0218 */
.L_x_17654:
[----:B------:R-:W-:-:S13]  /*24b0*/  ISETP.GE.AND P1, PT, R26, 0x6, PT ;  /* 0x000000061a00780c */ /* 0x000fda0003f26270 */
[----:B------:R-:W-:Y:S05]  /*24c0*/  @!P1 BRA `(.L_x_17656) ;  /* 0x0000000000109947 */ /* 0x000fea0003800000 */
[----:B------:R-:W-:-:S03]  /*24d0*/  UMOV UR9, 0xffffffff ;  /* 0xffffffff00097882 */ /* 0x000fc60000000000 */
[----:B------:R-:W-:Y:S05]  /*24e0*/  BRA.DIV UR9, `(.L_x_17657) ;  /* 0x0000001209807947 */ /* 0x000fea000b800000 */
[----:B------:R0:W0:Y:S02]  /*24f0*/  SHFL.IDX PT, R27, R28, R7, 0x101f ;  /* 0x00101f071c1b7589 */ /* 0x00002400000e0000 */
.L_x_17698:
[----:B0-----:R-:W-:-:S07]  /*2500*/  IMAD R24, R57, R27, R24 ;  /* 0x0000001b39187224 */ /* 0x001fce00078e0218 */
.L_x_17656:
[----:B------:R-:W-:-:S13]  /*2510*/  ISETP.GE.AND P0, PT, R26, 0x7, PT ;  /* 0x000000071a00780c */ /* 0x000fda0003f06270 */
[----:B------:R-:W-:Y:S05]  /*2520*/  @!P0 BRA `(.L_x_17658) ;  /* 0x0000000000108947 */ /* 0x000fea0003800000 */
[----:B------:R-:W-:-:S03]  /*2530*/  UMOV UR9, 0xffffffff ;  /* 0xffffffff00097882 */ /* 0x000fc60000000000 */
[----:B------:R-:W-:Y:S05]  /*2540*/  BRA.DIV UR9, `(.L_x_17659) ;  /* 0x00000012098c7947 */ /* 0x000fea000b800000 */
[----:B------:R0:W0:Y:S02]  /*2550*/  SHFL.IDX PT, R27, R28, R8, 0x101f ;  /* 0x00101f081c1b7589 */ /* 0x00002400000e0000 */
.L_x_17701:
[----:B0-----:R-:W-:-:S07]  /*2560*/  IMAD R24, R58, R27, R24 ;  /* 0x0000001b3a187224 */ /* 0x001fce00078e0218 */
.L_x_17658:
[----:B------:R-:W-:-:S13]  /*2570*/  ISETP.GE.AND P6, PT, R26, 0x8, PT ;  /* 0x000000081a00780c */ /* 0x000fda0003fc6270 */
[----:B------:R-:W-:Y:S05]  /*2580*/  @!P6 BRA `(.L_x_17660) ;  /* 0x000000000010e947 */ /* 0x000fea0003800000 */
[----:B------:R-:W-:-:S03]  /*2590*/  UMOV UR9, 0xffffffff ;  /* 0xffffffff00097882 */ /* 0x000fc60000000000 */
[----:B------:R-:W-:Y:S05]  /*25a0*/  BRA.DIV UR9, `(.L_x_17661) ;  /* 0x0000001209987947 */ /* 0x000fea000b800000 */
[----:B------:R0:W0:Y:S02]  /*25b0*/  SHFL.IDX PT, R27, R28, R9, 0x101f ;  /* 0x00101f091c1b7589 */ /* 0x00002400000e0000 */
.L_x_17704:
[----:B0--3--:R-:W-:-:S07]  /*25c0*/  IMAD R24, R59, R27, R24 ;  /* 0x0000001b3b187224 */ /* 0x009fce00078e0218 */
.L_x_17660:
[----:B------:R-:W-:-:S13]  /*25d0*/  ISETP.GE.AND P6, PT, R26, 0x9, PT ;  /* 0x000000091a00780c */ /* 0x000fda0003fc6270 */
[----:B------:R-:W-:Y:S05]  /*25e0*/  @!P6 BRA `(.L_x_17662) ;  /* 0x000000000010e947 */ /* 0x000fea0003800000 */
[----:B------:R-:W-:-:S03]  /*25f0*/  UMOV UR9, 0xffffffff ;  /* 0xffffffff00097882 */ /* 0x000fc60000000000 */
[----:B------:R-:W-:Y:S05]  /*2600*/  BRA.DIV UR9, `(.L_x_17663) ;  /* 0x0000001209a47947 */ /* 0x000fea000b800000 */
[----:B------:R0:W0:Y:S02]  /*2610*/  SHFL.IDX PT, R27, R28, R10, 0x101f ;  /* 0x00101f0a1c1b7589 */ /* 0x00002400000e0000 */
.L_x_17707:
[----:B0-----:R-:W-:-:S07]  /*2620*/  IMAD R24, R60, R27, R24 ;  /* 0x0000001b3c187224 */ /* 0x001fce00078e0218 */
.L_x_17662:
[----:B------:R-:W-:-:S13]  /*2630*/  ISETP.GE.AND P6, PT, R26, 0xa, PT ;  /* 0x0000000a1a00780c */ /* 0x000fda0003fc6270 */
[----:B------:R-:W-:Y:S05]  /*2640*/  @!P6 BRA `(.L_x_17664) ;  /* 0x000000000010e947 */ /* 0x000fea0003800000 */
[----:B------:R-:W-:-:S03]  /*2650*/  UMOV UR9, 0xffffffff ;  /* 0xffffffff00097882 */ /* 0x000fc60000000000 */
[----:B------:R-:W-:Y:S05]  /*2660*/  BRA.DIV UR9, `(.L_x_17665) ;  /* 0x0000001209b07947 */ /* 0x000fea000b800000 */
[----:B------:R0:W0:Y:S02]  /*2670*/  SHFL.IDX PT, R27, R28, R11, 0x101f ;  /* 0x00101f0b1c1b7589 */ /* 0x00002400000e0000 */
.L_x_17710:
[----:B0-----:R-:W-:-:S07]  /*2680*/  IMAD R24, R61, R27, R24 ;  /* 0x0000001b3d187224 */ /* 0x001fce00078e0218 */
.L_x_17664:
[----:B------:R-:W-:-:S13]  /*2690*/  ISETP.GE.AND P6, PT, R26, 0xb, PT ;  /* 0x0000000b1a00780c */ /* 0x000fda0003fc6270 */
[----:B------:R-:W-:Y:S05]  /*26a0*/  @!P6 BRA `(.L_x_17666) ;  /* 0x000000000010e947 */ /* 0x000fea0003800000 */
[----:B------:R-:W-:-:S03]  /*26b0*/  UMOV UR9, 0xffffffff ;  /* 0xffffffff00097882 */ /* 0x000fc60000000000 */
[----:B------:R-:W-:Y:S05]  /*26c0*/  BRA.DIV UR9, `(.L_x_17667) ;  /* 0x0000001209bc7947 */ /* 0x000fea000b800000 */
[----:B------:R0:W0:Y:S02]  /*26d0*/  SHFL.IDX PT, R27, R28, R12, 0x101f ;  /* 0x00101f0c1c1b7589 */ /* 0x00002400000e0000 */
.L_x_17713:
[----:B0-----:R-:W-:-:S07]  /*26e0*/  IMAD R24, R62, R27, R24 ;  /* 0x0000001b3e187224 */ /* 0x001fce00078e0218 */
.L_x_17666:
[----:B------:R-:W-:-:S13]  /*26f0*/  ISETP.GE.AND P6, PT, R26, 0xc, PT ;  /* 0x0000000c1a00780c */ /* 0x000fda0003fc6270 */
[----:B------:R-:W-:Y:S05]  /*2700*/  @!P6 BRA `(.L_x_17668) ;  /* 0x000000000010e947 */ /* 0x000fea0003800000 */
[----:B------:R-:W-:-:S03]  /*2710*/  UMOV UR9, 0xffffffff ;  /* 0xffffffff00097882 */ /* 0x000fc60000000000 */
[----:B------:R-:W-:Y:S05]  /*2720*/  BRA.DIV UR9, `(.L_x_17669) ;  /* 0x0000001209c87947 */ /* 0x000fea000b800000 */
[----:B------:R0:W0:Y:S02]  /*2730*/  SHFL.IDX PT, R27, R28, R13, 0x101f ;  /* 0x00101f0d1c1b7589 */ /* 0x00002400000e0000 */
.L_x_17716:
[----:B0-----:R-:W-:-:S07]  /*2740*/  IMAD R24, R63, R27, R24 ;  /* 0x0000001b3f187224 */ /* 0x001fce00078e0218 */
.L_x_17668:
[----:B------:R-:W-:-:S13]  /*2750*/  ISETP.GE.AND P6, PT, R26, 0xd, PT ;  /* 0x0000000d1a00780c */ /* 0x000fda0003fc6270 */
[----:B------:R-:W-:Y:S05]  /*2760*/  @!P6 BRA `(.L_x_17670) ;  /* 0x000000000010e947 */ /* 0x000fea0003800000 */
[----:B------:R-:W-:-:S03]  /*2770*/  UMOV UR9, 0xffffffff ;  /* 0xffffffff00097882 */ /* 0x000fc60000000000 */
[----:B------:R-:W-:Y:S05]  /*2780*/  BRA.DIV UR9, `(.L_x_17671) ;  /* 0x0000001209d47947 */ /* 0x000fea000b800000 */
[----:B------:R0:W0:Y:S02]  /*2790*/  SHFL.IDX PT, R27, R28, R14, 0x101f ;  /* 0x00101f0e1c1b7589 */ /* 0x00002400000e0000 */
.L_x_17719:
[----:B0-----:R-:W-:-:S07]  /*27a0*/  IMAD R24, R64, R27, R24 ;  /* 0x0000001b40187224 */ /* 0x001fce00078e0218 */
.L_x_17670:
[----:B------:R-:W-:-:S13]  /*27b0*/  ISETP.GE.AND P6, PT, R26, 0xe, PT ;  /* 0x0000000e1a00780c */ /* 0x000fda0003fc6270 */
[----:B------:R-:W-:Y:S05]  /*27c0*/  @!P6 BRA `(.L_x_17672) ;  /* 0x000000000010e947 */ /* 0x000fea0003800000 */
[----:B------:R-:W-:-:S03]  /*27d0*/  UMOV UR9, 0xffffffff ;  /* 0xffffffff00097882 */ /* 0x000fc60000000000 */
[----:B------:R-:W-:Y:S05]  /*27e0*/  BRA.DIV UR9, `(.L_x_17673) ;  /* 0x0000001209e07947 */ /* 0x000fea000b800000 */
[----:B------:R0:W0:Y:S02]  /*27f0*/  SHFL.IDX PT, R27, R28, R15, 0x101f ;  /* 0x00101f0f1c1b7589 */ /* 0x00002400000e0000 */
.L_x_17722:
[----:B0-----:R-:W-:-:S07]  /*2800*/  IMAD R24, R65, R27, R24 ;  /* 0x0000001b41187224 */ /* 0x001fce00078e0218 */
.L_x_17672:
[----:B------:R-:W-:-:S13]  /*2810*/  ISETP.GE.AND P6, PT, R26, 0xf, PT ;  /* 0x0000000f1a00780c */ /* 0x000fda0003fc6270 */
[----:B------:R-:W-:Y:S05]  /*2820*/  @!P6 BRA `(.L_x_17674) ;  /* 0x000000000010e947 */ /* 0x000fea0003800000 */
[----:B------:R-:W-:-:S03]  /*2830*/  UMOV UR9, 0xffffffff ;  /* 0xffffffff00097882 */ /* 0x000fc60000000000 */
[----:B------:R-:W-:Y:S05]  /*2840*/  BRA.DIV UR9, `(.L_x_17675) ;  /* 0x0000001209ec7947 */ /* 0x000fea000b800000 */
[----:B------:R0:W0:Y:S02]  /*2850*/  SHFL.IDX PT, R27, R28, R16, 0x101f ;  /* 0x00101f101c1b7589 */ /* 0x00002400000e0000 */
.L_x_17725:
[----:B0-----:R-:W-:-:S07]  /*2860*/  IMAD R24, R66, R27, R24 ;  /* 0x0000001b42187224 */ /* 0x001fce00078e0218 */
.L_x_17674:
[----:B------:R-:W-:-:S13]  /*2870*/  ISETP.GE.AND P6, PT, R26, 0x10, PT ;  /* 0x000000101a00780c */ /* 0x000fda0003fc6270 */
[----:B------:R-:W-:Y:S05]  /*2880*/  @!P6 BRA `(.L_x_17676) ;  /* 0x000000040004e947 */ /* 0x000fea0003800000 */
[----:B------:R-:W-:-:S03]  /*2890*/  UMOV UR9, 0xffffffff ;  /* 0xffffffff00097882 */ /* 0x000fc60000000000 */
[----:B------:R-:W-:Y:S05]  /*28a0*/  BRA.DIV UR9, `(.L_x_17677) ;  /* 0x0000001209f87947 */ /* 0x000fea000b800000 */
[----:B------:R0:W0:Y:S02]  /*28b0*/  SHFL.IDX PT, R28, R28, R17, 0x101f ;  /* 0x00101f111c1c7589 */ /* 0x00002400000e0000 */
.L_x_17728:
[----:B0-----:R-:W-:Y:S01]  /*28c0*/  IMAD R24, R51, R28, R24 ;  /* 0x0000001c33187224 */ /* 0x001fe200078e0218 */
[----:B------:R-:W-:Y:S06]  /*28d0*/  BRA `(.L_x_17676) ;  /* 0x0000000000f07947 */ /* 0x000fec0003800000 */
.L_x_17645:
        /* <DEDUP_REMOVED lines=60> */
.L_x_17676:
        /* <DEDUP_REMOVED lines=9> */
.L_x_17644:
[----:B------:R-:W-:Y:S05]  /*2d30*/  BSYNC B0 ;  /* 0x0000000000007941 */ /* 0x000fea0003800000 */
.L_x_17643:
[----:B------:R-:W-:Y:S01]  /*2d40*/  ISETP.NE.AND P6, PT, R31, RZ, PT ;  /* 0x000000ff1f00720c */ /* 0x000fe20003fc5270 */
[----:B------:R-:W-:-:S12]  /*2d50*/  VIADD R30, R30, 0x1 ;  /* 0x000000011e1e7836 */ /* 0x000fd80000000000 */
[----:B------:R-:W-:Y:S05]  /*2d60*/  @!P6 BRA `(.L_x_17679) ;  /* 0xffffffe8003ce947 */ /* 0x000fea000383ffff */
[----:B------:R-:W-:Y:S05]  /*2d70*/  BSYNC B1 ;  /* 0x0000000000017941 */ /* 0x000fea0003800000 */
.L_x_17626:
[----:B------:R0:W5:Y:S02]  /*2d80*/  LDL.128 R20, [R1] ;  /* 0x0000000001147983 */ /* 0x0001640000100c00 */
.L_x_17625:
        /* <DEDUP_REMOVED lines=105> */
.L_x_17647:
[----:B------:R-:W-:Y:S01]  /*3420*/  HFMA2 R46, -RZ, RZ, 0, 0.000503063201904296875 ;  /* 0x0000101fff2e7431 */ /* 0x000fe200000001ff */
[----:B------:R-:W-:Y:S01]  /*3430*/  BSSY B2, `(.L_x_17681) ;  /* 0x0000006000027945 */ /* 0x000fe20003800000 */
[----:B------:R-:W-:Y:S02]  /*3440*/  IMAD.MOV.U32 R29, RZ, RZ, R45 ;  /* 0x000000ffff1d7224 */ /* 0x000fe400078e002d */
[----:B------:R-:W-:-:S07]  /*3450*/  IMAD.MOV.U32 R27, RZ, RZ, -0x1 ;  /* 0xffffffffff1b7424 */ /* 0x000fce00078e00ff */
[----:B-1234-:R-:W-:Y:S05]  /*3460*/  WARPSYNC.COLLECTIVE R27, `(.L_x_17682) ;  /* 0x000000001b087348 */ /* 0x01efea0003c00000 */
[----:B------:R0:W0:Y:S02]  /*3470*/  SHFL.IDX P6, R27, R28, R29, R46 ;  /* 0x0000001d1c1b7389 */ /* 0x00002400000c002e */
[----:B01234-:R-:W-:Y:S05]  /*3480*/  ENDCOLLECTIVE ;  /* 0x000000000000791b */ /* 0x01ffea0003800000 */
.L_x_17682:
[----:B------:R-:W-:Y:S05]  /*3490*/  BSYNC B2 ;  /* 0x0000000000027941 */ /* 0x000fea0003800000 */
.L_x_17681:
[----:B------:R-:W-:Y:S05]  /*34a0*/  BRA `(.L_x_17683) ;  /* 0xffffffec009c7947 */ /* 0x000fea000383ffff */
.L_x_17649:
[----:B------:R-:W-:Y:S01]  /*34b0*/  BSSY B2, `(.L_x_17684) ;  /* 0x0000007000027945 */ /* 0x000fe20003800000 */
[----:B------:R-:W-:Y:S01]  /*34c0*/  IMAD.MOV.U32 R29, RZ, RZ, R3 ;  /* 0x000000ffff1d7224 */ /* 0x000fe200078e0003 */
[----:B------:R-:W-:Y:S01]  /*34d0*/  MOV R27, 0xffffffff ;  /* 0xffffffff001b7802 */ /* 0x000fe20000000f00 */
[----:B------:R-:W-:-:S07]  /*34e0*/  IMAD.MOV.U32 R46, RZ, RZ, 0x101f ;  /* 0x0000101fff2e7424 */ /* 0x000fce00078e00ff */
[----:B-1234-:R-:W-:Y:S05]  /*34f0*/  WARPSYNC.COLLECTIVE R27, `(.L_x_17685) ;  /* 0x000000001b087348 */ /* 0x01efea0003c00000 */
[----:B------:R0:W0:Y:S02]  /*3500*/  SHFL.IDX P6, R27, R28, R29, R46 ;  /* 0x0000001d1c1b7389 */ /* 0x00002400000c002e */
[----:B01234-:R-:W-:Y:S05]  /*3510*/  ENDCOLLECTIVE ;  /* 0x000000000000791b */ /* 0x01ffea0003800000 */
.L_x_17685:
[----:B------:R-:W-:Y:S05]  /*3520*/  BSYNC B2 ;  /* 0x0000000000027941 */ /* 0x000fea0003800000 */
.L_x_17684:
[----:B------:R-:W-:Y:S05]  /*3530*/  BRA `(.L_x_17686) ;  /* 0xffffffec00907947 */ /* 0x000fea000383ffff */
.L_x_17651:
[----:B------:R-:W-:Y:S01]  /*3540*/  BSSY B2, `(.L_x_17687) ;  /* 0x0000007000027945 */ /* 0x000fe20003800000 */
[----:B------:R-:W-:Y:S02]  /*3550*/  IMAD.MOV.U32 R29, RZ, RZ, R4 ;  /* 0x000000ffff1d7224 */ /* 0x000fe400078e0004 */
[----:B------:R-:W-:Y:S02]  /*3560*/  IMAD.MOV.U32 R46, RZ, RZ, 0x101f ;  /* 0x0000101fff2e7424 */ /* 0x000fe400078e00ff */
[----:B------:R-:W-:-:S07]  /*3570*/  IMAD.MOV.U32 R27, RZ, RZ, -0x1 ;  /* 0xffffffffff1b7424 */ /* 0x000fce00078e00ff */
[----:B-1234-:R-:W-:Y:S05]  /*3580*/  WARPSYNC.COLLECTIVE R27, `(.L_x_17688) ;  /* 0x000000001b087348 */ /* 0x01efea0003c00000 */
[----:B------:R0:W0:Y:S02]  /*3590*/  SHFL.IDX P6, R27, R28, R29, R46 ;  /* 0x0000001d1c1b7389 */ /* 0x00002400000c002e */
[----:B01234-:R-:W-:Y:S05]  /*35a0*/  ENDCOLLECTIVE ;  /* 0x000000000000791b */ /* 0x01ffea0003800000 */
.L_x_17688:
[----:B------:R-:W-:Y:S05]  /*35b0*/  BSYNC B2 ;  /* 0x0000000000027941 */ /* 0x000fea0003800000 */
.L_x_17687:
[----:B------:R-:W-:Y:S05]  /*35c0*/  BRA `(.L_x_17689) ;  /* 0xffffffec00847947 */ /* 0x000fea000383ffff */
.L_x_17653:
[----:B------:R-:W-:Y:S01]  /*35d0*/  BSSY B2, `(.L_x_17690) ;  /* 0x0000007000027945 */ /* 0x000fe20003800000 */
[----:B------:R-:W-:Y:S01]  /*35e0*/  MOV R29, R5 ;  /* 0x00000005001d7202 */ /* 0x000fe20000000f00 */
[----:B------:R-:W-:Y:S02]  /*35f0*/  IMAD.MOV.U32 R46, RZ, RZ, 0x101f ;  /* 0x0000101fff2e7424 */ /* 0x000fe400078e00ff */
[----:B------:R-:W-:-:S07]  /*3600*/  IMAD.MOV.U32 R27, RZ, RZ, -0x1 ;  /* 0xffffffffff1b7424 */ /* 0x000fce00078e00ff */
[----:B-1234-:R-:W-:Y:S05]  /*3610*/  WARPSYNC.COLLECTIVE R27, `(.L_x_17691) ;  /* 0x000000001b087348 */ /* 0x01efea0003c00000 */
[----:B------:R0:W0:Y:S02]  /*3620*/  SHFL.IDX P6, R27, R28, R29, R46 ;  /* 0x0000001d1c1b7389 */ /* 0x00002400000c002e */
[----:B01234-:R-:W-:Y:S05]  /*3630*/  ENDCOLLECTIVE ;  /* 0x000000000000791b */ /* 0x01ffea0003800000 */
.L_x_17691:
[----:B------:R-:W-:Y:S05]  /*3640*/  BSYNC B2 ;  /* 0x0000000000027941 */ /* 0x000fea0003800000 */
.L_x_17690:
[----:B------:R-:W-:Y:S05]  /*3650*/  BRA `(.L_x_17692) ;  /* 0xffffffec00787947 */ /* 0x000fea000383ffff */
.L_x_17655:
[----:B------:R-:W-:Y:S01]  /*3660*/  HFMA2 R46, -RZ, RZ, 0, 0.000503063201904296875 ;  /* 0x0000101fff2e7431 */ /* 0x000fe200000001ff */
[----:B------:R-:W-:Y:S01]  /*3670*/  BSSY B2, `(.L_x_17693) ;  /* 0x0000006000027945 */ /* 0x000fe20003800000 */
[----:B------:R-:W-:Y:S02]  /*3680*/  IMAD.MOV.U32 R29, RZ, RZ, R6 ;  /* 0x000000ffff1d7224 */ /* 0x000fe400078e0006 */
[----:B------:R-:W-:-:S07]  /*3690*/  IMAD.MOV.U32 R27, RZ, RZ, -0x1 ;  /* 0xffffffffff1b7424 */ /* 0x000fce00078e00ff */
[----:B-1234-:R-:W-:Y:S05]  /*36a0*/  WARPSYNC.COLLECTIVE R27, `(.L_x_17694) ;  /* 0x000000001b087348 */ /* 0x01efea0003c00000 */
[----:B------:R0:W0:Y:S02]  /*36b0*/  SHFL.IDX P6, R27, R28, R29, R46 ;  /* 0x0000001d1c1b7389 */ /* 0x00002400000c002e */
[----:B01234-:R-:W-:Y:S05]  /*36c0*/  ENDCOLLECTIVE ;  /* 0x000000000000791b */ /* 0x01ffea0003800000 */
.L_x_17694:
[----:B------:R-:W-:Y:S05]  /*36d0*/  BSYNC B2 ;  /* 0x0000000000027941 */ /* 0x000fea0003800000 */
.L_x_17693:
[----:B------:R-:W-:Y:S05]  /*36e0*/  BRA `(.L_x_17695) ;  /* 0xffffffec006c7947 */ /* 0x000fea000383ffff */
.L_x_17657:
[----:B------:R-:W-:Y:S01]  /*36f0*/  BSSY B2, `(.L_x_17696) ;  /* 0x0000007000027945 */ /* 0x000fe20003800000 */
[----:B------:R-:W-:Y:S01]  /*3700*/  IMAD.MOV.U32 R29, RZ, RZ, R7 ;  /* 0x000000ffff1d7224 */ /* 0x000fe200078e0007 */
[----:B------:R-:W-:Y:S01]  /*3710*/  MOV R27, 0xffffffff ;  /* 0xffffffff001b7802 */ /* 0x000fe20000000f00 */
[----:B------:R-:W-:-:S07]  /*3720*/  IMAD.MOV.U32 R46, RZ, RZ, 0x101f ;  /* 0x0000101fff2e7424 */ /* 0x000fce00078e00ff */
[----:B-1234-:R-:W-:Y:S05]  /*3730*/  WARPSYNC.COLLECTIVE R27, `(.L_x_17697) ;  /* 0x000000001b087348 */ /* 0x01efea0003c00000 */
[----:B------:R0:W0:Y:S02]  /*3740*/  SHFL.IDX P6, R27, R28, R29, R46 ;  /* 0x0000001d1c1b7389 */ /* 0x00002400000c002e */
[----:B01234-:R-:W-:Y:S05]  /*3750*/  ENDCOLLECTIVE ;  /* 0x000000000000791b */ /* 0x01ffea0003800000 */
.L_x_17697:
[----:B------:R-:W-:Y:S05]  /*3760*/  BSYNC B2 ;  /* 0x0000000000027941 */ /* 0x000fea0003800000 */
.L_x_17696:
[----:B------:R-:W-:Y:S05]  /*3770*/  BRA `(.L_x_17698) ;  /* 0xffffffec00607947 */ /* 0x000fea000383ffff */
.L_x_17659:
[----:B------:R-:W-:Y:S01]  /*3780*/  BSSY B2, `(.L_x_17699) ;  /* 0x0000007000027945 */ /* 0x000fe20003800000 */
[----:B------:R-:W-:Y:S02]  /*3790*/  IMAD.MOV.U32 R29, RZ, RZ, R8 ;  /* 0x000000ffff1d7224 */ /* 0x000fe400078e0008 */
[----:B------:R-:W-:Y:S02]  /*37a0*/  IMAD.MOV.U32 R46, RZ, RZ, 0x101f ;  /* 0x0000101fff2e7424 */ /* 0x000fe400078e00ff */
[----:B------:R-:W-:-:S07]  /*37b0*/  IMAD.MOV.U32 R27, RZ, RZ, -0x1 ;  /* 0xffffffffff1b7424 */ /* 0x000fce00078e00ff */
[----:B-1234-:R-:W-:Y:S05]  /*37c0*/  WARPSYNC.COLLECTIVE R27, `(.L_x_17700) ;  /* 0x000000001b087348 */ /* 0x01efea0003c00000 */
[----:B------:R0:W0:Y:S02]  /*37d0*/  SHFL.IDX P6, R27, R28, R29, R46 ;  /* 0x0000001d1c1b7389 */ /* 0x00002400000c002e */
[----:B01234-:R-:W-:Y:S05]  /*37e0*/  ENDCOLLECTIVE ;  /* 0x000000000000791b */ /* 0x01ffea0003800000 */
.L_x_17700:
[----:B------:R-:W-:Y:S05]  /*37f0*/  BSYNC B2 ;  /* 0x0000000000027941 */ /* 0x000fea0003800000 */
.L_x_17699:
[----:B------:R-:W-:Y:S05]  /*3800*/  BRA `(.L_x_17701) ;  /* 0xffffffec00547947 */ /* 0x000fea000383ffff */
.L_x_17661:
[----:B------:R-:W-:Y:S01]  /*3810*/  BSSY B2, `(.L_x_17702) ;  /* 0x0000007000027945 */ /* 0x000fe20003800000 */
[----:B------:R-:W-:Y:S01]  /*3820*/  MOV R29, R9 ;  /* 0x00000009001d7202 */ /* 0x000fe20000000f00 */
[----:B------:R-:W-:Y:S02]  /*3830*/  IMAD.MOV.U32 R46, RZ, RZ, 0x101f ;  /* 0x0000101fff2e7424 */ /* 0x000fe400078e00ff */
[----:B------:R-:W-:-:S07]  /*3840*/  IMAD.MOV.U32 R27, RZ, RZ, -0x1 ;  /* 0xffffffffff1b7424 */ /* 0x000fce00078e00ff */
[----:B-1234-:R-:W-:Y:S05]  /*3850*/  WARPSYNC.COLLECTIVE R27, `(.L_x_17703) ;  /* 0x000000001b087348 */ /* 0x01efea0003c00000 */
[----:B------:R0:W0:Y:S02]  /*3860*/  SHFL.IDX P6, R27, R28, R29, R46 ;  /* 0x0000001d1c1b7389 */ /* 0x00002400000c002e */
[----:B01234-:R-:W-:Y:S05]  /*3870*/  ENDCOLLECTIVE ;  /* 0x000000000000791b */ /* 0x01ffea0003800000 */
.L_x_17703:
[----:B------:R-:W-:Y:S05]  /*3880*/  BSYNC B2 ;  /* 0x0000000000027941 */ /* 0x000fea0003800000 */
.L_x_17702:
[----:B------:R-:W-:Y:S05]  /*3890*/  BRA `(.L_x_17704) ;  /* 0xffffffec00487947 */ /* 0x000fea000383ffff */
.L_x_17663:
[----:B------:R-:W-:Y:S01]  /*38a0*/  HFMA2 R46, -RZ, RZ, 0, 0.000503063201904296875 ;  /* 0x0000101fff2e7431 */ /* 0x000fe200000001ff */
[----:B------:R-:W-:Y:S01]  /*38b0*/  BSSY B2, `(.L_x_17705) ;  /* 0x0000006000027945 */ /* 0x000fe20003800000 */
[----:B------:R-:W-:Y:S02]  /*38c0*/  IMAD.MOV.U32 R29, RZ, RZ, R10 ;  /* 0x000000ffff1d7224 */ /* 0x000fe400078e000a */
[----:B------:R-:W-:-:S07]  /*38d0*/  IMAD.MOV.U32 R27, RZ, RZ, -0x1 ;  /* 0xffffffffff1b7424 */ /* 0x000fce00078e00ff */
[----:B-1234-:R-:W-:Y:S05]  /*38e0*/  WARPSYNC.COLLECTIVE R27, `(.L_x_17706) ;  /* 0x000000001b087348 */ /* 0x01efea0003c00000 */
[----:B------:R0:W0:Y:S02]  /*38f0*/  SHFL.IDX P6, R27, R28, R29, R46 ;  /* 0x0000001d1c1b7389 */ /* 0x00002400000c002e */
[----:B01234-:R-:W-:Y:S05]  /*3900*/  ENDCOLLECTIVE ;  /* 0x000000000000791b */ /* 0x01ffea0003800000 */
.L_x_17706:
[----:B------:R-:W-:Y:S05]  /*3910*/  BSYNC B2 ;  /* 0x0000000000027941 */ /* 0x000fea0003800000 */
.L_x_17705:
[----:B------:R-:W-:Y:S05]  /*3920*/  BRA `(.L_x_17707) ;  /* 0xffffffec003c7947 */ /* 0x000fea000383ffff */
.L_x_17665:
[----:B------:R-:W-:Y:S01]  /*3930*/  BSSY B2, `(.L_x_17708) ;  /* 0x0000007000027945 */ /* 0x000fe20003800000 */
[----:B------:R-:W-:Y:S01]  /*3940*/  IMAD.MOV.U32 R29, RZ, RZ, R11 ;  /* 0x000000ffff1d7224 */ /* 0x000fe200078e000b */
[----:B------:R-:W-:Y:S01]  /*3950*/  MOV R27, 0xffffffff ;  /* 0xffffffff001b7802 */ /* 0x000fe20000000f00 */
[----:B------:R-:W-:-:S07]  /*3960*/  IMAD.MOV.U32 R46, RZ, RZ, 0x101f ;  /* 0x0000101fff2e7424 */ /* 0x000fce00078e00ff */
[----:B-1234-:R-:W-:Y:S05]  /*3970*/  WARPSYNC.COLLECTIVE R27, `(.L_x_17709) ;  /* 0x000000001b087348 */ /* 0x01efea0003c00000 */
[----:B------:R0:W0:Y:S02]  /*3980*/  SHFL.IDX P6, R27, R28, R29, R46 ;  /* 0x0000001d1c1b7389 */ /* 0x00002400000c002e */
[----:B01234-:R-:W-:Y:S05]  /*3990*/  ENDCOLLECTIVE ;  /* 0x000000000000791b */ /* 0x01ffea0003800000 */
.L_x_17709:
[----:B------:R-:W-:Y:S05]  /*39a0*/  BSYNC B2 ;  /* 0x0000000000027941 */ /* 0x000fea0003800000 */
.L_x_17708:
[----:B------:R-:W-:Y:S05]  /*39b0*/  BRA `(.L_x_17710) ;  /* 0xffffffec00307947 */ /* 0x000fea000383ffff */
.L_x_17667:
[----:B------:R-:W-:Y:S01]  /*39c0*/  BSSY B2, `(.L_x_17711) ;  /* 0x0000007000027945 */ /* 0x000fe20003800000 */
[----:B------:R-:W-:Y:S02]  /*39d0*/  IMAD.MOV.U32 R29, RZ, RZ, R12 ;  /* 0x000000ffff1d7224 */ /* 0x000fe400078e000c */
[----:B------:R-:W-:Y:S02]  /*39e0*/  IMAD.MOV.U32 R46, RZ, RZ, 0x101f ;  /* 0x0000101fff2e7424 */ /* 0x000fe400078e00ff */
[----:B------:R-:W-:-:S07]  /*39f0*/  IMAD.MOV.U32 R27, RZ, RZ, -0x1 ;  /* 0xffffffffff1b7424 */ /* 0x000fce00078e00ff */
[----:B-1234-:R-:W-:Y:S05]  /*3a00*/  WARPSYNC.COLLECTIVE R27, `(.L_x_17712) ;  /* 0x000000001b087348 */ /* 0x01efea0003c00000 */
[----:B------:R0:W0:Y:S02]  /*3a10*/  SHFL.IDX P6, R27, R28, R29, R46 ;  /* 0x0000001d1c1b7389 */ /* 0x00002400000c002e */
[----:B01234-:R-:W-:Y:S05]  /*3a20*/  ENDCOLLECTIVE ;  /* 0x000000000000791b */ /* 0x01ffea0003800000 */
.L_x_17712:
[----:B------:R-:W-:Y:S05]  /*3a30*/  BSYNC B2 ;  /* 0x0000000000027941 */ /* 0x000fea0003800000 */
.L_x_17711:
[----:B------:R-:W-:Y:S05]  /*3a40*/  BRA `(.L_x_17713) ;  /* 0xffffffec00247947 */ /* 0x000fea000383ffff */
.L_x_17669:
[----:B------:R-:W-:Y:S01]  /*3a50*/  BSSY B2, `(.L_x_17714) ;  /* 0x0000007000027945 */ /* 0x000fe20003800000 */
[----:B------:R-:W-:Y:S01]  /*3a60*/  MOV R29, R13 ;  /* 0x0000000d001d7202 */ /* 0x000fe20000000f00 */
[----:B------:R-:W-:Y:S02]  /*3a70*/  IMAD.MOV.U32 R46, RZ, RZ, 0x101f ;  /* 0x0000101fff2e7424 */ /* 0x000fe400078e00ff */
[----:B------:R-:W-:-:S07]  /*3a80*/  IMAD.MOV.U32 R27, RZ, RZ, -0x1 ;  /* 0xffffffffff1b7424 */ /* 0x000fce00078e00ff */
[----:B-1234-:R-:W-:Y:S05]  /*3a90*/  WARPSYNC.COLLECTIVE R27, `(.L_x_17715) ;  /* 0x000000001b087348 */ /* 0x01efea0003c00000 */
[----:B------:R0:W0:Y:S02]  /*3aa0*/  SHFL.IDX P6, R27, R28, R29, R46 ;  /* 0x0000001d1c1b7389 */ /* 0x00002400000c002e */
[----:B01234-:R-:W-:Y:S05]  /*3ab0*/  ENDCOLLECTIVE ;  /* 0x000000000000791b */ /* 0x01ffea0003800000 */
.L_x_17715:
[----:B------:R-:W-:Y:S05]  /*3ac0*/  BSYNC B2 ;  /* 0x0000000000027941 */ /* 0x000fea0003800000 */
.L_x_17714:
[----:B------:R-:W-:Y:S05]  /*3ad0*/  BRA `(.L_x_17716) ;  /* 0xffffffec00187947 */ /* 0x000fea000383ffff */
.L_x_17671:
[----:B------:R-:W-:Y:S01]  /*3ae0*/  HFMA2 R46, -RZ, RZ, 0, 0.000503063201904296875 ;  /* 0x0000101fff2e7431 */ /* 0x000fe200000001ff */
[----:B------:R-:W-:Y:S01]  /*3af0*/  BSSY B2, `(.L_x_17717) ;  /* 0x0000006000027945 */ /* 0x000fe20003800000 */
[----:B------:R-:W-:Y:S02]  /*3b00*/  IMAD.MOV.U32 R29, RZ, RZ, R14 ;  /* 0x000000ffff1d7224 */ /* 0x000fe400078e000e */
[----:B------:R-:W-:-:S07]  /*3b10*/  IMAD.MOV.U32 R27, RZ, RZ, -0x1 ;  /* 0xffffffffff1b7424 */ /* 0x000fce00078e00ff */
[----:B-1234-:R-:W-:Y:S05]  /*3b20*/  WARPSYNC.COLLECTIVE R27, `(.L_x_17718) ;  /* 0x000000001b087348 */ /* 0x01efea0003c00000 */
[----:B------:R0:W0:Y:S02]  /*3b30*/  SHFL.IDX P6, R27, R28, R29, R46 ;  /* 0x0000001d1c1b7389 */ /* 0x00002400000c002e */
[----:B01234-:R-:W-:Y:S05]  /*3b40*/  ENDCOLLECTIVE ;  /* 0x000000000000791b */ /* 0x01ffea0003800000 */
.L_x_17718:
[----:B------:R-:W-:Y:S05]  /*3b50*/  BSYNC B2 ;  /* 0x0000000000027941 */ /* 0x000fea0003800000 */
.L_x_17717:
[----:B------:R-:W-:Y:S05]  /*3b60*/  BRA `(.L_x_17719) ;  /* 0xffffffec000c7947 */ /* 0x000fea000383ffff */
.L_x_17673:
[----:B------:R-:W-:Y:S01]  /*3b70*/  BSSY B2, `(.L_x_17720) ;  /* 0x0000007000027945 */ /* 0x000fe20003800000 */
[----:B------:R-:W-:Y:S01]  /*3b80*/  IMAD.MOV.U32 R29, RZ, RZ, R15 ;  /* 0x000000ffff1d7224 */ /* 0x000fe200078e000f */
[----:B------:R-:W-:Y:S01]  /*3b90*/  MOV R27, 0xffffffff ;  /* 0xffffffff001b7802 */ /* 0x000fe20000000f00 */
[----:B------:R-:W-:-:S07]  /*3ba0*/  IMAD.MOV.U32 R46, RZ, RZ, 0x101f ;  /* 0x0000101fff2e7424 */ /* 0x000fce00078e00ff */
[----:B-1234-:R-:W-:Y:S05]  /*3bb0*/  WARPSYNC.COLLECTIVE R27, `(.L_x_17721) ;  /* 0x000000001b087348 */ /* 0x01efea0003c00000 */
[----:B------:R0:W0:Y:S02]  /*3bc0*/  SHFL.IDX P6, R27, R28, R29, R46 ;  /* 0x0000001d1c1b7389 */ /* 0x00002400000c002e */
[----:B01234-:R-:W-:Y:S05]  /*3bd0*/  ENDCOLLECTIVE ;  /* 0x000000000000791b */ /* 0x01ffea0003800000 */
.L_x_17721:
[----:B------:R-:W-:Y:S05]  /*3be0*/  BSYNC B2 ;  /* 0x0000000000027941 */ /* 0x000fea0003800000 */
.L_x_17720:
[----:B------:R-:W-:Y:S05]  /*3bf0*/  BRA `(.L_x_17722) ;  /* 0xffffffec00007947 */ /* 0x000fea000383ffff */
.L_x_17675:
[----:B------:R-:W-:Y:S01]  /*3c00*/  BSSY B2, `(.L_x_17723) ;  /* 0x0000007000027945 */ /* 0x000fe20003800000 */
[----:B------:R-:W-:Y:S02]  /*3c10*/  IMAD.MOV.U32 R29, RZ, RZ, R16 ;  /* 0x000000ffff1d7224 */ /* 0x000fe400078e0010 */
[----:B------:R-:W-:Y:S02]  /*3c20*/  IMAD.MOV.U32 R46, RZ, RZ, 0x101f ;  /* 0x0000101fff2e7424 */ /* 0x000fe400078e00ff */
[----:B------:R-:W-:-:S07]  /*3c30*/  IMAD.MOV.U32 R27, RZ, RZ, -0x1 ;  /* 0xffffffffff1b7424 */ /* 0x000fce00078e00ff */
[----:B-1234-:R-:W-:Y:S05]  /*3c40*/  WARPSYNC.COLLECTIVE R27, `(.L_x_17724) ;  /* 0x000000001b087348 */ /* 0x01efea0003c00000 */
[----:B------:R0:W0:Y:S02]  /*3c50*/  SHFL.IDX P6, R27, R28, R29, R46 ;  /* 0x0000001d1c1b7389 */ /* 0x00002400000c002e */
[----:B01234-:R-:W-:Y:S05]  /*3c60*/  ENDCOLLECTIVE ;  /* 0x000000000000791b */ /* 0x01ffea0003800000 */
.L_x_17724:
[----:B------:R-:W-:Y:S05]  /*3c70*/  BSYNC B2 ;  /* 0x0000000000027941 */ /* 0x000fea0003800000 */
.L_x_17723:
[----:B------:R-:W-:Y:S05]  /*3c80*/  BRA `(.L_x_17725) ;  /* 0xffffffe800f47947 */ /* 0x000fea000383ffff */
.L_x_17677:
[----:B------:R-:W-:Y:S01]  /*3c90*/  BSSY B2, `(.L_x_17726) ;  /* 0x0000007000027945 */ /* 0x000fe20003800000 */
[----:B------:R-:W-:Y:S01]  /*3ca0*/  MOV R29, R17 ;  /* 0x00000011001d7202 */ /* 0x000fe20000000f00 */
[----:B------:R-:W-:Y:S02]  /*3cb0*/  IMAD.MOV.U32 R46, RZ, RZ, 0x101f ;  /* 0x0000101fff2e7424 */ /* 0x000fe400078e00ff */
[----:B------:R-:W-:-:S07]  /*3cc0*/  IMAD.MOV.U32 R27, RZ, RZ, -0x1 ;  /* 0xffffffffff1b7424 */ /* 0x000fce00078e00ff */
[----:B-1234-:R-:W-:Y:S05]  /*3cd0*/  WARPSYNC.COLLECTIVE R27, `(.L_x_17727) ;  /* 0x000000001b087348 */ /* 0x01efea0003c00000 */
[----:B------:R0:W0:Y:S02]  /*3ce0*/  SHFL.IDX P6, R27, R28, R29, R46 ;  /* 0x0000001d1c1b7389 */ /* 0x00002400000c002e */
[----:B01234-:R-:W-:Y:S05]  /*3cf0*/  ENDCOLLECTIVE ;  /* 0x000000000000791b */ /* 0x01ffea0003800000 */
.L_x_17727:
[----:B------:R-:W-:Y:S05]  /*3d00*/  BSYNC B2 ;  /* 0x0000000000027941 */ /* 0x000fea0003800000 */
.L_x_17726:
[----:B------:R-:W-:Y:S01]  /*3d10*/  IMAD.MOV.U32 R28, RZ, RZ, R27 ;  /* 0x000000ffff1c7224 */ /* 0x000fe200078e001b */
[----:B------:R-:W-:Y:S06]  /*3d20*/  BRA `(.L_x_17728) ;  /* 0xffffffe800e47947 */ /* 0x000fec000383ffff */
        .weak           $__internal_389_$__cuda_sm20_div_s16
        .type           $__internal_389_$__cuda_sm20_div_s16,@function
        .size           $__internal_389_$__cuda_sm20_div_s16,(.L_x_38892 - $__internal_389_$__cuda_sm20_div_s16)
$__internal_389_$__cuda_sm20_div_s16:
        /* <DEDUP_REMOVED lines=26> */
[----:B------:R-:W-:Y:S10]  /*3ed0*/  RET.REL.NODEC R2 `(_Z9cuda_gemmIiLi128ELi2ELi1ELi512ELi16ELi16ELi64ELi0ELi0EEviiiPT_S1_S1_iii) ;  /* 0xffffffc002487950 */ /* 0x000ff40003c3ffff */
.L_x_17729:
        /* <DEDUP_REMOVED lines=10> */
.L_x_38892:


//--------------------- .text._Z9cuda_gemmIiLi128ELi2ELi1ELi512ELi8ELi8ELi64ELi1ELi1EEviiiPT_S1_S1_iii --------------------------
	.section	.text._Z9cuda_gemmIiLi128ELi2ELi1ELi512ELi8ELi8ELi64ELi1ELi1EEviiiPT_S1_S1_iii,"ax",@progbits
	.align	128
        .global         _Z9cuda_gemmIiLi128ELi2ELi1ELi512ELi8ELi8ELi64ELi1ELi1EEviiiPT_S1_S1_iii
        .type           _Z9cuda_gemmIiLi128ELi2ELi1ELi512ELi8ELi8ELi64ELi1ELi1EEviiiPT_S1_S1_iii,@function
        .size           _Z9cuda_gemmIiLi128ELi2ELi1ELi512ELi8ELi8ELi64ELi1ELi1EEviiiPT_S1_S1_iii,(.L_x_39595 - _Z9cuda_gemmIiLi128ELi2ELi1ELi512ELi8ELi8ELi64ELi1ELi1EEviiiPT_S1_S1_iii)
        .other          _Z9cuda_gemmIiLi128ELi2ELi1ELi512ELi8ELi8ELi64ELi1ELi1EEviiiPT_S1_S1_iii,@"STO_CUDA_ENTRY STV_DEFAULT"
_Z9cuda_gemmIiLi128ELi2ELi1ELi512ELi8ELi8ELi64ELi1ELi1EEviiiPT_S1_S1_iii:
.text._Z9cuda_gemmIiLi128ELi2ELi1ELi512ELi8ELi8ELi64ELi1ELi1EEviiiPT_S1_S1_iii:
        /* <DEDUP_REMOVED lines=45> */
.L_x_17734:
        /* <DEDUP_REMOVED lines=12> */
.L_x_17733:
[----:B------:R-:W-:Y:S05]  /*0390*/  BSYNC.RECONVERGENT B1 ;  /* 0x0000000000017941 */ /* 0x000fea0003800200 */
.L_x_17732:
[----:B------:R-:W-:Y:S05]  /*03a0*/  @!P1 BRA `(.L_x_17731) ;  /* 0x0000000000a89947 */ /* 0x000fea0003800000 */
[----:B------:R-:W1:Y:S01]  /*03b0*/  S2R R7, SR_CgaCtaId ;  /* 0x0000000000077919 */ /* 0x000e620000008800 */
[----:B0-----:R-:W0:Y:S01]  /*03c0*/  LDC.64 R2, c[0x0][0x398] ;  /* 0x0000e600ff027b82 */ /* 0x001e220000000a00 */
[----:B------:R-:W-:-:S04]  /*03d0*/  MOV R4, 0x400 ;  /* 0x0000040000047802 */ /* 0x000fc80000000f00 */
[----:B-1----:R-:W-:-:S07]  /*03e0*/  LEA R4, R7, R4, 0x18 ;  /* 0x0000000407047211 */ /* 0x002fce00078ec0ff */
.L_x_17735:
        /* <DEDUP_REMOVED lines=38> */
.L_x_17731:
[----:B------:R-:W-:Y:S05]  /*0650*/  BSYNC.RECONVERGENT B0 ;  /* 0x0000000000007941 */ /* 0x000fea0003800200 */
.L_x_17730:
        /* <DEDUP_REMOVED lines=69> */
.L_x_17741:
        /* <DEDUP_REMOVED lines=35> */
.L_x_17737:
[----:B------:R-:W-:Y:S05]  /*0ce0*/  BSYNC.RECONVERGENT B0 ;  /* 0x0000000000007941 */ /* 0x000fea0003800200 */
.L_x_17736:
        /* <DEDUP_REMOVED lines=12> */
.L_x_17740:
        /* <DEDUP_REMOVED lines=25> */
.L_x_17739:
[----:B------:R-:W-:Y:S05]  /*0f40*/  BSYNC.RECONVERGENT B0 ;  /* 0x0000000000007941 */ /* 0x000fea0003800200 */
.L_x_17738:
        /* <DEDUP_REMOVED lines=130> */
.L_x_17742:
        /* <DEDUP_REMOVED lines=9> */
.L_x_39595:


//--------------------- .text._Z9cuda_gemmIiLi128ELi2ELi1ELi512ELi8ELi8ELi64ELi1ELi0EEviiiPT_S1_S1_iii --------------------------
	.section	.text._Z9cuda_gemmIiLi128ELi2ELi1ELi512ELi8ELi8ELi64ELi1ELi0EEviiiPT_S1_S1_iii,"ax",@progbits
	.align	128
        .global         _Z9cuda_gemmIiLi128ELi2ELi1ELi512ELi8ELi8ELi64ELi1ELi0EEviiiPT_S1_S1_iii
        .type           _Z9cuda_gemmIiLi128ELi2ELi1ELi512ELi8ELi8ELi64ELi1ELi0EEviiiPT_S1_S1_iii,@function
        .size           _Z9cuda_gemmIiLi128ELi2ELi1ELi512ELi8ELi8ELi64ELi1ELi0EEviiiPT_S1_S1_iii,(.L_x_38893 - _Z9cuda_gemmIiLi128ELi2ELi1ELi512ELi8ELi8ELi64ELi1ELi0EEviiiPT_S1_S1_iii)
        .other          _Z9cuda_gemmIiLi128ELi2ELi1ELi512ELi8ELi8ELi64ELi1ELi0EEviiiPT_S1_S1_iii,@"STO_CUDA_ENTRY STV_DEFAULT"
_Z9cuda_gemmIiLi128ELi2ELi1ELi512ELi8ELi8ELi64ELi1ELi0EEviiiPT_S1_S1_iii:
.text._Z9cuda_gemmIiLi128ELi2ELi1ELi512ELi8ELi8ELi64ELi1ELi0EEviiiPT_S1_S1_iii:
        /* <DEDUP_REMOVED lines=60> */
.L_x_17745:
        /* <DEDUP_REMOVED lines=25> */
.L_x_17744:
[----:B------:R-:W-:Y:S05]  /*0550*/  BSYNC.RECONVERGENT B0 ;  /* 0x0000000000007941 */ /* 0x000fea0003800200 */
.L_x_17743:
[----:B------:R-:W-:Y:S01]  /*0560*/  IMAD.MOV.U32 R6, RZ, RZ, 0x80 ;  /* 0x00000080ff067424 */ /* 0x000fe200078e00ff */
[----:B------:R-:W-:-:S07]  /*0570*/  MOV R7, 0x590 ;  /* 0x0000059000077802 */ /* 0x000fce0000000f00 */
[----:B0-----:R-:W-:Y:S05]  /*0580*/  CALL.REL.NOINC `($__internal_390_$__cuda_sm20_div_s16) ;  /* 0x0000002400187944 */ /* 0x001fea0003c00000 */
[----:B------:R-:W-:Y:S01]  /*0590*/  PRMT R39, R0, 0x9910, RZ ;  /* 0x0000991000277816 */ /* 0x000fe200000000ff */
[----:B------:R-:W-:Y:S01]  /*05a0*/  IMAD.MOV.U32 R6, RZ, RZ, 0x8 ;  /* 0x00000008ff067424 */ /* 0x000fe200078e00ff */
[----:B------:R-:W-:-:S07]  /*05b0*/  MOV R7, 0x5d0 ;  /* 0x000005d000077802 */ /* 0x000fce0000000f00 */
[----:B------:R-:W-:Y:S05]  /*05c0*/  CALL.REL.NOINC `($__internal_390_$__cuda_sm20_div_s16) ;  /* 0x0000002400087944 */ /* 0x000fea0003c00000 */
        /* <DEDUP_REMOVED lines=104> */
.L_x_17782:
        /* <DEDUP_REMOVED lines=41> */
.L_x_17747:
[----:B------:R-:W-:Y:S05]  /*0ee0*/  BSYNC.RECONVERGENT B0 ;  /* 0x0000000000007941 */ /* 0x000fea0003800200 */
.L_x_17746:
        /* <DEDUP_REMOVED lines=16> */
.L_x_17750:
        /* <DEDUP_REMOVED lines=31> */
.L_x_17749:
[----:B------:R-:W-:Y:S05]  /*11e0*/  BSYNC.RECONVERGENT B0 ;  /* 0x0000000000007941 */ /* 0x000fea0003800200 */
.L_x_17748:
        /* <DEDUP_REMOVED lines=8> */
.L_x_17781:
        /* <DEDUP_REMOVED lines=25> */
.L_x_17753:
        /* <DEDUP_REMOVED lines=8> */
.L_x_17754:
        /* <DEDUP_REMOVED lines=8> */
.L_x_17755:
        /* <DEDUP_REMOVED lines=8> */
.L_x_17756:
        /* <DEDUP_REMOVED lines=8> */
.L_x_17757:
        /* <DEDUP_REMOVED lines=8> */
.L_x_17758:
        /* <DEDUP_REMOVED lines=8> */
.L_x_17759:
        /* <DEDUP_REMOVED lines=13> */
.L_x_17760:
        /* <DEDUP_REMOVED lines=15> */
.L_x_17780:
        /* <DEDUP_REMOVED lines=12> */
.L_x_17785:
[----:B-1--4-:R-:W-:-:S07]  /*1980*/  IMAD R18, R26, R21, RZ ;  /* 0x000000151a127224 */ /* 0x012fce00078e02ff */
.L_x_17764:
[----:B------:R-:W-:-:S13]  /*1990*/  ISETP.GE.AND P0, PT, R20, 0x2, PT ;  /* 0x000000021400780c */ /* 0x000fda0003f06270 */
[----:B------:R-:W-:Y:S05]  /*19a0*/  @!P0 BRA `(.L_x_17766) ;  /* 0x0000000000108947 */ /* 0x000fea0003800000 */
[----:B------:R-:W-:-:S03]  /*19b0*/  UMOV UR6, 0xffffffff ;  /* 0xffffffff00067882 */ /* 0x000fc60000000000 */
[----:B------:R-:W-:Y:S05]  /*19c0*/  BRA.DIV UR6, `(.L_x_17767) ;  /* 0x0000000e06087947 */ /* 0x000fea000b800000 */
[----:B------:R4:W0:Y:S02]  /*19d0*/  SHFL.IDX PT, R21, R22, R11, 0x181f ;  /* 0x00181f0b16157589 */ /* 0x00082400000e0000 */
.L_x_17788:
[----:B0--3--:R-:W-:-:S07]  /*19e0*/  IMAD R18, R27, R21, R18 ;  /* 0x000000151b127224 */ /* 0x009fce00078e0212 */
.L_x_17766:
[----:B------:R-:W-:-:S13]  /*19f0*/  ISETP.GE.AND P1, PT, R20, 0x3, PT ;  /* 0x000000031400780c */ /* 0x000fda0003f26270 */
[----:B------:R-:W-:Y:S05]  /*1a00*/  @!P1 BRA `(.L_x_17768) ;  /* 0x0000000000109947 */ /* 0x000fea0003800000 */
[----:B------:R-:W-:-:S03]  /*1a10*/  UMOV UR6, 0xffffffff ;  /* 0xffffffff00067882 */ /* 0x000fc60000000000 */
[----:B------:R-:W-:Y:S05]  /*1a20*/  BRA.DIV UR6, `(.L_x_17769) ;  /* 0x0000000e06147947 */ /* 0x000fea000b800000 */
[----:B------:R0:W0:Y:S02]  /*1a30*/  SHFL.IDX PT, R21, R22, R10, 0x181f ;  /* 0x00181f0a16157589 */ /* 0x00002400000e0000 */
.L_x_17791:
[----:B0-----:R-:W-:-:S07]  /*1a40*/  IMAD R18, R28, R21, R18 ;  /* 0x000000151c127224 */ /* 0x001fce00078e0212 */
.L_x_17768:
[----:B------:R-:W-:-:S13]  /*1a50*/  ISETP.GE.AND P2, PT, R20, 0x4, PT ;  /* 0x000000041400780c */ /* 0x000fda0003f46270 */
[----:B------:R-:W-:Y:S05]  /*1a60*/  @!P2 BRA `(.L_x_17770) ;  /* 0x000000000010a947 */ /* 0x000fea0003800000 */
[----:B------:R-:W-:-:S03]  /*1a70*/  UMOV UR6, 0xffffffff ;  /* 0xffffffff00067882 */ /* 0x000fc60000000000 */
[----:B------:R-:W-:Y:S05]  /*1a80*/  BRA.DIV UR6, `(.L_x_17771) ;  /* 0x0000000e06207947 */ /* 0x000fea000b800000 */
[----:B------:R0:W0:Y:S02]  /*1a90*/  SHFL.IDX PT, R21, R22, R9, 0x181f ;  /* 0x00181f0916157589 */ /* 0x00002400000e0000 */
.L_x_17794:
[----:B0-----:R-:W-:-:S07]  /*1aa0*/  IMAD R18, R29, R21, R18 ;  /* 0x000000151d127224 */ /* 0x001fce00078e0212 */
.L_x_17770:
[----:B------:R-:W-:-:S13]  /*1ab0*/  ISETP.GE.AND P3, PT, R20, 0x5, PT ;  /* 0x000000051400780c */ /* 0x000fda0003f66270 */
[----:B------:R-:W-:Y:S05]  /*1ac0*/  @!P3 BRA `(.L_x_17772) ;  /* 0x000000000010b947 */ /* 0x000fea0003800000 */
[----:B------:R-:W-:-:S03]  /*1ad0*/  UMOV UR6, 0xffffffff ;  /* 0xffffffff00067882 */ /* 0x000fc60000000000 */
[----:B------:R-:W-:Y:S05]  /*1ae0*/  BRA.DIV UR6, `(.L_x_17773) ;  /* 0x0000000e062c7947 */ /* 0x000fea000b800000 */
[----:B------:R0:W0:Y:S02]  /*1af0*/  SHFL.IDX PT, R21, R22, R8, 0x181f ;  /* 0x00181f0816157589 */ /* 0x00002400000e0000 */
.L_x_17797:
[----:B0-----:R-:W-:-:S07]  /*1b00*/  IMAD R18, R30, R21, R18 ;  /* 0x000000151e127224 */ /* 0x001fce00078e0212 */
.L_x_17772:
[----:B------:R-:W-:-:S13]  /*1b10*/  ISETP.GE.AND P4, PT, R20, 0x6, PT ;  /* 0x000000061400780c */ /* 0x000fda0003f86270 */
[----:B------:R-:W-:Y:S05]  /*1b20*/  @!P4 BRA `(.L_x_17774) ;  /* 0x000000000010c947 */ /* 0x000fea0003800000 */
[----:B------:R-:W-:-:S03]  /*1b30*/  UMOV UR6, 0xffffffff ;  /* 0xffffffff00067882 */ /* 0x000fc60000000000 */
[----:B------:R-:W-:Y:S05]  /*1b40*/  BRA.DIV UR6, `(.L_x_17775) ;  /* 0x0000000e06387947 */ /* 0x000fea000b800000 */
[----:B------:R0:W0:Y:S02]  /*1b50*/  SHFL.IDX PT, R21, R22, R7, 0x181f ;  /* 0x00181f0716157589 */ /* 0x00002400000e0000 */
.L_x_17800:
[----:B0-----:R-:W-:-:S07]  /*1b60*/  IMAD R18, R31, R21, R18 ;  /* 0x000000151f127224 */ /* 0x001fce00078e0212 */
.L_x_17774:
[----:B------:R-:W-:-:S13]  /*1b70*/  ISETP.GE.AND P5, PT, R20, 0x7, PT ;  /* 0x000000071400780c */ /* 0x000fda0003fa6270 */
[----:B------:R-:W-:Y:S05]  /*1b80*/  @!P5 BRA `(.L_x_17776) ;  /* 0x000000000010d947 */ /* 0x000fea0003800000 */
[----:B------:R-:W-:-:S03]  /*1b90*/  UMOV UR6, 0xffffffff ;  /* 0xffffffff00067882 */ /* 0x000fc60000000000 */
[----:B------:R-:W-:Y:S05]  /*1ba0*/  BRA.DIV UR6, `(.L_x_17777) ;  /* 0x0000000e06447947 */ /* 0x000fea000b800000 */
[----:B------:R0:W0:Y:S02]  /*1bb0*/  SHFL.IDX PT, R21, R22, R6, 0x181f ;  /* 0x00181f0616157589 */ /* 0x00002400000e0000 */
.L_x_17803:
[----:B0-----:R-:W-:-:S07]  /*1bc0*/  IMAD R18, R32, R21, R18 ;  /* 0x0000001520127224 */ /* 0x001fce00078e0212 */
.L_x_17776:
[----:B------:R-:W-:-:S13]  /*1bd0*/  ISETP.GE.AND P6, PT, R20, 0x8, PT ;  /* 0x000000081400780c */ /* 0x000fda0003fc6270 */
[----:B------:R-:W-:Y:S05]  /*1be0*/  @!P6 BRA `(.L_x_17778) ;  /* 0x000000000084e947 */ /* 0x000fea0003800000 */
[----:B------:R-:W-:-:S03]  /*1bf0*/  UMOV UR6, 0xffffffff ;  /* 0xffffffff00067882 */ /* 0x000fc60000000000 */
[----:B------:R-:W-:Y:S05]  /*1c00*/  BRA.DIV UR6, `(.L_x_17779) ;  /* 0x0000000e06507947 */ /* 0x000fea000b800000 */
[----:B------:R0:W0:Y:S02]  /*1c10*/  SHFL.IDX PT, R20, R22, R5, 0x181f ;  /* 0x00181f0516147589 */ /* 0x00002400000e0000 */
.L_x_17806:
[----:B0-2---:R-:W-:Y:S01]  /*1c20*/  IMAD R18, R33, R20, R18 ;  /* 0x0000001421127224 */ /* 0x005fe200078e0212 */
[----:B------:R-:W-:Y:S06]  /*1c30*/  BRA `(.L_x_17778) ;  /* 0x0000000000707947 */ /* 0x000fec0003800000 */
.L_x_17763:
        /* <DEDUP_REMOVED lines=28> */
.L_x_17778:
        /* <DEDUP_REMOVED lines=9> */
.L_x_17762:
[----:B------:R-:W-:Y:S05]  /*1e90*/  BSYNC B0 ;  /* 0x0000000000007941 */ /* 0x000fea0003800000 */
.L_x_17761:
[----:B------:R-:W-:Y:S02]  /*1ea0*/  ISETP.NE.AND P6, PT, R44, RZ, PT ;  /* 0x000000ff2c00720c */ /* 0x000fe40003fc5270 */
[----:B------:R-:W-:-:S11]  /*1eb0*/  IADD3 R13, PT, PT, R13, 0x1, RZ ;  /* 0x000000010d0d7810 */ /* 0x000fd60007ffe0ff */
[----:B------:R-:W-:Y:S05]  /*1ec0*/  @!P6 BRA `(.L_x_17781) ;  /* 0xfffffff000e8e947 */ /* 0x000fea000383ffff */
[----:B------:R-:W-:Y:S05]  /*1ed0*/  BSYNC B1 ;  /* 0x0000000000017941 */ /* 0x000fea0003800000 */
.L_x_17752:
[----:B------:R0:W5:Y:S02]  /*1ee0*/  LDL.128 R12, [R1] ;  /* 0x00000000010c7983 */ /* 0x0001640000100c00 */
.L_x_17751:
        /* <DEDUP_REMOVED lines=103> */
.L_x_17765:
[----:B------:R-:W-:Y:S01]  /*2560*/  BSSY B2, `(.L_x_17783) ;  /* 0x0000007000027945 */ /* 0x000fe20003800000 */
[----:B------:R-:W-:Y:S01]  /*2570*/  MOV R23, R24 ;  /* 0x0000001800177202 */ /* 0x000fe20000000f00 */
[----:B------:R-:W-:Y:S02]  /*2580*/  IMAD.MOV.U32 R46, RZ, RZ, 0x181f ;  /* 0x0000181fff2e7424 */ /* 0x000fe400078e00ff */
[----:B------:R-:W-:-:S07]  /*2590*/  IMAD.MOV.U32 R21, RZ, RZ, -0x1 ;  /* 0xffffffffff157424 */ /* 0x000fce00078e00ff */
[----:B-123--:R-:W-:Y:S05]  /*25a0*/  WARPSYNC.COLLECTIVE R21, `(.L_x_17784) ;  /* 0x0000000015087348 */ /* 0x00efea0003c00000 */
[----:B------:R0:W4:Y:S02]  /*25b0*/  SHFL.IDX P6, R21, R22, R23, R46 ;  /* 0x0000001716157389 */ /* 0x00012400000c002e */
[----:B01234-:R-:W-:Y:S05]  /*25c0*/  ENDCOLLECTIVE ;  /* 0x000000000000791b */ /* 0x01ffea0003800000 */
.L_x_17784:
[----:B------:R-:W-:Y:S05]  /*25d0*/  BSYNC B2 ;  /* 0x0000000000027941 */ /* 0x000fea0003800000 */
.L_x_17783:
[----:B------:R-:W-:Y:S05]  /*25e0*/  BRA `(.L_x_17785) ;  /* 0xfffffff000e47947 */ /* 0x000fea000383ffff */
.L_x_17767:
[----:B------:R-:W-:Y:S01]  /*25f0*/  BSSY B2, `(.L_x_17786) ;  /* 0x0000007000027945 */ /* 0x000fe20003800000 */
[----:B------:R-:W-:Y:S01]  /*2600*/  MOV R23, R11 ;  /* 0x0000000b00177202 */ /* 0x000fe20000000f00 */
[----:B------:R-:W-:Y:S02]  /*2610*/  IMAD.MOV.U32 R46, RZ, RZ, 0x181f ;  /* 0x0000181fff2e7424 */ /* 0x000fe400078e00ff */
[----:B------:R-:W-:-:S07]  /*2620*/  IMAD.MOV.U32 R21, RZ, RZ, -0x1 ;  /* 0xffffffffff157424 */ /* 0x000fce00078e00ff */
[----:B0123--:R-:W-:Y:S05]  /*2630*/  WARPSYNC.COLLECTIVE R21, `(.L_x_17787) ;  /* 0x0000000015087348 */ /* 0x00ffea0003c00000 */
[----:B------:R4:W0:Y:S02]  /*2640*/  SHFL.IDX P6, R21, R22, R23, R46 ;  /* 0x0000001716157389 */ /* 0x00082400000c002e */
[----:B01234-:R-:W-:Y:S05]  /*2650*/  ENDCOLLECTIVE ;  /* 0x000000000000791b */ /* 0x01ffea0003800000 */
.L_x_17787:
[----:B------:R-:W-:Y:S05]  /*2660*/  BSYNC B2 ;  /* 0x0000000000027941 */ /* 0x000fea0003800000 */
.L_x_17786:
[----:B------:R-:W-:Y:S05]  /*2670*/  BRA `(.L_x_17788) ;  /* 0xfffffff000d87947 */ /* 0x000fea000383ffff */
.L_x_17769:
[----:B------:R-:W-:Y:S01]  /*2680*/  BSSY B2, `(.L_x_17789) ;  /* 0x0000007000027945 */ /* 0x000fe20003800000 */
[----:B------:R-:W-:Y:S01]  /*2690*/  MOV R23, R10 ;  /* 0x0000000a00177202 */ /* 0x000fe20000000f00 */
[----:B------:R-:W-:Y:S02]  /*26a0*/  IMAD.MOV.U32 R46, RZ, RZ, 0x181f ;  /* 0x0000181fff2e7424 */ /* 0x000fe400078e00ff */
[----:B------:R-:W-:-:S07]  /*26b0*/  IMAD.MOV.U32 R21, RZ, RZ, -0x1 ;  /* 0xffffffffff157424 */ /* 0x000fce00078e00ff */
[----:B01234-:R-:W-:Y:S05]  /*26c0*/  WARPSYNC.COLLECTIVE R21, `(.L_x_17790) ;  /* 0x0000000015087348 */ /* 0x01ffea0003c00000 */
[----:B------:R0:W0:Y:S02]  /*26d0*/  SHFL.IDX P6, R21, R22, R23, R46 ;  /* 0x0000001716157389 */ /* 0x00002400000c002e */
[----:B01234-:R-:W-:Y:S05]  /*26e0*/  ENDCOLLECTIVE ;  /* 0x000000000000791b */ /* 0x01ffea0003800000 */
.L_x_17790:
[----:B------:R-:W-:Y:S05]  /*26f0*/  BSYNC B2 ;  /* 0x0000000000027941 */ /* 0x000fea0003800000 */
.L_x_17789:
[----:B------:R-:W-:Y:S05]  /*2700*/  BRA `(.L_x_17791) ;  /* 0xfffffff000cc7947 */ /* 0x000fea000383ffff */
.L_x_17771:
[----:B------:R-:W-:Y:S01]  /*2710*/  BSSY B2, `(.L_x_17792) ;  /* 0x0000007000027945 */ /* 0x000fe20003800000 */
[----:B------:R-:W-:Y:S01]  /*2720*/  MOV R23, R9 ;  /* 0x0000000900177202 */ /* 0x000fe20000000f00 */
[----:B------:R-:W-:Y:S02]  /*2730*/  IMAD.MOV.U32 R46, RZ, RZ, 0x181f ;  /* 0x0000181fff2e7424 */ /* 0x000fe400078e00ff */
[----:B------:R-:W-:-:S07]  /*2740*/  IMAD.MOV.U32 R21, RZ, RZ, -0x1 ;  /* 0xffffffffff157424 */ /* 0x000fce00078e00ff */
[----:B01234-:R-:W-:Y:S05]  /*2750*/  WARPSYNC.COLLECTIVE R21, `(.L_x_17793) ;  /* 0x0000000015087348 */ /* 0x01ffea0003c00000 */
[----:B------:R0:W0:Y:S02]  /*2760*/  SHFL.IDX P6, R21, R22, R23, R46 ;  /* 0x0000001716157389 */ /* 0x00002400000c002e */
[----:B01234-:R-:W-:Y:S05]  /*2770*/  ENDCOLLECTIVE ;  /* 0x000000000000791b */ /* 0x01ffea0003800000 */
.L_x_17793:
[----:B------:R-:W-:Y:S05]  /*2780*/  BSYNC B2 ;  /* 0x0000000000027941 */ /* 0x000fea0003800000 */
.L_x_17792:
[----:B------:R-:W-:Y:S05]  /*2790*/  BRA `(.L_x_17794) ;  /* 0xfffffff000c07947 */ /* 0x000fea000383ffff */
.L_x_17773:
[----:B------:R-:W-:Y:S01]  /*27a0*/  BSSY B2, `(.L_x_17795) ;  /* 0x0000007000027945 */ /* 0x000fe20003800000 */
[----:B------:R-:W-:Y:S01]  /*27b0*/  MOV R23, R8 ;  /* 0x0000000800177202 */ /* 0x000fe20000000f00 */
[----:B------:R-:W-:Y:S02]  /*27c0*/  IMAD.MOV.U32 R46, RZ, RZ, 0x181f ;  /* 0x0000181fff2e7424 */ /* 0x000fe400078e00ff */
[----:B------:R-:W-:-:S07]  /*27d0*/  IMAD.MOV.U32 R21, RZ, RZ, -0x1 ;  /* 0xffffffffff157424 */ /* 0x000fce00078e00ff */
[----:B01234-:R-:W-:Y:S05]  /*27e0*/  WARPSYNC.COLLECTIVE R21, `(.L_x_17796) ;  /* 0x0000000015087348 */ /* 0x01ffea0003c00000 */
[----:B------:R0:W0:Y:S02]  /*27f0*/  SHFL.IDX P6, R21, R22, R23, R46 ;  /* 0x0000001716157389 */ /* 0x00002400000c002e */
[----:B01234-:R-:W-:Y:S05]  /*2800*/  ENDCOLLECTIVE ;  /* 0x000000000000791b */ /* 0x01ffea0003800000 */
.L_x_17796:
[----:B------:R-:W-:Y:S05]  /*2810*/  BSYNC B2 ;  /* 0x0000000000027941 */ /* 0x000fea0003800000 */
.L_x_17795:
[----:B------:R-:W-:Y:S05]  /*2820*/  BRA `(.L_x_17797) ;  /* 0xfffffff000b47947 */ /* 0x000fea000383ffff */
.L_x_17775:
[----:B------:R-:W-:Y:S01]  /*2830*/  BSSY B2, `(.L_x_17798) ;  /* 0x0000007000027945 */ /* 0x000fe20003800000 */
[----:B------:R-:W-:Y:S01]  /*2840*/  MOV R23, R7 ;  /* 0x0000000700177202 */ /* 0x000fe20000000f00 */
[----:B------:R-:W-:Y:S02]  /*2850*/  IMAD.MOV.U32 R46, RZ, RZ, 0x181f ;  /* 0x0000181fff2e7424 */ /* 0x000fe400078e00ff */
[----:B------:R-:W-:-:S07]  /*2860*/  IMAD.MOV.U32 R21, RZ, RZ, -0x1 ;  /* 0xffffffffff157424 */ /* 0x000fce00078e00ff */
[----:B01234-:R-:W-:Y:S05]  /*2870*/  WARPSYNC.COLLECTIVE R21, `(.L_x_17799) ;  /* 0x0000000015087348 */ /* 0x01ffea0003c00000 */
[----:B------:R0:W0:Y:S02]  /*2880*/  SHFL.IDX P6, R21, R22, R23, R46 ;  /* 0x0000001716157389 */ /* 0x00002400000c002e */
[----:B01234-:R-:W-:Y:S05]  /*2890*/  ENDCOLLECTIVE ;  /* 0x000000000000791b */ /* 0x01ffea0003800000 */
.L_x_17799:
[----:B------:R-:W-:Y:S05]  /*28a0*/  BSYNC B2 ;  /* 0x0000000000027941 */ /* 0x000fea0003800000 */
.L_x_17798:
[----:B------:R-:W-:Y:S05]  /*28b0*/  BRA `(.L_x_17800) ;  /* 0xfffffff000a87947 */ /* 0x000fea000383ffff */
.L_x_17777:
[----:B------:R-:W-:Y:S01]  /*28c0*/  BSSY B2, `(.L_x_17801) ;  /* 0x0000007000027945 */ /* 0x000fe20003800000 */
[----:B------:R-:W-:Y:S01]  /*28d0*/  MOV R23, R6 ;  /* 0x0000000600177202 */ /* 0x000fe20000000f00 */
[----:B------:R-:W-:Y:S02]  /*28e0*/  IMAD.MOV.U32 R46, RZ, RZ, 0x181f ;  /* 0x0000181fff2e7424 */ /* 0x000fe400078e00ff */
[----:B------:R-:W-:-:S07]  /*28f0*/  IMAD.MOV.U32 R21, RZ, RZ, -0x1 ;  /* 0xffffffffff157424 */ /* 0x000fce00078e00ff */
[----:B01234-:R-:W-:Y:S05]  /*2900*/  WARPSYNC.COLLECTIVE R21, `(.L_x_17802) ;  /* 0x0000000015087348 */ /* 0x01ffea0003c00000 */
[----:B------:R0:W0:Y:S02]  /*2910*/  SHFL.IDX P6, R21, R22, R23, R46 ;  /* 0x0000001716157389 */ /* 0x00002400000c002e */
[----:B01234-:R-:W-:Y:S05]  /*2920*/  ENDCOLLECTIVE ;  /* 0x000000000000791b */ /* 0x01ffea0003800000 */
.L_x_17802:
[----:B------:R-:W-:Y:S05]  /*2930*/  BSYNC B2 ;  /* 0x0000000000027941 */ /* 0x000fea0003800000 */
.L_x_17801:
[----:B------:R-:W-:Y:S05]  /*2940*/  BRA `(.L_x_17803) ;  /* 0xfffffff0009c7947 */ /* 0x000fea000383ffff */
.L_x_17779:
[----:B------:R-:W-:Y:S01]  /*2950*/  BSSY B2, `(.L_x_17804) ;  /* 0x0000007000027945 */ /* 0x000fe20003800000 */
[----:B------:R-:W-:Y:S01]  /*2960*/  MOV R23, R5 ;  /* 0x0000000500177202 */ /* 0x000fe20000000f00 */
[----:B------:R-:W-:Y:S02]  /*2970*/  IMAD.MOV.U32 R46, RZ, RZ, 0x181f ;  /* 0x0000181fff2e7424 */ /* 0x000fe400078e00ff */
[----:B------:R-:W-:-:S07]  /*2980*/  IMAD.MOV.U32 R21, RZ, RZ, -0x1 ;  /* 0xffffffffff157424 */ /* 0x000fce00078e00ff */
[----:B01234-:R-:W-:Y:S05]  /*2990*/  WARPSYNC.COLLECTIVE R21, `(.L_x_17805) ;  /* 0x0000000015087348 */ /* 0x01ffea0003c00000 */
[----:B------:R0:W0:Y:S02]  /*29a0*/  SHFL.IDX P6, R21, R22, R23, R46 ;  /* 0x0000001716157389 */ /* 0x00002400000c002e */
[----:B01234-:R-:W-:Y:S05]  /*29b0*/  ENDCOLLECTIVE ;  /* 0x000000000000791b */ /* 0x01ffea0003800000 */
.L_x_17805:
[----:B------:R-:W-:Y:S05]  /*29c0*/  BSYNC B2 ;  /* 0x0000000000027941 */ /* 0x000fea0003800000 */
.L_x_17804:
[----:B------:R-:W-:Y:S01]  /*29d0*/  MOV R20, R21 ;  /* 0x0000001500147202 */ /* 0x000fe20000000f00 */
[----:B------:R-:W-:Y:S06]  /*29e0*/  BRA `(.L_x_17806) ;  /* 0xfffffff0008c7947 */ /* 0x000fec000383ffff */
        .weak           $__internal_390_$__cuda_sm20_div_s16
        .type           $__internal_390_$__cuda_sm20_div_s16,@function
        .size           $__internal_390_$__cuda_sm20_div_s16,(.L_x_38893 - $__internal_390_$__cuda_sm20_div_s16)
$__internal_390_$__cuda_sm20_div_s16:
        /* <DEDUP_REMOVED lines=24> */
[----:B------:R-:W-:Y:S05]  /*2b70*/  RET.REL.NODEC R2 `(_Z9cuda_gemmIiLi128ELi2ELi1ELi512ELi8ELi8ELi64ELi1ELi0EEviiiPT_S1_S1_iii) ;  /* 0xffffffd402207950 */ /* 0x000fea0003c3ffff */
.L_x_17807:
        /* <DEDUP_REMOVED lines=16> */
.L_x_38893:


//--------------------- .text._Z9cuda_gemmIiLi128ELi2ELi1ELi512ELi8ELi8ELi64ELi0ELi1EEviiiPT_S1_S1_iii --------------------------
	.section	.text._Z9cuda_gemmIiLi128ELi2ELi1ELi512ELi8ELi8ELi64ELi0ELi1EEviiiPT_S1_S1_iii,"ax",@progbits
	.align	128
        .global         _Z9cuda_gemmIiLi128ELi2ELi1ELi512ELi8ELi8ELi64ELi0ELi1EEviiiPT_S1_S1_iii
        .type           _Z9cuda_gemmIiLi128ELi2ELi1ELi512ELi8ELi8ELi64ELi0ELi1EEviiiPT_S1_S1_iii,@function
        .size           _Z9cuda_gemmIiLi128ELi2ELi1ELi512ELi8ELi8ELi64ELi0ELi1EEviiiPT_S1_S1_iii,(.L_x_39597 - _Z9cuda_gemmIiLi128ELi2ELi1ELi512ELi8ELi8ELi64ELi0ELi1EEviiiPT_S1_S1_iii)
        .other          _Z9cuda_gemmIiLi128ELi2ELi1ELi512ELi8ELi8ELi64ELi0ELi1EEviiiPT_S1_S1_iii,@"STO_CUDA_ENTRY STV_DEFAULT"
_Z9cuda_gemmIiLi128ELi2ELi1ELi512ELi8ELi8ELi64ELi0ELi1EEviiiPT_S1_S1_iii:
.text._Z9cuda_gemmIiLi128ELi2ELi1ELi512ELi8ELi8ELi64ELi0ELi1EEviiiPT_S1_S1_iii:
        /* <DEDUP_REMOVED lines=45> */
.L_x_17812:
        /* <DEDUP_REMOVED lines=12> */
.L_x_17811:
[----:B------:R-:W-:Y:S05]  /*0390*/  BSYNC.RECONVERGENT B1 ;  /* 0x0000000000017941 */ /* 0x000fea0003800200 */
.L_x_17810:
[----:B------:R-:W-:Y:S05]  /*03a0*/  @!P1 BRA `(.L_x_17809) ;  /* 0x0000000000a89947 */ /* 0x000fea0003800000 */
[----:B------:R-:W1:Y:S01]  /*03b0*/  S2R R7, SR_CgaCtaId ;  /* 0x0000000000077919 */ /* 0x000e620000008800 */
[----:B0-----:R-:W0:Y:S01]  /*03c0*/  LDC.64 R2, c[0x0][0x398] ;  /* 0x0000e600ff027b82 */ /* 0x001e220000000a00 */
[----:B------:R-:W-:-:S04]  /*03d0*/  MOV R4, 0x400 ;  /* 0x0000040000047802 */ /* 0x000fc80000000f00 */
[----:B-1----:R-:W-:-:S07]  /*03e0*/  LEA R4, R7, R4, 0x18 ;  /* 0x0000000407047211 */ /* 0x002fce00078ec0ff */
.L_x_17813:
        /* <DEDUP_REMOVED lines=38> */
.L_x_17809:
[----:B------:R-:W-:Y:S05]  /*0650*/  BSYNC.RECONVERGENT B0 ;  /* 0x0000000000007941 */ /* 0x000fea0003800200 */
.L_x_17808:
        /* <DEDUP_REMOVED lines=84> */
.L_x_17819:
        /* <DEDUP_REMOVED lines=33> */
.L_x_17815:
[----:B0-----:R-:W-:Y:S05]  /*0db0*/  BSYNC.RECONVERGENT B0 ;  /* 0x0000000000007941 */ /* 0x001fea0003800200 */
.L_x_17814:
        /* <DEDUP_REMOVED lines=17> */
.L_x_17818:
        /* <DEDUP_REMOVED lines=35> */
.L_x_17817:
[----:B------:R-:W-:Y:S05]  /*1100*/  BSYNC.RECONVERGENT B0 ;  /* 0x0000000000007941 */ /* 0x000fea0003800200 */
.L_x_17816:
        /* <DEDUP_REMOVED lines=116> */
.L_x_17820:
        /* <DEDUP_REMOVED lines=11> */
.L_x_39597:


//--------------------- .text._Z9cuda_gemmIiLi128ELi2ELi1ELi512ELi8ELi8ELi64ELi0ELi0EEviiiPT_S1_S1_iii --------------------------
	.section	.text._Z9cuda_gemmIiLi128ELi2ELi1ELi512ELi8ELi8ELi64ELi0ELi0EEviiiPT_S1_S1_iii,"ax",@progbits
	.align	128
        .global         _Z9cuda_gemmIiLi128ELi2ELi1ELi512ELi8ELi8ELi64ELi0ELi0EEviiiPT_S1_S1_iii
        .type           _Z9cuda_gemmIiLi128ELi2ELi1ELi512ELi8ELi8ELi64ELi0ELi0EEviiiPT_S1_S1_iii,@function
        .size           _Z9cuda_gemmIiLi128ELi2ELi1ELi512ELi8ELi8ELi64ELi0ELi0EEviiiPT_S1_S1_iii,(.L_x_38894 - _Z9cuda_gemmIiLi128ELi2ELi1ELi512ELi8ELi8ELi64ELi0ELi0EEviiiPT_S1_S1_iii)
        .other          _Z9cuda_gemmIiLi128ELi2ELi1ELi512ELi8ELi8ELi64ELi0ELi0EEviiiPT_S1_S1_iii,@"STO_CUDA_ENTRY STV_DEFAULT"
_Z9cuda_gemmIiLi128ELi2ELi1ELi512ELi8ELi8ELi64ELi0ELi0EEviiiPT_S1_S1_iii:
.text._Z9cuda_gemmIiLi128ELi2ELi1ELi512ELi8ELi8ELi64ELi0ELi0EEviiiPT_S1_S1_iii:
        /* <DEDUP_REMOVED lines=60> */
.L_x_17823:
        /* <DEDUP_REMOVED lines=25> */
.L_x_17822:
[----:B------:R-:W-:Y:S05]  /*0550*/  BSYNC.RECONVERGENT B0 ;  /* 0x0000000000007941 */ /* 0x000fea0003800200 */
.L_x_17821:
[----:B------:R-:W-:Y:S01]  /*0560*/  IMAD.MOV.U32 R4, RZ, RZ, 0x80 ;  /* 0x00000080ff047424 */ /* 0x000fe200078e00ff */
[----:B0-----:R-:W-:Y:S01]  /*0570*/  MOV R6, 0x5a0 ;  /* 0x000005a000067802 */ /* 0x001fe20000000f00 */
[----:B------:R-:W-:-:S07]  /*0580*/  IMAD.MOV.U32 R5, RZ, RZ, R18 ;  /* 0x000000ffff057224 */ /* 0x000fce00078e0012 */
[----:B------:R-:W-:Y:S05]  /*0590*/  CALL.REL.NOINC `($__internal_391_$__cuda_sm20_div_s16) ;  /* 0x00000024005c7944 */ /* 0x000fea0003c00000 */
[----:B------:R-:W-:Y:S01]  /*05a0*/  UPRMT UR4, UR9, 0x9910, URZ ;  /* 0x0000991009047896 */ /* 0x000fe200080000ff */
[----:B------:R-:W-:Y:S01]  /*05b0*/  MOV R4, 0x8 ;  /* 0x0000000800047802 */ /* 0x000fe20000000f00 */
[----:B------:R-:W-:Y:S01]  /*05c0*/  UMOV UR5, UR9 ;  /* 0x0000000900057c82 */ /* 0x000fe20008000000 */
[----:B------:R-:W-:-:S03]  /*05d0*/  MOV R6, 0x600 ;  /* 0x0000060000067802 */ /* 0x000fc60000000f00 */
[----:B------:R-:W-:-:S07]  /*05e0*/  IMAD.U32 R5, RZ, RZ, UR4 ;  /* 0x00000004ff057e24 */ /* 0x000fce000f8e00ff */
[----:B------:R-:W-:Y:S05]  /*05f0*/  CALL.REL.NOINC `($__internal_391_$__cuda_sm20_div_s16) ;  /* 0x0000002400447944 */ /* 0x000fea0003c00000 */
        /* <DEDUP_REMOVED lines=119> */
.L_x_17860:
        /* <DEDUP_REMOVED lines=36> */
.L_x_17825:
[----:B------:R-:W-:Y:S05]  /*0fb0*/  BSYNC.RECONVERGENT B0 ;  /* 0x0000000000007941 */ /* 0x000fea0003800200 */
.L_x_17824:
        /* <DEDUP_REMOVED lines=19> */
.L_x_17828:
        /* <DEDUP_REMOVED lines=33> */
.L_x_17827:
[----:B------:R-:W-:Y:S05]  /*1300*/  BSYNC.RECONVERGENT B0 ;  /* 0x0000000000007941 */ /* 0x000fea0003800200 */
.L_x_17826:
        /* <DEDUP_REMOVED lines=8> */
.L_x_17859:
        /* <DEDUP_REMOVED lines=22> */
.L_x_17831:
        /* <DEDUP_REMOVED lines=8> */
.L_x_17832:
        /* <DEDUP_REMOVED lines=8> */
.L_x_17833:
        /* <DEDUP_REMOVED lines=8> */
.L_x_17834:
        /* <DEDUP_REMOVED lines=8> */
.L_x_17835:
        /* <DEDUP_REMOVED lines=8> */
.L_x_17836:
        /* <DEDUP_REMOVED lines=8> */
.L_x_17837:
        /* <DEDUP_REMOVED lines=13> */
.L_x_17838:
        /* <DEDUP_REMOVED lines=15> */
.L_x_17858:
        /* <DEDUP_REMOVED lines=12> */
.L_x_17863:
[----:B-1--4-:R-:W-:-:S07]  /*1a70*/  IMAD R18, R26, R21, RZ ;  /* 0x000000151a127224 */ /* 0x012fce00078e02ff */
.L_x_17842:
[----:B------:R-:W-:-:S13]  /*1a80*/  ISETP.GE.AND P0, PT, R19, 0x2, PT ;  /* 0x000000021300780c */ /* 0x000fda0003f06270 */
[----:B------:R-:W-:Y:S05]  /*1a90*/  @!P0 BRA `(.L_x_17844) ;  /* 0x0000000000108947 */ /* 0x000fea0003800000 */
[----:B------:R-:W-:-:S03]  /*1aa0*/  UMOV UR5, 0xffffffff ;  /* 0xffffffff00057882 */ /* 0x000fc60000000000 */
[----:B------:R-:W-:Y:S05]  /*1ab0*/  BRA.DIV UR5, `(.L_x_17845) ;  /* 0x0000000e05147947 */ /* 0x000fea000b800000 */
[----:B------:R4:W0:Y:S02]  /*1ac0*/  SHFL.IDX PT, R21, R20, R7, 0x181f ;  /* 0x00181f0714157589 */ /* 0x00082400000e0000 */
.L_x_17866:
[----:B0--3--:R-:W-:-:S07]  /*1ad0*/  IMAD R18, R27, R21, R18 ;  /* 0x000000151b127224 */ /* 0x009fce00078e0212 */
.L_x_17844:
[----:B------:R-:W-:-:S13]  /*1ae0*/  ISETP.GE.AND P1, PT, R19, 0x3, PT ;  /* 0x000000031300780c */ /* 0x000fda0003f26270 */
[----:B------:R-:W-:Y:S05]  /*1af0*/  @!P1 BRA `(.L_x_17846) ;  /* 0x0000000000109947 */ /* 0x000fea0003800000 */
[----:B------:R-:W-:-:S03]  /*1b00*/  UMOV UR5, 0xffffffff ;  /* 0xffffffff00057882 */ /* 0x000fc60000000000 */
[----:B------:R-:W-:Y:S05]  /*1b10*/  BRA.DIV UR5, `(.L_x_17847) ;  /* 0x0000000e05207947 */ /* 0x000fea000b800000 */
[----:B------:R0:W0:Y:S02]  /*1b20*/  SHFL.IDX PT, R21, R20, R6, 0x181f ;  /* 0x00181f0614157589 */ /* 0x00002400000e0000 */
.L_x_17869:
[----:B0-----:R-:W-:-:S07]  /*1b30*/  IMAD R18, R28, R21, R18 ;  /* 0x000000151c127224 */ /* 0x001fce00078e0212 */
.L_x_17846:
[----:B------:R-:W-:-:S13]  /*1b40*/  ISETP.GE.AND P2, PT, R19, 0x4, PT ;  /* 0x000000041300780c */ /* 0x000fda0003f46270 */
[----:B------:R-:W-:Y:S05]  /*1b50*/  @!P2 BRA `(.L_x_17848) ;  /* 0x000000000010a947 */ /* 0x000fea0003800000 */
[----:B------:R-:W-:-:S03]  /*1b60*/  UMOV UR5, 0xffffffff ;  /* 0xffffffff00057882 */ /* 0x000fc60000000000 */
[----:B------:R-:W-:Y:S05]  /*1b70*/  BRA.DIV UR5, `(.L_x_17849) ;  /* 0x0000000e052c7947 */ /* 0x000fea000b800000 */
[----:B------:R0:W0:Y:S02]  /*1b80*/  SHFL.IDX PT, R21, R20, R5, 0x181f ;  /* 0x00181f0514157589 */ /* 0x00002400000e0000 */
.L_x_17872:
[----:B0-----:R-:W-:-:S07]  /*1b90*/  IMAD R18, R29, R21, R18 ;  /* 0x000000151d127224 */ /* 0x001fce00078e0212 */
.L_x_17848:
[----:B------:R-:W-:-:S13]  /*1ba0*/  ISETP.GE.AND P3, PT, R19, 0x5, PT ;  /* 0x000000051300780c */ /* 0x000fda0003f66270 */
[----:B------:R-:W-:Y:S05]  /*1bb0*/  @!P3 BRA `(.L_x_17850) ;  /* 0x000000000010b947 */ /* 0x000fea0003800000 */
[----:B------:R-:W-:-:S03]  /*1bc0*/  UMOV UR5, 0xffffffff ;  /* 0xffffffff00057882 */ /* 0x000fc60000000000 */
[----:B------:R-:W-:Y:S05]  /*1bd0*/  BRA.DIV UR5, `(.L_x_17851) ;  /* 0x0000000e05387947 */ /* 0x000fea000b800000 */
[----:B------:R0:W0:Y:S02]  /*1be0*/  SHFL.IDX PT, R21, R20, R4, 0x181f ;  /* 0x00181f0414157589 */ /* 0x00002400000e0000 */
.L_x_17875:
[----:B0-----:R-:W-:-:S07]  /*1bf0*/  IMAD R18, R30, R21, R18 ;  /* 0x000000151e127224 */ /* 0x001fce00078e0212 */
.L_x_17850:
[----:B------:R-:W-:-:S13]  /*1c00*/  ISETP.GE.AND P4, PT, R19, 0x6, PT ;  /* 0x000000061300780c */ /* 0x000fda0003f86270 */
[----:B------:R-:W-:Y:S05]  /*1c10*/  @!P4 BRA `(.L_x_17852) ;  /* 0x000000000010c947 */ /* 0x000fea0003800000 */
[----:B------:R-:W-:-:S03]  /*1c20*/  UMOV UR5, 0xffffffff ;  /* 0xffffffff00057882 */ /* 0x000fc60000000000 */
[----:B------:R-:W-:Y:S05]  /*1c30*/  BRA.DIV UR5, `(.L_x_17853) ;  /* 0x0000000e05447947 */ /* 0x000fea000b800000 */
[----:B------:R0:W0:Y:S02]  /*1c40*/  SHFL.IDX PT, R21, R20, R3, 0x181f ;  /* 0x00181f0314157589 */ /* 0x00002400000e0000 */
.L_x_17878:
[----:B0-----:R-:W-:-:S07]  /*1c50*/  IMAD R18, R31, R21, R18 ;  /* 0x000000151f127224 */ /* 0x001fce00078e0212 */
.L_x_17852:
[----:B------:R-:W-:-:S13]  /*1c60*/  ISETP.GE.AND P5, PT, R19, 0x7, PT ;  /* 0x000000071300780c */ /* 0x000fda0003fa6270 */
[----:B------:R-:W-:Y:S05]  /*1c70*/  @!P5 BRA `(.L_x_17854) ;  /* 0x000000000010d947 */ /* 0x000fea0003800000 */
[----:B------:R-:W-:-:S03]  /*1c80*/  UMOV UR5, 0xffffffff ;  /* 0xffffffff00057882 */ /* 0x000fc60000000000 */
[----:B------:R-:W-:Y:S05]  /*1c90*/  BRA.DIV UR5, `(.L_x_17855) ;  /* 0x0000000e05507947 */ /* 0x000fea000b800000 */
[----:B------:R0:W0:Y:S02]  /*1ca0*/  SHFL.IDX PT, R21, R20, R2, 0x181f ;  /* 0x00181f0214157589 */ /* 0x00002400000e0000 */
.L_x_17881:
[----:B0-----:R-:W-:-:S07]  /*1cb0*/  IMAD R18, R32, R21, R18 ;  /* 0x0000001520127224 */ /* 0x001fce00078e0212 */
.L_x_17854:
[----:B------:R-:W-:-:S13]  /*1cc0*/  ISETP.GE.AND P6, PT, R19, 0x8, PT ;  /* 0x000000081300780c */ /* 0x000fda0003fc6270 */
[----:B------:R-:W-:Y:S05]  /*1cd0*/  @!P6 BRA `(.L_x_17856) ;  /* 0x000000000084e947 */ /* 0x000fea0003800000 */
[----:B------:R-:W-:-:S03]  /*1ce0*/  UMOV UR5, 0xffffffff ;  /* 0xffffffff00057882 */ /* 0x000fc60000000000 */
[----:B------:R-:W-:Y:S05]  /*1cf0*/  BRA.DIV UR5, `(.L_x_17857) ;  /* 0x0000000e055c7947 */ /* 0x000fea000b800000 */
[----:B0---4-:R0:W4:Y:S02]  /*1d00*/  SHFL.IDX PT, R20, R20, R0, 0x181f ;  /* 0x00181f0014147589 */ /* 0x01112400000e0000 */
.L_x_17884:
[----:B--2-4-:R-:W-:Y:S01]  /*1d10*/  IMAD R18, R33, R20, R18 ;  /* 0x0000001421127224 */ /* 0x014fe200078e0212 */
[----:B------:R-:W-:Y:S06]  /*1d20*/  BRA `(.L_x_17856) ;  /* 0x0000000000707947 */ /* 0x000fec0003800000 */
.L_x_17841:
        /* <DEDUP_REMOVED lines=28> */
.L_x_17856:
        /* <DEDUP_REMOVED lines=9> */
.L_x_17840:
[----:B------:R-:W-:Y:S05]  /*1f80*/  BSYNC B0 ;  /* 0x0000000000007941 */ /* 0x000fea0003800000 */
.L_x_17839:
[----:B------:R-:W-:Y:S01]  /*1f90*/  ISETP.NE.AND P6, PT, R45, RZ, PT ;  /* 0x000000ff2d00720c */ /* 0x000fe20003fc5270 */
[----:B------:R-:W-:-:S12]  /*1fa0*/  VIADD R23, R23, 0x1 ;  /* 0x0000000117177836 */ /* 0x000fd80000000000 */
[----:B------:R-:W-:Y:S05]  /*1fb0*/  @!P6 BRA `(.L_x_17859) ;  /* 0xfffffff000f4e947 */ /* 0x000fea000383ffff */
[----:B------:R-:W-:Y:S05]  /*1fc0*/  BSYNC B1 ;  /* 0x0000000000017941 */ /* 0x000fea0003800000 */
.L_x_17830:
[----:B0-----:R0:W5:Y:S02]  /*1fd0*/  LDL.128 R12, [R1] ;  /* 0x00000000010c7983 */ /* 0x0011640000100c00 */
.L_x_17829:
        /* <DEDUP_REMOVED lines=106> */
.L_x_17843:
[----:B------:R-:W-:Y:S01]  /*2680*/  BSSY B2, `(.L_x_17861) ;  /* 0x0000007000027945 */ /* 0x000fe20003800000 */
[----:B------:R-:W-:Y:S01]  /*2690*/  MOV R22, R25 ;  /* 0x0000001900167202 */ /* 0x000fe20000000f00 */
[----:B------:R-:W-:Y:S02]  /*26a0*/  IMAD.MOV.U32 R47, RZ, RZ, 0x181f ;  /* 0x0000181fff2f7424 */ /* 0x000fe400078e00ff */
[----:B------:R-:W-:-:S07]  /*26b0*/  IMAD.MOV.U32 R21, RZ, RZ, -0x1 ;  /* 0xffffffffff157424 */ /* 0x000fce00078e00ff */
[----:B-123--:R-:W-:Y:S05]  /*26c0*/  WARPSYNC.COLLECTIVE R21, `(.L_x_17862) ;  /* 0x0000000015087348 */ /* 0x00efea0003c00000 */
[----:B------:R0:W4:Y:S02]  /*26d0*/  SHFL.IDX P6, R21, R20, R22, R47 ;  /* 0x0000001614157389 */ /* 0x00012400000c002f */
[----:B01234-:R-:W-:Y:S05]  /*26e0*/  ENDCOLLECTIVE ;  /* 0x000000000000791b */ /* 0x01ffea0003800000 */
.L_x_17862:
[----:B------:R-:W-:Y:S05]  /*26f0*/  BSYNC B2 ;  /* 0x0000000000027941 */ /* 0x000fea0003800000 */
.L_x_17861:
[----:B------:R-:W-:Y:S05]  /*2700*/  BRA `(.L_x_17863) ;  /* 0xfffffff000d87947 */ /* 0x000fea000383ffff */
.L_x_17845:
[----:B------:R-:W-:Y:S01]  /*2710*/  BSSY B2, `(.L_x_17864) ;  /* 0x0000007000027945 */ /* 0x000fe20003800000 */
[----:B------:R-:W-:Y:S01]  /*2720*/  MOV R22, R7 ;  /* 0x0000000700167202 */ /* 0x000fe20000000f00 */
[----:B------:R-:W-:Y:S02]  /*2730*/  IMAD.MOV.U32 R47, RZ, RZ, 0x181f ;  /* 0x0000181fff2f7424 */ /* 0x000fe400078e00ff */
[----:B------:R-:W-:-:S07]  /*2740*/  IMAD.MOV.U32 R21, RZ, RZ, -0x1 ;  /* 0xffffffffff157424 */ /* 0x000fce00078e00ff */
[----:B0123--:R-:W-:Y:S05]  /*2750*/  WARPSYNC.COLLECTIVE R21, `(.L_x_17865) ;  /* 0x0000000015087348 */ /* 0x00ffea0003c00000 */
[----:B------:R4:W0:Y:S02]  /*2760*/  SHFL.IDX P6, R21, R20, R22, R47 ;  /* 0x0000001614157389 */ /* 0x00082400000c002f */
[----:B01234-:R-:W-:Y:S05]  /*2770*/  ENDCOLLECTIVE ;  /* 0x000000000000791b */ /* 0x01ffea0003800000 */
.L_x_17865:
[----:B------:R-:W-:Y:S05]  /*2780*/  BSYNC B2 ;  /* 0x0000000000027941 */ /* 0x000fea0003800000 */
.L_x_17864:
[----:B------:R-:W-:Y:S05]  /*2790*/  BRA `(.L_x_17866) ;  /* 0xfffffff000cc7947 */ /* 0x000fea000383ffff */
.L_x_17847:
[----:B------:R-:W-:Y:S01]  /*27a0*/  BSSY B2, `(.L_x_17867) ;  /* 0x0000007000027945 */ /* 0x000fe20003800000 */
[----:B------:R-:W-:Y:S01]  /*27b0*/  MOV R22, R6 ;  /* 0x0000000600167202 */ /* 0x000fe20000000f00 */
[----:B------:R-:W-:Y:S02]  /*27c0*/  IMAD.MOV.U32 R47, RZ, RZ, 0x181f ;  /* 0x0000181fff2f7424 */ /* 0x000fe400078e00ff */
[----:B------:R-:W-:-:S07]  /*27d0*/  IMAD.MOV.U32 R21, RZ, RZ, -0x1 ;  /* 0xffffffffff157424 */ /* 0x000fce00078e00ff */
[----:B01234-:R-:W-:Y:S05]  /*27e0*/  WARPSYNC.COLLECTIVE R21, `(.L_x_17868) ;  /* 0x0000000015087348 */ /* 0x01ffea0003c00000 */
[----:B------:R0:W0:Y:S02]  /*27f0*/  SHFL.IDX P6, R21, R20, R22, R47 ;  /* 0x0000001614157389 */ /* 0x00002400000c002f */
[----:B01234-:R-:W-:Y:S05]  /*2800*/  ENDCOLLECTIVE ;  /* 0x000000000000791b */ /* 0x01ffea0003800000 */
.L_x_17868:
[----:B------:R-:W-:Y:S05]  /*2810*/  BSYNC B2 ;  /* 0x0000000000027941 */ /* 0x000fea0003800000 */
.L_x_17867:
[----:B------:R-:W-:Y:S05]  /*2820*/  BRA `(.L_x_17869) ;  /* 0xfffffff000c07947 */ /* 0x000fea000383ffff */
.L_x_17849:
[----:B------:R-:W-:Y:S01]  /*2830*/  BSSY B2, `(.L_x_17870) ;  /* 0x0000007000027945 */ /* 0x000fe20003800000 */
[----:B------:R-:W-:Y:S01]  /*2840*/  MOV R22, R5 ;  /* 0x0000000500167202 */ /* 0x000fe20000000f00 */
[----:B------:R-:W-:Y:S02]  /*2850*/  IMAD.MOV.U32 R47, RZ, RZ, 0x181f ;  /* 0x0000181fff2f7424 */ /* 0x000fe400078e00ff */
[----:B------:R-:W-:-:S07]  /*2860*/  IMAD.MOV.U32 R21, RZ, RZ, -0x1 ;  /* 0xffffffffff157424 */ /* 0x000fce00078e00ff */
[----:B01234-:R-:W-:Y:S05]  /*2870*/  WARPSYNC.COLLECTIVE R21, `(.L_x_17871) ;  /* 0x0000000015087348 */ /* 0x01ffea0003c00000 */
[----:B------:R0:W0:Y:S02]  /*2880*/  SHFL.IDX P6, R21, R20, R22, R47 ;  /* 0x0000001614157389 */ /* 0x00002400000c002f */
[----:B01234-:R-:W-:Y:S05]  /*2890*/  ENDCOLLECTIVE ;  /* 0x000000000000791b */ /* 0x01ffea0003800000 */
.L_x_17871:
[----:B------:R-:W-:Y:S05]  /*28a0*/  BSYNC B2 ;  /* 0x0000000000027941 */ /* 0x000fea0003800000 */
.L_x_17870:
[----:B------:R-:W-:Y:S05]  /*28b0*/  BRA `(.L_x_17872) ;  /* 0xfffffff000b47947 */ /* 0x000fea000383ffff */
.L_x_17851:
[----:B------:R-:W-:Y:S01]  /*28c0*/  BSSY B2, `(.L_x_17873) ;  /* 0x0000007000027945 */ /* 0x000fe20003800000 */
[----:B------:R-:W-:Y:S01]  /*28d0*/  MOV R22, R4 ;  /* 0x0000000400167202 */ /* 0x000fe20000000f00 */
[----:B------:R-:W-:Y:S02]  /*28e0*/  IMAD.MOV.U32 R47, RZ, RZ, 0x181f ;  /* 0x0000181fff2f7424 */ /* 0x000fe400078e00ff */
[----:B------:R-:W-:-:S07]  /*28f0*/  IMAD.MOV.U32 R21, RZ, RZ, -0x1 ;  /* 0xffffffffff157424 */ /* 0x000fce00078e00ff */
[----:B01234-:R-:W-:Y:S05]  /*2900*/  WARPSYNC.COLLECTIVE R21, `(.L_x_17874) ;  /* 0x0000000015087348 */ /* 0x01ffea0003c00000 */
[----:B------:R0:W0:Y:S02]  /*2910*/  SHFL.IDX P6, R21, R20, R22, R47 ;  /* 0x0000001614157389 */ /* 0x00002400000c002f */
[----:B01234-:R-:W-:Y:S05]  /*2920*/  ENDCOLLECTIVE ;  /* 0x000000000000791b */ /* 0x01ffea0003800000 */
.L_x_17874:
[----:B------:R-:W-:Y:S05]  /*2930*/  BSYNC B2 ;  /* 0x0000000000027941 */ /* 0x000fea0003800000 */
.L_x_17873:
[----:B------:R-:W-:Y:S05]  /*2940*/  BRA `(.L_x_17875) ;  /* 0xfffffff000a87947 */ /* 0x000fea000383ffff */
.L_x_17853:
[----:B------:R-:W-:Y:S01]  /*2950*/  BSSY B2, `(.L_x_17876) ;  /* 0x0000007000027945 */ /* 0x000fe20003800000 */
[----:B------:R-:W-:Y:S01]  /*2960*/  MOV R22, R3 ;  /* 0x0000000300167202 */ /* 0x000fe20000000f00 */
[----:B------:R-:W-:Y:S02]  /*2970*/  IMAD.MOV.U32 R47, RZ, RZ, 0x181f ;  /* 0x0000181fff2f7424 */ /* 0x000fe400078e00ff */
[----:B------:R-:W-:-:S07]  /*2980*/  IMAD.MOV.U32 R21, RZ, RZ, -0x1 ;  /* 0xffffffffff157424 */ /* 0x000fce00078e00ff */
[----:B01234-:R-:W-:Y:S05]  /*2990*/  WARPSYNC.COLLECTIVE R21, `(.L_x_17877) ;  /* 0x0000000015087348 */ /* 0x01ffea0003c00000 */
[----:B------:R0:W0:Y:S02]  /*29a0*/  SHFL.IDX P6, R21, R20, R22, R47 ;  /* 0x0000001614157389 */ /* 0x00002400000c002f */
[----:B01234-:R-:W-:Y:S05]  /*29b0*/  ENDCOLLECTIVE ;  /* 0x000000000000791b */ /* 0x01ffea0003800000 */
.L_x_17877:
[----:B------:R-:W-:Y:S05]  /*29c0*/  BSYNC B2 ;  /* 0x0000000000027941 */ /* 0x000fea0003800000 */
.L_x_17876:
[----:B------:R-:W-:Y:S05]  /*29d0*/  BRA `(.L_x_17878) ;  /* 0xfffffff0009c7947 */ /* 0x000fea000383ffff */
.L_x_17855:
[----:B------:R-:W-:Y:S01]  /*29e0*/  BSSY B2, `(.L_x_17879) ;  /* 0x0000007000027945 */ /* 0x000fe20003800000 */
[----:B------:R-:W-:Y:S01]  /*29f0*/  MOV R22, R2 ;  /* 0x0000000200167202 */ /* 0x000fe20000000f00 */
[----:B------:R-:W-:Y:S02]  /*2a00*/  IMAD.MOV.U32 R47, RZ, RZ, 0x181f ;  /* 0x0000181fff2f7424 */ /* 0x000fe400078e00ff */
[----:B------:R-:W-:-:S07]  /*2a10*/  IMAD.MOV.U32 R21, RZ, RZ, -0x1 ;  /* 0xffffffffff157424 */ /* 0x000fce00078e00ff */
[----:B01234-:R-:W-:Y:S05]  /*2a20*/  WARPSYNC.COLLECTIVE R21, `(.L_x_17880) ;  /* 0x0000000015087348 */ /* 0x01ffea0003c00000 */
[----:B------:R0:W0:Y:S02]  /*2a30*/  SHFL.IDX P6, R21, R20, R22, R47 ;  /* 0x0000001614157389 */ /* 0x00002400000c002f */
[----:B01234-:R-:W-:Y:S05]  /*2a40*/  ENDCOLLECTIVE ;  /* 0x000000000000791b */ /* 0x01ffea0003800000 */
.L_x_17880:
[----:B------:R-:W-:Y:S05]  /*2a50*/  BSYNC B2 ;  /* 0x0000000000027941 */ /* 0x000fea0003800000 */
.L_x_17879:
[----:B------:R-:W-:Y:S05]  /*2a60*/  BRA `(.L_x_17881) ;  /* 0xfffffff000907947 */ /* 0x000fea000383ffff */
.L_x_17857:
[----:B------:R-:W-:Y:S01]  /*2a70*/  BSSY B2, `(.L_x_17882) ;  /* 0x0000007000027945 */ /* 0x000fe20003800000 */
[----:B------:R-:W-:Y:S01]  /*2a80*/  MOV R22, R0 ;  /* 0x0000000000167202 */ /* 0x000fe20000000f00 */
[----:B------:R-:W-:Y:S02]  /*2a90*/  IMAD.MOV.U32 R47, RZ, RZ, 0x181f ;  /* 0x0000181fff2f7424 */ /* 0x000fe400078e00ff */
[----:B------:R-:W-:-:S07]  /*2aa0*/  IMAD.MOV.U32 R21, RZ, RZ, -0x1 ;  /* 0xffffffffff157424 */ /* 0x000fce00078e00ff */
[----:B01234-:R-:W-:Y:S05]  /*2ab0*/  WARPSYNC.COLLECTIVE R21, `(.L_x_17883) ;  /* 0x0000000015087348 */ /* 0x01ffea0003c00000 */
[----:B------:R0:W0:Y:S02]  /*2ac0*/  SHFL.IDX P6, R21, R20, R22, R47 ;  /* 0x0000001614157389 */ /* 0x00002400000c002f */
[----:B01234-:R-:W-:Y:S05]  /*2ad0*/  ENDCOLLECTIVE ;  /* 0x000000000000791b */ /* 0x01ffea0003800000 */
.L_x_17883:
[----:B------:R-:W-:Y:S05]  /*2ae0*/  BSYNC B2 ;  /* 0x0000000000027941 */ /* 0x000fea0003800000 */
.L_x_17882:
[----:B------:R-:W-:Y:S01]  /*2af0*/  MOV R20, R21 ;  /* 0x0000001500147202 */ /* 0x000fe20000000f00 */
[----:B------:R-:W-:Y:S06]  /*2b00*/  BRA `(.L_x_17884) ;  /* 0xfffffff000807947 */ /* 0x000fec000383ffff */
        .weak           $__internal_391_$__cuda_sm20_div_s16
        .type           $__internal_391_$__cuda_sm20_div_s16,@function
        .size           $__internal_391_$__cuda_sm20_div_s16,(.L_x_38894 - $__internal_391_$__cuda_sm20_div_s16)
$__internal_391_$__cuda_sm20_div_s16:
        /* <DEDUP_REMOVED lines=26> */
[----:B------:R-:W-:Y:S09]  /*2cb0*/  RET.REL.NODEC R2 `(_Z9cuda_gemmIiLi128ELi2ELi1ELi512ELi8ELi8ELi64ELi0ELi0EEviiiPT_S1_S1_iii) ;  /* 0xffffffd002d07950 */ /* 0x000ff20003c3ffff */
.L_x_17885:
        /* <DEDUP_REMOVED lines=12> */
.L_x_38894:


//--------------------- .text._Z9cuda_gemmIiLi128ELi2ELi1ELi512ELi4ELi4ELi64ELi1ELi1EEviiiPT_S1_S1_iii --------------------------
	.section	.text._Z9cuda_gemmIiLi128ELi2ELi1ELi512ELi4ELi4ELi64ELi1ELi1EEviiiPT_S1_S1_iii,"ax",@progbits
	.align	128
        .global         _Z9cuda_gemmIiLi128ELi2ELi1ELi512ELi4ELi4ELi64ELi1ELi1EEviiiPT_S1_S1_iii
        .type           _Z9cuda_gemmIiLi128ELi2ELi1ELi512ELi4ELi4ELi64ELi1ELi1EEviiiPT_S1_S1_iii,@function
        .size           _Z9cuda_gemmIiLi128ELi2ELi1ELi512ELi4ELi4ELi64ELi1ELi1EEviiiPT_S1_S1_iii,(.L_x_39599 - _Z9cuda_gemmIiLi128ELi2ELi1ELi512ELi4ELi4ELi64ELi1ELi1EEviiiPT_S1_S1_iii)
        .other          _Z9cuda_gemmIiLi128ELi2ELi1ELi512ELi4ELi4ELi64ELi1ELi1EEviiiPT_S1_S1_iii,@"STO_CUDA_ENTRY STV_DEFAULT"
_Z9cuda_gemmIiLi128ELi2ELi1ELi512ELi4ELi4ELi64ELi1ELi1EEviiiPT_S1_S1_iii:
.text._Z9cuda_gemmIiLi128ELi2ELi1ELi512ELi4ELi4ELi64ELi1ELi1EEviiiPT_S1_S1_iii:
        /* <DEDUP_REMOVED lines=12> */
.L_x_17888:
        /* <DEDUP_REMOVED lines=10> */
.L_x_17887:
[----:B------:R-:W-:Y:S05]  /*0160*/  BSYNC.RECONVERGENT B0 ;  /* 0x0000000000007941 */ /* 0x000fea0003800200 */
.L_x_17886:
        /* <DEDUP_REMOVED lines=52> */
.L_x_17894:
        /* <DEDUP_REMOVED lines=29> */
.L_x_17890:
[----:B------:R-:W-:Y:S05]  /*0680*/  BSYNC.RECONVERGENT B0 ;  /* 0x0000000000007941 */ /* 0x000fea0003800200 */
.L_x_17889:
        /* <DEDUP_REMOVED lines=11> */
.L_x_17893:
        /* <DEDUP_REMOVED lines=25> */
.L_x_17892:
[----:B------:R-:W-:Y:S05]  /*08d0*/  BSYNC.RECONVERGENT B0 ;  /* 0x0000000000007941 */ /* 0x000fea0003800200 */
.L_x_17891:
        /* <DEDUP_REMOVED lines=60> */
.L_x_17895:
        /* <DEDUP_REMOVED lines=14> */
.L_x_39599:


//--------------------- .text._Z9cuda_gemmIiLi128ELi2ELi1ELi512ELi4ELi4ELi64ELi1ELi0EEviiiPT_S1_S1_iii --------------------------
	.section	.text._Z9cuda_gemmIiLi128ELi2ELi1ELi512ELi4ELi4ELi64ELi1ELi0EEviiiPT_S1_S1_iii,"ax",@progbits
	.align	128
        .global         _Z9cuda_gemmIiLi128ELi2ELi1ELi512ELi4ELi4ELi64ELi1ELi0EEviiiPT_S1_S1_iii
        .type           _Z9cuda_gemmIiLi128ELi2ELi1ELi512ELi4ELi4ELi64ELi1ELi0EEviiiPT_S1_S1_iii,@function
        .size           _Z9cuda_gemmIiLi128ELi2ELi1ELi512ELi4ELi4ELi64ELi1ELi0EEviiiPT_S1_S1_iii,(.L_x_38895 - _Z9cuda_gemmIiLi128ELi2ELi1ELi512ELi4ELi4ELi64ELi1ELi0EEviiiPT_S1_S1_iii)
        .other          _Z9cuda_gemmIiLi128ELi2ELi1ELi512ELi4ELi4ELi64ELi1ELi0EEviiiPT_S1_S1_iii,@"STO_CUDA_ENTRY STV_DEFAULT"
_Z9cuda_gemmIiLi128ELi2ELi1ELi512ELi4ELi4ELi64ELi1ELi0EEviiiPT_S1_S1_iii:
.text._Z9cuda_gemmIiLi128ELi2ELi1ELi512ELi4ELi4ELi64ELi1ELi0EEviiiPT_S1_S1_iii:
        /* <DEDUP_REMOVED lines=60> */
.L_x_17898:
        /* <DEDUP_REMOVED lines=25> */
.L_x_17897:
[----:B------:R-:W-:Y:S05]  /*0550*/  BSYNC.RECONVERGENT B0 ;  /* 0x0000000000007941 */ /* 0x000fea0003800200 */
.L_x_17896:
[----:B------:R-:W-:Y:S01]  /*0560*/  IMAD.MOV.U32 R6, RZ, RZ, 0x80 ;  /* 0x00000080ff067424 */ /* 0x000fe200078e00ff */
[----:B------:R-:W-:Y:S01]  /*0570*/  MOV R7, 0x5a0 ;  /* 0x000005a000077802 */ /* 0x000fe20000000f00 */
[----:B------:R-:W-:-:S07]  /*0580*/  IMAD.MOV.U32 R25, RZ, RZ, R0 ;  /* 0x000000ffff197224 */ /* 0x000fce00078e0000 */
[----:B0-----:R-:W-:Y:S05]  /*0590*/  CALL.REL.NOINC `($__internal_392_$__cuda_sm20_div_s16) ;  /* 0x0000001800cc7944 */ /* 0x001fea0003c00000 */
[----:B------:R-:W-:Y:S02]  /*05a0*/  PRMT R25, R0, 0x9910, RZ ;  /* 0x0000991000197816 */ /* 0x000fe400000000ff */
[----:B------:R-:W-:Y:S02]  /*05b0*/  MOV R6, 0x4 ;  /* 0x0000000400067802 */ /* 0x000fe40000000f00 */
[----:B------:R-:W-:-:S07]  /*05c0*/  MOV R7, 0x5e0 ;  /* 0x000005e000077802 */ /* 0x000fce0000000f00 */
[----:B------:R-:W-:Y:S05]  /*05d0*/  CALL.REL.NOINC `($__internal_392_$__cuda_sm20_div_s16) ;  /* 0x0000001800bc7944 */ /* 0x000fea0003c00000 */
        /* <DEDUP_REMOVED lines=113> */
.L_x_17922:
        /* <DEDUP_REMOVED lines=40> */
.L_x_17900:
[----:B------:R-:W-:Y:S05]  /*0f70*/  BSYNC.RECONVERGENT B0 ;  /* 0x0000000000007941 */ /* 0x000fea0003800200 */
.L_x_17899:
        /* <DEDUP_REMOVED lines=14> */
.L_x_17903:
        /* <DEDUP_REMOVED lines=34> */
.L_x_17902:
[----:B------:R-:W-:Y:S05]  /*1280*/  BSYNC.RECONVERGENT B0 ;  /* 0x0000000000007941 */ /* 0x000fea0003800200 */
.L_x_17901:
        /* <DEDUP_REMOVED lines=8> */
.L_x_17921:
        /* <DEDUP_REMOVED lines=21> */
.L_x_17906:
        /* <DEDUP_REMOVED lines=8> */
.L_x_17907:
        /* <DEDUP_REMOVED lines=8> */
.L_x_17908:
        /* <DEDUP_REMOVED lines=8> */
.L_x_17909:
        /* <DEDUP_REMOVED lines=9> */
.L_x_17920:
        /* <DEDUP_REMOVED lines=9> */
.L_x_17925:
[----:B----4-:R-:W-:Y:S01]  /*1700*/  IMAD R14, R6, R15, RZ ;  /* 0x0000000f060e7224 */ /* 0x010fe200078e02ff */
[----:B------:R-:W-:Y:S06]  /*1710*/  @!P2 BRA `(.L_x_17914) ;  /* 0x000000000010a947 */ /* 0x000fec0003800000 */
[----:B------:R-:W-:-:S03]  /*1720*/  UMOV UR6, 0xffffffff ;  /* 0xffffffff00067882 */ /* 0x000fc60000000000 */
[----:B------:R-:W-:Y:S05]  /*1730*/  BRA.DIV UR6, `(.L_x_17915) ;  /* 0x0000000606f87947 */ /* 0x000fea000b800000 */
[----:B------:R4:W0:Y:S02]  /*1740*/  SHFL.IDX PT, R15, R29, R18, 0x1c1f ;  /* 0x001c1f121d0f7589 */ /* 0x00082400000e0000 */
.L_x_17928:
[----:B01----:R-:W-:-:S07]  /*1750*/  IMAD R14, R7, R15, R14 ;  /* 0x0000000f070e7224 */ /* 0x003fce00078e020e */
.L_x_17914:
[----:B------:R-:W-:-:S13]  /*1760*/  ISETP.GE.AND P2, PT, R30, 0x3, PT ;  /* 0x000000031e00780c */ /* 0x000fda0003f46270 */
[----:B------:R-:W-:Y:S05]  /*1770*/  @!P2 BRA `(.L_x_17916) ;  /* 0x000000000010a947 */ /* 0x000fea0003800000 */
[----:B------:R-:W-:-:S03]  /*1780*/  UMOV UR6, 0xffffffff ;  /* 0xffffffff00067882 */ /* 0x000fc60000000000 */
[----:B------:R-:W-:Y:S05]  /*1790*/  BRA.DIV UR6, `(.L_x_17917) ;  /* 0x0000000a06047947 */ /* 0x000fea000b800000 */
[----:B------:R0:W0:Y:S02]  /*17a0*/  SHFL.IDX PT, R15, R29, R17, 0x1c1f ;  /* 0x001c1f111d0f7589 */ /* 0x00002400000e0000 */
.L_x_17931:
[----:B0-2---:R-:W-:-:S07]  /*17b0*/  IMAD R14, R5, R15, R14 ;  /* 0x0000000f050e7224 */ /* 0x005fce00078e020e */
.L_x_17916:
[----:B------:R-:W-:-:S13]  /*17c0*/  ISETP.GE.AND P2, PT, R30, 0x4, PT ;  /* 0x000000041e00780c */ /* 0x000fda0003f46270 */
[----:B------:R-:W-:Y:S05]  /*17d0*/  @!P2 BRA `(.L_x_17918) ;  /* 0x00000000005ca947 */ /* 0x000fea0003800000 */
[----:B------:R-:W-:-:S03]  /*17e0*/  UMOV UR6, 0xffffffff ;  /* 0xffffffff00067882 */ /* 0x000fc60000000000 */
[----:B------:R-:W-:Y:S05]  /*17f0*/  BRA.DIV UR6, `(.L_x_17919) ;  /* 0x0000000a06107947 */ /* 0x000fea000b800000 */
[----:B------:R0:W0:Y:S02]  /*1800*/  SHFL.IDX PT, R15, R29, R16, 0x1c1f ;  /* 0x001c1f101d0f7589 */ /* 0x00002400000e0000 */
.L_x_17934:
[----:B0--3--:R-:W-:Y:S01]  /*1810*/  IMAD R14, R4, R15, R14 ;  /* 0x0000000f040e7224 */ /* 0x009fe200078e020e */
[----:B------:R-:W-:Y:S06]  /*1820*/  BRA `(.L_x_17918) ;  /* 0x0000000000487947 */ /* 0x000fec0003800000 */
.L_x_17912:
        /* <DEDUP_REMOVED lines=18> */
.L_x_17918:
        /* <DEDUP_REMOVED lines=9> */
.L_x_17911:
[----:B------:R-:W-:Y:S05]  /*19e0*/  BSYNC B0 ;  /* 0x0000000000007941 */ /* 0x000fea0003800000 */
.L_x_17910:
[----:B------:R-:W-:Y:S01]  /*19f0*/  VIADD R11, R11, 0x1 ;  /* 0x000000010b0b7836 */ /* 0x000fe20000000000 */
[----:B------:R-:W-:Y:S06]  /*1a00*/  @!P0 BRA `(.L_x_17921) ;  /* 0xfffffff800408947 */ /* 0x000fec000383ffff */
[----:B------:R-:W-:Y:S05]  /*1a10*/  BSYNC B1 ;  /* 0x0000000000017941 */ /* 0x000fea0003800000 */
.L_x_17905:
[----:B------:R0:W5:Y:S02]  /*1a20*/  LDL.128 R8, [R1] ;  /* 0x0000000001087983 */ /* 0x0001640000100c00 */
.L_x_17904:
        /* <DEDUP_REMOVED lines=70> */
.L_x_17913:
[----:B------:R-:W-:Y:S01]  /*1e90*/  BSSY B2, `(.L_x_17923) ;  /* 0x0000007000027945 */ /* 0x000fe20003800000 */
[----:B------:R-:W-:Y:S01]  /*1ea0*/  IMAD.MOV.U32 R32, RZ, RZ, R19 ;  /* 0x000000ffff207224 */ /* 0x000fe200078e0013 */
[----:B------:R-:W-:Y:S01]  /*1eb0*/  MOV R15, 0xffffffff ;  /* 0xffffffff000f7802 */ /* 0x000fe20000000f00 */
[----:B------:R-:W-:-:S07]  /*1ec0*/  IMAD.MOV.U32 R34, RZ, RZ, 0x1c1f ;  /* 0x00001c1fff227424 */ /* 0x000fce00078e00ff */
[----:B-123--:R-:W-:Y:S05]  /*1ed0*/  WARPSYNC.COLLECTIVE R15, `(.L_x_17924) ;  /* 0x000000000f087348 */ /* 0x00efea0003c00000 */
[----:B------:R0:W4:Y:S02]  /*1ee0*/  SHFL.IDX P3, R15, R29, R32, R34 ;  /* 0x000000201d0f7389 */ /* 0x0001240000060022 */
[----:B01234-:R-:W-:Y:S05]  /*1ef0*/  ENDCOLLECTIVE ;  /* 0x000000000000791b */ /* 0x01ffea0003800000 */
.L_x_17924:
[----:B------:R-:W-:Y:S05]  /*1f00*/  BSYNC B2 ;  /* 0x0000000000027941 */ /* 0x000fea0003800000 */
.L_x_17923:
[----:B------:R-:W-:Y:S05]  /*1f10*/  BRA `(.L_x_17925) ;  /* 0xfffffff400f87947 */ /* 0x000fea000383ffff */
.L_x_17915:
[----:B------:R-:W-:Y:S01]  /*1f20*/  BSSY B2, `(.L_x_17926) ;  /* 0x0000007000027945 */ /* 0x000fe20003800000 */
[----:B------:R-:W-:Y:S01]  /*1f30*/  IMAD.MOV.U32 R32, RZ, RZ, R18 ;  /* 0x000000ffff207224 */ /* 0x000fe200078e0012 */
[----:B------:R-:W-:Y:S01]  /*1f40*/  MOV R15, 0xffffffff ;  /* 0xffffffff000f7802 */ /* 0x000fe20000000f00 */
[----:B------:R-:W-:-:S07]  /*1f50*/  IMAD.MOV.U32 R34, RZ, RZ, 0x1c1f ;  /* 0x00001c1fff227424 */ /* 0x000fce00078e00ff */
[----:B0123--:R-:W-:Y:S05]  /*1f60*/  WARPSYNC.COLLECTIVE R15, `(.L_x_17927) ;  /* 0x000000000f087348 */ /* 0x00ffea0003c00000 */
[----:B------:R4:W0:Y:S02]  /*1f70*/  SHFL.IDX P3, R15, R29, R32, R34 ;  /* 0x000000201d0f7389 */ /* 0x0008240000060022 */
[----:B01234-:R-:W-:Y:S05]  /*1f80*/  ENDCOLLECTIVE ;  /* 0x000000000000791b */ /* 0x01ffea0003800000 */
.L_x_17927:
[----:B------:R-:W-:Y:S05]  /*1f90*/  BSYNC B2 ;  /* 0x0000000000027941 */ /* 0x000fea0003800000 */
.L_x_17926:
[----:B------:R-:W-:Y:S05]  /*1fa0*/  BRA `(.L_x_17928) ;  /* 0xfffffff400e87947 */ /* 0x000fea000383ffff */
.L_x_17917:
[----:B------:R-:W-:Y:S01]  /*1fb0*/  BSSY B2, `(.L_x_17929) ;  /* 0x0000007000027945 */ /* 0x000fe20003800000 */
[----:B------:R-:W-:Y:S01]  /*1fc0*/  IMAD.MOV.U32 R32, RZ, RZ, R17 ;  /* 0x000000ffff207224 */ /* 0x000fe200078e0011 */
[----:B------:R-:W-:Y:S01]  /*1fd0*/  MOV R15, 0xffffffff ;  /* 0xffffffff000f7802 */ /* 0x000fe20000000f00 */
[----:B------:R-:W-:-:S07]  /*1fe0*/  IMAD.MOV.U32 R34, RZ, RZ, 0x1c1f ;  /* 0x00001c1fff227424 */ /* 0x000fce00078e00ff */
[----:B01234-:R-:W-:Y:S05]  /*1ff0*/  WARPSYNC.COLLECTIVE R15, `(.L_x_17930) ;  /* 0x000000000f087348 */ /* 0x01ffea0003c00000 */
[----:B------:R0:W0:Y:S02]  /*2000*/  SHFL.IDX P3, R15, R29, R32, R34 ;  /* 0x000000201d0f7389 */ /* 0x0000240000060022 */
[----:B01234-:R-:W-:Y:S05]  /*2010*/  ENDCOLLECTIVE ;  /* 0x000000000000791b */ /* 0x01ffea0003800000 */
.L_x_17930:
[----:B------:R-:W-:Y:S05]  /*2020*/  BSYNC B2 ;  /* 0x0000000000027941 */ /* 0x000fea0003800000 */
.L_x_17929:
[----:B------:R-:W-:Y:S05]  /*2030*/  BRA `(.L_x_17931) ;  /* 0xfffffff400dc7947 */ /* 0x000fea000383ffff */
.L_x_17919:
[----:B------:R-:W-:Y:S01]  /*2040*/  BSSY B2, `(.L_x_17932) ;  /* 0x0000007000027945 */ /* 0x000fe20003800000 */
[----:B------:R-:W-:Y:S01]  /*2050*/  IMAD.MOV.U32 R32, RZ, RZ, R16 ;  /* 0x000000ffff207224 */ /* 0x000fe200078e0010 */
[----:B------:R-:W-:Y:S01]  /*2060*/  MOV R15, 0xffffffff ;  /* 0xffffffff000f7802 */ /* 0x000fe20000000f00 */
[----:B------:R-:W-:-:S07]  /*2070*/  IMAD.MOV.U32 R34, RZ, RZ, 0x1c1f ;  /* 0x00001c1fff227424 */ /* 0x000fce00078e00ff */
[----:B01234-:R-:W-:Y:S05]  /*2080*/  WARPSYNC.COLLECTIVE R15, `(.L_x_17933) ;  /* 0x000000000f087348 */ /* 0x01ffea0003c00000 */
[----:B------:R0:W0:Y:S02]  /*2090*/  SHFL.IDX P3, R15, R29, R32, R34 ;  /* 0x000000201d0f7389 */ /* 0x0000240000060022 */
[----:B01234-:R-:W-:Y:S05]  /*20a0*/  ENDCOLLECTIVE ;  /* 0x000000000000791b */ /* 0x01ffea0003800000 */
.L_x_17933:
[----:B------:R-:W-:Y:S05]  /*20b0*/  BSYNC B2 ;  /* 0x0000000000027941 */ /* 0x000fea0003800000 */
.L_x_17932:
[----:B------:R-:W-:Y:S05]  /*20c0*/  BRA `(.L_x_17934) ;  /* 0xfffffff400d07947 */ /* 0x000fea000383ffff */
        .weak           $__internal_392_$__cuda_sm20_div_s16
        .type           $__internal_392_$__cuda_sm20_div_s16,@function
        .size           $__internal_392_$__cuda_sm20_div_s16,(.L_x_38895 - $__internal_392_$__cuda_sm20_div_s16)
$__internal_392_$__cuda_sm20_div_s16:
        /* <DEDUP_REMOVED lines=24> */
[----:B------:R-:W-:Y:S05]  /*2250*/  RET.REL.NODEC R2 `(_Z9cuda_gemmIiLi128ELi2ELi1ELi512ELi4ELi4ELi64ELi1ELi0EEviiiPT_S1_S1_iii) ;  /* 0xffffffdc02687950 */ /* 0x000fea0003c3ffff */
.L_x_17935:
        /* <DEDUP_REMOVED lines=10> */
.L_x_38895:


//--------------------- .text._Z9cuda_gemmIiLi128ELi2ELi1ELi512ELi4ELi4ELi64ELi0ELi1EEviiiPT_S1_S1_iii --------------------------
	.section	.text._Z9cuda_gemmIiLi128ELi2ELi1ELi512ELi4ELi4ELi64ELi0ELi1EEviiiPT_S1_S1_iii,"ax",@progbits
	.align	128
        .global         _Z9cuda_gemmIiLi128ELi2ELi1ELi512ELi4ELi4ELi64ELi0ELi1EEviiiPT_S1_S1_iii
        .type           _Z9cuda_gemmIiLi128ELi2ELi1ELi512ELi4ELi4ELi64ELi0ELi1EEviiiPT_S1_S1_iii,@function
        .size           _Z9cuda_gemmIiLi128ELi2ELi1ELi512ELi4ELi4ELi64ELi0ELi1EEviiiPT_S1_S1_iii,(.L_x_39601 - _Z9cuda_gemmIiLi128ELi2ELi1ELi512ELi4ELi4ELi64ELi0ELi1EEviiiPT_S1_S1_iii)
        .other          _Z9cuda_gemmIiLi128ELi2ELi1ELi512ELi4ELi4ELi64ELi0ELi1EEviiiPT_S1_S1_iii,@"STO_CUDA_ENTRY STV_DEFAULT"
_Z9cuda_gemmIiLi128ELi2ELi1ELi512ELi4ELi4ELi64ELi0ELi1EEviiiPT_S1_S1_iii:
.text._Z9cuda_gemmIiLi128ELi2ELi1ELi512ELi4ELi4ELi64ELi0ELi1EEviiiPT_S1_S1_iii:
        /* <DEDUP_REMOVED lines=12> */
.L_x_17938:
        /* <DEDUP_REMOVED lines=10> */
.L_x_17937:
[----:B------:R-:W-:Y:S05]  /*0160*/  BSYNC.RECONVERGENT B0 ;  /* 0x0000000000007941 */ /* 0x000fea0003800200 */
.L_x_17936:
        /* <DEDUP_REMOVED lines=55> */
.L_x_17944:
        /* <DEDUP_REMOVED lines=36> */
.L_x_17940:
[----:B0-----:R-:W-:Y:S05]  /*0720*/  BSYNC.RECONVERGENT B0 ;  /* 0x0000000000007941 */ /* 0x001fea0003800200 */
.L_x_17939:
        /* <DEDUP_REMOVED lines=19> */
.L_x_17943:
        /* <DEDUP_REMOVED lines=31> */
.L_x_17942:
[----:B------:R-:W-:Y:S05]  /*0a50*/  BSYNC.RECONVERGENT B0 ;  /* 0x0000000000007941 */ /* 0x000fea0003800200 */
.L_x_17941:
        /* <DEDUP_REMOVED lines=74> */
.L_x_17945:
        /* <DEDUP_REMOVED lines=16> */
.L_x_39601:


//--------------------- .text._Z9cuda_gemmIiLi128ELi2ELi1ELi512ELi4ELi4ELi64ELi0ELi0EEviiiPT_S1_S1_iii --------------------------
	.section	.text._Z9cuda_gemmIiLi128ELi2ELi1ELi512ELi4ELi4ELi64ELi0ELi0EEviiiPT_S1_S1_iii,"ax",@progbits
	.align	128
        .global         _Z9cuda_gemmIiLi128ELi2ELi1ELi512ELi4ELi4ELi64ELi0ELi0EEviiiPT_S1_S1_iii
        .type           _Z9cuda_gemmIiLi128ELi2ELi1ELi512ELi4ELi4ELi64ELi0ELi0EEviiiPT_S1_S1_iii,@function
        .size           _Z9cuda_gemmIiLi128ELi2ELi1ELi512ELi4ELi4ELi64ELi0ELi0EEviiiPT_S1_S1_iii,(.L_x_38896 - _Z9cuda_gemmIiLi128ELi2ELi1ELi512ELi4ELi4ELi64ELi0ELi0EEviiiPT_S1_S1_iii)
        .other          _Z9cuda_gemmIiLi128ELi2ELi1ELi512ELi4ELi4ELi64ELi0ELi0EEviiiPT_S1_S1_iii,@"STO_CUDA_ENTRY STV_DEFAULT"
_Z9cuda_gemmIiLi128ELi2ELi1ELi512ELi4ELi4ELi64ELi0ELi0EEviiiPT_S1_S1_iii:
.text._Z9cuda_gemmIiLi128ELi2ELi1ELi512ELi4ELi4ELi64ELi0ELi0EEviiiPT_S1_S1_iii:
        /* <DEDUP_REMOVED lines=60> */
.L_x_17948:
        /* <DEDUP_REMOVED lines=25> */
.L_x_17947:
[----:B------:R-:W-:Y:S05]  /*0550*/  BSYNC.RECONVERGENT B0 ;  /* 0x0000000000007941 */ /* 0x000fea0003800200 */
.L_x_17946:
[----:B------:R-:W-:Y:S01]  /*0560*/  IMAD.MOV.U32 R4, RZ, RZ, 0x80 ;  /* 0x00000080ff047424 */ /* 0x000fe200078e00ff */
[----:B------:R-:W-:Y:S02]  /*0570*/  MOV R5, R0 ;  /* 0x0000000000057202 */ /* 0x000fe40000000f00 */
[----:B------:R-:W-:-:S07]  /*0580*/  MOV R7, 0x5a0 ;  /* 0x000005a000077802 */ /* 0x000fce0000000f00 */
[----:B0-----:R-:W-:Y:S05]  /*0590*/  CALL.REL.NOINC `($__internal_393_$__cuda_sm20_div_s16) ;  /* 0x0000001c00187944 */ /* 0x001fea0003c00000 */
[----:B------:R-:W-:Y:S01]  /*05a0*/  UPRMT UR4, UR9, 0x9910, URZ ;  /* 0x0000991009047896 */ /* 0x000fe200080000ff */
[----:B------:R-:W-:Y:S01]  /*05b0*/  IMAD.MOV.U32 R4, RZ, RZ, 0x4 ;  /* 0x00000004ff047424 */ /* 0x000fe200078e00ff */
[----:B------:R-:W-:-:S04]  /*05c0*/  MOV R7, 0x600 ;  /* 0x0000060000077802 */ /* 0x000fc80000000f00 */
[----:B------:R-:W-:Y:S01]  /*05d0*/  IMAD.U32 R5, RZ, RZ, UR4 ;  /* 0x00000004ff057e24 */ /* 0x000fe2000f8e00ff */
[----:B------:R-:W-:-:S06]  /*05e0*/  UMOV UR4, UR9 ;  /* 0x0000000900047c82 */ /* 0x000fcc0008000000 */
[----:B------:R-:W-:Y:S05]  /*05f0*/  CALL.REL.NOINC `($__internal_393_$__cuda_sm20_div_s16) ;  /* 0x0000001c00007944 */ /* 0x000fea0003c00000 */
        /* <DEDUP_REMOVED lines=95> */
.L_x_17972:
        /* <DEDUP_REMOVED lines=38> */
.L_x_17950:
[----:B------:R-:W-:Y:S05]  /*0e50*/  BSYNC.RECONVERGENT B0 ;  /* 0x0000000000007941 */ /* 0x000fea0003800200 */
.L_x_17949:
        /* <DEDUP_REMOVED lines=19> */
.L_x_17953:
        /* <DEDUP_REMOVED lines=32> */
.L_x_17952:
[----:B------:R-:W-:Y:S05]  /*1190*/  BSYNC.RECONVERGENT B0 ;  /* 0x0000000000007941 */ /* 0x000fea0003800200 */
.L_x_17951:
        /* <DEDUP_REMOVED lines=8> */
.L_x_17971:
        /* <DEDUP_REMOVED lines=17> */
.L_x_17956:
        /* <DEDUP_REMOVED lines=8> */
.L_x_17957:
        /* <DEDUP_REMOVED lines=8> */
.L_x_17958:
        /* <DEDUP_REMOVED lines=8> */
.L_x_17959:
        /* <DEDUP_REMOVED lines=9> */
.L_x_17970:
        /* <DEDUP_REMOVED lines=9> */
.L_x_17975:
[----:B-12---:R-:W-:Y:S01]  /*15d0*/  IMAD R12, R26, R15, RZ ;  /* 0x0000000f1a0c7224 */ /* 0x006fe200078e02ff */
[----:B------:R-:W-:Y:S06]  /*15e0*/  @!P2 BRA `(.L_x_17964) ;  /* 0x000000000010a947 */ /* 0x000fec0003800000 */
[----:B------:R-:W-:-:S03]  /*15f0*/  UMOV UR4, 0xffffffff ;  /* 0xffffffff00047882 */ /* 0x000fc60000000000 */
[----:B------:R-:W-:Y:S05]  /*1600*/  BRA.DIV UR4, `(.L_x_17965) ;  /* 0x0000000a048c7947 */ /* 0x000fea000b800000 */
[----:B------:R1:W2:Y:S02]  /*1610*/  SHFL.IDX PT, R14, R16, R2, 0x1c1f ;  /* 0x001c1f02100e7589 */ /* 0x0002a400000e0000 */
.L_x_17978:
[----:B--23--:R-:W-:-:S07]  /*1620*/  IMAD R12, R27, R14, R12 ;  /* 0x0000000e1b0c7224 */ /* 0x00cfce00078e020c */
.L_x_17964:
[----:B------:R-:W-:-:S13]  /*1630*/  ISETP.GE.AND P2, PT, R17, 0x3, PT ;  /* 0x000000031100780c */ /* 0x000fda0003f46270 */
[----:B------:R-:W-:Y:S05]  /*1640*/  @!P2 BRA `(.L_x_17966) ;  /* 0x000000000010a947 */ /* 0x000fea0003800000 */
[----:B------:R-:W-:-:S03]  /*1650*/  UMOV UR4, 0xffffffff ;  /* 0xffffffff00047882 */ /* 0x000fc60000000000 */
[----:B------:R-:W-:Y:S05]  /*1660*/  BRA.DIV UR4, `(.L_x_17967) ;  /* 0x0000000a04987947 */ /* 0x000fea000b800000 */
[----:B------:R2:W4:Y:S02]  /*1670*/  SHFL.IDX PT, R15, R16, R3, 0x1c1f ;  /* 0x001c1f03100f7589 */ /* 0x00052400000e0000 */
.L_x_17981:
[----:B----4-:R-:W-:-:S07]  /*1680*/  IMAD R12, R28, R15, R12 ;  /* 0x0000000f1c0c7224 */ /* 0x010fce00078e020c */
.L_x_17966:
[----:B------:R-:W-:-:S13]  /*1690*/  ISETP.GE.AND P2, PT, R17, 0x4, PT ;  /* 0x000000041100780c */ /* 0x000fda0003f46270 */
[----:B------:R-:W-:Y:S05]  /*16a0*/  @!P2 BRA `(.L_x_17968) ;  /* 0x00000000005ca947 */ /* 0x000fea0003800000 */
[----:B------:R-:W-:-:S03]  /*16b0*/  UMOV UR4, 0xffffffff ;  /* 0xffffffff00047882 */ /* 0x000fc60000000000 */
[----:B------:R-:W-:Y:S05]  /*16c0*/  BRA.DIV UR4, `(.L_x_17969) ;  /* 0x0000000a04a87947 */ /* 0x000fea000b800000 */
[----:B------:R4:W0:Y:S02]  /*16d0*/  SHFL.IDX PT, R14, R16, R4, 0x1c1f ;  /* 0x001c1f04100e7589 */ /* 0x00082400000e0000 */
.L_x_17984:
[----:B0-----:R-:W-:Y:S01]  /*16e0*/  IMAD R12, R29, R14, R12 ;  /* 0x0000000e1d0c7224 */ /* 0x001fe200078e020c */
[----:B------:R-:W-:Y:S06]  /*16f0*/  BRA `(.L_x_17968) ;  /* 0x0000000000487947 */ /* 0x000fec0003800000 */
.L_x_17962:
        /* <DEDUP_REMOVED lines=18> */
.L_x_17968:
        /* <DEDUP_REMOVED lines=9> */
.L_x_17961:
[----:B------:R-:W-:Y:S05]  /*18b0*/  BSYNC B0 ;  /* 0x0000000000007941 */ /* 0x000fea0003800000 */
.L_x_17960:
[----:B------:R-:W-:Y:S01]  /*18c0*/  IADD3 R18, PT, PT, R18, 0x1, RZ ;  /* 0x0000000112127810 */ /* 0x000fe20007ffe0ff */
[----:B------:R-:W-:Y:S06]  /*18d0*/  @!P0 BRA `(.L_x_17971) ;  /* 0xfffffff800508947 */ /* 0x000fec000383ffff */
[----:B------:R-:W-:Y:S05]  /*18e0*/  BSYNC B1 ;  /* 0x0000000000017941 */ /* 0x000fea0003800000 */
.L_x_17955:
[----:B0-2-4-:R0:W5:Y:S02]  /*18f0*/  LDL.128 R8, [R1] ;  /* 0x0000000001087983 */ /* 0x0151640000100c00 */
.L_x_17954:
        /* <DEDUP_REMOVED lines=106> */
.L_x_17963:
[----:B------:R-:W-:Y:S01]  /*1fa0*/  BSSY B2, `(.L_x_17973) ;  /* 0x0000007000027945 */ /* 0x000fe20003800000 */
[----:B------:R-:W-:Y:S01]  /*1fb0*/  IMAD.MOV.U32 R15, RZ, RZ, R25 ;  /* 0x000000ffff0f7224 */ /* 0x000fe200078e0019 */
[----:B------:R-:W-:Y:S01]  /*1fc0*/  MOV R14, 0xffffffff ;  /* 0xffffffff000e7802 */ /* 0x000fe20000000f00 */
[----:B------:R-:W-:-:S07]  /*1fd0*/  IMAD.MOV.U32 R19, RZ, RZ, 0x1c1f ;  /* 0x00001c1fff137424 */ /* 0x000fce00078e00ff */
[----:B-1-3--:R-:W-:Y:S05]  /*1fe0*/  WARPSYNC.COLLECTIVE R14, `(.L_x_17974) ;  /* 0x000000000e087348 */ /* 0x00afea0003c00000 */
[----:B------:R0:W2:Y:S02]  /*1ff0*/  SHFL.IDX P3, R14, R16, R15, R19 ;  /* 0x0000000f100e7389 */ /* 0x0000a40000060013 */
[----:B0123--:R-:W-:Y:S05]  /*2000*/  ENDCOLLECTIVE ;  /* 0x000000000000791b */ /* 0x00ffea0003800000 */
.L_x_17974:
[----:B------:R-:W-:Y:S05]  /*2010*/  BSYNC B2 ;  /* 0x0000000000027941 */ /* 0x000fea0003800000 */
.L_x_17973:
[----:B------:R-:W-:Y:S01]  /*2020*/  IMAD.MOV.U32 R15, RZ, RZ, R14 ;  /* 0x000000ffff0f7224 */ /* 0x000fe200078e000e */
[----:B------:R-:W-:Y:S06]  /*2030*/  BRA `(.L_x_17975) ;  /* 0xfffffff400647947 */ /* 0x000fec000383ffff */
.L_x_17965:
[----:B------:R-:W-:Y:S01]  /*2040*/  HFMA2 R19, -RZ, RZ, 0, 0.004024505615234375 ;  /* 0x00001c1fff137431 */ /* 0x000fe200000001ff */
[----:B------:R-:W-:Y:S01]  /*2050*/  BSSY B2, `(.L_x_17976) ;  /* 0x0000006000027945 */ /* 0x000fe20003800000 */
[----:B------:R-:W-:Y:S02]  /*2060*/  IMAD.MOV.U32 R15, RZ, RZ, R2 ;  /* 0x000000ffff0f7224 */ /* 0x000fe400078e0002 */
[----:B------:R-:W-:-:S07]  /*2070*/  IMAD.MOV.U32 R14, RZ, RZ, -0x1 ;  /* 0xffffffffff0e7424 */ /* 0x000fce00078e00ff */
[----:B0--3--:R-:W-:Y:S05]  /*2080*/  WARPSYNC.COLLECTIVE R14, `(.L_x_17977) ;  /* 0x000000000e087348 */ /* 0x009fea0003c00000 */
[----:B------:R1:W2:Y:S02]  /*2090*/  SHFL.IDX P3, R14, R16, R15, R19 ;  /* 0x0000000f100e7389 */ /* 0x0002a40000060013 */
[----:B0123--:R-:W-:Y:S05]  /*20a0*/  ENDCOLLECTIVE ;  /* 0x000000000000791b */ /* 0x00ffea0003800000 */
.L_x_17977:
[----:B------:R-:W-:Y:S05]  /*20b0*/  BSYNC B2 ;  /* 0x0000000000027941 */ /* 0x000fea0003800000 */
.L_x_17976:
[----:B------:R-:W-:Y:S05]  /*20c0*/  BRA `(.L_x_17978) ;  /* 0xfffffff400547947 */ /* 0x000fea000383ffff */
.L_x_17967:
[----:B------:R-:W-:Y:S01]  /*20d0*/  BSSY B2, `(.L_x_17979) ;  /* 0x0000007000027945 */ /* 0x000fe20003800000 */
[----:B------:R-:W-:Y:S01]  /*20e0*/  IMAD.MOV.U32 R15, RZ, RZ, R3 ;  /* 0x000000ffff0f7224 */ /* 0x000fe200078e0003 */
[----:B------:R-:W-:Y:S01]  /*20f0*/  MOV R19, 0x1c1f ;  /* 0x00001c1f00137802 */ /* 0x000fe20000000f00 */
[----:B------:R-:W-:-:S07]  /*2100*/  IMAD.MOV.U32 R14, RZ, RZ, -0x1 ;  /* 0xffffffffff0e7424 */ /* 0x000fce00078e00ff */
[----:B01-3--:R-:W-:Y:S05]  /*2110*/  WARPSYNC.COLLECTIVE R14, `(.L_x_17980) ;  /* 0x000000000e087348 */ /* 0x00bfea0003c00000 */
[----:B------:R2:W4:Y:S02]  /*2120*/  SHFL.IDX P3, R14, R16, R15, R19 ;  /* 0x0000000f100e7389 */ /* 0x0005240000060013 */
[----:B01234-:R-:W-:Y:S05]  /*2130*/  ENDCOLLECTIVE ;  /* 0x000000000000791b */ /* 0x01ffea0003800000 */
.L_x_17980:
[----:B------:R-:W-:Y:S05]  /*2140*/  BSYNC B2 ;  /* 0x0000000000027941 */ /* 0x000fea0003800000 */
.L_x_17979:
[----:B------:R-:W-:Y:S01]  /*2150*/  MOV R15, R14 ;  /* 0x0000000e000f7202 */ /* 0x000fe20000000f00 */
[----:B------:R-:W-:Y:S06]  /*2160*/  BRA `(.L_x_17981) ;  /* 0xfffffff400447947 */ /* 0x000fec000383ffff */
.L_x_17969:
[----:B------:R-:W-:Y:S01]  /*2170*/  HFMA2 R19, -RZ, RZ, 0, 0.004024505615234375 ;  /* 0x00001c1fff137431 */ /* 0x000fe200000001ff */
[----:B------:R-:W-:Y:S01]  /*2180*/  BSSY B2, `(.L_x_17982) ;  /* 0x0000006000027945 */ /* 0x000fe20003800000 */
[----:B------:R-:W-:Y:S02]  /*2190*/  IMAD.MOV.U32 R15, RZ, RZ, R4 ;  /* 0x000000ffff0f7224 */ /* 0x000fe400078e0004 */
[----:B------:R-:W-:-:S07]  /*21a0*/  IMAD.MOV.U32 R14, RZ, RZ, -0x1 ;  /* 0xffffffffff0e7424 */ /* 0x000fce00078e00ff */
[----:B0123--:R-:W-:Y:S05]  /*21b0*/  WARPSYNC.COLLECTIVE R14, `(.L_x_17983) ;  /* 0x000000000e087348 */ /* 0x00ffea0003c00000 */
[----:B------:R4:W0:Y:S02]  /*21c0*/  SHFL.IDX P3, R14, R16, R15, R19 ;  /* 0x0000000f100e7389 */ /* 0x0008240000060013 */
[----:B01234-:R-:W-:Y:S05]  /*21d0*/  ENDCOLLECTIVE ;  /* 0x000000000000791b */ /* 0x01ffea0003800000 */
.L_x_17983:
[----:B------:R-:W-:Y:S05]  /*21e0*/  BSYNC B2 ;  /* 0x0000000000027941 */ /* 0x000fea0003800000 */
.L_x_17982:
[----:B------:R-:W-:Y:S05]  /*21f0*/  BRA `(.L_x_17984) ;  /* 0xfffffff400387947 */ /* 0x000fea000383ffff */
        .weak           $__internal_393_$__cuda_sm20_div_s16
        .type           $__internal_393_$__cuda_sm20_div_s16,@function
        .size           $__internal_393_$__cuda_sm20_div_s16,(.L_x_38896 - $__internal_393_$__cuda_sm20_div_s16)
$__internal_393_$__cuda_sm20_div_s16:
        /* <DEDUP_REMOVED lines=26> */
[----:B------:R-:W-:Y:S10]  /*23a0*/  RET.REL.NODEC R2 `(_Z9cuda_gemmIiLi128ELi2ELi1ELi512ELi4ELi4ELi64ELi0ELi0EEviiiPT_S1_S1_iii) ;  /* 0xffffffdc02147950 */ /* 0x000ff40003c3ffff */
.L_x_17985:
        /* <DEDUP_REMOVED lines=13> */
.L_x_38896:


//--------------------- .text._Z9cuda_gemmIiLi128ELi2ELi1ELi512ELi2ELi2ELi64ELi1ELi1EEviiiPT_S1_S1_iii --------------------------
	.section	.text._Z9cuda_gemmIiLi128ELi2ELi1ELi512ELi2ELi2ELi64ELi1ELi1EEviiiPT_S1_S1_iii,"ax",@progbits
	.align	128
        .global         _Z9cuda_gemmIiLi128ELi2ELi1ELi512ELi2ELi2ELi64ELi1ELi1EEviiiPT_S1_S1_iii
        .type           _Z9cuda_gemmIiLi128ELi2ELi1ELi512ELi2ELi2ELi64ELi1ELi1EEviiiPT_S1_S1_iii,@function
        .size           _Z9cuda_gemmIiLi128ELi2ELi1ELi512ELi2ELi2ELi64ELi1ELi1EEviiiPT_S1_S1_iii,(.L_x_39603 - _Z9cuda_gemmIiLi128ELi2ELi1ELi512ELi2ELi2ELi64ELi1ELi1EEviiiPT_S1_S1_iii)
        .other          _Z9cuda_gemmIiLi128ELi2ELi1ELi512ELi2ELi2ELi64ELi1ELi1EEviiiPT_S1_S1_iii,@"STO_CUDA_ENTRY STV_DEFAULT"
_Z9cuda_gemmIiLi128ELi2ELi1ELi512ELi2ELi2ELi64ELi1ELi1EEviiiPT_S1_S1_iii:
.text._Z9cuda_gemmIiLi128ELi2ELi1ELi512ELi2ELi2ELi64ELi1ELi1EEviiiPT_S1_S1_iii:
        /* <DEDUP_REMOVED lines=12> */
.L_x_17988:
        /* <DEDUP_REMOVED lines=11> */
.L_x_17987:
[----:B------:R-:W-:Y:S05]  /*0170*/  BSYNC.RECONVERGENT B0 ;  /* 0x0000000000007941 */ /* 0x000fea0003800200 */
.L_x_17986:
        /* <DEDUP_REMOVED lines=42> */
.L_x_17994:
        /* <DEDUP_REMOVED lines=25> */
.L_x_17990:
[----:B------:R-:W-:Y:S05]  /*05b0*/  BSYNC.RECONVERGENT B0 ;  /* 0x0000000000007941 */ /* 0x000fea0003800200 */
.L_x_17989:
        /* <DEDUP_REMOVED lines=11> */
.L_x_17993:
        /* <DEDUP_REMOVED lines=25> */
.L_x_17992:
[----:B------:R-:W-:Y:S05]  /*0800*/  BSYNC.RECONVERGENT B0 ;  /* 0x0000000000007941 */ /* 0x000fea0003800200 */
.L_x_17991:
        /* <DEDUP_REMOVED lines=44> */
.L_x_17995:
        /* <DEDUP_REMOVED lines=11> */
.L_x_39603:


//--------------------- .text._Z9cuda_gemmIiLi128ELi2ELi1ELi512ELi2ELi2ELi64ELi1ELi0EEviiiPT_S1_S1_iii --------------------------
	.section	.text._Z9cuda_gemmIiLi128ELi2ELi1ELi512ELi2ELi2ELi64ELi1ELi0EEviiiPT_S1_S1_iii,"ax",@progbits
	.align	128
        .global         _Z9cuda_gemmIiLi128ELi2ELi1ELi512ELi2ELi2ELi64ELi1ELi0EEviiiPT_S1_S1_iii
        .type           _Z9cuda_gemmIiLi128ELi2ELi1ELi512ELi2ELi2ELi64ELi1ELi0EEviiiPT_S1_S1_iii,@function
        .size           _Z9cuda_gemmIiLi128ELi2ELi1ELi512ELi2ELi2ELi64ELi1ELi0EEviiiPT_S1_S1_iii,(.L_x_38897 - _Z9cuda_gemmIiLi128ELi2ELi1ELi512ELi2ELi2ELi64ELi1ELi0EEviiiPT_S1_S1_iii)
        .other          _Z9cuda_gemmIiLi128ELi2ELi1ELi512ELi2ELi2ELi64ELi1ELi0EEviiiPT_S1_S1_iii,@"STO_CUDA_ENTRY STV_DEFAULT"
_Z9cuda_gemmIiLi128ELi2ELi1ELi512ELi2ELi2ELi64ELi1ELi0EEviiiPT_S1_S1_iii:
.text._Z9cuda_gemmIiLi128ELi2ELi1ELi512ELi2ELi2ELi64ELi1ELi0EEviiiPT_S1_S1_iii:
        /* <DEDUP_REMOVED lines=60> */
.L_x_17998:
        /* <DEDUP_REMOVED lines=25> */
.L_x_17997:
[----:B------:R-:W-:Y:S05]  /*0550*/  BSYNC.RECONVERGENT B0 ;  /* 0x0000000000007941 */ /* 0x000fea0003800200 */
.L_x_17996:
[----:B------:R-:W-:Y:S01]  /*0560*/  IMAD.MOV.U32 R4, RZ, RZ, 0x80 ;  /* 0x00000080ff047424 */ /* 0x000fe200078e00ff */
[----:B------:R-:W-:Y:S01]  /*0570*/  MOV R6, 0x5a0 ;  /* 0x000005a000067802 */ /* 0x000fe20000000f00 */
[----:B------:R-:W-:-:S07]  /*0580*/  IMAD.MOV.U32 R21, RZ, RZ, R0 ;  /* 0x000000ffff157224 */ /* 0x000fce00078e0000 */
[----:B0-----:R-:W-:Y:S05]  /*0590*/  CALL.REL.NOINC `($__internal_394_$__cuda_sm20_div_s16) ;  /* 0x0000001400a07944 */ /* 0x001fea0003c00000 */
[----:B------:R-:W-:Y:S02]  /*05a0*/  PRMT R21, R3, 0x9910, RZ ;  /* 0x0000991003157816 */ /* 0x000fe400000000ff */
[----:B------:R-:W-:Y:S02]  /*05b0*/  MOV R4, 0x2 ;  /* 0x0000000200047802 */ /* 0x000fe40000000f00 */
[----:B------:R-:W-:-:S07]  /*05c0*/  MOV R6, 0x5e0 ;  /* 0x000005e000067802 */ /* 0x000fce0000000f00 */
[----:B------:R-:W-:Y:S05]  /*05d0*/  CALL.REL.NOINC `($__internal_394_$__cuda_sm20_div_s16) ;  /* 0x0000001400907944 */ /* 0x000fea0003c00000 */
        /* <DEDUP_REMOVED lines=74> */
.L_x_18016:
        /* <DEDUP_REMOVED lines=35> */
.L_x_18000:
[----:B------:R-:W-:Y:S05]  /*0cb0*/  BSYNC.RECONVERGENT B0 ;  /* 0x0000000000007941 */ /* 0x000fea0003800200 */
.L_x_17999:
        /* <DEDUP_REMOVED lines=14> */
.L_x_18003:
        /* <DEDUP_REMOVED lines=33> */
.L_x_18002:
[----:B------:R-:W-:Y:S05]  /*0fb0*/  BSYNC.RECONVERGENT B0 ;  /* 0x0000000000007941 */ /* 0x000fea0003800200 */
.L_x_18001:
[----:B------:R-:W-:Y:S01]  /*0fc0*/  BAR.SYNC.DEFER_BLOCKING 0x0 ;  /* 0x0000000000007b1d */ /* 0x000fe20000010000 */
[----:B------:R-:W-:Y:S02]  /*0fd0*/  ISETP.GE.AND P0, PT, R23, 0x1, PT ;  /* 0x000000011700780c */ /* 0x000fe40003f06270 */
[----:B01----:R-:W-:Y:S02]  /*0fe0*/  CS2R R10, SRZ ;  /* 0x00000000000a7805 */ /* 0x003fe4000001ff00 */
[----:B------:R-:W-:-:S09]  /*0ff0*/  CS2R R8, SRZ ;  /* 0x0000000000087805 */ /* 0x000fd2000001ff00 */
[----:B------:R-:W-:Y:S05]  /*1000*/  @!P0 BRA `(.L_x_18004) ;  /* 0x0000000400288947 */ /* 0x000fea0003800000 */
[----:B------:R-:W-:Y:S01]  /*1010*/  BSSY B1, `(.L_x_18005) ;  /* 0x0000048000017945 */ /* 0x000fe20003800000 */
[----:B------:R-:W-:-:S07]  /*1020*/  CS2R R8, SRZ ;  /* 0x0000000000087805 */ /* 0x000fce000001ff00 */
.L_x_18015:
        /* <DEDUP_REMOVED lines=15> */
.L_x_18006:
        /* <DEDUP_REMOVED lines=8> */
.L_x_18007:
        /* <DEDUP_REMOVED lines=9> */
.L_x_18014:
        /* <DEDUP_REMOVED lines=9> */
.L_x_18019:
[----:B0--3--:R-:W-:Y:S01]  /*12c0*/  IMAD R15, R7, R14, RZ ;  /* 0x0000000e070f7224 */ /* 0x009fe200078e02ff */
[----:B------:R-:W-:Y:S06]  /*12d0*/  @!P2 BRA `(.L_x_18012) ;  /* 0x00000000003ca947 */ /* 0x000fec0003800000 */
[----:B------:R-:W-:-:S03]  /*12e0*/  UMOV UR6, 0xffffffff ;  /* 0xffffffff00067882 */ /* 0x000fc60000000000 */
[----:B------:R-:W-:Y:S05]  /*12f0*/  BRA.DIV UR6, `(.L_x_18013) ;  /* 0x0000000a06247947 */ /* 0x000fea000b800000 */
[----:B------:R0:W3:Y:S02]  /*1300*/  SHFL.IDX PT, R14, R16, R2, 0x1e1f ;  /* 0x001e1f02100e7589 */ /* 0x0000e400000e0000 */
.L_x_18022:
[----:B-1-3--:R-:W-:Y:S01]  /*1310*/  IMAD R15, R6, R14, R15 ;  /* 0x0000000e060f7224 */ /* 0x00afe200078e020f */
[----:B------:R-:W-:Y:S06]  /*1320*/  BRA `(.L_x_18012) ;  /* 0x0000000000287947 */ /* 0x000fec0003800000 */
.L_x_18010:
        /* <DEDUP_REMOVED lines=10> */
.L_x_18012:
        /* <DEDUP_REMOVED lines=9> */
.L_x_18009:
[----:B------:R-:W-:Y:S05]  /*1460*/  BSYNC B0 ;  /* 0x0000000000007941 */ /* 0x000fea0003800000 */
.L_x_18008:
[----:B------:R-:W-:Y:S01]  /*1470*/  VIADD R8, R8, 0x1 ;  /* 0x0000000108087836 */ /* 0x000fe20000000000 */
[----:B------:R-:W-:Y:S06]  /*1480*/  @!P0 BRA `(.L_x_18015) ;  /* 0xfffffff800e88947 */ /* 0x000fec000383ffff */
[----:B------:R-:W-:Y:S05]  /*1490*/  BSYNC B1 ;  /* 0x0000000000017941 */ /* 0x000fea0003800000 */
.L_x_18005:
[----:B------:R3:W5:Y:S02]  /*14a0*/  LDL.128 R8, [R1] ;  /* 0x0000000001087983 */ /* 0x0007640000100c00 */
.L_x_18004:
        /* <DEDUP_REMOVED lines=101> */
.L_x_18011:
[----:B------:R-:W-:Y:S01]  /*1b00*/  HFMA2 R19, -RZ, RZ, 0, 0.005977630615234375 ;  /* 0x00001e1fff137431 */ /* 0x000fe200000001ff */
[----:B------:R-:W-:Y:S01]  /*1b10*/  BSSY B2, `(.L_x_18017) ;  /* 0x0000006000027945 */ /* 0x000fe20003800000 */
[----:B------:R-:W-:Y:S02]  /*1b20*/  IMAD.MOV.U32 R17, RZ, RZ, R5 ;  /* 0x000000ffff117224 */ /* 0x000fe400078e0005 */
[----:B------:R-:W-:-:S07]  /*1b30*/  IMAD.MOV.U32 R14, RZ, RZ, -0x1 ;  /* 0xffffffffff0e7424 */ /* 0x000fce00078e00ff */
[----:B01----:R-:W-:Y:S05]  /*1b40*/  WARPSYNC.COLLECTIVE R14, `(.L_x_18018) ;  /* 0x000000000e087348 */ /* 0x003fea0003c00000 */
[----:B------:R2:W3:Y:S02]  /*1b50*/  SHFL.IDX P3, R14, R16, R17, R19 ;  /* 0x00000011100e7389 */ /* 0x0004e40000060013 */
[----:B0123--:R-:W-:Y:S05]  /*1b60*/  ENDCOLLECTIVE ;  /* 0x000000000000791b */ /* 0x00ffea0003800000 */
.L_x_18018:
[----:B------:R-:W-:Y:S05]  /*1b70*/  BSYNC B2 ;  /* 0x0000000000027941 */ /* 0x000fea0003800000 */
.L_x_18017:
[----:B------:R-:W-:Y:S05]  /*1b80*/  BRA `(.L_x_18019) ;  /* 0xfffffff400cc7947 */ /* 0x000fea000383ffff */
.L_x_18013:
[----:B------:R-:W-:Y:S01]  /*1b90*/  BSSY B2, `(.L_x_18020) ;  /* 0x0000007000027945 */ /* 0x000fe20003800000 */
[----:B------:R-:W-:Y:S01]  /*1ba0*/  IMAD.MOV.U32 R17, RZ, RZ, R2 ;  /* 0x000000ffff117224 */ /* 0x000fe200078e0002 */
[----:B------:R-:W-:Y:S01]  /*1bb0*/  MOV R19, 0x1e1f ;  /* 0x00001e1f00137802 */ /* 0x000fe20000000f00 */
[----:B------:R-:W-:-:S07]  /*1bc0*/  IMAD.MOV.U32 R14, RZ, RZ, -0x1 ;  /* 0xffffffffff0e7424 */ /* 0x000fce00078e00ff */
[----:B-12---:R-:W-:Y:S05]  /*1bd0*/  WARPSYNC.COLLECTIVE R14, `(.L_x_18021) ;  /* 0x000000000e087348 */ /* 0x006fea0003c00000 */
[----:B------:R0:W3:Y:S02]  /*1be0*/  SHFL.IDX P3, R14, R16, R17, R19 ;  /* 0x00000011100e7389 */ /* 0x0000e40000060013 */
[----:B0123--:R-:W-:Y:S05]  /*1bf0*/  ENDCOLLECTIVE ;  /* 0x000000000000791b */ /* 0x00ffea0003800000 */
.L_x_18021:
[----:B------:R-:W-:Y:S05]  /*1c00*/  BSYNC B2 ;  /* 0x0000000000027941 */ /* 0x000fea0003800000 */
.L_x_18020:
[----:B------:R-:W-:Y:S05]  /*1c10*/  BRA `(.L_x_18022) ;  /* 0xfffffff400bc7947 */ /* 0x000fea000383ffff */
        .weak           $__internal_394_$__cuda_sm20_div_s16
        .type           $__internal_394_$__cuda_sm20_div_s16,@function
        .size           $__internal_394_$__cuda_sm20_div_s16,(.L_x_38897 - $__internal_394_$__cuda_sm20_div_s16)
$__internal_394_$__cuda_sm20_div_s16:
        /* <DEDUP_REMOVED lines=24> */
[----:B------:R-:W-:Y:S06]  /*1da0*/  RET.REL.NODEC R4 `(_Z9cuda_gemmIiLi128ELi2ELi1ELi512ELi2ELi2ELi64ELi1ELi0EEviiiPT_S1_S1_iii) ;  /* 0xffffffe004947950 */ /* 0x000fec0003c3ffff */
.L_x_18023:
        /* <DEDUP_REMOVED lines=13> */
.L_x_38897:


//--------------------- .text._Z9cuda_gemmIiLi128ELi2ELi1ELi512ELi2ELi2ELi64ELi0ELi1EEviiiPT_S1_S1_iii --------------------------
	.section	.text._Z9cuda_gemmIiLi128ELi2ELi1ELi512ELi2ELi2ELi64ELi0ELi1EEviiiPT_S1_S1_iii,"ax",@progbits
	.align	128
        .global         _Z9cuda_gemmIiLi128ELi2ELi1ELi512ELi2ELi2ELi64ELi0ELi1EEviiiPT_S1_S1_iii
        .type           _Z9cuda_gemmIiLi128ELi2ELi1ELi512ELi2ELi2ELi64ELi0ELi1EEviiiPT_S1_S1_iii,@function
        .size           _Z9cuda_gemmIiLi128ELi2ELi1ELi512ELi2ELi2ELi64ELi0ELi1EEviiiPT_S1_S1_iii,(.L_x_39605 - _Z9cuda_gemmIiLi128ELi2ELi1ELi512ELi2ELi2ELi64ELi0ELi1EEviiiPT_S1_S1_iii)
        .other          _Z9cuda_gemmIiLi128ELi2ELi1ELi512ELi2ELi2ELi64ELi0ELi1EEviiiPT_S1_S1_iii,@"STO_CUDA_ENTRY STV_DEFAULT"
_Z9cuda_gemmIiLi128ELi2ELi1ELi512ELi2ELi2ELi64ELi0ELi1EEviiiPT_S1_S1_iii:
.text._Z9cuda_gemmIiLi128ELi2ELi1ELi512ELi2ELi2ELi64ELi0ELi1EEviiiPT_S1_S1_iii:
        /* <DEDUP_REMOVED lines=12> */
.L_x_18026:
        /* <DEDUP_REMOVED lines=11> */
.L_x_18025:
[----:B------:R-:W-:Y:S05]  /*0170*/  BSYNC.RECONVERGENT B0 ;  /* 0x0000000000007941 */ /* 0x000fea0003800200 */
.L_x_18024:
        /* <DEDUP_REMOVED lines=55> */
.L_x_18032:
        /* <DEDUP_REMOVED lines=36> */
.L_x_18028:
[----:B0-----:R-:W-:Y:S05]  /*0730*/  BSYNC.RECONVERGENT B0 ;  /* 0x0000000000007941 */ /* 0x001fea0003800200 */
.L_x_18027:
        /* <DEDUP_REMOVED lines=19> */
.L_x_18031:
        /* <DEDUP_REMOVED lines=31> */
.L_x_18030:
[----:B------:R-:W-:Y:S05]  /*0a60*/  BSYNC.RECONVERGENT B0 ;  /* 0x0000000000007941 */ /* 0x000fea0003800200 */
.L_x_18029:
        /* <DEDUP_REMOVED lines=39> */
.L_x_18033:
        /* <DEDUP_REMOVED lines=10> */
.L_x_39605:


//--------------------- .text._Z9cuda_gemmIiLi128ELi2ELi1ELi512ELi2ELi2ELi64ELi0ELi0EEviiiPT_S1_S1_iii --------------------------
	.section	.text._Z9cuda_gemmIiLi128ELi2ELi1ELi512ELi2ELi2ELi64ELi0ELi0EEviiiPT_S1_S1_iii,"ax",@progbits
	.align	128
        .global         _Z9cuda_gemmIiLi128ELi2ELi1ELi512ELi2ELi2ELi64ELi0ELi0EEviiiPT_S1_S1_iii
        .type           _Z9cuda_gemmIiLi128ELi2ELi1ELi512ELi2ELi2ELi64ELi0ELi0EEviiiPT_S1_S1_iii,@function
        .size           _Z9cuda_gemmIiLi128ELi2ELi1ELi512ELi2ELi2ELi64ELi0ELi0EEviiiPT_S1_S1_iii,(.L_x_38898 - _Z9cuda_gemmIiLi128ELi2ELi1ELi512ELi2ELi2ELi64ELi0ELi0EEviiiPT_S1_S1_iii)
        .other          _Z9cuda_gemmIiLi128ELi2ELi1ELi512ELi2ELi2ELi64ELi0ELi0EEviiiPT_S1_S1_iii,@"STO_CUDA_ENTRY STV_DEFAULT"
_Z9cuda_gemmIiLi128ELi2ELi1ELi512ELi2ELi2ELi64ELi0ELi0EEviiiPT_S1_S1_iii:
.text._Z9cuda_gemmIiLi128ELi2ELi1ELi512ELi2ELi2ELi64ELi0ELi0EEviiiPT_S1_S1_iii:
        /* <DEDUP_REMOVED lines=60> */
.L_x_18036:
        /* <DEDUP_REMOVED lines=25> */
.L_x_18035:
[----:B------:R-:W-:Y:S05]  /*0550*/  BSYNC.RECONVERGENT B0 ;  /* 0x0000000000007941 */ /* 0x000fea0003800200 */
.L_x_18034:
[----:B------:R-:W-:Y:S01]  /*0560*/  IMAD.MOV.U32 R4, RZ, RZ, 0x80 ;  /* 0x00000080ff047424 */ /* 0x000fe200078e00ff */
[----:B------:R-:W-:Y:S02]  /*0570*/  MOV R5, R0 ;  /* 0x0000000000057202 */ /* 0x000fe40000000f00 */
[----:B------:R-:W-:-:S07]  /*0580*/  MOV R8, 0x5a0 ;  /* 0x000005a000087802 */ /* 0x000fce0000000f00 */
[----:B0-----:R-:W-:Y:S05]  /*0590*/  CALL.REL.NOINC `($__internal_395_$__cuda_sm20_div_s16) ;  /* 0x0000001800007944 */ /* 0x001fea0003c00000 */
[----:B------:R-:W-:Y:S01]  /*05a0*/  UPRMT UR4, UR8, 0x9910, URZ ;  /* 0x0000991008047896 */ /* 0x000fe200080000ff */
[----:B------:R-:W-:Y:S01]  /*05b0*/  IMAD.MOV.U32 R4, RZ, RZ, 0x2 ;  /* 0x00000002ff047424 */ /* 0x000fe200078e00ff */
[----:B------:R-:W-:-:S04]  /*05c0*/  MOV R8, 0x600 ;  /* 0x0000060000087802 */ /* 0x000fc80000000f00 */
[----:B------:R-:W-:Y:S01]  /*05d0*/  IMAD.U32 R5, RZ, RZ, UR4 ;  /* 0x00000004ff057e24 */ /* 0x000fe2000f8e00ff */
[----:B------:R-:W-:-:S06]  /*05e0*/  UMOV UR4, UR8 ;  /* 0x0000000800047c82 */ /* 0x000fcc0008000000 */
[----:B------:R-:W-:Y:S05]  /*05f0*/  CALL.REL.NOINC `($__internal_395_$__cuda_sm20_div_s16) ;  /* 0x0000001400e87944 */ /* 0x000fea0003c00000 */
        /* <DEDUP_REMOVED lines=78> */
.L_x_18054:
        /* <DEDUP_REMOVED lines=41> */
.L_x_18038:
[----:B------:R-:W-:Y:S05]  /*0d70*/  BSYNC.RECONVERGENT B0 ;  /* 0x0000000000007941 */ /* 0x000fea0003800200 */
.L_x_18037:
        /* <DEDUP_REMOVED lines=17> */
.L_x_18041:
        /* <DEDUP_REMOVED lines=34> */
.L_x_18040:
[----:B------:R-:W-:Y:S05]  /*10b0*/  BSYNC.RECONVERGENT B0 ;  /* 0x0000000000007941 */ /* 0x000fea0003800200 */
.L_x_18039:
        /* <DEDUP_REMOVED lines=8> */
.L_x_18053:
        /* <DEDUP_REMOVED lines=16> */
.L_x_18044:
        /* <DEDUP_REMOVED lines=8> */
.L_x_18045:
        /* <DEDUP_REMOVED lines=9> */
.L_x_18052:
        /* <DEDUP_REMOVED lines=9> */
.L_x_18057:
[----:B0--3--:R-:W-:Y:S01]  /*13e0*/  IMAD R14, R4, R13, RZ ;  /* 0x0000000d040e7224 */ /* 0x009fe200078e02ff */
[----:B------:R-:W-:Y:S06]  /*13f0*/  @!P2 BRA `(.L_x_18050) ;  /* 0x000000000038a947 */ /* 0x000fec0003800000 */
[----:B------:R-:W-:-:S03]  /*1400*/  UMOV UR4, 0xffffffff ;  /* 0xffffffff00047882 */ /* 0x000fc60000000000 */
[----:B------:R-:W-:Y:S05]  /*1410*/  BRA.DIV UR4, `(.L_x_18051) ;  /* 0x0000000a043c7947 */ /* 0x000fea000b800000 */
[----:B------:R0:W3:Y:S02]  /*1420*/  SHFL.IDX PT, R13, R15, R3, 0x1e1f ;  /* 0x001e1f030f0d7589 */ /* 0x0000e400000e0000 */
.L_x_18060:
[----:B-1-3--:R-:W-:Y:S01]  /*1430*/  IMAD R14, R5, R13, R14 ;  /* 0x0000000d050e7224 */ /* 0x00afe200078e020e */
[----:B------:R-:W-:Y:S06]  /*1440*/  BRA `(.L_x_18050) ;  /* 0x0000000000247947 */ /* 0x000fec0003800000 */
.L_x_18048:
        /* <DEDUP_REMOVED lines=9> */
.L_x_18050:
        /* <DEDUP_REMOVED lines=9> */
.L_x_18047:
[----:B------:R-:W-:Y:S05]  /*1570*/  BSYNC B0 ;  /* 0x0000000000007941 */ /* 0x000fea0003800000 */
.L_x_18046:
[----:B------:R-:W-:Y:S01]  /*1580*/  VIADD R21, R21, 0x1 ;  /* 0x0000000115157836 */ /* 0x000fe20000000000 */
[----:B------:R-:W-:Y:S06]  /*1590*/  @!P0 BRA `(.L_x_18053) ;  /* 0xfffffff800e88947 */ /* 0x000fec000383ffff */
[----:B------:R-:W-:Y:S05]  /*15a0*/  BSYNC B1 ;  /* 0x0000000000017941 */ /* 0x000fea0003800000 */
.L_x_18043:
[----:B------:R3:W5:Y:S02]  /*15b0*/  LDL.128 R8, [R1] ;  /* 0x0000000001087983 */ /* 0x0007640000100c00 */
.L_x_18042:
        /* <DEDUP_REMOVED lines=108> */
.L_x_18049:
[----:B------:R-:W-:Y:S01]  /*1c80*/  BSSY B2, `(.L_x_18055) ;  /* 0x0000007000027945 */ /* 0x000fe20003800000 */
[----:B------:R-:W-:Y:S01]  /*1c90*/  MOV R22, R0 ;  /* 0x0000000000167202 */ /* 0x000fe20000000f00 */
[----:B------:R-:W-:Y:S01]  /*1ca0*/  IMAD.MOV.U32 R24, RZ, RZ, 0x1e1f ;  /* 0x00001e1fff187424 */ /* 0x000fe200078e00ff */
[----:B---3--:R-:W-:-:S07]  /*1cb0*/  MOV R13, 0xffffffff ;  /* 0xffffffff000d7802 */ /* 0x008fce0000000f00 */
[----:B01--4-:R-:W-:Y:S05]  /*1cc0*/  WARPSYNC.COLLECTIVE R13, `(.L_x_18056) ;  /* 0x000000000d087348 */ /* 0x013fea0003c00000 */
[----:B----4-:R2:W3:Y:S02]  /*1cd0*/  SHFL.IDX P3, R13, R15, R22, R24 ;  /* 0x000000160f0d7389 */ /* 0x0104e40000060018 */
[----:B0123--:R-:W-:Y:S05]  /*1ce0*/  ENDCOLLECTIVE ;  /* 0x000000000000791b */ /* 0x00ffea0003800000 */
.L_x_18056:
[----:B------:R-:W-:Y:S05]  /*1cf0*/  BSYNC B2 ;  /* 0x0000000000027941 */ /* 0x000fea0003800000 */
.L_x_18055:
[----:B------:R-:W-:Y:S05]  /*1d00*/  BRA `(.L_x_18057) ;  /* 0xfffffff400b47947 */ /* 0x000fea000383ffff */
.L_x_18051:
[----:B------:R-:W-:Y:S01]  /*1d10*/  HFMA2 R24, -RZ, RZ, 0, 0.005977630615234375 ;  /* 0x00001e1fff187431 */ /* 0x000fe200000001ff */
[----:B------:R-:W-:Y:S01]  /*1d20*/  BSSY B2, `(.L_x_18058) ;  /* 0x0000006000027945 */ /* 0x000fe20003800000 */
[----:B------:R-:W-:Y:S02]  /*1d30*/  IMAD.MOV.U32 R22, RZ, RZ, R3 ;  /* 0x000000ffff167224 */ /* 0x000fe400078e0003 */
[----:B------:R-:W-:-:S07]  /*1d40*/  IMAD.MOV.U32 R13, RZ, RZ, -0x1 ;  /* 0xffffffffff0d7424 */ /* 0x000fce00078e00ff */
[----:B-12---:R-:W-:Y:S05]  /*1d50*/  WARPSYNC.COLLECTIVE R13, `(.L_x_18059) ;  /* 0x000000000d087348 */ /* 0x006fea0003c00000 */
[----:B------:R0:W3:Y:S02]  /*1d60*/  SHFL.IDX P3, R13, R15, R22, R24 ;  /* 0x000000160f0d7389 */ /* 0x0000e40000060018 */
[----:B0123--:R-:W-:Y:S05]  /*1d70*/  ENDCOLLECTIVE ;  /* 0x000000000000791b */ /* 0x00ffea0003800000 */
.L_x_18059:
[----:B------:R-:W-:Y:S05]  /*1d80*/  BSYNC B2 ;  /* 0x0000000000027941 */ /* 0x000fea0003800000 */
.L_x_18058:
[----:B------:R-:W-:Y:S05]  /*1d90*/  BRA `(.L_x_18060) ;  /* 0xfffffff400a47947 */ /* 0x000fea000383ffff */
        .weak           $__internal_395_$__cuda_sm20_div_s16
        .type           $__internal_395_$__cuda_sm20_div_s16,@function
        .size           $__internal_395_$__cuda_sm20_div_s16,(.L_x_38898 - $__internal_395_$__cuda_sm20_div_s16)
$__internal_395_$__cuda_sm20_div_s16:
        /* <DEDUP_REMOVED lines=26> */
[----:B------:R-:W-:Y:S10]  /*1f40*/  RET.REL.NODEC R2 `(_Z9cuda_gemmIiLi128ELi2ELi1ELi512ELi2ELi2ELi64ELi0ELi0EEviiiPT_S1_S1_iii) ;  /* 0xffffffe0022c7950 */ /* 0x000ff40003c3ffff */
.L_x_18061:
        /* <DEDUP_REMOVED lines=11> */
.L_x_38898:


//--------------------- .text._Z9cuda_gemmIiLi128ELi2ELi1ELi256ELi128ELi128ELi64ELi1ELi1EEviiiPT_S1_S1_iii --------------------------
	.section	.text._Z9cuda_gemmIiLi128ELi2ELi1ELi256ELi128ELi128ELi64ELi1ELi1EEviiiPT_S1_S1_iii,"ax",@progbits
	.align	128
        .global         _Z9cuda_gemmIiLi128ELi2ELi1ELi256ELi128ELi128ELi64ELi1ELi1EEviiiPT_S1_S1_iii
        .type           _Z9cuda_gemmIiLi128ELi2ELi1ELi256ELi128ELi128ELi64ELi1ELi1EEviiiPT_S1_S1_iii,@function
        .size           _Z9cuda_gemmIiLi128ELi2ELi1ELi256ELi128ELi128ELi64ELi1ELi1EEviiiPT_S1_S1_iii,(.L_x_39607 - _Z9cuda_gemmIiLi128ELi2ELi1ELi256ELi128ELi128ELi64ELi1ELi1EEviiiPT_S1_S1_iii)
        .other          _Z9cuda_gemmIiLi128ELi2ELi1ELi256ELi128ELi128ELi64ELi1ELi1EEviiiPT_S1_S1_iii,@"STO_CUDA_ENTRY STV_DEFAULT"
_Z9cuda_gemmIiLi128ELi2ELi1ELi256ELi128ELi128ELi64ELi1ELi1EEviiiPT_S1_S1_iii:
.text._Z9cuda_gemmIiLi128ELi2ELi1ELi256ELi128ELi128ELi64ELi1ELi1EEviiiPT_S1_S1_iii:
        /* <DEDUP_REMOVED lines=69> */
.L_x_18079:
        /* <DEDUP_REMOVED lines=23> */
.L_x_18063:
[----:B------:R-:W-:Y:S05]  /*05c0*/  BSYNC.RECONVERGENT B0 ;  /* 0x0000000000007941 */ /* 0x000fea0003800200 */
.L_x_18062:
[----:B------:R-:W-:Y:S04]  /*05d0*/  BSSY.RECONVERGENT B0, `(.L_x_18064) ;  /* 0x0000012000007945 */ /* 0x000fe80003800200 */
[----:B------:R-:W-:Y:S05]  /*05e0*/  @!P1 BRA `(.L_x_18065) ;  /* 0x0000000000409947 */ /* 0x000fea0003800000 */
[----:B------:R-:W2:Y:S01]  /*05f0*/  S2UR UR5, SR_CgaCtaId ;  /* 0x00000000000579c3 */ /* 0x000ea20000008800 */
[----:B------:R-:W-:Y:S02]  /*0600*/  UMOV UR4, 0x400 ;  /* 0x0000040000047882 */ /* 0x000fe40000000000 */
[----:B------:R-:W-:-:S04]  /*0610*/  UIADD3 UR4, UPT, UPT, UR4, 0x980, URZ ;  /* 0x0000098004047890 */ /* 0x000fc8000fffe0ff */
[----:B--2---:R-:W-:-:S06]  /*0620*/  ULEA UR4, UR5, UR4, 0x18 ;  /* 0x0000000405047291 */ /* 0x004fcc000f8ec0ff */
[----:B01----:R-:W-:-:S07]  /*0630*/  LEA R9, R8, UR4, 0x2 ;  /* 0x0000000408097c11 */ /* 0x003fce000f8e10ff */
.L_x_18066:
        /* <DEDUP_REMOVED lines=11> */
.L_x_18065:
[----:B------:R-:W-:Y:S05]  /*06f0*/  BSYNC.RECONVERGENT B0 ;  /* 0x0000000000007941 */ /* 0x000fea0003800200 */
.L_x_18064:
[----:B------:R-:W-:-:S07]  /*0700*/  IMAD.MOV.U32 R17, RZ, RZ, RZ ;  /* 0x000000ffff117224 */ /* 0x000fce00078e00ff */
.L_x_18073:
        /* <DEDUP_REMOVED lines=11> */
.L_x_18069:
        /* <DEDUP_REMOVED lines=12> */
.L_x_18068:
[----:B------:R-:W-:Y:S05]  /*0880*/  BSYNC.RECONVERGENT B0 ;  /* 0x0000000000007941 */ /* 0x000fea0003800200 */
.L_x_18067:
[----:B------:R-:W-:Y:S02]  /*0890*/  IMAD.IADD R16, R18, 0x1, R17 ;  /* 0x0000000112107824 */ /* 0x000fe400078e0211 */
[----:B------:R-:W-:-:S07]  /*08a0*/  IMAD.MOV.U32 R17, RZ, RZ, RZ ;  /* 0x000000ffff117224 */ /* 0x000fce00078e00ff */
.L_x_18072:
[----:B01-3--:R-:W0:Y:S01]  /*08b0*/  LDC.64 R8, c[0x0][0x398] ;  /* 0x0000e600ff087b82 */ /* 0x00be220000000a00 */
[----:B------:R-:W-:Y:S02]  /*08c0*/  SHF.R.U32.HI R21, RZ, 0x4, R2 ;  /* 0x00000004ff157819 */ /* 0x000fe40000011602 */
[----:B------:R-:W-:-:S07]  /*08d0*/  IADD3 R25, PT, PT, R22, R17, RZ ;  /* 0x0000001116197210 */ /* 0x000fce0007ffe0ff */
.L_x_18070:
        /* <DEDUP_REMOVED lines=76> */
.L_x_18071:
        /* <DEDUP_REMOVED lines=43> */
.L_x_18075:
[----:B------:R-:W-:Y:S05]  /*1050*/  BSYNC.RECONVERGENT B0 ;  /* 0x0000000000007941 */ /* 0x000fea0003800200 */
.L_x_18074:
[----:B------:R-:W-:Y:S01]  /*1060*/  ISETP.GE.U32.AND P0, PT, R15, 0x3, PT ;  /* 0x000000030f00780c */ /* 0x000fe20003f06070 */
[----:B------:R-:W-:-:S12]  /*1070*/  BSSY.RECONVERGENT B0, `(.L_x_18076) ;  /* 0x000001d000007945 */ /* 0x000fd80003800200 */
[----:B------:R-:W-:Y:S05]  /*1080*/  @!P0 BRA `(.L_x_18077) ;  /* 0x00000000006c8947 */ /* 0x000fea0003800000 */
[----:B------:R-:W3:Y:S01]  /*1090*/  S2R R23, SR_CgaCtaId ;  /* 0x0000000000177919 */ /* 0x000ee20000008800 */
[----:B012---:R-:W-:-:S04]  /*10a0*/  MOV R8, 0x400 ;  /* 0x0000040000087802 */ /* 0x007fc80000000f00 */
[----:B------:R-:W-:-:S04]  /*10b0*/  IADD3 R8, PT, PT, R8, 0x980, RZ ;  /* 0x0000098008087810 */ /* 0x000fc80007ffe0ff */
[----:B---3--:R-:W-:-:S07]  /*10c0*/  LEA R23, R23, R8, 0x18 ;  /* 0x0000000817177211 */ /* 0x008fce00078ec0ff */
.L_x_18078:
        /* <DEDUP_REMOVED lines=23> */
.L_x_18077:
[----:B------:R-:W-:Y:S05]  /*1240*/  BSYNC.RECONVERGENT B0 ;  /* 0x0000000000007941 */ /* 0x000fea0003800200 */
.L_x_18076:
[C---:B------:R-:W-:Y:S02]  /*1250*/  IMAD.IADD R19, R0.reuse, 0x1, R19 ;  /* 0x0000000100137824 */ /* 0x040fe400078e0213 */
[----:B012---:R-:W-:-:S05]  /*1260*/  IMAD.SHL.U32 R8, R0, 0x2, RZ ;  /* 0x0000000200087824 */ /* 0x007fca00078e00ff */
[----:B------:R-:W-:-:S13]  /*1270*/  ISETP.GE.U32.AND P0, PT, R19, R8, PT ;  /* 0x000000081300720c */ /* 0x000fda0003f06070 */
[----:B------:R-:W-:Y:S05]  /*1280*/  @!P0 BRA `(.L_x_18079) ;  /* 0xfffffff000708947 */ /* 0x000fea000383ffff */
[----:B------:R-:W-:Y:S05]  /*1290*/  EXIT ;  /* 0x000000000000794d */ /* 0x000fea0003800000 */
.L_x_18080:
        /* <DEDUP_REMOVED lines=14> */
.L_x_39607:


//--------------------- .text._Z9cuda_gemmIiLi128ELi2ELi1ELi256ELi128ELi128ELi64ELi1ELi0EEviiiPT_S1_S1_iii --------------------------
	.section	.text._Z9cuda_gemmIiLi128ELi2ELi1ELi256ELi128ELi128ELi64ELi1ELi0EEviiiPT_S1_S1_iii,"ax",@progbits
	.align	128
        .global         _Z9cuda_gemmIiLi128ELi2ELi1ELi256ELi128ELi128ELi64ELi1ELi0EEviiiPT_S1_S1_iii
        .type           _Z9cuda_gemmIiLi128ELi2ELi1ELi256ELi128ELi128ELi64ELi1ELi0EEviiiPT_S1_S1_iii,@function
        .size           _Z9cuda_gemmIiLi128ELi2ELi1ELi256ELi128ELi128ELi64ELi1ELi0EEviiiPT_S1_S1_iii,(.L_x_38899 - _Z9cuda_gemmIiLi128ELi2ELi1ELi256ELi128ELi128ELi64ELi1ELi0EEviiiPT_S1_S1_iii)
        .other          _Z9cuda_gemmIiLi128ELi2ELi1ELi256ELi128ELi128ELi64ELi1ELi0EEviiiPT_S1_S1_iii,@"STO_CUDA_ENTRY STV_DEFAULT"
_Z9cuda_gemmIiLi128ELi2ELi1ELi256ELi128ELi128ELi64ELi1ELi0EEviiiPT_S1_S1_iii:
.text._Z9cuda_gemmIiLi128ELi2ELi1ELi256ELi128ELi128ELi64ELi1ELi0EEviiiPT_S1_S1_iii:
        /* <DEDUP_REMOVED lines=200> */
[----:B------:R-:W-:Y:S05]  /*0c80*/  CALL.REL.NOINC `($__internal_396_$__cuda_sm20_div_s16) ;  /* 0x00000024007c7944 */ /* 0x000fea0003c00000 */
        /* <DEDUP_REMOVED lines=8> */
.L_x_18134:
        /* <DEDUP_REMOVED lines=26> */
.L_x_18082:
[----:B01----:R-:W-:Y:S05]  /*0eb0*/  BSYNC.RECONVERGENT B0 ;  /* 0x0000000000007941 */ /* 0x003fea0003800200 */
.L_x_18081:
[----:B------:R-:W-:Y:S04]  /*0ec0*/  BSSY.RECONVERGENT B0, `(.L_x_18083) ;  /* 0x0000012000007945 */ /* 0x000fe80003800200 */
[----:B------:R-:W-:Y:S05]  /*0ed0*/  @!P2 BRA `(.L_x_18084) ;  /* 0x000000000040a947 */ /* 0x000fea0003800000 */
[----:B------:R-:W0:Y:S01]  /*0ee0*/  S2UR UR8, SR_CgaCtaId ;  /* 0x00000000000879c3 */ /* 0x000e220000008800 */
[----:B------:R-:W-:Y:S02]  /*0ef0*/  UMOV UR5, 0x400 ;  /* 0x0000040000057882 */ /* 0x000fe40000000000 */
[----:B------:R-:W-:-:S04]  /*0f00*/  UIADD3 UR5, UPT, UPT, UR5, 0x980, URZ ;  /* 0x0000098005057890 */ /* 0x000fc8000fffe0ff */
[----:B0-----:R-:W-:-:S06]  /*0f10*/  ULEA UR5, UR8, UR5, 0x18 ;  /* 0x0000000508057291 */ /* 0x001fcc000f8ec0ff */
[----:B--23--:R-:W-:-:S07]  /*0f20*/  LEA R21, R20, UR5, 0x2 ;  /* 0x0000000514157c11 */ /* 0x00cfce000f8e10ff */
.L_x_18085:
        /* <DEDUP_REMOVED lines=11> */
.L_x_18084:
[----:B------:R-:W-:Y:S05]  /*0fe0*/  BSYNC.RECONVERGENT B0 ;  /* 0x0000000000007941 */ /* 0x000fea0003800200 */
.L_x_18083:
[----:B------:R-:W-:-:S07]  /*0ff0*/  IMAD.MOV.U32 R40, RZ, RZ, RZ ;  /* 0x000000ffff287224 */ /* 0x000fce00078e00ff */
.L_x_18128:
        /* <DEDUP_REMOVED lines=11> */
.L_x_18088:
        /* <DEDUP_REMOVED lines=12> */
.L_x_18087:
[----:B------:R-:W-:Y:S05]  /*1170*/  BSYNC.RECONVERGENT B0 ;  /* 0x0000000000007941 */ /* 0x000fea0003800200 */
.L_x_18086:
[----:B01-3--:R-:W-:Y:S01]  /*1180*/  IADD3 R22, PT, PT, R40, UR6, RZ ;  /* 0x0000000628167c10 */ /* 0x00bfe2000fffe0ff */
[----:B------:R-:W-:-:S07]  /*1190*/  IMAD.MOV.U32 R23, RZ, RZ, RZ ;  /* 0x000000ffff177224 */ /* 0x000fce00078e00ff */
.L_x_18127:
[----:B0-----:R-:W-:Y:S01]  /*11a0*/  SHF.R.U32.HI R40, RZ, 0x4, R2 ;  /* 0x00000004ff287819 */ /* 0x001fe20000011602 */
[----:B-1----:R-:W-:-:S07]  /*11b0*/  IMAD.IADD R42, R26, 0x1, R23 ;  /* 0x000000011a2a7824 */ /* 0x002fce00078e0217 */
.L_x_18089:
        /* <DEDUP_REMOVED lines=17> */
.L_x_18126:
        /* <DEDUP_REMOVED lines=86> */
.L_x_18125:
        /* <DEDUP_REMOVED lines=11> */
.L_x_18136:
[----:B0--3--:R-:W-:-:S07]  /*18e0*/  IMAD R71, R65, R74, RZ ;  /* 0x0000004a41477224 */ /* 0x009fce00078e02ff */
.L_x_18093:
[----:B------:R-:W-:-:S13]  /*18f0*/  ISETP.GE.AND P3, PT, R66, 0x2, PT ;  /* 0x000000024200780c */ /* 0x000fda0003f66270 */
[----:B------:R-:W-:Y:S05]  /*1900*/  @!P3 BRA `(.L_x_18095) ;  /* 0x000000000010b947 */ /* 0x000fea0003800000 */
[----:B------:R-:W-:-:S03]  /*1910*/  UMOV UR5, 0xffffffff ;  /* 0xffffffff00057882 */ /* 0x000fc60000000000 */
[----:B------:R-:W-:Y:S05]  /*1920*/  BRA.DIV UR5, `(.L_x_18096) ;  /* 0x0000001205207947 */ /* 0x000fea000b800000 */
[----:B------:R3:W4:Y:S02]  /*1930*/  SHFL.IDX PT, R73, R72, R7, 0x1f ;  /* 0x00001f0748497589 */ /* 0x00072400000e0000 */
.L_x_18139:
[----:B----4-:R-:W-:-:S07]  /*1940*/  IMAD R71, R64, R73, R71 ;  /* 0x0000004940477224 */ /* 0x010fce00078e0247 */
.L_x_18095:
[----:B------:R-:W-:-:S13]  /*1950*/  ISETP.GE.AND P3, PT, R66, 0x3, PT ;  /* 0x000000034200780c */ /* 0x000fda0003f66270 */
[----:B------:R-:W-:Y:S05]  /*1960*/  @!P3 BRA `(.L_x_18097) ;  /* 0x000000000010b947 */ /* 0x000fea0003800000 */
[----:B------:R-:W-:-:S03]  /*1970*/  UMOV UR5, 0xffffffff ;  /* 0xffffffff00057882 */ /* 0x000fc60000000000 */
[----:B------:R-:W-:Y:S05]  /*1980*/  BRA.DIV UR5, `(.L_x_18098) ;  /* 0x00000012052c7947 */ /* 0x000fea000b800000 */
[----:B------:R4:W0:Y:S02]  /*1990*/  SHFL.IDX PT, R73, R72, R8, 0x1f ;  /* 0x00001f0848497589 */ /* 0x00082400000e0000 */
.L_x_18142:
[----:B0-----:R-:W-:-:S07]  /*19a0*/  IMAD R71, R62, R73, R71 ;  /* 0x000000493e477224 */ /* 0x001fce00078e0247 */
.L_x_18097:
[----:B------:R-:W-:-:S13]  /*19b0*/  ISETP.GE.AND P3, PT, R66, 0x4, PT ;  /* 0x000000044200780c */ /* 0x000fda0003f66270 */
[----:B------:R-:W-:Y:S05]  /*19c0*/  @!P3 BRA `(.L_x_18099) ;  /* 0x000000000010b947 */ /* 0x000fea0003800000 */
[----:B------:R-:W-:-:S03]  /*19d0*/  UMOV UR5, 0xffffffff ;  /* 0xffffffff00057882 */ /* 0x000fc60000000000 */
[----:B------:R-:W-:Y:S05]  /*19e0*/  BRA.DIV UR5, `(.L_x_18100) ;  /* 0x0000001205387947 */ /* 0x000fea000b800000 */
[----:B------:R0:W0:Y:S02]  /*19f0*/  SHFL.IDX PT, R73, R72, R9, 0x1f ;  /* 0x00001f0948497589 */ /* 0x00002400000e0000 */
.L_x_18145:
[----:B0-----:R-:W-:-:S07]  /*1a00*/  IMAD R71, R60, R73, R71 ;  /* 0x000000493c477224 */ /* 0x001fce00078e0247 */
.L_x_18099:
[----:B------:R-:W-:-:S13]  /*1a10*/  ISETP.GE.AND P3, PT, R66, 0x5, PT ;  /* 0x000000054200780c */ /* 0x000fda0003f66270 */
[----:B------:R-:W-:Y:S05]  /*1a20*/  @!P3 BRA `(.L_x_18101) ;  /* 0x000000000010b947 */ /* 0x000fea0003800000 */
[----:B------:R-:W-:-:S03]  /*1a30*/  UMOV UR5, 0xffffffff ;  /* 0xffffffff00057882 */ /* 0x000fc60000000000 */
[----:B------:R-:W-:Y:S05]  /*1a40*/  BRA.DIV UR5, `(.L_x_18102) ;  /* 0x0000001205447947 */ /* 0x000fea000b800000 */
[----:B------:R0:W0:Y:S02]  /*1a50*/  SHFL.IDX PT, R74, R72, R10, 0x1f ;  /* 0x00001f0a484a7589 */ /* 0x00002400000e0000 */
.L_x_18148:
[----:B0-----:R-:W-:-:S07]  /*1a60*/  IMAD R71, R55, R74, R71 ;  /* 0x0000004a37477224 */ /* 0x001fce00078e0247 */
.L_x_18101:
[----:B------:R-:W-:-:S13]  /*1a70*/  ISETP.GE.AND P3, PT, R66, 0x6, PT ;  /* 0x000000064200780c */ /* 0x000fda0003f66270 */
[----:B------:R-:W-:Y:S05]  /*1a80*/  @!P3 BRA `(.L_x_18103) ;  /* 0x000000000010b947 */ /* 0x000fea0003800000 */
[----:B------:R-:W-:-:S03]  /*1a90*/  UMOV UR5, 0xffffffff ;  /* 0xffffffff00057882 */ /* 0x000fc60000000000 */
[----:B------:R-:W-:Y:S05]  /*1aa0*/  BRA.DIV UR5, `(.L_x_18104) ;  /* 0x0000001205547947 */ /* 0x000fea000b800000 */
[----:B------:R0:W0:Y:S02]  /*1ab0*/  SHFL.IDX PT, R74, R72, R11, 0x1f ;  /* 0x00001f0b484a7589 */ /* 0x00002400000e0000 */
.L_x_18151:
[----:B0-----:R-:W-:-:S07]  /*1ac0*/  IMAD R71, R43, R74, R71 ;  /* 0x0000004a2b477224 */ /* 0x001fce00078e0247 */
.L_x_18103:
[----:B------:R-:W-:-:S13]  /*1ad0*/  ISETP.GE.AND P3, PT, R66, 0x7, PT ;  /* 0x000000074200780c */ /* 0x000fda0003f66270 */
[----:B------:R-:W-:Y:S05]  /*1ae0*/  @!P3 BRA `(.L_x_18105) ;  /* 0x000000000010b947 */ /* 0x000fea0003800000 */
[----:B------:R-:W-:-:S03]  /*1af0*/  UMOV UR5, 0xffffffff ;  /* 0xffffffff00057882 */ /* 0x000fc60000000000 */
[----:B------:R-:W-:Y:S05]  /*1b00*/  BRA.DIV UR5, `(.L_x_18106) ;  /* 0x0000001205647947 */ /* 0x000fea000b800000 */
[----:B------:R0:W0:Y:S02]  /*1b10*/  SHFL.IDX PT, R73, R72, R12, 0x1f ;  /* 0x00001f0c48497589 */ /* 0x00002400000e0000 */
.L_x_18154:
[----:B0-----:R-:W-:-:S07]  /*1b20*/  IMAD R71, R42, R73, R71 ;  /* 0x000000492a477224 */ /* 0x001fce00078e0247 */
.L_x_18105:
[----:B------:R-:W-:-:S13]  /*1b30*/  ISETP.GE.AND P3, PT, R66, 0x8, PT ;  /* 0x000000084200780c */ /* 0x000fda0003f66270 */
[----:B------:R-:W-:Y:S05]  /*1b40*/  @!P3 BRA `(.L_x_18107) ;  /* 0x000000000010b947 */ /* 0x000fea0003800000 */
[----:B------:R-:W-:-:S03]  /*1b50*/  UMOV UR5, 0xffffffff ;  /* 0xffffffff00057882 */ /* 0x000fc60000000000 */
[----:B------:R-:W-:Y:S05]  /*1b60*/  BRA.DIV UR5, `(.L_x_18108) ;  /* 0x0000001205707947 */ /* 0x000fea000b800000 */
[----:B------:R0:W0:Y:S02]  /*1b70*/  SHFL.IDX PT, R74, R72, R13, 0x1f ;  /* 0x00001f0d484a7589 */ /* 0x00002400000e0000 */
.L_x_18157:
[----:B01----:R-:W-:-:S07]  /*1b80*/  IMAD R71, R41, R74, R71 ;  /* 0x0000004a29477224 */ /* 0x003fce00078e0247 */
.L_x_18107:
[----:B------:R-:W-:-:S13]  /*1b90*/  ISETP.GE.AND P3, PT, R66, 0x9, PT ;  /* 0x000000094200780c */ /* 0x000fda0003f66270 */
[----:B------:R-:W-:Y:S05]  /*1ba0*/  @!P3 BRA `(.L_x_18109) ;  /* 0x000000000010b947 */ /* 0x000fea0003800000 */
[----:B------:R-:W-:-:S03]  /*1bb0*/  UMOV UR5, 0xffffffff ;  /* 0xffffffff00057882 */ /* 0x000fc60000000000 */
[----:B------:R-:W-:Y:S05]  /*1bc0*/  BRA.DIV UR5, `(.L_x_18110) ;  /* 0x0000001205807947 */ /* 0x000fea000b800000 */
[----:B------:R0:W0:Y:S02]  /*1bd0*/  SHFL.IDX PT, R73, R72, R14, 0x1f ;  /* 0x00001f0e48497589 */ /* 0x00002400000e0000 */
.L_x_18160:
[----:B0-----:R-:W-:-:S07]  /*1be0*/  IMAD R71, R56, R73, R71 ;  /* 0x0000004938477224 */ /* 0x001fce00078e0247 */
.L_x_18109:
[----:B------:R-:W-:-:S13]  /*1bf0*/  ISETP.GE.AND P3, PT, R66, 0xa, PT ;  /* 0x0000000a4200780c */ /* 0x000fda0003f66270 */
[----:B------:R-:W-:Y:S05]  /*1c00*/  @!P3 BRA `(.L_x_18111) ;  /* 0x000000000010b947 */ /* 0x000fea0003800000 */
[----:B------:R-:W-:-:S03]  /*1c10*/  UMOV UR5, 0xffffffff ;  /* 0xffffffff00057882 */ /* 0x000fc60000000000 */
[----:B------:R-:W-:Y:S05]  /*1c20*/  BRA.DIV UR5, `(.L_x_18112) ;  /* 0x00000012058c7947 */ /* 0x000fea000b800000 */
[----:B------:R0:W0:Y:S02]  /*1c30*/  SHFL.IDX PT, R73, R72, R15, 0x1f ;  /* 0x00001f0f48497589 */ /* 0x00002400000e0000 */
.L_x_18163:
[----:B0-----:R-:W-:-:S07]  /*1c40*/  IMAD R71, R40, R73, R71 ;  /* 0x0000004928477224 */ /* 0x001fce00078e0247 */
.L_x_18111:
[----:B------:R-:W-:-:S13]  /*1c50*/  ISETP.GE.AND P3, PT, R66, 0xb, PT ;  /* 0x0000000b4200780c */ /* 0x000fda0003f66270 */
[----:B------:R-:W-:Y:S05]  /*1c60*/  @!P3 BRA `(.L_x_18113) ;  /* 0x000000000010b947 */ /* 0x000fea0003800000 */
[----:B------:R-:W-:-:S03]  /*1c70*/  UMOV UR5, 0xffffffff ;  /* 0xffffffff00057882 */ /* 0x000fc60000000000 */
[----:B------:R-:W-:Y:S05]  /*1c80*/  BRA.DIV UR5, `(.L_x_18114) ;  /* 0x0000001205987947 */ /* 0x000fea000b800000 */
[----:B------:R0:W0:Y:S02]  /*1c90*/  SHFL.IDX PT, R74, R72, R16, 0x1f ;  /* 0x00001f10484a7589 */ /* 0x00002400000e0000 */
.L_x_18166:
[----:B0-----:R-:W-:-:S07]  /*1ca0*/  IMAD R71, R21, R74, R71 ;  /* 0x0000004a15477224 */ /* 0x001fce00078e0247 */
.L_x_18113:
[----:B------:R-:W-:-:S13]  /*1cb0*/  ISETP.GE.AND P3, PT, R66, 0xc, PT ;  /* 0x0000000c4200780c */ /* 0x000fda0003f66270 */
[----:B------:R-:W-:Y:S05]  /*1cc0*/  @!P3 BRA `(.L_x_18115) ;  /* 0x000000000010b947 */ /* 0x000fea0003800000 */
[----:B------:R-:W-:-:S03]  /*1cd0*/  UMOV UR5, 0xffffffff ;  /* 0xffffffff00057882 */ /* 0x000fc60000000000 */
[----:B------:R-:W-:Y:S05]  /*1ce0*/  BRA.DIV UR5, `(.L_x_18116) ;  /* 0x0000001205a87947 */ /* 0x000fea000b800000 */
[----:B------:R0:W0:Y:S02]  /*1cf0*/  SHFL.IDX PT, R73, R72, R17, 0x1f ;  /* 0x00001f1148497589 */ /* 0x00002400000e0000 */
.L_x_18169:
[----:B0-----:R-:W-:-:S07]  /*1d00*/  IMAD R71, R20, R73, R71 ;  /* 0x0000004914477224 */ /* 0x001fce00078e0247 */
.L_x_18115:
[----:B------:R-:W-:-:S13]  /*1d10*/  ISETP.GE.AND P3, PT, R66, 0xd, PT ;  /* 0x0000000d4200780c */ /* 0x000fda0003f66270 */
[----:B------:R-:W-:Y:S05]  /*1d20*/  @!P3 BRA `(.L_x_18117) ;  /* 0x000000000010b947 */ /* 0x000fea0003800000 */
[----:B------:R-:W-:-:S03]  /*1d30*/  UMOV UR5, 0xffffffff ;  /* 0xffffffff00057882 */ /* 0x000fc60000000000 */
[----:B------:R-:W-:Y:S05]  /*1d40*/  BRA.DIV UR5, `(.L_x_18118) ;  /* 0x0000001205b47947 */ /* 0x000fea000b800000 */
[----:B------:R0:W0:Y:S02]  /*1d50*/  SHFL.IDX PT, R73, R72, R18, 0x1f ;  /* 0x00001f1248497589 */ /* 0x00002400000e0000 */
.L_x_18172:
[----:B0-----:R-:W-:-:S07]  /*1d60*/  IMAD R71, R68, R73, R71 ;  /* 0x0000004944477224 */ /* 0x001fce00078e0247 */
.L_x_18117:
[----:B------:R-:W-:-:S13]  /*1d70*/  ISETP.GE.AND P3, PT, R66, 0xe, PT ;  /* 0x0000000e4200780c */ /* 0x000fda0003f66270 */
[----:B------:R-:W-:Y:S05]  /*1d80*/  @!P3 BRA `(.L_x_18119) ;  /* 0x000000000010b947 */ /* 0x000fea0003800000 */
[----:B------:R-:W-:-:S03]  /*1d90*/  UMOV UR5, 0xffffffff ;  /* 0xffffffff00057882 */ /* 0x000fc60000000000 */
[----:B------:R-:W-:Y:S05]  /*1da0*/  BRA.DIV UR5, `(.L_x_18120) ;  /* 0x0000001205c07947 */ /* 0x000fea000b800000 */
[----:B------:R0:W0:Y:S02]  /*1db0*/  SHFL.IDX PT, R74, R72, R19, 0x1f ;  /* 0x00001f13484a7589 */ /* 0x00002400000e0000 */
.L_x_18175:
[----:B0-----:R-:W-:-:S07]  /*1dc0*/  IMAD R71, R69, R74, R71 ;  /* 0x0000004a45477224 */ /* 0x001fce00078e0247 */
.L_x_18119:
[----:B------:R-:W-:-:S13]  /*1dd0*/  ISETP.GE.AND P3, PT, R66, 0xf, PT ;  /* 0x0000000f4200780c */ /* 0x000fda0003f66270 */
[----:B------:R-:W-:Y:S05]  /*1de0*/  @!P3 BRA `(.L_x_18121) ;  /* 0x000000000010b947 */ /* 0x000fea0003800000 */
[----:B------:R-:W-:-:S03]  /*1df0*/  UMOV UR5, 0xffffffff ;  /* 0xffffffff00057882 */ /* 0x000fc60000000000 */
[----:B------:R-:W-:Y:S05]  /*1e00*/  BRA.DIV UR5, `(.L_x_18122) ;  /* 0x0000001205d07947 */ /* 0x000fea000b800000 */
[----:B------:R0:W0:Y:S02]  /*1e10*/  SHFL.IDX PT, R73, R72, R24, 0x1f ;  /* 0x00001f1848497589 */ /* 0x00002400000e0000 */
.L_x_18178:
[----:B0-----:R-:W-:-:S07]  /*1e20*/  IMAD R71, R70, R73, R71 ;  /* 0x0000004946477224 */ /* 0x001fce00078e0247 */
.L_x_18121:
[----:B------:R-:W-:-:S13]  /*1e30*/  ISETP.GE.AND P3, PT, R66, 0x10, PT ;  /* 0x000000104200780c */ /* 0x000fda0003f66270 */
[----:B------:R-:W-:Y:S05]  /*1e40*/  @!P3 BRA `(.L_x_18123) ;  /* 0x00000004001cb947 */ /* 0x000fea0003800000 */
[----:B------:R-:W-:-:S03]  /*1e50*/  UMOV UR5, 0xffffffff ;  /* 0xffffffff00057882 */ /* 0x000fc60000000000 */
[----:B------:R-:W-:Y:S05]  /*1e60*/  BRA.DIV UR5, `(.L_x_18124) ;  /* 0x0000001205dc7947 */ /* 0x000fea000b800000 */
[----:B--234-:R2:W3:Y:S02]  /*1e70*/  SHFL.IDX PT, R72, R72, R25, 0x1f ;  /* 0x00001f1948487589 */ /* 0x01c4e400000e0000 */
.L_x_18181:
[----:B0--3--:R-:W-:Y:S01]  /*1e80*/  IMAD R71, R67, R72, R71 ;  /* 0x0000004843477224 */ /* 0x009fe200078e0247 */
[----:B------:R-:W-:Y:S06]  /*1e90*/  BRA `(.L_x_18123) ;  /* 0x0000000400087947 */ /* 0x000fec0003800000 */
.L_x_18092:
        /* <DEDUP_REMOVED lines=66> */
.L_x_18123:
        /* <DEDUP_REMOVED lines=16> */
.L_x_18091:
[----:B------:R-:W-:Y:S05]  /*23c0*/  @!P0 BRA `(.L_x_18126) ;  /* 0xffffffec00c08947 */ /* 0x000fea000383ffff */
[----:B------:R-:W-:Y:S05]  /*23d0*/  BSYNC.RECONVERGENT B0 ;  /* 0x0000000000007941 */ /* 0x000fea0003800200 */
.L_x_18090:
        /* <DEDUP_REMOVED lines=46> */
.L_x_18130:
[----:B------:R-:W-:Y:S05]  /*26c0*/  BSYNC.RECONVERGENT B0 ;  /* 0x0000000000007941 */ /* 0x000fea0003800200 */
.L_x_18129:
[----:B------:R-:W-:Y:S01]  /*26d0*/  ISETP.GE.U32.AND P0, PT, R6, 0x3, PT ;  /* 0x000000030600780c */ /* 0x000fe20003f06070 */
[----:B------:R-:W-:-:S12]  /*26e0*/  BSSY.RECONVERGENT B0, `(.L_x_18131) ;  /* 0x000001e000007945 */ /* 0x000fd80003800200 */
[----:B------:R-:W-:Y:S05]  /*26f0*/  @!P0 BRA `(.L_x_18132) ;  /* 0x0000000000708947 */ /* 0x000fea0003800000 */
[----:B0-23--:R-:W0:Y:S01]  /*2700*/  S2R R21, SR_CgaCtaId ;  /* 0x0000000000157919 */ /* 0x00de220000008800 */
[----:B------:R-:W-:-:S05]  /*2710*/  MOV R20, 0x400 ;  /* 0x0000040000147802 */ /* 0x000fca0000000f00 */
[----:B------:R-:W-:-:S05]  /*2720*/  VIADD R20, R20, 0x980 ;  /* 0x0000098014147836 */ /* 0x000fca0000000000 */
[----:B0-----:R-:W-:-:S07]  /*2730*/  LEA R65, R21, R20, 0x18 ;  /* 0x0000001415417211 */ /* 0x001fce00078ec0ff */
.L_x_18133:
        /* <DEDUP_REMOVED lines=24> */
.L_x_18132:
[----:B------:R-:W-:Y:S05]  /*28c0*/  BSYNC.RECONVERGENT B0 ;  /* 0x0000000000007941 */ /* 0x000fea0003800200 */
.L_x_18131:
[----:B------:R-:W4:Y:S02]  /*28d0*/  LDCU UR5, c[0x0][0x374] ;  /* 0x00006e80ff0577ac */ /* 0x000f240008000800 */
[----:B----4-:R-:W-:Y:S02]  /*28e0*/  UIADD3 UR4, UPT, UPT, UR5, UR4, URZ ;  /* 0x0000000405047290 */ /* 0x010fe4000fffe0ff */
[----:B------:R-:W-:-:S04]  /*28f0*/  USHF.L.U32 UR5, UR5, 0x1, URZ ;  /* 0x0000000105057899 */ /* 0x000fc800080006ff */
[----:B------:R-:W-:-:S09]  /*2900*/  UISETP.GE.U32.AND UP0, UPT, UR4, UR5, UPT ;  /* 0x000000050400728c */ /* 0x000fd2000bf06070 */
[----:B------:R-:W-:Y:S05]  /*2910*/  BRA.U !UP0, `(.L_x_18134) ;  /* 0xffffffe108fc7547 */ /* 0x000fea000b83ffff */
[----:B------:R-:W-:Y:S05]  /*2920*/  EXIT ;  /* 0x000000000000794d */ /* 0x000fea0003800000 */
.L_x_18094:
[----:B------:R-:W-:Y:S02]  /*2930*/  IMAD.MOV.U32 R73, RZ, RZ, -0x1 ;  /* 0xffffffffff497424 */ /* 0x000fe400078e00ff */
[----:B------:R-:W-:Y:S02]  /*2940*/  IMAD.MOV.U32 R75, RZ, RZ, R27 ;  /* 0x000000ffff4b7224 */ /* 0x000fe400078e001b */
[----:B------:R-:W-:-:S07]  /*2950*/  IMAD.MOV.U32 R76, RZ, RZ, 0x1f ;  /* 0x0000001fff4c7424 */ /* 0x000fce00078e00ff */
[----:B01----:R-:W-:Y:S05]  /*2960*/  WARPSYNC.COLLECTIVE R73, `(.L_x_18135) ;  /* 0x0000000049087348 */ /* 0x003fea0003c00000 */
[----:B------:R2:W3:Y:S02]  /*2970*/  SHFL.IDX P3, R73, R72, R75, R76 ;  /* 0x0000004b48497389 */ /* 0x0004e4000006004c */
[----:B0123--:R-:W-:Y:S05]  /*2980*/  ENDCOLLECTIVE ;  /* 0x000000000000791b */ /* 0x00ffea0003800000 */
.L_x_18135:
[----:B------:R-:W-:Y:S01]  /*2990*/  MOV R74, R73 ;  /* 0x00000049004a7202 */ /* 0x000fe20000000f00 */
[----:B------:R-:W-:Y:S06]  /*29a0*/  BRA `(.L_x_18136) ;  /* 0xffffffec00cc7947 */ /* 0x000fec000383ffff */
.L_x_18096:
[----:B------:R-:W-:Y:S01]  /*29b0*/  BSSY B1, `(.L_x_18137) ;  /* 0x0000007000017945 */ /* 0x000fe20003800000 */
[----:B------:R-:W-:Y:S02]  /*29c0*/  IMAD.MOV.U32 R75, RZ, RZ, R7 ;  /* 0x000000ffff4b7224 */ /* 0x000fe400078e0007 */
[----:B------:R-:W-:Y:S02]  /*29d0*/  IMAD.MOV.U32 R76, RZ, RZ, 0x1f ;  /* 0x0000001fff4c7424 */ /* 0x000fe400078e00ff */
[----:B------:R-:W-:-:S07]  /*29e0*/  IMAD.MOV.U32 R73, RZ, RZ, -0x1 ;  /* 0xffffffffff497424 */ /* 0x000fce00078e00ff */
[----:B012---:R-:W-:Y:S05]  /*29f0*/  WARPSYNC.COLLECTIVE R73, `(.L_x_18138) ;  /* 0x0000000049087348 */ /* 0x007fea0003c00000 */
[----:B------:R3:W4:Y:S02]  /*2a00*/  SHFL.IDX P3, R73, R72, R75, R76 ;  /* 0x0000004b48497389 */ /* 0x000724000006004c */
[----:B01234-:R-:W-:Y:S05]  /*2a10*/  ENDCOLLECTIVE ;  /* 0x000000000000791b */ /* 0x01ffea0003800000 */
.L_x_18138:
[----:B------:R-:W-:Y:S05]  /*2a20*/  BSYNC B1 ;  /* 0x0000000000017941 */ /* 0x000fea0003800000 */
.L_x_18137:
[----:B------:R-:W-:Y:S05]  /*2a30*/  BRA `(.L_x_18139) ;  /* 0xffffffec00c07947 */ /* 0x000fea000383ffff */
.L_x_18098:
[----:B------:R-:W-:Y:S01]  /*2a40*/  BSSY B1, `(.L_x_18140) ;  /* 0x0000007000017945 */ /* 0x000fe20003800000 */
[----:B------:R-:W-:Y:S01]  /*2a50*/  MOV R75, R8 ;  /* 0x00000008004b7202 */ /* 0x000fe20000000f00 */
[----:B------:R-:W-:Y:S02]  /*2a60*/  IMAD.MOV.U32 R76, RZ, RZ, 0x1f ;  /* 0x0000001fff4c7424 */ /* 0x000fe400078e00ff */
[----:B------:R-:W-:-:S07]  /*2a70*/  IMAD.MOV.U32 R73, RZ, RZ, -0x1 ;  /* 0xffffffffff497424 */ /* 0x000fce00078e00ff */
[----:B0123--:R-:W-:Y:S05]  /*2a80*/  WARPSYNC.COLLECTIVE R73, `(.L_x_18141) ;  /* 0x0000000049087348 */ /* 0x00ffea0003c00000 */
[----:B------:R4:W0:Y:S02]  /*2a90*/  SHFL.IDX P3, R73, R72, R75, R76 ;  /* 0x0000004b48497389 */ /* 0x000824000006004c */
[----:B01234-:R-:W-:Y:S05]  /*2aa0*/  ENDCOLLECTIVE ;  /* 0x000000000000791b */ /* 0x01ffea0003800000 */
.L_x_18141:
[----:B------:R-:W-:Y:S05]  /*2ab0*/  BSYNC B1 ;  /* 0x0000000000017941 */ /* 0x000fea0003800000 */
.L_x_18140:
[----:B------:R-:W-:Y:S05]  /*2ac0*/  BRA `(.L_x_18142) ;  /* 0xffffffec00b47947 */ /* 0x000fea000383ffff */
.L_x_18100:
[----:B------:R-:W-:Y:S01]  /*2ad0*/  HFMA2 R76, -RZ, RZ, 0, 1.847743988037109375e-06 ;  /* 0x0000001fff4c7431 */ /* 0x000fe200000001ff */
[----:B------:R-:W-:Y:S01]  /*2ae0*/  BSSY B1, `(.L_x_18143) ;  /* 0x0000006000017945 */ /* 0x000fe20003800000 */
[----:B------:R-:W-:Y:S02]  /*2af0*/  IMAD.MOV.U32 R75, RZ, RZ, R9 ;  /* 0x000000ffff4b7224 */ /* 0x000fe400078e0009 */
[----:B------:R-:W-:-:S07]  /*2b00*/  IMAD.MOV.U32 R73, RZ, RZ, -0x1 ;  /* 0xffffffffff497424 */ /* 0x000fce00078e00ff */
[----:B01234-:R-:W-:Y:S05]  /*2b10*/  WARPSYNC.COLLECTIVE R73, `(.L_x_18144) ;  /* 0x0000000049087348 */ /* 0x01ffea0003c00000 */
[----:B------:R0:W0:Y:S02]  /*2b20*/  SHFL.IDX P3, R73, R72, R75, R76 ;  /* 0x0000004b48497389 */ /* 0x000024000006004c */
[----:B01234-:R-:W-:Y:S05]  /*2b30*/  ENDCOLLECTIVE ;  /* 0x000000000000791b */ /* 0x01ffea0003800000 */
.L_x_18144:
[----:B------:R-:W-:Y:S05]  /*2b40*/  BSYNC B1 ;  /* 0x0000000000017941 */ /* 0x000fea0003800000 */
.L_x_18143:
[----:B------:R-:W-:Y:S05]  /*2b50*/  BRA `(.L_x_18145) ;  /* 0xffffffec00a87947 */ /* 0x000fea000383ffff */
.L_x_18102:
[----:B------:R-:W-:Y:S01]  /*2b60*/  BSSY B1, `(.L_x_18146) ;  /* 0x0000007000017945 */ /* 0x000fe20003800000 */
[----:B------:R-:W-:Y:S01]  /*2b70*/  IMAD.MOV.U32 R75, RZ, RZ, R10 ;  /* 0x000000ffff4b7224 */ /* 0x000fe200078e000a */
[----:B------:R-:W-:Y:S01]  /*2b80*/  MOV R73, 0xffffffff ;  /* 0xffffffff00497802 */ /* 0x000fe20000000f00 */
[----:B------:R-:W-:-:S07]  /*2b90*/  IMAD.MOV.U32 R76, RZ, RZ, 0x1f ;  /* 0x0000001fff4c7424 */ /* 0x000fce00078e00ff */
[----:B01234-:R-:W-:Y:S05]  /*2ba0*/  WARPSYNC.COLLECTIVE R73, `(.L_x_18147) ;  /* 0x0000000049087348 */ /* 0x01ffea0003c00000 */
[----:B------:R0:W0:Y:S02]  /*2bb0*/  SHFL.IDX P3, R73, R72, R75, R76 ;  /* 0x0000004b48497389 */ /* 0x000024000006004c */
[----:B01234-:R-:W-:Y:S05]  /*2bc0*/  ENDCOLLECTIVE ;  /* 0x000000000000791b */ /* 0x01ffea0003800000 */
.L_x_18147:
[----:B------:R-:W-:Y:S05]  /*2bd0*/  BSYNC B1 ;  /* 0x0000000000017941 */ /* 0x000fea0003800000 */
.L_x_18146:
[----:B------:R-:W-:Y:S01]  /*2be0*/  IMAD.MOV.U32 R74, RZ, RZ, R73 ;  /* 0x000000ffff4a7224 */ /* 0x000fe200078e0049 */
[----:B------:R-:W-:Y:S06]  /*2bf0*/  BRA `(.L_x_18148) ;  /* 0xffffffec00987947 */ /* 0x000fec000383ffff */
.L_x_18104:
[----:B------:R-:W-:Y:S01]  /*2c00*/  BSSY B1, `(.L_x_18149) ;  /* 0x0000007000017945 */ /* 0x000fe20003800000 */
[----:B------:R-:W-:Y:S01]  /*2c10*/  IMAD.MOV.U32 R75, RZ, RZ, R11 ;  /* 0x000000ffff4b7224 */ /* 0x000fe200078e000b */
[----:B------:R-:W-:Y:S01]  /*2c20*/  MOV R73, 0xffffffff ;  /* 0xffffffff00497802 */ /* 0x000fe20000000f00 */
[----:B------:R-:W-:-:S07]  /*2c30*/  IMAD.MOV.U32 R76, RZ, RZ, 0x1f ;  /* 0x0000001fff4c7424 */ /* 0x000fce00078e00ff */
[----:B01234-:R-:W-:Y:S05]  /*2c40*/  WARPSYNC.COLLECTIVE R73, `(.L_x_18150) ;  /* 0x0000000049087348 */ /* 0x01ffea0003c00000 */
[----:B------:R0:W0:Y:S02]  /*2c50*/  SHFL.IDX P3, R73, R72, R75, R76 ;  /* 0x0000004b48497389 */ /* 0x000024000006004c */
[----:B01234-:R-:W-:Y:S05]  /*2c60*/  ENDCOLLECTIVE ;  /* 0x000000000000791b */ /* 0x01ffea0003800000 */
.L_x_18150:
[----:B------:R-:W-:Y:S05]  /*2c70*/  BSYNC B1 ;  /* 0x0000000000017941 */ /* 0x000fea0003800000 */
.L_x_18149:
[----:B------:R-:W-:Y:S01]  /*2c80*/  IMAD.MOV.U32 R74, RZ, RZ, R73 ;  /* 0x000000ffff4a7224 */ /* 0x000fe200078e0049 */
[----:B------:R-:W-:Y:S06]  /*2c90*/  BRA `(.L_x_18151) ;  /* 0xffffffec00887947 */ /* 0x000fec000383ffff */
.L_x_18106:
[----:B------:R-:W-:Y:S01]  /*2ca0*/  BSSY B1, `(.L_x_18152) ;  /* 0x0000007000017945 */ /* 0x000fe20003800000 */
[----:B------:R-:W-:Y:S01]  /*2cb0*/  IMAD.MOV.U32 R75, RZ, RZ, R12 ;  /* 0x000000ffff4b7224 */ /* 0x000fe200078e000c */
[----:B------:R-:W-:Y:S01]  /*2cc0*/  MOV R73, 0xffffffff ;  /* 0xffffffff00497802 */ /* 0x000fe20000000f00 */
[----:B------:R-:W-:-:S07]  /*2cd0*/  IMAD.MOV.U32 R76, RZ, RZ, 0x1f ;  /* 0x0000001fff4c7424 */ /* 0x000fce00078e00ff */
[----:B01234-:R-:W-:Y:S05]  /*2ce0*/  WARPSYNC.COLLECTIVE R73, `(.L_x_18153) ;  /* 0x0000000049087348 */ /* 0x01ffea0003c00000 */
[----:B------:R0:W0:Y:S02]  /*2cf0*/  SHFL.IDX P3, R73, R72, R75, R76 ;  /* 0x0000004b48497389 */ /* 0x000024000006004c */
[----:B01234-:R-:W-:Y:S05]  /*2d00*/  ENDCOLLECTIVE ;  /* 0x000000000000791b */ /* 0x01ffea0003800000 */
.L_x_18153:
[----:B------:R-:W-:Y:S05]  /*2d10*/  BSYNC B1 ;  /* 0x0000000000017941 */ /* 0x000fea0003800000 */
.L_x_18152:
[----:B------:R-:W-:Y:S05]  /*2d20*/  BRA `(.L_x_18154) ;  /* 0xffffffec007c7947 */ /* 0x000fea000383ffff */
.L_x_18108:
[----:B------:R-:W-:Y:S01]  /*2d30*/  BSSY B1, `(.L_x_18155) ;  /* 0x0000007000017945 */ /* 0x000fe20003800000 */
[----:B------:R-:W-:Y:S02]  /*2d40*/  IMAD.MOV.U32 R75, RZ, RZ, R13 ;  /* 0x000000ffff4b7224 */ /* 0x000fe400078e000d */
[----:B------:R-:W-:Y:S02]  /*2d50*/  IMAD.MOV.U32 R76, RZ, RZ, 0x1f ;  /* 0x0000001fff4c7424 */ /* 0x000fe400078e00ff */
[----:B------:R-:W-:-:S07]  /*2d60*/  IMAD.MOV.U32 R73, RZ, RZ, -0x1 ;  /* 0xffffffffff497424 */ /* 0x000fce00078e00ff */
[----:B01234-:R-:W-:Y:S05]  /*2d70*/  WARPSYNC.COLLECTIVE R73, `(.L_x_18156) ;  /* 0x0000000049087348 */ /* 0x01ffea0003c00000 */
[----:B------:R0:W0:Y:S02]  /*2d80*/  SHFL.IDX P3, R73, R72, R75, R76 ;  /* 0x0000004b48497389 */ /* 0x000024000006004c */
[----:B01234-:R-:W-:Y:S05]  /*2d90*/  ENDCOLLECTIVE ;  /* 0x000000000000791b */ /* 0x01ffea0003800000 */
.L_x_18156:
[----:B------:R-:W-:Y:S05]  /*2da0*/  BSYNC B1 ;  /* 0x0000000000017941 */ /* 0x000fea0003800000 */
.L_x_18155:
[----:B------:R-:W-:Y:S01]  /*2db0*/  MOV R74, R73 ;  /* 0x00000049004a7202 */ /* 0x000fe20000000f00 */
[----:B------:R-:W-:Y:S06]  /*2dc0*/  BRA `(.L_x_18157) ;  /* 0xffffffec006c7947 */ /* 0x000fec000383ffff */
.L_x_18110:
[----:B------:R-:W-:Y:S01]  /*2dd0*/  BSSY B1, `(.L_x_18158) ;  /* 0x0000007000017945 */ /* 0x000fe20003800000 */
[----:B------:R-:W-:Y:S02]  /*2de0*/  IMAD.MOV.U32 R75, RZ, RZ, R14 ;  /* 0x000000ffff4b7224 */ /* 0x000fe400078e000e */
[----:B------:R-:W-:Y:S02]  /*2df0*/  IMAD.MOV.U32 R76, RZ, RZ, 0x1f ;  /* 0x0000001fff4c7424 */ /* 0x000fe400078e00ff */
[----:B------:R-:W-:-:S07]  /*2e00*/  IMAD.MOV.U32 R73, RZ, RZ, -0x1 ;  /* 0xffffffffff497424 */ /* 0x000fce00078e00ff */
[----:B01234-:R-:W-:Y:S05]  /*2e10*/  WARPSYNC.COLLECTIVE R73, `(.L_x_18159) ;  /* 0x0000000049087348 */ /* 0x01ffea0003c00000 */
[----:B------:R0:W0:Y:S02]  /*2e20*/  SHFL.IDX P3, R73, R72, R75, R76 ;  /* 0x0000004b48497389 */ /* 0x000024000006004c */
[----:B01234-:R-:W-:Y:S05]  /*2e30*/  ENDCOLLECTIVE ;  /* 0x000000000000791b */ /* 0x01ffea0003800000 */
.L_x_18159:
[----:B------:R-:W-:Y:S05]  /*2e40*/  BSYNC B1 ;  /* 0x0000000000017941 */ /* 0x000fea0003800000 */
.L_x_18158:
[----:B------:R-:W-:Y:S05]  /*2e50*/  BRA `(.L_x_18160) ;  /* 0xffffffec00607947 */ /* 0x000fea000383ffff */
.L_x_18112:
[----:B------:R-:W-:Y:S01]  /*2e60*/  BSSY B1, `(.L_x_18161) ;  /* 0x0000007000017945 */ /* 0x000fe20003800000 */
[----:B------:R-:W-:Y:S01]  /*2e70*/  MOV R75, R15 ;  /* 0x0000000f004b7202 */ /* 0x000fe20000000f00 */
[----:B------:R-:W-:Y:S02]  /*2e80*/  IMAD.MOV.U32 R76, RZ, RZ, 0x1f ;  /* 0x0000001fff4c7424 */ /* 0x000fe400078e00ff */
[----:B------:R-:W-:-:S07]  /*2e90*/  IMAD.MOV.U32 R73, RZ, RZ, -0x1 ;  /* 0xffffffffff497424 */ /* 0x000fce00078e00ff */
[----:B01234-:R-:W-:Y:S05]  /*2ea0*/  WARPSYNC.COLLECTIVE R73, `(.L_x_18162) ;  /* 0x0000000049087348 */ /* 0x01ffea0003c00000 */
[----:B------:R0:W0:Y:S02]  /*2eb0*/  SHFL.IDX P3, R73, R72, R75, R76 ;  /* 0x0000004b48497389 */ /* 0x000024000006004c */
[----:B01234-:R-:W-:Y:S05]  /*2ec0*/  ENDCOLLECTIVE ;  /* 0x000000000000791b */ /* 0x01ffea0003800000 */
.L_x_18162:
[----:B------:R-:W-:Y:S05]  /*2ed0*/  BSYNC B1 ;  /* 0x0000000000017941 */ /* 0x000fea0003800000 */
.L_x_18161:
[----:B------:R-:W-:Y:S05]  /*2ee0*/  BRA `(.L_x_18163) ;  /* 0xffffffec00547947 */ /* 0x000fea000383ffff */
.L_x_18114:
[----:B------:R-:W-:Y:S01]  /*2ef0*/  HFMA2 R76, -RZ, RZ, 0, 1.847743988037109375e-06 ;  /* 0x0000001fff4c7431 */ /* 0x000fe200000001ff */
[----:B------:R-:W-:Y:S01]  /*2f00*/  BSSY B1, `(.L_x_18164) ;  /* 0x0000006000017945 */ /* 0x000fe20003800000 */
[----:B------:R-:W-:Y:S02]  /*2f10*/  IMAD.MOV.U32 R75, RZ, RZ, R16 ;  /* 0x000000ffff4b7224 */ /* 0x000fe400078e0010 */
[----:B------:R-:W-:-:S07]  /*2f20*/  IMAD.MOV.U32 R73, RZ, RZ, -0x1 ;  /* 0xffffffffff497424 */ /* 0x000fce00078e00ff */
[----:B01234-:R-:W-:Y:S05]  /*2f30*/  WARPSYNC.COLLECTIVE R73, `(.L_x_18165) ;  /* 0x0000000049087348 */ /* 0x01ffea0003c00000 */
[----:B------:R0:W0:Y:S02]  /*2f40*/  SHFL.IDX P3, R73, R72, R75, R76 ;  /* 0x0000004b48497389 */ /* 0x000024000006004c */
[----:B01234-:R-:W-:Y:S05]  /*2f50*/  ENDCOLLECTIVE ;  /* 0x000000000000791b */ /* 0x01ffea0003800000 */
.L_x_18165:
[----:B------:R-:W-:Y:S05]  /*2f60*/  BSYNC B1 ;  /* 0x0000000000017941 */ /* 0x000fea0003800000 */
.L_x_18164:
[----:B------:R-:W-:Y:S01]  /*2f70*/  IMAD.MOV.U32 R74, RZ, RZ, R73 ;  /* 0x000000ffff4a7224 */ /* 0x000fe200078e0049 */
[----:B------:R-:W-:Y:S06]  /*2f80*/  BRA `(.L_x_18166) ;  /* 0xffffffec00447947 */ /* 0x000fec000383ffff */
.L_x_18116:
[----:B------:R-:W-:Y:S01]  /*2f90*/  BSSY B1, `(.L_x_18167) ;  /* 0x0000007000017945 */ /* 0x000fe20003800000 */
[----:B------:R-:W-:Y:S01]  /*2fa0*/  IMAD.MOV.U32 R75, RZ, RZ, R17 ;  /* 0x000000ffff4b7224 */ /* 0x000fe200078e0011 */
[----:B------:R-:W-:Y:S01]  /*2fb0*/  MOV R76, 0x1f ;  /* 0x0000001f004c7802 */ /* 0x000fe20000000f00 */
[----:B------:R-:W-:-:S07]  /*2fc0*/  IMAD.MOV.U32 R73, RZ, RZ, -0x1 ;  /* 0xffffffffff497424 */ /* 0x000fce00078e00ff */
[----:B01234-:R-:W-:Y:S05]  /*2fd0*/  WARPSYNC.COLLECTIVE R73, `(.L_x_18168) ;  /* 0x0000000049087348 */ /* 0x01ffea0003c00000 */
[----:B------:R0:W0:Y:S02]  /*2fe0*/  SHFL.IDX P3, R73, R72, R75, R76 ;  /* 0x0000004b48497389 */ /* 0x000024000006004c */
[----:B01234-:R-:W-:Y:S05]  /*2ff0*/  ENDCOLLECTIVE ;  /* 0x000000000000791b */ /* 0x01ffea0003800000 */
.L_x_18168:
[----:B------:R-:W-:Y:S05]  /*3000*/  BSYNC B1 ;  /* 0x0000000000017941 */ /* 0x000fea0003800000 */
.L_x_18167:
[----:B------:R-:W-:Y:S05]  /*3010*/  BRA `(.L_x_18169) ;  /* 0xffffffec00387947 */ /* 0x000fea000383ffff */
.L_x_18118:
[----:B------:R-:W-:Y:S01]  /*3020*/  BSSY B1, `(.L_x_18170) ;  /* 0x0000007000017945 */ /* 0x000fe20003800000 */
[----:B------:R-:W-:Y:S01]  /*3030*/  IMAD.MOV.U32 R75, RZ, RZ, R18 ;  /* 0x000000ffff4b7224 */ /* 0x000fe200078e0012 */
[----:B------:R-:W-:Y:S01]  /*3040*/  MOV R73, 0xffffffff ;  /* 0xffffffff00497802 */ /* 0x000fe20000000f00 */
[----:B------:R-:W-:-:S07]  /*3050*/  IMAD.MOV.U32 R76, RZ, RZ, 0x1f ;  /* 0x0000001fff4c7424 */ /* 0x000fce00078e00ff */
[----:B01234-:R-:W-:Y:S05]  /*3060*/  WARPSYNC.COLLECTIVE R73, `(.L_x_18171) ;  /* 0x0000000049087348 */ /* 0x01ffea0003c00000 */
[----:B------:R0:W0:Y:S02]  /*3070*/  SHFL.IDX P3, R73, R72, R75, R76 ;  /* 0x0000004b48497389 */ /* 0x000024000006004c */
[----:B01234-:R-:W-:Y:S05]  /*3080*/  ENDCOLLECTIVE ;  /* 0x000000000000791b */ /* 0x01ffea0003800000 */
.L_x_18171:
[----:B------:R-:W-:Y:S05]  /*3090*/  BSYNC B1 ;  /* 0x0000000000017941 */ /* 0x000fea0003800000 */
.L_x_18170:
[----:B------:R-:W-:Y:S05]  /*30a0*/  BRA `(.L_x_18172) ;  /* 0xffffffec002c7947 */ /* 0x000fea000383ffff */
.L_x_18120:
[----:B------:R-:W-:Y:S01]  /*30b0*/  BSSY B1, `(.L_x_18173) ;  /* 0x0000007000017945 */ /* 0x000fe20003800000 */
[----:B------:R-:W-:Y:S02]  /*30c0*/  IMAD.MOV.U32 R75, RZ, RZ, R19 ;  /* 0x000000ffff4b7224 */ /* 0x000fe400078e0013 */
[----:B------:R-:W-:Y:S02]  /*30d0*/  IMAD.MOV.U32 R76, RZ, RZ, 0x1f ;  /* 0x0000001fff4c7424 */ /* 0x000fe400078e00ff */
[----:B------:R-:W-:-:S07]  /*30e0*/  IMAD.MOV.U32 R73, RZ, RZ, -0x1 ;  /* 0xffffffffff497424 */ /* 0x000fce00078e00ff */
[----:B01234-:R-:W-:Y:S05]  /*30f0*/  WARPSYNC.COLLECTIVE R73, `(.L_x_18174) ;  /* 0x0000000049087348 */ /* 0x01ffea0003c00000 */
[----:B------:R0:W0:Y:S02]  /*3100*/  SHFL.IDX P3, R73, R72, R75, R76 ;  /* 0x0000004b48497389 */ /* 0x000024000006004c */
[----:B01234-:R-:W-:Y:S05]  /*3110*/  ENDCOLLECTIVE ;  /* 0x000000000000791b */ /* 0x01ffea0003800000 */
.L_x_18174:
[----:B------:R-:W-:Y:S05]  /*3120*/  BSYNC B1 ;  /* 0x0000000000017941 */ /* 0x000fea0003800000 */
.L_x_18173:
[----:B------:R-:W-:Y:S01]  /*3130*/  MOV R74, R73 ;  /* 0x00000049004a7202 */ /* 0x000fe20000000f00 */
[----:B------:R-:W-:Y:S06]  /*3140*/  BRA `(.L_x_18175) ;  /* 0xffffffec001c7947 */ /* 0x000fec000383ffff */
.L_x_18122:
[----:B------:R-:W-:Y:S01]  /*3150*/  BSSY B1, `(.L_x_18176) ;  /* 0x0000007000017945 */ /* 0x000fe20003800000 */
[----:B------:R-:W-:Y:S02]  /*3160*/  IMAD.MOV.U32 R75, RZ, RZ, R24 ;  /* 0x000000ffff4b7224 */ /* 0x000fe400078e0018 */
[----:B------:R-:W-:Y:S02]  /*3170*/  IMAD.MOV.U32 R76, RZ, RZ, 0x1f ;  /* 0x0000001fff4c7424 */ /* 0x000fe400078e00ff */
[----:B------:R-:W-:-:S07]  /*3180*/  IMAD.MOV.U32 R73, RZ, RZ, -0x1 ;  /* 0xffffffffff497424 */ /* 0x000fce00078e00ff */
[----:B01234-:R-:W-:Y:S05]  /*3190*/  WARPSYNC.COLLECTIVE R73, `(.L_x_18177) ;  /* 0x0000000049087348 */ /* 0x01ffea0003c00000 */
[----:B------:R0:W0:Y:S02]  /*31a0*/  SHFL.IDX P3, R73, R72, R75, R76 ;  /* 0x0000004b48497389 */ /* 0x000024000006004c */
[----:B01234-:R-:W-:Y:S05]  /*31b0*/  ENDCOLLECTIVE ;  /* 0x000000000000791b */ /* 0x01ffea0003800000 */
.L_x_18177:
[----:B------:R-:W-:Y:S05]  /*31c0*/  BSYNC B1 ;  /* 0x0000000000017941 */ /* 0x000fea0003800000 */
.L_x_18176:
[----:B------:R-:W-:Y:S05]  /*31d0*/  BRA `(.L_x_18178) ;  /* 0xffffffec00107947 */ /* 0x000fea000383ffff */
.L_x_18124:
[----:B------:R-:W-:Y:S01]  /*31e0*/  BSSY B1, `(.L_x_18179) ;  /* 0x0000007000017945 */ /* 0x000fe20003800000 */
[----:B------:R-:W-:Y:S01]  /*31f0*/  MOV R75, R25 ;  /* 0x00000019004b7202 */ /* 0x000fe20000000f00 */
[----:B------:R-:W-:Y:S02]  /*3200*/  IMAD.MOV.U32 R76, RZ, RZ, 0x1f ;  /* 0x0000001fff4c7424 */ /* 0x000fe400078e00ff */
[----:B------:R-:W-:-:S07]  /*3210*/  IMAD.MOV.U32 R73, RZ, RZ, -0x1 ;  /* 0xffffffffff497424 */ /* 0x000fce00078e00ff */
[----:B01234-:R-:W-:Y:S05]  /*3220*/  WARPSYNC.COLLECTIVE R73, `(.L_x_18180) ;  /* 0x0000000049087348 */ /* 0x01ffea0003c00000 */
[----:B------:R0:W0:Y:S02]  /*3230*/  SHFL.IDX P3, R73, R72, R75, R76 ;  /* 0x0000004b48497389 */ /* 0x000024000006004c */
[----:B01234-:R-:W-:Y:S05]  /*3240*/  ENDCOLLECTIVE ;  /* 0x000000000000791b */ /* 0x01ffea0003800000 */
.L_x_18180:
[----:B------:R-:W-:Y:S05]  /*3250*/  BSYNC B1 ;  /* 0x0000000000017941 */ /* 0x000fea0003800000 */
.L_x_18179:
[----:B------:R-:W-:Y:S01]  /*3260*/  IMAD.MOV.U32 R72, RZ, RZ, R73 ;  /* 0x000000ffff487224 */ /* 0x000fe200078e0049 */
[----:B------:R-:W-:Y:S06]  /*3270*/  BRA `(.L_x_18181) ;  /* 0xffffffec00007947 */ /* 0x000fec000383ffff */
        .weak           $__internal_396_$__cuda_sm20_div_s16
        .type           $__internal_396_$__cuda_sm20_div_s16,@function
        .size           $__internal_396_$__cuda_sm20_div_s16,(.L_x_38899 - $__internal_396_$__cuda_sm20_div_s16)
$__internal_396_$__cuda_sm20_div_s16:
        /* <DEDUP_REMOVED lines=23> */
[----:B------:R-:W-:Y:S05]  /*33f0*/  RET.REL.NODEC R20 `(_Z9cuda_gemmIiLi128ELi2ELi1ELi256ELi128ELi128ELi64ELi1ELi0EEviiiPT_S1_S1_iii) ;  /* 0xffffffcc14007950 */ /* 0x000fea0003c3ffff */
.L_x_18182:
        /* <DEDUP_REMOVED lines=16> */
.L_x_38899:


//--------------------- .text._Z9cuda_gemmIiLi128ELi2ELi1ELi256ELi128ELi128ELi64ELi0ELi1EEviiiPT_S1_S1_iii --------------------------
	.section	.text._Z9cuda_gemmIiLi128ELi2ELi1ELi256ELi128ELi128ELi64ELi0ELi1EEviiiPT_S1_S1_iii,"ax",@progbits
	.align	128
        .global         _Z9cuda_gemmIiLi128ELi2ELi1ELi256ELi128ELi128ELi64ELi0ELi1EEviiiPT_S1_S1_iii
        .type           _Z9cuda_gemmIiLi128ELi2ELi1ELi256ELi128ELi128ELi64ELi0ELi1EEviiiPT_S1_S1_iii,@function
        .size           _Z9cuda_gemmIiLi128ELi2ELi1ELi256ELi128ELi128ELi64ELi0ELi1EEviiiPT_S1_S1_iii,(.L_x_39609 - _Z9cuda_gemmIiLi128ELi2ELi1ELi256ELi128ELi128ELi64ELi0ELi1EEviiiPT_S1_S1_iii)
        .other          _Z9cuda_gemmIiLi128ELi2ELi1ELi256ELi128ELi128ELi64ELi0ELi1EEviiiPT_S1_S1_iii,@"STO_CUDA_ENTRY STV_DEFAULT"
_Z9cuda_gemmIiLi128ELi2ELi1ELi256ELi128ELi128ELi64ELi0ELi1EEviiiPT_S1_S1_iii:
.text._Z9cuda_gemmIiLi128ELi2ELi1ELi256ELi128ELi128ELi64ELi0ELi1EEviiiPT_S1_S1_iii:
        /* <DEDUP_REMOVED lines=81> */
.L_x_18200:
        /* <DEDUP_REMOVED lines=26> */
.L_x_18184:
[----:B------:R-:W-:Y:S05]  /*06b0*/  BSYNC.RECONVERGENT B0 ;  /* 0x0000000000007941 */ /* 0x000fea0003800200 */
.L_x_18183:
[----:B------:R-:W-:Y:S04]  /*06c0*/  BSSY.RECONVERGENT B0, `(.L_x_18185) ;  /* 0x0000016000007945 */ /* 0x000fe80003800200 */
[----:B------:R-:W-:Y:S05]  /*06d0*/  @!P1 BRA `(.L_x_18186) ;  /* 0x0000000000509947 */ /* 0x000fea0003800000 */
[----:B------:R-:W2:Y:S01]  /*06e0*/  S2UR UR8, SR_CgaCtaId ;  /* 0x00000000000879c3 */ /* 0x000ea20000008800 */
[----:B------:R-:W-:Y:S02]  /*06f0*/  UMOV UR6, 0x400 ;  /* 0x0000040000067882 */ /* 0x000fe40000000000 */
[----:B------:R-:W-:-:S04]  /*0700*/  UIADD3 UR6, UPT, UPT, UR6, 0x980, URZ ;  /* 0x0000098006067890 */ /* 0x000fc8000fffe0ff */
[----:B--2---:R-:W-:-:S06]  /*0710*/  ULEA UR6, UR8, UR6, 0x18 ;  /* 0x0000000608067291 */ /* 0x004fcc000f8ec0ff */
[----:B01----:R-:W-:-:S07]  /*0720*/  LEA R5, R4, UR6, 0x2 ;  /* 0x0000000604057c11 */ /* 0x003fce000f8e10ff */
.L_x_18187:
        /* <DEDUP_REMOVED lines=15> */
.L_x_18186:
[----:B------:R-:W-:Y:S05]  /*0820*/  BSYNC.RECONVERGENT B0 ;  /* 0x0000000000007941 */ /* 0x000fea0003800200 */
.L_x_18185:
[----:B------:R-:W-:-:S07]  /*0830*/  IMAD.MOV.U32 R15, RZ, RZ, RZ ;  /* 0x000000ffff0f7224 */ /* 0x000fce00078e00ff */
.L_x_18194:
        /* <DEDUP_REMOVED lines=14> */
.L_x_18190:
        /* <DEDUP_REMOVED lines=12> */
.L_x_18189:
[----:B------:R-:W-:Y:S05]  /*09e0*/  BSYNC.RECONVERGENT B0 ;  /* 0x0000000000007941 */ /* 0x000fea0003800200 */
.L_x_18188:
[----:B01-3--:R-:W-:Y:S02]  /*09f0*/  HFMA2 R5, -RZ, RZ, 0, 0 ;  /* 0x00000000ff057431 */ /* 0x00bfe400000001ff */
[----:B------:R-:W-:-:S07]  /*0a00*/  IMAD R4, R18, 0x40, R15 ;  /* 0x0000004012047824 */ /* 0x000fce00078e020f */
.L_x_18193:
[----:B0-----:R-:W0:Y:S01]  /*0a10*/  LDC.64 R6, c[0x0][0x398] ;  /* 0x0000e600ff067b82 */ /* 0x001e220000000a00 */
[----:B------:R-:W-:Y:S01]  /*0a20*/  SHF.R.U32.HI R15, RZ, 0x4, R0 ;  /* 0x00000004ff0f7819 */ /* 0x000fe20000011600 */
[----:B-1----:R-:W-:-:S07]  /*0a30*/  IMAD.IADD R21, R14, 0x1, R5 ;  /* 0x000000010e157824 */ /* 0x002fce00078e0205 */
.L_x_18191:
        /* <DEDUP_REMOVED lines=79> */
.L_x_18192:
        /* <DEDUP_REMOVED lines=53> */
.L_x_18196:
[----:B------:R-:W-:Y:S05]  /*1280*/  BSYNC.RECONVERGENT B0 ;  /* 0x0000000000007941 */ /* 0x000fea0003800200 */
.L_x_18195:
        /* <DEDUP_REMOVED lines=13> */
.L_x_18199:
        /* <DEDUP_REMOVED lines=33> */
.L_x_18198:
[----:B------:R-:W-:Y:S05]  /*1570*/  BSYNC.RECONVERGENT B0 ;  /* 0x0000000000007941 */ /* 0x000fea0003800200 */
.L_x_18197:
[----:B------:R-:W-:Y:S02]  /*1580*/  USHF.L.U32 UR6, UR14, 0x1, URZ ;  /* 0x000000010e067899 */ /* 0x000fe400080006ff */
[----:B------:R-:W-:-:S04]  /*1590*/  UIADD3 UR4, UPT, UPT, UR14, UR4, URZ ;  /* 0x000000040e047290 */ /* 0x000fc8000fffe0ff */
[----:B------:R-:W-:-:S09]  /*15a0*/  UISETP.GE.U32.AND UP0, UPT, UR4, UR6, UPT ;  /* 0x000000060400728c */ /* 0x000fd2000bf06070 */
[----:B------:R-:W-:Y:S05]  /*15b0*/  BRA.U !UP0, `(.L_x_18200) ;  /* 0xffffffed08d47547 */ /* 0x000fea000b83ffff */
[----:B------:R-:W-:Y:S05]  /*15c0*/  EXIT ;  /* 0x000000000000794d */ /* 0x000fea0003800000 */
.L_x_18201:
        /* <DEDUP_REMOVED lines=11> */
.L_x_39609:


//--------------------- .text._Z9cuda_gemmIiLi128ELi2ELi1ELi256ELi128ELi128ELi64ELi0ELi0EEviiiPT_S1_S1_iii --------------------------
	.section	.text._Z9cuda_gemmIiLi128ELi2ELi1ELi256ELi128ELi128ELi64ELi0ELi0EEviiiPT_S1_S1_iii,"ax",@progbits
	.align	128
        .global         _Z9cuda_gemmIiLi128ELi2ELi1ELi256ELi128ELi128ELi64ELi0ELi0EEviiiPT_S1_S1_iii
        .type           _Z9cuda_gemmIiLi128ELi2ELi1ELi256ELi128ELi128ELi64ELi0ELi0EEviiiPT_S1_S1_iii,@function
        .size           _Z9cuda_gemmIiLi128ELi2ELi1ELi256ELi128ELi128ELi64ELi0ELi0EEviiiPT_S1_S1_iii,(.L_x_38900 - _Z9cuda_gemmIiLi128ELi2ELi1ELi256ELi128ELi128ELi64ELi0ELi0EEviiiPT_S1_S1_iii)
        .other          _Z9cuda_gemmIiLi128ELi2ELi1ELi256ELi128ELi128ELi64ELi0ELi0EEviiiPT_S1_S1_iii,@"STO_CUDA_ENTRY STV_DEFAULT"
_Z9cuda_gemmIiLi128ELi2ELi1ELi256ELi128ELi128ELi64ELi0ELi0EEviiiPT_S1_S1_iii:
.text._Z9cuda_gemmIiLi128ELi2ELi1ELi256ELi128ELi128ELi64ELi0ELi0EEviiiPT_S1_S1_iii:
        /* <DEDUP_REMOVED lines=208> */
[----:B------:R-:W-:Y:S05]  /*0d00*/  CALL.REL.NOINC `($__internal_397_$__cuda_sm20_div_s16) ;  /* 0x0000003000487944 */ /* 0x000fea0003c00000 */
[----:B------:R-:W0:Y:S01]  /*0d10*/  S2R R57, SR_CTAID.Z ;  /* 0x0000000000397919 */ /* 0x000e220000002700 */
[----:B------:R-:W1:Y:S01]  /*0d20*/  LDCU UR6, c[0x0][0x3a8] ;  /* 0x00007500ff0677ac */ /* 0x000e620008000800 */
[----:B------:R-:W-:Y:S02]  /*0d30*/  PRMT R55, R23, 0x9910, RZ ;  /* 0x0000991017377816 */ /* 0x000fe400000000ff */
[----:B------:R-:W-:Y:S01]  /*0d40*/  LOP3.LUT R54, R51, 0x1f, RZ, 0xc0, !PT ;  /* 0x0000001f33367812 */ /* 0x000fe200078ec0ff */
[----:B------:R-:W2:Y:S01]  /*0d50*/  LDCU.64 UR8, c[0x0][0x358] ;  /* 0x00006b00ff0877ac */ /* 0x000ea20008000a00 */
[----:B-1----:R-:W-:-:S04]  /*0d60*/  UISETP.LT.AND UP0, UPT, UR6, 0x10, UPT ;  /* 0x000000100600788c */ /* 0x002fc8000bf01270 */
[----:B--2---:R-:W-:-:S12]  /*0d70*/  USEL UR6, UR6, 0x10, UP0 ;  /* 0x0000001006067887 */ /* 0x004fd80008000000 */
.L_x_18255:
        /* <DEDUP_REMOVED lines=26> */
.L_x_18203:
[----:B--23--:R-:W-:Y:S05]  /*0f20*/  BSYNC.RECONVERGENT B0 ;  /* 0x0000000000007941 */ /* 0x00cfea0003800200 */
.L_x_18202:
[----:B------:R-:W-:Y:S04]  /*0f30*/  BSSY.RECONVERGENT B0, `(.L_x_18204) ;  /* 0x0000012000007945 */ /* 0x000fe80003800200 */
[----:B------:R-:W-:Y:S05]  /*0f40*/  @!P2 BRA `(.L_x_18205) ;  /* 0x000000000040a947 */ /* 0x000fea0003800000 */
[----:B------:R-:W2:Y:S01]  /*0f50*/  S2UR UR7, SR_CgaCtaId ;  /* 0x00000000000779c3 */ /* 0x000ea20000008800 */
[----:B------:R-:W-:Y:S02]  /*0f60*/  UMOV UR5, 0x400 ;  /* 0x0000040000057882 */ /* 0x000fe40000000000 */
[----:B------:R-:W-:-:S04]  /*0f70*/  UIADD3 UR5, UPT, UPT, UR5, 0x980, URZ ;  /* 0x0000098005057890 */ /* 0x000fc8000fffe0ff */
[----:B--2---:R-:W-:-:S06]  /*0f80*/  ULEA UR5, UR7, UR5, 0x18 ;  /* 0x0000000507057291 */ /* 0x004fcc000f8ec0ff */
[----:B-1--4-:R-:W-:-:S07]  /*0f90*/  LEA R23, R21, UR5, 0x2 ;  /* 0x0000000515177c11 */ /* 0x012fce000f8e10ff */
.L_x_18206:
        /* <DEDUP_REMOVED lines=11> */
.L_x_18205:
[----:B------:R-:W-:Y:S05]  /*1050*/  BSYNC.RECONVERGENT B0 ;  /* 0x0000000000007941 */ /* 0x000fea0003800200 */
.L_x_18204:
[----:B------:R-:W-:-:S07]  /*1060*/  HFMA2 R40, -RZ, RZ, 0, 0 ;  /* 0x00000000ff287431 */ /* 0x000fce00000001ff */
.L_x_18249:
        /* <DEDUP_REMOVED lines=16> */
.L_x_18209:
        /* <DEDUP_REMOVED lines=12> */
.L_x_18208:
[----:B------:R-:W-:Y:S05]  /*1230*/  BSYNC.RECONVERGENT B0 ;  /* 0x0000000000007941 */ /* 0x000fea0003800200 */
.L_x_18207:
[----:B0-2---:R-:W-:Y:S02]  /*1240*/  IMAD R22, R57, 0x40, R40 ;  /* 0x0000004039167824 */ /* 0x005fe400078e0228 */
[----:B------:R-:W-:-:S07]  /*1250*/  IMAD.MOV.U32 R40, RZ, RZ, RZ ;  /* 0x000000ffff287224 */ /* 0x000fce00078e00ff */
.L_x_18248:
[----:B-1--4-:R-:W-:Y:S01]  /*1260*/  SHF.R.U32.HI R23, RZ, 0x4, R51 ;  /* 0x00000004ff177819 */ /* 0x012fe20000011633 */
[----:B0-----:R-:W-:-:S07]  /*1270*/  IMAD.IADD R42, R27, 0x1, R40 ;  /* 0x000000011b2a7824 */ /* 0x001fce00078e0228 */
.L_x_18210:
        /* <DEDUP_REMOVED lines=16> */
.L_x_18247:
        /* <DEDUP_REMOVED lines=86> */
.L_x_18246:
        /* <DEDUP_REMOVED lines=11> */
.L_x_18257:
[----:B0--3--:R-:W-:-:S07]  /*1990*/  IMAD R66, R71, R66, RZ ;  /* 0x0000004247427224 */ /* 0x009fce00078e02ff */
.L_x_18214:
[----:B------:R-:W-:-:S13]  /*19a0*/  ISETP.GE.AND P4, PT, R73, 0x2, PT ;  /* 0x000000024900780c */ /* 0x000fda0003f86270 */
[----:B------:R-:W-:Y:S05]  /*19b0*/  @!P4 BRA `(.L_x_18216) ;  /* 0x000000000010c947 */ /* 0x000fea0003800000 */
[----:B------:R-:W-:-:S03]  /*19c0*/  UMOV UR5, 0xffffffff ;  /* 0xffffffff00057882 */ /* 0x000fc60000000000 */
[----:B------:R-:W-:Y:S05]  /*19d0*/  BRA.DIV UR5, `(.L_x_18217) ;  /* 0x0000001a05e07947 */ /* 0x000fea000b800000 */
[----:B------:R3:W4:Y:S02]  /*19e0*/  SHFL.IDX PT, R77, R75, R46, 0x1f ;  /* 0x00001f2e4b4d7589 */ /* 0x00072400000e0000 */
.L_x_18260:
[----:B----4-:R-:W-:-:S07]  /*19f0*/  IMAD R66, R60, R77, R66 ;  /* 0x0000004d3c427224 */ /* 0x010fce00078e0242 */
.L_x_18216:
[----:B------:R-:W-:-:S13]  /*1a00*/  ISETP.GE.AND P4, PT, R73, 0x3, PT ;  /* 0x000000034900780c */ /* 0x000fda0003f86270 */
[----:B------:R-:W-:Y:S05]  /*1a10*/  @!P4 BRA `(.L_x_18218) ;  /* 0x000000000010c947 */ /* 0x000fea0003800000 */
[----:B------:R-:W-:-:S03]  /*1a20*/  UMOV UR5, 0xffffffff ;  /* 0xffffffff00057882 */ /* 0x000fc60000000000 */
[----:B------:R-:W-:Y:S05]  /*1a30*/  BRA.DIV UR5, `(.L_x_18219) ;  /* 0x0000001a05f07947 */ /* 0x000fea000b800000 */
[----:B------:R4:W0:Y:S02]  /*1a40*/  SHFL.IDX PT, R74, R75, R45, 0x1f ;  /* 0x00001f2d4b4a7589 */ /* 0x00082400000e0000 */
.L_x_18263:
[----:B0-----:R-:W-:-:S07]  /*1a50*/  IMAD R66, R59, R74, R66 ;  /* 0x0000004a3b427224 */ /* 0x001fce00078e0242 */
.L_x_18218:
[----:B------:R-:W-:-:S13]  /*1a60*/  ISETP.GE.AND P4, PT, R73, 0x4, PT ;  /* 0x000000044900780c */ /* 0x000fda0003f86270 */
[----:B------:R-:W-:Y:S05]  /*1a70*/  @!P4 BRA `(.L_x_18220) ;  /* 0x000000000010c947 */ /* 0x000fea0003800000 */
[----:B------:R-:W-:-:S03]  /*1a80*/  UMOV UR5, 0xffffffff ;  /* 0xffffffff00057882 */ /* 0x000fc60000000000 */
[----:B------:R-:W-:Y:S05]  /*1a90*/  BRA.DIV UR5, `(.L_x_18221) ;  /* 0x0000001a05fc7947 */ /* 0x000fea000b800000 */
[----:B------:R0:W0:Y:S02]  /*1aa0*/  SHFL.IDX PT, R77, R75, R44, 0x1f ;  /* 0x00001f2c4b4d7589 */ /* 0x00002400000e0000 */
.L_x_18266:
[----:B0-----:R-:W-:-:S07]  /*1ab0*/  IMAD R66, R58, R77, R66 ;  /* 0x0000004d3a427224 */ /* 0x001fce00078e0242 */
.L_x_18220:
[----:B------:R-:W-:-:S13]  /*1ac0*/  ISETP.GE.AND P4, PT, R73, 0x5, PT ;  /* 0x000000054900780c */ /* 0x000fda0003f86270 */
[----:B------:R-:W-:Y:S05]  /*1ad0*/  @!P4 BRA `(.L_x_18222) ;  /* 0x000000000010c947 */ /* 0x000fea0003800000 */
[----:B------:R-:W-:-:S03]  /*1ae0*/  UMOV UR5, 0xffffffff ;  /* 0xffffffff00057882 */ /* 0x000fc60000000000 */
[----:B------:R-:W-:Y:S05]  /*1af0*/  BRA.DIV UR5, `(.L_x_18223) ;  /* 0x0000001e050c7947 */ /* 0x000fea000b800000 */
[----:B------:R0:W0:Y:S02]  /*1b00*/  SHFL.IDX PT, R74, R75, R39, 0x1f ;  /* 0x00001f274b4a7589 */ /* 0x00002400000e0000 */
.L_x_18269:
[----:B0-----:R-:W-:-:S07]  /*1b10*/  IMAD R66, R43, R74, R66 ;  /* 0x0000004a2b427224 */ /* 0x001fce00078e0242 */
.L_x_18222:
[----:B------:R-:W-:-:S13]  /*1b20*/  ISETP.GE.AND P4, PT, R73, 0x6, PT ;  /* 0x000000064900780c */ /* 0x000fda0003f86270 */
[----:B------:R-:W-:Y:S05]  /*1b30*/  @!P4 BRA `(.L_x_18224) ;  /* 0x000000000010c947 */ /* 0x000fea0003800000 */
[----:B------:R-:W-:-:S03]  /*1b40*/  UMOV UR5, 0xffffffff ;  /* 0xffffffff00057882 */ /* 0x000fc60000000000 */
[----:B------:R-:W-:Y:S05]  /*1b50*/  BRA.DIV UR5, `(.L_x_18225) ;  /* 0x0000001e05187947 */ /* 0x000fea000b800000 */
[----:B------:R0:W0:Y:S02]  /*1b60*/  SHFL.IDX PT, R77, R75, R38, 0x1f ;  /* 0x00001f264b4d7589 */ /* 0x00002400000e0000 */
.L_x_18272:
[----:B0-----:R-:W-:-:S07]  /*1b70*/  IMAD R66, R42, R77, R66 ;  /* 0x0000004d2a427224 */ /* 0x001fce00078e0242 */
.L_x_18224:
[----:B------:R-:W-:-:S13]  /*1b80*/  ISETP.GE.AND P4, PT, R73, 0x7, PT ;  /* 0x000000074900780c */ /* 0x000fda0003f86270 */
[----:B------:R-:W-:Y:S05]  /*1b90*/  @!P4 BRA `(.L_x_18226) ;  /* 0x000000000010c947 */ /* 0x000fea0003800000 */
[----:B------:R-:W-:-:S03]  /*1ba0*/  UMOV UR5, 0xffffffff ;  /* 0xffffffff00057882 */ /* 0x000fc60000000000 */
[----:B------:R-:W-:Y:S05]  /*1bb0*/  BRA.DIV UR5, `(.L_x_18227) ;  /* 0x0000001e05287947 */ /* 0x000fea000b800000 */
[----:B------:R0:W0:Y:S02]  /*1bc0*/  SHFL.IDX PT, R74, R75, R37, 0x1f ;  /* 0x00001f254b4a7589 */ /* 0x00002400000e0000 */
.L_x_18275:
[----:B0-----:R-:W-:-:S07]  /*1bd0*/  IMAD R66, R41, R74, R66 ;  /* 0x0000004a29427224 */ /* 0x001fce00078e0242 */
.L_x_18226:
[----:B------:R-:W-:-:S13]  /*1be0*/  ISETP.GE.AND P4, PT, R73, 0x8, PT ;  /* 0x000000084900780c */ /* 0x000fda0003f86270 */
[----:B------:R-:W-:Y:S05]  /*1bf0*/  @!P4 BRA `(.L_x_18228) ;  /* 0x000000000010c947 */ /* 0x000fea0003800000 */
[----:B------:R-:W-:-:S03]  /*1c00*/  UMOV UR5, 0xffffffff ;  /* 0xffffffff00057882 */ /* 0x000fc60000000000 */
[----:B------:R-:W-:Y:S05]  /*1c10*/  BRA.DIV UR5, `(.L_x_18229) ;  /* 0x0000001e05347947 */ /* 0x000fea000b800000 */
[----:B------:R0:W0:Y:S02]  /*1c20*/  SHFL.IDX PT, R74, R75, R36, 0x1f ;  /* 0x00001f244b4a7589 */ /* 0x00002400000e0000 */
.L_x_18278:
[----:B01----:R-:W-:-:S07]  /*1c30*/  IMAD R66, R23, R74, R66 ;  /* 0x0000004a17427224 */ /* 0x003fce00078e0242 */
.L_x_18228:
[----:B------:R-:W-:-:S13]  /*1c40*/  ISETP.GE.AND P4, PT, R73, 0x9, PT ;  /* 0x000000094900780c */ /* 0x000fda0003f86270 */
[----:B------:R-:W-:Y:S05]  /*1c50*/  @!P4 BRA `(.L_x_18230) ;  /* 0x000000000010c947 */ /* 0x000fea0003800000 */
[----:B------:R-:W-:-:S03]  /*1c60*/  UMOV UR5, 0xffffffff ;  /* 0xffffffff00057882 */ /* 0x000fc60000000000 */
[----:B------:R-:W-:Y:S05]  /*1c70*/  BRA.DIV UR5, `(.L_x_18231) ;  /* 0x0000001e05407947 */ /* 0x000fea000b800000 */
[----:B------:R0:W0:Y:S02]  /*1c80*/  SHFL.IDX PT, R74, R75, R35, 0x1f ;  /* 0x00001f234b4a7589 */ /* 0x00002400000e0000 */
.L_x_18281:
[----:B0-----:R-:W-:-:S07]  /*1c90*/  IMAD R66, R61, R74, R66 ;  /* 0x0000004a3d427224 */ /* 0x001fce00078e0242 */
.L_x_18230:
[----:B------:R-:W-:-:S13]  /*1ca0*/  ISETP.GE.AND P4, PT, R73, 0xa, PT ;  /* 0x0000000a4900780c */ /* 0x000fda0003f86270 */
[----:B------:R-:W-:Y:S05]  /*1cb0*/  @!P4 BRA `(.L_x_18232) ;  /* 0x000000000010c947 */ /* 0x000fea0003800000 */
[----:B------:R-:W-:-:S03]  /*1cc0*/  UMOV UR5, 0xffffffff ;  /* 0xffffffff00057882 */ /* 0x000fc60000000000 */
[----:B------:R-:W-:Y:S05]  /*1cd0*/  BRA.DIV UR5, `(.L_x_18233) ;  /* 0x0000001e054c7947 */ /* 0x000fea000b800000 */
[----:B------:R0:W0:Y:S02]  /*1ce0*/  SHFL.IDX PT, R74, R75, R34, 0x1f ;  /* 0x00001f224b4a7589 */ /* 0x00002400000e0000 */
.L_x_18284:
[----:B0-----:R-:W-:-:S07]  /*1cf0*/  IMAD R66, R21, R74, R66 ;  /* 0x0000004a15427224 */ /* 0x001fce00078e0242 */
.L_x_18232:
[----:B------:R-:W-:-:S13]  /*1d00*/  ISETP.GE.AND P4, PT, R73, 0xb, PT ;  /* 0x0000000b4900780c */ /* 0x000fda0003f86270 */
[----:B------:R-:W-:Y:S05]  /*1d10*/  @!P4 BRA `(.L_x_18234) ;  /* 0x000000000010c947 */ /* 0x000fea0003800000 */
[----:B------:R-:W-:-:S03]  /*1d20*/  UMOV UR5, 0xffffffff ;  /* 0xffffffff00057882 */ /* 0x000fc60000000000 */
[----:B------:R-:W-:Y:S05]  /*1d30*/  BRA.DIV UR5, `(.L_x_18235) ;  /* 0x0000001e05587947 */ /* 0x000fea000b800000 */
[----:B------:R0:W0:Y:S02]  /*1d40*/  SHFL.IDX PT, R77, R75, R33, 0x1f ;  /* 0x00001f214b4d7589 */ /* 0x00002400000e0000 */
.L_x_18287:
[----:B0-----:R-:W-:-:S07]  /*1d50*/  IMAD R66, R20, R77, R66 ;  /* 0x0000004d14427224 */ /* 0x001fce00078e0242 */
.L_x_18234:
[----:B------:R-:W-:-:S13]  /*1d60*/  ISETP.GE.AND P4, PT, R73, 0xc, PT ;  /* 0x0000000c4900780c */ /* 0x000fda0003f86270 */
[----:B------:R-:W-:Y:S05]  /*1d70*/  @!P4 BRA `(.L_x_18236) ;  /* 0x000000000010c947 */ /* 0x000fea0003800000 */
[----:B------:R-:W-:-:S03]  /*1d80*/  UMOV UR5, 0xffffffff ;  /* 0xffffffff00057882 */ /* 0x000fc60000000000 */
[----:B------:R-:W-:Y:S05]  /*1d90*/  BRA.DIV UR5, `(.L_x_18237) ;  /* 0x0000001e05687947 */ /* 0x000fea000b800000 */
[----:B------:R0:W0:Y:S02]  /*1da0*/  SHFL.IDX PT, R74, R75, R32, 0x1f ;  /* 0x00001f204b4a7589 */ /* 0x00002400000e0000 */
.L_x_18290:
[----:B0-----:R-:W-:-:S07]  /*1db0*/  IMAD R66, R65, R74, R66 ;  /* 0x0000004a41427224 */ /* 0x001fce00078e0242 */
.L_x_18236:
[----:B------:R-:W-:-:S13]  /*1dc0*/  ISETP.GE.AND P4, PT, R73, 0xd, PT ;  /* 0x0000000d4900780c */ /* 0x000fda0003f86270 */
[----:B------:R-:W-:Y:S05]  /*1dd0*/  @!P4 BRA `(.L_x_18238) ;  /* 0x000000000010c947 */ /* 0x000fea0003800000 */
[----:B------:R-:W-:-:S03]  /*1de0*/  UMOV UR5, 0xffffffff ;  /* 0xffffffff00057882 */ /* 0x000fc60000000000 */
[----:B------:R-:W-:Y:S05]  /*1df0*/  BRA.DIV UR5, `(.L_x_18239) ;  /* 0x0000001e05747947 */ /* 0x000fea000b800000 */
[----:B------:R0:W0:Y:S02]  /*1e00*/  SHFL.IDX PT, R74, R75, R31, 0x1f ;  /* 0x00001f1f4b4a7589 */ /* 0x00002400000e0000 */
.L_x_18293:
[----:B0-----:R-:W-:-:S07]  /*1e10*/  IMAD R66, R67, R74, R66 ;  /* 0x0000004a43427224 */ /* 0x001fce00078e0242 */
.L_x_18238:
[----:B------:R-:W-:-:S13]  /*1e20*/  ISETP.GE.AND P4, PT, R73, 0xe, PT ;  /* 0x0000000e4900780c */ /* 0x000fda0003f86270 */
[----:B------:R-:W-:Y:S05]  /*1e30*/  @!P4 BRA `(.L_x_18240) ;  /* 0x000000000010c947 */ /* 0x000fea0003800000 */
[----:B------:R-:W-:-:S03]  /*1e40*/  UMOV UR5, 0xffffffff ;  /* 0xffffffff00057882 */ /* 0x000fc60000000000 */
[----:B------:R-:W-:Y:S05]  /*1e50*/  BRA.DIV UR5, `(.L_x_18241) ;  /* 0x0000001e05807947 */ /* 0x000fea000b800000 */
[----:B------:R0:W0:Y:S02]  /*1e60*/  SHFL.IDX PT, R77, R75, R30, 0x1f ;  /* 0x00001f1e4b4d7589 */ /* 0x00002400000e0000 */
.L_x_18296:
[----:B0-----:R-:W-:-:S07]  /*1e70*/  IMAD R66, R68, R77, R66 ;  /* 0x0000004d44427224 */ /* 0x001fce00078e0242 */
.L_x_18240:
[----:B------:R-:W-:-:S13]  /*1e80*/  ISETP.GE.AND P4, PT, R73, 0xf, PT ;  /* 0x0000000f4900780c */ /* 0x000fda0003f86270 */
[----:B------:R-:W-:Y:S05]  /*1e90*/  @!P4 BRA `(.L_x_18242) ;  /* 0x000000000010c947 */ /* 0x000fea0003800000 */
[----:B------:R-:W-:-:S03]  /*1ea0*/  UMOV UR5, 0xffffffff ;  /* 0xffffffff00057882 */ /* 0x000fc60000000000 */
[----:B------:R-:W-:Y:S05]  /*1eb0*/  BRA.DIV UR5, `(.L_x_18243) ;  /* 0x0000001e05907947 */ /* 0x000fea000b800000 */
[----:B------:R0:W0:Y:S02]  /*1ec0*/  SHFL.IDX PT, R74, R75, R29, 0x1f ;  /* 0x00001f1d4b4a7589 */ /* 0x00002400000e0000 */
.L_x_18299:
[----:B0-----:R-:W-:-:S07]  /*1ed0*/  IMAD R66, R69, R74, R66 ;  /* 0x0000004a45427224 */ /* 0x001fce00078e0242 */
.L_x_18242:
[----:B------:R-:W-:-:S13]  /*1ee0*/  ISETP.GE.AND P4, PT, R73, 0x10, PT ;  /* 0x000000104900780c */ /* 0x000fda0003f86270 */
[----:B------:R-:W-:Y:S05]  /*1ef0*/  @!P4 BRA `(.L_x_18244) ;  /* 0x00000004001cc947 */ /* 0x000fea0003800000 */
[----:B------:R-:W-:-:S03]  /*1f00*/  UMOV UR5, 0xffffffff ;  /* 0xffffffff00057882 */ /* 0x000fc60000000000 */
[----:B------:R-:W-:Y:S05]  /*1f10*/  BRA.DIV UR5, `(.L_x_18245) ;  /* 0x0000001e059c7947 */ /* 0x000fea000b800000 */
[----:B--234-:R2:W3:Y:S02]  /*1f20*/  SHFL.IDX PT, R75, R75, R28, 0x1f ;  /* 0x00001f1c4b4b7589 */ /* 0x01c4e400000e0000 */
.L_x_18302:
[----:B0--3--:R-:W-:Y:S01]  /*1f30*/  IMAD R66, R70, R75, R66 ;  /* 0x0000004b46427224 */ /* 0x009fe200078e0242 */
[----:B------:R-:W-:Y:S06]  /*1f40*/  BRA `(.L_x_18244) ;  /* 0x0000000400087947 */ /* 0x000fec0003800000 */
.L_x_18213:
        /* <DEDUP_REMOVED lines=66> */
.L_x_18244:
        /* <DEDUP_REMOVED lines=16> */
.L_x_18212:
[----:B------:R-:W-:Y:S05]  /*2470*/  @!P0 BRA `(.L_x_18247) ;  /* 0xffffffec00c08947 */ /* 0x000fea000383ffff */
[----:B------:R-:W-:Y:S05]  /*2480*/  BSYNC.RECONVERGENT B0 ;  /* 0x0000000000007941 */ /* 0x000fea0003800200 */
.L_x_18211:
        /* <DEDUP_REMOVED lines=132> */
.L_x_18251:
[----:B------:R-:W-:Y:S05]  /*2cd0*/  BSYNC.RECONVERGENT B0 ;  /* 0x0000000000007941 */ /* 0x000fea0003800200 */
.L_x_18250:
[----:B------:R-:W-:Y:S04]  /*2ce0*/  BSSY.RECONVERGENT B0, `(.L_x_18252) ;  /* 0x0000079000007945 */ /* 0x000fe80003800200 */
[----:B------:R-:W-:Y:S05]  /*2cf0*/  @!P2 BRA `(.L_x_18253) ;  /* 0x0000000400dca947 */ /* 0x000fea0003800000 */
[----:B------:R-:W-:-:S13]  /*2d00*/  ISETP.NE.AND P0, PT, R53, RZ, PT ;  /* 0x000000ff3500720c */ /* 0x000fda0003f05270 */
.L_x_18254:
        /* <DEDUP_REMOVED lines=118> */
.L_x_18253:
[----:B------:R-:W-:Y:S05]  /*3470*/  BSYNC.RECONVERGENT B0 ;  /* 0x0000000000007941 */ /* 0x000fea0003800200 */
.L_x_18252:
[----:B------:R-:W2:Y:S02]  /*3480*/  LDCU UR5, c[0x0][0x374] ;  /* 0x00006e80ff0577ac */ /* 0x000ea40008000800 */
[----:B--2---:R-:W-:Y:S02]  /*3490*/  UIADD3 UR4, UPT, UPT, UR5, UR4, URZ ;  /* 0x0000000405047290 */ /* 0x004fe4000fffe0ff */
[----:B------:R-:W-:-:S04]  /*34a0*/  USHF.L.U32 UR5, UR5, 0x1, URZ ;  /* 0x0000000105057899 */ /* 0x000fc800080006ff */
[----:B------:R-:W-:-:S09]  /*34b0*/  UISETP.GE.U32.AND UP0, UPT, UR4, UR5, UPT ;  /* 0x000000050400728c */ /* 0x000fd2000bf06070 */
[----:B------:R-:W-:Y:S05]  /*34c0*/  BRA.U !UP0, `(.L_x_18255) ;  /* 0xffffffd9082c7547 */ /* 0x000fea000b83ffff */
[----:B------:R-:W-:Y:S05]  /*34d0*/  EXIT ;  /* 0x000000000000794d */ /* 0x000fea0003800000 */
.L_x_18215:
[----:B------:R-:W-:Y:S01]  /*34e0*/  IMAD.MOV.U32 R74, RZ, RZ, R26 ;  /* 0x000000ffff4a7224 */ /* 0x000fe200078e001a */
[----:B------:R-:W-:Y:S01]  /*34f0*/  MOV R76, 0xffffffff ;  /* 0xffffffff004c7802 */ /* 0x000fe20000000f00 */
[----:B------:R-:W-:-:S07]  /*3500*/  IMAD.MOV.U32 R77, RZ, RZ, 0x1f ;  /* 0x0000001fff4d7424 */ /* 0x000fce00078e00ff */
[----:B01----:R-:W-:Y:S05]  /*3510*/  WARPSYNC.COLLECTIVE R76, `(.L_x_18256) ;  /* 0x000000004c087348 */ /* 0x003fea0003c00000 */
[----:B------:R2:W3:Y:S02]  /*3520*/  SHFL.IDX P4, R74, R75, R74, R77 ;  /* 0x0000004a4b4a7389 */ /* 0x0004e4000008004d */
[----:B0123--:R-:W-:Y:S05]  /*3530*/  ENDCOLLECTIVE ;  /* 0x000000000000791b */ /* 0x00ffea0003800000 */
.L_x_18256:
[----:B------:R-:W-:Y:S01]  /*3540*/  IMAD.MOV.U32 R66, RZ, RZ, R74 ;  /* 0x000000ffff427224 */ /* 0x000fe200078e004a */
[----:B------:R-:W-:Y:S06]  /*3550*/  BRA `(.L_x_18257) ;  /* 0xffffffe4000c7947 */ /* 0x000fec000383ffff */
.L_x_18217:
[----:B------:R-:W-:Y:S01]  /*3560*/  BSSY B1, `(.L_x_18258) ;  /* 0x0000007000017945 */ /* 0x000fe20003800000 */
[----:B------:R-:W-:Y:S01]  /*3570*/  IMAD.MOV.U32 R74, RZ, RZ, R46 ;  /* 0x000000ffff4a7224 */ /* 0x000fe200078e002e */
[----:B------:R-:W-:Y:S01]  /*3580*/  MOV R76, 0xffffffff ;  /* 0xffffffff004c7802 */ /* 0x000fe20000000f00 */
[----:B------:R-:W-:-:S07]  /*3590*/  IMAD.MOV.U32 R77, RZ, RZ, 0x1f ;  /* 0x0000001fff4d7424 */ /* 0x000fce00078e00ff */
[----:B012---:R-:W-:Y:S05]  /*35a0*/  WARPSYNC.COLLECTIVE R76, `(.L_x_18259) ;  /* 0x000000004c087348 */ /* 0x007fea0003c00000 */
[----:B------:R3:W4:Y:S02]  /*35b0*/  SHFL.IDX P4, R74, R75, R74, R77 ;  /* 0x0000004a4b4a7389 */ /* 0x000724000008004d */
[----:B01234-:R-:W-:Y:S05]  /*35c0*/  ENDCOLLECTIVE ;  /* 0x000000000000791b */ /* 0x01ffea0003800000 */
.L_x_18259:
[----:B------:R-:W-:Y:S05]  /*35d0*/  BSYNC B1 ;  /* 0x0000000000017941 */ /* 0x000fea0003800000 */
.L_x_18258:
[----:B------:R-:W-:Y:S01]  /*35e0*/  IMAD.MOV.U32 R77, RZ, RZ, R74 ;  /* 0x000000ffff4d7224 */ /* 0x000fe200078e004a */
[----:B------:R-:W-:Y:S06]  /*35f0*/  BRA `(.L_x_18260) ;  /* 0xffffffe000fc7947 */ /* 0x000fec000383ffff */
.L_x_18219:
[----:B------:R-:W-:Y:S01]  /*3600*/  BSSY B1, `(.L_x_18261) ;  /* 0x0000007000017945 */ /* 0x000fe20003800000 */
[----:B------:R-:W-:Y:S01]  /*3610*/  IMAD.MOV.U32 R74, RZ, RZ, R45 ;  /* 0x000000ffff4a7224 */ /* 0x000fe200078e002d */
[----:B------:R-:W-:Y:S01]  /*3620*/  MOV R76, 0xffffffff ;  /* 0xffffffff004c7802 */ /* 0x000fe20000000f00 */
[----:B------:R-:W-:-:S07]  /*3630*/  IMAD.MOV.U32 R77, RZ, RZ, 0x1f ;  /* 0x0000001fff4d7424 */ /* 0x000fce00078e00ff */
[----:B0123--:R-:W-:Y:S05]  /*3640*/  WARPSYNC.COLLECTIVE R76, `(.L_x_18262) ;  /* 0x000000004c087348 */ /* 0x00ffea0003c00000 */
[----:B------:R4:W0:Y:S02]  /*3650*/  SHFL.IDX P4, R74, R75, R74, R77 ;  /* 0x0000004a4b4a7389 */ /* 0x000824000008004d */
[----:B01234-:R-:W-:Y:S05]  /*3660*/  ENDCOLLECTIVE ;  /* 0x000000000000791b */ /* 0x01ffea0003800000 */
.L_x_18262:
[----:B------:R-:W-:Y:S05]  /*3670*/  BSYNC B1 ;  /* 0x0000000000017941 */ /* 0x000fea0003800000 */
.L_x_18261:
[----:B------:R-:W-:Y:S05]  /*3680*/  BRA `(.L_x_18263) ;  /* 0xffffffe000f07947 */ /* 0x000fea000383ffff */
.L_x_18221:
[----:B------:R-:W-:Y:S01]  /*3690*/  BSSY B1, `(.L_x_18264) ;  /* 0x0000007000017945 */ /* 0x000fe20003800000 */
[----:B------:R-:W-:Y:S02]  /*36a0*/  IMAD.MOV.U32 R74, RZ, RZ, R44 ;  /* 0x000000ffff4a7224 */ /* 0x000fe400078e002c */
[----:B------:R-:W-:Y:S02]  /*36b0*/  IMAD.MOV.U32 R77, RZ, RZ, 0x1f ;  /* 0x0000001fff4d7424 */ /* 0x000fe400078e00ff */
[----:B------:R-:W-:-:S07]  /*36c0*/  IMAD.MOV.U32 R76, RZ, RZ, -0x1 ;  /* 0xffffffffff4c7424 */ /* 0x000fce00078e00ff */
[----:B01234-:R-:W-:Y:S05]  /*36d0*/  WARPSYNC.COLLECTIVE R76, `(.L_x_18265) ;  /* 0x000000004c087348 */ /* 0x01ffea0003c00000 */
[----:B------:R0:W0:Y:S02]  /*36e0*/  SHFL.IDX P4, R74, R75, R74, R77 ;  /* 0x0000004a4b4a7389 */ /* 0x000024000008004d */
[----:B01234-:R-:W-:Y:S05]  /*36f0*/  ENDCOLLECTIVE ;  /* 0x000000000000791b */ /* 0x01ffea0003800000 */
.L_x_18265:
[----:B------:R-:W-:Y:S05]  /*3700*/  BSYNC B1 ;  /* 0x0000000000017941 */ /* 0x000fea0003800000 */
.L_x_18264:
[----:B------:R-:W-:Y:S01]  /*3710*/  MOV R77, R74 ;  /* 0x0000004a004d7202 */ /* 0x000fe20000000f00 */
[----:B------:R-:W-:Y:S06]  /*3720*/  BRA `(.L_x_18266) ;  /* 0xffffffe000e07947 */ /* 0x000fec000383ffff */
.L_x_18223:
[----:B------:R-:W-:Y:S01]  /*3730*/  BSSY B1, `(.L_x_18267) ;  /* 0x0000007000017945 */ /* 0x000fe20003800000 */
[----:B------:R-:W-:Y:S02]  /*3740*/  IMAD.MOV.U32 R74, RZ, RZ, R39 ;  /* 0x000000ffff4a7224 */ /* 0x000fe400078e0027 */
[----:B------:R-:W-:Y:S02]  /*3750*/  IMAD.MOV.U32 R77, RZ, RZ, 0x1f ;  /* 0x0000001fff4d7424 */ /* 0x000fe400078e00ff */
[----:B------:R-:W-:-:S07]  /*3760*/  IMAD.MOV.U32 R76, RZ, RZ, -0x1 ;  /* 0xffffffffff4c7424 */ /* 0x000fce00078e00ff */
[----:B01234-:R-:W-:Y:S05]  /*3770*/  WARPSYNC.COLLECTIVE R76, `(.L_x_18268) ;  /* 0x000000004c087348 */ /* 0x01ffea0003c00000 */
[----:B------:R0:W0:Y:S02]  /*3780*/  SHFL.IDX P4, R74, R75, R74, R77 ;  /* 0x0000004a4b4a7389 */ /* 0x000024000008004d */
[----:B01234-:R-:W-:Y:S05]  /*3790*/  ENDCOLLECTIVE ;  /* 0x000000000000791b */ /* 0x01ffea0003800000 */
.L_x_18268:
[----:B------:R-:W-:Y:S05]  /*37a0*/  BSYNC B1 ;  /* 0x0000000000017941 */ /* 0x000fea0003800000 */
.L_x_18267:
[----:B------:R-:W-:Y:S05]  /*37b0*/  BRA `(.L_x_18269) ;  /* 0xffffffe000d47947 */ /* 0x000fea000383ffff */
.L_x_18225:
[----:B------:R-:W-:Y:S01]  /*37c0*/  BSSY B1, `(.L_x_18270) ;  /* 0x0000007000017945 */ /* 0x000fe20003800000 */
[----:B------:R-:W-:Y:S01]  /*37d0*/  MOV R74, R38 ;  /* 0x00000026004a7202 */ /* 0x000fe20000000f00 */
[----:B------:R-:W-:Y:S02]  /*37e0*/  IMAD.MOV.U32 R77, RZ, RZ, 0x1f ;  /* 0x0000001fff4d7424 */ /* 0x000fe400078e00ff */
[----:B------:R-:W-:-:S07]  /*37f0*/  IMAD.MOV.U32 R76, RZ, RZ, -0x1 ;  /* 0xffffffffff4c7424 */ /* 0x000fce00078e00ff */
[----:B01234-:R-:W-:Y:S05]  /*3800*/  WARPSYNC.COLLECTIVE R76, `(.L_x_18271) ;  /* 0x000000004c087348 */ /* 0x01ffea0003c00000 */
[----:B------:R0:W0:Y:S02]  /*3810*/  SHFL.IDX P4, R74, R75, R74, R77 ;  /* 0x0000004a4b4a7389 */ /* 0x000024000008004d */
[----:B01234-:R-:W-:Y:S05]  /*3820*/  ENDCOLLECTIVE ;  /* 0x000000000000791b */ /* 0x01ffea0003800000 */
.L_x_18271:
[----:B------:R-:W-:Y:S05]  /*3830*/  BSYNC B1 ;  /* 0x0000000000017941 */ /* 0x000fea0003800000 */
.L_x_18270:
[----:B------:R-:W-:Y:S01]  /*3840*/  IMAD.MOV.U32 R77, RZ, RZ, R74 ;  /* 0x000000ffff4d7224 */ /* 0x000fe200078e004a */
[----:B------:R-:W-:Y:S06]  /*3850*/  BRA `(.L_x_18272) ;  /* 0xffffffe000c47947 */ /* 0x000fec000383ffff */
.L_x_18227:
[----:B------:R-:W-:Y:S01]  /*3860*/  BSSY B1, `(.L_x_18273) ;  /* 0x0000007000017945 */ /* 0x000fe20003800000 */
[----:B------:R-:W-:Y:S01]  /*3870*/  MOV R74, R37 ;  /* 0x00000025004a7202 */ /* 0x000fe20000000f00 */
[----:B------:R-:W-:Y:S02]  /*3880*/  IMAD.MOV.U32 R77, RZ, RZ, 0x1f ;  /* 0x0000001fff4d7424 */ /* 0x000fe400078e00ff */
[----:B------:R-:W-:-:S07]  /*3890*/  IMAD.MOV.U32 R76, RZ, RZ, -0x1 ;  /* 0xffffffffff4c7424 */ /* 0x000fce00078e00ff */
[----:B01234-:R-:W-:Y:S05]  /*38a0*/  WARPSYNC.COLLECTIVE R76, `(.L_x_18274) ;  /* 0x000000004c087348 */ /* 0x01ffea0003c00000 */
[----:B------:R0:W0:Y:S02]  /*38b0*/  SHFL.IDX P4, R74, R75, R74, R77 ;  /* 0x0000004a4b4a7389 */ /* 0x000024000008004d */
[----:B01234-:R-:W-:Y:S05]  /*38c0*/  ENDCOLLECTIVE ;  /* 0x000000000000791b */ /* 0x01ffea0003800000 */
.L_x_18274:
[----:B------:R-:W-:Y:S05]  /*38d0*/  BSYNC B1 ;  /* 0x0000000000017941 */ /* 0x000fea0003800000 */
.L_x_18273:
[----:B------:R-:W-:Y:S05]  /*38e0*/  BRA `(.L_x_18275) ;  /* 0xffffffe000b87947 */ /* 0x000fea000383ffff */
.L_x_18229:
[----:B------:R-:W-:Y:S01]  /*38f0*/  HFMA2 R77, -RZ, RZ, 0, 1.847743988037109375e-06 ;  /* 0x0000001fff4d7431 */ /* 0x000fe200000001ff */
[----:B------:R-:W-:Y:S01]  /*3900*/  BSSY B1, `(.L_x_18276) ;  /* 0x0000006000017945 */ /* 0x000fe20003800000 */
[----:B------:R-:W-:Y:S02]  /*3910*/  IMAD.MOV.U32 R74, RZ, RZ, R36 ;  /* 0x000000ffff4a7224 */ /* 0x000fe400078e0024 */
[----:B------:R-:W-:-:S07]  /*3920*/  IMAD.MOV.U32 R76, RZ, RZ, -0x1 ;  /* 0xffffffffff4c7424 */ /* 0x000fce00078e00ff */
[----:B01234-:R-:W-:Y:S05]  /*3930*/  WARPSYNC.COLLECTIVE R76, `(.L_x_18277) ;  /* 0x000000004c087348 */ /* 0x01ffea0003c00000 */
[----:B------:R0:W0:Y:S02]  /*3940*/  SHFL.IDX P4, R74, R75, R74, R77 ;  /* 0x0000004a4b4a7389 */ /* 0x000024000008004d */
[----:B01234-:R-:W-:Y:S05]  /*3950*/  ENDCOLLECTIVE ;  /* 0x000000000000791b */ /* 0x01ffea0003800000 */
.L_x_18277:
[----:B------:R-:W-:Y:S05]  /*3960*/  BSYNC B1 ;  /* 0x0000000000017941 */ /* 0x000fea0003800000 */
.L_x_18276:
[----:B------:R-:W-:Y:S05]  /*3970*/  BRA `(.L_x_18278) ;  /* 0xffffffe000ac7947 */ /* 0x000fea000383ffff */
.L_x_18231:
[----:B------:R-:W-:Y:S01]  /*3980*/  BSSY B1, `(.L_x_18279) ;  /* 0x0000007000017945 */ /* 0x000fe20003800000 */
[----:B------:R-:W-:Y:S01]  /*3990*/  IMAD.MOV.U32 R74, RZ, RZ, R35 ;  /* 0x000000ffff4a7224 */ /* 0x000fe200078e0023 */
[----:B------:R-:W-:Y:S01]  /*39a0*/  MOV R76, 0xffffffff ;  /* 0xffffffff004c7802 */ /* 0x000fe20000000f00 */
[----:B------:R-:W-:-:S07]  /*39b0*/  IMAD.MOV.U32 R77, RZ, RZ, 0x1f ;  /* 0x0000001fff4d7424 */ /* 0x000fce00078e00ff */
[----:B01234-:R-:W-:Y:S05]  /*39c0*/  WARPSYNC.COLLECTIVE R76, `(.L_x_18280) ;  /* 0x000000004c087348 */ /* 0x01ffea0003c00000 */
[----:B------:R0:W0:Y:S02]  /*39d0*/  SHFL.IDX P4, R74, R75, R74, R77 ;  /* 0x0000004a4b4a7389 */ /* 0x000024000008004d */
[----:B01234-:R-:W-:Y:S05]  /*39e0*/  ENDCOLLECTIVE ;  /* 0x000000000000791b */ /* 0x01ffea0003800000 */
.L_x_18280:
[----:B------:R-:W-:Y:S05]  /*39f0*/  BSYNC B1 ;  /* 0x0000000000017941 */ /* 0x000fea0003800000 */
.L_x_18279:
[----:B------:R-:W-:Y:S05]  /*3a00*/  BRA `(.L_x_18281) ;  /* 0xffffffe000a07947 */ /* 0x000fea000383ffff */
.L_x_18233:
[----:B------:R-:W-:Y:S01]  /*3a10*/  BSSY B1, `(.L_x_18282) ;  /* 0x0000007000017945 */ /* 0x000fe20003800000 */
[----:B------:R-:W-:Y:S02]  /*3a20*/  IMAD.MOV.U32 R74, RZ, RZ, R34 ;  /* 0x000000ffff4a7224 */ /* 0x000fe400078e0022 */
[----:B------:R-:W-:Y:S02]  /*3a30*/  IMAD.MOV.U32 R77, RZ, RZ, 0x1f ;  /* 0x0000001fff4d7424 */ /* 0x000fe400078e00ff */
[----:B------:R-:W-:-:S07]  /*3a40*/  IMAD.MOV.U32 R76, RZ, RZ, -0x1 ;  /* 0xffffffffff4c7424 */ /* 0x000fce00078e00ff */
[----:B01234-:R-:W-:Y:S05]  /*3a50*/  WARPSYNC.COLLECTIVE R76, `(.L_x_18283) ;  /* 0x000000004c087348 */ /* 0x01ffea0003c00000 */
[----:B------:R0:W0:Y:S02]  /*3a60*/  SHFL.IDX P4, R74, R75, R74, R77 ;  /* 0x0000004a4b4a7389 */ /* 0x000024000008004d */
[----:B01234-:R-:W-:Y:S05]  /*3a70*/  ENDCOLLECTIVE ;  /* 0x000000000000791b */ /* 0x01ffea0003800000 */
.L_x_18283:
[----:B------:R-:W-:Y:S05]  /*3a80*/  BSYNC B1 ;  /* 0x0000000000017941 */ /* 0x000fea0003800000 */
.L_x_18282:
[----:B------:R-:W-:Y:S05]  /*3a90*/  BRA `(.L_x_18284) ;  /* 0xffffffe000947947 */ /* 0x000fea000383ffff */
.L_x_18235:
[----:B------:R-:W-:Y:S01]  /*3aa0*/  BSSY B1, `(.L_x_18285) ;  /* 0x0000007000017945 */ /* 0x000fe20003800000 */
[----:B------:R-:W-:Y:S01]  /*3ab0*/  MOV R74, R33 ;  /* 0x00000021004a7202 */ /* 0x000fe20000000f00 */
[----:B------:R-:W-:Y:S02]  /*3ac0*/  IMAD.MOV.U32 R77, RZ, RZ, 0x1f ;  /* 0x0000001fff4d7424 */ /* 0x000fe400078e00ff */
[----:B------:R-:W-:-:S07]  /*3ad0*/  IMAD.MOV.U32 R76, RZ, RZ, -0x1 ;  /* 0xffffffffff4c7424 */ /* 0x000fce00078e00ff */
[----:B01234-:R-:W-:Y:S05]  /*3ae0*/  WARPSYNC.COLLECTIVE R76, `(.L_x_18286) ;  /* 0x000000004c087348 */ /* 0x01ffea0003c00000 */
[----:B------:R0:W0:Y:S02]  /*3af0*/  SHFL.IDX P4, R74, R75, R74, R77 ;  /* 0x0000004a4b4a7389 */ /* 0x000024000008004d */
[----:B01234-:R-:W-:Y:S05]  /*3b00*/  ENDCOLLECTIVE ;  /* 0x000000000000791b */ /* 0x01ffea0003800000 */
.L_x_18286:
[----:B------:R-:W-:Y:S05]  /*3b10*/  BSYNC B1 ;  /* 0x0000000000017941 */ /* 0x000fea0003800000 */
.L_x_18285:
[----:B------:R-:W-:Y:S01]  /*3b20*/  IMAD.MOV.U32 R77, RZ, RZ, R74 ;  /* 0x000000ffff4d7224 */ /* 0x000fe200078e004a */
[----:B------:R-:W-:Y:S06]  /*3b30*/  BRA `(.L_x_18287) ;  /* 0xffffffe000847947 */ /* 0x000fec000383ffff */
.L_x_18237:
[----:B------:R-:W-:Y:S01]  /*3b40*/  BSSY B1, `(.L_x_18288) ;  /* 0x0000007000017945 */ /* 0x000fe20003800000 */
[----:B------:R-:W-:Y:S01]  /*3b50*/  MOV R74, R32 ;  /* 0x00000020004a7202 */ /* 0x000fe20000000f00 */
[----:B------:R-:W-:Y:S02]  /*3b60*/  IMAD.MOV.U32 R77, RZ, RZ, 0x1f ;  /* 0x0000001fff4d7424 */ /* 0x000fe400078e00ff */
[----:B------:R-:W-:-:S07]  /*3b70*/  IMAD.MOV.U32 R76, RZ, RZ, -0x1 ;  /* 0xffffffffff4c7424 */ /* 0x000fce00078e00ff */
[----:B01234-:R-:W-:Y:S05]  /*3b80*/  WARPSYNC.COLLECTIVE R76, `(.L_x_18289) ;  /* 0x000000004c087348 */ /* 0x01ffea0003c00000 */
[----:B------:R0:W0:Y:S02]  /*3b90*/  SHFL.IDX P4, R74, R75, R74, R77 ;  /* 0x0000004a4b4a7389 */ /* 0x000024000008004d */
[----:B01234-:R-:W-:Y:S05]  /*3ba0*/  ENDCOLLECTIVE ;  /* 0x000000000000791b */ /* 0x01ffea0003800000 */
.L_x_18289:
[----:B------:R-:W-:Y:S05]  /*3bb0*/  BSYNC B1 ;  /* 0x0000000000017941 */ /* 0x000fea0003800000 */
.L_x_18288:
[----:B------:R-:W-:Y:S05]  /*3bc0*/  BRA `(.L_x_18290) ;  /* 0xffffffe000787947 */ /* 0x000fea000383ffff */
.L_x_18239:
[----:B------:R-:W-:Y:S01]  /*3bd0*/  HFMA2 R77, -RZ, RZ, 0, 1.847743988037109375e-06 ;  /* 0x0000001fff4d7431 */ /* 0x000fe200000001ff */
[----:B------:R-:W-:Y:S01]  /*3be0*/  BSSY B1, `(.L_x_18291) ;  /* 0x0000006000017945 */ /* 0x000fe20003800000 */
[----:B------:R-:W-:Y:S02]  /*3bf0*/  IMAD.MOV.U32 R74, RZ, RZ, R31 ;  /* 0x000000ffff4a7224 */ /* 0x000fe400078e001f */
[----:B------:R-:W-:-:S07]  /*3c00*/  IMAD.MOV.U32 R76, RZ, RZ, -0x1 ;  /* 0xffffffffff4c7424 */ /* 0x000fce00078e00ff */
[----:B01234-:R-:W-:Y:S05]  /*3c10*/  WARPSYNC.COLLECTIVE R76, `(.L_x_18292) ;  /* 0x000000004c087348 */ /* 0x01ffea0003c00000 */
[----:B------:R0:W0:Y:S02]  /*3c20*/  SHFL.IDX P4, R74, R75, R74, R77 ;  /* 0x0000004a4b4a7389 */ /* 0x000024000008004d */
[----:B01234-:R-:W-:Y:S05]  /*3c30*/  ENDCOLLECTIVE ;  /* 0x000000000000791b */ /* 0x01ffea0003800000 */
.L_x_18292:
[----:B------:R-:W-:Y:S05]  /*3c40*/  BSYNC B1 ;  /* 0x0000000000017941 */ /* 0x000fea0003800000 */
.L_x_18291:
[----:B------:R-:W-:Y:S05]  /*3c50*/  BRA `(.L_x_18293) ;  /* 0xffffffe0006c7947 */ /* 0x000fea000383ffff */
.L_x_18241:
[----:B------:R-:W-:Y:S01]  /*3c60*/  BSSY B1, `(.L_x_18294) ;  /* 0x0000007000017945 */ /* 0x000fe20003800000 */
[----:B------:R-:W-:Y:S01]  /*3c70*/  IMAD.MOV.U32 R74, RZ, RZ, R30 ;  /* 0x000000ffff4a7224 */ /* 0x000fe200078e001e */
[----:B------:R-:W-:Y:S01]  /*3c80*/  MOV R77, 0x1f ;  /* 0x0000001f004d7802 */ /* 0x000fe20000000f00 */
[----:B------:R-:W-:-:S07]  /*3c90*/  IMAD.MOV.U32 R76, RZ, RZ, -0x1 ;  /* 0xffffffffff4c7424 */ /* 0x000fce00078e00ff */
[----:B01234-:R-:W-:Y:S05]  /*3ca0*/  WARPSYNC.COLLECTIVE R76, `(.L_x_18295) ;  /* 0x000000004c087348 */ /* 0x01ffea0003c00000 */
[----:B------:R0:W0:Y:S02]  /*3cb0*/  SHFL.IDX P4, R74, R75, R74, R77 ;  /* 0x0000004a4b4a7389 */ /* 0x000024000008004d */
[----:B01234-:R-:W-:Y:S05]  /*3cc0*/  ENDCOLLECTIVE ;  /* 0x000000000000791b */ /* 0x01ffea0003800000 */
.L_x_18295:
[----:B------:R-:W-:Y:S05]  /*3cd0*/  BSYNC B1 ;  /* 0x0000000000017941 */ /* 0x000fea0003800000 */
.L_x_18294:
[----:B------:R-:W-:Y:S01]  /*3ce0*/  IMAD.MOV.U32 R77, RZ, RZ, R74 ;  /* 0x000000ffff4d7224 */ /* 0x000fe200078e004a */
[----:B------:R-:W-:Y:S06]  /*3cf0*/  BRA `(.L_x_18296) ;  /* 0xffffffe0005c7947 */ /* 0x000fec000383ffff */
.L_x_18243:
[----:B------:R-:W-:Y:S01]  /*3d00*/  BSSY B1, `(.L_x_18297) ;  /* 0x0000007000017945 */ /* 0x000fe20003800000 */
[----:B------:R-:W-:Y:S01]  /*3d10*/  MOV R74, R29 ;  /* 0x0000001d004a7202 */ /* 0x000fe20000000f00 */
[----:B------:R-:W-:Y:S02]  /*3d20*/  IMAD.MOV.U32 R77, RZ, RZ, 0x1f ;  /* 0x0000001fff4d7424 */ /* 0x000fe400078e00ff */
[----:B------:R-:W-:-:S07]  /*3d30*/  IMAD.MOV.U32 R76, RZ, RZ, -0x1 ;  /* 0xffffffffff4c7424 */ /* 0x000fce00078e00ff */
[----:B01234-:R-:W-:Y:S05]  /*3d40*/  WARPSYNC.COLLECTIVE R76, `(.L_x_18298) ;  /* 0x000000004c087348 */ /* 0x01ffea0003c00000 */
[----:B------:R0:W0:Y:S02]  /*3d50*/  SHFL.IDX P4, R74, R75, R74, R77 ;  /* 0x0000004a4b4a7389 */ /* 0x000024000008004d */
[----:B01234-:R-:W-:Y:S05]  /*3d60*/  ENDCOLLECTIVE ;  /* 0x000000000000791b */ /* 0x01ffea0003800000 */
.L_x_18298:
[----:B------:R-:W-:Y:S05]  /*3d70*/  BSYNC B1 ;  /* 0x0000000000017941 */ /* 0x000fea0003800000 */
.L_x_18297:
[----:B------:R-:W-:Y:S05]  /*3d80*/  BRA `(.L_x_18299) ;  /* 0xffffffe000507947 */ /* 0x000fea000383ffff */
.L_x_18245:
[----:B------:R-:W-:Y:S01]  /*3d90*/  BSSY B1, `(.L_x_18300) ;  /* 0x0000007000017945 */ /* 0x000fe20003800000 */
[----:B------:R-:W-:Y:S01]  /*3da0*/  MOV R74, R28 ;  /* 0x0000001c004a7202 */ /* 0x000fe20000000f00 */
[----:B------:R-:W-:Y:S02]  /*3db0*/  IMAD.MOV.U32 R77, RZ, RZ, 0x1f ;  /* 0x0000001fff4d7424 */ /* 0x000fe400078e00ff */
[----:B------:R-:W-:-:S07]  /*3dc0*/  IMAD.MOV.U32 R76, RZ, RZ, -0x1 ;  /* 0xffffffffff4c7424 */ /* 0x000fce00078e00ff */
[----:B01234-:R-:W-:Y:S05]  /*3dd0*/  WARPSYNC.COLLECTIVE R76, `(.L_x_18301) ;  /* 0x000000004c087348 */ /* 0x01ffea0003c00000 */
[----:B------:R0:W0:Y:S02]  /*3de0*/  SHFL.IDX P4, R74, R75, R74, R77 ;  /* 0x0000004a4b4a7389 */ /* 0x000024000008004d */
[----:B01234-:R-:W-:Y:S05]  /*3df0*/  ENDCOLLECTIVE ;  /* 0x000000000000791b */ /* 0x01ffea0003800000 */
.L_x_18301:
[----:B------:R-:W-:Y:S05]  /*3e00*/  BSYNC B1 ;  /* 0x0000000000017941 */ /* 0x000fea0003800000 */
.L_x_18300:
[----:B------:R-:W-:Y:S01]  /*3e10*/  MOV R75, R74 ;  /* 0x0000004a004b7202 */ /* 0x000fe20000000f00 */
[----:B------:R-:W-:Y:S06]  /*3e20*/  BRA `(.L_x_18302) ;  /* 0xffffffe000407947 */ /* 0x000fec000383ffff */
        .weak           $__internal_397_$__cuda_sm20_div_s16
        .type           $__internal_397_$__cuda_sm20_div_s16,@function
        .size           $__internal_397_$__cuda_sm20_div_s16,(.L_x_38900 - $__internal_397_$__cuda_sm20_div_s16)
$__internal_397_$__cuda_sm20_div_s16:
        /* <DEDUP_REMOVED lines=23> */
[----:B------:R-:W-:Y:S05]  /*3fa0*/  RET.REL.NODEC R20 `(_Z9cuda_gemmIiLi128ELi2ELi1ELi256ELi128ELi128ELi64ELi0ELi0EEviiiPT_S1_S1_iii) ;  /* 0xffffffc014147950 */ /* 0x000fea0003c3ffff */
.L_x_18303:
        /* <DEDUP_REMOVED lines=13> */
.L_x_38900:


//--------------------- .text._Z9cuda_gemmIiLi128ELi2ELi1ELi256ELi64ELi64ELi64ELi1ELi1EEviiiPT_S1_S1_iii --------------------------
	.section	.text._Z9cuda_gemmIiLi128ELi2ELi1ELi256ELi64ELi64ELi64ELi1ELi1EEviiiPT_S1_S1_iii,"ax",@progbits
	.align	128
        .global         _Z9cuda_gemmIiLi128ELi2ELi1ELi256ELi64ELi64ELi64ELi1ELi1EEviiiPT_S1_S1_iii
        .type           _Z9cuda_gemmIiLi128ELi2ELi1ELi256ELi64ELi64ELi64ELi1ELi1EEviiiPT_S1_S1_iii,@function
        .size           _Z9cuda_gemmIiLi128ELi2ELi1ELi256ELi64ELi64ELi64ELi1ELi1EEviiiPT_S1_S1_iii,(.L_x_38901 - _Z9cuda_gemmIiLi128ELi2ELi1ELi256ELi64ELi64ELi64ELi1ELi1EEviiiPT_S1_S1_iii)
        .other          _Z9cuda_gemmIiLi128ELi2ELi1ELi256ELi64ELi64ELi64ELi1ELi1EEviiiPT_S1_S1_iii,@"STO_CUDA_ENTRY STV_DEFAULT"
_Z9cuda_gemmIiLi128ELi2ELi1ELi256ELi64ELi64ELi64ELi1ELi1EEviiiPT_S1_S1_iii:
.text._Z9cuda_gemmIiLi128ELi2ELi1ELi256ELi64ELi64ELi64ELi1ELi1EEviiiPT_S1_S1_iii:
        /* <DEDUP_REMOVED lines=33> */
[----:B------:R-:W-:Y:S05]  /*0210*/  CALL.REL.NOINC `($__internal_398_$__cuda_sm20_div_u16) ;  /* 0x0000001000a47944 */ /* 0x000fea0003c00000 */
        /* <DEDUP_REMOVED lines=60> */
.L_x_18321:
        /* <DEDUP_REMOVED lines=24> */
.L_x_18305:
[----:B------:R-:W-:Y:S05]  /*0760*/  BSYNC.RECONVERGENT B0 ;  /* 0x0000000000007941 */ /* 0x000fea0003800200 */
.L_x_18304:
[----:B------:R-:W-:Y:S04]  /*0770*/  BSSY.RECONVERGENT B0, `(.L_x_18306) ;  /* 0x0000012000007945 */ /* 0x000fe80003800200 */
[----:B------:R-:W-:Y:S05]  /*0780*/  @!P0 BRA `(.L_x_18307) ;  /* 0x0000000000408947 */ /* 0x000fea0003800000 */
[----:B------:R-:W2:Y:S01]  /*0790*/  S2UR UR5, SR_CgaCtaId ;  /* 0x00000000000579c3 */ /* 0x000ea20000008800 */
[----:B------:R-:W-:Y:S02]  /*07a0*/  UMOV UR4, 0x400 ;  /* 0x0000040000047882 */ /* 0x000fe40000000000 */
[----:B------:R-:W-:-:S04]  /*07b0*/  UIADD3 UR4, UPT, UPT, UR4, 0xa80, URZ ;  /* 0x00000a8004047890 */ /* 0x000fc8000fffe0ff */
[----:B--2---:R-:W-:-:S06]  /*07c0*/  ULEA UR4, UR5, UR4, 0x18 ;  /* 0x0000000405047291 */ /* 0x004fcc000f8ec0ff */
[----:B01----:R-:W-:-:S07]  /*07d0*/  LEA R9, R8, UR4, 0x2 ;  /* 0x0000000408097c11 */ /* 0x003fce000f8e10ff */
.L_x_18308:
        /* <DEDUP_REMOVED lines=11> */
.L_x_18307:
[----:B------:R-:W-:Y:S05]  /*0890*/  BSYNC.RECONVERGENT B0 ;  /* 0x0000000000007941 */ /* 0x000fea0003800200 */
.L_x_18306:
[----:B------:R-:W-:Y:S01]  /*08a0*/  UPLOP3.LUT UP0, UPT, UPT, UPT, UPT, 0x80, 0x8 ;  /* 0x000000000008789c */ /* 0x000fe20003f0f070 */
[----:B------:R-:W-:-:S10]  /*08b0*/  UMOV UR4, URZ ;  /* 0x000000ff00047c82 */ /* 0x000fd40008000000 */
.L_x_18315:
        /* <DEDUP_REMOVED lines=10> */
.L_x_18311:
        /* <DEDUP_REMOVED lines=12> */
.L_x_18310:
[----:B------:R-:W-:Y:S05]  /*0a20*/  BSYNC.RECONVERGENT B0 ;  /* 0x0000000000007941 */ /* 0x000fea0003800200 */
.L_x_18309:
[----:B------:R-:W-:-:S03]  /*0a30*/  ULEA UR5, UR7, UR4, 0x6 ;  /* 0x0000000407057291 */ /* 0x000fc6000f8e30ff */
[----:B------:R-:W-:-:S09]  /*0a40*/  UMOV UR4, URZ ;  /* 0x000000ff00047c82 */ /* 0x000fd20008000000 */
.L_x_18314:
[----:B------:R-:W-:Y:S01]  /*0a50*/  LOP3.LUT R12, R0, 0xf, RZ, 0xc0, !PT ;  /* 0x0000000f000c7812 */ /* 0x000fe200078ec0ff */
[----:B------:R-:W-:Y:S01]  /*0a60*/  BSSY.RECONVERGENT B0, `(.L_x_18312) ;  /* 0x000000d000007945 */ /* 0x000fe20003800200 */
[----:B-123--:R-:W-:Y:S02]  /*0a70*/  SHF.R.U32.HI R10, RZ, 0x4, R0 ;  /* 0x00000004ff0a7819 */ /* 0x00efe40000011600 */
[----:B----4-:R-:W-:-:S07]  /*0a80*/  IADD3 R12, PT, PT, R12, UR4, RZ ;  /* 0x000000040c0c7c10 */ /* 0x010fce000fffe0ff */
.L_x_18313:
        /* <DEDUP_REMOVED lines=11> */
.L_x_18312:
        /* <DEDUP_REMOVED lines=110> */
.L_x_18319:
[----:B------:R-:W-:Y:S05]  /*1220*/  BSYNC.RECONVERGENT B1 ;  /* 0x0000000000017941 */ /* 0x000fea0003800200 */
.L_x_18318:
[----:B------:R-:W-:Y:S05]  /*1230*/  @!P0 BRA `(.L_x_18317) ;  /* 0x0000000000808947 */ /* 0x000fea0003800000 */
[----:B------:R-:W1:Y:S01]  /*1240*/  S2R R35, SR_CgaCtaId ;  /* 0x0000000000237919 */ /* 0x000e620000008800 */
[----:B0-2-4-:R-:W-:-:S04]  /*1250*/  MOV R8, 0x400 ;  /* 0x0000040000087802 */ /* 0x015fc80000000f00 */
[----:B------:R-:W-:-:S04]  /*1260*/  IADD3 R8, PT, PT, R8, 0xa80, RZ ;  /* 0x00000a8008087810 */ /* 0x000fc80007ffe0ff */
[----:B-1----:R-:W-:-:S07]  /*1270*/  LEA R35, R35, R8, 0x18 ;  /* 0x0000000823237211 */ /* 0x002fce00078ec0ff */
.L_x_18320:
        /* <DEDUP_REMOVED lines=28> */
.L_x_18317:
[----:B------:R-:W-:Y:S05]  /*1440*/  BSYNC.RECONVERGENT B0 ;  /* 0x0000000000007941 */ /* 0x000fea0003800200 */
.L_x_18316:
[----:B0-234-:R-:W2:Y:S02]  /*1450*/  LDL R8, [R1] ;  /* 0x0000000001087983 */ /* 0x01dea40000100800 */
[C---:B--2---:R-:W-:Y:S02]  /*1460*/  IMAD.IADD R6, R8.reuse, 0x1, R6 ;  /* 0x0000000108067824 */ /* 0x044fe400078e0206 */
[----:B------:R-:W-:-:S05]  /*1470*/  IMAD.SHL.U32 R9, R8, 0x2, RZ ;  /* 0x0000000208097824 */ /* 0x000fca00078e00ff */
[----:B------:R-:W-:-:S13]  /*1480*/  ISETP.GE.U32.AND P0, PT, R6, R9, PT ;  /* 0x000000090600720c */ /* 0x000fda0003f06070 */
[----:B------:R-:W-:Y:S05]  /*1490*/  @!P0 BRA `(.L_x_18321) ;  /* 0xfffffff000508947 */ /* 0x000fea000383ffff */
[----:B------:R-:W-:Y:S05]  /*14a0*/  EXIT ;  /* 0x000000000000794d */ /* 0x000fea0003800000 */
        .weak           $__internal_398_$__cuda_sm20_div_u16
        .type           $__internal_398_$__cuda_sm20_div_u16,@function
        .size           $__internal_398_$__cuda_sm20_div_u16,(.L_x_38901 - $__internal_398_$__cuda_sm20_div_u16)
$__internal_398_$__cuda_sm20_div_u16:
        /* <DEDUP_REMOVED lines=19> */
[----:B0-----:R-:W-:Y:S05]  /*15e0*/  RET.REL.NODEC R8 `(_Z9cuda_gemmIiLi128ELi2ELi1ELi256ELi64ELi64ELi64ELi1ELi1EEviiiPT_S1_S1_iii) ;  /* 0xffffffe808847950 */ /* 0x001fea0003c3ffff */
.L_x_18322:
        /* <DEDUP_REMOVED lines=9> */
.L_x_38901:


//--------------------- .text._Z9cuda_gemmIiLi128ELi2ELi1ELi256ELi64ELi64ELi64ELi1ELi0EEviiiPT_S1_S1_iii --------------------------
	.section	.text._Z9cuda_gemmIiLi128ELi2ELi1ELi256ELi64ELi64ELi64ELi1ELi0EEviiiPT_S1_S1_iii,"ax",@progbits
	.align	128
        .global         _Z9cuda_gemmIiLi128ELi2ELi1ELi256ELi64ELi64ELi64ELi1ELi0EEviiiPT_S1_S1_iii
        .type           _Z9cuda_gemmIiLi128ELi2ELi1ELi256ELi64ELi64ELi64ELi1ELi0EEviiiPT_S1_S1_iii,@function
        .size           _Z9cuda_gemmIiLi128ELi2ELi1ELi256ELi64ELi64ELi64ELi1ELi0EEviiiPT_S1_S1_iii,(.L_x_38903 - _Z9cuda_gemmIiLi128ELi2ELi1ELi256ELi64ELi64ELi64ELi1ELi0EEviiiPT_S1_S1_iii)
        .other          _Z9cuda_gemmIiLi128ELi2ELi1ELi256ELi64ELi64ELi64ELi1ELi0EEviiiPT_S1_S1_iii,@"STO_CUDA_ENTRY STV_DEFAULT"
_Z9cuda_gemmIiLi128ELi2ELi1ELi256ELi64ELi64ELi64ELi1ELi0EEviiiPT_S1_S1_iii:
.text._Z9cuda_gemmIiLi128ELi2ELi1ELi256ELi64ELi64ELi64ELi1ELi0EEviiiPT_S1_S1_iii:
        /* <DEDUP_REMOVED lines=78> */
[----:B0-----:R-:W-:Y:S05]  /*04e0*/  CALL.REL.NOINC `($__internal_400_$__cuda_sm20_div_u16) ;  /* 0x0000003000607944 */ /* 0x001fea0003c00000 */
        /* <DEDUP_REMOVED lines=137> */
[----:B------:R-:W-:Y:S05]  /*0d80*/  CALL.REL.NOINC `($__internal_399_$__cuda_sm20_div_s16) ;  /* 0x0000002400d07944 */ /* 0x000fea0003c00000 */
        /* <DEDUP_REMOVED lines=9> */
.L_x_18376:
        /* <DEDUP_REMOVED lines=30> */
.L_x_18324:
[----:B------:R-:W-:Y:S05]  /*1000*/  BSYNC.RECONVERGENT B0 ;  /* 0x0000000000007941 */ /* 0x000fea0003800200 */
.L_x_18323:
[----:B------:R-:W-:Y:S04]  /*1010*/  BSSY.RECONVERGENT B0, `(.L_x_18325) ;  /* 0x0000012000007945 */ /* 0x000fe80003800200 */
[----:B------:R-:W-:Y:S05]  /*1020*/  @!P2 BRA `(.L_x_18326) ;  /* 0x000000000040a947 */ /* 0x000fea0003800000 */
[----:B------:R-:W2:Y:S01]  /*1030*/  S2UR UR10, SR_CgaCtaId ;  /* 0x00000000000a79c3 */ /* 0x000ea20000008800 */
[----:B------:R-:W-:Y:S02]  /*1040*/  UMOV UR5, 0x400 ;  /* 0x0000040000057882 */ /* 0x000fe40000000000 */
[----:B------:R-:W-:-:S04]  /*1050*/  UIADD3 UR5, UPT, UPT, UR5, 0xa80, URZ ;  /* 0x00000a8005057890 */ /* 0x000fc8000fffe0ff */
[----:B--2---:R-:W-:-:S06]  /*1060*/  ULEA UR5, UR10, UR5, 0x18 ;  /* 0x000000050a057291 */ /* 0x004fcc000f8ec0ff */
[----:B01----:R-:W-:-:S07]  /*1070*/  LEA R35, R34, UR5, 0x2 ;  /* 0x0000000522237c11 */ /* 0x003fce000f8e10ff */
.L_x_18327:
        /* <DEDUP_REMOVED lines=11> */
.L_x_18326:
[----:B------:R-:W-:Y:S05]  /*1130*/  BSYNC.RECONVERGENT B0 ;  /* 0x0000000000007941 */ /* 0x000fea0003800200 */
.L_x_18325:
[----:B--2---:R-:W-:-:S07]  /*1140*/  IMAD.MOV.U32 R43, RZ, RZ, RZ ;  /* 0x000000ffff2b7224 */ /* 0x004fce00078e00ff */
.L_x_18370:
        /* <DEDUP_REMOVED lines=12> */
.L_x_18330:
        /* <DEDUP_REMOVED lines=12> */
.L_x_18329:
[----:B------:R-:W-:Y:S05]  /*12d0*/  BSYNC.RECONVERGENT B0 ;  /* 0x0000000000007941 */ /* 0x000fea0003800200 */
.L_x_18328:
[----:B------:R-:W-:Y:S02]  /*12e0*/  VIADD R43, R43, UR6 ;  /* 0x000000062b2b7c36 */ /* 0x000fe40008000000 */
[----:B-1----:R-:W-:-:S07]  /*12f0*/  IMAD.MOV.U32 R42, RZ, RZ, RZ ;  /* 0x000000ffff2a7224 */ /* 0x002fce00078e00ff */
.L_x_18369:
[----:B------:R-:W0:Y:S02]  /*1300*/  S2R R34, SR_TID.X ;  /* 0x0000000000227919 */ /* 0x000e240000002100 */
[----:B0-2---:R-:W-:Y:S02]  /*1310*/  LOP3.LUT R35, R34, 0xf, RZ, 0xc0, !PT ;  /* 0x0000000f22237812 */ /* 0x005fe400078ec0ff */
[----:B------:R-:W-:Y:S02]  /*1320*/  SHF.R.U32.HI R46, RZ, 0x4, R34 ;  /* 0x00000004ff2e7819 */ /* 0x000fe40000011622 */
[----:B-1-34-:R-:W-:-:S07]  /*1330*/  IADD3 R48, PT, PT, R35, R42, RZ ;  /* 0x0000002a23307210 */ /* 0x01afce0007ffe0ff */
.L_x_18331:
        /* <DEDUP_REMOVED lines=19> */
.L_x_18368:
        /* <DEDUP_REMOVED lines=88> */
.L_x_18367:
        /* <DEDUP_REMOVED lines=11> */
.L_x_18378:
[----:B0--3--:R-:W-:-:S07]  /*1aa0*/  IMAD R34, R62, R34, RZ ;  /* 0x000000223e227224 */ /* 0x009fce00078e02ff */
.L_x_18335:
[----:B------:R-:W-:-:S13]  /*1ab0*/  ISETP.GE.AND P3, PT, R35, 0x2, PT ;  /* 0x000000022300780c */ /* 0x000fda0003f66270 */
[----:B------:R-:W-:Y:S05]  /*1ac0*/  @!P3 BRA `(.L_x_18337) ;  /* 0x000000000010b947 */ /* 0x000fea0003800000 */
[----:B------:R-:W-:-:S03]  /*1ad0*/  UMOV UR5, 0xffffffff ;  /* 0xffffffff00057882 */ /* 0x000fc60000000000 */
[----:B------:R-:W-:Y:S05]  /*1ae0*/  BRA.DIV UR5, `(.L_x_18338) ;  /* 0x00000012055c7947 */ /* 0x000fea000b800000 */
[----:B------:R3:W4:Y:S02]  /*1af0*/  SHFL.IDX PT, R67, R69, R39, 0x1f ;  /* 0x00001f2745437589 */ /* 0x00072400000e0000 */
.L_x_18381:
[----:B----4-:R-:W-:-:S07]  /*1b00*/  IMAD R34, R61, R67, R34 ;  /* 0x000000433d227224 */ /* 0x010fce00078e0222 */
.L_x_18337:
[----:B------:R-:W-:-:S13]  /*1b10*/  ISETP.GE.AND P3, PT, R35, 0x3, PT ;  /* 0x000000032300780c */ /* 0x000fda0003f66270 */
[----:B------:R-:W-:Y:S05]  /*1b20*/  @!P3 BRA `(.L_x_18339) ;  /* 0x000000000010b947 */ /* 0x000fea0003800000 */
[----:B------:R-:W-:-:S03]  /*1b30*/  UMOV UR5, 0xffffffff ;  /* 0xffffffff00057882 */ /* 0x000fc60000000000 */
[----:B------:R-:W-:Y:S05]  /*1b40*/  BRA.DIV UR5, `(.L_x_18340) ;  /* 0x0000001205687947 */ /* 0x000fea000b800000 */
[----:B------:R4:W0:Y:S02]  /*1b50*/  SHFL.IDX PT, R67, R69, R38, 0x1f ;  /* 0x00001f2645437589 */ /* 0x00082400000e0000 */
.L_x_18384:
[----:B0-----:R-:W-:-:S07]  /*1b60*/  IMAD R34, R60, R67, R34 ;  /* 0x000000433c227224 */ /* 0x001fce00078e0222 */
.L_x_18339:
[----:B------:R-:W-:-:S13]  /*1b70*/  ISETP.GE.AND P3, PT, R35, 0x4, PT ;  /* 0x000000042300780c */ /* 0x000fda0003f66270 */
[----:B------:R-:W-:Y:S05]  /*1b80*/  @!P3 BRA `(.L_x_18341) ;  /* 0x000000000010b947 */ /* 0x000fea0003800000 */
[----:B------:R-:W-:-:S03]  /*1b90*/  UMOV UR5, 0xffffffff ;  /* 0xffffffff00057882 */ /* 0x000fc60000000000 */
[----:B------:R-:W-:Y:S05]  /*1ba0*/  BRA.DIV UR5, `(.L_x_18342) ;  /* 0x0000001205747947 */ /* 0x000fea000b800000 */
[----:B------:R0:W0:Y:S02]  /*1bb0*/  SHFL.IDX PT, R67, R69, R37, 0x1f ;  /* 0x00001f2545437589 */ /* 0x00002400000e0000 */
.L_x_18387:
[----:B0-----:R-:W-:-:S07]  /*1bc0*/  IMAD R34, R59, R67, R34 ;  /* 0x000000433b227224 */ /* 0x001fce00078e0222 */
.L_x_18341:
[----:B------:R-:W-:-:S13]  /*1bd0*/  ISETP.GE.AND P3, PT, R35, 0x5, PT ;  /* 0x000000052300780c */ /* 0x000fda0003f66270 */
[----:B------:R-:W-:Y:S05]  /*1be0*/  @!P3 BRA `(.L_x_18343) ;  /* 0x000000000010b947 */ /* 0x000fea0003800000 */
[----:B------:R-:W-:-:S03]  /*1bf0*/  UMOV UR5, 0xffffffff ;  /* 0xffffffff00057882 */ /* 0x000fc60000000000 */
[----:B------:R-:W-:Y:S05]  /*1c00*/  BRA.DIV UR5, `(.L_x_18344) ;  /* 0x0000001205807947 */ /* 0x000fea000b800000 */
[----:B------:R0:W0:Y:S02]  /*1c10*/  SHFL.IDX PT, R67, R69, R36, 0x1f ;  /* 0x00001f2445437589 */ /* 0x00002400000e0000 */
.L_x_18390:
[----:B0-----:R-:W-:-:S07]  /*1c20*/  IMAD R34, R58, R67, R34 ;  /* 0x000000433a227224 */ /* 0x001fce00078e0222 */
.L_x_18343:
[----:B------:R-:W-:-:S13]  /*1c30*/  ISETP.GE.AND P3, PT, R35, 0x6, PT ;  /* 0x000000062300780c */ /* 0x000fda0003f66270 */
[----:B------:R-:W-:Y:S05]  /*1c40*/  @!P3 BRA `(.L_x_18345) ;  /* 0x000000000010b947 */ /* 0x000fea0003800000 */
[----:B------:R-:W-:-:S03]  /*1c50*/  UMOV UR5, 0xffffffff ;  /* 0xffffffff00057882 */ /* 0x000fc60000000000 */
[----:B------:R-:W-:Y:S05]  /*1c60*/  BRA.DIV UR5, `(.L_x_18346) ;  /* 0x00000012058c7947 */ /* 0x000fea000b800000 */
[----:B------:R0:W0:Y:S02]  /*1c70*/  SHFL.IDX PT, R67, R69, R33, 0x1f ;  /* 0x00001f2145437589 */ /* 0x00002400000e0000 */
.L_x_18393:
[----:B0-----:R-:W-:-:S07]  /*1c80*/  IMAD R34, R57, R67, R34 ;  /* 0x0000004339227224 */ /* 0x001fce00078e0222 */
.L_x_18345:
[----:B------:R-:W-:-:S13]  /*1c90*/  ISETP.GE.AND P3, PT, R35, 0x7, PT ;  /* 0x000000072300780c */ /* 0x000fda0003f66270 */
[----:B------:R-:W-:Y:S05]  /*1ca0*/  @!P3 BRA `(.L_x_18347) ;  /* 0x000000000010b947 */ /* 0x000fea0003800000 */
[----:B------:R-:W-:-:S03]  /*1cb0*/  UMOV UR5, 0xffffffff ;  /* 0xffffffff00057882 */ /* 0x000fc60000000000 */
[----:B------:R-:W-:Y:S05]  /*1cc0*/  BRA.DIV UR5, `(.L_x_18348) ;  /* 0x0000001205987947 */ /* 0x000fea000b800000 */
[----:B------:R0:W0:Y:S02]  /*1cd0*/  SHFL.IDX PT, R67, R69, R32, 0x1f ;  /* 0x00001f2045437589 */ /* 0x00002400000e0000 */
.L_x_18396:
[----:B0-----:R-:W-:-:S07]  /*1ce0*/  IMAD R34, R56, R67, R34 ;  /* 0x0000004338227224 */ /* 0x001fce00078e0222 */
.L_x_18347:
[----:B------:R-:W-:-:S13]  /*1cf0*/  ISETP.GE.AND P3, PT, R35, 0x8, PT ;  /* 0x000000082300780c */ /* 0x000fda0003f66270 */
[----:B------:R-:W-:Y:S05]  /*1d00*/  @!P3 BRA `(.L_x_18349) ;  /* 0x000000000010b947 */ /* 0x000fea0003800000 */
[----:B------:R-:W-:-:S03]  /*1d10*/  UMOV UR5, 0xffffffff ;  /* 0xffffffff00057882 */ /* 0x000fc60000000000 */
[----:B------:R-:W-:Y:S05]  /*1d20*/  BRA.DIV UR5, `(.L_x_18350) ;  /* 0x0000001205a47947 */ /* 0x000fea000b800000 */
[----:B------:R0:W0:Y:S02]  /*1d30*/  SHFL.IDX PT, R67, R69, R31, 0x1f ;  /* 0x00001f1f45437589 */ /* 0x00002400000e0000 */
.L_x_18399:
[----:B01----:R-:W-:-:S07]  /*1d40*/  IMAD R34, R55, R67, R34 ;  /* 0x0000004337227224 */ /* 0x003fce00078e0222 */
.L_x_18349:
[----:B------:R-:W-:-:S13]  /*1d50*/  ISETP.GE.AND P3, PT, R35, 0x9, PT ;  /* 0x000000092300780c */ /* 0x000fda0003f66270 */
[----:B------:R-:W-:Y:S05]  /*1d60*/  @!P3 BRA `(.L_x_18351) ;  /* 0x000000000010b947 */ /* 0x000fea0003800000 */
[----:B------:R-:W-:-:S03]  /*1d70*/  UMOV UR5, 0xffffffff ;  /* 0xffffffff00057882 */ /* 0x000fc60000000000 */
[----:B------:R-:W-:Y:S05]  /*1d80*/  BRA.DIV UR5, `(.L_x_18352) ;  /* 0x0000001205b07947 */ /* 0x000fea000b800000 */
[----:B------:R0:W0:Y:S02]  /*1d90*/  SHFL.IDX PT, R67, R69, R30, 0x1f ;  /* 0x00001f1e45437589 */ /* 0x00002400000e0000 */
.L_x_18402:
[----:B0-----:R-:W-:-:S07]  /*1da0*/  IMAD R34, R54, R67, R34 ;  /* 0x0000004336227224 */ /* 0x001fce00078e0222 */
.L_x_18351:
[----:B------:R-:W-:-:S13]  /*1db0*/  ISETP.GE.AND P3, PT, R35, 0xa, PT ;  /* 0x0000000a2300780c */ /* 0x000fda0003f66270 */
[----:B------:R-:W-:Y:S05]  /*1dc0*/  @!P3 BRA `(.L_x_18353) ;  /* 0x000000000010b947 */ /* 0x000fea0003800000 */
[----:B------:R-:W-:-:S03]  /*1dd0*/  UMOV UR5, 0xffffffff ;  /* 0xffffffff00057882 */ /* 0x000fc60000000000 */
[----:B------:R-:W-:Y:S05]  /*1de0*/  BRA.DIV UR5, `(.L_x_18354) ;  /* 0x0000001205bc7947 */ /* 0x000fea000b800000 */
[----:B------:R0:W0:Y:S02]  /*1df0*/  SHFL.IDX PT, R67, R69, R29, 0x1f ;  /* 0x00001f1d45437589 */ /* 0x00002400000e0000 */
.L_x_18405:
[----:B0-----:R-:W-:-:S07]  /*1e00*/  IMAD R34, R53, R67, R34 ;  /* 0x0000004335227224 */ /* 0x001fce00078e0222 */
.L_x_18353:
[----:B------:R-:W-:-:S13]  /*1e10*/  ISETP.GE.AND P3, PT, R35, 0xb, PT ;  /* 0x0000000b2300780c */ /* 0x000fda0003f66270 */
[----:B------:R-:W-:Y:S05]  /*1e20*/  @!P3 BRA `(.L_x_18355) ;  /* 0x000000000010b947 */ /* 0x000fea0003800000 */
[----:B------:R-:W-:-:S03]  /*1e30*/  UMOV UR5, 0xffffffff ;  /* 0xffffffff00057882 */ /* 0x000fc60000000000 */
[----:B------:R-:W-:Y:S05]  /*1e40*/  BRA.DIV UR5, `(.L_x_18356) ;  /* 0x0000001205c87947 */ /* 0x000fea000b800000 */
[----:B------:R0:W0:Y:S02]  /*1e50*/  SHFL.IDX PT, R67, R69, R28, 0x1f ;  /* 0x00001f1c45437589 */ /* 0x00002400000e0000 */
.L_x_18408:
[----:B0-----:R-:W-:-:S07]  /*1e60*/  IMAD R34, R52, R67, R34 ;  /* 0x0000004334227224 */ /* 0x001fce00078e0222 */
.L_x_18355:
[----:B------:R-:W-:-:S13]  /*1e70*/  ISETP.GE.AND P3, PT, R35, 0xc, PT ;  /* 0x0000000c2300780c */ /* 0x000fda0003f66270 */
[----:B------:R-:W-:Y:S05]  /*1e80*/  @!P3 BRA `(.L_x_18357) ;  /* 0x000000000010b947 */ /* 0x000fea0003800000 */
[----:B------:R-:W-:-:S03]  /*1e90*/  UMOV UR5, 0xffffffff ;  /* 0xffffffff00057882 */ /* 0x000fc60000000000 */
[----:B------:R-:W-:Y:S05]  /*1ea0*/  BRA.DIV UR5, `(.L_x_18358) ;  /* 0x0000001205d47947 */ /* 0x000fea000b800000 */
[----:B------:R0:W0:Y:S02]  /*1eb0*/  SHFL.IDX PT, R67, R69, R27, 0x1f ;  /* 0x00001f1b45437589 */ /* 0x00002400000e0000 */
.L_x_18411:
[----:B0-----:R-:W-:-:S07]  /*1ec0*/  IMAD R34, R51, R67, R34 ;  /* 0x0000004333227224 */ /* 0x001fce00078e0222 */
.L_x_18357:
[----:B------:R-:W-:-:S13]  /*1ed0*/  ISETP.GE.AND P3, PT, R35, 0xd, PT ;  /* 0x0000000d2300780c */ /* 0x000fda0003f66270 */
[----:B------:R-:W-:Y:S05]  /*1ee0*/  @!P3 BRA `(.L_x_18359) ;  /* 0x000000000010b947 */ /* 0x000fea0003800000 */
[----:B------:R-:W-:-:S03]  /*1ef0*/  UMOV UR5, 0xffffffff ;  /* 0xffffffff00057882 */ /* 0x000fc60000000000 */
[----:B------:R-:W-:Y:S05]  /*1f00*/  BRA.DIV UR5, `(.L_x_18360) ;  /* 0x0000001205e07947 */ /* 0x000fea000b800000 */
[----:B------:R0:W0:Y:S02]  /*1f10*/  SHFL.IDX PT, R67, R69, R26, 0x1f ;  /* 0x00001f1a45437589 */ /* 0x00002400000e0000 */
.L_x_18414:
[----:B0-----:R-:W-:-:S07]  /*1f20*/  IMAD R34, R50, R67, R34 ;  /* 0x0000004332227224 */ /* 0x001fce00078e0222 */
.L_x_18359:
[----:B------:R-:W-:-:S13]  /*1f30*/  ISETP.GE.AND P3, PT, R35, 0xe, PT ;  /* 0x0000000e2300780c */ /* 0x000fda0003f66270 */
[----:B------:R-:W-:Y:S05]  /*1f40*/  @!P3 BRA `(.L_x_18361) ;  /* 0x000000000010b947 */ /* 0x000fea0003800000 */
[----:B------:R-:W-:-:S03]  /*1f50*/  UMOV UR5, 0xffffffff ;  /* 0xffffffff00057882 */ /* 0x000fc60000000000 */
[----:B------:R-:W-:Y:S05]  /*1f60*/  BRA.DIV UR5, `(.L_x_18362) ;  /* 0x0000001205ec7947 */ /* 0x000fea000b800000 */
[----:B------:R0:W0:Y:S02]  /*1f70*/  SHFL.IDX PT, R67, R69, R25, 0x1f ;  /* 0x00001f1945437589 */ /* 0x00002400000e0000 */
.L_x_18417:
[----:B0-----:R-:W-:-:S07]  /*1f80*/  IMAD R34, R49, R67, R34 ;  /* 0x0000004331227224 */ /* 0x001fce00078e0222 */
.L_x_18361:
[----:B------:R-:W-:-:S13]  /*1f90*/  ISETP.GE.AND P3, PT, R35, 0xf, PT ;  /* 0x0000000f2300780c */ /* 0x000fda0003f66270 */
[----:B------:R-:W-:Y:S05]  /*1fa0*/  @!P3 BRA `(.L_x_18363) ;  /* 0x000000000010b947 */ /* 0x000fea0003800000 */
[----:B------:R-:W-:-:S03]  /*1fb0*/  UMOV UR5, 0xffffffff ;  /* 0xffffffff00057882 */ /* 0x000fc60000000000 */
[----:B------:R-:W-:Y:S05]  /*1fc0*/  BRA.DIV UR5, `(.L_x_18364) ;  /* 0x0000001205f87947 */ /* 0x000fea000b800000 */
[----:B------:R0:W0:Y:S02]  /*1fd0*/  SHFL.IDX PT, R67, R69, R24, 0x1f ;  /* 0x00001f1845437589 */ /* 0x00002400000e0000 */
.L_x_18420:
[----:B0-----:R-:W-:-:S07]  /*1fe0*/  IMAD R34, R48, R67, R34 ;  /* 0x0000004330227224 */ /* 0x001fce00078e0222 */
.L_x_18363:
[----:B------:R-:W-:-:S13]  /*1ff0*/  ISETP.GE.AND P3, PT, R35, 0x10, PT ;  /* 0x000000102300780c */ /* 0x000fda0003f66270 */
[----:B------:R-:W-:Y:S05]  /*2000*/  @!P3 BRA `(.L_x_18365) ;  /* 0x00000004001cb947 */ /* 0x000fea0003800000 */
[----:B------:R-:W-:-:S03]  /*2010*/  UMOV UR5, 0xffffffff ;  /* 0xffffffff00057882 */ /* 0x000fc60000000000 */
[----:B------:R-:W-:Y:S05]  /*2020*/  BRA.DIV UR5, `(.L_x_18366) ;  /* 0x0000001605047947 */ /* 0x000fea000b800000 */
[----:B------:R0:W0:Y:S02]  /*2030*/  SHFL.IDX PT, R67, R69, R23, 0x1f ;  /* 0x00001f1745437589 */ /* 0x00002400000e0000 */
.L_x_18423:
[----:B0-----:R-:W-:Y:S01]  /*2040*/  IMAD R34, R47, R67, R34 ;  /* 0x000000432f227224 */ /* 0x001fe200078e0222 */
[----:B------:R-:W-:Y:S06]  /*2050*/  BRA `(.L_x_18365) ;  /* 0x0000000400087947 */ /* 0x000fec0003800000 */
.L_x_18334:
        /* <DEDUP_REMOVED lines=66> */
.L_x_18365:
        /* <DEDUP_REMOVED lines=17> */
.L_x_18333:
[----:B------:R-:W-:Y:S05]  /*2590*/  @!P0 BRA `(.L_x_18368) ;  /* 0xffffffec00b48947 */ /* 0x000fea000383ffff */
[----:B------:R-:W-:Y:S05]  /*25a0*/  BSYNC.RECONVERGENT B0 ;  /* 0x0000000000007941 */ /* 0x000fea0003800200 */
.L_x_18332:
        /* <DEDUP_REMOVED lines=53> */
.L_x_18374:
[----:B------:R-:W-:Y:S05]  /*2900*/  BSYNC.RECONVERGENT B1 ;  /* 0x0000000000017941 */ /* 0x000fea0003800200 */
.L_x_18373:
[----:B------:R-:W-:Y:S05]  /*2910*/  @!P1 BRA `(.L_x_18372) ;  /* 0x0000000000949947 */ /* 0x000fea0003800000 */
[----:B------:R-:W5:Y:S01]  /*2920*/  S2R R45, SR_CgaCtaId ;  /* 0x00000000002d7919 */ /* 0x000f620000008800 */
[----:B0-----:R-:W-:-:S05]  /*2930*/  MOV R34, 0x400 ;  /* 0x0000040000227802 */ /* 0x001fca0000000f00 */
[----:B------:R-:W-:-:S05]  /*2940*/  VIADD R34, R34, 0xa80 ;  /* 0x00000a8022227836 */ /* 0x000fca0000000000 */
[----:B-----5:R-:W-:-:S07]  /*2950*/  LEA R45, R45, R34, 0x18 ;  /* 0x000000222d2d7211 */ /* 0x020fce00078ec0ff */
.L_x_18375:
        /* <DEDUP_REMOVED lines=33> */
.L_x_18372:
[----:B------:R-:W-:Y:S05]  /*2b70*/  BSYNC.RECONVERGENT B0 ;  /* 0x0000000000007941 */ /* 0x000fea0003800200 */
.L_x_18371:
[----:B------:R-:W5:Y:S02]  /*2b80*/  LDCU UR5, c[0x0][0x374] ;  /* 0x00006e80ff0577ac */ /* 0x000f640008000800 */
[----:B-----5:R-:W-:Y:S02]  /*2b90*/  UIADD3 UR4, UPT, UPT, UR5, UR4, URZ ;  /* 0x0000000405047290 */ /* 0x020fe4000fffe0ff */
[----:B------:R-:W-:-:S04]  /*2ba0*/  USHF.L.U32 UR5, UR5, 0x1, URZ ;  /* 0x0000000105057899 */ /* 0x000fc800080006ff */
[----:B------:R-:W-:-:S09]  /*2bb0*/  UISETP.GE.U32.AND UP0, UPT, UR4, UR5, UPT ;  /* 0x000000050400728c */ /* 0x000fd2000bf06070 */
[----:B------:R-:W-:Y:S05]  /*2bc0*/  BRA.U !UP0, `(.L_x_18376) ;  /* 0xffffffe108947547 */ /* 0x000fea000b83ffff */
[----:B------:R-:W-:Y:S05]  /*2bd0*/  EXIT ;  /* 0x000000000000794d */ /* 0x000fea0003800000 */
.L_x_18336:
[----:B------:R-:W-:Y:S01]  /*2be0*/  IMAD.MOV.U32 R67, RZ, RZ, 0x1f ;  /* 0x0000001fff437424 */ /* 0x000fe200078e00ff */
[----:B------:R-:W-:Y:S01]  /*2bf0*/  MOV R66, R22 ;  /* 0x0000001600427202 */ /* 0x000fe20000000f00 */
[----:B------:R-:W-:-:S07]  /*2c00*/  IMAD.MOV.U32 R68, RZ, RZ, -0x1 ;  /* 0xffffffffff447424 */ /* 0x000fce00078e00ff */
[----:B01----:R-:W-:Y:S05]  /*2c10*/  WARPSYNC.COLLECTIVE R68, `(.L_x_18377) ;  /* 0x0000000044087348 */ /* 0x003fea0003c00000 */
[----:B------:R2:W3:Y:S02]  /*2c20*/  SHFL.IDX P3, R67, R69, R66, R67 ;  /* 0x0000004245437389 */ /* 0x0004e40000060043 */
[----:B0123--:R-:W-:Y:S05]  /*2c30*/  ENDCOLLECTIVE ;  /* 0x000000000000791b */ /* 0x00ffea0003800000 */
.L_x_18377:
[----:B------:R-:W-:Y:S01]  /*2c40*/  IMAD.MOV.U32 R34, RZ, RZ, R67 ;  /* 0x000000ffff227224 */ /* 0x000fe200078e0043 */
[----:B------:R-:W-:Y:S06]  /*2c50*/  BRA `(.L_x_18378) ;  /* 0xffffffec00907947 */ /* 0x000fec000383ffff */
.L_x_18338:
[----:B------:R-:W-:Y:S01]  /*2c60*/  BSSY B1, `(.L_x_18379) ;  /* 0x0000007000017945 */ /* 0x000fe20003800000 */
[----:B------:R-:W-:Y:S01]  /*2c70*/  MOV R66, R39 ;  /* 0x0000002700427202 */ /* 0x000fe20000000f00 */
[----:B------:R-:W-:Y:S02]  /*2c80*/  IMAD.MOV.U32 R67, RZ, RZ, 0x1f ;  /* 0x0000001fff437424 */ /* 0x000fe400078e00ff */
[----:B------:R-:W-:-:S07]  /*2c90*/  IMAD.MOV.U32 R68, RZ, RZ, -0x1 ;  /* 0xffffffffff447424 */ /* 0x000fce00078e00ff */
[----:B012---:R-:W-:Y:S05]  /*2ca0*/  WARPSYNC.COLLECTIVE R68, `(.L_x_18380) ;  /* 0x0000000044087348 */ /* 0x007fea0003c00000 */
[----:B------:R3:W4:Y:S02]  /*2cb0*/  SHFL.IDX P3, R67, R69, R66, R67 ;  /* 0x0000004245437389 */ /* 0x0007240000060043 */
[----:B01234-:R-:W-:Y:S05]  /*2cc0*/  ENDCOLLECTIVE ;  /* 0x000000000000791b */ /* 0x01ffea0003800000 */
.L_x_18380:
[----:B------:R-:W-:Y:S05]  /*2cd0*/  BSYNC B1 ;  /* 0x0000000000017941 */ /* 0x000fea0003800000 */
.L_x_18379:
[----:B------:R-:W-:Y:S05]  /*2ce0*/  BRA `(.L_x_18381) ;  /* 0xffffffec00847947 */ /* 0x000fea000383ffff */
.L_x_18340:
[----:B------:R-:W-:Y:S01]  /*2cf0*/  HFMA2 R67, -RZ, RZ, 0, 1.847743988037109375e-06 ;  /* 0x0000001fff437431 */ /* 0x000fe200000001ff */
[----:B------:R-:W-:Y:S01]  /*2d00*/  BSSY B1, `(.L_x_18382) ;  /* 0x0000006000017945 */ /* 0x000fe20003800000 */
[----:B------:R-:W-:Y:S02]  /*2d10*/  IMAD.MOV.U32 R66, RZ, RZ, R38 ;  /* 0x000000ffff427224 */ /* 0x000fe400078e0026 */
[----:B------:R-:W-:-:S07]  /*2d20*/  IMAD.MOV.U32 R68, RZ, RZ, -0x1 ;  /* 0xffffffffff447424 */ /* 0x000fce00078e00ff */
[----:B0123--:R-:W-:Y:S05]  /*2d30*/  WARPSYNC.COLLECTIVE R68, `(.L_x_18383) ;  /* 0x0000000044087348 */ /* 0x00ffea0003c00000 */
[----:B------:R4:W0:Y:S02]  /*2d40*/  SHFL.IDX P3, R67, R69, R66, R67 ;  /* 0x0000004245437389 */ /* 0x0008240000060043 */
[----:B01234-:R-:W-:Y:S05]  /*2d50*/  ENDCOLLECTIVE ;  /* 0x000000000000791b */ /* 0x01ffea0003800000 */
.L_x_18383:
[----:B------:R-:W-:Y:S05]  /*2d60*/  BSYNC B1 ;  /* 0x0000000000017941 */ /* 0x000fea0003800000 */
.L_x_18382:
[----:B------:R-:W-:Y:S05]  /*2d70*/  BRA `(.L_x_18384) ;  /* 0xffffffec00787947 */ /* 0x000fea000383ffff */
.L_x_18342:
[----:B------:R-:W-:Y:S01]  /*2d80*/  BSSY B1, `(.L_x_18385) ;  /* 0x0000007000017945 */ /* 0x000fe20003800000 */
[----:B------:R-:W-:Y:S01]  /*2d90*/  IMAD.MOV.U32 R66, RZ, RZ, R37 ;  /* 0x000000ffff427224 */ /* 0x000fe200078e0025 */
[----:B------:R-:W-:Y:S01]  /*2da0*/  MOV R68, 0xffffffff ;  /* 0xffffffff00447802 */ /* 0x000fe20000000f00 */
[----:B------:R-:W-:-:S07]  /*2db0*/  IMAD.MOV.U32 R67, RZ, RZ, 0x1f ;  /* 0x0000001fff437424 */ /* 0x000fce00078e00ff */
[----:B01234-:R-:W-:Y:S05]  /*2dc0*/  WARPSYNC.COLLECTIVE R68, `(.L_x_18386) ;  /* 0x0000000044087348 */ /* 0x01ffea0003c00000 */
[----:B------:R0:W0:Y:S02]  /*2dd0*/  SHFL.IDX P3, R67, R69, R66, R67 ;  /* 0x0000004245437389 */ /* 0x0000240000060043 */
[----:B01234-:R-:W-:Y:S05]  /*2de0*/  ENDCOLLECTIVE ;  /* 0x000000000000791b */ /* 0x01ffea0003800000 */
.L_x_18386:
[----:B------:R-:W-:Y:S05]  /*2df0*/  BSYNC B1 ;  /* 0x0000000000017941 */ /* 0x000fea0003800000 */
.L_x_18385:
[----:B------:R-:W-:Y:S05]  /*2e00*/  BRA `(.L_x_18387) ;  /* 0xffffffec006c7947 */ /* 0x000fea000383ffff */
.L_x_18344:
[----:B------:R-:W-:Y:S01]  /*2e10*/  BSSY B1, `(.L_x_18388) ;  /* 0x0000007000017945 */ /* 0x000fe20003800000 */
[----:B------:R-:W-:Y:S02]  /*2e20*/  IMAD.MOV.U32 R66, RZ, RZ, R36 ;  /* 0x000000ffff427224 */ /* 0x000fe400078e0024 */
[----:B------:R-:W-:Y:S02]  /*2e30*/  IMAD.MOV.U32 R67, RZ, RZ, 0x1f ;  /* 0x0000001fff437424 */ /* 0x000fe400078e00ff */
[----:B------:R-:W-:-:S07]  /*2e40*/  IMAD.MOV.U32 R68, RZ, RZ, -0x1 ;  /* 0xffffffffff447424 */ /* 0x000fce00078e00ff */
[----:B01234-:R-:W-:Y:S05]  /*2e50*/  WARPSYNC.COLLECTIVE R68, `(.L_x_18389) ;  /* 0x0000000044087348 */ /* 0x01ffea0003c00000 */
[----:B------:R0:W0:Y:S02]  /*2e60*/  SHFL.IDX P3, R67, R69, R66, R67 ;  /* 0x0000004245437389 */ /* 0x0000240000060043 */
[----:B01234-:R-:W-:Y:S05]  /*2e70*/  ENDCOLLECTIVE ;  /* 0x000000000000791b */ /* 0x01ffea0003800000 */
.L_x_18389:
[----:B------:R-:W-:Y:S05]  /*2e80*/  BSYNC B1 ;  /* 0x0000000000017941 */ /* 0x000fea0003800000 */
.L_x_18388:
[----:B------:R-:W-:Y:S05]  /*2e90*/  BRA `(.L_x_18390) ;  /* 0xffffffec00607947 */ /* 0x000fea000383ffff */
.L_x_18346:
[----:B------:R-:W-:Y:S01]  /*2ea0*/  BSSY B1, `(.L_x_18391) ;  /* 0x0000007000017945 */ /* 0x000fe20003800000 */
[----:B------:R-:W-:Y:S01]  /*2eb0*/  MOV R66, R33 ;  /* 0x0000002100427202 */ /* 0x000fe20000000f00 */
[----:B------:R-:W-:Y:S02]  /*2ec0*/  IMAD.MOV.U32 R67, RZ, RZ, 0x1f ;  /* 0x0000001fff437424 */ /* 0x000fe400078e00ff */
[----:B------:R-:W-:-:S07]  /*2ed0*/  IMAD.MOV.U32 R68, RZ, RZ, -0x1 ;  /* 0xffffffffff447424 */ /* 0x000fce00078e00ff */
[----:B01234-:R-:W-:Y:S05]  /*2ee0*/  WARPSYNC.COLLECTIVE R68, `(.L_x_18392) ;  /* 0x0000000044087348 */ /* 0x01ffea0003c00000 */
[----:B------:R0:W0:Y:S02]  /*2ef0*/  SHFL.IDX P3, R67, R69, R66, R67 ;  /* 0x0000004245437389 */ /* 0x0000240000060043 */
[----:B01234-:R-:W-:Y:S05]  /*2f00*/  ENDCOLLECTIVE ;  /* 0x000000000000791b */ /* 0x01ffea0003800000 */
.L_x_18392:
[----:B------:R-:W-:Y:S05]  /*2f10*/  BSYNC B1 ;  /* 0x0000000000017941 */ /* 0x000fea0003800000 */
.L_x_18391:
[----:B------:R-:W-:Y:S05]  /*2f20*/  BRA `(.L_x_18393) ;  /* 0xffffffec00547947 */ /* 0x000fea000383ffff */
.L_x_18348:
[----:B------:R-:W-:Y:S01]  /*2f30*/  HFMA2 R67, -RZ, RZ, 0, 1.847743988037109375e-06 ;  /* 0x0000001fff437431 */ /* 0x000fe200000001ff */
[----:B------:R-:W-:Y:S01]  /*2f40*/  BSSY B1, `(.L_x_18394) ;  /* 0x0000006000017945 */ /* 0x000fe20003800000 */
[----:B------:R-:W-:Y:S02]  /*2f50*/  IMAD.MOV.U32 R66, RZ, RZ, R32 ;  /* 0x000000ffff427224 */ /* 0x000fe400078e0020 */
[----:B------:R-:W-:-:S07]  /*2f60*/  IMAD.MOV.U32 R68, RZ, RZ, -0x1 ;  /* 0xffffffffff447424 */ /* 0x000fce00078e00ff */
[----:B01234-:R-:W-:Y:S05]  /*2f70*/  WARPSYNC.COLLECTIVE R68, `(.L_x_18395) ;  /* 0x0000000044087348 */ /* 0x01ffea0003c00000 */
[----:B------:R0:W0:Y:S02]  /*2f80*/  SHFL.IDX P3, R67, R69, R66, R67 ;  /* 0x0000004245437389 */ /* 0x0000240000060043 */
[----:B01234-:R-:W-:Y:S05]  /*2f90*/  ENDCOLLECTIVE ;  /* 0x000000000000791b */ /* 0x01ffea0003800000 */
.L_x_18395:
[----:B------:R-:W-:Y:S05]  /*2fa0*/  BSYNC B1 ;  /* 0x0000000000017941 */ /* 0x000fea0003800000 */
.L_x_18394:
[----:B------:R-:W-:Y:S05]  /*2fb0*/  BRA `(.L_x_18396) ;  /* 0xffffffec00487947 */ /* 0x000fea000383ffff */
.L_x_18350:
[----:B------:R-:W-:Y:S01]  /*2fc0*/  BSSY B1, `(.L_x_18397) ;  /* 0x0000007000017945 */ /* 0x000fe20003800000 */
[----:B------:R-:W-:Y:S01]  /*2fd0*/  IMAD.MOV.U32 R66, RZ, RZ, R31 ;  /* 0x000000ffff427224 */ /* 0x000fe200078e001f */
[----:B------:R-:W-:Y:S01]  /*2fe0*/  MOV R68, 0xffffffff ;  /* 0xffffffff00447802 */ /* 0x000fe20000000f00 */
[----:B------:R-:W-:-:S07]  /*2ff0*/  IMAD.MOV.U32 R67, RZ, RZ, 0x1f ;  /* 0x0000001fff437424 */ /* 0x000fce00078e00ff */
[----:B01234-:R-:W-:Y:S05]  /*3000*/  WARPSYNC.COLLECTIVE R68, `(.L_x_18398) ;  /* 0x0000000044087348 */ /* 0x01ffea0003c00000 */
[----:B------:R0:W0:Y:S02]  /*3010*/  SHFL.IDX P3, R67, R69, R66, R67 ;  /* 0x0000004245437389 */ /* 0x0000240000060043 */
[----:B01234-:R-:W-:Y:S05]  /*3020*/  ENDCOLLECTIVE ;  /* 0x000000000000791b */ /* 0x01ffea0003800000 */
.L_x_18398:
[----:B------:R-:W-:Y:S05]  /*3030*/  BSYNC B1 ;  /* 0x0000000000017941 */ /* 0x000fea0003800000 */
.L_x_18397:
[----:B------:R-:W-:Y:S05]  /*3040*/  BRA `(.L_x_18399) ;  /* 0xffffffec003c7947 */ /* 0x000fea000383ffff */
.L_x_18352:
[----:B------:R-:W-:Y:S01]  /*3050*/  BSSY B1, `(.L_x_18400) ;  /* 0x0000007000017945 */ /* 0x000fe20003800000 */
[----:B------:R-:W-:Y:S02]  /*3060*/  IMAD.MOV.U32 R66, RZ, RZ, R30 ;  /* 0x000000ffff427224 */ /* 0x000fe400078e001e */
[----:B------:R-:W-:Y:S02]  /*3070*/  IMAD.MOV.U32 R67, RZ, RZ, 0x1f ;  /* 0x0000001fff437424 */ /* 0x000fe400078e00ff */
[----:B------:R-:W-:-:S07]  /*3080*/  IMAD.MOV.U32 R68, RZ, RZ, -0x1 ;  /* 0xffffffffff447424 */ /* 0x000fce00078e00ff */
[----:B01234-:R-:W-:Y:S05]  /*3090*/  WARPSYNC.COLLECTIVE R68, `(.L_x_18401) ;  /* 0x0000000044087348 */ /* 0x01ffea0003c00000 */
[----:B------:R0:W0:Y:S02]  /*30a0*/  SHFL.IDX P3, R67, R69, R66, R67 ;  /* 0x0000004245437389 */ /* 0x0000240000060043 */
[----:B01234-:R-:W-:Y:S05]  /*30b0*/  ENDCOLLECTIVE ;  /* 0x000000000000791b */ /* 0x01ffea0003800000 */
.L_x_18401:
[----:B------:R-:W-:Y:S05]  /*30c0*/  BSYNC B1 ;  /* 0x0000000000017941 */ /* 0x000fea0003800000 */
.L_x_18400:
[----:B------:R-:W-:Y:S05]  /*30d0*/  BRA `(.L_x_18402) ;  /* 0xffffffec00307947 */ /* 0x000fea000383ffff */
.L_x_18354:
[----:B------:R-:W-:Y:S01]  /*30e0*/  BSSY B1, `(.L_x_18403) ;  /* 0x0000007000017945 */ /* 0x000fe20003800000 */
[----:B------:R-:W-:Y:S01]  /*30f0*/  MOV R66, R29 ;  /* 0x0000001d00427202 */ /* 0x000fe20000000f00 */
[----:B------:R-:W-:Y:S02]  /*3100*/  IMAD.MOV.U32 R67, RZ, RZ, 0x1f ;  /* 0x0000001fff437424 */ /* 0x000fe400078e00ff */
[----:B------:R-:W-:-:S07]  /*3110*/  IMAD.MOV.U32 R68, RZ, RZ, -0x1 ;  /* 0xffffffffff447424 */ /* 0x000fce00078e00ff */
[----:B01234-:R-:W-:Y:S05]  /*3120*/  WARPSYNC.COLLECTIVE R68, `(.L_x_18404) ;  /* 0x0000000044087348 */ /* 0x01ffea0003c00000 */
[----:B------:R0:W0:Y:S02]  /*3130*/  SHFL.IDX P3, R67, R69, R66, R67 ;  /* 0x0000004245437389 */ /* 0x0000240000060043 */
[----:B01234-:R-:W-:Y:S05]  /*3140*/  ENDCOLLECTIVE ;  /* 0x000000000000791b */ /* 0x01ffea0003800000 */
.L_x_18404:
[----:B------:R-:W-:Y:S05]  /*3150*/  BSYNC B1 ;  /* 0x0000000000017941 */ /* 0x000fea0003800000 */
.L_x_18403:
[----:B------:R-:W-:Y:S05]  /*3160*/  BRA `(.L_x_18405) ;  /* 0xffffffec00247947 */ /* 0x000fea000383ffff */
.L_x_18356:
[----:B------:R-:W-:Y:S01]  /*3170*/  HFMA2 R67, -RZ, RZ, 0, 1.847743988037109375e-06 ;  /* 0x0000001fff437431 */ /* 0x000fe200000001ff */
[----:B------:R-:W-:Y:S01]  /*3180*/  BSSY B1, `(.L_x_18406) ;  /* 0x0000006000017945 */ /* 0x000fe20003800000 */
[----:B------:R-:W-:Y:S02]  /*3190*/  IMAD.MOV.U32 R66, RZ, RZ, R28 ;  /* 0x000000ffff427224 */ /* 0x000fe400078e001c */
[----:B------:R-:W-:-:S07]  /*31a0*/  IMAD.MOV.U32 R68, RZ, RZ, -0x1 ;  /* 0xffffffffff447424 */ /* 0x000fce00078e00ff */
[----:B01234-:R-:W-:Y:S05]  /*31b0*/  WARPSYNC.COLLECTIVE R68, `(.L_x_18407) ;  /* 0x0000000044087348 */ /* 0x01ffea0003c00000 */
[----:B------:R0:W0:Y:S02]  /*31c0*/  SHFL.IDX P3, R67, R69, R66, R67 ;  /* 0x0000004245437389 */ /* 0x0000240000060043 */
[----:B01234-:R-:W-:Y:S05]  /*31d0*/  ENDCOLLECTIVE ;  /* 0x000000000000791b */ /* 0x01ffea0003800000 */
.L_x_18407:
[----:B------:R-:W-:Y:S05]  /*31e0*/  BSYNC B1 ;  /* 0x0000000000017941 */ /* 0x000fea0003800000 */
.L_x_18406:
[----:B------:R-:W-:Y:S05]  /*31f0*/  BRA `(.L_x_18408) ;  /* 0xffffffec00187947 */ /* 0x000fea000383ffff */
.L_x_18358:
[----:B------:R-:W-:Y:S01]  /*3200*/  BSSY B1, `(.L_x_18409) ;  /* 0x0000007000017945 */ /* 0x000fe20003800000 */
[----:B------:R-:W-:Y:S01]  /*3210*/  IMAD.MOV.U32 R66, RZ, RZ, R27 ;  /* 0x000000ffff427224 */ /* 0x000fe200078e001b */
[----:B------:R-:W-:Y:S01]  /*3220*/  MOV R68, 0xffffffff ;  /* 0xffffffff00447802 */ /* 0x000fe20000000f00 */
[----:B------:R-:W-:-:S07]  /*3230*/  IMAD.MOV.U32 R67, RZ, RZ, 0x1f ;  /* 0x0000001fff437424 */ /* 0x000fce00078e00ff */
[----:B01234-:R-:W-:Y:S05]  /*3240*/  WARPSYNC.COLLECTIVE R68, `(.L_x_18410) ;  /* 0x0000000044087348 */ /* 0x01ffea0003c00000 */
[----:B------:R0:W0:Y:S02]  /*3250*/  SHFL.IDX P3, R67, R69, R66, R67 ;  /* 0x0000004245437389 */ /* 0x0000240000060043 */
[----:B01234-:R-:W-:Y:S05]  /*3260*/  ENDCOLLECTIVE ;  /* 0x000000000000791b */ /* 0x01ffea0003800000 */
.L_x_18410:
[----:B------:R-:W-:Y:S05]  /*3270*/  BSYNC B1 ;  /* 0x0000000000017941 */ /* 0x000fea0003800000 */
.L_x_18409:
[----:B------:R-:W-:Y:S05]  /*3280*/  BRA `(.L_x_18411) ;  /* 0xffffffec000c7947 */ /* 0x000fea000383ffff */
.L_x_18360:
[----:B------:R-:W-:Y:S01]  /*3290*/  BSSY B1, `(.L_x_18412) ;  /* 0x0000007000017945 */ /* 0x000fe20003800000 */
[----:B------:R-:W-:Y:S02]  /*32a0*/  IMAD.MOV.U32 R66, RZ, RZ, R26 ;  /* 0x000000ffff427224 */ /* 0x000fe400078e001a */
[----:B------:R-:W-:Y:S02]  /*32b0*/  IMAD.MOV.U32 R67, RZ, RZ, 0x1f ;  /* 0x0000001fff437424 */ /* 0x000fe400078e00ff */
[----:B------:R-:W-:-:S07]  /*32c0*/  IMAD.MOV.U32 R68, RZ, RZ, -0x1 ;  /* 0xffffffffff447424 */ /* 0x000fce00078e00ff */
[----:B01234-:R-:W-:Y:S05]  /*32d0*/  WARPSYNC.COLLECTIVE R68, `(.L_x_18413) ;  /* 0x0000000044087348 */ /* 0x01ffea0003c00000 */
[----:B------:R0:W0:Y:S02]  /*32e0*/  SHFL.IDX P3, R67, R69, R66, R67 ;  /* 0x0000004245437389 */ /* 0x0000240000060043 */
[----:B01234-:R-:W-:Y:S05]  /*32f0*/  ENDCOLLECTIVE ;  /* 0x000000000000791b */ /* 0x01ffea0003800000 */
.L_x_18413:
[----:B------:R-:W-:Y:S05]  /*3300*/  BSYNC B1 ;  /* 0x0000000000017941 */ /* 0x000fea0003800000 */
.L_x_18412:
[----:B------:R-:W-:Y:S05]  /*3310*/  BRA `(.L_x_18414) ;  /* 0xffffffec00007947 */ /* 0x000fea000383ffff */
.L_x_18362:
[----:B------:R-:W-:Y:S01]  /*3320*/  BSSY B1, `(.L_x_18415) ;  /* 0x0000007000017945 */ /* 0x000fe20003800000 */
[----:B------:R-:W-:Y:S01]  /*3330*/  MOV R66, R25 ;  /* 0x0000001900427202 */ /* 0x000fe20000000f00 */
[----:B------:R-:W-:Y:S02]  /*3340*/  IMAD.MOV.U32 R67, RZ, RZ, 0x1f ;  /* 0x0000001fff437424 */ /* 0x000fe400078e00ff */
[----:B------:R-:W-:-:S07]  /*3350*/  IMAD.MOV.U32 R68, RZ, RZ, -0x1 ;  /* 0xffffffffff447424 */ /* 0x000fce00078e00ff */
[----:B01234-:R-:W-:Y:S05]  /*3360*/  WARPSYNC.COLLECTIVE R68, `(.L_x_18416) ;  /* 0x0000000044087348 */ /* 0x01ffea0003c00000 */
[----:B------:R0:W0:Y:S02]  /*3370*/  SHFL.IDX P3, R67, R69, R66, R67 ;  /* 0x0000004245437389 */ /* 0x0000240000060043 */
[----:B01234-:R-:W-:Y:S05]  /*3380*/  ENDCOLLECTIVE ;  /* 0x000000000000791b */ /* 0x01ffea0003800000 */
.L_x_18416:
[----:B------:R-:W-:Y:S05]  /*3390*/  BSYNC B1 ;  /* 0x0000000000017941 */ /* 0x000fea0003800000 */
.L_x_18415:
[----:B------:R-:W-:Y:S05]  /*33a0*/  BRA `(.L_x_18417) ;  /* 0xffffffe800f47947 */ /* 0x000fea000383ffff */
.L_x_18364:
[----:B------:R-:W-:Y:S01]  /*33b0*/  HFMA2 R67, -RZ, RZ, 0, 1.847743988037109375e-06 ;  /* 0x0000001fff437431 */ /* 0x000fe200000001ff */
[----:B------:R-:W-:Y:S01]  /*33c0*/  BSSY B1, `(.L_x_18418) ;  /* 0x0000006000017945 */ /* 0x000fe20003800000 */
[----:B------:R-:W-:Y:S02]  /*33d0*/  IMAD.MOV.U32 R66, RZ, RZ, R24 ;  /* 0x000000ffff427224 */ /* 0x000fe400078e0018 */
[----:B------:R-:W-:-:S07]  /*33e0*/  IMAD.MOV.U32 R68, RZ, RZ, -0x1 ;  /* 0xffffffffff447424 */ /* 0x000fce00078e00ff */
[----:B01234-:R-:W-:Y:S05]  /*33f0*/  WARPSYNC.COLLECTIVE R68, `(.L_x_18419) ;  /* 0x0000000044087348 */ /* 0x01ffea0003c00000 */
[----:B------:R0:W0:Y:S02]  /*3400*/  SHFL.IDX P3, R67, R69, R66, R67 ;  /* 0x0000004245437389 */ /* 0x0000240000060043 */
[----:B01234-:R-:W-:Y:S05]  /*3410*/  ENDCOLLECTIVE ;  /* 0x000000000000791b */ /* 0x01ffea0003800000 */
.L_x_18419:
[----:B------:R-:W-:Y:S05]  /*3420*/  BSYNC B1 ;  /* 0x0000000000017941 */ /* 0x000fea0003800000 */
.L_x_18418:
[----:B------:R-:W-:Y:S05]  /*3430*/  BRA `(.L_x_18420) ;  /* 0xffffffe800e87947 */ /* 0x000fea000383ffff */
.L_x_18366:
[----:B------:R-:W-:Y:S01]  /*3440*/  BSSY B1, `(.L_x_18421) ;  /* 0x0000007000017945 */ /* 0x000fe20003800000 */
[----:B------:R-:W-:Y:S01]  /*3450*/  IMAD.MOV.U32 R66, RZ, RZ, R23 ;  /* 0x000000ffff427224 */ /* 0x000fe200078e0017 */
[----:B------:R-:W-:Y:S01]  /*3460*/  MOV R68, 0xffffffff ;  /* 0xffffffff00447802 */ /* 0x000fe20000000f00 */
[----:B------:R-:W-:-:S07]  /*3470*/  IMAD.MOV.U32 R67, RZ, RZ, 0x1f ;  /* 0x0000001fff437424 */ /* 0x000fce00078e00ff */
[----:B01234-:R-:W-:Y:S05]  /*3480*/  WARPSYNC.COLLECTIVE R68, `(.L_x_18422) ;  /* 0x0000000044087348 */ /* 0x01ffea0003c00000 */
[----:B------:R0:W0:Y:S02]  /*3490*/  SHFL.IDX P3, R67, R69, R66, R67 ;  /* 0x0000004245437389 */ /* 0x0000240000060043 */
[----:B01234-:R-:W-:Y:S05]  /*34a0*/  ENDCOLLECTIVE ;  /* 0x000000000000791b */ /* 0x01ffea0003800000 */
.L_x_18422:
[----:B------:R-:W-:Y:S05]  /*34b0*/  BSYNC B1 ;  /* 0x0000000000017941 */ /* 0x000fea0003800000 */
.L_x_18421:
[----:B------:R-:W-:Y:S05]  /*34c0*/  BRA `(.L_x_18423) ;  /* 0xffffffe800dc7947 */ /* 0x000fea000383ffff */
        .weak           $__internal_399_$__cuda_sm20_div_s16
        .type           $__internal_399_$__cuda_sm20_div_s16,@function
        .size           $__internal_399_$__cuda_sm20_div_s16,($__internal_400_$__cuda_sm20_div_u16 - $__internal_399_$__cuda_sm20_div_s16)
$__internal_399_$__cuda_sm20_div_s16:
        /* <DEDUP_REMOVED lines=25> */
[----:B------:R-:W-:Y:S05]  /*3660*/  RET.REL.NODEC R34 `(_Z9cuda_gemmIiLi128ELi2ELi1ELi256ELi64ELi64ELi64ELi1ELi0EEviiiPT_S1_S1_iii) ;  /* 0xffffffc822647950 */ /* 0x000fea0003c3ffff */
        .weak           $__internal_400_$__cuda_sm20_div_u16
        .type           $__internal_400_$__cuda_sm20_div_u16,@function
        .size           $__internal_400_$__cuda_sm20_div_u16,(.L_x_38903 - $__internal_400_$__cuda_sm20_div_u16)
$__internal_400_$__cuda_sm20_div_u16:
        /* <DEDUP_REMOVED lines=20> */
[----:B0-----:R-:W-:Y:S05]  /*37b0*/  RET.REL.NODEC R2 `(_Z9cuda_gemmIiLi128ELi2ELi1ELi256ELi64ELi64ELi64ELi1ELi0EEviiiPT_S1_S1_iii) ;  /* 0xffffffc802107950 */ /* 0x001fea0003c3ffff */
.L_x_18424:
        /* <DEDUP_REMOVED lines=12> */
.L_x_38903:


//--------------------- .text._Z9cuda_gemmIiLi128ELi2ELi1ELi256ELi64ELi64ELi64ELi0ELi1EEviiiPT_S1_S1_iii --------------------------
	.section	.text._Z9cuda_gemmIiLi128ELi2ELi1ELi256ELi64ELi64ELi64ELi0ELi1EEviiiPT_S1_S1_iii,"ax",@progbits
	.align	128
        .global         _Z9cuda_gemmIiLi128ELi2ELi1ELi256ELi64ELi64ELi64ELi0ELi1EEviiiPT_S1_S1_iii
        .type           _Z9cuda_gemmIiLi128ELi2ELi1ELi256ELi64ELi64ELi64ELi0ELi1EEviiiPT_S1_S1_iii,@function
        .size           _Z9cuda_gemmIiLi128ELi2ELi1ELi256ELi64ELi64ELi64ELi0ELi1EEviiiPT_S1_S1_iii,(.L_x_38904 - _Z9cuda_gemmIiLi128ELi2ELi1ELi256ELi64ELi64ELi64ELi0ELi1EEviiiPT_S1_S1_iii)
        .other          _Z9cuda_gemmIiLi128ELi2ELi1ELi256ELi64ELi64ELi64ELi0ELi1EEviiiPT_S1_S1_iii,@"STO_CUDA_ENTRY STV_DEFAULT"
_Z9cuda_gemmIiLi128ELi2ELi1ELi256ELi64ELi64ELi64ELi0ELi1EEviiiPT_S1_S1_iii:
.text._Z9cuda_gemmIiLi128ELi2ELi1ELi256ELi64ELi64ELi64ELi0ELi1EEviiiPT_S1_S1_iii:
        /* <DEDUP_REMOVED lines=33> */
[----:B------:R-:W-:Y:S05]  /*0210*/  CALL.REL.NOINC `($__internal_401_$__cuda_sm20_div_u16) ;  /* 0x0000001000d87944 */ /* 0x000fea0003c00000 */
        /* <DEDUP_REMOVED lines=60> */
.L_x_18442:
        /* <DEDUP_REMOVED lines=24> */
.L_x_18426:
[----:B------:R-:W-:Y:S05]  /*0760*/  BSYNC.RECONVERGENT B0 ;  /* 0x0000000000007941 */ /* 0x000fea0003800200 */
.L_x_18425:
[----:B------:R-:W-:Y:S04]  /*0770*/  BSSY.RECONVERGENT B0, `(.L_x_18427) ;  /* 0x0000012000007945 */ /* 0x000fe80003800200 */
[----:B------:R-:W-:Y:S05]  /*0780*/  @!P0 BRA `(.L_x_18428) ;  /* 0x0000000000408947 */ /* 0x000fea0003800000 */
[----:B------:R-:W2:Y:S01]  /*0790*/  S2UR UR7, SR_CgaCtaId ;  /* 0x00000000000779c3 */ /* 0x000ea20000008800 */
[----:B------:R-:W-:Y:S02]  /*07a0*/  UMOV UR4, 0x400 ;  /* 0x0000040000047882 */ /* 0x000fe40000000000 */
[----:B------:R-:W-:-:S04]  /*07b0*/  UIADD3 UR4, UPT, UPT, UR4, 0xa80, URZ ;  /* 0x00000a8004047890 */ /* 0x000fc8000fffe0ff */
[----:B--2---:R-:W-:-:S06]  /*07c0*/  ULEA UR4, UR7, UR4, 0x18 ;  /* 0x0000000407047291 */ /* 0x004fcc000f8ec0ff */
[----:B-1----:R-:W-:-:S07]  /*07d0*/  LEA R13, R12, UR4, 0x2 ;  /* 0x000000040c0d7c11 */ /* 0x002fce000f8e10ff */
.L_x_18429:
        /* <DEDUP_REMOVED lines=11> */
.L_x_18428:
[----:B------:R-:W-:Y:S05]  /*0890*/  BSYNC.RECONVERGENT B0 ;  /* 0x0000000000007941 */ /* 0x000fea0003800200 */
.L_x_18427:
[----:B0-----:R-:W-:Y:S01]  /*08a0*/  IMAD R16, R37, R16, UR5 ;  /* 0x0000000525107e24 */ /* 0x001fe2000f8e0210 */
[----:B------:R-:W-:Y:S01]  /*08b0*/  UPLOP3.LUT UP0, UPT, UPT, UPT, UPT, 0x80, 0x8 ;  /* 0x000000000008789c */ /* 0x000fe20003f0f070 */
[----:B------:R-:W-:-:S10]  /*08c0*/  UMOV UR4, URZ ;  /* 0x000000ff00047c82 */ /* 0x000fd40008000000 */
.L_x_18436:
        /* <DEDUP_REMOVED lines=10> */
.L_x_18432:
        /* <DEDUP_REMOVED lines=12> */
.L_x_18431:
[----:B------:R-:W-:Y:S05]  /*0a30*/  BSYNC.RECONVERGENT B0 ;  /* 0x0000000000007941 */ /* 0x000fea0003800200 */
.L_x_18430:
[----:B------:R-:W-:-:S03]  /*0a40*/  ULEA UR7, UR9, UR4, 0x6 ;  /* 0x0000000409077291 */ /* 0x000fc6000f8e30ff */
[----:B------:R-:W-:-:S09]  /*0a50*/  UMOV UR4, URZ ;  /* 0x000000ff00047c82 */ /* 0x000fd20008000000 */
.L_x_18435:
[----:B0-----:R-:W-:Y:S01]  /*0a60*/  LOP3.LUT R18, R8, 0xf, RZ, 0xc0, !PT ;  /* 0x0000000f08127812 */ /* 0x001fe200078ec0ff */
[----:B------:R-:W-:Y:S01]  /*0a70*/  BSSY.RECONVERGENT B0, `(.L_x_18433) ;  /* 0x000000d000007945 */ /* 0x000fe20003800200 */
[----:B--23--:R-:W-:Y:S02]  /*0a80*/  SHF.R.U32.HI R14, RZ, 0x4, R8 ;  /* 0x00000004ff0e7819 */ /* 0x00cfe40000011608 */
[----:B------:R-:W-:-:S07]  /*0a90*/  IADD3 R18, PT, PT, R18, UR4, RZ ;  /* 0x0000000412127c10 */ /* 0x000fce000fffe0ff */
.L_x_18434:
        /* <DEDUP_REMOVED lines=11> */
.L_x_18433:
        /* <DEDUP_REMOVED lines=119> */
.L_x_18440:
[----:B------:R-:W-:Y:S05]  /*12c0*/  BSYNC.RECONVERGENT B1 ;  /* 0x0000000000017941 */ /* 0x000fea0003800200 */
.L_x_18439:
[----:B------:R-:W-:Y:S05]  /*12d0*/  @!P0 BRA `(.L_x_18438) ;  /* 0x0000000000908947 */ /* 0x000fea0003800000 */
[----:B0-2---:R-:W0:Y:S01]  /*12e0*/  S2R R13, SR_CgaCtaId ;  /* 0x00000000000d7919 */ /* 0x005e220000008800 */
[----:B------:R-:W-:-:S04]  /*12f0*/  MOV R12, 0x400 ;  /* 0x00000400000c7802 */ /* 0x000fc80000000f00 */
[----:B------:R-:W-:-:S04]  /*1300*/  IADD3 R12, PT, PT, R12, 0xa80, RZ ;  /* 0x00000a800c0c7810 */ /* 0x000fc80007ffe0ff */
[----:B0-----:R-:W-:-:S07]  /*1310*/  LEA R40, R13, R12, 0x18 ;  /* 0x0000000c0d287211 */ /* 0x001fce00078ec0ff */
.L_x_18441:
        /* <DEDUP_REMOVED lines=32> */
.L_x_18438:
[----:B------:R-:W-:Y:S05]  /*1520*/  BSYNC.RECONVERGENT B0 ;  /* 0x0000000000007941 */ /* 0x000fea0003800200 */
.L_x_18437:
[C---:B012---:R-:W-:Y:S01]  /*1530*/  IMAD.SHL.U32 R12, R9.reuse, 0x2, RZ ;  /* 0x00000002090c7824 */ /* 0x047fe200078e00ff */
[----:B------:R-:W-:-:S04]  /*1540*/  IADD3 R37, PT, PT, R9, R37, RZ ;  /* 0x0000002509257210 */ /* 0x000fc80007ffe0ff */
[----:B------:R-:W-:-:S13]  /*1550*/  ISETP.GE.U32.AND P0, PT, R37, R12, PT ;  /* 0x0000000c2500720c */ /* 0x000fda0003f06070 */
[----:B------:R-:W-:Y:S05]  /*1560*/  @!P0 BRA `(.L_x_18442) ;  /* 0xfffffff0001c8947 */ /* 0x000fea000383ffff */
[----:B------:R-:W-:Y:S05]  /*1570*/  EXIT ;  /* 0x000000000000794d */ /* 0x000fea0003800000 */
        .weak           $__internal_401_$__cuda_sm20_div_u16
        .type           $__internal_401_$__cuda_sm20_div_u16,@function
        .size           $__internal_401_$__cuda_sm20_div_u16,(.L_x_38904 - $__internal_401_$__cuda_sm20_div_u16)
$__internal_401_$__cuda_sm20_div_u16:
        /* <DEDUP_REMOVED lines=18> */
[----:B------:R-:W-:Y:S06]  /*16a0*/  RET.REL.NODEC R10 `(_Z9cuda_gemmIiLi128ELi2ELi1ELi256ELi64ELi64ELi64ELi0ELi1EEviiiPT_S1_S1_iii) ;  /* 0xffffffe80a547950 */ /* 0x000fec0003c3ffff */
.L_x_18443:
        /* <DEDUP_REMOVED lines=13> */
.L_x_38904:


//--------------------- .text._Z9cuda_gemmIiLi128ELi2ELi1ELi256ELi64ELi64ELi64ELi0ELi0EEviiiPT_S1_S1_iii --------------------------
	.section	.text._Z9cuda_gemmIiLi128ELi2ELi1ELi256ELi64ELi64ELi64ELi0ELi0EEviiiPT_S1_S1_iii,"ax",@progbits
	.align	128
        .global         _Z9cuda_gemmIiLi128ELi2ELi1ELi256ELi64ELi64ELi64ELi0ELi0EEviiiPT_S1_S1_iii
        .type           _Z9cuda_gemmIiLi128ELi2ELi1ELi256ELi64ELi64ELi64ELi0ELi0EEviiiPT_S1_S1_iii,@function
        .size           _Z9cuda_gemmIiLi128ELi2ELi1ELi256ELi64ELi64ELi64ELi0ELi0EEviiiPT_S1_S1_iii,(.L_x_38906 - _Z9cuda_gemmIiLi128ELi2ELi1ELi256ELi64ELi64ELi64ELi0ELi0EEviiiPT_S1_S1_iii)
        .other          _Z9cuda_gemmIiLi128ELi2ELi1ELi256ELi64ELi64ELi64ELi0ELi0EEviiiPT_S1_S1_iii,@"STO_CUDA_ENTRY STV_DEFAULT"
_Z9cuda_gemmIiLi128ELi2ELi1ELi256ELi64ELi64ELi64ELi0ELi0EEviiiPT_S1_S1_iii:
.text._Z9cuda_gemmIiLi128ELi2ELi1ELi256ELi64ELi64ELi64ELi0ELi0EEviiiPT_S1_S1_iii:
        /* <DEDUP_REMOVED lines=68> */
[----:B------:R-:W-:Y:S05]  /*0440*/  CALL.REL.NOINC `($__internal_403_$__cuda_sm20_div_u16) ;  /* 0x0000003800e07944 */ /* 0x000fea0003c00000 */
        /* <DEDUP_REMOVED lines=135> */
[----:B------:R-:W-:Y:S05]  /*0cc0*/  CALL.REL.NOINC `($__internal_402_$__cuda_sm20_div_s16) ;  /* 0x0000003000607944 */ /* 0x000fea0003c00000 */
        /* <DEDUP_REMOVED lines=8> */
.L_x_18497:
        /* <DEDUP_REMOVED lines=28> */
.L_x_18445:
[----:B01----:R-:W-:Y:S05]  /*0f10*/  BSYNC.RECONVERGENT B0 ;  /* 0x0000000000007941 */ /* 0x003fea0003800200 */
.L_x_18444:
[----:B------:R-:W-:Y:S04]  /*0f20*/  BSSY.RECONVERGENT B0, `(.L_x_18446) ;  /* 0x0000012000007945 */ /* 0x000fe80003800200 */
[----:B------:R-:W-:Y:S05]  /*0f30*/  @!P2 BRA `(.L_x_18447) ;  /* 0x000000000040a947 */ /* 0x000fea0003800000 */
[----:B------:R-:W0:Y:S01]  /*0f40*/  S2UR UR8, SR_CgaCtaId ;  /* 0x00000000000879c3 */ /* 0x000e220000008800 */
[----:B------:R-:W-:Y:S02]  /*0f50*/  UMOV UR5, 0x400 ;  /* 0x0000040000057882 */ /* 0x000fe40000000000 */
[----:B------:R-:W-:-:S04]  /*0f60*/  UIADD3 UR5, UPT, UPT, UR5, 0xa80, URZ ;  /* 0x00000a8005057890 */ /* 0x000fc8000fffe0ff */
[----:B0-----:R-:W-:-:S06]  /*0f70*/  ULEA UR5, UR8, UR5, 0x18 ;  /* 0x0000000508057291 */ /* 0x001fcc000f8ec0ff */
[----:B--23--:R-:W-:-:S07]  /*0f80*/  LEA R17, R16, UR5, 0x2 ;  /* 0x0000000510117c11 */ /* 0x00cfce000f8e10ff */
.L_x_18448:
        /* <DEDUP_REMOVED lines=11> */
.L_x_18447:
[----:B------:R-:W-:Y:S05]  /*1040*/  BSYNC.RECONVERGENT B0 ;  /* 0x0000000000007941 */ /* 0x000fea0003800200 */
.L_x_18446:
[----:B------:R-:W-:-:S07]  /*1050*/  IMAD.MOV.U32 R20, RZ, RZ, RZ ;  /* 0x000000ffff147224 */ /* 0x000fce00078e00ff */
.L_x_18491:
        /* <DEDUP_REMOVED lines=14> */
.L_x_18451:
        /* <DEDUP_REMOVED lines=12> */
.L_x_18450:
[----:B------:R-:W-:Y:S05]  /*1200*/  BSYNC.RECONVERGENT B0 ;  /* 0x0000000000007941 */ /* 0x000fea0003800200 */
.L_x_18449:
[----:B01----:R-:W-:Y:S02]  /*1210*/  VIADD R19, R20, UR6 ;  /* 0x0000000614137c36 */ /* 0x003fe40008000000 */
[----:B---3--:R-:W-:-:S07]  /*1220*/  IMAD.MOV.U32 R18, RZ, RZ, RZ ;  /* 0x000000ffff127224 */ /* 0x008fce00078e00ff */
.L_x_18490:
[----:B0-----:R-:W-:Y:S02]  /*1230*/  LOP3.LUT R25, R2, 0xf, RZ, 0xc0, !PT ;  /* 0x0000000f02197812 */ /* 0x001fe400078ec0ff */
[----:B-1----:R-:W-:-:S03]  /*1240*/  SHF.R.U32.HI R21, RZ, 0x4, R2 ;  /* 0x00000004ff157819 */ /* 0x002fc60000011602 */
[----:B------:R-:W-:-:S07]  /*1250*/  IMAD.IADD R25, R25, 0x1, R18 ;  /* 0x0000000119197824 */ /* 0x000fce00078e0212 */
.L_x_18452:
        /* <DEDUP_REMOVED lines=16> */
.L_x_18489:
        /* <DEDUP_REMOVED lines=86> */
.L_x_18488:
        /* <DEDUP_REMOVED lines=11> */
.L_x_18499:
[----:B0--3--:R-:W-:-:S07]  /*1970*/  IMAD R66, R65, R66, RZ ;  /* 0x0000004241427224 */ /* 0x009fce00078e02ff */
.L_x_18456:
[----:B------:R-:W-:-:S13]  /*1980*/  ISETP.GE.AND P3, PT, R71, 0x2, PT ;  /* 0x000000024700780c */ /* 0x000fda0003f66270 */
[----:B------:R-:W-:Y:S05]  /*1990*/  @!P3 BRA `(.L_x_18458) ;  /* 0x000000000010b947 */ /* 0x000fea0003800000 */
[----:B------:R-:W-:-:S03]  /*19a0*/  UMOV UR5, 0xffffffff ;  /* 0xffffffff00057882 */ /* 0x000fc60000000000 */
[----:B------:R-:W-:Y:S05]  /*19b0*/  BRA.DIV UR5, `(.L_x_18459) ;  /* 0x0000001e05047947 */ /* 0x000fea000b800000 */
[----:B------:R3:W4:Y:S02]  /*19c0*/  SHFL.IDX PT, R73, R72, R6, 0x1f ;  /* 0x00001f0648497589 */ /* 0x00072400000e0000 */
.L_x_18502:
[----:B----4-:R-:W-:-:S07]  /*19d0*/  IMAD R66, R64, R73, R66 ;  /* 0x0000004940427224 */ /* 0x010fce00078e0242 */
.L_x_18458:
[----:B------:R-:W-:-:S13]  /*19e0*/  ISETP.GE.AND P3, PT, R71, 0x3, PT ;  /* 0x000000034700780c */ /* 0x000fda0003f66270 */
[----:B------:R-:W-:Y:S05]  /*19f0*/  @!P3 BRA `(.L_x_18460) ;  /* 0x000000000010b947 */ /* 0x000fea0003800000 */
[----:B------:R-:W-:-:S03]  /*1a00*/  UMOV UR5, 0xffffffff ;  /* 0xffffffff00057882 */ /* 0x000fc60000000000 */
[----:B------:R-:W-:Y:S05]  /*1a10*/  BRA.DIV UR5, `(.L_x_18461) ;  /* 0x0000001e05107947 */ /* 0x000fea000b800000 */
[----:B------:R4:W0:Y:S02]  /*1a20*/  SHFL.IDX PT, R73, R72, R7, 0x1f ;  /* 0x00001f0748497589 */ /* 0x00082400000e0000 */
.L_x_18505:
[----:B0-----:R-:W-:-:S07]  /*1a30*/  IMAD R66, R35, R73, R66 ;  /* 0x0000004923427224 */ /* 0x001fce00078e0242 */
.L_x_18460:
[----:B------:R-:W-:-:S13]  /*1a40*/  ISETP.GE.AND P3, PT, R71, 0x4, PT ;  /* 0x000000044700780c */ /* 0x000fda0003f66270 */
[----:B------:R-:W-:Y:S05]  /*1a50*/  @!P3 BRA `(.L_x_18462) ;  /* 0x000000000010b947 */ /* 0x000fea0003800000 */
[----:B------:R-:W-:-:S03]  /*1a60*/  UMOV UR5, 0xffffffff ;  /* 0xffffffff00057882 */ /* 0x000fc60000000000 */
[----:B------:R-:W-:Y:S05]  /*1a70*/  BRA.DIV UR5, `(.L_x_18463) ;  /* 0x0000001e051c7947 */ /* 0x000fea000b800000 */
[----:B------:R0:W0:Y:S02]  /*1a80*/  SHFL.IDX PT, R73, R72, R8, 0x1f ;  /* 0x00001f0848497589 */ /* 0x00002400000e0000 */
.L_x_18508:
[----:B0-----:R-:W-:-:S07]  /*1a90*/  IMAD R66, R33, R73, R66 ;  /* 0x0000004921427224 */ /* 0x001fce00078e0242 */
.L_x_18462:
[----:B------:R-:W-:-:S13]  /*1aa0*/  ISETP.GE.AND P3, PT, R71, 0x5, PT ;  /* 0x000000054700780c */ /* 0x000fda0003f66270 */
[----:B------:R-:W-:Y:S05]  /*1ab0*/  @!P3 BRA `(.L_x_18464) ;  /* 0x000000000010b947 */ /* 0x000fea0003800000 */
[----:B------:R-:W-:-:S03]  /*1ac0*/  UMOV UR5, 0xffffffff ;  /* 0xffffffff00057882 */ /* 0x000fc60000000000 */
[----:B------:R-:W-:Y:S05]  /*1ad0*/  BRA.DIV UR5, `(.L_x_18465) ;  /* 0x0000001e05287947 */ /* 0x000fea000b800000 */
[----:B------:R0:W0:Y:S02]  /*1ae0*/  SHFL.IDX PT, R73, R72, R9, 0x1f ;  /* 0x00001f0948497589 */ /* 0x00002400000e0000 */
.L_x_18511:
[----:B0-----:R-:W-:-:S07]  /*1af0*/  IMAD R66, R24, R73, R66 ;  /* 0x0000004918427224 */ /* 0x001fce00078e0242 */
.L_x_18464:
[----:B------:R-:W-:-:S13]  /*1b00*/  ISETP.GE.AND P3, PT, R71, 0x6, PT ;  /* 0x000000064700780c */ /* 0x000fda0003f66270 */
[----:B------:R-:W-:Y:S05]  /*1b10*/  @!P3 BRA `(.L_x_18466) ;  /* 0x000000000010b947 */ /* 0x000fea0003800000 */
[----:B------:R-:W-:-:S03]  /*1b20*/  UMOV UR5, 0xffffffff ;  /* 0xffffffff00057882 */ /* 0x000fc60000000000 */
[----:B------:R-:W-:Y:S05]  /*1b30*/  BRA.DIV UR5, `(.L_x_18467) ;  /* 0x0000001e05347947 */ /* 0x000fea000b800000 */
[----:B------:R0:W0:Y:S02]  /*1b40*/  SHFL.IDX PT, R73, R72, R10, 0x1f ;  /* 0x00001f0a48497589 */ /* 0x00002400000e0000 */
.L_x_18514:
[----:B0-----:R-:W-:-:S07]  /*1b50*/  IMAD R66, R23, R73, R66 ;  /* 0x0000004917427224 */ /* 0x001fce00078e0242 */
.L_x_18466:
[----:B------:R-:W-:-:S13]  /*1b60*/  ISETP.GE.AND P3, PT, R71, 0x7, PT ;  /* 0x000000074700780c */ /* 0x000fda0003f66270 */
[----:B------:R-:W-:Y:S05]  /*1b70*/  @!P3 BRA `(.L_x_18468) ;  /* 0x000000000010b947 */ /* 0x000fea0003800000 */
[----:B------:R-:W-:-:S03]  /*1b80*/  UMOV UR5, 0xffffffff ;  /* 0xffffffff00057882 */ /* 0x000fc60000000000 */
[----:B------:R-:W-:Y:S05]  /*1b90*/  BRA.DIV UR5, `(.L_x_18469) ;  /* 0x0000001e05407947 */ /* 0x000fea000b800000 */
[----:B------:R0:W0:Y:S02]  /*1ba0*/  SHFL.IDX PT, R73, R72, R11, 0x1f ;  /* 0x00001f0b48497589 */ /* 0x00002400000e0000 */
.L_x_18517:
[----:B0-----:R-:W-:-:S07]  /*1bb0*/  IMAD R66, R22, R73, R66 ;  /* 0x0000004916427224 */ /* 0x001fce00078e0242 */
.L_x_18468:
[----:B------:R-:W-:-:S13]  /*1bc0*/  ISETP.GE.AND P3, PT, R71, 0x8, PT ;  /* 0x000000084700780c */ /* 0x000fda0003f66270 */
[----:B------:R-:W-:Y:S05]  /*1bd0*/  @!P3 BRA `(.L_x_18470) ;  /* 0x000000000010b947 */ /* 0x000fea0003800000 */
[----:B------:R-:W-:-:S03]  /*1be0*/  UMOV UR5, 0xffffffff ;  /* 0xffffffff00057882 */ /* 0x000fc60000000000 */
[----:B------:R-:W-:Y:S05]  /*1bf0*/  BRA.DIV UR5, `(.L_x_18471) ;  /* 0x0000001e054c7947 */ /* 0x000fea000b800000 */
[----:B------:R0:W0:Y:S02]  /*1c00*/  SHFL.IDX PT, R73, R72, R12, 0x1f ;  /* 0x00001f0c48497589 */ /* 0x00002400000e0000 */
.L_x_18520:
[----:B01----:R-:W-:-:S07]  /*1c10*/  IMAD R66, R21, R73, R66 ;  /* 0x0000004915427224 */ /* 0x003fce00078e0242 */
.L_x_18470:
[----:B------:R-:W-:-:S13]  /*1c20*/  ISETP.GE.AND P3, PT, R71, 0x9, PT ;  /* 0x000000094700780c */ /* 0x000fda0003f66270 */
[----:B------:R-:W-:Y:S05]  /*1c30*/  @!P3 BRA `(.L_x_18472) ;  /* 0x000000000010b947 */ /* 0x000fea0003800000 */
[----:B------:R-:W-:-:S03]  /*1c40*/  UMOV UR5, 0xffffffff ;  /* 0xffffffff00057882 */ /* 0x000fc60000000000 */
[----:B------:R-:W-:Y:S05]  /*1c50*/  BRA.DIV UR5, `(.L_x_18473) ;  /* 0x0000001e05587947 */ /* 0x000fea000b800000 */
[----:B------:R0:W0:Y:S02]  /*1c60*/  SHFL.IDX PT, R73, R72, R13, 0x1f ;  /* 0x00001f0d48497589 */ /* 0x00002400000e0000 */
.L_x_18523:
[----:B0-----:R-:W-:-:S07]  /*1c70*/  IMAD R66, R25, R73, R66 ;  /* 0x0000004919427224 */ /* 0x001fce00078e0242 */
.L_x_18472:
[----:B------:R-:W-:-:S13]  /*1c80*/  ISETP.GE.AND P3, PT, R71, 0xa, PT ;  /* 0x0000000a4700780c */ /* 0x000fda0003f66270 */
[----:B------:R-:W-:Y:S05]  /*1c90*/  @!P3 BRA `(.L_x_18474) ;  /* 0x000000000010b947 */ /* 0x000fea0003800000 */
[----:B------:R-:W-:-:S03]  /*1ca0*/  UMOV UR5, 0xffffffff ;  /* 0xffffffff00057882 */ /* 0x000fc60000000000 */
[----:B------:R-:W-:Y:S05]  /*1cb0*/  BRA.DIV UR5, `(.L_x_18475) ;  /* 0x0000001e05647947 */ /* 0x000fea000b800000 */
[----:B------:R0:W0:Y:S02]  /*1cc0*/  SHFL.IDX PT, R73, R72, R14, 0x1f ;  /* 0x00001f0e48497589 */ /* 0x00002400000e0000 */
.L_x_18526:
[----:B0-----:R-:W-:-:S07]  /*1cd0*/  IMAD R66, R20, R73, R66 ;  /* 0x0000004914427224 */ /* 0x001fce00078e0242 */
.L_x_18474:
[----:B------:R-:W-:-:S13]  /*1ce0*/  ISETP.GE.AND P3, PT, R71, 0xb, PT ;  /* 0x0000000b4700780c */ /* 0x000fda0003f66270 */
[----:B------:R-:W-:Y:S05]  /*1cf0*/  @!P3 BRA `(.L_x_18476) ;  /* 0x000000000010b947 */ /* 0x000fea0003800000 */
[----:B------:R-:W-:-:S03]  /*1d00*/  UMOV UR5, 0xffffffff ;  /* 0xffffffff00057882 */ /* 0x000fc60000000000 */
[----:B------:R-:W-:Y:S05]  /*1d10*/  BRA.DIV UR5, `(.L_x_18477) ;  /* 0x0000001e05707947 */ /* 0x000fea000b800000 */
[----:B------:R0:W0:Y:S02]  /*1d20*/  SHFL.IDX PT, R73, R72, R15, 0x1f ;  /* 0x00001f0f48497589 */ /* 0x00002400000e0000 */
.L_x_18529:
[----:B0-----:R-:W-:-:S07]  /*1d30*/  IMAD R66, R17, R73, R66 ;  /* 0x0000004911427224 */ /* 0x001fce00078e0242 */
.L_x_18476:
[----:B------:R-:W-:-:S13]  /*1d40*/  ISETP.GE.AND P3, PT, R71, 0xc, PT ;  /* 0x0000000c4700780c */ /* 0x000fda0003f66270 */
[----:B------:R-:W-:Y:S05]  /*1d50*/  @!P3 BRA `(.L_x_18478) ;  /* 0x000000000010b947 */ /* 0x000fea0003800000 */
[----:B------:R-:W-:-:S03]  /*1d60*/  UMOV UR5, 0xffffffff ;  /* 0xffffffff00057882 */ /* 0x000fc60000000000 */
[----:B------:R-:W-:Y:S05]  /*1d70*/  BRA.DIV UR5, `(.L_x_18479) ;  /* 0x0000001e057c7947 */ /* 0x000fea000b800000 */
[----:B------:R0:W0:Y:S02]  /*1d80*/  SHFL.IDX PT, R73, R72, R28, 0x1f ;  /* 0x00001f1c48497589 */ /* 0x00002400000e0000 */
.L_x_18532:
[----:B0-----:R-:W-:-:S07]  /*1d90*/  IMAD R66, R16, R73, R66 ;  /* 0x0000004910427224 */ /* 0x001fce00078e0242 */
.L_x_18478:
[----:B------:R-:W-:-:S13]  /*1da0*/  ISETP.GE.AND P3, PT, R71, 0xd, PT ;  /* 0x0000000d4700780c */ /* 0x000fda0003f66270 */
[----:B------:R-:W-:Y:S05]  /*1db0*/  @!P3 BRA `(.L_x_18480) ;  /* 0x000000000010b947 */ /* 0x000fea0003800000 */
[----:B------:R-:W-:-:S03]  /*1dc0*/  UMOV UR5, 0xffffffff ;  /* 0xffffffff00057882 */ /* 0x000fc60000000000 */
[----:B------:R-:W-:Y:S05]  /*1dd0*/  BRA.DIV UR5, `(.L_x_18481) ;  /* 0x0000001e05887947 */ /* 0x000fea000b800000 */
[----:B------:R0:W0:Y:S02]  /*1de0*/  SHFL.IDX PT, R73, R72, R29, 0x1f ;  /* 0x00001f1d48497589 */ /* 0x00002400000e0000 */
.L_x_18535:
[----:B0-----:R-:W-:-:S07]  /*1df0*/  IMAD R66, R68, R73, R66 ;  /* 0x0000004944427224 */ /* 0x001fce00078e0242 */
.L_x_18480:
[----:B------:R-:W-:-:S13]  /*1e00*/  ISETP.GE.AND P3, PT, R71, 0xe, PT ;  /* 0x0000000e4700780c */ /* 0x000fda0003f66270 */
[----:B------:R-:W-:Y:S05]  /*1e10*/  @!P3 BRA `(.L_x_18482) ;  /* 0x000000000010b947 */ /* 0x000fea0003800000 */
[----:B------:R-:W-:-:S03]  /*1e20*/  UMOV UR5, 0xffffffff ;  /* 0xffffffff00057882 */ /* 0x000fc60000000000 */
[----:B------:R-:W-:Y:S05]  /*1e30*/  BRA.DIV UR5, `(.L_x_18483) ;  /* 0x0000001e05947947 */ /* 0x000fea000b800000 */
[----:B------:R0:W0:Y:S02]  /*1e40*/  SHFL.IDX PT, R73, R72, R30, 0x1f ;  /* 0x00001f1e48497589 */ /* 0x00002400000e0000 */
.L_x_18538:
[----:B0-----:R-:W-:-:S07]  /*1e50*/  IMAD R66, R69, R73, R66 ;  /* 0x0000004945427224 */ /* 0x001fce00078e0242 */
.L_x_18482:
[----:B------:R-:W-:-:S13]  /*1e60*/  ISETP.GE.AND P3, PT, R71, 0xf, PT ;  /* 0x0000000f4700780c */ /* 0x000fda0003f66270 */
[----:B------:R-:W-:Y:S05]  /*1e70*/  @!P3 BRA `(.L_x_18484) ;  /* 0x000000000010b947 */ /* 0x000fea0003800000 */
[----:B------:R-:W-:-:S03]  /*1e80*/  UMOV UR5, 0xffffffff ;  /* 0xffffffff00057882 */ /* 0x000fc60000000000 */
[----:B------:R-:W-:Y:S05]  /*1e90*/  BRA.DIV UR5, `(.L_x_18485) ;  /* 0x0000001e05a07947 */ /* 0x000fea000b800000 */
[----:B------:R0:W0:Y:S02]  /*1ea0*/  SHFL.IDX PT, R73, R72, R31, 0x1f ;  /* 0x00001f1f48497589 */ /* 0x00002400000e0000 */
.L_x_18541:
[----:B0-----:R-:W-:-:S07]  /*1eb0*/  IMAD R66, R70, R73, R66 ;  /* 0x0000004946427224 */ /* 0x001fce00078e0242 */
.L_x_18484:
[----:B------:R-:W-:-:S13]  /*1ec0*/  ISETP.GE.AND P3, PT, R71, 0x10, PT ;  /* 0x000000104700780c */ /* 0x000fda0003f66270 */
[----:B------:R-:W-:Y:S05]  /*1ed0*/  @!P3 BRA `(.L_x_18486) ;  /* 0x00000004001cb947 */ /* 0x000fea0003800000 */
[----:B------:R-:W-:-:S03]  /*1ee0*/  UMOV UR5, 0xffffffff ;  /* 0xffffffff00057882 */ /* 0x000fc60000000000 */
[----:B------:R-:W-:Y:S05]  /*1ef0*/  BRA.DIV UR5, `(.L_x_18487) ;  /* 0x0000001e05ac7947 */ /* 0x000fea000b800000 */
[----:B--234-:R2:W3:Y:S02]  /*1f00*/  SHFL.IDX PT, R72, R72, R36, 0x1f ;  /* 0x00001f2448487589 */ /* 0x01c4e400000e0000 */
.L_x_18544:
[----:B0--3--:R-:W-:Y:S01]  /*1f10*/  IMAD R66, R67, R72, R66 ;  /* 0x0000004843427224 */ /* 0x009fe200078e0242 */
[----:B------:R-:W-:Y:S06]  /*1f20*/  BRA `(.L_x_18486) ;  /* 0x0000000400087947 */ /* 0x000fec0003800000 */
.L_x_18455:
        /* <DEDUP_REMOVED lines=66> */
.L_x_18486:
        /* <DEDUP_REMOVED lines=16> */
.L_x_18454:
[----:B------:R-:W-:Y:S05]  /*2450*/  @!P0 BRA `(.L_x_18489) ;  /* 0xffffffec00c08947 */ /* 0x000fea000383ffff */
[----:B------:R-:W-:Y:S05]  /*2460*/  BSYNC.RECONVERGENT B0 ;  /* 0x0000000000007941 */ /* 0x000fea0003800200 */
.L_x_18453:
        /* <DEDUP_REMOVED lines=137> */
.L_x_18495:
[----:B------:R-:W-:Y:S05]  /*2d00*/  BSYNC.RECONVERGENT B1 ;  /* 0x0000000000017941 */ /* 0x000fea0003800200 */
.L_x_18494:
[----:B------:R-:W-:-:S13]  /*2d10*/  ISETP.GE.U32.AND P0, PT, R5, 0x3, PT ;  /* 0x000000030500780c */ /* 0x000fda0003f06070 */
[----:B------:R-:W-:Y:S05]  /*2d20*/  @!P0 BRA `(.L_x_18493) ;  /* 0x0000000400ec8947 */ /* 0x000fea0003800000 */
[----:B------:R-:W-:-:S13]  /*2d30*/  ISETP.NE.AND P0, PT, R3, RZ, PT ;  /* 0x000000ff0300720c */ /* 0x000fda0003f05270 */
.L_x_18496:
        /* <DEDUP_REMOVED lines=122> */
.L_x_18493:
[----:B------:R-:W-:Y:S05]  /*34e0*/  BSYNC.RECONVERGENT B0 ;  /* 0x0000000000007941 */ /* 0x000fea0003800200 */
.L_x_18492:
[----:B------:R-:W3:Y:S02]  /*34f0*/  LDCU UR5, c[0x0][0x374] ;  /* 0x00006e80ff0577ac */ /* 0x000ee40008000800 */
[----:B---3--:R-:W-:Y:S02]  /*3500*/  UIADD3 UR4, UPT, UPT, UR5, UR4, URZ ;  /* 0x0000000405047290 */ /* 0x008fe4000fffe0ff */
[----:B------:R-:W-:-:S04]  /*3510*/  USHF.L.U32 UR5, UR5, 0x1, URZ ;  /* 0x0000000105057899 */ /* 0x000fc800080006ff */
[----:B------:R-:W-:-:S09]  /*3520*/  UISETP.GE.U32.AND UP0, UPT, UR4, UR5, UPT ;  /* 0x000000050400728c */ /* 0x000fd2000bf06070 */
[----:B------:R-:W-:Y:S05]  /*3530*/  BRA.U !UP0, `(.L_x_18497) ;  /* 0xffffffd908047547 */ /* 0x000fea000b83ffff */
[----:B------:R-:W-:Y:S05]  /*3540*/  EXIT ;  /* 0x000000000000794d */ /* 0x000fea0003800000 */
.L_x_18457:
[----:B------:R-:W-:Y:S01]  /*3550*/  IMAD.MOV.U32 R73, RZ, RZ, -0x1 ;  /* 0xffffffffff497424 */ /* 0x000fe200078e00ff */
[----:B------:R-:W-:Y:S01]  /*3560*/  MOV R74, R37 ;  /* 0x00000025004a7202 */ /* 0x000fe20000000f00 */
[----:B------:R-:W-:-:S07]  /*3570*/  IMAD.MOV.U32 R75, RZ, RZ, 0x1f ;  /* 0x0000001fff4b7424 */ /* 0x000fce00078e00ff */
[----:B01----:R-:W-:Y:S05]  /*3580*/  WARPSYNC.COLLECTIVE R73, `(.L_x_18498) ;  /* 0x0000000049087348 */ /* 0x003fea0003c00000 */
[----:B------:R2:W3:Y:S02]  /*3590*/  SHFL.IDX P3, R73, R72, R74, R75 ;  /* 0x0000004a48497389 */ /* 0x0004e4000006004b */
[----:B0123--:R-:W-:Y:S05]  /*35a0*/  ENDCOLLECTIVE ;  /* 0x000000000000791b */ /* 0x00ffea0003800000 */
.L_x_18498:
[----:B------:R-:W-:Y:S01]  /*35b0*/  IMAD.MOV.U32 R66, RZ, RZ, R73 ;  /* 0x000000ffff427224 */ /* 0x000fe200078e0049 */
[----:B------:R-:W-:Y:S06]  /*35c0*/  BRA `(.L_x_18499) ;  /* 0xffffffe000e87947 */ /* 0x000fec000383ffff */
.L_x_18459:
[----:B------:R-:W-:Y:S01]  /*35d0*/  BSSY B1, `(.L_x_18500) ;  /* 0x0000007000017945 */ /* 0x000fe20003800000 */
[----:B------:R-:W-:Y:S01]  /*35e0*/  MOV R74, R6 ;  /* 0x00000006004a7202 */ /* 0x000fe20000000f00 */
[----:B------:R-:W-:Y:S02]  /*35f0*/  IMAD.MOV.U32 R75, RZ, RZ, 0x1f ;  /* 0x0000001fff4b7424 */ /* 0x000fe400078e00ff */
[----:B------:R-:W-:-:S07]  /*3600*/  IMAD.MOV.U32 R73, RZ, RZ, -0x1 ;  /* 0xffffffffff497424 */ /* 0x000fce00078e00ff */
[----:B012---:R-:W-:Y:S05]  /*3610*/  WARPSYNC.COLLECTIVE R73, `(.L_x_18501) ;  /* 0x0000000049087348 */ /* 0x007fea0003c00000 */
[----:B------:R3:W4:Y:S02]  /*3620*/  SHFL.IDX P3, R73, R72, R74, R75 ;  /* 0x0000004a48497389 */ /* 0x000724000006004b */
[----:B01234-:R-:W-:Y:S05]  /*3630*/  ENDCOLLECTIVE ;  /* 0x000000000000791b */ /* 0x01ffea0003800000 */
.L_x_18501:
[----:B------:R-:W-:Y:S05]  /*3640*/  BSYNC B1 ;  /* 0x0000000000017941 */ /* 0x000fea0003800000 */
.L_x_18500:
[----:B------:R-:W-:Y:S05]  /*3650*/  BRA `(.L_x_18502) ;  /* 0xffffffe000dc7947 */ /* 0x000fea000383ffff */
.L_x_18461:
[----:B------:R-:W-:Y:S01]  /*3660*/  HFMA2 R75, -RZ, RZ, 0, 1.847743988037109375e-06 ;  /* 0x0000001fff4b7431 */ /* 0x000fe200000001ff */
[----:B------:R-:W-:Y:S01]  /*3670*/  BSSY B1, `(.L_x_18503) ;  /* 0x0000006000017945 */ /* 0x000fe20003800000 */
[----:B------:R-:W-:Y:S02]  /*3680*/  IMAD.MOV.U32 R74, RZ, RZ, R7 ;  /* 0x000000ffff4a7224 */ /* 0x000fe400078e0007 */
[----:B------:R-:W-:-:S07]  /*3690*/  IMAD.MOV.U32 R73, RZ, RZ, -0x1 ;  /* 0xffffffffff497424 */ /* 0x000fce00078e00ff */
[----:B0123--:R-:W-:Y:S05]  /*36a0*/  WARPSYNC.COLLECTIVE R73, `(.L_x_18504) ;  /* 0x0000000049087348 */ /* 0x00ffea0003c00000 */
[----:B------:R4:W0:Y:S02]  /*36b0*/  SHFL.IDX P3, R73, R72, R74, R75 ;  /* 0x0000004a48497389 */ /* 0x000824000006004b */
[----:B01234-:R-:W-:Y:S05]  /*36c0*/  ENDCOLLECTIVE ;  /* 0x000000000000791b */ /* 0x01ffea0003800000 */
.L_x_18504:
[----:B------:R-:W-:Y:S05]  /*36d0*/  BSYNC B1 ;  /* 0x0000000000017941 */ /* 0x000fea0003800000 */
.L_x_18503:
[----:B------:R-:W-:Y:S05]  /*36e0*/  BRA `(.L_x_18505) ;  /* 0xffffffe000d07947 */ /* 0x000fea000383ffff */
.L_x_18463:
[----:B------:R-:W-:Y:S01]  /*36f0*/  BSSY B1, `(.L_x_18506) ;  /* 0x0000007000017945 */ /* 0x000fe20003800000 */
[----:B------:R-:W-:Y:S01]  /*3700*/  IMAD.MOV.U32 R74, RZ, RZ, R8 ;  /* 0x000000ffff4a7224 */ /* 0x000fe200078e0008 */
[----:B------:R-:W-:Y:S01]  /*3710*/  MOV R73, 0xffffffff ;  /* 0xffffffff00497802 */ /* 0x000fe20000000f00 */
[----:B------:R-:W-:-:S07]  /*3720*/  IMAD.MOV.U32 R75, RZ, RZ, 0x1f ;  /* 0x0000001fff4b7424 */ /* 0x000fce00078e00ff */
[----:B01234-:R-:W-:Y:S05]  /*3730*/  WARPSYNC.COLLECTIVE R73, `(.L_x_18507) ;  /* 0x0000000049087348 */ /* 0x01ffea0003c00000 */
[----:B------:R0:W0:Y:S02]  /*3740*/  SHFL.IDX P3, R73, R72, R74, R75 ;  /* 0x0000004a48497389 */ /* 0x000024000006004b */
[----:B01234-:R-:W-:Y:S05]  /*3750*/  ENDCOLLECTIVE ;  /* 0x000000000000791b */ /* 0x01ffea0003800000 */
.L_x_18507:
[----:B------:R-:W-:Y:S05]  /*3760*/  BSYNC B1 ;  /* 0x0000000000017941 */ /* 0x000fea0003800000 */
.L_x_18506:
[----:B------:R-:W-:Y:S05]  /*3770*/  BRA `(.L_x_18508) ;  /* 0xffffffe000c47947 */ /* 0x000fea000383ffff */
.L_x_18465:
[----:B------:R-:W-:Y:S01]  /*3780*/  BSSY B1, `(.L_x_18509) ;  /* 0x0000007000017945 */ /* 0x000fe20003800000 */
[----:B------:R-:W-:Y:S02]  /*3790*/  IMAD.MOV.U32 R74, RZ, RZ, R9 ;  /* 0x000000ffff4a7224 */ /* 0x000fe400078e0009 */
[----:B------:R-:W-:Y:S02]  /*37a0*/  IMAD.MOV.U32 R75, RZ, RZ, 0x1f ;  /* 0x0000001fff4b7424 */ /* 0x000fe400078e00ff */
[----:B------:R-:W-:-:S07]  /*37b0*/  IMAD.MOV.U32 R73, RZ, RZ, -0x1 ;  /* 0xffffffffff497424 */ /* 0x000fce00078e00ff */
[----:B01234-:R-:W-:Y:S05]  /*37c0*/  WARPSYNC.COLLECTIVE R73, `(.L_x_18510) ;  /* 0x0000000049087348 */ /* 0x01ffea0003c00000 */
[----:B------:R0:W0:Y:S02]  /*37d0*/  SHFL.IDX P3, R73, R72, R74, R75 ;  /* 0x0000004a48497389 */ /* 0x000024000006004b */
[----:B01234-:R-:W-:Y:S05]  /*37e0*/  ENDCOLLECTIVE ;  /* 0x000000000000791b */ /* 0x01ffea0003800000 */
.L_x_18510:
[----:B------:R-:W-:Y:S05]  /*37f0*/  BSYNC B1 ;  /* 0x0000000000017941 */ /* 0x000fea0003800000 */
.L_x_18509:
[----:B------:R-:W-:Y:S05]  /*3800*/  BRA `(.L_x_18511) ;  /* 0xffffffe000b87947 */ /* 0x000fea000383ffff */
.L_x_18467:
[----:B------:R-:W-:Y:S01]  /*3810*/  BSSY B1, `(.L_x_18512) ;  /* 0x0000007000017945 */ /* 0x000fe20003800000 */
[----:B------:R-:W-:Y:S01]  /*3820*/  MOV R74, R10 ;  /* 0x0000000a004a7202 */ /* 0x000fe20000000f00 */
[----:B------:R-:W-:Y:S02]  /*3830*/  IMAD.MOV.U32 R75, RZ, RZ, 0x1f ;  /* 0x0000001fff4b7424 */ /* 0x000fe400078e00ff */
[----:B------:R-:W-:-:S07]  /*3840*/  IMAD.MOV.U32 R73, RZ, RZ, -0x1 ;  /* 0xffffffffff497424 */ /* 0x000fce00078e00ff */
[----:B01234-:R-:W-:Y:S05]  /*3850*/  WARPSYNC.COLLECTIVE R73, `(.L_x_18513) ;  /* 0x0000000049087348 */ /* 0x01ffea0003c00000 */
[----:B------:R0:W0:Y:S02]  /*3860*/  SHFL.IDX P3, R73, R72, R74, R75 ;  /* 0x0000004a48497389 */ /* 0x000024000006004b */
[----:B01234-:R-:W-:Y:S05]  /*3870*/  ENDCOLLECTIVE ;  /* 0x000000000000791b */ /* 0x01ffea0003800000 */
.L_x_18513:
[----:B------:R-:W-:Y:S05]  /*3880*/  BSYNC B1 ;  /* 0x0000000000017941 */ /* 0x000fea0003800000 */
.L_x_18512:
[----:B------:R-:W-:Y:S05]  /*3890*/  BRA `(.L_x_18514) ;  /* 0xffffffe000ac7947 */ /* 0x000fea000383ffff */
.L_x_18469:
[----:B------:R-:W-:Y:S01]  /*38a0*/  HFMA2 R75, -RZ, RZ, 0, 1.847743988037109375e-06 ;  /* 0x0000001fff4b7431 */ /* 0x000fe200000001ff */
[----:B------:R-:W-:Y:S01]  /*38b0*/  BSSY B1, `(.L_x_18515) ;  /* 0x0000006000017945 */ /* 0x000fe20003800000 */
[----:B------:R-:W-:Y:S02]  /*38c0*/  IMAD.MOV.U32 R74, RZ, RZ, R11 ;  /* 0x000000ffff4a7224 */ /* 0x000fe400078e000b */
[----:B------:R-:W-:-:S07]  /*38d0*/  IMAD.MOV.U32 R73, RZ, RZ, -0x1 ;  /* 0xffffffffff497424 */ /* 0x000fce00078e00ff */
[----:B01234-:R-:W-:Y:S05]  /*38e0*/  WARPSYNC.COLLECTIVE R73, `(.L_x_18516) ;  /* 0x0000000049087348 */ /* 0x01ffea0003c00000 */
[----:B------:R0:W0:Y:S02]  /*38f0*/  SHFL.IDX P3, R73, R72, R74, R75 ;  /* 0x0000004a48497389 */ /* 0x000024000006004b */
[----:B01234-:R-:W-:Y:S05]  /*3900*/  ENDCOLLECTIVE ;  /* 0x000000000000791b */ /* 0x01ffea0003800000 */
.L_x_18516:
[----:B------:R-:W-:Y:S05]  /*3910*/  BSYNC B1 ;  /* 0x0000000000017941 */ /* 0x000fea0003800000 */
.L_x_18515:
[----:B------:R-:W-:Y:S05]  /*3920*/  BRA `(.L_x_18517) ;  /* 0xffffffe000a07947 */ /* 0x000fea000383ffff */
.L_x_18471:
[----:B------:R-:W-:Y:S01]  /*3930*/  BSSY B1, `(.L_x_18518) ;  /* 0x0000007000017945 */ /* 0x000fe20003800000 */
[----:B------:R-:W-:Y:S01]  /*3940*/  IMAD.MOV.U32 R74, RZ, RZ, R12 ;  /* 0x000000ffff4a7224 */ /* 0x000fe200078e000c */
[----:B------:R-:W-:Y:S01]  /*3950*/  MOV R73, 0xffffffff ;  /* 0xffffffff00497802 */ /* 0x000fe20000000f00 */
[----:B------:R-:W-:-:S07]  /*3960*/  IMAD.MOV.U32 R75, RZ, RZ, 0x1f ;  /* 0x0000001fff4b7424 */ /* 0x000fce00078e00ff */
[----:B01234-:R-:W-:Y:S05]  /*3970*/  WARPSYNC.COLLECTIVE R73, `(.L_x_18519) ;  /* 0x0000000049087348 */ /* 0x01ffea0003c00000 */
[----:B------:R0:W0:Y:S02]  /*3980*/  SHFL.IDX P3, R73, R72, R74, R75 ;  /* 0x0000004a48497389 */ /* 0x000024000006004b */
[----:B01234-:R-:W-:Y:S05]  /*3990*/  ENDCOLLECTIVE ;  /* 0x000000000000791b */ /* 0x01ffea0003800000 */
.L_x_18519:
[----:B------:R-:W-:Y:S05]  /*39a0*/  BSYNC B1 ;  /* 0x0000000000017941 */ /* 0x000fea0003800000 */
.L_x_18518:
[----:B------:R-:W-:Y:S05]  /*39b0*/  BRA `(.L_x_18520) ;  /* 0xffffffe000947947 */ /* 0x000fea000383ffff */
.L_x_18473:
[----:B------:R-:W-:Y:S01]  /*39c0*/  BSSY B1, `(.L_x_18521) ;  /* 0x0000007000017945 */ /* 0x000fe20003800000 */
[----:B------:R-:W-:Y:S02]  /*39d0*/  IMAD.MOV.U32 R74, RZ, RZ, R13 ;  /* 0x000000ffff4a7224 */ /* 0x000fe400078e000d */
[----:B------:R-:W-:Y:S02]  /*39e0*/  IMAD.MOV.U32 R75, RZ, RZ, 0x1f ;  /* 0x0000001fff4b7424 */ /* 0x000fe400078e00ff */
[----:B------:R-:W-:-:S07]  /*39f0*/  IMAD.MOV.U32 R73, RZ, RZ, -0x1 ;  /* 0xffffffffff497424 */ /* 0x000fce00078e00ff */
[----:B01234-:R-:W-:Y:S05]  /*3a00*/  WARPSYNC.COLLECTIVE R73, `(.L_x_18522) ;  /* 0x0000000049087348 */ /* 0x01ffea0003c00000 */
[----:B------:R0:W0:Y:S02]  /*3a10*/  SHFL.IDX P3, R73, R72, R74, R75 ;  /* 0x0000004a48497389 */ /* 0x000024000006004b */
[----:B01234-:R-:W-:Y:S05]  /*3a20*/  ENDCOLLECTIVE ;  /* 0x000000000000791b */ /* 0x01ffea0003800000 */
.L_x_18522:
[----:B------:R-:W-:Y:S05]  /*3a30*/  BSYNC B1 ;  /* 0x0000000000017941 */ /* 0x000fea0003800000 */
.L_x_18521:
[----:B------:R-:W-:Y:S05]  /*3a40*/  BRA `(.L_x_18523) ;  /* 0xffffffe000887947 */ /* 0x000fea000383ffff */
.L_x_18475:
[----:B------:R-:W-:Y:S01]  /*3a50*/  BSSY B1, `(.L_x_18524) ;  /* 0x0000007000017945 */ /* 0x000fe20003800000 */
[----:B------:R-:W-:Y:S01]  /*3a60*/  MOV R74, R14 ;  /* 0x0000000e004a7202 */ /* 0x000fe20000000f00 */
[----:B------:R-:W-:Y:S02]  /*3a70*/  IMAD.MOV.U32 R75, RZ, RZ, 0x1f ;  /* 0x0000001fff4b7424 */ /* 0x000fe400078e00ff */
[----:B------:R-:W-:-:S07]  /*3a80*/  IMAD.MOV.U32 R73, RZ, RZ, -0x1 ;  /* 0xffffffffff497424 */ /* 0x000fce00078e00ff */
[----:B01234-:R-:W-:Y:S05]  /*3a90*/  WARPSYNC.COLLECTIVE R73, `(.L_x_18525) ;  /* 0x0000000049087348 */ /* 0x01ffea0003c00000 */
[----:B------:R0:W0:Y:S02]  /*3aa0*/  SHFL.IDX P3, R73, R72, R74, R75 ;  /* 0x0000004a48497389 */ /* 0x000024000006004b */
[----:B01234-:R-:W-:Y:S05]  /*3ab0*/  ENDCOLLECTIVE ;  /* 0x000000000000791b */ /* 0x01ffea0003800000 */
.L_x_18525:
[----:B------:R-:W-:Y:S05]  /*3ac0*/  BSYNC B1 ;  /* 0x0000000000017941 */ /* 0x000fea0003800000 */
.L_x_18524:
[----:B------:R-:W-:Y:S05]  /*3ad0*/  BRA `(.L_x_18526) ;  /* 0xffffffe0007c7947 */ /* 0x000fea000383ffff */
.L_x_18477:
[----:B------:R-:W-:Y:S01]  /*3ae0*/  HFMA2 R75, -RZ, RZ, 0, 1.847743988037109375e-06 ;  /* 0x0000001fff4b7431 */ /* 0x000fe200000001ff */
[----:B------:R-:W-:Y:S01]  /*3af0*/  BSSY B1, `(.L_x_18527) ;  /* 0x0000006000017945 */ /* 0x000fe20003800000 */
[----:B------:R-:W-:Y:S02]  /*3b00*/  IMAD.MOV.U32 R74, RZ, RZ, R15 ;  /* 0x000000ffff4a7224 */ /* 0x000fe400078e000f */
[----:B------:R-:W-:-:S07]  /*3b10*/  IMAD.MOV.U32 R73, RZ, RZ, -0x1 ;  /* 0xffffffffff497424 */ /* 0x000fce00078e00ff */
[----:B01234-:R-:W-:Y:S05]  /*3b20*/  WARPSYNC.COLLECTIVE R73, `(.L_x_18528) ;  /* 0x0000000049087348 */ /* 0x01ffea0003c00000 */
[----:B------:R0:W0:Y:S02]  /*3b30*/  SHFL.IDX P3, R73, R72, R74, R75 ;  /* 0x0000004a48497389 */ /* 0x000024000006004b */
[----:B01234-:R-:W-:Y:S05]  /*3b40*/  ENDCOLLECTIVE ;  /* 0x000000000000791b */ /* 0x01ffea0003800000 */
.L_x_18528:
[----:B------:R-:W-:Y:S05]  /*3b50*/  BSYNC B1 ;  /* 0x0000000000017941 */ /* 0x000fea0003800000 */
.L_x_18527:
[----:B------:R-:W-:Y:S05]  /*3b60*/  BRA `(.L_x_18529) ;  /* 0xffffffe000707947 */ /* 0x000fea000383ffff */
.L_x_18479:
[----:B------:R-:W-:Y:S01]  /*3b70*/  BSSY B1, `(.L_x_18530) ;  /* 0x0000007000017945 */ /* 0x000fe20003800000 */
[----:B------:R-:W-:Y:S01]  /*3b80*/  IMAD.MOV.U32 R74, RZ, RZ, R28 ;  /* 0x000000ffff4a7224 */ /* 0x000fe200078e001c */
[----:B------:R-:W-:Y:S01]  /*3b90*/  MOV R73, 0xffffffff ;  /* 0xffffffff00497802 */ /* 0x000fe20000000f00 */
[----:B------:R-:W-:-:S07]  /*3ba0*/  IMAD.MOV.U32 R75, RZ, RZ, 0x1f ;  /* 0x0000001fff4b7424 */ /* 0x000fce00078e00ff */
[----:B01234-:R-:W-:Y:S05]  /*3bb0*/  WARPSYNC.COLLECTIVE R73, `(.L_x_18531) ;  /* 0x0000000049087348 */ /* 0x01ffea0003c00000 */
[----:B------:R0:W0:Y:S02]  /*3bc0*/  SHFL.IDX P3, R73, R72, R74, R75 ;  /* 0x0000004a48497389 */ /* 0x000024000006004b */
[----:B01234-:R-:W-:Y:S05]  /*3bd0*/  ENDCOLLECTIVE ;  /* 0x000000000000791b */ /* 0x01ffea0003800000 */
.L_x_18531:
[----:B------:R-:W-:Y:S05]  /*3be0*/  BSYNC B1 ;  /* 0x0000000000017941 */ /* 0x000fea0003800000 */
.L_x_18530:
[----:B------:R-:W-:Y:S05]  /*3bf0*/  BRA `(.L_x_18532) ;  /* 0xffffffe000647947 */ /* 0x000fea000383ffff */
.L_x_18481:
[----:B------:R-:W-:Y:S01]  /*3c00*/  BSSY B1, `(.L_x_18533) ;  /* 0x0000007000017945 */ /* 0x000fe20003800000 */
[----:B------:R-:W-:Y:S02]  /*3c10*/  IMAD.MOV.U32 R74, RZ, RZ, R29 ;  /* 0x000000ffff4a7224 */ /* 0x000fe400078e001d */
[----:B------:R-:W-:Y:S02]  /*3c20*/  IMAD.MOV.U32 R75, RZ, RZ, 0x1f ;  /* 0x0000001fff4b7424 */ /* 0x000fe400078e00ff */
[----:B------:R-:W-:-:S07]  /*3c30*/  IMAD.MOV.U32 R73, RZ, RZ, -0x1 ;  /* 0xffffffffff497424 */ /* 0x000fce00078e00ff */
[----:B01234-:R-:W-:Y:S05]  /*3c40*/  WARPSYNC.COLLECTIVE R73, `(.L_x_18534) ;  /* 0x0000000049087348 */ /* 0x01ffea0003c00000 */
[----:B------:R0:W0:Y:S02]  /*3c50*/  SHFL.IDX P3, R73, R72, R74, R75 ;  /* 0x0000004a48497389 */ /* 0x000024000006004b */
[----:B01234-:R-:W-:Y:S05]  /*3c60*/  ENDCOLLECTIVE ;  /* 0x000000000000791b */ /* 0x01ffea0003800000 */
.L_x_18534:
[----:B------:R-:W-:Y:S05]  /*3c70*/  BSYNC B1 ;  /* 0x0000000000017941 */ /* 0x000fea0003800000 */
.L_x_18533:
[----:B------:R-:W-:Y:S05]  /*3c80*/  BRA `(.L_x_18535) ;  /* 0xffffffe000587947 */ /* 0x000fea000383ffff */
.L_x_18483:
[----:B------:R-:W-:Y:S01]  /*3c90*/  BSSY B1, `(.L_x_18536) ;  /* 0x0000007000017945 */ /* 0x000fe20003800000 */
[----:B------:R-:W-:Y:S01]  /*3ca0*/  MOV R74, R30 ;  /* 0x0000001e004a7202 */ /* 0x000fe20000000f00 */
[----:B------:R-:W-:Y:S02]  /*3cb0*/  IMAD.MOV.U32 R75, RZ, RZ, 0x1f ;  /* 0x0000001fff4b7424 */ /* 0x000fe400078e00ff */
[----:B------:R-:W-:-:S07]  /*3cc0*/  IMAD.MOV.U32 R73, RZ, RZ, -0x1 ;  /* 0xffffffffff497424 */ /* 0x000fce00078e00ff */
[----:B01234-:R-:W-:Y:S05]  /*3cd0*/  WARPSYNC.COLLECTIVE R73, `(.L_x_18537) ;  /* 0x0000000049087348 */ /* 0x01ffea0003c00000 */
[----:B------:R0:W0:Y:S02]  /*3ce0*/  SHFL.IDX P3, R73, R72, R74, R75 ;  /* 0x0000004a48497389 */ /* 0x000024000006004b */
[----:B01234-:R-:W-:Y:S05]  /*3cf0*/  ENDCOLLECTIVE ;  /* 0x000000000000791b */ /* 0x01ffea0003800000 */
.L_x_18537:
[----:B------:R-:W-:Y:S05]  /*3d00*/  BSYNC B1 ;  /* 0x0000000000017941 */ /* 0x000fea0003800000 */
.L_x_18536:
[----:B------:R-:W-:Y:S05]  /*3d10*/  BRA `(.L_x_18538) ;  /* 0xffffffe0004c7947 */ /* 0x000fea000383ffff */
.L_x_18485:
[----:B------:R-:W-:Y:S01]  /*3d20*/  HFMA2 R75, -RZ, RZ, 0, 1.847743988037109375e-06 ;  /* 0x0000001fff4b7431 */ /* 0x000fe200000001ff */
[----:B------:R-:W-:Y:S01]  /*3d30*/  BSSY B1, `(.L_x_18539) ;  /* 0x0000006000017945 */ /* 0x000fe20003800000 */
[----:B------:R-:W-:Y:S02]  /*3d40*/  IMAD.MOV.U32 R74, RZ, RZ, R31 ;  /* 0x000000ffff4a7224 */ /* 0x000fe400078e001f */
[----:B------:R-:W-:-:S07]  /*3d50*/  IMAD.MOV.U32 R73, RZ, RZ, -0x1 ;  /* 0xffffffffff497424 */ /* 0x000fce00078e00ff */
[----:B01234-:R-:W-:Y:S05]  /*3d60*/  WARPSYNC.COLLECTIVE R73, `(.L_x_18540) ;  /* 0x0000000049087348 */ /* 0x01ffea0003c00000 */
[----:B------:R0:W0:Y:S02]  /*3d70*/  SHFL.IDX P3, R73, R72, R74, R75 ;  /* 0x0000004a48497389 */ /* 0x000024000006004b */
[----:B01234-:R-:W-:Y:S05]  /*3d80*/  ENDCOLLECTIVE ;  /* 0x000000000000791b */ /* 0x01ffea0003800000 */
.L_x_18540:
[----:B------:R-:W-:Y:S05]  /*3d90*/  BSYNC B1 ;  /* 0x0000000000017941 */ /* 0x000fea0003800000 */
.L_x_18539:
[----:B------:R-:W-:Y:S05]  /*3da0*/  BRA `(.L_x_18541) ;  /* 0xffffffe000407947 */ /* 0x000fea000383ffff */
.L_x_18487:
[----:B------:R-:W-:Y:S01]  /*3db0*/  BSSY B1, `(.L_x_18542) ;  /* 0x0000007000017945 */ /* 0x000fe20003800000 */
[----:B------:R-:W-:Y:S01]  /*3dc0*/  IMAD.MOV.U32 R74, RZ, RZ, R36 ;  /* 0x000000ffff4a7224 */ /* 0x000fe200078e0024 */
[----:B------:R-:W-:Y:S01]  /*3dd0*/  MOV R73, 0xffffffff ;  /* 0xffffffff00497802 */ /* 0x000fe20000000f00 */
[----:B------:R-:W-:-:S07]  /*3de0*/  IMAD.MOV.U32 R75, RZ, RZ, 0x1f ;  /* 0x0000001fff4b7424 */ /* 0x000fce00078e00ff */
[----:B01234-:R-:W-:Y:S05]  /*3df0*/  WARPSYNC.COLLECTIVE R73, `(.L_x_18543) ;  /* 0x0000000049087348 */ /* 0x01ffea0003c00000 */
[----:B------:R0:W0:Y:S02]  /*3e00*/  SHFL.IDX P3, R73, R72, R74, R75 ;  /* 0x0000004a48497389 */ /* 0x000024000006004b */
[----:B01234-:R-:W-:Y:S05]  /*3e10*/  ENDCOLLECTIVE ;  /* 0x000000000000791b */ /* 0x01ffea0003800000 */
.L_x_18543:
[----:B------:R-:W-:Y:S05]  /*3e20*/  BSYNC B1 ;  /* 0x0000000000017941 */ /* 0x000fea0003800000 */
.L_x_18542:
[----:B------:R-:W-:Y:S01]  /*3e30*/  IMAD.MOV.U32 R72, RZ, RZ, R73 ;  /* 0x000000ffff487224 */ /* 0x000fe200078e0049 */
[----:B------:R-:W-:Y:S06]  /*3e40*/  BRA `(.L_x_18544) ;  /* 0xffffffe000307947 */ /* 0x000fec000383ffff */
        .weak           $__internal_402_$__cuda_sm20_div_s16
        .type           $__internal_402_$__cuda_sm20_div_s16,@function
        .size           $__internal_402_$__cuda_sm20_div_s16,($__internal_403_$__cuda_sm20_div_u16 - $__internal_402_$__cuda_sm20_div_s16)
$__internal_402_$__cuda_sm20_div_s16:
        /* <DEDUP_REMOVED lines=23> */
[----:B------:R-:W-:Y:S05]  /*3fc0*/  RET.REL.NODEC R16 `(_Z9cuda_gemmIiLi128ELi2ELi1ELi256ELi64ELi64ELi64ELi0ELi0EEviiiPT_S1_S1_iii) ;  /* 0xffffffc0100c7950 */ /* 0x000fea0003c3ffff */
        .weak           $__internal_403_$__cuda_sm20_div_u16
        .type           $__internal_403_$__cuda_sm20_div_u16,@function
        .size           $__internal_403_$__cuda_sm20_div_u16,(.L_x_38906 - $__internal_403_$__cuda_sm20_div_u16)
$__internal_403_$__cuda_sm20_div_u16:
        /* <DEDUP_REMOVED lines=18> */
[----:B------:R-:W-:Y:S06]  /*40f0*/  RET.REL.NODEC R6 `(_Z9cuda_gemmIiLi128ELi2ELi1ELi256ELi64ELi64ELi64ELi0ELi0EEviiiPT_S1_S1_iii) ;  /* 0xffffffbc06c07950 */ /* 0x000fec0003c3ffff */
.L_x_18545:
        /* <DEDUP_REMOVED lines=16> */
.L_x_38906:


//--------------------- .text._Z9cuda_gemmIiLi128ELi2ELi1ELi256ELi32ELi32ELi64ELi1ELi1EEviiiPT_S1_S1_iii --------------------------
	.section	.text._Z9cuda_gemmIiLi128ELi2ELi1ELi256ELi32ELi32ELi64ELi1ELi1EEviiiPT_S1_S1_iii,"ax",@progbits
	.align	128
        .global         _Z9cuda_gemmIiLi128ELi2ELi1ELi256ELi32ELi32ELi64ELi1ELi1EEviiiPT_S1_S1_iii
        .type           _Z9cuda_gemmIiLi128ELi2ELi1ELi256ELi32ELi32ELi64ELi1ELi1EEviiiPT_S1_S1_iii,@function
        .size           _Z9cuda_gemmIiLi128ELi2ELi1ELi256ELi32ELi32ELi64ELi1ELi1EEviiiPT_S1_S1_iii,(.L_x_38907 - _Z9cuda_gemmIiLi128ELi2ELi1ELi256ELi32ELi32ELi64ELi1ELi1EEviiiPT_S1_S1_iii)
        .other          _Z9cuda_gemmIiLi128ELi2ELi1ELi256ELi32ELi32ELi64ELi1ELi1EEviiiPT_S1_S1_iii,@"STO_CUDA_ENTRY STV_DEFAULT"
_Z9cuda_gemmIiLi128ELi2ELi1ELi256ELi32ELi32ELi64ELi1ELi1EEviiiPT_S1_S1_iii:
.text._Z9cuda_gemmIiLi128ELi2ELi1ELi256ELi32ELi32ELi64ELi1ELi1EEviiiPT_S1_S1_iii:
        /* <DEDUP_REMOVED lines=32> */
[----:B------:R-:W-:Y:S05]  /*0200*/  CALL.REL.NOINC `($__internal_404_$__cuda_sm20_div_u16) ;  /* 0x00000028005c7944 */ /* 0x000fea0003c00000 */
        /* <DEDUP_REMOVED lines=78> */
.L_x_18572:
        /* <DEDUP_REMOVED lines=25> */
.L_x_18547:
[----:B------:R-:W-:Y:S05]  /*0880*/  BSYNC.RECONVERGENT B0 ;  /* 0x0000000000007941 */ /* 0x000fea0003800200 */
.L_x_18546:
[----:B------:R-:W-:Y:S04]  /*0890*/  BSSY.RECONVERGENT B0, `(.L_x_18548) ;  /* 0x0000012000007945 */ /* 0x000fe80003800200 */
[----:B------:R-:W-:Y:S05]  /*08a0*/  @!P0 BRA `(.L_x_18549) ;  /* 0x0000000000408947 */ /* 0x000fea0003800000 */
[----:B------:R-:W1:Y:S01]  /*08b0*/  S2UR UR6, SR_CgaCtaId ;  /* 0x00000000000679c3 */ /* 0x000e620000008800 */
[----:B------:R-:W-:Y:S02]  /*08c0*/  UMOV UR5, 0x400 ;  /* 0x0000040000057882 */ /* 0x000fe40000000000 */
[----:B------:R-:W-:-:S04]  /*08d0*/  UIADD3 UR5, UPT, UPT, UR5, 0xc80, URZ ;  /* 0x00000c8005057890 */ /* 0x000fc8000fffe0ff */
[----:B-1----:R-:W-:-:S06]  /*08e0*/  ULEA UR5, UR6, UR5, 0x18 ;  /* 0x0000000506057291 */ /* 0x002fcc000f8ec0ff */
[----:B------:R-:W-:-:S07]  /*08f0*/  LEA R13, R12, UR5, 0x2 ;  /* 0x000000050c0d7c11 */ /* 0x000fce000f8e10ff */
.L_x_18550:
        /* <DEDUP_REMOVED lines=11> */
.L_x_18549:
[----:B------:R-:W-:Y:S05]  /*09b0*/  BSYNC.RECONVERGENT B0 ;  /* 0x0000000000007941 */ /* 0x000fea0003800200 */
.L_x_18548:
        /* <DEDUP_REMOVED lines=30> */
.L_x_18554:
[----:B------:R-:W-:Y:S05]  /*0ba0*/  BSYNC.RECONVERGENT B1 ;  /* 0x0000000000017941 */ /* 0x000fea0003800200 */
.L_x_18553:
[----:B------:R-:W-:Y:S05]  /*0bb0*/  @!P0 BRA `(.L_x_18552) ;  /* 0x0000000000808947 */ /* 0x000fea0003800000 */
[----:B--2-4-:R-:W2:Y:S01]  /*0bc0*/  S2R R13, SR_CgaCtaId ;  /* 0x00000000000d7919 */ /* 0x014ea20000008800 */
[----:B------:R-:W-:-:S05]  /*0bd0*/  MOV R12, 0x400 ;  /* 0x00000400000c7802 */ /* 0x000fca0000000f00 */
[----:B------:R-:W-:-:S05]  /*0be0*/  VIADD R12, R12, 0x880 ;  /* 0x000008800c0c7836 */ /* 0x000fca0000000000 */
[----:B--2---:R-:W-:-:S07]  /*0bf0*/  LEA R56, R13, R12, 0x18 ;  /* 0x0000000c0d387211 */ /* 0x004fce00078ec0ff */
.L_x_18555:
        /* <DEDUP_REMOVED lines=28> */
.L_x_18552:
[----:B------:R-:W-:Y:S05]  /*0dc0*/  BSYNC.RECONVERGENT B0 ;  /* 0x0000000000007941 */ /* 0x000fea0003800200 */
.L_x_18551:
[----:B------:R-:W-:Y:S01]  /*0dd0*/  SHF.R.U32.HI R56, RZ, 0x4, R55 ;  /* 0x00000004ff387819 */ /* 0x000fe20000011637 */
[----:B------:R-:W-:Y:S03]  /*0de0*/  BSSY.RECONVERGENT B0, `(.L_x_18556) ;  /* 0x000000b000007945 */ /* 0x000fe60003800200 */
[----:B-12-4-:R-:W-:-:S07]  /*0df0*/  MOV R15, R56 ;  /* 0x00000038000f7202 */ /* 0x016fce0000000f00 */
.L_x_18557:
        /* <DEDUP_REMOVED lines=10> */
.L_x_18556:
        /* <DEDUP_REMOVED lines=18> */
.L_x_18561:
        /* <DEDUP_REMOVED lines=35> */
.L_x_18589:
        /* <DEDUP_REMOVED lines=15> */
.L_x_18560:
[----:B------:R-:W-:Y:S05]  /*12e0*/  BSYNC.RECONVERGENT B0 ;  /* 0x0000000000007941 */ /* 0x000fea0003800200 */
.L_x_18559:
[C---:B------:R-:W-:Y:S01]  /*12f0*/  ISETP.GE.U32.AND P0, PT, R13.reuse, 0x8, PT ;  /* 0x000000080d00780c */ /* 0x040fe20003f06070 */
[----:B------:R-:W-:-:S12]  /*1300*/  VIADD R13, R13, 0x8 ;  /* 0x000000080d0d7836 */ /* 0x000fd80000000000 */
[----:B------:R-:W-:Y:S05]  /*1310*/  @!P0 BRA `(.L_x_18561) ;  /* 0xfffffffc00288947 */ /* 0x000fea000383ffff */
[----:B-1-3--:R-:W1:Y:S02]  /*1320*/  S2R R56, SR_TID.X ;  /* 0x0000000000387919 */ /* 0x00ae640000002100 */
[----:B-1----:R-:W-:-:S04]  /*1330*/  SHF.R.U32.HI R56, RZ, 0x4, R56 ;  /* 0x00000004ff387819 */ /* 0x002fc80000011638 */
[----:B------:R-:W-:-:S07]  /*1340*/  MOV R15, R56 ;  /* 0x00000038000f7202 */ /* 0x000fce0000000f00 */
.L_x_18562:
        /* <DEDUP_REMOVED lines=28> */
.L_x_18566:
        /* <DEDUP_REMOVED lines=35> */
.L_x_18606:
        /* <DEDUP_REMOVED lines=15> */
.L_x_18565:
[----:B------:R-:W-:Y:S05]  /*1830*/  BSYNC.RECONVERGENT B0 ;  /* 0x0000000000007941 */ /* 0x000fea0003800200 */
.L_x_18564:
        /* <DEDUP_REMOVED lines=44> */
.L_x_18570:
[----:B------:R-:W-:Y:S05]  /*1b00*/  BSYNC.RECONVERGENT B1 ;  /* 0x0000000000017941 */ /* 0x000fea0003800200 */
.L_x_18569:
[----:B------:R-:W-:Y:S05]  /*1b10*/  @!P0 BRA `(.L_x_18568) ;  /* 0x0000000000808947 */ /* 0x000fea0003800000 */
[----:B------:R-:W5:Y:S01]  /*1b20*/  S2R R55, SR_CgaCtaId ;  /* 0x0000000000377919 */ /* 0x000f620000008800 */
[----:B0-----:R-:W-:-:S05]  /*1b30*/  MOV R12, 0x400 ;  /* 0x00000400000c7802 */ /* 0x001fca0000000f00 */
[----:B------:R-:W-:-:S05]  /*1b40*/  VIADD R12, R12, 0xc80 ;  /* 0x00000c800c0c7836 */ /* 0x000fca0000000000 */
[----:B-----5:R-:W-:-:S07]  /*1b50*/  LEA R55, R55, R12, 0x18 ;  /* 0x0000000c37377211 */ /* 0x020fce00078ec0ff */
.L_x_18571:
        /* <DEDUP_REMOVED lines=28> */
.L_x_18568:
[----:B------:R-:W-:Y:S05]  /*1d20*/  BSYNC.RECONVERGENT B0 ;  /* 0x0000000000007941 */ /* 0x000fea0003800200 */
.L_x_18567:
[C---:B0-----:R-:W-:Y:S01]  /*1d30*/  IMAD.SHL.U32 R12, R0.reuse, 0x2, RZ ;  /* 0x00000002000c7824 */ /* 0x041fe200078e00ff */
[----:B------:R-:W-:-:S04]  /*1d40*/  IADD3 R53, PT, PT, R0, R53, RZ ;  /* 0x0000003500357210 */ /* 0x000fc80007ffe0ff */
[----:B------:R-:W-:-:S13]  /*1d50*/  ISETP.GE.U32.AND P0, PT, R53, R12, PT ;  /* 0x0000000c3500720c */ /* 0x000fda0003f06070 */
[----:B------:R-:W-:Y:S05]  /*1d60*/  @!P0 BRA `(.L_x_18572) ;  /* 0xffffffe800608947 */ /* 0x000fea000383ffff */
[----:B------:R-:W-:Y:S05]  /*1d70*/  EXIT ;  /* 0x000000000000794d */ /* 0x000fea0003800000 */
.L_x_18558:
[----:B------:R-:W-:Y:S01]  /*1d80*/  MOV R56, 0xffffffff ;  /* 0xffffffff00387802 */ /* 0x000fe20000000f00 */
[----:B0-----:R-:W-:Y:S01]  /*1d90*/  IMAD.MOV.U32 R57, RZ, RZ, 0x1f ;  /* 0x0000001fff397424 */ /* 0x001fe200078e00ff */
[----:B------:R-:W-:-:S07]  /*1da0*/  MOV R58, R36 ;  /* 0x00000024003a7202 */ /* 0x000fce0000000f00 */
[----:B-123--:R-:W-:Y:S05]  /*1db0*/  WARPSYNC.COLLECTIVE R56, `(.L_x_18573) ;  /* 0x0000000038087348 */ /* 0x00efea0003c00000 */
[----:B---3--:R0:W3:Y:S02]  /*1dc0*/  SHFL.IDX P0, R56, R59, R58, R57 ;  /* 0x0000003a3b387389 */ /* 0x0080e40000000039 */
[----:B0123--:R-:W-:Y:S05]  /*1dd0*/  ENDCOLLECTIVE ;  /* 0x000000000000791b */ /* 0x00ffea0003800000 */
.L_x_18573:
[----:B------:R-:W-:Y:S01]  /*1de0*/  MOV R58, R35 ;  /* 0x00000023003a7202 */ /* 0x000fe20000000f00 */
[----:B------:R-:W-:Y:S02]  /*1df0*/  IMAD.MOV.U32 R60, RZ, RZ, R56 ;  /* 0x000000ffff3c7224 */ /* 0x000fe400078e0038 */
[----:B------:R-:W-:Y:S02]  /*1e00*/  IMAD.MOV.U32 R56, RZ, RZ, -0x1 ;  /* 0xffffffffff387424 */ /* 0x000fe400078e00ff */
[----:B------:R-:W-:-:S07]  /*1e10*/  IMAD R60, R55, R60, RZ ;  /* 0x0000003c373c7224 */ /* 0x000fce00078e02ff */
[----:B------:R-:W-:Y:S05]  /*1e20*/  WARPSYNC.COLLECTIVE R56, `(.L_x_18574) ;  /* 0x0000000038087348 */ /* 0x000fea0003c00000 */
[----:B------:R0:W1:Y:S02]  /*1e30*/  SHFL.IDX P0, R56, R59, R58, R57 ;  /* 0x0000003a3b387389 */ /* 0x0000640000000039 */
[----:B01----:R-:W-:Y:S05]  /*1e40*/  ENDCOLLECTIVE ;  /* 0x000000000000791b */ /* 0x003fea0003800000 */
.L_x_18574:
[----:B------:R-:W-:Y:S01]  /*1e50*/  IMAD.MOV.U32 R58, RZ, RZ, R34 ;  /* 0x000000ffff3a7224 */ /* 0x000fe200078e0022 */
[----:B------:R-:W-:Y:S02]  /*1e60*/  MOV R61, R56 ;  /* 0x00000038003d7202 */ /* 0x000fe40000000f00 */
[----:B------:R-:W-:-:S03]  /*1e70*/  MOV R56, 0xffffffff ;  /* 0xffffffff00387802 */ /* 0x000fc60000000f00 */
[----:B------:R-:W-:-:S07]  /*1e80*/  IMAD R61, R27, R61, R60 ;  /* 0x0000003d1b3d7224 */ /* 0x000fce00078e023c */
[----:B------:R-:W-:Y:S05]  /*1e90*/  WARPSYNC.COLLECTIVE R56, `(.L_x_18575) ;  /* 0x0000000038087348 */ /* 0x000fea0003c00000 */
[----:B------:R0:W1:Y:S02]  /*1ea0*/  SHFL.IDX P0, R56, R59, R58, R57 ;  /* 0x0000003a3b387389 */ /* 0x0000640000000039 */
[----:B01----:R-:W-:Y:S05]  /*1eb0*/  ENDCOLLECTIVE ;  /* 0x000000000000791b */ /* 0x003fea0003800000 */
.L_x_18575:
[----:B------:R-:W-:Y:S01]  /*1ec0*/  MOV R58, R33 ;  /* 0x00000021003a7202 */ /* 0x000fe20000000f00 */
[----:B------:R-:W-:Y:S02]  /*1ed0*/  IMAD.MOV.U32 R60, RZ, RZ, R56 ;  /* 0x000000ffff3c7224 */ /* 0x000fe400078e0038 */
[----:B------:R-:W-:Y:S02]  /*1ee0*/  IMAD.MOV.U32 R56, RZ, RZ, -0x1 ;  /* 0xffffffffff387424 */ /* 0x000fe400078e00ff */
[----:B------:R-:W-:-:S07]  /*1ef0*/  IMAD R60, R26, R60, R61 ;  /* 0x0000003c1a3c7224 */ /* 0x000fce00078e023d */
[----:B------:R-:W-:Y:S05]  /*1f00*/  WARPSYNC.COLLECTIVE R56, `(.L_x_18576) ;  /* 0x0000000038087348 */ /* 0x000fea0003c00000 */
[----:B------:R0:W1:Y:S02]  /*1f10*/  SHFL.IDX P0, R56, R59, R58, R57 ;  /* 0x0000003a3b387389 */ /* 0x0000640000000039 */
[----:B01----:R-:W-:Y:S05]  /*1f20*/  ENDCOLLECTIVE ;  /* 0x000000000000791b */ /* 0x003fea0003800000 */
.L_x_18576:
[----:B------:R-:W-:Y:S01]  /*1f30*/  IMAD.MOV.U32 R58, RZ, RZ, R32 ;  /* 0x000000ffff3a7224 */ /* 0x000fe200078e0020 */
[----:B------:R-:W-:Y:S02]  /*1f40*/  MOV R61, R56 ;  /* 0x00000038003d7202 */ /* 0x000fe40000000f00 */
[----:B------:R-:W-:-:S03]  /*1f50*/  MOV R56, 0xffffffff ;  /* 0xffffffff00387802 */ /* 0x000fc60000000f00 */
[----:B------:R-:W-:-:S07]  /*1f60*/  IMAD R61, R25, R61, R60 ;  /* 0x0000003d193d7224 */ /* 0x000fce00078e023c */
[----:B------:R-:W-:Y:S05]  /*1f70*/  WARPSYNC.COLLECTIVE R56, `(.L_x_18577) ;  /* 0x0000000038087348 */ /* 0x000fea0003c00000 */
[----:B------:R0:W1:Y:S02]  /*1f80*/  SHFL.IDX P0, R56, R59, R58, R57 ;  /* 0x0000003a3b387389 */ /* 0x0000640000000039 */
[----:B01----:R-:W-:Y:S05]  /*1f90*/  ENDCOLLECTIVE ;  /* 0x000000000000791b */ /* 0x003fea0003800000 */
.L_x_18577:
[----:B------:R-:W-:Y:S01]  /*1fa0*/  MOV R58, R31 ;  /* 0x0000001f003a7202 */ /* 0x000fe20000000f00 */
[----:B------:R-:W-:Y:S02]  /*1fb0*/  IMAD.MOV.U32 R60, RZ, RZ, R56 ;  /* 0x000000ffff3c7224 */ /* 0x000fe400078e0038 */
[----:B------:R-:W-:Y:S02]  /*1fc0*/  IMAD.MOV.U32 R56, RZ, RZ, -0x1 ;  /* 0xffffffffff387424 */ /* 0x000fe400078e00ff */
[----:B------:R-:W-:-:S07]  /*1fd0*/  IMAD R60, R24, R60, R61 ;  /* 0x0000003c183c7224 */ /* 0x000fce00078e023d */
[----:B------:R-:W-:Y:S05]  /*1fe0*/  WARPSYNC.COLLECTIVE R56, `(.L_x_18578) ;  /* 0x0000000038087348 */ /* 0x000fea0003c00000 */
[----:B------:R0:W1:Y:S02]  /*1ff0*/  SHFL.IDX P0, R56, R59, R58, R57 ;  /* 0x0000003a3b387389 */ /* 0x0000640000000039 */
[----:B01----:R-:W-:Y:S05]  /*2000*/  ENDCOLLECTIVE ;  /* 0x000000000000791b */ /* 0x003fea0003800000 */
.L_x_18578:
[----:B------:R-:W-:Y:S01]  /*2010*/  IMAD.MOV.U32 R58, RZ, RZ, R30 ;  /* 0x000000ffff3a7224 */ /* 0x000fe200078e001e */
[----:B------:R-:W-:Y:S02]  /*2020*/  MOV R61, R56 ;  /* 0x00000038003d7202 */ /* 0x000fe40000000f00 */
[----:B------:R-:W-:-:S03]  /*2030*/  MOV R56, 0xffffffff ;  /* 0xffffffff00387802 */ /* 0x000fc60000000f00 */
[----:B------:R-:W-:-:S07]  /*2040*/  IMAD R61, R23, R61, R60 ;  /* 0x0000003d173d7224 */ /* 0x000fce00078e023c */
[----:B------:R-:W-:Y:S05]  /*2050*/  WARPSYNC.COLLECTIVE R56, `(.L_x_18579) ;  /* 0x0000000038087348 */ /* 0x000fea0003c00000 */
[----:B------:R0:W1:Y:S02]  /*2060*/  SHFL.IDX P0, R56, R59, R58, R57 ;  /* 0x0000003a3b387389 */ /* 0x0000640000000039 */
[----:B01----:R-:W-:Y:S05]  /*2070*/  ENDCOLLECTIVE ;  /* 0x000000000000791b */ /* 0x003fea0003800000 */
.L_x_18579:
[----:B------:R-:W-:Y:S01]  /*2080*/  MOV R58, R6 ;  /* 0x00000006003a7202 */ /* 0x000fe20000000f00 */
[----:B------:R-:W-:Y:S02]  /*2090*/  IMAD.MOV.U32 R60, RZ, RZ, R56 ;  /* 0x000000ffff3c7224 */ /* 0x000fe400078e0038 */
[----:B------:R-:W-:Y:S02]  /*20a0*/  IMAD.MOV.U32 R56, RZ, RZ, -0x1 ;  /* 0xffffffffff387424 */ /* 0x000fe400078e00ff */
[----:B------:R-:W-:-:S07]  /*20b0*/  IMAD R60, R22, R60, R61 ;  /* 0x0000003c163c7224 */ /* 0x000fce00078e023d */
[----:B------:R-:W-:Y:S05]  /*20c0*/  WARPSYNC.COLLECTIVE R56, `(.L_x_18580) ;  /* 0x0000000038087348 */ /* 0x000fea0003c00000 */
[----:B------:R0:W1:Y:S02]  /*20d0*/  SHFL.IDX P0, R56, R59, R58, R57 ;  /* 0x0000003a3b387389 */ /* 0x0000640000000039 */
[----:B01----:R-:W-:Y:S05]  /*20e0*/  ENDCOLLECTIVE ;  /* 0x000000000000791b */ /* 0x003fea0003800000 */
.L_x_18580:
[----:B------:R-:W-:Y:S01]  /*20f0*/  IMAD.MOV.U32 R58, RZ, RZ, R3 ;  /* 0x000000ffff3a7224 */ /* 0x000fe200078e0003 */
[----:B------:R-:W-:Y:S02]  /*2100*/  MOV R61, R56 ;  /* 0x00000038003d7202 */ /* 0x000fe40000000f00 */
[----:B------:R-:W-:-:S03]  /*2110*/  MOV R56, 0xffffffff ;  /* 0xffffffff00387802 */ /* 0x000fc60000000f00 */
[----:B------:R-:W-:-:S07]  /*2120*/  IMAD R61, R21, R61, R60 ;  /* 0x0000003d153d7224 */ /* 0x000fce00078e023c */
[----:B------:R-:W-:Y:S05]  /*2130*/  WARPSYNC.COLLECTIVE R56, `(.L_x_18581) ;  /* 0x0000000038087348 */ /* 0x000fea0003c00000 */
[----:B------:R0:W1:Y:S02]  /*2140*/  SHFL.IDX P0, R56, R59, R58, R57 ;  /* 0x0000003a3b387389 */ /* 0x0000640000000039 */
[----:B01----:R-:W-:Y:S05]  /*2150*/  ENDCOLLECTIVE ;  /* 0x000000000000791b */ /* 0x003fea0003800000 */
.L_x_18581:
[----:B------:R-:W-:Y:S01]  /*2160*/  MOV R58, R7 ;  /* 0x00000007003a7202 */ /* 0x000fe20000000f00 */
[----:B------:R-:W-:Y:S02]  /*2170*/  IMAD.MOV.U32 R60, RZ, RZ, R56 ;  /* 0x000000ffff3c7224 */ /* 0x000fe400078e0038 */
[----:B------:R-:W-:Y:S02]  /*2180*/  IMAD.MOV.U32 R56, RZ, RZ, -0x1 ;  /* 0xffffffffff387424 */ /* 0x000fe400078e00ff */
[----:B------:R-:W-:-:S07]  /*2190*/  IMAD R60, R20, R60, R61 ;  /* 0x0000003c143c7224 */ /* 0x000fce00078e023d */
[----:B------:R-:W-:Y:S05]  /*21a0*/  WARPSYNC.COLLECTIVE R56, `(.L_x_18582) ;  /* 0x0000000038087348 */ /* 0x000fea0003c00000 */
[----:B------:R0:W1:Y:S02]  /*21b0*/  SHFL.IDX P0, R56, R59, R58, R57 ;  /* 0x0000003a3b387389 */ /* 0x0000640000000039 */
[----:B01----:R-:W-:Y:S05]  /*21c0*/  ENDCOLLECTIVE ;  /* 0x000000000000791b */ /* 0x003fea0003800000 */
.L_x_18582:
[----:B------:R-:W-:Y:S01]  /*21d0*/  IMAD.MOV.U32 R58, RZ, RZ, R8 ;  /* 0x000000ffff3a7224 */ /* 0x000fe200078e0008 */
[----:B------:R-:W-:Y:S02]  /*21e0*/  MOV R61, R56 ;  /* 0x00000038003d7202 */ /* 0x000fe40000000f00 */
[----:B------:R-:W-:-:S03]  /*21f0*/  MOV R56, 0xffffffff ;  /* 0xffffffff00387802 */ /* 0x000fc60000000f00 */
[----:B------:R-:W-:-:S07]  /*2200*/  IMAD R61, R19, R61, R60 ;  /* 0x0000003d133d7224 */ /* 0x000fce00078e023c */
[----:B------:R-:W-:Y:S05]  /*2210*/  WARPSYNC.COLLECTIVE R56, `(.L_x_18583) ;  /* 0x0000000038087348 */ /* 0x000fea0003c00000 */
[----:B------:R0:W1:Y:S02]  /*2220*/  SHFL.IDX P0, R56, R59, R58, R57 ;  /* 0x0000003a3b387389 */ /* 0x0000640000000039 */
[----:B01----:R-:W-:Y:S05]  /*2230*/  ENDCOLLECTIVE ;  /* 0x000000000000791b */ /* 0x003fea0003800000 */
.L_x_18583:
[----:B------:R-:W-:Y:S01]  /*2240*/  MOV R58, R9 ;  /* 0x00000009003a7202 */ /* 0x000fe20000000f00 */
[----:B------:R-:W-:Y:S02]  /*2250*/  IMAD.MOV.U32 R60, RZ, RZ, R56 ;  /* 0x000000ffff3c7224 */ /* 0x000fe400078e0038 */
[----:B------:R-:W-:Y:S02]  /*2260*/  IMAD.MOV.U32 R56, RZ, RZ, -0x1 ;  /* 0xffffffffff387424 */ /* 0x000fe400078e00ff */
[----:B------:R-:W-:-:S07]  /*2270*/  IMAD R60, R18, R60, R61 ;  /* 0x0000003c123c7224 */ /* 0x000fce00078e023d */
[----:B------:R-:W-:Y:S05]  /*2280*/  WARPSYNC.COLLECTIVE R56, `(.L_x_18584) ;  /* 0x0000000038087348 */ /* 0x000fea0003c00000 */
[----:B------:R0:W1:Y:S02]  /*2290*/  SHFL.IDX P0, R56, R59, R58, R57 ;  /* 0x0000003a3b387389 */ /* 0x0000640000000039 */
[----:B01----:R-:W-:Y:S05]  /*22a0*/  ENDCOLLECTIVE ;  /* 0x000000000000791b */ /* 0x003fea0003800000 */
.L_x_18584:
[----:B------:R-:W-:Y:S01]  /*22b0*/  IMAD.MOV.U32 R58, RZ, RZ, R10 ;  /* 0x000000ffff3a7224 */ /* 0x000fe200078e000a */
[----:B------:R-:W-:Y:S02]  /*22c0*/  MOV R61, R56 ;  /* 0x00000038003d7202 */ /* 0x000fe40000000f00 */
[----:B------:R-:W-:-:S03]  /*22d0*/  MOV R56, 0xffffffff ;  /* 0xffffffff00387802 */ /* 0x000fc60000000f00 */
[----:B------:R-:W-:-:S07]  /*22e0*/  IMAD R61, R17, R61, R60 ;  /* 0x0000003d113d7224 */ /* 0x000fce00078e023c */
[----:B------:R-:W-:Y:S05]  /*22f0*/  WARPSYNC.COLLECTIVE R56, `(.L_x_18585) ;  /* 0x0000000038087348 */ /* 0x000fea0003c00000 */
[----:B------:R0:W1:Y:S02]  /*2300*/  SHFL.IDX P0, R56, R59, R58, R57 ;  /* 0x0000003a3b387389 */ /* 0x0000640000000039 */
[----:B01----:R-:W-:Y:S05]  /*2310*/  ENDCOLLECTIVE ;  /* 0x000000000000791b */ /* 0x003fea0003800000 */
.L_x_18585:
[----:B------:R-:W-:Y:S01]  /*2320*/  MOV R58, R11 ;  /* 0x0000000b003a7202 */ /* 0x000fe20000000f00 */
[----:B------:R-:W-:Y:S02]  /*2330*/  IMAD.MOV.U32 R60, RZ, RZ, R56 ;  /* 0x000000ffff3c7224 */ /* 0x000fe400078e0038 */
[----:B------:R-:W-:Y:S02]  /*2340*/  IMAD.MOV.U32 R56, RZ, RZ, -0x1 ;  /* 0xffffffffff387424 */ /* 0x000fe400078e00ff */
[----:B------:R-:W-:-:S07]  /*2350*/  IMAD R60, R16, R60, R61 ;  /* 0x0000003c103c7224 */ /* 0x000fce00078e023d */
[----:B------:R-:W-:Y:S05]  /*2360*/  WARPSYNC.COLLECTIVE R56, `(.L_x_18586) ;  /* 0x0000000038087348 */ /* 0x000fea0003c00000 */
[----:B------:R0:W1:Y:S02]  /*2370*/  SHFL.IDX P0, R56, R59, R58, R57 ;  /* 0x0000003a3b387389 */ /* 0x0000640000000039 */
[----:B01----:R-:W-:Y:S05]  /*2380*/  ENDCOLLECTIVE ;  /* 0x000000000000791b */ /* 0x003fea0003800000 */
.L_x_18586:
[----:B------:R-:W-:Y:S01]  /*2390*/  IMAD.MOV.U32 R58, RZ, RZ, R28 ;  /* 0x000000ffff3a7224 */ /* 0x000fe200078e001c */
[----:B------:R-:W-:Y:S02]  /*23a0*/  MOV R61, R56 ;  /* 0x00000038003d7202 */ /* 0x000fe40000000f00 */
[----:B------:R-:W-:-:S03]  /*23b0*/  MOV R56, 0xffffffff ;  /* 0xffffffff00387802 */ /* 0x000fc60000000f00 */
[----:B------:R-:W-:-:S07]  /*23c0*/  IMAD R61, R15, R61, R60 ;  /* 0x0000003d0f3d7224 */ /* 0x000fce00078e023c */
[----:B------:R-:W-:Y:S05]  /*23d0*/  WARPSYNC.COLLECTIVE R56, `(.L_x_18587) ;  /* 0x0000000038087348 */ /* 0x000fea0003c00000 */
[----:B------:R0:W1:Y:S02]  /*23e0*/  SHFL.IDX P0, R56, R59, R58, R57 ;  /* 0x0000003a3b387389 */ /* 0x0000640000000039 */
[----:B01----:R-:W-:Y:S05]  /*23f0*/  ENDCOLLECTIVE ;  /* 0x000000000000791b */ /* 0x003fea0003800000 */
.L_x_18587:
[----:B------:R-:W-:Y:S01]  /*2400*/  MOV R58, R29 ;  /* 0x0000001d003a7202 */ /* 0x000fe20000000f00 */
[----:B------:R-:W-:Y:S02]  /*2410*/  IMAD.MOV.U32 R60, RZ, RZ, R56 ;  /* 0x000000ffff3c7224 */ /* 0x000fe400078e0038 */
[----:B------:R-:W-:Y:S02]  /*2420*/  IMAD.MOV.U32 R56, RZ, RZ, -0x1 ;  /* 0xffffffffff387424 */ /* 0x000fe400078e00ff */
[----:B------:R-:W-:-:S07]  /*2430*/  IMAD R61, R14, R60, R61 ;  /* 0x0000003c0e3d7224 */ /* 0x000fce00078e023d */
[----:B------:R-:W-:Y:S05]  /*2440*/  WARPSYNC.COLLECTIVE R56, `(.L_x_18588) ;  /* 0x0000000038087348 */ /* 0x000fea0003c00000 */
[----:B------:R0:W1:Y:S02]  /*2450*/  SHFL.IDX P0, R56, R59, R58, R57 ;  /* 0x0000003a3b387389 */ /* 0x0000640000000039 */
[----:B01----:R-:W-:Y:S05]  /*2460*/  ENDCOLLECTIVE ;  /* 0x000000000000791b */ /* 0x003fea0003800000 */
.L_x_18588:
[----:B------:R-:W-:Y:S05]  /*2470*/  BRA `(.L_x_18589) ;  /* 0xffffffec005c7947 */ /* 0x000fea000383ffff */
.L_x_18563:
[----:B------:R-:W-:Y:S01]  /*2480*/  MOV R56, 0xffffffff ;  /* 0xffffffff00387802 */ /* 0x000fe20000000f00 */
[----:B------:R-:W-:Y:S01]  /*2490*/  IMAD.MOV.U32 R57, RZ, RZ, 0x1f ;  /* 0x0000001fff397424 */ /* 0x000fe200078e00ff */
[----:B------:R-:W-:-:S07]  /*24a0*/  MOV R58, R36 ;  /* 0x00000024003a7202 */ /* 0x000fce0000000f00 */
[----:B01234-:R-:W-:Y:S05]  /*24b0*/  WARPSYNC.COLLECTIVE R56, `(.L_x_18590) ;  /* 0x0000000038087348 */ /* 0x01ffea0003c00000 */
[----:B----4-:R4:W0:Y:S02]  /*24c0*/  SHFL.IDX P0, R56, R59, R58, R57 ;  /* 0x0000003a3b387389 */ /* 0x0108240000000039 */
[----:B01234-:R-:W-:Y:S05]  /*24d0*/  ENDCOLLECTIVE ;  /* 0x000000000000791b */ /* 0x01ffea0003800000 */
.L_x_18590:
[----:B------:R-:W-:Y:S01]  /*24e0*/  MOV R58, R35 ;  /* 0x00000023003a7202 */ /* 0x000fe20000000f00 */
[----:B------:R-:W-:Y:S02]  /*24f0*/  IMAD.MOV.U32 R60, RZ, RZ, R56 ;  /* 0x000000ffff3c7224 */ /* 0x000fe400078e0038 */
[----:B------:R-:W-:Y:S02]  /*2500*/  IMAD.MOV.U32 R56, RZ, RZ, -0x1 ;  /* 0xffffffffff387424 */ /* 0x000fe400078e00ff */
[----:B------:R-:W-:-:S07]  /*2510*/  IMAD R60, R55, R60, RZ ;  /* 0x0000003c373c7224 */ /* 0x000fce00078e02ff */
[----:B------:R-:W-:Y:S05]  /*2520*/  WARPSYNC.COLLECTIVE R56, `(.L_x_18591) ;  /* 0x0000000038087348 */ /* 0x000fea0003c00000 */
[----:B------:R0:W1:Y:S02]  /*2530*/  SHFL.IDX P0, R56, R59, R58, R57 ;  /* 0x0000003a3b387389 */ /* 0x0000640000000039 */
[----:B01----:R-:W-:Y:S05]  /*2540*/  ENDCOLLECTIVE ;  /* 0x000000000000791b */ /* 0x003fea0003800000 */
.L_x_18591:
[----:B------:R-:W-:Y:S01]  /*2550*/  IMAD.MOV.U32 R58, RZ, RZ, R34 ;  /* 0x000000ffff3a7224 */ /* 0x000fe200078e0022 */
[----:B------:R-:W-:Y:S02]  /*2560*/  MOV R61, R56 ;  /* 0x00000038003d7202 */ /* 0x000fe40000000f00 */
[----:B------:R-:W-:-:S03]  /*2570*/  MOV R56, 0xffffffff ;  /* 0xffffffff00387802 */ /* 0x000fc60000000f00 */
[----:B------:R-:W-:-:S07]  /*2580*/  IMAD R61, R27, R61, R60 ;  /* 0x0000003d1b3d7224 */ /* 0x000fce00078e023c */
[----:B------:R-:W-:Y:S05]  /*2590*/  WARPSYNC.COLLECTIVE R56, `(.L_x_18592) ;  /* 0x0000000038087348 */ /* 0x000fea0003c00000 */
[----:B------:R0:W1:Y:S02]  /*25a0*/  SHFL.IDX P0, R56, R59, R58, R57 ;  /* 0x0000003a3b387389 */ /* 0x0000640000000039 */
[----:B01----:R-:W-:Y:S05]  /*25b0*/  ENDCOLLECTIVE ;  /* 0x000000000000791b */ /* 0x003fea0003800000 */
.L_x_18592:
[----:B------:R-:W-:Y:S01]  /*25c0*/  MOV R58, R33 ;  /* 0x00000021003a7202 */ /* 0x000fe20000000f00 */
[----:B------:R-:W-:Y:S02]  /*25d0*/  IMAD.MOV.U32 R60, RZ, RZ, R56 ;  /* 0x000000ffff3c7224 */ /* 0x000fe400078e0038 */
[----:B------:R-:W-:Y:S02]  /*25e0*/  IMAD.MOV.U32 R56, RZ, RZ, -0x1 ;  /* 0xffffffffff387424 */ /* 0x000fe400078e00ff */
[----:B------:R-:W-:-:S07]  /*25f0*/  IMAD R60, R26, R60, R61 ;  /* 0x0000003c1a3c7224 */ /* 0x000fce00078e023d */
[----:B------:R-:W-:Y:S05]  /*2600*/  WARPSYNC.COLLECTIVE R56, `(.L_x_18593) ;  /* 0x0000000038087348 */ /* 0x000fea0003c00000 */
[----:B------:R0:W1:Y:S02]  /*2610*/  SHFL.IDX P0, R56, R59, R58, R57 ;  /* 0x0000003a3b387389 */ /* 0x0000640000000039 */
[----:B01----:R-:W-:Y:S05]  /*2620*/  ENDCOLLECTIVE ;  /* 0x000000000000791b */ /* 0x003fea0003800000 */
.L_x_18593:
[----:B------:R-:W-:Y:S01]  /*2630*/  IMAD.MOV.U32 R58, RZ, RZ, R32 ;  /* 0x000000ffff3a7224 */ /* 0x000fe200078e0020 */
[----:B------:R-:W-:Y:S02]  /*2640*/  MOV R61, R56 ;  /* 0x00000038003d7202 */ /* 0x000fe40000000f00 */
[----:B------:R-:W-:-:S03]  /*2650*/  MOV R56, 0xffffffff ;  /* 0xffffffff00387802 */ /* 0x000fc60000000f00 */
[----:B------:R-:W-:-:S07]  /*2660*/  IMAD R61, R25, R61, R60 ;  /* 0x0000003d193d7224 */ /* 0x000fce00078e023c */
[----:B------:R-:W-:Y:S05]  /*2670*/  WARPSYNC.COLLECTIVE R56, `(.L_x_18594) ;  /* 0x0000000038087348 */ /* 0x000fea0003c00000 */
[----:B------:R0:W1:Y:S02]  /*2680*/  SHFL.IDX P0, R56, R59, R58, R57 ;  /* 0x0000003a3b387389 */ /* 0x0000640000000039 */
[----:B01----:R-:W-:Y:S05]  /*2690*/  ENDCOLLECTIVE ;  /* 0x000000000000791b */ /* 0x003fea0003800000 */
.L_x_18594:
[----:B------:R-:W-:Y:S01]  /*26a0*/  MOV R58, R31 ;  /* 0x0000001f003a7202 */ /* 0x000fe20000000f00 */
[----:B------:R-:W-:Y:S02]  /*26b0*/  IMAD.MOV.U32 R60, RZ, RZ, R56 ;  /* 0x000000ffff3c7224 */ /* 0x000fe400078e0038 */
[----:B------:R-:W-:Y:S02]  /*26c0*/  IMAD.MOV.U32 R56, RZ, RZ, -0x1 ;  /* 0xffffffffff387424 */ /* 0x000fe400078e00ff */
[----:B------:R-:W-:-:S07]  /*26d0*/  IMAD R60, R24, R60, R61 ;  /* 0x0000003c183c7224 */ /* 0x000fce00078e023d */
[----:B------:R-:W-:Y:S05]  /*26e0*/  WARPSYNC.COLLECTIVE R56, `(.L_x_18595) ;  /* 0x0000000038087348 */ /* 0x000fea0003c00000 */
[----:B------:R0:W1:Y:S02]  /*26f0*/  SHFL.IDX P0, R56, R59, R58, R57 ;  /* 0x0000003a3b387389 */ /* 0x0000640000000039 */
[----:B01----:R-:W-:Y:S05]  /*2700*/  ENDCOLLECTIVE ;  /* 0x000000000000791b */ /* 0x003fea0003800000 */
.L_x_18595:
[----:B------:R-:W-:Y:S01]  /*2710*/  IMAD.MOV.U32 R58, RZ, RZ, R30 ;  /* 0x000000ffff3a7224 */ /* 0x000fe200078e001e */
[----:B------:R-:W-:Y:S02]  /*2720*/  MOV R61, R56 ;  /* 0x00000038003d7202 */ /* 0x000fe40000000f00 */
[----:B------:R-:W-:-:S03]  /*2730*/  MOV R56, 0xffffffff ;  /* 0xffffffff00387802 */ /* 0x000fc60000000f00 */
[----:B------:R-:W-:-:S07]  /*2740*/  IMAD R61, R23, R61, R60 ;  /* 0x0000003d173d7224 */ /* 0x000fce00078e023c */
[----:B------:R-:W-:Y:S05]  /*2750*/  WARPSYNC.COLLECTIVE R56, `(.L_x_18596) ;  /* 0x0000000038087348 */ /* 0x000fea0003c00000 */
[----:B------:R0:W1:Y:S02]  /*2760*/  SHFL.IDX P0, R56, R59, R58, R57 ;  /* 0x0000003a3b387389 */ /* 0x0000640000000039 */
[----:B01----:R-:W-:Y:S05]  /*2770*/  ENDCOLLECTIVE ;  /* 0x000000000000791b */ /* 0x003fea0003800000 */
.L_x_18596:
[----:B------:R-:W-:Y:S01]  /*2780*/  MOV R58, R6 ;  /* 0x00000006003a7202 */ /* 0x000fe20000000f00 */
[----:B------:R-:W-:Y:S02]  /*2790*/  IMAD.MOV.U32 R60, RZ, RZ, R56 ;  /* 0x000000ffff3c7224 */ /* 0x000fe400078e0038 */
[----:B------:R-:W-:Y:S02]  /*27a0*/  IMAD.MOV.U32 R56, RZ, RZ, -0x1 ;  /* 0xffffffffff387424 */ /* 0x000fe400078e00ff */
[----:B------:R-:W-:-:S07]  /*27b0*/  IMAD R60, R22, R60, R61 ;  /* 0x0000003c163c7224 */ /* 0x000fce00078e023d */
[----:B------:R-:W-:Y:S05]  /*27c0*/  WARPSYNC.COLLECTIVE R56, `(.L_x_18597) ;  /* 0x0000000038087348 */ /* 0x000fea0003c00000 */
[----:B------:R0:W1:Y:S02]  /*27d0*/  SHFL.IDX P0, R56, R59, R58, R57 ;  /* 0x0000003a3b387389 */ /* 0x0000640000000039 */
[----:B01----:R-:W-:Y:S05]  /*27e0*/  ENDCOLLECTIVE ;  /* 0x000000000000791b */ /* 0x003fea0003800000 */
.L_x_18597:
[----:B------:R-:W-:Y:S01]  /*27f0*/  IMAD.MOV.U32 R58, RZ, RZ, R3 ;  /* 0x000000ffff3a7224 */ /* 0x000fe200078e0003 */
[----:B------:R-:W-:Y:S02]  /*2800*/  MOV R61, R56 ;  /* 0x00000038003d7202 */ /* 0x000fe40000000f00 */
[----:B------:R-:W-:-:S03]  /*2810*/  MOV R56, 0xffffffff ;  /* 0xffffffff00387802 */ /* 0x000fc60000000f00 */
[----:B------:R-:W-:-:S07]  /*2820*/  IMAD R61, R21, R61, R60 ;  /* 0x0000003d153d7224 */ /* 0x000fce00078e023c */
[----:B------:R-:W-:Y:S05]  /*2830*/  WARPSYNC.COLLECTIVE R56, `(.L_x_18598) ;  /* 0x0000000038087348 */ /* 0x000fea0003c00000 */
[----:B------:R0:W1:Y:S02]  /*2840*/  SHFL.IDX P0, R56, R59, R58, R57 ;  /* 0x0000003a3b387389 */ /* 0x0000640000000039 */
[----:B01----:R-:W-:Y:S05]  /*2850*/  ENDCOLLECTIVE ;  /* 0x000000000000791b */ /* 0x003fea0003800000 */
.L_x_18598:
[----:B------:R-:W-:Y:S01]  /*2860*/  MOV R58, R7 ;  /* 0x00000007003a7202 */ /* 0x000fe20000000f00 */
[----:B------:R-:W-:Y:S02]  /*2870*/  IMAD.MOV.U32 R60, RZ, RZ, R56 ;  /* 0x000000ffff3c7224 */ /* 0x000fe400078e0038 */
[----:B------:R-:W-:Y:S02]  /*2880*/  IMAD.MOV.U32 R56, RZ, RZ, -0x1 ;  /* 0xffffffffff387424 */ /* 0x000fe400078e00ff */
[----:B------:R-:W-:-:S07]  /*2890*/  IMAD R60, R20, R60, R61 ;  /* 0x0000003c143c7224 */ /* 0x000fce00078e023d */
[----:B------:R-:W-:Y:S05]  /*28a0*/  WARPSYNC.COLLECTIVE R56, `(.L_x_18599) ;  /* 0x0000000038087348 */ /* 0x000fea0003c00000 */
[----:B------:R0:W1:Y:S02]  /*28b0*/  SHFL.IDX P0, R56, R59, R58, R57 ;  /* 0x0000003a3b387389 */ /* 0x0000640000000039 */
[----:B01----:R-:W-:Y:S05]  /*28c0*/  ENDCOLLECTIVE ;  /* 0x000000000000791b */ /* 0x003fea0003800000 */
.L_x_18599:
[----:B------:R-:W-:Y:S01]  /*28d0*/  IMAD.MOV.U32 R58, RZ, RZ, R8 ;  /* 0x000000ffff3a7224 */ /* 0x000fe200078e0008 */
[----:B------:R-:W-:Y:S02]  /*28e0*/  MOV R61, R56 ;  /* 0x00000038003d7202 */ /* 0x000fe40000000f00 */
[----:B------:R-:W-:-:S03]  /*28f0*/  MOV R56, 0xffffffff ;  /* 0xffffffff00387802 */ /* 0x000fc60000000f00 */
[----:B------:R-:W-:-:S07]  /*2900*/  IMAD R61, R19, R61, R60 ;  /* 0x0000003d133d7224 */ /* 0x000fce00078e023c */
[----:B------:R-:W-:Y:S05]  /*2910*/  WARPSYNC.COLLECTIVE R56, `(.L_x_18600) ;  /* 0x0000000038087348 */ /* 0x000fea0003c00000 */
[----:B------:R0:W1:Y:S02]  /*2920*/  SHFL.IDX P0, R56, R59, R58, R57 ;  /* 0x0000003a3b387389 */ /* 0x0000640000000039 */
[----:B01----:R-:W-:Y:S05]  /*2930*/  ENDCOLLECTIVE ;  /* 0x000000000000791b */ /* 0x003fea0003800000 */
.L_x_18600:
[----:B------:R-:W-:Y:S01]  /*2940*/  MOV R58, R9 ;  /* 0x00000009003a7202 */ /* 0x000fe20000000f00 */
[----:B------:R-:W-:Y:S02]  /*2950*/  IMAD.MOV.U32 R60, RZ, RZ, R56 ;  /* 0x000000ffff3c7224 */ /* 0x000fe400078e0038 */
[----:B------:R-:W-:Y:S02]  /*2960*/  IMAD.MOV.U32 R56, RZ, RZ, -0x1 ;  /* 0xffffffffff387424 */ /* 0x000fe400078e00ff */
[----:B------:R-:W-:-:S07]  /*2970*/  IMAD R60, R18, R60, R61 ;  /* 0x0000003c123c7224 */ /* 0x000fce00078e023d */
[----:B------:R-:W-:Y:S05]  /*2980*/  WARPSYNC.COLLECTIVE R56, `(.L_x_18601) ;  /* 0x0000000038087348 */ /* 0x000fea0003c00000 */
[----:B------:R0:W1:Y:S02]  /*2990*/  SHFL.IDX P0, R56, R59, R58, R57 ;  /* 0x0000003a3b387389 */ /* 0x0000640000000039 */
[----:B01----:R-:W-:Y:S05]  /*29a0*/  ENDCOLLECTIVE ;  /* 0x000000000000791b */ /* 0x003fea0003800000 */
.L_x_18601:
[----:B------:R-:W-:Y:S01]  /*29b0*/  IMAD.MOV.U32 R58, RZ, RZ, R10 ;  /* 0x000000ffff3a7224 */ /* 0x000fe200078e000a */
[----:B------:R-:W-:Y:S02]  /*29c0*/  MOV R61, R56 ;  /* 0x00000038003d7202 */ /* 0x000fe40000000f00 */
[----:B------:R-:W-:-:S03]  /*29d0*/  MOV R56, 0xffffffff ;  /* 0xffffffff00387802 */ /* 0x000fc60000000f00 */
[----:B------:R-:W-:-:S07]  /*29e0*/  IMAD R61, R17, R61, R60 ;  /* 0x0000003d113d7224 */ /* 0x000fce00078e023c */
[----:B------:R-:W-:Y:S05]  /*29f0*/  WARPSYNC.COLLECTIVE R56, `(.L_x_18602) ;  /* 0x0000000038087348 */ /* 0x000fea0003c00000 */
[----:B------:R0:W1:Y:S02]  /*2a00*/  SHFL.IDX P0, R56, R59, R58, R57 ;  /* 0x0000003a3b387389 */ /* 0x0000640000000039 */
[----:B01----:R-:W-:Y:S05]  /*2a10*/  ENDCOLLECTIVE ;  /* 0x000000000000791b */ /* 0x003fea0003800000 */
.L_x_18602:
[----:B------:R-:W-:Y:S01]  /*2a20*/  MOV R58, R11 ;  /* 0x0000000b003a7202 */ /* 0x000fe20000000f00 */
[----:B------:R-:W-:Y:S02]  /*2a30*/  IMAD.MOV.U32 R60, RZ, RZ, R56 ;  /* 0x000000ffff3c7224 */ /* 0x000fe400078e0038 */
[----:B------:R-:W-:Y:S02]  /*2a40*/  IMAD.MOV.U32 R56, RZ, RZ, -0x1 ;  /* 0xffffffffff387424 */ /* 0x000fe400078e00ff */
[----:B------:R-:W-:-:S07]  /*2a50*/  IMAD R60, R16, R60, R61 ;  /* 0x0000003c103c7224 */ /* 0x000fce00078e023d */
[----:B------:R-:W-:Y:S05]  /*2a60*/  WARPSYNC.COLLECTIVE R56, `(.L_x_18603) ;  /* 0x0000000038087348 */ /* 0x000fea0003c00000 */
[----:B------:R0:W1:Y:S02]  /*2a70*/  SHFL.IDX P0, R56, R59, R58, R57 ;  /* 0x0000003a3b387389 */ /* 0x0000640000000039 */
[----:B01----:R-:W-:Y:S05]  /*2a80*/  ENDCOLLECTIVE ;  /* 0x000000000000791b */ /* 0x003fea0003800000 */
.L_x_18603:
[----:B------:R-:W-:Y:S01]  /*2a90*/  IMAD.MOV.U32 R58, RZ, RZ, R28 ;  /* 0x000000ffff3a7224 */ /* 0x000fe200078e001c */
[----:B------:R-:W-:Y:S02]  /*2aa0*/  MOV R61, R56 ;  /* 0x00000038003d7202 */ /* 0x000fe40000000f00 */
[----:B------:R-:W-:-:S03]  /*2ab0*/  MOV R56, 0xffffffff ;  /* 0xffffffff00387802 */ /* 0x000fc60000000f00 */
[----:B------:R-:W-:-:S07]  /*2ac0*/  IMAD R61, R15, R61, R60 ;  /* 0x0000003d0f3d7224 */ /* 0x000fce00078e023c */
[----:B------:R-:W-:Y:S05]  /*2ad0*/  WARPSYNC.COLLECTIVE R56, `(.L_x_18604) ;  /* 0x0000000038087348 */ /* 0x000fea0003c00000 */
[----:B------:R0:W1:Y:S02]  /*2ae0*/  SHFL.IDX P0, R56, R59, R58, R57 ;  /* 0x0000003a3b387389 */ /* 0x0000640000000039 */
[----:B01----:R-:W-:Y:S05]  /*2af0*/  ENDCOLLECTIVE ;  /* 0x000000000000791b */ /* 0x003fea0003800000 */
.L_x_18604:
[----:B------:R-:W-:Y:S01]  /*2b00*/  MOV R58, R29 ;  /* 0x0000001d003a7202 */ /* 0x000fe20000000f00 */
[----:B------:R-:W-:Y:S02]  /*2b10*/  IMAD.MOV.U32 R60, RZ, RZ, R56 ;  /* 0x000000ffff3c7224 */ /* 0x000fe400078e0038 */
[----:B------:R-:W-:Y:S02]  /*2b20*/  IMAD.MOV.U32 R56, RZ, RZ, -0x1 ;  /* 0xffffffffff387424 */ /* 0x000fe400078e00ff */
[----:B------:R-:W-:-:S07]  /*2b30*/  IMAD R61, R14, R60, R61 ;  /* 0x0000003c0e3d7224 */ /* 0x000fce00078e023d */
[----:B------:R-:W-:Y:S05]  /*2b40*/  WARPSYNC.COLLECTIVE R56, `(.L_x_18605) ;  /* 0x0000000038087348 */ /* 0x000fea0003c00000 */
[----:B------:R0:W1:Y:S02]  /*2b50*/  SHFL.IDX P0, R56, R59, R58, R57 ;  /* 0x0000003a3b387389 */ /* 0x0000640000000039 */
[----:B01----:R-:W-:Y:S05]  /*2b60*/  ENDCOLLECTIVE ;  /* 0x000000000000791b */ /* 0x003fea0003800000 */
.L_x_18605:
[----:B------:R-:W-:Y:S05]  /*2b70*/  BRA `(.L_x_18606) ;  /* 0xffffffe800f07947 */ /* 0x000fea000383ffff */
        .weak           $__internal_404_$__cuda_sm20_div_u16
        .type           $__internal_404_$__cuda_sm20_div_u16,@function
        .size           $__internal_404_$__cuda_sm20_div_u16,(.L_x_38907 - $__internal_404_$__cuda_sm20_div_u16)
$__internal_404_$__cuda_sm20_div_u16:
        /* <DEDUP_REMOVED lines=18> */
[----:B------:R-:W-:Y:S06]  /*2ca0*/  RET.REL.NODEC R6 `(_Z9cuda_gemmIiLi128ELi2ELi1ELi256ELi32ELi32ELi64ELi1ELi1EEviiiPT_S1_S1_iii) ;  /* 0xffffffd006d47950 */ /* 0x000fec0003c3ffff */
.L_x_18607:
        /* <DEDUP_REMOVED lines=13> */
.L_x_38907:


//--------------------- .text._Z9cuda_gemmIiLi128ELi2ELi1ELi256ELi32ELi32ELi64ELi1ELi0EEviiiPT_S1_S1_iii --------------------------
	.section	.text._Z9cuda_gemmIiLi128ELi2ELi1ELi256ELi32ELi32ELi64ELi1ELi0EEviiiPT_S1_S1_iii,"ax",@progbits
	.align	128
        .global         _Z9cuda_gemmIiLi128ELi2ELi1ELi256ELi32ELi32ELi64ELi1ELi0EEviiiPT_S1_S1_iii
        .type           _Z9cuda_gemmIiLi128ELi2ELi1ELi256ELi32ELi32ELi64ELi1ELi0EEviiiPT_S1_S1_iii,@function
        .size           _Z9cuda_gemmIiLi128ELi2ELi1ELi256ELi32ELi32ELi64ELi1ELi0EEviiiPT_S1_S1_iii,(.L_x_38909 - _Z9cuda_gemmIiLi128ELi2ELi1ELi256ELi32ELi32ELi64ELi1ELi0EEviiiPT_S1_S1_iii)
        .other          _Z9cuda_gemmIiLi128ELi2ELi1ELi256ELi32ELi32ELi64ELi1ELi0EEviiiPT_S1_S1_iii,@"STO_CUDA_ENTRY STV_DEFAULT"
_Z9cuda_gemmIiLi128ELi2ELi1ELi256ELi32ELi32ELi64ELi1ELi0EEviiiPT_S1_S1_iii:
.text._Z9cuda_gemmIiLi128ELi2ELi1ELi256ELi32ELi32ELi64ELi1ELi0EEviiiPT_S1_S1_iii:
        /* <DEDUP_REMOVED lines=77> */
[----:B------:R-:W-:Y:S05]  /*04d0*/  CALL.REL.NOINC `($__internal_406_$__cuda_sm20_div_u16) ;  /* 0x0000003400f07944 */ /* 0x000fea0003c00000 */
        /* <DEDUP_REMOVED lines=128> */
[----:B0-----:R-:W-:Y:S05]  /*0ce0*/  CALL.REL.NOINC `($__internal_405_$__cuda_sm20_div_s16) ;  /* 0x0000002c00847944 */ /* 0x001fea0003c00000 */
[----:B------:R-:W0:Y:S01]  /*0cf0*/  LDCU UR8, c[0x0][0x3a8] ;  /* 0x00007500ff0877ac */ /* 0x000e220008000800 */
[----:B------:R-:W-:Y:S01]  /*0d00*/  LOP3.LUT R41, R0, 0x1f, RZ, 0xc0, !PT ;  /* 0x0000001f00297812 */ /* 0x000fe200078ec0ff */
[----:B------:R-:W-:Y:S01]  /*0d10*/  UPRMT UR9, UR7, 0x9910, URZ ;  /* 0x0000991007097896 */ /* 0x000fe200080000ff */
[----:B------:R-:W1:Y:S01]  /*0d20*/  LDCU.64 UR12, c[0x0][0x358] ;  /* 0x00006b00ff0c77ac */ /* 0x000e620008000a00 */
[----:B0-----:R-:W-:-:S04]  /*0d30*/  UISETP.LT.AND UP0, UPT, UR8, 0x10, UPT ;  /* 0x000000100800788c */ /* 0x001fc8000bf01270 */
[----:B------:R-:W-:-:S03]  /*0d40*/  USEL UR7, UR8, 0x10, UP0 ;  /* 0x0000001008077887 */ /* 0x000fc60008000000 */
[----:B-1----:R-:W-:-:S09]  /*0d50*/  UMOV UR8, UR9 ;  /* 0x0000000900087c82 */ /* 0x002fd20008000000 */
.L_x_18678:
        /* <DEDUP_REMOVED lines=31> */
.L_x_18609:
[----:B------:R-:W-:Y:S05]  /*0f50*/  BSYNC.RECONVERGENT B0 ;  /* 0x0000000000007941 */ /* 0x000fea0003800200 */
.L_x_18608:
[----:B------:R-:W-:Y:S04]  /*0f60*/  BSSY.RECONVERGENT B0, `(.L_x_18610) ;  /* 0x0000012000007945 */ /* 0x000fe80003800200 */
[----:B------:R-:W-:Y:S05]  /*0f70*/  @!P1 BRA `(.L_x_18611) ;  /* 0x0000000000409947 */ /* 0x000fea0003800000 */
[----:B------:R-:W1:Y:S01]  /*0f80*/  S2UR UR10, SR_CgaCtaId ;  /* 0x00000000000a79c3 */ /* 0x000e620000008800 */
[----:B------:R-:W-:Y:S02]  /*0f90*/  UMOV UR9, 0x400 ;  /* 0x0000040000097882 */ /* 0x000fe40000000000 */
[----:B------:R-:W-:-:S04]  /*0fa0*/  UIADD3 UR9, UPT, UPT, UR9, 0xc80, URZ ;  /* 0x00000c8009097890 */ /* 0x000fc8000fffe0ff */
[----:B-1----:R-:W-:-:S06]  /*0fb0*/  ULEA UR9, UR10, UR9, 0x18 ;  /* 0x000000090a097291 */ /* 0x002fcc000f8ec0ff */
[----:B0-----:R-:W-:-:S07]  /*0fc0*/  LEA R17, R16, UR9, 0x2 ;  /* 0x0000000910117c11 */ /* 0x001fce000f8e10ff */
.L_x_18612:
        /* <DEDUP_REMOVED lines=11> */
.L_x_18611:
[----:B------:R-:W-:Y:S05]  /*1080*/  BSYNC.RECONVERGENT B0 ;  /* 0x0000000000007941 */ /* 0x000fea0003800200 */
.L_x_18610:
        /* <DEDUP_REMOVED lines=43> */
.L_x_18616:
[----:B------:R-:W-:Y:S05]  /*1340*/  BSYNC.RECONVERGENT B1 ;  /* 0x0000000000017941 */ /* 0x000fea0003800200 */
.L_x_18615:
[----:B------:R-:W-:Y:S05]  /*1350*/  @!P1 BRA `(.L_x_18614) ;  /* 0x0000000000909947 */ /* 0x000fea0003800000 */
[----:B012---:R-:W0:Y:S01]  /*1360*/  S2R R17, SR_CgaCtaId ;  /* 0x0000000000117919 */ /* 0x007e220000008800 */
[----:B------:R-:W-:-:S04]  /*1370*/  MOV R16, 0x400 ;  /* 0x0000040000107802 */ /* 0x000fc80000000f00 */
[----:B------:R-:W-:-:S04]  /*1380*/  IADD3 R16, PT, PT, R16, 0x880, RZ ;  /* 0x0000088010107810 */ /* 0x000fc80007ffe0ff */
[----:B0-----:R-:W-:-:S07]  /*1390*/  LEA R68, R17, R16, 0x18 ;  /* 0x0000001011447211 */ /* 0x001fce00078ec0ff */
.L_x_18617:
        /* <DEDUP_REMOVED lines=32> */
.L_x_18614:
[----:B------:R-:W-:Y:S05]  /*15a0*/  BSYNC.RECONVERGENT B0 ;  /* 0x0000000000007941 */ /* 0x000fea0003800200 */
.L_x_18613:
[----:B------:R-:W-:Y:S01]  /*15b0*/  PLOP3.LUT P0, PT, PT, PT, PT, 0x80, 0x8 ;  /* 0x000000000008781c */ /* 0x000fe20003f0f070 */
[----:B-123--:R-:W-:Y:S01]  /*15c0*/  IMAD.MOV.U32 R18, RZ, RZ, RZ ;  /* 0x000000ffff127224 */ /* 0x00efe200078e00ff */
[----:B------:R-:W1:Y:S11]  /*15d0*/  LDCU UR16, c[0x0][0x3a8] ;  /* 0x00007500ff1077ac */ /* 0x000e760008000800 */
.L_x_18672:
[----:B------:R-:W-:Y:S02]  /*15e0*/  LOP3.LUT R16, R0, 0xf, RZ, 0xc0, !PT ;  /* 0x0000000f00107812 */ /* 0x000fe400078ec0ff */
[----:B------:R-:W-:Y:S02]  /*15f0*/  PLOP3.LUT P5, PT, P0, PT, PT, 0x80, 0x8 ;  /* 0x000000000008781c */ /* 0x000fe400007af070 */
[----:B------:R-:W-:Y:S01]  /*1600*/  SHF.R.U32.HI R59, RZ, 0x4, R0 ;  /* 0x00000004ff3b7819 */ /* 0x000fe20000011600 */
[----:B01234-:R-:W-:-:S10]  /*1610*/  IMAD.IADD R19, R16, 0x1, R18 ;  /* 0x0000000110137824 */ /* 0x01ffd400078e0212 */
.L_x_18618:
        /* <DEDUP_REMOVED lines=19> */
.L_x_18671:
        /* <DEDUP_REMOVED lines=16> */
.L_x_18620:
        /* <DEDUP_REMOVED lines=8> */
.L_x_18621:
        /* <DEDUP_REMOVED lines=8> */
.L_x_18622:
        /* <DEDUP_REMOVED lines=9> */
.L_x_18623:
        /* <DEDUP_REMOVED lines=9> */
.L_x_18624:
        /* <DEDUP_REMOVED lines=9> */
.L_x_18625:
        /* <DEDUP_REMOVED lines=9> */
.L_x_18626:
        /* <DEDUP_REMOVED lines=9> */
.L_x_18627:
        /* <DEDUP_REMOVED lines=9> */
.L_x_18628:
        /* <DEDUP_REMOVED lines=9> */
.L_x_18629:
        /* <DEDUP_REMOVED lines=9> */
.L_x_18630:
        /* <DEDUP_REMOVED lines=9> */
.L_x_18631:
        /* <DEDUP_REMOVED lines=9> */
.L_x_18632:
        /* <DEDUP_REMOVED lines=9> */
.L_x_18633:
        /* <DEDUP_REMOVED lines=9> */
.L_x_18634:
        /* <DEDUP_REMOVED lines=9> */
.L_x_18635:
[----:B------:R-:W-:Y:S05]  /*20a0*/  @P4 BRA `(.L_x_18636) ;  /* 0x0000000800ec4947 */ /* 0x000fea0003800000 */
[----:B------:R-:W5:Y:S01]  /*20b0*/  S2R R59, SR_CgaCtaId ;  /* 0x00000000003b7919 */ /* 0x000f620000008800 */
[----:B------:R-:W-:Y:S01]  /*20c0*/  ISETP.GT.U32.AND P4, PT, R58, 0x40, PT ;  /* 0x000000403a00780c */ /* 0x000fe20003f84070 */
[----:B0-2-4-:R-:W-:Y:S01]  /*20d0*/  IMAD.MOV.U32 R19, RZ, RZ, R2 ;  /* 0x000000ffff137224 */ /* 0x015fe200078e0002 */
[----:B------:R-:W-:-:S04]  /*20e0*/  MOV R58, 0x400 ;  /* 0x00000400003a7802 */ /* 0x000fc80000000f00 */
[----:B-----5:R-:W-:-:S07]  /*20f0*/  LEA R58, R59, R58, 0x18 ;  /* 0x0000003a3b3a7211 */ /* 0x020fce00078ec0ff */
.L_x_18670:
        /* <DEDUP_REMOVED lines=11> */
.L_x_18680:
[----:B-12---:R-:W-:-:S07]  /*21b0*/  IMAD R60, R42, R65, RZ ;  /* 0x000000412a3c7224 */ /* 0x006fce00078e02ff */
.L_x_18638:
[----:B------:R-:W-:-:S13]  /*21c0*/  ISETP.GE.AND P2, PT, R59, 0x2, PT ;  /* 0x000000023b00780c */ /* 0x000fda0003f46270 */
[----:B------:R-:W-:Y:S05]  /*21d0*/  @!P2 BRA `(.L_x_18640) ;  /* 0x000000000010a947 */ /* 0x000fea0003800000 */
[----:B------:R-:W-:-:S03]  /*21e0*/  UMOV UR9, 0xffffffff ;  /* 0xffffffff00097882 */ /* 0x000fc60000000000 */
[----:B------:R-:W-:Y:S05]  /*21f0*/  BRA.DIV UR9, `(.L_x_18641) ;  /* 0x0000001209207947 */ /* 0x000fea000b800000 */
[----:B------:R2:W4:Y:S02]  /*2200*/  SHFL.IDX PT, R61, R64, R5, 0x1f ;  /* 0x00001f05403d7589 */ /* 0x00052400000e0000 */
.L_x_18683:
[----:B---34-:R-:W-:-:S07]  /*2210*/  IMAD R60, R43, R61, R60 ;  /* 0x0000003d2b3c7224 */ /* 0x018fce00078e023c */
.L_x_18640:
[----:B------:R-:W-:-:S13]  /*2220*/  ISETP.GE.AND P1, PT, R59, 0x3, PT ;  /* 0x000000033b00780c */ /* 0x000fda0003f26270 */
[----:B------:R-:W-:Y:S05]  /*2230*/  @!P1 BRA `(.L_x_18642) ;  /* 0x0000000000109947 */ /* 0x000fea0003800000 */
[----:B------:R-:W-:-:S03]  /*2240*/  UMOV UR9, 0xffffffff ;  /* 0xffffffff00097882 */ /* 0x000fc60000000000 */
[----:B------:R-:W-:Y:S05]  /*2250*/  BRA.DIV UR9, `(.L_x_18643) ;  /* 0x00000012092c7947 */ /* 0x000fea000b800000 */
[----:B------:R4:W0:Y:S02]  /*2260*/  SHFL.IDX PT, R61, R64, R6, 0x1f ;  /* 0x00001f06403d7589 */ /* 0x00082400000e0000 */
.L_x_18686:
[----:B0-----:R-:W-:-:S07]  /*2270*/  IMAD R60, R44, R61, R60 ;  /* 0x0000003d2c3c7224 */ /* 0x001fce00078e023c */
.L_x_18642:
[----:B------:R-:W-:-:S13]  /*2280*/  ISETP.GE.AND P6, PT, R59, 0x4, PT ;  /* 0x000000043b00780c */ /* 0x000fda0003fc6270 */
[----:B------:R-:W-:Y:S05]  /*2290*/  @!P6 BRA `(.L_x_18644) ;  /* 0x000000000010e947 */ /* 0x000fea0003800000 */
[----:B------:R-:W-:-:S03]  /*22a0*/  UMOV UR9, 0xffffffff ;  /* 0xffffffff00097882 */ /* 0x000fc60000000000 */
[----:B------:R-:W-:Y:S05]  /*22b0*/  BRA.DIV UR9, `(.L_x_18645) ;  /* 0x0000001209387947 */ /* 0x000fea000b800000 */
[----:B------:R0:W0:Y:S02]  /*22c0*/  SHFL.IDX PT, R61, R64, R7, 0x1f ;  /* 0x00001f07403d7589 */ /* 0x00002400000e0000 */
.L_x_18689:
[----:B0-----:R-:W-:-:S07]  /*22d0*/  IMAD R60, R45, R61, R60 ;  /* 0x0000003d2d3c7224 */ /* 0x001fce00078e023c */
.L_x_18644:
[----:B------:R-:W-:-:S13]  /*22e0*/  ISETP.GE.AND P6, PT, R59, 0x5, PT ;  /* 0x000000053b00780c */ /* 0x000fda0003fc6270 */
[----:B------:R-:W-:Y:S05]  /*22f0*/  @!P6 BRA `(.L_x_18646) ;  /* 0x000000000010e947 */ /* 0x000fea0003800000 */
[----:B------:R-:W-:-:S03]  /*2300*/  UMOV UR9, 0xffffffff ;  /* 0xffffffff00097882 */ /* 0x000fc60000000000 */
[----:B------:R-:W-:Y:S05]  /*2310*/  BRA.DIV UR9, `(.L_x_18647) ;  /* 0x0000001209447947 */ /* 0x000fea000b800000 */
[----:B------:R0:W0:Y:S02]  /*2320*/  SHFL.IDX PT, R61, R64, R8, 0x1f ;  /* 0x00001f08403d7589 */ /* 0x00002400000e0000 */
.L_x_18692:
[----:B0-----:R-:W-:-:S07]  /*2330*/  IMAD R60, R46, R61, R60 ;  /* 0x0000003d2e3c7224 */ /* 0x001fce00078e023c */
.L_x_18646:
[----:B------:R-:W-:-:S13]  /*2340*/  ISETP.GE.AND P6, PT, R59, 0x6, PT ;  /* 0x000000063b00780c */ /* 0x000fda0003fc6270 */
[----:B------:R-:W-:Y:S05]  /*2350*/  @!P6 BRA `(.L_x_18648) ;  /* 0x000000000010e947 */ /* 0x000fea0003800000 */
[----:B------:R-:W-:-:S03]  /*2360*/  UMOV UR9, 0xffffffff ;  /* 0xffffffff00097882 */ /* 0x000fc60000000000 */
[----:B------:R-:W-:Y:S05]  /*2370*/  BRA.DIV UR9, `(.L_x_18649) ;  /* 0x0000001209507947 */ /* 0x000fea000b800000 */
[----:B------:R0:W0:Y:S02]  /*2380*/  SHFL.IDX PT, R61, R64, R9, 0x1f ;  /* 0x00001f09403d7589 */ /* 0x00002400000e0000 */
.L_x_18695:
[----:B0-----:R-:W-:-:S07]  /*2390*/  IMAD R60, R47, R61, R60 ;  /* 0x0000003d2f3c7224 */ /* 0x001fce00078e023c */
.L_x_18648:
[----:B------:R-:W-:-:S13]  /*23a0*/  ISETP.GE.AND P6, PT, R59, 0x7, PT ;  /* 0x000000073b00780c */ /* 0x000fda0003fc6270 */
[----:B------:R-:W-:Y:S05]  /*23b0*/  @!P6 BRA `(.L_x_18650) ;  /* 0x000000000010e947 */ /* 0x000fea0003800000 */
[----:B------:R-:W-:-:S03]  /*23c0*/  UMOV UR9, 0xffffffff ;  /* 0xffffffff00097882 */ /* 0x000fc60000000000 */
[----:B------:R-:W-:Y:S05]  /*23d0*/  BRA.DIV UR9, `(.L_x_18651) ;  /* 0x00000012095c7947 */ /* 0x000fea000b800000 */
[----:B------:R0:W0:Y:S02]  /*23e0*/  SHFL.IDX PT, R61, R64, R10, 0x1f ;  /* 0x00001f0a403d7589 */ /* 0x00002400000e0000 */
.L_x_18698:
[----:B0-----:R-:W-:-:S07]  /*23f0*/  IMAD R60, R48, R61, R60 ;  /* 0x0000003d303c7224 */ /* 0x001fce00078e023c */
.L_x_18650:
[----:B------:R-:W-:-:S13]  /*2400*/  ISETP.GE.AND P6, PT, R59, 0x8, PT ;  /* 0x000000083b00780c */ /* 0x000fda0003fc6270 */
[----:B------:R-:W-:Y:S05]  /*2410*/  @!P6 BRA `(.L_x_18652) ;  /* 0x000000000010e947 */ /* 0x000fea0003800000 */
[----:B------:R-:W-:-:S03]  /*2420*/  UMOV UR9, 0xffffffff ;  /* 0xffffffff00097882 */ /* 0x000fc60000000000 */
[----:B------:R-:W-:Y:S05]  /*2430*/  BRA.DIV UR9, `(.L_x_18653) ;  /* 0x0000001209687947 */ /* 0x000fea000b800000 */
[----:B------:R0:W0:Y:S02]  /*2440*/  SHFL.IDX PT, R61, R64, R11, 0x1f ;  /* 0x00001f0b403d7589 */ /* 0x00002400000e0000 */
.L_x_18701:
[----:B0-----:R-:W-:-:S07]  /*2450*/  IMAD R60, R49, R61, R60 ;  /* 0x0000003d313c7224 */ /* 0x001fce00078e023c */
.L_x_18652:
[----:B------:R-:W-:-:S13]  /*2460*/  ISETP.GE.AND P6, PT, R59, 0x9, PT ;  /* 0x000000093b00780c */ /* 0x000fda0003fc6270 */
[----:B------:R-:W-:Y:S05]  /*2470*/  @!P6 BRA `(.L_x_18654) ;  /* 0x000000000010e947 */ /* 0x000fea0003800000 */
[----:B------:R-:W-:-:S03]  /*2480*/  UMOV UR9, 0xffffffff ;  /* 0xffffffff00097882 */ /* 0x000fc60000000000 */
[----:B------:R-:W-:Y:S05]  /*2490*/  BRA.DIV UR9, `(.L_x_18655) ;  /* 0x0000001209747947 */ /* 0x000fea000b800000 */
[----:B------:R0:W0:Y:S02]  /*24a0*/  SHFL.IDX PT, R61, R64, R12, 0x1f ;  /* 0x00001f0c403d7589 */ /* 0x00002400000e0000 */
.L_x_18704:
[----:B0-----:R-:W-:-:S07]  /*24b0*/  IMAD R60, R50, R61, R60 ;  /* 0x0000003d323c7224 */ /* 0x001fce00078e023c */
.L_x_18654:
[----:B------:R-:W-:-:S13]  /*24c0*/  ISETP.GE.AND P6, PT, R59, 0xa, PT ;  /* 0x0000000a3b00780c */ /* 0x000fda0003fc6270 */
[----:B------:R-:W-:Y:S05]  /*24d0*/  @!P6 BRA `(.L_x_18656) ;  /* 0x000000000010e947 */ /* 0x000fea0003800000 */
[----:B------:R-:W-:-:S03]  /*24e0*/  UMOV UR9, 0xffffffff ;  /* 0xffffffff00097882 */ /* 0x000fc60000000000 */
[----:B------:R-:W-:Y:S05]  /*24f0*/  BRA.DIV UR9, `(.L_x_18657) ;  /* 0x0000001209807947 */ /* 0x000fea000b800000 */
[----:B------:R0:W0:Y:S02]  /*2500*/  SHFL.IDX PT, R61, R64, R13, 0x1f ;  /* 0x00001f0d403d7589 */ /* 0x00002400000e0000 */
.L_x_18707:
[----:B0-----:R-:W-:-:S07]  /*2510*/  IMAD R60, R51, R61, R60 ;  /* 0x0000003d333c7224 */ /* 0x001fce00078e023c */
.L_x_18656:
[----:B------:R-:W-:-:S13]  /*2520*/  ISETP.GE.AND P6, PT, R59, 0xb, PT ;  /* 0x0000000b3b00780c */ /* 0x000fda0003fc6270 */
[----:B------:R-:W-:Y:S05]  /*2530*/  @!P6 BRA `(.L_x_18658) ;  /* 0x000000000010e947 */ /* 0x000fea0003800000 */
[----:B------:R-:W-:-:S03]  /*2540*/  UMOV UR9, 0xffffffff ;  /* 0xffffffff00097882 */ /* 0x000fc60000000000 */
[----:B------:R-:W-:Y:S05]  /*2550*/  BRA.DIV UR9, `(.L_x_18659) ;  /* 0x00000012098c7947 */ /* 0x000fea000b800000 */
[----:B------:R0:W0:Y:S02]  /*2560*/  SHFL.IDX PT, R61, R64, R14, 0x1f ;  /* 0x00001f0e403d7589 */ /* 0x00002400000e0000 */
.L_x_18710:
[----:B0-----:R-:W-:-:S07]  /*2570*/  IMAD R60, R52, R61, R60 ;  /* 0x0000003d343c7224 */ /* 0x001fce00078e023c */
.L_x_18658:
[----:B------:R-:W-:-:S13]  /*2580*/  ISETP.GE.AND P6, PT, R59, 0xc, PT ;  /* 0x0000000c3b00780c */ /* 0x000fda0003fc6270 */
[----:B------:R-:W-:Y:S05]  /*2590*/  @!P6 BRA `(.L_x_18660) ;  /* 0x000000000010e947 */ /* 0x000fea0003800000 */
[----:B------:R-:W-:-:S03]  /*25a0*/  UMOV UR9, 0xffffffff ;  /* 0xffffffff00097882 */ /* 0x000fc60000000000 */
[----:B------:R-:W-:Y:S05]  /*25b0*/  BRA.DIV UR9, `(.L_x_18661) ;  /* 0x0000001209987947 */ /* 0x000fea000b800000 */
[----:B------:R0:W0:Y:S02]  /*25c0*/  SHFL.IDX PT, R61, R64, R15, 0x1f ;  /* 0x00001f0f403d7589 */ /* 0x00002400000e0000 */
.L_x_18713:
[----:B0-----:R-:W-:-:S07]  /*25d0*/  IMAD R60, R53, R61, R60 ;  /* 0x0000003d353c7224 */ /* 0x001fce00078e023c */
.L_x_18660:
[----:B------:R-:W-:-:S13]  /*25e0*/  ISETP.GE.AND P6, PT, R59, 0xd, PT ;  /* 0x0000000d3b00780c */ /* 0x000fda0003fc6270 */
[----:B------:R-:W-:Y:S05]  /*25f0*/  @!P6 BRA `(.L_x_18662) ;  /* 0x000000000010e947 */ /* 0x000fea0003800000 */
[----:B------:R-:W-:-:S03]  /*2600*/  UMOV UR9, 0xffffffff ;  /* 0xffffffff00097882 */ /* 0x000fc60000000000 */
[----:B------:R-:W-:Y:S05]  /*2610*/  BRA.DIV UR9, `(.L_x_18663) ;  /* 0x0000001209a47947 */ /* 0x000fea000b800000 */
[----:B------:R0:W0:Y:S02]  /*2620*/  SHFL.IDX PT, R61, R64, R20, 0x1f ;  /* 0x00001f14403d7589 */ /* 0x00002400000e0000 */
.L_x_18716:
[----:B0-----:R-:W-:-:S07]  /*2630*/  IMAD R60, R54, R61, R60 ;  /* 0x0000003d363c7224 */ /* 0x001fce00078e023c */
.L_x_18662:
[----:B------:R-:W-:-:S13]  /*2640*/  ISETP.GE.AND P6, PT, R59, 0xe, PT ;  /* 0x0000000e3b00780c */ /* 0x000fda0003fc6270 */
[----:B------:R-:W-:Y:S05]  /*2650*/  @!P6 BRA `(.L_x_18664) ;  /* 0x000000000010e947 */ /* 0x000fea0003800000 */
[----:B------:R-:W-:-:S03]  /*2660*/  UMOV UR9, 0xffffffff ;  /* 0xffffffff00097882 */ /* 0x000fc60000000000 */
[----:B------:R-:W-:Y:S05]  /*2670*/  BRA.DIV UR9, `(.L_x_18665) ;  /* 0x0000001209b07947 */ /* 0x000fea000b800000 */
[----:B------:R0:W0:Y:S02]  /*2680*/  SHFL.IDX PT, R61, R64, R21, 0x1f ;  /* 0x00001f15403d7589 */ /* 0x00002400000e0000 */
.L_x_18719:
[----:B0-----:R-:W-:-:S07]  /*2690*/  IMAD R60, R55, R61, R60 ;  /* 0x0000003d373c7224 */ /* 0x001fce00078e023c */
.L_x_18664:
[----:B------:R-:W-:-:S13]  /*26a0*/  ISETP.GE.AND P6, PT, R59, 0xf, PT ;  /* 0x0000000f3b00780c */ /* 0x000fda0003fc6270 */
[----:B------:R-:W-:Y:S05]  /*26b0*/  @!P6 BRA `(.L_x_18666) ;  /* 0x000000000010e947 */ /* 0x000fea0003800000 */
[----:B------:R-:W-:-:S03]  /*26c0*/  UMOV UR9, 0xffffffff ;  /* 0xffffffff00097882 */ /* 0x000fc60000000000 */
[----:B------:R-:W-:Y:S05]  /*26d0*/  BRA.DIV UR9, `(.L_x_18667) ;  /* 0x0000001209bc7947 */ /* 0x000fea000b800000 */
[----:B------:R0:W0:Y:S02]  /*26e0*/  SHFL.IDX PT, R61, R64, R22, 0x1f ;  /* 0x00001f16403d7589 */ /* 0x00002400000e0000 */
.L_x_18722:
[----:B0-----:R-:W-:-:S07]  /*26f0*/  IMAD R60, R56, R61, R60 ;  /* 0x0000003d383c7224 */ /* 0x001fce00078e023c */
.L_x_18666:
[----:B------:R-:W-:-:S13]  /*2700*/  ISETP.GE.AND P6, PT, R59, 0x10, PT ;  /* 0x000000103b00780c */ /* 0x000fda0003fc6270 */
[----:B------:R-:W-:Y:S05]  /*2710*/  @!P6 BRA `(.L_x_18668) ;  /* 0x000000040010e947 */ /* 0x000fea0003800000 */
[----:B------:R-:W-:-:S03]  /*2720*/  UMOV UR9, 0xffffffff ;  /* 0xffffffff00097882 */ /* 0x000fc60000000000 */
[----:B------:R-:W-:Y:S05]  /*2730*/  BRA.DIV UR9, `(.L_x_18669) ;  /* 0x0000001209c87947 */ /* 0x000fea000b800000 */
[----:B0-2-4-:R0:W2:Y:S02]  /*2740*/  SHFL.IDX PT, R64, R64, R40, 0x1f ;  /* 0x00001f2840407589 */ /* 0x0150a400000e0000 */
.L_x_18725:
[----:B--2---:R-:W-:Y:S01]  /*2750*/  IMAD R60, R57, R64, R60 ;  /* 0x00000040393c7224 */ /* 0x004fe200078e023c */
[----:B------:R-:W-:Y:S06]  /*2760*/  BRA `(.L_x_18668) ;  /* 0x0000000000fc7947 */ /* 0x000fec0003800000 */
.L_x_18637:
        /* <DEDUP_REMOVED lines=63> */
.L_x_18668:
        /* <DEDUP_REMOVED lines=16> */
.L_x_18636:
[----:B------:R-:W-:Y:S05]  /*2c60*/  @!P0 BRA `(.L_x_18671) ;  /* 0xffffffe800b88947 */ /* 0x000fea000383ffff */
[----:B------:R-:W-:Y:S05]  /*2c70*/  BSYNC.RECONVERGENT B0 ;  /* 0x0000000000007941 */ /* 0x000fea0003800200 */
.L_x_18619:
        /* <DEDUP_REMOVED lines=44> */
.L_x_18676:
[----:B------:R-:W-:Y:S05]  /*2f40*/  BSYNC.RECONVERGENT B1 ;  /* 0x0000000000017941 */ /* 0x000fea0003800200 */
.L_x_18675:
[----:B------:R-:W-:Y:S05]  /*2f50*/  @!P1 BRA `(.L_x_18674) ;  /* 0x0000000000909947 */ /* 0x000fea0003800000 */
[----:B0-----:R-:W0:Y:S01]  /*2f60*/  S2R R17, SR_CgaCtaId ;  /* 0x0000000000117919 */ /* 0x001e220000008800 */
[----:B------:R-:W-:-:S05]  /*2f70*/  MOV R16, 0x400 ;  /* 0x0000040000107802 */ /* 0x000fca0000000f00 */
[----:B------:R-:W-:-:S05]  /*2f80*/  VIADD R16, R16, 0xc80 ;  /* 0x00000c8010107836 */ /* 0x000fca0000000000 */
[----:B0-----:R-:W-:-:S07]  /*2f90*/  LEA R66, R17, R16, 0x18 ;  /* 0x0000001011427211 */ /* 0x001fce00078ec0ff */
.L_x_18677:
        /* <DEDUP_REMOVED lines=32> */
.L_x_18674:
[----:B------:R-:W-:Y:S05]  /*31a0*/  BSYNC.RECONVERGENT B0 ;  /* 0x0000000000007941 */ /* 0x000fea0003800200 */
.L_x_18673:
[----:B------:R-:W-:Y:S02]  /*31b0*/  UIADD3 UR6, UPT, UPT, UR11, UR6, URZ ;  /* 0x000000060b067290 */ /* 0x000fe4000fffe0ff */
[----:B------:R-:W-:-:S04]  /*31c0*/  USHF.L.U32 UR9, UR11, 0x1, URZ ;  /* 0x000000010b097899 */ /* 0x000fc800080006ff */
[----:B------:R-:W-:-:S09]  /*31d0*/  UISETP.GE.U32.AND UP0, UPT, UR6, UR9, UPT ;  /* 0x000000090600728c */ /* 0x000fd2000bf06070 */
[----:B------:R-:W-:Y:S05]  /*31e0*/  BRA.U !UP0, `(.L_x_18678) ;  /* 0xffffffd908dc7547 */ /* 0x000fea000b83ffff */
[----:B------:R-:W-:Y:S05]  /*31f0*/  EXIT ;  /* 0x000000000000794d */ /* 0x000fea0003800000 */
.L_x_18639:
[----:B------:R-:W-:Y:S02]  /*3200*/  HFMA2 R62, -RZ, RZ, 0, 1.847743988037109375e-06 ;  /* 0x0000001fff3e7431 */ /* 0x000fe400000001ff */
[----:B------:R-:W-:Y:S02]  /*3210*/  IMAD.MOV.U32 R61, RZ, RZ, R39 ;  /* 0x000000ffff3d7224 */ /* 0x000fe400078e0027 */
[----:B------:R-:W-:-:S07]  /*3220*/  IMAD.MOV.U32 R63, RZ, RZ, -0x1 ;  /* 0xffffffffff3f7424 */ /* 0x000fce00078e00ff */
[----:B-1-3--:R-:W-:Y:S05]  /*3230*/  WARPSYNC.COLLECTIVE R63, `(.L_x_18679) ;  /* 0x000000003f087348 */ /* 0x00afea0003c00000 */
[----:B------:R0:W2:Y:S02]  /*3240*/  SHFL.IDX P6, R61, R64, R61, R62 ;  /* 0x0000003d403d7389 */ /* 0x0000a400000c003e */
[----:B0123--:R-:W-:Y:S05]  /*3250*/  ENDCOLLECTIVE ;  /* 0x000000000000791b */ /* 0x00ffea0003800000 */
.L_x_18679:
[----:B------:R-:W-:Y:S01]  /*3260*/  IMAD.MOV.U32 R65, RZ, RZ, R61 ;  /* 0x000000ffff417224 */ /* 0x000fe200078e003d */
[----:B------:R-:W-:Y:S06]  /*3270*/  BRA `(.L_x_18680) ;  /* 0xffffffec00cc7947 */ /* 0x000fec000383ffff */
.L_x_18641:
[----:B------:R-:W-:Y:S01]  /*3280*/  BSSY B1, `(.L_x_18681) ;  /* 0x0000007000017945 */ /* 0x000fe20003800000 */
[----:B------:R-:W-:Y:S01]  /*3290*/  MOV R61, R5 ;  /* 0x00000005003d7202 */ /* 0x000fe20000000f00 */
[----:B------:R-:W-:Y:S02]  /*32a0*/  IMAD.MOV.U32 R62, RZ, RZ, 0x1f ;  /* 0x0000001fff3e7424 */ /* 0x000fe400078e00ff */
[----:B------:R-:W-:-:S07]  /*32b0*/  IMAD.MOV.U32 R63, RZ, RZ, -0x1 ;  /* 0xffffffffff3f7424 */ /* 0x000fce00078e00ff */
[----:B01-3--:R-:W-:Y:S05]  /*32c0*/  WARPSYNC.COLLECTIVE R63, `(.L_x_18682) ;  /* 0x000000003f087348 */ /* 0x00bfea0003c00000 */
[----:B------:R2:W4:Y:S02]  /*32d0*/  SHFL.IDX P6, R61, R64, R61, R62 ;  /* 0x0000003d403d7389 */ /* 0x00052400000c003e */
[----:B01234-:R-:W-:Y:S05]  /*32e0*/  ENDCOLLECTIVE ;  /* 0x000000000000791b */ /* 0x01ffea0003800000 */
.L_x_18682:
[----:B------:R-:W-:Y:S05]  /*32f0*/  BSYNC B1 ;  /* 0x0000000000017941 */ /* 0x000fea0003800000 */
.L_x_18681:
[----:B------:R-:W-:Y:S05]  /*3300*/  BRA `(.L_x_18683) ;  /* 0xffffffec00c07947 */ /* 0x000fea000383ffff */
.L_x_18643:
[----:B------:R-:W-:Y:S01]  /*3310*/  BSSY B1, `(.L_x_18684) ;  /* 0x0000007000017945 */ /* 0x000fe20003800000 */
[----:B------:R-:W-:Y:S01]  /*3320*/  MOV R61, R6 ;  /* 0x00000006003d7202 */ /* 0x000fe20000000f00 */
[----:B------:R-:W-:Y:S02]  /*3330*/  IMAD.MOV.U32 R62, RZ, RZ, 0x1f ;  /* 0x0000001fff3e7424 */ /* 0x000fe400078e00ff */
[----:B------:R-:W-:-:S07]  /*3340*/  IMAD.MOV.U32 R63, RZ, RZ, -0x1 ;  /* 0xffffffffff3f7424 */ /* 0x000fce00078e00ff */
[----:B0123--:R-:W-:Y:S05]  /*3350*/  WARPSYNC.COLLECTIVE R63, `(.L_x_18685) ;  /* 0x000000003f087348 */ /* 0x00ffea0003c00000 */
[----:B------:R4:W0:Y:S02]  /*3360*/  SHFL.IDX P6, R61, R64, R61, R62 ;  /* 0x0000003d403d7389 */ /* 0x00082400000c003e */
[----:B01234-:R-:W-:Y:S05]  /*3370*/  ENDCOLLECTIVE ;  /* 0x000000000000791b */ /* 0x01ffea0003800000 */
.L_x_18685:
[----:B------:R-:W-:Y:S05]  /*3380*/  BSYNC B1 ;  /* 0x0000000000017941 */ /* 0x000fea0003800000 */
.L_x_18684:
[----:B------:R-:W-:Y:S05]  /*3390*/  BRA `(.L_x_18686) ;  /* 0xffffffec00b47947 */ /* 0x000fea000383ffff */
.L_x_18645:
[----:B------:R-:W-:Y:S01]  /*33a0*/  BSSY B1, `(.L_x_18687) ;  /* 0x0000007000017945 */ /* 0x000fe20003800000 */
[----:B------:R-:W-:Y:S01]  /*33b0*/  MOV R61, R7 ;  /* 0x00000007003d7202 */ /* 0x000fe20000000f00 */
[----:B------:R-:W-:Y:S02]  /*33c0*/  IMAD.MOV.U32 R62, RZ, RZ, 0x1f ;  /* 0x0000001fff3e7424 */ /* 0x000fe400078e00ff */
[----:B------:R-:W-:-:S07]  /*33d0*/  IMAD.MOV.U32 R63, RZ, RZ, -0x1 ;  /* 0xffffffffff3f7424 */ /* 0x000fce00078e00ff */
[----:B01234-:R-:W-:Y:S05]  /*33e0*/  WARPSYNC.COLLECTIVE R63, `(.L_x_18688) ;  /* 0x000000003f087348 */ /* 0x01ffea0003c00000 */
[----:B------:R0:W0:Y:S02]  /*33f0*/  SHFL.IDX P6, R61, R64, R61, R62 ;  /* 0x0000003d403d7389 */ /* 0x00002400000c003e */
[----:B01234-:R-:W-:Y:S05]  /*3400*/  ENDCOLLECTIVE ;  /* 0x000000000000791b */ /* 0x01ffea0003800000 */
.L_x_18688:
[----:B------:R-:W-:Y:S05]  /*3410*/  BSYNC B1 ;  /* 0x0000000000017941 */ /* 0x000fea0003800000 */
.L_x_18687:
[----:B------:R-:W-:Y:S05]  /*3420*/  BRA `(.L_x_18689) ;  /* 0xffffffec00a87947 */ /* 0x000fea000383ffff */
.L_x_18647:
[----:B------:R-:W-:Y:S01]  /*3430*/  BSSY B1, `(.L_x_18690) ;  /* 0x0000007000017945 */ /* 0x000fe20003800000 */
[----:B------:R-:W-:Y:S01]  /*3440*/  MOV R61, R8 ;  /* 0x00000008003d7202 */ /* 0x000fe20000000f00 */
[----:B------:R-:W-:Y:S02]  /*3450*/  IMAD.MOV.U32 R62, RZ, RZ, 0x1f ;  /* 0x0000001fff3e7424 */ /* 0x000fe400078e00ff */
[----:B------:R-:W-:-:S07]  /*3460*/  IMAD.MOV.U32 R63, RZ, RZ, -0x1 ;  /* 0xffffffffff3f7424 */ /* 0x000fce00078e00ff */
[----:B01234-:R-:W-:Y:S05]  /*3470*/  WARPSYNC.COLLECTIVE R63, `(.L_x_18691) ;  /* 0x000000003f087348 */ /* 0x01ffea0003c00000 */
[----:B------:R0:W0:Y:S02]  /*3480*/  SHFL.IDX P6, R61, R64, R61, R62 ;  /* 0x0000003d403d7389 */ /* 0x00002400000c003e */
[----:B01234-:R-:W-:Y:S05]  /*3490*/  ENDCOLLECTIVE ;  /* 0x000000000000791b */ /* 0x01ffea0003800000 */
.L_x_18691:
[----:B------:R-:W-:Y:S05]  /*34a0*/  BSYNC B1 ;  /* 0x0000000000017941 */ /* 0x000fea0003800000 */
.L_x_18690:
[----:B------:R-:W-:Y:S05]  /*34b0*/  BRA `(.L_x_18692) ;  /* 0xffffffec009c7947 */ /* 0x000fea000383ffff */
.L_x_18649:
[----:B------:R-:W-:Y:S01]  /*34c0*/  BSSY B1, `(.L_x_18693) ;  /* 0x0000007000017945 */ /* 0x000fe20003800000 */
[----:B------:R-:W-:Y:S01]  /*34d0*/  MOV R61, R9 ;  /* 0x00000009003d7202 */ /* 0x000fe20000000f00 */
[----:B------:R-:W-:Y:S02]  /*34e0*/  IMAD.MOV.U32 R62, RZ, RZ, 0x1f ;  /* 0x0000001fff3e7424 */ /* 0x000fe400078e00ff */
[----:B------:R-:W-:-:S07]  /*34f0*/  IMAD.MOV.U32 R63, RZ, RZ, -0x1 ;  /* 0xffffffffff3f7424 */ /* 0x000fce00078e00ff */
[----:B01234-:R-:W-:Y:S05]  /*3500*/  WARPSYNC.COLLECTIVE R63, `(.L_x_18694) ;  /* 0x000000003f087348 */ /* 0x01ffea0003c00000 */
[----:B------:R0:W0:Y:S02]  /*3510*/  SHFL.IDX P6, R61, R64, R61, R62 ;  /* 0x0000003d403d7389 */ /* 0x00002400000c003e */
[----:B01234-:R-:W-:Y:S05]  /*3520*/  ENDCOLLECTIVE ;  /* 0x000000000000791b */ /* 0x01ffea0003800000 */
.L_x_18694:
[----:B------:R-:W-:Y:S05]  /*3530*/  BSYNC B1 ;  /* 0x0000000000017941 */ /* 0x000fea0003800000 */
.L_x_18693:
[----:B------:R-:W-:Y:S05]  /*3540*/  BRA `(.L_x_18695) ;  /* 0xffffffec00907947 */ /* 0x000fea000383ffff */
.L_x_18651:
[----:B------:R-:W-:Y:S01]  /*3550*/  BSSY B1, `(.L_x_18696) ;  /* 0x0000007000017945 */ /* 0x000fe20003800000 */
[----:B------:R-:W-:Y:S01]  /*3560*/  MOV R61, R10 ;  /* 0x0000000a003d7202 */ /* 0x000fe20000000f00 */
[----:B------:R-:W-:Y:S02]  /*3570*/  IMAD.MOV.U32 R62, RZ, RZ, 0x1f ;  /* 0x0000001fff3e7424 */ /* 0x000fe400078e00ff */
[----:B------:R-:W-:-:S07]  /*3580*/  IMAD.MOV.U32 R63, RZ, RZ, -0x1 ;  /* 0xffffffffff3f7424 */ /* 0x000fce00078e00ff */
[----:B01234-:R-:W-:Y:S05]  /*3590*/  WARPSYNC.COLLECTIVE R63, `(.L_x_18697) ;  /* 0x000000003f087348 */ /* 0x01ffea0003c00000 */
[----:B------:R0:W0:Y:S02]  /*35a0*/  SHFL.IDX P6, R61, R64, R61, R62 ;  /* 0x0000003d403d7389 */ /* 0x00002400000c003e */
[----:B01234-:R-:W-:Y:S05]  /*35b0*/  ENDCOLLECTIVE ;  /* 0x000000000000791b */ /* 0x01ffea0003800000 */
.L_x_18697:
[----:B------:R-:W-:Y:S05]  /*35c0*/  BSYNC B1 ;  /* 0x0000000000017941 */ /* 0x000fea0003800000 */
.L_x_18696:
[----:B------:R-:W-:Y:S05]  /*35d0*/  BRA `(.L_x_18698) ;  /* 0xffffffec00847947 */ /* 0x000fea000383ffff */
.L_x_18653:
[----:B------:R-:W-:Y:S01]  /*35e0*/  BSSY B1, `(.L_x_18699) ;  /* 0x0000007000017945 */ /* 0x000fe20003800000 */
[----:B------:R-:W-:Y:S01]  /*35f0*/  MOV R61, R11 ;  /* 0x0000000b003d7202 */ /* 0x000fe20000000f00 */
[----:B------:R-:W-:Y:S02]  /*3600*/  IMAD.MOV.U32 R62, RZ, RZ, 0x1f ;  /* 0x0000001fff3e7424 */ /* 0x000fe400078e00ff */
[----:B------:R-:W-:-:S07]  /*3610*/  IMAD.MOV.U32 R63, RZ, RZ, -0x1 ;  /* 0xffffffffff3f7424 */ /* 0x000fce00078e00ff */
[----:B01234-:R-:W-:Y:S05]  /*3620*/  WARPSYNC.COLLECTIVE R63, `(.L_x_18700) ;  /* 0x000000003f087348 */ /* 0x01ffea0003c00000 */
[----:B------:R0:W0:Y:S02]  /*3630*/  SHFL.IDX P6, R61, R64, R61, R62 ;  /* 0x0000003d403d7389 */ /* 0x00002400000c003e */
[----:B01234-:R-:W-:Y:S05]  /*3640*/  ENDCOLLECTIVE ;  /* 0x000000000000791b */ /* 0x01ffea0003800000 */
.L_x_18700:
[----:B------:R-:W-:Y:S05]  /*3650*/  BSYNC B1 ;  /* 0x0000000000017941 */ /* 0x000fea0003800000 */
.L_x_18699:
[----:B------:R-:W-:Y:S05]  /*3660*/  BRA `(.L_x_18701) ;  /* 0xffffffec00787947 */ /* 0x000fea000383ffff */
.L_x_18655:
[----:B------:R-:W-:Y:S01]  /*3670*/  BSSY B1, `(.L_x_18702) ;  /* 0x0000007000017945 */ /* 0x000fe20003800000 */
[----:B------:R-:W-:Y:S01]  /*3680*/  MOV R61, R12 ;  /* 0x0000000c003d7202 */ /* 0x000fe20000000f00 */
[----:B------:R-:W-:Y:S02]  /*3690*/  IMAD.MOV.U32 R62, RZ, RZ, 0x1f ;  /* 0x0000001fff3e7424 */ /* 0x000fe400078e00ff */
[----:B------:R-:W-:-:S07]  /*36a0*/  IMAD.MOV.U32 R63, RZ, RZ, -0x1 ;  /* 0xffffffffff3f7424 */ /* 0x000fce00078e00ff */
[----:B01234-:R-:W-:Y:S05]  /*36b0*/  WARPSYNC.COLLECTIVE R63, `(.L_x_18703) ;  /* 0x000000003f087348 */ /* 0x01ffea0003c00000 */
[----:B------:R0:W0:Y:S02]  /*36c0*/  SHFL.IDX P6, R61, R64, R61, R62 ;  /* 0x0000003d403d7389 */ /* 0x00002400000c003e */
[----:B01234-:R-:W-:Y:S05]  /*36d0*/  ENDCOLLECTIVE ;  /* 0x000000000000791b */ /* 0x01ffea0003800000 */
.L_x_18703:
[----:B------:R-:W-:Y:S05]  /*36e0*/  BSYNC B1 ;  /* 0x0000000000017941 */ /* 0x000fea0003800000 */
.L_x_18702:
[----:B------:R-:W-:Y:S05]  /*36f0*/  BRA `(.L_x_18704) ;  /* 0xffffffec006c7947 */ /* 0x000fea000383ffff */
.L_x_18657:
[----:B------:R-:W-:Y:S01]  /*3700*/  BSSY B1, `(.L_x_18705) ;  /* 0x0000007000017945 */ /* 0x000fe20003800000 */
[----:B------:R-:W-:Y:S01]  /*3710*/  MOV R61, R13 ;  /* 0x0000000d003d7202 */ /* 0x000fe20000000f00 */
[----:B------:R-:W-:Y:S02]  /*3720*/  IMAD.MOV.U32 R62, RZ, RZ, 0x1f ;  /* 0x0000001fff3e7424 */ /* 0x000fe400078e00ff */
[----:B------:R-:W-:-:S07]  /*3730*/  IMAD.MOV.U32 R63, RZ, RZ, -0x1 ;  /* 0xffffffffff3f7424 */ /* 0x000fce00078e00ff */
[----:B01234-:R-:W-:Y:S05]  /*3740*/  WARPSYNC.COLLECTIVE R63, `(.L_x_18706) ;  /* 0x000000003f087348 */ /* 0x01ffea0003c00000 */
[----:B------:R0:W0:Y:S02]  /*3750*/  SHFL.IDX P6, R61, R64, R61, R62 ;  /* 0x0000003d403d7389 */ /* 0x00002400000c003e */
[----:B01234-:R-:W-:Y:S05]  /*3760*/  ENDCOLLECTIVE ;  /* 0x000000000000791b */ /* 0x01ffea0003800000 */
.L_x_18706:
[----:B------:R-:W-:Y:S05]  /*3770*/  BSYNC B1 ;  /* 0x0000000000017941 */ /* 0x000fea0003800000 */
.L_x_18705:
[----:B------:R-:W-:Y:S05]  /*3780*/  BRA `(.L_x_18707) ;  /* 0xffffffec00607947 */ /* 0x000fea000383ffff */
.L_x_18659:
[----:B------:R-:W-:Y:S01]  /*3790*/  BSSY B1, `(.L_x_18708) ;  /* 0x0000007000017945 */ /* 0x000fe20003800000 */
[----:B------:R-:W-:Y:S01]  /*37a0*/  MOV R61, R14 ;  /* 0x0000000e003d7202 */ /* 0x000fe20000000f00 */
[----:B------:R-:W-:Y:S02]  /*37b0*/  IMAD.MOV.U32 R62, RZ, RZ, 0x1f ;  /* 0x0000001fff3e7424 */ /* 0x000fe400078e00ff */
[----:B------:R-:W-:-:S07]  /*37c0*/  IMAD.MOV.U32 R63, RZ, RZ, -0x1 ;  /* 0xffffffffff3f7424 */ /* 0x000fce00078e00ff */
[----:B01234-:R-:W-:Y:S05]  /*37d0*/  WARPSYNC.COLLECTIVE R63, `(.L_x_18709) ;  /* 0x000000003f087348 */ /* 0x01ffea0003c00000 */
[----:B------:R0:W0:Y:S02]  /*37e0*/  SHFL.IDX P6, R61, R64, R61, R62 ;  /* 0x0000003d403d7389 */ /* 0x00002400000c003e */
[----:B01234-:R-:W-:Y:S05]  /*37f0*/  ENDCOLLECTIVE ;  /* 0x000000000000791b */ /* 0x01ffea0003800000 */
.L_x_18709:
[----:B------:R-:W-:Y:S05]  /*3800*/  BSYNC B1 ;  /* 0x0000000000017941 */ /* 0x000fea0003800000 */
.L_x_18708:
[----:B------:R-:W-:Y:S05]  /*3810*/  BRA `(.L_x_18710) ;  /* 0xffffffec00547947 */ /* 0x000fea000383ffff */
.L_x_18661:
[----:B------:R-:W-:Y:S01]  /*3820*/  BSSY B1, `(.L_x_18711) ;  /* 0x0000007000017945 */ /* 0x000fe20003800000 */
[----:B------:R-:W-:Y:S01]  /*3830*/  MOV R61, R15 ;  /* 0x0000000f003d7202 */ /* 0x000fe20000000f00 */
[----:B------:R-:W-:Y:S02]  /*3840*/  IMAD.MOV.U32 R62, RZ, RZ, 0x1f ;  /* 0x0000001fff3e7424 */ /* 0x000fe400078e00ff */
[----:B------:R-:W-:-:S07]  /*3850*/  IMAD.MOV.U32 R63, RZ, RZ, -0x1 ;  /* 0xffffffffff3f7424 */ /* 0x000fce00078e00ff */
[----:B01234-:R-:W-:Y:S05]  /*3860*/  WARPSYNC.COLLECTIVE R63, `(.L_x_18712) ;  /* 0x000000003f087348 */ /* 0x01ffea0003c00000 */
[----:B------:R0:W0:Y:S02]  /*3870*/  SHFL.IDX P6, R61, R64, R61, R62 ;  /* 0x0000003d403d7389 */ /* 0x00002400000c003e */
[----:B01234-:R-:W-:Y:S05]  /*3880*/  ENDCOLLECTIVE ;  /* 0x000000000000791b */ /* 0x01ffea0003800000 */
.L_x_18712:
[----:B------:R-:W-:Y:S05]  /*3890*/  BSYNC B1 ;  /* 0x0000000000017941 */ /* 0x000fea0003800000 */
.L_x_18711:
[----:B------:R-:W-:Y:S05]  /*38a0*/  BRA `(.L_x_18713) ;  /* 0xffffffec00487947 */ /* 0x000fea000383ffff */
.L_x_18663:
[----:B------:R-:W-:Y:S01]  /*38b0*/  BSSY B1, `(.L_x_18714) ;  /* 0x0000007000017945 */ /* 0x000fe20003800000 */
[----:B------:R-:W-:Y:S01]  /*38c0*/  MOV R61, R20 ;  /* 0x00000014003d7202 */ /* 0x000fe20000000f00 */
[----:B------:R-:W-:Y:S02]  /*38d0*/  IMAD.MOV.U32 R62, RZ, RZ, 0x1f ;  /* 0x0000001fff3e7424 */ /* 0x000fe400078e00ff */
[----:B------:R-:W-:-:S07]  /*38e0*/  IMAD.MOV.U32 R63, RZ, RZ, -0x1 ;  /* 0xffffffffff3f7424 */ /* 0x000fce00078e00ff */
[----:B01234-:R-:W-:Y:S05]  /*38f0*/  WARPSYNC.COLLECTIVE R63, `(.L_x_18715) ;  /* 0x000000003f087348 */ /* 0x01ffea0003c00000 */
[----:B------:R0:W0:Y:S02]  /*3900*/  SHFL.IDX P6, R61, R64, R61, R62 ;  /* 0x0000003d403d7389 */ /* 0x00002400000c003e */
[----:B01234-:R-:W-:Y:S05]  /*3910*/  ENDCOLLECTIVE ;  /* 0x000000000000791b */ /* 0x01ffea0003800000 */
.L_x_18715:
[----:B------:R-:W-:Y:S05]  /*3920*/  BSYNC B1 ;  /* 0x0000000000017941 */ /* 0x000fea0003800000 */
.L_x_18714:
[----:B------:R-:W-:Y:S05]  /*3930*/  BRA `(.L_x_18716) ;  /* 0xffffffec003c7947 */ /* 0x000fea000383ffff */
.L_x_18665:
[----:B------:R-:W-:Y:S01]  /*3940*/  BSSY B1, `(.L_x_18717) ;  /* 0x0000007000017945 */ /* 0x000fe20003800000 */
[----:B------:R-:W-:Y:S01]  /*3950*/  MOV R61, R21 ;  /* 0x00000015003d7202 */ /* 0x000fe20000000f00 */
[----:B------:R-:W-:Y:S02]  /*3960*/  IMAD.MOV.U32 R62, RZ, RZ, 0x1f ;  /* 0x0000001fff3e7424 */ /* 0x000fe400078e00ff */
[----:B------:R-:W-:-:S07]  /*3970*/  IMAD.MOV.U32 R63, RZ, RZ, -0x1 ;  /* 0xffffffffff3f7424 */ /* 0x000fce00078e00ff */
[----:B01234-:R-:W-:Y:S05]  /*3980*/  WARPSYNC.COLLECTIVE R63, `(.L_x_18718) ;  /* 0x000000003f087348 */ /* 0x01ffea0003c00000 */
[----:B------:R0:W0:Y:S02]  /*3990*/  SHFL.IDX P6, R61, R64, R61, R62 ;  /* 0x0000003d403d7389 */ /* 0x00002400000c003e */
[----:B01234-:R-:W-:Y:S05]  /*39a0*/  ENDCOLLECTIVE ;  /* 0x000000000000791b */ /* 0x01ffea0003800000 */
.L_x_18718:
[----:B------:R-:W-:Y:S05]  /*39b0*/  BSYNC B1 ;  /* 0x0000000000017941 */ /* 0x000fea0003800000 */
.L_x_18717:
[----:B------:R-:W-:Y:S05]  /*39c0*/  BRA `(.L_x_18719) ;  /* 0xffffffec00307947 */ /* 0x000fea000383ffff */
.L_x_18667:
[----:B------:R-:W-:Y:S01]  /*39d0*/  BSSY B1, `(.L_x_18720) ;  /* 0x0000007000017945 */ /* 0x000fe20003800000 */
[----:B------:R-:W-:Y:S01]  /*39e0*/  MOV R61, R22 ;  /* 0x00000016003d7202 */ /* 0x000fe20000000f00 */
[----:B------:R-:W-:Y:S02]  /*39f0*/  IMAD.MOV.U32 R62, RZ, RZ, 0x1f ;  /* 0x0000001fff3e7424 */ /* 0x000fe400078e00ff */
[----:B------:R-:W-:-:S07]  /*3a00*/  IMAD.MOV.U32 R63, RZ, RZ, -0x1 ;  /* 0xffffffffff3f7424 */ /* 0x000fce00078e00ff */
[----:B01234-:R-:W-:Y:S05]  /*3a10*/  WARPSYNC.COLLECTIVE R63, `(.L_x_18721) ;  /* 0x000000003f087348 */ /* 0x01ffea0003c00000 */
[----:B------:R0:W0:Y:S02]  /*3a20*/  SHFL.IDX P6, R61, R64, R61, R62 ;  /* 0x0000003d403d7389 */ /* 0x00002400000c003e */
[----:B01234-:R-:W-:Y:S05]  /*3a30*/  ENDCOLLECTIVE ;  /* 0x000000000000791b */ /* 0x01ffea0003800000 */
.L_x_18721:
[----:B------:R-:W-:Y:S05]  /*3a40*/  BSYNC B1 ;  /* 0x0000000000017941 */ /* 0x000fea0003800000 */
.L_x_18720:
[----:B------:R-:W-:Y:S05]  /*3a50*/  BRA `(.L_x_18722) ;  /* 0xffffffec00247947 */ /* 0x000fea000383ffff */
.L_x_18669:
[----:B------:R-:W-:Y:S01]  /*3a60*/  BSSY B1, `(.L_x_18723) ;  /* 0x0000007000017945 */ /* 0x000fe20003800000 */
[----:B------:R-:W-:Y:S01]  /*3a70*/  MOV R61, R40 ;  /* 0x00000028003d7202 */ /* 0x000fe20000000f00 */
[----:B------:R-:W-:Y:S02]  /*3a80*/  IMAD.MOV.U32 R62, RZ, RZ, 0x1f ;  /* 0x0000001fff3e7424 */ /* 0x000fe400078e00ff */
[----:B------:R-:W-:-:S07]  /*3a90*/  IMAD.MOV.U32 R63, RZ, RZ, -0x1 ;  /* 0xffffffffff3f7424 */ /* 0x000fce00078e00ff */
[----:B01234-:R-:W-:Y:S05]  /*3aa0*/  WARPSYNC.COLLECTIVE R63, `(.L_x_18724) ;  /* 0x000000003f087348 */ /* 0x01ffea0003c00000 */
[----:B------:R0:W0:Y:S02]  /*3ab0*/  SHFL.IDX P6, R61, R64, R61, R62 ;  /* 0x0000003d403d7389 */ /* 0x00002400000c003e */
[----:B01234-:R-:W-:Y:S05]  /*3ac0*/  ENDCOLLECTIVE ;  /* 0x000000000000791b */ /* 0x01ffea0003800000 */
.L_x_18724:
[----:B------:R-:W-:Y:S05]  /*3ad0*/  BSYNC B1 ;  /* 0x0000000000017941 */ /* 0x000fea0003800000 */
.L_x_18723:
[----:B------:R-:W-:Y:S01]  /*3ae0*/  MOV R64, R61 ;  /* 0x0000003d00407202 */ /* 0x000fe20000000f00 */
[----:B------:R-:W-:Y:S06]  /*3af0*/  BRA `(.L_x_18725) ;  /* 0xffffffec00147947 */ /* 0x000fec000383ffff */
        .weak           $__internal_405_$__cuda_sm20_div_s16
        .type           $__internal_405_$__cuda_sm20_div_s16,@function
        .size           $__internal_405_$__cuda_sm20_div_s16,($__internal_406_$__cuda_sm20_div_u16 - $__internal_405_$__cuda_sm20_div_s16)
$__internal_405_$__cuda_sm20_div_s16:
        /* <DEDUP_REMOVED lines=25> */
[----:B------:R-:W-:Y:S05]  /*3c90*/  RET.REL.NODEC R16 `(_Z9cuda_gemmIiLi128ELi2ELi1ELi256ELi32ELi32ELi64ELi1ELi0EEviiiPT_S1_S1_iii) ;  /* 0xffffffc010d87950 */ /* 0x000fea0003c3ffff */
        .weak           $__internal_406_$__cuda_sm20_div_u16
        .type           $__internal_406_$__cuda_sm20_div_u16,@function
        .size           $__internal_406_$__cuda_sm20_div_u16,(.L_x_38909 - $__internal_406_$__cuda_sm20_div_u16)
$__internal_406_$__cuda_sm20_div_u16:
        /* <DEDUP_REMOVED lines=20> */
[----:B0-----:R-:W-:Y:S05]  /*3de0*/  RET.REL.NODEC R6 `(_Z9cuda_gemmIiLi128ELi2ELi1ELi256ELi32ELi32ELi64ELi1ELi0EEviiiPT_S1_S1_iii) ;  /* 0xffffffc006847950 */ /* 0x001fea0003c3ffff */
.L_x_18726:
        /* <DEDUP_REMOVED lines=9> */
.L_x_38909:


//--------------------- .text._Z9cuda_gemmIiLi128ELi2ELi1ELi256ELi32ELi32ELi64ELi0ELi1EEviiiPT_S1_S1_iii --------------------------
	.section	.text._Z9cuda_gemmIiLi128ELi2ELi1ELi256ELi32ELi32ELi64ELi0ELi1EEviiiPT_S1_S1_iii,"ax",@progbits
	.align	128
        .global         _Z9cuda_gemmIiLi128ELi2ELi1ELi256ELi32ELi32ELi64ELi0ELi1EEviiiPT_S1_S1_iii
        .type           _Z9cuda_gemmIiLi128ELi2ELi1ELi256ELi32ELi32ELi64ELi0ELi1EEviiiPT_S1_S1_iii,@function
        .size           _Z9cuda_gemmIiLi128ELi2ELi1ELi256ELi32ELi32ELi64ELi0ELi1EEviiiPT_S1_S1_iii,(.L_x_38910 - _Z9cuda_gemmIiLi128ELi2ELi1ELi256ELi32ELi32ELi64ELi0ELi1EEviiiPT_S1_S1_iii)
        .other          _Z9cuda_gemmIiLi128ELi2ELi1ELi256ELi32ELi32ELi64ELi0ELi1EEviiiPT_S1_S1_iii,@"STO_CUDA_ENTRY STV_DEFAULT"
_Z9cuda_gemmIiLi128ELi2ELi1ELi256ELi32ELi32ELi64ELi0ELi1EEviiiPT_S1_S1_iii:
.text._Z9cuda_gemmIiLi128ELi2ELi1ELi256ELi32ELi32ELi64ELi0ELi1EEviiiPT_S1_S1_iii:
        /* <DEDUP_REMOVED lines=31> */
[----:B------:R-:W-:Y:S05]  /*01f0*/  CALL.REL.NOINC `($__internal_407_$__cuda_sm20_div_u16) ;  /* 0x0000002800747944 */ /* 0x000fea0003c00000 */
        /* <DEDUP_REMOVED lines=80> */
.L_x_18753:
        /* <DEDUP_REMOVED lines=24> */
.L_x_18728:
[----:B------:R-:W-:Y:S05]  /*0880*/  BSYNC.RECONVERGENT B0 ;  /* 0x0000000000007941 */ /* 0x000fea0003800200 */
.L_x_18727:
[----:B------:R-:W-:Y:S04]  /*0890*/  BSSY.RECONVERGENT B0, `(.L_x_18729) ;  /* 0x0000012000007945 */ /* 0x000fe80003800200 */
[----:B------:R-:W-:Y:S05]  /*08a0*/  @!P1 BRA `(.L_x_18730) ;  /* 0x0000000000409947 */ /* 0x000fea0003800000 */
[----:B------:R-:W1:Y:S01]  /*08b0*/  S2UR UR6, SR_CgaCtaId ;  /* 0x00000000000679c3 */ /* 0x000e620000008800 */
[----:B------:R-:W-:Y:S02]  /*08c0*/  UMOV UR4, 0x400 ;  /* 0x0000040000047882 */ /* 0x000fe40000000000 */
[----:B------:R-:W-:-:S04]  /*08d0*/  UIADD3 UR4, UPT, UPT, UR4, 0xc80, URZ ;  /* 0x00000c8004047890 */ /* 0x000fc8000fffe0ff */
[----:B-1----:R-:W-:-:S06]  /*08e0*/  ULEA UR4, UR6, UR4, 0x18 ;  /* 0x0000000406047291 */ /* 0x002fcc000f8ec0ff */
[----:B------:R-:W-:-:S07]  /*08f0*/  LEA R13, R12, UR4, 0x2 ;  /* 0x000000040c0d7c11 */ /* 0x000fce000f8e10ff */
.L_x_18731:
        /* <DEDUP_REMOVED lines=11> */
.L_x_18730:
[----:B------:R-:W-:Y:S05]  /*09b0*/  BSYNC.RECONVERGENT B0 ;  /* 0x0000000000007941 */ /* 0x000fea0003800200 */
.L_x_18729:
        /* <DEDUP_REMOVED lines=40> */
.L_x_18735:
[----:B------:R-:W-:Y:S05]  /*0c40*/  BSYNC.RECONVERGENT B1 ;  /* 0x0000000000017941 */ /* 0x000fea0003800200 */
.L_x_18734:
[----:B------:R-:W-:Y:S05]  /*0c50*/  @!P0 BRA `(.L_x_18733) ;  /* 0x0000000000808947 */ /* 0x000fea0003800000 */
[----:B--2-4-:R-:W2:Y:S01]  /*0c60*/  S2R R13, SR_CgaCtaId ;  /* 0x00000000000d7919 */ /* 0x014ea20000008800 */
[----:B------:R-:W-:-:S04]  /*0c70*/  MOV R12, 0x400 ;  /* 0x00000400000c7802 */ /* 0x000fc80000000f00 */
[----:B------:R-:W-:-:S04]  /*0c80*/  IADD3 R12, PT, PT, R12, 0x880, RZ ;  /* 0x000008800c0c7810 */ /* 0x000fc80007ffe0ff */
[----:B--2---:R-:W-:-:S07]  /*0c90*/  LEA R54, R13, R12, 0x18 ;  /* 0x0000000c0d367211 */ /* 0x004fce00078ec0ff */
.L_x_18736:
        /* <DEDUP_REMOVED lines=28> */
.L_x_18733:
[----:B------:R-:W-:Y:S05]  /*0e60*/  BSYNC.RECONVERGENT B0 ;  /* 0x0000000000007941 */ /* 0x000fea0003800200 */
.L_x_18732:
[----:B0-2-4-:R-:W-:Y:S01]  /*0e70*/  SHF.R.U32.HI R18, RZ, 0x4, R2 ;  /* 0x00000004ff127819 */ /* 0x015fe20000011602 */
[----:B------:R-:W-:Y:S04]  /*0e80*/  BSSY.RECONVERGENT B0, `(.L_x_18737) ;  /* 0x000000b000007945 */ /* 0x000fe80003800200 */
[----:B-1----:R-:W-:-:S07]  /*0e90*/  IMAD.MOV.U32 R14, RZ, RZ, R18 ;  /* 0x000000ffff0e7224 */ /* 0x002fce00078e0012 */
.L_x_18738:
        /* <DEDUP_REMOVED lines=10> */
.L_x_18737:
        /* <DEDUP_REMOVED lines=18> */
.L_x_18742:
        /* <DEDUP_REMOVED lines=35> */
.L_x_18770:
        /* <DEDUP_REMOVED lines=15> */
.L_x_18741:
[----:B------:R-:W-:Y:S05]  /*1380*/  BSYNC.RECONVERGENT B0 ;  /* 0x0000000000007941 */ /* 0x000fea0003800200 */
.L_x_18740:
[C---:B------:R-:W-:Y:S02]  /*1390*/  ISETP.GE.U32.AND P0, PT, R18.reuse, 0x8, PT ;  /* 0x000000081200780c */ /* 0x040fe40003f06070 */
[----:B------:R-:W-:-:S11]  /*13a0*/  IADD3 R18, PT, PT, R18, 0x8, RZ ;  /* 0x0000000812127810 */ /* 0x000fd60007ffe0ff */
[----:B------:R-:W-:Y:S05]  /*13b0*/  @!P0 BRA `(.L_x_18742) ;  /* 0xfffffffc00288947 */ /* 0x000fea000383ffff */
[----:B------:R-:W-:-:S05]  /*13c0*/  SHF.R.U32.HI R18, RZ, 0x4, R2 ;  /* 0x00000004ff127819 */ /* 0x000fca0000011602 */
[----:B------:R-:W-:-:S07]  /*13d0*/  IMAD.MOV.U32 R14, RZ, RZ, R18 ;  /* 0x000000ffff0e7224 */ /* 0x000fce00078e0012 */
.L_x_18743:
        /* <DEDUP_REMOVED lines=28> */
.L_x_18747:
        /* <DEDUP_REMOVED lines=35> */
.L_x_18787:
        /* <DEDUP_REMOVED lines=15> */
.L_x_18746:
[----:B------:R-:W-:Y:S05]  /*18c0*/  BSYNC.RECONVERGENT B0 ;  /* 0x0000000000007941 */ /* 0x000fea0003800200 */
.L_x_18745:
        /* <DEDUP_REMOVED lines=55> */
.L_x_18751:
[----:B------:R-:W-:Y:S05]  /*1c40*/  BSYNC.RECONVERGENT B1 ;  /* 0x0000000000017941 */ /* 0x000fea0003800200 */
.L_x_18750:
[----:B------:R-:W-:-:S13]  /*1c50*/  ISETP.GE.U32.AND P0, PT, R46, 0x3, PT ;  /* 0x000000032e00780c */ /* 0x000fda0003f06070 */
[----:B------:R-:W-:Y:S05]  /*1c60*/  @!P0 BRA `(.L_x_18749) ;  /* 0x0000000000b08947 */ /* 0x000fea0003800000 */
[----:B---34-:R-:W3:Y:S01]  /*1c70*/  S2R R13, SR_CgaCtaId ;  /* 0x00000000000d7919 */ /* 0x018ee20000008800 */
[----:B------:R-:W-:-:S05]  /*1c80*/  MOV R12, 0x400 ;  /* 0x00000400000c7802 */ /* 0x000fca0000000f00 */
[----:B------:R-:W-:-:S05]  /*1c90*/  VIADD R12, R12, 0xc80 ;  /* 0x00000c800c0c7836 */ /* 0x000fca0000000000 */
[----:B---3--:R-:W-:-:S07]  /*1ca0*/  LEA R58, R13, R12, 0x18 ;  /* 0x0000000c0d3a7211 */ /* 0x008fce00078ec0ff */
.L_x_18752:
        /* <DEDUP_REMOVED lines=40> */
.L_x_18749:
[----:B------:R-:W-:Y:S05]  /*1f30*/  BSYNC.RECONVERGENT B0 ;  /* 0x0000000000007941 */ /* 0x000fea0003800200 */
.L_x_18748:
[C---:B---34-:R-:W-:Y:S01]  /*1f40*/  IMAD.SHL.U32 R12, R0.reuse, 0x2, RZ ;  /* 0x00000002000c7824 */ /* 0x058fe200078e00ff */
[----:B------:R-:W-:-:S04]  /*1f50*/  IADD3 R51, PT, PT, R0, R51, RZ ;  /* 0x0000003300337210 */ /* 0x000fc80007ffe0ff */
[----:B------:R-:W-:-:S13]  /*1f60*/  ISETP.GE.U32.AND P0, PT, R51, R12, PT ;  /* 0x0000000c3300720c */ /* 0x000fda0003f06070 */
[----:B------:R-:W-:Y:S05]  /*1f70*/  @!P0 BRA `(.L_x_18753) ;  /* 0xffffffe400e08947 */ /* 0x000fea000383ffff */
[----:B------:R-:W-:Y:S05]  /*1f80*/  EXIT ;  /* 0x000000000000794d */ /* 0x000fea0003800000 */
.L_x_18739:
[----:B------:R-:W-:Y:S01]  /*1f90*/  MOV R14, R36 ;  /* 0x00000024000e7202 */ /* 0x000fe20000000f00 */
[----:B------:R-:W-:Y:S01]  /*1fa0*/  IMAD.MOV.U32 R13, RZ, RZ, 0x1f ;  /* 0x0000001fff0d7424 */ /* 0x000fe200078e00ff */
[----:B------:R-:W-:-:S07]  /*1fb0*/  MOV R12, 0xffffffff ;  /* 0xffffffff000c7802 */ /* 0x000fce0000000f00 */
[----:B01----:R-:W-:Y:S05]  /*1fc0*/  WARPSYNC.COLLECTIVE R12, `(.L_x_18754) ;  /* 0x000000000c087348 */ /* 0x003fea0003c00000 */
[----:B0-----:R0:W2:Y:S02]  /*1fd0*/  SHFL.IDX P0, R16, R15, R14, R13 ;  /* 0x0000000e0f107389 */ /* 0x0010a4000000000d */
[----:B012---:R-:W-:Y:S05]  /*1fe0*/  ENDCOLLECTIVE ;  /* 0x000000000000791b */ /* 0x007fea0003800000 */
.L_x_18754:
[----:B------:R-:W-:Y:S01]  /*1ff0*/  MOV R14, R35 ;  /* 0x00000023000e7202 */ /* 0x000fe20000000f00 */
[----:B------:R-:W-:-:S07]  /*2000*/  IMAD.MOV.U32 R60, RZ, RZ, R16 ;  /* 0x000000ffff3c7224 */ /* 0x000fce00078e0010 */
[----:B------:R-:W-:Y:S05]  /*2010*/  WARPSYNC.COLLECTIVE R12, `(.L_x_18755) ;  /* 0x000000000c087348 */ /* 0x000fea0003c00000 */
[----:B------:R0:W1:Y:S02]  /*2020*/  SHFL.IDX P0, R16, R15, R14, R13 ;  /* 0x0000000e0f107389 */ /* 0x000064000000000d */
[----:B01----:R-:W-:Y:S05]  /*2030*/  ENDCOLLECTIVE ;  /* 0x000000000000791b */ /* 0x003fea0003800000 */
.L_x_18755:
[----:B------:R-:W-:Y:S02]  /*2040*/  IMAD R61, R59, R60, RZ ;  /* 0x0000003c3b3d7224 */ /* 0x000fe400078e02ff */
[----:B------:R-:W-:Y:S02]  /*2050*/  IMAD.MOV.U32 R14, RZ, RZ, R34 ;  /* 0x000000ffff0e7224 */ /* 0x000fe400078e0022 */
[----:B------:R-:W-:-:S07]  /*2060*/  IMAD R60, R58, R16, R61 ;  /* 0x000000103a3c7224 */ /* 0x000fce00078e023d */
[----:B------:R-:W-:Y:S05]  /*2070*/  WARPSYNC.COLLECTIVE R12, `(.L_x_18756) ;  /* 0x000000000c087348 */ /* 0x000fea0003c00000 */
[----:B------:R0:W1:Y:S02]  /*2080*/  SHFL.IDX P0, R16, R15, R14, R13 ;  /* 0x0000000e0f107389 */ /* 0x000064000000000d */
[----:B01----:R-:W-:Y:S05]  /*2090*/  ENDCOLLECTIVE ;  /* 0x000000000000791b */ /* 0x003fea0003800000 */
.L_x_18756:
[----:B------:R-:W-:Y:S01]  /*20a0*/  IMAD.MOV.U32 R14, RZ, RZ, R33 ;  /* 0x000000ffff0e7224 */ /* 0x000fe200078e0021 */
[----:B------:R-:W-:-:S05]  /*20b0*/  MOV R12, R16 ;  /* 0x00000010000c7202 */ /* 0x000fca0000000f00 */
[----:B------:R-:W-:Y:S01]  /*20c0*/  IMAD R61, R57, R12, R60 ;  /* 0x0000000c393d7224 */ /* 0x000fe200078e023c */
[----:B------:R-:W-:-:S07]  /*20d0*/  MOV R12, 0xffffffff ;  /* 0xffffffff000c7802 */ /* 0x000fce0000000f00 */
[----:B------:R-:W-:Y:S05]  /*20e0*/  WARPSYNC.COLLECTIVE R12, `(.L_x_18757) ;  /* 0x000000000c087348 */ /* 0x000fea0003c00000 */
[----:B------:R0:W1:Y:S02]  /*20f0*/  SHFL.IDX P0, R16, R15, R14, R13 ;  /* 0x0000000e0f107389 */ /* 0x000064000000000d */
[----:B01----:R-:W-:Y:S05]  /*2100*/  ENDCOLLECTIVE ;  /* 0x000000000000791b */ /* 0x003fea0003800000 */
.L_x_18757:
[----:B------:R-:W-:Y:S02]  /*2110*/  IMAD.MOV.U32 R14, RZ, RZ, R17 ;  /* 0x000000ffff0e7224 */ /* 0x000fe400078e0011 */
[----:B------:R-:W-:-:S07]  /*2120*/  IMAD R60, R56, R16, R61 ;  /* 0x00000010383c7224 */ /* 0x000fce00078e023d */
[----:B------:R-:W-:Y:S05]  /*2130*/  WARPSYNC.COLLECTIVE R12, `(.L_x_18758) ;  /* 0x000000000c087348 */ /* 0x000fea0003c00000 */
[----:B------:R0:W1:Y:S02]  /*2140*/  SHFL.IDX P0, R16, R15, R14, R13 ;  /* 0x0000000e0f107389 */ /* 0x000064000000000d */
[----:B01----:R-:W-:Y:S05]  /*2150*/  ENDCOLLECTIVE ;  /* 0x000000000000791b */ /* 0x003fea0003800000 */
.L_x_18758:
[----:B------:R-:W-:Y:S01]  /*2160*/  IMAD.MOV.U32 R14, RZ, RZ, R32 ;  /* 0x000000ffff0e7224 */ /* 0x000fe200078e0020 */
[----:B------:R-:W-:-:S05]  /*2170*/  MOV R12, R16 ;  /* 0x00000010000c7202 */ /* 0x000fca0000000f00 */
[----:B------:R-:W-:Y:S01]  /*2180*/  IMAD R61, R55, R12, R60 ;  /* 0x0000000c373d7224 */ /* 0x000fe200078e023c */
[----:B------:R-:W-:-:S07]  /*2190*/  MOV R12, 0xffffffff ;  /* 0xffffffff000c7802 */ /* 0x000fce0000000f00 */
[----:B------:R-:W-:Y:S05]  /*21a0*/  WARPSYNC.COLLECTIVE R12, `(.L_x_18759) ;  /* 0x000000000c087348 */ /* 0x000fea0003c00000 */
[----:B------:R0:W1:Y:S02]  /*21b0*/  SHFL.IDX P0, R16, R15, R14, R13 ;  /* 0x0000000e0f107389 */ /* 0x000064000000000d */
[----:B01----:R-:W-:Y:S05]  /*21c0*/  ENDCOLLECTIVE ;  /* 0x000000000000791b */ /* 0x003fea0003800000 */
.L_x_18759:
[----:B------:R-:W-:Y:S02]  /*21d0*/  IMAD.MOV.U32 R14, RZ, RZ, R31 ;  /* 0x000000ffff0e7224 */ /* 0x000fe400078e001f */
[----:B------:R-:W-:-:S07]  /*21e0*/  IMAD R60, R54, R16, R61 ;  /* 0x00000010363c7224 */ /* 0x000fce00078e023d */
[----:B------:R-:W-:Y:S05]  /*21f0*/  WARPSYNC.COLLECTIVE R12, `(.L_x_18760) ;  /* 0x000000000c087348 */ /* 0x000fea0003c00000 */
[----:B------:R0:W1:Y:S02]  /*2200*/  SHFL.IDX P0, R16, R15, R14, R13 ;  /* 0x0000000e0f107389 */ /* 0x000064000000000d */
[----:B01----:R-:W-:Y:S05]  /*2210*/  ENDCOLLECTIVE ;  /* 0x000000000000791b */ /* 0x003fea0003800000 */
.L_x_18760:
[----:B------:R-:W-:Y:S01]  /*2220*/  IMAD.MOV.U32 R14, RZ, RZ, R30 ;  /* 0x000000ffff0e7224 */ /* 0x000fe200078e001e */
[----:B------:R-:W-:-:S05]  /*2230*/  MOV R12, R16 ;  /* 0x00000010000c7202 */ /* 0x000fca0000000f00 */
[----:B------:R-:W-:Y:S01]  /*2240*/  IMAD R60, R53, R12, R60 ;  /* 0x0000000c353c7224 */ /* 0x000fe200078e023c */
[----:B------:R-:W-:-:S07]  /*2250*/  MOV R12, 0xffffffff ;  /* 0xffffffff000c7802 */ /* 0x000fce0000000f00 */
[----:B------:R-:W-:Y:S05]  /*2260*/  WARPSYNC.COLLECTIVE R12, `(.L_x_18761) ;  /* 0x000000000c087348 */ /* 0x000fea0003c00000 */
[----:B------:R0:W1:Y:S02]  /*2270*/  SHFL.IDX P0, R16, R15, R14, R13 ;  /* 0x0000000e0f107389 */ /* 0x000064000000000d */
[----:B01----:R-:W-:Y:S05]  /*2280*/  ENDCOLLECTIVE ;  /* 0x000000000000791b */ /* 0x003fea0003800000 */
.L_x_18761:
[----:B------:R-:W-:Y:S02]  /*2290*/  IMAD.MOV.U32 R14, RZ, RZ, R11 ;  /* 0x000000ffff0e7224 */ /* 0x000fe400078e000b */
[----:B------:R-:W-:-:S07]  /*22a0*/  IMAD R61, R27, R16, R60 ;  /* 0x000000101b3d7224 */ /* 0x000fce00078e023c */
[----:B------:R-:W-:Y:S05]  /*22b0*/  WARPSYNC.COLLECTIVE R12, `(.L_x_18762) ;  /* 0x000000000c087348 */ /* 0x000fea0003c00000 */
[----:B------:R0:W1:Y:S02]  /*22c0*/  SHFL.IDX P0, R16, R15, R14, R13 ;  /* 0x0000000e0f107389 */ /* 0x000064000000000d */
[----:B01----:R-:W-:Y:S05]  /*22d0*/  ENDCOLLECTIVE ;  /* 0x000000000000791b */ /* 0x003fea0003800000 */
.L_x_18762:
[----:B------:R-:W-:Y:S01]  /*22e0*/  IMAD.MOV.U32 R14, RZ, RZ, R4 ;  /* 0x000000ffff0e7224 */ /* 0x000fe200078e0004 */
[----:B------:R-:W-:-:S05]  /*22f0*/  MOV R12, R16 ;  /* 0x00000010000c7202 */ /* 0x000fca0000000f00 */
[----:B------:R-:W-:Y:S01]  /*2300*/  IMAD R60, R26, R12, R61 ;  /* 0x0000000c1a3c7224 */ /* 0x000fe200078e023d */
[----:B------:R-:W-:-:S07]  /*2310*/  MOV R12, 0xffffffff ;  /* 0xffffffff000c7802 */ /* 0x000fce0000000f00 */
[----:B------:R-:W-:Y:S05]  /*2320*/  WARPSYNC.COLLECTIVE R12, `(.L_x_18763) ;  /* 0x000000000c087348 */ /* 0x000fea0003c00000 */
[----:B------:R0:W1:Y:S02]  /*2330*/  SHFL.IDX P0, R16, R15, R14, R13 ;  /* 0x0000000e0f107389 */ /* 0x000064000000000d */
[----:B01----:R-:W-:Y:S05]  /*2340*/  ENDCOLLECTIVE ;  /* 0x000000000000791b */ /* 0x003fea0003800000 */
.L_x_18763:
[----:B------:R-:W-:Y:S02]  /*2350*/  IMAD.MOV.U32 R14, RZ, RZ, R5 ;  /* 0x000000ffff0e7224 */ /* 0x000fe400078e0005 */
[----:B------:R-:W-:-:S07]  /*2360*/  IMAD R61, R25, R16, R60 ;  /* 0x00000010193d7224 */ /* 0x000fce00078e023c */
[----:B------:R-:W-:Y:S05]  /*2370*/  WARPSYNC.COLLECTIVE R12, `(.L_x_18764) ;  /* 0x000000000c087348 */ /* 0x000fea0003c00000 */
[----:B------:R0:W1:Y:S02]  /*2380*/  SHFL.IDX P0, R16, R15, R14, R13 ;  /* 0x0000000e0f107389 */ /* 0x000064000000000d */
[----:B01----:R-:W-:Y:S05]  /*2390*/  ENDCOLLECTIVE ;  /* 0x000000000000791b */ /* 0x003fea0003800000 */
.L_x_18764:
[----:B------:R-:W-:Y:S01]  /*23a0*/  IMAD.MOV.U32 R14, RZ, RZ, R6 ;  /* 0x000000ffff0e7224 */ /* 0x000fe200078e0006 */
[----:B------:R-:W-:-:S05]  /*23b0*/  MOV R12, R16 ;  /* 0x00000010000c7202 */ /* 0x000fca0000000f00 */
[----:B------:R-:W-:Y:S01]  /*23c0*/  IMAD R60, R24, R12, R61 ;  /* 0x0000000c183c7224 */ /* 0x000fe200078e023d */
[----:B------:R-:W-:-:S07]  /*23d0*/  MOV R12, 0xffffffff ;  /* 0xffffffff000c7802 */ /* 0x000fce0000000f00 */
[----:B------:R-:W-:Y:S05]  /*23e0*/  WARPSYNC.COLLECTIVE R12, `(.L_x_18765) ;  /* 0x000000000c087348 */ /* 0x000fea0003c00000 */
[----:B------:R0:W1:Y:S02]  /*23f0*/  SHFL.IDX P0, R16, R15, R14, R13 ;  /* 0x0000000e0f107389 */ /* 0x000064000000000d */
[----:B01----:R-:W-:Y:S05]  /*2400*/  ENDCOLLECTIVE ;  /* 0x000000000000791b */ /* 0x003fea0003800000 */
.L_x_18765:
[----:B------:R-:W-:Y:S02]  /*2410*/  IMAD.MOV.U32 R14, RZ, RZ, R7 ;  /* 0x000000ffff0e7224 */ /* 0x000fe400078e0007 */
[----:B------:R-:W-:-:S07]  /*2420*/  IMAD R61, R23, R16, R60 ;  /* 0x00000010173d7224 */ /* 0x000fce00078e023c */
[----:B------:R-:W-:Y:S05]  /*2430*/  WARPSYNC.COLLECTIVE R12, `(.L_x_18766) ;  /* 0x000000000c087348 */ /* 0x000fea0003c00000 */
[----:B------:R0:W1:Y:S02]  /*2440*/  SHFL.IDX P0, R16, R15, R14, R13 ;  /* 0x0000000e0f107389 */ /* 0x000064000000000d */
[----:B01----:R-:W-:Y:S05]  /*2450*/  ENDCOLLECTIVE ;  /* 0x000000000000791b */ /* 0x003fea0003800000 */
.L_x_18766:
[----:B------:R-:W-:Y:S01]  /*2460*/  IMAD.MOV.U32 R14, RZ, RZ, R8 ;  /* 0x000000ffff0e7224 */ /* 0x000fe200078e0008 */
[----:B------:R-:W-:-:S05]  /*2470*/  MOV R12, R16 ;  /* 0x00000010000c7202 */ /* 0x000fca0000000f00 */
[----:B------:R-:W-:Y:S01]  /*2480*/  IMAD R60, R22, R12, R61 ;  /* 0x0000000c163c7224 */ /* 0x000fe200078e023d */
[----:B------:R-:W-:-:S07]  /*2490*/  MOV R12, 0xffffffff ;  /* 0xffffffff000c7802 */ /* 0x000fce0000000f00 */
[----:B------:R-:W-:Y:S05]  /*24a0*/  WARPSYNC.COLLECTIVE R12, `(.L_x_18767) ;  /* 0x000000000c087348 */ /* 0x000fea0003c00000 */
[----:B------:R0:W1:Y:S02]  /*24b0*/  SHFL.IDX P0, R16, R15, R14, R13 ;  /* 0x0000000e0f107389 */ /* 0x000064000000000d */
[----:B01----:R-:W-:Y:S05]  /*24c0*/  ENDCOLLECTIVE ;  /* 0x000000000000791b */ /* 0x003fea0003800000 */
.L_x_18767:
[----:B------:R-:W-:Y:S02]  /*24d0*/  IMAD.MOV.U32 R14, RZ, RZ, R9 ;  /* 0x000000ffff0e7224 */ /* 0x000fe400078e0009 */
[----:B------:R-:W-:-:S07]  /*24e0*/  IMAD R61, R21, R16, R60 ;  /* 0x00000010153d7224 */ /* 0x000fce00078e023c */
[----:B------:R-:W-:Y:S05]  /*24f0*/  WARPSYNC.COLLECTIVE R12, `(.L_x_18768) ;  /* 0x000000000c087348 */ /* 0x000fea0003c00000 */
[----:B------:R0:W1:Y:S02]  /*2500*/  SHFL.IDX P0, R16, R15, R14, R13 ;  /* 0x0000000e0f107389 */ /* 0x000064000000000d */
[----:B01----:R-:W-:Y:S05]  /*2510*/  ENDCOLLECTIVE ;  /* 0x000000000000791b */ /* 0x003fea0003800000 */
.L_x_18768:
[----:B------:R-:W-:Y:S01]  /*2520*/  IMAD.MOV.U32 R14, RZ, RZ, R10 ;  /* 0x000000ffff0e7224 */ /* 0x000fe200078e000a */
[----:B------:R-:W-:-:S05]  /*2530*/  MOV R12, R16 ;  /* 0x00000010000c7202 */ /* 0x000fca0000000f00 */
[----:B------:R-:W-:Y:S01]  /*2540*/  IMAD R60, R20, R12, R61 ;  /* 0x0000000c143c7224 */ /* 0x000fe200078e023d */
[----:B------:R-:W-:-:S07]  /*2550*/  MOV R12, 0xffffffff ;  /* 0xffffffff000c7802 */ /* 0x000fce0000000f00 */
[----:B------:R-:W-:Y:S05]  /*2560*/  WARPSYNC.COLLECTIVE R12, `(.L_x_18769) ;  /* 0x000000000c087348 */ /* 0x000fea0003c00000 */
[----:B------:R0:W1:Y:S02]  /*2570*/  SHFL.IDX P0, R16, R15, R14, R13 ;  /* 0x0000000e0f107389 */ /* 0x000064000000000d */
[----:B01----:R-:W-:Y:S05]  /*2580*/  ENDCOLLECTIVE ;  /* 0x000000000000791b */ /* 0x003fea0003800000 */
.L_x_18769:
[----:B------:R-:W-:Y:S01]  /*2590*/  IMAD.MOV.U32 R13, RZ, RZ, R16 ;  /* 0x000000ffff0d7224 */ /* 0x000fe200078e0010 */
[----:B------:R-:W-:Y:S06]  /*25a0*/  BRA `(.L_x_18770) ;  /* 0xffffffec00387947 */ /* 0x000fec000383ffff */
.L_x_18744:
[----:B------:R-:W-:Y:S01]  /*25b0*/  MOV R14, R36 ;  /* 0x00000024000e7202 */ /* 0x000fe20000000f00 */
[----:B------:R-:W-:Y:S01]  /*25c0*/  IMAD.MOV.U32 R13, RZ, RZ, 0x1f ;  /* 0x0000001fff0d7424 */ /* 0x000fe200078e00ff */
[----:B------:R-:W-:-:S07]  /*25d0*/  MOV R12, 0xffffffff ;  /* 0xffffffff000c7802 */ /* 0x000fce0000000f00 */
[----:B0123--:R-:W-:Y:S05]  /*25e0*/  WARPSYNC.COLLECTIVE R12, `(.L_x_18771) ;  /* 0x000000000c087348 */ /* 0x00ffea0003c00000 */
[----:B---3--:R3:W4:Y:S02]  /*25f0*/  SHFL.IDX P0, R16, R15, R14, R13 ;  /* 0x0000000e0f107389 */ /* 0x008724000000000d */
[----:B01234-:R-:W-:Y:S05]  /*2600*/  ENDCOLLECTIVE ;  /* 0x000000000000791b */ /* 0x01ffea0003800000 */
.L_x_18771:
[----:B------:R-:W-:Y:S01]  /*2610*/  MOV R14, R35 ;  /* 0x00000023000e7202 */ /* 0x000fe20000000f00 */
[----:B------:R-:W-:-:S07]  /*2620*/  IMAD.MOV.U32 R60, RZ, RZ, R16 ;  /* 0x000000ffff3c7224 */ /* 0x000fce00078e0010 */
[----:B------:R-:W-:Y:S05]  /*2630*/  WARPSYNC.COLLECTIVE R12, `(.L_x_18772) ;  /* 0x000000000c087348 */ /* 0x000fea0003c00000 */
[----:B------:R0:W1:Y:S02]  /*2640*/  SHFL.IDX P0, R16, R15, R14, R13 ;  /* 0x0000000e0f107389 */ /* 0x000064000000000d */
[----:B01----:R-:W-:Y:S05]  /*2650*/  ENDCOLLECTIVE ;  /* 0x000000000000791b */ /* 0x003fea0003800000 */
.L_x_18772:
[----:B------:R-:W-:Y:S02]  /*2660*/  IMAD R61, R59, R60, RZ ;  /* 0x0000003c3b3d7224 */ /* 0x000fe400078e02ff */
[----:B------:R-:W-:Y:S02]  /*2670*/  IMAD.MOV.U32 R14, RZ, RZ, R34 ;  /* 0x000000ffff0e7224 */ /* 0x000fe400078e0022 */
[----:B------:R-:W-:-:S07]  /*2680*/  IMAD R60, R58, R16, R61 ;  /* 0x000000103a3c7224 */ /* 0x000fce00078e023d */
[----:B------:R-:W-:Y:S05]  /*2690*/  WARPSYNC.COLLECTIVE R12, `(.L_x_18773) ;  /* 0x000000000c087348 */ /* 0x000fea0003c00000 */
[----:B------:R0:W1:Y:S02]  /*26a0*/  SHFL.IDX P0, R16, R15, R14, R13 ;  /* 0x0000000e0f107389 */ /* 0x000064000000000d */
[----:B01----:R-:W-:Y:S05]  /*26b0*/  ENDCOLLECTIVE ;  /* 0x000000000000791b */ /* 0x003fea0003800000 */
.L_x_18773:
[----:B------:R-:W-:Y:S01]  /*26c0*/  IMAD.MOV.U32 R14, RZ, RZ, R33 ;  /* 0x000000ffff0e7224 */ /* 0x000fe200078e0021 */
[----:B------:R-:W-:-:S05]  /*26d0*/  MOV R12, R16 ;  /* 0x00000010000c7202 */ /* 0x000fca0000000f00 */
[----:B------:R-:W-:Y:S01]  /*26e0*/  IMAD R61, R57, R12, R60 ;  /* 0x0000000c393d7224 */ /* 0x000fe200078e023c */
[----:B------:R-:W-:-:S07]  /*26f0*/  MOV R12, 0xffffffff ;  /* 0xffffffff000c7802 */ /* 0x000fce0000000f00 */
[----:B------:R-:W-:Y:S05]  /*2700*/  WARPSYNC.COLLECTIVE R12, `(.L_x_18774) ;  /* 0x000000000c087348 */ /* 0x000fea0003c00000 */
[----:B------:R0:W1:Y:S02]  /*2710*/  SHFL.IDX P0, R16, R15, R14, R13 ;  /* 0x0000000e0f107389 */ /* 0x000064000000000d */
[----:B01----:R-:W-:Y:S05]  /*2720*/  ENDCOLLECTIVE ;  /* 0x000000000000791b */ /* 0x003fea0003800000 */
.L_x_18774:
[----:B------:R-:W-:Y:S02]  /*2730*/  IMAD.MOV.U32 R14, RZ, RZ, R17 ;  /* 0x000000ffff0e7224 */ /* 0x000fe400078e0011 */
[----:B------:R-:W-:-:S07]  /*2740*/  IMAD R60, R56, R16, R61 ;  /* 0x00000010383c7224 */ /* 0x000fce00078e023d */
[----:B------:R-:W-:Y:S05]  /*2750*/  WARPSYNC.COLLECTIVE R12, `(.L_x_18775) ;  /* 0x000000000c087348 */ /* 0x000fea0003c00000 */
[----:B------:R0:W1:Y:S02]  /*2760*/  SHFL.IDX P0, R16, R15, R14, R13 ;  /* 0x0000000e0f107389 */ /* 0x000064000000000d */
[----:B01----:R-:W-:Y:S05]  /*2770*/  ENDCOLLECTIVE ;  /* 0x000000000000791b */ /* 0x003fea0003800000 */
.L_x_18775:
[----:B------:R-:W-:Y:S01]  /*2780*/  IMAD.MOV.U32 R14, RZ, RZ, R32 ;  /* 0x000000ffff0e7224 */ /* 0x000fe200078e0020 */
[----:B------:R-:W-:-:S05]  /*2790*/  MOV R12, R16 ;  /* 0x00000010000c7202 */ /* 0x000fca0000000f00 */
[----:B------:R-:W-:Y:S01]  /*27a0*/  IMAD R61, R55, R12, R60 ;  /* 0x0000000c373d7224 */ /* 0x000fe200078e023c */
[----:B------:R-:W-:-:S07]  /*27b0*/  MOV R12, 0xffffffff ;  /* 0xffffffff000c7802 */ /* 0x000fce0000000f00 */
[----:B------:R-:W-:Y:S05]  /*27c0*/  WARPSYNC.COLLECTIVE R12, `(.L_x_18776) ;  /* 0x000000000c087348 */ /* 0x000fea0003c00000 */
[----:B------:R0:W1:Y:S02]  /*27d0*/  SHFL.IDX P0, R16, R15, R14, R13 ;  /* 0x0000000e0f107389 */ /* 0x000064000000000d */
[----:B01----:R-:W-:Y:S05]  /*27e0*/  ENDCOLLECTIVE ;  /* 0x000000000000791b */ /* 0x003fea0003800000 */
.L_x_18776:
[----:B------:R-:W-:Y:S02]  /*27f0*/  IMAD.MOV.U32 R14, RZ, RZ, R31 ;  /* 0x000000ffff0e7224 */ /* 0x000fe400078e001f */
[----:B------:R-:W-:-:S07]  /*2800*/  IMAD R60, R54, R16, R61 ;  /* 0x00000010363c7224 */ /* 0x000fce00078e023d */
[----:B------:R-:W-:Y:S05]  /*2810*/  WARPSYNC.COLLECTIVE R12, `(.L_x_18777) ;  /* 0x000000000c087348 */ /* 0x000fea0003c00000 */
[----:B------:R0:W1:Y:S02]  /*2820*/  SHFL.IDX P0, R16, R15, R14, R13 ;  /* 0x0000000e0f107389 */ /* 0x000064000000000d */
[----:B01----:R-:W-:Y:S05]  /*2830*/  ENDCOLLECTIVE ;  /* 0x000000000000791b */ /* 0x003fea0003800000 */
.L_x_18777:
[----:B------:R-:W-:Y:S01]  /*2840*/  IMAD.MOV.U32 R14, RZ, RZ, R30 ;  /* 0x000000ffff0e7224 */ /* 0x000fe200078e001e */
[----:B------:R-:W-:-:S05]  /*2850*/  MOV R12, R16 ;  /* 0x00000010000c7202 */ /* 0x000fca0000000f00 */
[----:B------:R-:W-:Y:S01]  /*2860*/  IMAD R60, R53, R12, R60 ;  /* 0x0000000c353c7224 */ /* 0x000fe200078e023c */
[----:B------:R-:W-:-:S07]  /*2870*/  MOV R12, 0xffffffff ;  /* 0xffffffff000c7802 */ /* 0x000fce0000000f00 */
[----:B------:R-:W-:Y:S05]  /*2880*/  WARPSYNC.COLLECTIVE R12, `(.L_x_18778) ;  /* 0x000000000c087348 */ /* 0x000fea0003c00000 */
[----:B------:R0:W1:Y:S02]  /*2890*/  SHFL.IDX P0, R16, R15, R14, R13 ;  /* 0x0000000e0f107389 */ /* 0x000064000000000d */
[----:B01----:R-:W-:Y:S05]  /*28a0*/  ENDCOLLECTIVE ;  /* 0x000000000000791b */ /* 0x003fea0003800000 */
.L_x_18778:
[----:B------:R-:W-:Y:S02]  /*28b0*/  IMAD.MOV.U32 R14, RZ, RZ, R11 ;  /* 0x000000ffff0e7224 */ /* 0x000fe400078e000b */
[----:B------:R-:W-:-:S07]  /*28c0*/  IMAD R61, R27, R16, R60 ;  /* 0x000000101b3d7224 */ /* 0x000fce00078e023c */
[----:B------:R-:W-:Y:S05]  /*28d0*/  WARPSYNC.COLLECTIVE R12, `(.L_x_18779) ;  /* 0x000000000c087348 */ /* 0x000fea0003c00000 */
[----:B------:R0:W1:Y:S02]  /*28e0*/  SHFL.IDX P0, R16, R15, R14, R13 ;  /* 0x0000000e0f107389 */ /* 0x000064000000000d */
[----:B01----:R-:W-:Y:S05]  /*28f0*/  ENDCOLLECTIVE ;  /* 0x000000000000791b */ /* 0x003fea0003800000 */
.L_x_18779:
[----:B------:R-:W-:Y:S01]  /*2900*/  IMAD.MOV.U32 R14, RZ, RZ, R4 ;  /* 0x000000ffff0e7224 */ /* 0x000fe200078e0004 */
[----:B------:R-:W-:-:S05]  /*2910*/  MOV R12, R16 ;  /* 0x00000010000c7202 */ /* 0x000fca0000000f00 */
[----:B------:R-:W-:Y:S01]  /*2920*/  IMAD R60, R26, R12, R61 ;  /* 0x0000000c1a3c7224 */ /* 0x000fe200078e023d */
[----:B------:R-:W-:-:S07]  /*2930*/  MOV R12, 0xffffffff ;  /* 0xffffffff000c7802 */ /* 0x000fce0000000f00 */
[----:B------:R-:W-:Y:S05]  /*2940*/  WARPSYNC.COLLECTIVE R12, `(.L_x_18780) ;  /* 0x000000000c087348 */ /* 0x000fea0003c00000 */
[----:B------:R0:W1:Y:S02]  /*2950*/  SHFL.IDX P0, R16, R15, R14, R13 ;  /* 0x0000000e0f107389 */ /* 0x000064000000000d */
[----:B01----:R-:W-:Y:S05]  /*2960*/  ENDCOLLECTIVE ;  /* 0x000000000000791b */ /* 0x003fea0003800000 */
.L_x_18780:
[----:B------:R-:W-:Y:S02]  /*2970*/  IMAD.MOV.U32 R14, RZ, RZ, R5 ;  /* 0x000000ffff0e7224 */ /* 0x000fe400078e0005 */
[----:B------:R-:W-:-:S07]  /*2980*/  IMAD R61, R25, R16, R60 ;  /* 0x00000010193d7224 */ /* 0x000fce00078e023c */
[----:B------:R-:W-:Y:S05]  /*2990*/  WARPSYNC.COLLECTIVE R12, `(.L_x_18781) ;  /* 0x000000000c087348 */ /* 0x000fea0003c00000 */
[----:B------:R0:W1:Y:S02]  /*29a0*/  SHFL.IDX P0, R16, R15, R14, R13 ;  /* 0x0000000e0f107389 */ /* 0x000064000000000d */
[----:B01----:R-:W-:Y:S05]  /*29b0*/  ENDCOLLECTIVE ;  /* 0x000000000000791b */ /* 0x003fea0003800000 */
.L_x_18781:
[----:B------:R-:W-:Y:S01]  /*29c0*/  IMAD.MOV.U32 R14, RZ, RZ, R6 ;  /* 0x000000ffff0e7224 */ /* 0x000fe200078e0006 */
[----:B------:R-:W-:-:S05]  /*29d0*/  MOV R12, R16 ;  /* 0x00000010000c7202 */ /* 0x000fca0000000f00 */
[----:B------:R-:W-:Y:S01]  /*29e0*/  IMAD R60, R24, R12, R61 ;  /* 0x0000000c183c7224 */ /* 0x000fe200078e023d */
[----:B------:R-:W-:-:S07]  /*29f0*/  MOV R12, 0xffffffff ;  /* 0xffffffff000c7802 */ /* 0x000fce0000000f00 */
[----:B------:R-:W-:Y:S05]  /*2a00*/  WARPSYNC.COLLECTIVE R12, `(.L_x_18782) ;  /* 0x000000000c087348 */ /* 0x000fea0003c00000 */
[----:B------:R0:W1:Y:S02]  /*2a10*/  SHFL.IDX P0, R16, R15, R14, R13 ;  /* 0x0000000e0f107389 */ /* 0x000064000000000d */
[----:B01----:R-:W-:Y:S05]  /*2a20*/  ENDCOLLECTIVE ;  /* 0x000000000000791b */ /* 0x003fea0003800000 */
.L_x_18782:
[----:B------:R-:W-:Y:S02]  /*2a30*/  IMAD.MOV.U32 R14, RZ, RZ, R7 ;  /* 0x000000ffff0e7224 */ /* 0x000fe400078e0007 */
[----:B------:R-:W-:-:S07]  /*2a40*/  IMAD R61, R23, R16, R60 ;  /* 0x00000010173d7224 */ /* 0x000fce00078e023c */
[----:B------:R-:W-:Y:S05]  /*2a50*/  WARPSYNC.COLLECTIVE R12, `(.L_x_18783) ;  /* 0x000000000c087348 */ /* 0x000fea0003c00000 */
[----:B------:R0:W1:Y:S02]  /*2a60*/  SHFL.IDX P0, R16, R15, R14, R13 ;  /* 0x0000000e0f107389 */ /* 0x000064000000000d */
[----:B01----:R-:W-:Y:S05]  /*2a70*/  ENDCOLLECTIVE ;  /* 0x000000000000791b */ /* 0x003fea0003800000 */
.L_x_18783:
[----:B------:R-:W-:Y:S01]  /*2a80*/  IMAD.MOV.U32 R14, RZ, RZ, R8 ;  /* 0x000000ffff0e7224 */ /* 0x000fe200078e0008 */
[----:B------:R-:W-:-:S05]  /*2a90*/  MOV R12, R16 ;  /* 0x00000010000c7202 */ /* 0x000fca0000000f00 */
[----:B------:R-:W-:Y:S01]  /*2aa0*/  IMAD R60, R22, R12, R61 ;  /* 0x0000000c163c7224 */ /* 0x000fe200078e023d */
[----:B------:R-:W-:-:S07]  /*2ab0*/  MOV R12, 0xffffffff ;  /* 0xffffffff000c7802 */ /* 0x000fce0000000f00 */
[----:B------:R-:W-:Y:S05]  /*2ac0*/  WARPSYNC.COLLECTIVE R12, `(.L_x_18784) ;  /* 0x000000000c087348 */ /* 0x000fea0003c00000 */
[----:B------:R0:W1:Y:S02]  /*2ad0*/  SHFL.IDX P0, R16, R15, R14, R13 ;  /* 0x0000000e0f107389 */ /* 0x000064000000000d */
[----:B01----:R-:W-:Y:S05]  /*2ae0*/  ENDCOLLECTIVE ;  /* 0x000000000000791b */ /* 0x003fea0003800000 */
.L_x_18784:
[----:B------:R-:W-:Y:S02]  /*2af0*/  IMAD.MOV.U32 R14, RZ, RZ, R9 ;  /* 0x000000ffff0e7224 */ /* 0x000fe400078e0009 */
[----:B------:R-:W-:-:S07]  /*2b00*/  IMAD R61, R21, R16, R60 ;  /* 0x00000010153d7224 */ /* 0x000fce00078e023c */
[----:B------:R-:W-:Y:S05]  /*2b10*/  WARPSYNC.COLLECTIVE R12, `(.L_x_18785) ;  /* 0x000000000c087348 */ /* 0x000fea0003c00000 */
[----:B------:R0:W1:Y:S02]  /*2b20*/  SHFL.IDX P0, R16, R15, R14, R13 ;  /* 0x0000000e0f107389 */ /* 0x000064000000000d */
[----:B01----:R-:W-:Y:S05]  /*2b30*/  ENDCOLLECTIVE ;  /* 0x000000000000791b */ /* 0x003fea0003800000 */
.L_x_18785:
[----:B------:R-:W-:Y:S01]  /*2b40*/  IMAD.MOV.U32 R14, RZ, RZ, R10 ;  /* 0x000000ffff0e7224 */ /* 0x000fe200078e000a */
[----:B------:R-:W-:-:S05]  /*2b50*/  MOV R12, R16 ;  /* 0x00000010000c7202 */ /* 0x000fca0000000f00 */
[----:B------:R-:W-:Y:S01]  /*2b60*/  IMAD R60, R20, R12, R61 ;  /* 0x0000000c143c7224 */ /* 0x000fe200078e023d */
[----:B------:R-:W-:-:S07]  /*2b70*/  MOV R12, 0xffffffff ;  /* 0xffffffff000c7802 */ /* 0x000fce0000000f00 */
[----:B------:R-:W-:Y:S05]  /*2b80*/  WARPSYNC.COLLECTIVE R12, `(.L_x_18786) ;  /* 0x000000000c087348 */ /* 0x000fea0003c00000 */
[----:B------:R0:W1:Y:S02]  /*2b90*/  SHFL.IDX P0, R16, R15, R14, R13 ;  /* 0x0000000e0f107389 */ /* 0x000064000000000d */
[----:B01----:R-:W-:Y:S05]  /*2ba0*/  ENDCOLLECTIVE ;  /* 0x000000000000791b */ /* 0x003fea0003800000 */
.L_x_18786:
[----:B------:R-:W-:Y:S01]  /*2bb0*/  IMAD.MOV.U32 R13, RZ, RZ, R16 ;  /* 0x000000ffff0d7224 */ /* 0x000fe200078e0010 */
[----:B------:R-:W-:Y:S06]  /*2bc0*/  BRA `(.L_x_18787) ;  /* 0xffffffec00007947 */ /* 0x000fec000383ffff */
        .weak           $__internal_407_$__cuda_sm20_div_u16
        .type           $__internal_407_$__cuda_sm20_div_u16,@function
        .size           $__internal_407_$__cuda_sm20_div_u16,(.L_x_38910 - $__internal_407_$__cuda_sm20_div_u16)
$__internal_407_$__cuda_sm20_div_u16:
        /* <DEDUP_REMOVED lines=18> */
[----:B------:R-:W-:Y:S06]  /*2cf0*/  RET.REL.NODEC R4 `(_Z9cuda_gemmIiLi128ELi2ELi1ELi256ELi32ELi32ELi64ELi0ELi1EEviiiPT_S1_S1_iii) ;  /* 0xffffffd004c07950 */ /* 0x000fec0003c3ffff */
.L_x_18788:
        /* <DEDUP_REMOVED lines=16> */
.L_x_38910:


//--------------------- .text._Z9cuda_gemmIiLi128ELi2ELi1ELi256ELi32ELi32ELi64ELi0ELi0EEviiiPT_S1_S1_iii --------------------------
	.section	.text._Z9cuda_gemmIiLi128ELi2ELi1ELi256ELi32ELi32ELi64ELi0ELi0EEviiiPT_S1_S1_iii,"ax",@progbits
	.align	128
        .global         _Z9cuda_gemmIiLi128ELi2ELi1ELi256ELi32ELi32ELi64ELi0ELi0EEviiiPT_S1_S1_iii
        .type           _Z9cuda_gemmIiLi128ELi2ELi1ELi256ELi32ELi32ELi64ELi0ELi0EEviiiPT_S1_S1_iii,@function
        .size           _Z9cuda_gemmIiLi128ELi2ELi1ELi256ELi32ELi32ELi64ELi0ELi0EEviiiPT_S1_S1_iii,(.L_x_38912 - _Z9cuda_gemmIiLi128ELi2ELi1ELi256ELi32ELi32ELi64ELi0ELi0EEviiiPT_S1_S1_iii)
        .other          _Z9cuda_gemmIiLi128ELi2ELi1ELi256ELi32ELi32ELi64ELi0ELi0EEviiiPT_S1_S1_iii,@"STO_CUDA_ENTRY STV_DEFAULT"
_Z9cuda_gemmIiLi128ELi2ELi1ELi256ELi32ELi32ELi64ELi0ELi0EEviiiPT_S1_S1_iii:
.text._Z9cuda_gemmIiLi128ELi2ELi1ELi256ELi32ELi32ELi64ELi0ELi0EEviiiPT_S1_S1_iii:
        /* <DEDUP_REMOVED lines=72> */
[----:B------:R-:W-:Y:S05]  /*0480*/  CALL.REL.NOINC `($__internal_409_$__cuda_sm20_div_u16) ;  /* 0x0000004000547944 */ /* 0x000fea0003c00000 */
        /* <DEDUP_REMOVED lines=124> */
[----:B------:R-:W-:Y:S05]  /*0c50*/  CALL.REL.NOINC `($__internal_408_$__cuda_sm20_div_s16) ;  /* 0x0000003800007944 */ /* 0x000fea0003c00000 */
[----:B------:R-:W0:Y:S01]  /*0c60*/  LDCU UR6, c[0x0][0x3a8] ;  /* 0x00007500ff0677ac */ /* 0x000e220008000800 */
[----:B------:R-:W-:Y:S02]  /*0c70*/  PRMT R37, R22, 0x9910, RZ ;  /* 0x0000991016257816 */ /* 0x000fe400000000ff */
[----:B------:R-:W-:Y:S01]  /*0c80*/  LOP3.LUT R71, R72, 0x1f, RZ, 0xc0, !PT ;  /* 0x0000001f48477812 */ /* 0x000fe200078ec0ff */
[----:B------:R-:W1:Y:S01]  /*0c90*/  LDCU.64 UR10, c[0x0][0x358] ;  /* 0x00006b00ff0a77ac */ /* 0x000e620008000a00 */
[----:B0-----:R-:W-:-:S04]  /*0ca0*/  UISETP.LT.AND UP0, UPT, UR6, 0x10, UPT ;  /* 0x000000100600788c */ /* 0x001fc8000bf01270 */
[----:B-1----:R-:W-:-:S12]  /*0cb0*/  USEL UR6, UR6, 0x10, UP0 ;  /* 0x0000001006067887 */ /* 0x002fd80008000000 */
.L_x_18859:
        /* <DEDUP_REMOVED lines=20> */
.L_x_18790:
[----:B------:R-:W-:Y:S05]  /*0e00*/  BSYNC.RECONVERGENT B0 ;  /* 0x0000000000007941 */ /* 0x000fea0003800200 */
.L_x_18789:
[----:B------:R-:W-:Y:S04]  /*0e10*/  BSSY.RECONVERGENT B0, `(.L_x_18791) ;  /* 0x0000012000007945 */ /* 0x000fe80003800200 */
[----:B------:R-:W-:Y:S05]  /*0e20*/  @!P1 BRA `(.L_x_18792) ;  /* 0x0000000000409947 */ /* 0x000fea0003800000 */
[----:B------:R-:W0:Y:S01]  /*0e30*/  S2UR UR8, SR_CgaCtaId ;  /* 0x00000000000879c3 */ /* 0x000e220000008800 */
[----:B------:R-:W-:Y:S02]  /*0e40*/  UMOV UR7, 0x400 ;  /* 0x0000040000077882 */ /* 0x000fe40000000000 */
[----:B------:R-:W-:-:S04]  /*0e50*/  UIADD3 UR7, UPT, UPT, UR7, 0xc80, URZ ;  /* 0x00000c8007077890 */ /* 0x000fc8000fffe0ff */
[----:B0-----:R-:W-:-:S06]  /*0e60*/  ULEA UR7, UR8, UR7, 0x18 ;  /* 0x0000000708077291 */ /* 0x001fcc000f8ec0ff */
[----:B------:R-:W-:-:S07]  /*0e70*/  LEA R21, R20, UR7, 0x2 ;  /* 0x0000000714157c11 */ /* 0x000fce000f8e10ff */
.L_x_18793:
        /* <DEDUP_REMOVED lines=11> */
.L_x_18792:
[----:B------:R-:W-:Y:S05]  /*0f30*/  BSYNC.RECONVERGENT B0 ;  /* 0x0000000000007941 */ /* 0x000fea0003800200 */
.L_x_18791:
        /* <DEDUP_REMOVED lines=43> */
.L_x_18797:
[----:B------:R-:W-:Y:S05]  /*11f0*/  BSYNC.RECONVERGENT B1 ;  /* 0x0000000000017941 */ /* 0x000fea0003800200 */
.L_x_18796:
[----:B------:R-:W-:Y:S05]  /*1200*/  @!P1 BRA `(.L_x_18795) ;  /* 0x0000000000809947 */ /* 0x000fea0003800000 */
[----:B-12---:R-:W1:Y:S01]  /*1210*/  S2R R21, SR_CgaCtaId ;  /* 0x0000000000157919 */ /* 0x006e620000008800 */
[----:B------:R-:W-:-:S05]  /*1220*/  MOV R20, 0x400 ;  /* 0x0000040000147802 */ /* 0x000fca0000000f00 */
[----:B------:R-:W-:-:S05]  /*1230*/  VIADD R20, R20, 0x880 ;  /* 0x0000088014147836 */ /* 0x000fca0000000000 */
[----:B-1----:R-:W-:-:S07]  /*1240*/  LEA R80, R21, R20, 0x18 ;  /* 0x0000001415507211 */ /* 0x002fce00078ec0ff */
.L_x_18798:
        /* <DEDUP_REMOVED lines=28> */
.L_x_18795:
[----:B------:R-:W-:Y:S05]  /*1410*/  BSYNC.RECONVERGENT B0 ;  /* 0x0000000000007941 */ /* 0x000fea0003800200 */
.L_x_18794:
[----:B------:R-:W-:Y:S01]  /*1420*/  PLOP3.LUT P0, PT, PT, PT, PT, 0x80, 0x8 ;  /* 0x000000000008781c */ /* 0x000fe20003f0f070 */
[----:B0123--:R-:W-:Y:S01]  /*1430*/  IMAD.MOV.U32 R22, RZ, RZ, RZ ;  /* 0x000000ffff167224 */ /* 0x00ffe200078e00ff */
[----:B------:R-:W0:Y:S11]  /*1440*/  LDCU UR14, c[0x0][0x3a8] ;  /* 0x00007500ff0e77ac */ /* 0x000e360008000800 */
.L_x_18853:
[----:B------:R-:W-:Y:S02]  /*1450*/  LOP3.LUT R27, R72, 0xf, RZ, 0xc0, !PT ;  /* 0x0000000f481b7812 */ /* 0x000fe400078ec0ff */
[----:B------:R-:W-:Y:S02]  /*1460*/  PLOP3.LUT P5, PT, P0, PT, PT, 0x80, 0x8 ;  /* 0x000000000008781c */ /* 0x000fe400007af070 */
[----:B------:R-:W-:Y:S02]  /*1470*/  SHF.R.U32.HI R23, RZ, 0x4, R72 ;  /* 0x00000004ff177819 */ /* 0x000fe40000011648 */
[----:B01234-:R-:W-:-:S09]  /*1480*/  IADD3 R27, PT, PT, R27, R22, RZ ;  /* 0x000000161b1b7210 */ /* 0x01ffd20007ffe0ff */
.L_x_18799:
        /* <DEDUP_REMOVED lines=17> */
.L_x_18852:
        /* <DEDUP_REMOVED lines=16> */
.L_x_18801:
        /* <DEDUP_REMOVED lines=8> */
.L_x_18802:
        /* <DEDUP_REMOVED lines=8> */
.L_x_18803:
        /* <DEDUP_REMOVED lines=9> */
.L_x_18804:
        /* <DEDUP_REMOVED lines=9> */
.L_x_18805:
        /* <DEDUP_REMOVED lines=9> */
.L_x_18806:
        /* <DEDUP_REMOVED lines=9> */
.L_x_18807:
        /* <DEDUP_REMOVED lines=9> */
.L_x_18808:
        /* <DEDUP_REMOVED lines=9> */
.L_x_18809:
        /* <DEDUP_REMOVED lines=9> */
.L_x_18810:
        /* <DEDUP_REMOVED lines=9> */
.L_x_18811:
        /* <DEDUP_REMOVED lines=9> */
.L_x_18812:
        /* <DEDUP_REMOVED lines=9> */
.L_x_18813:
        /* <DEDUP_REMOVED lines=9> */
.L_x_18814:
        /* <DEDUP_REMOVED lines=9> */
.L_x_18815:
        /* <DEDUP_REMOVED lines=9> */
.L_x_18816:
[----:B------:R-:W-:Y:S05]  /*1ef0*/  @P4 BRA `(.L_x_18817) ;  /* 0x0000000800ec4947 */ /* 0x000fea0003800000 */
[----:B0-2-4-:R-:W0:Y:S01]  /*1f00*/  S2R R24, SR_CgaCtaId ;  /* 0x0000000000187919 */ /* 0x015e220000008800 */
[----:B------:R-:W-:Y:S02]  /*1f10*/  MOV R25, 0x400 ;  /* 0x0000040000197802 */ /* 0x000fe40000000f00 */
[----:B------:R-:W-:Y:S01]  /*1f20*/  ISETP.GT.U32.AND P4, PT, R20, 0x40, PT ;  /* 0x000000401400780c */ /* 0x000fe20003f84070 */
[----:B------:R-:W-:Y:S01]  /*1f30*/  IMAD.MOV.U32 R20, RZ, RZ, R76 ;  /* 0x000000ffff147224 */ /* 0x000fe200078e004c */
[----:B0-----:R-:W-:-:S11]  /*1f40*/  LEA R25, R24, R25, 0x18 ;  /* 0x0000001918197211 */ /* 0x001fd600078ec0ff */
.L_x_18851:
        /* <DEDUP_REMOVED lines=11> */
.L_x_18861:
[----:B-12---:R-:W-:-:S07]  /*2000*/  IMAD R24, R38, R27, RZ ;  /* 0x0000001b26187224 */ /* 0x006fce00078e02ff */
.L_x_18819:
[----:B------:R-:W-:-:S13]  /*2010*/  ISETP.GE.AND P2, PT, R28, 0x2, PT ;  /* 0x000000021c00780c */ /* 0x000fda0003f46270 */
[----:B------:R-:W-:Y:S05]  /*2020*/  @!P2 BRA `(.L_x_18821) ;  /* 0x000000000010a947 */ /* 0x000fea0003800000 */
[----:B------:R-:W-:-:S03]  /*2030*/  UMOV UR7, 0xffffffff ;  /* 0xffffffff00077882 */ /* 0x000fc60000000000 */
[----:B------:R-:W-:Y:S05]  /*2040*/  BRA.DIV UR7, `(.L_x_18822) ;  /* 0x0000001a07cc7947 */ /* 0x000fea000b800000 */
[----:B------:R2:W4:Y:S02]  /*2050*/  SHFL.IDX PT, R26, R29, R14, 0x1f ;  /* 0x00001f0e1d1a7589 */ /* 0x00052400000e0000 */
.L_x_18864:
[----:B---34-:R-:W-:-:S07]  /*2060*/  IMAD R24, R39, R26, R24 ;  /* 0x0000001a27187224 */ /* 0x018fce00078e0218 */
.L_x_18821:
[----:B------:R-:W-:-:S13]  /*2070*/  ISETP.GE.AND P1, PT, R28, 0x3, PT ;  /* 0x000000031c00780c */ /* 0x000fda0003f26270 */
[----:B------:R-:W-:Y:S05]  /*2080*/  @!P1 BRA `(.L_x_18823) ;  /* 0x0000000000109947 */ /* 0x000fea0003800000 */
[----:B------:R-:W-:-:S03]  /*2090*/  UMOV UR7, 0xffffffff ;  /* 0xffffffff00077882 */ /* 0x000fc60000000000 */
[----:B------:R-:W-:Y:S05]  /*20a0*/  BRA.DIV UR7, `(.L_x_18824) ;  /* 0x0000001a07d87947 */ /* 0x000fea000b800000 */
[----:B------:R4:W0:Y:S02]  /*20b0*/  SHFL.IDX PT, R27, R29, R13, 0x1f ;  /* 0x00001f0d1d1b7589 */ /* 0x00082400000e0000 */
.L_x_18867:
[----:B0-----:R-:W-:-:S07]  /*20c0*/  IMAD R24, R40, R27, R24 ;  /* 0x0000001b28187224 */ /* 0x001fce00078e0218 */
.L_x_18823:
[----:B------:R-:W-:-:S13]  /*20d0*/  ISETP.GE.AND P6, PT, R28, 0x4, PT ;  /* 0x000000041c00780c */ /* 0x000fda0003fc6270 */
[----:B------:R-:W-:Y:S05]  /*20e0*/  @!P6 BRA `(.L_x_18825) ;  /* 0x000000000010e947 */ /* 0x000fea0003800000 */
[----:B------:R-:W-:-:S03]  /*20f0*/  UMOV UR7, 0xffffffff ;  /* 0xffffffff00077882 */ /* 0x000fc60000000000 */
[----:B------:R-:W-:Y:S05]  /*2100*/  BRA.DIV UR7, `(.L_x_18826) ;  /* 0x0000001a07e87947 */ /* 0x000fea000b800000 */
[----:B------:R0:W0:Y:S02]  /*2110*/  SHFL.IDX PT, R26, R29, R12, 0x1f ;  /* 0x00001f0c1d1a7589 */ /* 0x00002400000e0000 */
.L_x_18870:
[----:B0-----:R-:W-:-:S07]  /*2120*/  IMAD R24, R41, R26, R24 ;  /* 0x0000001a29187224 */ /* 0x001fce00078e0218 */
.L_x_18825:
[----:B------:R-:W-:-:S13]  /*2130*/  ISETP.GE.AND P6, PT, R28, 0x5, PT ;  /* 0x000000051c00780c */ /* 0x000fda0003fc6270 */
[----:B------:R-:W-:Y:S05]  /*2140*/  @!P6 BRA `(.L_x_18827) ;  /* 0x000000000010e947 */ /* 0x000fea0003800000 */
[----:B------:R-:W-:-:S03]  /*2150*/  UMOV UR7, 0xffffffff ;  /* 0xffffffff00077882 */ /* 0x000fc60000000000 */
[----:B------:R-:W-:Y:S05]  /*2160*/  BRA.DIV UR7, `(.L_x_18828) ;  /* 0x0000001a07f47947 */ /* 0x000fea000b800000 */
[----:B------:R0:W0:Y:S02]  /*2170*/  SHFL.IDX PT, R27, R29, R11, 0x1f ;  /* 0x00001f0b1d1b7589 */ /* 0x00002400000e0000 */
.L_x_18873:
[----:B0-----:R-:W-:-:S07]  /*2180*/  IMAD R24, R42, R27, R24 ;  /* 0x0000001b2a187224 */ /* 0x001fce00078e0218 */
.L_x_18827:
[----:B------:R-:W-:-:S13]  /*2190*/  ISETP.GE.AND P6, PT, R28, 0x6, PT ;  /* 0x000000061c00780c */ /* 0x000fda0003fc6270 */
[----:B------:R-:W-:Y:S05]  /*21a0*/  @!P6 BRA `(.L_x_18829) ;  /* 0x000000000010e947 */ /* 0x000fea0003800000 */
[----:B------:R-:W-:-:S03]  /*21b0*/  UMOV UR7, 0xffffffff ;  /* 0xffffffff00077882 */ /* 0x000fc60000000000 */
[----:B------:R-:W-:Y:S05]  /*21c0*/  BRA.DIV UR7, `(.L_x_18830) ;  /* 0x0000001e07047947 */ /* 0x000fea000b800000 */
[----:B------:R0:W0:Y:S02]  /*21d0*/  SHFL.IDX PT, R26, R29, R10, 0x1f ;  /* 0x00001f0a1d1a7589 */ /* 0x00002400000e0000 */
.L_x_18876:
[----:B0-----:R-:W-:-:S07]  /*21e0*/  IMAD R24, R43, R26, R24 ;  /* 0x0000001a2b187224 */ /* 0x001fce00078e0218 */
.L_x_18829:
[----:B------:R-:W-:-:S13]  /*21f0*/  ISETP.GE.AND P6, PT, R28, 0x7, PT ;  /* 0x000000071c00780c */ /* 0x000fda0003fc6270 */
[----:B------:R-:W-:Y:S05]  /*2200*/  @!P6 BRA `(.L_x_18831) ;  /* 0x000000000010e947 */ /* 0x000fea0003800000 */
[----:B------:R-:W-:-:S03]  /*2210*/  UMOV UR7, 0xffffffff ;  /* 0xffffffff00077882 */ /* 0x000fc60000000000 */
[----:B------:R-:W-:Y:S05]  /*2220*/  BRA.DIV UR7, `(.L_x_18832) ;  /* 0x0000001e07107947 */ /* 0x000fea000b800000 */
[----:B------:R0:W0:Y:S02]  /*2230*/  SHFL.IDX PT, R27, R29, R9, 0x1f ;  /* 0x00001f091d1b7589 */ /* 0x00002400000e0000 */
.L_x_18879:
[----:B0-----:R-:W-:-:S07]  /*2240*/  IMAD R24, R44, R27, R24 ;  /* 0x0000001b2c187224 */ /* 0x001fce00078e0218 */
.L_x_18831:
[----:B------:R-:W-:-:S13]  /*2250*/  ISETP.GE.AND P6, PT, R28, 0x8, PT ;  /* 0x000000081c00780c */ /* 0x000fda0003fc6270 */
[----:B------:R-:W-:Y:S05]  /*2260*/  @!P6 BRA `(.L_x_18833) ;  /* 0x000000000010e947 */ /* 0x000fea0003800000 */
[----:B------:R-:W-:-:S03]  /*2270*/  UMOV UR7, 0xffffffff ;  /* 0xffffffff00077882 */ /* 0x000fc60000000000 */
[----:B------:R-:W-:Y:S05]  /*2280*/  BRA.DIV UR7, `(.L_x_18834) ;  /* 0x0000001e07207947 */ /* 0x000fea000b800000 */
[----:B------:R0:W0:Y:S02]  /*2290*/  SHFL.IDX PT, R26, R29, R8, 0x1f ;  /* 0x00001f081d1a7589 */ /* 0x00002400000e0000 */
.L_x_18882:
[----:B0-----:R-:W-:-:S07]  /*22a0*/  IMAD R24, R45, R26, R24 ;  /* 0x0000001a2d187224 */ /* 0x001fce00078e0218 */
.L_x_18833:
[----:B------:R-:W-:-:S13]  /*22b0*/  ISETP.GE.AND P6, PT, R28, 0x9, PT ;  /* 0x000000091c00780c */ /* 0x000fda0003fc6270 */
[----:B------:R-:W-:Y:S05]  /*22c0*/  @!P6 BRA `(.L_x_18835) ;  /* 0x000000000010e947 */ /* 0x000fea0003800000 */
[----:B------:R-:W-:-:S03]  /*22d0*/  UMOV UR7, 0xffffffff ;  /* 0xffffffff00077882 */ /* 0x000fc60000000000 */
[----:B------:R-:W-:Y:S05]  /*22e0*/  BRA.DIV UR7, `(.L_x_18836) ;  /* 0x0000001e072c7947 */ /* 0x000fea000b800000 */
[----:B------:R0:W0:Y:S02]  /*22f0*/  SHFL.IDX PT, R27, R29, R7, 0x1f ;  /* 0x00001f071d1b7589 */ /* 0x00002400000e0000 */
.L_x_18885:
[----:B0-----:R-:W-:-:S07]  /*2300*/  IMAD R24, R46, R27, R24 ;  /* 0x0000001b2e187224 */ /* 0x001fce00078e0218 */
.L_x_18835:
[----:B------:R-:W-:-:S13]  /*2310*/  ISETP.GE.AND P6, PT, R28, 0xa, PT ;  /* 0x0000000a1c00780c */ /* 0x000fda0003fc6270 */
[----:B------:R-:W-:Y:S05]  /*2320*/  @!P6 BRA `(.L_x_18837) ;  /* 0x000000000010e947 */ /* 0x000fea0003800000 */
[----:B------:R-:W-:-:S03]  /*2330*/  UMOV UR7, 0xffffffff ;  /* 0xffffffff00077882 */ /* 0x000fc60000000000 */
[----:B------:R-:W-:Y:S05]  /*2340*/  BRA.DIV UR7, `(.L_x_18838) ;  /* 0x0000001e073c7947 */ /* 0x000fea000b800000 */
[----:B------:R0:W0:Y:S02]  /*2350*/  SHFL.IDX PT, R26, R29, R6, 0x1f ;  /* 0x00001f061d1a7589 */ /* 0x00002400000e0000 */
.L_x_18888:
[----:B0-----:R-:W-:-:S07]  /*2360*/  IMAD R24, R47, R26, R24 ;  /* 0x0000001a2f187224 */ /* 0x001fce00078e0218 */
.L_x_18837:
[----:B------:R-:W-:-:S13]  /*2370*/  ISETP.GE.AND P6, PT, R28, 0xb, PT ;  /* 0x0000000b1c00780c */ /* 0x000fda0003fc6270 */
[----:B------:R-:W-:Y:S05]  /*2380*/  @!P6 BRA `(.L_x_18839) ;  /* 0x000000000010e947 */ /* 0x000fea0003800000 */
[----:B------:R-:W-:-:S03]  /*2390*/  UMOV UR7, 0xffffffff ;  /* 0xffffffff00077882 */ /* 0x000fc60000000000 */
[----:B------:R-:W-:Y:S05]  /*23a0*/  BRA.DIV UR7, `(.L_x_18840) ;  /* 0x0000001e07487947 */ /* 0x000fea000b800000 */
[----:B------:R0:W0:Y:S02]  /*23b0*/  SHFL.IDX PT, R27, R29, R5, 0x1f ;  /* 0x00001f051d1b7589 */ /* 0x00002400000e0000 */
.L_x_18891:
[----:B0-----:R-:W-:-:S07]  /*23c0*/  IMAD R24, R48, R27, R24 ;  /* 0x0000001b30187224 */ /* 0x001fce00078e0218 */
.L_x_18839:
[----:B------:R-:W-:-:S13]  /*23d0*/  ISETP.GE.AND P6, PT, R28, 0xc, PT ;  /* 0x0000000c1c00780c */ /* 0x000fda0003fc6270 */
[----:B------:R-:W-:Y:S05]  /*23e0*/  @!P6 BRA `(.L_x_18841) ;  /* 0x000000000010e947 */ /* 0x000fea0003800000 */
[----:B------:R-:W-:-:S03]  /*23f0*/  UMOV UR7, 0xffffffff ;  /* 0xffffffff00077882 */ /* 0x000fc60000000000 */
[----:B------:R-:W-:Y:S05]  /*2400*/  BRA.DIV UR7, `(.L_x_18842) ;  /* 0x0000001e07587947 */ /* 0x000fea000b800000 */
[----:B------:R0:W0:Y:S02]  /*2410*/  SHFL.IDX PT, R26, R29, R4, 0x1f ;  /* 0x00001f041d1a7589 */ /* 0x00002400000e0000 */
.L_x_18894:
[----:B0-----:R-:W-:-:S07]  /*2420*/  IMAD R24, R49, R26, R24 ;  /* 0x0000001a31187224 */ /* 0x001fce00078e0218 */
.L_x_18841:
[----:B------:R-:W-:-:S13]  /*2430*/  ISETP.GE.AND P6, PT, R28, 0xd, PT ;  /* 0x0000000d1c00780c */ /* 0x000fda0003fc6270 */
[----:B------:R-:W-:Y:S05]  /*2440*/  @!P6 BRA `(.L_x_18843) ;  /* 0x000000000010e947 */ /* 0x000fea0003800000 */
[----:B------:R-:W-:-:S03]  /*2450*/  UMOV UR7, 0xffffffff ;  /* 0xffffffff00077882 */ /* 0x000fc60000000000 */
[----:B------:R-:W-:Y:S05]  /*2460*/  BRA.DIV UR7, `(.L_x_18844) ;  /* 0x0000001e07647947 */ /* 0x000fea000b800000 */
[----:B------:R0:W0:Y:S02]  /*2470*/  SHFL.IDX PT, R27, R29, R3, 0x1f ;  /* 0x00001f031d1b7589 */ /* 0x00002400000e0000 */
.L_x_18897:
[----:B0-----:R-:W-:-:S07]  /*2480*/  IMAD R24, R50, R27, R24 ;  /* 0x0000001b32187224 */ /* 0x001fce00078e0218 */
.L_x_18843:
[----:B------:R-:W-:-:S13]  /*2490*/  ISETP.GE.AND P6, PT, R28, 0xe, PT ;  /* 0x0000000e1c00780c */ /* 0x000fda0003fc6270 */
[----:B------:R-:W-:Y:S05]  /*24a0*/  @!P6 BRA `(.L_x_18845) ;  /* 0x000000000010e947 */ /* 0x000fea0003800000 */
[----:B------:R-:W-:-:S03]  /*24b0*/  UMOV UR7, 0xffffffff ;  /* 0xffffffff00077882 */ /* 0x000fc60000000000 */
[----:B------:R-:W-:Y:S05]  /*24c0*/  BRA.DIV UR7, `(.L_x_18846) ;  /* 0x0000001e07747947 */ /* 0x000fea000b800000 */
[----:B------:R0:W0:Y:S02]  /*24d0*/  SHFL.IDX PT, R26, R29, R2, 0x1f ;  /* 0x00001f021d1a7589 */ /* 0x00002400000e0000 */
.L_x_18900:
[----:B0-----:R-:W-:-:S07]  /*24e0*/  IMAD R24, R51, R26, R24 ;  /* 0x0000001a33187224 */ /* 0x001fce00078e0218 */
.L_x_18845:
[----:B------:R-:W-:-:S13]  /*24f0*/  ISETP.GE.AND P6, PT, R28, 0xf, PT ;  /* 0x0000000f1c00780c */ /* 0x000fda0003fc6270 */
[----:B------:R-:W-:Y:S05]  /*2500*/  @!P6 BRA `(.L_x_18847) ;  /* 0x000000000010e947 */ /* 0x000fea0003800000 */
[----:B------:R-:W-:-:S03]  /*2510*/  UMOV UR7, 0xffffffff ;  /* 0xffffffff00077882 */ /* 0x000fc60000000000 */
[----:B------:R-:W-:Y:S05]  /*2520*/  BRA.DIV UR7, `(.L_x_18848) ;  /* 0x0000001e07807947 */ /* 0x000fea000b800000 */
[----:B------:R0:W0:Y:S02]  /*2530*/  SHFL.IDX PT, R27, R29, R0, 0x1f ;  /* 0x00001f001d1b7589 */ /* 0x00002400000e0000 */
.L_x_18903:
[----:B0-----:R-:W-:-:S07]  /*2540*/  IMAD R24, R52, R27, R24 ;  /* 0x0000001b34187224 */ /* 0x001fce00078e0218 */
.L_x_18847:
[----:B------:R-:W-:-:S13]  /*2550*/  ISETP.GE.AND P6, PT, R28, 0x10, PT ;  /* 0x000000101c00780c */ /* 0x000fda0003fc6270 */
[----:B------:R-:W-:Y:S05]  /*2560*/  @!P6 BRA `(.L_x_18849) ;  /* 0x000000040010e947 */ /* 0x000fea0003800000 */
[----:B------:R-:W-:-:S03]  /*2570*/  UMOV UR7, 0xffffffff ;  /* 0xffffffff00077882 */ /* 0x000fc60000000000 */
[----:B------:R-:W-:Y:S05]  /*2580*/  BRA.DIV UR7, `(.L_x_18850) ;  /* 0x0000001e07907947 */ /* 0x000fea000b800000 */
[----:B------:R0:W0:Y:S02]  /*2590*/  SHFL.IDX PT, R26, R29, R36, 0x1f ;  /* 0x00001f241d1a7589 */ /* 0x00002400000e0000 */
.L_x_18906:
[----:B0-----:R-:W-:Y:S01]  /*25a0*/  IMAD R24, R53, R26, R24 ;  /* 0x0000001a35187224 */ /* 0x001fe200078e0218 */
[----:B------:R-:W-:Y:S06]  /*25b0*/  BRA `(.L_x_18849) ;  /* 0x0000000000fc7947 */ /* 0x000fec0003800000 */
.L_x_18818:
        /* <DEDUP_REMOVED lines=63> */
.L_x_18849:
        /* <DEDUP_REMOVED lines=16> */
.L_x_18817:
[----:B------:R-:W-:Y:S05]  /*2ab0*/  @!P0 BRA `(.L_x_18852) ;  /* 0xffffffe800b88947 */ /* 0x000fea000383ffff */
[----:B------:R-:W-:Y:S05]  /*2ac0*/  BSYNC.RECONVERGENT B0 ;  /* 0x0000000000007941 */ /* 0x000fea0003800200 */
.L_x_18800:
        /* <DEDUP_REMOVED lines=130> */
.L_x_18857:
[----:B------:R-:W-:Y:S05]  /*32f0*/  BSYNC.RECONVERGENT B1 ;  /* 0x0000000000017941 */ /* 0x000fea0003800200 */
.L_x_18856:
        /* <DEDUP_REMOVED lines=12> */
.L_x_18858:
        /* <DEDUP_REMOVED lines=110> */
.L_x_18855:
[----:B------:R-:W-:Y:S05]  /*3aa0*/  BSYNC.RECONVERGENT B0 ;  /* 0x0000000000007941 */ /* 0x000fea0003800200 */
.L_x_18854:
[----:B------:R-:W-:Y:S02]  /*3ab0*/  UIADD3 UR4, UPT, UPT, UR9, UR4, URZ ;  /* 0x0000000409047290 */ /* 0x000fe4000fffe0ff */
[----:B------:R-:W-:-:S04]  /*3ac0*/  USHF.L.U32 UR7, UR9, 0x1, URZ ;  /* 0x0000000109077899 */ /* 0x000fc800080006ff */
[----:B------:R-:W-:-:S09]  /*3ad0*/  UISETP.GE.U32.AND UP0, UPT, UR4, UR7, UPT ;  /* 0x000000070400728c */ /* 0x000fd2000bf06070 */
[----:B------:R-:W-:Y:S05]  /*3ae0*/  BRA.U !UP0, `(.L_x_18859) ;  /* 0xffffffd108747547 */ /* 0x000fea000b83ffff */
[----:B------:R-:W-:Y:S05]  /*3af0*/  EXIT ;  /* 0x000000000000794d */ /* 0x000fea0003800000 */
.L_x_18820:
[----:B------:R-:W-:Y:S01]  /*3b00*/  IMAD.MOV.U32 R26, RZ, RZ, -0x1 ;  /* 0xffffffffff1a7424 */ /* 0x000fe200078e00ff */
[----:B------:R-:W-:Y:S01]  /*3b10*/  MOV R30, R19 ;  /* 0x00000013001e7202 */ /* 0x000fe20000000f00 */
[----:B------:R-:W-:-:S07]  /*3b20*/  IMAD.MOV.U32 R31, RZ, RZ, 0x1f ;  /* 0x0000001fff1f7424 */ /* 0x000fce00078e00ff */
[----:B-1-3--:R-:W-:Y:S05]  /*3b30*/  WARPSYNC.COLLECTIVE R26, `(.L_x_18860) ;  /* 0x000000001a087348 */ /* 0x00afea0003c00000 */
[----:B------:R0:W2:Y:S02]  /*3b40*/  SHFL.IDX P6, R26, R29, R30, R31 ;  /* 0x0000001e1d1a7389 */ /* 0x0000a400000c001f */
[----:B0123--:R-:W-:Y:S05]  /*3b50*/  ENDCOLLECTIVE ;  /* 0x000000000000791b */ /* 0x00ffea0003800000 */
.L_x_18860:
[----:B------:R-:W-:Y:S01]  /*3b60*/  MOV R27, R26 ;  /* 0x0000001a001b7202 */ /* 0x000fe20000000f00 */
[----:B------:R-:W-:Y:S06]  /*3b70*/  BRA `(.L_x_18861) ;  /* 0xffffffe400207947 */ /* 0x000fec000383ffff */
.L_x_18822:
[----:B------:R-:W-:Y:S01]  /*3b80*/  BSSY B1, `(.L_x_18862) ;  /* 0x0000007000017945 */ /* 0x000fe20003800000 */
[----:B------:R-:W-:Y:S01]  /*3b90*/  IMAD.MOV.U32 R30, RZ, RZ, R14 ;  /* 0x000000ffff1e7224 */ /* 0x000fe200078e000e */
[----:B------:R-:W-:Y:S01]  /*3ba0*/  MOV R26, 0xffffffff ;  /* 0xffffffff001a7802 */ /* 0x000fe20000000f00 */
[----:B------:R-:W-:-:S07]  /*3bb0*/  IMAD.MOV.U32 R31, RZ, RZ, 0x1f ;  /* 0x0000001fff1f7424 */ /* 0x000fce00078e00ff */
[----:B01-3--:R-:W-:Y:S05]  /*3bc0*/  WARPSYNC.COLLECTIVE R26, `(.L_x_18863) ;  /* 0x000000001a087348 */ /* 0x00bfea0003c00000 */
[----:B------:R2:W4:Y:S02]  /*3bd0*/  SHFL.IDX P6, R26, R29, R30, R31 ;  /* 0x0000001e1d1a7389 */ /* 0x00052400000c001f */
[----:B01234-:R-:W-:Y:S05]  /*3be0*/  ENDCOLLECTIVE ;  /* 0x000000000000791b */ /* 0x01ffea0003800000 */
.L_x_18863:
[----:B------:R-:W-:Y:S05]  /*3bf0*/  BSYNC B1 ;  /* 0x0000000000017941 */ /* 0x000fea0003800000 */
.L_x_18862:
[----:B------:R-:W-:Y:S05]  /*3c00*/  BRA `(.L_x_18864) ;  /* 0xffffffe400147947 */ /* 0x000fea000383ffff */
.L_x_18824:
[----:B------:R-:W-:Y:S01]  /*3c10*/  BSSY B1, `(.L_x_18865) ;  /* 0x0000007000017945 */ /* 0x000fe20003800000 */
[----:B------:R-:W-:Y:S01]  /*3c20*/  IMAD.MOV.U32 R30, RZ, RZ, R13 ;  /* 0x000000ffff1e7224 */ /* 0x000fe200078e000d */
[----:B------:R-:W-:Y:S01]  /*3c30*/  MOV R26, 0xffffffff ;  /* 0xffffffff001a7802 */ /* 0x000fe20000000f00 */
[----:B------:R-:W-:-:S07]  /*3c40*/  IMAD.MOV.U32 R31, RZ, RZ, 0x1f ;  /* 0x0000001fff1f7424 */ /* 0x000fce00078e00ff */
[----:B0123--:R-:W-:Y:S05]  /*3c50*/  WARPSYNC.COLLECTIVE R26, `(.L_x_18866) ;  /* 0x000000001a087348 */ /* 0x00ffea0003c00000 */
[----:B------:R4:W0:Y:S02]  /*3c60*/  SHFL.IDX P6, R26, R29, R30, R31 ;  /* 0x0000001e1d1a7389 */ /* 0x00082400000c001f */
[----:B01234-:R-:W-:Y:S05]  /*3c70*/  ENDCOLLECTIVE ;  /* 0x000000000000791b */ /* 0x01ffea0003800000 */
.L_x_18866:
[----:B------:R-:W-:Y:S05]  /*3c80*/  BSYNC B1 ;  /* 0x0000000000017941 */ /* 0x000fea0003800000 */
.L_x_18865:
[----:B------:R-:W-:Y:S01]  /*3c90*/  IMAD.MOV.U32 R27, RZ, RZ, R26 ;  /* 0x000000ffff1b7224 */ /* 0x000fe200078e001a */
[----:B------:R-:W-:Y:S06]  /*3ca0*/  BRA `(.L_x_18867) ;  /* 0xffffffe400047947 */ /* 0x000fec000383ffff */
.L_x_18826:
[----:B------:R-:W-:Y:S01]  /*3cb0*/  HFMA2 R31, -RZ, RZ, 0, 1.847743988037109375e-06 ;  /* 0x0000001fff1f7431 */ /* 0x000fe200000001ff */
[----:B------:R-:W-:Y:S01]  /*3cc0*/  BSSY B1, `(.L_x_18868) ;  /* 0x0000006000017945 */ /* 0x000fe20003800000 */
[----:B------:R-:W-:Y:S02]  /*3cd0*/  IMAD.MOV.U32 R30, RZ, RZ, R12 ;  /* 0x000000ffff1e7224 */ /* 0x000fe400078e000c */
[----:B------:R-:W-:-:S07]  /*3ce0*/  IMAD.MOV.U32 R26, RZ, RZ, -0x1 ;  /* 0xffffffffff1a7424 */ /* 0x000fce00078e00ff */
[----:B01234-:R-:W-:Y:S05]  /*3cf0*/  WARPSYNC.COLLECTIVE R26, `(.L_x_18869) ;  /* 0x000000001a087348 */ /* 0x01ffea0003c00000 */
[----:B------:R0:W0:Y:S02]  /*3d00*/  SHFL.IDX P6, R26, R29, R30, R31 ;  /* 0x0000001e1d1a7389 */ /* 0x00002400000c001f */
[----:B01234-:R-:W-:Y:S05]  /*3d10*/  ENDCOLLECTIVE ;  /* 0x000000000000791b */ /* 0x01ffea0003800000 */
.L_x_18869:
[----:B------:R-:W-:Y:S05]  /*3d20*/  BSYNC B1 ;  /* 0x0000000000017941 */ /* 0x000fea0003800000 */
.L_x_18868:
[----:B------:R-:W-:Y:S05]  /*3d30*/  BRA `(.L_x_18870) ;  /* 0xffffffe000f87947 */ /* 0x000fea000383ffff */
.L_x_18828:
[----:B------:R-:W-:Y:S01]  /*3d40*/  BSSY B1, `(.L_x_18871) ;  /* 0x0000007000017945 */ /* 0x000fe20003800000 */
[----:B------:R-:W-:Y:S01]  /*3d50*/  IMAD.MOV.U32 R30, RZ, RZ, R11 ;  /* 0x000000ffff1e7224 */ /* 0x000fe200078e000b */
[----:B------:R-:W-:Y:S01]  /*3d60*/  MOV R31, 0x1f ;  /* 0x0000001f001f7802 */ /* 0x000fe20000000f00 */
[----:B------:R-:W-:-:S07]  /*3d70*/  IMAD.MOV.U32 R26, RZ, RZ, -0x1 ;  /* 0xffffffffff1a7424 */ /* 0x000fce00078e00ff */
[----:B01234-:R-:W-:Y:S05]  /*3d80*/  WARPSYNC.COLLECTIVE R26, `(.L_x_18872) ;  /* 0x000000001a087348 */ /* 0x01ffea0003c00000 */
[----:B------:R0:W0:Y:S02]  /*3d90*/  SHFL.IDX P6, R26, R29, R30, R31 ;  /* 0x0000001e1d1a7389 */ /* 0x00002400000c001f */
[----:B01234-:R-:W-:Y:S05]  /*3da0*/  ENDCOLLECTIVE ;  /* 0x000000000000791b */ /* 0x01ffea0003800000 */
.L_x_18872:
[----:B------:R-:W-:Y:S05]  /*3db0*/  BSYNC B1 ;  /* 0x0000000000017941 */ /* 0x000fea0003800000 */
.L_x_18871:
[----:B------:R-:W-:Y:S01]  /*3dc0*/  IMAD.MOV.U32 R27, RZ, RZ, R26 ;  /* 0x000000ffff1b7224 */ /* 0x000fe200078e001a */
[----:B------:R-:W-:Y:S06]  /*3dd0*/  BRA `(.L_x_18873) ;  /* 0xffffffe000e87947 */ /* 0x000fec000383ffff */
.L_x_18830:
[----:B------:R-:W-:Y:S01]  /*3de0*/  BSSY B1, `(.L_x_18874) ;  /* 0x0000007000017945 */ /* 0x000fe20003800000 */
[----:B------:R-:W-:Y:S01]  /*3df0*/  MOV R30, R10 ;  /* 0x0000000a001e7202 */ /* 0x000fe20000000f00 */
[----:B------:R-:W-:Y:S02]  /*3e00*/  IMAD.MOV.U32 R31, RZ, RZ, 0x1f ;  /* 0x0000001fff1f7424 */ /* 0x000fe400078e00ff */
[----:B------:R-:W-:-:S07]  /*3e10*/  IMAD.MOV.U32 R26, RZ, RZ, -0x1 ;  /* 0xffffffffff1a7424 */ /* 0x000fce00078e00ff */
[----:B01234-:R-:W-:Y:S05]  /*3e20*/  WARPSYNC.COLLECTIVE R26, `(.L_x_18875) ;  /* 0x000000001a087348 */ /* 0x01ffea0003c00000 */
[----:B------:R0:W0:Y:S02]  /*3e30*/  SHFL.IDX P6, R26, R29, R30, R31 ;  /* 0x0000001e1d1a7389 */ /* 0x00002400000c001f */
[----:B01234-:R-:W-:Y:S05]  /*3e40*/  ENDCOLLECTIVE ;  /* 0x000000000000791b */ /* 0x01ffea0003800000 */
.L_x_18875:
[----:B------:R-:W-:Y:S05]  /*3e50*/  BSYNC B1 ;  /* 0x0000000000017941 */ /* 0x000fea0003800000 */
.L_x_18874:
[----:B------:R-:W-:Y:S05]  /*3e60*/  BRA `(.L_x_18876) ;  /* 0xffffffe000dc7947 */ /* 0x000fea000383ffff */
.L_x_18832:
[----:B------:R-:W-:Y:S01]  /*3e70*/  BSSY B1, `(.L_x_18877) ;  /* 0x0000007000017945 */ /* 0x000fe20003800000 */
[----:B------:R-:W-:Y:S01]  /*3e80*/  MOV R30, R9 ;  /* 0x00000009001e7202 */ /* 0x000fe20000000f00 */
[----:B------:R-:W-:Y:S02]  /*3e90*/  IMAD.MOV.U32 R31, RZ, RZ, 0x1f ;  /* 0x0000001fff1f7424 */ /* 0x000fe400078e00ff */
[----:B------:R-:W-:-:S07]  /*3ea0*/  IMAD.MOV.U32 R26, RZ, RZ, -0x1 ;  /* 0xffffffffff1a7424 */ /* 0x000fce00078e00ff */
[----:B01234-:R-:W-:Y:S05]  /*3eb0*/  WARPSYNC.COLLECTIVE R26, `(.L_x_18878) ;  /* 0x000000001a087348 */ /* 0x01ffea0003c00000 */
[----:B------:R0:W0:Y:S02]  /*3ec0*/  SHFL.IDX P6, R26, R29, R30, R31 ;  /* 0x0000001e1d1a7389 */ /* 0x00002400000c001f */
[----:B01234-:R-:W-:Y:S05]  /*3ed0*/  ENDCOLLECTIVE ;  /* 0x000000000000791b */ /* 0x01ffea0003800000 */
.L_x_18878:
[----:B------:R-:W-:Y:S05]  /*3ee0*/  BSYNC B1 ;  /* 0x0000000000017941 */ /* 0x000fea0003800000 */
.L_x_18877:
[----:B------:R-:W-:Y:S01]  /*3ef0*/  MOV R27, R26 ;  /* 0x0000001a001b7202 */ /* 0x000fe20000000f00 */
[----:B------:R-:W-:Y:S06]  /*3f00*/  BRA `(.L_x_18879) ;  /* 0xffffffe000cc7947 */ /* 0x000fec000383ffff */
.L_x_18834:
[----:B------:R-:W-:Y:S01]  /*3f10*/  BSSY B1, `(.L_x_18880) ;  /* 0x0000007000017945 */ /* 0x000fe20003800000 */
[----:B------:R-:W-:Y:S01]  /*3f20*/  IMAD.MOV.U32 R30, RZ, RZ, R8 ;  /* 0x000000ffff1e7224 */ /* 0x000fe200078e0008 */
[----:B------:R-:W-:Y:S01]  /*3f30*/  MOV R26, 0xffffffff ;  /* 0xffffffff001a7802 */ /* 0x000fe20000000f00 */
[----:B------:R-:W-:-:S07]  /*3f40*/  IMAD.MOV.U32 R31, RZ, RZ, 0x1f ;  /* 0x0000001fff1f7424 */ /* 0x000fce00078e00ff */
[----:B01234-:R-:W-:Y:S05]  /*3f50*/  WARPSYNC.COLLECTIVE R26, `(.L_x_18881) ;  /* 0x000000001a087348 */ /* 0x01ffea0003c00000 */
[----:B------:R0:W0:Y:S02]  /*3f60*/  SHFL.IDX P6, R26, R29, R30, R31 ;  /* 0x0000001e1d1a7389 */ /* 0x00002400000c001f */
[----:B01234-:R-:W-:Y:S05]  /*3f70*/  ENDCOLLECTIVE ;  /* 0x000000000000791b */ /* 0x01ffea0003800000 */
.L_x_18881:
[----:B------:R-:W-:Y:S05]  /*3f80*/  BSYNC B1 ;  /* 0x0000000000017941 */ /* 0x000fea0003800000 */
.L_x_18880:
[----:B------:R-:W-:Y:S05]  /*3f90*/  BRA `(.L_x_18882) ;  /* 0xffffffe000c07947 */ /* 0x000fea000383ffff */
.L_x_18836:
[----:B------:R-:W-:Y:S01]  /*3fa0*/  BSSY B1, `(.L_x_18883) ;  /* 0x0000007000017945 */ /* 0x000fe20003800000 */
[----:B------:R-:W-:Y:S01]  /*3fb0*/  IMAD.MOV.U32 R30, RZ, RZ, R7 ;  /* 0x000000ffff1e7224 */ /* 0x000fe200078e0007 */
[----:B------:R-:W-:Y:S01]  /*3fc0*/  MOV R26, 0xffffffff ;  /* 0xffffffff001a7802 */ /* 0x000fe20000000f00 */
[----:B------:R-:W-:-:S07]  /*3fd0*/  IMAD.MOV.U32 R31, RZ, RZ, 0x1f ;  /* 0x0000001fff1f7424 */ /* 0x000fce00078e00ff */
[----:B01234-:R-:W-:Y:S05]  /*3fe0*/  WARPSYNC.COLLECTIVE R26, `(.L_x_18884) ;  /* 0x000000001a087348 */ /* 0x01ffea0003c00000 */
[----:B------:R0:W0:Y:S02]  /*3ff0*/  SHFL.IDX P6, R26, R29, R30, R31 ;  /* 0x0000001e1d1a7389 */ /* 0x00002400000c001f */
[----:B01234-:R-:W-:Y:S05]  /*4000*/  ENDCOLLECTIVE ;  /* 0x000000000000791b */ /* 0x01ffea0003800000 */
.L_x_18884:
[----:B------:R-:W-:Y:S05]  /*4010*/  BSYNC B1 ;  /* 0x0000000000017941 */ /* 0x000fea0003800000 */
.L_x_18883:
[----:B------:R-:W-:Y:S01]  /*4020*/  IMAD.MOV.U32 R27, RZ, RZ, R26 ;  /* 0x000000ffff1b7224 */ /* 0x000fe200078e001a */
[----:B------:R-:W-:Y:S06]  /*4030*/  BRA `(.L_x_18885) ;  /* 0xffffffe000b07947 */ /* 0x000fec000383ffff */
.L_x_18838:
[----:B------:R-:W-:Y:S01]  /*4040*/  HFMA2 R31, -RZ, RZ, 0, 1.847743988037109375e-06 ;  /* 0x0000001fff1f7431 */ /* 0x000fe200000001ff */
[----:B------:R-:W-:Y:S01]  /*4050*/  BSSY B1, `(.L_x_18886) ;  /* 0x0000006000017945 */ /* 0x000fe20003800000 */
[----:B------:R-:W-:Y:S02]  /*4060*/  IMAD.MOV.U32 R30, RZ, RZ, R6 ;  /* 0x000000ffff1e7224 */ /* 0x000fe400078e0006 */
[----:B------:R-:W-:-:S07]  /*4070*/  IMAD.MOV.U32 R26, RZ, RZ, -0x1 ;  /* 0xffffffffff1a7424 */ /* 0x000fce00078e00ff */
[----:B01234-:R-:W-:Y:S05]  /*4080*/  WARPSYNC.COLLECTIVE R26, `(.L_x_18887) ;  /* 0x000000001a087348 */ /* 0x01ffea0003c00000 */
[----:B------:R0:W0:Y:S02]  /*4090*/  SHFL.IDX P6, R26, R29, R30, R31 ;  /* 0x0000001e1d1a7389 */ /* 0x00002400000c001f */
[----:B01234-:R-:W-:Y:S05]  /*40a0*/  ENDCOLLECTIVE ;  /* 0x000000000000791b */ /* 0x01ffea0003800000 */
.L_x_18887:
[----:B------:R-:W-:Y:S05]  /*40b0*/  BSYNC B1 ;  /* 0x0000000000017941 */ /* 0x000fea0003800000 */
.L_x_18886:
[----:B------:R-:W-:Y:S05]  /*40c0*/  BRA `(.L_x_18888) ;  /* 0xffffffe000a47947 */ /* 0x000fea000383ffff */
.L_x_18840:
[----:B------:R-:W-:Y:S01]  /*40d0*/  BSSY B1, `(.L_x_18889) ;  /* 0x0000007000017945 */ /* 0x000fe20003800000 */
[----:B------:R-:W-:Y:S01]  /*40e0*/  IMAD.MOV.U32 R30, RZ, RZ, R5 ;  /* 0x000000ffff1e7224 */ /* 0x000fe200078e0005 */
[----:B------:R-:W-:Y:S01]  /*40f0*/  MOV R31, 0x1f ;  /* 0x0000001f001f7802 */ /* 0x000fe20000000f00 */
[----:B------:R-:W-:-:S07]  /*4100*/  IMAD.MOV.U32 R26, RZ, RZ, -0x1 ;  /* 0xffffffffff1a7424 */ /* 0x000fce00078e00ff */
[----:B01234-:R-:W-:Y:S05]  /*4110*/  WARPSYNC.COLLECTIVE R26, `(.L_x_18890) ;  /* 0x000000001a087348 */ /* 0x01ffea0003c00000 */
[----:B------:R0:W0:Y:S02]  /*4120*/  SHFL.IDX P6, R26, R29, R30, R31 ;  /* 0x0000001e1d1a7389 */ /* 0x00002400000c001f */
[----:B01234-:R-:W-:Y:S05]  /*4130*/  ENDCOLLECTIVE ;  /* 0x000000000000791b */ /* 0x01ffea0003800000 */
.L_x_18890:
[----:B------:R-:W-:Y:S05]  /*4140*/  BSYNC B1 ;  /* 0x0000000000017941 */ /* 0x000fea0003800000 */
.L_x_18889:
[----:B------:R-:W-:Y:S01]  /*4150*/  IMAD.MOV.U32 R27, RZ, RZ, R26 ;  /* 0x000000ffff1b7224 */ /* 0x000fe200078e001a */
[----:B------:R-:W-:Y:S06]  /*4160*/  BRA `(.L_x_18891) ;  /* 0xffffffe000947947 */ /* 0x000fec000383ffff */
.L_x_18842:
[----:B------:R-:W-:Y:S01]  /*4170*/  BSSY B1, `(.L_x_18892) ;  /* 0x0000007000017945 */ /* 0x000fe20003800000 */
[----:B------:R-:W-:Y:S01]  /*4180*/  MOV R30, R4 ;  /* 0x00000004001e7202 */ /* 0x000fe20000000f00 */
[----:B------:R-:W-:Y:S02]  /*4190*/  IMAD.MOV.U32 R31, RZ, RZ, 0x1f ;  /* 0x0000001fff1f7424 */ /* 0x000fe400078e00ff */
[----:B------:R-:W-:-:S07]  /*41a0*/  IMAD.MOV.U32 R26, RZ, RZ, -0x1 ;  /* 0xffffffffff1a7424 */ /* 0x000fce00078e00ff */
[----:B01234-:R-:W-:Y:S05]  /*41b0*/  WARPSYNC.COLLECTIVE R26, `(.L_x_18893) ;  /* 0x000000001a087348 */ /* 0x01ffea0003c00000 */
[----:B------:R0:W0:Y:S02]  /*41c0*/  SHFL.IDX P6, R26, R29, R30, R31 ;  /* 0x0000001e1d1a7389 */ /* 0x00002400000c001f */
[----:B01234-:R-:W-:Y:S05]  /*41d0*/  ENDCOLLECTIVE ;  /* 0x000000000000791b */ /* 0x01ffea0003800000 */
.L_x_18893:
[----:B------:R-:W-:Y:S05]  /*41e0*/  BSYNC B1 ;  /* 0x0000000000017941 */ /* 0x000fea0003800000 */
.L_x_18892:
[----:B------:R-:W-:Y:S05]  /*41f0*/  BRA `(.L_x_18894) ;  /* 0xffffffe000887947 */ /* 0x000fea000383ffff */
.L_x_18844:
[----:B------:R-:W-:Y:S01]  /*4200*/  BSSY B1, `(.L_x_18895) ;  /* 0x0000007000017945 */ /* 0x000fe20003800000 */
[----:B------:R-:W-:Y:S01]  /*4210*/  MOV R30, R3 ;  /* 0x00000003001e7202 */ /* 0x000fe20000000f00 */
[----:B------:R-:W-:Y:S02]  /*4220*/  IMAD.MOV.U32 R31, RZ, RZ, 0x1f ;  /* 0x0000001fff1f7424 */ /* 0x000fe400078e00ff */
[----:B------:R-:W-:-:S07]  /*4230*/  IMAD.MOV.U32 R26, RZ, RZ, -0x1 ;  /* 0xffffffffff1a7424 */ /* 0x000fce00078e00ff */
[----:B01234-:R-:W-:Y:S05]  /*4240*/  WARPSYNC.COLLECTIVE R26, `(.L_x_18896) ;  /* 0x000000001a087348 */ /* 0x01ffea0003c00000 */
[----:B------:R0:W0:Y:S02]  /*4250*/  SHFL.IDX P6, R26, R29, R30, R31 ;  /* 0x0000001e1d1a7389 */ /* 0x00002400000c001f */
[----:B01234-:R-:W-:Y:S05]  /*4260*/  ENDCOLLECTIVE ;  /* 0x000000000000791b */ /* 0x01ffea0003800000 */
.L_x_18896:
[----:B------:R-:W-:Y:S05]  /*4270*/  BSYNC B1 ;  /* 0x0000000000017941 */ /* 0x000fea0003800000 */
.L_x_18895:
[----:B------:R-:W-:Y:S01]  /*4280*/  MOV R27, R26 ;  /* 0x0000001a001b7202 */ /* 0x000fe20000000f00 */
[----:B------:R-:W-:Y:S06]  /*4290*/  BRA `(.L_x_18897) ;  /* 0xffffffe000787947 */ /* 0x000fec000383ffff */
.L_x_18846:
[----:B------:R-:W-:Y:S01]  /*42a0*/  BSSY B1, `(.L_x_18898) ;  /* 0x0000007000017945 */ /* 0x000fe20003800000 */
[----:B------:R-:W-:Y:S01]  /*42b0*/  IMAD.MOV.U32 R30, RZ, RZ, R2 ;  /* 0x000000ffff1e7224 */ /* 0x000fe200078e0002 */
[----:B------:R-:W-:Y:S01]  /*42c0*/  MOV R26, 0xffffffff ;  /* 0xffffffff001a7802 */ /* 0x000fe20000000f00 */
[----:B------:R-:W-:-:S07]  /*42d0*/  IMAD.MOV.U32 R31, RZ, RZ, 0x1f ;  /* 0x0000001fff1f7424 */ /* 0x000fce00078e00ff */
[----:B01234-:R-:W-:Y:S05]  /*42e0*/  WARPSYNC.COLLECTIVE R26, `(.L_x_18899) ;  /* 0x000000001a087348 */ /* 0x01ffea0003c00000 */
[----:B------:R0:W0:Y:S02]  /*42f0*/  SHFL.IDX P6, R26, R29, R30, R31 ;  /* 0x0000001e1d1a7389 */ /* 0x00002400000c001f */
[----:B01234-:R-:W-:Y:S05]  /*4300*/  ENDCOLLECTIVE ;  /* 0x000000000000791b */ /* 0x01ffea0003800000 */
.L_x_18899:
[----:B------:R-:W-:Y:S05]  /*4310*/  BSYNC B1 ;  /* 0x0000000000017941 */ /* 0x000fea0003800000 */
.L_x_18898:
[----:B------:R-:W-:Y:S05]  /*4320*/  BRA `(.L_x_18900) ;  /* 0xffffffe0006c7947 */ /* 0x000fea000383ffff */
.L_x_18848:
[----:B------:R-:W-:Y:S01]  /*4330*/  BSSY B1, `(.L_x_18901) ;  /* 0x0000007000017945 */ /* 0x000fe20003800000 */
[----:B------:R-:W-:Y:S01]  /*4340*/  IMAD.MOV.U32 R30, RZ, RZ, R0 ;  /* 0x000000ffff1e7224 */ /* 0x000fe200078e0000 */
[----:B------:R-:W-:Y:S01]  /*4350*/  MOV R26, 0xffffffff ;  /* 0xffffffff001a7802 */ /* 0x000fe20000000f00 */
[----:B------:R-:W-:-:S07]  /*4360*/  IMAD.MOV.U32 R31, RZ, RZ, 0x1f ;  /* 0x0000001fff1f7424 */ /* 0x000fce00078e00ff */
[----:B01234-:R-:W-:Y:S05]  /*4370*/  WARPSYNC.COLLECTIVE R26, `(.L_x_18902) ;  /* 0x000000001a087348 */ /* 0x01ffea0003c00000 */
[----:B------:R0:W0:Y:S02]  /*4380*/  SHFL.IDX P6, R26, R29, R30, R31 ;  /* 0x0000001e1d1a7389 */ /* 0x00002400000c001f */
[----:B01234-:R-:W-:Y:S05]  /*4390*/  ENDCOLLECTIVE ;  /* 0x000000000000791b */ /* 0x01ffea0003800000 */
.L_x_18902:
[----:B------:R-:W-:Y:S05]  /*43a0*/  BSYNC B1 ;  /* 0x0000000000017941 */ /* 0x000fea0003800000 */
.L_x_18901:
[----:B------:R-:W-:Y:S01]  /*43b0*/  IMAD.MOV.U32 R27, RZ, RZ, R26 ;  /* 0x000000ffff1b7224 */ /* 0x000fe200078e001a */
[----:B------:R-:W-:Y:S06]  /*43c0*/  BRA `(.L_x_18903) ;  /* 0xffffffe0005c7947 */ /* 0x000fec000383ffff */
.L_x_18850:
[----:B------:R-:W-:Y:S01]  /*43d0*/  HFMA2 R31, -RZ, RZ, 0, 1.847743988037109375e-06 ;  /* 0x0000001fff1f7431 */ /* 0x000fe200000001ff */
[----:B------:R-:W-:Y:S01]  /*43e0*/  BSSY B1, `(.L_x_18904) ;  /* 0x0000006000017945 */ /* 0x000fe20003800000 */
[----:B------:R-:W-:Y:S02]  /*43f0*/  IMAD.MOV.U32 R30, RZ, RZ, R36 ;  /* 0x000000ffff1e7224 */ /* 0x000fe400078e0024 */
[----:B------:R-:W-:-:S07]  /*4400*/  IMAD.MOV.U32 R26, RZ, RZ, -0x1 ;  /* 0xffffffffff1a7424 */ /* 0x000fce00078e00ff */
[----:B01234-:R-:W-:Y:S05]  /*4410*/  WARPSYNC.COLLECTIVE R26, `(.L_x_18905) ;  /* 0x000000001a087348 */ /* 0x01ffea0003c00000 */
[----:B------:R0:W0:Y:S02]  /*4420*/  SHFL.IDX P6, R26, R29, R30, R31 ;  /* 0x0000001e1d1a7389 */ /* 0x00002400000c001f */
[----:B01234-:R-:W-:Y:S05]  /*4430*/  ENDCOLLECTIVE ;  /* 0x000000000000791b */ /* 0x01ffea0003800000 */
.L_x_18905:
[----:B------:R-:W-:Y:S05]  /*4440*/  BSYNC B1 ;  /* 0x0000000000017941 */ /* 0x000fea0003800000 */
.L_x_18904:
[----:B------:R-:W-:Y:S05]  /*4450*/  BRA `(.L_x_18906) ;  /* 0xffffffe000507947 */ /* 0x000fea000383ffff */
        .weak           $__internal_408_$__cuda_sm20_div_s16
        .type           $__internal_408_$__cuda_sm20_div_s16,@function
        .size           $__internal_408_$__cuda_sm20_div_s16,($__internal_409_$__cuda_sm20_div_u16 - $__internal_408_$__cuda_sm20_div_s16)
$__internal_408_$__cuda_sm20_div_s16:
        /* <DEDUP_REMOVED lines=23> */
[----:B------:R-:W-:Y:S05]  /*45d0*/  RET.REL.NODEC R20 `(_Z9cuda_gemmIiLi128ELi2ELi1ELi256ELi32ELi32ELi64ELi0ELi0EEviiiPT_S1_S1_iii) ;  /* 0xffffffb814887950 */ /* 0x000fea0003c3ffff */
        .weak           $__internal_409_$__cuda_sm20_div_u16
        .type           $__internal_409_$__cuda_sm20_div_u16,@function
        .size           $__internal_409_$__cuda_sm20_div_u16,(.L_x_38912 - $__internal_409_$__cuda_sm20_div_u16)
$__internal_409_$__cuda_sm20_div_u16:
        /* <DEDUP_REMOVED lines=19> */
[----:B------:R-:W-:Y:S06]  /*4710*/  RET.REL.NODEC R2 `(_Z9cuda_gemmIiLi128ELi2ELi1ELi256ELi32ELi32ELi64ELi0ELi0EEviiiPT_S1_S1_iii) ;  /* 0xffffffb802387950 */ /* 0x000fec0003c3ffff */
.L_x_18907:
        /* <DEDUP_REMOVED lines=14> */
.L_x_38912:


//--------------------- .text._Z9cuda_gemmIiLi128ELi2ELi1ELi256ELi16ELi16ELi64ELi1ELi1EEviiiPT_S1_S1_iii --------------------------
	.section	.text._Z9cuda_gemmIiLi128ELi2ELi1ELi256ELi16ELi16ELi64ELi1ELi1EEviiiPT_S1_S1_iii,"ax",@progbits
	.align	128
        .global         _Z9cuda_gemmIiLi128ELi2ELi1ELi256ELi16ELi16ELi64ELi1ELi1EEviiiPT_S1_S1_iii
        .type           _Z9cuda_gemmIiLi128ELi2ELi1ELi256ELi16ELi16ELi64ELi1ELi1EEviiiPT_S1_S1_iii,@function
        .size           _Z9cuda_gemmIiLi128ELi2ELi1ELi256ELi16ELi16ELi64ELi1ELi1EEviiiPT_S1_S1_iii,(.L_x_38913 - _Z9cuda_gemmIiLi128ELi2ELi1ELi256ELi16ELi16ELi64ELi1ELi1EEviiiPT_S1_S1_iii)
        .other          _Z9cuda_gemmIiLi128ELi2ELi1ELi256ELi16ELi16ELi64ELi1ELi1EEviiiPT_S1_S1_iii,@"STO_CUDA_ENTRY STV_DEFAULT"
_Z9cuda_gemmIiLi128ELi2ELi1ELi256ELi16ELi16ELi64ELi1ELi1EEviiiPT_S1_S1_iii:
.text._Z9cuda_gemmIiLi128ELi2ELi1ELi256ELi16ELi16ELi64ELi1ELi1EEviiiPT_S1_S1_iii:
[----:B------:R-:W-:Y:S01]  /*0000*/  LDC R1, c[0x0][0x37c] ;  /* 0x0000df00ff017b82 */ /* 0x000fe20000000800 */
[----:B------:R-:W0:Y:S07]  /*0010*/  S2R R0, SR_TID.X ;  /* 0x0000000000007919 */ /* 0x000e2e0000002100 */
[----:B------:R-:W1:Y:S01]  /*0020*/  LDC R17, c[0x0][0x360] ;  /* 0x0000d800ff117b82 */ /* 0x000e620000000800 */
[----:B------:R-:W-:Y:S02]  /*0030*/  MOV R7, 0x80 ;  /* 0x0000008000077802 */ /* 0x000fe40000000f00 */
[----:B-1----:R-:W-:Y:S01]  /*0040*/  LOP3.LUT R2, R17, 0xff, RZ, 0xc0, !PT ;  /* 0x000000ff11027812 */ /* 0x002fe200078ec0ff */
[----:B0-----:R-:W-:-:S05]  /*0050*/  IMAD.IADD R0, R0, 0x1, R17 ;  /* 0x0000000100007824 */ /* 0x001fca00078e0211 */
[----:B------:R-:W-:-:S07]  /*0060*/  LOP3.LUT R0, R0, 0xff, RZ, 0xc, !PT ;  /* 0x000000ff00007812 */ /* 0x000fce00078e0cff */
[----:B------:R-:W-:Y:S05]  /*0070*/  CALL.REL.NOINC `($__internal_410_$__cuda_sm20_div_u16) ;  /* 0x0000001400ec7944 */ /* 0x000fea0003c00000 */
        /* <DEDUP_REMOVED lines=16> */
.L_x_18910:
        /* <DEDUP_REMOVED lines=13> */
.L_x_18909:
[----:B------:R-:W-:Y:S05]  /*0250*/  BSYNC.RECONVERGENT B0 ;  /* 0x0000000000007941 */ /* 0x000fea0003800200 */
.L_x_18908:
[----:B------:R-:W-:Y:S04]  /*0260*/  BSSY.RECONVERGENT B0, `(.L_x_18911) ;  /* 0x000002c000007945 */ /* 0x000fe80003800200 */
[----:B------:R-:W-:Y:S05]  /*0270*/  @!P1 BRA `(.L_x_18912) ;  /* 0x0000000000a89947 */ /* 0x000fea0003800000 */
[----:B------:R-:W2:Y:S01]  /*0280*/  S2R R5, SR_CgaCtaId ;  /* 0x0000000000057919 */ /* 0x000ea20000008800 */
[----:B0-----:R-:W0:Y:S01]  /*0290*/  LDC.64 R2, c[0x0][0x398] ;  /* 0x0000e600ff027b82 */ /* 0x001e220000000a00 */
[----:B------:R-:W-:-:S04]  /*02a0*/  MOV R4, 0x400 ;  /* 0x0000040000047802 */ /* 0x000fc80000000f00 */
[----:B--2---:R-:W-:-:S07]  /*02b0*/  LEA R4, R5, R4, 0x18 ;  /* 0x0000000405047211 */ /* 0x004fce00078ec0ff */
.L_x_18913:
        /* <DEDUP_REMOVED lines=38> */
.L_x_18912:
[----:B------:R-:W-:Y:S05]  /*0520*/  BSYNC.RECONVERGENT B0 ;  /* 0x0000000000007941 */ /* 0x000fea0003800200 */
.L_x_18911:
        /* <DEDUP_REMOVED lines=96> */
.L_x_18919:
        /* <DEDUP_REMOVED lines=34> */
.L_x_18917:
[----:B------:R-:W-:Y:S05]  /*0d50*/  BSYNC.RECONVERGENT B1 ;  /* 0x0000000000017941 */ /* 0x000fea0003800200 */
.L_x_18916:
        /* <DEDUP_REMOVED lines=10> */
.L_x_18918:
        /* <DEDUP_REMOVED lines=25> */
.L_x_18915:
[----:B------:R-:W-:Y:S05]  /*0f90*/  BSYNC.RECONVERGENT B0 ;  /* 0x0000000000007941 */ /* 0x000fea0003800200 */
.L_x_18914:
        /* <DEDUP_REMOVED lines=137> */
        .weak           $__internal_410_$__cuda_sm20_div_u16
        .type           $__internal_410_$__cuda_sm20_div_u16,@function
        .size           $__internal_410_$__cuda_sm20_div_u16,(.L_x_38913 - $__internal_410_$__cuda_sm20_div_u16)
$__internal_410_$__cuda_sm20_div_u16:
        /* <DEDUP_REMOVED lines=18> */
[----:B------:R-:W-:Y:S06]  /*1950*/  RET.REL.NODEC R2 `(_Z9cuda_gemmIiLi128ELi2ELi1ELi256ELi16ELi16ELi64ELi1ELi1EEviiiPT_S1_S1_iii) ;  /* 0xffffffe402a87950 */ /* 0x000fec0003c3ffff */
.L_x_18920:
        /* <DEDUP_REMOVED lines=10> */
.L_x_38913:


//--------------------- .text._Z9cuda_gemmIiLi128ELi2ELi1ELi256ELi16ELi16ELi64ELi1ELi0EEviiiPT_S1_S1_iii --------------------------
	.section	.text._Z9cuda_gemmIiLi128ELi2ELi1ELi256ELi16ELi16ELi64ELi1ELi0EEviiiPT_S1_S1_iii,"ax",@progbits
	.align	128
        .global         _Z9cuda_gemmIiLi128ELi2ELi1ELi256ELi16ELi16ELi64ELi1ELi0EEviiiPT_S1_S1_iii
        .type           _Z9cuda_gemmIiLi128ELi2ELi1ELi256ELi16ELi16ELi64ELi1ELi0EEviiiPT_S1_S1_iii,@function
        .size           _Z9cuda_gemmIiLi128ELi2ELi1ELi256ELi16ELi16ELi64ELi1ELi0EEviiiPT_S1_S1_iii,(.L_x_38914 - _Z9cuda_gemmIiLi128ELi2ELi1ELi256ELi16ELi16ELi64ELi1ELi0EEviiiPT_S1_S1_iii)
        .other          _Z9cuda_gemmIiLi128ELi2ELi1ELi256ELi16ELi16ELi64ELi1ELi0EEviiiPT_S1_S1_iii,@"STO_CUDA_ENTRY STV_DEFAULT"
_Z9cuda_gemmIiLi128ELi2ELi1ELi256ELi16ELi16ELi64ELi1ELi0EEviiiPT_S1_S1_iii:
.text._Z9cuda_gemmIiLi128ELi2ELi1ELi256ELi16ELi16ELi64ELi1ELi0EEviiiPT_S1_S1_iii:
        /* <DEDUP_REMOVED lines=60> */
.L_x_18923:
        /* <DEDUP_REMOVED lines=25> */
.L_x_18922:
[----:B------:R-:W-:Y:S05]  /*0550*/  BSYNC.RECONVERGENT B0 ;  /* 0x0000000000007941 */ /* 0x000fea0003800200 */
.L_x_18921:
[----:B------:R-:W-:Y:S01]  /*0560*/  HFMA2 R6, -RZ, RZ, 0, 7.62939453125e-06 ;  /* 0x00000080ff067431 */ /* 0x000fe200000001ff */
[----:B------:R-:W-:-:S07]  /*0570*/  MOV R7, 0x590 ;  /* 0x0000059000077802 */ /* 0x000fce0000000f00 */
[----:B0-----:R-:W-:Y:S05]  /*0580*/  CALL.REL.NOINC `($__internal_411_$__cuda_sm20_div_s16) ;  /* 0x0000003400507944 */ /* 0x001fea0003c00000 */
[----:B------:R-:W-:Y:S01]  /*0590*/  IMAD.U32 R2, RZ, RZ, UR8 ;  /* 0x00000008ff027e24 */ /* 0x000fe2000f8e00ff */
[----:B------:R-:W-:Y:S01]  /*05a0*/  MOV R7, 0x5e0 ;  /* 0x000005e000077802 */ /* 0x000fe20000000f00 */
[----:B------:R-:W-:-:S03]  /*05b0*/  IMAD.MOV.U32 R6, RZ, RZ, 0x10 ;  /* 0x00000010ff067424 */ /* 0x000fc600078e00ff */
[----:B------:R-:W-:-:S07]  /*05c0*/  PRMT R66, R2, 0x9910, RZ ;  /* 0x0000991002427816 */ /* 0x000fce00000000ff */
[----:B------:R-:W-:Y:S05]  /*05d0*/  CALL.REL.NOINC `($__internal_411_$__cuda_sm20_div_s16) ;  /* 0x00000034003c7944 */ /* 0x000fea0003c00000 */
        /* <DEDUP_REMOVED lines=152> */
.L_x_18984:
        /* <DEDUP_REMOVED lines=44> */
.L_x_18927:
[----:B------:R-:W-:Y:S05]  /*1220*/  BSYNC.RECONVERGENT B1 ;  /* 0x0000000000017941 */ /* 0x000fea0003800200 */
.L_x_18926:
        /* <DEDUP_REMOVED lines=15> */
.L_x_18928:
        /* <DEDUP_REMOVED lines=31> */
.L_x_18925:
[----:B------:R-:W-:Y:S05]  /*1510*/  BSYNC.RECONVERGENT B0 ;  /* 0x0000000000007941 */ /* 0x000fea0003800200 */
.L_x_18924:
[----:B------:R-:W-:Y:S01]  /*1520*/  BAR.SYNC.DEFER_BLOCKING 0x0 ;  /* 0x0000000000007b1d */ /* 0x000fe20000010000 */
[----:B------:R-:W-:Y:S02]  /*1530*/  ISETP.GE.AND P0, PT, R67, 0x1, PT ;  /* 0x000000014300780c */ /* 0x000fe40003f06270 */
[----:B01----:R-:W-:-:S11]  /*1540*/  CS2R R16, SRZ ;  /* 0x0000000000107805 */ /* 0x003fd6000001ff00 */
[----:B------:R-:W-:Y:S05]  /*1550*/  @!P0 BRA `(.L_x_18929) ;  /* 0x00000018000c8947 */ /* 0x000fea0003800000 */
[----:B------:R-:W-:Y:S01]  /*1560*/  HFMA2 R16, -RZ, RZ, 0, 0 ;  /* 0x00000000ff107431 */ /* 0x000fe200000001ff */
[----:B------:R-:W-:Y:S01]  /*1570*/  BSSY B1, `(.L_x_18930) ;  /* 0x0000180000017945 */ /* 0x000fe20003800000 */
[----:B------:R-:W-:-:S07]  /*1580*/  IMAD.MOV.U32 R26, RZ, RZ, RZ ;  /* 0x000000ffff1a7224 */ /* 0x000fce00078e00ff */
.L_x_18983:
        /* <DEDUP_REMOVED lines=25> */
.L_x_18931:
        /* <DEDUP_REMOVED lines=8> */
.L_x_18932:
        /* <DEDUP_REMOVED lines=8> */
.L_x_18933:
        /* <DEDUP_REMOVED lines=8> */
.L_x_18934:
        /* <DEDUP_REMOVED lines=8> */
.L_x_18935:
        /* <DEDUP_REMOVED lines=8> */
.L_x_18936:
        /* <DEDUP_REMOVED lines=8> */
.L_x_18937:
        /* <DEDUP_REMOVED lines=13> */
.L_x_18938:
        /* <DEDUP_REMOVED lines=13> */
.L_x_18939:
        /* <DEDUP_REMOVED lines=13> */
.L_x_18940:
        /* <DEDUP_REMOVED lines=13> */
.L_x_18941:
        /* <DEDUP_REMOVED lines=13> */
.L_x_18942:
        /* <DEDUP_REMOVED lines=13> */
.L_x_18943:
        /* <DEDUP_REMOVED lines=13> */
.L_x_18944:
        /* <DEDUP_REMOVED lines=13> */
.L_x_18945:
        /* <DEDUP_REMOVED lines=13> */
.L_x_18946:
        /* <DEDUP_REMOVED lines=15> */
.L_x_18982:
        /* <DEDUP_REMOVED lines=12> */
.L_x_18987:
[----:B01----:R-:W-:-:S07]  /*2320*/  IMAD R22, R48, R27, RZ ;  /* 0x0000001b30167224 */ /* 0x003fce00078e02ff */
.L_x_18950:
[----:B------:R-:W-:-:S13]  /*2330*/  ISETP.GE.AND P5, PT, R23, 0x2, PT ;  /* 0x000000021700780c */ /* 0x000fda0003fa6270 */
[----:B------:R-:W-:Y:S05]  /*2340*/  @!P5 BRA `(.L_x_18952) ;  /* 0x000000000010d947 */ /* 0x000fea0003800000 */
[----:B------:R-:W-:-:S03]  /*2350*/  UMOV UR7, 0xffffffff ;  /* 0xffffffff00077882 */ /* 0x000fc60000000000 */
[----:B------:R-:W-:Y:S05]  /*2360*/  BRA.DIV UR7, `(.L_x_18953) ;  /* 0x0000000e079c7947 */ /* 0x000fea000b800000 */
[----:B------:R0:W0:Y:S02]  /*2370*/  SHFL.IDX PT, R24, R25, R15, 0x101f ;  /* 0x00101f0f19187589 */ /* 0x00002400000e0000 */
.L_x_18990:
[----:B0--3--:R-:W-:-:S07]  /*2380*/  IMAD R22, R49, R24, R22 ;  /* 0x0000001831167224 */ /* 0x009fce00078e0216 */
.L_x_18952:
[----:B------:R-:W-:-:S13]  /*2390*/  ISETP.GE.AND P4, PT, R23, 0x3, PT ;  /* 0x000000031700780c */ /* 0x000fda0003f86270 */
[----:B------:R-:W-:Y:S05]  /*23a0*/  @!P4 BRA `(.L_x_18954) ;  /* 0x000000000010c947 */ /* 0x000fea0003800000 */
[----:B------:R-:W-:-:S03]  /*23b0*/  UMOV UR7, 0xffffffff ;  /* 0xffffffff00077882 */ /* 0x000fc60000000000 */
[----:B------:R-:W-:Y:S05]  /*23c0*/  BRA.DIV UR7, `(.L_x_18955) ;  /* 0x0000000e07ac7947 */ /* 0x000fea000b800000 */
[----:B------:R0:W0:Y:S02]  /*23d0*/  SHFL.IDX PT, R27, R25, R14, 0x101f ;  /* 0x00101f0e191b7589 */ /* 0x00002400000e0000 */
.L_x_18993:
[----:B0-----:R-:W-:-:S07]  /*23e0*/  IMAD R22, R50, R27, R22 ;  /* 0x0000001b32167224 */ /* 0x001fce00078e0216 */
.L_x_18954:
[----:B------:R-:W-:-:S13]  /*23f0*/  ISETP.GE.AND P3, PT, R23, 0x4, PT ;  /* 0x000000041700780c */ /* 0x000fda0003f66270 */
[----:B------:R-:W-:Y:S05]  /*2400*/  @!P3 BRA `(.L_x_18956) ;  /* 0x000000000010b947 */ /* 0x000fea0003800000 */
[----:B------:R-:W-:-:S03]  /*2410*/  UMOV UR7, 0xffffffff ;  /* 0xffffffff00077882 */ /* 0x000fc60000000000 */
[----:B------:R-:W-:Y:S05]  /*2420*/  BRA.DIV UR7, `(.L_x_18957) ;  /* 0x0000000e07b87947 */ /* 0x000fea000b800000 */
[----:B------:R0:W0:Y:S02]  /*2430*/  SHFL.IDX PT, R24, R25, R13, 0x101f ;  /* 0x00101f0d19187589 */ /* 0x00002400000e0000 */
.L_x_18996:
[----:B0-----:R-:W-:-:S07]  /*2440*/  IMAD R22, R51, R24, R22 ;  /* 0x0000001833167224 */ /* 0x001fce00078e0216 */
.L_x_18956:
[----:B------:R-:W-:-:S13]  /*2450*/  ISETP.GE.AND P2, PT, R23, 0x5, PT ;  /* 0x000000051700780c */ /* 0x000fda0003f46270 */
[----:B------:R-:W-:Y:S05]  /*2460*/  @!P2 BRA `(.L_x_18958) ;  /* 0x000000000010a947 */ /* 0x000fea0003800000 */
[----:B------:R-:W-:-:S03]  /*2470*/  UMOV UR7, 0xffffffff ;  /* 0xffffffff00077882 */ /* 0x000fc60000000000 */
[----:B------:R-:W-:Y:S05]  /*2480*/  BRA.DIV UR7, `(.L_x_18959) ;  /* 0x0000000e07c87947 */ /* 0x000fea000b800000 */
[----:B------:R0:W0:Y:S02]  /*2490*/  SHFL.IDX PT, R27, R25, R12, 0x101f ;  /* 0x00101f0c191b7589 */ /* 0x00002400000e0000 */
.L_x_18999:
[----:B0-----:R-:W-:-:S07]  /*24a0*/  IMAD R22, R52, R27, R22 ;  /* 0x0000001b34167224 */ /* 0x001fce00078e0216 */
.L_x_18958:
[----:B------:R-:W-:-:S13]  /*24b0*/  ISETP.GE.AND P1, PT, R23, 0x6, PT ;  /* 0x000000061700780c */ /* 0x000fda0003f26270 */
[----:B------:R-:W-:Y:S05]  /*24c0*/  @!P1 BRA `(.L_x_18960) ;  /* 0x0000000000109947 */ /* 0x000fea0003800000 */
[----:B------:R-:W-:-:S03]  /*24d0*/  UMOV UR7, 0xffffffff ;  /* 0xffffffff00077882 */ /* 0x000fc60000000000 */
[----:B------:R-:W-:Y:S05]  /*24e0*/  BRA.DIV UR7, `(.L_x_18961) ;  /* 0x0000000e07d47947 */ /* 0x000fea000b800000 */
[----:B------:R0:W0:Y:S02]  /*24f0*/  SHFL.IDX PT, R24, R25, R11, 0x101f ;  /* 0x00101f0b19187589 */ /* 0x00002400000e0000 */
.L_x_19002:
[----:B0-----:R-:W-:-:S07]  /*2500*/  IMAD R22, R53, R24, R22 ;  /* 0x0000001835167224 */ /* 0x001fce00078e0216 */
.L_x_18960:
[----:B------:R-:W-:-:S13]  /*2510*/  ISETP.GE.AND P0, PT, R23, 0x7, PT ;  /* 0x000000071700780c */ /* 0x000fda0003f06270 */
[----:B------:R-:W-:Y:S05]  /*2520*/  @!P0 BRA `(.L_x_18962) ;  /* 0x0000000000108947 */ /* 0x000fea0003800000 */
[----:B------:R-:W-:-:S03]  /*2530*/  UMOV UR7, 0xffffffff ;  /* 0xffffffff00077882 */ /* 0x000fc60000000000 */
[----:B------:R-:W-:Y:S05]  /*2540*/  BRA.DIV UR7, `(.L_x_18963) ;  /* 0x0000000e07e47947 */ /* 0x000fea000b800000 */
[----:B------:R0:W0:Y:S02]  /*2550*/  SHFL.IDX PT, R27, R25, R10, 0x101f ;  /* 0x00101f0a191b7589 */ /* 0x00002400000e0000 */
.L_x_19005:
[----:B0-----:R-:W-:-:S07]  /*2560*/  IMAD R22, R54, R27, R22 ;  /* 0x0000001b36167224 */ /* 0x001fce00078e0216 */
.L_x_18962:
[----:B------:R-:W-:-:S13]  /*2570*/  ISETP.GE.AND P6, PT, R23, 0x8, PT ;  /* 0x000000081700780c */ /* 0x000fda0003fc6270 */
[----:B------:R-:W-:Y:S05]  /*2580*/  @!P6 BRA `(.L_x_18964) ;  /* 0x000000000010e947 */ /* 0x000fea0003800000 */
[----:B------:R-:W-:-:S03]  /*2590*/  UMOV UR7, 0xffffffff ;  /* 0xffffffff00077882 */ /* 0x000fc60000000000 */
[----:B------:R-:W-:Y:S05]  /*25a0*/  BRA.DIV UR7, `(.L_x_18965) ;  /* 0x0000000e07f07947 */ /* 0x000fea000b800000 */
[----:B------:R0:W0:Y:S02]  /*25b0*/  SHFL.IDX PT, R24, R25, R9, 0x101f ;  /* 0x00101f0919187589 */ /* 0x00002400000e0000 */
.L_x_19008:
[----:B0-2---:R-:W-:-:S07]  /*25c0*/  IMAD R22, R55, R24, R22 ;  /* 0x0000001837167224 */ /* 0x005fce00078e0216 */
.L_x_18964:
[----:B------:R-:W-:-:S13]  /*25d0*/  ISETP.GE.AND P6, PT, R23, 0x9, PT ;  /* 0x000000091700780c */ /* 0x000fda0003fc6270 */
[----:B------:R-:W-:Y:S05]  /*25e0*/  @!P6 BRA `(.L_x_18966) ;  /* 0x000000000010e947 */ /* 0x000fea0003800000 */
[----:B------:R-:W-:-:S03]  /*25f0*/  UMOV UR7, 0xffffffff ;  /* 0xffffffff00077882 */ /* 0x000fc60000000000 */
[----:B------:R-:W-:Y:S05]  /*2600*/  BRA.DIV UR7, `(.L_x_18967) ;  /* 0x0000001207007947 */ /* 0x000fea000b800000 */
[----:B------:R0:W0:Y:S02]  /*2610*/  SHFL.IDX PT, R27, R25, R8, 0x101f ;  /* 0x00101f08191b7589 */ /* 0x00002400000e0000 */
.L_x_19011:
[----:B0---4-:R-:W-:-:S07]  /*2620*/  IMAD R22, R56, R27, R22 ;  /* 0x0000001b38167224 */ /* 0x011fce00078e0216 */
.L_x_18966:
[----:B------:R-:W-:-:S13]  /*2630*/  ISETP.GE.AND P6, PT, R23, 0xa, PT ;  /* 0x0000000a1700780c */ /* 0x000fda0003fc6270 */
[----:B------:R-:W-:Y:S05]  /*2640*/  @!P6 BRA `(.L_x_18968) ;  /* 0x000000000010e947 */ /* 0x000fea0003800000 */
[----:B------:R-:W-:-:S03]  /*2650*/  UMOV UR7, 0xffffffff ;  /* 0xffffffff00077882 */ /* 0x000fc60000000000 */
[----:B------:R-:W-:Y:S05]  /*2660*/  BRA.DIV UR7, `(.L_x_18969) ;  /* 0x00000012070c7947 */ /* 0x000fea000b800000 */
[----:B------:R0:W0:Y:S02]  /*2670*/  SHFL.IDX PT, R24, R25, R7, 0x101f ;  /* 0x00101f0719187589 */ /* 0x00002400000e0000 */
.L_x_19014:
[----:B0-----:R-:W-:-:S07]  /*2680*/  IMAD R22, R57, R24, R22 ;  /* 0x0000001839167224 */ /* 0x001fce00078e0216 */
.L_x_18968:
[----:B------:R-:W-:-:S13]  /*2690*/  ISETP.GE.AND P6, PT, R23, 0xb, PT ;  /* 0x0000000b1700780c */ /* 0x000fda0003fc6270 */
[----:B------:R-:W-:Y:S05]  /*26a0*/  @!P6 BRA `(.L_x_18970) ;  /* 0x000000000010e947 */ /* 0x000fea0003800000 */
[----:B------:R-:W-:-:S03]  /*26b0*/  UMOV UR7, 0xffffffff ;  /* 0xffffffff00077882 */ /* 0x000fc60000000000 */
[----:B------:R-:W-:Y:S05]  /*26c0*/  BRA.DIV UR7, `(.L_x_18971) ;  /* 0x00000012071c7947 */ /* 0x000fea000b800000 */
[----:B------:R0:W0:Y:S02]  /*26d0*/  SHFL.IDX PT, R27, R25, R6, 0x101f ;  /* 0x00101f06191b7589 */ /* 0x00002400000e0000 */
.L_x_19017:
[----:B0-----:R-:W-:-:S07]  /*26e0*/  IMAD R22, R58, R27, R22 ;  /* 0x0000001b3a167224 */ /* 0x001fce00078e0216 */
.L_x_18970:
[----:B------:R-:W-:-:S13]  /*26f0*/  ISETP.GE.AND P6, PT, R23, 0xc, PT ;  /* 0x0000000c1700780c */ /* 0x000fda0003fc6270 */
[----:B------:R-:W-:Y:S05]  /*2700*/  @!P6 BRA `(.L_x_18972) ;  /* 0x000000000010e947 */ /* 0x000fea0003800000 */
[----:B------:R-:W-:-:S03]  /*2710*/  UMOV UR7, 0xffffffff ;  /* 0xffffffff00077882 */ /* 0x000fc60000000000 */
[----:B------:R-:W-:Y:S05]  /*2720*/  BRA.DIV UR7, `(.L_x_18973) ;  /* 0x0000001207287947 */ /* 0x000fea000b800000 */
[----:B------:R0:W0:Y:S02]  /*2730*/  SHFL.IDX PT, R24, R25, R5, 0x101f ;  /* 0x00101f0519187589 */ /* 0x00002400000e0000 */
.L_x_19020:
[----:B0-----:R-:W-:-:S07]  /*2740*/  IMAD R22, R59, R24, R22 ;  /* 0x000000183b167224 */ /* 0x001fce00078e0216 */
.L_x_18972:
[----:B------:R-:W-:-:S13]  /*2750*/  ISETP.GE.AND P6, PT, R23, 0xd, PT ;  /* 0x0000000d1700780c */ /* 0x000fda0003fc6270 */
[----:B------:R-:W-:Y:S05]  /*2760*/  @!P6 BRA `(.L_x_18974) ;  /* 0x000000000010e947 */ /* 0x000fea0003800000 */
[----:B------:R-:W-:-:S03]  /*2770*/  UMOV UR7, 0xffffffff ;  /* 0xffffffff00077882 */ /* 0x000fc60000000000 */
[----:B------:R-:W-:Y:S05]  /*2780*/  BRA.DIV UR7, `(.L_x_18975) ;  /* 0x0000001207387947 */ /* 0x000fea000b800000 */
[----:B------:R0:W0:Y:S02]  /*2790*/  SHFL.IDX PT, R27, R25, R4, 0x101f ;  /* 0x00101f04191b7589 */ /* 0x00002400000e0000 */
.L_x_19023:
[----:B0-----:R-:W-:-:S07]  /*27a0*/  IMAD R22, R60, R27, R22 ;  /* 0x0000001b3c167224 */ /* 0x001fce00078e0216 */
.L_x_18974:
[----:B------:R-:W-:-:S13]  /*27b0*/  ISETP.GE.AND P6, PT, R23, 0xe, PT ;  /* 0x0000000e1700780c */ /* 0x000fda0003fc6270 */
[----:B------:R-:W-:Y:S05]  /*27c0*/  @!P6 BRA `(.L_x_18976) ;  /* 0x000000000010e947 */ /* 0x000fea0003800000 */
[----:B------:R-:W-:-:S03]  /*27d0*/  UMOV UR7, 0xffffffff ;  /* 0xffffffff00077882 */ /* 0x000fc60000000000 */
[----:B------:R-:W-:Y:S05]  /*27e0*/  BRA.DIV UR7, `(.L_x_18977) ;  /* 0x0000001207447947 */ /* 0x000fea000b800000 */
[----:B------:R0:W0:Y:S02]  /*27f0*/  SHFL.IDX PT, R24, R25, R3, 0x101f ;  /* 0x00101f0319187589 */ /* 0x00002400000e0000 */
.L_x_19026:
[----:B0-----:R-:W-:-:S07]  /*2800*/  IMAD R22, R61, R24, R22 ;  /* 0x000000183d167224 */ /* 0x001fce00078e0216 */
.L_x_18976:
[----:B------:R-:W-:-:S13]  /*2810*/  ISETP.GE.AND P6, PT, R23, 0xf, PT ;  /* 0x0000000f1700780c */ /* 0x000fda0003fc6270 */
[----:B------:R-:W-:Y:S05]  /*2820*/  @!P6 BRA `(.L_x_18978) ;  /* 0x000000000010e947 */ /* 0x000fea0003800000 */
[----:B------:R-:W-:-:S03]  /*2830*/  UMOV UR7, 0xffffffff ;  /* 0xffffffff00077882 */ /* 0x000fc60000000000 */
[----:B------:R-:W-:Y:S05]  /*2840*/  BRA.DIV UR7, `(.L_x_18979) ;  /* 0x0000001207547947 */ /* 0x000fea000b800000 */
[----:B------:R0:W0:Y:S02]  /*2850*/  SHFL.IDX PT, R27, R25, R2, 0x101f ;  /* 0x00101f02191b7589 */ /* 0x00002400000e0000 */
.L_x_19029:
[----:B0-----:R-:W-:-:S07]  /*2860*/  IMAD R22, R62, R27, R22 ;  /* 0x0000001b3e167224 */ /* 0x001fce00078e0216 */
.L_x_18978:
[----:B------:R-:W-:-:S13]  /*2870*/  ISETP.GE.AND P6, PT, R23, 0x10, PT ;  /* 0x000000101700780c */ /* 0x000fda0003fc6270 */
[----:B------:R-:W-:Y:S05]  /*2880*/  @!P6 BRA `(.L_x_18980) ;  /* 0x000000040004e947 */ /* 0x000fea0003800000 */
[----:B------:R-:W-:-:S03]  /*2890*/  UMOV UR7, 0xffffffff ;  /* 0xffffffff00077882 */ /* 0x000fc60000000000 */
[----:B------:R-:W-:Y:S05]  /*28a0*/  BRA.DIV UR7, `(.L_x_18981) ;  /* 0x0000001207607947 */ /* 0x000fea000b800000 */
[----:B------:R0:W0:Y:S02]  /*28b0*/  SHFL.IDX PT, R25, R25, R0, 0x101f ;  /* 0x00101f0019197589 */ /* 0x00002400000e0000 */
.L_x_19032:
[----:B0-----:R-:W-:Y:S01]  /*28c0*/  IMAD R22, R63, R25, R22 ;  /* 0x000000193f167224 */ /* 0x001fe200078e0216 */
[----:B------:R-:W-:Y:S06]  /*28d0*/  BRA `(.L_x_18980) ;  /* 0x0000000000f07947 */ /* 0x000fec0003800000 */
.L_x_18949:
        /* <DEDUP_REMOVED lines=60> */
.L_x_18980:
        /* <DEDUP_REMOVED lines=9> */
.L_x_18948:
[----:B------:R-:W-:Y:S05]  /*2d30*/  BSYNC B0 ;  /* 0x0000000000007941 */ /* 0x000fea0003800000 */
.L_x_18947:
[----:B------:R-:W-:Y:S01]  /*2d40*/  ISETP.NE.AND P6, PT, R32, RZ, PT ;  /* 0x000000ff2000720c */ /* 0x000fe20003fc5270 */
[----:B------:R-:W-:-:S12]  /*2d50*/  VIADD R26, R26, 0x1 ;  /* 0x000000011a1a7836 */ /* 0x000fd80000000000 */
[----:B------:R-:W-:Y:S05]  /*2d60*/  @!P6 BRA `(.L_x_18983) ;  /* 0xffffffe80008e947 */ /* 0x000fea000383ffff */
[----:B------:R-:W-:Y:S05]  /*2d70*/  BSYNC B1 ;  /* 0x0000000000017941 */ /* 0x000fea0003800000 */
.L_x_18930:
[----:B------:R0:W5:Y:S02]  /*2d80*/  LDL.64 R16, [R1] ;  /* 0x0000000001107983 */ /* 0x0001640000100a00 */
.L_x_18929:
        /* <DEDUP_REMOVED lines=60> */
.L_x_18951:
[----:B------:R-:W-:Y:S01]  /*3150*/  BSSY B2, `(.L_x_18985) ;  /* 0x0000007000027945 */ /* 0x000fe20003800000 */
[----:B------:R-:W-:Y:S02]  /*3160*/  IMAD.MOV.U32 R27, RZ, RZ, R46 ;  /* 0x000000ffff1b7224 */ /* 0x000fe400078e002e */
[----:B------:R-:W-:Y:S02]  /*3170*/  IMAD.MOV.U32 R34, RZ, RZ, 0x101f ;  /* 0x0000101fff227424 */ /* 0x000fe400078e00ff */
[----:B------:R-:W-:-:S07]  /*3180*/  IMAD.MOV.U32 R24, RZ, RZ, -0x1 ;  /* 0xffffffffff187424 */ /* 0x000fce00078e00ff */
[----:B-1234-:R-:W-:Y:S05]  /*3190*/  WARPSYNC.COLLECTIVE R24, `(.L_x_18986) ;  /* 0x0000000018087348 */ /* 0x01efea0003c00000 */
[----:B------:R0:W0:Y:S02]  /*31a0*/  SHFL.IDX P6, R27, R25, R27, R34 ;  /* 0x0000001b191b7389 */ /* 0x00002400000c0022 */
[----:B01234-:R-:W-:Y:S05]  /*31b0*/  ENDCOLLECTIVE ;  /* 0x000000000000791b */ /* 0x01ffea0003800000 */
.L_x_18986:
[----:B------:R-:W-:Y:S05]  /*31c0*/  BSYNC B2 ;  /* 0x0000000000027941 */ /* 0x000fea0003800000 */
.L_x_18985:
[----:B------:R-:W-:Y:S05]  /*31d0*/  BRA `(.L_x_18987) ;  /* 0xfffffff000507947 */ /* 0x000fea000383ffff */
.L_x_18953:
[----:B------:R-:W-:Y:S01]  /*31e0*/  BSSY B2, `(.L_x_18988) ;  /* 0x0000007000027945 */ /* 0x000fe20003800000 */
[----:B------:R-:W-:Y:S01]  /*31f0*/  MOV R27, R15 ;  /* 0x0000000f001b7202 */ /* 0x000fe20000000f00 */
[----:B------:R-:W-:Y:S02]  /*3200*/  IMAD.MOV.U32 R34, RZ, RZ, 0x101f ;  /* 0x0000101fff227424 */ /* 0x000fe400078e00ff */
[----:B------:R-:W-:-:S07]  /*3210*/  IMAD.MOV.U32 R24, RZ, RZ, -0x1 ;  /* 0xffffffffff187424 */ /* 0x000fce00078e00ff */
[----:B-1234-:R-:W-:Y:S05]  /*3220*/  WARPSYNC.COLLECTIVE R24, `(.L_x_18989) ;  /* 0x0000000018087348 */ /* 0x01efea0003c00000 */
[----:B------:R0:W0:Y:S02]  /*3230*/  SHFL.IDX P6, R27, R25, R27, R34 ;  /* 0x0000001b191b7389 */ /* 0x00002400000c0022 */
[----:B01234-:R-:W-:Y:S05]  /*3240*/  ENDCOLLECTIVE ;  /* 0x000000000000791b */ /* 0x01ffea0003800000 */
.L_x_18989:
[----:B------:R-:W-:Y:S05]  /*3250*/  BSYNC B2 ;  /* 0x0000000000027941 */ /* 0x000fea0003800000 */
.L_x_18988:
[----:B------:R-:W-:Y:S01]  /*3260*/  IMAD.MOV.U32 R24, RZ, RZ, R27 ;  /* 0x000000ffff187224 */ /* 0x000fe200078e001b */
[----:B------:R-:W-:Y:S06]  /*3270*/  BRA `(.L_x_18990) ;  /* 0xfffffff000407947 */ /* 0x000fec000383ffff */
.L_x_18955:
[----:B------:R-:W-:Y:S01]  /*3280*/  HFMA2 R34, -RZ, RZ, 0, 0.000503063201904296875 ;  /* 0x0000101fff227431 */ /* 0x000fe200000001ff */
[----:B------:R-:W-:Y:S01]  /*3290*/  BSSY B2, `(.L_x_18991) ;  /* 0x0000006000027945 */ /* 0x000fe20003800000 */
[----:B------:R-:W-:Y:S02]  /*32a0*/  IMAD.MOV.U32 R27, RZ, RZ, R14 ;  /* 0x000000ffff1b7224 */ /* 0x000fe400078e000e */
[----:B------:R-:W-:-:S07]  /*32b0*/  IMAD.MOV.U32 R24, RZ, RZ, -0x1 ;  /* 0xffffffffff187424 */ /* 0x000fce00078e00ff */
[----:B-1234-:R-:W-:Y:S05]  /*32c0*/  WARPSYNC.COLLECTIVE R24, `(.L_x_18992) ;  /* 0x0000000018087348 */ /* 0x01efea0003c00000 */
[----:B------:R0:W0:Y:S02]  /*32d0*/  SHFL.IDX P6, R27, R25, R27, R34 ;  /* 0x0000001b191b7389 */ /* 0x00002400000c0022 */
[----:B01234-:R-:W-:Y:S05]  /*32e0*/  ENDCOLLECTIVE ;  /* 0x000000000000791b */ /* 0x01ffea0003800000 */
.L_x_18992:
[----:B------:R-:W-:Y:S05]  /*32f0*/  BSYNC B2 ;  /* 0x0000000000027941 */ /* 0x000fea0003800000 */
.L_x_18991:
[----:B------:R-:W-:Y:S05]  /*3300*/  BRA `(.L_x_18993) ;  /* 0xfffffff000347947 */ /* 0x000fea000383ffff */
.L_x_18957:
[----:B------:R-:W-:Y:S01]  /*3310*/  BSSY B2, `(.L_x_18994) ;  /* 0x0000007000027945 */ /* 0x000fe20003800000 */
[----:B------:R-:W-:Y:S02]  /*3320*/  IMAD.MOV.U32 R27, RZ, RZ, R13 ;  /* 0x000000ffff1b7224 */ /* 0x000fe400078e000d */
[----:B------:R-:W-:Y:S02]  /*3330*/  IMAD.MOV.U32 R34, RZ, RZ, 0x101f ;  /* 0x0000101fff227424 */ /* 0x000fe400078e00ff */
[----:B------:R-:W-:-:S07]  /*3340*/  IMAD.MOV.U32 R24, RZ, RZ, -0x1 ;  /* 0xffffffffff187424 */ /* 0x000fce00078e00ff */
[----:B-1234-:R-:W-:Y:S05]  /*3350*/  WARPSYNC.COLLECTIVE R24, `(.L_x_18995) ;  /* 0x0000000018087348 */ /* 0x01efea0003c00000 */
[----:B------:R0:W0:Y:S02]  /*3360*/  SHFL.IDX P6, R27, R25, R27, R34 ;  /* 0x0000001b191b7389 */ /* 0x00002400000c0022 */
[----:B01234-:R-:W-:Y:S05]  /*3370*/  ENDCOLLECTIVE ;  /* 0x000000000000791b */ /* 0x01ffea0003800000 */
.L_x_18995:
[----:B------:R-:W-:Y:S05]  /*3380*/  BSYNC B2 ;  /* 0x0000000000027941 */ /* 0x000fea0003800000 */
.L_x_18994:
[----:B------:R-:W-:Y:S01]  /*3390*/  MOV R24, R27 ;  /* 0x0000001b00187202 */ /* 0x000fe20000000f00 */
[----:B------:R-:W-:Y:S06]  /*33a0*/  BRA `(.L_x_18996) ;  /* 0xfffffff000247947 */ /* 0x000fec000383ffff */
.L_x_18959:
[----:B------:R-:W-:Y:S01]  /*33b0*/  BSSY B2, `(.L_x_18997) ;  /* 0x0000007000027945 */ /* 0x000fe20003800000 */
[----:B------:R-:W-:Y:S02]  /*33c0*/  IMAD.MOV.U32 R27, RZ, RZ, R12 ;  /* 0x000000ffff1b7224 */ /* 0x000fe400078e000c */
[----:B------:R-:W-:Y:S02]  /*33d0*/  IMAD.MOV.U32 R34, RZ, RZ, 0x101f ;  /* 0x0000101fff227424 */ /* 0x000fe400078e00ff */
[----:B------:R-:W-:-:S07]  /*33e0*/  IMAD.MOV.U32 R24, RZ, RZ, -0x1 ;  /* 0xffffffffff187424 */ /* 0x000fce00078e00ff */
[----:B-1234-:R-:W-:Y:S05]  /*33f0*/  WARPSYNC.COLLECTIVE R24, `(.L_x_18998) ;  /* 0x0000000018087348 */ /* 0x01efea0003c00000 */
[----:B------:R0:W0:Y:S02]  /*3400*/  SHFL.IDX P6, R27, R25, R27, R34 ;  /* 0x0000001b191b7389 */ /* 0x00002400000c0022 */
[----:B01234-:R-:W-:Y:S05]  /*3410*/  ENDCOLLECTIVE ;  /* 0x000000000000791b */ /* 0x01ffea0003800000 */
.L_x_18998:
[----:B------:R-:W-:Y:S05]  /*3420*/  BSYNC B2 ;  /* 0x0000000000027941 */ /* 0x000fea0003800000 */
.L_x_18997:
[----:B------:R-:W-:Y:S05]  /*3430*/  BRA `(.L_x_18999) ;  /* 0xfffffff000187947 */ /* 0x000fea000383ffff */
.L_x_18961:
[----:B------:R-:W-:Y:S01]  /*3440*/  HFMA2 R34, -RZ, RZ, 0, 0.000503063201904296875 ;  /* 0x0000101fff227431 */ /* 0x000fe200000001ff */
[----:B------:R-:W-:Y:S01]  /*3450*/  BSSY B2, `(.L_x_19000) ;  /* 0x0000006000027945 */ /* 0x000fe20003800000 */
[----:B------:R-:W-:Y:S02]  /*3460*/  IMAD.MOV.U32 R27, RZ, RZ, R11 ;  /* 0x000000ffff1b7224 */ /* 0x000fe400078e000b */
[----:B------:R-:W-:-:S07]  /*3470*/  IMAD.MOV.U32 R24, RZ, RZ, -0x1 ;  /* 0xffffffffff187424 */ /* 0x000fce00078e00ff */
[----:B-1234-:R-:W-:Y:S05]  /*3480*/  WARPSYNC.COLLECTIVE R24, `(.L_x_19001) ;  /* 0x0000000018087348 */ /* 0x01efea0003c00000 */
[----:B------:R0:W0:Y:S02]  /*3490*/  SHFL.IDX P6, R27, R25, R27, R34 ;  /* 0x0000001b191b7389 */ /* 0x00002400000c0022 */
[----:B01234-:R-:W-:Y:S05]  /*34a0*/  ENDCOLLECTIVE ;  /* 0x000000000000791b */ /* 0x01ffea0003800000 */
.L_x_19001:
[----:B------:R-:W-:Y:S05]  /*34b0*/  BSYNC B2 ;  /* 0x0000000000027941 */ /* 0x000fea0003800000 */
.L_x_19000:
[----:B------:R-:W-:Y:S01]  /*34c0*/  IMAD.MOV.U32 R24, RZ, RZ, R27 ;  /* 0x000000ffff187224 */ /* 0x000fe200078e001b */
[----:B------:R-:W-:Y:S06]  /*34d0*/  BRA `(.L_x_19002) ;  /* 0xfffffff000087947 */ /* 0x000fec000383ffff */
.L_x_18963:
[----:B------:R-:W-:Y:S01]  /*34e0*/  BSSY B2, `(.L_x_19003) ;  /* 0x0000007000027945 */ /* 0x000fe20003800000 */
[----:B------:R-:W-:Y:S01]  /*34f0*/  IMAD.MOV.U32 R27, RZ, RZ, R10 ;  /* 0x000000ffff1b7224 */ /* 0x000fe200078e000a */
[----:B------:R-:W-:Y:S01]  /*3500*/  MOV R24, 0xffffffff ;  /* 0xffffffff00187802 */ /* 0x000fe20000000f00 */
[----:B------:R-:W-:-:S07]  /*3510*/  IMAD.MOV.U32 R34, RZ, RZ, 0x101f ;  /* 0x0000101fff227424 */ /* 0x000fce00078e00ff */
[----:B-1234-:R-:W-:Y:S05]  /*3520*/  WARPSYNC.COLLECTIVE R24, `(.L_x_19004) ;  /* 0x0000000018087348 */ /* 0x01efea0003c00000 */
[----:B------:R0:W0:Y:S02]  /*3530*/  SHFL.IDX P6, R27, R25, R27, R34 ;  /* 0x0000001b191b7389 */ /* 0x00002400000c0022 */
[----:B01234-:R-:W-:Y:S05]  /*3540*/  ENDCOLLECTIVE ;  /* 0x000000000000791b */ /* 0x01ffea0003800000 */
.L_x_19004:
[----:B------:R-:W-:Y:S05]  /*3550*/  BSYNC B2 ;  /* 0x0000000000027941 */ /* 0x000fea0003800000 */
.L_x_19003:
[----:B------:R-:W-:Y:S05]  /*3560*/  BRA `(.L_x_19005) ;  /* 0xffffffec00fc7947 */ /* 0x000fea000383ffff */
.L_x_18965:
[----:B------:R-:W-:Y:S01]  /*3570*/  BSSY B2, `(.L_x_19006) ;  /* 0x0000007000027945 */ /* 0x000fe20003800000 */
[----:B------:R-:W-:Y:S02]  /*3580*/  IMAD.MOV.U32 R27, RZ, RZ, R9 ;  /* 0x000000ffff1b7224 */ /* 0x000fe400078e0009 */
[----:B------:R-:W-:Y:S02]  /*3590*/  IMAD.MOV.U32 R34, RZ, RZ, 0x101f ;  /* 0x0000101fff227424 */ /* 0x000fe400078e00ff */
[----:B------:R-:W-:-:S07]  /*35a0*/  IMAD.MOV.U32 R24, RZ, RZ, -0x1 ;  /* 0xffffffffff187424 */ /* 0x000fce00078e00ff */
[----:B-1234-:R-:W-:Y:S05]  /*35b0*/  WARPSYNC.COLLECTIVE R24, `(.L_x_19007) ;  /* 0x0000000018087348 */ /* 0x01efea0003c00000 */
[----:B------:R0:W0:Y:S02]  /*35c0*/  SHFL.IDX P6, R27, R25, R27, R34 ;  /* 0x0000001b191b7389 */ /* 0x00002400000c0022 */
[----:B01234-:R-:W-:Y:S05]  /*35d0*/  ENDCOLLECTIVE ;  /* 0x000000000000791b */ /* 0x01ffea0003800000 */
.L_x_19007:
[----:B------:R-:W-:Y:S05]  /*35e0*/  BSYNC B2 ;  /* 0x0000000000027941 */ /* 0x000fea0003800000 */
.L_x_19006:
[----:B------:R-:W-:Y:S01]  /*35f0*/  IMAD.MOV.U32 R24, RZ, RZ, R27 ;  /* 0x000000ffff187224 */ /* 0x000fe200078e001b */
[----:B------:R-:W-:Y:S06]  /*3600*/  BRA `(.L_x_19008) ;  /* 0xffffffec00ec7947 */ /* 0x000fec000383ffff */
.L_x_18967:
[----:B------:R-:W-:Y:S01]  /*3610*/  BSSY B2, `(.L_x_19009) ;  /* 0x0000007000027945 */ /* 0x000fe20003800000 */
[----:B------:R-:W-:Y:S01]  /*3620*/  MOV R27, R8 ;  /* 0x00000008001b7202 */ /* 0x000fe20000000f00 */
[----:B------:R-:W-:Y:S02]  /*3630*/  IMAD.MOV.U32 R34, RZ, RZ, 0x101f ;  /* 0x0000101fff227424 */ /* 0x000fe400078e00ff */
[----:B------:R-:W-:-:S07]  /*3640*/  IMAD.MOV.U32 R24, RZ, RZ, -0x1 ;  /* 0xffffffffff187424 */ /* 0x000fce00078e00ff */
[----:B-1234-:R-:W-:Y:S05]  /*3650*/  WARPSYNC.COLLECTIVE R24, `(.L_x_19010) ;  /* 0x0000000018087348 */ /* 0x01efea0003c00000 */
[----:B------:R0:W0:Y:S02]  /*3660*/  SHFL.IDX P6, R27, R25, R27, R34 ;  /* 0x0000001b191b7389 */ /* 0x00002400000c0022 */
[----:B01234-:R-:W-:Y:S05]  /*3670*/  ENDCOLLECTIVE ;  /* 0x000000000000791b */ /* 0x01ffea0003800000 */
.L_x_19010:
[----:B------:R-:W-:Y:S05]  /*3680*/  BSYNC B2 ;  /* 0x0000000000027941 */ /* 0x000fea0003800000 */
.L_x_19009:
[----:B------:R-:W-:Y:S05]  /*3690*/  BRA `(.L_x_19011) ;  /* 0xffffffec00e07947 */ /* 0x000fea000383ffff */
.L_x_18969:
[----:B------:R-:W-:Y:S01]  /*36a0*/  BSSY B2, `(.L_x_19012) ;  /* 0x0000007000027945 */ /* 0x000fe20003800000 */
[----:B------:R-:W-:Y:S01]  /*36b0*/  IMAD.MOV.U32 R27, RZ, RZ, R7 ;  /* 0x000000ffff1b7224 */ /* 0x000fe200078e0007 */
[----:B------:R-:W-:Y:S01]  /*36c0*/  MOV R24, 0xffffffff ;  /* 0xffffffff00187802 */ /* 0x000fe20000000f00 */
[----:B------:R-:W-:-:S07]  /*36d0*/  IMAD.MOV.U32 R34, RZ, RZ, 0x101f ;  /* 0x0000101fff227424 */ /* 0x000fce00078e00ff */
[----:B-1234-:R-:W-:Y:S05]  /*36e0*/  WARPSYNC.COLLECTIVE R24, `(.L_x_19013) ;  /* 0x0000000018087348 */ /* 0x01efea0003c00000 */
[----:B------:R0:W0:Y:S02]  /*36f0*/  SHFL.IDX P6, R27, R25, R27, R34 ;  /* 0x0000001b191b7389 */ /* 0x00002400000c0022 */
[----:B01234-:R-:W-:Y:S05]  /*3700*/  ENDCOLLECTIVE ;  /* 0x000000000000791b */ /* 0x01ffea0003800000 */
.L_x_19013:
[----:B------:R-:W-:Y:S05]  /*3710*/  BSYNC B2 ;  /* 0x0000000000027941 */ /* 0x000fea0003800000 */
.L_x_19012:
[----:B------:R-:W-:Y:S01]  /*3720*/  IMAD.MOV.U32 R24, RZ, RZ, R27 ;  /* 0x000000ffff187224 */ /* 0x000fe200078e001b */
[----:B------:R-:W-:Y:S06]  /*3730*/  BRA `(.L_x_19014) ;  /* 0xffffffec00d07947 */ /* 0x000fec000383ffff */
.L_x_18971:
[----:B------:R-:W-:Y:S01]  /*3740*/  BSSY B2, `(.L_x_19015) ;  /* 0x0000007000027945 */ /* 0x000fe20003800000 */
[----:B------:R-:W-:Y:S02]  /*3750*/  IMAD.MOV.U32 R27, RZ, RZ, R6 ;  /* 0x000000ffff1b7224 */ /* 0x000fe400078e0006 */
[----:B------:R-:W-:Y:S02]  /*3760*/  IMAD.MOV.U32 R34, RZ, RZ, 0x101f ;  /* 0x0000101fff227424 */ /* 0x000fe400078e00ff */
[----:B------:R-:W-:-:S07]  /*3770*/  IMAD.MOV.U32 R24, RZ, RZ, -0x1 ;  /* 0xffffffffff187424 */ /* 0x000fce00078e00ff */
[----:B-1234-:R-:W-:Y:S05]  /*3780*/  WARPSYNC.COLLECTIVE R24, `(.L_x_19016) ;  /* 0x0000000018087348 */ /* 0x01efea0003c00000 */
[----:B------:R0:W0:Y:S02]  /*3790*/  SHFL.IDX P6, R27, R25, R27, R34 ;  /* 0x0000001b191b7389 */ /* 0x00002400000c0022 */
[----:B01234-:R-:W-:Y:S05]  /*37a0*/  ENDCOLLECTIVE ;  /* 0x000000000000791b */ /* 0x01ffea0003800000 */
.L_x_19016:
[----:B------:R-:W-:Y:S05]  /*37b0*/  BSYNC B2 ;  /* 0x0000000000027941 */ /* 0x000fea0003800000 */
.L_x_19015:
[----:B------:R-:W-:Y:S05]  /*37c0*/  BRA `(.L_x_19017) ;  /* 0xffffffec00c47947 */ /* 0x000fea000383ffff */
.L_x_18973:
[----:B------:R-:W-:Y:S01]  /*37d0*/  BSSY B2, `(.L_x_19018) ;  /* 0x0000007000027945 */ /* 0x000fe20003800000 */
[----:B------:R-:W-:Y:S01]  /*37e0*/  MOV R27, R5 ;  /* 0x00000005001b7202 */ /* 0x000fe20000000f00 */
[----:B------:R-:W-:Y:S02]  /*37f0*/  IMAD.MOV.U32 R34, RZ, RZ, 0x101f ;  /* 0x0000101fff227424 */ /* 0x000fe400078e00ff */
[----:B------:R-:W-:-:S07]  /*3800*/  IMAD.MOV.U32 R24, RZ, RZ, -0x1 ;  /* 0xffffffffff187424 */ /* 0x000fce00078e00ff */
[----:B-1234-:R-:W-:Y:S05]  /*3810*/  WARPSYNC.COLLECTIVE R24, `(.L_x_19019) ;  /* 0x0000000018087348 */ /* 0x01efea0003c00000 */
[----:B------:R0:W0:Y:S02]  /*3820*/  SHFL.IDX P6, R27, R25, R27, R34 ;  /* 0x0000001b191b7389 */ /* 0x00002400000c0022 */
[----:B01234-:R-:W-:Y:S05]  /*3830*/  ENDCOLLECTIVE ;  /* 0x000000000000791b */ /* 0x01ffea0003800000 */
.L_x_19019:
[----:B------:R-:W-:Y:S05]  /*3840*/  BSYNC B2 ;  /* 0x0000000000027941 */ /* 0x000fea0003800000 */
.L_x_19018:
[----:B------:R-:W-:Y:S01]  /*3850*/  IMAD.MOV.U32 R24, RZ, RZ, R27 ;  /* 0x000000ffff187224 */ /* 0x000fe200078e001b */
[----:B------:R-:W-:Y:S06]  /*3860*/  BRA `(.L_x_19020) ;  /* 0xffffffec00b47947 */ /* 0x000fec000383ffff */
.L_x_18975:
[----:B------:R-:W-:Y:S01]  /*3870*/  HFMA2 R34, -RZ, RZ, 0, 0.000503063201904296875 ;  /* 0x0000101fff227431 */ /* 0x000fe200000001ff */
[----:B------:R-:W-:Y:S01]  /*3880*/  BSSY B2, `(.L_x_19021) ;  /* 0x0000006000027945 */ /* 0x000fe20003800000 */
[----:B------:R-:W-:Y:S02]  /*3890*/  IMAD.MOV.U32 R27, RZ, RZ, R4 ;  /* 0x000000ffff1b7224 */ /* 0x000fe400078e0004 */
[----:B------:R-:W-:-:S07]  /*38a0*/  IMAD.MOV.U32 R24, RZ, RZ, -0x1 ;  /* 0xffffffffff187424 */ /* 0x000fce00078e00ff */
[----:B-1234-:R-:W-:Y:S05]  /*38b0*/  WARPSYNC.COLLECTIVE R24, `(.L_x_19022) ;  /* 0x0000000018087348 */ /* 0x01efea0003c00000 */
[----:B------:R0:W0:Y:S02]  /*38c0*/  SHFL.IDX P6, R27, R25, R27, R34 ;  /* 0x0000001b191b7389 */ /* 0x00002400000c0022 */
[----:B01234-:R-:W-:Y:S05]  /*38d0*/  ENDCOLLECTIVE ;  /* 0x000000000000791b */ /* 0x01ffea0003800000 */
.L_x_19022:
[----:B------:R-:W-:Y:S05]  /*38e0*/  BSYNC B2 ;  /* 0x0000000000027941 */ /* 0x000fea0003800000 */
.L_x_19021:
[----:B------:R-:W-:Y:S05]  /*38f0*/  BRA `(.L_x_19023) ;  /* 0xffffffec00a87947 */ /* 0x000fea000383ffff */
.L_x_18977:
[----:B------:R-:W-:Y:S01]  /*3900*/  BSSY B2, `(.L_x_19024) ;  /* 0x0000007000027945 */ /* 0x000fe20003800000 */
[----:B------:R-:W-:Y:S02]  /*3910*/  IMAD.MOV.U32 R27, RZ, RZ, R3 ;  /* 0x000000ffff1b7224 */ /* 0x000fe400078e0003 */
[----:B------:R-:W-:Y:S02]  /*3920*/  IMAD.MOV.U32 R34, RZ, RZ, 0x101f ;  /* 0x0000101fff227424 */ /* 0x000fe400078e00ff */
[----:B------:R-:W-:-:S07]  /*3930*/  IMAD.MOV.U32 R24, RZ, RZ, -0x1 ;  /* 0xffffffffff187424 */ /* 0x000fce00078e00ff */
[----:B-1234-:R-:W-:Y:S05]  /*3940*/  WARPSYNC.COLLECTIVE R24, `(.L_x_19025) ;  /* 0x0000000018087348 */ /* 0x01efea0003c00000 */
[----:B------:R0:W0:Y:S02]  /*3950*/  SHFL.IDX P6, R27, R25, R27, R34 ;  /* 0x0000001b191b7389 */ /* 0x00002400000c0022 */
[----:B01234-:R-:W-:Y:S05]  /*3960*/  ENDCOLLECTIVE ;  /* 0x000000000000791b */ /* 0x01ffea0003800000 */
.L_x_19025:
[----:B------:R-:W-:Y:S05]  /*3970*/  BSYNC B2 ;  /* 0x0000000000027941 */ /* 0x000fea0003800000 */
.L_x_19024:
[----:B------:R-:W-:Y:S01]  /*3980*/  MOV R24, R27 ;  /* 0x0000001b00187202 */ /* 0x000fe20000000f00 */
[----:B------:R-:W-:Y:S06]  /*3990*/  BRA `(.L_x_19026) ;  /* 0xffffffec00987947 */ /* 0x000fec000383ffff */
.L_x_18979:
[----:B------:R-:W-:Y:S01]  /*39a0*/  BSSY B2, `(.L_x_19027) ;  /* 0x0000007000027945 */ /* 0x000fe20003800000 */
[----:B------:R-:W-:Y:S02]  /*39b0*/  IMAD.MOV.U32 R27, RZ, RZ, R2 ;  /* 0x000000ffff1b7224 */ /* 0x000fe400078e0002 */
[----:B------:R-:W-:Y:S02]  /*39c0*/  IMAD.MOV.U32 R34, RZ, RZ, 0x101f ;  /* 0x0000101fff227424 */ /* 0x000fe400078e00ff */
[----:B------:R-:W-:-:S07]  /*39d0*/  IMAD.MOV.U32 R24, RZ, RZ, -0x1 ;  /* 0xffffffffff187424 */ /* 0x000fce00078e00ff */
[----:B-1234-:R-:W-:Y:S05]  /*39e0*/  WARPSYNC.COLLECTIVE R24, `(.L_x_19028) ;  /* 0x0000000018087348 */ /* 0x01efea0003c00000 */
[----:B------:R0:W0:Y:S02]  /*39f0*/  SHFL.IDX P6, R27, R25, R27, R34 ;  /* 0x0000001b191b7389 */ /* 0x00002400000c0022 */
[----:B01234-:R-:W-:Y:S05]  /*3a00*/  ENDCOLLECTIVE ;  /* 0x000000000000791b */ /* 0x01ffea0003800000 */
.L_x_19028:
[----:B------:R-:W-:Y:S05]  /*3a10*/  BSYNC B2 ;  /* 0x0000000000027941 */ /* 0x000fea0003800000 */
.L_x_19027:
[----:B------:R-:W-:Y:S05]  /*3a20*/  BRA `(.L_x_19029) ;  /* 0xffffffec008c7947 */ /* 0x000fea000383ffff */
.L_x_18981:
[----:B------:R-:W-:Y:S01]  /*3a30*/  BSSY B2, `(.L_x_19030) ;  /* 0x0000007000027945 */ /* 0x000fe20003800000 */
[----:B------:R-:W-:Y:S01]  /*3a40*/  MOV R27, R0 ;  /* 0x00000000001b7202 */ /* 0x000fe20000000f00 */
[----:B------:R-:W-:Y:S02]  /*3a50*/  IMAD.MOV.U32 R34, RZ, RZ, 0x101f ;  /* 0x0000101fff227424 */ /* 0x000fe400078e00ff */
[----:B------:R-:W-:-:S07]  /*3a60*/  IMAD.MOV.U32 R24, RZ, RZ, -0x1 ;  /* 0xffffffffff187424 */ /* 0x000fce00078e00ff */
[----:B-1234-:R-:W-:Y:S05]  /*3a70*/  WARPSYNC.COLLECTIVE R24, `(.L_x_19031) ;  /* 0x0000000018087348 */ /* 0x01efea0003c00000 */
[----:B------:R0:W0:Y:S02]  /*3a80*/  SHFL.IDX P6, R27, R25, R27, R34 ;  /* 0x0000001b191b7389 */ /* 0x00002400000c0022 */
[----:B01234-:R-:W-:Y:S05]  /*3a90*/  ENDCOLLECTIVE ;  /* 0x000000000000791b */ /* 0x01ffea0003800000 */
.L_x_19031:
[----:B------:R-:W-:Y:S05]  /*3aa0*/  BSYNC B2 ;  /* 0x0000000000027941 */ /* 0x000fea0003800000 */
.L_x_19030:
[----:B------:R-:W-:Y:S01]  /*3ab0*/  IMAD.MOV.U32 R25, RZ, RZ, R27 ;  /* 0x000000ffff197224 */ /* 0x000fe200078e001b */
[----:B------:R-:W-:Y:S06]  /*3ac0*/  BRA `(.L_x_19032) ;  /* 0xffffffec007c7947 */ /* 0x000fec000383ffff */
        .weak           $__internal_411_$__cuda_sm20_div_s16
        .type           $__internal_411_$__cuda_sm20_div_s16,@function
        .size           $__internal_411_$__cuda_sm20_div_s16,(.L_x_38914 - $__internal_411_$__cuda_sm20_div_s16)
$__internal_411_$__cuda_sm20_div_s16:
        /* <DEDUP_REMOVED lines=25> */
[----:B------:R-:W-:Y:S10]  /*3c60*/  RET.REL.NODEC R2 `(_Z9cuda_gemmIiLi128ELi2ELi1ELi256ELi16ELi16ELi64ELi1ELi0EEviiiPT_S1_S1_iii) ;  /* 0xffffffc002e47950 */ /* 0x000ff40003c3ffff */
.L_x_19033:
        /* <DEDUP_REMOVED lines=9> */
.L_x_38914:


//--------------------- .text._Z9cuda_gemmIiLi128ELi2ELi1ELi256ELi16ELi16ELi64ELi0ELi1EEviiiPT_S1_S1_iii --------------------------
	.section	.text._Z9cuda_gemmIiLi128ELi2ELi1ELi256ELi16ELi16ELi64ELi0ELi1EEviiiPT_S1_S1_iii,"ax",@progbits
	.align	128
        .global         _Z9cuda_gemmIiLi128ELi2ELi1ELi256ELi16ELi16ELi64ELi0ELi1EEviiiPT_S1_S1_iii
        .type           _Z9cuda_gemmIiLi128ELi2ELi1ELi256ELi16ELi16ELi64ELi0ELi1EEviiiPT_S1_S1_iii,@function
        .size           _Z9cuda_gemmIiLi128ELi2ELi1ELi256ELi16ELi16ELi64ELi0ELi1EEviiiPT_S1_S1_iii,(.L_x_38915 - _Z9cuda_gemmIiLi128ELi2ELi1ELi256ELi16ELi16ELi64ELi0ELi1EEviiiPT_S1_S1_iii)
        .other          _Z9cuda_gemmIiLi128ELi2ELi1ELi256ELi16ELi16ELi64ELi0ELi1EEviiiPT_S1_S1_iii,@"STO_CUDA_ENTRY STV_DEFAULT"
_Z9cuda_gemmIiLi128ELi2ELi1ELi256ELi16ELi16ELi64ELi0ELi1EEviiiPT_S1_S1_iii:
.text._Z9cuda_gemmIiLi128ELi2ELi1ELi256ELi16ELi16ELi64ELi0ELi1EEviiiPT_S1_S1_iii:
[----:B------:R-:W-:Y:S01]  /*0000*/  LDC R1, c[0x0][0x37c] ;  /* 0x0000df00ff017b82 */ /* 0x000fe20000000800 */
[----:B------:R-:W0:Y:S01]  /*0010*/  S2R R29, SR_TID.X ;  /* 0x00000000001d7919 */ /* 0x000e220000002100 */
[----:B------:R-:W1:Y:S01]  /*0020*/  LDCU UR13, c[0x0][0x360] ;  /* 0x00006c00ff0d77ac */ /* 0x000e620008000800 */
[----:B------:R-:W-:Y:S01]  /*0030*/  MOV R7, 0x80 ;  /* 0x0000008000077802 */ /* 0x000fe20000000f00 */
[----:B-1----:R-:W-:Y:S02]  /*0040*/  ULOP3.LUT UR4, UR13, 0xff, URZ, 0xc0, !UPT ;  /* 0x000000ff0d047892 */ /* 0x002fe4000f8ec0ff */
[----:B0-----:R-:W-:-:S05]  /*0050*/  VIADD R0, R29, UR13 ;  /* 0x0000000d1d007c36 */ /* 0x001fca0008000000 */
[----:B------:R-:W-:-:S07]  /*0060*/  LOP3.LUT R0, R0, 0xff, RZ, 0xc, !PT ;  /* 0x000000ff00007812 */ /* 0x000fce00078e0cff */
[----:B------:R-:W-:Y:S05]  /*0070*/  CALL.REL.NOINC `($__internal_412_$__cuda_sm20_div_u16) ;  /* 0x0000001800487944 */ /* 0x000fea0003c00000 */
        /* <DEDUP_REMOVED lines=14> */
.L_x_19036:
        /* <DEDUP_REMOVED lines=13> */
.L_x_19035:
[----:B0-----:R-:W-:Y:S05]  /*0230*/  BSYNC.RECONVERGENT B0 ;  /* 0x0000000000007941 */ /* 0x001fea0003800200 */
.L_x_19034:
[----:B------:R-:W-:Y:S04]  /*0240*/  BSSY.RECONVERGENT B0, `(.L_x_19037) ;  /* 0x000002c000007945 */ /* 0x000fe80003800200 */
[----:B------:R-:W-:Y:S05]  /*0250*/  @!P1 BRA `(.L_x_19038) ;  /* 0x0000000000a89947 */ /* 0x000fea0003800000 */
[----:B------:R-:W0:Y:S01]  /*0260*/  S2R R5, SR_CgaCtaId ;  /* 0x0000000000057919 */ /* 0x000e220000008800 */
[----:B-1----:R-:W1:Y:S01]  /*0270*/  LDC.64 R2, c[0x0][0x398] ;  /* 0x0000e600ff027b82 */ /* 0x002e620000000a00 */
[----:B------:R-:W-:-:S04]  /*0280*/  MOV R0, 0x400 ;  /* 0x0000040000007802 */ /* 0x000fc80000000f00 */
[----:B0-----:R-:W-:-:S07]  /*0290*/  LEA R14, R5, R0, 0x18 ;  /* 0x00000000050e7211 */ /* 0x001fce00078ec0ff */
.L_x_19039:
        /* <DEDUP_REMOVED lines=38> */
.L_x_19038:
[----:B------:R-:W-:Y:S05]  /*0500*/  BSYNC.RECONVERGENT B0 ;  /* 0x0000000000007941 */ /* 0x000fea0003800200 */
.L_x_19037:
        /* <DEDUP_REMOVED lines=120> */
.L_x_19045:
        /* <DEDUP_REMOVED lines=32> */
.L_x_19043:
[----:B------:R-:W-:Y:S05]  /*0e90*/  BSYNC.RECONVERGENT B1 ;  /* 0x0000000000017941 */ /* 0x000fea0003800200 */
.L_x_19042:
        /* <DEDUP_REMOVED lines=13> */
.L_x_19044:
        /* <DEDUP_REMOVED lines=34> */
.L_x_19041:
[----:B------:R-:W-:Y:S05]  /*1190*/  BSYNC.RECONVERGENT B0 ;  /* 0x0000000000007941 */ /* 0x000fea0003800200 */
.L_x_19040:
        /* <DEDUP_REMOVED lines=128> */
        .weak           $__internal_412_$__cuda_sm20_div_u16
        .type           $__internal_412_$__cuda_sm20_div_u16,@function
        .size           $__internal_412_$__cuda_sm20_div_u16,(.L_x_38915 - $__internal_412_$__cuda_sm20_div_u16)
$__internal_412_$__cuda_sm20_div_u16:
        /* <DEDUP_REMOVED lines=18> */
[----:B------:R-:W-:Y:S06]  /*1ac0*/  RET.REL.NODEC R2 `(_Z9cuda_gemmIiLi128ELi2ELi1ELi256ELi16ELi16ELi64ELi0ELi1EEviiiPT_S1_S1_iii) ;  /* 0xffffffe4024c7950 */ /* 0x000fec0003c3ffff */
.L_x_19046:
        /* <DEDUP_REMOVED lines=11> */
.L_x_38915:


//--------------------- .text._Z9cuda_gemmIiLi128ELi2ELi1ELi256ELi16ELi16ELi64ELi0ELi0EEviiiPT_S1_S1_iii --------------------------
	.section	.text._Z9cuda_gemmIiLi128ELi2ELi1ELi256ELi16ELi16ELi64ELi0ELi0EEviiiPT_S1_S1_iii,"ax",@progbits
	.align	128
        .global         _Z9cuda_gemmIiLi128ELi2ELi1ELi256ELi16ELi16ELi64ELi0ELi0EEviiiPT_S1_S1_iii
        .type           _Z9cuda_gemmIiLi128ELi2ELi1ELi256ELi16ELi16ELi64ELi0ELi0EEviiiPT_S1_S1_iii,@function
        .size           _Z9cuda_gemmIiLi128ELi2ELi1ELi256ELi16ELi16ELi64ELi0ELi0EEviiiPT_S1_S1_iii,(.L_x_38916 - _Z9cuda_gemmIiLi128ELi2ELi1ELi256ELi16ELi16ELi64ELi0ELi0EEviiiPT_S1_S1_iii)
        .other          _Z9cuda_gemmIiLi128ELi2ELi1ELi256ELi16ELi16ELi64ELi0ELi0EEviiiPT_S1_S1_iii,@"STO_CUDA_ENTRY STV_DEFAULT"
_Z9cuda_gemmIiLi128ELi2ELi1ELi256ELi16ELi16ELi64ELi0ELi0EEviiiPT_S1_S1_iii:
.text._Z9cuda_gemmIiLi128ELi2ELi1ELi256ELi16ELi16ELi64ELi0ELi0EEviiiPT_S1_S1_iii:
        /* <DEDUP_REMOVED lines=60> */
.L_x_19049:
        /* <DEDUP_REMOVED lines=25> */
.L_x_19048:
[----:B------:R-:W-:Y:S05]  /*0550*/  BSYNC.RECONVERGENT B0 ;  /* 0x0000000000007941 */ /* 0x000fea0003800200 */
.L_x_19047:
[----:B------:R-:W-:Y:S01]  /*0560*/  IMAD.MOV.U32 R4, RZ, RZ, 0x80 ;  /* 0x00000080ff047424 */ /* 0x000fe200078e00ff */
[----:B0-----:R-:W-:Y:S01]  /*0570*/  MOV R6, 0x5a0 ;  /* 0x000005a000067802 */ /* 0x001fe20000000f00 */
[----:B------:R-:W-:-:S07]  /*0580*/  IMAD.MOV.U32 R5, RZ, RZ, R15 ;  /* 0x000000ffff057224 */ /* 0x000fce00078e000f */
[----:B------:R-:W-:Y:S05]  /*0590*/  CALL.REL.NOINC `($__internal_413_$__cuda_sm20_div_s16) ;  /* 0x0000003400407944 */ /* 0x000fea0003c00000 */
[----:B------:R-:W-:Y:S01]  /*05a0*/  UPRMT UR4, UR11, 0x9910, URZ ;  /* 0x000099100b047896 */ /* 0x000fe200080000ff */
[----:B------:R-:W-:Y:S01]  /*05b0*/  IMAD.MOV.U32 R4, RZ, RZ, 0x10 ;  /* 0x00000010ff047424 */ /* 0x000fe200078e00ff */
[----:B------:R-:W-:Y:S01]  /*05c0*/  MOV R6, 0x600 ;  /* 0x0000060000067802 */ /* 0x000fe20000000f00 */
[----:B------:R-:W-:-:S03]  /*05d0*/  UMOV UR10, UR11 ;  /* 0x0000000b000a7c82 */ /* 0x000fc60008000000 */
[----:B------:R-:W-:-:S07]  /*05e0*/  IMAD.U32 R5, RZ, RZ, UR4 ;  /* 0x00000004ff057e24 */ /* 0x000fce000f8e00ff */
[----:B------:R-:W-:Y:S05]  /*05f0*/  CALL.REL.NOINC `($__internal_413_$__cuda_sm20_div_s16) ;  /* 0x0000003400287944 */ /* 0x000fea0003c00000 */
        /* <DEDUP_REMOVED lines=174> */
.L_x_19110:
        /* <DEDUP_REMOVED lines=41> */
.L_x_19053:
[----:B------:R-:W-:Y:S05]  /*1370*/  BSYNC.RECONVERGENT B1 ;  /* 0x0000000000017941 */ /* 0x000fea0003800200 */
.L_x_19052:
        /* <DEDUP_REMOVED lines=13> */
.L_x_19054:
        /* <DEDUP_REMOVED lines=31> */
.L_x_19051:
[----:B------:R-:W-:Y:S05]  /*1640*/  BSYNC.RECONVERGENT B0 ;  /* 0x0000000000007941 */ /* 0x000fea0003800200 */
.L_x_19050:
[----:B------:R-:W-:Y:S01]  /*1650*/  BAR.SYNC.DEFER_BLOCKING 0x0 ;  /* 0x0000000000007b1d */ /* 0x000fe20000010000 */
[----:B------:R-:W-:Y:S02]  /*1660*/  ISETP.GE.AND P0, PT, R66, 0x1, PT ;  /* 0x000000014200780c */ /* 0x000fe40003f06270 */
[----:B-12---:R-:W-:-:S11]  /*1670*/  CS2R R18, SRZ ;  /* 0x0000000000127805 */ /* 0x006fd6000001ff00 */
[----:B------:R-:W-:Y:S05]  /*1680*/  @!P0 BRA `(.L_x_19055) ;  /* 0x0000001400d88947 */ /* 0x000fea0003800000 */
[----:B------:R-:W-:Y:S01]  /*1690*/  HFMA2 R16, -RZ, RZ, 0, 0 ;  /* 0x00000000ff107431 */ /* 0x000fe200000001ff */
[----:B------:R-:W-:Y:S01]  /*16a0*/  BSSY B1, `(.L_x_19056) ;  /* 0x0000173000017945 */ /* 0x000fe20003800000 */
[----:B------:R-:W-:-:S07]  /*16b0*/  IMAD.MOV.U32 R2, RZ, RZ, RZ ;  /* 0x000000ffff027224 */ /* 0x000fce00078e00ff */
.L_x_19109:
        /* <DEDUP_REMOVED lines=21> */
.L_x_19057:
        /* <DEDUP_REMOVED lines=8> */
.L_x_19058:
        /* <DEDUP_REMOVED lines=8> */
.L_x_19059:
        /* <DEDUP_REMOVED lines=8> */
.L_x_19060:
        /* <DEDUP_REMOVED lines=8> */
.L_x_19061:
        /* <DEDUP_REMOVED lines=8> */
.L_x_19062:
        /* <DEDUP_REMOVED lines=8> */
.L_x_19063:
        /* <DEDUP_REMOVED lines=12> */
.L_x_19064:
        /* <DEDUP_REMOVED lines=12> */
.L_x_19065:
        /* <DEDUP_REMOVED lines=12> */
.L_x_19066:
        /* <DEDUP_REMOVED lines=12> */
.L_x_19067:
        /* <DEDUP_REMOVED lines=12> */
.L_x_19068:
        /* <DEDUP_REMOVED lines=12> */
.L_x_19069:
        /* <DEDUP_REMOVED lines=12> */
.L_x_19070:
        /* <DEDUP_REMOVED lines=12> */
.L_x_19071:
        /* <DEDUP_REMOVED lines=13> */
.L_x_19072:
        /* <DEDUP_REMOVED lines=14> */
.L_x_19108:
        /* <DEDUP_REMOVED lines=12> */
.L_x_19113:
[----:B-12---:R-:W-:-:S07]  /*2380*/  IMAD R0, R46, R0, RZ ;  /* 0x000000002e007224 */ /* 0x006fce00078e02ff */
.L_x_19076:
[----:B------:R-:W-:-:S13]  /*2390*/  ISETP.GE.AND P5, PT, R23, 0x2, PT ;  /* 0x000000021700780c */ /* 0x000fda0003fa6270 */
[----:B------:R-:W-:Y:S05]  /*23a0*/  @!P5 BRA `(.L_x_19078) ;  /* 0x000000000010d947 */ /* 0x000fea0003800000 */
[----:B------:R-:W-:-:S03]  /*23b0*/  UMOV UR10, 0xffffffff ;  /* 0xffffffff000a7882 */ /* 0x000fc60000000000 */
[----:B------:R-:W-:Y:S05]  /*23c0*/  BRA.DIV UR10, `(.L_x_19079) ;  /* 0x0000000e0a987947 */ /* 0x000fea000b800000 */
[----:B------:R1:W0:Y:S02]  /*23d0*/  SHFL.IDX PT, R44, R62, R41, 0x101f ;  /* 0x00101f293e2c7589 */ /* 0x00022400000e0000 */
.L_x_19116:
[----:B0---4-:R-:W-:-:S07]  /*23e0*/  IMAD R0, R47, R44, R0 ;  /* 0x0000002c2f007224 */ /* 0x011fce00078e0200 */
.L_x_19078:
[----:B------:R-:W-:-:S13]  /*23f0*/  ISETP.GE.AND P4, PT, R23, 0x3, PT ;  /* 0x000000031700780c */ /* 0x000fda0003f86270 */
[----:B------:R-:W-:Y:S05]  /*2400*/  @!P4 BRA `(.L_x_19080) ;  /* 0x000000000010c947 */ /* 0x000fea0003800000 */
[----:B------:R-:W-:-:S03]  /*2410*/  UMOV UR10, 0xffffffff ;  /* 0xffffffff000a7882 */ /* 0x000fc60000000000 */
[----:B------:R-:W-:Y:S05]  /*2420*/  BRA.DIV UR10, `(.L_x_19081) ;  /* 0x0000000e0aa47947 */ /* 0x000fea000b800000 */
[----:B------:R0:W0:Y:S02]  /*2430*/  SHFL.IDX PT, R44, R62, R40, 0x101f ;  /* 0x00101f283e2c7589 */ /* 0x00002400000e0000 */
.L_x_19119:
[----:B0-----:R-:W-:-:S07]  /*2440*/  IMAD R0, R48, R44, R0 ;  /* 0x0000002c30007224 */ /* 0x001fce00078e0200 */
.L_x_19080:
[----:B------:R-:W-:-:S13]  /*2450*/  ISETP.GE.AND P3, PT, R23, 0x4, PT ;  /* 0x000000041700780c */ /* 0x000fda0003f66270 */
[----:B------:R-:W-:Y:S05]  /*2460*/  @!P3 BRA `(.L_x_19082) ;  /* 0x000000000010b947 */ /* 0x000fea0003800000 */
[----:B------:R-:W-:-:S03]  /*2470*/  UMOV UR10, 0xffffffff ;  /* 0xffffffff000a7882 */ /* 0x000fc60000000000 */
[----:B------:R-:W-:Y:S05]  /*2480*/  BRA.DIV UR10, `(.L_x_19083) ;  /* 0x0000000e0ab07947 */ /* 0x000fea000b800000 */
[----:B------:R0:W0:Y:S02]  /*2490*/  SHFL.IDX PT, R44, R62, R39, 0x101f ;  /* 0x00101f273e2c7589 */ /* 0x00002400000e0000 */
.L_x_19122:
[----:B0-----:R-:W-:-:S07]  /*24a0*/  IMAD R0, R49, R44, R0 ;  /* 0x0000002c31007224 */ /* 0x001fce00078e0200 */
.L_x_19082:
[----:B------:R-:W-:-:S13]  /*24b0*/  ISETP.GE.AND P2, PT, R23, 0x5, PT ;  /* 0x000000051700780c */ /* 0x000fda0003f46270 */
[----:B------:R-:W-:Y:S05]  /*24c0*/  @!P2 BRA `(.L_x_19084) ;  /* 0x000000000010a947 */ /* 0x000fea0003800000 */
[----:B------:R-:W-:-:S03]  /*24d0*/  UMOV UR10, 0xffffffff ;  /* 0xffffffff000a7882 */ /* 0x000fc60000000000 */
[----:B------:R-:W-:Y:S05]  /*24e0*/  BRA.DIV UR10, `(.L_x_19085) ;  /* 0x0000000e0abc7947 */ /* 0x000fea000b800000 */
[----:B------:R0:W0:Y:S02]  /*24f0*/  SHFL.IDX PT, R44, R62, R38, 0x101f ;  /* 0x00101f263e2c7589 */ /* 0x00002400000e0000 */
.L_x_19125:
[----:B0-----:R-:W-:-:S07]  /*2500*/  IMAD R0, R50, R44, R0 ;  /* 0x0000002c32007224 */ /* 0x001fce00078e0200 */
.L_x_19084:
[----:B------:R-:W-:-:S13]  /*2510*/  ISETP.GE.AND P1, PT, R23, 0x6, PT ;  /* 0x000000061700780c */ /* 0x000fda0003f26270 */
[----:B------:R-:W-:Y:S05]  /*2520*/  @!P1 BRA `(.L_x_19086) ;  /* 0x0000000000109947 */ /* 0x000fea0003800000 */
[----:B------:R-:W-:-:S03]  /*2530*/  UMOV UR10, 0xffffffff ;  /* 0xffffffff000a7882 */ /* 0x000fc60000000000 */
[----:B------:R-:W-:Y:S05]  /*2540*/  BRA.DIV UR10, `(.L_x_19087) ;  /* 0x0000000e0ac87947 */ /* 0x000fea000b800000 */
[----:B------:R0:W0:Y:S02]  /*2550*/  SHFL.IDX PT, R44, R62, R37, 0x101f ;  /* 0x00101f253e2c7589 */ /* 0x00002400000e0000 */
.L_x_19128:
[----:B0-----:R-:W-:-:S07]  /*2560*/  IMAD R0, R51, R44, R0 ;  /* 0x0000002c33007224 */ /* 0x001fce00078e0200 */
.L_x_19086:
[----:B------:R-:W-:-:S13]  /*2570*/  ISETP.GE.AND P0, PT, R23, 0x7, PT ;  /* 0x000000071700780c */ /* 0x000fda0003f06270 */
[----:B------:R-:W-:Y:S05]  /*2580*/  @!P0 BRA `(.L_x_19088) ;  /* 0x0000000000108947 */ /* 0x000fea0003800000 */
[----:B------:R-:W-:-:S03]  /*2590*/  UMOV UR10, 0xffffffff ;  /* 0xffffffff000a7882 */ /* 0x000fc60000000000 */
[----:B------:R-:W-:Y:S05]  /*25a0*/  BRA.DIV UR10, `(.L_x_19089) ;  /* 0x0000000e0ad47947 */ /* 0x000fea000b800000 */
[----:B------:R0:W0:Y:S02]  /*25b0*/  SHFL.IDX PT, R44, R62, R36, 0x101f ;  /* 0x00101f243e2c7589 */ /* 0x00002400000e0000 */
.L_x_19131:
[----:B0-----:R-:W-:-:S07]  /*25c0*/  IMAD R0, R52, R44, R0 ;  /* 0x0000002c34007224 */ /* 0x001fce00078e0200 */
.L_x_19088:
[----:B------:R-:W-:-:S13]  /*25d0*/  ISETP.GE.AND P6, PT, R23, 0x8, PT ;  /* 0x000000081700780c */ /* 0x000fda0003fc6270 */
[----:B------:R-:W-:Y:S05]  /*25e0*/  @!P6 BRA `(.L_x_19090) ;  /* 0x000000000010e947 */ /* 0x000fea0003800000 */
[----:B------:R-:W-:-:S03]  /*25f0*/  UMOV UR10, 0xffffffff ;  /* 0xffffffff000a7882 */ /* 0x000fc60000000000 */
[----:B------:R-:W-:Y:S05]  /*2600*/  BRA.DIV UR10, `(.L_x_19091) ;  /* 0x0000000e0ae07947 */ /* 0x000fea000b800000 */
[----:B------:R0:W0:Y:S02]  /*2610*/  SHFL.IDX PT, R44, R62, R35, 0x101f ;  /* 0x00101f233e2c7589 */ /* 0x00002400000e0000 */
.L_x_19134:
[----:B0--3--:R-:W-:-:S07]  /*2620*/  IMAD R0, R53, R44, R0 ;  /* 0x0000002c35007224 */ /* 0x009fce00078e0200 */
.L_x_19090:
[----:B------:R-:W-:-:S13]  /*2630*/  ISETP.GE.AND P6, PT, R23, 0x9, PT ;  /* 0x000000091700780c */ /* 0x000fda0003fc6270 */
[----:B------:R-:W-:Y:S05]  /*2640*/  @!P6 BRA `(.L_x_19092) ;  /* 0x000000000010e947 */ /* 0x000fea0003800000 */
[----:B------:R-:W-:-:S03]  /*2650*/  UMOV UR10, 0xffffffff ;  /* 0xffffffff000a7882 */ /* 0x000fc60000000000 */
[----:B------:R-:W-:Y:S05]  /*2660*/  BRA.DIV UR10, `(.L_x_19093) ;  /* 0x0000000e0aec7947 */ /* 0x000fea000b800000 */
[----:B------:R0:W0:Y:S02]  /*2670*/  SHFL.IDX PT, R44, R62, R34, 0x101f ;  /* 0x00101f223e2c7589 */ /* 0x00002400000e0000 */
.L_x_19137:
[----:B0-----:R-:W-:-:S07]  /*2680*/  IMAD R0, R54, R44, R0 ;  /* 0x0000002c36007224 */ /* 0x001fce00078e0200 */
.L_x_19092:
[----:B------:R-:W-:-:S13]  /*2690*/  ISETP.GE.AND P6, PT, R23, 0xa, PT ;  /* 0x0000000a1700780c */ /* 0x000fda0003fc6270 */
[----:B------:R-:W-:Y:S05]  /*26a0*/  @!P6 BRA `(.L_x_19094) ;  /* 0x000000000010e947 */ /* 0x000fea0003800000 */
[----:B------:R-:W-:-:S03]  /*26b0*/  UMOV UR10, 0xffffffff ;  /* 0xffffffff000a7882 */ /* 0x000fc60000000000 */
[----:B------:R-:W-:Y:S05]  /*26c0*/  BRA.DIV UR10, `(.L_x_19095) ;  /* 0x0000000e0af87947 */ /* 0x000fea000b800000 */
[----:B------:R0:W0:Y:S02]  /*26d0*/  SHFL.IDX PT, R44, R62, R33, 0x101f ;  /* 0x00101f213e2c7589 */ /* 0x00002400000e0000 */
.L_x_19140:
[----:B0-----:R-:W-:-:S07]  /*26e0*/  IMAD R0, R55, R44, R0 ;  /* 0x0000002c37007224 */ /* 0x001fce00078e0200 */
.L_x_19094:
[----:B------:R-:W-:-:S13]  /*26f0*/  ISETP.GE.AND P6, PT, R23, 0xb, PT ;  /* 0x0000000b1700780c */ /* 0x000fda0003fc6270 */
[----:B------:R-:W-:Y:S05]  /*2700*/  @!P6 BRA `(.L_x_19096) ;  /* 0x000000000010e947 */ /* 0x000fea0003800000 */
[----:B------:R-:W-:-:S03]  /*2710*/  UMOV UR10, 0xffffffff ;  /* 0xffffffff000a7882 */ /* 0x000fc60000000000 */
[----:B------:R-:W-:Y:S05]  /*2720*/  BRA.DIV UR10, `(.L_x_19097) ;  /* 0x000000120a047947 */ /* 0x000fea000b800000 */
[----:B------:R0:W0:Y:S02]  /*2730*/  SHFL.IDX PT, R44, R62, R32, 0x101f ;  /* 0x00101f203e2c7589 */ /* 0x00002400000e0000 */
.L_x_19143:
[----:B0-----:R-:W-:-:S07]  /*2740*/  IMAD R0, R56, R44, R0 ;  /* 0x0000002c38007224 */ /* 0x001fce00078e0200 */
.L_x_19096:
[----:B------:R-:W-:-:S13]  /*2750*/  ISETP.GE.AND P6, PT, R23, 0xc, PT ;  /* 0x0000000c1700780c */ /* 0x000fda0003fc6270 */
[----:B------:R-:W-:Y:S05]  /*2760*/  @!P6 BRA `(.L_x_19098) ;  /* 0x000000000010e947 */ /* 0x000fea0003800000 */
[----:B------:R-:W-:-:S03]  /*2770*/  UMOV UR10, 0xffffffff ;  /* 0xffffffff000a7882 */ /* 0x000fc60000000000 */
[----:B------:R-:W-:Y:S05]  /*2780*/  BRA.DIV UR10, `(.L_x_19099) ;  /* 0x000000120a107947 */ /* 0x000fea000b800000 */
[----:B------:R0:W0:Y:S02]  /*2790*/  SHFL.IDX PT, R44, R62, R31, 0x101f ;  /* 0x00101f1f3e2c7589 */ /* 0x00002400000e0000 */
.L_x_19146:
[----:B0-----:R-:W-:-:S07]  /*27a0*/  IMAD R0, R57, R44, R0 ;  /* 0x0000002c39007224 */ /* 0x001fce00078e0200 */
.L_x_19098:
[----:B------:R-:W-:-:S13]  /*27b0*/  ISETP.GE.AND P6, PT, R23, 0xd, PT ;  /* 0x0000000d1700780c */ /* 0x000fda0003fc6270 */
[----:B------:R-:W-:Y:S05]  /*27c0*/  @!P6 BRA `(.L_x_19100) ;  /* 0x000000000010e947 */ /* 0x000fea0003800000 */
[----:B------:R-:W-:-:S03]  /*27d0*/  UMOV UR10, 0xffffffff ;  /* 0xffffffff000a7882 */ /* 0x000fc60000000000 */
[----:B------:R-:W-:Y:S05]  /*27e0*/  BRA.DIV UR10, `(.L_x_19101) ;  /* 0x000000120a1c7947 */ /* 0x000fea000b800000 */
[----:B------:R0:W0:Y:S02]  /*27f0*/  SHFL.IDX PT, R44, R62, R30, 0x101f ;  /* 0x00101f1e3e2c7589 */ /* 0x00002400000e0000 */
.L_x_19149:
[----:B0-----:R-:W-:-:S07]  /*2800*/  IMAD R0, R58, R44, R0 ;  /* 0x0000002c3a007224 */ /* 0x001fce00078e0200 */
.L_x_19100:
[----:B------:R-:W-:-:S13]  /*2810*/  ISETP.GE.AND P6, PT, R23, 0xe, PT ;  /* 0x0000000e1700780c */ /* 0x000fda0003fc6270 */
[----:B------:R-:W-:Y:S05]  /*2820*/  @!P6 BRA `(.L_x_19102) ;  /* 0x000000000010e947 */ /* 0x000fea0003800000 */
[----:B------:R-:W-:-:S03]  /*2830*/  UMOV UR10, 0xffffffff ;  /* 0xffffffff000a7882 */ /* 0x000fc60000000000 */
[----:B------:R-:W-:Y:S05]  /*2840*/  BRA.DIV UR10, `(.L_x_19103) ;  /* 0x000000120a287947 */ /* 0x000fea000b800000 */
[----:B------:R0:W0:Y:S02]  /*2850*/  SHFL.IDX PT, R44, R62, R29, 0x101f ;  /* 0x00101f1d3e2c7589 */ /* 0x00002400000e0000 */
.L_x_19152:
[----:B0-----:R-:W-:-:S07]  /*2860*/  IMAD R0, R59, R44, R0 ;  /* 0x0000002c3b007224 */ /* 0x001fce00078e0200 */
.L_x_19102:
[----:B------:R-:W-:-:S13]  /*2870*/  ISETP.GE.AND P6, PT, R23, 0xf, PT ;  /* 0x0000000f1700780c */ /* 0x000fda0003fc6270 */
[----:B------:R-:W-:Y:S05]  /*2880*/  @!P6 BRA `(.L_x_19104) ;  /* 0x000000000010e947 */ /* 0x000fea0003800000 */
[----:B------:R-:W-:-:S03]  /*2890*/  UMOV UR10, 0xffffffff ;  /* 0xffffffff000a7882 */ /* 0x000fc60000000000 */
[----:B------:R-:W-:Y:S05]  /*28a0*/  BRA.DIV UR10, `(.L_x_19105) ;  /* 0x000000120a347947 */ /* 0x000fea000b800000 */
[----:B------:R0:W0:Y:S02]  /*28b0*/  SHFL.IDX PT, R44, R62, R28, 0x101f ;  /* 0x00101f1c3e2c7589 */ /* 0x00002400000e0000 */
.L_x_19155:
[----:B0-----:R-:W-:-:S07]  /*28c0*/  IMAD R0, R60, R44, R0 ;  /* 0x0000002c3c007224 */ /* 0x001fce00078e0200 */
.L_x_19104:
[----:B------:R-:W-:-:S13]  /*28d0*/  ISETP.GE.AND P6, PT, R23, 0x10, PT ;  /* 0x000000101700780c */ /* 0x000fda0003fc6270 */
[----:B------:R-:W-:Y:S05]  /*28e0*/  @!P6 BRA `(.L_x_19106) ;  /* 0x000000040004e947 */ /* 0x000fea0003800000 */
[----:B------:R-:W-:-:S03]  /*28f0*/  UMOV UR10, 0xffffffff ;  /* 0xffffffff000a7882 */ /* 0x000fc60000000000 */
[----:B------:R-:W-:Y:S05]  /*2900*/  BRA.DIV UR10, `(.L_x_19107) ;  /* 0x000000120a407947 */ /* 0x000fea000b800000 */
[----:B------:R0:W0:Y:S02]  /*2910*/  SHFL.IDX PT, R44, R62, R27, 0x101f ;  /* 0x00101f1b3e2c7589 */ /* 0x00002400000e0000 */
.L_x_19158:
[----:B0-----:R-:W-:Y:S01]  /*2920*/  IMAD R0, R61, R44, R0 ;  /* 0x0000002c3d007224 */ /* 0x001fe200078e0200 */
[----:B------:R-:W-:Y:S06]  /*2930*/  BRA `(.L_x_19106) ;  /* 0x0000000000f07947 */ /* 0x000fec0003800000 */
.L_x_19075:
        /* <DEDUP_REMOVED lines=60> */
.L_x_19106:
        /* <DEDUP_REMOVED lines=9> */
.L_x_19074:
[----:B------:R-:W-:Y:S05]  /*2d90*/  BSYNC B0 ;  /* 0x0000000000007941 */ /* 0x000fea0003800000 */
.L_x_19073:
[----:B------:R-:W-:Y:S02]  /*2da0*/  ISETP.NE.AND P6, PT, R22, RZ, PT ;  /* 0x000000ff1600720c */ /* 0x000fe40003fc5270 */
[----:B------:R-:W-:-:S11]  /*2db0*/  IADD3 R2, PT, PT, R2, 0x1, RZ ;  /* 0x0000000102027810 */ /* 0x000fd60007ffe0ff */
[----:B------:R-:W-:Y:S05]  /*2dc0*/  @!P6 BRA `(.L_x_19109) ;  /* 0xffffffe8003ce947 */ /* 0x000fea000383ffff */
[----:B------:R-:W-:Y:S05]  /*2dd0*/  BSYNC B1 ;  /* 0x0000000000017941 */ /* 0x000fea0003800000 */
.L_x_19056:
[----:B------:R0:W5:Y:S02]  /*2de0*/  LDL.64 R18, [R1] ;  /* 0x0000000001127983 */ /* 0x0001640000100a00 */
.L_x_19055:
        /* <DEDUP_REMOVED lines=58> */
.L_x_19077:
[----:B------:R-:W-:Y:S01]  /*3190*/  BSSY B2, `(.L_x_19111) ;  /* 0x0000007000027945 */ /* 0x000fe20003800000 */
[----:B------:R-:W-:Y:S01]  /*31a0*/  MOV R43, R3 ;  /* 0x00000003002b7202 */ /* 0x000fe20000000f00 */
[----:B------:R-:W-:Y:S02]  /*31b0*/  IMAD.MOV.U32 R44, RZ, RZ, 0x101f ;  /* 0x0000101fff2c7424 */ /* 0x000fe400078e00ff */
[----:B------:R-:W-:-:S07]  /*31c0*/  IMAD.MOV.U32 R45, RZ, RZ, -0x1 ;  /* 0xffffffffff2d7424 */ /* 0x000fce00078e00ff */
[----:B--234-:R-:W-:Y:S05]  /*31d0*/  WARPSYNC.COLLECTIVE R45, `(.L_x_19112) ;  /* 0x000000002d087348 */ /* 0x01cfea0003c00000 */
[----:B------:R0:W1:Y:S02]  /*31e0*/  SHFL.IDX P6, R44, R62, R43, R44 ;  /* 0x0000002b3e2c7389 */ /* 0x00006400000c002c */
[----:B01234-:R-:W-:Y:S05]  /*31f0*/  ENDCOLLECTIVE ;  /* 0x000000000000791b */ /* 0x01ffea0003800000 */
.L_x_19112:
[----:B------:R-:W-:Y:S05]  /*3200*/  BSYNC B2 ;  /* 0x0000000000027941 */ /* 0x000fea0003800000 */
.L_x_19111:
[----:B------:R-:W-:Y:S01]  /*3210*/  IMAD.MOV.U32 R0, RZ, RZ, R44 ;  /* 0x000000ffff007224 */ /* 0x000fe200078e002c */
[----:B------:R-:W-:Y:S06]  /*3220*/  BRA `(.L_x_19113) ;  /* 0xfffffff000547947 */ /* 0x000fec000383ffff */
.L_x_19079:
[----:B------:R-:W-:Y:S01]  /*3230*/  BSSY B2, `(.L_x_19114) ;  /* 0x0000007000027945 */ /* 0x000fe20003800000 */
[----:B------:R-:W-:Y:S01]  /*3240*/  MOV R43, R41 ;  /* 0x00000029002b7202 */ /* 0x000fe20000000f00 */
[----:B------:R-:W-:Y:S02]  /*3250*/  IMAD.MOV.U32 R44, RZ, RZ, 0x101f ;  /* 0x0000101fff2c7424 */ /* 0x000fe400078e00ff */
[----:B------:R-:W-:-:S07]  /*3260*/  IMAD.MOV.U32 R45, RZ, RZ, -0x1 ;  /* 0xffffffffff2d7424 */ /* 0x000fce00078e00ff */
[----:B0-234-:R-:W-:Y:S05]  /*3270*/  WARPSYNC.COLLECTIVE R45, `(.L_x_19115) ;  /* 0x000000002d087348 */ /* 0x01dfea0003c00000 */
[----:B------:R1:W0:Y:S02]  /*3280*/  SHFL.IDX P6, R44, R62, R43, R44 ;  /* 0x0000002b3e2c7389 */ /* 0x00022400000c002c */
[----:B01234-:R-:W-:Y:S05]  /*3290*/  ENDCOLLECTIVE ;  /* 0x000000000000791b */ /* 0x01ffea0003800000 */
.L_x_19115:
[----:B------:R-:W-:Y:S05]  /*32a0*/  BSYNC B2 ;  /* 0x0000000000027941 */ /* 0x000fea0003800000 */
.L_x_19114:
[----:B------:R-:W-:Y:S05]  /*32b0*/  BRA `(.L_x_19116) ;  /* 0xfffffff000487947 */ /* 0x000fea000383ffff */
.L_x_19081:
[----:B------:R-:W-:Y:S01]  /*32c0*/  HFMA2 R44, -RZ, RZ, 0, 0.000503063201904296875 ;  /* 0x0000101fff2c7431 */ /* 0x000fe200000001ff */
[----:B------:R-:W-:Y:S01]  /*32d0*/  BSSY B2, `(.L_x_19117) ;  /* 0x0000006000027945 */ /* 0x000fe20003800000 */
[----:B------:R-:W-:Y:S02]  /*32e0*/  IMAD.MOV.U32 R43, RZ, RZ, R40 ;  /* 0x000000ffff2b7224 */ /* 0x000fe400078e0028 */
[----:B------:R-:W-:-:S07]  /*32f0*/  IMAD.MOV.U32 R45, RZ, RZ, -0x1 ;  /* 0xffffffffff2d7424 */ /* 0x000fce00078e00ff */
[----:B01234-:R-:W-:Y:S05]  /*3300*/  WARPSYNC.COLLECTIVE R45, `(.L_x_19118) ;  /* 0x000000002d087348 */ /* 0x01ffea0003c00000 */
[----:B------:R0:W0:Y:S02]  /*3310*/  SHFL.IDX P6, R44, R62, R43, R44 ;  /* 0x0000002b3e2c7389 */ /* 0x00002400000c002c */
[----:B01234-:R-:W-:Y:S05]  /*3320*/  ENDCOLLECTIVE ;  /* 0x000000000000791b */ /* 0x01ffea0003800000 */
.L_x_19118:
[----:B------:R-:W-:Y:S05]  /*3330*/  BSYNC B2 ;  /* 0x0000000000027941 */ /* 0x000fea0003800000 */
.L_x_19117:
[----:B------:R-:W-:Y:S05]  /*3340*/  BRA `(.L_x_19119) ;  /* 0xfffffff0003c7947 */ /* 0x000fea000383ffff */
.L_x_19083:
[----:B------:R-:W-:Y:S01]  /*3350*/  BSSY B2, `(.L_x_19120) ;  /* 0x0000007000027945 */ /* 0x000fe20003800000 */
[----:B------:R-:W-:Y:S01]  /*3360*/  IMAD.MOV.U32 R43, RZ, RZ, R39 ;  /* 0x000000ffff2b7224 */ /* 0x000fe200078e0027 */
[----:B------:R-:W-:Y:S01]  /*3370*/  MOV R45, 0xffffffff ;  /* 0xffffffff002d7802 */ /* 0x000fe20000000f00 */
[----:B------:R-:W-:-:S07]  /*3380*/  IMAD.MOV.U32 R44, RZ, RZ, 0x101f ;  /* 0x0000101fff2c7424 */ /* 0x000fce00078e00ff */
[----:B01234-:R-:W-:Y:S05]  /*3390*/  WARPSYNC.COLLECTIVE R45, `(.L_x_19121) ;  /* 0x000000002d087348 */ /* 0x01ffea0003c00000 */
[----:B------:R0:W0:Y:S02]  /*33a0*/  SHFL.IDX P6, R44, R62, R43, R44 ;  /* 0x0000002b3e2c7389 */ /* 0x00002400000c002c */
[----:B01234-:R-:W-:Y:S05]  /*33b0*/  ENDCOLLECTIVE ;  /* 0x000000000000791b */ /* 0x01ffea0003800000 */
.L_x_19121:
[----:B------:R-:W-:Y:S05]  /*33c0*/  BSYNC B2 ;  /* 0x0000000000027941 */ /* 0x000fea0003800000 */
.L_x_19120:
[----:B------:R-:W-:Y:S05]  /*33d0*/  BRA `(.L_x_19122) ;  /* 0xfffffff000307947 */ /* 0x000fea000383ffff */
.L_x_19085:
[----:B------:R-:W-:Y:S01]  /*33e0*/  BSSY B2, `(.L_x_19123) ;  /* 0x0000007000027945 */ /* 0x000fe20003800000 */
[----:B------:R-:W-:Y:S02]  /*33f0*/  IMAD.MOV.U32 R43, RZ, RZ, R38 ;  /* 0x000000ffff2b7224 */ /* 0x000fe400078e0026 */
[----:B------:R-:W-:Y:S02]  /*3400*/  IMAD.MOV.U32 R44, RZ, RZ, 0x101f ;  /* 0x0000101fff2c7424 */ /* 0x000fe400078e00ff */
[----:B------:R-:W-:-:S07]  /*3410*/  IMAD.MOV.U32 R45, RZ, RZ, -0x1 ;  /* 0xffffffffff2d7424 */ /* 0x000fce00078e00ff */
[----:B01234-:R-:W-:Y:S05]  /*3420*/  WARPSYNC.COLLECTIVE R45, `(.L_x_19124) ;  /* 0x000000002d087348 */ /* 0x01ffea0003c00000 */
[----:B------:R0:W0:Y:S02]  /*3430*/  SHFL.IDX P6, R44, R62, R43, R44 ;  /* 0x0000002b3e2c7389 */ /* 0x00002400000c002c */
[----:B01234-:R-:W-:Y:S05]  /*3440*/  ENDCOLLECTIVE ;  /* 0x000000000000791b */ /* 0x01ffea0003800000 */
.L_x_19124:
[----:B------:R-:W-:Y:S05]  /*3450*/  BSYNC B2 ;  /* 0x0000000000027941 */ /* 0x000fea0003800000 */
.L_x_19123:
[----:B------:R-:W-:Y:S05]  /*3460*/  BRA `(.L_x_19125) ;  /* 0xfffffff000247947 */ /* 0x000fea000383ffff */
.L_x_19087:
[----:B------:R-:W-:Y:S01]  /*3470*/  BSSY B2, `(.L_x_19126) ;  /* 0x0000007000027945 */ /* 0x000fe20003800000 */
[----:B------:R-:W-:Y:S01]  /*3480*/  MOV R43, R37 ;  /* 0x00000025002b7202 */ /* 0x000fe20000000f00 */
[----:B------:R-:W-:Y:S02]  /*3490*/  IMAD.MOV.U32 R44, RZ, RZ, 0x101f ;  /* 0x0000101fff2c7424 */ /* 0x000fe400078e00ff */
[----:B------:R-:W-:-:S07]  /*34a0*/  IMAD.MOV.U32 R45, RZ, RZ, -0x1 ;  /* 0xffffffffff2d7424 */ /* 0x000fce00078e00ff */
[----:B01234-:R-:W-:Y:S05]  /*34b0*/  WARPSYNC.COLLECTIVE R45, `(.L_x_19127) ;  /* 0x000000002d087348 */ /* 0x01ffea0003c00000 */
[----:B------:R0:W0:Y:S02]  /*34c0*/  SHFL.IDX P6, R44, R62, R43, R44 ;  /* 0x0000002b3e2c7389 */ /* 0x00002400000c002c */
[----:B01234-:R-:W-:Y:S05]  /*34d0*/  ENDCOLLECTIVE ;  /* 0x000000000000791b */ /* 0x01ffea0003800000 */
.L_x_19127:
[----:B------:R-:W-:Y:S05]  /*34e0*/  BSYNC B2 ;  /* 0x0000000000027941 */ /* 0x000fea0003800000 */
.L_x_19126:
[----:B------:R-:W-:Y:S05]  /*34f0*/  BRA `(.L_x_19128) ;  /* 0xfffffff000187947 */ /* 0x000fea000383ffff */
.L_x_19089:
[----:B------:R-:W-:Y:S01]  /*3500*/  HFMA2 R44, -RZ, RZ, 0, 0.000503063201904296875 ;  /* 0x0000101fff2c7431 */ /* 0x000fe200000001ff */
[----:B------:R-:W-:Y:S01]  /*3510*/  BSSY B2, `(.L_x_19129) ;  /* 0x0000006000027945 */ /* 0x000fe20003800000 */
[----:B------:R-:W-:Y:S02]  /*3520*/  IMAD.MOV.U32 R43, RZ, RZ, R36 ;  /* 0x000000ffff2b7224 */ /* 0x000fe400078e0024 */
[----:B------:R-:W-:-:S07]  /*3530*/  IMAD.MOV.U32 R45, RZ, RZ, -0x1 ;  /* 0xffffffffff2d7424 */ /* 0x000fce00078e00ff */
[----:B01234-:R-:W-:Y:S05]  /*3540*/  WARPSYNC.COLLECTIVE R45, `(.L_x_19130) ;  /* 0x000000002d087348 */ /* 0x01ffea0003c00000 */
[----:B------:R0:W0:Y:S02]  /*3550*/  SHFL.IDX P6, R44, R62, R43, R44 ;  /* 0x0000002b3e2c7389 */ /* 0x00002400000c002c */
[----:B01234-:R-:W-:Y:S05]  /*3560*/  ENDCOLLECTIVE ;  /* 0x000000000000791b */ /* 0x01ffea0003800000 */
.L_x_19130:
[----:B------:R-:W-:Y:S05]  /*3570*/  BSYNC B2 ;  /* 0x0000000000027941 */ /* 0x000fea0003800000 */
.L_x_19129:
[----:B------:R-:W-:Y:S05]  /*3580*/  BRA `(.L_x_19131) ;  /* 0xfffffff0000c7947 */ /* 0x000fea000383ffff */
.L_x_19091:
[----:B------:R-:W-:Y:S01]  /*3590*/  BSSY B2, `(.L_x_19132) ;  /* 0x0000007000027945 */ /* 0x000fe20003800000 */
[----:B------:R-:W-:Y:S01]  /*35a0*/  IMAD.MOV.U32 R43, RZ, RZ, R35 ;  /* 0x000000ffff2b7224 */ /* 0x000fe200078e0023 */
[----:B------:R-:W-:Y:S01]  /*35b0*/  MOV R45, 0xffffffff ;  /* 0xffffffff002d7802 */ /* 0x000fe20000000f00 */
[----:B------:R-:W-:-:S07]  /*35c0*/  IMAD.MOV.U32 R44, RZ, RZ, 0x101f ;  /* 0x0000101fff2c7424 */ /* 0x000fce00078e00ff */
[----:B01234-:R-:W-:Y:S05]  /*35d0*/  WARPSYNC.COLLECTIVE R45, `(.L_x_19133) ;  /* 0x000000002d087348 */ /* 0x01ffea0003c00000 */
[----:B------:R0:W0:Y:S02]  /*35e0*/  SHFL.IDX P6, R44, R62, R43, R44 ;  /* 0x0000002b3e2c7389 */ /* 0x00002400000c002c */
[----:B01234-:R-:W-:Y:S05]  /*35f0*/  ENDCOLLECTIVE ;  /* 0x000000000000791b */ /* 0x01ffea0003800000 */
.L_x_19133:
[----:B------:R-:W-:Y:S05]  /*3600*/  BSYNC B2 ;  /* 0x0000000000027941 */ /* 0x000fea0003800000 */
.L_x_19132:
[----:B------:R-:W-:Y:S05]  /*3610*/  BRA `(.L_x_19134) ;  /* 0xfffffff000007947 */ /* 0x000fea000383ffff */
.L_x_19093:
[----:B------:R-:W-:Y:S01]  /*3620*/  BSSY B2, `(.L_x_19135) ;  /* 0x0000007000027945 */ /* 0x000fe20003800000 */
[----:B------:R-:W-:Y:S02]  /*3630*/  IMAD.MOV.U32 R43, RZ, RZ, R34 ;  /* 0x000000ffff2b7224 */ /* 0x000fe400078e0022 */
[----:B------:R-:W-:Y:S02]  /*3640*/  IMAD.MOV.U32 R44, RZ, RZ, 0x101f ;  /* 0x0000101fff2c7424 */ /* 0x000fe400078e00ff */
[----:B------:R-:W-:-:S07]  /*3650*/  IMAD.MOV.U32 R45, RZ, RZ, -0x1 ;  /* 0xffffffffff2d7424 */ /* 0x000fce00078e00ff */
[----:B01234-:R-:W-:Y:S05]  /*3660*/  WARPSYNC.COLLECTIVE R45, `(.L_x_19136) ;  /* 0x000000002d087348 */ /* 0x01ffea0003c00000 */
[----:B------:R0:W0:Y:S02]  /*3670*/  SHFL.IDX P6, R44, R62, R43, R44 ;  /* 0x0000002b3e2c7389 */ /* 0x00002400000c002c */
[----:B01234-:R-:W-:Y:S05]  /*3680*/  ENDCOLLECTIVE ;  /* 0x000000000000791b */ /* 0x01ffea0003800000 */
.L_x_19136:
[----:B------:R-:W-:Y:S05]  /*3690*/  BSYNC B2 ;  /* 0x0000000000027941 */ /* 0x000fea0003800000 */
.L_x_19135:
[----:B------:R-:W-:Y:S05]  /*36a0*/  BRA `(.L_x_19137) ;  /* 0xffffffec00f47947 */ /* 0x000fea000383ffff */
.L_x_19095:
[----:B------:R-:W-:Y:S01]  /*36b0*/  BSSY B2, `(.L_x_19138) ;  /* 0x0000007000027945 */ /* 0x000fe20003800000 */
[----:B------:R-:W-:Y:S01]  /*36c0*/  MOV R43, R33 ;  /* 0x00000021002b7202 */ /* 0x000fe20000000f00 */
[----:B------:R-:W-:Y:S02]  /*36d0*/  IMAD.MOV.U32 R44, RZ, RZ, 0x101f ;  /* 0x0000101fff2c7424 */ /* 0x000fe400078e00ff */
[----:B------:R-:W-:-:S07]  /*36e0*/  IMAD.MOV.U32 R45, RZ, RZ, -0x1 ;  /* 0xffffffffff2d7424 */ /* 0x000fce00078e00ff */
[----:B01234-:R-:W-:Y:S05]  /*36f0*/  WARPSYNC.COLLECTIVE R45, `(.L_x_19139) ;  /* 0x000000002d087348 */ /* 0x01ffea0003c00000 */
[----:B------:R0:W0:Y:S02]  /*3700*/  SHFL.IDX P6, R44, R62, R43, R44 ;  /* 0x0000002b3e2c7389 */ /* 0x00002400000c002c */
[----:B01234-:R-:W-:Y:S05]  /*3710*/  ENDCOLLECTIVE ;  /* 0x000000000000791b */ /* 0x01ffea0003800000 */
.L_x_19139:
[----:B------:R-:W-:Y:S05]  /*3720*/  BSYNC B2 ;  /* 0x0000000000027941 */ /* 0x000fea0003800000 */
.L_x_19138:
[----:B------:R-:W-:Y:S05]  /*3730*/  BRA `(.L_x_19140) ;  /* 0xffffffec00e87947 */ /* 0x000fea000383ffff */
.L_x_19097:
[----:B------:R-:W-:Y:S01]  /*3740*/  HFMA2 R44, -RZ, RZ, 0, 0.000503063201904296875 ;  /* 0x0000101fff2c7431 */ /* 0x000fe200000001ff */
[----:B------:R-:W-:Y:S01]  /*3750*/  BSSY B2, `(.L_x_19141) ;  /* 0x0000006000027945 */ /* 0x000fe20003800000 */
[----:B------:R-:W-:Y:S02]  /*3760*/  IMAD.MOV.U32 R43, RZ, RZ, R32 ;  /* 0x000000ffff2b7224 */ /* 0x000fe400078e0020 */
[----:B------:R-:W-:-:S07]  /*3770*/  IMAD.MOV.U32 R45, RZ, RZ, -0x1 ;  /* 0xffffffffff2d7424 */ /* 0x000fce00078e00ff */
[----:B01234-:R-:W-:Y:S05]  /*3780*/  WARPSYNC.COLLECTIVE R45, `(.L_x_19142) ;  /* 0x000000002d087348 */ /* 0x01ffea0003c00000 */
[----:B------:R0:W0:Y:S02]  /*3790*/  SHFL.IDX P6, R44, R62, R43, R44 ;  /* 0x0000002b3e2c7389 */ /* 0x00002400000c002c */
[----:B01234-:R-:W-:Y:S05]  /*37a0*/  ENDCOLLECTIVE ;  /* 0x000000000000791b */ /* 0x01ffea0003800000 */
.L_x_19142:
[----:B------:R-:W-:Y:S05]  /*37b0*/  BSYNC B2 ;  /* 0x0000000000027941 */ /* 0x000fea0003800000 */
.L_x_19141:
[----:B------:R-:W-:Y:S05]  /*37c0*/  BRA `(.L_x_19143) ;  /* 0xffffffec00dc7947 */ /* 0x000fea000383ffff */
.L_x_19099:
[----:B------:R-:W-:Y:S01]  /*37d0*/  BSSY B2, `(.L_x_19144) ;  /* 0x0000007000027945 */ /* 0x000fe20003800000 */
[----:B------:R-:W-:Y:S01]  /*37e0*/  IMAD.MOV.U32 R43, RZ, RZ, R31 ;  /* 0x000000ffff2b7224 */ /* 0x000fe200078e001f */
[----:B------:R-:W-:Y:S01]  /*37f0*/  MOV R45, 0xffffffff ;  /* 0xffffffff002d7802 */ /* 0x000fe20000000f00 */
[----:B------:R-:W-:-:S07]  /*3800*/  IMAD.MOV.U32 R44, RZ, RZ, 0x101f ;  /* 0x0000101fff2c7424 */ /* 0x000fce00078e00ff */
[----:B01234-:R-:W-:Y:S05]  /*3810*/  WARPSYNC.COLLECTIVE R45, `(.L_x_19145) ;  /* 0x000000002d087348 */ /* 0x01ffea0003c00000 */
[----:B------:R0:W0:Y:S02]  /*3820*/  SHFL.IDX P6, R44, R62, R43, R44 ;  /* 0x0000002b3e2c7389 */ /* 0x00002400000c002c */
[----:B01234-:R-:W-:Y:S05]  /*3830*/  ENDCOLLECTIVE ;  /* 0x000000000000791b */ /* 0x01ffea0003800000 */
.L_x_19145:
[----:B------:R-:W-:Y:S05]  /*3840*/  BSYNC B2 ;  /* 0x0000000000027941 */ /* 0x000fea0003800000 */
.L_x_19144:
[----:B------:R-:W-:Y:S05]  /*3850*/  BRA `(.L_x_19146) ;  /* 0xffffffec00d07947 */ /* 0x000fea000383ffff */
.L_x_19101:
[----:B------:R-:W-:Y:S01]  /*3860*/  BSSY B2, `(.L_x_19147) ;  /* 0x0000007000027945 */ /* 0x000fe20003800000 */
[----:B------:R-:W-:Y:S02]  /*3870*/  IMAD.MOV.U32 R43, RZ, RZ, R30 ;  /* 0x000000ffff2b7224 */ /* 0x000fe400078e001e */
[----:B------:R-:W-:Y:S02]  /*3880*/  IMAD.MOV.U32 R44, RZ, RZ, 0x101f ;  /* 0x0000101fff2c7424 */ /* 0x000fe400078e00ff */
[----:B------:R-:W-:-:S07]  /*3890*/  IMAD.MOV.U32 R45, RZ, RZ, -0x1 ;  /* 0xffffffffff2d7424 */ /* 0x000fce00078e00ff */
[----:B01234-:R-:W-:Y:S05]  /*38a0*/  WARPSYNC.COLLECTIVE R45, `(.L_x_19148) ;  /* 0x000000002d087348 */ /* 0x01ffea0003c00000 */
[----:B------:R0:W0:Y:S02]  /*38b0*/  SHFL.IDX P6, R44, R62, R43, R44 ;  /* 0x0000002b3e2c7389 */ /* 0x00002400000c002c */
[----:B01234-:R-:W-:Y:S05]  /*38c0*/  ENDCOLLECTIVE ;  /* 0x000000000000791b */ /* 0x01ffea0003800000 */
.L_x_19148:
[----:B------:R-:W-:Y:S05]  /*38d0*/  BSYNC B2 ;  /* 0x0000000000027941 */ /* 0x000fea0003800000 */
.L_x_19147:
[----:B------:R-:W-:Y:S05]  /*38e0*/  BRA `(.L_x_19149) ;  /* 0xffffffec00c47947 */ /* 0x000fea000383ffff */
.L_x_19103:
[----:B------:R-:W-:Y:S01]  /*38f0*/  BSSY B2, `(.L_x_19150) ;  /* 0x0000007000027945 */ /* 0x000fe20003800000 */
[----:B------:R-:W-:Y:S01]  /*3900*/  MOV R43, R29 ;  /* 0x0000001d002b7202 */ /* 0x000fe20000000f00 */
[----:B------:R-:W-:Y:S02]  /*3910*/  IMAD.MOV.U32 R44, RZ, RZ, 0x101f ;  /* 0x0000101fff2c7424 */ /* 0x000fe400078e00ff */
[----:B------:R-:W-:-:S07]  /*3920*/  IMAD.MOV.U32 R45, RZ, RZ, -0x1 ;  /* 0xffffffffff2d7424 */ /* 0x000fce00078e00ff */
[----:B01234-:R-:W-:Y:S05]  /*3930*/  WARPSYNC.COLLECTIVE R45, `(.L_x_19151) ;  /* 0x000000002d087348 */ /* 0x01ffea0003c00000 */
[----:B------:R0:W0:Y:S02]  /*3940*/  SHFL.IDX P6, R44, R62, R43, R44 ;  /* 0x0000002b3e2c7389 */ /* 0x00002400000c002c */
[----:B01234-:R-:W-:Y:S05]  /*3950*/  ENDCOLLECTIVE ;  /* 0x000000000000791b */ /* 0x01ffea0003800000 */
.L_x_19151:
[----:B------:R-:W-:Y:S05]  /*3960*/  BSYNC B2 ;  /* 0x0000000000027941 */ /* 0x000fea0003800000 */
.L_x_19150:
[----:B------:R-:W-:Y:S05]  /*3970*/  BRA `(.L_x_19152) ;  /* 0xffffffec00b87947 */ /* 0x000fea000383ffff */
.L_x_19105:
[----:B------:R-:W-:Y:S01]  /*3980*/  HFMA2 R44, -RZ, RZ, 0, 0.000503063201904296875 ;  /* 0x0000101fff2c7431 */ /* 0x000fe200000001ff */
[----:B------:R-:W-:Y:S01]  /*3990*/  BSSY B2, `(.L_x_19153) ;  /* 0x0000006000027945 */ /* 0x000fe20003800000 */
[----:B------:R-:W-:Y:S02]  /*39a0*/  IMAD.MOV.U32 R43, RZ, RZ, R28 ;  /* 0x000000ffff2b7224 */ /* 0x000fe400078e001c */
[----:B------:R-:W-:-:S07]  /*39b0*/  IMAD.MOV.U32 R45, RZ, RZ, -0x1 ;  /* 0xffffffffff2d7424 */ /* 0x000fce00078e00ff */
[----:B01234-:R-:W-:Y:S05]  /*39c0*/  WARPSYNC.COLLECTIVE R45, `(.L_x_19154) ;  /* 0x000000002d087348 */ /* 0x01ffea0003c00000 */
[----:B------:R0:W0:Y:S02]  /*39d0*/  SHFL.IDX P6, R44, R62, R43, R44 ;  /* 0x0000002b3e2c7389 */ /* 0x00002400000c002c */
[----:B01234-:R-:W-:Y:S05]  /*39e0*/  ENDCOLLECTIVE ;  /* 0x000000000000791b */ /* 0x01ffea0003800000 */
.L_x_19154:
[----:B------:R-:W-:Y:S05]  /*39f0*/  BSYNC B2 ;  /* 0x0000000000027941 */ /* 0x000fea0003800000 */
.L_x_19153:
[----:B------:R-:W-:Y:S05]  /*3a00*/  BRA `(.L_x_19155) ;  /* 0xffffffec00ac7947 */ /* 0x000fea000383ffff */
.L_x_19107:
[----:B------:R-:W-:Y:S01]  /*3a10*/  BSSY B2, `(.L_x_19156) ;  /* 0x0000007000027945 */ /* 0x000fe20003800000 */
[----:B------:R-:W-:Y:S01]  /*3a20*/  IMAD.MOV.U32 R43, RZ, RZ, R27 ;  /* 0x000000ffff2b7224 */ /* 0x000fe200078e001b */
[----:B------:R-:W-:Y:S01]  /*3a30*/  MOV R45, 0xffffffff ;  /* 0xffffffff002d7802 */ /* 0x000fe20000000f00 */
[----:B------:R-:W-:-:S07]  /*3a40*/  IMAD.MOV.U32 R44, RZ, RZ, 0x101f ;  /* 0x0000101fff2c7424 */ /* 0x000fce00078e00ff */
[----:B01234-:R-:W-:Y:S05]  /*3a50*/  WARPSYNC.COLLECTIVE R45, `(.L_x_19157) ;  /* 0x000000002d087348 */ /* 0x01ffea0003c00000 */
[----:B------:R0:W0:Y:S02]  /*3a60*/  SHFL.IDX P6, R44, R62, R43, R44 ;  /* 0x0000002b3e2c7389 */ /* 0x00002400000c002c */
[----:B01234-:R-:W-:Y:S05]  /*3a70*/  ENDCOLLECTIVE ;  /* 0x000000000000791b */ /* 0x01ffea0003800000 */
.L_x_19157:
[----:B------:R-:W-:Y:S05]  /*3a80*/  BSYNC B2 ;  /* 0x0000000000027941 */ /* 0x000fea0003800000 */
.L_x_19156:
[----:B------:R-:W-:Y:S05]  /*3a90*/  BRA `(.L_x_19158) ;  /* 0xffffffec00a07947 */ /* 0x000fea000383ffff */
        .weak           $__internal_413_$__cuda_sm20_div_s16
        .type           $__internal_413_$__cuda_sm20_div_s16,@function
        .size           $__internal_413_$__cuda_sm20_div_s16,(.L_x_38916 - $__internal_413_$__cuda_sm20_div_s16)
$__internal_413_$__cuda_sm20_div_s16:
        /* <DEDUP_REMOVED lines=26> */
[----:B------:R-:W-:Y:S05]  /*3c40*/  RET.REL.NODEC R2 `(_Z9cuda_gemmIiLi128ELi2ELi1ELi256ELi16ELi16ELi64ELi0ELi0EEviiiPT_S1_S1_iii) ;  /* 0xffffffc002ec7950 */ /* 0x000fea0003c3ffff */
.L_x_19159:
        /* <DEDUP_REMOVED lines=11> */
.L_x_38916:


//--------------------- .text._Z9cuda_gemmIiLi128ELi2ELi1ELi256ELi8ELi8ELi64ELi1ELi1EEviiiPT_S1_S1_iii --------------------------
	.section	.text._Z9cuda_gemmIiLi128ELi2ELi1ELi256ELi8ELi8ELi64ELi1ELi1EEviiiPT_S1_S1_iii,"ax",@progbits
	.align	128
        .global         _Z9cuda_gemmIiLi128ELi2ELi1ELi256ELi8ELi8ELi64ELi1ELi1EEviiiPT_S1_S1_iii
        .type           _Z9cuda_gemmIiLi128ELi2ELi1ELi256ELi8ELi8ELi64ELi1ELi1EEviiiPT_S1_S1_iii,@function
        .size           _Z9cuda_gemmIiLi128ELi2ELi1ELi256ELi8ELi8ELi64ELi1ELi1EEviiiPT_S1_S1_iii,(.L_x_39623 - _Z9cuda_gemmIiLi128ELi2ELi1ELi256ELi8ELi8ELi64ELi1ELi1EEviiiPT_S1_S1_iii)
        .other          _Z9cuda_gemmIiLi128ELi2ELi1ELi256ELi8ELi8ELi64ELi1ELi1EEviiiPT_S1_S1_iii,@"STO_CUDA_ENTRY STV_DEFAULT"
_Z9cuda_gemmIiLi128ELi2ELi1ELi256ELi8ELi8ELi64ELi1ELi1EEviiiPT_S1_S1_iii:
.text._Z9cuda_gemmIiLi128ELi2ELi1ELi256ELi8ELi8ELi64ELi1ELi1EEviiiPT_S1_S1_iii:
        /* <DEDUP_REMOVED lines=45> */
.L_x_19164:
        /* <DEDUP_REMOVED lines=12> */
.L_x_19163:
[----:B------:R-:W-:Y:S05]  /*0390*/  BSYNC.RECONVERGENT B1 ;  /* 0x0000000000017941 */ /* 0x000fea0003800200 */
.L_x_19162:
[----:B------:R-:W-:Y:S05]  /*03a0*/  @!P1 BRA `(.L_x_19161) ;  /* 0x0000000000a89947 */ /* 0x000fea0003800000 */
[----:B------:R-:W1:Y:S01]  /*03b0*/  S2R R7, SR_CgaCtaId ;  /* 0x0000000000077919 */ /* 0x000e620000008800 */
[----:B0-----:R-:W0:Y:S01]  /*03c0*/  LDC.64 R2, c[0x0][0x398] ;  /* 0x0000e600ff027b82 */ /* 0x001e220000000a00 */
[----:B------:R-:W-:-:S04]  /*03d0*/  MOV R4, 0x400 ;  /* 0x0000040000047802 */ /* 0x000fc80000000f00 */
[----:B-1----:R-:W-:-:S07]  /*03e0*/  LEA R4, R7, R4, 0x18 ;  /* 0x0000000407047211 */ /* 0x002fce00078ec0ff */
.L_x_19165:
        /* <DEDUP_REMOVED lines=38> */
.L_x_19161:
[----:B------:R-:W-:Y:S05]  /*0650*/  BSYNC.RECONVERGENT B0 ;  /* 0x0000000000007941 */ /* 0x000fea0003800200 */
.L_x_19160:
        /* <DEDUP_REMOVED lines=52> */
.L_x_19171:
        /* <DEDUP_REMOVED lines=31> */
.L_x_19169:
[----:B------:R-:W-:Y:S05]  /*0b90*/  BSYNC.RECONVERGENT B1 ;  /* 0x0000000000017941 */ /* 0x000fea0003800200 */
.L_x_19168:
        /* <DEDUP_REMOVED lines=10> */
.L_x_19170:
        /* <DEDUP_REMOVED lines=25> */
.L_x_19167:
[----:B------:R-:W-:Y:S05]  /*0dd0*/  BSYNC.RECONVERGENT B0 ;  /* 0x0000000000007941 */ /* 0x000fea0003800200 */
.L_x_19166:
        /* <DEDUP_REMOVED lines=83> */
.L_x_19172:
        /* <DEDUP_REMOVED lines=15> */
.L_x_39623:


//--------------------- .text._Z9cuda_gemmIiLi128ELi2ELi1ELi256ELi8ELi8ELi64ELi1ELi0EEviiiPT_S1_S1_iii --------------------------
	.section	.text._Z9cuda_gemmIiLi128ELi2ELi1ELi256ELi8ELi8ELi64ELi1ELi0EEviiiPT_S1_S1_iii,"ax",@progbits
	.align	128
        .global         _Z9cuda_gemmIiLi128ELi2ELi1ELi256ELi8ELi8ELi64ELi1ELi0EEviiiPT_S1_S1_iii
        .type           _Z9cuda_gemmIiLi128ELi2ELi1ELi256ELi8ELi8ELi64ELi1ELi0EEviiiPT_S1_S1_iii,@function
        .size           _Z9cuda_gemmIiLi128ELi2ELi1ELi256ELi8ELi8ELi64ELi1ELi0EEviiiPT_S1_S1_iii,(.L_x_38917 - _Z9cuda_gemmIiLi128ELi2ELi1ELi256ELi8ELi8ELi64ELi1ELi0EEviiiPT_S1_S1_iii)
        .other          _Z9cuda_gemmIiLi128ELi2ELi1ELi256ELi8ELi8ELi64ELi1ELi0EEviiiPT_S1_S1_iii,@"STO_CUDA_ENTRY STV_DEFAULT"
_Z9cuda_gemmIiLi128ELi2ELi1ELi256ELi8ELi8ELi64ELi1ELi0EEviiiPT_S1_S1_iii:
.text._Z9cuda_gemmIiLi128ELi2ELi1ELi256ELi8ELi8ELi64ELi1ELi0EEviiiPT_S1_S1_iii:
        /* <DEDUP_REMOVED lines=60> */
.L_x_19175:
        /* <DEDUP_REMOVED lines=25> */
.L_x_19174:
[----:B------:R-:W-:Y:S05]  /*0550*/  BSYNC.RECONVERGENT B0 ;  /* 0x0000000000007941 */ /* 0x000fea0003800200 */
.L_x_19173:
[----:B0-----:R-:W-:Y:S01]  /*0560*/  IMAD.MOV.U32 R6, RZ, RZ, 0x80 ;  /* 0x00000080ff067424 */ /* 0x001fe200078e00ff */
[----:B------:R-:W-:-:S07]  /*0570*/  MOV R7, 0x590 ;  /* 0x0000059000077802 */ /* 0x000fce0000000f00 */
[----:B------:R-:W-:Y:S05]  /*0580*/  CALL.REL.NOINC `($__internal_414_$__cuda_sm20_div_s16) ;  /* 0x0000002000707944 */ /* 0x000fea0003c00000 */
[----:B------:R-:W-:Y:S01]  /*0590*/  IMAD.U32 R2, RZ, RZ, UR8 ;  /* 0x00000008ff027e24 */ /* 0x000fe2000f8e00ff */
[----:B------:R-:W-:Y:S02]  /*05a0*/  MOV R6, 0x8 ;  /* 0x0000000800067802 */ /* 0x000fe40000000f00 */
[----:B------:R-:W-:Y:S02]  /*05b0*/  MOV R7, 0x5e0 ;  /* 0x000005e000077802 */ /* 0x000fe40000000f00 */
[----:B------:R-:W-:-:S07]  /*05c0*/  PRMT R42, R2, 0x9910, RZ ;  /* 0x00009910022a7816 */ /* 0x000fce00000000ff */
[----:B------:R-:W-:Y:S05]  /*05d0*/  CALL.REL.NOINC `($__internal_414_$__cuda_sm20_div_s16) ;  /* 0x00000020005c7944 */ /* 0x000fea0003c00000 */
        /* <DEDUP_REMOVED lines=104> */
.L_x_19212:
        /* <DEDUP_REMOVED lines=44> */
.L_x_19179:
[----:B------:R-:W-:Y:S05]  /*0f20*/  BSYNC.RECONVERGENT B1 ;  /* 0x0000000000017941 */ /* 0x000fea0003800200 */
.L_x_19178:
        /* <DEDUP_REMOVED lines=15> */
.L_x_19180:
        /* <DEDUP_REMOVED lines=30> */
.L_x_19177:
[----:B------:R-:W-:Y:S05]  /*1200*/  BSYNC.RECONVERGENT B0 ;  /* 0x0000000000007941 */ /* 0x000fea0003800200 */
.L_x_19176:
[----:B------:R-:W-:Y:S01]  /*1210*/  BAR.SYNC.DEFER_BLOCKING 0x0 ;  /* 0x0000000000007b1d */ /* 0x000fe20000010000 */
[----:B------:R-:W-:Y:S02]  /*1220*/  ISETP.GE.AND P0, PT, R43, 0x1, PT ;  /* 0x000000012b00780c */ /* 0x000fe40003f06270 */
[----:B012---:R-:W-:-:S11]  /*1230*/  CS2R R12, SRZ ;  /* 0x00000000000c7805 */ /* 0x007fd6000001ff00 */
[----:B------:R-:W-:Y:S05]  /*1240*/  @!P0 BRA `(.L_x_19181) ;  /* 0x0000000c002c8947 */ /* 0x000fea0003800000 */
[----:B------:R-:W-:Y:S01]  /*1250*/  BSSY B1, `(.L_x_19182) ;  /* 0x00000c9000017945 */ /* 0x000fe20003800000 */
[----:B------:R-:W-:Y:S02]  /*1260*/  IMAD.MOV.U32 R21, RZ, RZ, RZ ;  /* 0x000000ffff157224 */ /* 0x000fe400078e00ff */
[----:B------:R-:W-:-:S07]  /*1270*/  IMAD.MOV.U32 R12, RZ, RZ, RZ ;  /* 0x000000ffff0c7224 */ /* 0x000fce00078e00ff */
.L_x_19211:
        /* <DEDUP_REMOVED lines=25> */
.L_x_19183:
        /* <DEDUP_REMOVED lines=8> */
.L_x_19184:
        /* <DEDUP_REMOVED lines=8> */
.L_x_19185:
        /* <DEDUP_REMOVED lines=8> */
.L_x_19186:
        /* <DEDUP_REMOVED lines=8> */
.L_x_19187:
        /* <DEDUP_REMOVED lines=8> */
.L_x_19188:
        /* <DEDUP_REMOVED lines=8> */
.L_x_19189:
        /* <DEDUP_REMOVED lines=13> */
.L_x_19190:
        /* <DEDUP_REMOVED lines=15> */
.L_x_19210:
        /* <DEDUP_REMOVED lines=12> */
.L_x_19215:
[----:B-1--4-:R-:W-:-:S07]  /*1990*/  IMAD R18, R34, R19, RZ ;  /* 0x0000001322127224 */ /* 0x012fce00078e02ff */
.L_x_19194:
[----:B------:R-:W-:-:S13]  /*19a0*/  ISETP.GE.AND P0, PT, R20, 0x2, PT ;  /* 0x000000021400780c */ /* 0x000fda0003f06270 */
[----:B------:R-:W-:Y:S05]  /*19b0*/  @!P0 BRA `(.L_x_19196) ;  /* 0x0000000000108947 */ /* 0x000fea0003800000 */
[----:B------:R-:W-:-:S03]  /*19c0*/  UMOV UR6, 0xffffffff ;  /* 0xffffffff00067882 */ /* 0x000fc60000000000 */
[----:B------:R-:W-:Y:S05]  /*19d0*/  BRA.DIV UR6, `(.L_x_19197) ;  /* 0x0000000a06607947 */ /* 0x000fea000b800000 */
[----:B------:R4:W0:Y:S02]  /*19e0*/  SHFL.IDX PT, R19, R25, R32, 0x181f ;  /* 0x00181f2019137589 */ /* 0x00082400000e0000 */
.L_x_19218:
[----:B0--3--:R-:W-:-:S07]  /*19f0*/  IMAD R18, R35, R19, R18 ;  /* 0x0000001323127224 */ /* 0x009fce00078e0212 */
.L_x_19196:
[----:B------:R-:W-:-:S13]  /*1a00*/  ISETP.GE.AND P1, PT, R20, 0x3, PT ;  /* 0x000000031400780c */ /* 0x000fda0003f26270 */
[----:B------:R-:W-:Y:S05]  /*1a10*/  @!P1 BRA `(.L_x_19198) ;  /* 0x0000000000109947 */ /* 0x000fea0003800000 */
[----:B------:R-:W-:-:S03]  /*1a20*/  UMOV UR6, 0xffffffff ;  /* 0xffffffff00067882 */ /* 0x000fc60000000000 */
[----:B------:R-:W-:Y:S05]  /*1a30*/  BRA.DIV UR6, `(.L_x_19199) ;  /* 0x0000000a066c7947 */ /* 0x000fea000b800000 */
[----:B------:R0:W0:Y:S02]  /*1a40*/  SHFL.IDX PT, R19, R25, R31, 0x181f ;  /* 0x00181f1f19137589 */ /* 0x00002400000e0000 */
.L_x_19221:
[----:B0-----:R-:W-:-:S07]  /*1a50*/  IMAD R18, R36, R19, R18 ;  /* 0x0000001324127224 */ /* 0x001fce00078e0212 */
.L_x_19198:
[----:B------:R-:W-:-:S13]  /*1a60*/  ISETP.GE.AND P2, PT, R20, 0x4, PT ;  /* 0x000000041400780c */ /* 0x000fda0003f46270 */
[----:B------:R-:W-:Y:S05]  /*1a70*/  @!P2 BRA `(.L_x_19200) ;  /* 0x000000000010a947 */ /* 0x000fea0003800000 */
[----:B------:R-:W-:-:S03]  /*1a80*/  UMOV UR6, 0xffffffff ;  /* 0xffffffff00067882 */ /* 0x000fc60000000000 */
[----:B------:R-:W-:Y:S05]  /*1a90*/  BRA.DIV UR6, `(.L_x_19201) ;  /* 0x0000000a06787947 */ /* 0x000fea000b800000 */
[----:B------:R0:W0:Y:S02]  /*1aa0*/  SHFL.IDX PT, R19, R25, R30, 0x181f ;  /* 0x00181f1e19137589 */ /* 0x00002400000e0000 */
.L_x_19224:
[----:B0-----:R-:W-:-:S07]  /*1ab0*/  IMAD R18, R37, R19, R18 ;  /* 0x0000001325127224 */ /* 0x001fce00078e0212 */
.L_x_19200:
[----:B------:R-:W-:-:S13]  /*1ac0*/  ISETP.GE.AND P3, PT, R20, 0x5, PT ;  /* 0x000000051400780c */ /* 0x000fda0003f66270 */
[----:B------:R-:W-:Y:S05]  /*1ad0*/  @!P3 BRA `(.L_x_19202) ;  /* 0x000000000010b947 */ /* 0x000fea0003800000 */
[----:B------:R-:W-:-:S03]  /*1ae0*/  UMOV UR6, 0xffffffff ;  /* 0xffffffff00067882 */ /* 0x000fc60000000000 */
[----:B------:R-:W-:Y:S05]  /*1af0*/  BRA.DIV UR6, `(.L_x_19203) ;  /* 0x0000000a06847947 */ /* 0x000fea000b800000 */
[----:B------:R0:W0:Y:S02]  /*1b00*/  SHFL.IDX PT, R19, R25, R29, 0x181f ;  /* 0x00181f1d19137589 */ /* 0x00002400000e0000 */
.L_x_19227:
[----:B0-----:R-:W-:-:S07]  /*1b10*/  IMAD R18, R38, R19, R18 ;  /* 0x0000001326127224 */ /* 0x001fce00078e0212 */
.L_x_19202:
[----:B------:R-:W-:-:S13]  /*1b20*/  ISETP.GE.AND P4, PT, R20, 0x6, PT ;  /* 0x000000061400780c */ /* 0x000fda0003f86270 */
[----:B------:R-:W-:Y:S05]  /*1b30*/  @!P4 BRA `(.L_x_19204) ;  /* 0x000000000010c947 */ /* 0x000fea0003800000 */
[----:B------:R-:W-:-:S03]  /*1b40*/  UMOV UR6, 0xffffffff ;  /* 0xffffffff00067882 */ /* 0x000fc60000000000 */
[----:B------:R-:W-:Y:S05]  /*1b50*/  BRA.DIV UR6, `(.L_x_19205) ;  /* 0x0000000a06907947 */ /* 0x000fea000b800000 */
[----:B------:R0:W0:Y:S02]  /*1b60*/  SHFL.IDX PT, R19, R25, R28, 0x181f ;  /* 0x00181f1c19137589 */ /* 0x00002400000e0000 */
.L_x_19230:
[----:B0-----:R-:W-:-:S07]  /*1b70*/  IMAD R18, R39, R19, R18 ;  /* 0x0000001327127224 */ /* 0x001fce00078e0212 */
.L_x_19204:
[----:B------:R-:W-:-:S13]  /*1b80*/  ISETP.GE.AND P5, PT, R20, 0x7, PT ;  /* 0x000000071400780c */ /* 0x000fda0003fa6270 */
[----:B------:R-:W-:Y:S05]  /*1b90*/  @!P5 BRA `(.L_x_19206) ;  /* 0x000000000010d947 */ /* 0x000fea0003800000 */
[----:B------:R-:W-:-:S03]  /*1ba0*/  UMOV UR6, 0xffffffff ;  /* 0xffffffff00067882 */ /* 0x000fc60000000000 */
[----:B------:R-:W-:Y:S05]  /*1bb0*/  BRA.DIV UR6, `(.L_x_19207) ;  /* 0x0000000a069c7947 */ /* 0x000fea000b800000 */
[----:B------:R0:W0:Y:S02]  /*1bc0*/  SHFL.IDX PT, R19, R25, R11, 0x181f ;  /* 0x00181f0b19137589 */ /* 0x00002400000e0000 */
.L_x_19233:
[----:B0-----:R-:W-:-:S07]  /*1bd0*/  IMAD R18, R40, R19, R18 ;  /* 0x0000001328127224 */ /* 0x001fce00078e0212 */
.L_x_19206:
[----:B------:R-:W-:-:S13]  /*1be0*/  ISETP.GE.AND P6, PT, R20, 0x8, PT ;  /* 0x000000081400780c */ /* 0x000fda0003fc6270 */
[----:B------:R-:W-:Y:S05]  /*1bf0*/  @!P6 BRA `(.L_x_19208) ;  /* 0x000000000084e947 */ /* 0x000fea0003800000 */
[----:B------:R-:W-:-:S03]  /*1c00*/  UMOV UR6, 0xffffffff ;  /* 0xffffffff00067882 */ /* 0x000fc60000000000 */
[----:B------:R-:W-:Y:S05]  /*1c10*/  BRA.DIV UR6, `(.L_x_19209) ;  /* 0x0000000a06a87947 */ /* 0x000fea000b800000 */
[----:B------:R0:W0:Y:S02]  /*1c20*/  SHFL.IDX PT, R19, R25, R10, 0x181f ;  /* 0x00181f0a19137589 */ /* 0x00002400000e0000 */
.L_x_19236:
[----:B0-2---:R-:W-:Y:S01]  /*1c30*/  IMAD R18, R41, R19, R18 ;  /* 0x0000001329127224 */ /* 0x005fe200078e0212 */
[----:B------:R-:W-:Y:S06]  /*1c40*/  BRA `(.L_x_19208) ;  /* 0x0000000000707947 */ /* 0x000fec0003800000 */
.L_x_19193:
        /* <DEDUP_REMOVED lines=28> */
.L_x_19208:
        /* <DEDUP_REMOVED lines=9> */
.L_x_19192:
[----:B------:R-:W-:Y:S05]  /*1ea0*/  BSYNC B0 ;  /* 0x0000000000007941 */ /* 0x000fea0003800000 */
.L_x_19191:
[----:B------:R-:W-:Y:S01]  /*1eb0*/  ISETP.NE.AND P6, PT, R23, RZ, PT ;  /* 0x000000ff1700720c */ /* 0x000fe20003fc5270 */
[----:B------:R-:W-:-:S12]  /*1ec0*/  VIADD R21, R21, 0x1 ;  /* 0x0000000115157836 */ /* 0x000fd80000000000 */
[----:B------:R-:W-:Y:S05]  /*1ed0*/  @!P6 BRA `(.L_x_19211) ;  /* 0xfffffff000e8e947 */ /* 0x000fea000383ffff */
[----:B------:R-:W-:Y:S05]  /*1ee0*/  BSYNC B1 ;  /* 0x0000000000017941 */ /* 0x000fea0003800000 */
.L_x_19182:
[----:B------:R4:W5:Y:S02]  /*1ef0*/  LDL.64 R12, [R1] ;  /* 0x00000000010c7983 */ /* 0x0009640000100a00 */
.L_x_19181:
        /* <DEDUP_REMOVED lines=61> */
.L_x_19195:
[----:B------:R-:W-:Y:S01]  /*22d0*/  BSSY B2, `(.L_x_19213) ;  /* 0x0000007000027945 */ /* 0x000fe20003800000 */
[----:B------:R-:W-:Y:S01]  /*22e0*/  IMAD.MOV.U32 R22, RZ, RZ, R2 ;  /* 0x000000ffff167224 */ /* 0x000fe200078e0002 */
[----:B------:R-:W-:Y:S01]  /*22f0*/  MOV R19, 0xffffffff ;  /* 0xffffffff00137802 */ /* 0x000fe20000000f00 */
[----:B------:R-:W-:-:S07]  /*2300*/  IMAD.MOV.U32 R24, RZ, RZ, 0x181f ;  /* 0x0000181fff187424 */ /* 0x000fce00078e00ff */
[----:B-123--:R-:W-:Y:S05]  /*2310*/  WARPSYNC.COLLECTIVE R19, `(.L_x_19214) ;  /* 0x0000000013087348 */ /* 0x00efea0003c00000 */
[----:B------:R0:W4:Y:S02]  /*2320*/  SHFL.IDX P6, R19, R25, R22, R24 ;  /* 0x0000001619137389 */ /* 0x00012400000c0018 */
[----:B01234-:R-:W-:Y:S05]  /*2330*/  ENDCOLLECTIVE ;  /* 0x000000000000791b */ /* 0x01ffea0003800000 */
.L_x_19214:
[----:B------:R-:W-:Y:S05]  /*2340*/  BSYNC B2 ;  /* 0x0000000000027941 */ /* 0x000fea0003800000 */
.L_x_19213:
[----:B------:R-:W-:Y:S05]  /*2350*/  BRA `(.L_x_19215) ;  /* 0xfffffff4008c7947 */ /* 0x000fea000383ffff */
.L_x_19197:
[----:B------:R-:W-:Y:S01]  /*2360*/  BSSY B2, `(.L_x_19216) ;  /* 0x0000007000027945 */ /* 0x000fe20003800000 */
[----:B------:R-:W-:Y:S01]  /*2370*/  IMAD.MOV.U32 R22, RZ, RZ, R32 ;  /* 0x000000ffff167224 */ /* 0x000fe200078e0020 */
[----:B------:R-:W-:Y:S01]  /*2380*/  MOV R19, 0xffffffff ;  /* 0xffffffff00137802 */ /* 0x000fe20000000f00 */
[----:B------:R-:W-:-:S07]  /*2390*/  IMAD.MOV.U32 R24, RZ, RZ, 0x181f ;  /* 0x0000181fff187424 */ /* 0x000fce00078e00ff */
[----:B0123--:R-:W-:Y:S05]  /*23a0*/  WARPSYNC.COLLECTIVE R19, `(.L_x_19217) ;  /* 0x0000000013087348 */ /* 0x00ffea0003c00000 */
[----:B------:R4:W0:Y:S02]  /*23b0*/  SHFL.IDX P6, R19, R25, R22, R24 ;  /* 0x0000001619137389 */ /* 0x00082400000c0018 */
[----:B01234-:R-:W-:Y:S05]  /*23c0*/  ENDCOLLECTIVE ;  /* 0x000000000000791b */ /* 0x01ffea0003800000 */
.L_x_19217:
[----:B------:R-:W-:Y:S05]  /*23d0*/  BSYNC B2 ;  /* 0x0000000000027941 */ /* 0x000fea0003800000 */
.L_x_19216:
[----:B------:R-:W-:Y:S05]  /*23e0*/  BRA `(.L_x_19218) ;  /* 0xfffffff400807947 */ /* 0x000fea000383ffff */
.L_x_19199:
[----:B------:R-:W-:Y:S01]  /*23f0*/  BSSY B2, `(.L_x_19219) ;  /* 0x0000007000027945 */ /* 0x000fe20003800000 */
[----:B------:R-:W-:Y:S01]  /*2400*/  IMAD.MOV.U32 R22, RZ, RZ, R31 ;  /* 0x000000ffff167224 */ /* 0x000fe200078e001f */
[----:B------:R-:W-:Y:S01]  /*2410*/  MOV R19, 0xffffffff ;  /* 0xffffffff00137802 */ /* 0x000fe20000000f00 */
[----:B------:R-:W-:-:S07]  /*2420*/  IMAD.MOV.U32 R24, RZ, RZ, 0x181f ;  /* 0x0000181fff187424 */ /* 0x000fce00078e00ff */
[----:B01234-:R-:W-:Y:S05]  /*2430*/  WARPSYNC.COLLECTIVE R19, `(.L_x_19220) ;  /* 0x0000000013087348 */ /* 0x01ffea0003c00000 */
[----:B------:R0:W0:Y:S02]  /*2440*/  SHFL.IDX P6, R19, R25, R22, R24 ;  /* 0x0000001619137389 */ /* 0x00002400000c0018 */
[----:B01234-:R-:W-:Y:S05]  /*2450*/  ENDCOLLECTIVE ;  /* 0x000000000000791b */ /* 0x01ffea0003800000 */
.L_x_19220:
[----:B------:R-:W-:Y:S05]  /*2460*/  BSYNC B2 ;  /* 0x0000000000027941 */ /* 0x000fea0003800000 */
.L_x_19219:
[----:B------:R-:W-:Y:S05]  /*2470*/  BRA `(.L_x_19221) ;  /* 0xfffffff400747947 */ /* 0x000fea000383ffff */
.L_x_19201:
[----:B------:R-:W-:Y:S01]  /*2480*/  BSSY B2, `(.L_x_19222) ;  /* 0x0000007000027945 */ /* 0x000fe20003800000 */
[----:B------:R-:W-:Y:S01]  /*2490*/  IMAD.MOV.U32 R22, RZ, RZ, R30 ;  /* 0x000000ffff167224 */ /* 0x000fe200078e001e */
[----:B------:R-:W-:Y:S01]  /*24a0*/  MOV R19, 0xffffffff ;  /* 0xffffffff00137802 */ /* 0x000fe20000000f00 */
[----:B------:R-:W-:-:S07]  /*24b0*/  IMAD.MOV.U32 R24, RZ, RZ, 0x181f ;  /* 0x0000181fff187424 */ /* 0x000fce00078e00ff */
[----:B01234-:R-:W-:Y:S05]  /*24c0*/  WARPSYNC.COLLECTIVE R19, `(.L_x_19223) ;  /* 0x0000000013087348 */ /* 0x01ffea0003c00000 */
[----:B------:R0:W0:Y:S02]  /*24d0*/  SHFL.IDX P6, R19, R25, R22, R24 ;  /* 0x0000001619137389 */ /* 0x00002400000c0018 */
[----:B01234-:R-:W-:Y:S05]  /*24e0*/  ENDCOLLECTIVE ;  /* 0x000000000000791b */ /* 0x01ffea0003800000 */
.L_x_19223:
[----:B------:R-:W-:Y:S05]  /*24f0*/  BSYNC B2 ;  /* 0x0000000000027941 */ /* 0x000fea0003800000 */
.L_x_19222:
[----:B------:R-:W-:Y:S05]  /*2500*/  BRA `(.L_x_19224) ;  /* 0xfffffff400687947 */ /* 0x000fea000383ffff */
.L_x_19203:
[----:B------:R-:W-:Y:S01]  /*2510*/  BSSY B2, `(.L_x_19225) ;  /* 0x0000007000027945 */ /* 0x000fe20003800000 */
[----:B------:R-:W-:Y:S01]  /*2520*/  IMAD.MOV.U32 R22, RZ, RZ, R29 ;  /* 0x000000ffff167224 */ /* 0x000fe200078e001d */
[----:B------:R-:W-:Y:S01]  /*2530*/  MOV R19, 0xffffffff ;  /* 0xffffffff00137802 */ /* 0x000fe20000000f00 */
[----:B------:R-:W-:-:S07]  /*2540*/  IMAD.MOV.U32 R24, RZ, RZ, 0x181f ;  /* 0x0000181fff187424 */ /* 0x000fce00078e00ff */
[----:B01234-:R-:W-:Y:S05]  /*2550*/  WARPSYNC.COLLECTIVE R19, `(.L_x_19226) ;  /* 0x0000000013087348 */ /* 0x01ffea0003c00000 */
[----:B------:R0:W0:Y:S02]  /*2560*/  SHFL.IDX P6, R19, R25, R22, R24 ;  /* 0x0000001619137389 */ /* 0x00002400000c0018 */
[----:B01234-:R-:W-:Y:S05]  /*2570*/  ENDCOLLECTIVE ;  /* 0x000000000000791b */ /* 0x01ffea0003800000 */
.L_x_19226:
[----:B------:R-:W-:Y:S05]  /*2580*/  BSYNC B2 ;  /* 0x0000000000027941 */ /* 0x000fea0003800000 */
.L_x_19225:
[----:B------:R-:W-:Y:S05]  /*2590*/  BRA `(.L_x_19227) ;  /* 0xfffffff4005c7947 */ /* 0x000fea000383ffff */
.L_x_19205:
[----:B------:R-:W-:Y:S01]  /*25a0*/  BSSY B2, `(.L_x_19228) ;  /* 0x0000007000027945 */ /* 0x000fe20003800000 */
[----:B------:R-:W-:Y:S01]  /*25b0*/  IMAD.MOV.U32 R22, RZ, RZ, R28 ;  /* 0x000000ffff167224 */ /* 0x000fe200078e001c */
[----:B------:R-:W-:Y:S01]  /*25c0*/  MOV R19, 0xffffffff ;  /* 0xffffffff00137802 */ /* 0x000fe20000000f00 */
[----:B------:R-:W-:-:S07]  /*25d0*/  IMAD.MOV.U32 R24, RZ, RZ, 0x181f ;  /* 0x0000181fff187424 */ /* 0x000fce00078e00ff */
[----:B01234-:R-:W-:Y:S05]  /*25e0*/  WARPSYNC.COLLECTIVE R19, `(.L_x_19229) ;  /* 0x0000000013087348 */ /* 0x01ffea0003c00000 */
[----:B------:R0:W0:Y:S02]  /*25f0*/  SHFL.IDX P6, R19, R25, R22, R24 ;  /* 0x0000001619137389 */ /* 0x00002400000c0018 */
[----:B01234-:R-:W-:Y:S05]  /*2600*/  ENDCOLLECTIVE ;  /* 0x000000000000791b */ /* 0x01ffea0003800000 */
.L_x_19229:
[----:B------:R-:W-:Y:S05]  /*2610*/  BSYNC B2 ;  /* 0x0000000000027941 */ /* 0x000fea0003800000 */
.L_x_19228:
[----:B------:R-:W-:Y:S05]  /*2620*/  BRA `(.L_x_19230) ;  /* 0xfffffff400507947 */ /* 0x000fea000383ffff */
.L_x_19207:
[----:B------:R-:W-:Y:S01]  /*2630*/  BSSY B2, `(.L_x_19231) ;  /* 0x0000007000027945 */ /* 0x000fe20003800000 */
[----:B------:R-:W-:Y:S01]  /*2640*/  IMAD.MOV.U32 R22, RZ, RZ, R11 ;  /* 0x000000ffff167224 */ /* 0x000fe200078e000b */
[----:B------:R-:W-:Y:S01]  /*2650*/  MOV R19, 0xffffffff ;  /* 0xffffffff00137802 */ /* 0x000fe20000000f00 */
[----:B------:R-:W-:-:S07]  /*2660*/  IMAD.MOV.U32 R24, RZ, RZ, 0x181f ;  /* 0x0000181fff187424 */ /* 0x000fce00078e00ff */
[----:B01234-:R-:W-:Y:S05]  /*2670*/  WARPSYNC.COLLECTIVE R19, `(.L_x_19232) ;  /* 0x0000000013087348 */ /* 0x01ffea0003c00000 */
[----:B------:R0:W0:Y:S02]  /*2680*/  SHFL.IDX P6, R19, R25, R22, R24 ;  /* 0x0000001619137389 */ /* 0x00002400000c0018 */
[----:B01234-:R-:W-:Y:S05]  /*2690*/  ENDCOLLECTIVE ;  /* 0x000000000000791b */ /* 0x01ffea0003800000 */
.L_x_19232:
[----:B------:R-:W-:Y:S05]  /*26a0*/  BSYNC B2 ;  /* 0x0000000000027941 */ /* 0x000fea0003800000 */
.L_x_19231:
[----:B------:R-:W-:Y:S05]  /*26b0*/  BRA `(.L_x_19233) ;  /* 0xfffffff400447947 */ /* 0x000fea000383ffff */
.L_x_19209:
[----:B------:R-:W-:Y:S01]  /*26c0*/  BSSY B2, `(.L_x_19234) ;  /* 0x0000007000027945 */ /* 0x000fe20003800000 */
[----:B------:R-:W-:Y:S01]  /*26d0*/  IMAD.MOV.U32 R22, RZ, RZ, R10 ;  /* 0x000000ffff167224 */ /* 0x000fe200078e000a */
[----:B------:R-:W-:Y:S01]  /*26e0*/  MOV R19, 0xffffffff ;  /* 0xffffffff00137802 */ /* 0x000fe20000000f00 */
[----:B------:R-:W-:-:S07]  /*26f0*/  IMAD.MOV.U32 R24, RZ, RZ, 0x181f ;  /* 0x0000181fff187424 */ /* 0x000fce00078e00ff */
[----:B01234-:R-:W-:Y:S05]  /*2700*/  WARPSYNC.COLLECTIVE R19, `(.L_x_19235) ;  /* 0x0000000013087348 */ /* 0x01ffea0003c00000 */
[----:B------:R0:W0:Y:S02]  /*2710*/  SHFL.IDX P6, R19, R25, R22, R24 ;  /* 0x0000001619137389 */ /* 0x00002400000c0018 */
[----:B01234-:R-:W-:Y:S05]  /*2720*/  ENDCOLLECTIVE ;  /* 0x000000000000791b */ /* 0x01ffea0003800000 */
.L_x_19235:
[----:B------:R-:W-:Y:S05]  /*2730*/  BSYNC B2 ;  /* 0x0000000000027941 */ /* 0x000fea0003800000 */
.L_x_19234:
[----:B------:R-:W-:Y:S05]  /*2740*/  BRA `(.L_x_19236) ;  /* 0xfffffff400387947 */ /* 0x000fea000383ffff */
        .weak           $__internal_414_$__cuda_sm20_div_s16
        .type           $__internal_414_$__cuda_sm20_div_s16,@function
        .size           $__internal_414_$__cuda_sm20_div_s16,(.L_x_38917 - $__internal_414_$__cuda_sm20_div_s16)
$__internal_414_$__cuda_sm20_div_s16:
        /* <DEDUP_REMOVED lines=25> */
[----:B------:R-:W-:Y:S09]  /*28e0*/  RET.REL.NODEC R2 `(_Z9cuda_gemmIiLi128ELi2ELi1ELi256ELi8ELi8ELi64ELi1ELi0EEviiiPT_S1_S1_iii) ;  /* 0xffffffd402c47950 */ /* 0x000ff20003c3ffff */
.L_x_19237:
        /* <DEDUP_REMOVED lines=9> */
.L_x_38917:


//--------------------- .text._Z9cuda_gemmIiLi128ELi2ELi1ELi256ELi8ELi8ELi64ELi0ELi1EEviiiPT_S1_S1_iii --------------------------
	.section	.text._Z9cuda_gemmIiLi128ELi2ELi1ELi256ELi8ELi8ELi64ELi0ELi1EEviiiPT_S1_S1_iii,"ax",@progbits
	.align	128
        .global         _Z9cuda_gemmIiLi128ELi2ELi1ELi256ELi8ELi8ELi64ELi0ELi1EEviiiPT_S1_S1_iii
        .type           _Z9cuda_gemmIiLi128ELi2ELi1ELi256ELi8ELi8ELi64ELi0ELi1EEviiiPT_S1_S1_iii,@function
        .size           _Z9cuda_gemmIiLi128ELi2ELi1ELi256ELi8ELi8ELi64ELi0ELi1EEviiiPT_S1_S1_iii,(.L_x_39625 - _Z9cuda_gemmIiLi128ELi2ELi1ELi256ELi8ELi8ELi64ELi0ELi1EEviiiPT_S1_S1_iii)
        .other          _Z9cuda_gemmIiLi128ELi2ELi1ELi256ELi8ELi8ELi64ELi0ELi1EEviiiPT_S1_S1_iii,@"STO_CUDA_ENTRY STV_DEFAULT"
_Z9cuda_gemmIiLi128ELi2ELi1ELi256ELi8ELi8ELi64ELi0ELi1EEviiiPT_S1_S1_iii:
.text._Z9cuda_gemmIiLi128ELi2ELi1ELi256ELi8ELi8ELi64ELi0ELi1EEviiiPT_S1_S1_iii:
        /* <DEDUP_REMOVED lines=45> */
.L_x_19242:
        /* <DEDUP_REMOVED lines=12> */
.L_x_19241:
[----:B------:R-:W-:Y:S05]  /*0390*/  BSYNC.RECONVERGENT B1 ;  /* 0x0000000000017941 */ /* 0x000fea0003800200 */
.L_x_19240:
[----:B------:R-:W-:Y:S05]  /*03a0*/  @!P1 BRA `(.L_x_19239) ;  /* 0x0000000000a89947 */ /* 0x000fea0003800000 */
[----:B------:R-:W1:Y:S01]  /*03b0*/  S2R R7, SR_CgaCtaId ;  /* 0x0000000000077919 */ /* 0x000e620000008800 */
[----:B0-----:R-:W0:Y:S01]  /*03c0*/  LDC.64 R4, c[0x0][0x398] ;  /* 0x0000e600ff047b82 */ /* 0x001e220000000a00 */
[----:B------:R-:W-:-:S04]  /*03d0*/  MOV R6, 0x400 ;  /* 0x0000040000067802 */ /* 0x000fc80000000f00 */
[----:B-1----:R-:W-:-:S07]  /*03e0*/  LEA R6, R7, R6, 0x18 ;  /* 0x0000000607067211 */ /* 0x002fce00078ec0ff */
.L_x_19243:
        /* <DEDUP_REMOVED lines=38> */
.L_x_19239:
[----:B------:R-:W-:Y:S05]  /*0650*/  BSYNC.RECONVERGENT B0 ;  /* 0x0000000000007941 */ /* 0x000fea0003800200 */
.L_x_19238:
        /* <DEDUP_REMOVED lines=70> */
.L_x_19249:
        /* <DEDUP_REMOVED lines=36> */
.L_x_19247:
[----:B------:R-:W-:Y:S05]  /*0d00*/  BSYNC.RECONVERGENT B1 ;  /* 0x0000000000017941 */ /* 0x000fea0003800200 */
.L_x_19246:
        /* <DEDUP_REMOVED lines=15> */
.L_x_19248:
        /* <DEDUP_REMOVED lines=35> */
.L_x_19245:
[----:B------:R-:W-:Y:S05]  /*1030*/  BSYNC.RECONVERGENT B0 ;  /* 0x0000000000007941 */ /* 0x000fea0003800200 */
.L_x_19244:
        /* <DEDUP_REMOVED lines=78> */
.L_x_19250:
        /* <DEDUP_REMOVED lines=14> */
.L_x_39625:


//--------------------- .text._Z9cuda_gemmIiLi128ELi2ELi1ELi256ELi8ELi8ELi64ELi0ELi0EEviiiPT_S1_S1_iii --------------------------
	.section	.text._Z9cuda_gemmIiLi128ELi2ELi1ELi256ELi8ELi8ELi64ELi0ELi0EEviiiPT_S1_S1_iii,"ax",@progbits
	.align	128
        .global         _Z9cuda_gemmIiLi128ELi2ELi1ELi256ELi8ELi8ELi64ELi0ELi0EEviiiPT_S1_S1_iii
        .type           _Z9cuda_gemmIiLi128ELi2ELi1ELi256ELi8ELi8ELi64ELi0ELi0EEviiiPT_S1_S1_iii,@function
        .size           _Z9cuda_gemmIiLi128ELi2ELi1ELi256ELi8ELi8ELi64ELi0ELi0EEviiiPT_S1_S1_iii,(.L_x_38918 - _Z9cuda_gemmIiLi128ELi2ELi1ELi256ELi8ELi8ELi64ELi0ELi0EEviiiPT_S1_S1_iii)
        .other          _Z9cuda_gemmIiLi128ELi2ELi1ELi256ELi8ELi8ELi64ELi0ELi0EEviiiPT_S1_S1_iii,@"STO_CUDA_ENTRY STV_DEFAULT"
_Z9cuda_gemmIiLi128ELi2ELi1ELi256ELi8ELi8ELi64ELi0ELi0EEviiiPT_S1_S1_iii:
.text._Z9cuda_gemmIiLi128ELi2ELi1ELi256ELi8ELi8ELi64ELi0ELi0EEviiiPT_S1_S1_iii:
        /* <DEDUP_REMOVED lines=60> */
.L_x_19253:
        /* <DEDUP_REMOVED lines=25> */
.L_x_19252:
[----:B------:R-:W-:Y:S05]  /*0550*/  BSYNC.RECONVERGENT B0 ;  /* 0x0000000000007941 */ /* 0x000fea0003800200 */
.L_x_19251:
[----:B------:R-:W-:Y:S01]  /*0560*/  IMAD.MOV.U32 R4, RZ, RZ, 0x80 ;  /* 0x00000080ff047424 */ /* 0x000fe200078e00ff */
[----:B0-----:R-:W-:Y:S01]  /*0570*/  MOV R6, 0x5a0 ;  /* 0x000005a000067802 */ /* 0x001fe20000000f00 */
[----:B------:R-:W-:-:S07]  /*0580*/  IMAD.MOV.U32 R5, RZ, RZ, R15 ;  /* 0x000000ffff057224 */ /* 0x000fce00078e000f */
[----:B------:R-:W-:Y:S05]  /*0590*/  CALL.REL.NOINC `($__internal_415_$__cuda_sm20_div_s16) ;  /* 0x00000020009c7944 */ /* 0x000fea0003c00000 */
[----:B------:R-:W-:Y:S01]  /*05a0*/  UPRMT UR4, UR9, 0x9910, URZ ;  /* 0x0000991009047896 */ /* 0x000fe200080000ff */
[----:B------:R-:W-:Y:S01]  /*05b0*/  MOV R4, 0x8 ;  /* 0x0000000800047802 */ /* 0x000fe20000000f00 */
[----:B------:R-:W-:Y:S01]  /*05c0*/  UMOV UR6, UR9 ;  /* 0x0000000900067c82 */ /* 0x000fe20008000000 */
[----:B------:R-:W-:-:S03]  /*05d0*/  MOV R6, 0x600 ;  /* 0x0000060000067802 */ /* 0x000fc60000000f00 */
[----:B------:R-:W-:-:S07]  /*05e0*/  IMAD.U32 R5, RZ, RZ, UR4 ;  /* 0x00000004ff057e24 */ /* 0x000fce000f8e00ff */
[----:B------:R-:W-:Y:S05]  /*05f0*/  CALL.REL.NOINC `($__internal_415_$__cuda_sm20_div_s16) ;  /* 0x0000002000847944 */ /* 0x000fea0003c00000 */
        /* <DEDUP_REMOVED lines=119> */
.L_x_19290:
        /* <DEDUP_REMOVED lines=39> */
.L_x_19257:
[----:B------:R-:W-:Y:S05]  /*0fe0*/  BSYNC.RECONVERGENT B1 ;  /* 0x0000000000017941 */ /* 0x000fea0003800200 */
.L_x_19256:
        /* <DEDUP_REMOVED lines=15> */
.L_x_19258:
        /* <DEDUP_REMOVED lines=32> */
.L_x_19255:
[----:B------:R-:W-:Y:S05]  /*12e0*/  BSYNC.RECONVERGENT B0 ;  /* 0x0000000000007941 */ /* 0x000fea0003800200 */
.L_x_19254:
[----:B------:R-:W-:Y:S01]  /*12f0*/  BAR.SYNC.DEFER_BLOCKING 0x0 ;  /* 0x0000000000007b1d */ /* 0x000fe20000010000 */
[----:B------:R-:W-:Y:S02]  /*1300*/  ISETP.GE.AND P0, PT, R40, 0x1, PT ;  /* 0x000000012800780c */ /* 0x000fe40003f06270 */
[----:B-12---:R-:W-:-:S11]  /*1310*/  CS2R R12, SRZ ;  /* 0x00000000000c7805 */ /* 0x006fd6000001ff00 */
[----:B------:R-:W-:Y:S05]  /*1320*/  @!P0 BRA `(.L_x_19259) ;  /* 0x0000000c00208947 */ /* 0x000fea0003800000 */
[----:B------:R-:W-:Y:S01]  /*1330*/  BSSY B1, `(.L_x_19260) ;  /* 0x00000c6000017945 */ /* 0x000fe20003800000 */
[----:B------:R-:W-:Y:S02]  /*1340*/  IMAD.MOV.U32 R46, RZ, RZ, RZ ;  /* 0x000000ffff2e7224 */ /* 0x000fe400078e00ff */
[----:B------:R-:W-:-:S07]  /*1350*/  IMAD.MOV.U32 R13, RZ, RZ, RZ ;  /* 0x000000ffff0d7224 */ /* 0x000fce00078e00ff */
.L_x_19289:
        /* <DEDUP_REMOVED lines=22> */
.L_x_19261:
        /* <DEDUP_REMOVED lines=8> */
.L_x_19262:
        /* <DEDUP_REMOVED lines=8> */
.L_x_19263:
        /* <DEDUP_REMOVED lines=8> */
.L_x_19264:
        /* <DEDUP_REMOVED lines=8> */
.L_x_19265:
        /* <DEDUP_REMOVED lines=8> */
.L_x_19266:
        /* <DEDUP_REMOVED lines=8> */
.L_x_19267:
        /* <DEDUP_REMOVED lines=13> */
.L_x_19268:
        /* <DEDUP_REMOVED lines=15> */
.L_x_19288:
        /* <DEDUP_REMOVED lines=12> */
.L_x_19293:
[----:B-12---:R-:W-:-:S07]  /*1a40*/  IMAD R18, R30, R23, RZ ;  /* 0x000000171e127224 */ /* 0x006fce00078e02ff */
.L_x_19272:
[----:B------:R-:W-:-:S13]  /*1a50*/  ISETP.GE.AND P0, PT, R19, 0x2, PT ;  /* 0x000000021300780c */ /* 0x000fda0003f06270 */
[----:B------:R-:W-:Y:S05]  /*1a60*/  @!P0 BRA `(.L_x_19274) ;  /* 0x0000000000108947 */ /* 0x000fea0003800000 */
[----:B------:R-:W-:-:S03]  /*1a70*/  UMOV UR6, 0xffffffff ;  /* 0xffffffff00067882 */ /* 0x000fc60000000000 */
[----:B------:R-:W-:Y:S05]  /*1a80*/  BRA.DIV UR6, `(.L_x_19275) ;  /* 0x0000000a06547947 */ /* 0x000fea000b800000 */
[----:B------:R1:W0:Y:S02]  /*1a90*/  SHFL.IDX PT, R20, R21, R28, 0x181f ;  /* 0x00181f1c15147589 */ /* 0x00022400000e0000 */
.L_x_19296:
[----:B0---4-:R-:W-:-:S07]  /*1aa0*/  IMAD R18, R31, R20, R18 ;  /* 0x000000141f127224 */ /* 0x011fce00078e0212 */
.L_x_19274:
[----:B------:R-:W-:-:S13]  /*1ab0*/  ISETP.GE.AND P1, PT, R19, 0x3, PT ;  /* 0x000000031300780c */ /* 0x000fda0003f26270 */
[----:B------:R-:W-:Y:S05]  /*1ac0*/  @!P1 BRA `(.L_x_19276) ;  /* 0x0000000000109947 */ /* 0x000fea0003800000 */
[----:B------:R-:W-:-:S03]  /*1ad0*/  UMOV UR6, 0xffffffff ;  /* 0xffffffff00067882 */ /* 0x000fc60000000000 */
[----:B------:R-:W-:Y:S05]  /*1ae0*/  BRA.DIV UR6, `(.L_x_19277) ;  /* 0x0000000a06647947 */ /* 0x000fea000b800000 */
[----:B------:R0:W0:Y:S02]  /*1af0*/  SHFL.IDX PT, R23, R21, R27, 0x181f ;  /* 0x00181f1b15177589 */ /* 0x00002400000e0000 */
.L_x_19299:
[----:B0-----:R-:W-:-:S07]  /*1b00*/  IMAD R18, R32, R23, R18 ;  /* 0x0000001720127224 */ /* 0x001fce00078e0212 */
.L_x_19276:
[----:B------:R-:W-:-:S13]  /*1b10*/  ISETP.GE.AND P2, PT, R19, 0x4, PT ;  /* 0x000000041300780c */ /* 0x000fda0003f46270 */
[----:B------:R-:W-:Y:S05]  /*1b20*/  @!P2 BRA `(.L_x_19278) ;  /* 0x000000000010a947 */ /* 0x000fea0003800000 */
[----:B------:R-:W-:-:S03]  /*1b30*/  UMOV UR6, 0xffffffff ;  /* 0xffffffff00067882 */ /* 0x000fc60000000000 */
[----:B------:R-:W-:Y:S05]  /*1b40*/  BRA.DIV UR6, `(.L_x_19279) ;  /* 0x0000000a06707947 */ /* 0x000fea000b800000 */
[----:B------:R0:W0:Y:S02]  /*1b50*/  SHFL.IDX PT, R20, R21, R26, 0x181f ;  /* 0x00181f1a15147589 */ /* 0x00002400000e0000 */
.L_x_19302:
[----:B0-----:R-:W-:-:S07]  /*1b60*/  IMAD R18, R33, R20, R18 ;  /* 0x0000001421127224 */ /* 0x001fce00078e0212 */
.L_x_19278:
[----:B------:R-:W-:-:S13]  /*1b70*/  ISETP.GE.AND P3, PT, R19, 0x5, PT ;  /* 0x000000051300780c */ /* 0x000fda0003f66270 */
[----:B------:R-:W-:Y:S05]  /*1b80*/  @!P3 BRA `(.L_x_19280) ;  /* 0x000000000010b947 */ /* 0x000fea0003800000 */
[----:B------:R-:W-:-:S03]  /*1b90*/  UMOV UR6, 0xffffffff ;  /* 0xffffffff00067882 */ /* 0x000fc60000000000 */
[----:B------:R-:W-:Y:S05]  /*1ba0*/  BRA.DIV UR6, `(.L_x_19281) ;  /* 0x0000000a06807947 */ /* 0x000fea000b800000 */
[----:B------:R0:W0:Y:S02]  /*1bb0*/  SHFL.IDX PT, R23, R21, R25, 0x181f ;  /* 0x00181f1915177589 */ /* 0x00002400000e0000 */
.L_x_19305:
[----:B0-----:R-:W-:-:S07]  /*1bc0*/  IMAD R18, R34, R23, R18 ;  /* 0x0000001722127224 */ /* 0x001fce00078e0212 */
.L_x_19280:
[----:B------:R-:W-:-:S13]  /*1bd0*/  ISETP.GE.AND P4, PT, R19, 0x6, PT ;  /* 0x000000061300780c */ /* 0x000fda0003f86270 */
[----:B------:R-:W-:Y:S05]  /*1be0*/  @!P4 BRA `(.L_x_19282) ;  /* 0x000000000010c947 */ /* 0x000fea0003800000 */
[----:B------:R-:W-:-:S03]  /*1bf0*/  UMOV UR6, 0xffffffff ;  /* 0xffffffff00067882 */ /* 0x000fc60000000000 */
[----:B------:R-:W-:Y:S05]  /*1c00*/  BRA.DIV UR6, `(.L_x_19283) ;  /* 0x0000000a068c7947 */ /* 0x000fea000b800000 */
[----:B------:R0:W0:Y:S02]  /*1c10*/  SHFL.IDX PT, R20, R21, R24, 0x181f ;  /* 0x00181f1815147589 */ /* 0x00002400000e0000 */
.L_x_19308:
[----:B0-----:R-:W-:-:S07]  /*1c20*/  IMAD R18, R35, R20, R18 ;  /* 0x0000001423127224 */ /* 0x001fce00078e0212 */
.L_x_19282:
[----:B------:R-:W-:-:S13]  /*1c30*/  ISETP.GE.AND P5, PT, R19, 0x7, PT ;  /* 0x000000071300780c */ /* 0x000fda0003fa6270 */
[----:B------:R-:W-:Y:S05]  /*1c40*/  @!P5 BRA `(.L_x_19284) ;  /* 0x000000000010d947 */ /* 0x000fea0003800000 */
[----:B------:R-:W-:-:S03]  /*1c50*/  UMOV UR6, 0xffffffff ;  /* 0xffffffff00067882 */ /* 0x000fc60000000000 */
[----:B------:R-:W-:Y:S05]  /*1c60*/  BRA.DIV UR6, `(.L_x_19285) ;  /* 0x0000000a069c7947 */ /* 0x000fea000b800000 */
[----:B------:R0:W0:Y:S02]  /*1c70*/  SHFL.IDX PT, R23, R21, R11, 0x181f ;  /* 0x00181f0b15177589 */ /* 0x00002400000e0000 */
.L_x_19311:
[----:B0-----:R-:W-:-:S07]  /*1c80*/  IMAD R18, R36, R23, R18 ;  /* 0x0000001724127224 */ /* 0x001fce00078e0212 */
.L_x_19284:
[----:B------:R-:W-:-:S13]  /*1c90*/  ISETP.GE.AND P6, PT, R19, 0x8, PT ;  /* 0x000000081300780c */ /* 0x000fda0003fc6270 */
[----:B------:R-:W-:Y:S05]  /*1ca0*/  @!P6 BRA `(.L_x_19286) ;  /* 0x000000000084e947 */ /* 0x000fea0003800000 */
[----:B------:R-:W-:-:S03]  /*1cb0*/  UMOV UR6, 0xffffffff ;  /* 0xffffffff00067882 */ /* 0x000fc60000000000 */
[----:B------:R-:W-:Y:S05]  /*1cc0*/  BRA.DIV UR6, `(.L_x_19287) ;  /* 0x0000000a06a87947 */ /* 0x000fea000b800000 */
[----:B01----:R0:W1:Y:S02]  /*1cd0*/  SHFL.IDX PT, R21, R21, R10, 0x181f ;  /* 0x00181f0a15157589 */ /* 0x00306400000e0000 */
.L_x_19314:
[----:B-1-3--:R-:W-:Y:S01]  /*1ce0*/  IMAD R18, R37, R21, R18 ;  /* 0x0000001525127224 */ /* 0x00afe200078e0212 */
[----:B------:R-:W-:Y:S06]  /*1cf0*/  BRA `(.L_x_19286) ;  /* 0x0000000000707947 */ /* 0x000fec0003800000 */
.L_x_19271:
        /* <DEDUP_REMOVED lines=28> */
.L_x_19286:
        /* <DEDUP_REMOVED lines=9> */
.L_x_19270:
[----:B------:R-:W-:Y:S05]  /*1f50*/  BSYNC B0 ;  /* 0x0000000000007941 */ /* 0x000fea0003800000 */
.L_x_19269:
[----:B------:R-:W-:Y:S01]  /*1f60*/  ISETP.NE.AND P6, PT, R47, RZ, PT ;  /* 0x000000ff2f00720c */ /* 0x000fe20003fc5270 */
[----:B------:R-:W-:-:S12]  /*1f70*/  VIADD R46, R46, 0x1 ;  /* 0x000000012e2e7836 */ /* 0x000fd80000000000 */
[----:B------:R-:W-:Y:S05]  /*1f80*/  @!P6 BRA `(.L_x_19289) ;  /* 0xfffffff000f4e947 */ /* 0x000fea000383ffff */
[----:B------:R-:W-:Y:S05]  /*1f90*/  BSYNC B1 ;  /* 0x0000000000017941 */ /* 0x000fea0003800000 */
.L_x_19260:
[----:B------:R0:W5:Y:S02]  /*1fa0*/  LDL.64 R12, [R1] ;  /* 0x00000000010c7983 */ /* 0x0001640000100a00 */
.L_x_19259:
        /* <DEDUP_REMOVED lines=58> */
.L_x_19273:
[----:B------:R-:W-:Y:S01]  /*2350*/  BSSY B2, `(.L_x_19291) ;  /* 0x0000007000027945 */ /* 0x000fe20003800000 */
[----:B------:R-:W-:Y:S01]  /*2360*/  IMAD.MOV.U32 R22, RZ, RZ, R0 ;  /* 0x000000ffff167224 */ /* 0x000fe200078e0000 */
[----:B------:R-:W-:Y:S01]  /*2370*/  MOV R20, 0xffffffff ;  /* 0xffffffff00147802 */ /* 0x000fe20000000f00 */
[----:B------:R-:W-:-:S07]  /*2380*/  IMAD.MOV.U32 R23, RZ, RZ, 0x181f ;  /* 0x0000181fff177424 */ /* 0x000fce00078e00ff */
[----:B--234-:R-:W-:Y:S05]  /*2390*/  WARPSYNC.COLLECTIVE R20, `(.L_x_19292) ;  /* 0x0000000014087348 */ /* 0x01cfea0003c00000 */
[----:B------:R0:W1:Y:S02]  /*23a0*/  SHFL.IDX P6, R23, R21, R22, R23 ;  /* 0x0000001615177389 */ /* 0x00006400000c0017 */
[----:B01234-:R-:W-:Y:S05]  /*23b0*/  ENDCOLLECTIVE ;  /* 0x000000000000791b */ /* 0x01ffea0003800000 */
.L_x_19292:
[----:B------:R-:W-:Y:S05]  /*23c0*/  BSYNC B2 ;  /* 0x0000000000027941 */ /* 0x000fea0003800000 */
.L_x_19291:
[----:B------:R-:W-:Y:S05]  /*23d0*/  BRA `(.L_x_19293) ;  /* 0xfffffff400987947 */ /* 0x000fea000383ffff */
.L_x_19275:
[----:B------:R-:W-:Y:S01]  /*23e0*/  BSSY B2, `(.L_x_19294) ;  /* 0x0000007000027945 */ /* 0x000fe20003800000 */
[----:B------:R-:W-:Y:S01]  /*23f0*/  IMAD.MOV.U32 R22, RZ, RZ, R28 ;  /* 0x000000ffff167224 */ /* 0x000fe200078e001c */
[----:B------:R-:W-:Y:S01]  /*2400*/  MOV R20, 0xffffffff ;  /* 0xffffffff00147802 */ /* 0x000fe20000000f00 */
[----:B------:R-:W-:-:S07]  /*2410*/  IMAD.MOV.U32 R23, RZ, RZ, 0x181f ;  /* 0x0000181fff177424 */ /* 0x000fce00078e00ff */
[----:B0-234-:R-:W-:Y:S05]  /*2420*/  WARPSYNC.COLLECTIVE R20, `(.L_x_19295) ;  /* 0x0000000014087348 */ /* 0x01dfea0003c00000 */
[----:B------:R1:W0:Y:S02]  /*2430*/  SHFL.IDX P6, R23, R21, R22, R23 ;  /* 0x0000001615177389 */ /* 0x00022400000c0017 */
[----:B01234-:R-:W-:Y:S05]  /*2440*/  ENDCOLLECTIVE ;  /* 0x000000000000791b */ /* 0x01ffea0003800000 */
.L_x_19295:
[----:B------:R-:W-:Y:S05]  /*2450*/  BSYNC B2 ;  /* 0x0000000000027941 */ /* 0x000fea0003800000 */
.L_x_19294:
[----:B------:R-:W-:Y:S01]  /*2460*/  IMAD.MOV.U32 R20, RZ, RZ, R23 ;  /* 0x000000ffff147224 */ /* 0x000fe200078e0017 */
[----:B------:R-:W-:Y:S06]  /*2470*/  BRA `(.L_x_19296) ;  /* 0xfffffff400887947 */ /* 0x000fec000383ffff */
.L_x_19277:
[----:B------:R-:W-:Y:S01]  /*2480*/  HFMA2 R23, -RZ, RZ, 0, 0.0020122528076171875 ;  /* 0x0000181fff177431 */ /* 0x000fe200000001ff */
[----:B------:R-:W-:Y:S01]  /*2490*/  BSSY B2, `(.L_x_19297) ;  /* 0x0000006000027945 */ /* 0x000fe20003800000 */
[----:B------:R-:W-:Y:S02]  /*24a0*/  IMAD.MOV.U32 R22, RZ, RZ, R27 ;  /* 0x000000ffff167224 */ /* 0x000fe400078e001b */
[----:B------:R-:W-:-:S07]  /*24b0*/  IMAD.MOV.U32 R20, RZ, RZ, -0x1 ;  /* 0xffffffffff147424 */ /* 0x000fce00078e00ff */
[----:B01234-:R-:W-:Y:S05]  /*24c0*/  WARPSYNC.COLLECTIVE R20, `(.L_x_19298) ;  /* 0x0000000014087348 */ /* 0x01ffea0003c00000 */
[----:B------:R0:W0:Y:S02]  /*24d0*/  SHFL.IDX P6, R23, R21, R22, R23 ;  /* 0x0000001615177389 */ /* 0x00002400000c0017 */
[----:B01234-:R-:W-:Y:S05]  /*24e0*/  ENDCOLLECTIVE ;  /* 0x000000000000791b */ /* 0x01ffea0003800000 */
.L_x_19298:
[----:B------:R-:W-:Y:S05]  /*24f0*/  BSYNC B2 ;  /* 0x0000000000027941 */ /* 0x000fea0003800000 */
.L_x_19297:
[----:B------:R-:W-:Y:S05]  /*2500*/  BRA `(.L_x_19299) ;  /* 0xfffffff4007c7947 */ /* 0x000fea000383ffff */
.L_x_19279:
[----:B------:R-:W-:Y:S01]  /*2510*/  BSSY B2, `(.L_x_19300) ;  /* 0x0000007000027945 */ /* 0x000fe20003800000 */
[----:B------:R-:W-:Y:S01]  /*2520*/  IMAD.MOV.U32 R22, RZ, RZ, R26 ;  /* 0x000000ffff167224 */ /* 0x000fe200078e001a */
[----:B------:R-:W-:Y:S01]  /*2530*/  MOV R23, 0x181f ;  /* 0x0000181f00177802 */ /* 0x000fe20000000f00 */
[----:B------:R-:W-:-:S07]  /*2540*/  IMAD.MOV.U32 R20, RZ, RZ, -0x1 ;  /* 0xffffffffff147424 */ /* 0x000fce00078e00ff */
[----:B01234-:R-:W-:Y:S05]  /*2550*/  WARPSYNC.COLLECTIVE R20, `(.L_x_19301) ;  /* 0x0000000014087348 */ /* 0x01ffea0003c00000 */
[----:B------:R0:W0:Y:S02]  /*2560*/  SHFL.IDX P6, R23, R21, R22, R23 ;  /* 0x0000001615177389 */ /* 0x00002400000c0017 */
[----:B01234-:R-:W-:Y:S05]  /*2570*/  ENDCOLLECTIVE ;  /* 0x000000000000791b */ /* 0x01ffea0003800000 */
.L_x_19301:
[----:B------:R-:W-:Y:S05]  /*2580*/  BSYNC B2 ;  /* 0x0000000000027941 */ /* 0x000fea0003800000 */
.L_x_19300:
[----:B------:R-:W-:Y:S01]  /*2590*/  IMAD.MOV.U32 R20, RZ, RZ, R23 ;  /* 0x000000ffff147224 */ /* 0x000fe200078e0017 */
[----:B------:R-:W-:Y:S06]  /*25a0*/  BRA `(.L_x_19302) ;  /* 0xfffffff4006c7947 */ /* 0x000fec000383ffff */
.L_x_19281:
[----:B------:R-:W-:Y:S01]  /*25b0*/  BSSY B2, `(.L_x_19303) ;  /* 0x0000007000027945 */ /* 0x000fe20003800000 */
[----:B------:R-:W-:Y:S01]  /*25c0*/  MOV R22, R25 ;  /* 0x0000001900167202 */ /* 0x000fe20000000f00 */
[----:B------:R-:W-:Y:S02]  /*25d0*/  IMAD.MOV.U32 R23, RZ, RZ, 0x181f ;  /* 0x0000181fff177424 */ /* 0x000fe400078e00ff */
[----:B------:R-:W-:-:S07]  /*25e0*/  IMAD.MOV.U32 R20, RZ, RZ, -0x1 ;  /* 0xffffffffff147424 */ /* 0x000fce00078e00ff */
[----:B01234-:R-:W-:Y:S05]  /*25f0*/  WARPSYNC.COLLECTIVE R20, `(.L_x_19304) ;  /* 0x0000000014087348 */ /* 0x01ffea0003c00000 */
[----:B------:R0:W0:Y:S02]  /*2600*/  SHFL.IDX P6, R23, R21, R22, R23 ;  /* 0x0000001615177389 */ /* 0x00002400000c0017 */
[----:B01234-:R-:W-:Y:S05]  /*2610*/  ENDCOLLECTIVE ;  /* 0x000000000000791b */ /* 0x01ffea0003800000 */
.L_x_19304:
[----:B------:R-:W-:Y:S05]  /*2620*/  BSYNC B2 ;  /* 0x0000000000027941 */ /* 0x000fea0003800000 */
.L_x_19303:
[----:B------:R-:W-:Y:S05]  /*2630*/  BRA `(.L_x_19305) ;  /* 0xfffffff400607947 */ /* 0x000fea000383ffff */
.L_x_19283:
[----:B------:R-:W-:Y:S01]  /*2640*/  BSSY B2, `(.L_x_19306) ;  /* 0x0000007000027945 */ /* 0x000fe20003800000 */
[----:B------:R-:W-:Y:S01]  /*2650*/  MOV R22, R24 ;  /* 0x0000001800167202 */ /* 0x000fe20000000f00 */
[----:B------:R-:W-:Y:S02]  /*2660*/  IMAD.MOV.U32 R23, RZ, RZ, 0x181f ;  /* 0x0000181fff177424 */ /* 0x000fe400078e00ff */
[----:B------:R-:W-:-:S07]  /*2670*/  IMAD.MOV.U32 R20, RZ, RZ, -0x1 ;  /* 0xffffffffff147424 */ /* 0x000fce00078e00ff */
[----:B01234-:R-:W-:Y:S05]  /*2680*/  WARPSYNC.COLLECTIVE R20, `(.L_x_19307) ;  /* 0x0000000014087348 */ /* 0x01ffea0003c00000 */
[----:B------:R0:W0:Y:S02]  /*2690*/  SHFL.IDX P6, R23, R21, R22, R23 ;  /* 0x0000001615177389 */ /* 0x00002400000c0017 */
[----:B01234-:R-:W-:Y:S05]  /*26a0*/  ENDCOLLECTIVE ;  /* 0x000000000000791b */ /* 0x01ffea0003800000 */
.L_x_19307:
[----:B------:R-:W-:Y:S05]  /*26b0*/  BSYNC B2 ;  /* 0x0000000000027941 */ /* 0x000fea0003800000 */
.L_x_19306:
[----:B------:R-:W-:Y:S01]  /*26c0*/  MOV R20, R23 ;  /* 0x0000001700147202 */ /* 0x000fe20000000f00 */
[----:B------:R-:W-:Y:S06]  /*26d0*/  BRA `(.L_x_19308) ;  /* 0xfffffff400507947 */ /* 0x000fec000383ffff */
.L_x_19285:
[----:B------:R-:W-:Y:S01]  /*26e0*/  BSSY B2, `(.L_x_19309) ;  /* 0x0000007000027945 */ /* 0x000fe20003800000 */
[----:B------:R-:W-:Y:S01]  /*26f0*/  IMAD.MOV.U32 R22, RZ, RZ, R11 ;  /* 0x000000ffff167224 */ /* 0x000fe200078e000b */
[----:B------:R-:W-:Y:S01]  /*2700*/  MOV R20, 0xffffffff ;  /* 0xffffffff00147802 */ /* 0x000fe20000000f00 */
[----:B------:R-:W-:-:S07]  /*2710*/  IMAD.MOV.U32 R23, RZ, RZ, 0x181f ;  /* 0x0000181fff177424 */ /* 0x000fce00078e00ff */
[----:B01234-:R-:W-:Y:S05]  /*2720*/  WARPSYNC.COLLECTIVE R20, `(.L_x_19310) ;  /* 0x0000000014087348 */ /* 0x01ffea0003c00000 */
[----:B------:R0:W0:Y:S02]  /*2730*/  SHFL.IDX P6, R23, R21, R22, R23 ;  /* 0x0000001615177389 */ /* 0x00002400000c0017 */
[----:B01234-:R-:W-:Y:S05]  /*2740*/  ENDCOLLECTIVE ;  /* 0x000000000000791b */ /* 0x01ffea0003800000 */
.L_x_19310:
[----:B------:R-:W-:Y:S05]  /*2750*/  BSYNC B2 ;  /* 0x0000000000027941 */ /* 0x000fea0003800000 */
.L_x_19309:
[----:B------:R-:W-:Y:S05]  /*2760*/  BRA `(.L_x_19311) ;  /* 0xfffffff400447947 */ /* 0x000fea000383ffff */
.L_x_19287:
[----:B------:R-:W-:Y:S01]  /*2770*/  BSSY B2, `(.L_x_19312) ;  /* 0x0000007000027945 */ /* 0x000fe20003800000 */
[----:B------:R-:W-:Y:S01]  /*2780*/  IMAD.MOV.U32 R22, RZ, RZ, R10 ;  /* 0x000000ffff167224 */ /* 0x000fe200078e000a */
[----:B------:R-:W-:Y:S01]  /*2790*/  MOV R20, 0xffffffff ;  /* 0xffffffff00147802 */ /* 0x000fe20000000f00 */
[----:B------:R-:W-:-:S07]  /*27a0*/  IMAD.MOV.U32 R23, RZ, RZ, 0x181f ;  /* 0x0000181fff177424 */ /* 0x000fce00078e00ff */
[----:B01234-:R-:W-:Y:S05]  /*27b0*/  WARPSYNC.COLLECTIVE R20, `(.L_x_19313) ;  /* 0x0000000014087348 */ /* 0x01ffea0003c00000 */
[----:B------:R0:W0:Y:S02]  /*27c0*/  SHFL.IDX P6, R23, R21, R22, R23 ;  /* 0x0000001615177389 */ /* 0x00002400000c0017 */
[----:B01234-:R-:W-:Y:S05]  /*27d0*/  ENDCOLLECTIVE ;  /* 0x000000000000791b */ /* 0x01ffea0003800000 */
.L_x_19313:
[----:B------:R-:W-:Y:S05]  /*27e0*/  BSYNC B2 ;  /* 0x0000000000027941 */ /* 0x000fea0003800000 */
.L_x_19312:
[----:B------:R-:W-:Y:S01]  /*27f0*/  IMAD.MOV.U32 R21, RZ, RZ, R23 ;  /* 0x000000ffff157224 */ /* 0x000fe200078e0017 */
[----:B------:R-:W-:Y:S06]  /*2800*/  BRA `(.L_x_19314) ;  /* 0xfffffff400347947 */ /* 0x000fec000383ffff */
        .weak           $__internal_415_$__cuda_sm20_div_s16
        .type           $__internal_415_$__cuda_sm20_div_s16,@function
        .size           $__internal_415_$__cuda_sm20_div_s16,(.L_x_38918 - $__internal_415_$__cuda_sm20_div_s16)
$__internal_415_$__cuda_sm20_div_s16:
        /* <DEDUP_REMOVED lines=26> */
[----:B------:R-:W-:Y:S05]  /*29b0*/  RET.REL.NODEC R2 `(_Z9cuda_gemmIiLi128ELi2ELi1ELi256ELi8ELi8ELi64ELi0ELi0EEviiiPT_S1_S1_iii) ;  /* 0xffffffd402907950 */ /* 0x000fea0003c3ffff */
.L_x_19315:
        /* <DEDUP_REMOVED lines=12> */
.L_x_38918:


//--------------------- .text._Z9cuda_gemmIiLi128ELi2ELi1ELi256ELi4ELi4ELi64ELi1ELi1EEviiiPT_S1_S1_iii --------------------------
	.section	.text._Z9cuda_gemmIiLi128ELi2ELi1ELi256ELi4ELi4ELi64ELi1ELi1EEviiiPT_S1_S1_iii,"ax",@progbits
	.align	128
        .global         _Z9cuda_gemmIiLi128ELi2ELi1ELi256ELi4ELi4ELi64ELi1ELi1EEviiiPT_S1_S1_iii
        .type           _Z9cuda_gemmIiLi128ELi2ELi1ELi256ELi4ELi4ELi64ELi1ELi1EEviiiPT_S1_S1_iii,@function
        .size           _Z9cuda_gemmIiLi128ELi2ELi1ELi256ELi4ELi4ELi64ELi1ELi1EEviiiPT_S1_S1_iii,(.L_x_39627 - _Z9cuda_gemmIiLi128ELi2ELi1ELi256ELi4ELi4ELi64ELi1ELi1EEviiiPT_S1_S1_iii)
        .other          _Z9cuda_gemmIiLi128ELi2ELi1ELi256ELi4ELi4ELi64ELi1ELi1EEviiiPT_S1_S1_iii,@"STO_CUDA_ENTRY STV_DEFAULT"
_Z9cuda_gemmIiLi128ELi2ELi1ELi256ELi4ELi4ELi64ELi1ELi1EEviiiPT_S1_S1_iii:
.text._Z9cuda_gemmIiLi128ELi2ELi1ELi256ELi4ELi4ELi64ELi1ELi1EEviiiPT_S1_S1_iii:
        /* <DEDUP_REMOVED lines=12> */
.L_x_19318:
        /* <DEDUP_REMOVED lines=10> */
.L_x_19317:
[----:B------:R-:W-:Y:S05]  /*0160*/  BSYNC.RECONVERGENT B0 ;  /* 0x0000000000007941 */ /* 0x000fea0003800200 */
.L_x_19316:
        /* <DEDUP_REMOVED lines=44> */
.L_x_19324:
        /* <DEDUP_REMOVED lines=30> */
.L_x_19322:
[----:B------:R-:W-:Y:S05]  /*0610*/  BSYNC.RECONVERGENT B1 ;  /* 0x0000000000017941 */ /* 0x000fea0003800200 */
.L_x_19321:
        /* <DEDUP_REMOVED lines=10> */
.L_x_19323:
        /* <DEDUP_REMOVED lines=25> */
.L_x_19320:
[----:B------:R-:W-:Y:S05]  /*0850*/  BSYNC.RECONVERGENT B0 ;  /* 0x0000000000007941 */ /* 0x000fea0003800200 */
.L_x_19319:
        /* <DEDUP_REMOVED lines=52> */
.L_x_19325:
        /* <DEDUP_REMOVED lines=14> */
.L_x_39627:


//--------------------- .text._Z9cuda_gemmIiLi128ELi2ELi1ELi256ELi4ELi4ELi64ELi1ELi0EEviiiPT_S1_S1_iii --------------------------
	.section	.text._Z9cuda_gemmIiLi128ELi2ELi1ELi256ELi4ELi4ELi64ELi1ELi0EEviiiPT_S1_S1_iii,"ax",@progbits
	.align	128
        .global         _Z9cuda_gemmIiLi128ELi2ELi1ELi256ELi4ELi4ELi64ELi1ELi0EEviiiPT_S1_S1_iii
        .type           _Z9cuda_gemmIiLi128ELi2ELi1ELi256ELi4ELi4ELi64ELi1ELi0EEviiiPT_S1_S1_iii,@function
        .size           _Z9cuda_gemmIiLi128ELi2ELi1ELi256ELi4ELi4ELi64ELi1ELi0EEviiiPT_S1_S1_iii,(.L_x_38919 - _Z9cuda_gemmIiLi128ELi2ELi1ELi256ELi4ELi4ELi64ELi1ELi0EEviiiPT_S1_S1_iii)
        .other          _Z9cuda_gemmIiLi128ELi2ELi1ELi256ELi4ELi4ELi64ELi1ELi0EEviiiPT_S1_S1_iii,@"STO_CUDA_ENTRY STV_DEFAULT"
_Z9cuda_gemmIiLi128ELi2ELi1ELi256ELi4ELi4ELi64ELi1ELi0EEviiiPT_S1_S1_iii:
.text._Z9cuda_gemmIiLi128ELi2ELi1ELi256ELi4ELi4ELi64ELi1ELi0EEviiiPT_S1_S1_iii:
        /* <DEDUP_REMOVED lines=60> */
.L_x_19328:
        /* <DEDUP_REMOVED lines=25> */
.L_x_19327:
[----:B------:R-:W-:Y:S05]  /*0550*/  BSYNC.RECONVERGENT B0 ;  /* 0x0000000000007941 */ /* 0x000fea0003800200 */
.L_x_19326:
[----:B------:R-:W-:Y:S01]  /*0560*/  IMAD.MOV.U32 R4, RZ, RZ, 0x80 ;  /* 0x00000080ff047424 */ /* 0x000fe200078e00ff */
[----:B------:R-:W-:Y:S01]  /*0570*/  MOV R5, 0x5a0 ;  /* 0x000005a000057802 */ /* 0x000fe20000000f00 */
[----:B------:R-:W-:-:S07]  /*0580*/  IMAD.MOV.U32 R25, RZ, RZ, R0 ;  /* 0x000000ffff197224 */ /* 0x000fce00078e0000 */
[----:B0-----:R-:W-:Y:S05]  /*0590*/  CALL.REL.NOINC `($__internal_416_$__cuda_sm20_div_s16) ;  /* 0x0000001800247944 */ /* 0x001fea0003c00000 */
[----:B------:R-:W-:Y:S01]  /*05a0*/  MOV R0, UR8 ;  /* 0x0000000800007c02 */ /* 0x000fe20008000f00 */
[----:B------:R-:W-:Y:S01]  /*05b0*/  IMAD.MOV.U32 R4, RZ, RZ, 0x4 ;  /* 0x00000004ff047424 */ /* 0x000fe200078e00ff */
[----:B------:R-:W-:Y:S02]  /*05c0*/  MOV R5, 0x5f0 ;  /* 0x000005f000057802 */ /* 0x000fe40000000f00 */
[----:B------:R-:W-:-:S07]  /*05d0*/  PRMT R25, R0, 0x9910, RZ ;  /* 0x0000991000197816 */ /* 0x000fce00000000ff */
[----:B------:R-:W-:Y:S05]  /*05e0*/  CALL.REL.NOINC `($__internal_416_$__cuda_sm20_div_s16) ;  /* 0x0000001800107944 */ /* 0x000fea0003c00000 */
        /* <DEDUP_REMOVED lines=80> */
.L_x_19352:
        /* <DEDUP_REMOVED lines=43> */
.L_x_19332:
[----:B------:R-:W-:Y:S05]  /*0da0*/  BSYNC.RECONVERGENT B1 ;  /* 0x0000000000017941 */ /* 0x000fea0003800200 */
.L_x_19331:
        /* <DEDUP_REMOVED lines=12> */
.L_x_19333:
        /* <DEDUP_REMOVED lines=34> */
.L_x_19330:
[----:B------:R-:W-:Y:S05]  /*1090*/  BSYNC.RECONVERGENT B0 ;  /* 0x0000000000007941 */ /* 0x000fea0003800200 */
.L_x_19329:
[----:B------:R-:W-:Y:S01]  /*10a0*/  BAR.SYNC.DEFER_BLOCKING 0x0 ;  /* 0x0000000000007b1d */ /* 0x000fe20000010000 */
[----:B------:R-:W-:Y:S02]  /*10b0*/  ISETP.GE.AND P0, PT, R26, 0x1, PT ;  /* 0x000000011a00780c */ /* 0x000fe40003f06270 */
[----:B01----:R-:W-:-:S11]  /*10c0*/  CS2R R8, SRZ ;  /* 0x0000000000087805 */ /* 0x003fd6000001ff00 */
[----:B------:R-:W-:Y:S05]  /*10d0*/  @!P0 BRA `(.L_x_19334) ;  /* 0x0000000400d48947 */ /* 0x000fea0003800000 */
[----:B------:R-:W-:Y:S01]  /*10e0*/  BSSY B1, `(.L_x_19335) ;  /* 0x0000073000017945 */ /* 0x000fe20003800000 */
[----:B------:R-:W-:Y:S02]  /*10f0*/  IMAD.MOV.U32 R15, RZ, RZ, RZ ;  /* 0x000000ffff0f7224 */ /* 0x000fe400078e00ff */
[----:B------:R-:W-:-:S07]  /*1100*/  IMAD.MOV.U32 R9, RZ, RZ, RZ ;  /* 0x000000ffff097224 */ /* 0x000fce00078e00ff */
.L_x_19351:
        /* <DEDUP_REMOVED lines=21> */
.L_x_19336:
        /* <DEDUP_REMOVED lines=8> */
.L_x_19337:
        /* <DEDUP_REMOVED lines=8> */
.L_x_19338:
        /* <DEDUP_REMOVED lines=8> */
.L_x_19339:
        /* <DEDUP_REMOVED lines=9> */
.L_x_19350:
        /* <DEDUP_REMOVED lines=9> */
.L_x_19355:
[----:B0---4-:R-:W-:Y:S01]  /*1500*/  IMAD R14, R6, R13, RZ ;  /* 0x0000000d060e7224 */ /* 0x011fe200078e02ff */
[----:B------:R-:W-:Y:S06]  /*1510*/  @!P2 BRA `(.L_x_19344) ;  /* 0x000000000010a947 */ /* 0x000fec0003800000 */
[----:B------:R-:W-:-:S03]  /*1520*/  UMOV UR6, 0xffffffff ;  /* 0xffffffff00067882 */ /* 0x000fc60000000000 */
[----:B------:R-:W-:Y:S05]  /*1530*/  BRA.DIV UR6, `(.L_x_19345) ;  /* 0x0000000606d07947 */ /* 0x000fea000b800000 */
[----:B------:R0:W4:Y:S02]  /*1540*/  SHFL.IDX PT, R13, R16, R4, 0x1c1f ;  /* 0x001c1f04100d7589 */ /* 0x00012400000e0000 */
.L_x_19358:
[----:B-1--4-:R-:W-:-:S07]  /*1550*/  IMAD R14, R7, R13, R14 ;  /* 0x0000000d070e7224 */ /* 0x012fce00078e020e */
.L_x_19344:
[----:B------:R-:W-:-:S13]  /*1560*/  ISETP.GE.AND P2, PT, R17, 0x3, PT ;  /* 0x000000031100780c */ /* 0x000fda0003f46270 */
[----:B------:R-:W-:Y:S05]  /*1570*/  @!P2 BRA `(.L_x_19346) ;  /* 0x000000000010a947 */ /* 0x000fea0003800000 */
[----:B------:R-:W-:-:S03]  /*1580*/  UMOV UR6, 0xffffffff ;  /* 0xffffffff00067882 */ /* 0x000fc60000000000 */
[----:B------:R-:W-:Y:S05]  /*1590*/  BRA.DIV UR6, `(.L_x_19347) ;  /* 0x0000000606dc7947 */ /* 0x000fea000b800000 */
[----:B------:R4:W0:Y:S02]  /*15a0*/  SHFL.IDX PT, R13, R16, R3, 0x1c1f ;  /* 0x001c1f03100d7589 */ /* 0x00082400000e0000 */
.L_x_19361:
[----:B0--3--:R-:W-:-:S07]  /*15b0*/  IMAD R14, R20, R13, R14 ;  /* 0x0000000d140e7224 */ /* 0x009fce00078e020e */
.L_x_19346:
[----:B------:R-:W-:-:S13]  /*15c0*/  ISETP.GE.AND P2, PT, R17, 0x4, PT ;  /* 0x000000041100780c */ /* 0x000fda0003f46270 */
[----:B------:R-:W-:Y:S05]  /*15d0*/  @!P2 BRA `(.L_x_19348) ;  /* 0x00000000005ca947 */ /* 0x000fea0003800000 */
[----:B------:R-:W-:-:S03]  /*15e0*/  UMOV UR6, 0xffffffff ;  /* 0xffffffff00067882 */ /* 0x000fc60000000000 */
[----:B------:R-:W-:Y:S05]  /*15f0*/  BRA.DIV UR6, `(.L_x_19349) ;  /* 0x0000000606e87947 */ /* 0x000fea000b800000 */
[----:B------:R0:W0:Y:S02]  /*1600*/  SHFL.IDX PT, R13, R16, R2, 0x1c1f ;  /* 0x001c1f02100d7589 */ /* 0x00002400000e0000 */
.L_x_19364:
[----:B0-----:R-:W-:Y:S01]  /*1610*/  IMAD R14, R21, R13, R14 ;  /* 0x0000000d150e7224 */ /* 0x001fe200078e020e */
[----:B------:R-:W-:Y:S06]  /*1620*/  BRA `(.L_x_19348) ;  /* 0x0000000000487947 */ /* 0x000fec0003800000 */
.L_x_19342:
        /* <DEDUP_REMOVED lines=18> */
.L_x_19348:
        /* <DEDUP_REMOVED lines=9> */
.L_x_19341:
[----:B------:R-:W-:Y:S05]  /*17e0*/  BSYNC B0 ;  /* 0x0000000000007941 */ /* 0x000fea0003800000 */
.L_x_19340:
[----:B------:R-:W-:Y:S01]  /*17f0*/  IADD3 R15, PT, PT, R15, 0x1, RZ ;  /* 0x000000010f0f7810 */ /* 0x000fe20007ffe0ff */
[----:B------:R-:W-:Y:S06]  /*1800*/  @!P0 BRA `(.L_x_19351) ;  /* 0xfffffff800408947 */ /* 0x000fec000383ffff */
[----:B------:R-:W-:Y:S05]  /*1810*/  BSYNC B1 ;  /* 0x0000000000017941 */ /* 0x000fea0003800000 */
.L_x_19335:
[----:B--2-4-:R2:W5:Y:S02]  /*1820*/  LDL.64 R8, [R1] ;  /* 0x0000000001087983 */ /* 0x0145640000100a00 */
.L_x_19334:
        /* <DEDUP_REMOVED lines=60> */
.L_x_19343:
[----:B------:R-:W-:Y:S01]  /*1bf0*/  BSSY B2, `(.L_x_19353) ;  /* 0x0000007000027945 */ /* 0x000fe20003800000 */
[----:B------:R-:W-:Y:S01]  /*1c00*/  IMAD.MOV.U32 R18, RZ, RZ, R5 ;  /* 0x000000ffff127224 */ /* 0x000fe200078e0005 */
[----:B------:R-:W-:Y:S01]  /*1c10*/  MOV R13, 0xffffffff ;  /* 0xffffffff000d7802 */ /* 0x000fe20000000f00 */
[----:B------:R-:W-:-:S07]  /*1c20*/  IMAD.MOV.U32 R19, RZ, RZ, 0x1c1f ;  /* 0x00001c1fff137424 */ /* 0x000fce00078e00ff */
[----:B01-3--:R-:W-:Y:S05]  /*1c30*/  WARPSYNC.COLLECTIVE R13, `(.L_x_19354) ;  /* 0x000000000d087348 */ /* 0x00bfea0003c00000 */
[----:B------:R2:W4:Y:S02]  /*1c40*/  SHFL.IDX P3, R13, R16, R18, R19 ;  /* 0x00000012100d7389 */ /* 0x0005240000060013 */
[----:B01234-:R-:W-:Y:S05]  /*1c50*/  ENDCOLLECTIVE ;  /* 0x000000000000791b */ /* 0x01ffea0003800000 */
.L_x_19354:
[----:B------:R-:W-:Y:S05]  /*1c60*/  BSYNC B2 ;  /* 0x0000000000027941 */ /* 0x000fea0003800000 */
.L_x_19353:
[----:B------:R-:W-:Y:S05]  /*1c70*/  BRA `(.L_x_19355) ;  /* 0xfffffff800207947 */ /* 0x000fea000383ffff */
.L_x_19345:
[----:B------:R-:W-:Y:S01]  /*1c80*/  BSSY B2, `(.L_x_19356) ;  /* 0x0000007000027945 */ /* 0x000fe20003800000 */
[----:B------:R-:W-:Y:S01]  /*1c90*/  IMAD.MOV.U32 R18, RZ, RZ, R4 ;  /* 0x000000ffff127224 */ /* 0x000fe200078e0004 */
[----:B------:R-:W-:Y:S01]  /*1ca0*/  MOV R13, 0xffffffff ;  /* 0xffffffff000d7802 */ /* 0x000fe20000000f00 */
[----:B------:R-:W-:-:S07]  /*1cb0*/  IMAD.MOV.U32 R19, RZ, RZ, 0x1c1f ;  /* 0x00001c1fff137424 */ /* 0x000fce00078e00ff */
[----:B-123--:R-:W-:Y:S05]  /*1cc0*/  WARPSYNC.COLLECTIVE R13, `(.L_x_19357) ;  /* 0x000000000d087348 */ /* 0x00efea0003c00000 */
[----:B------:R0:W4:Y:S02]  /*1cd0*/  SHFL.IDX P3, R13, R16, R18, R19 ;  /* 0x00000012100d7389 */ /* 0x0001240000060013 */
[----:B01234-:R-:W-:Y:S05]  /*1ce0*/  ENDCOLLECTIVE ;  /* 0x000000000000791b */ /* 0x01ffea0003800000 */
.L_x_19357:
[----:B------:R-:W-:Y:S05]  /*1cf0*/  BSYNC B2 ;  /* 0x0000000000027941 */ /* 0x000fea0003800000 */
.L_x_19356:
[----:B------:R-:W-:Y:S05]  /*1d00*/  BRA `(.L_x_19358) ;  /* 0xfffffff800107947 */ /* 0x000fea000383ffff */
.L_x_19347:
[----:B------:R-:W-:Y:S01]  /*1d10*/  BSSY B2, `(.L_x_19359) ;  /* 0x0000007000027945 */ /* 0x000fe20003800000 */
[----:B------:R-:W-:Y:S01]  /*1d20*/  IMAD.MOV.U32 R18, RZ, RZ, R3 ;  /* 0x000000ffff127224 */ /* 0x000fe200078e0003 */
[----:B------:R-:W-:Y:S01]  /*1d30*/  MOV R13, 0xffffffff ;  /* 0xffffffff000d7802 */ /* 0x000fe20000000f00 */
[----:B------:R-:W-:-:S07]  /*1d40*/  IMAD.MOV.U32 R19, RZ, RZ, 0x1c1f ;  /* 0x00001c1fff137424 */ /* 0x000fce00078e00ff */
[----:B0123--:R-:W-:Y:S05]  /*1d50*/  WARPSYNC.COLLECTIVE R13, `(.L_x_19360) ;  /* 0x000000000d087348 */ /* 0x00ffea0003c00000 */
[----:B------:R4:W0:Y:S02]  /*1d60*/  SHFL.IDX P3, R13, R16, R18, R19 ;  /* 0x00000012100d7389 */ /* 0x0008240000060013 */
[----:B01234-:R-:W-:Y:S05]  /*1d70*/  ENDCOLLECTIVE ;  /* 0x000000000000791b */ /* 0x01ffea0003800000 */
.L_x_19360:
[----:B------:R-:W-:Y:S05]  /*1d80*/  BSYNC B2 ;  /* 0x0000000000027941 */ /* 0x000fea0003800000 */
.L_x_19359:
[----:B------:R-:W-:Y:S05]  /*1d90*/  BRA `(.L_x_19361) ;  /* 0xfffffff800047947 */ /* 0x000fea000383ffff */
.L_x_19349:
[----:B------:R-:W-:Y:S01]  /*1da0*/  BSSY B2, `(.L_x_19362) ;  /* 0x0000007000027945 */ /* 0x000fe20003800000 */
[----:B------:R-:W-:Y:S01]  /*1db0*/  IMAD.MOV.U32 R18, RZ, RZ, R2 ;  /* 0x000000ffff127224 */ /* 0x000fe200078e0002 */
[----:B------:R-:W-:Y:S01]  /*1dc0*/  MOV R13, 0xffffffff ;  /* 0xffffffff000d7802 */ /* 0x000fe20000000f00 */
[----:B------:R-:W-:-:S07]  /*1dd0*/  IMAD.MOV.U32 R19, RZ, RZ, 0x1c1f ;  /* 0x00001c1fff137424 */ /* 0x000fce00078e00ff */
[----:B01234-:R-:W-:Y:S05]  /*1de0*/  WARPSYNC.COLLECTIVE R13, `(.L_x_19363) ;  /* 0x000000000d087348 */ /* 0x01ffea0003c00000 */
[----:B------:R0:W0:Y:S02]  /*1df0*/  SHFL.IDX P3, R13, R16, R18, R19 ;  /* 0x00000012100d7389 */ /* 0x0000240000060013 */
[----:B01234-:R-:W-:Y:S05]  /*1e00*/  ENDCOLLECTIVE ;  /* 0x000000000000791b */ /* 0x01ffea0003800000 */
.L_x_19363:
[----:B------:R-:W-:Y:S05]  /*1e10*/  BSYNC B2 ;  /* 0x0000000000027941 */ /* 0x000fea0003800000 */
.L_x_19362:
[----:B------:R-:W-:Y:S05]  /*1e20*/  BRA `(.L_x_19364) ;  /* 0xfffffff400f87947 */ /* 0x000fea000383ffff */
        .weak           $__internal_416_$__cuda_sm20_div_s16
        .type           $__internal_416_$__cuda_sm20_div_s16,@function
        .size           $__internal_416_$__cuda_sm20_div_s16,(.L_x_38919 - $__internal_416_$__cuda_sm20_div_s16)
$__internal_416_$__cuda_sm20_div_s16:
        /* <DEDUP_REMOVED lines=25> */
[----:B------:R-:W-:Y:S09]  /*1fc0*/  RET.REL.NODEC R2 `(_Z9cuda_gemmIiLi128ELi2ELi1ELi256ELi4ELi4ELi64ELi1ELi0EEviiiPT_S1_S1_iii) ;  /* 0xffffffe0020c7950 */ /* 0x000ff20003c3ffff */
.L_x_19365:
        /* <DEDUP_REMOVED lines=11> */
.L_x_38919:


//--------------------- .text._Z9cuda_gemmIiLi128ELi2ELi1ELi256ELi4ELi4ELi64ELi0ELi1EEviiiPT_S1_S1_iii --------------------------
	.section	.text._Z9cuda_gemmIiLi128ELi2ELi1ELi256ELi4ELi4ELi64ELi0ELi1EEviiiPT_S1_S1_iii,"ax",@progbits
	.align	128
        .global         _Z9cuda_gemmIiLi128ELi2ELi1ELi256ELi4ELi4ELi64ELi0ELi1EEviiiPT_S1_S1_iii
        .type           _Z9cuda_gemmIiLi128ELi2ELi1ELi256ELi4ELi4ELi64ELi0ELi1EEviiiPT_S1_S1_iii,@function
        .size           _Z9cuda_gemmIiLi128ELi2ELi1ELi256ELi4ELi4ELi64ELi0ELi1EEviiiPT_S1_S1_iii,(.L_x_39629 - _Z9cuda_gemmIiLi128ELi2ELi1ELi256ELi4ELi4ELi64ELi0ELi1EEviiiPT_S1_S1_iii)
        .other          _Z9cuda_gemmIiLi128ELi2ELi1ELi256ELi4ELi4ELi64ELi0ELi1EEviiiPT_S1_S1_iii,@"STO_CUDA_ENTRY STV_DEFAULT"
_Z9cuda_gemmIiLi128ELi2ELi1ELi256ELi4ELi4ELi64ELi0ELi1EEviiiPT_S1_S1_iii:
.text._Z9cuda_gemmIiLi128ELi2ELi1ELi256ELi4ELi4ELi64ELi0ELi1EEviiiPT_S1_S1_iii:
        /* <DEDUP_REMOVED lines=12> */
.L_x_19368:
        /* <DEDUP_REMOVED lines=10> */
.L_x_19367:
[----:B------:R-:W-:Y:S05]  /*0160*/  BSYNC.RECONVERGENT B0 ;  /* 0x0000000000007941 */ /* 0x000fea0003800200 */
.L_x_19366:
        /* <DEDUP_REMOVED lines=54> */
.L_x_19374:
        /* <DEDUP_REMOVED lines=36> */
.L_x_19372:
[----:B------:R-:W-:Y:S05]  /*0710*/  BSYNC.RECONVERGENT B1 ;  /* 0x0000000000017941 */ /* 0x000fea0003800200 */
.L_x_19371:
        /* <DEDUP_REMOVED lines=15> */
.L_x_19373:
        /* <DEDUP_REMOVED lines=35> */
.L_x_19370:
[----:B------:R-:W-:Y:S05]  /*0a40*/  BSYNC.RECONVERGENT B0 ;  /* 0x0000000000007941 */ /* 0x000fea0003800200 */
.L_x_19369:
        /* <DEDUP_REMOVED lines=56> */
.L_x_19375:
        /* <DEDUP_REMOVED lines=11> */
.L_x_39629:


//--------------------- .text._Z9cuda_gemmIiLi128ELi2ELi1ELi256ELi4ELi4ELi64ELi0ELi0EEviiiPT_S1_S1_iii --------------------------
	.section	.text._Z9cuda_gemmIiLi128ELi2ELi1ELi256ELi4ELi4ELi64ELi0ELi0EEviiiPT_S1_S1_iii,"ax",@progbits
	.align	128
        .global         _Z9cuda_gemmIiLi128ELi2ELi1ELi256ELi4ELi4ELi64ELi0ELi0EEviiiPT_S1_S1_iii
        .type           _Z9cuda_gemmIiLi128ELi2ELi1ELi256ELi4ELi4ELi64ELi0ELi0EEviiiPT_S1_S1_iii,@function
        .size           _Z9cuda_gemmIiLi128ELi2ELi1ELi256ELi4ELi4ELi64ELi0ELi0EEviiiPT_S1_S1_iii,(.L_x_38920 - _Z9cuda_gemmIiLi128ELi2ELi1ELi256ELi4ELi4ELi64ELi0ELi0EEviiiPT_S1_S1_iii)
        .other          _Z9cuda_gemmIiLi128ELi2ELi1ELi256ELi4ELi4ELi64ELi0ELi0EEviiiPT_S1_S1_iii,@"STO_CUDA_ENTRY STV_DEFAULT"
_Z9cuda_gemmIiLi128ELi2ELi1ELi256ELi4ELi4ELi64ELi0ELi0EEviiiPT_S1_S1_iii:
.text._Z9cuda_gemmIiLi128ELi2ELi1ELi256ELi4ELi4ELi64ELi0ELi0EEviiiPT_S1_S1_iii:
        /* <DEDUP_REMOVED lines=60> */
.L_x_19378:
        /* <DEDUP_REMOVED lines=25> */
.L_x_19377:
[----:B------:R-:W-:Y:S05]  /*0550*/  BSYNC.RECONVERGENT B0 ;  /* 0x0000000000007941 */ /* 0x000fea0003800200 */
.L_x_19376:
[----:B------:R-:W-:Y:S01]  /*0560*/  IMAD.MOV.U32 R4, RZ, RZ, 0x80 ;  /* 0x00000080ff047424 */ /* 0x000fe200078e00ff */
[----:B------:R-:W-:Y:S02]  /*0570*/  MOV R5, R0 ;  /* 0x0000000000057202 */ /* 0x000fe40000000f00 */
[----:B------:R-:W-:-:S07]  /*0580*/  MOV R8, 0x5a0 ;  /* 0x000005a000087802 */ /* 0x000fce0000000f00 */
[----:B0-----:R-:W-:Y:S05]  /*0590*/  CALL.REL.NOINC `($__internal_417_$__cuda_sm20_div_s16) ;  /* 0x00000018001c7944 */ /* 0x001fea0003c00000 */
[----:B------:R-:W-:Y:S01]  /*05a0*/  UPRMT UR4, UR8, 0x9910, URZ ;  /* 0x0000991008047896 */ /* 0x000fe200080000ff */
[----:B------:R-:W-:Y:S01]  /*05b0*/  IMAD.MOV.U32 R4, RZ, RZ, 0x4 ;  /* 0x00000004ff047424 */ /* 0x000fe200078e00ff */
[----:B------:R-:W-:-:S04]  /*05c0*/  MOV R8, 0x600 ;  /* 0x0000060000087802 */ /* 0x000fc80000000f00 */
[----:B------:R-:W-:Y:S01]  /*05d0*/  IMAD.U32 R5, RZ, RZ, UR4 ;  /* 0x00000004ff057e24 */ /* 0x000fe2000f8e00ff */
[----:B------:R-:W-:-:S06]  /*05e0*/  UMOV UR4, UR8 ;  /* 0x0000000800047c82 */ /* 0x000fcc0008000000 */
[----:B------:R-:W-:Y:S05]  /*05f0*/  CALL.REL.NOINC `($__internal_417_$__cuda_sm20_div_s16) ;  /* 0x0000001800047944 */ /* 0x000fea0003c00000 */
        /* <DEDUP_REMOVED lines=89> */
.L_x_19402:
        /* <DEDUP_REMOVED lines=43> */
.L_x_19382:
[----:B------:R-:W-:Y:S05]  /*0e40*/  BSYNC.RECONVERGENT B1 ;  /* 0x0000000000017941 */ /* 0x000fea0003800200 */
.L_x_19381:
        /* <DEDUP_REMOVED lines=17> */
.L_x_19383:
        /* <DEDUP_REMOVED lines=31> */
.L_x_19380:
[----:B------:R-:W-:Y:S05]  /*1150*/  BSYNC.RECONVERGENT B0 ;  /* 0x0000000000007941 */ /* 0x000fea0003800200 */
.L_x_19379:
[----:B------:R-:W-:Y:S01]  /*1160*/  BAR.SYNC.DEFER_BLOCKING 0x0 ;  /* 0x0000000000007b1d */ /* 0x000fe20000010000 */
[----:B------:R-:W-:Y:S02]  /*1170*/  ISETP.GE.AND P0, PT, R7, 0x1, PT ;  /* 0x000000010700780c */ /* 0x000fe40003f06270 */
[----:B-123--:R-:W-:-:S11]  /*1180*/  CS2R R8, SRZ ;  /* 0x0000000000087805 */ /* 0x00efd6000001ff00 */
[----:B------:R-:W-:Y:S05]  /*1190*/  @!P0 BRA `(.L_x_19384) ;  /* 0x0000000400a88947 */ /* 0x000fea0003800000 */
[----:B------:R-:W-:Y:S01]  /*11a0*/  HFMA2 R17, -RZ, RZ, 0, 0 ;  /* 0x00000000ff117431 */ /* 0x000fe200000001ff */
[----:B------:R-:W-:Y:S01]  /*11b0*/  BSSY B1, `(.L_x_19385) ;  /* 0x0000067000017945 */ /* 0x000fe20003800000 */
[----:B------:R-:W-:-:S07]  /*11c0*/  IMAD.MOV.U32 R8, RZ, RZ, RZ ;  /* 0x000000ffff087224 */ /* 0x000fce00078e00ff */
.L_x_19401:
        /* <DEDUP_REMOVED lines=17> */
.L_x_19386:
        /* <DEDUP_REMOVED lines=8> */
.L_x_19387:
        /* <DEDUP_REMOVED lines=8> */
.L_x_19388:
        /* <DEDUP_REMOVED lines=8> */
.L_x_19389:
        /* <DEDUP_REMOVED lines=9> */
.L_x_19400:
[----:B------:R-:W-:-:S05]  /*14f0*/  IMAD R19, R9, 0x14, R12 ;  /* 0x0000001409137824 */ /* 0x000fca00078e020c */
[----:B-1----:R-:W-:Y:S01]  /*1500*/  LEA R13, R35, R19, 0x2 ;  /* 0x00000013230d7211 */ /* 0x002fe200078e10ff */
[----:B------:R-:W-:Y:S06]  /*1510*/  @P4 BRA `(.L_x_19392) ;  /* 0x0000000000544947 */ /* 0x000fec0003800000 */
[----:B------:R1:W3:Y:S01]  /*1520*/  LDS R15, [R13] ;  /* 0x000000000d0f7984 */ /* 0x0002e20000000800 */
[----:B------:R-:W-:-:S03]  /*1530*/  UMOV UR4, 0xffffffff ;  /* 0xffffffff00047882 */ /* 0x000fc60000000000 */
[----:B------:R-:W-:Y:S05]  /*1540*/  BRA.DIV UR4, `(.L_x_19393) ;  /* 0x0000000604a07947 */ /* 0x000fea000b800000 */
[----:B-1-3--:R1:W3:Y:S02]  /*1550*/  SHFL.IDX PT, R13, R15, R29, 0x1c1f ;  /* 0x001c1f1d0f0d7589 */ /* 0x00a2e400000e0000 */
.L_x_19405:
[----:B--23--:R-:W-:Y:S01]  /*1560*/  IMAD R14, R30, R13, RZ ;  /* 0x0000000d1e0e7224 */ /* 0x00cfe200078e02ff */
[----:B------:R-:W-:Y:S06]  /*1570*/  @!P0 BRA `(.L_x_19394) ;  /* 0x0000000000108947 */ /* 0x000fec0003800000 */
[----:B------:R-:W-:-:S03]  /*1580*/  UMOV UR4, 0xffffffff ;  /* 0xffffffff00047882 */ /* 0x000fc60000000000 */
[----:B------:R-:W-:Y:S05]  /*1590*/  BRA.DIV UR4, `(.L_x_19395) ;  /* 0x0000000604b07947 */ /* 0x000fea000b800000 */
[----:B------:R2:W3:Y:S02]  /*15a0*/  SHFL.IDX PT, R13, R15, R3, 0x1c1f ;  /* 0x001c1f030f0d7589 */ /* 0x0004e400000e0000 */
.L_x_19408:
[----:B---34-:R-:W-:-:S07]  /*15b0*/  IMAD R14, R31, R13, R14 ;  /* 0x0000000d1f0e7224 */ /* 0x018fce00078e020e */
.L_x_19394:
[----:B------:R-:W-:Y:S05]  /*15c0*/  @!P1 BRA `(.L_x_19396) ;  /* 0x0000000000109947 */ /* 0x000fea0003800000 */
[----:B------:R-:W-:-:S03]  /*15d0*/  UMOV UR4, 0xffffffff ;  /* 0xffffffff00047882 */ /* 0x000fc60000000000 */
[----:B------:R-:W-:Y:S05]  /*15e0*/  BRA.DIV UR4, `(.L_x_19397) ;  /* 0x0000000604c07947 */ /* 0x000fea000b800000 */
[----:B------:R3:W0:Y:S02]  /*15f0*/  SHFL.IDX PT, R13, R15, R2, 0x1c1f ;  /* 0x001c1f020f0d7589 */ /* 0x00062400000e0000 */
.L_x_19411:
[----:B0-----:R-:W-:-:S07]  /*1600*/  IMAD R14, R32, R13, R14 ;  /* 0x0000000d200e7224 */ /* 0x001fce00078e020e */
.L_x_19396:
[----:B------:R-:W-:Y:S05]  /*1610*/  @!P2 BRA `(.L_x_19398) ;  /* 0x000000000050a947 */ /* 0x000fea0003800000 */
[----:B------:R-:W-:-:S03]  /*1620*/  UMOV UR4, 0xffffffff ;  /* 0xffffffff00047882 */ /* 0x000fc60000000000 */
[----:B------:R-:W-:Y:S05]  /*1630*/  BRA.DIV UR4, `(.L_x_19399) ;  /* 0x0000000604d07947 */ /* 0x000fea000b800000 */
[----:B------:R0:W0:Y:S02]  /*1640*/  SHFL.IDX PT, R13, R15, R0, 0x1c1f ;  /* 0x001c1f000f0d7589 */ /* 0x00002400000e0000 */
.L_x_19414:
[----:B0-----:R-:W-:Y:S01]  /*1650*/  IMAD R14, R33, R13, R14 ;  /* 0x0000000d210e7224 */ /* 0x001fe200078e020e */
[----:B------:R-:W-:Y:S06]  /*1660*/  BRA `(.L_x_19398) ;  /* 0x00000000003c7947 */ /* 0x000fec0003800000 */
.L_x_19392:
        /* <DEDUP_REMOVED lines=15> */
.L_x_19398:
        /* <DEDUP_REMOVED lines=9> */
.L_x_19391:
[----:B------:R-:W-:Y:S05]  /*17f0*/  BSYNC B0 ;  /* 0x0000000000007941 */ /* 0x000fea0003800000 */
.L_x_19390:
[----:B------:R-:W-:Y:S01]  /*1800*/  VIADD R17, R17, 0x1 ;  /* 0x0000000111117836 */ /* 0x000fe20000000000 */
[----:B------:R-:W-:Y:S06]  /*1810*/  @!P3 BRA `(.L_x_19401) ;  /* 0xfffffff8006cb947 */ /* 0x000fec000383ffff */
[----:B------:R-:W-:Y:S05]  /*1820*/  BSYNC B1 ;  /* 0x0000000000017941 */ /* 0x000fea0003800000 */
.L_x_19385:
[----:B-1-3--:R1:W5:Y:S02]  /*1830*/  LDL.64 R8, [R1] ;  /* 0x0000000001087983 */ /* 0x00a3640000100a00 */
.L_x_19384:
        /* <DEDUP_REMOVED lines=57> */
.L_x_19393:
[----:B------:R-:W-:Y:S01]  /*1bd0*/  BSSY B2, `(.L_x_19403) ;  /* 0x0000007000027945 */ /* 0x000fe20003800000 */
[----:B------:R-:W-:Y:S01]  /*1be0*/  IMAD.MOV.U32 R16, RZ, RZ, R29 ;  /* 0x000000ffff107224 */ /* 0x000fe200078e001d */
[----:B------:R-:W-:Y:S01]  /*1bf0*/  MOV R18, 0x1c1f ;  /* 0x00001c1f00127802 */ /* 0x000fe20000000f00 */
[----:B-1----:R-:W-:-:S07]  /*1c00*/  IMAD.MOV.U32 R13, RZ, RZ, -0x1 ;  /* 0xffffffffff0d7424 */ /* 0x002fce00078e00ff */
[----:B0-234-:R-:W-:Y:S05]  /*1c10*/  WARPSYNC.COLLECTIVE R13, `(.L_x_19404) ;  /* 0x000000000d087348 */ /* 0x01dfea0003c00000 */
[----:B---3--:R1:W3:Y:S02]  /*1c20*/  SHFL.IDX P5, R13, R15, R16, R18 ;  /* 0x000000100f0d7389 */ /* 0x0082e400000a0012 */
[----:B01234-:R-:W-:Y:S05]  /*1c30*/  ENDCOLLECTIVE ;  /* 0x000000000000791b */ /* 0x01ffea0003800000 */
.L_x_19404:
[----:B------:R-:W-:Y:S05]  /*1c40*/  BSYNC B2 ;  /* 0x0000000000027941 */ /* 0x000fea0003800000 */
.L_x_19403:
[----:B------:R-:W-:Y:S05]  /*1c50*/  BRA `(.L_x_19405) ;  /* 0xfffffff800407947 */ /* 0x000fea000383ffff */
.L_x_19395:
[----:B------:R-:W-:Y:S01]  /*1c60*/  BSSY B2, `(.L_x_19406) ;  /* 0x0000007000027945 */ /* 0x000fe20003800000 */
[----:B------:R-:W-:Y:S01]  /*1c70*/  MOV R16, R3 ;  /* 0x0000000300107202 */ /* 0x000fe20000000f00 */
[----:B------:R-:W-:Y:S01]  /*1c80*/  IMAD.MOV.U32 R18, RZ, RZ, 0x1c1f ;  /* 0x00001c1fff127424 */ /* 0x000fe200078e00ff */
[----:B------:R-:W-:-:S07]  /*1c90*/  MOV R13, 0xffffffff ;  /* 0xffffffff000d7802 */ /* 0x000fce0000000f00 */
[----:B01--4-:R-:W-:Y:S05]  /*1ca0*/  WARPSYNC.COLLECTIVE R13, `(.L_x_19407) ;  /* 0x000000000d087348 */ /* 0x013fea0003c00000 */
[----:B------:R2:W3:Y:S02]  /*1cb0*/  SHFL.IDX P5, R13, R15, R16, R18 ;  /* 0x000000100f0d7389 */ /* 0x0004e400000a0012 */
[----:B01234-:R-:W-:Y:S05]  /*1cc0*/  ENDCOLLECTIVE ;  /* 0x000000000000791b */ /* 0x01ffea0003800000 */
.L_x_19407:
[----:B------:R-:W-:Y:S05]  /*1cd0*/  BSYNC B2 ;  /* 0x0000000000027941 */ /* 0x000fea0003800000 */
.L_x_19406:
[----:B------:R-:W-:Y:S05]  /*1ce0*/  BRA `(.L_x_19408) ;  /* 0xfffffff800307947 */ /* 0x000fea000383ffff */
.L_x_19397:
[----:B------:R-:W-:Y:S01]  /*1cf0*/  HFMA2 R18, -RZ, RZ, 0, 0.004024505615234375 ;  /* 0x00001c1fff127431 */ /* 0x000fe200000001ff */
[----:B------:R-:W-:Y:S01]  /*1d00*/  BSSY B2, `(.L_x_19409) ;  /* 0x0000006000027945 */ /* 0x000fe20003800000 */
[----:B------:R-:W-:Y:S02]  /*1d10*/  IMAD.MOV.U32 R16, RZ, RZ, R2 ;  /* 0x000000ffff107224 */ /* 0x000fe400078e0002 */
[----:B------:R-:W-:-:S07]  /*1d20*/  IMAD.MOV.U32 R13, RZ, RZ, -0x1 ;  /* 0xffffffffff0d7424 */ /* 0x000fce00078e00ff */
[----:B012-4-:R-:W-:Y:S05]  /*1d30*/  WARPSYNC.COLLECTIVE R13, `(.L_x_19410) ;  /* 0x000000000d087348 */ /* 0x017fea0003c00000 */
[----:B------:R3:W0:Y:S02]  /*1d40*/  SHFL.IDX P5, R13, R15, R16, R18 ;  /* 0x000000100f0d7389 */ /* 0x00062400000a0012 */
[----:B01234-:R-:W-:Y:S05]  /*1d50*/  ENDCOLLECTIVE ;  /* 0x000000000000791b */ /* 0x01ffea0003800000 */
.L_x_19410:
[----:B------:R-:W-:Y:S05]  /*1d60*/  BSYNC B2 ;  /* 0x0000000000027941 */ /* 0x000fea0003800000 */
.L_x_19409:
[----:B------:R-:W-:Y:S05]  /*1d70*/  BRA `(.L_x_19411) ;  /* 0xfffffff800207947 */ /* 0x000fea000383ffff */
.L_x_19399:
[----:B------:R-:W-:Y:S01]  /*1d80*/  BSSY B2, `(.L_x_19412) ;  /* 0x0000007000027945 */ /* 0x000fe20003800000 */
[----:B------:R-:W-:Y:S01]  /*1d90*/  MOV R16, R0 ;  /* 0x0000000000107202 */ /* 0x000fe20000000f00 */
[----:B------:R-:W-:Y:S01]  /*1da0*/  IMAD.MOV.U32 R18, RZ, RZ, 0x1c1f ;  /* 0x00001c1fff127424 */ /* 0x000fe200078e00ff */
[----:B------:R-:W-:-:S07]  /*1db0*/  MOV R13, 0xffffffff ;  /* 0xffffffff000d7802 */ /* 0x000fce0000000f00 */
[----:B01234-:R-:W-:Y:S05]  /*1dc0*/  WARPSYNC.COLLECTIVE R13, `(.L_x_19413) ;  /* 0x000000000d087348 */ /* 0x01ffea0003c00000 */
[----:B------:R0:W0:Y:S02]  /*1dd0*/  SHFL.IDX P5, R13, R15, R16, R18 ;  /* 0x000000100f0d7389 */ /* 0x00002400000a0012 */
[----:B01234-:R-:W-:Y:S05]  /*1de0*/  ENDCOLLECTIVE ;  /* 0x000000000000791b */ /* 0x01ffea0003800000 */
.L_x_19413:
[----:B------:R-:W-:Y:S05]  /*1df0*/  BSYNC B2 ;  /* 0x0000000000027941 */ /* 0x000fea0003800000 */
.L_x_19412:
[----:B------:R-:W-:Y:S05]  /*1e00*/  BRA `(.L_x_19414) ;  /* 0xfffffff800107947 */ /* 0x000fea000383ffff */
        .weak           $__internal_417_$__cuda_sm20_div_s16
        .type           $__internal_417_$__cuda_sm20_div_s16,@function
        .size           $__internal_417_$__cuda_sm20_div_s16,(.L_x_38920 - $__internal_417_$__cuda_sm20_div_s16)
$__internal_417_$__cuda_sm20_div_s16:
        /* <DEDUP_REMOVED lines=26> */
[----:B------:R-:W-:Y:S05]  /*1fb0*/  RET.REL.NODEC R2 `(_Z9cuda_gemmIiLi128ELi2ELi1ELi256ELi4ELi4ELi64ELi0ELi0EEviiiPT_S1_S1_iii) ;  /* 0xffffffe002107950 */ /* 0x000fea0003c3ffff */
.L_x_19415:
        /* <DEDUP_REMOVED lines=12> */
.L_x_38920:


//--------------------- .text._Z9cuda_gemmIiLi128ELi2ELi1ELi256ELi2ELi2ELi64ELi1ELi1EEviiiPT_S1_S1_iii --------------------------
	.section	.text._Z9cuda_gemmIiLi128ELi2ELi1ELi256ELi2ELi2ELi64ELi1ELi1EEviiiPT_S1_S1_iii,"ax",@progbits
	.align	128
        .global         _Z9cuda_gemmIiLi128ELi2ELi1ELi256ELi2ELi2ELi64ELi1ELi1EEviiiPT_S1_S1_iii
        .type           _Z9cuda_gemmIiLi128ELi2ELi1ELi256ELi2ELi2ELi64ELi1ELi1EEviiiPT_S1_S1_iii,@function
        .size           _Z9cuda_gemmIiLi128ELi2ELi1ELi256ELi2ELi2ELi64ELi1ELi1EEviiiPT_S1_S1_iii,(.L_x_39631 - _Z9cuda_gemmIiLi128ELi2ELi1ELi256ELi2ELi2ELi64ELi1ELi1EEviiiPT_S1_S1_iii)
        .other          _Z9cuda_gemmIiLi128ELi2ELi1ELi256ELi2ELi2ELi64ELi1ELi1EEviiiPT_S1_S1_iii,@"STO_CUDA_ENTRY STV_DEFAULT"
_Z9cuda_gemmIiLi128ELi2ELi1ELi256ELi2ELi2ELi64ELi1ELi1EEviiiPT_S1_S1_iii:
.text._Z9cuda_gemmIiLi128ELi2ELi1ELi256ELi2ELi2ELi64ELi1ELi1EEviiiPT_S1_S1_iii:
        /* <DEDUP_REMOVED lines=12> */
.L_x_19418:
        /* <DEDUP_REMOVED lines=11> */
.L_x_19417:
[----:B------:R-:W-:Y:S05]  /*0170*/  BSYNC.RECONVERGENT B0 ;  /* 0x0000000000007941 */ /* 0x000fea0003800200 */
.L_x_19416:
        /* <DEDUP_REMOVED lines=42> */
.L_x_19424:
        /* <DEDUP_REMOVED lines=28> */
.L_x_19422:
[----:B------:R-:W-:Y:S05]  /*05e0*/  BSYNC.RECONVERGENT B1 ;  /* 0x0000000000017941 */ /* 0x000fea0003800200 */
.L_x_19421:
        /* <DEDUP_REMOVED lines=10> */
.L_x_19423:
        /* <DEDUP_REMOVED lines=25> */
.L_x_19420:
[----:B------:R-:W-:Y:S05]  /*0820*/  BSYNC.RECONVERGENT B0 ;  /* 0x0000000000007941 */ /* 0x000fea0003800200 */
.L_x_19419:
        /* <DEDUP_REMOVED lines=37> */
.L_x_19425:
        /* <DEDUP_REMOVED lines=16> */
.L_x_39631:


//--------------------- .text._Z9cuda_gemmIiLi128ELi2ELi1ELi256ELi2ELi2ELi64ELi1ELi0EEviiiPT_S1_S1_iii --------------------------
	.section	.text._Z9cuda_gemmIiLi128ELi2ELi1ELi256ELi2ELi2ELi64ELi1ELi0EEviiiPT_S1_S1_iii,"ax",@progbits
	.align	128
        .global         _Z9cuda_gemmIiLi128ELi2ELi1ELi256ELi2ELi2ELi64ELi1ELi0EEviiiPT_S1_S1_iii
        .type           _Z9cuda_gemmIiLi128ELi2ELi1ELi256ELi2ELi2ELi64ELi1ELi0EEviiiPT_S1_S1_iii,@function
        .size           _Z9cuda_gemmIiLi128ELi2ELi1ELi256ELi2ELi2ELi64ELi1ELi0EEviiiPT_S1_S1_iii,(.L_x_38921 - _Z9cuda_gemmIiLi128ELi2ELi1ELi256ELi2ELi2ELi64ELi1ELi0EEviiiPT_S1_S1_iii)
        .other          _Z9cuda_gemmIiLi128ELi2ELi1ELi256ELi2ELi2ELi64ELi1ELi0EEviiiPT_S1_S1_iii,@"STO_CUDA_ENTRY STV_DEFAULT"
_Z9cuda_gemmIiLi128ELi2ELi1ELi256ELi2ELi2ELi64ELi1ELi0EEviiiPT_S1_S1_iii:
.text._Z9cuda_gemmIiLi128ELi2ELi1ELi256ELi2ELi2ELi64ELi1ELi0EEviiiPT_S1_S1_iii:
        /* <DEDUP_REMOVED lines=60> */
.L_x_19428:
        /* <DEDUP_REMOVED lines=25> */
.L_x_19427:
[----:B------:R-:W-:Y:S05]  /*0550*/  BSYNC.RECONVERGENT B0 ;  /* 0x0000000000007941 */ /* 0x000fea0003800200 */
.L_x_19426:
[----:B------:R-:W-:Y:S02]  /*0560*/  MOV R6, 0x80 ;  /* 0x0000008000067802 */ /* 0x000fe40000000f00 */
[----:B------:R-:W-:-:S07]  /*0570*/  MOV R7, 0x590 ;  /* 0x0000059000077802 */ /* 0x000fce0000000f00 */
[----:B0-----:R-:W-:Y:S05]  /*0580*/  CALL.REL.NOINC `($__internal_418_$__cuda_sm20_div_s16) ;  /* 0x0000001400047944 */ /* 0x001fea0003c00000 */
[----:B------:R-:W-:Y:S01]  /*0590*/  IMAD.U32 R0, RZ, RZ, UR14 ;  /* 0x0000000eff007e24 */ /* 0x000fe2000f8e00ff */
[----:B------:R-:W-:Y:S01]  /*05a0*/  MOV R7, 0x5e0 ;  /* 0x000005e000077802 */ /* 0x000fe20000000f00 */
[----:B------:R-:W-:-:S03]  /*05b0*/  IMAD.MOV.U32 R6, RZ, RZ, 0x2 ;  /* 0x00000002ff067424 */ /* 0x000fc600078e00ff */
[----:B------:R-:W-:-:S07]  /*05c0*/  PRMT R0, R0, 0x9910, RZ ;  /* 0x0000991000007816 */ /* 0x000fce00000000ff */
[----:B------:R-:W-:Y:S05]  /*05d0*/  CALL.REL.NOINC `($__internal_418_$__cuda_sm20_div_s16) ;  /* 0x0000001000f07944 */ /* 0x000fea0003c00000 */
        /* <DEDUP_REMOVED lines=74> */
.L_x_19446:
        /* <DEDUP_REMOVED lines=39> */
.L_x_19432:
[----:B------:R-:W-:Y:S05]  /*0cf0*/  BSYNC.RECONVERGENT B1 ;  /* 0x0000000000017941 */ /* 0x000fea0003800200 */
.L_x_19431:
        /* <DEDUP_REMOVED lines=13> */
.L_x_19433:
        /* <DEDUP_REMOVED lines=31> */
.L_x_19430:
[----:B------:R-:W-:Y:S05]  /*0fc0*/  BSYNC.RECONVERGENT B0 ;  /* 0x0000000000007941 */ /* 0x000fea0003800200 */
.L_x_19429:
[----:B------:R-:W-:Y:S01]  /*0fd0*/  BAR.SYNC.DEFER_BLOCKING 0x0 ;  /* 0x0000000000007b1d */ /* 0x000fe20000010000 */
[----:B------:R-:W-:Y:S02]  /*0fe0*/  ISETP.GE.AND P0, PT, R23, 0x1, PT ;  /* 0x000000011700780c */ /* 0x000fe40003f06270 */
[----:B01----:R-:W-:-:S11]  /*0ff0*/  CS2R R8, SRZ ;  /* 0x0000000000087805 */ /* 0x003fd6000001ff00 */
[----:B------:R-:W-:Y:S05]  /*1000*/  @!P0 BRA `(.L_x_19434) ;  /* 0x00000004002c8947 */ /* 0x000fea0003800000 */
[----:B------:R-:W-:Y:S01]  /*1010*/  BSSY B1, `(.L_x_19435) ;  /* 0x0000049000017945 */ /* 0x000fe20003800000 */
[----:B--2---:R-:W-:Y:S02]  /*1020*/  IMAD.MOV.U32 R16, RZ, RZ, RZ ;  /* 0x000000ffff107224 */ /* 0x004fe400078e00ff */
[----:B------:R-:W-:-:S07]  /*1030*/  IMAD.MOV.U32 R7, RZ, RZ, RZ ;  /* 0x000000ffff077224 */ /* 0x000fce00078e00ff */
.L_x_19445:
        /* <DEDUP_REMOVED lines=15> */
.L_x_19436:
        /* <DEDUP_REMOVED lines=8> */
.L_x_19437:
        /* <DEDUP_REMOVED lines=9> */
.L_x_19444:
        /* <DEDUP_REMOVED lines=9> */
.L_x_19449:
[----:B-12---:R-:W-:Y:S01]  /*12d0*/  IMAD R12, R20, R13, RZ ;  /* 0x0000000d140c7224 */ /* 0x006fe200078e02ff */
[----:B------:R-:W-:Y:S06]  /*12e0*/  @!P2 BRA `(.L_x_19442) ;  /* 0x00000000003ca947 */ /* 0x000fec0003800000 */
[----:B------:R-:W-:-:S03]  /*12f0*/  UMOV UR6, 0xffffffff ;  /* 0xffffffff00067882 */ /* 0x000fc60000000000 */
[----:B------:R-:W-:Y:S05]  /*1300*/  BRA.DIV UR6, `(.L_x_19443) ;  /* 0x0000000606807947 */ /* 0x000fea000b800000 */
[----:B------:R1:W2:Y:S02]  /*1310*/  SHFL.IDX PT, R13, R15, R4, 0x1e1f ;  /* 0x001e1f040f0d7589 */ /* 0x0002a400000e0000 */
.L_x_19452:
[----:B--23--:R-:W-:Y:S01]  /*1320*/  IMAD R12, R21, R13, R12 ;  /* 0x0000000d150c7224 */ /* 0x00cfe200078e020c */
[----:B------:R-:W-:Y:S06]  /*1330*/  BRA `(.L_x_19442) ;  /* 0x0000000000287947 */ /* 0x000fec0003800000 */
.L_x_19440:
        /* <DEDUP_REMOVED lines=10> */
.L_x_19442:
        /* <DEDUP_REMOVED lines=9> */
.L_x_19439:
[----:B------:R-:W-:Y:S05]  /*1470*/  BSYNC B0 ;  /* 0x0000000000007941 */ /* 0x000fea0003800000 */
.L_x_19438:
[----:B------:R-:W-:Y:S01]  /*1480*/  IADD3 R16, PT, PT, R16, 0x1, RZ ;  /* 0x0000000110107810 */ /* 0x000fe20007ffe0ff */
[----:B------:R-:W-:Y:S06]  /*1490*/  @!P0 BRA `(.L_x_19445) ;  /* 0xfffffff800e88947 */ /* 0x000fec000383ffff */
[----:B------:R-:W-:Y:S05]  /*14a0*/  BSYNC B1 ;  /* 0x0000000000017941 */ /* 0x000fea0003800000 */
.L_x_19435:
[----:B0-2---:R0:W5:Y:S02]  /*14b0*/  LDL.64 R8, [R1] ;  /* 0x0000000001087983 */ /* 0x0051640000100a00 */
.L_x_19434:
        /* <DEDUP_REMOVED lines=60> */
.L_x_19441:
[----:B------:R-:W-:Y:S01]  /*1880*/  BSSY B2, `(.L_x_19447) ;  /* 0x0000007000027945 */ /* 0x000fe20003800000 */
[----:B------:R-:W-:Y:S01]  /*1890*/  IMAD.MOV.U32 R14, RZ, RZ, R6 ;  /* 0x000000ffff0e7224 */ /* 0x000fe200078e0006 */
[----:B------:R-:W-:Y:S01]  /*18a0*/  MOV R13, 0xffffffff ;  /* 0xffffffff000d7802 */ /* 0x000fe20000000f00 */
[----:B------:R-:W-:-:S07]  /*18b0*/  IMAD.MOV.U32 R18, RZ, RZ, 0x1e1f ;  /* 0x00001e1fff127424 */ /* 0x000fce00078e00ff */
[----:B-1-3--:R-:W-:Y:S05]  /*18c0*/  WARPSYNC.COLLECTIVE R13, `(.L_x_19448) ;  /* 0x000000000d087348 */ /* 0x00afea0003c00000 */
[----:B------:R0:W2:Y:S02]  /*18d0*/  SHFL.IDX P3, R13, R15, R14, R18 ;  /* 0x0000000e0f0d7389 */ /* 0x0000a40000060012 */
[----:B0123--:R-:W-:Y:S05]  /*18e0*/  ENDCOLLECTIVE ;  /* 0x000000000000791b */ /* 0x00ffea0003800000 */
.L_x_19448:
[----:B------:R-:W-:Y:S05]  /*18f0*/  BSYNC B2 ;  /* 0x0000000000027941 */ /* 0x000fea0003800000 */
.L_x_19447:
[----:B------:R-:W-:Y:S05]  /*1900*/  BRA `(.L_x_19449) ;  /* 0xfffffff800707947 */ /* 0x000fea000383ffff */
.L_x_19443:
[----:B------:R-:W-:Y:S01]  /*1910*/  BSSY B2, `(.L_x_19450) ;  /* 0x0000007000027945 */ /* 0x000fe20003800000 */
[----:B------:R-:W-:Y:S01]  /*1920*/  IMAD.MOV.U32 R14, RZ, RZ, R4 ;  /* 0x000000ffff0e7224 */ /* 0x000fe200078e0004 */
[----:B------:R-:W-:Y:S01]  /*1930*/  MOV R13, 0xffffffff ;  /* 0xffffffff000d7802 */ /* 0x000fe20000000f00 */
[----:B------:R-:W-:-:S07]  /*1940*/  IMAD.MOV.U32 R18, RZ, RZ, 0x1e1f ;  /* 0x00001e1fff127424 */ /* 0x000fce00078e00ff */
[----:B0--3--:R-:W-:Y:S05]  /*1950*/  WARPSYNC.COLLECTIVE R13, `(.L_x_19451) ;  /* 0x000000000d087348 */ /* 0x009fea0003c00000 */
[----:B------:R1:W2:Y:S02]  /*1960*/  SHFL.IDX P3, R13, R15, R14, R18 ;  /* 0x0000000e0f0d7389 */ /* 0x0002a40000060012 */
[----:B0123--:R-:W-:Y:S05]  /*1970*/  ENDCOLLECTIVE ;  /* 0x000000000000791b */ /* 0x00ffea0003800000 */
.L_x_19451:
[----:B------:R-:W-:Y:S05]  /*1980*/  BSYNC B2 ;  /* 0x0000000000027941 */ /* 0x000fea0003800000 */
.L_x_19450:
[----:B------:R-:W-:Y:S05]  /*1990*/  BRA `(.L_x_19452) ;  /* 0xfffffff800607947 */ /* 0x000fea000383ffff */
        .weak           $__internal_418_$__cuda_sm20_div_s16
        .type           $__internal_418_$__cuda_sm20_div_s16,@function
        .size           $__internal_418_$__cuda_sm20_div_s16,(.L_x_38921 - $__internal_418_$__cuda_sm20_div_s16)
$__internal_418_$__cuda_sm20_div_s16:
        /* <DEDUP_REMOVED lines=25> */
[----:B------:R-:W-:Y:S09]  /*1b30*/  RET.REL.NODEC R2 `(_Z9cuda_gemmIiLi128ELi2ELi1ELi256ELi2ELi2ELi64ELi1ELi0EEviiiPT_S1_S1_iii) ;  /* 0xffffffe402307950 */ /* 0x000ff20003c3ffff */
.L_x_19453:
        /* <DEDUP_REMOVED lines=12> */
.L_x_38921:


//--------------------- .text._Z9cuda_gemmIiLi128ELi2ELi1ELi256ELi2ELi2ELi64ELi0ELi1EEviiiPT_S1_S1_iii --------------------------
	.section	.text._Z9cuda_gemmIiLi128ELi2ELi1ELi256ELi2ELi2ELi64ELi0ELi1EEviiiPT_S1_S1_iii,"ax",@progbits
	.align	128
        .global         _Z9cuda_gemmIiLi128ELi2ELi1ELi256ELi2ELi2ELi64ELi0ELi1EEviiiPT_S1_S1_iii
        .type           _Z9cuda_gemmIiLi128ELi2ELi1ELi256ELi2ELi2ELi64ELi0ELi1EEviiiPT_S1_S1_iii,@function
        .size           _Z9cuda_gemmIiLi128ELi2ELi1ELi256ELi2ELi2ELi64ELi0ELi1EEviiiPT_S1_S1_iii,(.L_x_39633 - _Z9cuda_gemmIiLi128ELi2ELi1ELi256ELi2ELi2ELi64ELi0ELi1EEviiiPT_S1_S1_iii)
        .other          _Z9cuda_gemmIiLi128ELi2ELi1ELi256ELi2ELi2ELi64ELi0ELi1EEviiiPT_S1_S1_iii,@"STO_CUDA_ENTRY STV_DEFAULT"
_Z9cuda_gemmIiLi128ELi2ELi1ELi256ELi2ELi2ELi64ELi0ELi1EEviiiPT_S1_S1_iii:
.text._Z9cuda_gemmIiLi128ELi2ELi1ELi256ELi2ELi2ELi64ELi0ELi1EEviiiPT_S1_S1_iii:
        /* <DEDUP_REMOVED lines=12> */
.L_x_19456:
        /* <DEDUP_REMOVED lines=11> */
.L_x_19455:
[----:B------:R-:W-:Y:S05]  /*0170*/  BSYNC.RECONVERGENT B0 ;  /* 0x0000000000007941 */ /* 0x000fea0003800200 */
.L_x_19454:
        /* <DEDUP_REMOVED lines=54> */
.L_x_19462:
        /* <DEDUP_REMOVED lines=38> */
.L_x_19460:
[----:B------:R-:W-:Y:S05]  /*0740*/  BSYNC.RECONVERGENT B1 ;  /* 0x0000000000017941 */ /* 0x000fea0003800200 */
.L_x_19459:
        /* <DEDUP_REMOVED lines=17> */
.L_x_19461:
        /* <DEDUP_REMOVED lines=31> */
.L_x_19458:
[----:B------:R-:W-:Y:S05]  /*0a50*/  BSYNC.RECONVERGENT B0 ;  /* 0x0000000000007941 */ /* 0x000fea0003800200 */
.L_x_19457:
        /* <DEDUP_REMOVED lines=31> */
.L_x_19463:
        /* <DEDUP_REMOVED lines=11> */
.L_x_39633:


//--------------------- .text._Z9cuda_gemmIiLi128ELi2ELi1ELi256ELi2ELi2ELi64ELi0ELi0EEviiiPT_S1_S1_iii --------------------------
	.section	.text._Z9cuda_gemmIiLi128ELi2ELi1ELi256ELi2ELi2ELi64ELi0ELi0EEviiiPT_S1_S1_iii,"ax",@progbits
	.align	128
        .global         _Z9cuda_gemmIiLi128ELi2ELi1ELi256ELi2ELi2ELi64ELi0ELi0EEviiiPT_S1_S1_iii
        .type           _Z9cuda_gemmIiLi128ELi2ELi1ELi256ELi2ELi2ELi64ELi0ELi0EEviiiPT_S1_S1_iii,@function
        .size           _Z9cuda_gemmIiLi128ELi2ELi1ELi256ELi2ELi2ELi64ELi0ELi0EEviiiPT_S1_S1_iii,(.L_x_38922 - _Z9cuda_gemmIiLi128ELi2ELi1ELi256ELi2ELi2ELi64ELi0ELi0EEviiiPT_S1_S1_iii)
        .other          _Z9cuda_gemmIiLi128ELi2ELi1ELi256ELi2ELi2ELi64ELi0ELi0EEviiiPT_S1_S1_iii,@"STO_CUDA_ENTRY STV_DEFAULT"
_Z9cuda_gemmIiLi128ELi2ELi1ELi256ELi2ELi2ELi64ELi0ELi0EEviiiPT_S1_S1_iii:
.text._Z9cuda_gemmIiLi128ELi2ELi1ELi256ELi2ELi2ELi64ELi0ELi0EEviiiPT_S1_S1_iii:
        /* <DEDUP_REMOVED lines=60> */
.L_x_19466:
        /* <DEDUP_REMOVED lines=25> */
.L_x_19465:
[----:B------:R-:W-:Y:S05]  /*0550*/  BSYNC.RECONVERGENT B0 ;  /* 0x0000000000007941 */ /* 0x000fea0003800200 */
.L_x_19464:
[----:B------:R-:W-:Y:S01]  /*0560*/  IMAD.MOV.U32 R6, RZ, RZ, 0x80 ;  /* 0x00000080ff067424 */ /* 0x000fe200078e00ff */
[----:B------:R-:W-:-:S07]  /*0570*/  MOV R8, 0x590 ;  /* 0x0000059000087802 */ /* 0x000fce0000000f00 */
[----:B0-----:R-:W-:Y:S05]  /*0580*/  CALL.REL.NOINC `($__internal_419_$__cuda_sm20_div_s16) ;  /* 0x0000001400387944 */ /* 0x001fea0003c00000 */
[----:B------:R-:W-:Y:S01]  /*0590*/  UPRMT UR4, UR7, 0x9910, URZ ;  /* 0x0000991007047896 */ /* 0x000fe200080000ff */
[----:B------:R-:W-:Y:S02]  /*05a0*/  MOV R6, 0x2 ;  /* 0x0000000200067802 */ /* 0x000fe40000000f00 */
[----:B------:R-:W-:-:S03]  /*05b0*/  MOV R8, 0x5f0 ;  /* 0x000005f000087802 */ /* 0x000fc60000000f00 */
[----:B------:R-:W-:Y:S01]  /*05c0*/  IMAD.U32 R7, RZ, RZ, UR4 ;  /* 0x00000004ff077e24 */ /* 0x000fe2000f8e00ff */
[----:B------:R-:W-:-:S06]  /*05d0*/  UMOV UR4, UR7 ;  /* 0x0000000700047c82 */ /* 0x000fcc0008000000 */
[----:B------:R-:W-:Y:S05]  /*05e0*/  CALL.REL.NOINC `($__internal_419_$__cuda_sm20_div_s16) ;  /* 0x0000001400207944 */ /* 0x000fea0003c00000 */
        /* <DEDUP_REMOVED lines=73> */
.L_x_19484:
        /* <DEDUP_REMOVED lines=42> */
.L_x_19470:
[----:B------:R-:W-:Y:S05]  /*0d20*/  BSYNC.RECONVERGENT B1 ;  /* 0x0000000000017941 */ /* 0x000fea0003800200 */
.L_x_19469:
        /* <DEDUP_REMOVED lines=15> */
.L_x_19471:
        /* <DEDUP_REMOVED lines=34> */
.L_x_19468:
[----:B------:R-:W-:Y:S05]  /*1040*/  BSYNC.RECONVERGENT B0 ;  /* 0x0000000000007941 */ /* 0x000fea0003800200 */
.L_x_19467:
        /* <DEDUP_REMOVED lines=8> */
.L_x_19483:
        /* <DEDUP_REMOVED lines=17> */
.L_x_19474:
        /* <DEDUP_REMOVED lines=8> */
.L_x_19475:
        /* <DEDUP_REMOVED lines=9> */
.L_x_19482:
        /* <DEDUP_REMOVED lines=9> */
.L_x_19487:
[----:B-1--4-:R-:W-:Y:S01]  /*1380*/  IMAD R15, R5, R14, RZ ;  /* 0x0000000e050f7224 */ /* 0x012fe200078e02ff */
[----:B------:R-:W-:Y:S06]  /*1390*/  @!P2 BRA `(.L_x_19480) ;  /* 0x00000000003ca947 */ /* 0x000fec0003800000 */
[----:B------:R-:W-:-:S03]  /*13a0*/  UMOV UR4, 0xffffffff ;  /* 0xffffffff00047882 */ /* 0x000fc60000000000 */
[----:B------:R-:W-:Y:S05]  /*13b0*/  BRA.DIV UR4, `(.L_x_19481) ;  /* 0x0000000604887947 */ /* 0x000fea000b800000 */
[----:B------:R1:W4:Y:S02]  /*13c0*/  SHFL.IDX PT, R14, R22, R0, 0x1e1f ;  /* 0x001e1f00160e7589 */ /* 0x00032400000e0000 */
.L_x_19490:
[----:B--2-4-:R-:W-:Y:S01]  /*13d0*/  IMAD R15, R4, R14, R15 ;  /* 0x0000000e040f7224 */ /* 0x014fe200078e020f */
[----:B------:R-:W-:Y:S06]  /*13e0*/  BRA `(.L_x_19480) ;  /* 0x0000000000287947 */ /* 0x000fec0003800000 */
.L_x_19478:
        /* <DEDUP_REMOVED lines=10> */
.L_x_19480:
        /* <DEDUP_REMOVED lines=9> */
.L_x_19477:
[----:B------:R-:W-:Y:S05]  /*1520*/  BSYNC B0 ;  /* 0x0000000000007941 */ /* 0x000fea0003800000 */
.L_x_19476:
[----:B------:R-:W-:Y:S01]  /*1530*/  IADD3 R21, PT, PT, R21, 0x1, RZ ;  /* 0x0000000115157810 */ /* 0x000fe20007ffe0ff */
[----:B------:R-:W-:Y:S06]  /*1540*/  @!P0 BRA `(.L_x_19483) ;  /* 0xfffffff800e08947 */ /* 0x000fec000383ffff */
[----:B------:R-:W-:Y:S05]  /*1550*/  BSYNC B1 ;  /* 0x0000000000017941 */ /* 0x000fea0003800000 */
.L_x_19473:
[----:B------:R4:W5:Y:S02]  /*1560*/  LDL.64 R8, [R1] ;  /* 0x0000000001087983 */ /* 0x0009640000100a00 */
.L_x_19472:
        /* <DEDUP_REMOVED lines=62> */
.L_x_19479:
[----:B------:R-:W-:Y:S01]  /*1950*/  HFMA2 R25, -RZ, RZ, 0, 0.005977630615234375 ;  /* 0x00001e1fff197431 */ /* 0x000fe200000001ff */
[----:B------:R-:W-:Y:S01]  /*1960*/  BSSY B2, `(.L_x_19485) ;  /* 0x0000006000027945 */ /* 0x000fe20003800000 */
[----:B------:R-:W-:Y:S02]  /*1970*/  IMAD.MOV.U32 R23, RZ, RZ, R3 ;  /* 0x000000ffff177224 */ /* 0x000fe400078e0003 */
[----:B------:R-:W-:-:S07]  /*1980*/  IMAD.MOV.U32 R14, RZ, RZ, -0x1 ;  /* 0xffffffffff0e7424 */ /* 0x000fce00078e00ff */
[----:B012---:R-:W-:Y:S05]  /*1990*/  WARPSYNC.COLLECTIVE R14, `(.L_x_19486) ;  /* 0x000000000e087348 */ /* 0x007fea0003c00000 */
[----:B------:R3:W4:Y:S02]  /*19a0*/  SHFL.IDX P3, R14, R22, R23, R25 ;  /* 0x00000017160e7389 */ /* 0x0007240000060019 */
[----:B01234-:R-:W-:Y:S05]  /*19b0*/  ENDCOLLECTIVE ;  /* 0x000000000000791b */ /* 0x01ffea0003800000 */
.L_x_19486:
[----:B------:R-:W-:Y:S05]  /*19c0*/  BSYNC B2 ;  /* 0x0000000000027941 */ /* 0x000fea0003800000 */
.L_x_19485:
[----:B------:R-:W-:Y:S05]  /*19d0*/  BRA `(.L_x_19487) ;  /* 0xfffffff800687947 */ /* 0x000fea000383ffff */
.L_x_19481:
[----:B------:R-:W-:Y:S01]  /*19e0*/  BSSY B2, `(.L_x_19488) ;  /* 0x0000007000027945 */ /* 0x000fe20003800000 */
[----:B------:R-:W-:Y:S01]  /*19f0*/  MOV R23, R0 ;  /* 0x0000000000177202 */ /* 0x000fe20000000f00 */
[----:B------:R-:W-:Y:S01]  /*1a00*/  IMAD.MOV.U32 R25, RZ, RZ, 0x1e1f ;  /* 0x00001e1fff197424 */ /* 0x000fe200078e00ff */
[----:B------:R-:W-:-:S07]  /*1a10*/  MOV R14, 0xffffffff ;  /* 0xffffffff000e7802 */ /* 0x000fce0000000f00 */
[----:B0-23--:R-:W-:Y:S05]  /*1a20*/  WARPSYNC.COLLECTIVE R14, `(.L_x_19489) ;  /* 0x000000000e087348 */ /* 0x00dfea0003c00000 */
[----:B------:R1:W4:Y:S02]  /*1a30*/  SHFL.IDX P3, R14, R22, R23, R25 ;  /* 0x00000017160e7389 */ /* 0x0003240000060019 */
[----:B01234-:R-:W-:Y:S05]  /*1a40*/  ENDCOLLECTIVE ;  /* 0x000000000000791b */ /* 0x01ffea0003800000 */
.L_x_19489:
[----:B------:R-:W-:Y:S05]  /*1a50*/  BSYNC B2 ;  /* 0x0000000000027941 */ /* 0x000fea0003800000 */
.L_x_19488:
[----:B------:R-:W-:Y:S05]  /*1a60*/  BRA `(.L_x_19490) ;  /* 0xfffffff800587947 */ /* 0x000fea000383ffff */
        .weak           $__internal_419_$__cuda_sm20_div_s16
        .type           $__internal_419_$__cuda_sm20_div_s16,@function
        .size           $__internal_419_$__cuda_sm20_div_s16,(.L_x_38922 - $__internal_419_$__cuda_sm20_div_s16)
$__internal_419_$__cuda_sm20_div_s16:
        /* <DEDUP_REMOVED lines=26> */
[----:B------:R-:W-:Y:S05]  /*1c10*/  RET.REL.NODEC R2 `(_Z9cuda_gemmIiLi128ELi2ELi1ELi256ELi2ELi2ELi64ELi0ELi0EEviiiPT_S1_S1_iii) ;  /* 0xffffffe002f87950 */ /* 0x000fea0003c3ffff */
.L_x_19491:
        /* <DEDUP_REMOVED lines=14> */
.L_x_38922:


//--------------------- .text._Z9cuda_gemmIiLi128ELi2ELi1ELi128ELi128ELi128ELi64ELi1ELi1EEviiiPT_S1_S1_iii --------------------------
	.section	.text._Z9cuda_gemmIiLi128ELi2ELi1ELi128ELi128ELi128ELi64ELi1ELi1EEviiiPT_S1_S1_iii,"ax",@progbits
	.align	128
        .global         _Z9cuda_gemmIiLi128ELi2ELi1ELi128ELi128ELi128ELi64ELi1ELi1EEviiiPT_S1_S1_iii
        .type           _Z9cuda_gemmIiLi128ELi2ELi1ELi128ELi128ELi128ELi64ELi1ELi1EEviiiPT_S1_S1_iii,@function
        .size           _Z9cuda_gemmIiLi128ELi2ELi1ELi128ELi128ELi128ELi64ELi1ELi1EEviiiPT_S1_S1_iii,(.L_x_39635 - _Z9cuda_gemmIiLi128ELi2ELi1ELi128ELi128ELi128ELi64ELi1ELi1EEviiiPT_S1_S1_iii)
        .other          _Z9cuda_gemmIiLi128ELi2ELi1ELi128ELi128ELi128ELi64ELi1ELi1EEviiiPT_S1_S1_iii,@"STO_CUDA_ENTRY STV_DEFAULT"
_Z9cuda_gemmIiLi128ELi2ELi1ELi128ELi128ELi128ELi64ELi1ELi1EEviiiPT_S1_S1_iii:
.text._Z9cuda_gemmIiLi128ELi2ELi1ELi128ELi128ELi128ELi64ELi1ELi1EEviiiPT_S1_S1_iii:
        /* <DEDUP_REMOVED lines=53> */
.L_x_19514:
        /* <DEDUP_REMOVED lines=27> */
.L_x_19495:
[----:B------:R-:W-:Y:S05]  /*0500*/  BSYNC.RECONVERGENT B1 ;  /* 0x0000000000017941 */ /* 0x000fea0003800200 */
.L_x_19494:
[----:B------:R-:W-:Y:S05]  /*0510*/  @!P0 BRA `(.L_x_19493) ;  /* 0x0000000000448947 */ /* 0x000fea0003800000 */
[----:B------:R-:W2:Y:S01]  /*0520*/  S2UR UR7, SR_CgaCtaId ;  /* 0x00000000000779c3 */ /* 0x000ea20000008800 */
[----:B------:R-:W-:Y:S02]  /*0530*/  UMOV UR6, 0x400 ;  /* 0x0000040000067882 */ /* 0x000fe40000000000 */
[----:B------:R-:W-:-:S04]  /*0540*/  UIADD3 UR6, UPT, UPT, UR6, 0x900, URZ ;  /* 0x0000090006067890 */ /* 0x000fc8000fffe0ff */
[----:B--2---:R-:W-:-:S06]  /*0550*/  ULEA UR6, UR7, UR6, 0x18 ;  /* 0x0000000607067291 */ /* 0x004fcc000f8ec0ff */
[----:B-1----:R-:W-:-:S07]  /*0560*/  LEA R4, R5, UR6, 0x2 ;  /* 0x0000000605047c11 */ /* 0x002fce000f8e10ff */
.L_x_19496:
        /* <DEDUP_REMOVED lines=12> */
.L_x_19493:
[----:B------:R-:W-:Y:S05]  /*0630*/  BSYNC.RECONVERGENT B0 ;  /* 0x0000000000007941 */ /* 0x000fea0003800200 */
.L_x_19492:
        /* <DEDUP_REMOVED lines=10> */
.L_x_19499:
        /* <DEDUP_REMOVED lines=9> */
.L_x_19498:
[----:B------:R-:W-:Y:S05]  /*0770*/  BSYNC.RECONVERGENT B0 ;  /* 0x0000000000007941 */ /* 0x000fea0003800200 */
.L_x_19497:
[----:B------:R-:W-:-:S07]  /*0780*/  IMAD.MOV.U32 R22, RZ, RZ, RZ ;  /* 0x000000ffff167224 */ /* 0x000fce00078e00ff */
.L_x_19502:
[----:B-1-3--:R-:W1:Y:S01]  /*0790*/  LDC.64 R4, c[0x0][0x398] ;  /* 0x0000e600ff047b82 */ /* 0x00ae620000000a00 */
[--C-:B------:R-:W-:Y:S02]  /*07a0*/  LOP3.LUT R11, R20, 0xf, R3.reuse, 0xf8, !PT ;  /* 0x0000000f140b7812 */ /* 0x100fe400078ef803 */
[----:B0-2---:R-:W-:Y:S02]  /*07b0*/  SHF.R.U32.HI R8, RZ, 0x4, R3 ;  /* 0x00000004ff087819 */ /* 0x005fe40000011603 */
[----:B------:R-:W-:-:S07]  /*07c0*/  IADD3 R11, PT, PT, R11, R22, RZ ;  /* 0x000000160b0b7210 */ /* 0x000fce0007ffe0ff */
.L_x_19500:
        /* <DEDUP_REMOVED lines=62> */
.L_x_19501:
        /* <DEDUP_REMOVED lines=13> */
.L_x_19505:
        /* <DEDUP_REMOVED lines=12> */
.L_x_19504:
[----:B------:R-:W-:Y:S05]  /*0d40*/  BSYNC.RECONVERGENT B0 ;  /* 0x0000000000007941 */ /* 0x000fea0003800200 */
.L_x_19503:
[----:B------:R-:W-:-:S07]  /*0d50*/  IMAD.MOV.U32 R22, RZ, RZ, RZ ;  /* 0x000000ffff167224 */ /* 0x000fce00078e00ff */
.L_x_19508:
[----:B-1----:R-:W1:Y:S01]  /*0d60*/  LDC.64 R4, c[0x0][0x398] ;  /* 0x0000e600ff047b82 */ /* 0x002e620000000a00 */
[--C-:B------:R-:W-:Y:S02]  /*0d70*/  LOP3.LUT R11, R20, 0xf, R3.reuse, 0xf8, !PT ;  /* 0x0000000f140b7812 */ /* 0x100fe400078ef803 */
[----:B0-----:R-:W-:-:S03]  /*0d80*/  SHF.R.U32.HI R8, RZ, 0x4, R3 ;  /* 0x00000004ff087819 */ /* 0x001fc60000011603 */
[----:B------:R-:W-:-:S07]  /*0d90*/  IMAD.IADD R11, R11, 0x1, R22 ;  /* 0x000000010b0b7824 */ /* 0x000fce00078e0216 */
.L_x_19506:
        /* <DEDUP_REMOVED lines=62> */
.L_x_19507:
        /* <DEDUP_REMOVED lines=42> */
.L_x_19512:
[----:B------:R-:W-:Y:S05]  /*1420*/  BSYNC.RECONVERGENT B1 ;  /* 0x0000000000017941 */ /* 0x000fea0003800200 */
.L_x_19511:
[----:B------:R-:W-:-:S13]  /*1430*/  ISETP.GE.U32.AND P0, PT, R18, 0x3, PT ;  /* 0x000000031200780c */ /* 0x000fda0003f06070 */
[----:B------:R-:W-:Y:S05]  /*1440*/  @!P0 BRA `(.L_x_19510) ;  /* 0x0000000000708947 */ /* 0x000fea0003800000 */
[----:B------:R-:W4:Y:S01]  /*1450*/  S2R R23, SR_CgaCtaId ;  /* 0x0000000000177919 */ /* 0x000f220000008800 */
[----:B-123--:R-:W1:Y:S01]  /*1460*/  LDC.64 R4, c[0x0][0x3a0] ;  /* 0x0000e800ff047b82 */ /* 0x00ee620000000a00 */
[----:B0-----:R-:W-:-:S05]  /*1470*/  MOV R6, 0x400 ;  /* 0x0000040000067802 */ /* 0x001fca0000000f00 */
[----:B------:R-:W-:-:S05]  /*1480*/  VIADD R6, R6, 0x900 ;  /* 0x0000090006067836 */ /* 0x000fca0000000000 */
[----:B----4-:R-:W-:-:S07]  /*1490*/  LEA R23, R23, R6, 0x18 ;  /* 0x0000000617177211 */ /* 0x010fce00078ec0ff */
.L_x_19513:
        /* <DEDUP_REMOVED lines=23> */
.L_x_19510:
[----:B------:R-:W-:Y:S05]  /*1610*/  BSYNC.RECONVERGENT B0 ;  /* 0x0000000000007941 */ /* 0x000fea0003800200 */
.L_x_19509:
[C---:B-123--:R-:W-:Y:S01]  /*1620*/  IMAD.SHL.U32 R4, R0.reuse, 0x2, RZ ;  /* 0x0000000200047824 */ /* 0x04efe200078e00ff */
[----:B------:R-:W-:-:S04]  /*1630*/  IADD3 R21, PT, PT, R0, R21, RZ ;  /* 0x0000001500157210 */ /* 0x000fc80007ffe0ff */
[----:B------:R-:W-:-:S13]  /*1640*/  ISETP.GE.U32.AND P0, PT, R21, R4, PT ;  /* 0x000000041500720c */ /* 0x000fda0003f06070 */
[----:B------:R-:W-:Y:S05]  /*1650*/  @!P0 BRA `(.L_x_19514) ;  /* 0xffffffec003c8947 */ /* 0x000fea000383ffff */
[----:B------:R-:W-:Y:S05]  /*1660*/  EXIT ;  /* 0x000000000000794d */ /* 0x000fea0003800000 */
.L_x_19515:
        /* <DEDUP_REMOVED lines=9> */
.L_x_39635:


//--------------------- .text._Z9cuda_gemmIiLi128ELi2ELi1ELi128ELi128ELi128ELi64ELi1ELi0EEviiiPT_S1_S1_iii --------------------------
	.section	.text._Z9cuda_gemmIiLi128ELi2ELi1ELi128ELi128ELi128ELi64ELi1ELi0EEviiiPT_S1_S1_iii,"ax",@progbits
	.align	128
        .global         _Z9cuda_gemmIiLi128ELi2ELi1ELi128ELi128ELi128ELi64ELi1ELi0EEviiiPT_S1_S1_iii
        .type           _Z9cuda_gemmIiLi128ELi2ELi1ELi128ELi128ELi128ELi64ELi1ELi0EEviiiPT_S1_S1_iii,@function
        .size           _Z9cuda_gemmIiLi128ELi2ELi1ELi128ELi128ELi128ELi64ELi1ELi0EEviiiPT_S1_S1_iii,(.L_x_38923 - _Z9cuda_gemmIiLi128ELi2ELi1ELi128ELi128ELi128ELi64ELi1ELi0EEviiiPT_S1_S1_iii)
        .other          _Z9cuda_gemmIiLi128ELi2ELi1ELi128ELi128ELi128ELi64ELi1ELi0EEviiiPT_S1_S1_iii,@"STO_CUDA_ENTRY STV_DEFAULT"
_Z9cuda_gemmIiLi128ELi2ELi1ELi128ELi128ELi128ELi64ELi1ELi0EEviiiPT_S1_S1_iii:
.text._Z9cuda_gemmIiLi128ELi2ELi1ELi128ELi128ELi128ELi64ELi1ELi0EEviiiPT_S1_S1_iii:
        /* <DEDUP_REMOVED lines=214> */
[----:B------:R-:W-:Y:S05]  /*0d60*/  CALL.REL.NOINC `($__internal_420_$__cuda_sm20_div_s16) ;  /* 0x0000002400c47944 */ /* 0x000fea0003c00000 */
        /* <DEDUP_REMOVED lines=9> */
.L_x_19569:
        /* <DEDUP_REMOVED lines=30> */
.L_x_19519:
[----:B------:R-:W-:Y:S05]  /*0fe0*/  BSYNC.RECONVERGENT B1 ;  /* 0x0000000000017941 */ /* 0x000fea0003800200 */
.L_x_19518:
[----:B------:R-:W-:Y:S05]  /*0ff0*/  @!P1 BRA `(.L_x_19517) ;  /* 0x0000000000449947 */ /* 0x000fea0003800000 */
[----:B------:R-:W2:Y:S01]  /*1000*/  S2UR UR10, SR_CgaCtaId ;  /* 0x00000000000a79c3 */ /* 0x000ea20000008800 */
[----:B------:R-:W-:Y:S02]  /*1010*/  UMOV UR5, 0x400 ;  /* 0x0000040000057882 */ /* 0x000fe40000000000 */
[----:B------:R-:W-:-:S04]  /*1020*/  UIADD3 UR5, UPT, UPT, UR5, 0x900, URZ ;  /* 0x0000090005057890 */ /* 0x000fc8000fffe0ff */
[----:B--2---:R-:W-:-:S06]  /*1030*/  ULEA UR5, UR10, UR5, 0x18 ;  /* 0x000000050a057291 */ /* 0x004fcc000f8ec0ff */
[----:B01----:R-:W-:-:S07]  /*1040*/  LEA R35, R34, UR5, 0x2 ;  /* 0x0000000522237c11 */ /* 0x003fce000f8e10ff */
.L_x_19520:
        /* <DEDUP_REMOVED lines=12> */
.L_x_19517:
[----:B------:R-:W-:Y:S05]  /*1110*/  BSYNC.RECONVERGENT B0 ;  /* 0x0000000000007941 */ /* 0x000fea0003800200 */
.L_x_19516:
[----:B------:R-:W-:Y:S01]  /*1120*/  PLOP3.LUT P0, PT, PT, PT, PT, 0x80, 0x8 ;  /* 0x000000000008781c */ /* 0x000fe20003f0f070 */
[----:B-12---:R-:W-:Y:S01]  /*1130*/  IMAD.MOV.U32 R43, RZ, RZ, RZ ;  /* 0x000000ffff2b7224 */ /* 0x006fe200078e00ff */
[----:B------:R-:W1:Y:S11]  /*1140*/  LDCU UR14, c[0x0][0x3a8] ;  /* 0x00007500ff0e77ac */ /* 0x000e760008000800 */
.L_x_19563:
        /* <DEDUP_REMOVED lines=12> */
.L_x_19523:
        /* <DEDUP_REMOVED lines=10> */
.L_x_19522:
[----:B-1----:R-:W-:Y:S05]  /*12b0*/  BSYNC.RECONVERGENT B0 ;  /* 0x0000000000007941 */ /* 0x002fea0003800200 */
.L_x_19521:
[----:B------:R-:W-:Y:S02]  /*12c0*/  VIADD R43, R43, UR6 ;  /* 0x000000062b2b7c36 */ /* 0x000fe40008000000 */
[----:B--2---:R-:W-:-:S07]  /*12d0*/  IMAD.MOV.U32 R44, RZ, RZ, RZ ;  /* 0x000000ffff2c7224 */ /* 0x004fce00078e00ff */
.L_x_19562:
[----:B-1----:R-:W1:Y:S01]  /*12e0*/  S2R R34, SR_CTAID.X ;  /* 0x0000000000227919 */ /* 0x002e620000002500 */
[----:B0-----:R-:W0:Y:S01]  /*12f0*/  S2R R35, SR_TID.X ;  /* 0x0000000000237919 */ /* 0x001e220000002100 */
[----:B-1----:R-:W-:-:S04]  /*1300*/  SHF.L.U32 R34, R34, 0x6, RZ ;  /* 0x0000000622227819 */ /* 0x002fc800000006ff */
[----:B------:R-:W-:Y:S02]  /*1310*/  LOP3.LUT R34, R34, 0x40, RZ, 0xc0, !PT ;  /* 0x0000004022227812 */ /* 0x000fe400078ec0ff */
[--C-:B0-----:R-:W-:Y:S02]  /*1320*/  SHF.R.U32.HI R46, RZ, 0x4, R35.reuse ;  /* 0x00000004ff2e7819 */ /* 0x101fe40000011623 */
[----:B------:R-:W-:-:S05]  /*1330*/  LOP3.LUT R34, R34, 0xf, R35, 0xf8, !PT ;  /* 0x0000000f22227812 */ /* 0x000fca00078ef823 */
[----:B--234-:R-:W-:-:S07]  /*1340*/  IMAD.IADD R48, R34, 0x1, R44 ;  /* 0x0000000122307824 */ /* 0x01cfce00078e022c */
.L_x_19524:
        /* <DEDUP_REMOVED lines=19> */
.L_x_19561:
        /* <DEDUP_REMOVED lines=88> */
.L_x_19560:
        /* <DEDUP_REMOVED lines=11> */
.L_x_19571:
[----:B0--3--:R-:W-:-:S07]  /*1ab0*/  IMAD R34, R46, R69, RZ ;  /* 0x000000452e227224 */ /* 0x009fce00078e02ff */
.L_x_19528:
[----:B------:R-:W-:-:S13]  /*1ac0*/  ISETP.GE.AND P3, PT, R64, 0x2, PT ;  /* 0x000000024000780c */ /* 0x000fda0003f66270 */
[----:B------:R-:W-:Y:S05]  /*1ad0*/  @!P3 BRA `(.L_x_19530) ;  /* 0x000000000010b947 */ /* 0x000fea0003800000 */
[----:B------:R-:W-:-:S03]  /*1ae0*/  UMOV UR5, 0xffffffff ;  /* 0xffffffff00057882 */ /* 0x000fc60000000000 */
[----:B------:R-:W-:Y:S05]  /*1af0*/  BRA.DIV UR5, `(.L_x_19531) ;  /* 0x0000001205447947 */ /* 0x000fea000b800000 */
[----:B------:R3:W4:Y:S02]  /*1b00*/  SHFL.IDX PT, R66, R68, R3, 0x1f ;  /* 0x00001f0344427589 */ /* 0x00072400000e0000 */
.L_x_19574:
[----:B----4-:R-:W-:-:S07]  /*1b10*/  IMAD R34, R47, R66, R34 ;  /* 0x000000422f227224 */ /* 0x010fce00078e0222 */
.L_x_19530:
[----:B------:R-:W-:-:S13]  /*1b20*/  ISETP.GE.AND P3, PT, R64, 0x3, PT ;  /* 0x000000034000780c */ /* 0x000fda0003f66270 */
[----:B------:R-:W-:Y:S05]  /*1b30*/  @!P3 BRA `(.L_x_19532) ;  /* 0x000000000010b947 */ /* 0x000fea0003800000 */
[----:B------:R-:W-:-:S03]  /*1b40*/  UMOV UR5, 0xffffffff ;  /* 0xffffffff00057882 */ /* 0x000fc60000000000 */
[----:B------:R-:W-:Y:S05]  /*1b50*/  BRA.DIV UR5, `(.L_x_19533) ;  /* 0x0000001205507947 */ /* 0x000fea000b800000 */
[----:B------:R4:W0:Y:S02]  /*1b60*/  SHFL.IDX PT, R66, R68, R4, 0x1f ;  /* 0x00001f0444427589 */ /* 0x00082400000e0000 */
.L_x_19577:
[----:B0-----:R-:W-:-:S07]  /*1b70*/  IMAD R34, R48, R66, R34 ;  /* 0x0000004230227224 */ /* 0x001fce00078e0222 */
.L_x_19532:
[----:B------:R-:W-:-:S13]  /*1b80*/  ISETP.GE.AND P3, PT, R64, 0x4, PT ;  /* 0x000000044000780c */ /* 0x000fda0003f66270 */
[----:B------:R-:W-:Y:S05]  /*1b90*/  @!P3 BRA `(.L_x_19534) ;  /* 0x000000000010b947 */ /* 0x000fea0003800000 */
[----:B------:R-:W-:-:S03]  /*1ba0*/  UMOV UR5, 0xffffffff ;  /* 0xffffffff00057882 */ /* 0x000fc60000000000 */
[----:B------:R-:W-:Y:S05]  /*1bb0*/  BRA.DIV UR5, `(.L_x_19535) ;  /* 0x00000012055c7947 */ /* 0x000fea000b800000 */
[----:B------:R0:W0:Y:S02]  /*1bc0*/  SHFL.IDX PT, R66, R68, R5, 0x1f ;  /* 0x00001f0544427589 */ /* 0x00002400000e0000 */
.L_x_19580:
[----:B0-----:R-:W-:-:S07]  /*1bd0*/  IMAD R34, R49, R66, R34 ;  /* 0x0000004231227224 */ /* 0x001fce00078e0222 */
.L_x_19534:
[----:B------:R-:W-:-:S13]  /*1be0*/  ISETP.GE.AND P3, PT, R64, 0x5, PT ;  /* 0x000000054000780c */ /* 0x000fda0003f66270 */
[----:B------:R-:W-:Y:S05]  /*1bf0*/  @!P3 BRA `(.L_x_19536) ;  /* 0x000000000010b947 */ /* 0x000fea0003800000 */
[----:B------:R-:W-:-:S03]  /*1c00*/  UMOV UR5, 0xffffffff ;  /* 0xffffffff00057882 */ /* 0x000fc60000000000 */
[----:B------:R-:W-:Y:S05]  /*1c10*/  BRA.DIV UR5, `(.L_x_19537) ;  /* 0x0000001205687947 */ /* 0x000fea000b800000 */
[----:B------:R0:W0:Y:S02]  /*1c20*/  SHFL.IDX PT, R66, R68, R6, 0x1f ;  /* 0x00001f0644427589 */ /* 0x00002400000e0000 */
.L_x_19583:
[----:B0-----:R-:W-:-:S07]  /*1c30*/  IMAD R34, R50, R66, R34 ;  /* 0x0000004232227224 */ /* 0x001fce00078e0222 */
.L_x_19536:
[----:B------:R-:W-:-:S13]  /*1c40*/  ISETP.GE.AND P3, PT, R64, 0x6, PT ;  /* 0x000000064000780c */ /* 0x000fda0003f66270 */
[----:B------:R-:W-:Y:S05]  /*1c50*/  @!P3 BRA `(.L_x_19538) ;  /* 0x000000000010b947 */ /* 0x000fea0003800000 */
[----:B------:R-:W-:-:S03]  /*1c60*/  UMOV UR5, 0xffffffff ;  /* 0xffffffff00057882 */ /* 0x000fc60000000000 */
[----:B------:R-:W-:Y:S05]  /*1c70*/  BRA.DIV UR5, `(.L_x_19539) ;  /* 0x0000001205747947 */ /* 0x000fea000b800000 */
[----:B------:R0:W0:Y:S02]  /*1c80*/  SHFL.IDX PT, R66, R68, R7, 0x1f ;  /* 0x00001f0744427589 */ /* 0x00002400000e0000 */
.L_x_19586:
[----:B0-----:R-:W-:-:S07]  /*1c90*/  IMAD R34, R51, R66, R34 ;  /* 0x0000004233227224 */ /* 0x001fce00078e0222 */
.L_x_19538:
[----:B------:R-:W-:-:S13]  /*1ca0*/  ISETP.GE.AND P3, PT, R64, 0x7, PT ;  /* 0x000000074000780c */ /* 0x000fda0003f66270 */
[----:B------:R-:W-:Y:S05]  /*1cb0*/  @!P3 BRA `(.L_x_19540) ;  /* 0x000000000010b947 */ /* 0x000fea0003800000 */
[----:B------:R-:W-:-:S03]  /*1cc0*/  UMOV UR5, 0xffffffff ;  /* 0xffffffff00057882 */ /* 0x000fc60000000000 */
[----:B------:R-:W-:Y:S05]  /*1cd0*/  BRA.DIV UR5, `(.L_x_19541) ;  /* 0x0000001205807947 */ /* 0x000fea000b800000 */
[----:B------:R0:W0:Y:S02]  /*1ce0*/  SHFL.IDX PT, R66, R68, R8, 0x1f ;  /* 0x00001f0844427589 */ /* 0x00002400000e0000 */
.L_x_19589:
[----:B0-----:R-:W-:-:S07]  /*1cf0*/  IMAD R34, R52, R66, R34 ;  /* 0x0000004234227224 */ /* 0x001fce00078e0222 */
.L_x_19540:
[----:B------:R-:W-:-:S13]  /*1d00*/  ISETP.GE.AND P3, PT, R64, 0x8, PT ;  /* 0x000000084000780c */ /* 0x000fda0003f66270 */
[----:B------:R-:W-:Y:S05]  /*1d10*/  @!P3 BRA `(.L_x_19542) ;  /* 0x000000000010b947 */ /* 0x000fea0003800000 */
[----:B------:R-:W-:-:S03]  /*1d20*/  UMOV UR5, 0xffffffff ;  /* 0xffffffff00057882 */ /* 0x000fc60000000000 */
[----:B------:R-:W-:Y:S05]  /*1d30*/  BRA.DIV UR5, `(.L_x_19543) ;  /* 0x00000012058c7947 */ /* 0x000fea000b800000 */
[----:B------:R0:W0:Y:S02]  /*1d40*/  SHFL.IDX PT, R66, R68, R9, 0x1f ;  /* 0x00001f0944427589 */ /* 0x00002400000e0000 */
.L_x_19592:
[----:B01----:R-:W-:-:S07]  /*1d50*/  IMAD R34, R53, R66, R34 ;  /* 0x0000004235227224 */ /* 0x003fce00078e0222 */
.L_x_19542:
[----:B------:R-:W-:-:S13]  /*1d60*/  ISETP.GE.AND P3, PT, R64, 0x9, PT ;  /* 0x000000094000780c */ /* 0x000fda0003f66270 */
[----:B------:R-:W-:Y:S05]  /*1d70*/  @!P3 BRA `(.L_x_19544) ;  /* 0x000000000010b947 */ /* 0x000fea0003800000 */
[----:B------:R-:W-:-:S03]  /*1d80*/  UMOV UR5, 0xffffffff ;  /* 0xffffffff00057882 */ /* 0x000fc60000000000 */
[----:B------:R-:W-:Y:S05]  /*1d90*/  BRA.DIV UR5, `(.L_x_19545) ;  /* 0x0000001205987947 */ /* 0x000fea000b800000 */
[----:B------:R0:W0:Y:S02]  /*1da0*/  SHFL.IDX PT, R66, R68, R10, 0x1f ;  /* 0x00001f0a44427589 */ /* 0x00002400000e0000 */
.L_x_19595:
[----:B0-----:R-:W-:-:S07]  /*1db0*/  IMAD R34, R54, R66, R34 ;  /* 0x0000004236227224 */ /* 0x001fce00078e0222 */
.L_x_19544:
[----:B------:R-:W-:-:S13]  /*1dc0*/  ISETP.GE.AND P3, PT, R64, 0xa, PT ;  /* 0x0000000a4000780c */ /* 0x000fda0003f66270 */
[----:B------:R-:W-:Y:S05]  /*1dd0*/  @!P3 BRA `(.L_x_19546) ;  /* 0x000000000010b947 */ /* 0x000fea0003800000 */
[----:B------:R-:W-:-:S03]  /*1de0*/  UMOV UR5, 0xffffffff ;  /* 0xffffffff00057882 */ /* 0x000fc60000000000 */
[----:B------:R-:W-:Y:S05]  /*1df0*/  BRA.DIV UR5, `(.L_x_19547) ;  /* 0x0000001205a47947 */ /* 0x000fea000b800000 */
[----:B------:R0:W0:Y:S02]  /*1e00*/  SHFL.IDX PT, R66, R68, R11, 0x1f ;  /* 0x00001f0b44427589 */ /* 0x00002400000e0000 */
.L_x_19598:
[----:B0-----:R-:W-:-:S07]  /*1e10*/  IMAD R34, R55, R66, R34 ;  /* 0x0000004237227224 */ /* 0x001fce00078e0222 */
.L_x_19546:
[----:B------:R-:W-:-:S13]  /*1e20*/  ISETP.GE.AND P3, PT, R64, 0xb, PT ;  /* 0x0000000b4000780c */ /* 0x000fda0003f66270 */
[----:B------:R-:W-:Y:S05]  /*1e30*/  @!P3 BRA `(.L_x_19548) ;  /* 0x000000000010b947 */ /* 0x000fea0003800000 */
[----:B------:R-:W-:-:S03]  /*1e40*/  UMOV UR5, 0xffffffff ;  /* 0xffffffff00057882 */ /* 0x000fc60000000000 */
[----:B------:R-:W-:Y:S05]  /*1e50*/  BRA.DIV UR5, `(.L_x_19549) ;  /* 0x0000001205b07947 */ /* 0x000fea000b800000 */
[----:B------:R0:W0:Y:S02]  /*1e60*/  SHFL.IDX PT, R66, R68, R12, 0x1f ;  /* 0x00001f0c44427589 */ /* 0x00002400000e0000 */
.L_x_19601:
[----:B0-----:R-:W-:-:S07]  /*1e70*/  IMAD R34, R56, R66, R34 ;  /* 0x0000004238227224 */ /* 0x001fce00078e0222 */
.L_x_19548:
[----:B------:R-:W-:-:S13]  /*1e80*/  ISETP.GE.AND P3, PT, R64, 0xc, PT ;  /* 0x0000000c4000780c */ /* 0x000fda0003f66270 */
[----:B------:R-:W-:Y:S05]  /*1e90*/  @!P3 BRA `(.L_x_19550) ;  /* 0x000000000010b947 */ /* 0x000fea0003800000 */
[----:B------:R-:W-:-:S03]  /*1ea0*/  UMOV UR5, 0xffffffff ;  /* 0xffffffff00057882 */ /* 0x000fc60000000000 */
[----:B------:R-:W-:Y:S05]  /*1eb0*/  BRA.DIV UR5, `(.L_x_19551) ;  /* 0x0000001205bc7947 */ /* 0x000fea000b800000 */
[----:B------:R0:W0:Y:S02]  /*1ec0*/  SHFL.IDX PT, R66, R68, R13, 0x1f ;  /* 0x00001f0d44427589 */ /* 0x00002400000e0000 */
.L_x_19604:
[----:B0-----:R-:W-:-:S07]  /*1ed0*/  IMAD R34, R57, R66, R34 ;  /* 0x0000004239227224 */ /* 0x001fce00078e0222 */
.L_x_19550:
[----:B------:R-:W-:-:S13]  /*1ee0*/  ISETP.GE.AND P3, PT, R64, 0xd, PT ;  /* 0x0000000d4000780c */ /* 0x000fda0003f66270 */
[----:B------:R-:W-:Y:S05]  /*1ef0*/  @!P3 BRA `(.L_x_19552) ;  /* 0x000000000010b947 */ /* 0x000fea0003800000 */
[----:B------:R-:W-:-:S03]  /*1f00*/  UMOV UR5, 0xffffffff ;  /* 0xffffffff00057882 */ /* 0x000fc60000000000 */
[----:B------:R-:W-:Y:S05]  /*1f10*/  BRA.DIV UR5, `(.L_x_19553) ;  /* 0x0000001205c87947 */ /* 0x000fea000b800000 */
[----:B------:R0:W0:Y:S02]  /*1f20*/  SHFL.IDX PT, R66, R68, R14, 0x1f ;  /* 0x00001f0e44427589 */ /* 0x00002400000e0000 */
.L_x_19607:
[----:B0-----:R-:W-:-:S07]  /*1f30*/  IMAD R34, R58, R66, R34 ;  /* 0x000000423a227224 */ /* 0x001fce00078e0222 */
.L_x_19552:
[----:B------:R-:W-:-:S13]  /*1f40*/  ISETP.GE.AND P3, PT, R64, 0xe, PT ;  /* 0x0000000e4000780c */ /* 0x000fda0003f66270 */
[----:B------:R-:W-:Y:S05]  /*1f50*/  @!P3 BRA `(.L_x_19554) ;  /* 0x000000000010b947 */ /* 0x000fea0003800000 */
[----:B------:R-:W-:-:S03]  /*1f60*/  UMOV UR5, 0xffffffff ;  /* 0xffffffff00057882 */ /* 0x000fc60000000000 */
[----:B------:R-:W-:Y:S05]  /*1f70*/  BRA.DIV UR5, `(.L_x_19555) ;  /* 0x0000001205d47947 */ /* 0x000fea000b800000 */
[----:B------:R0:W0:Y:S02]  /*1f80*/  SHFL.IDX PT, R66, R68, R15, 0x1f ;  /* 0x00001f0f44427589 */ /* 0x00002400000e0000 */
.L_x_19610:
[----:B0-----:R-:W-:-:S07]  /*1f90*/  IMAD R34, R59, R66, R34 ;  /* 0x000000423b227224 */ /* 0x001fce00078e0222 */
.L_x_19554:
[----:B------:R-:W-:-:S13]  /*1fa0*/  ISETP.GE.AND P3, PT, R64, 0xf, PT ;  /* 0x0000000f4000780c */ /* 0x000fda0003f66270 */
[----:B------:R-:W-:Y:S05]  /*1fb0*/  @!P3 BRA `(.L_x_19556) ;  /* 0x000000000010b947 */ /* 0x000fea0003800000 */
[----:B------:R-:W-:-:S03]  /*1fc0*/  UMOV UR5, 0xffffffff ;  /* 0xffffffff00057882 */ /* 0x000fc60000000000 */
[----:B------:R-:W-:Y:S05]  /*1fd0*/  BRA.DIV UR5, `(.L_x_19557) ;  /* 0x0000001205e07947 */ /* 0x000fea000b800000 */
[----:B------:R0:W0:Y:S02]  /*1fe0*/  SHFL.IDX PT, R66, R68, R16, 0x1f ;  /* 0x00001f1044427589 */ /* 0x00002400000e0000 */
.L_x_19613:
[----:B0-----:R-:W-:-:S07]  /*1ff0*/  IMAD R34, R60, R66, R34 ;  /* 0x000000423c227224 */ /* 0x001fce00078e0222 */
.L_x_19556:
[----:B------:R-:W-:-:S13]  /*2000*/  ISETP.GE.AND P3, PT, R64, 0x10, PT ;  /* 0x000000104000780c */ /* 0x000fda0003f66270 */
[----:B------:R-:W-:Y:S05]  /*2010*/  @!P3 BRA `(.L_x_19558) ;  /* 0x00000004001cb947 */ /* 0x000fea0003800000 */
[----:B------:R-:W-:-:S03]  /*2020*/  UMOV UR5, 0xffffffff ;  /* 0xffffffff00057882 */ /* 0x000fc60000000000 */
[----:B------:R-:W-:Y:S05]  /*2030*/  BRA.DIV UR5, `(.L_x_19559) ;  /* 0x0000001205ec7947 */ /* 0x000fea000b800000 */
[----:B------:R0:W0:Y:S02]  /*2040*/  SHFL.IDX PT, R66, R68, R17, 0x1f ;  /* 0x00001f1144427589 */ /* 0x00002400000e0000 */
.L_x_19616:
[----:B0-----:R-:W-:Y:S01]  /*2050*/  IMAD R34, R61, R66, R34 ;  /* 0x000000423d227224 */ /* 0x001fe200078e0222 */
[----:B------:R-:W-:Y:S06]  /*2060*/  BRA `(.L_x_19558) ;  /* 0x0000000400087947 */ /* 0x000fec0003800000 */
.L_x_19527:
        /* <DEDUP_REMOVED lines=66> */
.L_x_19558:
        /* <DEDUP_REMOVED lines=17> */
.L_x_19526:
[----:B------:R-:W-:Y:S05]  /*25a0*/  @!P0 BRA `(.L_x_19561) ;  /* 0xffffffec00b48947 */ /* 0x000fea000383ffff */
[----:B------:R-:W-:Y:S05]  /*25b0*/  BSYNC.RECONVERGENT B0 ;  /* 0x0000000000007941 */ /* 0x000fea0003800200 */
.L_x_19525:
        /* <DEDUP_REMOVED lines=53> */
.L_x_19567:
[----:B------:R-:W-:Y:S05]  /*2910*/  BSYNC.RECONVERGENT B1 ;  /* 0x0000000000017941 */ /* 0x000fea0003800200 */
.L_x_19566:
        /* <DEDUP_REMOVED lines=8> */
.L_x_19568:
        /* <DEDUP_REMOVED lines=24> */
.L_x_19565:
[----:B------:R-:W-:Y:S05]  /*2b20*/  BSYNC.RECONVERGENT B0 ;  /* 0x0000000000007941 */ /* 0x000fea0003800200 */
.L_x_19564:
[----:B------:R-:W5:Y:S02]  /*2b30*/  LDCU UR5, c[0x0][0x374] ;  /* 0x00006e80ff0577ac */ /* 0x000f640008000800 */
[----:B-----5:R-:W-:Y:S02]  /*2b40*/  UIADD3 UR4, UPT, UPT, UR5, UR4, URZ ;  /* 0x0000000405047290 */ /* 0x020fe4000fffe0ff */
[----:B------:R-:W-:-:S04]  /*2b50*/  USHF.L.U32 UR5, UR5, 0x1, URZ ;  /* 0x0000000105057899 */ /* 0x000fc800080006ff */
[----:B------:R-:W-:-:S09]  /*2b60*/  UISETP.GE.U32.AND UP0, UPT, UR4, UR5, UPT ;  /* 0x000000050400728c */ /* 0x000fd2000bf06070 */
[----:B------:R-:W-:Y:S05]  /*2b70*/  BRA.U !UP0, `(.L_x_19569) ;  /* 0xffffffe108a07547 */ /* 0x000fea000b83ffff */
[----:B------:R-:W-:Y:S05]  /*2b80*/  EXIT ;  /* 0x000000000000794d */ /* 0x000fea0003800000 */
.L_x_19529:
[----:B------:R-:W-:Y:S02]  /*2b90*/  IMAD.MOV.U32 R66, RZ, RZ, 0x1f ;  /* 0x0000001fff427424 */ /* 0x000fe400078e00ff */
[----:B------:R-:W-:Y:S02]  /*2ba0*/  IMAD.MOV.U32 R65, RZ, RZ, R18 ;  /* 0x000000ffff417224 */ /* 0x000fe400078e0012 */
[----:B------:R-:W-:-:S07]  /*2bb0*/  IMAD.MOV.U32 R67, RZ, RZ, -0x1 ;  /* 0xffffffffff437424 */ /* 0x000fce00078e00ff */
[----:B01----:R-:W-:Y:S05]  /*2bc0*/  WARPSYNC.COLLECTIVE R67, `(.L_x_19570) ;  /* 0x0000000043087348 */ /* 0x003fea0003c00000 */
[----:B------:R2:W3:Y:S02]  /*2bd0*/  SHFL.IDX P3, R66, R68, R65, R66 ;  /* 0x0000004144427389 */ /* 0x0004e40000060042 */
[----:B0123--:R-:W-:Y:S05]  /*2be0*/  ENDCOLLECTIVE ;  /* 0x000000000000791b */ /* 0x00ffea0003800000 */
.L_x_19570:
[----:B------:R-:W-:Y:S01]  /*2bf0*/  MOV R69, R66 ;  /* 0x0000004200457202 */ /* 0x000fe20000000f00 */
[----:B------:R-:W-:Y:S06]  /*2c00*/  BRA `(.L_x_19571) ;  /* 0xffffffec00a87947 */ /* 0x000fec000383ffff */
.L_x_19531:
[----:B------:R-:W-:Y:S01]  /*2c10*/  BSSY B1, `(.L_x_19572) ;  /* 0x0000007000017945 */ /* 0x000fe20003800000 */
[----:B------:R-:W-:Y:S02]  /*2c20*/  IMAD.MOV.U32 R65, RZ, RZ, R3 ;  /* 0x000000ffff417224 */ /* 0x000fe400078e0003 */
[----:B------:R-:W-:Y:S02]  /*2c30*/  IMAD.MOV.U32 R66, RZ, RZ, 0x1f ;  /* 0x0000001fff427424 */ /* 0x000fe400078e00ff */
[----:B------:R-:W-:-:S07]  /*2c40*/  IMAD.MOV.U32 R67, RZ, RZ, -0x1 ;  /* 0xffffffffff437424 */ /* 0x000fce00078e00ff */
[----:B012---:R-:W-:Y:S05]  /*2c50*/  WARPSYNC.COLLECTIVE R67, `(.L_x_19573) ;  /* 0x0000000043087348 */ /* 0x007fea0003c00000 */
[----:B------:R3:W4:Y:S02]  /*2c60*/  SHFL.IDX P3, R66, R68, R65, R66 ;  /* 0x0000004144427389 */ /* 0x0007240000060042 */
[----:B01234-:R-:W-:Y:S05]  /*2c70*/  ENDCOLLECTIVE ;  /* 0x000000000000791b */ /* 0x01ffea0003800000 */
.L_x_19573:
[----:B------:R-:W-:Y:S05]  /*2c80*/  BSYNC B1 ;  /* 0x0000000000017941 */ /* 0x000fea0003800000 */
.L_x_19572:
[----:B------:R-:W-:Y:S05]  /*2c90*/  BRA `(.L_x_19574) ;  /* 0xffffffec009c7947 */ /* 0x000fea000383ffff */
.L_x_19533:
[----:B------:R-:W-:Y:S01]  /*2ca0*/  BSSY B1, `(.L_x_19575) ;  /* 0x0000007000017945 */ /* 0x000fe20003800000 */
[----:B------:R-:W-:Y:S01]  /*2cb0*/  MOV R65, R4 ;  /* 0x0000000400417202 */ /* 0x000fe20000000f00 */
[----:B------:R-:W-:Y:S02]  /*2cc0*/  IMAD.MOV.U32 R66, RZ, RZ, 0x1f ;  /* 0x0000001fff427424 */ /* 0x000fe400078e00ff */
[----:B------:R-:W-:-:S07]  /*2cd0*/  IMAD.MOV.U32 R67, RZ, RZ, -0x1 ;  /* 0xffffffffff437424 */ /* 0x000fce00078e00ff */
[----:B0123--:R-:W-:Y:S05]  /*2ce0*/  WARPSYNC.COLLECTIVE R67, `(.L_x_19576) ;  /* 0x0000000043087348 */ /* 0x00ffea0003c00000 */
[----:B------:R4:W0:Y:S02]  /*2cf0*/  SHFL.IDX P3, R66, R68, R65, R66 ;  /* 0x0000004144427389 */ /* 0x0008240000060042 */
[----:B01234-:R-:W-:Y:S05]  /*2d00*/  ENDCOLLECTIVE ;  /* 0x000000000000791b */ /* 0x01ffea0003800000 */
.L_x_19576:
[----:B------:R-:W-:Y:S05]  /*2d10*/  BSYNC B1 ;  /* 0x0000000000017941 */ /* 0x000fea0003800000 */
.L_x_19575:
[----:B------:R-:W-:Y:S05]  /*2d20*/  BRA `(.L_x_19577) ;  /* 0xffffffec00907947 */ /* 0x000fea000383ffff */
.L_x_19535:
[----:B------:R-:W-:Y:S01]  /*2d30*/  HFMA2 R66, -RZ, RZ, 0, 1.847743988037109375e-06 ;  /* 0x0000001fff427431 */ /* 0x000fe200000001ff */
[----:B------:R-:W-:Y:S01]  /*2d40*/  BSSY B1, `(.L_x_19578) ;  /* 0x0000006000017945 */ /* 0x000fe20003800000 */
[----:B------:R-:W-:Y:S02]  /*2d50*/  IMAD.MOV.U32 R65, RZ, RZ, R5 ;  /* 0x000000ffff417224 */ /* 0x000fe400078e0005 */
[----:B------:R-:W-:-:S07]  /*2d60*/  IMAD.MOV.U32 R67, RZ, RZ, -0x1 ;  /* 0xffffffffff437424 */ /* 0x000fce00078e00ff */
[----:B01234-:R-:W-:Y:S05]  /*2d70*/  WARPSYNC.COLLECTIVE R67, `(.L_x_19579) ;  /* 0x0000000043087348 */ /* 0x01ffea0003c00000 */
[----:B------:R0:W0:Y:S02]  /*2d80*/  SHFL.IDX P3, R66, R68, R65, R66 ;  /* 0x0000004144427389 */ /* 0x0000240000060042 */
[----:B01234-:R-:W-:Y:S05]  /*2d90*/  ENDCOLLECTIVE ;  /* 0x000000000000791b */ /* 0x01ffea0003800000 */
.L_x_19579:
[----:B------:R-:W-:Y:S05]  /*2da0*/  BSYNC B1 ;  /* 0x0000000000017941 */ /* 0x000fea0003800000 */
.L_x_19578:
[----:B------:R-:W-:Y:S05]  /*2db0*/  BRA `(.L_x_19580) ;  /* 0xffffffec00847947 */ /* 0x000fea000383ffff */
.L_x_19537:
[----:B------:R-:W-:Y:S01]  /*2dc0*/  BSSY B1, `(.L_x_19581) ;  /* 0x0000007000017945 */ /* 0x000fe20003800000 */
[----:B------:R-:W-:Y:S01]  /*2dd0*/  IMAD.MOV.U32 R65, RZ, RZ, R6 ;  /* 0x000000ffff417224 */ /* 0x000fe200078e0006 */
[----:B------:R-:W-:Y:S01]  /*2de0*/  MOV R67, 0xffffffff ;  /* 0xffffffff00437802 */ /* 0x000fe20000000f00 */
[----:B------:R-:W-:-:S07]  /*2df0*/  IMAD.MOV.U32 R66, RZ, RZ, 0x1f ;  /* 0x0000001fff427424 */ /* 0x000fce00078e00ff */
[----:B01234-:R-:W-:Y:S05]  /*2e00*/  WARPSYNC.COLLECTIVE R67, `(.L_x_19582) ;  /* 0x0000000043087348 */ /* 0x01ffea0003c00000 */
[----:B------:R0:W0:Y:S02]  /*2e10*/  SHFL.IDX P3, R66, R68, R65, R66 ;  /* 0x0000004144427389 */ /* 0x0000240000060042 */
[----:B01234-:R-:W-:Y:S05]  /*2e20*/  ENDCOLLECTIVE ;  /* 0x000000000000791b */ /* 0x01ffea0003800000 */
.L_x_19582:
[----:B------:R-:W-:Y:S05]  /*2e30*/  BSYNC B1 ;  /* 0x0000000000017941 */ /* 0x000fea0003800000 */
.L_x_19581:
[----:B------:R-:W-:Y:S05]  /*2e40*/  BRA `(.L_x_19583) ;  /* 0xffffffec00787947 */ /* 0x000fea000383ffff */
.L_x_19539:
[----:B------:R-:W-:Y:S01]  /*2e50*/  BSSY B1, `(.L_x_19584) ;  /* 0x0000007000017945 */ /* 0x000fe20003800000 */
[----:B------:R-:W-:Y:S02]  /*2e60*/  IMAD.MOV.U32 R65, RZ, RZ, R7 ;  /* 0x000000ffff417224 */ /* 0x000fe400078e0007 */
[----:B------:R-:W-:Y:S02]  /*2e70*/  IMAD.MOV.U32 R66, RZ, RZ, 0x1f ;  /* 0x0000001fff427424 */ /* 0x000fe400078e00ff */
[----:B------:R-:W-:-:S07]  /*2e80*/  IMAD.MOV.U32 R67, RZ, RZ, -0x1 ;  /* 0xffffffffff437424 */ /* 0x000fce00078e00ff */
[----:B01234-:R-:W-:Y:S05]  /*2e90*/  WARPSYNC.COLLECTIVE R67, `(.L_x_19585) ;  /* 0x0000000043087348 */ /* 0x01ffea0003c00000 */
[----:B------:R0:W0:Y:S02]  /*2ea0*/  SHFL.IDX P3, R66, R68, R65, R66 ;  /* 0x0000004144427389 */ /* 0x0000240000060042 */
[----:B01234-:R-:W-:Y:S05]  /*2eb0*/  ENDCOLLECTIVE ;  /* 0x000000000000791b */ /* 0x01ffea0003800000 */
.L_x_19585:
[----:B------:R-:W-:Y:S05]  /*2ec0*/  BSYNC B1 ;  /* 0x0000000000017941 */ /* 0x000fea0003800000 */
.L_x_19584:
[----:B------:R-:W-:Y:S05]  /*2ed0*/  BRA `(.L_x_19586) ;  /* 0xffffffec006c7947 */ /* 0x000fea000383ffff */
.L_x_19541:
[----:B------:R-:W-:Y:S01]  /*2ee0*/  BSSY B1, `(.L_x_19587) ;  /* 0x0000007000017945 */ /* 0x000fe20003800000 */
[----:B------:R-:W-:Y:S01]  /*2ef0*/  MOV R65, R8 ;  /* 0x0000000800417202 */ /* 0x000fe20000000f00 */
[----:B------:R-:W-:Y:S02]  /*2f00*/  IMAD.MOV.U32 R66, RZ, RZ, 0x1f ;  /* 0x0000001fff427424 */ /* 0x000fe400078e00ff */
[----:B------:R-:W-:-:S07]  /*2f10*/  IMAD.MOV.U32 R67, RZ, RZ, -0x1 ;  /* 0xffffffffff437424 */ /* 0x000fce00078e00ff */
[----:B01234-:R-:W-:Y:S05]  /*2f20*/  WARPSYNC.COLLECTIVE R67, `(.L_x_19588) ;  /* 0x0000000043087348 */ /* 0x01ffea0003c00000 */
[----:B------:R0:W0:Y:S02]  /*2f30*/  SHFL.IDX P3, R66, R68, R65, R66 ;  /* 0x0000004144427389 */ /* 0x0000240000060042 */
[----:B01234-:R-:W-:Y:S05]  /*2f40*/  ENDCOLLECTIVE ;  /* 0x000000000000791b */ /* 0x01ffea0003800000 */
.L_x_19588:
[----:B------:R-:W-:Y:S05]  /*2f50*/  BSYNC B1 ;  /* 0x0000000000017941 */ /* 0x000fea0003800000 */
.L_x_19587:
[----:B------:R-:W-:Y:S05]  /*2f60*/  BRA `(.L_x_19589) ;  /* 0xffffffec00607947 */ /* 0x000fea000383ffff */
.L_x_19543:
[----:B------:R-:W-:Y:S01]  /*2f70*/  HFMA2 R66, -RZ, RZ, 0, 1.847743988037109375e-06 ;  /* 0x0000001fff427431 */ /* 0x000fe200000001ff */
[----:B------:R-:W-:Y:S01]  /*2f80*/  BSSY B1, `(.L_x_19590) ;  /* 0x0000006000017945 */ /* 0x000fe20003800000 */
[----:B------:R-:W-:Y:S02]  /*2f90*/  IMAD.MOV.U32 R65, RZ, RZ, R9 ;  /* 0x000000ffff417224 */ /* 0x000fe400078e0009 */
[----:B------:R-:W-:-:S07]  /*2fa0*/  IMAD.MOV.U32 R67, RZ, RZ, -0x1 ;  /* 0xffffffffff437424 */ /* 0x000fce00078e00ff */
[----:B01234-:R-:W-:Y:S05]  /*2fb0*/  WARPSYNC.COLLECTIVE R67, `(.L_x_19591) ;  /* 0x0000000043087348 */ /* 0x01ffea0003c00000 */
[----:B------:R0:W0:Y:S02]  /*2fc0*/  SHFL.IDX P3, R66, R68, R65, R66 ;  /* 0x0000004144427389 */ /* 0x0000240000060042 */
[----:B01234-:R-:W-:Y:S05]  /*2fd0*/  ENDCOLLECTIVE ;  /* 0x000000000000791b */ /* 0x01ffea0003800000 */
.L_x_19591:
[----:B------:R-:W-:Y:S05]  /*2fe0*/  BSYNC B1 ;  /* 0x0000000000017941 */ /* 0x000fea0003800000 */
.L_x_19590:
[----:B------:R-:W-:Y:S05]  /*2ff0*/  BRA `(.L_x_19592) ;  /* 0xffffffec00547947 */ /* 0x000fea000383ffff */
.L_x_19545:
[----:B------:R-:W-:Y:S01]  /*3000*/  BSSY B1, `(.L_x_19593) ;  /* 0x0000007000017945 */ /* 0x000fe20003800000 */
[----:B------:R-:W-:Y:S01]  /*3010*/  IMAD.MOV.U32 R65, RZ, RZ, R10 ;  /* 0x000000ffff417224 */ /* 0x000fe200078e000a */
[----:B------:R-:W-:Y:S01]  /*3020*/  MOV R67, 0xffffffff ;  /* 0xffffffff00437802 */ /* 0x000fe20000000f00 */
[----:B------:R-:W-:-:S07]  /*3030*/  IMAD.MOV.U32 R66, RZ, RZ, 0x1f ;  /* 0x0000001fff427424 */ /* 0x000fce00078e00ff */
[----:B01234-:R-:W-:Y:S05]  /*3040*/  WARPSYNC.COLLECTIVE R67, `(.L_x_19594) ;  /* 0x0000000043087348 */ /* 0x01ffea0003c00000 */
[----:B------:R0:W0:Y:S02]  /*3050*/  SHFL.IDX P3, R66, R68, R65, R66 ;  /* 0x0000004144427389 */ /* 0x0000240000060042 */
[----:B01234-:R-:W-:Y:S05]  /*3060*/  ENDCOLLECTIVE ;  /* 0x000000000000791b */ /* 0x01ffea0003800000 */
.L_x_19594:
[----:B------:R-:W-:Y:S05]  /*3070*/  BSYNC B1 ;  /* 0x0000000000017941 */ /* 0x000fea0003800000 */
.L_x_19593:
[----:B------:R-:W-:Y:S05]  /*3080*/  BRA `(.L_x_19595) ;  /* 0xffffffec00487947 */ /* 0x000fea000383ffff */
.L_x_19547:
[----:B------:R-:W-:Y:S01]  /*3090*/  BSSY B1, `(.L_x_19596) ;  /* 0x0000007000017945 */ /* 0x000fe20003800000 */
[----:B------:R-:W-:Y:S02]  /*30a0*/  IMAD.MOV.U32 R65, RZ, RZ, R11 ;  /* 0x000000ffff417224 */ /* 0x000fe400078e000b */
[----:B------:R-:W-:Y:S02]  /*30b0*/  IMAD.MOV.U32 R66, RZ, RZ, 0x1f ;  /* 0x0000001fff427424 */ /* 0x000fe400078e00ff */
[----:B------:R-:W-:-:S07]  /*30c0*/  IMAD.MOV.U32 R67, RZ, RZ, -0x1 ;  /* 0xffffffffff437424 */ /* 0x000fce00078e00ff */
[----:B01234-:R-:W-:Y:S05]  /*30d0*/  WARPSYNC.COLLECTIVE R67, `(.L_x_19597) ;  /* 0x0000000043087348 */ /* 0x01ffea0003c00000 */
[----:B------:R0:W0:Y:S02]  /*30e0*/  SHFL.IDX P3, R66, R68, R65, R66 ;  /* 0x0000004144427389 */ /* 0x0000240000060042 */
[----:B01234-:R-:W-:Y:S05]  /*30f0*/  ENDCOLLECTIVE ;  /* 0x000000000000791b */ /* 0x01ffea0003800000 */
.L_x_19597:
[----:B------:R-:W-:Y:S05]  /*3100*/  BSYNC B1 ;  /* 0x0000000000017941 */ /* 0x000fea0003800000 */
.L_x_19596:
[----:B------:R-:W-:Y:S05]  /*3110*/  BRA `(.L_x_19598) ;  /* 0xffffffec003c7947 */ /* 0x000fea000383ffff */
.L_x_19549:
[----:B------:R-:W-:Y:S01]  /*3120*/  BSSY B1, `(.L_x_19599) ;  /* 0x0000007000017945 */ /* 0x000fe20003800000 */
[----:B------:R-:W-:Y:S01]  /*3130*/  MOV R65, R12 ;  /* 0x0000000c00417202 */ /* 0x000fe20000000f00 */
[----:B------:R-:W-:Y:S02]  /*3140*/  IMAD.MOV.U32 R66, RZ, RZ, 0x1f ;  /* 0x0000001fff427424 */ /* 0x000fe400078e00ff */
[----:B------:R-:W-:-:S07]  /*3150*/  IMAD.MOV.U32 R67, RZ, RZ, -0x1 ;  /* 0xffffffffff437424 */ /* 0x000fce00078e00ff */
[----:B01234-:R-:W-:Y:S05]  /*3160*/  WARPSYNC.COLLECTIVE R67, `(.L_x_19600) ;  /* 0x0000000043087348 */ /* 0x01ffea0003c00000 */
[----:B------:R0:W0:Y:S02]  /*3170*/  SHFL.IDX P3, R66, R68, R65, R66 ;  /* 0x0000004144427389 */ /* 0x0000240000060042 */
[----:B01234-:R-:W-:Y:S05]  /*3180*/  ENDCOLLECTIVE ;  /* 0x000000000000791b */ /* 0x01ffea0003800000 */
.L_x_19600:
[----:B------:R-:W-:Y:S05]  /*3190*/  BSYNC B1 ;  /* 0x0000000000017941 */ /* 0x000fea0003800000 */
.L_x_19599:
[----:B------:R-:W-:Y:S05]  /*31a0*/  BRA `(.L_x_19601) ;  /* 0xffffffec00307947 */ /* 0x000fea000383ffff */
.L_x_19551:
[----:B------:R-:W-:Y:S01]  /*31b0*/  HFMA2 R66, -RZ, RZ, 0, 1.847743988037109375e-06 ;  /* 0x0000001fff427431 */ /* 0x000fe200000001ff */
[----:B------:R-:W-:Y:S01]  /*31c0*/  BSSY B1, `(.L_x_19602) ;  /* 0x0000006000017945 */ /* 0x000fe20003800000 */
[----:B------:R-:W-:Y:S02]  /*31d0*/  IMAD.MOV.U32 R65, RZ, RZ, R13 ;  /* 0x000000ffff417224 */ /* 0x000fe400078e000d */
[----:B------:R-:W-:-:S07]  /*31e0*/  IMAD.MOV.U32 R67, RZ, RZ, -0x1 ;  /* 0xffffffffff437424 */ /* 0x000fce00078e00ff */
[----:B01234-:R-:W-:Y:S05]  /*31f0*/  WARPSYNC.COLLECTIVE R67, `(.L_x_19603) ;  /* 0x0000000043087348 */ /* 0x01ffea0003c00000 */
[----:B------:R0:W0:Y:S02]  /*3200*/  SHFL.IDX P3, R66, R68, R65, R66 ;  /* 0x0000004144427389 */ /* 0x0000240000060042 */
[----:B01234-:R-:W-:Y:S05]  /*3210*/  ENDCOLLECTIVE ;  /* 0x000000000000791b */ /* 0x01ffea0003800000 */
.L_x_19603:
[----:B------:R-:W-:Y:S05]  /*3220*/  BSYNC B1 ;  /* 0x0000000000017941 */ /* 0x000fea0003800000 */
.L_x_19602:
[----:B------:R-:W-:Y:S05]  /*3230*/  BRA `(.L_x_19604) ;  /* 0xffffffec00247947 */ /* 0x000fea000383ffff */
.L_x_19553:
[----:B------:R-:W-:Y:S01]  /*3240*/  BSSY B1, `(.L_x_19605) ;  /* 0x0000007000017945 */ /* 0x000fe20003800000 */
[----:B------:R-:W-:Y:S01]  /*3250*/  IMAD.MOV.U32 R65, RZ, RZ, R14 ;  /* 0x000000ffff417224 */ /* 0x000fe200078e000e */
[----:B------:R-:W-:Y:S01]  /*3260*/  MOV R67, 0xffffffff ;  /* 0xffffffff00437802 */ /* 0x000fe20000000f00 */
[----:B------:R-:W-:-:S07]  /*3270*/  IMAD.MOV.U32 R66, RZ, RZ, 0x1f ;  /* 0x0000001fff427424 */ /* 0x000fce00078e00ff */
[----:B01234-:R-:W-:Y:S05]  /*3280*/  WARPSYNC.COLLECTIVE R67, `(.L_x_19606) ;  /* 0x0000000043087348 */ /* 0x01ffea0003c00000 */
[----:B------:R0:W0:Y:S02]  /*3290*/  SHFL.IDX P3, R66, R68, R65, R66 ;  /* 0x0000004144427389 */ /* 0x0000240000060042 */
[----:B01234-:R-:W-:Y:S05]  /*32a0*/  ENDCOLLECTIVE ;  /* 0x000000000000791b */ /* 0x01ffea0003800000 */
.L_x_19606:
[----:B------:R-:W-:Y:S05]  /*32b0*/  BSYNC B1 ;  /* 0x0000000000017941 */ /* 0x000fea0003800000 */
.L_x_19605:
[----:B------:R-:W-:Y:S05]  /*32c0*/  BRA `(.L_x_19607) ;  /* 0xffffffec00187947 */ /* 0x000fea000383ffff */
.L_x_19555:
[----:B------:R-:W-:Y:S01]  /*32d0*/  BSSY B1, `(.L_x_19608) ;  /* 0x0000007000017945 */ /* 0x000fe20003800000 */
[----:B------:R-:W-:Y:S02]  /*32e0*/  IMAD.MOV.U32 R65, RZ, RZ, R15 ;  /* 0x000000ffff417224 */ /* 0x000fe400078e000f */
[----:B------:R-:W-:Y:S02]  /*32f0*/  IMAD.MOV.U32 R66, RZ, RZ, 0x1f ;  /* 0x0000001fff427424 */ /* 0x000fe400078e00ff */
[----:B------:R-:W-:-:S07]  /*3300*/  IMAD.MOV.U32 R67, RZ, RZ, -0x1 ;  /* 0xffffffffff437424 */ /* 0x000fce00078e00ff */
[----:B01234-:R-:W-:Y:S05]  /*3310*/  WARPSYNC.COLLECTIVE R67, `(.L_x_19609) ;  /* 0x0000000043087348 */ /* 0x01ffea0003c00000 */
[----:B------:R0:W0:Y:S02]  /*3320*/  SHFL.IDX P3, R66, R68, R65, R66 ;  /* 0x0000004144427389 */ /* 0x0000240000060042 */
[----:B01234-:R-:W-:Y:S05]  /*3330*/  ENDCOLLECTIVE ;  /* 0x000000000000791b */ /* 0x01ffea0003800000 */
.L_x_19609:
[----:B------:R-:W-:Y:S05]  /*3340*/  BSYNC B1 ;  /* 0x0000000000017941 */ /* 0x000fea0003800000 */
.L_x_19608:
[----:B------:R-:W-:Y:S05]  /*3350*/  BRA `(.L_x_19610) ;  /* 0xffffffec000c7947 */ /* 0x000fea000383ffff */
.L_x_19557:
[----:B------:R-:W-:Y:S01]  /*3360*/  BSSY B1, `(.L_x_19611) ;  /* 0x0000007000017945 */ /* 0x000fe20003800000 */
[----:B------:R-:W-:Y:S01]  /*3370*/  MOV R65, R16 ;  /* 0x0000001000417202 */ /* 0x000fe20000000f00 */
[----:B------:R-:W-:Y:S02]  /*3380*/  IMAD.MOV.U32 R66, RZ, RZ, 0x1f ;  /* 0x0000001fff427424 */ /* 0x000fe400078e00ff */
[----:B------:R-:W-:-:S07]  /*3390*/  IMAD.MOV.U32 R67, RZ, RZ, -0x1 ;  /* 0xffffffffff437424 */ /* 0x000fce00078e00ff */
[----:B01234-:R-:W-:Y:S05]  /*33a0*/  WARPSYNC.COLLECTIVE R67, `(.L_x_19612) ;  /* 0x0000000043087348 */ /* 0x01ffea0003c00000 */
[----:B------:R0:W0:Y:S02]  /*33b0*/  SHFL.IDX P3, R66, R68, R65, R66 ;  /* 0x0000004144427389 */ /* 0x0000240000060042 */
[----:B01234-:R-:W-:Y:S05]  /*33c0*/  ENDCOLLECTIVE ;  /* 0x000000000000791b */ /* 0x01ffea0003800000 */
.L_x_19612:
[----:B------:R-:W-:Y:S05]  /*33d0*/  BSYNC B1 ;  /* 0x0000000000017941 */ /* 0x000fea0003800000 */
.L_x_19611:
[----:B------:R-:W-:Y:S05]  /*33e0*/  BRA `(.L_x_19613) ;  /* 0xffffffec00007947 */ /* 0x000fea000383ffff */
.L_x_19559:
[----:B------:R-:W-:Y:S01]  /*33f0*/  HFMA2 R66, -RZ, RZ, 0, 1.847743988037109375e-06 ;  /* 0x0000001fff427431 */ /* 0x000fe200000001ff */
[----:B------:R-:W-:Y:S01]  /*3400*/  BSSY B1, `(.L_x_19614) ;  /* 0x0000006000017945 */ /* 0x000fe20003800000 */
[----:B------:R-:W-:Y:S02]  /*3410*/  IMAD.MOV.U32 R65, RZ, RZ, R17 ;  /* 0x000000ffff417224 */ /* 0x000fe400078e0011 */
[----:B------:R-:W-:-:S07]  /*3420*/  IMAD.MOV.U32 R67, RZ, RZ, -0x1 ;  /* 0xffffffffff437424 */ /* 0x000fce00078e00ff */
[----:B01234-:R-:W-:Y:S05]  /*3430*/  WARPSYNC.COLLECTIVE R67, `(.L_x_19615) ;  /* 0x0000000043087348 */ /* 0x01ffea0003c00000 */
[----:B------:R0:W0:Y:S02]  /*3440*/  SHFL.IDX P3, R66, R68, R65, R66 ;  /* 0x0000004144427389 */ /* 0x0000240000060042 */
[----:B01234-:R-:W-:Y:S05]  /*3450*/  ENDCOLLECTIVE ;  /* 0x000000000000791b */ /* 0x01ffea0003800000 */
.L_x_19615:
[----:B------:R-:W-:Y:S05]  /*3460*/  BSYNC B1 ;  /* 0x0000000000017941 */ /* 0x000fea0003800000 */
.L_x_19614:
[----:B------:R-:W-:Y:S05]  /*3470*/  BRA `(.L_x_19616) ;  /* 0xffffffe800f47947 */ /* 0x000fea000383ffff */
        .weak           $__internal_420_$__cuda_sm20_div_s16
        .type           $__internal_420_$__cuda_sm20_div_s16,@function
        .size           $__internal_420_$__cuda_sm20_div_s16,(.L_x_38923 - $__internal_420_$__cuda_sm20_div_s16)
$__internal_420_$__cuda_sm20_div_s16:
        /* <DEDUP_REMOVED lines=25> */
[----:B------:R-:W-:Y:S05]  /*3610*/  RET.REL.NODEC R34 `(_Z9cuda_gemmIiLi128ELi2ELi1ELi128ELi128ELi128ELi64ELi1ELi0EEviiiPT_S1_S1_iii) ;  /* 0xffffffc822787950 */ /* 0x000fea0003c3ffff */
.L_x_19617:
        /* <DEDUP_REMOVED lines=14> */
.L_x_38923:


//--------------------- .text._Z9cuda_gemmIiLi128ELi2ELi1ELi128ELi128ELi128ELi64ELi0ELi1EEviiiPT_S1_S1_iii --------------------------
	.section	.text._Z9cuda_gemmIiLi128ELi2ELi1ELi128ELi128ELi128ELi64ELi0ELi1EEviiiPT_S1_S1_iii,"ax",@progbits
	.align	128
        .global         _Z9cuda_gemmIiLi128ELi2ELi1ELi128ELi128ELi128ELi64ELi0ELi1EEviiiPT_S1_S1_iii
        .type           _Z9cuda_gemmIiLi128ELi2ELi1ELi128ELi128ELi128ELi64ELi0ELi1EEviiiPT_S1_S1_iii,@function
        .size           _Z9cuda_gemmIiLi128ELi2ELi1ELi128ELi128ELi128ELi64ELi0ELi1EEviiiPT_S1_S1_iii,(.L_x_39637 - _Z9cuda_gemmIiLi128ELi2ELi1ELi128ELi128ELi128ELi64ELi0ELi1EEviiiPT_S1_S1_iii)
        .other          _Z9cuda_gemmIiLi128ELi2ELi1ELi128ELi128ELi128ELi64ELi0ELi1EEviiiPT_S1_S1_iii,@"STO_CUDA_ENTRY STV_DEFAULT"
_Z9cuda_gemmIiLi128ELi2ELi1ELi128ELi128ELi128ELi64ELi0ELi1EEviiiPT_S1_S1_iii:
.text._Z9cuda_gemmIiLi128ELi2ELi1ELi128ELi128ELi128ELi64ELi0ELi1EEviiiPT_S1_S1_iii:
        /* <DEDUP_REMOVED lines=68> */
.L_x_19640:
        /* <DEDUP_REMOVED lines=27> */
.L_x_19621:
[----:B------:R-:W-:Y:S05]  /*05f0*/  BSYNC.RECONVERGENT B1 ;  /* 0x0000000000017941 */ /* 0x000fea0003800200 */
.L_x_19620:
[----:B------:R-:W-:Y:S05]  /*0600*/  @!P0 BRA `(.L_x_19619) ;  /* 0x0000000000408947 */ /* 0x000fea0003800000 */
[----:B------:R-:W2:Y:S01]  /*0610*/  S2UR UR9, SR_CgaCtaId ;  /* 0x00000000000979c3 */ /* 0x000ea20000008800 */
[----:B------:R-:W-:Y:S02]  /*0620*/  UMOV UR7, 0x400 ;  /* 0x0000040000077882 */ /* 0x000fe40000000000 */
[----:B------:R-:W-:-:S04]  /*0630*/  UIADD3 UR7, UPT, UPT, UR7, 0x900, URZ ;  /* 0x0000090007077890 */ /* 0x000fc8000fffe0ff */
[----:B--2---:R-:W-:-:S06]  /*0640*/  ULEA UR7, UR9, UR7, 0x18 ;  /* 0x0000000709077291 */ /* 0x004fcc000f8ec0ff */
[----:B-1----:R-:W-:-:S07]  /*0650*/  LEA R11, R9, UR7, 0x2 ;  /* 0x00000007090b7c11 */ /* 0x002fce000f8e10ff */
.L_x_19622:
        /* <DEDUP_REMOVED lines=11> */
.L_x_19619:
[----:B------:R-:W-:Y:S05]  /*0710*/  BSYNC.RECONVERGENT B0 ;  /* 0x0000000000007941 */ /* 0x000fea0003800200 */
.L_x_19618:
        /* <DEDUP_REMOVED lines=10> */
.L_x_19625:
        /* <DEDUP_REMOVED lines=8> */
.L_x_19624:
[----:B------:R-:W-:Y:S05]  /*0840*/  BSYNC.RECONVERGENT B0 ;  /* 0x0000000000007941 */ /* 0x000fea0003800200 */
.L_x_19623:
[----:B------:R-:W-:-:S07]  /*0850*/  HFMA2 R19, -RZ, RZ, 0, 0 ;  /* 0x00000000ff137431 */ /* 0x000fce00000001ff */
.L_x_19628:
[----:B--23--:R-:W2:Y:S01]  /*0860*/  LDC.64 R8, c[0x0][0x398] ;  /* 0x0000e600ff087b82 */ /* 0x00cea20000000a00 */
[----:B------:R-:W-:Y:S01]  /*0870*/  IMAD.IADD R21, R7, 0x1, R19 ;  /* 0x0000000107157824 */ /* 0x000fe200078e0213 */
[----:B0-----:R-:W-:-:S07]  /*0880*/  MOV R13, R16 ;  /* 0x00000010000d7202 */ /* 0x001fce0000000f00 */
.L_x_19626:
        /* <DEDUP_REMOVED lines=61> */
.L_x_19627:
        /* <DEDUP_REMOVED lines=13> */
.L_x_19631:
        /* <DEDUP_REMOVED lines=11> */
.L_x_19630:
[----:B------:R-:W-:Y:S05]  /*0de0*/  BSYNC.RECONVERGENT B0 ;  /* 0x0000000000007941 */ /* 0x000fea0003800200 */
.L_x_19629:
[----:B------:R-:W-:-:S07]  /*0df0*/  MOV R19, RZ ;  /* 0x000000ff00137202 */ /* 0x000fce0000000f00 */
.L_x_19634:
[----:B-1----:R-:W1:Y:S01]  /*0e00*/  LDC.64 R8, c[0x0][0x398] ;  /* 0x0000e600ff087b82 */ /* 0x002e620000000a00 */
[----:B------:R-:W-:Y:S01]  /*0e10*/  IMAD.IADD R21, R7, 0x1, R19 ;  /* 0x0000000107157824 */ /* 0x000fe200078e0213 */
[----:B--2---:R-:W-:-:S07]  /*0e20*/  MOV R13, R16 ;  /* 0x00000010000d7202 */ /* 0x004fce0000000f00 */
.L_x_19632:
        /* <DEDUP_REMOVED lines=61> */
.L_x_19633:
        /* <DEDUP_REMOVED lines=45> */
.L_x_19638:
[----:B------:R-:W-:Y:S05]  /*14d0*/  BSYNC.RECONVERGENT B1 ;  /* 0x0000000000017941 */ /* 0x000fea0003800200 */
.L_x_19637:
[----:B------:R-:W-:-:S13]  /*14e0*/  ISETP.GE.U32.AND P0, PT, R5, 0x3, PT ;  /* 0x000000030500780c */ /* 0x000fda0003f06070 */
[----:B------:R-:W-:Y:S05]  /*14f0*/  @!P0 BRA `(.L_x_19636) ;  /* 0x00000000007c8947 */ /* 0x000fea0003800000 */
[----:B------:R-:W4:Y:S01]  /*1500*/  S2R R19, SR_CgaCtaId ;  /* 0x0000000000137919 */ /* 0x000f220000008800 */
[----:B---3--:R-:W3:Y:S01]  /*1510*/  LDC.64 R8, c[0x0][0x3a0] ;  /* 0x0000e800ff087b82 */ /* 0x008ee20000000a00 */
[----:B012---:R-:W-:-:S04]  /*1520*/  MOV R10, 0x400 ;  /* 0x00000400000a7802 */ /* 0x007fc80000000f00 */
[----:B------:R-:W-:-:S04]  /*1530*/  IADD3 R10, PT, PT, R10, 0x900, RZ ;  /* 0x000009000a0a7810 */ /* 0x000fc80007ffe0ff */
[----:B----4-:R-:W-:-:S07]  /*1540*/  LEA R19, R19, R10, 0x18 ;  /* 0x0000000a13137211 */ /* 0x010fce00078ec0ff */
.L_x_19639:
        /* <DEDUP_REMOVED lines=26> */
.L_x_19636:
[----:B------:R-:W-:Y:S05]  /*16f0*/  BSYNC.RECONVERGENT B0 ;  /* 0x0000000000007941 */ /* 0x000fea0003800200 */
.L_x_19635:
[----:B------:R-:W-:Y:S02]  /*1700*/  USHF.L.U32 UR7, UR18, 0x1, URZ ;  /* 0x0000000112077899 */ /* 0x000fe400080006ff */
[----:B------:R-:W-:-:S04]  /*1710*/  UIADD3 UR4, UPT, UPT, UR18, UR4, URZ ;  /* 0x0000000412047290 */ /* 0x000fc8000fffe0ff */
[----:B------:R-:W-:-:S09]  /*1720*/  UISETP.GE.U32.AND UP0, UPT, UR4, UR7, UPT ;  /* 0x000000070400728c */ /* 0x000fd2000bf06070 */
[----:B------:R-:W-:Y:S05]  /*1730*/  BRA.U !UP0, `(.L_x_19640) ;  /* 0xffffffed08407547 */ /* 0x000fea000b83ffff */
[----:B------:R-:W-:Y:S05]  /*1740*/  EXIT ;  /* 0x000000000000794d */ /* 0x000fea0003800000 */
.L_x_19641:
        /* <DEDUP_REMOVED lines=11> */
.L_x_39637:


//--------------------- .text._Z9cuda_gemmIiLi128ELi2ELi1ELi128ELi128ELi128ELi64ELi0ELi0EEviiiPT_S1_S1_iii --------------------------
	.section	.text._Z9cuda_gemmIiLi128ELi2ELi1ELi128ELi128ELi128ELi64ELi0ELi0EEviiiPT_S1_S1_iii,"ax",@progbits
	.align	128
        .global         _Z9cuda_gemmIiLi128ELi2ELi1ELi128ELi128ELi128ELi64ELi0ELi0EEviiiPT_S1_S1_iii
        .type           _Z9cuda_gemmIiLi128ELi2ELi1ELi128ELi128ELi128ELi64ELi0ELi0EEviiiPT_S1_S1_iii,@function
        .size           _Z9cuda_gemmIiLi128ELi2ELi1ELi128ELi128ELi128ELi64ELi0ELi0EEviiiPT_S1_S1_iii,(.L_x_38924 - _Z9cuda_gemmIiLi128ELi2ELi1ELi128ELi128ELi128ELi64ELi0ELi0EEviiiPT_S1_S1_iii)
        .other          _Z9cuda_gemmIiLi128ELi2ELi1ELi128ELi128ELi128ELi64ELi0ELi0EEviiiPT_S1_S1_iii,@"STO_CUDA_ENTRY STV_DEFAULT"
_Z9cuda_gemmIiLi128ELi2ELi1ELi128ELi128ELi128ELi64ELi0ELi0EEviiiPT_S1_S1_iii:
.text._Z9cuda_gemmIiLi128ELi2ELi1ELi128ELi128ELi128ELi64ELi0ELi0EEviiiPT_S1_S1_iii:
        /* <DEDUP_REMOVED lines=223> */
[----:B------:R-:W-:Y:S05]  /*0df0*/  CALL.REL.NOINC `($__internal_421_$__cuda_sm20_div_s16) ;  /* 0x0000003000887944 */ /* 0x000fea0003c00000 */
[----:B------:R-:W0:Y:S01]  /*0e00*/  S2R R16, SR_TID.X ;  /* 0x0000000000107919 */ /* 0x000e220000002100 */
[----:B------:R-:W1:Y:S01]  /*0e10*/  LDCU UR6, c[0x0][0x3a8] ;  /* 0x00007500ff0677ac */ /* 0x000e620008000800 */
[----:B------:R-:W2:Y:S01]  /*0e20*/  LDCU.64 UR12, c[0x0][0x358] ;  /* 0x00006b00ff0c77ac */ /* 0x000ea20008000a00 */
[----:B------:R-:W-:Y:S02]  /*0e30*/  UPRMT UR7, UR5, 0x9910, URZ ;  /* 0x0000991005077896 */ /* 0x000fe400080000ff */
[----:B-1----:R-:W-:-:S04]  /*0e40*/  UISETP.LT.AND UP0, UPT, UR6, 0x10, UPT ;  /* 0x000000100600788c */ /* 0x002fc8000bf01270 */
[----:B------:R-:W-:Y:S01]  /*0e50*/  USEL UR6, UR6, 0x10, UP0 ;  /* 0x0000001006067887 */ /* 0x000fe20008000000 */
[----:B0-2---:R-:W-:-:S11]  /*0e60*/  LOP3.LUT R45, R16, 0x1f, RZ, 0xc0, !PT ;  /* 0x0000001f102d7812 */ /* 0x005fd600078ec0ff */
.L_x_19695:
        /* <DEDUP_REMOVED lines=30> */
.L_x_19645:
[----:B------:R-:W-:Y:S05]  /*1050*/  BSYNC.RECONVERGENT B1 ;  /* 0x0000000000017941 */ /* 0x000fea0003800200 */
.L_x_19644:
[----:B------:R-:W-:Y:S05]  /*1060*/  @!P1 BRA `(.L_x_19643) ;  /* 0x0000000000489947 */ /* 0x000fea0003800000 */
[----:B------:R-:W2:Y:S01]  /*1070*/  S2UR UR8, SR_CgaCtaId ;  /* 0x00000000000879c3 */ /* 0x000ea20000008800 */
[----:B------:R-:W-:Y:S02]  /*1080*/  UMOV UR5, 0x400 ;  /* 0x0000040000057882 */ /* 0x000fe40000000000 */
[----:B------:R-:W-:-:S04]  /*1090*/  UIADD3 UR5, UPT, UPT, UR5, 0x900, URZ ;  /* 0x0000090005057890 */ /* 0x000fc8000fffe0ff */
[----:B--2---:R-:W-:-:S06]  /*10a0*/  ULEA UR5, UR8, UR5, 0x18 ;  /* 0x0000000508057291 */ /* 0x004fcc000f8ec0ff */
[----:B01----:R-:W-:-:S07]  /*10b0*/  LEA R17, R16, UR5, 0x2 ;  /* 0x0000000510117c11 */ /* 0x003fce000f8e10ff */
.L_x_19646:
        /* <DEDUP_REMOVED lines=13> */
.L_x_19643:
[----:B------:R-:W-:Y:S05]  /*1190*/  BSYNC.RECONVERGENT B0 ;  /* 0x0000000000007941 */ /* 0x000fea0003800200 */
.L_x_19642:
[----:B------:R-:W-:Y:S01]  /*11a0*/  PLOP3.LUT P0, PT, PT, PT, PT, 0x80, 0x8 ;  /* 0x000000000008781c */ /* 0x000fe20003f0f070 */
[----:B------:R-:W-:Y:S01]  /*11b0*/  IMAD.MOV.U32 R46, RZ, RZ, RZ ;  /* 0x000000ffff2e7224 */ /* 0x000fe200078e00ff */
[----:B------:R-:W2:Y:S11]  /*11c0*/  LDCU UR15, c[0x0][0x3a8] ;  /* 0x00007500ff0f77ac */ /* 0x000eb60008000800 */
.L_x_19689:
        /* <DEDUP_REMOVED lines=18> */
.L_x_19649:
        /* <DEDUP_REMOVED lines=10> */
.L_x_19648:
[----:B--2---:R-:W-:Y:S05]  /*1390*/  BSYNC.RECONVERGENT B0 ;  /* 0x0000000000007941 */ /* 0x004fea0003800200 */
.L_x_19647:
[----:B---3--:R-:W2:Y:S01]  /*13a0*/  S2R R16, SR_CTAID.Z ;  /* 0x0000000000107919 */ /* 0x008ea20000002700 */
[----:B-1----:R-:W-:Y:S02]  /*13b0*/  IMAD.MOV.U32 R18, RZ, RZ, RZ ;  /* 0x000000ffff127224 */ /* 0x002fe400078e00ff */
[----:B--2---:R-:W-:-:S07]  /*13c0*/  IMAD R19, R16, 0x40, R46 ;  /* 0x0000004010137824 */ /* 0x004fce00078e022e */
.L_x_19688:
[----:B--2---:R-:W2:Y:S01]  /*13d0*/  LDL R16, [R1] ;  /* 0x0000000001107983 */ /* 0x004ea20000100800 */
[----:B0-----:R-:W0:Y:S02]  /*13e0*/  S2R R17, SR_TID.X ;  /* 0x0000000000117919 */ /* 0x001e240000002100 */
[----:B0-----:R-:W-:Y:S01]  /*13f0*/  SHF.R.U32.HI R46, RZ, 0x4, R17 ;  /* 0x00000004ff2e7819 */ /* 0x001fe20000011611 */
[----:B-1234-:R-:W-:-:S07]  /*1400*/  IMAD.IADD R48, R16, 0x1, R18 ;  /* 0x0000000110307824 */ /* 0x01efce00078e0212 */
.L_x_19650:
        /* <DEDUP_REMOVED lines=18> */
.L_x_19687:
        /* <DEDUP_REMOVED lines=88> */
.L_x_19686:
        /* <DEDUP_REMOVED lines=11> */
.L_x_19697:
[----:B0--3--:R-:W-:-:S07]  /*1b60*/  IMAD R16, R63, R16, RZ ;  /* 0x000000103f107224 */ /* 0x009fce00078e02ff */
.L_x_19654:
[----:B------:R-:W-:-:S13]  /*1b70*/  ISETP.GE.AND P4, PT, R17, 0x2, PT ;  /* 0x000000021100780c */ /* 0x000fda0003f86270 */
[----:B------:R-:W-:Y:S05]  /*1b80*/  @!P4 BRA `(.L_x_19656) ;  /* 0x000000000010c947 */ /* 0x000fea0003800000 */
[----:B------:R-:W-:-:S03]  /*1b90*/  UMOV UR5, 0xffffffff ;  /* 0xffffffff00057882 */ /* 0x000fc60000000000 */
[----:B------:R-:W-:Y:S05]  /*1ba0*/  BRA.DIV UR5, `(.L_x_19657) ;  /* 0x0000001e05007947 */ /* 0x000fea000b800000 */
[----:B------:R3:W4:Y:S02]  /*1bb0*/  SHFL.IDX PT, R67, R69, R41, 0x1f ;  /* 0x00001f2945437589 */ /* 0x00072400000e0000 */
.L_x_19700:
[----:B----4-:R-:W-:-:S07]  /*1bc0*/  IMAD R16, R62, R67, R16 ;  /* 0x000000433e107224 */ /* 0x010fce00078e0210 */
.L_x_19656:
[----:B------:R-:W-:-:S13]  /*1bd0*/  ISETP.GE.AND P4, PT, R17, 0x3, PT ;  /* 0x000000031100780c */ /* 0x000fda0003f86270 */
[----:B------:R-:W-:Y:S05]  /*1be0*/  @!P4 BRA `(.L_x_19658) ;  /* 0x000000000010c947 */ /* 0x000fea0003800000 */
[----:B------:R-:W-:-:S03]  /*1bf0*/  UMOV UR5, 0xffffffff ;  /* 0xffffffff00057882 */ /* 0x000fc60000000000 */
[----:B------:R-:W-:Y:S05]  /*1c00*/  BRA.DIV UR5, `(.L_x_19659) ;  /* 0x0000001e050c7947 */ /* 0x000fea000b800000 */
[----:B------:R4:W0:Y:S02]  /*1c10*/  SHFL.IDX PT, R67, R69, R40, 0x1f ;  /* 0x00001f2845437589 */ /* 0x00082400000e0000 */
.L_x_19703:
[----:B0-----:R-:W-:-:S07]  /*1c20*/  IMAD R16, R61, R67, R16 ;  /* 0x000000433d107224 */ /* 0x001fce00078e0210 */
.L_x_19658:
[----:B------:R-:W-:-:S13]  /*1c30*/  ISETP.GE.AND P4, PT, R17, 0x4, PT ;  /* 0x000000041100780c */ /* 0x000fda0003f86270 */
[----:B------:R-:W-:Y:S05]  /*1c40*/  @!P4 BRA `(.L_x_19660) ;  /* 0x000000000010c947 */ /* 0x000fea0003800000 */
[----:B------:R-:W-:-:S03]  /*1c50*/  UMOV UR5, 0xffffffff ;  /* 0xffffffff00057882 */ /* 0x000fc60000000000 */
[----:B------:R-:W-:Y:S05]  /*1c60*/  BRA.DIV UR5, `(.L_x_19661) ;  /* 0x0000001e05187947 */ /* 0x000fea000b800000 */
[----:B------:R0:W0:Y:S02]  /*1c70*/  SHFL.IDX PT, R67, R69, R39, 0x1f ;  /* 0x00001f2745437589 */ /* 0x00002400000e0000 */
.L_x_19706:
[----:B0-----:R-:W-:-:S07]  /*1c80*/  IMAD R16, R60, R67, R16 ;  /* 0x000000433c107224 */ /* 0x001fce00078e0210 */
.L_x_19660:
[----:B------:R-:W-:-:S13]  /*1c90*/  ISETP.GE.AND P4, PT, R17, 0x5, PT ;  /* 0x000000051100780c */ /* 0x000fda0003f86270 */
[----:B------:R-:W-:Y:S05]  /*1ca0*/  @!P4 BRA `(.L_x_19662) ;  /* 0x000000000010c947 */ /* 0x000fea0003800000 */
[----:B------:R-:W-:-:S03]  /*1cb0*/  UMOV UR5, 0xffffffff ;  /* 0xffffffff00057882 */ /* 0x000fc60000000000 */
[----:B------:R-:W-:Y:S05]  /*1cc0*/  BRA.DIV UR5, `(.L_x_19663) ;  /* 0x0000001e05247947 */ /* 0x000fea000b800000 */
[----:B------:R0:W0:Y:S02]  /*1cd0*/  SHFL.IDX PT, R67, R69, R38, 0x1f ;  /* 0x00001f2645437589 */ /* 0x00002400000e0000 */
.L_x_19709:
[----:B0-----:R-:W-:-:S07]  /*1ce0*/  IMAD R16, R59, R67, R16 ;  /* 0x000000433b107224 */ /* 0x001fce00078e0210 */
.L_x_19662:
[----:B------:R-:W-:-:S13]  /*1cf0*/  ISETP.GE.AND P4, PT, R17, 0x6, PT ;  /* 0x000000061100780c */ /* 0x000fda0003f86270 */
[----:B------:R-:W-:Y:S05]  /*1d00*/  @!P4 BRA `(.L_x_19664) ;  /* 0x000000000010c947 */ /* 0x000fea0003800000 */
[----:B------:R-:W-:-:S03]  /*1d10*/  UMOV UR5, 0xffffffff ;  /* 0xffffffff00057882 */ /* 0x000fc60000000000 */
[----:B------:R-:W-:Y:S05]  /*1d20*/  BRA.DIV UR5, `(.L_x_19665) ;  /* 0x0000001e05307947 */ /* 0x000fea000b800000 */
[----:B------:R0:W0:Y:S02]  /*1d30*/  SHFL.IDX PT, R67, R69, R37, 0x1f ;  /* 0x00001f2545437589 */ /* 0x00002400000e0000 */
.L_x_19712:
[----:B0-----:R-:W-:-:S07]  /*1d40*/  IMAD R16, R58, R67, R16 ;  /* 0x000000433a107224 */ /* 0x001fce00078e0210 */
.L_x_19664:
[----:B------:R-:W-:-:S13]  /*1d50*/  ISETP.GE.AND P4, PT, R17, 0x7, PT ;  /* 0x000000071100780c */ /* 0x000fda0003f86270 */
[----:B------:R-:W-:Y:S05]  /*1d60*/  @!P4 BRA `(.L_x_19666) ;  /* 0x000000000010c947 */ /* 0x000fea0003800000 */
[----:B------:R-:W-:-:S03]  /*1d70*/  UMOV UR5, 0xffffffff ;  /* 0xffffffff00057882 */ /* 0x000fc60000000000 */
[----:B------:R-:W-:Y:S05]  /*1d80*/  BRA.DIV UR5, `(.L_x_19667) ;  /* 0x0000001e053c7947 */ /* 0x000fea000b800000 */
[----:B------:R0:W0:Y:S02]  /*1d90*/  SHFL.IDX PT, R67, R69, R36, 0x1f ;  /* 0x00001f2445437589 */ /* 0x00002400000e0000 */
.L_x_19715:
[----:B0-----:R-:W-:-:S07]  /*1da0*/  IMAD R16, R57, R67, R16 ;  /* 0x0000004339107224 */ /* 0x001fce00078e0210 */
.L_x_19666:
[----:B------:R-:W-:-:S13]  /*1db0*/  ISETP.GE.AND P4, PT, R17, 0x8, PT ;  /* 0x000000081100780c */ /* 0x000fda0003f86270 */
[----:B------:R-:W-:Y:S05]  /*1dc0*/  @!P4 BRA `(.L_x_19668) ;  /* 0x000000000010c947 */ /* 0x000fea0003800000 */
[----:B------:R-:W-:-:S03]  /*1dd0*/  UMOV UR5, 0xffffffff ;  /* 0xffffffff00057882 */ /* 0x000fc60000000000 */
[----:B------:R-:W-:Y:S05]  /*1de0*/  BRA.DIV UR5, `(.L_x_19669) ;  /* 0x0000001e05487947 */ /* 0x000fea000b800000 */
[----:B------:R0:W0:Y:S02]  /*1df0*/  SHFL.IDX PT, R67, R69, R35, 0x1f ;  /* 0x00001f2345437589 */ /* 0x00002400000e0000 */
.L_x_19718:
[----:B01----:R-:W-:-:S07]  /*1e00*/  IMAD R16, R56, R67, R16 ;  /* 0x0000004338107224 */ /* 0x003fce00078e0210 */
.L_x_19668:
[----:B------:R-:W-:-:S13]  /*1e10*/  ISETP.GE.AND P4, PT, R17, 0x9, PT ;  /* 0x000000091100780c */ /* 0x000fda0003f86270 */
[----:B------:R-:W-:Y:S05]  /*1e20*/  @!P4 BRA `(.L_x_19670) ;  /* 0x000000000010c947 */ /* 0x000fea0003800000 */
[----:B------:R-:W-:-:S03]  /*1e30*/  UMOV UR5, 0xffffffff ;  /* 0xffffffff00057882 */ /* 0x000fc60000000000 */
[----:B------:R-:W-:Y:S05]  /*1e40*/  BRA.DIV UR5, `(.L_x_19671) ;  /* 0x0000001e05547947 */ /* 0x000fea000b800000 */
[----:B------:R0:W0:Y:S02]  /*1e50*/  SHFL.IDX PT, R67, R69, R34, 0x1f ;  /* 0x00001f2245437589 */ /* 0x00002400000e0000 */
.L_x_19721:
[----:B0-----:R-:W-:-:S07]  /*1e60*/  IMAD R16, R55, R67, R16 ;  /* 0x0000004337107224 */ /* 0x001fce00078e0210 */
.L_x_19670:
[----:B------:R-:W-:-:S13]  /*1e70*/  ISETP.GE.AND P4, PT, R17, 0xa, PT ;  /* 0x0000000a1100780c */ /* 0x000fda0003f86270 */
[----:B------:R-:W-:Y:S05]  /*1e80*/  @!P4 BRA `(.L_x_19672) ;  /* 0x000000000010c947 */ /* 0x000fea0003800000 */
[----:B------:R-:W-:-:S03]  /*1e90*/  UMOV UR5, 0xffffffff ;  /* 0xffffffff00057882 */ /* 0x000fc60000000000 */
[----:B------:R-:W-:Y:S05]  /*1ea0*/  BRA.DIV UR5, `(.L_x_19673) ;  /* 0x0000001e05607947 */ /* 0x000fea000b800000 */
[----:B------:R0:W0:Y:S02]  /*1eb0*/  SHFL.IDX PT, R67, R69, R33, 0x1f ;  /* 0x00001f2145437589 */ /* 0x00002400000e0000 */
.L_x_19724:
[----:B0-----:R-:W-:-:S07]  /*1ec0*/  IMAD R16, R54, R67, R16 ;  /* 0x0000004336107224 */ /* 0x001fce00078e0210 */
.L_x_19672:
[----:B------:R-:W-:-:S13]  /*1ed0*/  ISETP.GE.AND P4, PT, R17, 0xb, PT ;  /* 0x0000000b1100780c */ /* 0x000fda0003f86270 */
[----:B------:R-:W-:Y:S05]  /*1ee0*/  @!P4 BRA `(.L_x_19674) ;  /* 0x000000000010c947 */ /* 0x000fea0003800000 */
[----:B------:R-:W-:-:S03]  /*1ef0*/  UMOV UR5, 0xffffffff ;  /* 0xffffffff00057882 */ /* 0x000fc60000000000 */
[----:B------:R-:W-:Y:S05]  /*1f00*/  BRA.DIV UR5, `(.L_x_19675) ;  /* 0x0000001e056c7947 */ /* 0x000fea000b800000 */
[----:B------:R0:W0:Y:S02]  /*1f10*/  SHFL.IDX PT, R67, R69, R32, 0x1f ;  /* 0x00001f2045437589 */ /* 0x00002400000e0000 */
.L_x_19727:
[----:B0-----:R-:W-:-:S07]  /*1f20*/  IMAD R16, R53, R67, R16 ;  /* 0x0000004335107224 */ /* 0x001fce00078e0210 */
.L_x_19674:
[----:B------:R-:W-:-:S13]  /*1f30*/  ISETP.GE.AND P4, PT, R17, 0xc, PT ;  /* 0x0000000c1100780c */ /* 0x000fda0003f86270 */
[----:B------:R-:W-:Y:S05]  /*1f40*/  @!P4 BRA `(.L_x_19676) ;  /* 0x000000000010c947 */ /* 0x000fea0003800000 */
[----:B------:R-:W-:-:S03]  /*1f50*/  UMOV UR5, 0xffffffff ;  /* 0xffffffff00057882 */ /* 0x000fc60000000000 */
[----:B------:R-:W-:Y:S05]  /*1f60*/  BRA.DIV UR5, `(.L_x_19677) ;  /* 0x0000001e05787947 */ /* 0x000fea000b800000 */
[----:B------:R0:W0:Y:S02]  /*1f70*/  SHFL.IDX PT, R67, R69, R31, 0x1f ;  /* 0x00001f1f45437589 */ /* 0x00002400000e0000 */
.L_x_19730:
[----:B0-----:R-:W-:-:S07]  /*1f80*/  IMAD R16, R52, R67, R16 ;  /* 0x0000004334107224 */ /* 0x001fce00078e0210 */
.L_x_19676:
[----:B------:R-:W-:-:S13]  /*1f90*/  ISETP.GE.AND P4, PT, R17, 0xd, PT ;  /* 0x0000000d1100780c */ /* 0x000fda0003f86270 */
[----:B------:R-:W-:Y:S05]  /*1fa0*/  @!P4 BRA `(.L_x_19678) ;  /* 0x000000000010c947 */ /* 0x000fea0003800000 */
[----:B------:R-:W-:-:S03]  /*1fb0*/  UMOV UR5, 0xffffffff ;  /* 0xffffffff00057882 */ /* 0x000fc60000000000 */
[----:B------:R-:W-:Y:S05]  /*1fc0*/  BRA.DIV UR5, `(.L_x_19679) ;  /* 0x0000001e05847947 */ /* 0x000fea000b800000 */
[----:B------:R0:W0:Y:S02]  /*1fd0*/  SHFL.IDX PT, R67, R69, R30, 0x1f ;  /* 0x00001f1e45437589 */ /* 0x00002400000e0000 */
.L_x_19733:
[----:B0-----:R-:W-:-:S07]  /*1fe0*/  IMAD R16, R51, R67, R16 ;  /* 0x0000004333107224 */ /* 0x001fce00078e0210 */
.L_x_19678:
[----:B------:R-:W-:-:S13]  /*1ff0*/  ISETP.GE.AND P4, PT, R17, 0xe, PT ;  /* 0x0000000e1100780c */ /* 0x000fda0003f86270 */
[----:B------:R-:W-:Y:S05]  /*2000*/  @!P4 BRA `(.L_x_19680) ;  /* 0x000000000010c947 */ /* 0x000fea0003800000 */
[----:B------:R-:W-:-:S03]  /*2010*/  UMOV UR5, 0xffffffff ;  /* 0xffffffff00057882 */ /* 0x000fc60000000000 */
[----:B------:R-:W-:Y:S05]  /*2020*/  BRA.DIV UR5, `(.L_x_19681) ;  /* 0x0000001e05907947 */ /* 0x000fea000b800000 */
[----:B------:R0:W0:Y:S02]  /*2030*/  SHFL.IDX PT, R67, R69, R29, 0x1f ;  /* 0x00001f1d45437589 */ /* 0x00002400000e0000 */
.L_x_19736:
[----:B0-----:R-:W-:-:S07]  /*2040*/  IMAD R16, R50, R67, R16 ;  /* 0x0000004332107224 */ /* 0x001fce00078e0210 */
.L_x_19680:
[----:B------:R-:W-:-:S13]  /*2050*/  ISETP.GE.AND P4, PT, R17, 0xf, PT ;  /* 0x0000000f1100780c */ /* 0x000fda0003f86270 */
[----:B------:R-:W-:Y:S05]  /*2060*/  @!P4 BRA `(.L_x_19682) ;  /* 0x000000000010c947 */ /* 0x000fea0003800000 */
[----:B------:R-:W-:-:S03]  /*2070*/  UMOV UR5, 0xffffffff ;  /* 0xffffffff00057882 */ /* 0x000fc60000000000 */
[----:B------:R-:W-:Y:S05]  /*2080*/  BRA.DIV UR5, `(.L_x_19683) ;  /* 0x0000001e059c7947 */ /* 0x000fea000b800000 */
[----:B------:R0:W0:Y:S02]  /*2090*/  SHFL.IDX PT, R67, R69, R28, 0x1f ;  /* 0x00001f1c45437589 */ /* 0x00002400000e0000 */
.L_x_19739:
[----:B0-----:R-:W-:-:S07]  /*20a0*/  IMAD R16, R49, R67, R16 ;  /* 0x0000004331107224 */ /* 0x001fce00078e0210 */
.L_x_19682:
[----:B------:R-:W-:-:S13]  /*20b0*/  ISETP.GE.AND P4, PT, R17, 0x10, PT ;  /* 0x000000101100780c */ /* 0x000fda0003f86270 */
[----:B------:R-:W-:Y:S05]  /*20c0*/  @!P4 BRA `(.L_x_19684) ;  /* 0x00000004001cc947 */ /* 0x000fea0003800000 */
[----:B------:R-:W-:-:S03]  /*20d0*/  UMOV UR5, 0xffffffff ;  /* 0xffffffff00057882 */ /* 0x000fc60000000000 */
[----:B------:R-:W-:Y:S05]  /*20e0*/  BRA.DIV UR5, `(.L_x_19685) ;  /* 0x0000001e05a87947 */ /* 0x000fea000b800000 */
[----:B------:R0:W0:Y:S02]  /*20f0*/  SHFL.IDX PT, R67, R69, R27, 0x1f ;  /* 0x00001f1b45437589 */ /* 0x00002400000e0000 */
.L_x_19742:
[----:B0-----:R-:W-:Y:S01]  /*2100*/  IMAD R16, R48, R67, R16 ;  /* 0x0000004330107224 */ /* 0x001fe200078e0210 */
[----:B------:R-:W-:Y:S06]  /*2110*/  BRA `(.L_x_19684) ;  /* 0x0000000400087947 */ /* 0x000fec0003800000 */
.L_x_19653:
        /* <DEDUP_REMOVED lines=66> */
.L_x_19684:
        /* <DEDUP_REMOVED lines=17> */
.L_x_19652:
[----:B------:R-:W-:Y:S05]  /*2650*/  @!P0 BRA `(.L_x_19687) ;  /* 0xffffffec00b48947 */ /* 0x000fea000383ffff */
[----:B------:R-:W-:Y:S05]  /*2660*/  BSYNC.RECONVERGENT B0 ;  /* 0x0000000000007941 */ /* 0x000fea0003800200 */
.L_x_19651:
        /* <DEDUP_REMOVED lines=136> */
.L_x_19693:
[----:B------:R-:W-:Y:S05]  /*2ef0*/  BSYNC.RECONVERGENT B1 ;  /* 0x0000000000017941 */ /* 0x000fea0003800200 */
.L_x_19692:
[----:B------:R-:W-:-:S13]  /*2f00*/  ISETP.GE.U32.AND P0, PT, R56, 0x3, PT ;  /* 0x000000033800780c */ /* 0x000fda0003f06070 */
[----:B------:R-:W-:Y:S05]  /*2f10*/  @!P0 BRA `(.L_x_19691) ;  /* 0x0000000400e88947 */ /* 0x000fea0003800000 */
[----:B------:R-:W-:-:S13]  /*2f20*/  ISETP.NE.AND P0, PT, RZ, UR10, PT ;  /* 0x0000000aff007c0c */ /* 0x000fda000bf05270 */
.L_x_19694:
        /* <DEDUP_REMOVED lines=121> */
.L_x_19691:
[----:B------:R-:W-:Y:S05]  /*36c0*/  BSYNC.RECONVERGENT B0 ;  /* 0x0000000000007941 */ /* 0x000fea0003800200 */
.L_x_19690:
[----:B------:R-:W5:Y:S02]  /*36d0*/  LDCU UR5, c[0x0][0x374] ;  /* 0x00006e80ff0577ac */ /* 0x000f640008000800 */
[----:B-----5:R-:W-:Y:S02]  /*36e0*/  UIADD3 UR4, UPT, UPT, UR5, UR4, URZ ;  /* 0x0000000405047290 */ /* 0x020fe4000fffe0ff */
[----:B------:R-:W-:-:S04]  /*36f0*/  USHF.L.U32 UR5, UR5, 0x1, URZ ;  /* 0x0000000105057899 */ /* 0x000fc800080006ff */
[----:B------:R-:W-:-:S09]  /*3700*/  UISETP.GE.U32.AND UP0, UPT, UR4, UR5, UPT ;  /* 0x000000050400728c */ /* 0x000fd2000bf06070 */
[----:B------:R-:W-:Y:S05]  /*3710*/  BRA.U !UP0, `(.L_x_19695) ;  /* 0xffffffd508d47547 */ /* 0x000fea000b83ffff */
[----:B------:R-:W-:Y:S05]  /*3720*/  EXIT ;  /* 0x000000000000794d */ /* 0x000fea0003800000 */
.L_x_19655:
[----:B------:R-:W-:Y:S02]  /*3730*/  HFMA2 R67, -RZ, RZ, 0, 1.847743988037109375e-06 ;  /* 0x0000001fff437431 */ /* 0x000fe400000001ff */
[----:B------:R-:W-:Y:S02]  /*3740*/  IMAD.MOV.U32 R66, RZ, RZ, R26 ;  /* 0x000000ffff427224 */ /* 0x000fe400078e001a */
[----:B------:R-:W-:-:S07]  /*3750*/  IMAD.MOV.U32 R68, RZ, RZ, -0x1 ;  /* 0xffffffffff447424 */ /* 0x000fce00078e00ff */
[----:B01----:R-:W-:Y:S05]  /*3760*/  WARPSYNC.COLLECTIVE R68, `(.L_x_19696) ;  /* 0x0000000044087348 */ /* 0x003fea0003c00000 */
[----:B------:R2:W3:Y:S02]  /*3770*/  SHFL.IDX P4, R67, R69, R66, R67 ;  /* 0x0000004245437389 */ /* 0x0004e40000080043 */
[----:B0123--:R-:W-:Y:S05]  /*3780*/  ENDCOLLECTIVE ;  /* 0x000000000000791b */ /* 0x00ffea0003800000 */
.L_x_19696:
[----:B------:R-:W-:Y:S01]  /*3790*/  IMAD.MOV.U32 R16, RZ, RZ, R67 ;  /* 0x000000ffff107224 */ /* 0x000fe200078e0043 */
[----:B------:R-:W-:Y:S06]  /*37a0*/  BRA `(.L_x_19697) ;  /* 0xffffffe000ec7947 */ /* 0x000fec000383ffff */
.L_x_19657:
[----:B------:R-:W-:Y:S01]  /*37b0*/  BSSY B1, `(.L_x_19698) ;  /* 0x0000007000017945 */ /* 0x000fe20003800000 */
[----:B------:R-:W-:Y:S01]  /*37c0*/  MOV R66, R41 ;  /* 0x0000002900427202 */ /* 0x000fe20000000f00 */
[----:B------:R-:W-:Y:S02]  /*37d0*/  IMAD.MOV.U32 R67, RZ, RZ, 0x1f ;  /* 0x0000001fff437424 */ /* 0x000fe400078e00ff */
[----:B------:R-:W-:-:S07]  /*37e0*/  IMAD.MOV.U32 R68, RZ, RZ, -0x1 ;  /* 0xffffffffff447424 */ /* 0x000fce00078e00ff */
[----:B012---:R-:W-:Y:S05]  /*37f0*/  WARPSYNC.COLLECTIVE R68, `(.L_x_19699) ;  /* 0x0000000044087348 */ /* 0x007fea0003c00000 */
[----:B------:R3:W4:Y:S02]  /*3800*/  SHFL.IDX P4, R67, R69, R66, R67 ;  /* 0x0000004245437389 */ /* 0x0007240000080043 */
[----:B01234-:R-:W-:Y:S05]  /*3810*/  ENDCOLLECTIVE ;  /* 0x000000000000791b */ /* 0x01ffea0003800000 */
.L_x_19699:
[----:B------:R-:W-:Y:S05]  /*3820*/  BSYNC B1 ;  /* 0x0000000000017941 */ /* 0x000fea0003800000 */
.L_x_19698:
[----:B------:R-:W-:Y:S05]  /*3830*/  BRA `(.L_x_19700) ;  /* 0xffffffe000e07947 */ /* 0x000fea000383ffff */
.L_x_19659:
[----:B------:R-:W-:Y:S01]  /*3840*/  BSSY B1, `(.L_x_19701) ;  /* 0x0000007000017945 */ /* 0x000fe20003800000 */
[----:B------:R-:W-:Y:S01]  /*3850*/  MOV R66, R40 ;  /* 0x0000002800427202 */ /* 0x000fe20000000f00 */
[----:B------:R-:W-:Y:S02]  /*3860*/  IMAD.MOV.U32 R67, RZ, RZ, 0x1f ;  /* 0x0000001fff437424 */ /* 0x000fe400078e00ff */
[----:B------:R-:W-:-:S07]  /*3870*/  IMAD.MOV.U32 R68, RZ, RZ, -0x1 ;  /* 0xffffffffff447424 */ /* 0x000fce00078e00ff */
[----:B0123--:R-:W-:Y:S05]  /*3880*/  WARPSYNC.COLLECTIVE R68, `(.L_x_19702) ;  /* 0x0000000044087348 */ /* 0x00ffea0003c00000 */
[----:B------:R4:W0:Y:S02]  /*3890*/  SHFL.IDX P4, R67, R69, R66, R67 ;  /* 0x0000004245437389 */ /* 0x0008240000080043 */
[----:B01234-:R-:W-:Y:S05]  /*38a0*/  ENDCOLLECTIVE ;  /* 0x000000000000791b */ /* 0x01ffea0003800000 */
.L_x_19702:
[----:B------:R-:W-:Y:S05]  /*38b0*/  BSYNC B1 ;  /* 0x0000000000017941 */ /* 0x000fea0003800000 */
.L_x_19701:
[----:B------:R-:W-:Y:S05]  /*38c0*/  BRA `(.L_x_19703) ;  /* 0xffffffe000d47947 */ /* 0x000fea000383ffff */
.L_x_19661:
[----:B------:R-:W-:Y:S01]  /*38d0*/  BSSY B1, `(.L_x_19704) ;  /* 0x0000007000017945 */ /* 0x000fe20003800000 */
[----:B------:R-:W-:Y:S01]  /*38e0*/  MOV R66, R39 ;  /* 0x0000002700427202 */ /* 0x000fe20000000f00 */
[----:B------:R-:W-:Y:S02]  /*38f0*/  IMAD.MOV.U32 R67, RZ, RZ, 0x1f ;  /* 0x0000001fff437424 */ /* 0x000fe400078e00ff */
[----:B------:R-:W-:-:S07]  /*3900*/  IMAD.MOV.U32 R68, RZ, RZ, -0x1 ;  /* 0xffffffffff447424 */ /* 0x000fce00078e00ff */
[----:B01234-:R-:W-:Y:S05]  /*3910*/  WARPSYNC.COLLECTIVE R68, `(.L_x_19705) ;  /* 0x0000000044087348 */ /* 0x01ffea0003c00000 */
[----:B------:R0:W0:Y:S02]  /*3920*/  SHFL.IDX P4, R67, R69, R66, R67 ;  /* 0x0000004245437389 */ /* 0x0000240000080043 */
[----:B01234-:R-:W-:Y:S05]  /*3930*/  ENDCOLLECTIVE ;  /* 0x000000000000791b */ /* 0x01ffea0003800000 */
.L_x_19705:
[----:B------:R-:W-:Y:S05]  /*3940*/  BSYNC B1 ;  /* 0x0000000000017941 */ /* 0x000fea0003800000 */
.L_x_19704:
[----:B------:R-:W-:Y:S05]  /*3950*/  BRA `(.L_x_19706) ;  /* 0xffffffe000c87947 */ /* 0x000fea000383ffff */
.L_x_19663:
[----:B------:R-:W-:Y:S01]  /*3960*/  BSSY B1, `(.L_x_19707) ;  /* 0x0000007000017945 */ /* 0x000fe20003800000 */
[----:B------:R-:W-:Y:S01]  /*3970*/  MOV R66, R38 ;  /* 0x0000002600427202 */ /* 0x000fe20000000f00 */
[----:B------:R-:W-:Y:S02]  /*3980*/  IMAD.MOV.U32 R67, RZ, RZ, 0x1f ;  /* 0x0000001fff437424 */ /* 0x000fe400078e00ff */
[----:B------:R-:W-:-:S07]  /*3990*/  IMAD.MOV.U32 R68, RZ, RZ, -0x1 ;  /* 0xffffffffff447424 */ /* 0x000fce00078e00ff */
[----:B01234-:R-:W-:Y:S05]  /*39a0*/  WARPSYNC.COLLECTIVE R68, `(.L_x_19708) ;  /* 0x0000000044087348 */ /* 0x01ffea0003c00000 */
[----:B------:R0:W0:Y:S02]  /*39b0*/  SHFL.IDX P4, R67, R69, R66, R67 ;  /* 0x0000004245437389 */ /* 0x0000240000080043 */
[----:B01234-:R-:W-:Y:S05]  /*39c0*/  ENDCOLLECTIVE ;  /* 0x000000000000791b */ /* 0x01ffea0003800000 */
.L_x_19708:
[----:B------:R-:W-:Y:S05]  /*39d0*/  BSYNC B1 ;  /* 0x0000000000017941 */ /* 0x000fea0003800000 */
.L_x_19707:
[----:B------:R-:W-:Y:S05]  /*39e0*/  BRA `(.L_x_19709) ;  /* 0xffffffe000bc7947 */ /* 0x000fea000383ffff */
.L_x_19665:
[----:B------:R-:W-:Y:S01]  /*39f0*/  BSSY B1, `(.L_x_19710) ;  /* 0x0000007000017945 */ /* 0x000fe20003800000 */
[----:B------:R-:W-:Y:S01]  /*3a00*/  MOV R66, R37 ;  /* 0x0000002500427202 */ /* 0x000fe20000000f00 */
[----:B------:R-:W-:Y:S02]  /*3a10*/  IMAD.MOV.U32 R67, RZ, RZ, 0x1f ;  /* 0x0000001fff437424 */ /* 0x000fe400078e00ff */
[----:B------:R-:W-:-:S07]  /*3a20*/  IMAD.MOV.U32 R68, RZ, RZ, -0x1 ;  /* 0xffffffffff447424 */ /* 0x000fce00078e00ff */
[----:B01234-:R-:W-:Y:S05]  /*3a30*/  WARPSYNC.COLLECTIVE R68, `(.L_x_19711) ;  /* 0x0000000044087348 */ /* 0x01ffea0003c00000 */
[----:B------:R0:W0:Y:S02]  /*3a40*/  SHFL.IDX P4, R67, R69, R66, R67 ;  /* 0x0000004245437389 */ /* 0x0000240000080043 */
[----:B01234-:R-:W-:Y:S05]  /*3a50*/  ENDCOLLECTIVE ;  /* 0x000000000000791b */ /* 0x01ffea0003800000 */
.L_x_19711:
[----:B------:R-:W-:Y:S05]  /*3a60*/  BSYNC B1 ;  /* 0x0000000000017941 */ /* 0x000fea0003800000 */
.L_x_19710:
[----:B------:R-:W-:Y:S05]  /*3a70*/  BRA `(.L_x_19712) ;  /* 0xffffffe000b07947 */ /* 0x000fea000383ffff */
.L_x_19667:
[----:B------:R-:W-:Y:S01]  /*3a80*/  BSSY B1, `(.L_x_19713) ;  /* 0x0000007000017945 */ /* 0x000fe20003800000 */
[----:B------:R-:W-:Y:S01]  /*3a90*/  MOV R66, R36 ;  /* 0x0000002400427202 */ /* 0x000fe20000000f00 */
[----:B------:R-:W-:Y:S02]  /*3aa0*/  IMAD.MOV.U32 R67, RZ, RZ, 0x1f ;  /* 0x0000001fff437424 */ /* 0x000fe400078e00ff */
[----:B------:R-:W-:-:S07]  /*3ab0*/  IMAD.MOV.U32 R68, RZ, RZ, -0x1 ;  /* 0xffffffffff447424 */ /* 0x000fce00078e00ff */
[----:B01234-:R-:W-:Y:S05]  /*3ac0*/  WARPSYNC.COLLECTIVE R68, `(.L_x_19714) ;  /* 0x0000000044087348 */ /* 0x01ffea0003c00000 */
[----:B------:R0:W0:Y:S02]  /*3ad0*/  SHFL.IDX P4, R67, R69, R66, R67 ;  /* 0x0000004245437389 */ /* 0x0000240000080043 */
[----:B01234-:R-:W-:Y:S05]  /*3ae0*/  ENDCOLLECTIVE ;  /* 0x000000000000791b */ /* 0x01ffea0003800000 */
.L_x_19714:
[----:B------:R-:W-:Y:S05]  /*3af0*/  BSYNC B1 ;  /* 0x0000000000017941 */ /* 0x000fea0003800000 */
.L_x_19713:
[----:B------:R-:W-:Y:S05]  /*3b00*/  BRA `(.L_x_19715) ;  /* 0xffffffe000a47947 */ /* 0x000fea000383ffff */
.L_x_19669:
[----:B------:R-:W-:Y:S01]  /*3b10*/  BSSY B1, `(.L_x_19716) ;  /* 0x0000007000017945 */ /* 0x000fe20003800000 */
[----:B------:R-:W-:Y:S01]  /*3b20*/  MOV R66, R35 ;  /* 0x0000002300427202 */ /* 0x000fe20000000f00 */
[----:B------:R-:W-:Y:S02]  /*3b30*/  IMAD.MOV.U32 R67, RZ, RZ, 0x1f ;  /* 0x0000001fff437424 */ /* 0x000fe400078e00ff */
[----:B------:R-:W-:-:S07]  /*3b40*/  IMAD.MOV.U32 R68, RZ, RZ, -0x1 ;  /* 0xffffffffff447424 */ /* 0x000fce00078e00ff */
[----:B01234-:R-:W-:Y:S05]  /*3b50*/  WARPSYNC.COLLECTIVE R68, `(.L_x_19717) ;  /* 0x0000000044087348 */ /* 0x01ffea0003c00000 */
[----:B------:R0:W0:Y:S02]  /*3b60*/  SHFL.IDX P4, R67, R69, R66, R67 ;  /* 0x0000004245437389 */ /* 0x0000240000080043 */
[----:B01234-:R-:W-:Y:S05]  /*3b70*/  ENDCOLLECTIVE ;  /* 0x000000000000791b */ /* 0x01ffea0003800000 */
.L_x_19717:
[----:B------:R-:W-:Y:S05]  /*3b80*/  BSYNC B1 ;  /* 0x0000000000017941 */ /* 0x000fea0003800000 */
.L_x_19716:
[----:B------:R-:W-:Y:S05]  /*3b90*/  BRA `(.L_x_19718) ;  /* 0xffffffe000987947 */ /* 0x000fea000383ffff */
.L_x_19671:
[----:B------:R-:W-:Y:S01]  /*3ba0*/  BSSY B1, `(.L_x_19719) ;  /* 0x0000007000017945 */ /* 0x000fe20003800000 */
[----:B------:R-:W-:Y:S01]  /*3bb0*/  MOV R66, R34 ;  /* 0x0000002200427202 */ /* 0x000fe20000000f00 */
[----:B------:R-:W-:Y:S02]  /*3bc0*/  IMAD.MOV.U32 R67, RZ, RZ, 0x1f ;  /* 0x0000001fff437424 */ /* 0x000fe400078e00ff */
[----:B------:R-:W-:-:S07]  /*3bd0*/  IMAD.MOV.U32 R68, RZ, RZ, -0x1 ;  /* 0xffffffffff447424 */ /* 0x000fce00078e00ff */
[----:B01234-:R-:W-:Y:S05]  /*3be0*/  WARPSYNC.COLLECTIVE R68, `(.L_x_19720) ;  /* 0x0000000044087348 */ /* 0x01ffea0003c00000 */
[----:B------:R0:W0:Y:S02]  /*3bf0*/  SHFL.IDX P4, R67, R69, R66, R67 ;  /* 0x0000004245437389 */ /* 0x0000240000080043 */
[----:B01234-:R-:W-:Y:S05]  /*3c00*/  ENDCOLLECTIVE ;  /* 0x000000000000791b */ /* 0x01ffea0003800000 */
.L_x_19720:
[----:B------:R-:W-:Y:S05]  /*3c10*/  BSYNC B1 ;  /* 0x0000000000017941 */ /* 0x000fea0003800000 */
.L_x_19719:
[----:B------:R-:W-:Y:S05]  /*3c20*/  BRA `(.L_x_19721) ;  /* 0xffffffe0008c7947 */ /* 0x000fea000383ffff */
.L_x_19673:
[----:B------:R-:W-:Y:S01]  /*3c30*/  BSSY B1, `(.L_x_19722) ;  /* 0x0000007000017945 */ /* 0x000fe20003800000 */
[----:B------:R-:W-:Y:S01]  /*3c40*/  MOV R66, R33 ;  /* 0x0000002100427202 */ /* 0x000fe20000000f00 */
[----:B------:R-:W-:Y:S02]  /*3c50*/  IMAD.MOV.U32 R67, RZ, RZ, 0x1f ;  /* 0x0000001fff437424 */ /* 0x000fe400078e00ff */
[----:B------:R-:W-:-:S07]  /*3c60*/  IMAD.MOV.U32 R68, RZ, RZ, -0x1 ;  /* 0xffffffffff447424 */ /* 0x000fce00078e00ff */
[----:B01234-:R-:W-:Y:S05]  /*3c70*/  WARPSYNC.COLLECTIVE R68, `(.L_x_19723) ;  /* 0x0000000044087348 */ /* 0x01ffea0003c00000 */
[----:B------:R0:W0:Y:S02]  /*3c80*/  SHFL.IDX P4, R67, R69, R66, R67 ;  /* 0x0000004245437389 */ /* 0x0000240000080043 */
[----:B01234-:R-:W-:Y:S05]  /*3c90*/  ENDCOLLECTIVE ;  /* 0x000000000000791b */ /* 0x01ffea0003800000 */
.L_x_19723:
[----:B------:R-:W-:Y:S05]  /*3ca0*/  BSYNC B1 ;  /* 0x0000000000017941 */ /* 0x000fea0003800000 */
.L_x_19722:
[----:B------:R-:W-:Y:S05]  /*3cb0*/  BRA `(.L_x_19724) ;  /* 0xffffffe000807947 */ /* 0x000fea000383ffff */
.L_x_19675:
[----:B------:R-:W-:Y:S01]  /*3cc0*/  BSSY B1, `(.L_x_19725) ;  /* 0x0000007000017945 */ /* 0x000fe20003800000 */
[----:B------:R-:W-:Y:S01]  /*3cd0*/  MOV R66, R32 ;  /* 0x0000002000427202 */ /* 0x000fe20000000f00 */
[----:B------:R-:W-:Y:S02]  /*3ce0*/  IMAD.MOV.U32 R67, RZ, RZ, 0x1f ;  /* 0x0000001fff437424 */ /* 0x000fe400078e00ff */
[----:B------:R-:W-:-:S07]  /*3cf0*/  IMAD.MOV.U32 R68, RZ, RZ, -0x1 ;  /* 0xffffffffff447424 */ /* 0x000fce00078e00ff */
[----:B01234-:R-:W-:Y:S05]  /*3d00*/  WARPSYNC.COLLECTIVE R68, `(.L_x_19726) ;  /* 0x0000000044087348 */ /* 0x01ffea0003c00000 */
[----:B------:R0:W0:Y:S02]  /*3d10*/  SHFL.IDX P4, R67, R69, R66, R67 ;  /* 0x0000004245437389 */ /* 0x0000240000080043 */
[----:B01234-:R-:W-:Y:S05]  /*3d20*/  ENDCOLLECTIVE ;  /* 0x000000000000791b */ /* 0x01ffea0003800000 */
.L_x_19726:
[----:B------:R-:W-:Y:S05]  /*3d30*/  BSYNC B1 ;  /* 0x0000000000017941 */ /* 0x000fea0003800000 */
.L_x_19725:
[----:B------:R-:W-:Y:S05]  /*3d40*/  BRA `(.L_x_19727) ;  /* 0xffffffe000747947 */ /* 0x000fea000383ffff */
.L_x_19677:
[----:B------:R-:W-:Y:S01]  /*3d50*/  BSSY B1, `(.L_x_19728) ;  /* 0x0000007000017945 */ /* 0x000fe20003800000 */
[----:B------:R-:W-:Y:S01]  /*3d60*/  MOV R66, R31 ;  /* 0x0000001f00427202 */ /* 0x000fe20000000f00 */
[----:B------:R-:W-:Y:S02]  /*3d70*/  IMAD.MOV.U32 R67, RZ, RZ, 0x1f ;  /* 0x0000001fff437424 */ /* 0x000fe400078e00ff */
[----:B------:R-:W-:-:S07]  /*3d80*/  IMAD.MOV.U32 R68, RZ, RZ, -0x1 ;  /* 0xffffffffff447424 */ /* 0x000fce00078e00ff */
[----:B01234-:R-:W-:Y:S05]  /*3d90*/  WARPSYNC.COLLECTIVE R68, `(.L_x_19729) ;  /* 0x0000000044087348 */ /* 0x01ffea0003c00000 */
[----:B------:R0:W0:Y:S02]  /*3da0*/  SHFL.IDX P4, R67, R69, R66, R67 ;  /* 0x0000004245437389 */ /* 0x0000240000080043 */
[----:B01234-:R-:W-:Y:S05]  /*3db0*/  ENDCOLLECTIVE ;  /* 0x000000000000791b */ /* 0x01ffea0003800000 */
.L_x_19729:
[----:B------:R-:W-:Y:S05]  /*3dc0*/  BSYNC B1 ;  /* 0x0000000000017941 */ /* 0x000fea0003800000 */
.L_x_19728:
[----:B------:R-:W-:Y:S05]  /*3dd0*/  BRA `(.L_x_19730) ;  /* 0xffffffe000687947 */ /* 0x000fea000383ffff */
.L_x_19679:
[----:B------:R-:W-:Y:S01]  /*3de0*/  BSSY B1, `(.L_x_19731) ;  /* 0x0000007000017945 */ /* 0x000fe20003800000 */
[----:B------:R-:W-:Y:S01]  /*3df0*/  MOV R66, R30 ;  /* 0x0000001e00427202 */ /* 0x000fe20000000f00 */
[----:B------:R-:W-:Y:S02]  /*3e00*/  IMAD.MOV.U32 R67, RZ, RZ, 0x1f ;  /* 0x0000001fff437424 */ /* 0x000fe400078e00ff */
[----:B------:R-:W-:-:S07]  /*3e10*/  IMAD.MOV.U32 R68, RZ, RZ, -0x1 ;  /* 0xffffffffff447424 */ /* 0x000fce00078e00ff */
[----:B01234-:R-:W-:Y:S05]  /*3e20*/  WARPSYNC.COLLECTIVE R68, `(.L_x_19732) ;  /* 0x0000000044087348 */ /* 0x01ffea0003c00000 */
[----:B------:R0:W0:Y:S02]  /*3e30*/  SHFL.IDX P4, R67, R69, R66, R67 ;  /* 0x0000004245437389 */ /* 0x0000240000080043 */
[----:B01234-:R-:W-:Y:S05]  /*3e40*/  ENDCOLLECTIVE ;  /* 0x000000000000791b */ /* 0x01ffea0003800000 */
.L_x_19732:
[----:B------:R-:W-:Y:S05]  /*3e50*/  BSYNC B1 ;  /* 0x0000000000017941 */ /* 0x000fea0003800000 */
.L_x_19731:
[----:B------:R-:W-:Y:S05]  /*3e60*/  BRA `(.L_x_19733) ;  /* 0xffffffe0005c7947 */ /* 0x000fea000383ffff */
.L_x_19681:
[----:B------:R-:W-:Y:S01]  /*3e70*/  BSSY B1, `(.L_x_19734) ;  /* 0x0000007000017945 */ /* 0x000fe20003800000 */
[----:B------:R-:W-:Y:S01]  /*3e80*/  MOV R66, R29 ;  /* 0x0000001d00427202 */ /* 0x000fe20000000f00 */
[----:B------:R-:W-:Y:S02]  /*3e90*/  IMAD.MOV.U32 R67, RZ, RZ, 0x1f ;  /* 0x0000001fff437424 */ /* 0x000fe400078e00ff */
[----:B------:R-:W-:-:S07]  /*3ea0*/  IMAD.MOV.U32 R68, RZ, RZ, -0x1 ;  /* 0xffffffffff447424 */ /* 0x000fce00078e00ff */
[----:B01234-:R-:W-:Y:S05]  /*3eb0*/  WARPSYNC.COLLECTIVE R68, `(.L_x_19735) ;  /* 0x0000000044087348 */ /* 0x01ffea0003c00000 */
[----:B------:R0:W0:Y:S02]  /*3ec0*/  SHFL.IDX P4, R67, R69, R66, R67 ;  /* 0x0000004245437389 */ /* 0x0000240000080043 */
[----:B01234-:R-:W-:Y:S05]  /*3ed0*/  ENDCOLLECTIVE ;  /* 0x000000000000791b */ /* 0x01ffea0003800000 */
.L_x_19735:
[----:B------:R-:W-:Y:S05]  /*3ee0*/  BSYNC B1 ;  /* 0x0000000000017941 */ /* 0x000fea0003800000 */
.L_x_19734:
[----:B------:R-:W-:Y:S05]  /*3ef0*/  BRA `(.L_x_19736) ;  /* 0xffffffe000507947 */ /* 0x000fea000383ffff */
.L_x_19683:
[----:B------:R-:W-:Y:S01]  /*3f00*/  BSSY B1, `(.L_x_19737) ;  /* 0x0000007000017945 */ /* 0x000fe20003800000 */
[----:B------:R-:W-:Y:S01]  /*3f10*/  MOV R66, R28 ;  /* 0x0000001c00427202 */ /* 0x000fe20000000f00 */
[----:B------:R-:W-:Y:S02]  /*3f20*/  IMAD.MOV.U32 R67, RZ, RZ, 0x1f ;  /* 0x0000001fff437424 */ /* 0x000fe400078e00ff */
[----:B------:R-:W-:-:S07]  /*3f30*/  IMAD.MOV.U32 R68, RZ, RZ, -0x1 ;  /* 0xffffffffff447424 */ /* 0x000fce00078e00ff */
[----:B01234-:R-:W-:Y:S05]  /*3f40*/  WARPSYNC.COLLECTIVE R68, `(.L_x_19738) ;  /* 0x0000000044087348 */ /* 0x01ffea0003c00000 */
[----:B------:R0:W0:Y:S02]  /*3f50*/  SHFL.IDX P4, R67, R69, R66, R67 ;  /* 0x0000004245437389 */ /* 0x0000240000080043 */
[----:B01234-:R-:W-:Y:S05]  /*3f60*/  ENDCOLLECTIVE ;  /* 0x000000000000791b */ /* 0x01ffea0003800000 */
.L_x_19738:
[----:B------:R-:W-:Y:S05]  /*3f70*/  BSYNC B1 ;  /* 0x0000000000017941 */ /* 0x000fea0003800000 */
.L_x_19737:
[----:B------:R-:W-:Y:S05]  /*3f80*/  BRA `(.L_x_19739) ;  /* 0xffffffe000447947 */ /* 0x000fea000383ffff */
.L_x_19685:
[----:B------:R-:W-:Y:S01]  /*3f90*/  BSSY B1, `(.L_x_19740) ;  /* 0x0000007000017945 */ /* 0x000fe20003800000 */
[----:B------:R-:W-:Y:S01]  /*3fa0*/  MOV R66, R27 ;  /* 0x0000001b00427202 */ /* 0x000fe20000000f00 */
[----:B------:R-:W-:Y:S02]  /*3fb0*/  IMAD.MOV.U32 R67, RZ, RZ, 0x1f ;  /* 0x0000001fff437424 */ /* 0x000fe400078e00ff */
[----:B------:R-:W-:-:S07]  /*3fc0*/  IMAD.MOV.U32 R68, RZ, RZ, -0x1 ;  /* 0xffffffffff447424 */ /* 0x000fce00078e00ff */
[----:B01234-:R-:W-:Y:S05]  /*3fd0*/  WARPSYNC.COLLECTIVE R68, `(.L_x_19741) ;  /* 0x0000000044087348 */ /* 0x01ffea0003c00000 */
[----:B------:R0:W0:Y:S02]  /*3fe0*/  SHFL.IDX P4, R67, R69, R66, R67 ;  /* 0x0000004245437389 */ /* 0x0000240000080043 */
[----:B01234-:R-:W-:Y:S05]  /*3ff0*/  ENDCOLLECTIVE ;  /* 0x000000000000791b */ /* 0x01ffea0003800000 */
.L_x_19741:
[----:B------:R-:W-:Y:S05]  /*4000*/  BSYNC B1 ;  /* 0x0000000000017941 */ /* 0x000fea0003800000 */
.L_x_19740:
[----:B------:R-:W-:Y:S05]  /*4010*/  BRA `(.L_x_19742) ;  /* 0xffffffe000387947 */ /* 0x000fea000383ffff */
        .weak           $__internal_421_$__cuda_sm20_div_s16
        .type           $__internal_421_$__cuda_sm20_div_s16,@function
        .size           $__internal_421_$__cuda_sm20_div_s16,(.L_x_38924 - $__internal_421_$__cuda_sm20_div_s16)
$__internal_421_$__cuda_sm20_div_s16:
        /* <DEDUP_REMOVED lines=25> */
[----:B------:R-:W-:Y:S05]  /*41b0*/  RET.REL.NODEC R16 `(_Z9cuda_gemmIiLi128ELi2ELi1ELi128ELi128ELi128ELi64ELi0ELi0EEviiiPT_S1_S1_iii) ;  /* 0xffffffbc10907950 */ /* 0x000fea0003c3ffff */
.L_x_19743:
        /* <DEDUP_REMOVED lines=12> */
.L_x_38924:


//--------------------- .text._Z9cuda_gemmIiLi128ELi2ELi1ELi128ELi64ELi64ELi64ELi1ELi1EEviiiPT_S1_S1_iii --------------------------
	.section	.text._Z9cuda_gemmIiLi128ELi2ELi1ELi128ELi64ELi64ELi64ELi1ELi1EEviiiPT_S1_S1_iii,"ax",@progbits
	.align	128
        .global         _Z9cuda_gemmIiLi128ELi2ELi1ELi128ELi64ELi64ELi64ELi1ELi1EEviiiPT_S1_S1_iii
        .type           _Z9cuda_gemmIiLi128ELi2ELi1ELi128ELi64ELi64ELi64ELi1ELi1EEviiiPT_S1_S1_iii,@function
        .size           _Z9cuda_gemmIiLi128ELi2ELi1ELi128ELi64ELi64ELi64ELi1ELi1EEviiiPT_S1_S1_iii,(.L_x_39639 - _Z9cuda_gemmIiLi128ELi2ELi1ELi128ELi64ELi64ELi64ELi1ELi1EEviiiPT_S1_S1_iii)
        .other          _Z9cuda_gemmIiLi128ELi2ELi1ELi128ELi64ELi64ELi64ELi1ELi1EEviiiPT_S1_S1_iii,@"STO_CUDA_ENTRY STV_DEFAULT"
_Z9cuda_gemmIiLi128ELi2ELi1ELi128ELi64ELi64ELi64ELi1ELi1EEviiiPT_S1_S1_iii:
.text._Z9cuda_gemmIiLi128ELi2ELi1ELi128ELi64ELi64ELi64ELi1ELi1EEviiiPT_S1_S1_iii:
        /* <DEDUP_REMOVED lines=101> */
.L_x_19762:
        /* <DEDUP_REMOVED lines=24> */
.L_x_19745:
[----:B------:R-:W-:Y:S05]  /*07d0*/  BSYNC.RECONVERGENT B0 ;  /* 0x0000000000007941 */ /* 0x000fea0003800200 */
.L_x_19744:
[----:B------:R-:W-:Y:S04]  /*07e0*/  BSSY.RECONVERGENT B0, `(.L_x_19746) ;  /* 0x0000012000007945 */ /* 0x000fe80003800200 */
[----:B------:R-:W-:Y:S05]  /*07f0*/  @!P2 BRA `(.L_x_19747) ;  /* 0x000000000040a947 */ /* 0x000fea0003800000 */
[----:B------:R-:W2:Y:S01]  /*0800*/  S2UR UR5, SR_CgaCtaId ;  /* 0x00000000000579c3 */ /* 0x000ea20000008800 */
[----:B------:R-:W-:Y:S02]  /*0810*/  UMOV UR4, 0x400 ;  /* 0x0000040000047882 */ /* 0x000fe40000000000 */
[----:B------:R-:W-:-:S04]  /*0820*/  UIADD3 UR4, UPT, UPT, UR4, 0x980, URZ ;  /* 0x0000098004047890 */ /* 0x000fc8000fffe0ff */
[----:B--2---:R-:W-:-:S06]  /*0830*/  ULEA UR4, UR5, UR4, 0x18 ;  /* 0x0000000405047291 */ /* 0x004fcc000f8ec0ff */
[----:B01----:R-:W-:-:S07]  /*0840*/  LEA R13, R12, UR4, 0x2 ;  /* 0x000000040c0d7c11 */ /* 0x003fce000f8e10ff */
.L_x_19748:
        /* <DEDUP_REMOVED lines=11> */
.L_x_19747:
[----:B------:R-:W-:Y:S05]  /*0900*/  BSYNC.RECONVERGENT B0 ;  /* 0x0000000000007941 */ /* 0x000fea0003800200 */
.L_x_19746:
[----:B------:R-:W-:-:S07]  /*0910*/  HFMA2 R16, -RZ, RZ, 0, 0 ;  /* 0x00000000ff107431 */ /* 0x000fce00000001ff */
.L_x_19756:
        /* <DEDUP_REMOVED lines=10> */
.L_x_19751:
        /* <DEDUP_REMOVED lines=12> */
.L_x_19750:
[----:B------:R-:W-:Y:S05]  /*0a80*/  BSYNC.RECONVERGENT B0 ;  /* 0x0000000000007941 */ /* 0x000fea0003800200 */
.L_x_19749:
[----:B--23--:R-:W-:Y:S01]  /*0a90*/  LEA R15, R3, R16, 0x6 ;  /* 0x00000010030f7211 */ /* 0x00cfe200078e30ff */
[----:B-1----:R-:W-:-:S07]  /*0aa0*/  IMAD.MOV.U32 R14, RZ, RZ, RZ ;  /* 0x000000ffff0e7224 */ /* 0x002fce00078e00ff */
.L_x_19755:
[----:B------:R-:W-:Y:S02]  /*0ab0*/  SHF.R.U32.HI R16, RZ, 0x4, R4 ;  /* 0x00000004ff107819 */ /* 0x000fe40000011604 */
[----:B01----:R-:W-:-:S07]  /*0ac0*/  IADD3 R18, PT, PT, R43, R14, RZ ;  /* 0x0000000e2b127210 */ /* 0x003fce0007ffe0ff */
.L_x_19752:
        /* <DEDUP_REMOVED lines=67> */
.L_x_19779:
        /* <DEDUP_REMOVED lines=13> */
.L_x_19753:
        /* <DEDUP_REMOVED lines=46> */
.L_x_19760:
[----:B------:R-:W-:Y:S05]  /*12b0*/  BSYNC.RECONVERGENT B1 ;  /* 0x0000000000017941 */ /* 0x000fea0003800200 */
.L_x_19759:
[----:B------:R-:W-:Y:S05]  /*12c0*/  @!P1 BRA `(.L_x_19758) ;  /* 0x0000000000809947 */ /* 0x000fea0003800000 */
[----:B--23--:R-:W2:Y:S01]  /*12d0*/  S2R R13, SR_CgaCtaId ;  /* 0x00000000000d7919 */ /* 0x00cea20000008800 */
[----:B-1----:R-:W-:-:S05]  /*12e0*/  MOV R12, 0x400 ;  /* 0x00000400000c7802 */ /* 0x002fca0000000f00 */
[----:B------:R-:W-:-:S05]  /*12f0*/  VIADD R12, R12, 0x980 ;  /* 0x000009800c0c7836 */ /* 0x000fca0000000000 */
[----:B--2---:R-:W-:-:S07]  /*1300*/  LEA R50, R13, R12, 0x18 ;  /* 0x0000000c0d327211 */ /* 0x004fce00078ec0ff */
.L_x_19761:
        /* <DEDUP_REMOVED lines=28> */
.L_x_19758:
[----:B------:R-:W-:Y:S05]  /*14d0*/  BSYNC.RECONVERGENT B0 ;  /* 0x0000000000007941 */ /* 0x000fea0003800200 */
.L_x_19757:
[C---:B--23--:R-:W-:Y:S01]  /*14e0*/  IMAD.SHL.U32 R13, R5.reuse, 0x2, RZ ;  /* 0x00000002050d7824 */ /* 0x04cfe200078e00ff */
[----:B------:R-:W-:-:S04]  /*14f0*/  IADD3 R44, PT, PT, R5, R44, RZ ;  /* 0x0000002c052c7210 */ /* 0x000fc80007ffe0ff */
[----:B------:R-:W-:-:S13]  /*1500*/  ISETP.GE.U32.AND P0, PT, R44, R13, PT ;  /* 0x0000000d2c00720c */ /* 0x000fda0003f06070 */
[----:B------:R-:W-:Y:S05]  /*1510*/  @!P0 BRA `(.L_x_19762) ;  /* 0xfffffff0004c8947 */ /* 0x000fea000383ffff */
[----:B------:R-:W-:Y:S05]  /*1520*/  EXIT ;  /* 0x000000000000794d */ /* 0x000fea0003800000 */
.L_x_19754:
[----:B------:R-:W-:Y:S01]  /*1530*/  IMAD.MOV.U32 R49, RZ, RZ, 0x1f ;  /* 0x0000001fff317424 */ /* 0x000fe200078e00ff */
[----:B------:R-:W-:Y:S02]  /*1540*/  MOV R48, R6 ;  /* 0x0000000600307202 */ /* 0x000fe40000000f00 */
[----:B------:R-:W-:-:S07]  /*1550*/  MOV R50, 0xffffffff ;  /* 0xffffffff00327802 */ /* 0x000fce0000000f00 */
[----:B01----:R-:W-:Y:S05]  /*1560*/  WARPSYNC.COLLECTIVE R50, `(.L_x_19763) ;  /* 0x0000000032087348 */ /* 0x003fea0003c00000 */
[----:B0-----:R0:W2:Y:S02]  /*1570*/  SHFL.IDX P2, R49, R51, R48, R49 ;  /* 0x0000003033317389 */ /* 0x0010a40000040031 */
[----:B012---:R-:W-:Y:S05]  /*1580*/  ENDCOLLECTIVE ;  /* 0x000000000000791b */ /* 0x007fea0003800000 */
.L_x_19763:
[----:B------:R-:W-:Y:S01]  /*1590*/  MOV R48, R9 ;  /* 0x0000000900307202 */ /* 0x000fe20000000f00 */
[----:B------:R-:W-:Y:S02]  /*15a0*/  IMAD.MOV.U32 R53, RZ, RZ, R49 ;  /* 0x000000ffff357224 */ /* 0x000fe400078e0031 */
[----:B------:R-:W-:Y:S02]  /*15b0*/  IMAD.MOV.U32 R49, RZ, RZ, 0x1f ;  /* 0x0000001fff317424 */ /* 0x000fe400078e00ff */
[----:B------:R-:W-:-:S07]  /*15c0*/  IMAD R53, R52, R53, RZ ;  /* 0x0000003534357224 */ /* 0x000fce00078e02ff */
[----:B------:R-:W-:Y:S05]  /*15d0*/  WARPSYNC.COLLECTIVE R50, `(.L_x_19764) ;  /* 0x0000000032087348 */ /* 0x000fea0003c00000 */
[----:B------:R0:W1:Y:S02]  /*15e0*/  SHFL.IDX P2, R49, R51, R48, R49 ;  /* 0x0000003033317389 */ /* 0x0000640000040031 */
[----:B01----:R-:W-:Y:S05]  /*15f0*/  ENDCOLLECTIVE ;  /* 0x000000000000791b */ /* 0x003fea0003800000 */
.L_x_19764:
[----:B------:R-:W-:Y:S01]  /*1600*/  IMAD.MOV.U32 R48, RZ, RZ, R10 ;  /* 0x000000ffff307224 */ /* 0x000fe200078e000a */
[----:B------:R-:W-:Y:S01]  /*1610*/  MOV R52, R49 ;  /* 0x0000003100347202 */ /* 0x000fe20000000f00 */
[----:B------:R-:W-:-:S04]  /*1620*/  HFMA2 R49, -RZ, RZ, 0, 1.847743988037109375e-06 ;  /* 0x0000001fff317431 */ /* 0x000fc800000001ff */
[----:B------:R-:W-:-:S07]  /*1630*/  IMAD R53, R12, R52, R53 ;  /* 0x000000340c357224 */ /* 0x000fce00078e0235 */
[----:B------:R-:W-:Y:S05]  /*1640*/  WARPSYNC.COLLECTIVE R50, `(.L_x_19765) ;  /* 0x0000000032087348 */ /* 0x000fea0003c00000 */
[----:B------:R0:W1:Y:S02]  /*1650*/  SHFL.IDX P2, R49, R51, R48, R49 ;  /* 0x0000003033317389 */ /* 0x0000640000040031 */
[----:B01----:R-:W-:Y:S05]  /*1660*/  ENDCOLLECTIVE ;  /* 0x000000000000791b */ /* 0x003fea0003800000 */
.L_x_19765:
[----:B------:R-:W-:Y:S01]  /*1670*/  MOV R48, R11 ;  /* 0x0000000b00307202 */ /* 0x000fe20000000f00 */
[----:B------:R-:W-:Y:S02]  /*1680*/  IMAD.MOV.U32 R12, RZ, RZ, R49 ;  /* 0x000000ffff0c7224 */ /* 0x000fe400078e0031 */
[----:B------:R-:W-:Y:S02]  /*1690*/  IMAD.MOV.U32 R49, RZ, RZ, 0x1f ;  /* 0x0000001fff317424 */ /* 0x000fe400078e00ff */
[----:B------:R-:W-:-:S07]  /*16a0*/  IMAD R16, R16, R12, R53 ;  /* 0x0000000c10107224 */ /* 0x000fce00078e0235 */
[----:B------:R-:W-:Y:S05]  /*16b0*/  WARPSYNC.COLLECTIVE R50, `(.L_x_19766) ;  /* 0x0000000032087348 */ /* 0x000fea0003c00000 */
[----:B------:R0:W1:Y:S02]  /*16c0*/  SHFL.IDX P2, R49, R51, R48, R49 ;  /* 0x0000003033317389 */ /* 0x0000640000040031 */
[----:B01----:R-:W-:Y:S05]  /*16d0*/  ENDCOLLECTIVE ;  /* 0x000000000000791b */ /* 0x003fea0003800000 */
.L_x_19766:
[----:B------:R-:W-:Y:S01]  /*16e0*/  IMAD.MOV.U32 R48, RZ, RZ, R28 ;  /* 0x000000ffff307224 */ /* 0x000fe200078e001c */
[----:B------:R-:W-:Y:S01]  /*16f0*/  MOV R52, R49 ;  /* 0x0000003100347202 */ /* 0x000fe20000000f00 */
[----:B------:R-:W-:-:S04]  /*1700*/  HFMA2 R49, -RZ, RZ, 0, 1.847743988037109375e-06 ;  /* 0x0000001fff317431 */ /* 0x000fc800000001ff */
[----:B------:R-:W-:-:S07]  /*1710*/  IMAD R17, R17, R52, R16 ;  /* 0x0000003411117224 */ /* 0x000fce00078e0210 */
[----:B------:R-:W-:Y:S05]  /*1720*/  WARPSYNC.COLLECTIVE R50, `(.L_x_19767) ;  /* 0x0000000032087348 */ /* 0x000fea0003c00000 */
[----:B------:R0:W1:Y:S02]  /*1730*/  SHFL.IDX P2, R49, R51, R48, R49 ;  /* 0x0000003033317389 */ /* 0x0000640000040031 */
[----:B01----:R-:W-:Y:S05]  /*1740*/  ENDCOLLECTIVE ;  /* 0x000000000000791b */ /* 0x003fea0003800000 */
.L_x_19767:
[----:B------:R-:W-:Y:S01]  /*1750*/  MOV R48, R29 ;  /* 0x0000001d00307202 */ /* 0x000fe20000000f00 */
[----:B------:R-:W-:Y:S02]  /*1760*/  IMAD.MOV.U32 R53, RZ, RZ, R49 ;  /* 0x000000ffff357224 */ /* 0x000fe400078e0031 */
[----:B------:R-:W-:Y:S02]  /*1770*/  IMAD.MOV.U32 R49, RZ, RZ, 0x1f ;  /* 0x0000001fff317424 */ /* 0x000fe400078e00ff */
[----:B------:R-:W-:-:S07]  /*1780*/  IMAD R17, R18, R53, R17 ;  /* 0x0000003512117224 */ /* 0x000fce00078e0211 */
[----:B------:R-:W-:Y:S05]  /*1790*/  WARPSYNC.COLLECTIVE R50, `(.L_x_19768) ;  /* 0x0000000032087348 */ /* 0x000fea0003c00000 */
[----:B------:R0:W1:Y:S02]  /*17a0*/  SHFL.IDX P2, R49, R51, R48, R49 ;  /* 0x0000003033317389 */ /* 0x0000640000040031 */
[----:B01----:R-:W-:Y:S05]  /*17b0*/  ENDCOLLECTIVE ;  /* 0x000000000000791b */ /* 0x003fea0003800000 */
.L_x_19768:
[----:B------:R-:W-:Y:S01]  /*17c0*/  IMAD.MOV.U32 R48, RZ, RZ, R30 ;  /* 0x000000ffff307224 */ /* 0x000fe200078e001e */
[----:B------:R-:W-:Y:S01]  /*17d0*/  MOV R12, R49 ;  /* 0x00000031000c7202 */ /* 0x000fe20000000f00 */
[----:B------:R-:W-:-:S04]  /*17e0*/  HFMA2 R49, -RZ, RZ, 0, 1.847743988037109375e-06 ;  /* 0x0000001fff317431 */ /* 0x000fc800000001ff */
[----:B------:R-:W-:-:S07]  /*17f0*/  IMAD R17, R19, R12, R17 ;  /* 0x0000000c13117224 */ /* 0x000fce00078e0211 */
[----:B------:R-:W-:Y:S05]  /*1800*/  WARPSYNC.COLLECTIVE R50, `(.L_x_19769) ;  /* 0x0000000032087348 */ /* 0x000fea0003c00000 */
[----:B------:R0:W1:Y:S02]  /*1810*/  SHFL.IDX P2, R49, R51, R48, R49 ;  /* 0x0000003033317389 */ /* 0x0000640000040031 */
[----:B01----:R-:W-:Y:S05]  /*1820*/  ENDCOLLECTIVE ;  /* 0x000000000000791b */ /* 0x003fea0003800000 */
.L_x_19769:
[----:B------:R-:W-:Y:S01]  /*1830*/  MOV R48, R31 ;  /* 0x0000001f00307202 */ /* 0x000fe20000000f00 */
[----:B------:R-:W-:Y:S02]  /*1840*/  IMAD.MOV.U32 R16, RZ, RZ, R49 ;  /* 0x000000ffff107224 */ /* 0x000fe400078e0031 */
[----:B------:R-:W-:Y:S02]  /*1850*/  IMAD.MOV.U32 R49, RZ, RZ, 0x1f ;  /* 0x0000001fff317424 */ /* 0x000fe400078e00ff */
[----:B------:R-:W-:-:S07]  /*1860*/  IMAD R16, R20, R16, R17 ;  /* 0x0000001014107224 */ /* 0x000fce00078e0211 */
[----:B------:R-:W-:Y:S05]  /*1870*/  WARPSYNC.COLLECTIVE R50, `(.L_x_19770) ;  /* 0x0000000032087348 */ /* 0x000fea0003c00000 */
[----:B------:R0:W1:Y:S02]  /*1880*/  SHFL.IDX P2, R49, R51, R48, R49 ;  /* 0x0000003033317389 */ /* 0x0000640000040031 */
[----:B01----:R-:W-:Y:S05]  /*1890*/  ENDCOLLECTIVE ;  /* 0x000000000000791b */ /* 0x003fea0003800000 */
.L_x_19770:
[----:B------:R-:W-:Y:S01]  /*18a0*/  IMAD.MOV.U32 R48, RZ, RZ, R8 ;  /* 0x000000ffff307224 */ /* 0x000fe200078e0008 */
[----:B------:R-:W-:Y:S01]  /*18b0*/  MOV R18, R49 ;  /* 0x0000003100127202 */ /* 0x000fe20000000f00 */
[----:B------:R-:W-:-:S04]  /*18c0*/  HFMA2 R49, -RZ, RZ, 0, 1.847743988037109375e-06 ;  /* 0x0000001fff317431 */ /* 0x000fc800000001ff */
[----:B------:R-:W-:-:S07]  /*18d0*/  IMAD R19, R21, R18, R16 ;  /* 0x0000001215137224 */ /* 0x000fce00078e0210 */
[----:B------:R-:W-:Y:S05]  /*18e0*/  WARPSYNC.COLLECTIVE R50, `(.L_x_19771) ;  /* 0x0000000032087348 */ /* 0x000fea0003c00000 */
[----:B------:R0:W1:Y:S02]  /*18f0*/  SHFL.IDX P2, R49, R51, R48, R49 ;  /* 0x0000003033317389 */ /* 0x0000640000040031 */
[----:B01----:R-:W-:Y:S05]  /*1900*/  ENDCOLLECTIVE ;  /* 0x000000000000791b */ /* 0x003fea0003800000 */
.L_x_19771:
[----:B------:R-:W-:Y:S01]  /*1910*/  MOV R48, R32 ;  /* 0x0000002000307202 */ /* 0x000fe20000000f00 */
[----:B------:R-:W-:Y:S02]  /*1920*/  IMAD.MOV.U32 R12, RZ, RZ, R49 ;  /* 0x000000ffff0c7224 */ /* 0x000fe400078e0031 */
[----:B------:R-:W-:Y:S02]  /*1930*/  IMAD.MOV.U32 R49, RZ, RZ, 0x1f ;  /* 0x0000001fff317424 */ /* 0x000fe400078e00ff */
[----:B------:R-:W-:-:S07]  /*1940*/  IMAD R22, R22, R12, R19 ;  /* 0x0000000c16167224 */ /* 0x000fce00078e0213 */
[----:B------:R-:W-:Y:S05]  /*1950*/  WARPSYNC.COLLECTIVE R50, `(.L_x_19772) ;  /* 0x0000000032087348 */ /* 0x000fea0003c00000 */
[----:B------:R0:W1:Y:S02]  /*1960*/  SHFL.IDX P2, R49, R51, R48, R49 ;  /* 0x0000003033317389 */ /* 0x0000640000040031 */
[----:B01----:R-:W-:Y:S05]  /*1970*/  ENDCOLLECTIVE ;  /* 0x000000000000791b */ /* 0x003fea0003800000 */
.L_x_19772:
[----:B------:R-:W-:Y:S01]  /*1980*/  IMAD.MOV.U32 R48, RZ, RZ, R33 ;  /* 0x000000ffff307224 */ /* 0x000fe200078e0021 */
[----:B------:R-:W-:Y:S01]  /*1990*/  MOV R20, R49 ;  /* 0x0000003100147202 */ /* 0x000fe20000000f00 */
[----:B------:R-:W-:-:S04]  /*19a0*/  HFMA2 R49, -RZ, RZ, 0, 1.847743988037109375e-06 ;  /* 0x0000001fff317431 */ /* 0x000fc800000001ff */
[----:B------:R-:W-:-:S07]  /*19b0*/  IMAD R20, R23, R20, R22 ;  /* 0x0000001417147224 */ /* 0x000fce00078e0216 */
[----:B------:R-:W-:Y:S05]  /*19c0*/  WARPSYNC.COLLECTIVE R50, `(.L_x_19773) ;  /* 0x0000000032087348 */ /* 0x000fea0003c00000 */
[----:B------:R0:W1:Y:S02]  /*19d0*/  SHFL.IDX P2, R49, R51, R48, R49 ;  /* 0x0000003033317389 */ /* 0x0000640000040031 */
[----:B01----:R-:W-:Y:S05]  /*19e0*/  ENDCOLLECTIVE ;  /* 0x000000000000791b */ /* 0x003fea0003800000 */
.L_x_19773:
[----:B------:R-:W-:Y:S01]  /*19f0*/  MOV R48, R34 ;  /* 0x0000002200307202 */ /* 0x000fe20000000f00 */
[----:B------:R-:W-:Y:S02]  /*1a00*/  IMAD.MOV.U32 R17, RZ, RZ, R49 ;  /* 0x000000ffff117224 */ /* 0x000fe400078e0031 */
[----:B------:R-:W-:Y:S02]  /*1a10*/  IMAD.MOV.U32 R49, RZ, RZ, 0x1f ;  /* 0x0000001fff317424 */ /* 0x000fe400078e00ff */
[----:B------:R-:W-:-:S07]  /*1a20*/  IMAD R20, R24, R17, R20 ;  /* 0x0000001118147224 */ /* 0x000fce00078e0214 */
[----:B------:R-:W-:Y:S05]  /*1a30*/  WARPSYNC.COLLECTIVE R50, `(.L_x_19774) ;  /* 0x0000000032087348 */ /* 0x000fea0003c00000 */
[----:B------:R0:W1:Y:S02]  /*1a40*/  SHFL.IDX P2, R49, R51, R48, R49 ;  /* 0x0000003033317389 */ /* 0x0000640000040031 */
[----:B01----:R-:W-:Y:S05]  /*1a50*/  ENDCOLLECTIVE ;  /* 0x000000000000791b */ /* 0x003fea0003800000 */
.L_x_19774:
[----:B------:R-:W-:Y:S01]  /*1a60*/  IMAD.MOV.U32 R48, RZ, RZ, R35 ;  /* 0x000000ffff307224 */ /* 0x000fe200078e0023 */
[----:B------:R-:W-:Y:S01]  /*1a70*/  MOV R18, R49 ;  /* 0x0000003100127202 */ /* 0x000fe20000000f00 */
[----:B------:R-:W-:-:S04]  /*1a80*/  HFMA2 R49, -RZ, RZ, 0, 1.847743988037109375e-06 ;  /* 0x0000001fff317431 */ /* 0x000fc800000001ff */
[----:B------:R-:W-:-:S07]  /*1a90*/  IMAD R18, R25, R18, R20 ;  /* 0x0000001219127224 */ /* 0x000fce00078e0214 */
[----:B------:R-:W-:Y:S05]  /*1aa0*/  WARPSYNC.COLLECTIVE R50, `(.L_x_19775) ;  /* 0x0000000032087348 */ /* 0x000fea0003c00000 */
[----:B------:R0:W1:Y:S02]  /*1ab0*/  SHFL.IDX P2, R49, R51, R48, R49 ;  /* 0x0000003033317389 */ /* 0x0000640000040031 */
[----:B01----:R-:W-:Y:S05]  /*1ac0*/  ENDCOLLECTIVE ;  /* 0x000000000000791b */ /* 0x003fea0003800000 */
.L_x_19775:
[----:B------:R-:W-:Y:S01]  /*1ad0*/  MOV R48, R36 ;  /* 0x0000002400307202 */ /* 0x000fe20000000f00 */
[----:B------:R-:W-:Y:S02]  /*1ae0*/  IMAD.MOV.U32 R21, RZ, RZ, R49 ;  /* 0x000000ffff157224 */ /* 0x000fe400078e0031 */
[----:B------:R-:W-:Y:S02]  /*1af0*/  IMAD.MOV.U32 R49, RZ, RZ, 0x1f ;  /* 0x0000001fff317424 */ /* 0x000fe400078e00ff */
[----:B------:R-:W-:-:S07]  /*1b00*/  IMAD R18, R26, R21, R18 ;  /* 0x000000151a127224 */ /* 0x000fce00078e0212 */
[----:B------:R-:W-:Y:S05]  /*1b10*/  WARPSYNC.COLLECTIVE R50, `(.L_x_19776) ;  /* 0x0000000032087348 */ /* 0x000fea0003c00000 */
[----:B------:R0:W1:Y:S02]  /*1b20*/  SHFL.IDX P2, R49, R51, R48, R49 ;  /* 0x0000003033317389 */ /* 0x0000640000040031 */
[----:B01----:R-:W-:Y:S05]  /*1b30*/  ENDCOLLECTIVE ;  /* 0x000000000000791b */ /* 0x003fea0003800000 */
.L_x_19776:
[----:B------:R-:W-:Y:S01]  /*1b40*/  IMAD.MOV.U32 R48, RZ, RZ, R37 ;  /* 0x000000ffff307224 */ /* 0x000fe200078e0025 */
[----:B------:R-:W-:Y:S01]  /*1b50*/  MOV R12, R49 ;  /* 0x00000031000c7202 */ /* 0x000fe20000000f00 */
[----:B------:R-:W-:-:S04]  /*1b60*/  HFMA2 R49, -RZ, RZ, 0, 1.847743988037109375e-06 ;  /* 0x0000001fff317431 */ /* 0x000fc800000001ff */
[----:B------:R-:W-:-:S07]  /*1b70*/  IMAD R12, R27, R12, R18 ;  /* 0x0000000c1b0c7224 */ /* 0x000fce00078e0212 */
[----:B------:R-:W-:Y:S05]  /*1b80*/  WARPSYNC.COLLECTIVE R50, `(.L_x_19777) ;  /* 0x0000000032087348 */ /* 0x000fea0003c00000 */
[----:B------:R0:W1:Y:S02]  /*1b90*/  SHFL.IDX P2, R49, R51, R48, R49 ;  /* 0x0000003033317389 */ /* 0x0000640000040031 */
[----:B01----:R-:W-:Y:S05]  /*1ba0*/  ENDCOLLECTIVE ;  /* 0x000000000000791b */ /* 0x003fea0003800000 */
.L_x_19777:
[----:B------:R-:W-:Y:S01]  /*1bb0*/  MOV R48, R7 ;  /* 0x0000000700307202 */ /* 0x000fe20000000f00 */
[----:B------:R-:W-:Y:S02]  /*1bc0*/  IMAD.MOV.U32 R19, RZ, RZ, R49 ;  /* 0x000000ffff137224 */ /* 0x000fe400078e0031 */
[----:B------:R-:W-:Y:S02]  /*1bd0*/  IMAD.MOV.U32 R49, RZ, RZ, 0x1f ;  /* 0x0000001fff317424 */ /* 0x000fe400078e00ff */
[----:B------:R-:W-:-:S07]  /*1be0*/  IMAD R12, R46, R19, R12 ;  /* 0x000000132e0c7224 */ /* 0x000fce00078e020c */
[----:B------:R-:W-:Y:S05]  /*1bf0*/  WARPSYNC.COLLECTIVE R50, `(.L_x_19778) ;  /* 0x0000000032087348 */ /* 0x000fea0003c00000 */
[----:B------:R0:W1:Y:S02]  /*1c00*/  SHFL.IDX P2, R49, R51, R48, R49 ;  /* 0x0000003033317389 */ /* 0x0000640000040031 */
[----:B01----:R-:W-:Y:S05]  /*1c10*/  ENDCOLLECTIVE ;  /* 0x000000000000791b */ /* 0x003fea0003800000 */
.L_x_19778:
[----:B------:R-:W-:Y:S01]  /*1c20*/  MOV R16, R49 ;  /* 0x0000003100107202 */ /* 0x000fe20000000f00 */
[----:B------:R-:W-:Y:S06]  /*1c30*/  BRA `(.L_x_19779) ;  /* 0xfffffff000b07947 */ /* 0x000fec000383ffff */
.L_x_19780:
        /* <DEDUP_REMOVED lines=12> */
.L_x_39639:


//--------------------- .text._Z9cuda_gemmIiLi128ELi2ELi1ELi128ELi64ELi64ELi64ELi1ELi0EEviiiPT_S1_S1_iii --------------------------
	.section	.text._Z9cuda_gemmIiLi128ELi2ELi1ELi128ELi64ELi64ELi64ELi1ELi0EEviiiPT_S1_S1_iii,"ax",@progbits
	.align	128
        .global         _Z9cuda_gemmIiLi128ELi2ELi1ELi128ELi64ELi64ELi64ELi1ELi0EEviiiPT_S1_S1_iii
        .type           _Z9cuda_gemmIiLi128ELi2ELi1ELi128ELi64ELi64ELi64ELi1ELi0EEviiiPT_S1_S1_iii,@function
        .size           _Z9cuda_gemmIiLi128ELi2ELi1ELi128ELi64ELi64ELi64ELi1ELi0EEviiiPT_S1_S1_iii,(.L_x_38925 - _Z9cuda_gemmIiLi128ELi2ELi1ELi128ELi64ELi64ELi64ELi1ELi0EEviiiPT_S1_S1_iii)
        .other          _Z9cuda_gemmIiLi128ELi2ELi1ELi128ELi64ELi64ELi64ELi1ELi0EEviiiPT_S1_S1_iii,@"STO_CUDA_ENTRY STV_DEFAULT"
_Z9cuda_gemmIiLi128ELi2ELi1ELi128ELi64ELi64ELi64ELi1ELi0EEviiiPT_S1_S1_iii:
.text._Z9cuda_gemmIiLi128ELi2ELi1ELi128ELi64ELi64ELi64ELi1ELi0EEviiiPT_S1_S1_iii:
        /* <DEDUP_REMOVED lines=237> */
[----:B------:R-:W-:Y:S05]  /*0ed0*/  CALL.REL.NOINC `($__internal_422_$__cuda_sm20_div_s16) ;  /* 0x0000002400c87944 */ /* 0x000fea0003c00000 */
        /* <DEDUP_REMOVED lines=9> */
.L_x_19834:
        /* <DEDUP_REMOVED lines=29> */
.L_x_19782:
[----:B------:R-:W-:Y:S05]  /*1140*/  BSYNC.RECONVERGENT B0 ;  /* 0x0000000000007941 */ /* 0x000fea0003800200 */
.L_x_19781:
[----:B------:R-:W-:Y:S04]  /*1150*/  BSSY.RECONVERGENT B0, `(.L_x_19783) ;  /* 0x0000012000007945 */ /* 0x000fe80003800200 */
[----:B------:R-:W-:Y:S05]  /*1160*/  @!P2 BRA `(.L_x_19784) ;  /* 0x000000000040a947 */ /* 0x000fea0003800000 */
[----:B------:R-:W2:Y:S01]  /*1170*/  S2UR UR10, SR_CgaCtaId ;  /* 0x00000000000a79c3 */ /* 0x000ea20000008800 */
[----:B------:R-:W-:Y:S02]  /*1180*/  UMOV UR5, 0x400 ;  /* 0x0000040000057882 */ /* 0x000fe40000000000 */
[----:B------:R-:W-:-:S04]  /*1190*/  UIADD3 UR5, UPT, UPT, UR5, 0x980, URZ ;  /* 0x0000098005057890 */ /* 0x000fc8000fffe0ff */
[----:B--2---:R-:W-:-:S06]  /*11a0*/  ULEA UR5, UR10, UR5, 0x18 ;  /* 0x000000050a057291 */ /* 0x004fcc000f8ec0ff */
[----:B01----:R-:W-:-:S07]  /*11b0*/  LEA R35, R34, UR5, 0x2 ;  /* 0x0000000522237c11 */ /* 0x003fce000f8e10ff */
.L_x_19785:
        /* <DEDUP_REMOVED lines=11> */
.L_x_19784:
[----:B------:R-:W-:Y:S05]  /*1270*/  BSYNC.RECONVERGENT B0 ;  /* 0x0000000000007941 */ /* 0x000fea0003800200 */
.L_x_19783:
[----:B--2---:R-:W-:-:S07]  /*1280*/  IMAD.MOV.U32 R43, RZ, RZ, RZ ;  /* 0x000000ffff2b7224 */ /* 0x004fce00078e00ff */
.L_x_19828:
        /* <DEDUP_REMOVED lines=12> */
.L_x_19788:
        /* <DEDUP_REMOVED lines=12> */
.L_x_19787:
[----:B------:R-:W-:Y:S05]  /*1410*/  BSYNC.RECONVERGENT B0 ;  /* 0x0000000000007941 */ /* 0x000fea0003800200 */
.L_x_19786:
[----:B------:R-:W-:Y:S01]  /*1420*/  IADD3 R43, PT, PT, R43, UR6, RZ ;  /* 0x000000062b2b7c10 */ /* 0x000fe2000fffe0ff */
[----:B-1----:R-:W-:-:S07]  /*1430*/  IMAD.MOV.U32 R42, RZ, RZ, RZ ;  /* 0x000000ffff2a7224 */ /* 0x002fce00078e00ff */
.L_x_19827:
[----:B------:R-:W0:Y:S02]  /*1440*/  S2R R34, SR_TID.X ;  /* 0x0000000000227919 */ /* 0x000e240000002100 */
[----:B0-2---:R-:W-:Y:S02]  /*1450*/  LOP3.LUT R35, R34, 0xf, RZ, 0xc0, !PT ;  /* 0x0000000f22237812 */ /* 0x005fe400078ec0ff */
[----:B------:R-:W-:-:S03]  /*1460*/  SHF.R.U32.HI R46, RZ, 0x4, R34 ;  /* 0x00000004ff2e7819 */ /* 0x000fc60000011622 */
[----:B-1-34-:R-:W-:-:S07]  /*1470*/  IMAD.IADD R48, R35, 0x1, R42 ;  /* 0x0000000123307824 */ /* 0x01afce00078e022a */
.L_x_19789:
        /* <DEDUP_REMOVED lines=19> */
.L_x_19826:
        /* <DEDUP_REMOVED lines=88> */
.L_x_19825:
        /* <DEDUP_REMOVED lines=11> */
.L_x_19836:
[----:B0--3--:R-:W-:-:S07]  /*1be0*/  IMAD R34, R62, R34, RZ ;  /* 0x000000223e227224 */ /* 0x009fce00078e02ff */
.L_x_19793:
[----:B------:R-:W-:-:S13]  /*1bf0*/  ISETP.GE.AND P3, PT, R35, 0x2, PT ;  /* 0x000000022300780c */ /* 0x000fda0003f66270 */
[----:B------:R-:W-:Y:S05]  /*1c00*/  @!P3 BRA `(.L_x_19795) ;  /* 0x000000000010b947 */ /* 0x000fea0003800000 */
[----:B------:R-:W-:-:S03]  /*1c10*/  UMOV UR5, 0xffffffff ;  /* 0xffffffff00057882 */ /* 0x000fc60000000000 */
[----:B------:R-:W-:Y:S05]  /*1c20*/  BRA.DIV UR5, `(.L_x_19796) ;  /* 0x0000001205587947 */ /* 0x000fea000b800000 */
[----:B------:R3:W4:Y:S02]  /*1c30*/  SHFL.IDX PT, R67, R69, R39, 0x1f ;  /* 0x00001f2745437589 */ /* 0x00072400000e0000 */
.L_x_19839:
[----:B----4-:R-:W-:-:S07]  /*1c40*/  IMAD R34, R61, R67, R34 ;  /* 0x000000433d227224 */ /* 0x010fce00078e0222 */
.L_x_19795:
[----:B------:R-:W-:-:S13]  /*1c50*/  ISETP.GE.AND P3, PT, R35, 0x3, PT ;  /* 0x000000032300780c */ /* 0x000fda0003f66270 */
[----:B------:R-:W-:Y:S05]  /*1c60*/  @!P3 BRA `(.L_x_19797) ;  /* 0x000000000010b947 */ /* 0x000fea0003800000 */
[----:B------:R-:W-:-:S03]  /*1c70*/  UMOV UR5, 0xffffffff ;  /* 0xffffffff00057882 */ /* 0x000fc60000000000 */
[----:B------:R-:W-:Y:S05]  /*1c80*/  BRA.DIV UR5, `(.L_x_19798) ;  /* 0x0000001205647947 */ /* 0x000fea000b800000 */
[----:B------:R4:W0:Y:S02]  /*1c90*/  SHFL.IDX PT, R67, R69, R38, 0x1f ;  /* 0x00001f2645437589 */ /* 0x00082400000e0000 */
.L_x_19842:
[----:B0-----:R-:W-:-:S07]  /*1ca0*/  IMAD R34, R60, R67, R34 ;  /* 0x000000433c227224 */ /* 0x001fce00078e0222 */
.L_x_19797:
[----:B------:R-:W-:-:S13]  /*1cb0*/  ISETP.GE.AND P3, PT, R35, 0x4, PT ;  /* 0x000000042300780c */ /* 0x000fda0003f66270 */
[----:B------:R-:W-:Y:S05]  /*1cc0*/  @!P3 BRA `(.L_x_19799) ;  /* 0x000000000010b947 */ /* 0x000fea0003800000 */
[----:B------:R-:W-:-:S03]  /*1cd0*/  UMOV UR5, 0xffffffff ;  /* 0xffffffff00057882 */ /* 0x000fc60000000000 */
[----:B------:R-:W-:Y:S05]  /*1ce0*/  BRA.DIV UR5, `(.L_x_19800) ;  /* 0x0000001205707947 */ /* 0x000fea000b800000 */
[----:B------:R0:W0:Y:S02]  /*1cf0*/  SHFL.IDX PT, R67, R69, R37, 0x1f ;  /* 0x00001f2545437589 */ /* 0x00002400000e0000 */
.L_x_19845:
[----:B0-----:R-:W-:-:S07]  /*1d00*/  IMAD R34, R59, R67, R34 ;  /* 0x000000433b227224 */ /* 0x001fce00078e0222 */
.L_x_19799:
[----:B------:R-:W-:-:S13]  /*1d10*/  ISETP.GE.AND P3, PT, R35, 0x5, PT ;  /* 0x000000052300780c */ /* 0x000fda0003f66270 */
[----:B------:R-:W-:Y:S05]  /*1d20*/  @!P3 BRA `(.L_x_19801) ;  /* 0x000000000010b947 */ /* 0x000fea0003800000 */
[----:B------:R-:W-:-:S03]  /*1d30*/  UMOV UR5, 0xffffffff ;  /* 0xffffffff00057882 */ /* 0x000fc60000000000 */
[----:B------:R-:W-:Y:S05]  /*1d40*/  BRA.DIV UR5, `(.L_x_19802) ;  /* 0x00000012057c7947 */ /* 0x000fea000b800000 */
[----:B------:R0:W0:Y:S02]  /*1d50*/  SHFL.IDX PT, R67, R69, R36, 0x1f ;  /* 0x00001f2445437589 */ /* 0x00002400000e0000 */
.L_x_19848:
[----:B0-----:R-:W-:-:S07]  /*1d60*/  IMAD R34, R58, R67, R34 ;  /* 0x000000433a227224 */ /* 0x001fce00078e0222 */
.L_x_19801:
[----:B------:R-:W-:-:S13]  /*1d70*/  ISETP.GE.AND P3, PT, R35, 0x6, PT ;  /* 0x000000062300780c */ /* 0x000fda0003f66270 */
[----:B------:R-:W-:Y:S05]  /*1d80*/  @!P3 BRA `(.L_x_19803) ;  /* 0x000000000010b947 */ /* 0x000fea0003800000 */
[----:B------:R-:W-:-:S03]  /*1d90*/  UMOV UR5, 0xffffffff ;  /* 0xffffffff00057882 */ /* 0x000fc60000000000 */
[----:B------:R-:W-:Y:S05]  /*1da0*/  BRA.DIV UR5, `(.L_x_19804) ;  /* 0x0000001205887947 */ /* 0x000fea000b800000 */
[----:B------:R0:W0:Y:S02]  /*1db0*/  SHFL.IDX PT, R67, R69, R33, 0x1f ;  /* 0x00001f2145437589 */ /* 0x00002400000e0000 */
.L_x_19851:
[----:B0-----:R-:W-:-:S07]  /*1dc0*/  IMAD R34, R57, R67, R34 ;  /* 0x0000004339227224 */ /* 0x001fce00078e0222 */
.L_x_19803:
[----:B------:R-:W-:-:S13]  /*1dd0*/  ISETP.GE.AND P3, PT, R35, 0x7, PT ;  /* 0x000000072300780c */ /* 0x000fda0003f66270 */
[----:B------:R-:W-:Y:S05]  /*1de0*/  @!P3 BRA `(.L_x_19805) ;  /* 0x000000000010b947 */ /* 0x000fea0003800000 */
[----:B------:R-:W-:-:S03]  /*1df0*/  UMOV UR5, 0xffffffff ;  /* 0xffffffff00057882 */ /* 0x000fc60000000000 */
[----:B------:R-:W-:Y:S05]  /*1e00*/  BRA.DIV UR5, `(.L_x_19806) ;  /* 0x0000001205947947 */ /* 0x000fea000b800000 */
[----:B------:R0:W0:Y:S02]  /*1e10*/  SHFL.IDX PT, R67, R69, R32, 0x1f ;  /* 0x00001f2045437589 */ /* 0x00002400000e0000 */
.L_x_19854:
[----:B0-----:R-:W-:-:S07]  /*1e20*/  IMAD R34, R56, R67, R34 ;  /* 0x0000004338227224 */ /* 0x001fce00078e0222 */
.L_x_19805:
[----:B------:R-:W-:-:S13]  /*1e30*/  ISETP.GE.AND P3, PT, R35, 0x8, PT ;  /* 0x000000082300780c */ /* 0x000fda0003f66270 */
[----:B------:R-:W-:Y:S05]  /*1e40*/  @!P3 BRA `(.L_x_19807) ;  /* 0x000000000010b947 */ /* 0x000fea0003800000 */
[----:B------:R-:W-:-:S03]  /*1e50*/  UMOV UR5, 0xffffffff ;  /* 0xffffffff00057882 */ /* 0x000fc60000000000 */
[----:B------:R-:W-:Y:S05]  /*1e60*/  BRA.DIV UR5, `(.L_x_19808) ;  /* 0x0000001205a07947 */ /* 0x000fea000b800000 */
[----:B------:R0:W0:Y:S02]  /*1e70*/  SHFL.IDX PT, R67, R69, R31, 0x1f ;  /* 0x00001f1f45437589 */ /* 0x00002400000e0000 */
.L_x_19857:
[----:B01----:R-:W-:-:S07]  /*1e80*/  IMAD R34, R55, R67, R34 ;  /* 0x0000004337227224 */ /* 0x003fce00078e0222 */
.L_x_19807:
[----:B------:R-:W-:-:S13]  /*1e90*/  ISETP.GE.AND P3, PT, R35, 0x9, PT ;  /* 0x000000092300780c */ /* 0x000fda0003f66270 */
[----:B------:R-:W-:Y:S05]  /*1ea0*/  @!P3 BRA `(.L_x_19809) ;  /* 0x000000000010b947 */ /* 0x000fea0003800000 */
[----:B------:R-:W-:-:S03]  /*1eb0*/  UMOV UR5, 0xffffffff ;  /* 0xffffffff00057882 */ /* 0x000fc60000000000 */
[----:B------:R-:W-:Y:S05]  /*1ec0*/  BRA.DIV UR5, `(.L_x_19810) ;  /* 0x0000001205ac7947 */ /* 0x000fea000b800000 */
[----:B------:R0:W0:Y:S02]  /*1ed0*/  SHFL.IDX PT, R67, R69, R30, 0x1f ;  /* 0x00001f1e45437589 */ /* 0x00002400000e0000 */
.L_x_19860:
[----:B0-----:R-:W-:-:S07]  /*1ee0*/  IMAD R34, R54, R67, R34 ;  /* 0x0000004336227224 */ /* 0x001fce00078e0222 */
.L_x_19809:
[----:B------:R-:W-:-:S13]  /*1ef0*/  ISETP.GE.AND P3, PT, R35, 0xa, PT ;  /* 0x0000000a2300780c */ /* 0x000fda0003f66270 */
[----:B------:R-:W-:Y:S05]  /*1f00*/  @!P3 BRA `(.L_x_19811) ;  /* 0x000000000010b947 */ /* 0x000fea0003800000 */
[----:B------:R-:W-:-:S03]  /*1f10*/  UMOV UR5, 0xffffffff ;  /* 0xffffffff00057882 */ /* 0x000fc60000000000 */
[----:B------:R-:W-:Y:S05]  /*1f20*/  BRA.DIV UR5, `(.L_x_19812) ;  /* 0x0000001205b87947 */ /* 0x000fea000b800000 */
[----:B------:R0:W0:Y:S02]  /*1f30*/  SHFL.IDX PT, R67, R69, R29, 0x1f ;  /* 0x00001f1d45437589 */ /* 0x00002400000e0000 */
.L_x_19863:
[----:B0-----:R-:W-:-:S07]  /*1f40*/  IMAD R34, R53, R67, R34 ;  /* 0x0000004335227224 */ /* 0x001fce00078e0222 */
.L_x_19811:
[----:B------:R-:W-:-:S13]  /*1f50*/  ISETP.GE.AND P3, PT, R35, 0xb, PT ;  /* 0x0000000b2300780c */ /* 0x000fda0003f66270 */
[----:B------:R-:W-:Y:S05]  /*1f60*/  @!P3 BRA `(.L_x_19813) ;  /* 0x000000000010b947 */ /* 0x000fea0003800000 */
[----:B------:R-:W-:-:S03]  /*1f70*/  UMOV UR5, 0xffffffff ;  /* 0xffffffff00057882 */ /* 0x000fc60000000000 */
[----:B------:R-:W-:Y:S05]  /*1f80*/  BRA.DIV UR5, `(.L_x_19814) ;  /* 0x0000001205c47947 */ /* 0x000fea000b800000 */
[----:B------:R0:W0:Y:S02]  /*1f90*/  SHFL.IDX PT, R67, R69, R28, 0x1f ;  /* 0x00001f1c45437589 */ /* 0x00002400000e0000 */
.L_x_19866:
[----:B0-----:R-:W-:-:S07]  /*1fa0*/  IMAD R34, R52, R67, R34 ;  /* 0x0000004334227224 */ /* 0x001fce00078e0222 */
.L_x_19813:
[----:B------:R-:W-:-:S13]  /*1fb0*/  ISETP.GE.AND P3, PT, R35, 0xc, PT ;  /* 0x0000000c2300780c */ /* 0x000fda0003f66270 */
[----:B------:R-:W-:Y:S05]  /*1fc0*/  @!P3 BRA `(.L_x_19815) ;  /* 0x000000000010b947 */ /* 0x000fea0003800000 */
[----:B------:R-:W-:-:S03]  /*1fd0*/  UMOV UR5, 0xffffffff ;  /* 0xffffffff00057882 */ /* 0x000fc60000000000 */
[----:B------:R-:W-:Y:S05]  /*1fe0*/  BRA.DIV UR5, `(.L_x_19816) ;  /* 0x0000001205d07947 */ /* 0x000fea000b800000 */
[----:B------:R0:W0:Y:S02]  /*1ff0*/  SHFL.IDX PT, R67, R69, R27, 0x1f ;  /* 0x00001f1b45437589 */ /* 0x00002400000e0000 */
.L_x_19869:
[----:B0-----:R-:W-:-:S07]  /*2000*/  IMAD R34, R51, R67, R34 ;  /* 0x0000004333227224 */ /* 0x001fce00078e0222 */
.L_x_19815:
[----:B------:R-:W-:-:S13]  /*2010*/  ISETP.GE.AND P3, PT, R35, 0xd, PT ;  /* 0x0000000d2300780c */ /* 0x000fda0003f66270 */
[----:B------:R-:W-:Y:S05]  /*2020*/  @!P3 BRA `(.L_x_19817) ;  /* 0x000000000010b947 */ /* 0x000fea0003800000 */
[----:B------:R-:W-:-:S03]  /*2030*/  UMOV UR5, 0xffffffff ;  /* 0xffffffff00057882 */ /* 0x000fc60000000000 */
[----:B------:R-:W-:Y:S05]  /*2040*/  BRA.DIV UR5, `(.L_x_19818) ;  /* 0x0000001205dc7947 */ /* 0x000fea000b800000 */
[----:B------:R0:W0:Y:S02]  /*2050*/  SHFL.IDX PT, R67, R69, R26, 0x1f ;  /* 0x00001f1a45437589 */ /* 0x00002400000e0000 */
.L_x_19872:
[----:B0-----:R-:W-:-:S07]  /*2060*/  IMAD R34, R50, R67, R34 ;  /* 0x0000004332227224 */ /* 0x001fce00078e0222 */
.L_x_19817:
[----:B------:R-:W-:-:S13]  /*2070*/  ISETP.GE.AND P3, PT, R35, 0xe, PT ;  /* 0x0000000e2300780c */ /* 0x000fda0003f66270 */
[----:B------:R-:W-:Y:S05]  /*2080*/  @!P3 BRA `(.L_x_19819) ;  /* 0x000000000010b947 */ /* 0x000fea0003800000 */
[----:B------:R-:W-:-:S03]  /*2090*/  UMOV UR5, 0xffffffff ;  /* 0xffffffff00057882 */ /* 0x000fc60000000000 */
[----:B------:R-:W-:Y:S05]  /*20a0*/  BRA.DIV UR5, `(.L_x_19820) ;  /* 0x0000001205e87947 */ /* 0x000fea000b800000 */
[----:B------:R0:W0:Y:S02]  /*20b0*/  SHFL.IDX PT, R67, R69, R25, 0x1f ;  /* 0x00001f1945437589 */ /* 0x00002400000e0000 */
.L_x_19875:
[----:B0-----:R-:W-:-:S07]  /*20c0*/  IMAD R34, R49, R67, R34 ;  /* 0x0000004331227224 */ /* 0x001fce00078e0222 */
.L_x_19819:
[----:B------:R-:W-:-:S13]  /*20d0*/  ISETP.GE.AND P3, PT, R35, 0xf, PT ;  /* 0x0000000f2300780c */ /* 0x000fda0003f66270 */
[----:B------:R-:W-:Y:S05]  /*20e0*/  @!P3 BRA `(.L_x_19821) ;  /* 0x000000000010b947 */ /* 0x000fea0003800000 */
[----:B------:R-:W-:-:S03]  /*20f0*/  UMOV UR5, 0xffffffff ;  /* 0xffffffff00057882 */ /* 0x000fc60000000000 */
[----:B------:R-:W-:Y:S05]  /*2100*/  BRA.DIV UR5, `(.L_x_19822) ;  /* 0x0000001205f47947 */ /* 0x000fea000b800000 */
[----:B------:R0:W0:Y:S02]  /*2110*/  SHFL.IDX PT, R67, R69, R24, 0x1f ;  /* 0x00001f1845437589 */ /* 0x00002400000e0000 */
.L_x_19878:
[----:B0-----:R-:W-:-:S07]  /*2120*/  IMAD R34, R48, R67, R34 ;  /* 0x0000004330227224 */ /* 0x001fce00078e0222 */
.L_x_19821:
[----:B------:R-:W-:-:S13]  /*2130*/  ISETP.GE.AND P3, PT, R35, 0x10, PT ;  /* 0x000000102300780c */ /* 0x000fda0003f66270 */
[----:B------:R-:W-:Y:S05]  /*2140*/  @!P3 BRA `(.L_x_19823) ;  /* 0x00000004001cb947 */ /* 0x000fea0003800000 */
[----:B------:R-:W-:-:S03]  /*2150*/  UMOV UR5, 0xffffffff ;  /* 0xffffffff00057882 */ /* 0x000fc60000000000 */
[----:B------:R-:W-:Y:S05]  /*2160*/  BRA.DIV UR5, `(.L_x_19824) ;  /* 0x0000001605007947 */ /* 0x000fea000b800000 */
[----:B------:R0:W0:Y:S02]  /*2170*/  SHFL.IDX PT, R67, R69, R23, 0x1f ;  /* 0x00001f1745437589 */ /* 0x00002400000e0000 */
.L_x_19881:
[----:B0-----:R-:W-:Y:S01]  /*2180*/  IMAD R34, R47, R67, R34 ;  /* 0x000000432f227224 */ /* 0x001fe200078e0222 */
[----:B------:R-:W-:Y:S06]  /*2190*/  BRA `(.L_x_19823) ;  /* 0x0000000400087947 */ /* 0x000fec0003800000 */
.L_x_19792:
        /* <DEDUP_REMOVED lines=66> */
.L_x_19823:
        /* <DEDUP_REMOVED lines=17> */
.L_x_19791:
[----:B------:R-:W-:Y:S05]  /*26d0*/  @!P0 BRA `(.L_x_19826) ;  /* 0xffffffec00b48947 */ /* 0x000fea000383ffff */
[----:B------:R-:W-:Y:S05]  /*26e0*/  BSYNC.RECONVERGENT B0 ;  /* 0x0000000000007941 */ /* 0x000fea0003800200 */
.L_x_19790:
        /* <DEDUP_REMOVED lines=53> */
.L_x_19832:
[----:B------:R-:W-:Y:S05]  /*2a40*/  BSYNC.RECONVERGENT B1 ;  /* 0x0000000000017941 */ /* 0x000fea0003800200 */
.L_x_19831:
[----:B------:R-:W-:Y:S05]  /*2a50*/  @!P1 BRA `(.L_x_19830) ;  /* 0x0000000000909947 */ /* 0x000fea0003800000 */
[----:B0-----:R-:W0:Y:S01]  /*2a60*/  S2R R35, SR_CgaCtaId ;  /* 0x0000000000237919 */ /* 0x001e220000008800 */
[----:B------:R-:W-:-:S05]  /*2a70*/  MOV R34, 0x400 ;  /* 0x0000040000227802 */ /* 0x000fca0000000f00 */
[----:B------:R-:W-:-:S05]  /*2a80*/  VIADD R34, R34, 0x980 ;  /* 0x0000098022227836 */ /* 0x000fca0000000000 */
[----:B0-----:R-:W-:-:S07]  /*2a90*/  LEA R64, R35, R34, 0x18 ;  /* 0x0000002223407211 */ /* 0x001fce00078ec0ff */
.L_x_19833:
        /* <DEDUP_REMOVED lines=32> */
.L_x_19830:
[----:B------:R-:W-:Y:S05]  /*2ca0*/  BSYNC.RECONVERGENT B0 ;  /* 0x0000000000007941 */ /* 0x000fea0003800200 */
.L_x_19829:
[----:B------:R-:W5:Y:S02]  /*2cb0*/  LDCU UR5, c[0x0][0x374] ;  /* 0x00006e80ff0577ac */ /* 0x000f640008000800 */
[----:B-----5:R-:W-:Y:S02]  /*2cc0*/  UIADD3 UR4, UPT, UPT, UR5, UR4, URZ ;  /* 0x0000000405047290 */ /* 0x020fe4000fffe0ff */
[----:B------:R-:W-:-:S04]  /*2cd0*/  USHF.L.U32 UR5, UR5, 0x1, URZ ;  /* 0x0000000105057899 */ /* 0x000fc800080006ff */
[----:B------:R-:W-:-:S09]  /*2ce0*/  UISETP.GE.U32.AND UP0, UPT, UR4, UR5, UPT ;  /* 0x000000050400728c */ /* 0x000fd2000bf06070 */
[----:B------:R-:W-:Y:S05]  /*2cf0*/  BRA.U !UP0, `(.L_x_19834) ;  /* 0xffffffe1089c7547 */ /* 0x000fea000b83ffff */
[----:B------:R-:W-:Y:S05]  /*2d00*/  EXIT ;  /* 0x000000000000794d */ /* 0x000fea0003800000 */
.L_x_19794:
[----:B------:R-:W-:Y:S01]  /*2d10*/  IMAD.MOV.U32 R67, RZ, RZ, 0x1f ;  /* 0x0000001fff437424 */ /* 0x000fe200078e00ff */
[----:B------:R-:W-:Y:S01]  /*2d20*/  MOV R68, 0xffffffff ;  /* 0xffffffff00447802 */ /* 0x000fe20000000f00 */
[----:B------:R-:W-:-:S07]  /*2d30*/  IMAD.MOV.U32 R66, RZ, RZ, R22 ;  /* 0x000000ffff427224 */ /* 0x000fce00078e0016 */
[----:B01----:R-:W-:Y:S05]  /*2d40*/  WARPSYNC.COLLECTIVE R68, `(.L_x_19835) ;  /* 0x0000000044087348 */ /* 0x003fea0003c00000 */
[----:B------:R2:W3:Y:S02]  /*2d50*/  SHFL.IDX P3, R67, R69, R66, R67 ;  /* 0x0000004245437389 */ /* 0x0004e40000060043 */
[----:B0123--:R-:W-:Y:S05]  /*2d60*/  ENDCOLLECTIVE ;  /* 0x000000000000791b */ /* 0x00ffea0003800000 */
.L_x_19835:
[----:B------:R-:W-:Y:S01]  /*2d70*/  IMAD.MOV.U32 R34, RZ, RZ, R67 ;  /* 0x000000ffff227224 */ /* 0x000fe200078e0043 */
[----:B------:R-:W-:Y:S06]  /*2d80*/  BRA `(.L_x_19836) ;  /* 0xffffffec00947947 */ /* 0x000fec000383ffff */
.L_x_19796:
[----:B------:R-:W-:Y:S01]  /*2d90*/  BSSY B1, `(.L_x_19837) ;  /* 0x0000007000017945 */ /* 0x000fe20003800000 */
[----:B------:R-:W-:Y:S01]  /*2da0*/  IMAD.MOV.U32 R66, RZ, RZ, R39 ;  /* 0x000000ffff427224 */ /* 0x000fe200078e0027 */
[----:B------:R-:W-:Y:S01]  /*2db0*/  MOV R68, 0xffffffff ;  /* 0xffffffff00447802 */ /* 0x000fe20000000f00 */
[----:B------:R-:W-:-:S07]  /*2dc0*/  IMAD.MOV.U32 R67, RZ, RZ, 0x1f ;  /* 0x0000001fff437424 */ /* 0x000fce00078e00ff */
[----:B012---:R-:W-:Y:S05]  /*2dd0*/  WARPSYNC.COLLECTIVE R68, `(.L_x_19838) ;  /* 0x0000000044087348 */ /* 0x007fea0003c00000 */
[----:B------:R3:W4:Y:S02]  /*2de0*/  SHFL.IDX P3, R67, R69, R66, R67 ;  /* 0x0000004245437389 */ /* 0x0007240000060043 */
[----:B01234-:R-:W-:Y:S05]  /*2df0*/  ENDCOLLECTIVE ;  /* 0x000000000000791b */ /* 0x01ffea0003800000 */
.L_x_19838:
[----:B------:R-:W-:Y:S05]  /*2e00*/  BSYNC B1 ;  /* 0x0000000000017941 */ /* 0x000fea0003800000 */
.L_x_19837:
[----:B------:R-:W-:Y:S05]  /*2e10*/  BRA `(.L_x_19839) ;  /* 0xffffffec00887947 */ /* 0x000fea000383ffff */
.L_x_19798:
[----:B------:R-:W-:Y:S01]  /*2e20*/  BSSY B1, `(.L_x_19840) ;  /* 0x0000007000017945 */ /* 0x000fe20003800000 */
[----:B------:R-:W-:Y:S02]  /*2e30*/  IMAD.MOV.U32 R66, RZ, RZ, R38 ;  /* 0x000000ffff427224 */ /* 0x000fe400078e0026 */
[----:B------:R-:W-:Y:S02]  /*2e40*/  IMAD.MOV.U32 R67, RZ, RZ, 0x1f ;  /* 0x0000001fff437424 */ /* 0x000fe400078e00ff */
[----:B------:R-:W-:-:S07]  /*2e50*/  IMAD.MOV.U32 R68, RZ, RZ, -0x1 ;  /* 0xffffffffff447424 */ /* 0x000fce00078e00ff */
[----:B0123--:R-:W-:Y:S05]  /*2e60*/  WARPSYNC.COLLECTIVE R68, `(.L_x_19841) ;  /* 0x0000000044087348 */ /* 0x00ffea0003c00000 */
[----:B------:R4:W0:Y:S02]  /*2e70*/  SHFL.IDX P3, R67, R69, R66, R67 ;  /* 0x0000004245437389 */ /* 0x0008240000060043 */
[----:B01234-:R-:W-:Y:S05]  /*2e80*/  ENDCOLLECTIVE ;  /* 0x000000000000791b */ /* 0x01ffea0003800000 */
.L_x_19841:
[----:B------:R-:W-:Y:S05]  /*2e90*/  BSYNC B1 ;  /* 0x0000000000017941 */ /* 0x000fea0003800000 */
.L_x_19840:
[----:B------:R-:W-:Y:S05]  /*2ea0*/  BRA `(.L_x_19842) ;  /* 0xffffffec007c7947 */ /* 0x000fea000383ffff */
.L_x_19800:
[----:B------:R-:W-:Y:S01]  /*2eb0*/  BSSY B1, `(.L_x_19843) ;  /* 0x0000007000017945 */ /* 0x000fe20003800000 */
[----:B------:R-:W-:Y:S01]  /*2ec0*/  MOV R66, R37 ;  /* 0x0000002500427202 */ /* 0x000fe20000000f00 */
[----:B------:R-:W-:Y:S02]  /*2ed0*/  IMAD.MOV.U32 R67, RZ, RZ, 0x1f ;  /* 0x0000001fff437424 */ /* 0x000fe400078e00ff */
[----:B------:R-:W-:-:S07]  /*2ee0*/  IMAD.MOV.U32 R68, RZ, RZ, -0x1 ;  /* 0xffffffffff447424 */ /* 0x000fce00078e00ff */
[----:B01234-:R-:W-:Y:S05]  /*2ef0*/  WARPSYNC.COLLECTIVE R68, `(.L_x_19844) ;  /* 0x0000000044087348 */ /* 0x01ffea0003c00000 */
[----:B------:R0:W0:Y:S02]  /*2f00*/  SHFL.IDX P3, R67, R69, R66, R67 ;  /* 0x0000004245437389 */ /* 0x0000240000060043 */
[----:B01234-:R-:W-:Y:S05]  /*2f10*/  ENDCOLLECTIVE ;  /* 0x000000000000791b */ /* 0x01ffea0003800000 */
.L_x_19844:
[----:B------:R-:W-:Y:S05]  /*2f20*/  BSYNC B1 ;  /* 0x0000000000017941 */ /* 0x000fea0003800000 */
.L_x_19843:
[----:B------:R-:W-:Y:S05]  /*2f30*/  BRA `(.L_x_19845) ;  /* 0xffffffec00707947 */ /* 0x000fea000383ffff */
.L_x_19802:
[----:B------:R-:W-:Y:S01]  /*2f40*/  HFMA2 R67, -RZ, RZ, 0, 1.847743988037109375e-06 ;  /* 0x0000001fff437431 */ /* 0x000fe200000001ff */
[----:B------:R-:W-:Y:S01]  /*2f50*/  BSSY B1, `(.L_x_19846) ;  /* 0x0000006000017945 */ /* 0x000fe20003800000 */
[----:B------:R-:W-:Y:S02]  /*2f60*/  IMAD.MOV.U32 R66, RZ, RZ, R36 ;  /* 0x000000ffff427224 */ /* 0x000fe400078e0024 */
[----:B------:R-:W-:-:S07]  /*2f70*/  IMAD.MOV.U32 R68, RZ, RZ, -0x1 ;  /* 0xffffffffff447424 */ /* 0x000fce00078e00ff */
[----:B01234-:R-:W-:Y:S05]  /*2f80*/  WARPSYNC.COLLECTIVE R68, `(.L_x_19847) ;  /* 0x0000000044087348 */ /* 0x01ffea0003c00000 */
[----:B------:R0:W0:Y:S02]  /*2f90*/  SHFL.IDX P3, R67, R69, R66, R67 ;  /* 0x0000004245437389 */ /* 0x0000240000060043 */
[----:B01234-:R-:W-:Y:S05]  /*2fa0*/  ENDCOLLECTIVE ;  /* 0x000000000000791b */ /* 0x01ffea0003800000 */
.L_x_19847:
[----:B------:R-:W-:Y:S05]  /*2fb0*/  BSYNC B1 ;  /* 0x0000000000017941 */ /* 0x000fea0003800000 */
.L_x_19846:
[----:B------:R-:W-:Y:S05]  /*2fc0*/  BRA `(.L_x_19848) ;  /* 0xffffffec00647947 */ /* 0x000fea000383ffff */
.L_x_19804:
[----:B------:R-:W-:Y:S01]  /*2fd0*/  BSSY B1, `(.L_x_19849) ;  /* 0x0000007000017945 */ /* 0x000fe20003800000 */
[----:B------:R-:W-:Y:S01]  /*2fe0*/  IMAD.MOV.U32 R66, RZ, RZ, R33 ;  /* 0x000000ffff427224 */ /* 0x000fe200078e0021 */
[----:B------:R-:W-:Y:S01]  /*2ff0*/  MOV R68, 0xffffffff ;  /* 0xffffffff00447802 */ /* 0x000fe20000000f00 */
[----:B------:R-:W-:-:S07]  /*3000*/  IMAD.MOV.U32 R67, RZ, RZ, 0x1f ;  /* 0x0000001fff437424 */ /* 0x000fce00078e00ff */
[----:B01234-:R-:W-:Y:S05]  /*3010*/  WARPSYNC.COLLECTIVE R68, `(.L_x_19850) ;  /* 0x0000000044087348 */ /* 0x01ffea0003c00000 */
[----:B------:R0:W0:Y:S02]  /*3020*/  SHFL.IDX P3, R67, R69, R66, R67 ;  /* 0x0000004245437389 */ /* 0x0000240000060043 */
[----:B01234-:R-:W-:Y:S05]  /*3030*/  ENDCOLLECTIVE ;  /* 0x000000000000791b */ /* 0x01ffea0003800000 */
.L_x_19850:
[----:B------:R-:W-:Y:S05]  /*3040*/  BSYNC B1 ;  /* 0x0000000000017941 */ /* 0x000fea0003800000 */
.L_x_19849:
[----:B------:R-:W-:Y:S05]  /*3050*/  BRA `(.L_x_19851) ;  /* 0xffffffec00587947 */ /* 0x000fea000383ffff */
.L_x_19806:
[----:B------:R-:W-:Y:S01]  /*3060*/  BSSY B1, `(.L_x_19852) ;  /* 0x0000007000017945 */ /* 0x000fe20003800000 */
[----:B------:R-:W-:Y:S02]  /*3070*/  IMAD.MOV.U32 R66, RZ, RZ, R32 ;  /* 0x000000ffff427224 */ /* 0x000fe400078e0020 */
[----:B------:R-:W-:Y:S02]  /*3080*/  IMAD.MOV.U32 R67, RZ, RZ, 0x1f ;  /* 0x0000001fff437424 */ /* 0x000fe400078e00ff */
[----:B------:R-:W-:-:S07]  /*3090*/  IMAD.MOV.U32 R68, RZ, RZ, -0x1 ;  /* 0xffffffffff447424 */ /* 0x000fce00078e00ff */
[----:B01234-:R-:W-:Y:S05]  /*30a0*/  WARPSYNC.COLLECTIVE R68, `(.L_x_19853) ;  /* 0x0000000044087348 */ /* 0x01ffea0003c00000 */
[----:B------:R0:W0:Y:S02]  /*30b0*/  SHFL.IDX P3, R67, R69, R66, R67 ;  /* 0x0000004245437389 */ /* 0x0000240000060043 */
[----:B01234-:R-:W-:Y:S05]  /*30c0*/  ENDCOLLECTIVE ;  /* 0x000000000000791b */ /* 0x01ffea0003800000 */
.L_x_19853:
[----:B------:R-:W-:Y:S05]  /*30d0*/  BSYNC B1 ;  /* 0x0000000000017941 */ /* 0x000fea0003800000 */
.L_x_19852:
[----:B------:R-:W-:Y:S05]  /*30e0*/  BRA `(.L_x_19854) ;  /* 0xffffffec004c7947 */ /* 0x000fea000383ffff */
.L_x_19808:
[----:B------:R-:W-:Y:S01]  /*30f0*/  BSSY B1, `(.L_x_19855) ;  /* 0x0000007000017945 */ /* 0x000fe20003800000 */
[----:B------:R-:W-:Y:S01]  /*3100*/  MOV R66, R31 ;  /* 0x0000001f00427202 */ /* 0x000fe20000000f00 */
[----:B------:R-:W-:Y:S02]  /*3110*/  IMAD.MOV.U32 R67, RZ, RZ, 0x1f ;  /* 0x0000001fff437424 */ /* 0x000fe400078e00ff */
[----:B------:R-:W-:-:S07]  /*3120*/  IMAD.MOV.U32 R68, RZ, RZ, -0x1 ;  /* 0xffffffffff447424 */ /* 0x000fce00078e00ff */
[----:B01234-:R-:W-:Y:S05]  /*3130*/  WARPSYNC.COLLECTIVE R68, `(.L_x_19856) ;  /* 0x0000000044087348 */ /* 0x01ffea0003c00000 */
[----:B------:R0:W0:Y:S02]  /*3140*/  SHFL.IDX P3, R67, R69, R66, R67 ;  /* 0x0000004245437389 */ /* 0x0000240000060043 */
[----:B01234-:R-:W-:Y:S05]  /*3150*/  ENDCOLLECTIVE ;  /* 0x000000000000791b */ /* 0x01ffea0003800000 */
.L_x_19856:
[----:B------:R-:W-:Y:S05]  /*3160*/  BSYNC B1 ;  /* 0x0000000000017941 */ /* 0x000fea0003800000 */
.L_x_19855:
[----:B------:R-:W-:Y:S05]  /*3170*/  BRA `(.L_x_19857) ;  /* 0xffffffec00407947 */ /* 0x000fea000383ffff */
.L_x_19810:
[----:B------:R-:W-:Y:S01]  /*3180*/  HFMA2 R67, -RZ, RZ, 0, 1.847743988037109375e-06 ;  /* 0x0000001fff437431 */ /* 0x000fe200000001ff */
[----:B------:R-:W-:Y:S01]  /*3190*/  BSSY B1, `(.L_x_19858) ;  /* 0x0000006000017945 */ /* 0x000fe20003800000 */
[----:B------:R-:W-:Y:S02]  /*31a0*/  IMAD.MOV.U32 R66, RZ, RZ, R30 ;  /* 0x000000ffff427224 */ /* 0x000fe400078e001e */
[----:B------:R-:W-:-:S07]  /*31b0*/  IMAD.MOV.U32 R68, RZ, RZ, -0x1 ;  /* 0xffffffffff447424 */ /* 0x000fce00078e00ff */
[----:B01234-:R-:W-:Y:S05]  /*31c0*/  WARPSYNC.COLLECTIVE R68, `(.L_x_19859) ;  /* 0x0000000044087348 */ /* 0x01ffea0003c00000 */
[----:B------:R0:W0:Y:S02]  /*31d0*/  SHFL.IDX P3, R67, R69, R66, R67 ;  /* 0x0000004245437389 */ /* 0x0000240000060043 */
[----:B01234-:R-:W-:Y:S05]  /*31e0*/  ENDCOLLECTIVE ;  /* 0x000000000000791b */ /* 0x01ffea0003800000 */
.L_x_19859:
[----:B------:R-:W-:Y:S05]  /*31f0*/  BSYNC B1 ;  /* 0x0000000000017941 */ /* 0x000fea0003800000 */
.L_x_19858:
[----:B------:R-:W-:Y:S05]  /*3200*/  BRA `(.L_x_19860) ;  /* 0xffffffec00347947 */ /* 0x000fea000383ffff */
.L_x_19812:
[----:B------:R-:W-:Y:S01]  /*3210*/  BSSY B1, `(.L_x_19861) ;  /* 0x0000007000017945 */ /* 0x000fe20003800000 */
[----:B------:R-:W-:Y:S01]  /*3220*/  IMAD.MOV.U32 R66, RZ, RZ, R29 ;  /* 0x000000ffff427224 */ /* 0x000fe200078e001d */
[----:B------:R-:W-:Y:S01]  /*3230*/  MOV R68, 0xffffffff ;  /* 0xffffffff00447802 */ /* 0x000fe20000000f00 */
[----:B------:R-:W-:-:S07]  /*3240*/  IMAD.MOV.U32 R67, RZ, RZ, 0x1f ;  /* 0x0000001fff437424 */ /* 0x000fce00078e00ff */
[----:B01234-:R-:W-:Y:S05]  /*3250*/  WARPSYNC.COLLECTIVE R68, `(.L_x_19862) ;  /* 0x0000000044087348 */ /* 0x01ffea0003c00000 */
[----:B------:R0:W0:Y:S02]  /*3260*/  SHFL.IDX P3, R67, R69, R66, R67 ;  /* 0x0000004245437389 */ /* 0x0000240000060043 */
[----:B01234-:R-:W-:Y:S05]  /*3270*/  ENDCOLLECTIVE ;  /* 0x000000000000791b */ /* 0x01ffea0003800000 */
.L_x_19862:
[----:B------:R-:W-:Y:S05]  /*3280*/  BSYNC B1 ;  /* 0x0000000000017941 */ /* 0x000fea0003800000 */
.L_x_19861:
[----:B------:R-:W-:Y:S05]  /*3290*/  BRA `(.L_x_19863) ;  /* 0xffffffec00287947 */ /* 0x000fea000383ffff */
.L_x_19814:
[----:B------:R-:W-:Y:S01]  /*32a0*/  BSSY B1, `(.L_x_19864) ;  /* 0x0000007000017945 */ /* 0x000fe20003800000 */
[----:B------:R-:W-:Y:S02]  /*32b0*/  IMAD.MOV.U32 R66, RZ, RZ, R28 ;  /* 0x000000ffff427224 */ /* 0x000fe400078e001c */
[----:B------:R-:W-:Y:S02]  /*32c0*/  IMAD.MOV.U32 R67, RZ, RZ, 0x1f ;  /* 0x0000001fff437424 */ /* 0x000fe400078e00ff */
[----:B------:R-:W-:-:S07]  /*32d0*/  IMAD.MOV.U32 R68, RZ, RZ, -0x1 ;  /* 0xffffffffff447424 */ /* 0x000fce00078e00ff */
[----:B01234-:R-:W-:Y:S05]  /*32e0*/  WARPSYNC.COLLECTIVE R68, `(.L_x_19865) ;  /* 0x0000000044087348 */ /* 0x01ffea0003c00000 */
[----:B------:R0:W0:Y:S02]  /*32f0*/  SHFL.IDX P3, R67, R69, R66, R67 ;  /* 0x0000004245437389 */ /* 0x0000240000060043 */
[----:B01234-:R-:W-:Y:S05]  /*3300*/  ENDCOLLECTIVE ;  /* 0x000000000000791b */ /* 0x01ffea0003800000 */
.L_x_19865:
[----:B------:R-:W-:Y:S05]  /*3310*/  BSYNC B1 ;  /* 0x0000000000017941 */ /* 0x000fea0003800000 */
.L_x_19864:
[----:B------:R-:W-:Y:S05]  /*3320*/  BRA `(.L_x_19866) ;  /* 0xffffffec001c7947 */ /* 0x000fea000383ffff */
.L_x_19816:
[----:B------:R-:W-:Y:S01]  /*3330*/  BSSY B1, `(.L_x_19867) ;  /* 0x0000007000017945 */ /* 0x000fe20003800000 */
[----:B------:R-:W-:Y:S01]  /*3340*/  MOV R66, R27 ;  /* 0x0000001b00427202 */ /* 0x000fe20000000f00 */
[----:B------:R-:W-:Y:S02]  /*3350*/  IMAD.MOV.U32 R67, RZ, RZ, 0x1f ;  /* 0x0000001fff437424 */ /* 0x000fe400078e00ff */
[----:B------:R-:W-:-:S07]  /*3360*/  IMAD.MOV.U32 R68, RZ, RZ, -0x1 ;  /* 0xffffffffff447424 */ /* 0x000fce00078e00ff */
[----:B01234-:R-:W-:Y:S05]  /*3370*/  WARPSYNC.COLLECTIVE R68, `(.L_x_19868) ;  /* 0x0000000044087348 */ /* 0x01ffea0003c00000 */
[----:B------:R0:W0:Y:S02]  /*3380*/  SHFL.IDX P3, R67, R69, R66, R67 ;  /* 0x0000004245437389 */ /* 0x0000240000060043 */
[----:B01234-:R-:W-:Y:S05]  /*3390*/  ENDCOLLECTIVE ;  /* 0x000000000000791b */ /* 0x01ffea0003800000 */
.L_x_19868:
[----:B------:R-:W-:Y:S05]  /*33a0*/  BSYNC B1 ;  /* 0x0000000000017941 */ /* 0x000fea0003800000 */
.L_x_19867:
[----:B------:R-:W-:Y:S05]  /*33b0*/  BRA `(.L_x_19869) ;  /* 0xffffffec00107947 */ /* 0x000fea000383ffff */
.L_x_19818:
[----:B------:R-:W-:Y:S01]  /*33c0*/  HFMA2 R67, -RZ, RZ, 0, 1.847743988037109375e-06 ;  /* 0x0000001fff437431 */ /* 0x000fe200000001ff */
[----:B------:R-:W-:Y:S01]  /*33d0*/  BSSY B1, `(.L_x_19870) ;  /* 0x0000006000017945 */ /* 0x000fe20003800000 */
[----:B------:R-:W-:Y:S02]  /*33e0*/  IMAD.MOV.U32 R66, RZ, RZ, R26 ;  /* 0x000000ffff427224 */ /* 0x000fe400078e001a */
[----:B------:R-:W-:-:S07]  /*33f0*/  IMAD.MOV.U32 R68, RZ, RZ, -0x1 ;  /* 0xffffffffff447424 */ /* 0x000fce00078e00ff */
[----:B01234-:R-:W-:Y:S05]  /*3400*/  WARPSYNC.COLLECTIVE R68, `(.L_x_19871) ;  /* 0x0000000044087348 */ /* 0x01ffea0003c00000 */
[----:B------:R0:W0:Y:S02]  /*3410*/  SHFL.IDX P3, R67, R69, R66, R67 ;  /* 0x0000004245437389 */ /* 0x0000240000060043 */
[----:B01234-:R-:W-:Y:S05]  /*3420*/  ENDCOLLECTIVE ;  /* 0x000000000000791b */ /* 0x01ffea0003800000 */
.L_x_19871:
[----:B------:R-:W-:Y:S05]  /*3430*/  BSYNC B1 ;  /* 0x0000000000017941 */ /* 0x000fea0003800000 */
.L_x_19870:
[----:B------:R-:W-:Y:S05]  /*3440*/  BRA `(.L_x_19872) ;  /* 0xffffffec00047947 */ /* 0x000fea000383ffff */
.L_x_19820:
[----:B------:R-:W-:Y:S01]  /*3450*/  BSSY B1, `(.L_x_19873) ;  /* 0x0000007000017945 */ /* 0x000fe20003800000 */
[----:B------:R-:W-:Y:S01]  /*3460*/  IMAD.MOV.U32 R66, RZ, RZ, R25 ;  /* 0x000000ffff427224 */ /* 0x000fe200078e0019 */
[----:B------:R-:W-:Y:S01]  /*3470*/  MOV R68, 0xffffffff ;  /* 0xffffffff00447802 */ /* 0x000fe20000000f00 */
[----:B------:R-:W-:-:S07]  /*3480*/  IMAD.MOV.U32 R67, RZ, RZ, 0x1f ;  /* 0x0000001fff437424 */ /* 0x000fce00078e00ff */
[----:B01234-:R-:W-:Y:S05]  /*3490*/  WARPSYNC.COLLECTIVE R68, `(.L_x_19874) ;  /* 0x0000000044087348 */ /* 0x01ffea0003c00000 */
[----:B------:R0:W0:Y:S02]  /*34a0*/  SHFL.IDX P3, R67, R69, R66, R67 ;  /* 0x0000004245437389 */ /* 0x0000240000060043 */
[----:B01234-:R-:W-:Y:S05]  /*34b0*/  ENDCOLLECTIVE ;  /* 0x000000000000791b */ /* 0x01ffea0003800000 */
.L_x_19874:
[----:B------:R-:W-:Y:S05]  /*34c0*/  BSYNC B1 ;  /* 0x0000000000017941 */ /* 0x000fea0003800000 */
.L_x_19873:
[----:B------:R-:W-:Y:S05]  /*34d0*/  BRA `(.L_x_19875) ;  /* 0xffffffe800f87947 */ /* 0x000fea000383ffff */
.L_x_19822:
[----:B------:R-:W-:Y:S01]  /*34e0*/  BSSY B1, `(.L_x_19876) ;  /* 0x0000007000017945 */ /* 0x000fe20003800000 */
[----:B------:R-:W-:Y:S02]  /*34f0*/  IMAD.MOV.U32 R66, RZ, RZ, R24 ;  /* 0x000000ffff427224 */ /* 0x000fe400078e0018 */
[----:B------:R-:W-:Y:S02]  /*3500*/  IMAD.MOV.U32 R67, RZ, RZ, 0x1f ;  /* 0x0000001fff437424 */ /* 0x000fe400078e00ff */
[----:B------:R-:W-:-:S07]  /*3510*/  IMAD.MOV.U32 R68, RZ, RZ, -0x1 ;  /* 0xffffffffff447424 */ /* 0x000fce00078e00ff */
[----:B01234-:R-:W-:Y:S05]  /*3520*/  WARPSYNC.COLLECTIVE R68, `(.L_x_19877) ;  /* 0x0000000044087348 */ /* 0x01ffea0003c00000 */
[----:B------:R0:W0:Y:S02]  /*3530*/  SHFL.IDX P3, R67, R69, R66, R67 ;  /* 0x0000004245437389 */ /* 0x0000240000060043 */
[----:B01234-:R-:W-:Y:S05]  /*3540*/  ENDCOLLECTIVE ;  /* 0x000000000000791b */ /* 0x01ffea0003800000 */
.L_x_19877:
[----:B------:R-:W-:Y:S05]  /*3550*/  BSYNC B1 ;  /* 0x0000000000017941 */ /* 0x000fea0003800000 */
.L_x_19876:
[----:B------:R-:W-:Y:S05]  /*3560*/  BRA `(.L_x_19878) ;  /* 0xffffffe800ec7947 */ /* 0x000fea000383ffff */
.L_x_19824:
[----:B------:R-:W-:Y:S01]  /*3570*/  BSSY B1, `(.L_x_19879) ;  /* 0x0000007000017945 */ /* 0x000fe20003800000 */
[----:B------:R-:W-:Y:S01]  /*3580*/  MOV R66, R23 ;  /* 0x0000001700427202 */ /* 0x000fe20000000f00 */
[----:B------:R-:W-:Y:S02]  /*3590*/  IMAD.MOV.U32 R67, RZ, RZ, 0x1f ;  /* 0x0000001fff437424 */ /* 0x000fe400078e00ff */
[----:B------:R-:W-:-:S07]  /*35a0*/  IMAD.MOV.U32 R68, RZ, RZ, -0x1 ;  /* 0xffffffffff447424 */ /* 0x000fce00078e00ff */
[----:B01234-:R-:W-:Y:S05]  /*35b0*/  WARPSYNC.COLLECTIVE R68, `(.L_x_19880) ;  /* 0x0000000044087348 */ /* 0x01ffea0003c00000 */
[----:B------:R0:W0:Y:S02]  /*35c0*/  SHFL.IDX P3, R67, R69, R66, R67 ;  /* 0x0000004245437389 */ /* 0x0000240000060043 */
[----:B01234-:R-:W-:Y:S05]  /*35d0*/  ENDCOLLECTIVE ;  /* 0x000000000000791b */ /* 0x01ffea0003800000 */
.L_x_19880:
[----:B------:R-:W-:Y:S05]  /*35e0*/  BSYNC B1 ;  /* 0x0000000000017941 */ /* 0x000fea0003800000 */
.L_x_19879:
[----:B------:R-:W-:Y:S05]  /*35f0*/  BRA `(.L_x_19881) ;  /* 0xffffffe800e07947 */ /* 0x000fea000383ffff */
        .weak           $__internal_422_$__cuda_sm20_div_s16
        .type           $__internal_422_$__cuda_sm20_div_s16,@function
        .size           $__internal_422_$__cuda_sm20_div_s16,(.L_x_38925 - $__internal_422_$__cuda_sm20_div_s16)
$__internal_422_$__cuda_sm20_div_s16:
        /* <DEDUP_REMOVED lines=25> */
[----:B------:R-:W-:Y:S05]  /*3790*/  RET.REL.NODEC R34 `(_Z9cuda_gemmIiLi128ELi2ELi1ELi128ELi64ELi64ELi64ELi1ELi0EEviiiPT_S1_S1_iii) ;  /* 0xffffffc822187950 */ /* 0x000fea0003c3ffff */
.L_x_19882:
        /* <DEDUP_REMOVED lines=14> */
.L_x_38925:


//--------------------- .text._Z9cuda_gemmIiLi128ELi2ELi1ELi128ELi64ELi64ELi64ELi0ELi1EEviiiPT_S1_S1_iii --------------------------
	.section	.text._Z9cuda_gemmIiLi128ELi2ELi1ELi128ELi64ELi64ELi64ELi0ELi1EEviiiPT_S1_S1_iii,"ax",@progbits
	.align	128
        .global         _Z9cuda_gemmIiLi128ELi2ELi1ELi128ELi64ELi64ELi64ELi0ELi1EEviiiPT_S1_S1_iii
        .type           _Z9cuda_gemmIiLi128ELi2ELi1ELi128ELi64ELi64ELi64ELi0ELi1EEviiiPT_S1_S1_iii,@function
        .size           _Z9cuda_gemmIiLi128ELi2ELi1ELi128ELi64ELi64ELi64ELi0ELi1EEviiiPT_S1_S1_iii,(.L_x_39641 - _Z9cuda_gemmIiLi128ELi2ELi1ELi128ELi64ELi64ELi64ELi0ELi1EEviiiPT_S1_S1_iii)
        .other          _Z9cuda_gemmIiLi128ELi2ELi1ELi128ELi64ELi64ELi64ELi0ELi1EEviiiPT_S1_S1_iii,@"STO_CUDA_ENTRY STV_DEFAULT"
_Z9cuda_gemmIiLi128ELi2ELi1ELi128ELi64ELi64ELi64ELi0ELi1EEviiiPT_S1_S1_iii:
.text._Z9cuda_gemmIiLi128ELi2ELi1ELi128ELi64ELi64ELi64ELi0ELi1EEviiiPT_S1_S1_iii:
        /* <DEDUP_REMOVED lines=105> */
.L_x_19901:
        /* <DEDUP_REMOVED lines=25> */
.L_x_19884:
[----:B------:R-:W-:Y:S05]  /*0820*/  BSYNC.RECONVERGENT B0 ;  /* 0x0000000000007941 */ /* 0x000fea0003800200 */
.L_x_19883:
[----:B------:R-:W-:Y:S04]  /*0830*/  BSSY.RECONVERGENT B0, `(.L_x_19885) ;  /* 0x0000012000007945 */ /* 0x000fe80003800200 */
[----:B------:R-:W-:Y:S05]  /*0840*/  @!P2 BRA `(.L_x_19886) ;  /* 0x000000000040a947 */ /* 0x000fea0003800000 */
[----:B------:R-:W3:Y:S01]  /*0850*/  S2UR UR7, SR_CgaCtaId ;  /* 0x00000000000779c3 */ /* 0x000ee20000008800 */
[----:B------:R-:W-:Y:S02]  /*0860*/  UMOV UR6, 0x400 ;  /* 0x0000040000067882 */ /* 0x000fe40000000000 */
[----:B------:R-:W-:-:S04]  /*0870*/  UIADD3 UR6, UPT, UPT, UR6, 0x980, URZ ;  /* 0x0000098006067890 */ /* 0x000fc8000fffe0ff */
[----:B---3--:R-:W-:-:S06]  /*0880*/  ULEA UR6, UR7, UR6, 0x18 ;  /* 0x0000000607067291 */ /* 0x008fcc000f8ec0ff */
[----:B--2---:R-:W-:-:S07]  /*0890*/  LEA R13, R12, UR6, 0x2 ;  /* 0x000000060c0d7c11 */ /* 0x004fce000f8e10ff */
.L_x_19887:
        /* <DEDUP_REMOVED lines=11> */
.L_x_19886:
[----:B------:R-:W-:Y:S05]  /*0950*/  BSYNC.RECONVERGENT B0 ;  /* 0x0000000000007941 */ /* 0x000fea0003800200 */
.L_x_19885:
[----:B------:R-:W-:Y:S02]  /*0960*/  IMAD.MOV.U32 R17, RZ, RZ, RZ ;  /* 0x000000ffff117224 */ /* 0x000fe400078e00ff */
[----:B-1----:R-:W-:-:S07]  /*0970*/  IMAD R16, R41, R16, UR8 ;  /* 0x0000000829107e24 */ /* 0x002fce000f8e0210 */
.L_x_19895:
        /* <DEDUP_REMOVED lines=10> */
.L_x_19890:
        /* <DEDUP_REMOVED lines=12> */
.L_x_19889:
[----:B------:R-:W-:Y:S05]  /*0ae0*/  BSYNC.RECONVERGENT B0 ;  /* 0x0000000000007941 */ /* 0x000fea0003800200 */
.L_x_19888:
[----:B-1-3--:R-:W-:Y:S02]  /*0af0*/  HFMA2 R14, -RZ, RZ, 0, 0 ;  /* 0x00000000ff0e7431 */ /* 0x00afe400000001ff */
[----:B0-----:R-:W-:-:S07]  /*0b00*/  IMAD R15, R6, 0x40, R17 ;  /* 0x00000040060f7824 */ /* 0x001fce00078e0211 */
.L_x_19894:
[----:B--2---:R-:W-:Y:S02]  /*0b10*/  LOP3.LUT R13, R0, 0xf, RZ, 0xc0, !PT ;  /* 0x0000000f000d7812 */ /* 0x004fe400078ec0ff */
[----:B-1----:R-:W-:-:S03]  /*0b20*/  SHF.R.U32.HI R18, RZ, 0x4, R0 ;  /* 0x00000004ff127819 */ /* 0x002fc60000011600 */
[----:B0-----:R-:W-:-:S07]  /*0b30*/  IMAD.IADD R20, R13, 0x1, R14 ;  /* 0x000000010d147824 */ /* 0x001fce00078e020e */
.L_x_19891:
        /* <DEDUP_REMOVED lines=70> */
.L_x_19918:
        /* <DEDUP_REMOVED lines=13> */
.L_x_19892:
        /* <DEDUP_REMOVED lines=51> */
.L_x_19899:
[----:B------:R-:W-:Y:S05]  /*13a0*/  BSYNC.RECONVERGENT B1 ;  /* 0x0000000000017941 */ /* 0x000fea0003800200 */
.L_x_19898:
[----:B------:R-:W-:Y:S05]  /*13b0*/  @!P1 BRA `(.L_x_19897) ;  /* 0x0000000000909947 */ /* 0x000fea0003800000 */
[----:B------:R-:W1:Y:S01]  /*13c0*/  S2R R43, SR_CgaCtaId ;  /* 0x00000000002b7919 */ /* 0x000e620000008800 */
[----:B0-2---:R-:W-:-:S05]  /*13d0*/  MOV R12, 0x400 ;  /* 0x00000400000c7802 */ /* 0x005fca0000000f00 */
[----:B------:R-:W-:-:S05]  /*13e0*/  VIADD R12, R12, 0x980 ;  /* 0x000009800c0c7836 */ /* 0x000fca0000000000 */
[----:B-1----:R-:W-:-:S07]  /*13f0*/  LEA R43, R43, R12, 0x18 ;  /* 0x0000000c2b2b7211 */ /* 0x002fce00078ec0ff */
.L_x_19900:
        /* <DEDUP_REMOVED lines=32> */
.L_x_19897:
[----:B------:R-:W-:Y:S05]  /*1600*/  BSYNC.RECONVERGENT B0 ;  /* 0x0000000000007941 */ /* 0x000fea0003800200 */
.L_x_19896:
[C---:B0-2-4-:R-:W-:Y:S01]  /*1610*/  IMAD.SHL.U32 R12, R2.reuse, 0x2, RZ ;  /* 0x00000002020c7824 */ /* 0x055fe200078e00ff */
[----:B------:R-:W-:-:S04]  /*1620*/  IADD3 R41, PT, PT, R2, R41, RZ ;  /* 0x0000002902297210 */ /* 0x000fc80007ffe0ff */
[----:B------:R-:W-:-:S13]  /*1630*/  ISETP.GE.U32.AND P0, PT, R41, R12, PT ;  /* 0x0000000c2900720c */ /* 0x000fda0003f06070 */
[----:B------:R-:W-:Y:S05]  /*1640*/  @!P0 BRA `(.L_x_19901) ;  /* 0xfffffff000108947 */ /* 0x000fea000383ffff */
[----:B------:R-:W-:Y:S05]  /*1650*/  EXIT ;  /* 0x000000000000794d */ /* 0x000fea0003800000 */
.L_x_19893:
[----:B------:R-:W-:Y:S01]  /*1660*/  MOV R48, R9 ;  /* 0x0000000900307202 */ /* 0x000fe20000000f00 */
[----:B------:R-:W-:Y:S01]  /*1670*/  IMAD.MOV.U32 R49, RZ, RZ, 0x1f ;  /* 0x0000001fff317424 */ /* 0x000fe200078e00ff */
[----:B------:R-:W-:-:S07]  /*1680*/  MOV R50, 0xffffffff ;  /* 0xffffffff00327802 */ /* 0x000fce0000000f00 */
[----:B01----:R-:W-:Y:S05]  /*1690*/  WARPSYNC.COLLECTIVE R50, `(.L_x_19902) ;  /* 0x0000000032087348 */ /* 0x003fea0003c00000 */
[----:B0-----:R0:W2:Y:S02]  /*16a0*/  SHFL.IDX P2, R53, R52, R48, R49 ;  /* 0x0000003034357389 */ /* 0x0010a40000040031 */
[----:B012---:R-:W-:Y:S05]  /*16b0*/  ENDCOLLECTIVE ;  /* 0x000000000000791b */ /* 0x007fea0003800000 */
.L_x_19902:
[----:B------:R-:W-:-:S04]  /*16c0*/  IMAD.MOV.U32 R48, RZ, RZ, R53 ;  /* 0x000000ffff307224 */ /* 0x000fc800078e0035 */
[----:B------:R-:W-:Y:S01]  /*16d0*/  IMAD R51, R51, R48, RZ ;  /* 0x0000003033337224 */ /* 0x000fe200078e02ff */
[----:B------:R-:W-:-:S07]  /*16e0*/  MOV R48, R17 ;  /* 0x0000001100307202 */ /* 0x000fce0000000f00 */
[----:B------:R-:W-:Y:S05]  /*16f0*/  WARPSYNC.COLLECTIVE R50, `(.L_x_19903) ;  /* 0x0000000032087348 */ /* 0x000fea0003c00000 */
[----:B------:R0:W1:Y:S02]  /*1700*/  SHFL.IDX P2, R53, R52, R48, R49 ;  /* 0x0000003034357389 */ /* 0x0000640000040031 */
[----:B01----:R-:W-:Y:S05]  /*1710*/  ENDCOLLECTIVE ;  /* 0x000000000000791b */ /* 0x003fea0003800000 */
.L_x_19903:
[----:B------:R-:W-:Y:S01]  /*1720*/  MOV R48, R13 ;  /* 0x0000000d00307202 */ /* 0x000fe20000000f00 */
[----:B------:R-:W-:-:S07]  /*1730*/  IMAD.MOV.U32 R17, RZ, RZ, R53 ;  /* 0x000000ffff117224 */ /* 0x000fce00078e0035 */
[----:B------:R-:W-:Y:S05]  /*1740*/  WARPSYNC.COLLECTIVE R50, `(.L_x_19904) ;  /* 0x0000000032087348 */ /* 0x000fea0003c00000 */
[----:B------:R0:W1:Y:S02]  /*1750*/  SHFL.IDX P2, R53, R52, R48, R49 ;  /* 0x0000003034357389 */ /* 0x0000640000040031 */
[----:B01----:R-:W-:Y:S05]  /*1760*/  ENDCOLLECTIVE ;  /* 0x000000000000791b */ /* 0x003fea0003800000 */
.L_x_19904:
[----:B------:R-:W-:Y:S01]  /*1770*/  IMAD R51, R18, R17, R51 ;  /* 0x0000001112337224 */ /* 0x000fe200078e0233 */
[----:B------:R-:W-:Y:S01]  /*1780*/  MOV R48, R12 ;  /* 0x0000000c00307202 */ /* 0x000fe20000000f00 */
[----:B------:R-:W-:-:S07]  /*1790*/  IMAD.MOV.U32 R13, RZ, RZ, R53 ;  /* 0x000000ffff0d7224 */ /* 0x000fce00078e0035 */
[----:B------:R-:W-:Y:S05]  /*17a0*/  WARPSYNC.COLLECTIVE R50, `(.L_x_19905) ;  /* 0x0000000032087348 */ /* 0x000fea0003c00000 */
[----:B------:R0:W1:Y:S02]  /*17b0*/  SHFL.IDX P2, R53, R52, R48, R49 ;  /* 0x0000003034357389 */ /* 0x0000640000040031 */
[----:B01----:R-:W-:Y:S05]  /*17c0*/  ENDCOLLECTIVE ;  /* 0x000000000000791b */ /* 0x003fea0003800000 */
.L_x_19905:
[----:B------:R-:W-:Y:S02]  /*17d0*/  IMAD R20, R20, R13, R51 ;  /* 0x0000000d14147224 */ /* 0x000fe400078e0233 */
[----:B------:R-:W-:Y:S02]  /*17e0*/  IMAD.MOV.U32 R48, RZ, RZ, R28 ;  /* 0x000000ffff307224 */ /* 0x000fe400078e001c */
[----:B------:R-:W-:-:S07]  /*17f0*/  IMAD R21, R21, R53, R20 ;  /* 0x0000003515157224 */ /* 0x000fce00078e0214 */
[----:B------:R-:W-:Y:S05]  /*1800*/  WARPSYNC.COLLECTIVE R50, `(.L_x_19906) ;  /* 0x0000000032087348 */ /* 0x000fea0003c00000 */
[----:B------:R0:W1:Y:S02]  /*1810*/  SHFL.IDX P2, R53, R52, R48, R49 ;  /* 0x0000003034357389 */ /* 0x0000640000040031 */
[----:B01----:R-:W-:Y:S05]  /*1820*/  ENDCOLLECTIVE ;  /* 0x000000000000791b */ /* 0x003fea0003800000 */
.L_x_19906:
[----:B------:R-:W-:Y:S01]  /*1830*/  IMAD.MOV.U32 R48, RZ, RZ, R29 ;  /* 0x000000ffff307224 */ /* 0x000fe200078e001d */
[----:B------:R-:W-:-:S07]  /*1840*/  MOV R18, R53 ;  /* 0x0000003500127202 */ /* 0x000fce0000000f00 */
[----:B------:R-:W-:Y:S05]  /*1850*/  WARPSYNC.COLLECTIVE R50, `(.L_x_19907) ;  /* 0x0000000032087348 */ /* 0x000fea0003c00000 */
[----:B------:R0:W1:Y:S02]  /*1860*/  SHFL.IDX P2, R53, R52, R48, R49 ;  /* 0x0000003034357389 */ /* 0x0000640000040031 */
[----:B01----:R-:W-:Y:S05]  /*1870*/  ENDCOLLECTIVE ;  /* 0x000000000000791b */ /* 0x003fea0003800000 */
.L_x_19907:
[----:B------:R-:W-:Y:S02]  /*1880*/  IMAD R18, R22, R18, R21 ;  /* 0x0000001216127224 */ /* 0x000fe400078e0215 */
[----:B------:R-:W-:Y:S01]  /*1890*/  IMAD.MOV.U32 R48, RZ, RZ, R30 ;  /* 0x000000ffff307224 */ /* 0x000fe200078e001e */
[----:B------:R-:W-:-:S07]  /*18a0*/  MOV R51, R53 ;  /* 0x0000003500337202 */ /* 0x000fce0000000f00 */
[----:B------:R-:W-:Y:S05]  /*18b0*/  WARPSYNC.COLLECTIVE R50, `(.L_x_19908) ;  /* 0x0000000032087348 */ /* 0x000fea0003c00000 */
[----:B------:R0:W1:Y:S02]  /*18c0*/  SHFL.IDX P2, R53, R52, R48, R49 ;  /* 0x0000003034357389 */ /* 0x0000640000040031 */
[----:B01----:R-:W-:Y:S05]  /*18d0*/  ENDCOLLECTIVE ;  /* 0x000000000000791b */ /* 0x003fea0003800000 */
.L_x_19908:
[----:B------:R-:W-:Y:S02]  /*18e0*/  IMAD R23, R23, R51, R18 ;  /* 0x0000003317177224 */ /* 0x000fe400078e0212 */
[----:B------:R-:W-:Y:S01]  /*18f0*/  IMAD.MOV.U32 R48, RZ, RZ, R31 ;  /* 0x000000ffff307224 */ /* 0x000fe200078e001f */
[----:B------:R-:W-:-:S07]  /*1900*/  MOV R13, R53 ;  /* 0x00000035000d7202 */ /* 0x000fce0000000f00 */
[----:B------:R-:W-:Y:S05]  /*1910*/  WARPSYNC.COLLECTIVE R50, `(.L_x_19909) ;  /* 0x0000000032087348 */ /* 0x000fea0003c00000 */
[----:B------:R0:W1:Y:S02]  /*1920*/  SHFL.IDX P2, R53, R52, R48, R49 ;  /* 0x0000003034357389 */ /* 0x0000640000040031 */
[----:B01----:R-:W-:Y:S05]  /*1930*/  ENDCOLLECTIVE ;  /* 0x000000000000791b */ /* 0x003fea0003800000 */
.L_x_19909:
[----:B------:R-:W-:Y:S02]  /*1940*/  IMAD R23, R24, R13, R23 ;  /* 0x0000000d18177224 */ /* 0x000fe400078e0217 */
[----:B------:R-:W-:Y:S01]  /*1950*/  IMAD.MOV.U32 R48, RZ, RZ, R11 ;  /* 0x000000ffff307224 */ /* 0x000fe200078e000b */
[----:B------:R-:W-:-:S07]  /*1960*/  MOV R20, R53 ;  /* 0x0000003500147202 */ /* 0x000fce0000000f00 */
[----:B------:R-:W-:Y:S05]  /*1970*/  WARPSYNC.COLLECTIVE R50, `(.L_x_19910) ;  /* 0x0000000032087348 */ /* 0x000fea0003c00000 */
[----:B------:R0:W1:Y:S02]  /*1980*/  SHFL.IDX P2, R53, R52, R48, R49 ;  /* 0x0000003034357389 */ /* 0x0000640000040031 */
[----:B01----:R-:W-:Y:S05]  /*1990*/  ENDCOLLECTIVE ;  /* 0x000000000000791b */ /* 0x003fea0003800000 */
.L_x_19910:
[----:B------:R-:W-:Y:S01]  /*19a0*/  IMAD R23, R25, R20, R23 ;  /* 0x0000001419177224 */ /* 0x000fe200078e0217 */
[----:B------:R-:W-:-:S03]  /*19b0*/  MOV R48, R32 ;  /* 0x0000002000307202 */ /* 0x000fc60000000f00 */
[----:B------:R-:W-:-:S07]  /*19c0*/  IMAD R23, R26, R53, R23 ;  /* 0x000000351a177224 */ /* 0x000fce00078e0217 */
[----:B------:R-:W-:Y:S05]  /*19d0*/  WARPSYNC.COLLECTIVE R50, `(.L_x_19911) ;  /* 0x0000000032087348 */ /* 0x000fea0003c00000 */
[----:B------:R0:W1:Y:S02]  /*19e0*/  SHFL.IDX P2, R53, R52, R48, R49 ;  /* 0x0000003034357389 */ /* 0x0000640000040031 */
[----:B01----:R-:W-:Y:S05]  /*19f0*/  ENDCOLLECTIVE ;  /* 0x000000000000791b */ /* 0x003fea0003800000 */
.L_x_19911:
[----:B------:R-:W-:Y:S01]  /*1a00*/  MOV R48, R33 ;  /* 0x0000002100307202 */ /* 0x000fe20000000f00 */
[----:B------:R-:W-:-:S07]  /*1a10*/  IMAD.MOV.U32 R12, RZ, RZ, R53 ;  /* 0x000000ffff0c7224 */ /* 0x000fce00078e0035 */
[----:B------:R-:W-:Y:S05]  /*1a20*/  WARPSYNC.COLLECTIVE R50, `(.L_x_19912) ;  /* 0x0000000032087348 */ /* 0x000fea0003c00000 */
[----:B------:R0:W1:Y:S02]  /*1a30*/  SHFL.IDX P2, R53, R52, R48, R49 ;  /* 0x0000003034357389 */ /* 0x0000640000040031 */
[----:B01----:R-:W-:Y:S05]  /*1a40*/  ENDCOLLECTIVE ;  /* 0x000000000000791b */ /* 0x003fea0003800000 */
.L_x_19912:
[----:B------:R-:W-:Y:S01]  /*1a50*/  IMAD R12, R27, R12, R23 ;  /* 0x0000000c1b0c7224 */ /* 0x000fe200078e0217 */
[----:B------:R-:W-:Y:S01]  /*1a60*/  MOV R48, R34 ;  /* 0x0000002200307202 */ /* 0x000fe20000000f00 */
[----:B------:R-:W-:-:S07]  /*1a70*/  IMAD.MOV.U32 R17, RZ, RZ, R53 ;  /* 0x000000ffff117224 */ /* 0x000fce00078e0035 */
[----:B------:R-:W-:Y:S05]  /*1a80*/  WARPSYNC.COLLECTIVE R50, `(.L_x_19913) ;  /* 0x0000000032087348 */ /* 0x000fea0003c00000 */
[----:B------:R0:W1:Y:S02]  /*1a90*/  SHFL.IDX P2, R53, R52, R48, R49 ;  /* 0x0000003034357389 */ /* 0x0000640000040031 */
[----:B01----:R-:W-:Y:S05]  /*1aa0*/  ENDCOLLECTIVE ;  /* 0x000000000000791b */ /* 0x003fea0003800000 */
.L_x_19913:
[----:B------:R-:W-:Y:S01]  /*1ab0*/  IMAD R12, R42, R17, R12 ;  /* 0x000000112a0c7224 */ /* 0x000fe200078e020c */
[----:B------:R-:W-:Y:S01]  /*1ac0*/  MOV R48, R35 ;  /* 0x0000002300307202 */ /* 0x000fe20000000f00 */
[----:B------:R-:W-:-:S07]  /*1ad0*/  IMAD.MOV.U32 R18, RZ, RZ, R53 ;  /* 0x000000ffff127224 */ /* 0x000fce00078e0035 */
[----:B------:R-:W-:Y:S05]  /*1ae0*/  WARPSYNC.COLLECTIVE R50, `(.L_x_19914) ;  /* 0x0000000032087348 */ /* 0x000fea0003c00000 */
[----:B------:R0:W1:Y:S02]  /*1af0*/  SHFL.IDX P2, R53, R52, R48, R49 ;  /* 0x0000003034357389 */ /* 0x0000640000040031 */
[----:B01----:R-:W-:Y:S05]  /*1b00*/  ENDCOLLECTIVE ;  /* 0x000000000000791b */ /* 0x003fea0003800000 */
.L_x_19914:
[----:B------:R-:W-:Y:S01]  /*1b10*/  IMAD R12, R43, R18, R12 ;  /* 0x000000122b0c7224 */ /* 0x000fe200078e020c */
[----:B------:R-:W-:Y:S01]  /*1b20*/  MOV R48, R36 ;  /* 0x0000002400307202 */ /* 0x000fe20000000f00 */
[----:B------:R-:W-:-:S07]  /*1b30*/  IMAD.MOV.U32 R13, RZ, RZ, R53 ;  /* 0x000000ffff0d7224 */ /* 0x000fce00078e0035 */
[----:B------:R-:W-:Y:S05]  /*1b40*/  WARPSYNC.COLLECTIVE R50, `(.L_x_19915) ;  /* 0x0000000032087348 */ /* 0x000fea0003c00000 */
[----:B------:R0:W1:Y:S02]  /*1b50*/  SHFL.IDX P2, R53, R52, R48, R49 ;  /* 0x0000003034357389 */ /* 0x0000640000040031 */
[----:B01----:R-:W-:Y:S05]  /*1b60*/  ENDCOLLECTIVE ;  /* 0x000000000000791b */ /* 0x003fea0003800000 */
.L_x_19915:
[----:B------:R-:W-:Y:S01]  /*1b70*/  IMAD R12, R44, R13, R12 ;  /* 0x0000000d2c0c7224 */ /* 0x000fe200078e020c */
[----:B------:R-:W-:Y:S01]  /*1b80*/  MOV R48, R37 ;  /* 0x0000002500307202 */ /* 0x000fe20000000f00 */
[----:B------:R-:W-:-:S07]  /*1b90*/  IMAD.MOV.U32 R20, RZ, RZ, R53 ;  /* 0x000000ffff147224 */ /* 0x000fce00078e0035 */
[----:B------:R-:W-:Y:S05]  /*1ba0*/  WARPSYNC.COLLECTIVE R50, `(.L_x_19916) ;  /* 0x0000000032087348 */ /* 0x000fea0003c00000 */
[----:B------:R0:W1:Y:S02]  /*1bb0*/  SHFL.IDX P2, R53, R52, R48, R49 ;  /* 0x0000003034357389 */ /* 0x0000640000040031 */
[----:B01----:R-:W-:Y:S05]  /*1bc0*/  ENDCOLLECTIVE ;  /* 0x000000000000791b */ /* 0x003fea0003800000 */
.L_x_19916:
[----:B------:R-:W-:Y:S01]  /*1bd0*/  IMAD R12, R45, R20, R12 ;  /* 0x000000142d0c7224 */ /* 0x000fe200078e020c */
[----:B------:R-:W-:Y:S01]  /*1be0*/  MOV R48, R10 ;  /* 0x0000000a00307202 */ /* 0x000fe20000000f00 */
[----:B------:R-:W-:-:S07]  /*1bf0*/  IMAD.MOV.U32 R21, RZ, RZ, R53 ;  /* 0x000000ffff157224 */ /* 0x000fce00078e0035 */
[----:B------:R-:W-:Y:S05]  /*1c00*/  WARPSYNC.COLLECTIVE R50, `(.L_x_19917) ;  /* 0x0000000032087348 */ /* 0x000fea0003c00000 */
[----:B------:R0:W1:Y:S02]  /*1c10*/  SHFL.IDX P2, R53, R52, R48, R49 ;  /* 0x0000003034357389 */ /* 0x0000640000040031 */
[----:B01----:R-:W-:Y:S05]  /*1c20*/  ENDCOLLECTIVE ;  /* 0x000000000000791b */ /* 0x003fea0003800000 */
.L_x_19917:
[----:B------:R-:W-:Y:S01]  /*1c30*/  IMAD R12, R46, R21, R12 ;  /* 0x000000152e0c7224 */ /* 0x000fe200078e020c */
[----:B------:R-:W-:Y:S06]  /*1c40*/  BRA `(.L_x_19918) ;  /* 0xfffffff000d47947 */ /* 0x000fec000383ffff */
.L_x_19919:
        /* <DEDUP_REMOVED lines=11> */
.L_x_39641:


//--------------------- .text._Z9cuda_gemmIiLi128ELi2ELi1ELi128ELi64ELi64ELi64ELi0ELi0EEviiiPT_S1_S1_iii --------------------------
	.section	.text._Z9cuda_gemmIiLi128ELi2ELi1ELi128ELi64ELi64ELi64ELi0ELi0EEviiiPT_S1_S1_iii,"ax",@progbits
	.align	128
        .global         _Z9cuda_gemmIiLi128ELi2ELi1ELi128ELi64ELi64ELi64ELi0ELi0EEviiiPT_S1_S1_iii
        .type           _Z9cuda_gemmIiLi128ELi2ELi1ELi128ELi64ELi64ELi64ELi0ELi0EEviiiPT_S1_S1_iii,@function
        .size           _Z9cuda_gemmIiLi128ELi2ELi1ELi128ELi64ELi64ELi64ELi0ELi0EEviiiPT_S1_S1_iii,(.L_x_38926 - _Z9cuda_gemmIiLi128ELi2ELi1ELi128ELi64ELi64ELi64ELi0ELi0EEviiiPT_S1_S1_iii)
        .other          _Z9cuda_gemmIiLi128ELi2ELi1ELi128ELi64ELi64ELi64ELi0ELi0EEviiiPT_S1_S1_iii,@"STO_CUDA_ENTRY STV_DEFAULT"
_Z9cuda_gemmIiLi128ELi2ELi1ELi128ELi64ELi64ELi64ELi0ELi0EEviiiPT_S1_S1_iii:
.text._Z9cuda_gemmIiLi128ELi2ELi1ELi128ELi64ELi64ELi64ELi0ELi0EEviiiPT_S1_S1_iii:
        /* <DEDUP_REMOVED lines=222> */
[----:B------:R-:W-:Y:S05]  /*0de0*/  CALL.REL.NOINC `($__internal_423_$__cuda_sm20_div_s16) ;  /* 0x0000003000907944 */ /* 0x000fea0003c00000 */
        /* <DEDUP_REMOVED lines=8> */
.L_x_19973:
        /* <DEDUP_REMOVED lines=27> */
.L_x_19921:
[----:B01----:R-:W-:Y:S05]  /*1020*/  BSYNC.RECONVERGENT B0 ;  /* 0x0000000000007941 */ /* 0x003fea0003800200 */
.L_x_19920:
[----:B------:R-:W-:Y:S04]  /*1030*/  BSSY.RECONVERGENT B0, `(.L_x_19922) ;  /* 0x0000012000007945 */ /* 0x000fe80003800200 */
[----:B------:R-:W-:Y:S05]  /*1040*/  @!P2 BRA `(.L_x_19923) ;  /* 0x000000000040a947 */ /* 0x000fea0003800000 */
[----:B------:R-:W0:Y:S01]  /*1050*/  S2UR UR8, SR_CgaCtaId ;  /* 0x00000000000879c3 */ /* 0x000e220000008800 */
[----:B------:R-:W-:Y:S02]  /*1060*/  UMOV UR5, 0x400 ;  /* 0x0000040000057882 */ /* 0x000fe40000000000 */
[----:B------:R-:W-:-:S04]  /*1070*/  UIADD3 UR5, UPT, UPT, UR5, 0x980, URZ ;  /* 0x0000098005057890 */ /* 0x000fc8000fffe0ff */
[----:B0-----:R-:W-:-:S06]  /*1080*/  ULEA UR5, UR8, UR5, 0x18 ;  /* 0x0000000508057291 */ /* 0x001fcc000f8ec0ff */
[----:B--23--:R-:W-:-:S07]  /*1090*/  LEA R17, R16, UR5, 0x2 ;  /* 0x0000000510117c11 */ /* 0x00cfce000f8e10ff */
.L_x_19924:
        /* <DEDUP_REMOVED lines=11> */
.L_x_19923:
[----:B------:R-:W-:Y:S05]  /*1150*/  BSYNC.RECONVERGENT B0 ;  /* 0x0000000000007941 */ /* 0x000fea0003800200 */
.L_x_19922:
[----:B------:R-:W-:-:S07]  /*1160*/  IMAD.MOV.U32 R20, RZ, RZ, RZ ;  /* 0x000000ffff147224 */ /* 0x000fce00078e00ff */
.L_x_19967:
        /* <DEDUP_REMOVED lines=14> */
.L_x_19927:
        /* <DEDUP_REMOVED lines=12> */
.L_x_19926:
[----:B------:R-:W-:Y:S05]  /*1310*/  BSYNC.RECONVERGENT B0 ;  /* 0x0000000000007941 */ /* 0x000fea0003800200 */
.L_x_19925:
[----:B01----:R-:W-:Y:S02]  /*1320*/  VIADD R19, R20, UR6 ;  /* 0x0000000614137c36 */ /* 0x003fe40008000000 */
[----:B---3--:R-:W-:-:S07]  /*1330*/  IMAD.MOV.U32 R18, RZ, RZ, RZ ;  /* 0x000000ffff127224 */ /* 0x008fce00078e00ff */
.L_x_19966:
[----:B0-2---:R-:W-:Y:S02]  /*1340*/  LOP3.LUT R17, R2, 0xf, RZ, 0xc0, !PT ;  /* 0x0000000f02117812 */ /* 0x005fe400078ec0ff */
[----:B------:R-:W-:Y:S02]  /*1350*/  SHF.R.U32.HI R20, RZ, 0x4, R2 ;  /* 0x00000004ff147819 */ /* 0x000fe40000011602 */
[----:B-1----:R-:W-:-:S07]  /*1360*/  IADD3 R22, PT, PT, R17, R18, RZ ;  /* 0x0000001211167210 */ /* 0x002fce0007ffe0ff */
.L_x_19928:
        /* <DEDUP_REMOVED lines=16> */
.L_x_19965:
        /* <DEDUP_REMOVED lines=86> */
.L_x_19964:
        /* <DEDUP_REMOVED lines=11> */
.L_x_19975:
[----:B0--3--:R-:W-:-:S07]  /*1a80*/  IMAD R71, R65, R74, RZ ;  /* 0x0000004a41477224 */ /* 0x009fce00078e02ff */
.L_x_19932:
[----:B------:R-:W-:-:S13]  /*1a90*/  ISETP.GE.AND P3, PT, R66, 0x2, PT ;  /* 0x000000024200780c */ /* 0x000fda0003f66270 */
[----:B------:R-:W-:Y:S05]  /*1aa0*/  @!P3 BRA `(.L_x_19934) ;  /* 0x000000000010b947 */ /* 0x000fea0003800000 */
[----:B------:R-:W-:-:S03]  /*1ab0*/  UMOV UR5, 0xffffffff ;  /* 0xffffffff00057882 */ /* 0x000fc60000000000 */
[----:B------:R-:W-:Y:S05]  /*1ac0*/  BRA.DIV UR5, `(.L_x_19935) ;  /* 0x0000001e05247947 */ /* 0x000fea000b800000 */
[----:B------:R3:W4:Y:S02]  /*1ad0*/  SHFL.IDX PT, R73, R72, R7, 0x1f ;  /* 0x00001f0748497589 */ /* 0x00072400000e0000 */
.L_x_19978:
[----:B----4-:R-:W-:-:S07]  /*1ae0*/  IMAD R71, R64, R73, R71 ;  /* 0x0000004940477224 */ /* 0x010fce00078e0247 */
.L_x_19934:
[----:B------:R-:W-:-:S13]  /*1af0*/  ISETP.GE.AND P3, PT, R66, 0x3, PT ;  /* 0x000000034200780c */ /* 0x000fda0003f66270 */
[----:B------:R-:W-:Y:S05]  /*1b00*/  @!P3 BRA `(.L_x_19936) ;  /* 0x000000000010b947 */ /* 0x000fea0003800000 */
[----:B------:R-:W-:-:S03]  /*1b10*/  UMOV UR5, 0xffffffff ;  /* 0xffffffff00057882 */ /* 0x000fc60000000000 */
[----:B------:R-:W-:Y:S05]  /*1b20*/  BRA.DIV UR5, `(.L_x_19937) ;  /* 0x0000001e05307947 */ /* 0x000fea000b800000 */
[----:B------:R4:W0:Y:S02]  /*1b30*/  SHFL.IDX PT, R73, R72, R8, 0x1f ;  /* 0x00001f0848497589 */ /* 0x00082400000e0000 */
.L_x_19981:
[----:B0-----:R-:W-:-:S07]  /*1b40*/  IMAD R71, R34, R73, R71 ;  /* 0x0000004922477224 */ /* 0x001fce00078e0247 */
.L_x_19936:
[----:B------:R-:W-:-:S13]  /*1b50*/  ISETP.GE.AND P3, PT, R66, 0x4, PT ;  /* 0x000000044200780c */ /* 0x000fda0003f66270 */
[----:B------:R-:W-:Y:S05]  /*1b60*/  @!P3 BRA `(.L_x_19938) ;  /* 0x000000000010b947 */ /* 0x000fea0003800000 */
[----:B------:R-:W-:-:S03]  /*1b70*/  UMOV UR5, 0xffffffff ;  /* 0xffffffff00057882 */ /* 0x000fc60000000000 */
[----:B------:R-:W-:Y:S05]  /*1b80*/  BRA.DIV UR5, `(.L_x_19939) ;  /* 0x0000001e053c7947 */ /* 0x000fea000b800000 */
[----:B------:R0:W0:Y:S02]  /*1b90*/  SHFL.IDX PT, R73, R72, R9, 0x1f ;  /* 0x00001f0948497589 */ /* 0x00002400000e0000 */
.L_x_19984:
[----:B0-----:R-:W-:-:S07]  /*1ba0*/  IMAD R71, R32, R73, R71 ;  /* 0x0000004920477224 */ /* 0x001fce00078e0247 */
.L_x_19938:
[----:B------:R-:W-:-:S13]  /*1bb0*/  ISETP.GE.AND P3, PT, R66, 0x5, PT ;  /* 0x000000054200780c */ /* 0x000fda0003f66270 */
[----:B------:R-:W-:Y:S05]  /*1bc0*/  @!P3 BRA `(.L_x_19940) ;  /* 0x000000000010b947 */ /* 0x000fea0003800000 */
[----:B------:R-:W-:-:S03]  /*1bd0*/  UMOV UR5, 0xffffffff ;  /* 0xffffffff00057882 */ /* 0x000fc60000000000 */
[----:B------:R-:W-:Y:S05]  /*1be0*/  BRA.DIV UR5, `(.L_x_19941) ;  /* 0x0000001e05487947 */ /* 0x000fea000b800000 */
[----:B------:R0:W0:Y:S02]  /*1bf0*/  SHFL.IDX PT, R73, R72, R10, 0x1f ;  /* 0x00001f0a48497589 */ /* 0x00002400000e0000 */
.L_x_19987:
[----:B0-----:R-:W-:-:S07]  /*1c00*/  IMAD R71, R24, R73, R71 ;  /* 0x0000004918477224 */ /* 0x001fce00078e0247 */
.L_x_19940:
[----:B------:R-:W-:-:S13]  /*1c10*/  ISETP.GE.AND P3, PT, R66, 0x6, PT ;  /* 0x000000064200780c */ /* 0x000fda0003f66270 */
[----:B------:R-:W-:Y:S05]  /*1c20*/  @!P3 BRA `(.L_x_19942) ;  /* 0x000000000010b947 */ /* 0x000fea0003800000 */
[----:B------:R-:W-:-:S03]  /*1c30*/  UMOV UR5, 0xffffffff ;  /* 0xffffffff00057882 */ /* 0x000fc60000000000 */
[----:B------:R-:W-:Y:S05]  /*1c40*/  BRA.DIV UR5, `(.L_x_19943) ;  /* 0x0000001e05547947 */ /* 0x000fea000b800000 */
[----:B------:R0:W0:Y:S02]  /*1c50*/  SHFL.IDX PT, R74, R72, R11, 0x1f ;  /* 0x00001f0b484a7589 */ /* 0x00002400000e0000 */
.L_x_19990:
[----:B0-----:R-:W-:-:S07]  /*1c60*/  IMAD R71, R23, R74, R71 ;  /* 0x0000004a17477224 */ /* 0x001fce00078e0247 */
.L_x_19942:
[----:B------:R-:W-:-:S13]  /*1c70*/  ISETP.GE.AND P3, PT, R66, 0x7, PT ;  /* 0x000000074200780c */ /* 0x000fda0003f66270 */
[----:B------:R-:W-:Y:S05]  /*1c80*/  @!P3 BRA `(.L_x_19944) ;  /* 0x000000000010b947 */ /* 0x000fea0003800000 */
[----:B------:R-:W-:-:S03]  /*1c90*/  UMOV UR5, 0xffffffff ;  /* 0xffffffff00057882 */ /* 0x000fc60000000000 */
[----:B------:R-:W-:Y:S05]  /*1ca0*/  BRA.DIV UR5, `(.L_x_19945) ;  /* 0x0000001e05647947 */ /* 0x000fea000b800000 */
[----:B------:R0:W0:Y:S02]  /*1cb0*/  SHFL.IDX PT, R73, R72, R12, 0x1f ;  /* 0x00001f0c48497589 */ /* 0x00002400000e0000 */
.L_x_19993:
[----:B0-----:R-:W-:-:S07]  /*1cc0*/  IMAD R71, R22, R73, R71 ;  /* 0x0000004916477224 */ /* 0x001fce00078e0247 */
.L_x_19944:
[----:B------:R-:W-:-:S13]  /*1cd0*/  ISETP.GE.AND P3, PT, R66, 0x8, PT ;  /* 0x000000084200780c */ /* 0x000fda0003f66270 */
[----:B------:R-:W-:Y:S05]  /*1ce0*/  @!P3 BRA `(.L_x_19946) ;  /* 0x000000000010b947 */ /* 0x000fea0003800000 */
[----:B------:R-:W-:-:S03]  /*1cf0*/  UMOV UR5, 0xffffffff ;  /* 0xffffffff00057882 */ /* 0x000fc60000000000 */
[----:B------:R-:W-:Y:S05]  /*1d00*/  BRA.DIV UR5, `(.L_x_19947) ;  /* 0x0000001e05707947 */ /* 0x000fea000b800000 */
[----:B------:R0:W0:Y:S02]  /*1d10*/  SHFL.IDX PT, R74, R72, R13, 0x1f ;  /* 0x00001f0d484a7589 */ /* 0x00002400000e0000 */
.L_x_19996:
[----:B01----:R-:W-:-:S07]  /*1d20*/  IMAD R71, R21, R74, R71 ;  /* 0x0000004a15477224 */ /* 0x003fce00078e0247 */
.L_x_19946:
[----:B------:R-:W-:-:S13]  /*1d30*/  ISETP.GE.AND P3, PT, R66, 0x9, PT ;  /* 0x000000094200780c */ /* 0x000fda0003f66270 */
[----:B------:R-:W-:Y:S05]  /*1d40*/  @!P3 BRA `(.L_x_19948) ;  /* 0x000000000010b947 */ /* 0x000fea0003800000 */
[----:B------:R-:W-:-:S03]  /*1d50*/  UMOV UR5, 0xffffffff ;  /* 0xffffffff00057882 */ /* 0x000fc60000000000 */
[----:B------:R-:W-:Y:S05]  /*1d60*/  BRA.DIV UR5, `(.L_x_19949) ;  /* 0x0000001e05807947 */ /* 0x000fea000b800000 */
[----:B------:R0:W0:Y:S02]  /*1d70*/  SHFL.IDX PT, R74, R72, R14, 0x1f ;  /* 0x00001f0e484a7589 */ /* 0x00002400000e0000 */
.L_x_19999:
[----:B0-----:R-:W-:-:S07]  /*1d80*/  IMAD R71, R25, R74, R71 ;  /* 0x0000004a19477224 */ /* 0x001fce00078e0247 */
.L_x_19948:
[----:B------:R-:W-:-:S13]  /*1d90*/  ISETP.GE.AND P3, PT, R66, 0xa, PT ;  /* 0x0000000a4200780c */ /* 0x000fda0003f66270 */
[----:B------:R-:W-:Y:S05]  /*1da0*/  @!P3 BRA `(.L_x_19950) ;  /* 0x000000000010b947 */ /* 0x000fea0003800000 */
[----:B------:R-:W-:-:S03]  /*1db0*/  UMOV UR5, 0xffffffff ;  /* 0xffffffff00057882 */ /* 0x000fc60000000000 */
[----:B------:R-:W-:Y:S05]  /*1dc0*/  BRA.DIV UR5, `(.L_x_19951) ;  /* 0x0000001e05907947 */ /* 0x000fea000b800000 */
[----:B------:R0:W0:Y:S02]  /*1dd0*/  SHFL.IDX PT, R73, R72, R15, 0x1f ;  /* 0x00001f0f48497589 */ /* 0x00002400000e0000 */
.L_x_20002:
[----:B0-----:R-:W-:-:S07]  /*1de0*/  IMAD R71, R20, R73, R71 ;  /* 0x0000004914477224 */ /* 0x001fce00078e0247 */
.L_x_19950:
[----:B------:R-:W-:-:S13]  /*1df0*/  ISETP.GE.AND P3, PT, R66, 0xb, PT ;  /* 0x0000000b4200780c */ /* 0x000fda0003f66270 */
[----:B------:R-:W-:Y:S05]  /*1e00*/  @!P3 BRA `(.L_x_19952) ;  /* 0x000000000010b947 */ /* 0x000fea0003800000 */
[----:B------:R-:W-:-:S03]  /*1e10*/  UMOV UR5, 0xffffffff ;  /* 0xffffffff00057882 */ /* 0x000fc60000000000 */
[----:B------:R-:W-:Y:S05]  /*1e20*/  BRA.DIV UR5, `(.L_x_19953) ;  /* 0x0000001e059c7947 */ /* 0x000fea000b800000 */
[----:B------:R0:W0:Y:S02]  /*1e30*/  SHFL.IDX PT, R74, R72, R28, 0x1f ;  /* 0x00001f1c484a7589 */ /* 0x00002400000e0000 */
.L_x_20005:
[----:B0-----:R-:W-:-:S07]  /*1e40*/  IMAD R71, R17, R74, R71 ;  /* 0x0000004a11477224 */ /* 0x001fce00078e0247 */
.L_x_19952:
[----:B------:R-:W-:-:S13]  /*1e50*/  ISETP.GE.AND P3, PT, R66, 0xc, PT ;  /* 0x0000000c4200780c */ /* 0x000fda0003f66270 */
[----:B------:R-:W-:Y:S05]  /*1e60*/  @!P3 BRA `(.L_x_19954) ;  /* 0x000000000010b947 */ /* 0x000fea0003800000 */
[----:B------:R-:W-:-:S03]  /*1e70*/  UMOV UR5, 0xffffffff ;  /* 0xffffffff00057882 */ /* 0x000fc60000000000 */
[----:B------:R-:W-:Y:S05]  /*1e80*/  BRA.DIV UR5, `(.L_x_19955) ;  /* 0x0000001e05ac7947 */ /* 0x000fea000b800000 */
[----:B------:R0:W0:Y:S02]  /*1e90*/  SHFL.IDX PT, R73, R72, R29, 0x1f ;  /* 0x00001f1d48497589 */ /* 0x00002400000e0000 */
.L_x_20008:
[----:B0-----:R-:W-:-:S07]  /*1ea0*/  IMAD R71, R16, R73, R71 ;  /* 0x0000004910477224 */ /* 0x001fce00078e0247 */
.L_x_19954:
[----:B------:R-:W-:-:S13]  /*1eb0*/  ISETP.GE.AND P3, PT, R66, 0xd, PT ;  /* 0x0000000d4200780c */ /* 0x000fda0003f66270 */
[----:B------:R-:W-:Y:S05]  /*1ec0*/  @!P3 BRA `(.L_x_19956) ;  /* 0x000000000010b947 */ /* 0x000fea0003800000 */
[----:B------:R-:W-:-:S03]  /*1ed0*/  UMOV UR5, 0xffffffff ;  /* 0xffffffff00057882 */ /* 0x000fc60000000000 */
[----:B------:R-:W-:Y:S05]  /*1ee0*/  BRA.DIV UR5, `(.L_x_19957) ;  /* 0x0000001e05b87947 */ /* 0x000fea000b800000 */
[----:B------:R0:W0:Y:S02]  /*1ef0*/  SHFL.IDX PT, R73, R72, R30, 0x1f ;  /* 0x00001f1e48497589 */ /* 0x00002400000e0000 */
.L_x_20011:
[----:B0-----:R-:W-:-:S07]  /*1f00*/  IMAD R71, R68, R73, R71 ;  /* 0x0000004944477224 */ /* 0x001fce00078e0247 */
.L_x_19956:
[----:B------:R-:W-:-:S13]  /*1f10*/  ISETP.GE.AND P3, PT, R66, 0xe, PT ;  /* 0x0000000e4200780c */ /* 0x000fda0003f66270 */
[----:B------:R-:W-:Y:S05]  /*1f20*/  @!P3 BRA `(.L_x_19958) ;  /* 0x000000000010b947 */ /* 0x000fea0003800000 */
[----:B------:R-:W-:-:S03]  /*1f30*/  UMOV UR5, 0xffffffff ;  /* 0xffffffff00057882 */ /* 0x000fc60000000000 */
[----:B------:R-:W-:Y:S05]  /*1f40*/  BRA.DIV UR5, `(.L_x_19959) ;  /* 0x0000001e05c47947 */ /* 0x000fea000b800000 */
[----:B------:R0:W0:Y:S02]  /*1f50*/  SHFL.IDX PT, R74, R72, R31, 0x1f ;  /* 0x00001f1f484a7589 */ /* 0x00002400000e0000 */
.L_x_20014:
[----:B0-----:R-:W-:-:S07]  /*1f60*/  IMAD R71, R69, R74, R71 ;  /* 0x0000004a45477224 */ /* 0x001fce00078e0247 */
.L_x_19958:
[----:B------:R-:W-:-:S13]  /*1f70*/  ISETP.GE.AND P3, PT, R66, 0xf, PT ;  /* 0x0000000f4200780c */ /* 0x000fda0003f66270 */
[----:B------:R-:W-:Y:S05]  /*1f80*/  @!P3 BRA `(.L_x_19960) ;  /* 0x000000000010b947 */ /* 0x000fea0003800000 */
[----:B------:R-:W-:-:S03]  /*1f90*/  UMOV UR5, 0xffffffff ;  /* 0xffffffff00057882 */ /* 0x000fc60000000000 */
[----:B------:R-:W-:Y:S05]  /*1fa0*/  BRA.DIV UR5, `(.L_x_19961) ;  /* 0x0000001e05d47947 */ /* 0x000fea000b800000 */
[----:B------:R0:W0:Y:S02]  /*1fb0*/  SHFL.IDX PT, R73, R72, R36, 0x1f ;  /* 0x00001f2448497589 */ /* 0x00002400000e0000 */
.L_x_20017:
[----:B0-----:R-:W-:-:S07]  /*1fc0*/  IMAD R71, R70, R73, R71 ;  /* 0x0000004946477224 */ /* 0x001fce00078e0247 */
.L_x_19960:
[----:B------:R-:W-:-:S13]  /*1fd0*/  ISETP.GE.AND P3, PT, R66, 0x10, PT ;  /* 0x000000104200780c */ /* 0x000fda0003f66270 */
[----:B------:R-:W-:Y:S05]  /*1fe0*/  @!P3 BRA `(.L_x_19962) ;  /* 0x00000004001cb947 */ /* 0x000fea0003800000 */
[----:B------:R-:W-:-:S03]  /*1ff0*/  UMOV UR5, 0xffffffff ;  /* 0xffffffff00057882 */ /* 0x000fc60000000000 */
[----:B------:R-:W-:Y:S05]  /*2000*/  BRA.DIV UR5, `(.L_x_19963) ;  /* 0x0000001e05e07947 */ /* 0x000fea000b800000 */
[----:B--234-:R2:W3:Y:S02]  /*2010*/  SHFL.IDX PT, R72, R72, R37, 0x1f ;  /* 0x00001f2548487589 */ /* 0x01c4e400000e0000 */
.L_x_20020:
[----:B0--3--:R-:W-:Y:S01]  /*2020*/  IMAD R71, R67, R72, R71 ;  /* 0x0000004843477224 */ /* 0x009fe200078e0247 */
[----:B------:R-:W-:Y:S06]  /*2030*/  BRA `(.L_x_19962) ;  /* 0x0000000400087947 */ /* 0x000fec0003800000 */
.L_x_19931:
        /* <DEDUP_REMOVED lines=66> */
.L_x_19962:
        /* <DEDUP_REMOVED lines=16> */
.L_x_19930:
[----:B------:R-:W-:Y:S05]  /*2560*/  @!P0 BRA `(.L_x_19965) ;  /* 0xffffffec00c08947 */ /* 0x000fea000383ffff */
[----:B------:R-:W-:Y:S05]  /*2570*/  BSYNC.RECONVERGENT B0 ;  /* 0x0000000000007941 */ /* 0x000fea0003800200 */
.L_x_19929:
        /* <DEDUP_REMOVED lines=144> */
.L_x_19971:
[----:B------:R-:W-:Y:S05]  /*2e80*/  BSYNC.RECONVERGENT B1 ;  /* 0x0000000000017941 */ /* 0x000fea0003800200 */
.L_x_19970:
[----:B------:R-:W-:-:S13]  /*2e90*/  ISETP.GE.U32.AND P0, PT, R6, 0x3, PT ;  /* 0x000000030600780c */ /* 0x000fda0003f06070 */
[----:B------:R-:W-:Y:S05]  /*2ea0*/  @!P0 BRA `(.L_x_19969) ;  /* 0x0000000400f08947 */ /* 0x000fea0003800000 */
[----:B------:R-:W-:-:S13]  /*2eb0*/  ISETP.NE.AND P0, PT, R4, RZ, PT ;  /* 0x000000ff0400720c */ /* 0x000fda0003f05270 */
.L_x_19972:
        /* <DEDUP_REMOVED lines=123> */
.L_x_19969:
[----:B------:R-:W-:Y:S05]  /*3670*/  BSYNC.RECONVERGENT B0 ;  /* 0x0000000000007941 */ /* 0x000fea0003800200 */
.L_x_19968:
[----:B------:R-:W3:Y:S02]  /*3680*/  LDCU UR5, c[0x0][0x374] ;  /* 0x00006e80ff0577ac */ /* 0x000ee40008000800 */
[----:B---3--:R-:W-:Y:S02]  /*3690*/  UIADD3 UR4, UPT, UPT, UR5, UR4, URZ ;  /* 0x0000000405047290 */ /* 0x008fe4000fffe0ff */
[----:B------:R-:W-:-:S04]  /*36a0*/  USHF.L.U32 UR5, UR5, 0x1, URZ ;  /* 0x0000000105057899 */ /* 0x000fc800080006ff */
[----:B------:R-:W-:-:S09]  /*36b0*/  UISETP.GE.U32.AND UP0, UPT, UR4, UR5, UPT ;  /* 0x000000050400728c */ /* 0x000fd2000bf06070 */
[----:B------:R-:W-:Y:S05]  /*36c0*/  BRA.U !UP0, `(.L_x_19973) ;  /* 0xffffffd508e87547 */ /* 0x000fea000b83ffff */
[----:B------:R-:W-:Y:S05]  /*36d0*/  EXIT ;  /* 0x000000000000794d */ /* 0x000fea0003800000 */
.L_x_19933:
[----:B------:R-:W-:Y:S02]  /*36e0*/  IMAD.MOV.U32 R73, RZ, RZ, -0x1 ;  /* 0xffffffffff497424 */ /* 0x000fe400078e00ff */
[----:B------:R-:W-:Y:S02]  /*36f0*/  IMAD.MOV.U32 R75, RZ, RZ, R38 ;  /* 0x000000ffff4b7224 */ /* 0x000fe400078e0026 */
[----:B------:R-:W-:-:S07]  /*3700*/  IMAD.MOV.U32 R76, RZ, RZ, 0x1f ;  /* 0x0000001fff4c7424 */ /* 0x000fce00078e00ff */
[----:B01----:R-:W-:Y:S05]  /*3710*/  WARPSYNC.COLLECTIVE R73, `(.L_x_19974) ;  /* 0x0000000049087348 */ /* 0x003fea0003c00000 */
[----:B------:R2:W3:Y:S02]  /*3720*/  SHFL.IDX P3, R73, R72, R75, R76 ;  /* 0x0000004b48497389 */ /* 0x0004e4000006004c */
[----:B0123--:R-:W-:Y:S05]  /*3730*/  ENDCOLLECTIVE ;  /* 0x000000000000791b */ /* 0x00ffea0003800000 */
.L_x_19974:
[----:B------:R-:W-:Y:S01]  /*3740*/  MOV R74, R73 ;  /* 0x00000049004a7202 */ /* 0x000fe20000000f00 */
[----:B------:R-:W-:Y:S06]  /*3750*/  BRA `(.L_x_19975) ;  /* 0xffffffe000c87947 */ /* 0x000fec000383ffff */
.L_x_19935:
[----:B------:R-:W-:Y:S01]  /*3760*/  BSSY B1, `(.L_x_19976) ;  /* 0x0000007000017945 */ /* 0x000fe20003800000 */
[----:B------:R-:W-:Y:S02]  /*3770*/  IMAD.MOV.U32 R75, RZ, RZ, R7 ;  /* 0x000000ffff4b7224 */ /* 0x000fe400078e0007 */
[----:B------:R-:W-:Y:S02]  /*3780*/  IMAD.MOV.U32 R76, RZ, RZ, 0x1f ;  /* 0x0000001fff4c7424 */ /* 0x000fe400078e00ff */
[----:B------:R-:W-:-:S07]  /*3790*/  IMAD.MOV.U32 R73, RZ, RZ, -0x1 ;  /* 0xffffffffff497424 */ /* 0x000fce00078e00ff */
[----:B012---:R-:W-:Y:S05]  /*37a0*/  WARPSYNC.COLLECTIVE R73, `(.L_x_19977) ;  /* 0x0000000049087348 */ /* 0x007fea0003c00000 */
[----:B------:R3:W4:Y:S02]  /*37b0*/  SHFL.IDX P3, R73, R72, R75, R76 ;  /* 0x0000004b48497389 */ /* 0x000724000006004c */
[----:B01234-:R-:W-:Y:S05]  /*37c0*/  ENDCOLLECTIVE ;  /* 0x000000000000791b */ /* 0x01ffea0003800000 */
.L_x_19977:
[----:B------:R-:W-:Y:S05]  /*37d0*/  BSYNC B1 ;  /* 0x0000000000017941 */ /* 0x000fea0003800000 */
.L_x_19976:
[----:B------:R-:W-:Y:S05]  /*37e0*/  BRA `(.L_x_19978) ;  /* 0xffffffe000bc7947 */ /* 0x000fea000383ffff */
.L_x_19937:
[----:B------:R-:W-:Y:S01]  /*37f0*/  BSSY B1, `(.L_x_19979) ;  /* 0x0000007000017945 */ /* 0x000fe20003800000 */
[----:B------:R-:W-:Y:S01]  /*3800*/  MOV R75, R8 ;  /* 0x00000008004b7202 */ /* 0x000fe20000000f00 */
[----:B------:R-:W-:Y:S02]  /*3810*/  IMAD.MOV.U32 R76, RZ, RZ, 0x1f ;  /* 0x0000001fff4c7424 */ /* 0x000fe400078e00ff */
[----:B------:R-:W-:-:S07]  /*3820*/  IMAD.MOV.U32 R73, RZ, RZ, -0x1 ;  /* 0xffffffffff497424 */ /* 0x000fce00078e00ff */
[----:B0123--:R-:W-:Y:S05]  /*3830*/  WARPSYNC.COLLECTIVE R73, `(.L_x_19980) ;  /* 0x0000000049087348 */ /* 0x00ffea0003c00000 */
[----:B------:R4:W0:Y:S02]  /*3840*/  SHFL.IDX P3, R73, R72, R75, R76 ;  /* 0x0000004b48497389 */ /* 0x000824000006004c */
[----:B01234-:R-:W-:Y:S05]  /*3850*/  ENDCOLLECTIVE ;  /* 0x000000000000791b */ /* 0x01ffea0003800000 */
.L_x_19980:
[----:B------:R-:W-:Y:S05]  /*3860*/  BSYNC B1 ;  /* 0x0000000000017941 */ /* 0x000fea0003800000 */
.L_x_19979:
[----:B------:R-:W-:Y:S05]  /*3870*/  BRA `(.L_x_19981) ;  /* 0xffffffe000b07947 */ /* 0x000fea000383ffff */
.L_x_19939:
[----:B------:R-:W-:Y:S01]  /*3880*/  HFMA2 R76, -RZ, RZ, 0, 1.847743988037109375e-06 ;  /* 0x0000001fff4c7431 */ /* 0x000fe200000001ff */
[----:B------:R-:W-:Y:S01]  /*3890*/  BSSY B1, `(.L_x_19982) ;  /* 0x0000006000017945 */ /* 0x000fe20003800000 */
[----:B------:R-:W-:Y:S02]  /*38a0*/  IMAD.MOV.U32 R75, RZ, RZ, R9 ;  /* 0x000000ffff4b7224 */ /* 0x000fe400078e0009 */
[----:B------:R-:W-:-:S07]  /*38b0*/  IMAD.MOV.U32 R73, RZ, RZ, -0x1 ;  /* 0xffffffffff497424 */ /* 0x000fce00078e00ff */
[----:B01234-:R-:W-:Y:S05]  /*38c0*/  WARPSYNC.COLLECTIVE R73, `(.L_x_19983) ;  /* 0x0000000049087348 */ /* 0x01ffea0003c00000 */
[----:B------:R0:W0:Y:S02]  /*38d0*/  SHFL.IDX P3, R73, R72, R75, R76 ;  /* 0x0000004b48497389 */ /* 0x000024000006004c */
[----:B01234-:R-:W-:Y:S05]  /*38e0*/  ENDCOLLECTIVE ;  /* 0x000000000000791b */ /* 0x01ffea0003800000 */
.L_x_19983:
[----:B------:R-:W-:Y:S05]  /*38f0*/  BSYNC B1 ;  /* 0x0000000000017941 */ /* 0x000fea0003800000 */
.L_x_19982:
[----:B------:R-:W-:Y:S05]  /*3900*/  BRA `(.L_x_19984) ;  /* 0xffffffe000a47947 */ /* 0x000fea000383ffff */
.L_x_19941:
[----:B------:R-:W-:Y:S01]  /*3910*/  BSSY B1, `(.L_x_19985) ;  /* 0x0000007000017945 */ /* 0x000fe20003800000 */
[----:B------:R-:W-:Y:S01]  /*3920*/  IMAD.MOV.U32 R75, RZ, RZ, R10 ;  /* 0x000000ffff4b7224 */ /* 0x000fe200078e000a */
[----:B------:R-:W-:Y:S01]  /*3930*/  MOV R73, 0xffffffff ;  /* 0xffffffff00497802 */ /* 0x000fe20000000f00 */
[----:B------:R-:W-:-:S07]  /*3940*/  IMAD.MOV.U32 R76, RZ, RZ, 0x1f ;  /* 0x0000001fff4c7424 */ /* 0x000fce00078e00ff */
[----:B01234-:R-:W-:Y:S05]  /*3950*/  WARPSYNC.COLLECTIVE R73, `(.L_x_19986) ;  /* 0x0000000049087348 */ /* 0x01ffea0003c00000 */
[----:B------:R0:W0:Y:S02]  /*3960*/  SHFL.IDX P3, R73, R72, R75, R76 ;  /* 0x0000004b48497389 */ /* 0x000024000006004c */
[----:B01234-:R-:W-:Y:S05]  /*3970*/  ENDCOLLECTIVE ;  /* 0x000000000000791b */ /* 0x01ffea0003800000 */
.L_x_19986:
[----:B------:R-:W-:Y:S05]  /*3980*/  BSYNC B1 ;  /* 0x0000000000017941 */ /* 0x000fea0003800000 */
.L_x_19985:
[----:B------:R-:W-:Y:S05]  /*3990*/  BRA `(.L_x_19987) ;  /* 0xffffffe000987947 */ /* 0x000fea000383ffff */
.L_x_19943:
[----:B------:R-:W-:Y:S01]  /*39a0*/  BSSY B1, `(.L_x_19988) ;  /* 0x0000007000017945 */ /* 0x000fe20003800000 */
[----:B------:R-:W-:Y:S02]  /*39b0*/  IMAD.MOV.U32 R75, RZ, RZ, R11 ;  /* 0x000000ffff4b7224 */ /* 0x000fe400078e000b */
[----:B------:R-:W-:Y:S02]  /*39c0*/  IMAD.MOV.U32 R76, RZ, RZ, 0x1f ;  /* 0x0000001fff4c7424 */ /* 0x000fe400078e00ff */
[----:B------:R-:W-:-:S07]  /*39d0*/  IMAD.MOV.U32 R73, RZ, RZ, -0x1 ;  /* 0xffffffffff497424 */ /* 0x000fce00078e00ff */
[----:B01234-:R-:W-:Y:S05]  /*39e0*/  WARPSYNC.COLLECTIVE R73, `(.L_x_19989) ;  /* 0x0000000049087348 */ /* 0x01ffea0003c00000 */
[----:B------:R0:W0:Y:S02]  /*39f0*/  SHFL.IDX P3, R73, R72, R75, R76 ;  /* 0x0000004b48497389 */ /* 0x000024000006004c */
[----:B01234-:R-:W-:Y:S05]  /*3a00*/  ENDCOLLECTIVE ;  /* 0x000000000000791b */ /* 0x01ffea0003800000 */
.L_x_19989:
[----:B------:R-:W-:Y:S05]  /*3a10*/  BSYNC B1 ;  /* 0x0000000000017941 */ /* 0x000fea0003800000 */
.L_x_19988:
[----:B------:R-:W-:Y:S01]  /*3a20*/  MOV R74, R73 ;  /* 0x00000049004a7202 */ /* 0x000fe20000000f00 */
[----:B------:R-:W-:Y:S06]  /*3a30*/  BRA `(.L_x_19990) ;  /* 0xffffffe000887947 */ /* 0x000fec000383ffff */
.L_x_19945:
[----:B------:R-:W-:Y:S01]  /*3a40*/  BSSY B1, `(.L_x_19991) ;  /* 0x0000007000017945 */ /* 0x000fe20003800000 */
[----:B------:R-:W-:Y:S02]  /*3a50*/  IMAD.MOV.U32 R75, RZ, RZ, R12 ;  /* 0x000000ffff4b7224 */ /* 0x000fe400078e000c */
[----:B------:R-:W-:Y:S02]  /*3a60*/  IMAD.MOV.U32 R76, RZ, RZ, 0x1f ;  /* 0x0000001fff4c7424 */ /* 0x000fe400078e00ff */
[----:B------:R-:W-:-:S07]  /*3a70*/  IMAD.MOV.U32 R73, RZ, RZ, -0x1 ;  /* 0xffffffffff497424 */ /* 0x000fce00078e00ff */
[----:B01234-:R-:W-:Y:S05]  /*3a80*/  WARPSYNC.COLLECTIVE R73, `(.L_x_19992) ;  /* 0x0000000049087348 */ /* 0x01ffea0003c00000 */
[----:B------:R0:W0:Y:S02]  /*3a90*/  SHFL.IDX P3, R73, R72, R75, R76 ;  /* 0x0000004b48497389 */ /* 0x000024000006004c */
[----:B01234-:R-:W-:Y:S05]  /*3aa0*/  ENDCOLLECTIVE ;  /* 0x000000000000791b */ /* 0x01ffea0003800000 */
.L_x_19992:
[----:B------:R-:W-:Y:S05]  /*3ab0*/  BSYNC B1 ;  /* 0x0000000000017941 */ /* 0x000fea0003800000 */
.L_x_19991:
[----:B------:R-:W-:Y:S05]  /*3ac0*/  BRA `(.L_x_19993) ;  /* 0xffffffe0007c7947 */ /* 0x000fea000383ffff */
.L_x_19947:
[----:B------:R-:W-:Y:S01]  /*3ad0*/  BSSY B1, `(.L_x_19994) ;  /* 0x0000007000017945 */ /* 0x000fe20003800000 */
[----:B------:R-:W-:Y:S01]  /*3ae0*/  MOV R75, R13 ;  /* 0x0000000d004b7202 */ /* 0x000fe20000000f00 */
[----:B------:R-:W-:Y:S02]  /*3af0*/  IMAD.MOV.U32 R76, RZ, RZ, 0x1f ;  /* 0x0000001fff4c7424 */ /* 0x000fe400078e00ff */
[----:B------:R-:W-:-:S07]  /*3b00*/  IMAD.MOV.U32 R73, RZ, RZ, -0x1 ;  /* 0xffffffffff497424 */ /* 0x000fce00078e00ff */
[----:B01234-:R-:W-:Y:S05]  /*3b10*/  WARPSYNC.COLLECTIVE R73, `(.L_x_19995) ;  /* 0x0000000049087348 */ /* 0x01ffea0003c00000 */
[----:B------:R0:W0:Y:S02]  /*3b20*/  SHFL.IDX P3, R73, R72, R75, R76 ;  /* 0x0000004b48497389 */ /* 0x000024000006004c */
[----:B01234-:R-:W-:Y:S05]  /*3b30*/  ENDCOLLECTIVE ;  /* 0x000000000000791b */ /* 0x01ffea0003800000 */
.L_x_19995:
[----:B------:R-:W-:Y:S05]  /*3b40*/  BSYNC B1 ;  /* 0x0000000000017941 */ /* 0x000fea0003800000 */
.L_x_19994:
[----:B------:R-:W-:Y:S01]  /*3b50*/  IMAD.MOV.U32 R74, RZ, RZ, R73 ;  /* 0x000000ffff4a7224 */ /* 0x000fe200078e0049 */
[----:B------:R-:W-:Y:S06]  /*3b60*/  BRA `(.L_x_19996) ;  /* 0xffffffe0006c7947 */ /* 0x000fec000383ffff */
.L_x_19949:
[----:B------:R-:W-:Y:S01]  /*3b70*/  BSSY B1, `(.L_x_19997) ;  /* 0x0000007000017945 */ /* 0x000fe20003800000 */
[----:B------:R-:W-:Y:S01]  /*3b80*/  MOV R75, R14 ;  /* 0x0000000e004b7202 */ /* 0x000fe20000000f00 */
[----:B------:R-:W-:Y:S02]  /*3b90*/  IMAD.MOV.U32 R76, RZ, RZ, 0x1f ;  /* 0x0000001fff4c7424 */ /* 0x000fe400078e00ff */
[----:B------:R-:W-:-:S07]  /*3ba0*/  IMAD.MOV.U32 R73, RZ, RZ, -0x1 ;  /* 0xffffffffff497424 */ /* 0x000fce00078e00ff */
[----:B01234-:R-:W-:Y:S05]  /*3bb0*/  WARPSYNC.COLLECTIVE R73, `(.L_x_19998) ;  /* 0x0000000049087348 */ /* 0x01ffea0003c00000 */
[----:B------:R0:W0:Y:S02]  /*3bc0*/  SHFL.IDX P3, R73, R72, R75, R76 ;  /* 0x0000004b48497389 */ /* 0x000024000006004c */
[----:B01234-:R-:W-:Y:S05]  /*3bd0*/  ENDCOLLECTIVE ;  /* 0x000000000000791b */ /* 0x01ffea0003800000 */
.L_x_19998:
[----:B------:R-:W-:Y:S05]  /*3be0*/  BSYNC B1 ;  /* 0x0000000000017941 */ /* 0x000fea0003800000 */
.L_x_19997:
[----:B------:R-:W-:Y:S01]  /*3bf0*/  MOV R74, R73 ;  /* 0x00000049004a7202 */ /* 0x000fe20000000f00 */
[----:B------:R-:W-:Y:S06]  /*3c00*/  BRA `(.L_x_19999) ;  /* 0xffffffe0005c7947 */ /* 0x000fec000383ffff */
.L_x_19951:
[----:B------:R-:W-:Y:S01]  /*3c10*/  BSSY B1, `(.L_x_20000) ;  /* 0x0000007000017945 */ /* 0x000fe20003800000 */
[----:B------:R-:W-:Y:S01]  /*3c20*/  IMAD.MOV.U32 R75, RZ, RZ, R15 ;  /* 0x000000ffff4b7224 */ /* 0x000fe200078e000f */
[----:B------:R-:W-:Y:S01]  /*3c30*/  MOV R73, 0xffffffff ;  /* 0xffffffff00497802 */ /* 0x000fe20000000f00 */
[----:B------:R-:W-:-:S07]  /*3c40*/  IMAD.MOV.U32 R76, RZ, RZ, 0x1f ;  /* 0x0000001fff4c7424 */ /* 0x000fce00078e00ff */
[----:B01234-:R-:W-:Y:S05]  /*3c50*/  WARPSYNC.COLLECTIVE R73, `(.L_x_20001) ;  /* 0x0000000049087348 */ /* 0x01ffea0003c00000 */
[----:B------:R0:W0:Y:S02]  /*3c60*/  SHFL.IDX P3, R73, R72, R75, R76 ;  /* 0x0000004b48497389 */ /* 0x000024000006004c */
[----:B01234-:R-:W-:Y:S05]  /*3c70*/  ENDCOLLECTIVE ;  /* 0x000000000000791b */ /* 0x01ffea0003800000 */
.L_x_20001:
[----:B------:R-:W-:Y:S05]  /*3c80*/  BSYNC B1 ;  /* 0x0000000000017941 */ /* 0x000fea0003800000 */
.L_x_20000:
[----:B------:R-:W-:Y:S05]  /*3c90*/  BRA `(.L_x_20002) ;  /* 0xffffffe000507947 */ /* 0x000fea000383ffff */
.L_x_19953:
[----:B------:R-:W-:Y:S01]  /*3ca0*/  BSSY B1, `(.L_x_20003) ;  /* 0x0000007000017945 */ /* 0x000fe20003800000 */
[----:B------:R-:W-:Y:S01]  /*3cb0*/  IMAD.MOV.U32 R75, RZ, RZ, R28 ;  /* 0x000000ffff4b7224 */ /* 0x000fe200078e001c */
[----:B------:R-:W-:Y:S01]  /*3cc0*/  MOV R73, 0xffffffff ;  /* 0xffffffff00497802 */ /* 0x000fe20000000f00 */
[----:B------:R-:W-:-:S07]  /*3cd0*/  IMAD.MOV.U32 R76, RZ, RZ, 0x1f ;  /* 0x0000001fff4c7424 */ /* 0x000fce00078e00ff */
[----:B01234-:R-:W-:Y:S05]  /*3ce0*/  WARPSYNC.COLLECTIVE R73, `(.L_x_20004) ;  /* 0x0000000049087348 */ /* 0x01ffea0003c00000 */
[----:B------:R0:W0:Y:S02]  /*3cf0*/  SHFL.IDX P3, R73, R72, R75, R76 ;  /* 0x0000004b48497389 */ /* 0x000024000006004c */
[----:B01234-:R-:W-:Y:S05]  /*3d00*/  ENDCOLLECTIVE ;  /* 0x000000000000791b */ /* 0x01ffea0003800000 */
.L_x_20004:
[----:B------:R-:W-:Y:S05]  /*3d10*/  BSYNC B1 ;  /* 0x0000000000017941 */ /* 0x000fea0003800000 */
.L_x_20003:
[----:B------:R-:W-:Y:S01]  /*3d20*/  IMAD.MOV.U32 R74, RZ, RZ, R73 ;  /* 0x000000ffff4a7224 */ /* 0x000fe200078e0049 */
[----:B------:R-:W-:Y:S06]  /*3d30*/  BRA `(.L_x_20005) ;  /* 0xffffffe000407947 */ /* 0x000fec000383ffff */
.L_x_19955:
[----:B------:R-:W-:Y:S01]  /*3d40*/  HFMA2 R76, -RZ, RZ, 0, 1.847743988037109375e-06 ;  /* 0x0000001fff4c7431 */ /* 0x000fe200000001ff */
[----:B------:R-:W-:Y:S01]  /*3d50*/  BSSY B1, `(.L_x_20006) ;  /* 0x0000006000017945 */ /* 0x000fe20003800000 */
[----:B------:R-:W-:Y:S02]  /*3d60*/  IMAD.MOV.U32 R75, RZ, RZ, R29 ;  /* 0x000000ffff4b7224 */ /* 0x000fe400078e001d */
[----:B------:R-:W-:-:S07]  /*3d70*/  IMAD.MOV.U32 R73, RZ, RZ, -0x1 ;  /* 0xffffffffff497424 */ /* 0x000fce00078e00ff */
[----:B01234-:R-:W-:Y:S05]  /*3d80*/  WARPSYNC.COLLECTIVE R73, `(.L_x_20007) ;  /* 0x0000000049087348 */ /* 0x01ffea0003c00000 */
[----:B------:R0:W0:Y:S02]  /*3d90*/  SHFL.IDX P3, R73, R72, R75, R76 ;  /* 0x0000004b48497389 */ /* 0x000024000006004c */
[----:B01234-:R-:W-:Y:S05]  /*3da0*/  ENDCOLLECTIVE ;  /* 0x000000000000791b */ /* 0x01ffea0003800000 */
.L_x_20007:
[----:B------:R-:W-:Y:S05]  /*3db0*/  BSYNC B1 ;  /* 0x0000000000017941 */ /* 0x000fea0003800000 */
.L_x_20006:
[----:B------:R-:W-:Y:S05]  /*3dc0*/  BRA `(.L_x_20008) ;  /* 0xffffffe000347947 */ /* 0x000fea000383ffff */
.L_x_19957:
[----:B------:R-:W-:Y:S01]  /*3dd0*/  BSSY B1, `(.L_x_20009) ;  /* 0x0000007000017945 */ /* 0x000fe20003800000 */
[----:B------:R-:W-:Y:S01]  /*3de0*/  IMAD.MOV.U32 R75, RZ, RZ, R30 ;  /* 0x000000ffff4b7224 */ /* 0x000fe200078e001e */
[----:B------:R-:W-:Y:S01]  /*3df0*/  MOV R76, 0x1f ;  /* 0x0000001f004c7802 */ /* 0x000fe20000000f00 */
[----:B------:R-:W-:-:S07]  /*3e00*/  IMAD.MOV.U32 R73, RZ, RZ, -0x1 ;  /* 0xffffffffff497424 */ /* 0x000fce00078e00ff */
[----:B01234-:R-:W-:Y:S05]  /*3e10*/  WARPSYNC.COLLECTIVE R73, `(.L_x_20010) ;  /* 0x0000000049087348 */ /* 0x01ffea0003c00000 */
[----:B------:R0:W0:Y:S02]  /*3e20*/  SHFL.IDX P3, R73, R72, R75, R76 ;  /* 0x0000004b48497389 */ /* 0x000024000006004c */
[----:B01234-:R-:W-:Y:S05]  /*3e30*/  ENDCOLLECTIVE ;  /* 0x000000000000791b */ /* 0x01ffea0003800000 */
.L_x_20010:
[----:B------:R-:W-:Y:S05]  /*3e40*/  BSYNC B1 ;  /* 0x0000000000017941 */ /* 0x000fea0003800000 */
.L_x_20009:
[----:B------:R-:W-:Y:S05]  /*3e50*/  BRA `(.L_x_20011) ;  /* 0xffffffe000287947 */ /* 0x000fea000383ffff */
.L_x_19959:
[----:B------:R-:W-:Y:S01]  /*3e60*/  HFMA2 R76, -RZ, RZ, 0, 1.847743988037109375e-06 ;  /* 0x0000001fff4c7431 */ /* 0x000fe200000001ff */
[----:B------:R-:W-:Y:S01]  /*3e70*/  BSSY B1, `(.L_x_20012) ;  /* 0x0000006000017945 */ /* 0x000fe20003800000 */
[----:B------:R-:W-:Y:S02]  /*3e80*/  IMAD.MOV.U32 R75, RZ, RZ, R31 ;  /* 0x000000ffff4b7224 */ /* 0x000fe400078e001f */
[----:B------:R-:W-:-:S07]  /*3e90*/  IMAD.MOV.U32 R73, RZ, RZ, -0x1 ;  /* 0xffffffffff497424 */ /* 0x000fce00078e00ff */
[----:B01234-:R-:W-:Y:S05]  /*3ea0*/  WARPSYNC.COLLECTIVE R73, `(.L_x_20013) ;  /* 0x0000000049087348 */ /* 0x01ffea0003c00000 */
[----:B------:R0:W0:Y:S02]  /*3eb0*/  SHFL.IDX P3, R73, R72, R75, R76 ;  /* 0x0000004b48497389 */ /* 0x000024000006004c */
[----:B01234-:R-:W-:Y:S05]  /*3ec0*/  ENDCOLLECTIVE ;  /* 0x000000000000791b */ /* 0x01ffea0003800000 */
.L_x_20013:
[----:B------:R-:W-:Y:S05]  /*3ed0*/  BSYNC B1 ;  /* 0x0000000000017941 */ /* 0x000fea0003800000 */
.L_x_20012:
[----:B------:R-:W-:Y:S01]  /*3ee0*/  IMAD.MOV.U32 R74, RZ, RZ, R73 ;  /* 0x000000ffff4a7224 */ /* 0x000fe200078e0049 */
[----:B------:R-:W-:Y:S06]  /*3ef0*/  BRA `(.L_x_20014) ;  /* 0xffffffe000187947 */ /* 0x000fec000383ffff */
.L_x_19961:
[----:B------:R-:W-:Y:S01]  /*3f00*/  BSSY B1, `(.L_x_20015) ;  /* 0x0000007000017945 */ /* 0x000fe20003800000 */
[----:B------:R-:W-:Y:S01]  /*3f10*/  MOV R75, R36 ;  /* 0x00000024004b7202 */ /* 0x000fe20000000f00 */
[----:B------:R-:W-:Y:S02]  /*3f20*/  IMAD.MOV.U32 R76, RZ, RZ, 0x1f ;  /* 0x0000001fff4c7424 */ /* 0x000fe400078e00ff */
[----:B------:R-:W-:-:S07]  /*3f30*/  IMAD.MOV.U32 R73, RZ, RZ, -0x1 ;  /* 0xffffffffff497424 */ /* 0x000fce00078e00ff */
[----:B01234-:R-:W-:Y:S05]  /*3f40*/  WARPSYNC.COLLECTIVE R73, `(.L_x_20016) ;  /* 0x0000000049087348 */ /* 0x01ffea0003c00000 */
[----:B------:R0:W0:Y:S02]  /*3f50*/  SHFL.IDX P3, R73, R72, R75, R76 ;  /* 0x0000004b48497389 */ /* 0x000024000006004c */
[----:B01234-:R-:W-:Y:S05]  /*3f60*/  ENDCOLLECTIVE ;  /* 0x000000000000791b */ /* 0x01ffea0003800000 */
.L_x_20016:
[----:B------:R-:W-:Y:S05]  /*3f70*/  BSYNC B1 ;  /* 0x0000000000017941 */ /* 0x000fea0003800000 */
.L_x_20015:
[----:B------:R-:W-:Y:S05]  /*3f80*/  BRA `(.L_x_20017) ;  /* 0xffffffe0000c7947 */ /* 0x000fea000383ffff */
.L_x_19963:
[----:B------:R-:W-:Y:S01]  /*3f90*/  BSSY B1, `(.L_x_20018) ;  /* 0x0000007000017945 */ /* 0x000fe20003800000 */
[----:B------:R-:W-:Y:S01]  /*3fa0*/  MOV R75, R37 ;  /* 0x00000025004b7202 */ /* 0x000fe20000000f00 */
[----:B------:R-:W-:Y:S02]  /*3fb0*/  IMAD.MOV.U32 R76, RZ, RZ, 0x1f ;  /* 0x0000001fff4c7424 */ /* 0x000fe400078e00ff */
[----:B------:R-:W-:-:S07]  /*3fc0*/  IMAD.MOV.U32 R73, RZ, RZ, -0x1 ;  /* 0xffffffffff497424 */ /* 0x000fce00078e00ff */
[----:B01234-:R-:W-:Y:S05]  /*3fd0*/  WARPSYNC.COLLECTIVE R73, `(.L_x_20019) ;  /* 0x0000000049087348 */ /* 0x01ffea0003c00000 */
[----:B------:R0:W0:Y:S02]  /*3fe0*/  SHFL.IDX P3, R73, R72, R75, R76 ;  /* 0x0000004b48497389 */ /* 0x000024000006004c */
[----:B01234-:R-:W-:Y:S05]  /*3ff0*/  ENDCOLLECTIVE ;  /* 0x000000000000791b */ /* 0x01ffea0003800000 */
.L_x_20019:
[----:B------:R-:W-:Y:S05]  /*4000*/  BSYNC B1 ;  /* 0x0000000000017941 */ /* 0x000fea0003800000 */
.L_x_20018:
[----:B------:R-:W-:Y:S01]  /*4010*/  MOV R72, R73 ;  /* 0x0000004900487202 */ /* 0x000fe20000000f00 */
[----:B------:R-:W-:Y:S06]  /*4020*/  BRA `(.L_x_20020) ;  /* 0xffffffdc00fc7947 */ /* 0x000fec000383ffff */
        .weak           $__internal_423_$__cuda_sm20_div_s16
        .type           $__internal_423_$__cuda_sm20_div_s16,@function
        .size           $__internal_423_$__cuda_sm20_div_s16,(.L_x_38926 - $__internal_423_$__cuda_sm20_div_s16)
$__internal_423_$__cuda_sm20_div_s16:
        /* <DEDUP_REMOVED lines=23> */
[----:B------:R-:W-:Y:S05]  /*41a0*/  RET.REL.NODEC R16 `(_Z9cuda_gemmIiLi128ELi2ELi1ELi128ELi64ELi64ELi64ELi0ELi0EEviiiPT_S1_S1_iii) ;  /* 0xffffffbc10947950 */ /* 0x000fea0003c3ffff */
.L_x_20021:
        /* <DEDUP_REMOVED lines=13> */
.L_x_38926:


//--------------------- .text._Z9cuda_gemmIiLi128ELi2ELi1ELi128ELi32ELi32ELi64ELi1ELi1EEviiiPT_S1_S1_iii --------------------------
	.section	.text._Z9cuda_gemmIiLi128ELi2ELi1ELi128ELi32ELi32ELi64ELi1ELi1EEviiiPT_S1_S1_iii,"ax",@progbits
	.align	128
        .global         _Z9cuda_gemmIiLi128ELi2ELi1ELi128ELi32ELi32ELi64ELi1ELi1EEviiiPT_S1_S1_iii
        .type           _Z9cuda_gemmIiLi128ELi2ELi1ELi128ELi32ELi32ELi64ELi1ELi1EEviiiPT_S1_S1_iii,@function
        .size           _Z9cuda_gemmIiLi128ELi2ELi1ELi128ELi32ELi32ELi64ELi1ELi1EEviiiPT_S1_S1_iii,(.L_x_39643 - _Z9cuda_gemmIiLi128ELi2ELi1ELi128ELi32ELi32ELi64ELi1ELi1EEviiiPT_S1_S1_iii)
        .other          _Z9cuda_gemmIiLi128ELi2ELi1ELi128ELi32ELi32ELi64ELi1ELi1EEviiiPT_S1_S1_iii,@"STO_CUDA_ENTRY STV_DEFAULT"
_Z9cuda_gemmIiLi128ELi2ELi1ELi128ELi32ELi32ELi64ELi1ELi1EEviiiPT_S1_S1_iii:
.text._Z9cuda_gemmIiLi128ELi2ELi1ELi128ELi32ELi32ELi64ELi1ELi1EEviiiPT_S1_S1_iii:
        /* <DEDUP_REMOVED lines=112> */
.L_x_20041:
        /* <DEDUP_REMOVED lines=18> */
.L_x_20023:
[----:B------:R-:W-:Y:S05]  /*0820*/  BSYNC.RECONVERGENT B0 ;  /* 0x0000000000007941 */ /* 0x000fea0003800200 */
.L_x_20022:
[----:B------:R-:W-:Y:S04]  /*0830*/  BSSY.RECONVERGENT B0, `(.L_x_20024) ;  /* 0x0000012000007945 */ /* 0x000fe80003800200 */
[----:B------:R-:W-:Y:S05]  /*0840*/  @!P2 BRA `(.L_x_20025) ;  /* 0x000000000040a947 */ /* 0x000fea0003800000 */
[----:B------:R-:W1:Y:S01]  /*0850*/  S2UR UR7, SR_CgaCtaId ;  /* 0x00000000000779c3 */ /* 0x000e620000008800 */
[----:B------:R-:W-:Y:S02]  /*0860*/  UMOV UR6, 0x400 ;  /* 0x0000040000067882 */ /* 0x000fe40000000000 */
[----:B------:R-:W-:-:S04]  /*0870*/  UIADD3 UR6, UPT, UPT, UR6, 0xa80, URZ ;  /* 0x00000a8006067890 */ /* 0x000fc8000fffe0ff */
[----:B-1----:R-:W-:-:S06]  /*0880*/  ULEA UR6, UR7, UR6, 0x18 ;  /* 0x0000000607067291 */ /* 0x002fcc000f8ec0ff */
[----:B0-----:R-:W-:-:S07]  /*0890*/  LEA R9, R8, UR6, 0x2 ;  /* 0x0000000608097c11 */ /* 0x001fce000f8e10ff */
.L_x_20026:
        /* <DEDUP_REMOVED lines=11> */
.L_x_20025:
[----:B------:R-:W-:Y:S05]  /*0950*/  BSYNC.RECONVERGENT B0 ;  /* 0x0000000000007941 */ /* 0x000fea0003800200 */
.L_x_20024:
        /* <DEDUP_REMOVED lines=31> */
.L_x_20030:
[----:B------:R-:W-:Y:S05]  /*0b50*/  BSYNC.RECONVERGENT B1 ;  /* 0x0000000000017941 */ /* 0x000fea0003800200 */
.L_x_20029:
[----:B------:R-:W-:Y:S05]  /*0b60*/  @!P2 BRA `(.L_x_20028) ;  /* 0x000000000080a947 */ /* 0x000fea0003800000 */
[----:B------:R-:W3:Y:S01]  /*0b70*/  S2R R41, SR_CgaCtaId ;  /* 0x0000000000297919 */ /* 0x000ee20000008800 */
[----:B--2-4-:R-:W-:-:S04]  /*0b80*/  MOV R8, 0x400 ;  /* 0x0000040000087802 */ /* 0x014fc80000000f00 */
[----:B------:R-:W-:-:S04]  /*0b90*/  IADD3 R8, PT, PT, R8, 0x880, RZ ;  /* 0x0000088008087810 */ /* 0x000fc80007ffe0ff */
[----:B---3--:R-:W-:-:S07]  /*0ba0*/  LEA R41, R41, R8, 0x18 ;  /* 0x0000000829297211 */ /* 0x008fce00078ec0ff */
.L_x_20031:
        /* <DEDUP_REMOVED lines=28> */
.L_x_20028:
[----:B------:R-:W-:Y:S05]  /*0d70*/  BSYNC.RECONVERGENT B0 ;  /* 0x0000000000007941 */ /* 0x000fea0003800200 */
.L_x_20027:
[----:B------:R-:W-:Y:S01]  /*0d80*/  BSSY.RECONVERGENT B0, `(.L_x_20032) ;  /* 0x000000c000007945 */ /* 0x000fe20003800200 */
[----:B0---4-:R-:W-:-:S07]  /*0d90*/  SHF.R.U32.HI R12, RZ, 0x4, R2 ;  /* 0x00000004ff0c7819 */ /* 0x011fce0000011602 */
.L_x_20033:
        /* <DEDUP_REMOVED lines=11> */
.L_x_20032:
        /* <DEDUP_REMOVED lines=64> */
.L_x_20035:
        /* <DEDUP_REMOVED lines=9> */
.L_x_20034:
        /* <DEDUP_REMOVED lines=88> */
.L_x_20039:
[----:B------:R-:W-:Y:S05]  /*1860*/  BSYNC.RECONVERGENT B1 ;  /* 0x0000000000017941 */ /* 0x000fea0003800200 */
.L_x_20038:
[----:B------:R-:W-:Y:S05]  /*1870*/  @!P1 BRA `(.L_x_20037) ;  /* 0x0000000000809947 */ /* 0x000fea0003800000 */
[----:B------:R-:W2:Y:S01]  /*1880*/  S2R R41, SR_CgaCtaId ;  /* 0x0000000000297919 */ /* 0x000ea20000008800 */
[----:B01----:R-:W-:-:S04]  /*1890*/  MOV R8, 0x400 ;  /* 0x0000040000087802 */ /* 0x003fc80000000f00 */
[----:B------:R-:W-:-:S04]  /*18a0*/  IADD3 R8, PT, PT, R8, 0xa80, RZ ;  /* 0x00000a8008087810 */ /* 0x000fc80007ffe0ff */
[----:B--2---:R-:W-:-:S07]  /*18b0*/  LEA R41, R41, R8, 0x18 ;  /* 0x0000000829297211 */ /* 0x004fce00078ec0ff */
.L_x_20040:
        /* <DEDUP_REMOVED lines=28> */
.L_x_20037:
[----:B------:R-:W-:Y:S05]  /*1a80*/  BSYNC.RECONVERGENT B0 ;  /* 0x0000000000007941 */ /* 0x000fea0003800200 */
.L_x_20036:
[C---:B------:R-:W-:Y:S01]  /*1a90*/  IMAD.IADD R40, R0.reuse, 0x1, R40 ;  /* 0x0000000100287824 */ /* 0x040fe200078e0228 */
[----:B-1----:R-:W-:-:S04]  /*1aa0*/  SHF.L.U32 R9, R0, 0x1, RZ ;  /* 0x0000000100097819 */ /* 0x002fc800000006ff */
[----:B------:R-:W-:-:S13]  /*1ab0*/  ISETP.GE.U32.AND P0, PT, R40, R9, PT ;  /* 0x000000092800720c */ /* 0x000fda0003f06070 */
[----:B------:R-:W-:Y:S05]  /*1ac0*/  @!P0 BRA `(.L_x_20041) ;  /* 0xffffffec000c8947 */ /* 0x000fea000383ffff */
[----:B------:R-:W-:Y:S05]  /*1ad0*/  EXIT ;  /* 0x000000000000794d */ /* 0x000fea0003800000 */
.L_x_20042:
        /* <DEDUP_REMOVED lines=10> */
.L_x_39643:


//--------------------- .text._Z9cuda_gemmIiLi128ELi2ELi1ELi128ELi32ELi32ELi64ELi1ELi0EEviiiPT_S1_S1_iii --------------------------
	.section	.text._Z9cuda_gemmIiLi128ELi2ELi1ELi128ELi32ELi32ELi64ELi1ELi0EEviiiPT_S1_S1_iii,"ax",@progbits
	.align	128
        .global         _Z9cuda_gemmIiLi128ELi2ELi1ELi128ELi32ELi32ELi64ELi1ELi0EEviiiPT_S1_S1_iii
        .type           _Z9cuda_gemmIiLi128ELi2ELi1ELi128ELi32ELi32ELi64ELi1ELi0EEviiiPT_S1_S1_iii,@function
        .size           _Z9cuda_gemmIiLi128ELi2ELi1ELi128ELi32ELi32ELi64ELi1ELi0EEviiiPT_S1_S1_iii,(.L_x_38927 - _Z9cuda_gemmIiLi128ELi2ELi1ELi128ELi32ELi32ELi64ELi1ELi0EEviiiPT_S1_S1_iii)
        .other          _Z9cuda_gemmIiLi128ELi2ELi1ELi128ELi32ELi32ELi64ELi1ELi0EEviiiPT_S1_S1_iii,@"STO_CUDA_ENTRY STV_DEFAULT"
_Z9cuda_gemmIiLi128ELi2ELi1ELi128ELi32ELi32ELi64ELi1ELi0EEviiiPT_S1_S1_iii:
.text._Z9cuda_gemmIiLi128ELi2ELi1ELi128ELi32ELi32ELi64ELi1ELi0EEviiiPT_S1_S1_iii:
        /* <DEDUP_REMOVED lines=227> */
[----:B------:R-:W-:Y:S05]  /*0e30*/  CALL.REL.NOINC `($__internal_424_$__cuda_sm20_div_s16) ;  /* 0x0000002c00807944 */ /* 0x000fea0003c00000 */
[----:B------:R-:W0:Y:S01]  /*0e40*/  LDCU UR8, c[0x0][0x3a8] ;  /* 0x00007500ff0877ac */ /* 0x000e220008000800 */
[----:B------:R-:W-:Y:S01]  /*0e50*/  LOP3.LUT R41, R0, 0x1f, RZ, 0xc0, !PT ;  /* 0x0000001f00297812 */ /* 0x000fe200078ec0ff */
[----:B------:R-:W-:Y:S01]  /*0e60*/  UPRMT UR9, UR7, 0x9910, URZ ;  /* 0x0000991007097896 */ /* 0x000fe200080000ff */
[----:B------:R-:W1:Y:S01]  /*0e70*/  LDCU.64 UR12, c[0x0][0x358] ;  /* 0x00006b00ff0c77ac */ /* 0x000e620008000a00 */
[----:B0-----:R-:W-:-:S04]  /*0e80*/  UISETP.LT.AND UP0, UPT, UR8, 0x10, UPT ;  /* 0x000000100800788c */ /* 0x001fc8000bf01270 */
[----:B------:R-:W-:-:S03]  /*0e90*/  USEL UR7, UR8, 0x10, UP0 ;  /* 0x0000001008077887 */ /* 0x000fc60008000000 */
[----:B-1----:R-:W-:-:S09]  /*0ea0*/  UMOV UR8, UR9 ;  /* 0x0000000900087c82 */ /* 0x002fd20008000000 */
.L_x_20113:
        /* <DEDUP_REMOVED lines=30> */
.L_x_20044:
[----:B------:R-:W-:Y:S05]  /*1090*/  BSYNC.RECONVERGENT B0 ;  /* 0x0000000000007941 */ /* 0x000fea0003800200 */
.L_x_20043:
[----:B------:R-:W-:Y:S04]  /*10a0*/  BSSY.RECONVERGENT B0, `(.L_x_20045) ;  /* 0x0000012000007945 */ /* 0x000fe80003800200 */
[----:B------:R-:W-:Y:S05]  /*10b0*/  @!P1 BRA `(.L_x_20046) ;  /* 0x0000000000409947 */ /* 0x000fea0003800000 */
[----:B------:R-:W2:Y:S01]  /*10c0*/  S2UR UR10, SR_CgaCtaId ;  /* 0x00000000000a79c3 */ /* 0x000ea20000008800 */
[----:B------:R-:W-:Y:S02]  /*10d0*/  UMOV UR9, 0x400 ;  /* 0x0000040000097882 */ /* 0x000fe40000000000 */
[----:B------:R-:W-:-:S04]  /*10e0*/  UIADD3 UR9, UPT, UPT, UR9, 0xa80, URZ ;  /* 0x00000a8009097890 */ /* 0x000fc8000fffe0ff */
[----:B--2---:R-:W-:-:S06]  /*10f0*/  ULEA UR9, UR10, UR9, 0x18 ;  /* 0x000000090a097291 */ /* 0x004fcc000f8ec0ff */
[----:B0-----:R-:W-:-:S07]  /*1100*/  LEA R17, R16, UR9, 0x2 ;  /* 0x0000000910117c11 */ /* 0x001fce000f8e10ff */
.L_x_20047:
        /* <DEDUP_REMOVED lines=11> */
.L_x_20046:
[----:B------:R-:W-:Y:S05]  /*11c0*/  BSYNC.RECONVERGENT B0 ;  /* 0x0000000000007941 */ /* 0x000fea0003800200 */
.L_x_20045:
        /* <DEDUP_REMOVED lines=43> */
.L_x_20051:
[----:B------:R-:W-:Y:S05]  /*1480*/  BSYNC.RECONVERGENT B1 ;  /* 0x0000000000017941 */ /* 0x000fea0003800200 */
.L_x_20050:
[----:B------:R-:W-:Y:S05]  /*1490*/  @!P1 BRA `(.L_x_20049) ;  /* 0x0000000000909947 */ /* 0x000fea0003800000 */
[----:B012---:R-:W0:Y:S01]  /*14a0*/  S2R R17, SR_CgaCtaId ;  /* 0x0000000000117919 */ /* 0x007e220000008800 */
[----:B------:R-:W-:-:S05]  /*14b0*/  MOV R16, 0x400 ;  /* 0x0000040000107802 */ /* 0x000fca0000000f00 */
[----:B------:R-:W-:-:S05]  /*14c0*/  VIADD R16, R16, 0x880 ;  /* 0x0000088010107836 */ /* 0x000fca0000000000 */
[----:B0-----:R-:W-:-:S07]  /*14d0*/  LEA R68, R17, R16, 0x18 ;  /* 0x0000001011447211 */ /* 0x001fce00078ec0ff */
.L_x_20052:
        /* <DEDUP_REMOVED lines=32> */
.L_x_20049:
[----:B------:R-:W-:Y:S05]  /*16e0*/  BSYNC.RECONVERGENT B0 ;  /* 0x0000000000007941 */ /* 0x000fea0003800200 */
.L_x_20048:
[----:B-123--:R-:W-:Y:S01]  /*16f0*/  HFMA2 R18, -RZ, RZ, 0, 0 ;  /* 0x00000000ff127431 */ /* 0x00efe200000001ff */
[----:B------:R-:W-:Y:S01]  /*1700*/  PLOP3.LUT P0, PT, PT, PT, PT, 0x80, 0x8 ;  /* 0x000000000008781c */ /* 0x000fe20003f0f070 */
[----:B------:R-:W1:-:S12]  /*1710*/  LDCU UR16, c[0x0][0x3a8] ;  /* 0x00007500ff1077ac */ /* 0x000e580008000800 */
.L_x_20107:
[----:B------:R-:W-:Y:S02]  /*1720*/  LOP3.LUT R16, R0, 0xf, RZ, 0xc0, !PT ;  /* 0x0000000f00107812 */ /* 0x000fe400078ec0ff */
[----:B------:R-:W-:Y:S02]  /*1730*/  PLOP3.LUT P5, PT, P0, PT, PT, 0x80, 0x8 ;  /* 0x000000000008781c */ /* 0x000fe400007af070 */
[----:B------:R-:W-:Y:S01]  /*1740*/  SHF.R.U32.HI R58, RZ, 0x4, R0 ;  /* 0x00000004ff3a7819 */ /* 0x000fe20000011600 */
[----:B01234-:R-:W-:-:S10]  /*1750*/  IMAD.IADD R19, R16, 0x1, R18 ;  /* 0x0000000110137824 */ /* 0x01ffd400078e0212 */
.L_x_20053:
        /* <DEDUP_REMOVED lines=19> */
.L_x_20106:
        /* <DEDUP_REMOVED lines=16> */
.L_x_20055:
        /* <DEDUP_REMOVED lines=8> */
.L_x_20056:
        /* <DEDUP_REMOVED lines=8> */
.L_x_20057:
        /* <DEDUP_REMOVED lines=9> */
.L_x_20058:
        /* <DEDUP_REMOVED lines=9> */
.L_x_20059:
        /* <DEDUP_REMOVED lines=9> */
.L_x_20060:
        /* <DEDUP_REMOVED lines=9> */
.L_x_20061:
        /* <DEDUP_REMOVED lines=9> */
.L_x_20062:
        /* <DEDUP_REMOVED lines=9> */
.L_x_20063:
        /* <DEDUP_REMOVED lines=9> */
.L_x_20064:
        /* <DEDUP_REMOVED lines=9> */
.L_x_20065:
        /* <DEDUP_REMOVED lines=9> */
.L_x_20066:
        /* <DEDUP_REMOVED lines=9> */
.L_x_20067:
        /* <DEDUP_REMOVED lines=9> */
.L_x_20068:
        /* <DEDUP_REMOVED lines=9> */
.L_x_20069:
        /* <DEDUP_REMOVED lines=9> */
.L_x_20070:
[----:B------:R-:W-:Y:S05]  /*21e0*/  @P4 BRA `(.L_x_20071) ;  /* 0x0000000800ec4947 */ /* 0x000fea0003800000 */
[----:B------:R-:W5:Y:S01]  /*21f0*/  S2R R59, SR_CgaCtaId ;  /* 0x00000000003b7919 */ /* 0x000f620000008800 */
[----:B------:R-:W-:Y:S02]  /*2200*/  ISETP.GT.U32.AND P4, PT, R58, 0x40, PT ;  /* 0x000000403a00780c */ /* 0x000fe40003f84070 */
[----:B------:R-:W-:Y:S02]  /*2210*/  MOV R58, 0x400 ;  /* 0x00000400003a7802 */ /* 0x000fe40000000f00 */
[----:B0-2-4-:R-:W-:Y:S02]  /*2220*/  MOV R19, R2 ;  /* 0x0000000200137202 */ /* 0x015fe40000000f00 */
[----:B-----5:R-:W-:-:S07]  /*2230*/  LEA R58, R59, R58, 0x18 ;  /* 0x0000003a3b3a7211 */ /* 0x020fce00078ec0ff */
.L_x_20105:
        /* <DEDUP_REMOVED lines=11> */
.L_x_20115:
[----:B-12---:R-:W-:-:S07]  /*22f0*/  IMAD R60, R42, R65, RZ ;  /* 0x000000412a3c7224 */ /* 0x006fce00078e02ff */
.L_x_20073:
[----:B------:R-:W-:-:S13]  /*2300*/  ISETP.GE.AND P2, PT, R59, 0x2, PT ;  /* 0x000000023b00780c */ /* 0x000fda0003f46270 */
[----:B------:R-:W-:Y:S05]  /*2310*/  @!P2 BRA `(.L_x_20075) ;  /* 0x000000000010a947 */ /* 0x000fea0003800000 */
[----:B------:R-:W-:-:S03]  /*2320*/  UMOV UR9, 0xffffffff ;  /* 0xffffffff00097882 */ /* 0x000fc60000000000 */
[----:B------:R-:W-:Y:S05]  /*2330*/  BRA.DIV UR9, `(.L_x_20076) ;  /* 0x0000001209207947 */ /* 0x000fea000b800000 */
[----:B------:R2:W4:Y:S02]  /*2340*/  SHFL.IDX PT, R61, R64, R4, 0x1f ;  /* 0x00001f04403d7589 */ /* 0x00052400000e0000 */
.L_x_20118:
[----:B---34-:R-:W-:-:S07]  /*2350*/  IMAD R60, R43, R61, R60 ;  /* 0x0000003d2b3c7224 */ /* 0x018fce00078e023c */
.L_x_20075:
[----:B------:R-:W-:-:S13]  /*2360*/  ISETP.GE.AND P1, PT, R59, 0x3, PT ;  /* 0x000000033b00780c */ /* 0x000fda0003f26270 */
[----:B------:R-:W-:Y:S05]  /*2370*/  @!P1 BRA `(.L_x_20077) ;  /* 0x0000000000109947 */ /* 0x000fea0003800000 */
[----:B------:R-:W-:-:S03]  /*2380*/  UMOV UR9, 0xffffffff ;  /* 0xffffffff00097882 */ /* 0x000fc60000000000 */
[----:B------:R-:W-:Y:S05]  /*2390*/  BRA.DIV UR9, `(.L_x_20078) ;  /* 0x00000012092c7947 */ /* 0x000fea000b800000 */
[----:B------:R4:W0:Y:S02]  /*23a0*/  SHFL.IDX PT, R61, R64, R5, 0x1f ;  /* 0x00001f05403d7589 */ /* 0x00082400000e0000 */
.L_x_20121:
[----:B0-----:R-:W-:-:S07]  /*23b0*/  IMAD R60, R44, R61, R60 ;  /* 0x0000003d2c3c7224 */ /* 0x001fce00078e023c */
.L_x_20077:
[----:B------:R-:W-:-:S13]  /*23c0*/  ISETP.GE.AND P6, PT, R59, 0x4, PT ;  /* 0x000000043b00780c */ /* 0x000fda0003fc6270 */
[----:B------:R-:W-:Y:S05]  /*23d0*/  @!P6 BRA `(.L_x_20079) ;  /* 0x000000000010e947 */ /* 0x000fea0003800000 */
[----:B------:R-:W-:-:S03]  /*23e0*/  UMOV UR9, 0xffffffff ;  /* 0xffffffff00097882 */ /* 0x000fc60000000000 */
[----:B------:R-:W-:Y:S05]  /*23f0*/  BRA.DIV UR9, `(.L_x_20080) ;  /* 0x0000001209387947 */ /* 0x000fea000b800000 */
[----:B------:R0:W0:Y:S02]  /*2400*/  SHFL.IDX PT, R61, R64, R6, 0x1f ;  /* 0x00001f06403d7589 */ /* 0x00002400000e0000 */
.L_x_20124:
[----:B0-----:R-:W-:-:S07]  /*2410*/  IMAD R60, R45, R61, R60 ;  /* 0x0000003d2d3c7224 */ /* 0x001fce00078e023c */
.L_x_20079:
[----:B------:R-:W-:-:S13]  /*2420*/  ISETP.GE.AND P6, PT, R59, 0x5, PT ;  /* 0x000000053b00780c */ /* 0x000fda0003fc6270 */
[----:B------:R-:W-:Y:S05]  /*2430*/  @!P6 BRA `(.L_x_20081) ;  /* 0x000000000010e947 */ /* 0x000fea0003800000 */
[----:B------:R-:W-:-:S03]  /*2440*/  UMOV UR9, 0xffffffff ;  /* 0xffffffff00097882 */ /* 0x000fc60000000000 */
[----:B------:R-:W-:Y:S05]  /*2450*/  BRA.DIV UR9, `(.L_x_20082) ;  /* 0x0000001209447947 */ /* 0x000fea000b800000 */
[----:B------:R0:W0:Y:S02]  /*2460*/  SHFL.IDX PT, R61, R64, R7, 0x1f ;  /* 0x00001f07403d7589 */ /* 0x00002400000e0000 */
.L_x_20127:
[----:B0-----:R-:W-:-:S07]  /*2470*/  IMAD R60, R46, R61, R60 ;  /* 0x0000003d2e3c7224 */ /* 0x001fce00078e023c */
.L_x_20081:
[----:B------:R-:W-:-:S13]  /*2480*/  ISETP.GE.AND P6, PT, R59, 0x6, PT ;  /* 0x000000063b00780c */ /* 0x000fda0003fc6270 */
[----:B------:R-:W-:Y:S05]  /*2490*/  @!P6 BRA `(.L_x_20083) ;  /* 0x000000000010e947 */ /* 0x000fea0003800000 */
[----:B------:R-:W-:-:S03]  /*24a0*/  UMOV UR9, 0xffffffff ;  /* 0xffffffff00097882 */ /* 0x000fc60000000000 */
[----:B------:R-:W-:Y:S05]  /*24b0*/  BRA.DIV UR9, `(.L_x_20084) ;  /* 0x0000001209507947 */ /* 0x000fea000b800000 */
[----:B------:R0:W0:Y:S02]  /*24c0*/  SHFL.IDX PT, R61, R64, R8, 0x1f ;  /* 0x00001f08403d7589 */ /* 0x00002400000e0000 */
.L_x_20130:
[----:B0-----:R-:W-:-:S07]  /*24d0*/  IMAD R60, R47, R61, R60 ;  /* 0x0000003d2f3c7224 */ /* 0x001fce00078e023c */
.L_x_20083:
[----:B------:R-:W-:-:S13]  /*24e0*/  ISETP.GE.AND P6, PT, R59, 0x7, PT ;  /* 0x000000073b00780c */ /* 0x000fda0003fc6270 */
[----:B------:R-:W-:Y:S05]  /*24f0*/  @!P6 BRA `(.L_x_20085) ;  /* 0x000000000010e947 */ /* 0x000fea0003800000 */
[----:B------:R-:W-:-:S03]  /*2500*/  UMOV UR9, 0xffffffff ;  /* 0xffffffff00097882 */ /* 0x000fc60000000000 */
[----:B------:R-:W-:Y:S05]  /*2510*/  BRA.DIV UR9, `(.L_x_20086) ;  /* 0x00000012095c7947 */ /* 0x000fea000b800000 */
[----:B------:R0:W0:Y:S02]  /*2520*/  SHFL.IDX PT, R61, R64, R9, 0x1f ;  /* 0x00001f09403d7589 */ /* 0x00002400000e0000 */
.L_x_20133:
[----:B0-----:R-:W-:-:S07]  /*2530*/  IMAD R60, R48, R61, R60 ;  /* 0x0000003d303c7224 */ /* 0x001fce00078e023c */
.L_x_20085:
[----:B------:R-:W-:-:S13]  /*2540*/  ISETP.GE.AND P6, PT, R59, 0x8, PT ;  /* 0x000000083b00780c */ /* 0x000fda0003fc6270 */
[----:B------:R-:W-:Y:S05]  /*2550*/  @!P6 BRA `(.L_x_20087) ;  /* 0x000000000010e947 */ /* 0x000fea0003800000 */
[----:B------:R-:W-:-:S03]  /*2560*/  UMOV UR9, 0xffffffff ;  /* 0xffffffff00097882 */ /* 0x000fc60000000000 */
[----:B------:R-:W-:Y:S05]  /*2570*/  BRA.DIV UR9, `(.L_x_20088) ;  /* 0x0000001209687947 */ /* 0x000fea000b800000 */
[----:B------:R0:W0:Y:S02]  /*2580*/  SHFL.IDX PT, R61, R64, R10, 0x1f ;  /* 0x00001f0a403d7589 */ /* 0x00002400000e0000 */
.L_x_20136:
[----:B0-----:R-:W-:-:S07]  /*2590*/  IMAD R60, R49, R61, R60 ;  /* 0x0000003d313c7224 */ /* 0x001fce00078e023c */
.L_x_20087:
[----:B------:R-:W-:-:S13]  /*25a0*/  ISETP.GE.AND P6, PT, R59, 0x9, PT ;  /* 0x000000093b00780c */ /* 0x000fda0003fc6270 */
[----:B------:R-:W-:Y:S05]  /*25b0*/  @!P6 BRA `(.L_x_20089) ;  /* 0x000000000010e947 */ /* 0x000fea0003800000 */
[----:B------:R-:W-:-:S03]  /*25c0*/  UMOV UR9, 0xffffffff ;  /* 0xffffffff00097882 */ /* 0x000fc60000000000 */
[----:B------:R-:W-:Y:S05]  /*25d0*/  BRA.DIV UR9, `(.L_x_20090) ;  /* 0x0000001209747947 */ /* 0x000fea000b800000 */
[----:B------:R0:W0:Y:S02]  /*25e0*/  SHFL.IDX PT, R61, R64, R11, 0x1f ;  /* 0x00001f0b403d7589 */ /* 0x00002400000e0000 */
.L_x_20139:
[----:B0-----:R-:W-:-:S07]  /*25f0*/  IMAD R60, R50, R61, R60 ;  /* 0x0000003d323c7224 */ /* 0x001fce00078e023c */
.L_x_20089:
[----:B------:R-:W-:-:S13]  /*2600*/  ISETP.GE.AND P6, PT, R59, 0xa, PT ;  /* 0x0000000a3b00780c */ /* 0x000fda0003fc6270 */
[----:B------:R-:W-:Y:S05]  /*2610*/  @!P6 BRA `(.L_x_20091) ;  /* 0x000000000010e947 */ /* 0x000fea0003800000 */
[----:B------:R-:W-:-:S03]  /*2620*/  UMOV UR9, 0xffffffff ;  /* 0xffffffff00097882 */ /* 0x000fc60000000000 */
[----:B------:R-:W-:Y:S05]  /*2630*/  BRA.DIV UR9, `(.L_x_20092) ;  /* 0x0000001209807947 */ /* 0x000fea000b800000 */
[----:B------:R0:W0:Y:S02]  /*2640*/  SHFL.IDX PT, R61, R64, R12, 0x1f ;  /* 0x00001f0c403d7589 */ /* 0x00002400000e0000 */
.L_x_20142:
[----:B0-----:R-:W-:-:S07]  /*2650*/  IMAD R60, R51, R61, R60 ;  /* 0x0000003d333c7224 */ /* 0x001fce00078e023c */
.L_x_20091:
[----:B------:R-:W-:-:S13]  /*2660*/  ISETP.GE.AND P6, PT, R59, 0xb, PT ;  /* 0x0000000b3b00780c */ /* 0x000fda0003fc6270 */
[----:B------:R-:W-:Y:S05]  /*2670*/  @!P6 BRA `(.L_x_20093) ;  /* 0x000000000010e947 */ /* 0x000fea0003800000 */
[----:B------:R-:W-:-:S03]  /*2680*/  UMOV UR9, 0xffffffff ;  /* 0xffffffff00097882 */ /* 0x000fc60000000000 */
[----:B------:R-:W-:Y:S05]  /*2690*/  BRA.DIV UR9, `(.L_x_20094) ;  /* 0x00000012098c7947 */ /* 0x000fea000b800000 */
[----:B------:R0:W0:Y:S02]  /*26a0*/  SHFL.IDX PT, R61, R64, R13, 0x1f ;  /* 0x00001f0d403d7589 */ /* 0x00002400000e0000 */
.L_x_20145:
[----:B0-----:R-:W-:-:S07]  /*26b0*/  IMAD R60, R52, R61, R60 ;  /* 0x0000003d343c7224 */ /* 0x001fce00078e023c */
.L_x_20093:
[----:B------:R-:W-:-:S13]  /*26c0*/  ISETP.GE.AND P6, PT, R59, 0xc, PT ;  /* 0x0000000c3b00780c */ /* 0x000fda0003fc6270 */
[----:B------:R-:W-:Y:S05]  /*26d0*/  @!P6 BRA `(.L_x_20095) ;  /* 0x000000000010e947 */ /* 0x000fea0003800000 */
[----:B------:R-:W-:-:S03]  /*26e0*/  UMOV UR9, 0xffffffff ;  /* 0xffffffff00097882 */ /* 0x000fc60000000000 */
[----:B------:R-:W-:Y:S05]  /*26f0*/  BRA.DIV UR9, `(.L_x_20096) ;  /* 0x0000001209987947 */ /* 0x000fea000b800000 */
[----:B------:R0:W0:Y:S02]  /*2700*/  SHFL.IDX PT, R61, R64, R14, 0x1f ;  /* 0x00001f0e403d7589 */ /* 0x00002400000e0000 */
.L_x_20148:
[----:B0-----:R-:W-:-:S07]  /*2710*/  IMAD R60, R53, R61, R60 ;  /* 0x0000003d353c7224 */ /* 0x001fce00078e023c */
.L_x_20095:
[----:B------:R-:W-:-:S13]  /*2720*/  ISETP.GE.AND P6, PT, R59, 0xd, PT ;  /* 0x0000000d3b00780c */ /* 0x000fda0003fc6270 */
[----:B------:R-:W-:Y:S05]  /*2730*/  @!P6 BRA `(.L_x_20097) ;  /* 0x000000000010e947 */ /* 0x000fea0003800000 */
[----:B------:R-:W-:-:S03]  /*2740*/  UMOV UR9, 0xffffffff ;  /* 0xffffffff00097882 */ /* 0x000fc60000000000 */
[----:B------:R-:W-:Y:S05]  /*2750*/  BRA.DIV UR9, `(.L_x_20098) ;  /* 0x0000001209a47947 */ /* 0x000fea000b800000 */
[----:B------:R0:W0:Y:S02]  /*2760*/  SHFL.IDX PT, R61, R64, R15, 0x1f ;  /* 0x00001f0f403d7589 */ /* 0x00002400000e0000 */
.L_x_20151:
[----:B0-----:R-:W-:-:S07]  /*2770*/  IMAD R60, R54, R61, R60 ;  /* 0x0000003d363c7224 */ /* 0x001fce00078e023c */
.L_x_20097:
[----:B------:R-:W-:-:S13]  /*2780*/  ISETP.GE.AND P6, PT, R59, 0xe, PT ;  /* 0x0000000e3b00780c */ /* 0x000fda0003fc6270 */
[----:B------:R-:W-:Y:S05]  /*2790*/  @!P6 BRA `(.L_x_20099) ;  /* 0x000000000010e947 */ /* 0x000fea0003800000 */
[----:B------:R-:W-:-:S03]  /*27a0*/  UMOV UR9, 0xffffffff ;  /* 0xffffffff00097882 */ /* 0x000fc60000000000 */
[----:B------:R-:W-:Y:S05]  /*27b0*/  BRA.DIV UR9, `(.L_x_20100) ;  /* 0x0000001209b07947 */ /* 0x000fea000b800000 */
[----:B------:R0:W0:Y:S02]  /*27c0*/  SHFL.IDX PT, R61, R64, R20, 0x1f ;  /* 0x00001f14403d7589 */ /* 0x00002400000e0000 */
.L_x_20154:
[----:B0-----:R-:W-:-:S07]  /*27d0*/  IMAD R60, R55, R61, R60 ;  /* 0x0000003d373c7224 */ /* 0x001fce00078e023c */
.L_x_20099:
[----:B------:R-:W-:-:S13]  /*27e0*/  ISETP.GE.AND P6, PT, R59, 0xf, PT ;  /* 0x0000000f3b00780c */ /* 0x000fda0003fc6270 */
[----:B------:R-:W-:Y:S05]  /*27f0*/  @!P6 BRA `(.L_x_20101) ;  /* 0x000000000010e947 */ /* 0x000fea0003800000 */
[----:B------:R-:W-:-:S03]  /*2800*/  UMOV UR9, 0xffffffff ;  /* 0xffffffff00097882 */ /* 0x000fc60000000000 */
[----:B------:R-:W-:Y:S05]  /*2810*/  BRA.DIV UR9, `(.L_x_20102) ;  /* 0x0000001209bc7947 */ /* 0x000fea000b800000 */
[----:B------:R0:W0:Y:S02]  /*2820*/  SHFL.IDX PT, R61, R64, R21, 0x1f ;  /* 0x00001f15403d7589 */ /* 0x00002400000e0000 */
.L_x_20157:
[----:B0-----:R-:W-:-:S07]  /*2830*/  IMAD R60, R56, R61, R60 ;  /* 0x0000003d383c7224 */ /* 0x001fce00078e023c */
.L_x_20101:
[----:B------:R-:W-:-:S13]  /*2840*/  ISETP.GE.AND P6, PT, R59, 0x10, PT ;  /* 0x000000103b00780c */ /* 0x000fda0003fc6270 */
[----:B------:R-:W-:Y:S05]  /*2850*/  @!P6 BRA `(.L_x_20103) ;  /* 0x000000040010e947 */ /* 0x000fea0003800000 */
[----:B------:R-:W-:-:S03]  /*2860*/  UMOV UR9, 0xffffffff ;  /* 0xffffffff00097882 */ /* 0x000fc60000000000 */
[----:B------:R-:W-:Y:S05]  /*2870*/  BRA.DIV UR9, `(.L_x_20104) ;  /* 0x0000001209c87947 */ /* 0x000fea000b800000 */
[----:B0-2-4-:R0:W2:Y:S02]  /*2880*/  SHFL.IDX PT, R64, R64, R22, 0x1f ;  /* 0x00001f1640407589 */ /* 0x0150a400000e0000 */
.L_x_20160:
[----:B--2---:R-:W-:Y:S01]  /*2890*/  IMAD R60, R57, R64, R60 ;  /* 0x00000040393c7224 */ /* 0x004fe200078e023c */
[----:B------:R-:W-:Y:S06]  /*28a0*/  BRA `(.L_x_20103) ;  /* 0x0000000000fc7947 */ /* 0x000fec0003800000 */
.L_x_20072:
        /* <DEDUP_REMOVED lines=63> */
.L_x_20103:
        /* <DEDUP_REMOVED lines=16> */
.L_x_20071:
[----:B------:R-:W-:Y:S05]  /*2da0*/  @!P0 BRA `(.L_x_20106) ;  /* 0xffffffe800b88947 */ /* 0x000fea000383ffff */
[----:B------:R-:W-:Y:S05]  /*2db0*/  BSYNC.RECONVERGENT B0 ;  /* 0x0000000000007941 */ /* 0x000fea0003800200 */
.L_x_20054:
        /* <DEDUP_REMOVED lines=44> */
.L_x_20111:
[----:B------:R-:W-:Y:S05]  /*3080*/  BSYNC.RECONVERGENT B1 ;  /* 0x0000000000017941 */ /* 0x000fea0003800200 */
.L_x_20110:
[----:B------:R-:W-:Y:S05]  /*3090*/  @!P1 BRA `(.L_x_20109) ;  /* 0x0000000000909947 */ /* 0x000fea0003800000 */
[----:B0-----:R-:W0:Y:S01]  /*30a0*/  S2R R17, SR_CgaCtaId ;  /* 0x0000000000117919 */ /* 0x001e220000008800 */
[----:B------:R-:W-:-:S05]  /*30b0*/  MOV R16, 0x400 ;  /* 0x0000040000107802 */ /* 0x000fca0000000f00 */
[----:B------:R-:W-:-:S05]  /*30c0*/  VIADD R16, R16, 0xa80 ;  /* 0x00000a8010107836 */ /* 0x000fca0000000000 */
[----:B0-----:R-:W-:-:S07]  /*30d0*/  LEA R66, R17, R16, 0x18 ;  /* 0x0000001011427211 */ /* 0x001fce00078ec0ff */
.L_x_20112:
        /* <DEDUP_REMOVED lines=32> */
.L_x_20109:
[----:B------:R-:W-:Y:S05]  /*32e0*/  BSYNC.RECONVERGENT B0 ;  /* 0x0000000000007941 */ /* 0x000fea0003800200 */
.L_x_20108:
[----:B------:R-:W-:Y:S02]  /*32f0*/  UIADD3 UR6, UPT, UPT, UR11, UR6, URZ ;  /* 0x000000060b067290 */ /* 0x000fe4000fffe0ff */
[----:B------:R-:W-:-:S04]  /*3300*/  USHF.L.U32 UR9, UR11, 0x1, URZ ;  /* 0x000000010b097899 */ /* 0x000fc800080006ff */
[----:B------:R-:W-:-:S09]  /*3310*/  UISETP.GE.U32.AND UP0, UPT, UR6, UR9, UPT ;  /* 0x000000090600728c */ /* 0x000fd2000bf06070 */
[----:B------:R-:W-:Y:S05]  /*3320*/  BRA.U !UP0, `(.L_x_20113) ;  /* 0xffffffd908e07547 */ /* 0x000fea000b83ffff */
[----:B------:R-:W-:Y:S05]  /*3330*/  EXIT ;  /* 0x000000000000794d */ /* 0x000fea0003800000 */
.L_x_20074:
[----:B------:R-:W-:Y:S01]  /*3340*/  IMAD.MOV.U32 R61, RZ, RZ, R24 ;  /* 0x000000ffff3d7224 */ /* 0x000fe200078e0018 */
[----:B------:R-:W-:Y:S01]  /*3350*/  MOV R63, 0xffffffff ;  /* 0xffffffff003f7802 */ /* 0x000fe20000000f00 */
[----:B------:R-:W-:-:S07]  /*3360*/  IMAD.MOV.U32 R62, RZ, RZ, 0x1f ;  /* 0x0000001fff3e7424 */ /* 0x000fce00078e00ff */
[----:B-1-3--:R-:W-:Y:S05]  /*3370*/  WARPSYNC.COLLECTIVE R63, `(.L_x_20114) ;  /* 0x000000003f087348 */ /* 0x00afea0003c00000 */
[----:B------:R0:W2:Y:S02]  /*3380*/  SHFL.IDX P6, R61, R64, R61, R62 ;  /* 0x0000003d403d7389 */ /* 0x0000a400000c003e */
[----:B0123--:R-:W-:Y:S05]  /*3390*/  ENDCOLLECTIVE ;  /* 0x000000000000791b */ /* 0x00ffea0003800000 */
.L_x_20114:
[----:B------:R-:W-:Y:S01]  /*33a0*/  IMAD.MOV.U32 R65, RZ, RZ, R61 ;  /* 0x000000ffff417224 */ /* 0x000fe200078e003d */
[----:B------:R-:W-:Y:S06]  /*33b0*/  BRA `(.L_x_20115) ;  /* 0xffffffec00cc7947 */ /* 0x000fec000383ffff */
.L_x_20076:
[----:B------:R-:W-:Y:S01]  /*33c0*/  HFMA2 R62, -RZ, RZ, 0, 1.847743988037109375e-06 ;  /* 0x0000001fff3e7431 */ /* 0x000fe200000001ff */
[----:B------:R-:W-:Y:S01]  /*33d0*/  BSSY B1, `(.L_x_20116) ;  /* 0x0000006000017945 */ /* 0x000fe20003800000 */
[----:B------:R-:W-:Y:S02]  /*33e0*/  IMAD.MOV.U32 R61, RZ, RZ, R4 ;  /* 0x000000ffff3d7224 */ /* 0x000fe400078e0004 */
[----:B------:R-:W-:-:S07]  /*33f0*/  IMAD.MOV.U32 R63, RZ, RZ, -0x1 ;  /* 0xffffffffff3f7424 */ /* 0x000fce00078e00ff */
[----:B01-3--:R-:W-:Y:S05]  /*3400*/  WARPSYNC.COLLECTIVE R63, `(.L_x_20117) ;  /* 0x000000003f087348 */ /* 0x00bfea0003c00000 */
[----:B------:R2:W4:Y:S02]  /*3410*/  SHFL.IDX P6, R61, R64, R61, R62 ;  /* 0x0000003d403d7389 */ /* 0x00052400000c003e */
[----:B01234-:R-:W-:Y:S05]  /*3420*/  ENDCOLLECTIVE ;  /* 0x000000000000791b */ /* 0x01ffea0003800000 */
.L_x_20117:
[----:B------:R-:W-:Y:S05]  /*3430*/  BSYNC B1 ;  /* 0x0000000000017941 */ /* 0x000fea0003800000 */
.L_x_20116:
[----:B------:R-:W-:Y:S05]  /*3440*/  BRA `(.L_x_20118) ;  /* 0xffffffec00c07947 */ /* 0x000fea000383ffff */
.L_x_20078:
[----:B------:R-:W-:Y:S01]  /*3450*/  BSSY B1, `(.L_x_20119) ;  /* 0x0000007000017945 */ /* 0x000fe20003800000 */
[----:B------:R-:W-:Y:S01]  /*3460*/  IMAD.MOV.U32 R61, RZ, RZ, R5 ;  /* 0x000000ffff3d7224 */ /* 0x000fe200078e0005 */
[----:B------:R-:W-:Y:S01]  /*3470*/  MOV R62, 0x1f ;  /* 0x0000001f003e7802 */ /* 0x000fe20000000f00 */
[----:B------:R-:W-:-:S07]  /*3480*/  IMAD.MOV.U32 R63, RZ, RZ, -0x1 ;  /* 0xffffffffff3f7424 */ /* 0x000fce00078e00ff */
[----:B0123--:R-:W-:Y:S05]  /*3490*/  WARPSYNC.COLLECTIVE R63, `(.L_x_20120) ;  /* 0x000000003f087348 */ /* 0x00ffea0003c00000 */
[----:B------:R4:W0:Y:S02]  /*34a0*/  SHFL.IDX P6, R61, R64, R61, R62 ;  /* 0x0000003d403d7389 */ /* 0x00082400000c003e */
[----:B01234-:R-:W-:Y:S05]  /*34b0*/  ENDCOLLECTIVE ;  /* 0x000000000000791b */ /* 0x01ffea0003800000 */
.L_x_20120:
[----:B------:R-:W-:Y:S05]  /*34c0*/  BSYNC B1 ;  /* 0x0000000000017941 */ /* 0x000fea0003800000 */
.L_x_20119:
[----:B------:R-:W-:Y:S05]  /*34d0*/  BRA `(.L_x_20121) ;  /* 0xffffffec00b47947 */ /* 0x000fea000383ffff */
.L_x_20080:
[----:B------:R-:W-:Y:S01]  /*34e0*/  HFMA2 R62, -RZ, RZ, 0, 1.847743988037109375e-06 ;  /* 0x0000001fff3e7431 */ /* 0x000fe200000001ff */
[----:B------:R-:W-:Y:S01]  /*34f0*/  BSSY B1, `(.L_x_20122) ;  /* 0x0000006000017945 */ /* 0x000fe20003800000 */
[----:B------:R-:W-:Y:S02]  /*3500*/  IMAD.MOV.U32 R61, RZ, RZ, R6 ;  /* 0x000000ffff3d7224 */ /* 0x000fe400078e0006 */
[----:B------:R-:W-:-:S07]  /*3510*/  IMAD.MOV.U32 R63, RZ, RZ, -0x1 ;  /* 0xffffffffff3f7424 */ /* 0x000fce00078e00ff */
[----:B01234-:R-:W-:Y:S05]  /*3520*/  WARPSYNC.COLLECTIVE R63, `(.L_x_20123) ;  /* 0x000000003f087348 */ /* 0x01ffea0003c00000 */
[----:B------:R0:W0:Y:S02]  /*3530*/  SHFL.IDX P6, R61, R64, R61, R62 ;  /* 0x0000003d403d7389 */ /* 0x00002400000c003e */
[----:B01234-:R-:W-:Y:S05]  /*3540*/  ENDCOLLECTIVE ;  /* 0x000000000000791b */ /* 0x01ffea0003800000 */
.L_x_20123:
[----:B------:R-:W-:Y:S05]  /*3550*/  BSYNC B1 ;  /* 0x0000000000017941 */ /* 0x000fea0003800000 */
.L_x_20122:
[----:B------:R-:W-:Y:S05]  /*3560*/  BRA `(.L_x_20124) ;  /* 0xffffffec00a87947 */ /* 0x000fea000383ffff */
.L_x_20082:
[----:B------:R-:W-:Y:S01]  /*3570*/  BSSY B1, `(.L_x_20125) ;  /* 0x0000007000017945 */ /* 0x000fe20003800000 */
[----:B------:R-:W-:Y:S01]  /*3580*/  IMAD.MOV.U32 R61, RZ, RZ, R7 ;  /* 0x000000ffff3d7224 */ /* 0x000fe200078e0007 */
[----:B------:R-:W-:Y:S01]  /*3590*/  MOV R62, 0x1f ;  /* 0x0000001f003e7802 */ /* 0x000fe20000000f00 */
[----:B------:R-:W-:-:S07]  /*35a0*/  IMAD.MOV.U32 R63, RZ, RZ, -0x1 ;  /* 0xffffffffff3f7424 */ /* 0x000fce00078e00ff */
[----:B01234-:R-:W-:Y:S05]  /*35b0*/  WARPSYNC.COLLECTIVE R63, `(.L_x_20126) ;  /* 0x000000003f087348 */ /* 0x01ffea0003c00000 */
[----:B------:R0:W0:Y:S02]  /*35c0*/  SHFL.IDX P6, R61, R64, R61, R62 ;  /* 0x0000003d403d7389 */ /* 0x00002400000c003e */
[----:B01234-:R-:W-:Y:S05]  /*35d0*/  ENDCOLLECTIVE ;  /* 0x000000000000791b */ /* 0x01ffea0003800000 */
.L_x_20126:
[----:B------:R-:W-:Y:S05]  /*35e0*/  BSYNC B1 ;  /* 0x0000000000017941 */ /* 0x000fea0003800000 */
.L_x_20125:
[----:B------:R-:W-:Y:S05]  /*35f0*/  BRA `(.L_x_20127) ;  /* 0xffffffec009c7947 */ /* 0x000fea000383ffff */
.L_x_20084:
[----:B------:R-:W-:Y:S01]  /*3600*/  HFMA2 R62, -RZ, RZ, 0, 1.847743988037109375e-06 ;  /* 0x0000001fff3e7431 */ /* 0x000fe200000001ff */
[----:B------:R-:W-:Y:S01]  /*3610*/  BSSY B1, `(.L_x_20128) ;  /* 0x0000006000017945 */ /* 0x000fe20003800000 */
[----:B------:R-:W-:Y:S02]  /*3620*/  IMAD.MOV.U32 R61, RZ, RZ, R8 ;  /* 0x000000ffff3d7224 */ /* 0x000fe400078e0008 */
[----:B------:R-:W-:-:S07]  /*3630*/  IMAD.MOV.U32 R63, RZ, RZ, -0x1 ;  /* 0xffffffffff3f7424 */ /* 0x000fce00078e00ff */
[----:B01234-:R-:W-:Y:S05]  /*3640*/  WARPSYNC.COLLECTIVE R63, `(.L_x_20129) ;  /* 0x000000003f087348 */ /* 0x01ffea0003c00000 */
[----:B------:R0:W0:Y:S02]  /*3650*/  SHFL.IDX P6, R61, R64, R61, R62 ;  /* 0x0000003d403d7389 */ /* 0x00002400000c003e */
[----:B01234-:R-:W-:Y:S05]  /*3660*/  ENDCOLLECTIVE ;  /* 0x000000000000791b */ /* 0x01ffea0003800000 */
.L_x_20129:
[----:B------:R-:W-:Y:S05]  /*3670*/  BSYNC B1 ;  /* 0x0000000000017941 */ /* 0x000fea0003800000 */
.L_x_20128:
[----:B------:R-:W-:Y:S05]  /*3680*/  BRA `(.L_x_20130) ;  /* 0xffffffec00907947 */ /* 0x000fea000383ffff */
.L_x_20086:
[----:B------:R-:W-:Y:S01]  /*3690*/  BSSY B1, `(.L_x_20131) ;  /* 0x0000007000017945 */ /* 0x000fe20003800000 */
[----:B------:R-:W-:Y:S01]  /*36a0*/  IMAD.MOV.U32 R61, RZ, RZ, R9 ;  /* 0x000000ffff3d7224 */ /* 0x000fe200078e0009 */
[----:B------:R-:W-:Y:S01]  /*36b0*/  MOV R62, 0x1f ;  /* 0x0000001f003e7802 */ /* 0x000fe20000000f00 */
[----:B------:R-:W-:-:S07]  /*36c0*/  IMAD.MOV.U32 R63, RZ, RZ, -0x1 ;  /* 0xffffffffff3f7424 */ /* 0x000fce00078e00ff */
[----:B01234-:R-:W-:Y:S05]  /*36d0*/  WARPSYNC.COLLECTIVE R63, `(.L_x_20132) ;  /* 0x000000003f087348 */ /* 0x01ffea0003c00000 */
[----:B------:R0:W0:Y:S02]  /*36e0*/  SHFL.IDX P6, R61, R64, R61, R62 ;  /* 0x0000003d403d7389 */ /* 0x00002400000c003e */
[----:B01234-:R-:W-:Y:S05]  /*36f0*/  ENDCOLLECTIVE ;  /* 0x000000000000791b */ /* 0x01ffea0003800000 */
.L_x_20132:
[----:B------:R-:W-:Y:S05]  /*3700*/  BSYNC B1 ;  /* 0x0000000000017941 */ /* 0x000fea0003800000 */
.L_x_20131:
[----:B------:R-:W-:Y:S05]  /*3710*/  BRA `(.L_x_20133) ;  /* 0xffffffec00847947 */ /* 0x000fea000383ffff */
.L_x_20088:
[----:B------:R-:W-:Y:S01]  /*3720*/  HFMA2 R62, -RZ, RZ, 0, 1.847743988037109375e-06 ;  /* 0x0000001fff3e7431 */ /* 0x000fe200000001ff */
[----:B------:R-:W-:Y:S01]  /*3730*/  BSSY B1, `(.L_x_20134) ;  /* 0x0000006000017945 */ /* 0x000fe20003800000 */
[----:B------:R-:W-:Y:S02]  /*3740*/  IMAD.MOV.U32 R61, RZ, RZ, R10 ;  /* 0x000000ffff3d7224 */ /* 0x000fe400078e000a */
[----:B------:R-:W-:-:S07]  /*3750*/  IMAD.MOV.U32 R63, RZ, RZ, -0x1 ;  /* 0xffffffffff3f7424 */ /* 0x000fce00078e00ff */
[----:B01234-:R-:W-:Y:S05]  /*3760*/  WARPSYNC.COLLECTIVE R63, `(.L_x_20135) ;  /* 0x000000003f087348 */ /* 0x01ffea0003c00000 */
[----:B------:R0:W0:Y:S02]  /*3770*/  SHFL.IDX P6, R61, R64, R61, R62 ;  /* 0x0000003d403d7389 */ /* 0x00002400000c003e */
[----:B01234-:R-:W-:Y:S05]  /*3780*/  ENDCOLLECTIVE ;  /* 0x000000000000791b */ /* 0x01ffea0003800000 */
.L_x_20135:
[----:B------:R-:W-:Y:S05]  /*3790*/  BSYNC B1 ;  /* 0x0000000000017941 */ /* 0x000fea0003800000 */
.L_x_20134:
[----:B------:R-:W-:Y:S05]  /*37a0*/  BRA `(.L_x_20136) ;  /* 0xffffffec00787947 */ /* 0x000fea000383ffff */
.L_x_20090:
[----:B------:R-:W-:Y:S01]  /*37b0*/  BSSY B1, `(.L_x_20137) ;  /* 0x0000007000017945 */ /* 0x000fe20003800000 */
[----:B------:R-:W-:Y:S01]  /*37c0*/  IMAD.MOV.U32 R61, RZ, RZ, R11 ;  /* 0x000000ffff3d7224 */ /* 0x000fe200078e000b */
[----:B------:R-:W-:Y:S01]  /*37d0*/  MOV R62, 0x1f ;  /* 0x0000001f003e7802 */ /* 0x000fe20000000f00 */
[----:B------:R-:W-:-:S07]  /*37e0*/  IMAD.MOV.U32 R63, RZ, RZ, -0x1 ;  /* 0xffffffffff3f7424 */ /* 0x000fce00078e00ff */
[----:B01234-:R-:W-:Y:S05]  /*37f0*/  WARPSYNC.COLLECTIVE R63, `(.L_x_20138) ;  /* 0x000000003f087348 */ /* 0x01ffea0003c00000 */
[----:B------:R0:W0:Y:S02]  /*3800*/  SHFL.IDX P6, R61, R64, R61, R62 ;  /* 0x0000003d403d7389 */ /* 0x00002400000c003e */
[----:B01234-:R-:W-:Y:S05]  /*3810*/  ENDCOLLECTIVE ;  /* 0x000000000000791b */ /* 0x01ffea0003800000 */
.L_x_20138:
[----:B------:R-:W-:Y:S05]  /*3820*/  BSYNC B1 ;  /* 0x0000000000017941 */ /* 0x000fea0003800000 */
.L_x_20137:
[----:B------:R-:W-:Y:S05]  /*3830*/  BRA `(.L_x_20139) ;  /* 0xffffffec006c7947 */ /* 0x000fea000383ffff */
.L_x_20092:
[----:B------:R-:W-:Y:S01]  /*3840*/  HFMA2 R62, -RZ, RZ, 0, 1.847743988037109375e-06 ;  /* 0x0000001fff3e7431 */ /* 0x000fe200000001ff */
[----:B------:R-:W-:Y:S01]  /*3850*/  BSSY B1, `(.L_x_20140) ;  /* 0x0000006000017945 */ /* 0x000fe20003800000 */
[----:B------:R-:W-:Y:S02]  /*3860*/  IMAD.MOV.U32 R61, RZ, RZ, R12 ;  /* 0x000000ffff3d7224 */ /* 0x000fe400078e000c */
[----:B------:R-:W-:-:S07]  /*3870*/  IMAD.MOV.U32 R63, RZ, RZ, -0x1 ;  /* 0xffffffffff3f7424 */ /* 0x000fce00078e00ff */
[----:B01234-:R-:W-:Y:S05]  /*3880*/  WARPSYNC.COLLECTIVE R63, `(.L_x_20141) ;  /* 0x000000003f087348 */ /* 0x01ffea0003c00000 */
[----:B------:R0:W0:Y:S02]  /*3890*/  SHFL.IDX P6, R61, R64, R61, R62 ;  /* 0x0000003d403d7389 */ /* 0x00002400000c003e */
[----:B01234-:R-:W-:Y:S05]  /*38a0*/  ENDCOLLECTIVE ;  /* 0x000000000000791b */ /* 0x01ffea0003800000 */
.L_x_20141:
[----:B------:R-:W-:Y:S05]  /*38b0*/  BSYNC B1 ;  /* 0x0000000000017941 */ /* 0x000fea0003800000 */
.L_x_20140:
[----:B------:R-:W-:Y:S05]  /*38c0*/  BRA `(.L_x_20142) ;  /* 0xffffffec00607947 */ /* 0x000fea000383ffff */
.L_x_20094:
[----:B------:R-:W-:Y:S01]  /*38d0*/  BSSY B1, `(.L_x_20143) ;  /* 0x0000007000017945 */ /* 0x000fe20003800000 */
[----:B------:R-:W-:Y:S01]  /*38e0*/  IMAD.MOV.U32 R61, RZ, RZ, R13 ;  /* 0x000000ffff3d7224 */ /* 0x000fe200078e000d */
[----:B------:R-:W-:Y:S01]  /*38f0*/  MOV R62, 0x1f ;  /* 0x0000001f003e7802 */ /* 0x000fe20000000f00 */
[----:B------:R-:W-:-:S07]  /*3900*/  IMAD.MOV.U32 R63, RZ, RZ, -0x1 ;  /* 0xffffffffff3f7424 */ /* 0x000fce00078e00ff */
[----:B01234-:R-:W-:Y:S05]  /*3910*/  WARPSYNC.COLLECTIVE R63, `(.L_x_20144) ;  /* 0x000000003f087348 */ /* 0x01ffea0003c00000 */
[----:B------:R0:W0:Y:S02]  /*3920*/  SHFL.IDX P6, R61, R64, R61, R62 ;  /* 0x0000003d403d7389 */ /* 0x00002400000c003e */
[----:B01234-:R-:W-:Y:S05]  /*3930*/  ENDCOLLECTIVE ;  /* 0x000000000000791b */ /* 0x01ffea0003800000 */
.L_x_20144:
[----:B------:R-:W-:Y:S05]  /*3940*/  BSYNC B1 ;  /* 0x0000000000017941 */ /* 0x000fea0003800000 */
.L_x_20143:
[----:B------:R-:W-:Y:S05]  /*3950*/  BRA `(.L_x_20145) ;  /* 0xffffffec00547947 */ /* 0x000fea000383ffff */
.L_x_20096:
[----:B------:R-:W-:Y:S01]  /*3960*/  HFMA2 R62, -RZ, RZ, 0, 1.847743988037109375e-06 ;  /* 0x0000001fff3e7431 */ /* 0x000fe200000001ff */
[----:B------:R-:W-:Y:S01]  /*3970*/  BSSY B1, `(.L_x_20146) ;  /* 0x0000006000017945 */ /* 0x000fe20003800000 */
[----:B------:R-:W-:Y:S02]  /*3980*/  IMAD.MOV.U32 R61, RZ, RZ, R14 ;  /* 0x000000ffff3d7224 */ /* 0x000fe400078e000e */
[----:B------:R-:W-:-:S07]  /*3990*/  IMAD.MOV.U32 R63, RZ, RZ, -0x1 ;  /* 0xffffffffff3f7424 */ /* 0x000fce00078e00ff */
[----:B01234-:R-:W-:Y:S05]  /*39a0*/  WARPSYNC.COLLECTIVE R63, `(.L_x_20147) ;  /* 0x000000003f087348 */ /* 0x01ffea0003c00000 */
[----:B------:R0:W0:Y:S02]  /*39b0*/  SHFL.IDX P6, R61, R64, R61, R62 ;  /* 0x0000003d403d7389 */ /* 0x00002400000c003e */
[----:B01234-:R-:W-:Y:S05]  /*39c0*/  ENDCOLLECTIVE ;  /* 0x000000000000791b */ /* 0x01ffea0003800000 */
.L_x_20147:
[----:B------:R-:W-:Y:S05]  /*39d0*/  BSYNC B1 ;  /* 0x0000000000017941 */ /* 0x000fea0003800000 */
.L_x_20146:
[----:B------:R-:W-:Y:S05]  /*39e0*/  BRA `(.L_x_20148) ;  /* 0xffffffec00487947 */ /* 0x000fea000383ffff */
.L_x_20098:
[----:B------:R-:W-:Y:S01]  /*39f0*/  BSSY B1, `(.L_x_20149) ;  /* 0x0000007000017945 */ /* 0x000fe20003800000 */
[----:B------:R-:W-:Y:S01]  /*3a00*/  IMAD.MOV.U32 R61, RZ, RZ, R15 ;  /* 0x000000ffff3d7224 */ /* 0x000fe200078e000f */
[----:B------:R-:W-:Y:S01]  /*3a10*/  MOV R62, 0x1f ;  /* 0x0000001f003e7802 */ /* 0x000fe20000000f00 */
[----:B------:R-:W-:-:S07]  /*3a20*/  IMAD.MOV.U32 R63, RZ, RZ, -0x1 ;  /* 0xffffffffff3f7424 */ /* 0x000fce00078e00ff */
[----:B01234-:R-:W-:Y:S05]  /*3a30*/  WARPSYNC.COLLECTIVE R63, `(.L_x_20150) ;  /* 0x000000003f087348 */ /* 0x01ffea0003c00000 */
[----:B------:R0:W0:Y:S02]  /*3a40*/  SHFL.IDX P6, R61, R64, R61, R62 ;  /* 0x0000003d403d7389 */ /* 0x00002400000c003e */
[----:B01234-:R-:W-:Y:S05]  /*3a50*/  ENDCOLLECTIVE ;  /* 0x000000000000791b */ /* 0x01ffea0003800000 */
.L_x_20150:
[----:B------:R-:W-:Y:S05]  /*3a60*/  BSYNC B1 ;  /* 0x0000000000017941 */ /* 0x000fea0003800000 */
.L_x_20149:
[----:B------:R-:W-:Y:S05]  /*3a70*/  BRA `(.L_x_20151) ;  /* 0xffffffec003c7947 */ /* 0x000fea000383ffff */
.L_x_20100:
[----:B------:R-:W-:Y:S01]  /*3a80*/  HFMA2 R62, -RZ, RZ, 0, 1.847743988037109375e-06 ;  /* 0x0000001fff3e7431 */ /* 0x000fe200000001ff */
[----:B------:R-:W-:Y:S01]  /*3a90*/  BSSY B1, `(.L_x_20152) ;  /* 0x0000006000017945 */ /* 0x000fe20003800000 */
[----:B------:R-:W-:Y:S02]  /*3aa0*/  IMAD.MOV.U32 R61, RZ, RZ, R20 ;  /* 0x000000ffff3d7224 */ /* 0x000fe400078e0014 */
[----:B------:R-:W-:-:S07]  /*3ab0*/  IMAD.MOV.U32 R63, RZ, RZ, -0x1 ;  /* 0xffffffffff3f7424 */ /* 0x000fce00078e00ff */
[----:B01234-:R-:W-:Y:S05]  /*3ac0*/  WARPSYNC.COLLECTIVE R63, `(.L_x_20153) ;  /* 0x000000003f087348 */ /* 0x01ffea0003c00000 */
[----:B------:R0:W0:Y:S02]  /*3ad0*/  SHFL.IDX P6, R61, R64, R61, R62 ;  /* 0x0000003d403d7389 */ /* 0x00002400000c003e */
[----:B01234-:R-:W-:Y:S05]  /*3ae0*/  ENDCOLLECTIVE ;  /* 0x000000000000791b */ /* 0x01ffea0003800000 */
.L_x_20153:
[----:B------:R-:W-:Y:S05]  /*3af0*/  BSYNC B1 ;  /* 0x0000000000017941 */ /* 0x000fea0003800000 */
.L_x_20152:
[----:B------:R-:W-:Y:S05]  /*3b00*/  BRA `(.L_x_20154) ;  /* 0xffffffec00307947 */ /* 0x000fea000383ffff */
.L_x_20102:
[----:B------:R-:W-:Y:S01]  /*3b10*/  BSSY B1, `(.L_x_20155) ;  /* 0x0000007000017945 */ /* 0x000fe20003800000 */
[----:B------:R-:W-:Y:S01]  /*3b20*/  IMAD.MOV.U32 R61, RZ, RZ, R21 ;  /* 0x000000ffff3d7224 */ /* 0x000fe200078e0015 */
[----:B------:R-:W-:Y:S01]  /*3b30*/  MOV R62, 0x1f ;  /* 0x0000001f003e7802 */ /* 0x000fe20000000f00 */
[----:B------:R-:W-:-:S07]  /*3b40*/  IMAD.MOV.U32 R63, RZ, RZ, -0x1 ;  /* 0xffffffffff3f7424 */ /* 0x000fce00078e00ff */
[----:B01234-:R-:W-:Y:S05]  /*3b50*/  WARPSYNC.COLLECTIVE R63, `(.L_x_20156) ;  /* 0x000000003f087348 */ /* 0x01ffea0003c00000 */
[----:B------:R0:W0:Y:S02]  /*3b60*/  SHFL.IDX P6, R61, R64, R61, R62 ;  /* 0x0000003d403d7389 */ /* 0x00002400000c003e */
[----:B01234-:R-:W-:Y:S05]  /*3b70*/  ENDCOLLECTIVE ;  /* 0x000000000000791b */ /* 0x01ffea0003800000 */
.L_x_20156:
[----:B------:R-:W-:Y:S05]  /*3b80*/  BSYNC B1 ;  /* 0x0000000000017941 */ /* 0x000fea0003800000 */
.L_x_20155:
[----:B------:R-:W-:Y:S05]  /*3b90*/  BRA `(.L_x_20157) ;  /* 0xffffffec00247947 */ /* 0x000fea000383ffff */
.L_x_20104:
[----:B------:R-:W-:Y:S01]  /*3ba0*/  HFMA2 R62, -RZ, RZ, 0, 1.847743988037109375e-06 ;  /* 0x0000001fff3e7431 */ /* 0x000fe200000001ff */
[----:B------:R-:W-:Y:S01]  /*3bb0*/  BSSY B1, `(.L_x_20158) ;  /* 0x0000006000017945 */ /* 0x000fe20003800000 */
[----:B------:R-:W-:Y:S02]  /*3bc0*/  IMAD.MOV.U32 R61, RZ, RZ, R22 ;  /* 0x000000ffff3d7224 */ /* 0x000fe400078e0016 */
[----:B------:R-:W-:-:S07]  /*3bd0*/  IMAD.MOV.U32 R63, RZ, RZ, -0x1 ;  /* 0xffffffffff3f7424 */ /* 0x000fce00078e00ff */
[----:B01234-:R-:W-:Y:S05]  /*3be0*/  WARPSYNC.COLLECTIVE R63, `(.L_x_20159) ;  /* 0x000000003f087348 */ /* 0x01ffea0003c00000 */
[----:B------:R0:W0:Y:S02]  /*3bf0*/  SHFL.IDX P6, R61, R64, R61, R62 ;  /* 0x0000003d403d7389 */ /* 0x00002400000c003e */
[----:B01234-:R-:W-:Y:S05]  /*3c00*/  ENDCOLLECTIVE ;  /* 0x000000000000791b */ /* 0x01ffea0003800000 */
.L_x_20159:
[----:B------:R-:W-:Y:S05]  /*3c10*/  BSYNC B1 ;  /* 0x0000000000017941 */ /* 0x000fea0003800000 */
.L_x_20158:
[----:B------:R-:W-:Y:S01]  /*3c20*/  IMAD.MOV.U32 R64, RZ, RZ, R61 ;  /* 0x000000ffff407224 */ /* 0x000fe200078e003d */
[----:B------:R-:W-:Y:S06]  /*3c30*/  BRA `(.L_x_20160) ;  /* 0xffffffec00147947 */ /* 0x000fec000383ffff */
        .weak           $__internal_424_$__cuda_sm20_div_s16
        .type           $__internal_424_$__cuda_sm20_div_s16,@function
        .size           $__internal_424_$__cuda_sm20_div_s16,(.L_x_38927 - $__internal_424_$__cuda_sm20_div_s16)
$__internal_424_$__cuda_sm20_div_s16:
        /* <DEDUP_REMOVED lines=25> */
[----:B------:R-:W-:Y:S05]  /*3dd0*/  RET.REL.NODEC R16 `(_Z9cuda_gemmIiLi128ELi2ELi1ELi128ELi32ELi32ELi64ELi1ELi0EEviiiPT_S1_S1_iii) ;  /* 0xffffffc010887950 */ /* 0x000fea0003c3ffff */
.L_x_20161:
        /* <DEDUP_REMOVED lines=10> */
.L_x_38927:


//--------------------- .text._Z9cuda_gemmIiLi128ELi2ELi1ELi128ELi32ELi32ELi64ELi0ELi1EEviiiPT_S1_S1_iii --------------------------
	.section	.text._Z9cuda_gemmIiLi128ELi2ELi1ELi128ELi32ELi32ELi64ELi0ELi1EEviiiPT_S1_S1_iii,"ax",@progbits
	.align	128
        .global         _Z9cuda_gemmIiLi128ELi2ELi1ELi128ELi32ELi32ELi64ELi0ELi1EEviiiPT_S1_S1_iii
        .type           _Z9cuda_gemmIiLi128ELi2ELi1ELi128ELi32ELi32ELi64ELi0ELi1EEviiiPT_S1_S1_iii,@function
        .size           _Z9cuda_gemmIiLi128ELi2ELi1ELi128ELi32ELi32ELi64ELi0ELi1EEviiiPT_S1_S1_iii,(.L_x_39645 - _Z9cuda_gemmIiLi128ELi2ELi1ELi128ELi32ELi32ELi64ELi0ELi1EEviiiPT_S1_S1_iii)
        .other          _Z9cuda_gemmIiLi128ELi2ELi1ELi128ELi32ELi32ELi64ELi0ELi1EEviiiPT_S1_S1_iii,@"STO_CUDA_ENTRY STV_DEFAULT"
_Z9cuda_gemmIiLi128ELi2ELi1ELi128ELi32ELi32ELi64ELi0ELi1EEviiiPT_S1_S1_iii:
.text._Z9cuda_gemmIiLi128ELi2ELi1ELi128ELi32ELi32ELi64ELi0ELi1EEviiiPT_S1_S1_iii:
        /* <DEDUP_REMOVED lines=119> */
.L_x_20181:
        /* <DEDUP_REMOVED lines=18> */
.L_x_20163:
[----:B------:R-:W-:Y:S05]  /*0890*/  BSYNC.RECONVERGENT B0 ;  /* 0x0000000000007941 */ /* 0x000fea0003800200 */
.L_x_20162:
[----:B------:R-:W-:Y:S04]  /*08a0*/  BSSY.RECONVERGENT B0, `(.L_x_20164) ;  /* 0x0000012000007945 */ /* 0x000fe80003800200 */
[----:B------:R-:W-:Y:S05]  /*08b0*/  @!P2 BRA `(.L_x_20165) ;  /* 0x000000000040a947 */ /* 0x000fea0003800000 */
[----:B------:R-:W1:Y:S01]  /*08c0*/  S2UR UR9, SR_CgaCtaId ;  /* 0x00000000000979c3 */ /* 0x000e620000008800 */
[----:B------:R-:W-:Y:S02]  /*08d0*/  UMOV UR8, 0x400 ;  /* 0x0000040000087882 */ /* 0x000fe40000000000 */
[----:B------:R-:W-:-:S04]  /*08e0*/  UIADD3 UR8, UPT, UPT, UR8, 0xa80, URZ ;  /* 0x00000a8008087890 */ /* 0x000fc8000fffe0ff */
[----:B-1----:R-:W-:-:S06]  /*08f0*/  ULEA UR8, UR9, UR8, 0x18 ;  /* 0x0000000809087291 */ /* 0x002fcc000f8ec0ff */
[----:B0-----:R-:W-:-:S07]  /*0900*/  LEA R9, R8, UR8, 0x2 ;  /* 0x0000000808097c11 */ /* 0x001fce000f8e10ff */
.L_x_20166:
        /* <DEDUP_REMOVED lines=11> */
.L_x_20165:
[----:B------:R-:W-:Y:S05]  /*09c0*/  BSYNC.RECONVERGENT B0 ;  /* 0x0000000000007941 */ /* 0x000fea0003800200 */
.L_x_20164:
        /* <DEDUP_REMOVED lines=32> */
.L_x_20170:
[----:B------:R-:W-:Y:S05]  /*0bd0*/  BSYNC.RECONVERGENT B1 ;  /* 0x0000000000017941 */ /* 0x000fea0003800200 */
.L_x_20169:
[----:B------:R-:W-:Y:S05]  /*0be0*/  @!P2 BRA `(.L_x_20168) ;  /* 0x000000000080a947 */ /* 0x000fea0003800000 */
[----:B0-2-4-:R-:W0:Y:S01]  /*0bf0*/  S2R R9, SR_CgaCtaId ;  /* 0x0000000000097919 */ /* 0x015e220000008800 */
[----:B------:R-:W-:-:S04]  /*0c00*/  MOV R8, 0x400 ;  /* 0x0000040000087802 */ /* 0x000fc80000000f00 */
[----:B------:R-:W-:-:S04]  /*0c10*/  IADD3 R8, PT, PT, R8, 0x880, RZ ;  /* 0x0000088008087810 */ /* 0x000fc80007ffe0ff */
[----:B0-----:R-:W-:-:S07]  /*0c20*/  LEA R42, R9, R8, 0x18 ;  /* 0x00000008092a7211 */ /* 0x001fce00078ec0ff */
.L_x_20171:
        /* <DEDUP_REMOVED lines=28> */
.L_x_20168:
[----:B------:R-:W-:Y:S05]  /*0df0*/  BSYNC.RECONVERGENT B0 ;  /* 0x0000000000007941 */ /* 0x000fea0003800200 */
.L_x_20167:
[----:B------:R-:W-:Y:S01]  /*0e00*/  BSSY.RECONVERGENT B0, `(.L_x_20172) ;  /* 0x000000c000007945 */ /* 0x000fe20003800200 */
[----:B0---4-:R-:W-:-:S07]  /*0e10*/  SHF.R.U32.HI R12, RZ, 0x4, R2 ;  /* 0x00000004ff0c7819 */ /* 0x011fce0000011602 */
.L_x_20173:
        /* <DEDUP_REMOVED lines=11> */
.L_x_20172:
        /* <DEDUP_REMOVED lines=66> */
.L_x_20175:
        /* <DEDUP_REMOVED lines=9> */
.L_x_20174:
        /* <DEDUP_REMOVED lines=97> */
.L_x_20179:
[----:B------:R-:W-:Y:S05]  /*1990*/  BSYNC.RECONVERGENT B1 ;  /* 0x0000000000017941 */ /* 0x000fea0003800200 */
.L_x_20178:
[----:B------:R-:W-:Y:S05]  /*19a0*/  @!P1 BRA `(.L_x_20177) ;  /* 0x0000000000909947 */ /* 0x000fea0003800000 */
[----:B------:R-:W1:Y:S01]  /*19b0*/  S2R R17, SR_CgaCtaId ;  /* 0x0000000000117919 */ /* 0x000e620000008800 */
[----:B------:R-:W-:-:S04]  /*19c0*/  MOV R8, 0x400 ;  /* 0x0000040000087802 */ /* 0x000fc80000000f00 */
[----:B------:R-:W-:-:S04]  /*19d0*/  IADD3 R8, PT, PT, R8, 0xa80, RZ ;  /* 0x00000a8008087810 */ /* 0x000fc80007ffe0ff */
[----:B-1----:R-:W-:-:S07]  /*19e0*/  LEA R17, R17, R8, 0x18 ;  /* 0x0000000811117211 */ /* 0x002fce00078ec0ff */
.L_x_20180:
        /* <DEDUP_REMOVED lines=32> */
.L_x_20177:
[----:B------:R-:W-:Y:S05]  /*1bf0*/  BSYNC.RECONVERGENT B0 ;  /* 0x0000000000007941 */ /* 0x000fea0003800200 */
.L_x_20176:
[C---:B------:R-:W-:Y:S01]  /*1c00*/  IMAD.IADD R40, R0.reuse, 0x1, R40 ;  /* 0x0000000100287824 */ /* 0x040fe200078e0228 */
[----:B-1----:R-:W-:-:S04]  /*1c10*/  SHF.L.U32 R9, R0, 0x1, RZ ;  /* 0x0000000100097819 */ /* 0x002fc800000006ff */
[----:B------:R-:W-:-:S13]  /*1c20*/  ISETP.GE.U32.AND P0, PT, R40, R9, PT ;  /* 0x000000092800720c */ /* 0x000fda0003f06070 */
[----:B------:R-:W-:Y:S05]  /*1c30*/  @!P0 BRA `(.L_x_20181) ;  /* 0xffffffe800cc8947 */ /* 0x000fea000383ffff */
[----:B------:R-:W-:Y:S05]  /*1c40*/  EXIT ;  /* 0x000000000000794d */ /* 0x000fea0003800000 */
.L_x_20182:
        /* <DEDUP_REMOVED lines=11> */
.L_x_39645:


//--------------------- .text._Z9cuda_gemmIiLi128ELi2ELi1ELi128ELi32ELi32ELi64ELi0ELi0EEviiiPT_S1_S1_iii --------------------------
	.section	.text._Z9cuda_gemmIiLi128ELi2ELi1ELi128ELi32ELi32ELi64ELi0ELi0EEviiiPT_S1_S1_iii,"ax",@progbits
	.align	128
        .global         _Z9cuda_gemmIiLi128ELi2ELi1ELi128ELi32ELi32ELi64ELi0ELi0EEviiiPT_S1_S1_iii
        .type           _Z9cuda_gemmIiLi128ELi2ELi1ELi128ELi32ELi32ELi64ELi0ELi0EEviiiPT_S1_S1_iii,@function
        .size           _Z9cuda_gemmIiLi128ELi2ELi1ELi128ELi32ELi32ELi64ELi0ELi0EEviiiPT_S1_S1_iii,(.L_x_38928 - _Z9cuda_gemmIiLi128ELi2ELi1ELi128ELi32ELi32ELi64ELi0ELi0EEviiiPT_S1_S1_iii)
        .other          _Z9cuda_gemmIiLi128ELi2ELi1ELi128ELi32ELi32ELi64ELi0ELi0EEviiiPT_S1_S1_iii,@"STO_CUDA_ENTRY STV_DEFAULT"
_Z9cuda_gemmIiLi128ELi2ELi1ELi128ELi32ELi32ELi64ELi0ELi0EEviiiPT_S1_S1_iii:
.text._Z9cuda_gemmIiLi128ELi2ELi1ELi128ELi32ELi32ELi64ELi0ELi0EEviiiPT_S1_S1_iii:
        /* <DEDUP_REMOVED lines=212> */
[----:B------:R-:W-:Y:S05]  /*0d40*/  CALL.REL.NOINC `($__internal_425_$__cuda_sm20_div_s16) ;  /* 0x0000003400f07944 */ /* 0x000fea0003c00000 */
[----:B------:R-:W0:Y:S01]  /*0d50*/  LDCU UR7, c[0x0][0x3a8] ;  /* 0x00007500ff0777ac */ /* 0x000e220008000800 */
[----:B------:R-:W-:Y:S01]  /*0d60*/  LOP3.LUT R69, R68, 0x1f, RZ, 0xc0, !PT ;  /* 0x0000001f44457812 */ /* 0x000fe200078ec0ff */
[----:B------:R-:W-:Y:S01]  /*0d70*/  UPRMT UR8, UR6, 0x9910, URZ ;  /* 0x0000991006087896 */ /* 0x000fe200080000ff */
[----:B------:R-:W1:Y:S01]  /*0d80*/  LDCU.64 UR10, c[0x0][0x358] ;  /* 0x00006b00ff0a77ac */ /* 0x000e620008000a00 */
[----:B0-----:R-:W-:-:S04]  /*0d90*/  UISETP.LT.AND UP0, UPT, UR7, 0x10, UPT ;  /* 0x000000100700788c */ /* 0x001fc8000bf01270 */
[----:B------:R-:W-:-:S03]  /*0da0*/  USEL UR6, UR7, 0x10, UP0 ;  /* 0x0000001007067887 */ /* 0x000fc60008000000 */
[----:B-1----:R-:W-:-:S09]  /*0db0*/  UMOV UR7, UR8 ;  /* 0x0000000800077c82 */ /* 0x002fd20008000000 */
.L_x_20253:
        /* <DEDUP_REMOVED lines=24> */
.L_x_20184:
[----:B------:R-:W-:Y:S05]  /*0f40*/  BSYNC.RECONVERGENT B0 ;  /* 0x0000000000007941 */ /* 0x000fea0003800200 */
.L_x_20183:
[----:B------:R-:W-:Y:S04]  /*0f50*/  BSSY.RECONVERGENT B0, `(.L_x_20185) ;  /* 0x0000012000007945 */ /* 0x000fe80003800200 */
[----:B------:R-:W-:Y:S05]  /*0f60*/  @!P1 BRA `(.L_x_20186) ;  /* 0x0000000000409947 */ /* 0x000fea0003800000 */
[----:B------:R-:W1:Y:S01]  /*0f70*/  S2UR UR9, SR_CgaCtaId ;  /* 0x00000000000979c3 */ /* 0x000e620000008800 */
[----:B------:R-:W-:Y:S02]  /*0f80*/  UMOV UR8, 0x400 ;  /* 0x0000040000087882 */ /* 0x000fe40000000000 */
[----:B------:R-:W-:-:S04]  /*0f90*/  UIADD3 UR8, UPT, UPT, UR8, 0xa80, URZ ;  /* 0x00000a8008087890 */ /* 0x000fc8000fffe0ff */
[----:B-1----:R-:W-:-:S06]  /*0fa0*/  ULEA UR8, UR9, UR8, 0x18 ;  /* 0x0000000809087291 */ /* 0x002fcc000f8ec0ff */
[----:B------:R-:W-:-:S07]  /*0fb0*/  LEA R21, R20, UR8, 0x2 ;  /* 0x0000000814157c11 */ /* 0x000fce000f8e10ff */
.L_x_20187:
        /* <DEDUP_REMOVED lines=11> */
.L_x_20186:
[----:B------:R-:W-:Y:S05]  /*1070*/  BSYNC.RECONVERGENT B0 ;  /* 0x0000000000007941 */ /* 0x000fea0003800200 */
.L_x_20185:
        /* <DEDUP_REMOVED lines=42> */
.L_x_20191:
[----:B------:R-:W-:Y:S05]  /*1320*/  BSYNC.RECONVERGENT B1 ;  /* 0x0000000000017941 */ /* 0x000fea0003800200 */
.L_x_20190:
[----:B------:R-:W-:Y:S05]  /*1330*/  @!P1 BRA `(.L_x_20189) ;  /* 0x0000000000809947 */ /* 0x000fea0003800000 */
[----:B--2-4-:R-:W2:Y:S01]  /*1340*/  S2R R21, SR_CgaCtaId ;  /* 0x0000000000157919 */ /* 0x014ea20000008800 */
[----:B------:R-:W-:-:S05]  /*1350*/  MOV R20, 0x400 ;  /* 0x0000040000147802 */ /* 0x000fca0000000f00 */
[----:B------:R-:W-:-:S05]  /*1360*/  VIADD R20, R20, 0x880 ;  /* 0x0000088014147836 */ /* 0x000fca0000000000 */
[----:B--2---:R-:W-:-:S07]  /*1370*/  LEA R78, R21, R20, 0x18 ;  /* 0x00000014154e7211 */ /* 0x004fce00078ec0ff */
.L_x_20192:
        /* <DEDUP_REMOVED lines=28> */
.L_x_20189:
[----:B------:R-:W-:Y:S05]  /*1540*/  BSYNC.RECONVERGENT B0 ;  /* 0x0000000000007941 */ /* 0x000fea0003800200 */
.L_x_20188:
[----:B-1234-:R-:W-:Y:S01]  /*1550*/  HFMA2 R22, -RZ, RZ, 0, 0 ;  /* 0x00000000ff167431 */ /* 0x01efe200000001ff */
[----:B------:R-:W-:Y:S01]  /*1560*/  PLOP3.LUT P0, PT, PT, PT, PT, 0x80, 0x8 ;  /* 0x000000000008781c */ /* 0x000fe20003f0f070 */
[----:B------:R-:W1:-:S12]  /*1570*/  LDCU UR15, c[0x0][0x3a8] ;  /* 0x00007500ff0f77ac */ /* 0x000e580008000800 */
.L_x_20247:
[----:B------:R-:W-:Y:S02]  /*1580*/  LOP3.LUT R27, R68, 0xf, RZ, 0xc0, !PT ;  /* 0x0000000f441b7812 */ /* 0x000fe400078ec0ff */
[----:B------:R-:W-:Y:S02]  /*1590*/  PLOP3.LUT P5, PT, P0, PT, PT, 0x80, 0x8 ;  /* 0x000000000008781c */ /* 0x000fe400007af070 */
[----:B-1-3--:R-:W-:Y:S01]  /*15a0*/  SHF.R.U32.HI R23, RZ, 0x4, R68 ;  /* 0x00000004ff177819 */ /* 0x00afe20000011644 */
[----:B--2-4-:R-:W-:-:S10]  /*15b0*/  IMAD.IADD R27, R27, 0x1, R22 ;  /* 0x000000011b1b7824 */ /* 0x014fd400078e0216 */
.L_x_20193:
        /* <DEDUP_REMOVED lines=17> */
.L_x_20246:
        /* <DEDUP_REMOVED lines=16> */
.L_x_20195:
        /* <DEDUP_REMOVED lines=8> */
.L_x_20196:
        /* <DEDUP_REMOVED lines=8> */
.L_x_20197:
        /* <DEDUP_REMOVED lines=9> */
.L_x_20198:
        /* <DEDUP_REMOVED lines=9> */
.L_x_20199:
        /* <DEDUP_REMOVED lines=9> */
.L_x_20200:
        /* <DEDUP_REMOVED lines=9> */
.L_x_20201:
        /* <DEDUP_REMOVED lines=9> */
.L_x_20202:
        /* <DEDUP_REMOVED lines=9> */
.L_x_20203:
        /* <DEDUP_REMOVED lines=9> */
.L_x_20204:
        /* <DEDUP_REMOVED lines=9> */
.L_x_20205:
        /* <DEDUP_REMOVED lines=9> */
.L_x_20206:
        /* <DEDUP_REMOVED lines=9> */
.L_x_20207:
        /* <DEDUP_REMOVED lines=9> */
.L_x_20208:
        /* <DEDUP_REMOVED lines=9> */
.L_x_20209:
        /* <DEDUP_REMOVED lines=9> */
.L_x_20210:
[----:B------:R-:W-:Y:S05]  /*2020*/  @P4 BRA `(.L_x_20211) ;  /* 0x0000000800ec4947 */ /* 0x000fea0003800000 */
[----:B------:R-:W5:Y:S01]  /*2030*/  S2R R25, SR_CgaCtaId ;  /* 0x0000000000197919 */ /* 0x000f620000008800 */
[----:B------:R-:W-:Y:S01]  /*2040*/  ISETP.GT.U32.AND P4, PT, R24, 0x40, PT ;  /* 0x000000401800780c */ /* 0x000fe20003f84070 */
[----:B-1-3--:R-:W-:Y:S01]  /*2050*/  IMAD.MOV.U32 R23, RZ, RZ, R74 ;  /* 0x000000ffff177224 */ /* 0x00afe200078e004a */
[----:B------:R-:W-:-:S04]  /*2060*/  MOV R24, 0x400 ;  /* 0x0000040000187802 */ /* 0x000fc80000000f00 */
[----:B-----5:R-:W-:-:S07]  /*2070*/  LEA R24, R25, R24, 0x18 ;  /* 0x0000001819187211 */ /* 0x020fce00078ec0ff */
.L_x_20245:
        /* <DEDUP_REMOVED lines=11> */
.L_x_20255:
[----:B-12---:R-:W-:-:S07]  /*2130*/  IMAD R26, R38, R25, RZ ;  /* 0x00000019261a7224 */ /* 0x006fce00078e02ff */
.L_x_20213:
[----:B------:R-:W-:-:S13]  /*2140*/  ISETP.GE.AND P2, PT, R28, 0x2, PT ;  /* 0x000000021c00780c */ /* 0x000fda0003f46270 */
[----:B------:R-:W-:Y:S05]  /*2150*/  @!P2 BRA `(.L_x_20215) ;  /* 0x000000000010a947 */ /* 0x000fea0003800000 */
[----:B------:R-:W-:-:S03]  /*2160*/  UMOV UR8, 0xffffffff ;  /* 0xffffffff00087882 */ /* 0x000fc60000000000 */
[----:B------:R-:W-:Y:S05]  /*2170*/  BRA.DIV UR8, `(.L_x_20216) ;  /* 0x0000001a08c87947 */ /* 0x000fea000b800000 */
[----:B------:R1:W3:Y:S02]  /*2180*/  SHFL.IDX PT, R25, R27, R16, 0x1f ;  /* 0x00001f101b197589 */ /* 0x0002e400000e0000 */
.L_x_20258:
[----:B---34-:R-:W-:-:S07]  /*2190*/  IMAD R26, R39, R25, R26 ;  /* 0x00000019271a7224 */ /* 0x018fce00078e021a */
.L_x_20215:
[----:B------:R-:W-:-:S13]  /*21a0*/  ISETP.GE.AND P1, PT, R28, 0x3, PT ;  /* 0x000000031c00780c */ /* 0x000fda0003f26270 */
[----:B------:R-:W-:Y:S05]  /*21b0*/  @!P1 BRA `(.L_x_20217) ;  /* 0x0000000000109947 */ /* 0x000fea0003800000 */
[----:B------:R-:W-:-:S03]  /*21c0*/  UMOV UR8, 0xffffffff ;  /* 0xffffffff00087882 */ /* 0x000fc60000000000 */
[----:B------:R-:W-:Y:S05]  /*21d0*/  BRA.DIV UR8, `(.L_x_20218) ;  /* 0x0000001a08d47947 */ /* 0x000fea000b800000 */
[----:B------:R3:W0:Y:S02]  /*21e0*/  SHFL.IDX PT, R25, R27, R15, 0x1f ;  /* 0x00001f0f1b197589 */ /* 0x00062400000e0000 */
.L_x_20261:
[----:B0-----:R-:W-:-:S07]  /*21f0*/  IMAD R26, R40, R25, R26 ;  /* 0x00000019281a7224 */ /* 0x001fce00078e021a */
.L_x_20217:
[----:B------:R-:W-:-:S13]  /*2200*/  ISETP.GE.AND P6, PT, R28, 0x4, PT ;  /* 0x000000041c00780c */ /* 0x000fda0003fc6270 */
[----:B------:R-:W-:Y:S05]  /*2210*/  @!P6 BRA `(.L_x_20219) ;  /* 0x000000000010e947 */ /* 0x000fea0003800000 */
[----:B------:R-:W-:-:S03]  /*2220*/  UMOV UR8, 0xffffffff ;  /* 0xffffffff00087882 */ /* 0x000fc60000000000 */
[----:B------:R-:W-:Y:S05]  /*2230*/  BRA.DIV UR8, `(.L_x_20220) ;  /* 0x0000001a08e07947 */ /* 0x000fea000b800000 */
[----:B------:R0:W0:Y:S02]  /*2240*/  SHFL.IDX PT, R25, R27, R14, 0x1f ;  /* 0x00001f0e1b197589 */ /* 0x00002400000e0000 */
.L_x_20264:
[----:B0-----:R-:W-:-:S07]  /*2250*/  IMAD R26, R41, R25, R26 ;  /* 0x00000019291a7224 */ /* 0x001fce00078e021a */
.L_x_20219:
[----:B------:R-:W-:-:S13]  /*2260*/  ISETP.GE.AND P6, PT, R28, 0x5, PT ;  /* 0x000000051c00780c */ /* 0x000fda0003fc6270 */
[----:B------:R-:W-:Y:S05]  /*2270*/  @!P6 BRA `(.L_x_20221) ;  /* 0x000000000010e947 */ /* 0x000fea0003800000 */
[----:B------:R-:W-:-:S03]  /*2280*/  UMOV UR8, 0xffffffff ;  /* 0xffffffff00087882 */ /* 0x000fc60000000000 */
[----:B------:R-:W-:Y:S05]  /*2290*/  BRA.DIV UR8, `(.L_x_20222) ;  /* 0x0000001a08ec7947 */ /* 0x000fea000b800000 */
[----:B------:R0:W0:Y:S02]  /*22a0*/  SHFL.IDX PT, R25, R27, R13, 0x1f ;  /* 0x00001f0d1b197589 */ /* 0x00002400000e0000 */
.L_x_20267:
[----:B0-----:R-:W-:-:S07]  /*22b0*/  IMAD R26, R42, R25, R26 ;  /* 0x000000192a1a7224 */ /* 0x001fce00078e021a */
.L_x_20221:
[----:B------:R-:W-:-:S13]  /*22c0*/  ISETP.GE.AND P6, PT, R28, 0x6, PT ;  /* 0x000000061c00780c */ /* 0x000fda0003fc6270 */
[----:B------:R-:W-:Y:S05]  /*22d0*/  @!P6 BRA `(.L_x_20223) ;  /* 0x000000000010e947 */ /* 0x000fea0003800000 */
[----:B------:R-:W-:-:S03]  /*22e0*/  UMOV UR8, 0xffffffff ;  /* 0xffffffff00087882 */ /* 0x000fc60000000000 */
[----:B------:R-:W-:Y:S05]  /*22f0*/  BRA.DIV UR8, `(.L_x_20224) ;  /* 0x0000001a08f87947 */ /* 0x000fea000b800000 */
[----:B------:R0:W0:Y:S02]  /*2300*/  SHFL.IDX PT, R25, R27, R12, 0x1f ;  /* 0x00001f0c1b197589 */ /* 0x00002400000e0000 */
.L_x_20270:
[----:B0-----:R-:W-:-:S07]  /*2310*/  IMAD R26, R43, R25, R26 ;  /* 0x000000192b1a7224 */ /* 0x001fce00078e021a */
.L_x_20223:
[----:B------:R-:W-:-:S13]  /*2320*/  ISETP.GE.AND P6, PT, R28, 0x7, PT ;  /* 0x000000071c00780c */ /* 0x000fda0003fc6270 */
[----:B------:R-:W-:Y:S05]  /*2330*/  @!P6 BRA `(.L_x_20225) ;  /* 0x000000000010e947 */ /* 0x000fea0003800000 */
[----:B------:R-:W-:-:S03]  /*2340*/  UMOV UR8, 0xffffffff ;  /* 0xffffffff00087882 */ /* 0x000fc60000000000 */
[----:B------:R-:W-:Y:S05]  /*2350*/  BRA.DIV UR8, `(.L_x_20226) ;  /* 0x0000001e08047947 */ /* 0x000fea000b800000 */
[----:B------:R0:W0:Y:S02]  /*2360*/  SHFL.IDX PT, R25, R27, R11, 0x1f ;  /* 0x00001f0b1b197589 */ /* 0x00002400000e0000 */
.L_x_20273:
[----:B0-----:R-:W-:-:S07]  /*2370*/  IMAD R26, R44, R25, R26 ;  /* 0x000000192c1a7224 */ /* 0x001fce00078e021a */
.L_x_20225:
[----:B------:R-:W-:-:S13]  /*2380*/  ISETP.GE.AND P6, PT, R28, 0x8, PT ;  /* 0x000000081c00780c */ /* 0x000fda0003fc6270 */
[----:B------:R-:W-:Y:S05]  /*2390*/  @!P6 BRA `(.L_x_20227) ;  /* 0x000000000010e947 */ /* 0x000fea0003800000 */
[----:B------:R-:W-:-:S03]  /*23a0*/  UMOV UR8, 0xffffffff ;  /* 0xffffffff00087882 */ /* 0x000fc60000000000 */
[----:B------:R-:W-:Y:S05]  /*23b0*/  BRA.DIV UR8, `(.L_x_20228) ;  /* 0x0000001e08107947 */ /* 0x000fea000b800000 */
[----:B------:R0:W0:Y:S02]  /*23c0*/  SHFL.IDX PT, R25, R27, R10, 0x1f ;  /* 0x00001f0a1b197589 */ /* 0x00002400000e0000 */
.L_x_20276:
[----:B0-----:R-:W-:-:S07]  /*23d0*/  IMAD R26, R45, R25, R26 ;  /* 0x000000192d1a7224 */ /* 0x001fce00078e021a */
.L_x_20227:
[----:B------:R-:W-:-:S13]  /*23e0*/  ISETP.GE.AND P6, PT, R28, 0x9, PT ;  /* 0x000000091c00780c */ /* 0x000fda0003fc6270 */
[----:B------:R-:W-:Y:S05]  /*23f0*/  @!P6 BRA `(.L_x_20229) ;  /* 0x000000000010e947 */ /* 0x000fea0003800000 */
[----:B------:R-:W-:-:S03]  /*2400*/  UMOV UR8, 0xffffffff ;  /* 0xffffffff00087882 */ /* 0x000fc60000000000 */
[----:B------:R-:W-:Y:S05]  /*2410*/  BRA.DIV UR8, `(.L_x_20230) ;  /* 0x0000001e081c7947 */ /* 0x000fea000b800000 */
[----:B------:R0:W0:Y:S02]  /*2420*/  SHFL.IDX PT, R25, R27, R9, 0x1f ;  /* 0x00001f091b197589 */ /* 0x00002400000e0000 */
.L_x_20279:
[----:B0-----:R-:W-:-:S07]  /*2430*/  IMAD R26, R46, R25, R26 ;  /* 0x000000192e1a7224 */ /* 0x001fce00078e021a */
.L_x_20229:
[----:B------:R-:W-:-:S13]  /*2440*/  ISETP.GE.AND P6, PT, R28, 0xa, PT ;  /* 0x0000000a1c00780c */ /* 0x000fda0003fc6270 */
[----:B------:R-:W-:Y:S05]  /*2450*/  @!P6 BRA `(.L_x_20231) ;  /* 0x000000000010e947 */ /* 0x000fea0003800000 */
[----:B------:R-:W-:-:S03]  /*2460*/  UMOV UR8, 0xffffffff ;  /* 0xffffffff00087882 */ /* 0x000fc60000000000 */
[----:B------:R-:W-:Y:S05]  /*2470*/  BRA.DIV UR8, `(.L_x_20232) ;  /* 0x0000001e08287947 */ /* 0x000fea000b800000 */
[----:B------:R0:W0:Y:S02]  /*2480*/  SHFL.IDX PT, R25, R27, R8, 0x1f ;  /* 0x00001f081b197589 */ /* 0x00002400000e0000 */
.L_x_20282:
[----:B0-----:R-:W-:-:S07]  /*2490*/  IMAD R26, R47, R25, R26 ;  /* 0x000000192f1a7224 */ /* 0x001fce00078e021a */
.L_x_20231:
[----:B------:R-:W-:-:S13]  /*24a0*/  ISETP.GE.AND P6, PT, R28, 0xb, PT ;  /* 0x0000000b1c00780c */ /* 0x000fda0003fc6270 */
[----:B------:R-:W-:Y:S05]  /*24b0*/  @!P6 BRA `(.L_x_20233) ;  /* 0x000000000010e947 */ /* 0x000fea0003800000 */
[----:B------:R-:W-:-:S03]  /*24c0*/  UMOV UR8, 0xffffffff ;  /* 0xffffffff00087882 */ /* 0x000fc60000000000 */
[----:B------:R-:W-:Y:S05]  /*24d0*/  BRA.DIV UR8, `(.L_x_20234) ;  /* 0x0000001e08347947 */ /* 0x000fea000b800000 */
[----:B------:R0:W0:Y:S02]  /*24e0*/  SHFL.IDX PT, R25, R27, R7, 0x1f ;  /* 0x00001f071b197589 */ /* 0x00002400000e0000 */
.L_x_20285:
[----:B0-----:R-:W-:-:S07]  /*24f0*/  IMAD R26, R48, R25, R26 ;  /* 0x00000019301a7224 */ /* 0x001fce00078e021a */
.L_x_20233:
[----:B------:R-:W-:-:S13]  /*2500*/  ISETP.GE.AND P6, PT, R28, 0xc, PT ;  /* 0x0000000c1c00780c */ /* 0x000fda0003fc6270 */
[----:B------:R-:W-:Y:S05]  /*2510*/  @!P6 BRA `(.L_x_20235) ;  /* 0x000000000010e947 */ /* 0x000fea0003800000 */
[----:B------:R-:W-:-:S03]  /*2520*/  UMOV UR8, 0xffffffff ;  /* 0xffffffff00087882 */ /* 0x000fc60000000000 */
[----:B------:R-:W-:Y:S05]  /*2530*/  BRA.DIV UR8, `(.L_x_20236) ;  /* 0x0000001e08407947 */ /* 0x000fea000b800000 */
[----:B------:R0:W0:Y:S02]  /*2540*/  SHFL.IDX PT, R25, R27, R6, 0x1f ;  /* 0x00001f061b197589 */ /* 0x00002400000e0000 */
.L_x_20288:
[----:B0-----:R-:W-:-:S07]  /*2550*/  IMAD R26, R49, R25, R26 ;  /* 0x00000019311a7224 */ /* 0x001fce00078e021a */
.L_x_20235:
[----:B------:R-:W-:-:S13]  /*2560*/  ISETP.GE.AND P6, PT, R28, 0xd, PT ;  /* 0x0000000d1c00780c */ /* 0x000fda0003fc6270 */
[----:B------:R-:W-:Y:S05]  /*2570*/  @!P6 BRA `(.L_x_20237) ;  /* 0x000000000010e947 */ /* 0x000fea0003800000 */
[----:B------:R-:W-:-:S03]  /*2580*/  UMOV UR8, 0xffffffff ;  /* 0xffffffff00087882 */ /* 0x000fc60000000000 */
[----:B------:R-:W-:Y:S05]  /*2590*/  BRA.DIV UR8, `(.L_x_20238) ;  /* 0x0000001e084c7947 */ /* 0x000fea000b800000 */
[----:B------:R0:W0:Y:S02]  /*25a0*/  SHFL.IDX PT, R25, R27, R5, 0x1f ;  /* 0x00001f051b197589 */ /* 0x00002400000e0000 */
.L_x_20291:
[----:B0-----:R-:W-:-:S07]  /*25b0*/  IMAD R26, R50, R25, R26 ;  /* 0x00000019321a7224 */ /* 0x001fce00078e021a */
.L_x_20237:
[----:B------:R-:W-:-:S13]  /*25c0*/  ISETP.GE.AND P6, PT, R28, 0xe, PT ;  /* 0x0000000e1c00780c */ /* 0x000fda0003fc6270 */
[----:B------:R-:W-:Y:S05]  /*25d0*/  @!P6 BRA `(.L_x_20239) ;  /* 0x000000000010e947 */ /* 0x000fea0003800000 */
[----:B------:R-:W-:-:S03]  /*25e0*/  UMOV UR8, 0xffffffff ;  /* 0xffffffff00087882 */ /* 0x000fc60000000000 */
[----:B------:R-:W-:Y:S05]  /*25f0*/  BRA.DIV UR8, `(.L_x_20240) ;  /* 0x0000001e08587947 */ /* 0x000fea000b800000 */
[----:B------:R0:W0:Y:S02]  /*2600*/  SHFL.IDX PT, R25, R27, R4, 0x1f ;  /* 0x00001f041b197589 */ /* 0x00002400000e0000 */
.L_x_20294:
[----:B0-----:R-:W-:-:S07]  /*2610*/  IMAD R26, R51, R25, R26 ;  /* 0x00000019331a7224 */ /* 0x001fce00078e021a */
.L_x_20239:
[----:B------:R-:W-:-:S13]  /*2620*/  ISETP.GE.AND P6, PT, R28, 0xf, PT ;  /* 0x0000000f1c00780c */ /* 0x000fda0003fc6270 */
[----:B------:R-:W-:Y:S05]  /*2630*/  @!P6 BRA `(.L_x_20241) ;  /* 0x000000000010e947 */ /* 0x000fea0003800000 */
[----:B------:R-:W-:-:S03]  /*2640*/  UMOV UR8, 0xffffffff ;  /* 0xffffffff00087882 */ /* 0x000fc60000000000 */
[----:B------:R-:W-:Y:S05]  /*2650*/  BRA.DIV UR8, `(.L_x_20242) ;  /* 0x0000001e08647947 */ /* 0x000fea000b800000 */
[----:B------:R0:W0:Y:S02]  /*2660*/  SHFL.IDX PT, R25, R27, R3, 0x1f ;  /* 0x00001f031b197589 */ /* 0x00002400000e0000 */
.L_x_20297:
[----:B0-----:R-:W-:-:S07]  /*2670*/  IMAD R26, R52, R25, R26 ;  /* 0x00000019341a7224 */ /* 0x001fce00078e021a */
.L_x_20241:
[----:B------:R-:W-:-:S13]  /*2680*/  ISETP.GE.AND P6, PT, R28, 0x10, PT ;  /* 0x000000101c00780c */ /* 0x000fda0003fc6270 */
[----:B------:R-:W-:Y:S05]  /*2690*/  @!P6 BRA `(.L_x_20243) ;  /* 0x000000040010e947 */ /* 0x000fea0003800000 */
[----:B------:R-:W-:-:S03]  /*26a0*/  UMOV UR8, 0xffffffff ;  /* 0xffffffff00087882 */ /* 0x000fc60000000000 */
[----:B------:R-:W-:Y:S05]  /*26b0*/  BRA.DIV UR8, `(.L_x_20244) ;  /* 0x0000001e08707947 */ /* 0x000fea000b800000 */
[----:B------:R0:W0:Y:S02]  /*26c0*/  SHFL.IDX PT, R25, R27, R2, 0x1f ;  /* 0x00001f021b197589 */ /* 0x00002400000e0000 */
.L_x_20300:
[----:B0-----:R-:W-:Y:S01]  /*26d0*/  IMAD R26, R53, R25, R26 ;  /* 0x00000019351a7224 */ /* 0x001fe200078e021a */
[----:B------:R-:W-:Y:S06]  /*26e0*/  BRA `(.L_x_20243) ;  /* 0x0000000000fc7947 */ /* 0x000fec0003800000 */
.L_x_20212:
        /* <DEDUP_REMOVED lines=63> */
.L_x_20243:
        /* <DEDUP_REMOVED lines=16> */
.L_x_20211:
[----:B------:R-:W-:Y:S05]  /*2be0*/  @!P0 BRA `(.L_x_20246) ;  /* 0xffffffe800b88947 */ /* 0x000fea000383ffff */
[----:B------:R-:W-:Y:S05]  /*2bf0*/  BSYNC.RECONVERGENT B0 ;  /* 0x0000000000007941 */ /* 0x000fea0003800200 */
.L_x_20194:
        /* <DEDUP_REMOVED lines=133> */
.L_x_20251:
[----:B------:R-:W-:Y:S05]  /*3450*/  BSYNC.RECONVERGENT B1 ;  /* 0x0000000000017941 */ /* 0x000fea0003800200 */
.L_x_20250:
        /* <DEDUP_REMOVED lines=13> */
.L_x_20252:
        /* <DEDUP_REMOVED lines=106> */
.L_x_20249:
[----:B------:R-:W-:Y:S05]  /*3bd0*/  BSYNC.RECONVERGENT B0 ;  /* 0x0000000000007941 */ /* 0x000fea0003800200 */
.L_x_20248:
[----:B------:R-:W-:Y:S02]  /*3be0*/  UIADD3 UR5, UPT, UPT, UR13, UR5, URZ ;  /* 0x000000050d057290 */ /* 0x000fe4000fffe0ff */
[----:B------:R-:W-:-:S04]  /*3bf0*/  USHF.L.U32 UR8, UR13, 0x1, URZ ;  /* 0x000000010d087899 */ /* 0x000fc800080006ff */
[----:B------:R-:W-:-:S09]  /*3c00*/  UISETP.GE.U32.AND UP0, UPT, UR5, UR8, UPT ;  /* 0x000000080500728c */ /* 0x000fd2000bf06070 */
[----:B------:R-:W-:Y:S05]  /*3c10*/  BRA.U !UP0, `(.L_x_20253) ;  /* 0xffffffd108687547 */ /* 0x000fea000b83ffff */
[----:B------:R-:W-:Y:S05]  /*3c20*/  EXIT ;  /* 0x000000000000794d */ /* 0x000fea0003800000 */
.L_x_20214:
[----:B------:R-:W-:Y:S01]  /*3c30*/  MOV R30, R0 ;  /* 0x00000000001e7202 */ /* 0x000fe20000000f00 */
[----:B------:R-:W-:Y:S02]  /*3c40*/  IMAD.MOV.U32 R32, RZ, RZ, 0x1f ;  /* 0x0000001fff207424 */ /* 0x000fe400078e00ff */
[----:B------:R-:W-:-:S07]  /*3c50*/  IMAD.MOV.U32 R29, RZ, RZ, -0x1 ;  /* 0xffffffffff1d7424 */ /* 0x000fce00078e00ff */
[----:B--2-4-:R-:W-:Y:S05]  /*3c60*/  WARPSYNC.COLLECTIVE R29, `(.L_x_20254) ;  /* 0x000000001d087348 */ /* 0x014fea0003c00000 */
[----:B------:R0:W1:Y:S02]  /*3c70*/  SHFL.IDX P6, R25, R27, R30, R32 ;  /* 0x0000001e1b197389 */ /* 0x00006400000c0020 */
[----:B012-4-:R-:W-:Y:S05]  /*3c80*/  ENDCOLLECTIVE ;  /* 0x000000000000791b */ /* 0x017fea0003800000 */
.L_x_20254:
[----:B------:R-:W-:Y:S05]  /*3c90*/  BRA `(.L_x_20255) ;  /* 0xffffffe400247947 */ /* 0x000fea000383ffff */
.L_x_20216:
[----:B------:R-:W-:Y:S01]  /*3ca0*/  BSSY B1, `(.L_x_20256) ;  /* 0x0000007000017945 */ /* 0x000fe20003800000 */
[----:B------:R-:W-:Y:S01]  /*3cb0*/  MOV R30, R16 ;  /* 0x00000010001e7202 */ /* 0x000fe20000000f00 */
[----:B------:R-:W-:Y:S02]  /*3cc0*/  IMAD.MOV.U32 R32, RZ, RZ, 0x1f ;  /* 0x0000001fff207424 */ /* 0x000fe400078e00ff */
[----:B------:R-:W-:-:S07]  /*3cd0*/  IMAD.MOV.U32 R29, RZ, RZ, -0x1 ;  /* 0xffffffffff1d7424 */ /* 0x000fce00078e00ff */
[----:B0-2-4-:R-:W-:Y:S05]  /*3ce0*/  WARPSYNC.COLLECTIVE R29, `(.L_x_20257) ;  /* 0x000000001d087348 */ /* 0x015fea0003c00000 */
[----:B------:R1:W3:Y:S02]  /*3cf0*/  SHFL.IDX P6, R25, R27, R30, R32 ;  /* 0x0000001e1b197389 */ /* 0x0002e400000c0020 */
[----:B01234-:R-:W-:Y:S05]  /*3d00*/  ENDCOLLECTIVE ;  /* 0x000000000000791b */ /* 0x01ffea0003800000 */
.L_x_20257:
[----:B------:R-:W-:Y:S05]  /*3d10*/  BSYNC B1 ;  /* 0x0000000000017941 */ /* 0x000fea0003800000 */
.L_x_20256:
[----:B------:R-:W-:Y:S05]  /*3d20*/  BRA `(.L_x_20258) ;  /* 0xffffffe400187947 */ /* 0x000fea000383ffff */
.L_x_20218:
[----:B------:R-:W-:Y:S01]  /*3d30*/  BSSY B1, `(.L_x_20259) ;  /* 0x0000007000017945 */ /* 0x000fe20003800000 */
[----:B------:R-:W-:Y:S01]  /*3d40*/  MOV R30, R15 ;  /* 0x0000000f001e7202 */ /* 0x000fe20000000f00 */
[----:B------:R-:W-:Y:S02]  /*3d50*/  IMAD.MOV.U32 R32, RZ, RZ, 0x1f ;  /* 0x0000001fff207424 */ /* 0x000fe400078e00ff */
[----:B------:R-:W-:-:S07]  /*3d60*/  IMAD.MOV.U32 R29, RZ, RZ, -0x1 ;  /* 0xffffffffff1d7424 */ /* 0x000fce00078e00ff */
[----:B012-4-:R-:W-:Y:S05]  /*3d70*/  WARPSYNC.COLLECTIVE R29, `(.L_x_20260) ;  /* 0x000000001d087348 */ /* 0x017fea0003c00000 */
[----:B------:R3:W0:Y:S02]  /*3d80*/  SHFL.IDX P6, R25, R27, R30, R32 ;  /* 0x0000001e1b197389 */ /* 0x00062400000c0020 */
[----:B01234-:R-:W-:Y:S05]  /*3d90*/  ENDCOLLECTIVE ;  /* 0x000000000000791b */ /* 0x01ffea0003800000 */
.L_x_20260:
[----:B------:R-:W-:Y:S05]  /*3da0*/  BSYNC B1 ;  /* 0x0000000000017941 */ /* 0x000fea0003800000 */
.L_x_20259:
[----:B------:R-:W-:Y:S05]  /*3db0*/  BRA `(.L_x_20261) ;  /* 0xffffffe4000c7947 */ /* 0x000fea000383ffff */
.L_x_20220:
[----:B------:R-:W-:Y:S01]  /*3dc0*/  BSSY B1, `(.L_x_20262) ;  /* 0x0000007000017945 */ /* 0x000fe20003800000 */
[----:B------:R-:W-:Y:S01]  /*3dd0*/  MOV R30, R14 ;  /* 0x0000000e001e7202 */ /* 0x000fe20000000f00 */
[----:B------:R-:W-:Y:S02]  /*3de0*/  IMAD.MOV.U32 R32, RZ, RZ, 0x1f ;  /* 0x0000001fff207424 */ /* 0x000fe400078e00ff */
[----:B------:R-:W-:-:S07]  /*3df0*/  IMAD.MOV.U32 R29, RZ, RZ, -0x1 ;  /* 0xffffffffff1d7424 */ /* 0x000fce00078e00ff */
[----:B01234-:R-:W-:Y:S05]  /*3e00*/  WARPSYNC.COLLECTIVE R29, `(.L_x_20263) ;  /* 0x000000001d087348 */ /* 0x01ffea0003c00000 */
[----:B------:R0:W0:Y:S02]  /*3e10*/  SHFL.IDX P6, R25, R27, R30, R32 ;  /* 0x0000001e1b197389 */ /* 0x00002400000c0020 */
[----:B01234-:R-:W-:Y:S05]  /*3e20*/  ENDCOLLECTIVE ;  /* 0x000000000000791b */ /* 0x01ffea0003800000 */
.L_x_20263:
[----:B------:R-:W-:Y:S05]  /*3e30*/  BSYNC B1 ;  /* 0x0000000000017941 */ /* 0x000fea0003800000 */
.L_x_20262:
[----:B------:R-:W-:Y:S05]  /*3e40*/  BRA `(.L_x_20264) ;  /* 0xffffffe400007947 */ /* 0x000fea000383ffff */
.L_x_20222:
[----:B------:R-:W-:Y:S01]  /*3e50*/  BSSY B1, `(.L_x_20265) ;  /* 0x0000007000017945 */ /* 0x000fe20003800000 */
[----:B------:R-:W-:Y:S01]  /*3e60*/  MOV R30, R13 ;  /* 0x0000000d001e7202 */ /* 0x000fe20000000f00 */
[----:B------:R-:W-:Y:S02]  /*3e70*/  IMAD.MOV.U32 R32, RZ, RZ, 0x1f ;  /* 0x0000001fff207424 */ /* 0x000fe400078e00ff */
[----:B------:R-:W-:-:S07]  /*3e80*/  IMAD.MOV.U32 R29, RZ, RZ, -0x1 ;  /* 0xffffffffff1d7424 */ /* 0x000fce00078e00ff */
[----:B01234-:R-:W-:Y:S05]  /*3e90*/  WARPSYNC.COLLECTIVE R29, `(.L_x_20266) ;  /* 0x000000001d087348 */ /* 0x01ffea0003c00000 */
[----:B------:R0:W0:Y:S02]  /*3ea0*/  SHFL.IDX P6, R25, R27, R30, R32 ;  /* 0x0000001e1b197389 */ /* 0x00002400000c0020 */
[----:B01234-:R-:W-:Y:S05]  /*3eb0*/  ENDCOLLECTIVE ;  /* 0x000000000000791b */ /* 0x01ffea0003800000 */
.L_x_20266:
[----:B------:R-:W-:Y:S05]  /*3ec0*/  BSYNC B1 ;  /* 0x0000000000017941 */ /* 0x000fea0003800000 */
.L_x_20265:
[----:B------:R-:W-:Y:S05]  /*3ed0*/  BRA `(.L_x_20267) ;  /* 0xffffffe000f47947 */ /* 0x000fea000383ffff */
.L_x_20224:
[----:B------:R-:W-:Y:S01]  /*3ee0*/  BSSY B1, `(.L_x_20268) ;  /* 0x0000007000017945 */ /* 0x000fe20003800000 */
[----:B------:R-:W-:Y:S01]  /*3ef0*/  MOV R30, R12 ;  /* 0x0000000c001e7202 */ /* 0x000fe20000000f00 */
[----:B------:R-:W-:Y:S02]  /*3f00*/  IMAD.MOV.U32 R32, RZ, RZ, 0x1f ;  /* 0x0000001fff207424 */ /* 0x000fe400078e00ff */
[----:B------:R-:W-:-:S07]  /*3f10*/  IMAD.MOV.U32 R29, RZ, RZ, -0x1 ;  /* 0xffffffffff1d7424 */ /* 0x000fce00078e00ff */
[----:B01234-:R-:W-:Y:S05]  /*3f20*/  WARPSYNC.COLLECTIVE R29, `(.L_x_20269) ;  /* 0x000000001d087348 */ /* 0x01ffea0003c00000 */
[----:B------:R0:W0:Y:S02]  /*3f30*/  SHFL.IDX P6, R25, R27, R30, R32 ;  /* 0x0000001e1b197389 */ /* 0x00002400000c0020 */
[----:B01234-:R-:W-:Y:S05]  /*3f40*/  ENDCOLLECTIVE ;  /* 0x000000000000791b */ /* 0x01ffea0003800000 */
.L_x_20269:
[----:B------:R-:W-:Y:S05]  /*3f50*/  BSYNC B1 ;  /* 0x0000000000017941 */ /* 0x000fea0003800000 */
.L_x_20268:
[----:B------:R-:W-:Y:S05]  /*3f60*/  BRA `(.L_x_20270) ;  /* 0xffffffe000e87947 */ /* 0x000fea000383ffff */
.L_x_20226:
[----:B------:R-:W-:Y:S01]  /*3f70*/  BSSY B1, `(.L_x_20271) ;  /* 0x0000007000017945 */ /* 0x000fe20003800000 */
[----:B------:R-:W-:Y:S01]  /*3f80*/  MOV R30, R11 ;  /* 0x0000000b001e7202 */ /* 0x000fe20000000f00 */
[----:B------:R-:W-:Y:S02]  /*3f90*/  IMAD.MOV.U32 R32, RZ, RZ, 0x1f ;  /* 0x0000001fff207424 */ /* 0x000fe400078e00ff */
[----:B------:R-:W-:-:S07]  /*3fa0*/  IMAD.MOV.U32 R29, RZ, RZ, -0x1 ;  /* 0xffffffffff1d7424 */ /* 0x000fce00078e00ff */
[----:B01234-:R-:W-:Y:S05]  /*3fb0*/  WARPSYNC.COLLECTIVE R29, `(.L_x_20272) ;  /* 0x000000001d087348 */ /* 0x01ffea0003c00000 */
[----:B------:R0:W0:Y:S02]  /*3fc0*/  SHFL.IDX P6, R25, R27, R30, R32 ;  /* 0x0000001e1b197389 */ /* 0x00002400000c0020 */
[----:B01234-:R-:W-:Y:S05]  /*3fd0*/  ENDCOLLECTIVE ;  /* 0x000000000000791b */ /* 0x01ffea0003800000 */
.L_x_20272:
[----:B------:R-:W-:Y:S05]  /*3fe0*/  BSYNC B1 ;  /* 0x0000000000017941 */ /* 0x000fea0003800000 */
.L_x_20271:
[----:B------:R-:W-:Y:S05]  /*3ff0*/  BRA `(.L_x_20273) ;  /* 0xffffffe000dc7947 */ /* 0x000fea000383ffff */
.L_x_20228:
[----:B------:R-:W-:Y:S01]  /*4000*/  BSSY B1, `(.L_x_20274) ;  /* 0x0000007000017945 */ /* 0x000fe20003800000 */
[----:B------:R-:W-:Y:S01]  /*4010*/  MOV R30, R10 ;  /* 0x0000000a001e7202 */ /* 0x000fe20000000f00 */
[----:B------:R-:W-:Y:S02]  /*4020*/  IMAD.MOV.U32 R32, RZ, RZ, 0x1f ;  /* 0x0000001fff207424 */ /* 0x000fe400078e00ff */
[----:B------:R-:W-:-:S07]  /*4030*/  IMAD.MOV.U32 R29, RZ, RZ, -0x1 ;  /* 0xffffffffff1d7424 */ /* 0x000fce00078e00ff */
[----:B01234-:R-:W-:Y:S05]  /*4040*/  WARPSYNC.COLLECTIVE R29, `(.L_x_20275) ;  /* 0x000000001d087348 */ /* 0x01ffea0003c00000 */
[----:B------:R0:W0:Y:S02]  /*4050*/  SHFL.IDX P6, R25, R27, R30, R32 ;  /* 0x0000001e1b197389 */ /* 0x00002400000c0020 */
[----:B01234-:R-:W-:Y:S05]  /*4060*/  ENDCOLLECTIVE ;  /* 0x000000000000791b */ /* 0x01ffea0003800000 */
.L_x_20275:
[----:B------:R-:W-:Y:S05]  /*4070*/  BSYNC B1 ;  /* 0x0000000000017941 */ /* 0x000fea0003800000 */
.L_x_20274:
[----:B------:R-:W-:Y:S05]  /*4080*/  BRA `(.L_x_20276) ;  /* 0xffffffe000d07947 */ /* 0x000fea000383ffff */
.L_x_20230:
[----:B------:R-:W-:Y:S01]  /*4090*/  BSSY B1, `(.L_x_20277) ;  /* 0x0000007000017945 */ /* 0x000fe20003800000 */
[----:B------:R-:W-:Y:S01]  /*40a0*/  MOV R30, R9 ;  /* 0x00000009001e7202 */ /* 0x000fe20000000f00 */
[----:B------:R-:W-:Y:S02]  /*40b0*/  IMAD.MOV.U32 R32, RZ, RZ, 0x1f ;  /* 0x0000001fff207424 */ /* 0x000fe400078e00ff */
[----:B------:R-:W-:-:S07]  /*40c0*/  IMAD.MOV.U32 R29, RZ, RZ, -0x1 ;  /* 0xffffffffff1d7424 */ /* 0x000fce00078e00ff */
[----:B01234-:R-:W-:Y:S05]  /*40d0*/  WARPSYNC.COLLECTIVE R29, `(.L_x_20278) ;  /* 0x000000001d087348 */ /* 0x01ffea0003c00000 */
[----:B------:R0:W0:Y:S02]  /*40e0*/  SHFL.IDX P6, R25, R27, R30, R32 ;  /* 0x0000001e1b197389 */ /* 0x00002400000c0020 */
[----:B01234-:R-:W-:Y:S05]  /*40f0*/  ENDCOLLECTIVE ;  /* 0x000000000000791b */ /* 0x01ffea0003800000 */
.L_x_20278:
[----:B------:R-:W-:Y:S05]  /*4100*/  BSYNC B1 ;  /* 0x0000000000017941 */ /* 0x000fea0003800000 */
.L_x_20277:
[----:B------:R-:W-:Y:S05]  /*4110*/  BRA `(.L_x_20279) ;  /* 0xffffffe000c47947 */ /* 0x000fea000383ffff */
.L_x_20232:
[----:B------:R-:W-:Y:S01]  /*4120*/  BSSY B1, `(.L_x_20280) ;  /* 0x0000007000017945 */ /* 0x000fe20003800000 */
[----:B------:R-:W-:Y:S01]  /*4130*/  MOV R30, R8 ;  /* 0x00000008001e7202 */ /* 0x000fe20000000f00 */
[----:B------:R-:W-:Y:S02]  /*4140*/  IMAD.MOV.U32 R32, RZ, RZ, 0x1f ;  /* 0x0000001fff207424 */ /* 0x000fe400078e00ff */
[----:B------:R-:W-:-:S07]  /*4150*/  IMAD.MOV.U32 R29, RZ, RZ, -0x1 ;  /* 0xffffffffff1d7424 */ /* 0x000fce00078e00ff */
[----:B01234-:R-:W-:Y:S05]  /*4160*/  WARPSYNC.COLLECTIVE R29, `(.L_x_20281) ;  /* 0x000000001d087348 */ /* 0x01ffea0003c00000 */
[----:B------:R0:W0:Y:S02]  /*4170*/  SHFL.IDX P6, R25, R27, R30, R32 ;  /* 0x0000001e1b197389 */ /* 0x00002400000c0020 */
[----:B01234-:R-:W-:Y:S05]  /*4180*/  ENDCOLLECTIVE ;  /* 0x000000000000791b */ /* 0x01ffea0003800000 */
.L_x_20281:
[----:B------:R-:W-:Y:S05]  /*4190*/  BSYNC B1 ;  /* 0x0000000000017941 */ /* 0x000fea0003800000 */
.L_x_20280:
[----:B------:R-:W-:Y:S05]  /*41a0*/  BRA `(.L_x_20282) ;  /* 0xffffffe000b87947 */ /* 0x000fea000383ffff */
.L_x_20234:
[----:B------:R-:W-:Y:S01]  /*41b0*/  BSSY B1, `(.L_x_20283) ;  /* 0x0000007000017945 */ /* 0x000fe20003800000 */
[----:B------:R-:W-:Y:S01]  /*41c0*/  MOV R30, R7 ;  /* 0x00000007001e7202 */ /* 0x000fe20000000f00 */
[----:B------:R-:W-:Y:S02]  /*41d0*/  IMAD.MOV.U32 R32, RZ, RZ, 0x1f ;  /* 0x0000001fff207424 */ /* 0x000fe400078e00ff */
[----:B------:R-:W-:-:S07]  /*41e0*/  IMAD.MOV.U32 R29, RZ, RZ, -0x1 ;  /* 0xffffffffff1d7424 */ /* 0x000fce00078e00ff */
[----:B01234-:R-:W-:Y:S05]  /*41f0*/  WARPSYNC.COLLECTIVE R29, `(.L_x_20284) ;  /* 0x000000001d087348 */ /* 0x01ffea0003c00000 */
[----:B------:R0:W0:Y:S02]  /*4200*/  SHFL.IDX P6, R25, R27, R30, R32 ;  /* 0x0000001e1b197389 */ /* 0x00002400000c0020 */
[----:B01234-:R-:W-:Y:S05]  /*4210*/  ENDCOLLECTIVE ;  /* 0x000000000000791b */ /* 0x01ffea0003800000 */
.L_x_20284:
[----:B------:R-:W-:Y:S05]  /*4220*/  BSYNC B1 ;  /* 0x0000000000017941 */ /* 0x000fea0003800000 */
.L_x_20283:
[----:B------:R-:W-:Y:S05]  /*4230*/  BRA `(.L_x_20285) ;  /* 0xffffffe000ac7947 */ /* 0x000fea000383ffff */
.L_x_20236:
[----:B------:R-:W-:Y:S01]  /*4240*/  BSSY B1, `(.L_x_20286) ;  /* 0x0000007000017945 */ /* 0x000fe20003800000 */
[----:B------:R-:W-:Y:S01]  /*4250*/  MOV R30, R6 ;  /* 0x00000006001e7202 */ /* 0x000fe20000000f00 */
[----:B------:R-:W-:Y:S02]  /*4260*/  IMAD.MOV.U32 R32, RZ, RZ, 0x1f ;  /* 0x0000001fff207424 */ /* 0x000fe400078e00ff */
[----:B------:R-:W-:-:S07]  /*4270*/  IMAD.MOV.U32 R29, RZ, RZ, -0x1 ;  /* 0xffffffffff1d7424 */ /* 0x000fce00078e00ff */
[----:B01234-:R-:W-:Y:S05]  /*4280*/  WARPSYNC.COLLECTIVE R29, `(.L_x_20287) ;  /* 0x000000001d087348 */ /* 0x01ffea0003c00000 */
[----:B------:R0:W0:Y:S02]  /*4290*/  SHFL.IDX P6, R25, R27, R30, R32 ;  /* 0x0000001e1b197389 */ /* 0x00002400000c0020 */
[----:B01234-:R-:W-:Y:S05]  /*42a0*/  ENDCOLLECTIVE ;  /* 0x000000000000791b */ /* 0x01ffea0003800000 */
.L_x_20287:
[----:B------:R-:W-:Y:S05]  /*42b0*/  BSYNC B1 ;  /* 0x0000000000017941 */ /* 0x000fea0003800000 */
.L_x_20286:
[----:B------:R-:W-:Y:S05]  /*42c0*/  BRA `(.L_x_20288) ;  /* 0xffffffe000a07947 */ /* 0x000fea000383ffff */
.L_x_20238:
[----:B------:R-:W-:Y:S01]  /*42d0*/  BSSY B1, `(.L_x_20289) ;  /* 0x0000007000017945 */ /* 0x000fe20003800000 */
[----:B------:R-:W-:Y:S01]  /*42e0*/  MOV R30, R5 ;  /* 0x00000005001e7202 */ /* 0x000fe20000000f00 */
[----:B------:R-:W-:Y:S02]  /*42f0*/  IMAD.MOV.U32 R32, RZ, RZ, 0x1f ;  /* 0x0000001fff207424 */ /* 0x000fe400078e00ff */
[----:B------:R-:W-:-:S07]  /*4300*/  IMAD.MOV.U32 R29, RZ, RZ, -0x1 ;  /* 0xffffffffff1d7424 */ /* 0x000fce00078e00ff */
[----:B01234-:R-:W-:Y:S05]  /*4310*/  WARPSYNC.COLLECTIVE R29, `(.L_x_20290) ;  /* 0x000000001d087348 */ /* 0x01ffea0003c00000 */
[----:B------:R0:W0:Y:S02]  /*4320*/  SHFL.IDX P6, R25, R27, R30, R32 ;  /* 0x0000001e1b197389 */ /* 0x00002400000c0020 */
[----:B01234-:R-:W-:Y:S05]  /*4330*/  ENDCOLLECTIVE ;  /* 0x000000000000791b */ /* 0x01ffea0003800000 */
.L_x_20290:
[----:B------:R-:W-:Y:S05]  /*4340*/  BSYNC B1 ;  /* 0x0000000000017941 */ /* 0x000fea0003800000 */
.L_x_20289:
[----:B------:R-:W-:Y:S05]  /*4350*/  BRA `(.L_x_20291) ;  /* 0xffffffe000947947 */ /* 0x000fea000383ffff */
.L_x_20240:
[----:B------:R-:W-:Y:S01]  /*4360*/  BSSY B1, `(.L_x_20292) ;  /* 0x0000007000017945 */ /* 0x000fe20003800000 */
[----:B------:R-:W-:Y:S01]  /*4370*/  MOV R30, R4 ;  /* 0x00000004001e7202 */ /* 0x000fe20000000f00 */
[----:B------:R-:W-:Y:S02]  /*4380*/  IMAD.MOV.U32 R32, RZ, RZ, 0x1f ;  /* 0x0000001fff207424 */ /* 0x000fe400078e00ff */
[----:B------:R-:W-:-:S07]  /*4390*/  IMAD.MOV.U32 R29, RZ, RZ, -0x1 ;  /* 0xffffffffff1d7424 */ /* 0x000fce00078e00ff */
[----:B01234-:R-:W-:Y:S05]  /*43a0*/  WARPSYNC.COLLECTIVE R29, `(.L_x_20293) ;  /* 0x000000001d087348 */ /* 0x01ffea0003c00000 */
[----:B------:R0:W0:Y:S02]  /*43b0*/  SHFL.IDX P6, R25, R27, R30, R32 ;  /* 0x0000001e1b197389 */ /* 0x00002400000c0020 */
[----:B01234-:R-:W-:Y:S05]  /*43c0*/  ENDCOLLECTIVE ;  /* 0x000000000000791b */ /* 0x01ffea0003800000 */
.L_x_20293:
[----:B------:R-:W-:Y:S05]  /*43d0*/  BSYNC B1 ;  /* 0x0000000000017941 */ /* 0x000fea0003800000 */
.L_x_20292:
[----:B------:R-:W-:Y:S05]  /*43e0*/  BRA `(.L_x_20294) ;  /* 0xffffffe000887947 */ /* 0x000fea000383ffff */
.L_x_20242:
[----:B------:R-:W-:Y:S01]  /*43f0*/  BSSY B1, `(.L_x_20295) ;  /* 0x0000007000017945 */ /* 0x000fe20003800000 */
[----:B------:R-:W-:Y:S01]  /*4400*/  MOV R30, R3 ;  /* 0x00000003001e7202 */ /* 0x000fe20000000f00 */
[----:B------:R-:W-:Y:S02]  /*4410*/  IMAD.MOV.U32 R32, RZ, RZ, 0x1f ;  /* 0x0000001fff207424 */ /* 0x000fe400078e00ff */
[----:B------:R-:W-:-:S07]  /*4420*/  IMAD.MOV.U32 R29, RZ, RZ, -0x1 ;  /* 0xffffffffff1d7424 */ /* 0x000fce00078e00ff */
[----:B01234-:R-:W-:Y:S05]  /*4430*/  WARPSYNC.COLLECTIVE R29, `(.L_x_20296) ;  /* 0x000000001d087348 */ /* 0x01ffea0003c00000 */
[----:B------:R0:W0:Y:S02]  /*4440*/  SHFL.IDX P6, R25, R27, R30, R32 ;  /* 0x0000001e1b197389 */ /* 0x00002400000c0020 */
[----:B01234-:R-:W-:Y:S05]  /*4450*/  ENDCOLLECTIVE ;  /* 0x000000000000791b */ /* 0x01ffea0003800000 */
.L_x_20296:
[----:B------:R-:W-:Y:S05]  /*4460*/  BSYNC B1 ;  /* 0x0000000000017941 */ /* 0x000fea0003800000 */
.L_x_20295:
[----:B------:R-:W-:Y:S05]  /*4470*/  BRA `(.L_x_20297) ;  /* 0xffffffe0007c7947 */ /* 0x000fea000383ffff */
.L_x_20244:
[----:B------:R-:W-:Y:S01]  /*4480*/  BSSY B1, `(.L_x_20298) ;  /* 0x0000007000017945 */ /* 0x000fe20003800000 */
[----:B------:R-:W-:Y:S01]  /*4490*/  MOV R30, R2 ;  /* 0x00000002001e7202 */ /* 0x000fe20000000f00 */
[----:B------:R-:W-:Y:S02]  /*44a0*/  IMAD.MOV.U32 R32, RZ, RZ, 0x1f ;  /* 0x0000001fff207424 */ /* 0x000fe400078e00ff */
[----:B------:R-:W-:-:S07]  /*44b0*/  IMAD.MOV.U32 R29, RZ, RZ, -0x1 ;  /* 0xffffffffff1d7424 */ /* 0x000fce00078e00ff */
[----:B01234-:R-:W-:Y:S05]  /*44c0*/  WARPSYNC.COLLECTIVE R29, `(.L_x_20299) ;  /* 0x000000001d087348 */ /* 0x01ffea0003c00000 */
[----:B------:R0:W0:Y:S02]  /*44d0*/  SHFL.IDX P6, R25, R27, R30, R32 ;  /* 0x0000001e1b197389 */ /* 0x00002400000c0020 */
[----:B01234-:R-:W-:Y:S05]  /*44e0*/  ENDCOLLECTIVE ;  /* 0x000000000000791b */ /* 0x01ffea0003800000 */
.L_x_20299:
[----:B------:R-:W-:Y:S05]  /*44f0*/  BSYNC B1 ;  /* 0x0000000000017941 */ /* 0x000fea0003800000 */
.L_x_20298:
[----:B------:R-:W-:Y:S05]  /*4500*/  BRA `(.L_x_20300) ;  /* 0xffffffe000707947 */ /* 0x000fea000383ffff */
        .weak           $__internal_425_$__cuda_sm20_div_s16
        .type           $__internal_425_$__cuda_sm20_div_s16,@function
        .size           $__internal_425_$__cuda_sm20_div_s16,(.L_x_38928 - $__internal_425_$__cuda_sm20_div_s16)
$__internal_425_$__cuda_sm20_div_s16:
        /* <DEDUP_REMOVED lines=25> */
[----:B------:R-:W-:Y:S05]  /*46a0*/  RET.REL.NODEC R20 `(_Z9cuda_gemmIiLi128ELi2ELi1ELi128ELi32ELi32ELi64ELi0ELi0EEviiiPT_S1_S1_iii) ;  /* 0xffffffb814547950 */ /* 0x000fea0003c3ffff */
.L_x_20301:
        /* <DEDUP_REMOVED lines=13> */
.L_x_38928:


//--------------------- .text._Z9cuda_gemmIiLi128ELi2ELi1ELi128ELi16ELi16ELi64ELi1ELi1EEviiiPT_S1_S1_iii --------------------------
	.section	.text._Z9cuda_gemmIiLi128ELi2ELi1ELi128ELi16ELi16ELi64ELi1ELi1EEviiiPT_S1_S1_iii,"ax",@progbits
	.align	128
        .global         _Z9cuda_gemmIiLi128ELi2ELi1ELi128ELi16ELi16ELi64ELi1ELi1EEviiiPT_S1_S1_iii
        .type           _Z9cuda_gemmIiLi128ELi2ELi1ELi128ELi16ELi16ELi64ELi1ELi1EEviiiPT_S1_S1_iii,@function
        .size           _Z9cuda_gemmIiLi128ELi2ELi1ELi128ELi16ELi16ELi64ELi1ELi1EEviiiPT_S1_S1_iii,(.L_x_38929 - _Z9cuda_gemmIiLi128ELi2ELi1ELi128ELi16ELi16ELi64ELi1ELi1EEviiiPT_S1_S1_iii)
        .other          _Z9cuda_gemmIiLi128ELi2ELi1ELi128ELi16ELi16ELi64ELi1ELi1EEviiiPT_S1_S1_iii,@"STO_CUDA_ENTRY STV_DEFAULT"
_Z9cuda_gemmIiLi128ELi2ELi1ELi128ELi16ELi16ELi64ELi1ELi1EEviiiPT_S1_S1_iii:
.text._Z9cuda_gemmIiLi128ELi2ELi1ELi128ELi16ELi16ELi64ELi1ELi1EEviiiPT_S1_S1_iii:
[----:B------:R-:W-:Y:S01]  /*0000*/  LDC R1, c[0x0][0x37c] ;  /* 0x0000df00ff017b82 */ /* 0x000fe20000000800 */
[----:B------:R-:W0:Y:S07]  /*0010*/  S2R R3, SR_TID.X ;  /* 0x0000000000037919 */ /* 0x000e2e0000002100 */
[----:B------:R-:W1:Y:S01]  /*0020*/  LDC R2, c[0x0][0x360] ;  /* 0x0000d800ff027b82 */ /* 0x000e620000000800 */
[----:B------:R-:W-:Y:S02]  /*0030*/  MOV R9, 0x80 ;  /* 0x0000008000097802 */ /* 0x000fe40000000f00 */
[----:B-1----:R-:W-:Y:S01]  /*0040*/  LOP3.LUT R4, R2, 0xff, RZ, 0xc0, !PT ;  /* 0x000000ff02047812 */ /* 0x002fe200078ec0ff */
[----:B0-----:R-:W-:-:S05]  /*0050*/  IMAD.IADD R0, R3, 0x1, R2 ;  /* 0x0000000103007824 */ /* 0x001fca00078e0202 */
[----:B------:R-:W-:-:S07]  /*0060*/  LOP3.LUT R0, R0, 0xff, RZ, 0xc, !PT ;  /* 0x000000ff00007812 */ /* 0x000fce00078e0cff */
[----:B------:R-:W-:Y:S05]  /*0070*/  CALL.REL.NOINC `($__internal_426_$__cuda_sm20_div_u16) ;  /* 0x0000001000b07944 */ /* 0x000fea0003c00000 */
        /* <DEDUP_REMOVED lines=15> */
.L_x_20304:
        /* <DEDUP_REMOVED lines=13> */
.L_x_20303:
[----:B-1----:R-:W-:Y:S05]  /*0240*/  BSYNC.RECONVERGENT B0 ;  /* 0x0000000000007941 */ /* 0x002fea0003800200 */
.L_x_20302:
[----:B------:R-:W-:Y:S04]  /*0250*/  BSSY.RECONVERGENT B0, `(.L_x_20305) ;  /* 0x000002c000007945 */ /* 0x000fe80003800200 */
[----:B------:R-:W-:Y:S05]  /*0260*/  @!P1 BRA `(.L_x_20306) ;  /* 0x0000000000a89947 */ /* 0x000fea0003800000 */
[----:B------:R-:W1:Y:S01]  /*0270*/  S2R R9, SR_CgaCtaId ;  /* 0x0000000000097919 */ /* 0x000e620000008800 */
[----:B--2---:R-:W2:Y:S01]  /*0280*/  LDC.64 R4, c[0x0][0x398] ;  /* 0x0000e600ff047b82 */ /* 0x004ea20000000a00 */
[----:B------:R-:W-:-:S04]  /*0290*/  MOV R6, 0x400 ;  /* 0x0000040000067802 */ /* 0x000fc80000000f00 */
[----:B-1----:R-:W-:-:S07]  /*02a0*/  LEA R6, R9, R6, 0x18 ;  /* 0x0000000609067211 */ /* 0x002fce00078ec0ff */
.L_x_20307:
        /* <DEDUP_REMOVED lines=38> */
.L_x_20306:
[----:B------:R-:W-:Y:S05]  /*0510*/  BSYNC.RECONVERGENT B0 ;  /* 0x0000000000007941 */ /* 0x000fea0003800200 */
.L_x_20305:
        /* <DEDUP_REMOVED lines=76> */
.L_x_20313:
        /* <DEDUP_REMOVED lines=29> */
.L_x_20311:
[----:B------:R-:W-:Y:S05]  /*0bb0*/  BSYNC.RECONVERGENT B1 ;  /* 0x0000000000017941 */ /* 0x000fea0003800200 */
.L_x_20310:
        /* <DEDUP_REMOVED lines=10> */
.L_x_20312:
        /* <DEDUP_REMOVED lines=25> */
.L_x_20309:
[----:B------:R-:W-:Y:S05]  /*0df0*/  BSYNC.RECONVERGENT B0 ;  /* 0x0000000000007941 */ /* 0x000fea0003800200 */
.L_x_20308:
        /* <DEDUP_REMOVED lines=84> */
        .weak           $__internal_426_$__cuda_sm20_div_u16
        .type           $__internal_426_$__cuda_sm20_div_u16,@function
        .size           $__internal_426_$__cuda_sm20_div_u16,(.L_x_38929 - $__internal_426_$__cuda_sm20_div_u16)
$__internal_426_$__cuda_sm20_div_u16:
        /* <DEDUP_REMOVED lines=18> */
[----:B------:R-:W-:Y:S06]  /*1460*/  RET.REL.NODEC R4 `(_Z9cuda_gemmIiLi128ELi2ELi1ELi128ELi16ELi16ELi64ELi1ELi1EEviiiPT_S1_S1_iii) ;  /* 0xffffffe804e47950 */ /* 0x000fec0003c3ffff */
.L_x_20314:
        /* <DEDUP_REMOVED lines=9> */
.L_x_38929:


//--------------------- .text._Z9cuda_gemmIiLi128ELi2ELi1ELi128ELi16ELi16ELi64ELi1ELi0EEviiiPT_S1_S1_iii --------------------------
	.section	.text._Z9cuda_gemmIiLi128ELi2ELi1ELi128ELi16ELi16ELi64ELi1ELi0EEviiiPT_S1_S1_iii,"ax",@progbits
	.align	128
        .global         _Z9cuda_gemmIiLi128ELi2ELi1ELi128ELi16ELi16ELi64ELi1ELi0EEviiiPT_S1_S1_iii
        .type           _Z9cuda_gemmIiLi128ELi2ELi1ELi128ELi16ELi16ELi64ELi1ELi0EEviiiPT_S1_S1_iii,@function
        .size           _Z9cuda_gemmIiLi128ELi2ELi1ELi128ELi16ELi16ELi64ELi1ELi0EEviiiPT_S1_S1_iii,(.L_x_38930 - _Z9cuda_gemmIiLi128ELi2ELi1ELi128ELi16ELi16ELi64ELi1ELi0EEviiiPT_S1_S1_iii)
        .other          _Z9cuda_gemmIiLi128ELi2ELi1ELi128ELi16ELi16ELi64ELi1ELi0EEviiiPT_S1_S1_iii,@"STO_CUDA_ENTRY STV_DEFAULT"
_Z9cuda_gemmIiLi128ELi2ELi1ELi128ELi16ELi16ELi64ELi1ELi0EEviiiPT_S1_S1_iii:
.text._Z9cuda_gemmIiLi128ELi2ELi1ELi128ELi16ELi16ELi64ELi1ELi0EEviiiPT_S1_S1_iii:
        /* <DEDUP_REMOVED lines=40> */
.L_x_20317:
        /* <DEDUP_REMOVED lines=25> */
.L_x_20316:
[----:B------:R-:W-:Y:S05]  /*0410*/  BSYNC.RECONVERGENT B0 ;  /* 0x0000000000007941 */ /* 0x000fea0003800200 */
.L_x_20315:
        /* <DEDUP_REMOVED lines=211> */
[----:B------:R-:W-:Y:S05]  /*1150*/  CALL.REL.NOINC `($__internal_427_$__cuda_sm20_div_s16) ;  /* 0x0000001c00847944 */ /* 0x000fea0003c00000 */
[----:B------:R-:W0:Y:S01]  /*1160*/  LDCU UR6, c[0x0][0x3a8] ;  /* 0x00007500ff0677ac */ /* 0x000e220008000800 */
[----:B------:R-:W-:Y:S02]  /*1170*/  UPRMT UR7, UR5, 0x9910, URZ ;  /* 0x0000991005077896 */ /* 0x000fe400080000ff */
[----:B0-----:R-:W-:-:S04]  /*1180*/  UISETP.LT.AND UP0, UPT, UR6, 0x10, UPT ;  /* 0x000000100600788c */ /* 0x001fc8000bf01270 */
[----:B------:R-:W-:-:S03]  /*1190*/  USEL UR5, UR6, 0x10, UP0 ;  /* 0x0000001006057887 */ /* 0x000fc60008000000 */
[----:B------:R-:W-:-:S09]  /*11a0*/  UMOV UR6, UR7 ;  /* 0x0000000700067c82 */ /* 0x000fd20008000000 */
.L_x_20358:
        /* <DEDUP_REMOVED lines=41> */
.L_x_20321:
[----:B------:R-:W-:Y:S05]  /*1440*/  BSYNC.RECONVERGENT B1 ;  /* 0x0000000000017941 */ /* 0x000fea0003800200 */
.L_x_20320:
        /* <DEDUP_REMOVED lines=14> */
.L_x_20322:
        /* <DEDUP_REMOVED lines=26> */
.L_x_20319:
[----:B------:R-:W-:Y:S05]  /*16d0*/  BSYNC.RECONVERGENT B0 ;  /* 0x0000000000007941 */ /* 0x000fea0003800200 */
.L_x_20318:
        /* <DEDUP_REMOVED lines=64> */
.L_x_20357:
        /* <DEDUP_REMOVED lines=11> */
.L_x_20361:
[----:B--2---:R-:W-:-:S07]  /*1b90*/  IMAD R24, R66, R27, RZ ;  /* 0x0000001b42187224 */ /* 0x004fce00078e02ff */
.L_x_20325:
[----:B------:R-:W-:-:S13]  /*1ba0*/  ISETP.GE.AND P0, PT, R25, 0x2, PT ;  /* 0x000000021900780c */ /* 0x000fda0003f06270 */
[----:B------:R-:W-:Y:S05]  /*1bb0*/  @!P0 BRA `(.L_x_20327) ;  /* 0x0000000000108947 */ /* 0x000fea0003800000 */
[----:B------:R-:W-:-:S03]  /*1bc0*/  UMOV UR7, 0xffffffff ;  /* 0xffffffff00077882 */ /* 0x000fc60000000000 */
[----:B------:R-:W-:Y:S05]  /*1bd0*/  BRA.DIV UR7, `(.L_x_20328) ;  /* 0x0000000a07c47947 */ /* 0x000fea000b800000 */
[----:B------:R2:W3:Y:S02]  /*1be0*/  SHFL.IDX PT, R27, R26, R4, 0x101f ;  /* 0x00101f041a1b7589 */ /* 0x0004e400000e0000 */
.L_x_20364:
[----:B0--3--:R-:W-:-:S07]  /*1bf0*/  IMAD R24, R77, R27, R24 ;  /* 0x0000001b4d187224 */ /* 0x009fce00078e0218 */
.L_x_20327:
[----:B------:R-:W-:-:S13]  /*1c00*/  ISETP.GE.AND P6, PT, R25, 0x3, PT ;  /* 0x000000031900780c */ /* 0x000fda0003fc6270 */
[----:B------:R-:W-:Y:S05]  /*1c10*/  @!P6 BRA `(.L_x_20329) ;  /* 0x000000000010e947 */ /* 0x000fea0003800000 */
[----:B------:R-:W-:-:S03]  /*1c20*/  UMOV UR7, 0xffffffff ;  /* 0xffffffff00077882 */ /* 0x000fc60000000000 */
[----:B------:R-:W-:Y:S05]  /*1c30*/  BRA.DIV UR7, `(.L_x_20330) ;  /* 0x0000000a07d07947 */ /* 0x000fea000b800000 */
[----:B------:R3:W4:Y:S02]  /*1c40*/  SHFL.IDX PT, R27, R26, R5, 0x101f ;  /* 0x00101f051a1b7589 */ /* 0x00072400000e0000 */
.L_x_20367:
[----:B0---4-:R-:W-:-:S07]  /*1c50*/  IMAD R24, R78, R27, R24 ;  /* 0x0000001b4e187224 */ /* 0x011fce00078e0218 */
.L_x_20329:
[----:B------:R-:W-:-:S13]  /*1c60*/  ISETP.GE.AND P1, PT, R25, 0x4, PT ;  /* 0x000000041900780c */ /* 0x000fda0003f26270 */
[----:B------:R-:W-:Y:S05]  /*1c70*/  @!P1 BRA `(.L_x_20331) ;  /* 0x0000000000109947 */ /* 0x000fea0003800000 */
[----:B------:R-:W-:-:S03]  /*1c80*/  UMOV UR7, 0xffffffff ;  /* 0xffffffff00077882 */ /* 0x000fc60000000000 */
[----:B------:R-:W-:Y:S05]  /*1c90*/  BRA.DIV UR7, `(.L_x_20332) ;  /* 0x0000000a07dc7947 */ /* 0x000fea000b800000 */
[----:B------:R4:W0:Y:S02]  /*1ca0*/  SHFL.IDX PT, R27, R26, R6, 0x101f ;  /* 0x00101f061a1b7589 */ /* 0x00082400000e0000 */
.L_x_20370:
[----:B0-----:R-:W-:-:S07]  /*1cb0*/  IMAD R24, R79, R27, R24 ;  /* 0x0000001b4f187224 */ /* 0x001fce00078e0218 */
.L_x_20331:
[----:B------:R-:W-:-:S13]  /*1cc0*/  ISETP.GE.AND P2, PT, R25, 0x5, PT ;  /* 0x000000051900780c */ /* 0x000fda0003f46270 */
[----:B------:R-:W-:Y:S05]  /*1cd0*/  @!P2 BRA `(.L_x_20333) ;  /* 0x000000000010a947 */ /* 0x000fea0003800000 */
[----:B------:R-:W-:-:S03]  /*1ce0*/  UMOV UR7, 0xffffffff ;  /* 0xffffffff00077882 */ /* 0x000fc60000000000 */
[----:B------:R-:W-:Y:S05]  /*1cf0*/  BRA.DIV UR7, `(.L_x_20334) ;  /* 0x0000000a07e87947 */ /* 0x000fea000b800000 */
[----:B------:R0:W0:Y:S02]  /*1d00*/  SHFL.IDX PT, R27, R26, R7, 0x101f ;  /* 0x00101f071a1b7589 */ /* 0x00002400000e0000 */
.L_x_20373:
[----:B0-----:R-:W-:-:S07]  /*1d10*/  IMAD R24, R80, R27, R24 ;  /* 0x0000001b50187224 */ /* 0x001fce00078e0218 */
.L_x_20333:
[----:B------:R-:W-:-:S13]  /*1d20*/  ISETP.GE.AND P3, PT, R25, 0x6, PT ;  /* 0x000000061900780c */ /* 0x000fda0003f66270 */
[----:B------:R-:W-:Y:S05]  /*1d30*/  @!P3 BRA `(.L_x_20335) ;  /* 0x000000000010b947 */ /* 0x000fea0003800000 */
[----:B------:R-:W-:-:S03]  /*1d40*/  UMOV UR7, 0xffffffff ;  /* 0xffffffff00077882 */ /* 0x000fc60000000000 */
[----:B------:R-:W-:Y:S05]  /*1d50*/  BRA.DIV UR7, `(.L_x_20336) ;  /* 0x0000000a07f47947 */ /* 0x000fea000b800000 */
[----:B------:R0:W0:Y:S02]  /*1d60*/  SHFL.IDX PT, R27, R26, R8, 0x101f ;  /* 0x00101f081a1b7589 */ /* 0x00002400000e0000 */
.L_x_20376:
[----:B0-----:R-:W-:-:S07]  /*1d70*/  IMAD R24, R81, R27, R24 ;  /* 0x0000001b51187224 */ /* 0x001fce00078e0218 */
.L_x_20335:
[----:B------:R-:W-:-:S13]  /*1d80*/  ISETP.GE.AND P5, PT, R25, 0x7, PT ;  /* 0x000000071900780c */ /* 0x000fda0003fa6270 */
[----:B------:R-:W-:Y:S05]  /*1d90*/  @!P5 BRA `(.L_x_20337) ;  /* 0x000000000010d947 */ /* 0x000fea0003800000 */
[----:B------:R-:W-:-:S03]  /*1da0*/  UMOV UR7, 0xffffffff ;  /* 0xffffffff00077882 */ /* 0x000fc60000000000 */
[----:B------:R-:W-:Y:S05]  /*1db0*/  BRA.DIV UR7, `(.L_x_20338) ;  /* 0x0000000e07007947 */ /* 0x000fea000b800000 */
[----:B------:R0:W0:Y:S02]  /*1dc0*/  SHFL.IDX PT, R27, R26, R9, 0x101f ;  /* 0x00101f091a1b7589 */ /* 0x00002400000e0000 */
.L_x_20379:
[----:B0-----:R-:W-:-:S07]  /*1dd0*/  IMAD R24, R67, R27, R24 ;  /* 0x0000001b43187224 */ /* 0x001fce00078e0218 */
.L_x_20337:
[----:B------:R-:W-:-:S13]  /*1de0*/  ISETP.GE.AND P5, PT, R25, 0x8, PT ;  /* 0x000000081900780c */ /* 0x000fda0003fa6270 */
[----:B------:R-:W-:Y:S05]  /*1df0*/  @!P5 BRA `(.L_x_20339) ;  /* 0x000000000010d947 */ /* 0x000fea0003800000 */
[----:B------:R-:W-:-:S03]  /*1e00*/  UMOV UR7, 0xffffffff ;  /* 0xffffffff00077882 */ /* 0x000fc60000000000 */
[----:B------:R-:W-:Y:S05]  /*1e10*/  BRA.DIV UR7, `(.L_x_20340) ;  /* 0x0000000e070c7947 */ /* 0x000fea000b800000 */
[----:B------:R0:W0:Y:S02]  /*1e20*/  SHFL.IDX PT, R27, R26, R10, 0x101f ;  /* 0x00101f0a1a1b7589 */ /* 0x00002400000e0000 */
.L_x_20382:
[----:B0-----:R-:W-:-:S07]  /*1e30*/  IMAD R24, R68, R27, R24 ;  /* 0x0000001b44187224 */ /* 0x001fce00078e0218 */
.L_x_20339:
[----:B------:R-:W-:-:S13]  /*1e40*/  ISETP.GE.AND P5, PT, R25, 0x9, PT ;  /* 0x000000091900780c */ /* 0x000fda0003fa6270 */
[----:B------:R-:W-:Y:S05]  /*1e50*/  @!P5 BRA `(.L_x_20341) ;  /* 0x000000000010d947 */ /* 0x000fea0003800000 */
[----:B------:R-:W-:-:S03]  /*1e60*/  UMOV UR7, 0xffffffff ;  /* 0xffffffff00077882 */ /* 0x000fc60000000000 */
[----:B------:R-:W-:Y:S05]  /*1e70*/  BRA.DIV UR7, `(.L_x_20342) ;  /* 0x0000000e07187947 */ /* 0x000fea000b800000 */
[----:B------:R0:W0:Y:S02]  /*1e80*/  SHFL.IDX PT, R27, R26, R11, 0x101f ;  /* 0x00101f0b1a1b7589 */ /* 0x00002400000e0000 */
.L_x_20385:
[----:B0-----:R-:W-:-:S07]  /*1e90*/  IMAD R24, R69, R27, R24 ;  /* 0x0000001b45187224 */ /* 0x001fce00078e0218 */
.L_x_20341:
[----:B------:R-:W-:-:S13]  /*1ea0*/  ISETP.GE.AND P5, PT, R25, 0xa, PT ;  /* 0x0000000a1900780c */ /* 0x000fda0003fa6270 */
[----:B------:R-:W-:Y:S05]  /*1eb0*/  @!P5 BRA `(.L_x_20343) ;  /* 0x000000000010d947 */ /* 0x000fea0003800000 */
[----:B------:R-:W-:-:S03]  /*1ec0*/  UMOV UR7, 0xffffffff ;  /* 0xffffffff00077882 */ /* 0x000fc60000000000 */
[----:B------:R-:W-:Y:S05]  /*1ed0*/  BRA.DIV UR7, `(.L_x_20344) ;  /* 0x0000000e07247947 */ /* 0x000fea000b800000 */
[----:B------:R0:W0:Y:S02]  /*1ee0*/  SHFL.IDX PT, R27, R26, R12, 0x101f ;  /* 0x00101f0c1a1b7589 */ /* 0x00002400000e0000 */
.L_x_20388:
[----:B0-----:R-:W-:-:S07]  /*1ef0*/  IMAD R24, R70, R27, R24 ;  /* 0x0000001b46187224 */ /* 0x001fce00078e0218 */
.L_x_20343:
[----:B------:R-:W-:-:S13]  /*1f00*/  ISETP.GE.AND P5, PT, R25, 0xb, PT ;  /* 0x0000000b1900780c */ /* 0x000fda0003fa6270 */
[----:B------:R-:W-:Y:S05]  /*1f10*/  @!P5 BRA `(.L_x_20345) ;  /* 0x000000000010d947 */ /* 0x000fea0003800000 */
[----:B------:R-:W-:-:S03]  /*1f20*/  UMOV UR7, 0xffffffff ;  /* 0xffffffff00077882 */ /* 0x000fc60000000000 */
[----:B------:R-:W-:Y:S05]  /*1f30*/  BRA.DIV UR7, `(.L_x_20346) ;  /* 0x0000000e07307947 */ /* 0x000fea000b800000 */
[----:B------:R0:W0:Y:S02]  /*1f40*/  SHFL.IDX PT, R27, R26, R13, 0x101f ;  /* 0x00101f0d1a1b7589 */ /* 0x00002400000e0000 */
.L_x_20391:
[----:B0-----:R-:W-:-:S07]  /*1f50*/  IMAD R24, R71, R27, R24 ;  /* 0x0000001b47187224 */ /* 0x001fce00078e0218 */
.L_x_20345:
[----:B------:R-:W-:-:S13]  /*1f60*/  ISETP.GE.AND P5, PT, R25, 0xc, PT ;  /* 0x0000000c1900780c */ /* 0x000fda0003fa6270 */
[----:B------:R-:W-:Y:S05]  /*1f70*/  @!P5 BRA `(.L_x_20347) ;  /* 0x000000000010d947 */ /* 0x000fea0003800000 */
[----:B------:R-:W-:-:S03]  /*1f80*/  UMOV UR7, 0xffffffff ;  /* 0xffffffff00077882 */ /* 0x000fc60000000000 */
[----:B------:R-:W-:Y:S05]  /*1f90*/  BRA.DIV UR7, `(.L_x_20348) ;  /* 0x0000000e073c7947 */ /* 0x000fea000b800000 */
[----:B------:R0:W0:Y:S02]  /*1fa0*/  SHFL.IDX PT, R27, R26, R14, 0x101f ;  /* 0x00101f0e1a1b7589 */ /* 0x00002400000e0000 */
.L_x_20394:
[----:B0-----:R-:W-:-:S07]  /*1fb0*/  IMAD R24, R72, R27, R24 ;  /* 0x0000001b48187224 */ /* 0x001fce00078e0218 */
.L_x_20347:
[----:B------:R-:W-:-:S13]  /*1fc0*/  ISETP.GE.AND P5, PT, R25, 0xd, PT ;  /* 0x0000000d1900780c */ /* 0x000fda0003fa6270 */
[----:B------:R-:W-:Y:S05]  /*1fd0*/  @!P5 BRA `(.L_x_20349) ;  /* 0x000000000010d947 */ /* 0x000fea0003800000 */
[----:B------:R-:W-:-:S03]  /*1fe0*/  UMOV UR7, 0xffffffff ;  /* 0xffffffff00077882 */ /* 0x000fc60000000000 */
[----:B------:R-:W-:Y:S05]  /*1ff0*/  BRA.DIV UR7, `(.L_x_20350) ;  /* 0x0000000e07487947 */ /* 0x000fea000b800000 */
[----:B------:R0:W0:Y:S02]  /*2000*/  SHFL.IDX PT, R27, R26, R15, 0x101f ;  /* 0x00101f0f1a1b7589 */ /* 0x00002400000e0000 */
.L_x_20397:
[----:B0-----:R-:W-:-:S07]  /*2010*/  IMAD R24, R73, R27, R24 ;  /* 0x0000001b49187224 */ /* 0x001fce00078e0218 */
.L_x_20349:
[----:B------:R-:W-:-:S13]  /*2020*/  ISETP.GE.AND P5, PT, R25, 0xe, PT ;  /* 0x0000000e1900780c */ /* 0x000fda0003fa6270 */
[----:B------:R-:W-:Y:S05]  /*2030*/  @!P5 BRA `(.L_x_20351) ;  /* 0x000000000010d947 */ /* 0x000fea0003800000 */
[----:B------:R-:W-:-:S03]  /*2040*/  UMOV UR7, 0xffffffff ;  /* 0xffffffff00077882 */ /* 0x000fc60000000000 */
[----:B------:R-:W-:Y:S05]  /*2050*/  BRA.DIV UR7, `(.L_x_20352) ;  /* 0x0000000e07547947 */ /* 0x000fea000b800000 */
[----:B------:R0:W0:Y:S02]  /*2060*/  SHFL.IDX PT, R27, R26, R16, 0x101f ;  /* 0x00101f101a1b7589 */ /* 0x00002400000e0000 */
.L_x_20400:
[----:B0-----:R-:W-:-:S07]  /*2070*/  IMAD R24, R74, R27, R24 ;  /* 0x0000001b4a187224 */ /* 0x001fce00078e0218 */
.L_x_20351:
[----:B------:R-:W-:-:S13]  /*2080*/  ISETP.GE.AND P5, PT, R25, 0xf, PT ;  /* 0x0000000f1900780c */ /* 0x000fda0003fa6270 */
[----:B------:R-:W-:Y:S05]  /*2090*/  @!P5 BRA `(.L_x_20353) ;  /* 0x000000000010d947 */ /* 0x000fea0003800000 */
[----:B------:R-:W-:-:S03]  /*20a0*/  UMOV UR7, 0xffffffff ;  /* 0xffffffff00077882 */ /* 0x000fc60000000000 */
[----:B------:R-:W-:Y:S05]  /*20b0*/  BRA.DIV UR7, `(.L_x_20354) ;  /* 0x0000000e07607947 */ /* 0x000fea000b800000 */
[----:B------:R0:W0:Y:S02]  /*20c0*/  SHFL.IDX PT, R27, R26, R17, 0x101f ;  /* 0x00101f111a1b7589 */ /* 0x00002400000e0000 */
.L_x_20403:
[----:B0-----:R-:W-:-:S07]  /*20d0*/  IMAD R24, R75, R27, R24 ;  /* 0x0000001b4b187224 */ /* 0x001fce00078e0218 */
.L_x_20353:
[----:B------:R-:W-:-:S13]  /*20e0*/  ISETP.GE.AND P5, PT, R25, 0x10, PT ;  /* 0x000000101900780c */ /* 0x000fda0003fa6270 */
[----:B------:R-:W-:Y:S05]  /*20f0*/  @!P5 BRA `(.L_x_20355) ;  /* 0x000000040018d947 */ /* 0x000fea0003800000 */
[----:B------:R-:W-:-:S03]  /*2100*/  UMOV UR7, 0xffffffff ;  /* 0xffffffff00077882 */ /* 0x000fc60000000000 */
[----:B------:R-:W-:Y:S05]  /*2110*/  BRA.DIV UR7, `(.L_x_20356) ;  /* 0x0000000e076c7947 */ /* 0x000fea000b800000 */
[----:B------:R0:W0:Y:S02]  /*2120*/  SHFL.IDX PT, R25, R26, R18, 0x101f ;  /* 0x00101f121a197589 */ /* 0x00002400000e0000 */
.L_x_20406:
[----:B0-----:R-:W-:Y:S01]  /*2130*/  IMAD R24, R76, R25, R24 ;  /* 0x000000194c187224 */ /* 0x001fe200078e0218 */
[----:B------:R-:W-:Y:S06]  /*2140*/  BRA `(.L_x_20355) ;  /* 0x0000000400047947 */ /* 0x000fec0003800000 */
.L_x_20324:
        /* <DEDUP_REMOVED lines=65> */
.L_x_20355:
[----:B------:R-:W-:Y:S01]  /*2560*/  IADD3 R21, PT, PT, R21, UR6, RZ ;  /* 0x0000000615157c10 */ /* 0x000fe2000fffe0ff */
[----:B------:R-:W-:-:S03]  /*2570*/  IMAD.IADD R23, R24, 0x1, R23 ;  /* 0x0000000118177824 */ /* 0x000fc600078e0217 */
[----:B------:R-:W-:-:S13]  /*2580*/  ISETP.GE.AND P5, PT, R21, UR5, PT ;  /* 0x0000000515007c0c */ /* 0x000fda000bfa6270 */
[----:B------:R-:W-:Y:S05]  /*2590*/  @!P5 BRA `(.L_x_20357) ;  /* 0xfffffff40050d947 */ /* 0x000fea000383ffff */
.L_x_20323:
        /* <DEDUP_REMOVED lines=12> */
.L_x_20326:
[----:B------:R-:W-:Y:S01]  /*2660*/  HFMA2 R29, -RZ, RZ, 0, 0.000503063201904296875 ;  /* 0x0000101fff1d7431 */ /* 0x000fe200000001ff */
[----:B------:R-:W-:Y:S01]  /*2670*/  BSSY B0, `(.L_x_20359) ;  /* 0x0000006000007945 */ /* 0x000fe20003800000 */
[----:B------:R-:W-:Y:S02]  /*2680*/  IMAD.MOV.U32 R28, RZ, RZ, R65 ;  /* 0x000000ffff1c7224 */ /* 0x000fe400078e0041 */
[----:B------:R-:W-:-:S07]  /*2690*/  IMAD.MOV.U32 R27, RZ, RZ, -0x1 ;  /* 0xffffffffff1b7424 */ /* 0x000fce00078e00ff */
[----:B0-----:R-:W-:Y:S05]  /*26a0*/  WARPSYNC.COLLECTIVE R27, `(.L_x_20360) ;  /* 0x000000001b087348 */ /* 0x001fea0003c00000 */
[----:B------:R1:W2:Y:S02]  /*26b0*/  SHFL.IDX P5, R27, R26, R28, R29 ;  /* 0x0000001c1a1b7389 */ /* 0x0002a400000a001d */
[----:B012---:R-:W-:Y:S05]  /*26c0*/  ENDCOLLECTIVE ;  /* 0x000000000000791b */ /* 0x007fea0003800000 */
.L_x_20360:
[----:B------:R-:W-:Y:S05]  /*26d0*/  BSYNC B0 ;  /* 0x0000000000007941 */ /* 0x000fea0003800000 */
.L_x_20359:
[----:B------:R-:W-:Y:S05]  /*26e0*/  BRA `(.L_x_20361) ;  /* 0xfffffff400287947 */ /* 0x000fea000383ffff */
.L_x_20328:
[----:B------:R-:W-:Y:S01]  /*26f0*/  BSSY B0, `(.L_x_20362) ;  /* 0x0000007000007945 */ /* 0x000fe20003800000 */
[----:B------:R-:W-:Y:S01]  /*2700*/  IMAD.MOV.U32 R28, RZ, RZ, R4 ;  /* 0x000000ffff1c7224 */ /* 0x000fe200078e0004 */
[----:B------:R-:W-:Y:S01]  /*2710*/  MOV R29, 0x101f ;  /* 0x0000101f001d7802 */ /* 0x000fe20000000f00 */
[----:B------:R-:W-:-:S07]  /*2720*/  IMAD.MOV.U32 R27, RZ, RZ, -0x1 ;  /* 0xffffffffff1b7424 */ /* 0x000fce00078e00ff */
[----:B01----:R-:W-:Y:S05]  /*2730*/  WARPSYNC.COLLECTIVE R27, `(.L_x_20363) ;  /* 0x000000001b087348 */ /* 0x003fea0003c00000 */
[----:B------:R2:W3:Y:S02]  /*2740*/  SHFL.IDX P5, R27, R26, R28, R29 ;  /* 0x0000001c1a1b7389 */ /* 0x0004e400000a001d */
[----:B0123--:R-:W-:Y:S05]  /*2750*/  ENDCOLLECTIVE ;  /* 0x000000000000791b */ /* 0x00ffea0003800000 */
.L_x_20363:
[----:B------:R-:W-:Y:S05]  /*2760*/  BSYNC B0 ;  /* 0x0000000000007941 */ /* 0x000fea0003800000 */
.L_x_20362:
[----:B------:R-:W-:Y:S05]  /*2770*/  BRA `(.L_x_20364) ;  /* 0xfffffff4001c7947 */ /* 0x000fea000383ffff */
.L_x_20330:
[----:B------:R-:W-:Y:S01]  /*2780*/  HFMA2 R29, -RZ, RZ, 0, 0.000503063201904296875 ;  /* 0x0000101fff1d7431 */ /* 0x000fe200000001ff */
[----:B------:R-:W-:Y:S01]  /*2790*/  BSSY B0, `(.L_x_20365) ;  /* 0x0000006000007945 */ /* 0x000fe20003800000 */
[----:B------:R-:W-:Y:S02]  /*27a0*/  IMAD.MOV.U32 R28, RZ, RZ, R5 ;  /* 0x000000ffff1c7224 */ /* 0x000fe400078e0005 */
[----:B------:R-:W-:-:S07]  /*27b0*/  IMAD.MOV.U32 R27, RZ, RZ, -0x1 ;  /* 0xffffffffff1b7424 */ /* 0x000fce00078e00ff */
[----:B012---:R-:W-:Y:S05]  /*27c0*/  WARPSYNC.COLLECTIVE R27, `(.L_x_20366) ;  /* 0x000000001b087348 */ /* 0x007fea0003c00000 */
[----:B------:R3:W4:Y:S02]  /*27d0*/  SHFL.IDX P5, R27, R26, R28, R29 ;  /* 0x0000001c1a1b7389 */ /* 0x00072400000a001d */
[----:B01234-:R-:W-:Y:S05]  /*27e0*/  ENDCOLLECTIVE ;  /* 0x000000000000791b */ /* 0x01ffea0003800000 */
.L_x_20366:
[----:B------:R-:W-:Y:S05]  /*27f0*/  BSYNC B0 ;  /* 0x0000000000007941 */ /* 0x000fea0003800000 */
.L_x_20365:
[----:B------:R-:W-:Y:S05]  /*2800*/  BRA `(.L_x_20367) ;  /* 0xfffffff400107947 */ /* 0x000fea000383ffff */
.L_x_20332:
[----:B------:R-:W-:Y:S01]  /*2810*/  BSSY B0, `(.L_x_20368) ;  /* 0x0000007000007945 */ /* 0x000fe20003800000 */
[----:B------:R-:W-:Y:S01]  /*2820*/  IMAD.MOV.U32 R28, RZ, RZ, R6 ;  /* 0x000000ffff1c7224 */ /* 0x000fe200078e0006 */
[----:B------:R-:W-:Y:S01]  /*2830*/  MOV R29, 0x101f ;  /* 0x0000101f001d7802 */ /* 0x000fe20000000f00 */
[----:B------:R-:W-:-:S07]  /*2840*/  IMAD.MOV.U32 R27, RZ, RZ, -0x1 ;  /* 0xffffffffff1b7424 */ /* 0x000fce00078e00ff */
[----:B0123--:R-:W-:Y:S05]  /*2850*/  WARPSYNC.COLLECTIVE R27, `(.L_x_20369) ;  /* 0x000000001b087348 */ /* 0x00ffea0003c00000 */
[----:B------:R4:W0:Y:S02]  /*2860*/  SHFL.IDX P5, R27, R26, R28, R29 ;  /* 0x0000001c1a1b7389 */ /* 0x00082400000a001d */
[----:B01234-:R-:W-:Y:S05]  /*2870*/  ENDCOLLECTIVE ;  /* 0x000000000000791b */ /* 0x01ffea0003800000 */
.L_x_20369:
[----:B------:R-:W-:Y:S05]  /*2880*/  BSYNC B0 ;  /* 0x0000000000007941 */ /* 0x000fea0003800000 */
.L_x_20368:
[----:B------:R-:W-:Y:S05]  /*2890*/  BRA `(.L_x_20370) ;  /* 0xfffffff400047947 */ /* 0x000fea000383ffff */
.L_x_20334:
[----:B------:R-:W-:Y:S01]  /*28a0*/  HFMA2 R29, -RZ, RZ, 0, 0.000503063201904296875 ;  /* 0x0000101fff1d7431 */ /* 0x000fe200000001ff */
[----:B------:R-:W-:Y:S01]  /*28b0*/  BSSY B0, `(.L_x_20371) ;  /* 0x0000006000007945 */ /* 0x000fe20003800000 */
[----:B------:R-:W-:Y:S02]  /*28c0*/  IMAD.MOV.U32 R28, RZ, RZ, R7 ;  /* 0x000000ffff1c7224 */ /* 0x000fe400078e0007 */
[----:B------:R-:W-:-:S07]  /*28d0*/  IMAD.MOV.U32 R27, RZ, RZ, -0x1 ;  /* 0xffffffffff1b7424 */ /* 0x000fce00078e00ff */
[----:B01234-:R-:W-:Y:S05]  /*28e0*/  WARPSYNC.COLLECTIVE R27, `(.L_x_20372) ;  /* 0x000000001b087348 */ /* 0x01ffea0003c00000 */
[----:B------:R0:W0:Y:S02]  /*28f0*/  SHFL.IDX P5, R27, R26, R28, R29 ;  /* 0x0000001c1a1b7389 */ /* 0x00002400000a001d */
[----:B01234-:R-:W-:Y:S05]  /*2900*/  ENDCOLLECTIVE ;  /* 0x000000000000791b */ /* 0x01ffea0003800000 */
.L_x_20372:
[----:B------:R-:W-:Y:S05]  /*2910*/  BSYNC B0 ;  /* 0x0000000000007941 */ /* 0x000fea0003800000 */
.L_x_20371:
[----:B------:R-:W-:Y:S05]  /*2920*/  BRA `(.L_x_20373) ;  /* 0xfffffff000f87947 */ /* 0x000fea000383ffff */
.L_x_20336:
[----:B------:R-:W-:Y:S01]  /*2930*/  BSSY B0, `(.L_x_20374) ;  /* 0x0000007000007945 */ /* 0x000fe20003800000 */
[----:B------:R-:W-:Y:S01]  /*2940*/  IMAD.MOV.U32 R28, RZ, RZ, R8 ;  /* 0x000000ffff1c7224 */ /* 0x000fe200078e0008 */
[----:B------:R-:W-:Y:S01]  /*2950*/  MOV R29, 0x101f ;  /* 0x0000101f001d7802 */ /* 0x000fe20000000f00 */
[----:B------:R-:W-:-:S07]  /*2960*/  IMAD.MOV.U32 R27, RZ, RZ, -0x1 ;  /* 0xffffffffff1b7424 */ /* 0x000fce00078e00ff */
[----:B01234-:R-:W-:Y:S05]  /*2970*/  WARPSYNC.COLLECTIVE R27, `(.L_x_20375) ;  /* 0x000000001b087348 */ /* 0x01ffea0003c00000 */
[----:B------:R0:W0:Y:S02]  /*2980*/  SHFL.IDX P5, R27, R26, R28, R29 ;  /* 0x0000001c1a1b7389 */ /* 0x00002400000a001d */
[----:B01234-:R-:W-:Y:S05]  /*2990*/  ENDCOLLECTIVE ;  /* 0x000000000000791b */ /* 0x01ffea0003800000 */
.L_x_20375:
[----:B------:R-:W-:Y:S05]  /*29a0*/  BSYNC B0 ;  /* 0x0000000000007941 */ /* 0x000fea0003800000 */
.L_x_20374:
[----:B------:R-:W-:Y:S05]  /*29b0*/  BRA `(.L_x_20376) ;  /* 0xfffffff000ec7947 */ /* 0x000fea000383ffff */
.L_x_20338:
[----:B------:R-:W-:Y:S01]  /*29c0*/  HFMA2 R29, -RZ, RZ, 0, 0.000503063201904296875 ;  /* 0x0000101fff1d7431 */ /* 0x000fe200000001ff */
[----:B------:R-:W-:Y:S01]  /*29d0*/  BSSY B0, `(.L_x_20377) ;  /* 0x0000006000007945 */ /* 0x000fe20003800000 */
[----:B------:R-:W-:Y:S02]  /*29e0*/  IMAD.MOV.U32 R28, RZ, RZ, R9 ;  /* 0x000000ffff1c7224 */ /* 0x000fe400078e0009 */
[----:B------:R-:W-:-:S07]  /*29f0*/  IMAD.MOV.U32 R27, RZ, RZ, -0x1 ;  /* 0xffffffffff1b7424 */ /* 0x000fce00078e00ff */
[----:B01234-:R-:W-:Y:S05]  /*2a00*/  WARPSYNC.COLLECTIVE R27, `(.L_x_20378) ;  /* 0x000000001b087348 */ /* 0x01ffea0003c00000 */
[----:B------:R0:W0:Y:S02]  /*2a10*/  SHFL.IDX P5, R27, R26, R28, R29 ;  /* 0x0000001c1a1b7389 */ /* 0x00002400000a001d */
[----:B01234-:R-:W-:Y:S05]  /*2a20*/  ENDCOLLECTIVE ;  /* 0x000000000000791b */ /* 0x01ffea0003800000 */
.L_x_20378:
[----:B------:R-:W-:Y:S05]  /*2a30*/  BSYNC B0 ;  /* 0x0000000000007941 */ /* 0x000fea0003800000 */
.L_x_20377:
[----:B------:R-:W-:Y:S05]  /*2a40*/  BRA `(.L_x_20379) ;  /* 0xfffffff000e07947 */ /* 0x000fea000383ffff */
.L_x_20340:
[----:B------:R-:W-:Y:S01]  /*2a50*/  BSSY B0, `(.L_x_20380) ;  /* 0x0000007000007945 */ /* 0x000fe20003800000 */
[----:B------:R-:W-:Y:S01]  /*2a60*/  IMAD.MOV.U32 R28, RZ, RZ, R10 ;  /* 0x000000ffff1c7224 */ /* 0x000fe200078e000a */
[----:B------:R-:W-:Y:S01]  /*2a70*/  MOV R29, 0x101f ;  /* 0x0000101f001d7802 */ /* 0x000fe20000000f00 */
[----:B------:R-:W-:-:S07]  /*2a80*/  IMAD.MOV.U32 R27, RZ, RZ, -0x1 ;  /* 0xffffffffff1b7424 */ /* 0x000fce00078e00ff */
[----:B01234-:R-:W-:Y:S05]  /*2a90*/  WARPSYNC.COLLECTIVE R27, `(.L_x_20381) ;  /* 0x000000001b087348 */ /* 0x01ffea0003c00000 */
[----:B------:R0:W0:Y:S02]  /*2aa0*/  SHFL.IDX P5, R27, R26, R28, R29 ;  /* 0x0000001c1a1b7389 */ /* 0x00002400000a001d */
[----:B01234-:R-:W-:Y:S05]  /*2ab0*/  ENDCOLLECTIVE ;  /* 0x000000000000791b */ /* 0x01ffea0003800000 */
.L_x_20381:
[----:B------:R-:W-:Y:S05]  /*2ac0*/  BSYNC B0 ;  /* 0x0000000000007941 */ /* 0x000fea0003800000 */
.L_x_20380:
[----:B------:R-:W-:Y:S05]  /*2ad0*/  BRA `(.L_x_20382) ;  /* 0xfffffff000d47947 */ /* 0x000fea000383ffff */
.L_x_20342:
[----:B------:R-:W-:Y:S01]  /*2ae0*/  HFMA2 R29, -RZ, RZ, 0, 0.000503063201904296875 ;  /* 0x0000101fff1d7431 */ /* 0x000fe200000001ff */
[----:B------:R-:W-:Y:S01]  /*2af0*/  BSSY B0, `(.L_x_20383) ;  /* 0x0000006000007945 */ /* 0x000fe20003800000 */
[----:B------:R-:W-:Y:S02]  /*2b00*/  IMAD.MOV.U32 R28, RZ, RZ, R11 ;  /* 0x000000ffff1c7224 */ /* 0x000fe400078e000b */
[----:B------:R-:W-:-:S07]  /*2b10*/  IMAD.MOV.U32 R27, RZ, RZ, -0x1 ;  /* 0xffffffffff1b7424 */ /* 0x000fce00078e00ff */
[----:B01234-:R-:W-:Y:S05]  /*2b20*/  WARPSYNC.COLLECTIVE R27, `(.L_x_20384) ;  /* 0x000000001b087348 */ /* 0x01ffea0003c00000 */
[----:B------:R0:W0:Y:S02]  /*2b30*/  SHFL.IDX P5, R27, R26, R28, R29 ;  /* 0x0000001c1a1b7389 */ /* 0x00002400000a001d */
[----:B01234-:R-:W-:Y:S05]  /*2b40*/  ENDCOLLECTIVE ;  /* 0x000000000000791b */ /* 0x01ffea0003800000 */
.L_x_20384:
[----:B------:R-:W-:Y:S05]  /*2b50*/  BSYNC B0 ;  /* 0x0000000000007941 */ /* 0x000fea0003800000 */
.L_x_20383:
[----:B------:R-:W-:Y:S05]  /*2b60*/  BRA `(.L_x_20385) ;  /* 0xfffffff000c87947 */ /* 0x000fea000383ffff */
.L_x_20344:
[----:B------:R-:W-:Y:S01]  /*2b70*/  BSSY B0, `(.L_x_20386) ;  /* 0x0000007000007945 */ /* 0x000fe20003800000 */
[----:B------:R-:W-:Y:S01]  /*2b80*/  IMAD.MOV.U32 R28, RZ, RZ, R12 ;  /* 0x000000ffff1c7224 */ /* 0x000fe200078e000c */
[----:B------:R-:W-:Y:S01]  /*2b90*/  MOV R29, 0x101f ;  /* 0x0000101f001d7802 */ /* 0x000fe20000000f00 */
[----:B------:R-:W-:-:S07]  /*2ba0*/  IMAD.MOV.U32 R27, RZ, RZ, -0x1 ;  /* 0xffffffffff1b7424 */ /* 0x000fce00078e00ff */
[----:B01234-:R-:W-:Y:S05]  /*2bb0*/  WARPSYNC.COLLECTIVE R27, `(.L_x_20387) ;  /* 0x000000001b087348 */ /* 0x01ffea0003c00000 */
[----:B------:R0:W0:Y:S02]  /*2bc0*/  SHFL.IDX P5, R27, R26, R28, R29 ;  /* 0x0000001c1a1b7389 */ /* 0x00002400000a001d */
[----:B01234-:R-:W-:Y:S05]  /*2bd0*/  ENDCOLLECTIVE ;  /* 0x000000000000791b */ /* 0x01ffea0003800000 */
.L_x_20387:
[----:B------:R-:W-:Y:S05]  /*2be0*/  BSYNC B0 ;  /* 0x0000000000007941 */ /* 0x000fea0003800000 */
.L_x_20386:
[----:B------:R-:W-:Y:S05]  /*2bf0*/  BRA `(.L_x_20388) ;  /* 0xfffffff000bc7947 */ /* 0x000fea000383ffff */
.L_x_20346:
[----:B------:R-:W-:Y:S01]  /*2c00*/  HFMA2 R29, -RZ, RZ, 0, 0.000503063201904296875 ;  /* 0x0000101fff1d7431 */ /* 0x000fe200000001ff */
[----:B------:R-:W-:Y:S01]  /*2c10*/  BSSY B0, `(.L_x_20389) ;  /* 0x0000006000007945 */ /* 0x000fe20003800000 */
[----:B------:R-:W-:Y:S02]  /*2c20*/  IMAD.MOV.U32 R28, RZ, RZ, R13 ;  /* 0x000000ffff1c7224 */ /* 0x000fe400078e000d */
[----:B------:R-:W-:-:S07]  /*2c30*/  IMAD.MOV.U32 R27, RZ, RZ, -0x1 ;  /* 0xffffffffff1b7424 */ /* 0x000fce00078e00ff */
[----:B01234-:R-:W-:Y:S05]  /*2c40*/  WARPSYNC.COLLECTIVE R27, `(.L_x_20390) ;  /* 0x000000001b087348 */ /* 0x01ffea0003c00000 */
[----:B------:R0:W0:Y:S02]  /*2c50*/  SHFL.IDX P5, R27, R26, R28, R29 ;  /* 0x0000001c1a1b7389 */ /* 0x00002400000a001d */
[----:B01234-:R-:W-:Y:S05]  /*2c60*/  ENDCOLLECTIVE ;  /* 0x000000000000791b */ /* 0x01ffea0003800000 */
.L_x_20390:
[----:B------:R-:W-:Y:S05]  /*2c70*/  BSYNC B0 ;  /* 0x0000000000007941 */ /* 0x000fea0003800000 */
.L_x_20389:
[----:B------:R-:W-:Y:S05]  /*2c80*/  BRA `(.L_x_20391) ;  /* 0xfffffff000b07947 */ /* 0x000fea000383ffff */
.L_x_20348:
[----:B------:R-:W-:Y:S01]  /*2c90*/  BSSY B0, `(.L_x_20392) ;  /* 0x0000007000007945 */ /* 0x000fe20003800000 */
[----:B------:R-:W-:Y:S01]  /*2ca0*/  IMAD.MOV.U32 R28, RZ, RZ, R14 ;  /* 0x000000ffff1c7224 */ /* 0x000fe200078e000e */
[----:B------:R-:W-:Y:S01]  /*2cb0*/  MOV R29, 0x101f ;  /* 0x0000101f001d7802 */ /* 0x000fe20000000f00 */
[----:B------:R-:W-:-:S07]  /*2cc0*/  IMAD.MOV.U32 R27, RZ, RZ, -0x1 ;  /* 0xffffffffff1b7424 */ /* 0x000fce00078e00ff */
[----:B01234-:R-:W-:Y:S05]  /*2cd0*/  WARPSYNC.COLLECTIVE R27, `(.L_x_20393) ;  /* 0x000000001b087348 */ /* 0x01ffea0003c00000 */
[----:B------:R0:W0:Y:S02]  /*2ce0*/  SHFL.IDX P5, R27, R26, R28, R29 ;  /* 0x0000001c1a1b7389 */ /* 0x00002400000a001d */
[----:B01234-:R-:W-:Y:S05]  /*2cf0*/  ENDCOLLECTIVE ;  /* 0x000000000000791b */ /* 0x01ffea0003800000 */
.L_x_20393:
[----:B------:R-:W-:Y:S05]  /*2d00*/  BSYNC B0 ;  /* 0x0000000000007941 */ /* 0x000fea0003800000 */
.L_x_20392:
[----:B------:R-:W-:Y:S05]  /*2d10*/  BRA `(.L_x_20394) ;  /* 0xfffffff000a47947 */ /* 0x000fea000383ffff */
.L_x_20350:
[----:B------:R-:W-:Y:S01]  /*2d20*/  HFMA2 R29, -RZ, RZ, 0, 0.000503063201904296875 ;  /* 0x0000101fff1d7431 */ /* 0x000fe200000001ff */
[----:B------:R-:W-:Y:S01]  /*2d30*/  BSSY B0, `(.L_x_20395) ;  /* 0x0000006000007945 */ /* 0x000fe20003800000 */
[----:B------:R-:W-:Y:S02]  /*2d40*/  IMAD.MOV.U32 R28, RZ, RZ, R15 ;  /* 0x000000ffff1c7224 */ /* 0x000fe400078e000f */
[----:B------:R-:W-:-:S07]  /*2d50*/  IMAD.MOV.U32 R27, RZ, RZ, -0x1 ;  /* 0xffffffffff1b7424 */ /* 0x000fce00078e00ff */
[----:B01234-:R-:W-:Y:S05]  /*2d60*/  WARPSYNC.COLLECTIVE R27, `(.L_x_20396) ;  /* 0x000000001b087348 */ /* 0x01ffea0003c00000 */
[----:B------:R0:W0:Y:S02]  /*2d70*/  SHFL.IDX P5, R27, R26, R28, R29 ;  /* 0x0000001c1a1b7389 */ /* 0x00002400000a001d */
[----:B01234-:R-:W-:Y:S05]  /*2d80*/  ENDCOLLECTIVE ;  /* 0x000000000000791b */ /* 0x01ffea0003800000 */
.L_x_20396:
[----:B------:R-:W-:Y:S05]  /*2d90*/  BSYNC B0 ;  /* 0x0000000000007941 */ /* 0x000fea0003800000 */
.L_x_20395:
[----:B------:R-:W-:Y:S05]  /*2da0*/  BRA `(.L_x_20397) ;  /* 0xfffffff000987947 */ /* 0x000fea000383ffff */
.L_x_20352:
[----:B------:R-:W-:Y:S01]  /*2db0*/  BSSY B0, `(.L_x_20398) ;  /* 0x0000007000007945 */ /* 0x000fe20003800000 */
[----:B------:R-:W-:Y:S01]  /*2dc0*/  IMAD.MOV.U32 R28, RZ, RZ, R16 ;  /* 0x000000ffff1c7224 */ /* 0x000fe200078e0010 */
[----:B------:R-:W-:Y:S01]  /*2dd0*/  MOV R29, 0x101f ;  /* 0x0000101f001d7802 */ /* 0x000fe20000000f00 */
[----:B------:R-:W-:-:S07]  /*2de0*/  IMAD.MOV.U32 R27, RZ, RZ, -0x1 ;  /* 0xffffffffff1b7424 */ /* 0x000fce00078e00ff */
[----:B01234-:R-:W-:Y:S05]  /*2df0*/  WARPSYNC.COLLECTIVE R27, `(.L_x_20399) ;  /* 0x000000001b087348 */ /* 0x01ffea0003c00000 */
[----:B------:R0:W0:Y:S02]  /*2e00*/  SHFL.IDX P5, R27, R26, R28, R29 ;  /* 0x0000001c1a1b7389 */ /* 0x00002400000a001d */
[----:B01234-:R-:W-:Y:S05]  /*2e10*/  ENDCOLLECTIVE ;  /* 0x000000000000791b */ /* 0x01ffea0003800000 */
.L_x_20399:
[----:B------:R-:W-:Y:S05]  /*2e20*/  BSYNC B0 ;  /* 0x0000000000007941 */ /* 0x000fea0003800000 */
.L_x_20398:
[----:B------:R-:W-:Y:S05]  /*2e30*/  BRA `(.L_x_20400) ;  /* 0xfffffff0008c7947 */ /* 0x000fea000383ffff */
.L_x_20354:
[----:B------:R-:W-:Y:S01]  /*2e40*/  HFMA2 R29, -RZ, RZ, 0, 0.000503063201904296875 ;  /* 0x0000101fff1d7431 */ /* 0x000fe200000001ff */
[----:B------:R-:W-:Y:S01]  /*2e50*/  BSSY B0, `(.L_x_20401) ;  /* 0x0000006000007945 */ /* 0x000fe20003800000 */
[----:B------:R-:W-:Y:S02]  /*2e60*/  IMAD.MOV.U32 R28, RZ, RZ, R17 ;  /* 0x000000ffff1c7224 */ /* 0x000fe400078e0011 */
[----:B------:R-:W-:-:S07]  /*2e70*/  IMAD.MOV.U32 R27, RZ, RZ, -0x1 ;  /* 0xffffffffff1b7424 */ /* 0x000fce00078e00ff */
[----:B01234-:R-:W-:Y:S05]  /*2e80*/  WARPSYNC.COLLECTIVE R27, `(.L_x_20402) ;  /* 0x000000001b087348 */ /* 0x01ffea0003c00000 */
[----:B------:R0:W0:Y:S02]  /*2e90*/  SHFL.IDX P5, R27, R26, R28, R29 ;  /* 0x0000001c1a1b7389 */ /* 0x00002400000a001d */
[----:B01234-:R-:W-:Y:S05]  /*2ea0*/  ENDCOLLECTIVE ;  /* 0x000000000000791b */ /* 0x01ffea0003800000 */
.L_x_20402:
[----:B------:R-:W-:Y:S05]  /*2eb0*/  BSYNC B0 ;  /* 0x0000000000007941 */ /* 0x000fea0003800000 */
.L_x_20401:
[----:B------:R-:W-:Y:S05]  /*2ec0*/  BRA `(.L_x_20403) ;  /* 0xfffffff000807947 */ /* 0x000fea000383ffff */
.L_x_20356:
[----:B------:R-:W-:Y:S01]  /*2ed0*/  BSSY B0, `(.L_x_20404) ;  /* 0x0000007000007945 */ /* 0x000fe20003800000 */
[----:B------:R-:W-:Y:S01]  /*2ee0*/  IMAD.MOV.U32 R28, RZ, RZ, R18 ;  /* 0x000000ffff1c7224 */ /* 0x000fe200078e0012 */
[----:B------:R-:W-:Y:S01]  /*2ef0*/  MOV R29, 0x101f ;  /* 0x0000101f001d7802 */ /* 0x000fe20000000f00 */
[----:B------:R-:W-:-:S07]  /*2f00*/  IMAD.MOV.U32 R27, RZ, RZ, -0x1 ;  /* 0xffffffffff1b7424 */ /* 0x000fce00078e00ff */
[----:B01234-:R-:W-:Y:S05]  /*2f10*/  WARPSYNC.COLLECTIVE R27, `(.L_x_20405) ;  /* 0x000000001b087348 */ /* 0x01ffea0003c00000 */
[----:B------:R0:W0:Y:S02]  /*2f20*/  SHFL.IDX P5, R27, R26, R28, R29 ;  /* 0x0000001c1a1b7389 */ /* 0x00002400000a001d */
[----:B01234-:R-:W-:Y:S05]  /*2f30*/  ENDCOLLECTIVE ;  /* 0x000000000000791b */ /* 0x01ffea0003800000 */
.L_x_20405:
[----:B------:R-:W-:Y:S05]  /*2f40*/  BSYNC B0 ;  /* 0x0000000000007941 */ /* 0x000fea0003800000 */
.L_x_20404:
[----:B------:R-:W-:Y:S01]  /*2f50*/  IMAD.MOV.U32 R25, RZ, RZ, R27 ;  /* 0x000000ffff197224 */ /* 0x000fe200078e001b */
[----:B------:R-:W-:Y:S06]  /*2f60*/  BRA `(.L_x_20406) ;  /* 0xfffffff000707947 */ /* 0x000fec000383ffff */
        .weak           $__internal_427_$__cuda_sm20_div_s16
        .type           $__internal_427_$__cuda_sm20_div_s16,@function
        .size           $__internal_427_$__cuda_sm20_div_s16,(.L_x_38930 - $__internal_427_$__cuda_sm20_div_s16)
$__internal_427_$__cuda_sm20_div_s16:
        /* <DEDUP_REMOVED lines=25> */
[----:B------:R-:W-:Y:S05]  /*3100*/  RET.REL.NODEC R20 `(_Z9cuda_gemmIiLi128ELi2ELi1ELi128ELi16ELi16ELi64ELi1ELi0EEviiiPT_S1_S1_iii) ;  /* 0xffffffcc14bc7950 */ /* 0x000fea0003c3ffff */
.L_x_20407:
        /* <DEDUP_REMOVED lines=15> */
.L_x_38930:


//--------------------- .text._Z9cuda_gemmIiLi128ELi2ELi1ELi128ELi16ELi16ELi64ELi0ELi1EEviiiPT_S1_S1_iii --------------------------
	.section	.text._Z9cuda_gemmIiLi128ELi2ELi1ELi128ELi16ELi16ELi64ELi0ELi1EEviiiPT_S1_S1_iii,"ax",@progbits
	.align	128
        .global         _Z9cuda_gemmIiLi128ELi2ELi1ELi128ELi16ELi16ELi64ELi0ELi1EEviiiPT_S1_S1_iii
        .type           _Z9cuda_gemmIiLi128ELi2ELi1ELi128ELi16ELi16ELi64ELi0ELi1EEviiiPT_S1_S1_iii,@function
        .size           _Z9cuda_gemmIiLi128ELi2ELi1ELi128ELi16ELi16ELi64ELi0ELi1EEviiiPT_S1_S1_iii,(.L_x_38931 - _Z9cuda_gemmIiLi128ELi2ELi1ELi128ELi16ELi16ELi64ELi0ELi1EEviiiPT_S1_S1_iii)
        .other          _Z9cuda_gemmIiLi128ELi2ELi1ELi128ELi16ELi16ELi64ELi0ELi1EEviiiPT_S1_S1_iii,@"STO_CUDA_ENTRY STV_DEFAULT"
_Z9cuda_gemmIiLi128ELi2ELi1ELi128ELi16ELi16ELi64ELi0ELi1EEviiiPT_S1_S1_iii:
.text._Z9cuda_gemmIiLi128ELi2ELi1ELi128ELi16ELi16ELi64ELi0ELi1EEviiiPT_S1_S1_iii:
[----:B------:R-:W-:Y:S01]  /*0000*/  LDC R1, c[0x0][0x37c] ;  /* 0x0000df00ff017b82 */ /* 0x000fe20000000800 */
[----:B------:R-:W0:Y:S01]  /*0010*/  S2R R3, SR_TID.X ;  /* 0x0000000000037919 */ /* 0x000e220000002100 */
[----:B------:R-:W1:Y:S01]  /*0020*/  LDCU UR11, c[0x0][0x360] ;  /* 0x00006c00ff0b77ac */ /* 0x000e620008000800 */
[----:B------:R-:W-:Y:S01]  /*0030*/  MOV R8, 0x80 ;  /* 0x0000008000087802 */ /* 0x000fe20000000f00 */
[----:B-1----:R-:W-:Y:S02]  /*0040*/  ULOP3.LUT UR4, UR11, 0xff, URZ, 0xc0, !UPT ;  /* 0x000000ff0b047892 */ /* 0x002fe4000f8ec0ff */
[----:B0-----:R-:W-:-:S05]  /*0050*/  VIADD R0, R3, UR11 ;  /* 0x0000000b03007c36 */ /* 0x001fca0008000000 */
[----:B------:R-:W-:-:S07]  /*0060*/  LOP3.LUT R0, R0, 0xff, RZ, 0xc, !PT ;  /* 0x000000ff00007812 */ /* 0x000fce00078e0cff */
[----:B------:R-:W-:Y:S05]  /*0070*/  CALL.REL.NOINC `($__internal_428_$__cuda_sm20_div_u16) ;  /* 0x00000014000c7944 */ /* 0x000fea0003c00000 */
        /* <DEDUP_REMOVED lines=14> */
.L_x_20410:
        /* <DEDUP_REMOVED lines=13> */
.L_x_20409:
[----:B0-----:R-:W-:Y:S05]  /*0230*/  BSYNC.RECONVERGENT B0 ;  /* 0x0000000000007941 */ /* 0x001fea0003800200 */
.L_x_20408:
[----:B------:R-:W-:Y:S04]  /*0240*/  BSSY.RECONVERGENT B0, `(.L_x_20411) ;  /* 0x000002c000007945 */ /* 0x000fe80003800200 */
[----:B------:R-:W-:Y:S05]  /*0250*/  @!P1 BRA `(.L_x_20412) ;  /* 0x0000000000a89947 */ /* 0x000fea0003800000 */
[----:B------:R-:W0:Y:S01]  /*0260*/  S2R R7, SR_CgaCtaId ;  /* 0x0000000000077919 */ /* 0x000e220000008800 */
[----:B-1----:R-:W1:Y:S01]  /*0270*/  LDC.64 R4, c[0x0][0x398] ;  /* 0x0000e600ff047b82 */ /* 0x002e620000000a00 */
[----:B------:R-:W-:-:S04]  /*0280*/  MOV R0, 0x400 ;  /* 0x0000040000007802 */ /* 0x000fc80000000f00 */
[----:B0-----:R-:W-:-:S07]  /*0290*/  LEA R16, R7, R0, 0x18 ;  /* 0x0000000007107211 */ /* 0x001fce00078ec0ff */
.L_x_20413:
        /* <DEDUP_REMOVED lines=38> */
.L_x_20412:
[----:B------:R-:W-:Y:S05]  /*0500*/  BSYNC.RECONVERGENT B0 ;  /* 0x0000000000007941 */ /* 0x000fea0003800200 */
.L_x_20411:
        /* <DEDUP_REMOVED lines=87> */
.L_x_20419:
        /* <DEDUP_REMOVED lines=30> */
.L_x_20417:
[----:B------:R-:W-:Y:S05]  /*0c60*/  BSYNC.RECONVERGENT B1 ;  /* 0x0000000000017941 */ /* 0x000fea0003800200 */
.L_x_20416:
        /* <DEDUP_REMOVED lines=13> */
.L_x_20418:
        /* <DEDUP_REMOVED lines=34> */
.L_x_20415:
[----:B------:R-:W-:Y:S05]  /*0f60*/  BSYNC.RECONVERGENT B0 ;  /* 0x0000000000007941 */ /* 0x000fea0003800200 */
.L_x_20414:
        /* <DEDUP_REMOVED lines=84> */
        .weak           $__internal_428_$__cuda_sm20_div_u16
        .type           $__internal_428_$__cuda_sm20_div_u16,@function
        .size           $__internal_428_$__cuda_sm20_div_u16,(.L_x_38931 - $__internal_428_$__cuda_sm20_div_u16)
$__internal_428_$__cuda_sm20_div_u16:
        /* <DEDUP_REMOVED lines=18> */
[----:B------:R-:W-:Y:S06]  /*15d0*/  RET.REL.NODEC R4 `(_Z9cuda_gemmIiLi128ELi2ELi1ELi128ELi16ELi16ELi64ELi0ELi1EEviiiPT_S1_S1_iii) ;  /* 0xffffffe804887950 */ /* 0x000fec0003c3ffff */
.L_x_20420:
        /* <DEDUP_REMOVED lines=10> */
.L_x_38931:


//--------------------- .text._Z9cuda_gemmIiLi128ELi2ELi1ELi128ELi16ELi16ELi64ELi0ELi0EEviiiPT_S1_S1_iii --------------------------
	.section	.text._Z9cuda_gemmIiLi128ELi2ELi1ELi128ELi16ELi16ELi64ELi0ELi0EEviiiPT_S1_S1_iii,"ax",@progbits
	.align	128
        .global         _Z9cuda_gemmIiLi128ELi2ELi1ELi128ELi16ELi16ELi64ELi0ELi0EEviiiPT_S1_S1_iii
        .type           _Z9cuda_gemmIiLi128ELi2ELi1ELi128ELi16ELi16ELi64ELi0ELi0EEviiiPT_S1_S1_iii,@function
        .size           _Z9cuda_gemmIiLi128ELi2ELi1ELi128ELi16ELi16ELi64ELi0ELi0EEviiiPT_S1_S1_iii,(.L_x_38932 - _Z9cuda_gemmIiLi128ELi2ELi1ELi128ELi16ELi16ELi64ELi0ELi0EEviiiPT_S1_S1_iii)
        .other          _Z9cuda_gemmIiLi128ELi2ELi1ELi128ELi16ELi16ELi64ELi0ELi0EEviiiPT_S1_S1_iii,@"STO_CUDA_ENTRY STV_DEFAULT"
_Z9cuda_gemmIiLi128ELi2ELi1ELi128ELi16ELi16ELi64ELi0ELi0EEviiiPT_S1_S1_iii:
.text._Z9cuda_gemmIiLi128ELi2ELi1ELi128ELi16ELi16ELi64ELi0ELi0EEviiiPT_S1_S1_iii:
        /* <DEDUP_REMOVED lines=36> */
.L_x_20423:
        /* <DEDUP_REMOVED lines=25> */
.L_x_20422:
[----:B------:R-:W-:Y:S05]  /*03d0*/  BSYNC.RECONVERGENT B0 ;  /* 0x0000000000007941 */ /* 0x000fea0003800200 */
.L_x_20421:
        /* <DEDUP_REMOVED lines=213> */
[----:B------:R-:W-:Y:S05]  /*1130*/  CALL.REL.NOINC `($__internal_429_$__cuda_sm20_div_s16) ;  /* 0x0000001c00847944 */ /* 0x000fea0003c00000 */
[----:B------:R-:W0:Y:S01]  /*1140*/  LDCU UR7, c[0x0][0x3a8] ;  /* 0x00007500ff0777ac */ /* 0x000e220008000800 */
[----:B------:R-:W-:Y:S02]  /*1150*/  UPRMT UR8, UR6, 0x9910, URZ ;  /* 0x0000991006087896 */ /* 0x000fe400080000ff */
[----:B0-----:R-:W-:-:S04]  /*1160*/  UISETP.LT.AND UP0, UPT, UR7, 0x10, UPT ;  /* 0x000000100700788c */ /* 0x001fc8000bf01270 */
[----:B------:R-:W-:-:S03]  /*1170*/  USEL UR6, UR7, 0x10, UP0 ;  /* 0x0000001007067887 */ /* 0x000fc60008000000 */
[----:B------:R-:W-:-:S09]  /*1180*/  UMOV UR7, UR8 ;  /* 0x0000000800077c82 */ /* 0x000fd20008000000 */
.L_x_20464:
        /* <DEDUP_REMOVED lines=40> */
.L_x_20427:
[----:B------:R-:W-:Y:S05]  /*1410*/  BSYNC.RECONVERGENT B1 ;  /* 0x0000000000017941 */ /* 0x000fea0003800200 */
.L_x_20426:
        /* <DEDUP_REMOVED lines=14> */
.L_x_20428:
        /* <DEDUP_REMOVED lines=26> */
.L_x_20425:
[----:B------:R-:W-:Y:S05]  /*16a0*/  BSYNC.RECONVERGENT B0 ;  /* 0x0000000000007941 */ /* 0x000fea0003800200 */
.L_x_20424:
        /* <DEDUP_REMOVED lines=64> */
.L_x_20463:
        /* <DEDUP_REMOVED lines=11> */
.L_x_20467:
[----:B--2---:R-:W-:-:S07]  /*1b60*/  IMAD R24, R82, R27, RZ ;  /* 0x0000001b52187224 */ /* 0x004fce00078e02ff */
.L_x_20431:
[----:B------:R-:W-:-:S13]  /*1b70*/  ISETP.GE.AND P0, PT, R25, 0x2, PT ;  /* 0x000000021900780c */ /* 0x000fda0003f06270 */
[----:B------:R-:W-:Y:S05]  /*1b80*/  @!P0 BRA `(.L_x_20433) ;  /* 0x0000000000108947 */ /* 0x000fea0003800000 */
[----:B------:R-:W-:-:S03]  /*1b90*/  UMOV UR8, 0xffffffff ;  /* 0xffffffff00087882 */ /* 0x000fc60000000000 */
[----:B------:R-:W-:Y:S05]  /*1ba0*/  BRA.DIV UR8, `(.L_x_20434) ;  /* 0x0000000a08c87947 */ /* 0x000fea000b800000 */
[----:B------:R2:W3:Y:S02]  /*1bb0*/  SHFL.IDX PT, R27, R26, R63, 0x101f ;  /* 0x00101f3f1a1b7589 */ /* 0x0004e400000e0000 */
.L_x_20470:
[----:B0--3--:R-:W-:-:S07]  /*1bc0*/  IMAD R24, R77, R27, R24 ;  /* 0x0000001b4d187224 */ /* 0x009fce00078e0218 */
.L_x_20433:
[----:B------:R-:W-:-:S13]  /*1bd0*/  ISETP.GE.AND P6, PT, R25, 0x3, PT ;  /* 0x000000031900780c */ /* 0x000fda0003fc6270 */
[----:B------:R-:W-:Y:S05]  /*1be0*/  @!P6 BRA `(.L_x_20435) ;  /* 0x000000000010e947 */ /* 0x000fea0003800000 */
[----:B------:R-:W-:-:S03]  /*1bf0*/  UMOV UR8, 0xffffffff ;  /* 0xffffffff00087882 */ /* 0x000fc60000000000 */
[----:B------:R-:W-:Y:S05]  /*1c00*/  BRA.DIV UR8, `(.L_x_20436) ;  /* 0x0000000a08d47947 */ /* 0x000fea000b800000 */
[----:B------:R3:W4:Y:S02]  /*1c10*/  SHFL.IDX PT, R27, R26, R62, 0x101f ;  /* 0x00101f3e1a1b7589 */ /* 0x00072400000e0000 */
.L_x_20473:
[----:B0---4-:R-:W-:-:S07]  /*1c20*/  IMAD R24, R78, R27, R24 ;  /* 0x0000001b4e187224 */ /* 0x011fce00078e0218 */
.L_x_20435:
[----:B------:R-:W-:-:S13]  /*1c30*/  ISETP.GE.AND P1, PT, R25, 0x4, PT ;  /* 0x000000041900780c */ /* 0x000fda0003f26270 */
[----:B------:R-:W-:Y:S05]  /*1c40*/  @!P1 BRA `(.L_x_20437) ;  /* 0x0000000000109947 */ /* 0x000fea0003800000 */
[----:B------:R-:W-:-:S03]  /*1c50*/  UMOV UR8, 0xffffffff ;  /* 0xffffffff00087882 */ /* 0x000fc60000000000 */
[----:B------:R-:W-:Y:S05]  /*1c60*/  BRA.DIV UR8, `(.L_x_20438) ;  /* 0x0000000a08e07947 */ /* 0x000fea000b800000 */
[----:B------:R4:W0:Y:S02]  /*1c70*/  SHFL.IDX PT, R27, R26, R61, 0x101f ;  /* 0x00101f3d1a1b7589 */ /* 0x00082400000e0000 */
.L_x_20476:
[----:B0-----:R-:W-:-:S07]  /*1c80*/  IMAD R24, R79, R27, R24 ;  /* 0x0000001b4f187224 */ /* 0x001fce00078e0218 */
.L_x_20437:
[----:B------:R-:W-:-:S13]  /*1c90*/  ISETP.GE.AND P2, PT, R25, 0x5, PT ;  /* 0x000000051900780c */ /* 0x000fda0003f46270 */
[----:B------:R-:W-:Y:S05]  /*1ca0*/  @!P2 BRA `(.L_x_20439) ;  /* 0x000000000010a947 */ /* 0x000fea0003800000 */
[----:B------:R-:W-:-:S03]  /*1cb0*/  UMOV UR8, 0xffffffff ;  /* 0xffffffff00087882 */ /* 0x000fc60000000000 */
[----:B------:R-:W-:Y:S05]  /*1cc0*/  BRA.DIV UR8, `(.L_x_20440) ;  /* 0x0000000a08ec7947 */ /* 0x000fea000b800000 */
[----:B------:R0:W0:Y:S02]  /*1cd0*/  SHFL.IDX PT, R27, R26, R60, 0x101f ;  /* 0x00101f3c1a1b7589 */ /* 0x00002400000e0000 */
.L_x_20479:
[----:B0-----:R-:W-:-:S07]  /*1ce0*/  IMAD R24, R80, R27, R24 ;  /* 0x0000001b50187224 */ /* 0x001fce00078e0218 */
.L_x_20439:
[----:B------:R-:W-:-:S13]  /*1cf0*/  ISETP.GE.AND P3, PT, R25, 0x6, PT ;  /* 0x000000061900780c */ /* 0x000fda0003f66270 */
[----:B------:R-:W-:Y:S05]  /*1d00*/  @!P3 BRA `(.L_x_20441) ;  /* 0x000000000010b947 */ /* 0x000fea0003800000 */
[----:B------:R-:W-:-:S03]  /*1d10*/  UMOV UR8, 0xffffffff ;  /* 0xffffffff00087882 */ /* 0x000fc60000000000 */
[----:B------:R-:W-:Y:S05]  /*1d20*/  BRA.DIV UR8, `(.L_x_20442) ;  /* 0x0000000a08f87947 */ /* 0x000fea000b800000 */
[----:B------:R0:W0:Y:S02]  /*1d30*/  SHFL.IDX PT, R27, R26, R59, 0x101f ;  /* 0x00101f3b1a1b7589 */ /* 0x00002400000e0000 */
.L_x_20482:
[----:B0-----:R-:W-:-:S07]  /*1d40*/  IMAD R24, R81, R27, R24 ;  /* 0x0000001b51187224 */ /* 0x001fce00078e0218 */
.L_x_20441:
[----:B------:R-:W-:-:S13]  /*1d50*/  ISETP.GE.AND P5, PT, R25, 0x7, PT ;  /* 0x000000071900780c */ /* 0x000fda0003fa6270 */
[----:B------:R-:W-:Y:S05]  /*1d60*/  @!P5 BRA `(.L_x_20443) ;  /* 0x000000000010d947 */ /* 0x000fea0003800000 */
[----:B------:R-:W-:-:S03]  /*1d70*/  UMOV UR8, 0xffffffff ;  /* 0xffffffff00087882 */ /* 0x000fc60000000000 */
[----:B------:R-:W-:Y:S05]  /*1d80*/  BRA.DIV UR8, `(.L_x_20444) ;  /* 0x0000000e08047947 */ /* 0x000fea000b800000 */
[----:B------:R0:W0:Y:S02]  /*1d90*/  SHFL.IDX PT, R27, R26, R58, 0x101f ;  /* 0x00101f3a1a1b7589 */ /* 0x00002400000e0000 */
.L_x_20485:
[----:B0-----:R-:W-:-:S07]  /*1da0*/  IMAD R24, R67, R27, R24 ;  /* 0x0000001b43187224 */ /* 0x001fce00078e0218 */
.L_x_20443:
[----:B------:R-:W-:-:S13]  /*1db0*/  ISETP.GE.AND P5, PT, R25, 0x8, PT ;  /* 0x000000081900780c */ /* 0x000fda0003fa6270 */
[----:B------:R-:W-:Y:S05]  /*1dc0*/  @!P5 BRA `(.L_x_20445) ;  /* 0x000000000010d947 */ /* 0x000fea0003800000 */
[----:B------:R-:W-:-:S03]  /*1dd0*/  UMOV UR8, 0xffffffff ;  /* 0xffffffff00087882 */ /* 0x000fc60000000000 */
[----:B------:R-:W-:Y:S05]  /*1de0*/  BRA.DIV UR8, `(.L_x_20446) ;  /* 0x0000000e08107947 */ /* 0x000fea000b800000 */
[----:B------:R0:W0:Y:S02]  /*1df0*/  SHFL.IDX PT, R27, R26, R57, 0x101f ;  /* 0x00101f391a1b7589 */ /* 0x00002400000e0000 */
.L_x_20488:
[----:B0-----:R-:W-:-:S07]  /*1e00*/  IMAD R24, R68, R27, R24 ;  /* 0x0000001b44187224 */ /* 0x001fce00078e0218 */
.L_x_20445:
[----:B------:R-:W-:-:S13]  /*1e10*/  ISETP.GE.AND P5, PT, R25, 0x9, PT ;  /* 0x000000091900780c */ /* 0x000fda0003fa6270 */
[----:B------:R-:W-:Y:S05]  /*1e20*/  @!P5 BRA `(.L_x_20447) ;  /* 0x000000000010d947 */ /* 0x000fea0003800000 */
[----:B------:R-:W-:-:S03]  /*1e30*/  UMOV UR8, 0xffffffff ;  /* 0xffffffff00087882 */ /* 0x000fc60000000000 */
[----:B------:R-:W-:Y:S05]  /*1e40*/  BRA.DIV UR8, `(.L_x_20448) ;  /* 0x0000000e081c7947 */ /* 0x000fea000b800000 */
[----:B------:R0:W0:Y:S02]  /*1e50*/  SHFL.IDX PT, R27, R26, R56, 0x101f ;  /* 0x00101f381a1b7589 */ /* 0x00002400000e0000 */
.L_x_20491:
[----:B0-----:R-:W-:-:S07]  /*1e60*/  IMAD R24, R69, R27, R24 ;  /* 0x0000001b45187224 */ /* 0x001fce00078e0218 */
.L_x_20447:
[----:B------:R-:W-:-:S13]  /*1e70*/  ISETP.GE.AND P5, PT, R25, 0xa, PT ;  /* 0x0000000a1900780c */ /* 0x000fda0003fa6270 */
[----:B------:R-:W-:Y:S05]  /*1e80*/  @!P5 BRA `(.L_x_20449) ;  /* 0x000000000010d947 */ /* 0x000fea0003800000 */
[----:B------:R-:W-:-:S03]  /*1e90*/  UMOV UR8, 0xffffffff ;  /* 0xffffffff00087882 */ /* 0x000fc60000000000 */
[----:B------:R-:W-:Y:S05]  /*1ea0*/  BRA.DIV UR8, `(.L_x_20450) ;  /* 0x0000000e08287947 */ /* 0x000fea000b800000 */
[----:B------:R0:W0:Y:S02]  /*1eb0*/  SHFL.IDX PT, R27, R26, R55, 0x101f ;  /* 0x00101f371a1b7589 */ /* 0x00002400000e0000 */
.L_x_20494:
[----:B0-----:R-:W-:-:S07]  /*1ec0*/  IMAD R24, R70, R27, R24 ;  /* 0x0000001b46187224 */ /* 0x001fce00078e0218 */
.L_x_20449:
[----:B------:R-:W-:-:S13]  /*1ed0*/  ISETP.GE.AND P5, PT, R25, 0xb, PT ;  /* 0x0000000b1900780c */ /* 0x000fda0003fa6270 */
[----:B------:R-:W-:Y:S05]  /*1ee0*/  @!P5 BRA `(.L_x_20451) ;  /* 0x000000000010d947 */ /* 0x000fea0003800000 */
[----:B------:R-:W-:-:S03]  /*1ef0*/  UMOV UR8, 0xffffffff ;  /* 0xffffffff00087882 */ /* 0x000fc60000000000 */
[----:B------:R-:W-:Y:S05]  /*1f00*/  BRA.DIV UR8, `(.L_x_20452) ;  /* 0x0000000e08347947 */ /* 0x000fea000b800000 */
[----:B------:R0:W0:Y:S02]  /*1f10*/  SHFL.IDX PT, R27, R26, R54, 0x101f ;  /* 0x00101f361a1b7589 */ /* 0x00002400000e0000 */
.L_x_20497:
[----:B0-----:R-:W-:-:S07]  /*1f20*/  IMAD R24, R71, R27, R24 ;  /* 0x0000001b47187224 */ /* 0x001fce00078e0218 */
.L_x_20451:
[----:B------:R-:W-:-:S13]  /*1f30*/  ISETP.GE.AND P5, PT, R25, 0xc, PT ;  /* 0x0000000c1900780c */ /* 0x000fda0003fa6270 */
[----:B------:R-:W-:Y:S05]  /*1f40*/  @!P5 BRA `(.L_x_20453) ;  /* 0x000000000010d947 */ /* 0x000fea0003800000 */
[----:B------:R-:W-:-:S03]  /*1f50*/  UMOV UR8, 0xffffffff ;  /* 0xffffffff00087882 */ /* 0x000fc60000000000 */
[----:B------:R-:W-:Y:S05]  /*1f60*/  BRA.DIV UR8, `(.L_x_20454) ;  /* 0x0000000e08407947 */ /* 0x000fea000b800000 */
[----:B------:R0:W0:Y:S02]  /*1f70*/  SHFL.IDX PT, R27, R26, R53, 0x101f ;  /* 0x00101f351a1b7589 */ /* 0x00002400000e0000 */
.L_x_20500:
[----:B0-----:R-:W-:-:S07]  /*1f80*/  IMAD R24, R72, R27, R24 ;  /* 0x0000001b48187224 */ /* 0x001fce00078e0218 */
.L_x_20453:
[----:B------:R-:W-:-:S13]  /*1f90*/  ISETP.GE.AND P5, PT, R25, 0xd, PT ;  /* 0x0000000d1900780c */ /* 0x000fda0003fa6270 */
[----:B------:R-:W-:Y:S05]  /*1fa0*/  @!P5 BRA `(.L_x_20455) ;  /* 0x000000000010d947 */ /* 0x000fea0003800000 */
[----:B------:R-:W-:-:S03]  /*1fb0*/  UMOV UR8, 0xffffffff ;  /* 0xffffffff00087882 */ /* 0x000fc60000000000 */
[----:B------:R-:W-:Y:S05]  /*1fc0*/  BRA.DIV UR8, `(.L_x_20456) ;  /* 0x0000000e084c7947 */ /* 0x000fea000b800000 */
[----:B------:R0:W0:Y:S02]  /*1fd0*/  SHFL.IDX PT, R27, R26, R52, 0x101f ;  /* 0x00101f341a1b7589 */ /* 0x00002400000e0000 */
.L_x_20503:
[----:B0-----:R-:W-:-:S07]  /*1fe0*/  IMAD R24, R73, R27, R24 ;  /* 0x0000001b49187224 */ /* 0x001fce00078e0218 */
.L_x_20455:
[----:B------:R-:W-:-:S13]  /*1ff0*/  ISETP.GE.AND P5, PT, R25, 0xe, PT ;  /* 0x0000000e1900780c */ /* 0x000fda0003fa6270 */
[----:B------:R-:W-:Y:S05]  /*2000*/  @!P5 BRA `(.L_x_20457) ;  /* 0x000000000010d947 */ /* 0x000fea0003800000 */
[----:B------:R-:W-:-:S03]  /*2010*/  UMOV UR8, 0xffffffff ;  /* 0xffffffff00087882 */ /* 0x000fc60000000000 */
[----:B------:R-:W-:Y:S05]  /*2020*/  BRA.DIV UR8, `(.L_x_20458) ;  /* 0x0000000e08587947 */ /* 0x000fea000b800000 */
[----:B------:R0:W0:Y:S02]  /*2030*/  SHFL.IDX PT, R27, R26, R51, 0x101f ;  /* 0x00101f331a1b7589 */ /* 0x00002400000e0000 */
.L_x_20506:
[----:B0-----:R-:W-:-:S07]  /*2040*/  IMAD R24, R74, R27, R24 ;  /* 0x0000001b4a187224 */ /* 0x001fce00078e0218 */
.L_x_20457:
[----:B------:R-:W-:-:S13]  /*2050*/  ISETP.GE.AND P5, PT, R25, 0xf, PT ;  /* 0x0000000f1900780c */ /* 0x000fda0003fa6270 */
[----:B------:R-:W-:Y:S05]  /*2060*/  @!P5 BRA `(.L_x_20459) ;  /* 0x000000000010d947 */ /* 0x000fea0003800000 */
[----:B------:R-:W-:-:S03]  /*2070*/  UMOV UR8, 0xffffffff ;  /* 0xffffffff00087882 */ /* 0x000fc60000000000 */
[----:B------:R-:W-:Y:S05]  /*2080*/  BRA.DIV UR8, `(.L_x_20460) ;  /* 0x0000000e08647947 */ /* 0x000fea000b800000 */
[----:B------:R0:W0:Y:S02]  /*2090*/  SHFL.IDX PT, R27, R26, R50, 0x101f ;  /* 0x00101f321a1b7589 */ /* 0x00002400000e0000 */
.L_x_20509:
[----:B0-----:R-:W-:-:S07]  /*20a0*/  IMAD R24, R75, R27, R24 ;  /* 0x0000001b4b187224 */ /* 0x001fce00078e0218 */
.L_x_20459:
[----:B------:R-:W-:-:S13]  /*20b0*/  ISETP.GE.AND P5, PT, R25, 0x10, PT ;  /* 0x000000101900780c */ /* 0x000fda0003fa6270 */
[----:B------:R-:W-:Y:S05]  /*20c0*/  @!P5 BRA `(.L_x_20461) ;  /* 0x000000040010d947 */ /* 0x000fea0003800000 */
[----:B------:R-:W-:-:S03]  /*20d0*/  UMOV UR8, 0xffffffff ;  /* 0xffffffff00087882 */ /* 0x000fc60000000000 */
[----:B------:R-:W-:Y:S05]  /*20e0*/  BRA.DIV UR8, `(.L_x_20462) ;  /* 0x0000000e08707947 */ /* 0x000fea000b800000 */
[----:B------:R0:W0:Y:S02]  /*20f0*/  SHFL.IDX PT, R25, R26, R49, 0x101f ;  /* 0x00101f311a197589 */ /* 0x00002400000e0000 */
.L_x_20512:
[----:B0-----:R-:W-:Y:S01]  /*2100*/  IMAD R24, R76, R25, R24 ;  /* 0x000000194c187224 */ /* 0x001fe200078e0218 */
[----:B------:R-:W-:Y:S06]  /*2110*/  BRA `(.L_x_20461) ;  /* 0x0000000000fc7947 */ /* 0x000fec0003800000 */
.L_x_20430:
        /* <DEDUP_REMOVED lines=63> */
.L_x_20461:
[----:B------:R-:W-:Y:S01]  /*2510*/  VIADD R21, R21, UR7 ;  /* 0x0000000715157c36 */ /* 0x000fe20008000000 */
[----:B------:R-:W-:-:S04]  /*2520*/  IADD3 R23, PT, PT, R24, R23, RZ ;  /* 0x0000001718177210 */ /* 0x000fc80007ffe0ff */
[----:B------:R-:W-:-:S13]  /*2530*/  ISETP.GE.AND P5, PT, R21, UR6, PT ;  /* 0x0000000615007c0c */ /* 0x000fda000bfa6270 */
[----:B------:R-:W-:Y:S05]  /*2540*/  @!P5 BRA `(.L_x_20463) ;  /* 0xfffffff40058d947 */ /* 0x000fea000383ffff */
.L_x_20429:
        /* <DEDUP_REMOVED lines=15> */
.L_x_20432:
[----:B------:R-:W-:Y:S01]  /*2640*/  HFMA2 R29, -RZ, RZ, 0, 0.000503063201904296875 ;  /* 0x0000101fff1d7431 */ /* 0x000fe200000001ff */
[----:B------:R-:W-:Y:S01]  /*2650*/  BSSY B0, `(.L_x_20465) ;  /* 0x0000006000007945 */ /* 0x000fe20003800000 */
[----:B------:R-:W-:Y:S02]  /*2660*/  IMAD.MOV.U32 R28, RZ, RZ, R0 ;  /* 0x000000ffff1c7224 */ /* 0x000fe400078e0000 */
[----:B------:R-:W-:-:S07]  /*2670*/  IMAD.MOV.U32 R27, RZ, RZ, -0x1 ;  /* 0xffffffffff1b7424 */ /* 0x000fce00078e00ff */
[----:B0-----:R-:W-:Y:S05]  /*2680*/  WARPSYNC.COLLECTIVE R27, `(.L_x_20466) ;  /* 0x000000001b087348 */ /* 0x001fea0003c00000 */
[----:B------:R1:W2:Y:S02]  /*2690*/  SHFL.IDX P5, R27, R26, R28, R29 ;  /* 0x0000001c1a1b7389 */ /* 0x0002a400000a001d */
[----:B012---:R-:W-:Y:S05]  /*26a0*/  ENDCOLLECTIVE ;  /* 0x000000000000791b */ /* 0x007fea0003800000 */
.L_x_20466:
[----:B------:R-:W-:Y:S05]  /*26b0*/  BSYNC B0 ;  /* 0x0000000000007941 */ /* 0x000fea0003800000 */
.L_x_20465:
[----:B------:R-:W-:Y:S05]  /*26c0*/  BRA `(.L_x_20467) ;  /* 0xfffffff400247947 */ /* 0x000fea000383ffff */
.L_x_20434:
[----:B------:R-:W-:Y:S01]  /*26d0*/  BSSY B0, `(.L_x_20468) ;  /* 0x0000007000007945 */ /* 0x000fe20003800000 */
[----:B------:R-:W-:Y:S01]  /*26e0*/  IMAD.MOV.U32 R28, RZ, RZ, R63 ;  /* 0x000000ffff1c7224 */ /* 0x000fe200078e003f */
[----:B------:R-:W-:Y:S01]  /*26f0*/  MOV R29, 0x101f ;  /* 0x0000101f001d7802 */ /* 0x000fe20000000f00 */
[----:B------:R-:W-:-:S07]  /*2700*/  IMAD.MOV.U32 R27, RZ, RZ, -0x1 ;  /* 0xffffffffff1b7424 */ /* 0x000fce00078e00ff */
[----:B01----:R-:W-:Y:S05]  /*2710*/  WARPSYNC.COLLECTIVE R27, `(.L_x_20469) ;  /* 0x000000001b087348 */ /* 0x003fea0003c00000 */
[----:B------:R2:W3:Y:S02]  /*2720*/  SHFL.IDX P5, R27, R26, R28, R29 ;  /* 0x0000001c1a1b7389 */ /* 0x0004e400000a001d */
[----:B0123--:R-:W-:Y:S05]  /*2730*/  ENDCOLLECTIVE ;  /* 0x000000000000791b */ /* 0x00ffea0003800000 */
.L_x_20469:
[----:B------:R-:W-:Y:S05]  /*2740*/  BSYNC B0 ;  /* 0x0000000000007941 */ /* 0x000fea0003800000 */
.L_x_20468:
[----:B------:R-:W-:Y:S05]  /*2750*/  BRA `(.L_x_20470) ;  /* 0xfffffff400187947 */ /* 0x000fea000383ffff */
.L_x_20436:
[----:B------:R-:W-:Y:S01]  /*2760*/  HFMA2 R29, -RZ, RZ, 0, 0.000503063201904296875 ;  /* 0x0000101fff1d7431 */ /* 0x000fe200000001ff */
[----:B------:R-:W-:Y:S01]  /*2770*/  BSSY B0, `(.L_x_20471) ;  /* 0x0000006000007945 */ /* 0x000fe20003800000 */
[----:B------:R-:W-:Y:S02]  /*2780*/  IMAD.MOV.U32 R28, RZ, RZ, R62 ;  /* 0x000000ffff1c7224 */ /* 0x000fe400078e003e */
[----:B------:R-:W-:-:S07]  /*2790*/  IMAD.MOV.U32 R27, RZ, RZ, -0x1 ;  /* 0xffffffffff1b7424 */ /* 0x000fce00078e00ff */
[----:B012---:R-:W-:Y:S05]  /*27a0*/  WARPSYNC.COLLECTIVE R27, `(.L_x_20472) ;  /* 0x000000001b087348 */ /* 0x007fea0003c00000 */
[----:B------:R3:W4:Y:S02]  /*27b0*/  SHFL.IDX P5, R27, R26, R28, R29 ;  /* 0x0000001c1a1b7389 */ /* 0x00072400000a001d */
[----:B01234-:R-:W-:Y:S05]  /*27c0*/  ENDCOLLECTIVE ;  /* 0x000000000000791b */ /* 0x01ffea0003800000 */
.L_x_20472:
[----:B------:R-:W-:Y:S05]  /*27d0*/  BSYNC B0 ;  /* 0x0000000000007941 */ /* 0x000fea0003800000 */
.L_x_20471:
[----:B------:R-:W-:Y:S05]  /*27e0*/  BRA `(.L_x_20473) ;  /* 0xfffffff4000c7947 */ /* 0x000fea000383ffff */
.L_x_20438:
[----:B------:R-:W-:Y:S01]  /*27f0*/  BSSY B0, `(.L_x_20474) ;  /* 0x0000007000007945 */ /* 0x000fe20003800000 */
[----:B------:R-:W-:Y:S01]  /*2800*/  IMAD.MOV.U32 R28, RZ, RZ, R61 ;  /* 0x000000ffff1c7224 */ /* 0x000fe200078e003d */
[----:B------:R-:W-:Y:S01]  /*2810*/  MOV R29, 0x101f ;  /* 0x0000101f001d7802 */ /* 0x000fe20000000f00 */
[----:B------:R-:W-:-:S07]  /*2820*/  IMAD.MOV.U32 R27, RZ, RZ, -0x1 ;  /* 0xffffffffff1b7424 */ /* 0x000fce00078e00ff */
[----:B0123--:R-:W-:Y:S05]  /*2830*/  WARPSYNC.COLLECTIVE R27, `(.L_x_20475) ;  /* 0x000000001b087348 */ /* 0x00ffea0003c00000 */
[----:B------:R4:W0:Y:S02]  /*2840*/  SHFL.IDX P5, R27, R26, R28, R29 ;  /* 0x0000001c1a1b7389 */ /* 0x00082400000a001d */
[----:B01234-:R-:W-:Y:S05]  /*2850*/  ENDCOLLECTIVE ;  /* 0x000000000000791b */ /* 0x01ffea0003800000 */
.L_x_20475:
[----:B------:R-:W-:Y:S05]  /*2860*/  BSYNC B0 ;  /* 0x0000000000007941 */ /* 0x000fea0003800000 */
.L_x_20474:
[----:B------:R-:W-:Y:S05]  /*2870*/  BRA `(.L_x_20476) ;  /* 0xfffffff400007947 */ /* 0x000fea000383ffff */
.L_x_20440:
[----:B------:R-:W-:Y:S01]  /*2880*/  HFMA2 R29, -RZ, RZ, 0, 0.000503063201904296875 ;  /* 0x0000101fff1d7431 */ /* 0x000fe200000001ff */
[----:B------:R-:W-:Y:S01]  /*2890*/  BSSY B0, `(.L_x_20477) ;  /* 0x0000006000007945 */ /* 0x000fe20003800000 */
[----:B------:R-:W-:Y:S02]  /*28a0*/  IMAD.MOV.U32 R28, RZ, RZ, R60 ;  /* 0x000000ffff1c7224 */ /* 0x000fe400078e003c */
[----:B------:R-:W-:-:S07]  /*28b0*/  IMAD.MOV.U32 R27, RZ, RZ, -0x1 ;  /* 0xffffffffff1b7424 */ /* 0x000fce00078e00ff */
[----:B01234-:R-:W-:Y:S05]  /*28c0*/  WARPSYNC.COLLECTIVE R27, `(.L_x_20478) ;  /* 0x000000001b087348 */ /* 0x01ffea0003c00000 */
[----:B------:R0:W0:Y:S02]  /*28d0*/  SHFL.IDX P5, R27, R26, R28, R29 ;  /* 0x0000001c1a1b7389 */ /* 0x00002400000a001d */
[----:B01234-:R-:W-:Y:S05]  /*28e0*/  ENDCOLLECTIVE ;  /* 0x000000000000791b */ /* 0x01ffea0003800000 */
.L_x_20478:
[----:B------:R-:W-:Y:S05]  /*28f0*/  BSYNC B0 ;  /* 0x0000000000007941 */ /* 0x000fea0003800000 */
.L_x_20477:
[----:B------:R-:W-:Y:S05]  /*2900*/  BRA `(.L_x_20479) ;  /* 0xfffffff000f47947 */ /* 0x000fea000383ffff */
.L_x_20442:
[----:B------:R-:W-:Y:S01]  /*2910*/  BSSY B0, `(.L_x_20480) ;  /* 0x0000007000007945 */ /* 0x000fe20003800000 */
[----:B------:R-:W-:Y:S01]  /*2920*/  IMAD.MOV.U32 R28, RZ, RZ, R59 ;  /* 0x000000ffff1c7224 */ /* 0x000fe200078e003b */
[----:B------:R-:W-:Y:S01]  /*2930*/  MOV R29, 0x101f ;  /* 0x0000101f001d7802 */ /* 0x000fe20000000f00 */
[----:B------:R-:W-:-:S07]  /*2940*/  IMAD.MOV.U32 R27, RZ, RZ, -0x1 ;  /* 0xffffffffff1b7424 */ /* 0x000fce00078e00ff */
[----:B01234-:R-:W-:Y:S05]  /*2950*/  WARPSYNC.COLLECTIVE R27, `(.L_x_20481) ;  /* 0x000000001b087348 */ /* 0x01ffea0003c00000 */
[----:B------:R0:W0:Y:S02]  /*2960*/  SHFL.IDX P5, R27, R26, R28, R29 ;  /* 0x0000001c1a1b7389 */ /* 0x00002400000a001d */
[----:B01234-:R-:W-:Y:S05]  /*2970*/  ENDCOLLECTIVE ;  /* 0x000000000000791b */ /* 0x01ffea0003800000 */
.L_x_20481:
[----:B------:R-:W-:Y:S05]  /*2980*/  BSYNC B0 ;  /* 0x0000000000007941 */ /* 0x000fea0003800000 */
.L_x_20480:
[----:B------:R-:W-:Y:S05]  /*2990*/  BRA `(.L_x_20482) ;  /* 0xfffffff000e87947 */ /* 0x000fea000383ffff */
.L_x_20444:
[----:B------:R-:W-:Y:S01]  /*29a0*/  HFMA2 R29, -RZ, RZ, 0, 0.000503063201904296875 ;  /* 0x0000101fff1d7431 */ /* 0x000fe200000001ff */
[----:B------:R-:W-:Y:S01]  /*29b0*/  BSSY B0, `(.L_x_20483) ;  /* 0x0000006000007945 */ /* 0x000fe20003800000 */
[----:B------:R-:W-:Y:S02]  /*29c0*/  IMAD.MOV.U32 R28, RZ, RZ, R58 ;  /* 0x000000ffff1c7224 */ /* 0x000fe400078e003a */
[----:B------:R-:W-:-:S07]  /*29d0*/  IMAD.MOV.U32 R27, RZ, RZ, -0x1 ;  /* 0xffffffffff1b7424 */ /* 0x000fce00078e00ff */
[----:B01234-:R-:W-:Y:S05]  /*29e0*/  WARPSYNC.COLLECTIVE R27, `(.L_x_20484) ;  /* 0x000000001b087348 */ /* 0x01ffea0003c00000 */
[----:B------:R0:W0:Y:S02]  /*29f0*/  SHFL.IDX P5, R27, R26, R28, R29 ;  /* 0x0000001c1a1b7389 */ /* 0x00002400000a001d */
[----:B01234-:R-:W-:Y:S05]  /*2a00*/  ENDCOLLECTIVE ;  /* 0x000000000000791b */ /* 0x01ffea0003800000 */
.L_x_20484:
[----:B------:R-:W-:Y:S05]  /*2a10*/  BSYNC B0 ;  /* 0x0000000000007941 */ /* 0x000fea0003800000 */
.L_x_20483:
[----:B------:R-:W-:Y:S05]  /*2a20*/  BRA `(.L_x_20485) ;  /* 0xfffffff000dc7947 */ /* 0x000fea000383ffff */
.L_x_20446:
[----:B------:R-:W-:Y:S01]  /*2a30*/  BSSY B0, `(.L_x_20486) ;  /* 0x0000007000007945 */ /* 0x000fe20003800000 */
[----:B------:R-:W-:Y:S01]  /*2a40*/  IMAD.MOV.U32 R28, RZ, RZ, R57 ;  /* 0x000000ffff1c7224 */ /* 0x000fe200078e0039 */
[----:B------:R-:W-:Y:S01]  /*2a50*/  MOV R29, 0x101f ;  /* 0x0000101f001d7802 */ /* 0x000fe20000000f00 */
[----:B------:R-:W-:-:S07]  /*2a60*/  IMAD.MOV.U32 R27, RZ, RZ, -0x1 ;  /* 0xffffffffff1b7424 */ /* 0x000fce00078e00ff */
[----:B01234-:R-:W-:Y:S05]  /*2a70*/  WARPSYNC.COLLECTIVE R27, `(.L_x_20487) ;  /* 0x000000001b087348 */ /* 0x01ffea0003c00000 */
[----:B------:R0:W0:Y:S02]  /*2a80*/  SHFL.IDX P5, R27, R26, R28, R29 ;  /* 0x0000001c1a1b7389 */ /* 0x00002400000a001d */
[----:B01234-:R-:W-:Y:S05]  /*2a90*/  ENDCOLLECTIVE ;  /* 0x000000000000791b */ /* 0x01ffea0003800000 */
.L_x_20487:
[----:B------:R-:W-:Y:S05]  /*2aa0*/  BSYNC B0 ;  /* 0x0000000000007941 */ /* 0x000fea0003800000 */
.L_x_20486:
[----:B------:R-:W-:Y:S05]  /*2ab0*/  BRA `(.L_x_20488) ;  /* 0xfffffff000d07947 */ /* 0x000fea000383ffff */
.L_x_20448:
[----:B------:R-:W-:Y:S01]  /*2ac0*/  HFMA2 R29, -RZ, RZ, 0, 0.000503063201904296875 ;  /* 0x0000101fff1d7431 */ /* 0x000fe200000001ff */
[----:B------:R-:W-:Y:S01]  /*2ad0*/  BSSY B0, `(.L_x_20489) ;  /* 0x0000006000007945 */ /* 0x000fe20003800000 */
[----:B------:R-:W-:Y:S02]  /*2ae0*/  IMAD.MOV.U32 R28, RZ, RZ, R56 ;  /* 0x000000ffff1c7224 */ /* 0x000fe400078e0038 */
[----:B------:R-:W-:-:S07]  /*2af0*/  IMAD.MOV.U32 R27, RZ, RZ, -0x1 ;  /* 0xffffffffff1b7424 */ /* 0x000fce00078e00ff */
[----:B01234-:R-:W-:Y:S05]  /*2b00*/  WARPSYNC.COLLECTIVE R27, `(.L_x_20490) ;  /* 0x000000001b087348 */ /* 0x01ffea0003c00000 */
[----:B------:R0:W0:Y:S02]  /*2b10*/  SHFL.IDX P5, R27, R26, R28, R29 ;  /* 0x0000001c1a1b7389 */ /* 0x00002400000a001d */
[----:B01234-:R-:W-:Y:S05]  /*2b20*/  ENDCOLLECTIVE ;  /* 0x000000000000791b */ /* 0x01ffea0003800000 */
.L_x_20490:
[----:B------:R-:W-:Y:S05]  /*2b30*/  BSYNC B0 ;  /* 0x0000000000007941 */ /* 0x000fea0003800000 */
.L_x_20489:
[----:B------:R-:W-:Y:S05]  /*2b40*/  BRA `(.L_x_20491) ;  /* 0xfffffff000c47947 */ /* 0x000fea000383ffff */
.L_x_20450:
[----:B------:R-:W-:Y:S01]  /*2b50*/  BSSY B0, `(.L_x_20492) ;  /* 0x0000007000007945 */ /* 0x000fe20003800000 */
[----:B------:R-:W-:Y:S01]  /*2b60*/  IMAD.MOV.U32 R28, RZ, RZ, R55 ;  /* 0x000000ffff1c7224 */ /* 0x000fe200078e0037 */
[----:B------:R-:W-:Y:S01]  /*2b70*/  MOV R29, 0x101f ;  /* 0x0000101f001d7802 */ /* 0x000fe20000000f00 */
[----:B------:R-:W-:-:S07]  /*2b80*/  IMAD.MOV.U32 R27, RZ, RZ, -0x1 ;  /* 0xffffffffff1b7424 */ /* 0x000fce00078e00ff */
[----:B01234-:R-:W-:Y:S05]  /*2b90*/  WARPSYNC.COLLECTIVE R27, `(.L_x_20493) ;  /* 0x000000001b087348 */ /* 0x01ffea0003c00000 */
[----:B------:R0:W0:Y:S02]  /*2ba0*/  SHFL.IDX P5, R27, R26, R28, R29 ;  /* 0x0000001c1a1b7389 */ /* 0x00002400000a001d */
[----:B01234-:R-:W-:Y:S05]  /*2bb0*/  ENDCOLLECTIVE ;  /* 0x000000000000791b */ /* 0x01ffea0003800000 */
.L_x_20493:
[----:B------:R-:W-:Y:S05]  /*2bc0*/  BSYNC B0 ;  /* 0x0000000000007941 */ /* 0x000fea0003800000 */
.L_x_20492:
[----:B------:R-:W-:Y:S05]  /*2bd0*/  BRA `(.L_x_20494) ;  /* 0xfffffff000b87947 */ /* 0x000fea000383ffff */
.L_x_20452:
[----:B------:R-:W-:Y:S01]  /*2be0*/  HFMA2 R29, -RZ, RZ, 0, 0.000503063201904296875 ;  /* 0x0000101fff1d7431 */ /* 0x000fe200000001ff */
[----:B------:R-:W-:Y:S01]  /*2bf0*/  BSSY B0, `(.L_x_20495) ;  /* 0x0000006000007945 */ /* 0x000fe20003800000 */
[----:B------:R-:W-:Y:S02]  /*2c00*/  IMAD.MOV.U32 R28, RZ, RZ, R54 ;  /* 0x000000ffff1c7224 */ /* 0x000fe400078e0036 */
[----:B------:R-:W-:-:S07]  /*2c10*/  IMAD.MOV.U32 R27, RZ, RZ, -0x1 ;  /* 0xffffffffff1b7424 */ /* 0x000fce00078e00ff */
[----:B01234-:R-:W-:Y:S05]  /*2c20*/  WARPSYNC.COLLECTIVE R27, `(.L_x_20496) ;  /* 0x000000001b087348 */ /* 0x01ffea0003c00000 */
[----:B------:R0:W0:Y:S02]  /*2c30*/  SHFL.IDX P5, R27, R26, R28, R29 ;  /* 0x0000001c1a1b7389 */ /* 0x00002400000a001d */
[----:B01234-:R-:W-:Y:S05]  /*2c40*/  ENDCOLLECTIVE ;  /* 0x000000000000791b */ /* 0x01ffea0003800000 */
.L_x_20496:
[----:B------:R-:W-:Y:S05]  /*2c50*/  BSYNC B0 ;  /* 0x0000000000007941 */ /* 0x000fea0003800000 */
.L_x_20495:
[----:B------:R-:W-:Y:S05]  /*2c60*/  BRA `(.L_x_20497) ;  /* 0xfffffff000ac7947 */ /* 0x000fea000383ffff */
.L_x_20454:
[----:B------:R-:W-:Y:S01]  /*2c70*/  BSSY B0, `(.L_x_20498) ;  /* 0x0000007000007945 */ /* 0x000fe20003800000 */
[----:B------:R-:W-:Y:S01]  /*2c80*/  IMAD.MOV.U32 R28, RZ, RZ, R53 ;  /* 0x000000ffff1c7224 */ /* 0x000fe200078e0035 */
[----:B------:R-:W-:Y:S01]  /*2c90*/  MOV R29, 0x101f ;  /* 0x0000101f001d7802 */ /* 0x000fe20000000f00 */
[----:B------:R-:W-:-:S07]  /*2ca0*/  IMAD.MOV.U32 R27, RZ, RZ, -0x1 ;  /* 0xffffffffff1b7424 */ /* 0x000fce00078e00ff */
[----:B01234-:R-:W-:Y:S05]  /*2cb0*/  WARPSYNC.COLLECTIVE R27, `(.L_x_20499) ;  /* 0x000000001b087348 */ /* 0x01ffea0003c00000 */
[----:B------:R0:W0:Y:S02]  /*2cc0*/  SHFL.IDX P5, R27, R26, R28, R29 ;  /* 0x0000001c1a1b7389 */ /* 0x00002400000a001d */
[----:B01234-:R-:W-:Y:S05]  /*2cd0*/  ENDCOLLECTIVE ;  /* 0x000000000000791b */ /* 0x01ffea0003800000 */
.L_x_20499:
[----:B------:R-:W-:Y:S05]  /*2ce0*/  BSYNC B0 ;  /* 0x0000000000007941 */ /* 0x000fea0003800000 */
.L_x_20498:
[----:B------:R-:W-:Y:S05]  /*2cf0*/  BRA `(.L_x_20500) ;  /* 0xfffffff000a07947 */ /* 0x000fea000383ffff */
.L_x_20456:
[----:B------:R-:W-:Y:S01]  /*2d00*/  HFMA2 R29, -RZ, RZ, 0, 0.000503063201904296875 ;  /* 0x0000101fff1d7431 */ /* 0x000fe200000001ff */
[----:B------:R-:W-:Y:S01]  /*2d10*/  BSSY B0, `(.L_x_20501) ;  /* 0x0000006000007945 */ /* 0x000fe20003800000 */
[----:B------:R-:W-:Y:S02]  /*2d20*/  IMAD.MOV.U32 R28, RZ, RZ, R52 ;  /* 0x000000ffff1c7224 */ /* 0x000fe400078e0034 */
[----:B------:R-:W-:-:S07]  /*2d30*/  IMAD.MOV.U32 R27, RZ, RZ, -0x1 ;  /* 0xffffffffff1b7424 */ /* 0x000fce00078e00ff */
[----:B01234-:R-:W-:Y:S05]  /*2d40*/  WARPSYNC.COLLECTIVE R27, `(.L_x_20502) ;  /* 0x000000001b087348 */ /* 0x01ffea0003c00000 */
[----:B------:R0:W0:Y:S02]  /*2d50*/  SHFL.IDX P5, R27, R26, R28, R29 ;  /* 0x0000001c1a1b7389 */ /* 0x00002400000a001d */
[----:B01234-:R-:W-:Y:S05]  /*2d60*/  ENDCOLLECTIVE ;  /* 0x000000000000791b */ /* 0x01ffea0003800000 */
.L_x_20502:
[----:B------:R-:W-:Y:S05]  /*2d70*/  BSYNC B0 ;  /* 0x0000000000007941 */ /* 0x000fea0003800000 */
.L_x_20501:
[----:B------:R-:W-:Y:S05]  /*2d80*/  BRA `(.L_x_20503) ;  /* 0xfffffff000947947 */ /* 0x000fea000383ffff */
.L_x_20458:
[----:B------:R-:W-:Y:S01]  /*2d90*/  BSSY B0, `(.L_x_20504) ;  /* 0x0000007000007945 */ /* 0x000fe20003800000 */
[----:B------:R-:W-:Y:S01]  /*2da0*/  IMAD.MOV.U32 R28, RZ, RZ, R51 ;  /* 0x000000ffff1c7224 */ /* 0x000fe200078e0033 */
[----:B------:R-:W-:Y:S01]  /*2db0*/  MOV R29, 0x101f ;  /* 0x0000101f001d7802 */ /* 0x000fe20000000f00 */
[----:B------:R-:W-:-:S07]  /*2dc0*/  IMAD.MOV.U32 R27, RZ, RZ, -0x1 ;  /* 0xffffffffff1b7424 */ /* 0x000fce00078e00ff */
[----:B01234-:R-:W-:Y:S05]  /*2dd0*/  WARPSYNC.COLLECTIVE R27, `(.L_x_20505) ;  /* 0x000000001b087348 */ /* 0x01ffea0003c00000 */
[----:B------:R0:W0:Y:S02]  /*2de0*/  SHFL.IDX P5, R27, R26, R28, R29 ;  /* 0x0000001c1a1b7389 */ /* 0x00002400000a001d */
[----:B01234-:R-:W-:Y:S05]  /*2df0*/  ENDCOLLECTIVE ;  /* 0x000000000000791b */ /* 0x01ffea0003800000 */
.L_x_20505:
[----:B------:R-:W-:Y:S05]  /*2e00*/  BSYNC B0 ;  /* 0x0000000000007941 */ /* 0x000fea0003800000 */
.L_x_20504:
[----:B------:R-:W-:Y:S05]  /*2e10*/  BRA `(.L_x_20506) ;  /* 0xfffffff000887947 */ /* 0x000fea000383ffff */
.L_x_20460:
[----:B------:R-:W-:Y:S01]  /*2e20*/  HFMA2 R29, -RZ, RZ, 0, 0.000503063201904296875 ;  /* 0x0000101fff1d7431 */ /* 0x000fe200000001ff */
[----:B------:R-:W-:Y:S01]  /*2e30*/  BSSY B0, `(.L_x_20507) ;  /* 0x0000006000007945 */ /* 0x000fe20003800000 */
[----:B------:R-:W-:Y:S02]  /*2e40*/  IMAD.MOV.U32 R28, RZ, RZ, R50 ;  /* 0x000000ffff1c7224 */ /* 0x000fe400078e0032 */
[----:B------:R-:W-:-:S07]  /*2e50*/  IMAD.MOV.U32 R27, RZ, RZ, -0x1 ;  /* 0xffffffffff1b7424 */ /* 0x000fce00078e00ff */
[----:B01234-:R-:W-:Y:S05]  /*2e60*/  WARPSYNC.COLLECTIVE R27, `(.L_x_20508) ;  /* 0x000000001b087348 */ /* 0x01ffea0003c00000 */
[----:B------:R0:W0:Y:S02]  /*2e70*/  SHFL.IDX P5, R27, R26, R28, R29 ;  /* 0x0000001c1a1b7389 */ /* 0x00002400000a001d */
[----:B01234-:R-:W-:Y:S05]  /*2e80*/  ENDCOLLECTIVE ;  /* 0x000000000000791b */ /* 0x01ffea0003800000 */
.L_x_20508:
[----:B------:R-:W-:Y:S05]  /*2e90*/  BSYNC B0 ;  /* 0x0000000000007941 */ /* 0x000fea0003800000 */
.L_x_20507:
[----:B------:R-:W-:Y:S05]  /*2ea0*/  BRA `(.L_x_20509) ;  /* 0xfffffff0007c7947 */ /* 0x000fea000383ffff */
.L_x_20462:
[----:B------:R-:W-:Y:S01]  /*2eb0*/  BSSY B0, `(.L_x_20510) ;  /* 0x0000007000007945 */ /* 0x000fe20003800000 */
[----:B------:R-:W-:Y:S01]  /*2ec0*/  IMAD.MOV.U32 R28, RZ, RZ, R49 ;  /* 0x000000ffff1c7224 */ /* 0x000fe200078e0031 */
[----:B------:R-:W-:Y:S01]  /*2ed0*/  MOV R29, 0x101f ;  /* 0x0000101f001d7802 */ /* 0x000fe20000000f00 */
[----:B------:R-:W-:-:S07]  /*2ee0*/  IMAD.MOV.U32 R27, RZ, RZ, -0x1 ;  /* 0xffffffffff1b7424 */ /* 0x000fce00078e00ff */
[----:B01234-:R-:W-:Y:S05]  /*2ef0*/  WARPSYNC.COLLECTIVE R27, `(.L_x_20511) ;  /* 0x000000001b087348 */ /* 0x01ffea0003c00000 */
[----:B------:R0:W0:Y:S02]  /*2f00*/  SHFL.IDX P5, R27, R26, R28, R29 ;  /* 0x0000001c1a1b7389 */ /* 0x00002400000a001d */
[----:B01234-:R-:W-:Y:S05]  /*2f10*/  ENDCOLLECTIVE ;  /* 0x000000000000791b */ /* 0x01ffea0003800000 */
.L_x_20511:
[----:B------:R-:W-:Y:S05]  /*2f20*/  BSYNC B0 ;  /* 0x0000000000007941 */ /* 0x000fea0003800000 */
.L_x_20510:
[----:B------:R-:W-:Y:S01]  /*2f30*/  IMAD.MOV.U32 R25, RZ, RZ, R27 ;  /* 0x000000ffff197224 */ /* 0x000fe200078e001b */
[----:B------:R-:W-:Y:S06]  /*2f40*/  BRA `(.L_x_20512) ;  /* 0xfffffff0006c7947 */ /* 0x000fec000383ffff */
        .weak           $__internal_429_$__cuda_sm20_div_s16
        .type           $__internal_429_$__cuda_sm20_div_s16,@function
        .size           $__internal_429_$__cuda_sm20_div_s16,(.L_x_38932 - $__internal_429_$__cuda_sm20_div_s16)
$__internal_429_$__cuda_sm20_div_s16:
        /* <DEDUP_REMOVED lines=25> */
[----:B------:R-:W-:Y:S05]  /*30e0*/  RET.REL.NODEC R20 `(_Z9cuda_gemmIiLi128ELi2ELi1ELi128ELi16ELi16ELi64ELi0ELi0EEviiiPT_S1_S1_iii) ;  /* 0xffffffcc14c47950 */ /* 0x000fea0003c3ffff */
.L_x_20513:
        /* <DEDUP_REMOVED lines=9> */
.L_x_38932:


//--------------------- .text._Z9cuda_gemmIiLi128ELi2ELi1ELi128ELi8ELi8ELi64ELi1ELi1EEviiiPT_S1_S1_iii --------------------------
	.section	.text._Z9cuda_gemmIiLi128ELi2ELi1ELi128ELi8ELi8ELi64ELi1ELi1EEviiiPT_S1_S1_iii,"ax",@progbits
	.align	128
        .global         _Z9cuda_gemmIiLi128ELi2ELi1ELi128ELi8ELi8ELi64ELi1ELi1EEviiiPT_S1_S1_iii
        .type           _Z9cuda_gemmIiLi128ELi2ELi1ELi128ELi8ELi8ELi64ELi1ELi1EEviiiPT_S1_S1_iii,@function
        .size           _Z9cuda_gemmIiLi128ELi2ELi1ELi128ELi8ELi8ELi64ELi1ELi1EEviiiPT_S1_S1_iii,(.L_x_39651 - _Z9cuda_gemmIiLi128ELi2ELi1ELi128ELi8ELi8ELi64ELi1ELi1EEviiiPT_S1_S1_iii)
        .other          _Z9cuda_gemmIiLi128ELi2ELi1ELi128ELi8ELi8ELi64ELi1ELi1EEviiiPT_S1_S1_iii,@"STO_CUDA_ENTRY STV_DEFAULT"
_Z9cuda_gemmIiLi128ELi2ELi1ELi128ELi8ELi8ELi64ELi1ELi1EEviiiPT_S1_S1_iii:
.text._Z9cuda_gemmIiLi128ELi2ELi1ELi128ELi8ELi8ELi64ELi1ELi1EEviiiPT_S1_S1_iii:
        /* <DEDUP_REMOVED lines=45> */
.L_x_20518:
        /* <DEDUP_REMOVED lines=12> */
.L_x_20517:
[----:B------:R-:W-:Y:S05]  /*0390*/  BSYNC.RECONVERGENT B1 ;  /* 0x0000000000017941 */ /* 0x000fea0003800200 */
.L_x_20516:
[----:B------:R-:W-:Y:S05]  /*03a0*/  @!P1 BRA `(.L_x_20515) ;  /* 0x0000000000a89947 */ /* 0x000fea0003800000 */
[----:B------:R-:W1:Y:S01]  /*03b0*/  S2R R7, SR_CgaCtaId ;  /* 0x0000000000077919 */ /* 0x000e620000008800 */
[----:B0-----:R-:W0:Y:S01]  /*03c0*/  LDC.64 R2, c[0x0][0x398] ;  /* 0x0000e600ff027b82 */ /* 0x001e220000000a00 */
[----:B------:R-:W-:-:S04]  /*03d0*/  MOV R4, 0x400 ;  /* 0x0000040000047802 */ /* 0x000fc80000000f00 */
[----:B-1----:R-:W-:-:S07]  /*03e0*/  LEA R4, R7, R4, 0x18 ;  /* 0x0000000407047211 */ /* 0x002fce00078ec0ff */
.L_x_20519:
        /* <DEDUP_REMOVED lines=38> */
.L_x_20515:
[----:B------:R-:W-:Y:S05]  /*0650*/  BSYNC.RECONVERGENT B0 ;  /* 0x0000000000007941 */ /* 0x000fea0003800200 */
.L_x_20514:
        /* <DEDUP_REMOVED lines=52> */
.L_x_20525:
        /* <DEDUP_REMOVED lines=31> */
.L_x_20523:
[----:B------:R-:W-:Y:S05]  /*0b90*/  BSYNC.RECONVERGENT B1 ;  /* 0x0000000000017941 */ /* 0x000fea0003800200 */
.L_x_20522:
        /* <DEDUP_REMOVED lines=10> */
.L_x_20524:
        /* <DEDUP_REMOVED lines=25> */
.L_x_20521:
[----:B------:R-:W-:Y:S05]  /*0dd0*/  BSYNC.RECONVERGENT B0 ;  /* 0x0000000000007941 */ /* 0x000fea0003800200 */
.L_x_20520:
        /* <DEDUP_REMOVED lines=65> */
.L_x_20526:
        /* <DEDUP_REMOVED lines=9> */
.L_x_39651:


//--------------------- .text._Z9cuda_gemmIiLi128ELi2ELi1ELi128ELi8ELi8ELi64ELi1ELi0EEviiiPT_S1_S1_iii --------------------------
	.section	.text._Z9cuda_gemmIiLi128ELi2ELi1ELi128ELi8ELi8ELi64ELi1ELi0EEviiiPT_S1_S1_iii,"ax",@progbits
	.align	128
        .global         _Z9cuda_gemmIiLi128ELi2ELi1ELi128ELi8ELi8ELi64ELi1ELi0EEviiiPT_S1_S1_iii
        .type           _Z9cuda_gemmIiLi128ELi2ELi1ELi128ELi8ELi8ELi64ELi1ELi0EEviiiPT_S1_S1_iii,@function
        .size           _Z9cuda_gemmIiLi128ELi2ELi1ELi128ELi8ELi8ELi64ELi1ELi0EEviiiPT_S1_S1_iii,(.L_x_38933 - _Z9cuda_gemmIiLi128ELi2ELi1ELi128ELi8ELi8ELi64ELi1ELi0EEviiiPT_S1_S1_iii)
        .other          _Z9cuda_gemmIiLi128ELi2ELi1ELi128ELi8ELi8ELi64ELi1ELi0EEviiiPT_S1_S1_iii,@"STO_CUDA_ENTRY STV_DEFAULT"
_Z9cuda_gemmIiLi128ELi2ELi1ELi128ELi8ELi8ELi64ELi1ELi0EEviiiPT_S1_S1_iii:
.text._Z9cuda_gemmIiLi128ELi2ELi1ELi128ELi8ELi8ELi64ELi1ELi0EEviiiPT_S1_S1_iii:
        /* <DEDUP_REMOVED lines=40> */
.L_x_20529:
        /* <DEDUP_REMOVED lines=25> */
.L_x_20528:
[----:B------:R-:W-:Y:S05]  /*0410*/  BSYNC.RECONVERGENT B0 ;  /* 0x0000000000007941 */ /* 0x000fea0003800200 */
.L_x_20527:
        /* <DEDUP_REMOVED lines=148> */
[----:B------:R-:W-:Y:S05]  /*0d60*/  CALL.REL.NOINC `($__internal_430_$__cuda_sm20_div_s16) ;  /* 0x0000001000d87944 */ /* 0x000fea0003c00000 */
[----:B------:R-:W0:Y:S01]  /*0d70*/  LDCU UR6, c[0x0][0x3a8] ;  /* 0x00007500ff0677ac */ /* 0x000e220008000800 */
[----:B------:R-:W-:Y:S02]  /*0d80*/  UPRMT UR7, UR5, 0x9910, URZ ;  /* 0x0000991005077896 */ /* 0x000fe400080000ff */
[----:B0-----:R-:W-:-:S04]  /*0d90*/  UISETP.LT.AND UP0, UPT, UR6, 0x8, UPT ;  /* 0x000000080600788c */ /* 0x001fc8000bf01270 */
[----:B------:R-:W-:-:S03]  /*0da0*/  USEL UR5, UR6, 0x8, UP0 ;  /* 0x0000000806057887 */ /* 0x000fc60008000000 */
[----:B------:R-:W-:-:S09]  /*0db0*/  UMOV UR6, UR7 ;  /* 0x0000000700067c82 */ /* 0x000fd20008000000 */
.L_x_20554:
        /* <DEDUP_REMOVED lines=42> */
.L_x_20533:
[----:B------:R-:W-:Y:S05]  /*1060*/  BSYNC.RECONVERGENT B1 ;  /* 0x0000000000017941 */ /* 0x000fea0003800200 */
.L_x_20532:
        /* <DEDUP_REMOVED lines=13> */
.L_x_20534:
        /* <DEDUP_REMOVED lines=31> */
.L_x_20531:
[----:B------:R-:W-:Y:S05]  /*1330*/  BSYNC.RECONVERGENT B0 ;  /* 0x0000000000007941 */ /* 0x000fea0003800200 */
.L_x_20530:
        /* <DEDUP_REMOVED lines=38> */
.L_x_20553:
        /* <DEDUP_REMOVED lines=14> */
.L_x_20557:
[----:B-1----:R-:W-:-:S07]  /*1680*/  IMAD R17, R51, R14, RZ ;  /* 0x0000000e33117224 */ /* 0x002fce00078e02ff */
.L_x_20537:
[----:B------:R-:W-:-:S13]  /*1690*/  ISETP.GE.AND P1, PT, R16, 0x2, PT ;  /* 0x000000021000780c */ /* 0x000fda0003f26270 */
[----:B------:R-:W-:Y:S05]  /*16a0*/  @!P1 BRA `(.L_x_20539) ;  /* 0x0000000000109947 */ /* 0x000fea0003800000 */
[----:B------:R-:W-:-:S03]  /*16b0*/  UMOV UR7, 0xffffffff ;  /* 0xffffffff00077882 */ /* 0x000fc60000000000 */
[----:B------:R-:W-:Y:S05]  /*16c0*/  BRA.DIV UR7, `(.L_x_20540) ;  /* 0x0000000607847947 */ /* 0x000fea000b800000 */
[----:B------:R1:W2:Y:S02]  /*16d0*/  SHFL.IDX PT, R14, R19, R40, 0x181f ;  /* 0x00181f28130e7589 */ /* 0x0002a400000e0000 */
.L_x_20560:
[----:B--23--:R-:W-:-:S07]  /*16e0*/  IMAD R17, R50, R14, R17 ;  /* 0x0000000e32117224 */ /* 0x00cfce00078e0211 */
.L_x_20539:
[----:B------:R-:W-:-:S13]  /*16f0*/  ISETP.GE.AND P1, PT, R16, 0x3, PT ;  /* 0x000000031000780c */ /* 0x000fda0003f26270 */
[----:B------:R-:W-:Y:S05]  /*1700*/  @!P1 BRA `(.L_x_20541) ;  /* 0x0000000000109947 */ /* 0x000fea0003800000 */
[----:B------:R-:W-:-:S03]  /*1710*/  UMOV UR7, 0xffffffff ;  /* 0xffffffff00077882 */ /* 0x000fc60000000000 */
[----:B------:R-:W-:Y:S05]  /*1720*/  BRA.DIV UR7, `(.L_x_20542) ;  /* 0x0000000607907947 */ /* 0x000fea000b800000 */
[----:B------:R2:W0:Y:S02]  /*1730*/  SHFL.IDX PT, R14, R19, R39, 0x181f ;  /* 0x00181f27130e7589 */ /* 0x00042400000e0000 */
.L_x_20563:
[----:B0---4-:R-:W-:-:S07]  /*1740*/  IMAD R17, R44, R14, R17 ;  /* 0x0000000e2c117224 */ /* 0x011fce00078e0211 */
.L_x_20541:
[----:B------:R-:W-:-:S13]  /*1750*/  ISETP.GE.AND P1, PT, R16, 0x4, PT ;  /* 0x000000041000780c */ /* 0x000fda0003f26270 */
[----:B------:R-:W-:Y:S05]  /*1760*/  @!P1 BRA `(.L_x_20543) ;  /* 0x0000000000109947 */ /* 0x000fea0003800000 */
[----:B------:R-:W-:-:S03]  /*1770*/  UMOV UR7, 0xffffffff ;  /* 0xffffffff00077882 */ /* 0x000fc60000000000 */
[----:B------:R-:W-:Y:S05]  /*1780*/  BRA.DIV UR7, `(.L_x_20544) ;  /* 0x00000006079c7947 */ /* 0x000fea000b800000 */
[----:B------:R0:W0:Y:S02]  /*1790*/  SHFL.IDX PT, R14, R19, R38, 0x181f ;  /* 0x00181f26130e7589 */ /* 0x00002400000e0000 */
.L_x_20566:
[----:B0-----:R-:W-:-:S07]  /*17a0*/  IMAD R17, R45, R14, R17 ;  /* 0x0000000e2d117224 */ /* 0x001fce00078e0211 */
.L_x_20543:
[----:B------:R-:W-:-:S13]  /*17b0*/  ISETP.GE.AND P1, PT, R16, 0x5, PT ;  /* 0x000000051000780c */ /* 0x000fda0003f26270 */
[----:B------:R-:W-:Y:S05]  /*17c0*/  @!P1 BRA `(.L_x_20545) ;  /* 0x0000000000109947 */ /* 0x000fea0003800000 */
[----:B------:R-:W-:-:S03]  /*17d0*/  UMOV UR7, 0xffffffff ;  /* 0xffffffff00077882 */ /* 0x000fc60000000000 */
[----:B------:R-:W-:Y:S05]  /*17e0*/  BRA.DIV UR7, `(.L_x_20546) ;  /* 0x0000000607a87947 */ /* 0x000fea000b800000 */
[----:B------:R0:W0:Y:S02]  /*17f0*/  SHFL.IDX PT, R14, R19, R37, 0x181f ;  /* 0x00181f25130e7589 */ /* 0x00002400000e0000 */
.L_x_20569:
[----:B0-----:R-:W-:-:S07]  /*1800*/  IMAD R17, R46, R14, R17 ;  /* 0x0000000e2e117224 */ /* 0x001fce00078e0211 */
.L_x_20545:
[----:B------:R-:W-:-:S13]  /*1810*/  ISETP.GE.AND P1, PT, R16, 0x6, PT ;  /* 0x000000061000780c */ /* 0x000fda0003f26270 */
[----:B------:R-:W-:Y:S05]  /*1820*/  @!P1 BRA `(.L_x_20547) ;  /* 0x0000000000109947 */ /* 0x000fea0003800000 */
[----:B------:R-:W-:-:S03]  /*1830*/  UMOV UR7, 0xffffffff ;  /* 0xffffffff00077882 */ /* 0x000fc60000000000 */
[----:B------:R-:W-:Y:S05]  /*1840*/  BRA.DIV UR7, `(.L_x_20548) ;  /* 0x0000000607b47947 */ /* 0x000fea000b800000 */
[----:B------:R0:W0:Y:S02]  /*1850*/  SHFL.IDX PT, R14, R19, R36, 0x181f ;  /* 0x00181f24130e7589 */ /* 0x00002400000e0000 */
.L_x_20572:
[----:B0-----:R-:W-:-:S07]  /*1860*/  IMAD R17, R47, R14, R17 ;  /* 0x0000000e2f117224 */ /* 0x001fce00078e0211 */
.L_x_20547:
[----:B------:R-:W-:-:S13]  /*1870*/  ISETP.GE.AND P1, PT, R16, 0x7, PT ;  /* 0x000000071000780c */ /* 0x000fda0003f26270 */
[----:B------:R-:W-:Y:S05]  /*1880*/  @!P1 BRA `(.L_x_20549) ;  /* 0x0000000000109947 */ /* 0x000fea0003800000 */
[----:B------:R-:W-:-:S03]  /*1890*/  UMOV UR7, 0xffffffff ;  /* 0xffffffff00077882 */ /* 0x000fc60000000000 */
[----:B------:R-:W-:Y:S05]  /*18a0*/  BRA.DIV UR7, `(.L_x_20550) ;  /* 0x0000000607c07947 */ /* 0x000fea000b800000 */
[----:B------:R0:W0:Y:S02]  /*18b0*/  SHFL.IDX PT, R14, R19, R35, 0x181f ;  /* 0x00181f23130e7589 */ /* 0x00002400000e0000 */
.L_x_20575:
[----:B0-----:R-:W-:-:S07]  /*18c0*/  IMAD R17, R48, R14, R17 ;  /* 0x0000000e30117224 */ /* 0x001fce00078e0211 */
.L_x_20549:
[----:B------:R-:W-:-:S13]  /*18d0*/  ISETP.GE.AND P1, PT, R16, 0x8, PT ;  /* 0x000000081000780c */ /* 0x000fda0003f26270 */
[----:B------:R-:W-:Y:S05]  /*18e0*/  @!P1 BRA `(.L_x_20551) ;  /* 0x00000000009c9947 */ /* 0x000fea0003800000 */
[----:B------:R-:W-:-:S03]  /*18f0*/  UMOV UR7, 0xffffffff ;  /* 0xffffffff00077882 */ /* 0x000fc60000000000 */
[----:B------:R-:W-:Y:S05]  /*1900*/  BRA.DIV UR7, `(.L_x_20552) ;  /* 0x0000000607cc7947 */ /* 0x000fea000b800000 */
[----:B------:R0:W0:Y:S02]  /*1910*/  SHFL.IDX PT, R14, R19, R34, 0x181f ;  /* 0x00181f22130e7589 */ /* 0x00002400000e0000 */
.L_x_20578:
[----:B0-----:R-:W-:Y:S01]  /*1920*/  IMAD R17, R49, R14, R17 ;  /* 0x0000000e31117224 */ /* 0x001fe200078e0211 */
[----:B------:R-:W-:Y:S06]  /*1930*/  BRA `(.L_x_20551) ;  /* 0x0000000000887947 */ /* 0x000fec0003800000 */
.L_x_20536:
        /* <DEDUP_REMOVED lines=34> */
.L_x_20551:
[----:B------:R-:W-:Y:S01]  /*1b60*/  IADD3 R15, PT, PT, R17, R15, RZ ;  /* 0x0000000f110f7210 */ /* 0x000fe20007ffe0ff */
[----:B------:R-:W-:Y:S06]  /*1b70*/  @!P0 BRA `(.L_x_20553) ;  /* 0xfffffff800888947 */ /* 0x000fec000383ffff */
.L_x_20535:
        /* <DEDUP_REMOVED lines=13> */
.L_x_20538:
[----:B------:R-:W-:Y:S01]  /*1c50*/  BSSY B0, `(.L_x_20555) ;  /* 0x0000007000007945 */ /* 0x000fe20003800000 */
[----:B------:R-:W-:Y:S01]  /*1c60*/  MOV R18, R2 ;  /* 0x0000000200127202 */ /* 0x000fe20000000f00 */
[----:B------:R-:W-:Y:S02]  /*1c70*/  IMAD.MOV.U32 R21, RZ, RZ, 0x181f ;  /* 0x0000181fff157424 */ /* 0x000fe400078e00ff */
[----:B------:R-:W-:-:S07]  /*1c80*/  IMAD.MOV.U32 R14, RZ, RZ, -0x1 ;  /* 0xffffffffff0e7424 */ /* 0x000fce00078e00ff */
[----:B---34-:R-:W-:Y:S05]  /*1c90*/  WARPSYNC.COLLECTIVE R14, `(.L_x_20556) ;  /* 0x000000000e087348 */ /* 0x018fea0003c00000 */
[----:B------:R0:W1:Y:S02]  /*1ca0*/  SHFL.IDX P1, R14, R19, R18, R21 ;  /* 0x00000012130e7389 */ /* 0x0000640000020015 */
[----:B01-34-:R-:W-:Y:S05]  /*1cb0*/  ENDCOLLECTIVE ;  /* 0x000000000000791b */ /* 0x01bfea0003800000 */
.L_x_20556:
[----:B------:R-:W-:Y:S05]  /*1cc0*/  BSYNC B0 ;  /* 0x0000000000007941 */ /* 0x000fea0003800000 */
.L_x_20555:
[----:B------:R-:W-:Y:S05]  /*1cd0*/  BRA `(.L_x_20557) ;  /* 0xfffffff800687947 */ /* 0x000fea000383ffff */
.L_x_20540:
[----:B------:R-:W-:Y:S01]  /*1ce0*/  BSSY B0, `(.L_x_20558) ;  /* 0x0000007000007945 */ /* 0x000fe20003800000 */
[----:B------:R-:W-:Y:S01]  /*1cf0*/  MOV R18, R40 ;  /* 0x0000002800127202 */ /* 0x000fe20000000f00 */
[----:B------:R-:W-:Y:S02]  /*1d00*/  IMAD.MOV.U32 R21, RZ, RZ, 0x181f ;  /* 0x0000181fff157424 */ /* 0x000fe400078e00ff */
[----:B------:R-:W-:-:S07]  /*1d10*/  IMAD.MOV.U32 R14, RZ, RZ, -0x1 ;  /* 0xffffffffff0e7424 */ /* 0x000fce00078e00ff */
[----:B0--34-:R-:W-:Y:S05]  /*1d20*/  WARPSYNC.COLLECTIVE R14, `(.L_x_20559) ;  /* 0x000000000e087348 */ /* 0x019fea0003c00000 */
[----:B------:R1:W2:Y:S02]  /*1d30*/  SHFL.IDX P1, R14, R19, R18, R21 ;  /* 0x00000012130e7389 */ /* 0x0002a40000020015 */
[----:B01234-:R-:W-:Y:S05]  /*1d40*/  ENDCOLLECTIVE ;  /* 0x000000000000791b */ /* 0x01ffea0003800000 */
.L_x_20559:
[----:B------:R-:W-:Y:S05]  /*1d50*/  BSYNC B0 ;  /* 0x0000000000007941 */ /* 0x000fea0003800000 */
.L_x_20558:
[----:B------:R-:W-:Y:S05]  /*1d60*/  BRA `(.L_x_20560) ;  /* 0xfffffff8005c7947 */ /* 0x000fea000383ffff */
.L_x_20542:
[----:B------:R-:W-:Y:S01]  /*1d70*/  BSSY B0, `(.L_x_20561) ;  /* 0x0000007000007945 */ /* 0x000fe20003800000 */
[----:B------:R-:W-:Y:S01]  /*1d80*/  MOV R18, R39 ;  /* 0x0000002700127202 */ /* 0x000fe20000000f00 */
[----:B------:R-:W-:Y:S02]  /*1d90*/  IMAD.MOV.U32 R21, RZ, RZ, 0x181f ;  /* 0x0000181fff157424 */ /* 0x000fe400078e00ff */
[----:B------:R-:W-:-:S07]  /*1da0*/  IMAD.MOV.U32 R14, RZ, RZ, -0x1 ;  /* 0xffffffffff0e7424 */ /* 0x000fce00078e00ff */
[----:B01-34-:R-:W-:Y:S05]  /*1db0*/  WARPSYNC.COLLECTIVE R14, `(.L_x_20562) ;  /* 0x000000000e087348 */ /* 0x01bfea0003c00000 */
[----:B------:R2:W0:Y:S02]  /*1dc0*/  SHFL.IDX P1, R14, R19, R18, R21 ;  /* 0x00000012130e7389 */ /* 0x0004240000020015 */
[----:B01234-:R-:W-:Y:S05]  /*1dd0*/  ENDCOLLECTIVE ;  /* 0x000000000000791b */ /* 0x01ffea0003800000 */
.L_x_20562:
[----:B------:R-:W-:Y:S05]  /*1de0*/  BSYNC B0 ;  /* 0x0000000000007941 */ /* 0x000fea0003800000 */
.L_x_20561:
[----:B------:R-:W-:Y:S05]  /*1df0*/  BRA `(.L_x_20563) ;  /* 0xfffffff800507947 */ /* 0x000fea000383ffff */
.L_x_20544:
[----:B------:R-:W-:Y:S01]  /*1e00*/  BSSY B0, `(.L_x_20564) ;  /* 0x0000007000007945 */ /* 0x000fe20003800000 */
[----:B------:R-:W-:Y:S01]  /*1e10*/  MOV R18, R38 ;  /* 0x0000002600127202 */ /* 0x000fe20000000f00 */
[----:B------:R-:W-:Y:S02]  /*1e20*/  IMAD.MOV.U32 R21, RZ, RZ, 0x181f ;  /* 0x0000181fff157424 */ /* 0x000fe400078e00ff */
[----:B------:R-:W-:-:S07]  /*1e30*/  IMAD.MOV.U32 R14, RZ, RZ, -0x1 ;  /* 0xffffffffff0e7424 */ /* 0x000fce00078e00ff */
[----:B01234-:R-:W-:Y:S05]  /*1e40*/  WARPSYNC.COLLECTIVE R14, `(.L_x_20565) ;  /* 0x000000000e087348 */ /* 0x01ffea0003c00000 */
[----:B------:R0:W0:Y:S02]  /*1e50*/  SHFL.IDX P1, R14, R19, R18, R21 ;  /* 0x00000012130e7389 */ /* 0x0000240000020015 */
[----:B01234-:R-:W-:Y:S05]  /*1e60*/  ENDCOLLECTIVE ;  /* 0x000000000000791b */ /* 0x01ffea0003800000 */
.L_x_20565:
[----:B------:R-:W-:Y:S05]  /*1e70*/  BSYNC B0 ;  /* 0x0000000000007941 */ /* 0x000fea0003800000 */
.L_x_20564:
[----:B------:R-:W-:Y:S05]  /*1e80*/  BRA `(.L_x_20566) ;  /* 0xfffffff800447947 */ /* 0x000fea000383ffff */
.L_x_20546:
[----:B------:R-:W-:Y:S01]  /*1e90*/  BSSY B0, `(.L_x_20567) ;  /* 0x0000007000007945 */ /* 0x000fe20003800000 */
[----:B------:R-:W-:Y:S01]  /*1ea0*/  MOV R18, R37 ;  /* 0x0000002500127202 */ /* 0x000fe20000000f00 */
[----:B------:R-:W-:Y:S02]  /*1eb0*/  IMAD.MOV.U32 R21, RZ, RZ, 0x181f ;  /* 0x0000181fff157424 */ /* 0x000fe400078e00ff */
[----:B------:R-:W-:-:S07]  /*1ec0*/  IMAD.MOV.U32 R14, RZ, RZ, -0x1 ;  /* 0xffffffffff0e7424 */ /* 0x000fce00078e00ff */
[----:B01234-:R-:W-:Y:S05]  /*1ed0*/  WARPSYNC.COLLECTIVE R14, `(.L_x_20568) ;  /* 0x000000000e087348 */ /* 0x01ffea0003c00000 */
[----:B------:R0:W0:Y:S02]  /*1ee0*/  SHFL.IDX P1, R14, R19, R18, R21 ;  /* 0x00000012130e7389 */ /* 0x0000240000020015 */
[----:B01234-:R-:W-:Y:S05]  /*1ef0*/  ENDCOLLECTIVE ;  /* 0x000000000000791b */ /* 0x01ffea0003800000 */
.L_x_20568:
[----:B------:R-:W-:Y:S05]  /*1f00*/  BSYNC B0 ;  /* 0x0000000000007941 */ /* 0x000fea0003800000 */
.L_x_20567:
[----:B------:R-:W-:Y:S05]  /*1f10*/  BRA `(.L_x_20569) ;  /* 0xfffffff800387947 */ /* 0x000fea000383ffff */
.L_x_20548:
[----:B------:R-:W-:Y:S01]  /*1f20*/  BSSY B0, `(.L_x_20570) ;  /* 0x0000007000007945 */ /* 0x000fe20003800000 */
[----:B------:R-:W-:Y:S01]  /*1f30*/  MOV R18, R36 ;  /* 0x0000002400127202 */ /* 0x000fe20000000f00 */
[----:B------:R-:W-:Y:S02]  /*1f40*/  IMAD.MOV.U32 R21, RZ, RZ, 0x181f ;  /* 0x0000181fff157424 */ /* 0x000fe400078e00ff */
[----:B------:R-:W-:-:S07]  /*1f50*/  IMAD.MOV.U32 R14, RZ, RZ, -0x1 ;  /* 0xffffffffff0e7424 */ /* 0x000fce00078e00ff */
[----:B01234-:R-:W-:Y:S05]  /*1f60*/  WARPSYNC.COLLECTIVE R14, `(.L_x_20571) ;  /* 0x000000000e087348 */ /* 0x01ffea0003c00000 */
[----:B------:R0:W0:Y:S02]  /*1f70*/  SHFL.IDX P1, R14, R19, R18, R21 ;  /* 0x00000012130e7389 */ /* 0x0000240000020015 */
[----:B01234-:R-:W-:Y:S05]  /*1f80*/  ENDCOLLECTIVE ;  /* 0x000000000000791b */ /* 0x01ffea0003800000 */
.L_x_20571:
[----:B------:R-:W-:Y:S05]  /*1f90*/  BSYNC B0 ;  /* 0x0000000000007941 */ /* 0x000fea0003800000 */
.L_x_20570:
[----:B------:R-:W-:Y:S05]  /*1fa0*/  BRA `(.L_x_20572) ;  /* 0xfffffff8002c7947 */ /* 0x000fea000383ffff */
.L_x_20550:
[----:B------:R-:W-:Y:S01]  /*1fb0*/  BSSY B0, `(.L_x_20573) ;  /* 0x0000007000007945 */ /* 0x000fe20003800000 */
[----:B------:R-:W-:Y:S01]  /*1fc0*/  MOV R18, R35 ;  /* 0x0000002300127202 */ /* 0x000fe20000000f00 */
[----:B------:R-:W-:Y:S02]  /*1fd0*/  IMAD.MOV.U32 R21, RZ, RZ, 0x181f ;  /* 0x0000181fff157424 */ /* 0x000fe400078e00ff */
[----:B------:R-:W-:-:S07]  /*1fe0*/  IMAD.MOV.U32 R14, RZ, RZ, -0x1 ;  /* 0xffffffffff0e7424 */ /* 0x000fce00078e00ff */
[----:B01234-:R-:W-:Y:S05]  /*1ff0*/  WARPSYNC.COLLECTIVE R14, `(.L_x_20574) ;  /* 0x000000000e087348 */ /* 0x01ffea0003c00000 */
[----:B------:R0:W0:Y:S02]  /*2000*/  SHFL.IDX P1, R14, R19, R18, R21 ;  /* 0x00000012130e7389 */ /* 0x0000240000020015 */
[----:B01234-:R-:W-:Y:S05]  /*2010*/  ENDCOLLECTIVE ;  /* 0x000000000000791b */ /* 0x01ffea0003800000 */
.L_x_20574:
[----:B------:R-:W-:Y:S05]  /*2020*/  BSYNC B0 ;  /* 0x0000000000007941 */ /* 0x000fea0003800000 */
.L_x_20573:
[----:B------:R-:W-:Y:S05]  /*2030*/  BRA `(.L_x_20575) ;  /* 0xfffffff800207947 */ /* 0x000fea000383ffff */
.L_x_20552:
[----:B------:R-:W-:Y:S01]  /*2040*/  BSSY B0, `(.L_x_20576) ;  /* 0x0000007000007945 */ /* 0x000fe20003800000 */
[----:B------:R-:W-:Y:S01]  /*2050*/  MOV R18, R34 ;  /* 0x0000002200127202 */ /* 0x000fe20000000f00 */
[----:B------:R-:W-:Y:S02]  /*2060*/  IMAD.MOV.U32 R21, RZ, RZ, 0x181f ;  /* 0x0000181fff157424 */ /* 0x000fe400078e00ff */
[----:B------:R-:W-:-:S07]  /*2070*/  IMAD.MOV.U32 R14, RZ, RZ, -0x1 ;  /* 0xffffffffff0e7424 */ /* 0x000fce00078e00ff */
[----:B01234-:R-:W-:Y:S05]  /*2080*/  WARPSYNC.COLLECTIVE R14, `(.L_x_20577) ;  /* 0x000000000e087348 */ /* 0x01ffea0003c00000 */
[----:B------:R0:W0:Y:S02]  /*2090*/  SHFL.IDX P1, R14, R19, R18, R21 ;  /* 0x00000012130e7389 */ /* 0x0000240000020015 */
[----:B01234-:R-:W-:Y:S05]  /*20a0*/  ENDCOLLECTIVE ;  /* 0x000000000000791b */ /* 0x01ffea0003800000 */
.L_x_20577:
[----:B------:R-:W-:Y:S05]  /*20b0*/  BSYNC B0 ;  /* 0x0000000000007941 */ /* 0x000fea0003800000 */
.L_x_20576:
[----:B------:R-:W-:Y:S05]  /*20c0*/  BRA `(.L_x_20578) ;  /* 0xfffffff800147947 */ /* 0x000fea000383ffff */
        .weak           $__internal_430_$__cuda_sm20_div_s16
        .type           $__internal_430_$__cuda_sm20_div_s16,@function
        .size           $__internal_430_$__cuda_sm20_div_s16,(.L_x_38933 - $__internal_430_$__cuda_sm20_div_s16)
$__internal_430_$__cuda_sm20_div_s16:
        /* <DEDUP_REMOVED lines=25> */
[----:B------:R-:W-:Y:S05]  /*2260*/  RET.REL.NODEC R12 `(_Z9cuda_gemmIiLi128ELi2ELi1ELi128ELi8ELi8ELi64ELi1ELi0EEviiiPT_S1_S1_iii) ;  /* 0xffffffdc0c647950 */ /* 0x000fea0003c3ffff */
.L_x_20579:
        /* <DEDUP_REMOVED lines=9> */
.L_x_38933:


//--------------------- .text._Z9cuda_gemmIiLi128ELi2ELi1ELi128ELi8ELi8ELi64ELi0ELi1EEviiiPT_S1_S1_iii --------------------------
	.section	.text._Z9cuda_gemmIiLi128ELi2ELi1ELi128ELi8ELi8ELi64ELi0ELi1EEviiiPT_S1_S1_iii,"ax",@progbits
	.align	128
        .global         _Z9cuda_gemmIiLi128ELi2ELi1ELi128ELi8ELi8ELi64ELi0ELi1EEviiiPT_S1_S1_iii
        .type           _Z9cuda_gemmIiLi128ELi2ELi1ELi128ELi8ELi8ELi64ELi0ELi1EEviiiPT_S1_S1_iii,@function
        .size           _Z9cuda_gemmIiLi128ELi2ELi1ELi128ELi8ELi8ELi64ELi0ELi1EEviiiPT_S1_S1_iii,(.L_x_39653 - _Z9cuda_gemmIiLi128ELi2ELi1ELi128ELi8ELi8ELi64ELi0ELi1EEviiiPT_S1_S1_iii)
        .other          _Z9cuda_gemmIiLi128ELi2ELi1ELi128ELi8ELi8ELi64ELi0ELi1EEviiiPT_S1_S1_iii,@"STO_CUDA_ENTRY STV_DEFAULT"
_Z9cuda_gemmIiLi128ELi2ELi1ELi128ELi8ELi8ELi64ELi0ELi1EEviiiPT_S1_S1_iii:
.text._Z9cuda_gemmIiLi128ELi2ELi1ELi128ELi8ELi8ELi64ELi0ELi1EEviiiPT_S1_S1_iii:
        /* <DEDUP_REMOVED lines=45> */
.L_x_20584:
        /* <DEDUP_REMOVED lines=12> */
.L_x_20583:
[----:B------:R-:W-:Y:S05]  /*0390*/  BSYNC.RECONVERGENT B1 ;  /* 0x0000000000017941 */ /* 0x000fea0003800200 */
.L_x_20582:
[----:B------:R-:W-:Y:S05]  /*03a0*/  @!P1 BRA `(.L_x_20581) ;  /* 0x0000000000a89947 */ /* 0x000fea0003800000 */
[----:B------:R-:W1:Y:S01]  /*03b0*/  S2R R9, SR_CgaCtaId ;  /* 0x0000000000097919 */ /* 0x000e620000008800 */
[----:B0-----:R-:W0:Y:S01]  /*03c0*/  LDC.64 R2, c[0x0][0x398] ;  /* 0x0000e600ff027b82 */ /* 0x001e220000000a00 */
[----:B------:R-:W-:-:S04]  /*03d0*/  MOV R4, 0x400 ;  /* 0x0000040000047802 */ /* 0x000fc80000000f00 */
[----:B-1----:R-:W-:-:S07]  /*03e0*/  LEA R4, R9, R4, 0x18 ;  /* 0x0000000409047211 */ /* 0x002fce00078ec0ff */
.L_x_20585:
        /* <DEDUP_REMOVED lines=38> */
.L_x_20581:
[----:B------:R-:W-:Y:S05]  /*0650*/  BSYNC.RECONVERGENT B0 ;  /* 0x0000000000007941 */ /* 0x000fea0003800200 */
.L_x_20580:
        /* <DEDUP_REMOVED lines=68> */
.L_x_20591:
        /* <DEDUP_REMOVED lines=36> */
.L_x_20589:
[----:B------:R-:W-:Y:S05]  /*0ce0*/  BSYNC.RECONVERGENT B1 ;  /* 0x0000000000017941 */ /* 0x000fea0003800200 */
.L_x_20588:
        /* <DEDUP_REMOVED lines=15> */
.L_x_20590:
        /* <DEDUP_REMOVED lines=33> */
.L_x_20587:
[----:B------:R-:W-:Y:S05]  /*0ff0*/  BSYNC.RECONVERGENT B0 ;  /* 0x0000000000007941 */ /* 0x000fea0003800200 */
.L_x_20586:
        /* <DEDUP_REMOVED lines=55> */
.L_x_20592:
        /* <DEDUP_REMOVED lines=9> */
.L_x_39653:


//--------------------- .text._Z9cuda_gemmIiLi128ELi2ELi1ELi128ELi8ELi8ELi64ELi0ELi0EEviiiPT_S1_S1_iii --------------------------
	.section	.text._Z9cuda_gemmIiLi128ELi2ELi1ELi128ELi8ELi8ELi64ELi0ELi0EEviiiPT_S1_S1_iii,"ax",@progbits
	.align	128
        .global         _Z9cuda_gemmIiLi128ELi2ELi1ELi128ELi8ELi8ELi64ELi0ELi0EEviiiPT_S1_S1_iii
        .type           _Z9cuda_gemmIiLi128ELi2ELi1ELi128ELi8ELi8ELi64ELi0ELi0EEviiiPT_S1_S1_iii,@function
        .size           _Z9cuda_gemmIiLi128ELi2ELi1ELi128ELi8ELi8ELi64ELi0ELi0EEviiiPT_S1_S1_iii,(.L_x_38934 - _Z9cuda_gemmIiLi128ELi2ELi1ELi128ELi8ELi8ELi64ELi0ELi0EEviiiPT_S1_S1_iii)
        .other          _Z9cuda_gemmIiLi128ELi2ELi1ELi128ELi8ELi8ELi64ELi0ELi0EEviiiPT_S1_S1_iii,@"STO_CUDA_ENTRY STV_DEFAULT"
_Z9cuda_gemmIiLi128ELi2ELi1ELi128ELi8ELi8ELi64ELi0ELi0EEviiiPT_S1_S1_iii:
.text._Z9cuda_gemmIiLi128ELi2ELi1ELi128ELi8ELi8ELi64ELi0ELi0EEviiiPT_S1_S1_iii:
        /* <DEDUP_REMOVED lines=40> */
.L_x_20595:
        /* <DEDUP_REMOVED lines=25> */
.L_x_20594:
[----:B------:R-:W-:Y:S05]  /*0410*/  BSYNC.RECONVERGENT B0 ;  /* 0x0000000000007941 */ /* 0x000fea0003800200 */
.L_x_20593:
        /* <DEDUP_REMOVED lines=154> */
[----:B------:R-:W-:Y:S05]  /*0dc0*/  CALL.REL.NOINC `($__internal_431_$__cuda_sm20_div_s16) ;  /* 0x0000001000c87944 */ /* 0x000fea0003c00000 */
[----:B------:R-:W0:Y:S01]  /*0dd0*/  LDCU UR7, c[0x0][0x3a8] ;  /* 0x00007500ff0777ac */ /* 0x000e220008000800 */
[----:B------:R-:W-:Y:S02]  /*0de0*/  UPRMT UR8, UR6, 0x9910, URZ ;  /* 0x0000991006087896 */ /* 0x000fe400080000ff */
[----:B0-----:R-:W-:-:S04]  /*0df0*/  UISETP.LT.AND UP0, UPT, UR7, 0x8, UPT ;  /* 0x000000080700788c */ /* 0x001fc8000bf01270 */
[----:B------:R-:W-:-:S03]  /*0e00*/  USEL UR6, UR7, 0x8, UP0 ;  /* 0x0000000807067887 */ /* 0x000fc60008000000 */
[----:B------:R-:W-:-:S09]  /*0e10*/  UMOV UR7, UR8 ;  /* 0x0000000800077c82 */ /* 0x000fd20008000000 */
.L_x_20620:
        /* <DEDUP_REMOVED lines=38> */
.L_x_20599:
[----:B------:R-:W-:Y:S05]  /*1080*/  BSYNC.RECONVERGENT B1 ;  /* 0x0000000000017941 */ /* 0x000fea0003800200 */
.L_x_20598:
        /* <DEDUP_REMOVED lines=17> */
.L_x_20600:
        /* <DEDUP_REMOVED lines=30> */
.L_x_20597:
[----:B------:R-:W-:Y:S05]  /*1380*/  BSYNC.RECONVERGENT B0 ;  /* 0x0000000000007941 */ /* 0x000fea0003800200 */
.L_x_20596:
        /* <DEDUP_REMOVED lines=38> */
.L_x_20619:
        /* <DEDUP_REMOVED lines=11> */
.L_x_20623:
[----:B-1----:R-:W-:-:S07]  /*16a0*/  IMAD R17, R51, R14, RZ ;  /* 0x0000000e33117224 */ /* 0x002fce00078e02ff */
.L_x_20603:
[----:B------:R-:W-:-:S13]  /*16b0*/  ISETP.GE.AND P4, PT, R18, 0x2, PT ;  /* 0x000000021200780c */ /* 0x000fda0003f86270 */
[----:B------:R-:W-:Y:S05]  /*16c0*/  @!P4 BRA `(.L_x_20605) ;  /* 0x000000000010c947 */ /* 0x000fea0003800000 */
[----:B------:R-:W-:-:S03]  /*16d0*/  UMOV UR8, 0xffffffff ;  /* 0xffffffff00087882 */ /* 0x000fc60000000000 */
[----:B------:R-:W-:Y:S05]  /*16e0*/  BRA.DIV UR8, `(.L_x_20606) ;  /* 0x0000000608847947 */ /* 0x000fea000b800000 */
[----:B------:R1:W2:Y:S02]  /*16f0*/  SHFL.IDX PT, R14, R16, R42, 0x181f ;  /* 0x00181f2a100e7589 */ /* 0x0002a400000e0000 */
.L_x_20626:
[----:B--2-4-:R-:W-:-:S07]  /*1700*/  IMAD R17, R50, R14, R17 ;  /* 0x0000000e32117224 */ /* 0x014fce00078e0211 */
.L_x_20605:
[----:B------:R-:W-:-:S13]  /*1710*/  ISETP.GE.AND P3, PT, R18, 0x3, PT ;  /* 0x000000031200780c */ /* 0x000fda0003f66270 */
[----:B------:R-:W-:Y:S05]  /*1720*/  @!P3 BRA `(.L_x_20607) ;  /* 0x000000000010b947 */ /* 0x000fea0003800000 */
[----:B------:R-:W-:-:S03]  /*1730*/  UMOV UR8, 0xffffffff ;  /* 0xffffffff00087882 */ /* 0x000fc60000000000 */
[----:B------:R-:W-:Y:S05]  /*1740*/  BRA.DIV UR8, `(.L_x_20608) ;  /* 0x0000000608907947 */ /* 0x000fea000b800000 */
[----:B------:R2:W0:Y:S02]  /*1750*/  SHFL.IDX PT, R14, R16, R41, 0x181f ;  /* 0x00181f29100e7589 */ /* 0x00042400000e0000 */
.L_x_20629:
[----:B0-----:R-:W-:-:S07]  /*1760*/  IMAD R17, R46, R14, R17 ;  /* 0x0000000e2e117224 */ /* 0x001fce00078e0211 */
.L_x_20607:
[----:B------:R-:W-:-:S13]  /*1770*/  ISETP.GE.AND P2, PT, R18, 0x4, PT ;  /* 0x000000041200780c */ /* 0x000fda0003f46270 */
[----:B------:R-:W-:Y:S05]  /*1780*/  @!P2 BRA `(.L_x_20609) ;  /* 0x000000000010a947 */ /* 0x000fea0003800000 */
[----:B------:R-:W-:-:S03]  /*1790*/  UMOV UR8, 0xffffffff ;  /* 0xffffffff00087882 */ /* 0x000fc60000000000 */
[----:B------:R-:W-:Y:S05]  /*17a0*/  BRA.DIV UR8, `(.L_x_20610) ;  /* 0x00000006089c7947 */ /* 0x000fea000b800000 */
[----:B------:R0:W0:Y:S02]  /*17b0*/  SHFL.IDX PT, R14, R16, R40, 0x181f ;  /* 0x00181f28100e7589 */ /* 0x00002400000e0000 */
.L_x_20632:
[----:B0-----:R-:W-:-:S07]  /*17c0*/  IMAD R17, R47, R14, R17 ;  /* 0x0000000e2f117224 */ /* 0x001fce00078e0211 */
.L_x_20609:
[----:B------:R-:W-:-:S13]  /*17d0*/  ISETP.GE.AND P1, PT, R18, 0x5, PT ;  /* 0x000000051200780c */ /* 0x000fda0003f26270 */
[----:B------:R-:W-:Y:S05]  /*17e0*/  @!P1 BRA `(.L_x_20611) ;  /* 0x0000000000109947 */ /* 0x000fea0003800000 */
[----:B------:R-:W-:-:S03]  /*17f0*/  UMOV UR8, 0xffffffff ;  /* 0xffffffff00087882 */ /* 0x000fc60000000000 */
[----:B------:R-:W-:Y:S05]  /*1800*/  BRA.DIV UR8, `(.L_x_20612) ;  /* 0x0000000608a87947 */ /* 0x000fea000b800000 */
[----:B------:R0:W0:Y:S02]  /*1810*/  SHFL.IDX PT, R14, R16, R39, 0x181f ;  /* 0x00181f27100e7589 */ /* 0x00002400000e0000 */
.L_x_20635:
[----:B0-----:R-:W-:-:S07]  /*1820*/  IMAD R17, R48, R14, R17 ;  /* 0x0000000e30117224 */ /* 0x001fce00078e0211 */
.L_x_20611:
[----:B------:R-:W-:-:S13]  /*1830*/  ISETP.GE.AND P0, PT, R18, 0x6, PT ;  /* 0x000000061200780c */ /* 0x000fda0003f06270 */
[----:B------:R-:W-:Y:S05]  /*1840*/  @!P0 BRA `(.L_x_20613) ;  /* 0x0000000000108947 */ /* 0x000fea0003800000 */
[----:B------:R-:W-:-:S03]  /*1850*/  UMOV UR8, 0xffffffff ;  /* 0xffffffff00087882 */ /* 0x000fc60000000000 */
[----:B------:R-:W-:Y:S05]  /*1860*/  BRA.DIV UR8, `(.L_x_20614) ;  /* 0x0000000608b47947 */ /* 0x000fea000b800000 */
[----:B------:R0:W0:Y:S02]  /*1870*/  SHFL.IDX PT, R14, R16, R38, 0x181f ;  /* 0x00181f26100e7589 */ /* 0x00002400000e0000 */
.L_x_20638:
[----:B0-----:R-:W-:-:S07]  /*1880*/  IMAD R17, R49, R14, R17 ;  /* 0x0000000e31117224 */ /* 0x001fce00078e0211 */
.L_x_20613:
[----:B------:R-:W-:-:S13]  /*1890*/  ISETP.GE.AND P6, PT, R18, 0x7, PT ;  /* 0x000000071200780c */ /* 0x000fda0003fc6270 */
[----:B------:R-:W-:Y:S05]  /*18a0*/  @!P6 BRA `(.L_x_20615) ;  /* 0x000000000010e947 */ /* 0x000fea0003800000 */
[----:B------:R-:W-:-:S03]  /*18b0*/  UMOV UR8, 0xffffffff ;  /* 0xffffffff00087882 */ /* 0x000fc60000000000 */
[----:B------:R-:W-:Y:S05]  /*18c0*/  BRA.DIV UR8, `(.L_x_20616) ;  /* 0x0000000608c07947 */ /* 0x000fea000b800000 */
[----:B------:R0:W0:Y:S02]  /*18d0*/  SHFL.IDX PT, R14, R16, R37, 0x181f ;  /* 0x00181f25100e7589 */ /* 0x00002400000e0000 */
.L_x_20641:
[----:B0-----:R-:W-:-:S07]  /*18e0*/  IMAD R17, R2, R14, R17 ;  /* 0x0000000e02117224 */ /* 0x001fce00078e0211 */
.L_x_20615:
[----:B------:R-:W-:-:S13]  /*18f0*/  ISETP.GE.AND P6, PT, R18, 0x8, PT ;  /* 0x000000081200780c */ /* 0x000fda0003fc6270 */
[----:B------:R-:W-:Y:S05]  /*1900*/  @!P6 BRA `(.L_x_20617) ;  /* 0x000000000090e947 */ /* 0x000fea0003800000 */
[----:B------:R-:W-:-:S03]  /*1910*/  UMOV UR8, 0xffffffff ;  /* 0xffffffff00087882 */ /* 0x000fc60000000000 */
[----:B------:R-:W-:Y:S05]  /*1920*/  BRA.DIV UR8, `(.L_x_20618) ;  /* 0x0000000608cc7947 */ /* 0x000fea000b800000 */
[----:B------:R0:W0:Y:S02]  /*1930*/  SHFL.IDX PT, R14, R16, R36, 0x181f ;  /* 0x00181f24100e7589 */ /* 0x00002400000e0000 */
.L_x_20644:
[----:B0--3--:R-:W-:Y:S01]  /*1940*/  IMAD R17, R0, R14, R17 ;  /* 0x0000000e00117224 */ /* 0x009fe200078e0211 */
[----:B------:R-:W-:Y:S06]  /*1950*/  BRA `(.L_x_20617) ;  /* 0x00000000007c7947 */ /* 0x000fec0003800000 */
.L_x_20602:
        /* <DEDUP_REMOVED lines=31> */
.L_x_20617:
[----:B------:R-:W-:Y:S01]  /*1b50*/  IADD3 R13, PT, PT, R13, UR7, RZ ;  /* 0x000000070d0d7c10 */ /* 0x000fe2000fffe0ff */
[----:B------:R-:W-:-:S03]  /*1b60*/  IMAD.IADD R15, R17, 0x1, R15 ;  /* 0x00000001110f7824 */ /* 0x000fc600078e020f */
[----:B------:R-:W-:-:S13]  /*1b70*/  ISETP.GE.AND P6, PT, R13, UR6, PT ;  /* 0x000000060d007c0c */ /* 0x000fda000bfc6270 */
[----:B------:R-:W-:Y:S05]  /*1b80*/  @!P6 BRA `(.L_x_20619) ;  /* 0xfffffff80098e947 */ /* 0x000fea000383ffff */
.L_x_20601:
        /* <DEDUP_REMOVED lines=14> */
.L_x_20604:
[----:B------:R-:W-:Y:S01]  /*1c70*/  HFMA2 R21, -RZ, RZ, 0, 0.0020122528076171875 ;  /* 0x0000181fff157431 */ /* 0x000fe200000001ff */
[----:B------:R-:W-:Y:S01]  /*1c80*/  BSSY B0, `(.L_x_20621) ;  /* 0x0000006000007945 */ /* 0x000fe20003800000 */
[----:B------:R-:W-:Y:S02]  /*1c90*/  IMAD.MOV.U32 R19, RZ, RZ, R3 ;  /* 0x000000ffff137224 */ /* 0x000fe400078e0003 */
[----:B------:R-:W-:-:S07]  /*1ca0*/  IMAD.MOV.U32 R14, RZ, RZ, -0x1 ;  /* 0xffffffffff0e7424 */ /* 0x000fce00078e00ff */
[----:B---34-:R-:W-:Y:S05]  /*1cb0*/  WARPSYNC.COLLECTIVE R14, `(.L_x_20622) ;  /* 0x000000000e087348 */ /* 0x018fea0003c00000 */
[----:B------:R0:W1:Y:S02]  /*1cc0*/  SHFL.IDX P6, R14, R16, R19, R21 ;  /* 0x00000013100e7389 */ /* 0x00006400000c0015 */
[----:B01-34-:R-:W-:Y:S05]  /*1cd0*/  ENDCOLLECTIVE ;  /* 0x000000000000791b */ /* 0x01bfea0003800000 */
.L_x_20622:
[----:B------:R-:W-:Y:S05]  /*1ce0*/  BSYNC B0 ;  /* 0x0000000000007941 */ /* 0x000fea0003800000 */
.L_x_20621:
[----:B------:R-:W-:Y:S05]  /*1cf0*/  BRA `(.L_x_20623) ;  /* 0xfffffff800687947 */ /* 0x000fea000383ffff */
.L_x_20606:
[----:B------:R-:W-:Y:S01]  /*1d00*/  BSSY B0, `(.L_x_20624) ;  /* 0x0000007000007945 */ /* 0x000fe20003800000 */
[----:B------:R-:W-:Y:S01]  /*1d10*/  IMAD.MOV.U32 R19, RZ, RZ, R42 ;  /* 0x000000ffff137224 */ /* 0x000fe200078e002a */
[----:B------:R-:W-:Y:S01]  /*1d20*/  MOV R21, 0x181f ;  /* 0x0000181f00157802 */ /* 0x000fe20000000f00 */
[----:B------:R-:W-:-:S07]  /*1d30*/  IMAD.MOV.U32 R14, RZ, RZ, -0x1 ;  /* 0xffffffffff0e7424 */ /* 0x000fce00078e00ff */
[----:B0--34-:R-:W-:Y:S05]  /*1d40*/  WARPSYNC.COLLECTIVE R14, `(.L_x_20625) ;  /* 0x000000000e087348 */ /* 0x019fea0003c00000 */
[----:B------:R1:W2:Y:S02]  /*1d50*/  SHFL.IDX P6, R14, R16, R19, R21 ;  /* 0x00000013100e7389 */ /* 0x0002a400000c0015 */
[----:B01234-:R-:W-:Y:S05]  /*1d60*/  ENDCOLLECTIVE ;  /* 0x000000000000791b */ /* 0x01ffea0003800000 */
.L_x_20625:
[----:B------:R-:W-:Y:S05]  /*1d70*/  BSYNC B0 ;  /* 0x0000000000007941 */ /* 0x000fea0003800000 */
.L_x_20624:
[----:B------:R-:W-:Y:S05]  /*1d80*/  BRA `(.L_x_20626) ;  /* 0xfffffff8005c7947 */ /* 0x000fea000383ffff */
.L_x_20608:
[----:B------:R-:W-:Y:S01]  /*1d90*/  HFMA2 R21, -RZ, RZ, 0, 0.0020122528076171875 ;  /* 0x0000181fff157431 */ /* 0x000fe200000001ff */
[----:B------:R-:W-:Y:S01]  /*1da0*/  BSSY B0, `(.L_x_20627) ;  /* 0x0000006000007945 */ /* 0x000fe20003800000 */
[----:B------:R-:W-:Y:S02]  /*1db0*/  IMAD.MOV.U32 R19, RZ, RZ, R41 ;  /* 0x000000ffff137224 */ /* 0x000fe400078e0029 */
[----:B------:R-:W-:-:S07]  /*1dc0*/  IMAD.MOV.U32 R14, RZ, RZ, -0x1 ;  /* 0xffffffffff0e7424 */ /* 0x000fce00078e00ff */
[----:B01-34-:R-:W-:Y:S05]  /*1dd0*/  WARPSYNC.COLLECTIVE R14, `(.L_x_20628) ;  /* 0x000000000e087348 */ /* 0x01bfea0003c00000 */
[----:B------:R2:W0:Y:S02]  /*1de0*/  SHFL.IDX P6, R14, R16, R19, R21 ;  /* 0x00000013100e7389 */ /* 0x00042400000c0015 */
[----:B01234-:R-:W-:Y:S05]  /*1df0*/  ENDCOLLECTIVE ;  /* 0x000000000000791b */ /* 0x01ffea0003800000 */
.L_x_20628:
[----:B------:R-:W-:Y:S05]  /*1e00*/  BSYNC B0 ;  /* 0x0000000000007941 */ /* 0x000fea0003800000 */
.L_x_20627:
[----:B------:R-:W-:Y:S05]  /*1e10*/  BRA `(.L_x_20629) ;  /* 0xfffffff800507947 */ /* 0x000fea000383ffff */
.L_x_20610:
[----:B------:R-:W-:Y:S01]  /*1e20*/  BSSY B0, `(.L_x_20630) ;  /* 0x0000007000007945 */ /* 0x000fe20003800000 */
[----:B------:R-:W-:Y:S01]  /*1e30*/  IMAD.MOV.U32 R19, RZ, RZ, R40 ;  /* 0x000000ffff137224 */ /* 0x000fe200078e0028 */
[----:B------:R-:W-:Y:S01]  /*1e40*/  MOV R21, 0x181f ;  /* 0x0000181f00157802 */ /* 0x000fe20000000f00 */
[----:B------:R-:W-:-:S07]  /*1e50*/  IMAD.MOV.U32 R14, RZ, RZ, -0x1 ;  /* 0xffffffffff0e7424 */ /* 0x000fce00078e00ff */
[----:B01234-:R-:W-:Y:S05]  /*1e60*/  WARPSYNC.COLLECTIVE R14, `(.L_x_20631) ;  /* 0x000000000e087348 */ /* 0x01ffea0003c00000 */
[----:B------:R0:W0:Y:S02]  /*1e70*/  SHFL.IDX P6, R14, R16, R19, R21 ;  /* 0x00000013100e7389 */ /* 0x00002400000c0015 */
[----:B01234-:R-:W-:Y:S05]  /*1e80*/  ENDCOLLECTIVE ;  /* 0x000000000000791b */ /* 0x01ffea0003800000 */
.L_x_20631:
[----:B------:R-:W-:Y:S05]  /*1e90*/  BSYNC B0 ;  /* 0x0000000000007941 */ /* 0x000fea0003800000 */
.L_x_20630:
[----:B------:R-:W-:Y:S05]  /*1ea0*/  BRA `(.L_x_20632) ;  /* 0xfffffff800447947 */ /* 0x000fea000383ffff */
.L_x_20612:
[----:B------:R-:W-:Y:S01]  /*1eb0*/  HFMA2 R21, -RZ, RZ, 0, 0.0020122528076171875 ;  /* 0x0000181fff157431 */ /* 0x000fe200000001ff */
[----:B------:R-:W-:Y:S01]  /*1ec0*/  BSSY B0, `(.L_x_20633) ;  /* 0x0000006000007945 */ /* 0x000fe20003800000 */
[----:B------:R-:W-:Y:S02]  /*1ed0*/  IMAD.MOV.U32 R19, RZ, RZ, R39 ;  /* 0x000000ffff137224 */ /* 0x000fe400078e0027 */
[----:B------:R-:W-:-:S07]  /*1ee0*/  IMAD.MOV.U32 R14, RZ, RZ, -0x1 ;  /* 0xffffffffff0e7424 */ /* 0x000fce00078e00ff */
[----:B01234-:R-:W-:Y:S05]  /*1ef0*/  WARPSYNC.COLLECTIVE R14, `(.L_x_20634) ;  /* 0x000000000e087348 */ /* 0x01ffea0003c00000 */
[----:B------:R0:W0:Y:S02]  /*1f00*/  SHFL.IDX P6, R14, R16, R19, R21 ;  /* 0x00000013100e7389 */ /* 0x00002400000c0015 */
[----:B01234-:R-:W-:Y:S05]  /*1f10*/  ENDCOLLECTIVE ;  /* 0x000000000000791b */ /* 0x01ffea0003800000 */
.L_x_20634:
[----:B------:R-:W-:Y:S05]  /*1f20*/  BSYNC B0 ;  /* 0x0000000000007941 */ /* 0x000fea0003800000 */
.L_x_20633:
[----:B------:R-:W-:Y:S05]  /*1f30*/  BRA `(.L_x_20635) ;  /* 0xfffffff800387947 */ /* 0x000fea000383ffff */
.L_x_20614:
[----:B------:R-:W-:Y:S01]  /*1f40*/  BSSY B0, `(.L_x_20636) ;  /* 0x0000007000007945 */ /* 0x000fe20003800000 */
[----:B------:R-:W-:Y:S01]  /*1f50*/  IMAD.MOV.U32 R19, RZ, RZ, R38 ;  /* 0x000000ffff137224 */ /* 0x000fe200078e0026 */
[----:B------:R-:W-:Y:S01]  /*1f60*/  MOV R21, 0x181f ;  /* 0x0000181f00157802 */ /* 0x000fe20000000f00 */
[----:B------:R-:W-:-:S07]  /*1f70*/  IMAD.MOV.U32 R14, RZ, RZ, -0x1 ;  /* 0xffffffffff0e7424 */ /* 0x000fce00078e00ff */
[----:B01234-:R-:W-:Y:S05]  /*1f80*/  WARPSYNC.COLLECTIVE R14, `(.L_x_20637) ;  /* 0x000000000e087348 */ /* 0x01ffea0003c00000 */
[----:B------:R0:W0:Y:S02]  /*1f90*/  SHFL.IDX P6, R14, R16, R19, R21 ;  /* 0x00000013100e7389 */ /* 0x00002400000c0015 */
[----:B01234-:R-:W-:Y:S05]  /*1fa0*/  ENDCOLLECTIVE ;  /* 0x000000000000791b */ /* 0x01ffea0003800000 */
.L_x_20637:
[----:B------:R-:W-:Y:S05]  /*1fb0*/  BSYNC B0 ;  /* 0x0000000000007941 */ /* 0x000fea0003800000 */
.L_x_20636:
[----:B------:R-:W-:Y:S05]  /*1fc0*/  BRA `(.L_x_20638) ;  /* 0xfffffff8002c7947 */ /* 0x000fea000383ffff */
.L_x_20616:
[----:B------:R-:W-:Y:S01]  /*1fd0*/  HFMA2 R21, -RZ, RZ, 0, 0.0020122528076171875 ;  /* 0x0000181fff157431 */ /* 0x000fe200000001ff */
[----:B------:R-:W-:Y:S01]  /*1fe0*/  BSSY B0, `(.L_x_20639) ;  /* 0x0000006000007945 */ /* 0x000fe20003800000 */
[----:B------:R-:W-:Y:S02]  /*1ff0*/  IMAD.MOV.U32 R19, RZ, RZ, R37 ;  /* 0x000000ffff137224 */ /* 0x000fe400078e0025 */
[----:B------:R-:W-:-:S07]  /*2000*/  IMAD.MOV.U32 R14, RZ, RZ, -0x1 ;  /* 0xffffffffff0e7424 */ /* 0x000fce00078e00ff */
[----:B01234-:R-:W-:Y:S05]  /*2010*/  WARPSYNC.COLLECTIVE R14, `(.L_x_20640) ;  /* 0x000000000e087348 */ /* 0x01ffea0003c00000 */
[----:B------:R0:W0:Y:S02]  /*2020*/  SHFL.IDX P6, R14, R16, R19, R21 ;  /* 0x00000013100e7389 */ /* 0x00002400000c0015 */
[----:B01234-:R-:W-:Y:S05]  /*2030*/  ENDCOLLECTIVE ;  /* 0x000000000000791b */ /* 0x01ffea0003800000 */
.L_x_20640:
[----:B------:R-:W-:Y:S05]  /*2040*/  BSYNC B0 ;  /* 0x0000000000007941 */ /* 0x000fea0003800000 */
.L_x_20639:
[----:B------:R-:W-:Y:S05]  /*2050*/  BRA `(.L_x_20641) ;  /* 0xfffffff800207947 */ /* 0x000fea000383ffff */
.L_x_20618:
[----:B------:R-:W-:Y:S01]  /*2060*/  BSSY B0, `(.L_x_20642) ;  /* 0x0000007000007945 */ /* 0x000fe20003800000 */
[----:B------:R-:W-:Y:S01]  /*2070*/  IMAD.MOV.U32 R19, RZ, RZ, R36 ;  /* 0x000000ffff137224 */ /* 0x000fe200078e0024 */
[----:B------:R-:W-:Y:S01]  /*2080*/  MOV R21, 0x181f ;  /* 0x0000181f00157802 */ /* 0x000fe20000000f00 */
[----:B------:R-:W-:-:S07]  /*2090*/  IMAD.MOV.U32 R14, RZ, RZ, -0x1 ;  /* 0xffffffffff0e7424 */ /* 0x000fce00078e00ff */
[----:B01234-:R-:W-:Y:S05]  /*20a0*/  WARPSYNC.COLLECTIVE R14, `(.L_x_20643) ;  /* 0x000000000e087348 */ /* 0x01ffea0003c00000 */
[----:B------:R0:W0:Y:S02]  /*20b0*/  SHFL.IDX P6, R14, R16, R19, R21 ;  /* 0x00000013100e7389 */ /* 0x00002400000c0015 */
[----:B01234-:R-:W-:Y:S05]  /*20c0*/  ENDCOLLECTIVE ;  /* 0x000000000000791b */ /* 0x01ffea0003800000 */
.L_x_20643:
[----:B------:R-:W-:Y:S05]  /*20d0*/  BSYNC B0 ;  /* 0x0000000000007941 */ /* 0x000fea0003800000 */
.L_x_20642:
[----:B------:R-:W-:Y:S05]  /*20e0*/  BRA `(.L_x_20644) ;  /* 0xfffffff800147947 */ /* 0x000fea000383ffff */
        .weak           $__internal_431_$__cuda_sm20_div_s16
        .type           $__internal_431_$__cuda_sm20_div_s16,@function
        .size           $__internal_431_$__cuda_sm20_div_s16,(.L_x_38934 - $__internal_431_$__cuda_sm20_div_s16)
$__internal_431_$__cuda_sm20_div_s16:
        /* <DEDUP_REMOVED lines=24> */
[----:B------:R-:W-:Y:S05]  /*2270*/  RET.REL.NODEC R12 `(_Z9cuda_gemmIiLi128ELi2ELi1ELi128ELi8ELi8ELi64ELi0ELi0EEviiiPT_S1_S1_iii) ;  /* 0xffffffdc0c607950 */ /* 0x000fea0003c3ffff */
.L_x_20645:
        /* <DEDUP_REMOVED lines=16> */
.L_x_38934:


//--------------------- .text._Z9cuda_gemmIiLi128ELi2ELi1ELi128ELi4ELi4ELi64ELi1ELi1EEviiiPT_S1_S1_iii --------------------------
	.section	.text._Z9cuda_gemmIiLi128ELi2ELi1ELi128ELi4ELi4ELi64ELi1ELi1EEviiiPT_S1_S1_iii,"ax",@progbits
	.align	128
        .global         _Z9cuda_gemmIiLi128ELi2ELi1ELi128ELi4ELi4ELi64ELi1ELi1EEviiiPT_S1_S1_iii
        .type           _Z9cuda_gemmIiLi128ELi2ELi1ELi128ELi4ELi4ELi64ELi1ELi1EEviiiPT_S1_S1_iii,@function
        .size           _Z9cuda_gemmIiLi128ELi2ELi1ELi128ELi4ELi4ELi64ELi1ELi1EEviiiPT_S1_S1_iii,(.L_x_39655 - _Z9cuda_gemmIiLi128ELi2ELi1ELi128ELi4ELi4ELi64ELi1ELi1EEviiiPT_S1_S1_iii)
        .other          _Z9cuda_gemmIiLi128ELi2ELi1ELi128ELi4ELi4ELi64ELi1ELi1EEviiiPT_S1_S1_iii,@"STO_CUDA_ENTRY STV_DEFAULT"
_Z9cuda_gemmIiLi128ELi2ELi1ELi128ELi4ELi4ELi64ELi1ELi1EEviiiPT_S1_S1_iii:
.text._Z9cuda_gemmIiLi128ELi2ELi1ELi128ELi4ELi4ELi64ELi1ELi1EEviiiPT_S1_S1_iii:
        /* <DEDUP_REMOVED lines=12> */
.L_x_20648:
        /* <DEDUP_REMOVED lines=10> */
.L_x_20647:
[----:B------:R-:W-:Y:S05]  /*0160*/  BSYNC.RECONVERGENT B0 ;  /* 0x0000000000007941 */ /* 0x000fea0003800200 */
.L_x_20646:
        /* <DEDUP_REMOVED lines=44> */
.L_x_20654:
        /* <DEDUP_REMOVED lines=30> */
.L_x_20652:
[----:B------:R-:W-:Y:S05]  /*0610*/  BSYNC.RECONVERGENT B1 ;  /* 0x0000000000017941 */ /* 0x000fea0003800200 */
.L_x_20651:
        /* <DEDUP_REMOVED lines=10> */
.L_x_20653:
        /* <DEDUP_REMOVED lines=25> */
.L_x_20650:
[----:B------:R-:W-:Y:S05]  /*0850*/  BSYNC.RECONVERGENT B0 ;  /* 0x0000000000007941 */ /* 0x000fea0003800200 */
.L_x_20649:
        /* <DEDUP_REMOVED lines=42> */
.L_x_20655:
        /* <DEDUP_REMOVED lines=16> */
.L_x_39655:


//--------------------- .text._Z9cuda_gemmIiLi128ELi2ELi1ELi128ELi4ELi4ELi64ELi1ELi0EEviiiPT_S1_S1_iii --------------------------
	.section	.text._Z9cuda_gemmIiLi128ELi2ELi1ELi128ELi4ELi4ELi64ELi1ELi0EEviiiPT_S1_S1_iii,"ax",@progbits
	.align	128
        .global         _Z9cuda_gemmIiLi128ELi2ELi1ELi128ELi4ELi4ELi64ELi1ELi0EEviiiPT_S1_S1_iii
        .type           _Z9cuda_gemmIiLi128ELi2ELi1ELi128ELi4ELi4ELi64ELi1ELi0EEviiiPT_S1_S1_iii,@function
        .size           _Z9cuda_gemmIiLi128ELi2ELi1ELi128ELi4ELi4ELi64ELi1ELi0EEviiiPT_S1_S1_iii,(.L_x_38935 - _Z9cuda_gemmIiLi128ELi2ELi1ELi128ELi4ELi4ELi64ELi1ELi0EEviiiPT_S1_S1_iii)
        .other          _Z9cuda_gemmIiLi128ELi2ELi1ELi128ELi4ELi4ELi64ELi1ELi0EEviiiPT_S1_S1_iii,@"STO_CUDA_ENTRY STV_DEFAULT"
_Z9cuda_gemmIiLi128ELi2ELi1ELi128ELi4ELi4ELi64ELi1ELi0EEviiiPT_S1_S1_iii:
.text._Z9cuda_gemmIiLi128ELi2ELi1ELi128ELi4ELi4ELi64ELi1ELi0EEviiiPT_S1_S1_iii:
        /* <DEDUP_REMOVED lines=40> */
.L_x_20658:
        /* <DEDUP_REMOVED lines=25> */
.L_x_20657:
[----:B------:R-:W-:Y:S05]  /*0410*/  BSYNC.RECONVERGENT B0 ;  /* 0x0000000000007941 */ /* 0x000fea0003800200 */
.L_x_20656:
        /* <DEDUP_REMOVED lines=115> */
[----:B------:R-:W-:Y:S05]  /*0b50*/  CALL.REL.NOINC `($__internal_432_$__cuda_sm20_div_s16) ;  /* 0x0000000c00647944 */ /* 0x000fea0003c00000 */
[----:B------:R-:W0:Y:S01]  /*0b60*/  LDCU UR6, c[0x0][0x3a8] ;  /* 0x00007500ff0677ac */ /* 0x000e220008000800 */
[----:B------:R-:W-:Y:S02]  /*0b70*/  UPRMT UR7, UR5, 0x9910, URZ ;  /* 0x0000991005077896 */ /* 0x000fe400080000ff */
[----:B0-----:R-:W-:-:S04]  /*0b80*/  UISETP.LT.AND UP0, UPT, UR6, 0x4, UPT ;  /* 0x000000040600788c */ /* 0x001fc8000bf01270 */
[----:B------:R-:W-:-:S03]  /*0b90*/  USEL UR5, UR6, 0x4, UP0 ;  /* 0x0000000406057887 */ /* 0x000fc60008000000 */
[----:B------:R-:W-:-:S09]  /*0ba0*/  UMOV UR6, UR7 ;  /* 0x0000000700067c82 */ /* 0x000fd20008000000 */
.L_x_20674:
        /* <DEDUP_REMOVED lines=42> */
.L_x_20662:
[----:B------:R-:W-:Y:S05]  /*0e50*/  BSYNC.RECONVERGENT B1 ;  /* 0x0000000000017941 */ /* 0x000fea0003800200 */
.L_x_20661:
        /* <DEDUP_REMOVED lines=13> */
.L_x_20663:
        /* <DEDUP_REMOVED lines=32> */
.L_x_20660:
[----:B------:R-:W-:Y:S05]  /*1130*/  BSYNC.RECONVERGENT B0 ;  /* 0x0000000000007941 */ /* 0x000fea0003800200 */
.L_x_20659:
        /* <DEDUP_REMOVED lines=23> */
.L_x_20673:
        /* <DEDUP_REMOVED lines=11> */
.L_x_20677:
[----:B--23--:R-:W-:Y:S01]  /*1360*/  IMAD R12, R34, R11, RZ ;  /* 0x0000000b220c7224 */ /* 0x00cfe200078e02ff */
[----:B------:R-:W-:Y:S06]  /*1370*/  @!P2 BRA `(.L_x_20667) ;  /* 0x000000000010a947 */ /* 0x000fec0003800000 */
[----:B------:R-:W-:-:S03]  /*1380*/  UMOV UR7, 0xffffffff ;  /* 0xffffffff00077882 */ /* 0x000fc60000000000 */
[----:B------:R-:W-:Y:S05]  /*1390*/  BRA.DIV UR7, `(.L_x_20668) ;  /* 0x0000000207e87947 */ /* 0x000fea000b800000 */
[----:B------:R2:W3:Y:S02]  /*13a0*/  SHFL.IDX PT, R11, R13, R27, 0x1c1f ;  /* 0x001c1f1b0d0b7589 */ /* 0x0004e400000e0000 */
.L_x_20680:
[----:B---34-:R-:W-:-:S07]  /*13b0*/  IMAD R12, R31, R11, R12 ;  /* 0x0000000b1f0c7224 */ /* 0x018fce00078e020c */
.L_x_20667:
[----:B------:R-:W-:-:S13]  /*13c0*/  ISETP.GE.AND P2, PT, R14, 0x3, PT ;  /* 0x000000030e00780c */ /* 0x000fda0003f46270 */
[----:B------:R-:W-:Y:S05]  /*13d0*/  @!P2 BRA `(.L_x_20669) ;  /* 0x000000000010a947 */ /* 0x000fea0003800000 */
[----:B------:R-:W-:-:S03]  /*13e0*/  UMOV UR7, 0xffffffff ;  /* 0xffffffff00077882 */ /* 0x000fc60000000000 */
[----:B------:R-:W-:Y:S05]  /*13f0*/  BRA.DIV UR7, `(.L_x_20670) ;  /* 0x0000000207f47947 */ /* 0x000fea000b800000 */
[----:B------:R3:W0:Y:S02]  /*1400*/  SHFL.IDX PT, R11, R13, R26, 0x1c1f ;  /* 0x001c1f1a0d0b7589 */ /* 0x00062400000e0000 */
.L_x_20683:
[----:B0-----:R-:W-:-:S07]  /*1410*/  IMAD R12, R32, R11, R12 ;  /* 0x0000000b200c7224 */ /* 0x001fce00078e020c */
.L_x_20669:
[----:B------:R-:W-:-:S13]  /*1420*/  ISETP.GE.AND P2, PT, R14, 0x4, PT ;  /* 0x000000040e00780c */ /* 0x000fda0003f46270 */
[----:B------:R-:W-:Y:S05]  /*1430*/  @!P2 BRA `(.L_x_20671) ;  /* 0x000000000060a947 */ /* 0x000fea0003800000 */
[----:B------:R-:W-:-:S03]  /*1440*/  UMOV UR7, 0xffffffff ;  /* 0xffffffff00077882 */ /* 0x000fc60000000000 */
[----:B------:R-:W-:Y:S05]  /*1450*/  BRA.DIV UR7, `(.L_x_20672) ;  /* 0x0000000607007947 */ /* 0x000fea000b800000 */
[----:B------:R0:W0:Y:S02]  /*1460*/  SHFL.IDX PT, R11, R13, R25, 0x1c1f ;  /* 0x001c1f190d0b7589 */ /* 0x00002400000e0000 */
.L_x_20686:
[----:B01----:R-:W-:Y:S01]  /*1470*/  IMAD R12, R33, R11, R12 ;  /* 0x0000000b210c7224 */ /* 0x003fe200078e020c */
[----:B------:R-:W-:Y:S06]  /*1480*/  BRA `(.L_x_20671) ;  /* 0x00000000004c7947 */ /* 0x000fec0003800000 */
.L_x_20665:
        /* <DEDUP_REMOVED lines=19> */
.L_x_20671:
[----:B------:R-:W-:Y:S01]  /*15c0*/  IADD3 R0, PT, PT, R12, R0, RZ ;  /* 0x000000000c007210 */ /* 0x000fe20007ffe0ff */
[----:B------:R-:W-:Y:S06]  /*15d0*/  @!P1 BRA `(.L_x_20673) ;  /* 0xfffffffc00349947 */ /* 0x000fec000383ffff */
.L_x_20664:
        /* <DEDUP_REMOVED lines=13> */
.L_x_20666:
[----:B------:R-:W-:Y:S01]  /*16b0*/  BSSY B0, `(.L_x_20675) ;  /* 0x0000007000007945 */ /* 0x000fe20003800000 */
[----:B------:R-:W-:Y:S01]  /*16c0*/  MOV R16, R2 ;  /* 0x0000000200107202 */ /* 0x000fe20000000f00 */
[----:B------:R-:W-:Y:S02]  /*16d0*/  IMAD.MOV.U32 R18, RZ, RZ, 0x1c1f ;  /* 0x00001c1fff127424 */ /* 0x000fe400078e00ff */
[----:B------:R-:W-:-:S07]  /*16e0*/  IMAD.MOV.U32 R11, RZ, RZ, -0x1 ;  /* 0xffffffffff0b7424 */ /* 0x000fce00078e00ff */
[----:B-12-4-:R-:W-:Y:S05]  /*16f0*/  WARPSYNC.COLLECTIVE R11, `(.L_x_20676) ;  /* 0x000000000b087348 */ /* 0x016fea0003c00000 */
[----:B------:R0:W3:Y:S02]  /*1700*/  SHFL.IDX P3, R11, R13, R16, R18 ;  /* 0x000000100d0b7389 */ /* 0x0000e40000060012 */
[----:B01234-:R-:W-:Y:S05]  /*1710*/  ENDCOLLECTIVE ;  /* 0x000000000000791b */ /* 0x01ffea0003800000 */
.L_x_20676:
[----:B------:R-:W-:Y:S05]  /*1720*/  BSYNC B0 ;  /* 0x0000000000007941 */ /* 0x000fea0003800000 */
.L_x_20675:
[----:B------:R-:W-:Y:S05]  /*1730*/  BRA `(.L_x_20677) ;  /* 0xfffffffc00087947 */ /* 0x000fea000383ffff */
.L_x_20668:
[----:B------:R-:W-:Y:S01]  /*1740*/  BSSY B0, `(.L_x_20678) ;  /* 0x0000007000007945 */ /* 0x000fe20003800000 */
[----:B------:R-:W-:Y:S01]  /*1750*/  MOV R16, R27 ;  /* 0x0000001b00107202 */ /* 0x000fe20000000f00 */
[----:B------:R-:W-:Y:S02]  /*1760*/  IMAD.MOV.U32 R18, RZ, RZ, 0x1c1f ;  /* 0x00001c1fff127424 */ /* 0x000fe400078e00ff */
[----:B------:R-:W-:-:S07]  /*1770*/  IMAD.MOV.U32 R11, RZ, RZ, -0x1 ;  /* 0xffffffffff0b7424 */ /* 0x000fce00078e00ff */
[----:B01--4-:R-:W-:Y:S05]  /*1780*/  WARPSYNC.COLLECTIVE R11, `(.L_x_20679) ;  /* 0x000000000b087348 */ /* 0x013fea0003c00000 */
[----:B------:R2:W3:Y:S02]  /*1790*/  SHFL.IDX P3, R11, R13, R16, R18 ;  /* 0x000000100d0b7389 */ /* 0x0004e40000060012 */
[----:B01234-:R-:W-:Y:S05]  /*17a0*/  ENDCOLLECTIVE ;  /* 0x000000000000791b */ /* 0x01ffea0003800000 */
.L_x_20679:
[----:B------:R-:W-:Y:S05]  /*17b0*/  BSYNC B0 ;  /* 0x0000000000007941 */ /* 0x000fea0003800000 */
.L_x_20678:
[----:B------:R-:W-:Y:S05]  /*17c0*/  BRA `(.L_x_20680) ;  /* 0xfffffff800f87947 */ /* 0x000fea000383ffff */
.L_x_20670:
[----:B------:R-:W-:Y:S01]  /*17d0*/  BSSY B0, `(.L_x_20681) ;  /* 0x0000007000007945 */ /* 0x000fe20003800000 */
[----:B------:R-:W-:Y:S01]  /*17e0*/  MOV R16, R26 ;  /* 0x0000001a00107202 */ /* 0x000fe20000000f00 */
[----:B------:R-:W-:Y:S02]  /*17f0*/  IMAD.MOV.U32 R18, RZ, RZ, 0x1c1f ;  /* 0x00001c1fff127424 */ /* 0x000fe400078e00ff */
[----:B------:R-:W-:-:S07]  /*1800*/  IMAD.MOV.U32 R11, RZ, RZ, -0x1 ;  /* 0xffffffffff0b7424 */ /* 0x000fce00078e00ff */
[----:B012-4-:R-:W-:Y:S05]  /*1810*/  WARPSYNC.COLLECTIVE R11, `(.L_x_20682) ;  /* 0x000000000b087348 */ /* 0x017fea0003c00000 */
[----:B------:R3:W0:Y:S02]  /*1820*/  SHFL.IDX P3, R11, R13, R16, R18 ;  /* 0x000000100d0b7389 */ /* 0x0006240000060012 */
[----:B01234-:R-:W-:Y:S05]  /*1830*/  ENDCOLLECTIVE ;  /* 0x000000000000791b */ /* 0x01ffea0003800000 */
.L_x_20682:
[----:B------:R-:W-:Y:S05]  /*1840*/  BSYNC B0 ;  /* 0x0000000000007941 */ /* 0x000fea0003800000 */
.L_x_20681:
[----:B------:R-:W-:Y:S05]  /*1850*/  BRA `(.L_x_20683) ;  /* 0xfffffff800ec7947 */ /* 0x000fea000383ffff */
.L_x_20672:
[----:B------:R-:W-:Y:S01]  /*1860*/  BSSY B0, `(.L_x_20684) ;  /* 0x0000007000007945 */ /* 0x000fe20003800000 */
[----:B------:R-:W-:Y:S01]  /*1870*/  MOV R16, R25 ;  /* 0x0000001900107202 */ /* 0x000fe20000000f00 */
[----:B------:R-:W-:Y:S02]  /*1880*/  IMAD.MOV.U32 R18, RZ, RZ, 0x1c1f ;  /* 0x00001c1fff127424 */ /* 0x000fe400078e00ff */
[----:B------:R-:W-:-:S07]  /*1890*/  IMAD.MOV.U32 R11, RZ, RZ, -0x1 ;  /* 0xffffffffff0b7424 */ /* 0x000fce00078e00ff */
[----:B01234-:R-:W-:Y:S05]  /*18a0*/  WARPSYNC.COLLECTIVE R11, `(.L_x_20685) ;  /* 0x000000000b087348 */ /* 0x01ffea0003c00000 */
[----:B------:R0:W0:Y:S02]  /*18b0*/  SHFL.IDX P3, R11, R13, R16, R18 ;  /* 0x000000100d0b7389 */ /* 0x0000240000060012 */
[----:B01234-:R-:W-:Y:S05]  /*18c0*/  ENDCOLLECTIVE ;  /* 0x000000000000791b */ /* 0x01ffea0003800000 */
.L_x_20685:
[----:B------:R-:W-:Y:S05]  /*18d0*/  BSYNC B0 ;  /* 0x0000000000007941 */ /* 0x000fea0003800000 */
.L_x_20684:
[----:B------:R-:W-:Y:S05]  /*18e0*/  BRA `(.L_x_20686) ;  /* 0xfffffff800e07947 */ /* 0x000fea000383ffff */
        .weak           $__internal_432_$__cuda_sm20_div_s16
        .type           $__internal_432_$__cuda_sm20_div_s16,@function
        .size           $__internal_432_$__cuda_sm20_div_s16,(.L_x_38935 - $__internal_432_$__cuda_sm20_div_s16)
$__internal_432_$__cuda_sm20_div_s16:
        /* <DEDUP_REMOVED lines=25> */
[----:B------:R-:W-:Y:S05]  /*1a80*/  RET.REL.NODEC R8 `(_Z9cuda_gemmIiLi128ELi2ELi1ELi128ELi4ELi4ELi64ELi1ELi0EEviiiPT_S1_S1_iii) ;  /* 0xffffffe4085c7950 */ /* 0x000fea0003c3ffff */
.L_x_20687:
        /* <DEDUP_REMOVED lines=15> */
.L_x_38935:


//--------------------- .text._Z9cuda_gemmIiLi128ELi2ELi1ELi128ELi4ELi4ELi64ELi0ELi1EEviiiPT_S1_S1_iii --------------------------
	.section	.text._Z9cuda_gemmIiLi128ELi2ELi1ELi128ELi4ELi4ELi64ELi0ELi1EEviiiPT_S1_S1_iii,"ax",@progbits
	.align	128
        .global         _Z9cuda_gemmIiLi128ELi2ELi1ELi128ELi4ELi4ELi64ELi0ELi1EEviiiPT_S1_S1_iii
        .type           _Z9cuda_gemmIiLi128ELi2ELi1ELi128ELi4ELi4ELi64ELi0ELi1EEviiiPT_S1_S1_iii,@function
        .size           _Z9cuda_gemmIiLi128ELi2ELi1ELi128ELi4ELi4ELi64ELi0ELi1EEviiiPT_S1_S1_iii,(.L_x_39657 - _Z9cuda_gemmIiLi128ELi2ELi1ELi128ELi4ELi4ELi64ELi0ELi1EEviiiPT_S1_S1_iii)
        .other          _Z9cuda_gemmIiLi128ELi2ELi1ELi128ELi4ELi4ELi64ELi0ELi1EEviiiPT_S1_S1_iii,@"STO_CUDA_ENTRY STV_DEFAULT"
_Z9cuda_gemmIiLi128ELi2ELi1ELi128ELi4ELi4ELi64ELi0ELi1EEviiiPT_S1_S1_iii:
.text._Z9cuda_gemmIiLi128ELi2ELi1ELi128ELi4ELi4ELi64ELi0ELi1EEviiiPT_S1_S1_iii:
        /* <DEDUP_REMOVED lines=12> */
.L_x_20690:
        /* <DEDUP_REMOVED lines=10> */
.L_x_20689:
[----:B------:R-:W-:Y:S05]  /*0160*/  BSYNC.RECONVERGENT B0 ;  /* 0x0000000000007941 */ /* 0x000fea0003800200 */
.L_x_20688:
        /* <DEDUP_REMOVED lines=52> */
.L_x_20696:
        /* <DEDUP_REMOVED lines=36> */
.L_x_20694:
[----:B------:R-:W-:Y:S05]  /*06f0*/  BSYNC.RECONVERGENT B1 ;  /* 0x0000000000017941 */ /* 0x000fea0003800200 */
.L_x_20693:
        /* <DEDUP_REMOVED lines=15> */
.L_x_20695:
        /* <DEDUP_REMOVED lines=34> */
.L_x_20692:
[----:B------:R-:W-:Y:S05]  /*0a10*/  BSYNC.RECONVERGENT B0 ;  /* 0x0000000000007941 */ /* 0x000fea0003800200 */
.L_x_20691:
        /* <DEDUP_REMOVED lines=41> */
.L_x_20697:
        /* <DEDUP_REMOVED lines=13> */
.L_x_39657:


//--------------------- .text._Z9cuda_gemmIiLi128ELi2ELi1ELi128ELi4ELi4ELi64ELi0ELi0EEviiiPT_S1_S1_iii --------------------------
	.section	.text._Z9cuda_gemmIiLi128ELi2ELi1ELi128ELi4ELi4ELi64ELi0ELi0EEviiiPT_S1_S1_iii,"ax",@progbits
	.align	128
        .global         _Z9cuda_gemmIiLi128ELi2ELi1ELi128ELi4ELi4ELi64ELi0ELi0EEviiiPT_S1_S1_iii
        .type           _Z9cuda_gemmIiLi128ELi2ELi1ELi128ELi4ELi4ELi64ELi0ELi0EEviiiPT_S1_S1_iii,@function
        .size           _Z9cuda_gemmIiLi128ELi2ELi1ELi128ELi4ELi4ELi64ELi0ELi0EEviiiPT_S1_S1_iii,(.L_x_38936 - _Z9cuda_gemmIiLi128ELi2ELi1ELi128ELi4ELi4ELi64ELi0ELi0EEviiiPT_S1_S1_iii)
        .other          _Z9cuda_gemmIiLi128ELi2ELi1ELi128ELi4ELi4ELi64ELi0ELi0EEviiiPT_S1_S1_iii,@"STO_CUDA_ENTRY STV_DEFAULT"
_Z9cuda_gemmIiLi128ELi2ELi1ELi128ELi4ELi4ELi64ELi0ELi0EEviiiPT_S1_S1_iii:
.text._Z9cuda_gemmIiLi128ELi2ELi1ELi128ELi4ELi4ELi64ELi0ELi0EEviiiPT_S1_S1_iii:
        /* <DEDUP_REMOVED lines=40> */
.L_x_20700:
        /* <DEDUP_REMOVED lines=25> */
.L_x_20699:
[----:B------:R-:W-:Y:S05]  /*0410*/  BSYNC.RECONVERGENT B0 ;  /* 0x0000000000007941 */ /* 0x000fea0003800200 */
.L_x_20698:
        /* <DEDUP_REMOVED lines=121> */
[----:B------:R-:W-:Y:S05]  /*0bb0*/  CALL.REL.NOINC `($__internal_433_$__cuda_sm20_div_s16) ;  /* 0x0000000c00587944 */ /* 0x000fea0003c00000 */
[----:B------:R-:W0:Y:S01]  /*0bc0*/  LDCU UR7, c[0x0][0x3a8] ;  /* 0x00007500ff0777ac */ /* 0x000e220008000800 */
[----:B------:R-:W-:Y:S02]  /*0bd0*/  UPRMT UR8, UR6, 0x9910, URZ ;  /* 0x0000991006087896 */ /* 0x000fe400080000ff */
[----:B0-----:R-:W-:-:S04]  /*0be0*/  UISETP.LT.AND UP0, UPT, UR7, 0x4, UPT ;  /* 0x000000040700788c */ /* 0x001fc8000bf01270 */
[----:B------:R-:W-:-:S03]  /*0bf0*/  USEL UR6, UR7, 0x4, UP0 ;  /* 0x0000000407067887 */ /* 0x000fc60008000000 */
[----:B------:R-:W-:-:S09]  /*0c00*/  UMOV UR7, UR8 ;  /* 0x0000000800077c82 */ /* 0x000fd20008000000 */
.L_x_20716:
        /* <DEDUP_REMOVED lines=38> */
.L_x_20704:
[----:B------:R-:W-:Y:S05]  /*0e70*/  BSYNC.RECONVERGENT B1 ;  /* 0x0000000000017941 */ /* 0x000fea0003800200 */
.L_x_20703:
        /* <DEDUP_REMOVED lines=15> */
.L_x_20705:
        /* <DEDUP_REMOVED lines=31> */
.L_x_20702:
[----:B------:R-:W-:Y:S05]  /*1160*/  BSYNC.RECONVERGENT B0 ;  /* 0x0000000000007941 */ /* 0x000fea0003800200 */
.L_x_20701:
        /* <DEDUP_REMOVED lines=21> */
.L_x_20715:
        /* <DEDUP_REMOVED lines=11> */
.L_x_20719:
[----:B-1----:R-:W-:Y:S01]  /*1370*/  IMAD R8, R36, R13, RZ ;  /* 0x0000000d24087224 */ /* 0x002fe200078e02ff */
[----:B------:R-:W-:Y:S06]  /*1380*/  @!P2 BRA `(.L_x_20709) ;  /* 0x000000000010a947 */ /* 0x000fec0003800000 */
[----:B------:R-:W-:-:S03]  /*1390*/  UMOV UR8, 0xffffffff ;  /* 0xffffffff00087882 */ /* 0x000fc60000000000 */
[----:B------:R-:W-:Y:S05]  /*13a0*/  BRA.DIV UR8, `(.L_x_20710) ;  /* 0x0000000208ec7947 */ /* 0x000fea000b800000 */
[----:B------:R1:W0:Y:S02]  /*13b0*/  SHFL.IDX PT, R10, R12, R29, 0x1c1f ;  /* 0x001c1f1d0c0a7589 */ /* 0x00022400000e0000 */
.L_x_20722:
[----:B0-2---:R-:W-:-:S07]  /*13c0*/  IMAD R8, R35, R10, R8 ;  /* 0x0000000a23087224 */ /* 0x005fce00078e0208 */
.L_x_20709:
[----:B------:R-:W-:-:S13]  /*13d0*/  ISETP.GE.AND P2, PT, R14, 0x3, PT ;  /* 0x000000030e00780c */ /* 0x000fda0003f46270 */
[----:B------:R-:W-:Y:S05]  /*13e0*/  @!P2 BRA `(.L_x_20711) ;  /* 0x000000000010a947 */ /* 0x000fea0003800000 */
[----:B------:R-:W-:-:S03]  /*13f0*/  UMOV UR8, 0xffffffff ;  /* 0xffffffff00087882 */ /* 0x000fc60000000000 */
[----:B------:R-:W-:Y:S05]  /*1400*/  BRA.DIV UR8, `(.L_x_20712) ;  /* 0x0000000208f87947 */ /* 0x000fea000b800000 */
[----:B------:R0:W0:Y:S02]  /*1410*/  SHFL.IDX PT, R13, R12, R28, 0x1c1f ;  /* 0x001c1f1c0c0d7589 */ /* 0x00002400000e0000 */
.L_x_20725:
[----:B0---4-:R-:W-:-:S07]  /*1420*/  IMAD R8, R34, R13, R8 ;  /* 0x0000000d22087224 */ /* 0x011fce00078e0208 */
.L_x_20711:
[----:B------:R-:W-:-:S13]  /*1430*/  ISETP.GE.AND P2, PT, R14, 0x4, PT ;  /* 0x000000040e00780c */ /* 0x000fda0003f46270 */
[----:B------:R-:W-:Y:S05]  /*1440*/  @!P2 BRA `(.L_x_20713) ;  /* 0x00000000005ca947 */ /* 0x000fea0003800000 */
[----:B------:R-:W-:-:S03]  /*1450*/  UMOV UR8, 0xffffffff ;  /* 0xffffffff00087882 */ /* 0x000fc60000000000 */
[----:B------:R-:W-:Y:S05]  /*1460*/  BRA.DIV UR8, `(.L_x_20714) ;  /* 0x0000000608087947 */ /* 0x000fea000b800000 */
[----:B------:R0:W0:Y:S02]  /*1470*/  SHFL.IDX PT, R10, R12, R27, 0x1c1f ;  /* 0x001c1f1b0c0a7589 */ /* 0x00002400000e0000 */
.L_x_20728:
[----:B0--3--:R-:W-:Y:S01]  /*1480*/  IMAD R8, R33, R10, R8 ;  /* 0x0000000a21087224 */ /* 0x009fe200078e0208 */
[----:B------:R-:W-:Y:S06]  /*1490*/  BRA `(.L_x_20713) ;  /* 0x0000000000487947 */ /* 0x000fec0003800000 */
.L_x_20707:
        /* <DEDUP_REMOVED lines=18> */
.L_x_20713:
[----:B------:R-:W-:Y:S01]  /*15c0*/  IADD3 R11, PT, PT, R8, R11, RZ ;  /* 0x0000000b080b7210 */ /* 0x000fe20007ffe0ff */
[----:B------:R-:W-:Y:S06]  /*15d0*/  @!P1 BRA `(.L_x_20715) ;  /* 0xfffffffc00389947 */ /* 0x000fec000383ffff */
.L_x_20706:
        /* <DEDUP_REMOVED lines=14> */
.L_x_20708:
[----:B------:R-:W-:Y:S01]  /*16c0*/  BSSY B0, `(.L_x_20717) ;  /* 0x0000007000007945 */ /* 0x000fe20003800000 */
[----:B------:R-:W-:Y:S01]  /*16d0*/  IMAD.MOV.U32 R13, RZ, RZ, R2 ;  /* 0x000000ffff0d7224 */ /* 0x000fe200078e0002 */
[----:B------:R-:W-:Y:S01]  /*16e0*/  MOV R10, 0xffffffff ;  /* 0xffffffff000a7802 */ /* 0x000fe20000000f00 */
[----:B------:R-:W-:-:S07]  /*16f0*/  IMAD.MOV.U32 R15, RZ, RZ, 0x1c1f ;  /* 0x00001c1fff0f7424 */ /* 0x000fce00078e00ff */
[----:B--234-:R-:W-:Y:S05]  /*1700*/  WARPSYNC.COLLECTIVE R10, `(.L_x_20718) ;  /* 0x000000000a087348 */ /* 0x01cfea0003c00000 */
[----:B------:R0:W1:Y:S02]  /*1710*/  SHFL.IDX P3, R10, R12, R13, R15 ;  /* 0x0000000d0c0a7389 */ /* 0x000064000006000f */
[----:B01234-:R-:W-:Y:S05]  /*1720*/  ENDCOLLECTIVE ;  /* 0x000000000000791b */ /* 0x01ffea0003800000 */
.L_x_20718:
[----:B------:R-:W-:Y:S05]  /*1730*/  BSYNC B0 ;  /* 0x0000000000007941 */ /* 0x000fea0003800000 */
.L_x_20717:
[----:B------:R-:W-:Y:S01]  /*1740*/  IMAD.MOV.U32 R13, RZ, RZ, R10 ;  /* 0x000000ffff0d7224 */ /* 0x000fe200078e000a */
[----:B------:R-:W-:Y:S06]  /*1750*/  BRA `(.L_x_20719) ;  /* 0xfffffffc00047947 */ /* 0x000fec000383ffff */
.L_x_20710:
[----:B------:R-:W-:Y:S01]  /*1760*/  HFMA2 R15, -RZ, RZ, 0, 0.004024505615234375 ;  /* 0x00001c1fff0f7431 */ /* 0x000fe200000001ff */
[----:B------:R-:W-:Y:S01]  /*1770*/  BSSY B0, `(.L_x_20720) ;  /* 0x0000006000007945 */ /* 0x000fe20003800000 */
[----:B------:R-:W-:Y:S02]  /*1780*/  IMAD.MOV.U32 R13, RZ, RZ, R29 ;  /* 0x000000ffff0d7224 */ /* 0x000fe400078e001d */
[----:B------:R-:W-:-:S07]  /*1790*/  IMAD.MOV.U32 R10, RZ, RZ, -0x1 ;  /* 0xffffffffff0a7424 */ /* 0x000fce00078e00ff */
[----:B0-234-:R-:W-:Y:S05]  /*17a0*/  WARPSYNC.COLLECTIVE R10, `(.L_x_20721) ;  /* 0x000000000a087348 */ /* 0x01dfea0003c00000 */
[----:B------:R1:W0:Y:S02]  /*17b0*/  SHFL.IDX P3, R10, R12, R13, R15 ;  /* 0x0000000d0c0a7389 */ /* 0x000224000006000f */
[----:B01234-:R-:W-:Y:S05]  /*17c0*/  ENDCOLLECTIVE ;  /* 0x000000000000791b */ /* 0x01ffea0003800000 */
.L_x_20721:
[----:B------:R-:W-:Y:S05]  /*17d0*/  BSYNC B0 ;  /* 0x0000000000007941 */ /* 0x000fea0003800000 */
.L_x_20720:
[----:B------:R-:W-:Y:S05]  /*17e0*/  BRA `(.L_x_20722) ;  /* 0xfffffff800f47947 */ /* 0x000fea000383ffff */
.L_x_20712:
[----:B------:R-:W-:Y:S01]  /*17f0*/  BSSY B0, `(.L_x_20723) ;  /* 0x0000007000007945 */ /* 0x000fe20003800000 */
[----:B------:R-:W-:Y:S01]  /*1800*/  IMAD.MOV.U32 R13, RZ, RZ, R28 ;  /* 0x000000ffff0d7224 */ /* 0x000fe200078e001c */
[----:B------:R-:W-:Y:S01]  /*1810*/  MOV R15, 0x1c1f ;  /* 0x00001c1f000f7802 */ /* 0x000fe20000000f00 */
[----:B------:R-:W-:-:S07]  /*1820*/  IMAD.MOV.U32 R10, RZ, RZ, -0x1 ;  /* 0xffffffffff0a7424 */ /* 0x000fce00078e00ff */
[----:B01234-:R-:W-:Y:S05]  /*1830*/  WARPSYNC.COLLECTIVE R10, `(.L_x_20724) ;  /* 0x000000000a087348 */ /* 0x01ffea0003c00000 */
[----:B------:R0:W0:Y:S02]  /*1840*/  SHFL.IDX P3, R10, R12, R13, R15 ;  /* 0x0000000d0c0a7389 */ /* 0x000024000006000f */
[----:B01234-:R-:W-:Y:S05]  /*1850*/  ENDCOLLECTIVE ;  /* 0x000000000000791b */ /* 0x01ffea0003800000 */
.L_x_20724:
[----:B------:R-:W-:Y:S05]  /*1860*/  BSYNC B0 ;  /* 0x0000000000007941 */ /* 0x000fea0003800000 */
.L_x_20723:
[----:B------:R-:W-:Y:S01]  /*1870*/  MOV R13, R10 ;  /* 0x0000000a000d7202 */ /* 0x000fe20000000f00 */
[----:B------:R-:W-:Y:S06]  /*1880*/  BRA `(.L_x_20725) ;  /* 0xfffffff800e47947 */ /* 0x000fec000383ffff */
.L_x_20714:
[----:B------:R-:W-:Y:S01]  /*1890*/  HFMA2 R15, -RZ, RZ, 0, 0.004024505615234375 ;  /* 0x00001c1fff0f7431 */ /* 0x000fe200000001ff */
[----:B------:R-:W-:Y:S01]  /*18a0*/  BSSY B0, `(.L_x_20726) ;  /* 0x0000006000007945 */ /* 0x000fe20003800000 */
[----:B------:R-:W-:Y:S02]  /*18b0*/  IMAD.MOV.U32 R13, RZ, RZ, R27 ;  /* 0x000000ffff0d7224 */ /* 0x000fe400078e001b */
[----:B------:R-:W-:-:S07]  /*18c0*/  IMAD.MOV.U32 R10, RZ, RZ, -0x1 ;  /* 0xffffffffff0a7424 */ /* 0x000fce00078e00ff */
[----:B01234-:R-:W-:Y:S05]  /*18d0*/  WARPSYNC.COLLECTIVE R10, `(.L_x_20727) ;  /* 0x000000000a087348 */ /* 0x01ffea0003c00000 */
[----:B------:R0:W0:Y:S02]  /*18e0*/  SHFL.IDX P3, R10, R12, R13, R15 ;  /* 0x0000000d0c0a7389 */ /* 0x000024000006000f */
[----:B01234-:R-:W-:Y:S05]  /*18f0*/  ENDCOLLECTIVE ;  /* 0x000000000000791b */ /* 0x01ffea0003800000 */
.L_x_20727:
[----:B------:R-:W-:Y:S05]  /*1900*/  BSYNC B0 ;  /* 0x0000000000007941 */ /* 0x000fea0003800000 */
.L_x_20726:
[----:B------:R-:W-:Y:S05]  /*1910*/  BRA `(.L_x_20728) ;  /* 0xfffffff800d87947 */ /* 0x000fea000383ffff */
        .weak           $__internal_433_$__cuda_sm20_div_s16
        .type           $__internal_433_$__cuda_sm20_div_s16,@function
        .size           $__internal_433_$__cuda_sm20_div_s16,(.L_x_38936 - $__internal_433_$__cuda_sm20_div_s16)
$__internal_433_$__cuda_sm20_div_s16:
        /* <DEDUP_REMOVED lines=25> */
[----:B------:R-:W-:Y:S05]  /*1ab0*/  RET.REL.NODEC R8 `(_Z9cuda_gemmIiLi128ELi2ELi1ELi128ELi4ELi4ELi64ELi0ELi0EEviiiPT_S1_S1_iii) ;  /* 0xffffffe408507950 */ /* 0x000fea0003c3ffff */
.L_x_20729:
        /* <DEDUP_REMOVED lines=12> */
.L_x_38936:


//--------------------- .text._Z9cuda_gemmIiLi128ELi2ELi1ELi128ELi2ELi2ELi64ELi1ELi1EEviiiPT_S1_S1_iii --------------------------
	.section	.text._Z9cuda_gemmIiLi128ELi2ELi1ELi128ELi2ELi2ELi64ELi1ELi1EEviiiPT_S1_S1_iii,"ax",@progbits
	.align	128
        .global         _Z9cuda_gemmIiLi128ELi2ELi1ELi128ELi2ELi2ELi64ELi1ELi1EEviiiPT_S1_S1_iii
        .type           _Z9cuda_gemmIiLi128ELi2ELi1ELi128ELi2ELi2ELi64ELi1ELi1EEviiiPT_S1_S1_iii,@function
        .size           _Z9cuda_gemmIiLi128ELi2ELi1ELi128ELi2ELi2ELi64ELi1ELi1EEviiiPT_S1_S1_iii,(.L_x_39659 - _Z9cuda_gemmIiLi128ELi2ELi1ELi128ELi2ELi2ELi64ELi1ELi1EEviiiPT_S1_S1_iii)
        .other          _Z9cuda_gemmIiLi128ELi2ELi1ELi128ELi2ELi2ELi64ELi1ELi1EEviiiPT_S1_S1_iii,@"STO_CUDA_ENTRY STV_DEFAULT"
_Z9cuda_gemmIiLi128ELi2ELi1ELi128ELi2ELi2ELi64ELi1ELi1EEviiiPT_S1_S1_iii:
.text._Z9cuda_gemmIiLi128ELi2ELi1ELi128ELi2ELi2ELi64ELi1ELi1EEviiiPT_S1_S1_iii:
        /* <DEDUP_REMOVED lines=12> */
.L_x_20732:
        /* <DEDUP_REMOVED lines=11> */
.L_x_20731:
[----:B------:R-:W-:Y:S05]  /*0170*/  BSYNC.RECONVERGENT B0 ;  /* 0x0000000000007941 */ /* 0x000fea0003800200 */
.L_x_20730:
        /* <DEDUP_REMOVED lines=42> */
.L_x_20738:
        /* <DEDUP_REMOVED lines=28> */
.L_x_20736:
[----:B------:R-:W-:Y:S05]  /*05e0*/  BSYNC.RECONVERGENT B1 ;  /* 0x0000000000017941 */ /* 0x000fea0003800200 */
.L_x_20735:
        /* <DEDUP_REMOVED lines=10> */
.L_x_20737:
        /* <DEDUP_REMOVED lines=25> */
.L_x_20734:
[----:B------:R-:W-:Y:S05]  /*0820*/  BSYNC.RECONVERGENT B0 ;  /* 0x0000000000007941 */ /* 0x000fea0003800200 */
.L_x_20733:
        /* <DEDUP_REMOVED lines=34> */
.L_x_20739:
        /* <DEDUP_REMOVED lines=11> */
.L_x_39659:


//--------------------- .text._Z9cuda_gemmIiLi128ELi2ELi1ELi128ELi2ELi2ELi64ELi1ELi0EEviiiPT_S1_S1_iii --------------------------
	.section	.text._Z9cuda_gemmIiLi128ELi2ELi1ELi128ELi2ELi2ELi64ELi1ELi0EEviiiPT_S1_S1_iii,"ax",@progbits
	.align	128
        .global         _Z9cuda_gemmIiLi128ELi2ELi1ELi128ELi2ELi2ELi64ELi1ELi0EEviiiPT_S1_S1_iii
        .type           _Z9cuda_gemmIiLi128ELi2ELi1ELi128ELi2ELi2ELi64ELi1ELi0EEviiiPT_S1_S1_iii,@function
        .size           _Z9cuda_gemmIiLi128ELi2ELi1ELi128ELi2ELi2ELi64ELi1ELi0EEviiiPT_S1_S1_iii,(.L_x_38937 - _Z9cuda_gemmIiLi128ELi2ELi1ELi128ELi2ELi2ELi64ELi1ELi0EEviiiPT_S1_S1_iii)
        .other          _Z9cuda_gemmIiLi128ELi2ELi1ELi128ELi2ELi2ELi64ELi1ELi0EEviiiPT_S1_S1_iii,@"STO_CUDA_ENTRY STV_DEFAULT"
_Z9cuda_gemmIiLi128ELi2ELi1ELi128ELi2ELi2ELi64ELi1ELi0EEviiiPT_S1_S1_iii:
.text._Z9cuda_gemmIiLi128ELi2ELi1ELi128ELi2ELi2ELi64ELi1ELi0EEviiiPT_S1_S1_iii:
        /* <DEDUP_REMOVED lines=58> */
.L_x_20742:
        /* <DEDUP_REMOVED lines=25> */
.L_x_20741:
[----:B------:R-:W-:Y:S05]  /*0530*/  BSYNC.RECONVERGENT B0 ;  /* 0x0000000000007941 */ /* 0x000fea0003800200 */
.L_x_20740:
[----:B------:R-:W-:Y:S01]  /*0540*/  MOV R4, 0x570 ;  /* 0x0000057000047802 */ /* 0x000fe20000000f00 */
[----:B------:R-:W-:-:S12]  /*0550*/  UPRMT UR7, UR17, 0x9910, URZ ;  /* 0x0000991011077896 */ /* 0x000fd800080000ff */
[----:B0-----:R-:W-:Y:S05]  /*0560*/  CALL.REL.NOINC `($__internal_434_$__cuda_sm20_div_s16) ;  /* 0x0000001400f07944 */ /* 0x001fea0003c00000 */
        /* <DEDUP_REMOVED lines=102> */
.L_x_20764:
        /* <DEDUP_REMOVED lines=43> */
.L_x_20746:
[----:B------:R-:W-:Y:S05]  /*0e80*/  BSYNC.RECONVERGENT B1 ;  /* 0x0000000000017941 */ /* 0x000fea0003800200 */
.L_x_20745:
        /* <DEDUP_REMOVED lines=14> */
.L_x_20747:
        /* <DEDUP_REMOVED lines=32> */
.L_x_20744:
[----:B------:R-:W-:Y:S05]  /*1170*/  BSYNC.RECONVERGENT B0 ;  /* 0x0000000000007941 */ /* 0x000fea0003800200 */
.L_x_20743:
        /* <DEDUP_REMOVED lines=26> */
.L_x_20759:
[----:B------:R-:W-:Y:S01]  /*1320*/  IMAD R16, R11, 0xc, R10 ;  /* 0x0000000c0b107824 */ /* 0x000fe200078e020a */
[----:B-12---:R-:W-:Y:S06]  /*1330*/  @P2 BRA `(.L_x_20751) ;  /* 0x0000000000302947 */ /* 0x006fec0003800000 */
[----:B------:R-:W-:Y:S01]  /*1340*/  IMAD R13, R28, 0x4, R16 ;  /* 0x000000041c0d7824 */ /* 0x000fe200078e0210 */
[----:B------:R-:W-:-:S04]  /*1350*/  UMOV UR6, 0xffffffff ;  /* 0xffffffff00067882 */ /* 0x000fc80000000000 */
[----:B------:R1:W4:Y:S01]  /*1360*/  LDS R15, [R13] ;  /* 0x000000000d0f7984 */ /* 0x0003220000000800 */
[----:B------:R-:W-:Y:S05]  /*1370*/  BRA.DIV UR6, `(.L_x_20752) ;  /* 0x00000006066c7947 */ /* 0x000fea000b800000 */
[----:B-1--4-:R1:W4:Y:S02]  /*1380*/  SHFL.IDX PT, R13, R15, R0, 0x1e1f ;  /* 0x001e1f000f0d7589 */ /* 0x01232400000e0000 */
.L_x_20767:
[----:B--2-4-:R-:W-:Y:S01]  /*1390*/  IMAD R14, R26, R13, RZ ;  /* 0x0000000d1a0e7224 */ /* 0x014fe200078e02ff */
[----:B------:R-:W-:Y:S06]  /*13a0*/  @!P1 BRA `(.L_x_20753) ;  /* 0x0000000000309947 */ /* 0x000fec0003800000 */
[----:B------:R-:W-:-:S03]  /*13b0*/  UMOV UR6, 0xffffffff ;  /* 0xffffffff00067882 */ /* 0x000fc60000000000 */
[----:B------:R-:W-:Y:S05]  /*13c0*/  BRA.DIV UR6, `(.L_x_20754) ;  /* 0x0000000606847947 */ /* 0x000fea000b800000 */
[----:B------:R2:W4:Y:S02]  /*13d0*/  SHFL.IDX PT, R13, R15, R6, 0x1e1f ;  /* 0x001e1f060f0d7589 */ /* 0x00052400000e0000 */
.L_x_20770:
[----:B---34-:R-:W-:Y:S01]  /*13e0*/  IMAD R14, R25, R13, R14 ;  /* 0x0000000d190e7224 */ /* 0x018fe200078e020e */
[----:B------:R-:W-:Y:S06]  /*13f0*/  BRA `(.L_x_20753) ;  /* 0x00000000001c7947 */ /* 0x000fec0003800000 */
.L_x_20751:
[----:B------:R-:W-:Y:S01]  /*1400*/  @P0 IMAD R13, R7, 0x4, R16 ;  /* 0x00000004070d0824 */ /* 0x000fe200078e0210 */
[----:B------:R-:W-:Y:S01]  /*1410*/  @P1 LEA R15, R5, R16, 0x2 ;  /* 0x00000010050f1211 */ /* 0x000fe200078e10ff */
[----:B------:R-:W-:-:S04]  /*1420*/  IMAD.MOV.U32 R14, RZ, RZ, RZ ;  /* 0x000000ffff0e7224 */ /* 0x000fc800078e00ff */
[----:B------:R-:W2:Y:S04]  /*1430*/  @P0 LDS R13, [R13] ;  /* 0x000000000d0d0984 */ /* 0x000ea80000000800 */
[----:B------:R-:W3:Y:S01]  /*1440*/  @P1 LDS R15, [R15] ;  /* 0x000000000f0f1984 */ /* 0x000ee20000000800 */
[----:B--2---:R-:W-:-:S04]  /*1450*/  @P0 IMAD R14, R26, R13, RZ ;  /* 0x0000000d1a0e0224 */ /* 0x004fc800078e02ff */
[----:B---3--:R-:W-:-:S07]  /*1460*/  @P1 IMAD R14, R25, R15, R14 ;  /* 0x0000000f190e1224 */ /* 0x008fce00078e020e */
.L_x_20753:
        /* <DEDUP_REMOVED lines=16> */
.L_x_20755:
[----:B------:R-:W-:-:S03]  /*1570*/  UMOV UR6, 0xffffffff ;  /* 0xffffffff00067882 */ /* 0x000fc60000000000 */
[----:B------:R-:W-:Y:S05]  /*1580*/  BRA.DIV UR6, `(.L_x_20757) ;  /* 0x0000000606407947 */ /* 0x000fea000b800000 */
[----:B--2---:R1:W2:Y:S02]  /*1590*/  SHFL.IDX PT, R15, R17, R0, 0x1e1f ;  /* 0x001e1f00110f7589 */ /* 0x0042a400000e0000 */
.L_x_20773:
[----:B--2---:R-:W-:Y:S01]  /*15a0*/  IMAD R15, R26, R15, RZ ;  /* 0x0000000f1a0f7224 */ /* 0x004fe200078e02ff */
[----:B------:R-:W-:Y:S06]  /*15b0*/  @!P1 BRA `(.L_x_20756) ;  /* 0x0000000000109947 */ /* 0x000fec0003800000 */
[----:B------:R-:W-:-:S03]  /*15c0*/  UMOV UR6, 0xffffffff ;  /* 0xffffffff00067882 */ /* 0x000fc60000000000 */
[----:B------:R-:W-:Y:S05]  /*15d0*/  BRA.DIV UR6, `(.L_x_20758) ;  /* 0x0000000606547947 */ /* 0x000fea000b800000 */
[----:B------:R2:W4:Y:S02]  /*15e0*/  SHFL.IDX PT, R16, R17, R6, 0x1e1f ;  /* 0x001e1f0611107589 */ /* 0x00052400000e0000 */
.L_x_20776:
[----:B---34-:R-:W-:-:S07]  /*15f0*/  IMAD R15, R25, R16, R15 ;  /* 0x00000010190f7224 */ /* 0x018fce00078e020f */
.L_x_20756:
[----:B------:R-:W-:Y:S01]  /*1600*/  IADD3 R9, PT, PT, R9, 0x2, RZ ;  /* 0x0000000209097810 */ /* 0x000fe20007ffe0ff */
[----:B------:R-:W-:Y:S01]  /*1610*/  IMAD.U32 R16, RZ, RZ, UR8 ;  /* 0x00000008ff107e24 */ /* 0x000fe2000f8e00ff */
[----:B------:R-:W-:Y:S02]  /*1620*/  IADD3 R8, PT, PT, R15, R14, R8 ;  /* 0x0000000e0f087210 */ /* 0x000fe40007ffe008 */
[----:B------:R-:W-:Y:S02]  /*1630*/  ISETP.NE.AND P3, PT, R9, R12, PT ;  /* 0x0000000c0900720c */ /* 0x000fe40003f65270 */
[----:B------:R-:W-:-:S11]  /*1640*/  LEA R11, R16, R11, 0x1 ;  /* 0x0000000b100b7211 */ /* 0x000fd600078e08ff */
[----:B------:R-:W-:Y:S05]  /*1650*/  @P3 BRA `(.L_x_20759) ;  /* 0xfffffffc00303947 */ /* 0x000fea000383ffff */
.L_x_20750:
[----:B------:R-:W-:Y:S05]  /*1660*/  BSYNC B0 ;  /* 0x0000000000007941 */ /* 0x000fea0003800000 */
.L_x_20749:
        /* <DEDUP_REMOVED lines=20> */
.L_x_20760:
[----:B------:R-:W-:-:S03]  /*17b0*/  UMOV UR6, 0xffffffff ;  /* 0xffffffff00067882 */ /* 0x000fc60000000000 */
[----:B------:R-:W-:Y:S05]  /*17c0*/  BRA.DIV UR6, `(.L_x_20762) ;  /* 0x0000000606007947 */ /* 0x000fea000b800000 */
[----:B0---4-:R0:W4:Y:S02]  /*17d0*/  SHFL.IDX PT, R9, R11, R0, 0x1e1f ;  /* 0x001e1f000b097589 */ /* 0x01112400000e0000 */
.L_x_20779:
[----:B--2-4-:R-:W-:Y:S01]  /*17e0*/  IMAD R10, R26, R9, RZ ;  /* 0x000000091a0a7224 */ /* 0x014fe200078e02ff */
[----:B------:R-:W-:Y:S06]  /*17f0*/  @!P1 BRA `(.L_x_20761) ;  /* 0x0000000000109947 */ /* 0x000fec0003800000 */
[----:B------:R-:W-:-:S03]  /*1800*/  UMOV UR6, 0xffffffff ;  /* 0xffffffff00067882 */ /* 0x000fc60000000000 */
[----:B------:R-:W-:Y:S05]  /*1810*/  BRA.DIV UR6, `(.L_x_20763) ;  /* 0x0000000606187947 */ /* 0x000fea000b800000 */
[----:B------:R2:W4:Y:S02]  /*1820*/  SHFL.IDX PT, R9, R11, R6, 0x1e1f ;  /* 0x001e1f060b097589 */ /* 0x00052400000e0000 */
.L_x_20782:
[----:B---34-:R-:W-:-:S07]  /*1830*/  IMAD R10, R25, R9, R10 ;  /* 0x00000009190a7224 */ /* 0x018fce00078e020a */
.L_x_20761:
[----:B------:R-:W-:-:S07]  /*1840*/  IMAD.IADD R8, R8, 0x1, R10 ;  /* 0x0000000108087824 */ /* 0x000fce00078e020a */
.L_x_20748:
        /* <DEDUP_REMOVED lines=14> */
.L_x_20752:
        /* <DEDUP_REMOVED lines=8> */
.L_x_20766:
[----:B------:R-:W-:Y:S05]  /*19b0*/  BSYNC B1 ;  /* 0x0000000000017941 */ /* 0x000fea0003800000 */
.L_x_20765:
[----:B------:R-:W-:Y:S01]  /*19c0*/  MOV R13, R18 ;  /* 0x00000012000d7202 */ /* 0x000fe20000000f00 */
[----:B------:R-:W-:Y:S06]  /*19d0*/  BRA `(.L_x_20767) ;  /* 0xfffffff8006c7947 */ /* 0x000fec000383ffff */
.L_x_20754:
        /* <DEDUP_REMOVED lines=8> */
.L_x_20769:
[----:B------:R-:W-:Y:S05]  /*1a60*/  BSYNC B1 ;  /* 0x0000000000017941 */ /* 0x000fea0003800000 */
.L_x_20768:
[----:B------:R-:W-:Y:S01]  /*1a70*/  IMAD.MOV.U32 R13, RZ, RZ, R18 ;  /* 0x000000ffff0d7224 */ /* 0x000fe200078e0012 */
[----:B------:R-:W-:Y:S06]  /*1a80*/  BRA `(.L_x_20770) ;  /* 0xfffffff800547947 */ /* 0x000fec000383ffff */
.L_x_20757:
[----:B------:R-:W-:Y:S01]  /*1a90*/  BSSY B1, `(.L_x_20771) ;  /* 0x0000007000017945 */ /* 0x000fe20003800000 */
[----:B------:R-:W-:Y:S01]  /*1aa0*/  MOV R19, R0 ;  /* 0x0000000000137202 */ /* 0x000fe20000000f00 */
[----:B------:R-:W-:Y:S01]  /*1ab0*/  IMAD.MOV.U32 R20, RZ, RZ, 0x1e1f ;  /* 0x00001e1fff147424 */ /* 0x000fe200078e00ff */
[----:B------:R-:W-:-:S07]  /*1ac0*/  MOV R18, 0xffffffff ;  /* 0xffffffff00127802 */ /* 0x000fce0000000f00 */
[----:B0-23--:R-:W-:Y:S05]  /*1ad0*/  WARPSYNC.COLLECTIVE R18, `(.L_x_20772) ;  /* 0x0000000012087348 */ /* 0x00dfea0003c00000 */
[----:B--2---:R1:W2:Y:S02]  /*1ae0*/  SHFL.IDX P3, R18, R17, R19, R20 ;  /* 0x0000001311127389 */ /* 0x0042a40000060014 */
[----:B0123--:R-:W-:Y:S05]  /*1af0*/  ENDCOLLECTIVE ;  /* 0x000000000000791b */ /* 0x00ffea0003800000 */
.L_x_20772:
[----:B------:R-:W-:Y:S05]  /*1b00*/  BSYNC B1 ;  /* 0x0000000000017941 */ /* 0x000fea0003800000 */
.L_x_20771:
[----:B------:R-:W-:Y:S01]  /*1b10*/  IMAD.MOV.U32 R15, RZ, RZ, R18 ;  /* 0x000000ffff0f7224 */ /* 0x000fe200078e0012 */
[----:B------:R-:W-:Y:S06]  /*1b20*/  BRA `(.L_x_20773) ;  /* 0xfffffff8009c7947 */ /* 0x000fec000383ffff */
.L_x_20758:
[----:B------:R-:W-:Y:S01]  /*1b30*/  BSSY B1, `(.L_x_20774) ;  /* 0x0000007000017945 */ /* 0x000fe20003800000 */
[----:B------:R-:W-:Y:S01]  /*1b40*/  MOV R19, R6 ;  /* 0x0000000600137202 */ /* 0x000fe20000000f00 */
[----:B------:R-:W-:Y:S01]  /*1b50*/  IMAD.MOV.U32 R20, RZ, RZ, 0x1e1f ;  /* 0x00001e1fff147424 */ /* 0x000fe200078e00ff */
[----:B------:R-:W-:-:S07]  /*1b60*/  MOV R18, 0xffffffff ;  /* 0xffffffff00127802 */ /* 0x000fce0000000f00 */
[----:B01-3--:R-:W-:Y:S05]  /*1b70*/  WARPSYNC.COLLECTIVE R18, `(.L_x_20775) ;  /* 0x0000000012087348 */ /* 0x00bfea0003c00000 */
[----:B------:R2:W4:Y:S02]  /*1b80*/  SHFL.IDX P3, R18, R17, R19, R20 ;  /* 0x0000001311127389 */ /* 0x0005240000060014 */
[----:B01234-:R-:W-:Y:S05]  /*1b90*/  ENDCOLLECTIVE ;  /* 0x000000000000791b */ /* 0x01ffea0003800000 */
.L_x_20775:
[----:B------:R-:W-:Y:S05]  /*1ba0*/  BSYNC B1 ;  /* 0x0000000000017941 */ /* 0x000fea0003800000 */
.L_x_20774:
[----:B------:R-:W-:Y:S01]  /*1bb0*/  IMAD.MOV.U32 R16, RZ, RZ, R18 ;  /* 0x000000ffff107224 */ /* 0x000fe200078e0012 */
[----:B------:R-:W-:Y:S06]  /*1bc0*/  BRA `(.L_x_20776) ;  /* 0xfffffff800887947 */ /* 0x000fec000383ffff */
.L_x_20762:
        /* <DEDUP_REMOVED lines=8> */
.L_x_20778:
[----:B------:R-:W-:Y:S05]  /*1c50*/  BSYNC B0 ;  /* 0x0000000000007941 */ /* 0x000fea0003800000 */
.L_x_20777:
[----:B------:R-:W-:Y:S01]  /*1c60*/  MOV R9, R18 ;  /* 0x0000001200097202 */ /* 0x000fe20000000f00 */
[----:B------:R-:W-:Y:S06]  /*1c70*/  BRA `(.L_x_20779) ;  /* 0xfffffff800d87947 */ /* 0x000fec000383ffff */
.L_x_20763:
        /* <DEDUP_REMOVED lines=8> */
.L_x_20781:
[----:B------:R-:W-:Y:S05]  /*1d00*/  BSYNC B0 ;  /* 0x0000000000007941 */ /* 0x000fea0003800000 */
.L_x_20780:
[----:B------:R-:W-:Y:S01]  /*1d10*/  IMAD.MOV.U32 R9, RZ, RZ, R18 ;  /* 0x000000ffff097224 */ /* 0x000fe200078e0012 */
[----:B------:R-:W-:Y:S06]  /*1d20*/  BRA `(.L_x_20782) ;  /* 0xfffffff800c07947 */ /* 0x000fec000383ffff */
        .weak           $__internal_434_$__cuda_sm20_div_s16
        .type           $__internal_434_$__cuda_sm20_div_s16,@function
        .size           $__internal_434_$__cuda_sm20_div_s16,(.L_x_38937 - $__internal_434_$__cuda_sm20_div_s16)
$__internal_434_$__cuda_sm20_div_s16:
        /* <DEDUP_REMOVED lines=25> */
[----:B------:R-:W-:Y:S05]  /*1ec0*/  RET.REL.NODEC R2 `(_Z9cuda_gemmIiLi128ELi2ELi1ELi128ELi2ELi2ELi64ELi1ELi0EEviiiPT_S1_S1_iii) ;  /* 0xffffffe0024c7950 */ /* 0x000fea0003c3ffff */
.L_x_20783:
        /* <DEDUP_REMOVED lines=11> */
.L_x_38937:


//--------------------- .text._Z9cuda_gemmIiLi128ELi2ELi1ELi128ELi2ELi2ELi64ELi0ELi1EEviiiPT_S1_S1_iii --------------------------
	.section	.text._Z9cuda_gemmIiLi128ELi2ELi1ELi128ELi2ELi2ELi64ELi0ELi1EEviiiPT_S1_S1_iii,"ax",@progbits
	.align	128
        .global         _Z9cuda_gemmIiLi128ELi2ELi1ELi128ELi2ELi2ELi64ELi0ELi1EEviiiPT_S1_S1_iii
        .type           _Z9cuda_gemmIiLi128ELi2ELi1ELi128ELi2ELi2ELi64ELi0ELi1EEviiiPT_S1_S1_iii,@function
        .size           _Z9cuda_gemmIiLi128ELi2ELi1ELi128ELi2ELi2ELi64ELi0ELi1EEviiiPT_S1_S1_iii,(.L_x_39661 - _Z9cuda_gemmIiLi128ELi2ELi1ELi128ELi2ELi2ELi64ELi0ELi1EEviiiPT_S1_S1_iii)
        .other          _Z9cuda_gemmIiLi128ELi2ELi1ELi128ELi2ELi2ELi64ELi0ELi1EEviiiPT_S1_S1_iii,@"STO_CUDA_ENTRY STV_DEFAULT"
_Z9cuda_gemmIiLi128ELi2ELi1ELi128ELi2ELi2ELi64ELi0ELi1EEviiiPT_S1_S1_iii:
.text._Z9cuda_gemmIiLi128ELi2ELi1ELi128ELi2ELi2ELi64ELi0ELi1EEviiiPT_S1_S1_iii:
        /* <DEDUP_REMOVED lines=12> */
.L_x_20786:
        /* <DEDUP_REMOVED lines=11> */
.L_x_20785:
[----:B------:R-:W-:Y:S05]  /*0170*/  BSYNC.RECONVERGENT B0 ;  /* 0x0000000000007941 */ /* 0x000fea0003800200 */
.L_x_20784:
        /* <DEDUP_REMOVED lines=53> */
.L_x_20792:
        /* <DEDUP_REMOVED lines=36> */
.L_x_20790:
[----:B------:R-:W-:Y:S05]  /*0710*/  BSYNC.RECONVERGENT B1 ;  /* 0x0000000000017941 */ /* 0x000fea0003800200 */
.L_x_20789:
        /* <DEDUP_REMOVED lines=15> */
.L_x_20791:
        /* <DEDUP_REMOVED lines=34> */
.L_x_20788:
[----:B------:R-:W-:Y:S05]  /*0a30*/  BSYNC.RECONVERGENT B0 ;  /* 0x0000000000007941 */ /* 0x000fea0003800200 */
.L_x_20787:
        /* <DEDUP_REMOVED lines=22> */
.L_x_20793:
        /* <DEDUP_REMOVED lines=14> */
.L_x_39661:


//--------------------- .text._Z9cuda_gemmIiLi128ELi2ELi1ELi128ELi2ELi2ELi64ELi0ELi0EEviiiPT_S1_S1_iii --------------------------
	.section	.text._Z9cuda_gemmIiLi128ELi2ELi1ELi128ELi2ELi2ELi64ELi0ELi0EEviiiPT_S1_S1_iii,"ax",@progbits
	.align	128
        .global         _Z9cuda_gemmIiLi128ELi2ELi1ELi128ELi2ELi2ELi64ELi0ELi0EEviiiPT_S1_S1_iii
        .type           _Z9cuda_gemmIiLi128ELi2ELi1ELi128ELi2ELi2ELi64ELi0ELi0EEviiiPT_S1_S1_iii,@function
        .size           _Z9cuda_gemmIiLi128ELi2ELi1ELi128ELi2ELi2ELi64ELi0ELi0EEviiiPT_S1_S1_iii,(.L_x_38938 - _Z9cuda_gemmIiLi128ELi2ELi1ELi128ELi2ELi2ELi64ELi0ELi0EEviiiPT_S1_S1_iii)
        .other          _Z9cuda_gemmIiLi128ELi2ELi1ELi128ELi2ELi2ELi64ELi0ELi0EEviiiPT_S1_S1_iii,@"STO_CUDA_ENTRY STV_DEFAULT"
_Z9cuda_gemmIiLi128ELi2ELi1ELi128ELi2ELi2ELi64ELi0ELi0EEviiiPT_S1_S1_iii:
.text._Z9cuda_gemmIiLi128ELi2ELi1ELi128ELi2ELi2ELi64ELi0ELi0EEviiiPT_S1_S1_iii:
        /* <DEDUP_REMOVED lines=58> */
.L_x_20796:
        /* <DEDUP_REMOVED lines=25> */
.L_x_20795:
[----:B------:R-:W-:Y:S05]  /*0530*/  BSYNC.RECONVERGENT B0 ;  /* 0x0000000000007941 */ /* 0x000fea0003800200 */
.L_x_20794:
[----:B------:R-:W-:Y:S01]  /*0540*/  MOV R4, 0x570 ;  /* 0x0000057000047802 */ /* 0x000fe20000000f00 */
[----:B------:R-:W-:-:S12]  /*0550*/  UPRMT UR7, UR16, 0x9910, URZ ;  /* 0x0000991010077896 */ /* 0x000fd800080000ff */
[----:B0-----:R-:W-:Y:S05]  /*0560*/  CALL.REL.NOINC `($__internal_435_$__cuda_sm20_div_s16) ;  /* 0x0000001400fc7944 */ /* 0x001fea0003c00000 */
        /* <DEDUP_REMOVED lines=107> */
.L_x_20818:
        /* <DEDUP_REMOVED lines=43> */
.L_x_20800:
[----:B------:R-:W-:Y:S05]  /*0ed0*/  BSYNC.RECONVERGENT B1 ;  /* 0x0000000000017941 */ /* 0x000fea0003800200 */
.L_x_20799:
        /* <DEDUP_REMOVED lines=15> */
.L_x_20801:
        /* <DEDUP_REMOVED lines=32> */
.L_x_20798:
[----:B------:R-:W-:Y:S05]  /*11d0*/  BSYNC.RECONVERGENT B0 ;  /* 0x0000000000007941 */ /* 0x000fea0003800200 */
.L_x_20797:
        /* <DEDUP_REMOVED lines=26> */
.L_x_20813:
        /* <DEDUP_REMOVED lines=9> */
.L_x_20821:
[----:B0--3--:R-:W-:Y:S01]  /*1410*/  IMAD R15, R29, R14, RZ ;  /* 0x0000000e1d0f7224 */ /* 0x009fe200078e02ff */
[----:B------:R-:W-:Y:S06]  /*1420*/  @!P0 BRA `(.L_x_20807) ;  /* 0x0000000000308947 */ /* 0x000fec0003800000 */
[----:B------:R-:W-:-:S03]  /*1430*/  UMOV UR7, 0xffffffff ;  /* 0xffffffff00077882 */ /* 0x000fc60000000000 */
[----:B------:R-:W-:Y:S05]  /*1440*/  BRA.DIV UR7, `(.L_x_20808) ;  /* 0x0000000607787947 */ /* 0x000fea000b800000 */
[----:B--2---:R0:W2:Y:S02]  /*1450*/  SHFL.IDX PT, R13, R13, R2, 0x1e1f ;  /* 0x001e1f020d0d7589 */ /* 0x0040a400000e0000 */
.L_x_20824:
[----:B--2-4-:R-:W-:Y:S01]  /*1460*/  IMAD R15, R28, R13, R15 ;  /* 0x0000000d1c0f7224 */ /* 0x014fe200078e020f */
[----:B------:R-:W-:Y:S06]  /*1470*/  BRA `(.L_x_20807) ;  /* 0x00000000001c7947 */ /* 0x000fec0003800000 */
.L_x_20805:
[----:B------:R-:W-:Y:S01]  /*1480*/  @P1 LEA R13, R0, R18, 0x2 ;  /* 0x00000012000d1211 */ /* 0x000fe200078e10ff */
[----:B------:R-:W-:Y:S02]  /*1490*/  @P0 IMAD R16, R3, 0x4, R18 ;  /* 0x0000000403100824 */ /* 0x000fe400078e0212 */
[----:B------:R-:W-:Y:S02]  /*14a0*/  HFMA2 R15, -RZ, RZ, 0, 0 ;  /* 0x00000000ff0f7431 */ /* 0x000fe400000001ff */
[----:B------:R-:W3:Y:S04]  /*14b0*/  @P1 LDS R14, [R13] ;  /* 0x000000000d0e1984 */ /* 0x000ee80000000800 */
[----:B------:R-:W4:Y:S01]  /*14c0*/  @P0 LDS R16, [R16] ;  /* 0x0000000010100984 */ /* 0x000f220000000800 */
[----:B---3--:R-:W-:-:S04]  /*14d0*/  @P1 IMAD R15, R29, R14, RZ ;  /* 0x0000000e1d0f1224 */ /* 0x008fc800078e02ff */
[----:B----4-:R-:W-:-:S07]  /*14e0*/  @P0 IMAD R15, R28, R16, R15 ;  /* 0x000000101c0f0224 */ /* 0x010fce00078e020f */
.L_x_20807:
        /* <DEDUP_REMOVED lines=16> */
.L_x_20809:
[----:B------:R-:W-:-:S03]  /*15f0*/  UMOV UR7, 0xffffffff ;  /* 0xffffffff00077882 */ /* 0x000fc60000000000 */
[----:B------:R-:W-:Y:S05]  /*1600*/  BRA.DIV UR7, `(.L_x_20811) ;  /* 0x0000000607347947 */ /* 0x000fea000b800000 */
[----:B--23--:R2:W3:Y:S02]  /*1610*/  SHFL.IDX PT, R14, R19, R24, 0x1e1f ;  /* 0x001e1f18130e7589 */ /* 0x00c4e400000e0000 */
.L_x_20827:
[----:B---3--:R-:W-:Y:S01]  /*1620*/  IMAD R17, R29, R14, RZ ;  /* 0x0000000e1d117224 */ /* 0x008fe200078e02ff */
[----:B------:R-:W-:Y:S06]  /*1630*/  @!P0 BRA `(.L_x_20810) ;  /* 0x0000000000108947 */ /* 0x000fec0003800000 */
[----:B------:R-:W-:-:S03]  /*1640*/  UMOV UR7, 0xffffffff ;  /* 0xffffffff00077882 */ /* 0x000fc60000000000 */
[----:B------:R-:W-:Y:S05]  /*1650*/  BRA.DIV UR7, `(.L_x_20812) ;  /* 0x0000000607447947 */ /* 0x000fea000b800000 */
[----:B------:R3:W0:Y:S02]  /*1660*/  SHFL.IDX PT, R14, R19, R2, 0x1e1f ;  /* 0x001e1f02130e7589 */ /* 0x00062400000e0000 */
.L_x_20830:
[----:B0---4-:R-:W-:-:S07]  /*1670*/  IMAD R17, R28, R14, R17 ;  /* 0x0000000e1c117224 */ /* 0x011fce00078e0211 */
.L_x_20810:
[----:B------:R-:W-:Y:S01]  /*1680*/  IMAD.U32 R14, RZ, RZ, UR9 ;  /* 0x00000009ff0e7e24 */ /* 0x000fe2000f8e00ff */
[----:B------:R-:W-:-:S04]  /*1690*/  IADD3 R8, PT, PT, R17, R15, R8 ;  /* 0x0000000f11087210 */ /* 0x000fc80007ffe008 */
[----:B------:R-:W-:Y:S01]  /*16a0*/  LEA R11, R14, R11, 0x1 ;  /* 0x0000000b0e0b7211 */ /* 0x000fe200078e08ff */
[----:B------:R-:W-:Y:S06]  /*16b0*/  @P4 BRA `(.L_x_20813) ;  /* 0xfffffffc00304947 */ /* 0x000fec000383ffff */
.L_x_20804:
[----:B------:R-:W-:Y:S05]  /*16c0*/  BSYNC B0 ;  /* 0x0000000000007941 */ /* 0x000fea0003800000 */
.L_x_20803:
        /* <DEDUP_REMOVED lines=20> */
.L_x_20814:
[----:B------:R-:W-:-:S03]  /*1810*/  UMOV UR7, 0xffffffff ;  /* 0xffffffff00077882 */ /* 0x000fc60000000000 */
[----:B------:R-:W-:Y:S05]  /*1820*/  BRA.DIV UR7, `(.L_x_20816) ;  /* 0x0000000207f47947 */ /* 0x000fea000b800000 */
[----:B0-----:R0:W0:Y:S02]  /*1830*/  SHFL.IDX PT, R10, R11, R24, 0x1e1f ;  /* 0x001e1f180b0a7589 */ /* 0x00102400000e0000 */
.L_x_20833:
[----:B0--3--:R-:W-:Y:S01]  /*1840*/  IMAD R9, R29, R10, RZ ;  /* 0x0000000a1d097224 */ /* 0x009fe200078e02ff */
[----:B------:R-:W-:Y:S06]  /*1850*/  @!P0 BRA `(.L_x_20815) ;  /* 0x0000000000108947 */ /* 0x000fec0003800000 */
[----:B------:R-:W-:-:S03]  /*1860*/  UMOV UR7, 0xffffffff ;  /* 0xffffffff00077882 */ /* 0x000fc60000000000 */
[----:B------:R-:W-:Y:S05]  /*1870*/  BRA.DIV UR7, `(.L_x_20817) ;  /* 0x00000006070c7947 */ /* 0x000fea000b800000 */
[----:B------:R0:W3:Y:S02]  /*1880*/  SHFL.IDX PT, R10, R11, R2, 0x1e1f ;  /* 0x001e1f020b0a7589 */ /* 0x0000e400000e0000 */
.L_x_20836:
[----:B---34-:R-:W-:-:S07]  /*1890*/  IMAD R9, R28, R10, R9 ;  /* 0x0000000a1c097224 */ /* 0x018fce00078e0209 */
.L_x_20815:
[----:B------:R-:W-:-:S07]  /*18a0*/  IMAD.IADD R8, R8, 0x1, R9 ;  /* 0x0000000108087824 */ /* 0x000fce00078e0209 */
.L_x_20802:
        /* <DEDUP_REMOVED lines=14> */
.L_x_20806:
        /* <DEDUP_REMOVED lines=8> */
.L_x_20820:
[----:B------:R-:W-:Y:S05]  /*1a10*/  BSYNC B1 ;  /* 0x0000000000017941 */ /* 0x000fea0003800000 */
.L_x_20819:
[----:B------:R-:W-:Y:S05]  /*1a20*/  BRA `(.L_x_20821) ;  /* 0xfffffff800787947 */ /* 0x000fea000383ffff */
.L_x_20808:
        /* <DEDUP_REMOVED lines=8> */
.L_x_20823:
[----:B------:R-:W-:Y:S05]  /*1ab0*/  BSYNC B1 ;  /* 0x0000000000017941 */ /* 0x000fea0003800000 */
.L_x_20822:
[----:B------:R-:W-:Y:S01]  /*1ac0*/  IMAD.MOV.U32 R13, RZ, RZ, R14 ;  /* 0x000000ffff0d7224 */ /* 0x000fe200078e000e */
[----:B------:R-:W-:Y:S06]  /*1ad0*/  BRA `(.L_x_20824) ;  /* 0xfffffff800607947 */ /* 0x000fec000383ffff */
.L_x_20811:
[----:B------:R-:W-:Y:S01]  /*1ae0*/  BSSY B1, `(.L_x_20825) ;  /* 0x0000007000017945 */ /* 0x000fe20003800000 */
[----:B------:R-:W-:Y:S01]  /*1af0*/  MOV R16, R24 ;  /* 0x0000001800107202 */ /* 0x000fe20000000f00 */
[----:B------:R-:W-:Y:S01]  /*1b00*/  IMAD.MOV.U32 R21, RZ, RZ, 0x1e1f ;  /* 0x00001e1fff157424 */ /* 0x000fe200078e00ff */
[----:B--2---:R-:W-:-:S07]  /*1b10*/  MOV R14, 0xffffffff ;  /* 0xffffffff000e7802 */ /* 0x004fce0000000f00 */
[----:B01-34-:R-:W-:Y:S05]  /*1b20*/  WARPSYNC.COLLECTIVE R14, `(.L_x_20826) ;  /* 0x000000000e087348 */ /* 0x01bfea0003c00000 */
[----:B---3--:R2:W3:Y:S02]  /*1b30*/  SHFL.IDX P3, R14, R19, R16, R21 ;  /* 0x00000010130e7389 */ /* 0x0084e40000060015 */
[----:B01234-:R-:W-:Y:S05]  /*1b40*/  ENDCOLLECTIVE ;  /* 0x000000000000791b */ /* 0x01ffea0003800000 */
.L_x_20826:
[----:B------:R-:W-:Y:S05]  /*1b50*/  BSYNC B1 ;  /* 0x0000000000017941 */ /* 0x000fea0003800000 */
.L_x_20825:
[----:B------:R-:W-:Y:S05]  /*1b60*/  BRA `(.L_x_20827) ;  /* 0xfffffff800ac7947 */ /* 0x000fea000383ffff */
.L_x_20812:
[----:B------:R-:W-:Y:S01]  /*1b70*/  HFMA2 R21, -RZ, RZ, 0, 0.005977630615234375 ;  /* 0x00001e1fff157431 */ /* 0x000fe200000001ff */
[----:B------:R-:W-:Y:S01]  /*1b80*/  BSSY B1, `(.L_x_20828) ;  /* 0x0000006000017945 */ /* 0x000fe20003800000 */
[----:B------:R-:W-:Y:S02]  /*1b90*/  IMAD.MOV.U32 R16, RZ, RZ, R2 ;  /* 0x000000ffff107224 */ /* 0x000fe400078e0002 */
[----:B------:R-:W-:-:S07]  /*1ba0*/  IMAD.MOV.U32 R14, RZ, RZ, -0x1 ;  /* 0xffffffffff0e7424 */ /* 0x000fce00078e00ff */
[----:B012-4-:R-:W-:Y:S05]  /*1bb0*/  WARPSYNC.COLLECTIVE R14, `(.L_x_20829) ;  /* 0x000000000e087348 */ /* 0x017fea0003c00000 */
[----:B------:R3:W0:Y:S02]  /*1bc0*/  SHFL.IDX P3, R14, R19, R16, R21 ;  /* 0x00000010130e7389 */ /* 0x0006240000060015 */
[----:B01234-:R-:W-:Y:S05]  /*1bd0*/  ENDCOLLECTIVE ;  /* 0x000000000000791b */ /* 0x01ffea0003800000 */
.L_x_20829:
[----:B------:R-:W-:Y:S05]  /*1be0*/  BSYNC B1 ;  /* 0x0000000000017941 */ /* 0x000fea0003800000 */
.L_x_20828:
[----:B------:R-:W-:Y:S05]  /*1bf0*/  BRA `(.L_x_20830) ;  /* 0xfffffff8009c7947 */ /* 0x000fea000383ffff */
.L_x_20816:
        /* <DEDUP_REMOVED lines=8> */
.L_x_20832:
[----:B------:R-:W-:Y:S05]  /*1c80*/  BSYNC B0 ;  /* 0x0000000000007941 */ /* 0x000fea0003800000 */
.L_x_20831:
[----:B------:R-:W-:Y:S01]  /*1c90*/  MOV R10, R14 ;  /* 0x0000000e000a7202 */ /* 0x000fe20000000f00 */
[----:B------:R-:W-:Y:S06]  /*1ca0*/  BRA `(.L_x_20833) ;  /* 0xfffffff800e47947 */ /* 0x000fec000383ffff */
.L_x_20817:
        /* <DEDUP_REMOVED lines=8> */
.L_x_20835:
[----:B------:R-:W-:Y:S05]  /*1d30*/  BSYNC B0 ;  /* 0x0000000000007941 */ /* 0x000fea0003800000 */
.L_x_20834:
[----:B------:R-:W-:Y:S01]  /*1d40*/  IMAD.MOV.U32 R10, RZ, RZ, R14 ;  /* 0x000000ffff0a7224 */ /* 0x000fe200078e000e */
[----:B------:R-:W-:Y:S06]  /*1d50*/  BRA `(.L_x_20836) ;  /* 0xfffffff800cc7947 */ /* 0x000fec000383ffff */
        .weak           $__internal_435_$__cuda_sm20_div_s16
        .type           $__internal_435_$__cuda_sm20_div_s16,@function
        .size           $__internal_435_$__cuda_sm20_div_s16,(.L_x_38938 - $__internal_435_$__cuda_sm20_div_s16)
$__internal_435_$__cuda_sm20_div_s16:
        /* <DEDUP_REMOVED lines=25> */
[----:B------:R-:W-:Y:S05]  /*1ef0*/  RET.REL.NODEC R2 `(_Z9cuda_gemmIiLi128ELi2ELi1ELi128ELi2ELi2ELi64ELi0ELi0EEviiiPT_S1_S1_iii) ;  /* 0xffffffe002407950 */ /* 0x000fea0003c3ffff */
.L_x_20837:
        /* <DEDUP_REMOVED lines=16> */
.L_x_38938:


//--------------------- .text._Z9cuda_gemmIiLi128ELi2ELi1ELi64ELi128ELi128ELi64ELi1ELi1EEviiiPT_S1_S1_iii --------------------------
	.section	.text._Z9cuda_gemmIiLi128ELi2ELi1ELi64ELi128ELi128ELi64ELi1ELi1EEviiiPT_S1_S1_iii,"ax",@progbits
	.align	128
        .global         _Z9cuda_gemmIiLi128ELi2ELi1ELi64ELi128ELi128ELi64ELi1ELi1EEviiiPT_S1_S1_iii
        .type           _Z9cuda_gemmIiLi128ELi2ELi1ELi64ELi128ELi128ELi64ELi1ELi1EEviiiPT_S1_S1_iii,@function
        .size           _Z9cuda_gemmIiLi128ELi2ELi1ELi64ELi128ELi128ELi64ELi1ELi1EEviiiPT_S1_S1_iii,(.L_x_39663 - _Z9cuda_gemmIiLi128ELi2ELi1ELi64ELi128ELi128ELi64ELi1ELi1EEviiiPT_S1_S1_iii)
        .other          _Z9cuda_gemmIiLi128ELi2ELi1ELi64ELi128ELi128ELi64ELi1ELi1EEviiiPT_S1_S1_iii,@"STO_CUDA_ENTRY STV_DEFAULT"
_Z9cuda_gemmIiLi128ELi2ELi1ELi64ELi128ELi128ELi64ELi1ELi1EEviiiPT_S1_S1_iii:
.text._Z9cuda_gemmIiLi128ELi2ELi1ELi64ELi128ELi128ELi64ELi1ELi1EEviiiPT_S1_S1_iii:
        /* <DEDUP_REMOVED lines=46> */
.L_x_20848:
        /* <DEDUP_REMOVED lines=17> */
.L_x_20841:
[----:B------:R-:W-:Y:S05]  /*03f0*/  BSYNC.RECONVERGENT B1 ;  /* 0x0000000000017941 */ /* 0x000fea0003800200 */
.L_x_20840:
[----:B------:R-:W-:Y:S05]  /*0400*/  @!P1 BRA `(.L_x_20839) ;  /* 0x0000000000309947 */ /* 0x000fea0003800000 */
[----:B------:R-:W-:-:S07]  /*0410*/  LEA R3, R2, UR5, 0x2 ;  /* 0x0000000502037c11 */ /* 0x000fce000f8e10ff */
.L_x_20842:
        /* <DEDUP_REMOVED lines=11> */
.L_x_20839:
[----:B------:R-:W-:Y:S05]  /*04d0*/  BSYNC.RECONVERGENT B0 ;  /* 0x0000000000007941 */ /* 0x000fea0003800200 */
.L_x_20838:
        /* <DEDUP_REMOVED lines=36> */
.L_x_20846:
[----:B------:R-:W-:Y:S05]  /*0720*/  BSYNC.RECONVERGENT B1 ;  /* 0x0000000000017941 */ /* 0x000fea0003800200 */
.L_x_20845:
[----:B--234-:R-:W2:Y:S01]  /*0730*/  LDC.64 R2, c[0x0][0x3a0] ;  /* 0x0000e800ff027b82 */ /* 0x01cea20000000a00 */
[----:B------:R-:W-:-:S13]  /*0740*/  ISETP.GE.U32.AND P0, PT, R17, 0x3, PT ;  /* 0x000000031100780c */ /* 0x000fda0003f06070 */
[----:B------:R-:W-:Y:S05]  /*0750*/  @!P0 BRA `(.L_x_20844) ;  /* 0x0000000000588947 */ /* 0x000fea0003800000 */
.L_x_20847:
        /* <DEDUP_REMOVED lines=22> */
.L_x_20844:
[----:B------:R-:W-:Y:S05]  /*08c0*/  BSYNC.RECONVERGENT B0 ;  /* 0x0000000000007941 */ /* 0x000fea0003800200 */
.L_x_20843:
[----:B------:R-:W-:-:S05]  /*08d0*/  IMAD.IADD R19, R0, 0x1, R19 ;  /* 0x0000000100137824 */ /* 0x000fca00078e0213 */
[----:B------:R-:W-:-:S13]  /*08e0*/  ISETP.GE.U32.AND P0, PT, R19, R12, PT ;  /* 0x0000000c1300720c */ /* 0x000fda0003f06070 */
[----:B------:R-:W-:Y:S05]  /*08f0*/  @!P0 BRA `(.L_x_20848) ;  /* 0xfffffff800788947 */ /* 0x000fea000383ffff */
[----:B------:R-:W-:Y:S05]  /*0900*/  EXIT ;  /* 0x000000000000794d */ /* 0x000fea0003800000 */
.L_x_20849:
        /* <DEDUP_REMOVED lines=15> */
.L_x_39663:


//--------------------- .text._Z9cuda_gemmIiLi128ELi2ELi1ELi64ELi128ELi128ELi64ELi1ELi0EEviiiPT_S1_S1_iii --------------------------
	.section	.text._Z9cuda_gemmIiLi128ELi2ELi1ELi64ELi128ELi128ELi64ELi1ELi0EEviiiPT_S1_S1_iii,"ax",@progbits
	.align	128
        .global         _Z9cuda_gemmIiLi128ELi2ELi1ELi64ELi128ELi128ELi64ELi1ELi0EEviiiPT_S1_S1_iii
        .type           _Z9cuda_gemmIiLi128ELi2ELi1ELi64ELi128ELi128ELi64ELi1ELi0EEviiiPT_S1_S1_iii,@function
        .size           _Z9cuda_gemmIiLi128ELi2ELi1ELi64ELi128ELi128ELi64ELi1ELi0EEviiiPT_S1_S1_iii,(.L_x_38939 - _Z9cuda_gemmIiLi128ELi2ELi1ELi64ELi128ELi128ELi64ELi1ELi0EEviiiPT_S1_S1_iii)
        .other          _Z9cuda_gemmIiLi128ELi2ELi1ELi64ELi128ELi128ELi64ELi1ELi0EEviiiPT_S1_S1_iii,@"STO_CUDA_ENTRY STV_DEFAULT"
_Z9cuda_gemmIiLi128ELi2ELi1ELi64ELi128ELi128ELi64ELi1ELi0EEviiiPT_S1_S1_iii:
.text._Z9cuda_gemmIiLi128ELi2ELi1ELi64ELi128ELi128ELi64ELi1ELi0EEviiiPT_S1_S1_iii:
        /* <DEDUP_REMOVED lines=210> */
[----:B------:R-:W-:Y:S05]  /*0d20*/  CALL.REL.NOINC `($__internal_436_$__cuda_sm20_div_s16) ;  /* 0x0000002400c07944 */ /* 0x000fea0003c00000 */
[----:B------:R-:W0:Y:S01]  /*0d30*/  S2R R34, SR_TID.X ;  /* 0x0000000000227919 */ /* 0x000e220000002100 */
[----:B------:R-:W1:Y:S01]  /*0d40*/  LDCU UR6, c[0x0][0x3a8] ;  /* 0x00007500ff0677ac */ /* 0x000e620008000800 */
[----:B------:R-:W2:Y:S01]  /*0d50*/  LDCU.64 UR10, c[0x0][0x358] ;  /* 0x00006b00ff0a77ac */ /* 0x000ea20008000a00 */
[----:B------:R-:W-:Y:S02]  /*0d60*/  UPRMT UR7, UR5, 0x9910, URZ ;  /* 0x0000991005077896 */ /* 0x000fe400080000ff */
[----:B-1----:R-:W-:-:S04]  /*0d70*/  UISETP.LT.AND UP0, UPT, UR6, 0x10, UPT ;  /* 0x000000100600788c */ /* 0x002fc8000bf01270 */
[----:B------:R-:W-:Y:S01]  /*0d80*/  USEL UR6, UR6, 0x10, UP0 ;  /* 0x0000001006067887 */ /* 0x000fe20008000000 */
[----:B0-2---:R-:W-:-:S11]  /*0d90*/  LOP3.LUT R42, R34, 0x1f, RZ, 0xc0, !PT ;  /* 0x0000001f222a7812 */ /* 0x005fd600078ec0ff */
.L_x_20903:
        /* <DEDUP_REMOVED lines=30> */
.L_x_20853:
[----:B------:R-:W-:Y:S05]  /*0f80*/  BSYNC.RECONVERGENT B1 ;  /* 0x0000000000017941 */ /* 0x000fea0003800200 */
.L_x_20852:
[----:B------:R-:W-:Y:S05]  /*0f90*/  @!P1 BRA `(.L_x_20851) ;  /* 0x0000000000449947 */ /* 0x000fea0003800000 */
[----:B------:R-:W2:Y:S01]  /*0fa0*/  S2UR UR9, SR_CgaCtaId ;  /* 0x00000000000979c3 */ /* 0x000ea20000008800 */
[----:B------:R-:W-:Y:S02]  /*0fb0*/  UMOV UR5, 0x400 ;  /* 0x0000040000057882 */ /* 0x000fe40000000000 */
[----:B------:R-:W-:-:S04]  /*0fc0*/  UIADD3 UR5, UPT, UPT, UR5, 0x900, URZ ;  /* 0x0000090005057890 */ /* 0x000fc8000fffe0ff */
[----:B--2---:R-:W-:-:S06]  /*0fd0*/  ULEA UR5, UR9, UR5, 0x18 ;  /* 0x0000000509057291 */ /* 0x004fcc000f8ec0ff */
[----:B01----:R-:W-:-:S07]  /*0fe0*/  LEA R35, R34, UR5, 0x2 ;  /* 0x0000000522237c11 */ /* 0x003fce000f8e10ff */
.L_x_20854:
        /* <DEDUP_REMOVED lines=12> */
.L_x_20851:
[----:B------:R-:W-:Y:S05]  /*10b0*/  BSYNC.RECONVERGENT B0 ;  /* 0x0000000000007941 */ /* 0x000fea0003800200 */
.L_x_20850:
[----:B------:R-:W-:Y:S01]  /*10c0*/  PLOP3.LUT P0, PT, PT, PT, PT, 0x80, 0x8 ;  /* 0x000000000008781c */ /* 0x000fe20003f0f070 */
[----:B-12---:R-:W-:Y:S01]  /*10d0*/  IMAD.MOV.U32 R43, RZ, RZ, RZ ;  /* 0x000000ffff2b7224 */ /* 0x006fe200078e00ff */
[----:B------:R-:W1:Y:S11]  /*10e0*/  LDCU UR13, c[0x0][0x3a8] ;  /* 0x00007500ff0d77ac */ /* 0x000e760008000800 */
.L_x_20897:
        /* <DEDUP_REMOVED lines=15> */
.L_x_20857:
        /* <DEDUP_REMOVED lines=10> */
.L_x_20856:
[----:B-1----:R-:W-:Y:S05]  /*1280*/  BSYNC.RECONVERGENT B0 ;  /* 0x0000000000007941 */ /* 0x002fea0003800200 */
.L_x_20855:
[----:B------:R-:W-:Y:S01]  /*1290*/  LEA R43, R48, R43, 0x6 ;  /* 0x0000002b302b7211 */ /* 0x000fe200078e30ff */
[----:B--2---:R-:W-:-:S07]  /*12a0*/  IMAD.MOV.U32 R44, RZ, RZ, RZ ;  /* 0x000000ffff2c7224 */ /* 0x004fce00078e00ff */
.L_x_20896:
[----:B-1----:R-:W1:Y:S01]  /*12b0*/  S2R R34, SR_CTAID.X ;  /* 0x0000000000227919 */ /* 0x002e620000002500 */
[----:B0-----:R-:W0:Y:S01]  /*12c0*/  S2R R35, SR_TID.X ;  /* 0x0000000000237919 */ /* 0x001e220000002100 */
[----:B-1----:R-:W-:Y:S01]  /*12d0*/  IMAD.SHL.U32 R34, R34, 0x40, RZ ;  /* 0x0000004022227824 */ /* 0x002fe200078e00ff */
[----:B0-----:R-:W-:-:S04]  /*12e0*/  SHF.R.U32.HI R46, RZ, 0x4, R35 ;  /* 0x00000004ff2e7819 */ /* 0x001fc80000011623 */
[----:B------:R-:W-:-:S04]  /*12f0*/  LOP3.LUT R34, R34, 0x40, RZ, 0xc0, !PT ;  /* 0x0000004022227812 */ /* 0x000fc800078ec0ff */
[----:B------:R-:W-:-:S05]  /*1300*/  LOP3.LUT R34, R34, 0xf, R35, 0xf8, !PT ;  /* 0x0000000f22227812 */ /* 0x000fca00078ef823 */
[----:B--234-:R-:W-:-:S07]  /*1310*/  IMAD.IADD R48, R34, 0x1, R44 ;  /* 0x0000000122307824 */ /* 0x01cfce00078e022c */
.L_x_20858:
        /* <DEDUP_REMOVED lines=18> */
.L_x_20895:
        /* <DEDUP_REMOVED lines=88> */
.L_x_20894:
        /* <DEDUP_REMOVED lines=11> */
.L_x_20905:
[----:B0--3--:R-:W-:-:S07]  /*1a70*/  IMAD R34, R46, R69, RZ ;  /* 0x000000452e227224 */ /* 0x009fce00078e02ff */
.L_x_20862:
[----:B------:R-:W-:-:S13]  /*1a80*/  ISETP.GE.AND P3, PT, R64, 0x2, PT ;  /* 0x000000024000780c */ /* 0x000fda0003f66270 */
[----:B------:R-:W-:Y:S05]  /*1a90*/  @!P3 BRA `(.L_x_20864) ;  /* 0x000000000010b947 */ /* 0x000fea0003800000 */
[----:B------:R-:W-:-:S03]  /*1aa0*/  UMOV UR5, 0xffffffff ;  /* 0xffffffff00057882 */ /* 0x000fc60000000000 */
[----:B------:R-:W-:Y:S05]  /*1ab0*/  BRA.DIV UR5, `(.L_x_20865) ;  /* 0x00000012053c7947 */ /* 0x000fea000b800000 */
[----:B------:R3:W4:Y:S02]  /*1ac0*/  SHFL.IDX PT, R65, R68, R4, 0x1f ;  /* 0x00001f0444417589 */ /* 0x00072400000e0000 */
.L_x_20908:
[----:B----4-:R-:W-:-:S07]  /*1ad0*/  IMAD R34, R47, R65, R34 ;  /* 0x000000412f227224 */ /* 0x010fce00078e0222 */
.L_x_20864:
[----:B------:R-:W-:-:S13]  /*1ae0*/  ISETP.GE.AND P3, PT, R64, 0x3, PT ;  /* 0x000000034000780c */ /* 0x000fda0003f66270 */
[----:B------:R-:W-:Y:S05]  /*1af0*/  @!P3 BRA `(.L_x_20866) ;  /* 0x000000000010b947 */ /* 0x000fea0003800000 */
[----:B------:R-:W-:-:S03]  /*1b00*/  UMOV UR5, 0xffffffff ;  /* 0xffffffff00057882 */ /* 0x000fc60000000000 */
[----:B------:R-:W-:Y:S05]  /*1b10*/  BRA.DIV UR5, `(.L_x_20867) ;  /* 0x0000001205487947 */ /* 0x000fea000b800000 */
[----:B------:R4:W0:Y:S02]  /*1b20*/  SHFL.IDX PT, R65, R68, R5, 0x1f ;  /* 0x00001f0544417589 */ /* 0x00082400000e0000 */
.L_x_20911:
[----:B0-----:R-:W-:-:S07]  /*1b30*/  IMAD R34, R48, R65, R34 ;  /* 0x0000004130227224 */ /* 0x001fce00078e0222 */
.L_x_20866:
[----:B------:R-:W-:-:S13]  /*1b40*/  ISETP.GE.AND P3, PT, R64, 0x4, PT ;  /* 0x000000044000780c */ /* 0x000fda0003f66270 */
[----:B------:R-:W-:Y:S05]  /*1b50*/  @!P3 BRA `(.L_x_20868) ;  /* 0x000000000010b947 */ /* 0x000fea0003800000 */
[----:B------:R-:W-:-:S03]  /*1b60*/  UMOV UR5, 0xffffffff ;  /* 0xffffffff00057882 */ /* 0x000fc60000000000 */
[----:B------:R-:W-:Y:S05]  /*1b70*/  BRA.DIV UR5, `(.L_x_20869) ;  /* 0x0000001205547947 */ /* 0x000fea000b800000 */
[----:B------:R0:W0:Y:S02]  /*1b80*/  SHFL.IDX PT, R65, R68, R6, 0x1f ;  /* 0x00001f0644417589 */ /* 0x00002400000e0000 */
.L_x_20914:
[----:B0-----:R-:W-:-:S07]  /*1b90*/  IMAD R34, R49, R65, R34 ;  /* 0x0000004131227224 */ /* 0x001fce00078e0222 */
.L_x_20868:
[----:B------:R-:W-:-:S13]  /*1ba0*/  ISETP.GE.AND P3, PT, R64, 0x5, PT ;  /* 0x000000054000780c */ /* 0x000fda0003f66270 */
[----:B------:R-:W-:Y:S05]  /*1bb0*/  @!P3 BRA `(.L_x_20870) ;  /* 0x000000000010b947 */ /* 0x000fea0003800000 */
[----:B------:R-:W-:-:S03]  /*1bc0*/  UMOV UR5, 0xffffffff ;  /* 0xffffffff00057882 */ /* 0x000fc60000000000 */
[----:B------:R-:W-:Y:S05]  /*1bd0*/  BRA.DIV UR5, `(.L_x_20871) ;  /* 0x0000001205607947 */ /* 0x000fea000b800000 */
[----:B------:R0:W0:Y:S02]  /*1be0*/  SHFL.IDX PT, R65, R68, R7, 0x1f ;  /* 0x00001f0744417589 */ /* 0x00002400000e0000 */
.L_x_20917:
[----:B0-----:R-:W-:-:S07]  /*1bf0*/  IMAD R34, R50, R65, R34 ;  /* 0x0000004132227224 */ /* 0x001fce00078e0222 */
.L_x_20870:
[----:B------:R-:W-:-:S13]  /*1c00*/  ISETP.GE.AND P3, PT, R64, 0x6, PT ;  /* 0x000000064000780c */ /* 0x000fda0003f66270 */
[----:B------:R-:W-:Y:S05]  /*1c10*/  @!P3 BRA `(.L_x_20872) ;  /* 0x000000000010b947 */ /* 0x000fea0003800000 */
[----:B------:R-:W-:-:S03]  /*1c20*/  UMOV UR5, 0xffffffff ;  /* 0xffffffff00057882 */ /* 0x000fc60000000000 */
[----:B------:R-:W-:Y:S05]  /*1c30*/  BRA.DIV UR5, `(.L_x_20873) ;  /* 0x00000012056c7947 */ /* 0x000fea000b800000 */
[----:B------:R0:W0:Y:S02]  /*1c40*/  SHFL.IDX PT, R65, R68, R8, 0x1f ;  /* 0x00001f0844417589 */ /* 0x00002400000e0000 */
.L_x_20920:
[----:B0-----:R-:W-:-:S07]  /*1c50*/  IMAD R34, R51, R65, R34 ;  /* 0x0000004133227224 */ /* 0x001fce00078e0222 */
.L_x_20872:
[----:B------:R-:W-:-:S13]  /*1c60*/  ISETP.GE.AND P3, PT, R64, 0x7, PT ;  /* 0x000000074000780c */ /* 0x000fda0003f66270 */
[----:B------:R-:W-:Y:S05]  /*1c70*/  @!P3 BRA `(.L_x_20874) ;  /* 0x000000000010b947 */ /* 0x000fea0003800000 */
[----:B------:R-:W-:-:S03]  /*1c80*/  UMOV UR5, 0xffffffff ;  /* 0xffffffff00057882 */ /* 0x000fc60000000000 */
[----:B------:R-:W-:Y:S05]  /*1c90*/  BRA.DIV UR5, `(.L_x_20875) ;  /* 0x0000001205787947 */ /* 0x000fea000b800000 */
[----:B------:R0:W0:Y:S02]  /*1ca0*/  SHFL.IDX PT, R65, R68, R9, 0x1f ;  /* 0x00001f0944417589 */ /* 0x00002400000e0000 */
.L_x_20923:
[----:B0-----:R-:W-:-:S07]  /*1cb0*/  IMAD R34, R52, R65, R34 ;  /* 0x0000004134227224 */ /* 0x001fce00078e0222 */
.L_x_20874:
[----:B------:R-:W-:-:S13]  /*1cc0*/  ISETP.GE.AND P3, PT, R64, 0x8, PT ;  /* 0x000000084000780c */ /* 0x000fda0003f66270 */
[----:B------:R-:W-:Y:S05]  /*1cd0*/  @!P3 BRA `(.L_x_20876) ;  /* 0x000000000010b947 */ /* 0x000fea0003800000 */
[----:B------:R-:W-:-:S03]  /*1ce0*/  UMOV UR5, 0xffffffff ;  /* 0xffffffff00057882 */ /* 0x000fc60000000000 */
[----:B------:R-:W-:Y:S05]  /*1cf0*/  BRA.DIV UR5, `(.L_x_20877) ;  /* 0x0000001205847947 */ /* 0x000fea000b800000 */
[----:B------:R0:W0:Y:S02]  /*1d00*/  SHFL.IDX PT, R65, R68, R10, 0x1f ;  /* 0x00001f0a44417589 */ /* 0x00002400000e0000 */
.L_x_20926:
[----:B01----:R-:W-:-:S07]  /*1d10*/  IMAD R34, R53, R65, R34 ;  /* 0x0000004135227224 */ /* 0x003fce00078e0222 */
.L_x_20876:
[----:B------:R-:W-:-:S13]  /*1d20*/  ISETP.GE.AND P3, PT, R64, 0x9, PT ;  /* 0x000000094000780c */ /* 0x000fda0003f66270 */
[----:B------:R-:W-:Y:S05]  /*1d30*/  @!P3 BRA `(.L_x_20878) ;  /* 0x000000000010b947 */ /* 0x000fea0003800000 */
[----:B------:R-:W-:-:S03]  /*1d40*/  UMOV UR5, 0xffffffff ;  /* 0xffffffff00057882 */ /* 0x000fc60000000000 */
[----:B------:R-:W-:Y:S05]  /*1d50*/  BRA.DIV UR5, `(.L_x_20879) ;  /* 0x0000001205907947 */ /* 0x000fea000b800000 */
[----:B------:R0:W0:Y:S02]  /*1d60*/  SHFL.IDX PT, R65, R68, R11, 0x1f ;  /* 0x00001f0b44417589 */ /* 0x00002400000e0000 */
.L_x_20929:
[----:B0-----:R-:W-:-:S07]  /*1d70*/  IMAD R34, R54, R65, R34 ;  /* 0x0000004136227224 */ /* 0x001fce00078e0222 */
.L_x_20878:
[----:B------:R-:W-:-:S13]  /*1d80*/  ISETP.GE.AND P3, PT, R64, 0xa, PT ;  /* 0x0000000a4000780c */ /* 0x000fda0003f66270 */
[----:B------:R-:W-:Y:S05]  /*1d90*/  @!P3 BRA `(.L_x_20880) ;  /* 0x000000000010b947 */ /* 0x000fea0003800000 */
[----:B------:R-:W-:-:S03]  /*1da0*/  UMOV UR5, 0xffffffff ;  /* 0xffffffff00057882 */ /* 0x000fc60000000000 */
[----:B------:R-:W-:Y:S05]  /*1db0*/  BRA.DIV UR5, `(.L_x_20881) ;  /* 0x00000012059c7947 */ /* 0x000fea000b800000 */
[----:B------:R0:W0:Y:S02]  /*1dc0*/  SHFL.IDX PT, R65, R68, R12, 0x1f ;  /* 0x00001f0c44417589 */ /* 0x00002400000e0000 */
.L_x_20932:
[----:B0-----:R-:W-:-:S07]  /*1dd0*/  IMAD R34, R55, R65, R34 ;  /* 0x0000004137227224 */ /* 0x001fce00078e0222 */
.L_x_20880:
[----:B------:R-:W-:-:S13]  /*1de0*/  ISETP.GE.AND P3, PT, R64, 0xb, PT ;  /* 0x0000000b4000780c */ /* 0x000fda0003f66270 */
[----:B------:R-:W-:Y:S05]  /*1df0*/  @!P3 BRA `(.L_x_20882) ;  /* 0x000000000010b947 */ /* 0x000fea0003800000 */
[----:B------:R-:W-:-:S03]  /*1e00*/  UMOV UR5, 0xffffffff ;  /* 0xffffffff00057882 */ /* 0x000fc60000000000 */
[----:B------:R-:W-:Y:S05]  /*1e10*/  BRA.DIV UR5, `(.L_x_20883) ;  /* 0x0000001205a87947 */ /* 0x000fea000b800000 */
[----:B------:R0:W0:Y:S02]  /*1e20*/  SHFL.IDX PT, R65, R68, R13, 0x1f ;  /* 0x00001f0d44417589 */ /* 0x00002400000e0000 */
.L_x_20935:
[----:B0-----:R-:W-:-:S07]  /*1e30*/  IMAD R34, R56, R65, R34 ;  /* 0x0000004138227224 */ /* 0x001fce00078e0222 */
.L_x_20882:
[----:B------:R-:W-:-:S13]  /*1e40*/  ISETP.GE.AND P3, PT, R64, 0xc, PT ;  /* 0x0000000c4000780c */ /* 0x000fda0003f66270 */
[----:B------:R-:W-:Y:S05]  /*1e50*/  @!P3 BRA `(.L_x_20884) ;  /* 0x000000000010b947 */ /* 0x000fea0003800000 */
[----:B------:R-:W-:-:S03]  /*1e60*/  UMOV UR5, 0xffffffff ;  /* 0xffffffff00057882 */ /* 0x000fc60000000000 */
[----:B------:R-:W-:Y:S05]  /*1e70*/  BRA.DIV UR5, `(.L_x_20885) ;  /* 0x0000001205b47947 */ /* 0x000fea000b800000 */
[----:B------:R0:W0:Y:S02]  /*1e80*/  SHFL.IDX PT, R65, R68, R14, 0x1f ;  /* 0x00001f0e44417589 */ /* 0x00002400000e0000 */
.L_x_20938:
[----:B0-----:R-:W-:-:S07]  /*1e90*/  IMAD R34, R57, R65, R34 ;  /* 0x0000004139227224 */ /* 0x001fce00078e0222 */
.L_x_20884:
[----:B------:R-:W-:-:S13]  /*1ea0*/  ISETP.GE.AND P3, PT, R64, 0xd, PT ;  /* 0x0000000d4000780c */ /* 0x000fda0003f66270 */
[----:B------:R-:W-:Y:S05]  /*1eb0*/  @!P3 BRA `(.L_x_20886) ;  /* 0x000000000010b947 */ /* 0x000fea0003800000 */
[----:B------:R-:W-:-:S03]  /*1ec0*/  UMOV UR5, 0xffffffff ;  /* 0xffffffff00057882 */ /* 0x000fc60000000000 */
[----:B------:R-:W-:Y:S05]  /*1ed0*/  BRA.DIV UR5, `(.L_x_20887) ;  /* 0x0000001205c07947 */ /* 0x000fea000b800000 */
[----:B------:R0:W0:Y:S02]  /*1ee0*/  SHFL.IDX PT, R65, R68, R15, 0x1f ;  /* 0x00001f0f44417589 */ /* 0x00002400000e0000 */
.L_x_20941:
[----:B0-----:R-:W-:-:S07]  /*1ef0*/  IMAD R34, R58, R65, R34 ;  /* 0x000000413a227224 */ /* 0x001fce00078e0222 */
.L_x_20886:
[----:B------:R-:W-:-:S13]  /*1f00*/  ISETP.GE.AND P3, PT, R64, 0xe, PT ;  /* 0x0000000e4000780c */ /* 0x000fda0003f66270 */
[----:B------:R-:W-:Y:S05]  /*1f10*/  @!P3 BRA `(.L_x_20888) ;  /* 0x000000000010b947 */ /* 0x000fea0003800000 */
[----:B------:R-:W-:-:S03]  /*1f20*/  UMOV UR5, 0xffffffff ;  /* 0xffffffff00057882 */ /* 0x000fc60000000000 */
[----:B------:R-:W-:Y:S05]  /*1f30*/  BRA.DIV UR5, `(.L_x_20889) ;  /* 0x0000001205cc7947 */ /* 0x000fea000b800000 */
[----:B------:R0:W0:Y:S02]  /*1f40*/  SHFL.IDX PT, R65, R68, R16, 0x1f ;  /* 0x00001f1044417589 */ /* 0x00002400000e0000 */
.L_x_20944:
[----:B0-----:R-:W-:-:S07]  /*1f50*/  IMAD R34, R59, R65, R34 ;  /* 0x000000413b227224 */ /* 0x001fce00078e0222 */
.L_x_20888:
[----:B------:R-:W-:-:S13]  /*1f60*/  ISETP.GE.AND P3, PT, R64, 0xf, PT ;  /* 0x0000000f4000780c */ /* 0x000fda0003f66270 */
[----:B------:R-:W-:Y:S05]  /*1f70*/  @!P3 BRA `(.L_x_20890) ;  /* 0x000000000010b947 */ /* 0x000fea0003800000 */
[----:B------:R-:W-:-:S03]  /*1f80*/  UMOV UR5, 0xffffffff ;  /* 0xffffffff00057882 */ /* 0x000fc60000000000 */
[----:B------:R-:W-:Y:S05]  /*1f90*/  BRA.DIV UR5, `(.L_x_20891) ;  /* 0x0000001205d87947 */ /* 0x000fea000b800000 */
[----:B------:R0:W0:Y:S02]  /*1fa0*/  SHFL.IDX PT, R65, R68, R17, 0x1f ;  /* 0x00001f1144417589 */ /* 0x00002400000e0000 */
.L_x_20947:
[----:B0-----:R-:W-:-:S07]  /*1fb0*/  IMAD R34, R60, R65, R34 ;  /* 0x000000413c227224 */ /* 0x001fce00078e0222 */
.L_x_20890:
[----:B------:R-:W-:-:S13]  /*1fc0*/  ISETP.GE.AND P3, PT, R64, 0x10, PT ;  /* 0x000000104000780c */ /* 0x000fda0003f66270 */
[----:B------:R-:W-:Y:S05]  /*1fd0*/  @!P3 BRA `(.L_x_20892) ;  /* 0x00000004001cb947 */ /* 0x000fea0003800000 */
[----:B------:R-:W-:-:S03]  /*1fe0*/  UMOV UR5, 0xffffffff ;  /* 0xffffffff00057882 */ /* 0x000fc60000000000 */
[----:B------:R-:W-:Y:S05]  /*1ff0*/  BRA.DIV UR5, `(.L_x_20893) ;  /* 0x0000001205e47947 */ /* 0x000fea000b800000 */
[----:B--234-:R2:W3:Y:S02]  /*2000*/  SHFL.IDX PT, R68, R68, R18, 0x1f ;  /* 0x00001f1244447589 */ /* 0x01c4e400000e0000 */
.L_x_20950:
[----:B0--3--:R-:W-:Y:S01]  /*2010*/  IMAD R34, R61, R68, R34 ;  /* 0x000000443d227224 */ /* 0x009fe200078e0222 */
[----:B------:R-:W-:Y:S06]  /*2020*/  BRA `(.L_x_20892) ;  /* 0x0000000400087947 */ /* 0x000fec0003800000 */
.L_x_20861:
        /* <DEDUP_REMOVED lines=66> */
.L_x_20892:
        /* <DEDUP_REMOVED lines=17> */
.L_x_20860:
[----:B------:R-:W-:Y:S05]  /*2560*/  @!P0 BRA `(.L_x_20895) ;  /* 0xffffffec00b48947 */ /* 0x000fea000383ffff */
[----:B------:R-:W-:Y:S05]  /*2570*/  BSYNC.RECONVERGENT B0 ;  /* 0x0000000000007941 */ /* 0x000fea0003800200 */
.L_x_20859:
        /* <DEDUP_REMOVED lines=53> */
.L_x_20901:
[----:B------:R-:W-:Y:S05]  /*28d0*/  BSYNC.RECONVERGENT B1 ;  /* 0x0000000000017941 */ /* 0x000fea0003800200 */
.L_x_20900:
[----:B------:R-:W-:-:S13]  /*28e0*/  ISETP.GE.U32.AND P0, PT, R49, 0x3, PT ;  /* 0x000000033100780c */ /* 0x000fda0003f06070 */
[----:B------:R-:W-:Y:S05]  /*28f0*/  @!P0 BRA `(.L_x_20899) ;  /* 0x0000000000708947 */ /* 0x000fea0003800000 */
[----:B0-----:R-:W0:Y:S01]  /*2900*/  S2R R35, SR_CgaCtaId ;  /* 0x0000000000237919 */ /* 0x001e220000008800 */
[----:B------:R-:W-:-:S05]  /*2910*/  MOV R34, 0x400 ;  /* 0x0000040000227802 */ /* 0x000fca0000000f00 */
[----:B------:R-:W-:-:S05]  /*2920*/  VIADD R34, R34, 0x900 ;  /* 0x0000090022227836 */ /* 0x000fca0000000000 */
[----:B0-----:R-:W-:-:S07]  /*2930*/  LEA R58, R35, R34, 0x18 ;  /* 0x00000022233a7211 */ /* 0x001fce00078ec0ff */
.L_x_20902:
        /* <DEDUP_REMOVED lines=24> */
.L_x_20899:
[----:B------:R-:W-:Y:S05]  /*2ac0*/  BSYNC.RECONVERGENT B0 ;  /* 0x0000000000007941 */ /* 0x000fea0003800200 */
.L_x_20898:
[----:B------:R-:W5:Y:S02]  /*2ad0*/  LDCU UR5, c[0x0][0x374] ;  /* 0x00006e80ff0577ac */ /* 0x000f640008000800 */
[----:B-----5:R-:W-:Y:S02]  /*2ae0*/  UIADD3 UR4, UPT, UPT, UR5, UR4, URZ ;  /* 0x0000000405047290 */ /* 0x020fe4000fffe0ff */
[----:B------:R-:W-:-:S04]  /*2af0*/  USHF.L.U32 UR5, UR5, 0x1, URZ ;  /* 0x0000000105057899 */ /* 0x000fc800080006ff */
[----:B------:R-:W-:-:S09]  /*2b00*/  UISETP.GE.U32.AND UP0, UPT, UR4, UR5, UPT ;  /* 0x000000050400728c */ /* 0x000fd2000bf06070 */
[----:B------:R-:W-:Y:S05]  /*2b10*/  BRA.U !UP0, `(.L_x_20903) ;  /* 0xffffffe108a07547 */ /* 0x000fea000b83ffff */
[----:B------:R-:W-:Y:S05]  /*2b20*/  EXIT ;  /* 0x000000000000794d */ /* 0x000fea0003800000 */
.L_x_20863:
[----:B------:R-:W-:Y:S01]  /*2b30*/  MOV R65, R19 ;  /* 0x0000001300417202 */ /* 0x000fe20000000f00 */
[----:B------:R-:W-:Y:S02]  /*2b40*/  IMAD.MOV.U32 R66, RZ, RZ, 0x1f ;  /* 0x0000001fff427424 */ /* 0x000fe400078e00ff */
[----:B------:R-:W-:-:S07]  /*2b50*/  IMAD.MOV.U32 R67, RZ, RZ, -0x1 ;  /* 0xffffffffff437424 */ /* 0x000fce00078e00ff */
[----:B01----:R-:W-:Y:S05]  /*2b60*/  WARPSYNC.COLLECTIVE R67, `(.L_x_20904) ;  /* 0x0000000043087348 */ /* 0x003fea0003c00000 */
[----:B------:R2:W3:Y:S02]  /*2b70*/  SHFL.IDX P3, R65, R68, R65, R66 ;  /* 0x0000004144417389 */ /* 0x0004e40000060042 */
[----:B0123--:R-:W-:Y:S05]  /*2b80*/  ENDCOLLECTIVE ;  /* 0x000000000000791b */ /* 0x00ffea0003800000 */
.L_x_20904:
[----:B------:R-:W-:Y:S01]  /*2b90*/  IMAD.MOV.U32 R69, RZ, RZ, R65 ;  /* 0x000000ffff457224 */ /* 0x000fe200078e0041 */
[----:B------:R-:W-:Y:S06]  /*2ba0*/  BRA `(.L_x_20905) ;  /* 0xffffffec00b07947 */ /* 0x000fec000383ffff */
.L_x_20865:
[----:B------:R-:W-:Y:S01]  /*2bb0*/  BSSY B1, `(.L_x_20906) ;  /* 0x0000007000017945 */ /* 0x000fe20003800000 */
[----:B------:R-:W-:Y:S01]  /*2bc0*/  MOV R65, R4 ;  /* 0x0000000400417202 */ /* 0x000fe20000000f00 */
[----:B------:R-:W-:Y:S02]  /*2bd0*/  IMAD.MOV.U32 R66, RZ, RZ, 0x1f ;  /* 0x0000001fff427424 */ /* 0x000fe400078e00ff */
[----:B------:R-:W-:-:S07]  /*2be0*/  IMAD.MOV.U32 R67, RZ, RZ, -0x1 ;  /* 0xffffffffff437424 */ /* 0x000fce00078e00ff */
[----:B012---:R-:W-:Y:S05]  /*2bf0*/  WARPSYNC.COLLECTIVE R67, `(.L_x_20907) ;  /* 0x0000000043087348 */ /* 0x007fea0003c00000 */
[----:B------:R3:W4:Y:S02]  /*2c00*/  SHFL.IDX P3, R65, R68, R65, R66 ;  /* 0x0000004144417389 */ /* 0x0007240000060042 */
[----:B01234-:R-:W-:Y:S05]  /*2c10*/  ENDCOLLECTIVE ;  /* 0x000000000000791b */ /* 0x01ffea0003800000 */
.L_x_20907:
[----:B------:R-:W-:Y:S05]  /*2c20*/  BSYNC B1 ;  /* 0x0000000000017941 */ /* 0x000fea0003800000 */
.L_x_20906:
[----:B------:R-:W-:Y:S05]  /*2c30*/  BRA `(.L_x_20908) ;  /* 0xffffffec00a47947 */ /* 0x000fea000383ffff */
.L_x_20867:
[----:B------:R-:W-:Y:S01]  /*2c40*/  HFMA2 R66, -RZ, RZ, 0, 1.847743988037109375e-06 ;  /* 0x0000001fff427431 */ /* 0x000fe200000001ff */
[----:B------:R-:W-:Y:S01]  /*2c50*/  BSSY B1, `(.L_x_20909) ;  /* 0x0000006000017945 */ /* 0x000fe20003800000 */
[----:B------:R-:W-:Y:S02]  /*2c60*/  IMAD.MOV.U32 R65, RZ, RZ, R5 ;  /* 0x000000ffff417224 */ /* 0x000fe400078e0005 */
[----:B------:R-:W-:-:S07]  /*2c70*/  IMAD.MOV.U32 R67, RZ, RZ, -0x1 ;  /* 0xffffffffff437424 */ /* 0x000fce00078e00ff */
[----:B0123--:R-:W-:Y:S05]  /*2c80*/  WARPSYNC.COLLECTIVE R67, `(.L_x_20910) ;  /* 0x0000000043087348 */ /* 0x00ffea0003c00000 */
[----:B------:R4:W0:Y:S02]  /*2c90*/  SHFL.IDX P3, R65, R68, R65, R66 ;  /* 0x0000004144417389 */ /* 0x0008240000060042 */
[----:B01234-:R-:W-:Y:S05]  /*2ca0*/  ENDCOLLECTIVE ;  /* 0x000000000000791b */ /* 0x01ffea0003800000 */
.L_x_20910:
[----:B------:R-:W-:Y:S05]  /*2cb0*/  BSYNC B1 ;  /* 0x0000000000017941 */ /* 0x000fea0003800000 */
.L_x_20909:
[----:B------:R-:W-:Y:S05]  /*2cc0*/  BRA `(.L_x_20911) ;  /* 0xffffffec00987947 */ /* 0x000fea000383ffff */
.L_x_20869:
[----:B------:R-:W-:Y:S01]  /*2cd0*/  BSSY B1, `(.L_x_20912) ;  /* 0x0000007000017945 */ /* 0x000fe20003800000 */
[----:B------:R-:W-:Y:S01]  /*2ce0*/  IMAD.MOV.U32 R65, RZ, RZ, R6 ;  /* 0x000000ffff417224 */ /* 0x000fe200078e0006 */
[----:B------:R-:W-:Y:S01]  /*2cf0*/  MOV R67, 0xffffffff ;  /* 0xffffffff00437802 */ /* 0x000fe20000000f00 */
[----:B------:R-:W-:-:S07]  /*2d00*/  IMAD.MOV.U32 R66, RZ, RZ, 0x1f ;  /* 0x0000001fff427424 */ /* 0x000fce00078e00ff */
[----:B01234-:R-:W-:Y:S05]  /*2d10*/  WARPSYNC.COLLECTIVE R67, `(.L_x_20913) ;  /* 0x0000000043087348 */ /* 0x01ffea0003c00000 */
[----:B------:R0:W0:Y:S02]  /*2d20*/  SHFL.IDX P3, R65, R68, R65, R66 ;  /* 0x0000004144417389 */ /* 0x0000240000060042 */
[----:B01234-:R-:W-:Y:S05]  /*2d30*/  ENDCOLLECTIVE ;  /* 0x000000000000791b */ /* 0x01ffea0003800000 */
.L_x_20913:
[----:B------:R-:W-:Y:S05]  /*2d40*/  BSYNC B1 ;  /* 0x0000000000017941 */ /* 0x000fea0003800000 */
.L_x_20912:
[----:B------:R-:W-:Y:S05]  /*2d50*/  BRA `(.L_x_20914) ;  /* 0xffffffec008c7947 */ /* 0x000fea000383ffff */
.L_x_20871:
[----:B------:R-:W-:Y:S01]  /*2d60*/  BSSY B1, `(.L_x_20915) ;  /* 0x0000007000017945 */ /* 0x000fe20003800000 */
[----:B------:R-:W-:Y:S02]  /*2d70*/  IMAD.MOV.U32 R65, RZ, RZ, R7 ;  /* 0x000000ffff417224 */ /* 0x000fe400078e0007 */
[----:B------:R-:W-:Y:S02]  /*2d80*/  IMAD.MOV.U32 R66, RZ, RZ, 0x1f ;  /* 0x0000001fff427424 */ /* 0x000fe400078e00ff */
[----:B------:R-:W-:-:S07]  /*2d90*/  IMAD.MOV.U32 R67, RZ, RZ, -0x1 ;  /* 0xffffffffff437424 */ /* 0x000fce00078e00ff */
[----:B01234-:R-:W-:Y:S05]  /*2da0*/  WARPSYNC.COLLECTIVE R67, `(.L_x_20916) ;  /* 0x0000000043087348 */ /* 0x01ffea0003c00000 */
[----:B------:R0:W0:Y:S02]  /*2db0*/  SHFL.IDX P3, R65, R68, R65, R66 ;  /* 0x0000004144417389 */ /* 0x0000240000060042 */
[----:B01234-:R-:W-:Y:S05]  /*2dc0*/  ENDCOLLECTIVE ;  /* 0x000000000000791b */ /* 0x01ffea0003800000 */
.L_x_20916:
[----:B------:R-:W-:Y:S05]  /*2dd0*/  BSYNC B1 ;  /* 0x0000000000017941 */ /* 0x000fea0003800000 */
.L_x_20915:
[----:B------:R-:W-:Y:S05]  /*2de0*/  BRA `(.L_x_20917) ;  /* 0xffffffec00807947 */ /* 0x000fea000383ffff */
.L_x_20873:
[----:B------:R-:W-:Y:S01]  /*2df0*/  BSSY B1, `(.L_x_20918) ;  /* 0x0000007000017945 */ /* 0x000fe20003800000 */
[----:B------:R-:W-:Y:S01]  /*2e00*/  MOV R65, R8 ;  /* 0x0000000800417202 */ /* 0x000fe20000000f00 */
[----:B------:R-:W-:Y:S02]  /*2e10*/  IMAD.MOV.U32 R66, RZ, RZ, 0x1f ;  /* 0x0000001fff427424 */ /* 0x000fe400078e00ff */
[----:B------:R-:W-:-:S07]  /*2e20*/  IMAD.MOV.U32 R67, RZ, RZ, -0x1 ;  /* 0xffffffffff437424 */ /* 0x000fce00078e00ff */
[----:B01234-:R-:W-:Y:S05]  /*2e30*/  WARPSYNC.COLLECTIVE R67, `(.L_x_20919) ;  /* 0x0000000043087348 */ /* 0x01ffea0003c00000 */
[----:B------:R0:W0:Y:S02]  /*2e40*/  SHFL.IDX P3, R65, R68, R65, R66 ;  /* 0x0000004144417389 */ /* 0x0000240000060042 */
[----:B01234-:R-:W-:Y:S05]  /*2e50*/  ENDCOLLECTIVE ;  /* 0x000000000000791b */ /* 0x01ffea0003800000 */
.L_x_20919:
[----:B------:R-:W-:Y:S05]  /*2e60*/  BSYNC B1 ;  /* 0x0000000000017941 */ /* 0x000fea0003800000 */
.L_x_20918:
[----:B------:R-:W-:Y:S05]  /*2e70*/  BRA `(.L_x_20920) ;  /* 0xffffffec00747947 */ /* 0x000fea000383ffff */
.L_x_20875:
[----:B------:R-:W-:Y:S01]  /*2e80*/  HFMA2 R66, -RZ, RZ, 0, 1.847743988037109375e-06 ;  /* 0x0000001fff427431 */ /* 0x000fe200000001ff */
[----:B------:R-:W-:Y:S01]  /*2e90*/  BSSY B1, `(.L_x_20921) ;  /* 0x0000006000017945 */ /* 0x000fe20003800000 */
[----:B------:R-:W-:Y:S02]  /*2ea0*/  IMAD.MOV.U32 R65, RZ, RZ, R9 ;  /* 0x000000ffff417224 */ /* 0x000fe400078e0009 */
[----:B------:R-:W-:-:S07]  /*2eb0*/  IMAD.MOV.U32 R67, RZ, RZ, -0x1 ;  /* 0xffffffffff437424 */ /* 0x000fce00078e00ff */
[----:B01234-:R-:W-:Y:S05]  /*2ec0*/  WARPSYNC.COLLECTIVE R67, `(.L_x_20922) ;  /* 0x0000000043087348 */ /* 0x01ffea0003c00000 */
[----:B------:R0:W0:Y:S02]  /*2ed0*/  SHFL.IDX P3, R65, R68, R65, R66 ;  /* 0x0000004144417389 */ /* 0x0000240000060042 */
[----:B01234-:R-:W-:Y:S05]  /*2ee0*/  ENDCOLLECTIVE ;  /* 0x000000000000791b */ /* 0x01ffea0003800000 */
.L_x_20922:
[----:B------:R-:W-:Y:S05]  /*2ef0*/  BSYNC B1 ;  /* 0x0000000000017941 */ /* 0x000fea0003800000 */
.L_x_20921:
[----:B------:R-:W-:Y:S05]  /*2f00*/  BRA `(.L_x_20923) ;  /* 0xffffffec00687947 */ /* 0x000fea000383ffff */
.L_x_20877:
[----:B------:R-:W-:Y:S01]  /*2f10*/  BSSY B1, `(.L_x_20924) ;  /* 0x0000007000017945 */ /* 0x000fe20003800000 */
[----:B------:R-:W-:Y:S01]  /*2f20*/  IMAD.MOV.U32 R65, RZ, RZ, R10 ;  /* 0x000000ffff417224 */ /* 0x000fe200078e000a */
[----:B------:R-:W-:Y:S01]  /*2f30*/  MOV R67, 0xffffffff ;  /* 0xffffffff00437802 */ /* 0x000fe20000000f00 */
[----:B------:R-:W-:-:S07]  /*2f40*/  IMAD.MOV.U32 R66, RZ, RZ, 0x1f ;  /* 0x0000001fff427424 */ /* 0x000fce00078e00ff */
[----:B01234-:R-:W-:Y:S05]  /*2f50*/  WARPSYNC.COLLECTIVE R67, `(.L_x_20925) ;  /* 0x0000000043087348 */ /* 0x01ffea0003c00000 */
[----:B------:R0:W0:Y:S02]  /*2f60*/  SHFL.IDX P3, R65, R68, R65, R66 ;  /* 0x0000004144417389 */ /* 0x0000240000060042 */
[----:B01234-:R-:W-:Y:S05]  /*2f70*/  ENDCOLLECTIVE ;  /* 0x000000000000791b */ /* 0x01ffea0003800000 */
.L_x_20925:
[----:B------:R-:W-:Y:S05]  /*2f80*/  BSYNC B1 ;  /* 0x0000000000017941 */ /* 0x000fea0003800000 */
.L_x_20924:
[----:B------:R-:W-:Y:S05]  /*2f90*/  BRA `(.L_x_20926) ;  /* 0xffffffec005c7947 */ /* 0x000fea000383ffff */
.L_x_20879:
[----:B------:R-:W-:Y:S01]  /*2fa0*/  BSSY B1, `(.L_x_20927) ;  /* 0x0000007000017945 */ /* 0x000fe20003800000 */
[----:B------:R-:W-:Y:S02]  /*2fb0*/  IMAD.MOV.U32 R65, RZ, RZ, R11 ;  /* 0x000000ffff417224 */ /* 0x000fe400078e000b */
[----:B------:R-:W-:Y:S02]  /*2fc0*/  IMAD.MOV.U32 R66, RZ, RZ, 0x1f ;  /* 0x0000001fff427424 */ /* 0x000fe400078e00ff */
[----:B------:R-:W-:-:S07]  /*2fd0*/  IMAD.MOV.U32 R67, RZ, RZ, -0x1 ;  /* 0xffffffffff437424 */ /* 0x000fce00078e00ff */
[----:B01234-:R-:W-:Y:S05]  /*2fe0*/  WARPSYNC.COLLECTIVE R67, `(.L_x_20928) ;  /* 0x0000000043087348 */ /* 0x01ffea0003c00000 */
[----:B------:R0:W0:Y:S02]  /*2ff0*/  SHFL.IDX P3, R65, R68, R65, R66 ;  /* 0x0000004144417389 */ /* 0x0000240000060042 */
[----:B01234-:R-:W-:Y:S05]  /*3000*/  ENDCOLLECTIVE ;  /* 0x000000000000791b */ /* 0x01ffea0003800000 */
.L_x_20928:
[----:B------:R-:W-:Y:S05]  /*3010*/  BSYNC B1 ;  /* 0x0000000000017941 */ /* 0x000fea0003800000 */
.L_x_20927:
[----:B------:R-:W-:Y:S05]  /*3020*/  BRA `(.L_x_20929) ;  /* 0xffffffec00507947 */ /* 0x000fea000383ffff */
.L_x_20881:
[----:B------:R-:W-:Y:S01]  /*3030*/  BSSY B1, `(.L_x_20930) ;  /* 0x0000007000017945 */ /* 0x000fe20003800000 */
[----:B------:R-:W-:Y:S01]  /*3040*/  MOV R65, R12 ;  /* 0x0000000c00417202 */ /* 0x000fe20000000f00 */
[----:B------:R-:W-:Y:S02]  /*3050*/  IMAD.MOV.U32 R66, RZ, RZ, 0x1f ;  /* 0x0000001fff427424 */ /* 0x000fe400078e00ff */
[----:B------:R-:W-:-:S07]  /*3060*/  IMAD.MOV.U32 R67, RZ, RZ, -0x1 ;  /* 0xffffffffff437424 */ /* 0x000fce00078e00ff */
[----:B01234-:R-:W-:Y:S05]  /*3070*/  WARPSYNC.COLLECTIVE R67, `(.L_x_20931) ;  /* 0x0000000043087348 */ /* 0x01ffea0003c00000 */
[----:B------:R0:W0:Y:S02]  /*3080*/  SHFL.IDX P3, R65, R68, R65, R66 ;  /* 0x0000004144417389 */ /* 0x0000240000060042 */
[----:B01234-:R-:W-:Y:S05]  /*3090*/  ENDCOLLECTIVE ;  /* 0x000000000000791b */ /* 0x01ffea0003800000 */
.L_x_20931:
[----:B------:R-:W-:Y:S05]  /*30a0*/  BSYNC B1 ;  /* 0x0000000000017941 */ /* 0x000fea0003800000 */
.L_x_20930:
[----:B------:R-:W-:Y:S05]  /*30b0*/  BRA `(.L_x_20932) ;  /* 0xffffffec00447947 */ /* 0x000fea000383ffff */
.L_x_20883:
[----:B------:R-:W-:Y:S01]  /*30c0*/  HFMA2 R66, -RZ, RZ, 0, 1.847743988037109375e-06 ;  /* 0x0000001fff427431 */ /* 0x000fe200000001ff */
[----:B------:R-:W-:Y:S01]  /*30d0*/  BSSY B1, `(.L_x_20933) ;  /* 0x0000006000017945 */ /* 0x000fe20003800000 */
[----:B------:R-:W-:Y:S02]  /*30e0*/  IMAD.MOV.U32 R65, RZ, RZ, R13 ;  /* 0x000000ffff417224 */ /* 0x000fe400078e000d */
[----:B------:R-:W-:-:S07]  /*30f0*/  IMAD.MOV.U32 R67, RZ, RZ, -0x1 ;  /* 0xffffffffff437424 */ /* 0x000fce00078e00ff */
[----:B01234-:R-:W-:Y:S05]  /*3100*/  WARPSYNC.COLLECTIVE R67, `(.L_x_20934) ;  /* 0x0000000043087348 */ /* 0x01ffea0003c00000 */
[----:B------:R0:W0:Y:S02]  /*3110*/  SHFL.IDX P3, R65, R68, R65, R66 ;  /* 0x0000004144417389 */ /* 0x0000240000060042 */
[----:B01234-:R-:W-:Y:S05]  /*3120*/  ENDCOLLECTIVE ;  /* 0x000000000000791b */ /* 0x01ffea0003800000 */
.L_x_20934:
[----:B------:R-:W-:Y:S05]  /*3130*/  BSYNC B1 ;  /* 0x0000000000017941 */ /* 0x000fea0003800000 */
.L_x_20933:
[----:B------:R-:W-:Y:S05]  /*3140*/  BRA `(.L_x_20935) ;  /* 0xffffffec00387947 */ /* 0x000fea000383ffff */
.L_x_20885:
[----:B------:R-:W-:Y:S01]  /*3150*/  BSSY B1, `(.L_x_20936) ;  /* 0x0000007000017945 */ /* 0x000fe20003800000 */
[----:B------:R-:W-:Y:S01]  /*3160*/  IMAD.MOV.U32 R65, RZ, RZ, R14 ;  /* 0x000000ffff417224 */ /* 0x000fe200078e000e */
[----:B------:R-:W-:Y:S01]  /*3170*/  MOV R67, 0xffffffff ;  /* 0xffffffff00437802 */ /* 0x000fe20000000f00 */
[----:B------:R-:W-:-:S07]  /*3180*/  IMAD.MOV.U32 R66, RZ, RZ, 0x1f ;  /* 0x0000001fff427424 */ /* 0x000fce00078e00ff */
[----:B01234-:R-:W-:Y:S05]  /*3190*/  WARPSYNC.COLLECTIVE R67, `(.L_x_20937) ;  /* 0x0000000043087348 */ /* 0x01ffea0003c00000 */
[----:B------:R0:W0:Y:S02]  /*31a0*/  SHFL.IDX P3, R65, R68, R65, R66 ;  /* 0x0000004144417389 */ /* 0x0000240000060042 */
[----:B01234-:R-:W-:Y:S05]  /*31b0*/  ENDCOLLECTIVE ;  /* 0x000000000000791b */ /* 0x01ffea0003800000 */
.L_x_20937:
[----:B------:R-:W-:Y:S05]  /*31c0*/  BSYNC B1 ;  /* 0x0000000000017941 */ /* 0x000fea0003800000 */
.L_x_20936:
[----:B------:R-:W-:Y:S05]  /*31d0*/  BRA `(.L_x_20938) ;  /* 0xffffffec002c7947 */ /* 0x000fea000383ffff */
.L_x_20887:
[----:B------:R-:W-:Y:S01]  /*31e0*/  BSSY B1, `(.L_x_20939) ;  /* 0x0000007000017945 */ /* 0x000fe20003800000 */
[----:B------:R-:W-:Y:S02]  /*31f0*/  IMAD.MOV.U32 R65, RZ, RZ, R15 ;  /* 0x000000ffff417224 */ /* 0x000fe400078e000f */
[----:B------:R-:W-:Y:S02]  /*3200*/  IMAD.MOV.U32 R66, RZ, RZ, 0x1f ;  /* 0x0000001fff427424 */ /* 0x000fe400078e00ff */
[----:B------:R-:W-:-:S07]  /*3210*/  IMAD.MOV.U32 R67, RZ, RZ, -0x1 ;  /* 0xffffffffff437424 */ /* 0x000fce00078e00ff */
[----:B01234-:R-:W-:Y:S05]  /*3220*/  WARPSYNC.COLLECTIVE R67, `(.L_x_20940) ;  /* 0x0000000043087348 */ /* 0x01ffea0003c00000 */
[----:B------:R0:W0:Y:S02]  /*3230*/  SHFL.IDX P3, R65, R68, R65, R66 ;  /* 0x0000004144417389 */ /* 0x0000240000060042 */
[----:B01234-:R-:W-:Y:S05]  /*3240*/  ENDCOLLECTIVE ;  /* 0x000000000000791b */ /* 0x01ffea0003800000 */
.L_x_20940:
[----:B------:R-:W-:Y:S05]  /*3250*/  BSYNC B1 ;  /* 0x0000000000017941 */ /* 0x000fea0003800000 */
.L_x_20939:
[----:B------:R-:W-:Y:S05]  /*3260*/  BRA `(.L_x_20941) ;  /* 0xffffffec00207947 */ /* 0x000fea000383ffff */
.L_x_20889:
[----:B------:R-:W-:Y:S01]  /*3270*/  BSSY B1, `(.L_x_20942) ;  /* 0x0000007000017945 */ /* 0x000fe20003800000 */
[----:B------:R-:W-:Y:S01]  /*3280*/  MOV R65, R16 ;  /* 0x0000001000417202 */ /* 0x000fe20000000f00 */
[----:B------:R-:W-:Y:S02]  /*3290*/  IMAD.MOV.U32 R66, RZ, RZ, 0x1f ;  /* 0x0000001fff427424 */ /* 0x000fe400078e00ff */
[----:B------:R-:W-:-:S07]  /*32a0*/  IMAD.MOV.U32 R67, RZ, RZ, -0x1 ;  /* 0xffffffffff437424 */ /* 0x000fce00078e00ff */
[----:B01234-:R-:W-:Y:S05]  /*32b0*/  WARPSYNC.COLLECTIVE R67, `(.L_x_20943) ;  /* 0x0000000043087348 */ /* 0x01ffea0003c00000 */
[----:B------:R0:W0:Y:S02]  /*32c0*/  SHFL.IDX P3, R65, R68, R65, R66 ;  /* 0x0000004144417389 */ /* 0x0000240000060042 */
[----:B01234-:R-:W-:Y:S05]  /*32d0*/  ENDCOLLECTIVE ;  /* 0x000000000000791b */ /* 0x01ffea0003800000 */
.L_x_20943:
[----:B------:R-:W-:Y:S05]  /*32e0*/  BSYNC B1 ;  /* 0x0000000000017941 */ /* 0x000fea0003800000 */
.L_x_20942:
[----:B------:R-:W-:Y:S05]  /*32f0*/  BRA `(.L_x_20944) ;  /* 0xffffffec00147947 */ /* 0x000fea000383ffff */
.L_x_20891:
[----:B------:R-:W-:Y:S01]  /*3300*/  HFMA2 R66, -RZ, RZ, 0, 1.847743988037109375e-06 ;  /* 0x0000001fff427431 */ /* 0x000fe200000001ff */
[----:B------:R-:W-:Y:S01]  /*3310*/  BSSY B1, `(.L_x_20945) ;  /* 0x0000006000017945 */ /* 0x000fe20003800000 */
[----:B------:R-:W-:Y:S02]  /*3320*/  IMAD.MOV.U32 R65, RZ, RZ, R17 ;  /* 0x000000ffff417224 */ /* 0x000fe400078e0011 */
[----:B------:R-:W-:-:S07]  /*3330*/  IMAD.MOV.U32 R67, RZ, RZ, -0x1 ;  /* 0xffffffffff437424 */ /* 0x000fce00078e00ff */
[----:B01234-:R-:W-:Y:S05]  /*3340*/  WARPSYNC.COLLECTIVE R67, `(.L_x_20946) ;  /* 0x0000000043087348 */ /* 0x01ffea0003c00000 */
[----:B------:R0:W0:Y:S02]  /*3350*/  SHFL.IDX P3, R65, R68, R65, R66 ;  /* 0x0000004144417389 */ /* 0x0000240000060042 */
[----:B01234-:R-:W-:Y:S05]  /*3360*/  ENDCOLLECTIVE ;  /* 0x000000000000791b */ /* 0x01ffea0003800000 */
.L_x_20946:
[----:B------:R-:W-:Y:S05]  /*3370*/  BSYNC B1 ;  /* 0x0000000000017941 */ /* 0x000fea0003800000 */
.L_x_20945:
[----:B------:R-:W-:Y:S05]  /*3380*/  BRA `(.L_x_20947) ;  /* 0xffffffec00087947 */ /* 0x000fea000383ffff */
.L_x_20893:
[----:B------:R-:W-:Y:S01]  /*3390*/  BSSY B1, `(.L_x_20948) ;  /* 0x0000007000017945 */ /* 0x000fe20003800000 */
[----:B------:R-:W-:Y:S01]  /*33a0*/  IMAD.MOV.U32 R65, RZ, RZ, R18 ;  /* 0x000000ffff417224 */ /* 0x000fe200078e0012 */
[----:B------:R-:W-:Y:S01]  /*33b0*/  MOV R67, 0xffffffff ;  /* 0xffffffff00437802 */ /* 0x000fe20000000f00 */
[----:B------:R-:W-:-:S07]  /*33c0*/  IMAD.MOV.U32 R66, RZ, RZ, 0x1f ;  /* 0x0000001fff427424 */ /* 0x000fce00078e00ff */
[----:B01234-:R-:W-:Y:S05]  /*33d0*/  WARPSYNC.COLLECTIVE R67, `(.L_x_20949) ;  /* 0x0000000043087348 */ /* 0x01ffea0003c00000 */
[----:B------:R0:W0:Y:S02]  /*33e0*/  SHFL.IDX P3, R65, R68, R65, R66 ;  /* 0x0000004144417389 */ /* 0x0000240000060042 */
[----:B01234-:R-:W-:Y:S05]  /*33f0*/  ENDCOLLECTIVE ;  /* 0x000000000000791b */ /* 0x01ffea0003800000 */
.L_x_20949:
[----:B------:R-:W-:Y:S05]  /*3400*/  BSYNC B1 ;  /* 0x0000000000017941 */ /* 0x000fea0003800000 */
.L_x_20948:
[----:B------:R-:W-:Y:S01]  /*3410*/  IMAD.MOV.U32 R68, RZ, RZ, R65 ;  /* 0x000000ffff447224 */ /* 0x000fe200078e0041 */
[----:B------:R-:W-:Y:S06]  /*3420*/  BRA `(.L_x_20950) ;  /* 0xffffffe800f87947 */ /* 0x000fec000383ffff */
        .weak           $__internal_436_$__cuda_sm20_div_s16
        .type           $__internal_436_$__cuda_sm20_div_s16,@function
        .size           $__internal_436_$__cuda_sm20_div_s16,(.L_x_38939 - $__internal_436_$__cuda_sm20_div_s16)
$__internal_436_$__cuda_sm20_div_s16:
        /* <DEDUP_REMOVED lines=25> */
[----:B------:R-:W-:Y:S05]  /*35c0*/  RET.REL.NODEC R34 `(_Z9cuda_gemmIiLi128ELi2ELi1ELi64ELi128ELi128ELi64ELi1ELi0EEviiiPT_S1_S1_iii) ;  /* 0xffffffc8228c7950 */ /* 0x000fea0003c3ffff */
.L_x_20951:
        /* <DEDUP_REMOVED lines=11> */
.L_x_38939:


//--------------------- .text._Z9cuda_gemmIiLi128ELi2ELi1ELi64ELi128ELi128ELi64ELi0ELi1EEviiiPT_S1_S1_iii --------------------------
	.section	.text._Z9cuda_gemmIiLi128ELi2ELi1ELi64ELi128ELi128ELi64ELi0ELi1EEviiiPT_S1_S1_iii,"ax",@progbits
	.align	128
        .global         _Z9cuda_gemmIiLi128ELi2ELi1ELi64ELi128ELi128ELi64ELi0ELi1EEviiiPT_S1_S1_iii
        .type           _Z9cuda_gemmIiLi128ELi2ELi1ELi64ELi128ELi128ELi64ELi0ELi1EEviiiPT_S1_S1_iii,@function
        .size           _Z9cuda_gemmIiLi128ELi2ELi1ELi64ELi128ELi128ELi64ELi0ELi1EEviiiPT_S1_S1_iii,(.L_x_39665 - _Z9cuda_gemmIiLi128ELi2ELi1ELi64ELi128ELi128ELi64ELi0ELi1EEviiiPT_S1_S1_iii)
        .other          _Z9cuda_gemmIiLi128ELi2ELi1ELi64ELi128ELi128ELi64ELi0ELi1EEviiiPT_S1_S1_iii,@"STO_CUDA_ENTRY STV_DEFAULT"
_Z9cuda_gemmIiLi128ELi2ELi1ELi64ELi128ELi128ELi64ELi0ELi1EEviiiPT_S1_S1_iii:
.text._Z9cuda_gemmIiLi128ELi2ELi1ELi64ELi128ELi128ELi64ELi0ELi1EEviiiPT_S1_S1_iii:
        /* <DEDUP_REMOVED lines=43> */
.L_x_20962:
        /* <DEDUP_REMOVED lines=19> */
.L_x_20955:
[----:B------:R-:W-:Y:S05]  /*03e0*/  BSYNC.RECONVERGENT B1 ;  /* 0x0000000000017941 */ /* 0x000fea0003800200 */
.L_x_20954:
[----:B------:R-:W-:Y:S05]  /*03f0*/  @!P2 BRA `(.L_x_20953) ;  /* 0x000000000030a947 */ /* 0x000fea0003800000 */
[----:B------:R-:W-:-:S07]  /*0400*/  LEA R16, R14, UR4, 0x2 ;  /* 0x000000040e107c11 */ /* 0x000fce000f8e10ff */
.L_x_20956:
        /* <DEDUP_REMOVED lines=11> */
.L_x_20953:
[----:B------:R-:W-:Y:S05]  /*04c0*/  BSYNC.RECONVERGENT B0 ;  /* 0x0000000000007941 */ /* 0x000fea0003800200 */
.L_x_20952:
        /* <DEDUP_REMOVED lines=28> */
.L_x_20960:
[----:B------:R-:W-:Y:S05]  /*0690*/  BSYNC.RECONVERGENT B1 ;  /* 0x0000000000017941 */ /* 0x000fea0003800200 */
.L_x_20959:
[----:B------:R-:W-:-:S13]  /*06a0*/  ISETP.GE.U32.AND P0, PT, R5, 0x3, PT ;  /* 0x000000030500780c */ /* 0x000fda0003f06070 */
[----:B------:R-:W-:Y:S05]  /*06b0*/  @!P0 BRA `(.L_x_20958) ;  /* 0x00000000003c8947 */ /* 0x000fea0003800000 */
.L_x_20961:
        /* <DEDUP_REMOVED lines=15> */
.L_x_20958:
[----:B------:R-:W-:Y:S05]  /*07b0*/  BSYNC.RECONVERGENT B0 ;  /* 0x0000000000007941 */ /* 0x000fea0003800200 */
.L_x_20957:
[----:B------:R-:W-:Y:S05]  /*07c0*/  @!P1 BRA `(.L_x_20962) ;  /* 0xfffffff800b89947 */ /* 0x000fea000383ffff */
[----:B------:R-:W-:Y:S05]  /*07d0*/  EXIT ;  /* 0x000000000000794d */ /* 0x000fea0003800000 */
.L_x_20963:
        /* <DEDUP_REMOVED lines=10> */
.L_x_39665:


//--------------------- .text._Z9cuda_gemmIiLi128ELi2ELi1ELi64ELi128ELi128ELi64ELi0ELi0EEviiiPT_S1_S1_iii --------------------------
	.section	.text._Z9cuda_gemmIiLi128ELi2ELi1ELi64ELi128ELi128ELi64ELi0ELi0EEviiiPT_S1_S1_iii,"ax",@progbits
	.align	128
        .global         _Z9cuda_gemmIiLi128ELi2ELi1ELi64ELi128ELi128ELi64ELi0ELi0EEviiiPT_S1_S1_iii
        .type           _Z9cuda_gemmIiLi128ELi2ELi1ELi64ELi128ELi128ELi64ELi0ELi0EEviiiPT_S1_S1_iii,@function
        .size           _Z9cuda_gemmIiLi128ELi2ELi1ELi64ELi128ELi128ELi64ELi0ELi0EEviiiPT_S1_S1_iii,(.L_x_38940 - _Z9cuda_gemmIiLi128ELi2ELi1ELi64ELi128ELi128ELi64ELi0ELi0EEviiiPT_S1_S1_iii)
        .other          _Z9cuda_gemmIiLi128ELi2ELi1ELi64ELi128ELi128ELi64ELi0ELi0EEviiiPT_S1_S1_iii,@"STO_CUDA_ENTRY STV_DEFAULT"
_Z9cuda_gemmIiLi128ELi2ELi1ELi64ELi128ELi128ELi64ELi0ELi0EEviiiPT_S1_S1_iii:
.text._Z9cuda_gemmIiLi128ELi2ELi1ELi64ELi128ELi128ELi64ELi0ELi0EEviiiPT_S1_S1_iii:
        /* <DEDUP_REMOVED lines=221> */
[----:B------:R-:W-:Y:S05]  /*0dd0*/  CALL.REL.NOINC `($__internal_437_$__cuda_sm20_div_s16) ;  /* 0x0000003000847944 */ /* 0x000fea0003c00000 */
[----:B------:R-:W0:Y:S01]  /*0de0*/  LDCU UR6, c[0x0][0x3a8] ;  /* 0x00007500ff0677ac */ /* 0x000e220008000800 */
[----:B------:R-:W-:Y:S01]  /*0df0*/  LOP3.LUT R45, R44, 0x1f, RZ, 0xc0, !PT ;  /* 0x0000001f2c2d7812 */ /* 0x000fe200078ec0ff */
[----:B------:R-:W1:Y:S01]  /*0e00*/  LDCU.64 UR12, c[0x0][0x358] ;  /* 0x00006b00ff0c77ac */ /* 0x000e620008000a00 */
[----:B------:R-:W-:Y:S02]  /*0e10*/  UPRMT UR7, UR5, 0x9910, URZ ;  /* 0x0000991005077896 */ /* 0x000fe400080000ff */
[----:B0-----:R-:W-:-:S04]  /*0e20*/  UISETP.LT.AND UP0, UPT, UR6, 0x10, UPT ;  /* 0x000000100600788c */ /* 0x001fc8000bf01270 */
[----:B-1----:R-:W-:-:S12]  /*0e30*/  USEL UR6, UR6, 0x10, UP0 ;  /* 0x0000001006067887 */ /* 0x002fd80008000000 */
.L_x_21017:
        /* <DEDUP_REMOVED lines=29> */
.L_x_20967:
[----:B------:R-:W-:Y:S05]  /*1010*/  BSYNC.RECONVERGENT B1 ;  /* 0x0000000000017941 */ /* 0x000fea0003800200 */
.L_x_20966:
[----:B------:R-:W-:Y:S05]  /*1020*/  @!P1 BRA `(.L_x_20965) ;  /* 0x0000000000489947 */ /* 0x000fea0003800000 */
[----:B------:R-:W2:Y:S01]  /*1030*/  S2UR UR8, SR_CgaCtaId ;  /* 0x00000000000879c3 */ /* 0x000ea20000008800 */
[----:B------:R-:W-:Y:S02]  /*1040*/  UMOV UR5, 0x400 ;  /* 0x0000040000057882 */ /* 0x000fe40000000000 */
[----:B------:R-:W-:-:S04]  /*1050*/  UIADD3 UR5, UPT, UPT, UR5, 0x900, URZ ;  /* 0x0000090005057890 */ /* 0x000fc8000fffe0ff */
[----:B--2---:R-:W-:-:S06]  /*1060*/  ULEA UR5, UR8, UR5, 0x18 ;  /* 0x0000000508057291 */ /* 0x004fcc000f8ec0ff */
[----:B01----:R-:W-:-:S07]  /*1070*/  LEA R17, R16, UR5, 0x2 ;  /* 0x0000000510117c11 */ /* 0x003fce000f8e10ff */
.L_x_20968:
        /* <DEDUP_REMOVED lines=13> */
.L_x_20965:
[----:B------:R-:W-:Y:S05]  /*1150*/  BSYNC.RECONVERGENT B0 ;  /* 0x0000000000007941 */ /* 0x000fea0003800200 */
.L_x_20964:
[----:B------:R-:W-:Y:S01]  /*1160*/  PLOP3.LUT P0, PT, PT, PT, PT, 0x80, 0x8 ;  /* 0x000000000008781c */ /* 0x000fe20003f0f070 */
[----:B------:R-:W-:Y:S01]  /*1170*/  IMAD.MOV.U32 R46, RZ, RZ, RZ ;  /* 0x000000ffff2e7224 */ /* 0x000fe200078e00ff */
[----:B------:R-:W2:Y:S11]  /*1180*/  LDCU UR15, c[0x0][0x3a8] ;  /* 0x00007500ff0f77ac */ /* 0x000eb60008000800 */
.L_x_21011:
        /* <DEDUP_REMOVED lines=17> */
.L_x_20971:
        /* <DEDUP_REMOVED lines=10> */
.L_x_20970:
[----:B--2---:R-:W-:Y:S05]  /*1340*/  BSYNC.RECONVERGENT B0 ;  /* 0x0000000000007941 */ /* 0x004fea0003800200 */
.L_x_20969:
[----:B-1--4-:R-:W-:Y:S02]  /*1350*/  HFMA2 R18, -RZ, RZ, 0, 0 ;  /* 0x00000000ff127431 */ /* 0x012fe400000001ff */
[----:B---3--:R-:W-:-:S07]  /*1360*/  IMAD R19, R51, 0x40, R46 ;  /* 0x0000004033137824 */ /* 0x008fce00078e022e */
.L_x_21010:
[----:B--2---:R-:W2:Y:S01]  /*1370*/  LDL R16, [R1] ;  /* 0x0000000001107983 */ /* 0x004ea20000100800 */
[----:B------:R-:W-:Y:S01]  /*1380*/  SHF.R.U32.HI R46, RZ, 0x4, R44 ;  /* 0x00000004ff2e7819 */ /* 0x000fe2000001162c */
[----:B-1234-:R-:W-:-:S07]  /*1390*/  IMAD.IADD R48, R16, 0x1, R18 ;  /* 0x0000000110307824 */ /* 0x01efce00078e0212 */
.L_x_20972:
        /* <DEDUP_REMOVED lines=18> */
.L_x_21009:
        /* <DEDUP_REMOVED lines=87> */
.L_x_21008:
        /* <DEDUP_REMOVED lines=11> */
.L_x_21019:
[----:B0--3--:R-:W-:-:S07]  /*1ae0*/  IMAD R16, R63, R16, RZ ;  /* 0x000000103f107224 */ /* 0x009fce00078e02ff */
.L_x_20976:
[----:B------:R-:W-:-:S13]  /*1af0*/  ISETP.GE.AND P4, PT, R17, 0x2, PT ;  /* 0x000000021100780c */ /* 0x000fda0003f86270 */
[----:B------:R-:W-:Y:S05]  /*1b00*/  @!P4 BRA `(.L_x_20978) ;  /* 0x000000000010c947 */ /* 0x000fea0003800000 */
[----:B------:R-:W-:-:S03]  /*1b10*/  UMOV UR5, 0xffffffff ;  /* 0xffffffff00057882 */ /* 0x000fc60000000000 */
[----:B------:R-:W-:Y:S05]  /*1b20*/  BRA.DIV UR5, `(.L_x_20979) ;  /* 0x0000001a05f47947 */ /* 0x000fea000b800000 */
[----:B------:R3:W4:Y:S02]  /*1b30*/  SHFL.IDX PT, R67, R69, R40, 0x1f ;  /* 0x00001f2845437589 */ /* 0x00072400000e0000 */
.L_x_21022:
[----:B----4-:R-:W-:-:S07]  /*1b40*/  IMAD R16, R62, R67, R16 ;  /* 0x000000433e107224 */ /* 0x010fce00078e0210 */
.L_x_20978:
[----:B------:R-:W-:-:S13]  /*1b50*/  ISETP.GE.AND P4, PT, R17, 0x3, PT ;  /* 0x000000031100780c */ /* 0x000fda0003f86270 */
[----:B------:R-:W-:Y:S05]  /*1b60*/  @!P4 BRA `(.L_x_20980) ;  /* 0x000000000010c947 */ /* 0x000fea0003800000 */
[----:B------:R-:W-:-:S03]  /*1b70*/  UMOV UR5, 0xffffffff ;  /* 0xffffffff00057882 */ /* 0x000fc60000000000 */
[----:B------:R-:W-:Y:S05]  /*1b80*/  BRA.DIV UR5, `(.L_x_20981) ;  /* 0x0000001e05007947 */ /* 0x000fea000b800000 */
[----:B------:R4:W0:Y:S02]  /*1b90*/  SHFL.IDX PT, R66, R69, R39, 0x1f ;  /* 0x00001f2745427589 */ /* 0x00082400000e0000 */
.L_x_21025:
[----:B0-----:R-:W-:-:S07]  /*1ba0*/  IMAD R16, R61, R66, R16 ;  /* 0x000000423d107224 */ /* 0x001fce00078e0210 */
.L_x_20980:
[----:B------:R-:W-:-:S13]  /*1bb0*/  ISETP.GE.AND P4, PT, R17, 0x4, PT ;  /* 0x000000041100780c */ /* 0x000fda0003f86270 */
[----:B------:R-:W-:Y:S05]  /*1bc0*/  @!P4 BRA `(.L_x_20982) ;  /* 0x000000000010c947 */ /* 0x000fea0003800000 */
[----:B------:R-:W-:-:S03]  /*1bd0*/  UMOV UR5, 0xffffffff ;  /* 0xffffffff00057882 */ /* 0x000fc60000000000 */
[----:B------:R-:W-:Y:S05]  /*1be0*/  BRA.DIV UR5, `(.L_x_20983) ;  /* 0x0000001e05107947 */ /* 0x000fea000b800000 */
[----:B------:R0:W0:Y:S02]  /*1bf0*/  SHFL.IDX PT, R67, R69, R38, 0x1f ;  /* 0x00001f2645437589 */ /* 0x00002400000e0000 */
.L_x_21028:
[----:B0-----:R-:W-:-:S07]  /*1c00*/  IMAD R16, R60, R67, R16 ;  /* 0x000000433c107224 */ /* 0x001fce00078e0210 */
.L_x_20982:
[----:B------:R-:W-:-:S13]  /*1c10*/  ISETP.GE.AND P4, PT, R17, 0x5, PT ;  /* 0x000000051100780c */ /* 0x000fda0003f86270 */
[----:B------:R-:W-:Y:S05]  /*1c20*/  @!P4 BRA `(.L_x_20984) ;  /* 0x000000000010c947 */ /* 0x000fea0003800000 */
[----:B------:R-:W-:-:S03]  /*1c30*/  UMOV UR5, 0xffffffff ;  /* 0xffffffff00057882 */ /* 0x000fc60000000000 */
[----:B------:R-:W-:Y:S05]  /*1c40*/  BRA.DIV UR5, `(.L_x_20985) ;  /* 0x0000001e051c7947 */ /* 0x000fea000b800000 */
[----:B------:R0:W0:Y:S02]  /*1c50*/  SHFL.IDX PT, R66, R69, R37, 0x1f ;  /* 0x00001f2545427589 */ /* 0x00002400000e0000 */
.L_x_21031:
[----:B0-----:R-:W-:-:S07]  /*1c60*/  IMAD R16, R59, R66, R16 ;  /* 0x000000423b107224 */ /* 0x001fce00078e0210 */
.L_x_20984:
[----:B------:R-:W-:-:S13]  /*1c70*/  ISETP.GE.AND P4, PT, R17, 0x6, PT ;  /* 0x000000061100780c */ /* 0x000fda0003f86270 */
[----:B------:R-:W-:Y:S05]  /*1c80*/  @!P4 BRA `(.L_x_20986) ;  /* 0x000000000010c947 */ /* 0x000fea0003800000 */
[----:B------:R-:W-:-:S03]  /*1c90*/  UMOV UR5, 0xffffffff ;  /* 0xffffffff00057882 */ /* 0x000fc60000000000 */
[----:B------:R-:W-:Y:S05]  /*1ca0*/  BRA.DIV UR5, `(.L_x_20987) ;  /* 0x0000001e052c7947 */ /* 0x000fea000b800000 */
[----:B------:R0:W0:Y:S02]  /*1cb0*/  SHFL.IDX PT, R67, R69, R36, 0x1f ;  /* 0x00001f2445437589 */ /* 0x00002400000e0000 */
.L_x_21034:
[----:B0-----:R-:W-:-:S07]  /*1cc0*/  IMAD R16, R58, R67, R16 ;  /* 0x000000433a107224 */ /* 0x001fce00078e0210 */
.L_x_20986:
[----:B------:R-:W-:-:S13]  /*1cd0*/  ISETP.GE.AND P4, PT, R17, 0x7, PT ;  /* 0x000000071100780c */ /* 0x000fda0003f86270 */
[----:B------:R-:W-:Y:S05]  /*1ce0*/  @!P4 BRA `(.L_x_20988) ;  /* 0x000000000010c947 */ /* 0x000fea0003800000 */
[----:B------:R-:W-:-:S03]  /*1cf0*/  UMOV UR5, 0xffffffff ;  /* 0xffffffff00057882 */ /* 0x000fc60000000000 */
[----:B------:R-:W-:Y:S05]  /*1d00*/  BRA.DIV UR5, `(.L_x_20989) ;  /* 0x0000001e05387947 */ /* 0x000fea000b800000 */
[----:B------:R0:W0:Y:S02]  /*1d10*/  SHFL.IDX PT, R66, R69, R35, 0x1f ;  /* 0x00001f2345427589 */ /* 0x00002400000e0000 */
.L_x_21037:
[----:B0-----:R-:W-:-:S07]  /*1d20*/  IMAD R16, R57, R66, R16 ;  /* 0x0000004239107224 */ /* 0x001fce00078e0210 */
.L_x_20988:
[----:B------:R-:W-:-:S13]  /*1d30*/  ISETP.GE.AND P4, PT, R17, 0x8, PT ;  /* 0x000000081100780c */ /* 0x000fda0003f86270 */
[----:B------:R-:W-:Y:S05]  /*1d40*/  @!P4 BRA `(.L_x_20990) ;  /* 0x000000000010c947 */ /* 0x000fea0003800000 */
[----:B------:R-:W-:-:S03]  /*1d50*/  UMOV UR5, 0xffffffff ;  /* 0xffffffff00057882 */ /* 0x000fc60000000000 */
[----:B------:R-:W-:Y:S05]  /*1d60*/  BRA.DIV UR5, `(.L_x_20991) ;  /* 0x0000001e05487947 */ /* 0x000fea000b800000 */
[----:B------:R0:W0:Y:S02]  /*1d70*/  SHFL.IDX PT, R67, R69, R34, 0x1f ;  /* 0x00001f2245437589 */ /* 0x00002400000e0000 */
.L_x_21040:
[----:B01----:R-:W-:-:S07]  /*1d80*/  IMAD R16, R56, R67, R16 ;  /* 0x0000004338107224 */ /* 0x003fce00078e0210 */
.L_x_20990:
[----:B------:R-:W-:-:S13]  /*1d90*/  ISETP.GE.AND P4, PT, R17, 0x9, PT ;  /* 0x000000091100780c */ /* 0x000fda0003f86270 */
[----:B------:R-:W-:Y:S05]  /*1da0*/  @!P4 BRA `(.L_x_20992) ;  /* 0x000000000010c947 */ /* 0x000fea0003800000 */
[----:B------:R-:W-:-:S03]  /*1db0*/  UMOV UR5, 0xffffffff ;  /* 0xffffffff00057882 */ /* 0x000fc60000000000 */
[----:B------:R-:W-:Y:S05]  /*1dc0*/  BRA.DIV UR5, `(.L_x_20993) ;  /* 0x0000001e05547947 */ /* 0x000fea000b800000 */
[----:B------:R0:W0:Y:S02]  /*1dd0*/  SHFL.IDX PT, R66, R69, R33, 0x1f ;  /* 0x00001f2145427589 */ /* 0x00002400000e0000 */
.L_x_21043:
[----:B0-----:R-:W-:-:S07]  /*1de0*/  IMAD R16, R55, R66, R16 ;  /* 0x0000004237107224 */ /* 0x001fce00078e0210 */
.L_x_20992:
[----:B------:R-:W-:-:S13]  /*1df0*/  ISETP.GE.AND P4, PT, R17, 0xa, PT ;  /* 0x0000000a1100780c */ /* 0x000fda0003f86270 */
[----:B------:R-:W-:Y:S05]  /*1e00*/  @!P4 BRA `(.L_x_20994) ;  /* 0x000000000010c947 */ /* 0x000fea0003800000 */
[----:B------:R-:W-:-:S03]  /*1e10*/  UMOV UR5, 0xffffffff ;  /* 0xffffffff00057882 */ /* 0x000fc60000000000 */
[----:B------:R-:W-:Y:S05]  /*1e20*/  BRA.DIV UR5, `(.L_x_20995) ;  /* 0x0000001e05647947 */ /* 0x000fea000b800000 */
[----:B------:R0:W0:Y:S02]  /*1e30*/  SHFL.IDX PT, R67, R69, R32, 0x1f ;  /* 0x00001f2045437589 */ /* 0x00002400000e0000 */
.L_x_21046:
[----:B0-----:R-:W-:-:S07]  /*1e40*/  IMAD R16, R54, R67, R16 ;  /* 0x0000004336107224 */ /* 0x001fce00078e0210 */
.L_x_20994:
[----:B------:R-:W-:-:S13]  /*1e50*/  ISETP.GE.AND P4, PT, R17, 0xb, PT ;  /* 0x0000000b1100780c */ /* 0x000fda0003f86270 */
[----:B------:R-:W-:Y:S05]  /*1e60*/  @!P4 BRA `(.L_x_20996) ;  /* 0x000000000010c947 */ /* 0x000fea0003800000 */
[----:B------:R-:W-:-:S03]  /*1e70*/  UMOV UR5, 0xffffffff ;  /* 0xffffffff00057882 */ /* 0x000fc60000000000 */
[----:B------:R-:W-:Y:S05]  /*1e80*/  BRA.DIV UR5, `(.L_x_20997) ;  /* 0x0000001e05707947 */ /* 0x000fea000b800000 */
[----:B------:R0:W0:Y:S02]  /*1e90*/  SHFL.IDX PT, R66, R69, R31, 0x1f ;  /* 0x00001f1f45427589 */ /* 0x00002400000e0000 */
.L_x_21049:
[----:B0-----:R-:W-:-:S07]  /*1ea0*/  IMAD R16, R53, R66, R16 ;  /* 0x0000004235107224 */ /* 0x001fce00078e0210 */
.L_x_20996:
[----:B------:R-:W-:-:S13]  /*1eb0*/  ISETP.GE.AND P4, PT, R17, 0xc, PT ;  /* 0x0000000c1100780c */ /* 0x000fda0003f86270 */
[----:B------:R-:W-:Y:S05]  /*1ec0*/  @!P4 BRA `(.L_x_20998) ;  /* 0x000000000010c947 */ /* 0x000fea0003800000 */
[----:B------:R-:W-:-:S03]  /*1ed0*/  UMOV UR5, 0xffffffff ;  /* 0xffffffff00057882 */ /* 0x000fc60000000000 */
[----:B------:R-:W-:Y:S05]  /*1ee0*/  BRA.DIV UR5, `(.L_x_20999) ;  /* 0x0000001e05807947 */ /* 0x000fea000b800000 */
[----:B------:R0:W0:Y:S02]  /*1ef0*/  SHFL.IDX PT, R67, R69, R30, 0x1f ;  /* 0x00001f1e45437589 */ /* 0x00002400000e0000 */
.L_x_21052:
[----:B0-----:R-:W-:-:S07]  /*1f00*/  IMAD R16, R52, R67, R16 ;  /* 0x0000004334107224 */ /* 0x001fce00078e0210 */
.L_x_20998:
[----:B------:R-:W-:-:S13]  /*1f10*/  ISETP.GE.AND P4, PT, R17, 0xd, PT ;  /* 0x0000000d1100780c */ /* 0x000fda0003f86270 */
[----:B------:R-:W-:Y:S05]  /*1f20*/  @!P4 BRA `(.L_x_21000) ;  /* 0x000000000010c947 */ /* 0x000fea0003800000 */
[----:B------:R-:W-:-:S03]  /*1f30*/  UMOV UR5, 0xffffffff ;  /* 0xffffffff00057882 */ /* 0x000fc60000000000 */
[----:B------:R-:W-:Y:S05]  /*1f40*/  BRA.DIV UR5, `(.L_x_21001) ;  /* 0x0000001e058c7947 */ /* 0x000fea000b800000 */
[----:B------:R0:W0:Y:S02]  /*1f50*/  SHFL.IDX PT, R66, R69, R29, 0x1f ;  /* 0x00001f1d45427589 */ /* 0x00002400000e0000 */
.L_x_21055:
[----:B0-----:R-:W-:-:S07]  /*1f60*/  IMAD R16, R51, R66, R16 ;  /* 0x0000004233107224 */ /* 0x001fce00078e0210 */
.L_x_21000:
[----:B------:R-:W-:-:S13]  /*1f70*/  ISETP.GE.AND P4, PT, R17, 0xe, PT ;  /* 0x0000000e1100780c */ /* 0x000fda0003f86270 */
[----:B------:R-:W-:Y:S05]  /*1f80*/  @!P4 BRA `(.L_x_21002) ;  /* 0x000000000010c947 */ /* 0x000fea0003800000 */
[----:B------:R-:W-:-:S03]  /*1f90*/  UMOV UR5, 0xffffffff ;  /* 0xffffffff00057882 */ /* 0x000fc60000000000 */
[----:B------:R-:W-:Y:S05]  /*1fa0*/  BRA.DIV UR5, `(.L_x_21003) ;  /* 0x0000001e059c7947 */ /* 0x000fea000b800000 */
[----:B------:R0:W0:Y:S02]  /*1fb0*/  SHFL.IDX PT, R67, R69, R28, 0x1f ;  /* 0x00001f1c45437589 */ /* 0x00002400000e0000 */
.L_x_21058:
[----:B0-----:R-:W-:-:S07]  /*1fc0*/  IMAD R16, R50, R67, R16 ;  /* 0x0000004332107224 */ /* 0x001fce00078e0210 */
.L_x_21002:
[----:B------:R-:W-:-:S13]  /*1fd0*/  ISETP.GE.AND P4, PT, R17, 0xf, PT ;  /* 0x0000000f1100780c */ /* 0x000fda0003f86270 */
[----:B------:R-:W-:Y:S05]  /*1fe0*/  @!P4 BRA `(.L_x_21004) ;  /* 0x000000000010c947 */ /* 0x000fea0003800000 */
[----:B------:R-:W-:-:S03]  /*1ff0*/  UMOV UR5, 0xffffffff ;  /* 0xffffffff00057882 */ /* 0x000fc60000000000 */
[----:B------:R-:W-:Y:S05]  /*2000*/  BRA.DIV UR5, `(.L_x_21005) ;  /* 0x0000001e05a87947 */ /* 0x000fea000b800000 */
[----:B------:R0:W0:Y:S02]  /*2010*/  SHFL.IDX PT, R66, R69, R27, 0x1f ;  /* 0x00001f1b45427589 */ /* 0x00002400000e0000 */
.L_x_21061:
[----:B0-----:R-:W-:-:S07]  /*2020*/  IMAD R16, R49, R66, R16 ;  /* 0x0000004231107224 */ /* 0x001fce00078e0210 */
.L_x_21004:
[----:B------:R-:W-:-:S13]  /*2030*/  ISETP.GE.AND P4, PT, R17, 0x10, PT ;  /* 0x000000101100780c */ /* 0x000fda0003f86270 */
[----:B------:R-:W-:Y:S05]  /*2040*/  @!P4 BRA `(.L_x_21006) ;  /* 0x00000004001cc947 */ /* 0x000fea0003800000 */
[----:B------:R-:W-:-:S03]  /*2050*/  UMOV UR5, 0xffffffff ;  /* 0xffffffff00057882 */ /* 0x000fc60000000000 */
[----:B------:R-:W-:Y:S05]  /*2060*/  BRA.DIV UR5, `(.L_x_21007) ;  /* 0x0000001e05b87947 */ /* 0x000fea000b800000 */
[----:B--234-:R2:W3:Y:S02]  /*2070*/  SHFL.IDX PT, R69, R69, R26, 0x1f ;  /* 0x00001f1a45457589 */ /* 0x01c4e400000e0000 */
.L_x_21064:
[----:B0--3--:R-:W-:Y:S01]  /*2080*/  IMAD R16, R48, R69, R16 ;  /* 0x0000004530107224 */ /* 0x009fe200078e0210 */
[----:B------:R-:W-:Y:S06]  /*2090*/  BRA `(.L_x_21006) ;  /* 0x0000000400087947 */ /* 0x000fec0003800000 */
.L_x_20975:
        /* <DEDUP_REMOVED lines=66> */
.L_x_21006:
        /* <DEDUP_REMOVED lines=16> */
.L_x_20974:
[----:B------:R-:W-:Y:S05]  /*25c0*/  @!P0 BRA `(.L_x_21009) ;  /* 0xffffffec00bc8947 */ /* 0x000fea000383ffff */
[----:B------:R-:W-:Y:S05]  /*25d0*/  BSYNC.RECONVERGENT B0 ;  /* 0x0000000000007941 */ /* 0x000fea0003800200 */
.L_x_20973:
        /* <DEDUP_REMOVED lines=135> */
.L_x_21015:
[----:B------:R-:W-:Y:S05]  /*2e50*/  BSYNC.RECONVERGENT B1 ;  /* 0x0000000000017941 */ /* 0x000fea0003800200 */
.L_x_21014:
        /* <DEDUP_REMOVED lines=13> */
.L_x_21016:
        /* <DEDUP_REMOVED lines=110> */
.L_x_21013:
[----:B------:R-:W-:Y:S05]  /*3610*/  BSYNC.RECONVERGENT B0 ;  /* 0x0000000000007941 */ /* 0x000fea0003800200 */
.L_x_21012:
[----:B------:R-:W5:Y:S02]  /*3620*/  LDCU UR5, c[0x0][0x374] ;  /* 0x00006e80ff0577ac */ /* 0x000f640008000800 */
[----:B-----5:R-:W-:Y:S02]  /*3630*/  UIADD3 UR4, UPT, UPT, UR5, UR4, URZ ;  /* 0x0000000405047290 */ /* 0x020fe4000fffe0ff */
[----:B------:R-:W-:-:S04]  /*3640*/  USHF.L.U32 UR5, UR5, 0x1, URZ ;  /* 0x0000000105057899 */ /* 0x000fc800080006ff */
[----:B------:R-:W-:-:S09]  /*3650*/  UISETP.GE.U32.AND UP0, UPT, UR4, UR5, UPT ;  /* 0x000000050400728c */ /* 0x000fd2000bf06070 */
[----:B------:R-:W-:Y:S05]  /*3660*/  BRA.U !UP0, `(.L_x_21017) ;  /* 0xffffffd508f47547 */ /* 0x000fea000b83ffff */
[----:B------:R-:W-:Y:S05]  /*3670*/  EXIT ;  /* 0x000000000000794d */ /* 0x000fea0003800000 */
.L_x_20977:
[----:B------:R-:W-:Y:S01]  /*3680*/  IMAD.MOV.U32 R67, RZ, RZ, 0x1f ;  /* 0x0000001fff437424 */ /* 0x000fe200078e00ff */
[----:B------:R-:W-:Y:S01]  /*3690*/  MOV R66, R25 ;  /* 0x0000001900427202 */ /* 0x000fe20000000f00 */
[----:B------:R-:W-:-:S07]  /*36a0*/  IMAD.MOV.U32 R68, RZ, RZ, -0x1 ;  /* 0xffffffffff447424 */ /* 0x000fce00078e00ff */
[----:B01----:R-:W-:Y:S05]  /*36b0*/  WARPSYNC.COLLECTIVE R68, `(.L_x_21018) ;  /* 0x0000000044087348 */ /* 0x003fea0003c00000 */
[----:B------:R2:W3:Y:S02]  /*36c0*/  SHFL.IDX P4, R67, R69, R66, R67 ;  /* 0x0000004245437389 */ /* 0x0004e40000080043 */
[----:B0123--:R-:W-:Y:S05]  /*36d0*/  ENDCOLLECTIVE ;  /* 0x000000000000791b */ /* 0x00ffea0003800000 */
.L_x_21018:
[----:B------:R-:W-:Y:S01]  /*36e0*/  MOV R16, R67 ;  /* 0x0000004300107202 */ /* 0x000fe20000000f00 */
[----:B------:R-:W-:Y:S06]  /*36f0*/  BRA `(.L_x_21019) ;  /* 0xffffffe000f87947 */ /* 0x000fec000383ffff */
.L_x_20979:
[----:B------:R-:W-:Y:S01]  /*3700*/  BSSY B1, `(.L_x_21020) ;  /* 0x0000007000017945 */ /* 0x000fe20003800000 */
[----:B------:R-:W-:Y:S01]  /*3710*/  IMAD.MOV.U32 R66, RZ, RZ, R40 ;  /* 0x000000ffff427224 */ /* 0x000fe200078e0028 */
[----:B------:R-:W-:Y:S01]  /*3720*/  MOV R68, 0xffffffff ;  /* 0xffffffff00447802 */ /* 0x000fe20000000f00 */
[----:B------:R-:W-:-:S07]  /*3730*/  IMAD.MOV.U32 R67, RZ, RZ, 0x1f ;  /* 0x0000001fff437424 */ /* 0x000fce00078e00ff */
[----:B012---:R-:W-:Y:S05]  /*3740*/  WARPSYNC.COLLECTIVE R68, `(.L_x_21021) ;  /* 0x0000000044087348 */ /* 0x007fea0003c00000 */
[----:B------:R3:W4:Y:S02]  /*3750*/  SHFL.IDX P4, R67, R69, R66, R67 ;  /* 0x0000004245437389 */ /* 0x0007240000080043 */
[----:B01234-:R-:W-:Y:S05]  /*3760*/  ENDCOLLECTIVE ;  /* 0x000000000000791b */ /* 0x01ffea0003800000 */
.L_x_21021:
[----:B------:R-:W-:Y:S05]  /*3770*/  BSYNC B1 ;  /* 0x0000000000017941 */ /* 0x000fea0003800000 */
.L_x_21020:
[----:B------:R-:W-:Y:S05]  /*3780*/  BRA `(.L_x_21022) ;  /* 0xffffffe000ec7947 */ /* 0x000fea000383ffff */
.L_x_20981:
[----:B------:R-:W-:Y:S01]  /*3790*/  BSSY B1, `(.L_x_21023) ;  /* 0x0000007000017945 */ /* 0x000fe20003800000 */
[----:B------:R-:W-:Y:S01]  /*37a0*/  IMAD.MOV.U32 R66, RZ, RZ, R39 ;  /* 0x000000ffff427224 */ /* 0x000fe200078e0027 */
[----:B------:R-:W-:Y:S01]  /*37b0*/  MOV R68, 0xffffffff ;  /* 0xffffffff00447802 */ /* 0x000fe20000000f00 */
[----:B------:R-:W-:-:S07]  /*37c0*/  IMAD.MOV.U32 R67, RZ, RZ, 0x1f ;  /* 0x0000001fff437424 */ /* 0x000fce00078e00ff */
[----:B0123--:R-:W-:Y:S05]  /*37d0*/  WARPSYNC.COLLECTIVE R68, `(.L_x_21024) ;  /* 0x0000000044087348 */ /* 0x00ffea0003c00000 */
[----:B------:R4:W0:Y:S02]  /*37e0*/  SHFL.IDX P4, R67, R69, R66, R67 ;  /* 0x0000004245437389 */ /* 0x0008240000080043 */
[----:B01234-:R-:W-:Y:S05]  /*37f0*/  ENDCOLLECTIVE ;  /* 0x000000000000791b */ /* 0x01ffea0003800000 */
.L_x_21024:
[----:B------:R-:W-:Y:S05]  /*3800*/  BSYNC B1 ;  /* 0x0000000000017941 */ /* 0x000fea0003800000 */
.L_x_21023:
[----:B------:R-:W-:Y:S01]  /*3810*/  IMAD.MOV.U32 R66, RZ, RZ, R67 ;  /* 0x000000ffff427224 */ /* 0x000fe200078e0043 */
[----:B------:R-:W-:Y:S06]  /*3820*/  BRA `(.L_x_21025) ;  /* 0xffffffe000dc7947 */ /* 0x000fec000383ffff */
.L_x_20983:
[----:B------:R-:W-:Y:S01]  /*3830*/  HFMA2 R67, -RZ, RZ, 0, 1.847743988037109375e-06 ;  /* 0x0000001fff437431 */ /* 0x000fe200000001ff */
[----:B------:R-:W-:Y:S01]  /*3840*/  BSSY B1, `(.L_x_21026) ;  /* 0x0000006000017945 */ /* 0x000fe20003800000 */
[----:B------:R-:W-:Y:S02]  /*3850*/  IMAD.MOV.U32 R66, RZ, RZ, R38 ;  /* 0x000000ffff427224 */ /* 0x000fe400078e0026 */
[----:B------:R-:W-:-:S07]  /*3860*/  IMAD.MOV.U32 R68, RZ, RZ, -0x1 ;  /* 0xffffffffff447424 */ /* 0x000fce00078e00ff */
[----:B01234-:R-:W-:Y:S05]  /*3870*/  WARPSYNC.COLLECTIVE R68, `(.L_x_21027) ;  /* 0x0000000044087348 */ /* 0x01ffea0003c00000 */
[----:B------:R0:W0:Y:S02]  /*3880*/  SHFL.IDX P4, R67, R69, R66, R67 ;  /* 0x0000004245437389 */ /* 0x0000240000080043 */
[----:B01234-:R-:W-:Y:S05]  /*3890*/  ENDCOLLECTIVE ;  /* 0x000000000000791b */ /* 0x01ffea0003800000 */
.L_x_21027:
[----:B------:R-:W-:Y:S05]  /*38a0*/  BSYNC B1 ;  /* 0x0000000000017941 */ /* 0x000fea0003800000 */
.L_x_21026:
[----:B------:R-:W-:Y:S05]  /*38b0*/  BRA `(.L_x_21028) ;  /* 0xffffffe000d07947 */ /* 0x000fea000383ffff */
.L_x_20985:
[----:B------:R-:W-:Y:S01]  /*38c0*/  BSSY B1, `(.L_x_21029) ;  /* 0x0000007000017945 */ /* 0x000fe20003800000 */
[----:B------:R-:W-:Y:S01]  /*38d0*/  IMAD.MOV.U32 R66, RZ, RZ, R37 ;  /* 0x000000ffff427224 */ /* 0x000fe200078e0025 */
[----:B------:R-:W-:Y:S01]  /*38e0*/  MOV R67, 0x1f ;  /* 0x0000001f00437802 */ /* 0x000fe20000000f00 */
[----:B------:R-:W-:-:S07]  /*38f0*/  IMAD.MOV.U32 R68, RZ, RZ, -0x1 ;  /* 0xffffffffff447424 */ /* 0x000fce00078e00ff */
[----:B01234-:R-:W-:Y:S05]  /*3900*/  WARPSYNC.COLLECTIVE R68, `(.L_x_21030) ;  /* 0x0000000044087348 */ /* 0x01ffea0003c00000 */
[----:B------:R0:W0:Y:S02]  /*3910*/  SHFL.IDX P4, R67, R69, R66, R67 ;  /* 0x0000004245437389 */ /* 0x0000240000080043 */
[----:B01234-:R-:W-:Y:S05]  /*3920*/  ENDCOLLECTIVE ;  /* 0x000000000000791b */ /* 0x01ffea0003800000 */
.L_x_21030:
[----:B------:R-:W-:Y:S05]  /*3930*/  BSYNC B1 ;  /* 0x0000000000017941 */ /* 0x000fea0003800000 */
.L_x_21029:
[----:B------:R-:W-:Y:S01]  /*3940*/  IMAD.MOV.U32 R66, RZ, RZ, R67 ;  /* 0x000000ffff427224 */ /* 0x000fe200078e0043 */
[----:B------:R-:W-:Y:S06]  /*3950*/  BRA `(.L_x_21031) ;  /* 0xffffffe000c07947 */ /* 0x000fec000383ffff */
.L_x_20987:
[----:B------:R-:W-:Y:S01]  /*3960*/  BSSY B1, `(.L_x_21032) ;  /* 0x0000007000017945 */ /* 0x000fe20003800000 */
[----:B------:R-:W-:Y:S01]  /*3970*/  MOV R66, R36 ;  /* 0x0000002400427202 */ /* 0x000fe20000000f00 */
[----:B------:R-:W-:Y:S02]  /*3980*/  IMAD.MOV.U32 R67, RZ, RZ, 0x1f ;  /* 0x0000001fff437424 */ /* 0x000fe400078e00ff */
[----:B------:R-:W-:-:S07]  /*3990*/  IMAD.MOV.U32 R68, RZ, RZ, -0x1 ;  /* 0xffffffffff447424 */ /* 0x000fce00078e00ff */
[----:B01234-:R-:W-:Y:S05]  /*39a0*/  WARPSYNC.COLLECTIVE R68, `(.L_x_21033) ;  /* 0x0000000044087348 */ /* 0x01ffea0003c00000 */
[----:B------:R0:W0:Y:S02]  /*39b0*/  SHFL.IDX P4, R67, R69, R66, R67 ;  /* 0x0000004245437389 */ /* 0x0000240000080043 */
[----:B01234-:R-:W-:Y:S05]  /*39c0*/  ENDCOLLECTIVE ;  /* 0x000000000000791b */ /* 0x01ffea0003800000 */
.L_x_21033:
[----:B------:R-:W-:Y:S05]  /*39d0*/  BSYNC B1 ;  /* 0x0000000000017941 */ /* 0x000fea0003800000 */
.L_x_21032:
[----:B------:R-:W-:Y:S05]  /*39e0*/  BRA `(.L_x_21034) ;  /* 0xffffffe000b47947 */ /* 0x000fea000383ffff */
.L_x_20989:
[----:B------:R-:W-:Y:S01]  /*39f0*/  BSSY B1, `(.L_x_21035) ;  /* 0x0000007000017945 */ /* 0x000fe20003800000 */
[----:B------:R-:W-:Y:S01]  /*3a00*/  MOV R66, R35 ;  /* 0x0000002300427202 */ /* 0x000fe20000000f00 */
[----:B------:R-:W-:Y:S02]  /*3a10*/  IMAD.MOV.U32 R67, RZ, RZ, 0x1f ;  /* 0x0000001fff437424 */ /* 0x000fe400078e00ff */
[----:B------:R-:W-:-:S07]  /*3a20*/  IMAD.MOV.U32 R68, RZ, RZ, -0x1 ;  /* 0xffffffffff447424 */ /* 0x000fce00078e00ff */
[----:B01234-:R-:W-:Y:S05]  /*3a30*/  WARPSYNC.COLLECTIVE R68, `(.L_x_21036) ;  /* 0x0000000044087348 */ /* 0x01ffea0003c00000 */
[----:B------:R0:W0:Y:S02]  /*3a40*/  SHFL.IDX P4, R67, R69, R66, R67 ;  /* 0x0000004245437389 */ /* 0x0000240000080043 */
[----:B01234-:R-:W-:Y:S05]  /*3a50*/  ENDCOLLECTIVE ;  /* 0x000000000000791b */ /* 0x01ffea0003800000 */
.L_x_21036:
[----:B------:R-:W-:Y:S05]  /*3a60*/  BSYNC B1 ;  /* 0x0000000000017941 */ /* 0x000fea0003800000 */
.L_x_21035:
[----:B------:R-:W-:Y:S01]  /*3a70*/  MOV R66, R67 ;  /* 0x0000004300427202 */ /* 0x000fe20000000f00 */
[----:B------:R-:W-:Y:S06]  /*3a80*/  BRA `(.L_x_21037) ;  /* 0xffffffe000a47947 */ /* 0x000fec000383ffff */
.L_x_20991:
[----:B------:R-:W-:Y:S01]  /*3a90*/  BSSY B1, `(.L_x_21038) ;  /* 0x0000007000017945 */ /* 0x000fe20003800000 */
[----:B------:R-:W-:Y:S01]  /*3aa0*/  IMAD.MOV.U32 R66, RZ, RZ, R34 ;  /* 0x000000ffff427224 */ /* 0x000fe200078e0022 */
[----:B------:R-:W-:Y:S01]  /*3ab0*/  MOV R68, 0xffffffff ;  /* 0xffffffff00447802 */ /* 0x000fe20000000f00 */
[----:B------:R-:W-:-:S07]  /*3ac0*/  IMAD.MOV.U32 R67, RZ, RZ, 0x1f ;  /* 0x0000001fff437424 */ /* 0x000fce00078e00ff */
[----:B01234-:R-:W-:Y:S05]  /*3ad0*/  WARPSYNC.COLLECTIVE R68, `(.L_x_21039) ;  /* 0x0000000044087348 */ /* 0x01ffea0003c00000 */
[----:B------:R0:W0:Y:S02]  /*3ae0*/  SHFL.IDX P4, R67, R69, R66, R67 ;  /* 0x0000004245437389 */ /* 0x0000240000080043 */
[----:B01234-:R-:W-:Y:S05]  /*3af0*/  ENDCOLLECTIVE ;  /* 0x000000000000791b */ /* 0x01ffea0003800000 */
.L_x_21039:
[----:B------:R-:W-:Y:S05]  /*3b00*/  BSYNC B1 ;  /* 0x0000000000017941 */ /* 0x000fea0003800000 */
.L_x_21038:
[----:B------:R-:W-:Y:S05]  /*3b10*/  BRA `(.L_x_21040) ;  /* 0xffffffe000987947 */ /* 0x000fea000383ffff */
.L_x_20993:
[----:B------:R-:W-:Y:S01]  /*3b20*/  BSSY B1, `(.L_x_21041) ;  /* 0x0000007000017945 */ /* 0x000fe20003800000 */
[----:B------:R-:W-:Y:S01]  /*3b30*/  IMAD.MOV.U32 R66, RZ, RZ, R33 ;  /* 0x000000ffff427224 */ /* 0x000fe200078e0021 */
[----:B------:R-:W-:Y:S01]  /*3b40*/  MOV R68, 0xffffffff ;  /* 0xffffffff00447802 */ /* 0x000fe20000000f00 */
[----:B------:R-:W-:-:S07]  /*3b50*/  IMAD.MOV.U32 R67, RZ, RZ, 0x1f ;  /* 0x0000001fff437424 */ /* 0x000fce00078e00ff */
[----:B01234-:R-:W-:Y:S05]  /*3b60*/  WARPSYNC.COLLECTIVE R68, `(.L_x_21042) ;  /* 0x0000000044087348 */ /* 0x01ffea0003c00000 */
[----:B------:R0:W0:Y:S02]  /*3b70*/  SHFL.IDX P4, R67, R69, R66, R67 ;  /* 0x0000004245437389 */ /* 0x0000240000080043 */
[----:B01234-:R-:W-:Y:S05]  /*3b80*/  ENDCOLLECTIVE ;  /* 0x000000000000791b */ /* 0x01ffea0003800000 */
.L_x_21042:
[----:B------:R-:W-:Y:S05]  /*3b90*/  BSYNC B1 ;  /* 0x0000000000017941 */ /* 0x000fea0003800000 */
.L_x_21041:
[----:B------:R-:W-:Y:S01]  /*3ba0*/  IMAD.MOV.U32 R66, RZ, RZ, R67 ;  /* 0x000000ffff427224 */ /* 0x000fe200078e0043 */
[----:B------:R-:W-:Y:S06]  /*3bb0*/  BRA `(.L_x_21043) ;  /* 0xffffffe000887947 */ /* 0x000fec000383ffff */
.L_x_20995:
[----:B------:R-:W-:Y:S01]  /*3bc0*/  HFMA2 R67, -RZ, RZ, 0, 1.847743988037109375e-06 ;  /* 0x0000001fff437431 */ /* 0x000fe200000001ff */
[----:B------:R-:W-:Y:S01]  /*3bd0*/  BSSY B1, `(.L_x_21044) ;  /* 0x0000006000017945 */ /* 0x000fe20003800000 */
[----:B------:R-:W-:Y:S02]  /*3be0*/  IMAD.MOV.U32 R66, RZ, RZ, R32 ;  /* 0x000000ffff427224 */ /* 0x000fe400078e0020 */
[----:B------:R-:W-:-:S07]  /*3bf0*/  IMAD.MOV.U32 R68, RZ, RZ, -0x1 ;  /* 0xffffffffff447424 */ /* 0x000fce00078e00ff */
[----:B01234-:R-:W-:Y:S05]  /*3c00*/  WARPSYNC.COLLECTIVE R68, `(.L_x_21045) ;  /* 0x0000000044087348 */ /* 0x01ffea0003c00000 */
[----:B------:R0:W0:Y:S02]  /*3c10*/  SHFL.IDX P4, R67, R69, R66, R67 ;  /* 0x0000004245437389 */ /* 0x0000240000080043 */
[----:B01234-:R-:W-:Y:S05]  /*3c20*/  ENDCOLLECTIVE ;  /* 0x000000000000791b */ /* 0x01ffea0003800000 */
.L_x_21045:
[----:B------:R-:W-:Y:S05]  /*3c30*/  BSYNC B1 ;  /* 0x0000000000017941 */ /* 0x000fea0003800000 */
.L_x_21044:
[----:B------:R-:W-:Y:S05]  /*3c40*/  BRA `(.L_x_21046) ;  /* 0xffffffe0007c7947 */ /* 0x000fea000383ffff */
.L_x_20997:
[----:B------:R-:W-:Y:S01]  /*3c50*/  BSSY B1, `(.L_x_21047) ;  /* 0x0000007000017945 */ /* 0x000fe20003800000 */
[----:B------:R-:W-:Y:S01]  /*3c60*/  IMAD.MOV.U32 R66, RZ, RZ, R31 ;  /* 0x000000ffff427224 */ /* 0x000fe200078e001f */
[----:B------:R-:W-:Y:S01]  /*3c70*/  MOV R67, 0x1f ;  /* 0x0000001f00437802 */ /* 0x000fe20000000f00 */
[----:B------:R-:W-:-:S07]  /*3c80*/  IMAD.MOV.U32 R68, RZ, RZ, -0x1 ;  /* 0xffffffffff447424 */ /* 0x000fce00078e00ff */
[----:B01234-:R-:W-:Y:S05]  /*3c90*/  WARPSYNC.COLLECTIVE R68, `(.L_x_21048) ;  /* 0x0000000044087348 */ /* 0x01ffea0003c00000 */
[----:B------:R0:W0:Y:S02]  /*3ca0*/  SHFL.IDX P4, R67, R69, R66, R67 ;  /* 0x0000004245437389 */ /* 0x0000240000080043 */
[----:B01234-:R-:W-:Y:S05]  /*3cb0*/  ENDCOLLECTIVE ;  /* 0x000000000000791b */ /* 0x01ffea0003800000 */
.L_x_21048:
[----:B------:R-:W-:Y:S05]  /*3cc0*/  BSYNC B1 ;  /* 0x0000000000017941 */ /* 0x000fea0003800000 */
.L_x_21047:
[----:B------:R-:W-:Y:S01]  /*3cd0*/  IMAD.MOV.U32 R66, RZ, RZ, R67 ;  /* 0x000000ffff427224 */ /* 0x000fe200078e0043 */
[----:B------:R-:W-:Y:S06]  /*3ce0*/  BRA `(.L_x_21049) ;  /* 0xffffffe0006c7947 */ /* 0x000fec000383ffff */
.L_x_20999:
[----:B------:R-:W-:Y:S01]  /*3cf0*/  BSSY B1, `(.L_x_21050) ;  /* 0x0000007000017945 */ /* 0x000fe20003800000 */
[----:B------:R-:W-:Y:S01]  /*3d00*/  MOV R66, R30 ;  /* 0x0000001e00427202 */ /* 0x000fe20000000f00 */
[----:B------:R-:W-:Y:S02]  /*3d10*/  IMAD.MOV.U32 R67, RZ, RZ, 0x1f ;  /* 0x0000001fff437424 */ /* 0x000fe400078e00ff */
[----:B------:R-:W-:-:S07]  /*3d20*/  IMAD.MOV.U32 R68, RZ, RZ, -0x1 ;  /* 0xffffffffff447424 */ /* 0x000fce00078e00ff */
[----:B01234-:R-:W-:Y:S05]  /*3d30*/  WARPSYNC.COLLECTIVE R68, `(.L_x_21051) ;  /* 0x0000000044087348 */ /* 0x01ffea0003c00000 */
[----:B------:R0:W0:Y:S02]  /*3d40*/  SHFL.IDX P4, R67, R69, R66, R67 ;  /* 0x0000004245437389 */ /* 0x0000240000080043 */
[----:B01234-:R-:W-:Y:S05]  /*3d50*/  ENDCOLLECTIVE ;  /* 0x000000000000791b */ /* 0x01ffea0003800000 */
.L_x_21051:
[----:B------:R-:W-:Y:S05]  /*3d60*/  BSYNC B1 ;  /* 0x0000000000017941 */ /* 0x000fea0003800000 */
.L_x_21050:
[----:B------:R-:W-:Y:S05]  /*3d70*/  BRA `(.L_x_21052) ;  /* 0xffffffe000607947 */ /* 0x000fea000383ffff */
.L_x_21001:
[----:B------:R-:W-:Y:S01]  /*3d80*/  BSSY B1, `(.L_x_21053) ;  /* 0x0000007000017945 */ /* 0x000fe20003800000 */
[----:B------:R-:W-:Y:S01]  /*3d90*/  MOV R66, R29 ;  /* 0x0000001d00427202 */ /* 0x000fe20000000f00 */
[----:B------:R-:W-:Y:S02]  /*3da0*/  IMAD.MOV.U32 R67, RZ, RZ, 0x1f ;  /* 0x0000001fff437424 */ /* 0x000fe400078e00ff */
[----:B------:R-:W-:-:S07]  /*3db0*/  IMAD.MOV.U32 R68, RZ, RZ, -0x1 ;  /* 0xffffffffff447424 */ /* 0x000fce00078e00ff */
[----:B01234-:R-:W-:Y:S05]  /*3dc0*/  WARPSYNC.COLLECTIVE R68, `(.L_x_21054) ;  /* 0x0000000044087348 */ /* 0x01ffea0003c00000 */
[----:B------:R0:W0:Y:S02]  /*3dd0*/  SHFL.IDX P4, R67, R69, R66, R67 ;  /* 0x0000004245437389 */ /* 0x0000240000080043 */
[----:B01234-:R-:W-:Y:S05]  /*3de0*/  ENDCOLLECTIVE ;  /* 0x000000000000791b */ /* 0x01ffea0003800000 */
.L_x_21054:
[----:B------:R-:W-:Y:S05]  /*3df0*/  BSYNC B1 ;  /* 0x0000000000017941 */ /* 0x000fea0003800000 */
.L_x_21053:
[----:B------:R-:W-:Y:S01]  /*3e00*/  MOV R66, R67 ;  /* 0x0000004300427202 */ /* 0x000fe20000000f00 */
[----:B------:R-:W-:Y:S06]  /*3e10*/  BRA `(.L_x_21055) ;  /* 0xffffffe000507947 */ /* 0x000fec000383ffff */
.L_x_21003:
[----:B------:R-:W-:Y:S01]  /*3e20*/  BSSY B1, `(.L_x_21056) ;  /* 0x0000007000017945 */ /* 0x000fe20003800000 */
[----:B------:R-:W-:Y:S01]  /*3e30*/  IMAD.MOV.U32 R66, RZ, RZ, R28 ;  /* 0x000000ffff427224 */ /* 0x000fe200078e001c */
[----:B------:R-:W-:Y:S01]  /*3e40*/  MOV R68, 0xffffffff ;  /* 0xffffffff00447802 */ /* 0x000fe20000000f00 */
[----:B------:R-:W-:-:S07]  /*3e50*/  IMAD.MOV.U32 R67, RZ, RZ, 0x1f ;  /* 0x0000001fff437424 */ /* 0x000fce00078e00ff */
[----:B01234-:R-:W-:Y:S05]  /*3e60*/  WARPSYNC.COLLECTIVE R68, `(.L_x_21057) ;  /* 0x0000000044087348 */ /* 0x01ffea0003c00000 */
[----:B------:R0:W0:Y:S02]  /*3e70*/  SHFL.IDX P4, R67, R69, R66, R67 ;  /* 0x0000004245437389 */ /* 0x0000240000080043 */
[----:B01234-:R-:W-:Y:S05]  /*3e80*/  ENDCOLLECTIVE ;  /* 0x000000000000791b */ /* 0x01ffea0003800000 */
.L_x_21057:
[----:B------:R-:W-:Y:S05]  /*3e90*/  BSYNC B1 ;  /* 0x0000000000017941 */ /* 0x000fea0003800000 */
.L_x_21056:
[----:B------:R-:W-:Y:S05]  /*3ea0*/  BRA `(.L_x_21058) ;  /* 0xffffffe000447947 */ /* 0x000fea000383ffff */
.L_x_21005:
[----:B------:R-:W-:Y:S01]  /*3eb0*/  BSSY B1, `(.L_x_21059) ;  /* 0x0000007000017945 */ /* 0x000fe20003800000 */
[----:B------:R-:W-:Y:S01]  /*3ec0*/  IMAD.MOV.U32 R66, RZ, RZ, R27 ;  /* 0x000000ffff427224 */ /* 0x000fe200078e001b */
[----:B------:R-:W-:Y:S01]  /*3ed0*/  MOV R68, 0xffffffff ;  /* 0xffffffff00447802 */ /* 0x000fe20000000f00 */
[----:B------:R-:W-:-:S07]  /*3ee0*/  IMAD.MOV.U32 R67, RZ, RZ, 0x1f ;  /* 0x0000001fff437424 */ /* 0x000fce00078e00ff */
[----:B01234-:R-:W-:Y:S05]  /*3ef0*/  WARPSYNC.COLLECTIVE R68, `(.L_x_21060) ;  /* 0x0000000044087348 */ /* 0x01ffea0003c00000 */
[----:B------:R0:W0:Y:S02]  /*3f00*/  SHFL.IDX P4, R67, R69, R66, R67 ;  /* 0x0000004245437389 */ /* 0x0000240000080043 */
[----:B01234-:R-:W-:Y:S05]  /*3f10*/  ENDCOLLECTIVE ;  /* 0x000000000000791b */ /* 0x01ffea0003800000 */
.L_x_21060:
[----:B------:R-:W-:Y:S05]  /*3f20*/  BSYNC B1 ;  /* 0x0000000000017941 */ /* 0x000fea0003800000 */
.L_x_21059:
[----:B------:R-:W-:Y:S01]  /*3f30*/  IMAD.MOV.U32 R66, RZ, RZ, R67 ;  /* 0x000000ffff427224 */ /* 0x000fe200078e0043 */
[----:B------:R-:W-:Y:S06]  /*3f40*/  BRA `(.L_x_21061) ;  /* 0xffffffe000347947 */ /* 0x000fec000383ffff */
.L_x_21007:
[----:B------:R-:W-:Y:S01]  /*3f50*/  HFMA2 R67, -RZ, RZ, 0, 1.847743988037109375e-06 ;  /* 0x0000001fff437431 */ /* 0x000fe200000001ff */
[----:B------:R-:W-:Y:S01]  /*3f60*/  BSSY B1, `(.L_x_21062) ;  /* 0x0000006000017945 */ /* 0x000fe20003800000 */
[----:B------:R-:W-:Y:S02]  /*3f70*/  IMAD.MOV.U32 R66, RZ, RZ, R26 ;  /* 0x000000ffff427224 */ /* 0x000fe400078e001a */
[----:B------:R-:W-:-:S07]  /*3f80*/  IMAD.MOV.U32 R68, RZ, RZ, -0x1 ;  /* 0xffffffffff447424 */ /* 0x000fce00078e00ff */
[----:B01234-:R-:W-:Y:S05]  /*3f90*/  WARPSYNC.COLLECTIVE R68, `(.L_x_21063) ;  /* 0x0000000044087348 */ /* 0x01ffea0003c00000 */
[----:B------:R0:W0:Y:S02]  /*3fa0*/  SHFL.IDX P4, R67, R69, R66, R67 ;  /* 0x0000004245437389 */ /* 0x0000240000080043 */
[----:B01234-:R-:W-:Y:S05]  /*3fb0*/  ENDCOLLECTIVE ;  /* 0x000000000000791b */ /* 0x01ffea0003800000 */
.L_x_21063:
[----:B------:R-:W-:Y:S05]  /*3fc0*/  BSYNC B1 ;  /* 0x0000000000017941 */ /* 0x000fea0003800000 */
.L_x_21062:
[----:B------:R-:W-:Y:S01]  /*3fd0*/  IMAD.MOV.U32 R69, RZ, RZ, R67 ;  /* 0x000000ffff457224 */ /* 0x000fe200078e0043 */
[----:B------:R-:W-:Y:S06]  /*3fe0*/  BRA `(.L_x_21064) ;  /* 0xffffffe000247947 */ /* 0x000fec000383ffff */
        .weak           $__internal_437_$__cuda_sm20_div_s16
        .type           $__internal_437_$__cuda_sm20_div_s16,@function
        .size           $__internal_437_$__cuda_sm20_div_s16,(.L_x_38940 - $__internal_437_$__cuda_sm20_div_s16)
$__internal_437_$__cuda_sm20_div_s16:
        /* <DEDUP_REMOVED lines=25> */
[----:B------:R-:W-:Y:S05]  /*4180*/  RET.REL.NODEC R16 `(_Z9cuda_gemmIiLi128ELi2ELi1ELi64ELi128ELi128ELi64ELi0ELi0EEviiiPT_S1_S1_iii) ;  /* 0xffffffbc109c7950 */ /* 0x000fea0003c3ffff */
.L_x_21065:
        /* <DEDUP_REMOVED lines=15> */
.L_x_38940:


//--------------------- .text._Z9cuda_gemmIiLi128ELi2ELi1ELi64ELi64ELi64ELi64ELi1ELi1EEviiiPT_S1_S1_iii --------------------------
	.section	.text._Z9cuda_gemmIiLi128ELi2ELi1ELi64ELi64ELi64ELi64ELi1ELi1EEviiiPT_S1_S1_iii,"ax",@progbits
	.align	128
        .global         _Z9cuda_gemmIiLi128ELi2ELi1ELi64ELi64ELi64ELi64ELi1ELi1EEviiiPT_S1_S1_iii
        .type           _Z9cuda_gemmIiLi128ELi2ELi1ELi64ELi64ELi64ELi64ELi1ELi1EEviiiPT_S1_S1_iii,@function
        .size           _Z9cuda_gemmIiLi128ELi2ELi1ELi64ELi64ELi64ELi64ELi1ELi1EEviiiPT_S1_S1_iii,(.L_x_39667 - _Z9cuda_gemmIiLi128ELi2ELi1ELi64ELi64ELi64ELi64ELi1ELi1EEviiiPT_S1_S1_iii)
        .other          _Z9cuda_gemmIiLi128ELi2ELi1ELi64ELi64ELi64ELi64ELi1ELi1EEviiiPT_S1_S1_iii,@"STO_CUDA_ENTRY STV_DEFAULT"
_Z9cuda_gemmIiLi128ELi2ELi1ELi64ELi64ELi64ELi64ELi1ELi1EEviiiPT_S1_S1_iii:
.text._Z9cuda_gemmIiLi128ELi2ELi1ELi64ELi64ELi64ELi64ELi1ELi1EEviiiPT_S1_S1_iii:
        /* <DEDUP_REMOVED lines=90> */
.L_x_21090:
        /* <DEDUP_REMOVED lines=26> */
.L_x_21069:
[----:B------:R-:W-:Y:S05]  /*0740*/  BSYNC.RECONVERGENT B1 ;  /* 0x0000000000017941 */ /* 0x000fea0003800200 */
.L_x_21068:
[----:B------:R-:W-:Y:S05]  /*0750*/  @!P1 BRA `(.L_x_21067) ;  /* 0x0000000000449947 */ /* 0x000fea0003800000 */
[----:B------:R-:W1:Y:S01]  /*0760*/  S2UR UR7, SR_CgaCtaId ;  /* 0x00000000000779c3 */ /* 0x000e620000008800 */
[----:B------:R-:W-:Y:S02]  /*0770*/  UMOV UR6, 0x400 ;  /* 0x0000040000067882 */ /* 0x000fe40000000000 */
[----:B------:R-:W-:-:S04]  /*0780*/  UIADD3 UR6, UPT, UPT, UR6, 0x900, URZ ;  /* 0x0000090006067890 */ /* 0x000fc8000fffe0ff */
[----:B-1----:R-:W-:-:S06]  /*0790*/  ULEA UR6, UR7, UR6, 0x18 ;  /* 0x0000000607067291 */ /* 0x002fcc000f8ec0ff */
[----:B------:R-:W-:-:S07]  /*07a0*/  LEA R9, R8, UR6, 0x2 ;  /* 0x0000000608097c11 */ /* 0x000fce000f8e10ff */
.L_x_21070:
        /* <DEDUP_REMOVED lines=12> */
.L_x_21067:
[----:B------:R-:W-:Y:S05]  /*0870*/  BSYNC.RECONVERGENT B0 ;  /* 0x0000000000007941 */ /* 0x000fea0003800200 */
.L_x_21066:
        /* <DEDUP_REMOVED lines=10> */
.L_x_21073:
        /* <DEDUP_REMOVED lines=9> */
.L_x_21072:
[----:B------:R-:W-:Y:S05]  /*09b0*/  BSYNC.RECONVERGENT B0 ;  /* 0x0000000000007941 */ /* 0x000fea0003800200 */
.L_x_21071:
[----:B------:R-:W-:-:S07]  /*09c0*/  IMAD.MOV.U32 R44, RZ, RZ, RZ ;  /* 0x000000ffff2c7224 */ /* 0x000fce00078e00ff */
.L_x_21077:
[----:B--23--:R-:W-:Y:S02]  /*09d0*/  LOP3.LUT R9, R0, 0xf, RZ, 0xc0, !PT ;  /* 0x0000000f00097812 */ /* 0x00cfe400078ec0ff */
[----:B-1----:R-:W-:Y:S02]  /*09e0*/  SHF.R.U32.HI R10, RZ, 0x4, R0 ;  /* 0x00000004ff0a7819 */ /* 0x002fe40000011600 */
[----:B------:R-:W-:-:S07]  /*09f0*/  IADD3 R12, PT, PT, R9, R44, RZ ;  /* 0x0000002c090c7210 */ /* 0x000fce0007ffe0ff */
.L_x_21074:
        /* <DEDUP_REMOVED lines=62> */
.L_x_21107:
        /* <DEDUP_REMOVED lines=12> */
.L_x_21075:
        /* <DEDUP_REMOVED lines=13> */
.L_x_21080:
        /* <DEDUP_REMOVED lines=11> */
.L_x_21079:
[----:B------:R-:W-:Y:S05]  /*1020*/  BSYNC.RECONVERGENT B0 ;  /* 0x0000000000007941 */ /* 0x000fea0003800200 */
.L_x_21078:
[----:B------:R-:W-:-:S07]  /*1030*/  IMAD.MOV.U32 R44, RZ, RZ, RZ ;  /* 0x000000ffff2c7224 */ /* 0x000fce00078e00ff */
.L_x_21084:
[----:B---34-:R-:W-:Y:S02]  /*1040*/  LOP3.LUT R9, R0, 0xf, RZ, 0xc0, !PT ;  /* 0x0000000f00097812 */ /* 0x018fe400078ec0ff */
[----:B------:R-:W-:Y:S02]  /*1050*/  SHF.R.U32.HI R10, RZ, 0x4, R0 ;  /* 0x00000004ff0a7819 */ /* 0x000fe40000011600 */
[----:B-1----:R-:W-:-:S07]  /*1060*/  IADD3 R12, PT, PT, R9, R44, RZ ;  /* 0x0000002c090c7210 */ /* 0x002fce0007ffe0ff */
.L_x_21081:
        /* <DEDUP_REMOVED lines=60> */
.L_x_21124:
        /* <DEDUP_REMOVED lines=12> */
.L_x_21082:
        /* <DEDUP_REMOVED lines=46> */
.L_x_21088:
[----:B------:R-:W-:Y:S05]  /*17d0*/  BSYNC.RECONVERGENT B1 ;  /* 0x0000000000017941 */ /* 0x000fea0003800200 */
.L_x_21087:
[----:B------:R-:W-:Y:S05]  /*17e0*/  @!P1 BRA `(.L_x_21086) ;  /* 0x0000000000909947 */ /* 0x000fea0003800000 */
[----:B------:R-:W5:Y:S01]  /*17f0*/  S2R R25, SR_CgaCtaId ;  /* 0x0000000000197919 */ /* 0x000f620000008800 */
[----:B0--3--:R-:W-:-:S04]  /*1800*/  MOV R8, 0x400 ;  /* 0x0000040000087802 */ /* 0x009fc80000000f00 */
[----:B------:R-:W-:-:S04]  /*1810*/  IADD3 R8, PT, PT, R8, 0x900, RZ ;  /* 0x0000090008087810 */ /* 0x000fc80007ffe0ff */
[----:B-----5:R-:W-:-:S07]  /*1820*/  LEA R25, R25, R8, 0x18 ;  /* 0x0000000819197211 */ /* 0x020fce00078ec0ff */
.L_x_21089:
        /* <DEDUP_REMOVED lines=32> */
.L_x_21086:
[----:B------:R-:W-:Y:S05]  /*1a30*/  BSYNC.RECONVERGENT B0 ;  /* 0x0000000000007941 */ /* 0x000fea0003800200 */
.L_x_21085:
[----:B------:R-:W-:Y:S02]  /*1a40*/  USHF.L.U32 UR6, UR12, 0x1, URZ ;  /* 0x000000010c067899 */ /* 0x000fe400080006ff */
[----:B------:R-:W-:-:S04]  /*1a50*/  UIADD3 UR4, UPT, UPT, UR12, UR4, URZ ;  /* 0x000000040c047290 */ /* 0x000fc8000fffe0ff */
[----:B------:R-:W-:-:S09]  /*1a60*/  UISETP.GE.U32.AND UP0, UPT, UR4, UR6, UPT ;  /* 0x000000060400728c */ /* 0x000fd2000bf06070 */
[----:B------:R-:W-:Y:S05]  /*1a70*/  BRA.U !UP0, `(.L_x_21090) ;  /* 0xffffffe908c87547 */ /* 0x000fea000b83ffff */
[----:B------:R-:W-:Y:S05]  /*1a80*/  EXIT ;  /* 0x000000000000794d */ /* 0x000fea0003800000 */
.L_x_21076:
[----:B------:R-:W-:Y:S02]  /*1a90*/  HFMA2 R28, -RZ, RZ, 0, 1.847743988037109375e-06 ;  /* 0x0000001fff1c7431 */ /* 0x000fe400000001ff */
[----:B------:R-:W-:Y:S02]  /*1aa0*/  IMAD.MOV.U32 R27, RZ, RZ, R5 ;  /* 0x000000ffff1b7224 */ /* 0x000fe400078e0005 */
[----:B------:R-:W-:-:S07]  /*1ab0*/  IMAD.MOV.U32 R29, RZ, RZ, -0x1 ;  /* 0xffffffffff1d7424 */ /* 0x000fce00078e00ff */
[----:B01234-:R-:W-:Y:S05]  /*1ac0*/  WARPSYNC.COLLECTIVE R29, `(.L_x_21091) ;  /* 0x000000001d087348 */ /* 0x01ffea0003c00000 */
[----:B---3--:R3:W0:Y:S02]  /*1ad0*/  SHFL.IDX P1, R33, R26, R27, R28 ;  /* 0x0000001b1a217389 */ /* 0x008624000002001c */
[----:B01234-:R-:W-:Y:S05]  /*1ae0*/  ENDCOLLECTIVE ;  /* 0x000000000000791b */ /* 0x01ffea0003800000 */
.L_x_21091:
[----:B------:R-:W-:Y:S01]  /*1af0*/  MOV R27, R24 ;  /* 0x00000018001b7202 */ /* 0x000fe20000000f00 */
[----:B------:R-:W-:-:S07]  /*1b00*/  IMAD R20, R20, R33, RZ ;  /* 0x0000002114147224 */ /* 0x000fce00078e02ff */
[----:B------:R-:W-:Y:S05]  /*1b10*/  WARPSYNC.COLLECTIVE R29, `(.L_x_21092) ;  /* 0x000000001d087348 */ /* 0x000fea0003c00000 */
[----:B------:R0:W1:Y:S02]  /*1b20*/  SHFL.IDX P1, R33, R26, R27, R28 ;  /* 0x0000001b1a217389 */ /* 0x000064000002001c */
[----:B01----:R-:W-:Y:S05]  /*1b30*/  ENDCOLLECTIVE ;  /* 0x000000000000791b */ /* 0x003fea0003800000 */
.L_x_21092:
[----:B------:R-:W-:Y:S02]  /*1b40*/  IMAD.MOV.U32 R27, RZ, RZ, R30 ;  /* 0x000000ffff1b7224 */ /* 0x000fe400078e001e */
[----:B------:R-:W-:-:S07]  /*1b50*/  IMAD R20, R21, R33, R20 ;  /* 0x0000002115147224 */ /* 0x000fce00078e0214 */
[----:B------:R-:W-:Y:S05]  /*1b60*/  WARPSYNC.COLLECTIVE R29, `(.L_x_21093) ;  /* 0x000000001d087348 */ /* 0x000fea0003c00000 */
[----:B------:R0:W1:Y:S02]  /*1b70*/  SHFL.IDX P1, R33, R26, R27, R28 ;  /* 0x0000001b1a217389 */ /* 0x000064000002001c */
[----:B01----:R-:W-:Y:S05]  /*1b80*/  ENDCOLLECTIVE ;  /* 0x000000000000791b */ /* 0x003fea0003800000 */
.L_x_21093:
[----:B------:R-:W-:Y:S01]  /*1b90*/  MOV R27, R31 ;  /* 0x0000001f001b7202 */ /* 0x000fe20000000f00 */
[----:B------:R-:W-:-:S07]  /*1ba0*/  IMAD R20, R22, R33, R20 ;  /* 0x0000002116147224 */ /* 0x000fce00078e0214 */
[----:B------:R-:W-:Y:S05]  /*1bb0*/  WARPSYNC.COLLECTIVE R29, `(.L_x_21094) ;  /* 0x000000001d087348 */ /* 0x000fea0003c00000 */
[----:B------:R0:W1:Y:S02]  /*1bc0*/  SHFL.IDX P1, R33, R26, R27, R28 ;  /* 0x0000001b1a217389 */ /* 0x000064000002001c */
[----:B01----:R-:W-:Y:S05]  /*1bd0*/  ENDCOLLECTIVE ;  /* 0x000000000000791b */ /* 0x003fea0003800000 */
.L_x_21094:
[----:B------:R-:W-:Y:S02]  /*1be0*/  IMAD.MOV.U32 R27, RZ, RZ, R32 ;  /* 0x000000ffff1b7224 */ /* 0x000fe400078e0020 */
[----:B------:R-:W-:-:S07]  /*1bf0*/  IMAD R23, R23, R33, R20 ;  /* 0x0000002117177224 */ /* 0x000fce00078e0214 */
[----:B------:R-:W-:Y:S05]  /*1c00*/  WARPSYNC.COLLECTIVE R29, `(.L_x_21095) ;  /* 0x000000001d087348 */ /* 0x000fea0003c00000 */
[----:B------:R0:W1:Y:S02]  /*1c10*/  SHFL.IDX P1, R33, R26, R27, R28 ;  /* 0x0000001b1a217389 */ /* 0x000064000002001c */
[----:B01----:R-:W-:Y:S05]  /*1c20*/  ENDCOLLECTIVE ;  /* 0x000000000000791b */ /* 0x003fea0003800000 */
.L_x_21095:
[----:B------:R-:W-:Y:S01]  /*1c30*/  IMAD.MOV.U32 R27, RZ, RZ, R34 ;  /* 0x000000ffff1b7224 */ /* 0x000fe200078e0022 */
[----:B------:R-:W-:-:S07]  /*1c40*/  MOV R21, R33 ;  /* 0x0000002100157202 */ /* 0x000fce0000000f00 */
[----:B------:R-:W-:Y:S05]  /*1c50*/  WARPSYNC.COLLECTIVE R29, `(.L_x_21096) ;  /* 0x000000001d087348 */ /* 0x000fea0003c00000 */
[----:B------:R0:W1:Y:S02]  /*1c60*/  SHFL.IDX P1, R33, R26, R27, R28 ;  /* 0x0000001b1a217389 */ /* 0x000064000002001c */
[----:B01----:R-:W-:Y:S05]  /*1c70*/  ENDCOLLECTIVE ;  /* 0x000000000000791b */ /* 0x003fea0003800000 */
.L_x_21096:
[----:B------:R-:W-:Y:S01]  /*1c80*/  IMAD R16, R16, R21, R23 ;  /* 0x0000001510107224 */ /* 0x000fe200078e0217 */
[----:B------:R-:W-:Y:S01]  /*1c90*/  LOP3.LUT R23, R5, 0xb, RZ, 0xfc, !PT ;  /* 0x0000000b05177812 */ /* 0x000fe200078efcff */
[----:B------:R-:W-:Y:S01]  /*1ca0*/  IMAD.MOV.U32 R27, RZ, RZ, R35 ;  /* 0x000000ffff1b7224 */ /* 0x000fe200078e0023 */
[----:B------:R-:W-:-:S07]  /*1cb0*/  MOV R22, R33 ;  /* 0x0000002100167202 */ /* 0x000fce0000000f00 */
[----:B------:R-:W-:Y:S05]  /*1cc0*/  WARPSYNC.COLLECTIVE R29, `(.L_x_21097) ;  /* 0x000000001d087348 */ /* 0x000fea0003c00000 */
[----:B------:R0:W1:Y:S02]  /*1cd0*/  SHFL.IDX P1, R33, R26, R27, R28 ;  /* 0x0000001b1a217389 */ /* 0x000064000002001c */
[----:B01----:R-:W-:Y:S05]  /*1ce0*/  ENDCOLLECTIVE ;  /* 0x000000000000791b */ /* 0x003fea0003800000 */
.L_x_21097:
[----:B------:R-:W-:Y:S01]  /*1cf0*/  IMAD R16, R17, R22, R16 ;  /* 0x0000001611107224 */ /* 0x000fe200078e0210 */
[----:B------:R-:W-:-:S03]  /*1d00*/  MOV R27, R36 ;  /* 0x00000024001b7202 */ /* 0x000fc60000000f00 */
[----:B------:R-:W-:-:S07]  /*1d10*/  IMAD R16, R18, R33, R16 ;  /* 0x0000002112107224 */ /* 0x000fce00078e0210 */
[----:B------:R-:W-:Y:S05]  /*1d20*/  WARPSYNC.COLLECTIVE R29, `(.L_x_21098) ;  /* 0x000000001d087348 */ /* 0x000fea0003c00000 */
[----:B------:R0:W1:Y:S02]  /*1d30*/  SHFL.IDX P1, R33, R26, R27, R28 ;  /* 0x0000001b1a217389 */ /* 0x000064000002001c */
[----:B01----:R-:W-:Y:S05]  /*1d40*/  ENDCOLLECTIVE ;  /* 0x000000000000791b */ /* 0x003fea0003800000 */
.L_x_21098:
[----:B------:R-:W-:Y:S01]  /*1d50*/  MOV R27, R37 ;  /* 0x00000025001b7202 */ /* 0x000fe20000000f00 */
[----:B------:R-:W-:-:S07]  /*1d60*/  IMAD.MOV.U32 R20, RZ, RZ, R33 ;  /* 0x000000ffff147224 */ /* 0x000fce00078e0021 */
[----:B------:R-:W-:Y:S05]  /*1d70*/  WARPSYNC.COLLECTIVE R29, `(.L_x_21099) ;  /* 0x000000001d087348 */ /* 0x000fea0003c00000 */
[----:B------:R0:W1:Y:S02]  /*1d80*/  SHFL.IDX P1, R33, R26, R27, R28 ;  /* 0x0000001b1a217389 */ /* 0x000064000002001c */
[----:B01----:R-:W-:Y:S05]  /*1d90*/  ENDCOLLECTIVE ;  /* 0x000000000000791b */ /* 0x003fea0003800000 */
.L_x_21099:
[----:B------:R-:W-:Y:S01]  /*1da0*/  IMAD R19, R19, R20, R16 ;  /* 0x0000001413137224 */ /* 0x000fe200078e0210 */
[----:B------:R-:W-:Y:S01]  /*1db0*/  MOV R27, R38 ;  /* 0x00000026001b7202 */ /* 0x000fe20000000f00 */
[----:B------:R-:W-:-:S07]  /*1dc0*/  IMAD.MOV.U32 R17, RZ, RZ, R33 ;  /* 0x000000ffff117224 */ /* 0x000fce00078e0021 */
[----:B------:R-:W-:Y:S05]  /*1dd0*/  WARPSYNC.COLLECTIVE R29, `(.L_x_21100) ;  /* 0x000000001d087348 */ /* 0x000fea0003c00000 */
[----:B------:R0:W1:Y:S02]  /*1de0*/  SHFL.IDX P1, R33, R26, R27, R28 ;  /* 0x0000001b1a217389 */ /* 0x000064000002001c */
[----:B01----:R-:W-:Y:S05]  /*1df0*/  ENDCOLLECTIVE ;  /* 0x000000000000791b */ /* 0x003fea0003800000 */
.L_x_21100:
[----:B------:R-:W-:Y:S01]  /*1e00*/  IMAD R12, R12, R17, R19 ;  /* 0x000000110c0c7224 */ /* 0x000fe200078e0213 */
[----:B------:R-:W-:Y:S01]  /*1e10*/  MOV R27, R45 ;  /* 0x0000002d001b7202 */ /* 0x000fe20000000f00 */
[----:B------:R-:W-:-:S07]  /*1e20*/  IMAD.MOV.U32 R18, RZ, RZ, R33 ;  /* 0x000000ffff127224 */ /* 0x000fce00078e0021 */
[----:B------:R-:W-:Y:S05]  /*1e30*/  WARPSYNC.COLLECTIVE R29, `(.L_x_21101) ;  /* 0x000000001d087348 */ /* 0x000fea0003c00000 */
[----:B------:R0:W1:Y:S02]  /*1e40*/  SHFL.IDX P1, R33, R26, R27, R28 ;  /* 0x0000001b1a217389 */ /* 0x000064000002001c */
[----:B01----:R-:W-:Y:S05]  /*1e50*/  ENDCOLLECTIVE ;  /* 0x000000000000791b */ /* 0x003fea0003800000 */
.L_x_21101:
[----:B------:R-:W-:Y:S02]  /*1e60*/  IMAD R12, R13, R18, R12 ;  /* 0x000000120d0c7224 */ /* 0x000fe400078e020c */
[----:B------:R-:W-:Y:S02]  /*1e70*/  IMAD.MOV.U32 R27, RZ, RZ, R23 ;  /* 0x000000ffff1b7224 */ /* 0x000fe400078e0017 */
[----:B------:R-:W-:-:S07]  /*1e80*/  IMAD R12, R14, R33, R12 ;  /* 0x000000210e0c7224 */ /* 0x000fce00078e020c */
[----:B------:R-:W-:Y:S05]  /*1e90*/  WARPSYNC.COLLECTIVE R29, `(.L_x_21102) ;  /* 0x000000001d087348 */ /* 0x000fea0003c00000 */
[----:B------:R0:W1:Y:S02]  /*1ea0*/  SHFL.IDX P1, R33, R26, R27, R28 ;  /* 0x0000001b1a217389 */ /* 0x000064000002001c */
[----:B01----:R-:W-:Y:S05]  /*1eb0*/  ENDCOLLECTIVE ;  /* 0x000000000000791b */ /* 0x003fea0003800000 */
.L_x_21102:
[----:B------:R-:W-:Y:S01]  /*1ec0*/  IMAD.MOV.U32 R27, RZ, RZ, R39 ;  /* 0x000000ffff1b7224 */ /* 0x000fe200078e0027 */
[----:B------:R-:W-:-:S07]  /*1ed0*/  MOV R16, R33 ;  /* 0x0000002100107202 */ /* 0x000fce0000000f00 */
[----:B------:R-:W-:Y:S05]  /*1ee0*/  WARPSYNC.COLLECTIVE R29, `(.L_x_21103) ;  /* 0x000000001d087348 */ /* 0x000fea0003c00000 */
[----:B------:R0:W1:Y:S02]  /*1ef0*/  SHFL.IDX P1, R33, R26, R27, R28 ;  /* 0x0000001b1a217389 */ /* 0x000064000002001c */
[----:B01----:R-:W-:Y:S05]  /*1f00*/  ENDCOLLECTIVE ;  /* 0x000000000000791b */ /* 0x003fea0003800000 */
.L_x_21103:
[----:B------:R-:W-:Y:S02]  /*1f10*/  IMAD R12, R15, R16, R12 ;  /* 0x000000100f0c7224 */ /* 0x000fe400078e020c */
[----:B------:R-:W-:Y:S01]  /*1f20*/  IMAD.MOV.U32 R27, RZ, RZ, R40 ;  /* 0x000000ffff1b7224 */ /* 0x000fe200078e0028 */
[----:B------:R-:W-:-:S07]  /*1f30*/  MOV R39, R33 ;  /* 0x0000002100277202 */ /* 0x000fce0000000f00 */
[----:B------:R-:W-:Y:S05]  /*1f40*/  WARPSYNC.COLLECTIVE R29, `(.L_x_21104) ;  /* 0x000000001d087348 */ /* 0x000fea0003c00000 */
[----:B------:R0:W1:Y:S02]  /*1f50*/  SHFL.IDX P1, R33, R26, R27, R28 ;  /* 0x0000001b1a217389 */ /* 0x000064000002001c */
[----:B01----:R-:W-:Y:S05]  /*1f60*/  ENDCOLLECTIVE ;  /* 0x000000000000791b */ /* 0x003fea0003800000 */
.L_x_21104:
[----:B------:R-:W-:Y:S02]  /*1f70*/  IMAD R8, R8, R39, R12 ;  /* 0x0000002708087224 */ /* 0x000fe400078e020c */
[----:B------:R-:W-:Y:S01]  /*1f80*/  IMAD.MOV.U32 R27, RZ, RZ, R41 ;  /* 0x000000ffff1b7224 */ /* 0x000fe200078e0029 */
[----:B------:R-:W-:-:S07]  /*1f90*/  MOV R40, R33 ;  /* 0x0000002100287202 */ /* 0x000fce0000000f00 */
[----:B------:R-:W-:Y:S05]  /*1fa0*/  WARPSYNC.COLLECTIVE R29, `(.L_x_21105) ;  /* 0x000000001d087348 */ /* 0x000fea0003c00000 */
[----:B------:R0:W1:Y:S02]  /*1fb0*/  SHFL.IDX P1, R33, R26, R27, R28 ;  /* 0x0000001b1a217389 */ /* 0x000064000002001c */
[----:B01----:R-:W-:Y:S05]  /*1fc0*/  ENDCOLLECTIVE ;  /* 0x000000000000791b */ /* 0x003fea0003800000 */
.L_x_21105:
[----:B------:R-:W-:Y:S02]  /*1fd0*/  IMAD R8, R9, R40, R8 ;  /* 0x0000002809087224 */ /* 0x000fe400078e0208 */
[----:B------:R-:W-:Y:S01]  /*1fe0*/  IMAD.MOV.U32 R27, RZ, RZ, R42 ;  /* 0x000000ffff1b7224 */ /* 0x000fe200078e002a */
[----:B------:R-:W-:-:S07]  /*1ff0*/  MOV R41, R33 ;  /* 0x0000002100297202 */ /* 0x000fce0000000f00 */
[----:B------:R-:W-:Y:S05]  /*2000*/  WARPSYNC.COLLECTIVE R29, `(.L_x_21106) ;  /* 0x000000001d087348 */ /* 0x000fea0003c00000 */
[----:B------:R0:W1:Y:S02]  /*2010*/  SHFL.IDX P1, R33, R26, R27, R28 ;  /* 0x0000001b1a217389 */ /* 0x000064000002001c */
[----:B01----:R-:W-:Y:S05]  /*2020*/  ENDCOLLECTIVE ;  /* 0x000000000000791b */ /* 0x003fea0003800000 */
.L_x_21106:
[----:B------:R-:W-:Y:S01]  /*2030*/  IMAD R8, R10, R41, R8 ;  /* 0x000000290a087224 */ /* 0x000fe200078e0208 */
[----:B------:R-:W-:Y:S01]  /*2040*/  MOV R42, R33 ;  /* 0x00000021002a7202 */ /* 0x000fe20000000f00 */
[----:B------:R-:W-:Y:S06]  /*2050*/  BRA `(.L_x_21107) ;  /* 0xffffffec00607947 */ /* 0x000fec000383ffff */
.L_x_21083:
[----:B------:R-:W-:Y:S02]  /*2060*/  HFMA2 R28, -RZ, RZ, 0, 1.847743988037109375e-06 ;  /* 0x0000001fff1c7431 */ /* 0x000fe400000001ff */
[----:B------:R-:W-:Y:S02]  /*2070*/  IMAD.MOV.U32 R27, RZ, RZ, R5 ;  /* 0x000000ffff1b7224 */ /* 0x000fe400078e0005 */
[----:B------:R-:W-:-:S07]  /*2080*/  IMAD.MOV.U32 R29, RZ, RZ, -0x1 ;  /* 0xffffffffff1d7424 */ /* 0x000fce00078e00ff */
[----:B01234-:R-:W-:Y:S05]  /*2090*/  WARPSYNC.COLLECTIVE R29, `(.L_x_21108) ;  /* 0x000000001d087348 */ /* 0x01ffea0003c00000 */
[----:B----4-:R4:W0:Y:S02]  /*20a0*/  SHFL.IDX P1, R33, R26, R27, R28 ;  /* 0x0000001b1a217389 */ /* 0x010824000002001c */
[----:B01234-:R-:W-:Y:S05]  /*20b0*/  ENDCOLLECTIVE ;  /* 0x000000000000791b */ /* 0x01ffea0003800000 */
.L_x_21108:
[----:B------:R-:W-:Y:S01]  /*20c0*/  MOV R27, R24 ;  /* 0x00000018001b7202 */ /* 0x000fe20000000f00 */
[----:B------:R-:W-:-:S07]  /*20d0*/  IMAD R20, R20, R33, RZ ;  /* 0x0000002114147224 */ /* 0x000fce00078e02ff */
[----:B------:R-:W-:Y:S05]  /*20e0*/  WARPSYNC.COLLECTIVE R29, `(.L_x_21109) ;  /* 0x000000001d087348 */ /* 0x000fea0003c00000 */
[----:B------:R0:W1:Y:S02]  /*20f0*/  SHFL.IDX P1, R33, R26, R27, R28 ;  /* 0x0000001b1a217389 */ /* 0x000064000002001c */
[----:B01----:R-:W-:Y:S05]  /*2100*/  ENDCOLLECTIVE ;  /* 0x000000000000791b */ /* 0x003fea0003800000 */
.L_x_21109:
[----:B------:R-:W-:Y:S02]  /*2110*/  IMAD.MOV.U32 R27, RZ, RZ, R30 ;  /* 0x000000ffff1b7224 */ /* 0x000fe400078e001e */
[----:B------:R-:W-:-:S07]  /*2120*/  IMAD R20, R21, R33, R20 ;  /* 0x0000002115147224 */ /* 0x000fce00078e0214 */
[----:B------:R-:W-:Y:S05]  /*2130*/  WARPSYNC.COLLECTIVE R29, `(.L_x_21110) ;  /* 0x000000001d087348 */ /* 0x000fea0003c00000 */
[----:B------:R0:W1:Y:S02]  /*2140*/  SHFL.IDX P1, R33, R26, R27, R28 ;  /* 0x0000001b1a217389 */ /* 0x000064000002001c */
[----:B01----:R-:W-:Y:S05]  /*2150*/  ENDCOLLECTIVE ;  /* 0x000000000000791b */ /* 0x003fea0003800000 */
.L_x_21110:
[----:B------:R-:W-:Y:S01]  /*2160*/  MOV R27, R31 ;  /* 0x0000001f001b7202 */ /* 0x000fe20000000f00 */
[----:B------:R-:W-:-:S07]  /*2170*/  IMAD R20, R22, R33, R20 ;  /* 0x0000002116147224 */ /* 0x000fce00078e0214 */
[----:B------:R-:W-:Y:S05]  /*2180*/  WARPSYNC.COLLECTIVE R29, `(.L_x_21111) ;  /* 0x000000001d087348 */ /* 0x000fea0003c00000 */
[----:B------:R0:W1:Y:S02]  /*2190*/  SHFL.IDX P1, R33, R26, R27, R28 ;  /* 0x0000001b1a217389 */ /* 0x000064000002001c */
[----:B01----:R-:W-:Y:S05]  /*21a0*/  ENDCOLLECTIVE ;  /* 0x000000000000791b */ /* 0x003fea0003800000 */
.L_x_21111:
[----:B------:R-:W-:Y:S02]  /*21b0*/  IMAD.MOV.U32 R27, RZ, RZ, R32 ;  /* 0x000000ffff1b7224 */ /* 0x000fe400078e0020 */
[----:B------:R-:W-:-:S07]  /*21c0*/  IMAD R23, R23, R33, R20 ;  /* 0x0000002117177224 */ /* 0x000fce00078e0214 */
[----:B------:R-:W-:Y:S05]  /*21d0*/  WARPSYNC.COLLECTIVE R29, `(.L_x_21112) ;  /* 0x000000001d087348 */ /* 0x000fea0003c00000 */
[----:B------:R0:W1:Y:S02]  /*21e0*/  SHFL.IDX P1, R33, R26, R27, R28 ;  /* 0x0000001b1a217389 */ /* 0x000064000002001c */
[----:B01----:R-:W-:Y:S05]  /*21f0*/  ENDCOLLECTIVE ;  /* 0x000000000000791b */ /* 0x003fea0003800000 */
.L_x_21112:
[----:B------:R-:W-:Y:S01]  /*2200*/  IMAD.MOV.U32 R27, RZ, RZ, R34 ;  /* 0x000000ffff1b7224 */ /* 0x000fe200078e0022 */
[----:B------:R-:W-:-:S07]  /*2210*/  MOV R21, R33 ;  /* 0x0000002100157202 */ /* 0x000fce0000000f00 */
[----:B------:R-:W-:Y:S05]  /*2220*/  WARPSYNC.COLLECTIVE R29, `(.L_x_21113) ;  /* 0x000000001d087348 */ /* 0x000fea0003c00000 */
[----:B------:R0:W1:Y:S02]  /*2230*/  SHFL.IDX P1, R33, R26, R27, R28 ;  /* 0x0000001b1a217389 */ /* 0x000064000002001c */
[----:B01----:R-:W-:Y:S05]  /*2240*/  ENDCOLLECTIVE ;  /* 0x000000000000791b */ /* 0x003fea0003800000 */
.L_x_21113:
[----:B------:R-:W-:Y:S01]  /*2250*/  IMAD R16, R16, R21, R23 ;  /* 0x0000001510107224 */ /* 0x000fe200078e0217 */
[----:B------:R-:W-:Y:S01]  /*2260*/  LOP3.LUT R23, R5, 0xb, RZ, 0xfc, !PT ;  /* 0x0000000b05177812 */ /* 0x000fe200078efcff */
[----:B------:R-:W-:Y:S01]  /*2270*/  IMAD.MOV.U32 R27, RZ, RZ, R35 ;  /* 0x000000ffff1b7224 */ /* 0x000fe200078e0023 */
[----:B------:R-:W-:-:S07]  /*2280*/  MOV R22, R33 ;  /* 0x0000002100167202 */ /* 0x000fce0000000f00 */
[----:B------:R-:W-:Y:S05]  /*2290*/  WARPSYNC.COLLECTIVE R29, `(.L_x_21114) ;  /* 0x000000001d087348 */ /* 0x000fea0003c00000 */
[----:B------:R0:W1:Y:S02]  /*22a0*/  SHFL.IDX P1, R33, R26, R27, R28 ;  /* 0x0000001b1a217389 */ /* 0x000064000002001c */
[----:B01----:R-:W-:Y:S05]  /*22b0*/  ENDCOLLECTIVE ;  /* 0x000000000000791b */ /* 0x003fea0003800000 */
.L_x_21114:
[----:B------:R-:W-:Y:S01]  /*22c0*/  IMAD R16, R17, R22, R16 ;  /* 0x0000001611107224 */ /* 0x000fe200078e0210 */
[----:B------:R-:W-:-:S03]  /*22d0*/  MOV R27, R36 ;  /* 0x00000024001b7202 */ /* 0x000fc60000000f00 */
[----:B------:R-:W-:-:S07]  /*22e0*/  IMAD R16, R18, R33, R16 ;  /* 0x0000002112107224 */ /* 0x000fce00078e0210 */
[----:B------:R-:W-:Y:S05]  /*22f0*/  WARPSYNC.COLLECTIVE R29, `(.L_x_21115) ;  /* 0x000000001d087348 */ /* 0x000fea0003c00000 */
[----:B------:R0:W1:Y:S02]  /*2300*/  SHFL.IDX P1, R33, R26, R27, R28 ;  /* 0x0000001b1a217389 */ /* 0x000064000002001c */
[----:B01----:R-:W-:Y:S05]  /*2310*/  ENDCOLLECTIVE ;  /* 0x000000000000791b */ /* 0x003fea0003800000 */
.L_x_21115:
[----:B------:R-:W-:Y:S01]  /*2320*/  MOV R27, R37 ;  /* 0x00000025001b7202 */ /* 0x000fe20000000f00 */
[----:B------:R-:W-:-:S07]  /*2330*/  IMAD.MOV.U32 R20, RZ, RZ, R33 ;  /* 0x000000ffff147224 */ /* 0x000fce00078e0021 */
[----:B------:R-:W-:Y:S05]  /*2340*/  WARPSYNC.COLLECTIVE R29, `(.L_x_21116) ;  /* 0x000000001d087348 */ /* 0x000fea0003c00000 */
[----:B------:R0:W1:Y:S02]  /*2350*/  SHFL.IDX P1, R33, R26, R27, R28 ;  /* 0x0000001b1a217389 */ /* 0x000064000002001c */
[----:B01----:R-:W-:Y:S05]  /*2360*/  ENDCOLLECTIVE ;  /* 0x000000000000791b */ /* 0x003fea0003800000 */
.L_x_21116:
[----:B------:R-:W-:Y:S01]  /*2370*/  IMAD R19, R19, R20, R16 ;  /* 0x0000001413137224 */ /* 0x000fe200078e0210 */
[----:B------:R-:W-:Y:S01]  /*2380*/  MOV R27, R38 ;  /* 0x00000026001b7202 */ /* 0x000fe20000000f00 */
[----:B------:R-:W-:-:S07]  /*2390*/  IMAD.MOV.U32 R17, RZ, RZ, R33 ;  /* 0x000000ffff117224 */ /* 0x000fce00078e0021 */
[----:B------:R-:W-:Y:S05]  /*23a0*/  WARPSYNC.COLLECTIVE R29, `(.L_x_21117) ;  /* 0x000000001d087348 */ /* 0x000fea0003c00000 */
[----:B------:R0:W1:Y:S02]  /*23b0*/  SHFL.IDX P1, R33, R26, R27, R28 ;  /* 0x0000001b1a217389 */ /* 0x000064000002001c */
[----:B01----:R-:W-:Y:S05]  /*23c0*/  ENDCOLLECTIVE ;  /* 0x000000000000791b */ /* 0x003fea0003800000 */
.L_x_21117:
[----:B------:R-:W-:Y:S01]  /*23d0*/  IMAD R12, R12, R17, R19 ;  /* 0x000000110c0c7224 */ /* 0x000fe200078e0213 */
[----:B------:R-:W-:Y:S01]  /*23e0*/  MOV R27, R45 ;  /* 0x0000002d001b7202 */ /* 0x000fe20000000f00 */
[----:B------:R-:W-:-:S07]  /*23f0*/  IMAD.MOV.U32 R22, RZ, RZ, R33 ;  /* 0x000000ffff167224 */ /* 0x000fce00078e0021 */
[----:B------:R-:W-:Y:S05]  /*2400*/  WARPSYNC.COLLECTIVE R29, `(.L_x_21118) ;  /* 0x000000001d087348 */ /* 0x000fea0003c00000 */
[----:B------:R0:W1:Y:S02]  /*2410*/  SHFL.IDX P1, R33, R26, R27, R28 ;  /* 0x0000001b1a217389 */ /* 0x000064000002001c */
[----:B01----:R-:W-:Y:S05]  /*2420*/  ENDCOLLECTIVE ;  /* 0x000000000000791b */ /* 0x003fea0003800000 */
.L_x_21118:
[----:B------:R-:W-:Y:S02]  /*2430*/  IMAD R12, R13, R22, R12 ;  /* 0x000000160d0c7224 */ /* 0x000fe400078e020c */
[----:B------:R-:W-:Y:S02]  /*2440*/  IMAD.MOV.U32 R27, RZ, RZ, R23 ;  /* 0x000000ffff1b7224 */ /* 0x000fe400078e0017 */
[----:B------:R-:W-:-:S07]  /*2450*/  IMAD R12, R14, R33, R12 ;  /* 0x000000210e0c7224 */ /* 0x000fce00078e020c */
[----:B------:R-:W-:Y:S05]  /*2460*/  WARPSYNC.COLLECTIVE R29, `(.L_x_21119) ;  /* 0x000000001d087348 */ /* 0x000fea0003c00000 */
[----:B------:R0:W1:Y:S02]  /*2470*/  SHFL.IDX P1, R33, R26, R27, R28 ;  /* 0x0000001b1a217389 */ /* 0x000064000002001c */
[----:B01----:R-:W-:Y:S05]  /*2480*/  ENDCOLLECTIVE ;  /* 0x000000000000791b */ /* 0x003fea0003800000 */
.L_x_21119:
[----:B------:R-:W-:Y:S01]  /*2490*/  IMAD.MOV.U32 R27, RZ, RZ, R43 ;  /* 0x000000ffff1b7224 */ /* 0x000fe200078e002b */
[----:B------:R-:W-:-:S07]  /*24a0*/  MOV R16, R33 ;  /* 0x0000002100107202 */ /* 0x000fce0000000f00 */
[----:B------:R-:W-:Y:S05]  /*24b0*/  WARPSYNC.COLLECTIVE R29, `(.L_x_21120) ;  /* 0x000000001d087348 */ /* 0x000fea0003c00000 */
[----:B------:R0:W1:Y:S02]  /*24c0*/  SHFL.IDX P1, R33, R26, R27, R28 ;  /* 0x0000001b1a217389 */ /* 0x000064000002001c */
[----:B01----:R-:W-:Y:S05]  /*24d0*/  ENDCOLLECTIVE ;  /* 0x000000000000791b */ /* 0x003fea0003800000 */
.L_x_21120:
[----:B------:R-:W-:Y:S02]  /*24e0*/  IMAD R12, R15, R16, R12 ;  /* 0x000000100f0c7224 */ /* 0x000fe400078e020c */
[----:B------:R-:W-:Y:S01]  /*24f0*/  IMAD.MOV.U32 R27, RZ, RZ, R41 ;  /* 0x000000ffff1b7224 */ /* 0x000fe200078e0029 */
[----:B------:R-:W-:-:S07]  /*2500*/  MOV R43, R33 ;  /* 0x00000021002b7202 */ /* 0x000fce0000000f00 */
[----:B------:R-:W-:Y:S05]  /*2510*/  WARPSYNC.COLLECTIVE R29, `(.L_x_21121) ;  /* 0x000000001d087348 */ /* 0x000fea0003c00000 */
[----:B------:R0:W1:Y:S02]  /*2520*/  SHFL.IDX P1, R33, R26, R27, R28 ;  /* 0x0000001b1a217389 */ /* 0x000064000002001c */
[----:B01----:R-:W-:Y:S05]  /*2530*/  ENDCOLLECTIVE ;  /* 0x000000000000791b */ /* 0x003fea0003800000 */
.L_x_21121:
[----:B------:R-:W-:Y:S02]  /*2540*/  IMAD R8, R8, R43, R12 ;  /* 0x0000002b08087224 */ /* 0x000fe400078e020c */
[----:B------:R-:W-:Y:S01]  /*2550*/  IMAD.MOV.U32 R27, RZ, RZ, R42 ;  /* 0x000000ffff1b7224 */ /* 0x000fe200078e002a */
[----:B------:R-:W-:-:S07]  /*2560*/  MOV R18, R33 ;  /* 0x0000002100127202 */ /* 0x000fce0000000f00 */
[----:B------:R-:W-:Y:S05]  /*2570*/  WARPSYNC.COLLECTIVE R29, `(.L_x_21122) ;  /* 0x000000001d087348 */ /* 0x000fea0003c00000 */
[----:B------:R0:W1:Y:S02]  /*2580*/  SHFL.IDX P1, R33, R26, R27, R28 ;  /* 0x0000001b1a217389 */ /* 0x000064000002001c */
[----:B01----:R-:W-:Y:S05]  /*2590*/  ENDCOLLECTIVE ;  /* 0x000000000000791b */ /* 0x003fea0003800000 */
.L_x_21122:
[----:B------:R-:W-:Y:S02]  /*25a0*/  IMAD R8, R9, R18, R8 ;  /* 0x0000001209087224 */ /* 0x000fe400078e0208 */
[----:B------:R-:W-:Y:S01]  /*25b0*/  IMAD.MOV.U32 R27, RZ, RZ, R40 ;  /* 0x000000ffff1b7224 */ /* 0x000fe200078e0028 */
[----:B------:R-:W-:-:S07]  /*25c0*/  MOV R17, R33 ;  /* 0x0000002100117202 */ /* 0x000fce0000000f00 */
[----:B------:R-:W-:Y:S05]  /*25d0*/  WARPSYNC.COLLECTIVE R29, `(.L_x_21123) ;  /* 0x000000001d087348 */ /* 0x000fea0003c00000 */
[----:B------:R0:W1:Y:S02]  /*25e0*/  SHFL.IDX P1, R33, R26, R27, R28 ;  /* 0x0000001b1a217389 */ /* 0x000064000002001c */
[----:B01----:R-:W-:Y:S05]  /*25f0*/  ENDCOLLECTIVE ;  /* 0x000000000000791b */ /* 0x003fea0003800000 */
.L_x_21123:
[----:B------:R-:W-:Y:S01]  /*2600*/  IMAD R8, R10, R17, R8 ;  /* 0x000000110a087224 */ /* 0x000fe200078e0208 */
[----:B------:R-:W-:Y:S01]  /*2610*/  MOV R40, R33 ;  /* 0x0000002100287202 */ /* 0x000fe20000000f00 */
[----:B------:R-:W-:Y:S06]  /*2620*/  BRA `(.L_x_21124) ;  /* 0xffffffec00807947 */ /* 0x000fec000383ffff */
.L_x_21125:
        /* <DEDUP_REMOVED lines=13> */
.L_x_39667:


//--------------------- .text._Z9cuda_gemmIiLi128ELi2ELi1ELi64ELi64ELi64ELi64ELi1ELi0EEviiiPT_S1_S1_iii --------------------------
	.section	.text._Z9cuda_gemmIiLi128ELi2ELi1ELi64ELi64ELi64ELi64ELi1ELi0EEviiiPT_S1_S1_iii,"ax",@progbits
	.align	128
        .global         _Z9cuda_gemmIiLi128ELi2ELi1ELi64ELi64ELi64ELi64ELi1ELi0EEviiiPT_S1_S1_iii
        .type           _Z9cuda_gemmIiLi128ELi2ELi1ELi64ELi64ELi64ELi64ELi1ELi0EEviiiPT_S1_S1_iii,@function
        .size           _Z9cuda_gemmIiLi128ELi2ELi1ELi64ELi64ELi64ELi64ELi1ELi0EEviiiPT_S1_S1_iii,(.L_x_38941 - _Z9cuda_gemmIiLi128ELi2ELi1ELi64ELi64ELi64ELi64ELi1ELi0EEviiiPT_S1_S1_iii)
        .other          _Z9cuda_gemmIiLi128ELi2ELi1ELi64ELi64ELi64ELi64ELi1ELi0EEviiiPT_S1_S1_iii,@"STO_CUDA_ENTRY STV_DEFAULT"
_Z9cuda_gemmIiLi128ELi2ELi1ELi64ELi64ELi64ELi64ELi1ELi0EEviiiPT_S1_S1_iii:
.text._Z9cuda_gemmIiLi128ELi2ELi1ELi64ELi64ELi64ELi64ELi1ELi0EEviiiPT_S1_S1_iii:
        /* <DEDUP_REMOVED lines=232> */
[----:B------:R-:W-:Y:S05]  /*0e80*/  CALL.REL.NOINC `($__internal_438_$__cuda_sm20_div_s16) ;  /* 0x0000002400d47944 */ /* 0x000fea0003c00000 */
[----:B------:R-:W0:Y:S01]  /*0e90*/  S2R R34, SR_TID.X ;  /* 0x0000000000227919 */ /* 0x000e220000002100 */
[----:B------:R-:W1:Y:S01]  /*0ea0*/  LDCU UR6, c[0x0][0x3a8] ;  /* 0x00007500ff0677ac */ /* 0x000e620008000800 */
[----:B------:R-:W2:Y:S01]  /*0eb0*/  LDCU.64 UR10, c[0x0][0x358] ;  /* 0x00006b00ff0a77ac */ /* 0x000ea20008000a00 */
[----:B------:R-:W-:Y:S02]  /*0ec0*/  UPRMT UR7, UR5, 0x9910, URZ ;  /* 0x0000991005077896 */ /* 0x000fe400080000ff */
[----:B-1----:R-:W-:-:S04]  /*0ed0*/  UISETP.LT.AND UP0, UPT, UR6, 0x10, UPT ;  /* 0x000000100600788c */ /* 0x002fc8000bf01270 */
[----:B------:R-:W-:Y:S01]  /*0ee0*/  USEL UR6, UR6, 0x10, UP0 ;  /* 0x0000001006067887 */ /* 0x000fe20008000000 */
[----:B0-2---:R-:W-:-:S11]  /*0ef0*/  LOP3.LUT R42, R34, 0x1f, RZ, 0xc0, !PT ;  /* 0x0000001f222a7812 */ /* 0x005fd600078ec0ff */
.L_x_21179:
        /* <DEDUP_REMOVED lines=30> */
.L_x_21129:
[----:B------:R-:W-:Y:S05]  /*10e0*/  BSYNC.RECONVERGENT B1 ;  /* 0x0000000000017941 */ /* 0x000fea0003800200 */
.L_x_21128:
[----:B------:R-:W-:Y:S05]  /*10f0*/  @!P1 BRA `(.L_x_21127) ;  /* 0x0000000000449947 */ /* 0x000fea0003800000 */
[----:B------:R-:W2:Y:S01]  /*1100*/  S2UR UR9, SR_CgaCtaId ;  /* 0x00000000000979c3 */ /* 0x000ea20000008800 */
[----:B------:R-:W-:Y:S02]  /*1110*/  UMOV UR5, 0x400 ;  /* 0x0000040000057882 */ /* 0x000fe40000000000 */
[----:B------:R-:W-:-:S04]  /*1120*/  UIADD3 UR5, UPT, UPT, UR5, 0x900, URZ ;  /* 0x0000090005057890 */ /* 0x000fc8000fffe0ff */
[----:B--2---:R-:W-:-:S06]  /*1130*/  ULEA UR5, UR9, UR5, 0x18 ;  /* 0x0000000509057291 */ /* 0x004fcc000f8ec0ff */
[----:B01----:R-:W-:-:S07]  /*1140*/  LEA R35, R34, UR5, 0x2 ;  /* 0x0000000522237c11 */ /* 0x003fce000f8e10ff */
.L_x_21130:
        /* <DEDUP_REMOVED lines=12> */
.L_x_21127:
[----:B------:R-:W-:Y:S05]  /*1210*/  BSYNC.RECONVERGENT B0 ;  /* 0x0000000000007941 */ /* 0x000fea0003800200 */
.L_x_21126:
[----:B------:R-:W-:Y:S01]  /*1220*/  PLOP3.LUT P0, PT, PT, PT, PT, 0x80, 0x8 ;  /* 0x000000000008781c */ /* 0x000fe20003f0f070 */
[----:B-12---:R-:W-:Y:S01]  /*1230*/  IMAD.MOV.U32 R43, RZ, RZ, RZ ;  /* 0x000000ffff2b7224 */ /* 0x006fe200078e00ff */
[----:B------:R-:W1:Y:S11]  /*1240*/  LDCU UR13, c[0x0][0x3a8] ;  /* 0x00007500ff0d77ac */ /* 0x000e760008000800 */
.L_x_21173:
        /* <DEDUP_REMOVED lines=13> */
.L_x_21133:
        /* <DEDUP_REMOVED lines=10> */
.L_x_21132:
[----:B-1----:R-:W-:Y:S05]  /*13c0*/  BSYNC.RECONVERGENT B0 ;  /* 0x0000000000007941 */ /* 0x002fea0003800200 */
.L_x_21131:
[----:B0-----:R-:W0:Y:S02]  /*13d0*/  S2R R44, SR_CTAID.Z ;  /* 0x00000000002c7919 */ /* 0x001e240000002700 */
[----:B0-----:R-:W-:Y:S02]  /*13e0*/  IMAD R43, R44, 0x40, R43 ;  /* 0x000000402c2b7824 */ /* 0x001fe400078e022b */
[----:B------:R-:W-:-:S07]  /*13f0*/  IMAD.MOV.U32 R44, RZ, RZ, RZ ;  /* 0x000000ffff2c7224 */ /* 0x000fce00078e00ff */
.L_x_21172:
[----:B------:R-:W0:Y:S02]  /*1400*/  S2R R34, SR_TID.X ;  /* 0x0000000000227919 */ /* 0x000e240000002100 */
[----:B0-----:R-:W-:Y:S02]  /*1410*/  LOP3.LUT R35, R34, 0xf, RZ, 0xc0, !PT ;  /* 0x0000000f22237812 */ /* 0x001fe400078ec0ff */
[----:B------:R-:W-:-:S03]  /*1420*/  SHF.R.U32.HI R46, RZ, 0x4, R34 ;  /* 0x00000004ff2e7819 */ /* 0x000fc60000011622 */
[----:B-1234-:R-:W-:-:S07]  /*1430*/  IMAD.IADD R48, R35, 0x1, R44 ;  /* 0x0000000123307824 */ /* 0x01efce00078e022c */
.L_x_21134:
        /* <DEDUP_REMOVED lines=18> */
.L_x_21171:
        /* <DEDUP_REMOVED lines=88> */
.L_x_21170:
        /* <DEDUP_REMOVED lines=11> */
.L_x_21181:
[----:B0--3--:R-:W-:-:S07]  /*1b90*/  IMAD R34, R46, R69, RZ ;  /* 0x000000452e227224 */ /* 0x009fce00078e02ff */
.L_x_21138:
[----:B------:R-:W-:-:S13]  /*1ba0*/  ISETP.GE.AND P3, PT, R64, 0x2, PT ;  /* 0x000000024000780c */ /* 0x000fda0003f66270 */
[----:B------:R-:W-:Y:S05]  /*1bb0*/  @!P3 BRA `(.L_x_21140) ;  /* 0x000000000010b947 */ /* 0x000fea0003800000 */
[----:B------:R-:W-:-:S03]  /*1bc0*/  UMOV UR5, 0xffffffff ;  /* 0xffffffff00057882 */ /* 0x000fc60000000000 */
[----:B------:R-:W-:Y:S05]  /*1bd0*/  BRA.DIV UR5, `(.L_x_21141) ;  /* 0x0000001205647947 */ /* 0x000fea000b800000 */
[----:B------:R3:W4:Y:S02]  /*1be0*/  SHFL.IDX PT, R66, R68, R4, 0x1f ;  /* 0x00001f0444427589 */ /* 0x00072400000e0000 */
.L_x_21184:
[----:B----4-:R-:W-:-:S07]  /*1bf0*/  IMAD R34, R47, R66, R34 ;  /* 0x000000422f227224 */ /* 0x010fce00078e0222 */
.L_x_21140:
[----:B------:R-:W-:-:S13]  /*1c00*/  ISETP.GE.AND P3, PT, R64, 0x3, PT ;  /* 0x000000034000780c */ /* 0x000fda0003f66270 */
[----:B------:R-:W-:Y:S05]  /*1c10*/  @!P3 BRA `(.L_x_21142) ;  /* 0x000000000010b947 */ /* 0x000fea0003800000 */
[----:B------:R-:W-:-:S03]  /*1c20*/  UMOV UR5, 0xffffffff ;  /* 0xffffffff00057882 */ /* 0x000fc60000000000 */
[----:B------:R-:W-:Y:S05]  /*1c30*/  BRA.DIV UR5, `(.L_x_21143) ;  /* 0x0000001205707947 */ /* 0x000fea000b800000 */
[----:B------:R4:W0:Y:S02]  /*1c40*/  SHFL.IDX PT, R66, R68, R5, 0x1f ;  /* 0x00001f0544427589 */ /* 0x00082400000e0000 */
.L_x_21187:
[----:B0-----:R-:W-:-:S07]  /*1c50*/  IMAD R34, R48, R66, R34 ;  /* 0x0000004230227224 */ /* 0x001fce00078e0222 */
.L_x_21142:
[----:B------:R-:W-:-:S13]  /*1c60*/  ISETP.GE.AND P3, PT, R64, 0x4, PT ;  /* 0x000000044000780c */ /* 0x000fda0003f66270 */
[----:B------:R-:W-:Y:S05]  /*1c70*/  @!P3 BRA `(.L_x_21144) ;  /* 0x000000000010b947 */ /* 0x000fea0003800000 */
[----:B------:R-:W-:-:S03]  /*1c80*/  UMOV UR5, 0xffffffff ;  /* 0xffffffff00057882 */ /* 0x000fc60000000000 */
[----:B------:R-:W-:Y:S05]  /*1c90*/  BRA.DIV UR5, `(.L_x_21145) ;  /* 0x00000012057c7947 */ /* 0x000fea000b800000 */
[----:B------:R0:W0:Y:S02]  /*1ca0*/  SHFL.IDX PT, R66, R68, R6, 0x1f ;  /* 0x00001f0644427589 */ /* 0x00002400000e0000 */
.L_x_21190:
[----:B0-----:R-:W-:-:S07]  /*1cb0*/  IMAD R34, R49, R66, R34 ;  /* 0x0000004231227224 */ /* 0x001fce00078e0222 */
.L_x_21144:
[----:B------:R-:W-:-:S13]  /*1cc0*/  ISETP.GE.AND P3, PT, R64, 0x5, PT ;  /* 0x000000054000780c */ /* 0x000fda0003f66270 */
[----:B------:R-:W-:Y:S05]  /*1cd0*/  @!P3 BRA `(.L_x_21146) ;  /* 0x000000000010b947 */ /* 0x000fea0003800000 */
[----:B------:R-:W-:-:S03]  /*1ce0*/  UMOV UR5, 0xffffffff ;  /* 0xffffffff00057882 */ /* 0x000fc60000000000 */
[----:B------:R-:W-:Y:S05]  /*1cf0*/  BRA.DIV UR5, `(.L_x_21147) ;  /* 0x0000001205887947 */ /* 0x000fea000b800000 */
[----:B------:R0:W0:Y:S02]  /*1d00*/  SHFL.IDX PT, R66, R68, R7, 0x1f ;  /* 0x00001f0744427589 */ /* 0x00002400000e0000 */
.L_x_21193:
[----:B0-----:R-:W-:-:S07]  /*1d10*/  IMAD R34, R50, R66, R34 ;  /* 0x0000004232227224 */ /* 0x001fce00078e0222 */
.L_x_21146:
[----:B------:R-:W-:-:S13]  /*1d20*/  ISETP.GE.AND P3, PT, R64, 0x6, PT ;  /* 0x000000064000780c */ /* 0x000fda0003f66270 */
[----:B------:R-:W-:Y:S05]  /*1d30*/  @!P3 BRA `(.L_x_21148) ;  /* 0x000000000010b947 */ /* 0x000fea0003800000 */
[----:B------:R-:W-:-:S03]  /*1d40*/  UMOV UR5, 0xffffffff ;  /* 0xffffffff00057882 */ /* 0x000fc60000000000 */
[----:B------:R-:W-:Y:S05]  /*1d50*/  BRA.DIV UR5, `(.L_x_21149) ;  /* 0x0000001205947947 */ /* 0x000fea000b800000 */
[----:B------:R0:W0:Y:S02]  /*1d60*/  SHFL.IDX PT, R66, R68, R8, 0x1f ;  /* 0x00001f0844427589 */ /* 0x00002400000e0000 */
.L_x_21196:
[----:B0-----:R-:W-:-:S07]  /*1d70*/  IMAD R34, R51, R66, R34 ;  /* 0x0000004233227224 */ /* 0x001fce00078e0222 */
.L_x_21148:
[----:B------:R-:W-:-:S13]  /*1d80*/  ISETP.GE.AND P3, PT, R64, 0x7, PT ;  /* 0x000000074000780c */ /* 0x000fda0003f66270 */
[----:B------:R-:W-:Y:S05]  /*1d90*/  @!P3 BRA `(.L_x_21150) ;  /* 0x000000000010b947 */ /* 0x000fea0003800000 */
[----:B------:R-:W-:-:S03]  /*1da0*/  UMOV UR5, 0xffffffff ;  /* 0xffffffff00057882 */ /* 0x000fc60000000000 */
[----:B------:R-:W-:Y:S05]  /*1db0*/  BRA.DIV UR5, `(.L_x_21151) ;  /* 0x0000001205a07947 */ /* 0x000fea000b800000 */
[----:B------:R0:W0:Y:S02]  /*1dc0*/  SHFL.IDX PT, R66, R68, R9, 0x1f ;  /* 0x00001f0944427589 */ /* 0x00002400000e0000 */
.L_x_21199:
[----:B0-----:R-:W-:-:S07]  /*1dd0*/  IMAD R34, R52, R66, R34 ;  /* 0x0000004234227224 */ /* 0x001fce00078e0222 */
.L_x_21150:
[----:B------:R-:W-:-:S13]  /*1de0*/  ISETP.GE.AND P3, PT, R64, 0x8, PT ;  /* 0x000000084000780c */ /* 0x000fda0003f66270 */
[----:B------:R-:W-:Y:S05]  /*1df0*/  @!P3 BRA `(.L_x_21152) ;  /* 0x000000000010b947 */ /* 0x000fea0003800000 */
[----:B------:R-:W-:-:S03]  /*1e00*/  UMOV UR5, 0xffffffff ;  /* 0xffffffff00057882 */ /* 0x000fc60000000000 */
[----:B------:R-:W-:Y:S05]  /*1e10*/  BRA.DIV UR5, `(.L_x_21153) ;  /* 0x0000001205ac7947 */ /* 0x000fea000b800000 */
[----:B------:R0:W0:Y:S02]  /*1e20*/  SHFL.IDX PT, R66, R68, R10, 0x1f ;  /* 0x00001f0a44427589 */ /* 0x00002400000e0000 */
.L_x_21202:
[----:B01----:R-:W-:-:S07]  /*1e30*/  IMAD R34, R53, R66, R34 ;  /* 0x0000004235227224 */ /* 0x003fce00078e0222 */
.L_x_21152:
[----:B------:R-:W-:-:S13]  /*1e40*/  ISETP.GE.AND P3, PT, R64, 0x9, PT ;  /* 0x000000094000780c */ /* 0x000fda0003f66270 */
[----:B------:R-:W-:Y:S05]  /*1e50*/  @!P3 BRA `(.L_x_21154) ;  /* 0x000000000010b947 */ /* 0x000fea0003800000 */
[----:B------:R-:W-:-:S03]  /*1e60*/  UMOV UR5, 0xffffffff ;  /* 0xffffffff00057882 */ /* 0x000fc60000000000 */
[----:B------:R-:W-:Y:S05]  /*1e70*/  BRA.DIV UR5, `(.L_x_21155) ;  /* 0x0000001205b87947 */ /* 0x000fea000b800000 */
[----:B------:R0:W0:Y:S02]  /*1e80*/  SHFL.IDX PT, R66, R68, R11, 0x1f ;  /* 0x00001f0b44427589 */ /* 0x00002400000e0000 */
.L_x_21205:
[----:B0-----:R-:W-:-:S07]  /*1e90*/  IMAD R34, R54, R66, R34 ;  /* 0x0000004236227224 */ /* 0x001fce00078e0222 */
.L_x_21154:
[----:B------:R-:W-:-:S13]  /*1ea0*/  ISETP.GE.AND P3, PT, R64, 0xa, PT ;  /* 0x0000000a4000780c */ /* 0x000fda0003f66270 */
[----:B------:R-:W-:Y:S05]  /*1eb0*/  @!P3 BRA `(.L_x_21156) ;  /* 0x000000000010b947 */ /* 0x000fea0003800000 */
[----:B------:R-:W-:-:S03]  /*1ec0*/  UMOV UR5, 0xffffffff ;  /* 0xffffffff00057882 */ /* 0x000fc60000000000 */
[----:B------:R-:W-:Y:S05]  /*1ed0*/  BRA.DIV UR5, `(.L_x_21157) ;  /* 0x0000001205c47947 */ /* 0x000fea000b800000 */
[----:B------:R0:W0:Y:S02]  /*1ee0*/  SHFL.IDX PT, R66, R68, R12, 0x1f ;  /* 0x00001f0c44427589 */ /* 0x00002400000e0000 */
.L_x_21208:
[----:B0-----:R-:W-:-:S07]  /*1ef0*/  IMAD R34, R55, R66, R34 ;  /* 0x0000004237227224 */ /* 0x001fce00078e0222 */
.L_x_21156:
[----:B------:R-:W-:-:S13]  /*1f00*/  ISETP.GE.AND P3, PT, R64, 0xb, PT ;  /* 0x0000000b4000780c */ /* 0x000fda0003f66270 */
[----:B------:R-:W-:Y:S05]  /*1f10*/  @!P3 BRA `(.L_x_21158) ;  /* 0x000000000010b947 */ /* 0x000fea0003800000 */
[----:B------:R-:W-:-:S03]  /*1f20*/  UMOV UR5, 0xffffffff ;  /* 0xffffffff00057882 */ /* 0x000fc60000000000 */
[----:B------:R-:W-:Y:S05]  /*1f30*/  BRA.DIV UR5, `(.L_x_21159) ;  /* 0x0000001205d07947 */ /* 0x000fea000b800000 */
[----:B------:R0:W0:Y:S02]  /*1f40*/  SHFL.IDX PT, R66, R68, R13, 0x1f ;  /* 0x00001f0d44427589 */ /* 0x00002400000e0000 */
.L_x_21211:
[----:B0-----:R-:W-:-:S07]  /*1f50*/  IMAD R34, R56, R66, R34 ;  /* 0x0000004238227224 */ /* 0x001fce00078e0222 */
.L_x_21158:
[----:B------:R-:W-:-:S13]  /*1f60*/  ISETP.GE.AND P3, PT, R64, 0xc, PT ;  /* 0x0000000c4000780c */ /* 0x000fda0003f66270 */
[----:B------:R-:W-:Y:S05]  /*1f70*/  @!P3 BRA `(.L_x_21160) ;  /* 0x000000000010b947 */ /* 0x000fea0003800000 */
[----:B------:R-:W-:-:S03]  /*1f80*/  UMOV UR5, 0xffffffff ;  /* 0xffffffff00057882 */ /* 0x000fc60000000000 */
[----:B------:R-:W-:Y:S05]  /*1f90*/  BRA.DIV UR5, `(.L_x_21161) ;  /* 0x0000001205dc7947 */ /* 0x000fea000b800000 */
[----:B------:R0:W0:Y:S02]  /*1fa0*/  SHFL.IDX PT, R66, R68, R14, 0x1f ;  /* 0x00001f0e44427589 */ /* 0x00002400000e0000 */
.L_x_21214:
[----:B0-----:R-:W-:-:S07]  /*1fb0*/  IMAD R34, R57, R66, R34 ;  /* 0x0000004239227224 */ /* 0x001fce00078e0222 */
.L_x_21160:
[----:B------:R-:W-:-:S13]  /*1fc0*/  ISETP.GE.AND P3, PT, R64, 0xd, PT ;  /* 0x0000000d4000780c */ /* 0x000fda0003f66270 */
[----:B------:R-:W-:Y:S05]  /*1fd0*/  @!P3 BRA `(.L_x_21162) ;  /* 0x000000000010b947 */ /* 0x000fea0003800000 */
[----:B------:R-:W-:-:S03]  /*1fe0*/  UMOV UR5, 0xffffffff ;  /* 0xffffffff00057882 */ /* 0x000fc60000000000 */
[----:B------:R-:W-:Y:S05]  /*1ff0*/  BRA.DIV UR5, `(.L_x_21163) ;  /* 0x0000001205e87947 */ /* 0x000fea000b800000 */
[----:B------:R0:W0:Y:S02]  /*2000*/  SHFL.IDX PT, R66, R68, R15, 0x1f ;  /* 0x00001f0f44427589 */ /* 0x00002400000e0000 */
.L_x_21217:
[----:B0-----:R-:W-:-:S07]  /*2010*/  IMAD R34, R58, R66, R34 ;  /* 0x000000423a227224 */ /* 0x001fce00078e0222 */
.L_x_21162:
[----:B------:R-:W-:-:S13]  /*2020*/  ISETP.GE.AND P3, PT, R64, 0xe, PT ;  /* 0x0000000e4000780c */ /* 0x000fda0003f66270 */
[----:B------:R-:W-:Y:S05]  /*2030*/  @!P3 BRA `(.L_x_21164) ;  /* 0x000000000010b947 */ /* 0x000fea0003800000 */
[----:B------:R-:W-:-:S03]  /*2040*/  UMOV UR5, 0xffffffff ;  /* 0xffffffff00057882 */ /* 0x000fc60000000000 */
[----:B------:R-:W-:Y:S05]  /*2050*/  BRA.DIV UR5, `(.L_x_21165) ;  /* 0x0000001205f47947 */ /* 0x000fea000b800000 */
[----:B------:R0:W0:Y:S02]  /*2060*/  SHFL.IDX PT, R66, R68, R16, 0x1f ;  /* 0x00001f1044427589 */ /* 0x00002400000e0000 */
.L_x_21220:
[----:B0-----:R-:W-:-:S07]  /*2070*/  IMAD R34, R59, R66, R34 ;  /* 0x000000423b227224 */ /* 0x001fce00078e0222 */
.L_x_21164:
[----:B------:R-:W-:-:S13]  /*2080*/  ISETP.GE.AND P3, PT, R64, 0xf, PT ;  /* 0x0000000f4000780c */ /* 0x000fda0003f66270 */
[----:B------:R-:W-:Y:S05]  /*2090*/  @!P3 BRA `(.L_x_21166) ;  /* 0x000000000010b947 */ /* 0x000fea0003800000 */
[----:B------:R-:W-:-:S03]  /*20a0*/  UMOV UR5, 0xffffffff ;  /* 0xffffffff00057882 */ /* 0x000fc60000000000 */
[----:B------:R-:W-:Y:S05]  /*20b0*/  BRA.DIV UR5, `(.L_x_21167) ;  /* 0x0000001605007947 */ /* 0x000fea000b800000 */
[----:B------:R0:W0:Y:S02]  /*20c0*/  SHFL.IDX PT, R66, R68, R17, 0x1f ;  /* 0x00001f1144427589 */ /* 0x00002400000e0000 */
.L_x_21223:
[----:B0-----:R-:W-:-:S07]  /*20d0*/  IMAD R34, R60, R66, R34 ;  /* 0x000000423c227224 */ /* 0x001fce00078e0222 */
.L_x_21166:
[----:B------:R-:W-:-:S13]  /*20e0*/  ISETP.GE.AND P3, PT, R64, 0x10, PT ;  /* 0x000000104000780c */ /* 0x000fda0003f66270 */
[----:B------:R-:W-:Y:S05]  /*20f0*/  @!P3 BRA `(.L_x_21168) ;  /* 0x00000004001cb947 */ /* 0x000fea0003800000 */
[----:B------:R-:W-:-:S03]  /*2100*/  UMOV UR5, 0xffffffff ;  /* 0xffffffff00057882 */ /* 0x000fc60000000000 */
[----:B------:R-:W-:Y:S05]  /*2110*/  BRA.DIV UR5, `(.L_x_21169) ;  /* 0x00000016050c7947 */ /* 0x000fea000b800000 */
[----:B------:R0:W0:Y:S02]  /*2120*/  SHFL.IDX PT, R66, R68, R18, 0x1f ;  /* 0x00001f1244427589 */ /* 0x00002400000e0000 */
.L_x_21226:
[----:B0-----:R-:W-:Y:S01]  /*2130*/  IMAD R34, R61, R66, R34 ;  /* 0x000000423d227224 */ /* 0x001fe200078e0222 */
[----:B------:R-:W-:Y:S06]  /*2140*/  BRA `(.L_x_21168) ;  /* 0x0000000400087947 */ /* 0x000fec0003800000 */
.L_x_21137:
        /* <DEDUP_REMOVED lines=66> */
.L_x_21168:
        /* <DEDUP_REMOVED lines=17> */
.L_x_21136:
[----:B------:R-:W-:Y:S05]  /*2680*/  @!P0 BRA `(.L_x_21171) ;  /* 0xffffffec00b48947 */ /* 0x000fea000383ffff */
[----:B------:R-:W-:Y:S05]  /*2690*/  BSYNC.RECONVERGENT B0 ;  /* 0x0000000000007941 */ /* 0x000fea0003800200 */
.L_x_21135:
        /* <DEDUP_REMOVED lines=55> */
.L_x_21177:
[----:B------:R-:W-:Y:S05]  /*2a10*/  BSYNC.RECONVERGENT B1 ;  /* 0x0000000000017941 */ /* 0x000fea0003800200 */
.L_x_21176:
[----:B------:R-:W-:Y:S05]  /*2a20*/  @!P1 BRA `(.L_x_21175) ;  /* 0x0000000000949947 */ /* 0x000fea0003800000 */
[----:B------:R-:W5:Y:S01]  /*2a30*/  S2R R61, SR_CgaCtaId ;  /* 0x00000000003d7919 */ /* 0x000f620000008800 */
[----:B0-----:R-:W-:-:S04]  /*2a40*/  MOV R34, 0x400 ;  /* 0x0000040000227802 */ /* 0x001fc80000000f00 */
[----:B------:R-:W-:-:S04]  /*2a50*/  IADD3 R34, PT, PT, R34, 0x900, RZ ;  /* 0x0000090022227810 */ /* 0x000fc80007ffe0ff */
[----:B-----5:R-:W-:-:S07]  /*2a60*/  LEA R61, R61, R34, 0x18 ;  /* 0x000000223d3d7211 */ /* 0x020fce00078ec0ff */
.L_x_21178:
        /* <DEDUP_REMOVED lines=33> */
.L_x_21175:
[----:B------:R-:W-:Y:S05]  /*2c80*/  BSYNC.RECONVERGENT B0 ;  /* 0x0000000000007941 */ /* 0x000fea0003800200 */
.L_x_21174:
[----:B------:R-:W5:Y:S02]  /*2c90*/  LDCU UR5, c[0x0][0x374] ;  /* 0x00006e80ff0577ac */ /* 0x000f640008000800 */
[----:B-----5:R-:W-:Y:S02]  /*2ca0*/  UIADD3 UR4, UPT, UPT, UR5, UR4, URZ ;  /* 0x0000000405047290 */ /* 0x020fe4000fffe0ff */
[----:B------:R-:W-:-:S04]  /*2cb0*/  USHF.L.U32 UR5, UR5, 0x1, URZ ;  /* 0x0000000105057899 */ /* 0x000fc800080006ff */
[----:B------:R-:W-:-:S09]  /*2cc0*/  UISETP.GE.U32.AND UP0, UPT, UR4, UR5, UPT ;  /* 0x000000050400728c */ /* 0x000fd2000bf06070 */
[----:B------:R-:W-:Y:S05]  /*2cd0*/  BRA.U !UP0, `(.L_x_21179) ;  /* 0xffffffe108887547 */ /* 0x000fea000b83ffff */
[----:B------:R-:W-:Y:S05]  /*2ce0*/  EXIT ;  /* 0x000000000000794d */ /* 0x000fea0003800000 */
.L_x_21139:
[----:B------:R-:W-:Y:S02]  /*2cf0*/  HFMA2 R66, -RZ, RZ, 0, 1.847743988037109375e-06 ;  /* 0x0000001fff427431 */ /* 0x000fe400000001ff */
[----:B------:R-:W-:Y:S02]  /*2d00*/  IMAD.MOV.U32 R65, RZ, RZ, R19 ;  /* 0x000000ffff417224 */ /* 0x000fe400078e0013 */
[----:B------:R-:W-:-:S07]  /*2d10*/  IMAD.MOV.U32 R67, RZ, RZ, -0x1 ;  /* 0xffffffffff437424 */ /* 0x000fce00078e00ff */
[----:B01----:R-:W-:Y:S05]  /*2d20*/  WARPSYNC.COLLECTIVE R67, `(.L_x_21180) ;  /* 0x0000000043087348 */ /* 0x003fea0003c00000 */
[----:B------:R2:W3:Y:S02]  /*2d30*/  SHFL.IDX P3, R66, R68, R65, R66 ;  /* 0x0000004144427389 */ /* 0x0004e40000060042 */
[----:B0123--:R-:W-:Y:S05]  /*2d40*/  ENDCOLLECTIVE ;  /* 0x000000000000791b */ /* 0x00ffea0003800000 */
.L_x_21180:
[----:B------:R-:W-:Y:S01]  /*2d50*/  IMAD.MOV.U32 R69, RZ, RZ, R66 ;  /* 0x000000ffff457224 */ /* 0x000fe200078e0042 */
[----:B------:R-:W-:Y:S06]  /*2d60*/  BRA `(.L_x_21181) ;  /* 0xffffffec00887947 */ /* 0x000fec000383ffff */
.L_x_21141:
[----:B------:R-:W-:Y:S01]  /*2d70*/  BSSY B1, `(.L_x_21182) ;  /* 0x0000007000017945 */ /* 0x000fe20003800000 */
[----:B------:R-:W-:Y:S01]  /*2d80*/  MOV R65, R4 ;  /* 0x0000000400417202 */ /* 0x000fe20000000f00 */
[----:B------:R-:W-:Y:S02]  /*2d90*/  IMAD.MOV.U32 R66, RZ, RZ, 0x1f ;  /* 0x0000001fff427424 */ /* 0x000fe400078e00ff */
[----:B------:R-:W-:-:S07]  /*2da0*/  IMAD.MOV.U32 R67, RZ, RZ, -0x1 ;  /* 0xffffffffff437424 */ /* 0x000fce00078e00ff */
[----:B012---:R-:W-:Y:S05]  /*2db0*/  WARPSYNC.COLLECTIVE R67, `(.L_x_21183) ;  /* 0x0000000043087348 */ /* 0x007fea0003c00000 */
[----:B------:R3:W4:Y:S02]  /*2dc0*/  SHFL.IDX P3, R66, R68, R65, R66 ;  /* 0x0000004144427389 */ /* 0x0007240000060042 */
[----:B01234-:R-:W-:Y:S05]  /*2dd0*/  ENDCOLLECTIVE ;  /* 0x000000000000791b */ /* 0x01ffea0003800000 */
.L_x_21183:
[----:B------:R-:W-:Y:S05]  /*2de0*/  BSYNC B1 ;  /* 0x0000000000017941 */ /* 0x000fea0003800000 */
.L_x_21182:
[----:B------:R-:W-:Y:S05]  /*2df0*/  BRA `(.L_x_21184) ;  /* 0xffffffec007c7947 */ /* 0x000fea000383ffff */
.L_x_21143:
[----:B------:R-:W-:Y:S01]  /*2e00*/  BSSY B1, `(.L_x_21185) ;  /* 0x0000007000017945 */ /* 0x000fe20003800000 */
[----:B------:R-:W-:Y:S01]  /*2e10*/  MOV R65, R5 ;  /* 0x0000000500417202 */ /* 0x000fe20000000f00 */
[----:B------:R-:W-:Y:S02]  /*2e20*/  IMAD.MOV.U32 R66, RZ, RZ, 0x1f ;  /* 0x0000001fff427424 */ /* 0x000fe400078e00ff */
[----:B------:R-:W-:-:S07]  /*2e30*/  IMAD.MOV.U32 R67, RZ, RZ, -0x1 ;  /* 0xffffffffff437424 */ /* 0x000fce00078e00ff */
[----:B0123--:R-:W-:Y:S05]  /*2e40*/  WARPSYNC.COLLECTIVE R67, `(.L_x_21186) ;  /* 0x0000000043087348 */ /* 0x00ffea0003c00000 */
[----:B------:R4:W0:Y:S02]  /*2e50*/  SHFL.IDX P3, R66, R68, R65, R66 ;  /* 0x0000004144427389 */ /* 0x0008240000060042 */
[----:B01234-:R-:W-:Y:S05]  /*2e60*/  ENDCOLLECTIVE ;  /* 0x000000000000791b */ /* 0x01ffea0003800000 */
.L_x_21186:
[----:B------:R-:W-:Y:S05]  /*2e70*/  BSYNC B1 ;  /* 0x0000000000017941 */ /* 0x000fea0003800000 */
.L_x_21185:
[----:B------:R-:W-:Y:S05]  /*2e80*/  BRA `(.L_x_21187) ;  /* 0xffffffec00707947 */ /* 0x000fea000383ffff */
.L_x_21145:
[----:B------:R-:W-:Y:S01]  /*2e90*/  BSSY B1, `(.L_x_21188) ;  /* 0x0000007000017945 */ /* 0x000fe20003800000 */
[----:B------:R-:W-:Y:S01]  /*2ea0*/  MOV R65, R6 ;  /* 0x0000000600417202 */ /* 0x000fe20000000f00 */
[----:B------:R-:W-:Y:S02]  /*2eb0*/  IMAD.MOV.U32 R66, RZ, RZ, 0x1f ;  /* 0x0000001fff427424 */ /* 0x000fe400078e00ff */
[----:B------:R-:W-:-:S07]  /*2ec0*/  IMAD.MOV.U32 R67, RZ, RZ, -0x1 ;  /* 0xffffffffff437424 */ /* 0x000fce00078e00ff */
[----:B01234-:R-:W-:Y:S05]  /*2ed0*/  WARPSYNC.COLLECTIVE R67, `(.L_x_21189) ;  /* 0x0000000043087348 */ /* 0x01ffea0003c00000 */
[----:B------:R0:W0:Y:S02]  /*2ee0*/  SHFL.IDX P3, R66, R68, R65, R66 ;  /* 0x0000004144427389 */ /* 0x0000240000060042 */
[----:B01234-:R-:W-:Y:S05]  /*2ef0*/  ENDCOLLECTIVE ;  /* 0x000000000000791b */ /* 0x01ffea0003800000 */
.L_x_21189:
[----:B------:R-:W-:Y:S05]  /*2f00*/  BSYNC B1 ;  /* 0x0000000000017941 */ /* 0x000fea0003800000 */
.L_x_21188:
[----:B------:R-:W-:Y:S05]  /*2f10*/  BRA `(.L_x_21190) ;  /* 0xffffffec00647947 */ /* 0x000fea000383ffff */
.L_x_21147:
[----:B------:R-:W-:Y:S01]  /*2f20*/  BSSY B1, `(.L_x_21191) ;  /* 0x0000007000017945 */ /* 0x000fe20003800000 */
[----:B------:R-:W-:Y:S01]  /*2f30*/  MOV R65, R7 ;  /* 0x0000000700417202 */ /* 0x000fe20000000f00 */
[----:B------:R-:W-:Y:S02]  /*2f40*/  IMAD.MOV.U32 R66, RZ, RZ, 0x1f ;  /* 0x0000001fff427424 */ /* 0x000fe400078e00ff */
[----:B------:R-:W-:-:S07]  /*2f50*/  IMAD.MOV.U32 R67, RZ, RZ, -0x1 ;  /* 0xffffffffff437424 */ /* 0x000fce00078e00ff */
[----:B01234-:R-:W-:Y:S05]  /*2f60*/  WARPSYNC.COLLECTIVE R67, `(.L_x_21192) ;  /* 0x0000000043087348 */ /* 0x01ffea0003c00000 */
[----:B------:R0:W0:Y:S02]  /*2f70*/  SHFL.IDX P3, R66, R68, R65, R66 ;  /* 0x0000004144427389 */ /* 0x0000240000060042 */
[----:B01234-:R-:W-:Y:S05]  /*2f80*/  ENDCOLLECTIVE ;  /* 0x000000000000791b */ /* 0x01ffea0003800000 */
.L_x_21192:
[----:B------:R-:W-:Y:S05]  /*2f90*/  BSYNC B1 ;  /* 0x0000000000017941 */ /* 0x000fea0003800000 */
.L_x_21191:
[----:B------:R-:W-:Y:S05]  /*2fa0*/  BRA `(.L_x_21193) ;  /* 0xffffffec00587947 */ /* 0x000fea000383ffff */
.L_x_21149:
[----:B------:R-:W-:Y:S01]  /*2fb0*/  BSSY B1, `(.L_x_21194) ;  /* 0x0000007000017945 */ /* 0x000fe20003800000 */
[----:B------:R-:W-:Y:S01]  /*2fc0*/  MOV R65, R8 ;  /* 0x0000000800417202 */ /* 0x000fe20000000f00 */
[----:B------:R-:W-:Y:S02]  /*2fd0*/  IMAD.MOV.U32 R66, RZ, RZ, 0x1f ;  /* 0x0000001fff427424 */ /* 0x000fe400078e00ff */
[----:B------:R-:W-:-:S07]  /*2fe0*/  IMAD.MOV.U32 R67, RZ, RZ, -0x1 ;  /* 0xffffffffff437424 */ /* 0x000fce00078e00ff */
[----:B01234-:R-:W-:Y:S05]  /*2ff0*/  WARPSYNC.COLLECTIVE R67, `(.L_x_21195) ;  /* 0x0000000043087348 */ /* 0x01ffea0003c00000 */
[----:B------:R0:W0:Y:S02]  /*3000*/  SHFL.IDX P3, R66, R68, R65, R66 ;  /* 0x0000004144427389 */ /* 0x0000240000060042 */
[----:B01234-:R-:W-:Y:S05]  /*3010*/  ENDCOLLECTIVE ;  /* 0x000000000000791b */ /* 0x01ffea0003800000 */
.L_x_21195:
[----:B------:R-:W-:Y:S05]  /*3020*/  BSYNC B1 ;  /* 0x0000000000017941 */ /* 0x000fea0003800000 */
.L_x_21194:
[----:B------:R-:W-:Y:S05]  /*3030*/  BRA `(.L_x_21196) ;  /* 0xffffffec004c7947 */ /* 0x000fea000383ffff */
.L_x_21151:
[----:B------:R-:W-:Y:S01]  /*3040*/  BSSY B1, `(.L_x_21197) ;  /* 0x0000007000017945 */ /* 0x000fe20003800000 */
[----:B------:R-:W-:Y:S01]  /*3050*/  MOV R65, R9 ;  /* 0x0000000900417202 */ /* 0x000fe20000000f00 */
[----:B------:R-:W-:Y:S02]  /*3060*/  IMAD.MOV.U32 R66, RZ, RZ, 0x1f ;  /* 0x0000001fff427424 */ /* 0x000fe400078e00ff */
[----:B------:R-:W-:-:S07]  /*3070*/  IMAD.MOV.U32 R67, RZ, RZ, -0x1 ;  /* 0xffffffffff437424 */ /* 0x000fce00078e00ff */
[----:B01234-:R-:W-:Y:S05]  /*3080*/  WARPSYNC.COLLECTIVE R67, `(.L_x_21198) ;  /* 0x0000000043087348 */ /* 0x01ffea0003c00000 */
[----:B------:R0:W0:Y:S02]  /*3090*/  SHFL.IDX P3, R66, R68, R65, R66 ;  /* 0x0000004144427389 */ /* 0x0000240000060042 */
[----:B01234-:R-:W-:Y:S05]  /*30a0*/  ENDCOLLECTIVE ;  /* 0x000000000000791b */ /* 0x01ffea0003800000 */
.L_x_21198:
[----:B------:R-:W-:Y:S05]  /*30b0*/  BSYNC B1 ;  /* 0x0000000000017941 */ /* 0x000fea0003800000 */
.L_x_21197:
[----:B------:R-:W-:Y:S05]  /*30c0*/  BRA `(.L_x_21199) ;  /* 0xffffffec00407947 */ /* 0x000fea000383ffff */
.L_x_21153:
[----:B------:R-:W-:Y:S01]  /*30d0*/  BSSY B1, `(.L_x_21200) ;  /* 0x0000007000017945 */ /* 0x000fe20003800000 */
[----:B------:R-:W-:Y:S01]  /*30e0*/  MOV R65, R10 ;  /* 0x0000000a00417202 */ /* 0x000fe20000000f00 */
[----:B------:R-:W-:Y:S02]  /*30f0*/  IMAD.MOV.U32 R66, RZ, RZ, 0x1f ;  /* 0x0000001fff427424 */ /* 0x000fe400078e00ff */
[----:B------:R-:W-:-:S07]  /*3100*/  IMAD.MOV.U32 R67, RZ, RZ, -0x1 ;  /* 0xffffffffff437424 */ /* 0x000fce00078e00ff */
[----:B01234-:R-:W-:Y:S05]  /*3110*/  WARPSYNC.COLLECTIVE R67, `(.L_x_21201) ;  /* 0x0000000043087348 */ /* 0x01ffea0003c00000 */
[----:B------:R0:W0:Y:S02]  /*3120*/  SHFL.IDX P3, R66, R68, R65, R66 ;  /* 0x0000004144427389 */ /* 0x0000240000060042 */
[----:B01234-:R-:W-:Y:S05]  /*3130*/  ENDCOLLECTIVE ;  /* 0x000000000000791b */ /* 0x01ffea0003800000 */
.L_x_21201:
[----:B------:R-:W-:Y:S05]  /*3140*/  BSYNC B1 ;  /* 0x0000000000017941 */ /* 0x000fea0003800000 */
.L_x_21200:
[----:B------:R-:W-:Y:S05]  /*3150*/  BRA `(.L_x_21202) ;  /* 0xffffffec00347947 */ /* 0x000fea000383ffff */
.L_x_21155:
[----:B------:R-:W-:Y:S01]  /*3160*/  BSSY B1, `(.L_x_21203) ;  /* 0x0000007000017945 */ /* 0x000fe20003800000 */
[----:B------:R-:W-:Y:S01]  /*3170*/  MOV R65, R11 ;  /* 0x0000000b00417202 */ /* 0x000fe20000000f00 */
[----:B------:R-:W-:Y:S02]  /*3180*/  IMAD.MOV.U32 R66, RZ, RZ, 0x1f ;  /* 0x0000001fff427424 */ /* 0x000fe400078e00ff */
[----:B------:R-:W-:-:S07]  /*3190*/  IMAD.MOV.U32 R67, RZ, RZ, -0x1 ;  /* 0xffffffffff437424 */ /* 0x000fce00078e00ff */
[----:B01234-:R-:W-:Y:S05]  /*31a0*/  WARPSYNC.COLLECTIVE R67, `(.L_x_21204) ;  /* 0x0000000043087348 */ /* 0x01ffea0003c00000 */
[----:B------:R0:W0:Y:S02]  /*31b0*/  SHFL.IDX P3, R66, R68, R65, R66 ;  /* 0x0000004144427389 */ /* 0x0000240000060042 */
[----:B01234-:R-:W-:Y:S05]  /*31c0*/  ENDCOLLECTIVE ;  /* 0x000000000000791b */ /* 0x01ffea0003800000 */
.L_x_21204:
[----:B------:R-:W-:Y:S05]  /*31d0*/  BSYNC B1 ;  /* 0x0000000000017941 */ /* 0x000fea0003800000 */
.L_x_21203:
[----:B------:R-:W-:Y:S05]  /*31e0*/  BRA `(.L_x_21205) ;  /* 0xffffffec00287947 */ /* 0x000fea000383ffff */
.L_x_21157:
[----:B------:R-:W-:Y:S01]  /*31f0*/  BSSY B1, `(.L_x_21206) ;  /* 0x0000007000017945 */ /* 0x000fe20003800000 */
[----:B------:R-:W-:Y:S01]  /*3200*/  MOV R65, R12 ;  /* 0x0000000c00417202 */ /* 0x000fe20000000f00 */
[----:B------:R-:W-:Y:S02]  /*3210*/  IMAD.MOV.U32 R66, RZ, RZ, 0x1f ;  /* 0x0000001fff427424 */ /* 0x000fe400078e00ff */
[----:B------:R-:W-:-:S07]  /*3220*/  IMAD.MOV.U32 R67, RZ, RZ, -0x1 ;  /* 0xffffffffff437424 */ /* 0x000fce00078e00ff */
[----:B01234-:R-:W-:Y:S05]  /*3230*/  WARPSYNC.COLLECTIVE R67, `(.L_x_21207) ;  /* 0x0000000043087348 */ /* 0x01ffea0003c00000 */
[----:B------:R0:W0:Y:S02]  /*3240*/  SHFL.IDX P3, R66, R68, R65, R66 ;  /* 0x0000004144427389 */ /* 0x0000240000060042 */
[----:B01234-:R-:W-:Y:S05]  /*3250*/  ENDCOLLECTIVE ;  /* 0x000000000000791b */ /* 0x01ffea0003800000 */
.L_x_21207:
[----:B------:R-:W-:Y:S05]  /*3260*/  BSYNC B1 ;  /* 0x0000000000017941 */ /* 0x000fea0003800000 */
.L_x_21206:
[----:B------:R-:W-:Y:S05]  /*3270*/  BRA `(.L_x_21208) ;  /* 0xffffffec001c7947 */ /* 0x000fea000383ffff */
.L_x_21159:
[----:B------:R-:W-:Y:S01]  /*3280*/  BSSY B1, `(.L_x_21209) ;  /* 0x0000007000017945 */ /* 0x000fe20003800000 */
[----:B------:R-:W-:Y:S01]  /*3290*/  MOV R65, R13 ;  /* 0x0000000d00417202 */ /* 0x000fe20000000f00 */
[----:B------:R-:W-:Y:S02]  /*32a0*/  IMAD.MOV.U32 R66, RZ, RZ, 0x1f ;  /* 0x0000001fff427424 */ /* 0x000fe400078e00ff */
[----:B------:R-:W-:-:S07]  /*32b0*/  IMAD.MOV.U32 R67, RZ, RZ, -0x1 ;  /* 0xffffffffff437424 */ /* 0x000fce00078e00ff */
[----:B01234-:R-:W-:Y:S05]  /*32c0*/  WARPSYNC.COLLECTIVE R67, `(.L_x_21210) ;  /* 0x0000000043087348 */ /* 0x01ffea0003c00000 */
[----:B------:R0:W0:Y:S02]  /*32d0*/  SHFL.IDX P3, R66, R68, R65, R66 ;  /* 0x0000004144427389 */ /* 0x0000240000060042 */
[----:B01234-:R-:W-:Y:S05]  /*32e0*/  ENDCOLLECTIVE ;  /* 0x000000000000791b */ /* 0x01ffea0003800000 */
.L_x_21210:
[----:B------:R-:W-:Y:S05]  /*32f0*/  BSYNC B1 ;  /* 0x0000000000017941 */ /* 0x000fea0003800000 */
.L_x_21209:
[----:B------:R-:W-:Y:S05]  /*3300*/  BRA `(.L_x_21211) ;  /* 0xffffffec00107947 */ /* 0x000fea000383ffff */
.L_x_21161:
[----:B------:R-:W-:Y:S01]  /*3310*/  BSSY B1, `(.L_x_21212) ;  /* 0x0000007000017945 */ /* 0x000fe20003800000 */
[----:B------:R-:W-:Y:S01]  /*3320*/  MOV R65, R14 ;  /* 0x0000000e00417202 */ /* 0x000fe20000000f00 */
[----:B------:R-:W-:Y:S02]  /*3330*/  IMAD.MOV.U32 R66, RZ, RZ, 0x1f ;  /* 0x0000001fff427424 */ /* 0x000fe400078e00ff */
[----:B------:R-:W-:-:S07]  /*3340*/  IMAD.MOV.U32 R67, RZ, RZ, -0x1 ;  /* 0xffffffffff437424 */ /* 0x000fce00078e00ff */
[----:B01234-:R-:W-:Y:S05]  /*3350*/  WARPSYNC.COLLECTIVE R67, `(.L_x_21213) ;  /* 0x0000000043087348 */ /* 0x01ffea0003c00000 */
[----:B------:R0:W0:Y:S02]  /*3360*/  SHFL.IDX P3, R66, R68, R65, R66 ;  /* 0x0000004144427389 */ /* 0x0000240000060042 */
[----:B01234-:R-:W-:Y:S05]  /*3370*/  ENDCOLLECTIVE ;  /* 0x000000000000791b */ /* 0x01ffea0003800000 */
.L_x_21213:
[----:B------:R-:W-:Y:S05]  /*3380*/  BSYNC B1 ;  /* 0x0000000000017941 */ /* 0x000fea0003800000 */
.L_x_21212:
[----:B------:R-:W-:Y:S05]  /*3390*/  BRA `(.L_x_21214) ;  /* 0xffffffec00047947 */ /* 0x000fea000383ffff */
.L_x_21163:
[----:B------:R-:W-:Y:S01]  /*33a0*/  BSSY B1, `(.L_x_21215) ;  /* 0x0000007000017945 */ /* 0x000fe20003800000 */
[----:B------:R-:W-:Y:S01]  /*33b0*/  MOV R65, R15 ;  /* 0x0000000f00417202 */ /* 0x000fe20000000f00 */
[----:B------:R-:W-:Y:S02]  /*33c0*/  IMAD.MOV.U32 R66, RZ, RZ, 0x1f ;  /* 0x0000001fff427424 */ /* 0x000fe400078e00ff */
[----:B------:R-:W-:-:S07]  /*33d0*/  IMAD.MOV.U32 R67, RZ, RZ, -0x1 ;  /* 0xffffffffff437424 */ /* 0x000fce00078e00ff */
[----:B01234-:R-:W-:Y:S05]  /*33e0*/  WARPSYNC.COLLECTIVE R67, `(.L_x_21216) ;  /* 0x0000000043087348 */ /* 0x01ffea0003c00000 */
[----:B------:R0:W0:Y:S02]  /*33f0*/  SHFL.IDX P3, R66, R68, R65, R66 ;  /* 0x0000004144427389 */ /* 0x0000240000060042 */
[----:B01234-:R-:W-:Y:S05]  /*3400*/  ENDCOLLECTIVE ;  /* 0x000000000000791b */ /* 0x01ffea0003800000 */
.L_x_21216:
[----:B------:R-:W-:Y:S05]  /*3410*/  BSYNC B1 ;  /* 0x0000000000017941 */ /* 0x000fea0003800000 */
.L_x_21215:
[----:B------:R-:W-:Y:S05]  /*3420*/  BRA `(.L_x_21217) ;  /* 0xffffffe800f87947 */ /* 0x000fea000383ffff */
.L_x_21165:
[----:B------:R-:W-:Y:S01]  /*3430*/  BSSY B1, `(.L_x_21218) ;  /* 0x0000007000017945 */ /* 0x000fe20003800000 */
[----:B------:R-:W-:Y:S01]  /*3440*/  MOV R65, R16 ;  /* 0x0000001000417202 */ /* 0x000fe20000000f00 */
[----:B------:R-:W-:Y:S02]  /*3450*/  IMAD.MOV.U32 R66, RZ, RZ, 0x1f ;  /* 0x0000001fff427424 */ /* 0x000fe400078e00ff */
[----:B------:R-:W-:-:S07]  /*3460*/  IMAD.MOV.U32 R67, RZ, RZ, -0x1 ;  /* 0xffffffffff437424 */ /* 0x000fce00078e00ff */
[----:B01234-:R-:W-:Y:S05]  /*3470*/  WARPSYNC.COLLECTIVE R67, `(.L_x_21219) ;  /* 0x0000000043087348 */ /* 0x01ffea0003c00000 */
[----:B------:R0:W0:Y:S02]  /*3480*/  SHFL.IDX P3, R66, R68, R65, R66 ;  /* 0x0000004144427389 */ /* 0x0000240000060042 */
[----:B01234-:R-:W-:Y:S05]  /*3490*/  ENDCOLLECTIVE ;  /* 0x000000000000791b */ /* 0x01ffea0003800000 */
.L_x_21219:
[----:B------:R-:W-:Y:S05]  /*34a0*/  BSYNC B1 ;  /* 0x0000000000017941 */ /* 0x000fea0003800000 */
.L_x_21218:
[----:B------:R-:W-:Y:S05]  /*34b0*/  BRA `(.L_x_21220) ;  /* 0xffffffe800ec7947 */ /* 0x000fea000383ffff */
.L_x_21167:
[----:B------:R-:W-:Y:S01]  /*34c0*/  BSSY B1, `(.L_x_21221) ;  /* 0x0000007000017945 */ /* 0x000fe20003800000 */
[----:B------:R-:W-:Y:S01]  /*34d0*/  MOV R65, R17 ;  /* 0x0000001100417202 */ /* 0x000fe20000000f00 */
[----:B------:R-:W-:Y:S02]  /*34e0*/  IMAD.MOV.U32 R66, RZ, RZ, 0x1f ;  /* 0x0000001fff427424 */ /* 0x000fe400078e00ff */
[----:B------:R-:W-:-:S07]  /*34f0*/  IMAD.MOV.U32 R67, RZ, RZ, -0x1 ;  /* 0xffffffffff437424 */ /* 0x000fce00078e00ff */
[----:B01234-:R-:W-:Y:S05]  /*3500*/  WARPSYNC.COLLECTIVE R67, `(.L_x_21222) ;  /* 0x0000000043087348 */ /* 0x01ffea0003c00000 */
[----:B------:R0:W0:Y:S02]  /*3510*/  SHFL.IDX P3, R66, R68, R65, R66 ;  /* 0x0000004144427389 */ /* 0x0000240000060042 */
[----:B01234-:R-:W-:Y:S05]  /*3520*/  ENDCOLLECTIVE ;  /* 0x000000000000791b */ /* 0x01ffea0003800000 */
.L_x_21222:
[----:B------:R-:W-:Y:S05]  /*3530*/  BSYNC B1 ;  /* 0x0000000000017941 */ /* 0x000fea0003800000 */
.L_x_21221:
[----:B------:R-:W-:Y:S05]  /*3540*/  BRA `(.L_x_21223) ;  /* 0xffffffe800e07947 */ /* 0x000fea000383ffff */
.L_x_21169:
[----:B------:R-:W-:Y:S01]  /*3550*/  BSSY B1, `(.L_x_21224) ;  /* 0x0000007000017945 */ /* 0x000fe20003800000 */
[----:B------:R-:W-:Y:S01]  /*3560*/  MOV R65, R18 ;  /* 0x0000001200417202 */ /* 0x000fe20000000f00 */
[----:B------:R-:W-:Y:S02]  /*3570*/  IMAD.MOV.U32 R66, RZ, RZ, 0x1f ;  /* 0x0000001fff427424 */ /* 0x000fe400078e00ff */
[----:B------:R-:W-:-:S07]  /*3580*/  IMAD.MOV.U32 R67, RZ, RZ, -0x1 ;  /* 0xffffffffff437424 */ /* 0x000fce00078e00ff */
[----:B01234-:R-:W-:Y:S05]  /*3590*/  WARPSYNC.COLLECTIVE R67, `(.L_x_21225) ;  /* 0x0000000043087348 */ /* 0x01ffea0003c00000 */
[----:B------:R0:W0:Y:S02]  /*35a0*/  SHFL.IDX P3, R66, R68, R65, R66 ;  /* 0x0000004144427389 */ /* 0x0000240000060042 */
[----:B01234-:R-:W-:Y:S05]  /*35b0*/  ENDCOLLECTIVE ;  /* 0x000000000000791b */ /* 0x01ffea0003800000 */
.L_x_21225:
[----:B------:R-:W-:Y:S05]  /*35c0*/  BSYNC B1 ;  /* 0x0000000000017941 */ /* 0x000fea0003800000 */
.L_x_21224:
[----:B------:R-:W-:Y:S05]  /*35d0*/  BRA `(.L_x_21226) ;  /* 0xffffffe800d47947 */ /* 0x000fea000383ffff */
        .weak           $__internal_438_$__cuda_sm20_div_s16
        .type           $__internal_438_$__cuda_sm20_div_s16,@function
        .size           $__internal_438_$__cuda_sm20_div_s16,(.L_x_38941 - $__internal_438_$__cuda_sm20_div_s16)
$__internal_438_$__cuda_sm20_div_s16:
        /* <DEDUP_REMOVED lines=25> */
[----:B------:R-:W-:Y:S05]  /*3770*/  RET.REL.NODEC R34 `(_Z9cuda_gemmIiLi128ELi2ELi1ELi64ELi64ELi64ELi64ELi1ELi0EEviiiPT_S1_S1_iii) ;  /* 0xffffffc822207950 */ /* 0x000fea0003c3ffff */
.L_x_21227:
        /* <DEDUP_REMOVED lines=16> */
.L_x_38941:


//--------------------- .text._Z9cuda_gemmIiLi128ELi2ELi1ELi64ELi64ELi64ELi64ELi0ELi1EEviiiPT_S1_S1_iii --------------------------
	.section	.text._Z9cuda_gemmIiLi128ELi2ELi1ELi64ELi64ELi64ELi64ELi0ELi1EEviiiPT_S1_S1_iii,"ax",@progbits
	.align	128
        .global         _Z9cuda_gemmIiLi128ELi2ELi1ELi64ELi64ELi64ELi64ELi0ELi1EEviiiPT_S1_S1_iii
        .type           _Z9cuda_gemmIiLi128ELi2ELi1ELi64ELi64ELi64ELi64ELi0ELi1EEviiiPT_S1_S1_iii,@function
        .size           _Z9cuda_gemmIiLi128ELi2ELi1ELi64ELi64ELi64ELi64ELi0ELi1EEviiiPT_S1_S1_iii,(.L_x_39669 - _Z9cuda_gemmIiLi128ELi2ELi1ELi64ELi64ELi64ELi64ELi0ELi1EEviiiPT_S1_S1_iii)
        .other          _Z9cuda_gemmIiLi128ELi2ELi1ELi64ELi64ELi64ELi64ELi0ELi1EEviiiPT_S1_S1_iii,@"STO_CUDA_ENTRY STV_DEFAULT"
_Z9cuda_gemmIiLi128ELi2ELi1ELi64ELi64ELi64ELi64ELi0ELi1EEviiiPT_S1_S1_iii:
.text._Z9cuda_gemmIiLi128ELi2ELi1ELi64ELi64ELi64ELi64ELi0ELi1EEviiiPT_S1_S1_iii:
        /* <DEDUP_REMOVED lines=99> */
.L_x_21252:
        /* <DEDUP_REMOVED lines=26> */
.L_x_21231:
[----:B------:R-:W-:Y:S05]  /*07d0*/  BSYNC.RECONVERGENT B1 ;  /* 0x0000000000017941 */ /* 0x000fea0003800200 */
.L_x_21230:
[----:B------:R-:W-:Y:S05]  /*07e0*/  @!P1 BRA `(.L_x_21229) ;  /* 0x0000000000409947 */ /* 0x000fea0003800000 */
[----:B------:R-:W2:Y:S01]  /*07f0*/  S2UR UR8, SR_CgaCtaId ;  /* 0x00000000000879c3 */ /* 0x000ea20000008800 */
[----:B------:R-:W-:Y:S02]  /*0800*/  UMOV UR7, 0x400 ;  /* 0x0000040000077882 */ /* 0x000fe40000000000 */
[----:B------:R-:W-:-:S04]  /*0810*/  UIADD3 UR7, UPT, UPT, UR7, 0x900, URZ ;  /* 0x0000090007077890 */ /* 0x000fc8000fffe0ff */
[----:B--2---:R-:W-:-:S06]  /*0820*/  ULEA UR7, UR8, UR7, 0x18 ;  /* 0x0000000708077291 */ /* 0x004fcc000f8ec0ff */
[----:B-1----:R-:W-:-:S07]  /*0830*/  LEA R9, R8, UR7, 0x2 ;  /* 0x0000000708097c11 */ /* 0x002fce000f8e10ff */
.L_x_21232:
        /* <DEDUP_REMOVED lines=11> */
.L_x_21229:
[----:B------:R-:W-:Y:S05]  /*08f0*/  BSYNC.RECONVERGENT B0 ;  /* 0x0000000000007941 */ /* 0x000fea0003800200 */
.L_x_21228:
        /* <DEDUP_REMOVED lines=11> */
.L_x_21235:
        /* <DEDUP_REMOVED lines=9> */
.L_x_21234:
[----:B------:R-:W-:Y:S05]  /*0a40*/  BSYNC.RECONVERGENT B0 ;  /* 0x0000000000007941 */ /* 0x000fea0003800200 */
.L_x_21233:
[----:B------:R-:W-:-:S07]  /*0a50*/  HFMA2 R42, -RZ, RZ, 0, 0 ;  /* 0x00000000ff2a7431 */ /* 0x000fce00000001ff */
.L_x_21239:
[----:B-123--:R-:W-:Y:S01]  /*0a60*/  SHF.R.U32.HI R10, RZ, 0x4, R0 ;  /* 0x00000004ff0a7819 */ /* 0x00efe20000011600 */
[----:B0-----:R-:W-:-:S07]  /*0a70*/  IMAD.IADD R12, R5, 0x1, R42 ;  /* 0x00000001050c7824 */ /* 0x001fce00078e022a */
.L_x_21236:
        /* <DEDUP_REMOVED lines=58> */
.L_x_21269:
        /* <DEDUP_REMOVED lines=12> */
.L_x_21237:
        /* <DEDUP_REMOVED lines=13> */
.L_x_21242:
        /* <DEDUP_REMOVED lines=11> */
.L_x_21241:
[----:B------:R-:W-:Y:S05]  /*1060*/  BSYNC.RECONVERGENT B0 ;  /* 0x0000000000007941 */ /* 0x000fea0003800200 */
.L_x_21240:
[----:B------:R-:W-:-:S07]  /*1070*/  HFMA2 R42, -RZ, RZ, 0, 0 ;  /* 0x00000000ff2a7431 */ /* 0x000fce00000001ff */
.L_x_21246:
[----:B012---:R-:W-:Y:S01]  /*1080*/  SHF.R.U32.HI R10, RZ, 0x4, R0 ;  /* 0x00000004ff0a7819 */ /* 0x007fe20000011600 */
[----:B------:R-:W-:-:S07]  /*1090*/  IMAD.IADD R12, R5, 0x1, R42 ;  /* 0x00000001050c7824 */ /* 0x000fce00078e022a */
.L_x_21243:
        /* <DEDUP_REMOVED lines=56> */
.L_x_21286:
        /* <DEDUP_REMOVED lines=12> */
.L_x_21244:
        /* <DEDUP_REMOVED lines=46> */
.L_x_21250:
[----:B------:R-:W-:Y:S05]  /*17c0*/  BSYNC.RECONVERGENT B1 ;  /* 0x0000000000017941 */ /* 0x000fea0003800200 */
.L_x_21249:
[----:B------:R-:W-:Y:S05]  /*17d0*/  @!P1 BRA `(.L_x_21248) ;  /* 0x0000000000809947 */ /* 0x000fea0003800000 */
[----:B------:R-:W3:Y:S01]  /*17e0*/  S2R R19, SR_CgaCtaId ;  /* 0x0000000000137919 */ /* 0x000ee20000008800 */
[----:B012---:R-:W-:-:S05]  /*17f0*/  MOV R8, 0x400 ;  /* 0x0000040000087802 */ /* 0x007fca0000000f00 */
[----:B------:R-:W-:-:S05]  /*1800*/  VIADD R8, R8, 0x900 ;  /* 0x0000090008087836 */ /* 0x000fca0000000000 */
[----:B---3--:R-:W-:-:S07]  /*1810*/  LEA R19, R19, R8, 0x18 ;  /* 0x0000000813137211 */ /* 0x008fce00078ec0ff */
.L_x_21251:
        /* <DEDUP_REMOVED lines=28> */
.L_x_21248:
[----:B------:R-:W-:Y:S05]  /*19e0*/  BSYNC.RECONVERGENT B0 ;  /* 0x0000000000007941 */ /* 0x000fea0003800200 */
.L_x_21247:
[----:B------:R-:W-:Y:S02]  /*19f0*/  USHF.L.U32 UR7, UR13, 0x1, URZ ;  /* 0x000000010d077899 */ /* 0x000fe400080006ff */
[----:B------:R-:W-:-:S04]  /*1a00*/  UIADD3 UR4, UPT, UPT, UR13, UR4, URZ ;  /* 0x000000040d047290 */ /* 0x000fc8000fffe0ff */
[----:B------:R-:W-:-:S09]  /*1a10*/  UISETP.GE.U32.AND UP0, UPT, UR4, UR7, UPT ;  /* 0x000000070400728c */ /* 0x000fd2000bf06070 */
[----:B------:R-:W-:Y:S05]  /*1a20*/  BRA.U !UP0, `(.L_x_21252) ;  /* 0xffffffed08007547 */ /* 0x000fea000b83ffff */
[----:B------:R-:W-:Y:S05]  /*1a30*/  EXIT ;  /* 0x000000000000794d */ /* 0x000fea0003800000 */
.L_x_21238:
[----:B------:R-:W-:Y:S01]  /*1a40*/  MOV R27, R6 ;  /* 0x00000006001b7202 */ /* 0x000fe20000000f00 */
[----:B------:R-:W-:Y:S01]  /*1a50*/  IMAD.MOV.U32 R28, RZ, RZ, 0x1f ;  /* 0x0000001fff1c7424 */ /* 0x000fe200078e00ff */
[----:B------:R-:W-:-:S07]  /*1a60*/  MOV R29, 0xffffffff ;  /* 0xffffffff001d7802 */ /* 0x000fce0000000f00 */
[----:B01234-:R-:W-:Y:S05]  /*1a70*/  WARPSYNC.COLLECTIVE R29, `(.L_x_21253) ;  /* 0x000000001d087348 */ /* 0x01ffea0003c00000 */
[----:B--2---:R2:W0:Y:S02]  /*1a80*/  SHFL.IDX P1, R33, R26, R27, R28 ;  /* 0x0000001b1a217389 */ /* 0x004424000002001c */
[----:B01234-:R-:W-:Y:S05]  /*1a90*/  ENDCOLLECTIVE ;  /* 0x000000000000791b */ /* 0x01ffea0003800000 */
.L_x_21253:
[----:B------:R-:W-:Y:S02]  /*1aa0*/  IMAD.MOV.U32 R27, RZ, RZ, R31 ;  /* 0x000000ffff1b7224 */ /* 0x000fe400078e001f */
[----:B------:R-:W-:-:S07]  /*1ab0*/  IMAD R20, R20, R33, RZ ;  /* 0x0000002114147224 */ /* 0x000fce00078e02ff */
[----:B------:R-:W-:Y:S05]  /*1ac0*/  WARPSYNC.COLLECTIVE R29, `(.L_x_21254) ;  /* 0x000000001d087348 */ /* 0x000fea0003c00000 */
[----:B------:R0:W1:Y:S02]  /*1ad0*/  SHFL.IDX P1, R33, R26, R27, R28 ;  /* 0x0000001b1a217389 */ /* 0x000064000002001c */
[----:B01----:R-:W-:Y:S05]  /*1ae0*/  ENDCOLLECTIVE ;  /* 0x000000000000791b */ /* 0x003fea0003800000 */
.L_x_21254:
[----:B------:R-:W-:Y:S01]  /*1af0*/  MOV R27, R32 ;  /* 0x00000020001b7202 */ /* 0x000fe20000000f00 */
[----:B------:R-:W-:-:S07]  /*1b00*/  IMAD R20, R21, R33, R20 ;  /* 0x0000002115147224 */ /* 0x000fce00078e0214 */
[----:B------:R-:W-:Y:S05]  /*1b10*/  WARPSYNC.COLLECTIVE R29, `(.L_x_21255) ;  /* 0x000000001d087348 */ /* 0x000fea0003c00000 */
[----:B------:R0:W1:Y:S02]  /*1b20*/  SHFL.IDX P1, R33, R26, R27, R28 ;  /* 0x0000001b1a217389 */ /* 0x000064000002001c */
[----:B01----:R-:W-:Y:S05]  /*1b30*/  ENDCOLLECTIVE ;  /* 0x000000000000791b */ /* 0x003fea0003800000 */
.L_x_21255:
[----:B------:R-:W-:Y:S02]  /*1b40*/  IMAD.MOV.U32 R27, RZ, RZ, R34 ;  /* 0x000000ffff1b7224 */ /* 0x000fe400078e0022 */
[----:B------:R-:W-:-:S07]  /*1b50*/  IMAD R20, R22, R33, R20 ;  /* 0x0000002116147224 */ /* 0x000fce00078e0214 */
[----:B------:R-:W-:Y:S05]  /*1b60*/  WARPSYNC.COLLECTIVE R29, `(.L_x_21256) ;  /* 0x000000001d087348 */ /* 0x000fea0003c00000 */
[----:B------:R0:W1:Y:S02]  /*1b70*/  SHFL.IDX P1, R33, R26, R27, R28 ;  /* 0x0000001b1a217389 */ /* 0x000064000002001c */
[----:B01----:R-:W-:Y:S05]  /*1b80*/  ENDCOLLECTIVE ;  /* 0x000000000000791b */ /* 0x003fea0003800000 */
.L_x_21256:
[----:B------:R-:W-:Y:S01]  /*1b90*/  MOV R27, R35 ;  /* 0x00000023001b7202 */ /* 0x000fe20000000f00 */
[----:B------:R-:W-:-:S07]  /*1ba0*/  IMAD R23, R23, R33, R20 ;  /* 0x0000002117177224 */ /* 0x000fce00078e0214 */
[----:B------:R-:W-:Y:S05]  /*1bb0*/  WARPSYNC.COLLECTIVE R29, `(.L_x_21257) ;  /* 0x000000001d087348 */ /* 0x000fea0003c00000 */
[----:B------:R0:W1:Y:S02]  /*1bc0*/  SHFL.IDX P1, R33, R26, R27, R28 ;  /* 0x0000001b1a217389 */ /* 0x000064000002001c */
[----:B01----:R-:W-:Y:S05]  /*1bd0*/  ENDCOLLECTIVE ;  /* 0x000000000000791b */ /* 0x003fea0003800000 */
.L_x_21257:
[----:B------:R-:W-:Y:S02]  /*1be0*/  IMAD.MOV.U32 R27, RZ, RZ, R36 ;  /* 0x000000ffff1b7224 */ /* 0x000fe400078e0024 */
[----:B------:R-:W-:Y:S01]  /*1bf0*/  IMAD R16, R16, R33, R23 ;  /* 0x0000002110107224 */ /* 0x000fe200078e0217 */
[----:B------:R-:W-:-:S07]  /*1c00*/  LOP3.LUT R23, R6, 0xe, RZ, 0xfc, !PT ;  /* 0x0000000e06177812 */ /* 0x000fce00078efcff */
[----:B------:R-:W-:Y:S05]  /*1c10*/  WARPSYNC.COLLECTIVE R29, `(.L_x_21258) ;  /* 0x000000001d087348 */ /* 0x000fea0003c00000 */
[----:B------:R0:W1:Y:S02]  /*1c20*/  SHFL.IDX P1, R33, R26, R27, R28 ;  /* 0x0000001b1a217389 */ /* 0x000064000002001c */
[----:B01----:R-:W-:Y:S05]  /*1c30*/  ENDCOLLECTIVE ;  /* 0x000000000000791b */ /* 0x003fea0003800000 */
.L_x_21258:
[----:B------:R-:W-:Y:S01]  /*1c40*/  IMAD.MOV.U32 R27, RZ, RZ, R37 ;  /* 0x000000ffff1b7224 */ /* 0x000fe200078e0025 */
[----:B------:R-:W-:-:S07]  /*1c50*/  MOV R20, R33 ;  /* 0x0000002100147202 */ /* 0x000fce0000000f00 */
[----:B------:R-:W-:Y:S05]  /*1c60*/  WARPSYNC.COLLECTIVE R29, `(.L_x_21259) ;  /* 0x000000001d087348 */ /* 0x000fea0003c00000 */
[----:B------:R0:W1:Y:S02]  /*1c70*/  SHFL.IDX P1, R33, R26, R27, R28 ;  /* 0x0000001b1a217389 */ /* 0x000064000002001c */
[----:B01----:R-:W-:Y:S05]  /*1c80*/  ENDCOLLECTIVE ;  /* 0x000000000000791b */ /* 0x003fea0003800000 */
.L_x_21259:
[----:B------:R-:W-:Y:S02]  /*1c90*/  IMAD R17, R17, R20, R16 ;  /* 0x0000001411117224 */ /* 0x000fe400078e0210 */
[----:B------:R-:W-:Y:S01]  /*1ca0*/  IMAD.MOV.U32 R27, RZ, RZ, R38 ;  /* 0x000000ffff1b7224 */ /* 0x000fe200078e0026 */
[----:B------:R-:W-:-:S07]  /*1cb0*/  MOV R22, R33 ;  /* 0x0000002100167202 */ /* 0x000fce0000000f00 */
[----:B------:R-:W-:Y:S05]  /*1cc0*/  WARPSYNC.COLLECTIVE R29, `(.L_x_21260) ;  /* 0x000000001d087348 */ /* 0x000fea0003c00000 */
[----:B------:R0:W1:Y:S02]  /*1cd0*/  SHFL.IDX P1, R33, R26, R27, R28 ;  /* 0x0000001b1a217389 */ /* 0x000064000002001c */
[----:B01----:R-:W-:Y:S05]  /*1ce0*/  ENDCOLLECTIVE ;  /* 0x000000000000791b */ /* 0x003fea0003800000 */
.L_x_21260:
[----:B------:R-:W-:Y:S01]  /*1cf0*/  IMAD R18, R18, R22, R17 ;  /* 0x0000001612127224 */ /* 0x000fe200078e0211 */
[----:B------:R-:W-:-:S03]  /*1d00*/  MOV R27, R39 ;  /* 0x00000027001b7202 */ /* 0x000fc60000000f00 */
[----:B------:R-:W-:-:S07]  /*1d10*/  IMAD R18, R19, R33, R18 ;  /* 0x0000002113127224 */ /* 0x000fce00078e0212 */
[----:B------:R-:W-:Y:S05]  /*1d20*/  WARPSYNC.COLLECTIVE R29, `(.L_x_21261) ;  /* 0x000000001d087348 */ /* 0x000fea0003c00000 */
[----:B------:R0:W1:Y:S02]  /*1d30*/  SHFL.IDX P1, R33, R26, R27, R28 ;  /* 0x0000001b1a217389 */ /* 0x000064000002001c */
[----:B01----:R-:W-:Y:S05]  /*1d40*/  ENDCOLLECTIVE ;  /* 0x000000000000791b */ /* 0x003fea0003800000 */
.L_x_21261:
[----:B------:R-:W-:Y:S01]  /*1d50*/  MOV R27, R40 ;  /* 0x00000028001b7202 */ /* 0x000fe20000000f00 */
[----:B------:R-:W-:-:S07]  /*1d60*/  IMAD.MOV.U32 R21, RZ, RZ, R33 ;  /* 0x000000ffff157224 */ /* 0x000fce00078e0021 */
[----:B------:R-:W-:Y:S05]  /*1d70*/  WARPSYNC.COLLECTIVE R29, `(.L_x_21262) ;  /* 0x000000001d087348 */ /* 0x000fea0003c00000 */
[----:B------:R0:W1:Y:S02]  /*1d80*/  SHFL.IDX P1, R33, R26, R27, R28 ;  /* 0x0000001b1a217389 */ /* 0x000064000002001c */
[----:B01----:R-:W-:Y:S05]  /*1d90*/  ENDCOLLECTIVE ;  /* 0x000000000000791b */ /* 0x003fea0003800000 */
.L_x_21262:
[----:B------:R-:W-:Y:S01]  /*1da0*/  IMAD R21, R12, R21, R18 ;  /* 0x000000150c157224 */ /* 0x000fe200078e0212 */
[----:B------:R-:W-:Y:S01]  /*1db0*/  MOV R27, R41 ;  /* 0x00000029001b7202 */ /* 0x000fe20000000f00 */
[----:B------:R-:W-:-:S07]  /*1dc0*/  IMAD.MOV.U32 R16, RZ, RZ, R33 ;  /* 0x000000ffff107224 */ /* 0x000fce00078e0021 */
[----:B------:R-:W-:Y:S05]  /*1dd0*/  WARPSYNC.COLLECTIVE R29, `(.L_x_21263) ;  /* 0x000000001d087348 */ /* 0x000fea0003c00000 */
[----:B------:R0:W1:Y:S02]  /*1de0*/  SHFL.IDX P1, R33, R26, R27, R28 ;  /* 0x0000001b1a217389 */ /* 0x000064000002001c */
[----:B01----:R-:W-:Y:S05]  /*1df0*/  ENDCOLLECTIVE ;  /* 0x000000000000791b */ /* 0x003fea0003800000 */
.L_x_21263:
[----:B------:R-:W-:Y:S01]  /*1e00*/  IMAD R13, R13, R16, R21 ;  /* 0x000000100d0d7224 */ /* 0x000fe200078e0215 */
[----:B------:R-:W-:Y:S01]  /*1e10*/  MOV R27, R43 ;  /* 0x0000002b001b7202 */ /* 0x000fe20000000f00 */
[----:B------:R-:W-:-:S07]  /*1e20*/  IMAD.MOV.U32 R19, RZ, RZ, R33 ;  /* 0x000000ffff137224 */ /* 0x000fce00078e0021 */
[----:B------:R-:W-:Y:S05]  /*1e30*/  WARPSYNC.COLLECTIVE R29, `(.L_x_21264) ;  /* 0x000000001d087348 */ /* 0x000fea0003c00000 */
[----:B------:R0:W1:Y:S02]  /*1e40*/  SHFL.IDX P1, R33, R26, R27, R28 ;  /* 0x0000001b1a217389 */ /* 0x000064000002001c */
[----:B01----:R-:W-:Y:S05]  /*1e50*/  ENDCOLLECTIVE ;  /* 0x000000000000791b */ /* 0x003fea0003800000 */
.L_x_21264:
[----:B------:R-:W-:Y:S02]  /*1e60*/  IMAD R14, R14, R19, R13 ;  /* 0x000000130e0e7224 */ /* 0x000fe400078e020d */
[----:B------:R-:W-:Y:S02]  /*1e70*/  IMAD.MOV.U32 R27, RZ, RZ, R44 ;  /* 0x000000ffff1b7224 */ /* 0x000fe400078e002c */
[----:B------:R-:W-:-:S07]  /*1e80*/  IMAD R15, R15, R33, R14 ;  /* 0x000000210f0f7224 */ /* 0x000fce00078e020e */
[----:B------:R-:W-:Y:S05]  /*1e90*/  WARPSYNC.COLLECTIVE R29, `(.L_x_21265) ;  /* 0x000000001d087348 */ /* 0x000fea0003c00000 */
[----:B------:R0:W1:Y:S02]  /*1ea0*/  SHFL.IDX P1, R33, R26, R27, R28 ;  /* 0x0000001b1a217389 */ /* 0x000064000002001c */
[----:B01----:R-:W-:Y:S05]  /*1eb0*/  ENDCOLLECTIVE ;  /* 0x000000000000791b */ /* 0x003fea0003800000 */
.L_x_21265:
[----:B------:R-:W-:Y:S01]  /*1ec0*/  IMAD.MOV.U32 R27, RZ, RZ, R45 ;  /* 0x000000ffff1b7224 */ /* 0x000fe200078e002d */
[----:B------:R-:W-:-:S07]  /*1ed0*/  MOV R18, R33 ;  /* 0x0000002100127202 */ /* 0x000fce0000000f00 */
[----:B------:R-:W-:Y:S05]  /*1ee0*/  WARPSYNC.COLLECTIVE R29, `(.L_x_21266) ;  /* 0x000000001d087348 */ /* 0x000fea0003c00000 */
[----:B------:R0:W1:Y:S02]  /*1ef0*/  SHFL.IDX P1, R33, R26, R27, R28 ;  /* 0x0000001b1a217389 */ /* 0x000064000002001c */
[----:B01----:R-:W-:Y:S05]  /*1f00*/  ENDCOLLECTIVE ;  /* 0x000000000000791b */ /* 0x003fea0003800000 */
.L_x_21266:
[----:B------:R-:W-:Y:S02]  /*1f10*/  IMAD R8, R8, R18, R15 ;  /* 0x0000001208087224 */ /* 0x000fe400078e020f */
[----:B------:R-:W-:Y:S01]  /*1f20*/  IMAD.MOV.U32 R27, RZ, RZ, R23 ;  /* 0x000000ffff1b7224 */ /* 0x000fe200078e0017 */
[----:B------:R-:W-:Y:S02]  /*1f30*/  LOP3.LUT R23, R6, 0xf, RZ, 0xfc, !PT ;  /* 0x0000000f06177812 */ /* 0x000fe400078efcff */
[----:B------:R-:W-:-:S07]  /*1f40*/  MOV R12, R33 ;  /* 0x00000021000c7202 */ /* 0x000fce0000000f00 */
[----:B------:R-:W-:Y:S05]  /*1f50*/  WARPSYNC.COLLECTIVE R29, `(.L_x_21267) ;  /* 0x000000001d087348 */ /* 0x000fea0003c00000 */
[----:B------:R0:W1:Y:S02]  /*1f60*/  SHFL.IDX P1, R33, R26, R27, R28 ;  /* 0x0000001b1a217389 */ /* 0x000064000002001c */
[----:B01----:R-:W-:Y:S05]  /*1f70*/  ENDCOLLECTIVE ;  /* 0x000000000000791b */ /* 0x003fea0003800000 */
.L_x_21267:
[----:B------:R-:W-:Y:S02]  /*1f80*/  IMAD R8, R9, R12, R8 ;  /* 0x0000000c09087224 */ /* 0x000fe400078e0208 */
[----:B------:R-:W-:Y:S01]  /*1f90*/  IMAD.MOV.U32 R27, RZ, RZ, R23 ;  /* 0x000000ffff1b7224 */ /* 0x000fe200078e0017 */
[----:B------:R-:W-:-:S07]  /*1fa0*/  MOV R17, R33 ;  /* 0x0000002100117202 */ /* 0x000fce0000000f00 */
[----:B------:R-:W-:Y:S05]  /*1fb0*/  WARPSYNC.COLLECTIVE R29, `(.L_x_21268) ;  /* 0x000000001d087348 */ /* 0x000fea0003c00000 */
[----:B------:R0:W1:Y:S02]  /*1fc0*/  SHFL.IDX P1, R33, R26, R27, R28 ;  /* 0x0000001b1a217389 */ /* 0x000064000002001c */
[----:B01----:R-:W-:Y:S05]  /*1fd0*/  ENDCOLLECTIVE ;  /* 0x000000000000791b */ /* 0x003fea0003800000 */
.L_x_21268:
[----:B------:R-:W-:Y:S01]  /*1fe0*/  IMAD R8, R10, R17, R8 ;  /* 0x000000110a087224 */ /* 0x000fe200078e0208 */
[----:B------:R-:W-:Y:S01]  /*1ff0*/  MOV R16, R33 ;  /* 0x0000002100107202 */ /* 0x000fe20000000f00 */
[----:B------:R-:W-:Y:S06]  /*2000*/  BRA `(.L_x_21269) ;  /* 0xffffffec00847947 */ /* 0x000fec000383ffff */
.L_x_21245:
[----:B------:R-:W-:Y:S02]  /*2010*/  HFMA2 R28, -RZ, RZ, 0, 1.847743988037109375e-06 ;  /* 0x0000001fff1c7431 */ /* 0x000fe400000001ff */
[----:B------:R-:W-:Y:S02]  /*2020*/  IMAD.MOV.U32 R27, RZ, RZ, R6 ;  /* 0x000000ffff1b7224 */ /* 0x000fe400078e0006 */
[----:B------:R-:W-:-:S07]  /*2030*/  IMAD.MOV.U32 R29, RZ, RZ, -0x1 ;  /* 0xffffffffff1d7424 */ /* 0x000fce00078e00ff */
[----:B01234-:R-:W-:Y:S05]  /*2040*/  WARPSYNC.COLLECTIVE R29, `(.L_x_21270) ;  /* 0x000000001d087348 */ /* 0x01ffea0003c00000 */
[----:B--2---:R2:W0:Y:S02]  /*2050*/  SHFL.IDX P1, R33, R26, R27, R28 ;  /* 0x0000001b1a217389 */ /* 0x004424000002001c */
[----:B01234-:R-:W-:Y:S05]  /*2060*/  ENDCOLLECTIVE ;  /* 0x000000000000791b */ /* 0x01ffea0003800000 */
.L_x_21270:
[----:B------:R-:W-:Y:S01]  /*2070*/  MOV R27, R31 ;  /* 0x0000001f001b7202 */ /* 0x000fe20000000f00 */
[----:B------:R-:W-:-:S07]  /*2080*/  IMAD R20, R20, R33, RZ ;  /* 0x0000002114147224 */ /* 0x000fce00078e02ff */
[----:B------:R-:W-:Y:S05]  /*2090*/  WARPSYNC.COLLECTIVE R29, `(.L_x_21271) ;  /* 0x000000001d087348 */ /* 0x000fea0003c00000 */
[----:B------:R0:W1:Y:S02]  /*20a0*/  SHFL.IDX P1, R33, R26, R27, R28 ;  /* 0x0000001b1a217389 */ /* 0x000064000002001c */
[----:B01----:R-:W-:Y:S05]  /*20b0*/  ENDCOLLECTIVE ;  /* 0x000000000000791b */ /* 0x003fea0003800000 */
.L_x_21271:
[----:B------:R-:W-:Y:S02]  /*20c0*/  IMAD.MOV.U32 R27, RZ, RZ, R32 ;  /* 0x000000ffff1b7224 */ /* 0x000fe400078e0020 */
[----:B------:R-:W-:-:S07]  /*20d0*/  IMAD R20, R21, R33, R20 ;  /* 0x0000002115147224 */ /* 0x000fce00078e0214 */
[----:B------:R-:W-:Y:S05]  /*20e0*/  WARPSYNC.COLLECTIVE R29, `(.L_x_21272) ;  /* 0x000000001d087348 */ /* 0x000fea0003c00000 */
[----:B------:R0:W1:Y:S02]  /*20f0*/  SHFL.IDX P1, R33, R26, R27, R28 ;  /* 0x0000001b1a217389 */ /* 0x000064000002001c */
[----:B01----:R-:W-:Y:S05]  /*2100*/  ENDCOLLECTIVE ;  /* 0x000000000000791b */ /* 0x003fea0003800000 */
.L_x_21272:
[----:B------:R-:W-:Y:S01]  /*2110*/  MOV R27, R34 ;  /* 0x00000022001b7202 */ /* 0x000fe20000000f00 */
[----:B------:R-:W-:-:S07]  /*2120*/  IMAD R20, R22, R33, R20 ;  /* 0x0000002116147224 */ /* 0x000fce00078e0214 */
[----:B------:R-:W-:Y:S05]  /*2130*/  WARPSYNC.COLLECTIVE R29, `(.L_x_21273) ;  /* 0x000000001d087348 */ /* 0x000fea0003c00000 */
[----:B------:R0:W1:Y:S02]  /*2140*/  SHFL.IDX P1, R33, R26, R27, R28 ;  /* 0x0000001b1a217389 */ /* 0x000064000002001c */
[----:B01----:R-:W-:Y:S05]  /*2150*/  ENDCOLLECTIVE ;  /* 0x000000000000791b */ /* 0x003fea0003800000 */
.L_x_21273:
[----:B------:R-:W-:Y:S02]  /*2160*/  IMAD.MOV.U32 R27, RZ, RZ, R35 ;  /* 0x000000ffff1b7224 */ /* 0x000fe400078e0023 */
[----:B------:R-:W-:-:S07]  /*2170*/  IMAD R23, R23, R33, R20 ;  /* 0x0000002117177224 */ /* 0x000fce00078e0214 */
[----:B------:R-:W-:Y:S05]  /*2180*/  WARPSYNC.COLLECTIVE R29, `(.L_x_21274) ;  /* 0x000000001d087348 */ /* 0x000fea0003c00000 */
[----:B------:R0:W1:Y:S02]  /*2190*/  SHFL.IDX P1, R33, R26, R27, R28 ;  /* 0x0000001b1a217389 */ /* 0x000064000002001c */
[----:B01----:R-:W-:Y:S05]  /*21a0*/  ENDCOLLECTIVE ;  /* 0x000000000000791b */ /* 0x003fea0003800000 */
.L_x_21274:
[----:B------:R-:W-:Y:S01]  /*21b0*/  MOV R27, R36 ;  /* 0x00000024001b7202 */ /* 0x000fe20000000f00 */
[----:B------:R-:W-:Y:S01]  /*21c0*/  IMAD R16, R16, R33, R23 ;  /* 0x0000002110107224 */ /* 0x000fe200078e0217 */
[----:B------:R-:W-:-:S07]  /*21d0*/  LOP3.LUT R23, R6, 0xe, RZ, 0xfc, !PT ;  /* 0x0000000e06177812 */ /* 0x000fce00078efcff */
[----:B------:R-:W-:Y:S05]  /*21e0*/  WARPSYNC.COLLECTIVE R29, `(.L_x_21275) ;  /* 0x000000001d087348 */ /* 0x000fea0003c00000 */
[----:B------:R0:W1:Y:S02]  /*21f0*/  SHFL.IDX P1, R33, R26, R27, R28 ;  /* 0x0000001b1a217389 */ /* 0x000064000002001c */
[----:B01----:R-:W-:Y:S05]  /*2200*/  ENDCOLLECTIVE ;  /* 0x000000000000791b */ /* 0x003fea0003800000 */
.L_x_21275:
[----:B------:R-:W-:Y:S01]  /*2210*/  MOV R27, R37 ;  /* 0x00000025001b7202 */ /* 0x000fe20000000f00 */
[----:B------:R-:W-:-:S07]  /*2220*/  IMAD.MOV.U32 R20, RZ, RZ, R33 ;  /* 0x000000ffff147224 */ /* 0x000fce00078e0021 */
[----:B------:R-:W-:Y:S05]  /*2230*/  WARPSYNC.COLLECTIVE R29, `(.L_x_21276) ;  /* 0x000000001d087348 */ /* 0x000fea0003c00000 */
[----:B------:R0:W1:Y:S02]  /*2240*/  SHFL.IDX P1, R33, R26, R27, R28 ;  /* 0x0000001b1a217389 */ /* 0x000064000002001c */
[----:B01----:R-:W-:Y:S05]  /*2250*/  ENDCOLLECTIVE ;  /* 0x000000000000791b */ /* 0x003fea0003800000 */
.L_x_21276:
[----:B------:R-:W-:Y:S01]  /*2260*/  IMAD R17, R17, R20, R16 ;  /* 0x0000001411117224 */ /* 0x000fe200078e0210 */
[----:B------:R-:W-:Y:S01]  /*2270*/  MOV R27, R38 ;  /* 0x00000026001b7202 */ /* 0x000fe20000000f00 */
[----:B------:R-:W-:-:S07]  /*2280*/  IMAD.MOV.U32 R22, RZ, RZ, R33 ;  /* 0x000000ffff167224 */ /* 0x000fce00078e0021 */
[----:B------:R-:W-:Y:S05]  /*2290*/  WARPSYNC.COLLECTIVE R29, `(.L_x_21277) ;  /* 0x000000001d087348 */ /* 0x000fea0003c00000 */
[----:B------:R0:W1:Y:S02]  /*22a0*/  SHFL.IDX P1, R33, R26, R27, R28 ;  /* 0x0000001b1a217389 */ /* 0x000064000002001c */
[----:B01----:R-:W-:Y:S05]  /*22b0*/  ENDCOLLECTIVE ;  /* 0x000000000000791b */ /* 0x003fea0003800000 */
.L_x_21277:
[----:B------:R-:W-:Y:S02]  /*22c0*/  IMAD R18, R18, R22, R17 ;  /* 0x0000001612127224 */ /* 0x000fe400078e0211 */
[----:B------:R-:W-:Y:S02]  /*22d0*/  IMAD.MOV.U32 R27, RZ, RZ, R39 ;  /* 0x000000ffff1b7224 */ /* 0x000fe400078e0027 */
[----:B------:R-:W-:-:S07]  /*22e0*/  IMAD R18, R19, R33, R18 ;  /* 0x0000002113127224 */ /* 0x000fce00078e0212 */
[----:B------:R-:W-:Y:S05]  /*22f0*/  WARPSYNC.COLLECTIVE R29, `(.L_x_21278) ;  /* 0x000000001d087348 */ /* 0x000fea0003c00000 */
[----:B------:R0:W1:Y:S02]  /*2300*/  SHFL.IDX P1, R33, R26, R27, R28 ;  /* 0x0000001b1a217389 */ /* 0x000064000002001c */
[----:B01----:R-:W-:Y:S05]  /*2310*/  ENDCOLLECTIVE ;  /* 0x000000000000791b */ /* 0x003fea0003800000 */
.L_x_21278:
[----:B------:R-:W-:Y:S01]  /*2320*/  IMAD.MOV.U32 R27, RZ, RZ, R40 ;  /* 0x000000ffff1b7224 */ /* 0x000fe200078e0028 */
[----:B------:R-:W-:-:S07]  /*2330*/  MOV R21, R33 ;  /* 0x0000002100157202 */ /* 0x000fce0000000f00 */
[----:B------:R-:W-:Y:S05]  /*2340*/  WARPSYNC.COLLECTIVE R29, `(.L_x_21279) ;  /* 0x000000001d087348 */ /* 0x000fea0003c00000 */
[----:B------:R0:W1:Y:S02]  /*2350*/  SHFL.IDX P1, R33, R26, R27, R28 ;  /* 0x0000001b1a217389 */ /* 0x000064000002001c */
[----:B01----:R-:W-:Y:S05]  /*2360*/  ENDCOLLECTIVE ;  /* 0x000000000000791b */ /* 0x003fea0003800000 */
.L_x_21279:
[----:B------:R-:W-:Y:S02]  /*2370*/  IMAD R21, R12, R21, R18 ;  /* 0x000000150c157224 */ /* 0x000fe400078e0212 */
[----:B------:R-:W-:Y:S01]  /*2380*/  IMAD.MOV.U32 R27, RZ, RZ, R41 ;  /* 0x000000ffff1b7224 */ /* 0x000fe200078e0029 */
[----:B------:R-:W-:-:S07]  /*2390*/  MOV R16, R33 ;  /* 0x0000002100107202 */ /* 0x000fce0000000f00 */
[----:B------:R-:W-:Y:S05]  /*23a0*/  WARPSYNC.COLLECTIVE R29, `(.L_x_21280) ;  /* 0x000000001d087348 */ /* 0x000fea0003c00000 */
[----:B------:R0:W1:Y:S02]  /*23b0*/  SHFL.IDX P1, R33, R26, R27, R28 ;  /* 0x0000001b1a217389 */ /* 0x000064000002001c */
[----:B01----:R-:W-:Y:S05]  /*23c0*/  ENDCOLLECTIVE ;  /* 0x000000000000791b */ /* 0x003fea0003800000 */
.L_x_21280:
[----:B------:R-:W-:Y:S02]  /*23d0*/  IMAD R13, R13, R16, R21 ;  /* 0x000000100d0d7224 */ /* 0x000fe400078e0215 */
[----:B------:R-:W-:Y:S01]  /*23e0*/  IMAD.MOV.U32 R27, RZ, RZ, R43 ;  /* 0x000000ffff1b7224 */ /* 0x000fe200078e002b */
[----:B------:R-:W-:-:S07]  /*23f0*/  MOV R19, R33 ;  /* 0x0000002100137202 */ /* 0x000fce0000000f00 */
[----:B------:R-:W-:Y:S05]  /*2400*/  WARPSYNC.COLLECTIVE R29, `(.L_x_21281) ;  /* 0x000000001d087348 */ /* 0x000fea0003c00000 */
[----:B------:R0:W1:Y:S02]  /*2410*/  SHFL.IDX P1, R33, R26, R27, R28 ;  /* 0x0000001b1a217389 */ /* 0x000064000002001c */
[----:B01----:R-:W-:Y:S05]  /*2420*/  ENDCOLLECTIVE ;  /* 0x000000000000791b */ /* 0x003fea0003800000 */
.L_x_21281:
[----:B------:R-:W-:Y:S01]  /*2430*/  IMAD R14, R14, R19, R13 ;  /* 0x000000130e0e7224 */ /* 0x000fe200078e020d */
[----:B------:R-:W-:-:S03]  /*2440*/  MOV R27, R44 ;  /* 0x0000002c001b7202 */ /* 0x000fc60000000f00 */
[----:B------:R-:W-:-:S07]  /*2450*/  IMAD R15, R15, R33, R14 ;  /* 0x000000210f0f7224 */ /* 0x000fce00078e020e */
[----:B------:R-:W-:Y:S05]  /*2460*/  WARPSYNC.COLLECTIVE R29, `(.L_x_21282) ;  /* 0x000000001d087348 */ /* 0x000fea0003c00000 */
[----:B------:R0:W1:Y:S02]  /*2470*/  SHFL.IDX P1, R33, R26, R27, R28 ;  /* 0x0000001b1a217389 */ /* 0x000064000002001c */
[----:B01----:R-:W-:Y:S05]  /*2480*/  ENDCOLLECTIVE ;  /* 0x000000000000791b */ /* 0x003fea0003800000 */
.L_x_21282:
[----:B------:R-:W-:Y:S01]  /*2490*/  MOV R27, R45 ;  /* 0x0000002d001b7202 */ /* 0x000fe20000000f00 */
[----:B------:R-:W-:-:S07]  /*24a0*/  IMAD.MOV.U32 R18, RZ, RZ, R33 ;  /* 0x000000ffff127224 */ /* 0x000fce00078e0021 */
[----:B------:R-:W-:Y:S05]  /*24b0*/  WARPSYNC.COLLECTIVE R29, `(.L_x_21283) ;  /* 0x000000001d087348 */ /* 0x000fea0003c00000 */
[----:B------:R0:W1:Y:S02]  /*24c0*/  SHFL.IDX P1, R33, R26, R27, R28 ;  /* 0x0000001b1a217389 */ /* 0x000064000002001c */
[----:B01----:R-:W-:Y:S05]  /*24d0*/  ENDCOLLECTIVE ;  /* 0x000000000000791b */ /* 0x003fea0003800000 */
.L_x_21283:
[----:B------:R-:W-:Y:S01]  /*24e0*/  IMAD R8, R8, R18, R15 ;  /* 0x0000001208087224 */ /* 0x000fe200078e020f */
[----:B------:R-:W-:Y:S02]  /*24f0*/  MOV R27, R23 ;  /* 0x00000017001b7202 */ /* 0x000fe40000000f00 */
[----:B------:R-:W-:Y:S01]  /*2500*/  LOP3.LUT R23, R6, 0xf, RZ, 0xfc, !PT ;  /* 0x0000000f06177812 */ /* 0x000fe200078efcff */
[----:B------:R-:W-:-:S07]  /*2510*/  IMAD.MOV.U32 R12, RZ, RZ, R33 ;  /* 0x000000ffff0c7224 */ /* 0x000fce00078e0021 */
[----:B------:R-:W-:Y:S05]  /*2520*/  WARPSYNC.COLLECTIVE R29, `(.L_x_21284) ;  /* 0x000000001d087348 */ /* 0x000fea0003c00000 */
[----:B------:R0:W1:Y:S02]  /*2530*/  SHFL.IDX P1, R33, R26, R27, R28 ;  /* 0x0000001b1a217389 */ /* 0x000064000002001c */
[----:B01----:R-:W-:Y:S05]  /*2540*/  ENDCOLLECTIVE ;  /* 0x000000000000791b */ /* 0x003fea0003800000 */
.L_x_21284:
[----:B------:R-:W-:Y:S01]  /*2550*/  IMAD R8, R9, R12, R8 ;  /* 0x0000000c09087224 */ /* 0x000fe200078e0208 */
[----:B------:R-:W-:Y:S01]  /*2560*/  MOV R27, R23 ;  /* 0x00000017001b7202 */ /* 0x000fe20000000f00 */
[----:B------:R-:W-:-:S07]  /*2570*/  IMAD.MOV.U32 R17, RZ, RZ, R33 ;  /* 0x000000ffff117224 */ /* 0x000fce00078e0021 */
[----:B------:R-:W-:Y:S05]  /*2580*/  WARPSYNC.COLLECTIVE R29, `(.L_x_21285) ;  /* 0x000000001d087348 */ /* 0x000fea0003c00000 */
[----:B------:R0:W1:Y:S02]  /*2590*/  SHFL.IDX P1, R33, R26, R27, R28 ;  /* 0x0000001b1a217389 */ /* 0x000064000002001c */
[----:B01----:R-:W-:Y:S05]  /*25a0*/  ENDCOLLECTIVE ;  /* 0x000000000000791b */ /* 0x003fea0003800000 */
.L_x_21285:
[----:B------:R-:W-:Y:S02]  /*25b0*/  IMAD R8, R10, R17, R8 ;  /* 0x000000110a087224 */ /* 0x000fe400078e0208 */
[----:B------:R-:W-:Y:S01]  /*25c0*/  IMAD.MOV.U32 R16, RZ, RZ, R33 ;  /* 0x000000ffff107224 */ /* 0x000fe200078e0021 */
[----:B------:R-:W-:Y:S06]  /*25d0*/  BRA `(.L_x_21286) ;  /* 0xffffffec00907947 */ /* 0x000fec000383ffff */
.L_x_21287:
        /* <DEDUP_REMOVED lines=10> */
.L_x_39669:


//--------------------- .text._Z9cuda_gemmIiLi128ELi2ELi1ELi64ELi64ELi64ELi64ELi0ELi0EEviiiPT_S1_S1_iii --------------------------
	.section	.text._Z9cuda_gemmIiLi128ELi2ELi1ELi64ELi64ELi64ELi64ELi0ELi0EEviiiPT_S1_S1_iii,"ax",@progbits
	.align	128
        .global         _Z9cuda_gemmIiLi128ELi2ELi1ELi64ELi64ELi64ELi64ELi0ELi0EEviiiPT_S1_S1_iii
        .type           _Z9cuda_gemmIiLi128ELi2ELi1ELi64ELi64ELi64ELi64ELi0ELi0EEviiiPT_S1_S1_iii,@function
        .size           _Z9cuda_gemmIiLi128ELi2ELi1ELi64ELi64ELi64ELi64ELi0ELi0EEviiiPT_S1_S1_iii,(.L_x_38942 - _Z9cuda_gemmIiLi128ELi2ELi1ELi64ELi64ELi64ELi64ELi0ELi0EEviiiPT_S1_S1_iii)
        .other          _Z9cuda_gemmIiLi128ELi2ELi1ELi64ELi64ELi64ELi64ELi0ELi0EEviiiPT_S1_S1_iii,@"STO_CUDA_ENTRY STV_DEFAULT"
_Z9cuda_gemmIiLi128ELi2ELi1ELi64ELi64ELi64ELi64ELi0ELi0EEviiiPT_S1_S1_iii:
.text._Z9cuda_gemmIiLi128ELi2ELi1ELi64ELi64ELi64ELi64ELi0ELi0EEviiiPT_S1_S1_iii:
        /* <DEDUP_REMOVED lines=221> */
[----:B------:R-:W-:Y:S05]  /*0dd0*/  CALL.REL.NOINC `($__internal_439_$__cuda_sm20_div_s16) ;  /* 0x00000030007c7944 */ /* 0x000fea0003c00000 */
[----:B------:R-:W0:Y:S01]  /*0de0*/  LDCU UR7, c[0x0][0x3a8] ;  /* 0x00007500ff0777ac */ /* 0x000e220008000800 */
[----:B------:R-:W-:Y:S02]  /*0df0*/  PRMT R61, R18, 0x9910, RZ ;  /* 0x00009910123d7816 */ /* 0x000fe400000000ff */
[----:B------:R-:W-:Y:S01]  /*0e00*/  LOP3.LUT R60, R0, 0x1f, RZ, 0xc0, !PT ;  /* 0x0000001f003c7812 */ /* 0x000fe200078ec0ff */
[----:B------:R-:W1:Y:S01]  /*0e10*/  LDCU.64 UR10, c[0x0][0x358] ;  /* 0x00006b00ff0a77ac */ /* 0x000e620008000a00 */
[----:B0-----:R-:W-:-:S04]  /*0e20*/  UISETP.LT.AND UP0, UPT, UR7, 0x10, UPT ;  /* 0x000000100700788c */ /* 0x001fc8000bf01270 */
[----:B-1----:R-:W-:-:S12]  /*0e30*/  USEL UR7, UR7, 0x10, UP0 ;  /* 0x0000001007077887 */ /* 0x002fd80008000000 */
.L_x_21341:
        /* <DEDUP_REMOVED lines=27> */
.L_x_21291:
[----:B------:R-:W-:Y:S05]  /*0ff0*/  BSYNC.RECONVERGENT B1 ;  /* 0x0000000000017941 */ /* 0x000fea0003800200 */
.L_x_21290:
[----:B------:R-:W-:Y:S05]  /*1000*/  @!P1 BRA `(.L_x_21289) ;  /* 0x0000000000449947 */ /* 0x000fea0003800000 */
[----:B------:R-:W2:Y:S01]  /*1010*/  S2UR UR6, SR_CgaCtaId ;  /* 0x00000000000679c3 */ /* 0x000ea20000008800 */
[----:B------:R-:W-:Y:S02]  /*1020*/  UMOV UR5, 0x400 ;  /* 0x0000040000057882 */ /* 0x000fe40000000000 */
[----:B------:R-:W-:-:S04]  /*1030*/  UIADD3 UR5, UPT, UPT, UR5, 0x900, URZ ;  /* 0x0000090005057890 */ /* 0x000fc8000fffe0ff */
[----:B--2---:R-:W-:-:S06]  /*1040*/  ULEA UR5, UR6, UR5, 0x18 ;  /* 0x0000000506057291 */ /* 0x004fcc000f8ec0ff */
[----:B01----:R-:W-:-:S07]  /*1050*/  LEA R17, R16, UR5, 0x2 ;  /* 0x0000000510117c11 */ /* 0x003fce000f8e10ff */
.L_x_21292:
        /* <DEDUP_REMOVED lines=12> */
.L_x_21289:
[----:B------:R-:W-:Y:S05]  /*1120*/  BSYNC.RECONVERGENT B0 ;  /* 0x0000000000007941 */ /* 0x000fea0003800200 */
.L_x_21288:
[----:B------:R-:W-:Y:S01]  /*1130*/  PLOP3.LUT P0, PT, PT, PT, PT, 0x80, 0x8 ;  /* 0x000000000008781c */ /* 0x000fe20003f0f070 */
[----:B--2---:R-:W-:Y:S01]  /*1140*/  IMAD.MOV.U32 R20, RZ, RZ, RZ ;  /* 0x000000ffff147224 */ /* 0x004fe200078e00ff */
[----:B------:R-:W2:Y:S11]  /*1150*/  LDCU UR9, c[0x0][0x3a8] ;  /* 0x00007500ff0977ac */ /* 0x000eb60008000800 */
.L_x_21335:
        /* <DEDUP_REMOVED lines=17> */
.L_x_21295:
        /* <DEDUP_REMOVED lines=10> */
.L_x_21294:
[----:B--2---:R-:W-:Y:S05]  /*1310*/  BSYNC.RECONVERGENT B0 ;  /* 0x0000000000007941 */ /* 0x004fea0003800200 */
.L_x_21293:
[----:B----4-:R-:W-:Y:S02]  /*1320*/  HFMA2 R19, -RZ, RZ, 0, 0 ;  /* 0x00000000ff137431 */ /* 0x010fe400000001ff */
[----:B-1-3--:R-:W-:-:S07]  /*1330*/  IMAD R18, R25, 0x40, R20 ;  /* 0x0000004019127824 */ /* 0x00afce00078e0214 */
.L_x_21334:
[----:B------:R-:W-:Y:S02]  /*1340*/  LOP3.LUT R22, R0, 0xf, RZ, 0xc0, !PT ;  /* 0x0000000f00167812 */ /* 0x000fe400078ec0ff */
[----:B0-----:R-:W-:-:S03]  /*1350*/  SHF.R.U32.HI R20, RZ, 0x4, R0 ;  /* 0x00000004ff147819 */ /* 0x001fc60000011600 */
[----:B-1----:R-:W-:-:S07]  /*1360*/  IMAD.IADD R22, R22, 0x1, R19 ;  /* 0x0000000116167824 */ /* 0x002fce00078e0213 */
.L_x_21296:
        /* <DEDUP_REMOVED lines=16> */
.L_x_21333:
        /* <DEDUP_REMOVED lines=87> */
.L_x_21332:
        /* <DEDUP_REMOVED lines=11> */
.L_x_21343:
[----:B0--3--:R-:W-:-:S07]  /*1a90*/  IMAD R69, R68, R69, RZ ;  /* 0x0000004544457224 */ /* 0x009fce00078e02ff */
.L_x_21300:
[----:B------:R-:W-:-:S13]  /*1aa0*/  ISETP.GE.AND P3, PT, R70, 0x2, PT ;  /* 0x000000024600780c */ /* 0x000fda0003f66270 */
[----:B------:R-:W-:Y:S05]  /*1ab0*/  @!P3 BRA `(.L_x_21302) ;  /* 0x000000000010b947 */ /* 0x000fea0003800000 */
[----:B------:R-:W-:-:S03]  /*1ac0*/  UMOV UR5, 0xffffffff ;  /* 0xffffffff00057882 */ /* 0x000fc60000000000 */
[----:B------:R-:W-:Y:S05]  /*1ad0*/  BRA.DIV UR5, `(.L_x_21303) ;  /* 0x0000001e051c7947 */ /* 0x000fea000b800000 */
[----:B------:R3:W4:Y:S02]  /*1ae0*/  SHFL.IDX PT, R72, R71, R8, 0x1f ;  /* 0x00001f0847487589 */ /* 0x00072400000e0000 */
.L_x_21346:
[----:B----4-:R-:W-:-:S07]  /*1af0*/  IMAD R69, R32, R72, R69 ;  /* 0x0000004820457224 */ /* 0x010fce00078e0245 */
.L_x_21302:
[----:B------:R-:W-:-:S13]  /*1b00*/  ISETP.GE.AND P3, PT, R70, 0x3, PT ;  /* 0x000000034600780c */ /* 0x000fda0003f66270 */
[----:B------:R-:W-:Y:S05]  /*1b10*/  @!P3 BRA `(.L_x_21304) ;  /* 0x000000000010b947 */ /* 0x000fea0003800000 */
[----:B------:R-:W-:-:S03]  /*1b20*/  UMOV UR5, 0xffffffff ;  /* 0xffffffff00057882 */ /* 0x000fc60000000000 */
[----:B------:R-:W-:Y:S05]  /*1b30*/  BRA.DIV UR5, `(.L_x_21305) ;  /* 0x0000001e05287947 */ /* 0x000fea000b800000 */
[----:B------:R4:W0:Y:S02]  /*1b40*/  SHFL.IDX PT, R72, R71, R9, 0x1f ;  /* 0x00001f0947487589 */ /* 0x00082400000e0000 */
.L_x_21349:
[----:B0-----:R-:W-:-:S07]  /*1b50*/  IMAD R69, R23, R72, R69 ;  /* 0x0000004817457224 */ /* 0x001fce00078e0245 */
.L_x_21304:
[----:B------:R-:W-:-:S13]  /*1b60*/  ISETP.GE.AND P3, PT, R70, 0x4, PT ;  /* 0x000000044600780c */ /* 0x000fda0003f66270 */
[----:B------:R-:W-:Y:S05]  /*1b70*/  @!P3 BRA `(.L_x_21306) ;  /* 0x000000000010b947 */ /* 0x000fea0003800000 */
[----:B------:R-:W-:-:S03]  /*1b80*/  UMOV UR5, 0xffffffff ;  /* 0xffffffff00057882 */ /* 0x000fc60000000000 */
[----:B------:R-:W-:Y:S05]  /*1b90*/  BRA.DIV UR5, `(.L_x_21307) ;  /* 0x0000001e05347947 */ /* 0x000fea000b800000 */
[----:B------:R0:W0:Y:S02]  /*1ba0*/  SHFL.IDX PT, R72, R71, R10, 0x1f ;  /* 0x00001f0a47487589 */ /* 0x00002400000e0000 */
.L_x_21352:
[----:B0-----:R-:W-:-:S07]  /*1bb0*/  IMAD R69, R22, R72, R69 ;  /* 0x0000004816457224 */ /* 0x001fce00078e0245 */
.L_x_21306:
[----:B------:R-:W-:-:S13]  /*1bc0*/  ISETP.GE.AND P3, PT, R70, 0x5, PT ;  /* 0x000000054600780c */ /* 0x000fda0003f66270 */
[----:B------:R-:W-:Y:S05]  /*1bd0*/  @!P3 BRA `(.L_x_21308) ;  /* 0x000000000010b947 */ /* 0x000fea0003800000 */
[----:B------:R-:W-:-:S03]  /*1be0*/  UMOV UR5, 0xffffffff ;  /* 0xffffffff00057882 */ /* 0x000fc60000000000 */
[----:B------:R-:W-:Y:S05]  /*1bf0*/  BRA.DIV UR5, `(.L_x_21309) ;  /* 0x0000001e05407947 */ /* 0x000fea000b800000 */
[----:B------:R0:W0:Y:S02]  /*1c00*/  SHFL.IDX PT, R72, R71, R11, 0x1f ;  /* 0x00001f0b47487589 */ /* 0x00002400000e0000 */
.L_x_21355:
[----:B0-----:R-:W-:-:S07]  /*1c10*/  IMAD R69, R21, R72, R69 ;  /* 0x0000004815457224 */ /* 0x001fce00078e0245 */
.L_x_21308:
[----:B------:R-:W-:-:S13]  /*1c20*/  ISETP.GE.AND P3, PT, R70, 0x6, PT ;  /* 0x000000064600780c */ /* 0x000fda0003f66270 */
[----:B------:R-:W-:Y:S05]  /*1c30*/  @!P3 BRA `(.L_x_21310) ;  /* 0x000000000010b947 */ /* 0x000fea0003800000 */
[----:B------:R-:W-:-:S03]  /*1c40*/  UMOV UR5, 0xffffffff ;  /* 0xffffffff00057882 */ /* 0x000fc60000000000 */
[----:B------:R-:W-:Y:S05]  /*1c50*/  BRA.DIV UR5, `(.L_x_21311) ;  /* 0x0000001e054c7947 */ /* 0x000fea000b800000 */
[----:B------:R0:W0:Y:S02]  /*1c60*/  SHFL.IDX PT, R72, R71, R12, 0x1f ;  /* 0x00001f0c47487589 */ /* 0x00002400000e0000 */
.L_x_21358:
[----:B0-----:R-:W-:-:S07]  /*1c70*/  IMAD R69, R20, R72, R69 ;  /* 0x0000004814457224 */ /* 0x001fce00078e0245 */
.L_x_21310:
[----:B------:R-:W-:-:S13]  /*1c80*/  ISETP.GE.AND P3, PT, R70, 0x7, PT ;  /* 0x000000074600780c */ /* 0x000fda0003f66270 */
[----:B------:R-:W-:Y:S05]  /*1c90*/  @!P3 BRA `(.L_x_21312) ;  /* 0x000000000010b947 */ /* 0x000fea0003800000 */
[----:B------:R-:W-:-:S03]  /*1ca0*/  UMOV UR5, 0xffffffff ;  /* 0xffffffff00057882 */ /* 0x000fc60000000000 */
[----:B------:R-:W-:Y:S05]  /*1cb0*/  BRA.DIV UR5, `(.L_x_21313) ;  /* 0x0000001e05587947 */ /* 0x000fea000b800000 */
[----:B------:R0:W0:Y:S02]  /*1cc0*/  SHFL.IDX PT, R72, R71, R13, 0x1f ;  /* 0x00001f0d47487589 */ /* 0x00002400000e0000 */
.L_x_21361:
[----:B0-----:R-:W-:-:S07]  /*1cd0*/  IMAD R69, R17, R72, R69 ;  /* 0x0000004811457224 */ /* 0x001fce00078e0245 */
.L_x_21312:
[----:B------:R-:W-:-:S13]  /*1ce0*/  ISETP.GE.AND P3, PT, R70, 0x8, PT ;  /* 0x000000084600780c */ /* 0x000fda0003f66270 */
[----:B------:R-:W-:Y:S05]  /*1cf0*/  @!P3 BRA `(.L_x_21314) ;  /* 0x000000000010b947 */ /* 0x000fea0003800000 */
[----:B------:R-:W-:-:S03]  /*1d00*/  UMOV UR5, 0xffffffff ;  /* 0xffffffff00057882 */ /* 0x000fc60000000000 */
[----:B------:R-:W-:Y:S05]  /*1d10*/  BRA.DIV UR5, `(.L_x_21315) ;  /* 0x0000001e05647947 */ /* 0x000fea000b800000 */
[----:B------:R0:W0:Y:S02]  /*1d20*/  SHFL.IDX PT, R72, R71, R14, 0x1f ;  /* 0x00001f0e47487589 */ /* 0x00002400000e0000 */
.L_x_21364:
[----:B01----:R-:W-:-:S07]  /*1d30*/  IMAD R69, R16, R72, R69 ;  /* 0x0000004810457224 */ /* 0x003fce00078e0245 */
.L_x_21314:
[----:B------:R-:W-:-:S13]  /*1d40*/  ISETP.GE.AND P3, PT, R70, 0x9, PT ;  /* 0x000000094600780c */ /* 0x000fda0003f66270 */
[----:B------:R-:W-:Y:S05]  /*1d50*/  @!P3 BRA `(.L_x_21316) ;  /* 0x000000000010b947 */ /* 0x000fea0003800000 */
[----:B------:R-:W-:-:S03]  /*1d60*/  UMOV UR5, 0xffffffff ;  /* 0xffffffff00057882 */ /* 0x000fc60000000000 */
[----:B------:R-:W-:Y:S05]  /*1d70*/  BRA.DIV UR5, `(.L_x_21317) ;  /* 0x0000001e05707947 */ /* 0x000fea000b800000 */
[----:B------:R0:W0:Y:S02]  /*1d80*/  SHFL.IDX PT, R72, R71, R15, 0x1f ;  /* 0x00001f0f47487589 */ /* 0x00002400000e0000 */
.L_x_21367:
[----:B0-----:R-:W-:-:S07]  /*1d90*/  IMAD R69, R24, R72, R69 ;  /* 0x0000004818457224 */ /* 0x001fce00078e0245 */
.L_x_21316:
[----:B------:R-:W-:-:S13]  /*1da0*/  ISETP.GE.AND P3, PT, R70, 0xa, PT ;  /* 0x0000000a4600780c */ /* 0x000fda0003f66270 */
[----:B------:R-:W-:Y:S05]  /*1db0*/  @!P3 BRA `(.L_x_21318) ;  /* 0x000000000010b947 */ /* 0x000fea0003800000 */
[----:B------:R-:W-:-:S03]  /*1dc0*/  UMOV UR5, 0xffffffff ;  /* 0xffffffff00057882 */ /* 0x000fc60000000000 */
[----:B------:R-:W-:Y:S05]  /*1dd0*/  BRA.DIV UR5, `(.L_x_21319) ;  /* 0x0000001e057c7947 */ /* 0x000fea000b800000 */
[----:B------:R0:W0:Y:S02]  /*1de0*/  SHFL.IDX PT, R72, R71, R28, 0x1f ;  /* 0x00001f1c47487589 */ /* 0x00002400000e0000 */
.L_x_21370:
[----:B0-----:R-:W-:-:S07]  /*1df0*/  IMAD R69, R34, R72, R69 ;  /* 0x0000004822457224 */ /* 0x001fce00078e0245 */
.L_x_21318:
[----:B------:R-:W-:-:S13]  /*1e00*/  ISETP.GE.AND P3, PT, R70, 0xb, PT ;  /* 0x0000000b4600780c */ /* 0x000fda0003f66270 */
[----:B------:R-:W-:Y:S05]  /*1e10*/  @!P3 BRA `(.L_x_21320) ;  /* 0x000000000010b947 */ /* 0x000fea0003800000 */
[----:B------:R-:W-:-:S03]  /*1e20*/  UMOV UR5, 0xffffffff ;  /* 0xffffffff00057882 */ /* 0x000fc60000000000 */
[----:B------:R-:W-:Y:S05]  /*1e30*/  BRA.DIV UR5, `(.L_x_21321) ;  /* 0x0000001e05887947 */ /* 0x000fea000b800000 */
[----:B------:R0:W0:Y:S02]  /*1e40*/  SHFL.IDX PT, R72, R71, R29, 0x1f ;  /* 0x00001f1d47487589 */ /* 0x00002400000e0000 */
.L_x_21373:
[----:B0-----:R-:W-:-:S07]  /*1e50*/  IMAD R69, R35, R72, R69 ;  /* 0x0000004823457224 */ /* 0x001fce00078e0245 */
.L_x_21320:
[----:B------:R-:W-:-:S13]  /*1e60*/  ISETP.GE.AND P3, PT, R70, 0xc, PT ;  /* 0x0000000c4600780c */ /* 0x000fda0003f66270 */
[----:B------:R-:W-:Y:S05]  /*1e70*/  @!P3 BRA `(.L_x_21322) ;  /* 0x000000000010b947 */ /* 0x000fea0003800000 */
[----:B------:R-:W-:-:S03]  /*1e80*/  UMOV UR5, 0xffffffff ;  /* 0xffffffff00057882 */ /* 0x000fc60000000000 */
[----:B------:R-:W-:Y:S05]  /*1e90*/  BRA.DIV UR5, `(.L_x_21323) ;  /* 0x0000001e05947947 */ /* 0x000fea000b800000 */
[----:B------:R0:W0:Y:S02]  /*1ea0*/  SHFL.IDX PT, R72, R71, R30, 0x1f ;  /* 0x00001f1e47487589 */ /* 0x00002400000e0000 */
.L_x_21376:
[----:B0-----:R-:W-:-:S07]  /*1eb0*/  IMAD R69, R63, R72, R69 ;  /* 0x000000483f457224 */ /* 0x001fce00078e0245 */
.L_x_21322:
[----:B------:R-:W-:-:S13]  /*1ec0*/  ISETP.GE.AND P3, PT, R70, 0xd, PT ;  /* 0x0000000d4600780c */ /* 0x000fda0003f66270 */
[----:B------:R-:W-:Y:S05]  /*1ed0*/  @!P3 BRA `(.L_x_21324) ;  /* 0x000000000010b947 */ /* 0x000fea0003800000 */
[----:B------:R-:W-:-:S03]  /*1ee0*/  UMOV UR5, 0xffffffff ;  /* 0xffffffff00057882 */ /* 0x000fc60000000000 */
[----:B------:R-:W-:Y:S05]  /*1ef0*/  BRA.DIV UR5, `(.L_x_21325) ;  /* 0x0000001e05a07947 */ /* 0x000fea000b800000 */
[----:B------:R0:W0:Y:S02]  /*1f00*/  SHFL.IDX PT, R72, R71, R31, 0x1f ;  /* 0x00001f1f47487589 */ /* 0x00002400000e0000 */
.L_x_21379:
[----:B0-----:R-:W-:-:S07]  /*1f10*/  IMAD R69, R64, R72, R69 ;  /* 0x0000004840457224 */ /* 0x001fce00078e0245 */
.L_x_21324:
[----:B------:R-:W-:-:S13]  /*1f20*/  ISETP.GE.AND P3, PT, R70, 0xe, PT ;  /* 0x0000000e4600780c */ /* 0x000fda0003f66270 */
[----:B------:R-:W-:Y:S05]  /*1f30*/  @!P3 BRA `(.L_x_21326) ;  /* 0x000000000010b947 */ /* 0x000fea0003800000 */
[----:B------:R-:W-:-:S03]  /*1f40*/  UMOV UR5, 0xffffffff ;  /* 0xffffffff00057882 */ /* 0x000fc60000000000 */
[----:B------:R-:W-:Y:S05]  /*1f50*/  BRA.DIV UR5, `(.L_x_21327) ;  /* 0x0000001e05ac7947 */ /* 0x000fea000b800000 */
[----:B------:R0:W0:Y:S02]  /*1f60*/  SHFL.IDX PT, R72, R71, R36, 0x1f ;  /* 0x00001f2447487589 */ /* 0x00002400000e0000 */
.L_x_21382:
[----:B0-----:R-:W-:-:S07]  /*1f70*/  IMAD R69, R65, R72, R69 ;  /* 0x0000004841457224 */ /* 0x001fce00078e0245 */
.L_x_21326:
[----:B------:R-:W-:-:S13]  /*1f80*/  ISETP.GE.AND P3, PT, R70, 0xf, PT ;  /* 0x0000000f4600780c */ /* 0x000fda0003f66270 */
[----:B------:R-:W-:Y:S05]  /*1f90*/  @!P3 BRA `(.L_x_21328) ;  /* 0x000000000010b947 */ /* 0x000fea0003800000 */
[----:B------:R-:W-:-:S03]  /*1fa0*/  UMOV UR5, 0xffffffff ;  /* 0xffffffff00057882 */ /* 0x000fc60000000000 */
[----:B------:R-:W-:Y:S05]  /*1fb0*/  BRA.DIV UR5, `(.L_x_21329) ;  /* 0x0000001e05b87947 */ /* 0x000fea000b800000 */
[----:B------:R0:W0:Y:S02]  /*1fc0*/  SHFL.IDX PT, R72, R71, R37, 0x1f ;  /* 0x00001f2547487589 */ /* 0x00002400000e0000 */
.L_x_21385:
[----:B0-----:R-:W-:-:S07]  /*1fd0*/  IMAD R69, R66, R72, R69 ;  /* 0x0000004842457224 */ /* 0x001fce00078e0245 */
.L_x_21328:
[----:B------:R-:W-:-:S13]  /*1fe0*/  ISETP.GE.AND P3, PT, R70, 0x10, PT ;  /* 0x000000104600780c */ /* 0x000fda0003f66270 */
[----:B------:R-:W-:Y:S05]  /*1ff0*/  @!P3 BRA `(.L_x_21330) ;  /* 0x00000004001cb947 */ /* 0x000fea0003800000 */
[----:B------:R-:W-:-:S03]  /*2000*/  UMOV UR5, 0xffffffff ;  /* 0xffffffff00057882 */ /* 0x000fc60000000000 */
[----:B------:R-:W-:Y:S05]  /*2010*/  BRA.DIV UR5, `(.L_x_21331) ;  /* 0x0000001e05c47947 */ /* 0x000fea000b800000 */
[----:B------:R0:W0:Y:S02]  /*2020*/  SHFL.IDX PT, R70, R71, R38, 0x1f ;  /* 0x00001f2647467589 */ /* 0x00002400000e0000 */
.L_x_21388:
[----:B0-----:R-:W-:Y:S01]  /*2030*/  IMAD R69, R67, R70, R69 ;  /* 0x0000004643457224 */ /* 0x001fe200078e0245 */
[----:B------:R-:W-:Y:S06]  /*2040*/  BRA `(.L_x_21330) ;  /* 0x0000000400087947 */ /* 0x000fec0003800000 */
.L_x_21299:
        /* <DEDUP_REMOVED lines=66> */
.L_x_21330:
        /* <DEDUP_REMOVED lines=16> */
.L_x_21298:
[----:B------:R-:W-:Y:S05]  /*2570*/  @!P0 BRA `(.L_x_21333) ;  /* 0xffffffec00bc8947 */ /* 0x000fea000383ffff */
[----:B------:R-:W-:Y:S05]  /*2580*/  BSYNC.RECONVERGENT B0 ;  /* 0x0000000000007941 */ /* 0x000fea0003800200 */
.L_x_21297:
        /* <DEDUP_REMOVED lines=143> */
.L_x_21339:
[----:B------:R-:W-:Y:S05]  /*2e80*/  BSYNC.RECONVERGENT B1 ;  /* 0x0000000000017941 */ /* 0x000fea0003800200 */
.L_x_21338:
[----:B------:R-:W-:-:S13]  /*2e90*/  ISETP.GE.U32.AND P0, PT, R6, 0x3, PT ;  /* 0x000000030600780c */ /* 0x000fda0003f06070 */
[----:B------:R-:W-:Y:S05]  /*2ea0*/  @!P0 BRA `(.L_x_21337) ;  /* 0x0000000400ec8947 */ /* 0x000fea0003800000 */
[----:B------:R-:W-:-:S13]  /*2eb0*/  ISETP.NE.AND P0, PT, R2, RZ, PT ;  /* 0x000000ff0200720c */ /* 0x000fda0003f05270 */
.L_x_21340:
        /* <DEDUP_REMOVED lines=122> */
.L_x_21337:
[----:B------:R-:W-:Y:S05]  /*3660*/  BSYNC.RECONVERGENT B0 ;  /* 0x0000000000007941 */ /* 0x000fea0003800200 */
.L_x_21336:
[----:B------:R-:W3:Y:S02]  /*3670*/  LDCU UR5, c[0x0][0x374] ;  /* 0x00006e80ff0577ac */ /* 0x000ee40008000800 */
[----:B---3--:R-:W-:Y:S02]  /*3680*/  UIADD3 UR4, UPT, UPT, UR5, UR4, URZ ;  /* 0x0000000405047290 */ /* 0x008fe4000fffe0ff */
[----:B------:R-:W-:-:S04]  /*3690*/  USHF.L.U32 UR5, UR5, 0x1, URZ ;  /* 0x0000000105057899 */ /* 0x000fc800080006ff */
[----:B------:R-:W-:-:S09]  /*36a0*/  UISETP.GE.U32.AND UP0, UPT, UR4, UR5, UPT ;  /* 0x000000050400728c */ /* 0x000fd2000bf06070 */
[----:B------:R-:W-:Y:S05]  /*36b0*/  BRA.U !UP0, `(.L_x_21341) ;  /* 0xffffffd508e07547 */ /* 0x000fea000b83ffff */
[----:B------:R-:W-:Y:S05]  /*36c0*/  EXIT ;  /* 0x000000000000794d */ /* 0x000fea0003800000 */
.L_x_21301:
[----:B------:R-:W-:Y:S01]  /*36d0*/  MOV R72, 0xffffffff ;  /* 0xffffffff00487802 */ /* 0x000fe20000000f00 */
[----:B------:R-:W-:Y:S02]  /*36e0*/  IMAD.MOV.U32 R73, RZ, RZ, R39 ;  /* 0x000000ffff497224 */ /* 0x000fe400078e0027 */
[----:B------:R-:W-:-:S07]  /*36f0*/  IMAD.MOV.U32 R74, RZ, RZ, 0x1f ;  /* 0x0000001fff4a7424 */ /* 0x000fce00078e00ff */
[----:B01----:R-:W-:Y:S05]  /*3700*/  WARPSYNC.COLLECTIVE R72, `(.L_x_21342) ;  /* 0x0000000048087348 */ /* 0x003fea0003c00000 */
[----:B------:R2:W3:Y:S02]  /*3710*/  SHFL.IDX P3, R72, R71, R73, R74 ;  /* 0x0000004947487389 */ /* 0x0004e4000006004a */
[----:B0123--:R-:W-:Y:S05]  /*3720*/  ENDCOLLECTIVE ;  /* 0x000000000000791b */ /* 0x00ffea0003800000 */
.L_x_21342:
[----:B------:R-:W-:Y:S01]  /*3730*/  IMAD.MOV.U32 R69, RZ, RZ, R72 ;  /* 0x000000ffff457224 */ /* 0x000fe200078e0048 */
[----:B------:R-:W-:Y:S06]  /*3740*/  BRA `(.L_x_21343) ;  /* 0xffffffe000d07947 */ /* 0x000fec000383ffff */
.L_x_21303:
[----:B------:R-:W-:Y:S01]  /*3750*/  BSSY B1, `(.L_x_21344) ;  /* 0x0000007000017945 */ /* 0x000fe20003800000 */
[----:B------:R-:W-:Y:S01]  /*3760*/  IMAD.MOV.U32 R73, RZ, RZ, R8 ;  /* 0x000000ffff497224 */ /* 0x000fe200078e0008 */
[----:B------:R-:W-:Y:S01]  /*3770*/  MOV R72, 0xffffffff ;  /* 0xffffffff00487802 */ /* 0x000fe20000000f00 */
[----:B------:R-:W-:-:S07]  /*3780*/  IMAD.MOV.U32 R74, RZ, RZ, 0x1f ;  /* 0x0000001fff4a7424 */ /* 0x000fce00078e00ff */
[----:B012---:R-:W-:Y:S05]  /*3790*/  WARPSYNC.COLLECTIVE R72, `(.L_x_21345) ;  /* 0x0000000048087348 */ /* 0x007fea0003c00000 */
[----:B------:R3:W4:Y:S02]  /*37a0*/  SHFL.IDX P3, R72, R71, R73, R74 ;  /* 0x0000004947487389 */ /* 0x000724000006004a */
[----:B01234-:R-:W-:Y:S05]  /*37b0*/  ENDCOLLECTIVE ;  /* 0x000000000000791b */ /* 0x01ffea0003800000 */
.L_x_21345:
[----:B------:R-:W-:Y:S05]  /*37c0*/  BSYNC B1 ;  /* 0x0000000000017941 */ /* 0x000fea0003800000 */
.L_x_21344:
[----:B------:R-:W-:Y:S05]  /*37d0*/  BRA `(.L_x_21346) ;  /* 0xffffffe000c47947 */ /* 0x000fea000383ffff */
.L_x_21305:
[----:B------:R-:W-:Y:S01]  /*37e0*/  BSSY B1, `(.L_x_21347) ;  /* 0x0000007000017945 */ /* 0x000fe20003800000 */
[----:B------:R-:W-:Y:S02]  /*37f0*/  IMAD.MOV.U32 R73, RZ, RZ, R9 ;  /* 0x000000ffff497224 */ /* 0x000fe400078e0009 */
[----:B------:R-:W-:Y:S02]  /*3800*/  IMAD.MOV.U32 R74, RZ, RZ, 0x1f ;  /* 0x0000001fff4a7424 */ /* 0x000fe400078e00ff */
[----:B------:R-:W-:-:S07]  /*3810*/  IMAD.MOV.U32 R72, RZ, RZ, -0x1 ;  /* 0xffffffffff487424 */ /* 0x000fce00078e00ff */
[----:B0123--:R-:W-:Y:S05]  /*3820*/  WARPSYNC.COLLECTIVE R72, `(.L_x_21348) ;  /* 0x0000000048087348 */ /* 0x00ffea0003c00000 */
[----:B------:R4:W0:Y:S02]  /*3830*/  SHFL.IDX P3, R72, R71, R73, R74 ;  /* 0x0000004947487389 */ /* 0x000824000006004a */
[----:B01234-:R-:W-:Y:S05]  /*3840*/  ENDCOLLECTIVE ;  /* 0x000000000000791b */ /* 0x01ffea0003800000 */
.L_x_21348:
[----:B------:R-:W-:Y:S05]  /*3850*/  BSYNC B1 ;  /* 0x0000000000017941 */ /* 0x000fea0003800000 */
.L_x_21347:
[----:B------:R-:W-:Y:S05]  /*3860*/  BRA `(.L_x_21349) ;  /* 0xffffffe000b87947 */ /* 0x000fea000383ffff */
.L_x_21307:
[----:B------:R-:W-:Y:S01]  /*3870*/  BSSY B1, `(.L_x_21350) ;  /* 0x0000007000017945 */ /* 0x000fe20003800000 */
[----:B------:R-:W-:Y:S01]  /*3880*/  MOV R73, R10 ;  /* 0x0000000a00497202 */ /* 0x000fe20000000f00 */
[----:B------:R-:W-:Y:S02]  /*3890*/  IMAD.MOV.U32 R74, RZ, RZ, 0x1f ;  /* 0x0000001fff4a7424 */ /* 0x000fe400078e00ff */
[----:B------:R-:W-:-:S07]  /*38a0*/  IMAD.MOV.U32 R72, RZ, RZ, -0x1 ;  /* 0xffffffffff487424 */ /* 0x000fce00078e00ff */
[----:B01234-:R-:W-:Y:S05]  /*38b0*/  WARPSYNC.COLLECTIVE R72, `(.L_x_21351) ;  /* 0x0000000048087348 */ /* 0x01ffea0003c00000 */
[----:B------:R0:W0:Y:S02]  /*38c0*/  SHFL.IDX P3, R72, R71, R73, R74 ;  /* 0x0000004947487389 */ /* 0x000024000006004a */
[----:B01234-:R-:W-:Y:S05]  /*38d0*/  ENDCOLLECTIVE ;  /* 0x000000000000791b */ /* 0x01ffea0003800000 */
.L_x_21351:
[----:B------:R-:W-:Y:S05]  /*38e0*/  BSYNC B1 ;  /* 0x0000000000017941 */ /* 0x000fea0003800000 */
.L_x_21350:
[----:B------:R-:W-:Y:S05]  /*38f0*/  BRA `(.L_x_21352) ;  /* 0xffffffe000ac7947 */ /* 0x000fea000383ffff */
.L_x_21309:
[----:B------:R-:W-:Y:S01]  /*3900*/  HFMA2 R74, -RZ, RZ, 0, 1.847743988037109375e-06 ;  /* 0x0000001fff4a7431 */ /* 0x000fe200000001ff */
[----:B------:R-:W-:Y:S01]  /*3910*/  BSSY B1, `(.L_x_21353) ;  /* 0x0000006000017945 */ /* 0x000fe20003800000 */
[----:B------:R-:W-:Y:S02]  /*3920*/  IMAD.MOV.U32 R73, RZ, RZ, R11 ;  /* 0x000000ffff497224 */ /* 0x000fe400078e000b */
[----:B------:R-:W-:-:S07]  /*3930*/  IMAD.MOV.U32 R72, RZ, RZ, -0x1 ;  /* 0xffffffffff487424 */ /* 0x000fce00078e00ff */
[----:B01234-:R-:W-:Y:S05]  /*3940*/  WARPSYNC.COLLECTIVE R72, `(.L_x_21354) ;  /* 0x0000000048087348 */ /* 0x01ffea0003c00000 */
[----:B------:R0:W0:Y:S02]  /*3950*/  SHFL.IDX P3, R72, R71, R73, R74 ;  /* 0x0000004947487389 */ /* 0x000024000006004a */
[----:B01234-:R-:W-:Y:S05]  /*3960*/  ENDCOLLECTIVE ;  /* 0x000000000000791b */ /* 0x01ffea0003800000 */
.L_x_21354:
[----:B------:R-:W-:Y:S05]  /*3970*/  BSYNC B1 ;  /* 0x0000000000017941 */ /* 0x000fea0003800000 */
.L_x_21353:
[----:B------:R-:W-:Y:S05]  /*3980*/  BRA `(.L_x_21355) ;  /* 0xffffffe000a07947 */ /* 0x000fea000383ffff */
.L_x_21311:
[----:B------:R-:W-:Y:S01]  /*3990*/  BSSY B1, `(.L_x_21356) ;  /* 0x0000007000017945 */ /* 0x000fe20003800000 */
[----:B------:R-:W-:Y:S01]  /*39a0*/  IMAD.MOV.U32 R73, RZ, RZ, R12 ;  /* 0x000000ffff497224 */ /* 0x000fe200078e000c */
[----:B------:R-:W-:Y:S01]  /*39b0*/  MOV R72, 0xffffffff ;  /* 0xffffffff00487802 */ /* 0x000fe20000000f00 */
[----:B------:R-:W-:-:S07]  /*39c0*/  IMAD.MOV.U32 R74, RZ, RZ, 0x1f ;  /* 0x0000001fff4a7424 */ /* 0x000fce00078e00ff */
[----:B01234-:R-:W-:Y:S05]  /*39d0*/  WARPSYNC.COLLECTIVE R72, `(.L_x_21357) ;  /* 0x0000000048087348 */ /* 0x01ffea0003c00000 */
[----:B------:R0:W0:Y:S02]  /*39e0*/  SHFL.IDX P3, R72, R71, R73, R74 ;  /* 0x0000004947487389 */ /* 0x000024000006004a */
[----:B01234-:R-:W-:Y:S05]  /*39f0*/  ENDCOLLECTIVE ;  /* 0x000000000000791b */ /* 0x01ffea0003800000 */
.L_x_21357:
[----:B------:R-:W-:Y:S05]  /*3a00*/  BSYNC B1 ;  /* 0x0000000000017941 */ /* 0x000fea0003800000 */
.L_x_21356:
[----:B------:R-:W-:Y:S05]  /*3a10*/  BRA `(.L_x_21358) ;  /* 0xffffffe000947947 */ /* 0x000fea000383ffff */
.L_x_21313:
[----:B------:R-:W-:Y:S01]  /*3a20*/  BSSY B1, `(.L_x_21359) ;  /* 0x0000007000017945 */ /* 0x000fe20003800000 */
[----:B------:R-:W-:Y:S02]  /*3a30*/  IMAD.MOV.U32 R73, RZ, RZ, R13 ;  /* 0x000000ffff497224 */ /* 0x000fe400078e000d */
[----:B------:R-:W-:Y:S02]  /*3a40*/  IMAD.MOV.U32 R74, RZ, RZ, 0x1f ;  /* 0x0000001fff4a7424 */ /* 0x000fe400078e00ff */
[----:B------:R-:W-:-:S07]  /*3a50*/  IMAD.MOV.U32 R72, RZ, RZ, -0x1 ;  /* 0xffffffffff487424 */ /* 0x000fce00078e00ff */
[----:B01234-:R-:W-:Y:S05]  /*3a60*/  WARPSYNC.COLLECTIVE R72, `(.L_x_21360) ;  /* 0x0000000048087348 */ /* 0x01ffea0003c00000 */
[----:B------:R0:W0:Y:S02]  /*3a70*/  SHFL.IDX P3, R72, R71, R73, R74 ;  /* 0x0000004947487389 */ /* 0x000024000006004a */
[----:B01234-:R-:W-:Y:S05]  /*3a80*/  ENDCOLLECTIVE ;  /* 0x000000000000791b */ /* 0x01ffea0003800000 */
.L_x_21360:
[----:B------:R-:W-:Y:S05]  /*3a90*/  BSYNC B1 ;  /* 0x0000000000017941 */ /* 0x000fea0003800000 */
.L_x_21359:
[----:B------:R-:W-:Y:S05]  /*3aa0*/  BRA `(.L_x_21361) ;  /* 0xffffffe000887947 */ /* 0x000fea000383ffff */
.L_x_21315:
[----:B------:R-:W-:Y:S01]  /*3ab0*/  BSSY B1, `(.L_x_21362) ;  /* 0x0000007000017945 */ /* 0x000fe20003800000 */
[----:B------:R-:W-:Y:S01]  /*3ac0*/  MOV R73, R14 ;  /* 0x0000000e00497202 */ /* 0x000fe20000000f00 */
[----:B------:R-:W-:Y:S02]  /*3ad0*/  IMAD.MOV.U32 R74, RZ, RZ, 0x1f ;  /* 0x0000001fff4a7424 */ /* 0x000fe400078e00ff */
[----:B------:R-:W-:-:S07]  /*3ae0*/  IMAD.MOV.U32 R72, RZ, RZ, -0x1 ;  /* 0xffffffffff487424 */ /* 0x000fce00078e00ff */
[----:B01234-:R-:W-:Y:S05]  /*3af0*/  WARPSYNC.COLLECTIVE R72, `(.L_x_21363) ;  /* 0x0000000048087348 */ /* 0x01ffea0003c00000 */
[----:B------:R0:W0:Y:S02]  /*3b00*/  SHFL.IDX P3, R72, R71, R73, R74 ;  /* 0x0000004947487389 */ /* 0x000024000006004a */
[----:B01234-:R-:W-:Y:S05]  /*3b10*/  ENDCOLLECTIVE ;  /* 0x000000000000791b */ /* 0x01ffea0003800000 */
.L_x_21363:
[----:B------:R-:W-:Y:S05]  /*3b20*/  BSYNC B1 ;  /* 0x0000000000017941 */ /* 0x000fea0003800000 */
.L_x_21362:
[----:B------:R-:W-:Y:S05]  /*3b30*/  BRA `(.L_x_21364) ;  /* 0xffffffe0007c7947 */ /* 0x000fea000383ffff */
.L_x_21317:
[----:B------:R-:W-:Y:S01]  /*3b40*/  BSSY B1, `(.L_x_21365) ;  /* 0x0000007000017945 */ /* 0x000fe20003800000 */
[----:B------:R-:W-:Y:S01]  /*3b50*/  MOV R73, R15 ;  /* 0x0000000f00497202 */ /* 0x000fe20000000f00 */
[----:B------:R-:W-:Y:S02]  /*3b60*/  IMAD.MOV.U32 R74, RZ, RZ, 0x1f ;  /* 0x0000001fff4a7424 */ /* 0x000fe400078e00ff */
[----:B------:R-:W-:-:S07]  /*3b70*/  IMAD.MOV.U32 R72, RZ, RZ, -0x1 ;  /* 0xffffffffff487424 */ /* 0x000fce00078e00ff */
[----:B01234-:R-:W-:Y:S05]  /*3b80*/  WARPSYNC.COLLECTIVE R72, `(.L_x_21366) ;  /* 0x0000000048087348 */ /* 0x01ffea0003c00000 */
[----:B------:R0:W0:Y:S02]  /*3b90*/  SHFL.IDX P3, R72, R71, R73, R74 ;  /* 0x0000004947487389 */ /* 0x000024000006004a */
[----:B01234-:R-:W-:Y:S05]  /*3ba0*/  ENDCOLLECTIVE ;  /* 0x000000000000791b */ /* 0x01ffea0003800000 */
.L_x_21366:
[----:B------:R-:W-:Y:S05]  /*3bb0*/  BSYNC B1 ;  /* 0x0000000000017941 */ /* 0x000fea0003800000 */
.L_x_21365:
[----:B------:R-:W-:Y:S05]  /*3bc0*/  BRA `(.L_x_21367) ;  /* 0xffffffe000707947 */ /* 0x000fea000383ffff */
.L_x_21319:
[----:B------:R-:W-:Y:S01]  /*3bd0*/  BSSY B1, `(.L_x_21368) ;  /* 0x0000007000017945 */ /* 0x000fe20003800000 */
[----:B------:R-:W-:Y:S01]  /*3be0*/  MOV R73, R28 ;  /* 0x0000001c00497202 */ /* 0x000fe20000000f00 */
[----:B------:R-:W-:Y:S02]  /*3bf0*/  IMAD.MOV.U32 R74, RZ, RZ, 0x1f ;  /* 0x0000001fff4a7424 */ /* 0x000fe400078e00ff */
[----:B------:R-:W-:-:S07]  /*3c00*/  IMAD.MOV.U32 R72, RZ, RZ, -0x1 ;  /* 0xffffffffff487424 */ /* 0x000fce00078e00ff */
[----:B01234-:R-:W-:Y:S05]  /*3c10*/  WARPSYNC.COLLECTIVE R72, `(.L_x_21369) ;  /* 0x0000000048087348 */ /* 0x01ffea0003c00000 */
[----:B------:R0:W0:Y:S02]  /*3c20*/  SHFL.IDX P3, R72, R71, R73, R74 ;  /* 0x0000004947487389 */ /* 0x000024000006004a */
[----:B01234-:R-:W-:Y:S05]  /*3c30*/  ENDCOLLECTIVE ;  /* 0x000000000000791b */ /* 0x01ffea0003800000 */
.L_x_21369:
[----:B------:R-:W-:Y:S05]  /*3c40*/  BSYNC B1 ;  /* 0x0000000000017941 */ /* 0x000fea0003800000 */
.L_x_21368:
[----:B------:R-:W-:Y:S05]  /*3c50*/  BRA `(.L_x_21370) ;  /* 0xffffffe000647947 */ /* 0x000fea000383ffff */
.L_x_21321:
[----:B------:R-:W-:Y:S01]  /*3c60*/  BSSY B1, `(.L_x_21371) ;  /* 0x0000007000017945 */ /* 0x000fe20003800000 */
[----:B------:R-:W-:Y:S01]  /*3c70*/  MOV R73, R29 ;  /* 0x0000001d00497202 */ /* 0x000fe20000000f00 */
[----:B------:R-:W-:Y:S02]  /*3c80*/  IMAD.MOV.U32 R74, RZ, RZ, 0x1f ;  /* 0x0000001fff4a7424 */ /* 0x000fe400078e00ff */
[----:B------:R-:W-:-:S07]  /*3c90*/  IMAD.MOV.U32 R72, RZ, RZ, -0x1 ;  /* 0xffffffffff487424 */ /* 0x000fce00078e00ff */
[----:B01234-:R-:W-:Y:S05]  /*3ca0*/  WARPSYNC.COLLECTIVE R72, `(.L_x_21372) ;  /* 0x0000000048087348 */ /* 0x01ffea0003c00000 */
[----:B------:R0:W0:Y:S02]  /*3cb0*/  SHFL.IDX P3, R72, R71, R73, R74 ;  /* 0x0000004947487389 */ /* 0x000024000006004a */
[----:B01234-:R-:W-:Y:S05]  /*3cc0*/  ENDCOLLECTIVE ;  /* 0x000000000000791b */ /* 0x01ffea0003800000 */
.L_x_21372:
[----:B------:R-:W-:Y:S05]  /*3cd0*/  BSYNC B1 ;  /* 0x0000000000017941 */ /* 0x000fea0003800000 */
.L_x_21371:
[----:B------:R-:W-:Y:S05]  /*3ce0*/  BRA `(.L_x_21373) ;  /* 0xffffffe000587947 */ /* 0x000fea000383ffff */
.L_x_21323:
[----:B------:R-:W-:Y:S01]  /*3cf0*/  BSSY B1, `(.L_x_21374) ;  /* 0x0000007000017945 */ /* 0x000fe20003800000 */
[----:B------:R-:W-:Y:S01]  /*3d00*/  MOV R73, R30 ;  /* 0x0000001e00497202 */ /* 0x000fe20000000f00 */
[----:B------:R-:W-:Y:S02]  /*3d10*/  IMAD.MOV.U32 R74, RZ, RZ, 0x1f ;  /* 0x0000001fff4a7424 */ /* 0x000fe400078e00ff */
[----:B------:R-:W-:-:S07]  /*3d20*/  IMAD.MOV.U32 R72, RZ, RZ, -0x1 ;  /* 0xffffffffff487424 */ /* 0x000fce00078e00ff */
[----:B01234-:R-:W-:Y:S05]  /*3d30*/  WARPSYNC.COLLECTIVE R72, `(.L_x_21375) ;  /* 0x0000000048087348 */ /* 0x01ffea0003c00000 */
[----:B------:R0:W0:Y:S02]  /*3d40*/  SHFL.IDX P3, R72, R71, R73, R74 ;  /* 0x0000004947487389 */ /* 0x000024000006004a */
[----:B01234-:R-:W-:Y:S05]  /*3d50*/  ENDCOLLECTIVE ;  /* 0x000000000000791b */ /* 0x01ffea0003800000 */
.L_x_21375:
[----:B------:R-:W-:Y:S05]  /*3d60*/  BSYNC B1 ;  /* 0x0000000000017941 */ /* 0x000fea0003800000 */
.L_x_21374:
[----:B------:R-:W-:Y:S05]  /*3d70*/  BRA `(.L_x_21376) ;  /* 0xffffffe0004c7947 */ /* 0x000fea000383ffff */
.L_x_21325:
[----:B------:R-:W-:Y:S01]  /*3d80*/  BSSY B1, `(.L_x_21377) ;  /* 0x0000007000017945 */ /* 0x000fe20003800000 */
[----:B------:R-:W-:Y:S01]  /*3d90*/  MOV R73, R31 ;  /* 0x0000001f00497202 */ /* 0x000fe20000000f00 */
[----:B------:R-:W-:Y:S02]  /*3da0*/  IMAD.MOV.U32 R74, RZ, RZ, 0x1f ;  /* 0x0000001fff4a7424 */ /* 0x000fe400078e00ff */
[----:B------:R-:W-:-:S07]  /*3db0*/  IMAD.MOV.U32 R72, RZ, RZ, -0x1 ;  /* 0xffffffffff487424 */ /* 0x000fce00078e00ff */
[----:B01234-:R-:W-:Y:S05]  /*3dc0*/  WARPSYNC.COLLECTIVE R72, `(.L_x_21378) ;  /* 0x0000000048087348 */ /* 0x01ffea0003c00000 */
[----:B------:R0:W0:Y:S02]  /*3dd0*/  SHFL.IDX P3, R72, R71, R73, R74 ;  /* 0x0000004947487389 */ /* 0x000024000006004a */
[----:B01234-:R-:W-:Y:S05]  /*3de0*/  ENDCOLLECTIVE ;  /* 0x000000000000791b */ /* 0x01ffea0003800000 */
.L_x_21378:
[----:B------:R-:W-:Y:S05]  /*3df0*/  BSYNC B1 ;  /* 0x0000000000017941 */ /* 0x000fea0003800000 */
.L_x_21377:
[----:B------:R-:W-:Y:S05]  /*3e00*/  BRA `(.L_x_21379) ;  /* 0xffffffe000407947 */ /* 0x000fea000383ffff */
.L_x_21327:
[----:B------:R-:W-:Y:S01]  /*3e10*/  BSSY B1, `(.L_x_21380) ;  /* 0x0000007000017945 */ /* 0x000fe20003800000 */
[----:B------:R-:W-:Y:S01]  /*3e20*/  MOV R73, R36 ;  /* 0x0000002400497202 */ /* 0x000fe20000000f00 */
[----:B------:R-:W-:Y:S02]  /*3e30*/  IMAD.MOV.U32 R74, RZ, RZ, 0x1f ;  /* 0x0000001fff4a7424 */ /* 0x000fe400078e00ff */
[----:B------:R-:W-:-:S07]  /*3e40*/  IMAD.MOV.U32 R72, RZ, RZ, -0x1 ;  /* 0xffffffffff487424 */ /* 0x000fce00078e00ff */
[----:B01234-:R-:W-:Y:S05]  /*3e50*/  WARPSYNC.COLLECTIVE R72, `(.L_x_21381) ;  /* 0x0000000048087348 */ /* 0x01ffea0003c00000 */
[----:B------:R0:W0:Y:S02]  /*3e60*/  SHFL.IDX P3, R72, R71, R73, R74 ;  /* 0x0000004947487389 */ /* 0x000024000006004a */
[----:B01234-:R-:W-:Y:S05]  /*3e70*/  ENDCOLLECTIVE ;  /* 0x000000000000791b */ /* 0x01ffea0003800000 */
.L_x_21381:
[----:B------:R-:W-:Y:S05]  /*3e80*/  BSYNC B1 ;  /* 0x0000000000017941 */ /* 0x000fea0003800000 */
.L_x_21380:
[----:B------:R-:W-:Y:S05]  /*3e90*/  BRA `(.L_x_21382) ;  /* 0xffffffe000347947 */ /* 0x000fea000383ffff */
.L_x_21329:
[----:B------:R-:W-:Y:S01]  /*3ea0*/  BSSY B1, `(.L_x_21383) ;  /* 0x0000007000017945 */ /* 0x000fe20003800000 */
[----:B------:R-:W-:Y:S01]  /*3eb0*/  MOV R73, R37 ;  /* 0x0000002500497202 */ /* 0x000fe20000000f00 */
[----:B------:R-:W-:Y:S02]  /*3ec0*/  IMAD.MOV.U32 R74, RZ, RZ, 0x1f ;  /* 0x0000001fff4a7424 */ /* 0x000fe400078e00ff */
[----:B------:R-:W-:-:S07]  /*3ed0*/  IMAD.MOV.U32 R72, RZ, RZ, -0x1 ;  /* 0xffffffffff487424 */ /* 0x000fce00078e00ff */
[----:B01234-:R-:W-:Y:S05]  /*3ee0*/  WARPSYNC.COLLECTIVE R72, `(.L_x_21384) ;  /* 0x0000000048087348 */ /* 0x01ffea0003c00000 */
[----:B------:R0:W0:Y:S02]  /*3ef0*/  SHFL.IDX P3, R72, R71, R73, R74 ;  /* 0x0000004947487389 */ /* 0x000024000006004a */
[----:B01234-:R-:W-:Y:S05]  /*3f00*/  ENDCOLLECTIVE ;  /* 0x000000000000791b */ /* 0x01ffea0003800000 */
.L_x_21384:
[----:B------:R-:W-:Y:S05]  /*3f10*/  BSYNC B1 ;  /* 0x0000000000017941 */ /* 0x000fea0003800000 */
.L_x_21383:
[----:B------:R-:W-:Y:S05]  /*3f20*/  BRA `(.L_x_21385) ;  /* 0xffffffe000287947 */ /* 0x000fea000383ffff */
.L_x_21331:
[----:B------:R-:W-:Y:S01]  /*3f30*/  BSSY B1, `(.L_x_21386) ;  /* 0x0000007000017945 */ /* 0x000fe20003800000 */
[----:B------:R-:W-:Y:S01]  /*3f40*/  MOV R73, R38 ;  /* 0x0000002600497202 */ /* 0x000fe20000000f00 */
[----:B------:R-:W-:Y:S02]  /*3f50*/  IMAD.MOV.U32 R74, RZ, RZ, 0x1f ;  /* 0x0000001fff4a7424 */ /* 0x000fe400078e00ff */
[----:B------:R-:W-:-:S07]  /*3f60*/  IMAD.MOV.U32 R72, RZ, RZ, -0x1 ;  /* 0xffffffffff487424 */ /* 0x000fce00078e00ff */
[----:B01234-:R-:W-:Y:S05]  /*3f70*/  WARPSYNC.COLLECTIVE R72, `(.L_x_21387) ;  /* 0x0000000048087348 */ /* 0x01ffea0003c00000 */
[----:B------:R0:W0:Y:S02]  /*3f80*/  SHFL.IDX P3, R72, R71, R73, R74 ;  /* 0x0000004947487389 */ /* 0x000024000006004a */
[----:B01234-:R-:W-:Y:S05]  /*3f90*/  ENDCOLLECTIVE ;  /* 0x000000000000791b */ /* 0x01ffea0003800000 */
.L_x_21387:
[----:B------:R-:W-:Y:S05]  /*3fa0*/  BSYNC B1 ;  /* 0x0000000000017941 */ /* 0x000fea0003800000 */
.L_x_21386:
[----:B------:R-:W-:Y:S01]  /*3fb0*/  MOV R70, R72 ;  /* 0x0000004800467202 */ /* 0x000fe20000000f00 */
[----:B------:R-:W-:Y:S06]  /*3fc0*/  BRA `(.L_x_21388) ;  /* 0xffffffe000187947 */ /* 0x000fec000383ffff */
        .weak           $__internal_439_$__cuda_sm20_div_s16
        .type           $__internal_439_$__cuda_sm20_div_s16,@function
        .size           $__internal_439_$__cuda_sm20_div_s16,(.L_x_38942 - $__internal_439_$__cuda_sm20_div_s16)
$__internal_439_$__cuda_sm20_div_s16:
        /* <DEDUP_REMOVED lines=23> */
[----:B------:R-:W-:Y:S05]  /*4140*/  RET.REL.NODEC R16 `(_Z9cuda_gemmIiLi128ELi2ELi1ELi64ELi64ELi64ELi64ELi0ELi0EEviiiPT_S1_S1_iii) ;  /* 0xffffffbc10ac7950 */ /* 0x000fea0003c3ffff */
.L_x_21389:
        /* <DEDUP_REMOVED lines=11> */
.L_x_38942:


//--------------------- .text._Z9cuda_gemmIiLi128ELi2ELi1ELi64ELi32ELi32ELi64ELi1ELi1EEviiiPT_S1_S1_iii --------------------------
	.section	.text._Z9cuda_gemmIiLi128ELi2ELi1ELi64ELi32ELi32ELi64ELi1ELi1EEviiiPT_S1_S1_iii,"ax",@progbits
	.align	128
        .global         _Z9cuda_gemmIiLi128ELi2ELi1ELi64ELi32ELi32ELi64ELi1ELi1EEviiiPT_S1_S1_iii
        .type           _Z9cuda_gemmIiLi128ELi2ELi1ELi64ELi32ELi32ELi64ELi1ELi1EEviiiPT_S1_S1_iii,@function
        .size           _Z9cuda_gemmIiLi128ELi2ELi1ELi64ELi32ELi32ELi64ELi1ELi1EEviiiPT_S1_S1_iii,(.L_x_39671 - _Z9cuda_gemmIiLi128ELi2ELi1ELi64ELi32ELi32ELi64ELi1ELi1EEviiiPT_S1_S1_iii)
        .other          _Z9cuda_gemmIiLi128ELi2ELi1ELi64ELi32ELi32ELi64ELi1ELi1EEviiiPT_S1_S1_iii,@"STO_CUDA_ENTRY STV_DEFAULT"
_Z9cuda_gemmIiLi128ELi2ELi1ELi64ELi32ELi32ELi64ELi1ELi1EEviiiPT_S1_S1_iii:
.text._Z9cuda_gemmIiLi128ELi2ELi1ELi64ELi32ELi32ELi64ELi1ELi1EEviiiPT_S1_S1_iii:
        /* <DEDUP_REMOVED lines=108> */
.L_x_21412:
        /* <DEDUP_REMOVED lines=20> */
.L_x_21393:
[----:B------:R-:W-:Y:S05]  /*0800*/  BSYNC.RECONVERGENT B1 ;  /* 0x0000000000017941 */ /* 0x000fea0003800200 */
.L_x_21392:
[----:B------:R-:W-:Y:S05]  /*0810*/  @!P2 BRA `(.L_x_21391) ;  /* 0x000000000040a947 */ /* 0x000fea0003800000 */
[----:B------:R-:W1:Y:S01]  /*0820*/  S2UR UR7, SR_CgaCtaId ;  /* 0x00000000000779c3 */ /* 0x000e620000008800 */
[----:B------:R-:W-:Y:S02]  /*0830*/  UMOV UR6, 0x400 ;  /* 0x0000040000067882 */ /* 0x000fe40000000000 */
[----:B------:R-:W-:-:S04]  /*0840*/  UIADD3 UR6, UPT, UPT, UR6, 0x980, URZ ;  /* 0x0000098006067890 */ /* 0x000fc8000fffe0ff */
[----:B-1----:R-:W-:-:S06]  /*0850*/  ULEA UR6, UR7, UR6, 0x18 ;  /* 0x0000000607067291 */ /* 0x002fcc000f8ec0ff */
[----:B0-----:R-:W-:-:S07]  /*0860*/  LEA R13, R12, UR6, 0x2 ;  /* 0x000000060c0d7c11 */ /* 0x001fce000f8e10ff */
.L_x_21394:
        /* <DEDUP_REMOVED lines=11> */
.L_x_21391:
[----:B------:R-:W-:Y:S05]  /*0920*/  BSYNC.RECONVERGENT B0 ;  /* 0x0000000000007941 */ /* 0x000fea0003800200 */
.L_x_21390:
        /* <DEDUP_REMOVED lines=32> */
.L_x_21398:
[----:B------:R-:W-:Y:S05]  /*0b30*/  BSYNC.RECONVERGENT B1 ;  /* 0x0000000000017941 */ /* 0x000fea0003800200 */
.L_x_21397:
[----:B------:R-:W-:Y:S05]  /*0b40*/  @!P3 BRA `(.L_x_21396) ;  /* 0x000000000080b947 */ /* 0x000fea0003800000 */
[----:B------:R-:W3:Y:S01]  /*0b50*/  S2R R47, SR_CgaCtaId ;  /* 0x00000000002f7919 */ /* 0x000ee20000008800 */
[----:B--2-4-:R-:W-:-:S04]  /*0b60*/  MOV R12, 0x400 ;  /* 0x00000400000c7802 */ /* 0x014fc80000000f00 */
[----:B------:R-:W-:-:S04]  /*0b70*/  IADD3 R12, PT, PT, R12, 0x880, RZ ;  /* 0x000008800c0c7810 */ /* 0x000fc80007ffe0ff */
[----:B---3--:R-:W-:-:S07]  /*0b80*/  LEA R47, R47, R12, 0x18 ;  /* 0x0000000c2f2f7211 */ /* 0x008fce00078ec0ff */
.L_x_21399:
        /* <DEDUP_REMOVED lines=28> */
.L_x_21396:
[----:B------:R-:W-:Y:S05]  /*0d50*/  BSYNC.RECONVERGENT B0 ;  /* 0x0000000000007941 */ /* 0x000fea0003800200 */
.L_x_21395:
[----:B------:R-:W-:Y:S01]  /*0d60*/  BSSY.RECONVERGENT B0, `(.L_x_21400) ;  /* 0x000000c000007945 */ /* 0x000fe20003800200 */
[----:B0---4-:R-:W-:-:S07]  /*0d70*/  SHF.R.U32.HI R17, RZ, 0x4, R2 ;  /* 0x00000004ff117819 */ /* 0x011fce0000011602 */
.L_x_21401:
        /* <DEDUP_REMOVED lines=11> */
.L_x_21400:
        /* <DEDUP_REMOVED lines=56> */
.L_x_21429:
[----:B------:R-:W-:Y:S01]  /*11b0*/  @!P2 LDS R16, [R3+UR5] ;  /* 0x000000050310a984 */ /* 0x000fe20008000800 */
[----:B--2---:R-:W-:Y:S01]  /*11c0*/  IMAD R14, R47, R21, R14 ;  /* 0x000000152f0e7224 */ /* 0x004fe200078e020e */
[----:B------:R-:W-:Y:S05]  /*11d0*/  WARPSYNC.ALL ;  /* 0x0000000000007948 */ /* 0x000fea0003800000 */
[----:B------:R-:W0:Y:S02]  /*11e0*/  SHFL.DOWN PT, R15, R14, 0x1, 0x1e1f ;  /* 0x083e1f000e0f7f89 */ /* 0x000e2400000e0000 */
[----:B0-----:R-:W-:-:S05]  /*11f0*/  @!P2 IADD3 R16, PT, PT, R16, R15, R14 ;  /* 0x0000000f1010a210 */ /* 0x001fca0007ffe00e */
[----:B------:R1:W-:Y:S02]  /*1200*/  @!P2 STS [R3+UR5], R16 ;  /* 0x000000100300a988 */ /* 0x0003e40008000805 */
.L_x_21402:
[----:B------:R-:W-:-:S07]  /*1210*/  SHF.R.U32.HI R17, RZ, 0x4, R2 ;  /* 0x00000004ff117819 */ /* 0x000fce0000011602 */
.L_x_21404:
        /* <DEDUP_REMOVED lines=65> */
.L_x_21446:
[----:B------:R-:W-:Y:S01]  /*1630*/  @!P0 LDS R15, [R3+UR5+0x80] ;  /* 0x00008005030f8984 */ /* 0x000fe20008000800 */
[----:B-1----:R-:W-:Y:S01]  /*1640*/  IMAD R13, R20, R14, R13 ;  /* 0x0000000e140d7224 */ /* 0x002fe200078e020d */
[----:B------:R-:W-:Y:S05]  /*1650*/  WARPSYNC.ALL ;  /* 0x0000000000007948 */ /* 0x000fea0003800000 */
[----:B------:R-:W0:Y:S02]  /*1660*/  SHFL.DOWN PT, R12, R13, 0x1, 0x1e1f ;  /* 0x083e1f000d0c7f89 */ /* 0x000e2400000e0000 */
[----:B0-----:R-:W-:-:S05]  /*1670*/  @!P0 IADD3 R12, PT, PT, R15, R12, R13 ;  /* 0x0000000c0f0c8210 */ /* 0x001fca0007ffe00d */
[----:B------:R0:W-:Y:S02]  /*1680*/  @!P0 STS [R3+UR5+0x80], R12 ;  /* 0x0000800c03008988 */ /* 0x0001e40008000805 */
.L_x_21405:
        /* <DEDUP_REMOVED lines=34> */
.L_x_21410:
[----:B------:R-:W-:Y:S05]  /*18b0*/  BSYNC.RECONVERGENT B1 ;  /* 0x0000000000017941 */ /* 0x000fea0003800200 */
.L_x_21409:
[----:B------:R-:W-:Y:S05]  /*18c0*/  @!P1 BRA `(.L_x_21408) ;  /* 0x0000000000809947 */ /* 0x000fea0003800000 */
[----:B------:R-:W4:Y:S01]  /*18d0*/  S2R R47, SR_CgaCtaId ;  /* 0x00000000002f7919 */ /* 0x000f220000008800 */
[----:B0-23--:R-:W-:-:S05]  /*18e0*/  MOV R12, 0x400 ;  /* 0x00000400000c7802 */ /* 0x00dfca0000000f00 */
[----:B------:R-:W-:-:S05]  /*18f0*/  VIADD R12, R12, 0x980 ;  /* 0x000009800c0c7836 */ /* 0x000fca0000000000 */
[----:B----4-:R-:W-:-:S07]  /*1900*/  LEA R47, R47, R12, 0x18 ;  /* 0x0000000c2f2f7211 */ /* 0x010fce00078ec0ff */
.L_x_21411:
        /* <DEDUP_REMOVED lines=28> */
.L_x_21408:
[----:B------:R-:W-:Y:S05]  /*1ad0*/  BSYNC.RECONVERGENT B0 ;  /* 0x0000000000007941 */ /* 0x000fea0003800200 */
.L_x_21407:
[C---:B--23--:R-:W-:Y:S01]  /*1ae0*/  IMAD.SHL.U32 R13, R0.reuse, 0x2, RZ ;  /* 0x00000002000d7824 */ /* 0x04cfe200078e00ff */
[----:B------:R-:W-:-:S04]  /*1af0*/  IADD3 R46, PT, PT, R0, R46, RZ ;  /* 0x0000002e002e7210 */ /* 0x000fc80007ffe0ff */
[----:B------:R-:W-:-:S13]  /*1b00*/  ISETP.GE.U32.AND P0, PT, R46, R13, PT ;  /* 0x0000000d2e00720c */ /* 0x000fda0003f06070 */
[----:B------:R-:W-:Y:S05]  /*1b10*/  @!P0 BRA `(.L_x_21412) ;  /* 0xffffffe800e88947 */ /* 0x000fea000383ffff */
[----:B------:R-:W-:Y:S05]  /*1b20*/  EXIT ;  /* 0x000000000000794d */ /* 0x000fea0003800000 */
.L_x_21403:
[----:B------:R-:W-:Y:S01]  /*1b30*/  IMAD.MOV.U32 R50, RZ, RZ, 0x1f ;  /* 0x0000001fff327424 */ /* 0x000fe200078e00ff */
[----:B------:R-:W-:Y:S02]  /*1b40*/  MOV R49, R33 ;  /* 0x0000002100317202 */ /* 0x000fe40000000f00 */
[----:B------:R-:W-:-:S07]  /*1b50*/  MOV R51, 0xffffffff ;  /* 0xffffffff00337802 */ /* 0x000fce0000000f00 */
[----:B0-----:R-:W-:Y:S05]  /*1b60*/  WARPSYNC.COLLECTIVE R51, `(.L_x_21413) ;  /* 0x0000000033087348 */ /* 0x001fea0003c00000 */
[----:B0-----:R0:W1:Y:S02]  /*1b70*/  SHFL.IDX P3, R50, R52, R49, R50 ;  /* 0x0000003134327389 */ /* 0x0010640000060032 */
[----:B01----:R-:W-:Y:S05]  /*1b80*/  ENDCOLLECTIVE ;  /* 0x000000000000791b */ /* 0x003fea0003800000 */
.L_x_21413:
[----:B------:R-:W-:Y:S02]  /*1b90*/  IMAD.MOV.U32 R49, RZ, RZ, R32 ;  /* 0x000000ffff317224 */ /* 0x000fe400078e0020 */
[----:B------:R-:W-:Y:S02]  /*1ba0*/  IMAD R53, R53, R50, RZ ;  /* 0x0000003235357224 */ /* 0x000fe400078e02ff */
[----:B------:R-:W-:-:S07]  /*1bb0*/  HFMA2 R50, -RZ, RZ, 0, 1.847743988037109375e-06 ;  /* 0x0000001fff327431 */ /* 0x000fce00000001ff */
[----:B------:R-:W-:Y:S05]  /*1bc0*/  WARPSYNC.COLLECTIVE R51, `(.L_x_21414) ;  /* 0x0000000033087348 */ /* 0x000fea0003c00000 */
[----:B------:R0:W1:Y:S02]  /*1bd0*/  SHFL.IDX P3, R50, R52, R49, R50 ;  /* 0x0000003134327389 */ /* 0x0000640000060032 */
[----:B01----:R-:W-:Y:S05]  /*1be0*/  ENDCOLLECTIVE ;  /* 0x000000000000791b */ /* 0x003fea0003800000 */
.L_x_21414:
[----:B------:R-:W-:Y:S02]  /*1bf0*/  IMAD.MOV.U32 R49, RZ, RZ, R31 ;  /* 0x000000ffff317224 */ /* 0x000fe400078e001f */
[----:B------:R-:W-:Y:S01]  /*1c00*/  IMAD R14, R14, R50, R53 ;  /* 0x000000320e0e7224 */ /* 0x000fe200078e0235 */
[----:B------:R-:W-:-:S07]  /*1c10*/  MOV R50, 0x1f ;  /* 0x0000001f00327802 */ /* 0x000fce0000000f00 */
[----:B------:R-:W-:Y:S05]  /*1c20*/  WARPSYNC.COLLECTIVE R51, `(.L_x_21415) ;  /* 0x0000000033087348 */ /* 0x000fea0003c00000 */
[----:B------:R0:W1:Y:S02]  /*1c30*/  SHFL.IDX P3, R50, R52, R49, R50 ;  /* 0x0000003134327389 */ /* 0x0000640000060032 */
[----:B01----:R-:W-:Y:S05]  /*1c40*/  ENDCOLLECTIVE ;  /* 0x000000000000791b */ /* 0x003fea0003800000 */
.L_x_21415:
[----:B------:R-:W-:Y:S01]  /*1c50*/  MOV R49, R30 ;  /* 0x0000001e00317202 */ /* 0x000fe20000000f00 */
[----:B------:R-:W-:Y:S02]  /*1c60*/  IMAD.MOV.U32 R53, RZ, RZ, R50 ;  /* 0x000000ffff357224 */ /* 0x000fe400078e0032 */
[----:B------:R-:W-:Y:S02]  /*1c70*/  IMAD.MOV.U32 R50, RZ, RZ, 0x1f ;  /* 0x0000001fff327424 */ /* 0x000fe400078e00ff */
[----:B------:R-:W-:-:S07]  /*1c80*/  IMAD R15, R15, R53, R14 ;  /* 0x000000350f0f7224 */ /* 0x000fce00078e020e */
[----:B------:R-:W-:Y:S05]  /*1c90*/  WARPSYNC.COLLECTIVE R51, `(.L_x_21416) ;  /* 0x0000000033087348 */ /* 0x000fea0003c00000 */
[----:B------:R0:W1:Y:S02]  /*1ca0*/  SHFL.IDX P3, R50, R52, R49, R50 ;  /* 0x0000003134327389 */ /* 0x0000640000060032 */
[----:B01----:R-:W-:Y:S05]  /*1cb0*/  ENDCOLLECTIVE ;  /* 0x000000000000791b */ /* 0x003fea0003800000 */
.L_x_21416:
[----:B------:R-:W-:Y:S01]  /*1cc0*/  IMAD.MOV.U32 R49, RZ, RZ, R29 ;  /* 0x000000ffff317224 */ /* 0x000fe200078e001d */
[----:B------:R-:W-:Y:S01]  /*1cd0*/  MOV R14, R50 ;  /* 0x00000032000e7202 */ /* 0x000fe20000000f00 */
[----:B------:R-:W-:-:S04]  /*1ce0*/  HFMA2 R50, -RZ, RZ, 0, 1.847743988037109375e-06 ;  /* 0x0000001fff327431 */ /* 0x000fc800000001ff */
[----:B------:R-:W-:-:S07]  /*1cf0*/  IMAD R16, R16, R14, R15 ;  /* 0x0000000e10107224 */ /* 0x000fce00078e020f */
[----:B------:R-:W-:Y:S05]  /*1d00*/  WARPSYNC.COLLECTIVE R51, `(.L_x_21417) ;  /* 0x0000000033087348 */ /* 0x000fea0003c00000 */
[----:B------:R0:W1:Y:S02]  /*1d10*/  SHFL.IDX P3, R50, R52, R49, R50 ;  /* 0x0000003134327389 */ /* 0x0000640000060032 */
[----:B01----:R-:W-:Y:S05]  /*1d20*/  ENDCOLLECTIVE ;  /* 0x000000000000791b */ /* 0x003fea0003800000 */
.L_x_21417:
        /* <DEDUP_REMOVED lines=8> */
.L_x_21418:
[----:B------:R-:W-:Y:S01]  /*1db0*/  IMAD.MOV.U32 R49, RZ, RZ, R11 ;  /* 0x000000ffff317224 */ /* 0x000fe200078e000b */
[----:B------:R-:W-:Y:S01]  /*1dc0*/  MOV R14, R50 ;  /* 0x00000032000e7202 */ /* 0x000fe20000000f00 */
[----:B------:R-:W-:-:S04]  /*1dd0*/  HFMA2 R50, -RZ, RZ, 0, 1.847743988037109375e-06 ;  /* 0x0000001fff327431 */ /* 0x000fc800000001ff */
[----:B------:R-:W-:-:S07]  /*1de0*/  IMAD R18, R18, R14, R17 ;  /* 0x0000000e12127224 */ /* 0x000fce00078e0211 */
[----:B------:R-:W-:Y:S05]  /*1df0*/  WARPSYNC.COLLECTIVE R51, `(.L_x_21419) ;  /* 0x0000000033087348 */ /* 0x000fea0003c00000 */
[----:B------:R0:W1:Y:S02]  /*1e00*/  SHFL.IDX P3, R50, R52, R49, R50 ;  /* 0x0000003134327389 */ /* 0x0000640000060032 */
[----:B01----:R-:W-:Y:S05]  /*1e10*/  ENDCOLLECTIVE ;  /* 0x000000000000791b */ /* 0x003fea0003800000 */
.L_x_21419:
        /* <DEDUP_REMOVED lines=8> */
.L_x_21420:
[----:B------:R-:W-:Y:S01]  /*1ea0*/  IMAD.MOV.U32 R49, RZ, RZ, R4 ;  /* 0x000000ffff317224 */ /* 0x000fe200078e0004 */
[----:B------:R-:W-:Y:S01]  /*1eb0*/  MOV R16, R50 ;  /* 0x0000003200107202 */ /* 0x000fe20000000f00 */
[----:B------:R-:W-:-:S04]  /*1ec0*/  HFMA2 R50, -RZ, RZ, 0, 1.847743988037109375e-06 ;  /* 0x0000001fff327431 */ /* 0x000fc800000001ff */
[----:B------:R-:W-:-:S07]  /*1ed0*/  IMAD R15, R20, R16, R15 ;  /* 0x00000010140f7224 */ /* 0x000fce00078e020f */
[----:B------:R-:W-:Y:S05]  /*1ee0*/  WARPSYNC.COLLECTIVE R51, `(.L_x_21421) ;  /* 0x0000000033087348 */ /* 0x000fea0003c00000 */
[----:B------:R0:W1:Y:S02]  /*1ef0*/  SHFL.IDX P3, R50, R52, R49, R50 ;  /* 0x0000003134327389 */ /* 0x0000640000060032 */
[----:B01----:R-:W-:Y:S05]  /*1f00*/  ENDCOLLECTIVE ;  /* 0x000000000000791b */ /* 0x003fea0003800000 */
.L_x_21421:
[----:B------:R-:W-:Y:S01]  /*1f10*/  MOV R49, R6 ;  /* 0x0000000600317202 */ /* 0x000fe20000000f00 */
[----:B------:R-:W-:Y:S02]  /*1f20*/  IMAD.MOV.U32 R14, RZ, RZ, R50 ;  /* 0x000000ffff0e7224 */ /* 0x000fe400078e0032 */
[----:B------:R-:W-:Y:S02]  /*1f30*/  IMAD.MOV.U32 R50, RZ, RZ, 0x1f ;  /* 0x0000001fff327424 */ /* 0x000fe400078e00ff */
[----:B------:R-:W-:-:S07]  /*1f40*/  IMAD R21, R21, R14, R15 ;  /* 0x0000000e15157224 */ /* 0x000fce00078e020f */
[----:B------:R-:W-:Y:S05]  /*1f50*/  WARPSYNC.COLLECTIVE R51, `(.L_x_21422) ;  /* 0x0000000033087348 */ /* 0x000fea0003c00000 */
[----:B------:R0:W1:Y:S02]  /*1f60*/  SHFL.IDX P3, R50, R52, R49, R50 ;  /* 0x0000003134327389 */ /* 0x0000640000060032 */
[----:B01----:R-:W-:Y:S05]  /*1f70*/  ENDCOLLECTIVE ;  /* 0x000000000000791b */ /* 0x003fea0003800000 */
.L_x_21422:
[----:B------:R-:W-:Y:S02]  /*1f80*/  MOV R49, R53 ;  /* 0x0000003500317202 */ /* 0x000fe40000000f00 */
[----:B------:R-:W-:Y:S01]  /*1f90*/  MOV R18, R50 ;  /* 0x0000003200127202 */ /* 0x000fe20000000f00 */
[----:B------:R-:W-:-:S04]  /*1fa0*/  IMAD.MOV.U32 R50, RZ, RZ, 0x1f ;  /* 0x0000001fff327424 */ /* 0x000fc800078e00ff */
[----:B------:R-:W-:-:S07]  /*1fb0*/  IMAD R18, R22, R18, R21 ;  /* 0x0000001216127224 */ /* 0x000fce00078e0215 */
[----:B------:R-:W-:Y:S05]  /*1fc0*/  WARPSYNC.COLLECTIVE R51, `(.L_x_21423) ;  /* 0x0000000033087348 */ /* 0x000fea0003c00000 */
[----:B------:R0:W1:Y:S02]  /*1fd0*/  SHFL.IDX P3, R50, R52, R49, R50 ;  /* 0x0000003134327389 */ /* 0x0000640000060032 */
[----:B01----:R-:W-:Y:S05]  /*1fe0*/  ENDCOLLECTIVE ;  /* 0x000000000000791b */ /* 0x003fea0003800000 */
.L_x_21423:
[----:B------:R-:W-:Y:S01]  /*1ff0*/  IMAD.MOV.U32 R49, RZ, RZ, R7 ;  /* 0x000000ffff317224 */ /* 0x000fe200078e0007 */
[----:B------:R-:W-:Y:S01]  /*2000*/  MOV R16, R50 ;  /* 0x0000003200107202 */ /* 0x000fe20000000f00 */
[----:B------:R-:W-:-:S04]  /*2010*/  HFMA2 R50, -RZ, RZ, 0, 1.847743988037109375e-06 ;  /* 0x0000001fff327431 */ /* 0x000fc800000001ff */
[----:B------:R-:W-:-:S07]  /*2020*/  IMAD R16, R23, R16, R18 ;  /* 0x0000001017107224 */ /* 0x000fce00078e0212 */
[----:B------:R-:W-:Y:S05]  /*2030*/  WARPSYNC.COLLECTIVE R51, `(.L_x_21424) ;  /* 0x0000000033087348 */ /* 0x000fea0003c00000 */
[----:B------:R0:W1:Y:S02]  /*2040*/  SHFL.IDX P3, R50, R52, R49, R50 ;  /* 0x0000003134327389 */ /* 0x0000640000060032 */
[----:B01----:R-:W-:Y:S05]  /*2050*/  ENDCOLLECTIVE ;  /* 0x000000000000791b */ /* 0x003fea0003800000 */
.L_x_21424:
[----:B------:R-:W-:Y:S01]  /*2060*/  MOV R49, R8 ;  /* 0x0000000800317202 */ /* 0x000fe20000000f00 */
[----:B------:R-:W-:Y:S02]  /*2070*/  IMAD.MOV.U32 R17, RZ, RZ, R50 ;  /* 0x000000ffff117224 */ /* 0x000fe400078e0032 */
[----:B------:R-:W-:Y:S02]  /*2080*/  IMAD.MOV.U32 R50, RZ, RZ, 0x1f ;  /* 0x0000001fff327424 */ /* 0x000fe400078e00ff */
[----:B------:R-:W-:-:S07]  /*2090*/  IMAD R16, R24, R17, R16 ;  /* 0x0000001118107224 */ /* 0x000fce00078e0210 */
[----:B------:R-:W-:Y:S05]  /*20a0*/  WARPSYNC.COLLECTIVE R51, `(.L_x_21425) ;  /* 0x0000000033087348 */ /* 0x000fea0003c00000 */
[----:B------:R0:W1:Y:S02]  /*20b0*/  SHFL.IDX P3, R50, R52, R49, R50 ;  /* 0x0000003134327389 */ /* 0x0000640000060032 */
[----:B01----:R-:W-:Y:S05]  /*20c0*/  ENDCOLLECTIVE ;  /* 0x000000000000791b */ /* 0x003fea0003800000 */
.L_x_21425:
[----:B------:R-:W-:Y:S02]  /*20d0*/  MOV R49, R9 ;  /* 0x0000000900317202 */ /* 0x000fe40000000f00 */
[----:B------:R-:W-:Y:S01]  /*20e0*/  MOV R20, R50 ;  /* 0x0000003200147202 */ /* 0x000fe20000000f00 */
[----:B------:R-:W-:-:S04]  /*20f0*/  IMAD.MOV.U32 R50, RZ, RZ, 0x1f ;  /* 0x0000001fff327424 */ /* 0x000fc800078e00ff */
[----:B------:R-:W-:-:S07]  /*2100*/  IMAD R16, R25, R20, R16 ;  /* 0x0000001419107224 */ /* 0x000fce00078e0210 */
[----:B------:R-:W-:Y:S05]  /*2110*/  WARPSYNC.COLLECTIVE R51, `(.L_x_21426) ;  /* 0x0000000033087348 */ /* 0x000fea0003c00000 */
[----:B------:R0:W1:Y:S02]  /*2120*/  SHFL.IDX P3, R50, R52, R49, R50 ;  /* 0x0000003134327389 */ /* 0x0000640000060032 */
[----:B01----:R-:W-:Y:S05]  /*2130*/  ENDCOLLECTIVE ;  /* 0x000000000000791b */ /* 0x003fea0003800000 */
.L_x_21426:
[----:B------:R-:W-:Y:S01]  /*2140*/  IMAD.MOV.U32 R49, RZ, RZ, R19 ;  /* 0x000000ffff317224 */ /* 0x000fe200078e0013 */
[----:B------:R-:W-:Y:S01]  /*2150*/  MOV R15, R50 ;  /* 0x00000032000f7202 */ /* 0x000fe20000000f00 */
[----:B------:R-:W-:-:S04]  /*2160*/  HFMA2 R50, -RZ, RZ, 0, 1.847743988037109375e-06 ;  /* 0x0000001fff327431 */ /* 0x000fc800000001ff */
[----:B------:R-:W-:-:S07]  /*2170*/  IMAD R15, R26, R15, R16 ;  /* 0x0000000f1a0f7224 */ /* 0x000fce00078e0210 */
[----:B------:R-:W-:Y:S05]  /*2180*/  WARPSYNC.COLLECTIVE R51, `(.L_x_21427) ;  /* 0x0000000033087348 */ /* 0x000fea0003c00000 */
[----:B------:R0:W1:Y:S02]  /*2190*/  SHFL.IDX P3, R50, R52, R49, R50 ;  /* 0x0000003134327389 */ /* 0x0000640000060032 */
[----:B01----:R-:W-:Y:S05]  /*21a0*/  ENDCOLLECTIVE ;  /* 0x000000000000791b */ /* 0x003fea0003800000 */
.L_x_21427:
[----:B------:R-:W-:Y:S01]  /*21b0*/  IMAD.MOV.U32 R49, RZ, RZ, R10 ;  /* 0x000000ffff317224 */ /* 0x000fe200078e000a */
[----:B------:R-:W-:Y:S01]  /*21c0*/  MOV R14, R50 ;  /* 0x00000032000e7202 */ /* 0x000fe20000000f00 */
[----:B------:R-:W-:-:S04]  /*21d0*/  HFMA2 R50, -RZ, RZ, 0, 1.847743988037109375e-06 ;  /* 0x0000001fff327431 */ /* 0x000fc800000001ff */
[----:B------:R-:W-:-:S07]  /*21e0*/  IMAD R14, R27, R14, R15 ;  /* 0x0000000e1b0e7224 */ /* 0x000fce00078e020f */
[----:B------:R-:W-:Y:S05]  /*21f0*/  WARPSYNC.COLLECTIVE R51, `(.L_x_21428) ;  /* 0x0000000033087348 */ /* 0x000fea0003c00000 */
[----:B------:R0:W1:Y:S02]  /*2200*/  SHFL.IDX P3, R50, R52, R49, R50 ;  /* 0x0000003134327389 */ /* 0x0000640000060032 */
[----:B01----:R-:W-:Y:S05]  /*2210*/  ENDCOLLECTIVE ;  /* 0x000000000000791b */ /* 0x003fea0003800000 */
.L_x_21428:
[----:B------:R-:W-:Y:S01]  /*2220*/  MOV R21, R50 ;  /* 0x0000003200157202 */ /* 0x000fe20000000f00 */
[----:B------:R-:W-:Y:S06]  /*2230*/  BRA `(.L_x_21429) ;  /* 0xffffffec00dc7947 */ /* 0x000fec000383ffff */
.L_x_21406:
[----:B------:R-:W-:Y:S02]  /*2240*/  HFMA2 R50, -RZ, RZ, 0, 1.847743988037109375e-06 ;  /* 0x0000001fff327431 */ /* 0x000fe400000001ff */
[----:B------:R-:W-:Y:S01]  /*2250*/  IMAD.MOV.U32 R49, RZ, RZ, R33 ;  /* 0x000000ffff317224 */ /* 0x000fe200078e0021 */
[----:B------:R-:W-:-:S07]  /*2260*/  MOV R51, 0xffffffff ;  /* 0xffffffff00337802 */ /* 0x000fce0000000f00 */
[----:B01----:R-:W-:Y:S05]  /*2270*/  WARPSYNC.COLLECTIVE R51, `(.L_x_21430) ;  /* 0x0000000033087348 */ /* 0x003fea0003c00000 */
[----:B0-----:R0:W2:Y:S02]  /*2280*/  SHFL.IDX P3, R50, R52, R49, R50 ;  /* 0x0000003134327389 */ /* 0x0010a40000060032 */
[----:B012---:R-:W-:Y:S05]  /*2290*/  ENDCOLLECTIVE ;  /* 0x000000000000791b */ /* 0x007fea0003800000 */
.L_x_21430:
[----:B------:R-:W-:Y:S01]  /*22a0*/  MOV R49, R32 ;  /* 0x0000002000317202 */ /* 0x000fe20000000f00 */
[----:B------:R-:W-:Y:S02]  /*22b0*/  IMAD.MOV.U32 R48, RZ, RZ, R50 ;  /* 0x000000ffff307224 */ /* 0x000fe400078e0032 */
[----:B------:R-:W-:Y:S02]  /*22c0*/  HFMA2 R50, -RZ, RZ, 0, 1.847743988037109375e-06 ;  /* 0x0000001fff327431 */ /* 0x000fe400000001ff */
[----:B------:R-:W-:-:S07]  /*22d0*/  IMAD R27, R27, R48, RZ ;  /* 0x000000301b1b7224 */ /* 0x000fce00078e02ff */
[----:B------:R-:W-:Y:S05]  /*22e0*/  WARPSYNC.COLLECTIVE R51, `(.L_x_21431) ;  /* 0x0000000033087348 */ /* 0x000fea0003c00000 */
[----:B------:R0:W1:Y:S02]  /*22f0*/  SHFL.IDX P3, R50, R52, R49, R50 ;  /* 0x0000003134327389 */ /* 0x0000640000060032 */
[----:B01----:R-:W-:Y:S05]  /*2300*/  ENDCOLLECTIVE ;  /* 0x000000000000791b */ /* 0x003fea0003800000 */
.L_x_21431:
[----:B------:R-:W-:Y:S01]  /*2310*/  MOV R49, R31 ;  /* 0x0000001f00317202 */ /* 0x000fe20000000f00 */
[----:B------:R-:W-:Y:S02]  /*2320*/  IMAD.MOV.U32 R47, RZ, RZ, R50 ;  /* 0x000000ffff2f7224 */ /* 0x000fe400078e0032 */
[----:B------:R-:W-:Y:S02]  /*2330*/  HFMA2 R50, -RZ, RZ, 0, 1.847743988037109375e-06 ;  /* 0x0000001fff327431 */ /* 0x000fe400000001ff */
[----:B------:R-:W-:-:S07]  /*2340*/  IMAD R27, R26, R47, R27 ;  /* 0x0000002f1a1b7224 */ /* 0x000fce00078e021b */
[----:B------:R-:W-:Y:S05]  /*2350*/  WARPSYNC.COLLECTIVE R51, `(.L_x_21432) ;  /* 0x0000000033087348 */ /* 0x000fea0003c00000 */
[----:B------:R0:W1:Y:S02]  /*2360*/  SHFL.IDX P3, R50, R52, R49, R50 ;  /* 0x0000003134327389 */ /* 0x0000640000060032 */
[----:B01----:R-:W-:Y:S05]  /*2370*/  ENDCOLLECTIVE ;  /* 0x000000000000791b */ /* 0x003fea0003800000 */
.L_x_21432:
[----:B------:R-:W-:Y:S01]  /*2380*/  MOV R49, R30 ;  /* 0x0000001e00317202 */ /* 0x000fe20000000f00 */
[----:B------:R-:W-:Y:S02]  /*2390*/  IMAD.MOV.U32 R48, RZ, RZ, R50 ;  /* 0x000000ffff307224 */ /* 0x000fe400078e0032 */
[----:B------:R-:W-:Y:S02]  /*23a0*/  HFMA2 R50, -RZ, RZ, 0, 1.847743988037109375e-06 ;  /* 0x0000001fff327431 */ /* 0x000fe400000001ff */
[----:B------:R-:W-:-:S07]  /*23b0*/  IMAD R22, R22, R48, R27 ;  /* 0x0000003016167224 */ /* 0x000fce00078e021b */
[----:B------:R-:W-:Y:S05]  /*23c0*/  WARPSYNC.COLLECTIVE R51, `(.L_x_21433) ;  /* 0x0000000033087348 */ /* 0x000fea0003c00000 */
[----:B------:R0:W1:Y:S02]  /*23d0*/  SHFL.IDX P3, R50, R52, R49, R50 ;  /* 0x0000003134327389 */ /* 0x0000640000060032 */
[----:B01----:R-:W-:Y:S05]  /*23e0*/  ENDCOLLECTIVE ;  /* 0x000000000000791b */ /* 0x003fea0003800000 */
.L_x_21433:
        /* <DEDUP_REMOVED lines=8> */
.L_x_21434:
[----:B------:R-:W-:Y:S01]  /*2470*/  MOV R49, R28 ;  /* 0x0000001c00317202 */ /* 0x000fe20000000f00 */
[----:B------:R-:W-:Y:S02]  /*2480*/  IMAD.MOV.U32 R47, RZ, RZ, R50 ;  /* 0x000000ffff2f7224 */ /* 0x000fe400078e0032 */
[----:B------:R-:W-:Y:S02]  /*2490*/  HFMA2 R50, -RZ, RZ, 0, 1.847743988037109375e-06 ;  /* 0x0000001fff327431 */ /* 0x000fe400000001ff */
[----:B------:R-:W-:-:S07]  /*24a0*/  IMAD R22, R24, R47, R22 ;  /* 0x0000002f18167224 */ /* 0x000fce00078e0216 */
[----:B------:R-:W-:Y:S05]  /*24b0*/  WARPSYNC.COLLECTIVE R51, `(.L_x_21435) ;  /* 0x0000000033087348 */ /* 0x000fea0003c00000 */
[----:B------:R0:W1:Y:S02]  /*24c0*/  SHFL.IDX P3, R50, R52, R49, R50 ;  /* 0x0000003134327389 */ /* 0x0000640000060032 */
[----:B01----:R-:W-:Y:S05]  /*24d0*/  ENDCOLLECTIVE ;  /* 0x000000000000791b */ /* 0x003fea0003800000 */
.L_x_21435:
[----:B------:R-:W-:Y:S01]  /*24e0*/  MOV R49, R11 ;  /* 0x0000000b00317202 */ /* 0x000fe20000000f00 */
[----:B------:R-:W-:Y:S02]  /*24f0*/  IMAD.MOV.U32 R26, RZ, RZ, R50 ;  /* 0x000000ffff1a7224 */ /* 0x000fe400078e0032 */
[----:B------:R-:W-:Y:S02]  /*2500*/  HFMA2 R50, -RZ, RZ, 0, 1.847743988037109375e-06 ;  /* 0x0000001fff327431 */ /* 0x000fe400000001ff */
[----:B------:R-:W-:-:S07]  /*2510*/  IMAD R26, R25, R26, R22 ;  /* 0x0000001a191a7224 */ /* 0x000fce00078e0216 */
[----:B------:R-:W-:Y:S05]  /*2520*/  WARPSYNC.COLLECTIVE R51, `(.L_x_21436) ;  /* 0x0000000033087348 */ /* 0x000fea0003c00000 */
[----:B------:R0:W1:Y:S02]  /*2530*/  SHFL.IDX P3, R50, R52, R49, R50 ;  /* 0x0000003134327389 */ /* 0x0000640000060032 */
[----:B01----:R-:W-:Y:S05]  /*2540*/  ENDCOLLECTIVE ;  /* 0x000000000000791b */ /* 0x003fea0003800000 */
.L_x_21436:
[----:B------:R-:W-:Y:S01]  /*2550*/  MOV R49, R5 ;  /* 0x0000000500317202 */ /* 0x000fe20000000f00 */
[----:B------:R-:W-:Y:S02]  /*2560*/  IMAD.MOV.U32 R48, RZ, RZ, R50 ;  /* 0x000000ffff307224 */ /* 0x000fe400078e0032 */
[----:B------:R-:W-:Y:S02]  /*2570*/  HFMA2 R50, -RZ, RZ, 0, 1.847743988037109375e-06 ;  /* 0x0000001fff327431 */ /* 0x000fe400000001ff */
[----:B------:R-:W-:-:S07]  /*2580*/  IMAD R21, R21, R48, R26 ;  /* 0x0000003015157224 */ /* 0x000fce00078e021a */
[----:B------:R-:W-:Y:S05]  /*2590*/  WARPSYNC.COLLECTIVE R51, `(.L_x_21437) ;  /* 0x0000000033087348 */ /* 0x000fea0003c00000 */
[----:B------:R0:W1:Y:S02]  /*25a0*/  SHFL.IDX P3, R50, R52, R49, R50 ;  /* 0x0000003134327389 */ /* 0x0000640000060032 */
[----:B01----:R-:W-:Y:S05]  /*25b0*/  ENDCOLLECTIVE ;  /* 0x000000000000791b */ /* 0x003fea0003800000 */
.L_x_21437:
        /* <DEDUP_REMOVED lines=8> */
.L_x_21438:
[----:B------:R-:W-:Y:S01]  /*2640*/  MOV R49, R6 ;  /* 0x0000000600317202 */ /* 0x000fe20000000f00 */
[----:B------:R-:W-:Y:S02]  /*2650*/  IMAD.MOV.U32 R27, RZ, RZ, R50 ;  /* 0x000000ffff1b7224 */ /* 0x000fe400078e0032 */
[----:B------:R-:W-:Y:S02]  /*2660*/  HFMA2 R50, -RZ, RZ, 0, 1.847743988037109375e-06 ;  /* 0x0000001fff327431 */ /* 0x000fe400000001ff */
[----:B------:R-:W-:-:S07]  /*2670*/  IMAD R13, R13, R27, R12 ;  /* 0x0000001b0d0d7224 */ /* 0x000fce00078e020c */
[----:B------:R-:W-:Y:S05]  /*2680*/  WARPSYNC.COLLECTIVE R51, `(.L_x_21439) ;  /* 0x0000000033087348 */ /* 0x000fea0003c00000 */
[----:B------:R0:W1:Y:S02]  /*2690*/  SHFL.IDX P3, R50, R52, R49, R50 ;  /* 0x0000003134327389 */ /* 0x0000640000060032 */
[----:B01----:R-:W-:Y:S05]  /*26a0*/  ENDCOLLECTIVE ;  /* 0x000000000000791b */ /* 0x003fea0003800000 */
.L_x_21439:
[----:B------:R-:W-:Y:S01]  /*26b0*/  MOV R49, R53 ;  /* 0x0000003500317202 */ /* 0x000fe20000000f00 */
[----:B------:R-:W-:Y:S02]  /*26c0*/  IMAD.MOV.U32 R25, RZ, RZ, R50 ;  /* 0x000000ffff197224 */ /* 0x000fe400078e0032 */
[----:B------:R-:W-:Y:S02]  /*26d0*/  IMAD.MOV.U32 R50, RZ, RZ, 0x1f ;  /* 0x0000001fff327424 */ /* 0x000fe400078e00ff */
[----:B------:R-:W-:-:S07]  /*26e0*/  IMAD R13, R14, R25, R13 ;  /* 0x000000190e0d7224 */ /* 0x000fce00078e020d */
[----:B------:R-:W-:Y:S05]  /*26f0*/  WARPSYNC.COLLECTIVE R51, `(.L_x_21440) ;  /* 0x0000000033087348 */ /* 0x000fea0003c00000 */
[----:B------:R0:W1:Y:S02]  /*2700*/  SHFL.IDX P3, R50, R52, R49, R50 ;  /* 0x0000003134327389 */ /* 0x0000640000060032 */
[----:B01----:R-:W-:Y:S05]  /*2710*/  ENDCOLLECTIVE ;  /* 0x000000000000791b */ /* 0x003fea0003800000 */
.L_x_21440:
[----:B------:R-:W-:Y:S02]  /*2720*/  MOV R49, R7 ;  /* 0x0000000700317202 */ /* 0x000fe40000000f00 */
[----:B------:R-:W-:Y:S01]  /*2730*/  MOV R22, R50 ;  /* 0x0000003200167202 */ /* 0x000fe20000000f00 */
[----:B------:R-:W-:-:S04]  /*2740*/  IMAD.MOV.U32 R50, RZ, RZ, 0x1f ;  /* 0x0000001fff327424 */ /* 0x000fc800078e00ff */
[----:B------:R-:W-:-:S07]  /*2750*/  IMAD R13, R15, R22, R13 ;  /* 0x000000160f0d7224 */ /* 0x000fce00078e020d */
[----:B------:R-:W-:Y:S05]  /*2760*/  WARPSYNC.COLLECTIVE R51, `(.L_x_21441) ;  /* 0x0000000033087348 */ /* 0x000fea0003c00000 */
[----:B------:R0:W1:Y:S02]  /*2770*/  SHFL.IDX P3, R50, R52, R49, R50 ;  /* 0x0000003134327389 */ /* 0x0000640000060032 */
[----:B01----:R-:W-:Y:S05]  /*2780*/  ENDCOLLECTIVE ;  /* 0x000000000000791b */ /* 0x003fea0003800000 */
.L_x_21441:
[----:B------:R-:W-:Y:S02]  /*2790*/  MOV R49, R8 ;  /* 0x0000000800317202 */ /* 0x000fe40000000f00 */
[----:B------:R-:W-:Y:S01]  /*27a0*/  MOV R47, R50 ;  /* 0x00000032002f7202 */ /* 0x000fe20000000f00 */
[----:B------:R-:W-:-:S04]  /*27b0*/  IMAD.MOV.U32 R50, RZ, RZ, 0x1f ;  /* 0x0000001fff327424 */ /* 0x000fc800078e00ff */
[----:B------:R-:W-:-:S07]  /*27c0*/  IMAD R13, R16, R47, R13 ;  /* 0x0000002f100d7224 */ /* 0x000fce00078e020d */
[----:B------:R-:W-:Y:S05]  /*27d0*/  WARPSYNC.COLLECTIVE R51, `(.L_x_21442) ;  /* 0x0000000033087348 */ /* 0x000fea0003c00000 */
[----:B------:R0:W1:Y:S02]  /*27e0*/  SHFL.IDX P3, R50, R52, R49, R50 ;  /* 0x0000003134327389 */ /* 0x0000640000060032 */
[----:B01----:R-:W-:Y:S05]  /*27f0*/  ENDCOLLECTIVE ;  /* 0x000000000000791b */ /* 0x003fea0003800000 */
.L_x_21442:
[----:B------:R-:W-:Y:S01]  /*2800*/  IMAD.MOV.U32 R49, RZ, RZ, R9 ;  /* 0x000000ffff317224 */ /* 0x000fe200078e0009 */
[----:B------:R-:W-:Y:S01]  /*2810*/  MOV R24, R50 ;  /* 0x0000003200187202 */ /* 0x000fe20000000f00 */
[----:B------:R-:W-:-:S04]  /*2820*/  HFMA2 R50, -RZ, RZ, 0, 1.847743988037109375e-06 ;  /* 0x0000001fff327431 */ /* 0x000fc800000001ff */
[----:B------:R-:W-:-:S07]  /*2830*/  IMAD R13, R17, R24, R13 ;  /* 0x00000018110d7224 */ /* 0x000fce00078e020d */
[----:B------:R-:W-:Y:S05]  /*2840*/  WARPSYNC.COLLECTIVE R51, `(.L_x_21443) ;  /* 0x0000000033087348 */ /* 0x000fea0003c00000 */
[----:B------:R0:W1:Y:S02]  /*2850*/  SHFL.IDX P3, R50, R52, R49, R50 ;  /* 0x0000003134327389 */ /* 0x0000640000060032 */
[----:B01----:R-:W-:Y:S05]  /*2860*/  ENDCOLLECTIVE ;  /* 0x000000000000791b */ /* 0x003fea0003800000 */
.L_x_21443:
[----:B------:R-:W-:Y:S01]  /*2870*/  IMAD.MOV.U32 R49, RZ, RZ, R23 ;  /* 0x000000ffff317224 */ /* 0x000fe200078e0017 */
[----:B------:R-:W-:Y:S01]  /*2880*/  MOV R21, R50 ;  /* 0x0000003200157202 */ /* 0x000fe20000000f00 */
[----:B------:R-:W-:-:S04]  /*2890*/  HFMA2 R50, -RZ, RZ, 0, 1.847743988037109375e-06 ;  /* 0x0000001fff327431 */ /* 0x000fc800000001ff */
[----:B------:R-:W-:-:S07]  /*28a0*/  IMAD R13, R18, R21, R13 ;  /* 0x00000015120d7224 */ /* 0x000fce00078e020d */
[----:B------:R-:W-:Y:S05]  /*28b0*/  WARPSYNC.COLLECTIVE R51, `(.L_x_21444) ;  /* 0x0000000033087348 */ /* 0x000fea0003c00000 */
[----:B------:R0:W1:Y:S02]  /*28c0*/  SHFL.IDX P3, R50, R52, R49, R50 ;  /* 0x0000003134327389 */ /* 0x0000640000060032 */
[----:B01----:R-:W-:Y:S05]  /*28d0*/  ENDCOLLECTIVE ;  /* 0x000000000000791b */ /* 0x003fea0003800000 */
.L_x_21444:
[----:B------:R-:W-:Y:S01]  /*28e0*/  IMAD.MOV.U32 R49, RZ, RZ, R10 ;  /* 0x000000ffff317224 */ /* 0x000fe200078e000a */
[----:B------:R-:W-:Y:S01]  /*28f0*/  MOV R12, R50 ;  /* 0x00000032000c7202 */ /* 0x000fe20000000f00 */
[----:B------:R-:W-:-:S04]  /*2900*/  HFMA2 R50, -RZ, RZ, 0, 1.847743988037109375e-06 ;  /* 0x0000001fff327431 */ /* 0x000fc800000001ff */
[----:B------:R-:W-:-:S07]  /*2910*/  IMAD R13, R19, R12, R13 ;  /* 0x0000000c130d7224 */ /* 0x000fce00078e020d */
[----:B------:R-:W-:Y:S05]  /*2920*/  WARPSYNC.COLLECTIVE R51, `(.L_x_21445) ;  /* 0x0000000033087348 */ /* 0x000fea0003c00000 */
[----:B------:R0:W1:Y:S02]  /*2930*/  SHFL.IDX P3, R50, R52, R49, R50 ;  /* 0x0000003134327389 */ /* 0x0000640000060032 */
[----:B01----:R-:W-:Y:S05]  /*2940*/  ENDCOLLECTIVE ;  /* 0x000000000000791b */ /* 0x003fea0003800000 */
.L_x_21445:
[----:B------:R-:W-:Y:S01]  /*2950*/  MOV R14, R50 ;  /* 0x00000032000e7202 */ /* 0x000fe20000000f00 */
[----:B------:R-:W-:Y:S06]  /*2960*/  BRA `(.L_x_21446) ;  /* 0xffffffec00307947 */ /* 0x000fec000383ffff */
.L_x_21447:
        /* <DEDUP_REMOVED lines=9> */
.L_x_39671:


//--------------------- .text._Z9cuda_gemmIiLi128ELi2ELi1ELi64ELi32ELi32ELi64ELi1ELi0EEviiiPT_S1_S1_iii --------------------------
	.section	.text._Z9cuda_gemmIiLi128ELi2ELi1ELi64ELi32ELi32ELi64ELi1ELi0EEviiiPT_S1_S1_iii,"ax",@progbits
	.align	128
        .global         _Z9cuda_gemmIiLi128ELi2ELi1ELi64ELi32ELi32ELi64ELi1ELi0EEviiiPT_S1_S1_iii
        .type           _Z9cuda_gemmIiLi128ELi2ELi1ELi64ELi32ELi32ELi64ELi1ELi0EEviiiPT_S1_S1_iii,@function
        .size           _Z9cuda_gemmIiLi128ELi2ELi1ELi64ELi32ELi32ELi64ELi1ELi0EEviiiPT_S1_S1_iii,(.L_x_38943 - _Z9cuda_gemmIiLi128ELi2ELi1ELi64ELi32ELi32ELi64ELi1ELi0EEviiiPT_S1_S1_iii)
        .other          _Z9cuda_gemmIiLi128ELi2ELi1ELi64ELi32ELi32ELi64ELi1ELi0EEviiiPT_S1_S1_iii,@"STO_CUDA_ENTRY STV_DEFAULT"
_Z9cuda_gemmIiLi128ELi2ELi1ELi64ELi32ELi32ELi64ELi1ELi0EEviiiPT_S1_S1_iii:
.text._Z9cuda_gemmIiLi128ELi2ELi1ELi64ELi32ELi32ELi64ELi1ELi0EEviiiPT_S1_S1_iii:
        /* <DEDUP_REMOVED lines=226> */
[----:B------:R-:W-:Y:S05]  /*0e20*/  CALL.REL.NOINC `($__internal_440_$__cuda_sm20_div_s16) ;  /* 0x0000002c00847944 */ /* 0x000fea0003c00000 */
[----:B------:R-:W0:Y:S01]  /*0e30*/  LDCU UR7, c[0x0][0x3a8] ;  /* 0x00007500ff0777ac */ /* 0x000e220008000800 */
[----:B------:R-:W-:Y:S01]  /*0e40*/  LOP3.LUT R41, R0, 0x1f, RZ, 0xc0, !PT ;  /* 0x0000001f00297812 */ /* 0x000fe200078ec0ff */
[----:B------:R-:W-:Y:S01]  /*0e50*/  UPRMT UR8, UR6, 0x9910, URZ ;  /* 0x0000991006087896 */ /* 0x000fe200080000ff */
[----:B------:R-:W1:Y:S01]  /*0e60*/  LDCU.64 UR10, c[0x0][0x358] ;  /* 0x00006b00ff0a77ac */ /* 0x000e620008000a00 */
[----:B0-----:R-:W-:-:S04]  /*0e70*/  UISETP.LT.AND UP0, UPT, UR7, 0x10, UPT ;  /* 0x000000100700788c */ /* 0x001fc8000bf01270 */
[----:B------:R-:W-:-:S03]  /*0e80*/  USEL UR6, UR7, 0x10, UP0 ;  /* 0x0000001007067887 */ /* 0x000fc60008000000 */
[----:B-1----:R-:W-:-:S09]  /*0e90*/  UMOV UR7, UR8 ;  /* 0x0000000800077c82 */ /* 0x002fd20008000000 */
.L_x_21518:
        /* <DEDUP_REMOVED lines=32> */
.L_x_21451:
[----:B------:R-:W-:Y:S05]  /*10a0*/  BSYNC.RECONVERGENT B1 ;  /* 0x0000000000017941 */ /* 0x000fea0003800200 */
.L_x_21450:
[----:B------:R-:W-:Y:S05]  /*10b0*/  @!P1 BRA `(.L_x_21449) ;  /* 0x0000000000409947 */ /* 0x000fea0003800000 */
[----:B------:R-:W2:Y:S01]  /*10c0*/  S2UR UR9, SR_CgaCtaId ;  /* 0x00000000000979c3 */ /* 0x000ea20000008800 */
[----:B------:R-:W-:Y:S02]  /*10d0*/  UMOV UR8, 0x400 ;  /* 0x0000040000087882 */ /* 0x000fe40000000000 */
[----:B------:R-:W-:-:S04]  /*10e0*/  UIADD3 UR8, UPT, UPT, UR8, 0x980, URZ ;  /* 0x0000098008087890 */ /* 0x000fc8000fffe0ff */
[----:B--2---:R-:W-:-:S06]  /*10f0*/  ULEA UR8, UR9, UR8, 0x18 ;  /* 0x0000000809087291 */ /* 0x004fcc000f8ec0ff */
[----:B0-----:R-:W-:-:S07]  /*1100*/  LEA R17, R16, UR8, 0x2 ;  /* 0x0000000810117c11 */ /* 0x001fce000f8e10ff */
.L_x_21452:
        /* <DEDUP_REMOVED lines=11> */
.L_x_21449:
[----:B------:R-:W-:Y:S05]  /*11c0*/  BSYNC.RECONVERGENT B0 ;  /* 0x0000000000007941 */ /* 0x000fea0003800200 */
.L_x_21448:
        /* <DEDUP_REMOVED lines=43> */
.L_x_21456:
[----:B------:R-:W-:Y:S05]  /*1480*/  BSYNC.RECONVERGENT B1 ;  /* 0x0000000000017941 */ /* 0x000fea0003800200 */
.L_x_21455:
[----:B------:R-:W-:Y:S05]  /*1490*/  @!P1 BRA `(.L_x_21454) ;  /* 0x0000000000909947 */ /* 0x000fea0003800000 */
[----:B012---:R-:W0:Y:S01]  /*14a0*/  S2R R17, SR_CgaCtaId ;  /* 0x0000000000117919 */ /* 0x007e220000008800 */
[----:B------:R-:W-:-:S05]  /*14b0*/  MOV R16, 0x400 ;  /* 0x0000040000107802 */ /* 0x000fca0000000f00 */
[----:B------:R-:W-:-:S05]  /*14c0*/  VIADD R16, R16, 0x880 ;  /* 0x0000088010107836 */ /* 0x000fca0000000000 */
[----:B0-----:R-:W-:-:S07]  /*14d0*/  LEA R68, R17, R16, 0x18 ;  /* 0x0000001011447211 */ /* 0x001fce00078ec0ff */
.L_x_21457:
        /* <DEDUP_REMOVED lines=32> */
.L_x_21454:
[----:B------:R-:W-:Y:S05]  /*16e0*/  BSYNC.RECONVERGENT B0 ;  /* 0x0000000000007941 */ /* 0x000fea0003800200 */
.L_x_21453:
[----:B-123--:R-:W-:Y:S01]  /*16f0*/  HFMA2 R18, -RZ, RZ, 0, 0 ;  /* 0x00000000ff127431 */ /* 0x00efe200000001ff */
[----:B------:R-:W-:Y:S01]  /*1700*/  PLOP3.LUT P0, PT, PT, PT, PT, 0x80, 0x8 ;  /* 0x000000000008781c */ /* 0x000fe20003f0f070 */
[----:B------:R-:W1:-:S12]  /*1710*/  LDCU UR16, c[0x0][0x3a8] ;  /* 0x00007500ff1077ac */ /* 0x000e580008000800 */
.L_x_21512:
[----:B------:R-:W-:Y:S02]  /*1720*/  LOP3.LUT R16, R0, 0xf, RZ, 0xc0, !PT ;  /* 0x0000000f00107812 */ /* 0x000fe400078ec0ff */
[----:B------:R-:W-:Y:S02]  /*1730*/  PLOP3.LUT P5, PT, P0, PT, PT, 0x80, 0x8 ;  /* 0x000000000008781c */ /* 0x000fe400007af070 */
[----:B------:R-:W-:Y:S01]  /*1740*/  SHF.R.U32.HI R58, RZ, 0x4, R0 ;  /* 0x00000004ff3a7819 */ /* 0x000fe20000011600 */
[----:B01234-:R-:W-:-:S10]  /*1750*/  IMAD.IADD R19, R16, 0x1, R18 ;  /* 0x0000000110137824 */ /* 0x01ffd400078e0212 */
.L_x_21458:
        /* <DEDUP_REMOVED lines=19> */
.L_x_21511:
        /* <DEDUP_REMOVED lines=16> */
.L_x_21460:
        /* <DEDUP_REMOVED lines=8> */
.L_x_21461:
        /* <DEDUP_REMOVED lines=8> */
.L_x_21462:
        /* <DEDUP_REMOVED lines=9> */
.L_x_21463:
        /* <DEDUP_REMOVED lines=9> */
.L_x_21464:
        /* <DEDUP_REMOVED lines=9> */
.L_x_21465:
        /* <DEDUP_REMOVED lines=9> */
.L_x_21466:
        /* <DEDUP_REMOVED lines=9> */
.L_x_21467:
        /* <DEDUP_REMOVED lines=9> */
.L_x_21468:
        /* <DEDUP_REMOVED lines=9> */
.L_x_21469:
        /* <DEDUP_REMOVED lines=9> */
.L_x_21470:
        /* <DEDUP_REMOVED lines=9> */
.L_x_21471:
        /* <DEDUP_REMOVED lines=9> */
.L_x_21472:
        /* <DEDUP_REMOVED lines=9> */
.L_x_21473:
        /* <DEDUP_REMOVED lines=9> */
.L_x_21474:
        /* <DEDUP_REMOVED lines=9> */
.L_x_21475:
[----:B------:R-:W-:Y:S05]  /*21e0*/  @P4 BRA `(.L_x_21476) ;  /* 0x0000000800ec4947 */ /* 0x000fea0003800000 */
[----:B------:R-:W5:Y:S01]  /*21f0*/  S2R R59, SR_CgaCtaId ;  /* 0x00000000003b7919 */ /* 0x000f620000008800 */
[----:B------:R-:W-:Y:S02]  /*2200*/  ISETP.GT.U32.AND P4, PT, R58, 0x40, PT ;  /* 0x000000403a00780c */ /* 0x000fe40003f84070 */
[----:B------:R-:W-:Y:S02]  /*2210*/  MOV R58, 0x400 ;  /* 0x00000400003a7802 */ /* 0x000fe40000000f00 */
[----:B0-2-4-:R-:W-:Y:S02]  /*2220*/  MOV R19, R2 ;  /* 0x0000000200137202 */ /* 0x015fe40000000f00 */
[----:B-----5:R-:W-:-:S07]  /*2230*/  LEA R58, R59, R58, 0x18 ;  /* 0x0000003a3b3a7211 */ /* 0x020fce00078ec0ff */
.L_x_21510:
        /* <DEDUP_REMOVED lines=11> */
.L_x_21520:
[----:B-12---:R-:W-:-:S07]  /*22f0*/  IMAD R60, R42, R65, RZ ;  /* 0x000000412a3c7224 */ /* 0x006fce00078e02ff */
.L_x_21478:
[----:B------:R-:W-:-:S13]  /*2300*/  ISETP.GE.AND P2, PT, R59, 0x2, PT ;  /* 0x000000023b00780c */ /* 0x000fda0003f46270 */
[----:B------:R-:W-:Y:S05]  /*2310*/  @!P2 BRA `(.L_x_21480) ;  /* 0x000000000010a947 */ /* 0x000fea0003800000 */
[----:B------:R-:W-:-:S03]  /*2320*/  UMOV UR8, 0xffffffff ;  /* 0xffffffff00087882 */ /* 0x000fc60000000000 */
[----:B------:R-:W-:Y:S05]  /*2330*/  BRA.DIV UR8, `(.L_x_21481) ;  /* 0x0000001208207947 */ /* 0x000fea000b800000 */
[----:B------:R2:W4:Y:S02]  /*2340*/  SHFL.IDX PT, R61, R64, R4, 0x1f ;  /* 0x00001f04403d7589 */ /* 0x00052400000e0000 */
.L_x_21523:
[----:B---34-:R-:W-:-:S07]  /*2350*/  IMAD R60, R43, R61, R60 ;  /* 0x0000003d2b3c7224 */ /* 0x018fce00078e023c */
.L_x_21480:
[----:B------:R-:W-:-:S13]  /*2360*/  ISETP.GE.AND P1, PT, R59, 0x3, PT ;  /* 0x000000033b00780c */ /* 0x000fda0003f26270 */
[----:B------:R-:W-:Y:S05]  /*2370*/  @!P1 BRA `(.L_x_21482) ;  /* 0x0000000000109947 */ /* 0x000fea0003800000 */
[----:B------:R-:W-:-:S03]  /*2380*/  UMOV UR8, 0xffffffff ;  /* 0xffffffff00087882 */ /* 0x000fc60000000000 */
[----:B------:R-:W-:Y:S05]  /*2390*/  BRA.DIV UR8, `(.L_x_21483) ;  /* 0x00000012082c7947 */ /* 0x000fea000b800000 */
[----:B------:R4:W0:Y:S02]  /*23a0*/  SHFL.IDX PT, R61, R64, R5, 0x1f ;  /* 0x00001f05403d7589 */ /* 0x00082400000e0000 */
.L_x_21526:
[----:B0-----:R-:W-:-:S07]  /*23b0*/  IMAD R60, R44, R61, R60 ;  /* 0x0000003d2c3c7224 */ /* 0x001fce00078e023c */
.L_x_21482:
[----:B------:R-:W-:-:S13]  /*23c0*/  ISETP.GE.AND P6, PT, R59, 0x4, PT ;  /* 0x000000043b00780c */ /* 0x000fda0003fc6270 */
[----:B------:R-:W-:Y:S05]  /*23d0*/  @!P6 BRA `(.L_x_21484) ;  /* 0x000000000010e947 */ /* 0x000fea0003800000 */
[----:B------:R-:W-:-:S03]  /*23e0*/  UMOV UR8, 0xffffffff ;  /* 0xffffffff00087882 */ /* 0x000fc60000000000 */
[----:B------:R-:W-:Y:S05]  /*23f0*/  BRA.DIV UR8, `(.L_x_21485) ;  /* 0x0000001208387947 */ /* 0x000fea000b800000 */
[----:B------:R0:W0:Y:S02]  /*2400*/  SHFL.IDX PT, R61, R64, R6, 0x1f ;  /* 0x00001f06403d7589 */ /* 0x00002400000e0000 */
.L_x_21529:
[----:B0-----:R-:W-:-:S07]  /*2410*/  IMAD R60, R45, R61, R60 ;  /* 0x0000003d2d3c7224 */ /* 0x001fce00078e023c */
.L_x_21484:
[----:B------:R-:W-:-:S13]  /*2420*/  ISETP.GE.AND P6, PT, R59, 0x5, PT ;  /* 0x000000053b00780c */ /* 0x000fda0003fc6270 */
[----:B------:R-:W-:Y:S05]  /*2430*/  @!P6 BRA `(.L_x_21486) ;  /* 0x000000000010e947 */ /* 0x000fea0003800000 */
[----:B------:R-:W-:-:S03]  /*2440*/  UMOV UR8, 0xffffffff ;  /* 0xffffffff00087882 */ /* 0x000fc60000000000 */
[----:B------:R-:W-:Y:S05]  /*2450*/  BRA.DIV UR8, `(.L_x_21487) ;  /* 0x0000001208447947 */ /* 0x000fea000b800000 */
[----:B------:R0:W0:Y:S02]  /*2460*/  SHFL.IDX PT, R61, R64, R7, 0x1f ;  /* 0x00001f07403d7589 */ /* 0x00002400000e0000 */
.L_x_21532:
[----:B0-----:R-:W-:-:S07]  /*2470*/  IMAD R60, R46, R61, R60 ;  /* 0x0000003d2e3c7224 */ /* 0x001fce00078e023c */
.L_x_21486:
[----:B------:R-:W-:-:S13]  /*2480*/  ISETP.GE.AND P6, PT, R59, 0x6, PT ;  /* 0x000000063b00780c */ /* 0x000fda0003fc6270 */
[----:B------:R-:W-:Y:S05]  /*2490*/  @!P6 BRA `(.L_x_21488) ;  /* 0x000000000010e947 */ /* 0x000fea0003800000 */
[----:B------:R-:W-:-:S03]  /*24a0*/  UMOV UR8, 0xffffffff ;  /* 0xffffffff00087882 */ /* 0x000fc60000000000 */
[----:B------:R-:W-:Y:S05]  /*24b0*/  BRA.DIV UR8, `(.L_x_21489) ;  /* 0x0000001208507947 */ /* 0x000fea000b800000 */
[----:B------:R0:W0:Y:S02]  /*24c0*/  SHFL.IDX PT, R61, R64, R8, 0x1f ;  /* 0x00001f08403d7589 */ /* 0x00002400000e0000 */
.L_x_21535:
[----:B0-----:R-:W-:-:S07]  /*24d0*/  IMAD R60, R47, R61, R60 ;  /* 0x0000003d2f3c7224 */ /* 0x001fce00078e023c */
.L_x_21488:
[----:B------:R-:W-:-:S13]  /*24e0*/  ISETP.GE.AND P6, PT, R59, 0x7, PT ;  /* 0x000000073b00780c */ /* 0x000fda0003fc6270 */
[----:B------:R-:W-:Y:S05]  /*24f0*/  @!P6 BRA `(.L_x_21490) ;  /* 0x000000000010e947 */ /* 0x000fea0003800000 */
[----:B------:R-:W-:-:S03]  /*2500*/  UMOV UR8, 0xffffffff ;  /* 0xffffffff00087882 */ /* 0x000fc60000000000 */
[----:B------:R-:W-:Y:S05]  /*2510*/  BRA.DIV UR8, `(.L_x_21491) ;  /* 0x00000012085c7947 */ /* 0x000fea000b800000 */
[----:B------:R0:W0:Y:S02]  /*2520*/  SHFL.IDX PT, R61, R64, R9, 0x1f ;  /* 0x00001f09403d7589 */ /* 0x00002400000e0000 */
.L_x_21538:
[----:B0-----:R-:W-:-:S07]  /*2530*/  IMAD R60, R48, R61, R60 ;  /* 0x0000003d303c7224 */ /* 0x001fce00078e023c */
.L_x_21490:
[----:B------:R-:W-:-:S13]  /*2540*/  ISETP.GE.AND P6, PT, R59, 0x8, PT ;  /* 0x000000083b00780c */ /* 0x000fda0003fc6270 */
[----:B------:R-:W-:Y:S05]  /*2550*/  @!P6 BRA `(.L_x_21492) ;  /* 0x000000000010e947 */ /* 0x000fea0003800000 */
[----:B------:R-:W-:-:S03]  /*2560*/  UMOV UR8, 0xffffffff ;  /* 0xffffffff00087882 */ /* 0x000fc60000000000 */
[----:B------:R-:W-:Y:S05]  /*2570*/  BRA.DIV UR8, `(.L_x_21493) ;  /* 0x0000001208687947 */ /* 0x000fea000b800000 */
[----:B------:R0:W0:Y:S02]  /*2580*/  SHFL.IDX PT, R61, R64, R10, 0x1f ;  /* 0x00001f0a403d7589 */ /* 0x00002400000e0000 */
.L_x_21541:
[----:B0-----:R-:W-:-:S07]  /*2590*/  IMAD R60, R49, R61, R60 ;  /* 0x0000003d313c7224 */ /* 0x001fce00078e023c */
.L_x_21492:
[----:B------:R-:W-:-:S13]  /*25a0*/  ISETP.GE.AND P6, PT, R59, 0x9, PT ;  /* 0x000000093b00780c */ /* 0x000fda0003fc6270 */
[----:B------:R-:W-:Y:S05]  /*25b0*/  @!P6 BRA `(.L_x_21494) ;  /* 0x000000000010e947 */ /* 0x000fea0003800000 */
[----:B------:R-:W-:-:S03]  /*25c0*/  UMOV UR8, 0xffffffff ;  /* 0xffffffff00087882 */ /* 0x000fc60000000000 */
[----:B------:R-:W-:Y:S05]  /*25d0*/  BRA.DIV UR8, `(.L_x_21495) ;  /* 0x0000001208747947 */ /* 0x000fea000b800000 */
[----:B------:R0:W0:Y:S02]  /*25e0*/  SHFL.IDX PT, R61, R64, R11, 0x1f ;  /* 0x00001f0b403d7589 */ /* 0x00002400000e0000 */
.L_x_21544:
[----:B0-----:R-:W-:-:S07]  /*25f0*/  IMAD R60, R50, R61, R60 ;  /* 0x0000003d323c7224 */ /* 0x001fce00078e023c */
.L_x_21494:
[----:B------:R-:W-:-:S13]  /*2600*/  ISETP.GE.AND P6, PT, R59, 0xa, PT ;  /* 0x0000000a3b00780c */ /* 0x000fda0003fc6270 */
[----:B------:R-:W-:Y:S05]  /*2610*/  @!P6 BRA `(.L_x_21496) ;  /* 0x000000000010e947 */ /* 0x000fea0003800000 */
[----:B------:R-:W-:-:S03]  /*2620*/  UMOV UR8, 0xffffffff ;  /* 0xffffffff00087882 */ /* 0x000fc60000000000 */
[----:B------:R-:W-:Y:S05]  /*2630*/  BRA.DIV UR8, `(.L_x_21497) ;  /* 0x0000001208807947 */ /* 0x000fea000b800000 */
[----:B------:R0:W0:Y:S02]  /*2640*/  SHFL.IDX PT, R61, R64, R12, 0x1f ;  /* 0x00001f0c403d7589 */ /* 0x00002400000e0000 */
.L_x_21547:
[----:B0-----:R-:W-:-:S07]  /*2650*/  IMAD R60, R51, R61, R60 ;  /* 0x0000003d333c7224 */ /* 0x001fce00078e023c */
.L_x_21496:
[----:B------:R-:W-:-:S13]  /*2660*/  ISETP.GE.AND P6, PT, R59, 0xb, PT ;  /* 0x0000000b3b00780c */ /* 0x000fda0003fc6270 */
[----:B------:R-:W-:Y:S05]  /*2670*/  @!P6 BRA `(.L_x_21498) ;  /* 0x000000000010e947 */ /* 0x000fea0003800000 */
[----:B------:R-:W-:-:S03]  /*2680*/  UMOV UR8, 0xffffffff ;  /* 0xffffffff00087882 */ /* 0x000fc60000000000 */
[----:B------:R-:W-:Y:S05]  /*2690*/  BRA.DIV UR8, `(.L_x_21499) ;  /* 0x00000012088c7947 */ /* 0x000fea000b800000 */
[----:B------:R0:W0:Y:S02]  /*26a0*/  SHFL.IDX PT, R61, R64, R13, 0x1f ;  /* 0x00001f0d403d7589 */ /* 0x00002400000e0000 */
.L_x_21550:
[----:B0-----:R-:W-:-:S07]  /*26b0*/  IMAD R60, R52, R61, R60 ;  /* 0x0000003d343c7224 */ /* 0x001fce00078e023c */
.L_x_21498:
[----:B------:R-:W-:-:S13]  /*26c0*/  ISETP.GE.AND P6, PT, R59, 0xc, PT ;  /* 0x0000000c3b00780c */ /* 0x000fda0003fc6270 */
[----:B------:R-:W-:Y:S05]  /*26d0*/  @!P6 BRA `(.L_x_21500) ;  /* 0x000000000010e947 */ /* 0x000fea0003800000 */
[----:B------:R-:W-:-:S03]  /*26e0*/  UMOV UR8, 0xffffffff ;  /* 0xffffffff00087882 */ /* 0x000fc60000000000 */
[----:B------:R-:W-:Y:S05]  /*26f0*/  BRA.DIV UR8, `(.L_x_21501) ;  /* 0x0000001208987947 */ /* 0x000fea000b800000 */
[----:B------:R0:W0:Y:S02]  /*2700*/  SHFL.IDX PT, R61, R64, R14, 0x1f ;  /* 0x00001f0e403d7589 */ /* 0x00002400000e0000 */
.L_x_21553:
[----:B0-----:R-:W-:-:S07]  /*2710*/  IMAD R60, R53, R61, R60 ;  /* 0x0000003d353c7224 */ /* 0x001fce00078e023c */
.L_x_21500:
[----:B------:R-:W-:-:S13]  /*2720*/  ISETP.GE.AND P6, PT, R59, 0xd, PT ;  /* 0x0000000d3b00780c */ /* 0x000fda0003fc6270 */
[----:B------:R-:W-:Y:S05]  /*2730*/  @!P6 BRA `(.L_x_21502) ;  /* 0x000000000010e947 */ /* 0x000fea0003800000 */
[----:B------:R-:W-:-:S03]  /*2740*/  UMOV UR8, 0xffffffff ;  /* 0xffffffff00087882 */ /* 0x000fc60000000000 */
[----:B------:R-:W-:Y:S05]  /*2750*/  BRA.DIV UR8, `(.L_x_21503) ;  /* 0x0000001208a47947 */ /* 0x000fea000b800000 */
[----:B------:R0:W0:Y:S02]  /*2760*/  SHFL.IDX PT, R61, R64, R15, 0x1f ;  /* 0x00001f0f403d7589 */ /* 0x00002400000e0000 */
.L_x_21556:
[----:B0-----:R-:W-:-:S07]  /*2770*/  IMAD R60, R54, R61, R60 ;  /* 0x0000003d363c7224 */ /* 0x001fce00078e023c */
.L_x_21502:
[----:B------:R-:W-:-:S13]  /*2780*/  ISETP.GE.AND P6, PT, R59, 0xe, PT ;  /* 0x0000000e3b00780c */ /* 0x000fda0003fc6270 */
[----:B------:R-:W-:Y:S05]  /*2790*/  @!P6 BRA `(.L_x_21504) ;  /* 0x000000000010e947 */ /* 0x000fea0003800000 */
[----:B------:R-:W-:-:S03]  /*27a0*/  UMOV UR8, 0xffffffff ;  /* 0xffffffff00087882 */ /* 0x000fc60000000000 */
[----:B------:R-:W-:Y:S05]  /*27b0*/  BRA.DIV UR8, `(.L_x_21505) ;  /* 0x0000001208b07947 */ /* 0x000fea000b800000 */
[----:B------:R0:W0:Y:S02]  /*27c0*/  SHFL.IDX PT, R61, R64, R20, 0x1f ;  /* 0x00001f14403d7589 */ /* 0x00002400000e0000 */
.L_x_21559:
[----:B0-----:R-:W-:-:S07]  /*27d0*/  IMAD R60, R55, R61, R60 ;  /* 0x0000003d373c7224 */ /* 0x001fce00078e023c */
.L_x_21504:
[----:B------:R-:W-:-:S13]  /*27e0*/  ISETP.GE.AND P6, PT, R59, 0xf, PT ;  /* 0x0000000f3b00780c */ /* 0x000fda0003fc6270 */
[----:B------:R-:W-:Y:S05]  /*27f0*/  @!P6 BRA `(.L_x_21506) ;  /* 0x000000000010e947 */ /* 0x000fea0003800000 */
[----:B------:R-:W-:-:S03]  /*2800*/  UMOV UR8, 0xffffffff ;  /* 0xffffffff00087882 */ /* 0x000fc60000000000 */
[----:B------:R-:W-:Y:S05]  /*2810*/  BRA.DIV UR8, `(.L_x_21507) ;  /* 0x0000001208bc7947 */ /* 0x000fea000b800000 */
[----:B------:R0:W0:Y:S02]  /*2820*/  SHFL.IDX PT, R61, R64, R21, 0x1f ;  /* 0x00001f15403d7589 */ /* 0x00002400000e0000 */
.L_x_21562:
[----:B0-----:R-:W-:-:S07]  /*2830*/  IMAD R60, R56, R61, R60 ;  /* 0x0000003d383c7224 */ /* 0x001fce00078e023c */
.L_x_21506:
[----:B------:R-:W-:-:S13]  /*2840*/  ISETP.GE.AND P6, PT, R59, 0x10, PT ;  /* 0x000000103b00780c */ /* 0x000fda0003fc6270 */
[----:B------:R-:W-:Y:S05]  /*2850*/  @!P6 BRA `(.L_x_21508) ;  /* 0x000000040010e947 */ /* 0x000fea0003800000 */
[----:B------:R-:W-:-:S03]  /*2860*/  UMOV UR8, 0xffffffff ;  /* 0xffffffff00087882 */ /* 0x000fc60000000000 */
[----:B------:R-:W-:Y:S05]  /*2870*/  BRA.DIV UR8, `(.L_x_21509) ;  /* 0x0000001208c87947 */ /* 0x000fea000b800000 */
[----:B0-2-4-:R0:W2:Y:S02]  /*2880*/  SHFL.IDX PT, R64, R64, R22, 0x1f ;  /* 0x00001f1640407589 */ /* 0x0150a400000e0000 */
.L_x_21565:
[----:B--2---:R-:W-:Y:S01]  /*2890*/  IMAD R60, R57, R64, R60 ;  /* 0x00000040393c7224 */ /* 0x004fe200078e023c */
[----:B------:R-:W-:Y:S06]  /*28a0*/  BRA `(.L_x_21508) ;  /* 0x0000000000fc7947 */ /* 0x000fec0003800000 */
.L_x_21477:
        /* <DEDUP_REMOVED lines=63> */
.L_x_21508:
        /* <DEDUP_REMOVED lines=16> */
.L_x_21476:
[----:B------:R-:W-:Y:S05]  /*2da0*/  @!P0 BRA `(.L_x_21511) ;  /* 0xffffffe800b88947 */ /* 0x000fea000383ffff */
[----:B------:R-:W-:Y:S05]  /*2db0*/  BSYNC.RECONVERGENT B0 ;  /* 0x0000000000007941 */ /* 0x000fea0003800200 */
.L_x_21459:
        /* <DEDUP_REMOVED lines=44> */
.L_x_21516:
[----:B------:R-:W-:Y:S05]  /*3080*/  BSYNC.RECONVERGENT B1 ;  /* 0x0000000000017941 */ /* 0x000fea0003800200 */
.L_x_21515:
[----:B------:R-:W-:Y:S05]  /*3090*/  @!P1 BRA `(.L_x_21514) ;  /* 0x0000000000909947 */ /* 0x000fea0003800000 */
[----:B0-----:R-:W0:Y:S01]  /*30a0*/  S2R R17, SR_CgaCtaId ;  /* 0x0000000000117919 */ /* 0x001e220000008800 */
[----:B------:R-:W-:-:S05]  /*30b0*/  MOV R16, 0x400 ;  /* 0x0000040000107802 */ /* 0x000fca0000000f00 */
[----:B------:R-:W-:-:S05]  /*30c0*/  VIADD R16, R16, 0x980 ;  /* 0x0000098010107836 */ /* 0x000fca0000000000 */
[----:B0-----:R-:W-:-:S07]  /*30d0*/  LEA R66, R17, R16, 0x18 ;  /* 0x0000001011427211 */ /* 0x001fce00078ec0ff */
.L_x_21517:
        /* <DEDUP_REMOVED lines=32> */
.L_x_21514:
[----:B------:R-:W-:Y:S05]  /*32e0*/  BSYNC.RECONVERGENT B0 ;  /* 0x0000000000007941 */ /* 0x000fea0003800200 */
.L_x_21513:
[----:B------:R-:W-:Y:S02]  /*32f0*/  UIADD3 UR5, UPT, UPT, UR13, UR5, URZ ;  /* 0x000000050d057290 */ /* 0x000fe4000fffe0ff */
[----:B------:R-:W-:-:S04]  /*3300*/  USHF.L.U32 UR8, UR13, 0x1, URZ ;  /* 0x000000010d087899 */ /* 0x000fc800080006ff */
[----:B------:R-:W-:-:S09]  /*3310*/  UISETP.GE.U32.AND UP0, UPT, UR5, UR8, UPT ;  /* 0x000000080500728c */ /* 0x000fd2000bf06070 */
[----:B------:R-:W-:Y:S05]  /*3320*/  BRA.U !UP0, `(.L_x_21518) ;  /* 0xffffffd908dc7547 */ /* 0x000fea000b83ffff */
[----:B------:R-:W-:Y:S05]  /*3330*/  EXIT ;  /* 0x000000000000794d */ /* 0x000fea0003800000 */
.L_x_21479:
[----:B------:R-:W-:Y:S01]  /*3340*/  IMAD.MOV.U32 R61, RZ, RZ, R24 ;  /* 0x000000ffff3d7224 */ /* 0x000fe200078e0018 */
[----:B------:R-:W-:Y:S01]  /*3350*/  MOV R63, 0xffffffff ;  /* 0xffffffff003f7802 */ /* 0x000fe20000000f00 */
[----:B------:R-:W-:-:S07]  /*3360*/  IMAD.MOV.U32 R62, RZ, RZ, 0x1f ;  /* 0x0000001fff3e7424 */ /* 0x000fce00078e00ff */
[----:B-1-3--:R-:W-:Y:S05]  /*3370*/  WARPSYNC.COLLECTIVE R63, `(.L_x_21519) ;  /* 0x000000003f087348 */ /* 0x00afea0003c00000 */
[----:B------:R0:W2:Y:S02]  /*3380*/  SHFL.IDX P6, R61, R64, R61, R62 ;  /* 0x0000003d403d7389 */ /* 0x0000a400000c003e */
[----:B0123--:R-:W-:Y:S05]  /*3390*/  ENDCOLLECTIVE ;  /* 0x000000000000791b */ /* 0x00ffea0003800000 */
.L_x_21519:
[----:B------:R-:W-:Y:S01]  /*33a0*/  IMAD.MOV.U32 R65, RZ, RZ, R61 ;  /* 0x000000ffff417224 */ /* 0x000fe200078e003d */
[----:B------:R-:W-:Y:S06]  /*33b0*/  BRA `(.L_x_21520) ;  /* 0xffffffec00cc7947 */ /* 0x000fec000383ffff */
.L_x_21481:
[----:B------:R-:W-:Y:S01]  /*33c0*/  HFMA2 R62, -RZ, RZ, 0, 1.847743988037109375e-06 ;  /* 0x0000001fff3e7431 */ /* 0x000fe200000001ff */
[----:B------:R-:W-:Y:S01]  /*33d0*/  BSSY B1, `(.L_x_21521) ;  /* 0x0000006000017945 */ /* 0x000fe20003800000 */
[----:B------:R-:W-:Y:S02]  /*33e0*/  IMAD.MOV.U32 R61, RZ, RZ, R4 ;  /* 0x000000ffff3d7224 */ /* 0x000fe400078e0004 */
[----:B------:R-:W-:-:S07]  /*33f0*/  IMAD.MOV.U32 R63, RZ, RZ, -0x1 ;  /* 0xffffffffff3f7424 */ /* 0x000fce00078e00ff */
[----:B01-3--:R-:W-:Y:S05]  /*3400*/  WARPSYNC.COLLECTIVE R63, `(.L_x_21522) ;  /* 0x000000003f087348 */ /* 0x00bfea0003c00000 */
[----:B------:R2:W4:Y:S02]  /*3410*/  SHFL.IDX P6, R61, R64, R61, R62 ;  /* 0x0000003d403d7389 */ /* 0x00052400000c003e */
[----:B01234-:R-:W-:Y:S05]  /*3420*/  ENDCOLLECTIVE ;  /* 0x000000000000791b */ /* 0x01ffea0003800000 */
.L_x_21522:
[----:B------:R-:W-:Y:S05]  /*3430*/  BSYNC B1 ;  /* 0x0000000000017941 */ /* 0x000fea0003800000 */
.L_x_21521:
[----:B------:R-:W-:Y:S05]  /*3440*/  BRA `(.L_x_21523) ;  /* 0xffffffec00c07947 */ /* 0x000fea000383ffff */
.L_x_21483:
[----:B------:R-:W-:Y:S01]  /*3450*/  BSSY B1, `(.L_x_21524) ;  /* 0x0000007000017945 */ /* 0x000fe20003800000 */
[----:B------:R-:W-:Y:S01]  /*3460*/  IMAD.MOV.U32 R61, RZ, RZ, R5 ;  /* 0x000000ffff3d7224 */ /* 0x000fe200078e0005 */
[----:B------:R-:W-:Y:S01]  /*3470*/  MOV R62, 0x1f ;  /* 0x0000001f003e7802 */ /* 0x000fe20000000f00 */
[----:B------:R-:W-:-:S07]  /*3480*/  IMAD.MOV.U32 R63, RZ, RZ, -0x1 ;  /* 0xffffffffff3f7424 */ /* 0x000fce00078e00ff */
[----:B0123--:R-:W-:Y:S05]  /*3490*/  WARPSYNC.COLLECTIVE R63, `(.L_x_21525) ;  /* 0x000000003f087348 */ /* 0x00ffea0003c00000 */
[----:B------:R4:W0:Y:S02]  /*34a0*/  SHFL.IDX P6, R61, R64, R61, R62 ;  /* 0x0000003d403d7389 */ /* 0x00082400000c003e */
[----:B01234-:R-:W-:Y:S05]  /*34b0*/  ENDCOLLECTIVE ;  /* 0x000000000000791b */ /* 0x01ffea0003800000 */
.L_x_21525:
[----:B------:R-:W-:Y:S05]  /*34c0*/  BSYNC B1 ;  /* 0x0000000000017941 */ /* 0x000fea0003800000 */
.L_x_21524:
[----:B------:R-:W-:Y:S05]  /*34d0*/  BRA `(.L_x_21526) ;  /* 0xffffffec00b47947 */ /* 0x000fea000383ffff */
.L_x_21485:
[----:B------:R-:W-:Y:S01]  /*34e0*/  HFMA2 R62, -RZ, RZ, 0, 1.847743988037109375e-06 ;  /* 0x0000001fff3e7431 */ /* 0x000fe200000001ff */
[----:B------:R-:W-:Y:S01]  /*34f0*/  BSSY B1, `(.L_x_21527) ;  /* 0x0000006000017945 */ /* 0x000fe20003800000 */
[----:B------:R-:W-:Y:S02]  /*3500*/  IMAD.MOV.U32 R61, RZ, RZ, R6 ;  /* 0x000000ffff3d7224 */ /* 0x000fe400078e0006 */
[----:B------:R-:W-:-:S07]  /*3510*/  IMAD.MOV.U32 R63, RZ, RZ, -0x1 ;  /* 0xffffffffff3f7424 */ /* 0x000fce00078e00ff */
[----:B01234-:R-:W-:Y:S05]  /*3520*/  WARPSYNC.COLLECTIVE R63, `(.L_x_21528) ;  /* 0x000000003f087348 */ /* 0x01ffea0003c00000 */
[----:B------:R0:W0:Y:S02]  /*3530*/  SHFL.IDX P6, R61, R64, R61, R62 ;  /* 0x0000003d403d7389 */ /* 0x00002400000c003e */
[----:B01234-:R-:W-:Y:S05]  /*3540*/  ENDCOLLECTIVE ;  /* 0x000000000000791b */ /* 0x01ffea0003800000 */
.L_x_21528:
[----:B------:R-:W-:Y:S05]  /*3550*/  BSYNC B1 ;  /* 0x0000000000017941 */ /* 0x000fea0003800000 */
.L_x_21527:
[----:B------:R-:W-:Y:S05]  /*3560*/  BRA `(.L_x_21529) ;  /* 0xffffffec00a87947 */ /* 0x000fea000383ffff */
.L_x_21487:
[----:B------:R-:W-:Y:S01]  /*3570*/  BSSY B1, `(.L_x_21530) ;  /* 0x0000007000017945 */ /* 0x000fe20003800000 */
[----:B------:R-:W-:Y:S01]  /*3580*/  IMAD.MOV.U32 R61, RZ, RZ, R7 ;  /* 0x000000ffff3d7224 */ /* 0x000fe200078e0007 */
[----:B------:R-:W-:Y:S01]  /*3590*/  MOV R62, 0x1f ;  /* 0x0000001f003e7802 */ /* 0x000fe20000000f00 */
[----:B------:R-:W-:-:S07]  /*35a0*/  IMAD.MOV.U32 R63, RZ, RZ, -0x1 ;  /* 0xffffffffff3f7424 */ /* 0x000fce00078e00ff */
[----:B01234-:R-:W-:Y:S05]  /*35b0*/  WARPSYNC.COLLECTIVE R63, `(.L_x_21531) ;  /* 0x000000003f087348 */ /* 0x01ffea0003c00000 */
[----:B------:R0:W0:Y:S02]  /*35c0*/  SHFL.IDX P6, R61, R64, R61, R62 ;  /* 0x0000003d403d7389 */ /* 0x00002400000c003e */
[----:B01234-:R-:W-:Y:S05]  /*35d0*/  ENDCOLLECTIVE ;  /* 0x000000000000791b */ /* 0x01ffea0003800000 */
.L_x_21531:
[----:B------:R-:W-:Y:S05]  /*35e0*/  BSYNC B1 ;  /* 0x0000000000017941 */ /* 0x000fea0003800000 */
.L_x_21530:
[----:B------:R-:W-:Y:S05]  /*35f0*/  BRA `(.L_x_21532) ;  /* 0xffffffec009c7947 */ /* 0x000fea000383ffff */
.L_x_21489:
[----:B------:R-:W-:Y:S01]  /*3600*/  HFMA2 R62, -RZ, RZ, 0, 1.847743988037109375e-06 ;  /* 0x0000001fff3e7431 */ /* 0x000fe200000001ff */
[----:B------:R-:W-:Y:S01]  /*3610*/  BSSY B1, `(.L_x_21533) ;  /* 0x0000006000017945 */ /* 0x000fe20003800000 */
[----:B------:R-:W-:Y:S02]  /*3620*/  IMAD.MOV.U32 R61, RZ, RZ, R8 ;  /* 0x000000ffff3d7224 */ /* 0x000fe400078e0008 */
[----:B------:R-:W-:-:S07]  /*3630*/  IMAD.MOV.U32 R63, RZ, RZ, -0x1 ;  /* 0xffffffffff3f7424 */ /* 0x000fce00078e00ff */
[----:B01234-:R-:W-:Y:S05]  /*3640*/  WARPSYNC.COLLECTIVE R63, `(.L_x_21534) ;  /* 0x000000003f087348 */ /* 0x01ffea0003c00000 */
[----:B------:R0:W0:Y:S02]  /*3650*/  SHFL.IDX P6, R61, R64, R61, R62 ;  /* 0x0000003d403d7389 */ /* 0x00002400000c003e */
[----:B01234-:R-:W-:Y:S05]  /*3660*/  ENDCOLLECTIVE ;  /* 0x000000000000791b */ /* 0x01ffea0003800000 */
.L_x_21534:
[----:B------:R-:W-:Y:S05]  /*3670*/  BSYNC B1 ;  /* 0x0000000000017941 */ /* 0x000fea0003800000 */
.L_x_21533:
[----:B------:R-:W-:Y:S05]  /*3680*/  BRA `(.L_x_21535) ;  /* 0xffffffec00907947 */ /* 0x000fea000383ffff */
.L_x_21491:
[----:B------:R-:W-:Y:S01]  /*3690*/  BSSY B1, `(.L_x_21536) ;  /* 0x0000007000017945 */ /* 0x000fe20003800000 */
[----:B------:R-:W-:Y:S01]  /*36a0*/  IMAD.MOV.U32 R61, RZ, RZ, R9 ;  /* 0x000000ffff3d7224 */ /* 0x000fe200078e0009 */
[----:B------:R-:W-:Y:S01]  /*36b0*/  MOV R62, 0x1f ;  /* 0x0000001f003e7802 */ /* 0x000fe20000000f00 */
[----:B------:R-:W-:-:S07]  /*36c0*/  IMAD.MOV.U32 R63, RZ, RZ, -0x1 ;  /* 0xffffffffff3f7424 */ /* 0x000fce00078e00ff */
[----:B01234-:R-:W-:Y:S05]  /*36d0*/  WARPSYNC.COLLECTIVE R63, `(.L_x_21537) ;  /* 0x000000003f087348 */ /* 0x01ffea0003c00000 */
[----:B------:R0:W0:Y:S02]  /*36e0*/  SHFL.IDX P6, R61, R64, R61, R62 ;  /* 0x0000003d403d7389 */ /* 0x00002400000c003e */
[----:B01234-:R-:W-:Y:S05]  /*36f0*/  ENDCOLLECTIVE ;  /* 0x000000000000791b */ /* 0x01ffea0003800000 */
.L_x_21537:
[----:B------:R-:W-:Y:S05]  /*3700*/  BSYNC B1 ;  /* 0x0000000000017941 */ /* 0x000fea0003800000 */
.L_x_21536:
[----:B------:R-:W-:Y:S05]  /*3710*/  BRA `(.L_x_21538) ;  /* 0xffffffec00847947 */ /* 0x000fea000383ffff */
.L_x_21493:
[----:B------:R-:W-:Y:S01]  /*3720*/  HFMA2 R62, -RZ, RZ, 0, 1.847743988037109375e-06 ;  /* 0x0000001fff3e7431 */ /* 0x000fe200000001ff */
[----:B------:R-:W-:Y:S01]  /*3730*/  BSSY B1, `(.L_x_21539) ;  /* 0x0000006000017945 */ /* 0x000fe20003800000 */
[----:B------:R-:W-:Y:S02]  /*3740*/  IMAD.MOV.U32 R61, RZ, RZ, R10 ;  /* 0x000000ffff3d7224 */ /* 0x000fe400078e000a */
[----:B------:R-:W-:-:S07]  /*3750*/  IMAD.MOV.U32 R63, RZ, RZ, -0x1 ;  /* 0xffffffffff3f7424 */ /* 0x000fce00078e00ff */
[----:B01234-:R-:W-:Y:S05]  /*3760*/  WARPSYNC.COLLECTIVE R63, `(.L_x_21540) ;  /* 0x000000003f087348 */ /* 0x01ffea0003c00000 */
[----:B------:R0:W0:Y:S02]  /*3770*/  SHFL.IDX P6, R61, R64, R61, R62 ;  /* 0x0000003d403d7389 */ /* 0x00002400000c003e */
[----:B01234-:R-:W-:Y:S05]  /*3780*/  ENDCOLLECTIVE ;  /* 0x000000000000791b */ /* 0x01ffea0003800000 */
.L_x_21540:
[----:B------:R-:W-:Y:S05]  /*3790*/  BSYNC B1 ;  /* 0x0000000000017941 */ /* 0x000fea0003800000 */
.L_x_21539:
[----:B------:R-:W-:Y:S05]  /*37a0*/  BRA `(.L_x_21541) ;  /* 0xffffffec00787947 */ /* 0x000fea000383ffff */
.L_x_21495:
[----:B------:R-:W-:Y:S01]  /*37b0*/  BSSY B1, `(.L_x_21542) ;  /* 0x0000007000017945 */ /* 0x000fe20003800000 */
[----:B------:R-:W-:Y:S01]  /*37c0*/  IMAD.MOV.U32 R61, RZ, RZ, R11 ;  /* 0x000000ffff3d7224 */ /* 0x000fe200078e000b */
[----:B------:R-:W-:Y:S01]  /*37d0*/  MOV R62, 0x1f ;  /* 0x0000001f003e7802 */ /* 0x000fe20000000f00 */
[----:B------:R-:W-:-:S07]  /*37e0*/  IMAD.MOV.U32 R63, RZ, RZ, -0x1 ;  /* 0xffffffffff3f7424 */ /* 0x000fce00078e00ff */
[----:B01234-:R-:W-:Y:S05]  /*37f0*/  WARPSYNC.COLLECTIVE R63, `(.L_x_21543) ;  /* 0x000000003f087348 */ /* 0x01ffea0003c00000 */
[----:B------:R0:W0:Y:S02]  /*3800*/  SHFL.IDX P6, R61, R64, R61, R62 ;  /* 0x0000003d403d7389 */ /* 0x00002400000c003e */
[----:B01234-:R-:W-:Y:S05]  /*3810*/  ENDCOLLECTIVE ;  /* 0x000000000000791b */ /* 0x01ffea0003800000 */
.L_x_21543:
[----:B------:R-:W-:Y:S05]  /*3820*/  BSYNC B1 ;  /* 0x0000000000017941 */ /* 0x000fea0003800000 */
.L_x_21542:
[----:B------:R-:W-:Y:S05]  /*3830*/  BRA `(.L_x_21544) ;  /* 0xffffffec006c7947 */ /* 0x000fea000383ffff */
.L_x_21497:
[----:B------:R-:W-:Y:S01]  /*3840*/  HFMA2 R62, -RZ, RZ, 0, 1.847743988037109375e-06 ;  /* 0x0000001fff3e7431 */ /* 0x000fe200000001ff */
[----:B------:R-:W-:Y:S01]  /*3850*/  BSSY B1, `(.L_x_21545) ;  /* 0x0000006000017945 */ /* 0x000fe20003800000 */
[----:B------:R-:W-:Y:S02]  /*3860*/  IMAD.MOV.U32 R61, RZ, RZ, R12 ;  /* 0x000000ffff3d7224 */ /* 0x000fe400078e000c */
[----:B------:R-:W-:-:S07]  /*3870*/  IMAD.MOV.U32 R63, RZ, RZ, -0x1 ;  /* 0xffffffffff3f7424 */ /* 0x000fce00078e00ff */
[----:B01234-:R-:W-:Y:S05]  /*3880*/  WARPSYNC.COLLECTIVE R63, `(.L_x_21546) ;  /* 0x000000003f087348 */ /* 0x01ffea0003c00000 */
[----:B------:R0:W0:Y:S02]  /*3890*/  SHFL.IDX P6, R61, R64, R61, R62 ;  /* 0x0000003d403d7389 */ /* 0x00002400000c003e */
[----:B01234-:R-:W-:Y:S05]  /*38a0*/  ENDCOLLECTIVE ;  /* 0x000000000000791b */ /* 0x01ffea0003800000 */
.L_x_21546:
[----:B------:R-:W-:Y:S05]  /*38b0*/  BSYNC B1 ;  /* 0x0000000000017941 */ /* 0x000fea0003800000 */
.L_x_21545:
[----:B------:R-:W-:Y:S05]  /*38c0*/  BRA `(.L_x_21547) ;  /* 0xffffffec00607947 */ /* 0x000fea000383ffff */
.L_x_21499:
[----:B------:R-:W-:Y:S01]  /*38d0*/  BSSY B1, `(.L_x_21548) ;  /* 0x0000007000017945 */ /* 0x000fe20003800000 */
[----:B------:R-:W-:Y:S01]  /*38e0*/  IMAD.MOV.U32 R61, RZ, RZ, R13 ;  /* 0x000000ffff3d7224 */ /* 0x000fe200078e000d */
[----:B------:R-:W-:Y:S01]  /*38f0*/  MOV R62, 0x1f ;  /* 0x0000001f003e7802 */ /* 0x000fe20000000f00 */
[----:B------:R-:W-:-:S07]  /*3900*/  IMAD.MOV.U32 R63, RZ, RZ, -0x1 ;  /* 0xffffffffff3f7424 */ /* 0x000fce00078e00ff */
[----:B01234-:R-:W-:Y:S05]  /*3910*/  WARPSYNC.COLLECTIVE R63, `(.L_x_21549) ;  /* 0x000000003f087348 */ /* 0x01ffea0003c00000 */
[----:B------:R0:W0:Y:S02]  /*3920*/  SHFL.IDX P6, R61, R64, R61, R62 ;  /* 0x0000003d403d7389 */ /* 0x00002400000c003e */
[----:B01234-:R-:W-:Y:S05]  /*3930*/  ENDCOLLECTIVE ;  /* 0x000000000000791b */ /* 0x01ffea0003800000 */
.L_x_21549:
[----:B------:R-:W-:Y:S05]  /*3940*/  BSYNC B1 ;  /* 0x0000000000017941 */ /* 0x000fea0003800000 */
.L_x_21548:
[----:B------:R-:W-:Y:S05]  /*3950*/  BRA `(.L_x_21550) ;  /* 0xffffffec00547947 */ /* 0x000fea000383ffff */
.L_x_21501:
[----:B------:R-:W-:Y:S01]  /*3960*/  HFMA2 R62, -RZ, RZ, 0, 1.847743988037109375e-06 ;  /* 0x0000001fff3e7431 */ /* 0x000fe200000001ff */
[----:B------:R-:W-:Y:S01]  /*3970*/  BSSY B1, `(.L_x_21551) ;  /* 0x0000006000017945 */ /* 0x000fe20003800000 */
[----:B------:R-:W-:Y:S02]  /*3980*/  IMAD.MOV.U32 R61, RZ, RZ, R14 ;  /* 0x000000ffff3d7224 */ /* 0x000fe400078e000e */
[----:B------:R-:W-:-:S07]  /*3990*/  IMAD.MOV.U32 R63, RZ, RZ, -0x1 ;  /* 0xffffffffff3f7424 */ /* 0x000fce00078e00ff */
[----:B01234-:R-:W-:Y:S05]  /*39a0*/  WARPSYNC.COLLECTIVE R63, `(.L_x_21552) ;  /* 0x000000003f087348 */ /* 0x01ffea0003c00000 */
[----:B------:R0:W0:Y:S02]  /*39b0*/  SHFL.IDX P6, R61, R64, R61, R62 ;  /* 0x0000003d403d7389 */ /* 0x00002400000c003e */
[----:B01234-:R-:W-:Y:S05]  /*39c0*/  ENDCOLLECTIVE ;  /* 0x000000000000791b */ /* 0x01ffea0003800000 */
.L_x_21552:
[----:B------:R-:W-:Y:S05]  /*39d0*/  BSYNC B1 ;  /* 0x0000000000017941 */ /* 0x000fea0003800000 */
.L_x_21551:
[----:B------:R-:W-:Y:S05]  /*39e0*/  BRA `(.L_x_21553) ;  /* 0xffffffec00487947 */ /* 0x000fea000383ffff */
.L_x_21503:
[----:B------:R-:W-:Y:S01]  /*39f0*/  BSSY B1, `(.L_x_21554) ;  /* 0x0000007000017945 */ /* 0x000fe20003800000 */
[----:B------:R-:W-:Y:S01]  /*3a00*/  IMAD.MOV.U32 R61, RZ, RZ, R15 ;  /* 0x000000ffff3d7224 */ /* 0x000fe200078e000f */
[----:B------:R-:W-:Y:S01]  /*3a10*/  MOV R62, 0x1f ;  /* 0x0000001f003e7802 */ /* 0x000fe20000000f00 */
[----:B------:R-:W-:-:S07]  /*3a20*/  IMAD.MOV.U32 R63, RZ, RZ, -0x1 ;  /* 0xffffffffff3f7424 */ /* 0x000fce00078e00ff */
[----:B01234-:R-:W-:Y:S05]  /*3a30*/  WARPSYNC.COLLECTIVE R63, `(.L_x_21555) ;  /* 0x000000003f087348 */ /* 0x01ffea0003c00000 */
[----:B------:R0:W0:Y:S02]  /*3a40*/  SHFL.IDX P6, R61, R64, R61, R62 ;  /* 0x0000003d403d7389 */ /* 0x00002400000c003e */
[----:B01234-:R-:W-:Y:S05]  /*3a50*/  ENDCOLLECTIVE ;  /* 0x000000000000791b */ /* 0x01ffea0003800000 */
.L_x_21555:
[----:B------:R-:W-:Y:S05]  /*3a60*/  BSYNC B1 ;  /* 0x0000000000017941 */ /* 0x000fea0003800000 */
.L_x_21554:
[----:B------:R-:W-:Y:S05]  /*3a70*/  BRA `(.L_x_21556) ;  /* 0xffffffec003c7947 */ /* 0x000fea000383ffff */
.L_x_21505:
[----:B------:R-:W-:Y:S01]  /*3a80*/  HFMA2 R62, -RZ, RZ, 0, 1.847743988037109375e-06 ;  /* 0x0000001fff3e7431 */ /* 0x000fe200000001ff */
[----:B------:R-:W-:Y:S01]  /*3a90*/  BSSY B1, `(.L_x_21557) ;  /* 0x0000006000017945 */ /* 0x000fe20003800000 */
[----:B------:R-:W-:Y:S02]  /*3aa0*/  IMAD.MOV.U32 R61, RZ, RZ, R20 ;  /* 0x000000ffff3d7224 */ /* 0x000fe400078e0014 */
[----:B------:R-:W-:-:S07]  /*3ab0*/  IMAD.MOV.U32 R63, RZ, RZ, -0x1 ;  /* 0xffffffffff3f7424 */ /* 0x000fce00078e00ff */
[----:B01234-:R-:W-:Y:S05]  /*3ac0*/  WARPSYNC.COLLECTIVE R63, `(.L_x_21558) ;  /* 0x000000003f087348 */ /* 0x01ffea0003c00000 */
[----:B------:R0:W0:Y:S02]  /*3ad0*/  SHFL.IDX P6, R61, R64, R61, R62 ;  /* 0x0000003d403d7389 */ /* 0x00002400000c003e */
[----:B01234-:R-:W-:Y:S05]  /*3ae0*/  ENDCOLLECTIVE ;  /* 0x000000000000791b */ /* 0x01ffea0003800000 */
.L_x_21558:
[----:B------:R-:W-:Y:S05]  /*3af0*/  BSYNC B1 ;  /* 0x0000000000017941 */ /* 0x000fea0003800000 */
.L_x_21557:
[----:B------:R-:W-:Y:S05]  /*3b00*/  BRA `(.L_x_21559) ;  /* 0xffffffec00307947 */ /* 0x000fea000383ffff */
.L_x_21507:
[----:B------:R-:W-:Y:S01]  /*3b10*/  BSSY B1, `(.L_x_21560) ;  /* 0x0000007000017945 */ /* 0x000fe20003800000 */
[----:B------:R-:W-:Y:S01]  /*3b20*/  IMAD.MOV.U32 R61, RZ, RZ, R21 ;  /* 0x000000ffff3d7224 */ /* 0x000fe200078e0015 */
[----:B------:R-:W-:Y:S01]  /*3b30*/  MOV R62, 0x1f ;  /* 0x0000001f003e7802 */ /* 0x000fe20000000f00 */
[----:B------:R-:W-:-:S07]  /*3b40*/  IMAD.MOV.U32 R63, RZ, RZ, -0x1 ;  /* 0xffffffffff3f7424 */ /* 0x000fce00078e00ff */
[----:B01234-:R-:W-:Y:S05]  /*3b50*/  WARPSYNC.COLLECTIVE R63, `(.L_x_21561) ;  /* 0x000000003f087348 */ /* 0x01ffea0003c00000 */
[----:B------:R0:W0:Y:S02]  /*3b60*/  SHFL.IDX P6, R61, R64, R61, R62 ;  /* 0x0000003d403d7389 */ /* 0x00002400000c003e */
[----:B01234-:R-:W-:Y:S05]  /*3b70*/  ENDCOLLECTIVE ;  /* 0x000000000000791b */ /* 0x01ffea0003800000 */
.L_x_21561:
[----:B------:R-:W-:Y:S05]  /*3b80*/  BSYNC B1 ;  /* 0x0000000000017941 */ /* 0x000fea0003800000 */
.L_x_21560:
[----:B------:R-:W-:Y:S05]  /*3b90*/  BRA `(.L_x_21562) ;  /* 0xffffffec00247947 */ /* 0x000fea000383ffff */
.L_x_21509:
[----:B------:R-:W-:Y:S01]  /*3ba0*/  HFMA2 R62, -RZ, RZ, 0, 1.847743988037109375e-06 ;  /* 0x0000001fff3e7431 */ /* 0x000fe200000001ff */
[----:B------:R-:W-:Y:S01]  /*3bb0*/  BSSY B1, `(.L_x_21563) ;  /* 0x0000006000017945 */ /* 0x000fe20003800000 */
[----:B------:R-:W-:Y:S02]  /*3bc0*/  IMAD.MOV.U32 R61, RZ, RZ, R22 ;  /* 0x000000ffff3d7224 */ /* 0x000fe400078e0016 */
[----:B------:R-:W-:-:S07]  /*3bd0*/  IMAD.MOV.U32 R63, RZ, RZ, -0x1 ;  /* 0xffffffffff3f7424 */ /* 0x000fce00078e00ff */
[----:B01234-:R-:W-:Y:S05]  /*3be0*/  WARPSYNC.COLLECTIVE R63, `(.L_x_21564) ;  /* 0x000000003f087348 */ /* 0x01ffea0003c00000 */
[----:B------:R0:W0:Y:S02]  /*3bf0*/  SHFL.IDX P6, R61, R64, R61, R62 ;  /* 0x0000003d403d7389 */ /* 0x00002400000c003e */
[----:B01234-:R-:W-:Y:S05]  /*3c00*/  ENDCOLLECTIVE ;  /* 0x000000000000791b */ /* 0x01ffea0003800000 */
.L_x_21564:
[----:B------:R-:W-:Y:S05]  /*3c10*/  BSYNC B1 ;  /* 0x0000000000017941 */ /* 0x000fea0003800000 */
.L_x_21563:
[----:B------:R-:W-:Y:S01]  /*3c20*/  IMAD.MOV.U32 R64, RZ, RZ, R61 ;  /* 0x000000ffff407224 */ /* 0x000fe200078e003d */
[----:B------:R-:W-:Y:S06]  /*3c30*/  BRA `(.L_x_21565) ;  /* 0xffffffec00147947 */ /* 0x000fec000383ffff */
        .weak           $__internal_440_$__cuda_sm20_div_s16
        .type           $__internal_440_$__cuda_sm20_div_s16,@function
        .size           $__internal_440_$__cuda_sm20_div_s16,(.L_x_38943 - $__internal_440_$__cuda_sm20_div_s16)
$__internal_440_$__cuda_sm20_div_s16:
        /* <DEDUP_REMOVED lines=25> */
[----:B------:R-:W-:Y:S05]  /*3dd0*/  RET.REL.NODEC R16 `(_Z9cuda_gemmIiLi128ELi2ELi1ELi64ELi32ELi32ELi64ELi1ELi0EEviiiPT_S1_S1_iii) ;  /* 0xffffffc010887950 */ /* 0x000fea0003c3ffff */
.L_x_21566:
        /* <DEDUP_REMOVED lines=10> */
.L_x_38943:


//--------------------- .text._Z9cuda_gemmIiLi128ELi2ELi1ELi64ELi32ELi32ELi64ELi0ELi1EEviiiPT_S1_S1_iii --------------------------
	.section	.text._Z9cuda_gemmIiLi128ELi2ELi1ELi64ELi32ELi32ELi64ELi0ELi1EEviiiPT_S1_S1_iii,"ax",@progbits
	.align	128
        .global         _Z9cuda_gemmIiLi128ELi2ELi1ELi64ELi32ELi32ELi64ELi0ELi1EEviiiPT_S1_S1_iii
        .type           _Z9cuda_gemmIiLi128ELi2ELi1ELi64ELi32ELi32ELi64ELi0ELi1EEviiiPT_S1_S1_iii,@function
        .size           _Z9cuda_gemmIiLi128ELi2ELi1ELi64ELi32ELi32ELi64ELi0ELi1EEviiiPT_S1_S1_iii,(.L_x_39673 - _Z9cuda_gemmIiLi128ELi2ELi1ELi64ELi32ELi32ELi64ELi0ELi1EEviiiPT_S1_S1_iii)
        .other          _Z9cuda_gemmIiLi128ELi2ELi1ELi64ELi32ELi32ELi64ELi0ELi1EEviiiPT_S1_S1_iii,@"STO_CUDA_ENTRY STV_DEFAULT"
_Z9cuda_gemmIiLi128ELi2ELi1ELi64ELi32ELi32ELi64ELi0ELi1EEviiiPT_S1_S1_iii:
.text._Z9cuda_gemmIiLi128ELi2ELi1ELi64ELi32ELi32ELi64ELi0ELi1EEviiiPT_S1_S1_iii:
        /* <DEDUP_REMOVED lines=113> */
.L_x_21589:
        /* <DEDUP_REMOVED lines=20> */
.L_x_21570:
[----:B------:R-:W-:Y:S05]  /*0850*/  BSYNC.RECONVERGENT B1 ;  /* 0x0000000000017941 */ /* 0x000fea0003800200 */
.L_x_21569:
[----:B------:R-:W-:Y:S05]  /*0860*/  @!P2 BRA `(.L_x_21568) ;  /* 0x00000000003ca947 */ /* 0x000fea0003800000 */
[----:B------:R-:W1:Y:S01]  /*0870*/  S2UR UR9, SR_CgaCtaId ;  /* 0x00000000000979c3 */ /* 0x000e620000008800 */
[----:B------:R-:W-:Y:S02]  /*0880*/  UMOV UR8, 0x400 ;  /* 0x0000040000087882 */ /* 0x000fe40000000000 */
[----:B------:R-:W-:-:S04]  /*0890*/  UIADD3 UR8, UPT, UPT, UR8, 0x980, URZ ;  /* 0x0000098008087890 */ /* 0x000fc8000fffe0ff */
[----:B-1----:R-:W-:-:S06]  /*08a0*/  ULEA UR8, UR9, UR8, 0x18 ;  /* 0x0000000809087291 */ /* 0x002fcc000f8ec0ff */
[----:B0-----:R-:W-:-:S07]  /*08b0*/  LEA R13, R12, UR8, 0x2 ;  /* 0x000000080c0d7c11 */ /* 0x001fce000f8e10ff */
.L_x_21571:
        /* <DEDUP_REMOVED lines=10> */
.L_x_21568:
[----:B------:R-:W-:Y:S05]  /*0960*/  BSYNC.RECONVERGENT B0 ;  /* 0x0000000000007941 */ /* 0x000fea0003800200 */
.L_x_21567:
        /* <DEDUP_REMOVED lines=30> */
.L_x_21575:
[----:B------:R-:W-:Y:S05]  /*0b50*/  BSYNC.RECONVERGENT B1 ;  /* 0x0000000000017941 */ /* 0x000fea0003800200 */
.L_x_21574:
[----:B------:R-:W-:Y:S05]  /*0b60*/  @!P3 BRA `(.L_x_21573) ;  /* 0x00000000007cb947 */ /* 0x000fea0003800000 */
[----:B------:R-:W3:Y:S01]  /*0b70*/  S2R R47, SR_CgaCtaId ;  /* 0x00000000002f7919 */ /* 0x000ee20000008800 */
[----:B--2-4-:R-:W-:-:S04]  /*0b80*/  MOV R12, 0x400 ;  /* 0x00000400000c7802 */ /* 0x014fc80000000f00 */
[----:B------:R-:W-:-:S04]  /*0b90*/  IADD3 R12, PT, PT, R12, 0x880, RZ ;  /* 0x000008800c0c7810 */ /* 0x000fc80007ffe0ff */
[----:B---3--:R-:W-:-:S07]  /*0ba0*/  LEA R47, R47, R12, 0x18 ;  /* 0x0000000c2f2f7211 */ /* 0x008fce00078ec0ff */
.L_x_21576:
        /* <DEDUP_REMOVED lines=27> */
.L_x_21573:
[----:B------:R-:W-:Y:S05]  /*0d60*/  BSYNC.RECONVERGENT B0 ;  /* 0x0000000000007941 */ /* 0x000fea0003800200 */
.L_x_21572:
[----:B------:R-:W-:Y:S01]  /*0d70*/  BSSY.RECONVERGENT B0, `(.L_x_21577) ;  /* 0x000000c000007945 */ /* 0x000fe20003800200 */
[----:B---34-:R-:W-:-:S07]  /*0d80*/  SHF.R.U32.HI R17, RZ, 0x4, R2 ;  /* 0x00000004ff117819 */ /* 0x018fce0000011602 */
.L_x_21578:
        /* <DEDUP_REMOVED lines=11> */
.L_x_21577:
        /* <DEDUP_REMOVED lines=63> */
.L_x_21606:
[----:B------:R-:W-:Y:S01]  /*1230*/  @!P2 LDS R14, [R3+UR7] ;  /* 0x00000007030ea984 */ /* 0x000fe20008000800 */
[----:B0-----:R-:W-:Y:S01]  /*1240*/  IMAD R50, R51, R57, R50 ;  /* 0x0000003933327224 */ /* 0x001fe200078e0232 */
[----:B------:R-:W-:Y:S05]  /*1250*/  WARPSYNC.ALL ;  /* 0x0000000000007948 */ /* 0x000fea0003800000 */
[----:B------:R-:W0:Y:S02]  /*1260*/  SHFL.DOWN PT, R15, R50, 0x1, 0x1e1f ;  /* 0x083e1f00320f7f89 */ /* 0x000e2400000e0000 */
[----:B0-----:R-:W-:-:S05]  /*1270*/  @!P2 IADD3 R14, PT, PT, R14, R15, R50 ;  /* 0x0000000f0e0ea210 */ /* 0x001fca0007ffe032 */
[----:B------:R0:W-:Y:S02]  /*1280*/  @!P2 STS [R3+UR7], R14 ;  /* 0x0000000e0300a988 */ /* 0x0001e40008000807 */
.L_x_21579:
[----:B------:R-:W-:-:S07]  /*1290*/  SHF.R.U32.HI R17, RZ, 0x4, R2 ;  /* 0x00000004ff117819 */ /* 0x000fce0000011602 */
.L_x_21581:
        /* <DEDUP_REMOVED lines=72> */
.L_x_21623:
[----:B------:R-:W-:Y:S01]  /*1720*/  @!P0 LDS R13, [R3+UR7+0x80] ;  /* 0x00008007030d8984 */ /* 0x000fe20008000800 */
[----:B------:R-:W-:Y:S01]  /*1730*/  IMAD R19, R44, R57, R19 ;  /* 0x000000392c137224 */ /* 0x000fe200078e0213 */
[----:B------:R-:W-:Y:S05]  /*1740*/  WARPSYNC.ALL ;  /* 0x0000000000007948 */ /* 0x000fea0003800000 */
[----:B------:R-:W0:Y:S02]  /*1750*/  SHFL.DOWN PT, R12, R19, 0x1, 0x1e1f ;  /* 0x083e1f00130c7f89 */ /* 0x000e2400000e0000 */
[----:B0-----:R-:W-:-:S05]  /*1760*/  @!P0 IADD3 R12, PT, PT, R13, R12, R19 ;  /* 0x0000000c0d0c8210 */ /* 0x001fca0007ffe013 */
[----:B------:R0:W-:Y:S02]  /*1770*/  @!P0 STS [R3+UR7+0x80], R12 ;  /* 0x0000800c03008988 */ /* 0x0001e40008000807 */
.L_x_21582:
        /* <DEDUP_REMOVED lines=36> */
.L_x_21587:
[----:B------:R-:W-:Y:S05]  /*19c0*/  BSYNC.RECONVERGENT B1 ;  /* 0x0000000000017941 */ /* 0x000fea0003800200 */
.L_x_21586:
[----:B------:R-:W-:Y:S05]  /*19d0*/  @!P1 BRA `(.L_x_21585) ;  /* 0x00000000008c9947 */ /* 0x000fea0003800000 */
[----:B------:R-:W4:Y:S01]  /*19e0*/  S2R R49, SR_CgaCtaId ;  /* 0x0000000000317919 */ /* 0x000f220000008800 */
[----:B0-23--:R-:W-:-:S04]  /*19f0*/  MOV R12, 0x400 ;  /* 0x00000400000c7802 */ /* 0x00dfc80000000f00 */
[----:B------:R-:W-:-:S04]  /*1a00*/  IADD3 R12, PT, PT, R12, 0x980, RZ ;  /* 0x000009800c0c7810 */ /* 0x000fc80007ffe0ff */
[----:B----4-:R-:W-:-:S07]  /*1a10*/  LEA R49, R49, R12, 0x18 ;  /* 0x0000000c31317211 */ /* 0x010fce00078ec0ff */
.L_x_21588:
        /* <DEDUP_REMOVED lines=31> */
.L_x_21585:
[----:B------:R-:W-:Y:S05]  /*1c10*/  BSYNC.RECONVERGENT B0 ;  /* 0x0000000000007941 */ /* 0x000fea0003800200 */
.L_x_21584:
[C---:B------:R-:W-:Y:S02]  /*1c20*/  IADD3 R43, PT, PT, R0.reuse, R43, RZ ;  /* 0x0000002b002b7210 */ /* 0x040fe40007ffe0ff */
[----:B0-23--:R-:W-:-:S04]  /*1c30*/  SHF.L.U32 R12, R0, 0x1, RZ ;  /* 0x00000001000c7819 */ /* 0x00dfc800000006ff */
[----:B------:R-:W-:-:S13]  /*1c40*/  ISETP.GE.U32.AND P0, PT, R43, R12, PT ;  /* 0x0000000c2b00720c */ /* 0x000fda0003f06070 */
[----:B------:R-:W-:Y:S05]  /*1c50*/  @!P0 BRA `(.L_x_21589) ;  /* 0xffffffe800ac8947 */ /* 0x000fea000383ffff */
[----:B------:R-:W-:Y:S05]  /*1c60*/  EXIT ;  /* 0x000000000000794d */ /* 0x000fea0003800000 */
.L_x_21580:
[----:B------:R-:W-:Y:S02]  /*1c70*/  HFMA2 R54, -RZ, RZ, 0, 1.847743988037109375e-06 ;  /* 0x0000001fff367431 */ /* 0x000fe400000001ff */
[----:B------:R-:W-:Y:S01]  /*1c80*/  IMAD.MOV.U32 R55, RZ, RZ, R5 ;  /* 0x000000ffff377224 */ /* 0x000fe200078e0005 */
[----:B------:R-:W-:-:S07]  /*1c90*/  MOV R53, 0xffffffff ;  /* 0xffffffff00357802 */ /* 0x000fce0000000f00 */
[----:B0-----:R-:W-:Y:S05]  /*1ca0*/  WARPSYNC.COLLECTIVE R53, `(.L_x_21590) ;  /* 0x0000000035087348 */ /* 0x001fea0003c00000 */
[----:B0-----:R0:W1:Y:S02]  /*1cb0*/  SHFL.IDX P3, R57, R56, R55, R54 ;  /* 0x0000003738397389 */ /* 0x0010640000060036 */
[----:B01----:R-:W-:Y:S05]  /*1cc0*/  ENDCOLLECTIVE ;  /* 0x000000000000791b */ /* 0x003fea0003800000 */
.L_x_21590:
[----:B------:R-:W-:Y:S02]  /*1cd0*/  IMAD.MOV.U32 R55, RZ, RZ, R59 ;  /* 0x000000ffff377224 */ /* 0x000fe400078e003b */
[----:B------:R-:W-:-:S07]  /*1ce0*/  IMAD R61, R61, R57, RZ ;  /* 0x000000393d3d7224 */ /* 0x000fce00078e02ff */
[----:B------:R-:W-:Y:S05]  /*1cf0*/  WARPSYNC.COLLECTIVE R53, `(.L_x_21591) ;  /* 0x0000000035087348 */ /* 0x000fea0003c00000 */
[----:B------:R0:W1:Y:S02]  /*1d00*/  SHFL.IDX P3, R57, R56, R55, R54 ;  /* 0x0000003738397389 */ /* 0x0000640000060036 */
[----:B01----:R-:W-:Y:S05]  /*1d10*/  ENDCOLLECTIVE ;  /* 0x000000000000791b */ /* 0x003fea0003800000 */
.L_x_21591:
[----:B------:R-:W-:Y:S02]  /*1d20*/  MOV R55, R20 ;  /* 0x0000001400377202 */ /* 0x000fe40000000f00 */
[----:B------:R-:W-:-:S07]  /*1d30*/  MOV R59, R57 ;  /* 0x00000039003b7202 */ /* 0x000fce0000000f00 */
[----:B------:R-:W-:Y:S05]  /*1d40*/  WARPSYNC.COLLECTIVE R53, `(.L_x_21592) ;  /* 0x0000000035087348 */ /* 0x000fea0003c00000 */
[----:B------:R0:W1:Y:S02]  /*1d50*/  SHFL.IDX P3, R57, R56, R55, R54 ;  /* 0x0000003738397389 */ /* 0x0000640000060036 */
[----:B01----:R-:W-:Y:S05]  /*1d60*/  ENDCOLLECTIVE ;  /* 0x000000000000791b */ /* 0x003fea0003800000 */
.L_x_21592:
[----:B------:R-:W-:Y:S02]  /*1d70*/  IMAD R61, R58, R59, R61 ;  /* 0x0000003b3a3d7224 */ /* 0x000fe400078e023d */
[----:B------:R-:W-:Y:S02]  /*1d80*/  IMAD.MOV.U32 R55, RZ, RZ, R14 ;  /* 0x000000ffff377224 */ /* 0x000fe400078e000e */
[----:B------:R-:W-:-:S07]  /*1d90*/  IMAD R22, R22, R57, R61 ;  /* 0x0000003916167224 */ /* 0x000fce00078e023d */
[----:B------:R-:W-:Y:S05]  /*1da0*/  WARPSYNC.COLLECTIVE R53, `(.L_x_21593) ;  /* 0x0000000035087348 */ /* 0x000fea0003c00000 */
[----:B------:R0:W1:Y:S02]  /*1db0*/  SHFL.IDX P3, R57, R56, R55, R54 ;  /* 0x0000003738397389 */ /* 0x0000640000060036 */
[----:B01----:R-:W-:Y:S05]  /*1dc0*/  ENDCOLLECTIVE ;  /* 0x000000000000791b */ /* 0x003fea0003800000 */
.L_x_21593:
[----:B------:R-:W-:Y:S02]  /*1dd0*/  MOV R55, R19 ;  /* 0x0000001300377202 */ /* 0x000fe40000000f00 */
[----:B------:R-:W-:-:S07]  /*1de0*/  MOV R14, R57 ;  /* 0x00000039000e7202 */ /* 0x000fce0000000f00 */
[----:B------:R-:W-:Y:S05]  /*1df0*/  WARPSYNC.COLLECTIVE R53, `(.L_x_21594) ;  /* 0x0000000035087348 */ /* 0x000fea0003c00000 */
[----:B------:R0:W1:Y:S02]  /*1e00*/  SHFL.IDX P3, R57, R56, R55, R54 ;  /* 0x0000003738397389 */ /* 0x0000640000060036 */
[----:B01----:R-:W-:Y:S05]  /*1e10*/  ENDCOLLECTIVE ;  /* 0x000000000000791b */ /* 0x003fea0003800000 */
.L_x_21594:
[----:B------:R-:W-:Y:S01]  /*1e20*/  IMAD R23, R23, R14, R22 ;  /* 0x0000000e17177224 */ /* 0x000fe200078e0216 */
[----:B------:R-:W-:Y:S01]  /*1e30*/  MOV R55, R18 ;  /* 0x0000001200377202 */ /* 0x000fe20000000f00 */
[----:B------:R-:W-:-:S07]  /*1e40*/  IMAD.MOV.U32 R19, RZ, RZ, R57 ;  /* 0x000000ffff137224 */ /* 0x000fce00078e0039 */
[----:B------:R-:W-:Y:S05]  /*1e50*/  WARPSYNC.COLLECTIVE R53, `(.L_x_21595) ;  /* 0x0000000035087348 */ /* 0x000fea0003c00000 */
[----:B------:R0:W1:Y:S02]  /*1e60*/  SHFL.IDX P3, R57, R56, R55, R54 ;  /* 0x0000003738397389 */ /* 0x0000640000060036 */
[----:B01----:R-:W-:Y:S05]  /*1e70*/  ENDCOLLECTIVE ;  /* 0x000000000000791b */ /* 0x003fea0003800000 */
.L_x_21595:
[----:B------:R-:W-:Y:S02]  /*1e80*/  IMAD R23, R24, R19, R23 ;  /* 0x0000001318177224 */ /* 0x000fe400078e0217 */
[----:B------:R-:W-:Y:S01]  /*1e90*/  IMAD.MOV.U32 R55, RZ, RZ, R17 ;  /* 0x000000ffff377224 */ /* 0x000fe200078e0011 */
[----:B------:R-:W-:-:S07]  /*1ea0*/  MOV R18, R57 ;  /* 0x0000003900127202 */ /* 0x000fce0000000f00 */
[----:B------:R-:W-:Y:S05]  /*1eb0*/  WARPSYNC.COLLECTIVE R53, `(.L_x_21596) ;  /* 0x0000000035087348 */ /* 0x000fea0003c00000 */
[----:B------:R0:W1:Y:S02]  /*1ec0*/  SHFL.IDX P3, R57, R56, R55, R54 ;  /* 0x0000003738397389 */ /* 0x0000640000060036 */
[----:B01----:R-:W-:Y:S05]  /*1ed0*/  ENDCOLLECTIVE ;  /* 0x000000000000791b */ /* 0x003fea0003800000 */
.L_x_21596:
[----:B------:R-:W-:Y:S01]  /*1ee0*/  IMAD R23, R25, R18, R23 ;  /* 0x0000001219177224 */ /* 0x000fe200078e0217 */
[----:B------:R-:W-:Y:S02]  /*1ef0*/  MOV R55, R16 ;  /* 0x0000001000377202 */ /* 0x000fe40000000f00 */
[----:B------:R-:W-:-:S07]  /*1f00*/  MOV R17, R57 ;  /* 0x0000003900117202 */ /* 0x000fce0000000f00 */
[----:B------:R-:W-:Y:S05]  /*1f10*/  WARPSYNC.COLLECTIVE R53, `(.L_x_21597) ;  /* 0x0000000035087348 */ /* 0x000fea0003c00000 */
[----:B------:R0:W1:Y:S02]  /*1f20*/  SHFL.IDX P3, R57, R56, R55, R54 ;  /* 0x0000003738397389 */ /* 0x0000640000060036 */
[----:B01----:R-:W-:Y:S05]  /*1f30*/  ENDCOLLECTIVE ;  /* 0x000000000000791b */ /* 0x003fea0003800000 */
.L_x_21597:
[----:B------:R-:W-:Y:S01]  /*1f40*/  IMAD R23, R26, R17, R23 ;  /* 0x000000111a177224 */ /* 0x000fe200078e0217 */
[----:B------:R-:W-:Y:S01]  /*1f50*/  MOV R55, R6 ;  /* 0x0000000600377202 */ /* 0x000fe20000000f00 */
[----:B------:R-:W-:-:S07]  /*1f60*/  IMAD.MOV.U32 R16, RZ, RZ, R57 ;  /* 0x000000ffff107224 */ /* 0x000fce00078e0039 */
[----:B------:R-:W-:Y:S05]  /*1f70*/  WARPSYNC.COLLECTIVE R53, `(.L_x_21598) ;  /* 0x0000000035087348 */ /* 0x000fea0003c00000 */
[----:B------:R0:W1:Y:S02]  /*1f80*/  SHFL.IDX P3, R57, R56, R55, R54 ;  /* 0x0000003738397389 */ /* 0x0000640000060036 */
[----:B01----:R-:W-:Y:S05]  /*1f90*/  ENDCOLLECTIVE ;  /* 0x000000000000791b */ /* 0x003fea0003800000 */
.L_x_21598:
[----:B------:R-:W-:Y:S02]  /*1fa0*/  IMAD R16, R27, R16, R23 ;  /* 0x000000101b107224 */ /* 0x000fe400078e0217 */
[----:B------:R-:W-:Y:S01]  /*1fb0*/  IMAD.MOV.U32 R55, RZ, RZ, R15 ;  /* 0x000000ffff377224 */ /* 0x000fe200078e000f */
[----:B------:R-:W-:-:S07]  /*1fc0*/  MOV R61, R57 ;  /* 0x00000039003d7202 */ /* 0x000fce0000000f00 */
[----:B------:R-:W-:Y:S05]  /*1fd0*/  WARPSYNC.COLLECTIVE R53, `(.L_x_21599) ;  /* 0x0000000035087348 */ /* 0x000fea0003c00000 */
[----:B------:R0:W1:Y:S02]  /*1fe0*/  SHFL.IDX P3, R57, R56, R55, R54 ;  /* 0x0000003738397389 */ /* 0x0000640000060036 */
[----:B01----:R-:W-:Y:S05]  /*1ff0*/  ENDCOLLECTIVE ;  /* 0x000000000000791b */ /* 0x003fea0003800000 */
.L_x_21599:
[----:B------:R-:W-:Y:S01]  /*2000*/  IMAD R16, R44, R61, R16 ;  /* 0x0000003d2c107224 */ /* 0x000fe200078e0210 */
[----:B------:R-:W-:Y:S02]  /*2010*/  MOV R55, R21 ;  /* 0x0000001500377202 */ /* 0x000fe40000000f00 */
[----:B------:R-:W-:-:S07]  /*2020*/  MOV R22, R57 ;  /* 0x0000003900167202 */ /* 0x000fce0000000f00 */
[----:B------:R-:W-:Y:S05]  /*2030*/  WARPSYNC.COLLECTIVE R53, `(.L_x_21600) ;  /* 0x0000000035087348 */ /* 0x000fea0003c00000 */
[----:B------:R0:W1:Y:S02]  /*2040*/  SHFL.IDX P3, R57, R56, R55, R54 ;  /* 0x0000003738397389 */ /* 0x0000640000060036 */
[----:B01----:R-:W-:Y:S05]  /*2050*/  ENDCOLLECTIVE ;  /* 0x000000000000791b */ /* 0x003fea0003800000 */
.L_x_21600:
[----:B------:R-:W-:Y:S01]  /*2060*/  IMAD R16, R45, R22, R16 ;  /* 0x000000162d107224 */ /* 0x000fe200078e0210 */
[----:B------:R-:W-:Y:S01]  /*2070*/  MOV R55, R9 ;  /* 0x0000000900377202 */ /* 0x000fe20000000f00 */
[----:B------:R-:W-:-:S07]  /*2080*/  IMAD.MOV.U32 R21, RZ, RZ, R57 ;  /* 0x000000ffff157224 */ /* 0x000fce00078e0039 */
[----:B------:R-:W-:Y:S05]  /*2090*/  WARPSYNC.COLLECTIVE R53, `(.L_x_21601) ;  /* 0x0000000035087348 */ /* 0x000fea0003c00000 */
[----:B------:R0:W1:Y:S02]  /*20a0*/  SHFL.IDX P3, R57, R56, R55, R54 ;  /* 0x0000003738397389 */ /* 0x0000640000060036 */
[----:B01----:R-:W-:Y:S05]  /*20b0*/  ENDCOLLECTIVE ;  /* 0x000000000000791b */ /* 0x003fea0003800000 */
.L_x_21601:
[----:B------:R-:W-:Y:S02]  /*20c0*/  IMAD R16, R46, R21, R16 ;  /* 0x000000152e107224 */ /* 0x000fe400078e0210 */
[----:B------:R-:W-:Y:S01]  /*20d0*/  IMAD.MOV.U32 R55, RZ, RZ, R10 ;  /* 0x000000ffff377224 */ /* 0x000fe200078e000a */
[----:B------:R-:W-:-:S07]  /*20e0*/  MOV R14, R57 ;  /* 0x00000039000e7202 */ /* 0x000fce0000000f00 */
[----:B------:R-:W-:Y:S05]  /*20f0*/  WARPSYNC.COLLECTIVE R53, `(.L_x_21602) ;  /* 0x0000000035087348 */ /* 0x000fea0003c00000 */
[----:B------:R0:W1:Y:S02]  /*2100*/  SHFL.IDX P3, R57, R56, R55, R54 ;  /* 0x0000003738397389 */ /* 0x0000640000060036 */
[----:B01----:R-:W-:Y:S05]  /*2110*/  ENDCOLLECTIVE ;  /* 0x000000000000791b */ /* 0x003fea0003800000 */
.L_x_21602:
[----:B------:R-:W-:Y:S01]  /*2120*/  IMAD R47, R47, R14, R16 ;  /* 0x0000000e2f2f7224 */ /* 0x000fe200078e0210 */
[----:B------:R-:W-:Y:S02]  /*2130*/  MOV R55, R11 ;  /* 0x0000000b00377202 */ /* 0x000fe40000000f00 */
[----:B------:R-:W-:-:S07]  /*2140*/  MOV R17, R57 ;  /* 0x0000003900117202 */ /* 0x000fce0000000f00 */
[----:B------:R-:W-:Y:S05]  /*2150*/  WARPSYNC.COLLECTIVE R53, `(.L_x_21603) ;  /* 0x0000000035087348 */ /* 0x000fea0003c00000 */
[----:B------:R0:W1:Y:S02]  /*2160*/  SHFL.IDX P3, R57, R56, R55, R54 ;  /* 0x0000003738397389 */ /* 0x0000640000060036 */
[----:B01----:R-:W-:Y:S05]  /*2170*/  ENDCOLLECTIVE ;  /* 0x000000000000791b */ /* 0x003fea0003800000 */
.L_x_21603:
[----:B------:R-:W-:Y:S01]  /*2180*/  IMAD R48, R48, R17, R47 ;  /* 0x0000001130307224 */ /* 0x000fe200078e022f */
[----:B------:R-:W-:Y:S01]  /*2190*/  MOV R55, R28 ;  /* 0x0000001c00377202 */ /* 0x000fe20000000f00 */
[----:B------:R-:W-:-:S07]  /*21a0*/  IMAD.MOV.U32 R18, RZ, RZ, R57 ;  /* 0x000000ffff127224 */ /* 0x000fce00078e0039 */
[----:B------:R-:W-:Y:S05]  /*21b0*/  WARPSYNC.COLLECTIVE R53, `(.L_x_21604) ;  /* 0x0000000035087348 */ /* 0x000fea0003c00000 */
[----:B------:R0:W1:Y:S02]  /*21c0*/  SHFL.IDX P3, R57, R56, R55, R54 ;  /* 0x0000003738397389 */ /* 0x0000640000060036 */
[----:B01----:R-:W-:Y:S05]  /*21d0*/  ENDCOLLECTIVE ;  /* 0x000000000000791b */ /* 0x003fea0003800000 */
.L_x_21604:
[----:B------:R-:W-:Y:S02]  /*21e0*/  IMAD R49, R49, R18, R48 ;  /* 0x0000001231317224 */ /* 0x000fe400078e0230 */
[----:B------:R-:W-:Y:S01]  /*21f0*/  IMAD.MOV.U32 R55, RZ, RZ, R29 ;  /* 0x000000ffff377224 */ /* 0x000fe200078e001d */
[----:B------:R-:W-:-:S07]  /*2200*/  MOV R19, R57 ;  /* 0x0000003900137202 */ /* 0x000fce0000000f00 */
[----:B------:R-:W-:Y:S05]  /*2210*/  WARPSYNC.COLLECTIVE R53, `(.L_x_21605) ;  /* 0x0000000035087348 */ /* 0x000fea0003c00000 */
[----:B------:R0:W1:Y:S02]  /*2220*/  SHFL.IDX P3, R57, R56, R55, R54 ;  /* 0x0000003738397389 */ /* 0x0000640000060036 */
[----:B01----:R-:W-:Y:S05]  /*2230*/  ENDCOLLECTIVE ;  /* 0x000000000000791b */ /* 0x003fea0003800000 */
.L_x_21605:
[----:B------:R-:W-:Y:S01]  /*2240*/  IMAD R50, R50, R19, R49 ;  /* 0x0000001332327224 */ /* 0x000fe200078e0231 */
[----:B------:R-:W-:Y:S06]  /*2250*/  BRA `(.L_x_21606) ;  /* 0xffffffec00f47947 */ /* 0x000fec000383ffff */
.L_x_21583:
[----:B------:R-:W-:Y:S01]  /*2260*/  HFMA2 R54, -RZ, RZ, 0, 1.847743988037109375e-06 ;  /* 0x0000001fff367431 */ /* 0x000fe200000001ff */
[----:B------:R-:W-:Y:S01]  /*2270*/  MOV R55, R5 ;  /* 0x0000000500377202 */ /* 0x000fe20000000f00 */
[----:B------:R-:W-:-:S07]  /*2280*/  IMAD.MOV.U32 R53, RZ, RZ, -0x1 ;  /* 0xffffffffff357424 */ /* 0x000fce00078e00ff */
[----:B0-----:R-:W-:Y:S05]  /*2290*/  WARPSYNC.COLLECTIVE R53, `(.L_x_21607) ;  /* 0x0000000035087348 */ /* 0x001fea0003c00000 */
[----:B0-----:R0:W1:Y:S02]  /*22a0*/  SHFL.IDX P3, R57, R56, R55, R54 ;  /* 0x0000003738397389 */ /* 0x0010640000060036 */
[----:B01----:R-:W-:Y:S05]  /*22b0*/  ENDCOLLECTIVE ;  /* 0x000000000000791b */ /* 0x003fea0003800000 */
.L_x_21607:
[----:B------:R-:W-:Y:S02]  /*22c0*/  MOV R55, R52 ;  /* 0x0000003400377202 */ /* 0x000fe40000000f00 */
[----:B------:R-:W-:-:S07]  /*22d0*/  MOV R50, R57 ;  /* 0x0000003900327202 */ /* 0x000fce0000000f00 */
[----:B------:R-:W-:Y:S05]  /*22e0*/  WARPSYNC.COLLECTIVE R53, `(.L_x_21608) ;  /* 0x0000000035087348 */ /* 0x000fea0003c00000 */
[----:B------:R0:W1:Y:S02]  /*22f0*/  SHFL.IDX P3, R57, R56, R55, R54 ;  /* 0x0000003738397389 */ /* 0x0000640000060036 */
[----:B01----:R-:W-:Y:S05]  /*2300*/  ENDCOLLECTIVE ;  /* 0x000000000000791b */ /* 0x003fea0003800000 */
.L_x_21608:
[----:B------:R-:W-:Y:S01]  /*2310*/  IMAD R49, R49, R50, RZ ;  /* 0x0000003231317224 */ /* 0x000fe200078e02ff */
[----:B------:R-:W-:Y:S01]  /*2320*/  MOV R55, R61 ;  /* 0x0000003d00377202 */ /* 0x000fe20000000f00 */
[----:B------:R-:W-:-:S07]  /*2330*/  IMAD.MOV.U32 R52, RZ, RZ, R57 ;  /* 0x000000ffff347224 */ /* 0x000fce00078e0039 */
[----:B------:R-:W-:Y:S05]  /*2340*/  WARPSYNC.COLLECTIVE R53, `(.L_x_21609) ;  /* 0x0000000035087348 */ /* 0x000fea0003c00000 */
[----:B------:R0:W1:Y:S02]  /*2350*/  SHFL.IDX P3, R57, R56, R55, R54 ;  /* 0x0000003738397389 */ /* 0x0000640000060036 */
[----:B01----:R-:W-:Y:S05]  /*2360*/  ENDCOLLECTIVE ;  /* 0x000000000000791b */ /* 0x003fea0003800000 */
.L_x_21609:
[----:B------:R-:W-:Y:S02]  /*2370*/  IMAD R48, R48, R52, R49 ;  /* 0x0000003430307224 */ /* 0x000fe400078e0231 */
[----:B------:R-:W-:Y:S01]  /*2380*/  IMAD.MOV.U32 R55, RZ, RZ, R59 ;  /* 0x000000ffff377224 */ /* 0x000fe200078e003b */
[----:B------:R-:W-:-:S07]  /*2390*/  MOV R61, R57 ;  /* 0x00000039003d7202 */ /* 0x000fce0000000f00 */
[----:B------:R-:W-:Y:S05]  /*23a0*/  WARPSYNC.COLLECTIVE R53, `(.L_x_21610) ;  /* 0x0000000035087348 */ /* 0x000fea0003c00000 */
[----:B------:R0:W1:Y:S02]  /*23b0*/  SHFL.IDX P3, R57, R56, R55, R54 ;  /* 0x0000003738397389 */ /* 0x0000640000060036 */
[----:B01----:R-:W-:Y:S05]  /*23c0*/  ENDCOLLECTIVE ;  /* 0x000000000000791b */ /* 0x003fea0003800000 */
.L_x_21610:
[----:B------:R-:W-:Y:S01]  /*23d0*/  IMAD R15, R15, R61, R48 ;  /* 0x0000003d0f0f7224 */ /* 0x000fe200078e0230 */
[----:B------:R-:W-:-:S03]  /*23e0*/  MOV R55, R51 ;  /* 0x0000003300377202 */ /* 0x000fc60000000f00 */
[----:B------:R-:W-:-:S07]  /*23f0*/  IMAD R16, R16, R57, R15 ;  /* 0x0000003910107224 */ /* 0x000fce00078e020f */
[----:B------:R-:W-:Y:S05]  /*2400*/  WARPSYNC.COLLECTIVE R53, `(.L_x_21611) ;  /* 0x0000000035087348 */ /* 0x000fea0003c00000 */
[----:B------:R0:W1:Y:S02]  /*2410*/  SHFL.IDX P3, R57, R56, R55, R54 ;  /* 0x0000003738397389 */ /* 0x0000640000060036 */
[----:B01----:R-:W-:Y:S05]  /*2420*/  ENDCOLLECTIVE ;  /* 0x000000000000791b */ /* 0x003fea0003800000 */
.L_x_21611:
[----:B------:R-:W-:Y:S01]  /*2430*/  IMAD.MOV.U32 R55, RZ, RZ, R45 ;  /* 0x000000ffff377224 */ /* 0x000fe200078e002d */
[----:B------:R-:W-:-:S07]  /*2440*/  MOV R46, R57 ;  /* 0x00000039002e7202 */ /* 0x000fce0000000f00 */
[----:B------:R-:W-:Y:S05]  /*2450*/  WARPSYNC.COLLECTIVE R53, `(.L_x_21612) ;  /* 0x0000000035087348 */ /* 0x000fea0003c00000 */
[----:B------:R0:W1:Y:S02]  /*2460*/  SHFL.IDX P3, R57, R56, R55, R54 ;  /* 0x0000003738397389 */ /* 0x0000640000060036 */
[----:B01----:R-:W-:Y:S05]  /*2470*/  ENDCOLLECTIVE ;  /* 0x000000000000791b */ /* 0x003fea0003800000 */
.L_x_21612:
[----:B------:R-:W-:Y:S01]  /*2480*/  IMAD R16, R17, R46, R16 ;  /* 0x0000002e11107224 */ /* 0x000fe200078e0210 */
[----:B------:R-:W-:Y:S02]  /*2490*/  MOV R55, R47 ;  /* 0x0000002f00377202 */ /* 0x000fe40000000f00 */
[----:B------:R-:W-:-:S07]  /*24a0*/  MOV R45, R57 ;  /* 0x00000039002d7202 */ /* 0x000fce0000000f00 */
[----:B------:R-:W-:Y:S05]  /*24b0*/  WARPSYNC.COLLECTIVE R53, `(.L_x_21613) ;  /* 0x0000000035087348 */ /* 0x000fea0003c00000 */
[----:B------:R0:W1:Y:S02]  /*24c0*/  SHFL.IDX P3, R57, R56, R55, R54 ;  /* 0x0000003738397389 */ /* 0x0000640000060036 */
[----:B01----:R-:W-:Y:S05]  /*24d0*/  ENDCOLLECTIVE ;  /* 0x000000000000791b */ /* 0x003fea0003800000 */
.L_x_21613:
[----:B------:R-:W-:Y:S01]  /*24e0*/  IMAD R16, R18, R45, R16 ;  /* 0x0000002d12107224 */ /* 0x000fe200078e0210 */
[----:B------:R-:W-:Y:S01]  /*24f0*/  MOV R55, R13 ;  /* 0x0000000d00377202 */ /* 0x000fe20000000f00 */
[----:B------:R-:W-:-:S07]  /*2500*/  IMAD.MOV.U32 R50, RZ, RZ, R57 ;  /* 0x000000ffff327224 */ /* 0x000fce00078e0039 */
[----:B------:R-:W-:Y:S05]  /*2510*/  WARPSYNC.COLLECTIVE R53, `(.L_x_21614) ;  /* 0x0000000035087348 */ /* 0x000fea0003c00000 */
[----:B------:R0:W1:Y:S02]  /*2520*/  SHFL.IDX P3, R57, R56, R55, R54 ;  /* 0x0000003738397389 */ /* 0x0000640000060036 */
[----:B01----:R-:W-:Y:S05]  /*2530*/  ENDCOLLECTIVE ;  /* 0x000000000000791b */ /* 0x003fea0003800000 */
.L_x_21614:
[----:B------:R-:W-:Y:S02]  /*2540*/  IMAD R16, R19, R50, R16 ;  /* 0x0000003213107224 */ /* 0x000fe400078e0210 */
[----:B------:R-:W-:Y:S01]  /*2550*/  IMAD.MOV.U32 R55, RZ, RZ, R6 ;  /* 0x000000ffff377224 */ /* 0x000fe200078e0006 */
[----:B------:R-:W-:-:S07]  /*2560*/  MOV R13, R57 ;  /* 0x00000039000d7202 */ /* 0x000fce0000000f00 */
[----:B------:R-:W-:Y:S05]  /*2570*/  WARPSYNC.COLLECTIVE R53, `(.L_x_21615) ;  /* 0x0000000035087348 */ /* 0x000fea0003c00000 */
[----:B------:R0:W1:Y:S02]  /*2580*/  SHFL.IDX P3, R57, R56, R55, R54 ;  /* 0x0000003738397389 */ /* 0x0000640000060036 */
[----:B01----:R-:W-:Y:S05]  /*2590*/  ENDCOLLECTIVE ;  /* 0x000000000000791b */ /* 0x003fea0003800000 */
.L_x_21615:
[----:B------:R-:W-:Y:S01]  /*25a0*/  IMAD R13, R20, R13, R16 ;  /* 0x0000000d140d7224 */ /* 0x000fe200078e0210 */
[----:B------:R-:W-:Y:S02]  /*25b0*/  MOV R55, R12 ;  /* 0x0000000c00377202 */ /* 0x000fe40000000f00 */
[----:B------:R-:W-:-:S07]  /*25c0*/  MOV R48, R57 ;  /* 0x0000003900307202 */ /* 0x000fce0000000f00 */
[----:B------:R-:W-:Y:S05]  /*25d0*/  WARPSYNC.COLLECTIVE R53, `(.L_x_21616) ;  /* 0x0000000035087348 */ /* 0x000fea0003c00000 */
[----:B------:R0:W1:Y:S02]  /*25e0*/  SHFL.IDX P3, R57, R56, R55, R54 ;  /* 0x0000003738397389 */ /* 0x0000640000060036 */
[----:B01----:R-:W-:Y:S05]  /*25f0*/  ENDCOLLECTIVE ;  /* 0x000000000000791b */ /* 0x003fea0003800000 */
.L_x_21616:
[----:B------:R-:W-:Y:S01]  /*2600*/  IMAD R13, R21, R48, R13 ;  /* 0x00000030150d7224 */ /* 0x000fe200078e020d */
[----:B------:R-:W-:Y:S01]  /*2610*/  MOV R55, R14 ;  /* 0x0000000e00377202 */ /* 0x000fe20000000f00 */
[----:B------:R-:W-:-:S07]  /*2620*/  IMAD.MOV.U32 R15, RZ, RZ, R57 ;  /* 0x000000ffff0f7224 */ /* 0x000fce00078e0039 */
[----:B------:R-:W-:Y:S05]  /*2630*/  WARPSYNC.COLLECTIVE R53, `(.L_x_21617) ;  /* 0x0000000035087348 */ /* 0x000fea0003c00000 */
[----:B------:R0:W1:Y:S02]  /*2640*/  SHFL.IDX P3, R57, R56, R55, R54 ;  /* 0x0000003738397389 */ /* 0x0000640000060036 */
[----:B01----:R-:W-:Y:S05]  /*2650*/  ENDCOLLECTIVE ;  /* 0x000000000000791b */ /* 0x003fea0003800000 */
.L_x_21617:
[----:B------:R-:W-:Y:S02]  /*2660*/  IMAD R22, R22, R15, R13 ;  /* 0x0000000f16167224 */ /* 0x000fe400078e020d */
[----:B------:R-:W-:Y:S01]  /*2670*/  IMAD.MOV.U32 R55, RZ, RZ, R9 ;  /* 0x000000ffff377224 */ /* 0x000fe200078e0009 */
[----:B------:R-:W-:-:S07]  /*2680*/  MOV R14, R57 ;  /* 0x00000039000e7202 */ /* 0x000fce0000000f00 */
[----:B------:R-:W-:Y:S05]  /*2690*/  WARPSYNC.COLLECTIVE R53, `(.L_x_21618) ;  /* 0x0000000035087348 */ /* 0x000fea0003c00000 */
[----:B------:R0:W1:Y:S02]  /*26a0*/  SHFL.IDX P3, R57, R56, R55, R54 ;  /* 0x0000003738397389 */ /* 0x0000640000060036 */
[----:B01----:R-:W-:Y:S05]  /*26b0*/  ENDCOLLECTIVE ;  /* 0x000000000000791b */ /* 0x003fea0003800000 */
.L_x_21618:
[----:B------:R-:W-:Y:S01]  /*26c0*/  IMAD R23, R23, R14, R22 ;  /* 0x0000000e17177224 */ /* 0x000fe200078e0216 */
[----:B------:R-:W-:Y:S02]  /*26d0*/  MOV R55, R10 ;  /* 0x0000000a00377202 */ /* 0x000fe40000000f00 */
[----:B------:R-:W-:-:S07]  /*26e0*/  MOV R17, R57 ;  /* 0x0000003900117202 */ /* 0x000fce0000000f00 */
[----:B------:R-:W-:Y:S05]  /*26f0*/  WARPSYNC.COLLECTIVE R53, `(.L_x_21619) ;  /* 0x0000000035087348 */ /* 0x000fea0003c00000 */
[----:B------:R0:W1:Y:S02]  /*2700*/  SHFL.IDX P3, R57, R56, R55, R54 ;  /* 0x0000003738397389 */ /* 0x0000640000060036 */
[----:B01----:R-:W-:Y:S05]  /*2710*/  ENDCOLLECTIVE ;  /* 0x000000000000791b */ /* 0x003fea0003800000 */
.L_x_21619:
[----:B------:R-:W-:Y:S01]  /*2720*/  IMAD R24, R24, R17, R23 ;  /* 0x0000001118187224 */ /* 0x000fe200078e0217 */
[----:B------:R-:W-:Y:S01]  /*2730*/  MOV R55, R11 ;  /* 0x0000000b00377202 */ /* 0x000fe20000000f00 */
[----:B------:R-:W-:-:S07]  /*2740*/  IMAD.MOV.U32 R18, RZ, RZ, R57 ;  /* 0x000000ffff127224 */ /* 0x000fce00078e0039 */
[----:B------:R-:W-:Y:S05]  /*2750*/  WARPSYNC.COLLECTIVE R53, `(.L_x_21620) ;  /* 0x0000000035087348 */ /* 0x000fea0003c00000 */
[----:B------:R0:W1:Y:S02]  /*2760*/  SHFL.IDX P3, R57, R56, R55, R54 ;  /* 0x0000003738397389 */ /* 0x0000640000060036 */
[----:B01----:R-:W-:Y:S05]  /*2770*/  ENDCOLLECTIVE ;  /* 0x000000000000791b */ /* 0x003fea0003800000 */
.L_x_21620:
[----:B------:R-:W-:Y:S02]  /*2780*/  IMAD R25, R25, R18, R24 ;  /* 0x0000001219197224 */ /* 0x000fe400078e0218 */
[----:B------:R-:W-:Y:S01]  /*2790*/  IMAD.MOV.U32 R55, RZ, RZ, R28 ;  /* 0x000000ffff377224 */ /* 0x000fe200078e001c */
[----:B------:R-:W-:-:S07]  /*27a0*/  MOV R16, R57 ;  /* 0x0000003900107202 */ /* 0x000fce0000000f00 */
[----:B------:R-:W-:Y:S05]  /*27b0*/  WARPSYNC.COLLECTIVE R53, `(.L_x_21621) ;  /* 0x0000000035087348 */ /* 0x000fea0003c00000 */
[----:B------:R0:W1:Y:S02]  /*27c0*/  SHFL.IDX P3, R57, R56, R55, R54 ;  /* 0x0000003738397389 */ /* 0x0000640000060036 */
[----:B01----:R-:W-:Y:S05]  /*27d0*/  ENDCOLLECTIVE ;  /* 0x000000000000791b */ /* 0x003fea0003800000 */
.L_x_21621:
[----:B------:R-:W-:Y:S01]  /*27e0*/  IMAD R16, R26, R16, R25 ;  /* 0x000000101a107224 */ /* 0x000fe200078e0219 */
[----:B------:R-:W-:Y:S02]  /*27f0*/  MOV R55, R29 ;  /* 0x0000001d00377202 */ /* 0x000fe40000000f00 */
[----:B------:R-:W-:-:S07]  /*2800*/  MOV R19, R57 ;  /* 0x0000003900137202 */ /* 0x000fce0000000f00 */
[----:B------:R-:W-:Y:S05]  /*2810*/  WARPSYNC.COLLECTIVE R53, `(.L_x_21622) ;  /* 0x0000000035087348 */ /* 0x000fea0003c00000 */
[----:B------:R0:W1:Y:S02]  /*2820*/  SHFL.IDX P3, R57, R56, R55, R54 ;  /* 0x0000003738397389 */ /* 0x0000640000060036 */
[----:B01----:R-:W-:Y:S05]  /*2830*/  ENDCOLLECTIVE ;  /* 0x000000000000791b */ /* 0x003fea0003800000 */
.L_x_21622:
[----:B------:R-:W-:Y:S01]  /*2840*/  IMAD R19, R27, R19, R16 ;  /* 0x000000131b137224 */ /* 0x000fe200078e0210 */
[----:B------:R-:W-:Y:S06]  /*2850*/  BRA `(.L_x_21623) ;  /* 0xffffffec00b07947 */ /* 0x000fec000383ffff */
.L_x_21624:
        /* <DEDUP_REMOVED lines=10> */
.L_x_39673:


//--------------------- .text._Z9cuda_gemmIiLi128ELi2ELi1ELi64ELi32ELi32ELi64ELi0ELi0EEviiiPT_S1_S1_iii --------------------------
	.section	.text._Z9cuda_gemmIiLi128ELi2ELi1ELi64ELi32ELi32ELi64ELi0ELi0EEviiiPT_S1_S1_iii,"ax",@progbits
	.align	128
        .global         _Z9cuda_gemmIiLi128ELi2ELi1ELi64ELi32ELi32ELi64ELi0ELi0EEviiiPT_S1_S1_iii
        .type           _Z9cuda_gemmIiLi128ELi2ELi1ELi64ELi32ELi32ELi64ELi0ELi0EEviiiPT_S1_S1_iii,@function
        .size           _Z9cuda_gemmIiLi128ELi2ELi1ELi64ELi32ELi32ELi64ELi0ELi0EEviiiPT_S1_S1_iii,(.L_x_38944 - _Z9cuda_gemmIiLi128ELi2ELi1ELi64ELi32ELi32ELi64ELi0ELi0EEviiiPT_S1_S1_iii)
        .other          _Z9cuda_gemmIiLi128ELi2ELi1ELi64ELi32ELi32ELi64ELi0ELi0EEviiiPT_S1_S1_iii,@"STO_CUDA_ENTRY STV_DEFAULT"
_Z9cuda_gemmIiLi128ELi2ELi1ELi64ELi32ELi32ELi64ELi0ELi0EEviiiPT_S1_S1_iii:
.text._Z9cuda_gemmIiLi128ELi2ELi1ELi64ELi32ELi32ELi64ELi0ELi0EEviiiPT_S1_S1_iii:
        /* <DEDUP_REMOVED lines=210> */
[----:B------:R-:W-:Y:S05]  /*0d20*/  CALL.REL.NOINC `($__internal_441_$__cuda_sm20_div_s16) ;  /* 0x0000003400f47944 */ /* 0x000fea0003c00000 */
[----:B------:R-:W0:Y:S01]  /*0d30*/  LDCU UR7, c[0x0][0x3a8] ;  /* 0x00007500ff0777ac */ /* 0x000e220008000800 */
[----:B------:R-:W-:Y:S01]  /*0d40*/  LOP3.LUT R69, R68, 0x1f, RZ, 0xc0, !PT ;  /* 0x0000001f44457812 */ /* 0x000fe200078ec0ff */
[----:B------:R-:W-:Y:S01]  /*0d50*/  UPRMT UR8, UR6, 0x9910, URZ ;  /* 0x0000991006087896 */ /* 0x000fe200080000ff */
[----:B------:R-:W1:Y:S01]  /*0d60*/  LDCU.64 UR10, c[0x0][0x358] ;  /* 0x00006b00ff0a77ac */ /* 0x000e620008000a00 */
[----:B0-----:R-:W-:-:S04]  /*0d70*/  UISETP.LT.AND UP0, UPT, UR7, 0x10, UPT ;  /* 0x000000100700788c */ /* 0x001fc8000bf01270 */
[----:B------:R-:W-:-:S03]  /*0d80*/  USEL UR6, UR7, 0x10, UP0 ;  /* 0x0000001007067887 */ /* 0x000fc60008000000 */
[----:B-1----:R-:W-:-:S09]  /*0d90*/  UMOV UR7, UR8 ;  /* 0x0000000800077c82 */ /* 0x002fd20008000000 */
.L_x_21695:
        /* <DEDUP_REMOVED lines=25> */
.L_x_21628:
[----:B------:R-:W-:Y:S05]  /*0f30*/  BSYNC.RECONVERGENT B1 ;  /* 0x0000000000017941 */ /* 0x000fea0003800200 */
.L_x_21627:
[----:B------:R-:W-:Y:S05]  /*0f40*/  @!P1 BRA `(.L_x_21626) ;  /* 0x0000000000409947 */ /* 0x000fea0003800000 */
[----:B------:R-:W1:Y:S01]  /*0f50*/  S2UR UR9, SR_CgaCtaId ;  /* 0x00000000000979c3 */ /* 0x000e620000008800 */
[----:B------:R-:W-:Y:S02]  /*0f60*/  UMOV UR8, 0x400 ;  /* 0x0000040000087882 */ /* 0x000fe40000000000 */
[----:B------:R-:W-:-:S04]  /*0f70*/  UIADD3 UR8, UPT, UPT, UR8, 0x980, URZ ;  /* 0x0000098008087890 */ /* 0x000fc8000fffe0ff */
[----:B-1----:R-:W-:-:S06]  /*0f80*/  ULEA UR8, UR9, UR8, 0x18 ;  /* 0x0000000809087291 */ /* 0x002fcc000f8ec0ff */
[----:B------:R-:W-:-:S07]  /*0f90*/  LEA R21, R20, UR8, 0x2 ;  /* 0x0000000814157c11 */ /* 0x000fce000f8e10ff */
.L_x_21629:
        /* <DEDUP_REMOVED lines=11> */
.L_x_21626:
[----:B------:R-:W-:Y:S05]  /*1050*/  BSYNC.RECONVERGENT B0 ;  /* 0x0000000000007941 */ /* 0x000fea0003800200 */
.L_x_21625:
        /* <DEDUP_REMOVED lines=43> */
.L_x_21633:
[----:B------:R-:W-:Y:S05]  /*1310*/  BSYNC.RECONVERGENT B1 ;  /* 0x0000000000017941 */ /* 0x000fea0003800200 */
.L_x_21632:
[----:B------:R-:W-:Y:S05]  /*1320*/  @!P1 BRA `(.L_x_21631) ;  /* 0x0000000000809947 */ /* 0x000fea0003800000 */
[----:B--2-4-:R-:W2:Y:S01]  /*1330*/  S2R R21, SR_CgaCtaId ;  /* 0x0000000000157919 */ /* 0x014ea20000008800 */
[----:B------:R-:W-:-:S05]  /*1340*/  MOV R20, 0x400 ;  /* 0x0000040000147802 */ /* 0x000fca0000000f00 */
[----:B------:R-:W-:-:S05]  /*1350*/  VIADD R20, R20, 0x880 ;  /* 0x0000088014147836 */ /* 0x000fca0000000000 */
[----:B--2---:R-:W-:-:S07]  /*1360*/  LEA R78, R21, R20, 0x18 ;  /* 0x00000014154e7211 */ /* 0x004fce00078ec0ff */
.L_x_21634:
        /* <DEDUP_REMOVED lines=28> */
.L_x_21631:
[----:B------:R-:W-:Y:S05]  /*1530*/  BSYNC.RECONVERGENT B0 ;  /* 0x0000000000007941 */ /* 0x000fea0003800200 */
.L_x_21630:
[----:B-1234-:R-:W-:Y:S01]  /*1540*/  HFMA2 R22, -RZ, RZ, 0, 0 ;  /* 0x00000000ff167431 */ /* 0x01efe200000001ff */
[----:B------:R-:W-:Y:S01]  /*1550*/  PLOP3.LUT P0, PT, PT, PT, PT, 0x80, 0x8 ;  /* 0x000000000008781c */ /* 0x000fe20003f0f070 */
[----:B------:R-:W1:-:S12]  /*1560*/  LDCU UR15, c[0x0][0x3a8] ;  /* 0x00007500ff0f77ac */ /* 0x000e580008000800 */
.L_x_21689:
[----:B------:R-:W-:Y:S02]  /*1570*/  LOP3.LUT R27, R68, 0xf, RZ, 0xc0, !PT ;  /* 0x0000000f441b7812 */ /* 0x000fe400078ec0ff */
[----:B------:R-:W-:Y:S02]  /*1580*/  PLOP3.LUT P5, PT, P0, PT, PT, 0x80, 0x8 ;  /* 0x000000000008781c */ /* 0x000fe400007af070 */
[----:B-1-3--:R-:W-:Y:S01]  /*1590*/  SHF.R.U32.HI R23, RZ, 0x4, R68 ;  /* 0x00000004ff177819 */ /* 0x00afe20000011644 */
[----:B--2-4-:R-:W-:-:S10]  /*15a0*/  IMAD.IADD R27, R27, 0x1, R22 ;  /* 0x000000011b1b7824 */ /* 0x014fd400078e0216 */
.L_x_21635:
        /* <DEDUP_REMOVED lines=17> */
.L_x_21688:
        /* <DEDUP_REMOVED lines=16> */
.L_x_21637:
        /* <DEDUP_REMOVED lines=8> */
.L_x_21638:
        /* <DEDUP_REMOVED lines=8> */
.L_x_21639:
        /* <DEDUP_REMOVED lines=9> */
.L_x_21640:
        /* <DEDUP_REMOVED lines=9> */
.L_x_21641:
        /* <DEDUP_REMOVED lines=9> */
.L_x_21642:
        /* <DEDUP_REMOVED lines=9> */
.L_x_21643:
        /* <DEDUP_REMOVED lines=9> */
.L_x_21644:
        /* <DEDUP_REMOVED lines=9> */
.L_x_21645:
        /* <DEDUP_REMOVED lines=9> */
.L_x_21646:
        /* <DEDUP_REMOVED lines=9> */
.L_x_21647:
        /* <DEDUP_REMOVED lines=9> */
.L_x_21648:
        /* <DEDUP_REMOVED lines=9> */
.L_x_21649:
        /* <DEDUP_REMOVED lines=9> */
.L_x_21650:
        /* <DEDUP_REMOVED lines=9> */
.L_x_21651:
        /* <DEDUP_REMOVED lines=9> */
.L_x_21652:
[----:B------:R-:W-:Y:S05]  /*2010*/  @P4 BRA `(.L_x_21653) ;  /* 0x0000000800ec4947 */ /* 0x000fea0003800000 */
[----:B------:R-:W5:Y:S01]  /*2020*/  S2R R25, SR_CgaCtaId ;  /* 0x0000000000197919 */ /* 0x000f620000008800 */
[----:B------:R-:W-:Y:S01]  /*2030*/  ISETP.GT.U32.AND P4, PT, R24, 0x40, PT ;  /* 0x000000401800780c */ /* 0x000fe20003f84070 */
[----:B-1-3--:R-:W-:Y:S01]  /*2040*/  IMAD.MOV.U32 R23, RZ, RZ, R74 ;  /* 0x000000ffff177224 */ /* 0x00afe200078e004a */
[----:B------:R-:W-:-:S04]  /*2050*/  MOV R24, 0x400 ;  /* 0x0000040000187802 */ /* 0x000fc80000000f00 */
[----:B-----5:R-:W-:-:S07]  /*2060*/  LEA R24, R25, R24, 0x18 ;  /* 0x0000001819187211 */ /* 0x020fce00078ec0ff */
.L_x_21687:
        /* <DEDUP_REMOVED lines=11> */
.L_x_21697:
[----:B-12---:R-:W-:-:S07]  /*2120*/  IMAD R26, R38, R25, RZ ;  /* 0x00000019261a7224 */ /* 0x006fce00078e02ff */
.L_x_21655:
[----:B------:R-:W-:-:S13]  /*2130*/  ISETP.GE.AND P2, PT, R28, 0x2, PT ;  /* 0x000000021c00780c */ /* 0x000fda0003f46270 */
[----:B------:R-:W-:Y:S05]  /*2140*/  @!P2 BRA `(.L_x_21657) ;  /* 0x000000000010a947 */ /* 0x000fea0003800000 */
[----:B------:R-:W-:-:S03]  /*2150*/  UMOV UR8, 0xffffffff ;  /* 0xffffffff00087882 */ /* 0x000fc60000000000 */
[----:B------:R-:W-:Y:S05]  /*2160*/  BRA.DIV UR8, `(.L_x_21658) ;  /* 0x0000001a08c87947 */ /* 0x000fea000b800000 */
[----:B------:R1:W3:Y:S02]  /*2170*/  SHFL.IDX PT, R25, R27, R16, 0x1f ;  /* 0x00001f101b197589 */ /* 0x0002e400000e0000 */
.L_x_21700:
[----:B---34-:R-:W-:-:S07]  /*2180*/  IMAD R26, R39, R25, R26 ;  /* 0x00000019271a7224 */ /* 0x018fce00078e021a */
.L_x_21657:
[----:B------:R-:W-:-:S13]  /*2190*/  ISETP.GE.AND P1, PT, R28, 0x3, PT ;  /* 0x000000031c00780c */ /* 0x000fda0003f26270 */
[----:B------:R-:W-:Y:S05]  /*21a0*/  @!P1 BRA `(.L_x_21659) ;  /* 0x0000000000109947 */ /* 0x000fea0003800000 */
[----:B------:R-:W-:-:S03]  /*21b0*/  UMOV UR8, 0xffffffff ;  /* 0xffffffff00087882 */ /* 0x000fc60000000000 */
[----:B------:R-:W-:Y:S05]  /*21c0*/  BRA.DIV UR8, `(.L_x_21660) ;  /* 0x0000001a08d47947 */ /* 0x000fea000b800000 */
[----:B------:R3:W0:Y:S02]  /*21d0*/  SHFL.IDX PT, R25, R27, R15, 0x1f ;  /* 0x00001f0f1b197589 */ /* 0x00062400000e0000 */
.L_x_21703:
[----:B0-----:R-:W-:-:S07]  /*21e0*/  IMAD R26, R40, R25, R26 ;  /* 0x00000019281a7224 */ /* 0x001fce00078e021a */
.L_x_21659:
[----:B------:R-:W-:-:S13]  /*21f0*/  ISETP.GE.AND P6, PT, R28, 0x4, PT ;  /* 0x000000041c00780c */ /* 0x000fda0003fc6270 */
[----:B------:R-:W-:Y:S05]  /*2200*/  @!P6 BRA `(.L_x_21661) ;  /* 0x000000000010e947 */ /* 0x000fea0003800000 */
[----:B------:R-:W-:-:S03]  /*2210*/  UMOV UR8, 0xffffffff ;  /* 0xffffffff00087882 */ /* 0x000fc60000000000 */
[----:B------:R-:W-:Y:S05]  /*2220*/  BRA.DIV UR8, `(.L_x_21662) ;  /* 0x0000001a08e07947 */ /* 0x000fea000b800000 */
[----:B------:R0:W0:Y:S02]  /*2230*/  SHFL.IDX PT, R25, R27, R14, 0x1f ;  /* 0x00001f0e1b197589 */ /* 0x00002400000e0000 */
.L_x_21706:
[----:B0-----:R-:W-:-:S07]  /*2240*/  IMAD R26, R41, R25, R26 ;  /* 0x00000019291a7224 */ /* 0x001fce00078e021a */
.L_x_21661:
[----:B------:R-:W-:-:S13]  /*2250*/  ISETP.GE.AND P6, PT, R28, 0x5, PT ;  /* 0x000000051c00780c */ /* 0x000fda0003fc6270 */
[----:B------:R-:W-:Y:S05]  /*2260*/  @!P6 BRA `(.L_x_21663) ;  /* 0x000000000010e947 */ /* 0x000fea0003800000 */
[----:B------:R-:W-:-:S03]  /*2270*/  UMOV UR8, 0xffffffff ;  /* 0xffffffff00087882 */ /* 0x000fc60000000000 */
[----:B------:R-:W-:Y:S05]  /*2280*/  BRA.DIV UR8, `(.L_x_21664) ;  /* 0x0000001a08ec7947 */ /* 0x000fea000b800000 */
[----:B------:R0:W0:Y:S02]  /*2290*/  SHFL.IDX PT, R25, R27, R13, 0x1f ;  /* 0x00001f0d1b197589 */ /* 0x00002400000e0000 */
.L_x_21709:
[----:B0-----:R-:W-:-:S07]  /*22a0*/  IMAD R26, R42, R25, R26 ;  /* 0x000000192a1a7224 */ /* 0x001fce00078e021a */
.L_x_21663:
[----:B------:R-:W-:-:S13]  /*22b0*/  ISETP.GE.AND P6, PT, R28, 0x6, PT ;  /* 0x000000061c00780c */ /* 0x000fda0003fc6270 */
[----:B------:R-:W-:Y:S05]  /*22c0*/  @!P6 BRA `(.L_x_21665) ;  /* 0x000000000010e947 */ /* 0x000fea0003800000 */
[----:B------:R-:W-:-:S03]  /*22d0*/  UMOV UR8, 0xffffffff ;  /* 0xffffffff00087882 */ /* 0x000fc60000000000 */
[----:B------:R-:W-:Y:S05]  /*22e0*/  BRA.DIV UR8, `(.L_x_21666) ;  /* 0x0000001a08f87947 */ /* 0x000fea000b800000 */
[----:B------:R0:W0:Y:S02]  /*22f0*/  SHFL.IDX PT, R25, R27, R12, 0x1f ;  /* 0x00001f0c1b197589 */ /* 0x00002400000e0000 */
.L_x_21712:
[----:B0-----:R-:W-:-:S07]  /*2300*/  IMAD R26, R43, R25, R26 ;  /* 0x000000192b1a7224 */ /* 0x001fce00078e021a */
.L_x_21665:
[----:B------:R-:W-:-:S13]  /*2310*/  ISETP.GE.AND P6, PT, R28, 0x7, PT ;  /* 0x000000071c00780c */ /* 0x000fda0003fc6270 */
[----:B------:R-:W-:Y:S05]  /*2320*/  @!P6 BRA `(.L_x_21667) ;  /* 0x000000000010e947 */ /* 0x000fea0003800000 */
[----:B------:R-:W-:-:S03]  /*2330*/  UMOV UR8, 0xffffffff ;  /* 0xffffffff00087882 */ /* 0x000fc60000000000 */
[----:B------:R-:W-:Y:S05]  /*2340*/  BRA.DIV UR8, `(.L_x_21668) ;  /* 0x0000001e08047947 */ /* 0x000fea000b800000 */
[----:B------:R0:W0:Y:S02]  /*2350*/  SHFL.IDX PT, R25, R27, R11, 0x1f ;  /* 0x00001f0b1b197589 */ /* 0x00002400000e0000 */
.L_x_21715:
[----:B0-----:R-:W-:-:S07]  /*2360*/  IMAD R26, R44, R25, R26 ;  /* 0x000000192c1a7224 */ /* 0x001fce00078e021a */
.L_x_21667:
[----:B------:R-:W-:-:S13]  /*2370*/  ISETP.GE.AND P6, PT, R28, 0x8, PT ;  /* 0x000000081c00780c */ /* 0x000fda0003fc6270 */
[----:B------:R-:W-:Y:S05]  /*2380*/  @!P6 BRA `(.L_x_21669) ;  /* 0x000000000010e947 */ /* 0x000fea0003800000 */
[----:B------:R-:W-:-:S03]  /*2390*/  UMOV UR8, 0xffffffff ;  /* 0xffffffff00087882 */ /* 0x000fc60000000000 */
[----:B------:R-:W-:Y:S05]  /*23a0*/  BRA.DIV UR8, `(.L_x_21670) ;  /* 0x0000001e08107947 */ /* 0x000fea000b800000 */
[----:B------:R0:W0:Y:S02]  /*23b0*/  SHFL.IDX PT, R25, R27, R10, 0x1f ;  /* 0x00001f0a1b197589 */ /* 0x00002400000e0000 */
.L_x_21718:
[----:B0-----:R-:W-:-:S07]  /*23c0*/  IMAD R26, R45, R25, R26 ;  /* 0x000000192d1a7224 */ /* 0x001fce00078e021a */
.L_x_21669:
[----:B------:R-:W-:-:S13]  /*23d0*/  ISETP.GE.AND P6, PT, R28, 0x9, PT ;  /* 0x000000091c00780c */ /* 0x000fda0003fc6270 */
[----:B------:R-:W-:Y:S05]  /*23e0*/  @!P6 BRA `(.L_x_21671) ;  /* 0x000000000010e947 */ /* 0x000fea0003800000 */
[----:B------:R-:W-:-:S03]  /*23f0*/  UMOV UR8, 0xffffffff ;  /* 0xffffffff00087882 */ /* 0x000fc60000000000 */
[----:B------:R-:W-:Y:S05]  /*2400*/  BRA.DIV UR8, `(.L_x_21672) ;  /* 0x0000001e081c7947 */ /* 0x000fea000b800000 */
[----:B------:R0:W0:Y:S02]  /*2410*/  SHFL.IDX PT, R25, R27, R9, 0x1f ;  /* 0x00001f091b197589 */ /* 0x00002400000e0000 */
.L_x_21721:
[----:B0-----:R-:W-:-:S07]  /*2420*/  IMAD R26, R46, R25, R26 ;  /* 0x000000192e1a7224 */ /* 0x001fce00078e021a */
.L_x_21671:
[----:B------:R-:W-:-:S13]  /*2430*/  ISETP.GE.AND P6, PT, R28, 0xa, PT ;  /* 0x0000000a1c00780c */ /* 0x000fda0003fc6270 */
[----:B------:R-:W-:Y:S05]  /*2440*/  @!P6 BRA `(.L_x_21673) ;  /* 0x000000000010e947 */ /* 0x000fea0003800000 */
[----:B------:R-:W-:-:S03]  /*2450*/  UMOV UR8, 0xffffffff ;  /* 0xffffffff00087882 */ /* 0x000fc60000000000 */
[----:B------:R-:W-:Y:S05]  /*2460*/  BRA.DIV UR8, `(.L_x_21674) ;  /* 0x0000001e08287947 */ /* 0x000fea000b800000 */
[----:B------:R0:W0:Y:S02]  /*2470*/  SHFL.IDX PT, R25, R27, R8, 0x1f ;  /* 0x00001f081b197589 */ /* 0x00002400000e0000 */
.L_x_21724:
[----:B0-----:R-:W-:-:S07]  /*2480*/  IMAD R26, R47, R25, R26 ;  /* 0x000000192f1a7224 */ /* 0x001fce00078e021a */
.L_x_21673:
[----:B------:R-:W-:-:S13]  /*2490*/  ISETP.GE.AND P6, PT, R28, 0xb, PT ;  /* 0x0000000b1c00780c */ /* 0x000fda0003fc6270 */
[----:B------:R-:W-:Y:S05]  /*24a0*/  @!P6 BRA `(.L_x_21675) ;  /* 0x000000000010e947 */ /* 0x000fea0003800000 */
[----:B------:R-:W-:-:S03]  /*24b0*/  UMOV UR8, 0xffffffff ;  /* 0xffffffff00087882 */ /* 0x000fc60000000000 */
[----:B------:R-:W-:Y:S05]  /*24c0*/  BRA.DIV UR8, `(.L_x_21676) ;  /* 0x0000001e08347947 */ /* 0x000fea000b800000 */
[----:B------:R0:W0:Y:S02]  /*24d0*/  SHFL.IDX PT, R25, R27, R7, 0x1f ;  /* 0x00001f071b197589 */ /* 0x00002400000e0000 */
.L_x_21727:
[----:B0-----:R-:W-:-:S07]  /*24e0*/  IMAD R26, R48, R25, R26 ;  /* 0x00000019301a7224 */ /* 0x001fce00078e021a */
.L_x_21675:
[----:B------:R-:W-:-:S13]  /*24f0*/  ISETP.GE.AND P6, PT, R28, 0xc, PT ;  /* 0x0000000c1c00780c */ /* 0x000fda0003fc6270 */
[----:B------:R-:W-:Y:S05]  /*2500*/  @!P6 BRA `(.L_x_21677) ;  /* 0x000000000010e947 */ /* 0x000fea0003800000 */
[----:B------:R-:W-:-:S03]  /*2510*/  UMOV UR8, 0xffffffff ;  /* 0xffffffff00087882 */ /* 0x000fc60000000000 */
[----:B------:R-:W-:Y:S05]  /*2520*/  BRA.DIV UR8, `(.L_x_21678) ;  /* 0x0000001e08407947 */ /* 0x000fea000b800000 */
[----:B------:R0:W0:Y:S02]  /*2530*/  SHFL.IDX PT, R25, R27, R6, 0x1f ;  /* 0x00001f061b197589 */ /* 0x00002400000e0000 */
.L_x_21730:
[----:B0-----:R-:W-:-:S07]  /*2540*/  IMAD R26, R49, R25, R26 ;  /* 0x00000019311a7224 */ /* 0x001fce00078e021a */
.L_x_21677:
[----:B------:R-:W-:-:S13]  /*2550*/  ISETP.GE.AND P6, PT, R28, 0xd, PT ;  /* 0x0000000d1c00780c */ /* 0x000fda0003fc6270 */
[----:B------:R-:W-:Y:S05]  /*2560*/  @!P6 BRA `(.L_x_21679) ;  /* 0x000000000010e947 */ /* 0x000fea0003800000 */
[----:B------:R-:W-:-:S03]  /*2570*/  UMOV UR8, 0xffffffff ;  /* 0xffffffff00087882 */ /* 0x000fc60000000000 */
[----:B------:R-:W-:Y:S05]  /*2580*/  BRA.DIV UR8, `(.L_x_21680) ;  /* 0x0000001e084c7947 */ /* 0x000fea000b800000 */
[----:B------:R0:W0:Y:S02]  /*2590*/  SHFL.IDX PT, R25, R27, R5, 0x1f ;  /* 0x00001f051b197589 */ /* 0x00002400000e0000 */
.L_x_21733:
[----:B0-----:R-:W-:-:S07]  /*25a0*/  IMAD R26, R50, R25, R26 ;  /* 0x00000019321a7224 */ /* 0x001fce00078e021a */
.L_x_21679:
[----:B------:R-:W-:-:S13]  /*25b0*/  ISETP.GE.AND P6, PT, R28, 0xe, PT ;  /* 0x0000000e1c00780c */ /* 0x000fda0003fc6270 */
[----:B------:R-:W-:Y:S05]  /*25c0*/  @!P6 BRA `(.L_x_21681) ;  /* 0x000000000010e947 */ /* 0x000fea0003800000 */
[----:B------:R-:W-:-:S03]  /*25d0*/  UMOV UR8, 0xffffffff ;  /* 0xffffffff00087882 */ /* 0x000fc60000000000 */
[----:B------:R-:W-:Y:S05]  /*25e0*/  BRA.DIV UR8, `(.L_x_21682) ;  /* 0x0000001e08587947 */ /* 0x000fea000b800000 */
[----:B------:R0:W0:Y:S02]  /*25f0*/  SHFL.IDX PT, R25, R27, R4, 0x1f ;  /* 0x00001f041b197589 */ /* 0x00002400000e0000 */
.L_x_21736:
[----:B0-----:R-:W-:-:S07]  /*2600*/  IMAD R26, R51, R25, R26 ;  /* 0x00000019331a7224 */ /* 0x001fce00078e021a */
.L_x_21681:
[----:B------:R-:W-:-:S13]  /*2610*/  ISETP.GE.AND P6, PT, R28, 0xf, PT ;  /* 0x0000000f1c00780c */ /* 0x000fda0003fc6270 */
[----:B------:R-:W-:Y:S05]  /*2620*/  @!P6 BRA `(.L_x_21683) ;  /* 0x000000000010e947 */ /* 0x000fea0003800000 */
[----:B------:R-:W-:-:S03]  /*2630*/  UMOV UR8, 0xffffffff ;  /* 0xffffffff00087882 */ /* 0x000fc60000000000 */
[----:B------:R-:W-:Y:S05]  /*2640*/  BRA.DIV UR8, `(.L_x_21684) ;  /* 0x0000001e08647947 */ /* 0x000fea000b800000 */
[----:B------:R0:W0:Y:S02]  /*2650*/  SHFL.IDX PT, R25, R27, R3, 0x1f ;  /* 0x00001f031b197589 */ /* 0x00002400000e0000 */
.L_x_21739:
[----:B0-----:R-:W-:-:S07]  /*2660*/  IMAD R26, R52, R25, R26 ;  /* 0x00000019341a7224 */ /* 0x001fce00078e021a */
.L_x_21683:
[----:B------:R-:W-:-:S13]  /*2670*/  ISETP.GE.AND P6, PT, R28, 0x10, PT ;  /* 0x000000101c00780c */ /* 0x000fda0003fc6270 */
[----:B------:R-:W-:Y:S05]  /*2680*/  @!P6 BRA `(.L_x_21685) ;  /* 0x000000040010e947 */ /* 0x000fea0003800000 */
[----:B------:R-:W-:-:S03]  /*2690*/  UMOV UR8, 0xffffffff ;  /* 0xffffffff00087882 */ /* 0x000fc60000000000 */
[----:B------:R-:W-:Y:S05]  /*26a0*/  BRA.DIV UR8, `(.L_x_21686) ;  /* 0x0000001e08707947 */ /* 0x000fea000b800000 */
[----:B------:R0:W0:Y:S02]  /*26b0*/  SHFL.IDX PT, R25, R27, R2, 0x1f ;  /* 0x00001f021b197589 */ /* 0x00002400000e0000 */
.L_x_21742:
[----:B0-----:R-:W-:Y:S01]  /*26c0*/  IMAD R26, R53, R25, R26 ;  /* 0x00000019351a7224 */ /* 0x001fe200078e021a */
[----:B------:R-:W-:Y:S06]  /*26d0*/  BRA `(.L_x_21685) ;  /* 0x0000000000fc7947 */ /* 0x000fec0003800000 */
.L_x_21654:
        /* <DEDUP_REMOVED lines=63> */
.L_x_21685:
        /* <DEDUP_REMOVED lines=16> */
.L_x_21653:
[----:B------:R-:W-:Y:S05]  /*2bd0*/  @!P0 BRA `(.L_x_21688) ;  /* 0xffffffe800b88947 */ /* 0x000fea000383ffff */
[----:B------:R-:W-:Y:S05]  /*2be0*/  BSYNC.RECONVERGENT B0 ;  /* 0x0000000000007941 */ /* 0x000fea0003800200 */
.L_x_21636:
        /* <DEDUP_REMOVED lines=133> */
.L_x_21693:
[----:B------:R-:W-:Y:S05]  /*3440*/  BSYNC.RECONVERGENT B1 ;  /* 0x0000000000017941 */ /* 0x000fea0003800200 */
.L_x_21692:
        /* <DEDUP_REMOVED lines=13> */
.L_x_21694:
        /* <DEDUP_REMOVED lines=106> */
.L_x_21691:
[----:B------:R-:W-:Y:S05]  /*3bc0*/  BSYNC.RECONVERGENT B0 ;  /* 0x0000000000007941 */ /* 0x000fea0003800200 */
.L_x_21690:
[----:B------:R-:W-:Y:S02]  /*3bd0*/  UIADD3 UR5, UPT, UPT, UR12, UR5, URZ ;  /* 0x000000050c057290 */ /* 0x000fe4000fffe0ff */
[----:B------:R-:W-:-:S04]  /*3be0*/  USHF.L.U32 UR8, UR12, 0x1, URZ ;  /* 0x000000010c087899 */ /* 0x000fc800080006ff */
[----:B------:R-:W-:-:S09]  /*3bf0*/  UISETP.GE.U32.AND UP0, UPT, UR5, UR8, UPT ;  /* 0x000000080500728c */ /* 0x000fd2000bf06070 */
[----:B------:R-:W-:Y:S05]  /*3c00*/  BRA.U !UP0, `(.L_x_21695) ;  /* 0xffffffd108647547 */ /* 0x000fea000b83ffff */
[----:B------:R-:W-:Y:S05]  /*3c10*/  EXIT ;  /* 0x000000000000794d */ /* 0x000fea0003800000 */
.L_x_21656:
[----:B------:R-:W-:Y:S01]  /*3c20*/  MOV R30, R0 ;  /* 0x00000000001e7202 */ /* 0x000fe20000000f00 */
[----:B------:R-:W-:Y:S02]  /*3c30*/  IMAD.MOV.U32 R32, RZ, RZ, 0x1f ;  /* 0x0000001fff207424 */ /* 0x000fe400078e00ff */
[----:B------:R-:W-:-:S07]  /*3c40*/  IMAD.MOV.U32 R29, RZ, RZ, -0x1 ;  /* 0xffffffffff1d7424 */ /* 0x000fce00078e00ff */
[----:B--2-4-:R-:W-:Y:S05]  /*3c50*/  WARPSYNC.COLLECTIVE R29, `(.L_x_21696) ;  /* 0x000000001d087348 */ /* 0x014fea0003c00000 */
[----:B------:R0:W1:Y:S02]  /*3c60*/  SHFL.IDX P6, R25, R27, R30, R32 ;  /* 0x0000001e1b197389 */ /* 0x00006400000c0020 */
[----:B012-4-:R-:W-:Y:S05]  /*3c70*/  ENDCOLLECTIVE ;  /* 0x000000000000791b */ /* 0x017fea0003800000 */
.L_x_21696:
[----:B------:R-:W-:Y:S05]  /*3c80*/  BRA `(.L_x_21697) ;  /* 0xffffffe400247947 */ /* 0x000fea000383ffff */
.L_x_21658:
[----:B------:R-:W-:Y:S01]  /*3c90*/  BSSY B1, `(.L_x_21698) ;  /* 0x0000007000017945 */ /* 0x000fe20003800000 */
[----:B------:R-:W-:Y:S01]  /*3ca0*/  MOV R30, R16 ;  /* 0x00000010001e7202 */ /* 0x000fe20000000f00 */
[----:B------:R-:W-:Y:S02]  /*3cb0*/  IMAD.MOV.U32 R32, RZ, RZ, 0x1f ;  /* 0x0000001fff207424 */ /* 0x000fe400078e00ff */
[----:B------:R-:W-:-:S07]  /*3cc0*/  IMAD.MOV.U32 R29, RZ, RZ, -0x1 ;  /* 0xffffffffff1d7424 */ /* 0x000fce00078e00ff */
[----:B0-2-4-:R-:W-:Y:S05]  /*3cd0*/  WARPSYNC.COLLECTIVE R29, `(.L_x_21699) ;  /* 0x000000001d087348 */ /* 0x015fea0003c00000 */
[----:B------:R1:W3:Y:S02]  /*3ce0*/  SHFL.IDX P6, R25, R27, R30, R32 ;  /* 0x0000001e1b197389 */ /* 0x0002e400000c0020 */
[----:B01234-:R-:W-:Y:S05]  /*3cf0*/  ENDCOLLECTIVE ;  /* 0x000000000000791b */ /* 0x01ffea0003800000 */
.L_x_21699:
[----:B------:R-:W-:Y:S05]  /*3d00*/  BSYNC B1 ;  /* 0x0000000000017941 */ /* 0x000fea0003800000 */
.L_x_21698:
[----:B------:R-:W-:Y:S05]  /*3d10*/  BRA `(.L_x_21700) ;  /* 0xffffffe400187947 */ /* 0x000fea000383ffff */
.L_x_21660:
[----:B------:R-:W-:Y:S01]  /*3d20*/  BSSY B1, `(.L_x_21701) ;  /* 0x0000007000017945 */ /* 0x000fe20003800000 */
[----:B------:R-:W-:Y:S01]  /*3d30*/  MOV R30, R15 ;  /* 0x0000000f001e7202 */ /* 0x000fe20000000f00 */
[----:B------:R-:W-:Y:S02]  /*3d40*/  IMAD.MOV.U32 R32, RZ, RZ, 0x1f ;  /* 0x0000001fff207424 */ /* 0x000fe400078e00ff */
[----:B------:R-:W-:-:S07]  /*3d50*/  IMAD.MOV.U32 R29, RZ, RZ, -0x1 ;  /* 0xffffffffff1d7424 */ /* 0x000fce00078e00ff */
[----:B012-4-:R-:W-:Y:S05]  /*3d60*/  WARPSYNC.COLLECTIVE R29, `(.L_x_21702) ;  /* 0x000000001d087348 */ /* 0x017fea0003c00000 */
[----:B------:R3:W0:Y:S02]  /*3d70*/  SHFL.IDX P6, R25, R27, R30, R32 ;  /* 0x0000001e1b197389 */ /* 0x00062400000c0020 */
[----:B01234-:R-:W-:Y:S05]  /*3d80*/  ENDCOLLECTIVE ;  /* 0x000000000000791b */ /* 0x01ffea0003800000 */
.L_x_21702:
[----:B------:R-:W-:Y:S05]  /*3d90*/  BSYNC B1 ;  /* 0x0000000000017941 */ /* 0x000fea0003800000 */
.L_x_21701:
[----:B------:R-:W-:Y:S05]  /*3da0*/  BRA `(.L_x_21703) ;  /* 0xffffffe4000c7947 */ /* 0x000fea000383ffff */
.L_x_21662:
[----:B------:R-:W-:Y:S01]  /*3db0*/  BSSY B1, `(.L_x_21704) ;  /* 0x0000007000017945 */ /* 0x000fe20003800000 */
[----:B------:R-:W-:Y:S01]  /*3dc0*/  MOV R30, R14 ;  /* 0x0000000e001e7202 */ /* 0x000fe20000000f00 */
[----:B------:R-:W-:Y:S02]  /*3dd0*/  IMAD.MOV.U32 R32, RZ, RZ, 0x1f ;  /* 0x0000001fff207424 */ /* 0x000fe400078e00ff */
[----:B------:R-:W-:-:S07]  /*3de0*/  IMAD.MOV.U32 R29, RZ, RZ, -0x1 ;  /* 0xffffffffff1d7424 */ /* 0x000fce00078e00ff */
[----:B01234-:R-:W-:Y:S05]  /*3df0*/  WARPSYNC.COLLECTIVE R29, `(.L_x_21705) ;  /* 0x000000001d087348 */ /* 0x01ffea0003c00000 */
[----:B------:R0:W0:Y:S02]  /*3e00*/  SHFL.IDX P6, R25, R27, R30, R32 ;  /* 0x0000001e1b197389 */ /* 0x00002400000c0020 */
[----:B01234-:R-:W-:Y:S05]  /*3e10*/  ENDCOLLECTIVE ;  /* 0x000000000000791b */ /* 0x01ffea0003800000 */
.L_x_21705:
[----:B------:R-:W-:Y:S05]  /*3e20*/  BSYNC B1 ;  /* 0x0000000000017941 */ /* 0x000fea0003800000 */
.L_x_21704:
[----:B------:R-:W-:Y:S05]  /*3e30*/  BRA `(.L_x_21706) ;  /* 0xffffffe400007947 */ /* 0x000fea000383ffff */
.L_x_21664:
[----:B------:R-:W-:Y:S01]  /*3e40*/  BSSY B1, `(.L_x_21707) ;  /* 0x0000007000017945 */ /* 0x000fe20003800000 */
[----:B------:R-:W-:Y:S01]  /*3e50*/  MOV R30, R13 ;  /* 0x0000000d001e7202 */ /* 0x000fe20000000f00 */
[----:B------:R-:W-:Y:S02]  /*3e60*/  IMAD.MOV.U32 R32, RZ, RZ, 0x1f ;  /* 0x0000001fff207424 */ /* 0x000fe400078e00ff */
[----:B------:R-:W-:-:S07]  /*3e70*/  IMAD.MOV.U32 R29, RZ, RZ, -0x1 ;  /* 0xffffffffff1d7424 */ /* 0x000fce00078e00ff */
[----:B01234-:R-:W-:Y:S05]  /*3e80*/  WARPSYNC.COLLECTIVE R29, `(.L_x_21708) ;  /* 0x000000001d087348 */ /* 0x01ffea0003c00000 */
[----:B------:R0:W0:Y:S02]  /*3e90*/  SHFL.IDX P6, R25, R27, R30, R32 ;  /* 0x0000001e1b197389 */ /* 0x00002400000c0020 */
[----:B01234-:R-:W-:Y:S05]  /*3ea0*/  ENDCOLLECTIVE ;  /* 0x000000000000791b */ /* 0x01ffea0003800000 */
.L_x_21708:
[----:B------:R-:W-:Y:S05]  /*3eb0*/  BSYNC B1 ;  /* 0x0000000000017941 */ /* 0x000fea0003800000 */
.L_x_21707:
[----:B------:R-:W-:Y:S05]  /*3ec0*/  BRA `(.L_x_21709) ;  /* 0xffffffe000f47947 */ /* 0x000fea000383ffff */
.L_x_21666:
[----:B------:R-:W-:Y:S01]  /*3ed0*/  BSSY B1, `(.L_x_21710) ;  /* 0x0000007000017945 */ /* 0x000fe20003800000 */
[----:B------:R-:W-:Y:S01]  /*3ee0*/  MOV R30, R12 ;  /* 0x0000000c001e7202 */ /* 0x000fe20000000f00 */
[----:B------:R-:W-:Y:S02]  /*3ef0*/  IMAD.MOV.U32 R32, RZ, RZ, 0x1f ;  /* 0x0000001fff207424 */ /* 0x000fe400078e00ff */
[----:B------:R-:W-:-:S07]  /*3f00*/  IMAD.MOV.U32 R29, RZ, RZ, -0x1 ;  /* 0xffffffffff1d7424 */ /* 0x000fce00078e00ff */
[----:B01234-:R-:W-:Y:S05]  /*3f10*/  WARPSYNC.COLLECTIVE R29, `(.L_x_21711) ;  /* 0x000000001d087348 */ /* 0x01ffea0003c00000 */
[----:B------:R0:W0:Y:S02]  /*3f20*/  SHFL.IDX P6, R25, R27, R30, R32 ;  /* 0x0000001e1b197389 */ /* 0x00002400000c0020 */
[----:B01234-:R-:W-:Y:S05]  /*3f30*/  ENDCOLLECTIVE ;  /* 0x000000000000791b */ /* 0x01ffea0003800000 */
.L_x_21711:
[----:B------:R-:W-:Y:S05]  /*3f40*/  BSYNC B1 ;  /* 0x0000000000017941 */ /* 0x000fea0003800000 */
.L_x_21710:
[----:B------:R-:W-:Y:S05]  /*3f50*/  BRA `(.L_x_21712) ;  /* 0xffffffe000e87947 */ /* 0x000fea000383ffff */
.L_x_21668:
[----:B------:R-:W-:Y:S01]  /*3f60*/  BSSY B1, `(.L_x_21713) ;  /* 0x0000007000017945 */ /* 0x000fe20003800000 */
[----:B------:R-:W-:Y:S01]  /*3f70*/  MOV R30, R11 ;  /* 0x0000000b001e7202 */ /* 0x000fe20000000f00 */
[----:B------:R-:W-:Y:S02]  /*3f80*/  IMAD.MOV.U32 R32, RZ, RZ, 0x1f ;  /* 0x0000001fff207424 */ /* 0x000fe400078e00ff */
[----:B------:R-:W-:-:S07]  /*3f90*/  IMAD.MOV.U32 R29, RZ, RZ, -0x1 ;  /* 0xffffffffff1d7424 */ /* 0x000fce00078e00ff */
[----:B01234-:R-:W-:Y:S05]  /*3fa0*/  WARPSYNC.COLLECTIVE R29, `(.L_x_21714) ;  /* 0x000000001d087348 */ /* 0x01ffea0003c00000 */
[----:B------:R0:W0:Y:S02]  /*3fb0*/  SHFL.IDX P6, R25, R27, R30, R32 ;  /* 0x0000001e1b197389 */ /* 0x00002400000c0020 */
[----:B01234-:R-:W-:Y:S05]  /*3fc0*/  ENDCOLLECTIVE ;  /* 0x000000000000791b */ /* 0x01ffea0003800000 */
.L_x_21714:
[----:B------:R-:W-:Y:S05]  /*3fd0*/  BSYNC B1 ;  /* 0x0000000000017941 */ /* 0x000fea0003800000 */
.L_x_21713:
[----:B------:R-:W-:Y:S05]  /*3fe0*/  BRA `(.L_x_21715) ;  /* 0xffffffe000dc7947 */ /* 0x000fea000383ffff */
.L_x_21670:
[----:B------:R-:W-:Y:S01]  /*3ff0*/  BSSY B1, `(.L_x_21716) ;  /* 0x0000007000017945 */ /* 0x000fe20003800000 */
[----:B------:R-:W-:Y:S01]  /*4000*/  MOV R30, R10 ;  /* 0x0000000a001e7202 */ /* 0x000fe20000000f00 */
[----:B------:R-:W-:Y:S02]  /*4010*/  IMAD.MOV.U32 R32, RZ, RZ, 0x1f ;  /* 0x0000001fff207424 */ /* 0x000fe400078e00ff */
[----:B------:R-:W-:-:S07]  /*4020*/  IMAD.MOV.U32 R29, RZ, RZ, -0x1 ;  /* 0xffffffffff1d7424 */ /* 0x000fce00078e00ff */
[----:B01234-:R-:W-:Y:S05]  /*4030*/  WARPSYNC.COLLECTIVE R29, `(.L_x_21717) ;  /* 0x000000001d087348 */ /* 0x01ffea0003c00000 */
[----:B------:R0:W0:Y:S02]  /*4040*/  SHFL.IDX P6, R25, R27, R30, R32 ;  /* 0x0000001e1b197389 */ /* 0x00002400000c0020 */
[----:B01234-:R-:W-:Y:S05]  /*4050*/  ENDCOLLECTIVE ;  /* 0x000000000000791b */ /* 0x01ffea0003800000 */
.L_x_21717:
[----:B------:R-:W-:Y:S05]  /*4060*/  BSYNC B1 ;  /* 0x0000000000017941 */ /* 0x000fea0003800000 */
.L_x_21716:
[----:B------:R-:W-:Y:S05]  /*4070*/  BRA `(.L_x_21718) ;  /* 0xffffffe000d07947 */ /* 0x000fea000383ffff */
.L_x_21672:
[----:B------:R-:W-:Y:S01]  /*4080*/  BSSY B1, `(.L_x_21719) ;  /* 0x0000007000017945 */ /* 0x000fe20003800000 */
[----:B------:R-:W-:Y:S01]  /*4090*/  MOV R30, R9 ;  /* 0x00000009001e7202 */ /* 0x000fe20000000f00 */
[----:B------:R-:W-:Y:S02]  /*40a0*/  IMAD.MOV.U32 R32, RZ, RZ, 0x1f ;  /* 0x0000001fff207424 */ /* 0x000fe400078e00ff */
[----:B------:R-:W-:-:S07]  /*40b0*/  IMAD.MOV.U32 R29, RZ, RZ, -0x1 ;  /* 0xffffffffff1d7424 */ /* 0x000fce00078e00ff */
[----:B01234-:R-:W-:Y:S05]  /*40c0*/  WARPSYNC.COLLECTIVE R29, `(.L_x_21720) ;  /* 0x000000001d087348 */ /* 0x01ffea0003c00000 */
[----:B------:R0:W0:Y:S02]  /*40d0*/  SHFL.IDX P6, R25, R27, R30, R32 ;  /* 0x0000001e1b197389 */ /* 0x00002400000c0020 */
[----:B01234-:R-:W-:Y:S05]  /*40e0*/  ENDCOLLECTIVE ;  /* 0x000000000000791b */ /* 0x01ffea0003800000 */
.L_x_21720:
[----:B------:R-:W-:Y:S05]  /*40f0*/  BSYNC B1 ;  /* 0x0000000000017941 */ /* 0x000fea0003800000 */
.L_x_21719:
[----:B------:R-:W-:Y:S05]  /*4100*/  BRA `(.L_x_21721) ;  /* 0xffffffe000c47947 */ /* 0x000fea000383ffff */
.L_x_21674:
[----:B------:R-:W-:Y:S01]  /*4110*/  BSSY B1, `(.L_x_21722) ;  /* 0x0000007000017945 */ /* 0x000fe20003800000 */
[----:B------:R-:W-:Y:S01]  /*4120*/  MOV R30, R8 ;  /* 0x00000008001e7202 */ /* 0x000fe20000000f00 */
[----:B------:R-:W-:Y:S02]  /*4130*/  IMAD.MOV.U32 R32, RZ, RZ, 0x1f ;  /* 0x0000001fff207424 */ /* 0x000fe400078e00ff */
[----:B------:R-:W-:-:S07]  /*4140*/  IMAD.MOV.U32 R29, RZ, RZ, -0x1 ;  /* 0xffffffffff1d7424 */ /* 0x000fce00078e00ff */
[----:B01234-:R-:W-:Y:S05]  /*4150*/  WARPSYNC.COLLECTIVE R29, `(.L_x_21723) ;  /* 0x000000001d087348 */ /* 0x01ffea0003c00000 */
[----:B------:R0:W0:Y:S02]  /*4160*/  SHFL.IDX P6, R25, R27, R30, R32 ;  /* 0x0000001e1b197389 */ /* 0x00002400000c0020 */
[----:B01234-:R-:W-:Y:S05]  /*4170*/  ENDCOLLECTIVE ;  /* 0x000000000000791b */ /* 0x01ffea0003800000 */
.L_x_21723:
[----:B------:R-:W-:Y:S05]  /*4180*/  BSYNC B1 ;  /* 0x0000000000017941 */ /* 0x000fea0003800000 */
.L_x_21722:
[----:B------:R-:W-:Y:S05]  /*4190*/  BRA `(.L_x_21724) ;  /* 0xffffffe000b87947 */ /* 0x000fea000383ffff */
.L_x_21676:
[----:B------:R-:W-:Y:S01]  /*41a0*/  BSSY B1, `(.L_x_21725) ;  /* 0x0000007000017945 */ /* 0x000fe20003800000 */
[----:B------:R-:W-:Y:S01]  /*41b0*/  MOV R30, R7 ;  /* 0x00000007001e7202 */ /* 0x000fe20000000f00 */
[----:B------:R-:W-:Y:S02]  /*41c0*/  IMAD.MOV.U32 R32, RZ, RZ, 0x1f ;  /* 0x0000001fff207424 */ /* 0x000fe400078e00ff */
[----:B------:R-:W-:-:S07]  /*41d0*/  IMAD.MOV.U32 R29, RZ, RZ, -0x1 ;  /* 0xffffffffff1d7424 */ /* 0x000fce00078e00ff */
[----:B01234-:R-:W-:Y:S05]  /*41e0*/  WARPSYNC.COLLECTIVE R29, `(.L_x_21726) ;  /* 0x000000001d087348 */ /* 0x01ffea0003c00000 */
[----:B------:R0:W0:Y:S02]  /*41f0*/  SHFL.IDX P6, R25, R27, R30, R32 ;  /* 0x0000001e1b197389 */ /* 0x00002400000c0020 */
[----:B01234-:R-:W-:Y:S05]  /*4200*/  ENDCOLLECTIVE ;  /* 0x000000000000791b */ /* 0x01ffea0003800000 */
.L_x_21726:
[----:B------:R-:W-:Y:S05]  /*4210*/  BSYNC B1 ;  /* 0x0000000000017941 */ /* 0x000fea0003800000 */
.L_x_21725:
[----:B------:R-:W-:Y:S05]  /*4220*/  BRA `(.L_x_21727) ;  /* 0xffffffe000ac7947 */ /* 0x000fea000383ffff */
.L_x_21678:
[----:B------:R-:W-:Y:S01]  /*4230*/  BSSY B1, `(.L_x_21728) ;  /* 0x0000007000017945 */ /* 0x000fe20003800000 */
[----:B------:R-:W-:Y:S01]  /*4240*/  MOV R30, R6 ;  /* 0x00000006001e7202 */ /* 0x000fe20000000f00 */
[----:B------:R-:W-:Y:S02]  /*4250*/  IMAD.MOV.U32 R32, RZ, RZ, 0x1f ;  /* 0x0000001fff207424 */ /* 0x000fe400078e00ff */
[----:B------:R-:W-:-:S07]  /*4260*/  IMAD.MOV.U32 R29, RZ, RZ, -0x1 ;  /* 0xffffffffff1d7424 */ /* 0x000fce00078e00ff */
[----:B01234-:R-:W-:Y:S05]  /*4270*/  WARPSYNC.COLLECTIVE R29, `(.L_x_21729) ;  /* 0x000000001d087348 */ /* 0x01ffea0003c00000 */
[----:B------:R0:W0:Y:S02]  /*4280*/  SHFL.IDX P6, R25, R27, R30, R32 ;  /* 0x0000001e1b197389 */ /* 0x00002400000c0020 */
[----:B01234-:R-:W-:Y:S05]  /*4290*/  ENDCOLLECTIVE ;  /* 0x000000000000791b */ /* 0x01ffea0003800000 */
.L_x_21729:
[----:B------:R-:W-:Y:S05]  /*42a0*/  BSYNC B1 ;  /* 0x0000000000017941 */ /* 0x000fea0003800000 */
.L_x_21728:
[----:B------:R-:W-:Y:S05]  /*42b0*/  BRA `(.L_x_21730) ;  /* 0xffffffe000a07947 */ /* 0x000fea000383ffff */
.L_x_21680:
[----:B------:R-:W-:Y:S01]  /*42c0*/  BSSY B1, `(.L_x_21731) ;  /* 0x0000007000017945 */ /* 0x000fe20003800000 */
[----:B------:R-:W-:Y:S01]  /*42d0*/  MOV R30, R5 ;  /* 0x00000005001e7202 */ /* 0x000fe20000000f00 */
[----:B------:R-:W-:Y:S02]  /*42e0*/  IMAD.MOV.U32 R32, RZ, RZ, 0x1f ;  /* 0x0000001fff207424 */ /* 0x000fe400078e00ff */
[----:B------:R-:W-:-:S07]  /*42f0*/  IMAD.MOV.U32 R29, RZ, RZ, -0x1 ;  /* 0xffffffffff1d7424 */ /* 0x000fce00078e00ff */
[----:B01234-:R-:W-:Y:S05]  /*4300*/  WARPSYNC.COLLECTIVE R29, `(.L_x_21732) ;  /* 0x000000001d087348 */ /* 0x01ffea0003c00000 */
[----:B------:R0:W0:Y:S02]  /*4310*/  SHFL.IDX P6, R25, R27, R30, R32 ;  /* 0x0000001e1b197389 */ /* 0x00002400000c0020 */
[----:B01234-:R-:W-:Y:S05]  /*4320*/  ENDCOLLECTIVE ;  /* 0x000000000000791b */ /* 0x01ffea0003800000 */
.L_x_21732:
[----:B------:R-:W-:Y:S05]  /*4330*/  BSYNC B1 ;  /* 0x0000000000017941 */ /* 0x000fea0003800000 */
.L_x_21731:
[----:B------:R-:W-:Y:S05]  /*4340*/  BRA `(.L_x_21733) ;  /* 0xffffffe000947947 */ /* 0x000fea000383ffff */
.L_x_21682:
[----:B------:R-:W-:Y:S01]  /*4350*/  BSSY B1, `(.L_x_21734) ;  /* 0x0000007000017945 */ /* 0x000fe20003800000 */
[----:B------:R-:W-:Y:S01]  /*4360*/  MOV R30, R4 ;  /* 0x00000004001e7202 */ /* 0x000fe20000000f00 */
[----:B------:R-:W-:Y:S02]  /*4370*/  IMAD.MOV.U32 R32, RZ, RZ, 0x1f ;  /* 0x0000001fff207424 */ /* 0x000fe400078e00ff */
[----:B------:R-:W-:-:S07]  /*4380*/  IMAD.MOV.U32 R29, RZ, RZ, -0x1 ;  /* 0xffffffffff1d7424 */ /* 0x000fce00078e00ff */
[----:B01234-:R-:W-:Y:S05]  /*4390*/  WARPSYNC.COLLECTIVE R29, `(.L_x_21735) ;  /* 0x000000001d087348 */ /* 0x01ffea0003c00000 */
[----:B------:R0:W0:Y:S02]  /*43a0*/  SHFL.IDX P6, R25, R27, R30, R32 ;  /* 0x0000001e1b197389 */ /* 0x00002400000c0020 */
[----:B01234-:R-:W-:Y:S05]  /*43b0*/  ENDCOLLECTIVE ;  /* 0x000000000000791b */ /* 0x01ffea0003800000 */
.L_x_21735:
[----:B------:R-:W-:Y:S05]  /*43c0*/  BSYNC B1 ;  /* 0x0000000000017941 */ /* 0x000fea0003800000 */
.L_x_21734:
[----:B------:R-:W-:Y:S05]  /*43d0*/  BRA `(.L_x_21736) ;  /* 0xffffffe000887947 */ /* 0x000fea000383ffff */
.L_x_21684:
[----:B------:R-:W-:Y:S01]  /*43e0*/  BSSY B1, `(.L_x_21737) ;  /* 0x0000007000017945 */ /* 0x000fe20003800000 */
[----:B------:R-:W-:Y:S01]  /*43f0*/  MOV R30, R3 ;  /* 0x00000003001e7202 */ /* 0x000fe20000000f00 */
[----:B------:R-:W-:Y:S02]  /*4400*/  IMAD.MOV.U32 R32, RZ, RZ, 0x1f ;  /* 0x0000001fff207424 */ /* 0x000fe400078e00ff */
[----:B------:R-:W-:-:S07]  /*4410*/  IMAD.MOV.U32 R29, RZ, RZ, -0x1 ;  /* 0xffffffffff1d7424 */ /* 0x000fce00078e00ff */
[----:B01234-:R-:W-:Y:S05]  /*4420*/  WARPSYNC.COLLECTIVE R29, `(.L_x_21738) ;  /* 0x000000001d087348 */ /* 0x01ffea0003c00000 */
[----:B------:R0:W0:Y:S02]  /*4430*/  SHFL.IDX P6, R25, R27, R30, R32 ;  /* 0x0000001e1b197389 */ /* 0x00002400000c0020 */
[----:B01234-:R-:W-:Y:S05]  /*4440*/  ENDCOLLECTIVE ;  /* 0x000000000000791b */ /* 0x01ffea0003800000 */
.L_x_21738:
[----:B------:R-:W-:Y:S05]  /*4450*/  BSYNC B1 ;  /* 0x0000000000017941 */ /* 0x000fea0003800000 */
.L_x_21737:
[----:B------:R-:W-:Y:S05]  /*4460*/  BRA `(.L_x_21739) ;  /* 0xffffffe0007c7947 */ /* 0x000fea000383ffff */
.L_x_21686:
[----:B------:R-:W-:Y:S01]  /*4470*/  BSSY B1, `(.L_x_21740) ;  /* 0x0000007000017945 */ /* 0x000fe20003800000 */
[----:B------:R-:W-:Y:S01]  /*4480*/  MOV R30, R2 ;  /* 0x00000002001e7202 */ /* 0x000fe20000000f00 */
[----:B------:R-:W-:Y:S02]  /*4490*/  IMAD.MOV.U32 R32, RZ, RZ, 0x1f ;  /* 0x0000001fff207424 */ /* 0x000fe400078e00ff */
[----:B------:R-:W-:-:S07]  /*44a0*/  IMAD.MOV.U32 R29, RZ, RZ, -0x1 ;  /* 0xffffffffff1d7424 */ /* 0x000fce00078e00ff */
[----:B01234-:R-:W-:Y:S05]  /*44b0*/  WARPSYNC.COLLECTIVE R29, `(.L_x_21741) ;  /* 0x000000001d087348 */ /* 0x01ffea0003c00000 */
[----:B------:R0:W0:Y:S02]  /*44c0*/  SHFL.IDX P6, R25, R27, R30, R32 ;  /* 0x0000001e1b197389 */ /* 0x00002400000c0020 */
[----:B01234-:R-:W-:Y:S05]  /*44d0*/  ENDCOLLECTIVE ;  /* 0x000000000000791b */ /* 0x01ffea0003800000 */
.L_x_21741:
[----:B------:R-:W-:Y:S05]  /*44e0*/  BSYNC B1 ;  /* 0x0000000000017941 */ /* 0x000fea0003800000 */
.L_x_21740:
[----:B------:R-:W-:Y:S05]  /*44f0*/  BRA `(.L_x_21742) ;  /* 0xffffffe000707947 */ /* 0x000fea000383ffff */
        .weak           $__internal_441_$__cuda_sm20_div_s16
        .type           $__internal_441_$__cuda_sm20_div_s16,@function
        .size           $__internal_441_$__cuda_sm20_div_s16,(.L_x_38944 - $__internal_441_$__cuda_sm20_div_s16)
$__internal_441_$__cuda_sm20_div_s16:
        /* <DEDUP_REMOVED lines=25> */
[----:B------:R-:W-:Y:S05]  /*4690*/  RET.REL.NODEC R20 `(_Z9cuda_gemmIiLi128ELi2ELi1ELi64ELi32ELi32ELi64ELi0ELi0EEviiiPT_S1_S1_iii) ;  /* 0xffffffb814587950 */ /* 0x000fea0003c3ffff */
.L_x_21743:
        /* <DEDUP_REMOVED lines=14> */
.L_x_38944:


//--------------------- .text._Z9cuda_gemmIiLi128ELi2ELi1ELi64ELi16ELi16ELi64ELi1ELi1EEviiiPT_S1_S1_iii --------------------------
	.section	.text._Z9cuda_gemmIiLi128ELi2ELi1ELi64ELi16ELi16ELi64ELi1ELi1EEviiiPT_S1_S1_iii,"ax",@progbits
	.align	128
        .global         _Z9cuda_gemmIiLi128ELi2ELi1ELi64ELi16ELi16ELi64ELi1ELi1EEviiiPT_S1_S1_iii
        .type           _Z9cuda_gemmIiLi128ELi2ELi1ELi64ELi16ELi16ELi64ELi1ELi1EEviiiPT_S1_S1_iii,@function
        .size           _Z9cuda_gemmIiLi128ELi2ELi1ELi64ELi16ELi16ELi64ELi1ELi1EEviiiPT_S1_S1_iii,(.L_x_38945 - _Z9cuda_gemmIiLi128ELi2ELi1ELi64ELi16ELi16ELi64ELi1ELi1EEviiiPT_S1_S1_iii)
        .other          _Z9cuda_gemmIiLi128ELi2ELi1ELi64ELi16ELi16ELi64ELi1ELi1EEviiiPT_S1_S1_iii,@"STO_CUDA_ENTRY STV_DEFAULT"
_Z9cuda_gemmIiLi128ELi2ELi1ELi64ELi16ELi16ELi64ELi1ELi1EEviiiPT_S1_S1_iii:
.text._Z9cuda_gemmIiLi128ELi2ELi1ELi64ELi16ELi16ELi64ELi1ELi1EEviiiPT_S1_S1_iii:
[----:B------:R-:W-:Y:S01]  /*0000*/  LDC R1, c[0x0][0x37c] ;  /* 0x0000df00ff017b82 */ /* 0x000fe20000000800 */
[----:B------:R-:W0:Y:S07]  /*0010*/  S2R R0, SR_TID.X ;  /* 0x0000000000007919 */ /* 0x000e2e0000002100 */
[----:B------:R-:W1:Y:S01]  /*0020*/  LDC R7, c[0x0][0x360] ;  /* 0x0000d800ff077b82 */ /* 0x000e620000000800 */
[----:B------:R-:W-:Y:S02]  /*0030*/  MOV R9, 0x80 ;  /* 0x0000008000097802 */ /* 0x000fe40000000f00 */
[----:B-1----:R-:W-:Y:S01]  /*0040*/  LOP3.LUT R3, R7, 0xff, RZ, 0xc0, !PT ;  /* 0x000000ff07037812 */ /* 0x002fe200078ec0ff */
[----:B0-----:R-:W-:-:S05]  /*0050*/  IMAD.IADD R2, R0, 0x1, R7 ;  /* 0x0000000100027824 */ /* 0x001fca00078e0207 */
[----:B------:R-:W-:-:S07]  /*0060*/  LOP3.LUT R4, R2, 0xff, RZ, 0xc, !PT ;  /* 0x000000ff02047812 */ /* 0x000fce00078e0cff */
[----:B------:R-:W-:Y:S05]  /*0070*/  CALL.REL.NOINC `($__internal_442_$__cuda_sm20_div_u16) ;  /* 0x0000001000d87944 */ /* 0x000fea0003c00000 */
        /* <DEDUP_REMOVED lines=15> */
.L_x_21746:
        /* <DEDUP_REMOVED lines=13> */
.L_x_21745:
[----:B-1----:R-:W-:Y:S05]  /*0240*/  BSYNC.RECONVERGENT B0 ;  /* 0x0000000000007941 */ /* 0x002fea0003800200 */
.L_x_21744:
        /* <DEDUP_REMOVED lines=9> */
.L_x_21749:
        /* <DEDUP_REMOVED lines=39> */
.L_x_21748:
[----:B------:R-:W-:Y:S05]  /*0550*/  BSYNC.RECONVERGENT B0 ;  /* 0x0000000000007941 */ /* 0x000fea0003800200 */
.L_x_21747:
        /* <DEDUP_REMOVED lines=16> */
.L_x_21752:
[----:B------:R0:W2:Y:S01]  /*0660*/  LDG.E.128 R8, desc[UR6][R2.64] ;  /* 0x0000000602087981 */ /* 0x0000a2000c1e1d00 */
[----:B------:R-:W-:-:S05]  /*0670*/  IMAD R4, R7, 0x4, R4 ;  /* 0x0000000407047824 */ /* 0x000fca00078e0204 */
[----:B------:R-:W-:Y:S01]  /*0680*/  ISETP.GE.U32.AND P0, PT, R4, 0x40, PT ;  /* 0x000000400400780c */ /* 0x000fe20003f06070 */
[C---:B0-----:R-:W-:Y:S01]  /*0690*/  IMAD.WIDE.U32 R2, R7.reuse, 0x10, R2 ;  /* 0x0000001007027825 */ /* 0x041fe200078e0002 */
[----:B--2---:R0:W-:Y:S02]  /*06a0*/  STS.128 [R6], R8 ;  /* 0x0000000806007388 */ /* 0x0041e40000000c00 */
[----:B0-----:R-:W-:-:S09]  /*06b0*/  LEA R6, R7, R6, 0x4 ;  /* 0x0000000607067211 */ /* 0x001fd200078e20ff */
[----:B------:R-:W-:Y:S05]  /*06c0*/  @!P0 BRA `(.L_x_21752) ;  /* 0xfffffffc00e48947 */ /* 0x000fea000383ffff */
.L_x_21751:
[----:B------:R-:W-:Y:S05]  /*06d0*/  BSYNC.RECONVERGENT B0 ;  /* 0x0000000000007941 */ /* 0x000fea0003800200 */
.L_x_21750:
        /* <DEDUP_REMOVED lines=18> */
.L_x_21771:
[----:B------:R-:W-:-:S03]  /*0800*/  UMOV UR4, 0xffffffff ;  /* 0xffffffff00047882 */ /* 0x000fc60000000000 */
[----:B------:R-:W-:Y:S05]  /*0810*/  BRA.DIV UR4, `(.L_x_21755) ;  /* 0x0000000204d47947 */ /* 0x000fea000b800000 */
.L_x_21774:
[----:B------:R-:W-:Y:S01]  /*0820*/  UMOV UR4, 0xffffffff ;  /* 0xffffffff00047882 */ /* 0x000fe20000000000 */
[----:B------:R-:W-:Y:S02]  /*0830*/  LOP3.LUT R3, R0, 0x4, RZ, 0xfc, !PT ;  /* 0x0000000400037812 */ /* 0x000fe400078efcff */
[----:B------:R-:W-:Y:S05]  /*0840*/  BRA.DIV UR4, `(.L_x_21756) ;  /* 0x0000000204ec7947 */ /* 0x000fea000b800000 */
.L_x_21777:
[----:B------:R-:W-:Y:S01]  /*0850*/  UMOV UR4, 0xffffffff ;  /* 0xffffffff00047882 */ /* 0x000fe20000000000 */
[----:B------:R-:W-:Y:S02]  /*0860*/  IADD3 R4, PT, PT, R0, 0x5, RZ ;  /* 0x0000000500047810 */ /* 0x000fe40007ffe0ff */
[----:B------:R-:W-:Y:S05]  /*0870*/  BRA.DIV UR4, `(.L_x_21757) ;  /* 0x0000000604047947 */ /* 0x000fea000b800000 */
.L_x_21780:
[----:B------:R-:W-:Y:S01]  /*0880*/  UMOV UR4, 0xffffffff ;  /* 0xffffffff00047882 */ /* 0x000fe20000000000 */
[----:B------:R-:W-:Y:S02]  /*0890*/  VIADD R5, R0, 0x6 ;  /* 0x0000000600057836 */ /* 0x000fe40000000000 */
[----:B------:R-:W-:Y:S05]  /*08a0*/  BRA.DIV UR4, `(.L_x_21758) ;  /* 0x00000006041c7947 */ /* 0x000fea000b800000 */
.L_x_21783:
[----:B------:R-:W-:Y:S01]  /*08b0*/  UMOV UR4, 0xffffffff ;  /* 0xffffffff00047882 */ /* 0x000fe20000000000 */
[----:B------:R-:W-:Y:S02]  /*08c0*/  VIADD R3, R0, 0x7 ;  /* 0x0000000700037836 */ /* 0x000fe40000000000 */
[----:B------:R-:W-:Y:S05]  /*08d0*/  BRA.DIV UR4, `(.L_x_21759) ;  /* 0x0000000604347947 */ /* 0x000fea000b800000 */
.L_x_21786:
[----:B------:R-:W-:Y:S01]  /*08e0*/  UMOV UR4, 0xffffffff ;  /* 0xffffffff00047882 */ /* 0x000fe20000000000 */
[----:B------:R-:W-:Y:S02]  /*08f0*/  LOP3.LUT R4, R0, 0x8, RZ, 0xfc, !PT ;  /* 0x0000000800047812 */ /* 0x000fe400078efcff */
[----:B------:R-:W-:Y:S05]  /*0900*/  BRA.DIV UR4, `(.L_x_21760) ;  /* 0x00000006044c7947 */ /* 0x000fea000b800000 */
.L_x_21789:
[----:B------:R-:W-:Y:S01]  /*0910*/  UMOV UR4, 0xffffffff ;  /* 0xffffffff00047882 */ /* 0x000fe20000000000 */
[----:B------:R-:W-:Y:S02]  /*0920*/  IADD3 R5, PT, PT, R0, 0x9, RZ ;  /* 0x0000000900057810 */ /* 0x000fe40007ffe0ff */
[----:B------:R-:W-:Y:S05]  /*0930*/  BRA.DIV UR4, `(.L_x_21761) ;  /* 0x0000000604647947 */ /* 0x000fea000b800000 */
.L_x_21792:
[----:B------:R-:W-:Y:S01]  /*0940*/  UMOV UR4, 0xffffffff ;  /* 0xffffffff00047882 */ /* 0x000fe20000000000 */
[----:B------:R-:W-:Y:S02]  /*0950*/  VIADD R3, R0, 0xa ;  /* 0x0000000a00037836 */ /* 0x000fe40000000000 */
[----:B------:R-:W-:Y:S05]  /*0960*/  BRA.DIV UR4, `(.L_x_21762) ;  /* 0x00000006047c7947 */ /* 0x000fea000b800000 */
.L_x_21795:
[----:B------:R-:W-:Y:S01]  /*0970*/  UMOV UR4, 0xffffffff ;  /* 0xffffffff00047882 */ /* 0x000fe20000000000 */
[----:B------:R-:W-:Y:S02]  /*0980*/  VIADD R4, R0, 0xb ;  /* 0x0000000b00047836 */ /* 0x000fe40000000000 */
[----:B------:R-:W-:Y:S05]  /*0990*/  BRA.DIV UR4, `(.L_x_21763) ;  /* 0x0000000604947947 */ /* 0x000fea000b800000 */
.L_x_21798:
[----:B------:R-:W-:Y:S01]  /*09a0*/  UMOV UR4, 0xffffffff ;  /* 0xffffffff00047882 */ /* 0x000fe20000000000 */
[----:B------:R-:W-:Y:S02]  /*09b0*/  LOP3.LUT R5, R0, 0xc, RZ, 0xfc, !PT ;  /* 0x0000000c00057812 */ /* 0x000fe400078efcff */
[----:B------:R-:W-:Y:S05]  /*09c0*/  BRA.DIV UR4, `(.L_x_21764) ;  /* 0x0000000604ac7947 */ /* 0x000fea000b800000 */
.L_x_21801:
[----:B------:R-:W-:Y:S01]  /*09d0*/  UMOV UR4, 0xffffffff ;  /* 0xffffffff00047882 */ /* 0x000fe20000000000 */
[----:B------:R-:W-:Y:S02]  /*09e0*/  IADD3 R3, PT, PT, R0, 0xd, RZ ;  /* 0x0000000d00037810 */ /* 0x000fe40007ffe0ff */
[----:B------:R-:W-:Y:S05]  /*09f0*/  BRA.DIV UR4, `(.L_x_21765) ;  /* 0x0000000604c47947 */ /* 0x000fea000b800000 */
.L_x_21804:
[----:B------:R-:W-:Y:S01]  /*0a00*/  UMOV UR4, 0xffffffff ;  /* 0xffffffff00047882 */ /* 0x000fe20000000000 */
[----:B------:R-:W-:Y:S02]  /*0a10*/  VIADD R4, R0, 0xe ;  /* 0x0000000e00047836 */ /* 0x000fe40000000000 */
[----:B------:R-:W-:Y:S05]  /*0a20*/  BRA.DIV UR4, `(.L_x_21766) ;  /* 0x0000000604dc7947 */ /* 0x000fea000b800000 */
.L_x_21807:
[----:B------:R-:W-:Y:S01]  /*0a30*/  UMOV UR4, 0xffffffff ;  /* 0xffffffff00047882 */ /* 0x000fe20000000000 */
[----:B------:R-:W-:Y:S01]  /*0a40*/  VIADD R0, R0, 0xffffffff ;  /* 0xffffffff00007836 */ /* 0x000fe20000000000 */
[----:B------:R-:W-:Y:S02]  /*0a50*/  LOP3.LUT R3, R3, 0xf, RZ, 0xc0, !PT ;  /* 0x0000000f03037812 */ /* 0x000fe400078ec0ff */
[----:B------:R-:W-:Y:S01]  /*0a60*/  LOP3.LUT R4, R4, 0xf, RZ, 0xc0, !PT ;  /* 0x0000000f04047812 */ /* 0x000fe200078ec0ff */
[----:B------:R-:W-:Y:S06]  /*0a70*/  BRA.DIV UR4, `(.L_x_21767) ;  /* 0x0000000604ec7947 */ /* 0x000fec000b800000 */
.L_x_21810:
[----:B------:R-:W-:-:S03]  /*0a80*/  UMOV UR4, 0xffffffff ;  /* 0xffffffff00047882 */ /* 0x000fc60000000000 */
[----:B------:R-:W-:Y:S05]  /*0a90*/  BRA.DIV UR4, `(.L_x_21768) ;  /* 0x0000000a04087947 */ /* 0x000fea000b800000 */
.L_x_21813:
[----:B------:R-:W-:Y:S01]  /*0aa0*/  UMOV UR4, 0xffffffff ;  /* 0xffffffff00047882 */ /* 0x000fe20000000000 */
[----:B------:R-:W-:Y:S02]  /*0ab0*/  LOP3.LUT R0, R0, 0xf, RZ, 0xc0, !PT ;  /* 0x0000000f00007812 */ /* 0x000fe400078ec0ff */
[----:B------:R-:W-:Y:S05]  /*0ac0*/  BRA.DIV UR4, `(.L_x_21769) ;  /* 0x0000000a04207947 */ /* 0x000fea000b800000 */
.L_x_21753:
[----:B------:R-:W-:Y:S05]  /*0ad0*/  WARPSYNC.ALL ;  /* 0x0000000000007948 */ /* 0x000fea0003800000 */
[----:B------:R-:W-:Y:S06]  /*0ae0*/  BAR.SYNC.DEFER_BLOCKING 0x0 ;  /* 0x0000000000007b1d */ /* 0x000fec0000010000 */
[----:B------:R-:W-:Y:S05]  /*0af0*/  EXIT ;  /* 0x000000000000794d */ /* 0x000fea0003800000 */
.L_x_21754:
[----:B------:R-:W-:Y:S01]  /*0b00*/  IMAD.MOV.U32 R6, RZ, RZ, -0x1 ;  /* 0xffffffffff067424 */ /* 0x000fe200078e00ff */
[----:B------:R-:W-:Y:S01]  /*0b10*/  MOV R7, R0 ;  /* 0x0000000000077202 */ /* 0x000fe20000000f00 */
[----:B------:R-:W-:-:S07]  /*0b20*/  IMAD.MOV.U32 R9, RZ, RZ, 0x101f ;  /* 0x0000101fff097424 */ /* 0x000fce00078e00ff */
[----:B0-----:R-:W-:Y:S05]  /*0b30*/  WARPSYNC.COLLECTIVE R6, `(.L_x_21770) ;  /* 0x0000000006087348 */ /* 0x001fea0003c00000 */
[----:B0-----:R0:W1:Y:S02]  /*0b40*/  SHFL.IDX P0, R6, R2, R7, R9 ;  /* 0x0000000702067389 */ /* 0x0010640000000009 */
[----:B01----:R-:W-:Y:S05]  /*0b50*/  ENDCOLLECTIVE ;  /* 0x000000000000791b */ /* 0x003fea0003800000 */
.L_x_21770:
[----:B------:R-:W-:Y:S05]  /*0b60*/  BRA `(.L_x_21771) ;  /* 0xfffffffc00247947 */ /* 0x000fea000383ffff */
.L_x_21755:
[----:B------:R-:W-:Y:S01]  /*0b70*/  BSSY B0, `(.L_x_21772) ;  /* 0x0000007000007945 */ /* 0x000fe20003800000 */
[----:B------:R-:W-:Y:S01]  /*0b80*/  MOV R7, R3 ;  /* 0x0000000300077202 */ /* 0x000fe20000000f00 */
[----:B------:R-:W-:Y:S02]  /*0b90*/  IMAD.MOV.U32 R9, RZ, RZ, 0x101f ;  /* 0x0000101fff097424 */ /* 0x000fe400078e00ff */
[----:B------:R-:W-:-:S07]  /*0ba0*/  IMAD.MOV.U32 R6, RZ, RZ, -0x1 ;  /* 0xffffffffff067424 */ /* 0x000fce00078e00ff */
[----:B0-----:R-:W-:Y:S05]  /*0bb0*/  WARPSYNC.COLLECTIVE R6, `(.L_x_21773) ;  /* 0x0000000006087348 */ /* 0x001fea0003c00000 */
[----:B0-----:R0:W1:Y:S02]  /*0bc0*/  SHFL.IDX P0, R6, R2, R7, R9 ;  /* 0x0000000702067389 */ /* 0x0010640000000009 */
[----:B01----:R-:W-:Y:S05]  /*0bd0*/  ENDCOLLECTIVE ;  /* 0x000000000000791b */ /* 0x003fea0003800000 */
.L_x_21773:
[----:B------:R-:W-:Y:S05]  /*0be0*/  BSYNC B0 ;  /* 0x0000000000007941 */ /* 0x000fea0003800000 */
.L_x_21772:
[----:B------:R-:W-:Y:S05]  /*0bf0*/  BRA `(.L_x_21774) ;  /* 0xfffffffc00087947 */ /* 0x000fea000383ffff */
.L_x_21756:
[----:B------:R-:W-:Y:S01]  /*0c00*/  BSSY B0, `(.L_x_21775) ;  /* 0x0000007000007945 */ /* 0x000fe20003800000 */
[----:B------:R-:W-:Y:S01]  /*0c10*/  MOV R7, R4 ;  /* 0x0000000400077202 */ /* 0x000fe20000000f00 */
[----:B------:R-:W-:Y:S02]  /*0c20*/  IMAD.MOV.U32 R9, RZ, RZ, 0x101f ;  /* 0x0000101fff097424 */ /* 0x000fe400078e00ff */
[----:B------:R-:W-:-:S07]  /*0c30*/  IMAD.MOV.U32 R6, RZ, RZ, -0x1 ;  /* 0xffffffffff067424 */ /* 0x000fce00078e00ff */
[----:B0-----:R-:W-:Y:S05]  /*0c40*/  WARPSYNC.COLLECTIVE R6, `(.L_x_21776) ;  /* 0x0000000006087348 */ /* 0x001fea0003c00000 */
[----:B0-----:R0:W1:Y:S02]  /*0c50*/  SHFL.IDX P0, R6, R2, R7, R9 ;  /* 0x0000000702067389 */ /* 0x0010640000000009 */
[----:B01----:R-:W-:Y:S05]  /*0c60*/  ENDCOLLECTIVE ;  /* 0x000000000000791b */ /* 0x003fea0003800000 */
.L_x_21776:
[----:B------:R-:W-:Y:S05]  /*0c70*/  BSYNC B0 ;  /* 0x0000000000007941 */ /* 0x000fea0003800000 */
.L_x_21775:
[----:B------:R-:W-:Y:S05]  /*0c80*/  BRA `(.L_x_21777) ;  /* 0xfffffff800f07947 */ /* 0x000fea000383ffff */
.L_x_21757:
[----:B------:R-:W-:Y:S01]  /*0c90*/  BSSY B0, `(.L_x_21778) ;  /* 0x0000007000007945 */ /* 0x000fe20003800000 */
[----:B------:R-:W-:Y:S01]  /*0ca0*/  MOV R7, R5 ;  /* 0x0000000500077202 */ /* 0x000fe20000000f00 */
[----:B------:R-:W-:Y:S02]  /*0cb0*/  IMAD.MOV.U32 R9, RZ, RZ, 0x101f ;  /* 0x0000101fff097424 */ /* 0x000fe400078e00ff */
[----:B------:R-:W-:-:S07]  /*0cc0*/  IMAD.MOV.U32 R6, RZ, RZ, -0x1 ;  /* 0xffffffffff067424 */ /* 0x000fce00078e00ff */
[----:B0-----:R-:W-:Y:S05]  /*0cd0*/  WARPSYNC.COLLECTIVE R6, `(.L_x_21779) ;  /* 0x0000000006087348 */ /* 0x001fea0003c00000 */
[----:B0-----:R0:W1:Y:S02]  /*0ce0*/  SHFL.IDX P0, R6, R2, R7, R9 ;  /* 0x0000000702067389 */ /* 0x0010640000000009 */
[----:B01----:R-:W-:Y:S05]  /*0cf0*/  ENDCOLLECTIVE ;  /* 0x000000000000791b */ /* 0x003fea0003800000 */
.L_x_21779:
[----:B------:R-:W-:Y:S05]  /*0d00*/  BSYNC B0 ;  /* 0x0000000000007941 */ /* 0x000fea0003800000 */
.L_x_21778:
[----:B------:R-:W-:Y:S05]  /*0d10*/  BRA `(.L_x_21780) ;  /* 0xfffffff800d87947 */ /* 0x000fea000383ffff */
.L_x_21758:
[----:B------:R-:W-:Y:S01]  /*0d20*/  BSSY B0, `(.L_x_21781) ;  /* 0x0000007000007945 */ /* 0x000fe20003800000 */
[----:B------:R-:W-:Y:S01]  /*0d30*/  MOV R7, R3 ;  /* 0x0000000300077202 */ /* 0x000fe20000000f00 */
[----:B------:R-:W-:Y:S02]  /*0d40*/  IMAD.MOV.U32 R9, RZ, RZ, 0x101f ;  /* 0x0000101fff097424 */ /* 0x000fe400078e00ff */
[----:B------:R-:W-:-:S07]  /*0d50*/  IMAD.MOV.U32 R6, RZ, RZ, -0x1 ;  /* 0xffffffffff067424 */ /* 0x000fce00078e00ff */
[----:B0-----:R-:W-:Y:S05]  /*0d60*/  WARPSYNC.COLLECTIVE R6, `(.L_x_21782) ;  /* 0x0000000006087348 */ /* 0x001fea0003c00000 */
[----:B0-----:R0:W1:Y:S02]  /*0d70*/  SHFL.IDX P0, R6, R2, R7, R9 ;  /* 0x0000000702067389 */ /* 0x0010640000000009 */
[----:B01----:R-:W-:Y:S05]  /*0d80*/  ENDCOLLECTIVE ;  /* 0x000000000000791b */ /* 0x003fea0003800000 */
.L_x_21782:
[----:B------:R-:W-:Y:S05]  /*0d90*/  BSYNC B0 ;  /* 0x0000000000007941 */ /* 0x000fea0003800000 */
.L_x_21781:
[----:B------:R-:W-:Y:S05]  /*0da0*/  BRA `(.L_x_21783) ;  /* 0xfffffff800c07947 */ /* 0x000fea000383ffff */
.L_x_21759:
[----:B------:R-:W-:Y:S01]  /*0db0*/  BSSY B0, `(.L_x_21784) ;  /* 0x0000007000007945 */ /* 0x000fe20003800000 */
[----:B------:R-:W-:Y:S01]  /*0dc0*/  MOV R7, R4 ;  /* 0x0000000400077202 */ /* 0x000fe20000000f00 */
[----:B------:R-:W-:Y:S02]  /*0dd0*/  IMAD.MOV.U32 R9, RZ, RZ, 0x101f ;  /* 0x0000101fff097424 */ /* 0x000fe400078e00ff */
[----:B------:R-:W-:-:S07]  /*0de0*/  IMAD.MOV.U32 R6, RZ, RZ, -0x1 ;  /* 0xffffffffff067424 */ /* 0x000fce00078e00ff */
[----:B0-----:R-:W-:Y:S05]  /*0df0*/  WARPSYNC.COLLECTIVE R6, `(.L_x_21785) ;  /* 0x0000000006087348 */ /* 0x001fea0003c00000 */
[----:B0-----:R0:W1:Y:S02]  /*0e00*/  SHFL.IDX P0, R6, R2, R7, R9 ;  /* 0x0000000702067389 */ /* 0x0010640000000009 */
[----:B01----:R-:W-:Y:S05]  /*0e10*/  ENDCOLLECTIVE ;  /* 0x000000000000791b */ /* 0x003fea0003800000 */
.L_x_21785:
[----:B------:R-:W-:Y:S05]  /*0e20*/  BSYNC B0 ;  /* 0x0000000000007941 */ /* 0x000fea0003800000 */
.L_x_21784:
[----:B------:R-:W-:Y:S05]  /*0e30*/  BRA `(.L_x_21786) ;  /* 0xfffffff800a87947 */ /* 0x000fea000383ffff */
.L_x_21760:
[----:B------:R-:W-:Y:S01]  /*0e40*/  BSSY B0, `(.L_x_21787) ;  /* 0x0000007000007945 */ /* 0x000fe20003800000 */
[----:B------:R-:W-:Y:S01]  /*0e50*/  MOV R7, R5 ;  /* 0x0000000500077202 */ /* 0x000fe20000000f00 */
[----:B------:R-:W-:Y:S02]  /*0e60*/  IMAD.MOV.U32 R9, RZ, RZ, 0x101f ;  /* 0x0000101fff097424 */ /* 0x000fe400078e00ff */
[----:B------:R-:W-:-:S07]  /*0e70*/  IMAD.MOV.U32 R6, RZ, RZ, -0x1 ;  /* 0xffffffffff067424 */ /* 0x000fce00078e00ff */
[----:B0-----:R-:W-:Y:S05]  /*0e80*/  WARPSYNC.COLLECTIVE R6, `(.L_x_21788) ;  /* 0x0000000006087348 */ /* 0x001fea0003c00000 */
[----:B0-----:R0:W1:Y:S02]  /*0e90*/  SHFL.IDX P0, R6, R2, R7, R9 ;  /* 0x0000000702067389 */ /* 0x0010640000000009 */
[----:B01----:R-:W-:Y:S05]  /*0ea0*/  ENDCOLLECTIVE ;  /* 0x000000000000791b */ /* 0x003fea0003800000 */
.L_x_21788:
[----:B------:R-:W-:Y:S05]  /*0eb0*/  BSYNC B0 ;  /* 0x0000000000007941 */ /* 0x000fea0003800000 */
.L_x_21787:
[----:B------:R-:W-:Y:S05]  /*0ec0*/  BRA `(.L_x_21789) ;  /* 0xfffffff800907947 */ /* 0x000fea000383ffff */
.L_x_21761:
[----:B------:R-:W-:Y:S01]  /*0ed0*/  BSSY B0, `(.L_x_21790) ;  /* 0x0000007000007945 */ /* 0x000fe20003800000 */
[----:B------:R-:W-:Y:S01]  /*0ee0*/  MOV R7, R3 ;  /* 0x0000000300077202 */ /* 0x000fe20000000f00 */
[----:B------:R-:W-:Y:S02]  /*0ef0*/  IMAD.MOV.U32 R9, RZ, RZ, 0x101f ;  /* 0x0000101fff097424 */ /* 0x000fe400078e00ff */
[----:B------:R-:W-:-:S07]  /*0f00*/  IMAD.MOV.U32 R6, RZ, RZ, -0x1 ;  /* 0xffffffffff067424 */ /* 0x000fce00078e00ff */
[----:B0-----:R-:W-:Y:S05]  /*0f10*/  WARPSYNC.COLLECTIVE R6, `(.L_x_21791) ;  /* 0x0000000006087348 */ /* 0x001fea0003c00000 */
[----:B0-----:R0:W1:Y:S02]  /*0f20*/  SHFL.IDX P0, R6, R2, R7, R9 ;  /* 0x0000000702067389 */ /* 0x0010640000000009 */
[----:B01----:R-:W-:Y:S05]  /*0f30*/  ENDCOLLECTIVE ;  /* 0x000000000000791b */ /* 0x003fea0003800000 */
.L_x_21791:
[----:B------:R-:W-:Y:S05]  /*0f40*/  BSYNC B0 ;  /* 0x0000000000007941 */ /* 0x000fea0003800000 */
.L_x_21790:
[----:B------:R-:W-:Y:S05]  /*0f50*/  BRA `(.L_x_21792) ;  /* 0xfffffff800787947 */ /* 0x000fea000383ffff */
.L_x_21762:
[----:B------:R-:W-:Y:S01]  /*0f60*/  BSSY B0, `(.L_x_21793) ;  /* 0x0000007000007945 */ /* 0x000fe20003800000 */
[----:B------:R-:W-:Y:S01]  /*0f70*/  MOV R7, R4 ;  /* 0x0000000400077202 */ /* 0x000fe20000000f00 */
[----:B------:R-:W-:Y:S02]  /*0f80*/  IMAD.MOV.U32 R9, RZ, RZ, 0x101f ;  /* 0x0000101fff097424 */ /* 0x000fe400078e00ff */
[----:B------:R-:W-:-:S07]  /*0f90*/  IMAD.MOV.U32 R6, RZ, RZ, -0x1 ;  /* 0xffffffffff067424 */ /* 0x000fce00078e00ff */
[----:B0-----:R-:W-:Y:S05]  /*0fa0*/  WARPSYNC.COLLECTIVE R6, `(.L_x_21794) ;  /* 0x0000000006087348 */ /* 0x001fea0003c00000 */
[----:B0-----:R0:W1:Y:S02]  /*0fb0*/  SHFL.IDX P0, R6, R2, R7, R9 ;  /* 0x0000000702067389 */ /* 0x0010640000000009 */
[----:B01----:R-:W-:Y:S05]  /*0fc0*/  ENDCOLLECTIVE ;  /* 0x000000000000791b */ /* 0x003fea0003800000 */
.L_x_21794:
[----:B------:R-:W-:Y:S05]  /*0fd0*/  BSYNC B0 ;  /* 0x0000000000007941 */ /* 0x000fea0003800000 */
.L_x_21793:
[----:B------:R-:W-:Y:S05]  /*0fe0*/  BRA `(.L_x_21795) ;  /* 0xfffffff800607947 */ /* 0x000fea000383ffff */
.L_x_21763:
[----:B------:R-:W-:Y:S01]  /*0ff0*/  BSSY B0, `(.L_x_21796) ;  /* 0x0000007000007945 */ /* 0x000fe20003800000 */
[----:B------:R-:W-:Y:S01]  /*1000*/  MOV R7, R5 ;  /* 0x0000000500077202 */ /* 0x000fe20000000f00 */
[----:B------:R-:W-:Y:S02]  /*1010*/  IMAD.MOV.U32 R9, RZ, RZ, 0x101f ;  /* 0x0000101fff097424 */ /* 0x000fe400078e00ff */
[----:B------:R-:W-:-:S07]  /*1020*/  IMAD.MOV.U32 R6, RZ, RZ, -0x1 ;  /* 0xffffffffff067424 */ /* 0x000fce00078e00ff */
[----:B0-----:R-:W-:Y:S05]  /*1030*/  WARPSYNC.COLLECTIVE R6, `(.L_x_21797) ;  /* 0x0000000006087348 */ /* 0x001fea0003c00000 */
[----:B0-----:R0:W1:Y:S02]  /*1040*/  SHFL.IDX P0, R6, R2, R7, R9 ;  /* 0x0000000702067389 */ /* 0x0010640000000009 */
[----:B01----:R-:W-:Y:S05]  /*1050*/  ENDCOLLECTIVE ;  /* 0x000000000000791b */ /* 0x003fea0003800000 */
.L_x_21797:
[----:B------:R-:W-:Y:S05]  /*1060*/  BSYNC B0 ;  /* 0x0000000000007941 */ /* 0x000fea0003800000 */
.L_x_21796:
[----:B------:R-:W-:Y:S05]  /*1070*/  BRA `(.L_x_21798) ;  /* 0xfffffff800487947 */ /* 0x000fea000383ffff */
.L_x_21764:
[----:B------:R-:W-:Y:S01]  /*1080*/  BSSY B0, `(.L_x_21799) ;  /* 0x0000007000007945 */ /* 0x000fe20003800000 */
[----:B------:R-:W-:Y:S01]  /*1090*/  MOV R7, R3 ;  /* 0x0000000300077202 */ /* 0x000fe20000000f00 */
[----:B------:R-:W-:Y:S02]  /*10a0*/  IMAD.MOV.U32 R9, RZ, RZ, 0x101f ;  /* 0x0000101fff097424 */ /* 0x000fe400078e00ff */
[----:B------:R-:W-:-:S07]  /*10b0*/  IMAD.MOV.U32 R6, RZ, RZ, -0x1 ;  /* 0xffffffffff067424 */ /* 0x000fce00078e00ff */
[----:B0-----:R-:W-:Y:S05]  /*10c0*/  WARPSYNC.COLLECTIVE R6, `(.L_x_21800) ;  /* 0x0000000006087348 */ /* 0x001fea0003c00000 */
[----:B0-----:R0:W1:Y:S02]  /*10d0*/  SHFL.IDX P0, R6, R2, R7, R9 ;  /* 0x0000000702067389 */ /* 0x0010640000000009 */
[----:B01----:R-:W-:Y:S05]  /*10e0*/  ENDCOLLECTIVE ;  /* 0x000000000000791b */ /* 0x003fea0003800000 */
.L_x_21800:
[----:B------:R-:W-:Y:S05]  /*10f0*/  BSYNC B0 ;  /* 0x0000000000007941 */ /* 0x000fea0003800000 */
.L_x_21799:
[----:B------:R-:W-:Y:S05]  /*1100*/  BRA `(.L_x_21801) ;  /* 0xfffffff800307947 */ /* 0x000fea000383ffff */
.L_x_21765:
[----:B------:R-:W-:Y:S01]  /*1110*/  BSSY B0, `(.L_x_21802) ;  /* 0x0000007000007945 */ /* 0x000fe20003800000 */
[----:B------:R-:W-:Y:S01]  /*1120*/  MOV R7, R4 ;  /* 0x0000000400077202 */ /* 0x000fe20000000f00 */
[----:B------:R-:W-:Y:S02]  /*1130*/  IMAD.MOV.U32 R9, RZ, RZ, 0x101f ;  /* 0x0000101fff097424 */ /* 0x000fe400078e00ff */
[----:B------:R-:W-:-:S07]  /*1140*/  IMAD.MOV.U32 R6, RZ, RZ, -0x1 ;  /* 0xffffffffff067424 */ /* 0x000fce00078e00ff */
[----:B0-----:R-:W-:Y:S05]  /*1150*/  WARPSYNC.COLLECTIVE R6, `(.L_x_21803) ;  /* 0x0000000006087348 */ /* 0x001fea0003c00000 */
[----:B0-----:R0:W1:Y:S02]  /*1160*/  SHFL.IDX P0, R6, R2, R7, R9 ;  /* 0x0000000702067389 */ /* 0x0010640000000009 */
[----:B01----:R-:W-:Y:S05]  /*1170*/  ENDCOLLECTIVE ;  /* 0x000000000000791b */ /* 0x003fea0003800000 */
.L_x_21803:
[----:B------:R-:W-:Y:S05]  /*1180*/  BSYNC B0 ;  /* 0x0000000000007941 */ /* 0x000fea0003800000 */
.L_x_21802:
[----:B------:R-:W-:Y:S05]  /*1190*/  BRA `(.L_x_21804) ;  /* 0xfffffff800187947 */ /* 0x000fea000383ffff */
.L_x_21766:
[----:B------:R-:W-:Y:S01]  /*11a0*/  BSSY B0, `(.L_x_21805) ;  /* 0x0000007000007945 */ /* 0x000fe20003800000 */
[----:B------:R-:W-:Y:S01]  /*11b0*/  MOV R7, R5 ;  /* 0x0000000500077202 */ /* 0x000fe20000000f00 */
[----:B------:R-:W-:Y:S02]  /*11c0*/  IMAD.MOV.U32 R9, RZ, RZ, 0x101f ;  /* 0x0000101fff097424 */ /* 0x000fe400078e00ff */
[----:B------:R-:W-:-:S07]  /*11d0*/  IMAD.MOV.U32 R6, RZ, RZ, -0x1 ;  /* 0xffffffffff067424 */ /* 0x000fce00078e00ff */
[----:B0-----:R-:W-:Y:S05]  /*11e0*/  WARPSYNC.COLLECTIVE R6, `(.L_x_21806) ;  /* 0x0000000006087348 */ /* 0x001fea0003c00000 */
[----:B0-----:R0:W1:Y:S02]  /*11f0*/  SHFL.IDX P0, R6, R2, R7, R9 ;  /* 0x0000000702067389 */ /* 0x0010640000000009 */
[----:B01----:R-:W-:Y:S05]  /*1200*/  ENDCOLLECTIVE ;  /* 0x000000000000791b */ /* 0x003fea0003800000 */
.L_x_21806:
[----:B------:R-:W-:Y:S05]  /*1210*/  BSYNC B0 ;  /* 0x0000000000007941 */ /* 0x000fea0003800000 */
.L_x_21805:
[----:B------:R-:W-:Y:S05]  /*1220*/  BRA `(.L_x_21807) ;  /* 0xfffffff800007947 */ /* 0x000fea000383ffff */
.L_x_21767:
[----:B------:R-:W-:Y:S01]  /*1230*/  BSSY B0, `(.L_x_21808) ;  /* 0x0000007000007945 */ /* 0x000fe20003800000 */
[----:B------:R-:W-:Y:S01]  /*1240*/  MOV R7, R3 ;  /* 0x0000000300077202 */ /* 0x000fe20000000f00 */
[----:B------:R-:W-:Y:S02]  /*1250*/  IMAD.MOV.U32 R9, RZ, RZ, 0x101f ;  /* 0x0000101fff097424 */ /* 0x000fe400078e00ff */
[----:B------:R-:W-:-:S07]  /*1260*/  IMAD.MOV.U32 R6, RZ, RZ, -0x1 ;  /* 0xffffffffff067424 */ /* 0x000fce00078e00ff */
[----:B0-----:R-:W-:Y:S05]  /*1270*/  WARPSYNC.COLLECTIVE R6, `(.L_x_21809) ;  /* 0x0000000006087348 */ /* 0x001fea0003c00000 */
[----:B0-----:R0:W1:Y:S02]  /*1280*/  SHFL.IDX P0, R6, R2, R7, R9 ;  /* 0x0000000702067389 */ /* 0x0010640000000009 */
[----:B01----:R-:W-:Y:S05]  /*1290*/  ENDCOLLECTIVE ;  /* 0x000000000000791b */ /* 0x003fea0003800000 */
.L_x_21809:
[----:B------:R-:W-:Y:S05]  /*12a0*/  BSYNC B0 ;  /* 0x0000000000007941 */ /* 0x000fea0003800000 */
.L_x_21808:
[----:B------:R-:W-:Y:S05]  /*12b0*/  BRA `(.L_x_21810) ;  /* 0xfffffff400f07947 */ /* 0x000fea000383ffff */
.L_x_21768:
[----:B------:R-:W-:Y:S01]  /*12c0*/  BSSY B0, `(.L_x_21811) ;  /* 0x0000007000007945 */ /* 0x000fe20003800000 */
[----:B------:R-:W-:Y:S01]  /*12d0*/  MOV R7, R4 ;  /* 0x0000000400077202 */ /* 0x000fe20000000f00 */
[----:B------:R-:W-:Y:S02]  /*12e0*/  IMAD.MOV.U32 R9, RZ, RZ, 0x101f ;  /* 0x0000101fff097424 */ /* 0x000fe400078e00ff */
[----:B------:R-:W-:-:S07]  /*12f0*/  IMAD.MOV.U32 R6, RZ, RZ, -0x1 ;  /* 0xffffffffff067424 */ /* 0x000fce00078e00ff */
[----:B0-----:R-:W-:Y:S05]  /*1300*/  WARPSYNC.COLLECTIVE R6, `(.L_x_21812) ;  /* 0x0000000006087348 */ /* 0x001fea0003c00000 */
[----:B0-----:R0:W1:Y:S02]  /*1310*/  SHFL.IDX P0, R6, R2, R7, R9 ;  /* 0x0000000702067389 */ /* 0x0010640000000009 */
[----:B01----:R-:W-:Y:S05]  /*1320*/  ENDCOLLECTIVE ;  /* 0x000000000000791b */ /* 0x003fea0003800000 */
.L_x_21812:
[----:B------:R-:W-:Y:S05]  /*1330*/  BSYNC B0 ;  /* 0x0000000000007941 */ /* 0x000fea0003800000 */
.L_x_21811:
[----:B------:R-:W-:Y:S05]  /*1340*/  BRA `(.L_x_21813) ;  /* 0xfffffff400d47947 */ /* 0x000fea000383ffff */
.L_x_21769:
[----:B------:R-:W-:Y:S01]  /*1350*/  BSSY B0, `(.L_x_21814) ;  /* 0x0000007000007945 */ /* 0x000fe20003800000 */
[----:B------:R-:W-:Y:S01]  /*1360*/  MOV R7, R0 ;  /* 0x0000000000077202 */ /* 0x000fe20000000f00 */
[----:B------:R-:W-:Y:S02]  /*1370*/  IMAD.MOV.U32 R9, RZ, RZ, 0x101f ;  /* 0x0000101fff097424 */ /* 0x000fe400078e00ff */
[----:B------:R-:W-:-:S07]  /*1380*/  IMAD.MOV.U32 R6, RZ, RZ, -0x1 ;  /* 0xffffffffff067424 */ /* 0x000fce00078e00ff */
[----:B0-----:R-:W-:Y:S05]  /*1390*/  WARPSYNC.COLLECTIVE R6, `(.L_x_21815) ;  /* 0x0000000006087348 */ /* 0x001fea0003c00000 */
[----:B0-----:R0:W1:Y:S02]  /*13a0*/  SHFL.IDX P0, R6, R2, R7, R9 ;  /* 0x0000000702067389 */ /* 0x0010640000000009 */
[----:B01----:R-:W-:Y:S05]  /*13b0*/  ENDCOLLECTIVE ;  /* 0x000000000000791b */ /* 0x003fea0003800000 */
.L_x_21815:
[----:B------:R-:W-:Y:S05]  /*13c0*/  BSYNC B0 ;  /* 0x0000000000007941 */ /* 0x000fea0003800000 */
.L_x_21814:
[----:B------:R-:W-:Y:S05]  /*13d0*/  BRA `(.L_x_21753) ;  /* 0xfffffff400bc7947 */ /* 0x000fea000383ffff */
        .weak           $__internal_442_$__cuda_sm20_div_u16
        .type           $__internal_442_$__cuda_sm20_div_u16,@function
        .size           $__internal_442_$__cuda_sm20_div_u16,(.L_x_38945 - $__internal_442_$__cuda_sm20_div_u16)
$__internal_442_$__cuda_sm20_div_u16:
        /* <DEDUP_REMOVED lines=18> */
[----:B------:R-:W-:Y:S06]  /*1500*/  RET.REL.NODEC R2 `(_Z9cuda_gemmIiLi128ELi2ELi1ELi64ELi16ELi16ELi64ELi1ELi1EEviiiPT_S1_S1_iii) ;  /* 0xffffffe802bc7950 */ /* 0x000fec0003c3ffff */
.L_x_21816:
        /* <DEDUP_REMOVED lines=15> */
.L_x_38945:


//--------------------- .text._Z9cuda_gemmIiLi128ELi2ELi1ELi64ELi16ELi16ELi64ELi1ELi0EEviiiPT_S1_S1_iii --------------------------
	.section	.text._Z9cuda_gemmIiLi128ELi2ELi1ELi64ELi16ELi16ELi64ELi1ELi0EEviiiPT_S1_S1_iii,"ax",@progbits
	.align	128
        .global         _Z9cuda_gemmIiLi128ELi2ELi1ELi64ELi16ELi16ELi64ELi1ELi0EEviiiPT_S1_S1_iii
        .type           _Z9cuda_gemmIiLi128ELi2ELi1ELi64ELi16ELi16ELi64ELi1ELi0EEviiiPT_S1_S1_iii,@function
        .size           _Z9cuda_gemmIiLi128ELi2ELi1ELi64ELi16ELi16ELi64ELi1ELi0EEviiiPT_S1_S1_iii,(.L_x_38946 - _Z9cuda_gemmIiLi128ELi2ELi1ELi64ELi16ELi16ELi64ELi1ELi0EEviiiPT_S1_S1_iii)
        .other          _Z9cuda_gemmIiLi128ELi2ELi1ELi64ELi16ELi16ELi64ELi1ELi0EEviiiPT_S1_S1_iii,@"STO_CUDA_ENTRY STV_DEFAULT"
_Z9cuda_gemmIiLi128ELi2ELi1ELi64ELi16ELi16ELi64ELi1ELi0EEviiiPT_S1_S1_iii:
.text._Z9cuda_gemmIiLi128ELi2ELi1ELi64ELi16ELi16ELi64ELi1ELi0EEviiiPT_S1_S1_iii:
        /* <DEDUP_REMOVED lines=40> */
.L_x_21819:
        /* <DEDUP_REMOVED lines=25> */
.L_x_21818:
[----:B------:R-:W-:Y:S05]  /*0410*/  BSYNC.RECONVERGENT B0 ;  /* 0x0000000000007941 */ /* 0x000fea0003800200 */
.L_x_21817:
        /* <DEDUP_REMOVED lines=211> */
[----:B------:R-:W-:Y:S05]  /*1150*/  CALL.REL.NOINC `($__internal_443_$__cuda_sm20_div_s16) ;  /* 0x0000001c00847944 */ /* 0x000fea0003c00000 */
[----:B------:R-:W0:Y:S01]  /*1160*/  LDCU UR6, c[0x0][0x3a8] ;  /* 0x00007500ff0677ac */ /* 0x000e220008000800 */
[----:B------:R-:W-:Y:S02]  /*1170*/  UPRMT UR7, UR5, 0x9910, URZ ;  /* 0x0000991005077896 */ /* 0x000fe400080000ff */
[----:B0-----:R-:W-:-:S04]  /*1180*/  UISETP.LT.AND UP0, UPT, UR6, 0x10, UPT ;  /* 0x000000100600788c */ /* 0x001fc8000bf01270 */
[----:B------:R-:W-:-:S03]  /*1190*/  USEL UR5, UR6, 0x10, UP0 ;  /* 0x0000001006057887 */ /* 0x000fc60008000000 */
[----:B------:R-:W-:-:S09]  /*11a0*/  UMOV UR6, UR7 ;  /* 0x0000000700067c82 */ /* 0x000fd20008000000 */
.L_x_21860:
        /* <DEDUP_REMOVED lines=41> */
.L_x_21823:
[----:B------:R-:W-:Y:S05]  /*1440*/  BSYNC.RECONVERGENT B1 ;  /* 0x0000000000017941 */ /* 0x000fea0003800200 */
.L_x_21822:
        /* <DEDUP_REMOVED lines=14> */
.L_x_21824:
        /* <DEDUP_REMOVED lines=26> */
.L_x_21821:
[----:B------:R-:W-:Y:S05]  /*16d0*/  BSYNC.RECONVERGENT B0 ;  /* 0x0000000000007941 */ /* 0x000fea0003800200 */
.L_x_21820:
        /* <DEDUP_REMOVED lines=64> */
.L_x_21859:
        /* <DEDUP_REMOVED lines=11> */
.L_x_21863:
[----:B--2---:R-:W-:-:S07]  /*1b90*/  IMAD R24, R66, R27, RZ ;  /* 0x0000001b42187224 */ /* 0x004fce00078e02ff */
.L_x_21827:
[----:B------:R-:W-:-:S13]  /*1ba0*/  ISETP.GE.AND P0, PT, R25, 0x2, PT ;  /* 0x000000021900780c */ /* 0x000fda0003f06270 */
[----:B------:R-:W-:Y:S05]  /*1bb0*/  @!P0 BRA `(.L_x_21829) ;  /* 0x0000000000108947 */ /* 0x000fea0003800000 */
[----:B------:R-:W-:-:S03]  /*1bc0*/  UMOV UR7, 0xffffffff ;  /* 0xffffffff00077882 */ /* 0x000fc60000000000 */
[----:B------:R-:W-:Y:S05]  /*1bd0*/  BRA.DIV UR7, `(.L_x_21830) ;  /* 0x0000000a07c47947 */ /* 0x000fea000b800000 */
[----:B------:R2:W3:Y:S02]  /*1be0*/  SHFL.IDX PT, R27, R26, R4, 0x101f ;  /* 0x00101f041a1b7589 */ /* 0x0004e400000e0000 */
.L_x_21866:
[----:B0--3--:R-:W-:-:S07]  /*1bf0*/  IMAD R24, R77, R27, R24 ;  /* 0x0000001b4d187224 */ /* 0x009fce00078e0218 */
.L_x_21829:
[----:B------:R-:W-:-:S13]  /*1c00*/  ISETP.GE.AND P6, PT, R25, 0x3, PT ;  /* 0x000000031900780c */ /* 0x000fda0003fc6270 */
[----:B------:R-:W-:Y:S05]  /*1c10*/  @!P6 BRA `(.L_x_21831) ;  /* 0x000000000010e947 */ /* 0x000fea0003800000 */
[----:B------:R-:W-:-:S03]  /*1c20*/  UMOV UR7, 0xffffffff ;  /* 0xffffffff00077882 */ /* 0x000fc60000000000 */
[----:B------:R-:W-:Y:S05]  /*1c30*/  BRA.DIV UR7, `(.L_x_21832) ;  /* 0x0000000a07d07947 */ /* 0x000fea000b800000 */
[----:B------:R3:W4:Y:S02]  /*1c40*/  SHFL.IDX PT, R27, R26, R5, 0x101f ;  /* 0x00101f051a1b7589 */ /* 0x00072400000e0000 */
.L_x_21869:
[----:B0---4-:R-:W-:-:S07]  /*1c50*/  IMAD R24, R78, R27, R24 ;  /* 0x0000001b4e187224 */ /* 0x011fce00078e0218 */
.L_x_21831:
[----:B------:R-:W-:-:S13]  /*1c60*/  ISETP.GE.AND P1, PT, R25, 0x4, PT ;  /* 0x000000041900780c */ /* 0x000fda0003f26270 */
[----:B------:R-:W-:Y:S05]  /*1c70*/  @!P1 BRA `(.L_x_21833) ;  /* 0x0000000000109947 */ /* 0x000fea0003800000 */
[----:B------:R-:W-:-:S03]  /*1c80*/  UMOV UR7, 0xffffffff ;  /* 0xffffffff00077882 */ /* 0x000fc60000000000 */
[----:B------:R-:W-:Y:S05]  /*1c90*/  BRA.DIV UR7, `(.L_x_21834) ;  /* 0x0000000a07dc7947 */ /* 0x000fea000b800000 */
[----:B------:R4:W0:Y:S02]  /*1ca0*/  SHFL.IDX PT, R27, R26, R6, 0x101f ;  /* 0x00101f061a1b7589 */ /* 0x00082400000e0000 */
.L_x_21872:
[----:B0-----:R-:W-:-:S07]  /*1cb0*/  IMAD R24, R79, R27, R24 ;  /* 0x0000001b4f187224 */ /* 0x001fce00078e0218 */
.L_x_21833:
[----:B------:R-:W-:-:S13]  /*1cc0*/  ISETP.GE.AND P2, PT, R25, 0x5, PT ;  /* 0x000000051900780c */ /* 0x000fda0003f46270 */
[----:B------:R-:W-:Y:S05]  /*1cd0*/  @!P2 BRA `(.L_x_21835) ;  /* 0x000000000010a947 */ /* 0x000fea0003800000 */
[----:B------:R-:W-:-:S03]  /*1ce0*/  UMOV UR7, 0xffffffff ;  /* 0xffffffff00077882 */ /* 0x000fc60000000000 */
[----:B------:R-:W-:Y:S05]  /*1cf0*/  BRA.DIV UR7, `(.L_x_21836) ;  /* 0x0000000a07e87947 */ /* 0x000fea000b800000 */
[----:B------:R0:W0:Y:S02]  /*1d00*/  SHFL.IDX PT, R27, R26, R7, 0x101f ;  /* 0x00101f071a1b7589 */ /* 0x00002400000e0000 */
.L_x_21875:
[----:B0-----:R-:W-:-:S07]  /*1d10*/  IMAD R24, R80, R27, R24 ;  /* 0x0000001b50187224 */ /* 0x001fce00078e0218 */
.L_x_21835:
[----:B------:R-:W-:-:S13]  /*1d20*/  ISETP.GE.AND P3, PT, R25, 0x6, PT ;  /* 0x000000061900780c */ /* 0x000fda0003f66270 */
[----:B------:R-:W-:Y:S05]  /*1d30*/  @!P3 BRA `(.L_x_21837) ;  /* 0x000000000010b947 */ /* 0x000fea0003800000 */
[----:B------:R-:W-:-:S03]  /*1d40*/  UMOV UR7, 0xffffffff ;  /* 0xffffffff00077882 */ /* 0x000fc60000000000 */
[----:B------:R-:W-:Y:S05]  /*1d50*/  BRA.DIV UR7, `(.L_x_21838) ;  /* 0x0000000a07f47947 */ /* 0x000fea000b800000 */
[----:B------:R0:W0:Y:S02]  /*1d60*/  SHFL.IDX PT, R27, R26, R8, 0x101f ;  /* 0x00101f081a1b7589 */ /* 0x00002400000e0000 */
.L_x_21878:
[----:B0-----:R-:W-:-:S07]  /*1d70*/  IMAD R24, R81, R27, R24 ;  /* 0x0000001b51187224 */ /* 0x001fce00078e0218 */
.L_x_21837:
[----:B------:R-:W-:-:S13]  /*1d80*/  ISETP.GE.AND P5, PT, R25, 0x7, PT ;  /* 0x000000071900780c */ /* 0x000fda0003fa6270 */
[----:B------:R-:W-:Y:S05]  /*1d90*/  @!P5 BRA `(.L_x_21839) ;  /* 0x000000000010d947 */ /* 0x000fea0003800000 */
[----:B------:R-:W-:-:S03]  /*1da0*/  UMOV UR7, 0xffffffff ;  /* 0xffffffff00077882 */ /* 0x000fc60000000000 */
[----:B------:R-:W-:Y:S05]  /*1db0*/  BRA.DIV UR7, `(.L_x_21840) ;  /* 0x0000000e07007947 */ /* 0x000fea000b800000 */
[----:B------:R0:W0:Y:S02]  /*1dc0*/  SHFL.IDX PT, R27, R26, R9, 0x101f ;  /* 0x00101f091a1b7589 */ /* 0x00002400000e0000 */
.L_x_21881:
[----:B0-----:R-:W-:-:S07]  /*1dd0*/  IMAD R24, R67, R27, R24 ;  /* 0x0000001b43187224 */ /* 0x001fce00078e0218 */
.L_x_21839:
[----:B------:R-:W-:-:S13]  /*1de0*/  ISETP.GE.AND P5, PT, R25, 0x8, PT ;  /* 0x000000081900780c */ /* 0x000fda0003fa6270 */
[----:B------:R-:W-:Y:S05]  /*1df0*/  @!P5 BRA `(.L_x_21841) ;  /* 0x000000000010d947 */ /* 0x000fea0003800000 */
[----:B------:R-:W-:-:S03]  /*1e00*/  UMOV UR7, 0xffffffff ;  /* 0xffffffff00077882 */ /* 0x000fc60000000000 */
[----:B------:R-:W-:Y:S05]  /*1e10*/  BRA.DIV UR7, `(.L_x_21842) ;  /* 0x0000000e070c7947 */ /* 0x000fea000b800000 */
[----:B------:R0:W0:Y:S02]  /*1e20*/  SHFL.IDX PT, R27, R26, R10, 0x101f ;  /* 0x00101f0a1a1b7589 */ /* 0x00002400000e0000 */
.L_x_21884:
[----:B0-----:R-:W-:-:S07]  /*1e30*/  IMAD R24, R68, R27, R24 ;  /* 0x0000001b44187224 */ /* 0x001fce00078e0218 */
.L_x_21841:
[----:B------:R-:W-:-:S13]  /*1e40*/  ISETP.GE.AND P5, PT, R25, 0x9, PT ;  /* 0x000000091900780c */ /* 0x000fda0003fa6270 */
[----:B------:R-:W-:Y:S05]  /*1e50*/  @!P5 BRA `(.L_x_21843) ;  /* 0x000000000010d947 */ /* 0x000fea0003800000 */
[----:B------:R-:W-:-:S03]  /*1e60*/  UMOV UR7, 0xffffffff ;  /* 0xffffffff00077882 */ /* 0x000fc60000000000 */
[----:B------:R-:W-:Y:S05]  /*1e70*/  BRA.DIV UR7, `(.L_x_21844) ;  /* 0x0000000e07187947 */ /* 0x000fea000b800000 */
[----:B------:R0:W0:Y:S02]  /*1e80*/  SHFL.IDX PT, R27, R26, R11, 0x101f ;  /* 0x00101f0b1a1b7589 */ /* 0x00002400000e0000 */
.L_x_21887:
[----:B0-----:R-:W-:-:S07]  /*1e90*/  IMAD R24, R69, R27, R24 ;  /* 0x0000001b45187224 */ /* 0x001fce00078e0218 */
.L_x_21843:
[----:B------:R-:W-:-:S13]  /*1ea0*/  ISETP.GE.AND P5, PT, R25, 0xa, PT ;  /* 0x0000000a1900780c */ /* 0x000fda0003fa6270 */
[----:B------:R-:W-:Y:S05]  /*1eb0*/  @!P5 BRA `(.L_x_21845) ;  /* 0x000000000010d947 */ /* 0x000fea0003800000 */
[----:B------:R-:W-:-:S03]  /*1ec0*/  UMOV UR7, 0xffffffff ;  /* 0xffffffff00077882 */ /* 0x000fc60000000000 */
[----:B------:R-:W-:Y:S05]  /*1ed0*/  BRA.DIV UR7, `(.L_x_21846) ;  /* 0x0000000e07247947 */ /* 0x000fea000b800000 */
[----:B------:R0:W0:Y:S02]  /*1ee0*/  SHFL.IDX PT, R27, R26, R12, 0x101f ;  /* 0x00101f0c1a1b7589 */ /* 0x00002400000e0000 */
.L_x_21890:
[----:B0-----:R-:W-:-:S07]  /*1ef0*/  IMAD R24, R70, R27, R24 ;  /* 0x0000001b46187224 */ /* 0x001fce00078e0218 */
.L_x_21845:
[----:B------:R-:W-:-:S13]  /*1f00*/  ISETP.GE.AND P5, PT, R25, 0xb, PT ;  /* 0x0000000b1900780c */ /* 0x000fda0003fa6270 */
[----:B------:R-:W-:Y:S05]  /*1f10*/  @!P5 BRA `(.L_x_21847) ;  /* 0x000000000010d947 */ /* 0x000fea0003800000 */
[----:B------:R-:W-:-:S03]  /*1f20*/  UMOV UR7, 0xffffffff ;  /* 0xffffffff00077882 */ /* 0x000fc60000000000 */
[----:B------:R-:W-:Y:S05]  /*1f30*/  BRA.DIV UR7, `(.L_x_21848) ;  /* 0x0000000e07307947 */ /* 0x000fea000b800000 */
[----:B------:R0:W0:Y:S02]  /*1f40*/  SHFL.IDX PT, R27, R26, R13, 0x101f ;  /* 0x00101f0d1a1b7589 */ /* 0x00002400000e0000 */
.L_x_21893:
[----:B0-----:R-:W-:-:S07]  /*1f50*/  IMAD R24, R71, R27, R24 ;  /* 0x0000001b47187224 */ /* 0x001fce00078e0218 */
.L_x_21847:
[----:B------:R-:W-:-:S13]  /*1f60*/  ISETP.GE.AND P5, PT, R25, 0xc, PT ;  /* 0x0000000c1900780c */ /* 0x000fda0003fa6270 */
[----:B------:R-:W-:Y:S05]  /*1f70*/  @!P5 BRA `(.L_x_21849) ;  /* 0x000000000010d947 */ /* 0x000fea0003800000 */
[----:B------:R-:W-:-:S03]  /*1f80*/  UMOV UR7, 0xffffffff ;  /* 0xffffffff00077882 */ /* 0x000fc60000000000 */
[----:B------:R-:W-:Y:S05]  /*1f90*/  BRA.DIV UR7, `(.L_x_21850) ;  /* 0x0000000e073c7947 */ /* 0x000fea000b800000 */
[----:B------:R0:W0:Y:S02]  /*1fa0*/  SHFL.IDX PT, R27, R26, R14, 0x101f ;  /* 0x00101f0e1a1b7589 */ /* 0x00002400000e0000 */
.L_x_21896:
[----:B0-----:R-:W-:-:S07]  /*1fb0*/  IMAD R24, R72, R27, R24 ;  /* 0x0000001b48187224 */ /* 0x001fce00078e0218 */
.L_x_21849:
[----:B------:R-:W-:-:S13]  /*1fc0*/  ISETP.GE.AND P5, PT, R25, 0xd, PT ;  /* 0x0000000d1900780c */ /* 0x000fda0003fa6270 */
[----:B------:R-:W-:Y:S05]  /*1fd0*/  @!P5 BRA `(.L_x_21851) ;  /* 0x000000000010d947 */ /* 0x000fea0003800000 */
[----:B------:R-:W-:-:S03]  /*1fe0*/  UMOV UR7, 0xffffffff ;  /* 0xffffffff00077882 */ /* 0x000fc60000000000 */
[----:B------:R-:W-:Y:S05]  /*1ff0*/  BRA.DIV UR7, `(.L_x_21852) ;  /* 0x0000000e07487947 */ /* 0x000fea000b800000 */
[----:B------:R0:W0:Y:S02]  /*2000*/  SHFL.IDX PT, R27, R26, R15, 0x101f ;  /* 0x00101f0f1a1b7589 */ /* 0x00002400000e0000 */
.L_x_21899:
[----:B0-----:R-:W-:-:S07]  /*2010*/  IMAD R24, R73, R27, R24 ;  /* 0x0000001b49187224 */ /* 0x001fce00078e0218 */
.L_x_21851:
[----:B------:R-:W-:-:S13]  /*2020*/  ISETP.GE.AND P5, PT, R25, 0xe, PT ;  /* 0x0000000e1900780c */ /* 0x000fda0003fa6270 */
[----:B------:R-:W-:Y:S05]  /*2030*/  @!P5 BRA `(.L_x_21853) ;  /* 0x000000000010d947 */ /* 0x000fea0003800000 */
[----:B------:R-:W-:-:S03]  /*2040*/  UMOV UR7, 0xffffffff ;  /* 0xffffffff00077882 */ /* 0x000fc60000000000 */
[----:B------:R-:W-:Y:S05]  /*2050*/  BRA.DIV UR7, `(.L_x_21854) ;  /* 0x0000000e07547947 */ /* 0x000fea000b800000 */
[----:B------:R0:W0:Y:S02]  /*2060*/  SHFL.IDX PT, R27, R26, R16, 0x101f ;  /* 0x00101f101a1b7589 */ /* 0x00002400000e0000 */
.L_x_21902:
[----:B0-----:R-:W-:-:S07]  /*2070*/  IMAD R24, R74, R27, R24 ;  /* 0x0000001b4a187224 */ /* 0x001fce00078e0218 */
.L_x_21853:
[----:B------:R-:W-:-:S13]  /*2080*/  ISETP.GE.AND P5, PT, R25, 0xf, PT ;  /* 0x0000000f1900780c */ /* 0x000fda0003fa6270 */
[----:B------:R-:W-:Y:S05]  /*2090*/  @!P5 BRA `(.L_x_21855) ;  /* 0x000000000010d947 */ /* 0x000fea0003800000 */
[----:B------:R-:W-:-:S03]  /*20a0*/  UMOV UR7, 0xffffffff ;  /* 0xffffffff00077882 */ /* 0x000fc60000000000 */
[----:B------:R-:W-:Y:S05]  /*20b0*/  BRA.DIV UR7, `(.L_x_21856) ;  /* 0x0000000e07607947 */ /* 0x000fea000b800000 */
[----:B------:R0:W0:Y:S02]  /*20c0*/  SHFL.IDX PT, R27, R26, R17, 0x101f ;  /* 0x00101f111a1b7589 */ /* 0x00002400000e0000 */
.L_x_21905:
[----:B0-----:R-:W-:-:S07]  /*20d0*/  IMAD R24, R75, R27, R24 ;  /* 0x0000001b4b187224 */ /* 0x001fce00078e0218 */
.L_x_21855:
[----:B------:R-:W-:-:S13]  /*20e0*/  ISETP.GE.AND P5, PT, R25, 0x10, PT ;  /* 0x000000101900780c */ /* 0x000fda0003fa6270 */
[----:B------:R-:W-:Y:S05]  /*20f0*/  @!P5 BRA `(.L_x_21857) ;  /* 0x000000040018d947 */ /* 0x000fea0003800000 */
[----:B------:R-:W-:-:S03]  /*2100*/  UMOV UR7, 0xffffffff ;  /* 0xffffffff00077882 */ /* 0x000fc60000000000 */
[----:B------:R-:W-:Y:S05]  /*2110*/  BRA.DIV UR7, `(.L_x_21858) ;  /* 0x0000000e076c7947 */ /* 0x000fea000b800000 */
[----:B------:R0:W0:Y:S02]  /*2120*/  SHFL.IDX PT, R25, R26, R18, 0x101f ;  /* 0x00101f121a197589 */ /* 0x00002400000e0000 */
.L_x_21908:
[----:B0-----:R-:W-:Y:S01]  /*2130*/  IMAD R24, R76, R25, R24 ;  /* 0x000000194c187224 */ /* 0x001fe200078e0218 */
[----:B------:R-:W-:Y:S06]  /*2140*/  BRA `(.L_x_21857) ;  /* 0x0000000400047947 */ /* 0x000fec0003800000 */
.L_x_21826:
        /* <DEDUP_REMOVED lines=65> */
.L_x_21857:
[----:B------:R-:W-:Y:S02]  /*2560*/  VIADD R21, R21, UR6 ;  /* 0x0000000615157c36 */ /* 0x000fe40008000000 */
[----:B------:R-:W-:-:S03]  /*2570*/  IMAD.IADD R23, R24, 0x1, R23 ;  /* 0x0000000118177824 */ /* 0x000fc600078e0217 */
[----:B------:R-:W-:-:S13]  /*2580*/  ISETP.GE.AND P5, PT, R21, UR5, PT ;  /* 0x0000000515007c0c */ /* 0x000fda000bfa6270 */
[----:B------:R-:W-:Y:S05]  /*2590*/  @!P5 BRA `(.L_x_21859) ;  /* 0xfffffff40050d947 */ /* 0x000fea000383ffff */
.L_x_21825:
        /* <DEDUP_REMOVED lines=12> */
.L_x_21828:
[----:B------:R-:W-:Y:S01]  /*2660*/  BSSY B0, `(.L_x_21861) ;  /* 0x0000007000007945 */ /* 0x000fe20003800000 */
[----:B------:R-:W-:Y:S01]  /*2670*/  IMAD.MOV.U32 R28, RZ, RZ, R65 ;  /* 0x000000ffff1c7224 */ /* 0x000fe200078e0041 */
[----:B------:R-:W-:Y:S01]  /*2680*/  MOV R29, 0x101f ;  /* 0x0000101f001d7802 */ /* 0x000fe20000000f00 */
[----:B------:R-:W-:-:S07]  /*2690*/  IMAD.MOV.U32 R27, RZ, RZ, -0x1 ;  /* 0xffffffffff1b7424 */ /* 0x000fce00078e00ff */
[----:B0-----:R-:W-:Y:S05]  /*26a0*/  WARPSYNC.COLLECTIVE R27, `(.L_x_21862) ;  /* 0x000000001b087348 */ /* 0x001fea0003c00000 */
[----:B------:R1:W2:Y:S02]  /*26b0*/  SHFL.IDX P5, R27, R26, R28, R29 ;  /* 0x0000001c1a1b7389 */ /* 0x0002a400000a001d */
[----:B012---:R-:W-:Y:S05]  /*26c0*/  ENDCOLLECTIVE ;  /* 0x000000000000791b */ /* 0x007fea0003800000 */
.L_x_21862:
[----:B------:R-:W-:Y:S05]  /*26d0*/  BSYNC B0 ;  /* 0x0000000000007941 */ /* 0x000fea0003800000 */
.L_x_21861:
[----:B------:R-:W-:Y:S05]  /*26e0*/  BRA `(.L_x_21863) ;  /* 0xfffffff400287947 */ /* 0x000fea000383ffff */
.L_x_21830:
[----:B------:R-:W-:Y:S01]  /*26f0*/  HFMA2 R29, -RZ, RZ, 0, 0.000503063201904296875 ;  /* 0x0000101fff1d7431 */ /* 0x000fe200000001ff */
[----:B------:R-:W-:Y:S01]  /*2700*/  BSSY B0, `(.L_x_21864) ;  /* 0x0000006000007945 */ /* 0x000fe20003800000 */
[----:B------:R-:W-:Y:S02]  /*2710*/  IMAD.MOV.U32 R28, RZ, RZ, R4 ;  /* 0x000000ffff1c7224 */ /* 0x000fe400078e0004 */
[----:B------:R-:W-:-:S07]  /*2720*/  IMAD.MOV.U32 R27, RZ, RZ, -0x1 ;  /* 0xffffffffff1b7424 */ /* 0x000fce00078e00ff */
[----:B01----:R-:W-:Y:S05]  /*2730*/  WARPSYNC.COLLECTIVE R27, `(.L_x_21865) ;  /* 0x000000001b087348 */ /* 0x003fea0003c00000 */
[----:B------:R2:W3:Y:S02]  /*2740*/  SHFL.IDX P5, R27, R26, R28, R29 ;  /* 0x0000001c1a1b7389 */ /* 0x0004e400000a001d */
[----:B0123--:R-:W-:Y:S05]  /*2750*/  ENDCOLLECTIVE ;  /* 0x000000000000791b */ /* 0x00ffea0003800000 */
.L_x_21865:
[----:B------:R-:W-:Y:S05]  /*2760*/  BSYNC B0 ;  /* 0x0000000000007941 */ /* 0x000fea0003800000 */
.L_x_21864:
[----:B------:R-:W-:Y:S05]  /*2770*/  BRA `(.L_x_21866) ;  /* 0xfffffff4001c7947 */ /* 0x000fea000383ffff */
.L_x_21832:
[----:B------:R-:W-:Y:S01]  /*2780*/  BSSY B0, `(.L_x_21867) ;  /* 0x0000007000007945 */ /* 0x000fe20003800000 */
[----:B------:R-:W-:Y:S01]  /*2790*/  IMAD.MOV.U32 R28, RZ, RZ, R5 ;  /* 0x000000ffff1c7224 */ /* 0x000fe200078e0005 */
[----:B------:R-:W-:Y:S01]  /*27a0*/  MOV R29, 0x101f ;  /* 0x0000101f001d7802 */ /* 0x000fe20000000f00 */
[----:B------:R-:W-:-:S07]  /*27b0*/  IMAD.MOV.U32 R27, RZ, RZ, -0x1 ;  /* 0xffffffffff1b7424 */ /* 0x000fce00078e00ff */
[----:B012---:R-:W-:Y:S05]  /*27c0*/  WARPSYNC.COLLECTIVE R27, `(.L_x_21868) ;  /* 0x000000001b087348 */ /* 0x007fea0003c00000 */
[----:B------:R3:W4:Y:S02]  /*27d0*/  SHFL.IDX P5, R27, R26, R28, R29 ;  /* 0x0000001c1a1b7389 */ /* 0x00072400000a001d */
[----:B01234-:R-:W-:Y:S05]  /*27e0*/  ENDCOLLECTIVE ;  /* 0x000000000000791b */ /* 0x01ffea0003800000 */
.L_x_21868:
[----:B------:R-:W-:Y:S05]  /*27f0*/  BSYNC B0 ;  /* 0x0000000000007941 */ /* 0x000fea0003800000 */
.L_x_21867:
[----:B------:R-:W-:Y:S05]  /*2800*/  BRA `(.L_x_21869) ;  /* 0xfffffff400107947 */ /* 0x000fea000383ffff */
.L_x_21834:
[----:B------:R-:W-:Y:S01]  /*2810*/  HFMA2 R29, -RZ, RZ, 0, 0.000503063201904296875 ;  /* 0x0000101fff1d7431 */ /* 0x000fe200000001ff */
[----:B------:R-:W-:Y:S01]  /*2820*/  BSSY B0, `(.L_x_21870) ;  /* 0x0000006000007945 */ /* 0x000fe20003800000 */
[----:B------:R-:W-:Y:S02]  /*2830*/  IMAD.MOV.U32 R28, RZ, RZ, R6 ;  /* 0x000000ffff1c7224 */ /* 0x000fe400078e0006 */
[----:B------:R-:W-:-:S07]  /*2840*/  IMAD.MOV.U32 R27, RZ, RZ, -0x1 ;  /* 0xffffffffff1b7424 */ /* 0x000fce00078e00ff */
[----:B0123--:R-:W-:Y:S05]  /*2850*/  WARPSYNC.COLLECTIVE R27, `(.L_x_21871) ;  /* 0x000000001b087348 */ /* 0x00ffea0003c00000 */
[----:B------:R4:W0:Y:S02]  /*2860*/  SHFL.IDX P5, R27, R26, R28, R29 ;  /* 0x0000001c1a1b7389 */ /* 0x00082400000a001d */
[----:B01234-:R-:W-:Y:S05]  /*2870*/  ENDCOLLECTIVE ;  /* 0x000000000000791b */ /* 0x01ffea0003800000 */
.L_x_21871:
[----:B------:R-:W-:Y:S05]  /*2880*/  BSYNC B0 ;  /* 0x0000000000007941 */ /* 0x000fea0003800000 */
.L_x_21870:
[----:B------:R-:W-:Y:S05]  /*2890*/  BRA `(.L_x_21872) ;  /* 0xfffffff400047947 */ /* 0x000fea000383ffff */
.L_x_21836:
[----:B------:R-:W-:Y:S01]  /*28a0*/  BSSY B0, `(.L_x_21873) ;  /* 0x0000007000007945 */ /* 0x000fe20003800000 */
[----:B------:R-:W-:Y:S01]  /*28b0*/  IMAD.MOV.U32 R28, RZ, RZ, R7 ;  /* 0x000000ffff1c7224 */ /* 0x000fe200078e0007 */
[----:B------:R-:W-:Y:S01]  /*28c0*/  MOV R29, 0x101f ;  /* 0x0000101f001d7802 */ /* 0x000fe20000000f00 */
[----:B------:R-:W-:-:S07]  /*28d0*/  IMAD.MOV.U32 R27, RZ, RZ, -0x1 ;  /* 0xffffffffff1b7424 */ /* 0x000fce00078e00ff */
[----:B01234-:R-:W-:Y:S05]  /*28e0*/  WARPSYNC.COLLECTIVE R27, `(.L_x_21874) ;  /* 0x000000001b087348 */ /* 0x01ffea0003c00000 */
[----:B------:R0:W0:Y:S02]  /*28f0*/  SHFL.IDX P5, R27, R26, R28, R29 ;  /* 0x0000001c1a1b7389 */ /* 0x00002400000a001d */
[----:B01234-:R-:W-:Y:S05]  /*2900*/  ENDCOLLECTIVE ;  /* 0x000000000000791b */ /* 0x01ffea0003800000 */
.L_x_21874:
[----:B------:R-:W-:Y:S05]  /*2910*/  BSYNC B0 ;  /* 0x0000000000007941 */ /* 0x000fea0003800000 */
.L_x_21873:
[----:B------:R-:W-:Y:S05]  /*2920*/  BRA `(.L_x_21875) ;  /* 0xfffffff000f87947 */ /* 0x000fea000383ffff */
.L_x_21838:
[----:B------:R-:W-:Y:S01]  /*2930*/  HFMA2 R29, -RZ, RZ, 0, 0.000503063201904296875 ;  /* 0x0000101fff1d7431 */ /* 0x000fe200000001ff */
[----:B------:R-:W-:Y:S01]  /*2940*/  BSSY B0, `(.L_x_21876) ;  /* 0x0000006000007945 */ /* 0x000fe20003800000 */
[----:B------:R-:W-:Y:S02]  /*2950*/  IMAD.MOV.U32 R28, RZ, RZ, R8 ;  /* 0x000000ffff1c7224 */ /* 0x000fe400078e0008 */
[----:B------:R-:W-:-:S07]  /*2960*/  IMAD.MOV.U32 R27, RZ, RZ, -0x1 ;  /* 0xffffffffff1b7424 */ /* 0x000fce00078e00ff */
[----:B01234-:R-:W-:Y:S05]  /*2970*/  WARPSYNC.COLLECTIVE R27, `(.L_x_21877) ;  /* 0x000000001b087348 */ /* 0x01ffea0003c00000 */
[----:B------:R0:W0:Y:S02]  /*2980*/  SHFL.IDX P5, R27, R26, R28, R29 ;  /* 0x0000001c1a1b7389 */ /* 0x00002400000a001d */
[----:B01234-:R-:W-:Y:S05]  /*2990*/  ENDCOLLECTIVE ;  /* 0x000000000000791b */ /* 0x01ffea0003800000 */
.L_x_21877:
[----:B------:R-:W-:Y:S05]  /*29a0*/  BSYNC B0 ;  /* 0x0000000000007941 */ /* 0x000fea0003800000 */
.L_x_21876:
[----:B------:R-:W-:Y:S05]  /*29b0*/  BRA `(.L_x_21878) ;  /* 0xfffffff000ec7947 */ /* 0x000fea000383ffff */
.L_x_21840:
[----:B------:R-:W-:Y:S01]  /*29c0*/  BSSY B0, `(.L_x_21879) ;  /* 0x0000007000007945 */ /* 0x000fe20003800000 */
[----:B------:R-:W-:Y:S01]  /*29d0*/  IMAD.MOV.U32 R28, RZ, RZ, R9 ;  /* 0x000000ffff1c7224 */ /* 0x000fe200078e0009 */
[----:B------:R-:W-:Y:S01]  /*29e0*/  MOV R29, 0x101f ;  /* 0x0000101f001d7802 */ /* 0x000fe20000000f00 */
[----:B------:R-:W-:-:S07]  /*29f0*/  IMAD.MOV.U32 R27, RZ, RZ, -0x1 ;  /* 0xffffffffff1b7424 */ /* 0x000fce00078e00ff */
[----:B01234-:R-:W-:Y:S05]  /*2a00*/  WARPSYNC.COLLECTIVE R27, `(.L_x_21880) ;  /* 0x000000001b087348 */ /* 0x01ffea0003c00000 */
[----:B------:R0:W0:Y:S02]  /*2a10*/  SHFL.IDX P5, R27, R26, R28, R29 ;  /* 0x0000001c1a1b7389 */ /* 0x00002400000a001d */
[----:B01234-:R-:W-:Y:S05]  /*2a20*/  ENDCOLLECTIVE ;  /* 0x000000000000791b */ /* 0x01ffea0003800000 */
.L_x_21880:
[----:B------:R-:W-:Y:S05]  /*2a30*/  BSYNC B0 ;  /* 0x0000000000007941 */ /* 0x000fea0003800000 */
.L_x_21879:
[----:B------:R-:W-:Y:S05]  /*2a40*/  BRA `(.L_x_21881) ;  /* 0xfffffff000e07947 */ /* 0x000fea000383ffff */
.L_x_21842:
[----:B------:R-:W-:Y:S01]  /*2a50*/  HFMA2 R29, -RZ, RZ, 0, 0.000503063201904296875 ;  /* 0x0000101fff1d7431 */ /* 0x000fe200000001ff */
[----:B------:R-:W-:Y:S01]  /*2a60*/  BSSY B0, `(.L_x_21882) ;  /* 0x0000006000007945 */ /* 0x000fe20003800000 */
[----:B------:R-:W-:Y:S02]  /*2a70*/  IMAD.MOV.U32 R28, RZ, RZ, R10 ;  /* 0x000000ffff1c7224 */ /* 0x000fe400078e000a */
[----:B------:R-:W-:-:S07]  /*2a80*/  IMAD.MOV.U32 R27, RZ, RZ, -0x1 ;  /* 0xffffffffff1b7424 */ /* 0x000fce00078e00ff */
[----:B01234-:R-:W-:Y:S05]  /*2a90*/  WARPSYNC.COLLECTIVE R27, `(.L_x_21883) ;  /* 0x000000001b087348 */ /* 0x01ffea0003c00000 */
[----:B------:R0:W0:Y:S02]  /*2aa0*/  SHFL.IDX P5, R27, R26, R28, R29 ;  /* 0x0000001c1a1b7389 */ /* 0x00002400000a001d */
[----:B01234-:R-:W-:Y:S05]  /*2ab0*/  ENDCOLLECTIVE ;  /* 0x000000000000791b */ /* 0x01ffea0003800000 */
.L_x_21883:
[----:B------:R-:W-:Y:S05]  /*2ac0*/  BSYNC B0 ;  /* 0x0000000000007941 */ /* 0x000fea0003800000 */
.L_x_21882:
[----:B------:R-:W-:Y:S05]  /*2ad0*/  BRA `(.L_x_21884) ;  /* 0xfffffff000d47947 */ /* 0x000fea000383ffff */
.L_x_21844:
[----:B------:R-:W-:Y:S01]  /*2ae0*/  BSSY B0, `(.L_x_21885) ;  /* 0x0000007000007945 */ /* 0x000fe20003800000 */
[----:B------:R-:W-:Y:S01]  /*2af0*/  IMAD.MOV.U32 R28, RZ, RZ, R11 ;  /* 0x000000ffff1c7224 */ /* 0x000fe200078e000b */
[----:B------:R-:W-:Y:S01]  /*2b00*/  MOV R29, 0x101f ;  /* 0x0000101f001d7802 */ /* 0x000fe20000000f00 */
[----:B------:R-:W-:-:S07]  /*2b10*/  IMAD.MOV.U32 R27, RZ, RZ, -0x1 ;  /* 0xffffffffff1b7424 */ /* 0x000fce00078e00ff */
[----:B01234-:R-:W-:Y:S05]  /*2b20*/  WARPSYNC.COLLECTIVE R27, `(.L_x_21886) ;  /* 0x000000001b087348 */ /* 0x01ffea0003c00000 */
[----:B------:R0:W0:Y:S02]  /*2b30*/  SHFL.IDX P5, R27, R26, R28, R29 ;  /* 0x0000001c1a1b7389 */ /* 0x00002400000a001d */
[----:B01234-:R-:W-:Y:S05]  /*2b40*/  ENDCOLLECTIVE ;  /* 0x000000000000791b */ /* 0x01ffea0003800000 */
.L_x_21886:
[----:B------:R-:W-:Y:S05]  /*2b50*/  BSYNC B0 ;  /* 0x0000000000007941 */ /* 0x000fea0003800000 */
.L_x_21885:
[----:B------:R-:W-:Y:S05]  /*2b60*/  BRA `(.L_x_21887) ;  /* 0xfffffff000c87947 */ /* 0x000fea000383ffff */
.L_x_21846:
[----:B------:R-:W-:Y:S01]  /*2b70*/  HFMA2 R29, -RZ, RZ, 0, 0.000503063201904296875 ;  /* 0x0000101fff1d7431 */ /* 0x000fe200000001ff */
[----:B------:R-:W-:Y:S01]  /*2b80*/  BSSY B0, `(.L_x_21888) ;  /* 0x0000006000007945 */ /* 0x000fe20003800000 */
[----:B------:R-:W-:Y:S02]  /*2b90*/  IMAD.MOV.U32 R28, RZ, RZ, R12 ;  /* 0x000000ffff1c7224 */ /* 0x000fe400078e000c */
[----:B------:R-:W-:-:S07]  /*2ba0*/  IMAD.MOV.U32 R27, RZ, RZ, -0x1 ;  /* 0xffffffffff1b7424 */ /* 0x000fce00078e00ff */
[----:B01234-:R-:W-:Y:S05]  /*2bb0*/  WARPSYNC.COLLECTIVE R27, `(.L_x_21889) ;  /* 0x000000001b087348 */ /* 0x01ffea0003c00000 */
[----:B------:R0:W0:Y:S02]  /*2bc0*/  SHFL.IDX P5, R27, R26, R28, R29 ;  /* 0x0000001c1a1b7389 */ /* 0x00002400000a001d */
[----:B01234-:R-:W-:Y:S05]  /*2bd0*/  ENDCOLLECTIVE ;  /* 0x000000000000791b */ /* 0x01ffea0003800000 */
.L_x_21889:
[----:B------:R-:W-:Y:S05]  /*2be0*/  BSYNC B0 ;  /* 0x0000000000007941 */ /* 0x000fea0003800000 */
.L_x_21888:
[----:B------:R-:W-:Y:S05]  /*2bf0*/  BRA `(.L_x_21890) ;  /* 0xfffffff000bc7947 */ /* 0x000fea000383ffff */
.L_x_21848:
[----:B------:R-:W-:Y:S01]  /*2c00*/  BSSY B0, `(.L_x_21891) ;  /* 0x0000007000007945 */ /* 0x000fe20003800000 */
[----:B------:R-:W-:Y:S01]  /*2c10*/  IMAD.MOV.U32 R28, RZ, RZ, R13 ;  /* 0x000000ffff1c7224 */ /* 0x000fe200078e000d */
[----:B------:R-:W-:Y:S01]  /*2c20*/  MOV R29, 0x101f ;  /* 0x0000101f001d7802 */ /* 0x000fe20000000f00 */
[----:B------:R-:W-:-:S07]  /*2c30*/  IMAD.MOV.U32 R27, RZ, RZ, -0x1 ;  /* 0xffffffffff1b7424 */ /* 0x000fce00078e00ff */
[----:B01234-:R-:W-:Y:S05]  /*2c40*/  WARPSYNC.COLLECTIVE R27, `(.L_x_21892) ;  /* 0x000000001b087348 */ /* 0x01ffea0003c00000 */
[----:B------:R0:W0:Y:S02]  /*2c50*/  SHFL.IDX P5, R27, R26, R28, R29 ;  /* 0x0000001c1a1b7389 */ /* 0x00002400000a001d */
[----:B01234-:R-:W-:Y:S05]  /*2c60*/  ENDCOLLECTIVE ;  /* 0x000000000000791b */ /* 0x01ffea0003800000 */
.L_x_21892:
[----:B------:R-:W-:Y:S05]  /*2c70*/  BSYNC B0 ;  /* 0x0000000000007941 */ /* 0x000fea0003800000 */
.L_x_21891:
[----:B------:R-:W-:Y:S05]  /*2c80*/  BRA `(.L_x_21893) ;  /* 0xfffffff000b07947 */ /* 0x000fea000383ffff */
.L_x_21850:
[----:B------:R-:W-:Y:S01]  /*2c90*/  HFMA2 R29, -RZ, RZ, 0, 0.000503063201904296875 ;  /* 0x0000101fff1d7431 */ /* 0x000fe200000001ff */
[----:B------:R-:W-:Y:S01]  /*2ca0*/  BSSY B0, `(.L_x_21894) ;  /* 0x0000006000007945 */ /* 0x000fe20003800000 */
[----:B------:R-:W-:Y:S02]  /*2cb0*/  IMAD.MOV.U32 R28, RZ, RZ, R14 ;  /* 0x000000ffff1c7224 */ /* 0x000fe400078e000e */
[----:B------:R-:W-:-:S07]  /*2cc0*/  IMAD.MOV.U32 R27, RZ, RZ, -0x1 ;  /* 0xffffffffff1b7424 */ /* 0x000fce00078e00ff */
[----:B01234-:R-:W-:Y:S05]  /*2cd0*/  WARPSYNC.COLLECTIVE R27, `(.L_x_21895) ;  /* 0x000000001b087348 */ /* 0x01ffea0003c00000 */
[----:B------:R0:W0:Y:S02]  /*2ce0*/  SHFL.IDX P5, R27, R26, R28, R29 ;  /* 0x0000001c1a1b7389 */ /* 0x00002400000a001d */
[----:B01234-:R-:W-:Y:S05]  /*2cf0*/  ENDCOLLECTIVE ;  /* 0x000000000000791b */ /* 0x01ffea0003800000 */
.L_x_21895:
[----:B------:R-:W-:Y:S05]  /*2d00*/  BSYNC B0 ;  /* 0x0000000000007941 */ /* 0x000fea0003800000 */
.L_x_21894:
[----:B------:R-:W-:Y:S05]  /*2d10*/  BRA `(.L_x_21896) ;  /* 0xfffffff000a47947 */ /* 0x000fea000383ffff */
.L_x_21852:
[----:B------:R-:W-:Y:S01]  /*2d20*/  BSSY B0, `(.L_x_21897) ;  /* 0x0000007000007945 */ /* 0x000fe20003800000 */
[----:B------:R-:W-:Y:S01]  /*2d30*/  IMAD.MOV.U32 R28, RZ, RZ, R15 ;  /* 0x000000ffff1c7224 */ /* 0x000fe200078e000f */
[----:B------:R-:W-:Y:S01]  /*2d40*/  MOV R29, 0x101f ;  /* 0x0000101f001d7802 */ /* 0x000fe20000000f00 */
[----:B------:R-:W-:-:S07]  /*2d50*/  IMAD.MOV.U32 R27, RZ, RZ, -0x1 ;  /* 0xffffffffff1b7424 */ /* 0x000fce00078e00ff */
[----:B01234-:R-:W-:Y:S05]  /*2d60*/  WARPSYNC.COLLECTIVE R27, `(.L_x_21898) ;  /* 0x000000001b087348 */ /* 0x01ffea0003c00000 */
[----:B------:R0:W0:Y:S02]  /*2d70*/  SHFL.IDX P5, R27, R26, R28, R29 ;  /* 0x0000001c1a1b7389 */ /* 0x00002400000a001d */
[----:B01234-:R-:W-:Y:S05]  /*2d80*/  ENDCOLLECTIVE ;  /* 0x000000000000791b */ /* 0x01ffea0003800000 */
.L_x_21898:
[----:B------:R-:W-:Y:S05]  /*2d90*/  BSYNC B0 ;  /* 0x0000000000007941 */ /* 0x000fea0003800000 */
.L_x_21897:
[----:B------:R-:W-:Y:S05]  /*2da0*/  BRA `(.L_x_21899) ;  /* 0xfffffff000987947 */ /* 0x000fea000383ffff */
.L_x_21854:
[----:B------:R-:W-:Y:S01]  /*2db0*/  HFMA2 R29, -RZ, RZ, 0, 0.000503063201904296875 ;  /* 0x0000101fff1d7431 */ /* 0x000fe200000001ff */
[----:B------:R-:W-:Y:S01]  /*2dc0*/  BSSY B0, `(.L_x_21900) ;  /* 0x0000006000007945 */ /* 0x000fe20003800000 */
[----:B------:R-:W-:Y:S02]  /*2dd0*/  IMAD.MOV.U32 R28, RZ, RZ, R16 ;  /* 0x000000ffff1c7224 */ /* 0x000fe400078e0010 */
[----:B------:R-:W-:-:S07]  /*2de0*/  IMAD.MOV.U32 R27, RZ, RZ, -0x1 ;  /* 0xffffffffff1b7424 */ /* 0x000fce00078e00ff */
[----:B01234-:R-:W-:Y:S05]  /*2df0*/  WARPSYNC.COLLECTIVE R27, `(.L_x_21901) ;  /* 0x000000001b087348 */ /* 0x01ffea0003c00000 */
[----:B------:R0:W0:Y:S02]  /*2e00*/  SHFL.IDX P5, R27, R26, R28, R29 ;  /* 0x0000001c1a1b7389 */ /* 0x00002400000a001d */
[----:B01234-:R-:W-:Y:S05]  /*2e10*/  ENDCOLLECTIVE ;  /* 0x000000000000791b */ /* 0x01ffea0003800000 */
.L_x_21901:
[----:B------:R-:W-:Y:S05]  /*2e20*/  BSYNC B0 ;  /* 0x0000000000007941 */ /* 0x000fea0003800000 */
.L_x_21900:
[----:B------:R-:W-:Y:S05]  /*2e30*/  BRA `(.L_x_21902) ;  /* 0xfffffff0008c7947 */ /* 0x000fea000383ffff */
.L_x_21856:
[----:B------:R-:W-:Y:S01]  /*2e40*/  BSSY B0, `(.L_x_21903) ;  /* 0x0000007000007945 */ /* 0x000fe20003800000 */
[----:B------:R-:W-:Y:S01]  /*2e50*/  IMAD.MOV.U32 R28, RZ, RZ, R17 ;  /* 0x000000ffff1c7224 */ /* 0x000fe200078e0011 */
[----:B------:R-:W-:Y:S01]  /*2e60*/  MOV R29, 0x101f ;  /* 0x0000101f001d7802 */ /* 0x000fe20000000f00 */
[----:B------:R-:W-:-:S07]  /*2e70*/  IMAD.MOV.U32 R27, RZ, RZ, -0x1 ;  /* 0xffffffffff1b7424 */ /* 0x000fce00078e00ff */
[----:B01234-:R-:W-:Y:S05]  /*2e80*/  WARPSYNC.COLLECTIVE R27, `(.L_x_21904) ;  /* 0x000000001b087348 */ /* 0x01ffea0003c00000 */
[----:B------:R0:W0:Y:S02]  /*2e90*/  SHFL.IDX P5, R27, R26, R28, R29 ;  /* 0x0000001c1a1b7389 */ /* 0x00002400000a001d */
[----:B01234-:R-:W-:Y:S05]  /*2ea0*/  ENDCOLLECTIVE ;  /* 0x000000000000791b */ /* 0x01ffea0003800000 */
.L_x_21904:
[----:B------:R-:W-:Y:S05]  /*2eb0*/  BSYNC B0 ;  /* 0x0000000000007941 */ /* 0x000fea0003800000 */
.L_x_21903:
[----:B------:R-:W-:Y:S05]  /*2ec0*/  BRA `(.L_x_21905) ;  /* 0xfffffff000807947 */ /* 0x000fea000383ffff */
.L_x_21858:
[----:B------:R-:W-:Y:S01]  /*2ed0*/  HFMA2 R29, -RZ, RZ, 0, 0.000503063201904296875 ;  /* 0x0000101fff1d7431 */ /* 0x000fe200000001ff */
[----:B------:R-:W-:Y:S01]  /*2ee0*/  BSSY B0, `(.L_x_21906) ;  /* 0x0000006000007945 */ /* 0x000fe20003800000 */
[----:B------:R-:W-:Y:S02]  /*2ef0*/  IMAD.MOV.U32 R28, RZ, RZ, R18 ;  /* 0x000000ffff1c7224 */ /* 0x000fe400078e0012 */
[----:B------:R-:W-:-:S07]  /*2f00*/  IMAD.MOV.U32 R27, RZ, RZ, -0x1 ;  /* 0xffffffffff1b7424 */ /* 0x000fce00078e00ff */
[----:B01234-:R-:W-:Y:S05]  /*2f10*/  WARPSYNC.COLLECTIVE R27, `(.L_x_21907) ;  /* 0x000000001b087348 */ /* 0x01ffea0003c00000 */
[----:B------:R0:W0:Y:S02]  /*2f20*/  SHFL.IDX P5, R27, R26, R28, R29 ;  /* 0x0000001c1a1b7389 */ /* 0x00002400000a001d */
[----:B01234-:R-:W-:Y:S05]  /*2f30*/  ENDCOLLECTIVE ;  /* 0x000000000000791b */ /* 0x01ffea0003800000 */
.L_x_21907:
[----:B------:R-:W-:Y:S05]  /*2f40*/  BSYNC B0 ;  /* 0x0000000000007941 */ /* 0x000fea0003800000 */
.L_x_21906:
[----:B------:R-:W-:Y:S01]  /*2f50*/  IMAD.MOV.U32 R25, RZ, RZ, R27 ;  /* 0x000000ffff197224 */ /* 0x000fe200078e001b */
[----:B------:R-:W-:Y:S06]  /*2f60*/  BRA `(.L_x_21908) ;  /* 0xfffffff000707947 */ /* 0x000fec000383ffff */
        .weak           $__internal_443_$__cuda_sm20_div_s16
        .type           $__internal_443_$__cuda_sm20_div_s16,@function
        .size           $__internal_443_$__cuda_sm20_div_s16,(.L_x_38946 - $__internal_443_$__cuda_sm20_div_s16)
$__internal_443_$__cuda_sm20_div_s16:
        /* <DEDUP_REMOVED lines=25> */
[----:B------:R-:W-:Y:S05]  /*3100*/  RET.REL.NODEC R20 `(_Z9cuda_gemmIiLi128ELi2ELi1ELi64ELi16ELi16ELi64ELi1ELi0EEviiiPT_S1_S1_iii) ;  /* 0xffffffcc14bc7950 */ /* 0x000fea0003c3ffff */
.L_x_21909:
        /* <DEDUP_REMOVED lines=15> */
.L_x_38946:


//--------------------- .text._Z9cuda_gemmIiLi128ELi2ELi1ELi64ELi16ELi16ELi64ELi0ELi1EEviiiPT_S1_S1_iii --------------------------
	.section	.text._Z9cuda_gemmIiLi128ELi2ELi1ELi64ELi16ELi16ELi64ELi0ELi1EEviiiPT_S1_S1_iii,"ax",@progbits
	.align	128
        .global         _Z9cuda_gemmIiLi128ELi2ELi1ELi64ELi16ELi16ELi64ELi0ELi1EEviiiPT_S1_S1_iii
        .type           _Z9cuda_gemmIiLi128ELi2ELi1ELi64ELi16ELi16ELi64ELi0ELi1EEviiiPT_S1_S1_iii,@function
        .size           _Z9cuda_gemmIiLi128ELi2ELi1ELi64ELi16ELi16ELi64ELi0ELi1EEviiiPT_S1_S1_iii,(.L_x_38947 - _Z9cuda_gemmIiLi128ELi2ELi1ELi64ELi16ELi16ELi64ELi0ELi1EEviiiPT_S1_S1_iii)
        .other          _Z9cuda_gemmIiLi128ELi2ELi1ELi64ELi16ELi16ELi64ELi0ELi1EEviiiPT_S1_S1_iii,@"STO_CUDA_ENTRY STV_DEFAULT"
_Z9cuda_gemmIiLi128ELi2ELi1ELi64ELi16ELi16ELi64ELi0ELi1EEviiiPT_S1_S1_iii:
.text._Z9cuda_gemmIiLi128ELi2ELi1ELi64ELi16ELi16ELi64ELi0ELi1EEviiiPT_S1_S1_iii:
[----:B------:R-:W-:Y:S01]  /*0000*/  LDC R1, c[0x0][0x37c] ;  /* 0x0000df00ff017b82 */ /* 0x000fe20000000800 */
[----:B------:R-:W0:Y:S07]  /*0010*/  S2R R5, SR_TID.X ;  /* 0x0000000000057919 */ /* 0x000e2e0000002100 */
[----:B------:R-:W1:Y:S01]  /*0020*/  LDC R0, c[0x0][0x360] ;  /* 0x0000d800ff007b82 */ /* 0x000e620000000800 */
[----:B------:R-:W-:Y:S02]  /*0030*/  MOV R9, 0x80 ;  /* 0x0000008000097802 */ /* 0x000fe40000000f00 */
[----:B-1----:R-:W-:Y:S01]  /*0040*/  LOP3.LUT R3, R0, 0xff, RZ, 0xc0, !PT ;  /* 0x000000ff00037812 */ /* 0x002fe200078ec0ff */
[----:B0-----:R-:W-:-:S05]  /*0050*/  IMAD.IADD R2, R5, 0x1, R0 ;  /* 0x0000000105027824 */ /* 0x001fca00078e0200 */
[----:B------:R-:W-:-:S07]  /*0060*/  LOP3.LUT R4, R2, 0xff, RZ, 0xc, !PT ;  /* 0x000000ff02047812 */ /* 0x000fce00078e0cff */
[----:B------:R-:W-:Y:S05]  /*0070*/  CALL.REL.NOINC `($__internal_444_$__cuda_sm20_div_u16) ;  /* 0x0000001000e87944 */ /* 0x000fea0003c00000 */
        /* <DEDUP_REMOVED lines=18> */
.L_x_21912:
        /* <DEDUP_REMOVED lines=13> */
.L_x_21911:
[----:B------:R-:W-:Y:S05]  /*0270*/  BSYNC.RECONVERGENT B0 ;  /* 0x0000000000007941 */ /* 0x000fea0003800200 */
.L_x_21910:
        /* <DEDUP_REMOVED lines=9> */
.L_x_21915:
        /* <DEDUP_REMOVED lines=39> */
.L_x_21914:
[----:B------:R-:W-:Y:S05]  /*0580*/  BSYNC.RECONVERGENT B0 ;  /* 0x0000000000007941 */ /* 0x000fea0003800200 */
.L_x_21913:
        /* <DEDUP_REMOVED lines=16> */
.L_x_21918:
        /* <DEDUP_REMOVED lines=8> */
.L_x_21917:
[----:B------:R-:W-:Y:S05]  /*0710*/  BSYNC.RECONVERGENT B0 ;  /* 0x0000000000007941 */ /* 0x000fea0003800200 */
.L_x_21916:
        /* <DEDUP_REMOVED lines=18> */
.L_x_21937:
[----:B------:R-:W-:-:S03]  /*0840*/  UMOV UR4, 0xffffffff ;  /* 0xffffffff00047882 */ /* 0x000fc60000000000 */
[----:B------:R-:W-:Y:S05]  /*0850*/  BRA.DIV UR4, `(.L_x_21921) ;  /* 0x0000000204d47947 */ /* 0x000fea000b800000 */
.L_x_21940:
[----:B------:R-:W-:Y:S01]  /*0860*/  UMOV UR4, 0xffffffff ;  /* 0xffffffff00047882 */ /* 0x000fe20000000000 */
[----:B------:R-:W-:Y:S02]  /*0870*/  LOP3.LUT R2, R5, 0x4, RZ, 0xfc, !PT ;  /* 0x0000000405027812 */ /* 0x000fe400078efcff */
[----:B------:R-:W-:Y:S05]  /*0880*/  BRA.DIV UR4, `(.L_x_21922) ;  /* 0x0000000204ec7947 */ /* 0x000fea000b800000 */
.L_x_21943:
[----:B------:R-:W-:Y:S01]  /*0890*/  UMOV UR4, 0xffffffff ;  /* 0xffffffff00047882 */ /* 0x000fe20000000000 */
[----:B------:R-:W-:Y:S02]  /*08a0*/  IADD3 R3, PT, PT, R5, 0x5, RZ ;  /* 0x0000000505037810 */ /* 0x000fe40007ffe0ff */
[----:B------:R-:W-:Y:S05]  /*08b0*/  BRA.DIV UR4, `(.L_x_21923) ;  /* 0x0000000604047947 */ /* 0x000fea000b800000 */
.L_x_21946:
[----:B------:R-:W-:Y:S01]  /*08c0*/  UMOV UR4, 0xffffffff ;  /* 0xffffffff00047882 */ /* 0x000fe20000000000 */
[----:B------:R-:W-:Y:S02]  /*08d0*/  VIADD R4, R5, 0x6 ;  /* 0x0000000605047836 */ /* 0x000fe40000000000 */
[----:B------:R-:W-:Y:S05]  /*08e0*/  BRA.DIV UR4, `(.L_x_21924) ;  /* 0x00000006041c7947 */ /* 0x000fea000b800000 */
.L_x_21949:
[----:B------:R-:W-:Y:S01]  /*08f0*/  UMOV UR4, 0xffffffff ;  /* 0xffffffff00047882 */ /* 0x000fe20000000000 */
[----:B------:R-:W-:Y:S02]  /*0900*/  VIADD R2, R5, 0x7 ;  /* 0x0000000705027836 */ /* 0x000fe40000000000 */
[----:B------:R-:W-:Y:S05]  /*0910*/  BRA.DIV UR4, `(.L_x_21925) ;  /* 0x0000000604347947 */ /* 0x000fea000b800000 */
.L_x_21952:
[----:B------:R-:W-:Y:S01]  /*0920*/  UMOV UR4, 0xffffffff ;  /* 0xffffffff00047882 */ /* 0x000fe20000000000 */
[----:B------:R-:W-:Y:S02]  /*0930*/  LOP3.LUT R3, R5, 0x8, RZ, 0xfc, !PT ;  /* 0x0000000805037812 */ /* 0x000fe400078efcff */
[----:B------:R-:W-:Y:S05]  /*0940*/  BRA.DIV UR4, `(.L_x_21926) ;  /* 0x00000006044c7947 */ /* 0x000fea000b800000 */
.L_x_21955:
[----:B------:R-:W-:Y:S01]  /*0950*/  UMOV UR4, 0xffffffff ;  /* 0xffffffff00047882 */ /* 0x000fe20000000000 */
[----:B------:R-:W-:Y:S02]  /*0960*/  IADD3 R4, PT, PT, R5, 0x9, RZ ;  /* 0x0000000905047810 */ /* 0x000fe40007ffe0ff */
[----:B------:R-:W-:Y:S05]  /*0970*/  BRA.DIV UR4, `(.L_x_21927) ;  /* 0x0000000604647947 */ /* 0x000fea000b800000 */
.L_x_21958:
[----:B------:R-:W-:Y:S01]  /*0980*/  UMOV UR4, 0xffffffff ;  /* 0xffffffff00047882 */ /* 0x000fe20000000000 */
[----:B------:R-:W-:Y:S02]  /*0990*/  VIADD R2, R5, 0xa ;  /* 0x0000000a05027836 */ /* 0x000fe40000000000 */
[----:B------:R-:W-:Y:S05]  /*09a0*/  BRA.DIV UR4, `(.L_x_21928) ;  /* 0x00000006047c7947 */ /* 0x000fea000b800000 */
.L_x_21961:
[----:B------:R-:W-:Y:S01]  /*09b0*/  UMOV UR4, 0xffffffff ;  /* 0xffffffff00047882 */ /* 0x000fe20000000000 */
[----:B------:R-:W-:Y:S02]  /*09c0*/  VIADD R3, R5, 0xb ;  /* 0x0000000b05037836 */ /* 0x000fe40000000000 */
[----:B------:R-:W-:Y:S05]  /*09d0*/  BRA.DIV UR4, `(.L_x_21929) ;  /* 0x0000000604947947 */ /* 0x000fea000b800000 */
.L_x_21964:
[----:B------:R-:W-:Y:S01]  /*09e0*/  UMOV UR4, 0xffffffff ;  /* 0xffffffff00047882 */ /* 0x000fe20000000000 */
[----:B------:R-:W-:Y:S02]  /*09f0*/  LOP3.LUT R4, R5, 0xc, RZ, 0xfc, !PT ;  /* 0x0000000c05047812 */ /* 0x000fe400078efcff */
[----:B------:R-:W-:Y:S05]  /*0a00*/  BRA.DIV UR4, `(.L_x_21930) ;  /* 0x0000000604ac7947 */ /* 0x000fea000b800000 */
.L_x_21967:
[----:B------:R-:W-:Y:S01]  /*0a10*/  UMOV UR4, 0xffffffff ;  /* 0xffffffff00047882 */ /* 0x000fe20000000000 */
[----:B------:R-:W-:Y:S02]  /*0a20*/  IADD3 R2, PT, PT, R5, 0xd, RZ ;  /* 0x0000000d05027810 */ /* 0x000fe40007ffe0ff */
[----:B------:R-:W-:Y:S05]  /*0a30*/  BRA.DIV UR4, `(.L_x_21931) ;  /* 0x0000000604c47947 */ /* 0x000fea000b800000 */
.L_x_21970:
[----:B------:R-:W-:Y:S01]  /*0a40*/  UMOV UR4, 0xffffffff ;  /* 0xffffffff00047882 */ /* 0x000fe20000000000 */
[----:B------:R-:W-:Y:S02]  /*0a50*/  VIADD R3, R5, 0xe ;  /* 0x0000000e05037836 */ /* 0x000fe40000000000 */
[----:B------:R-:W-:Y:S05]  /*0a60*/  BRA.DIV UR4, `(.L_x_21932) ;  /* 0x0000000604dc7947 */ /* 0x000fea000b800000 */
.L_x_21973:
[----:B------:R-:W-:Y:S01]  /*0a70*/  UMOV UR4, 0xffffffff ;  /* 0xffffffff00047882 */ /* 0x000fe20000000000 */
[----:B------:R-:W-:Y:S01]  /*0a80*/  VIADD R5, R5, 0xffffffff ;  /* 0xffffffff05057836 */ /* 0x000fe20000000000 */
[----:B------:R-:W-:Y:S02]  /*0a90*/  LOP3.LUT R2, R2, 0xf, RZ, 0xc0, !PT ;  /* 0x0000000f02027812 */ /* 0x000fe400078ec0ff */
[----:B------:R-:W-:Y:S01]  /*0aa0*/  LOP3.LUT R3, R3, 0xf, RZ, 0xc0, !PT ;  /* 0x0000000f03037812 */ /* 0x000fe200078ec0ff */
[----:B------:R-:W-:Y:S06]  /*0ab0*/  BRA.DIV UR4, `(.L_x_21933) ;  /* 0x0000000604ec7947 */ /* 0x000fec000b800000 */
.L_x_21976:
[----:B------:R-:W-:-:S03]  /*0ac0*/  UMOV UR4, 0xffffffff ;  /* 0xffffffff00047882 */ /* 0x000fc60000000000 */
[----:B------:R-:W-:Y:S05]  /*0ad0*/  BRA.DIV UR4, `(.L_x_21934) ;  /* 0x0000000a04087947 */ /* 0x000fea000b800000 */
.L_x_21979:
[----:B------:R-:W-:Y:S01]  /*0ae0*/  UMOV UR4, 0xffffffff ;  /* 0xffffffff00047882 */ /* 0x000fe20000000000 */
[----:B------:R-:W-:Y:S02]  /*0af0*/  LOP3.LUT R5, R5, 0xf, RZ, 0xc0, !PT ;  /* 0x0000000f05057812 */ /* 0x000fe400078ec0ff */
[----:B------:R-:W-:Y:S05]  /*0b00*/  BRA.DIV UR4, `(.L_x_21935) ;  /* 0x0000000a04207947 */ /* 0x000fea000b800000 */
.L_x_21919:
[----:B------:R-:W-:Y:S05]  /*0b10*/  WARPSYNC.ALL ;  /* 0x0000000000007948 */ /* 0x000fea0003800000 */
[----:B------:R-:W-:Y:S06]  /*0b20*/  BAR.SYNC.DEFER_BLOCKING 0x0 ;  /* 0x0000000000007b1d */ /* 0x000fec0000010000 */
[----:B------:R-:W-:Y:S05]  /*0b30*/  EXIT ;  /* 0x000000000000794d */ /* 0x000fea0003800000 */
.L_x_21920:
[----:B01----:R-:W-:Y:S01]  /*0b40*/  IMAD.MOV.U32 R6, RZ, RZ, -0x1 ;  /* 0xffffffffff067424 */ /* 0x003fe200078e00ff */
[----:B------:R-:W-:Y:S01]  /*0b50*/  MOV R7, R5 ;  /* 0x0000000500077202 */ /* 0x000fe20000000f00 */
[----:B------:R-:W-:-:S07]  /*0b60*/  IMAD.MOV.U32 R9, RZ, RZ, 0x101f ;  /* 0x0000101fff097424 */ /* 0x000fce00078e00ff */
[----:B--2---:R-:W-:Y:S05]  /*0b70*/  WARPSYNC.COLLECTIVE R6, `(.L_x_21936) ;  /* 0x0000000006087348 */ /* 0x004fea0003c00000 */
[----:B--2---:R0:W1:Y:S02]  /*0b80*/  SHFL.IDX P0, R6, R0, R7, R9 ;  /* 0x0000000700067389 */ /* 0x0040640000000009 */
[----:B01----:R-:W-:Y:S05]  /*0b90*/  ENDCOLLECTIVE ;  /* 0x000000000000791b */ /* 0x003fea0003800000 */
.L_x_21936:
[----:B------:R-:W-:Y:S05]  /*0ba0*/  BRA `(.L_x_21937) ;  /* 0xfffffffc00247947 */ /* 0x000fea000383ffff */
.L_x_21921:
[----:B------:R-:W-:Y:S01]  /*0bb0*/  BSSY B0, `(.L_x_21938) ;  /* 0x0000007000007945 */ /* 0x000fe20003800000 */
[----:B------:R-:W-:Y:S01]  /*0bc0*/  MOV R7, R2 ;  /* 0x0000000200077202 */ /* 0x000fe20000000f00 */
[----:B------:R-:W-:Y:S02]  /*0bd0*/  IMAD.MOV.U32 R9, RZ, RZ, 0x101f ;  /* 0x0000101fff097424 */ /* 0x000fe400078e00ff */
[----:B01----:R-:W-:-:S07]  /*0be0*/  IMAD.MOV.U32 R6, RZ, RZ, -0x1 ;  /* 0xffffffffff067424 */ /* 0x003fce00078e00ff */
[----:B--2---:R-:W-:Y:S05]  /*0bf0*/  WARPSYNC.COLLECTIVE R6, `(.L_x_21939) ;  /* 0x0000000006087348 */ /* 0x004fea0003c00000 */
[----:B--2---:R0:W1:Y:S02]  /*0c00*/  SHFL.IDX P0, R6, R0, R7, R9 ;  /* 0x0000000700067389 */ /* 0x0040640000000009 */
[----:B01----:R-:W-:Y:S05]  /*0c10*/  ENDCOLLECTIVE ;  /* 0x000000000000791b */ /* 0x003fea0003800000 */
.L_x_21939:
[----:B------:R-:W-:Y:S05]  /*0c20*/  BSYNC B0 ;  /* 0x0000000000007941 */ /* 0x000fea0003800000 */
.L_x_21938:
[----:B------:R-:W-:Y:S05]  /*0c30*/  BRA `(.L_x_21940) ;  /* 0xfffffffc00087947 */ /* 0x000fea000383ffff */
.L_x_21922:
[----:B------:R-:W-:Y:S01]  /*0c40*/  BSSY B0, `(.L_x_21941) ;  /* 0x0000007000007945 */ /* 0x000fe20003800000 */
[----:B------:R-:W-:Y:S01]  /*0c50*/  MOV R7, R3 ;  /* 0x0000000300077202 */ /* 0x000fe20000000f00 */
[----:B------:R-:W-:Y:S02]  /*0c60*/  IMAD.MOV.U32 R9, RZ, RZ, 0x101f ;  /* 0x0000101fff097424 */ /* 0x000fe400078e00ff */
[----:B01----:R-:W-:-:S07]  /*0c70*/  IMAD.MOV.U32 R6, RZ, RZ, -0x1 ;  /* 0xffffffffff067424 */ /* 0x003fce00078e00ff */
[----:B--2---:R-:W-:Y:S05]  /*0c80*/  WARPSYNC.COLLECTIVE R6, `(.L_x_21942) ;  /* 0x0000000006087348 */ /* 0x004fea0003c00000 */
[----:B--2---:R0:W1:Y:S02]  /*0c90*/  SHFL.IDX P0, R6, R0, R7, R9 ;  /* 0x0000000700067389 */ /* 0x0040640000000009 */
[----:B01----:R-:W-:Y:S05]  /*0ca0*/  ENDCOLLECTIVE ;  /* 0x000000000000791b */ /* 0x003fea0003800000 */
.L_x_21942:
[----:B------:R-:W-:Y:S05]  /*0cb0*/  BSYNC B0 ;  /* 0x0000000000007941 */ /* 0x000fea0003800000 */
.L_x_21941:
[----:B------:R-:W-:Y:S05]  /*0cc0*/  BRA `(.L_x_21943) ;  /* 0xfffffff800f07947 */ /* 0x000fea000383ffff */
.L_x_21923:
[----:B------:R-:W-:Y:S01]  /*0cd0*/  BSSY B0, `(.L_x_21944) ;  /* 0x0000007000007945 */ /* 0x000fe20003800000 */
[----:B------:R-:W-:Y:S01]  /*0ce0*/  MOV R7, R4 ;  /* 0x0000000400077202 */ /* 0x000fe20000000f00 */
[----:B------:R-:W-:Y:S02]  /*0cf0*/  IMAD.MOV.U32 R9, RZ, RZ, 0x101f ;  /* 0x0000101fff097424 */ /* 0x000fe400078e00ff */
[----:B01----:R-:W-:-:S07]  /*0d00*/  IMAD.MOV.U32 R6, RZ, RZ, -0x1 ;  /* 0xffffffffff067424 */ /* 0x003fce00078e00ff */
[----:B--2---:R-:W-:Y:S05]  /*0d10*/  WARPSYNC.COLLECTIVE R6, `(.L_x_21945) ;  /* 0x0000000006087348 */ /* 0x004fea0003c00000 */
[----:B--2---:R0:W1:Y:S02]  /*0d20*/  SHFL.IDX P0, R6, R0, R7, R9 ;  /* 0x0000000700067389 */ /* 0x0040640000000009 */
[----:B01----:R-:W-:Y:S05]  /*0d30*/  ENDCOLLECTIVE ;  /* 0x000000000000791b */ /* 0x003fea0003800000 */
.L_x_21945:
[----:B------:R-:W-:Y:S05]  /*0d40*/  BSYNC B0 ;  /* 0x0000000000007941 */ /* 0x000fea0003800000 */
.L_x_21944:
[----:B------:R-:W-:Y:S05]  /*0d50*/  BRA `(.L_x_21946) ;  /* 0xfffffff800d87947 */ /* 0x000fea000383ffff */
.L_x_21924:
[----:B------:R-:W-:Y:S01]  /*0d60*/  BSSY B0, `(.L_x_21947) ;  /* 0x0000007000007945 */ /* 0x000fe20003800000 */
[----:B------:R-:W-:Y:S01]  /*0d70*/  MOV R7, R2 ;  /* 0x0000000200077202 */ /* 0x000fe20000000f00 */
[----:B------:R-:W-:Y:S02]  /*0d80*/  IMAD.MOV.U32 R9, RZ, RZ, 0x101f ;  /* 0x0000101fff097424 */ /* 0x000fe400078e00ff */
[----:B01----:R-:W-:-:S07]  /*0d90*/  IMAD.MOV.U32 R6, RZ, RZ, -0x1 ;  /* 0xffffffffff067424 */ /* 0x003fce00078e00ff */
[----:B--2---:R-:W-:Y:S05]  /*0da0*/  WARPSYNC.COLLECTIVE R6, `(.L_x_21948) ;  /* 0x0000000006087348 */ /* 0x004fea0003c00000 */
[----:B--2---:R0:W1:Y:S02]  /*0db0*/  SHFL.IDX P0, R6, R0, R7, R9 ;  /* 0x0000000700067389 */ /* 0x0040640000000009 */
[----:B01----:R-:W-:Y:S05]  /*0dc0*/  ENDCOLLECTIVE ;  /* 0x000000000000791b */ /* 0x003fea0003800000 */
.L_x_21948:
[----:B------:R-:W-:Y:S05]  /*0dd0*/  BSYNC B0 ;  /* 0x0000000000007941 */ /* 0x000fea0003800000 */
.L_x_21947:
[----:B------:R-:W-:Y:S05]  /*0de0*/  BRA `(.L_x_21949) ;  /* 0xfffffff800c07947 */ /* 0x000fea000383ffff */
.L_x_21925:
[----:B------:R-:W-:Y:S01]  /*0df0*/  BSSY B0, `(.L_x_21950) ;  /* 0x0000007000007945 */ /* 0x000fe20003800000 */
[----:B------:R-:W-:Y:S01]  /*0e00*/  MOV R7, R3 ;  /* 0x0000000300077202 */ /* 0x000fe20000000f00 */
[----:B------:R-:W-:Y:S02]  /*0e10*/  IMAD.MOV.U32 R9, RZ, RZ, 0x101f ;  /* 0x0000101fff097424 */ /* 0x000fe400078e00ff */
[----:B01----:R-:W-:-:S07]  /*0e20*/  IMAD.MOV.U32 R6, RZ, RZ, -0x1 ;  /* 0xffffffffff067424 */ /* 0x003fce00078e00ff */
[----:B--2---:R-:W-:Y:S05]  /*0e30*/  WARPSYNC.COLLECTIVE R6, `(.L_x_21951) ;  /* 0x0000000006087348 */ /* 0x004fea0003c00000 */
[----:B--2---:R0:W1:Y:S02]  /*0e40*/  SHFL.IDX P0, R6, R0, R7, R9 ;  /* 0x0000000700067389 */ /* 0x0040640000000009 */
[----:B01----:R-:W-:Y:S05]  /*0e50*/  ENDCOLLECTIVE ;  /* 0x000000000000791b */ /* 0x003fea0003800000 */
.L_x_21951:
[----:B------:R-:W-:Y:S05]  /*0e60*/  BSYNC B0 ;  /* 0x0000000000007941 */ /* 0x000fea0003800000 */
.L_x_21950:
[----:B------:R-:W-:Y:S05]  /*0e70*/  BRA `(.L_x_21952) ;  /* 0xfffffff800a87947 */ /* 0x000fea000383ffff */
.L_x_21926:
[----:B------:R-:W-:Y:S01]  /*0e80*/  BSSY B0, `(.L_x_21953) ;  /* 0x0000007000007945 */ /* 0x000fe20003800000 */
[----:B------:R-:W-:Y:S01]  /*0e90*/  MOV R7, R4 ;  /* 0x0000000400077202 */ /* 0x000fe20000000f00 */
[----:B------:R-:W-:Y:S02]  /*0ea0*/  IMAD.MOV.U32 R9, RZ, RZ, 0x101f ;  /* 0x0000101fff097424 */ /* 0x000fe400078e00ff */
[----:B01----:R-:W-:-:S07]  /*0eb0*/  IMAD.MOV.U32 R6, RZ, RZ, -0x1 ;  /* 0xffffffffff067424 */ /* 0x003fce00078e00ff */
[----:B--2---:R-:W-:Y:S05]  /*0ec0*/  WARPSYNC.COLLECTIVE R6, `(.L_x_21954) ;  /* 0x0000000006087348 */ /* 0x004fea0003c00000 */
[----:B--2---:R0:W1:Y:S02]  /*0ed0*/  SHFL.IDX P0, R6, R0, R7, R9 ;  /* 0x0000000700067389 */ /* 0x0040640000000009 */
[----:B01----:R-:W-:Y:S05]  /*0ee0*/  ENDCOLLECTIVE ;  /* 0x000000000000791b */ /* 0x003fea0003800000 */
.L_x_21954:
[----:B------:R-:W-:Y:S05]  /*0ef0*/  BSYNC B0 ;  /* 0x0000000000007941 */ /* 0x000fea0003800000 */
.L_x_21953:
[----:B------:R-:W-:Y:S05]  /*0f00*/  BRA `(.L_x_21955) ;  /* 0xfffffff800907947 */ /* 0x000fea000383ffff */
.L_x_21927:
[----:B------:R-:W-:Y:S01]  /*0f10*/  BSSY B0, `(.L_x_21956) ;  /* 0x0000007000007945 */ /* 0x000fe20003800000 */
[----:B------:R-:W-:Y:S01]  /*0f20*/  MOV R7, R2 ;  /* 0x0000000200077202 */ /* 0x000fe20000000f00 */
[----:B------:R-:W-:Y:S02]  /*0f30*/  IMAD.MOV.U32 R9, RZ, RZ, 0x101f ;  /* 0x0000101fff097424 */ /* 0x000fe400078e00ff */
[----:B01----:R-:W-:-:S07]  /*0f40*/  IMAD.MOV.U32 R6, RZ, RZ, -0x1 ;  /* 0xffffffffff067424 */ /* 0x003fce00078e00ff */
[----:B--2---:R-:W-:Y:S05]  /*0f50*/  WARPSYNC.COLLECTIVE R6, `(.L_x_21957) ;  /* 0x0000000006087348 */ /* 0x004fea0003c00000 */
[----:B--2---:R0:W1:Y:S02]  /*0f60*/  SHFL.IDX P0, R6, R0, R7, R9 ;  /* 0x0000000700067389 */ /* 0x0040640000000009 */
[----:B01----:R-:W-:Y:S05]  /*0f70*/  ENDCOLLECTIVE ;  /* 0x000000000000791b */ /* 0x003fea0003800000 */
.L_x_21957:
[----:B------:R-:W-:Y:S05]  /*0f80*/  BSYNC B0 ;  /* 0x0000000000007941 */ /* 0x000fea0003800000 */
.L_x_21956:
[----:B------:R-:W-:Y:S05]  /*0f90*/  BRA `(.L_x_21958) ;  /* 0xfffffff800787947 */ /* 0x000fea000383ffff */
.L_x_21928:
[----:B------:R-:W-:Y:S01]  /*0fa0*/  BSSY B0, `(.L_x_21959) ;  /* 0x0000007000007945 */ /* 0x000fe20003800000 */
[----:B------:R-:W-:Y:S01]  /*0fb0*/  MOV R7, R3 ;  /* 0x0000000300077202 */ /* 0x000fe20000000f00 */
[----:B------:R-:W-:Y:S02]  /*0fc0*/  IMAD.MOV.U32 R9, RZ, RZ, 0x101f ;  /* 0x0000101fff097424 */ /* 0x000fe400078e00ff */
[----:B01----:R-:W-:-:S07]  /*0fd0*/  IMAD.MOV.U32 R6, RZ, RZ, -0x1 ;  /* 0xffffffffff067424 */ /* 0x003fce00078e00ff */
[----:B--2---:R-:W-:Y:S05]  /*0fe0*/  WARPSYNC.COLLECTIVE R6, `(.L_x_21960) ;  /* 0x0000000006087348 */ /* 0x004fea0003c00000 */
[----:B--2---:R0:W1:Y:S02]  /*0ff0*/  SHFL.IDX P0, R6, R0, R7, R9 ;  /* 0x0000000700067389 */ /* 0x0040640000000009 */
[----:B01----:R-:W-:Y:S05]  /*1000*/  ENDCOLLECTIVE ;  /* 0x000000000000791b */ /* 0x003fea0003800000 */
.L_x_21960:
[----:B------:R-:W-:Y:S05]  /*1010*/  BSYNC B0 ;  /* 0x0000000000007941 */ /* 0x000fea0003800000 */
.L_x_21959:
[----:B------:R-:W-:Y:S05]  /*1020*/  BRA `(.L_x_21961) ;  /* 0xfffffff800607947 */ /* 0x000fea000383ffff */
.L_x_21929:
[----:B------:R-:W-:Y:S01]  /*1030*/  BSSY B0, `(.L_x_21962) ;  /* 0x0000007000007945 */ /* 0x000fe20003800000 */
[----:B------:R-:W-:Y:S01]  /*1040*/  MOV R7, R4 ;  /* 0x0000000400077202 */ /* 0x000fe20000000f00 */
[----:B------:R-:W-:Y:S02]  /*1050*/  IMAD.MOV.U32 R9, RZ, RZ, 0x101f ;  /* 0x0000101fff097424 */ /* 0x000fe400078e00ff */
[----:B01----:R-:W-:-:S07]  /*1060*/  IMAD.MOV.U32 R6, RZ, RZ, -0x1 ;  /* 0xffffffffff067424 */ /* 0x003fce00078e00ff */
[----:B--2---:R-:W-:Y:S05]  /*1070*/  WARPSYNC.COLLECTIVE R6, `(.L_x_21963) ;  /* 0x0000000006087348 */ /* 0x004fea0003c00000 */
[----:B--2---:R0:W1:Y:S02]  /*1080*/  SHFL.IDX P0, R6, R0, R7, R9 ;  /* 0x0000000700067389 */ /* 0x0040640000000009 */
[----:B01----:R-:W-:Y:S05]  /*1090*/  ENDCOLLECTIVE ;  /* 0x000000000000791b */ /* 0x003fea0003800000 */
.L_x_21963:
[----:B------:R-:W-:Y:S05]  /*10a0*/  BSYNC B0 ;  /* 0x0000000000007941 */ /* 0x000fea0003800000 */
.L_x_21962:
[----:B------:R-:W-:Y:S05]  /*10b0*/  BRA `(.L_x_21964) ;  /* 0xfffffff800487947 */ /* 0x000fea000383ffff */
.L_x_21930:
[----:B------:R-:W-:Y:S01]  /*10c0*/  BSSY B0, `(.L_x_21965) ;  /* 0x0000007000007945 */ /* 0x000fe20003800000 */
[----:B------:R-:W-:Y:S01]  /*10d0*/  MOV R7, R2 ;  /* 0x0000000200077202 */ /* 0x000fe20000000f00 */
[----:B------:R-:W-:Y:S02]  /*10e0*/  IMAD.MOV.U32 R9, RZ, RZ, 0x101f ;  /* 0x0000101fff097424 */ /* 0x000fe400078e00ff */
[----:B01----:R-:W-:-:S07]  /*10f0*/  IMAD.MOV.U32 R6, RZ, RZ, -0x1 ;  /* 0xffffffffff067424 */ /* 0x003fce00078e00ff */
[----:B--2---:R-:W-:Y:S05]  /*1100*/  WARPSYNC.COLLECTIVE R6, `(.L_x_21966) ;  /* 0x0000000006087348 */ /* 0x004fea0003c00000 */
[----:B--2---:R0:W1:Y:S02]  /*1110*/  SHFL.IDX P0, R6, R0, R7, R9 ;  /* 0x0000000700067389 */ /* 0x0040640000000009 */
[----:B01----:R-:W-:Y:S05]  /*1120*/  ENDCOLLECTIVE ;  /* 0x000000000000791b */ /* 0x003fea0003800000 */
.L_x_21966:
[----:B------:R-:W-:Y:S05]  /*1130*/  BSYNC B0 ;  /* 0x0000000000007941 */ /* 0x000fea0003800000 */
.L_x_21965:
[----:B------:R-:W-:Y:S05]  /*1140*/  BRA `(.L_x_21967) ;  /* 0xfffffff800307947 */ /* 0x000fea000383ffff */
.L_x_21931:
[----:B------:R-:W-:Y:S01]  /*1150*/  BSSY B0, `(.L_x_21968) ;  /* 0x0000007000007945 */ /* 0x000fe20003800000 */
[----:B------:R-:W-:Y:S01]  /*1160*/  MOV R7, R3 ;  /* 0x0000000300077202 */ /* 0x000fe20000000f00 */
[----:B------:R-:W-:Y:S02]  /*1170*/  IMAD.MOV.U32 R9, RZ, RZ, 0x101f ;  /* 0x0000101fff097424 */ /* 0x000fe400078e00ff */
[----:B01----:R-:W-:-:S07]  /*1180*/  IMAD.MOV.U32 R6, RZ, RZ, -0x1 ;  /* 0xffffffffff067424 */ /* 0x003fce00078e00ff */
[----:B--2---:R-:W-:Y:S05]  /*1190*/  WARPSYNC.COLLECTIVE R6, `(.L_x_21969) ;  /* 0x0000000006087348 */ /* 0x004fea0003c00000 */
[----:B--2---:R0:W1:Y:S02]  /*11a0*/  SHFL.IDX P0, R6, R0, R7, R9 ;  /* 0x0000000700067389 */ /* 0x0040640000000009 */
[----:B01----:R-:W-:Y:S05]  /*11b0*/  ENDCOLLECTIVE ;  /* 0x000000000000791b */ /* 0x003fea0003800000 */
.L_x_21969:
[----:B------:R-:W-:Y:S05]  /*11c0*/  BSYNC B0 ;  /* 0x0000000000007941 */ /* 0x000fea0003800000 */
.L_x_21968:
[----:B------:R-:W-:Y:S05]  /*11d0*/  BRA `(.L_x_21970) ;  /* 0xfffffff800187947 */ /* 0x000fea000383ffff */
.L_x_21932:
[----:B------:R-:W-:Y:S01]  /*11e0*/  BSSY B0, `(.L_x_21971) ;  /* 0x0000007000007945 */ /* 0x000fe20003800000 */
[----:B------:R-:W-:Y:S01]  /*11f0*/  MOV R7, R4 ;  /* 0x0000000400077202 */ /* 0x000fe20000000f00 */
[----:B------:R-:W-:Y:S02]  /*1200*/  IMAD.MOV.U32 R9, RZ, RZ, 0x101f ;  /* 0x0000101fff097424 */ /* 0x000fe400078e00ff */
[----:B01----:R-:W-:-:S07]  /*1210*/  IMAD.MOV.U32 R6, RZ, RZ, -0x1 ;  /* 0xffffffffff067424 */ /* 0x003fce00078e00ff */
[----:B--2---:R-:W-:Y:S05]  /*1220*/  WARPSYNC.COLLECTIVE R6, `(.L_x_21972) ;  /* 0x0000000006087348 */ /* 0x004fea0003c00000 */
[----:B--2---:R0:W1:Y:S02]  /*1230*/  SHFL.IDX P0, R6, R0, R7, R9 ;  /* 0x0000000700067389 */ /* 0x0040640000000009 */
[----:B01----:R-:W-:Y:S05]  /*1240*/  ENDCOLLECTIVE ;  /* 0x000000000000791b */ /* 0x003fea0003800000 */
.L_x_21972:
[----:B------:R-:W-:Y:S05]  /*1250*/  BSYNC B0 ;  /* 0x0000000000007941 */ /* 0x000fea0003800000 */
.L_x_21971:
[----:B------:R-:W-:Y:S05]  /*1260*/  BRA `(.L_x_21973) ;  /* 0xfffffff800007947 */ /* 0x000fea000383ffff */
.L_x_21933:
[----:B------:R-:W-:Y:S01]  /*1270*/  BSSY B0, `(.L_x_21974) ;  /* 0x0000007000007945 */ /* 0x000fe20003800000 */
[----:B------:R-:W-:Y:S01]  /*1280*/  MOV R7, R2 ;  /* 0x0000000200077202 */ /* 0x000fe20000000f00 */
[----:B------:R-:W-:Y:S02]  /*1290*/  IMAD.MOV.U32 R9, RZ, RZ, 0x101f ;  /* 0x0000101fff097424 */ /* 0x000fe400078e00ff */
[----:B01----:R-:W-:-:S07]  /*12a0*/  IMAD.MOV.U32 R6, RZ, RZ, -0x1 ;  /* 0xffffffffff067424 */ /* 0x003fce00078e00ff */
[----:B--2---:R-:W-:Y:S05]  /*12b0*/  WARPSYNC.COLLECTIVE R6, `(.L_x_21975) ;  /* 0x0000000006087348 */ /* 0x004fea0003c00000 */
[----:B--2---:R0:W1:Y:S02]  /*12c0*/  SHFL.IDX P0, R6, R0, R7, R9 ;  /* 0x0000000700067389 */ /* 0x0040640000000009 */
[----:B01----:R-:W-:Y:S05]  /*12d0*/  ENDCOLLECTIVE ;  /* 0x000000000000791b */ /* 0x003fea0003800000 */
.L_x_21975:
[----:B------:R-:W-:Y:S05]  /*12e0*/  BSYNC B0 ;  /* 0x0000000000007941 */ /* 0x000fea0003800000 */
.L_x_21974:
[----:B------:R-:W-:Y:S05]  /*12f0*/  BRA `(.L_x_21976) ;  /* 0xfffffff400f07947 */ /* 0x000fea000383ffff */
.L_x_21934:
[----:B------:R-:W-:Y:S01]  /*1300*/  BSSY B0, `(.L_x_21977) ;  /* 0x0000007000007945 */ /* 0x000fe20003800000 */
[----:B------:R-:W-:Y:S01]  /*1310*/  MOV R7, R3 ;  /* 0x0000000300077202 */ /* 0x000fe20000000f00 */
[----:B------:R-:W-:Y:S02]  /*1320*/  IMAD.MOV.U32 R9, RZ, RZ, 0x101f ;  /* 0x0000101fff097424 */ /* 0x000fe400078e00ff */
[----:B01----:R-:W-:-:S07]  /*1330*/  IMAD.MOV.U32 R6, RZ, RZ, -0x1 ;  /* 0xffffffffff067424 */ /* 0x003fce00078e00ff */
[----:B--2---:R-:W-:Y:S05]  /*1340*/  WARPSYNC.COLLECTIVE R6, `(.L_x_21978) ;  /* 0x0000000006087348 */ /* 0x004fea0003c00000 */
[----:B--2---:R0:W1:Y:S02]  /*1350*/  SHFL.IDX P0, R6, R0, R7, R9 ;  /* 0x0000000700067389 */ /* 0x0040640000000009 */
[----:B01----:R-:W-:Y:S05]  /*1360*/  ENDCOLLECTIVE ;  /* 0x000000000000791b */ /* 0x003fea0003800000 */
.L_x_21978:
[----:B------:R-:W-:Y:S05]  /*1370*/  BSYNC B0 ;  /* 0x0000000000007941 */ /* 0x000fea0003800000 */
.L_x_21977:
[----:B------:R-:W-:Y:S05]  /*1380*/  BRA `(.L_x_21979) ;  /* 0xfffffff400d47947 */ /* 0x000fea000383ffff */
.L_x_21935:
[----:B------:R-:W-:Y:S01]  /*1390*/  BSSY B0, `(.L_x_21980) ;  /* 0x0000007000007945 */ /* 0x000fe20003800000 */
[----:B------:R-:W-:Y:S01]  /*13a0*/  MOV R7, R5 ;  /* 0x0000000500077202 */ /* 0x000fe20000000f00 */
[----:B------:R-:W-:Y:S02]  /*13b0*/  IMAD.MOV.U32 R9, RZ, RZ, 0x101f ;  /* 0x0000101fff097424 */ /* 0x000fe400078e00ff */
[----:B01----:R-:W-:-:S07]  /*13c0*/  IMAD.MOV.U32 R6, RZ, RZ, -0x1 ;  /* 0xffffffffff067424 */ /* 0x003fce00078e00ff */
[----:B--2---:R-:W-:Y:S05]  /*13d0*/  WARPSYNC.COLLECTIVE R6, `(.L_x_21981) ;  /* 0x0000000006087348 */ /* 0x004fea0003c00000 */
[----:B--2---:R0:W1:Y:S02]  /*13e0*/  SHFL.IDX P0, R6, R0, R7, R9 ;  /* 0x0000000700067389 */ /* 0x0040640000000009 */
[----:B01----:R-:W-:Y:S05]  /*13f0*/  ENDCOLLECTIVE ;  /* 0x000000000000791b */ /* 0x003fea0003800000 */
.L_x_21981:
[----:B------:R-:W-:Y:S05]  /*1400*/  BSYNC B0 ;  /* 0x0000000000007941 */ /* 0x000fea0003800000 */
.L_x_21980:
[----:B------:R-:W-:Y:S05]  /*1410*/  BRA `(.L_x_21919) ;  /* 0xfffffff400bc7947 */ /* 0x000fea000383ffff */
        .weak           $__internal_444_$__cuda_sm20_div_u16
        .type           $__internal_444_$__cuda_sm20_div_u16,@function
        .size           $__internal_444_$__cuda_sm20_div_u16,(.L_x_38947 - $__internal_444_$__cuda_sm20_div_u16)
$__internal_444_$__cuda_sm20_div_u16:
        /* <DEDUP_REMOVED lines=18> */
[----:B------:R-:W-:Y:S06]  /*1540*/  RET.REL.NODEC R2 `(_Z9cuda_gemmIiLi128ELi2ELi1ELi64ELi16ELi16ELi64ELi0ELi1EEviiiPT_S1_S1_iii) ;  /* 0xffffffe802ac7950 */ /* 0x000fec0003c3ffff */
.L_x_21982:
        /* <DEDUP_REMOVED lines=11> */
.L_x_38947:


//--------------------- .text._Z9cuda_gemmIiLi128ELi2ELi1ELi64ELi16ELi16ELi64ELi0ELi0EEviiiPT_S1_S1_iii --------------------------
	.section	.text._Z9cuda_gemmIiLi128ELi2ELi1ELi64ELi16ELi16ELi64ELi0ELi0EEviiiPT_S1_S1_iii,"ax",@progbits
	.align	128
        .global         _Z9cuda_gemmIiLi128ELi2ELi1ELi64ELi16ELi16ELi64ELi0ELi0EEviiiPT_S1_S1_iii
        .type           _Z9cuda_gemmIiLi128ELi2ELi1ELi64ELi16ELi16ELi64ELi0ELi0EEviiiPT_S1_S1_iii,@function
        .size           _Z9cuda_gemmIiLi128ELi2ELi1ELi64ELi16ELi16ELi64ELi0ELi0EEviiiPT_S1_S1_iii,(.L_x_38948 - _Z9cuda_gemmIiLi128ELi2ELi1ELi64ELi16ELi16ELi64ELi0ELi0EEviiiPT_S1_S1_iii)
        .other          _Z9cuda_gemmIiLi128ELi2ELi1ELi64ELi16ELi16ELi64ELi0ELi0EEviiiPT_S1_S1_iii,@"STO_CUDA_ENTRY STV_DEFAULT"
_Z9cuda_gemmIiLi128ELi2ELi1ELi64ELi16ELi16ELi64ELi0ELi0EEviiiPT_S1_S1_iii:
.text._Z9cuda_gemmIiLi128ELi2ELi1ELi64ELi16ELi16ELi64ELi0ELi0EEviiiPT_S1_S1_iii:
        /* <DEDUP_REMOVED lines=36> */
.L_x_21985:
        /* <DEDUP_REMOVED lines=25> */
.L_x_21984:
[----:B------:R-:W-:Y:S05]  /*03d0*/  BSYNC.RECONVERGENT B0 ;  /* 0x0000000000007941 */ /* 0x000fea0003800200 */
.L_x_21983:
        /* <DEDUP_REMOVED lines=213> */
[----:B------:R-:W-:Y:S05]  /*1130*/  CALL.REL.NOINC `($__internal_445_$__cuda_sm20_div_s16) ;  /* 0x0000001c00847944 */ /* 0x000fea0003c00000 */
[----:B------:R-:W0:Y:S01]  /*1140*/  LDCU UR7, c[0x0][0x3a8] ;  /* 0x00007500ff0777ac */ /* 0x000e220008000800 */
[----:B------:R-:W-:Y:S02]  /*1150*/  UPRMT UR8, UR6, 0x9910, URZ ;  /* 0x0000991006087896 */ /* 0x000fe400080000ff */
[----:B0-----:R-:W-:-:S04]  /*1160*/  UISETP.LT.AND UP0, UPT, UR7, 0x10, UPT ;  /* 0x000000100700788c */ /* 0x001fc8000bf01270 */
[----:B------:R-:W-:-:S03]  /*1170*/  USEL UR6, UR7, 0x10, UP0 ;  /* 0x0000001007067887 */ /* 0x000fc60008000000 */
[----:B------:R-:W-:-:S09]  /*1180*/  UMOV UR7, UR8 ;  /* 0x0000000800077c82 */ /* 0x000fd20008000000 */
.L_x_22026:
        /* <DEDUP_REMOVED lines=40> */
.L_x_21989:
[----:B------:R-:W-:Y:S05]  /*1410*/  BSYNC.RECONVERGENT B1 ;  /* 0x0000000000017941 */ /* 0x000fea0003800200 */
.L_x_21988:
        /* <DEDUP_REMOVED lines=14> */
.L_x_21990:
        /* <DEDUP_REMOVED lines=26> */
.L_x_21987:
[----:B------:R-:W-:Y:S05]  /*16a0*/  BSYNC.RECONVERGENT B0 ;  /* 0x0000000000007941 */ /* 0x000fea0003800200 */
.L_x_21986:
        /* <DEDUP_REMOVED lines=64> */
.L_x_22025:
        /* <DEDUP_REMOVED lines=11> */
.L_x_22029:
[----:B--2---:R-:W-:-:S07]  /*1b60*/  IMAD R24, R82, R27, RZ ;  /* 0x0000001b52187224 */ /* 0x004fce00078e02ff */
.L_x_21993:
[----:B------:R-:W-:-:S13]  /*1b70*/  ISETP.GE.AND P0, PT, R25, 0x2, PT ;  /* 0x000000021900780c */ /* 0x000fda0003f06270 */
[----:B------:R-:W-:Y:S05]  /*1b80*/  @!P0 BRA `(.L_x_21995) ;  /* 0x0000000000108947 */ /* 0x000fea0003800000 */
[----:B------:R-:W-:-:S03]  /*1b90*/  UMOV UR8, 0xffffffff ;  /* 0xffffffff00087882 */ /* 0x000fc60000000000 */
[----:B------:R-:W-:Y:S05]  /*1ba0*/  BRA.DIV UR8, `(.L_x_21996) ;  /* 0x0000000a08c87947 */ /* 0x000fea000b800000 */
[----:B------:R2:W3:Y:S02]  /*1bb0*/  SHFL.IDX PT, R27, R26, R63, 0x101f ;  /* 0x00101f3f1a1b7589 */ /* 0x0004e400000e0000 */
.L_x_22032:
[----:B0--3--:R-:W-:-:S07]  /*1bc0*/  IMAD R24, R77, R27, R24 ;  /* 0x0000001b4d187224 */ /* 0x009fce00078e0218 */
.L_x_21995:
[----:B------:R-:W-:-:S13]  /*1bd0*/  ISETP.GE.AND P6, PT, R25, 0x3, PT ;  /* 0x000000031900780c */ /* 0x000fda0003fc6270 */
[----:B------:R-:W-:Y:S05]  /*1be0*/  @!P6 BRA `(.L_x_21997) ;  /* 0x000000000010e947 */ /* 0x000fea0003800000 */
[----:B------:R-:W-:-:S03]  /*1bf0*/  UMOV UR8, 0xffffffff ;  /* 0xffffffff00087882 */ /* 0x000fc60000000000 */
[----:B------:R-:W-:Y:S05]  /*1c00*/  BRA.DIV UR8, `(.L_x_21998) ;  /* 0x0000000a08d47947 */ /* 0x000fea000b800000 */
[----:B------:R3:W4:Y:S02]  /*1c10*/  SHFL.IDX PT, R27, R26, R62, 0x101f ;  /* 0x00101f3e1a1b7589 */ /* 0x00072400000e0000 */
.L_x_22035:
[----:B0---4-:R-:W-:-:S07]  /*1c20*/  IMAD R24, R78, R27, R24 ;  /* 0x0000001b4e187224 */ /* 0x011fce00078e0218 */
.L_x_21997:
[----:B------:R-:W-:-:S13]  /*1c30*/  ISETP.GE.AND P1, PT, R25, 0x4, PT ;  /* 0x000000041900780c */ /* 0x000fda0003f26270 */
[----:B------:R-:W-:Y:S05]  /*1c40*/  @!P1 BRA `(.L_x_21999) ;  /* 0x0000000000109947 */ /* 0x000fea0003800000 */
[----:B------:R-:W-:-:S03]  /*1c50*/  UMOV UR8, 0xffffffff ;  /* 0xffffffff00087882 */ /* 0x000fc60000000000 */
[----:B------:R-:W-:Y:S05]  /*1c60*/  BRA.DIV UR8, `(.L_x_22000) ;  /* 0x0000000a08e07947 */ /* 0x000fea000b800000 */
[----:B------:R4:W0:Y:S02]  /*1c70*/  SHFL.IDX PT, R27, R26, R61, 0x101f ;  /* 0x00101f3d1a1b7589 */ /* 0x00082400000e0000 */
.L_x_22038:
[----:B0-----:R-:W-:-:S07]  /*1c80*/  IMAD R24, R79, R27, R24 ;  /* 0x0000001b4f187224 */ /* 0x001fce00078e0218 */
.L_x_21999:
[----:B------:R-:W-:-:S13]  /*1c90*/  ISETP.GE.AND P2, PT, R25, 0x5, PT ;  /* 0x000000051900780c */ /* 0x000fda0003f46270 */
[----:B------:R-:W-:Y:S05]  /*1ca0*/  @!P2 BRA `(.L_x_22001) ;  /* 0x000000000010a947 */ /* 0x000fea0003800000 */
[----:B------:R-:W-:-:S03]  /*1cb0*/  UMOV UR8, 0xffffffff ;  /* 0xffffffff00087882 */ /* 0x000fc60000000000 */
[----:B------:R-:W-:Y:S05]  /*1cc0*/  BRA.DIV UR8, `(.L_x_22002) ;  /* 0x0000000a08ec7947 */ /* 0x000fea000b800000 */
[----:B------:R0:W0:Y:S02]  /*1cd0*/  SHFL.IDX PT, R27, R26, R60, 0x101f ;  /* 0x00101f3c1a1b7589 */ /* 0x00002400000e0000 */
.L_x_22041:
[----:B0-----:R-:W-:-:S07]  /*1ce0*/  IMAD R24, R80, R27, R24 ;  /* 0x0000001b50187224 */ /* 0x001fce00078e0218 */
.L_x_22001:
[----:B------:R-:W-:-:S13]  /*1cf0*/  ISETP.GE.AND P3, PT, R25, 0x6, PT ;  /* 0x000000061900780c */ /* 0x000fda0003f66270 */
[----:B------:R-:W-:Y:S05]  /*1d00*/  @!P3 BRA `(.L_x_22003) ;  /* 0x000000000010b947 */ /* 0x000fea0003800000 */
[----:B------:R-:W-:-:S03]  /*1d10*/  UMOV UR8, 0xffffffff ;  /* 0xffffffff00087882 */ /* 0x000fc60000000000 */
[----:B------:R-:W-:Y:S05]  /*1d20*/  BRA.DIV UR8, `(.L_x_22004) ;  /* 0x0000000a08f87947 */ /* 0x000fea000b800000 */
[----:B------:R0:W0:Y:S02]  /*1d30*/  SHFL.IDX PT, R27, R26, R59, 0x101f ;  /* 0x00101f3b1a1b7589 */ /* 0x00002400000e0000 */
.L_x_22044:
[----:B0-----:R-:W-:-:S07]  /*1d40*/  IMAD R24, R81, R27, R24 ;  /* 0x0000001b51187224 */ /* 0x001fce00078e0218 */
.L_x_22003:
[----:B------:R-:W-:-:S13]  /*1d50*/  ISETP.GE.AND P5, PT, R25, 0x7, PT ;  /* 0x000000071900780c */ /* 0x000fda0003fa6270 */
[----:B------:R-:W-:Y:S05]  /*1d60*/  @!P5 BRA `(.L_x_22005) ;  /* 0x000000000010d947 */ /* 0x000fea0003800000 */
[----:B------:R-:W-:-:S03]  /*1d70*/  UMOV UR8, 0xffffffff ;  /* 0xffffffff00087882 */ /* 0x000fc60000000000 */
[----:B------:R-:W-:Y:S05]  /*1d80*/  BRA.DIV UR8, `(.L_x_22006) ;  /* 0x0000000e08047947 */ /* 0x000fea000b800000 */
[----:B------:R0:W0:Y:S02]  /*1d90*/  SHFL.IDX PT, R27, R26, R58, 0x101f ;  /* 0x00101f3a1a1b7589 */ /* 0x00002400000e0000 */
.L_x_22047:
[----:B0-----:R-:W-:-:S07]  /*1da0*/  IMAD R24, R67, R27, R24 ;  /* 0x0000001b43187224 */ /* 0x001fce00078e0218 */
.L_x_22005:
[----:B------:R-:W-:-:S13]  /*1db0*/  ISETP.GE.AND P5, PT, R25, 0x8, PT ;  /* 0x000000081900780c */ /* 0x000fda0003fa6270 */
[----:B------:R-:W-:Y:S05]  /*1dc0*/  @!P5 BRA `(.L_x_22007) ;  /* 0x000000000010d947 */ /* 0x000fea0003800000 */
[----:B------:R-:W-:-:S03]  /*1dd0*/  UMOV UR8, 0xffffffff ;  /* 0xffffffff00087882 */ /* 0x000fc60000000000 */
[----:B------:R-:W-:Y:S05]  /*1de0*/  BRA.DIV UR8, `(.L_x_22008) ;  /* 0x0000000e08107947 */ /* 0x000fea000b800000 */
[----:B------:R0:W0:Y:S02]  /*1df0*/  SHFL.IDX PT, R27, R26, R57, 0x101f ;  /* 0x00101f391a1b7589 */ /* 0x00002400000e0000 */
.L_x_22050:
[----:B0-----:R-:W-:-:S07]  /*1e00*/  IMAD R24, R68, R27, R24 ;  /* 0x0000001b44187224 */ /* 0x001fce00078e0218 */
.L_x_22007:
[----:B------:R-:W-:-:S13]  /*1e10*/  ISETP.GE.AND P5, PT, R25, 0x9, PT ;  /* 0x000000091900780c */ /* 0x000fda0003fa6270 */
[----:B------:R-:W-:Y:S05]  /*1e20*/  @!P5 BRA `(.L_x_22009) ;  /* 0x000000000010d947 */ /* 0x000fea0003800000 */
[----:B------:R-:W-:-:S03]  /*1e30*/  UMOV UR8, 0xffffffff ;  /* 0xffffffff00087882 */ /* 0x000fc60000000000 */
[----:B------:R-:W-:Y:S05]  /*1e40*/  BRA.DIV UR8, `(.L_x_22010) ;  /* 0x0000000e081c7947 */ /* 0x000fea000b800000 */
[----:B------:R0:W0:Y:S02]  /*1e50*/  SHFL.IDX PT, R27, R26, R56, 0x101f ;  /* 0x00101f381a1b7589 */ /* 0x00002400000e0000 */
.L_x_22053:
[----:B0-----:R-:W-:-:S07]  /*1e60*/  IMAD R24, R69, R27, R24 ;  /* 0x0000001b45187224 */ /* 0x001fce00078e0218 */
.L_x_22009:
[----:B------:R-:W-:-:S13]  /*1e70*/  ISETP.GE.AND P5, PT, R25, 0xa, PT ;  /* 0x0000000a1900780c */ /* 0x000fda0003fa6270 */
[----:B------:R-:W-:Y:S05]  /*1e80*/  @!P5 BRA `(.L_x_22011) ;  /* 0x000000000010d947 */ /* 0x000fea0003800000 */
[----:B------:R-:W-:-:S03]  /*1e90*/  UMOV UR8, 0xffffffff ;  /* 0xffffffff00087882 */ /* 0x000fc60000000000 */
[----:B------:R-:W-:Y:S05]  /*1ea0*/  BRA.DIV UR8, `(.L_x_22012) ;  /* 0x0000000e08287947 */ /* 0x000fea000b800000 */
[----:B------:R0:W0:Y:S02]  /*1eb0*/  SHFL.IDX PT, R27, R26, R55, 0x101f ;  /* 0x00101f371a1b7589 */ /* 0x00002400000e0000 */
.L_x_22056:
[----:B0-----:R-:W-:-:S07]  /*1ec0*/  IMAD R24, R70, R27, R24 ;  /* 0x0000001b46187224 */ /* 0x001fce00078e0218 */
.L_x_22011:
[----:B------:R-:W-:-:S13]  /*1ed0*/  ISETP.GE.AND P5, PT, R25, 0xb, PT ;  /* 0x0000000b1900780c */ /* 0x000fda0003fa6270 */
[----:B------:R-:W-:Y:S05]  /*1ee0*/  @!P5 BRA `(.L_x_22013) ;  /* 0x000000000010d947 */ /* 0x000fea0003800000 */
[----:B------:R-:W-:-:S03]  /*1ef0*/  UMOV UR8, 0xffffffff ;  /* 0xffffffff00087882 */ /* 0x000fc60000000000 */
[----:B------:R-:W-:Y:S05]  /*1f00*/  BRA.DIV UR8, `(.L_x_22014) ;  /* 0x0000000e08347947 */ /* 0x000fea000b800000 */
[----:B------:R0:W0:Y:S02]  /*1f10*/  SHFL.IDX PT, R27, R26, R54, 0x101f ;  /* 0x00101f361a1b7589 */ /* 0x00002400000e0000 */
.L_x_22059:
[----:B0-----:R-:W-:-:S07]  /*1f20*/  IMAD R24, R71, R27, R24 ;  /* 0x0000001b47187224 */ /* 0x001fce00078e0218 */
.L_x_22013:
[----:B------:R-:W-:-:S13]  /*1f30*/  ISETP.GE.AND P5, PT, R25, 0xc, PT ;  /* 0x0000000c1900780c */ /* 0x000fda0003fa6270 */
[----:B------:R-:W-:Y:S05]  /*1f40*/  @!P5 BRA `(.L_x_22015) ;  /* 0x000000000010d947 */ /* 0x000fea0003800000 */
[----:B------:R-:W-:-:S03]  /*1f50*/  UMOV UR8, 0xffffffff ;  /* 0xffffffff00087882 */ /* 0x000fc60000000000 */
[----:B------:R-:W-:Y:S05]  /*1f60*/  BRA.DIV UR8, `(.L_x_22016) ;  /* 0x0000000e08407947 */ /* 0x000fea000b800000 */
[----:B------:R0:W0:Y:S02]  /*1f70*/  SHFL.IDX PT, R27, R26, R53, 0x101f ;  /* 0x00101f351a1b7589 */ /* 0x00002400000e0000 */
.L_x_22062:
[----:B0-----:R-:W-:-:S07]  /*1f80*/  IMAD R24, R72, R27, R24 ;  /* 0x0000001b48187224 */ /* 0x001fce00078e0218 */
.L_x_22015:
[----:B------:R-:W-:-:S13]  /*1f90*/  ISETP.GE.AND P5, PT, R25, 0xd, PT ;  /* 0x0000000d1900780c */ /* 0x000fda0003fa6270 */
[----:B------:R-:W-:Y:S05]  /*1fa0*/  @!P5 BRA `(.L_x_22017) ;  /* 0x000000000010d947 */ /* 0x000fea0003800000 */
[----:B------:R-:W-:-:S03]  /*1fb0*/  UMOV UR8, 0xffffffff ;  /* 0xffffffff00087882 */ /* 0x000fc60000000000 */
[----:B------:R-:W-:Y:S05]  /*1fc0*/  BRA.DIV UR8, `(.L_x_22018) ;  /* 0x0000000e084c7947 */ /* 0x000fea000b800000 */
[----:B------:R0:W0:Y:S02]  /*1fd0*/  SHFL.IDX PT, R27, R26, R52, 0x101f ;  /* 0x00101f341a1b7589 */ /* 0x00002400000e0000 */
.L_x_22065:
[----:B0-----:R-:W-:-:S07]  /*1fe0*/  IMAD R24, R73, R27, R24 ;  /* 0x0000001b49187224 */ /* 0x001fce00078e0218 */
.L_x_22017:
[----:B------:R-:W-:-:S13]  /*1ff0*/  ISETP.GE.AND P5, PT, R25, 0xe, PT ;  /* 0x0000000e1900780c */ /* 0x000fda0003fa6270 */
[----:B------:R-:W-:Y:S05]  /*2000*/  @!P5 BRA `(.L_x_22019) ;  /* 0x000000000010d947 */ /* 0x000fea0003800000 */
[----:B------:R-:W-:-:S03]  /*2010*/  UMOV UR8, 0xffffffff ;  /* 0xffffffff00087882 */ /* 0x000fc60000000000 */
[----:B------:R-:W-:Y:S05]  /*2020*/  BRA.DIV UR8, `(.L_x_22020) ;  /* 0x0000000e08587947 */ /* 0x000fea000b800000 */
[----:B------:R0:W0:Y:S02]  /*2030*/  SHFL.IDX PT, R27, R26, R51, 0x101f ;  /* 0x00101f331a1b7589 */ /* 0x00002400000e0000 */
.L_x_22068:
[----:B0-----:R-:W-:-:S07]  /*2040*/  IMAD R24, R74, R27, R24 ;  /* 0x0000001b4a187224 */ /* 0x001fce00078e0218 */
.L_x_22019:
[----:B------:R-:W-:-:S13]  /*2050*/  ISETP.GE.AND P5, PT, R25, 0xf, PT ;  /* 0x0000000f1900780c */ /* 0x000fda0003fa6270 */
[----:B------:R-:W-:Y:S05]  /*2060*/  @!P5 BRA `(.L_x_22021) ;  /* 0x000000000010d947 */ /* 0x000fea0003800000 */
[----:B------:R-:W-:-:S03]  /*2070*/  UMOV UR8, 0xffffffff ;  /* 0xffffffff00087882 */ /* 0x000fc60000000000 */
[----:B------:R-:W-:Y:S05]  /*2080*/  BRA.DIV UR8, `(.L_x_22022) ;  /* 0x0000000e08647947 */ /* 0x000fea000b800000 */
[----:B------:R0:W0:Y:S02]  /*2090*/  SHFL.IDX PT, R27, R26, R50, 0x101f ;  /* 0x00101f321a1b7589 */ /* 0x00002400000e0000 */
.L_x_22071:
[----:B0-----:R-:W-:-:S07]  /*20a0*/  IMAD R24, R75, R27, R24 ;  /* 0x0000001b4b187224 */ /* 0x001fce00078e0218 */
.L_x_22021:
[----:B------:R-:W-:-:S13]  /*20b0*/  ISETP.GE.AND P5, PT, R25, 0x10, PT ;  /* 0x000000101900780c */ /* 0x000fda0003fa6270 */
[----:B------:R-:W-:Y:S05]  /*20c0*/  @!P5 BRA `(.L_x_22023) ;  /* 0x000000040010d947 */ /* 0x000fea0003800000 */
[----:B------:R-:W-:-:S03]  /*20d0*/  UMOV UR8, 0xffffffff ;  /* 0xffffffff00087882 */ /* 0x000fc60000000000 */
[----:B------:R-:W-:Y:S05]  /*20e0*/  BRA.DIV UR8, `(.L_x_22024) ;  /* 0x0000000e08707947 */ /* 0x000fea000b800000 */
[----:B------:R0:W0:Y:S02]  /*20f0*/  SHFL.IDX PT, R25, R26, R49, 0x101f ;  /* 0x00101f311a197589 */ /* 0x00002400000e0000 */
.L_x_22074:
[----:B0-----:R-:W-:Y:S01]  /*2100*/  IMAD R24, R76, R25, R24 ;  /* 0x000000194c187224 */ /* 0x001fe200078e0218 */
[----:B------:R-:W-:Y:S06]  /*2110*/  BRA `(.L_x_22023) ;  /* 0x0000000000fc7947 */ /* 0x000fec0003800000 */
.L_x_21992:
        /* <DEDUP_REMOVED lines=63> */
.L_x_22023:
[----:B------:R-:W-:Y:S01]  /*2510*/  VIADD R21, R21, UR7 ;  /* 0x0000000715157c36 */ /* 0x000fe20008000000 */
[----:B------:R-:W-:-:S04]  /*2520*/  IADD3 R23, PT, PT, R24, R23, RZ ;  /* 0x0000001718177210 */ /* 0x000fc80007ffe0ff */
[----:B------:R-:W-:-:S13]  /*2530*/  ISETP.GE.AND P5, PT, R21, UR6, PT ;  /* 0x0000000615007c0c */ /* 0x000fda000bfa6270 */
[----:B------:R-:W-:Y:S05]  /*2540*/  @!P5 BRA `(.L_x_22025) ;  /* 0xfffffff40058d947 */ /* 0x000fea000383ffff */
.L_x_21991:
        /* <DEDUP_REMOVED lines=15> */
.L_x_21994:
[----:B------:R-:W-:Y:S01]  /*2640*/  HFMA2 R29, -RZ, RZ, 0, 0.000503063201904296875 ;  /* 0x0000101fff1d7431 */ /* 0x000fe200000001ff */
[----:B------:R-:W-:Y:S01]  /*2650*/  BSSY B0, `(.L_x_22027) ;  /* 0x0000006000007945 */ /* 0x000fe20003800000 */
[----:B------:R-:W-:Y:S02]  /*2660*/  IMAD.MOV.U32 R28, RZ, RZ, R0 ;  /* 0x000000ffff1c7224 */ /* 0x000fe400078e0000 */
[----:B------:R-:W-:-:S07]  /*2670*/  IMAD.MOV.U32 R27, RZ, RZ, -0x1 ;  /* 0xffffffffff1b7424 */ /* 0x000fce00078e00ff */
[----:B0-----:R-:W-:Y:S05]  /*2680*/  WARPSYNC.COLLECTIVE R27, `(.L_x_22028) ;  /* 0x000000001b087348 */ /* 0x001fea0003c00000 */
[----:B------:R1:W2:Y:S02]  /*2690*/  SHFL.IDX P5, R27, R26, R28, R29 ;  /* 0x0000001c1a1b7389 */ /* 0x0002a400000a001d */
[----:B012---:R-:W-:Y:S05]  /*26a0*/  ENDCOLLECTIVE ;  /* 0x000000000000791b */ /* 0x007fea0003800000 */
.L_x_22028:
[----:B------:R-:W-:Y:S05]  /*26b0*/  BSYNC B0 ;  /* 0x0000000000007941 */ /* 0x000fea0003800000 */
.L_x_22027:
[----:B------:R-:W-:Y:S05]  /*26c0*/  BRA `(.L_x_22029) ;  /* 0xfffffff400247947 */ /* 0x000fea000383ffff */
.L_x_21996:
[----:B------:R-:W-:Y:S01]  /*26d0*/  BSSY B0, `(.L_x_22030) ;  /* 0x0000007000007945 */ /* 0x000fe20003800000 */
[----:B------:R-:W-:Y:S01]  /*26e0*/  IMAD.MOV.U32 R28, RZ, RZ, R63 ;  /* 0x000000ffff1c7224 */ /* 0x000fe200078e003f */
[----:B------:R-:W-:Y:S01]  /*26f0*/  MOV R29, 0x101f ;  /* 0x0000101f001d7802 */ /* 0x000fe20000000f00 */
[----:B------:R-:W-:-:S07]  /*2700*/  IMAD.MOV.U32 R27, RZ, RZ, -0x1 ;  /* 0xffffffffff1b7424 */ /* 0x000fce00078e00ff */
[----:B01----:R-:W-:Y:S05]  /*2710*/  WARPSYNC.COLLECTIVE R27, `(.L_x_22031) ;  /* 0x000000001b087348 */ /* 0x003fea0003c00000 */
[----:B------:R2:W3:Y:S02]  /*2720*/  SHFL.IDX P5, R27, R26, R28, R29 ;  /* 0x0000001c1a1b7389 */ /* 0x0004e400000a001d */
[----:B0123--:R-:W-:Y:S05]  /*2730*/  ENDCOLLECTIVE ;  /* 0x000000000000791b */ /* 0x00ffea0003800000 */
.L_x_22031:
[----:B------:R-:W-:Y:S05]  /*2740*/  BSYNC B0 ;  /* 0x0000000000007941 */ /* 0x000fea0003800000 */
.L_x_22030:
[----:B------:R-:W-:Y:S05]  /*2750*/  BRA `(.L_x_22032) ;  /* 0xfffffff400187947 */ /* 0x000fea000383ffff */
.L_x_21998:
[----:B------:R-:W-:Y:S01]  /*2760*/  HFMA2 R29, -RZ, RZ, 0, 0.000503063201904296875 ;  /* 0x0000101fff1d7431 */ /* 0x000fe200000001ff */
[----:B------:R-:W-:Y:S01]  /*2770*/  BSSY B0, `(.L_x_22033) ;  /* 0x0000006000007945 */ /* 0x000fe20003800000 */
[----:B------:R-:W-:Y:S02]  /*2780*/  IMAD.MOV.U32 R28, RZ, RZ, R62 ;  /* 0x000000ffff1c7224 */ /* 0x000fe400078e003e */
[----:B------:R-:W-:-:S07]  /*2790*/  IMAD.MOV.U32 R27, RZ, RZ, -0x1 ;  /* 0xffffffffff1b7424 */ /* 0x000fce00078e00ff */
[----:B012---:R-:W-:Y:S05]  /*27a0*/  WARPSYNC.COLLECTIVE R27, `(.L_x_22034) ;  /* 0x000000001b087348 */ /* 0x007fea0003c00000 */
[----:B------:R3:W4:Y:S02]  /*27b0*/  SHFL.IDX P5, R27, R26, R28, R29 ;  /* 0x0000001c1a1b7389 */ /* 0x00072400000a001d */
[----:B01234-:R-:W-:Y:S05]  /*27c0*/  ENDCOLLECTIVE ;  /* 0x000000000000791b */ /* 0x01ffea0003800000 */
.L_x_22034:
[----:B------:R-:W-:Y:S05]  /*27d0*/  BSYNC B0 ;  /* 0x0000000000007941 */ /* 0x000fea0003800000 */
.L_x_22033:
[----:B------:R-:W-:Y:S05]  /*27e0*/  BRA `(.L_x_22035) ;  /* 0xfffffff4000c7947 */ /* 0x000fea000383ffff */
.L_x_22000:
[----:B------:R-:W-:Y:S01]  /*27f0*/  BSSY B0, `(.L_x_22036) ;  /* 0x0000007000007945 */ /* 0x000fe20003800000 */
[----:B------:R-:W-:Y:S01]  /*2800*/  IMAD.MOV.U32 R28, RZ, RZ, R61 ;  /* 0x000000ffff1c7224 */ /* 0x000fe200078e003d */
[----:B------:R-:W-:Y:S01]  /*2810*/  MOV R29, 0x101f ;  /* 0x0000101f001d7802 */ /* 0x000fe20000000f00 */
[----:B------:R-:W-:-:S07]  /*2820*/  IMAD.MOV.U32 R27, RZ, RZ, -0x1 ;  /* 0xffffffffff1b7424 */ /* 0x000fce00078e00ff */
[----:B0123--:R-:W-:Y:S05]  /*2830*/  WARPSYNC.COLLECTIVE R27, `(.L_x_22037) ;  /* 0x000000001b087348 */ /* 0x00ffea0003c00000 */
[----:B------:R4:W0:Y:S02]  /*2840*/  SHFL.IDX P5, R27, R26, R28, R29 ;  /* 0x0000001c1a1b7389 */ /* 0x00082400000a001d */
[----:B01234-:R-:W-:Y:S05]  /*2850*/  ENDCOLLECTIVE ;  /* 0x000000000000791b */ /* 0x01ffea0003800000 */
.L_x_22037:
[----:B------:R-:W-:Y:S05]  /*2860*/  BSYNC B0 ;  /* 0x0000000000007941 */ /* 0x000fea0003800000 */
.L_x_22036:
[----:B------:R-:W-:Y:S05]  /*2870*/  BRA `(.L_x_22038) ;  /* 0xfffffff400007947 */ /* 0x000fea000383ffff */
.L_x_22002:
[----:B------:R-:W-:Y:S01]  /*2880*/  HFMA2 R29, -RZ, RZ, 0, 0.000503063201904296875 ;  /* 0x0000101fff1d7431 */ /* 0x000fe200000001ff */
[----:B------:R-:W-:Y:S01]  /*2890*/  BSSY B0, `(.L_x_22039) ;  /* 0x0000006000007945 */ /* 0x000fe20003800000 */
[----:B------:R-:W-:Y:S02]  /*28a0*/  IMAD.MOV.U32 R28, RZ, RZ, R60 ;  /* 0x000000ffff1c7224 */ /* 0x000fe400078e003c */
[----:B------:R-:W-:-:S07]  /*28b0*/  IMAD.MOV.U32 R27, RZ, RZ, -0x1 ;  /* 0xffffffffff1b7424 */ /* 0x000fce00078e00ff */
[----:B01234-:R-:W-:Y:S05]  /*28c0*/  WARPSYNC.COLLECTIVE R27, `(.L_x_22040) ;  /* 0x000000001b087348 */ /* 0x01ffea0003c00000 */
[----:B------:R0:W0:Y:S02]  /*28d0*/  SHFL.IDX P5, R27, R26, R28, R29 ;  /* 0x0000001c1a1b7389 */ /* 0x00002400000a001d */
[----:B01234-:R-:W-:Y:S05]  /*28e0*/  ENDCOLLECTIVE ;  /* 0x000000000000791b */ /* 0x01ffea0003800000 */
.L_x_22040:
[----:B------:R-:W-:Y:S05]  /*28f0*/  BSYNC B0 ;  /* 0x0000000000007941 */ /* 0x000fea0003800000 */
.L_x_22039:
[----:B------:R-:W-:Y:S05]  /*2900*/  BRA `(.L_x_22041) ;  /* 0xfffffff000f47947 */ /* 0x000fea000383ffff */
.L_x_22004:
[----:B------:R-:W-:Y:S01]  /*2910*/  BSSY B0, `(.L_x_22042) ;  /* 0x0000007000007945 */ /* 0x000fe20003800000 */
[----:B------:R-:W-:Y:S01]  /*2920*/  IMAD.MOV.U32 R28, RZ, RZ, R59 ;  /* 0x000000ffff1c7224 */ /* 0x000fe200078e003b */
[----:B------:R-:W-:Y:S01]  /*2930*/  MOV R29, 0x101f ;  /* 0x0000101f001d7802 */ /* 0x000fe20000000f00 */
[----:B------:R-:W-:-:S07]  /*2940*/  IMAD.MOV.U32 R27, RZ, RZ, -0x1 ;  /* 0xffffffffff1b7424 */ /* 0x000fce00078e00ff */
[----:B01234-:R-:W-:Y:S05]  /*2950*/  WARPSYNC.COLLECTIVE R27, `(.L_x_22043) ;  /* 0x000000001b087348 */ /* 0x01ffea0003c00000 */
[----:B------:R0:W0:Y:S02]  /*2960*/  SHFL.IDX P5, R27, R26, R28, R29 ;  /* 0x0000001c1a1b7389 */ /* 0x00002400000a001d */
[----:B01234-:R-:W-:Y:S05]  /*2970*/  ENDCOLLECTIVE ;  /* 0x000000000000791b */ /* 0x01ffea0003800000 */
.L_x_22043:
[----:B------:R-:W-:Y:S05]  /*2980*/  BSYNC B0 ;  /* 0x0000000000007941 */ /* 0x000fea0003800000 */
.L_x_22042:
[----:B------:R-:W-:Y:S05]  /*2990*/  BRA `(.L_x_22044) ;  /* 0xfffffff000e87947 */ /* 0x000fea000383ffff */
.L_x_22006:
[----:B------:R-:W-:Y:S01]  /*29a0*/  HFMA2 R29, -RZ, RZ, 0, 0.000503063201904296875 ;  /* 0x0000101fff1d7431 */ /* 0x000fe200000001ff */
[----:B------:R-:W-:Y:S01]  /*29b0*/  BSSY B0, `(.L_x_22045) ;  /* 0x0000006000007945 */ /* 0x000fe20003800000 */
[----:B------:R-:W-:Y:S02]  /*29c0*/  IMAD.MOV.U32 R28, RZ, RZ, R58 ;  /* 0x000000ffff1c7224 */ /* 0x000fe400078e003a */
[----:B------:R-:W-:-:S07]  /*29d0*/  IMAD.MOV.U32 R27, RZ, RZ, -0x1 ;  /* 0xffffffffff1b7424 */ /* 0x000fce00078e00ff */
[----:B01234-:R-:W-:Y:S05]  /*29e0*/  WARPSYNC.COLLECTIVE R27, `(.L_x_22046) ;  /* 0x000000001b087348 */ /* 0x01ffea0003c00000 */
[----:B------:R0:W0:Y:S02]  /*29f0*/  SHFL.IDX P5, R27, R26, R28, R29 ;  /* 0x0000001c1a1b7389 */ /* 0x00002400000a001d */
[----:B01234-:R-:W-:Y:S05]  /*2a00*/  ENDCOLLECTIVE ;  /* 0x000000000000791b */ /* 0x01ffea0003800000 */
.L_x_22046:
[----:B------:R-:W-:Y:S05]  /*2a10*/  BSYNC B0 ;  /* 0x0000000000007941 */ /* 0x000fea0003800000 */
.L_x_22045:
[----:B------:R-:W-:Y:S05]  /*2a20*/  BRA `(.L_x_22047) ;  /* 0xfffffff000dc7947 */ /* 0x000fea000383ffff */
.L_x_22008:
[----:B------:R-:W-:Y:S01]  /*2a30*/  BSSY B0, `(.L_x_22048) ;  /* 0x0000007000007945 */ /* 0x000fe20003800000 */
[----:B------:R-:W-:Y:S01]  /*2a40*/  IMAD.MOV.U32 R28, RZ, RZ, R57 ;  /* 0x000000ffff1c7224 */ /* 0x000fe200078e0039 */
[----:B------:R-:W-:Y:S01]  /*2a50*/  MOV R29, 0x101f ;  /* 0x0000101f001d7802 */ /* 0x000fe20000000f00 */
[----:B------:R-:W-:-:S07]  /*2a60*/  IMAD.MOV.U32 R27, RZ, RZ, -0x1 ;  /* 0xffffffffff1b7424 */ /* 0x000fce00078e00ff */
[----:B01234-:R-:W-:Y:S05]  /*2a70*/  WARPSYNC.COLLECTIVE R27, `(.L_x_22049) ;  /* 0x000000001b087348 */ /* 0x01ffea0003c00000 */
[----:B------:R0:W0:Y:S02]  /*2a80*/  SHFL.IDX P5, R27, R26, R28, R29 ;  /* 0x0000001c1a1b7389 */ /* 0x00002400000a001d */
[----:B01234-:R-:W-:Y:S05]  /*2a90*/  ENDCOLLECTIVE ;  /* 0x000000000000791b */ /* 0x01ffea0003800000 */
.L_x_22049:
[----:B------:R-:W-:Y:S05]  /*2aa0*/  BSYNC B0 ;  /* 0x0000000000007941 */ /* 0x000fea0003800000 */
.L_x_22048:
[----:B------:R-:W-:Y:S05]  /*2ab0*/  BRA `(.L_x_22050) ;  /* 0xfffffff000d07947 */ /* 0x000fea000383ffff */
.L_x_22010:
[----:B------:R-:W-:Y:S01]  /*2ac0*/  HFMA2 R29, -RZ, RZ, 0, 0.000503063201904296875 ;  /* 0x0000101fff1d7431 */ /* 0x000fe200000001ff */
[----:B------:R-:W-:Y:S01]  /*2ad0*/  BSSY B0, `(.L_x_22051) ;  /* 0x0000006000007945 */ /* 0x000fe20003800000 */
[----:B------:R-:W-:Y:S02]  /*2ae0*/  IMAD.MOV.U32 R28, RZ, RZ, R56 ;  /* 0x000000ffff1c7224 */ /* 0x000fe400078e0038 */
[----:B------:R-:W-:-:S07]  /*2af0*/  IMAD.MOV.U32 R27, RZ, RZ, -0x1 ;  /* 0xffffffffff1b7424 */ /* 0x000fce00078e00ff */
[----:B01234-:R-:W-:Y:S05]  /*2b00*/  WARPSYNC.COLLECTIVE R27, `(.L_x_22052) ;  /* 0x000000001b087348 */ /* 0x01ffea0003c00000 */
[----:B------:R0:W0:Y:S02]  /*2b10*/  SHFL.IDX P5, R27, R26, R28, R29 ;  /* 0x0000001c1a1b7389 */ /* 0x00002400000a001d */
[----:B01234-:R-:W-:Y:S05]  /*2b20*/  ENDCOLLECTIVE ;  /* 0x000000000000791b */ /* 0x01ffea0003800000 */
.L_x_22052:
[----:B------:R-:W-:Y:S05]  /*2b30*/  BSYNC B0 ;  /* 0x0000000000007941 */ /* 0x000fea0003800000 */
.L_x_22051:
[----:B------:R-:W-:Y:S05]  /*2b40*/  BRA `(.L_x_22053) ;  /* 0xfffffff000c47947 */ /* 0x000fea000383ffff */
.L_x_22012:
[----:B------:R-:W-:Y:S01]  /*2b50*/  BSSY B0, `(.L_x_22054) ;  /* 0x0000007000007945 */ /* 0x000fe20003800000 */
[----:B------:R-:W-:Y:S01]  /*2b60*/  IMAD.MOV.U32 R28, RZ, RZ, R55 ;  /* 0x000000ffff1c7224 */ /* 0x000fe200078e0037 */
[----:B------:R-:W-:Y:S01]  /*2b70*/  MOV R29, 0x101f ;  /* 0x0000101f001d7802 */ /* 0x000fe20000000f00 */
[----:B------:R-:W-:-:S07]  /*2b80*/  IMAD.MOV.U32 R27, RZ, RZ, -0x1 ;  /* 0xffffffffff1b7424 */ /* 0x000fce00078e00ff */
[----:B01234-:R-:W-:Y:S05]  /*2b90*/  WARPSYNC.COLLECTIVE R27, `(.L_x_22055) ;  /* 0x000000001b087348 */ /* 0x01ffea0003c00000 */
[----:B------:R0:W0:Y:S02]  /*2ba0*/  SHFL.IDX P5, R27, R26, R28, R29 ;  /* 0x0000001c1a1b7389 */ /* 0x00002400000a001d */
[----:B01234-:R-:W-:Y:S05]  /*2bb0*/  ENDCOLLECTIVE ;  /* 0x000000000000791b */ /* 0x01ffea0003800000 */
.L_x_22055:
[----:B------:R-:W-:Y:S05]  /*2bc0*/  BSYNC B0 ;  /* 0x0000000000007941 */ /* 0x000fea0003800000 */
.L_x_22054:
[----:B------:R-:W-:Y:S05]  /*2bd0*/  BRA `(.L_x_22056) ;  /* 0xfffffff000b87947 */ /* 0x000fea000383ffff */
.L_x_22014:
[----:B------:R-:W-:Y:S01]  /*2be0*/  HFMA2 R29, -RZ, RZ, 0, 0.000503063201904296875 ;  /* 0x0000101fff1d7431 */ /* 0x000fe200000001ff */
[----:B------:R-:W-:Y:S01]  /*2bf0*/  BSSY B0, `(.L_x_22057) ;  /* 0x0000006000007945 */ /* 0x000fe20003800000 */
[----:B------:R-:W-:Y:S02]  /*2c00*/  IMAD.MOV.U32 R28, RZ, RZ, R54 ;  /* 0x000000ffff1c7224 */ /* 0x000fe400078e0036 */
[----:B------:R-:W-:-:S07]  /*2c10*/  IMAD.MOV.U32 R27, RZ, RZ, -0x1 ;  /* 0xffffffffff1b7424 */ /* 0x000fce00078e00ff */
[----:B01234-:R-:W-:Y:S05]  /*2c20*/  WARPSYNC.COLLECTIVE R27, `(.L_x_22058) ;  /* 0x000000001b087348 */ /* 0x01ffea0003c00000 */
[----:B------:R0:W0:Y:S02]  /*2c30*/  SHFL.IDX P5, R27, R26, R28, R29 ;  /* 0x0000001c1a1b7389 */ /* 0x00002400000a001d */
[----:B01234-:R-:W-:Y:S05]  /*2c40*/  ENDCOLLECTIVE ;  /* 0x000000000000791b */ /* 0x01ffea0003800000 */
.L_x_22058:
[----:B------:R-:W-:Y:S05]  /*2c50*/  BSYNC B0 ;  /* 0x0000000000007941 */ /* 0x000fea0003800000 */
.L_x_22057:
[----:B------:R-:W-:Y:S05]  /*2c60*/  BRA `(.L_x_22059) ;  /* 0xfffffff000ac7947 */ /* 0x000fea000383ffff */
.L_x_22016:
[----:B------:R-:W-:Y:S01]  /*2c70*/  BSSY B0, `(.L_x_22060) ;  /* 0x0000007000007945 */ /* 0x000fe20003800000 */
[----:B------:R-:W-:Y:S01]  /*2c80*/  IMAD.MOV.U32 R28, RZ, RZ, R53 ;  /* 0x000000ffff1c7224 */ /* 0x000fe200078e0035 */
[----:B------:R-:W-:Y:S01]  /*2c90*/  MOV R29, 0x101f ;  /* 0x0000101f001d7802 */ /* 0x000fe20000000f00 */
[----:B------:R-:W-:-:S07]  /*2ca0*/  IMAD.MOV.U32 R27, RZ, RZ, -0x1 ;  /* 0xffffffffff1b7424 */ /* 0x000fce00078e00ff */
[----:B01234-:R-:W-:Y:S05]  /*2cb0*/  WARPSYNC.COLLECTIVE R27, `(.L_x_22061) ;  /* 0x000000001b087348 */ /* 0x01ffea0003c00000 */
[----:B------:R0:W0:Y:S02]  /*2cc0*/  SHFL.IDX P5, R27, R26, R28, R29 ;  /* 0x0000001c1a1b7389 */ /* 0x00002400000a001d */
[----:B01234-:R-:W-:Y:S05]  /*2cd0*/  ENDCOLLECTIVE ;  /* 0x000000000000791b */ /* 0x01ffea0003800000 */
.L_x_22061:
[----:B------:R-:W-:Y:S05]  /*2ce0*/  BSYNC B0 ;  /* 0x0000000000007941 */ /* 0x000fea0003800000 */
.L_x_22060:
[----:B------:R-:W-:Y:S05]  /*2cf0*/  BRA `(.L_x_22062) ;  /* 0xfffffff000a07947 */ /* 0x000fea000383ffff */
.L_x_22018:
[----:B------:R-:W-:Y:S01]  /*2d00*/  HFMA2 R29, -RZ, RZ, 0, 0.000503063201904296875 ;  /* 0x0000101fff1d7431 */ /* 0x000fe200000001ff */
[----:B------:R-:W-:Y:S01]  /*2d10*/  BSSY B0, `(.L_x_22063) ;  /* 0x0000006000007945 */ /* 0x000fe20003800000 */
[----:B------:R-:W-:Y:S02]  /*2d20*/  IMAD.MOV.U32 R28, RZ, RZ, R52 ;  /* 0x000000ffff1c7224 */ /* 0x000fe400078e0034 */
[----:B------:R-:W-:-:S07]  /*2d30*/  IMAD.MOV.U32 R27, RZ, RZ, -0x1 ;  /* 0xffffffffff1b7424 */ /* 0x000fce00078e00ff */
[----:B01234-:R-:W-:Y:S05]  /*2d40*/  WARPSYNC.COLLECTIVE R27, `(.L_x_22064) ;  /* 0x000000001b087348 */ /* 0x01ffea0003c00000 */
[----:B------:R0:W0:Y:S02]  /*2d50*/  SHFL.IDX P5, R27, R26, R28, R29 ;  /* 0x0000001c1a1b7389 */ /* 0x00002400000a001d */
[----:B01234-:R-:W-:Y:S05]  /*2d60*/  ENDCOLLECTIVE ;  /* 0x000000000000791b */ /* 0x01ffea0003800000 */
.L_x_22064:
[----:B------:R-:W-:Y:S05]  /*2d70*/  BSYNC B0 ;  /* 0x0000000000007941 */ /* 0x000fea0003800000 */
.L_x_22063:
[----:B------:R-:W-:Y:S05]  /*2d80*/  BRA `(.L_x_22065) ;  /* 0xfffffff000947947 */ /* 0x000fea000383ffff */
.L_x_22020:
[----:B------:R-:W-:Y:S01]  /*2d90*/  BSSY B0, `(.L_x_22066) ;  /* 0x0000007000007945 */ /* 0x000fe20003800000 */
[----:B------:R-:W-:Y:S01]  /*2da0*/  IMAD.MOV.U32 R28, RZ, RZ, R51 ;  /* 0x000000ffff1c7224 */ /* 0x000fe200078e0033 */
[----:B------:R-:W-:Y:S01]  /*2db0*/  MOV R29, 0x101f ;  /* 0x0000101f001d7802 */ /* 0x000fe20000000f00 */
[----:B------:R-:W-:-:S07]  /*2dc0*/  IMAD.MOV.U32 R27, RZ, RZ, -0x1 ;  /* 0xffffffffff1b7424 */ /* 0x000fce00078e00ff */
[----:B01234-:R-:W-:Y:S05]  /*2dd0*/  WARPSYNC.COLLECTIVE R27, `(.L_x_22067) ;  /* 0x000000001b087348 */ /* 0x01ffea0003c00000 */
[----:B------:R0:W0:Y:S02]  /*2de0*/  SHFL.IDX P5, R27, R26, R28, R29 ;  /* 0x0000001c1a1b7389 */ /* 0x00002400000a001d */
[----:B01234-:R-:W-:Y:S05]  /*2df0*/  ENDCOLLECTIVE ;  /* 0x000000000000791b */ /* 0x01ffea0003800000 */
.L_x_22067:
[----:B------:R-:W-:Y:S05]  /*2e00*/  BSYNC B0 ;  /* 0x0000000000007941 */ /* 0x000fea0003800000 */
.L_x_22066:
[----:B------:R-:W-:Y:S05]  /*2e10*/  BRA `(.L_x_22068) ;  /* 0xfffffff000887947 */ /* 0x000fea000383ffff */
.L_x_22022:
[----:B------:R-:W-:Y:S01]  /*2e20*/  HFMA2 R29, -RZ, RZ, 0, 0.000503063201904296875 ;  /* 0x0000101fff1d7431 */ /* 0x000fe200000001ff */
[----:B------:R-:W-:Y:S01]  /*2e30*/  BSSY B0, `(.L_x_22069) ;  /* 0x0000006000007945 */ /* 0x000fe20003800000 */
[----:B------:R-:W-:Y:S02]  /*2e40*/  IMAD.MOV.U32 R28, RZ, RZ, R50 ;  /* 0x000000ffff1c7224 */ /* 0x000fe400078e0032 */
[----:B------:R-:W-:-:S07]  /*2e50*/  IMAD.MOV.U32 R27, RZ, RZ, -0x1 ;  /* 0xffffffffff1b7424 */ /* 0x000fce00078e00ff */
[----:B01234-:R-:W-:Y:S05]  /*2e60*/  WARPSYNC.COLLECTIVE R27, `(.L_x_22070) ;  /* 0x000000001b087348 */ /* 0x01ffea0003c00000 */
[----:B------:R0:W0:Y:S02]  /*2e70*/  SHFL.IDX P5, R27, R26, R28, R29 ;  /* 0x0000001c1a1b7389 */ /* 0x00002400000a001d */
[----:B01234-:R-:W-:Y:S05]  /*2e80*/  ENDCOLLECTIVE ;  /* 0x000000000000791b */ /* 0x01ffea0003800000 */
.L_x_22070:
[----:B------:R-:W-:Y:S05]  /*2e90*/  BSYNC B0 ;  /* 0x0000000000007941 */ /* 0x000fea0003800000 */
.L_x_22069:
[----:B------:R-:W-:Y:S05]  /*2ea0*/  BRA `(.L_x_22071) ;  /* 0xfffffff0007c7947 */ /* 0x000fea000383ffff */
.L_x_22024:
[----:B------:R-:W-:Y:S01]  /*2eb0*/  BSSY B0, `(.L_x_22072) ;  /* 0x0000007000007945 */ /* 0x000fe20003800000 */
[----:B------:R-:W-:Y:S01]  /*2ec0*/  IMAD.MOV.U32 R28, RZ, RZ, R49 ;  /* 0x000000ffff1c7224 */ /* 0x000fe200078e0031 */
[----:B------:R-:W-:Y:S01]  /*2ed0*/  MOV R29, 0x101f ;  /* 0x0000101f001d7802 */ /* 0x000fe20000000f00 */
[----:B------:R-:W-:-:S07]  /*2ee0*/  IMAD.MOV.U32 R27, RZ, RZ, -0x1 ;  /* 0xffffffffff1b7424 */ /* 0x000fce00078e00ff */
[----:B01234-:R-:W-:Y:S05]  /*2ef0*/  WARPSYNC.COLLECTIVE R27, `(.L_x_22073) ;  /* 0x000000001b087348 */ /* 0x01ffea0003c00000 */
[----:B------:R0:W0:Y:S02]  /*2f00*/  SHFL.IDX P5, R27, R26, R28, R29 ;  /* 0x0000001c1a1b7389 */ /* 0x00002400000a001d */
[----:B01234-:R-:W-:Y:S05]  /*2f10*/  ENDCOLLECTIVE ;  /* 0x000000000000791b */ /* 0x01ffea0003800000 */
.L_x_22073:
[----:B------:R-:W-:Y:S05]  /*2f20*/  BSYNC B0 ;  /* 0x0000000000007941 */ /* 0x000fea0003800000 */
.L_x_22072:
[----:B------:R-:W-:Y:S01]  /*2f30*/  IMAD.MOV.U32 R25, RZ, RZ, R27 ;  /* 0x000000ffff197224 */ /* 0x000fe200078e001b */
[----:B------:R-:W-:Y:S06]  /*2f40*/  BRA `(.L_x_22074) ;  /* 0xfffffff0006c7947 */ /* 0x000fec000383ffff */
        .weak           $__internal_445_$__cuda_sm20_div_s16
        .type           $__internal_445_$__cuda_sm20_div_s16,@function
        .size           $__internal_445_$__cuda_sm20_div_s16,(.L_x_38948 - $__internal_445_$__cuda_sm20_div_s16)
$__internal_445_$__cuda_sm20_div_s16:
        /* <DEDUP_REMOVED lines=25> */
[----:B------:R-:W-:Y:S05]  /*30e0*/  RET.REL.NODEC R20 `(_Z9cuda_gemmIiLi128ELi2ELi1ELi64ELi16ELi16ELi64ELi0ELi0EEviiiPT_S1_S1_iii) ;  /* 0xffffffcc14c47950 */ /* 0x000fea0003c3ffff */
.L_x_22075:
        /* <DEDUP_REMOVED lines=9> */
.L_x_38948:


//--------------------- .text._Z9cuda_gemmIiLi128ELi2ELi1ELi64ELi8ELi8ELi64ELi1ELi1EEviiiPT_S1_S1_iii --------------------------
	.section	.text._Z9cuda_gemmIiLi128ELi2ELi1ELi64ELi8ELi8ELi64ELi1ELi1EEviiiPT_S1_S1_iii,"ax",@progbits
	.align	128
        .global         _Z9cuda_gemmIiLi128ELi2ELi1ELi64ELi8ELi8ELi64ELi1ELi1EEviiiPT_S1_S1_iii
        .type           _Z9cuda_gemmIiLi128ELi2ELi1ELi64ELi8ELi8ELi64ELi1ELi1EEviiiPT_S1_S1_iii,@function
        .size           _Z9cuda_gemmIiLi128ELi2ELi1ELi64ELi8ELi8ELi64ELi1ELi1EEviiiPT_S1_S1_iii,(.L_x_39679 - _Z9cuda_gemmIiLi128ELi2ELi1ELi64ELi8ELi8ELi64ELi1ELi1EEviiiPT_S1_S1_iii)
        .other          _Z9cuda_gemmIiLi128ELi2ELi1ELi64ELi8ELi8ELi64ELi1ELi1EEviiiPT_S1_S1_iii,@"STO_CUDA_ENTRY STV_DEFAULT"
_Z9cuda_gemmIiLi128ELi2ELi1ELi64ELi8ELi8ELi64ELi1ELi1EEviiiPT_S1_S1_iii:
.text._Z9cuda_gemmIiLi128ELi2ELi1ELi64ELi8ELi8ELi64ELi1ELi1EEviiiPT_S1_S1_iii:
        /* <DEDUP_REMOVED lines=46> */
.L_x_22080:
        /* <DEDUP_REMOVED lines=12> */
.L_x_22079:
[----:B------:R-:W-:Y:S05]  /*03a0*/  BSYNC.RECONVERGENT B1 ;  /* 0x0000000000017941 */ /* 0x000fea0003800200 */
.L_x_22078:
        /* <DEDUP_REMOVED lines=8> */
.L_x_22081:
        /* <DEDUP_REMOVED lines=39> */
.L_x_22077:
[----:B------:R-:W-:Y:S05]  /*06a0*/  BSYNC.RECONVERGENT B0 ;  /* 0x0000000000007941 */ /* 0x000fea0003800200 */
.L_x_22076:
        /* <DEDUP_REMOVED lines=18> */
.L_x_22084:
[----:B------:R0:W3:Y:S01]  /*07d0*/  LDG.E.128 R8, desc[UR6][R2.64] ;  /* 0x0000000602087981 */ /* 0x0000e2000c1e1d00 */
[----:B--2---:R-:W-:-:S05]  /*07e0*/  IMAD R4, R7, 0x4, R4 ;  /* 0x0000000407047824 */ /* 0x004fca00078e0204 */
[----:B------:R-:W-:Y:S01]  /*07f0*/  ISETP.GE.U32.AND P1, PT, R4, 0x40, PT ;  /* 0x000000400400780c */ /* 0x000fe20003f26070 */
[C---:B0-----:R-:W-:Y:S01]  /*0800*/  IMAD.WIDE.U32 R2, R7.reuse, 0x10, R2 ;  /* 0x0000001007027825 */ /* 0x041fe200078e0002 */
[----:B---3--:R0:W-:Y:S02]  /*0810*/  STS.128 [R5], R8 ;  /* 0x0000000805007388 */ /* 0x0081e40000000c00 */
[----:B0-----:R-:W-:-:S09]  /*0820*/  LEA R5, R7, R5, 0x4 ;  /* 0x0000000507057211 */ /* 0x001fd200078e20ff */
[----:B------:R-:W-:Y:S05]  /*0830*/  @!P1 BRA `(.L_x_22084) ;  /* 0xfffffffc00e49947 */ /* 0x000fea000383ffff */
.L_x_22083:
[----:B------:R-:W-:Y:S05]  /*0840*/  BSYNC.RECONVERGENT B0 ;  /* 0x0000000000007941 */ /* 0x000fea0003800200 */
.L_x_22082:
        /* <DEDUP_REMOVED lines=18> */
.L_x_22095:
[----:B------:R-:W-:-:S03]  /*0970*/  UMOV UR4, 0xffffffff ;  /* 0xffffffff00047882 */ /* 0x000fc60000000000 */
[----:B------:R-:W-:Y:S05]  /*0980*/  BRA.DIV UR4, `(.L_x_22087) ;  /* 0x00000002047c7947 */ /* 0x000fea000b800000 */
.L_x_22098:
[----:B------:R-:W-:Y:S01]  /*0990*/  UMOV UR4, 0xffffffff ;  /* 0xffffffff00047882 */ /* 0x000fe20000000000 */
[----:B------:R-:W-:Y:S01]  /*09a0*/  VIADD R4, R0, 0x5 ;  /* 0x0000000500047836 */ /* 0x000fe20000000000 */
[----:B------:R-:W-:Y:S01]  /*09b0*/  LOP3.LUT R5, R5, 0x7, RZ, 0xc0, !PT ;  /* 0x0000000705057812 */ /* 0x000fe200078ec0ff */
[----:B------:R-:W-:Y:S06]  /*09c0*/  BRA.DIV UR4, `(.L_x_22088) ;  /* 0x0000000204907947 */ /* 0x000fec000b800000 */
.L_x_22101:
[----:B------:R-:W-:Y:S01]  /*09d0*/  UMOV UR4, 0xffffffff ;  /* 0xffffffff00047882 */ /* 0x000fe20000000000 */
[----:B------:R-:W-:Y:S01]  /*09e0*/  VIADD R5, R0, 0x6 ;  /* 0x0000000600057836 */ /* 0x000fe20000000000 */
[----:B------:R-:W-:Y:S01]  /*09f0*/  LOP3.LUT R6, R6, 0x7, RZ, 0xc0, !PT ;  /* 0x0000000706067812 */ /* 0x000fe200078ec0ff */
[----:B------:R-:W-:Y:S06]  /*0a00*/  BRA.DIV UR4, `(.L_x_22089) ;  /* 0x0000000204a47947 */ /* 0x000fec000b800000 */
.L_x_22104:
[----:B------:R-:W-:Y:S01]  /*0a10*/  UMOV UR4, 0xffffffff ;  /* 0xffffffff00047882 */ /* 0x000fe20000000000 */
[----:B------:R-:W-:Y:S02]  /*0a20*/  LOP3.LUT R2, R2, 0x4, RZ, 0x3c, !PT ;  /* 0x0000000402027812 */ /* 0x000fe400078e3cff */
[----:B------:R-:W-:Y:S05]  /*0a30*/  BRA.DIV UR4, `(.L_x_22090) ;  /* 0x0000000204bc7947 */ /* 0x000fea000b800000 */
.L_x_22107:
[----:B------:R-:W-:Y:S01]  /*0a40*/  UMOV UR4, 0xffffffff ;  /* 0xffffffff00047882 */ /* 0x000fe20000000000 */
[----:B------:R-:W-:Y:S02]  /*0a50*/  IADD3 R0, PT, PT, R0, -0x1, RZ ;  /* 0xffffffff00007810 */ /* 0x000fe40007ffe0ff */
[----:B------:R-:W-:Y:S02]  /*0a60*/  LOP3.LUT R4, R4, 0x7, RZ, 0xc0, !PT ;  /* 0x0000000704047812 */ /* 0x000fe400078ec0ff */
[----:B------:R-:W-:Y:S01]  /*0a70*/  LOP3.LUT R5, R5, 0x7, RZ, 0xc0, !PT ;  /* 0x0000000705057812 */ /* 0x000fe200078ec0ff */
[----:B------:R-:W-:Y:S06]  /*0a80*/  BRA.DIV UR4, `(.L_x_22091) ;  /* 0x0000000204cc7947 */ /* 0x000fec000b800000 */
.L_x_22110:
[----:B------:R-:W-:-:S03]  /*0a90*/  UMOV UR4, 0xffffffff ;  /* 0xffffffff00047882 */ /* 0x000fc60000000000 */
[----:B------:R-:W-:Y:S05]  /*0aa0*/  BRA.DIV UR4, `(.L_x_22092) ;  /* 0x0000000204e87947 */ /* 0x000fea000b800000 */
.L_x_22113:
[----:B------:R-:W-:Y:S01]  /*0ab0*/  UMOV UR4, 0xffffffff ;  /* 0xffffffff00047882 */ /* 0x000fe20000000000 */
[----:B------:R-:W-:Y:S02]  /*0ac0*/  LOP3.LUT R0, R0, 0x7, RZ, 0xc0, !PT ;  /* 0x0000000700007812 */ /* 0x000fe400078ec0ff */
[----:B------:R-:W-:Y:S05]  /*0ad0*/  BRA.DIV UR4, `(.L_x_22093) ;  /* 0x0000000604007947 */ /* 0x000fea000b800000 */
.L_x_22085:
[----:B------:R-:W-:Y:S05]  /*0ae0*/  WARPSYNC.ALL ;  /* 0x0000000000007948 */ /* 0x000fea0003800000 */
[----:B------:R-:W-:Y:S06]  /*0af0*/  BAR.SYNC.DEFER_BLOCKING 0x0 ;  /* 0x0000000000007b1d */ /* 0x000fec0000010000 */
[----:B------:R-:W-:Y:S05]  /*0b00*/  EXIT ;  /* 0x000000000000794d */ /* 0x000fea0003800000 */
.L_x_22086:
[----:B------:R-:W-:Y:S02]  /*0b10*/  IMAD.MOV.U32 R7, RZ, RZ, -0x1 ;  /* 0xffffffffff077424 */ /* 0x000fe400078e00ff */
[----:B------:R-:W-:Y:S02]  /*0b20*/  IMAD.MOV.U32 R8, RZ, RZ, R2 ;  /* 0x000000ffff087224 */ /* 0x000fe400078e0002 */
[----:B------:R-:W-:-:S07]  /*0b30*/  IMAD.MOV.U32 R10, RZ, RZ, 0x181f ;  /* 0x0000181fff0a7424 */ /* 0x000fce00078e00ff */
[----:B0-----:R-:W-:Y:S05]  /*0b40*/  WARPSYNC.COLLECTIVE R7, `(.L_x_22094) ;  /* 0x0000000007087348 */ /* 0x001fea0003c00000 */
[----:B0-----:R0:W1:Y:S02]  /*0b50*/  SHFL.IDX P0, R7, R3, R8, R10 ;  /* 0x0000000803077389 */ /* 0x001064000000000a */
[----:B01----:R-:W-:Y:S05]  /*0b60*/  ENDCOLLECTIVE ;  /* 0x000000000000791b */ /* 0x003fea0003800000 */
.L_x_22094:
[----:B------:R-:W-:Y:S05]  /*0b70*/  BRA `(.L_x_22095) ;  /* 0xfffffffc007c7947 */ /* 0x000fea000383ffff */
.L_x_22087:
[----:B------:R-:W-:Y:S01]  /*0b80*/  BSSY B0, `(.L_x_22096) ;  /* 0x0000007000007945 */ /* 0x000fe20003800000 */
[----:B------:R-:W-:Y:S01]  /*0b90*/  MOV R8, R4 ;  /* 0x0000000400087202 */ /* 0x000fe20000000f00 */
[----:B------:R-:W-:Y:S02]  /*0ba0*/  IMAD.MOV.U32 R10, RZ, RZ, 0x181f ;  /* 0x0000181fff0a7424 */ /* 0x000fe400078e00ff */
[----:B------:R-:W-:-:S07]  /*0bb0*/  IMAD.MOV.U32 R7, RZ, RZ, -0x1 ;  /* 0xffffffffff077424 */ /* 0x000fce00078e00ff */
[----:B0-----:R-:W-:Y:S05]  /*0bc0*/  WARPSYNC.COLLECTIVE R7, `(.L_x_22097) ;  /* 0x0000000007087348 */ /* 0x001fea0003c00000 */
[----:B0-----:R0:W1:Y:S02]  /*0bd0*/  SHFL.IDX P0, R7, R3, R8, R10 ;  /* 0x0000000803077389 */ /* 0x001064000000000a */
[----:B01----:R-:W-:Y:S05]  /*0be0*/  ENDCOLLECTIVE ;  /* 0x000000000000791b */ /* 0x003fea0003800000 */
.L_x_22097:
[----:B------:R-:W-:Y:S05]  /*0bf0*/  BSYNC B0 ;  /* 0x0000000000007941 */ /* 0x000fea0003800000 */
.L_x_22096:
[----:B------:R-:W-:Y:S05]  /*0c00*/  BRA `(.L_x_22098) ;  /* 0xfffffffc00607947 */ /* 0x000fea000383ffff */
.L_x_22088:
[----:B------:R-:W-:Y:S01]  /*0c10*/  HFMA2 R10, -RZ, RZ, 0, 0.0020122528076171875 ;  /* 0x0000181fff0a7431 */ /* 0x000fe200000001ff */
[----:B------:R-:W-:Y:S01]  /*0c20*/  BSSY B0, `(.L_x_22099) ;  /* 0x0000006000007945 */ /* 0x000fe20003800000 */
[----:B------:R-:W-:Y:S02]  /*0c30*/  IMAD.MOV.U32 R8, RZ, RZ, R5 ;  /* 0x000000ffff087224 */ /* 0x000fe400078e0005 */
[----:B------:R-:W-:-:S07]  /*0c40*/  IMAD.MOV.U32 R7, RZ, RZ, -0x1 ;  /* 0xffffffffff077424 */ /* 0x000fce00078e00ff */
[----:B0-----:R-:W-:Y:S05]  /*0c50*/  WARPSYNC.COLLECTIVE R7, `(.L_x_22100) ;  /* 0x0000000007087348 */ /* 0x001fea0003c00000 */
[----:B0-----:R0:W1:Y:S02]  /*0c60*/  SHFL.IDX P0, R7, R3, R8, R10 ;  /* 0x0000000803077389 */ /* 0x001064000000000a */
[----:B01----:R-:W-:Y:S05]  /*0c70*/  ENDCOLLECTIVE ;  /* 0x000000000000791b */ /* 0x003fea0003800000 */
.L_x_22100:
[----:B------:R-:W-:Y:S05]  /*0c80*/  BSYNC B0 ;  /* 0x0000000000007941 */ /* 0x000fea0003800000 */
.L_x_22099:
[----:B------:R-:W-:Y:S05]  /*0c90*/  BRA `(.L_x_22101) ;  /* 0xfffffffc004c7947 */ /* 0x000fea000383ffff */
.L_x_22089:
[----:B------:R-:W-:Y:S01]  /*0ca0*/  BSSY B0, `(.L_x_22102) ;  /* 0x0000007000007945 */ /* 0x000fe20003800000 */
[----:B------:R-:W-:Y:S01]  /*0cb0*/  IMAD.MOV.U32 R8, RZ, RZ, R6 ;  /* 0x000000ffff087224 */ /* 0x000fe200078e0006 */
[----:B------:R-:W-:Y:S01]  /*0cc0*/  MOV R7, 0xffffffff ;  /* 0xffffffff00077802 */ /* 0x000fe20000000f00 */
[----:B------:R-:W-:-:S07]  /*0cd0*/  IMAD.MOV.U32 R10, RZ, RZ, 0x181f ;  /* 0x0000181fff0a7424 */ /* 0x000fce00078e00ff */
[----:B0-----:R-:W-:Y:S05]  /*0ce0*/  WARPSYNC.COLLECTIVE R7, `(.L_x_22103) ;  /* 0x0000000007087348 */ /* 0x001fea0003c00000 */
[----:B0-----:R0:W1:Y:S02]  /*0cf0*/  SHFL.IDX P0, R7, R3, R8, R10 ;  /* 0x0000000803077389 */ /* 0x001064000000000a */
[----:B01----:R-:W-:Y:S05]  /*0d00*/  ENDCOLLECTIVE ;  /* 0x000000000000791b */ /* 0x003fea0003800000 */
.L_x_22103:
[----:B------:R-:W-:Y:S05]  /*0d10*/  BSYNC B0 ;  /* 0x0000000000007941 */ /* 0x000fea0003800000 */
.L_x_22102:
[----:B------:R-:W-:Y:S05]  /*0d20*/  BRA `(.L_x_22104) ;  /* 0xfffffffc00387947 */ /* 0x000fea000383ffff */
.L_x_22090:
[----:B------:R-:W-:Y:S01]  /*0d30*/  BSSY B0, `(.L_x_22105) ;  /* 0x0000007000007945 */ /* 0x000fe20003800000 */
[----:B------:R-:W-:Y:S02]  /*0d40*/  IMAD.MOV.U32 R8, RZ, RZ, R2 ;  /* 0x000000ffff087224 */ /* 0x000fe400078e0002 */
[----:B------:R-:W-:Y:S02]  /*0d50*/  IMAD.MOV.U32 R10, RZ, RZ, 0x181f ;  /* 0x0000181fff0a7424 */ /* 0x000fe400078e00ff */
[----:B------:R-:W-:-:S07]  /*0d60*/  IMAD.MOV.U32 R7, RZ, RZ, -0x1 ;  /* 0xffffffffff077424 */ /* 0x000fce00078e00ff */
[----:B0-----:R-:W-:Y:S05]  /*0d70*/  WARPSYNC.COLLECTIVE R7, `(.L_x_22106) ;  /* 0x0000000007087348 */ /* 0x001fea0003c00000 */
[----:B0-----:R0:W1:Y:S02]  /*0d80*/  SHFL.IDX P0, R7, R3, R8, R10 ;  /* 0x0000000803077389 */ /* 0x001064000000000a */
[----:B01----:R-:W-:Y:S05]  /*0d90*/  ENDCOLLECTIVE ;  /* 0x000000000000791b */ /* 0x003fea0003800000 */
.L_x_22106:
[----:B------:R-:W-:Y:S05]  /*0da0*/  BSYNC B0 ;  /* 0x0000000000007941 */ /* 0x000fea0003800000 */
.L_x_22105:
[----:B------:R-:W-:Y:S05]  /*0db0*/  BRA `(.L_x_22107) ;  /* 0xfffffffc00207947 */ /* 0x000fea000383ffff */
.L_x_22091:
[----:B------:R-:W-:Y:S01]  /*0dc0*/  BSSY B0, `(.L_x_22108) ;  /* 0x0000007000007945 */ /* 0x000fe20003800000 */
[----:B------:R-:W-:Y:S01]  /*0dd0*/  MOV R8, R4 ;  /* 0x0000000400087202 */ /* 0x000fe20000000f00 */
[----:B------:R-:W-:Y:S02]  /*0de0*/  IMAD.MOV.U32 R10, RZ, RZ, 0x181f ;  /* 0x0000181fff0a7424 */ /* 0x000fe400078e00ff */
[----:B------:R-:W-:-:S07]  /*0df0*/  IMAD.MOV.U32 R7, RZ, RZ, -0x1 ;  /* 0xffffffffff077424 */ /* 0x000fce00078e00ff */
[----:B0-----:R-:W-:Y:S05]  /*0e00*/  WARPSYNC.COLLECTIVE R7, `(.L_x_22109) ;  /* 0x0000000007087348 */ /* 0x001fea0003c00000 */
[----:B0-----:R0:W1:Y:S02]  /*0e10*/  SHFL.IDX P0, R7, R3, R8, R10 ;  /* 0x0000000803077389 */ /* 0x001064000000000a */
[----:B01----:R-:W-:Y:S05]  /*0e20*/  ENDCOLLECTIVE ;  /* 0x000000000000791b */ /* 0x003fea0003800000 */
.L_x_22109:
[----:B------:R-:W-:Y:S05]  /*0e30*/  BSYNC B0 ;  /* 0x0000000000007941 */ /* 0x000fea0003800000 */
.L_x_22108:
[----:B------:R-:W-:Y:S05]  /*0e40*/  BRA `(.L_x_22110) ;  /* 0xfffffffc00107947 */ /* 0x000fea000383ffff */
.L_x_22092:
[----:B------:R-:W-:Y:S01]  /*0e50*/  HFMA2 R10, -RZ, RZ, 0, 0.0020122528076171875 ;  /* 0x0000181fff0a7431 */ /* 0x000fe200000001ff */
[----:B------:R-:W-:Y:S01]  /*0e60*/  BSSY B0, `(.L_x_22111) ;  /* 0x0000006000007945 */ /* 0x000fe20003800000 */
[----:B------:R-:W-:Y:S02]  /*0e70*/  IMAD.MOV.U32 R8, RZ, RZ, R5 ;  /* 0x000000ffff087224 */ /* 0x000fe400078e0005 */
[----:B------:R-:W-:-:S07]  /*0e80*/  IMAD.MOV.U32 R7, RZ, RZ, -0x1 ;  /* 0xffffffffff077424 */ /* 0x000fce00078e00ff */
[----:B0-----:R-:W-:Y:S05]  /*0e90*/  WARPSYNC.COLLECTIVE R7, `(.L_x_22112) ;  /* 0x0000000007087348 */ /* 0x001fea0003c00000 */
[----:B0-----:R0:W1:Y:S02]  /*0ea0*/  SHFL.IDX P0, R7, R3, R8, R10 ;  /* 0x0000000803077389 */ /* 0x001064000000000a */
[----:B01----:R-:W-:Y:S05]  /*0eb0*/  ENDCOLLECTIVE ;  /* 0x000000000000791b */ /* 0x003fea0003800000 */
.L_x_22112:
[----:B------:R-:W-:Y:S05]  /*0ec0*/  BSYNC B0 ;  /* 0x0000000000007941 */ /* 0x000fea0003800000 */
.L_x_22111:
[----:B------:R-:W-:Y:S05]  /*0ed0*/  BRA `(.L_x_22113) ;  /* 0xfffffff800f47947 */ /* 0x000fea000383ffff */
.L_x_22093:
[----:B------:R-:W-:Y:S01]  /*0ee0*/  BSSY B0, `(.L_x_22114) ;  /* 0x0000007000007945 */ /* 0x000fe20003800000 */
[----:B------:R-:W-:Y:S01]  /*0ef0*/  IMAD.MOV.U32 R8, RZ, RZ, R0 ;  /* 0x000000ffff087224 */ /* 0x000fe200078e0000 */
[----:B------:R-:W-:Y:S01]  /*0f00*/  MOV R10, 0x181f ;  /* 0x0000181f000a7802 */ /* 0x000fe20000000f00 */
[----:B------:R-:W-:-:S07]  /*0f10*/  IMAD.MOV.U32 R7, RZ, RZ, -0x1 ;  /* 0xffffffffff077424 */ /* 0x000fce00078e00ff */
[----:B0-----:R-:W-:Y:S05]  /*0f20*/  WARPSYNC.COLLECTIVE R7, `(.L_x_22115) ;  /* 0x0000000007087348 */ /* 0x001fea0003c00000 */
[----:B0-----:R0:W1:Y:S02]  /*0f30*/  SHFL.IDX P0, R7, R3, R8, R10 ;  /* 0x0000000803077389 */ /* 0x001064000000000a */
[----:B01----:R-:W-:Y:S05]  /*0f40*/  ENDCOLLECTIVE ;  /* 0x000000000000791b */ /* 0x003fea0003800000 */
.L_x_22115:
[----:B------:R-:W-:Y:S05]  /*0f50*/  BSYNC B0 ;  /* 0x0000000000007941 */ /* 0x000fea0003800000 */
.L_x_22114:
[----:B------:R-:W-:Y:S05]  /*0f60*/  BRA `(.L_x_22085) ;  /* 0xfffffff800dc7947 */ /* 0x000fea000383ffff */
.L_x_22116:
        /* <DEDUP_REMOVED lines=9> */
.L_x_39679:


//--------------------- .text._Z9cuda_gemmIiLi128ELi2ELi1ELi64ELi8ELi8ELi64ELi1ELi0EEviiiPT_S1_S1_iii --------------------------
	.section	.text._Z9cuda_gemmIiLi128ELi2ELi1ELi64ELi8ELi8ELi64ELi1ELi0EEviiiPT_S1_S1_iii,"ax",@progbits
	.align	128
        .global         _Z9cuda_gemmIiLi128ELi2ELi1ELi64ELi8ELi8ELi64ELi1ELi0EEviiiPT_S1_S1_iii
        .type           _Z9cuda_gemmIiLi128ELi2ELi1ELi64ELi8ELi8ELi64ELi1ELi0EEviiiPT_S1_S1_iii,@function
        .size           _Z9cuda_gemmIiLi128ELi2ELi1ELi64ELi8ELi8ELi64ELi1ELi0EEviiiPT_S1_S1_iii,(.L_x_38949 - _Z9cuda_gemmIiLi128ELi2ELi1ELi64ELi8ELi8ELi64ELi1ELi0EEviiiPT_S1_S1_iii)
        .other          _Z9cuda_gemmIiLi128ELi2ELi1ELi64ELi8ELi8ELi64ELi1ELi0EEviiiPT_S1_S1_iii,@"STO_CUDA_ENTRY STV_DEFAULT"
_Z9cuda_gemmIiLi128ELi2ELi1ELi64ELi8ELi8ELi64ELi1ELi0EEviiiPT_S1_S1_iii:
.text._Z9cuda_gemmIiLi128ELi2ELi1ELi64ELi8ELi8ELi64ELi1ELi0EEviiiPT_S1_S1_iii:
        /* <DEDUP_REMOVED lines=40> */
.L_x_22119:
        /* <DEDUP_REMOVED lines=25> */
.L_x_22118:
[----:B------:R-:W-:Y:S05]  /*0410*/  BSYNC.RECONVERGENT B0 ;  /* 0x0000000000007941 */ /* 0x000fea0003800200 */
.L_x_22117:
        /* <DEDUP_REMOVED lines=148> */
[----:B------:R-:W-:Y:S05]  /*0d60*/  CALL.REL.NOINC `($__internal_446_$__cuda_sm20_div_s16) ;  /* 0x0000001000d87944 */ /* 0x000fea0003c00000 */
[----:B------:R-:W0:Y:S01]  /*0d70*/  LDCU UR6, c[0x0][0x3a8] ;  /* 0x00007500ff0677ac */ /* 0x000e220008000800 */
[----:B------:R-:W-:Y:S02]  /*0d80*/  UPRMT UR7, UR5, 0x9910, URZ ;  /* 0x0000991005077896 */ /* 0x000fe400080000ff */
[----:B0-----:R-:W-:-:S04]  /*0d90*/  UISETP.LT.AND UP0, UPT, UR6, 0x8, UPT ;  /* 0x000000080600788c */ /* 0x001fc8000bf01270 */
[----:B------:R-:W-:-:S03]  /*0da0*/  USEL UR5, UR6, 0x8, UP0 ;  /* 0x0000000806057887 */ /* 0x000fc60008000000 */
[----:B------:R-:W-:-:S09]  /*0db0*/  UMOV UR6, UR7 ;  /* 0x0000000700067c82 */ /* 0x000fd20008000000 */
.L_x_22144:
        /* <DEDUP_REMOVED lines=42> */
.L_x_22123:
[----:B------:R-:W-:Y:S05]  /*1060*/  BSYNC.RECONVERGENT B1 ;  /* 0x0000000000017941 */ /* 0x000fea0003800200 */
.L_x_22122:
        /* <DEDUP_REMOVED lines=13> */
.L_x_22124:
        /* <DEDUP_REMOVED lines=31> */
.L_x_22121:
[----:B------:R-:W-:Y:S05]  /*1330*/  BSYNC.RECONVERGENT B0 ;  /* 0x0000000000007941 */ /* 0x000fea0003800200 */
.L_x_22120:
        /* <DEDUP_REMOVED lines=38> */
.L_x_22143:
        /* <DEDUP_REMOVED lines=14> */
.L_x_22147:
[----:B-1----:R-:W-:-:S07]  /*1680*/  IMAD R17, R51, R14, RZ ;  /* 0x0000000e33117224 */ /* 0x002fce00078e02ff */
.L_x_22127:
[----:B------:R-:W-:-:S13]  /*1690*/  ISETP.GE.AND P1, PT, R16, 0x2, PT ;  /* 0x000000021000780c */ /* 0x000fda0003f26270 */
[----:B------:R-:W-:Y:S05]  /*16a0*/  @!P1 BRA `(.L_x_22129) ;  /* 0x0000000000109947 */ /* 0x000fea0003800000 */
[----:B------:R-:W-:-:S03]  /*16b0*/  UMOV UR7, 0xffffffff ;  /* 0xffffffff00077882 */ /* 0x000fc60000000000 */
[----:B------:R-:W-:Y:S05]  /*16c0*/  BRA.DIV UR7, `(.L_x_22130) ;  /* 0x0000000607847947 */ /* 0x000fea000b800000 */
[----:B------:R1:W2:Y:S02]  /*16d0*/  SHFL.IDX PT, R14, R19, R40, 0x181f ;  /* 0x00181f28130e7589 */ /* 0x0002a400000e0000 */
.L_x_22150:
[----:B--23--:R-:W-:-:S07]  /*16e0*/  IMAD R17, R50, R14, R17 ;  /* 0x0000000e32117224 */ /* 0x00cfce00078e0211 */
.L_x_22129:
[----:B------:R-:W-:-:S13]  /*16f0*/  ISETP.GE.AND P1, PT, R16, 0x3, PT ;  /* 0x000000031000780c */ /* 0x000fda0003f26270 */
[----:B------:R-:W-:Y:S05]  /*1700*/  @!P1 BRA `(.L_x_22131) ;  /* 0x0000000000109947 */ /* 0x000fea0003800000 */
[----:B------:R-:W-:-:S03]  /*1710*/  UMOV UR7, 0xffffffff ;  /* 0xffffffff00077882 */ /* 0x000fc60000000000 */
[----:B------:R-:W-:Y:S05]  /*1720*/  BRA.DIV UR7, `(.L_x_22132) ;  /* 0x0000000607907947 */ /* 0x000fea000b800000 */
[----:B------:R2:W0:Y:S02]  /*1730*/  SHFL.IDX PT, R14, R19, R39, 0x181f ;  /* 0x00181f27130e7589 */ /* 0x00042400000e0000 */
.L_x_22153:
[----:B0---4-:R-:W-:-:S07]  /*1740*/  IMAD R17, R44, R14, R17 ;  /* 0x0000000e2c117224 */ /* 0x011fce00078e0211 */
.L_x_22131:
[----:B------:R-:W-:-:S13]  /*1750*/  ISETP.GE.AND P1, PT, R16, 0x4, PT ;  /* 0x000000041000780c */ /* 0x000fda0003f26270 */
[----:B------:R-:W-:Y:S05]  /*1760*/  @!P1 BRA `(.L_x_22133) ;  /* 0x0000000000109947 */ /* 0x000fea0003800000 */
[----:B------:R-:W-:-:S03]  /*1770*/  UMOV UR7, 0xffffffff ;  /* 0xffffffff00077882 */ /* 0x000fc60000000000 */
[----:B------:R-:W-:Y:S05]  /*1780*/  BRA.DIV UR7, `(.L_x_22134) ;  /* 0x00000006079c7947 */ /* 0x000fea000b800000 */
[----:B------:R0:W0:Y:S02]  /*1790*/  SHFL.IDX PT, R14, R19, R38, 0x181f ;  /* 0x00181f26130e7589 */ /* 0x00002400000e0000 */
.L_x_22156:
[----:B0-----:R-:W-:-:S07]  /*17a0*/  IMAD R17, R45, R14, R17 ;  /* 0x0000000e2d117224 */ /* 0x001fce00078e0211 */
.L_x_22133:
[----:B------:R-:W-:-:S13]  /*17b0*/  ISETP.GE.AND P1, PT, R16, 0x5, PT ;  /* 0x000000051000780c */ /* 0x000fda0003f26270 */
[----:B------:R-:W-:Y:S05]  /*17c0*/  @!P1 BRA `(.L_x_22135) ;  /* 0x0000000000109947 */ /* 0x000fea0003800000 */
[----:B------:R-:W-:-:S03]  /*17d0*/  UMOV UR7, 0xffffffff ;  /* 0xffffffff00077882 */ /* 0x000fc60000000000 */
[----:B------:R-:W-:Y:S05]  /*17e0*/  BRA.DIV UR7, `(.L_x_22136) ;  /* 0x0000000607a87947 */ /* 0x000fea000b800000 */
[----:B------:R0:W0:Y:S02]  /*17f0*/  SHFL.IDX PT, R14, R19, R37, 0x181f ;  /* 0x00181f25130e7589 */ /* 0x00002400000e0000 */
.L_x_22159:
[----:B0-----:R-:W-:-:S07]  /*1800*/  IMAD R17, R46, R14, R17 ;  /* 0x0000000e2e117224 */ /* 0x001fce00078e0211 */
.L_x_22135:
[----:B------:R-:W-:-:S13]  /*1810*/  ISETP.GE.AND P1, PT, R16, 0x6, PT ;  /* 0x000000061000780c */ /* 0x000fda0003f26270 */
[----:B------:R-:W-:Y:S05]  /*1820*/  @!P1 BRA `(.L_x_22137) ;  /* 0x0000000000109947 */ /* 0x000fea0003800000 */
[----:B------:R-:W-:-:S03]  /*1830*/  UMOV UR7, 0xffffffff ;  /* 0xffffffff00077882 */ /* 0x000fc60000000000 */
[----:B------:R-:W-:Y:S05]  /*1840*/  BRA.DIV UR7, `(.L_x_22138) ;  /* 0x0000000607b47947 */ /* 0x000fea000b800000 */
[----:B------:R0:W0:Y:S02]  /*1850*/  SHFL.IDX PT, R14, R19, R36, 0x181f ;  /* 0x00181f24130e7589 */ /* 0x00002400000e0000 */
.L_x_22162:
[----:B0-----:R-:W-:-:S07]  /*1860*/  IMAD R17, R47, R14, R17 ;  /* 0x0000000e2f117224 */ /* 0x001fce00078e0211 */
.L_x_22137:
[----:B------:R-:W-:-:S13]  /*1870*/  ISETP.GE.AND P1, PT, R16, 0x7, PT ;  /* 0x000000071000780c */ /* 0x000fda0003f26270 */
[----:B------:R-:W-:Y:S05]  /*1880*/  @!P1 BRA `(.L_x_22139) ;  /* 0x0000000000109947 */ /* 0x000fea0003800000 */
[----:B------:R-:W-:-:S03]  /*1890*/  UMOV UR7, 0xffffffff ;  /* 0xffffffff00077882 */ /* 0x000fc60000000000 */
[----:B------:R-:W-:Y:S05]  /*18a0*/  BRA.DIV UR7, `(.L_x_22140) ;  /* 0x0000000607c07947 */ /* 0x000fea000b800000 */
[----:B------:R0:W0:Y:S02]  /*18b0*/  SHFL.IDX PT, R14, R19, R35, 0x181f ;  /* 0x00181f23130e7589 */ /* 0x00002400000e0000 */
.L_x_22165:
[----:B0-----:R-:W-:-:S07]  /*18c0*/  IMAD R17, R48, R14, R17 ;  /* 0x0000000e30117224 */ /* 0x001fce00078e0211 */
.L_x_22139:
[----:B------:R-:W-:-:S13]  /*18d0*/  ISETP.GE.AND P1, PT, R16, 0x8, PT ;  /* 0x000000081000780c */ /* 0x000fda0003f26270 */
[----:B------:R-:W-:Y:S05]  /*18e0*/  @!P1 BRA `(.L_x_22141) ;  /* 0x00000000009c9947 */ /* 0x000fea0003800000 */
[----:B------:R-:W-:-:S03]  /*18f0*/  UMOV UR7, 0xffffffff ;  /* 0xffffffff00077882 */ /* 0x000fc60000000000 */
[----:B------:R-:W-:Y:S05]  /*1900*/  BRA.DIV UR7, `(.L_x_22142) ;  /* 0x0000000607cc7947 */ /* 0x000fea000b800000 */
[----:B------:R0:W0:Y:S02]  /*1910*/  SHFL.IDX PT, R14, R19, R34, 0x181f ;  /* 0x00181f22130e7589 */ /* 0x00002400000e0000 */
.L_x_22168:
[----:B0-----:R-:W-:Y:S01]  /*1920*/  IMAD R17, R49, R14, R17 ;  /* 0x0000000e31117224 */ /* 0x001fe200078e0211 */
[----:B------:R-:W-:Y:S06]  /*1930*/  BRA `(.L_x_22141) ;  /* 0x0000000000887947 */ /* 0x000fec0003800000 */
.L_x_22126:
        /* <DEDUP_REMOVED lines=34> */
.L_x_22141:
[----:B------:R-:W-:Y:S01]  /*1b60*/  IMAD.IADD R15, R17, 0x1, R15 ;  /* 0x00000001110f7824 */ /* 0x000fe200078e020f */
[----:B------:R-:W-:Y:S06]  /*1b70*/  @!P0 BRA `(.L_x_22143) ;  /* 0xfffffff800888947 */ /* 0x000fec000383ffff */
.L_x_22125:
        /* <DEDUP_REMOVED lines=13> */
.L_x_22128:
[----:B------:R-:W-:Y:S01]  /*1c50*/  BSSY B0, `(.L_x_22145) ;  /* 0x0000007000007945 */ /* 0x000fe20003800000 */
[----:B------:R-:W-:Y:S01]  /*1c60*/  MOV R18, R2 ;  /* 0x0000000200127202 */ /* 0x000fe20000000f00 */
[----:B------:R-:W-:Y:S02]  /*1c70*/  IMAD.MOV.U32 R21, RZ, RZ, 0x181f ;  /* 0x0000181fff157424 */ /* 0x000fe400078e00ff */
[----:B------:R-:W-:-:S07]  /*1c80*/  IMAD.MOV.U32 R14, RZ, RZ, -0x1 ;  /* 0xffffffffff0e7424 */ /* 0x000fce00078e00ff */
[----:B---34-:R-:W-:Y:S05]  /*1c90*/  WARPSYNC.COLLECTIVE R14, `(.L_x_22146) ;  /* 0x000000000e087348 */ /* 0x018fea0003c00000 */
[----:B------:R0:W1:Y:S02]  /*1ca0*/  SHFL.IDX P1, R14, R19, R18, R21 ;  /* 0x00000012130e7389 */ /* 0x0000640000020015 */
[----:B01-34-:R-:W-:Y:S05]  /*1cb0*/  ENDCOLLECTIVE ;  /* 0x000000000000791b */ /* 0x01bfea0003800000 */
.L_x_22146:
[----:B------:R-:W-:Y:S05]  /*1cc0*/  BSYNC B0 ;  /* 0x0000000000007941 */ /* 0x000fea0003800000 */
.L_x_22145:
[----:B------:R-:W-:Y:S05]  /*1cd0*/  BRA `(.L_x_22147) ;  /* 0xfffffff800687947 */ /* 0x000fea000383ffff */
.L_x_22130:
[----:B------:R-:W-:Y:S01]  /*1ce0*/  BSSY B0, `(.L_x_22148) ;  /* 0x0000007000007945 */ /* 0x000fe20003800000 */
[----:B------:R-:W-:Y:S01]  /*1cf0*/  MOV R18, R40 ;  /* 0x0000002800127202 */ /* 0x000fe20000000f00 */
[----:B------:R-:W-:Y:S02]  /*1d00*/  IMAD.MOV.U32 R21, RZ, RZ, 0x181f ;  /* 0x0000181fff157424 */ /* 0x000fe400078e00ff */
[----:B------:R-:W-:-:S07]  /*1d10*/  IMAD.MOV.U32 R14, RZ, RZ, -0x1 ;  /* 0xffffffffff0e7424 */ /* 0x000fce00078e00ff */
[----:B0--34-:R-:W-:Y:S05]  /*1d20*/  WARPSYNC.COLLECTIVE R14, `(.L_x_22149) ;  /* 0x000000000e087348 */ /* 0x019fea0003c00000 */
[----:B------:R1:W2:Y:S02]  /*1d30*/  SHFL.IDX P1, R14, R19, R18, R21 ;  /* 0x00000012130e7389 */ /* 0x0002a40000020015 */
[----:B01234-:R-:W-:Y:S05]  /*1d40*/  ENDCOLLECTIVE ;  /* 0x000000000000791b */ /* 0x01ffea0003800000 */
.L_x_22149:
[----:B------:R-:W-:Y:S05]  /*1d50*/  BSYNC B0 ;  /* 0x0000000000007941 */ /* 0x000fea0003800000 */
.L_x_22148:
[----:B------:R-:W-:Y:S05]  /*1d60*/  BRA `(.L_x_22150) ;  /* 0xfffffff8005c7947 */ /* 0x000fea000383ffff */
.L_x_22132:
[----:B------:R-:W-:Y:S01]  /*1d70*/  BSSY B0, `(.L_x_22151) ;  /* 0x0000007000007945 */ /* 0x000fe20003800000 */
[----:B------:R-:W-:Y:S01]  /*1d80*/  MOV R18, R39 ;  /* 0x0000002700127202 */ /* 0x000fe20000000f00 */
[----:B------:R-:W-:Y:S02]  /*1d90*/  IMAD.MOV.U32 R21, RZ, RZ, 0x181f ;  /* 0x0000181fff157424 */ /* 0x000fe400078e00ff */
[----:B------:R-:W-:-:S07]  /*1da0*/  IMAD.MOV.U32 R14, RZ, RZ, -0x1 ;  /* 0xffffffffff0e7424 */ /* 0x000fce00078e00ff */
[----:B01-34-:R-:W-:Y:S05]  /*1db0*/  WARPSYNC.COLLECTIVE R14, `(.L_x_22152) ;  /* 0x000000000e087348 */ /* 0x01bfea0003c00000 */
[----:B------:R2:W0:Y:S02]  /*1dc0*/  SHFL.IDX P1, R14, R19, R18, R21 ;  /* 0x00000012130e7389 */ /* 0x0004240000020015 */
[----:B01234-:R-:W-:Y:S05]  /*1dd0*/  ENDCOLLECTIVE ;  /* 0x000000000000791b */ /* 0x01ffea0003800000 */
.L_x_22152:
[----:B------:R-:W-:Y:S05]  /*1de0*/  BSYNC B0 ;  /* 0x0000000000007941 */ /* 0x000fea0003800000 */
.L_x_22151:
[----:B------:R-:W-:Y:S05]  /*1df0*/  BRA `(.L_x_22153) ;  /* 0xfffffff800507947 */ /* 0x000fea000383ffff */
.L_x_22134:
[----:B------:R-:W-:Y:S01]  /*1e00*/  BSSY B0, `(.L_x_22154) ;  /* 0x0000007000007945 */ /* 0x000fe20003800000 */
[----:B------:R-:W-:Y:S01]  /*1e10*/  MOV R18, R38 ;  /* 0x0000002600127202 */ /* 0x000fe20000000f00 */
[----:B------:R-:W-:Y:S02]  /*1e20*/  IMAD.MOV.U32 R21, RZ, RZ, 0x181f ;  /* 0x0000181fff157424 */ /* 0x000fe400078e00ff */
[----:B------:R-:W-:-:S07]  /*1e30*/  IMAD.MOV.U32 R14, RZ, RZ, -0x1 ;  /* 0xffffffffff0e7424 */ /* 0x000fce00078e00ff */
[----:B01234-:R-:W-:Y:S05]  /*1e40*/  WARPSYNC.COLLECTIVE R14, `(.L_x_22155) ;  /* 0x000000000e087348 */ /* 0x01ffea0003c00000 */
[----:B------:R0:W0:Y:S02]  /*1e50*/  SHFL.IDX P1, R14, R19, R18, R21 ;  /* 0x00000012130e7389 */ /* 0x0000240000020015 */
[----:B01234-:R-:W-:Y:S05]  /*1e60*/  ENDCOLLECTIVE ;  /* 0x000000000000791b */ /* 0x01ffea0003800000 */
.L_x_22155:
[----:B------:R-:W-:Y:S05]  /*1e70*/  BSYNC B0 ;  /* 0x0000000000007941 */ /* 0x000fea0003800000 */
.L_x_22154:
[----:B------:R-:W-:Y:S05]  /*1e80*/  BRA `(.L_x_22156) ;  /* 0xfffffff800447947 */ /* 0x000fea000383ffff */
.L_x_22136:
[----:B------:R-:W-:Y:S01]  /*1e90*/  BSSY B0, `(.L_x_22157) ;  /* 0x0000007000007945 */ /* 0x000fe20003800000 */
[----:B------:R-:W-:Y:S01]  /*1ea0*/  MOV R18, R37 ;  /* 0x0000002500127202 */ /* 0x000fe20000000f00 */
[----:B------:R-:W-:Y:S02]  /*1eb0*/  IMAD.MOV.U32 R21, RZ, RZ, 0x181f ;  /* 0x0000181fff157424 */ /* 0x000fe400078e00ff */
[----:B------:R-:W-:-:S07]  /*1ec0*/  IMAD.MOV.U32 R14, RZ, RZ, -0x1 ;  /* 0xffffffffff0e7424 */ /* 0x000fce00078e00ff */
[----:B01234-:R-:W-:Y:S05]  /*1ed0*/  WARPSYNC.COLLECTIVE R14, `(.L_x_22158) ;  /* 0x000000000e087348 */ /* 0x01ffea0003c00000 */
[----:B------:R0:W0:Y:S02]  /*1ee0*/  SHFL.IDX P1, R14, R19, R18, R21 ;  /* 0x00000012130e7389 */ /* 0x0000240000020015 */
[----:B01234-:R-:W-:Y:S05]  /*1ef0*/  ENDCOLLECTIVE ;  /* 0x000000000000791b */ /* 0x01ffea0003800000 */
.L_x_22158:
[----:B------:R-:W-:Y:S05]  /*1f00*/  BSYNC B0 ;  /* 0x0000000000007941 */ /* 0x000fea0003800000 */
.L_x_22157:
[----:B------:R-:W-:Y:S05]  /*1f10*/  BRA `(.L_x_22159) ;  /* 0xfffffff800387947 */ /* 0x000fea000383ffff */
.L_x_22138:
[----:B------:R-:W-:Y:S01]  /*1f20*/  BSSY B0, `(.L_x_22160) ;  /* 0x0000007000007945 */ /* 0x000fe20003800000 */
[----:B------:R-:W-:Y:S01]  /*1f30*/  MOV R18, R36 ;  /* 0x0000002400127202 */ /* 0x000fe20000000f00 */
[----:B------:R-:W-:Y:S02]  /*1f40*/  IMAD.MOV.U32 R21, RZ, RZ, 0x181f ;  /* 0x0000181fff157424 */ /* 0x000fe400078e00ff */
[----:B------:R-:W-:-:S07]  /*1f50*/  IMAD.MOV.U32 R14, RZ, RZ, -0x1 ;  /* 0xffffffffff0e7424 */ /* 0x000fce00078e00ff */
[----:B01234-:R-:W-:Y:S05]  /*1f60*/  WARPSYNC.COLLECTIVE R14, `(.L_x_22161) ;  /* 0x000000000e087348 */ /* 0x01ffea0003c00000 */
[----:B------:R0:W0:Y:S02]  /*1f70*/  SHFL.IDX P1, R14, R19, R18, R21 ;  /* 0x00000012130e7389 */ /* 0x0000240000020015 */
[----:B01234-:R-:W-:Y:S05]  /*1f80*/  ENDCOLLECTIVE ;  /* 0x000000000000791b */ /* 0x01ffea0003800000 */
.L_x_22161:
[----:B------:R-:W-:Y:S05]  /*1f90*/  BSYNC B0 ;  /* 0x0000000000007941 */ /* 0x000fea0003800000 */
.L_x_22160:
[----:B------:R-:W-:Y:S05]  /*1fa0*/  BRA `(.L_x_22162) ;  /* 0xfffffff8002c7947 */ /* 0x000fea000383ffff */
.L_x_22140:
[----:B------:R-:W-:Y:S01]  /*1fb0*/  BSSY B0, `(.L_x_22163) ;  /* 0x0000007000007945 */ /* 0x000fe20003800000 */
[----:B------:R-:W-:Y:S01]  /*1fc0*/  MOV R18, R35 ;  /* 0x0000002300127202 */ /* 0x000fe20000000f00 */
[----:B------:R-:W-:Y:S02]  /*1fd0*/  IMAD.MOV.U32 R21, RZ, RZ, 0x181f ;  /* 0x0000181fff157424 */ /* 0x000fe400078e00ff */
[----:B------:R-:W-:-:S07]  /*1fe0*/  IMAD.MOV.U32 R14, RZ, RZ, -0x1 ;  /* 0xffffffffff0e7424 */ /* 0x000fce00078e00ff */
[----:B01234-:R-:W-:Y:S05]  /*1ff0*/  WARPSYNC.COLLECTIVE R14, `(.L_x_22164) ;  /* 0x000000000e087348 */ /* 0x01ffea0003c00000 */
[----:B------:R0:W0:Y:S02]  /*2000*/  SHFL.IDX P1, R14, R19, R18, R21 ;  /* 0x00000012130e7389 */ /* 0x0000240000020015 */
[----:B01234-:R-:W-:Y:S05]  /*2010*/  ENDCOLLECTIVE ;  /* 0x000000000000791b */ /* 0x01ffea0003800000 */
.L_x_22164:
[----:B------:R-:W-:Y:S05]  /*2020*/  BSYNC B0 ;  /* 0x0000000000007941 */ /* 0x000fea0003800000 */
.L_x_22163:
[----:B------:R-:W-:Y:S05]  /*2030*/  BRA `(.L_x_22165) ;  /* 0xfffffff800207947 */ /* 0x000fea000383ffff */
.L_x_22142:
[----:B------:R-:W-:Y:S01]  /*2040*/  BSSY B0, `(.L_x_22166) ;  /* 0x0000007000007945 */ /* 0x000fe20003800000 */
[----:B------:R-:W-:Y:S01]  /*2050*/  MOV R18, R34 ;  /* 0x0000002200127202 */ /* 0x000fe20000000f00 */
[----:B------:R-:W-:Y:S02]  /*2060*/  IMAD.MOV.U32 R21, RZ, RZ, 0x181f ;  /* 0x0000181fff157424 */ /* 0x000fe400078e00ff */
[----:B------:R-:W-:-:S07]  /*2070*/  IMAD.MOV.U32 R14, RZ, RZ, -0x1 ;  /* 0xffffffffff0e7424 */ /* 0x000fce00078e00ff */
[----:B01234-:R-:W-:Y:S05]  /*2080*/  WARPSYNC.COLLECTIVE R14, `(.L_x_22167) ;  /* 0x000000000e087348 */ /* 0x01ffea0003c00000 */
[----:B------:R0:W0:Y:S02]  /*2090*/  SHFL.IDX P1, R14, R19, R18, R21 ;  /* 0x00000012130e7389 */ /* 0x0000240000020015 */
[----:B01234-:R-:W-:Y:S05]  /*20a0*/  ENDCOLLECTIVE ;  /* 0x000000000000791b */ /* 0x01ffea0003800000 */
.L_x_22167:
[----:B------:R-:W-:Y:S05]  /*20b0*/  BSYNC B0 ;  /* 0x0000000000007941 */ /* 0x000fea0003800000 */
.L_x_22166:
[----:B------:R-:W-:Y:S05]  /*20c0*/  BRA `(.L_x_22168) ;  /* 0xfffffff800147947 */ /* 0x000fea000383ffff */
        .weak           $__internal_446_$__cuda_sm20_div_s16
        .type           $__internal_446_$__cuda_sm20_div_s16,@function
        .size           $__internal_446_$__cuda_sm20_div_s16,(.L_x_38949 - $__internal_446_$__cuda_sm20_div_s16)
$__internal_446_$__cuda_sm20_div_s16:
        /* <DEDUP_REMOVED lines=25> */
[----:B------:R-:W-:Y:S05]  /*2260*/  RET.REL.NODEC R12 `(_Z9cuda_gemmIiLi128ELi2ELi1ELi64ELi8ELi8ELi64ELi1ELi0EEviiiPT_S1_S1_iii) ;  /* 0xffffffdc0c647950 */ /* 0x000fea0003c3ffff */
.L_x_22169:
        /* <DEDUP_REMOVED lines=9> */
.L_x_38949:


//--------------------- .text._Z9cuda_gemmIiLi128ELi2ELi1ELi64ELi8ELi8ELi64ELi0ELi1EEviiiPT_S1_S1_iii --------------------------
	.section	.text._Z9cuda_gemmIiLi128ELi2ELi1ELi64ELi8ELi8ELi64ELi0ELi1EEviiiPT_S1_S1_iii,"ax",@progbits
	.align	128
        .global         _Z9cuda_gemmIiLi128ELi2ELi1ELi64ELi8ELi8ELi64ELi0ELi1EEviiiPT_S1_S1_iii
        .type           _Z9cuda_gemmIiLi128ELi2ELi1ELi64ELi8ELi8ELi64ELi0ELi1EEviiiPT_S1_S1_iii,@function
        .size           _Z9cuda_gemmIiLi128ELi2ELi1ELi64ELi8ELi8ELi64ELi0ELi1EEviiiPT_S1_S1_iii,(.L_x_39681 - _Z9cuda_gemmIiLi128ELi2ELi1ELi64ELi8ELi8ELi64ELi0ELi1EEviiiPT_S1_S1_iii)
        .other          _Z9cuda_gemmIiLi128ELi2ELi1ELi64ELi8ELi8ELi64ELi0ELi1EEviiiPT_S1_S1_iii,@"STO_CUDA_ENTRY STV_DEFAULT"
_Z9cuda_gemmIiLi128ELi2ELi1ELi64ELi8ELi8ELi64ELi0ELi1EEviiiPT_S1_S1_iii:
.text._Z9cuda_gemmIiLi128ELi2ELi1ELi64ELi8ELi8ELi64ELi0ELi1EEviiiPT_S1_S1_iii:
        /* <DEDUP_REMOVED lines=46> */
.L_x_22174:
        /* <DEDUP_REMOVED lines=12> */
.L_x_22173:
[----:B------:R-:W-:Y:S05]  /*03a0*/  BSYNC.RECONVERGENT B1 ;  /* 0x0000000000017941 */ /* 0x000fea0003800200 */
.L_x_22172:
        /* <DEDUP_REMOVED lines=8> */
.L_x_22175:
        /* <DEDUP_REMOVED lines=39> */
.L_x_22171:
[----:B------:R-:W-:Y:S05]  /*06a0*/  BSYNC.RECONVERGENT B0 ;  /* 0x0000000000007941 */ /* 0x000fea0003800200 */
.L_x_22170:
        /* <DEDUP_REMOVED lines=21> */
.L_x_22178:
        /* <DEDUP_REMOVED lines=8> */
.L_x_22177:
[----:B------:R-:W-:Y:S05]  /*0880*/  BSYNC.RECONVERGENT B0 ;  /* 0x0000000000007941 */ /* 0x000fea0003800200 */
.L_x_22176:
        /* <DEDUP_REMOVED lines=18> */
.L_x_22189:
[----:B------:R-:W-:-:S03]  /*09b0*/  UMOV UR4, 0xffffffff ;  /* 0xffffffff00047882 */ /* 0x000fc60000000000 */
[----:B------:R-:W-:Y:S05]  /*09c0*/  BRA.DIV UR4, `(.L_x_22181) ;  /* 0x00000002047c7947 */ /* 0x000fea000b800000 */
.L_x_22192:
[----:B------:R-:W-:Y:S01]  /*09d0*/  UMOV UR4, 0xffffffff ;  /* 0xffffffff00047882 */ /* 0x000fe20000000000 */
[----:B------:R-:W-:Y:S01]  /*09e0*/  VIADD R4, R0, 0x5 ;  /* 0x0000000500047836 */ /* 0x000fe20000000000 */
[----:B------:R-:W-:Y:S01]  /*09f0*/  LOP3.LUT R5, R5, 0x7, RZ, 0xc0, !PT ;  /* 0x0000000705057812 */ /* 0x000fe200078ec0ff */
[----:B------:R-:W-:Y:S06]  /*0a00*/  BRA.DIV UR4, `(.L_x_22182) ;  /* 0x0000000204907947 */ /* 0x000fec000b800000 */
.L_x_22195:
[----:B------:R-:W-:Y:S01]  /*0a10*/  UMOV UR4, 0xffffffff ;  /* 0xffffffff00047882 */ /* 0x000fe20000000000 */
[----:B------:R-:W-:Y:S01]  /*0a20*/  VIADD R5, R0, 0x6 ;  /* 0x0000000600057836 */ /* 0x000fe20000000000 */
[----:B------:R-:W-:Y:S01]  /*0a30*/  LOP3.LUT R6, R6, 0x7, RZ, 0xc0, !PT ;  /* 0x0000000706067812 */ /* 0x000fe200078ec0ff */
[----:B------:R-:W-:Y:S06]  /*0a40*/  BRA.DIV UR4, `(.L_x_22183) ;  /* 0x0000000204a47947 */ /* 0x000fec000b800000 */
.L_x_22198:
[----:B------:R-:W-:Y:S01]  /*0a50*/  UMOV UR4, 0xffffffff ;  /* 0xffffffff00047882 */ /* 0x000fe20000000000 */
[----:B------:R-:W-:Y:S02]  /*0a60*/  LOP3.LUT R2, R2, 0x4, RZ, 0x3c, !PT ;  /* 0x0000000402027812 */ /* 0x000fe400078e3cff */
[----:B------:R-:W-:Y:S05]  /*0a70*/  BRA.DIV UR4, `(.L_x_22184) ;  /* 0x0000000204bc7947 */ /* 0x000fea000b800000 */
.L_x_22201:
[----:B------:R-:W-:Y:S01]  /*0a80*/  UMOV UR4, 0xffffffff ;  /* 0xffffffff00047882 */ /* 0x000fe20000000000 */
[----:B------:R-:W-:Y:S01]  /*0a90*/  VIADD R0, R0, 0xffffffff ;  /* 0xffffffff00007836 */ /* 0x000fe20000000000 */
[----:B------:R-:W-:Y:S02]  /*0aa0*/  LOP3.LUT R4, R4, 0x7, RZ, 0xc0, !PT ;  /* 0x0000000704047812 */ /* 0x000fe400078ec0ff */
[----:B------:R-:W-:Y:S01]  /*0ab0*/  LOP3.LUT R5, R5, 0x7, RZ, 0xc0, !PT ;  /* 0x0000000705057812 */ /* 0x000fe200078ec0ff */
[----:B------:R-:W-:Y:S06]  /*0ac0*/  BRA.DIV UR4, `(.L_x_22185) ;  /* 0x0000000204cc7947 */ /* 0x000fec000b800000 */
.L_x_22204:
[----:B------:R-:W-:-:S03]  /*0ad0*/  UMOV UR4, 0xffffffff ;  /* 0xffffffff00047882 */ /* 0x000fc60000000000 */
[----:B------:R-:W-:Y:S05]  /*0ae0*/  BRA.DIV UR4, `(.L_x_22186) ;  /* 0x0000000204e87947 */ /* 0x000fea000b800000 */
.L_x_22207:
[----:B------:R-:W-:Y:S01]  /*0af0*/  UMOV UR4, 0xffffffff ;  /* 0xffffffff00047882 */ /* 0x000fe20000000000 */
[----:B------:R-:W-:Y:S02]  /*0b00*/  LOP3.LUT R0, R0, 0x7, RZ, 0xc0, !PT ;  /* 0x0000000700007812 */ /* 0x000fe400078ec0ff */
[----:B------:R-:W-:Y:S05]  /*0b10*/  BRA.DIV UR4, `(.L_x_22187) ;  /* 0x0000000604007947 */ /* 0x000fea000b800000 */
.L_x_22179:
[----:B------:R-:W-:Y:S05]  /*0b20*/  WARPSYNC.ALL ;  /* 0x0000000000007948 */ /* 0x000fea0003800000 */
[----:B------:R-:W-:Y:S06]  /*0b30*/  BAR.SYNC.DEFER_BLOCKING 0x0 ;  /* 0x0000000000007b1d */ /* 0x000fec0000010000 */
[----:B------:R-:W-:Y:S05]  /*0b40*/  EXIT ;  /* 0x000000000000794d */ /* 0x000fea0003800000 */
.L_x_22180:
[----:B------:R-:W-:Y:S01]  /*0b50*/  IMAD.MOV.U32 R7, RZ, RZ, -0x1 ;  /* 0xffffffffff077424 */ /* 0x000fe200078e00ff */
[----:B------:R-:W-:Y:S01]  /*0b60*/  MOV R8, R2 ;  /* 0x0000000200087202 */ /* 0x000fe20000000f00 */
[----:B------:R-:W-:-:S07]  /*0b70*/  IMAD.MOV.U32 R10, RZ, RZ, 0x181f ;  /* 0x0000181fff0a7424 */ /* 0x000fce00078e00ff */
[----:B0-----:R-:W-:Y:S05]  /*0b80*/  WARPSYNC.COLLECTIVE R7, `(.L_x_22188) ;  /* 0x0000000007087348 */ /* 0x001fea0003c00000 */
[----:B0-----:R0:W1:Y:S02]  /*0b90*/  SHFL.IDX P0, R7, R3, R8, R10 ;  /* 0x0000000803077389 */ /* 0x001064000000000a */
[----:B01----:R-:W-:Y:S05]  /*0ba0*/  ENDCOLLECTIVE ;  /* 0x000000000000791b */ /* 0x003fea0003800000 */
.L_x_22188:
[----:B------:R-:W-:Y:S05]  /*0bb0*/  BRA `(.L_x_22189) ;  /* 0xfffffffc007c7947 */ /* 0x000fea000383ffff */
.L_x_22181:
[----:B------:R-:W-:Y:S01]  /*0bc0*/  HFMA2 R10, -RZ, RZ, 0, 0.0020122528076171875 ;  /* 0x0000181fff0a7431 */ /* 0x000fe200000001ff */
[----:B------:R-:W-:Y:S01]  /*0bd0*/  BSSY B0, `(.L_x_22190) ;  /* 0x0000006000007945 */ /* 0x000fe20003800000 */
[----:B------:R-:W-:Y:S02]  /*0be0*/  IMAD.MOV.U32 R8, RZ, RZ, R4 ;  /* 0x000000ffff087224 */ /* 0x000fe400078e0004 */
[----:B------:R-:W-:-:S07]  /*0bf0*/  IMAD.MOV.U32 R7, RZ, RZ, -0x1 ;  /* 0xffffffffff077424 */ /* 0x000fce00078e00ff */
[----:B0-----:R-:W-:Y:S05]  /*0c00*/  WARPSYNC.COLLECTIVE R7, `(.L_x_22191) ;  /* 0x0000000007087348 */ /* 0x001fea0003c00000 */
[----:B0-----:R0:W1:Y:S02]  /*0c10*/  SHFL.IDX P0, R7, R3, R8, R10 ;  /* 0x0000000803077389 */ /* 0x001064000000000a */
[----:B01----:R-:W-:Y:S05]  /*0c20*/  ENDCOLLECTIVE ;  /* 0x000000000000791b */ /* 0x003fea0003800000 */
.L_x_22191:
[----:B------:R-:W-:Y:S05]  /*0c30*/  BSYNC B0 ;  /* 0x0000000000007941 */ /* 0x000fea0003800000 */
.L_x_22190:
[----:B------:R-:W-:Y:S05]  /*0c40*/  BRA `(.L_x_22192) ;  /* 0xfffffffc00607947 */ /* 0x000fea000383ffff */
.L_x_22182:
[----:B------:R-:W-:Y:S01]  /*0c50*/  BSSY B0, `(.L_x_22193) ;  /* 0x0000007000007945 */ /* 0x000fe20003800000 */
[----:B------:R-:W-:Y:S01]  /*0c60*/  IMAD.MOV.U32 R8, RZ, RZ, R5 ;  /* 0x000000ffff087224 */ /* 0x000fe200078e0005 */
[----:B------:R-:W-:Y:S01]  /*0c70*/  MOV R7, 0xffffffff ;  /* 0xffffffff00077802 */ /* 0x000fe20000000f00 */
[----:B------:R-:W-:-:S07]  /*0c80*/  IMAD.MOV.U32 R10, RZ, RZ, 0x181f ;  /* 0x0000181fff0a7424 */ /* 0x000fce00078e00ff */
[----:B0-----:R-:W-:Y:S05]  /*0c90*/  WARPSYNC.COLLECTIVE R7, `(.L_x_22194) ;  /* 0x0000000007087348 */ /* 0x001fea0003c00000 */
[----:B0-----:R0:W1:Y:S02]  /*0ca0*/  SHFL.IDX P0, R7, R3, R8, R10 ;  /* 0x0000000803077389 */ /* 0x001064000000000a */
[----:B01----:R-:W-:Y:S05]  /*0cb0*/  ENDCOLLECTIVE ;  /* 0x000000000000791b */ /* 0x003fea0003800000 */
.L_x_22194:
[----:B------:R-:W-:Y:S05]  /*0cc0*/  BSYNC B0 ;  /* 0x0000000000007941 */ /* 0x000fea0003800000 */
.L_x_22193:
[----:B------:R-:W-:Y:S05]  /*0cd0*/  BRA `(.L_x_22195) ;  /* 0xfffffffc004c7947 */ /* 0x000fea000383ffff */
.L_x_22183:
[----:B------:R-:W-:Y:S01]  /*0ce0*/  BSSY B0, `(.L_x_22196) ;  /* 0x0000007000007945 */ /* 0x000fe20003800000 */
[----:B------:R-:W-:Y:S02]  /*0cf0*/  IMAD.MOV.U32 R8, RZ, RZ, R6 ;  /* 0x000000ffff087224 */ /* 0x000fe400078e0006 */
[----:B------:R-:W-:Y:S02]  /*0d00*/  IMAD.MOV.U32 R10, RZ, RZ, 0x181f ;  /* 0x0000181fff0a7424 */ /* 0x000fe400078e00ff */
[----:B------:R-:W-:-:S07]  /*0d10*/  IMAD.MOV.U32 R7, RZ, RZ, -0x1 ;  /* 0xffffffffff077424 */ /* 0x000fce00078e00ff */
[----:B0-----:R-:W-:Y:S05]  /*0d20*/  WARPSYNC.COLLECTIVE R7, `(.L_x_22197) ;  /* 0x0000000007087348 */ /* 0x001fea0003c00000 */
[----:B0-----:R0:W1:Y:S02]  /*0d30*/  SHFL.IDX P0, R7, R3, R8, R10 ;  /* 0x0000000803077389 */ /* 0x001064000000000a */
[----:B01----:R-:W-:Y:S05]  /*0d40*/  ENDCOLLECTIVE ;  /* 0x000000000000791b */ /* 0x003fea0003800000 */
.L_x_22197:
[----:B------:R-:W-:Y:S05]  /*0d50*/  BSYNC B0 ;  /* 0x0000000000007941 */ /* 0x000fea0003800000 */
.L_x_22196:
[----:B------:R-:W-:Y:S05]  /*0d60*/  BRA `(.L_x_22198) ;  /* 0xfffffffc00387947 */ /* 0x000fea000383ffff */
.L_x_22184:
[----:B------:R-:W-:Y:S01]  /*0d70*/  BSSY B0, `(.L_x_22199) ;  /* 0x0000007000007945 */ /* 0x000fe20003800000 */
[----:B------:R-:W-:Y:S01]  /*0d80*/  MOV R8, R2 ;  /* 0x0000000200087202 */ /* 0x000fe20000000f00 */
[----:B------:R-:W-:Y:S02]  /*0d90*/  IMAD.MOV.U32 R10, RZ, RZ, 0x181f ;  /* 0x0000181fff0a7424 */ /* 0x000fe400078e00ff */
[----:B------:R-:W-:-:S07]  /*0da0*/  IMAD.MOV.U32 R7, RZ, RZ, -0x1 ;  /* 0xffffffffff077424 */ /* 0x000fce00078e00ff */
[----:B0-----:R-:W-:Y:S05]  /*0db0*/  WARPSYNC.COLLECTIVE R7, `(.L_x_22200) ;  /* 0x0000000007087348 */ /* 0x001fea0003c00000 */
[----:B0-----:R0:W1:Y:S02]  /*0dc0*/  SHFL.IDX P0, R7, R3, R8, R10 ;  /* 0x0000000803077389 */ /* 0x001064000000000a */
[----:B01----:R-:W-:Y:S05]  /*0dd0*/  ENDCOLLECTIVE ;  /* 0x000000000000791b */ /* 0x003fea0003800000 */
.L_x_22200:
[----:B------:R-:W-:Y:S05]  /*0de0*/  BSYNC B0 ;  /* 0x0000000000007941 */ /* 0x000fea0003800000 */
.L_x_22199:
[----:B------:R-:W-:Y:S05]  /*0df0*/  BRA `(.L_x_22201) ;  /* 0xfffffffc00207947 */ /* 0x000fea000383ffff */
.L_x_22185:
[----:B------:R-:W-:Y:S01]  /*0e00*/  HFMA2 R10, -RZ, RZ, 0, 0.0020122528076171875 ;  /* 0x0000181fff0a7431 */ /* 0x000fe200000001ff */
[----:B------:R-:W-:Y:S01]  /*0e10*/  BSSY B0, `(.L_x_22202) ;  /* 0x0000006000007945 */ /* 0x000fe20003800000 */
[----:B------:R-:W-:Y:S02]  /*0e20*/  IMAD.MOV.U32 R8, RZ, RZ, R4 ;  /* 0x000000ffff087224 */ /* 0x000fe400078e0004 */
[----:B------:R-:W-:-:S07]  /*0e30*/  IMAD.MOV.U32 R7, RZ, RZ, -0x1 ;  /* 0xffffffffff077424 */ /* 0x000fce00078e00ff */
[----:B0-----:R-:W-:Y:S05]  /*0e40*/  WARPSYNC.COLLECTIVE R7, `(.L_x_22203) ;  /* 0x0000000007087348 */ /* 0x001fea0003c00000 */
[----:B0-----:R0:W1:Y:S02]  /*0e50*/  SHFL.IDX P0, R7, R3, R8, R10 ;  /* 0x0000000803077389 */ /* 0x001064000000000a */
[----:B01----:R-:W-:Y:S05]  /*0e60*/  ENDCOLLECTIVE ;  /* 0x000000000000791b */ /* 0x003fea0003800000 */
.L_x_22203:
[----:B------:R-:W-:Y:S05]  /*0e70*/  BSYNC B0 ;  /* 0x0000000000007941 */ /* 0x000fea0003800000 */
.L_x_22202:
[----:B------:R-:W-:Y:S05]  /*0e80*/  BRA `(.L_x_22204) ;  /* 0xfffffffc00107947 */ /* 0x000fea000383ffff */
.L_x_22186:
[----:B------:R-:W-:Y:S01]  /*0e90*/  BSSY B0, `(.L_x_22205) ;  /* 0x0000007000007945 */ /* 0x000fe20003800000 */
[----:B------:R-:W-:Y:S01]  /*0ea0*/  IMAD.MOV.U32 R8, RZ, RZ, R5 ;  /* 0x000000ffff087224 */ /* 0x000fe200078e0005 */
[----:B------:R-:W-:Y:S01]  /*0eb0*/  MOV R10, 0x181f ;  /* 0x0000181f000a7802 */ /* 0x000fe20000000f00 */
[----:B------:R-:W-:-:S07]  /*0ec0*/  IMAD.MOV.U32 R7, RZ, RZ, -0x1 ;  /* 0xffffffffff077424 */ /* 0x000fce00078e00ff */
[----:B0-----:R-:W-:Y:S05]  /*0ed0*/  WARPSYNC.COLLECTIVE R7, `(.L_x_22206) ;  /* 0x0000000007087348 */ /* 0x001fea0003c00000 */
[----:B0-----:R0:W1:Y:S02]  /*0ee0*/  SHFL.IDX P0, R7, R3, R8, R10 ;  /* 0x0000000803077389 */ /* 0x001064000000000a */
[----:B01----:R-:W-:Y:S05]  /*0ef0*/  ENDCOLLECTIVE ;  /* 0x000000000000791b */ /* 0x003fea0003800000 */
.L_x_22206:
[----:B------:R-:W-:Y:S05]  /*0f00*/  BSYNC B0 ;  /* 0x0000000000007941 */ /* 0x000fea0003800000 */
.L_x_22205:
[----:B------:R-:W-:Y:S05]  /*0f10*/  BRA `(.L_x_22207) ;  /* 0xfffffff800f47947 */ /* 0x000fea000383ffff */
.L_x_22187:
[----:B------:R-:W-:Y:S01]  /*0f20*/  HFMA2 R10, -RZ, RZ, 0, 0.0020122528076171875 ;  /* 0x0000181fff0a7431 */ /* 0x000fe200000001ff */
[----:B------:R-:W-:Y:S01]  /*0f30*/  BSSY B0, `(.L_x_22208) ;  /* 0x0000006000007945 */ /* 0x000fe20003800000 */
[----:B------:R-:W-:Y:S02]  /*0f40*/  IMAD.MOV.U32 R8, RZ, RZ, R0 ;  /* 0x000000ffff087224 */ /* 0x000fe400078e0000 */
[----:B------:R-:W-:-:S07]  /*0f50*/  IMAD.MOV.U32 R7, RZ, RZ, -0x1 ;  /* 0xffffffffff077424 */ /* 0x000fce00078e00ff */
[----:B0-----:R-:W-:Y:S05]  /*0f60*/  WARPSYNC.COLLECTIVE R7, `(.L_x_22209) ;  /* 0x0000000007087348 */ /* 0x001fea0003c00000 */
[----:B0-----:R0:W1:Y:S02]  /*0f70*/  SHFL.IDX P0, R7, R3, R8, R10 ;  /* 0x0000000803077389 */ /* 0x001064000000000a */
[----:B01----:R-:W-:Y:S05]  /*0f80*/  ENDCOLLECTIVE ;  /* 0x000000000000791b */ /* 0x003fea0003800000 */
.L_x_22209:
[----:B------:R-:W-:Y:S05]  /*0f90*/  BSYNC B0 ;  /* 0x0000000000007941 */ /* 0x000fea0003800000 */
.L_x_22208:
[----:B------:R-:W-:Y:S05]  /*0fa0*/  BRA `(.L_x_22179) ;  /* 0xfffffff800dc7947 */ /* 0x000fea000383ffff */
.L_x_22210:
        /* <DEDUP_REMOVED lines=13> */
.L_x_39681:


//--------------------- .text._Z9cuda_gemmIiLi128ELi2ELi1ELi64ELi8ELi8ELi64ELi0ELi0EEviiiPT_S1_S1_iii --------------------------
	.section	.text._Z9cuda_gemmIiLi128ELi2ELi1ELi64ELi8ELi8ELi64ELi0ELi0EEviiiPT_S1_S1_iii,"ax",@progbits
	.align	128
        .global         _Z9cuda_gemmIiLi128ELi2ELi1ELi64ELi8ELi8ELi64ELi0ELi0EEviiiPT_S1_S1_iii
        .type           _Z9cuda_gemmIiLi128ELi2ELi1ELi64ELi8ELi8ELi64ELi0ELi0EEviiiPT_S1_S1_iii,@function
        .size           _Z9cuda_gemmIiLi128ELi2ELi1ELi64ELi8ELi8ELi64ELi0ELi0EEviiiPT_S1_S1_iii,(.L_x_38950 - _Z9cuda_gemmIiLi128ELi2ELi1ELi64ELi8ELi8ELi64ELi0ELi0EEviiiPT_S1_S1_iii)
        .other          _Z9cuda_gemmIiLi128ELi2ELi1ELi64ELi8ELi8ELi64ELi0ELi0EEviiiPT_S1_S1_iii,@"STO_CUDA_ENTRY STV_DEFAULT"
_Z9cuda_gemmIiLi128ELi2ELi1ELi64ELi8ELi8ELi64ELi0ELi0EEviiiPT_S1_S1_iii:
.text._Z9cuda_gemmIiLi128ELi2ELi1ELi64ELi8ELi8ELi64ELi0ELi0EEviiiPT_S1_S1_iii:
        /* <DEDUP_REMOVED lines=40> */
.L_x_22213:
        /* <DEDUP_REMOVED lines=25> */
.L_x_22212:
[----:B------:R-:W-:Y:S05]  /*0410*/  BSYNC.RECONVERGENT B0 ;  /* 0x0000000000007941 */ /* 0x000fea0003800200 */
.L_x_22211:
        /* <DEDUP_REMOVED lines=154> */
[----:B------:R-:W-:Y:S05]  /*0dc0*/  CALL.REL.NOINC `($__internal_447_$__cuda_sm20_div_s16) ;  /* 0x0000001000c87944 */ /* 0x000fea0003c00000 */
[----:B------:R-:W0:Y:S01]  /*0dd0*/  LDCU UR7, c[0x0][0x3a8] ;  /* 0x00007500ff0777ac */ /* 0x000e220008000800 */
[----:B------:R-:W-:Y:S02]  /*0de0*/  UPRMT UR8, UR6, 0x9910, URZ ;  /* 0x0000991006087896 */ /* 0x000fe400080000ff */
[----:B0-----:R-:W-:-:S04]  /*0df0*/  UISETP.LT.AND UP0, UPT, UR7, 0x8, UPT ;  /* 0x000000080700788c */ /* 0x001fc8000bf01270 */
[----:B------:R-:W-:-:S03]  /*0e00*/  USEL UR6, UR7, 0x8, UP0 ;  /* 0x0000000807067887 */ /* 0x000fc60008000000 */
[----:B------:R-:W-:-:S09]  /*0e10*/  UMOV UR7, UR8 ;  /* 0x0000000800077c82 */ /* 0x000fd20008000000 */
.L_x_22238:
        /* <DEDUP_REMOVED lines=38> */
.L_x_22217:
[----:B------:R-:W-:Y:S05]  /*1080*/  BSYNC.RECONVERGENT B1 ;  /* 0x0000000000017941 */ /* 0x000fea0003800200 */
.L_x_22216:
        /* <DEDUP_REMOVED lines=17> */
.L_x_22218:
        /* <DEDUP_REMOVED lines=30> */
.L_x_22215:
[----:B------:R-:W-:Y:S05]  /*1380*/  BSYNC.RECONVERGENT B0 ;  /* 0x0000000000007941 */ /* 0x000fea0003800200 */
.L_x_22214:
        /* <DEDUP_REMOVED lines=38> */
.L_x_22237:
        /* <DEDUP_REMOVED lines=11> */
.L_x_22241:
[----:B-1----:R-:W-:-:S07]  /*16a0*/  IMAD R17, R51, R14, RZ ;  /* 0x0000000e33117224 */ /* 0x002fce00078e02ff */
.L_x_22221:
[----:B------:R-:W-:-:S13]  /*16b0*/  ISETP.GE.AND P4, PT, R18, 0x2, PT ;  /* 0x000000021200780c */ /* 0x000fda0003f86270 */
[----:B------:R-:W-:Y:S05]  /*16c0*/  @!P4 BRA `(.L_x_22223) ;  /* 0x000000000010c947 */ /* 0x000fea0003800000 */
[----:B------:R-:W-:-:S03]  /*16d0*/  UMOV UR8, 0xffffffff ;  /* 0xffffffff00087882 */ /* 0x000fc60000000000 */
[----:B------:R-:W-:Y:S05]  /*16e0*/  BRA.DIV UR8, `(.L_x_22224) ;  /* 0x0000000608847947 */ /* 0x000fea000b800000 */
[----:B------:R1:W2:Y:S02]  /*16f0*/  SHFL.IDX PT, R14, R16, R42, 0x181f ;  /* 0x00181f2a100e7589 */ /* 0x0002a400000e0000 */
.L_x_22244:
[----:B--2-4-:R-:W-:-:S07]  /*1700*/  IMAD R17, R50, R14, R17 ;  /* 0x0000000e32117224 */ /* 0x014fce00078e0211 */
.L_x_22223:
[----:B------:R-:W-:-:S13]  /*1710*/  ISETP.GE.AND P3, PT, R18, 0x3, PT ;  /* 0x000000031200780c */ /* 0x000fda0003f66270 */
[----:B------:R-:W-:Y:S05]  /*1720*/  @!P3 BRA `(.L_x_22225) ;  /* 0x000000000010b947 */ /* 0x000fea0003800000 */
[----:B------:R-:W-:-:S03]  /*1730*/  UMOV UR8, 0xffffffff ;  /* 0xffffffff00087882 */ /* 0x000fc60000000000 */
[----:B------:R-:W-:Y:S05]  /*1740*/  BRA.DIV UR8, `(.L_x_22226) ;  /* 0x0000000608907947 */ /* 0x000fea000b800000 */
[----:B------:R2:W0:Y:S02]  /*1750*/  SHFL.IDX PT, R14, R16, R41, 0x181f ;  /* 0x00181f29100e7589 */ /* 0x00042400000e0000 */
.L_x_22247:
[----:B0-----:R-:W-:-:S07]  /*1760*/  IMAD R17, R46, R14, R17 ;  /* 0x0000000e2e117224 */ /* 0x001fce00078e0211 */
.L_x_22225:
[----:B------:R-:W-:-:S13]  /*1770*/  ISETP.GE.AND P2, PT, R18, 0x4, PT ;  /* 0x000000041200780c */ /* 0x000fda0003f46270 */
[----:B------:R-:W-:Y:S05]  /*1780*/  @!P2 BRA `(.L_x_22227) ;  /* 0x000000000010a947 */ /* 0x000fea0003800000 */
[----:B------:R-:W-:-:S03]  /*1790*/  UMOV UR8, 0xffffffff ;  /* 0xffffffff00087882 */ /* 0x000fc60000000000 */
[----:B------:R-:W-:Y:S05]  /*17a0*/  BRA.DIV UR8, `(.L_x_22228) ;  /* 0x00000006089c7947 */ /* 0x000fea000b800000 */
[----:B------:R0:W0:Y:S02]  /*17b0*/  SHFL.IDX PT, R14, R16, R40, 0x181f ;  /* 0x00181f28100e7589 */ /* 0x00002400000e0000 */
.L_x_22250:
[----:B0-----:R-:W-:-:S07]  /*17c0*/  IMAD R17, R47, R14, R17 ;  /* 0x0000000e2f117224 */ /* 0x001fce00078e0211 */
.L_x_22227:
[----:B------:R-:W-:-:S13]  /*17d0*/  ISETP.GE.AND P1, PT, R18, 0x5, PT ;  /* 0x000000051200780c */ /* 0x000fda0003f26270 */
[----:B------:R-:W-:Y:S05]  /*17e0*/  @!P1 BRA `(.L_x_22229) ;  /* 0x0000000000109947 */ /* 0x000fea0003800000 */
[----:B------:R-:W-:-:S03]  /*17f0*/  UMOV UR8, 0xffffffff ;  /* 0xffffffff00087882 */ /* 0x000fc60000000000 */
[----:B------:R-:W-:Y:S05]  /*1800*/  BRA.DIV UR8, `(.L_x_22230) ;  /* 0x0000000608a87947 */ /* 0x000fea000b800000 */
[----:B------:R0:W0:Y:S02]  /*1810*/  SHFL.IDX PT, R14, R16, R39, 0x181f ;  /* 0x00181f27100e7589 */ /* 0x00002400000e0000 */
.L_x_22253:
[----:B0-----:R-:W-:-:S07]  /*1820*/  IMAD R17, R48, R14, R17 ;  /* 0x0000000e30117224 */ /* 0x001fce00078e0211 */
.L_x_22229:
[----:B------:R-:W-:-:S13]  /*1830*/  ISETP.GE.AND P0, PT, R18, 0x6, PT ;  /* 0x000000061200780c */ /* 0x000fda0003f06270 */
[----:B------:R-:W-:Y:S05]  /*1840*/  @!P0 BRA `(.L_x_22231) ;  /* 0x0000000000108947 */ /* 0x000fea0003800000 */
[----:B------:R-:W-:-:S03]  /*1850*/  UMOV UR8, 0xffffffff ;  /* 0xffffffff00087882 */ /* 0x000fc60000000000 */
[----:B------:R-:W-:Y:S05]  /*1860*/  BRA.DIV UR8, `(.L_x_22232) ;  /* 0x0000000608b47947 */ /* 0x000fea000b800000 */
[----:B------:R0:W0:Y:S02]  /*1870*/  SHFL.IDX PT, R14, R16, R38, 0x181f ;  /* 0x00181f26100e7589 */ /* 0x00002400000e0000 */
.L_x_22256:
[----:B0-----:R-:W-:-:S07]  /*1880*/  IMAD R17, R49, R14, R17 ;  /* 0x0000000e31117224 */ /* 0x001fce00078e0211 */
.L_x_22231:
[----:B------:R-:W-:-:S13]  /*1890*/  ISETP.GE.AND P6, PT, R18, 0x7, PT ;  /* 0x000000071200780c */ /* 0x000fda0003fc6270 */
[----:B------:R-:W-:Y:S05]  /*18a0*/  @!P6 BRA `(.L_x_22233) ;  /* 0x000000000010e947 */ /* 0x000fea0003800000 */
[----:B------:R-:W-:-:S03]  /*18b0*/  UMOV UR8, 0xffffffff ;  /* 0xffffffff00087882 */ /* 0x000fc60000000000 */
[----:B------:R-:W-:Y:S05]  /*18c0*/  BRA.DIV UR8, `(.L_x_22234) ;  /* 0x0000000608c07947 */ /* 0x000fea000b800000 */
[----:B------:R0:W0:Y:S02]  /*18d0*/  SHFL.IDX PT, R14, R16, R37, 0x181f ;  /* 0x00181f25100e7589 */ /* 0x00002400000e0000 */
.L_x_22259:
[----:B0-----:R-:W-:-:S07]  /*18e0*/  IMAD R17, R2, R14, R17 ;  /* 0x0000000e02117224 */ /* 0x001fce00078e0211 */
.L_x_22233:
[----:B------:R-:W-:-:S13]  /*18f0*/  ISETP.GE.AND P6, PT, R18, 0x8, PT ;  /* 0x000000081200780c */ /* 0x000fda0003fc6270 */
[----:B------:R-:W-:Y:S05]  /*1900*/  @!P6 BRA `(.L_x_22235) ;  /* 0x000000000090e947 */ /* 0x000fea0003800000 */
[----:B------:R-:W-:-:S03]  /*1910*/  UMOV UR8, 0xffffffff ;  /* 0xffffffff00087882 */ /* 0x000fc60000000000 */
[----:B------:R-:W-:Y:S05]  /*1920*/  BRA.DIV UR8, `(.L_x_22236) ;  /* 0x0000000608cc7947 */ /* 0x000fea000b800000 */
[----:B------:R0:W0:Y:S02]  /*1930*/  SHFL.IDX PT, R14, R16, R36, 0x181f ;  /* 0x00181f24100e7589 */ /* 0x00002400000e0000 */
.L_x_22262:
[----:B0--3--:R-:W-:Y:S01]  /*1940*/  IMAD R17, R0, R14, R17 ;  /* 0x0000000e00117224 */ /* 0x009fe200078e0211 */
[----:B------:R-:W-:Y:S06]  /*1950*/  BRA `(.L_x_22235) ;  /* 0x00000000007c7947 */ /* 0x000fec0003800000 */
.L_x_22220:
        /* <DEDUP_REMOVED lines=31> */
.L_x_22235:
[----:B------:R-:W-:Y:S01]  /*1b50*/  IADD3 R13, PT, PT, R13, UR7, RZ ;  /* 0x000000070d0d7c10 */ /* 0x000fe2000fffe0ff */
[----:B------:R-:W-:-:S03]  /*1b60*/  IMAD.IADD R15, R17, 0x1, R15 ;  /* 0x00000001110f7824 */ /* 0x000fc600078e020f */
[----:B------:R-:W-:-:S13]  /*1b70*/  ISETP.GE.AND P6, PT, R13, UR6, PT ;  /* 0x000000060d007c0c */ /* 0x000fda000bfc6270 */
[----:B------:R-:W-:Y:S05]  /*1b80*/  @!P6 BRA `(.L_x_22237) ;  /* 0xfffffff80098e947 */ /* 0x000fea000383ffff */
.L_x_22219:
        /* <DEDUP_REMOVED lines=14> */
.L_x_22222:
[----:B------:R-:W-:Y:S01]  /*1c70*/  HFMA2 R21, -RZ, RZ, 0, 0.0020122528076171875 ;  /* 0x0000181fff157431 */ /* 0x000fe200000001ff */
[----:B------:R-:W-:Y:S01]  /*1c80*/  BSSY B0, `(.L_x_22239) ;  /* 0x0000006000007945 */ /* 0x000fe20003800000 */
[----:B------:R-:W-:Y:S02]  /*1c90*/  IMAD.MOV.U32 R19, RZ, RZ, R3 ;  /* 0x000000ffff137224 */ /* 0x000fe400078e0003 */
[----:B------:R-:W-:-:S07]  /*1ca0*/  IMAD.MOV.U32 R14, RZ, RZ, -0x1 ;  /* 0xffffffffff0e7424 */ /* 0x000fce00078e00ff */
[----:B---34-:R-:W-:Y:S05]  /*1cb0*/  WARPSYNC.COLLECTIVE R14, `(.L_x_22240) ;  /* 0x000000000e087348 */ /* 0x018fea0003c00000 */
[----:B------:R0:W1:Y:S02]  /*1cc0*/  SHFL.IDX P6, R14, R16, R19, R21 ;  /* 0x00000013100e7389 */ /* 0x00006400000c0015 */
[----:B01-34-:R-:W-:Y:S05]  /*1cd0*/  ENDCOLLECTIVE ;  /* 0x000000000000791b */ /* 0x01bfea0003800000 */
.L_x_22240:
[----:B------:R-:W-:Y:S05]  /*1ce0*/  BSYNC B0 ;  /* 0x0000000000007941 */ /* 0x000fea0003800000 */
.L_x_22239:
[----:B------:R-:W-:Y:S05]  /*1cf0*/  BRA `(.L_x_22241) ;  /* 0xfffffff800687947 */ /* 0x000fea000383ffff */
.L_x_22224:
[----:B------:R-:W-:Y:S01]  /*1d00*/  BSSY B0, `(.L_x_22242) ;  /* 0x0000007000007945 */ /* 0x000fe20003800000 */
[----:B------:R-:W-:Y:S01]  /*1d10*/  IMAD.MOV.U32 R19, RZ, RZ, R42 ;  /* 0x000000ffff137224 */ /* 0x000fe200078e002a */
[----:B------:R-:W-:Y:S01]  /*1d20*/  MOV R21, 0x181f ;  /* 0x0000181f00157802 */ /* 0x000fe20000000f00 */
[----:B------:R-:W-:-:S07]  /*1d30*/  IMAD.MOV.U32 R14, RZ, RZ, -0x1 ;  /* 0xffffffffff0e7424 */ /* 0x000fce00078e00ff */
[----:B0--34-:R-:W-:Y:S05]  /*1d40*/  WARPSYNC.COLLECTIVE R14, `(.L_x_22243) ;  /* 0x000000000e087348 */ /* 0x019fea0003c00000 */
[----:B------:R1:W2:Y:S02]  /*1d50*/  SHFL.IDX P6, R14, R16, R19, R21 ;  /* 0x00000013100e7389 */ /* 0x0002a400000c0015 */
[----:B01234-:R-:W-:Y:S05]  /*1d60*/  ENDCOLLECTIVE ;  /* 0x000000000000791b */ /* 0x01ffea0003800000 */
.L_x_22243:
[----:B------:R-:W-:Y:S05]  /*1d70*/  BSYNC B0 ;  /* 0x0000000000007941 */ /* 0x000fea0003800000 */
.L_x_22242:
[----:B------:R-:W-:Y:S05]  /*1d80*/  BRA `(.L_x_22244) ;  /* 0xfffffff8005c7947 */ /* 0x000fea000383ffff */
.L_x_22226:
[----:B------:R-:W-:Y:S01]  /*1d90*/  HFMA2 R21, -RZ, RZ, 0, 0.0020122528076171875 ;  /* 0x0000181fff157431 */ /* 0x000fe200000001ff */
[----:B------:R-:W-:Y:S01]  /*1da0*/  BSSY B0, `(.L_x_22245) ;  /* 0x0000006000007945 */ /* 0x000fe20003800000 */
[----:B------:R-:W-:Y:S02]  /*1db0*/  IMAD.MOV.U32 R19, RZ, RZ, R41 ;  /* 0x000000ffff137224 */ /* 0x000fe400078e0029 */
[----:B------:R-:W-:-:S07]  /*1dc0*/  IMAD.MOV.U32 R14, RZ, RZ, -0x1 ;  /* 0xffffffffff0e7424 */ /* 0x000fce00078e00ff */
[----:B01-34-:R-:W-:Y:S05]  /*1dd0*/  WARPSYNC.COLLECTIVE R14, `(.L_x_22246) ;  /* 0x000000000e087348 */ /* 0x01bfea0003c00000 */
[----:B------:R2:W0:Y:S02]  /*1de0*/  SHFL.IDX P6, R14, R16, R19, R21 ;  /* 0x00000013100e7389 */ /* 0x00042400000c0015 */
[----:B01234-:R-:W-:Y:S05]  /*1df0*/  ENDCOLLECTIVE ;  /* 0x000000000000791b */ /* 0x01ffea0003800000 */
.L_x_22246:
[----:B------:R-:W-:Y:S05]  /*1e00*/  BSYNC B0 ;  /* 0x0000000000007941 */ /* 0x000fea0003800000 */
.L_x_22245:
[----:B------:R-:W-:Y:S05]  /*1e10*/  BRA `(.L_x_22247) ;  /* 0xfffffff800507947 */ /* 0x000fea000383ffff */
.L_x_22228:
[----:B------:R-:W-:Y:S01]  /*1e20*/  BSSY B0, `(.L_x_22248) ;  /* 0x0000007000007945 */ /* 0x000fe20003800000 */
[----:B------:R-:W-:Y:S01]  /*1e30*/  IMAD.MOV.U32 R19, RZ, RZ, R40 ;  /* 0x000000ffff137224 */ /* 0x000fe200078e0028 */
[----:B------:R-:W-:Y:S01]  /*1e40*/  MOV R21, 0x181f ;  /* 0x0000181f00157802 */ /* 0x000fe20000000f00 */
[----:B------:R-:W-:-:S07]  /*1e50*/  IMAD.MOV.U32 R14, RZ, RZ, -0x1 ;  /* 0xffffffffff0e7424 */ /* 0x000fce00078e00ff */
[----:B01234-:R-:W-:Y:S05]  /*1e60*/  WARPSYNC.COLLECTIVE R14, `(.L_x_22249) ;  /* 0x000000000e087348 */ /* 0x01ffea0003c00000 */
[----:B------:R0:W0:Y:S02]  /*1e70*/  SHFL.IDX P6, R14, R16, R19, R21 ;  /* 0x00000013100e7389 */ /* 0x00002400000c0015 */
[----:B01234-:R-:W-:Y:S05]  /*1e80*/  ENDCOLLECTIVE ;  /* 0x000000000000791b */ /* 0x01ffea0003800000 */
.L_x_22249:
[----:B------:R-:W-:Y:S05]  /*1e90*/  BSYNC B0 ;  /* 0x0000000000007941 */ /* 0x000fea0003800000 */
.L_x_22248:
[----:B------:R-:W-:Y:S05]  /*1ea0*/  BRA `(.L_x_22250) ;  /* 0xfffffff800447947 */ /* 0x000fea000383ffff */
.L_x_22230:
[----:B------:R-:W-:Y:S01]  /*1eb0*/  HFMA2 R21, -RZ, RZ, 0, 0.0020122528076171875 ;  /* 0x0000181fff157431 */ /* 0x000fe200000001ff */
[----:B------:R-:W-:Y:S01]  /*1ec0*/  BSSY B0, `(.L_x_22251) ;  /* 0x0000006000007945 */ /* 0x000fe20003800000 */
[----:B------:R-:W-:Y:S02]  /*1ed0*/  IMAD.MOV.U32 R19, RZ, RZ, R39 ;  /* 0x000000ffff137224 */ /* 0x000fe400078e0027 */
[----:B------:R-:W-:-:S07]  /*1ee0*/  IMAD.MOV.U32 R14, RZ, RZ, -0x1 ;  /* 0xffffffffff0e7424 */ /* 0x000fce00078e00ff */
[----:B01234-:R-:W-:Y:S05]  /*1ef0*/  WARPSYNC.COLLECTIVE R14, `(.L_x_22252) ;  /* 0x000000000e087348 */ /* 0x01ffea0003c00000 */
[----:B------:R0:W0:Y:S02]  /*1f00*/  SHFL.IDX P6, R14, R16, R19, R21 ;  /* 0x00000013100e7389 */ /* 0x00002400000c0015 */
[----:B01234-:R-:W-:Y:S05]  /*1f10*/  ENDCOLLECTIVE ;  /* 0x000000000000791b */ /* 0x01ffea0003800000 */
.L_x_22252:
[----:B------:R-:W-:Y:S05]  /*1f20*/  BSYNC B0 ;  /* 0x0000000000007941 */ /* 0x000fea0003800000 */
.L_x_22251:
[----:B------:R-:W-:Y:S05]  /*1f30*/  BRA `(.L_x_22253) ;  /* 0xfffffff800387947 */ /* 0x000fea000383ffff */
.L_x_22232:
[----:B------:R-:W-:Y:S01]  /*1f40*/  BSSY B0, `(.L_x_22254) ;  /* 0x0000007000007945 */ /* 0x000fe20003800000 */
[----:B------:R-:W-:Y:S01]  /*1f50*/  IMAD.MOV.U32 R19, RZ, RZ, R38 ;  /* 0x000000ffff137224 */ /* 0x000fe200078e0026 */
[----:B------:R-:W-:Y:S01]  /*1f60*/  MOV R21, 0x181f ;  /* 0x0000181f00157802 */ /* 0x000fe20000000f00 */
[----:B------:R-:W-:-:S07]  /*1f70*/  IMAD.MOV.U32 R14, RZ, RZ, -0x1 ;  /* 0xffffffffff0e7424 */ /* 0x000fce00078e00ff */
[----:B01234-:R-:W-:Y:S05]  /*1f80*/  WARPSYNC.COLLECTIVE R14, `(.L_x_22255) ;  /* 0x000000000e087348 */ /* 0x01ffea0003c00000 */
[----:B------:R0:W0:Y:S02]  /*1f90*/  SHFL.IDX P6, R14, R16, R19, R21 ;  /* 0x00000013100e7389 */ /* 0x00002400000c0015 */
[----:B01234-:R-:W-:Y:S05]  /*1fa0*/  ENDCOLLECTIVE ;  /* 0x000000000000791b */ /* 0x01ffea0003800000 */
.L_x_22255:
[----:B------:R-:W-:Y:S05]  /*1fb0*/  BSYNC B0 ;  /* 0x0000000000007941 */ /* 0x000fea0003800000 */
.L_x_22254:
[----:B------:R-:W-:Y:S05]  /*1fc0*/  BRA `(.L_x_22256) ;  /* 0xfffffff8002c7947 */ /* 0x000fea000383ffff */
.L_x_22234:
[----:B------:R-:W-:Y:S01]  /*1fd0*/  HFMA2 R21, -RZ, RZ, 0, 0.0020122528076171875 ;  /* 0x0000181fff157431 */ /* 0x000fe200000001ff */
[----:B------:R-:W-:Y:S01]  /*1fe0*/  BSSY B0, `(.L_x_22257) ;  /* 0x0000006000007945 */ /* 0x000fe20003800000 */
[----:B------:R-:W-:Y:S02]  /*1ff0*/  IMAD.MOV.U32 R19, RZ, RZ, R37 ;  /* 0x000000ffff137224 */ /* 0x000fe400078e0025 */
[----:B------:R-:W-:-:S07]  /*2000*/  IMAD.MOV.U32 R14, RZ, RZ, -0x1 ;  /* 0xffffffffff0e7424 */ /* 0x000fce00078e00ff */
[----:B01234-:R-:W-:Y:S05]  /*2010*/  WARPSYNC.COLLECTIVE R14, `(.L_x_22258) ;  /* 0x000000000e087348 */ /* 0x01ffea0003c00000 */
[----:B------:R0:W0:Y:S02]  /*2020*/  SHFL.IDX P6, R14, R16, R19, R21 ;  /* 0x00000013100e7389 */ /* 0x00002400000c0015 */
[----:B01234-:R-:W-:Y:S05]  /*2030*/  ENDCOLLECTIVE ;  /* 0x000000000000791b */ /* 0x01ffea0003800000 */
.L_x_22258:
[----:B------:R-:W-:Y:S05]  /*2040*/  BSYNC B0 ;  /* 0x0000000000007941 */ /* 0x000fea0003800000 */
.L_x_22257:
[----:B------:R-:W-:Y:S05]  /*2050*/  BRA `(.L_x_22259) ;  /* 0xfffffff800207947 */ /* 0x000fea000383ffff */
.L_x_22236:
[----:B------:R-:W-:Y:S01]  /*2060*/  BSSY B0, `(.L_x_22260) ;  /* 0x0000007000007945 */ /* 0x000fe20003800000 */
[----:B------:R-:W-:Y:S01]  /*2070*/  IMAD.MOV.U32 R19, RZ, RZ, R36 ;  /* 0x000000ffff137224 */ /* 0x000fe200078e0024 */
[----:B------:R-:W-:Y:S01]  /*2080*/  MOV R21, 0x181f ;  /* 0x0000181f00157802 */ /* 0x000fe20000000f00 */
[----:B------:R-:W-:-:S07]  /*2090*/  IMAD.MOV.U32 R14, RZ, RZ, -0x1 ;  /* 0xffffffffff0e7424 */ /* 0x000fce00078e00ff */
[----:B01234-:R-:W-:Y:S05]  /*20a0*/  WARPSYNC.COLLECTIVE R14, `(.L_x_22261) ;  /* 0x000000000e087348 */ /* 0x01ffea0003c00000 */
[----:B------:R0:W0:Y:S02]  /*20b0*/  SHFL.IDX P6, R14, R16, R19, R21 ;  /* 0x00000013100e7389 */ /* 0x00002400000c0015 */
[----:B01234-:R-:W-:Y:S05]  /*20c0*/  ENDCOLLECTIVE ;  /* 0x000000000000791b */ /* 0x01ffea0003800000 */
.L_x_22261:
[----:B------:R-:W-:Y:S05]  /*20d0*/  BSYNC B0 ;  /* 0x0000000000007941 */ /* 0x000fea0003800000 */
.L_x_22260:
[----:B------:R-:W-:Y:S05]  /*20e0*/  BRA `(.L_x_22262) ;  /* 0xfffffff800147947 */ /* 0x000fea000383ffff */
        .weak           $__internal_447_$__cuda_sm20_div_s16
        .type           $__internal_447_$__cuda_sm20_div_s16,@function
        .size           $__internal_447_$__cuda_sm20_div_s16,(.L_x_38950 - $__internal_447_$__cuda_sm20_div_s16)
$__internal_447_$__cuda_sm20_div_s16:
        /* <DEDUP_REMOVED lines=24> */
[----:B------:R-:W-:Y:S05]  /*2270*/  RET.REL.NODEC R12 `(_Z9cuda_gemmIiLi128ELi2ELi1ELi64ELi8ELi8ELi64ELi0ELi0EEviiiPT_S1_S1_iii) ;  /* 0xffffffdc0c607950 */ /* 0x000fea0003c3ffff */
.L_x_22263:
        /* <DEDUP_REMOVED lines=16> */
.L_x_38950:


//--------------------- .text._Z9cuda_gemmIiLi128ELi2ELi1ELi64ELi4ELi4ELi64ELi1ELi1EEviiiPT_S1_S1_iii --------------------------
	.section	.text._Z9cuda_gemmIiLi128ELi2ELi1ELi64ELi4ELi4ELi64ELi1ELi1EEviiiPT_S1_S1_iii,"ax",@progbits
	.align	128
        .global         _Z9cuda_gemmIiLi128ELi2ELi1ELi64ELi4ELi4ELi64ELi1ELi1EEviiiPT_S1_S1_iii
        .type           _Z9cuda_gemmIiLi128ELi2ELi1ELi64ELi4ELi4ELi64ELi1ELi1EEviiiPT_S1_S1_iii,@function
        .size           _Z9cuda_gemmIiLi128ELi2ELi1ELi64ELi4ELi4ELi64ELi1ELi1EEviiiPT_S1_S1_iii,(.L_x_39683 - _Z9cuda_gemmIiLi128ELi2ELi1ELi64ELi4ELi4ELi64ELi1ELi1EEviiiPT_S1_S1_iii)
        .other          _Z9cuda_gemmIiLi128ELi2ELi1ELi64ELi4ELi4ELi64ELi1ELi1EEviiiPT_S1_S1_iii,@"STO_CUDA_ENTRY STV_DEFAULT"
_Z9cuda_gemmIiLi128ELi2ELi1ELi64ELi4ELi4ELi64ELi1ELi1EEviiiPT_S1_S1_iii:
.text._Z9cuda_gemmIiLi128ELi2ELi1ELi64ELi4ELi4ELi64ELi1ELi1EEviiiPT_S1_S1_iii:
        /* <DEDUP_REMOVED lines=14> */
.L_x_22266:
        /* <DEDUP_REMOVED lines=10> */
.L_x_22265:
[----:B------:R-:W-:Y:S05]  /*0180*/  BSYNC.RECONVERGENT B0 ;  /* 0x0000000000007941 */ /* 0x000fea0003800200 */
.L_x_22264:
        /* <DEDUP_REMOVED lines=16> */
.L_x_22269:
[----:B------:R1:W2:Y:S01]  /*0290*/  LDG.E.128 R8, desc[UR6][R2.64] ;  /* 0x0000000602087981 */ /* 0x0002a2000c1e1d00 */
[----:B0-----:R-:W-:-:S05]  /*02a0*/  IMAD R4, R7, 0x4, R4 ;  /* 0x0000000407047824 */ /* 0x001fca00078e0204 */
[----:B------:R-:W-:Y:S01]  /*02b0*/  ISETP.GE.U32.AND P0, PT, R4, 0x40, PT ;  /* 0x000000400400780c */ /* 0x000fe20003f06070 */
[C---:B-1----:R-:W-:Y:S01]  /*02c0*/  IMAD.WIDE.U32 R2, R7.reuse, 0x10, R2 ;  /* 0x0000001007027825 */ /* 0x042fe200078e0002 */
[----:B--2---:R0:W-:Y:S02]  /*02d0*/  STS.128 [R5], R8 ;  /* 0x0000000805007388 */ /* 0x0041e40000000c00 */
[----:B0-----:R-:W-:-:S09]  /*02e0*/  LEA R5, R7, R5, 0x4 ;  /* 0x0000000507057211 */ /* 0x001fd200078e20ff */
[----:B------:R-:W-:Y:S05]  /*02f0*/  @!P0 BRA `(.L_x_22269) ;  /* 0xfffffffc00e48947 */ /* 0x000fea000383ffff */
.L_x_22268:
[----:B------:R-:W-:Y:S05]  /*0300*/  BSYNC.RECONVERGENT B0 ;  /* 0x0000000000007941 */ /* 0x000fea0003800200 */
.L_x_22267:
        /* <DEDUP_REMOVED lines=18> */
.L_x_22276:
[----:B------:R-:W-:Y:S01]  /*0430*/  UMOV UR4, 0xffffffff ;  /* 0xffffffff00047882 */ /* 0x000fe20000000000 */
[----:B------:R-:W-:Y:S02]  /*0440*/  LOP3.LUT R0, R0, 0x2, RZ, 0x3c, !PT ;  /* 0x0000000200007812 */ /* 0x000fe400078e3cff */
[----:B------:R-:W-:Y:S05]  /*0450*/  BRA.DIV UR4, `(.L_x_22272) ;  /* 0x00000002043c7947 */ /* 0x000fea000b800000 */
.L_x_22279:
[----:B------:R-:W-:-:S03]  /*0460*/  UMOV UR4, 0xffffffff ;  /* 0xffffffff00047882 */ /* 0x000fc60000000000 */
[----:B------:R-:W-:Y:S05]  /*0470*/  BRA.DIV UR4, `(.L_x_22273) ;  /* 0x0000000204587947 */ /* 0x000fea000b800000 */
.L_x_22282:
[----:B------:R-:W-:Y:S01]  /*0480*/  UMOV UR4, 0xffffffff ;  /* 0xffffffff00047882 */ /* 0x000fe20000000000 */
[----:B------:R-:W-:Y:S02]  /*0490*/  LOP3.LUT R4, R4, 0x3, RZ, 0xc0, !PT ;  /* 0x0000000304047812 */ /* 0x000fe400078ec0ff */
[----:B------:R-:W-:Y:S05]  /*04a0*/  BRA.DIV UR4, `(.L_x_22274) ;  /* 0x0000000204707947 */ /* 0x000fea000b800000 */
.L_x_22270:
[----:B------:R-:W-:Y:S05]  /*04b0*/  WARPSYNC.ALL ;  /* 0x0000000000007948 */ /* 0x000fea0003800000 */
[----:B------:R-:W-:Y:S06]  /*04c0*/  BAR.SYNC.DEFER_BLOCKING 0x0 ;  /* 0x0000000000007b1d */ /* 0x000fec0000010000 */
[----:B------:R-:W-:Y:S05]  /*04d0*/  EXIT ;  /* 0x000000000000794d */ /* 0x000fea0003800000 */
.L_x_22271:
[----:B0-----:R-:W-:Y:S02]  /*04e0*/  HFMA2 R7, -RZ, RZ, 0, 0.004024505615234375 ;  /* 0x00001c1fff077431 */ /* 0x001fe400000001ff */
[----:B------:R-:W-:Y:S02]  /*04f0*/  IMAD.MOV.U32 R5, RZ, RZ, -0x1 ;  /* 0xffffffffff057424 */ /* 0x000fe400078e00ff */
[----:B------:R-:W-:-:S07]  /*0500*/  IMAD.MOV.U32 R6, RZ, RZ, R0 ;  /* 0x000000ffff067224 */ /* 0x000fce00078e0000 */
[----:B-1----:R-:W-:Y:S05]  /*0510*/  WARPSYNC.COLLECTIVE R5, `(.L_x_22275) ;  /* 0x0000000005087348 */ /* 0x002fea0003c00000 */
[----:B-1----:R0:W1:Y:S02]  /*0520*/  SHFL.IDX P0, R5, R2, R6, R7 ;  /* 0x0000000602057389 */ /* 0x0020640000000007 */
[----:B01----:R-:W-:Y:S05]  /*0530*/  ENDCOLLECTIVE ;  /* 0x000000000000791b */ /* 0x003fea0003800000 */
.L_x_22275:
[----:B------:R-:W-:Y:S05]  /*0540*/  BRA `(.L_x_22276) ;  /* 0xfffffffc00b87947 */ /* 0x000fea000383ffff */
.L_x_22272:
[----:B------:R-:W-:Y:S01]  /*0550*/  BSSY B0, `(.L_x_22277) ;  /* 0x0000007000007945 */ /* 0x000fe20003800000 */
[----:B0-----:R-:W-:Y:S01]  /*0560*/  IMAD.MOV.U32 R6, RZ, RZ, R3 ;  /* 0x000000ffff067224 */ /* 0x001fe200078e0003 */
[----:B------:R-:W-:Y:S01]  /*0570*/  MOV R7, 0x1c1f ;  /* 0x00001c1f00077802 */ /* 0x000fe20000000f00 */
[----:B------:R-:W-:-:S07]  /*0580*/  IMAD.MOV.U32 R5, RZ, RZ, -0x1 ;  /* 0xffffffffff057424 */ /* 0x000fce00078e00ff */
[----:B-1----:R-:W-:Y:S05]  /*0590*/  WARPSYNC.COLLECTIVE R5, `(.L_x_22278) ;  /* 0x0000000005087348 */ /* 0x002fea0003c00000 */
[----:B-1----:R0:W1:Y:S02]  /*05a0*/  SHFL.IDX P0, R5, R2, R6, R7 ;  /* 0x0000000602057389 */ /* 0x0020640000000007 */
[----:B01----:R-:W-:Y:S05]  /*05b0*/  ENDCOLLECTIVE ;  /* 0x000000000000791b */ /* 0x003fea0003800000 */
.L_x_22278:
[----:B------:R-:W-:Y:S05]  /*05c0*/  BSYNC B0 ;  /* 0x0000000000007941 */ /* 0x000fea0003800000 */
.L_x_22277:
[----:B------:R-:W-:Y:S05]  /*05d0*/  BRA `(.L_x_22279) ;  /* 0xfffffffc00a07947 */ /* 0x000fea000383ffff */
.L_x_22273:
[----:B0-----:R-:W-:Y:S01]  /*05e0*/  HFMA2 R7, -RZ, RZ, 0, 0.004024505615234375 ;  /* 0x00001c1fff077431 */ /* 0x001fe200000001ff */
[----:B------:R-:W-:Y:S01]  /*05f0*/  BSSY B0, `(.L_x_22280) ;  /* 0x0000006000007945 */ /* 0x000fe20003800000 */
[----:B------:R-:W-:Y:S02]  /*0600*/  IMAD.MOV.U32 R6, RZ, RZ, R0 ;  /* 0x000000ffff067224 */ /* 0x000fe400078e0000 */
[----:B------:R-:W-:-:S07]  /*0610*/  IMAD.MOV.U32 R5, RZ, RZ, -0x1 ;  /* 0xffffffffff057424 */ /* 0x000fce00078e00ff */
[----:B-1----:R-:W-:Y:S05]  /*0620*/  WARPSYNC.COLLECTIVE R5, `(.L_x_22281) ;  /* 0x0000000005087348 */ /* 0x002fea0003c00000 */
[----:B-1----:R0:W1:Y:S02]  /*0630*/  SHFL.IDX P0, R5, R2, R6, R7 ;  /* 0x0000000602057389 */ /* 0x0020640000000007 */
[----:B01----:R-:W-:Y:S05]  /*0640*/  ENDCOLLECTIVE ;  /* 0x000000000000791b */ /* 0x003fea0003800000 */
.L_x_22281:
[----:B------:R-:W-:Y:S05]  /*0650*/  BSYNC B0 ;  /* 0x0000000000007941 */ /* 0x000fea0003800000 */
.L_x_22280:
[----:B------:R-:W-:Y:S05]  /*0660*/  BRA `(.L_x_22282) ;  /* 0xfffffffc00847947 */ /* 0x000fea000383ffff */
.L_x_22274:
[----:B------:R-:W-:Y:S01]  /*0670*/  BSSY B0, `(.L_x_22283) ;  /* 0x0000007000007945 */ /* 0x000fe20003800000 */
[----:B0-----:R-:W-:Y:S01]  /*0680*/  IMAD.MOV.U32 R6, RZ, RZ, R4 ;  /* 0x000000ffff067224 */ /* 0x001fe200078e0004 */
[----:B------:R-:W-:Y:S01]  /*0690*/  MOV R7, 0x1c1f ;  /* 0x00001c1f00077802 */ /* 0x000fe20000000f00 */
[----:B------:R-:W-:-:S07]  /*06a0*/  IMAD.MOV.U32 R5, RZ, RZ, -0x1 ;  /* 0xffffffffff057424 */ /* 0x000fce00078e00ff */
[----:B-1----:R-:W-:Y:S05]  /*06b0*/  WARPSYNC.COLLECTIVE R5, `(.L_x_22284) ;  /* 0x0000000005087348 */ /* 0x002fea0003c00000 */
[----:B-1----:R0:W1:Y:S02]  /*06c0*/  SHFL.IDX P0, R5, R2, R6, R7 ;  /* 0x0000000602057389 */ /* 0x0020640000000007 */
[----:B01----:R-:W-:Y:S05]  /*06d0*/  ENDCOLLECTIVE ;  /* 0x000000000000791b */ /* 0x003fea0003800000 */
.L_x_22284:
[----:B------:R-:W-:Y:S05]  /*06e0*/  BSYNC B0 ;  /* 0x0000000000007941 */ /* 0x000fea0003800000 */
.L_x_22283:
[----:B------:R-:W-:Y:S05]  /*06f0*/  BRA `(.L_x_22270) ;  /* 0xfffffffc006c7947 */ /* 0x000fea000383ffff */
.L_x_22285:
        /* <DEDUP_REMOVED lines=16> */
.L_x_39683:


//--------------------- .text._Z9cuda_gemmIiLi128ELi2ELi1ELi64ELi4ELi4ELi64ELi1ELi0EEviiiPT_S1_S1_iii --------------------------
	.section	.text._Z9cuda_gemmIiLi128ELi2ELi1ELi64ELi4ELi4ELi64ELi1ELi0EEviiiPT_S1_S1_iii,"ax",@progbits
	.align	128
        .global         _Z9cuda_gemmIiLi128ELi2ELi1ELi64ELi4ELi4ELi64ELi1ELi0EEviiiPT_S1_S1_iii
        .type           _Z9cuda_gemmIiLi128ELi2ELi1ELi64ELi4ELi4ELi64ELi1ELi0EEviiiPT_S1_S1_iii,@function
        .size           _Z9cuda_gemmIiLi128ELi2ELi1ELi64ELi4ELi4ELi64ELi1ELi0EEviiiPT_S1_S1_iii,(.L_x_38951 - _Z9cuda_gemmIiLi128ELi2ELi1ELi64ELi4ELi4ELi64ELi1ELi0EEviiiPT_S1_S1_iii)
        .other          _Z9cuda_gemmIiLi128ELi2ELi1ELi64ELi4ELi4ELi64ELi1ELi0EEviiiPT_S1_S1_iii,@"STO_CUDA_ENTRY STV_DEFAULT"
_Z9cuda_gemmIiLi128ELi2ELi1ELi64ELi4ELi4ELi64ELi1ELi0EEviiiPT_S1_S1_iii:
.text._Z9cuda_gemmIiLi128ELi2ELi1ELi64ELi4ELi4ELi64ELi1ELi0EEviiiPT_S1_S1_iii:
        /* <DEDUP_REMOVED lines=40> */
.L_x_22288:
        /* <DEDUP_REMOVED lines=25> */
.L_x_22287:
[----:B------:R-:W-:Y:S05]  /*0410*/  BSYNC.RECONVERGENT B0 ;  /* 0x0000000000007941 */ /* 0x000fea0003800200 */
.L_x_22286:
        /* <DEDUP_REMOVED lines=115> */
[----:B------:R-:W-:Y:S05]  /*0b50*/  CALL.REL.NOINC `($__internal_448_$__cuda_sm20_div_s16) ;  /* 0x0000000c00647944 */ /* 0x000fea0003c00000 */
[----:B------:R-:W0:Y:S01]  /*0b60*/  LDCU UR6, c[0x0][0x3a8] ;  /* 0x00007500ff0677ac */ /* 0x000e220008000800 */
[----:B------:R-:W-:Y:S02]  /*0b70*/  UPRMT UR7, UR5, 0x9910, URZ ;  /* 0x0000991005077896 */ /* 0x000fe400080000ff */
[----:B0-----:R-:W-:-:S04]  /*0b80*/  UISETP.LT.AND UP0, UPT, UR6, 0x4, UPT ;  /* 0x000000040600788c */ /* 0x001fc8000bf01270 */
[----:B------:R-:W-:-:S03]  /*0b90*/  USEL UR5, UR6, 0x4, UP0 ;  /* 0x0000000406057887 */ /* 0x000fc60008000000 */
[----:B------:R-:W-:-:S09]  /*0ba0*/  UMOV UR6, UR7 ;  /* 0x0000000700067c82 */ /* 0x000fd20008000000 */
.L_x_22304:
        /* <DEDUP_REMOVED lines=42> */
.L_x_22292:
[----:B------:R-:W-:Y:S05]  /*0e50*/  BSYNC.RECONVERGENT B1 ;  /* 0x0000000000017941 */ /* 0x000fea0003800200 */
.L_x_22291:
        /* <DEDUP_REMOVED lines=13> */
.L_x_22293:
        /* <DEDUP_REMOVED lines=32> */
.L_x_22290:
[----:B------:R-:W-:Y:S05]  /*1130*/  BSYNC.RECONVERGENT B0 ;  /* 0x0000000000007941 */ /* 0x000fea0003800200 */
.L_x_22289:
        /* <DEDUP_REMOVED lines=23> */
.L_x_22303:
        /* <DEDUP_REMOVED lines=11> */
.L_x_22307:
[----:B--23--:R-:W-:Y:S01]  /*1360*/  IMAD R12, R34, R11, RZ ;  /* 0x0000000b220c7224 */ /* 0x00cfe200078e02ff */
[----:B------:R-:W-:Y:S06]  /*1370*/  @!P2 BRA `(.L_x_22297) ;  /* 0x000000000010a947 */ /* 0x000fec0003800000 */
[----:B------:R-:W-:-:S03]  /*1380*/  UMOV UR7, 0xffffffff ;  /* 0xffffffff00077882 */ /* 0x000fc60000000000 */
[----:B------:R-:W-:Y:S05]  /*1390*/  BRA.DIV UR7, `(.L_x_22298) ;  /* 0x0000000207e87947 */ /* 0x000fea000b800000 */
[----:B------:R2:W3:Y:S02]  /*13a0*/  SHFL.IDX PT, R11, R13, R27, 0x1c1f ;  /* 0x001c1f1b0d0b7589 */ /* 0x0004e400000e0000 */
.L_x_22310:
[----:B---34-:R-:W-:-:S07]  /*13b0*/  IMAD R12, R31, R11, R12 ;  /* 0x0000000b1f0c7224 */ /* 0x018fce00078e020c */
.L_x_22297:
[----:B------:R-:W-:-:S13]  /*13c0*/  ISETP.GE.AND P2, PT, R14, 0x3, PT ;  /* 0x000000030e00780c */ /* 0x000fda0003f46270 */
[----:B------:R-:W-:Y:S05]  /*13d0*/  @!P2 BRA `(.L_x_22299) ;  /* 0x000000000010a947 */ /* 0x000fea0003800000 */
[----:B------:R-:W-:-:S03]  /*13e0*/  UMOV UR7, 0xffffffff ;  /* 0xffffffff00077882 */ /* 0x000fc60000000000 */
[----:B------:R-:W-:Y:S05]  /*13f0*/  BRA.DIV UR7, `(.L_x_22300) ;  /* 0x0000000207f47947 */ /* 0x000fea000b800000 */
[----:B------:R3:W0:Y:S02]  /*1400*/  SHFL.IDX PT, R11, R13, R26, 0x1c1f ;  /* 0x001c1f1a0d0b7589 */ /* 0x00062400000e0000 */
.L_x_22313:
[----:B0-----:R-:W-:-:S07]  /*1410*/  IMAD R12, R32, R11, R12 ;  /* 0x0000000b200c7224 */ /* 0x001fce00078e020c */
.L_x_22299:
[----:B------:R-:W-:-:S13]  /*1420*/  ISETP.GE.AND P2, PT, R14, 0x4, PT ;  /* 0x000000040e00780c */ /* 0x000fda0003f46270 */
[----:B------:R-:W-:Y:S05]  /*1430*/  @!P2 BRA `(.L_x_22301) ;  /* 0x000000000060a947 */ /* 0x000fea0003800000 */
[----:B------:R-:W-:-:S03]  /*1440*/  UMOV UR7, 0xffffffff ;  /* 0xffffffff00077882 */ /* 0x000fc60000000000 */
[----:B------:R-:W-:Y:S05]  /*1450*/  BRA.DIV UR7, `(.L_x_22302) ;  /* 0x0000000607007947 */ /* 0x000fea000b800000 */
[----:B------:R0:W0:Y:S02]  /*1460*/  SHFL.IDX PT, R11, R13, R25, 0x1c1f ;  /* 0x001c1f190d0b7589 */ /* 0x00002400000e0000 */
.L_x_22316:
[----:B01----:R-:W-:Y:S01]  /*1470*/  IMAD R12, R33, R11, R12 ;  /* 0x0000000b210c7224 */ /* 0x003fe200078e020c */
[----:B------:R-:W-:Y:S06]  /*1480*/  BRA `(.L_x_22301) ;  /* 0x00000000004c7947 */ /* 0x000fec0003800000 */
.L_x_22295:
        /* <DEDUP_REMOVED lines=19> */
.L_x_22301:
[----:B------:R-:W-:Y:S01]  /*15c0*/  IADD3 R0, PT, PT, R12, R0, RZ ;  /* 0x000000000c007210 */ /* 0x000fe20007ffe0ff */
[----:B------:R-:W-:Y:S06]  /*15d0*/  @!P1 BRA `(.L_x_22303) ;  /* 0xfffffffc00349947 */ /* 0x000fec000383ffff */
.L_x_22294:
        /* <DEDUP_REMOVED lines=13> */
.L_x_22296:
[----:B------:R-:W-:Y:S01]  /*16b0*/  HFMA2 R18, -RZ, RZ, 0, 0.004024505615234375 ;  /* 0x00001c1fff127431 */ /* 0x000fe200000001ff */
[----:B------:R-:W-:Y:S01]  /*16c0*/  BSSY B0, `(.L_x_22305) ;  /* 0x0000006000007945 */ /* 0x000fe20003800000 */
[----:B------:R-:W-:Y:S02]  /*16d0*/  IMAD.MOV.U32 R16, RZ, RZ, R2 ;  /* 0x000000ffff107224 */ /* 0x000fe400078e0002 */
[----:B------:R-:W-:-:S07]  /*16e0*/  IMAD.MOV.U32 R11, RZ, RZ, -0x1 ;  /* 0xffffffffff0b7424 */ /* 0x000fce00078e00ff */
[----:B-12-4-:R-:W-:Y:S05]  /*16f0*/  WARPSYNC.COLLECTIVE R11, `(.L_x_22306) ;  /* 0x000000000b087348 */ /* 0x016fea0003c00000 */
[----:B------:R0:W3:Y:S02]  /*1700*/  SHFL.IDX P3, R11, R13, R16, R18 ;  /* 0x000000100d0b7389 */ /* 0x0000e40000060012 */
[----:B01234-:R-:W-:Y:S05]  /*1710*/  ENDCOLLECTIVE ;  /* 0x000000000000791b */ /* 0x01ffea0003800000 */
.L_x_22306:
[----:B------:R-:W-:Y:S05]  /*1720*/  BSYNC B0 ;  /* 0x0000000000007941 */ /* 0x000fea0003800000 */
.L_x_22305:
[----:B------:R-:W-:Y:S05]  /*1730*/  BRA `(.L_x_22307) ;  /* 0xfffffffc00087947 */ /* 0x000fea000383ffff */
.L_x_22298:
[----:B------:R-:W-:Y:S01]  /*1740*/  BSSY B0, `(.L_x_22308) ;  /* 0x0000007000007945 */ /* 0x000fe20003800000 */
[----:B------:R-:W-:Y:S01]  /*1750*/  IMAD.MOV.U32 R16, RZ, RZ, R27 ;  /* 0x000000ffff107224 */ /* 0x000fe200078e001b */
[----:B------:R-:W-:Y:S01]  /*1760*/  MOV R18, 0x1c1f ;  /* 0x00001c1f00127802 */ /* 0x000fe20000000f00 */
[----:B------:R-:W-:-:S07]  /*1770*/  IMAD.MOV.U32 R11, RZ, RZ, -0x1 ;  /* 0xffffffffff0b7424 */ /* 0x000fce00078e00ff */
[----:B01--4-:R-:W-:Y:S05]  /*1780*/  WARPSYNC.COLLECTIVE R11, `(.L_x_22309) ;  /* 0x000000000b087348 */ /* 0x013fea0003c00000 */
[----:B------:R2:W3:Y:S02]  /*1790*/  SHFL.IDX P3, R11, R13, R16, R18 ;  /* 0x000000100d0b7389 */ /* 0x0004e40000060012 */
[----:B01234-:R-:W-:Y:S05]  /*17a0*/  ENDCOLLECTIVE ;  /* 0x000000000000791b */ /* 0x01ffea0003800000 */
.L_x_22309:
[----:B------:R-:W-:Y:S05]  /*17b0*/  BSYNC B0 ;  /* 0x0000000000007941 */ /* 0x000fea0003800000 */
.L_x_22308:
[----:B------:R-:W-:Y:S05]  /*17c0*/  BRA `(.L_x_22310) ;  /* 0xfffffff800f87947 */ /* 0x000fea000383ffff */
.L_x_22300:
[----:B------:R-:W-:Y:S01]  /*17d0*/  HFMA2 R18, -RZ, RZ, 0, 0.004024505615234375 ;  /* 0x00001c1fff127431 */ /* 0x000fe200000001ff */
[----:B------:R-:W-:Y:S01]  /*17e0*/  BSSY B0, `(.L_x_22311) ;  /* 0x0000006000007945 */ /* 0x000fe20003800000 */
[----:B------:R-:W-:Y:S02]  /*17f0*/  IMAD.MOV.U32 R16, RZ, RZ, R26 ;  /* 0x000000ffff107224 */ /* 0x000fe400078e001a */
[----:B------:R-:W-:-:S07]  /*1800*/  IMAD.MOV.U32 R11, RZ, RZ, -0x1 ;  /* 0xffffffffff0b7424 */ /* 0x000fce00078e00ff */
[----:B012-4-:R-:W-:Y:S05]  /*1810*/  WARPSYNC.COLLECTIVE R11, `(.L_x_22312) ;  /* 0x000000000b087348 */ /* 0x017fea0003c00000 */
[----:B------:R3:W0:Y:S02]  /*1820*/  SHFL.IDX P3, R11, R13, R16, R18 ;  /* 0x000000100d0b7389 */ /* 0x0006240000060012 */
[----:B01234-:R-:W-:Y:S05]  /*1830*/  ENDCOLLECTIVE ;  /* 0x000000000000791b */ /* 0x01ffea0003800000 */
.L_x_22312:
[----:B------:R-:W-:Y:S05]  /*1840*/  BSYNC B0 ;  /* 0x0000000000007941 */ /* 0x000fea0003800000 */
.L_x_22311:
[----:B------:R-:W-:Y:S05]  /*1850*/  BRA `(.L_x_22313) ;  /* 0xfffffff800ec7947 */ /* 0x000fea000383ffff */
.L_x_22302:
[----:B------:R-:W-:Y:S01]  /*1860*/  BSSY B0, `(.L_x_22314) ;  /* 0x0000007000007945 */ /* 0x000fe20003800000 */
[----:B------:R-:W-:Y:S01]  /*1870*/  IMAD.MOV.U32 R16, RZ, RZ, R25 ;  /* 0x000000ffff107224 */ /* 0x000fe200078e0019 */
[----:B------:R-:W-:Y:S01]  /*1880*/  MOV R18, 0x1c1f ;  /* 0x00001c1f00127802 */ /* 0x000fe20000000f00 */
[----:B------:R-:W-:-:S07]  /*1890*/  IMAD.MOV.U32 R11, RZ, RZ, -0x1 ;  /* 0xffffffffff0b7424 */ /* 0x000fce00078e00ff */
[----:B01234-:R-:W-:Y:S05]  /*18a0*/  WARPSYNC.COLLECTIVE R11, `(.L_x_22315) ;  /* 0x000000000b087348 */ /* 0x01ffea0003c00000 */
[----:B------:R0:W0:Y:S02]  /*18b0*/  SHFL.IDX P3, R11, R13, R16, R18 ;  /* 0x000000100d0b7389 */ /* 0x0000240000060012 */
[----:B01234-:R-:W-:Y:S05]  /*18c0*/  ENDCOLLECTIVE ;  /* 0x000000000000791b */ /* 0x01ffea0003800000 */
.L_x_22315:
[----:B------:R-:W-:Y:S05]  /*18d0*/  BSYNC B0 ;  /* 0x0000000000007941 */ /* 0x000fea0003800000 */
.L_x_22314:
[----:B------:R-:W-:Y:S05]  /*18e0*/  BRA `(.L_x_22316) ;  /* 0xfffffff800e07947 */ /* 0x000fea000383ffff */
        .weak           $__internal_448_$__cuda_sm20_div_s16
        .type           $__internal_448_$__cuda_sm20_div_s16,@function
        .size           $__internal_448_$__cuda_sm20_div_s16,(.L_x_38951 - $__internal_448_$__cuda_sm20_div_s16)
$__internal_448_$__cuda_sm20_div_s16:
        /* <DEDUP_REMOVED lines=25> */
[----:B------:R-:W-:Y:S05]  /*1a80*/  RET.REL.NODEC R8 `(_Z9cuda_gemmIiLi128ELi2ELi1ELi64ELi4ELi4ELi64ELi1ELi0EEviiiPT_S1_S1_iii) ;  /* 0xffffffe4085c7950 */ /* 0x000fea0003c3ffff */
.L_x_22317:
        /* <DEDUP_REMOVED lines=15> */
.L_x_38951:


//--------------------- .text._Z9cuda_gemmIiLi128ELi2ELi1ELi64ELi4ELi4ELi64ELi0ELi1EEviiiPT_S1_S1_iii --------------------------
	.section	.text._Z9cuda_gemmIiLi128ELi2ELi1ELi64ELi4ELi4ELi64ELi0ELi1EEviiiPT_S1_S1_iii,"ax",@progbits
	.align	128
        .global         _Z9cuda_gemmIiLi128ELi2ELi1ELi64ELi4ELi4ELi64ELi0ELi1EEviiiPT_S1_S1_iii
        .type           _Z9cuda_gemmIiLi128ELi2ELi1ELi64ELi4ELi4ELi64ELi0ELi1EEviiiPT_S1_S1_iii,@function
        .size           _Z9cuda_gemmIiLi128ELi2ELi1ELi64ELi4ELi4ELi64ELi0ELi1EEviiiPT_S1_S1_iii,(.L_x_39685 - _Z9cuda_gemmIiLi128ELi2ELi1ELi64ELi4ELi4ELi64ELi0ELi1EEviiiPT_S1_S1_iii)
        .other          _Z9cuda_gemmIiLi128ELi2ELi1ELi64ELi4ELi4ELi64ELi0ELi1EEviiiPT_S1_S1_iii,@"STO_CUDA_ENTRY STV_DEFAULT"
_Z9cuda_gemmIiLi128ELi2ELi1ELi64ELi4ELi4ELi64ELi0ELi1EEviiiPT_S1_S1_iii:
.text._Z9cuda_gemmIiLi128ELi2ELi1ELi64ELi4ELi4ELi64ELi0ELi1EEviiiPT_S1_S1_iii:
        /* <DEDUP_REMOVED lines=13> */
.L_x_22320:
        /* <DEDUP_REMOVED lines=10> */
.L_x_22319:
[----:B------:R-:W-:Y:S05]  /*0170*/  BSYNC.RECONVERGENT B0 ;  /* 0x0000000000007941 */ /* 0x000fea0003800200 */
.L_x_22318:
        /* <DEDUP_REMOVED lines=20> */
.L_x_22323:
        /* <DEDUP_REMOVED lines=8> */
.L_x_22322:
[----:B------:R-:W-:Y:S05]  /*0340*/  BSYNC.RECONVERGENT B0 ;  /* 0x0000000000007941 */ /* 0x000fea0003800200 */
.L_x_22321:
        /* <DEDUP_REMOVED lines=18> */
.L_x_22330:
[----:B------:R-:W-:Y:S01]  /*0470*/  UMOV UR4, 0xffffffff ;  /* 0xffffffff00047882 */ /* 0x000fe20000000000 */
[----:B------:R-:W-:Y:S02]  /*0480*/  LOP3.LUT R0, R0, 0x2, RZ, 0x3c, !PT ;  /* 0x0000000200007812 */ /* 0x000fe400078e3cff */
[----:B------:R-:W-:Y:S05]  /*0490*/  BRA.DIV UR4, `(.L_x_22326) ;  /* 0x00000002043c7947 */ /* 0x000fea000b800000 */
.L_x_22333:
[----:B------:R-:W-:-:S03]  /*04a0*/  UMOV UR4, 0xffffffff ;  /* 0xffffffff00047882 */ /* 0x000fc60000000000 */
[----:B------:R-:W-:Y:S05]  /*04b0*/  BRA.DIV UR4, `(.L_x_22327) ;  /* 0x0000000204587947 */ /* 0x000fea000b800000 */
.L_x_22336:
[----:B------:R-:W-:Y:S01]  /*04c0*/  UMOV UR4, 0xffffffff ;  /* 0xffffffff00047882 */ /* 0x000fe20000000000 */
[----:B------:R-:W-:Y:S02]  /*04d0*/  LOP3.LUT R4, R4, 0x3, RZ, 0xc0, !PT ;  /* 0x0000000304047812 */ /* 0x000fe400078ec0ff */
[----:B------:R-:W-:Y:S05]  /*04e0*/  BRA.DIV UR4, `(.L_x_22328) ;  /* 0x0000000204707947 */ /* 0x000fea000b800000 */
.L_x_22324:
[----:B------:R-:W-:Y:S05]  /*04f0*/  WARPSYNC.ALL ;  /* 0x0000000000007948 */ /* 0x000fea0003800000 */
[----:B------:R-:W-:Y:S06]  /*0500*/  BAR.SYNC.DEFER_BLOCKING 0x0 ;  /* 0x0000000000007b1d */ /* 0x000fec0000010000 */
[----:B------:R-:W-:Y:S05]  /*0510*/  EXIT ;  /* 0x000000000000794d */ /* 0x000fea0003800000 */
.L_x_22325:
[----:B0-----:R-:W-:Y:S02]  /*0520*/  HFMA2 R7, -RZ, RZ, 0, 0.004024505615234375 ;  /* 0x00001c1fff077431 */ /* 0x001fe400000001ff */
[----:B------:R-:W-:Y:S02]  /*0530*/  IMAD.MOV.U32 R5, RZ, RZ, -0x1 ;  /* 0xffffffffff057424 */ /* 0x000fe400078e00ff */
[----:B------:R-:W-:-:S07]  /*0540*/  IMAD.MOV.U32 R6, RZ, RZ, R0 ;  /* 0x000000ffff067224 */ /* 0x000fce00078e0000 */
[----:B-1----:R-:W-:Y:S05]  /*0550*/  WARPSYNC.COLLECTIVE R5, `(.L_x_22329) ;  /* 0x0000000005087348 */ /* 0x002fea0003c00000 */
[----:B-1----:R0:W1:Y:S02]  /*0560*/  SHFL.IDX P0, R5, R2, R6, R7 ;  /* 0x0000000602057389 */ /* 0x0020640000000007 */
[----:B01----:R-:W-:Y:S05]  /*0570*/  ENDCOLLECTIVE ;  /* 0x000000000000791b */ /* 0x003fea0003800000 */
.L_x_22329:
[----:B------:R-:W-:Y:S05]  /*0580*/  BRA `(.L_x_22330) ;  /* 0xfffffffc00b87947 */ /* 0x000fea000383ffff */
.L_x_22326:
[----:B------:R-:W-:Y:S01]  /*0590*/  BSSY B0, `(.L_x_22331) ;  /* 0x0000007000007945 */ /* 0x000fe20003800000 */
[----:B0-----:R-:W-:Y:S01]  /*05a0*/  IMAD.MOV.U32 R6, RZ, RZ, R3 ;  /* 0x000000ffff067224 */ /* 0x001fe200078e0003 */
[----:B------:R-:W-:Y:S01]  /*05b0*/  MOV R7, 0x1c1f ;  /* 0x00001c1f00077802 */ /* 0x000fe20000000f00 */
[----:B------:R-:W-:-:S07]  /*05c0*/  IMAD.MOV.U32 R5, RZ, RZ, -0x1 ;  /* 0xffffffffff057424 */ /* 0x000fce00078e00ff */
[----:B-1----:R-:W-:Y:S05]  /*05d0*/  WARPSYNC.COLLECTIVE R5, `(.L_x_22332) ;  /* 0x0000000005087348 */ /* 0x002fea0003c00000 */
[----:B-1----:R0:W1:Y:S02]  /*05e0*/  SHFL.IDX P0, R5, R2, R6, R7 ;  /* 0x0000000602057389 */ /* 0x0020640000000007 */
[----:B01----:R-:W-:Y:S05]  /*05f0*/  ENDCOLLECTIVE ;  /* 0x000000000000791b */ /* 0x003fea0003800000 */
.L_x_22332:
[----:B------:R-:W-:Y:S05]  /*0600*/  BSYNC B0 ;  /* 0x0000000000007941 */ /* 0x000fea0003800000 */
.L_x_22331:
[----:B------:R-:W-:Y:S05]  /*0610*/  BRA `(.L_x_22333) ;  /* 0xfffffffc00a07947 */ /* 0x000fea000383ffff */
.L_x_22327:
[----:B0-----:R-:W-:Y:S01]  /*0620*/  HFMA2 R7, -RZ, RZ, 0, 0.004024505615234375 ;  /* 0x00001c1fff077431 */ /* 0x001fe200000001ff */
[----:B------:R-:W-:Y:S01]  /*0630*/  BSSY B0, `(.L_x_22334) ;  /* 0x0000006000007945 */ /* 0x000fe20003800000 */
[----:B------:R-:W-:Y:S02]  /*0640*/  IMAD.MOV.U32 R6, RZ, RZ, R0 ;  /* 0x000000ffff067224 */ /* 0x000fe400078e0000 */
[----:B------:R-:W-:-:S07]  /*0650*/  IMAD.MOV.U32 R5, RZ, RZ, -0x1 ;  /* 0xffffffffff057424 */ /* 0x000fce00078e00ff */
[----:B-1----:R-:W-:Y:S05]  /*0660*/  WARPSYNC.COLLECTIVE R5, `(.L_x_22335) ;  /* 0x0000000005087348 */ /* 0x002fea0003c00000 */
[----:B-1----:R0:W1:Y:S02]  /*0670*/  SHFL.IDX P0, R5, R2, R6, R7 ;  /* 0x0000000602057389 */ /* 0x0020640000000007 */
[----:B01----:R-:W-:Y:S05]  /*0680*/  ENDCOLLECTIVE ;  /* 0x000000000000791b */ /* 0x003fea0003800000 */
.L_x_22335:
[----:B------:R-:W-:Y:S05]  /*0690*/  BSYNC B0 ;  /* 0x0000000000007941 */ /* 0x000fea0003800000 */
.L_x_22334:
[----:B------:R-:W-:Y:S05]  /*06a0*/  BRA `(.L_x_22336) ;  /* 0xfffffffc00847947 */ /* 0x000fea000383ffff */
.L_x_22328:
[----:B------:R-:W-:Y:S01]  /*06b0*/  BSSY B0, `(.L_x_22337) ;  /* 0x0000007000007945 */ /* 0x000fe20003800000 */
[----:B0-----:R-:W-:Y:S01]  /*06c0*/  IMAD.MOV.U32 R6, RZ, RZ, R4 ;  /* 0x000000ffff067224 */ /* 0x001fe200078e0004 */
[----:B------:R-:W-:Y:S01]  /*06d0*/  MOV R7, 0x1c1f ;  /* 0x00001c1f00077802 */ /* 0x000fe20000000f00 */
[----:B------:R-:W-:-:S07]  /*06e0*/  IMAD.MOV.U32 R5, RZ, RZ, -0x1 ;  /* 0xffffffffff057424 */ /* 0x000fce00078e00ff */
[----:B-1----:R-:W-:Y:S05]  /*06f0*/  WARPSYNC.COLLECTIVE R5, `(.L_x_22338) ;  /* 0x0000000005087348 */ /* 0x002fea0003c00000 */
[----:B-1----:R0:W1:Y:S02]  /*0700*/  SHFL.IDX P0, R5, R2, R6, R7 ;  /* 0x0000000602057389 */ /* 0x0020640000000007 */
[----:B01----:R-:W-:Y:S05]  /*0710*/  ENDCOLLECTIVE ;  /* 0x000000000000791b */ /* 0x003fea0003800000 */
.L_x_22338:
[----:B------:R-:W-:Y:S05]  /*0720*/  BSYNC B0 ;  /* 0x0000000000007941 */ /* 0x000fea0003800000 */
.L_x_22337:
[----:B------:R-:W-:Y:S05]  /*0730*/  BRA `(.L_x_22324) ;  /* 0xfffffffc006c7947 */ /* 0x000fea000383ffff */
.L_x_22339:
        /* <DEDUP_REMOVED lines=12> */
.L_x_39685:


//--------------------- .text._Z9cuda_gemmIiLi128ELi2ELi1ELi64ELi4ELi4ELi64ELi0ELi0EEviiiPT_S1_S1_iii --------------------------
	.section	.text._Z9cuda_gemmIiLi128ELi2ELi1ELi64ELi4ELi4ELi64ELi0ELi0EEviiiPT_S1_S1_iii,"ax",@progbits
	.align	128
        .global         _Z9cuda_gemmIiLi128ELi2ELi1ELi64ELi4ELi4ELi64ELi0ELi0EEviiiPT_S1_S1_iii
        .type           _Z9cuda_gemmIiLi128ELi2ELi1ELi64ELi4ELi4ELi64ELi0ELi0EEviiiPT_S1_S1_iii,@function
        .size           _Z9cuda_gemmIiLi128ELi2ELi1ELi64ELi4ELi4ELi64ELi0ELi0EEviiiPT_S1_S1_iii,(.L_x_38952 - _Z9cuda_gemmIiLi128ELi2ELi1ELi64ELi4ELi4ELi64ELi0ELi0EEviiiPT_S1_S1_iii)
        .other          _Z9cuda_gemmIiLi128ELi2ELi1ELi64ELi4ELi4ELi64ELi0ELi0EEviiiPT_S1_S1_iii,@"STO_CUDA_ENTRY STV_DEFAULT"
_Z9cuda_gemmIiLi128ELi2ELi1ELi64ELi4ELi4ELi64ELi0ELi0EEviiiPT_S1_S1_iii:
.text._Z9cuda_gemmIiLi128ELi2ELi1ELi64ELi4ELi4ELi64ELi0ELi0EEviiiPT_S1_S1_iii:
        /* <DEDUP_REMOVED lines=40> */
.L_x_22342:
        /* <DEDUP_REMOVED lines=25> */
.L_x_22341:
[----:B------:R-:W-:Y:S05]  /*0410*/  BSYNC.RECONVERGENT B0 ;  /* 0x0000000000007941 */ /* 0x000fea0003800200 */
.L_x_22340:
        /* <DEDUP_REMOVED lines=121> */
[----:B------:R-:W-:Y:S05]  /*0bb0*/  CALL.REL.NOINC `($__internal_449_$__cuda_sm20_div_s16) ;  /* 0x0000000c00587944 */ /* 0x000fea0003c00000 */
[----:B------:R-:W0:Y:S01]  /*0bc0*/  LDCU UR7, c[0x0][0x3a8] ;  /* 0x00007500ff0777ac */ /* 0x000e220008000800 */
[----:B------:R-:W-:Y:S02]  /*0bd0*/  UPRMT UR8, UR6, 0x9910, URZ ;  /* 0x0000991006087896 */ /* 0x000fe400080000ff */
[----:B0-----:R-:W-:-:S04]  /*0be0*/  UISETP.LT.AND UP0, UPT, UR7, 0x4, UPT ;  /* 0x000000040700788c */ /* 0x001fc8000bf01270 */
[----:B------:R-:W-:-:S03]  /*0bf0*/  USEL UR6, UR7, 0x4, UP0 ;  /* 0x0000000407067887 */ /* 0x000fc60008000000 */
[----:B------:R-:W-:-:S09]  /*0c00*/  UMOV UR7, UR8 ;  /* 0x0000000800077c82 */ /* 0x000fd20008000000 */
.L_x_22358:
        /* <DEDUP_REMOVED lines=38> */
.L_x_22346:
[----:B------:R-:W-:Y:S05]  /*0e70*/  BSYNC.RECONVERGENT B1 ;  /* 0x0000000000017941 */ /* 0x000fea0003800200 */
.L_x_22345:
        /* <DEDUP_REMOVED lines=15> */
.L_x_22347:
        /* <DEDUP_REMOVED lines=31> */
.L_x_22344:
[----:B------:R-:W-:Y:S05]  /*1160*/  BSYNC.RECONVERGENT B0 ;  /* 0x0000000000007941 */ /* 0x000fea0003800200 */
.L_x_22343:
        /* <DEDUP_REMOVED lines=21> */
.L_x_22357:
        /* <DEDUP_REMOVED lines=11> */
.L_x_22361:
[----:B-1----:R-:W-:Y:S01]  /*1370*/  IMAD R8, R36, R13, RZ ;  /* 0x0000000d24087224 */ /* 0x002fe200078e02ff */
[----:B------:R-:W-:Y:S06]  /*1380*/  @!P2 BRA `(.L_x_22351) ;  /* 0x000000000010a947 */ /* 0x000fec0003800000 */
[----:B------:R-:W-:-:S03]  /*1390*/  UMOV UR8, 0xffffffff ;  /* 0xffffffff00087882 */ /* 0x000fc60000000000 */
[----:B------:R-:W-:Y:S05]  /*13a0*/  BRA.DIV UR8, `(.L_x_22352) ;  /* 0x0000000208ec7947 */ /* 0x000fea000b800000 */
[----:B------:R1:W0:Y:S02]  /*13b0*/  SHFL.IDX PT, R10, R12, R29, 0x1c1f ;  /* 0x001c1f1d0c0a7589 */ /* 0x00022400000e0000 */
.L_x_22364:
[----:B0-2---:R-:W-:-:S07]  /*13c0*/  IMAD R8, R35, R10, R8 ;  /* 0x0000000a23087224 */ /* 0x005fce00078e0208 */
.L_x_22351:
[----:B------:R-:W-:-:S13]  /*13d0*/  ISETP.GE.AND P2, PT, R14, 0x3, PT ;  /* 0x000000030e00780c */ /* 0x000fda0003f46270 */
[----:B------:R-:W-:Y:S05]  /*13e0*/  @!P2 BRA `(.L_x_22353) ;  /* 0x000000000010a947 */ /* 0x000fea0003800000 */
[----:B------:R-:W-:-:S03]  /*13f0*/  UMOV UR8, 0xffffffff ;  /* 0xffffffff00087882 */ /* 0x000fc60000000000 */
[----:B------:R-:W-:Y:S05]  /*1400*/  BRA.DIV UR8, `(.L_x_22354) ;  /* 0x0000000208f87947 */ /* 0x000fea000b800000 */
[----:B------:R0:W0:Y:S02]  /*1410*/  SHFL.IDX PT, R13, R12, R28, 0x1c1f ;  /* 0x001c1f1c0c0d7589 */ /* 0x00002400000e0000 */
.L_x_22367:
[----:B0---4-:R-:W-:-:S07]  /*1420*/  IMAD R8, R34, R13, R8 ;  /* 0x0000000d22087224 */ /* 0x011fce00078e0208 */
.L_x_22353:
[----:B------:R-:W-:-:S13]  /*1430*/  ISETP.GE.AND P2, PT, R14, 0x4, PT ;  /* 0x000000040e00780c */ /* 0x000fda0003f46270 */
[----:B------:R-:W-:Y:S05]  /*1440*/  @!P2 BRA `(.L_x_22355) ;  /* 0x00000000005ca947 */ /* 0x000fea0003800000 */
[----:B------:R-:W-:-:S03]  /*1450*/  UMOV UR8, 0xffffffff ;  /* 0xffffffff00087882 */ /* 0x000fc60000000000 */
[----:B------:R-:W-:Y:S05]  /*1460*/  BRA.DIV UR8, `(.L_x_22356) ;  /* 0x0000000608087947 */ /* 0x000fea000b800000 */
[----:B------:R0:W0:Y:S02]  /*1470*/  SHFL.IDX PT, R10, R12, R27, 0x1c1f ;  /* 0x001c1f1b0c0a7589 */ /* 0x00002400000e0000 */
.L_x_22370:
[----:B0--3--:R-:W-:Y:S01]  /*1480*/  IMAD R8, R33, R10, R8 ;  /* 0x0000000a21087224 */ /* 0x009fe200078e0208 */
[----:B------:R-:W-:Y:S06]  /*1490*/  BRA `(.L_x_22355) ;  /* 0x0000000000487947 */ /* 0x000fec0003800000 */
.L_x_22349:
        /* <DEDUP_REMOVED lines=18> */
.L_x_22355:
[----:B------:R-:W-:Y:S01]  /*15c0*/  IADD3 R11, PT, PT, R8, R11, RZ ;  /* 0x0000000b080b7210 */ /* 0x000fe20007ffe0ff */
[----:B------:R-:W-:Y:S06]  /*15d0*/  @!P1 BRA `(.L_x_22357) ;  /* 0xfffffffc00389947 */ /* 0x000fec000383ffff */
.L_x_22348:
        /* <DEDUP_REMOVED lines=14> */
.L_x_22350:
[----:B------:R-:W-:Y:S01]  /*16c0*/  BSSY B0, `(.L_x_22359) ;  /* 0x0000007000007945 */ /* 0x000fe20003800000 */
[----:B------:R-:W-:Y:S01]  /*16d0*/  IMAD.MOV.U32 R13, RZ, RZ, R2 ;  /* 0x000000ffff0d7224 */ /* 0x000fe200078e0002 */
[----:B------:R-:W-:Y:S01]  /*16e0*/  MOV R10, 0xffffffff ;  /* 0xffffffff000a7802 */ /* 0x000fe20000000f00 */
[----:B------:R-:W-:-:S07]  /*16f0*/  IMAD.MOV.U32 R15, RZ, RZ, 0x1c1f ;  /* 0x00001c1fff0f7424 */ /* 0x000fce00078e00ff */
[----:B--234-:R-:W-:Y:S05]  /*1700*/  WARPSYNC.COLLECTIVE R10, `(.L_x_22360) ;  /* 0x000000000a087348 */ /* 0x01cfea0003c00000 */
[----:B------:R0:W1:Y:S02]  /*1710*/  SHFL.IDX P3, R10, R12, R13, R15 ;  /* 0x0000000d0c0a7389 */ /* 0x000064000006000f */
[----:B01234-:R-:W-:Y:S05]  /*1720*/  ENDCOLLECTIVE ;  /* 0x000000000000791b */ /* 0x01ffea0003800000 */
.L_x_22360:
[----:B------:R-:W-:Y:S05]  /*1730*/  BSYNC B0 ;  /* 0x0000000000007941 */ /* 0x000fea0003800000 */
.L_x_22359:
[----:B------:R-:W-:Y:S01]  /*1740*/  IMAD.MOV.U32 R13, RZ, RZ, R10 ;  /* 0x000000ffff0d7224 */ /* 0x000fe200078e000a */
[----:B------:R-:W-:Y:S06]  /*1750*/  BRA `(.L_x_22361) ;  /* 0xfffffffc00047947 */ /* 0x000fec000383ffff */
.L_x_22352:
[----:B------:R-:W-:Y:S01]  /*1760*/  HFMA2 R15, -RZ, RZ, 0, 0.004024505615234375 ;  /* 0x00001c1fff0f7431 */ /* 0x000fe200000001ff */
[----:B------:R-:W-:Y:S01]  /*1770*/  BSSY B0, `(.L_x_22362) ;  /* 0x0000006000007945 */ /* 0x000fe20003800000 */
[----:B------:R-:W-:Y:S02]  /*1780*/  IMAD.MOV.U32 R13, RZ, RZ, R29 ;  /* 0x000000ffff0d7224 */ /* 0x000fe400078e001d */
[----:B------:R-:W-:-:S07]  /*1790*/  IMAD.MOV.U32 R10, RZ, RZ, -0x1 ;  /* 0xffffffffff0a7424 */ /* 0x000fce00078e00ff */
[----:B0-234-:R-:W-:Y:S05]  /*17a0*/  WARPSYNC.COLLECTIVE R10, `(.L_x_22363) ;  /* 0x000000000a087348 */ /* 0x01dfea0003c00000 */
[----:B------:R1:W0:Y:S02]  /*17b0*/  SHFL.IDX P3, R10, R12, R13, R15 ;  /* 0x0000000d0c0a7389 */ /* 0x000224000006000f */
[----:B01234-:R-:W-:Y:S05]  /*17c0*/  ENDCOLLECTIVE ;  /* 0x000000000000791b */ /* 0x01ffea0003800000 */
.L_x_22363:
[----:B------:R-:W-:Y:S05]  /*17d0*/  BSYNC B0 ;  /* 0x0000000000007941 */ /* 0x000fea0003800000 */
.L_x_22362:
[----:B------:R-:W-:Y:S05]  /*17e0*/  BRA `(.L_x_22364) ;  /* 0xfffffff800f47947 */ /* 0x000fea000383ffff */
.L_x_22354:
[----:B------:R-:W-:Y:S01]  /*17f0*/  BSSY B0, `(.L_x_22365) ;  /* 0x0000007000007945 */ /* 0x000fe20003800000 */
[----:B------:R-:W-:Y:S01]  /*1800*/  IMAD.MOV.U32 R13, RZ, RZ, R28 ;  /* 0x000000ffff0d7224 */ /* 0x000fe200078e001c */
[----:B------:R-:W-:Y:S01]  /*1810*/  MOV R15, 0x1c1f ;  /* 0x00001c1f000f7802 */ /* 0x000fe20000000f00 */
[----:B------:R-:W-:-:S07]  /*1820*/  IMAD.MOV.U32 R10, RZ, RZ, -0x1 ;  /* 0xffffffffff0a7424 */ /* 0x000fce00078e00ff */
[----:B01234-:R-:W-:Y:S05]  /*1830*/  WARPSYNC.COLLECTIVE R10, `(.L_x_22366) ;  /* 0x000000000a087348 */ /* 0x01ffea0003c00000 */
[----:B------:R0:W0:Y:S02]  /*1840*/  SHFL.IDX P3, R10, R12, R13, R15 ;  /* 0x0000000d0c0a7389 */ /* 0x000024000006000f */
[----:B01234-:R-:W-:Y:S05]  /*1850*/  ENDCOLLECTIVE ;  /* 0x000000000000791b */ /* 0x01ffea0003800000 */
.L_x_22366:
[----:B------:R-:W-:Y:S05]  /*1860*/  BSYNC B0 ;  /* 0x0000000000007941 */ /* 0x000fea0003800000 */
.L_x_22365:
[----:B------:R-:W-:Y:S01]  /*1870*/  MOV R13, R10 ;  /* 0x0000000a000d7202 */ /* 0x000fe20000000f00 */
[----:B------:R-:W-:Y:S06]  /*1880*/  BRA `(.L_x_22367) ;  /* 0xfffffff800e47947 */ /* 0x000fec000383ffff */
.L_x_22356:
[----:B------:R-:W-:Y:S01]  /*1890*/  HFMA2 R15, -RZ, RZ, 0, 0.004024505615234375 ;  /* 0x00001c1fff0f7431 */ /* 0x000fe200000001ff */
[----:B------:R-:W-:Y:S01]  /*18a0*/  BSSY B0, `(.L_x_22368) ;  /* 0x0000006000007945 */ /* 0x000fe20003800000 */
[----:B------:R-:W-:Y:S02]  /*18b0*/  IMAD.MOV.U32 R13, RZ, RZ, R27 ;  /* 0x000000ffff0d7224 */ /* 0x000fe400078e001b */
[----:B------:R-:W-:-:S07]  /*18c0*/  IMAD.MOV.U32 R10, RZ, RZ, -0x1 ;  /* 0xffffffffff0a7424 */ /* 0x000fce00078e00ff */
[----:B01234-:R-:W-:Y:S05]  /*18d0*/  WARPSYNC.COLLECTIVE R10, `(.L_x_22369) ;  /* 0x000000000a087348 */ /* 0x01ffea0003c00000 */
[----:B------:R0:W0:Y:S02]  /*18e0*/  SHFL.IDX P3, R10, R12, R13, R15 ;  /* 0x0000000d0c0a7389 */ /* 0x000024000006000f */
[----:B01234-:R-:W-:Y:S05]  /*18f0*/  ENDCOLLECTIVE ;  /* 0x000000000000791b */ /* 0x01ffea0003800000 */
.L_x_22369:
[----:B------:R-:W-:Y:S05]  /*1900*/  BSYNC B0 ;  /* 0x0000000000007941 */ /* 0x000fea0003800000 */
.L_x_22368:
[----:B------:R-:W-:Y:S05]  /*1910*/  BRA `(.L_x_22370) ;  /* 0xfffffff800d87947 */ /* 0x000fea000383ffff */
        .weak           $__internal_449_$__cuda_sm20_div_s16
        .type           $__internal_449_$__cuda_sm20_div_s16,@function
        .size           $__internal_449_$__cuda_sm20_div_s16,(.L_x_38952 - $__internal_449_$__cuda_sm20_div_s16)
$__internal_449_$__cuda_sm20_div_s16:
        /* <DEDUP_REMOVED lines=25> */
[----:B------:R-:W-:Y:S05]  /*1ab0*/  RET.REL.NODEC R8 `(_Z9cuda_gemmIiLi128ELi2ELi1ELi64ELi4ELi4ELi64ELi0ELi0EEviiiPT_S1_S1_iii) ;  /* 0xffffffe408507950 */ /* 0x000fea0003c3ffff */
.L_x_22371:
        /* <DEDUP_REMOVED lines=12> */
.L_x_38952:


//--------------------- .text._Z9cuda_gemmIiLi128ELi2ELi1ELi64ELi2ELi2ELi64ELi1ELi1EEviiiPT_S1_S1_iii --------------------------
	.section	.text._Z9cuda_gemmIiLi128ELi2ELi1ELi64ELi2ELi2ELi64ELi1ELi1EEviiiPT_S1_S1_iii,"ax",@progbits
	.align	128
        .global         _Z9cuda_gemmIiLi128ELi2ELi1ELi64ELi2ELi2ELi64ELi1ELi1EEviiiPT_S1_S1_iii
        .type           _Z9cuda_gemmIiLi128ELi2ELi1ELi64ELi2ELi2ELi64ELi1ELi1EEviiiPT_S1_S1_iii,@function
        .size           _Z9cuda_gemmIiLi128ELi2ELi1ELi64ELi2ELi2ELi64ELi1ELi1EEviiiPT_S1_S1_iii,(.L_x_39687 - _Z9cuda_gemmIiLi128ELi2ELi1ELi64ELi2ELi2ELi64ELi1ELi1EEviiiPT_S1_S1_iii)
        .other          _Z9cuda_gemmIiLi128ELi2ELi1ELi64ELi2ELi2ELi64ELi1ELi1EEviiiPT_S1_S1_iii,@"STO_CUDA_ENTRY STV_DEFAULT"
_Z9cuda_gemmIiLi128ELi2ELi1ELi64ELi2ELi2ELi64ELi1ELi1EEviiiPT_S1_S1_iii:
.text._Z9cuda_gemmIiLi128ELi2ELi1ELi64ELi2ELi2ELi64ELi1ELi1EEviiiPT_S1_S1_iii:
        /* <DEDUP_REMOVED lines=14> */
.L_x_22374:
        /* <DEDUP_REMOVED lines=11> */
.L_x_22373:
[----:B------:R-:W-:Y:S05]  /*0190*/  BSYNC.RECONVERGENT B0 ;  /* 0x0000000000007941 */ /* 0x000fea0003800200 */
.L_x_22372:
        /* <DEDUP_REMOVED lines=18> */
.L_x_22377:
[----:B------:R1:W2:Y:S01]  /*02c0*/  LDG.E.128 R8, desc[UR6][R2.64] ;  /* 0x0000000602087981 */ /* 0x0002a2000c1e1d00 */
[----:B0-----:R-:W-:-:S05]  /*02d0*/  IMAD R4, R7, 0x4, R4 ;  /* 0x0000000407047824 */ /* 0x001fca00078e0204 */
[----:B------:R-:W-:Y:S01]  /*02e0*/  ISETP.GE.U32.AND P1, PT, R4, 0x40, PT ;  /* 0x000000400400780c */ /* 0x000fe20003f26070 */
[C---:B-1----:R-:W-:Y:S01]  /*02f0*/  IMAD.WIDE.U32 R2, R7.reuse, 0x10, R2 ;  /* 0x0000001007027825 */ /* 0x042fe200078e0002 */
[----:B--2---:R0:W-:Y:S03]  /*0300*/  STS.128 [R5], R8 ;  /* 0x0000000805007388 */ /* 0x0041e60000000c00 */
[----:B0-----:R-:W-:-:S08]  /*0310*/  IMAD R5, R7, 0x10, R5 ;  /* 0x0000001007057824 */ /* 0x001fd000078e0205 */
[----:B------:R-:W-:Y:S05]  /*0320*/  @!P1 BRA `(.L_x_22377) ;  /* 0xfffffffc00e49947 */ /* 0x000fea000383ffff */
.L_x_22376:
[----:B------:R-:W-:Y:S05]  /*0330*/  BSYNC.RECONVERGENT B0 ;  /* 0x0000000000007941 */ /* 0x000fea0003800200 */
.L_x_22375:
        /* <DEDUP_REMOVED lines=14> */
.L_x_22382:
[----:B------:R-:W-:Y:S01]  /*0420*/  UMOV UR4, 0xffffffff ;  /* 0xffffffff00047882 */ /* 0x000fe20000000000 */
[----:B------:R-:W-:Y:S02]  /*0430*/  LOP3.LUT R0, R0, 0x1, RZ, 0xc, !PT ;  /* 0x0000000100007812 */ /* 0x000fe400078e0cff */
[----:B------:R-:W-:Y:S05]  /*0440*/  BRA.DIV UR4, `(.L_x_22380) ;  /* 0x0000000204287947 */ /* 0x000fea000b800000 */
.L_x_22378:
[----:B------:R-:W-:Y:S05]  /*0450*/  WARPSYNC.ALL ;  /* 0x0000000000007948 */ /* 0x000fea0003800000 */
[----:B------:R-:W-:Y:S06]  /*0460*/  BAR.SYNC.DEFER_BLOCKING 0x0 ;  /* 0x0000000000007b1d */ /* 0x000fec0000010000 */
[----:B------:R-:W-:Y:S05]  /*0470*/  EXIT ;  /* 0x000000000000794d */ /* 0x000fea0003800000 */
.L_x_22379:
[----:B------:R-:W-:Y:S02]  /*0480*/  IMAD.MOV.U32 R4, RZ, RZ, R2 ;  /* 0x000000ffff047224 */ /* 0x000fe400078e0002 */
[----:B------:R-:W-:Y:S02]  /*0490*/  HFMA2 R5, -RZ, RZ, 0, 0.005977630615234375 ;  /* 0x00001e1fff057431 */ /* 0x000fe400000001ff */
[----:B------:R-:W-:-:S07]  /*04a0*/  IMAD.MOV.U32 R2, RZ, RZ, -0x1 ;  /* 0xffffffffff027424 */ /* 0x000fce00078e00ff */
[----:B01----:R-:W-:Y:S05]  /*04b0*/  WARPSYNC.COLLECTIVE R2, `(.L_x_22381) ;  /* 0x0000000002087348 */ /* 0x003fea0003c00000 */
[----:B-1----:R1:W2:Y:S02]  /*04c0*/  SHFL.IDX P0, R2, R3, R4, R5 ;  /* 0x0000000403027389 */ /* 0x0022a40000000005 */
[----:B012---:R-:W-:Y:S05]  /*04d0*/  ENDCOLLECTIVE ;  /* 0x000000000000791b */ /* 0x007fea0003800000 */
.L_x_22381:
[----:B------:R-:W-:Y:S05]  /*04e0*/  BRA `(.L_x_22382) ;  /* 0xfffffffc00cc7947 */ /* 0x000fea000383ffff */
.L_x_22380:
[----:B------:R-:W-:Y:S01]  /*04f0*/  BSSY B0, `(.L_x_22383) ;  /* 0x0000007000007945 */ /* 0x000fe20003800000 */
[----:B------:R-:W-:Y:S01]  /*0500*/  IMAD.MOV.U32 R4, RZ, RZ, R0 ;  /* 0x000000ffff047224 */ /* 0x000fe200078e0000 */
[----:B------:R-:W-:Y:S01]  /*0510*/  MOV R5, 0x1e1f ;  /* 0x00001e1f00057802 */ /* 0x000fe20000000f00 */
[----:B------:R-:W-:-:S07]  /*0520*/  IMAD.MOV.U32 R2, RZ, RZ, -0x1 ;  /* 0xffffffffff027424 */ /* 0x000fce00078e00ff */
[----:B01----:R-:W-:Y:S05]  /*0530*/  WARPSYNC.COLLECTIVE R2, `(.L_x_22384) ;  /* 0x0000000002087348 */ /* 0x003fea0003c00000 */
[----:B-1----:R1:W2:Y:S02]  /*0540*/  SHFL.IDX P0, R2, R3, R4, R5 ;  /* 0x0000000403027389 */ /* 0x0022a40000000005 */
[----:B012---:R-:W-:Y:S05]  /*0550*/  ENDCOLLECTIVE ;  /* 0x000000000000791b */ /* 0x007fea0003800000 */
.L_x_22384:
[----:B------:R-:W-:Y:S05]  /*0560*/  BSYNC B0 ;  /* 0x0000000000007941 */ /* 0x000fea0003800000 */
.L_x_22383:
[----:B------:R-:W-:Y:S05]  /*0570*/  BRA `(.L_x_22378) ;  /* 0xfffffffc00b47947 */ /* 0x000fea000383ffff */
.L_x_22385:
        /* <DEDUP_REMOVED lines=16> */
.L_x_39687:


//--------------------- .text._Z9cuda_gemmIiLi128ELi2ELi1ELi64ELi2ELi2ELi64ELi1ELi0EEviiiPT_S1_S1_iii --------------------------
	.section	.text._Z9cuda_gemmIiLi128ELi2ELi1ELi64ELi2ELi2ELi64ELi1ELi0EEviiiPT_S1_S1_iii,"ax",@progbits
	.align	128
        .global         _Z9cuda_gemmIiLi128ELi2ELi1ELi64ELi2ELi2ELi64ELi1ELi0EEviiiPT_S1_S1_iii
        .type           _Z9cuda_gemmIiLi128ELi2ELi1ELi64ELi2ELi2ELi64ELi1ELi0EEviiiPT_S1_S1_iii,@function
        .size           _Z9cuda_gemmIiLi128ELi2ELi1ELi64ELi2ELi2ELi64ELi1ELi0EEviiiPT_S1_S1_iii,(.L_x_38953 - _Z9cuda_gemmIiLi128ELi2ELi1ELi64ELi2ELi2ELi64ELi1ELi0EEviiiPT_S1_S1_iii)
        .other          _Z9cuda_gemmIiLi128ELi2ELi1ELi64ELi2ELi2ELi64ELi1ELi0EEviiiPT_S1_S1_iii,@"STO_CUDA_ENTRY STV_DEFAULT"
_Z9cuda_gemmIiLi128ELi2ELi1ELi64ELi2ELi2ELi64ELi1ELi0EEviiiPT_S1_S1_iii:
.text._Z9cuda_gemmIiLi128ELi2ELi1ELi64ELi2ELi2ELi64ELi1ELi0EEviiiPT_S1_S1_iii:
        /* <DEDUP_REMOVED lines=58> */
.L_x_22388:
        /* <DEDUP_REMOVED lines=25> */
.L_x_22387:
[----:B------:R-:W-:Y:S05]  /*0530*/  BSYNC.RECONVERGENT B0 ;  /* 0x0000000000007941 */ /* 0x000fea0003800200 */
.L_x_22386:
[----:B------:R-:W-:Y:S01]  /*0540*/  MOV R4, 0x570 ;  /* 0x0000057000047802 */ /* 0x000fe20000000f00 */
[----:B------:R-:W-:-:S12]  /*0550*/  UPRMT UR7, UR17, 0x9910, URZ ;  /* 0x0000991011077896 */ /* 0x000fd800080000ff */
[----:B0-----:R-:W-:Y:S05]  /*0560*/  CALL.REL.NOINC `($__internal_450_$__cuda_sm20_div_s16) ;  /* 0x0000001400f07944 */ /* 0x001fea0003c00000 */
        /* <DEDUP_REMOVED lines=102> */
.L_x_22410:
        /* <DEDUP_REMOVED lines=43> */
.L_x_22392:
[----:B------:R-:W-:Y:S05]  /*0e80*/  BSYNC.RECONVERGENT B1 ;  /* 0x0000000000017941 */ /* 0x000fea0003800200 */
.L_x_22391:
        /* <DEDUP_REMOVED lines=14> */
.L_x_22393:
        /* <DEDUP_REMOVED lines=32> */
.L_x_22390:
[----:B------:R-:W-:Y:S05]  /*1170*/  BSYNC.RECONVERGENT B0 ;  /* 0x0000000000007941 */ /* 0x000fea0003800200 */
.L_x_22389:
        /* <DEDUP_REMOVED lines=26> */
.L_x_22405:
[----:B------:R-:W-:Y:S01]  /*1320*/  IMAD R16, R11, 0xc, R10 ;  /* 0x0000000c0b107824 */ /* 0x000fe200078e020a */
[----:B-12---:R-:W-:Y:S06]  /*1330*/  @P2 BRA `(.L_x_22397) ;  /* 0x0000000000302947 */ /* 0x006fec0003800000 */
[----:B------:R-:W-:Y:S01]  /*1340*/  IMAD R13, R28, 0x4, R16 ;  /* 0x000000041c0d7824 */ /* 0x000fe200078e0210 */
[----:B------:R-:W-:-:S04]  /*1350*/  UMOV UR6, 0xffffffff ;  /* 0xffffffff00067882 */ /* 0x000fc80000000000 */
[----:B------:R1:W4:Y:S01]  /*1360*/  LDS R15, [R13] ;  /* 0x000000000d0f7984 */ /* 0x0003220000000800 */
[----:B------:R-:W-:Y:S05]  /*1370*/  BRA.DIV UR6, `(.L_x_22398) ;  /* 0x00000006066c7947 */ /* 0x000fea000b800000 */
[----:B-1--4-:R1:W4:Y:S02]  /*1380*/  SHFL.IDX PT, R13, R15, R0, 0x1e1f ;  /* 0x001e1f000f0d7589 */ /* 0x01232400000e0000 */
.L_x_22413:
[----:B--2-4-:R-:W-:Y:S01]  /*1390*/  IMAD R14, R26, R13, RZ ;  /* 0x0000000d1a0e7224 */ /* 0x014fe200078e02ff */
[----:B------:R-:W-:Y:S06]  /*13a0*/  @!P1 BRA `(.L_x_22399) ;  /* 0x0000000000309947 */ /* 0x000fec0003800000 */
[----:B------:R-:W-:-:S03]  /*13b0*/  UMOV UR6, 0xffffffff ;  /* 0xffffffff00067882 */ /* 0x000fc60000000000 */
[----:B------:R-:W-:Y:S05]  /*13c0*/  BRA.DIV UR6, `(.L_x_22400) ;  /* 0x0000000606847947 */ /* 0x000fea000b800000 */
[----:B------:R2:W4:Y:S02]  /*13d0*/  SHFL.IDX PT, R13, R15, R6, 0x1e1f ;  /* 0x001e1f060f0d7589 */ /* 0x00052400000e0000 */
.L_x_22416:
[----:B---34-:R-:W-:Y:S01]  /*13e0*/  IMAD R14, R25, R13, R14 ;  /* 0x0000000d190e7224 */ /* 0x018fe200078e020e */
[----:B------:R-:W-:Y:S06]  /*13f0*/  BRA `(.L_x_22399) ;  /* 0x00000000001c7947 */ /* 0x000fec0003800000 */
.L_x_22397:
[----:B------:R-:W-:Y:S01]  /*1400*/  @P0 IMAD R13, R7, 0x4, R16 ;  /* 0x00000004070d0824 */ /* 0x000fe200078e0210 */
[----:B------:R-:W-:Y:S01]  /*1410*/  @P1 LEA R15, R5, R16, 0x2 ;  /* 0x00000010050f1211 */ /* 0x000fe200078e10ff */
[----:B------:R-:W-:-:S04]  /*1420*/  IMAD.MOV.U32 R14, RZ, RZ, RZ ;  /* 0x000000ffff0e7224 */ /* 0x000fc800078e00ff */
[----:B------:R-:W2:Y:S04]  /*1430*/  @P0 LDS R13, [R13] ;  /* 0x000000000d0d0984 */ /* 0x000ea80000000800 */
[----:B------:R-:W3:Y:S01]  /*1440*/  @P1 LDS R15, [R15] ;  /* 0x000000000f0f1984 */ /* 0x000ee20000000800 */
[----:B--2---:R-:W-:-:S04]  /*1450*/  @P0 IMAD R14, R26, R13, RZ ;  /* 0x0000000d1a0e0224 */ /* 0x004fc800078e02ff */
[----:B---3--:R-:W-:-:S07]  /*1460*/  @P1 IMAD R14, R25, R15, R14 ;  /* 0x0000000f190e1224 */ /* 0x008fce00078e020e */
.L_x_22399:
        /* <DEDUP_REMOVED lines=16> */
.L_x_22401:
[----:B------:R-:W-:-:S03]  /*1570*/  UMOV UR6, 0xffffffff ;  /* 0xffffffff00067882 */ /* 0x000fc60000000000 */
[----:B------:R-:W-:Y:S05]  /*1580*/  BRA.DIV UR6, `(.L_x_22403) ;  /* 0x0000000606407947 */ /* 0x000fea000b800000 */
[----:B--2---:R1:W2:Y:S02]  /*1590*/  SHFL.IDX PT, R15, R17, R0, 0x1e1f ;  /* 0x001e1f00110f7589 */ /* 0x0042a400000e0000 */
.L_x_22419:
[----:B--2---:R-:W-:Y:S01]  /*15a0*/  IMAD R15, R26, R15, RZ ;  /* 0x0000000f1a0f7224 */ /* 0x004fe200078e02ff */
[----:B------:R-:W-:Y:S06]  /*15b0*/  @!P1 BRA `(.L_x_22402) ;  /* 0x0000000000109947 */ /* 0x000fec0003800000 */
[----:B------:R-:W-:-:S03]  /*15c0*/  UMOV UR6, 0xffffffff ;  /* 0xffffffff00067882 */ /* 0x000fc60000000000 */
[----:B------:R-:W-:Y:S05]  /*15d0*/  BRA.DIV UR6, `(.L_x_22404) ;  /* 0x0000000606547947 */ /* 0x000fea000b800000 */
[----:B------:R2:W4:Y:S02]  /*15e0*/  SHFL.IDX PT, R16, R17, R6, 0x1e1f ;  /* 0x001e1f0611107589 */ /* 0x00052400000e0000 */
.L_x_22422:
[----:B---34-:R-:W-:-:S07]  /*15f0*/  IMAD R15, R25, R16, R15 ;  /* 0x00000010190f7224 */ /* 0x018fce00078e020f */
.L_x_22402:
[----:B------:R-:W-:Y:S01]  /*1600*/  IADD3 R9, PT, PT, R9, 0x2, RZ ;  /* 0x0000000209097810 */ /* 0x000fe20007ffe0ff */
[----:B------:R-:W-:Y:S01]  /*1610*/  IMAD.U32 R16, RZ, RZ, UR8 ;  /* 0x00000008ff107e24 */ /* 0x000fe2000f8e00ff */
[----:B------:R-:W-:Y:S02]  /*1620*/  IADD3 R8, PT, PT, R15, R14, R8 ;  /* 0x0000000e0f087210 */ /* 0x000fe40007ffe008 */
[----:B------:R-:W-:Y:S02]  /*1630*/  ISETP.NE.AND P3, PT, R9, R12, PT ;  /* 0x0000000c0900720c */ /* 0x000fe40003f65270 */
[----:B------:R-:W-:-:S11]  /*1640*/  LEA R11, R16, R11, 0x1 ;  /* 0x0000000b100b7211 */ /* 0x000fd600078e08ff */
[----:B------:R-:W-:Y:S05]  /*1650*/  @P3 BRA `(.L_x_22405) ;  /* 0xfffffffc00303947 */ /* 0x000fea000383ffff */
.L_x_22396:
[----:B------:R-:W-:Y:S05]  /*1660*/  BSYNC B0 ;  /* 0x0000000000007941 */ /* 0x000fea0003800000 */
.L_x_22395:
        /* <DEDUP_REMOVED lines=20> */
.L_x_22406:
[----:B------:R-:W-:-:S03]  /*17b0*/  UMOV UR6, 0xffffffff ;  /* 0xffffffff00067882 */ /* 0x000fc60000000000 */
[----:B------:R-:W-:Y:S05]  /*17c0*/  BRA.DIV UR6, `(.L_x_22408) ;  /* 0x0000000606007947 */ /* 0x000fea000b800000 */
[----:B0---4-:R0:W4:Y:S02]  /*17d0*/  SHFL.IDX PT, R9, R11, R0, 0x1e1f ;  /* 0x001e1f000b097589 */ /* 0x01112400000e0000 */
.L_x_22425:
[----:B--2-4-:R-:W-:Y:S01]  /*17e0*/  IMAD R10, R26, R9, RZ ;  /* 0x000000091a0a7224 */ /* 0x014fe200078e02ff */
[----:B------:R-:W-:Y:S06]  /*17f0*/  @!P1 BRA `(.L_x_22407) ;  /* 0x0000000000109947 */ /* 0x000fec0003800000 */
[----:B------:R-:W-:-:S03]  /*1800*/  UMOV UR6, 0xffffffff ;  /* 0xffffffff00067882 */ /* 0x000fc60000000000 */
[----:B------:R-:W-:Y:S05]  /*1810*/  BRA.DIV UR6, `(.L_x_22409) ;  /* 0x0000000606187947 */ /* 0x000fea000b800000 */
[----:B------:R2:W4:Y:S02]  /*1820*/  SHFL.IDX PT, R9, R11, R6, 0x1e1f ;  /* 0x001e1f060b097589 */ /* 0x00052400000e0000 */
.L_x_22428:
[----:B---34-:R-:W-:-:S07]  /*1830*/  IMAD R10, R25, R9, R10 ;  /* 0x00000009190a7224 */ /* 0x018fce00078e020a */
.L_x_22407:
[----:B------:R-:W-:-:S07]  /*1840*/  IMAD.IADD R8, R8, 0x1, R10 ;  /* 0x0000000108087824 */ /* 0x000fce00078e020a */
.L_x_22394:
        /* <DEDUP_REMOVED lines=14> */
.L_x_22398:
        /* <DEDUP_REMOVED lines=8> */
.L_x_22412:
[----:B------:R-:W-:Y:S05]  /*19b0*/  BSYNC B1 ;  /* 0x0000000000017941 */ /* 0x000fea0003800000 */
.L_x_22411:
[----:B------:R-:W-:Y:S01]  /*19c0*/  MOV R13, R18 ;  /* 0x00000012000d7202 */ /* 0x000fe20000000f00 */
[----:B------:R-:W-:Y:S06]  /*19d0*/  BRA `(.L_x_22413) ;  /* 0xfffffff8006c7947 */ /* 0x000fec000383ffff */
.L_x_22400:
        /* <DEDUP_REMOVED lines=8> */
.L_x_22415:
[----:B------:R-:W-:Y:S05]  /*1a60*/  BSYNC B1 ;  /* 0x0000000000017941 */ /* 0x000fea0003800000 */
.L_x_22414:
[----:B------:R-:W-:Y:S01]  /*1a70*/  IMAD.MOV.U32 R13, RZ, RZ, R18 ;  /* 0x000000ffff0d7224 */ /* 0x000fe200078e0012 */
[----:B------:R-:W-:Y:S06]  /*1a80*/  BRA `(.L_x_22416) ;  /* 0xfffffff800547947 */ /* 0x000fec000383ffff */
.L_x_22403:
[----:B------:R-:W-:Y:S01]  /*1a90*/  BSSY B1, `(.L_x_22417) ;  /* 0x0000007000017945 */ /* 0x000fe20003800000 */
[----:B------:R-:W-:Y:S01]  /*1aa0*/  MOV R19, R0 ;  /* 0x0000000000137202 */ /* 0x000fe20000000f00 */
[----:B------:R-:W-:Y:S01]  /*1ab0*/  IMAD.MOV.U32 R20, RZ, RZ, 0x1e1f ;  /* 0x00001e1fff147424 */ /* 0x000fe200078e00ff */
[----:B------:R-:W-:-:S07]  /*1ac0*/  MOV R18, 0xffffffff ;  /* 0xffffffff00127802 */ /* 0x000fce0000000f00 */
[----:B0-23--:R-:W-:Y:S05]  /*1ad0*/  WARPSYNC.COLLECTIVE R18, `(.L_x_22418) ;  /* 0x0000000012087348 */ /* 0x00dfea0003c00000 */
[----:B--2---:R1:W2:Y:S02]  /*1ae0*/  SHFL.IDX P3, R18, R17, R19, R20 ;  /* 0x0000001311127389 */ /* 0x0042a40000060014 */
[----:B0123--:R-:W-:Y:S05]  /*1af0*/  ENDCOLLECTIVE ;  /* 0x000000000000791b */ /* 0x00ffea0003800000 */
.L_x_22418:
[----:B------:R-:W-:Y:S05]  /*1b00*/  BSYNC B1 ;  /* 0x0000000000017941 */ /* 0x000fea0003800000 */
.L_x_22417:
[----:B------:R-:W-:Y:S01]  /*1b10*/  IMAD.MOV.U32 R15, RZ, RZ, R18 ;  /* 0x000000ffff0f7224 */ /* 0x000fe200078e0012 */
[----:B------:R-:W-:Y:S06]  /*1b20*/  BRA `(.L_x_22419) ;  /* 0xfffffff8009c7947 */ /* 0x000fec000383ffff */
.L_x_22404:
[----:B------:R-:W-:Y:S01]  /*1b30*/  BSSY B1, `(.L_x_22420) ;  /* 0x0000007000017945 */ /* 0x000fe20003800000 */
[----:B------:R-:W-:Y:S01]  /*1b40*/  MOV R19, R6 ;  /* 0x0000000600137202 */ /* 0x000fe20000000f00 */
[----:B------:R-:W-:Y:S01]  /*1b50*/  IMAD.MOV.U32 R20, RZ, RZ, 0x1e1f ;  /* 0x00001e1fff147424 */ /* 0x000fe200078e00ff */
[----:B------:R-:W-:-:S07]  /*1b60*/  MOV R18, 0xffffffff ;  /* 0xffffffff00127802 */ /* 0x000fce0000000f00 */
[----:B01-3--:R-:W-:Y:S05]  /*1b70*/  WARPSYNC.COLLECTIVE R18, `(.L_x_22421) ;  /* 0x0000000012087348 */ /* 0x00bfea0003c00000 */
[----:B------:R2:W4:Y:S02]  /*1b80*/  SHFL.IDX P3, R18, R17, R19, R20 ;  /* 0x0000001311127389 */ /* 0x0005240000060014 */
[----:B01234-:R-:W-:Y:S05]  /*1b90*/  ENDCOLLECTIVE ;  /* 0x000000000000791b */ /* 0x01ffea0003800000 */
.L_x_22421:
[----:B------:R-:W-:Y:S05]  /*1ba0*/  BSYNC B1 ;  /* 0x0000000000017941 */ /* 0x000fea0003800000 */
.L_x_22420:
[----:B------:R-:W-:Y:S01]  /*1bb0*/  IMAD.MOV.U32 R16, RZ, RZ, R18 ;  /* 0x000000ffff107224 */ /* 0x000fe200078e0012 */
[----:B------:R-:W-:Y:S06]  /*1bc0*/  BRA `(.L_x_22422) ;  /* 0xfffffff800887947 */ /* 0x000fec000383ffff */
.L_x_22408:
        /* <DEDUP_REMOVED lines=8> */
.L_x_22424:
[----:B------:R-:W-:Y:S05]  /*1c50*/  BSYNC B0 ;  /* 0x0000000000007941 */ /* 0x000fea0003800000 */
.L_x_22423:
[----:B------:R-:W-:Y:S01]  /*1c60*/  MOV R9, R18 ;  /* 0x0000001200097202 */ /* 0x000fe20000000f00 */
[----:B------:R-:W-:Y:S06]  /*1c70*/  BRA `(.L_x_22425) ;  /* 0xfffffff800d87947 */ /* 0x000fec000383ffff */
.L_x_22409:
        /* <DEDUP_REMOVED lines=8> */
.L_x_22427:
[----:B------:R-:W-:Y:S05]  /*1d00*/  BSYNC B0 ;  /* 0x0000000000007941 */ /* 0x000fea0003800000 */
.L_x_22426:
[----:B------:R-:W-:Y:S01]  /*1d10*/  IMAD.MOV.U32 R9, RZ, RZ, R18 ;  /* 0x000000ffff097224 */ /* 0x000fe200078e0012 */
[----:B------:R-:W-:Y:S06]  /*1d20*/  BRA `(.L_x_22428) ;  /* 0xfffffff800c07947 */ /* 0x000fec000383ffff */
        .weak           $__internal_450_$__cuda_sm20_div_s16
        .type           $__internal_450_$__cuda_sm20_div_s16,@function
        .size           $__internal_450_$__cuda_sm20_div_s16,(.L_x_38953 - $__internal_450_$__cuda_sm20_div_s16)
$__internal_450_$__cuda_sm20_div_s16:
        /* <DEDUP_REMOVED lines=25> */
[----:B------:R-:W-:Y:S05]  /*1ec0*/  RET.REL.NODEC R2 `(_Z9cuda_gemmIiLi128ELi2ELi1ELi64ELi2ELi2ELi64ELi1ELi0EEviiiPT_S1_S1_iii) ;  /* 0xffffffe0024c7950 */ /* 0x000fea0003c3ffff */
.L_x_22429:
        /* <DEDUP_REMOVED lines=11> */
.L_x_38953:


//--------------------- .text._Z9cuda_gemmIiLi128ELi2ELi1ELi64ELi2ELi2ELi64ELi0ELi1EEviiiPT_S1_S1_iii --------------------------
	.section	.text._Z9cuda_gemmIiLi128ELi2ELi1ELi64ELi2ELi2ELi64ELi0ELi1EEviiiPT_S1_S1_iii,"ax",@progbits
	.align	128
        .global         _Z9cuda_gemmIiLi128ELi2ELi1ELi64ELi2ELi2ELi64ELi0ELi1EEviiiPT_S1_S1_iii
        .type           _Z9cuda_gemmIiLi128ELi2ELi1ELi64ELi2ELi2ELi64ELi0ELi1EEviiiPT_S1_S1_iii,@function
        .size           _Z9cuda_gemmIiLi128ELi2ELi1ELi64ELi2ELi2ELi64ELi0ELi1EEviiiPT_S1_S1_iii,(.L_x_39689 - _Z9cuda_gemmIiLi128ELi2ELi1ELi64ELi2ELi2ELi64ELi0ELi1EEviiiPT_S1_S1_iii)
        .other          _Z9cuda_gemmIiLi128ELi2ELi1ELi64ELi2ELi2ELi64ELi0ELi1EEviiiPT_S1_S1_iii,@"STO_CUDA_ENTRY STV_DEFAULT"
_Z9cuda_gemmIiLi128ELi2ELi1ELi64ELi2ELi2ELi64ELi0ELi1EEviiiPT_S1_S1_iii:
.text._Z9cuda_gemmIiLi128ELi2ELi1ELi64ELi2ELi2ELi64ELi0ELi1EEviiiPT_S1_S1_iii:
        /* <DEDUP_REMOVED lines=13> */
.L_x_22432:
        /* <DEDUP_REMOVED lines=11> */
.L_x_22431:
[----:B------:R-:W-:Y:S05]  /*0180*/  BSYNC.RECONVERGENT B0 ;  /* 0x0000000000007941 */ /* 0x000fea0003800200 */
.L_x_22430:
        /* <DEDUP_REMOVED lines=22> */
.L_x_22435:
        /* <DEDUP_REMOVED lines=8> */
.L_x_22434:
[----:B------:R-:W-:Y:S05]  /*0370*/  BSYNC.RECONVERGENT B0 ;  /* 0x0000000000007941 */ /* 0x000fea0003800200 */
.L_x_22433:
        /* <DEDUP_REMOVED lines=14> */
.L_x_22440:
[----:B------:R-:W-:Y:S01]  /*0460*/  UMOV UR4, 0xffffffff ;  /* 0xffffffff00047882 */ /* 0x000fe20000000000 */
[----:B------:R-:W-:Y:S02]  /*0470*/  LOP3.LUT R0, R0, 0x1, RZ, 0xc, !PT ;  /* 0x0000000100007812 */ /* 0x000fe400078e0cff */
[----:B------:R-:W-:Y:S05]  /*0480*/  BRA.DIV UR4, `(.L_x_22438) ;  /* 0x0000000204287947 */ /* 0x000fea000b800000 */
.L_x_22436:
[----:B------:R-:W-:Y:S05]  /*0490*/  WARPSYNC.ALL ;  /* 0x0000000000007948 */ /* 0x000fea0003800000 */
[----:B------:R-:W-:Y:S06]  /*04a0*/  BAR.SYNC.DEFER_BLOCKING 0x0 ;  /* 0x0000000000007b1d */ /* 0x000fec0000010000 */
[----:B------:R-:W-:Y:S05]  /*04b0*/  EXIT ;  /* 0x000000000000794d */ /* 0x000fea0003800000 */
.L_x_22437:
[----:B------:R-:W-:Y:S01]  /*04c0*/  MOV R4, R2 ;  /* 0x0000000200047202 */ /* 0x000fe20000000f00 */
[----:B------:R-:W-:Y:S02]  /*04d0*/  IMAD.MOV.U32 R2, RZ, RZ, -0x1 ;  /* 0xffffffffff027424 */ /* 0x000fe400078e00ff */
[----:B------:R-:W-:-:S07]  /*04e0*/  IMAD.MOV.U32 R5, RZ, RZ, 0x1e1f ;  /* 0x00001e1fff057424 */ /* 0x000fce00078e00ff */
[----:B01----:R-:W-:Y:S05]  /*04f0*/  WARPSYNC.COLLECTIVE R2, `(.L_x_22439) ;  /* 0x0000000002087348 */ /* 0x003fea0003c00000 */
[----:B-1----:R1:W2:Y:S02]  /*0500*/  SHFL.IDX P0, R2, R3, R4, R5 ;  /* 0x0000000403027389 */ /* 0x0022a40000000005 */
[----:B012---:R-:W-:Y:S05]  /*0510*/  ENDCOLLECTIVE ;  /* 0x000000000000791b */ /* 0x007fea0003800000 */
.L_x_22439:
[----:B------:R-:W-:Y:S05]  /*0520*/  BRA `(.L_x_22440) ;  /* 0xfffffffc00cc7947 */ /* 0x000fea000383ffff */
.L_x_22438:
[----:B------:R-:W-:Y:S01]  /*0530*/  HFMA2 R5, -RZ, RZ, 0, 0.005977630615234375 ;  /* 0x00001e1fff057431 */ /* 0x000fe200000001ff */
[----:B------:R-:W-:Y:S01]  /*0540*/  BSSY B0, `(.L_x_22441) ;  /* 0x0000006000007945 */ /* 0x000fe20003800000 */
[----:B------:R-:W-:Y:S02]  /*0550*/  IMAD.MOV.U32 R4, RZ, RZ, R0 ;  /* 0x000000ffff047224 */ /* 0x000fe400078e0000 */
[----:B------:R-:W-:-:S07]  /*0560*/  IMAD.MOV.U32 R2, RZ, RZ, -0x1 ;  /* 0xffffffffff027424 */ /* 0x000fce00078e00ff */
[----:B01----:R-:W-:Y:S05]  /*0570*/  WARPSYNC.COLLECTIVE R2, `(.L_x_22442) ;  /* 0x0000000002087348 */ /* 0x003fea0003c00000 */
[----:B-1----:R1:W2:Y:S02]  /*0580*/  SHFL.IDX P0, R2, R3, R4, R5 ;  /* 0x0000000403027389 */ /* 0x0022a40000000005 */
[----:B012---:R-:W-:Y:S05]  /*0590*/  ENDCOLLECTIVE ;  /* 0x000000000000791b */ /* 0x007fea0003800000 */
.L_x_22442:
[----:B------:R-:W-:Y:S05]  /*05a0*/  BSYNC B0 ;  /* 0x0000000000007941 */ /* 0x000fea0003800000 */
.L_x_22441:
[----:B------:R-:W-:Y:S05]  /*05b0*/  BRA `(.L_x_22436) ;  /* 0xfffffffc00b47947 */ /* 0x000fea000383ffff */
.L_x_22443:
        /* <DEDUP_REMOVED lines=12> */
.L_x_39689:


//--------------------- .text._Z9cuda_gemmIiLi128ELi2ELi1ELi64ELi2ELi2ELi64ELi0ELi0EEviiiPT_S1_S1_iii --------------------------
	.section	.text._Z9cuda_gemmIiLi128ELi2ELi1ELi64ELi2ELi2ELi64ELi0ELi0EEviiiPT_S1_S1_iii,"ax",@progbits
	.align	128
        .global         _Z9cuda_gemmIiLi128ELi2ELi1ELi64ELi2ELi2ELi64ELi0ELi0EEviiiPT_S1_S1_iii
        .type           _Z9cuda_gemmIiLi128ELi2ELi1ELi64ELi2ELi2ELi64ELi0ELi0EEviiiPT_S1_S1_iii,@function
        .size           _Z9cuda_gemmIiLi128ELi2ELi1ELi64ELi2ELi2ELi64ELi0ELi0EEviiiPT_S1_S1_iii,(.L_x_38954 - _Z9cuda_gemmIiLi128ELi2ELi1ELi64ELi2ELi2ELi64ELi0ELi0EEviiiPT_S1_S1_iii)
        .other          _Z9cuda_gemmIiLi128ELi2ELi1ELi64ELi2ELi2ELi64ELi0ELi0EEviiiPT_S1_S1_iii,@"STO_CUDA_ENTRY STV_DEFAULT"
_Z9cuda_gemmIiLi128ELi2ELi1ELi64ELi2ELi2ELi64ELi0ELi0EEviiiPT_S1_S1_iii:
.text._Z9cuda_gemmIiLi128ELi2ELi1ELi64ELi2ELi2ELi64ELi0ELi0EEviiiPT_S1_S1_iii:
        /* <DEDUP_REMOVED lines=58> */
.L_x_22446:
        /* <DEDUP_REMOVED lines=25> */
.L_x_22445:
[----:B------:R-:W-:Y:S05]  /*0530*/  BSYNC.RECONVERGENT B0 ;  /* 0x0000000000007941 */ /* 0x000fea0003800200 */
.L_x_22444:
[----:B------:R-:W-:Y:S01]  /*0540*/  MOV R4, 0x570 ;  /* 0x0000057000047802 */ /* 0x000fe20000000f00 */
[----:B------:R-:W-:-:S12]  /*0550*/  UPRMT UR7, UR16, 0x9910, URZ ;  /* 0x0000991010077896 */ /* 0x000fd800080000ff */
[----:B0-----:R-:W-:Y:S05]  /*0560*/  CALL.REL.NOINC `($__internal_451_$__cuda_sm20_div_s16) ;  /* 0x0000001400fc7944 */ /* 0x001fea0003c00000 */
        /* <DEDUP_REMOVED lines=107> */
.L_x_22468:
        /* <DEDUP_REMOVED lines=43> */
.L_x_22450:
[----:B------:R-:W-:Y:S05]  /*0ed0*/  BSYNC.RECONVERGENT B1 ;  /* 0x0000000000017941 */ /* 0x000fea0003800200 */
.L_x_22449:
        /* <DEDUP_REMOVED lines=15> */
.L_x_22451:
        /* <DEDUP_REMOVED lines=32> */
.L_x_22448:
[----:B------:R-:W-:Y:S05]  /*11d0*/  BSYNC.RECONVERGENT B0 ;  /* 0x0000000000007941 */ /* 0x000fea0003800200 */
.L_x_22447:
        /* <DEDUP_REMOVED lines=26> */
.L_x_22463:
        /* <DEDUP_REMOVED lines=9> */
.L_x_22471:
[----:B0--3--:R-:W-:Y:S01]  /*1410*/  IMAD R15, R29, R14, RZ ;  /* 0x0000000e1d0f7224 */ /* 0x009fe200078e02ff */
[----:B------:R-:W-:Y:S06]  /*1420*/  @!P0 BRA `(.L_x_22457) ;  /* 0x0000000000308947 */ /* 0x000fec0003800000 */
[----:B------:R-:W-:-:S03]  /*1430*/  UMOV UR7, 0xffffffff ;  /* 0xffffffff00077882 */ /* 0x000fc60000000000 */
[----:B------:R-:W-:Y:S05]  /*1440*/  BRA.DIV UR7, `(.L_x_22458) ;  /* 0x0000000607787947 */ /* 0x000fea000b800000 */
[----:B--2---:R0:W2:Y:S02]  /*1450*/  SHFL.IDX PT, R13, R13, R2, 0x1e1f ;  /* 0x001e1f020d0d7589 */ /* 0x0040a400000e0000 */
.L_x_22474:
[----:B--2-4-:R-:W-:Y:S01]  /*1460*/  IMAD R15, R28, R13, R15 ;  /* 0x0000000d1c0f7224 */ /* 0x014fe200078e020f */
[----:B------:R-:W-:Y:S06]  /*1470*/  BRA `(.L_x_22457) ;  /* 0x00000000001c7947 */ /* 0x000fec0003800000 */
.L_x_22455:
[----:B------:R-:W-:Y:S01]  /*1480*/  @P1 LEA R13, R0, R18, 0x2 ;  /* 0x00000012000d1211 */ /* 0x000fe200078e10ff */
[----:B------:R-:W-:Y:S02]  /*1490*/  @P0 IMAD R16, R3, 0x4, R18 ;  /* 0x0000000403100824 */ /* 0x000fe400078e0212 */
[----:B------:R-:W-:Y:S02]  /*14a0*/  HFMA2 R15, -RZ, RZ, 0, 0 ;  /* 0x00000000ff0f7431 */ /* 0x000fe400000001ff */
[----:B------:R-:W3:Y:S04]  /*14b0*/  @P1 LDS R14, [R13] ;  /* 0x000000000d0e1984 */ /* 0x000ee80000000800 */
[----:B------:R-:W4:Y:S01]  /*14c0*/  @P0 LDS R16, [R16] ;  /* 0x0000000010100984 */ /* 0x000f220000000800 */
[----:B---3--:R-:W-:-:S04]  /*14d0*/  @P1 IMAD R15, R29, R14, RZ ;  /* 0x0000000e1d0f1224 */ /* 0x008fc800078e02ff */
[----:B----4-:R-:W-:-:S07]  /*14e0*/  @P0 IMAD R15, R28, R16, R15 ;  /* 0x000000101c0f0224 */ /* 0x010fce00078e020f */
.L_x_22457:
        /* <DEDUP_REMOVED lines=16> */
.L_x_22459:
[----:B------:R-:W-:-:S03]  /*15f0*/  UMOV UR7, 0xffffffff ;  /* 0xffffffff00077882 */ /* 0x000fc60000000000 */
[----:B------:R-:W-:Y:S05]  /*1600*/  BRA.DIV UR7, `(.L_x_22461) ;  /* 0x0000000607347947 */ /* 0x000fea000b800000 */
[----:B--23--:R2:W3:Y:S02]  /*1610*/  SHFL.IDX PT, R14, R19, R24, 0x1e1f ;  /* 0x001e1f18130e7589 */ /* 0x00c4e400000e0000 */
.L_x_22477:
[----:B---3--:R-:W-:Y:S01]  /*1620*/  IMAD R17, R29, R14, RZ ;  /* 0x0000000e1d117224 */ /* 0x008fe200078e02ff */
[----:B------:R-:W-:Y:S06]  /*1630*/  @!P0 BRA `(.L_x_22460) ;  /* 0x0000000000108947 */ /* 0x000fec0003800000 */
[----:B------:R-:W-:-:S03]  /*1640*/  UMOV UR7, 0xffffffff ;  /* 0xffffffff00077882 */ /* 0x000fc60000000000 */
[----:B------:R-:W-:Y:S05]  /*1650*/  BRA.DIV UR7, `(.L_x_22462) ;  /* 0x0000000607447947 */ /* 0x000fea000b800000 */
[----:B------:R3:W0:Y:S02]  /*1660*/  SHFL.IDX PT, R14, R19, R2, 0x1e1f ;  /* 0x001e1f02130e7589 */ /* 0x00062400000e0000 */
.L_x_22480:
[----:B0---4-:R-:W-:-:S07]  /*1670*/  IMAD R17, R28, R14, R17 ;  /* 0x0000000e1c117224 */ /* 0x011fce00078e0211 */
.L_x_22460:
[----:B------:R-:W-:Y:S01]  /*1680*/  IMAD.U32 R14, RZ, RZ, UR9 ;  /* 0x00000009ff0e7e24 */ /* 0x000fe2000f8e00ff */
[----:B------:R-:W-:-:S04]  /*1690*/  IADD3 R8, PT, PT, R17, R15, R8 ;  /* 0x0000000f11087210 */ /* 0x000fc80007ffe008 */
[----:B------:R-:W-:Y:S01]  /*16a0*/  LEA R11, R14, R11, 0x1 ;  /* 0x0000000b0e0b7211 */ /* 0x000fe200078e08ff */
[----:B------:R-:W-:Y:S06]  /*16b0*/  @P4 BRA `(.L_x_22463) ;  /* 0xfffffffc00304947 */ /* 0x000fec000383ffff */
.L_x_22454:
[----:B------:R-:W-:Y:S05]  /*16c0*/  BSYNC B0 ;  /* 0x0000000000007941 */ /* 0x000fea0003800000 */
.L_x_22453:
        /* <DEDUP_REMOVED lines=20> */
.L_x_22464:
[----:B------:R-:W-:-:S03]  /*1810*/  UMOV UR7, 0xffffffff ;  /* 0xffffffff00077882 */ /* 0x000fc60000000000 */
[----:B------:R-:W-:Y:S05]  /*1820*/  BRA.DIV UR7, `(.L_x_22466) ;  /* 0x0000000207f47947 */ /* 0x000fea000b800000 */
[----:B0-----:R0:W0:Y:S02]  /*1830*/  SHFL.IDX PT, R10, R11, R24, 0x1e1f ;  /* 0x001e1f180b0a7589 */ /* 0x00102400000e0000 */
.L_x_22483:
[----:B0--3--:R-:W-:Y:S01]  /*1840*/  IMAD R9, R29, R10, RZ ;  /* 0x0000000a1d097224 */ /* 0x009fe200078e02ff */
[----:B------:R-:W-:Y:S06]  /*1850*/  @!P0 BRA `(.L_x_22465) ;  /* 0x0000000000108947 */ /* 0x000fec0003800000 */
[----:B------:R-:W-:-:S03]  /*1860*/  UMOV UR7, 0xffffffff ;  /* 0xffffffff00077882 */ /* 0x000fc60000000000 */
[----:B------:R-:W-:Y:S05]  /*1870*/  BRA.DIV UR7, `(.L_x_22467) ;  /* 0x00000006070c7947 */ /* 0x000fea000b800000 */
[----:B------:R0:W3:Y:S02]  /*1880*/  SHFL.IDX PT, R10, R11, R2, 0x1e1f ;  /* 0x001e1f020b0a7589 */ /* 0x0000e400000e0000 */
.L_x_22486:
[----:B---34-:R-:W-:-:S07]  /*1890*/  IMAD R9, R28, R10, R9 ;  /* 0x0000000a1c097224 */ /* 0x018fce00078e0209 */
.L_x_22465:
[----:B------:R-:W-:-:S07]  /*18a0*/  IMAD.IADD R8, R8, 0x1, R9 ;  /* 0x0000000108087824 */ /* 0x000fce00078e0209 */
.L_x_22452:
        /* <DEDUP_REMOVED lines=14> */
.L_x_22456:
        /* <DEDUP_REMOVED lines=8> */
.L_x_22470:
[----:B------:R-:W-:Y:S05]  /*1a10*/  BSYNC B1 ;  /* 0x0000000000017941 */ /* 0x000fea0003800000 */
.L_x_22469:
[----:B------:R-:W-:Y:S05]  /*1a20*/  BRA `(.L_x_22471) ;  /* 0xfffffff800787947 */ /* 0x000fea000383ffff */
.L_x_22458:
        /* <DEDUP_REMOVED lines=8> */
.L_x_22473:
[----:B------:R-:W-:Y:S05]  /*1ab0*/  BSYNC B1 ;  /* 0x0000000000017941 */ /* 0x000fea0003800000 */
.L_x_22472:
[----:B------:R-:W-:Y:S01]  /*1ac0*/  IMAD.MOV.U32 R13, RZ, RZ, R14 ;  /* 0x000000ffff0d7224 */ /* 0x000fe200078e000e */
[----:B------:R-:W-:Y:S06]  /*1ad0*/  BRA `(.L_x_22474) ;  /* 0xfffffff800607947 */ /* 0x000fec000383ffff */
.L_x_22461:
[----:B------:R-:W-:Y:S01]  /*1ae0*/  BSSY B1, `(.L_x_22475) ;  /* 0x0000007000017945 */ /* 0x000fe20003800000 */
[----:B------:R-:W-:Y:S01]  /*1af0*/  MOV R16, R24 ;  /* 0x0000001800107202 */ /* 0x000fe20000000f00 */
[----:B------:R-:W-:Y:S01]  /*1b00*/  IMAD.MOV.U32 R21, RZ, RZ, 0x1e1f ;  /* 0x00001e1fff157424 */ /* 0x000fe200078e00ff */
[----:B--2---:R-:W-:-:S07]  /*1b10*/  MOV R14, 0xffffffff ;  /* 0xffffffff000e7802 */ /* 0x004fce0000000f00 */
[----:B01-34-:R-:W-:Y:S05]  /*1b20*/  WARPSYNC.COLLECTIVE R14, `(.L_x_22476) ;  /* 0x000000000e087348 */ /* 0x01bfea0003c00000 */
[----:B---3--:R2:W3:Y:S02]  /*1b30*/  SHFL.IDX P3, R14, R19, R16, R21 ;  /* 0x00000010130e7389 */ /* 0x0084e40000060015 */
[----:B01234-:R-:W-:Y:S05]  /*1b40*/  ENDCOLLECTIVE ;  /* 0x000000000000791b */ /* 0x01ffea0003800000 */
.L_x_22476:
[----:B------:R-:W-:Y:S05]  /*1b50*/  BSYNC B1 ;  /* 0x0000000000017941 */ /* 0x000fea0003800000 */
.L_x_22475:
[----:B------:R-:W-:Y:S05]  /*1b60*/  BRA `(.L_x_22477) ;  /* 0xfffffff800ac7947 */ /* 0x000fea000383ffff */
.L_x_22462:
[----:B------:R-:W-:Y:S01]  /*1b70*/  HFMA2 R21, -RZ, RZ, 0, 0.005977630615234375 ;  /* 0x00001e1fff157431 */ /* 0x000fe200000001ff */
[----:B------:R-:W-:Y:S01]  /*1b80*/  BSSY B1, `(.L_x_22478) ;  /* 0x0000006000017945 */ /* 0x000fe20003800000 */
[----:B------:R-:W-:Y:S02]  /*1b90*/  IMAD.MOV.U32 R16, RZ, RZ, R2 ;  /* 0x000000ffff107224 */ /* 0x000fe400078e0002 */
[----:B------:R-:W-:-:S07]  /*1ba0*/  IMAD.MOV.U32 R14, RZ, RZ, -0x1 ;  /* 0xffffffffff0e7424 */ /* 0x000fce00078e00ff */
[----:B012-4-:R-:W-:Y:S05]  /*1bb0*/  WARPSYNC.COLLECTIVE R14, `(.L_x_22479) ;  /* 0x000000000e087348 */ /* 0x017fea0003c00000 */
[----:B------:R3:W0:Y:S02]  /*1bc0*/  SHFL.IDX P3, R14, R19, R16, R21 ;  /* 0x00000010130e7389 */ /* 0x0006240000060015 */
[----:B01234-:R-:W-:Y:S05]  /*1bd0*/  ENDCOLLECTIVE ;  /* 0x000000000000791b */ /* 0x01ffea0003800000 */
.L_x_22479:
[----:B------:R-:W-:Y:S05]  /*1be0*/  BSYNC B1 ;  /* 0x0000000000017941 */ /* 0x000fea0003800000 */
.L_x_22478:
[----:B------:R-:W-:Y:S05]  /*1bf0*/  BRA `(.L_x_22480) ;  /* 0xfffffff8009c7947 */ /* 0x000fea000383ffff */
.L_x_22466:
        /* <DEDUP_REMOVED lines=8> */
.L_x_22482:
[----:B------:R-:W-:Y:S05]  /*1c80*/  BSYNC B0 ;  /* 0x0000000000007941 */ /* 0x000fea0003800000 */
.L_x_22481:
[----:B------:R-:W-:Y:S01]  /*1c90*/  MOV R10, R14 ;  /* 0x0000000e000a7202 */ /* 0x000fe20000000f00 */
[----:B------:R-:W-:Y:S06]  /*1ca0*/  BRA `(.L_x_22483) ;  /* 0xfffffff800e47947 */ /* 0x000fec000383ffff */
.L_x_22467:
        /* <DEDUP_REMOVED lines=8> */
.L_x_22485:
[----:B------:R-:W-:Y:S05]  /*1d30*/  BSYNC B0 ;  /* 0x0000000000007941 */ /* 0x000fea0003800000 */
.L_x_22484:
[----:B------:R-:W-:Y:S01]  /*1d40*/  IMAD.MOV.U32 R10, RZ, RZ, R14 ;  /* 0x000000ffff0a7224 */ /* 0x000fe200078e000e */
[----:B------:R-:W-:Y:S06]  /*1d50*/  BRA `(.L_x_22486) ;  /* 0xfffffff800cc7947 */ /* 0x000fec000383ffff */
        .weak           $__internal_451_$__cuda_sm20_div_s16
        .type           $__internal_451_$__cuda_sm20_div_s16,@function
        .size           $__internal_451_$__cuda_sm20_div_s16,(.L_x_38954 - $__internal_451_$__cuda_sm20_div_s16)
$__internal_451_$__cuda_sm20_div_s16:
        /* <DEDUP_REMOVED lines=25> */
[----:B------:R-:W-:Y:S05]  /*1ef0*/  RET.REL.NODEC R2 `(_Z9cuda_gemmIiLi128ELi2ELi1ELi64ELi2ELi2ELi64ELi0ELi0EEviiiPT_S1_S1_iii) ;  /* 0xffffffe002407950 */ /* 0x000fea0003c3ffff */
.L_x_22487:
        /* <DEDUP_REMOVED lines=16> */
.L_x_38954:


//--------------------- .text._Z9cuda_gemmIiLi128ELi2ELi1ELi32ELi128ELi128ELi64ELi1ELi1EEviiiPT_S1_S1_iii --------------------------
	.section	.text._Z9cuda_gemmIiLi128ELi2ELi1ELi32ELi128ELi128ELi64ELi1ELi1EEviiiPT_S1_S1_iii,"ax",@progbits
	.align	128
        .global         _Z9cuda_gemmIiLi128ELi2ELi1ELi32ELi128ELi128ELi64ELi1ELi1EEviiiPT_S1_S1_iii
        .type           _Z9cuda_gemmIiLi128ELi2ELi1ELi32ELi128ELi128ELi64ELi1ELi1EEviiiPT_S1_S1_iii,@function
        .size           _Z9cuda_gemmIiLi128ELi2ELi1ELi32ELi128ELi128ELi64ELi1ELi1EEviiiPT_S1_S1_iii,(.L_x_39691 - _Z9cuda_gemmIiLi128ELi2ELi1ELi32ELi128ELi128ELi64ELi1ELi1EEviiiPT_S1_S1_iii)
        .other          _Z9cuda_gemmIiLi128ELi2ELi1ELi32ELi128ELi128ELi64ELi1ELi1EEviiiPT_S1_S1_iii,@"STO_CUDA_ENTRY STV_DEFAULT"
_Z9cuda_gemmIiLi128ELi2ELi1ELi32ELi128ELi128ELi64ELi1ELi1EEviiiPT_S1_S1_iii:
.text._Z9cuda_gemmIiLi128ELi2ELi1ELi32ELi128ELi128ELi64ELi1ELi1EEviiiPT_S1_S1_iii:
        /* <DEDUP_REMOVED lines=46> */
.L_x_22498:
        /* <DEDUP_REMOVED lines=17> */
.L_x_22491:
[----:B------:R-:W-:Y:S05]  /*03f0*/  BSYNC.RECONVERGENT B1 ;  /* 0x0000000000017941 */ /* 0x000fea0003800200 */
.L_x_22490:
[----:B------:R-:W-:Y:S05]  /*0400*/  @!P1 BRA `(.L_x_22489) ;  /* 0x0000000000309947 */ /* 0x000fea0003800000 */
[----:B------:R-:W-:-:S07]  /*0410*/  LEA R3, R2, UR5, 0x2 ;  /* 0x0000000502037c11 */ /* 0x000fce000f8e10ff */
.L_x_22492:
        /* <DEDUP_REMOVED lines=11> */
.L_x_22489:
[----:B------:R-:W-:Y:S05]  /*04d0*/  BSYNC.RECONVERGENT B0 ;  /* 0x0000000000007941 */ /* 0x000fea0003800200 */
.L_x_22488:
        /* <DEDUP_REMOVED lines=36> */
.L_x_22496:
[----:B------:R-:W-:Y:S05]  /*0720*/  BSYNC.RECONVERGENT B1 ;  /* 0x0000000000017941 */ /* 0x000fea0003800200 */
.L_x_22495:
[----:B--234-:R-:W2:Y:S01]  /*0730*/  LDC.64 R2, c[0x0][0x3a0] ;  /* 0x0000e800ff027b82 */ /* 0x01cea20000000a00 */
[----:B------:R-:W-:-:S13]  /*0740*/  ISETP.GE.U32.AND P0, PT, R17, 0x3, PT ;  /* 0x000000031100780c */ /* 0x000fda0003f06070 */
[----:B------:R-:W-:Y:S05]  /*0750*/  @!P0 BRA `(.L_x_22494) ;  /* 0x0000000000588947 */ /* 0x000fea0003800000 */
.L_x_22497:
        /* <DEDUP_REMOVED lines=22> */
.L_x_22494:
[----:B------:R-:W-:Y:S05]  /*08c0*/  BSYNC.RECONVERGENT B0 ;  /* 0x0000000000007941 */ /* 0x000fea0003800200 */
.L_x_22493:
[----:B------:R-:W-:-:S05]  /*08d0*/  IMAD.IADD R19, R0, 0x1, R19 ;  /* 0x0000000100137824 */ /* 0x000fca00078e0213 */
[----:B------:R-:W-:-:S13]  /*08e0*/  ISETP.GE.U32.AND P0, PT, R19, R12, PT ;  /* 0x0000000c1300720c */ /* 0x000fda0003f06070 */
[----:B------:R-:W-:Y:S05]  /*08f0*/  @!P0 BRA `(.L_x_22498) ;  /* 0xfffffff800788947 */ /* 0x000fea000383ffff */
[----:B------:R-:W-:Y:S05]  /*0900*/  EXIT ;  /* 0x000000000000794d */ /* 0x000fea0003800000 */
.L_x_22499:
        /* <DEDUP_REMOVED lines=15> */
.L_x_39691:


//--------------------- .text._Z9cuda_gemmIiLi128ELi2ELi1ELi32ELi128ELi128ELi64ELi1ELi0EEviiiPT_S1_S1_iii --------------------------
	.section	.text._Z9cuda_gemmIiLi128ELi2ELi1ELi32ELi128ELi128ELi64ELi1ELi0EEviiiPT_S1_S1_iii,"ax",@progbits
	.align	128
        .global         _Z9cuda_gemmIiLi128ELi2ELi1ELi32ELi128ELi128ELi64ELi1ELi0EEviiiPT_S1_S1_iii
        .type           _Z9cuda_gemmIiLi128ELi2ELi1ELi32ELi128ELi128ELi64ELi1ELi0EEviiiPT_S1_S1_iii,@function
        .size           _Z9cuda_gemmIiLi128ELi2ELi1ELi32ELi128ELi128ELi64ELi1ELi0EEviiiPT_S1_S1_iii,(.L_x_38955 - _Z9cuda_gemmIiLi128ELi2ELi1ELi32ELi128ELi128ELi64ELi1ELi0EEviiiPT_S1_S1_iii)
        .other          _Z9cuda_gemmIiLi128ELi2ELi1ELi32ELi128ELi128ELi64ELi1ELi0EEviiiPT_S1_S1_iii,@"STO_CUDA_ENTRY STV_DEFAULT"
_Z9cuda_gemmIiLi128ELi2ELi1ELi32ELi128ELi128ELi64ELi1ELi0EEviiiPT_S1_S1_iii:
.text._Z9cuda_gemmIiLi128ELi2ELi1ELi32ELi128ELi128ELi64ELi1ELi0EEviiiPT_S1_S1_iii:
        /* <DEDUP_REMOVED lines=210> */
[----:B------:R-:W-:Y:S05]  /*0d20*/  CALL.REL.NOINC `($__internal_452_$__cuda_sm20_div_s16) ;  /* 0x0000002400bc7944 */ /* 0x000fea0003c00000 */
        /* <DEDUP_REMOVED lines=9> */
.L_x_22553:
        /* <DEDUP_REMOVED lines=30> */
.L_x_22503:
[----:B------:R-:W-:Y:S05]  /*0fa0*/  BSYNC.RECONVERGENT B1 ;  /* 0x0000000000017941 */ /* 0x000fea0003800200 */
.L_x_22502:
[----:B------:R-:W-:Y:S05]  /*0fb0*/  @!P1 BRA `(.L_x_22501) ;  /* 0x0000000000449947 */ /* 0x000fea0003800000 */
[----:B------:R-:W2:Y:S01]  /*0fc0*/  S2UR UR10, SR_CgaCtaId ;  /* 0x00000000000a79c3 */ /* 0x000ea20000008800 */
[----:B------:R-:W-:Y:S02]  /*0fd0*/  UMOV UR5, 0x400 ;  /* 0x0000040000057882 */ /* 0x000fe40000000000 */
[----:B------:R-:W-:-:S04]  /*0fe0*/  UIADD3 UR5, UPT, UPT, UR5, 0x900, URZ ;  /* 0x0000090005057890 */ /* 0x000fc8000fffe0ff */
[----:B--2---:R-:W-:-:S06]  /*0ff0*/  ULEA UR5, UR10, UR5, 0x18 ;  /* 0x000000050a057291 */ /* 0x004fcc000f8ec0ff */
[----:B01----:R-:W-:-:S07]  /*1000*/  LEA R35, R34, UR5, 0x2 ;  /* 0x0000000522237c11 */ /* 0x003fce000f8e10ff */
.L_x_22504:
        /* <DEDUP_REMOVED lines=12> */
.L_x_22501:
[----:B------:R-:W-:Y:S05]  /*10d0*/  BSYNC.RECONVERGENT B0 ;  /* 0x0000000000007941 */ /* 0x000fea0003800200 */
.L_x_22500:
[----:B------:R-:W-:Y:S01]  /*10e0*/  PLOP3.LUT P0, PT, PT, PT, PT, 0x80, 0x8 ;  /* 0x000000000008781c */ /* 0x000fe20003f0f070 */
[----:B-12---:R-:W-:Y:S01]  /*10f0*/  IMAD.MOV.U32 R43, RZ, RZ, RZ ;  /* 0x000000ffff2b7224 */ /* 0x006fe200078e00ff */
[----:B------:R-:W1:Y:S11]  /*1100*/  LDCU UR14, c[0x0][0x3a8] ;  /* 0x00007500ff0e77ac */ /* 0x000e760008000800 */
.L_x_22547:
        /* <DEDUP_REMOVED lines=12> */
.L_x_22507:
        /* <DEDUP_REMOVED lines=10> */
.L_x_22506:
[----:B-1----:R-:W-:Y:S05]  /*1270*/  BSYNC.RECONVERGENT B0 ;  /* 0x0000000000007941 */ /* 0x002fea0003800200 */
.L_x_22505:
[----:B------:R-:W-:Y:S02]  /*1280*/  VIADD R43, R43, UR6 ;  /* 0x000000062b2b7c36 */ /* 0x000fe40008000000 */
[----:B--2---:R-:W-:-:S07]  /*1290*/  IMAD.MOV.U32 R44, RZ, RZ, RZ ;  /* 0x000000ffff2c7224 */ /* 0x004fce00078e00ff */
.L_x_22546:
[----:B-1----:R-:W1:Y:S01]  /*12a0*/  S2R R34, SR_CTAID.X ;  /* 0x0000000000227919 */ /* 0x002e620000002500 */
[----:B0-----:R-:W0:Y:S01]  /*12b0*/  S2R R35, SR_TID.X ;  /* 0x0000000000237919 */ /* 0x001e220000002100 */
[----:B-1----:R-:W-:-:S04]  /*12c0*/  SHF.L.U32 R34, R34, 0x6, RZ ;  /* 0x0000000622227819 */ /* 0x002fc800000006ff */
[----:B------:R-:W-:Y:S02]  /*12d0*/  LOP3.LUT R34, R34, 0x40, RZ, 0xc0, !PT ;  /* 0x0000004022227812 */ /* 0x000fe400078ec0ff */
[--C-:B0-----:R-:W-:Y:S02]  /*12e0*/  SHF.R.U32.HI R46, RZ, 0x4, R35.reuse ;  /* 0x00000004ff2e7819 */ /* 0x101fe40000011623 */
[----:B------:R-:W-:-:S05]  /*12f0*/  LOP3.LUT R34, R34, 0xf, R35, 0xf8, !PT ;  /* 0x0000000f22227812 */ /* 0x000fca00078ef823 */
[----:B--234-:R-:W-:-:S07]  /*1300*/  IMAD.IADD R48, R34, 0x1, R44 ;  /* 0x0000000122307824 */ /* 0x01cfce00078e022c */
.L_x_22508:
        /* <DEDUP_REMOVED lines=18> */
.L_x_22545:
        /* <DEDUP_REMOVED lines=88> */
.L_x_22544:
        /* <DEDUP_REMOVED lines=11> */
.L_x_22555:
[----:B0--3--:R-:W-:-:S07]  /*1a60*/  IMAD R34, R46, R69, RZ ;  /* 0x000000452e227224 */ /* 0x009fce00078e02ff */
.L_x_22512:
[----:B------:R-:W-:-:S13]  /*1a70*/  ISETP.GE.AND P3, PT, R64, 0x2, PT ;  /* 0x000000024000780c */ /* 0x000fda0003f66270 */
[----:B------:R-:W-:Y:S05]  /*1a80*/  @!P3 BRA `(.L_x_22514) ;  /* 0x000000000010b947 */ /* 0x000fea0003800000 */
[----:B------:R-:W-:-:S03]  /*1a90*/  UMOV UR5, 0xffffffff ;  /* 0xffffffff00057882 */ /* 0x000fc60000000000 */
[----:B------:R-:W-:Y:S05]  /*1aa0*/  BRA.DIV UR5, `(.L_x_22515) ;  /* 0x00000012053c7947 */ /* 0x000fea000b800000 */
[----:B------:R3:W4:Y:S02]  /*1ab0*/  SHFL.IDX PT, R65, R68, R4, 0x1f ;  /* 0x00001f0444417589 */ /* 0x00072400000e0000 */
.L_x_22558:
[----:B----4-:R-:W-:-:S07]  /*1ac0*/  IMAD R34, R47, R65, R34 ;  /* 0x000000412f227224 */ /* 0x010fce00078e0222 */
.L_x_22514:
[----:B------:R-:W-:-:S13]  /*1ad0*/  ISETP.GE.AND P3, PT, R64, 0x3, PT ;  /* 0x000000034000780c */ /* 0x000fda0003f66270 */
[----:B------:R-:W-:Y:S05]  /*1ae0*/  @!P3 BRA `(.L_x_22516) ;  /* 0x000000000010b947 */ /* 0x000fea0003800000 */
[----:B------:R-:W-:-:S03]  /*1af0*/  UMOV UR5, 0xffffffff ;  /* 0xffffffff00057882 */ /* 0x000fc60000000000 */
[----:B------:R-:W-:Y:S05]  /*1b00*/  BRA.DIV UR5, `(.L_x_22517) ;  /* 0x0000001205487947 */ /* 0x000fea000b800000 */
[----:B------:R4:W0:Y:S02]  /*1b10*/  SHFL.IDX PT, R65, R68, R5, 0x1f ;  /* 0x00001f0544417589 */ /* 0x00082400000e0000 */
.L_x_22561:
[----:B0-----:R-:W-:-:S07]  /*1b20*/  IMAD R34, R48, R65, R34 ;  /* 0x0000004130227224 */ /* 0x001fce00078e0222 */
.L_x_22516:
[----:B------:R-:W-:-:S13]  /*1b30*/  ISETP.GE.AND P3, PT, R64, 0x4, PT ;  /* 0x000000044000780c */ /* 0x000fda0003f66270 */
[----:B------:R-:W-:Y:S05]  /*1b40*/  @!P3 BRA `(.L_x_22518) ;  /* 0x000000000010b947 */ /* 0x000fea0003800000 */
[----:B------:R-:W-:-:S03]  /*1b50*/  UMOV UR5, 0xffffffff ;  /* 0xffffffff00057882 */ /* 0x000fc60000000000 */
[----:B------:R-:W-:Y:S05]  /*1b60*/  BRA.DIV UR5, `(.L_x_22519) ;  /* 0x0000001205547947 */ /* 0x000fea000b800000 */
[----:B------:R0:W0:Y:S02]  /*1b70*/  SHFL.IDX PT, R65, R68, R6, 0x1f ;  /* 0x00001f0644417589 */ /* 0x00002400000e0000 */
.L_x_22564:
[----:B0-----:R-:W-:-:S07]  /*1b80*/  IMAD R34, R49, R65, R34 ;  /* 0x0000004131227224 */ /* 0x001fce00078e0222 */
.L_x_22518:
[----:B------:R-:W-:-:S13]  /*1b90*/  ISETP.GE.AND P3, PT, R64, 0x5, PT ;  /* 0x000000054000780c */ /* 0x000fda0003f66270 */
[----:B------:R-:W-:Y:S05]  /*1ba0*/  @!P3 BRA `(.L_x_22520) ;  /* 0x000000000010b947 */ /* 0x000fea0003800000 */
[----:B------:R-:W-:-:S03]  /*1bb0*/  UMOV UR5, 0xffffffff ;  /* 0xffffffff00057882 */ /* 0x000fc60000000000 */
[----:B------:R-:W-:Y:S05]  /*1bc0*/  BRA.DIV UR5, `(.L_x_22521) ;  /* 0x0000001205607947 */ /* 0x000fea000b800000 */
[----:B------:R0:W0:Y:S02]  /*1bd0*/  SHFL.IDX PT, R65, R68, R7, 0x1f ;  /* 0x00001f0744417589 */ /* 0x00002400000e0000 */
.L_x_22567:
[----:B0-----:R-:W-:-:S07]  /*1be0*/  IMAD R34, R50, R65, R34 ;  /* 0x0000004132227224 */ /* 0x001fce00078e0222 */
.L_x_22520:
[----:B------:R-:W-:-:S13]  /*1bf0*/  ISETP.GE.AND P3, PT, R64, 0x6, PT ;  /* 0x000000064000780c */ /* 0x000fda0003f66270 */
[----:B------:R-:W-:Y:S05]  /*1c00*/  @!P3 BRA `(.L_x_22522) ;  /* 0x000000000010b947 */ /* 0x000fea0003800000 */
[----:B------:R-:W-:-:S03]  /*1c10*/  UMOV UR5, 0xffffffff ;  /* 0xffffffff00057882 */ /* 0x000fc60000000000 */
[----:B------:R-:W-:Y:S05]  /*1c20*/  BRA.DIV UR5, `(.L_x_22523) ;  /* 0x00000012056c7947 */ /* 0x000fea000b800000 */
[----:B------:R0:W0:Y:S02]  /*1c30*/  SHFL.IDX PT, R65, R68, R8, 0x1f ;  /* 0x00001f0844417589 */ /* 0x00002400000e0000 */
.L_x_22570:
[----:B0-----:R-:W-:-:S07]  /*1c40*/  IMAD R34, R51, R65, R34 ;  /* 0x0000004133227224 */ /* 0x001fce00078e0222 */
.L_x_22522:
[----:B------:R-:W-:-:S13]  /*1c50*/  ISETP.GE.AND P3, PT, R64, 0x7, PT ;  /* 0x000000074000780c */ /* 0x000fda0003f66270 */
[----:B------:R-:W-:Y:S05]  /*1c60*/  @!P3 BRA `(.L_x_22524) ;  /* 0x000000000010b947 */ /* 0x000fea0003800000 */
[----:B------:R-:W-:-:S03]  /*1c70*/  UMOV UR5, 0xffffffff ;  /* 0xffffffff00057882 */ /* 0x000fc60000000000 */
[----:B------:R-:W-:Y:S05]  /*1c80*/  BRA.DIV UR5, `(.L_x_22525) ;  /* 0x0000001205787947 */ /* 0x000fea000b800000 */
[----:B------:R0:W0:Y:S02]  /*1c90*/  SHFL.IDX PT, R65, R68, R9, 0x1f ;  /* 0x00001f0944417589 */ /* 0x00002400000e0000 */
.L_x_22573:
[----:B0-----:R-:W-:-:S07]  /*1ca0*/  IMAD R34, R52, R65, R34 ;  /* 0x0000004134227224 */ /* 0x001fce00078e0222 */
.L_x_22524:
[----:B------:R-:W-:-:S13]  /*1cb0*/  ISETP.GE.AND P3, PT, R64, 0x8, PT ;  /* 0x000000084000780c */ /* 0x000fda0003f66270 */
[----:B------:R-:W-:Y:S05]  /*1cc0*/  @!P3 BRA `(.L_x_22526) ;  /* 0x000000000010b947 */ /* 0x000fea0003800000 */
[----:B------:R-:W-:-:S03]  /*1cd0*/  UMOV UR5, 0xffffffff ;  /* 0xffffffff00057882 */ /* 0x000fc60000000000 */
[----:B------:R-:W-:Y:S05]  /*1ce0*/  BRA.DIV UR5, `(.L_x_22527) ;  /* 0x0000001205847947 */ /* 0x000fea000b800000 */
[----:B------:R0:W0:Y:S02]  /*1cf0*/  SHFL.IDX PT, R65, R68, R10, 0x1f ;  /* 0x00001f0a44417589 */ /* 0x00002400000e0000 */
.L_x_22576:
[----:B01----:R-:W-:-:S07]  /*1d00*/  IMAD R34, R53, R65, R34 ;  /* 0x0000004135227224 */ /* 0x003fce00078e0222 */
.L_x_22526:
[----:B------:R-:W-:-:S13]  /*1d10*/  ISETP.GE.AND P3, PT, R64, 0x9, PT ;  /* 0x000000094000780c */ /* 0x000fda0003f66270 */
[----:B------:R-:W-:Y:S05]  /*1d20*/  @!P3 BRA `(.L_x_22528) ;  /* 0x000000000010b947 */ /* 0x000fea0003800000 */
[----:B------:R-:W-:-:S03]  /*1d30*/  UMOV UR5, 0xffffffff ;  /* 0xffffffff00057882 */ /* 0x000fc60000000000 */
[----:B------:R-:W-:Y:S05]  /*1d40*/  BRA.DIV UR5, `(.L_x_22529) ;  /* 0x0000001205907947 */ /* 0x000fea000b800000 */
[----:B------:R0:W0:Y:S02]  /*1d50*/  SHFL.IDX PT, R65, R68, R11, 0x1f ;  /* 0x00001f0b44417589 */ /* 0x00002400000e0000 */
.L_x_22579:
[----:B0-----:R-:W-:-:S07]  /*1d60*/  IMAD R34, R54, R65, R34 ;  /* 0x0000004136227224 */ /* 0x001fce00078e0222 */
.L_x_22528:
[----:B------:R-:W-:-:S13]  /*1d70*/  ISETP.GE.AND P3, PT, R64, 0xa, PT ;  /* 0x0000000a4000780c */ /* 0x000fda0003f66270 */
[----:B------:R-:W-:Y:S05]  /*1d80*/  @!P3 BRA `(.L_x_22530) ;  /* 0x000000000010b947 */ /* 0x000fea0003800000 */
[----:B------:R-:W-:-:S03]  /*1d90*/  UMOV UR5, 0xffffffff ;  /* 0xffffffff00057882 */ /* 0x000fc60000000000 */
[----:B------:R-:W-:Y:S05]  /*1da0*/  BRA.DIV UR5, `(.L_x_22531) ;  /* 0x00000012059c7947 */ /* 0x000fea000b800000 */
[----:B------:R0:W0:Y:S02]  /*1db0*/  SHFL.IDX PT, R65, R68, R12, 0x1f ;  /* 0x00001f0c44417589 */ /* 0x00002400000e0000 */
.L_x_22582:
[----:B0-----:R-:W-:-:S07]  /*1dc0*/  IMAD R34, R55, R65, R34 ;  /* 0x0000004137227224 */ /* 0x001fce00078e0222 */
.L_x_22530:
[----:B------:R-:W-:-:S13]  /*1dd0*/  ISETP.GE.AND P3, PT, R64, 0xb, PT ;  /* 0x0000000b4000780c */ /* 0x000fda0003f66270 */
[----:B------:R-:W-:Y:S05]  /*1de0*/  @!P3 BRA `(.L_x_22532) ;  /* 0x000000000010b947 */ /* 0x000fea0003800000 */
[----:B------:R-:W-:-:S03]  /*1df0*/  UMOV UR5, 0xffffffff ;  /* 0xffffffff00057882 */ /* 0x000fc60000000000 */
[----:B------:R-:W-:Y:S05]  /*1e00*/  BRA.DIV UR5, `(.L_x_22533) ;  /* 0x0000001205a87947 */ /* 0x000fea000b800000 */
[----:B------:R0:W0:Y:S02]  /*1e10*/  SHFL.IDX PT, R65, R68, R13, 0x1f ;  /* 0x00001f0d44417589 */ /* 0x00002400000e0000 */
.L_x_22585:
[----:B0-----:R-:W-:-:S07]  /*1e20*/  IMAD R34, R56, R65, R34 ;  /* 0x0000004138227224 */ /* 0x001fce00078e0222 */
.L_x_22532:
[----:B------:R-:W-:-:S13]  /*1e30*/  ISETP.GE.AND P3, PT, R64, 0xc, PT ;  /* 0x0000000c4000780c */ /* 0x000fda0003f66270 */
[----:B------:R-:W-:Y:S05]  /*1e40*/  @!P3 BRA `(.L_x_22534) ;  /* 0x000000000010b947 */ /* 0x000fea0003800000 */
[----:B------:R-:W-:-:S03]  /*1e50*/  UMOV UR5, 0xffffffff ;  /* 0xffffffff00057882 */ /* 0x000fc60000000000 */
[----:B------:R-:W-:Y:S05]  /*1e60*/  BRA.DIV UR5, `(.L_x_22535) ;  /* 0x0000001205b47947 */ /* 0x000fea000b800000 */
[----:B------:R0:W0:Y:S02]  /*1e70*/  SHFL.IDX PT, R65, R68, R14, 0x1f ;  /* 0x00001f0e44417589 */ /* 0x00002400000e0000 */
.L_x_22588:
[----:B0-----:R-:W-:-:S07]  /*1e80*/  IMAD R34, R57, R65, R34 ;  /* 0x0000004139227224 */ /* 0x001fce00078e0222 */
.L_x_22534:
[----:B------:R-:W-:-:S13]  /*1e90*/  ISETP.GE.AND P3, PT, R64, 0xd, PT ;  /* 0x0000000d4000780c */ /* 0x000fda0003f66270 */
[----:B------:R-:W-:Y:S05]  /*1ea0*/  @!P3 BRA `(.L_x_22536) ;  /* 0x000000000010b947 */ /* 0x000fea0003800000 */
[----:B------:R-:W-:-:S03]  /*1eb0*/  UMOV UR5, 0xffffffff ;  /* 0xffffffff00057882 */ /* 0x000fc60000000000 */
[----:B------:R-:W-:Y:S05]  /*1ec0*/  BRA.DIV UR5, `(.L_x_22537) ;  /* 0x0000001205c07947 */ /* 0x000fea000b800000 */
[----:B------:R0:W0:Y:S02]  /*1ed0*/  SHFL.IDX PT, R65, R68, R15, 0x1f ;  /* 0x00001f0f44417589 */ /* 0x00002400000e0000 */
.L_x_22591:
[----:B0-----:R-:W-:-:S07]  /*1ee0*/  IMAD R34, R58, R65, R34 ;  /* 0x000000413a227224 */ /* 0x001fce00078e0222 */
.L_x_22536:
[----:B------:R-:W-:-:S13]  /*1ef0*/  ISETP.GE.AND P3, PT, R64, 0xe, PT ;  /* 0x0000000e4000780c */ /* 0x000fda0003f66270 */
[----:B------:R-:W-:Y:S05]  /*1f00*/  @!P3 BRA `(.L_x_22538) ;  /* 0x000000000010b947 */ /* 0x000fea0003800000 */
[----:B------:R-:W-:-:S03]  /*1f10*/  UMOV UR5, 0xffffffff ;  /* 0xffffffff00057882 */ /* 0x000fc60000000000 */
[----:B------:R-:W-:Y:S05]  /*1f20*/  BRA.DIV UR5, `(.L_x_22539) ;  /* 0x0000001205cc7947 */ /* 0x000fea000b800000 */
[----:B------:R0:W0:Y:S02]  /*1f30*/  SHFL.IDX PT, R65, R68, R16, 0x1f ;  /* 0x00001f1044417589 */ /* 0x00002400000e0000 */
.L_x_22594:
[----:B0-----:R-:W-:-:S07]  /*1f40*/  IMAD R34, R59, R65, R34 ;  /* 0x000000413b227224 */ /* 0x001fce00078e0222 */
.L_x_22538:
[----:B------:R-:W-:-:S13]  /*1f50*/  ISETP.GE.AND P3, PT, R64, 0xf, PT ;  /* 0x0000000f4000780c */ /* 0x000fda0003f66270 */
[----:B------:R-:W-:Y:S05]  /*1f60*/  @!P3 BRA `(.L_x_22540) ;  /* 0x000000000010b947 */ /* 0x000fea0003800000 */
[----:B------:R-:W-:-:S03]  /*1f70*/  UMOV UR5, 0xffffffff ;  /* 0xffffffff00057882 */ /* 0x000fc60000000000 */
[----:B------:R-:W-:Y:S05]  /*1f80*/  BRA.DIV UR5, `(.L_x_22541) ;  /* 0x0000001205d87947 */ /* 0x000fea000b800000 */
[----:B------:R0:W0:Y:S02]  /*1f90*/  SHFL.IDX PT, R65, R68, R17, 0x1f ;  /* 0x00001f1144417589 */ /* 0x00002400000e0000 */
.L_x_22597:
[----:B0-----:R-:W-:-:S07]  /*1fa0*/  IMAD R34, R60, R65, R34 ;  /* 0x000000413c227224 */ /* 0x001fce00078e0222 */
.L_x_22540:
[----:B------:R-:W-:-:S13]  /*1fb0*/  ISETP.GE.AND P3, PT, R64, 0x10, PT ;  /* 0x000000104000780c */ /* 0x000fda0003f66270 */
[----:B------:R-:W-:Y:S05]  /*1fc0*/  @!P3 BRA `(.L_x_22542) ;  /* 0x00000004001cb947 */ /* 0x000fea0003800000 */
[----:B------:R-:W-:-:S03]  /*1fd0*/  UMOV UR5, 0xffffffff ;  /* 0xffffffff00057882 */ /* 0x000fc60000000000 */
[----:B------:R-:W-:Y:S05]  /*1fe0*/  BRA.DIV UR5, `(.L_x_22543) ;  /* 0x0000001205e47947 */ /* 0x000fea000b800000 */
[----:B--234-:R2:W3:Y:S02]  /*1ff0*/  SHFL.IDX PT, R68, R68, R18, 0x1f ;  /* 0x00001f1244447589 */ /* 0x01c4e400000e0000 */
.L_x_22600:
[----:B0--3--:R-:W-:Y:S01]  /*2000*/  IMAD R34, R61, R68, R34 ;  /* 0x000000443d227224 */ /* 0x009fe200078e0222 */
[----:B------:R-:W-:Y:S06]  /*2010*/  BRA `(.L_x_22542) ;  /* 0x0000000400087947 */ /* 0x000fec0003800000 */
.L_x_22511:
        /* <DEDUP_REMOVED lines=66> */
.L_x_22542:
        /* <DEDUP_REMOVED lines=17> */
.L_x_22510:
[----:B------:R-:W-:Y:S05]  /*2550*/  @!P0 BRA `(.L_x_22545) ;  /* 0xffffffec00b48947 */ /* 0x000fea000383ffff */
[----:B------:R-:W-:Y:S05]  /*2560*/  BSYNC.RECONVERGENT B0 ;  /* 0x0000000000007941 */ /* 0x000fea0003800200 */
.L_x_22509:
        /* <DEDUP_REMOVED lines=53> */
.L_x_22551:
[----:B------:R-:W-:Y:S05]  /*28c0*/  BSYNC.RECONVERGENT B1 ;  /* 0x0000000000017941 */ /* 0x000fea0003800200 */
.L_x_22550:
[----:B------:R-:W-:-:S13]  /*28d0*/  ISETP.GE.U32.AND P0, PT, R49, 0x3, PT ;  /* 0x000000033100780c */ /* 0x000fda0003f06070 */
[----:B------:R-:W-:Y:S05]  /*28e0*/  @!P0 BRA `(.L_x_22549) ;  /* 0x0000000000708947 */ /* 0x000fea0003800000 */
[----:B0-----:R-:W0:Y:S01]  /*28f0*/  S2R R35, SR_CgaCtaId ;  /* 0x0000000000237919 */ /* 0x001e220000008800 */
[----:B------:R-:W-:-:S05]  /*2900*/  MOV R34, 0x400 ;  /* 0x0000040000227802 */ /* 0x000fca0000000f00 */
[----:B------:R-:W-:-:S05]  /*2910*/  VIADD R34, R34, 0x900 ;  /* 0x0000090022227836 */ /* 0x000fca0000000000 */
[----:B0-----:R-:W-:-:S07]  /*2920*/  LEA R58, R35, R34, 0x18 ;  /* 0x00000022233a7211 */ /* 0x001fce00078ec0ff */
.L_x_22552:
        /* <DEDUP_REMOVED lines=24> */
.L_x_22549:
[----:B------:R-:W-:Y:S05]  /*2ab0*/  BSYNC.RECONVERGENT B0 ;  /* 0x0000000000007941 */ /* 0x000fea0003800200 */
.L_x_22548:
[----:B------:R-:W5:Y:S02]  /*2ac0*/  LDCU UR5, c[0x0][0x374] ;  /* 0x00006e80ff0577ac */ /* 0x000f640008000800 */
[----:B-----5:R-:W-:Y:S02]  /*2ad0*/  UIADD3 UR4, UPT, UPT, UR5, UR4, URZ ;  /* 0x0000000405047290 */ /* 0x020fe4000fffe0ff */
[----:B------:R-:W-:-:S04]  /*2ae0*/  USHF.L.U32 UR5, UR5, 0x1, URZ ;  /* 0x0000000105057899 */ /* 0x000fc800080006ff */
[----:B------:R-:W-:-:S09]  /*2af0*/  UISETP.GE.U32.AND UP0, UPT, UR4, UR5, UPT ;  /* 0x000000050400728c */ /* 0x000fd2000bf06070 */
[----:B------:R-:W-:Y:S05]  /*2b00*/  BRA.U !UP0, `(.L_x_22553) ;  /* 0xffffffe108ac7547 */ /* 0x000fea000b83ffff */
[----:B------:R-:W-:Y:S05]  /*2b10*/  EXIT ;  /* 0x000000000000794d */ /* 0x000fea0003800000 */
.L_x_22513:
[----:B------:R-:W-:Y:S01]  /*2b20*/  MOV R65, R19 ;  /* 0x0000001300417202 */ /* 0x000fe20000000f00 */
[----:B------:R-:W-:Y:S02]  /*2b30*/  IMAD.MOV.U32 R66, RZ, RZ, 0x1f ;  /* 0x0000001fff427424 */ /* 0x000fe400078e00ff */
[----:B------:R-:W-:-:S07]  /*2b40*/  IMAD.MOV.U32 R67, RZ, RZ, -0x1 ;  /* 0xffffffffff437424 */ /* 0x000fce00078e00ff */
[----:B01----:R-:W-:Y:S05]  /*2b50*/  WARPSYNC.COLLECTIVE R67, `(.L_x_22554) ;  /* 0x0000000043087348 */ /* 0x003fea0003c00000 */
[----:B------:R2:W3:Y:S02]  /*2b60*/  SHFL.IDX P3, R65, R68, R65, R66 ;  /* 0x0000004144417389 */ /* 0x0004e40000060042 */
[----:B0123--:R-:W-:Y:S05]  /*2b70*/  ENDCOLLECTIVE ;  /* 0x000000000000791b */ /* 0x00ffea0003800000 */
.L_x_22554:
[----:B------:R-:W-:Y:S01]  /*2b80*/  IMAD.MOV.U32 R69, RZ, RZ, R65 ;  /* 0x000000ffff457224 */ /* 0x000fe200078e0041 */
[----:B------:R-:W-:Y:S06]  /*2b90*/  BRA `(.L_x_22555) ;  /* 0xffffffec00b07947 */ /* 0x000fec000383ffff */
.L_x_22515:
[----:B------:R-:W-:Y:S01]  /*2ba0*/  BSSY B1, `(.L_x_22556) ;  /* 0x0000007000017945 */ /* 0x000fe20003800000 */
[----:B------:R-:W-:Y:S01]  /*2bb0*/  MOV R65, R4 ;  /* 0x0000000400417202 */ /* 0x000fe20000000f00 */
[----:B------:R-:W-:Y:S02]  /*2bc0*/  IMAD.MOV.U32 R66, RZ, RZ, 0x1f ;  /* 0x0000001fff427424 */ /* 0x000fe400078e00ff */
[----:B------:R-:W-:-:S07]  /*2bd0*/  IMAD.MOV.U32 R67, RZ, RZ, -0x1 ;  /* 0xffffffffff437424 */ /* 0x000fce00078e00ff */
[----:B012---:R-:W-:Y:S05]  /*2be0*/  WARPSYNC.COLLECTIVE R67, `(.L_x_22557) ;  /* 0x0000000043087348 */ /* 0x007fea0003c00000 */
[----:B------:R3:W4:Y:S02]  /*2bf0*/  SHFL.IDX P3, R65, R68, R65, R66 ;  /* 0x0000004144417389 */ /* 0x0007240000060042 */
[----:B01234-:R-:W-:Y:S05]  /*2c00*/  ENDCOLLECTIVE ;  /* 0x000000000000791b */ /* 0x01ffea0003800000 */
.L_x_22557:
[----:B------:R-:W-:Y:S05]  /*2c10*/  BSYNC B1 ;  /* 0x0000000000017941 */ /* 0x000fea0003800000 */
.L_x_22556:
[----:B------:R-:W-:Y:S05]  /*2c20*/  BRA `(.L_x_22558) ;  /* 0xffffffec00a47947 */ /* 0x000fea000383ffff */
.L_x_22517:
[----:B------:R-:W-:Y:S01]  /*2c30*/  HFMA2 R66, -RZ, RZ, 0, 1.847743988037109375e-06 ;  /* 0x0000001fff427431 */ /* 0x000fe200000001ff */
[----:B------:R-:W-:Y:S01]  /*2c40*/  BSSY B1, `(.L_x_22559) ;  /* 0x0000006000017945 */ /* 0x000fe20003800000 */
[----:B------:R-:W-:Y:S02]  /*2c50*/  IMAD.MOV.U32 R65, RZ, RZ, R5 ;  /* 0x000000ffff417224 */ /* 0x000fe400078e0005 */
[----:B------:R-:W-:-:S07]  /*2c60*/  IMAD.MOV.U32 R67, RZ, RZ, -0x1 ;  /* 0xffffffffff437424 */ /* 0x000fce00078e00ff */
[----:B0123--:R-:W-:Y:S05]  /*2c70*/  WARPSYNC.COLLECTIVE R67, `(.L_x_22560) ;  /* 0x0000000043087348 */ /* 0x00ffea0003c00000 */
[----:B------:R4:W0:Y:S02]  /*2c80*/  SHFL.IDX P3, R65, R68, R65, R66 ;  /* 0x0000004144417389 */ /* 0x0008240000060042 */
[----:B01234-:R-:W-:Y:S05]  /*2c90*/  ENDCOLLECTIVE ;  /* 0x000000000000791b */ /* 0x01ffea0003800000 */
.L_x_22560:
[----:B------:R-:W-:Y:S05]  /*2ca0*/  BSYNC B1 ;  /* 0x0000000000017941 */ /* 0x000fea0003800000 */
.L_x_22559:
[----:B------:R-:W-:Y:S05]  /*2cb0*/  BRA `(.L_x_22561) ;  /* 0xffffffec00987947 */ /* 0x000fea000383ffff */
.L_x_22519:
[----:B------:R-:W-:Y:S01]  /*2cc0*/  BSSY B1, `(.L_x_22562) ;  /* 0x0000007000017945 */ /* 0x000fe20003800000 */
[----:B------:R-:W-:Y:S01]  /*2cd0*/  IMAD.MOV.U32 R65, RZ, RZ, R6 ;  /* 0x000000ffff417224 */ /* 0x000fe200078e0006 */
[----:B------:R-:W-:Y:S01]  /*2ce0*/  MOV R67, 0xffffffff ;  /* 0xffffffff00437802 */ /* 0x000fe20000000f00 */
[----:B------:R-:W-:-:S07]  /*2cf0*/  IMAD.MOV.U32 R66, RZ, RZ, 0x1f ;  /* 0x0000001fff427424 */ /* 0x000fce00078e00ff */
[----:B01234-:R-:W-:Y:S05]  /*2d00*/  WARPSYNC.COLLECTIVE R67, `(.L_x_22563) ;  /* 0x0000000043087348 */ /* 0x01ffea0003c00000 */
[----:B------:R0:W0:Y:S02]  /*2d10*/  SHFL.IDX P3, R65, R68, R65, R66 ;  /* 0x0000004144417389 */ /* 0x0000240000060042 */
[----:B01234-:R-:W-:Y:S05]  /*2d20*/  ENDCOLLECTIVE ;  /* 0x000000000000791b */ /* 0x01ffea0003800000 */
.L_x_22563:
[----:B------:R-:W-:Y:S05]  /*2d30*/  BSYNC B1 ;  /* 0x0000000000017941 */ /* 0x000fea0003800000 */
.L_x_22562:
[----:B------:R-:W-:Y:S05]  /*2d40*/  BRA `(.L_x_22564) ;  /* 0xffffffec008c7947 */ /* 0x000fea000383ffff */
.L_x_22521:
[----:B------:R-:W-:Y:S01]  /*2d50*/  BSSY B1, `(.L_x_22565) ;  /* 0x0000007000017945 */ /* 0x000fe20003800000 */
[----:B------:R-:W-:Y:S02]  /*2d60*/  IMAD.MOV.U32 R65, RZ, RZ, R7 ;  /* 0x000000ffff417224 */ /* 0x000fe400078e0007 */
[----:B------:R-:W-:Y:S02]  /*2d70*/  IMAD.MOV.U32 R66, RZ, RZ, 0x1f ;  /* 0x0000001fff427424 */ /* 0x000fe400078e00ff */
[----:B------:R-:W-:-:S07]  /*2d80*/  IMAD.MOV.U32 R67, RZ, RZ, -0x1 ;  /* 0xffffffffff437424 */ /* 0x000fce00078e00ff */
[----:B01234-:R-:W-:Y:S05]  /*2d90*/  WARPSYNC.COLLECTIVE R67, `(.L_x_22566) ;  /* 0x0000000043087348 */ /* 0x01ffea0003c00000 */
[----:B------:R0:W0:Y:S02]  /*2da0*/  SHFL.IDX P3, R65, R68, R65, R66 ;  /* 0x0000004144417389 */ /* 0x0000240000060042 */
[----:B01234-:R-:W-:Y:S05]  /*2db0*/  ENDCOLLECTIVE ;  /* 0x000000000000791b */ /* 0x01ffea0003800000 */
.L_x_22566:
[----:B------:R-:W-:Y:S05]  /*2dc0*/  BSYNC B1 ;  /* 0x0000000000017941 */ /* 0x000fea0003800000 */
.L_x_22565:
[----:B------:R-:W-:Y:S05]  /*2dd0*/  BRA `(.L_x_22567) ;  /* 0xffffffec00807947 */ /* 0x000fea000383ffff */
.L_x_22523:
[----:B------:R-:W-:Y:S01]  /*2de0*/  BSSY B1, `(.L_x_22568) ;  /* 0x0000007000017945 */ /* 0x000fe20003800000 */
[----:B------:R-:W-:Y:S01]  /*2df0*/  MOV R65, R8 ;  /* 0x0000000800417202 */ /* 0x000fe20000000f00 */
[----:B------:R-:W-:Y:S02]  /*2e00*/  IMAD.MOV.U32 R66, RZ, RZ, 0x1f ;  /* 0x0000001fff427424 */ /* 0x000fe400078e00ff */
[----:B------:R-:W-:-:S07]  /*2e10*/  IMAD.MOV.U32 R67, RZ, RZ, -0x1 ;  /* 0xffffffffff437424 */ /* 0x000fce00078e00ff */
[----:B01234-:R-:W-:Y:S05]  /*2e20*/  WARPSYNC.COLLECTIVE R67, `(.L_x_22569) ;  /* 0x0000000043087348 */ /* 0x01ffea0003c00000 */
[----:B------:R0:W0:Y:S02]  /*2e30*/  SHFL.IDX P3, R65, R68, R65, R66 ;  /* 0x0000004144417389 */ /* 0x0000240000060042 */
[----:B01234-:R-:W-:Y:S05]  /*2e40*/  ENDCOLLECTIVE ;  /* 0x000000000000791b */ /* 0x01ffea0003800000 */
.L_x_22569:
[----:B------:R-:W-:Y:S05]  /*2e50*/  BSYNC B1 ;  /* 0x0000000000017941 */ /* 0x000fea0003800000 */
.L_x_22568:
[----:B------:R-:W-:Y:S05]  /*2e60*/  BRA `(.L_x_22570) ;  /* 0xffffffec00747947 */ /* 0x000fea000383ffff */
.L_x_22525:
[----:B------:R-:W-:Y:S01]  /*2e70*/  HFMA2 R66, -RZ, RZ, 0, 1.847743988037109375e-06 ;  /* 0x0000001fff427431 */ /* 0x000fe200000001ff */
[----:B------:R-:W-:Y:S01]  /*2e80*/  BSSY B1, `(.L_x_22571) ;  /* 0x0000006000017945 */ /* 0x000fe20003800000 */
[----:B------:R-:W-:Y:S02]  /*2e90*/  IMAD.MOV.U32 R65, RZ, RZ, R9 ;  /* 0x000000ffff417224 */ /* 0x000fe400078e0009 */
[----:B------:R-:W-:-:S07]  /*2ea0*/  IMAD.MOV.U32 R67, RZ, RZ, -0x1 ;  /* 0xffffffffff437424 */ /* 0x000fce00078e00ff */
[----:B01234-:R-:W-:Y:S05]  /*2eb0*/  WARPSYNC.COLLECTIVE R67, `(.L_x_22572) ;  /* 0x0000000043087348 */ /* 0x01ffea0003c00000 */
[----:B------:R0:W0:Y:S02]  /*2ec0*/  SHFL.IDX P3, R65, R68, R65, R66 ;  /* 0x0000004144417389 */ /* 0x0000240000060042 */
[----:B01234-:R-:W-:Y:S05]  /*2ed0*/  ENDCOLLECTIVE ;  /* 0x000000000000791b */ /* 0x01ffea0003800000 */
.L_x_22572:
[----:B------:R-:W-:Y:S05]  /*2ee0*/  BSYNC B1 ;  /* 0x0000000000017941 */ /* 0x000fea0003800000 */
.L_x_22571:
[----:B------:R-:W-:Y:S05]  /*2ef0*/  BRA `(.L_x_22573) ;  /* 0xffffffec00687947 */ /* 0x000fea000383ffff */
.L_x_22527:
[----:B------:R-:W-:Y:S01]  /*2f00*/  BSSY B1, `(.L_x_22574) ;  /* 0x0000007000017945 */ /* 0x000fe20003800000 */
[----:B------:R-:W-:Y:S01]  /*2f10*/  IMAD.MOV.U32 R65, RZ, RZ, R10 ;  /* 0x000000ffff417224 */ /* 0x000fe200078e000a */
[----:B------:R-:W-:Y:S01]  /*2f20*/  MOV R67, 0xffffffff ;  /* 0xffffffff00437802 */ /* 0x000fe20000000f00 */
[----:B------:R-:W-:-:S07]  /*2f30*/  IMAD.MOV.U32 R66, RZ, RZ, 0x1f ;  /* 0x0000001fff427424 */ /* 0x000fce00078e00ff */
[----:B01234-:R-:W-:Y:S05]  /*2f40*/  WARPSYNC.COLLECTIVE R67, `(.L_x_22575) ;  /* 0x0000000043087348 */ /* 0x01ffea0003c00000 */
[----:B------:R0:W0:Y:S02]  /*2f50*/  SHFL.IDX P3, R65, R68, R65, R66 ;  /* 0x0000004144417389 */ /* 0x0000240000060042 */
[----:B01234-:R-:W-:Y:S05]  /*2f60*/  ENDCOLLECTIVE ;  /* 0x000000000000791b */ /* 0x01ffea0003800000 */
.L_x_22575:
[----:B------:R-:W-:Y:S05]  /*2f70*/  BSYNC B1 ;  /* 0x0000000000017941 */ /* 0x000fea0003800000 */
.L_x_22574:
[----:B------:R-:W-:Y:S05]  /*2f80*/  BRA `(.L_x_22576) ;  /* 0xffffffec005c7947 */ /* 0x000fea000383ffff */
.L_x_22529:
[----:B------:R-:W-:Y:S01]  /*2f90*/  BSSY B1, `(.L_x_22577) ;  /* 0x0000007000017945 */ /* 0x000fe20003800000 */
[----:B------:R-:W-:Y:S02]  /*2fa0*/  IMAD.MOV.U32 R65, RZ, RZ, R11 ;  /* 0x000000ffff417224 */ /* 0x000fe400078e000b */
[----:B------:R-:W-:Y:S02]  /*2fb0*/  IMAD.MOV.U32 R66, RZ, RZ, 0x1f ;  /* 0x0000001fff427424 */ /* 0x000fe400078e00ff */
[----:B------:R-:W-:-:S07]  /*2fc0*/  IMAD.MOV.U32 R67, RZ, RZ, -0x1 ;  /* 0xffffffffff437424 */ /* 0x000fce00078e00ff */
[----:B01234-:R-:W-:Y:S05]  /*2fd0*/  WARPSYNC.COLLECTIVE R67, `(.L_x_22578) ;  /* 0x0000000043087348 */ /* 0x01ffea0003c00000 */
[----:B------:R0:W0:Y:S02]  /*2fe0*/  SHFL.IDX P3, R65, R68, R65, R66 ;  /* 0x0000004144417389 */ /* 0x0000240000060042 */
[----:B01234-:R-:W-:Y:S05]  /*2ff0*/  ENDCOLLECTIVE ;  /* 0x000000000000791b */ /* 0x01ffea0003800000 */
.L_x_22578:
[----:B------:R-:W-:Y:S05]  /*3000*/  BSYNC B1 ;  /* 0x0000000000017941 */ /* 0x000fea0003800000 */
.L_x_22577:
[----:B------:R-:W-:Y:S05]  /*3010*/  BRA `(.L_x_22579) ;  /* 0xffffffec00507947 */ /* 0x000fea000383ffff */
.L_x_22531:
[----:B------:R-:W-:Y:S01]  /*3020*/  BSSY B1, `(.L_x_22580) ;  /* 0x0000007000017945 */ /* 0x000fe20003800000 */
[----:B------:R-:W-:Y:S01]  /*3030*/  MOV R65, R12 ;  /* 0x0000000c00417202 */ /* 0x000fe20000000f00 */
[----:B------:R-:W-:Y:S02]  /*3040*/  IMAD.MOV.U32 R66, RZ, RZ, 0x1f ;  /* 0x0000001fff427424 */ /* 0x000fe400078e00ff */
[----:B------:R-:W-:-:S07]  /*3050*/  IMAD.MOV.U32 R67, RZ, RZ, -0x1 ;  /* 0xffffffffff437424 */ /* 0x000fce00078e00ff */
[----:B01234-:R-:W-:Y:S05]  /*3060*/  WARPSYNC.COLLECTIVE R67, `(.L_x_22581) ;  /* 0x0000000043087348 */ /* 0x01ffea0003c00000 */
[----:B------:R0:W0:Y:S02]  /*3070*/  SHFL.IDX P3, R65, R68, R65, R66 ;  /* 0x0000004144417389 */ /* 0x0000240000060042 */
[----:B01234-:R-:W-:Y:S05]  /*3080*/  ENDCOLLECTIVE ;  /* 0x000000000000791b */ /* 0x01ffea0003800000 */
.L_x_22581:
[----:B------:R-:W-:Y:S05]  /*3090*/  BSYNC B1 ;  /* 0x0000000000017941 */ /* 0x000fea0003800000 */
.L_x_22580:
[----:B------:R-:W-:Y:S05]  /*30a0*/  BRA `(.L_x_22582) ;  /* 0xffffffec00447947 */ /* 0x000fea000383ffff */
.L_x_22533:
[----:B------:R-:W-:Y:S01]  /*30b0*/  HFMA2 R66, -RZ, RZ, 0, 1.847743988037109375e-06 ;  /* 0x0000001fff427431 */ /* 0x000fe200000001ff */
[----:B------:R-:W-:Y:S01]  /*30c0*/  BSSY B1, `(.L_x_22583) ;  /* 0x0000006000017945 */ /* 0x000fe20003800000 */
[----:B------:R-:W-:Y:S02]  /*30d0*/  IMAD.MOV.U32 R65, RZ, RZ, R13 ;  /* 0x000000ffff417224 */ /* 0x000fe400078e000d */
[----:B------:R-:W-:-:S07]  /*30e0*/  IMAD.MOV.U32 R67, RZ, RZ, -0x1 ;  /* 0xffffffffff437424 */ /* 0x000fce00078e00ff */
[----:B01234-:R-:W-:Y:S05]  /*30f0*/  WARPSYNC.COLLECTIVE R67, `(.L_x_22584) ;  /* 0x0000000043087348 */ /* 0x01ffea0003c00000 */
[----:B------:R0:W0:Y:S02]  /*3100*/  SHFL.IDX P3, R65, R68, R65, R66 ;  /* 0x0000004144417389 */ /* 0x0000240000060042 */
[----:B01234-:R-:W-:Y:S05]  /*3110*/  ENDCOLLECTIVE ;  /* 0x000000000000791b */ /* 0x01ffea0003800000 */
.L_x_22584:
[----:B------:R-:W-:Y:S05]  /*3120*/  BSYNC B1 ;  /* 0x0000000000017941 */ /* 0x000fea0003800000 */
.L_x_22583:
[----:B------:R-:W-:Y:S05]  /*3130*/  BRA `(.L_x_22585) ;  /* 0xffffffec00387947 */ /* 0x000fea000383ffff */
.L_x_22535:
[----:B------:R-:W-:Y:S01]  /*3140*/  BSSY B1, `(.L_x_22586) ;  /* 0x0000007000017945 */ /* 0x000fe20003800000 */
[----:B------:R-:W-:Y:S01]  /*3150*/  IMAD.MOV.U32 R65, RZ, RZ, R14 ;  /* 0x000000ffff417224 */ /* 0x000fe200078e000e */
[----:B------:R-:W-:Y:S01]  /*3160*/  MOV R67, 0xffffffff ;  /* 0xffffffff00437802 */ /* 0x000fe20000000f00 */
[----:B------:R-:W-:-:S07]  /*3170*/  IMAD.MOV.U32 R66, RZ, RZ, 0x1f ;  /* 0x0000001fff427424 */ /* 0x000fce00078e00ff */
[----:B01234-:R-:W-:Y:S05]  /*3180*/  WARPSYNC.COLLECTIVE R67, `(.L_x_22587) ;  /* 0x0000000043087348 */ /* 0x01ffea0003c00000 */
[----:B------:R0:W0:Y:S02]  /*3190*/  SHFL.IDX P3, R65, R68, R65, R66 ;  /* 0x0000004144417389 */ /* 0x0000240000060042 */
[----:B01234-:R-:W-:Y:S05]  /*31a0*/  ENDCOLLECTIVE ;  /* 0x000000000000791b */ /* 0x01ffea0003800000 */
.L_x_22587:
[----:B------:R-:W-:Y:S05]  /*31b0*/  BSYNC B1 ;  /* 0x0000000000017941 */ /* 0x000fea0003800000 */
.L_x_22586:
[----:B------:R-:W-:Y:S05]  /*31c0*/  BRA `(.L_x_22588) ;  /* 0xffffffec002c7947 */ /* 0x000fea000383ffff */
.L_x_22537:
[----:B------:R-:W-:Y:S01]  /*31d0*/  BSSY B1, `(.L_x_22589) ;  /* 0x0000007000017945 */ /* 0x000fe20003800000 */
[----:B------:R-:W-:Y:S02]  /*31e0*/  IMAD.MOV.U32 R65, RZ, RZ, R15 ;  /* 0x000000ffff417224 */ /* 0x000fe400078e000f */
[----:B------:R-:W-:Y:S02]  /*31f0*/  IMAD.MOV.U32 R66, RZ, RZ, 0x1f ;  /* 0x0000001fff427424 */ /* 0x000fe400078e00ff */
[----:B------:R-:W-:-:S07]  /*3200*/  IMAD.MOV.U32 R67, RZ, RZ, -0x1 ;  /* 0xffffffffff437424 */ /* 0x000fce00078e00ff */
[----:B01234-:R-:W-:Y:S05]  /*3210*/  WARPSYNC.COLLECTIVE R67, `(.L_x_22590) ;  /* 0x0000000043087348 */ /* 0x01ffea0003c00000 */
[----:B------:R0:W0:Y:S02]  /*3220*/  SHFL.IDX P3, R65, R68, R65, R66 ;  /* 0x0000004144417389 */ /* 0x0000240000060042 */
[----:B01234-:R-:W-:Y:S05]  /*3230*/  ENDCOLLECTIVE ;  /* 0x000000000000791b */ /* 0x01ffea0003800000 */
.L_x_22590:
[----:B------:R-:W-:Y:S05]  /*3240*/  BSYNC B1 ;  /* 0x0000000000017941 */ /* 0x000fea0003800000 */
.L_x_22589:
[----:B------:R-:W-:Y:S05]  /*3250*/  BRA `(.L_x_22591) ;  /* 0xffffffec00207947 */ /* 0x000fea000383ffff */
.L_x_22539:
[----:B------:R-:W-:Y:S01]  /*3260*/  BSSY B1, `(.L_x_22592) ;  /* 0x0000007000017945 */ /* 0x000fe20003800000 */
[----:B------:R-:W-:Y:S01]  /*3270*/  MOV R65, R16 ;  /* 0x0000001000417202 */ /* 0x000fe20000000f00 */
[----:B------:R-:W-:Y:S02]  /*3280*/  IMAD.MOV.U32 R66, RZ, RZ, 0x1f ;  /* 0x0000001fff427424 */ /* 0x000fe400078e00ff */
[----:B------:R-:W-:-:S07]  /*3290*/  IMAD.MOV.U32 R67, RZ, RZ, -0x1 ;  /* 0xffffffffff437424 */ /* 0x000fce00078e00ff */
[----:B01234-:R-:W-:Y:S05]  /*32a0*/  WARPSYNC.COLLECTIVE R67, `(.L_x_22593) ;  /* 0x0000000043087348 */ /* 0x01ffea0003c00000 */
[----:B------:R0:W0:Y:S02]  /*32b0*/  SHFL.IDX P3, R65, R68, R65, R66 ;  /* 0x0000004144417389 */ /* 0x0000240000060042 */
[----:B01234-:R-:W-:Y:S05]  /*32c0*/  ENDCOLLECTIVE ;  /* 0x000000000000791b */ /* 0x01ffea0003800000 */
.L_x_22593:
[----:B------:R-:W-:Y:S05]  /*32d0*/  BSYNC B1 ;  /* 0x0000000000017941 */ /* 0x000fea0003800000 */
.L_x_22592:
[----:B------:R-:W-:Y:S05]  /*32e0*/  BRA `(.L_x_22594) ;  /* 0xffffffec00147947 */ /* 0x000fea000383ffff */
.L_x_22541:
[----:B------:R-:W-:Y:S01]  /*32f0*/  HFMA2 R66, -RZ, RZ, 0, 1.847743988037109375e-06 ;  /* 0x0000001fff427431 */ /* 0x000fe200000001ff */
[----:B------:R-:W-:Y:S01]  /*3300*/  BSSY B1, `(.L_x_22595) ;  /* 0x0000006000017945 */ /* 0x000fe20003800000 */
[----:B------:R-:W-:Y:S02]  /*3310*/  IMAD.MOV.U32 R65, RZ, RZ, R17 ;  /* 0x000000ffff417224 */ /* 0x000fe400078e0011 */
[----:B------:R-:W-:-:S07]  /*3320*/  IMAD.MOV.U32 R67, RZ, RZ, -0x1 ;  /* 0xffffffffff437424 */ /* 0x000fce00078e00ff */
[----:B01234-:R-:W-:Y:S05]  /*3330*/  WARPSYNC.COLLECTIVE R67, `(.L_x_22596) ;  /* 0x0000000043087348 */ /* 0x01ffea0003c00000 */
[----:B------:R0:W0:Y:S02]  /*3340*/  SHFL.IDX P3, R65, R68, R65, R66 ;  /* 0x0000004144417389 */ /* 0x0000240000060042 */
[----:B01234-:R-:W-:Y:S05]  /*3350*/  ENDCOLLECTIVE ;  /* 0x000000000000791b */ /* 0x01ffea0003800000 */
.L_x_22596:
[----:B------:R-:W-:Y:S05]  /*3360*/  BSYNC B1 ;  /* 0x0000000000017941 */ /* 0x000fea0003800000 */
.L_x_22595:
[----:B------:R-:W-:Y:S05]  /*3370*/  BRA `(.L_x_22597) ;  /* 0xffffffec00087947 */ /* 0x000fea000383ffff */
.L_x_22543:
[----:B------:R-:W-:Y:S01]  /*3380*/  BSSY B1, `(.L_x_22598) ;  /* 0x0000007000017945 */ /* 0x000fe20003800000 */
[----:B------:R-:W-:Y:S01]  /*3390*/  IMAD.MOV.U32 R65, RZ, RZ, R18 ;  /* 0x000000ffff417224 */ /* 0x000fe200078e0012 */
[----:B------:R-:W-:Y:S01]  /*33a0*/  MOV R67, 0xffffffff ;  /* 0xffffffff00437802 */ /* 0x000fe20000000f00 */
[----:B------:R-:W-:-:S07]  /*33b0*/  IMAD.MOV.U32 R66, RZ, RZ, 0x1f ;  /* 0x0000001fff427424 */ /* 0x000fce00078e00ff */
[----:B01234-:R-:W-:Y:S05]  /*33c0*/  WARPSYNC.COLLECTIVE R67, `(.L_x_22599) ;  /* 0x0000000043087348 */ /* 0x01ffea0003c00000 */
[----:B------:R0:W0:Y:S02]  /*33d0*/  SHFL.IDX P3, R65, R68, R65, R66 ;  /* 0x0000004144417389 */ /* 0x0000240000060042 */
[----:B01234-:R-:W-:Y:S05]  /*33e0*/  ENDCOLLECTIVE ;  /* 0x000000000000791b */ /* 0x01ffea0003800000 */
.L_x_22599:
[----:B------:R-:W-:Y:S05]  /*33f0*/  BSYNC B1 ;  /* 0x0000000000017941 */ /* 0x000fea0003800000 */
.L_x_22598:
[----:B------:R-:W-:Y:S01]  /*3400*/  IMAD.MOV.U32 R68, RZ, RZ, R65 ;  /* 0x000000ffff447224 */ /* 0x000fe200078e0041 */
[----:B------:R-:W-:Y:S06]  /*3410*/  BRA `(.L_x_22600) ;  /* 0xffffffe800f87947 */ /* 0x000fec000383ffff */
        .weak           $__internal_452_$__cuda_sm20_div_s16
        .type           $__internal_452_$__cuda_sm20_div_s16,@function
        .size           $__internal_452_$__cuda_sm20_div_s16,(.L_x_38955 - $__internal_452_$__cuda_sm20_div_s16)
$__internal_452_$__cuda_sm20_div_s16:
        /* <DEDUP_REMOVED lines=25> */
[----:B------:R-:W-:Y:S05]  /*35b0*/  RET.REL.NODEC R34 `(_Z9cuda_gemmIiLi128ELi2ELi1ELi32ELi128ELi128ELi64ELi1ELi0EEviiiPT_S1_S1_iii) ;  /* 0xffffffc822907950 */ /* 0x000fea0003c3ffff */
.L_x_22601:
        /* <DEDUP_REMOVED lines=12> */
.L_x_38955:


//--------------------- .text._Z9cuda_gemmIiLi128ELi2ELi1ELi32ELi128ELi128ELi64ELi0ELi1EEviiiPT_S1_S1_iii --------------------------
	.section	.text._Z9cuda_gemmIiLi128ELi2ELi1ELi32ELi128ELi128ELi64ELi0ELi1EEviiiPT_S1_S1_iii,"ax",@progbits
	.align	128
        .global         _Z9cuda_gemmIiLi128ELi2ELi1ELi32ELi128ELi128ELi64ELi0ELi1EEviiiPT_S1_S1_iii
        .type           _Z9cuda_gemmIiLi128ELi2ELi1ELi32ELi128ELi128ELi64ELi0ELi1EEviiiPT_S1_S1_iii,@function
        .size           _Z9cuda_gemmIiLi128ELi2ELi1ELi32ELi128ELi128ELi64ELi0ELi1EEviiiPT_S1_S1_iii,(.L_x_39693 - _Z9cuda_gemmIiLi128ELi2ELi1ELi32ELi128ELi128ELi64ELi0ELi1EEviiiPT_S1_S1_iii)
        .other          _Z9cuda_gemmIiLi128ELi2ELi1ELi32ELi128ELi128ELi64ELi0ELi1EEviiiPT_S1_S1_iii,@"STO_CUDA_ENTRY STV_DEFAULT"
_Z9cuda_gemmIiLi128ELi2ELi1ELi32ELi128ELi128ELi64ELi0ELi1EEviiiPT_S1_S1_iii:
.text._Z9cuda_gemmIiLi128ELi2ELi1ELi32ELi128ELi128ELi64ELi0ELi1EEviiiPT_S1_S1_iii:
        /* <DEDUP_REMOVED lines=43> */
.L_x_22612:
        /* <DEDUP_REMOVED lines=19> */
.L_x_22605:
[----:B------:R-:W-:Y:S05]  /*03e0*/  BSYNC.RECONVERGENT B1 ;  /* 0x0000000000017941 */ /* 0x000fea0003800200 */
.L_x_22604:
[----:B------:R-:W-:Y:S05]  /*03f0*/  @!P2 BRA `(.L_x_22603) ;  /* 0x000000000030a947 */ /* 0x000fea0003800000 */
[----:B------:R-:W-:-:S07]  /*0400*/  LEA R16, R14, UR4, 0x2 ;  /* 0x000000040e107c11 */ /* 0x000fce000f8e10ff */
.L_x_22606:
        /* <DEDUP_REMOVED lines=11> */
.L_x_22603:
[----:B------:R-:W-:Y:S05]  /*04c0*/  BSYNC.RECONVERGENT B0 ;  /* 0x0000000000007941 */ /* 0x000fea0003800200 */
.L_x_22602:
        /* <DEDUP_REMOVED lines=28> */
.L_x_22610:
[----:B------:R-:W-:Y:S05]  /*0690*/  BSYNC.RECONVERGENT B1 ;  /* 0x0000000000017941 */ /* 0x000fea0003800200 */
.L_x_22609:
[----:B------:R-:W-:-:S13]  /*06a0*/  ISETP.GE.U32.AND P0, PT, R5, 0x3, PT ;  /* 0x000000030500780c */ /* 0x000fda0003f06070 */
[----:B------:R-:W-:Y:S05]  /*06b0*/  @!P0 BRA `(.L_x_22608) ;  /* 0x00000000003c8947 */ /* 0x000fea0003800000 */
.L_x_22611:
        /* <DEDUP_REMOVED lines=15> */
.L_x_22608:
[----:B------:R-:W-:Y:S05]  /*07b0*/  BSYNC.RECONVERGENT B0 ;  /* 0x0000000000007941 */ /* 0x000fea0003800200 */
.L_x_22607:
[----:B------:R-:W-:Y:S05]  /*07c0*/  @!P1 BRA `(.L_x_22612) ;  /* 0xfffffff800b89947 */ /* 0x000fea000383ffff */
[----:B------:R-:W-:Y:S05]  /*07d0*/  EXIT ;  /* 0x000000000000794d */ /* 0x000fea0003800000 */
.L_x_22613:
        /* <DEDUP_REMOVED lines=10> */
.L_x_39693:


//--------------------- .text._Z9cuda_gemmIiLi128ELi2ELi1ELi32ELi128ELi128ELi64ELi0ELi0EEviiiPT_S1_S1_iii --------------------------
	.section	.text._Z9cuda_gemmIiLi128ELi2ELi1ELi32ELi128ELi128ELi64ELi0ELi0EEviiiPT_S1_S1_iii,"ax",@progbits
	.align	128
        .global         _Z9cuda_gemmIiLi128ELi2ELi1ELi32ELi128ELi128ELi64ELi0ELi0EEviiiPT_S1_S1_iii
        .type           _Z9cuda_gemmIiLi128ELi2ELi1ELi32ELi128ELi128ELi64ELi0ELi0EEviiiPT_S1_S1_iii,@function
        .size           _Z9cuda_gemmIiLi128ELi2ELi1ELi32ELi128ELi128ELi64ELi0ELi0EEviiiPT_S1_S1_iii,(.L_x_38956 - _Z9cuda_gemmIiLi128ELi2ELi1ELi32ELi128ELi128ELi64ELi0ELi0EEviiiPT_S1_S1_iii)
        .other          _Z9cuda_gemmIiLi128ELi2ELi1ELi32ELi128ELi128ELi64ELi0ELi0EEviiiPT_S1_S1_iii,@"STO_CUDA_ENTRY STV_DEFAULT"
_Z9cuda_gemmIiLi128ELi2ELi1ELi32ELi128ELi128ELi64ELi0ELi0EEviiiPT_S1_S1_iii:
.text._Z9cuda_gemmIiLi128ELi2ELi1ELi32ELi128ELi128ELi64ELi0ELi0EEviiiPT_S1_S1_iii:
        /* <DEDUP_REMOVED lines=221> */
[----:B------:R-:W-:Y:S05]  /*0dd0*/  CALL.REL.NOINC `($__internal_453_$__cuda_sm20_div_s16) ;  /* 0x0000003000607944 */ /* 0x000fea0003c00000 */
[----:B------:R-:W0:Y:S01]  /*0de0*/  LDCU UR6, c[0x0][0x3a8] ;  /* 0x00007500ff0677ac */ /* 0x000e220008000800 */
[----:B------:R-:W-:Y:S01]  /*0df0*/  LOP3.LUT R45, R44, 0x1f, RZ, 0xc0, !PT ;  /* 0x0000001f2c2d7812 */ /* 0x000fe200078ec0ff */
[----:B------:R-:W1:Y:S01]  /*0e00*/  LDCU.64 UR12, c[0x0][0x358] ;  /* 0x00006b00ff0c77ac */ /* 0x000e620008000a00 */
[----:B------:R-:W-:Y:S02]  /*0e10*/  UPRMT UR7, UR5, 0x9910, URZ ;  /* 0x0000991005077896 */ /* 0x000fe400080000ff */
[----:B0-----:R-:W-:-:S04]  /*0e20*/  UISETP.LT.AND UP0, UPT, UR6, 0x10, UPT ;  /* 0x000000100600788c */ /* 0x001fc8000bf01270 */
[----:B-1----:R-:W-:-:S12]  /*0e30*/  USEL UR6, UR6, 0x10, UP0 ;  /* 0x0000001006067887 */ /* 0x002fd80008000000 */
.L_x_22667:
        /* <DEDUP_REMOVED lines=29> */
.L_x_22617:
[----:B------:R-:W-:Y:S05]  /*1010*/  BSYNC.RECONVERGENT B1 ;  /* 0x0000000000017941 */ /* 0x000fea0003800200 */
.L_x_22616:
[----:B------:R-:W-:Y:S05]  /*1020*/  @!P1 BRA `(.L_x_22615) ;  /* 0x0000000000489947 */ /* 0x000fea0003800000 */
[----:B------:R-:W2:Y:S01]  /*1030*/  S2UR UR8, SR_CgaCtaId ;  /* 0x00000000000879c3 */ /* 0x000ea20000008800 */
[----:B------:R-:W-:Y:S02]  /*1040*/  UMOV UR5, 0x400 ;  /* 0x0000040000057882 */ /* 0x000fe40000000000 */
[----:B------:R-:W-:-:S04]  /*1050*/  UIADD3 UR5, UPT, UPT, UR5, 0x900, URZ ;  /* 0x0000090005057890 */ /* 0x000fc8000fffe0ff */
[----:B--2---:R-:W-:-:S06]  /*1060*/  ULEA UR5, UR8, UR5, 0x18 ;  /* 0x0000000508057291 */ /* 0x004fcc000f8ec0ff */
[----:B01----:R-:W-:-:S07]  /*1070*/  LEA R17, R16, UR5, 0x2 ;  /* 0x0000000510117c11 */ /* 0x003fce000f8e10ff */
.L_x_22618:
        /* <DEDUP_REMOVED lines=13> */
.L_x_22615:
[----:B------:R-:W-:Y:S05]  /*1150*/  BSYNC.RECONVERGENT B0 ;  /* 0x0000000000007941 */ /* 0x000fea0003800200 */
.L_x_22614:
[----:B------:R-:W-:Y:S01]  /*1160*/  PLOP3.LUT P0, PT, PT, PT, PT, 0x80, 0x8 ;  /* 0x000000000008781c */ /* 0x000fe20003f0f070 */
[----:B------:R-:W-:Y:S01]  /*1170*/  IMAD.MOV.U32 R46, RZ, RZ, RZ ;  /* 0x000000ffff2e7224 */ /* 0x000fe200078e00ff */
[----:B------:R-:W2:Y:S11]  /*1180*/  LDCU UR15, c[0x0][0x3a8] ;  /* 0x00007500ff0f77ac */ /* 0x000eb60008000800 */
.L_x_22661:
        /* <DEDUP_REMOVED lines=17> */
.L_x_22621:
        /* <DEDUP_REMOVED lines=10> */
.L_x_22620:
[----:B--2---:R-:W-:Y:S05]  /*1340*/  BSYNC.RECONVERGENT B0 ;  /* 0x0000000000007941 */ /* 0x004fea0003800200 */
.L_x_22619:
[----:B---3--:R-:W2:Y:S01]  /*1350*/  S2R R16, SR_CTAID.Z ;  /* 0x0000000000107919 */ /* 0x008ea20000002700 */
[----:B-1----:R-:W-:Y:S02]  /*1360*/  IMAD.MOV.U32 R18, RZ, RZ, RZ ;  /* 0x000000ffff127224 */ /* 0x002fe400078e00ff */
[----:B--2---:R-:W-:-:S07]  /*1370*/  IMAD R19, R16, 0x40, R46 ;  /* 0x0000004010137824 */ /* 0x004fce00078e022e */
.L_x_22660:
[----:B--2---:R-:W2:Y:S01]  /*1380*/  LDL R16, [R1] ;  /* 0x0000000001107983 */ /* 0x004ea20000100800 */
[----:B------:R-:W-:Y:S01]  /*1390*/  SHF.R.U32.HI R46, RZ, 0x4, R44 ;  /* 0x00000004ff2e7819 */ /* 0x000fe2000001162c */
[----:B-1234-:R-:W-:-:S07]  /*13a0*/  IMAD.IADD R48, R16, 0x1, R18 ;  /* 0x0000000110307824 */ /* 0x01efce00078e0212 */
.L_x_22622:
        /* <DEDUP_REMOVED lines=18> */
.L_x_22659:
        /* <DEDUP_REMOVED lines=87> */
.L_x_22658:
        /* <DEDUP_REMOVED lines=11> */
.L_x_22669:
[----:B0--3--:R-:W-:-:S07]  /*1af0*/  IMAD R16, R63, R16, RZ ;  /* 0x000000103f107224 */ /* 0x009fce00078e02ff */
.L_x_22626:
[----:B------:R-:W-:-:S13]  /*1b00*/  ISETP.GE.AND P4, PT, R17, 0x2, PT ;  /* 0x000000021100780c */ /* 0x000fda0003f86270 */
[----:B------:R-:W-:Y:S05]  /*1b10*/  @!P4 BRA `(.L_x_22628) ;  /* 0x000000000010c947 */ /* 0x000fea0003800000 */
[----:B------:R-:W-:-:S03]  /*1b20*/  UMOV UR5, 0xffffffff ;  /* 0xffffffff00057882 */ /* 0x000fc60000000000 */
[----:B------:R-:W-:Y:S05]  /*1b30*/  BRA.DIV UR5, `(.L_x_22629) ;  /* 0x0000001a05ec7947 */ /* 0x000fea000b800000 */
[----:B------:R3:W4:Y:S02]  /*1b40*/  SHFL.IDX PT, R67, R69, R40, 0x1f ;  /* 0x00001f2845437589 */ /* 0x00072400000e0000 */
.L_x_22672:
[----:B----4-:R-:W-:-:S07]  /*1b50*/  IMAD R16, R62, R67, R16 ;  /* 0x000000433e107224 */ /* 0x010fce00078e0210 */
.L_x_22628:
[----:B------:R-:W-:-:S13]  /*1b60*/  ISETP.GE.AND P4, PT, R17, 0x3, PT ;  /* 0x000000031100780c */ /* 0x000fda0003f86270 */
[----:B------:R-:W-:Y:S05]  /*1b70*/  @!P4 BRA `(.L_x_22630) ;  /* 0x000000000010c947 */ /* 0x000fea0003800000 */
[----:B------:R-:W-:-:S03]  /*1b80*/  UMOV UR5, 0xffffffff ;  /* 0xffffffff00057882 */ /* 0x000fc60000000000 */
[----:B------:R-:W-:Y:S05]  /*1b90*/  BRA.DIV UR5, `(.L_x_22631) ;  /* 0x0000001a05f87947 */ /* 0x000fea000b800000 */
[----:B------:R4:W0:Y:S02]  /*1ba0*/  SHFL.IDX PT, R67, R69, R39, 0x1f ;  /* 0x00001f2745437589 */ /* 0x00082400000e0000 */
.L_x_22675:
[----:B0-----:R-:W-:-:S07]  /*1bb0*/  IMAD R16, R61, R67, R16 ;  /* 0x000000433d107224 */ /* 0x001fce00078e0210 */
.L_x_22630:
[----:B------:R-:W-:-:S13]  /*1bc0*/  ISETP.GE.AND P4, PT, R17, 0x4, PT ;  /* 0x000000041100780c */ /* 0x000fda0003f86270 */
[----:B------:R-:W-:Y:S05]  /*1bd0*/  @!P4 BRA `(.L_x_22632) ;  /* 0x000000000010c947 */ /* 0x000fea0003800000 */
[----:B------:R-:W-:-:S03]  /*1be0*/  UMOV UR5, 0xffffffff ;  /* 0xffffffff00057882 */ /* 0x000fc60000000000 */
[----:B------:R-:W-:Y:S05]  /*1bf0*/  BRA.DIV UR5, `(.L_x_22633) ;  /* 0x0000001e05047947 */ /* 0x000fea000b800000 */
[----:B------:R0:W0:Y:S02]  /*1c00*/  SHFL.IDX PT, R67, R69, R38, 0x1f ;  /* 0x00001f2645437589 */ /* 0x00002400000e0000 */
.L_x_22678:
[----:B0-----:R-:W-:-:S07]  /*1c10*/  IMAD R16, R60, R67, R16 ;  /* 0x000000433c107224 */ /* 0x001fce00078e0210 */
.L_x_22632:
[----:B------:R-:W-:-:S13]  /*1c20*/  ISETP.GE.AND P4, PT, R17, 0x5, PT ;  /* 0x000000051100780c */ /* 0x000fda0003f86270 */
[----:B------:R-:W-:Y:S05]  /*1c30*/  @!P4 BRA `(.L_x_22634) ;  /* 0x000000000010c947 */ /* 0x000fea0003800000 */
[----:B------:R-:W-:-:S03]  /*1c40*/  UMOV UR5, 0xffffffff ;  /* 0xffffffff00057882 */ /* 0x000fc60000000000 */
[----:B------:R-:W-:Y:S05]  /*1c50*/  BRA.DIV UR5, `(.L_x_22635) ;  /* 0x0000001e05107947 */ /* 0x000fea000b800000 */
[----:B------:R0:W0:Y:S02]  /*1c60*/  SHFL.IDX PT, R67, R69, R37, 0x1f ;  /* 0x00001f2545437589 */ /* 0x00002400000e0000 */
.L_x_22681:
[----:B0-----:R-:W-:-:S07]  /*1c70*/  IMAD R16, R59, R67, R16 ;  /* 0x000000433b107224 */ /* 0x001fce00078e0210 */
.L_x_22634:
[----:B------:R-:W-:-:S13]  /*1c80*/  ISETP.GE.AND P4, PT, R17, 0x6, PT ;  /* 0x000000061100780c */ /* 0x000fda0003f86270 */
[----:B------:R-:W-:Y:S05]  /*1c90*/  @!P4 BRA `(.L_x_22636) ;  /* 0x000000000010c947 */ /* 0x000fea0003800000 */
[----:B------:R-:W-:-:S03]  /*1ca0*/  UMOV UR5, 0xffffffff ;  /* 0xffffffff00057882 */ /* 0x000fc60000000000 */
[----:B------:R-:W-:Y:S05]  /*1cb0*/  BRA.DIV UR5, `(.L_x_22637) ;  /* 0x0000001e051c7947 */ /* 0x000fea000b800000 */
[----:B------:R0:W0:Y:S02]  /*1cc0*/  SHFL.IDX PT, R67, R69, R36, 0x1f ;  /* 0x00001f2445437589 */ /* 0x00002400000e0000 */
.L_x_22684:
[----:B0-----:R-:W-:-:S07]  /*1cd0*/  IMAD R16, R58, R67, R16 ;  /* 0x000000433a107224 */ /* 0x001fce00078e0210 */
.L_x_22636:
[----:B------:R-:W-:-:S13]  /*1ce0*/  ISETP.GE.AND P4, PT, R17, 0x7, PT ;  /* 0x000000071100780c */ /* 0x000fda0003f86270 */
[----:B------:R-:W-:Y:S05]  /*1cf0*/  @!P4 BRA `(.L_x_22638) ;  /* 0x000000000010c947 */ /* 0x000fea0003800000 */
[----:B------:R-:W-:-:S03]  /*1d00*/  UMOV UR5, 0xffffffff ;  /* 0xffffffff00057882 */ /* 0x000fc60000000000 */
[----:B------:R-:W-:Y:S05]  /*1d10*/  BRA.DIV UR5, `(.L_x_22639) ;  /* 0x0000001e05287947 */ /* 0x000fea000b800000 */
[----:B------:R0:W0:Y:S02]  /*1d20*/  SHFL.IDX PT, R67, R69, R35, 0x1f ;  /* 0x00001f2345437589 */ /* 0x00002400000e0000 */
.L_x_22687:
[----:B0-----:R-:W-:-:S07]  /*1d30*/  IMAD R16, R57, R67, R16 ;  /* 0x0000004339107224 */ /* 0x001fce00078e0210 */
.L_x_22638:
[----:B------:R-:W-:-:S13]  /*1d40*/  ISETP.GE.AND P4, PT, R17, 0x8, PT ;  /* 0x000000081100780c */ /* 0x000fda0003f86270 */
[----:B------:R-:W-:Y:S05]  /*1d50*/  @!P4 BRA `(.L_x_22640) ;  /* 0x000000000010c947 */ /* 0x000fea0003800000 */
[----:B------:R-:W-:-:S03]  /*1d60*/  UMOV UR5, 0xffffffff ;  /* 0xffffffff00057882 */ /* 0x000fc60000000000 */
[----:B------:R-:W-:Y:S05]  /*1d70*/  BRA.DIV UR5, `(.L_x_22641) ;  /* 0x0000001e05347947 */ /* 0x000fea000b800000 */
[----:B------:R0:W0:Y:S02]  /*1d80*/  SHFL.IDX PT, R67, R69, R34, 0x1f ;  /* 0x00001f2245437589 */ /* 0x00002400000e0000 */
.L_x_22690:
[----:B01----:R-:W-:-:S07]  /*1d90*/  IMAD R16, R56, R67, R16 ;  /* 0x0000004338107224 */ /* 0x003fce00078e0210 */
.L_x_22640:
[----:B------:R-:W-:-:S13]  /*1da0*/  ISETP.GE.AND P4, PT, R17, 0x9, PT ;  /* 0x000000091100780c */ /* 0x000fda0003f86270 */
[----:B------:R-:W-:Y:S05]  /*1db0*/  @!P4 BRA `(.L_x_22642) ;  /* 0x000000000010c947 */ /* 0x000fea0003800000 */
[----:B------:R-:W-:-:S03]  /*1dc0*/  UMOV UR5, 0xffffffff ;  /* 0xffffffff00057882 */ /* 0x000fc60000000000 */
[----:B------:R-:W-:Y:S05]  /*1dd0*/  BRA.DIV UR5, `(.L_x_22643) ;  /* 0x0000001e05407947 */ /* 0x000fea000b800000 */
[----:B------:R0:W0:Y:S02]  /*1de0*/  SHFL.IDX PT, R67, R69, R33, 0x1f ;  /* 0x00001f2145437589 */ /* 0x00002400000e0000 */
.L_x_22693:
[----:B0-----:R-:W-:-:S07]  /*1df0*/  IMAD R16, R55, R67, R16 ;  /* 0x0000004337107224 */ /* 0x001fce00078e0210 */
.L_x_22642:
[----:B------:R-:W-:-:S13]  /*1e00*/  ISETP.GE.AND P4, PT, R17, 0xa, PT ;  /* 0x0000000a1100780c */ /* 0x000fda0003f86270 */
[----:B------:R-:W-:Y:S05]  /*1e10*/  @!P4 BRA `(.L_x_22644) ;  /* 0x000000000010c947 */ /* 0x000fea0003800000 */
[----:B------:R-:W-:-:S03]  /*1e20*/  UMOV UR5, 0xffffffff ;  /* 0xffffffff00057882 */ /* 0x000fc60000000000 */
[----:B------:R-:W-:Y:S05]  /*1e30*/  BRA.DIV UR5, `(.L_x_22645) ;  /* 0x0000001e054c7947 */ /* 0x000fea000b800000 */
[----:B------:R0:W0:Y:S02]  /*1e40*/  SHFL.IDX PT, R67, R69, R32, 0x1f ;  /* 0x00001f2045437589 */ /* 0x00002400000e0000 */
.L_x_22696:
[----:B0-----:R-:W-:-:S07]  /*1e50*/  IMAD R16, R54, R67, R16 ;  /* 0x0000004336107224 */ /* 0x001fce00078e0210 */
.L_x_22644:
[----:B------:R-:W-:-:S13]  /*1e60*/  ISETP.GE.AND P4, PT, R17, 0xb, PT ;  /* 0x0000000b1100780c */ /* 0x000fda0003f86270 */
[----:B------:R-:W-:Y:S05]  /*1e70*/  @!P4 BRA `(.L_x_22646) ;  /* 0x000000000010c947 */ /* 0x000fea0003800000 */
[----:B------:R-:W-:-:S03]  /*1e80*/  UMOV UR5, 0xffffffff ;  /* 0xffffffff00057882 */ /* 0x000fc60000000000 */
[----:B------:R-:W-:Y:S05]  /*1e90*/  BRA.DIV UR5, `(.L_x_22647) ;  /* 0x0000001e05587947 */ /* 0x000fea000b800000 */
[----:B------:R0:W0:Y:S02]  /*1ea0*/  SHFL.IDX PT, R67, R69, R31, 0x1f ;  /* 0x00001f1f45437589 */ /* 0x00002400000e0000 */
.L_x_22699:
[----:B0-----:R-:W-:-:S07]  /*1eb0*/  IMAD R16, R53, R67, R16 ;  /* 0x0000004335107224 */ /* 0x001fce00078e0210 */
.L_x_22646:
[----:B------:R-:W-:-:S13]  /*1ec0*/  ISETP.GE.AND P4, PT, R17, 0xc, PT ;  /* 0x0000000c1100780c */ /* 0x000fda0003f86270 */
[----:B------:R-:W-:Y:S05]  /*1ed0*/  @!P4 BRA `(.L_x_22648) ;  /* 0x000000000010c947 */ /* 0x000fea0003800000 */
[----:B------:R-:W-:-:S03]  /*1ee0*/  UMOV UR5, 0xffffffff ;  /* 0xffffffff00057882 */ /* 0x000fc60000000000 */
[----:B------:R-:W-:Y:S05]  /*1ef0*/  BRA.DIV UR5, `(.L_x_22649) ;  /* 0x0000001e05647947 */ /* 0x000fea000b800000 */
[----:B------:R0:W0:Y:S02]  /*1f00*/  SHFL.IDX PT, R67, R69, R30, 0x1f ;  /* 0x00001f1e45437589 */ /* 0x00002400000e0000 */
.L_x_22702:
[----:B0-----:R-:W-:-:S07]  /*1f10*/  IMAD R16, R52, R67, R16 ;  /* 0x0000004334107224 */ /* 0x001fce00078e0210 */
.L_x_22648:
[----:B------:R-:W-:-:S13]  /*1f20*/  ISETP.GE.AND P4, PT, R17, 0xd, PT ;  /* 0x0000000d1100780c */ /* 0x000fda0003f86270 */
[----:B------:R-:W-:Y:S05]  /*1f30*/  @!P4 BRA `(.L_x_22650) ;  /* 0x000000000010c947 */ /* 0x000fea0003800000 */
[----:B------:R-:W-:-:S03]  /*1f40*/  UMOV UR5, 0xffffffff ;  /* 0xffffffff00057882 */ /* 0x000fc60000000000 */
[----:B------:R-:W-:Y:S05]  /*1f50*/  BRA.DIV UR5, `(.L_x_22651) ;  /* 0x0000001e05707947 */ /* 0x000fea000b800000 */
[----:B------:R0:W0:Y:S02]  /*1f60*/  SHFL.IDX PT, R67, R69, R29, 0x1f ;  /* 0x00001f1d45437589 */ /* 0x00002400000e0000 */
.L_x_22705:
[----:B0-----:R-:W-:-:S07]  /*1f70*/  IMAD R16, R51, R67, R16 ;  /* 0x0000004333107224 */ /* 0x001fce00078e0210 */
.L_x_22650:
[----:B------:R-:W-:-:S13]  /*1f80*/  ISETP.GE.AND P4, PT, R17, 0xe, PT ;  /* 0x0000000e1100780c */ /* 0x000fda0003f86270 */
[----:B------:R-:W-:Y:S05]  /*1f90*/  @!P4 BRA `(.L_x_22652) ;  /* 0x000000000010c947 */ /* 0x000fea0003800000 */
[----:B------:R-:W-:-:S03]  /*1fa0*/  UMOV UR5, 0xffffffff ;  /* 0xffffffff00057882 */ /* 0x000fc60000000000 */
[----:B------:R-:W-:Y:S05]  /*1fb0*/  BRA.DIV UR5, `(.L_x_22653) ;  /* 0x0000001e057c7947 */ /* 0x000fea000b800000 */
[----:B------:R0:W0:Y:S02]  /*1fc0*/  SHFL.IDX PT, R67, R69, R28, 0x1f ;  /* 0x00001f1c45437589 */ /* 0x00002400000e0000 */
.L_x_22708:
[----:B0-----:R-:W-:-:S07]  /*1fd0*/  IMAD R16, R50, R67, R16 ;  /* 0x0000004332107224 */ /* 0x001fce00078e0210 */
.L_x_22652:
[----:B------:R-:W-:-:S13]  /*1fe0*/  ISETP.GE.AND P4, PT, R17, 0xf, PT ;  /* 0x0000000f1100780c */ /* 0x000fda0003f86270 */
[----:B------:R-:W-:Y:S05]  /*1ff0*/  @!P4 BRA `(.L_x_22654) ;  /* 0x000000000010c947 */ /* 0x000fea0003800000 */
[----:B------:R-:W-:-:S03]  /*2000*/  UMOV UR5, 0xffffffff ;  /* 0xffffffff00057882 */ /* 0x000fc60000000000 */
[----:B------:R-:W-:Y:S05]  /*2010*/  BRA.DIV UR5, `(.L_x_22655) ;  /* 0x0000001e05887947 */ /* 0x000fea000b800000 */
[----:B------:R0:W0:Y:S02]  /*2020*/  SHFL.IDX PT, R67, R69, R27, 0x1f ;  /* 0x00001f1b45437589 */ /* 0x00002400000e0000 */
.L_x_22711:
[----:B0-----:R-:W-:-:S07]  /*2030*/  IMAD R16, R49, R67, R16 ;  /* 0x0000004331107224 */ /* 0x001fce00078e0210 */
.L_x_22654:
[----:B------:R-:W-:-:S13]  /*2040*/  ISETP.GE.AND P4, PT, R17, 0x10, PT ;  /* 0x000000101100780c */ /* 0x000fda0003f86270 */
[----:B------:R-:W-:Y:S05]  /*2050*/  @!P4 BRA `(.L_x_22656) ;  /* 0x00000004001cc947 */ /* 0x000fea0003800000 */
[----:B------:R-:W-:-:S03]  /*2060*/  UMOV UR5, 0xffffffff ;  /* 0xffffffff00057882 */ /* 0x000fc60000000000 */
[----:B------:R-:W-:Y:S05]  /*2070*/  BRA.DIV UR5, `(.L_x_22657) ;  /* 0x0000001e05947947 */ /* 0x000fea000b800000 */
[----:B------:R0:W0:Y:S02]  /*2080*/  SHFL.IDX PT, R67, R69, R26, 0x1f ;  /* 0x00001f1a45437589 */ /* 0x00002400000e0000 */
.L_x_22714:
[----:B0-----:R-:W-:Y:S01]  /*2090*/  IMAD R16, R48, R67, R16 ;  /* 0x0000004330107224 */ /* 0x001fe200078e0210 */
[----:B------:R-:W-:Y:S06]  /*20a0*/  BRA `(.L_x_22656) ;  /* 0x0000000400087947 */ /* 0x000fec0003800000 */
.L_x_22625:
        /* <DEDUP_REMOVED lines=66> */
.L_x_22656:
        /* <DEDUP_REMOVED lines=16> */
.L_x_22624:
[----:B------:R-:W-:Y:S05]  /*25d0*/  @!P0 BRA `(.L_x_22659) ;  /* 0xffffffec00bc8947 */ /* 0x000fea000383ffff */
[----:B------:R-:W-:Y:S05]  /*25e0*/  BSYNC.RECONVERGENT B0 ;  /* 0x0000000000007941 */ /* 0x000fea0003800200 */
.L_x_22623:
        /* <DEDUP_REMOVED lines=135> */
.L_x_22665:
[----:B------:R-:W-:Y:S05]  /*2e60*/  BSYNC.RECONVERGENT B1 ;  /* 0x0000000000017941 */ /* 0x000fea0003800200 */
.L_x_22664:
[----:B------:R-:W-:-:S13]  /*2e70*/  ISETP.GE.U32.AND P0, PT, R56, 0x3, PT ;  /* 0x000000033800780c */ /* 0x000fda0003f06070 */
[----:B------:R-:W-:Y:S05]  /*2e80*/  @!P0 BRA `(.L_x_22663) ;  /* 0x0000000400dc8947 */ /* 0x000fea0003800000 */
[----:B------:R-:W-:-:S13]  /*2e90*/  ISETP.NE.AND P0, PT, RZ, UR10, PT ;  /* 0x0000000aff007c0c */ /* 0x000fda000bf05270 */
.L_x_22666:
        /* <DEDUP_REMOVED lines=118> */
.L_x_22663:
[----:B------:R-:W-:Y:S05]  /*3600*/  BSYNC.RECONVERGENT B0 ;  /* 0x0000000000007941 */ /* 0x000fea0003800200 */
.L_x_22662:
[----:B------:R-:W5:Y:S02]  /*3610*/  LDCU UR5, c[0x0][0x374] ;  /* 0x00006e80ff0577ac */ /* 0x000f640008000800 */
[----:B-----5:R-:W-:Y:S02]  /*3620*/  UIADD3 UR4, UPT, UPT, UR5, UR4, URZ ;  /* 0x0000000405047290 */ /* 0x020fe4000fffe0ff */
[----:B------:R-:W-:-:S04]  /*3630*/  USHF.L.U32 UR5, UR5, 0x1, URZ ;  /* 0x0000000105057899 */ /* 0x000fc800080006ff */
[----:B------:R-:W-:-:S09]  /*3640*/  UISETP.GE.U32.AND UP0, UPT, UR4, UR5, UPT ;  /* 0x000000050400728c */ /* 0x000fd2000bf06070 */
[----:B------:R-:W-:Y:S05]  /*3650*/  BRA.U !UP0, `(.L_x_22667) ;  /* 0xffffffd508f87547 */ /* 0x000fea000b83ffff */
[----:B------:R-:W-:Y:S05]  /*3660*/  EXIT ;  /* 0x000000000000794d */ /* 0x000fea0003800000 */
.L_x_22627:
[----:B------:R-:W-:Y:S01]  /*3670*/  MOV R67, 0x1f ;  /* 0x0000001f00437802 */ /* 0x000fe20000000f00 */
[----:B------:R-:W-:Y:S02]  /*3680*/  IMAD.MOV.U32 R66, RZ, RZ, R25 ;  /* 0x000000ffff427224 */ /* 0x000fe400078e0019 */
[----:B------:R-:W-:-:S07]  /*3690*/  IMAD.MOV.U32 R68, RZ, RZ, -0x1 ;  /* 0xffffffffff447424 */ /* 0x000fce00078e00ff */
[----:B01----:R-:W-:Y:S05]  /*36a0*/  WARPSYNC.COLLECTIVE R68, `(.L_x_22668) ;  /* 0x0000000044087348 */ /* 0x003fea0003c00000 */
[----:B------:R2:W3:Y:S02]  /*36b0*/  SHFL.IDX P4, R67, R69, R66, R67 ;  /* 0x0000004245437389 */ /* 0x0004e40000080043 */
[----:B0123--:R-:W-:Y:S05]  /*36c0*/  ENDCOLLECTIVE ;  /* 0x000000000000791b */ /* 0x00ffea0003800000 */
.L_x_22668:
[----:B------:R-:W-:Y:S01]  /*36d0*/  IMAD.MOV.U32 R16, RZ, RZ, R67 ;  /* 0x000000ffff107224 */ /* 0x000fe200078e0043 */
[----:B------:R-:W-:Y:S06]  /*36e0*/  BRA `(.L_x_22669) ;  /* 0xffffffe400007947 */ /* 0x000fec000383ffff */
.L_x_22629:
[----:B------:R-:W-:Y:S01]  /*36f0*/  BSSY B1, `(.L_x_22670) ;  /* 0x0000007000017945 */ /* 0x000fe20003800000 */
[----:B------:R-:W-:Y:S01]  /*3700*/  MOV R66, R40 ;  /* 0x0000002800427202 */ /* 0x000fe20000000f00 */
[----:B------:R-:W-:Y:S02]  /*3710*/  IMAD.MOV.U32 R67, RZ, RZ, 0x1f ;  /* 0x0000001fff437424 */ /* 0x000fe400078e00ff */
[----:B------:R-:W-:-:S07]  /*3720*/  IMAD.MOV.U32 R68, RZ, RZ, -0x1 ;  /* 0xffffffffff447424 */ /* 0x000fce00078e00ff */
[----:B012---:R-:W-:Y:S05]  /*3730*/  WARPSYNC.COLLECTIVE R68, `(.L_x_22671) ;  /* 0x0000000044087348 */ /* 0x007fea0003c00000 */
[----:B------:R3:W4:Y:S02]  /*3740*/  SHFL.IDX P4, R67, R69, R66, R67 ;  /* 0x0000004245437389 */ /* 0x0007240000080043 */
[----:B01234-:R-:W-:Y:S05]  /*3750*/  ENDCOLLECTIVE ;  /* 0x000000000000791b */ /* 0x01ffea0003800000 */
.L_x_22671:
[----:B------:R-:W-:Y:S05]  /*3760*/  BSYNC B1 ;  /* 0x0000000000017941 */ /* 0x000fea0003800000 */
.L_x_22670:
[----:B------:R-:W-:Y:S05]  /*3770*/  BRA `(.L_x_22672) ;  /* 0xffffffe000f47947 */ /* 0x000fea000383ffff */
.L_x_22631:
[----:B------:R-:W-:Y:S01]  /*3780*/  BSSY B1, `(.L_x_22673) ;  /* 0x0000007000017945 */ /* 0x000fe20003800000 */
[----:B------:R-:W-:Y:S01]  /*3790*/  MOV R66, R39 ;  /* 0x0000002700427202 */ /* 0x000fe20000000f00 */
[----:B------:R-:W-:Y:S02]  /*37a0*/  IMAD.MOV.U32 R67, RZ, RZ, 0x1f ;  /* 0x0000001fff437424 */ /* 0x000fe400078e00ff */
[----:B------:R-:W-:-:S07]  /*37b0*/  IMAD.MOV.U32 R68, RZ, RZ, -0x1 ;  /* 0xffffffffff447424 */ /* 0x000fce00078e00ff */
[----:B0123--:R-:W-:Y:S05]  /*37c0*/  WARPSYNC.COLLECTIVE R68, `(.L_x_22674) ;  /* 0x0000000044087348 */ /* 0x00ffea0003c00000 */
[----:B------:R4:W0:Y:S02]  /*37d0*/  SHFL.IDX P4, R67, R69, R66, R67 ;  /* 0x0000004245437389 */ /* 0x0008240000080043 */
[----:B01234-:R-:W-:Y:S05]  /*37e0*/  ENDCOLLECTIVE ;  /* 0x000000000000791b */ /* 0x01ffea0003800000 */
.L_x_22674:
[----:B------:R-:W-:Y:S05]  /*37f0*/  BSYNC B1 ;  /* 0x0000000000017941 */ /* 0x000fea0003800000 */
.L_x_22673:
[----:B------:R-:W-:Y:S05]  /*3800*/  BRA `(.L_x_22675) ;  /* 0xffffffe000e87947 */ /* 0x000fea000383ffff */
.L_x_22633:
[----:B------:R-:W-:Y:S01]  /*3810*/  BSSY B1, `(.L_x_22676) ;  /* 0x0000007000017945 */ /* 0x000fe20003800000 */
[----:B------:R-:W-:Y:S01]  /*3820*/  MOV R66, R38 ;  /* 0x0000002600427202 */ /* 0x000fe20000000f00 */
[----:B------:R-:W-:Y:S02]  /*3830*/  IMAD.MOV.U32 R67, RZ, RZ, 0x1f ;  /* 0x0000001fff437424 */ /* 0x000fe400078e00ff */
[----:B------:R-:W-:-:S07]  /*3840*/  IMAD.MOV.U32 R68, RZ, RZ, -0x1 ;  /* 0xffffffffff447424 */ /* 0x000fce00078e00ff */
[----:B01234-:R-:W-:Y:S05]  /*3850*/  WARPSYNC.COLLECTIVE R68, `(.L_x_22677) ;  /* 0x0000000044087348 */ /* 0x01ffea0003c00000 */
[----:B------:R0:W0:Y:S02]  /*3860*/  SHFL.IDX P4, R67, R69, R66, R67 ;  /* 0x0000004245437389 */ /* 0x0000240000080043 */
[----:B01234-:R-:W-:Y:S05]  /*3870*/  ENDCOLLECTIVE ;  /* 0x000000000000791b */ /* 0x01ffea0003800000 */
.L_x_22677:
[----:B------:R-:W-:Y:S05]  /*3880*/  BSYNC B1 ;  /* 0x0000000000017941 */ /* 0x000fea0003800000 */
.L_x_22676:
[----:B------:R-:W-:Y:S05]  /*3890*/  BRA `(.L_x_22678) ;  /* 0xffffffe000dc7947 */ /* 0x000fea000383ffff */
.L_x_22635:
[----:B------:R-:W-:Y:S01]  /*38a0*/  BSSY B1, `(.L_x_22679) ;  /* 0x0000007000017945 */ /* 0x000fe20003800000 */
[----:B------:R-:W-:Y:S01]  /*38b0*/  MOV R66, R37 ;  /* 0x0000002500427202 */ /* 0x000fe20000000f00 */
[----:B------:R-:W-:Y:S02]  /*38c0*/  IMAD.MOV.U32 R67, RZ, RZ, 0x1f ;  /* 0x0000001fff437424 */ /* 0x000fe400078e00ff */
[----:B------:R-:W-:-:S07]  /*38d0*/  IMAD.MOV.U32 R68, RZ, RZ, -0x1 ;  /* 0xffffffffff447424 */ /* 0x000fce00078e00ff */
[----:B01234-:R-:W-:Y:S05]  /*38e0*/  WARPSYNC.COLLECTIVE R68, `(.L_x_22680) ;  /* 0x0000000044087348 */ /* 0x01ffea0003c00000 */
[----:B------:R0:W0:Y:S02]  /*38f0*/  SHFL.IDX P4, R67, R69, R66, R67 ;  /* 0x0000004245437389 */ /* 0x0000240000080043 */
[----:B01234-:R-:W-:Y:S05]  /*3900*/  ENDCOLLECTIVE ;  /* 0x000000000000791b */ /* 0x01ffea0003800000 */
.L_x_22680:
[----:B------:R-:W-:Y:S05]  /*3910*/  BSYNC B1 ;  /* 0x0000000000017941 */ /* 0x000fea0003800000 */
.L_x_22679:
[----:B------:R-:W-:Y:S05]  /*3920*/  BRA `(.L_x_22681) ;  /* 0xffffffe000d07947 */ /* 0x000fea000383ffff */
.L_x_22637:
[----:B------:R-:W-:Y:S01]  /*3930*/  BSSY B1, `(.L_x_22682) ;  /* 0x0000007000017945 */ /* 0x000fe20003800000 */
[----:B------:R-:W-:Y:S01]  /*3940*/  MOV R66, R36 ;  /* 0x0000002400427202 */ /* 0x000fe20000000f00 */
[----:B------:R-:W-:Y:S02]  /*3950*/  IMAD.MOV.U32 R67, RZ, RZ, 0x1f ;  /* 0x0000001fff437424 */ /* 0x000fe400078e00ff */
[----:B------:R-:W-:-:S07]  /*3960*/  IMAD.MOV.U32 R68, RZ, RZ, -0x1 ;  /* 0xffffffffff447424 */ /* 0x000fce00078e00ff */
[----:B01234-:R-:W-:Y:S05]  /*3970*/  WARPSYNC.COLLECTIVE R68, `(.L_x_22683) ;  /* 0x0000000044087348 */ /* 0x01ffea0003c00000 */
[----:B------:R0:W0:Y:S02]  /*3980*/  SHFL.IDX P4, R67, R69, R66, R67 ;  /* 0x0000004245437389 */ /* 0x0000240000080043 */
[----:B01234-:R-:W-:Y:S05]  /*3990*/  ENDCOLLECTIVE ;  /* 0x000000000000791b */ /* 0x01ffea0003800000 */
.L_x_22683:
[----:B------:R-:W-:Y:S05]  /*39a0*/  BSYNC B1 ;  /* 0x0000000000017941 */ /* 0x000fea0003800000 */
.L_x_22682:
[----:B------:R-:W-:Y:S05]  /*39b0*/  BRA `(.L_x_22684) ;  /* 0xffffffe000c47947 */ /* 0x000fea000383ffff */
.L_x_22639:
[----:B------:R-:W-:Y:S01]  /*39c0*/  BSSY B1, `(.L_x_22685) ;  /* 0x0000007000017945 */ /* 0x000fe20003800000 */
[----:B------:R-:W-:Y:S01]  /*39d0*/  MOV R66, R35 ;  /* 0x0000002300427202 */ /* 0x000fe20000000f00 */
[----:B------:R-:W-:Y:S02]  /*39e0*/  IMAD.MOV.U32 R67, RZ, RZ, 0x1f ;  /* 0x0000001fff437424 */ /* 0x000fe400078e00ff */
[----:B------:R-:W-:-:S07]  /*39f0*/  IMAD.MOV.U32 R68, RZ, RZ, -0x1 ;  /* 0xffffffffff447424 */ /* 0x000fce00078e00ff */
[----:B01234-:R-:W-:Y:S05]  /*3a00*/  WARPSYNC.COLLECTIVE R68, `(.L_x_22686) ;  /* 0x0000000044087348 */ /* 0x01ffea0003c00000 */
[----:B------:R0:W0:Y:S02]  /*3a10*/  SHFL.IDX P4, R67, R69, R66, R67 ;  /* 0x0000004245437389 */ /* 0x0000240000080043 */
[----:B01234-:R-:W-:Y:S05]  /*3a20*/  ENDCOLLECTIVE ;  /* 0x000000000000791b */ /* 0x01ffea0003800000 */
.L_x_22686:
[----:B------:R-:W-:Y:S05]  /*3a30*/  BSYNC B1 ;  /* 0x0000000000017941 */ /* 0x000fea0003800000 */
.L_x_22685:
[----:B------:R-:W-:Y:S05]  /*3a40*/  BRA `(.L_x_22687) ;  /* 0xffffffe000b87947 */ /* 0x000fea000383ffff */
.L_x_22641:
[----:B------:R-:W-:Y:S01]  /*3a50*/  BSSY B1, `(.L_x_22688) ;  /* 0x0000007000017945 */ /* 0x000fe20003800000 */
[----:B------:R-:W-:Y:S01]  /*3a60*/  MOV R66, R34 ;  /* 0x0000002200427202 */ /* 0x000fe20000000f00 */
[----:B------:R-:W-:Y:S02]  /*3a70*/  IMAD.MOV.U32 R67, RZ, RZ, 0x1f ;  /* 0x0000001fff437424 */ /* 0x000fe400078e00ff */
[----:B------:R-:W-:-:S07]  /*3a80*/  IMAD.MOV.U32 R68, RZ, RZ, -0x1 ;  /* 0xffffffffff447424 */ /* 0x000fce00078e00ff */
[----:B01234-:R-:W-:Y:S05]  /*3a90*/  WARPSYNC.COLLECTIVE R68, `(.L_x_22689) ;  /* 0x0000000044087348 */ /* 0x01ffea0003c00000 */
[----:B------:R0:W0:Y:S02]  /*3aa0*/  SHFL.IDX P4, R67, R69, R66, R67 ;  /* 0x0000004245437389 */ /* 0x0000240000080043 */
[----:B01234-:R-:W-:Y:S05]  /*3ab0*/  ENDCOLLECTIVE ;  /* 0x000000000000791b */ /* 0x01ffea0003800000 */
.L_x_22689:
[----:B------:R-:W-:Y:S05]  /*3ac0*/  BSYNC B1 ;  /* 0x0000000000017941 */ /* 0x000fea0003800000 */
.L_x_22688:
[----:B------:R-:W-:Y:S05]  /*3ad0*/  BRA `(.L_x_22690) ;  /* 0xffffffe000ac7947 */ /* 0x000fea000383ffff */
.L_x_22643:
[----:B------:R-:W-:Y:S01]  /*3ae0*/  BSSY B1, `(.L_x_22691) ;  /* 0x0000007000017945 */ /* 0x000fe20003800000 */
[----:B------:R-:W-:Y:S01]  /*3af0*/  MOV R66, R33 ;  /* 0x0000002100427202 */ /* 0x000fe20000000f00 */
[----:B------:R-:W-:Y:S02]  /*3b00*/  IMAD.MOV.U32 R67, RZ, RZ, 0x1f ;  /* 0x0000001fff437424 */ /* 0x000fe400078e00ff */
[----:B------:R-:W-:-:S07]  /*3b10*/  IMAD.MOV.U32 R68, RZ, RZ, -0x1 ;  /* 0xffffffffff447424 */ /* 0x000fce00078e00ff */
[----:B01234-:R-:W-:Y:S05]  /*3b20*/  WARPSYNC.COLLECTIVE R68, `(.L_x_22692) ;  /* 0x0000000044087348 */ /* 0x01ffea0003c00000 */
[----:B------:R0:W0:Y:S02]  /*3b30*/  SHFL.IDX P4, R67, R69, R66, R67 ;  /* 0x0000004245437389 */ /* 0x0000240000080043 */
[----:B01234-:R-:W-:Y:S05]  /*3b40*/  ENDCOLLECTIVE ;  /* 0x000000000000791b */ /* 0x01ffea0003800000 */
.L_x_22692:
[----:B------:R-:W-:Y:S05]  /*3b50*/  BSYNC B1 ;  /* 0x0000000000017941 */ /* 0x000fea0003800000 */
.L_x_22691:
[----:B------:R-:W-:Y:S05]  /*3b60*/  BRA `(.L_x_22693) ;  /* 0xffffffe000a07947 */ /* 0x000fea000383ffff */
.L_x_22645:
[----:B------:R-:W-:Y:S01]  /*3b70*/  BSSY B1, `(.L_x_22694) ;  /* 0x0000007000017945 */ /* 0x000fe20003800000 */
[----:B------:R-:W-:Y:S01]  /*3b80*/  MOV R66, R32 ;  /* 0x0000002000427202 */ /* 0x000fe20000000f00 */
[----:B------:R-:W-:Y:S02]  /*3b90*/  IMAD.MOV.U32 R67, RZ, RZ, 0x1f ;  /* 0x0000001fff437424 */ /* 0x000fe400078e00ff */
[----:B------:R-:W-:-:S07]  /*3ba0*/  IMAD.MOV.U32 R68, RZ, RZ, -0x1 ;  /* 0xffffffffff447424 */ /* 0x000fce00078e00ff */
[----:B01234-:R-:W-:Y:S05]  /*3bb0*/  WARPSYNC.COLLECTIVE R68, `(.L_x_22695) ;  /* 0x0000000044087348 */ /* 0x01ffea0003c00000 */
[----:B------:R0:W0:Y:S02]  /*3bc0*/  SHFL.IDX P4, R67, R69, R66, R67 ;  /* 0x0000004245437389 */ /* 0x0000240000080043 */
[----:B01234-:R-:W-:Y:S05]  /*3bd0*/  ENDCOLLECTIVE ;  /* 0x000000000000791b */ /* 0x01ffea0003800000 */
.L_x_22695:
[----:B------:R-:W-:Y:S05]  /*3be0*/  BSYNC B1 ;  /* 0x0000000000017941 */ /* 0x000fea0003800000 */
.L_x_22694:
[----:B------:R-:W-:Y:S05]  /*3bf0*/  BRA `(.L_x_22696) ;  /* 0xffffffe000947947 */ /* 0x000fea000383ffff */
.L_x_22647:
[----:B------:R-:W-:Y:S01]  /*3c00*/  BSSY B1, `(.L_x_22697) ;  /* 0x0000007000017945 */ /* 0x000fe20003800000 */
[----:B------:R-:W-:Y:S01]  /*3c10*/  MOV R66, R31 ;  /* 0x0000001f00427202 */ /* 0x000fe20000000f00 */
[----:B------:R-:W-:Y:S02]  /*3c20*/  IMAD.MOV.U32 R67, RZ, RZ, 0x1f ;  /* 0x0000001fff437424 */ /* 0x000fe400078e00ff */
[----:B------:R-:W-:-:S07]  /*3c30*/  IMAD.MOV.U32 R68, RZ, RZ, -0x1 ;  /* 0xffffffffff447424 */ /* 0x000fce00078e00ff */
[----:B01234-:R-:W-:Y:S05]  /*3c40*/  WARPSYNC.COLLECTIVE R68, `(.L_x_22698) ;  /* 0x0000000044087348 */ /* 0x01ffea0003c00000 */
[----:B------:R0:W0:Y:S02]  /*3c50*/  SHFL.IDX P4, R67, R69, R66, R67 ;  /* 0x0000004245437389 */ /* 0x0000240000080043 */
[----:B01234-:R-:W-:Y:S05]  /*3c60*/  ENDCOLLECTIVE ;  /* 0x000000000000791b */ /* 0x01ffea0003800000 */
.L_x_22698:
[----:B------:R-:W-:Y:S05]  /*3c70*/  BSYNC B1 ;  /* 0x0000000000017941 */ /* 0x000fea0003800000 */
.L_x_22697:
[----:B------:R-:W-:Y:S05]  /*3c80*/  BRA `(.L_x_22699) ;  /* 0xffffffe000887947 */ /* 0x000fea000383ffff */
.L_x_22649:
[----:B------:R-:W-:Y:S01]  /*3c90*/  BSSY B1, `(.L_x_22700) ;  /* 0x0000007000017945 */ /* 0x000fe20003800000 */
[----:B------:R-:W-:Y:S01]  /*3ca0*/  MOV R66, R30 ;  /* 0x0000001e00427202 */ /* 0x000fe20000000f00 */
[----:B------:R-:W-:Y:S02]  /*3cb0*/  IMAD.MOV.U32 R67, RZ, RZ, 0x1f ;  /* 0x0000001fff437424 */ /* 0x000fe400078e00ff */
[----:B------:R-:W-:-:S07]  /*3cc0*/  IMAD.MOV.U32 R68, RZ, RZ, -0x1 ;  /* 0xffffffffff447424 */ /* 0x000fce00078e00ff */
[----:B01234-:R-:W-:Y:S05]  /*3cd0*/  WARPSYNC.COLLECTIVE R68, `(.L_x_22701) ;  /* 0x0000000044087348 */ /* 0x01ffea0003c00000 */
[----:B------:R0:W0:Y:S02]  /*3ce0*/  SHFL.IDX P4, R67, R69, R66, R67 ;  /* 0x0000004245437389 */ /* 0x0000240000080043 */
[----:B01234-:R-:W-:Y:S05]  /*3cf0*/  ENDCOLLECTIVE ;  /* 0x000000000000791b */ /* 0x01ffea0003800000 */
.L_x_22701:
[----:B------:R-:W-:Y:S05]  /*3d00*/  BSYNC B1 ;  /* 0x0000000000017941 */ /* 0x000fea0003800000 */
.L_x_22700:
[----:B------:R-:W-:Y:S05]  /*3d10*/  BRA `(.L_x_22702) ;  /* 0xffffffe0007c7947 */ /* 0x000fea000383ffff */
.L_x_22651:
[----:B------:R-:W-:Y:S01]  /*3d20*/  BSSY B1, `(.L_x_22703) ;  /* 0x0000007000017945 */ /* 0x000fe20003800000 */
[----:B------:R-:W-:Y:S01]  /*3d30*/  MOV R66, R29 ;  /* 0x0000001d00427202 */ /* 0x000fe20000000f00 */
[----:B------:R-:W-:Y:S02]  /*3d40*/  IMAD.MOV.U32 R67, RZ, RZ, 0x1f ;  /* 0x0000001fff437424 */ /* 0x000fe400078e00ff */
[----:B------:R-:W-:-:S07]  /*3d50*/  IMAD.MOV.U32 R68, RZ, RZ, -0x1 ;  /* 0xffffffffff447424 */ /* 0x000fce00078e00ff */
[----:B01234-:R-:W-:Y:S05]  /*3d60*/  WARPSYNC.COLLECTIVE R68, `(.L_x_22704) ;  /* 0x0000000044087348 */ /* 0x01ffea0003c00000 */
[----:B------:R0:W0:Y:S02]  /*3d70*/  SHFL.IDX P4, R67, R69, R66, R67 ;  /* 0x0000004245437389 */ /* 0x0000240000080043 */
[----:B01234-:R-:W-:Y:S05]  /*3d80*/  ENDCOLLECTIVE ;  /* 0x000000000000791b */ /* 0x01ffea0003800000 */
.L_x_22704:
[----:B------:R-:W-:Y:S05]  /*3d90*/  BSYNC B1 ;  /* 0x0000000000017941 */ /* 0x000fea0003800000 */
.L_x_22703:
[----:B------:R-:W-:Y:S05]  /*3da0*/  BRA `(.L_x_22705) ;  /* 0xffffffe000707947 */ /* 0x000fea000383ffff */
.L_x_22653:
[----:B------:R-:W-:Y:S01]  /*3db0*/  BSSY B1, `(.L_x_22706) ;  /* 0x0000007000017945 */ /* 0x000fe20003800000 */
[----:B------:R-:W-:Y:S01]  /*3dc0*/  MOV R66, R28 ;  /* 0x0000001c00427202 */ /* 0x000fe20000000f00 */
[----:B------:R-:W-:Y:S02]  /*3dd0*/  IMAD.MOV.U32 R67, RZ, RZ, 0x1f ;  /* 0x0000001fff437424 */ /* 0x000fe400078e00ff */
[----:B------:R-:W-:-:S07]  /*3de0*/  IMAD.MOV.U32 R68, RZ, RZ, -0x1 ;  /* 0xffffffffff447424 */ /* 0x000fce00078e00ff */
[----:B01234-:R-:W-:Y:S05]  /*3df0*/  WARPSYNC.COLLECTIVE R68, `(.L_x_22707) ;  /* 0x0000000044087348 */ /* 0x01ffea0003c00000 */
[----:B------:R0:W0:Y:S02]  /*3e00*/  SHFL.IDX P4, R67, R69, R66, R67 ;  /* 0x0000004245437389 */ /* 0x0000240000080043 */
[----:B01234-:R-:W-:Y:S05]  /*3e10*/  ENDCOLLECTIVE ;  /* 0x000000000000791b */ /* 0x01ffea0003800000 */
.L_x_22707:
[----:B------:R-:W-:Y:S05]  /*3e20*/  BSYNC B1 ;  /* 0x0000000000017941 */ /* 0x000fea0003800000 */
.L_x_22706:
[----:B------:R-:W-:Y:S05]  /*3e30*/  BRA `(.L_x_22708) ;  /* 0xffffffe000647947 */ /* 0x000fea000383ffff */
.L_x_22655:
[----:B------:R-:W-:Y:S01]  /*3e40*/  BSSY B1, `(.L_x_22709) ;  /* 0x0000007000017945 */ /* 0x000fe20003800000 */
[----:B------:R-:W-:Y:S01]  /*3e50*/  MOV R66, R27 ;  /* 0x0000001b00427202 */ /* 0x000fe20000000f00 */
[----:B------:R-:W-:Y:S02]  /*3e60*/  IMAD.MOV.U32 R67, RZ, RZ, 0x1f ;  /* 0x0000001fff437424 */ /* 0x000fe400078e00ff */
[----:B------:R-:W-:-:S07]  /*3e70*/  IMAD.MOV.U32 R68, RZ, RZ, -0x1 ;  /* 0xffffffffff447424 */ /* 0x000fce00078e00ff */
[----:B01234-:R-:W-:Y:S05]  /*3e80*/  WARPSYNC.COLLECTIVE R68, `(.L_x_22710) ;  /* 0x0000000044087348 */ /* 0x01ffea0003c00000 */
[----:B------:R0:W0:Y:S02]  /*3e90*/  SHFL.IDX P4, R67, R69, R66, R67 ;  /* 0x0000004245437389 */ /* 0x0000240000080043 */
[----:B01234-:R-:W-:Y:S05]  /*3ea0*/  ENDCOLLECTIVE ;  /* 0x000000000000791b */ /* 0x01ffea0003800000 */
.L_x_22710:
[----:B------:R-:W-:Y:S05]  /*3eb0*/  BSYNC B1 ;  /* 0x0000000000017941 */ /* 0x000fea0003800000 */
.L_x_22709:
[----:B------:R-:W-:Y:S05]  /*3ec0*/  BRA `(.L_x_22711) ;  /* 0xffffffe000587947 */ /* 0x000fea000383ffff */
.L_x_22657:
[----:B------:R-:W-:Y:S01]  /*3ed0*/  BSSY B1, `(.L_x_22712) ;  /* 0x0000007000017945 */ /* 0x000fe20003800000 */
[----:B------:R-:W-:Y:S01]  /*3ee0*/  MOV R66, R26 ;  /* 0x0000001a00427202 */ /* 0x000fe20000000f00 */
[----:B------:R-:W-:Y:S02]  /*3ef0*/  IMAD.MOV.U32 R67, RZ, RZ, 0x1f ;  /* 0x0000001fff437424 */ /* 0x000fe400078e00ff */
[----:B------:R-:W-:-:S07]  /*3f00*/  IMAD.MOV.U32 R68, RZ, RZ, -0x1 ;  /* 0xffffffffff447424 */ /* 0x000fce00078e00ff */
[----:B01234-:R-:W-:Y:S05]  /*3f10*/  WARPSYNC.COLLECTIVE R68, `(.L_x_22713) ;  /* 0x0000000044087348 */ /* 0x01ffea0003c00000 */
[----:B------:R0:W0:Y:S02]  /*3f20*/  SHFL.IDX P4, R67, R69, R66, R67 ;  /* 0x0000004245437389 */ /* 0x0000240000080043 */
[----:B01234-:R-:W-:Y:S05]  /*3f30*/  ENDCOLLECTIVE ;  /* 0x000000000000791b */ /* 0x01ffea0003800000 */
.L_x_22713:
[----:B------:R-:W-:Y:S05]  /*3f40*/  BSYNC B1 ;  /* 0x0000000000017941 */ /* 0x000fea0003800000 */
.L_x_22712:
[----:B------:R-:W-:Y:S05]  /*3f50*/  BRA `(.L_x_22714) ;  /* 0xffffffe0004c7947 */ /* 0x000fea000383ffff */
        .weak           $__internal_453_$__cuda_sm20_div_s16
        .type           $__internal_453_$__cuda_sm20_div_s16,@function
        .size           $__internal_453_$__cuda_sm20_div_s16,(.L_x_38956 - $__internal_453_$__cuda_sm20_div_s16)
$__internal_453_$__cuda_sm20_div_s16:
        /* <DEDUP_REMOVED lines=25> */
[----:B------:R-:W-:Y:S05]  /*40f0*/  RET.REL.NODEC R16 `(_Z9cuda_gemmIiLi128ELi2ELi1ELi32ELi128ELi128ELi64ELi0ELi0EEviiiPT_S1_S1_iii) ;  /* 0xffffffbc10c07950 */ /* 0x000fea0003c3ffff */
.L_x_22715:
        /* <DEDUP_REMOVED lines=16> */
.L_x_38956:


//--------------------- .text._Z9cuda_gemmIiLi128ELi2ELi1ELi32ELi64ELi64ELi64ELi1ELi1EEviiiPT_S1_S1_iii --------------------------
	.section	.text._Z9cuda_gemmIiLi128ELi2ELi1ELi32ELi64ELi64ELi64ELi1ELi1EEviiiPT_S1_S1_iii,"ax",@progbits
	.align	128
        .global         _Z9cuda_gemmIiLi128ELi2ELi1ELi32ELi64ELi64ELi64ELi1ELi1EEviiiPT_S1_S1_iii
        .type           _Z9cuda_gemmIiLi128ELi2ELi1ELi32ELi64ELi64ELi64ELi1ELi1EEviiiPT_S1_S1_iii,@function
        .size           _Z9cuda_gemmIiLi128ELi2ELi1ELi32ELi64ELi64ELi64ELi1ELi1EEviiiPT_S1_S1_iii,(.L_x_39695 - _Z9cuda_gemmIiLi128ELi2ELi1ELi32ELi64ELi64ELi64ELi1ELi1EEviiiPT_S1_S1_iii)
        .other          _Z9cuda_gemmIiLi128ELi2ELi1ELi32ELi64ELi64ELi64ELi1ELi1EEviiiPT_S1_S1_iii,@"STO_CUDA_ENTRY STV_DEFAULT"
_Z9cuda_gemmIiLi128ELi2ELi1ELi32ELi64ELi64ELi64ELi1ELi1EEviiiPT_S1_S1_iii:
.text._Z9cuda_gemmIiLi128ELi2ELi1ELi32ELi64ELi64ELi64ELi1ELi1EEviiiPT_S1_S1_iii:
        /* <DEDUP_REMOVED lines=74> */
.L_x_22726:
        /* <DEDUP_REMOVED lines=18> */
.L_x_22719:
[----:B------:R-:W-:Y:S05]  /*05c0*/  BSYNC.RECONVERGENT B1 ;  /* 0x0000000000017941 */ /* 0x000fea0003800200 */
.L_x_22718:
[----:B------:R-:W-:Y:S05]  /*05d0*/  @!P1 BRA `(.L_x_22717) ;  /* 0x0000000000389947 */ /* 0x000fea0003800000 */
[----:B------:R-:W1:Y:S01]  /*05e0*/  S2UR UR6, SR_CgaCtaId ;  /* 0x00000000000679c3 */ /* 0x000e620000008800 */
[----:B------:R-:W-:Y:S02]  /*05f0*/  UMOV UR5, 0x400 ;  /* 0x0000040000057882 */ /* 0x000fe40000000000 */
[----:B-1----:R-:W-:-:S06]  /*0600*/  ULEA UR5, UR6, UR5, 0x18 ;  /* 0x0000000506057291 */ /* 0x002fcc000f8ec0ff */
[----:B------:R-:W-:-:S07]  /*0610*/  LEA R10, R8, UR5, 0x2 ;  /* 0x00000005080a7c11 */ /* 0x000fce000f8e10ff */
.L_x_22720:
        /* <DEDUP_REMOVED lines=10> */
.L_x_22717:
[----:B------:R-:W-:Y:S05]  /*06c0*/  BSYNC.RECONVERGENT B0 ;  /* 0x0000000000007941 */ /* 0x000fea0003800200 */
.L_x_22716:
        /* <DEDUP_REMOVED lines=36> */
.L_x_22724:
[----:B------:R-:W-:Y:S05]  /*0910*/  BSYNC.RECONVERGENT B1 ;  /* 0x0000000000017941 */ /* 0x000fea0003800200 */
.L_x_22723:
[----:B------:R-:W-:Y:S05]  /*0920*/  @!P1 BRA `(.L_x_22722) ;  /* 0x0000000000789947 */ /* 0x000fea0003800000 */
[----:B-1-3--:R-:W1:Y:S01]  /*0930*/  S2R R8, SR_CgaCtaId ;  /* 0x0000000000087919 */ /* 0x00ae620000008800 */
[----:B------:R-:W-:-:S04]  /*0940*/  MOV R35, 0x400 ;  /* 0x0000040000237802 */ /* 0x000fc80000000f00 */
[----:B-1----:R-:W-:-:S07]  /*0950*/  LEA R35, R8, R35, 0x18 ;  /* 0x0000002308237211 */ /* 0x002fce00078ec0ff */
.L_x_22725:
        /* <DEDUP_REMOVED lines=27> */
.L_x_22722:
[----:B------:R-:W-:Y:S05]  /*0b10*/  BSYNC.RECONVERGENT B0 ;  /* 0x0000000000007941 */ /* 0x000fea0003800200 */
.L_x_22721:
[C---:B------:R-:W-:Y:S01]  /*0b20*/  IMAD.IADD R34, R4.reuse, 0x1, R34 ;  /* 0x0000000104227824 */ /* 0x040fe200078e0222 */
[----:B-1-3--:R-:W-:-:S04]  /*0b30*/  SHF.L.U32 R9, R4, 0x1, RZ ;  /* 0x0000000104097819 */ /* 0x00afc800000006ff */
[----:B------:R-:W-:-:S13]  /*0b40*/  ISETP.GE.U32.AND P0, PT, R34, R9, PT ;  /* 0x000000092200720c */ /* 0x000fda0003f06070 */
[----:B------:R-:W-:Y:S05]  /*0b50*/  @!P0 BRA `(.L_x_22726) ;  /* 0xfffffff800508947 */ /* 0x000fea000383ffff */
[----:B------:R-:W-:Y:S05]  /*0b60*/  EXIT ;  /* 0x000000000000794d */ /* 0x000fea0003800000 */
.L_x_22727:
        /* <DEDUP_REMOVED lines=9> */
.L_x_39695:


//--------------------- .text._Z9cuda_gemmIiLi128ELi2ELi1ELi32ELi64ELi64ELi64ELi1ELi0EEviiiPT_S1_S1_iii --------------------------
	.section	.text._Z9cuda_gemmIiLi128ELi2ELi1ELi32ELi64ELi64ELi64ELi1ELi0EEviiiPT_S1_S1_iii,"ax",@progbits
	.align	128
        .global         _Z9cuda_gemmIiLi128ELi2ELi1ELi32ELi64ELi64ELi64ELi1ELi0EEviiiPT_S1_S1_iii
        .type           _Z9cuda_gemmIiLi128ELi2ELi1ELi32ELi64ELi64ELi64ELi1ELi0EEviiiPT_S1_S1_iii,@function
        .size           _Z9cuda_gemmIiLi128ELi2ELi1ELi32ELi64ELi64ELi64ELi1ELi0EEviiiPT_S1_S1_iii,(.L_x_38957 - _Z9cuda_gemmIiLi128ELi2ELi1ELi32ELi64ELi64ELi64ELi1ELi0EEviiiPT_S1_S1_iii)
        .other          _Z9cuda_gemmIiLi128ELi2ELi1ELi32ELi64ELi64ELi64ELi1ELi0EEviiiPT_S1_S1_iii,@"STO_CUDA_ENTRY STV_DEFAULT"
_Z9cuda_gemmIiLi128ELi2ELi1ELi32ELi64ELi64ELi64ELi1ELi0EEviiiPT_S1_S1_iii:
.text._Z9cuda_gemmIiLi128ELi2ELi1ELi32ELi64ELi64ELi64ELi1ELi0EEviiiPT_S1_S1_iii:
        /* <DEDUP_REMOVED lines=232> */
[----:B------:R-:W-:Y:S05]  /*0e80*/  CALL.REL.NOINC `($__internal_454_$__cuda_sm20_div_s16) ;  /* 0x0000002400d87944 */ /* 0x000fea0003c00000 */
        /* <DEDUP_REMOVED lines=9> */
.L_x_22781:
        /* <DEDUP_REMOVED lines=30> */
.L_x_22731:
[----:B------:R-:W-:Y:S05]  /*1100*/  BSYNC.RECONVERGENT B1 ;  /* 0x0000000000017941 */ /* 0x000fea0003800200 */
.L_x_22730:
[----:B------:R-:W-:Y:S05]  /*1110*/  @!P1 BRA `(.L_x_22729) ;  /* 0x0000000000449947 */ /* 0x000fea0003800000 */
[----:B------:R-:W2:Y:S01]  /*1120*/  S2UR UR10, SR_CgaCtaId ;  /* 0x00000000000a79c3 */ /* 0x000ea20000008800 */
[----:B------:R-:W-:Y:S02]  /*1130*/  UMOV UR5, 0x400 ;  /* 0x0000040000057882 */ /* 0x000fe40000000000 */
[----:B------:R-:W-:-:S04]  /*1140*/  UIADD3 UR5, UPT, UPT, UR5, 0x900, URZ ;  /* 0x0000090005057890 */ /* 0x000fc8000fffe0ff */
[----:B--2---:R-:W-:-:S06]  /*1150*/  ULEA UR5, UR10, UR5, 0x18 ;  /* 0x000000050a057291 */ /* 0x004fcc000f8ec0ff */
[----:B01----:R-:W-:-:S07]  /*1160*/  LEA R35, R34, UR5, 0x2 ;  /* 0x0000000522237c11 */ /* 0x003fce000f8e10ff */
.L_x_22732:
        /* <DEDUP_REMOVED lines=12> */
.L_x_22729:
[----:B------:R-:W-:Y:S05]  /*1230*/  BSYNC.RECONVERGENT B0 ;  /* 0x0000000000007941 */ /* 0x000fea0003800200 */
.L_x_22728:
[----:B-12---:R-:W-:Y:S01]  /*1240*/  HFMA2 R43, -RZ, RZ, 0, 0 ;  /* 0x00000000ff2b7431 */ /* 0x006fe200000001ff */
[----:B------:R-:W-:Y:S01]  /*1250*/  PLOP3.LUT P0, PT, PT, PT, PT, 0x80, 0x8 ;  /* 0x000000000008781c */ /* 0x000fe20003f0f070 */
[----:B------:R-:W1:-:S12]  /*1260*/  LDCU UR14, c[0x0][0x3a8] ;  /* 0x00007500ff0e77ac */ /* 0x000e580008000800 */
.L_x_22775:
        /* <DEDUP_REMOVED lines=12> */
.L_x_22735:
        /* <DEDUP_REMOVED lines=10> */
.L_x_22734:
[----:B-1----:R-:W-:Y:S05]  /*13d0*/  BSYNC.RECONVERGENT B0 ;  /* 0x0000000000007941 */ /* 0x002fea0003800200 */
.L_x_22733:
[----:B------:R-:W-:Y:S01]  /*13e0*/  VIADD R43, R43, UR6 ;  /* 0x000000062b2b7c36 */ /* 0x000fe20008000000 */
[----:B--2---:R-:W-:-:S07]  /*13f0*/  MOV R44, RZ ;  /* 0x000000ff002c7202 */ /* 0x004fce0000000f00 */
.L_x_22774:
[----:B------:R-:W0:Y:S02]  /*1400*/  S2R R34, SR_TID.X ;  /* 0x0000000000227919 */ /* 0x000e240000002100 */
[----:B0-----:R-:W-:Y:S02]  /*1410*/  LOP3.LUT R35, R34, 0xf, RZ, 0xc0, !PT ;  /* 0x0000000f22237812 */ /* 0x001fe400078ec0ff */
[----:B------:R-:W-:-:S03]  /*1420*/  SHF.R.U32.HI R46, RZ, 0x4, R34 ;  /* 0x00000004ff2e7819 */ /* 0x000fc60000011622 */
[----:B-1234-:R-:W-:-:S07]  /*1430*/  IMAD.IADD R48, R35, 0x1, R44 ;  /* 0x0000000123307824 */ /* 0x01efce00078e022c */
.L_x_22736:
        /* <DEDUP_REMOVED lines=18> */
.L_x_22773:
        /* <DEDUP_REMOVED lines=88> */
.L_x_22772:
        /* <DEDUP_REMOVED lines=11> */
.L_x_22783:
[----:B0--3--:R-:W-:-:S07]  /*1b90*/  IMAD R34, R46, R69, RZ ;  /* 0x000000452e227224 */ /* 0x009fce00078e02ff */
.L_x_22740:
[----:B------:R-:W-:-:S13]  /*1ba0*/  ISETP.GE.AND P3, PT, R64, 0x2, PT ;  /* 0x000000024000780c */ /* 0x000fda0003f66270 */
[----:B------:R-:W-:Y:S05]  /*1bb0*/  @!P3 BRA `(.L_x_22742) ;  /* 0x000000000010b947 */ /* 0x000fea0003800000 */
[----:B------:R-:W-:-:S03]  /*1bc0*/  UMOV UR5, 0xffffffff ;  /* 0xffffffff00057882 */ /* 0x000fc60000000000 */
[----:B------:R-:W-:Y:S05]  /*1bd0*/  BRA.DIV UR5, `(.L_x_22743) ;  /* 0x0000001205647947 */ /* 0x000fea000b800000 */
[----:B------:R3:W4:Y:S02]  /*1be0*/  SHFL.IDX PT, R65, R68, R4, 0x1f ;  /* 0x00001f0444417589 */ /* 0x00072400000e0000 */
.L_x_22786:
[----:B----4-:R-:W-:-:S07]  /*1bf0*/  IMAD R34, R47, R65, R34 ;  /* 0x000000412f227224 */ /* 0x010fce00078e0222 */
.L_x_22742:
[----:B------:R-:W-:-:S13]  /*1c00*/  ISETP.GE.AND P3, PT, R64, 0x3, PT ;  /* 0x000000034000780c */ /* 0x000fda0003f66270 */
[----:B------:R-:W-:Y:S05]  /*1c10*/  @!P3 BRA `(.L_x_22744) ;  /* 0x000000000010b947 */ /* 0x000fea0003800000 */
[----:B------:R-:W-:-:S03]  /*1c20*/  UMOV UR5, 0xffffffff ;  /* 0xffffffff00057882 */ /* 0x000fc60000000000 */
[----:B------:R-:W-:Y:S05]  /*1c30*/  BRA.DIV UR5, `(.L_x_22745) ;  /* 0x0000001205707947 */ /* 0x000fea000b800000 */
[----:B------:R4:W0:Y:S02]  /*1c40*/  SHFL.IDX PT, R65, R68, R5, 0x1f ;  /* 0x00001f0544417589 */ /* 0x00082400000e0000 */
.L_x_22789:
[----:B0-----:R-:W-:-:S07]  /*1c50*/  IMAD R34, R48, R65, R34 ;  /* 0x0000004130227224 */ /* 0x001fce00078e0222 */
.L_x_22744:
[----:B------:R-:W-:-:S13]  /*1c60*/  ISETP.GE.AND P3, PT, R64, 0x4, PT ;  /* 0x000000044000780c */ /* 0x000fda0003f66270 */
[----:B------:R-:W-:Y:S05]  /*1c70*/  @!P3 BRA `(.L_x_22746) ;  /* 0x000000000010b947 */ /* 0x000fea0003800000 */
[----:B------:R-:W-:-:S03]  /*1c80*/  UMOV UR5, 0xffffffff ;  /* 0xffffffff00057882 */ /* 0x000fc60000000000 */
[----:B------:R-:W-:Y:S05]  /*1c90*/  BRA.DIV UR5, `(.L_x_22747) ;  /* 0x00000012057c7947 */ /* 0x000fea000b800000 */
[----:B------:R0:W0:Y:S02]  /*1ca0*/  SHFL.IDX PT, R65, R68, R6, 0x1f ;  /* 0x00001f0644417589 */ /* 0x00002400000e0000 */
.L_x_22792:
[----:B0-----:R-:W-:-:S07]  /*1cb0*/  IMAD R34, R49, R65, R34 ;  /* 0x0000004131227224 */ /* 0x001fce00078e0222 */
.L_x_22746:
[----:B------:R-:W-:-:S13]  /*1cc0*/  ISETP.GE.AND P3, PT, R64, 0x5, PT ;  /* 0x000000054000780c */ /* 0x000fda0003f66270 */
[----:B------:R-:W-:Y:S05]  /*1cd0*/  @!P3 BRA `(.L_x_22748) ;  /* 0x000000000010b947 */ /* 0x000fea0003800000 */
[----:B------:R-:W-:-:S03]  /*1ce0*/  UMOV UR5, 0xffffffff ;  /* 0xffffffff00057882 */ /* 0x000fc60000000000 */
[----:B------:R-:W-:Y:S05]  /*1cf0*/  BRA.DIV UR5, `(.L_x_22749) ;  /* 0x0000001205887947 */ /* 0x000fea000b800000 */
[----:B------:R0:W0:Y:S02]  /*1d00*/  SHFL.IDX PT, R65, R68, R7, 0x1f ;  /* 0x00001f0744417589 */ /* 0x00002400000e0000 */
.L_x_22795:
[----:B0-----:R-:W-:-:S07]  /*1d10*/  IMAD R34, R50, R65, R34 ;  /* 0x0000004132227224 */ /* 0x001fce00078e0222 */
.L_x_22748:
[----:B------:R-:W-:-:S13]  /*1d20*/  ISETP.GE.AND P3, PT, R64, 0x6, PT ;  /* 0x000000064000780c */ /* 0x000fda0003f66270 */
[----:B------:R-:W-:Y:S05]  /*1d30*/  @!P3 BRA `(.L_x_22750) ;  /* 0x000000000010b947 */ /* 0x000fea0003800000 */
[----:B------:R-:W-:-:S03]  /*1d40*/  UMOV UR5, 0xffffffff ;  /* 0xffffffff00057882 */ /* 0x000fc60000000000 */
[----:B------:R-:W-:Y:S05]  /*1d50*/  BRA.DIV UR5, `(.L_x_22751) ;  /* 0x0000001205947947 */ /* 0x000fea000b800000 */
[----:B------:R0:W0:Y:S02]  /*1d60*/  SHFL.IDX PT, R65, R68, R8, 0x1f ;  /* 0x00001f0844417589 */ /* 0x00002400000e0000 */
.L_x_22798:
[----:B0-----:R-:W-:-:S07]  /*1d70*/  IMAD R34, R51, R65, R34 ;  /* 0x0000004133227224 */ /* 0x001fce00078e0222 */
.L_x_22750:
[----:B------:R-:W-:-:S13]  /*1d80*/  ISETP.GE.AND P3, PT, R64, 0x7, PT ;  /* 0x000000074000780c */ /* 0x000fda0003f66270 */
[----:B------:R-:W-:Y:S05]  /*1d90*/  @!P3 BRA `(.L_x_22752) ;  /* 0x000000000010b947 */ /* 0x000fea0003800000 */
[----:B------:R-:W-:-:S03]  /*1da0*/  UMOV UR5, 0xffffffff ;  /* 0xffffffff00057882 */ /* 0x000fc60000000000 */
[----:B------:R-:W-:Y:S05]  /*1db0*/  BRA.DIV UR5, `(.L_x_22753) ;  /* 0x0000001205a07947 */ /* 0x000fea000b800000 */
[----:B------:R0:W0:Y:S02]  /*1dc0*/  SHFL.IDX PT, R65, R68, R9, 0x1f ;  /* 0x00001f0944417589 */ /* 0x00002400000e0000 */
.L_x_22801:
[----:B0-----:R-:W-:-:S07]  /*1dd0*/  IMAD R34, R52, R65, R34 ;  /* 0x0000004134227224 */ /* 0x001fce00078e0222 */
.L_x_22752:
[----:B------:R-:W-:-:S13]  /*1de0*/  ISETP.GE.AND P3, PT, R64, 0x8, PT ;  /* 0x000000084000780c */ /* 0x000fda0003f66270 */
[----:B------:R-:W-:Y:S05]  /*1df0*/  @!P3 BRA `(.L_x_22754) ;  /* 0x000000000010b947 */ /* 0x000fea0003800000 */
[----:B------:R-:W-:-:S03]  /*1e00*/  UMOV UR5, 0xffffffff ;  /* 0xffffffff00057882 */ /* 0x000fc60000000000 */
[----:B------:R-:W-:Y:S05]  /*1e10*/  BRA.DIV UR5, `(.L_x_22755) ;  /* 0x0000001205ac7947 */ /* 0x000fea000b800000 */
[----:B------:R0:W0:Y:S02]  /*1e20*/  SHFL.IDX PT, R65, R68, R10, 0x1f ;  /* 0x00001f0a44417589 */ /* 0x00002400000e0000 */
.L_x_22804:
[----:B01----:R-:W-:-:S07]  /*1e30*/  IMAD R34, R53, R65, R34 ;  /* 0x0000004135227224 */ /* 0x003fce00078e0222 */
.L_x_22754:
[----:B------:R-:W-:-:S13]  /*1e40*/  ISETP.GE.AND P3, PT, R64, 0x9, PT ;  /* 0x000000094000780c */ /* 0x000fda0003f66270 */
[----:B------:R-:W-:Y:S05]  /*1e50*/  @!P3 BRA `(.L_x_22756) ;  /* 0x000000000010b947 */ /* 0x000fea0003800000 */
[----:B------:R-:W-:-:S03]  /*1e60*/  UMOV UR5, 0xffffffff ;  /* 0xffffffff00057882 */ /* 0x000fc60000000000 */
[----:B------:R-:W-:Y:S05]  /*1e70*/  BRA.DIV UR5, `(.L_x_22757) ;  /* 0x0000001205b87947 */ /* 0x000fea000b800000 */
[----:B------:R0:W0:Y:S02]  /*1e80*/  SHFL.IDX PT, R65, R68, R11, 0x1f ;  /* 0x00001f0b44417589 */ /* 0x00002400000e0000 */
.L_x_22807:
[----:B0-----:R-:W-:-:S07]  /*1e90*/  IMAD R34, R54, R65, R34 ;  /* 0x0000004136227224 */ /* 0x001fce00078e0222 */
.L_x_22756:
[----:B------:R-:W-:-:S13]  /*1ea0*/  ISETP.GE.AND P3, PT, R64, 0xa, PT ;  /* 0x0000000a4000780c */ /* 0x000fda0003f66270 */
[----:B------:R-:W-:Y:S05]  /*1eb0*/  @!P3 BRA `(.L_x_22758) ;  /* 0x000000000010b947 */ /* 0x000fea0003800000 */
[----:B------:R-:W-:-:S03]  /*1ec0*/  UMOV UR5, 0xffffffff ;  /* 0xffffffff00057882 */ /* 0x000fc60000000000 */
[----:B------:R-:W-:Y:S05]  /*1ed0*/  BRA.DIV UR5, `(.L_x_22759) ;  /* 0x0000001205c47947 */ /* 0x000fea000b800000 */
[----:B------:R0:W0:Y:S02]  /*1ee0*/  SHFL.IDX PT, R65, R68, R12, 0x1f ;  /* 0x00001f0c44417589 */ /* 0x00002400000e0000 */
.L_x_22810:
[----:B0-----:R-:W-:-:S07]  /*1ef0*/  IMAD R34, R55, R65, R34 ;  /* 0x0000004137227224 */ /* 0x001fce00078e0222 */
.L_x_22758:
[----:B------:R-:W-:-:S13]  /*1f00*/  ISETP.GE.AND P3, PT, R64, 0xb, PT ;  /* 0x0000000b4000780c */ /* 0x000fda0003f66270 */
[----:B------:R-:W-:Y:S05]  /*1f10*/  @!P3 BRA `(.L_x_22760) ;  /* 0x000000000010b947 */ /* 0x000fea0003800000 */
[----:B------:R-:W-:-:S03]  /*1f20*/  UMOV UR5, 0xffffffff ;  /* 0xffffffff00057882 */ /* 0x000fc60000000000 */
[----:B------:R-:W-:Y:S05]  /*1f30*/  BRA.DIV UR5, `(.L_x_22761) ;  /* 0x0000001205d07947 */ /* 0x000fea000b800000 */
[----:B------:R0:W0:Y:S02]  /*1f40*/  SHFL.IDX PT, R65, R68, R13, 0x1f ;  /* 0x00001f0d44417589 */ /* 0x00002400000e0000 */
.L_x_22813:
[----:B0-----:R-:W-:-:S07]  /*1f50*/  IMAD R34, R56, R65, R34 ;  /* 0x0000004138227224 */ /* 0x001fce00078e0222 */
.L_x_22760:
[----:B------:R-:W-:-:S13]  /*1f60*/  ISETP.GE.AND P3, PT, R64, 0xc, PT ;  /* 0x0000000c4000780c */ /* 0x000fda0003f66270 */
[----:B------:R-:W-:Y:S05]  /*1f70*/  @!P3 BRA `(.L_x_22762) ;  /* 0x000000000010b947 */ /* 0x000fea0003800000 */
[----:B------:R-:W-:-:S03]  /*1f80*/  UMOV UR5, 0xffffffff ;  /* 0xffffffff00057882 */ /* 0x000fc60000000000 */
[----:B------:R-:W-:Y:S05]  /*1f90*/  BRA.DIV UR5, `(.L_x_22763) ;  /* 0x0000001205dc7947 */ /* 0x000fea000b800000 */
[----:B------:R0:W0:Y:S02]  /*1fa0*/  SHFL.IDX PT, R65, R68, R14, 0x1f ;  /* 0x00001f0e44417589 */ /* 0x00002400000e0000 */
.L_x_22816:
[----:B0-----:R-:W-:-:S07]  /*1fb0*/  IMAD R34, R57, R65, R34 ;  /* 0x0000004139227224 */ /* 0x001fce00078e0222 */
.L_x_22762:
[----:B------:R-:W-:-:S13]  /*1fc0*/  ISETP.GE.AND P3, PT, R64, 0xd, PT ;  /* 0x0000000d4000780c */ /* 0x000fda0003f66270 */
[----:B------:R-:W-:Y:S05]  /*1fd0*/  @!P3 BRA `(.L_x_22764) ;  /* 0x000000000010b947 */ /* 0x000fea0003800000 */
[----:B------:R-:W-:-:S03]  /*1fe0*/  UMOV UR5, 0xffffffff ;  /* 0xffffffff00057882 */ /* 0x000fc60000000000 */
[----:B------:R-:W-:Y:S05]  /*1ff0*/  BRA.DIV UR5, `(.L_x_22765) ;  /* 0x0000001205e87947 */ /* 0x000fea000b800000 */
[----:B------:R0:W0:Y:S02]  /*2000*/  SHFL.IDX PT, R65, R68, R15, 0x1f ;  /* 0x00001f0f44417589 */ /* 0x00002400000e0000 */
.L_x_22819:
[----:B0-----:R-:W-:-:S07]  /*2010*/  IMAD R34, R58, R65, R34 ;  /* 0x000000413a227224 */ /* 0x001fce00078e0222 */
.L_x_22764:
[----:B------:R-:W-:-:S13]  /*2020*/  ISETP.GE.AND P3, PT, R64, 0xe, PT ;  /* 0x0000000e4000780c */ /* 0x000fda0003f66270 */
[----:B------:R-:W-:Y:S05]  /*2030*/  @!P3 BRA `(.L_x_22766) ;  /* 0x000000000010b947 */ /* 0x000fea0003800000 */
[----:B------:R-:W-:-:S03]  /*2040*/  UMOV UR5, 0xffffffff ;  /* 0xffffffff00057882 */ /* 0x000fc60000000000 */
[----:B------:R-:W-:Y:S05]  /*2050*/  BRA.DIV UR5, `(.L_x_22767) ;  /* 0x0000001205f47947 */ /* 0x000fea000b800000 */
[----:B------:R0:W0:Y:S02]  /*2060*/  SHFL.IDX PT, R65, R68, R16, 0x1f ;  /* 0x00001f1044417589 */ /* 0x00002400000e0000 */
.L_x_22822:
[----:B0-----:R-:W-:-:S07]  /*2070*/  IMAD R34, R59, R65, R34 ;  /* 0x000000413b227224 */ /* 0x001fce00078e0222 */
.L_x_22766:
[----:B------:R-:W-:-:S13]  /*2080*/  ISETP.GE.AND P3, PT, R64, 0xf, PT ;  /* 0x0000000f4000780c */ /* 0x000fda0003f66270 */
[----:B------:R-:W-:Y:S05]  /*2090*/  @!P3 BRA `(.L_x_22768) ;  /* 0x000000000010b947 */ /* 0x000fea0003800000 */
[----:B------:R-:W-:-:S03]  /*20a0*/  UMOV UR5, 0xffffffff ;  /* 0xffffffff00057882 */ /* 0x000fc60000000000 */
[----:B------:R-:W-:Y:S05]  /*20b0*/  BRA.DIV UR5, `(.L_x_22769) ;  /* 0x0000001605007947 */ /* 0x000fea000b800000 */
[----:B------:R0:W0:Y:S02]  /*20c0*/  SHFL.IDX PT, R65, R68, R17, 0x1f ;  /* 0x00001f1144417589 */ /* 0x00002400000e0000 */
.L_x_22825:
[----:B0-----:R-:W-:-:S07]  /*20d0*/  IMAD R34, R60, R65, R34 ;  /* 0x000000413c227224 */ /* 0x001fce00078e0222 */
.L_x_22768:
[----:B------:R-:W-:-:S13]  /*20e0*/  ISETP.GE.AND P3, PT, R64, 0x10, PT ;  /* 0x000000104000780c */ /* 0x000fda0003f66270 */
[----:B------:R-:W-:Y:S05]  /*20f0*/  @!P3 BRA `(.L_x_22770) ;  /* 0x00000004001cb947 */ /* 0x000fea0003800000 */
[----:B------:R-:W-:-:S03]  /*2100*/  UMOV UR5, 0xffffffff ;  /* 0xffffffff00057882 */ /* 0x000fc60000000000 */
[----:B------:R-:W-:Y:S05]  /*2110*/  BRA.DIV UR5, `(.L_x_22771) ;  /* 0x00000016050c7947 */ /* 0x000fea000b800000 */
[----:B--234-:R2:W3:Y:S02]  /*2120*/  SHFL.IDX PT, R68, R68, R18, 0x1f ;  /* 0x00001f1244447589 */ /* 0x01c4e400000e0000 */
.L_x_22828:
[----:B0--3--:R-:W-:Y:S01]  /*2130*/  IMAD R34, R61, R68, R34 ;  /* 0x000000443d227224 */ /* 0x009fe200078e0222 */
[----:B------:R-:W-:Y:S06]  /*2140*/  BRA `(.L_x_22770) ;  /* 0x0000000400087947 */ /* 0x000fec0003800000 */
.L_x_22739:
        /* <DEDUP_REMOVED lines=66> */
.L_x_22770:
        /* <DEDUP_REMOVED lines=17> */
.L_x_22738:
[----:B------:R-:W-:Y:S05]  /*2680*/  @!P0 BRA `(.L_x_22773) ;  /* 0xffffffec00b48947 */ /* 0x000fea000383ffff */
[----:B------:R-:W-:Y:S05]  /*2690*/  BSYNC.RECONVERGENT B0 ;  /* 0x0000000000007941 */ /* 0x000fea0003800200 */
.L_x_22737:
        /* <DEDUP_REMOVED lines=55> */
.L_x_22779:
[----:B------:R-:W-:Y:S05]  /*2a10*/  BSYNC.RECONVERGENT B1 ;  /* 0x0000000000017941 */ /* 0x000fea0003800200 */
.L_x_22778:
[----:B------:R-:W-:Y:S05]  /*2a20*/  @!P1 BRA `(.L_x_22777) ;  /* 0x0000000000949947 */ /* 0x000fea0003800000 */
[----:B------:R-:W5:Y:S01]  /*2a30*/  S2R R60, SR_CgaCtaId ;  /* 0x00000000003c7919 */ /* 0x000f620000008800 */
[----:B------:R-:W-:-:S05]  /*2a40*/  MOV R35, 0x400 ;  /* 0x0000040000237802 */ /* 0x000fca0000000f00 */
[----:B------:R-:W-:-:S05]  /*2a50*/  VIADD R35, R35, 0x900 ;  /* 0x0000090023237836 */ /* 0x000fca0000000000 */
[----:B-----5:R-:W-:-:S07]  /*2a60*/  LEA R60, R60, R35, 0x18 ;  /* 0x000000233c3c7211 */ /* 0x020fce00078ec0ff */
.L_x_22780:
        /* <DEDUP_REMOVED lines=33> */
.L_x_22777:
[----:B------:R-:W-:Y:S05]  /*2c80*/  BSYNC.RECONVERGENT B0 ;  /* 0x0000000000007941 */ /* 0x000fea0003800200 */
.L_x_22776:
[----:B------:R-:W5:Y:S02]  /*2c90*/  LDCU UR5, c[0x0][0x374] ;  /* 0x00006e80ff0577ac */ /* 0x000f640008000800 */
[----:B-----5:R-:W-:Y:S02]  /*2ca0*/  UIADD3 UR4, UPT, UPT, UR5, UR4, URZ ;  /* 0x0000000405047290 */ /* 0x020fe4000fffe0ff */
[----:B------:R-:W-:-:S04]  /*2cb0*/  USHF.L.U32 UR5, UR5, 0x1, URZ ;  /* 0x0000000105057899 */ /* 0x000fc800080006ff */
[----:B------:R-:W-:-:S09]  /*2cc0*/  UISETP.GE.U32.AND UP0, UPT, UR4, UR5, UPT ;  /* 0x000000050400728c */ /* 0x000fd2000bf06070 */
[----:B------:R-:W-:Y:S05]  /*2cd0*/  BRA.U !UP0, `(.L_x_22781) ;  /* 0xffffffe108907547 */ /* 0x000fea000b83ffff */
[----:B------:R-:W-:Y:S05]  /*2ce0*/  EXIT ;  /* 0x000000000000794d */ /* 0x000fea0003800000 */
.L_x_22741:
[----:B------:R-:W-:Y:S01]  /*2cf0*/  IMAD.MOV.U32 R65, RZ, RZ, R19 ;  /* 0x000000ffff417224 */ /* 0x000fe200078e0013 */
[----:B------:R-:W-:Y:S01]  /*2d00*/  MOV R67, 0xffffffff ;  /* 0xffffffff00437802 */ /* 0x000fe20000000f00 */
[----:B------:R-:W-:-:S07]  /*2d10*/  IMAD.MOV.U32 R66, RZ, RZ, 0x1f ;  /* 0x0000001fff427424 */ /* 0x000fce00078e00ff */
[----:B01----:R-:W-:Y:S05]  /*2d20*/  WARPSYNC.COLLECTIVE R67, `(.L_x_22782) ;  /* 0x0000000043087348 */ /* 0x003fea0003c00000 */
[----:B------:R2:W3:Y:S02]  /*2d30*/  SHFL.IDX P3, R65, R68, R65, R66 ;  /* 0x0000004144417389 */ /* 0x0004e40000060042 */
[----:B0123--:R-:W-:Y:S05]  /*2d40*/  ENDCOLLECTIVE ;  /* 0x000000000000791b */ /* 0x00ffea0003800000 */
.L_x_22782:
[----:B------:R-:W-:Y:S01]  /*2d50*/  IMAD.MOV.U32 R69, RZ, RZ, R65 ;  /* 0x000000ffff457224 */ /* 0x000fe200078e0041 */
[----:B------:R-:W-:Y:S06]  /*2d60*/  BRA `(.L_x_22783) ;  /* 0xffffffec00887947 */ /* 0x000fec000383ffff */
.L_x_22743:
[----:B------:R-:W-:Y:S01]  /*2d70*/  HFMA2 R66, -RZ, RZ, 0, 1.847743988037109375e-06 ;  /* 0x0000001fff427431 */ /* 0x000fe200000001ff */
[----:B------:R-:W-:Y:S01]  /*2d80*/  BSSY B1, `(.L_x_22784) ;  /* 0x0000006000017945 */ /* 0x000fe20003800000 */
[----:B------:R-:W-:Y:S02]  /*2d90*/  IMAD.MOV.U32 R65, RZ, RZ, R4 ;  /* 0x000000ffff417224 */ /* 0x000fe400078e0004 */
[----:B------:R-:W-:-:S07]  /*2da0*/  IMAD.MOV.U32 R67, RZ, RZ, -0x1 ;  /* 0xffffffffff437424 */ /* 0x000fce00078e00ff */
[----:B012---:R-:W-:Y:S05]  /*2db0*/  WARPSYNC.COLLECTIVE R67, `(.L_x_22785) ;  /* 0x0000000043087348 */ /* 0x007fea0003c00000 */
[----:B------:R3:W4:Y:S02]  /*2dc0*/  SHFL.IDX P3, R65, R68, R65, R66 ;  /* 0x0000004144417389 */ /* 0x0007240000060042 */
[----:B01234-:R-:W-:Y:S05]  /*2dd0*/  ENDCOLLECTIVE ;  /* 0x000000000000791b */ /* 0x01ffea0003800000 */
.L_x_22785:
[----:B------:R-:W-:Y:S05]  /*2de0*/  BSYNC B1 ;  /* 0x0000000000017941 */ /* 0x000fea0003800000 */
.L_x_22784:
[----:B------:R-:W-:Y:S05]  /*2df0*/  BRA `(.L_x_22786) ;  /* 0xffffffec007c7947 */ /* 0x000fea000383ffff */
.L_x_22745:
[----:B------:R-:W-:Y:S01]  /*2e00*/  BSSY B1, `(.L_x_22787) ;  /* 0x0000007000017945 */ /* 0x000fe20003800000 */
[----:B------:R-:W-:Y:S01]  /*2e10*/  IMAD.MOV.U32 R65, RZ, RZ, R5 ;  /* 0x000000ffff417224 */ /* 0x000fe200078e0005 */
[----:B------:R-:W-:Y:S01]  /*2e20*/  MOV R66, 0x1f ;  /* 0x0000001f00427802 */ /* 0x000fe20000000f00 */
[----:B------:R-:W-:-:S07]  /*2e30*/  IMAD.MOV.U32 R67, RZ, RZ, -0x1 ;  /* 0xffffffffff437424 */ /* 0x000fce00078e00ff */
[----:B0123--:R-:W-:Y:S05]  /*2e40*/  WARPSYNC.COLLECTIVE R67, `(.L_x_22788) ;  /* 0x0000000043087348 */ /* 0x00ffea0003c00000 */
[----:B------:R4:W0:Y:S02]  /*2e50*/  SHFL.IDX P3, R65, R68, R65, R66 ;  /* 0x0000004144417389 */ /* 0x0008240000060042 */
[----:B01234-:R-:W-:Y:S05]  /*2e60*/  ENDCOLLECTIVE ;  /* 0x000000000000791b */ /* 0x01ffea0003800000 */
.L_x_22788:
[----:B------:R-:W-:Y:S05]  /*2e70*/  BSYNC B1 ;  /* 0x0000000000017941 */ /* 0x000fea0003800000 */
.L_x_22787:
[----:B------:R-:W-:Y:S05]  /*2e80*/  BRA `(.L_x_22789) ;  /* 0xffffffec00707947 */ /* 0x000fea000383ffff */
.L_x_22747:
[----:B------:R-:W-:Y:S01]  /*2e90*/  HFMA2 R66, -RZ, RZ, 0, 1.847743988037109375e-06 ;  /* 0x0000001fff427431 */ /* 0x000fe200000001ff */
[----:B------:R-:W-:Y:S01]  /*2ea0*/  BSSY B1, `(.L_x_22790) ;  /* 0x0000006000017945 */ /* 0x000fe20003800000 */
[----:B------:R-:W-:Y:S02]  /*2eb0*/  IMAD.MOV.U32 R65, RZ, RZ, R6 ;  /* 0x000000ffff417224 */ /* 0x000fe400078e0006 */
[----:B------:R-:W-:-:S07]  /*2ec0*/  IMAD.MOV.U32 R67, RZ, RZ, -0x1 ;  /* 0xffffffffff437424 */ /* 0x000fce00078e00ff */
[----:B01234-:R-:W-:Y:S05]  /*2ed0*/  WARPSYNC.COLLECTIVE R67, `(.L_x_22791) ;  /* 0x0000000043087348 */ /* 0x01ffea0003c00000 */
[----:B------:R0:W0:Y:S02]  /*2ee0*/  SHFL.IDX P3, R65, R68, R65, R66 ;  /* 0x0000004144417389 */ /* 0x0000240000060042 */
[----:B01234-:R-:W-:Y:S05]  /*2ef0*/  ENDCOLLECTIVE ;  /* 0x000000000000791b */ /* 0x01ffea0003800000 */
.L_x_22791:
[----:B------:R-:W-:Y:S05]  /*2f00*/  BSYNC B1 ;  /* 0x0000000000017941 */ /* 0x000fea0003800000 */
.L_x_22790:
[----:B------:R-:W-:Y:S05]  /*2f10*/  BRA `(.L_x_22792) ;  /* 0xffffffec00647947 */ /* 0x000fea000383ffff */
.L_x_22749:
[----:B------:R-:W-:Y:S01]  /*2f20*/  BSSY B1, `(.L_x_22793) ;  /* 0x0000007000017945 */ /* 0x000fe20003800000 */
[----:B------:R-:W-:Y:S01]  /*2f30*/  IMAD.MOV.U32 R65, RZ, RZ, R7 ;  /* 0x000000ffff417224 */ /* 0x000fe200078e0007 */
[----:B------:R-:W-:Y:S01]  /*2f40*/  MOV R66, 0x1f ;  /* 0x0000001f00427802 */ /* 0x000fe20000000f00 */
[----:B------:R-:W-:-:S07]  /*2f50*/  IMAD.MOV.U32 R67, RZ, RZ, -0x1 ;  /* 0xffffffffff437424 */ /* 0x000fce00078e00ff */
[----:B01234-:R-:W-:Y:S05]  /*2f60*/  WARPSYNC.COLLECTIVE R67, `(.L_x_22794) ;  /* 0x0000000043087348 */ /* 0x01ffea0003c00000 */
[----:B------:R0:W0:Y:S02]  /*2f70*/  SHFL.IDX P3, R65, R68, R65, R66 ;  /* 0x0000004144417389 */ /* 0x0000240000060042 */
[----:B01234-:R-:W-:Y:S05]  /*2f80*/  ENDCOLLECTIVE ;  /* 0x000000000000791b */ /* 0x01ffea0003800000 */
.L_x_22794:
[----:B------:R-:W-:Y:S05]  /*2f90*/  BSYNC B1 ;  /* 0x0000000000017941 */ /* 0x000fea0003800000 */
.L_x_22793:
[----:B------:R-:W-:Y:S05]  /*2fa0*/  BRA `(.L_x_22795) ;  /* 0xffffffec00587947 */ /* 0x000fea000383ffff */
.L_x_22751:
[----:B------:R-:W-:Y:S01]  /*2fb0*/  HFMA2 R66, -RZ, RZ, 0, 1.847743988037109375e-06 ;  /* 0x0000001fff427431 */ /* 0x000fe200000001ff */
[----:B------:R-:W-:Y:S01]  /*2fc0*/  BSSY B1, `(.L_x_22796) ;  /* 0x0000006000017945 */ /* 0x000fe20003800000 */
[----:B------:R-:W-:Y:S02]  /*2fd0*/  IMAD.MOV.U32 R65, RZ, RZ, R8 ;  /* 0x000000ffff417224 */ /* 0x000fe400078e0008 */
[----:B------:R-:W-:-:S07]  /*2fe0*/  IMAD.MOV.U32 R67, RZ, RZ, -0x1 ;  /* 0xffffffffff437424 */ /* 0x000fce00078e00ff */
[----:B01234-:R-:W-:Y:S05]  /*2ff0*/  WARPSYNC.COLLECTIVE R67, `(.L_x_22797) ;  /* 0x0000000043087348 */ /* 0x01ffea0003c00000 */
[----:B------:R0:W0:Y:S02]  /*3000*/  SHFL.IDX P3, R65, R68, R65, R66 ;  /* 0x0000004144417389 */ /* 0x0000240000060042 */
[----:B01234-:R-:W-:Y:S05]  /*3010*/  ENDCOLLECTIVE ;  /* 0x000000000000791b */ /* 0x01ffea0003800000 */
.L_x_22797:
[----:B------:R-:W-:Y:S05]  /*3020*/  BSYNC B1 ;  /* 0x0000000000017941 */ /* 0x000fea0003800000 */
.L_x_22796:
[----:B------:R-:W-:Y:S05]  /*3030*/  BRA `(.L_x_22798) ;  /* 0xffffffec004c7947 */ /* 0x000fea000383ffff */
.L_x_22753:
[----:B------:R-:W-:Y:S01]  /*3040*/  BSSY B1, `(.L_x_22799) ;  /* 0x0000007000017945 */ /* 0x000fe20003800000 */
[----:B------:R-:W-:Y:S01]  /*3050*/  IMAD.MOV.U32 R65, RZ, RZ, R9 ;  /* 0x000000ffff417224 */ /* 0x000fe200078e0009 */
[----:B------:R-:W-:Y:S01]  /*3060*/  MOV R66, 0x1f ;  /* 0x0000001f00427802 */ /* 0x000fe20000000f00 */
[----:B------:R-:W-:-:S07]  /*3070*/  IMAD.MOV.U32 R67, RZ, RZ, -0x1 ;  /* 0xffffffffff437424 */ /* 0x000fce00078e00ff */
[----:B01234-:R-:W-:Y:S05]  /*3080*/  WARPSYNC.COLLECTIVE R67, `(.L_x_22800) ;  /* 0x0000000043087348 */ /* 0x01ffea0003c00000 */
[----:B------:R0:W0:Y:S02]  /*3090*/  SHFL.IDX P3, R65, R68, R65, R66 ;  /* 0x0000004144417389 */ /* 0x0000240000060042 */
[----:B01234-:R-:W-:Y:S05]  /*30a0*/  ENDCOLLECTIVE ;  /* 0x000000000000791b */ /* 0x01ffea0003800000 */
.L_x_22800:
[----:B------:R-:W-:Y:S05]  /*30b0*/  BSYNC B1 ;  /* 0x0000000000017941 */ /* 0x000fea0003800000 */
.L_x_22799:
[----:B------:R-:W-:Y:S05]  /*30c0*/  BRA `(.L_x_22801) ;  /* 0xffffffec00407947 */ /* 0x000fea000383ffff */
.L_x_22755:
[----:B------:R-:W-:Y:S01]  /*30d0*/  HFMA2 R66, -RZ, RZ, 0, 1.847743988037109375e-06 ;  /* 0x0000001fff427431 */ /* 0x000fe200000001ff */
[----:B------:R-:W-:Y:S01]  /*30e0*/  BSSY B1, `(.L_x_22802) ;  /* 0x0000006000017945 */ /* 0x000fe20003800000 */
[----:B------:R-:W-:Y:S02]  /*30f0*/  IMAD.MOV.U32 R65, RZ, RZ, R10 ;  /* 0x000000ffff417224 */ /* 0x000fe400078e000a */
[----:B------:R-:W-:-:S07]  /*3100*/  IMAD.MOV.U32 R67, RZ, RZ, -0x1 ;  /* 0xffffffffff437424 */ /* 0x000fce00078e00ff */
[----:B01234-:R-:W-:Y:S05]  /*3110*/  WARPSYNC.COLLECTIVE R67, `(.L_x_22803) ;  /* 0x0000000043087348 */ /* 0x01ffea0003c00000 */
[----:B------:R0:W0:Y:S02]  /*3120*/  SHFL.IDX P3, R65, R68, R65, R66 ;  /* 0x0000004144417389 */ /* 0x0000240000060042 */
[----:B01234-:R-:W-:Y:S05]  /*3130*/  ENDCOLLECTIVE ;  /* 0x000000000000791b */ /* 0x01ffea0003800000 */
.L_x_22803:
[----:B------:R-:W-:Y:S05]  /*3140*/  BSYNC B1 ;  /* 0x0000000000017941 */ /* 0x000fea0003800000 */
.L_x_22802:
[----:B------:R-:W-:Y:S05]  /*3150*/  BRA `(.L_x_22804) ;  /* 0xffffffec00347947 */ /* 0x000fea000383ffff */
.L_x_22757:
[----:B------:R-:W-:Y:S01]  /*3160*/  BSSY B1, `(.L_x_22805) ;  /* 0x0000007000017945 */ /* 0x000fe20003800000 */
[----:B------:R-:W-:Y:S01]  /*3170*/  IMAD.MOV.U32 R65, RZ, RZ, R11 ;  /* 0x000000ffff417224 */ /* 0x000fe200078e000b */
[----:B------:R-:W-:Y:S01]  /*3180*/  MOV R66, 0x1f ;  /* 0x0000001f00427802 */ /* 0x000fe20000000f00 */
[----:B------:R-:W-:-:S07]  /*3190*/  IMAD.MOV.U32 R67, RZ, RZ, -0x1 ;  /* 0xffffffffff437424 */ /* 0x000fce00078e00ff */
[----:B01234-:R-:W-:Y:S05]  /*31a0*/  WARPSYNC.COLLECTIVE R67, `(.L_x_22806) ;  /* 0x0000000043087348 */ /* 0x01ffea0003c00000 */
[----:B------:R0:W0:Y:S02]  /*31b0*/  SHFL.IDX P3, R65, R68, R65, R66 ;  /* 0x0000004144417389 */ /* 0x0000240000060042 */
[----:B01234-:R-:W-:Y:S05]  /*31c0*/  ENDCOLLECTIVE ;  /* 0x000000000000791b */ /* 0x01ffea0003800000 */
.L_x_22806:
[----:B------:R-:W-:Y:S05]  /*31d0*/  BSYNC B1 ;  /* 0x0000000000017941 */ /* 0x000fea0003800000 */
.L_x_22805:
[----:B------:R-:W-:Y:S05]  /*31e0*/  BRA `(.L_x_22807) ;  /* 0xffffffec00287947 */ /* 0x000fea000383ffff */
.L_x_22759:
[----:B------:R-:W-:Y:S01]  /*31f0*/  HFMA2 R66, -RZ, RZ, 0, 1.847743988037109375e-06 ;  /* 0x0000001fff427431 */ /* 0x000fe200000001ff */
[----:B------:R-:W-:Y:S01]  /*3200*/  BSSY B1, `(.L_x_22808) ;  /* 0x0000006000017945 */ /* 0x000fe20003800000 */
[----:B------:R-:W-:Y:S02]  /*3210*/  IMAD.MOV.U32 R65, RZ, RZ, R12 ;  /* 0x000000ffff417224 */ /* 0x000fe400078e000c */
[----:B------:R-:W-:-:S07]  /*3220*/  IMAD.MOV.U32 R67, RZ, RZ, -0x1 ;  /* 0xffffffffff437424 */ /* 0x000fce00078e00ff */
[----:B01234-:R-:W-:Y:S05]  /*3230*/  WARPSYNC.COLLECTIVE R67, `(.L_x_22809) ;  /* 0x0000000043087348 */ /* 0x01ffea0003c00000 */
[----:B------:R0:W0:Y:S02]  /*3240*/  SHFL.IDX P3, R65, R68, R65, R66 ;  /* 0x0000004144417389 */ /* 0x0000240000060042 */
[----:B01234-:R-:W-:Y:S05]  /*3250*/  ENDCOLLECTIVE ;  /* 0x000000000000791b */ /* 0x01ffea0003800000 */
.L_x_22809:
[----:B------:R-:W-:Y:S05]  /*3260*/  BSYNC B1 ;  /* 0x0000000000017941 */ /* 0x000fea0003800000 */
.L_x_22808:
[----:B------:R-:W-:Y:S05]  /*3270*/  BRA `(.L_x_22810) ;  /* 0xffffffec001c7947 */ /* 0x000fea000383ffff */
.L_x_22761:
[----:B------:R-:W-:Y:S01]  /*3280*/  BSSY B1, `(.L_x_22811) ;  /* 0x0000007000017945 */ /* 0x000fe20003800000 */
[----:B------:R-:W-:Y:S01]  /*3290*/  IMAD.MOV.U32 R65, RZ, RZ, R13 ;  /* 0x000000ffff417224 */ /* 0x000fe200078e000d */
[----:B------:R-:W-:Y:S01]  /*32a0*/  MOV R66, 0x1f ;  /* 0x0000001f00427802 */ /* 0x000fe20000000f00 */
[----:B------:R-:W-:-:S07]  /*32b0*/  IMAD.MOV.U32 R67, RZ, RZ, -0x1 ;  /* 0xffffffffff437424 */ /* 0x000fce00078e00ff */
[----:B01234-:R-:W-:Y:S05]  /*32c0*/  WARPSYNC.COLLECTIVE R67, `(.L_x_22812) ;  /* 0x0000000043087348 */ /* 0x01ffea0003c00000 */
[----:B------:R0:W0:Y:S02]  /*32d0*/  SHFL.IDX P3, R65, R68, R65, R66 ;  /* 0x0000004144417389 */ /* 0x0000240000060042 */
[----:B01234-:R-:W-:Y:S05]  /*32e0*/  ENDCOLLECTIVE ;  /* 0x000000000000791b */ /* 0x01ffea0003800000 */
.L_x_22812:
[----:B------:R-:W-:Y:S05]  /*32f0*/  BSYNC B1 ;  /* 0x0000000000017941 */ /* 0x000fea0003800000 */
.L_x_22811:
[----:B------:R-:W-:Y:S05]  /*3300*/  BRA `(.L_x_22813) ;  /* 0xffffffec00107947 */ /* 0x000fea000383ffff */
.L_x_22763:
[----:B------:R-:W-:Y:S01]  /*3310*/  HFMA2 R66, -RZ, RZ, 0, 1.847743988037109375e-06 ;  /* 0x0000001fff427431 */ /* 0x000fe200000001ff */
[----:B------:R-:W-:Y:S01]  /*3320*/  BSSY B1, `(.L_x_22814) ;  /* 0x0000006000017945 */ /* 0x000fe20003800000 */
[----:B------:R-:W-:Y:S02]  /*3330*/  IMAD.MOV.U32 R65, RZ, RZ, R14 ;  /* 0x000000ffff417224 */ /* 0x000fe400078e000e */
[----:B------:R-:W-:-:S07]  /*3340*/  IMAD.MOV.U32 R67, RZ, RZ, -0x1 ;  /* 0xffffffffff437424 */ /* 0x000fce00078e00ff */
[----:B01234-:R-:W-:Y:S05]  /*3350*/  WARPSYNC.COLLECTIVE R67, `(.L_x_22815) ;  /* 0x0000000043087348 */ /* 0x01ffea0003c00000 */
[----:B------:R0:W0:Y:S02]  /*3360*/  SHFL.IDX P3, R65, R68, R65, R66 ;  /* 0x0000004144417389 */ /* 0x0000240000060042 */
[----:B01234-:R-:W-:Y:S05]  /*3370*/  ENDCOLLECTIVE ;  /* 0x000000000000791b */ /* 0x01ffea0003800000 */
.L_x_22815:
[----:B------:R-:W-:Y:S05]  /*3380*/  BSYNC B1 ;  /* 0x0000000000017941 */ /* 0x000fea0003800000 */
.L_x_22814:
[----:B------:R-:W-:Y:S05]  /*3390*/  BRA `(.L_x_22816) ;  /* 0xffffffec00047947 */ /* 0x000fea000383ffff */
.L_x_22765:
[----:B------:R-:W-:Y:S01]  /*33a0*/  BSSY B1, `(.L_x_22817) ;  /* 0x0000007000017945 */ /* 0x000fe20003800000 */
[----:B------:R-:W-:Y:S01]  /*33b0*/  IMAD.MOV.U32 R65, RZ, RZ, R15 ;  /* 0x000000ffff417224 */ /* 0x000fe200078e000f */
[----:B------:R-:W-:Y:S01]  /*33c0*/  MOV R66, 0x1f ;  /* 0x0000001f00427802 */ /* 0x000fe20000000f00 */
[----:B------:R-:W-:-:S07]  /*33d0*/  IMAD.MOV.U32 R67, RZ, RZ, -0x1 ;  /* 0xffffffffff437424 */ /* 0x000fce00078e00ff */
[----:B01234-:R-:W-:Y:S05]  /*33e0*/  WARPSYNC.COLLECTIVE R67, `(.L_x_22818) ;  /* 0x0000000043087348 */ /* 0x01ffea0003c00000 */
[----:B------:R0:W0:Y:S02]  /*33f0*/  SHFL.IDX P3, R65, R68, R65, R66 ;  /* 0x0000004144417389 */ /* 0x0000240000060042 */
[----:B01234-:R-:W-:Y:S05]  /*3400*/  ENDCOLLECTIVE ;  /* 0x000000000000791b */ /* 0x01ffea0003800000 */
.L_x_22818:
[----:B------:R-:W-:Y:S05]  /*3410*/  BSYNC B1 ;  /* 0x0000000000017941 */ /* 0x000fea0003800000 */
.L_x_22817:
[----:B------:R-:W-:Y:S05]  /*3420*/  BRA `(.L_x_22819) ;  /* 0xffffffe800f87947 */ /* 0x000fea000383ffff */
.L_x_22767:
[----:B------:R-:W-:Y:S01]  /*3430*/  HFMA2 R66, -RZ, RZ, 0, 1.847743988037109375e-06 ;  /* 0x0000001fff427431 */ /* 0x000fe200000001ff */
[----:B------:R-:W-:Y:S01]  /*3440*/  BSSY B1, `(.L_x_22820) ;  /* 0x0000006000017945 */ /* 0x000fe20003800000 */
[----:B------:R-:W-:Y:S02]  /*3450*/  IMAD.MOV.U32 R65, RZ, RZ, R16 ;  /* 0x000000ffff417224 */ /* 0x000fe400078e0010 */
[----:B------:R-:W-:-:S07]  /*3460*/  IMAD.MOV.U32 R67, RZ, RZ, -0x1 ;  /* 0xffffffffff437424 */ /* 0x000fce00078e00ff */
[----:B01234-:R-:W-:Y:S05]  /*3470*/  WARPSYNC.COLLECTIVE R67, `(.L_x_22821) ;  /* 0x0000000043087348 */ /* 0x01ffea0003c00000 */
[----:B------:R0:W0:Y:S02]  /*3480*/  SHFL.IDX P3, R65, R68, R65, R66 ;  /* 0x0000004144417389 */ /* 0x0000240000060042 */
[----:B01234-:R-:W-:Y:S05]  /*3490*/  ENDCOLLECTIVE ;  /* 0x000000000000791b */ /* 0x01ffea0003800000 */
.L_x_22821:
[----:B------:R-:W-:Y:S05]  /*34a0*/  BSYNC B1 ;  /* 0x0000000000017941 */ /* 0x000fea0003800000 */
.L_x_22820:
[----:B------:R-:W-:Y:S05]  /*34b0*/  BRA `(.L_x_22822) ;  /* 0xffffffe800ec7947 */ /* 0x000fea000383ffff */
.L_x_22769:
[----:B------:R-:W-:Y:S01]  /*34c0*/  BSSY B1, `(.L_x_22823) ;  /* 0x0000007000017945 */ /* 0x000fe20003800000 */
[----:B------:R-:W-:Y:S01]  /*34d0*/  IMAD.MOV.U32 R65, RZ, RZ, R17 ;  /* 0x000000ffff417224 */ /* 0x000fe200078e0011 */
[----:B------:R-:W-:Y:S01]  /*34e0*/  MOV R66, 0x1f ;  /* 0x0000001f00427802 */ /* 0x000fe20000000f00 */
[----:B------:R-:W-:-:S07]  /*34f0*/  IMAD.MOV.U32 R67, RZ, RZ, -0x1 ;  /* 0xffffffffff437424 */ /* 0x000fce00078e00ff */
[----:B01234-:R-:W-:Y:S05]  /*3500*/  WARPSYNC.COLLECTIVE R67, `(.L_x_22824) ;  /* 0x0000000043087348 */ /* 0x01ffea0003c00000 */
[----:B------:R0:W0:Y:S02]  /*3510*/  SHFL.IDX P3, R65, R68, R65, R66 ;  /* 0x0000004144417389 */ /* 0x0000240000060042 */
[----:B01234-:R-:W-:Y:S05]  /*3520*/  ENDCOLLECTIVE ;  /* 0x000000000000791b */ /* 0x01ffea0003800000 */
.L_x_22824:
[----:B------:R-:W-:Y:S05]  /*3530*/  BSYNC B1 ;  /* 0x0000000000017941 */ /* 0x000fea0003800000 */
.L_x_22823:
[----:B------:R-:W-:Y:S05]  /*3540*/  BRA `(.L_x_22825) ;  /* 0xffffffe800e07947 */ /* 0x000fea000383ffff */
.L_x_22771:
[----:B------:R-:W-:Y:S01]  /*3550*/  HFMA2 R66, -RZ, RZ, 0, 1.847743988037109375e-06 ;  /* 0x0000001fff427431 */ /* 0x000fe200000001ff */
[----:B------:R-:W-:Y:S01]  /*3560*/  BSSY B1, `(.L_x_22826) ;  /* 0x0000006000017945 */ /* 0x000fe20003800000 */
[----:B------:R-:W-:Y:S02]  /*3570*/  IMAD.MOV.U32 R65, RZ, RZ, R18 ;  /* 0x000000ffff417224 */ /* 0x000fe400078e0012 */
[----:B------:R-:W-:-:S07]  /*3580*/  IMAD.MOV.U32 R67, RZ, RZ, -0x1 ;  /* 0xffffffffff437424 */ /* 0x000fce00078e00ff */
[----:B01234-:R-:W-:Y:S05]  /*3590*/  WARPSYNC.COLLECTIVE R67, `(.L_x_22827) ;  /* 0x0000000043087348 */ /* 0x01ffea0003c00000 */
[----:B------:R0:W0:Y:S02]  /*35a0*/  SHFL.IDX P3, R65, R68, R65, R66 ;  /* 0x0000004144417389 */ /* 0x0000240000060042 */
[----:B01234-:R-:W-:Y:S05]  /*35b0*/  ENDCOLLECTIVE ;  /* 0x000000000000791b */ /* 0x01ffea0003800000 */
.L_x_22827:
[----:B------:R-:W-:Y:S05]  /*35c0*/  BSYNC B1 ;  /* 0x0000000000017941 */ /* 0x000fea0003800000 */
.L_x_22826:
[----:B------:R-:W-:Y:S01]  /*35d0*/  IMAD.MOV.U32 R68, RZ, RZ, R65 ;  /* 0x000000ffff447224 */ /* 0x000fe200078e0041 */
[----:B------:R-:W-:Y:S06]  /*35e0*/  BRA `(.L_x_22828) ;  /* 0xffffffe800d07947 */ /* 0x000fec000383ffff */
        .weak           $__internal_454_$__cuda_sm20_div_s16
        .type           $__internal_454_$__cuda_sm20_div_s16,@function
        .size           $__internal_454_$__cuda_sm20_div_s16,(.L_x_38957 - $__internal_454_$__cuda_sm20_div_s16)
$__internal_454_$__cuda_sm20_div_s16:
        /* <DEDUP_REMOVED lines=25> */
[----:B------:R-:W-:Y:S05]  /*3780*/  RET.REL.NODEC R34 `(_Z9cuda_gemmIiLi128ELi2ELi1ELi32ELi64ELi64ELi64ELi1ELi0EEviiiPT_S1_S1_iii) ;  /* 0xffffffc8221c7950 */ /* 0x000fea0003c3ffff */
.L_x_22829:
        /* <DEDUP_REMOVED lines=15> */
.L_x_38957:


//--------------------- .text._Z9cuda_gemmIiLi128ELi2ELi1ELi32ELi64ELi64ELi64ELi0ELi1EEviiiPT_S1_S1_iii --------------------------
	.section	.text._Z9cuda_gemmIiLi128ELi2ELi1ELi32ELi64ELi64ELi64ELi0ELi1EEviiiPT_S1_S1_iii,"ax",@progbits
	.align	128
        .global         _Z9cuda_gemmIiLi128ELi2ELi1ELi32ELi64ELi64ELi64ELi0ELi1EEviiiPT_S1_S1_iii
        .type           _Z9cuda_gemmIiLi128ELi2ELi1ELi32ELi64ELi64ELi64ELi0ELi1EEviiiPT_S1_S1_iii,@function
        .size           _Z9cuda_gemmIiLi128ELi2ELi1ELi32ELi64ELi64ELi64ELi0ELi1EEviiiPT_S1_S1_iii,(.L_x_39697 - _Z9cuda_gemmIiLi128ELi2ELi1ELi32ELi64ELi64ELi64ELi0ELi1EEviiiPT_S1_S1_iii)
        .other          _Z9cuda_gemmIiLi128ELi2ELi1ELi32ELi64ELi64ELi64ELi0ELi1EEviiiPT_S1_S1_iii,@"STO_CUDA_ENTRY STV_DEFAULT"
_Z9cuda_gemmIiLi128ELi2ELi1ELi32ELi64ELi64ELi64ELi0ELi1EEviiiPT_S1_S1_iii:
.text._Z9cuda_gemmIiLi128ELi2ELi1ELi32ELi64ELi64ELi64ELi0ELi1EEviiiPT_S1_S1_iii:
[----:B------:R-:W-:Y:S08]  /*0000*/  LDC R1, c[0x0][0x37c] ;  /* 0x0000df00ff017b82 */ /* 0x000ff00000000800 */
[----:B------:R-:W0:Y:S08]  /*0010*/  LDC R2, c[0x0][0x374] ;  /* 0x0000dd00ff027b82 */ /* 0x000e300000000800 */
[----:B------:R-:W1:Y:S01]  /*0020*/  S2UR UR4, SR_CTAID.Y ;  /* 0x00000000000479c3 */ /* 0x000e620000002600 */
[----:B0-----:R-:W-:-:S05]  /*0030*/  IMAD.SHL.U32 R0, R2, 0x2, RZ ;  /* 0x0000000202007824 */ /* 0x001fca00078e00ff */
[----:B-1----:R-:W-:-:S13]  /*0040*/  ISETP.LE.U32.AND P0, PT, R0, UR4, PT ;  /* 0x0000000400007c0c */ /* 0x002fda000bf03070 */
[----:B------:R-:W-:Y:S05]  /*0050*/  @P0 EXIT ;  /* 0x000000000000094d */ /* 0x000fea0003800000 */
[----:B------:R-:W-:-:S07]  /*0060*/  MOV R3, UR4 ;  /* 0x0000000400037c02 */ /* 0x000fce0008000f00 */
.L_x_22830:
        /* <DEDUP_REMOVED lines=13> */
.L_x_22831:
        /* <DEDUP_REMOVED lines=12> */
.L_x_39697:


//--------------------- .text._Z9cuda_gemmIiLi128ELi2ELi1ELi32ELi64ELi64ELi64ELi0ELi0EEviiiPT_S1_S1_iii --------------------------
	.section	.text._Z9cuda_gemmIiLi128ELi2ELi1ELi32ELi64ELi64ELi64ELi0ELi0EEviiiPT_S1_S1_iii,"ax",@progbits
	.align	128
        .global         _Z9cuda_gemmIiLi128ELi2ELi1ELi32ELi64ELi64ELi64ELi0ELi0EEviiiPT_S1_S1_iii
        .type           _Z9cuda_gemmIiLi128ELi2ELi1ELi32ELi64ELi64ELi64ELi0ELi0EEviiiPT_S1_S1_iii,@function
        .size           _Z9cuda_gemmIiLi128ELi2ELi1ELi32ELi64ELi64ELi64ELi0ELi0EEviiiPT_S1_S1_iii,(.L_x_38958 - _Z9cuda_gemmIiLi128ELi2ELi1ELi32ELi64ELi64ELi64ELi0ELi0EEviiiPT_S1_S1_iii)
        .other          _Z9cuda_gemmIiLi128ELi2ELi1ELi32ELi64ELi64ELi64ELi0ELi0EEviiiPT_S1_S1_iii,@"STO_CUDA_ENTRY STV_DEFAULT"
_Z9cuda_gemmIiLi128ELi2ELi1ELi32ELi64ELi64ELi64ELi0ELi0EEviiiPT_S1_S1_iii:
.text._Z9cuda_gemmIiLi128ELi2ELi1ELi32ELi64ELi64ELi64ELi0ELi0EEviiiPT_S1_S1_iii:
        /* <DEDUP_REMOVED lines=221> */
[----:B------:R-:W-:Y:S05]  /*0dd0*/  CALL.REL.NOINC `($__internal_455_$__cuda_sm20_div_s16) ;  /* 0x0000003000747944 */ /* 0x000fea0003c00000 */
        /* <DEDUP_REMOVED lines=8> */
.L_x_22885:
        /* <DEDUP_REMOVED lines=27> */
.L_x_22835:
[----:B------:R-:W-:Y:S05]  /*1010*/  BSYNC.RECONVERGENT B1 ;  /* 0x0000000000017941 */ /* 0x000fea0003800200 */
.L_x_22834:
[----:B------:R-:W-:Y:S05]  /*1020*/  @!P1 BRA `(.L_x_22833) ;  /* 0x0000000000449947 */ /* 0x000fea0003800000 */
[----:B------:R-:W2:Y:S01]  /*1030*/  S2UR UR8, SR_CgaCtaId ;  /* 0x00000000000879c3 */ /* 0x000ea20000008800 */
[----:B------:R-:W-:Y:S02]  /*1040*/  UMOV UR5, 0x400 ;  /* 0x0000040000057882 */ /* 0x000fe40000000000 */
[----:B------:R-:W-:-:S04]  /*1050*/  UIADD3 UR5, UPT, UPT, UR5, 0x900, URZ ;  /* 0x0000090005057890 */ /* 0x000fc8000fffe0ff */
[----:B--2---:R-:W-:-:S06]  /*1060*/  ULEA UR5, UR8, UR5, 0x18 ;  /* 0x0000000508057291 */ /* 0x004fcc000f8ec0ff */
[----:B01----:R-:W-:-:S07]  /*1070*/  LEA R17, R16, UR5, 0x2 ;  /* 0x0000000510117c11 */ /* 0x003fce000f8e10ff */
.L_x_22836:
        /* <DEDUP_REMOVED lines=12> */
.L_x_22833:
[----:B------:R-:W-:Y:S05]  /*1140*/  BSYNC.RECONVERGENT B0 ;  /* 0x0000000000007941 */ /* 0x000fea0003800200 */
.L_x_22832:
[----:B------:R-:W-:Y:S01]  /*1150*/  PLOP3.LUT P0, PT, PT, PT, PT, 0x80, 0x8 ;  /* 0x000000000008781c */ /* 0x000fe20003f0f070 */
[----:B--2---:R-:W-:Y:S01]  /*1160*/  IMAD.MOV.U32 R20, RZ, RZ, RZ ;  /* 0x000000ffff147224 */ /* 0x004fe200078e00ff */
[----:B------:R-:W2:Y:S11]  /*1170*/  LDCU UR9, c[0x0][0x3a8] ;  /* 0x00007500ff0977ac */ /* 0x000eb60008000800 */
.L_x_22879:
        /* <DEDUP_REMOVED lines=14> */
.L_x_22839:
        /* <DEDUP_REMOVED lines=10> */
.L_x_22838:
[----:B--2---:R-:W-:Y:S05]  /*1300*/  BSYNC.RECONVERGENT B0 ;  /* 0x0000000000007941 */ /* 0x004fea0003800200 */
.L_x_22837:
[----:B---3--:R-:W-:Y:S02]  /*1310*/  HFMA2 R19, -RZ, RZ, 0, 0 ;  /* 0x00000000ff137431 */ /* 0x008fe400000001ff */
[----:B-1----:R-:W-:-:S07]  /*1320*/  VIADD R18, R20, UR6 ;  /* 0x0000000614127c36 */ /* 0x002fce0008000000 */
.L_x_22878:
[----:B------:R-:W-:Y:S02]  /*1330*/  LOP3.LUT R22, R0, 0xf, RZ, 0xc0, !PT ;  /* 0x0000000f00167812 */ /* 0x000fe400078ec0ff */
[----:B0-----:R-:W-:-:S03]  /*1340*/  SHF.R.U32.HI R20, RZ, 0x4, R0 ;  /* 0x00000004ff147819 */ /* 0x001fc60000011600 */
[----:B-1----:R-:W-:-:S07]  /*1350*/  IMAD.IADD R22, R22, 0x1, R19 ;  /* 0x0000000116167824 */ /* 0x002fce00078e0213 */
.L_x_22840:
        /* <DEDUP_REMOVED lines=16> */
.L_x_22877:
        /* <DEDUP_REMOVED lines=87> */
.L_x_22876:
        /* <DEDUP_REMOVED lines=11> */
.L_x_22887:
[----:B0--3--:R-:W-:-:S07]  /*1a80*/  IMAD R69, R68, R69, RZ ;  /* 0x0000004544457224 */ /* 0x009fce00078e02ff */
.L_x_22844:
[----:B------:R-:W-:-:S13]  /*1a90*/  ISETP.GE.AND P3, PT, R70, 0x2, PT ;  /* 0x000000024600780c */ /* 0x000fda0003f66270 */
[----:B------:R-:W-:Y:S05]  /*1aa0*/  @!P3 BRA `(.L_x_22846) ;  /* 0x000000000010b947 */ /* 0x000fea0003800000 */
[----:B------:R-:W-:-:S03]  /*1ab0*/  UMOV UR5, 0xffffffff ;  /* 0xffffffff00057882 */ /* 0x000fc60000000000 */
[----:B------:R-:W-:Y:S05]  /*1ac0*/  BRA.DIV UR5, `(.L_x_22847) ;  /* 0x0000001e05187947 */ /* 0x000fea000b800000 */
[----:B------:R3:W4:Y:S02]  /*1ad0*/  SHFL.IDX PT, R72, R71, R8, 0x1f ;  /* 0x00001f0847487589 */ /* 0x00072400000e0000 */
.L_x_22890:
[----:B----4-:R-:W-:-:S07]  /*1ae0*/  IMAD R69, R32, R72, R69 ;  /* 0x0000004820457224 */ /* 0x010fce00078e0245 */
.L_x_22846:
[----:B------:R-:W-:-:S13]  /*1af0*/  ISETP.GE.AND P3, PT, R70, 0x3, PT ;  /* 0x000000034600780c */ /* 0x000fda0003f66270 */
[----:B------:R-:W-:Y:S05]  /*1b00*/  @!P3 BRA `(.L_x_22848) ;  /* 0x000000000010b947 */ /* 0x000fea0003800000 */
[----:B------:R-:W-:-:S03]  /*1b10*/  UMOV UR5, 0xffffffff ;  /* 0xffffffff00057882 */ /* 0x000fc60000000000 */
[----:B------:R-:W-:Y:S05]  /*1b20*/  BRA.DIV UR5, `(.L_x_22849) ;  /* 0x0000001e05247947 */ /* 0x000fea000b800000 */
[----:B------:R4:W0:Y:S02]  /*1b30*/  SHFL.IDX PT, R72, R71, R9, 0x1f ;  /* 0x00001f0947487589 */ /* 0x00082400000e0000 */
.L_x_22893:
[----:B0-----:R-:W-:-:S07]  /*1b40*/  IMAD R69, R23, R72, R69 ;  /* 0x0000004817457224 */ /* 0x001fce00078e0245 */
.L_x_22848:
[----:B------:R-:W-:-:S13]  /*1b50*/  ISETP.GE.AND P3, PT, R70, 0x4, PT ;  /* 0x000000044600780c */ /* 0x000fda0003f66270 */
[----:B------:R-:W-:Y:S05]  /*1b60*/  @!P3 BRA `(.L_x_22850) ;  /* 0x000000000010b947 */ /* 0x000fea0003800000 */
[----:B------:R-:W-:-:S03]  /*1b70*/  UMOV UR5, 0xffffffff ;  /* 0xffffffff00057882 */ /* 0x000fc60000000000 */
[----:B------:R-:W-:Y:S05]  /*1b80*/  BRA.DIV UR5, `(.L_x_22851) ;  /* 0x0000001e05307947 */ /* 0x000fea000b800000 */
[----:B------:R0:W0:Y:S02]  /*1b90*/  SHFL.IDX PT, R72, R71, R10, 0x1f ;  /* 0x00001f0a47487589 */ /* 0x00002400000e0000 */
.L_x_22896:
[----:B0-----:R-:W-:-:S07]  /*1ba0*/  IMAD R69, R22, R72, R69 ;  /* 0x0000004816457224 */ /* 0x001fce00078e0245 */
.L_x_22850:
[----:B------:R-:W-:-:S13]  /*1bb0*/  ISETP.GE.AND P3, PT, R70, 0x5, PT ;  /* 0x000000054600780c */ /* 0x000fda0003f66270 */
[----:B------:R-:W-:Y:S05]  /*1bc0*/  @!P3 BRA `(.L_x_22852) ;  /* 0x000000000010b947 */ /* 0x000fea0003800000 */
[----:B------:R-:W-:-:S03]  /*1bd0*/  UMOV UR5, 0xffffffff ;  /* 0xffffffff00057882 */ /* 0x000fc60000000000 */
[----:B------:R-:W-:Y:S05]  /*1be0*/  BRA.DIV UR5, `(.L_x_22853) ;  /* 0x0000001e053c7947 */ /* 0x000fea000b800000 */
[----:B------:R0:W0:Y:S02]  /*1bf0*/  SHFL.IDX PT, R72, R71, R11, 0x1f ;  /* 0x00001f0b47487589 */ /* 0x00002400000e0000 */
.L_x_22899:
[----:B0-----:R-:W-:-:S07]  /*1c00*/  IMAD R69, R21, R72, R69 ;  /* 0x0000004815457224 */ /* 0x001fce00078e0245 */
.L_x_22852:
[----:B------:R-:W-:-:S13]  /*1c10*/  ISETP.GE.AND P3, PT, R70, 0x6, PT ;  /* 0x000000064600780c */ /* 0x000fda0003f66270 */
[----:B------:R-:W-:Y:S05]  /*1c20*/  @!P3 BRA `(.L_x_22854) ;  /* 0x000000000010b947 */ /* 0x000fea0003800000 */
[----:B------:R-:W-:-:S03]  /*1c30*/  UMOV UR5, 0xffffffff ;  /* 0xffffffff00057882 */ /* 0x000fc60000000000 */
[----:B------:R-:W-:Y:S05]  /*1c40*/  BRA.DIV UR5, `(.L_x_22855) ;  /* 0x0000001e05487947 */ /* 0x000fea000b800000 */
[----:B------:R0:W0:Y:S02]  /*1c50*/  SHFL.IDX PT, R72, R71, R12, 0x1f ;  /* 0x00001f0c47487589 */ /* 0x00002400000e0000 */
.L_x_22902:
[----:B0-----:R-:W-:-:S07]  /*1c60*/  IMAD R69, R20, R72, R69 ;  /* 0x0000004814457224 */ /* 0x001fce00078e0245 */
.L_x_22854:
[----:B------:R-:W-:-:S13]  /*1c70*/  ISETP.GE.AND P3, PT, R70, 0x7, PT ;  /* 0x000000074600780c */ /* 0x000fda0003f66270 */
[----:B------:R-:W-:Y:S05]  /*1c80*/  @!P3 BRA `(.L_x_22856) ;  /* 0x000000000010b947 */ /* 0x000fea0003800000 */
[----:B------:R-:W-:-:S03]  /*1c90*/  UMOV UR5, 0xffffffff ;  /* 0xffffffff00057882 */ /* 0x000fc60000000000 */
[----:B------:R-:W-:Y:S05]  /*1ca0*/  BRA.DIV UR5, `(.L_x_22857) ;  /* 0x0000001e05547947 */ /* 0x000fea000b800000 */
[----:B------:R0:W0:Y:S02]  /*1cb0*/  SHFL.IDX PT, R72, R71, R13, 0x1f ;  /* 0x00001f0d47487589 */ /* 0x00002400000e0000 */
.L_x_22905:
[----:B0-----:R-:W-:-:S07]  /*1cc0*/  IMAD R69, R17, R72, R69 ;  /* 0x0000004811457224 */ /* 0x001fce00078e0245 */
.L_x_22856:
[----:B------:R-:W-:-:S13]  /*1cd0*/  ISETP.GE.AND P3, PT, R70, 0x8, PT ;  /* 0x000000084600780c */ /* 0x000fda0003f66270 */
[----:B------:R-:W-:Y:S05]  /*1ce0*/  @!P3 BRA `(.L_x_22858) ;  /* 0x000000000010b947 */ /* 0x000fea0003800000 */
[----:B------:R-:W-:-:S03]  /*1cf0*/  UMOV UR5, 0xffffffff ;  /* 0xffffffff00057882 */ /* 0x000fc60000000000 */
[----:B------:R-:W-:Y:S05]  /*1d00*/  BRA.DIV UR5, `(.L_x_22859) ;  /* 0x0000001e05607947 */ /* 0x000fea000b800000 */
[----:B------:R0:W0:Y:S02]  /*1d10*/  SHFL.IDX PT, R72, R71, R14, 0x1f ;  /* 0x00001f0e47487589 */ /* 0x00002400000e0000 */
.L_x_22908:
[----:B01----:R-:W-:-:S07]  /*1d20*/  IMAD R69, R16, R72, R69 ;  /* 0x0000004810457224 */ /* 0x003fce00078e0245 */
.L_x_22858:
[----:B------:R-:W-:-:S13]  /*1d30*/  ISETP.GE.AND P3, PT, R70, 0x9, PT ;  /* 0x000000094600780c */ /* 0x000fda0003f66270 */
[----:B------:R-:W-:Y:S05]  /*1d40*/  @!P3 BRA `(.L_x_22860) ;  /* 0x000000000010b947 */ /* 0x000fea0003800000 */
[----:B------:R-:W-:-:S03]  /*1d50*/  UMOV UR5, 0xffffffff ;  /* 0xffffffff00057882 */ /* 0x000fc60000000000 */
[----:B------:R-:W-:Y:S05]  /*1d60*/  BRA.DIV UR5, `(.L_x_22861) ;  /* 0x0000001e056c7947 */ /* 0x000fea000b800000 */
[----:B------:R0:W0:Y:S02]  /*1d70*/  SHFL.IDX PT, R72, R71, R15, 0x1f ;  /* 0x00001f0f47487589 */ /* 0x00002400000e0000 */
.L_x_22911:
[----:B0-----:R-:W-:-:S07]  /*1d80*/  IMAD R69, R24, R72, R69 ;  /* 0x0000004818457224 */ /* 0x001fce00078e0245 */
.L_x_22860:
[----:B------:R-:W-:-:S13]  /*1d90*/  ISETP.GE.AND P3, PT, R70, 0xa, PT ;  /* 0x0000000a4600780c */ /* 0x000fda0003f66270 */
[----:B------:R-:W-:Y:S05]  /*1da0*/  @!P3 BRA `(.L_x_22862) ;  /* 0x000000000010b947 */ /* 0x000fea0003800000 */
[----:B------:R-:W-:-:S03]  /*1db0*/  UMOV UR5, 0xffffffff ;  /* 0xffffffff00057882 */ /* 0x000fc60000000000 */
[----:B------:R-:W-:Y:S05]  /*1dc0*/  BRA.DIV UR5, `(.L_x_22863) ;  /* 0x0000001e05787947 */ /* 0x000fea000b800000 */
[----:B------:R0:W0:Y:S02]  /*1dd0*/  SHFL.IDX PT, R72, R71, R28, 0x1f ;  /* 0x00001f1c47487589 */ /* 0x00002400000e0000 */
.L_x_22914:
[----:B0-----:R-:W-:-:S07]  /*1de0*/  IMAD R69, R34, R72, R69 ;  /* 0x0000004822457224 */ /* 0x001fce00078e0245 */
.L_x_22862:
[----:B------:R-:W-:-:S13]  /*1df0*/  ISETP.GE.AND P3, PT, R70, 0xb, PT ;  /* 0x0000000b4600780c */ /* 0x000fda0003f66270 */
[----:B------:R-:W-:Y:S05]  /*1e00*/  @!P3 BRA `(.L_x_22864) ;  /* 0x000000000010b947 */ /* 0x000fea0003800000 */
[----:B------:R-:W-:-:S03]  /*1e10*/  UMOV UR5, 0xffffffff ;  /* 0xffffffff00057882 */ /* 0x000fc60000000000 */
[----:B------:R-:W-:Y:S05]  /*1e20*/  BRA.DIV UR5, `(.L_x_22865) ;  /* 0x0000001e05847947 */ /* 0x000fea000b800000 */
[----:B------:R0:W0:Y:S02]  /*1e30*/  SHFL.IDX PT, R72, R71, R29, 0x1f ;  /* 0x00001f1d47487589 */ /* 0x00002400000e0000 */
.L_x_22917:
[----:B0-----:R-:W-:-:S07]  /*1e40*/  IMAD R69, R35, R72, R69 ;  /* 0x0000004823457224 */ /* 0x001fce00078e0245 */
.L_x_22864:
[----:B------:R-:W-:-:S13]  /*1e50*/  ISETP.GE.AND P3, PT, R70, 0xc, PT ;  /* 0x0000000c4600780c */ /* 0x000fda0003f66270 */
[----:B------:R-:W-:Y:S05]  /*1e60*/  @!P3 BRA `(.L_x_22866) ;  /* 0x000000000010b947 */ /* 0x000fea0003800000 */
[----:B------:R-:W-:-:S03]  /*1e70*/  UMOV UR5, 0xffffffff ;  /* 0xffffffff00057882 */ /* 0x000fc60000000000 */
[----:B------:R-:W-:Y:S05]  /*1e80*/  BRA.DIV UR5, `(.L_x_22867) ;  /* 0x0000001e05907947 */ /* 0x000fea000b800000 */
[----:B------:R0:W0:Y:S02]  /*1e90*/  SHFL.IDX PT, R72, R71, R30, 0x1f ;  /* 0x00001f1e47487589 */ /* 0x00002400000e0000 */
.L_x_22920:
[----:B0-----:R-:W-:-:S07]  /*1ea0*/  IMAD R69, R63, R72, R69 ;  /* 0x000000483f457224 */ /* 0x001fce00078e0245 */
.L_x_22866:
[----:B------:R-:W-:-:S13]  /*1eb0*/  ISETP.GE.AND P3, PT, R70, 0xd, PT ;  /* 0x0000000d4600780c */ /* 0x000fda0003f66270 */
[----:B------:R-:W-:Y:S05]  /*1ec0*/  @!P3 BRA `(.L_x_22868) ;  /* 0x000000000010b947 */ /* 0x000fea0003800000 */
[----:B------:R-:W-:-:S03]  /*1ed0*/  UMOV UR5, 0xffffffff ;  /* 0xffffffff00057882 */ /* 0x000fc60000000000 */
[----:B------:R-:W-:Y:S05]  /*1ee0*/  BRA.DIV UR5, `(.L_x_22869) ;  /* 0x0000001e059c7947 */ /* 0x000fea000b800000 */
[----:B------:R0:W0:Y:S02]  /*1ef0*/  SHFL.IDX PT, R72, R71, R31, 0x1f ;  /* 0x00001f1f47487589 */ /* 0x00002400000e0000 */
.L_x_22923:
[----:B0-----:R-:W-:-:S07]  /*1f00*/  IMAD R69, R64, R72, R69 ;  /* 0x0000004840457224 */ /* 0x001fce00078e0245 */
.L_x_22868:
[----:B------:R-:W-:-:S13]  /*1f10*/  ISETP.GE.AND P3, PT, R70, 0xe, PT ;  /* 0x0000000e4600780c */ /* 0x000fda0003f66270 */
[----:B------:R-:W-:Y:S05]  /*1f20*/  @!P3 BRA `(.L_x_22870) ;  /* 0x000000000010b947 */ /* 0x000fea0003800000 */
[----:B------:R-:W-:-:S03]  /*1f30*/  UMOV UR5, 0xffffffff ;  /* 0xffffffff00057882 */ /* 0x000fc60000000000 */
[----:B------:R-:W-:Y:S05]  /*1f40*/  BRA.DIV UR5, `(.L_x_22871) ;  /* 0x0000001e05a87947 */ /* 0x000fea000b800000 */
[----:B------:R0:W0:Y:S02]  /*1f50*/  SHFL.IDX PT, R72, R71, R36, 0x1f ;  /* 0x00001f2447487589 */ /* 0x00002400000e0000 */
.L_x_22926:
[----:B0-----:R-:W-:-:S07]  /*1f60*/  IMAD R69, R65, R72, R69 ;  /* 0x0000004841457224 */ /* 0x001fce00078e0245 */
.L_x_22870:
[----:B------:R-:W-:-:S13]  /*1f70*/  ISETP.GE.AND P3, PT, R70, 0xf, PT ;  /* 0x0000000f4600780c */ /* 0x000fda0003f66270 */
[----:B------:R-:W-:Y:S05]  /*1f80*/  @!P3 BRA `(.L_x_22872) ;  /* 0x000000000010b947 */ /* 0x000fea0003800000 */
[----:B------:R-:W-:-:S03]  /*1f90*/  UMOV UR5, 0xffffffff ;  /* 0xffffffff00057882 */ /* 0x000fc60000000000 */
[----:B------:R-:W-:Y:S05]  /*1fa0*/  BRA.DIV UR5, `(.L_x_22873) ;  /* 0x0000001e05b47947 */ /* 0x000fea000b800000 */
[----:B------:R0:W0:Y:S02]  /*1fb0*/  SHFL.IDX PT, R72, R71, R37, 0x1f ;  /* 0x00001f2547487589 */ /* 0x00002400000e0000 */
.L_x_22929:
[----:B0-----:R-:W-:-:S07]  /*1fc0*/  IMAD R69, R66, R72, R69 ;  /* 0x0000004842457224 */ /* 0x001fce00078e0245 */
.L_x_22872:
[----:B------:R-:W-:-:S13]  /*1fd0*/  ISETP.GE.AND P3, PT, R70, 0x10, PT ;  /* 0x000000104600780c */ /* 0x000fda0003f66270 */
[----:B------:R-:W-:Y:S05]  /*1fe0*/  @!P3 BRA `(.L_x_22874) ;  /* 0x00000004001cb947 */ /* 0x000fea0003800000 */
[----:B------:R-:W-:-:S03]  /*1ff0*/  UMOV UR5, 0xffffffff ;  /* 0xffffffff00057882 */ /* 0x000fc60000000000 */
[----:B------:R-:W-:Y:S05]  /*2000*/  BRA.DIV UR5, `(.L_x_22875) ;  /* 0x0000001e05c07947 */ /* 0x000fea000b800000 */
[----:B------:R0:W0:Y:S02]  /*2010*/  SHFL.IDX PT, R70, R71, R38, 0x1f ;  /* 0x00001f2647467589 */ /* 0x00002400000e0000 */
.L_x_22932:
[----:B0-----:R-:W-:Y:S01]  /*2020*/  IMAD R69, R67, R70, R69 ;  /* 0x0000004643457224 */ /* 0x001fe200078e0245 */
[----:B------:R-:W-:Y:S06]  /*2030*/  BRA `(.L_x_22874) ;  /* 0x0000000400087947 */ /* 0x000fec0003800000 */
.L_x_22843:
        /* <DEDUP_REMOVED lines=66> */
.L_x_22874:
        /* <DEDUP_REMOVED lines=16> */
.L_x_22842:
[----:B------:R-:W-:Y:S05]  /*2560*/  @!P0 BRA `(.L_x_22877) ;  /* 0xffffffec00bc8947 */ /* 0x000fea000383ffff */
[----:B------:R-:W-:Y:S05]  /*2570*/  BSYNC.RECONVERGENT B0 ;  /* 0x0000000000007941 */ /* 0x000fea0003800200 */
.L_x_22841:
        /* <DEDUP_REMOVED lines=143> */
.L_x_22883:
[----:B------:R-:W-:Y:S05]  /*2e70*/  BSYNC.RECONVERGENT B1 ;  /* 0x0000000000017941 */ /* 0x000fea0003800200 */
.L_x_22882:
[----:B------:R-:W-:-:S13]  /*2e80*/  ISETP.GE.U32.AND P0, PT, R6, 0x3, PT ;  /* 0x000000030600780c */ /* 0x000fda0003f06070 */
[----:B------:R-:W-:Y:S05]  /*2e90*/  @!P0 BRA `(.L_x_22881) ;  /* 0x0000000400e88947 */ /* 0x000fea0003800000 */
[----:B------:R-:W-:-:S13]  /*2ea0*/  ISETP.NE.AND P0, PT, R2, RZ, PT ;  /* 0x000000ff0200720c */ /* 0x000fda0003f05270 */
.L_x_22884:
        /* <DEDUP_REMOVED lines=121> */
.L_x_22881:
[----:B------:R-:W-:Y:S05]  /*3640*/  BSYNC.RECONVERGENT B0 ;  /* 0x0000000000007941 */ /* 0x000fea0003800200 */
.L_x_22880:
[----:B------:R-:W3:Y:S02]  /*3650*/  LDCU UR5, c[0x0][0x374] ;  /* 0x00006e80ff0577ac */ /* 0x000ee40008000800 */
[----:B---3--:R-:W-:Y:S02]  /*3660*/  UIADD3 UR4, UPT, UPT, UR5, UR4, URZ ;  /* 0x0000000405047290 */ /* 0x008fe4000fffe0ff */
[----:B------:R-:W-:-:S04]  /*3670*/  USHF.L.U32 UR5, UR5, 0x1, URZ ;  /* 0x0000000105057899 */ /* 0x000fc800080006ff */
[----:B------:R-:W-:-:S09]  /*3680*/  UISETP.GE.U32.AND UP0, UPT, UR4, UR5, UPT ;  /* 0x000000050400728c */ /* 0x000fd2000bf06070 */
[----:B------:R-:W-:Y:S05]  /*3690*/  BRA.U !UP0, `(.L_x_22885) ;  /* 0xffffffd508f07547 */ /* 0x000fea000b83ffff */
[----:B------:R-:W-:Y:S05]  /*36a0*/  EXIT ;  /* 0x000000000000794d */ /* 0x000fea0003800000 */
.L_x_22845:
[----:B------:R-:W-:Y:S01]  /*36b0*/  MOV R72, 0xffffffff ;  /* 0xffffffff00487802 */ /* 0x000fe20000000f00 */
[----:B------:R-:W-:Y:S02]  /*36c0*/  IMAD.MOV.U32 R73, RZ, RZ, R39 ;  /* 0x000000ffff497224 */ /* 0x000fe400078e0027 */
[----:B------:R-:W-:-:S07]  /*36d0*/  IMAD.MOV.U32 R74, RZ, RZ, 0x1f ;  /* 0x0000001fff4a7424 */ /* 0x000fce00078e00ff */
[----:B01----:R-:W-:Y:S05]  /*36e0*/  WARPSYNC.COLLECTIVE R72, `(.L_x_22886) ;  /* 0x0000000048087348 */ /* 0x003fea0003c00000 */
[----:B------:R2:W3:Y:S02]  /*36f0*/  SHFL.IDX P3, R72, R71, R73, R74 ;  /* 0x0000004947487389 */ /* 0x0004e4000006004a */
[----:B0123--:R-:W-:Y:S05]  /*3700*/  ENDCOLLECTIVE ;  /* 0x000000000000791b */ /* 0x00ffea0003800000 */
.L_x_22886:
[----:B------:R-:W-:Y:S01]  /*3710*/  IMAD.MOV.U32 R69, RZ, RZ, R72 ;  /* 0x000000ffff457224 */ /* 0x000fe200078e0048 */
[----:B------:R-:W-:Y:S06]  /*3720*/  BRA `(.L_x_22887) ;  /* 0xffffffe000d47947 */ /* 0x000fec000383ffff */
.L_x_22847:
[----:B------:R-:W-:Y:S01]  /*3730*/  BSSY B1, `(.L_x_22888) ;  /* 0x0000007000017945 */ /* 0x000fe20003800000 */
[----:B------:R-:W-:Y:S01]  /*3740*/  IMAD.MOV.U32 R73, RZ, RZ, R8 ;  /* 0x000000ffff497224 */ /* 0x000fe200078e0008 */
[----:B------:R-:W-:Y:S01]  /*3750*/  MOV R72, 0xffffffff ;  /* 0xffffffff00487802 */ /* 0x000fe20000000f00 */
[----:B------:R-:W-:-:S07]  /*3760*/  IMAD.MOV.U32 R74, RZ, RZ, 0x1f ;  /* 0x0000001fff4a7424 */ /* 0x000fce00078e00ff */
[----:B012---:R-:W-:Y:S05]  /*3770*/  WARPSYNC.COLLECTIVE R72, `(.L_x_22889) ;  /* 0x0000000048087348 */ /* 0x007fea0003c00000 */
[----:B------:R3:W4:Y:S02]  /*3780*/  SHFL.IDX P3, R72, R71, R73, R74 ;  /* 0x0000004947487389 */ /* 0x000724000006004a */
[----:B01234-:R-:W-:Y:S05]  /*3790*/  ENDCOLLECTIVE ;  /* 0x000000000000791b */ /* 0x01ffea0003800000 */
.L_x_22889:
[----:B------:R-:W-:Y:S05]  /*37a0*/  BSYNC B1 ;  /* 0x0000000000017941 */ /* 0x000fea0003800000 */
.L_x_22888:
[----:B------:R-:W-:Y:S05]  /*37b0*/  BRA `(.L_x_22890) ;  /* 0xffffffe000c87947 */ /* 0x000fea000383ffff */
.L_x_22849:
[----:B------:R-:W-:Y:S01]  /*37c0*/  BSSY B1, `(.L_x_22891) ;  /* 0x0000007000017945 */ /* 0x000fe20003800000 */
[----:B------:R-:W-:Y:S02]  /*37d0*/  IMAD.MOV.U32 R73, RZ, RZ, R9 ;  /* 0x000000ffff497224 */ /* 0x000fe400078e0009 */
[----:B------:R-:W-:Y:S02]  /*37e0*/  IMAD.MOV.U32 R74, RZ, RZ, 0x1f ;  /* 0x0000001fff4a7424 */ /* 0x000fe400078e00ff */
[----:B------:R-:W-:-:S07]  /*37f0*/  IMAD.MOV.U32 R72, RZ, RZ, -0x1 ;  /* 0xffffffffff487424 */ /* 0x000fce00078e00ff */
[----:B0123--:R-:W-:Y:S05]  /*3800*/  WARPSYNC.COLLECTIVE R72, `(.L_x_22892) ;  /* 0x0000000048087348 */ /* 0x00ffea0003c00000 */
[----:B------:R4:W0:Y:S02]  /*3810*/  SHFL.IDX P3, R72, R71, R73, R74 ;  /* 0x0000004947487389 */ /* 0x000824000006004a */
[----:B01234-:R-:W-:Y:S05]  /*3820*/  ENDCOLLECTIVE ;  /* 0x000000000000791b */ /* 0x01ffea0003800000 */
.L_x_22892:
[----:B------:R-:W-:Y:S05]  /*3830*/  BSYNC B1 ;  /* 0x0000000000017941 */ /* 0x000fea0003800000 */
.L_x_22891:
[----:B------:R-:W-:Y:S05]  /*3840*/  BRA `(.L_x_22893) ;  /* 0xffffffe000bc7947 */ /* 0x000fea000383ffff */
.L_x_22851:
[----:B------:R-:W-:Y:S01]  /*3850*/  BSSY B1, `(.L_x_22894) ;  /* 0x0000007000017945 */ /* 0x000fe20003800000 */
[----:B------:R-:W-:Y:S01]  /*3860*/  MOV R73, R10 ;  /* 0x0000000a00497202 */ /* 0x000fe20000000f00 */
[----:B------:R-:W-:Y:S02]  /*3870*/  IMAD.MOV.U32 R74, RZ, RZ, 0x1f ;  /* 0x0000001fff4a7424 */ /* 0x000fe400078e00ff */
[----:B------:R-:W-:-:S07]  /*3880*/  IMAD.MOV.U32 R72, RZ, RZ, -0x1 ;  /* 0xffffffffff487424 */ /* 0x000fce00078e00ff */
[----:B01234-:R-:W-:Y:S05]  /*3890*/  WARPSYNC.COLLECTIVE R72, `(.L_x_22895) ;  /* 0x0000000048087348 */ /* 0x01ffea0003c00000 */
[----:B------:R0:W0:Y:S02]  /*38a0*/  SHFL.IDX P3, R72, R71, R73, R74 ;  /* 0x0000004947487389 */ /* 0x000024000006004a */
[----:B01234-:R-:W-:Y:S05]  /*38b0*/  ENDCOLLECTIVE ;  /* 0x000000000000791b */ /* 0x01ffea0003800000 */
.L_x_22895:
[----:B------:R-:W-:Y:S05]  /*38c0*/  BSYNC B1 ;  /* 0x0000000000017941 */ /* 0x000fea0003800000 */
.L_x_22894:
[----:B------:R-:W-:Y:S05]  /*38d0*/  BRA `(.L_x_22896) ;  /* 0xffffffe000b07947 */ /* 0x000fea000383ffff */
.L_x_22853:
[----:B------:R-:W-:Y:S01]  /*38e0*/  BSSY B1, `(.L_x_22897) ;  /* 0x0000007000017945 */ /* 0x000fe20003800000 */
[----:B------:R-:W-:Y:S01]  /*38f0*/  MOV R73, R11 ;  /* 0x0000000b00497202 */ /* 0x000fe20000000f00 */
[----:B------:R-:W-:Y:S02]  /*3900*/  IMAD.MOV.U32 R74, RZ, RZ, 0x1f ;  /* 0x0000001fff4a7424 */ /* 0x000fe400078e00ff */
[----:B------:R-:W-:-:S07]  /*3910*/  IMAD.MOV.U32 R72, RZ, RZ, -0x1 ;  /* 0xffffffffff487424 */ /* 0x000fce00078e00ff */
[----:B01234-:R-:W-:Y:S05]  /*3920*/  WARPSYNC.COLLECTIVE R72, `(.L_x_22898) ;  /* 0x0000000048087348 */ /* 0x01ffea0003c00000 */
[----:B------:R0:W0:Y:S02]  /*3930*/  SHFL.IDX P3, R72, R71, R73, R74 ;  /* 0x0000004947487389 */ /* 0x000024000006004a */
[----:B01234-:R-:W-:Y:S05]  /*3940*/  ENDCOLLECTIVE ;  /* 0x000000000000791b */ /* 0x01ffea0003800000 */
.L_x_22898:
[----:B------:R-:W-:Y:S05]  /*3950*/  BSYNC B1 ;  /* 0x0000000000017941 */ /* 0x000fea0003800000 */
.L_x_22897:
[----:B------:R-:W-:Y:S05]  /*3960*/  BRA `(.L_x_22899) ;  /* 0xffffffe000a47947 */ /* 0x000fea000383ffff */
.L_x_22855:
[----:B------:R-:W-:Y:S01]  /*3970*/  BSSY B1, `(.L_x_22900) ;  /* 0x0000007000017945 */ /* 0x000fe20003800000 */
[----:B------:R-:W-:Y:S01]  /*3980*/  MOV R73, R12 ;  /* 0x0000000c00497202 */ /* 0x000fe20000000f00 */
[----:B------:R-:W-:Y:S02]  /*3990*/  IMAD.MOV.U32 R74, RZ, RZ, 0x1f ;  /* 0x0000001fff4a7424 */ /* 0x000fe400078e00ff */
[----:B------:R-:W-:-:S07]  /*39a0*/  IMAD.MOV.U32 R72, RZ, RZ, -0x1 ;  /* 0xffffffffff487424 */ /* 0x000fce00078e00ff */
[----:B01234-:R-:W-:Y:S05]  /*39b0*/  WARPSYNC.COLLECTIVE R72, `(.L_x_22901) ;  /* 0x0000000048087348 */ /* 0x01ffea0003c00000 */
[----:B------:R0:W0:Y:S02]  /*39c0*/  SHFL.IDX P3, R72, R71, R73, R74 ;  /* 0x0000004947487389 */ /* 0x000024000006004a */
[----:B01234-:R-:W-:Y:S05]  /*39d0*/  ENDCOLLECTIVE ;  /* 0x000000000000791b */ /* 0x01ffea0003800000 */
.L_x_22901:
[----:B------:R-:W-:Y:S05]  /*39e0*/  BSYNC B1 ;  /* 0x0000000000017941 */ /* 0x000fea0003800000 */
.L_x_22900:
[----:B------:R-:W-:Y:S05]  /*39f0*/  BRA `(.L_x_22902) ;  /* 0xffffffe000987947 */ /* 0x000fea000383ffff */
.L_x_22857:
[----:B------:R-:W-:Y:S01]  /*3a00*/  BSSY B1, `(.L_x_22903) ;  /* 0x0000007000017945 */ /* 0x000fe20003800000 */
[----:B------:R-:W-:Y:S01]  /*3a10*/  MOV R73, R13 ;  /* 0x0000000d00497202 */ /* 0x000fe20000000f00 */
[----:B------:R-:W-:Y:S02]  /*3a20*/  IMAD.MOV.U32 R74, RZ, RZ, 0x1f ;  /* 0x0000001fff4a7424 */ /* 0x000fe400078e00ff */
[----:B------:R-:W-:-:S07]  /*3a30*/  IMAD.MOV.U32 R72, RZ, RZ, -0x1 ;  /* 0xffffffffff487424 */ /* 0x000fce00078e00ff */
[----:B01234-:R-:W-:Y:S05]  /*3a40*/  WARPSYNC.COLLECTIVE R72, `(.L_x_22904) ;  /* 0x0000000048087348 */ /* 0x01ffea0003c00000 */
[----:B------:R0:W0:Y:S02]  /*3a50*/  SHFL.IDX P3, R72, R71, R73, R74 ;  /* 0x0000004947487389 */ /* 0x000024000006004a */
[----:B01234-:R-:W-:Y:S05]  /*3a60*/  ENDCOLLECTIVE ;  /* 0x000000000000791b */ /* 0x01ffea0003800000 */
.L_x_22904:
[----:B------:R-:W-:Y:S05]  /*3a70*/  BSYNC B1 ;  /* 0x0000000000017941 */ /* 0x000fea0003800000 */
.L_x_22903:
[----:B------:R-:W-:Y:S05]  /*3a80*/  BRA `(.L_x_22905) ;  /* 0xffffffe0008c7947 */ /* 0x000fea000383ffff */
.L_x_22859:
[----:B------:R-:W-:Y:S01]  /*3a90*/  BSSY B1, `(.L_x_22906) ;  /* 0x0000007000017945 */ /* 0x000fe20003800000 */
[----:B------:R-:W-:Y:S01]  /*3aa0*/  MOV R73, R14 ;  /* 0x0000000e00497202 */ /* 0x000fe20000000f00 */
[----:B------:R-:W-:Y:S02]  /*3ab0*/  IMAD.MOV.U32 R74, RZ, RZ, 0x1f ;  /* 0x0000001fff4a7424 */ /* 0x000fe400078e00ff */
[----:B------:R-:W-:-:S07]  /*3ac0*/  IMAD.MOV.U32 R72, RZ, RZ, -0x1 ;  /* 0xffffffffff487424 */ /* 0x000fce00078e00ff */
[----:B01234-:R-:W-:Y:S05]  /*3ad0*/  WARPSYNC.COLLECTIVE R72, `(.L_x_22907) ;  /* 0x0000000048087348 */ /* 0x01ffea0003c00000 */
[----:B------:R0:W0:Y:S02]  /*3ae0*/  SHFL.IDX P3, R72, R71, R73, R74 ;  /* 0x0000004947487389 */ /* 0x000024000006004a */
[----:B01234-:R-:W-:Y:S05]  /*3af0*/  ENDCOLLECTIVE ;  /* 0x000000000000791b */ /* 0x01ffea0003800000 */
.L_x_22907:
[----:B------:R-:W-:Y:S05]  /*3b00*/  BSYNC B1 ;  /* 0x0000000000017941 */ /* 0x000fea0003800000 */
.L_x_22906:
[----:B------:R-:W-:Y:S05]  /*3b10*/  BRA `(.L_x_22908) ;  /* 0xffffffe000807947 */ /* 0x000fea000383ffff */
.L_x_22861:
[----:B------:R-:W-:Y:S01]  /*3b20*/  BSSY B1, `(.L_x_22909) ;  /* 0x0000007000017945 */ /* 0x000fe20003800000 */
[----:B------:R-:W-:Y:S01]  /*3b30*/  MOV R73, R15 ;  /* 0x0000000f00497202 */ /* 0x000fe20000000f00 */
[----:B------:R-:W-:Y:S02]  /*3b40*/  IMAD.MOV.U32 R74, RZ, RZ, 0x1f ;  /* 0x0000001fff4a7424 */ /* 0x000fe400078e00ff */
[----:B------:R-:W-:-:S07]  /*3b50*/  IMAD.MOV.U32 R72, RZ, RZ, -0x1 ;  /* 0xffffffffff487424 */ /* 0x000fce00078e00ff */
[----:B01234-:R-:W-:Y:S05]  /*3b60*/  WARPSYNC.COLLECTIVE R72, `(.L_x_22910) ;  /* 0x0000000048087348 */ /* 0x01ffea0003c00000 */
[----:B------:R0:W0:Y:S02]  /*3b70*/  SHFL.IDX P3, R72, R71, R73, R74 ;  /* 0x0000004947487389 */ /* 0x000024000006004a */
[----:B01234-:R-:W-:Y:S05]  /*3b80*/  ENDCOLLECTIVE ;  /* 0x000000000000791b */ /* 0x01ffea0003800000 */
.L_x_22910:
[----:B------:R-:W-:Y:S05]  /*3b90*/  BSYNC B1 ;  /* 0x0000000000017941 */ /* 0x000fea0003800000 */
.L_x_22909:
[----:B------:R-:W-:Y:S05]  /*3ba0*/  BRA `(.L_x_22911) ;  /* 0xffffffe000747947 */ /* 0x000fea000383ffff */
.L_x_22863:
[----:B------:R-:W-:Y:S01]  /*3bb0*/  BSSY B1, `(.L_x_22912) ;  /* 0x0000007000017945 */ /* 0x000fe20003800000 */
[----:B------:R-:W-:Y:S01]  /*3bc0*/  MOV R73, R28 ;  /* 0x0000001c00497202 */ /* 0x000fe20000000f00 */
[----:B------:R-:W-:Y:S02]  /*3bd0*/  IMAD.MOV.U32 R74, RZ, RZ, 0x1f ;  /* 0x0000001fff4a7424 */ /* 0x000fe400078e00ff */
[----:B------:R-:W-:-:S07]  /*3be0*/  IMAD.MOV.U32 R72, RZ, RZ, -0x1 ;  /* 0xffffffffff487424 */ /* 0x000fce00078e00ff */
[----:B01234-:R-:W-:Y:S05]  /*3bf0*/  WARPSYNC.COLLECTIVE R72, `(.L_x_22913) ;  /* 0x0000000048087348 */ /* 0x01ffea0003c00000 */
[----:B------:R0:W0:Y:S02]  /*3c00*/  SHFL.IDX P3, R72, R71, R73, R74 ;  /* 0x0000004947487389 */ /* 0x000024000006004a */
[----:B01234-:R-:W-:Y:S05]  /*3c10*/  ENDCOLLECTIVE ;  /* 0x000000000000791b */ /* 0x01ffea0003800000 */
.L_x_22913:
[----:B------:R-:W-:Y:S05]  /*3c20*/  BSYNC B1 ;  /* 0x0000000000017941 */ /* 0x000fea0003800000 */
.L_x_22912:
[----:B------:R-:W-:Y:S05]  /*3c30*/  BRA `(.L_x_22914) ;  /* 0xffffffe000687947 */ /* 0x000fea000383ffff */
.L_x_22865:
[----:B------:R-:W-:Y:S01]  /*3c40*/  BSSY B1, `(.L_x_22915) ;  /* 0x0000007000017945 */ /* 0x000fe20003800000 */
[----:B------:R-:W-:Y:S01]  /*3c50*/  MOV R73, R29 ;  /* 0x0000001d00497202 */ /* 0x000fe20000000f00 */
[----:B------:R-:W-:Y:S02]  /*3c60*/  IMAD.MOV.U32 R74, RZ, RZ, 0x1f ;  /* 0x0000001fff4a7424 */ /* 0x000fe400078e00ff */
[----:B------:R-:W-:-:S07]  /*3c70*/  IMAD.MOV.U32 R72, RZ, RZ, -0x1 ;  /* 0xffffffffff487424 */ /* 0x000fce00078e00ff */
[----:B01234-:R-:W-:Y:S05]  /*3c80*/  WARPSYNC.COLLECTIVE R72, `(.L_x_22916) ;  /* 0x0000000048087348 */ /* 0x01ffea0003c00000 */
[----:B------:R0:W0:Y:S02]  /*3c90*/  SHFL.IDX P3, R72, R71, R73, R74 ;  /* 0x0000004947487389 */ /* 0x000024000006004a */
[----:B01234-:R-:W-:Y:S05]  /*3ca0*/  ENDCOLLECTIVE ;  /* 0x000000000000791b */ /* 0x01ffea0003800000 */
.L_x_22916:
[----:B------:R-:W-:Y:S05]  /*3cb0*/  BSYNC B1 ;  /* 0x0000000000017941 */ /* 0x000fea0003800000 */
.L_x_22915:
[----:B------:R-:W-:Y:S05]  /*3cc0*/  BRA `(.L_x_22917) ;  /* 0xffffffe0005c7947 */ /* 0x000fea000383ffff */
.L_x_22867:
[----:B------:R-:W-:Y:S01]  /*3cd0*/  BSSY B1, `(.L_x_22918) ;  /* 0x0000007000017945 */ /* 0x000fe20003800000 */
[----:B------:R-:W-:Y:S01]  /*3ce0*/  MOV R73, R30 ;  /* 0x0000001e00497202 */ /* 0x000fe20000000f00 */
[----:B------:R-:W-:Y:S02]  /*3cf0*/  IMAD.MOV.U32 R74, RZ, RZ, 0x1f ;  /* 0x0000001fff4a7424 */ /* 0x000fe400078e00ff */
[----:B------:R-:W-:-:S07]  /*3d00*/  IMAD.MOV.U32 R72, RZ, RZ, -0x1 ;  /* 0xffffffffff487424 */ /* 0x000fce00078e00ff */
[----:B01234-:R-:W-:Y:S05]  /*3d10*/  WARPSYNC.COLLECTIVE R72, `(.L_x_22919) ;  /* 0x0000000048087348 */ /* 0x01ffea0003c00000 */
[----:B------:R0:W0:Y:S02]  /*3d20*/  SHFL.IDX P3, R72, R71, R73, R74 ;  /* 0x0000004947487389 */ /* 0x000024000006004a */
[----:B01234-:R-:W-:Y:S05]  /*3d30*/  ENDCOLLECTIVE ;  /* 0x000000000000791b */ /* 0x01ffea0003800000 */
.L_x_22919:
[----:B------:R-:W-:Y:S05]  /*3d40*/  BSYNC B1 ;  /* 0x0000000000017941 */ /* 0x000fea0003800000 */
.L_x_22918:
[----:B------:R-:W-:Y:S05]  /*3d50*/  BRA `(.L_x_22920) ;  /* 0xffffffe000507947 */ /* 0x000fea000383ffff */
.L_x_22869:
[----:B------:R-:W-:Y:S01]  /*3d60*/  BSSY B1, `(.L_x_22921) ;  /* 0x0000007000017945 */ /* 0x000fe20003800000 */
[----:B------:R-:W-:Y:S01]  /*3d70*/  MOV R73, R31 ;  /* 0x0000001f00497202 */ /* 0x000fe20000000f00 */
[----:B------:R-:W-:Y:S02]  /*3d80*/  IMAD.MOV.U32 R74, RZ, RZ, 0x1f ;  /* 0x0000001fff4a7424 */ /* 0x000fe400078e00ff */
[----:B------:R-:W-:-:S07]  /*3d90*/  IMAD.MOV.U32 R72, RZ, RZ, -0x1 ;  /* 0xffffffffff487424 */ /* 0x000fce00078e00ff */
[----:B01234-:R-:W-:Y:S05]  /*3da0*/  WARPSYNC.COLLECTIVE R72, `(.L_x_22922) ;  /* 0x0000000048087348 */ /* 0x01ffea0003c00000 */
[----:B------:R0:W0:Y:S02]  /*3db0*/  SHFL.IDX P3, R72, R71, R73, R74 ;  /* 0x0000004947487389 */ /* 0x000024000006004a */
[----:B01234-:R-:W-:Y:S05]  /*3dc0*/  ENDCOLLECTIVE ;  /* 0x000000000000791b */ /* 0x01ffea0003800000 */
.L_x_22922:
[----:B------:R-:W-:Y:S05]  /*3dd0*/  BSYNC B1 ;  /* 0x0000000000017941 */ /* 0x000fea0003800000 */
.L_x_22921:
[----:B------:R-:W-:Y:S05]  /*3de0*/  BRA `(.L_x_22923) ;  /* 0xffffffe000447947 */ /* 0x000fea000383ffff */
.L_x_22871:
[----:B------:R-:W-:Y:S01]  /*3df0*/  BSSY B1, `(.L_x_22924) ;  /* 0x0000007000017945 */ /* 0x000fe20003800000 */
[----:B------:R-:W-:Y:S01]  /*3e00*/  MOV R73, R36 ;  /* 0x0000002400497202 */ /* 0x000fe20000000f00 */
[----:B------:R-:W-:Y:S02]  /*3e10*/  IMAD.MOV.U32 R74, RZ, RZ, 0x1f ;  /* 0x0000001fff4a7424 */ /* 0x000fe400078e00ff */
[----:B------:R-:W-:-:S07]  /*3e20*/  IMAD.MOV.U32 R72, RZ, RZ, -0x1 ;  /* 0xffffffffff487424 */ /* 0x000fce00078e00ff */
[----:B01234-:R-:W-:Y:S05]  /*3e30*/  WARPSYNC.COLLECTIVE R72, `(.L_x_22925) ;  /* 0x0000000048087348 */ /* 0x01ffea0003c00000 */
[----:B------:R0:W0:Y:S02]  /*3e40*/  SHFL.IDX P3, R72, R71, R73, R74 ;  /* 0x0000004947487389 */ /* 0x000024000006004a */
[----:B01234-:R-:W-:Y:S05]  /*3e50*/  ENDCOLLECTIVE ;  /* 0x000000000000791b */ /* 0x01ffea0003800000 */
.L_x_22925:
[----:B------:R-:W-:Y:S05]  /*3e60*/  BSYNC B1 ;  /* 0x0000000000017941 */ /* 0x000fea0003800000 */
.L_x_22924:
[----:B------:R-:W-:Y:S05]  /*3e70*/  BRA `(.L_x_22926) ;  /* 0xffffffe000387947 */ /* 0x000fea000383ffff */
.L_x_22873:
[----:B------:R-:W-:Y:S01]  /*3e80*/  BSSY B1, `(.L_x_22927) ;  /* 0x0000007000017945 */ /* 0x000fe20003800000 */
[----:B------:R-:W-:Y:S01]  /*3e90*/  MOV R73, R37 ;  /* 0x0000002500497202 */ /* 0x000fe20000000f00 */
[----:B------:R-:W-:Y:S02]  /*3ea0*/  IMAD.MOV.U32 R74, RZ, RZ, 0x1f ;  /* 0x0000001fff4a7424 */ /* 0x000fe400078e00ff */
[----:B------:R-:W-:-:S07]  /*3eb0*/  IMAD.MOV.U32 R72, RZ, RZ, -0x1 ;  /* 0xffffffffff487424 */ /* 0x000fce00078e00ff */
[----:B01234-:R-:W-:Y:S05]  /*3ec0*/  WARPSYNC.COLLECTIVE R72, `(.L_x_22928) ;  /* 0x0000000048087348 */ /* 0x01ffea0003c00000 */
[----:B------:R0:W0:Y:S02]  /*3ed0*/  SHFL.IDX P3, R72, R71, R73, R74 ;  /* 0x0000004947487389 */ /* 0x000024000006004a */
[----:B01234-:R-:W-:Y:S05]  /*3ee0*/  ENDCOLLECTIVE ;  /* 0x000000000000791b */ /* 0x01ffea0003800000 */
.L_x_22928:
[----:B------:R-:W-:Y:S05]  /*3ef0*/  BSYNC B1 ;  /* 0x0000000000017941 */ /* 0x000fea0003800000 */
.L_x_22927:
[----:B------:R-:W-:Y:S05]  /*3f00*/  BRA `(.L_x_22929) ;  /* 0xffffffe0002c7947 */ /* 0x000fea000383ffff */
.L_x_22875:
[----:B------:R-:W-:Y:S01]  /*3f10*/  BSSY B1, `(.L_x_22930) ;  /* 0x0000007000017945 */ /* 0x000fe20003800000 */
[----:B------:R-:W-:Y:S01]  /*3f20*/  MOV R73, R38 ;  /* 0x0000002600497202 */ /* 0x000fe20000000f00 */
[----:B------:R-:W-:Y:S02]  /*3f30*/  IMAD.MOV.U32 R74, RZ, RZ, 0x1f ;  /* 0x0000001fff4a7424 */ /* 0x000fe400078e00ff */
[----:B------:R-:W-:-:S07]  /*3f40*/  IMAD.MOV.U32 R72, RZ, RZ, -0x1 ;  /* 0xffffffffff487424 */ /* 0x000fce00078e00ff */
[----:B01234-:R-:W-:Y:S05]  /*3f50*/  WARPSYNC.COLLECTIVE R72, `(.L_x_22931) ;  /* 0x0000000048087348 */ /* 0x01ffea0003c00000 */
[----:B------:R0:W0:Y:S02]  /*3f60*/  SHFL.IDX P3, R72, R71, R73, R74 ;  /* 0x0000004947487389 */ /* 0x000024000006004a */
[----:B01234-:R-:W-:Y:S05]  /*3f70*/  ENDCOLLECTIVE ;  /* 0x000000000000791b */ /* 0x01ffea0003800000 */
.L_x_22931:
[----:B------:R-:W-:Y:S05]  /*3f80*/  BSYNC B1 ;  /* 0x0000000000017941 */ /* 0x000fea0003800000 */
.L_x_22930:
[----:B------:R-:W-:Y:S01]  /*3f90*/  MOV R70, R72 ;  /* 0x0000004800467202 */ /* 0x000fe20000000f00 */
[----:B------:R-:W-:Y:S06]  /*3fa0*/  BRA `(.L_x_22932) ;  /* 0xffffffe0001c7947 */ /* 0x000fec000383ffff */
        .weak           $__internal_455_$__cuda_sm20_div_s16
        .type           $__internal_455_$__cuda_sm20_div_s16,@function
        .size           $__internal_455_$__cuda_sm20_div_s16,(.L_x_38958 - $__internal_455_$__cuda_sm20_div_s16)
$__internal_455_$__cuda_sm20_div_s16:
        /* <DEDUP_REMOVED lines=23> */
[----:B------:R-:W-:Y:S05]  /*4120*/  RET.REL.NODEC R16 `(_Z9cuda_gemmIiLi128ELi2ELi1ELi32ELi64ELi64ELi64ELi0ELi0EEviiiPT_S1_S1_iii) ;  /* 0xffffffbc10b47950 */ /* 0x000fea0003c3ffff */
.L_x_22933:
        /* <DEDUP_REMOVED lines=13> */
.L_x_38958:


//--------------------- .text._Z9cuda_gemmIiLi128ELi2ELi1ELi32ELi32ELi32ELi64ELi1ELi1EEviiiPT_S1_S1_iii --------------------------
	.section	.text._Z9cuda_gemmIiLi128ELi2ELi1ELi32ELi32ELi32ELi64ELi1ELi1EEviiiPT_S1_S1_iii,"ax",@progbits
	.align	128
        .global         _Z9cuda_gemmIiLi128ELi2ELi1ELi32ELi32ELi32ELi64ELi1ELi1EEviiiPT_S1_S1_iii
        .type           _Z9cuda_gemmIiLi128ELi2ELi1ELi32ELi32ELi32ELi64ELi1ELi1EEviiiPT_S1_S1_iii,@function
        .size           _Z9cuda_gemmIiLi128ELi2ELi1ELi32ELi32ELi32ELi64ELi1ELi1EEviiiPT_S1_S1_iii,(.L_x_39699 - _Z9cuda_gemmIiLi128ELi2ELi1ELi32ELi32ELi32ELi64ELi1ELi1EEviiiPT_S1_S1_iii)
        .other          _Z9cuda_gemmIiLi128ELi2ELi1ELi32ELi32ELi32ELi64ELi1ELi1EEviiiPT_S1_S1_iii,@"STO_CUDA_ENTRY STV_DEFAULT"
_Z9cuda_gemmIiLi128ELi2ELi1ELi32ELi32ELi32ELi64ELi1ELi1EEviiiPT_S1_S1_iii:
.text._Z9cuda_gemmIiLi128ELi2ELi1ELi32ELi32ELi32ELi64ELi1ELi1EEviiiPT_S1_S1_iii:
        /* <DEDUP_REMOVED lines=98> */
.L_x_22956:
        /* <DEDUP_REMOVED lines=20> */
.L_x_22937:
[----:B------:R-:W-:Y:S05]  /*0760*/  BSYNC.RECONVERGENT B1 ;  /* 0x0000000000017941 */ /* 0x000fea0003800200 */
.L_x_22936:
[----:B------:R-:W-:Y:S05]  /*0770*/  @!P2 BRA `(.L_x_22935) ;  /* 0x000000000040a947 */ /* 0x000fea0003800000 */
[----:B------:R-:W1:Y:S01]  /*0780*/  S2UR UR7, SR_CgaCtaId ;  /* 0x00000000000779c3 */ /* 0x000e620000008800 */
[----:B------:R-:W-:Y:S02]  /*0790*/  UMOV UR6, 0x400 ;  /* 0x0000040000067882 */ /* 0x000fe40000000000 */
[----:B------:R-:W-:-:S04]  /*07a0*/  UIADD3 UR6, UPT, UPT, UR6, 0x900, URZ ;  /* 0x0000090006067890 */ /* 0x000fc8000fffe0ff */
[----:B-1----:R-:W-:-:S06]  /*07b0*/  ULEA UR6, UR7, UR6, 0x18 ;  /* 0x0000000607067291 */ /* 0x002fcc000f8ec0ff */
[----:B0-----:R-:W-:-:S07]  /*07c0*/  LEA R13, R12, UR6, 0x2 ;  /* 0x000000060c0d7c11 */ /* 0x001fce000f8e10ff */
.L_x_22938:
        /* <DEDUP_REMOVED lines=11> */
.L_x_22935:
[----:B------:R-:W-:Y:S05]  /*0880*/  BSYNC.RECONVERGENT B0 ;  /* 0x0000000000007941 */ /* 0x000fea0003800200 */
.L_x_22934:
        /* <DEDUP_REMOVED lines=33> */
.L_x_22942:
[----:B------:R-:W-:Y:S05]  /*0aa0*/  BSYNC.RECONVERGENT B1 ;  /* 0x0000000000017941 */ /* 0x000fea0003800200 */
.L_x_22941:
[----:B------:R-:W-:Y:S05]  /*0ab0*/  @!P3 BRA `(.L_x_22940) ;  /* 0x000000000080b947 */ /* 0x000fea0003800000 */
[----:B------:R-:W3:Y:S01]  /*0ac0*/  S2R R33, SR_CgaCtaId ;  /* 0x0000000000217919 */ /* 0x000ee20000008800 */
[----:B--2-4-:R-:W-:-:S04]  /*0ad0*/  MOV R12, 0x400 ;  /* 0x00000400000c7802 */ /* 0x014fc80000000f00 */
[----:B------:R-:W-:-:S04]  /*0ae0*/  IADD3 R12, PT, PT, R12, 0x880, RZ ;  /* 0x000008800c0c7810 */ /* 0x000fc80007ffe0ff */
[----:B---3--:R-:W-:-:S07]  /*0af0*/  LEA R33, R33, R12, 0x18 ;  /* 0x0000000c21217211 */ /* 0x008fce00078ec0ff */
.L_x_22943:
        /* <DEDUP_REMOVED lines=28> */
.L_x_22940:
[----:B------:R-:W-:Y:S05]  /*0cc0*/  BSYNC.RECONVERGENT B0 ;  /* 0x0000000000007941 */ /* 0x000fea0003800200 */
.L_x_22939:
[----:B------:R-:W-:Y:S01]  /*0cd0*/  BSSY.RECONVERGENT B0, `(.L_x_22944) ;  /* 0x000000c000007945 */ /* 0x000fe20003800200 */
[----:B012-4-:R-:W-:-:S07]  /*0ce0*/  SHF.R.U32.HI R14, RZ, 0x4, R10 ;  /* 0x00000004ff0e7819 */ /* 0x017fce000001160a */
.L_x_22945:
        /* <DEDUP_REMOVED lines=11> */
.L_x_22944:
        /* <DEDUP_REMOVED lines=42> */
.L_x_22973:
[----:B------:R-:W-:Y:S01]  /*1040*/  @!P2 LDS R14, [R29] ;  /* 0x000000001d0ea984 */ /* 0x000fe20000000800 */
[----:B0-----:R-:W-:Y:S01]  /*1050*/  IMAD R12, R15, R20, R12 ;  /* 0x000000140f0c7224 */ /* 0x001fe200078e020c */
[----:B------:R-:W-:Y:S05]  /*1060*/  WARPSYNC.ALL ;  /* 0x0000000000007948 */ /* 0x000fea0003800000 */
[----:B------:R-:W0:Y:S02]  /*1070*/  SHFL.DOWN PT, R13, R12, 0x1, 0x1e1f ;  /* 0x083e1f000c0d7f89 */ /* 0x000e2400000e0000 */
[----:B0-----:R-:W-:-:S05]  /*1080*/  @!P2 IADD3 R14, PT, PT, R14, R13, R12 ;  /* 0x0000000d0e0ea210 */ /* 0x001fca0007ffe00c */
[----:B------:R1:W-:Y:S02]  /*1090*/  @!P2 STS [R29], R14 ;  /* 0x0000000e1d00a388 */ /* 0x0003e40000000800 */
.L_x_22946:
[----:B-1----:R-:W-:-:S07]  /*10a0*/  SHF.R.U32.HI R14, RZ, 0x4, R10 ;  /* 0x00000004ff0e7819 */ /* 0x002fce000001160a */
.L_x_22948:
        /* <DEDUP_REMOVED lines=51> */
.L_x_22990:
[----:B------:R-:W-:Y:S01]  /*13e0*/  @!P0 LDS R14, [R29+0x40] ;  /* 0x000040001d0e8984 */ /* 0x000fe20000000800 */
[----:B0-----:R-:W-:Y:S01]  /*13f0*/  IMAD R12, R15, R41, R12 ;  /* 0x000000290f0c7224 */ /* 0x001fe200078e020c */
[----:B------:R-:W-:Y:S05]  /*1400*/  WARPSYNC.ALL ;  /* 0x0000000000007948 */ /* 0x000fea0003800000 */
[----:B------:R-:W0:Y:S02]  /*1410*/  SHFL.DOWN PT, R13, R12, 0x1, 0x1e1f ;  /* 0x083e1f000c0d7f89 */ /* 0x000e2400000e0000 */
[----:B0-----:R-:W-:-:S05]  /*1420*/  @!P0 IADD3 R14, PT, PT, R14, R13, R12 ;  /* 0x0000000d0e0e8210 */ /* 0x001fca0007ffe00c */
[----:B------:R0:W-:Y:S02]  /*1430*/  @!P0 STS [R29+0x40], R14 ;  /* 0x0000400e1d008388 */ /* 0x0001e40000000800 */
.L_x_22949:
        /* <DEDUP_REMOVED lines=34> */
.L_x_22954:
[----:B------:R-:W-:Y:S05]  /*1660*/  BSYNC.RECONVERGENT B1 ;  /* 0x0000000000017941 */ /* 0x000fea0003800200 */
.L_x_22953:
[----:B------:R-:W-:Y:S05]  /*1670*/  @!P1 BRA `(.L_x_22952) ;  /* 0x0000000000809947 */ /* 0x000fea0003800000 */
[----:B--23--:R-:W2:Y:S01]  /*1680*/  S2R R13, SR_CgaCtaId ;  /* 0x00000000000d7919 */ /* 0x00cea20000008800 */
[----:B-1----:R-:W-:-:S05]  /*1690*/  MOV R12, 0x400 ;  /* 0x00000400000c7802 */ /* 0x002fca0000000f00 */
[----:B------:R-:W-:-:S05]  /*16a0*/  VIADD R12, R12, 0x900 ;  /* 0x000009000c0c7836 */ /* 0x000fca0000000000 */
[----:B--2---:R-:W-:-:S07]  /*16b0*/  LEA R32, R13, R12, 0x18 ;  /* 0x0000000c0d207211 */ /* 0x004fce00078ec0ff */
.L_x_22955:
        /* <DEDUP_REMOVED lines=28> */
.L_x_22952:
[----:B------:R-:W-:Y:S05]  /*1880*/  BSYNC.RECONVERGENT B0 ;  /* 0x0000000000007941 */ /* 0x000fea0003800200 */
.L_x_22951:
[C---:B-1234-:R-:W-:Y:S01]  /*1890*/  IMAD.SHL.U32 R12, R0.reuse, 0x2, RZ ;  /* 0x00000002000c7824 */ /* 0x05efe200078e00ff */
[----:B------:R-:W-:-:S04]  /*18a0*/  IADD3 R7, PT, PT, R0, R7, RZ ;  /* 0x0000000700077210 */ /* 0x000fc80007ffe0ff */
[----:B------:R-:W-:-:S13]  /*18b0*/  ISETP.GE.U32.AND P0, PT, R7, R12, PT ;  /* 0x0000000c0700720c */ /* 0x000fda0003f06070 */
[----:B------:R-:W-:Y:S05]  /*18c0*/  @!P0 BRA `(.L_x_22956) ;  /* 0xffffffec00548947 */ /* 0x000fea000383ffff */
[----:B------:R-:W-:Y:S05]  /*18d0*/  EXIT ;  /* 0x000000000000794d */ /* 0x000fea0003800000 */
.L_x_22947:
[----:B------:R-:W-:Y:S01]  /*18e0*/  MOV R33, R8 ;  /* 0x0000000800217202 */ /* 0x000fe20000000f00 */
[----:B------:R-:W-:Y:S01]  /*18f0*/  IMAD.MOV.U32 R36, RZ, RZ, 0x1f ;  /* 0x0000001fff247424 */ /* 0x000fe200078e00ff */
[----:B------:R-:W-:-:S07]  /*1900*/  MOV R37, 0xffffffff ;  /* 0xffffffff00257802 */ /* 0x000fce0000000f00 */
[----:B01234-:R-:W-:Y:S05]  /*1910*/  WARPSYNC.COLLECTIVE R37, `(.L_x_22957) ;  /* 0x0000000025087348 */ /* 0x01ffea0003c00000 */
[----:B--2---:R2:W0:Y:S02]  /*1920*/  SHFL.IDX P3, R41, R32, R33, R36 ;  /* 0x0000002120297389 */ /* 0x0044240000060024 */
[----:B01234-:R-:W-:Y:S05]  /*1930*/  ENDCOLLECTIVE ;  /* 0x000000000000791b */ /* 0x01ffea0003800000 */
.L_x_22957:
[----:B------:R-:W-:Y:S02]  /*1940*/  IMAD.MOV.U32 R33, RZ, RZ, R31 ;  /* 0x000000ffff217224 */ /* 0x000fe400078e001f */
[----:B------:R-:W-:-:S07]  /*1950*/  IMAD R24, R24, R41, RZ ;  /* 0x0000002918187224 */ /* 0x000fce00078e02ff */
[----:B------:R-:W-:Y:S05]  /*1960*/  WARPSYNC.COLLECTIVE R37, `(.L_x_22958) ;  /* 0x0000000025087348 */ /* 0x000fea0003c00000 */
[----:B------:R0:W1:Y:S02]  /*1970*/  SHFL.IDX P3, R41, R32, R33, R36 ;  /* 0x0000002120297389 */ /* 0x0000640000060024 */
[----:B01----:R-:W-:Y:S05]  /*1980*/  ENDCOLLECTIVE ;  /* 0x000000000000791b */ /* 0x003fea0003800000 */
.L_x_22958:
[----:B------:R-:W-:Y:S01]  /*1990*/  MOV R33, R38 ;  /* 0x0000002600217202 */ /* 0x000fe20000000f00 */
[----:B------:R-:W-:-:S07]  /*19a0*/  IMAD R24, R25, R41, R24 ;  /* 0x0000002919187224 */ /* 0x000fce00078e0218 */
[----:B------:R-:W-:Y:S05]  /*19b0*/  WARPSYNC.COLLECTIVE R37, `(.L_x_22959) ;  /* 0x0000000025087348 */ /* 0x000fea0003c00000 */
[----:B------:R0:W1:Y:S02]  /*19c0*/  SHFL.IDX P3, R41, R32, R33, R36 ;  /* 0x0000002120297389 */ /* 0x0000640000060024 */
[----:B01----:R-:W-:Y:S05]  /*19d0*/  ENDCOLLECTIVE ;  /* 0x000000000000791b */ /* 0x003fea0003800000 */
.L_x_22959:
[----:B------:R-:W-:Y:S02]  /*19e0*/  IMAD.MOV.U32 R33, RZ, RZ, R39 ;  /* 0x000000ffff217224 */ /* 0x000fe400078e0027 */
[----:B------:R-:W-:-:S07]  /*19f0*/  IMAD R24, R26, R41, R24 ;  /* 0x000000291a187224 */ /* 0x000fce00078e0218 */
[----:B------:R-:W-:Y:S05]  /*1a00*/  WARPSYNC.COLLECTIVE R37, `(.L_x_22960) ;  /* 0x0000000025087348 */ /* 0x000fea0003c00000 */
[----:B------:R0:W1:Y:S02]  /*1a10*/  SHFL.IDX P3, R41, R32, R33, R36 ;  /* 0x0000002120297389 */ /* 0x0000640000060024 */
[----:B01----:R-:W-:Y:S05]  /*1a20*/  ENDCOLLECTIVE ;  /* 0x000000000000791b */ /* 0x003fea0003800000 */
.L_x_22960:
[----:B------:R-:W-:Y:S01]  /*1a30*/  MOV R33, R40 ;  /* 0x0000002800217202 */ /* 0x000fe20000000f00 */
[----:B------:R-:W-:-:S07]  /*1a40*/  IMAD R27, R27, R41, R24 ;  /* 0x000000291b1b7224 */ /* 0x000fce00078e0218 */
[----:B------:R-:W-:Y:S05]  /*1a50*/  WARPSYNC.COLLECTIVE R37, `(.L_x_22961) ;  /* 0x0000000025087348 */ /* 0x000fea0003c00000 */
[----:B------:R0:W1:Y:S02]  /*1a60*/  SHFL.IDX P3, R41, R32, R33, R36 ;  /* 0x0000002120297389 */ /* 0x0000640000060024 */
[----:B01----:R-:W-:Y:S05]  /*1a70*/  ENDCOLLECTIVE ;  /* 0x000000000000791b */ /* 0x003fea0003800000 */
.L_x_22961:
[----:B------:R-:W-:Y:S01]  /*1a80*/  MOV R33, R42 ;  /* 0x0000002a00217202 */ /* 0x000fe20000000f00 */
[----:B------:R-:W-:-:S07]  /*1a90*/  IMAD.MOV.U32 R25, RZ, RZ, R41 ;  /* 0x000000ffff197224 */ /* 0x000fce00078e0029 */
[----:B------:R-:W-:Y:S05]  /*1aa0*/  WARPSYNC.COLLECTIVE R37, `(.L_x_22962) ;  /* 0x0000000025087348 */ /* 0x000fea0003c00000 */
[----:B------:R0:W1:Y:S02]  /*1ab0*/  SHFL.IDX P3, R41, R32, R33, R36 ;  /* 0x0000002120297389 */ /* 0x0000640000060024 */
[----:B01----:R-:W-:Y:S05]  /*1ac0*/  ENDCOLLECTIVE ;  /* 0x000000000000791b */ /* 0x003fea0003800000 */
.L_x_22962:
[----:B------:R-:W-:Y:S01]  /*1ad0*/  IMAD R20, R20, R25, R27 ;  /* 0x0000001914147224 */ /* 0x000fe200078e021b */
[----:B------:R-:W-:Y:S01]  /*1ae0*/  MOV R33, R43 ;  /* 0x0000002b00217202 */ /* 0x000fe20000000f00 */
[----:B------:R-:W-:-:S07]  /*1af0*/  IMAD.MOV.U32 R24, RZ, RZ, R41 ;  /* 0x000000ffff187224 */ /* 0x000fce00078e0029 */
[----:B------:R-:W-:Y:S05]  /*1b00*/  WARPSYNC.COLLECTIVE R37, `(.L_x_22963) ;  /* 0x0000000025087348 */ /* 0x000fea0003c00000 */
[----:B------:R0:W1:Y:S02]  /*1b10*/  SHFL.IDX P3, R41, R32, R33, R36 ;  /* 0x0000002120297389 */ /* 0x0000640000060024 */
[----:B01----:R-:W-:Y:S05]  /*1b20*/  ENDCOLLECTIVE ;  /* 0x000000000000791b */ /* 0x003fea0003800000 */
.L_x_22963:
[----:B------:R-:W-:Y:S01]  /*1b30*/  IMAD R21, R21, R24, R20 ;  /* 0x0000001815157224 */ /* 0x000fe200078e0214 */
[----:B------:R-:W-:Y:S01]  /*1b40*/  MOV R33, R44 ;  /* 0x0000002c00217202 */ /* 0x000fe20000000f00 */
[----:B------:R-:W-:-:S07]  /*1b50*/  IMAD.MOV.U32 R25, RZ, RZ, R41 ;  /* 0x000000ffff197224 */ /* 0x000fce00078e0029 */
[----:B------:R-:W-:Y:S05]  /*1b60*/  WARPSYNC.COLLECTIVE R37, `(.L_x_22964) ;  /* 0x0000000025087348 */ /* 0x000fea0003c00000 */
[----:B------:R0:W1:Y:S02]  /*1b70*/  SHFL.IDX P3, R41, R32, R33, R36 ;  /* 0x0000002120297389 */ /* 0x0000640000060024 */
[----:B01----:R-:W-:Y:S05]  /*1b80*/  ENDCOLLECTIVE ;  /* 0x000000000000791b */ /* 0x003fea0003800000 */
.L_x_22964:
[----:B------:R-:W-:Y:S01]  /*1b90*/  IMAD R22, R22, R25, R21 ;  /* 0x0000001916167224 */ /* 0x000fe200078e0215 */
[----:B------:R-:W-:Y:S01]  /*1ba0*/  MOV R33, R45 ;  /* 0x0000002d00217202 */ /* 0x000fe20000000f00 */
[----:B------:R-:W-:-:S07]  /*1bb0*/  IMAD.MOV.U32 R26, RZ, RZ, R41 ;  /* 0x000000ffff1a7224 */ /* 0x000fce00078e0029 */
[----:B------:R-:W-:Y:S05]  /*1bc0*/  WARPSYNC.COLLECTIVE R37, `(.L_x_22965) ;  /* 0x0000000025087348 */ /* 0x000fea0003c00000 */
[----:B------:R0:W1:Y:S02]  /*1bd0*/  SHFL.IDX P3, R41, R32, R33, R36 ;  /* 0x0000002120297389 */ /* 0x0000640000060024 */
[----:B01----:R-:W-:Y:S05]  /*1be0*/  ENDCOLLECTIVE ;  /* 0x000000000000791b */ /* 0x003fea0003800000 */
.L_x_22965:
[----:B------:R-:W-:Y:S02]  /*1bf0*/  IMAD R23, R23, R26, R22 ;  /* 0x0000001a17177224 */ /* 0x000fe400078e0216 */
[----:B------:R-:W-:Y:S02]  /*1c00*/  IMAD.MOV.U32 R33, RZ, RZ, R46 ;  /* 0x000000ffff217224 */ /* 0x000fe400078e002e */
[----:B------:R-:W-:-:S07]  /*1c10*/  IMAD R23, R16, R41, R23 ;  /* 0x0000002910177224 */ /* 0x000fce00078e0217 */
[----:B------:R-:W-:Y:S05]  /*1c20*/  WARPSYNC.COLLECTIVE R37, `(.L_x_22966) ;  /* 0x0000000025087348 */ /* 0x000fea0003c00000 */
[----:B------:R0:W1:Y:S02]  /*1c30*/  SHFL.IDX P3, R41, R32, R33, R36 ;  /* 0x0000002120297389 */ /* 0x0000640000060024 */
[----:B01----:R-:W-:Y:S05]  /*1c40*/  ENDCOLLECTIVE ;  /* 0x000000000000791b */ /* 0x003fea0003800000 */
.L_x_22966:
[----:B------:R-:W-:Y:S01]  /*1c50*/  IMAD.MOV.U32 R33, RZ, RZ, R47 ;  /* 0x000000ffff217224 */ /* 0x000fe200078e002f */
[----:B------:R-:W-:-:S07]  /*1c60*/  MOV R20, R41 ;  /* 0x0000002900147202 */ /* 0x000fce0000000f00 */
[----:B------:R-:W-:Y:S05]  /*1c70*/  WARPSYNC.COLLECTIVE R37, `(.L_x_22967) ;  /* 0x0000000025087348 */ /* 0x000fea0003c00000 */
[----:B------:R0:W1:Y:S02]  /*1c80*/  SHFL.IDX P3, R41, R32, R33, R36 ;  /* 0x0000002120297389 */ /* 0x0000640000060024 */
[----:B01----:R-:W-:Y:S05]  /*1c90*/  ENDCOLLECTIVE ;  /* 0x000000000000791b */ /* 0x003fea0003800000 */
.L_x_22967:
[----:B------:R-:W-:Y:S01]  /*1ca0*/  IMAD R17, R17, R20, R23 ;  /* 0x0000001411117224 */ /* 0x000fe200078e0217 */
[----:B------:R-:W-:Y:S02]  /*1cb0*/  MOV R33, R48 ;  /* 0x0000003000217202 */ /* 0x000fe40000000f00 */
[----:B------:R-:W-:-:S07]  /*1cc0*/  MOV R24, R41 ;  /* 0x0000002900187202 */ /* 0x000fce0000000f00 */
[----:B------:R-:W-:Y:S05]  /*1cd0*/  WARPSYNC.COLLECTIVE R37, `(.L_x_22968) ;  /* 0x0000000025087348 */ /* 0x000fea0003c00000 */
[----:B------:R0:W1:Y:S02]  /*1ce0*/  SHFL.IDX P3, R41, R32, R33, R36 ;  /* 0x0000002120297389 */ /* 0x0000640000060024 */
[----:B01----:R-:W-:Y:S05]  /*1cf0*/  ENDCOLLECTIVE ;  /* 0x000000000000791b */ /* 0x003fea0003800000 */
.L_x_22968:
[----:B------:R-:W-:Y:S01]  /*1d00*/  IMAD R17, R18, R24, R17 ;  /* 0x0000001812117224 */ /* 0x000fe200078e0211 */
[----:B------:R-:W-:Y:S01]  /*1d10*/  MOV R33, R49 ;  /* 0x0000003100217202 */ /* 0x000fe20000000f00 */
[----:B------:R-:W-:-:S07]  /*1d20*/  IMAD.MOV.U32 R22, RZ, RZ, R41 ;  /* 0x000000ffff167224 */ /* 0x000fce00078e0029 */
[----:B------:R-:W-:Y:S05]  /*1d30*/  WARPSYNC.COLLECTIVE R37, `(.L_x_22969) ;  /* 0x0000000025087348 */ /* 0x000fea0003c00000 */
[----:B------:R0:W1:Y:S02]  /*1d40*/  SHFL.IDX P3, R41, R32, R33, R36 ;  /* 0x0000002120297389 */ /* 0x0000640000060024 */
[----:B01----:R-:W-:Y:S05]  /*1d50*/  ENDCOLLECTIVE ;  /* 0x000000000000791b */ /* 0x003fea0003800000 */
.L_x_22969:
[----:B------:R-:W-:Y:S01]  /*1d60*/  IMAD R17, R19, R22, R17 ;  /* 0x0000001613117224 */ /* 0x000fe200078e0211 */
[----:B------:R-:W-:-:S03]  /*1d70*/  MOV R33, R50 ;  /* 0x0000003200217202 */ /* 0x000fc60000000f00 */
[----:B------:R-:W-:-:S07]  /*1d80*/  IMAD R12, R12, R41, R17 ;  /* 0x000000290c0c7224 */ /* 0x000fce00078e0211 */
[----:B------:R-:W-:Y:S05]  /*1d90*/  WARPSYNC.COLLECTIVE R37, `(.L_x_22970) ;  /* 0x0000000025087348 */ /* 0x000fea0003c00000 */
[----:B------:R0:W1:Y:S02]  /*1da0*/  SHFL.IDX P3, R41, R32, R33, R36 ;  /* 0x0000002120297389 */ /* 0x0000640000060024 */
[----:B01----:R-:W-:Y:S05]  /*1db0*/  ENDCOLLECTIVE ;  /* 0x000000000000791b */ /* 0x003fea0003800000 */
.L_x_22970:
[----:B------:R-:W-:Y:S01]  /*1dc0*/  MOV R33, R52 ;  /* 0x0000003400217202 */ /* 0x000fe20000000f00 */
[----:B------:R-:W-:-:S07]  /*1dd0*/  IMAD.MOV.U32 R16, RZ, RZ, R41 ;  /* 0x000000ffff107224 */ /* 0x000fce00078e0029 */
[----:B------:R-:W-:Y:S05]  /*1de0*/  WARPSYNC.COLLECTIVE R37, `(.L_x_22971) ;  /* 0x0000000025087348 */ /* 0x000fea0003c00000 */
[----:B------:R0:W1:Y:S02]  /*1df0*/  SHFL.IDX P3, R41, R32, R33, R36 ;  /* 0x0000002120297389 */ /* 0x0000640000060024 */
[----:B01----:R-:W-:Y:S05]  /*1e00*/  ENDCOLLECTIVE ;  /* 0x000000000000791b */ /* 0x003fea0003800000 */
.L_x_22971:
[----:B------:R-:W-:Y:S02]  /*1e10*/  IMAD R12, R13, R16, R12 ;  /* 0x000000100d0c7224 */ /* 0x000fe400078e020c */
[----:B------:R-:W-:Y:S01]  /*1e20*/  IMAD.MOV.U32 R33, RZ, RZ, R53 ;  /* 0x000000ffff217224 */ /* 0x000fe200078e0035 */
[----:B------:R-:W-:-:S07]  /*1e30*/  MOV R21, R41 ;  /* 0x0000002900157202 */ /* 0x000fce0000000f00 */
[----:B------:R-:W-:Y:S05]  /*1e40*/  WARPSYNC.COLLECTIVE R37, `(.L_x_22972) ;  /* 0x0000000025087348 */ /* 0x000fea0003c00000 */
[----:B------:R0:W1:Y:S02]  /*1e50*/  SHFL.IDX P3, R41, R32, R33, R36 ;  /* 0x0000002120297389 */ /* 0x0000640000060024 */
[----:B01----:R-:W-:Y:S05]  /*1e60*/  ENDCOLLECTIVE ;  /* 0x000000000000791b */ /* 0x003fea0003800000 */
.L_x_22972:
[----:B------:R-:W-:Y:S01]  /*1e70*/  IMAD R12, R14, R21, R12 ;  /* 0x000000150e0c7224 */ /* 0x000fe200078e020c */
[----:B------:R-:W-:Y:S01]  /*1e80*/  MOV R20, R41 ;  /* 0x0000002900147202 */ /* 0x000fe20000000f00 */
[----:B------:R-:W-:Y:S06]  /*1e90*/  BRA `(.L_x_22973) ;  /* 0xfffffff000687947 */ /* 0x000fec000383ffff */
.L_x_22950:
[----:B------:R-:W-:Y:S01]  /*1ea0*/  MOV R33, R8 ;  /* 0x0000000800217202 */ /* 0x000fe20000000f00 */
[----:B------:R-:W-:Y:S01]  /*1eb0*/  IMAD.MOV.U32 R36, RZ, RZ, 0x1f ;  /* 0x0000001fff247424 */ /* 0x000fe200078e00ff */
[----:B------:R-:W-:-:S07]  /*1ec0*/  MOV R37, 0xffffffff ;  /* 0xffffffff00257802 */ /* 0x000fce0000000f00 */
[----:B01234-:R-:W-:Y:S05]  /*1ed0*/  WARPSYNC.COLLECTIVE R37, `(.L_x_22974) ;  /* 0x0000000025087348 */ /* 0x01ffea0003c00000 */
[----:B--2---:R2:W0:Y:S02]  /*1ee0*/  SHFL.IDX P3, R41, R32, R33, R36 ;  /* 0x0000002120297389 */ /* 0x0044240000060024 */
[----:B01234-:R-:W-:Y:S05]  /*1ef0*/  ENDCOLLECTIVE ;  /* 0x000000000000791b */ /* 0x01ffea0003800000 */
.L_x_22974:
[----:B------:R-:W-:Y:S01]  /*1f00*/  IMAD.MOV.U32 R33, RZ, RZ, R31 ;  /* 0x000000ffff217224 */ /* 0x000fe200078e001f */
[----:B------:R-:W-:-:S07]  /*1f10*/  MOV R35, R41 ;  /* 0x0000002900237202 */ /* 0x000fce0000000f00 */
[----:B------:R-:W-:Y:S05]  /*1f20*/  WARPSYNC.COLLECTIVE R37, `(.L_x_22975) ;  /* 0x0000000025087348 */ /* 0x000fea0003c00000 */
[----:B------:R0:W1:Y:S02]  /*1f30*/  SHFL.IDX P3, R41, R32, R33, R36 ;  /* 0x0000002120297389 */ /* 0x0000640000060024 */
[----:B01----:R-:W-:Y:S05]  /*1f40*/  ENDCOLLECTIVE ;  /* 0x000000000000791b */ /* 0x003fea0003800000 */
.L_x_22975:
[----:B------:R-:W-:Y:S01]  /*1f50*/  IMAD R24, R24, R35, RZ ;  /* 0x0000002318187224 */ /* 0x000fe200078e02ff */
[----:B------:R-:W-:Y:S02]  /*1f60*/  MOV R33, R38 ;  /* 0x0000002600217202 */ /* 0x000fe40000000f00 */
[----:B------:R-:W-:-:S07]  /*1f70*/  MOV R51, R41 ;  /* 0x0000002900337202 */ /* 0x000fce0000000f00 */
[----:B------:R-:W-:Y:S05]  /*1f80*/  WARPSYNC.COLLECTIVE R37, `(.L_x_22976) ;  /* 0x0000000025087348 */ /* 0x000fea0003c00000 */
[----:B------:R0:W1:Y:S02]  /*1f90*/  SHFL.IDX P3, R41, R32, R33, R36 ;  /* 0x0000002120297389 */ /* 0x0000640000060024 */
[----:B01----:R-:W-:Y:S05]  /*1fa0*/  ENDCOLLECTIVE ;  /* 0x000000000000791b */ /* 0x003fea0003800000 */
.L_x_22976:
[----:B------:R-:W-:Y:S02]  /*1fb0*/  IMAD R24, R25, R51, R24 ;  /* 0x0000003319187224 */ /* 0x000fe400078e0218 */
[----:B------:R-:W-:Y:S02]  /*1fc0*/  IMAD.MOV.U32 R33, RZ, RZ, R39 ;  /* 0x000000ffff217224 */ /* 0x000fe400078e0027 */
[----:B------:R-:W-:-:S07]  /*1fd0*/  IMAD R24, R26, R41, R24 ;  /* 0x000000291a187224 */ /* 0x000fce00078e0218 */
[----:B------:R-:W-:Y:S05]  /*1fe0*/  WARPSYNC.COLLECTIVE R37, `(.L_x_22977) ;  /* 0x0000000025087348 */ /* 0x000fea0003c00000 */
[----:B------:R0:W1:Y:S02]  /*1ff0*/  SHFL.IDX P3, R41, R32, R33, R36 ;  /* 0x0000002120297389 */ /* 0x0000640000060024 */
[----:B01----:R-:W-:Y:S05]  /*2000*/  ENDCOLLECTIVE ;  /* 0x000000000000791b */ /* 0x003fea0003800000 */
.L_x_22977:
[----:B------:R-:W-:Y:S02]  /*2010*/  MOV R33, R40 ;  /* 0x0000002800217202 */ /* 0x000fe40000000f00 */
[----:B------:R-:W-:-:S07]  /*2020*/  MOV R34, R41 ;  /* 0x0000002900227202 */ /* 0x000fce0000000f00 */
[----:B------:R-:W-:Y:S05]  /*2030*/  WARPSYNC.COLLECTIVE R37, `(.L_x_22978) ;  /* 0x0000000025087348 */ /* 0x000fea0003c00000 */
[----:B------:R0:W1:Y:S02]  /*2040*/  SHFL.IDX P3, R41, R32, R33, R36 ;  /* 0x0000002120297389 */ /* 0x0000640000060024 */
[----:B01----:R-:W-:Y:S05]  /*2050*/  ENDCOLLECTIVE ;  /* 0x000000000000791b */ /* 0x003fea0003800000 */
.L_x_22978:
[----:B------:R-:W-:Y:S01]  /*2060*/  IMAD R27, R27, R34, R24 ;  /* 0x000000221b1b7224 */ /* 0x000fe200078e0218 */
[----:B------:R-:W-:Y:S01]  /*2070*/  MOV R33, R42 ;  /* 0x0000002a00217202 */ /* 0x000fe20000000f00 */
[----:B------:R-:W-:-:S07]  /*2080*/  IMAD.MOV.U32 R25, RZ, RZ, R41 ;  /* 0x000000ffff197224 */ /* 0x000fce00078e0029 */
[----:B------:R-:W-:Y:S05]  /*2090*/  WARPSYNC.COLLECTIVE R37, `(.L_x_22979) ;  /* 0x0000000025087348 */ /* 0x000fea0003c00000 */
[----:B------:R0:W1:Y:S02]  /*20a0*/  SHFL.IDX P3, R41, R32, R33, R36 ;  /* 0x0000002120297389 */ /* 0x0000640000060024 */
[----:B01----:R-:W-:Y:S05]  /*20b0*/  ENDCOLLECTIVE ;  /* 0x000000000000791b */ /* 0x003fea0003800000 */
.L_x_22979:
[----:B------:R-:W-:Y:S02]  /*20c0*/  IMAD R20, R20, R25, R27 ;  /* 0x0000001914147224 */ /* 0x000fe400078e021b */
[----:B------:R-:W-:Y:S01]  /*20d0*/  IMAD.MOV.U32 R33, RZ, RZ, R43 ;  /* 0x000000ffff217224 */ /* 0x000fe200078e002b */
[----:B------:R-:W-:-:S07]  /*20e0*/  MOV R26, R41 ;  /* 0x00000029001a7202 */ /* 0x000fce0000000f00 */
[----:B------:R-:W-:Y:S05]  /*20f0*/  WARPSYNC.COLLECTIVE R37, `(.L_x_22980) ;  /* 0x0000000025087348 */ /* 0x000fea0003c00000 */
[----:B------:R0:W1:Y:S02]  /*2100*/  SHFL.IDX P3, R41, R32, R33, R36 ;  /* 0x0000002120297389 */ /* 0x0000640000060024 */
[----:B01----:R-:W-:Y:S05]  /*2110*/  ENDCOLLECTIVE ;  /* 0x000000000000791b */ /* 0x003fea0003800000 */
.L_x_22980:
[----:B------:R-:W-:Y:S01]  /*2120*/  IMAD R25, R21, R26, R20 ;  /* 0x0000001a15197224 */ /* 0x000fe200078e0214 */
[----:B------:R-:W-:Y:S02]  /*2130*/  MOV R33, R44 ;  /* 0x0000002c00217202 */ /* 0x000fe40000000f00 */
[----:B------:R-:W-:-:S07]  /*2140*/  MOV R24, R41 ;  /* 0x0000002900187202 */ /* 0x000fce0000000f00 */
[----:B------:R-:W-:Y:S05]  /*2150*/  WARPSYNC.COLLECTIVE R37, `(.L_x_22981) ;  /* 0x0000000025087348 */ /* 0x000fea0003c00000 */
[----:B------:R0:W1:Y:S02]  /*2160*/  SHFL.IDX P3, R41, R32, R33, R36 ;  /* 0x0000002120297389 */ /* 0x0000640000060024 */
[----:B01----:R-:W-:Y:S05]  /*2170*/  ENDCOLLECTIVE ;  /* 0x000000000000791b */ /* 0x003fea0003800000 */
.L_x_22981:
[----:B------:R-:W-:Y:S01]  /*2180*/  IMAD R22, R22, R24, R25 ;  /* 0x0000001816167224 */ /* 0x000fe200078e0219 */
[----:B------:R-:W-:Y:S01]  /*2190*/  MOV R33, R45 ;  /* 0x0000002d00217202 */ /* 0x000fe20000000f00 */
[----:B------:R-:W-:-:S07]  /*21a0*/  IMAD.MOV.U32 R27, RZ, RZ, R41 ;  /* 0x000000ffff1b7224 */ /* 0x000fce00078e0029 */
[----:B------:R-:W-:Y:S05]  /*21b0*/  WARPSYNC.COLLECTIVE R37, `(.L_x_22982) ;  /* 0x0000000025087348 */ /* 0x000fea0003c00000 */
[----:B------:R0:W1:Y:S02]  /*21c0*/  SHFL.IDX P3, R41, R32, R33, R36 ;  /* 0x0000002120297389 */ /* 0x0000640000060024 */
[----:B01----:R-:W-:Y:S05]  /*21d0*/  ENDCOLLECTIVE ;  /* 0x000000000000791b */ /* 0x003fea0003800000 */
.L_x_22982:
[----:B------:R-:W-:Y:S01]  /*21e0*/  IMAD R23, R23, R27, R22 ;  /* 0x0000001b17177224 */ /* 0x000fe200078e0216 */
[----:B------:R-:W-:-:S03]  /*21f0*/  MOV R33, R46 ;  /* 0x0000002e00217202 */ /* 0x000fc60000000f00 */
[----:B------:R-:W-:-:S07]  /*2200*/  IMAD R16, R16, R41, R23 ;  /* 0x0000002910107224 */ /* 0x000fce00078e0217 */
[----:B------:R-:W-:Y:S05]  /*2210*/  WARPSYNC.COLLECTIVE R37, `(.L_x_22983) ;  /* 0x0000000025087348 */ /* 0x000fea0003c00000 */
[----:B------:R0:W1:Y:S02]  /*2220*/  SHFL.IDX P3, R41, R32, R33, R36 ;  /* 0x0000002120297389 */ /* 0x0000640000060024 */
[----:B01----:R-:W-:Y:S05]  /*2230*/  ENDCOLLECTIVE ;  /* 0x000000000000791b */ /* 0x003fea0003800000 */
.L_x_22983:
[----:B------:R-:W-:Y:S01]  /*2240*/  MOV R33, R47 ;  /* 0x0000002f00217202 */ /* 0x000fe20000000f00 */
[----:B------:R-:W-:-:S07]  /*2250*/  IMAD.MOV.U32 R20, RZ, RZ, R41 ;  /* 0x000000ffff147224 */ /* 0x000fce00078e0029 */
[----:B------:R-:W-:Y:S05]  /*2260*/  WARPSYNC.COLLECTIVE R37, `(.L_x_22984) ;  /* 0x0000000025087348 */ /* 0x000fea0003c00000 */
[----:B------:R0:W1:Y:S02]  /*2270*/  SHFL.IDX P3, R41, R32, R33, R36 ;  /* 0x0000002120297389 */ /* 0x0000640000060024 */
[----:B01----:R-:W-:Y:S05]  /*2280*/  ENDCOLLECTIVE ;  /* 0x000000000000791b */ /* 0x003fea0003800000 */
.L_x_22984:
[----:B------:R-:W-:Y:S02]  /*2290*/  IMAD R16, R17, R20, R16 ;  /* 0x0000001411107224 */ /* 0x000fe400078e0210 */
[----:B------:R-:W-:Y:S01]  /*22a0*/  IMAD.MOV.U32 R33, RZ, RZ, R48 ;  /* 0x000000ffff217224 */ /* 0x000fe200078e0030 */
[----:B------:R-:W-:-:S07]  /*22b0*/  MOV R21, R41 ;  /* 0x0000002900157202 */ /* 0x000fce0000000f00 */
[----:B------:R-:W-:Y:S05]  /*22c0*/  WARPSYNC.COLLECTIVE R37, `(.L_x_22985) ;  /* 0x0000000025087348 */ /* 0x000fea0003c00000 */
[----:B------:R0:W1:Y:S02]  /*22d0*/  SHFL.IDX P3, R41, R32, R33, R36 ;  /* 0x0000002120297389 */ /* 0x0000640000060024 */
[----:B01----:R-:W-:Y:S05]  /*22e0*/  ENDCOLLECTIVE ;  /* 0x000000000000791b */ /* 0x003fea0003800000 */
.L_x_22985:
[----:B------:R-:W-:Y:S01]  /*22f0*/  IMAD R16, R18, R21, R16 ;  /* 0x0000001512107224 */ /* 0x000fe200078e0210 */
[----:B------:R-:W-:Y:S02]  /*2300*/  MOV R33, R49 ;  /* 0x0000003100217202 */ /* 0x000fe40000000f00 */
[----:B------:R-:W-:-:S07]  /*2310*/  MOV R24, R41 ;  /* 0x0000002900187202 */ /* 0x000fce0000000f00 */
[----:B------:R-:W-:Y:S05]  /*2320*/  WARPSYNC.COLLECTIVE R37, `(.L_x_22986) ;  /* 0x0000000025087348 */ /* 0x000fea0003c00000 */
[----:B------:R0:W1:Y:S02]  /*2330*/  SHFL.IDX P3, R41, R32, R33, R36 ;  /* 0x0000002120297389 */ /* 0x0000640000060024 */
[----:B01----:R-:W-:Y:S05]  /*2340*/  ENDCOLLECTIVE ;  /* 0x000000000000791b */ /* 0x003fea0003800000 */
.L_x_22986:
[----:B------:R-:W-:Y:S01]  /*2350*/  IMAD R16, R19, R24, R16 ;  /* 0x0000001813107224 */ /* 0x000fe200078e0210 */
[----:B------:R-:W-:Y:S01]  /*2360*/  MOV R33, R50 ;  /* 0x0000003200217202 */ /* 0x000fe20000000f00 */
[----:B------:R-:W-:-:S07]  /*2370*/  IMAD.MOV.U32 R25, RZ, RZ, R41 ;  /* 0x000000ffff197224 */ /* 0x000fce00078e0029 */
[----:B------:R-:W-:Y:S05]  /*2380*/  WARPSYNC.COLLECTIVE R37, `(.L_x_22987) ;  /* 0x0000000025087348 */ /* 0x000fea0003c00000 */
[----:B------:R0:W1:Y:S02]  /*2390*/  SHFL.IDX P3, R41, R32, R33, R36 ;  /* 0x0000002120297389 */ /* 0x0000640000060024 */
[----:B01----:R-:W-:Y:S05]  /*23a0*/  ENDCOLLECTIVE ;  /* 0x000000000000791b */ /* 0x003fea0003800000 */
.L_x_22987:
[----:B------:R-:W-:Y:S02]  /*23b0*/  IMAD R12, R12, R25, R16 ;  /* 0x000000190c0c7224 */ /* 0x000fe400078e0210 */
[----:B------:R-:W-:Y:S01]  /*23c0*/  IMAD.MOV.U32 R33, RZ, RZ, R52 ;  /* 0x000000ffff217224 */ /* 0x000fe200078e0034 */
[----:B------:R-:W-:-:S07]  /*23d0*/  MOV R22, R41 ;  /* 0x0000002900167202 */ /* 0x000fce0000000f00 */
[----:B------:R-:W-:Y:S05]  /*23e0*/  WARPSYNC.COLLECTIVE R37, `(.L_x_22988) ;  /* 0x0000000025087348 */ /* 0x000fea0003c00000 */
[----:B------:R0:W1:Y:S02]  /*23f0*/  SHFL.IDX P3, R41, R32, R33, R36 ;  /* 0x0000002120297389 */ /* 0x0000640000060024 */
[----:B01----:R-:W-:Y:S05]  /*2400*/  ENDCOLLECTIVE ;  /* 0x000000000000791b */ /* 0x003fea0003800000 */
.L_x_22988:
[----:B------:R-:W-:Y:S01]  /*2410*/  IMAD R12, R13, R22, R12 ;  /* 0x000000160d0c7224 */ /* 0x000fe200078e020c */
[----:B------:R-:W-:Y:S02]  /*2420*/  MOV R33, R53 ;  /* 0x0000003500217202 */ /* 0x000fe40000000f00 */
[----:B------:R-:W-:-:S07]  /*2430*/  MOV R23, R41 ;  /* 0x0000002900177202 */ /* 0x000fce0000000f00 */
[----:B------:R-:W-:Y:S05]  /*2440*/  WARPSYNC.COLLECTIVE R37, `(.L_x_22989) ;  /* 0x0000000025087348 */ /* 0x000fea0003c00000 */
[----:B------:R0:W1:Y:S02]  /*2450*/  SHFL.IDX P3, R41, R32, R33, R36 ;  /* 0x0000002120297389 */ /* 0x0000640000060024 */
[----:B01----:R-:W-:Y:S05]  /*2460*/  ENDCOLLECTIVE ;  /* 0x000000000000791b */ /* 0x003fea0003800000 */
.L_x_22989:
[----:B------:R-:W-:Y:S01]  /*2470*/  IMAD R12, R14, R23, R12 ;  /* 0x000000170e0c7224 */ /* 0x000fe200078e020c */
[----:B------:R-:W-:Y:S06]  /*2480*/  BRA `(.L_x_22990) ;  /* 0xffffffec00d47947 */ /* 0x000fec000383ffff */
.L_x_22991:
        /* <DEDUP_REMOVED lines=15> */
.L_x_39699:


//--------------------- .text._Z9cuda_gemmIiLi128ELi2ELi1ELi32ELi32ELi32ELi64ELi1ELi0EEviiiPT_S1_S1_iii --------------------------
	.section	.text._Z9cuda_gemmIiLi128ELi2ELi1ELi32ELi32ELi32ELi64ELi1ELi0EEviiiPT_S1_S1_iii,"ax",@progbits
	.align	128
        .global         _Z9cuda_gemmIiLi128ELi2ELi1ELi32ELi32ELi32ELi64ELi1ELi0EEviiiPT_S1_S1_iii
        .type           _Z9cuda_gemmIiLi128ELi2ELi1ELi32ELi32ELi32ELi64ELi1ELi0EEviiiPT_S1_S1_iii,@function
        .size           _Z9cuda_gemmIiLi128ELi2ELi1ELi32ELi32ELi32ELi64ELi1ELi0EEviiiPT_S1_S1_iii,(.L_x_38959 - _Z9cuda_gemmIiLi128ELi2ELi1ELi32ELi32ELi32ELi64ELi1ELi0EEviiiPT_S1_S1_iii)
        .other          _Z9cuda_gemmIiLi128ELi2ELi1ELi32ELi32ELi32ELi64ELi1ELi0EEviiiPT_S1_S1_iii,@"STO_CUDA_ENTRY STV_DEFAULT"
_Z9cuda_gemmIiLi128ELi2ELi1ELi32ELi32ELi32ELi64ELi1ELi0EEviiiPT_S1_S1_iii:
.text._Z9cuda_gemmIiLi128ELi2ELi1ELi32ELi32ELi32ELi64ELi1ELi0EEviiiPT_S1_S1_iii:
        /* <DEDUP_REMOVED lines=226> */
[----:B------:R-:W-:Y:S05]  /*0e20*/  CALL.REL.NOINC `($__internal_456_$__cuda_sm20_div_s16) ;  /* 0x0000002c00847944 */ /* 0x000fea0003c00000 */
[----:B------:R-:W0:Y:S01]  /*0e30*/  LDCU UR7, c[0x0][0x3a8] ;  /* 0x00007500ff0777ac */ /* 0x000e220008000800 */
[----:B------:R-:W-:Y:S01]  /*0e40*/  LOP3.LUT R41, R0, 0x1f, RZ, 0xc0, !PT ;  /* 0x0000001f00297812 */ /* 0x000fe200078ec0ff */
[----:B------:R-:W-:Y:S01]  /*0e50*/  UPRMT UR8, UR6, 0x9910, URZ ;  /* 0x0000991006087896 */ /* 0x000fe200080000ff */
[----:B------:R-:W1:Y:S01]  /*0e60*/  LDCU.64 UR10, c[0x0][0x358] ;  /* 0x00006b00ff0a77ac */ /* 0x000e620008000a00 */
[----:B0-----:R-:W-:-:S04]  /*0e70*/  UISETP.LT.AND UP0, UPT, UR7, 0x10, UPT ;  /* 0x000000100700788c */ /* 0x001fc8000bf01270 */
[----:B------:R-:W-:-:S03]  /*0e80*/  USEL UR6, UR7, 0x10, UP0 ;  /* 0x0000001007067887 */ /* 0x000fc60008000000 */
[----:B-1----:R-:W-:-:S09]  /*0e90*/  UMOV UR7, UR8 ;  /* 0x0000000800077c82 */ /* 0x002fd20008000000 */
.L_x_23062:
        /* <DEDUP_REMOVED lines=32> */
.L_x_22995:
[----:B------:R-:W-:Y:S05]  /*10a0*/  BSYNC.RECONVERGENT B1 ;  /* 0x0000000000017941 */ /* 0x000fea0003800200 */
.L_x_22994:
[----:B------:R-:W-:Y:S05]  /*10b0*/  @!P1 BRA `(.L_x_22993) ;  /* 0x0000000000409947 */ /* 0x000fea0003800000 */
[----:B------:R-:W2:Y:S01]  /*10c0*/  S2UR UR9, SR_CgaCtaId ;  /* 0x00000000000979c3 */ /* 0x000ea20000008800 */
[----:B------:R-:W-:Y:S02]  /*10d0*/  UMOV UR8, 0x400 ;  /* 0x0000040000087882 */ /* 0x000fe40000000000 */
[----:B------:R-:W-:-:S04]  /*10e0*/  UIADD3 UR8, UPT, UPT, UR8, 0x900, URZ ;  /* 0x0000090008087890 */ /* 0x000fc8000fffe0ff */
[----:B--2---:R-:W-:-:S06]  /*10f0*/  ULEA UR8, UR9, UR8, 0x18 ;  /* 0x0000000809087291 */ /* 0x004fcc000f8ec0ff */
[----:B0-----:R-:W-:-:S07]  /*1100*/  LEA R17, R16, UR8, 0x2 ;  /* 0x0000000810117c11 */ /* 0x001fce000f8e10ff */
.L_x_22996:
        /* <DEDUP_REMOVED lines=11> */
.L_x_22993:
[----:B------:R-:W-:Y:S05]  /*11c0*/  BSYNC.RECONVERGENT B0 ;  /* 0x0000000000007941 */ /* 0x000fea0003800200 */
.L_x_22992:
        /* <DEDUP_REMOVED lines=43> */
.L_x_23000:
[----:B------:R-:W-:Y:S05]  /*1480*/  BSYNC.RECONVERGENT B1 ;  /* 0x0000000000017941 */ /* 0x000fea0003800200 */
.L_x_22999:
[----:B------:R-:W-:Y:S05]  /*1490*/  @!P1 BRA `(.L_x_22998) ;  /* 0x0000000000909947 */ /* 0x000fea0003800000 */
[----:B012---:R-:W0:Y:S01]  /*14a0*/  S2R R17, SR_CgaCtaId ;  /* 0x0000000000117919 */ /* 0x007e220000008800 */
[----:B------:R-:W-:-:S05]  /*14b0*/  MOV R16, 0x400 ;  /* 0x0000040000107802 */ /* 0x000fca0000000f00 */
[----:B------:R-:W-:-:S05]  /*14c0*/  VIADD R16, R16, 0x880 ;  /* 0x0000088010107836 */ /* 0x000fca0000000000 */
[----:B0-----:R-:W-:-:S07]  /*14d0*/  LEA R68, R17, R16, 0x18 ;  /* 0x0000001011447211 */ /* 0x001fce00078ec0ff */
.L_x_23001:
        /* <DEDUP_REMOVED lines=32> */
.L_x_22998:
[----:B------:R-:W-:Y:S05]  /*16e0*/  BSYNC.RECONVERGENT B0 ;  /* 0x0000000000007941 */ /* 0x000fea0003800200 */
.L_x_22997:
[----:B-123--:R-:W-:Y:S01]  /*16f0*/  HFMA2 R18, -RZ, RZ, 0, 0 ;  /* 0x00000000ff127431 */ /* 0x00efe200000001ff */
[----:B------:R-:W-:Y:S01]  /*1700*/  PLOP3.LUT P0, PT, PT, PT, PT, 0x80, 0x8 ;  /* 0x000000000008781c */ /* 0x000fe20003f0f070 */
[----:B------:R-:W1:-:S12]  /*1710*/  LDCU UR16, c[0x0][0x3a8] ;  /* 0x00007500ff1077ac */ /* 0x000e580008000800 */
.L_x_23056:
[----:B------:R-:W-:Y:S02]  /*1720*/  LOP3.LUT R16, R0, 0xf, RZ, 0xc0, !PT ;  /* 0x0000000f00107812 */ /* 0x000fe400078ec0ff */
[----:B------:R-:W-:Y:S02]  /*1730*/  PLOP3.LUT P5, PT, P0, PT, PT, 0x80, 0x8 ;  /* 0x000000000008781c */ /* 0x000fe400007af070 */
[----:B------:R-:W-:Y:S01]  /*1740*/  SHF.R.U32.HI R58, RZ, 0x4, R0 ;  /* 0x00000004ff3a7819 */ /* 0x000fe20000011600 */
[----:B01234-:R-:W-:-:S10]  /*1750*/  IMAD.IADD R19, R16, 0x1, R18 ;  /* 0x0000000110137824 */ /* 0x01ffd400078e0212 */
.L_x_23002:
        /* <DEDUP_REMOVED lines=19> */
.L_x_23055:
        /* <DEDUP_REMOVED lines=16> */
.L_x_23004:
        /* <DEDUP_REMOVED lines=8> */
.L_x_23005:
        /* <DEDUP_REMOVED lines=8> */
.L_x_23006:
        /* <DEDUP_REMOVED lines=9> */
.L_x_23007:
        /* <DEDUP_REMOVED lines=9> */
.L_x_23008:
        /* <DEDUP_REMOVED lines=9> */
.L_x_23009:
        /* <DEDUP_REMOVED lines=9> */
.L_x_23010:
        /* <DEDUP_REMOVED lines=9> */
.L_x_23011:
        /* <DEDUP_REMOVED lines=9> */
.L_x_23012:
        /* <DEDUP_REMOVED lines=9> */
.L_x_23013:
        /* <DEDUP_REMOVED lines=9> */
.L_x_23014:
        /* <DEDUP_REMOVED lines=9> */
.L_x_23015:
        /* <DEDUP_REMOVED lines=9> */
.L_x_23016:
        /* <DEDUP_REMOVED lines=9> */
.L_x_23017:
        /* <DEDUP_REMOVED lines=9> */
.L_x_23018:
        /* <DEDUP_REMOVED lines=9> */
.L_x_23019:
[----:B------:R-:W-:Y:S05]  /*21e0*/  @P4 BRA `(.L_x_23020) ;  /* 0x0000000800ec4947 */ /* 0x000fea0003800000 */
[----:B------:R-:W5:Y:S01]  /*21f0*/  S2R R59, SR_CgaCtaId ;  /* 0x00000000003b7919 */ /* 0x000f620000008800 */
[----:B------:R-:W-:Y:S02]  /*2200*/  ISETP.GT.U32.AND P4, PT, R58, 0x40, PT ;  /* 0x000000403a00780c */ /* 0x000fe40003f84070 */
[----:B------:R-:W-:Y:S02]  /*2210*/  MOV R58, 0x400 ;  /* 0x00000400003a7802 */ /* 0x000fe40000000f00 */
[----:B0-2-4-:R-:W-:Y:S02]  /*2220*/  MOV R19, R2 ;  /* 0x0000000200137202 */ /* 0x015fe40000000f00 */
[----:B-----5:R-:W-:-:S07]  /*2230*/  LEA R58, R59, R58, 0x18 ;  /* 0x0000003a3b3a7211 */ /* 0x020fce00078ec0ff */
.L_x_23054:
        /* <DEDUP_REMOVED lines=11> */
.L_x_23064:
[----:B-12---:R-:W-:-:S07]  /*22f0*/  IMAD R60, R42, R65, RZ ;  /* 0x000000412a3c7224 */ /* 0x006fce00078e02ff */
.L_x_23022:
[----:B------:R-:W-:-:S13]  /*2300*/  ISETP.GE.AND P2, PT, R59, 0x2, PT ;  /* 0x000000023b00780c */ /* 0x000fda0003f46270 */
[----:B------:R-:W-:Y:S05]  /*2310*/  @!P2 BRA `(.L_x_23024) ;  /* 0x000000000010a947 */ /* 0x000fea0003800000 */
[----:B------:R-:W-:-:S03]  /*2320*/  UMOV UR8, 0xffffffff ;  /* 0xffffffff00087882 */ /* 0x000fc60000000000 */
[----:B------:R-:W-:Y:S05]  /*2330*/  BRA.DIV UR8, `(.L_x_23025) ;  /* 0x0000001208207947 */ /* 0x000fea000b800000 */
[----:B------:R2:W4:Y:S02]  /*2340*/  SHFL.IDX PT, R61, R64, R4, 0x1f ;  /* 0x00001f04403d7589 */ /* 0x00052400000e0000 */
.L_x_23067:
[----:B---34-:R-:W-:-:S07]  /*2350*/  IMAD R60, R43, R61, R60 ;  /* 0x0000003d2b3c7224 */ /* 0x018fce00078e023c */
.L_x_23024:
[----:B------:R-:W-:-:S13]  /*2360*/  ISETP.GE.AND P1, PT, R59, 0x3, PT ;  /* 0x000000033b00780c */ /* 0x000fda0003f26270 */
[----:B------:R-:W-:Y:S05]  /*2370*/  @!P1 BRA `(.L_x_23026) ;  /* 0x0000000000109947 */ /* 0x000fea0003800000 */
[----:B------:R-:W-:-:S03]  /*2380*/  UMOV UR8, 0xffffffff ;  /* 0xffffffff00087882 */ /* 0x000fc60000000000 */
[----:B------:R-:W-:Y:S05]  /*2390*/  BRA.DIV UR8, `(.L_x_23027) ;  /* 0x00000012082c7947 */ /* 0x000fea000b800000 */
[----:B------:R4:W0:Y:S02]  /*23a0*/  SHFL.IDX PT, R61, R64, R5, 0x1f ;  /* 0x00001f05403d7589 */ /* 0x00082400000e0000 */
.L_x_23070:
[----:B0-----:R-:W-:-:S07]  /*23b0*/  IMAD R60, R44, R61, R60 ;  /* 0x0000003d2c3c7224 */ /* 0x001fce00078e023c */
.L_x_23026:
[----:B------:R-:W-:-:S13]  /*23c0*/  ISETP.GE.AND P6, PT, R59, 0x4, PT ;  /* 0x000000043b00780c */ /* 0x000fda0003fc6270 */
[----:B------:R-:W-:Y:S05]  /*23d0*/  @!P6 BRA `(.L_x_23028) ;  /* 0x000000000010e947 */ /* 0x000fea0003800000 */
[----:B------:R-:W-:-:S03]  /*23e0*/  UMOV UR8, 0xffffffff ;  /* 0xffffffff00087882 */ /* 0x000fc60000000000 */
[----:B------:R-:W-:Y:S05]  /*23f0*/  BRA.DIV UR8, `(.L_x_23029) ;  /* 0x0000001208387947 */ /* 0x000fea000b800000 */
[----:B------:R0:W0:Y:S02]  /*2400*/  SHFL.IDX PT, R61, R64, R6, 0x1f ;  /* 0x00001f06403d7589 */ /* 0x00002400000e0000 */
.L_x_23073:
[----:B0-----:R-:W-:-:S07]  /*2410*/  IMAD R60, R45, R61, R60 ;  /* 0x0000003d2d3c7224 */ /* 0x001fce00078e023c */
.L_x_23028:
[----:B------:R-:W-:-:S13]  /*2420*/  ISETP.GE.AND P6, PT, R59, 0x5, PT ;  /* 0x000000053b00780c */ /* 0x000fda0003fc6270 */
[----:B------:R-:W-:Y:S05]  /*2430*/  @!P6 BRA `(.L_x_23030) ;  /* 0x000000000010e947 */ /* 0x000fea0003800000 */
[----:B------:R-:W-:-:S03]  /*2440*/  UMOV UR8, 0xffffffff ;  /* 0xffffffff00087882 */ /* 0x000fc60000000000 */
[----:B------:R-:W-:Y:S05]  /*2450*/  BRA.DIV UR8, `(.L_x_23031) ;  /* 0x0000001208447947 */ /* 0x000fea000b800000 */
[----:B------:R0:W0:Y:S02]  /*2460*/  SHFL.IDX PT, R61, R64, R7, 0x1f ;  /* 0x00001f07403d7589 */ /* 0x00002400000e0000 */
.L_x_23076:
[----:B0-----:R-:W-:-:S07]  /*2470*/  IMAD R60, R46, R61, R60 ;  /* 0x0000003d2e3c7224 */ /* 0x001fce00078e023c */
.L_x_23030:
[----:B------:R-:W-:-:S13]  /*2480*/  ISETP.GE.AND P6, PT, R59, 0x6, PT ;  /* 0x000000063b00780c */ /* 0x000fda0003fc6270 */
[----:B------:R-:W-:Y:S05]  /*2490*/  @!P6 BRA `(.L_x_23032) ;  /* 0x000000000010e947 */ /* 0x000fea0003800000 */
[----:B------:R-:W-:-:S03]  /*24a0*/  UMOV UR8, 0xffffffff ;  /* 0xffffffff00087882 */ /* 0x000fc60000000000 */
[----:B------:R-:W-:Y:S05]  /*24b0*/  BRA.DIV UR8, `(.L_x_23033) ;  /* 0x0000001208507947 */ /* 0x000fea000b800000 */
[----:B------:R0:W0:Y:S02]  /*24c0*/  SHFL.IDX PT, R61, R64, R8, 0x1f ;  /* 0x00001f08403d7589 */ /* 0x00002400000e0000 */
.L_x_23079:
[----:B0-----:R-:W-:-:S07]  /*24d0*/  IMAD R60, R47, R61, R60 ;  /* 0x0000003d2f3c7224 */ /* 0x001fce00078e023c */
.L_x_23032:
[----:B------:R-:W-:-:S13]  /*24e0*/  ISETP.GE.AND P6, PT, R59, 0x7, PT ;  /* 0x000000073b00780c */ /* 0x000fda0003fc6270 */
[----:B------:R-:W-:Y:S05]  /*24f0*/  @!P6 BRA `(.L_x_23034) ;  /* 0x000000000010e947 */ /* 0x000fea0003800000 */
[----:B------:R-:W-:-:S03]  /*2500*/  UMOV UR8, 0xffffffff ;  /* 0xffffffff00087882 */ /* 0x000fc60000000000 */
[----:B------:R-:W-:Y:S05]  /*2510*/  BRA.DIV UR8, `(.L_x_23035) ;  /* 0x00000012085c7947 */ /* 0x000fea000b800000 */
[----:B------:R0:W0:Y:S02]  /*2520*/  SHFL.IDX PT, R61, R64, R9, 0x1f ;  /* 0x00001f09403d7589 */ /* 0x00002400000e0000 */
.L_x_23082:
[----:B0-----:R-:W-:-:S07]  /*2530*/  IMAD R60, R48, R61, R60 ;  /* 0x0000003d303c7224 */ /* 0x001fce00078e023c */
.L_x_23034:
[----:B------:R-:W-:-:S13]  /*2540*/  ISETP.GE.AND P6, PT, R59, 0x8, PT ;  /* 0x000000083b00780c */ /* 0x000fda0003fc6270 */
[----:B------:R-:W-:Y:S05]  /*2550*/  @!P6 BRA `(.L_x_23036) ;  /* 0x000000000010e947 */ /* 0x000fea0003800000 */
[----:B------:R-:W-:-:S03]  /*2560*/  UMOV UR8, 0xffffffff ;  /* 0xffffffff00087882 */ /* 0x000fc60000000000 */
[----:B------:R-:W-:Y:S05]  /*2570*/  BRA.DIV UR8, `(.L_x_23037) ;  /* 0x0000001208687947 */ /* 0x000fea000b800000 */
[----:B------:R0:W0:Y:S02]  /*2580*/  SHFL.IDX PT, R61, R64, R10, 0x1f ;  /* 0x00001f0a403d7589 */ /* 0x00002400000e0000 */
.L_x_23085:
[----:B0-----:R-:W-:-:S07]  /*2590*/  IMAD R60, R49, R61, R60 ;  /* 0x0000003d313c7224 */ /* 0x001fce00078e023c */
.L_x_23036:
[----:B------:R-:W-:-:S13]  /*25a0*/  ISETP.GE.AND P6, PT, R59, 0x9, PT ;  /* 0x000000093b00780c */ /* 0x000fda0003fc6270 */
[----:B------:R-:W-:Y:S05]  /*25b0*/  @!P6 BRA `(.L_x_23038) ;  /* 0x000000000010e947 */ /* 0x000fea0003800000 */
[----:B------:R-:W-:-:S03]  /*25c0*/  UMOV UR8, 0xffffffff ;  /* 0xffffffff00087882 */ /* 0x000fc60000000000 */
[----:B------:R-:W-:Y:S05]  /*25d0*/  BRA.DIV UR8, `(.L_x_23039) ;  /* 0x0000001208747947 */ /* 0x000fea000b800000 */
[----:B------:R0:W0:Y:S02]  /*25e0*/  SHFL.IDX PT, R61, R64, R11, 0x1f ;  /* 0x00001f0b403d7589 */ /* 0x00002400000e0000 */
.L_x_23088:
[----:B0-----:R-:W-:-:S07]  /*25f0*/  IMAD R60, R50, R61, R60 ;  /* 0x0000003d323c7224 */ /* 0x001fce00078e023c */
.L_x_23038:
[----:B------:R-:W-:-:S13]  /*2600*/  ISETP.GE.AND P6, PT, R59, 0xa, PT ;  /* 0x0000000a3b00780c */ /* 0x000fda0003fc6270 */
[----:B------:R-:W-:Y:S05]  /*2610*/  @!P6 BRA `(.L_x_23040) ;  /* 0x000000000010e947 */ /* 0x000fea0003800000 */
[----:B------:R-:W-:-:S03]  /*2620*/  UMOV UR8, 0xffffffff ;  /* 0xffffffff00087882 */ /* 0x000fc60000000000 */
[----:B------:R-:W-:Y:S05]  /*2630*/  BRA.DIV UR8, `(.L_x_23041) ;  /* 0x0000001208807947 */ /* 0x000fea000b800000 */
[----:B------:R0:W0:Y:S02]  /*2640*/  SHFL.IDX PT, R61, R64, R12, 0x1f ;  /* 0x00001f0c403d7589 */ /* 0x00002400000e0000 */
.L_x_23091:
[----:B0-----:R-:W-:-:S07]  /*2650*/  IMAD R60, R51, R61, R60 ;  /* 0x0000003d333c7224 */ /* 0x001fce00078e023c */
.L_x_23040:
[----:B------:R-:W-:-:S13]  /*2660*/  ISETP.GE.AND P6, PT, R59, 0xb, PT ;  /* 0x0000000b3b00780c */ /* 0x000fda0003fc6270 */
[----:B------:R-:W-:Y:S05]  /*2670*/  @!P6 BRA `(.L_x_23042) ;  /* 0x000000000010e947 */ /* 0x000fea0003800000 */
[----:B------:R-:W-:-:S03]  /*2680*/  UMOV UR8, 0xffffffff ;  /* 0xffffffff00087882 */ /* 0x000fc60000000000 */
[----:B------:R-:W-:Y:S05]  /*2690*/  BRA.DIV UR8, `(.L_x_23043) ;  /* 0x00000012088c7947 */ /* 0x000fea000b800000 */
[----:B------:R0:W0:Y:S02]  /*26a0*/  SHFL.IDX PT, R61, R64, R13, 0x1f ;  /* 0x00001f0d403d7589 */ /* 0x00002400000e0000 */
.L_x_23094:
[----:B0-----:R-:W-:-:S07]  /*26b0*/  IMAD R60, R52, R61, R60 ;  /* 0x0000003d343c7224 */ /* 0x001fce00078e023c */
.L_x_23042:
[----:B------:R-:W-:-:S13]  /*26c0*/  ISETP.GE.AND P6, PT, R59, 0xc, PT ;  /* 0x0000000c3b00780c */ /* 0x000fda0003fc6270 */
[----:B------:R-:W-:Y:S05]  /*26d0*/  @!P6 BRA `(.L_x_23044) ;  /* 0x000000000010e947 */ /* 0x000fea0003800000 */
[----:B------:R-:W-:-:S03]  /*26e0*/  UMOV UR8, 0xffffffff ;  /* 0xffffffff00087882 */ /* 0x000fc60000000000 */
[----:B------:R-:W-:Y:S05]  /*26f0*/  BRA.DIV UR8, `(.L_x_23045) ;  /* 0x0000001208987947 */ /* 0x000fea000b800000 */
[----:B------:R0:W0:Y:S02]  /*2700*/  SHFL.IDX PT, R61, R64, R14, 0x1f ;  /* 0x00001f0e403d7589 */ /* 0x00002400000e0000 */
.L_x_23097:
[----:B0-----:R-:W-:-:S07]  /*2710*/  IMAD R60, R53, R61, R60 ;  /* 0x0000003d353c7224 */ /* 0x001fce00078e023c */
.L_x_23044:
[----:B------:R-:W-:-:S13]  /*2720*/  ISETP.GE.AND P6, PT, R59, 0xd, PT ;  /* 0x0000000d3b00780c */ /* 0x000fda0003fc6270 */
[----:B------:R-:W-:Y:S05]  /*2730*/  @!P6 BRA `(.L_x_23046) ;  /* 0x000000000010e947 */ /* 0x000fea0003800000 */
[----:B------:R-:W-:-:S03]  /*2740*/  UMOV UR8, 0xffffffff ;  /* 0xffffffff00087882 */ /* 0x000fc60000000000 */
[----:B------:R-:W-:Y:S05]  /*2750*/  BRA.DIV UR8, `(.L_x_23047) ;  /* 0x0000001208a47947 */ /* 0x000fea000b800000 */
[----:B------:R0:W0:Y:S02]  /*2760*/  SHFL.IDX PT, R61, R64, R15, 0x1f ;  /* 0x00001f0f403d7589 */ /* 0x00002400000e0000 */
.L_x_23100:
[----:B0-----:R-:W-:-:S07]  /*2770*/  IMAD R60, R54, R61, R60 ;  /* 0x0000003d363c7224 */ /* 0x001fce00078e023c */
.L_x_23046:
[----:B------:R-:W-:-:S13]  /*2780*/  ISETP.GE.AND P6, PT, R59, 0xe, PT ;  /* 0x0000000e3b00780c */ /* 0x000fda0003fc6270 */
[----:B------:R-:W-:Y:S05]  /*2790*/  @!P6 BRA `(.L_x_23048) ;  /* 0x000000000010e947 */ /* 0x000fea0003800000 */
[----:B------:R-:W-:-:S03]  /*27a0*/  UMOV UR8, 0xffffffff ;  /* 0xffffffff00087882 */ /* 0x000fc60000000000 */
[----:B------:R-:W-:Y:S05]  /*27b0*/  BRA.DIV UR8, `(.L_x_23049) ;  /* 0x0000001208b07947 */ /* 0x000fea000b800000 */
[----:B------:R0:W0:Y:S02]  /*27c0*/  SHFL.IDX PT, R61, R64, R20, 0x1f ;  /* 0x00001f14403d7589 */ /* 0x00002400000e0000 */
.L_x_23103:
[----:B0-----:R-:W-:-:S07]  /*27d0*/  IMAD R60, R55, R61, R60 ;  /* 0x0000003d373c7224 */ /* 0x001fce00078e023c */
.L_x_23048:
[----:B------:R-:W-:-:S13]  /*27e0*/  ISETP.GE.AND P6, PT, R59, 0xf, PT ;  /* 0x0000000f3b00780c */ /* 0x000fda0003fc6270 */
[----:B------:R-:W-:Y:S05]  /*27f0*/  @!P6 BRA `(.L_x_23050) ;  /* 0x000000000010e947 */ /* 0x000fea0003800000 */
[----:B------:R-:W-:-:S03]  /*2800*/  UMOV UR8, 0xffffffff ;  /* 0xffffffff00087882 */ /* 0x000fc60000000000 */
[----:B------:R-:W-:Y:S05]  /*2810*/  BRA.DIV UR8, `(.L_x_23051) ;  /* 0x0000001208bc7947 */ /* 0x000fea000b800000 */
[----:B------:R0:W0:Y:S02]  /*2820*/  SHFL.IDX PT, R61, R64, R21, 0x1f ;  /* 0x00001f15403d7589 */ /* 0x00002400000e0000 */
.L_x_23106:
[----:B0-----:R-:W-:-:S07]  /*2830*/  IMAD R60, R56, R61, R60 ;  /* 0x0000003d383c7224 */ /* 0x001fce00078e023c */
.L_x_23050:
[----:B------:R-:W-:-:S13]  /*2840*/  ISETP.GE.AND P6, PT, R59, 0x10, PT ;  /* 0x000000103b00780c */ /* 0x000fda0003fc6270 */
[----:B------:R-:W-:Y:S05]  /*2850*/  @!P6 BRA `(.L_x_23052) ;  /* 0x000000040010e947 */ /* 0x000fea0003800000 */
[----:B------:R-:W-:-:S03]  /*2860*/  UMOV UR8, 0xffffffff ;  /* 0xffffffff00087882 */ /* 0x000fc60000000000 */
[----:B------:R-:W-:Y:S05]  /*2870*/  BRA.DIV UR8, `(.L_x_23053) ;  /* 0x0000001208c87947 */ /* 0x000fea000b800000 */
[----:B0-2-4-:R0:W2:Y:S02]  /*2880*/  SHFL.IDX PT, R64, R64, R22, 0x1f ;  /* 0x00001f1640407589 */ /* 0x0150a400000e0000 */
.L_x_23109:
[----:B--2---:R-:W-:Y:S01]  /*2890*/  IMAD R60, R57, R64, R60 ;  /* 0x00000040393c7224 */ /* 0x004fe200078e023c */
[----:B------:R-:W-:Y:S06]  /*28a0*/  BRA `(.L_x_23052) ;  /* 0x0000000000fc7947 */ /* 0x000fec0003800000 */
.L_x_23021:
        /* <DEDUP_REMOVED lines=63> */
.L_x_23052:
        /* <DEDUP_REMOVED lines=16> */
.L_x_23020:
[----:B------:R-:W-:Y:S05]  /*2da0*/  @!P0 BRA `(.L_x_23055) ;  /* 0xffffffe800b88947 */ /* 0x000fea000383ffff */
[----:B------:R-:W-:Y:S05]  /*2db0*/  BSYNC.RECONVERGENT B0 ;  /* 0x0000000000007941 */ /* 0x000fea0003800200 */
.L_x_23003:
        /* <DEDUP_REMOVED lines=44> */
.L_x_23060:
[----:B------:R-:W-:Y:S05]  /*3080*/  BSYNC.RECONVERGENT B1 ;  /* 0x0000000000017941 */ /* 0x000fea0003800200 */
.L_x_23059:
[----:B------:R-:W-:Y:S05]  /*3090*/  @!P1 BRA `(.L_x_23058) ;  /* 0x0000000000909947 */ /* 0x000fea0003800000 */
[----:B0-----:R-:W0:Y:S01]  /*30a0*/  S2R R17, SR_CgaCtaId ;  /* 0x0000000000117919 */ /* 0x001e220000008800 */
[----:B------:R-:W-:-:S05]  /*30b0*/  MOV R16, 0x400 ;  /* 0x0000040000107802 */ /* 0x000fca0000000f00 */
[----:B------:R-:W-:-:S05]  /*30c0*/  VIADD R16, R16, 0x900 ;  /* 0x0000090010107836 */ /* 0x000fca0000000000 */
[----:B0-----:R-:W-:-:S07]  /*30d0*/  LEA R66, R17, R16, 0x18 ;  /* 0x0000001011427211 */ /* 0x001fce00078ec0ff */
.L_x_23061:
        /* <DEDUP_REMOVED lines=32> */
.L_x_23058:
[----:B------:R-:W-:Y:S05]  /*32e0*/  BSYNC.RECONVERGENT B0 ;  /* 0x0000000000007941 */ /* 0x000fea0003800200 */
.L_x_23057:
[----:B------:R-:W-:Y:S02]  /*32f0*/  UIADD3 UR5, UPT, UPT, UR13, UR5, URZ ;  /* 0x000000050d057290 */ /* 0x000fe4000fffe0ff */
[----:B------:R-:W-:-:S04]  /*3300*/  USHF.L.U32 UR8, UR13, 0x1, URZ ;  /* 0x000000010d087899 */ /* 0x000fc800080006ff */
[----:B------:R-:W-:-:S09]  /*3310*/  UISETP.GE.U32.AND UP0, UPT, UR5, UR8, UPT ;  /* 0x000000080500728c */ /* 0x000fd2000bf06070 */
[----:B------:R-:W-:Y:S05]  /*3320*/  BRA.U !UP0, `(.L_x_23062) ;  /* 0xffffffd908dc7547 */ /* 0x000fea000b83ffff */
[----:B------:R-:W-:Y:S05]  /*3330*/  EXIT ;  /* 0x000000000000794d */ /* 0x000fea0003800000 */
.L_x_23023:
[----:B------:R-:W-:Y:S01]  /*3340*/  IMAD.MOV.U32 R61, RZ, RZ, R24 ;  /* 0x000000ffff3d7224 */ /* 0x000fe200078e0018 */
[----:B------:R-:W-:Y:S01]  /*3350*/  MOV R63, 0xffffffff ;  /* 0xffffffff003f7802 */ /* 0x000fe20000000f00 */
[----:B------:R-:W-:-:S07]  /*3360*/  IMAD.MOV.U32 R62, RZ, RZ, 0x1f ;  /* 0x0000001fff3e7424 */ /* 0x000fce00078e00ff */
[----:B-1-3--:R-:W-:Y:S05]  /*3370*/  WARPSYNC.COLLECTIVE R63, `(.L_x_23063) ;  /* 0x000000003f087348 */ /* 0x00afea0003c00000 */
[----:B------:R0:W2:Y:S02]  /*3380*/  SHFL.IDX P6, R61, R64, R61, R62 ;  /* 0x0000003d403d7389 */ /* 0x0000a400000c003e */
[----:B0123--:R-:W-:Y:S05]  /*3390*/  ENDCOLLECTIVE ;  /* 0x000000000000791b */ /* 0x00ffea0003800000 */
.L_x_23063:
[----:B------:R-:W-:Y:S01]  /*33a0*/  IMAD.MOV.U32 R65, RZ, RZ, R61 ;  /* 0x000000ffff417224 */ /* 0x000fe200078e003d */
[----:B------:R-:W-:Y:S06]  /*33b0*/  BRA `(.L_x_23064) ;  /* 0xffffffec00cc7947 */ /* 0x000fec000383ffff */
.L_x_23025:
[----:B------:R-:W-:Y:S01]  /*33c0*/  HFMA2 R62, -RZ, RZ, 0, 1.847743988037109375e-06 ;  /* 0x0000001fff3e7431 */ /* 0x000fe200000001ff */
[----:B------:R-:W-:Y:S01]  /*33d0*/  BSSY B1, `(.L_x_23065) ;  /* 0x0000006000017945 */ /* 0x000fe20003800000 */
[----:B------:R-:W-:Y:S02]  /*33e0*/  IMAD.MOV.U32 R61, RZ, RZ, R4 ;  /* 0x000000ffff3d7224 */ /* 0x000fe400078e0004 */
[----:B------:R-:W-:-:S07]  /*33f0*/  IMAD.MOV.U32 R63, RZ, RZ, -0x1 ;  /* 0xffffffffff3f7424 */ /* 0x000fce00078e00ff */
[----:B01-3--:R-:W-:Y:S05]  /*3400*/  WARPSYNC.COLLECTIVE R63, `(.L_x_23066) ;  /* 0x000000003f087348 */ /* 0x00bfea0003c00000 */
[----:B------:R2:W4:Y:S02]  /*3410*/  SHFL.IDX P6, R61, R64, R61, R62 ;  /* 0x0000003d403d7389 */ /* 0x00052400000c003e */
[----:B01234-:R-:W-:Y:S05]  /*3420*/  ENDCOLLECTIVE ;  /* 0x000000000000791b */ /* 0x01ffea0003800000 */
.L_x_23066:
[----:B------:R-:W-:Y:S05]  /*3430*/  BSYNC B1 ;  /* 0x0000000000017941 */ /* 0x000fea0003800000 */
.L_x_23065:
[----:B------:R-:W-:Y:S05]  /*3440*/  BRA `(.L_x_23067) ;  /* 0xffffffec00c07947 */ /* 0x000fea000383ffff */
.L_x_23027:
[----:B------:R-:W-:Y:S01]  /*3450*/  BSSY B1, `(.L_x_23068) ;  /* 0x0000007000017945 */ /* 0x000fe20003800000 */
[----:B------:R-:W-:Y:S01]  /*3460*/  IMAD.MOV.U32 R61, RZ, RZ, R5 ;  /* 0x000000ffff3d7224 */ /* 0x000fe200078e0005 */
[----:B------:R-:W-:Y:S01]  /*3470*/  MOV R62, 0x1f ;  /* 0x0000001f003e7802 */ /* 0x000fe20000000f00 */
[----:B------:R-:W-:-:S07]  /*3480*/  IMAD.MOV.U32 R63, RZ, RZ, -0x1 ;  /* 0xffffffffff3f7424 */ /* 0x000fce00078e00ff */
[----:B0123--:R-:W-:Y:S05]  /*3490*/  WARPSYNC.COLLECTIVE R63, `(.L_x_23069) ;  /* 0x000000003f087348 */ /* 0x00ffea0003c00000 */
[----:B------:R4:W0:Y:S02]  /*34a0*/  SHFL.IDX P6, R61, R64, R61, R62 ;  /* 0x0000003d403d7389 */ /* 0x00082400000c003e */
[----:B01234-:R-:W-:Y:S05]  /*34b0*/  ENDCOLLECTIVE ;  /* 0x000000000000791b */ /* 0x01ffea0003800000 */
.L_x_23069:
[----:B------:R-:W-:Y:S05]  /*34c0*/  BSYNC B1 ;  /* 0x0000000000017941 */ /* 0x000fea0003800000 */
.L_x_23068:
[----:B------:R-:W-:Y:S05]  /*34d0*/  BRA `(.L_x_23070) ;  /* 0xffffffec00b47947 */ /* 0x000fea000383ffff */
.L_x_23029:
[----:B------:R-:W-:Y:S01]  /*34e0*/  HFMA2 R62, -RZ, RZ, 0, 1.847743988037109375e-06 ;  /* 0x0000001fff3e7431 */ /* 0x000fe200000001ff */
[----:B------:R-:W-:Y:S01]  /*34f0*/  BSSY B1, `(.L_x_23071) ;  /* 0x0000006000017945 */ /* 0x000fe20003800000 */
[----:B------:R-:W-:Y:S02]  /*3500*/  IMAD.MOV.U32 R61, RZ, RZ, R6 ;  /* 0x000000ffff3d7224 */ /* 0x000fe400078e0006 */
[----:B------:R-:W-:-:S07]  /*3510*/  IMAD.MOV.U32 R63, RZ, RZ, -0x1 ;  /* 0xffffffffff3f7424 */ /* 0x000fce00078e00ff */
[----:B01234-:R-:W-:Y:S05]  /*3520*/  WARPSYNC.COLLECTIVE R63, `(.L_x_23072) ;  /* 0x000000003f087348 */ /* 0x01ffea0003c00000 */
[----:B------:R0:W0:Y:S02]  /*3530*/  SHFL.IDX P6, R61, R64, R61, R62 ;  /* 0x0000003d403d7389 */ /* 0x00002400000c003e */
[----:B01234-:R-:W-:Y:S05]  /*3540*/  ENDCOLLECTIVE ;  /* 0x000000000000791b */ /* 0x01ffea0003800000 */
.L_x_23072:
[----:B------:R-:W-:Y:S05]  /*3550*/  BSYNC B1 ;  /* 0x0000000000017941 */ /* 0x000fea0003800000 */
.L_x_23071:
[----:B------:R-:W-:Y:S05]  /*3560*/  BRA `(.L_x_23073) ;  /* 0xffffffec00a87947 */ /* 0x000fea000383ffff */
.L_x_23031:
[----:B------:R-:W-:Y:S01]  /*3570*/  BSSY B1, `(.L_x_23074) ;  /* 0x0000007000017945 */ /* 0x000fe20003800000 */
[----:B------:R-:W-:Y:S01]  /*3580*/  IMAD.MOV.U32 R61, RZ, RZ, R7 ;  /* 0x000000ffff3d7224 */ /* 0x000fe200078e0007 */
[----:B------:R-:W-:Y:S01]  /*3590*/  MOV R62, 0x1f ;  /* 0x0000001f003e7802 */ /* 0x000fe20000000f00 */
[----:B------:R-:W-:-:S07]  /*35a0*/  IMAD.MOV.U32 R63, RZ, RZ, -0x1 ;  /* 0xffffffffff3f7424 */ /* 0x000fce00078e00ff */
[----:B01234-:R-:W-:Y:S05]  /*35b0*/  WARPSYNC.COLLECTIVE R63, `(.L_x_23075) ;  /* 0x000000003f087348 */ /* 0x01ffea0003c00000 */
[----:B------:R0:W0:Y:S02]  /*35c0*/  SHFL.IDX P6, R61, R64, R61, R62 ;  /* 0x0000003d403d7389 */ /* 0x00002400000c003e */
[----:B01234-:R-:W-:Y:S05]  /*35d0*/  ENDCOLLECTIVE ;  /* 0x000000000000791b */ /* 0x01ffea0003800000 */
.L_x_23075:
[----:B------:R-:W-:Y:S05]  /*35e0*/  BSYNC B1 ;  /* 0x0000000000017941 */ /* 0x000fea0003800000 */
.L_x_23074:
[----:B------:R-:W-:Y:S05]  /*35f0*/  BRA `(.L_x_23076) ;  /* 0xffffffec009c7947 */ /* 0x000fea000383ffff */
.L_x_23033:
[----:B------:R-:W-:Y:S01]  /*3600*/  HFMA2 R62, -RZ, RZ, 0, 1.847743988037109375e-06 ;  /* 0x0000001fff3e7431 */ /* 0x000fe200000001ff */
[----:B------:R-:W-:Y:S01]  /*3610*/  BSSY B1, `(.L_x_23077) ;  /* 0x0000006000017945 */ /* 0x000fe20003800000 */
[----:B------:R-:W-:Y:S02]  /*3620*/  IMAD.MOV.U32 R61, RZ, RZ, R8 ;  /* 0x000000ffff3d7224 */ /* 0x000fe400078e0008 */
[----:B------:R-:W-:-:S07]  /*3630*/  IMAD.MOV.U32 R63, RZ, RZ, -0x1 ;  /* 0xffffffffff3f7424 */ /* 0x000fce00078e00ff */
[----:B01234-:R-:W-:Y:S05]  /*3640*/  WARPSYNC.COLLECTIVE R63, `(.L_x_23078) ;  /* 0x000000003f087348 */ /* 0x01ffea0003c00000 */
[----:B------:R0:W0:Y:S02]  /*3650*/  SHFL.IDX P6, R61, R64, R61, R62 ;  /* 0x0000003d403d7389 */ /* 0x00002400000c003e */
[----:B01234-:R-:W-:Y:S05]  /*3660*/  ENDCOLLECTIVE ;  /* 0x000000000000791b */ /* 0x01ffea0003800000 */
.L_x_23078:
[----:B------:R-:W-:Y:S05]  /*3670*/  BSYNC B1 ;  /* 0x0000000000017941 */ /* 0x000fea0003800000 */
.L_x_23077:
[----:B------:R-:W-:Y:S05]  /*3680*/  BRA `(.L_x_23079) ;  /* 0xffffffec00907947 */ /* 0x000fea000383ffff */
.L_x_23035:
[----:B------:R-:W-:Y:S01]  /*3690*/  BSSY B1, `(.L_x_23080) ;  /* 0x0000007000017945 */ /* 0x000fe20003800000 */
[----:B------:R-:W-:Y:S01]  /*36a0*/  IMAD.MOV.U32 R61, RZ, RZ, R9 ;  /* 0x000000ffff3d7224 */ /* 0x000fe200078e0009 */
[----:B------:R-:W-:Y:S01]  /*36b0*/  MOV R62, 0x1f ;  /* 0x0000001f003e7802 */ /* 0x000fe20000000f00 */
[----:B------:R-:W-:-:S07]  /*36c0*/  IMAD.MOV.U32 R63, RZ, RZ, -0x1 ;  /* 0xffffffffff3f7424 */ /* 0x000fce00078e00ff */
[----:B01234-:R-:W-:Y:S05]  /*36d0*/  WARPSYNC.COLLECTIVE R63, `(.L_x_23081) ;  /* 0x000000003f087348 */ /* 0x01ffea0003c00000 */
[----:B------:R0:W0:Y:S02]  /*36e0*/  SHFL.IDX P6, R61, R64, R61, R62 ;  /* 0x0000003d403d7389 */ /* 0x00002400000c003e */
[----:B01234-:R-:W-:Y:S05]  /*36f0*/  ENDCOLLECTIVE ;  /* 0x000000000000791b */ /* 0x01ffea0003800000 */
.L_x_23081:
[----:B------:R-:W-:Y:S05]  /*3700*/  BSYNC B1 ;  /* 0x0000000000017941 */ /* 0x000fea0003800000 */
.L_x_23080:
[----:B------:R-:W-:Y:S05]  /*3710*/  BRA `(.L_x_23082) ;  /* 0xffffffec00847947 */ /* 0x000fea000383ffff */
.L_x_23037:
[----:B------:R-:W-:Y:S01]  /*3720*/  HFMA2 R62, -RZ, RZ, 0, 1.847743988037109375e-06 ;  /* 0x0000001fff3e7431 */ /* 0x000fe200000001ff */
[----:B------:R-:W-:Y:S01]  /*3730*/  BSSY B1, `(.L_x_23083) ;  /* 0x0000006000017945 */ /* 0x000fe20003800000 */
[----:B------:R-:W-:Y:S02]  /*3740*/  IMAD.MOV.U32 R61, RZ, RZ, R10 ;  /* 0x000000ffff3d7224 */ /* 0x000fe400078e000a */
[----:B------:R-:W-:-:S07]  /*3750*/  IMAD.MOV.U32 R63, RZ, RZ, -0x1 ;  /* 0xffffffffff3f7424 */ /* 0x000fce00078e00ff */
[----:B01234-:R-:W-:Y:S05]  /*3760*/  WARPSYNC.COLLECTIVE R63, `(.L_x_23084) ;  /* 0x000000003f087348 */ /* 0x01ffea0003c00000 */
[----:B------:R0:W0:Y:S02]  /*3770*/  SHFL.IDX P6, R61, R64, R61, R62 ;  /* 0x0000003d403d7389 */ /* 0x00002400000c003e */
[----:B01234-:R-:W-:Y:S05]  /*3780*/  ENDCOLLECTIVE ;  /* 0x000000000000791b */ /* 0x01ffea0003800000 */
.L_x_23084:
[----:B------:R-:W-:Y:S05]  /*3790*/  BSYNC B1 ;  /* 0x0000000000017941 */ /* 0x000fea0003800000 */
.L_x_23083:
[----:B------:R-:W-:Y:S05]  /*37a0*/  BRA `(.L_x_23085) ;  /* 0xffffffec00787947 */ /* 0x000fea000383ffff */
.L_x_23039:
[----:B------:R-:W-:Y:S01]  /*37b0*/  BSSY B1, `(.L_x_23086) ;  /* 0x0000007000017945 */ /* 0x000fe20003800000 */
[----:B------:R-:W-:Y:S01]  /*37c0*/  IMAD.MOV.U32 R61, RZ, RZ, R11 ;  /* 0x000000ffff3d7224 */ /* 0x000fe200078e000b */
[----:B------:R-:W-:Y:S01]  /*37d0*/  MOV R62, 0x1f ;  /* 0x0000001f003e7802 */ /* 0x000fe20000000f00 */
[----:B------:R-:W-:-:S07]  /*37e0*/  IMAD.MOV.U32 R63, RZ, RZ, -0x1 ;  /* 0xffffffffff3f7424 */ /* 0x000fce00078e00ff */
[----:B01234-:R-:W-:Y:S05]  /*37f0*/  WARPSYNC.COLLECTIVE R63, `(.L_x_23087) ;  /* 0x000000003f087348 */ /* 0x01ffea0003c00000 */
[----:B------:R0:W0:Y:S02]  /*3800*/  SHFL.IDX P6, R61, R64, R61, R62 ;  /* 0x0000003d403d7389 */ /* 0x00002400000c003e */
[----:B01234-:R-:W-:Y:S05]  /*3810*/  ENDCOLLECTIVE ;  /* 0x000000000000791b */ /* 0x01ffea0003800000 */
.L_x_23087:
[----:B------:R-:W-:Y:S05]  /*3820*/  BSYNC B1 ;  /* 0x0000000000017941 */ /* 0x000fea0003800000 */
.L_x_23086:
[----:B------:R-:W-:Y:S05]  /*3830*/  BRA `(.L_x_23088) ;  /* 0xffffffec006c7947 */ /* 0x000fea000383ffff */
.L_x_23041:
[----:B------:R-:W-:Y:S01]  /*3840*/  HFMA2 R62, -RZ, RZ, 0, 1.847743988037109375e-06 ;  /* 0x0000001fff3e7431 */ /* 0x000fe200000001ff */
[----:B------:R-:W-:Y:S01]  /*3850*/  BSSY B1, `(.L_x_23089) ;  /* 0x0000006000017945 */ /* 0x000fe20003800000 */
[----:B------:R-:W-:Y:S02]  /*3860*/  IMAD.MOV.U32 R61, RZ, RZ, R12 ;  /* 0x000000ffff3d7224 */ /* 0x000fe400078e000c */
[----:B------:R-:W-:-:S07]  /*3870*/  IMAD.MOV.U32 R63, RZ, RZ, -0x1 ;  /* 0xffffffffff3f7424 */ /* 0x000fce00078e00ff */
[----:B01234-:R-:W-:Y:S05]  /*3880*/  WARPSYNC.COLLECTIVE R63, `(.L_x_23090) ;  /* 0x000000003f087348 */ /* 0x01ffea0003c00000 */
[----:B------:R0:W0:Y:S02]  /*3890*/  SHFL.IDX P6, R61, R64, R61, R62 ;  /* 0x0000003d403d7389 */ /* 0x00002400000c003e */
[----:B01234-:R-:W-:Y:S05]  /*38a0*/  ENDCOLLECTIVE ;  /* 0x000000000000791b */ /* 0x01ffea0003800000 */
.L_x_23090:
[----:B------:R-:W-:Y:S05]  /*38b0*/  BSYNC B1 ;  /* 0x0000000000017941 */ /* 0x000fea0003800000 */
.L_x_23089:
[----:B------:R-:W-:Y:S05]  /*38c0*/  BRA `(.L_x_23091) ;  /* 0xffffffec00607947 */ /* 0x000fea000383ffff */
.L_x_23043:
[----:B------:R-:W-:Y:S01]  /*38d0*/  BSSY B1, `(.L_x_23092) ;  /* 0x0000007000017945 */ /* 0x000fe20003800000 */
[----:B------:R-:W-:Y:S01]  /*38e0*/  IMAD.MOV.U32 R61, RZ, RZ, R13 ;  /* 0x000000ffff3d7224 */ /* 0x000fe200078e000d */
[----:B------:R-:W-:Y:S01]  /*38f0*/  MOV R62, 0x1f ;  /* 0x0000001f003e7802 */ /* 0x000fe20000000f00 */
[----:B------:R-:W-:-:S07]  /*3900*/  IMAD.MOV.U32 R63, RZ, RZ, -0x1 ;  /* 0xffffffffff3f7424 */ /* 0x000fce00078e00ff */
[----:B01234-:R-:W-:Y:S05]  /*3910*/  WARPSYNC.COLLECTIVE R63, `(.L_x_23093) ;  /* 0x000000003f087348 */ /* 0x01ffea0003c00000 */
[----:B------:R0:W0:Y:S02]  /*3920*/  SHFL.IDX P6, R61, R64, R61, R62 ;  /* 0x0000003d403d7389 */ /* 0x00002400000c003e */
[----:B01234-:R-:W-:Y:S05]  /*3930*/  ENDCOLLECTIVE ;  /* 0x000000000000791b */ /* 0x01ffea0003800000 */
.L_x_23093:
[----:B------:R-:W-:Y:S05]  /*3940*/  BSYNC B1 ;  /* 0x0000000000017941 */ /* 0x000fea0003800000 */
.L_x_23092:
[----:B------:R-:W-:Y:S05]  /*3950*/  BRA `(.L_x_23094) ;  /* 0xffffffec00547947 */ /* 0x000fea000383ffff */
.L_x_23045:
[----:B------:R-:W-:Y:S01]  /*3960*/  HFMA2 R62, -RZ, RZ, 0, 1.847743988037109375e-06 ;  /* 0x0000001fff3e7431 */ /* 0x000fe200000001ff */
[----:B------:R-:W-:Y:S01]  /*3970*/  BSSY B1, `(.L_x_23095) ;  /* 0x0000006000017945 */ /* 0x000fe20003800000 */
[----:B------:R-:W-:Y:S02]  /*3980*/  IMAD.MOV.U32 R61, RZ, RZ, R14 ;  /* 0x000000ffff3d7224 */ /* 0x000fe400078e000e */
[----:B------:R-:W-:-:S07]  /*3990*/  IMAD.MOV.U32 R63, RZ, RZ, -0x1 ;  /* 0xffffffffff3f7424 */ /* 0x000fce00078e00ff */
[----:B01234-:R-:W-:Y:S05]  /*39a0*/  WARPSYNC.COLLECTIVE R63, `(.L_x_23096) ;  /* 0x000000003f087348 */ /* 0x01ffea0003c00000 */
[----:B------:R0:W0:Y:S02]  /*39b0*/  SHFL.IDX P6, R61, R64, R61, R62 ;  /* 0x0000003d403d7389 */ /* 0x00002400000c003e */
[----:B01234-:R-:W-:Y:S05]  /*39c0*/  ENDCOLLECTIVE ;  /* 0x000000000000791b */ /* 0x01ffea0003800000 */
.L_x_23096:
[----:B------:R-:W-:Y:S05]  /*39d0*/  BSYNC B1 ;  /* 0x0000000000017941 */ /* 0x000fea0003800000 */
.L_x_23095:
[----:B------:R-:W-:Y:S05]  /*39e0*/  BRA `(.L_x_23097) ;  /* 0xffffffec00487947 */ /* 0x000fea000383ffff */
.L_x_23047:
[----:B------:R-:W-:Y:S01]  /*39f0*/  BSSY B1, `(.L_x_23098) ;  /* 0x0000007000017945 */ /* 0x000fe20003800000 */
[----:B------:R-:W-:Y:S01]  /*3a00*/  IMAD.MOV.U32 R61, RZ, RZ, R15 ;  /* 0x000000ffff3d7224 */ /* 0x000fe200078e000f */
[----:B------:R-:W-:Y:S01]  /*3a10*/  MOV R62, 0x1f ;  /* 0x0000001f003e7802 */ /* 0x000fe20000000f00 */
[----:B------:R-:W-:-:S07]  /*3a20*/  IMAD.MOV.U32 R63, RZ, RZ, -0x1 ;  /* 0xffffffffff3f7424 */ /* 0x000fce00078e00ff */
[----:B01234-:R-:W-:Y:S05]  /*3a30*/  WARPSYNC.COLLECTIVE R63, `(.L_x_23099) ;  /* 0x000000003f087348 */ /* 0x01ffea0003c00000 */
[----:B------:R0:W0:Y:S02]  /*3a40*/  SHFL.IDX P6, R61, R64, R61, R62 ;  /* 0x0000003d403d7389 */ /* 0x00002400000c003e */
[----:B01234-:R-:W-:Y:S05]  /*3a50*/  ENDCOLLECTIVE ;  /* 0x000000000000791b */ /* 0x01ffea0003800000 */
.L_x_23099:
[----:B------:R-:W-:Y:S05]  /*3a60*/  BSYNC B1 ;  /* 0x0000000000017941 */ /* 0x000fea0003800000 */
.L_x_23098:
[----:B------:R-:W-:Y:S05]  /*3a70*/  BRA `(.L_x_23100) ;  /* 0xffffffec003c7947 */ /* 0x000fea000383ffff */
.L_x_23049:
[----:B------:R-:W-:Y:S01]  /*3a80*/  HFMA2 R62, -RZ, RZ, 0, 1.847743988037109375e-06 ;  /* 0x0000001fff3e7431 */ /* 0x000fe200000001ff */
[----:B------:R-:W-:Y:S01]  /*3a90*/  BSSY B1, `(.L_x_23101) ;  /* 0x0000006000017945 */ /* 0x000fe20003800000 */
[----:B------:R-:W-:Y:S02]  /*3aa0*/  IMAD.MOV.U32 R61, RZ, RZ, R20 ;  /* 0x000000ffff3d7224 */ /* 0x000fe400078e0014 */
[----:B------:R-:W-:-:S07]  /*3ab0*/  IMAD.MOV.U32 R63, RZ, RZ, -0x1 ;  /* 0xffffffffff3f7424 */ /* 0x000fce00078e00ff */
[----:B01234-:R-:W-:Y:S05]  /*3ac0*/  WARPSYNC.COLLECTIVE R63, `(.L_x_23102) ;  /* 0x000000003f087348 */ /* 0x01ffea0003c00000 */
[----:B------:R0:W0:Y:S02]  /*3ad0*/  SHFL.IDX P6, R61, R64, R61, R62 ;  /* 0x0000003d403d7389 */ /* 0x00002400000c003e */
[----:B01234-:R-:W-:Y:S05]  /*3ae0*/  ENDCOLLECTIVE ;  /* 0x000000000000791b */ /* 0x01ffea0003800000 */
.L_x_23102:
[----:B------:R-:W-:Y:S05]  /*3af0*/  BSYNC B1 ;  /* 0x0000000000017941 */ /* 0x000fea0003800000 */
.L_x_23101:
[----:B------:R-:W-:Y:S05]  /*3b00*/  BRA `(.L_x_23103) ;  /* 0xffffffec00307947 */ /* 0x000fea000383ffff */
.L_x_23051:
[----:B------:R-:W-:Y:S01]  /*3b10*/  BSSY B1, `(.L_x_23104) ;  /* 0x0000007000017945 */ /* 0x000fe20003800000 */
[----:B------:R-:W-:Y:S01]  /*3b20*/  IMAD.MOV.U32 R61, RZ, RZ, R21 ;  /* 0x000000ffff3d7224 */ /* 0x000fe200078e0015 */
[----:B------:R-:W-:Y:S01]  /*3b30*/  MOV R62, 0x1f ;  /* 0x0000001f003e7802 */ /* 0x000fe20000000f00 */
[----:B------:R-:W-:-:S07]  /*3b40*/  IMAD.MOV.U32 R63, RZ, RZ, -0x1 ;  /* 0xffffffffff3f7424 */ /* 0x000fce00078e00ff */
[----:B01234-:R-:W-:Y:S05]  /*3b50*/  WARPSYNC.COLLECTIVE R63, `(.L_x_23105) ;  /* 0x000000003f087348 */ /* 0x01ffea0003c00000 */
[----:B------:R0:W0:Y:S02]  /*3b60*/  SHFL.IDX P6, R61, R64, R61, R62 ;  /* 0x0000003d403d7389 */ /* 0x00002400000c003e */
[----:B01234-:R-:W-:Y:S05]  /*3b70*/  ENDCOLLECTIVE ;  /* 0x000000000000791b */ /* 0x01ffea0003800000 */
.L_x_23105:
[----:B------:R-:W-:Y:S05]  /*3b80*/  BSYNC B1 ;  /* 0x0000000000017941 */ /* 0x000fea0003800000 */
.L_x_23104:
[----:B------:R-:W-:Y:S05]  /*3b90*/  BRA `(.L_x_23106) ;  /* 0xffffffec00247947 */ /* 0x000fea000383ffff */
.L_x_23053:
[----:B------:R-:W-:Y:S01]  /*3ba0*/  HFMA2 R62, -RZ, RZ, 0, 1.847743988037109375e-06 ;  /* 0x0000001fff3e7431 */ /* 0x000fe200000001ff */
[----:B------:R-:W-:Y:S01]  /*3bb0*/  BSSY B1, `(.L_x_23107) ;  /* 0x0000006000017945 */ /* 0x000fe20003800000 */
[----:B------:R-:W-:Y:S02]  /*3bc0*/  IMAD.MOV.U32 R61, RZ, RZ, R22 ;  /* 0x000000ffff3d7224 */ /* 0x000fe400078e0016 */
[----:B------:R-:W-:-:S07]  /*3bd0*/  IMAD.MOV.U32 R63, RZ, RZ, -0x1 ;  /* 0xffffffffff3f7424 */ /* 0x000fce00078e00ff */
[----:B01234-:R-:W-:Y:S05]  /*3be0*/  WARPSYNC.COLLECTIVE R63, `(.L_x_23108) ;  /* 0x000000003f087348 */ /* 0x01ffea0003c00000 */
[----:B------:R0:W0:Y:S02]  /*3bf0*/  SHFL.IDX P6, R61, R64, R61, R62 ;  /* 0x0000003d403d7389 */ /* 0x00002400000c003e */
[----:B01234-:R-:W-:Y:S05]  /*3c00*/  ENDCOLLECTIVE ;  /* 0x000000000000791b */ /* 0x01ffea0003800000 */
.L_x_23108:
[----:B------:R-:W-:Y:S05]  /*3c10*/  BSYNC B1 ;  /* 0x0000000000017941 */ /* 0x000fea0003800000 */
.L_x_23107:
[----:B------:R-:W-:Y:S01]  /*3c20*/  IMAD.MOV.U32 R64, RZ, RZ, R61 ;  /* 0x000000ffff407224 */ /* 0x000fe200078e003d */
[----:B------:R-:W-:Y:S06]  /*3c30*/  BRA `(.L_x_23109) ;  /* 0xffffffec00147947 */ /* 0x000fec000383ffff */
        .weak           $__internal_456_$__cuda_sm20_div_s16
        .type           $__internal_456_$__cuda_sm20_div_s16,@function
        .size           $__internal_456_$__cuda_sm20_div_s16,(.L_x_38959 - $__internal_456_$__cuda_sm20_div_s16)
$__internal_456_$__cuda_sm20_div_s16:
        /* <DEDUP_REMOVED lines=25> */
[----:B------:R-:W-:Y:S05]  /*3dd0*/  RET.REL.NODEC R16 `(_Z9cuda_gemmIiLi128ELi2ELi1ELi32ELi32ELi32ELi64ELi1ELi0EEviiiPT_S1_S1_iii) ;  /* 0xffffffc010887950 */ /* 0x000fea0003c3ffff */
.L_x_23110:
        /* <DEDUP_REMOVED lines=10> */
.L_x_38959:


//--------------------- .text._Z9cuda_gemmIiLi128ELi2ELi1ELi32ELi32ELi32ELi64ELi0ELi1EEviiiPT_S1_S1_iii --------------------------
	.section	.text._Z9cuda_gemmIiLi128ELi2ELi1ELi32ELi32ELi32ELi64ELi0ELi1EEviiiPT_S1_S1_iii,"ax",@progbits
	.align	128
        .global         _Z9cuda_gemmIiLi128ELi2ELi1ELi32ELi32ELi32ELi64ELi0ELi1EEviiiPT_S1_S1_iii
        .type           _Z9cuda_gemmIiLi128ELi2ELi1ELi32ELi32ELi32ELi64ELi0ELi1EEviiiPT_S1_S1_iii,@function
        .size           _Z9cuda_gemmIiLi128ELi2ELi1ELi32ELi32ELi32ELi64ELi0ELi1EEviiiPT_S1_S1_iii,(.L_x_39701 - _Z9cuda_gemmIiLi128ELi2ELi1ELi32ELi32ELi32ELi64ELi0ELi1EEviiiPT_S1_S1_iii)
        .other          _Z9cuda_gemmIiLi128ELi2ELi1ELi32ELi32ELi32ELi64ELi0ELi1EEviiiPT_S1_S1_iii,@"STO_CUDA_ENTRY STV_DEFAULT"
_Z9cuda_gemmIiLi128ELi2ELi1ELi32ELi32ELi32ELi64ELi0ELi1EEviiiPT_S1_S1_iii:
.text._Z9cuda_gemmIiLi128ELi2ELi1ELi32ELi32ELi32ELi64ELi0ELi1EEviiiPT_S1_S1_iii:
        /* <DEDUP_REMOVED lines=102> */
.L_x_23133:
        /* <DEDUP_REMOVED lines=20> */
.L_x_23114:
[----:B------:R-:W-:Y:S05]  /*07a0*/  BSYNC.RECONVERGENT B1 ;  /* 0x0000000000017941 */ /* 0x000fea0003800200 */
.L_x_23113:
[----:B------:R-:W-:Y:S05]  /*07b0*/  @!P2 BRA `(.L_x_23112) ;  /* 0x00000000003ca947 */ /* 0x000fea0003800000 */
[----:B------:R-:W1:Y:S01]  /*07c0*/  S2UR UR8, SR_CgaCtaId ;  /* 0x00000000000879c3 */ /* 0x000e620000008800 */
[----:B------:R-:W-:Y:S02]  /*07d0*/  UMOV UR7, 0x400 ;  /* 0x0000040000077882 */ /* 0x000fe40000000000 */
[----:B------:R-:W-:-:S04]  /*07e0*/  UIADD3 UR7, UPT, UPT, UR7, 0x900, URZ ;  /* 0x0000090007077890 */ /* 0x000fc8000fffe0ff */
[----:B-1----:R-:W-:-:S06]  /*07f0*/  ULEA UR7, UR8, UR7, 0x18 ;  /* 0x0000000708077291 */ /* 0x002fcc000f8ec0ff */
[----:B------:R-:W-:-:S07]  /*0800*/  LEA R14, R12, UR7, 0x2 ;  /* 0x000000070c0e7c11 */ /* 0x000fce000f8e10ff */
.L_x_23115:
        /* <DEDUP_REMOVED lines=10> */
.L_x_23112:
[----:B------:R-:W-:Y:S05]  /*08b0*/  BSYNC.RECONVERGENT B0 ;  /* 0x0000000000007941 */ /* 0x000fea0003800200 */
.L_x_23111:
        /* <DEDUP_REMOVED lines=30> */
.L_x_23119:
[----:B------:R-:W-:Y:S05]  /*0aa0*/  BSYNC.RECONVERGENT B1 ;  /* 0x0000000000017941 */ /* 0x000fea0003800200 */
.L_x_23118:
[----:B------:R-:W-:Y:S05]  /*0ab0*/  @!P3 BRA `(.L_x_23117) ;  /* 0x00000000007cb947 */ /* 0x000fea0003800000 */
[----:B012-4-:R-:W0:Y:S01]  /*0ac0*/  S2R R13, SR_CgaCtaId ;  /* 0x00000000000d7919 */ /* 0x017e220000008800 */
[----:B------:R-:W-:-:S05]  /*0ad0*/  MOV R12, 0x400 ;  /* 0x00000400000c7802 */ /* 0x000fca0000000f00 */
[----:B------:R-:W-:-:S05]  /*0ae0*/  VIADD R12, R12, 0x880 ;  /* 0x000008800c0c7836 */ /* 0x000fca0000000000 */
[----:B0-----:R-:W-:-:S07]  /*0af0*/  LEA R46, R13, R12, 0x18 ;  /* 0x0000000c0d2e7211 */ /* 0x001fce00078ec0ff */
.L_x_23120:
        /* <DEDUP_REMOVED lines=27> */
.L_x_23117:
[----:B------:R-:W-:Y:S05]  /*0cb0*/  BSYNC.RECONVERGENT B0 ;  /* 0x0000000000007941 */ /* 0x000fea0003800200 */
.L_x_23116:
[----:B------:R-:W-:Y:S01]  /*0cc0*/  BSSY.RECONVERGENT B0, `(.L_x_23121) ;  /* 0x000000c000007945 */ /* 0x000fe20003800200 */
[----:B-1234-:R-:W-:-:S07]  /*0cd0*/  SHF.R.U32.HI R15, RZ, 0x4, R2 ;  /* 0x00000004ff0f7819 */ /* 0x01efce0000011602 */
.L_x_23122:
        /* <DEDUP_REMOVED lines=11> */
.L_x_23121:
        /* <DEDUP_REMOVED lines=50> */
.L_x_23150:
[----:B------:R-:W-:Y:S01]  /*10b0*/  @!P2 LDS R12, [R4] ;  /* 0x00000000040ca984 */ /* 0x000fe20000000800 */
[----:B------:R-:W-:Y:S01]  /*10c0*/  IMAD R14, R15, R48, R14 ;  /* 0x000000300f0e7224 */ /* 0x000fe200078e020e */
[----:B------:R-:W-:Y:S05]  /*10d0*/  WARPSYNC.ALL ;  /* 0x0000000000007948 */ /* 0x000fea0003800000 */
[----:B------:R-:W0:Y:S02]  /*10e0*/  SHFL.DOWN PT, R13, R14, 0x1, 0x1e1f ;  /* 0x083e1f000e0d7f89 */ /* 0x000e2400000e0000 */
[----:B0-----:R-:W-:-:S05]  /*10f0*/  @!P2 IADD3 R13, PT, PT, R12, R13, R14 ;  /* 0x0000000d0c0da210 */ /* 0x001fca0007ffe00e */
[----:B------:R0:W-:Y:S02]  /*1100*/  @!P2 STS [R4], R13 ;  /* 0x0000000d0400a388 */ /* 0x0001e40000000800 */
.L_x_23123:
[----:B------:R-:W-:-:S07]  /*1110*/  SHF.R.U32.HI R15, RZ, 0x4, R2 ;  /* 0x00000004ff0f7819 */ /* 0x000fce0000011602 */
.L_x_23125:
        /* <DEDUP_REMOVED lines=59> */
.L_x_23167:
[----:B------:R-:W-:Y:S01]  /*14d0*/  @!P0 LDS R12, [R4+0x40] ;  /* 0x00004000040c8984 */ /* 0x000fe20000000800 */
[----:B------:R-:W-:Y:S01]  /*14e0*/  IMAD R14, R15, R48, R14 ;  /* 0x000000300f0e7224 */ /* 0x000fe200078e020e */
[----:B------:R-:W-:Y:S05]  /*14f0*/  WARPSYNC.ALL ;  /* 0x0000000000007948 */ /* 0x000fea0003800000 */
[----:B------:R-:W0:Y:S02]  /*1500*/  SHFL.DOWN PT, R13, R14, 0x1, 0x1e1f ;  /* 0x083e1f000e0d7f89 */ /* 0x000e2400000e0000 */
[----:B0-----:R-:W-:-:S05]  /*1510*/  @!P0 IADD3 R13, PT, PT, R12, R13, R14 ;  /* 0x0000000d0c0d8210 */ /* 0x001fca0007ffe00e */
[----:B------:R0:W-:Y:S02]  /*1520*/  @!P0 STS [R4+0x40], R13 ;  /* 0x0000400d04008388 */ /* 0x0001e40000000800 */
.L_x_23126:
        /* <DEDUP_REMOVED lines=33> */
.L_x_23131:
[----:B------:R-:W-:Y:S05]  /*1740*/  BSYNC.RECONVERGENT B1 ;  /* 0x0000000000017941 */ /* 0x000fea0003800200 */
.L_x_23130:
[----:B------:R-:W-:Y:S05]  /*1750*/  @!P1 BRA `(.L_x_23129) ;  /* 0x00000000007c9947 */ /* 0x000fea0003800000 */
[----:B01-3--:R-:W0:Y:S01]  /*1760*/  S2R R13, SR_CgaCtaId ;  /* 0x00000000000d7919 */ /* 0x00be220000008800 */
[----:B--2---:R-:W-:-:S04]  /*1770*/  MOV R12, 0x400 ;  /* 0x00000400000c7802 */ /* 0x004fc80000000f00 */
[----:B------:R-:W-:-:S04]  /*1780*/  IADD3 R12, PT, PT, R12, 0x900, RZ ;  /* 0x000009000c0c7810 */ /* 0x000fc80007ffe0ff */
[----:B0-----:R-:W-:-:S07]  /*1790*/  LEA R54, R13, R12, 0x18 ;  /* 0x0000000c0d367211 */ /* 0x001fce00078ec0ff */
.L_x_23132:
        /* <DEDUP_REMOVED lines=27> */
.L_x_23129:
[----:B------:R-:W-:Y:S05]  /*1950*/  BSYNC.RECONVERGENT B0 ;  /* 0x0000000000007941 */ /* 0x000fea0003800200 */
.L_x_23128:
[C---:B------:R-:W-:Y:S01]  /*1960*/  IMAD.IADD R45, R0.reuse, 0x1, R45 ;  /* 0x00000001002d7824 */ /* 0x040fe200078e022d */
[----:B0123--:R-:W-:-:S04]  /*1970*/  SHF.L.U32 R12, R0, 0x1, RZ ;  /* 0x00000001000c7819 */ /* 0x00ffc800000006ff */
[----:B------:R-:W-:-:S13]  /*1980*/  ISETP.GE.U32.AND P0, PT, R45, R12, PT ;  /* 0x0000000c2d00720c */ /* 0x000fda0003f06070 */
[----:B------:R-:W-:Y:S05]  /*1990*/  @!P0 BRA `(.L_x_23133) ;  /* 0xffffffec00308947 */ /* 0x000fea000383ffff */
[----:B------:R-:W-:Y:S05]  /*19a0*/  EXIT ;  /* 0x000000000000794d */ /* 0x000fea0003800000 */
.L_x_23124:
[----:B------:R-:W-:Y:S02]  /*19b0*/  HFMA2 R44, -RZ, RZ, 0, 1.847743988037109375e-06 ;  /* 0x0000001fff2c7431 */ /* 0x000fe400000001ff */
[----:B------:R-:W-:Y:S02]  /*19c0*/  IMAD.MOV.U32 R47, RZ, RZ, R39 ;  /* 0x000000ffff2f7224 */ /* 0x000fe400078e0027 */
[----:B------:R-:W-:-:S07]  /*19d0*/  IMAD.MOV.U32 R49, RZ, RZ, -0x1 ;  /* 0xffffffffff317424 */ /* 0x000fce00078e00ff */
[----:B01234-:R-:W-:Y:S05]  /*19e0*/  WARPSYNC.COLLECTIVE R49, `(.L_x_23134) ;  /* 0x0000000031087348 */ /* 0x01ffea0003c00000 */
[----:B--2---:R2:W0:Y:S02]  /*19f0*/  SHFL.IDX P3, R48, R46, R47, R44 ;  /* 0x0000002f2e307389 */ /* 0x004424000006002c */
[----:B01234-:R-:W-:Y:S05]  /*1a00*/  ENDCOLLECTIVE ;  /* 0x000000000000791b */ /* 0x01ffea0003800000 */
.L_x_23134:
[----:B------:R-:W-:Y:S01]  /*1a10*/  MOV R47, R10 ;  /* 0x0000000a002f7202 */ /* 0x000fe20000000f00 */
[----:B------:R-:W-:-:S07]  /*1a20*/  IMAD R24, R24, R48, RZ ;  /* 0x0000003018187224 */ /* 0x000fce00078e02ff */
[----:B------:R-:W-:Y:S05]  /*1a30*/  WARPSYNC.COLLECTIVE R49, `(.L_x_23135) ;  /* 0x0000000031087348 */ /* 0x000fea0003c00000 */
[----:B------:R0:W1:Y:S02]  /*1a40*/  SHFL.IDX P3, R48, R46, R47, R44 ;  /* 0x0000002f2e307389 */ /* 0x000064000006002c */
[----:B01----:R-:W-:Y:S05]  /*1a50*/  ENDCOLLECTIVE ;  /* 0x000000000000791b */ /* 0x003fea0003800000 */
.L_x_23135:
[----:B------:R-:W-:Y:S01]  /*1a60*/  MOV R47, R9 ;  /* 0x00000009002f7202 */ /* 0x000fe20000000f00 */
[----:B------:R-:W-:-:S07]  /*1a70*/  IMAD.MOV.U32 R61, RZ, RZ, R48 ;  /* 0x000000ffff3d7224 */ /* 0x000fce00078e0030 */
[----:B------:R-:W-:Y:S05]  /*1a80*/  WARPSYNC.COLLECTIVE R49, `(.L_x_23136) ;  /* 0x0000000031087348 */ /* 0x000fea0003c00000 */
[----:B------:R0:W1:Y:S02]  /*1a90*/  SHFL.IDX P3, R48, R46, R47, R44 ;  /* 0x0000002f2e307389 */ /* 0x000064000006002c */
[----:B01----:R-:W-:Y:S05]  /*1aa0*/  ENDCOLLECTIVE ;  /* 0x000000000000791b */ /* 0x003fea0003800000 */
.L_x_23136:
[----:B------:R-:W-:Y:S02]  /*1ab0*/  IMAD R25, R25, R61, R24 ;  /* 0x0000003d19197224 */ /* 0x000fe400078e0218 */
[----:B------:R-:W-:Y:S02]  /*1ac0*/  IMAD.MOV.U32 R47, RZ, RZ, R8 ;  /* 0x000000ffff2f7224 */ /* 0x000fe400078e0008 */
[----:B------:R-:W-:-:S07]  /*1ad0*/  IMAD R26, R26, R48, R25 ;  /* 0x000000301a1a7224 */ /* 0x000fce00078e0219 */
[----:B------:R-:W-:Y:S05]  /*1ae0*/  WARPSYNC.COLLECTIVE R49, `(.L_x_23137) ;  /* 0x0000000031087348 */ /* 0x000fea0003c00000 */
[----:B------:R0:W1:Y:S02]  /*1af0*/  SHFL.IDX P3, R48, R46, R47, R44 ;  /* 0x0000002f2e307389 */ /* 0x000064000006002c */
[----:B01----:R-:W-:Y:S05]  /*1b00*/  ENDCOLLECTIVE ;  /* 0x000000000000791b */ /* 0x003fea0003800000 */
.L_x_23137:
[----:B------:R-:W-:Y:S01]  /*1b10*/  IMAD.MOV.U32 R47, RZ, RZ, R7 ;  /* 0x000000ffff2f7224 */ /* 0x000fe200078e0007 */
[----:B------:R-:W-:-:S07]  /*1b20*/  MOV R24, R48 ;  /* 0x0000003000187202 */ /* 0x000fce0000000f00 */
[----:B------:R-:W-:Y:S05]  /*1b30*/  WARPSYNC.COLLECTIVE R49, `(.L_x_23138) ;  /* 0x0000000031087348 */ /* 0x000fea0003c00000 */
[----:B------:R0:W1:Y:S02]  /*1b40*/  SHFL.IDX P3, R48, R46, R47, R44 ;  /* 0x0000002f2e307389 */ /* 0x000064000006002c */
[----:B01----:R-:W-:Y:S05]  /*1b50*/  ENDCOLLECTIVE ;  /* 0x000000000000791b */ /* 0x003fea0003800000 */
.L_x_23138:
[----:B------:R-:W-:Y:S02]  /*1b60*/  IMAD R27, R27, R24, R26 ;  /* 0x000000181b1b7224 */ /* 0x000fe400078e021a */
[----:B------:R-:W-:Y:S01]  /*1b70*/  IMAD.MOV.U32 R47, RZ, RZ, R6 ;  /* 0x000000ffff2f7224 */ /* 0x000fe200078e0006 */
[----:B------:R-:W-:-:S07]  /*1b80*/  MOV R61, R48 ;  /* 0x00000030003d7202 */ /* 0x000fce0000000f00 */
[----:B------:R-:W-:Y:S05]  /*1b90*/  WARPSYNC.COLLECTIVE R49, `(.L_x_23139) ;  /* 0x0000000031087348 */ /* 0x000fea0003c00000 */
[----:B------:R0:W1:Y:S02]  /*1ba0*/  SHFL.IDX P3, R48, R46, R47, R44 ;  /* 0x0000002f2e307389 */ /* 0x000064000006002c */
[----:B01----:R-:W-:Y:S05]  /*1bb0*/  ENDCOLLECTIVE ;  /* 0x000000000000791b */ /* 0x003fea0003800000 */
.L_x_23139:
[----:B------:R-:W-:Y:S02]  /*1bc0*/  IMAD R24, R20, R61, R27 ;  /* 0x0000003d14187224 */ /* 0x000fe400078e021b */
[----:B------:R-:W-:Y:S01]  /*1bd0*/  IMAD.MOV.U32 R47, RZ, RZ, R5 ;  /* 0x000000ffff2f7224 */ /* 0x000fe200078e0005 */
[----:B------:R-:W-:-:S07]  /*1be0*/  MOV R26, R48 ;  /* 0x00000030001a7202 */ /* 0x000fce0000000f00 */
[----:B------:R-:W-:Y:S05]  /*1bf0*/  WARPSYNC.COLLECTIVE R49, `(.L_x_23140) ;  /* 0x0000000031087348 */ /* 0x000fea0003c00000 */
[----:B------:R0:W1:Y:S02]  /*1c00*/  SHFL.IDX P3, R48, R46, R47, R44 ;  /* 0x0000002f2e307389 */ /* 0x000064000006002c */
[----:B01----:R-:W-:Y:S05]  /*1c10*/  ENDCOLLECTIVE ;  /* 0x000000000000791b */ /* 0x003fea0003800000 */
.L_x_23140:
[----:B------:R-:W-:Y:S02]  /*1c20*/  IMAD R21, R21, R26, R24 ;  /* 0x0000001a15157224 */ /* 0x000fe400078e0218 */
[----:B------:R-:W-:Y:S01]  /*1c30*/  IMAD.MOV.U32 R47, RZ, RZ, R11 ;  /* 0x000000ffff2f7224 */ /* 0x000fe200078e000b */
[----:B------:R-:W-:-:S07]  /*1c40*/  MOV R61, R48 ;  /* 0x00000030003d7202 */ /* 0x000fce0000000f00 */
[----:B------:R-:W-:Y:S05]  /*1c50*/  WARPSYNC.COLLECTIVE R49, `(.L_x_23141) ;  /* 0x0000000031087348 */ /* 0x000fea0003c00000 */
[----:B------:R0:W1:Y:S02]  /*1c60*/  SHFL.IDX P3, R48, R46, R47, R44 ;  /* 0x0000002f2e307389 */ /* 0x000064000006002c */
[----:B01----:R-:W-:Y:S05]  /*1c70*/  ENDCOLLECTIVE ;  /* 0x000000000000791b */ /* 0x003fea0003800000 */
.L_x_23141:
[----:B------:R-:W-:Y:S01]  /*1c80*/  IMAD R22, R22, R61, R21 ;  /* 0x0000003d16167224 */ /* 0x000fe200078e0215 */
[----:B------:R-:W-:-:S03]  /*1c90*/  MOV R47, R60 ;  /* 0x0000003c002f7202 */ /* 0x000fc60000000f00 */
[----:B------:R-:W-:-:S07]  /*1ca0*/  IMAD R22, R23, R48, R22 ;  /* 0x0000003017167224 */ /* 0x000fce00078e0216 */
[----:B------:R-:W-:Y:S05]  /*1cb0*/  WARPSYNC.COLLECTIVE R49, `(.L_x_23142) ;  /* 0x0000000031087348 */ /* 0x000fea0003c00000 */
[----:B------:R0:W1:Y:S02]  /*1cc0*/  SHFL.IDX P3, R48, R46, R47, R44 ;  /* 0x0000002f2e307389 */ /* 0x000064000006002c */
[----:B01----:R-:W-:Y:S05]  /*1cd0*/  ENDCOLLECTIVE ;  /* 0x000000000000791b */ /* 0x003fea0003800000 */
.L_x_23142:
[----:B------:R-:W-:Y:S01]  /*1ce0*/  MOV R47, R59 ;  /* 0x0000003b002f7202 */ /* 0x000fe20000000f00 */
[----:B------:R-:W-:-:S07]  /*1cf0*/  IMAD.MOV.U32 R27, RZ, RZ, R48 ;  /* 0x000000ffff1b7224 */ /* 0x000fce00078e0030 */
[----:B------:R-:W-:Y:S05]  /*1d00*/  WARPSYNC.COLLECTIVE R49, `(.L_x_23143) ;  /* 0x0000000031087348 */ /* 0x000fea0003c00000 */
[----:B------:R0:W1:Y:S02]  /*1d10*/  SHFL.IDX P3, R48, R46, R47, R44 ;  /* 0x0000002f2e307389 */ /* 0x000064000006002c */
[----:B01----:R-:W-:Y:S05]  /*1d20*/  ENDCOLLECTIVE ;  /* 0x000000000000791b */ /* 0x003fea0003800000 */
.L_x_23143:
[----:B------:R-:W-:Y:S02]  /*1d30*/  IMAD R16, R16, R27, R22 ;  /* 0x0000001b10107224 */ /* 0x000fe400078e0216 */
[----:B------:R-:W-:Y:S01]  /*1d40*/  IMAD.MOV.U32 R47, RZ, RZ, R54 ;  /* 0x000000ffff2f7224 */ /* 0x000fe200078e0036 */
[----:B------:R-:W-:-:S07]  /*1d50*/  MOV R20, R48 ;  /* 0x0000003000147202 */ /* 0x000fce0000000f00 */
[----:B------:R-:W-:Y:S05]  /*1d60*/  WARPSYNC.COLLECTIVE R49, `(.L_x_23144) ;  /* 0x0000000031087348 */ /* 0x000fea0003c00000 */
[----:B------:R0:W1:Y:S02]  /*1d70*/  SHFL.IDX P3, R48, R46, R47, R44 ;  /* 0x0000002f2e307389 */ /* 0x000064000006002c */
[----:B01----:R-:W-:Y:S05]  /*1d80*/  ENDCOLLECTIVE ;  /* 0x000000000000791b */ /* 0x003fea0003800000 */
.L_x_23144:
[----:B------:R-:W-:Y:S01]  /*1d90*/  IMAD R16, R17, R20, R16 ;  /* 0x0000001411107224 */ /* 0x000fe200078e0210 */
[----:B------:R-:W-:Y:S02]  /*1da0*/  MOV R47, R55 ;  /* 0x00000037002f7202 */ /* 0x000fe40000000f00 */
[----:B------:R-:W-:-:S07]  /*1db0*/  MOV R25, R48 ;  /* 0x0000003000197202 */ /* 0x000fce0000000f00 */
[----:B------:R-:W-:Y:S05]  /*1dc0*/  WARPSYNC.COLLECTIVE R49, `(.L_x_23145) ;  /* 0x0000000031087348 */ /* 0x000fea0003c00000 */
[----:B------:R0:W1:Y:S02]  /*1dd0*/  SHFL.IDX P3, R48, R46, R47, R44 ;  /* 0x0000002f2e307389 */ /* 0x000064000006002c */
[----:B01----:R-:W-:Y:S05]  /*1de0*/  ENDCOLLECTIVE ;  /* 0x000000000000791b */ /* 0x003fea0003800000 */
.L_x_23145:
[----:B------:R-:W-:Y:S01]  /*1df0*/  IMAD R16, R18, R25, R16 ;  /* 0x0000001912107224 */ /* 0x000fe200078e0210 */
[----:B------:R-:W-:Y:S01]  /*1e00*/  MOV R47, R56 ;  /* 0x00000038002f7202 */ /* 0x000fe20000000f00 */
[----:B------:R-:W-:-:S07]  /*1e10*/  IMAD.MOV.U32 R24, RZ, RZ, R48 ;  /* 0x000000ffff187224 */ /* 0x000fce00078e0030 */
[----:B------:R-:W-:Y:S05]  /*1e20*/  WARPSYNC.COLLECTIVE R49, `(.L_x_23146) ;  /* 0x0000000031087348 */ /* 0x000fea0003c00000 */
[----:B------:R0:W1:Y:S02]  /*1e30*/  SHFL.IDX P3, R48, R46, R47, R44 ;  /* 0x0000002f2e307389 */ /* 0x000064000006002c */
[----:B01----:R-:W-:Y:S05]  /*1e40*/  ENDCOLLECTIVE ;  /* 0x000000000000791b */ /* 0x003fea0003800000 */
.L_x_23146:
[----:B------:R-:W-:Y:S02]  /*1e50*/  IMAD R16, R19, R24, R16 ;  /* 0x0000001813107224 */ /* 0x000fe400078e0210 */
[----:B------:R-:W-:Y:S01]  /*1e60*/  IMAD.MOV.U32 R47, RZ, RZ, R57 ;  /* 0x000000ffff2f7224 */ /* 0x000fe200078e0039 */
[----:B------:R-:W-:-:S07]  /*1e70*/  MOV R21, R48 ;  /* 0x0000003000157202 */ /* 0x000fce0000000f00 */
[----:B------:R-:W-:Y:S05]  /*1e80*/  WARPSYNC.COLLECTIVE R49, `(.L_x_23147) ;  /* 0x0000000031087348 */ /* 0x000fea0003c00000 */
[----:B------:R0:W1:Y:S02]  /*1e90*/  SHFL.IDX P3, R48, R46, R47, R44 ;  /* 0x0000002f2e307389 */ /* 0x000064000006002c */
[----:B01----:R-:W-:Y:S05]  /*1ea0*/  ENDCOLLECTIVE ;  /* 0x000000000000791b */ /* 0x003fea0003800000 */
.L_x_23147:
[----:B------:R-:W-:Y:S01]  /*1eb0*/  IMAD R12, R12, R21, R16 ;  /* 0x000000150c0c7224 */ /* 0x000fe200078e0210 */
[----:B------:R-:W-:Y:S02]  /*1ec0*/  MOV R47, R58 ;  /* 0x0000003a002f7202 */ /* 0x000fe40000000f00 */
[----:B------:R-:W-:-:S07]  /*1ed0*/  MOV R57, R48 ;  /* 0x0000003000397202 */ /* 0x000fce0000000f00 */
[----:B------:R-:W-:Y:S05]  /*1ee0*/  WARPSYNC.COLLECTIVE R49, `(.L_x_23148) ;  /* 0x0000000031087348 */ /* 0x000fea0003c00000 */
[----:B------:R0:W1:Y:S02]  /*1ef0*/  SHFL.IDX P3, R48, R46, R47, R44 ;  /* 0x0000002f2e307389 */ /* 0x000064000006002c */
[----:B01----:R-:W-:Y:S05]  /*1f00*/  ENDCOLLECTIVE ;  /* 0x000000000000791b */ /* 0x003fea0003800000 */
.L_x_23148:
[----:B------:R-:W-:Y:S01]  /*1f10*/  IMAD R13, R13, R57, R12 ;  /* 0x000000390d0d7224 */ /* 0x000fe200078e020c */
[----:B------:R-:W-:Y:S01]  /*1f20*/  MOV R47, R53 ;  /* 0x00000035002f7202 */ /* 0x000fe20000000f00 */
[----:B------:R-:W-:-:S07]  /*1f30*/  IMAD.MOV.U32 R58, RZ, RZ, R48 ;  /* 0x000000ffff3a7224 */ /* 0x000fce00078e0030 */
[----:B------:R-:W-:Y:S05]  /*1f40*/  WARPSYNC.COLLECTIVE R49, `(.L_x_23149) ;  /* 0x0000000031087348 */ /* 0x000fea0003c00000 */
[----:B------:R0:W1:Y:S02]  /*1f50*/  SHFL.IDX P3, R48, R46, R47, R44 ;  /* 0x0000002f2e307389 */ /* 0x000064000006002c */
[----:B01----:R-:W-:Y:S05]  /*1f60*/  ENDCOLLECTIVE ;  /* 0x000000000000791b */ /* 0x003fea0003800000 */
.L_x_23149:
[----:B------:R-:W-:Y:S01]  /*1f70*/  IMAD R14, R14, R58, R13 ;  /* 0x0000003a0e0e7224 */ /* 0x000fe200078e020d */
[----:B------:R-:W-:Y:S06]  /*1f80*/  BRA `(.L_x_23150) ;  /* 0xfffffff000487947 */ /* 0x000fec000383ffff */
.L_x_23127:
[----:B------:R-:W-:Y:S01]  /*1f90*/  MOV R47, R39 ;  /* 0x00000027002f7202 */ /* 0x000fe20000000f00 */
[----:B------:R-:W-:Y:S01]  /*1fa0*/  IMAD.MOV.U32 R44, RZ, RZ, 0x1f ;  /* 0x0000001fff2c7424 */ /* 0x000fe200078e00ff */
[----:B------:R-:W-:-:S07]  /*1fb0*/  MOV R49, 0xffffffff ;  /* 0xffffffff00317802 */ /* 0x000fce0000000f00 */
[----:B01234-:R-:W-:Y:S05]  /*1fc0*/  WARPSYNC.COLLECTIVE R49, `(.L_x_23151) ;  /* 0x0000000031087348 */ /* 0x01ffea0003c00000 */
[----:B-1----:R1:W0:Y:S02]  /*1fd0*/  SHFL.IDX P3, R48, R46, R47, R44 ;  /* 0x0000002f2e307389 */ /* 0x002224000006002c */
[----:B01234-:R-:W-:Y:S05]  /*1fe0*/  ENDCOLLECTIVE ;  /* 0x000000000000791b */ /* 0x01ffea0003800000 */
.L_x_23151:
[----:B------:R-:W-:Y:S01]  /*1ff0*/  MOV R47, R10 ;  /* 0x0000000a002f7202 */ /* 0x000fe20000000f00 */
[----:B------:R-:W-:-:S07]  /*2000*/  IMAD R24, R24, R48, RZ ;  /* 0x0000003018187224 */ /* 0x000fce00078e02ff */
[----:B------:R-:W-:Y:S05]  /*2010*/  WARPSYNC.COLLECTIVE R49, `(.L_x_23152) ;  /* 0x0000000031087348 */ /* 0x000fea0003c00000 */
[----:B------:R0:W1:Y:S02]  /*2020*/  SHFL.IDX P3, R48, R46, R47, R44 ;  /* 0x0000002f2e307389 */ /* 0x000064000006002c */
[----:B01----:R-:W-:Y:S05]  /*2030*/  ENDCOLLECTIVE ;  /* 0x000000000000791b */ /* 0x003fea0003800000 */
.L_x_23152:
[----:B------:R-:W-:Y:S01]  /*2040*/  MOV R47, R9 ;  /* 0x00000009002f7202 */ /* 0x000fe20000000f00 */
[----:B------:R-:W-:-:S07]  /*2050*/  IMAD.MOV.U32 R58, RZ, RZ, R48 ;  /* 0x000000ffff3a7224 */ /* 0x000fce00078e0030 */
[----:B------:R-:W-:Y:S05]  /*2060*/  WARPSYNC.COLLECTIVE R49, `(.L_x_23153) ;  /* 0x0000000031087348 */ /* 0x000fea0003c00000 */
[----:B------:R0:W1:Y:S02]  /*2070*/  SHFL.IDX P3, R48, R46, R47, R44 ;  /* 0x0000002f2e307389 */ /* 0x000064000006002c */
[----:B01----:R-:W-:Y:S05]  /*2080*/  ENDCOLLECTIVE ;  /* 0x000000000000791b */ /* 0x003fea0003800000 */
.L_x_23153:
[----:B------:R-:W-:Y:S02]  /*2090*/  IMAD R25, R25, R58, R24 ;  /* 0x0000003a19197224 */ /* 0x000fe400078e0218 */
[----:B------:R-:W-:Y:S01]  /*20a0*/  IMAD.MOV.U32 R47, RZ, RZ, R8 ;  /* 0x000000ffff2f7224 */ /* 0x000fe200078e0008 */
[----:B------:R-:W-:-:S07]  /*20b0*/  MOV R59, R48 ;  /* 0x00000030003b7202 */ /* 0x000fce0000000f00 */
[----:B------:R-:W-:Y:S05]  /*20c0*/  WARPSYNC.COLLECTIVE R49, `(.L_x_23154) ;  /* 0x0000000031087348 */ /* 0x000fea0003c00000 */
[----:B------:R0:W1:Y:S02]  /*20d0*/  SHFL.IDX P3, R48, R46, R47, R44 ;  /* 0x0000002f2e307389 */ /* 0x000064000006002c */
[----:B01----:R-:W-:Y:S05]  /*20e0*/  ENDCOLLECTIVE ;  /* 0x000000000000791b */ /* 0x003fea0003800000 */
.L_x_23154:
[----:B------:R-:W-:Y:S01]  /*20f0*/  IMAD R26, R26, R59, R25 ;  /* 0x0000003b1a1a7224 */ /* 0x000fe200078e0219 */
[----:B------:R-:W-:Y:S02]  /*2100*/  MOV R47, R7 ;  /* 0x00000007002f7202 */ /* 0x000fe40000000f00 */
[----:B------:R-:W-:-:S07]  /*2110*/  MOV R58, R48 ;  /* 0x00000030003a7202 */ /* 0x000fce0000000f00 */
[----:B------:R-:W-:Y:S05]  /*2120*/  WARPSYNC.COLLECTIVE R49, `(.L_x_23155) ;  /* 0x0000000031087348 */ /* 0x000fea0003c00000 */
[----:B------:R0:W1:Y:S02]  /*2130*/  SHFL.IDX P3, R48, R46, R47, R44 ;  /* 0x0000002f2e307389 */ /* 0x000064000006002c */
[----:B01----:R-:W-:Y:S05]  /*2140*/  ENDCOLLECTIVE ;  /* 0x000000000000791b */ /* 0x003fea0003800000 */
.L_x_23155:
[----:B------:R-:W-:Y:S02]  /*2150*/  IMAD R27, R27, R58, R26 ;  /* 0x0000003a1b1b7224 */ /* 0x000fe400078e021a */
[----:B------:R-:W-:Y:S02]  /*2160*/  IMAD.MOV.U32 R47, RZ, RZ, R6 ;  /* 0x000000ffff2f7224 */ /* 0x000fe400078e0006 */
[----:B------:R-:W-:-:S07]  /*2170*/  IMAD R20, R20, R48, R27 ;  /* 0x0000003014147224 */ /* 0x000fce00078e021b */
[----:B------:R-:W-:Y:S05]  /*2180*/  WARPSYNC.COLLECTIVE R49, `(.L_x_23156) ;  /* 0x0000000031087348 */ /* 0x000fea0003c00000 */
[----:B------:R0:W1:Y:S02]  /*2190*/  SHFL.IDX P3, R48, R46, R47, R44 ;  /* 0x0000002f2e307389 */ /* 0x000064000006002c */
[----:B01----:R-:W-:Y:S05]  /*21a0*/  ENDCOLLECTIVE ;  /* 0x000000000000791b */ /* 0x003fea0003800000 */
.L_x_23156:
[----:B------:R-:W-:Y:S02]  /*21b0*/  MOV R47, R5 ;  /* 0x00000005002f7202 */ /* 0x000fe40000000f00 */
[----:B------:R-:W-:-:S07]  /*21c0*/  MOV R59, R48 ;  /* 0x00000030003b7202 */ /* 0x000fce0000000f00 */
[----:B------:R-:W-:Y:S05]  /*21d0*/  WARPSYNC.COLLECTIVE R49, `(.L_x_23157) ;  /* 0x0000000031087348 */ /* 0x000fea0003c00000 */
[----:B------:R0:W1:Y:S02]  /*21e0*/  SHFL.IDX P3, R48, R46, R47, R44 ;  /* 0x0000002f2e307389 */ /* 0x000064000006002c */
[----:B01----:R-:W-:Y:S05]  /*21f0*/  ENDCOLLECTIVE ;  /* 0x000000000000791b */ /* 0x003fea0003800000 */
.L_x_23157:
[----:B------:R-:W-:Y:S01]  /*2200*/  IMAD R21, R21, R59, R20 ;  /* 0x0000003b15157224 */ /* 0x000fe200078e0214 */
[----:B------:R-:W-:Y:S01]  /*2210*/  MOV R47, R11 ;  /* 0x0000000b002f7202 */ /* 0x000fe20000000f00 */
[----:B------:R-:W-:-:S07]  /*2220*/  IMAD.MOV.U32 R25, RZ, RZ, R48 ;  /* 0x000000ffff197224 */ /* 0x000fce00078e0030 */
[----:B------:R-:W-:Y:S05]  /*2230*/  WARPSYNC.COLLECTIVE R49, `(.L_x_23158) ;  /* 0x0000000031087348 */ /* 0x000fea0003c00000 */
[----:B------:R0:W1:Y:S02]  /*2240*/  SHFL.IDX P3, R48, R46, R47, R44 ;  /* 0x0000002f2e307389 */ /* 0x000064000006002c */
[----:B01----:R-:W-:Y:S05]  /*2250*/  ENDCOLLECTIVE ;  /* 0x000000000000791b */ /* 0x003fea0003800000 */
.L_x_23158:
[----:B------:R-:W-:Y:S02]  /*2260*/  IMAD R21, R22, R25, R21 ;  /* 0x0000001916157224 */ /* 0x000fe400078e0215 */
[----:B------:R-:W-:Y:S01]  /*2270*/  IMAD.MOV.U32 R47, RZ, RZ, R51 ;  /* 0x000000ffff2f7224 */ /* 0x000fe200078e0033 */
[----:B------:R-:W-:-:S07]  /*2280*/  MOV R24, R48 ;  /* 0x0000003000187202 */ /* 0x000fce0000000f00 */
[----:B------:R-:W-:Y:S05]  /*2290*/  WARPSYNC.COLLECTIVE R49, `(.L_x_23159) ;  /* 0x0000000031087348 */ /* 0x000fea0003c00000 */
[----:B------:R0:W1:Y:S02]  /*22a0*/  SHFL.IDX P3, R48, R46, R47, R44 ;  /* 0x0000002f2e307389 */ /* 0x000064000006002c */
[----:B01----:R-:W-:Y:S05]  /*22b0*/  ENDCOLLECTIVE ;  /* 0x000000000000791b */ /* 0x003fea0003800000 */
.L_x_23159:
[----:B------:R-:W-:Y:S01]  /*22c0*/  IMAD R21, R23, R24, R21 ;  /* 0x0000001817157224 */ /* 0x000fe200078e0215 */
[----:B------:R-:W-:Y:S02]  /*22d0*/  MOV R47, R52 ;  /* 0x00000034002f7202 */ /* 0x000fe40000000f00 */
[----:B------:R-:W-:-:S07]  /*22e0*/  MOV R51, R48 ;  /* 0x0000003000337202 */ /* 0x000fce0000000f00 */
[----:B------:R-:W-:Y:S05]  /*22f0*/  WARPSYNC.COLLECTIVE R49, `(.L_x_23160) ;  /* 0x0000000031087348 */ /* 0x000fea0003c00000 */
[----:B------:R0:W1:Y:S02]  /*2300*/  SHFL.IDX P3, R48, R46, R47, R44 ;  /* 0x0000002f2e307389 */ /* 0x000064000006002c */
[----:B01----:R-:W-:Y:S05]  /*2310*/  ENDCOLLECTIVE ;  /* 0x000000000000791b */ /* 0x003fea0003800000 */
.L_x_23160:
[----:B------:R-:W-:Y:S01]  /*2320*/  IMAD R16, R16, R51, R21 ;  /* 0x0000003310107224 */ /* 0x000fe200078e0215 */
[----:B------:R-:W-:Y:S01]  /*2330*/  MOV R47, R54 ;  /* 0x00000036002f7202 */ /* 0x000fe20000000f00 */
[----:B------:R-:W-:-:S07]  /*2340*/  IMAD.MOV.U32 R52, RZ, RZ, R48 ;  /* 0x000000ffff347224 */ /* 0x000fce00078e0030 */
[----:B------:R-:W-:Y:S05]  /*2350*/  WARPSYNC.COLLECTIVE R49, `(.L_x_23161) ;  /* 0x0000000031087348 */ /* 0x000fea0003c00000 */
[----:B------:R0:W1:Y:S02]  /*2360*/  SHFL.IDX P3, R48, R46, R47, R44 ;  /* 0x0000002f2e307389 */ /* 0x000064000006002c */
[----:B01----:R-:W-:Y:S05]  /*2370*/  ENDCOLLECTIVE ;  /* 0x000000000000791b */ /* 0x003fea0003800000 */
.L_x_23161:
[----:B------:R-:W-:Y:S02]  /*2380*/  IMAD R16, R17, R52, R16 ;  /* 0x0000003411107224 */ /* 0x000fe400078e0210 */
[----:B------:R-:W-:Y:S01]  /*2390*/  IMAD.MOV.U32 R47, RZ, RZ, R55 ;  /* 0x000000ffff2f7224 */ /* 0x000fe200078e0037 */
[----:B------:R-:W-:-:S07]  /*23a0*/  MOV R27, R48 ;  /* 0x00000030001b7202 */ /* 0x000fce0000000f00 */
[----:B------:R-:W-:Y:S05]  /*23b0*/  WARPSYNC.COLLECTIVE R49, `(.L_x_23162) ;  /* 0x0000000031087348 */ /* 0x000fea0003c00000 */
[----:B------:R0:W1:Y:S02]  /*23c0*/  SHFL.IDX P3, R48, R46, R47, R44 ;  /* 0x0000002f2e307389 */ /* 0x000064000006002c */
[----:B01----:R-:W-:Y:S05]  /*23d0*/  ENDCOLLECTIVE ;  /* 0x000000000000791b */ /* 0x003fea0003800000 */
.L_x_23162:
[----:B------:R-:W-:Y:S01]  /*23e0*/  IMAD R16, R18, R27, R16 ;  /* 0x0000001b12107224 */ /* 0x000fe200078e0210 */
[----:B------:R-:W-:Y:S02]  /*23f0*/  MOV R47, R56 ;  /* 0x00000038002f7202 */ /* 0x000fe40000000f00 */
[----:B------:R-:W-:-:S07]  /*2400*/  MOV R20, R48 ;  /* 0x0000003000147202 */ /* 0x000fce0000000f00 */
[----:B------:R-:W-:Y:S05]  /*2410*/  WARPSYNC.COLLECTIVE R49, `(.L_x_23163) ;  /* 0x0000000031087348 */ /* 0x000fea0003c00000 */
[----:B------:R0:W1:Y:S02]  /*2420*/  SHFL.IDX P3, R48, R46, R47, R44 ;  /* 0x0000002f2e307389 */ /* 0x000064000006002c */
[----:B01----:R-:W-:Y:S05]  /*2430*/  ENDCOLLECTIVE ;  /* 0x000000000000791b */ /* 0x003fea0003800000 */
.L_x_23163:
[----:B------:R-:W-:Y:S01]  /*2440*/  IMAD R19, R19, R20, R16 ;  /* 0x0000001413137224 */ /* 0x000fe200078e0210 */
[----:B------:R-:W-:Y:S01]  /*2450*/  MOV R47, R57 ;  /* 0x00000039002f7202 */ /* 0x000fe20000000f00 */
[----:B------:R-:W-:-:S07]  /*2460*/  IMAD.MOV.U32 R56, RZ, RZ, R48 ;  /* 0x000000ffff387224 */ /* 0x000fce00078e0030 */
[----:B------:R-:W-:Y:S05]  /*2470*/  WARPSYNC.COLLECTIVE R49, `(.L_x_23164) ;  /* 0x0000000031087348 */ /* 0x000fea0003c00000 */
[----:B------:R0:W1:Y:S02]  /*2480*/  SHFL.IDX P3, R48, R46, R47, R44 ;  /* 0x0000002f2e307389 */ /* 0x000064000006002c */
[----:B01----:R-:W-:Y:S05]  /*2490*/  ENDCOLLECTIVE ;  /* 0x000000000000791b */ /* 0x003fea0003800000 */
.L_x_23164:
[----:B------:R-:W-:Y:S02]  /*24a0*/  IMAD R12, R12, R56, R19 ;  /* 0x000000380c0c7224 */ /* 0x000fe400078e0213 */
[----:B------:R-:W-:Y:S01]  /*24b0*/  IMAD.MOV.U32 R47, RZ, RZ, R50 ;  /* 0x000000ffff2f7224 */ /* 0x000fe200078e0032 */
[----:B------:R-:W-:-:S07]  /*24c0*/  MOV R57, R48 ;  /* 0x0000003000397202 */ /* 0x000fce0000000f00 */
[----:B------:R-:W-:Y:S05]  /*24d0*/  WARPSYNC.COLLECTIVE R49, `(.L_x_23165) ;  /* 0x0000000031087348 */ /* 0x000fea0003c00000 */
[----:B------:R0:W1:Y:S02]  /*24e0*/  SHFL.IDX P3, R48, R46, R47, R44 ;  /* 0x0000002f2e307389 */ /* 0x000064000006002c */
[----:B01----:R-:W-:Y:S05]  /*24f0*/  ENDCOLLECTIVE ;  /* 0x000000000000791b */ /* 0x003fea0003800000 */
.L_x_23165:
[----:B------:R-:W-:Y:S01]  /*2500*/  IMAD R13, R13, R57, R12 ;  /* 0x000000390d0d7224 */ /* 0x000fe200078e020c */
[----:B------:R-:W-:Y:S02]  /*2510*/  MOV R47, R53 ;  /* 0x00000035002f7202 */ /* 0x000fe40000000f00 */
[----:B------:R-:W-:-:S07]  /*2520*/  MOV R50, R48 ;  /* 0x0000003000327202 */ /* 0x000fce0000000f00 */
[----:B------:R-:W-:Y:S05]  /*2530*/  WARPSYNC.COLLECTIVE R49, `(.L_x_23166) ;  /* 0x0000000031087348 */ /* 0x000fea0003c00000 */
[----:B------:R0:W1:Y:S02]  /*2540*/  SHFL.IDX P3, R48, R46, R47, R44 ;  /* 0x0000002f2e307389 */ /* 0x000064000006002c */
[----:B01----:R-:W-:Y:S05]  /*2550*/  ENDCOLLECTIVE ;  /* 0x000000000000791b */ /* 0x003fea0003800000 */
.L_x_23166:
[----:B------:R-:W-:Y:S01]  /*2560*/  IMAD R14, R14, R50, R13 ;  /* 0x000000320e0e7224 */ /* 0x000fe200078e020d */
[----:B------:R-:W-:Y:S06]  /*2570*/  BRA `(.L_x_23167) ;  /* 0xffffffec00d47947 */ /* 0x000fec000383ffff */
.L_x_23168:
        /* <DEDUP_REMOVED lines=16> */
.L_x_39701:


//--------------------- .text._Z9cuda_gemmIiLi128ELi2ELi1ELi32ELi32ELi32ELi64ELi0ELi0EEviiiPT_S1_S1_iii --------------------------
	.section	.text._Z9cuda_gemmIiLi128ELi2ELi1ELi32ELi32ELi32ELi64ELi0ELi0EEviiiPT_S1_S1_iii,"ax",@progbits
	.align	128
        .global         _Z9cuda_gemmIiLi128ELi2ELi1ELi32ELi32ELi32ELi64ELi0ELi0EEviiiPT_S1_S1_iii
        .type           _Z9cuda_gemmIiLi128ELi2ELi1ELi32ELi32ELi32ELi64ELi0ELi0EEviiiPT_S1_S1_iii,@function
        .size           _Z9cuda_gemmIiLi128ELi2ELi1ELi32ELi32ELi32ELi64ELi0ELi0EEviiiPT_S1_S1_iii,(.L_x_38960 - _Z9cuda_gemmIiLi128ELi2ELi1ELi32ELi32ELi32ELi64ELi0ELi0EEviiiPT_S1_S1_iii)
        .other          _Z9cuda_gemmIiLi128ELi2ELi1ELi32ELi32ELi32ELi64ELi0ELi0EEviiiPT_S1_S1_iii,@"STO_CUDA_ENTRY STV_DEFAULT"
_Z9cuda_gemmIiLi128ELi2ELi1ELi32ELi32ELi32ELi64ELi0ELi0EEviiiPT_S1_S1_iii:
.text._Z9cuda_gemmIiLi128ELi2ELi1ELi32ELi32ELi32ELi64ELi0ELi0EEviiiPT_S1_S1_iii:
        /* <DEDUP_REMOVED lines=210> */
[----:B------:R-:W-:Y:S05]  /*0d20*/  CALL.REL.NOINC `($__internal_457_$__cuda_sm20_div_s16) ;  /* 0x0000003400f47944 */ /* 0x000fea0003c00000 */
[----:B------:R-:W0:Y:S01]  /*0d30*/  LDCU UR7, c[0x0][0x3a8] ;  /* 0x00007500ff0777ac */ /* 0x000e220008000800 */
[----:B------:R-:W-:Y:S01]  /*0d40*/  LOP3.LUT R69, R68, 0x1f, RZ, 0xc0, !PT ;  /* 0x0000001f44457812 */ /* 0x000fe200078ec0ff */
[----:B------:R-:W-:Y:S01]  /*0d50*/  UPRMT UR8, UR6, 0x9910, URZ ;  /* 0x0000991006087896 */ /* 0x000fe200080000ff */
[----:B------:R-:W1:Y:S01]  /*0d60*/  LDCU.64 UR10, c[0x0][0x358] ;  /* 0x00006b00ff0a77ac */ /* 0x000e620008000a00 */
[----:B0-----:R-:W-:-:S04]  /*0d70*/  UISETP.LT.AND UP0, UPT, UR7, 0x10, UPT ;  /* 0x000000100700788c */ /* 0x001fc8000bf01270 */
[----:B------:R-:W-:-:S03]  /*0d80*/  USEL UR6, UR7, 0x10, UP0 ;  /* 0x0000001007067887 */ /* 0x000fc60008000000 */
[----:B-1----:R-:W-:-:S09]  /*0d90*/  UMOV UR7, UR8 ;  /* 0x0000000800077c82 */ /* 0x002fd20008000000 */
.L_x_23239:
        /* <DEDUP_REMOVED lines=25> */
.L_x_23172:
[----:B------:R-:W-:Y:S05]  /*0f30*/  BSYNC.RECONVERGENT B1 ;  /* 0x0000000000017941 */ /* 0x000fea0003800200 */
.L_x_23171:
[----:B------:R-:W-:Y:S05]  /*0f40*/  @!P1 BRA `(.L_x_23170) ;  /* 0x0000000000409947 */ /* 0x000fea0003800000 */
[----:B------:R-:W1:Y:S01]  /*0f50*/  S2UR UR9, SR_CgaCtaId ;  /* 0x00000000000979c3 */ /* 0x000e620000008800 */
[----:B------:R-:W-:Y:S02]  /*0f60*/  UMOV UR8, 0x400 ;  /* 0x0000040000087882 */ /* 0x000fe40000000000 */
[----:B------:R-:W-:-:S04]  /*0f70*/  UIADD3 UR8, UPT, UPT, UR8, 0x900, URZ ;  /* 0x0000090008087890 */ /* 0x000fc8000fffe0ff */
[----:B-1----:R-:W-:-:S06]  /*0f80*/  ULEA UR8, UR9, UR8, 0x18 ;  /* 0x0000000809087291 */ /* 0x002fcc000f8ec0ff */
[----:B------:R-:W-:-:S07]  /*0f90*/  LEA R21, R20, UR8, 0x2 ;  /* 0x0000000814157c11 */ /* 0x000fce000f8e10ff */
.L_x_23173:
        /* <DEDUP_REMOVED lines=11> */
.L_x_23170:
[----:B------:R-:W-:Y:S05]  /*1050*/  BSYNC.RECONVERGENT B0 ;  /* 0x0000000000007941 */ /* 0x000fea0003800200 */
.L_x_23169:
        /* <DEDUP_REMOVED lines=43> */
.L_x_23177:
[----:B------:R-:W-:Y:S05]  /*1310*/  BSYNC.RECONVERGENT B1 ;  /* 0x0000000000017941 */ /* 0x000fea0003800200 */
.L_x_23176:
[----:B------:R-:W-:Y:S05]  /*1320*/  @!P1 BRA `(.L_x_23175) ;  /* 0x0000000000809947 */ /* 0x000fea0003800000 */
[----:B--2-4-:R-:W2:Y:S01]  /*1330*/  S2R R21, SR_CgaCtaId ;  /* 0x0000000000157919 */ /* 0x014ea20000008800 */
[----:B------:R-:W-:-:S05]  /*1340*/  MOV R20, 0x400 ;  /* 0x0000040000147802 */ /* 0x000fca0000000f00 */
[----:B------:R-:W-:-:S05]  /*1350*/  VIADD R20, R20, 0x880 ;  /* 0x0000088014147836 */ /* 0x000fca0000000000 */
[----:B--2---:R-:W-:-:S07]  /*1360*/  LEA R78, R21, R20, 0x18 ;  /* 0x00000014154e7211 */ /* 0x004fce00078ec0ff */
.L_x_23178:
        /* <DEDUP_REMOVED lines=28> */
.L_x_23175:
[----:B------:R-:W-:Y:S05]  /*1530*/  BSYNC.RECONVERGENT B0 ;  /* 0x0000000000007941 */ /* 0x000fea0003800200 */
.L_x_23174:
[----:B-1234-:R-:W-:Y:S01]  /*1540*/  HFMA2 R22, -RZ, RZ, 0, 0 ;  /* 0x00000000ff167431 */ /* 0x01efe200000001ff */
[----:B------:R-:W-:Y:S01]  /*1550*/  PLOP3.LUT P0, PT, PT, PT, PT, 0x80, 0x8 ;  /* 0x000000000008781c */ /* 0x000fe20003f0f070 */
[----:B------:R-:W1:-:S12]  /*1560*/  LDCU UR15, c[0x0][0x3a8] ;  /* 0x00007500ff0f77ac */ /* 0x000e580008000800 */
.L_x_23233:
[----:B------:R-:W-:Y:S02]  /*1570*/  LOP3.LUT R27, R68, 0xf, RZ, 0xc0, !PT ;  /* 0x0000000f441b7812 */ /* 0x000fe400078ec0ff */
[----:B------:R-:W-:Y:S02]  /*1580*/  PLOP3.LUT P5, PT, P0, PT, PT, 0x80, 0x8 ;  /* 0x000000000008781c */ /* 0x000fe400007af070 */
[----:B-1-3--:R-:W-:Y:S01]  /*1590*/  SHF.R.U32.HI R23, RZ, 0x4, R68 ;  /* 0x00000004ff177819 */ /* 0x00afe20000011644 */
[----:B--2-4-:R-:W-:-:S10]  /*15a0*/  IMAD.IADD R27, R27, 0x1, R22 ;  /* 0x000000011b1b7824 */ /* 0x014fd400078e0216 */
.L_x_23179:
        /* <DEDUP_REMOVED lines=17> */
.L_x_23232:
        /* <DEDUP_REMOVED lines=16> */
.L_x_23181:
        /* <DEDUP_REMOVED lines=8> */
.L_x_23182:
        /* <DEDUP_REMOVED lines=8> */
.L_x_23183:
        /* <DEDUP_REMOVED lines=9> */
.L_x_23184:
        /* <DEDUP_REMOVED lines=9> */
.L_x_23185:
        /* <DEDUP_REMOVED lines=9> */
.L_x_23186:
        /* <DEDUP_REMOVED lines=9> */
.L_x_23187:
        /* <DEDUP_REMOVED lines=9> */
.L_x_23188:
        /* <DEDUP_REMOVED lines=9> */
.L_x_23189:
        /* <DEDUP_REMOVED lines=9> */
.L_x_23190:
        /* <DEDUP_REMOVED lines=9> */
.L_x_23191:
        /* <DEDUP_REMOVED lines=9> */
.L_x_23192:
        /* <DEDUP_REMOVED lines=9> */
.L_x_23193:
        /* <DEDUP_REMOVED lines=9> */
.L_x_23194:
        /* <DEDUP_REMOVED lines=9> */
.L_x_23195:
        /* <DEDUP_REMOVED lines=9> */
.L_x_23196:
[----:B------:R-:W-:Y:S05]  /*2010*/  @P4 BRA `(.L_x_23197) ;  /* 0x0000000800ec4947 */ /* 0x000fea0003800000 */
[----:B------:R-:W5:Y:S01]  /*2020*/  S2R R25, SR_CgaCtaId ;  /* 0x0000000000197919 */ /* 0x000f620000008800 */
[----:B------:R-:W-:Y:S01]  /*2030*/  ISETP.GT.U32.AND P4, PT, R24, 0x40, PT ;  /* 0x000000401800780c */ /* 0x000fe20003f84070 */
[----:B-1-3--:R-:W-:Y:S01]  /*2040*/  IMAD.MOV.U32 R23, RZ, RZ, R74 ;  /* 0x000000ffff177224 */ /* 0x00afe200078e004a */
[----:B------:R-:W-:-:S04]  /*2050*/  MOV R24, 0x400 ;  /* 0x0000040000187802 */ /* 0x000fc80000000f00 */
[----:B-----5:R-:W-:-:S07]  /*2060*/  LEA R24, R25, R24, 0x18 ;  /* 0x0000001819187211 */ /* 0x020fce00078ec0ff */
.L_x_23231:
        /* <DEDUP_REMOVED lines=11> */
.L_x_23241:
[----:B-12---:R-:W-:-:S07]  /*2120*/  IMAD R26, R38, R25, RZ ;  /* 0x00000019261a7224 */ /* 0x006fce00078e02ff */
.L_x_23199:
[----:B------:R-:W-:-:S13]  /*2130*/  ISETP.GE.AND P2, PT, R28, 0x2, PT ;  /* 0x000000021c00780c */ /* 0x000fda0003f46270 */
[----:B------:R-:W-:Y:S05]  /*2140*/  @!P2 BRA `(.L_x_23201) ;  /* 0x000000000010a947 */ /* 0x000fea0003800000 */
[----:B------:R-:W-:-:S03]  /*2150*/  UMOV UR8, 0xffffffff ;  /* 0xffffffff00087882 */ /* 0x000fc60000000000 */
[----:B------:R-:W-:Y:S05]  /*2160*/  BRA.DIV UR8, `(.L_x_23202) ;  /* 0x0000001a08c87947 */ /* 0x000fea000b800000 */
[----:B------:R1:W3:Y:S02]  /*2170*/  SHFL.IDX PT, R25, R27, R16, 0x1f ;  /* 0x00001f101b197589 */ /* 0x0002e400000e0000 */
.L_x_23244:
[----:B---34-:R-:W-:-:S07]  /*2180*/  IMAD R26, R39, R25, R26 ;  /* 0x00000019271a7224 */ /* 0x018fce00078e021a */
.L_x_23201:
[----:B------:R-:W-:-:S13]  /*2190*/  ISETP.GE.AND P1, PT, R28, 0x3, PT ;  /* 0x000000031c00780c */ /* 0x000fda0003f26270 */
[----:B------:R-:W-:Y:S05]  /*21a0*/  @!P1 BRA `(.L_x_23203) ;  /* 0x0000000000109947 */ /* 0x000fea0003800000 */
[----:B------:R-:W-:-:S03]  /*21b0*/  UMOV UR8, 0xffffffff ;  /* 0xffffffff00087882 */ /* 0x000fc60000000000 */
[----:B------:R-:W-:Y:S05]  /*21c0*/  BRA.DIV UR8, `(.L_x_23204) ;  /* 0x0000001a08d47947 */ /* 0x000fea000b800000 */
[----:B------:R3:W0:Y:S02]  /*21d0*/  SHFL.IDX PT, R25, R27, R15, 0x1f ;  /* 0x00001f0f1b197589 */ /* 0x00062400000e0000 */
.L_x_23247:
[----:B0-----:R-:W-:-:S07]  /*21e0*/  IMAD R26, R40, R25, R26 ;  /* 0x00000019281a7224 */ /* 0x001fce00078e021a */
.L_x_23203:
[----:B------:R-:W-:-:S13]  /*21f0*/  ISETP.GE.AND P6, PT, R28, 0x4, PT ;  /* 0x000000041c00780c */ /* 0x000fda0003fc6270 */
[----:B------:R-:W-:Y:S05]  /*2200*/  @!P6 BRA `(.L_x_23205) ;  /* 0x000000000010e947 */ /* 0x000fea0003800000 */
[----:B------:R-:W-:-:S03]  /*2210*/  UMOV UR8, 0xffffffff ;  /* 0xffffffff00087882 */ /* 0x000fc60000000000 */
[----:B------:R-:W-:Y:S05]  /*2220*/  BRA.DIV UR8, `(.L_x_23206) ;  /* 0x0000001a08e07947 */ /* 0x000fea000b800000 */
[----:B------:R0:W0:Y:S02]  /*2230*/  SHFL.IDX PT, R25, R27, R14, 0x1f ;  /* 0x00001f0e1b197589 */ /* 0x00002400000e0000 */
.L_x_23250:
[----:B0-----:R-:W-:-:S07]  /*2240*/  IMAD R26, R41, R25, R26 ;  /* 0x00000019291a7224 */ /* 0x001fce00078e021a */
.L_x_23205:
[----:B------:R-:W-:-:S13]  /*2250*/  ISETP.GE.AND P6, PT, R28, 0x5, PT ;  /* 0x000000051c00780c */ /* 0x000fda0003fc6270 */
[----:B------:R-:W-:Y:S05]  /*2260*/  @!P6 BRA `(.L_x_23207) ;  /* 0x000000000010e947 */ /* 0x000fea0003800000 */
[----:B------:R-:W-:-:S03]  /*2270*/  UMOV UR8, 0xffffffff ;  /* 0xffffffff00087882 */ /* 0x000fc60000000000 */
[----:B------:R-:W-:Y:S05]  /*2280*/  BRA.DIV UR8, `(.L_x_23208) ;  /* 0x0000001a08ec7947 */ /* 0x000fea000b800000 */
[----:B------:R0:W0:Y:S02]  /*2290*/  SHFL.IDX PT, R25, R27, R13, 0x1f ;  /* 0x00001f0d1b197589 */ /* 0x00002400000e0000 */
.L_x_23253:
[----:B0-----:R-:W-:-:S07]  /*22a0*/  IMAD R26, R42, R25, R26 ;  /* 0x000000192a1a7224 */ /* 0x001fce00078e021a */
.L_x_23207:
[----:B------:R-:W-:-:S13]  /*22b0*/  ISETP.GE.AND P6, PT, R28, 0x6, PT ;  /* 0x000000061c00780c */ /* 0x000fda0003fc6270 */
[----:B------:R-:W-:Y:S05]  /*22c0*/  @!P6 BRA `(.L_x_23209) ;  /* 0x000000000010e947 */ /* 0x000fea0003800000 */
[----:B------:R-:W-:-:S03]  /*22d0*/  UMOV UR8, 0xffffffff ;  /* 0xffffffff00087882 */ /* 0x000fc60000000000 */
[----:B------:R-:W-:Y:S05]  /*22e0*/  BRA.DIV UR8, `(.L_x_23210) ;  /* 0x0000001a08f87947 */ /* 0x000fea000b800000 */
[----:B------:R0:W0:Y:S02]  /*22f0*/  SHFL.IDX PT, R25, R27, R12, 0x1f ;  /* 0x00001f0c1b197589 */ /* 0x00002400000e0000 */
.L_x_23256:
[----:B0-----:R-:W-:-:S07]  /*2300*/  IMAD R26, R43, R25, R26 ;  /* 0x000000192b1a7224 */ /* 0x001fce00078e021a */
.L_x_23209:
[----:B------:R-:W-:-:S13]  /*2310*/  ISETP.GE.AND P6, PT, R28, 0x7, PT ;  /* 0x000000071c00780c */ /* 0x000fda0003fc6270 */
[----:B------:R-:W-:Y:S05]  /*2320*/  @!P6 BRA `(.L_x_23211) ;  /* 0x000000000010e947 */ /* 0x000fea0003800000 */
[----:B------:R-:W-:-:S03]  /*2330*/  UMOV UR8, 0xffffffff ;  /* 0xffffffff00087882 */ /* 0x000fc60000000000 */
[----:B------:R-:W-:Y:S05]  /*2340*/  BRA.DIV UR8, `(.L_x_23212) ;  /* 0x0000001e08047947 */ /* 0x000fea000b800000 */
[----:B------:R0:W0:Y:S02]  /*2350*/  SHFL.IDX PT, R25, R27, R11, 0x1f ;  /* 0x00001f0b1b197589 */ /* 0x00002400000e0000 */
.L_x_23259:
[----:B0-----:R-:W-:-:S07]  /*2360*/  IMAD R26, R44, R25, R26 ;  /* 0x000000192c1a7224 */ /* 0x001fce00078e021a */
.L_x_23211:
[----:B------:R-:W-:-:S13]  /*2370*/  ISETP.GE.AND P6, PT, R28, 0x8, PT ;  /* 0x000000081c00780c */ /* 0x000fda0003fc6270 */
[----:B------:R-:W-:Y:S05]  /*2380*/  @!P6 BRA `(.L_x_23213) ;  /* 0x000000000010e947 */ /* 0x000fea0003800000 */
[----:B------:R-:W-:-:S03]  /*2390*/  UMOV UR8, 0xffffffff ;  /* 0xffffffff00087882 */ /* 0x000fc60000000000 */
[----:B------:R-:W-:Y:S05]  /*23a0*/  BRA.DIV UR8, `(.L_x_23214) ;  /* 0x0000001e08107947 */ /* 0x000fea000b800000 */
[----:B------:R0:W0:Y:S02]  /*23b0*/  SHFL.IDX PT, R25, R27, R10, 0x1f ;  /* 0x00001f0a1b197589 */ /* 0x00002400000e0000 */
.L_x_23262:
[----:B0-----:R-:W-:-:S07]  /*23c0*/  IMAD R26, R45, R25, R26 ;  /* 0x000000192d1a7224 */ /* 0x001fce00078e021a */
.L_x_23213:
[----:B------:R-:W-:-:S13]  /*23d0*/  ISETP.GE.AND P6, PT, R28, 0x9, PT ;  /* 0x000000091c00780c */ /* 0x000fda0003fc6270 */
[----:B------:R-:W-:Y:S05]  /*23e0*/  @!P6 BRA `(.L_x_23215) ;  /* 0x000000000010e947 */ /* 0x000fea0003800000 */
[----:B------:R-:W-:-:S03]  /*23f0*/  UMOV UR8, 0xffffffff ;  /* 0xffffffff00087882 */ /* 0x000fc60000000000 */
[----:B------:R-:W-:Y:S05]  /*2400*/  BRA.DIV UR8, `(.L_x_23216) ;  /* 0x0000001e081c7947 */ /* 0x000fea000b800000 */
[----:B------:R0:W0:Y:S02]  /*2410*/  SHFL.IDX PT, R25, R27, R9, 0x1f ;  /* 0x00001f091b197589 */ /* 0x00002400000e0000 */
.L_x_23265:
[----:B0-----:R-:W-:-:S07]  /*2420*/  IMAD R26, R46, R25, R26 ;  /* 0x000000192e1a7224 */ /* 0x001fce00078e021a */
.L_x_23215:
[----:B------:R-:W-:-:S13]  /*2430*/  ISETP.GE.AND P6, PT, R28, 0xa, PT ;  /* 0x0000000a1c00780c */ /* 0x000fda0003fc6270 */
[----:B------:R-:W-:Y:S05]  /*2440*/  @!P6 BRA `(.L_x_23217) ;  /* 0x000000000010e947 */ /* 0x000fea0003800000 */
[----:B------:R-:W-:-:S03]  /*2450*/  UMOV UR8, 0xffffffff ;  /* 0xffffffff00087882 */ /* 0x000fc60000000000 */
[----:B------:R-:W-:Y:S05]  /*2460*/  BRA.DIV UR8, `(.L_x_23218) ;  /* 0x0000001e08287947 */ /* 0x000fea000b800000 */
[----:B------:R0:W0:Y:S02]  /*2470*/  SHFL.IDX PT, R25, R27, R8, 0x1f ;  /* 0x00001f081b197589 */ /* 0x00002400000e0000 */
.L_x_23268:
[----:B0-----:R-:W-:-:S07]  /*2480*/  IMAD R26, R47, R25, R26 ;  /* 0x000000192f1a7224 */ /* 0x001fce00078e021a */
.L_x_23217:
[----:B------:R-:W-:-:S13]  /*2490*/  ISETP.GE.AND P6, PT, R28, 0xb, PT ;  /* 0x0000000b1c00780c */ /* 0x000fda0003fc6270 */
[----:B------:R-:W-:Y:S05]  /*24a0*/  @!P6 BRA `(.L_x_23219) ;  /* 0x000000000010e947 */ /* 0x000fea0003800000 */
[----:B------:R-:W-:-:S03]  /*24b0*/  UMOV UR8, 0xffffffff ;  /* 0xffffffff00087882 */ /* 0x000fc60000000000 */
[----:B------:R-:W-:Y:S05]  /*24c0*/  BRA.DIV UR8, `(.L_x_23220) ;  /* 0x0000001e08347947 */ /* 0x000fea000b800000 */
[----:B------:R0:W0:Y:S02]  /*24d0*/  SHFL.IDX PT, R25, R27, R7, 0x1f ;  /* 0x00001f071b197589 */ /* 0x00002400000e0000 */
.L_x_23271:
[----:B0-----:R-:W-:-:S07]  /*24e0*/  IMAD R26, R48, R25, R26 ;  /* 0x00000019301a7224 */ /* 0x001fce00078e021a */
.L_x_23219:
[----:B------:R-:W-:-:S13]  /*24f0*/  ISETP.GE.AND P6, PT, R28, 0xc, PT ;  /* 0x0000000c1c00780c */ /* 0x000fda0003fc6270 */
[----:B------:R-:W-:Y:S05]  /*2500*/  @!P6 BRA `(.L_x_23221) ;  /* 0x000000000010e947 */ /* 0x000fea0003800000 */
[----:B------:R-:W-:-:S03]  /*2510*/  UMOV UR8, 0xffffffff ;  /* 0xffffffff00087882 */ /* 0x000fc60000000000 */
[----:B------:R-:W-:Y:S05]  /*2520*/  BRA.DIV UR8, `(.L_x_23222) ;  /* 0x0000001e08407947 */ /* 0x000fea000b800000 */
[----:B------:R0:W0:Y:S02]  /*2530*/  SHFL.IDX PT, R25, R27, R6, 0x1f ;  /* 0x00001f061b197589 */ /* 0x00002400000e0000 */
.L_x_23274:
[----:B0-----:R-:W-:-:S07]  /*2540*/  IMAD R26, R49, R25, R26 ;  /* 0x00000019311a7224 */ /* 0x001fce00078e021a */
.L_x_23221:
[----:B------:R-:W-:-:S13]  /*2550*/  ISETP.GE.AND P6, PT, R28, 0xd, PT ;  /* 0x0000000d1c00780c */ /* 0x000fda0003fc6270 */
[----:B------:R-:W-:Y:S05]  /*2560*/  @!P6 BRA `(.L_x_23223) ;  /* 0x000000000010e947 */ /* 0x000fea0003800000 */
[----:B------:R-:W-:-:S03]  /*2570*/  UMOV UR8, 0xffffffff ;  /* 0xffffffff00087882 */ /* 0x000fc60000000000 */
[----:B------:R-:W-:Y:S05]  /*2580*/  BRA.DIV UR8, `(.L_x_23224) ;  /* 0x0000001e084c7947 */ /* 0x000fea000b800000 */
[----:B------:R0:W0:Y:S02]  /*2590*/  SHFL.IDX PT, R25, R27, R5, 0x1f ;  /* 0x00001f051b197589 */ /* 0x00002400000e0000 */
.L_x_23277:
[----:B0-----:R-:W-:-:S07]  /*25a0*/  IMAD R26, R50, R25, R26 ;  /* 0x00000019321a7224 */ /* 0x001fce00078e021a */
.L_x_23223:
[----:B------:R-:W-:-:S13]  /*25b0*/  ISETP.GE.AND P6, PT, R28, 0xe, PT ;  /* 0x0000000e1c00780c */ /* 0x000fda0003fc6270 */
[----:B------:R-:W-:Y:S05]  /*25c0*/  @!P6 BRA `(.L_x_23225) ;  /* 0x000000000010e947 */ /* 0x000fea0003800000 */
[----:B------:R-:W-:-:S03]  /*25d0*/  UMOV UR8, 0xffffffff ;  /* 0xffffffff00087882 */ /* 0x000fc60000000000 */
[----:B------:R-:W-:Y:S05]  /*25e0*/  BRA.DIV UR8, `(.L_x_23226) ;  /* 0x0000001e08587947 */ /* 0x000fea000b800000 */
[----:B------:R0:W0:Y:S02]  /*25f0*/  SHFL.IDX PT, R25, R27, R4, 0x1f ;  /* 0x00001f041b197589 */ /* 0x00002400000e0000 */
.L_x_23280:
[----:B0-----:R-:W-:-:S07]  /*2600*/  IMAD R26, R51, R25, R26 ;  /* 0x00000019331a7224 */ /* 0x001fce00078e021a */
.L_x_23225:
[----:B------:R-:W-:-:S13]  /*2610*/  ISETP.GE.AND P6, PT, R28, 0xf, PT ;  /* 0x0000000f1c00780c */ /* 0x000fda0003fc6270 */
[----:B------:R-:W-:Y:S05]  /*2620*/  @!P6 BRA `(.L_x_23227) ;  /* 0x000000000010e947 */ /* 0x000fea0003800000 */
[----:B------:R-:W-:-:S03]  /*2630*/  UMOV UR8, 0xffffffff ;  /* 0xffffffff00087882 */ /* 0x000fc60000000000 */
[----:B------:R-:W-:Y:S05]  /*2640*/  BRA.DIV UR8, `(.L_x_23228) ;  /* 0x0000001e08647947 */ /* 0x000fea000b800000 */
[----:B------:R0:W0:Y:S02]  /*2650*/  SHFL.IDX PT, R25, R27, R3, 0x1f ;  /* 0x00001f031b197589 */ /* 0x00002400000e0000 */
.L_x_23283:
[----:B0-----:R-:W-:-:S07]  /*2660*/  IMAD R26, R52, R25, R26 ;  /* 0x00000019341a7224 */ /* 0x001fce00078e021a */
.L_x_23227:
[----:B------:R-:W-:-:S13]  /*2670*/  ISETP.GE.AND P6, PT, R28, 0x10, PT ;  /* 0x000000101c00780c */ /* 0x000fda0003fc6270 */
[----:B------:R-:W-:Y:S05]  /*2680*/  @!P6 BRA `(.L_x_23229) ;  /* 0x000000040010e947 */ /* 0x000fea0003800000 */
[----:B------:R-:W-:-:S03]  /*2690*/  UMOV UR8, 0xffffffff ;  /* 0xffffffff00087882 */ /* 0x000fc60000000000 */
[----:B------:R-:W-:Y:S05]  /*26a0*/  BRA.DIV UR8, `(.L_x_23230) ;  /* 0x0000001e08707947 */ /* 0x000fea000b800000 */
[----:B------:R0:W0:Y:S02]  /*26b0*/  SHFL.IDX PT, R25, R27, R2, 0x1f ;  /* 0x00001f021b197589 */ /* 0x00002400000e0000 */
.L_x_23286:
[----:B0-----:R-:W-:Y:S01]  /*26c0*/  IMAD R26, R53, R25, R26 ;  /* 0x00000019351a7224 */ /* 0x001fe200078e021a */
[----:B------:R-:W-:Y:S06]  /*26d0*/  BRA `(.L_x_23229) ;  /* 0x0000000000fc7947 */ /* 0x000fec0003800000 */
.L_x_23198:
        /* <DEDUP_REMOVED lines=63> */
.L_x_23229:
        /* <DEDUP_REMOVED lines=16> */
.L_x_23197:
[----:B------:R-:W-:Y:S05]  /*2bd0*/  @!P0 BRA `(.L_x_23232) ;  /* 0xffffffe800b88947 */ /* 0x000fea000383ffff */
[----:B------:R-:W-:Y:S05]  /*2be0*/  BSYNC.RECONVERGENT B0 ;  /* 0x0000000000007941 */ /* 0x000fea0003800200 */
.L_x_23180:
        /* <DEDUP_REMOVED lines=133> */
.L_x_23237:
[----:B------:R-:W-:Y:S05]  /*3440*/  BSYNC.RECONVERGENT B1 ;  /* 0x0000000000017941 */ /* 0x000fea0003800200 */
.L_x_23236:
        /* <DEDUP_REMOVED lines=13> */
.L_x_23238:
        /* <DEDUP_REMOVED lines=106> */
.L_x_23235:
[----:B------:R-:W-:Y:S05]  /*3bc0*/  BSYNC.RECONVERGENT B0 ;  /* 0x0000000000007941 */ /* 0x000fea0003800200 */
.L_x_23234:
[----:B------:R-:W-:Y:S02]  /*3bd0*/  UIADD3 UR5, UPT, UPT, UR12, UR5, URZ ;  /* 0x000000050c057290 */ /* 0x000fe4000fffe0ff */
[----:B------:R-:W-:-:S04]  /*3be0*/  USHF.L.U32 UR8, UR12, 0x1, URZ ;  /* 0x000000010c087899 */ /* 0x000fc800080006ff */
[----:B------:R-:W-:-:S09]  /*3bf0*/  UISETP.GE.U32.AND UP0, UPT, UR5, UR8, UPT ;  /* 0x000000080500728c */ /* 0x000fd2000bf06070 */
[----:B------:R-:W-:Y:S05]  /*3c00*/  BRA.U !UP0, `(.L_x_23239) ;  /* 0xffffffd108647547 */ /* 0x000fea000b83ffff */
[----:B------:R-:W-:Y:S05]  /*3c10*/  EXIT ;  /* 0x000000000000794d */ /* 0x000fea0003800000 */
.L_x_23200:
[----:B------:R-:W-:Y:S01]  /*3c20*/  MOV R30, R0 ;  /* 0x00000000001e7202 */ /* 0x000fe20000000f00 */
[----:B------:R-:W-:Y:S02]  /*3c30*/  IMAD.MOV.U32 R32, RZ, RZ, 0x1f ;  /* 0x0000001fff207424 */ /* 0x000fe400078e00ff */
[----:B------:R-:W-:-:S07]  /*3c40*/  IMAD.MOV.U32 R29, RZ, RZ, -0x1 ;  /* 0xffffffffff1d7424 */ /* 0x000fce00078e00ff */
[----:B--2-4-:R-:W-:Y:S05]  /*3c50*/  WARPSYNC.COLLECTIVE R29, `(.L_x_23240) ;  /* 0x000000001d087348 */ /* 0x014fea0003c00000 */
[----:B------:R0:W1:Y:S02]  /*3c60*/  SHFL.IDX P6, R25, R27, R30, R32 ;  /* 0x0000001e1b197389 */ /* 0x00006400000c0020 */
[----:B012-4-:R-:W-:Y:S05]  /*3c70*/  ENDCOLLECTIVE ;  /* 0x000000000000791b */ /* 0x017fea0003800000 */
.L_x_23240:
[----:B------:R-:W-:Y:S05]  /*3c80*/  BRA `(.L_x_23241) ;  /* 0xffffffe400247947 */ /* 0x000fea000383ffff */
.L_x_23202:
[----:B------:R-:W-:Y:S01]  /*3c90*/  BSSY B1, `(.L_x_23242) ;  /* 0x0000007000017945 */ /* 0x000fe20003800000 */
[----:B------:R-:W-:Y:S01]  /*3ca0*/  MOV R30, R16 ;  /* 0x00000010001e7202 */ /* 0x000fe20000000f00 */
[----:B------:R-:W-:Y:S02]  /*3cb0*/  IMAD.MOV.U32 R32, RZ, RZ, 0x1f ;  /* 0x0000001fff207424 */ /* 0x000fe400078e00ff */
[----:B------:R-:W-:-:S07]  /*3cc0*/  IMAD.MOV.U32 R29, RZ, RZ, -0x1 ;  /* 0xffffffffff1d7424 */ /* 0x000fce00078e00ff */
[----:B0-2-4-:R-:W-:Y:S05]  /*3cd0*/  WARPSYNC.COLLECTIVE R29, `(.L_x_23243) ;  /* 0x000000001d087348 */ /* 0x015fea0003c00000 */
[----:B------:R1:W3:Y:S02]  /*3ce0*/  SHFL.IDX P6, R25, R27, R30, R32 ;  /* 0x0000001e1b197389 */ /* 0x0002e400000c0020 */
[----:B01234-:R-:W-:Y:S05]  /*3cf0*/  ENDCOLLECTIVE ;  /* 0x000000000000791b */ /* 0x01ffea0003800000 */
.L_x_23243:
[----:B------:R-:W-:Y:S05]  /*3d00*/  BSYNC B1 ;  /* 0x0000000000017941 */ /* 0x000fea0003800000 */
.L_x_23242:
[----:B------:R-:W-:Y:S05]  /*3d10*/  BRA `(.L_x_23244) ;  /* 0xffffffe400187947 */ /* 0x000fea000383ffff */
.L_x_23204:
[----:B------:R-:W-:Y:S01]  /*3d20*/  BSSY B1, `(.L_x_23245) ;  /* 0x0000007000017945 */ /* 0x000fe20003800000 */
[----:B------:R-:W-:Y:S01]  /*3d30*/  MOV R30, R15 ;  /* 0x0000000f001e7202 */ /* 0x000fe20000000f00 */
[----:B------:R-:W-:Y:S02]  /*3d40*/  IMAD.MOV.U32 R32, RZ, RZ, 0x1f ;  /* 0x0000001fff207424 */ /* 0x000fe400078e00ff */
[----:B------:R-:W-:-:S07]  /*3d50*/  IMAD.MOV.U32 R29, RZ, RZ, -0x1 ;  /* 0xffffffffff1d7424 */ /* 0x000fce00078e00ff */
[----:B012-4-:R-:W-:Y:S05]  /*3d60*/  WARPSYNC.COLLECTIVE R29, `(.L_x_23246) ;  /* 0x000000001d087348 */ /* 0x017fea0003c00000 */
[----:B------:R3:W0:Y:S02]  /*3d70*/  SHFL.IDX P6, R25, R27, R30, R32 ;  /* 0x0000001e1b197389 */ /* 0x00062400000c0020 */
[----:B01234-:R-:W-:Y:S05]  /*3d80*/  ENDCOLLECTIVE ;  /* 0x000000000000791b */ /* 0x01ffea0003800000 */
.L_x_23246:
[----:B------:R-:W-:Y:S05]  /*3d90*/  BSYNC B1 ;  /* 0x0000000000017941 */ /* 0x000fea0003800000 */
.L_x_23245:
[----:B------:R-:W-:Y:S05]  /*3da0*/  BRA `(.L_x_23247) ;  /* 0xffffffe4000c7947 */ /* 0x000fea000383ffff */
.L_x_23206:
[----:B------:R-:W-:Y:S01]  /*3db0*/  BSSY B1, `(.L_x_23248) ;  /* 0x0000007000017945 */ /* 0x000fe20003800000 */
[----:B------:R-:W-:Y:S01]  /*3dc0*/  MOV R30, R14 ;  /* 0x0000000e001e7202 */ /* 0x000fe20000000f00 */
[----:B------:R-:W-:Y:S02]  /*3dd0*/  IMAD.MOV.U32 R32, RZ, RZ, 0x1f ;  /* 0x0000001fff207424 */ /* 0x000fe400078e00ff */
[----:B------:R-:W-:-:S07]  /*3de0*/  IMAD.MOV.U32 R29, RZ, RZ, -0x1 ;  /* 0xffffffffff1d7424 */ /* 0x000fce00078e00ff */
[----:B01234-:R-:W-:Y:S05]  /*3df0*/  WARPSYNC.COLLECTIVE R29, `(.L_x_23249) ;  /* 0x000000001d087348 */ /* 0x01ffea0003c00000 */
[----:B------:R0:W0:Y:S02]  /*3e00*/  SHFL.IDX P6, R25, R27, R30, R32 ;  /* 0x0000001e1b197389 */ /* 0x00002400000c0020 */
[----:B01234-:R-:W-:Y:S05]  /*3e10*/  ENDCOLLECTIVE ;  /* 0x000000000000791b */ /* 0x01ffea0003800000 */
.L_x_23249:
[----:B------:R-:W-:Y:S05]  /*3e20*/  BSYNC B1 ;  /* 0x0000000000017941 */ /* 0x000fea0003800000 */
.L_x_23248:
[----:B------:R-:W-:Y:S05]  /*3e30*/  BRA `(.L_x_23250) ;  /* 0xffffffe400007947 */ /* 0x000fea000383ffff */
.L_x_23208:
[----:B------:R-:W-:Y:S01]  /*3e40*/  BSSY B1, `(.L_x_23251) ;  /* 0x0000007000017945 */ /* 0x000fe20003800000 */
[----:B------:R-:W-:Y:S01]  /*3e50*/  MOV R30, R13 ;  /* 0x0000000d001e7202 */ /* 0x000fe20000000f00 */
[----:B------:R-:W-:Y:S02]  /*3e60*/  IMAD.MOV.U32 R32, RZ, RZ, 0x1f ;  /* 0x0000001fff207424 */ /* 0x000fe400078e00ff */
[----:B------:R-:W-:-:S07]  /*3e70*/  IMAD.MOV.U32 R29, RZ, RZ, -0x1 ;  /* 0xffffffffff1d7424 */ /* 0x000fce00078e00ff */
[----:B01234-:R-:W-:Y:S05]  /*3e80*/  WARPSYNC.COLLECTIVE R29, `(.L_x_23252) ;  /* 0x000000001d087348 */ /* 0x01ffea0003c00000 */
[----:B------:R0:W0:Y:S02]  /*3e90*/  SHFL.IDX P6, R25, R27, R30, R32 ;  /* 0x0000001e1b197389 */ /* 0x00002400000c0020 */
[----:B01234-:R-:W-:Y:S05]  /*3ea0*/  ENDCOLLECTIVE ;  /* 0x000000000000791b */ /* 0x01ffea0003800000 */
.L_x_23252:
[----:B------:R-:W-:Y:S05]  /*3eb0*/  BSYNC B1 ;  /* 0x0000000000017941 */ /* 0x000fea0003800000 */
.L_x_23251:
[----:B------:R-:W-:Y:S05]  /*3ec0*/  BRA `(.L_x_23253) ;  /* 0xffffffe000f47947 */ /* 0x000fea000383ffff */
.L_x_23210:
[----:B------:R-:W-:Y:S01]  /*3ed0*/  BSSY B1, `(.L_x_23254) ;  /* 0x0000007000017945 */ /* 0x000fe20003800000 */
[----:B------:R-:W-:Y:S01]  /*3ee0*/  MOV R30, R12 ;  /* 0x0000000c001e7202 */ /* 0x000fe20000000f00 */
[----:B------:R-:W-:Y:S02]  /*3ef0*/  IMAD.MOV.U32 R32, RZ, RZ, 0x1f ;  /* 0x0000001fff207424 */ /* 0x000fe400078e00ff */
[----:B------:R-:W-:-:S07]  /*3f00*/  IMAD.MOV.U32 R29, RZ, RZ, -0x1 ;  /* 0xffffffffff1d7424 */ /* 0x000fce00078e00ff */
[----:B01234-:R-:W-:Y:S05]  /*3f10*/  WARPSYNC.COLLECTIVE R29, `(.L_x_23255) ;  /* 0x000000001d087348 */ /* 0x01ffea0003c00000 */
[----:B------:R0:W0:Y:S02]  /*3f20*/  SHFL.IDX P6, R25, R27, R30, R32 ;  /* 0x0000001e1b197389 */ /* 0x00002400000c0020 */
[----:B01234-:R-:W-:Y:S05]  /*3f30*/  ENDCOLLECTIVE ;  /* 0x000000000000791b */ /* 0x01ffea0003800000 */
.L_x_23255:
[----:B------:R-:W-:Y:S05]  /*3f40*/  BSYNC B1 ;  /* 0x0000000000017941 */ /* 0x000fea0003800000 */
.L_x_23254:
[----:B------:R-:W-:Y:S05]  /*3f50*/  BRA `(.L_x_23256) ;  /* 0xffffffe000e87947 */ /* 0x000fea000383ffff */
.L_x_23212:
[----:B------:R-:W-:Y:S01]  /*3f60*/  BSSY B1, `(.L_x_23257) ;  /* 0x0000007000017945 */ /* 0x000fe20003800000 */
[----:B------:R-:W-:Y:S01]  /*3f70*/  MOV R30, R11 ;  /* 0x0000000b001e7202 */ /* 0x000fe20000000f00 */
[----:B------:R-:W-:Y:S02]  /*3f80*/  IMAD.MOV.U32 R32, RZ, RZ, 0x1f ;  /* 0x0000001fff207424 */ /* 0x000fe400078e00ff */
[----:B------:R-:W-:-:S07]  /*3f90*/  IMAD.MOV.U32 R29, RZ, RZ, -0x1 ;  /* 0xffffffffff1d7424 */ /* 0x000fce00078e00ff */
[----:B01234-:R-:W-:Y:S05]  /*3fa0*/  WARPSYNC.COLLECTIVE R29, `(.L_x_23258) ;  /* 0x000000001d087348 */ /* 0x01ffea0003c00000 */
[----:B------:R0:W0:Y:S02]  /*3fb0*/  SHFL.IDX P6, R25, R27, R30, R32 ;  /* 0x0000001e1b197389 */ /* 0x00002400000c0020 */
[----:B01234-:R-:W-:Y:S05]  /*3fc0*/  ENDCOLLECTIVE ;  /* 0x000000000000791b */ /* 0x01ffea0003800000 */
.L_x_23258:
[----:B------:R-:W-:Y:S05]  /*3fd0*/  BSYNC B1 ;  /* 0x0000000000017941 */ /* 0x000fea0003800000 */
.L_x_23257:
[----:B------:R-:W-:Y:S05]  /*3fe0*/  BRA `(.L_x_23259) ;  /* 0xffffffe000dc7947 */ /* 0x000fea000383ffff */
.L_x_23214:
[----:B------:R-:W-:Y:S01]  /*3ff0*/  BSSY B1, `(.L_x_23260) ;  /* 0x0000007000017945 */ /* 0x000fe20003800000 */
[----:B------:R-:W-:Y:S01]  /*4000*/  MOV R30, R10 ;  /* 0x0000000a001e7202 */ /* 0x000fe20000000f00 */
[----:B------:R-:W-:Y:S02]  /*4010*/  IMAD.MOV.U32 R32, RZ, RZ, 0x1f ;  /* 0x0000001fff207424 */ /* 0x000fe400078e00ff */
[----:B------:R-:W-:-:S07]  /*4020*/  IMAD.MOV.U32 R29, RZ, RZ, -0x1 ;  /* 0xffffffffff1d7424 */ /* 0x000fce00078e00ff */
[----:B01234-:R-:W-:Y:S05]  /*4030*/  WARPSYNC.COLLECTIVE R29, `(.L_x_23261) ;  /* 0x000000001d087348 */ /* 0x01ffea0003c00000 */
[----:B------:R0:W0:Y:S02]  /*4040*/  SHFL.IDX P6, R25, R27, R30, R32 ;  /* 0x0000001e1b197389 */ /* 0x00002400000c0020 */
[----:B01234-:R-:W-:Y:S05]  /*4050*/  ENDCOLLECTIVE ;  /* 0x000000000000791b */ /* 0x01ffea0003800000 */
.L_x_23261:
[----:B------:R-:W-:Y:S05]  /*4060*/  BSYNC B1 ;  /* 0x0000000000017941 */ /* 0x000fea0003800000 */
.L_x_23260:
[----:B------:R-:W-:Y:S05]  /*4070*/  BRA `(.L_x_23262) ;  /* 0xffffffe000d07947 */ /* 0x000fea000383ffff */
.L_x_23216:
[----:B------:R-:W-:Y:S01]  /*4080*/  BSSY B1, `(.L_x_23263) ;  /* 0x0000007000017945 */ /* 0x000fe20003800000 */
[----:B------:R-:W-:Y:S01]  /*4090*/  MOV R30, R9 ;  /* 0x00000009001e7202 */ /* 0x000fe20000000f00 */
[----:B------:R-:W-:Y:S02]  /*40a0*/  IMAD.MOV.U32 R32, RZ, RZ, 0x1f ;  /* 0x0000001fff207424 */ /* 0x000fe400078e00ff */
[----:B------:R-:W-:-:S07]  /*40b0*/  IMAD.MOV.U32 R29, RZ, RZ, -0x1 ;  /* 0xffffffffff1d7424 */ /* 0x000fce00078e00ff */
[----:B01234-:R-:W-:Y:S05]  /*40c0*/  WARPSYNC.COLLECTIVE R29, `(.L_x_23264) ;  /* 0x000000001d087348 */ /* 0x01ffea0003c00000 */
[----:B------:R0:W0:Y:S02]  /*40d0*/  SHFL.IDX P6, R25, R27, R30, R32 ;  /* 0x0000001e1b197389 */ /* 0x00002400000c0020 */
[----:B01234-:R-:W-:Y:S05]  /*40e0*/  ENDCOLLECTIVE ;  /* 0x000000000000791b */ /* 0x01ffea0003800000 */
.L_x_23264:
[----:B------:R-:W-:Y:S05]  /*40f0*/  BSYNC B1 ;  /* 0x0000000000017941 */ /* 0x000fea0003800000 */
.L_x_23263:
[----:B------:R-:W-:Y:S05]  /*4100*/  BRA `(.L_x_23265) ;  /* 0xffffffe000c47947 */ /* 0x000fea000383ffff */
.L_x_23218:
[----:B------:R-:W-:Y:S01]  /*4110*/  BSSY B1, `(.L_x_23266) ;  /* 0x0000007000017945 */ /* 0x000fe20003800000 */
[----:B------:R-:W-:Y:S01]  /*4120*/  MOV R30, R8 ;  /* 0x00000008001e7202 */ /* 0x000fe20000000f00 */
[----:B------:R-:W-:Y:S02]  /*4130*/  IMAD.MOV.U32 R32, RZ, RZ, 0x1f ;  /* 0x0000001fff207424 */ /* 0x000fe400078e00ff */
[----:B------:R-:W-:-:S07]  /*4140*/  IMAD.MOV.U32 R29, RZ, RZ, -0x1 ;  /* 0xffffffffff1d7424 */ /* 0x000fce00078e00ff */
[----:B01234-:R-:W-:Y:S05]  /*4150*/  WARPSYNC.COLLECTIVE R29, `(.L_x_23267) ;  /* 0x000000001d087348 */ /* 0x01ffea0003c00000 */
[----:B------:R0:W0:Y:S02]  /*4160*/  SHFL.IDX P6, R25, R27, R30, R32 ;  /* 0x0000001e1b197389 */ /* 0x00002400000c0020 */
[----:B01234-:R-:W-:Y:S05]  /*4170*/  ENDCOLLECTIVE ;  /* 0x000000000000791b */ /* 0x01ffea0003800000 */
.L_x_23267:
[----:B------:R-:W-:Y:S05]  /*4180*/  BSYNC B1 ;  /* 0x0000000000017941 */ /* 0x000fea0003800000 */
.L_x_23266:
[----:B------:R-:W-:Y:S05]  /*4190*/  BRA `(.L_x_23268) ;  /* 0xffffffe000b87947 */ /* 0x000fea000383ffff */
.L_x_23220:
[----:B------:R-:W-:Y:S01]  /*41a0*/  BSSY B1, `(.L_x_23269) ;  /* 0x0000007000017945 */ /* 0x000fe20003800000 */
[----:B------:R-:W-:Y:S01]  /*41b0*/  MOV R30, R7 ;  /* 0x00000007001e7202 */ /* 0x000fe20000000f00 */
[----:B------:R-:W-:Y:S02]  /*41c0*/  IMAD.MOV.U32 R32, RZ, RZ, 0x1f ;  /* 0x0000001fff207424 */ /* 0x000fe400078e00ff */
[----:B------:R-:W-:-:S07]  /*41d0*/  IMAD.MOV.U32 R29, RZ, RZ, -0x1 ;  /* 0xffffffffff1d7424 */ /* 0x000fce00078e00ff */
[----:B01234-:R-:W-:Y:S05]  /*41e0*/  WARPSYNC.COLLECTIVE R29, `(.L_x_23270) ;  /* 0x000000001d087348 */ /* 0x01ffea0003c00000 */
[----:B------:R0:W0:Y:S02]  /*41f0*/  SHFL.IDX P6, R25, R27, R30, R32 ;  /* 0x0000001e1b197389 */ /* 0x00002400000c0020 */
[----:B01234-:R-:W-:Y:S05]  /*4200*/  ENDCOLLECTIVE ;  /* 0x000000000000791b */ /* 0x01ffea0003800000 */
.L_x_23270:
[----:B------:R-:W-:Y:S05]  /*4210*/  BSYNC B1 ;  /* 0x0000000000017941 */ /* 0x000fea0003800000 */
.L_x_23269:
[----:B------:R-:W-:Y:S05]  /*4220*/  BRA `(.L_x_23271) ;  /* 0xffffffe000ac7947 */ /* 0x000fea000383ffff */
.L_x_23222:
[----:B------:R-:W-:Y:S01]  /*4230*/  BSSY B1, `(.L_x_23272) ;  /* 0x0000007000017945 */ /* 0x000fe20003800000 */
[----:B------:R-:W-:Y:S01]  /*4240*/  MOV R30, R6 ;  /* 0x00000006001e7202 */ /* 0x000fe20000000f00 */
[----:B------:R-:W-:Y:S02]  /*4250*/  IMAD.MOV.U32 R32, RZ, RZ, 0x1f ;  /* 0x0000001fff207424 */ /* 0x000fe400078e00ff */
[----:B------:R-:W-:-:S07]  /*4260*/  IMAD.MOV.U32 R29, RZ, RZ, -0x1 ;  /* 0xffffffffff1d7424 */ /* 0x000fce00078e00ff */
[----:B01234-:R-:W-:Y:S05]  /*4270*/  WARPSYNC.COLLECTIVE R29, `(.L_x_23273) ;  /* 0x000000001d087348 */ /* 0x01ffea0003c00000 */
[----:B------:R0:W0:Y:S02]  /*4280*/  SHFL.IDX P6, R25, R27, R30, R32 ;  /* 0x0000001e1b197389 */ /* 0x00002400000c0020 */
[----:B01234-:R-:W-:Y:S05]  /*4290*/  ENDCOLLECTIVE ;  /* 0x000000000000791b */ /* 0x01ffea0003800000 */
.L_x_23273:
[----:B------:R-:W-:Y:S05]  /*42a0*/  BSYNC B1 ;  /* 0x0000000000017941 */ /* 0x000fea0003800000 */
.L_x_23272:
[----:B------:R-:W-:Y:S05]  /*42b0*/  BRA `(.L_x_23274) ;  /* 0xffffffe000a07947 */ /* 0x000fea000383ffff */
.L_x_23224:
[----:B------:R-:W-:Y:S01]  /*42c0*/  BSSY B1, `(.L_x_23275) ;  /* 0x0000007000017945 */ /* 0x000fe20003800000 */
[----:B------:R-:W-:Y:S01]  /*42d0*/  MOV R30, R5 ;  /* 0x00000005001e7202 */ /* 0x000fe20000000f00 */
[----:B------:R-:W-:Y:S02]  /*42e0*/  IMAD.MOV.U32 R32, RZ, RZ, 0x1f ;  /* 0x0000001fff207424 */ /* 0x000fe400078e00ff */
[----:B------:R-:W-:-:S07]  /*42f0*/  IMAD.MOV.U32 R29, RZ, RZ, -0x1 ;  /* 0xffffffffff1d7424 */ /* 0x000fce00078e00ff */
[----:B01234-:R-:W-:Y:S05]  /*4300*/  WARPSYNC.COLLECTIVE R29, `(.L_x_23276) ;  /* 0x000000001d087348 */ /* 0x01ffea0003c00000 */
[----:B------:R0:W0:Y:S02]  /*4310*/  SHFL.IDX P6, R25, R27, R30, R32 ;  /* 0x0000001e1b197389 */ /* 0x00002400000c0020 */
[----:B01234-:R-:W-:Y:S05]  /*4320*/  ENDCOLLECTIVE ;  /* 0x000000000000791b */ /* 0x01ffea0003800000 */
.L_x_23276:
[----:B------:R-:W-:Y:S05]  /*4330*/  BSYNC B1 ;  /* 0x0000000000017941 */ /* 0x000fea0003800000 */
.L_x_23275:
[----:B------:R-:W-:Y:S05]  /*4340*/  BRA `(.L_x_23277) ;  /* 0xffffffe000947947 */ /* 0x000fea000383ffff */
.L_x_23226:
[----:B------:R-:W-:Y:S01]  /*4350*/  BSSY B1, `(.L_x_23278) ;  /* 0x0000007000017945 */ /* 0x000fe20003800000 */
[----:B------:R-:W-:Y:S01]  /*4360*/  MOV R30, R4 ;  /* 0x00000004001e7202 */ /* 0x000fe20000000f00 */
[----:B------:R-:W-:Y:S02]  /*4370*/  IMAD.MOV.U32 R32, RZ, RZ, 0x1f ;  /* 0x0000001fff207424 */ /* 0x000fe400078e00ff */
[----:B------:R-:W-:-:S07]  /*4380*/  IMAD.MOV.U32 R29, RZ, RZ, -0x1 ;  /* 0xffffffffff1d7424 */ /* 0x000fce00078e00ff */
[----:B01234-:R-:W-:Y:S05]  /*4390*/  WARPSYNC.COLLECTIVE R29, `(.L_x_23279) ;  /* 0x000000001d087348 */ /* 0x01ffea0003c00000 */
[----:B------:R0:W0:Y:S02]  /*43a0*/  SHFL.IDX P6, R25, R27, R30, R32 ;  /* 0x0000001e1b197389 */ /* 0x00002400000c0020 */
[----:B01234-:R-:W-:Y:S05]  /*43b0*/  ENDCOLLECTIVE ;  /* 0x000000000000791b */ /* 0x01ffea0003800000 */
.L_x_23279:
[----:B------:R-:W-:Y:S05]  /*43c0*/  BSYNC B1 ;  /* 0x0000000000017941 */ /* 0x000fea0003800000 */
.L_x_23278:
[----:B------:R-:W-:Y:S05]  /*43d0*/  BRA `(.L_x_23280) ;  /* 0xffffffe000887947 */ /* 0x000fea000383ffff */
.L_x_23228:
[----:B------:R-:W-:Y:S01]  /*43e0*/  BSSY B1, `(.L_x_23281) ;  /* 0x0000007000017945 */ /* 0x000fe20003800000 */
[----:B------:R-:W-:Y:S01]  /*43f0*/  MOV R30, R3 ;  /* 0x00000003001e7202 */ /* 0x000fe20000000f00 */
[----:B------:R-:W-:Y:S02]  /*4400*/  IMAD.MOV.U32 R32, RZ, RZ, 0x1f ;  /* 0x0000001fff207424 */ /* 0x000fe400078e00ff */
[----:B------:R-:W-:-:S07]  /*4410*/  IMAD.MOV.U32 R29, RZ, RZ, -0x1 ;  /* 0xffffffffff1d7424 */ /* 0x000fce00078e00ff */
[----:B01234-:R-:W-:Y:S05]  /*4420*/  WARPSYNC.COLLECTIVE R29, `(.L_x_23282) ;  /* 0x000000001d087348 */ /* 0x01ffea0003c00000 */
[----:B------:R0:W0:Y:S02]  /*4430*/  SHFL.IDX P6, R25, R27, R30, R32 ;  /* 0x0000001e1b197389 */ /* 0x00002400000c0020 */
[----:B01234-:R-:W-:Y:S05]  /*4440*/  ENDCOLLECTIVE ;  /* 0x000000000000791b */ /* 0x01ffea0003800000 */
.L_x_23282:
[----:B------:R-:W-:Y:S05]  /*4450*/  BSYNC B1 ;  /* 0x0000000000017941 */ /* 0x000fea0003800000 */
.L_x_23281:
[----:B------:R-:W-:Y:S05]  /*4460*/  BRA `(.L_x_23283) ;  /* 0xffffffe0007c7947 */ /* 0x000fea000383ffff */
.L_x_23230:
[----:B------:R-:W-:Y:S01]  /*4470*/  BSSY B1, `(.L_x_23284) ;  /* 0x0000007000017945 */ /* 0x000fe20003800000 */
[----:B------:R-:W-:Y:S01]  /*4480*/  MOV R30, R2 ;  /* 0x00000002001e7202 */ /* 0x000fe20000000f00 */
[----:B------:R-:W-:Y:S02]  /*4490*/  IMAD.MOV.U32 R32, RZ, RZ, 0x1f ;  /* 0x0000001fff207424 */ /* 0x000fe400078e00ff */
[----:B------:R-:W-:-:S07]  /*44a0*/  IMAD.MOV.U32 R29, RZ, RZ, -0x1 ;  /* 0xffffffffff1d7424 */ /* 0x000fce00078e00ff */
[----:B01234-:R-:W-:Y:S05]  /*44b0*/  WARPSYNC.COLLECTIVE R29, `(.L_x_23285) ;  /* 0x000000001d087348 */ /* 0x01ffea0003c00000 */
[----:B------:R0:W0:Y:S02]  /*44c0*/  SHFL.IDX P6, R25, R27, R30, R32 ;  /* 0x0000001e1b197389 */ /* 0x00002400000c0020 */
[----:B01234-:R-:W-:Y:S05]  /*44d0*/  ENDCOLLECTIVE ;  /* 0x000000000000791b */ /* 0x01ffea0003800000 */
.L_x_23285:
[----:B------:R-:W-:Y:S05]  /*44e0*/  BSYNC B1 ;  /* 0x0000000000017941 */ /* 0x000fea0003800000 */
.L_x_23284:
[----:B------:R-:W-:Y:S05]  /*44f0*/  BRA `(.L_x_23286) ;  /* 0xffffffe000707947 */ /* 0x000fea000383ffff */
        .weak           $__internal_457_$__cuda_sm20_div_s16
        .type           $__internal_457_$__cuda_sm20_div_s16,@function
        .size           $__internal_457_$__cuda_sm20_div_s16,(.L_x_38960 - $__internal_457_$__cuda_sm20_div_s16)
$__internal_457_$__cuda_sm20_div_s16:
        /* <DEDUP_REMOVED lines=25> */
[----:B------:R-:W-:Y:S05]  /*4690*/  RET.REL.NODEC R20 `(_Z9cuda_gemmIiLi128ELi2ELi1ELi32ELi32ELi32ELi64ELi0ELi0EEviiiPT_S1_S1_iii) ;  /* 0xffffffb814587950 */ /* 0x000fea0003c3ffff */
.L_x_23287:
        /* <DEDUP_REMOVED lines=14> */
.L_x_38960:


//--------------------- .text._Z9cuda_gemmIiLi128ELi2ELi1ELi32ELi16ELi16ELi64ELi1ELi1EEviiiPT_S1_S1_iii --------------------------
	.section	.text._Z9cuda_gemmIiLi128ELi2ELi1ELi32ELi16ELi16ELi64ELi1ELi1EEviiiPT_S1_S1_iii,"ax",@progbits
	.align	128
        .global         _Z9cuda_gemmIiLi128ELi2ELi1ELi32ELi16ELi16ELi64ELi1ELi1EEviiiPT_S1_S1_iii
        .type           _Z9cuda_gemmIiLi128ELi2ELi1ELi32ELi16ELi16ELi64ELi1ELi1EEviiiPT_S1_S1_iii,@function
        .size           _Z9cuda_gemmIiLi128ELi2ELi1ELi32ELi16ELi16ELi64ELi1ELi1EEviiiPT_S1_S1_iii,(.L_x_38961 - _Z9cuda_gemmIiLi128ELi2ELi1ELi32ELi16ELi16ELi64ELi1ELi1EEviiiPT_S1_S1_iii)
        .other          _Z9cuda_gemmIiLi128ELi2ELi1ELi32ELi16ELi16ELi64ELi1ELi1EEviiiPT_S1_S1_iii,@"STO_CUDA_ENTRY STV_DEFAULT"
_Z9cuda_gemmIiLi128ELi2ELi1ELi32ELi16ELi16ELi64ELi1ELi1EEviiiPT_S1_S1_iii:
.text._Z9cuda_gemmIiLi128ELi2ELi1ELi32ELi16ELi16ELi64ELi1ELi1EEviiiPT_S1_S1_iii:
[----:B------:R-:W-:Y:S01]  /*0000*/  LDC R1, c[0x0][0x37c] ;  /* 0x0000df00ff017b82 */ /* 0x000fe20000000800 */
[----:B------:R-:W0:Y:S07]  /*0010*/  S2R R0, SR_TID.X ;  /* 0x0000000000007919 */ /* 0x000e2e0000002100 */
[----:B------:R-:W1:Y:S01]  /*0020*/  LDC R7, c[0x0][0x360] ;  /* 0x0000d800ff077b82 */ /* 0x000e620000000800 */
[----:B------:R-:W-:Y:S02]  /*0030*/  MOV R9, 0x80 ;  /* 0x0000008000097802 */ /* 0x000fe40000000f00 */
[----:B-1----:R-:W-:Y:S01]  /*0040*/  LOP3.LUT R3, R7, 0xff, RZ, 0xc0, !PT ;  /* 0x000000ff07037812 */ /* 0x002fe200078ec0ff */
[----:B0-----:R-:W-:-:S05]  /*0050*/  IMAD.IADD R2, R0, 0x1, R7 ;  /* 0x0000000100027824 */ /* 0x001fca00078e0207 */
[----:B------:R-:W-:-:S07]  /*0060*/  LOP3.LUT R4, R2, 0xff, RZ, 0xc, !PT ;  /* 0x000000ff02047812 */ /* 0x000fce00078e0cff */
[----:B------:R-:W-:Y:S05]  /*0070*/  CALL.REL.NOINC `($__internal_458_$__cuda_sm20_div_u16) ;  /* 0x0000001000d07944 */ /* 0x000fea0003c00000 */
        /* <DEDUP_REMOVED lines=15> */
.L_x_23290:
        /* <DEDUP_REMOVED lines=13> */
.L_x_23289:
[----:B-1----:R-:W-:Y:S05]  /*0240*/  BSYNC.RECONVERGENT B0 ;  /* 0x0000000000007941 */ /* 0x002fea0003800200 */
.L_x_23288:
        /* <DEDUP_REMOVED lines=9> */
.L_x_23293:
        /* <DEDUP_REMOVED lines=39> */
.L_x_23292:
[----:B------:R-:W-:Y:S05]  /*0550*/  BSYNC.RECONVERGENT B0 ;  /* 0x0000000000007941 */ /* 0x000fea0003800200 */
.L_x_23291:
        /* <DEDUP_REMOVED lines=16> */
.L_x_23296:
[----:B------:R0:W2:Y:S01]  /*0660*/  LDG.E.128 R8, desc[UR6][R2.64] ;  /* 0x0000000602087981 */ /* 0x0000a2000c1e1d00 */
[----:B------:R-:W-:-:S05]  /*0670*/  IMAD R4, R7, 0x4, R4 ;  /* 0x0000000407047824 */ /* 0x000fca00078e0204 */
[----:B------:R-:W-:Y:S01]  /*0680*/  ISETP.GE.U32.AND P0, PT, R4, 0x20, PT ;  /* 0x000000200400780c */ /* 0x000fe20003f06070 */
[C---:B0-----:R-:W-:Y:S01]  /*0690*/  IMAD.WIDE.U32 R2, R7.reuse, 0x10, R2 ;  /* 0x0000001007027825 */ /* 0x041fe200078e0002 */
[----:B--2---:R0:W-:Y:S02]  /*06a0*/  STS.128 [R6], R8 ;  /* 0x0000000806007388 */ /* 0x0041e40000000c00 */
[----:B0-----:R-:W-:-:S09]  /*06b0*/  LEA R6, R7, R6, 0x4 ;  /* 0x0000000607067211 */ /* 0x001fd200078e20ff */
[----:B------:R-:W-:Y:S05]  /*06c0*/  @!P0 BRA `(.L_x_23296) ;  /* 0xfffffffc00e48947 */ /* 0x000fea000383ffff */
.L_x_23295:
[----:B------:R-:W-:Y:S05]  /*06d0*/  BSYNC.RECONVERGENT B0 ;  /* 0x0000000000007941 */ /* 0x000fea0003800200 */
.L_x_23294:
        /* <DEDUP_REMOVED lines=18> */
.L_x_23315:
[----:B------:R-:W-:-:S03]  /*0800*/  UMOV UR4, 0xffffffff ;  /* 0xffffffff00047882 */ /* 0x000fc60000000000 */
[----:B------:R-:W-:Y:S05]  /*0810*/  BRA.DIV UR4, `(.L_x_23299) ;  /* 0x0000000204cc7947 */ /* 0x000fea000b800000 */
.L_x_23318:
[----:B------:R-:W-:Y:S01]  /*0820*/  UMOV UR4, 0xffffffff ;  /* 0xffffffff00047882 */ /* 0x000fe20000000000 */
[----:B------:R-:W-:Y:S02]  /*0830*/  LOP3.LUT R3, R0, 0x4, RZ, 0xfc, !PT ;  /* 0x0000000400037812 */ /* 0x000fe400078efcff */
[----:B------:R-:W-:Y:S05]  /*0840*/  BRA.DIV UR4, `(.L_x_23300) ;  /* 0x0000000204e47947 */ /* 0x000fea000b800000 */
.L_x_23321:
[----:B------:R-:W-:Y:S01]  /*0850*/  UMOV UR4, 0xffffffff ;  /* 0xffffffff00047882 */ /* 0x000fe20000000000 */
[----:B------:R-:W-:Y:S02]  /*0860*/  VIADD R4, R0, 0x5 ;  /* 0x0000000500047836 */ /* 0x000fe40000000000 */
[----:B------:R-:W-:Y:S05]  /*0870*/  BRA.DIV UR4, `(.L_x_23301) ;  /* 0x0000000204fc7947 */ /* 0x000fea000b800000 */
.L_x_23324:
[----:B------:R-:W-:Y:S01]  /*0880*/  UMOV UR4, 0xffffffff ;  /* 0xffffffff00047882 */ /* 0x000fe20000000000 */
[----:B------:R-:W-:Y:S02]  /*0890*/  LOP3.LUT R5, R0, 0x6, RZ, 0xfc, !PT ;  /* 0x0000000600057812 */ /* 0x000fe400078efcff */
[----:B------:R-:W-:Y:S05]  /*08a0*/  BRA.DIV UR4, `(.L_x_23302) ;  /* 0x0000000604147947 */ /* 0x000fea000b800000 */
.L_x_23327:
[----:B------:R-:W-:Y:S01]  /*08b0*/  UMOV UR4, 0xffffffff ;  /* 0xffffffff00047882 */ /* 0x000fe20000000000 */
[----:B------:R-:W-:Y:S02]  /*08c0*/  VIADD R3, R0, 0x7 ;  /* 0x0000000700037836 */ /* 0x000fe40000000000 */
[----:B------:R-:W-:Y:S05]  /*08d0*/  BRA.DIV UR4, `(.L_x_23303) ;  /* 0x00000006042c7947 */ /* 0x000fea000b800000 */
.L_x_23330:
[----:B------:R-:W-:Y:S01]  /*08e0*/  UMOV UR4, 0xffffffff ;  /* 0xffffffff00047882 */ /* 0x000fe20000000000 */
[----:B------:R-:W-:Y:S02]  /*08f0*/  LOP3.LUT R4, R0, 0x8, RZ, 0xfc, !PT ;  /* 0x0000000800047812 */ /* 0x000fe400078efcff */
[----:B------:R-:W-:Y:S05]  /*0900*/  BRA.DIV UR4, `(.L_x_23304) ;  /* 0x0000000604447947 */ /* 0x000fea000b800000 */
.L_x_23333:
[----:B------:R-:W-:Y:S01]  /*0910*/  UMOV UR4, 0xffffffff ;  /* 0xffffffff00047882 */ /* 0x000fe20000000000 */
[----:B------:R-:W-:Y:S02]  /*0920*/  VIADD R5, R0, 0x9 ;  /* 0x0000000900057836 */ /* 0x000fe40000000000 */
[----:B------:R-:W-:Y:S05]  /*0930*/  BRA.DIV UR4, `(.L_x_23305) ;  /* 0x00000006045c7947 */ /* 0x000fea000b800000 */
.L_x_23336:
[----:B------:R-:W-:Y:S01]  /*0940*/  UMOV UR4, 0xffffffff ;  /* 0xffffffff00047882 */ /* 0x000fe20000000000 */
[----:B------:R-:W-:Y:S02]  /*0950*/  LOP3.LUT R3, R0, 0xa, RZ, 0xfc, !PT ;  /* 0x0000000a00037812 */ /* 0x000fe400078efcff */
[----:B------:R-:W-:Y:S05]  /*0960*/  BRA.DIV UR4, `(.L_x_23306) ;  /* 0x0000000604747947 */ /* 0x000fea000b800000 */
.L_x_23339:
[----:B------:R-:W-:Y:S01]  /*0970*/  UMOV UR4, 0xffffffff ;  /* 0xffffffff00047882 */ /* 0x000fe20000000000 */
[----:B------:R-:W-:Y:S02]  /*0980*/  IADD3 R4, PT, PT, R0, 0xb, RZ ;  /* 0x0000000b00047810 */ /* 0x000fe40007ffe0ff */
[----:B------:R-:W-:Y:S05]  /*0990*/  BRA.DIV UR4, `(.L_x_23307) ;  /* 0x00000006048c7947 */ /* 0x000fea000b800000 */
.L_x_23342:
[----:B------:R-:W-:Y:S01]  /*09a0*/  UMOV UR4, 0xffffffff ;  /* 0xffffffff00047882 */ /* 0x000fe20000000000 */
[----:B------:R-:W-:Y:S02]  /*09b0*/  LOP3.LUT R5, R0, 0xc, RZ, 0xfc, !PT ;  /* 0x0000000c00057812 */ /* 0x000fe400078efcff */
[----:B------:R-:W-:Y:S05]  /*09c0*/  BRA.DIV UR4, `(.L_x_23308) ;  /* 0x0000000604a47947 */ /* 0x000fea000b800000 */
.L_x_23345:
[----:B------:R-:W-:Y:S01]  /*09d0*/  UMOV UR4, 0xffffffff ;  /* 0xffffffff00047882 */ /* 0x000fe20000000000 */
[----:B------:R-:W-:Y:S02]  /*09e0*/  VIADD R3, R0, 0xd ;  /* 0x0000000d00037836 */ /* 0x000fe40000000000 */
[----:B------:R-:W-:Y:S05]  /*09f0*/  BRA.DIV UR4, `(.L_x_23309) ;  /* 0x0000000604bc7947 */ /* 0x000fea000b800000 */
.L_x_23348:
[----:B------:R-:W-:Y:S01]  /*0a00*/  UMOV UR4, 0xffffffff ;  /* 0xffffffff00047882 */ /* 0x000fe20000000000 */
[----:B------:R-:W-:Y:S02]  /*0a10*/  LOP3.LUT R4, R0, 0xe, RZ, 0xfc, !PT ;  /* 0x0000000e00047812 */ /* 0x000fe400078efcff */
[----:B------:R-:W-:Y:S05]  /*0a20*/  BRA.DIV UR4, `(.L_x_23310) ;  /* 0x0000000604d47947 */ /* 0x000fea000b800000 */
.L_x_23351:
[----:B------:R-:W-:Y:S01]  /*0a30*/  UMOV UR4, 0xffffffff ;  /* 0xffffffff00047882 */ /* 0x000fe20000000000 */
[----:B------:R-:W-:Y:S02]  /*0a40*/  VIADD R0, R0, 0xffffffff ;  /* 0xffffffff00007836 */ /* 0x000fe40000000000 */
[----:B------:R-:W-:Y:S05]  /*0a50*/  BRA.DIV UR4, `(.L_x_23311) ;  /* 0x0000000604ec7947 */ /* 0x000fea000b800000 */
.L_x_23354:
[----:B------:R-:W-:-:S03]  /*0a60*/  UMOV UR4, 0xffffffff ;  /* 0xffffffff00047882 */ /* 0x000fc60000000000 */
[----:B------:R-:W-:Y:S05]  /*0a70*/  BRA.DIV UR4, `(.L_x_23312) ;  /* 0x0000000a04087947 */ /* 0x000fea000b800000 */
.L_x_23357:
[----:B------:R-:W-:Y:S01]  /*0a80*/  UMOV UR4, 0xffffffff ;  /* 0xffffffff00047882 */ /* 0x000fe20000000000 */
[----:B------:R-:W-:Y:S02]  /*0a90*/  LOP3.LUT R0, R0, 0xf, RZ, 0xc0, !PT ;  /* 0x0000000f00007812 */ /* 0x000fe400078ec0ff */
[----:B------:R-:W-:Y:S05]  /*0aa0*/  BRA.DIV UR4, `(.L_x_23313) ;  /* 0x0000000a04207947 */ /* 0x000fea000b800000 */
.L_x_23297:
[----:B------:R-:W-:Y:S05]  /*0ab0*/  WARPSYNC.ALL ;  /* 0x0000000000007948 */ /* 0x000fea0003800000 */
[----:B------:R-:W-:Y:S06]  /*0ac0*/  BAR.SYNC.DEFER_BLOCKING 0x0 ;  /* 0x0000000000007b1d */ /* 0x000fec0000010000 */
[----:B------:R-:W-:Y:S05]  /*0ad0*/  EXIT ;  /* 0x000000000000794d */ /* 0x000fea0003800000 */
.L_x_23298:
[----:B------:R-:W-:Y:S02]  /*0ae0*/  HFMA2 R9, -RZ, RZ, 0, 0.000503063201904296875 ;  /* 0x0000101fff097431 */ /* 0x000fe400000001ff */
[----:B------:R-:W-:Y:S02]  /*0af0*/  IMAD.MOV.U32 R6, RZ, RZ, -0x1 ;  /* 0xffffffffff067424 */ /* 0x000fe400078e00ff */
[----:B------:R-:W-:-:S07]  /*0b00*/  IMAD.MOV.U32 R7, RZ, RZ, R0 ;  /* 0x000000ffff077224 */ /* 0x000fce00078e0000 */
[----:B0-----:R-:W-:Y:S05]  /*0b10*/  WARPSYNC.COLLECTIVE R6, `(.L_x_23314) ;  /* 0x0000000006087348 */ /* 0x001fea0003c00000 */
[----:B0-----:R0:W1:Y:S02]  /*0b20*/  SHFL.IDX P0, R6, R2, R7, R9 ;  /* 0x0000000702067389 */ /* 0x0010640000000009 */
[----:B01----:R-:W-:Y:S05]  /*0b30*/  ENDCOLLECTIVE ;  /* 0x000000000000791b */ /* 0x003fea0003800000 */
.L_x_23314:
[----:B------:R-:W-:Y:S05]  /*0b40*/  BRA `(.L_x_23315) ;  /* 0xfffffffc002c7947 */ /* 0x000fea000383ffff */
.L_x_23299:
[----:B------:R-:W-:Y:S01]  /*0b50*/  BSSY B0, `(.L_x_23316) ;  /* 0x0000007000007945 */ /* 0x000fe20003800000 */
[----:B------:R-:W-:Y:S01]  /*0b60*/  IMAD.MOV.U32 R7, RZ, RZ, R3 ;  /* 0x000000ffff077224 */ /* 0x000fe200078e0003 */
[----:B------:R-:W-:Y:S01]  /*0b70*/  MOV R6, 0xffffffff ;  /* 0xffffffff00067802 */ /* 0x000fe20000000f00 */
[----:B------:R-:W-:-:S07]  /*0b80*/  IMAD.MOV.U32 R9, RZ, RZ, 0x101f ;  /* 0x0000101fff097424 */ /* 0x000fce00078e00ff */
[----:B0-----:R-:W-:Y:S05]  /*0b90*/  WARPSYNC.COLLECTIVE R6, `(.L_x_23317) ;  /* 0x0000000006087348 */ /* 0x001fea0003c00000 */
[----:B0-----:R0:W1:Y:S02]  /*0ba0*/  SHFL.IDX P0, R6, R2, R7, R9 ;  /* 0x0000000702067389 */ /* 0x0010640000000009 */
[----:B01----:R-:W-:Y:S05]  /*0bb0*/  ENDCOLLECTIVE ;  /* 0x000000000000791b */ /* 0x003fea0003800000 */
.L_x_23317:
[----:B------:R-:W-:Y:S05]  /*0bc0*/  BSYNC B0 ;  /* 0x0000000000007941 */ /* 0x000fea0003800000 */
.L_x_23316:
[----:B------:R-:W-:Y:S05]  /*0bd0*/  BRA `(.L_x_23318) ;  /* 0xfffffffc00107947 */ /* 0x000fea000383ffff */
.L_x_23300:
[----:B------:R-:W-:Y:S01]  /*0be0*/  BSSY B0, `(.L_x_23319) ;  /* 0x0000007000007945 */ /* 0x000fe20003800000 */
[----:B------:R-:W-:Y:S02]  /*0bf0*/  IMAD.MOV.U32 R7, RZ, RZ, R4 ;  /* 0x000000ffff077224 */ /* 0x000fe400078e0004 */
[----:B------:R-:W-:Y:S02]  /*0c00*/  IMAD.MOV.U32 R9, RZ, RZ, 0x101f ;  /* 0x0000101fff097424 */ /* 0x000fe400078e00ff */
[----:B------:R-:W-:-:S07]  /*0c10*/  IMAD.MOV.U32 R6, RZ, RZ, -0x1 ;  /* 0xffffffffff067424 */ /* 0x000fce00078e00ff */
[----:B0-----:R-:W-:Y:S05]  /*0c20*/  WARPSYNC.COLLECTIVE R6, `(.L_x_23320) ;  /* 0x0000000006087348 */ /* 0x001fea0003c00000 */
[----:B0-----:R0:W1:Y:S02]  /*0c30*/  SHFL.IDX P0, R6, R2, R7, R9 ;  /* 0x0000000702067389 */ /* 0x0010640000000009 */
[----:B01----:R-:W-:Y:S05]  /*0c40*/  ENDCOLLECTIVE ;  /* 0x000000000000791b */ /* 0x003fea0003800000 */
.L_x_23320:
[----:B------:R-:W-:Y:S05]  /*0c50*/  BSYNC B0 ;  /* 0x0000000000007941 */ /* 0x000fea0003800000 */
.L_x_23319:
[----:B------:R-:W-:Y:S05]  /*0c60*/  BRA `(.L_x_23321) ;  /* 0xfffffff800f87947 */ /* 0x000fea000383ffff */
.L_x_23301:
[----:B------:R-:W-:Y:S01]  /*0c70*/  BSSY B0, `(.L_x_23322) ;  /* 0x0000007000007945 */ /* 0x000fe20003800000 */
[----:B------:R-:W-:Y:S01]  /*0c80*/  MOV R7, R5 ;  /* 0x0000000500077202 */ /* 0x000fe20000000f00 */
[----:B------:R-:W-:Y:S02]  /*0c90*/  IMAD.MOV.U32 R9, RZ, RZ, 0x101f ;  /* 0x0000101fff097424 */ /* 0x000fe400078e00ff */
[----:B------:R-:W-:-:S07]  /*0ca0*/  IMAD.MOV.U32 R6, RZ, RZ, -0x1 ;  /* 0xffffffffff067424 */ /* 0x000fce00078e00ff */
[----:B0-----:R-:W-:Y:S05]  /*0cb0*/  WARPSYNC.COLLECTIVE R6, `(.L_x_23323) ;  /* 0x0000000006087348 */ /* 0x001fea0003c00000 */
[----:B0-----:R0:W1:Y:S02]  /*0cc0*/  SHFL.IDX P0, R6, R2, R7, R9 ;  /* 0x0000000702067389 */ /* 0x0010640000000009 */
[----:B01----:R-:W-:Y:S05]  /*0cd0*/  ENDCOLLECTIVE ;  /* 0x000000000000791b */ /* 0x003fea0003800000 */
.L_x_23323:
[----:B------:R-:W-:Y:S05]  /*0ce0*/  BSYNC B0 ;  /* 0x0000000000007941 */ /* 0x000fea0003800000 */
.L_x_23322:
[----:B------:R-:W-:Y:S05]  /*0cf0*/  BRA `(.L_x_23324) ;  /* 0xfffffff800e07947 */ /* 0x000fea000383ffff */
.L_x_23302:
[----:B------:R-:W-:Y:S01]  /*0d00*/  BSSY B0, `(.L_x_23325) ;  /* 0x0000007000007945 */ /* 0x000fe20003800000 */
[----:B------:R-:W-:Y:S01]  /*0d10*/  MOV R7, R3 ;  /* 0x0000000300077202 */ /* 0x000fe20000000f00 */
[----:B------:R-:W-:Y:S02]  /*0d20*/  IMAD.MOV.U32 R9, RZ, RZ, 0x101f ;  /* 0x0000101fff097424 */ /* 0x000fe400078e00ff */
[----:B------:R-:W-:-:S07]  /*0d30*/  IMAD.MOV.U32 R6, RZ, RZ, -0x1 ;  /* 0xffffffffff067424 */ /* 0x000fce00078e00ff */
[----:B0-----:R-:W-:Y:S05]  /*0d40*/  WARPSYNC.COLLECTIVE R6, `(.L_x_23326) ;  /* 0x0000000006087348 */ /* 0x001fea0003c00000 */
[----:B0-----:R0:W1:Y:S02]  /*0d50*/  SHFL.IDX P0, R6, R2, R7, R9 ;  /* 0x0000000702067389 */ /* 0x0010640000000009 */
[----:B01----:R-:W-:Y:S05]  /*0d60*/  ENDCOLLECTIVE ;  /* 0x000000000000791b */ /* 0x003fea0003800000 */
.L_x_23326:
[----:B------:R-:W-:Y:S05]  /*0d70*/  BSYNC B0 ;  /* 0x0000000000007941 */ /* 0x000fea0003800000 */
.L_x_23325:
[----:B------:R-:W-:Y:S05]  /*0d80*/  BRA `(.L_x_23327) ;  /* 0xfffffff800c87947 */ /* 0x000fea000383ffff */
.L_x_23303:
[----:B------:R-:W-:Y:S01]  /*0d90*/  BSSY B0, `(.L_x_23328) ;  /* 0x0000007000007945 */ /* 0x000fe20003800000 */
[----:B------:R-:W-:Y:S01]  /*0da0*/  MOV R7, R4 ;  /* 0x0000000400077202 */ /* 0x000fe20000000f00 */
[----:B------:R-:W-:Y:S02]  /*0db0*/  IMAD.MOV.U32 R9, RZ, RZ, 0x101f ;  /* 0x0000101fff097424 */ /* 0x000fe400078e00ff */
[----:B------:R-:W-:-:S07]  /*0dc0*/  IMAD.MOV.U32 R6, RZ, RZ, -0x1 ;  /* 0xffffffffff067424 */ /* 0x000fce00078e00ff */
[----:B0-----:R-:W-:Y:S05]  /*0dd0*/  WARPSYNC.COLLECTIVE R6, `(.L_x_23329) ;  /* 0x0000000006087348 */ /* 0x001fea0003c00000 */
[----:B0-----:R0:W1:Y:S02]  /*0de0*/  SHFL.IDX P0, R6, R2, R7, R9 ;  /* 0x0000000702067389 */ /* 0x0010640000000009 */
[----:B01----:R-:W-:Y:S05]  /*0df0*/  ENDCOLLECTIVE ;  /* 0x000000000000791b */ /* 0x003fea0003800000 */
.L_x_23329:
[----:B------:R-:W-:Y:S05]  /*0e00*/  BSYNC B0 ;  /* 0x0000000000007941 */ /* 0x000fea0003800000 */
.L_x_23328:
[----:B------:R-:W-:Y:S05]  /*0e10*/  BRA `(.L_x_23330) ;  /* 0xfffffff800b07947 */ /* 0x000fea000383ffff */
.L_x_23304:
[----:B------:R-:W-:Y:S01]  /*0e20*/  BSSY B0, `(.L_x_23331) ;  /* 0x0000007000007945 */ /* 0x000fe20003800000 */
[----:B------:R-:W-:Y:S01]  /*0e30*/  MOV R7, R5 ;  /* 0x0000000500077202 */ /* 0x000fe20000000f00 */
[----:B------:R-:W-:Y:S02]  /*0e40*/  IMAD.MOV.U32 R9, RZ, RZ, 0x101f ;  /* 0x0000101fff097424 */ /* 0x000fe400078e00ff */
[----:B------:R-:W-:-:S07]  /*0e50*/  IMAD.MOV.U32 R6, RZ, RZ, -0x1 ;  /* 0xffffffffff067424 */ /* 0x000fce00078e00ff */
[----:B0-----:R-:W-:Y:S05]  /*0e60*/  WARPSYNC.COLLECTIVE R6, `(.L_x_23332) ;  /* 0x0000000006087348 */ /* 0x001fea0003c00000 */
[----:B0-----:R0:W1:Y:S02]  /*0e70*/  SHFL.IDX P0, R6, R2, R7, R9 ;  /* 0x0000000702067389 */ /* 0x0010640000000009 */
[----:B01----:R-:W-:Y:S05]  /*0e80*/  ENDCOLLECTIVE ;  /* 0x000000000000791b */ /* 0x003fea0003800000 */
.L_x_23332:
[----:B------:R-:W-:Y:S05]  /*0e90*/  BSYNC B0 ;  /* 0x0000000000007941 */ /* 0x000fea0003800000 */
.L_x_23331:
[----:B------:R-:W-:Y:S05]  /*0ea0*/  BRA `(.L_x_23333) ;  /* 0xfffffff800987947 */ /* 0x000fea000383ffff */
.L_x_23305:
[----:B------:R-:W-:Y:S01]  /*0eb0*/  BSSY B0, `(.L_x_23334) ;  /* 0x0000007000007945 */ /* 0x000fe20003800000 */
[----:B------:R-:W-:Y:S01]  /*0ec0*/  MOV R7, R3 ;  /* 0x0000000300077202 */ /* 0x000fe20000000f00 */
[----:B------:R-:W-:Y:S02]  /*0ed0*/  IMAD.MOV.U32 R9, RZ, RZ, 0x101f ;  /* 0x0000101fff097424 */ /* 0x000fe400078e00ff */
[----:B------:R-:W-:-:S07]  /*0ee0*/  IMAD.MOV.U32 R6, RZ, RZ, -0x1 ;  /* 0xffffffffff067424 */ /* 0x000fce00078e00ff */
[----:B0-----:R-:W-:Y:S05]  /*0ef0*/  WARPSYNC.COLLECTIVE R6, `(.L_x_23335) ;  /* 0x0000000006087348 */ /* 0x001fea0003c00000 */
[----:B0-----:R0:W1:Y:S02]  /*0f00*/  SHFL.IDX P0, R6, R2, R7, R9 ;  /* 0x0000000702067389 */ /* 0x0010640000000009 */
[----:B01----:R-:W-:Y:S05]  /*0f10*/  ENDCOLLECTIVE ;  /* 0x000000000000791b */ /* 0x003fea0003800000 */
.L_x_23335:
[----:B------:R-:W-:Y:S05]  /*0f20*/  BSYNC B0 ;  /* 0x0000000000007941 */ /* 0x000fea0003800000 */
.L_x_23334:
[----:B------:R-:W-:Y:S05]  /*0f30*/  BRA `(.L_x_23336) ;  /* 0xfffffff800807947 */ /* 0x000fea000383ffff */
.L_x_23306:
[----:B------:R-:W-:Y:S01]  /*0f40*/  BSSY B0, `(.L_x_23337) ;  /* 0x0000007000007945 */ /* 0x000fe20003800000 */
[----:B------:R-:W-:Y:S01]  /*0f50*/  MOV R7, R4 ;  /* 0x0000000400077202 */ /* 0x000fe20000000f00 */
[----:B------:R-:W-:Y:S02]  /*0f60*/  IMAD.MOV.U32 R9, RZ, RZ, 0x101f ;  /* 0x0000101fff097424 */ /* 0x000fe400078e00ff */
[----:B------:R-:W-:-:S07]  /*0f70*/  IMAD.MOV.U32 R6, RZ, RZ, -0x1 ;  /* 0xffffffffff067424 */ /* 0x000fce00078e00ff */
[----:B0-----:R-:W-:Y:S05]  /*0f80*/  WARPSYNC.COLLECTIVE R6, `(.L_x_23338) ;  /* 0x0000000006087348 */ /* 0x001fea0003c00000 */
[----:B0-----:R0:W1:Y:S02]  /*0f90*/  SHFL.IDX P0, R6, R2, R7, R9 ;  /* 0x0000000702067389 */ /* 0x0010640000000009 */
[----:B01----:R-:W-:Y:S05]  /*0fa0*/  ENDCOLLECTIVE ;  /* 0x000000000000791b */ /* 0x003fea0003800000 */
.L_x_23338:
[----:B------:R-:W-:Y:S05]  /*0fb0*/  BSYNC B0 ;  /* 0x0000000000007941 */ /* 0x000fea0003800000 */
.L_x_23337:
[----:B------:R-:W-:Y:S05]  /*0fc0*/  BRA `(.L_x_23339) ;  /* 0xfffffff800687947 */ /* 0x000fea000383ffff */
.L_x_23307:
[----:B------:R-:W-:Y:S01]  /*0fd0*/  BSSY B0, `(.L_x_23340) ;  /* 0x0000007000007945 */ /* 0x000fe20003800000 */
[----:B------:R-:W-:Y:S01]  /*0fe0*/  MOV R7, R5 ;  /* 0x0000000500077202 */ /* 0x000fe20000000f00 */
[----:B------:R-:W-:Y:S02]  /*0ff0*/  IMAD.MOV.U32 R9, RZ, RZ, 0x101f ;  /* 0x0000101fff097424 */ /* 0x000fe400078e00ff */
[----:B------:R-:W-:-:S07]  /*1000*/  IMAD.MOV.U32 R6, RZ, RZ, -0x1 ;  /* 0xffffffffff067424 */ /* 0x000fce00078e00ff */
[----:B0-----:R-:W-:Y:S05]  /*1010*/  WARPSYNC.COLLECTIVE R6, `(.L_x_23341) ;  /* 0x0000000006087348 */ /* 0x001fea0003c00000 */
[----:B0-----:R0:W1:Y:S02]  /*1020*/  SHFL.IDX P0, R6, R2, R7, R9 ;  /* 0x0000000702067389 */ /* 0x0010640000000009 */
[----:B01----:R-:W-:Y:S05]  /*1030*/  ENDCOLLECTIVE ;  /* 0x000000000000791b */ /* 0x003fea0003800000 */
.L_x_23341:
[----:B------:R-:W-:Y:S05]  /*1040*/  BSYNC B0 ;  /* 0x0000000000007941 */ /* 0x000fea0003800000 */
.L_x_23340:
[----:B------:R-:W-:Y:S05]  /*1050*/  BRA `(.L_x_23342) ;  /* 0xfffffff800507947 */ /* 0x000fea000383ffff */
.L_x_23308:
[----:B------:R-:W-:Y:S01]  /*1060*/  BSSY B0, `(.L_x_23343) ;  /* 0x0000007000007945 */ /* 0x000fe20003800000 */
[----:B------:R-:W-:Y:S01]  /*1070*/  MOV R7, R3 ;  /* 0x0000000300077202 */ /* 0x000fe20000000f00 */
[----:B------:R-:W-:Y:S02]  /*1080*/  IMAD.MOV.U32 R9, RZ, RZ, 0x101f ;  /* 0x0000101fff097424 */ /* 0x000fe400078e00ff */
[----:B------:R-:W-:-:S07]  /*1090*/  IMAD.MOV.U32 R6, RZ, RZ, -0x1 ;  /* 0xffffffffff067424 */ /* 0x000fce00078e00ff */
[----:B0-----:R-:W-:Y:S05]  /*10a0*/  WARPSYNC.COLLECTIVE R6, `(.L_x_23344) ;  /* 0x0000000006087348 */ /* 0x001fea0003c00000 */
[----:B0-----:R0:W1:Y:S02]  /*10b0*/  SHFL.IDX P0, R6, R2, R7, R9 ;  /* 0x0000000702067389 */ /* 0x0010640000000009 */
[----:B01----:R-:W-:Y:S05]  /*10c0*/  ENDCOLLECTIVE ;  /* 0x000000000000791b */ /* 0x003fea0003800000 */
.L_x_23344:
[----:B------:R-:W-:Y:S05]  /*10d0*/  BSYNC B0 ;  /* 0x0000000000007941 */ /* 0x000fea0003800000 */
.L_x_23343:
[----:B------:R-:W-:Y:S05]  /*10e0*/  BRA `(.L_x_23345) ;  /* 0xfffffff800387947 */ /* 0x000fea000383ffff */
.L_x_23309:
[----:B------:R-:W-:Y:S01]  /*10f0*/  BSSY B0, `(.L_x_23346) ;  /* 0x0000007000007945 */ /* 0x000fe20003800000 */
[----:B------:R-:W-:Y:S01]  /*1100*/  MOV R7, R4 ;  /* 0x0000000400077202 */ /* 0x000fe20000000f00 */
[----:B------:R-:W-:Y:S02]  /*1110*/  IMAD.MOV.U32 R9, RZ, RZ, 0x101f ;  /* 0x0000101fff097424 */ /* 0x000fe400078e00ff */
[----:B------:R-:W-:-:S07]  /*1120*/  IMAD.MOV.U32 R6, RZ, RZ, -0x1 ;  /* 0xffffffffff067424 */ /* 0x000fce00078e00ff */
[----:B0-----:R-:W-:Y:S05]  /*1130*/  WARPSYNC.COLLECTIVE R6, `(.L_x_23347) ;  /* 0x0000000006087348 */ /* 0x001fea0003c00000 */
[----:B0-----:R0:W1:Y:S02]  /*1140*/  SHFL.IDX P0, R6, R2, R7, R9 ;  /* 0x0000000702067389 */ /* 0x0010640000000009 */
[----:B01----:R-:W-:Y:S05]  /*1150*/  ENDCOLLECTIVE ;  /* 0x000000000000791b */ /* 0x003fea0003800000 */
.L_x_23347:
[----:B------:R-:W-:Y:S05]  /*1160*/  BSYNC B0 ;  /* 0x0000000000007941 */ /* 0x000fea0003800000 */
.L_x_23346:
[----:B------:R-:W-:Y:S05]  /*1170*/  BRA `(.L_x_23348) ;  /* 0xfffffff800207947 */ /* 0x000fea000383ffff */
.L_x_23310:
[----:B------:R-:W-:Y:S01]  /*1180*/  BSSY B0, `(.L_x_23349) ;  /* 0x0000007000007945 */ /* 0x000fe20003800000 */
[----:B------:R-:W-:Y:S01]  /*1190*/  MOV R7, R5 ;  /* 0x0000000500077202 */ /* 0x000fe20000000f00 */
[----:B------:R-:W-:Y:S02]  /*11a0*/  IMAD.MOV.U32 R9, RZ, RZ, 0x101f ;  /* 0x0000101fff097424 */ /* 0x000fe400078e00ff */
[----:B------:R-:W-:-:S07]  /*11b0*/  IMAD.MOV.U32 R6, RZ, RZ, -0x1 ;  /* 0xffffffffff067424 */ /* 0x000fce00078e00ff */
[----:B0-----:R-:W-:Y:S05]  /*11c0*/  WARPSYNC.COLLECTIVE R6, `(.L_x_23350) ;  /* 0x0000000006087348 */ /* 0x001fea0003c00000 */
[----:B0-----:R0:W1:Y:S02]  /*11d0*/  SHFL.IDX P0, R6, R2, R7, R9 ;  /* 0x0000000702067389 */ /* 0x0010640000000009 */
[----:B01----:R-:W-:Y:S05]  /*11e0*/  ENDCOLLECTIVE ;  /* 0x000000000000791b */ /* 0x003fea0003800000 */
.L_x_23350:
[----:B------:R-:W-:Y:S05]  /*11f0*/  BSYNC B0 ;  /* 0x0000000000007941 */ /* 0x000fea0003800000 */
.L_x_23349:
[----:B------:R-:W-:Y:S05]  /*1200*/  BRA `(.L_x_23351) ;  /* 0xfffffff800087947 */ /* 0x000fea000383ffff */
.L_x_23311:
[----:B------:R-:W-:Y:S01]  /*1210*/  BSSY B0, `(.L_x_23352) ;  /* 0x0000007000007945 */ /* 0x000fe20003800000 */
[----:B------:R-:W-:Y:S01]  /*1220*/  MOV R7, R3 ;  /* 0x0000000300077202 */ /* 0x000fe20000000f00 */
[----:B------:R-:W-:Y:S02]  /*1230*/  IMAD.MOV.U32 R9, RZ, RZ, 0x101f ;  /* 0x0000101fff097424 */ /* 0x000fe400078e00ff */
[----:B------:R-:W-:-:S07]  /*1240*/  IMAD.MOV.U32 R6, RZ, RZ, -0x1 ;  /* 0xffffffffff067424 */ /* 0x000fce00078e00ff */
[----:B0-----:R-:W-:Y:S05]  /*1250*/  WARPSYNC.COLLECTIVE R6, `(.L_x_23353) ;  /* 0x0000000006087348 */ /* 0x001fea0003c00000 */
[----:B0-----:R0:W1:Y:S02]  /*1260*/  SHFL.IDX P0, R6, R2, R7, R9 ;  /* 0x0000000702067389 */ /* 0x0010640000000009 */
[----:B01----:R-:W-:Y:S05]  /*1270*/  ENDCOLLECTIVE ;  /* 0x000000000000791b */ /* 0x003fea0003800000 */
.L_x_23353:
[----:B------:R-:W-:Y:S05]  /*1280*/  BSYNC B0 ;  /* 0x0000000000007941 */ /* 0x000fea0003800000 */
.L_x_23352:
[----:B------:R-:W-:Y:S05]  /*1290*/  BRA `(.L_x_23354) ;  /* 0xfffffff400f07947 */ /* 0x000fea000383ffff */
.L_x_23312:
[----:B------:R-:W-:Y:S01]  /*12a0*/  BSSY B0, `(.L_x_23355) ;  /* 0x0000007000007945 */ /* 0x000fe20003800000 */
[----:B------:R-:W-:Y:S01]  /*12b0*/  MOV R7, R4 ;  /* 0x0000000400077202 */ /* 0x000fe20000000f00 */
[----:B------:R-:W-:Y:S02]  /*12c0*/  IMAD.MOV.U32 R9, RZ, RZ, 0x101f ;  /* 0x0000101fff097424 */ /* 0x000fe400078e00ff */
[----:B------:R-:W-:-:S07]  /*12d0*/  IMAD.MOV.U32 R6, RZ, RZ, -0x1 ;  /* 0xffffffffff067424 */ /* 0x000fce00078e00ff */
[----:B0-----:R-:W-:Y:S05]  /*12e0*/  WARPSYNC.COLLECTIVE R6, `(.L_x_23356) ;  /* 0x0000000006087348 */ /* 0x001fea0003c00000 */
[----:B0-----:R0:W1:Y:S02]  /*12f0*/  SHFL.IDX P0, R6, R2, R7, R9 ;  /* 0x0000000702067389 */ /* 0x0010640000000009 */
[----:B01----:R-:W-:Y:S05]  /*1300*/  ENDCOLLECTIVE ;  /* 0x000000000000791b */ /* 0x003fea0003800000 */
.L_x_23356:
[----:B------:R-:W-:Y:S05]  /*1310*/  BSYNC B0 ;  /* 0x0000000000007941 */ /* 0x000fea0003800000 */
.L_x_23355:
[----:B------:R-:W-:Y:S05]  /*1320*/  BRA `(.L_x_23357) ;  /* 0xfffffff400d47947 */ /* 0x000fea000383ffff */
.L_x_23313:
[----:B------:R-:W-:Y:S01]  /*1330*/  BSSY B0, `(.L_x_23358) ;  /* 0x0000007000007945 */ /* 0x000fe20003800000 */
[----:B------:R-:W-:Y:S01]  /*1340*/  MOV R7, R0 ;  /* 0x0000000000077202 */ /* 0x000fe20000000f00 */
[----:B------:R-:W-:Y:S02]  /*1350*/  IMAD.MOV.U32 R9, RZ, RZ, 0x101f ;  /* 0x0000101fff097424 */ /* 0x000fe400078e00ff */
[----:B------:R-:W-:-:S07]  /*1360*/  IMAD.MOV.U32 R6, RZ, RZ, -0x1 ;  /* 0xffffffffff067424 */ /* 0x000fce00078e00ff */
[----:B0-----:R-:W-:Y:S05]  /*1370*/  WARPSYNC.COLLECTIVE R6, `(.L_x_23359) ;  /* 0x0000000006087348 */ /* 0x001fea0003c00000 */
[----:B0-----:R0:W1:Y:S02]  /*1380*/  SHFL.IDX P0, R6, R2, R7, R9 ;  /* 0x0000000702067389 */ /* 0x0010640000000009 */
[----:B01----:R-:W-:Y:S05]  /*1390*/  ENDCOLLECTIVE ;  /* 0x000000000000791b */ /* 0x003fea0003800000 */
.L_x_23359:
[----:B------:R-:W-:Y:S05]  /*13a0*/  BSYNC B0 ;  /* 0x0000000000007941 */ /* 0x000fea0003800000 */
.L_x_23358:
[----:B------:R-:W-:Y:S05]  /*13b0*/  BRA `(.L_x_23297) ;  /* 0xfffffff400bc7947 */ /* 0x000fea000383ffff */
        .weak           $__internal_458_$__cuda_sm20_div_u16
        .type           $__internal_458_$__cuda_sm20_div_u16,@function
        .size           $__internal_458_$__cuda_sm20_div_u16,(.L_x_38961 - $__internal_458_$__cuda_sm20_div_u16)
$__internal_458_$__cuda_sm20_div_u16:
        /* <DEDUP_REMOVED lines=18> */
[----:B------:R-:W-:Y:S06]  /*14e0*/  RET.REL.NODEC R2 `(_Z9cuda_gemmIiLi128ELi2ELi1ELi32ELi16ELi16ELi64ELi1ELi1EEviiiPT_S1_S1_iii) ;  /* 0xffffffe802c47950 */ /* 0x000fec0003c3ffff */
.L_x_23360:
        /* <DEDUP_REMOVED lines=9> */
.L_x_38961:


//--------------------- .text._Z9cuda_gemmIiLi128ELi2ELi1ELi32ELi16ELi16ELi64ELi1ELi0EEviiiPT_S1_S1_iii --------------------------
	.section	.text._Z9cuda_gemmIiLi128ELi2ELi1ELi32ELi16ELi16ELi64ELi1ELi0EEviiiPT_S1_S1_iii,"ax",@progbits
	.align	128
        .global         _Z9cuda_gemmIiLi128ELi2ELi1ELi32ELi16ELi16ELi64ELi1ELi0EEviiiPT_S1_S1_iii
        .type           _Z9cuda_gemmIiLi128ELi2ELi1ELi32ELi16ELi16ELi64ELi1ELi0EEviiiPT_S1_S1_iii,@function
        .size           _Z9cuda_gemmIiLi128ELi2ELi1ELi32ELi16ELi16ELi64ELi1ELi0EEviiiPT_S1_S1_iii,(.L_x_38962 - _Z9cuda_gemmIiLi128ELi2ELi1ELi32ELi16ELi16ELi64ELi1ELi0EEviiiPT_S1_S1_iii)
        .other          _Z9cuda_gemmIiLi128ELi2ELi1ELi32ELi16ELi16ELi64ELi1ELi0EEviiiPT_S1_S1_iii,@"STO_CUDA_ENTRY STV_DEFAULT"
_Z9cuda_gemmIiLi128ELi2ELi1ELi32ELi16ELi16ELi64ELi1ELi0EEviiiPT_S1_S1_iii:
.text._Z9cuda_gemmIiLi128ELi2ELi1ELi32ELi16ELi16ELi64ELi1ELi0EEviiiPT_S1_S1_iii:
        /* <DEDUP_REMOVED lines=40> */
.L_x_23363:
        /* <DEDUP_REMOVED lines=25> */
.L_x_23362:
[----:B------:R-:W-:Y:S05]  /*0410*/  BSYNC.RECONVERGENT B0 ;  /* 0x0000000000007941 */ /* 0x000fea0003800200 */
.L_x_23361:
        /* <DEDUP_REMOVED lines=211> */
[----:B------:R-:W-:Y:S05]  /*1150*/  CALL.REL.NOINC `($__internal_459_$__cuda_sm20_div_s16) ;  /* 0x0000001c00847944 */ /* 0x000fea0003c00000 */
[----:B------:R-:W0:Y:S01]  /*1160*/  LDCU UR6, c[0x0][0x3a8] ;  /* 0x00007500ff0677ac */ /* 0x000e220008000800 */
[----:B------:R-:W-:Y:S02]  /*1170*/  UPRMT UR7, UR5, 0x9910, URZ ;  /* 0x0000991005077896 */ /* 0x000fe400080000ff */
[----:B0-----:R-:W-:-:S04]  /*1180*/  UISETP.LT.AND UP0, UPT, UR6, 0x10, UPT ;  /* 0x000000100600788c */ /* 0x001fc8000bf01270 */
[----:B------:R-:W-:-:S03]  /*1190*/  USEL UR5, UR6, 0x10, UP0 ;  /* 0x0000001006057887 */ /* 0x000fc60008000000 */
[----:B------:R-:W-:-:S09]  /*11a0*/  UMOV UR6, UR7 ;  /* 0x0000000700067c82 */ /* 0x000fd20008000000 */
.L_x_23404:
        /* <DEDUP_REMOVED lines=41> */
.L_x_23367:
[----:B------:R-:W-:Y:S05]  /*1440*/  BSYNC.RECONVERGENT B1 ;  /* 0x0000000000017941 */ /* 0x000fea0003800200 */
.L_x_23366:
        /* <DEDUP_REMOVED lines=14> */
.L_x_23368:
        /* <DEDUP_REMOVED lines=26> */
.L_x_23365:
[----:B------:R-:W-:Y:S05]  /*16d0*/  BSYNC.RECONVERGENT B0 ;  /* 0x0000000000007941 */ /* 0x000fea0003800200 */
.L_x_23364:
        /* <DEDUP_REMOVED lines=64> */
.L_x_23403:
        /* <DEDUP_REMOVED lines=11> */
.L_x_23407:
[----:B--2---:R-:W-:-:S07]  /*1b90*/  IMAD R24, R66, R27, RZ ;  /* 0x0000001b42187224 */ /* 0x004fce00078e02ff */
.L_x_23371:
[----:B------:R-:W-:-:S13]  /*1ba0*/  ISETP.GE.AND P0, PT, R25, 0x2, PT ;  /* 0x000000021900780c */ /* 0x000fda0003f06270 */
[----:B------:R-:W-:Y:S05]  /*1bb0*/  @!P0 BRA `(.L_x_23373) ;  /* 0x0000000000108947 */ /* 0x000fea0003800000 */
[----:B------:R-:W-:-:S03]  /*1bc0*/  UMOV UR7, 0xffffffff ;  /* 0xffffffff00077882 */ /* 0x000fc60000000000 */
[----:B------:R-:W-:Y:S05]  /*1bd0*/  BRA.DIV UR7, `(.L_x_23374) ;  /* 0x0000000a07c47947 */ /* 0x000fea000b800000 */
[----:B------:R2:W3:Y:S02]  /*1be0*/  SHFL.IDX PT, R27, R26, R4, 0x101f ;  /* 0x00101f041a1b7589 */ /* 0x0004e400000e0000 */
.L_x_23410:
[----:B0--3--:R-:W-:-:S07]  /*1bf0*/  IMAD R24, R77, R27, R24 ;  /* 0x0000001b4d187224 */ /* 0x009fce00078e0218 */
.L_x_23373:
[----:B------:R-:W-:-:S13]  /*1c00*/  ISETP.GE.AND P6, PT, R25, 0x3, PT ;  /* 0x000000031900780c */ /* 0x000fda0003fc6270 */
[----:B------:R-:W-:Y:S05]  /*1c10*/  @!P6 BRA `(.L_x_23375) ;  /* 0x000000000010e947 */ /* 0x000fea0003800000 */
[----:B------:R-:W-:-:S03]  /*1c20*/  UMOV UR7, 0xffffffff ;  /* 0xffffffff00077882 */ /* 0x000fc60000000000 */
[----:B------:R-:W-:Y:S05]  /*1c30*/  BRA.DIV UR7, `(.L_x_23376) ;  /* 0x0000000a07d07947 */ /* 0x000fea000b800000 */
[----:B------:R3:W4:Y:S02]  /*1c40*/  SHFL.IDX PT, R27, R26, R5, 0x101f ;  /* 0x00101f051a1b7589 */ /* 0x00072400000e0000 */
.L_x_23413:
[----:B0---4-:R-:W-:-:S07]  /*1c50*/  IMAD R24, R78, R27, R24 ;  /* 0x0000001b4e187224 */ /* 0x011fce00078e0218 */
.L_x_23375:
[----:B------:R-:W-:-:S13]  /*1c60*/  ISETP.GE.AND P1, PT, R25, 0x4, PT ;  /* 0x000000041900780c */ /* 0x000fda0003f26270 */
[----:B------:R-:W-:Y:S05]  /*1c70*/  @!P1 BRA `(.L_x_23377) ;  /* 0x0000000000109947 */ /* 0x000fea0003800000 */
[----:B------:R-:W-:-:S03]  /*1c80*/  UMOV UR7, 0xffffffff ;  /* 0xffffffff00077882 */ /* 0x000fc60000000000 */
[----:B------:R-:W-:Y:S05]  /*1c90*/  BRA.DIV UR7, `(.L_x_23378) ;  /* 0x0000000a07dc7947 */ /* 0x000fea000b800000 */
[----:B------:R4:W0:Y:S02]  /*1ca0*/  SHFL.IDX PT, R27, R26, R6, 0x101f ;  /* 0x00101f061a1b7589 */ /* 0x00082400000e0000 */
.L_x_23416:
[----:B0-----:R-:W-:-:S07]  /*1cb0*/  IMAD R24, R79, R27, R24 ;  /* 0x0000001b4f187224 */ /* 0x001fce00078e0218 */
.L_x_23377:
[----:B------:R-:W-:-:S13]  /*1cc0*/  ISETP.GE.AND P2, PT, R25, 0x5, PT ;  /* 0x000000051900780c */ /* 0x000fda0003f46270 */
[----:B------:R-:W-:Y:S05]  /*1cd0*/  @!P2 BRA `(.L_x_23379) ;  /* 0x000000000010a947 */ /* 0x000fea0003800000 */
[----:B------:R-:W-:-:S03]  /*1ce0*/  UMOV UR7, 0xffffffff ;  /* 0xffffffff00077882 */ /* 0x000fc60000000000 */
[----:B------:R-:W-:Y:S05]  /*1cf0*/  BRA.DIV UR7, `(.L_x_23380) ;  /* 0x0000000a07e87947 */ /* 0x000fea000b800000 */
[----:B------:R0:W0:Y:S02]  /*1d00*/  SHFL.IDX PT, R27, R26, R7, 0x101f ;  /* 0x00101f071a1b7589 */ /* 0x00002400000e0000 */
.L_x_23419:
[----:B0-----:R-:W-:-:S07]  /*1d10*/  IMAD R24, R80, R27, R24 ;  /* 0x0000001b50187224 */ /* 0x001fce00078e0218 */
.L_x_23379:
[----:B------:R-:W-:-:S13]  /*1d20*/  ISETP.GE.AND P3, PT, R25, 0x6, PT ;  /* 0x000000061900780c */ /* 0x000fda0003f66270 */
[----:B------:R-:W-:Y:S05]  /*1d30*/  @!P3 BRA `(.L_x_23381) ;  /* 0x000000000010b947 */ /* 0x000fea0003800000 */
[----:B------:R-:W-:-:S03]  /*1d40*/  UMOV UR7, 0xffffffff ;  /* 0xffffffff00077882 */ /* 0x000fc60000000000 */
[----:B------:R-:W-:Y:S05]  /*1d50*/  BRA.DIV UR7, `(.L_x_23382) ;  /* 0x0000000a07f47947 */ /* 0x000fea000b800000 */
[----:B------:R0:W0:Y:S02]  /*1d60*/  SHFL.IDX PT, R27, R26, R8, 0x101f ;  /* 0x00101f081a1b7589 */ /* 0x00002400000e0000 */
.L_x_23422:
[----:B0-----:R-:W-:-:S07]  /*1d70*/  IMAD R24, R81, R27, R24 ;  /* 0x0000001b51187224 */ /* 0x001fce00078e0218 */
.L_x_23381:
[----:B------:R-:W-:-:S13]  /*1d80*/  ISETP.GE.AND P5, PT, R25, 0x7, PT ;  /* 0x000000071900780c */ /* 0x000fda0003fa6270 */
[----:B------:R-:W-:Y:S05]  /*1d90*/  @!P5 BRA `(.L_x_23383) ;  /* 0x000000000010d947 */ /* 0x000fea0003800000 */
[----:B------:R-:W-:-:S03]  /*1da0*/  UMOV UR7, 0xffffffff ;  /* 0xffffffff00077882 */ /* 0x000fc60000000000 */
[----:B------:R-:W-:Y:S05]  /*1db0*/  BRA.DIV UR7, `(.L_x_23384) ;  /* 0x0000000e07007947 */ /* 0x000fea000b800000 */
[----:B------:R0:W0:Y:S02]  /*1dc0*/  SHFL.IDX PT, R27, R26, R9, 0x101f ;  /* 0x00101f091a1b7589 */ /* 0x00002400000e0000 */
.L_x_23425:
[----:B0-----:R-:W-:-:S07]  /*1dd0*/  IMAD R24, R67, R27, R24 ;  /* 0x0000001b43187224 */ /* 0x001fce00078e0218 */
.L_x_23383:
[----:B------:R-:W-:-:S13]  /*1de0*/  ISETP.GE.AND P5, PT, R25, 0x8, PT ;  /* 0x000000081900780c */ /* 0x000fda0003fa6270 */
[----:B------:R-:W-:Y:S05]  /*1df0*/  @!P5 BRA `(.L_x_23385) ;  /* 0x000000000010d947 */ /* 0x000fea0003800000 */
[----:B------:R-:W-:-:S03]  /*1e00*/  UMOV UR7, 0xffffffff ;  /* 0xffffffff00077882 */ /* 0x000fc60000000000 */
[----:B------:R-:W-:Y:S05]  /*1e10*/  BRA.DIV UR7, `(.L_x_23386) ;  /* 0x0000000e070c7947 */ /* 0x000fea000b800000 */
[----:B------:R0:W0:Y:S02]  /*1e20*/  SHFL.IDX PT, R27, R26, R10, 0x101f ;  /* 0x00101f0a1a1b7589 */ /* 0x00002400000e0000 */
.L_x_23428:
[----:B0-----:R-:W-:-:S07]  /*1e30*/  IMAD R24, R68, R27, R24 ;  /* 0x0000001b44187224 */ /* 0x001fce00078e0218 */
.L_x_23385:
[----:B------:R-:W-:-:S13]  /*1e40*/  ISETP.GE.AND P5, PT, R25, 0x9, PT ;  /* 0x000000091900780c */ /* 0x000fda0003fa6270 */
[----:B------:R-:W-:Y:S05]  /*1e50*/  @!P5 BRA `(.L_x_23387) ;  /* 0x000000000010d947 */ /* 0x000fea0003800000 */
[----:B------:R-:W-:-:S03]  /*1e60*/  UMOV UR7, 0xffffffff ;  /* 0xffffffff00077882 */ /* 0x000fc60000000000 */
[----:B------:R-:W-:Y:S05]  /*1e70*/  BRA.DIV UR7, `(.L_x_23388) ;  /* 0x0000000e07187947 */ /* 0x000fea000b800000 */
[----:B------:R0:W0:Y:S02]  /*1e80*/  SHFL.IDX PT, R27, R26, R11, 0x101f ;  /* 0x00101f0b1a1b7589 */ /* 0x00002400000e0000 */
.L_x_23431:
[----:B0-----:R-:W-:-:S07]  /*1e90*/  IMAD R24, R69, R27, R24 ;  /* 0x0000001b45187224 */ /* 0x001fce00078e0218 */
.L_x_23387:
[----:B------:R-:W-:-:S13]  /*1ea0*/  ISETP.GE.AND P5, PT, R25, 0xa, PT ;  /* 0x0000000a1900780c */ /* 0x000fda0003fa6270 */
[----:B------:R-:W-:Y:S05]  /*1eb0*/  @!P5 BRA `(.L_x_23389) ;  /* 0x000000000010d947 */ /* 0x000fea0003800000 */
[----:B------:R-:W-:-:S03]  /*1ec0*/  UMOV UR7, 0xffffffff ;  /* 0xffffffff00077882 */ /* 0x000fc60000000000 */
[----:B------:R-:W-:Y:S05]  /*1ed0*/  BRA.DIV UR7, `(.L_x_23390) ;  /* 0x0000000e07247947 */ /* 0x000fea000b800000 */
[----:B------:R0:W0:Y:S02]  /*1ee0*/  SHFL.IDX PT, R27, R26, R12, 0x101f ;  /* 0x00101f0c1a1b7589 */ /* 0x00002400000e0000 */
.L_x_23434:
[----:B0-----:R-:W-:-:S07]  /*1ef0*/  IMAD R24, R70, R27, R24 ;  /* 0x0000001b46187224 */ /* 0x001fce00078e0218 */
.L_x_23389:
[----:B------:R-:W-:-:S13]  /*1f00*/  ISETP.GE.AND P5, PT, R25, 0xb, PT ;  /* 0x0000000b1900780c */ /* 0x000fda0003fa6270 */
[----:B------:R-:W-:Y:S05]  /*1f10*/  @!P5 BRA `(.L_x_23391) ;  /* 0x000000000010d947 */ /* 0x000fea0003800000 */
[----:B------:R-:W-:-:S03]  /*1f20*/  UMOV UR7, 0xffffffff ;  /* 0xffffffff00077882 */ /* 0x000fc60000000000 */
[----:B------:R-:W-:Y:S05]  /*1f30*/  BRA.DIV UR7, `(.L_x_23392) ;  /* 0x0000000e07307947 */ /* 0x000fea000b800000 */
[----:B------:R0:W0:Y:S02]  /*1f40*/  SHFL.IDX PT, R27, R26, R13, 0x101f ;  /* 0x00101f0d1a1b7589 */ /* 0x00002400000e0000 */
.L_x_23437:
[----:B0-----:R-:W-:-:S07]  /*1f50*/  IMAD R24, R71, R27, R24 ;  /* 0x0000001b47187224 */ /* 0x001fce00078e0218 */
.L_x_23391:
[----:B------:R-:W-:-:S13]  /*1f60*/  ISETP.GE.AND P5, PT, R25, 0xc, PT ;  /* 0x0000000c1900780c */ /* 0x000fda0003fa6270 */
[----:B------:R-:W-:Y:S05]  /*1f70*/  @!P5 BRA `(.L_x_23393) ;  /* 0x000000000010d947 */ /* 0x000fea0003800000 */
[----:B------:R-:W-:-:S03]  /*1f80*/  UMOV UR7, 0xffffffff ;  /* 0xffffffff00077882 */ /* 0x000fc60000000000 */
[----:B------:R-:W-:Y:S05]  /*1f90*/  BRA.DIV UR7, `(.L_x_23394) ;  /* 0x0000000e073c7947 */ /* 0x000fea000b800000 */
[----:B------:R0:W0:Y:S02]  /*1fa0*/  SHFL.IDX PT, R27, R26, R14, 0x101f ;  /* 0x00101f0e1a1b7589 */ /* 0x00002400000e0000 */
.L_x_23440:
[----:B0-----:R-:W-:-:S07]  /*1fb0*/  IMAD R24, R72, R27, R24 ;  /* 0x0000001b48187224 */ /* 0x001fce00078e0218 */
.L_x_23393:
[----:B------:R-:W-:-:S13]  /*1fc0*/  ISETP.GE.AND P5, PT, R25, 0xd, PT ;  /* 0x0000000d1900780c */ /* 0x000fda0003fa6270 */
[----:B------:R-:W-:Y:S05]  /*1fd0*/  @!P5 BRA `(.L_x_23395) ;  /* 0x000000000010d947 */ /* 0x000fea0003800000 */
[----:B------:R-:W-:-:S03]  /*1fe0*/  UMOV UR7, 0xffffffff ;  /* 0xffffffff00077882 */ /* 0x000fc60000000000 */
[----:B------:R-:W-:Y:S05]  /*1ff0*/  BRA.DIV UR7, `(.L_x_23396) ;  /* 0x0000000e07487947 */ /* 0x000fea000b800000 */
[----:B------:R0:W0:Y:S02]  /*2000*/  SHFL.IDX PT, R27, R26, R15, 0x101f ;  /* 0x00101f0f1a1b7589 */ /* 0x00002400000e0000 */
.L_x_23443:
[----:B0-----:R-:W-:-:S07]  /*2010*/  IMAD R24, R73, R27, R24 ;  /* 0x0000001b49187224 */ /* 0x001fce00078e0218 */
.L_x_23395:
[----:B------:R-:W-:-:S13]  /*2020*/  ISETP.GE.AND P5, PT, R25, 0xe, PT ;  /* 0x0000000e1900780c */ /* 0x000fda0003fa6270 */
[----:B------:R-:W-:Y:S05]  /*2030*/  @!P5 BRA `(.L_x_23397) ;  /* 0x000000000010d947 */ /* 0x000fea0003800000 */
[----:B------:R-:W-:-:S03]  /*2040*/  UMOV UR7, 0xffffffff ;  /* 0xffffffff00077882 */ /* 0x000fc60000000000 */
[----:B------:R-:W-:Y:S05]  /*2050*/  BRA.DIV UR7, `(.L_x_23398) ;  /* 0x0000000e07547947 */ /* 0x000fea000b800000 */
[----:B------:R0:W0:Y:S02]  /*2060*/  SHFL.IDX PT, R27, R26, R16, 0x101f ;  /* 0x00101f101a1b7589 */ /* 0x00002400000e0000 */
.L_x_23446:
[----:B0-----:R-:W-:-:S07]  /*2070*/  IMAD R24, R74, R27, R24 ;  /* 0x0000001b4a187224 */ /* 0x001fce00078e0218 */
.L_x_23397:
[----:B------:R-:W-:-:S13]  /*2080*/  ISETP.GE.AND P5, PT, R25, 0xf, PT ;  /* 0x0000000f1900780c */ /* 0x000fda0003fa6270 */
[----:B------:R-:W-:Y:S05]  /*2090*/  @!P5 BRA `(.L_x_23399) ;  /* 0x000000000010d947 */ /* 0x000fea0003800000 */
[----:B------:R-:W-:-:S03]  /*20a0*/  UMOV UR7, 0xffffffff ;  /* 0xffffffff00077882 */ /* 0x000fc60000000000 */
[----:B------:R-:W-:Y:S05]  /*20b0*/  BRA.DIV UR7, `(.L_x_23400) ;  /* 0x0000000e07607947 */ /* 0x000fea000b800000 */
[----:B------:R0:W0:Y:S02]  /*20c0*/  SHFL.IDX PT, R27, R26, R17, 0x101f ;  /* 0x00101f111a1b7589 */ /* 0x00002400000e0000 */
.L_x_23449:
[----:B0-----:R-:W-:-:S07]  /*20d0*/  IMAD R24, R75, R27, R24 ;  /* 0x0000001b4b187224 */ /* 0x001fce00078e0218 */
.L_x_23399:
[----:B------:R-:W-:-:S13]  /*20e0*/  ISETP.GE.AND P5, PT, R25, 0x10, PT ;  /* 0x000000101900780c */ /* 0x000fda0003fa6270 */
[----:B------:R-:W-:Y:S05]  /*20f0*/  @!P5 BRA `(.L_x_23401) ;  /* 0x000000040018d947 */ /* 0x000fea0003800000 */
[----:B------:R-:W-:-:S03]  /*2100*/  UMOV UR7, 0xffffffff ;  /* 0xffffffff00077882 */ /* 0x000fc60000000000 */
[----:B------:R-:W-:Y:S05]  /*2110*/  BRA.DIV UR7, `(.L_x_23402) ;  /* 0x0000000e076c7947 */ /* 0x000fea000b800000 */
[----:B------:R0:W0:Y:S02]  /*2120*/  SHFL.IDX PT, R25, R26, R18, 0x101f ;  /* 0x00101f121a197589 */ /* 0x00002400000e0000 */
.L_x_23452:
[----:B0-----:R-:W-:Y:S01]  /*2130*/  IMAD R24, R76, R25, R24 ;  /* 0x000000194c187224 */ /* 0x001fe200078e0218 */
[----:B------:R-:W-:Y:S06]  /*2140*/  BRA `(.L_x_23401) ;  /* 0x0000000400047947 */ /* 0x000fec0003800000 */
.L_x_23370:
        /* <DEDUP_REMOVED lines=65> */
.L_x_23401:
[----:B------:R-:W-:Y:S02]  /*2560*/  VIADD R21, R21, UR6 ;  /* 0x0000000615157c36 */ /* 0x000fe40008000000 */
[----:B------:R-:W-:-:S03]  /*2570*/  IMAD.IADD R23, R24, 0x1, R23 ;  /* 0x0000000118177824 */ /* 0x000fc600078e0217 */
[----:B------:R-:W-:-:S13]  /*2580*/  ISETP.GE.AND P5, PT, R21, UR5, PT ;  /* 0x0000000515007c0c */ /* 0x000fda000bfa6270 */
[----:B------:R-:W-:Y:S05]  /*2590*/  @!P5 BRA `(.L_x_23403) ;  /* 0xfffffff40050d947 */ /* 0x000fea000383ffff */
.L_x_23369:
        /* <DEDUP_REMOVED lines=12> */
.L_x_23372:
[----:B------:R-:W-:Y:S01]  /*2660*/  BSSY B0, `(.L_x_23405) ;  /* 0x0000007000007945 */ /* 0x000fe20003800000 */
[----:B------:R-:W-:Y:S01]  /*2670*/  IMAD.MOV.U32 R28, RZ, RZ, R65 ;  /* 0x000000ffff1c7224 */ /* 0x000fe200078e0041 */
[----:B------:R-:W-:Y:S01]  /*2680*/  MOV R29, 0x101f ;  /* 0x0000101f001d7802 */ /* 0x000fe20000000f00 */
[----:B------:R-:W-:-:S07]  /*2690*/  IMAD.MOV.U32 R27, RZ, RZ, -0x1 ;  /* 0xffffffffff1b7424 */ /* 0x000fce00078e00ff */
[----:B0-----:R-:W-:Y:S05]  /*26a0*/  WARPSYNC.COLLECTIVE R27, `(.L_x_23406) ;  /* 0x000000001b087348 */ /* 0x001fea0003c00000 */
[----:B------:R1:W2:Y:S02]  /*26b0*/  SHFL.IDX P5, R27, R26, R28, R29 ;  /* 0x0000001c1a1b7389 */ /* 0x0002a400000a001d */
[----:B012---:R-:W-:Y:S05]  /*26c0*/  ENDCOLLECTIVE ;  /* 0x000000000000791b */ /* 0x007fea0003800000 */
.L_x_23406:
[----:B------:R-:W-:Y:S05]  /*26d0*/  BSYNC B0 ;  /* 0x0000000000007941 */ /* 0x000fea0003800000 */
.L_x_23405:
[----:B------:R-:W-:Y:S05]  /*26e0*/  BRA `(.L_x_23407) ;  /* 0xfffffff400287947 */ /* 0x000fea000383ffff */
.L_x_23374:
[----:B------:R-:W-:Y:S01]  /*26f0*/  HFMA2 R29, -RZ, RZ, 0, 0.000503063201904296875 ;  /* 0x0000101fff1d7431 */ /* 0x000fe200000001ff */
[----:B------:R-:W-:Y:S01]  /*2700*/  BSSY B0, `(.L_x_23408) ;  /* 0x0000006000007945 */ /* 0x000fe20003800000 */
[----:B------:R-:W-:Y:S02]  /*2710*/  IMAD.MOV.U32 R28, RZ, RZ, R4 ;  /* 0x000000ffff1c7224 */ /* 0x000fe400078e0004 */
[----:B------:R-:W-:-:S07]  /*2720*/  IMAD.MOV.U32 R27, RZ, RZ, -0x1 ;  /* 0xffffffffff1b7424 */ /* 0x000fce00078e00ff */
[----:B01----:R-:W-:Y:S05]  /*2730*/  WARPSYNC.COLLECTIVE R27, `(.L_x_23409) ;  /* 0x000000001b087348 */ /* 0x003fea0003c00000 */
[----:B------:R2:W3:Y:S02]  /*2740*/  SHFL.IDX P5, R27, R26, R28, R29 ;  /* 0x0000001c1a1b7389 */ /* 0x0004e400000a001d */
[----:B0123--:R-:W-:Y:S05]  /*2750*/  ENDCOLLECTIVE ;  /* 0x000000000000791b */ /* 0x00ffea0003800000 */
.L_x_23409:
[----:B------:R-:W-:Y:S05]  /*2760*/  BSYNC B0 ;  /* 0x0000000000007941 */ /* 0x000fea0003800000 */
.L_x_23408:
[----:B------:R-:W-:Y:S05]  /*2770*/  BRA `(.L_x_23410) ;  /* 0xfffffff4001c7947 */ /* 0x000fea000383ffff */
.L_x_23376:
[----:B------:R-:W-:Y:S01]  /*2780*/  BSSY B0, `(.L_x_23411) ;  /* 0x0000007000007945 */ /* 0x000fe20003800000 */
[----:B------:R-:W-:Y:S01]  /*2790*/  IMAD.MOV.U32 R28, RZ, RZ, R5 ;  /* 0x000000ffff1c7224 */ /* 0x000fe200078e0005 */
[----:B------:R-:W-:Y:S01]  /*27a0*/  MOV R29, 0x101f ;  /* 0x0000101f001d7802 */ /* 0x000fe20000000f00 */
[----:B------:R-:W-:-:S07]  /*27b0*/  IMAD.MOV.U32 R27, RZ, RZ, -0x1 ;  /* 0xffffffffff1b7424 */ /* 0x000fce00078e00ff */
[----:B012---:R-:W-:Y:S05]  /*27c0*/  WARPSYNC.COLLECTIVE R27, `(.L_x_23412) ;  /* 0x000000001b087348 */ /* 0x007fea0003c00000 */
[----:B------:R3:W4:Y:S02]  /*27d0*/  SHFL.IDX P5, R27, R26, R28, R29 ;  /* 0x0000001c1a1b7389 */ /* 0x00072400000a001d */
[----:B01234-:R-:W-:Y:S05]  /*27e0*/  ENDCOLLECTIVE ;  /* 0x000000000000791b */ /* 0x01ffea0003800000 */
.L_x_23412:
[----:B------:R-:W-:Y:S05]  /*27f0*/  BSYNC B0 ;  /* 0x0000000000007941 */ /* 0x000fea0003800000 */
.L_x_23411:
[----:B------:R-:W-:Y:S05]  /*2800*/  BRA `(.L_x_23413) ;  /* 0xfffffff400107947 */ /* 0x000fea000383ffff */
.L_x_23378:
[----:B------:R-:W-:Y:S01]  /*2810*/  HFMA2 R29, -RZ, RZ, 0, 0.000503063201904296875 ;  /* 0x0000101fff1d7431 */ /* 0x000fe200000001ff */
[----:B------:R-:W-:Y:S01]  /*2820*/  BSSY B0, `(.L_x_23414) ;  /* 0x0000006000007945 */ /* 0x000fe20003800000 */
[----:B------:R-:W-:Y:S02]  /*2830*/  IMAD.MOV.U32 R28, RZ, RZ, R6 ;  /* 0x000000ffff1c7224 */ /* 0x000fe400078e0006 */
[----:B------:R-:W-:-:S07]  /*2840*/  IMAD.MOV.U32 R27, RZ, RZ, -0x1 ;  /* 0xffffffffff1b7424 */ /* 0x000fce00078e00ff */
[----:B0123--:R-:W-:Y:S05]  /*2850*/  WARPSYNC.COLLECTIVE R27, `(.L_x_23415) ;  /* 0x000000001b087348 */ /* 0x00ffea0003c00000 */
[----:B------:R4:W0:Y:S02]  /*2860*/  SHFL.IDX P5, R27, R26, R28, R29 ;  /* 0x0000001c1a1b7389 */ /* 0x00082400000a001d */
[----:B01234-:R-:W-:Y:S05]  /*2870*/  ENDCOLLECTIVE ;  /* 0x000000000000791b */ /* 0x01ffea0003800000 */
.L_x_23415:
[----:B------:R-:W-:Y:S05]  /*2880*/  BSYNC B0 ;  /* 0x0000000000007941 */ /* 0x000fea0003800000 */
.L_x_23414:
[----:B------:R-:W-:Y:S05]  /*2890*/  BRA `(.L_x_23416) ;  /* 0xfffffff400047947 */ /* 0x000fea000383ffff */
.L_x_23380:
[----:B------:R-:W-:Y:S01]  /*28a0*/  BSSY B0, `(.L_x_23417) ;  /* 0x0000007000007945 */ /* 0x000fe20003800000 */
[----:B------:R-:W-:Y:S01]  /*28b0*/  IMAD.MOV.U32 R28, RZ, RZ, R7 ;  /* 0x000000ffff1c7224 */ /* 0x000fe200078e0007 */
[----:B------:R-:W-:Y:S01]  /*28c0*/  MOV R29, 0x101f ;  /* 0x0000101f001d7802 */ /* 0x000fe20000000f00 */
[----:B------:R-:W-:-:S07]  /*28d0*/  IMAD.MOV.U32 R27, RZ, RZ, -0x1 ;  /* 0xffffffffff1b7424 */ /* 0x000fce00078e00ff */
[----:B01234-:R-:W-:Y:S05]  /*28e0*/  WARPSYNC.COLLECTIVE R27, `(.L_x_23418) ;  /* 0x000000001b087348 */ /* 0x01ffea0003c00000 */
[----:B------:R0:W0:Y:S02]  /*28f0*/  SHFL.IDX P5, R27, R26, R28, R29 ;  /* 0x0000001c1a1b7389 */ /* 0x00002400000a001d */
[----:B01234-:R-:W-:Y:S05]  /*2900*/  ENDCOLLECTIVE ;  /* 0x000000000000791b */ /* 0x01ffea0003800000 */
.L_x_23418:
[----:B------:R-:W-:Y:S05]  /*2910*/  BSYNC B0 ;  /* 0x0000000000007941 */ /* 0x000fea0003800000 */
.L_x_23417:
[----:B------:R-:W-:Y:S05]  /*2920*/  BRA `(.L_x_23419) ;  /* 0xfffffff000f87947 */ /* 0x000fea000383ffff */
.L_x_23382:
[----:B------:R-:W-:Y:S01]  /*2930*/  HFMA2 R29, -RZ, RZ, 0, 0.000503063201904296875 ;  /* 0x0000101fff1d7431 */ /* 0x000fe200000001ff */
[----:B------:R-:W-:Y:S01]  /*2940*/  BSSY B0, `(.L_x_23420) ;  /* 0x0000006000007945 */ /* 0x000fe20003800000 */
[----:B------:R-:W-:Y:S02]  /*2950*/  IMAD.MOV.U32 R28, RZ, RZ, R8 ;  /* 0x000000ffff1c7224 */ /* 0x000fe400078e0008 */
[----:B------:R-:W-:-:S07]  /*2960*/  IMAD.MOV.U32 R27, RZ, RZ, -0x1 ;  /* 0xffffffffff1b7424 */ /* 0x000fce00078e00ff */
[----:B01234-:R-:W-:Y:S05]  /*2970*/  WARPSYNC.COLLECTIVE R27, `(.L_x_23421) ;  /* 0x000000001b087348 */ /* 0x01ffea0003c00000 */
[----:B------:R0:W0:Y:S02]  /*2980*/  SHFL.IDX P5, R27, R26, R28, R29 ;  /* 0x0000001c1a1b7389 */ /* 0x00002400000a001d */
[----:B01234-:R-:W-:Y:S05]  /*2990*/  ENDCOLLECTIVE ;  /* 0x000000000000791b */ /* 0x01ffea0003800000 */
.L_x_23421:
[----:B------:R-:W-:Y:S05]  /*29a0*/  BSYNC B0 ;  /* 0x0000000000007941 */ /* 0x000fea0003800000 */
.L_x_23420:
[----:B------:R-:W-:Y:S05]  /*29b0*/  BRA `(.L_x_23422) ;  /* 0xfffffff000ec7947 */ /* 0x000fea000383ffff */
.L_x_23384:
[----:B------:R-:W-:Y:S01]  /*29c0*/  BSSY B0, `(.L_x_23423) ;  /* 0x0000007000007945 */ /* 0x000fe20003800000 */
[----:B------:R-:W-:Y:S01]  /*29d0*/  IMAD.MOV.U32 R28, RZ, RZ, R9 ;  /* 0x000000ffff1c7224 */ /* 0x000fe200078e0009 */
[----:B------:R-:W-:Y:S01]  /*29e0*/  MOV R29, 0x101f ;  /* 0x0000101f001d7802 */ /* 0x000fe20000000f00 */
[----:B------:R-:W-:-:S07]  /*29f0*/  IMAD.MOV.U32 R27, RZ, RZ, -0x1 ;  /* 0xffffffffff1b7424 */ /* 0x000fce00078e00ff */
[----:B01234-:R-:W-:Y:S05]  /*2a00*/  WARPSYNC.COLLECTIVE R27, `(.L_x_23424) ;  /* 0x000000001b087348 */ /* 0x01ffea0003c00000 */
[----:B------:R0:W0:Y:S02]  /*2a10*/  SHFL.IDX P5, R27, R26, R28, R29 ;  /* 0x0000001c1a1b7389 */ /* 0x00002400000a001d */
[----:B01234-:R-:W-:Y:S05]  /*2a20*/  ENDCOLLECTIVE ;  /* 0x000000000000791b */ /* 0x01ffea0003800000 */
.L_x_23424:
[----:B------:R-:W-:Y:S05]  /*2a30*/  BSYNC B0 ;  /* 0x0000000000007941 */ /* 0x000fea0003800000 */
.L_x_23423:
[----:B------:R-:W-:Y:S05]  /*2a40*/  BRA `(.L_x_23425) ;  /* 0xfffffff000e07947 */ /* 0x000fea000383ffff */
.L_x_23386:
[----:B------:R-:W-:Y:S01]  /*2a50*/  HFMA2 R29, -RZ, RZ, 0, 0.000503063201904296875 ;  /* 0x0000101fff1d7431 */ /* 0x000fe200000001ff */
[----:B------:R-:W-:Y:S01]  /*2a60*/  BSSY B0, `(.L_x_23426) ;  /* 0x0000006000007945 */ /* 0x000fe20003800000 */
[----:B------:R-:W-:Y:S02]  /*2a70*/  IMAD.MOV.U32 R28, RZ, RZ, R10 ;  /* 0x000000ffff1c7224 */ /* 0x000fe400078e000a */
[----:B------:R-:W-:-:S07]  /*2a80*/  IMAD.MOV.U32 R27, RZ, RZ, -0x1 ;  /* 0xffffffffff1b7424 */ /* 0x000fce00078e00ff */
[----:B01234-:R-:W-:Y:S05]  /*2a90*/  WARPSYNC.COLLECTIVE R27, `(.L_x_23427) ;  /* 0x000000001b087348 */ /* 0x01ffea0003c00000 */
[----:B------:R0:W0:Y:S02]  /*2aa0*/  SHFL.IDX P5, R27, R26, R28, R29 ;  /* 0x0000001c1a1b7389 */ /* 0x00002400000a001d */
[----:B01234-:R-:W-:Y:S05]  /*2ab0*/  ENDCOLLECTIVE ;  /* 0x000000000000791b */ /* 0x01ffea0003800000 */
.L_x_23427:
[----:B------:R-:W-:Y:S05]  /*2ac0*/  BSYNC B0 ;  /* 0x0000000000007941 */ /* 0x000fea0003800000 */
.L_x_23426:
[----:B------:R-:W-:Y:S05]  /*2ad0*/  BRA `(.L_x_23428) ;  /* 0xfffffff000d47947 */ /* 0x000fea000383ffff */
.L_x_23388:
[----:B------:R-:W-:Y:S01]  /*2ae0*/  BSSY B0, `(.L_x_23429) ;  /* 0x0000007000007945 */ /* 0x000fe20003800000 */
[----:B------:R-:W-:Y:S01]  /*2af0*/  IMAD.MOV.U32 R28, RZ, RZ, R11 ;  /* 0x000000ffff1c7224 */ /* 0x000fe200078e000b */
[----:B------:R-:W-:Y:S01]  /*2b00*/  MOV R29, 0x101f ;  /* 0x0000101f001d7802 */ /* 0x000fe20000000f00 */
[----:B------:R-:W-:-:S07]  /*2b10*/  IMAD.MOV.U32 R27, RZ, RZ, -0x1 ;  /* 0xffffffffff1b7424 */ /* 0x000fce00078e00ff */
[----:B01234-:R-:W-:Y:S05]  /*2b20*/  WARPSYNC.COLLECTIVE R27, `(.L_x_23430) ;  /* 0x000000001b087348 */ /* 0x01ffea0003c00000 */
[----:B------:R0:W0:Y:S02]  /*2b30*/  SHFL.IDX P5, R27, R26, R28, R29 ;  /* 0x0000001c1a1b7389 */ /* 0x00002400000a001d */
[----:B01234-:R-:W-:Y:S05]  /*2b40*/  ENDCOLLECTIVE ;  /* 0x000000000000791b */ /* 0x01ffea0003800000 */
.L_x_23430:
[----:B------:R-:W-:Y:S05]  /*2b50*/  BSYNC B0 ;  /* 0x0000000000007941 */ /* 0x000fea0003800000 */
.L_x_23429:
[----:B------:R-:W-:Y:S05]  /*2b60*/  BRA `(.L_x_23431) ;  /* 0xfffffff000c87947 */ /* 0x000fea000383ffff */
.L_x_23390:
[----:B------:R-:W-:Y:S01]  /*2b70*/  HFMA2 R29, -RZ, RZ, 0, 0.000503063201904296875 ;  /* 0x0000101fff1d7431 */ /* 0x000fe200000001ff */
[----:B------:R-:W-:Y:S01]  /*2b80*/  BSSY B0, `(.L_x_23432) ;  /* 0x0000006000007945 */ /* 0x000fe20003800000 */
[----:B------:R-:W-:Y:S02]  /*2b90*/  IMAD.MOV.U32 R28, RZ, RZ, R12 ;  /* 0x000000ffff1c7224 */ /* 0x000fe400078e000c */
[----:B------:R-:W-:-:S07]  /*2ba0*/  IMAD.MOV.U32 R27, RZ, RZ, -0x1 ;  /* 0xffffffffff1b7424 */ /* 0x000fce00078e00ff */
[----:B01234-:R-:W-:Y:S05]  /*2bb0*/  WARPSYNC.COLLECTIVE R27, `(.L_x_23433) ;  /* 0x000000001b087348 */ /* 0x01ffea0003c00000 */
[----:B------:R0:W0:Y:S02]  /*2bc0*/  SHFL.IDX P5, R27, R26, R28, R29 ;  /* 0x0000001c1a1b7389 */ /* 0x00002400000a001d */
[----:B01234-:R-:W-:Y:S05]  /*2bd0*/  ENDCOLLECTIVE ;  /* 0x000000000000791b */ /* 0x01ffea0003800000 */
.L_x_23433:
[----:B------:R-:W-:Y:S05]  /*2be0*/  BSYNC B0 ;  /* 0x0000000000007941 */ /* 0x000fea0003800000 */
.L_x_23432:
[----:B------:R-:W-:Y:S05]  /*2bf0*/  BRA `(.L_x_23434) ;  /* 0xfffffff000bc7947 */ /* 0x000fea000383ffff */
.L_x_23392:
[----:B------:R-:W-:Y:S01]  /*2c00*/  BSSY B0, `(.L_x_23435) ;  /* 0x0000007000007945 */ /* 0x000fe20003800000 */
[----:B------:R-:W-:Y:S01]  /*2c10*/  IMAD.MOV.U32 R28, RZ, RZ, R13 ;  /* 0x000000ffff1c7224 */ /* 0x000fe200078e000d */
[----:B------:R-:W-:Y:S01]  /*2c20*/  MOV R29, 0x101f ;  /* 0x0000101f001d7802 */ /* 0x000fe20000000f00 */
[----:B------:R-:W-:-:S07]  /*2c30*/  IMAD.MOV.U32 R27, RZ, RZ, -0x1 ;  /* 0xffffffffff1b7424 */ /* 0x000fce00078e00ff */
[----:B01234-:R-:W-:Y:S05]  /*2c40*/  WARPSYNC.COLLECTIVE R27, `(.L_x_23436) ;  /* 0x000000001b087348 */ /* 0x01ffea0003c00000 */
[----:B------:R0:W0:Y:S02]  /*2c50*/  SHFL.IDX P5, R27, R26, R28, R29 ;  /* 0x0000001c1a1b7389 */ /* 0x00002400000a001d */
[----:B01234-:R-:W-:Y:S05]  /*2c60*/  ENDCOLLECTIVE ;  /* 0x000000000000791b */ /* 0x01ffea0003800000 */
.L_x_23436:
[----:B------:R-:W-:Y:S05]  /*2c70*/  BSYNC B0 ;  /* 0x0000000000007941 */ /* 0x000fea0003800000 */
.L_x_23435:
[----:B------:R-:W-:Y:S05]  /*2c80*/  BRA `(.L_x_23437) ;  /* 0xfffffff000b07947 */ /* 0x000fea000383ffff */
.L_x_23394:
[----:B------:R-:W-:Y:S01]  /*2c90*/  HFMA2 R29, -RZ, RZ, 0, 0.000503063201904296875 ;  /* 0x0000101fff1d7431 */ /* 0x000fe200000001ff */
[----:B------:R-:W-:Y:S01]  /*2ca0*/  BSSY B0, `(.L_x_23438) ;  /* 0x0000006000007945 */ /* 0x000fe20003800000 */
[----:B------:R-:W-:Y:S02]  /*2cb0*/  IMAD.MOV.U32 R28, RZ, RZ, R14 ;  /* 0x000000ffff1c7224 */ /* 0x000fe400078e000e */
[----:B------:R-:W-:-:S07]  /*2cc0*/  IMAD.MOV.U32 R27, RZ, RZ, -0x1 ;  /* 0xffffffffff1b7424 */ /* 0x000fce00078e00ff */
[----:B01234-:R-:W-:Y:S05]  /*2cd0*/  WARPSYNC.COLLECTIVE R27, `(.L_x_23439) ;  /* 0x000000001b087348 */ /* 0x01ffea0003c00000 */
[----:B------:R0:W0:Y:S02]  /*2ce0*/  SHFL.IDX P5, R27, R26, R28, R29 ;  /* 0x0000001c1a1b7389 */ /* 0x00002400000a001d */
[----:B01234-:R-:W-:Y:S05]  /*2cf0*/  ENDCOLLECTIVE ;  /* 0x000000000000791b */ /* 0x01ffea0003800000 */
.L_x_23439:
[----:B------:R-:W-:Y:S05]  /*2d00*/  BSYNC B0 ;  /* 0x0000000000007941 */ /* 0x000fea0003800000 */
.L_x_23438:
[----:B------:R-:W-:Y:S05]  /*2d10*/  BRA `(.L_x_23440) ;  /* 0xfffffff000a47947 */ /* 0x000fea000383ffff */
.L_x_23396:
[----:B------:R-:W-:Y:S01]  /*2d20*/  BSSY B0, `(.L_x_23441) ;  /* 0x0000007000007945 */ /* 0x000fe20003800000 */
[----:B------:R-:W-:Y:S01]  /*2d30*/  IMAD.MOV.U32 R28, RZ, RZ, R15 ;  /* 0x000000ffff1c7224 */ /* 0x000fe200078e000f */
[----:B------:R-:W-:Y:S01]  /*2d40*/  MOV R29, 0x101f ;  /* 0x0000101f001d7802 */ /* 0x000fe20000000f00 */
[----:B------:R-:W-:-:S07]  /*2d50*/  IMAD.MOV.U32 R27, RZ, RZ, -0x1 ;  /* 0xffffffffff1b7424 */ /* 0x000fce00078e00ff */
[----:B01234-:R-:W-:Y:S05]  /*2d60*/  WARPSYNC.COLLECTIVE R27, `(.L_x_23442) ;  /* 0x000000001b087348 */ /* 0x01ffea0003c00000 */
[----:B------:R0:W0:Y:S02]  /*2d70*/  SHFL.IDX P5, R27, R26, R28, R29 ;  /* 0x0000001c1a1b7389 */ /* 0x00002400000a001d */
[----:B01234-:R-:W-:Y:S05]  /*2d80*/  ENDCOLLECTIVE ;  /* 0x000000000000791b */ /* 0x01ffea0003800000 */
.L_x_23442:
[----:B------:R-:W-:Y:S05]  /*2d90*/  BSYNC B0 ;  /* 0x0000000000007941 */ /* 0x000fea0003800000 */
.L_x_23441:
[----:B------:R-:W-:Y:S05]  /*2da0*/  BRA `(.L_x_23443) ;  /* 0xfffffff000987947 */ /* 0x000fea000383ffff */
.L_x_23398:
[----:B------:R-:W-:Y:S01]  /*2db0*/  HFMA2 R29, -RZ, RZ, 0, 0.000503063201904296875 ;  /* 0x0000101fff1d7431 */ /* 0x000fe200000001ff */
[----:B------:R-:W-:Y:S01]  /*2dc0*/  BSSY B0, `(.L_x_23444) ;  /* 0x0000006000007945 */ /* 0x000fe20003800000 */
[----:B------:R-:W-:Y:S02]  /*2dd0*/  IMAD.MOV.U32 R28, RZ, RZ, R16 ;  /* 0x000000ffff1c7224 */ /* 0x000fe400078e0010 */
[----:B------:R-:W-:-:S07]  /*2de0*/  IMAD.MOV.U32 R27, RZ, RZ, -0x1 ;  /* 0xffffffffff1b7424 */ /* 0x000fce00078e00ff */
[----:B01234-:R-:W-:Y:S05]  /*2df0*/  WARPSYNC.COLLECTIVE R27, `(.L_x_23445) ;  /* 0x000000001b087348 */ /* 0x01ffea0003c00000 */
[----:B------:R0:W0:Y:S02]  /*2e00*/  SHFL.IDX P5, R27, R26, R28, R29 ;  /* 0x0000001c1a1b7389 */ /* 0x00002400000a001d */
[----:B01234-:R-:W-:Y:S05]  /*2e10*/  ENDCOLLECTIVE ;  /* 0x000000000000791b */ /* 0x01ffea0003800000 */
.L_x_23445:
[----:B------:R-:W-:Y:S05]  /*2e20*/  BSYNC B0 ;  /* 0x0000000000007941 */ /* 0x000fea0003800000 */
.L_x_23444:
[----:B------:R-:W-:Y:S05]  /*2e30*/  BRA `(.L_x_23446) ;  /* 0xfffffff0008c7947 */ /* 0x000fea000383ffff */
.L_x_23400:
[----:B------:R-:W-:Y:S01]  /*2e40*/  BSSY B0, `(.L_x_23447) ;  /* 0x0000007000007945 */ /* 0x000fe20003800000 */
[----:B------:R-:W-:Y:S01]  /*2e50*/  IMAD.MOV.U32 R28, RZ, RZ, R17 ;  /* 0x000000ffff1c7224 */ /* 0x000fe200078e0011 */
[----:B------:R-:W-:Y:S01]  /*2e60*/  MOV R29, 0x101f ;  /* 0x0000101f001d7802 */ /* 0x000fe20000000f00 */
[----:B------:R-:W-:-:S07]  /*2e70*/  IMAD.MOV.U32 R27, RZ, RZ, -0x1 ;  /* 0xffffffffff1b7424 */ /* 0x000fce00078e00ff */
[----:B01234-:R-:W-:Y:S05]  /*2e80*/  WARPSYNC.COLLECTIVE R27, `(.L_x_23448) ;  /* 0x000000001b087348 */ /* 0x01ffea0003c00000 */
[----:B------:R0:W0:Y:S02]  /*2e90*/  SHFL.IDX P5, R27, R26, R28, R29 ;  /* 0x0000001c1a1b7389 */ /* 0x00002400000a001d */
[----:B01234-:R-:W-:Y:S05]  /*2ea0*/  ENDCOLLECTIVE ;  /* 0x000000000000791b */ /* 0x01ffea0003800000 */
.L_x_23448:
[----:B------:R-:W-:Y:S05]  /*2eb0*/  BSYNC B0 ;  /* 0x0000000000007941 */ /* 0x000fea0003800000 */
.L_x_23447:
[----:B------:R-:W-:Y:S05]  /*2ec0*/  BRA `(.L_x_23449) ;  /* 0xfffffff000807947 */ /* 0x000fea000383ffff */
.L_x_23402:
[----:B------:R-:W-:Y:S01]  /*2ed0*/  HFMA2 R29, -RZ, RZ, 0, 0.000503063201904296875 ;  /* 0x0000101fff1d7431 */ /* 0x000fe200000001ff */
[----:B------:R-:W-:Y:S01]  /*2ee0*/  BSSY B0, `(.L_x_23450) ;  /* 0x0000006000007945 */ /* 0x000fe20003800000 */
[----:B------:R-:W-:Y:S02]  /*2ef0*/  IMAD.MOV.U32 R28, RZ, RZ, R18 ;  /* 0x000000ffff1c7224 */ /* 0x000fe400078e0012 */
[----:B------:R-:W-:-:S07]  /*2f00*/  IMAD.MOV.U32 R27, RZ, RZ, -0x1 ;  /* 0xffffffffff1b7424 */ /* 0x000fce00078e00ff */
[----:B01234-:R-:W-:Y:S05]  /*2f10*/  WARPSYNC.COLLECTIVE R27, `(.L_x_23451) ;  /* 0x000000001b087348 */ /* 0x01ffea0003c00000 */
[----:B------:R0:W0:Y:S02]  /*2f20*/  SHFL.IDX P5, R27, R26, R28, R29 ;  /* 0x0000001c1a1b7389 */ /* 0x00002400000a001d */
[----:B01234-:R-:W-:Y:S05]  /*2f30*/  ENDCOLLECTIVE ;  /* 0x000000000000791b */ /* 0x01ffea0003800000 */
.L_x_23451:
[----:B------:R-:W-:Y:S05]  /*2f40*/  BSYNC B0 ;  /* 0x0000000000007941 */ /* 0x000fea0003800000 */
.L_x_23450:
[----:B------:R-:W-:Y:S01]  /*2f50*/  IMAD.MOV.U32 R25, RZ, RZ, R27 ;  /* 0x000000ffff197224 */ /* 0x000fe200078e001b */
[----:B------:R-:W-:Y:S06]  /*2f60*/  BRA `(.L_x_23452) ;  /* 0xfffffff000707947 */ /* 0x000fec000383ffff */
        .weak           $__internal_459_$__cuda_sm20_div_s16
        .type           $__internal_459_$__cuda_sm20_div_s16,@function
        .size           $__internal_459_$__cuda_sm20_div_s16,(.L_x_38962 - $__internal_459_$__cuda_sm20_div_s16)
$__internal_459_$__cuda_sm20_div_s16:
        /* <DEDUP_REMOVED lines=25> */
[----:B------:R-:W-:Y:S05]  /*3100*/  RET.REL.NODEC R20 `(_Z9cuda_gemmIiLi128ELi2ELi1ELi32ELi16ELi16ELi64ELi1ELi0EEviiiPT_S1_S1_iii) ;  /* 0xffffffcc14bc7950 */ /* 0x000fea0003c3ffff */
.L_x_23453:
        /* <DEDUP_REMOVED lines=15> */
.L_x_38962:


//--------------------- .text._Z9cuda_gemmIiLi128ELi2ELi1ELi32ELi16ELi16ELi64ELi0ELi1EEviiiPT_S1_S1_iii --------------------------
	.section	.text._Z9cuda_gemmIiLi128ELi2ELi1ELi32ELi16ELi16ELi64ELi0ELi1EEviiiPT_S1_S1_iii,"ax",@progbits
	.align	128
        .global         _Z9cuda_gemmIiLi128ELi2ELi1ELi32ELi16ELi16ELi64ELi0ELi1EEviiiPT_S1_S1_iii
        .type           _Z9cuda_gemmIiLi128ELi2ELi1ELi32ELi16ELi16ELi64ELi0ELi1EEviiiPT_S1_S1_iii,@function
        .size           _Z9cuda_gemmIiLi128ELi2ELi1ELi32ELi16ELi16ELi64ELi0ELi1EEviiiPT_S1_S1_iii,(.L_x_38963 - _Z9cuda_gemmIiLi128ELi2ELi1ELi32ELi16ELi16ELi64ELi0ELi1EEviiiPT_S1_S1_iii)
        .other          _Z9cuda_gemmIiLi128ELi2ELi1ELi32ELi16ELi16ELi64ELi0ELi1EEviiiPT_S1_S1_iii,@"STO_CUDA_ENTRY STV_DEFAULT"
_Z9cuda_gemmIiLi128ELi2ELi1ELi32ELi16ELi16ELi64ELi0ELi1EEviiiPT_S1_S1_iii:
.text._Z9cuda_gemmIiLi128ELi2ELi1ELi32ELi16ELi16ELi64ELi0ELi1EEviiiPT_S1_S1_iii:
[----:B------:R-:W-:Y:S01]  /*0000*/  LDC R1, c[0x0][0x37c] ;  /* 0x0000df00ff017b82 */ /* 0x000fe20000000800 */
[----:B------:R-:W0:Y:S07]  /*0010*/  S2R R5, SR_TID.X ;  /* 0x0000000000057919 */ /* 0x000e2e0000002100 */
[----:B------:R-:W1:Y:S01]  /*0020*/  LDC R0, c[0x0][0x360] ;  /* 0x0000d800ff007b82 */ /* 0x000e620000000800 */
[----:B------:R-:W-:Y:S02]  /*0030*/  MOV R9, 0x80 ;  /* 0x0000008000097802 */ /* 0x000fe40000000f00 */
[----:B-1----:R-:W-:Y:S01]  /*0040*/  LOP3.LUT R3, R0, 0xff, RZ, 0xc0, !PT ;  /* 0x000000ff00037812 */ /* 0x002fe200078ec0ff */
[----:B0-----:R-:W-:-:S05]  /*0050*/  IMAD.IADD R2, R5, 0x1, R0 ;  /* 0x0000000105027824 */ /* 0x001fca00078e0200 */
[----:B------:R-:W-:-:S07]  /*0060*/  LOP3.LUT R4, R2, 0xff, RZ, 0xc, !PT ;  /* 0x000000ff02047812 */ /* 0x000fce00078e0cff */
[----:B------:R-:W-:Y:S05]  /*0070*/  CALL.REL.NOINC `($__internal_460_$__cuda_sm20_div_u16) ;  /* 0x0000001000e07944 */ /* 0x000fea0003c00000 */
        /* <DEDUP_REMOVED lines=18> */
.L_x_23456:
        /* <DEDUP_REMOVED lines=13> */
.L_x_23455:
[----:B------:R-:W-:Y:S05]  /*0270*/  BSYNC.RECONVERGENT B0 ;  /* 0x0000000000007941 */ /* 0x000fea0003800200 */
.L_x_23454:
        /* <DEDUP_REMOVED lines=9> */
.L_x_23459:
        /* <DEDUP_REMOVED lines=39> */
.L_x_23458:
[----:B------:R-:W-:Y:S05]  /*0580*/  BSYNC.RECONVERGENT B0 ;  /* 0x0000000000007941 */ /* 0x000fea0003800200 */
.L_x_23457:
        /* <DEDUP_REMOVED lines=16> */
.L_x_23462:
        /* <DEDUP_REMOVED lines=8> */
.L_x_23461:
[----:B------:R-:W-:Y:S05]  /*0710*/  BSYNC.RECONVERGENT B0 ;  /* 0x0000000000007941 */ /* 0x000fea0003800200 */
.L_x_23460:
        /* <DEDUP_REMOVED lines=18> */
.L_x_23481:
[----:B------:R-:W-:-:S03]  /*0840*/  UMOV UR4, 0xffffffff ;  /* 0xffffffff00047882 */ /* 0x000fc60000000000 */
[----:B------:R-:W-:Y:S05]  /*0850*/  BRA.DIV UR4, `(.L_x_23465) ;  /* 0x0000000204cc7947 */ /* 0x000fea000b800000 */
.L_x_23484:
[----:B------:R-:W-:Y:S01]  /*0860*/  UMOV UR4, 0xffffffff ;  /* 0xffffffff00047882 */ /* 0x000fe20000000000 */
[----:B------:R-:W-:Y:S02]  /*0870*/  LOP3.LUT R2, R5, 0x4, RZ, 0xfc, !PT ;  /* 0x0000000405027812 */ /* 0x000fe400078efcff */
[----:B------:R-:W-:Y:S05]  /*0880*/  BRA.DIV UR4, `(.L_x_23466) ;  /* 0x0000000204e47947 */ /* 0x000fea000b800000 */
.L_x_23487:
[----:B------:R-:W-:Y:S01]  /*0890*/  UMOV UR4, 0xffffffff ;  /* 0xffffffff00047882 */ /* 0x000fe20000000000 */
[----:B------:R-:W-:Y:S02]  /*08a0*/  VIADD R3, R5, 0x5 ;  /* 0x0000000505037836 */ /* 0x000fe40000000000 */
[----:B------:R-:W-:Y:S05]  /*08b0*/  BRA.DIV UR4, `(.L_x_23467) ;  /* 0x0000000204fc7947 */ /* 0x000fea000b800000 */
.L_x_23490:
[----:B------:R-:W-:Y:S01]  /*08c0*/  UMOV UR4, 0xffffffff ;  /* 0xffffffff00047882 */ /* 0x000fe20000000000 */
[----:B------:R-:W-:Y:S02]  /*08d0*/  LOP3.LUT R4, R5, 0x6, RZ, 0xfc, !PT ;  /* 0x0000000605047812 */ /* 0x000fe400078efcff */
[----:B------:R-:W-:Y:S05]  /*08e0*/  BRA.DIV UR4, `(.L_x_23468) ;  /* 0x0000000604147947 */ /* 0x000fea000b800000 */
.L_x_23493:
[----:B------:R-:W-:Y:S01]  /*08f0*/  UMOV UR4, 0xffffffff ;  /* 0xffffffff00047882 */ /* 0x000fe20000000000 */
[----:B------:R-:W-:Y:S02]  /*0900*/  IADD3 R2, PT, PT, R5, 0x7, RZ ;  /* 0x0000000705027810 */ /* 0x000fe40007ffe0ff */
[----:B------:R-:W-:Y:S05]  /*0910*/  BRA.DIV UR4, `(.L_x_23469) ;  /* 0x00000006042c7947 */ /* 0x000fea000b800000 */
.L_x_23496:
[----:B------:R-:W-:Y:S01]  /*0920*/  UMOV UR4, 0xffffffff ;  /* 0xffffffff00047882 */ /* 0x000fe20000000000 */
[----:B------:R-:W-:Y:S02]  /*0930*/  LOP3.LUT R3, R5, 0x8, RZ, 0xfc, !PT ;  /* 0x0000000805037812 */ /* 0x000fe400078efcff */
[----:B------:R-:W-:Y:S05]  /*0940*/  BRA.DIV UR4, `(.L_x_23470) ;  /* 0x0000000604447947 */ /* 0x000fea000b800000 */
.L_x_23499:
[----:B------:R-:W-:Y:S01]  /*0950*/  UMOV UR4, 0xffffffff ;  /* 0xffffffff00047882 */ /* 0x000fe20000000000 */
[----:B------:R-:W-:Y:S02]  /*0960*/  VIADD R4, R5, 0x9 ;  /* 0x0000000905047836 */ /* 0x000fe40000000000 */
[----:B------:R-:W-:Y:S05]  /*0970*/  BRA.DIV UR4, `(.L_x_23471) ;  /* 0x00000006045c7947 */ /* 0x000fea000b800000 */
.L_x_23502:
[----:B------:R-:W-:Y:S01]  /*0980*/  UMOV UR4, 0xffffffff ;  /* 0xffffffff00047882 */ /* 0x000fe20000000000 */
[----:B------:R-:W-:Y:S02]  /*0990*/  LOP3.LUT R2, R5, 0xa, RZ, 0xfc, !PT ;  /* 0x0000000a05027812 */ /* 0x000fe400078efcff */
[----:B------:R-:W-:Y:S05]  /*09a0*/  BRA.DIV UR4, `(.L_x_23472) ;  /* 0x0000000604747947 */ /* 0x000fea000b800000 */
.L_x_23505:
[----:B------:R-:W-:Y:S01]  /*09b0*/  UMOV UR4, 0xffffffff ;  /* 0xffffffff00047882 */ /* 0x000fe20000000000 */
[----:B------:R-:W-:Y:S02]  /*09c0*/  VIADD R3, R5, 0xb ;  /* 0x0000000b05037836 */ /* 0x000fe40000000000 */
[----:B------:R-:W-:Y:S05]  /*09d0*/  BRA.DIV UR4, `(.L_x_23473) ;  /* 0x00000006048c7947 */ /* 0x000fea000b800000 */
.L_x_23508:
[----:B------:R-:W-:Y:S01]  /*09e0*/  UMOV UR4, 0xffffffff ;  /* 0xffffffff00047882 */ /* 0x000fe20000000000 */
[----:B------:R-:W-:Y:S02]  /*09f0*/  LOP3.LUT R4, R5, 0xc, RZ, 0xfc, !PT ;  /* 0x0000000c05047812 */ /* 0x000fe400078efcff */
[----:B------:R-:W-:Y:S05]  /*0a00*/  BRA.DIV UR4, `(.L_x_23474) ;  /* 0x0000000604a47947 */ /* 0x000fea000b800000 */
.L_x_23511:
[----:B------:R-:W-:Y:S01]  /*0a10*/  UMOV UR4, 0xffffffff ;  /* 0xffffffff00047882 */ /* 0x000fe20000000000 */
[----:B------:R-:W-:Y:S02]  /*0a20*/  VIADD R2, R5, 0xd ;  /* 0x0000000d05027836 */ /* 0x000fe40000000000 */
[----:B------:R-:W-:Y:S05]  /*0a30*/  BRA.DIV UR4, `(.L_x_23475) ;  /* 0x0000000604bc7947 */ /* 0x000fea000b800000 */
.L_x_23514:
[----:B------:R-:W-:Y:S01]  /*0a40*/  UMOV UR4, 0xffffffff ;  /* 0xffffffff00047882 */ /* 0x000fe20000000000 */
[----:B------:R-:W-:Y:S02]  /*0a50*/  LOP3.LUT R3, R5, 0xe, RZ, 0xfc, !PT ;  /* 0x0000000e05037812 */ /* 0x000fe400078efcff */
[----:B------:R-:W-:Y:S05]  /*0a60*/  BRA.DIV UR4, `(.L_x_23476) ;  /* 0x0000000604d47947 */ /* 0x000fea000b800000 */
.L_x_23517:
[----:B------:R-:W-:Y:S01]  /*0a70*/  UMOV UR4, 0xffffffff ;  /* 0xffffffff00047882 */ /* 0x000fe20000000000 */
[----:B------:R-:W-:Y:S02]  /*0a80*/  IADD3 R5, PT, PT, R5, -0x1, RZ ;  /* 0xffffffff05057810 */ /* 0x000fe40007ffe0ff */
[----:B------:R-:W-:Y:S05]  /*0a90*/  BRA.DIV UR4, `(.L_x_23477) ;  /* 0x0000000604ec7947 */ /* 0x000fea000b800000 */
.L_x_23520:
[----:B------:R-:W-:-:S03]  /*0aa0*/  UMOV UR4, 0xffffffff ;  /* 0xffffffff00047882 */ /* 0x000fc60000000000 */
[----:B------:R-:W-:Y:S05]  /*0ab0*/  BRA.DIV UR4, `(.L_x_23478) ;  /* 0x0000000a04087947 */ /* 0x000fea000b800000 */
.L_x_23523:
[----:B------:R-:W-:Y:S01]  /*0ac0*/  UMOV UR4, 0xffffffff ;  /* 0xffffffff00047882 */ /* 0x000fe20000000000 */
[----:B------:R-:W-:Y:S02]  /*0ad0*/  LOP3.LUT R5, R5, 0xf, RZ, 0xc0, !PT ;  /* 0x0000000f05057812 */ /* 0x000fe400078ec0ff */
[----:B------:R-:W-:Y:S05]  /*0ae0*/  BRA.DIV UR4, `(.L_x_23479) ;  /* 0x0000000a04207947 */ /* 0x000fea000b800000 */
.L_x_23463:
[----:B------:R-:W-:Y:S05]  /*0af0*/  WARPSYNC.ALL ;  /* 0x0000000000007948 */ /* 0x000fea0003800000 */
[----:B------:R-:W-:Y:S06]  /*0b00*/  BAR.SYNC.DEFER_BLOCKING 0x0 ;  /* 0x0000000000007b1d */ /* 0x000fec0000010000 */
[----:B------:R-:W-:Y:S05]  /*0b10*/  EXIT ;  /* 0x000000000000794d */ /* 0x000fea0003800000 */
.L_x_23464:
[----:B01----:R-:W-:Y:S02]  /*0b20*/  IMAD.MOV.U32 R6, RZ, RZ, -0x1 ;  /* 0xffffffffff067424 */ /* 0x003fe400078e00ff */
[----:B------:R-:W-:Y:S02]  /*0b30*/  IMAD.MOV.U32 R7, RZ, RZ, R5 ;  /* 0x000000ffff077224 */ /* 0x000fe400078e0005 */
[----:B------:R-:W-:-:S07]  /*0b40*/  IMAD.MOV.U32 R9, RZ, RZ, 0x101f ;  /* 0x0000101fff097424 */ /* 0x000fce00078e00ff */
[----:B--2---:R-:W-:Y:S05]  /*0b50*/  WARPSYNC.COLLECTIVE R6, `(.L_x_23480) ;  /* 0x0000000006087348 */ /* 0x004fea0003c00000 */
[----:B--2---:R0:W1:Y:S02]  /*0b60*/  SHFL.IDX P0, R6, R0, R7, R9 ;  /* 0x0000000700067389 */ /* 0x0040640000000009 */
[----:B01----:R-:W-:Y:S05]  /*0b70*/  ENDCOLLECTIVE ;  /* 0x000000000000791b */ /* 0x003fea0003800000 */
.L_x_23480:
[----:B------:R-:W-:Y:S05]  /*0b80*/  BRA `(.L_x_23481) ;  /* 0xfffffffc002c7947 */ /* 0x000fea000383ffff */
.L_x_23465:
[----:B------:R-:W-:Y:S01]  /*0b90*/  BSSY B0, `(.L_x_23482) ;  /* 0x0000007000007945 */ /* 0x000fe20003800000 */
[----:B------:R-:W-:Y:S01]  /*0ba0*/  MOV R7, R2 ;  /* 0x0000000200077202 */ /* 0x000fe20000000f00 */
[----:B------:R-:W-:Y:S02]  /*0bb0*/  IMAD.MOV.U32 R9, RZ, RZ, 0x101f ;  /* 0x0000101fff097424 */ /* 0x000fe400078e00ff */
[----:B01----:R-:W-:-:S07]  /*0bc0*/  IMAD.MOV.U32 R6, RZ, RZ, -0x1 ;  /* 0xffffffffff067424 */ /* 0x003fce00078e00ff */
[----:B--2---:R-:W-:Y:S05]  /*0bd0*/  WARPSYNC.COLLECTIVE R6, `(.L_x_23483) ;  /* 0x0000000006087348 */ /* 0x004fea0003c00000 */
[----:B--2---:R0:W1:Y:S02]  /*0be0*/  SHFL.IDX P0, R6, R0, R7, R9 ;  /* 0x0000000700067389 */ /* 0x0040640000000009 */
[----:B01----:R-:W-:Y:S05]  /*0bf0*/  ENDCOLLECTIVE ;  /* 0x000000000000791b */ /* 0x003fea0003800000 */
.L_x_23483:
[----:B------:R-:W-:Y:S05]  /*0c00*/  BSYNC B0 ;  /* 0x0000000000007941 */ /* 0x000fea0003800000 */
.L_x_23482:
[----:B------:R-:W-:Y:S05]  /*0c10*/  BRA `(.L_x_23484) ;  /* 0xfffffffc00107947 */ /* 0x000fea000383ffff */
.L_x_23466:
[----:B------:R-:W-:Y:S01]  /*0c20*/  HFMA2 R9, -RZ, RZ, 0, 0.000503063201904296875 ;  /* 0x0000101fff097431 */ /* 0x000fe200000001ff */
[----:B------:R-:W-:Y:S01]  /*0c30*/  BSSY B0, `(.L_x_23485) ;  /* 0x0000006000007945 */ /* 0x000fe20003800000 */
[----:B------:R-:W-:Y:S02]  /*0c40*/  IMAD.MOV.U32 R7, RZ, RZ, R3 ;  /* 0x000000ffff077224 */ /* 0x000fe400078e0003 */
[----:B01----:R-:W-:-:S07]  /*0c50*/  IMAD.MOV.U32 R6, RZ, RZ, -0x1 ;  /* 0xffffffffff067424 */ /* 0x003fce00078e00ff */
[----:B--2---:R-:W-:Y:S05]  /*0c60*/  WARPSYNC.COLLECTIVE R6, `(.L_x_23486) ;  /* 0x0000000006087348 */ /* 0x004fea0003c00000 */
[----:B--2---:R0:W1:Y:S02]  /*0c70*/  SHFL.IDX P0, R6, R0, R7, R9 ;  /* 0x0000000700067389 */ /* 0x0040640000000009 */
[----:B01----:R-:W-:Y:S05]  /*0c80*/  ENDCOLLECTIVE ;  /* 0x000000000000791b */ /* 0x003fea0003800000 */
.L_x_23486:
[----:B------:R-:W-:Y:S05]  /*0c90*/  BSYNC B0 ;  /* 0x0000000000007941 */ /* 0x000fea0003800000 */
.L_x_23485:
[----:B------:R-:W-:Y:S05]  /*0ca0*/  BRA `(.L_x_23487) ;  /* 0xfffffff800f87947 */ /* 0x000fea000383ffff */
.L_x_23467:
[----:B------:R-:W-:Y:S01]  /*0cb0*/  BSSY B0, `(.L_x_23488) ;  /* 0x0000007000007945 */ /* 0x000fe20003800000 */
[----:B------:R-:W-:Y:S01]  /*0cc0*/  IMAD.MOV.U32 R7, RZ, RZ, R4 ;  /* 0x000000ffff077224 */ /* 0x000fe200078e0004 */
[----:B01----:R-:W-:Y:S01]  /*0cd0*/  MOV R6, 0xffffffff ;  /* 0xffffffff00067802 */ /* 0x003fe20000000f00 */
[----:B------:R-:W-:-:S07]  /*0ce0*/  IMAD.MOV.U32 R9, RZ, RZ, 0x101f ;  /* 0x0000101fff097424 */ /* 0x000fce00078e00ff */
[----:B--2---:R-:W-:Y:S05]  /*0cf0*/  WARPSYNC.COLLECTIVE R6, `(.L_x_23489) ;  /* 0x0000000006087348 */ /* 0x004fea0003c00000 */
[----:B--2---:R0:W1:Y:S02]  /*0d00*/  SHFL.IDX P0, R6, R0, R7, R9 ;  /* 0x0000000700067389 */ /* 0x0040640000000009 */
[----:B01----:R-:W-:Y:S05]  /*0d10*/  ENDCOLLECTIVE ;  /* 0x000000000000791b */ /* 0x003fea0003800000 */
.L_x_23489:
[----:B------:R-:W-:Y:S05]  /*0d20*/  BSYNC B0 ;  /* 0x0000000000007941 */ /* 0x000fea0003800000 */
.L_x_23488:
[----:B------:R-:W-:Y:S05]  /*0d30*/  BRA `(.L_x_23490) ;  /* 0xfffffff800e07947 */ /* 0x000fea000383ffff */
.L_x_23468:
[----:B------:R-:W-:Y:S01]  /*0d40*/  BSSY B0, `(.L_x_23491) ;  /* 0x0000007000007945 */ /* 0x000fe20003800000 */
[----:B------:R-:W-:Y:S02]  /*0d50*/  IMAD.MOV.U32 R7, RZ, RZ, R2 ;  /* 0x000000ffff077224 */ /* 0x000fe400078e0002 */
[----:B------:R-:W-:Y:S02]  /*0d60*/  IMAD.MOV.U32 R9, RZ, RZ, 0x101f ;  /* 0x0000101fff097424 */ /* 0x000fe400078e00ff */
[----:B01----:R-:W-:-:S07]  /*0d70*/  IMAD.MOV.U32 R6, RZ, RZ, -0x1 ;  /* 0xffffffffff067424 */ /* 0x003fce00078e00ff */
[----:B--2---:R-:W-:Y:S05]  /*0d80*/  WARPSYNC.COLLECTIVE R6, `(.L_x_23492) ;  /* 0x0000000006087348 */ /* 0x004fea0003c00000 */
[----:B--2---:R0:W1:Y:S02]  /*0d90*/  SHFL.IDX P0, R6, R0, R7, R9 ;  /* 0x0000000700067389 */ /* 0x0040640000000009 */
[----:B01----:R-:W-:Y:S05]  /*0da0*/  ENDCOLLECTIVE ;  /* 0x000000000000791b */ /* 0x003fea0003800000 */
.L_x_23492:
[----:B------:R-:W-:Y:S05]  /*0db0*/  BSYNC B0 ;  /* 0x0000000000007941 */ /* 0x000fea0003800000 */
.L_x_23491:
[----:B------:R-:W-:Y:S05]  /*0dc0*/  BRA `(.L_x_23493) ;  /* 0xfffffff800c87947 */ /* 0x000fea000383ffff */
.L_x_23469:
[----:B------:R-:W-:Y:S01]  /*0dd0*/  BSSY B0, `(.L_x_23494) ;  /* 0x0000007000007945 */ /* 0x000fe20003800000 */
[----:B------:R-:W-:Y:S01]  /*0de0*/  MOV R7, R3 ;  /* 0x0000000300077202 */ /* 0x000fe20000000f00 */
[----:B------:R-:W-:Y:S02]  /*0df0*/  IMAD.MOV.U32 R9, RZ, RZ, 0x101f ;  /* 0x0000101fff097424 */ /* 0x000fe400078e00ff */
[----:B01----:R-:W-:-:S07]  /*0e00*/  IMAD.MOV.U32 R6, RZ, RZ, -0x1 ;  /* 0xffffffffff067424 */ /* 0x003fce00078e00ff */
[----:B--2---:R-:W-:Y:S05]  /*0e10*/  WARPSYNC.COLLECTIVE R6, `(.L_x_23495) ;  /* 0x0000000006087348 */ /* 0x004fea0003c00000 */
[----:B--2---:R0:W1:Y:S02]  /*0e20*/  SHFL.IDX P0, R6, R0, R7, R9 ;  /* 0x0000000700067389 */ /* 0x0040640000000009 */
[----:B01----:R-:W-:Y:S05]  /*0e30*/  ENDCOLLECTIVE ;  /* 0x000000000000791b */ /* 0x003fea0003800000 */
.L_x_23495:
[----:B------:R-:W-:Y:S05]  /*0e40*/  BSYNC B0 ;  /* 0x0000000000007941 */ /* 0x000fea0003800000 */
.L_x_23494:
[----:B------:R-:W-:Y:S05]  /*0e50*/  BRA `(.L_x_23496) ;  /* 0xfffffff800b07947 */ /* 0x000fea000383ffff */
.L_x_23470:
[----:B------:R-:W-:Y:S01]  /*0e60*/  BSSY B0, `(.L_x_23497) ;  /* 0x0000007000007945 */ /* 0x000fe20003800000 */
[----:B------:R-:W-:Y:S01]  /*0e70*/  MOV R7, R4 ;  /* 0x0000000400077202 */ /* 0x000fe20000000f00 */
[----:B------:R-:W-:Y:S02]  /*0e80*/  IMAD.MOV.U32 R9, RZ, RZ, 0x101f ;  /* 0x0000101fff097424 */ /* 0x000fe400078e00ff */
[----:B01----:R-:W-:-:S07]  /*0e90*/  IMAD.MOV.U32 R6, RZ, RZ, -0x1 ;  /* 0xffffffffff067424 */ /* 0x003fce00078e00ff */
[----:B--2---:R-:W-:Y:S05]  /*0ea0*/  WARPSYNC.COLLECTIVE R6, `(.L_x_23498) ;  /* 0x0000000006087348 */ /* 0x004fea0003c00000 */
[----:B--2---:R0:W1:Y:S02]  /*0eb0*/  SHFL.IDX P0, R6, R0, R7, R9 ;  /* 0x0000000700067389 */ /* 0x0040640000000009 */
[----:B01----:R-:W-:Y:S05]  /*0ec0*/  ENDCOLLECTIVE ;  /* 0x000000000000791b */ /* 0x003fea0003800000 */
.L_x_23498:
[----:B------:R-:W-:Y:S05]  /*0ed0*/  BSYNC B0 ;  /* 0x0000000000007941 */ /* 0x000fea0003800000 */
.L_x_23497:
[----:B------:R-:W-:Y:S05]  /*0ee0*/  BRA `(.L_x_23499) ;  /* 0xfffffff800987947 */ /* 0x000fea000383ffff */
.L_x_23471:
[----:B------:R-:W-:Y:S01]  /*0ef0*/  BSSY B0, `(.L_x_23500) ;  /* 0x0000007000007945 */ /* 0x000fe20003800000 */
[----:B------:R-:W-:Y:S01]  /*0f00*/  MOV R7, R2 ;  /* 0x0000000200077202 */ /* 0x000fe20000000f00 */
[----:B------:R-:W-:Y:S02]  /*0f10*/  IMAD.MOV.U32 R9, RZ, RZ, 0x101f ;  /* 0x0000101fff097424 */ /* 0x000fe400078e00ff */
[----:B01----:R-:W-:-:S07]  /*0f20*/  IMAD.MOV.U32 R6, RZ, RZ, -0x1 ;  /* 0xffffffffff067424 */ /* 0x003fce00078e00ff */
[----:B--2---:R-:W-:Y:S05]  /*0f30*/  WARPSYNC.COLLECTIVE R6, `(.L_x_23501) ;  /* 0x0000000006087348 */ /* 0x004fea0003c00000 */
[----:B--2---:R0:W1:Y:S02]  /*0f40*/  SHFL.IDX P0, R6, R0, R7, R9 ;  /* 0x0000000700067389 */ /* 0x0040640000000009 */
[----:B01----:R-:W-:Y:S05]  /*0f50*/  ENDCOLLECTIVE ;  /* 0x000000000000791b */ /* 0x003fea0003800000 */
.L_x_23501:
[----:B------:R-:W-:Y:S05]  /*0f60*/  BSYNC B0 ;  /* 0x0000000000007941 */ /* 0x000fea0003800000 */
.L_x_23500:
[----:B------:R-:W-:Y:S05]  /*0f70*/  BRA `(.L_x_23502) ;  /* 0xfffffff800807947 */ /* 0x000fea000383ffff */
.L_x_23472:
[----:B------:R-:W-:Y:S01]  /*0f80*/  BSSY B0, `(.L_x_23503) ;  /* 0x0000007000007945 */ /* 0x000fe20003800000 */
[----:B------:R-:W-:Y:S01]  /*0f90*/  MOV R7, R3 ;  /* 0x0000000300077202 */ /* 0x000fe20000000f00 */
[----:B------:R-:W-:Y:S02]  /*0fa0*/  IMAD.MOV.U32 R9, RZ, RZ, 0x101f ;  /* 0x0000101fff097424 */ /* 0x000fe400078e00ff */
[----:B01----:R-:W-:-:S07]  /*0fb0*/  IMAD.MOV.U32 R6, RZ, RZ, -0x1 ;  /* 0xffffffffff067424 */ /* 0x003fce00078e00ff */
[----:B--2---:R-:W-:Y:S05]  /*0fc0*/  WARPSYNC.COLLECTIVE R6, `(.L_x_23504) ;  /* 0x0000000006087348 */ /* 0x004fea0003c00000 */
[----:B--2---:R0:W1:Y:S02]  /*0fd0*/  SHFL.IDX P0, R6, R0, R7, R9 ;  /* 0x0000000700067389 */ /* 0x0040640000000009 */
[----:B01----:R-:W-:Y:S05]  /*0fe0*/  ENDCOLLECTIVE ;  /* 0x000000000000791b */ /* 0x003fea0003800000 */
.L_x_23504:
[----:B------:R-:W-:Y:S05]  /*0ff0*/  BSYNC B0 ;  /* 0x0000000000007941 */ /* 0x000fea0003800000 */
.L_x_23503:
[----:B------:R-:W-:Y:S05]  /*1000*/  BRA `(.L_x_23505) ;  /* 0xfffffff800687947 */ /* 0x000fea000383ffff */
.L_x_23473:
[----:B------:R-:W-:Y:S01]  /*1010*/  BSSY B0, `(.L_x_23506) ;  /* 0x0000007000007945 */ /* 0x000fe20003800000 */
[----:B------:R-:W-:Y:S01]  /*1020*/  MOV R7, R4 ;  /* 0x0000000400077202 */ /* 0x000fe20000000f00 */
[----:B------:R-:W-:Y:S02]  /*1030*/  IMAD.MOV.U32 R9, RZ, RZ, 0x101f ;  /* 0x0000101fff097424 */ /* 0x000fe400078e00ff */
[----:B01----:R-:W-:-:S07]  /*1040*/  IMAD.MOV.U32 R6, RZ, RZ, -0x1 ;  /* 0xffffffffff067424 */ /* 0x003fce00078e00ff */
[----:B--2---:R-:W-:Y:S05]  /*1050*/  WARPSYNC.COLLECTIVE R6, `(.L_x_23507) ;  /* 0x0000000006087348 */ /* 0x004fea0003c00000 */
[----:B--2---:R0:W1:Y:S02]  /*1060*/  SHFL.IDX P0, R6, R0, R7, R9 ;  /* 0x0000000700067389 */ /* 0x0040640000000009 */
[----:B01----:R-:W-:Y:S05]  /*1070*/  ENDCOLLECTIVE ;  /* 0x000000000000791b */ /* 0x003fea0003800000 */
.L_x_23507:
[----:B------:R-:W-:Y:S05]  /*1080*/  BSYNC B0 ;  /* 0x0000000000007941 */ /* 0x000fea0003800000 */
.L_x_23506:
[----:B------:R-:W-:Y:S05]  /*1090*/  BRA `(.L_x_23508) ;  /* 0xfffffff800507947 */ /* 0x000fea000383ffff */
.L_x_23474:
[----:B------:R-:W-:Y:S01]  /*10a0*/  BSSY B0, `(.L_x_23509) ;  /* 0x0000007000007945 */ /* 0x000fe20003800000 */
[----:B------:R-:W-:Y:S01]  /*10b0*/  MOV R7, R2 ;  /* 0x0000000200077202 */ /* 0x000fe20000000f00 */
[----:B------:R-:W-:Y:S02]  /*10c0*/  IMAD.MOV.U32 R9, RZ, RZ, 0x101f ;  /* 0x0000101fff097424 */ /* 0x000fe400078e00ff */
[----:B01----:R-:W-:-:S07]  /*10d0*/  IMAD.MOV.U32 R6, RZ, RZ, -0x1 ;  /* 0xffffffffff067424 */ /* 0x003fce00078e00ff */
[----:B--2---:R-:W-:Y:S05]  /*10e0*/  WARPSYNC.COLLECTIVE R6, `(.L_x_23510) ;  /* 0x0000000006087348 */ /* 0x004fea0003c00000 */
[----:B--2---:R0:W1:Y:S02]  /*10f0*/  SHFL.IDX P0, R6, R0, R7, R9 ;  /* 0x0000000700067389 */ /* 0x0040640000000009 */
[----:B01----:R-:W-:Y:S05]  /*1100*/  ENDCOLLECTIVE ;  /* 0x000000000000791b */ /* 0x003fea0003800000 */
.L_x_23510:
[----:B------:R-:W-:Y:S05]  /*1110*/  BSYNC B0 ;  /* 0x0000000000007941 */ /* 0x000fea0003800000 */
.L_x_23509:
[----:B------:R-:W-:Y:S05]  /*1120*/  BRA `(.L_x_23511) ;  /* 0xfffffff800387947 */ /* 0x000fea000383ffff */
.L_x_23475:
[----:B------:R-:W-:Y:S01]  /*1130*/  BSSY B0, `(.L_x_23512) ;  /* 0x0000007000007945 */ /* 0x000fe20003800000 */
[----:B------:R-:W-:Y:S01]  /*1140*/  MOV R7, R3 ;  /* 0x0000000300077202 */ /* 0x000fe20000000f00 */
[----:B------:R-:W-:Y:S02]  /*1150*/  IMAD.MOV.U32 R9, RZ, RZ, 0x101f ;  /* 0x0000101fff097424 */ /* 0x000fe400078e00ff */
[----:B01----:R-:W-:-:S07]  /*1160*/  IMAD.MOV.U32 R6, RZ, RZ, -0x1 ;  /* 0xffffffffff067424 */ /* 0x003fce00078e00ff */
[----:B--2---:R-:W-:Y:S05]  /*1170*/  WARPSYNC.COLLECTIVE R6, `(.L_x_23513) ;  /* 0x0000000006087348 */ /* 0x004fea0003c00000 */
[----:B--2---:R0:W1:Y:S02]  /*1180*/  SHFL.IDX P0, R6, R0, R7, R9 ;  /* 0x0000000700067389 */ /* 0x0040640000000009 */
[----:B01----:R-:W-:Y:S05]  /*1190*/  ENDCOLLECTIVE ;  /* 0x000000000000791b */ /* 0x003fea0003800000 */
.L_x_23513:
[----:B------:R-:W-:Y:S05]  /*11a0*/  BSYNC B0 ;  /* 0x0000000000007941 */ /* 0x000fea0003800000 */
.L_x_23512:
[----:B------:R-:W-:Y:S05]  /*11b0*/  BRA `(.L_x_23514) ;  /* 0xfffffff800207947 */ /* 0x000fea000383ffff */
.L_x_23476:
[----:B------:R-:W-:Y:S01]  /*11c0*/  BSSY B0, `(.L_x_23515) ;  /* 0x0000007000007945 */ /* 0x000fe20003800000 */
[----:B------:R-:W-:Y:S01]  /*11d0*/  MOV R7, R4 ;  /* 0x0000000400077202 */ /* 0x000fe20000000f00 */
[----:B------:R-:W-:Y:S02]  /*11e0*/  IMAD.MOV.U32 R9, RZ, RZ, 0x101f ;  /* 0x0000101fff097424 */ /* 0x000fe400078e00ff */
[----:B01----:R-:W-:-:S07]  /*11f0*/  IMAD.MOV.U32 R6, RZ, RZ, -0x1 ;  /* 0xffffffffff067424 */ /* 0x003fce00078e00ff */
[----:B--2---:R-:W-:Y:S05]  /*1200*/  WARPSYNC.COLLECTIVE R6, `(.L_x_23516) ;  /* 0x0000000006087348 */ /* 0x004fea0003c00000 */
[----:B--2---:R0:W1:Y:S02]  /*1210*/  SHFL.IDX P0, R6, R0, R7, R9 ;  /* 0x0000000700067389 */ /* 0x0040640000000009 */
[----:B01----:R-:W-:Y:S05]  /*1220*/  ENDCOLLECTIVE ;  /* 0x000000000000791b */ /* 0x003fea0003800000 */
.L_x_23516:
[----:B------:R-:W-:Y:S05]  /*1230*/  BSYNC B0 ;  /* 0x0000000000007941 */ /* 0x000fea0003800000 */
.L_x_23515:
[----:B------:R-:W-:Y:S05]  /*1240*/  BRA `(.L_x_23517) ;  /* 0xfffffff800087947 */ /* 0x000fea000383ffff */
.L_x_23477:
[----:B------:R-:W-:Y:S01]  /*1250*/  BSSY B0, `(.L_x_23518) ;  /* 0x0000007000007945 */ /* 0x000fe20003800000 */
[----:B------:R-:W-:Y:S01]  /*1260*/  MOV R7, R2 ;  /* 0x0000000200077202 */ /* 0x000fe20000000f00 */
[----:B------:R-:W-:Y:S02]  /*1270*/  IMAD.MOV.U32 R9, RZ, RZ, 0x101f ;  /* 0x0000101fff097424 */ /* 0x000fe400078e00ff */
[----:B01----:R-:W-:-:S07]  /*1280*/  IMAD.MOV.U32 R6, RZ, RZ, -0x1 ;  /* 0xffffffffff067424 */ /* 0x003fce00078e00ff */
[----:B--2---:R-:W-:Y:S05]  /*1290*/  WARPSYNC.COLLECTIVE R6, `(.L_x_23519) ;  /* 0x0000000006087348 */ /* 0x004fea0003c00000 */
[----:B--2---:R0:W1:Y:S02]  /*12a0*/  SHFL.IDX P0, R6, R0, R7, R9 ;  /* 0x0000000700067389 */ /* 0x0040640000000009 */
[----:B01----:R-:W-:Y:S05]  /*12b0*/  ENDCOLLECTIVE ;  /* 0x000000000000791b */ /* 0x003fea0003800000 */
.L_x_23519:
[----:B------:R-:W-:Y:S05]  /*12c0*/  BSYNC B0 ;  /* 0x0000000000007941 */ /* 0x000fea0003800000 */
.L_x_23518:
[----:B------:R-:W-:Y:S05]  /*12d0*/  BRA `(.L_x_23520) ;  /* 0xfffffff400f07947 */ /* 0x000fea000383ffff */
.L_x_23478:
[----:B------:R-:W-:Y:S01]  /*12e0*/  BSSY B0, `(.L_x_23521) ;  /* 0x0000007000007945 */ /* 0x000fe20003800000 */
[----:B------:R-:W-:Y:S01]  /*12f0*/  MOV R7, R3 ;  /* 0x0000000300077202 */ /* 0x000fe20000000f00 */
[----:B------:R-:W-:Y:S02]  /*1300*/  IMAD.MOV.U32 R9, RZ, RZ, 0x101f ;  /* 0x0000101fff097424 */ /* 0x000fe400078e00ff */
[----:B01----:R-:W-:-:S07]  /*1310*/  IMAD.MOV.U32 R6, RZ, RZ, -0x1 ;  /* 0xffffffffff067424 */ /* 0x003fce00078e00ff */
[----:B--2---:R-:W-:Y:S05]  /*1320*/  WARPSYNC.COLLECTIVE R6, `(.L_x_23522) ;  /* 0x0000000006087348 */ /* 0x004fea0003c00000 */
[----:B--2---:R0:W1:Y:S02]  /*1330*/  SHFL.IDX P0, R6, R0, R7, R9 ;  /* 0x0000000700067389 */ /* 0x0040640000000009 */
[----:B01----:R-:W-:Y:S05]  /*1340*/  ENDCOLLECTIVE ;  /* 0x000000000000791b */ /* 0x003fea0003800000 */
.L_x_23522:
[----:B------:R-:W-:Y:S05]  /*1350*/  BSYNC B0 ;  /* 0x0000000000007941 */ /* 0x000fea0003800000 */
.L_x_23521:
[----:B------:R-:W-:Y:S05]  /*1360*/  BRA `(.L_x_23523) ;  /* 0xfffffff400d47947 */ /* 0x000fea000383ffff */
.L_x_23479:
[----:B------:R-:W-:Y:S01]  /*1370*/  BSSY B0, `(.L_x_23524) ;  /* 0x0000007000007945 */ /* 0x000fe20003800000 */
[----:B------:R-:W-:Y:S01]  /*1380*/  MOV R7, R5 ;  /* 0x0000000500077202 */ /* 0x000fe20000000f00 */
[----:B------:R-:W-:Y:S02]  /*1390*/  IMAD.MOV.U32 R9, RZ, RZ, 0x101f ;  /* 0x0000101fff097424 */ /* 0x000fe400078e00ff */
[----:B01----:R-:W-:-:S07]  /*13a0*/  IMAD.MOV.U32 R6, RZ, RZ, -0x1 ;  /* 0xffffffffff067424 */ /* 0x003fce00078e00ff */
[----:B--2---:R-:W-:Y:S05]  /*13b0*/  WARPSYNC.COLLECTIVE R6, `(.L_x_23525) ;  /* 0x0000000006087348 */ /* 0x004fea0003c00000 */
[----:B--2---:R0:W1:Y:S02]  /*13c0*/  SHFL.IDX P0, R6, R0, R7, R9 ;  /* 0x0000000700067389 */ /* 0x0040640000000009 */
[----:B01----:R-:W-:Y:S05]  /*13d0*/  ENDCOLLECTIVE ;  /* 0x000000000000791b */ /* 0x003fea0003800000 */
.L_x_23525:
[----:B------:R-:W-:Y:S05]  /*13e0*/  BSYNC B0 ;  /* 0x0000000000007941 */ /* 0x000fea0003800000 */
.L_x_23524:
[----:B------:R-:W-:Y:S05]  /*13f0*/  BRA `(.L_x_23463) ;  /* 0xfffffff400bc7947 */ /* 0x000fea000383ffff */
        .weak           $__internal_460_$__cuda_sm20_div_u16
        .type           $__internal_460_$__cuda_sm20_div_u16,@function
        .size           $__internal_460_$__cuda_sm20_div_u16,(.L_x_38963 - $__internal_460_$__cuda_sm20_div_u16)
$__internal_460_$__cuda_sm20_div_u16:
        /* <DEDUP_REMOVED lines=18> */
[----:B------:R-:W-:Y:S06]  /*1520*/  RET.REL.NODEC R2 `(_Z9cuda_gemmIiLi128ELi2ELi1ELi32ELi16ELi16ELi64ELi0ELi1EEviiiPT_S1_S1_iii) ;  /* 0xffffffe802b47950 */ /* 0x000fec0003c3ffff */
.L_x_23526:
        /* <DEDUP_REMOVED lines=13> */
.L_x_38963:


//--------------------- .text._Z9cuda_gemmIiLi128ELi2ELi1ELi32ELi16ELi16ELi64ELi0ELi0EEviiiPT_S1_S1_iii --------------------------
	.section	.text._Z9cuda_gemmIiLi128ELi2ELi1ELi32ELi16ELi16ELi64ELi0ELi0EEviiiPT_S1_S1_iii,"ax",@progbits
	.align	128
        .global         _Z9cuda_gemmIiLi128ELi2ELi1ELi32ELi16ELi16ELi64ELi0ELi0EEviiiPT_S1_S1_iii
        .type           _Z9cuda_gemmIiLi128ELi2ELi1ELi32ELi16ELi16ELi64ELi0ELi0EEviiiPT_S1_S1_iii,@function
        .size           _Z9cuda_gemmIiLi128ELi2ELi1ELi32ELi16ELi16ELi64ELi0ELi0EEviiiPT_S1_S1_iii,(.L_x_38964 - _Z9cuda_gemmIiLi128ELi2ELi1ELi32ELi16ELi16ELi64ELi0ELi0EEviiiPT_S1_S1_iii)
        .other          _Z9cuda_gemmIiLi128ELi2ELi1ELi32ELi16ELi16ELi64ELi0ELi0EEviiiPT_S1_S1_iii,@"STO_CUDA_ENTRY STV_DEFAULT"
_Z9cuda_gemmIiLi128ELi2ELi1ELi32ELi16ELi16ELi64ELi0ELi0EEviiiPT_S1_S1_iii:
.text._Z9cuda_gemmIiLi128ELi2ELi1ELi32ELi16ELi16ELi64ELi0ELi0EEviiiPT_S1_S1_iii:
        /* <DEDUP_REMOVED lines=36> */
.L_x_23529:
        /* <DEDUP_REMOVED lines=25> */
.L_x_23528:
[----:B------:R-:W-:Y:S05]  /*03d0*/  BSYNC.RECONVERGENT B0 ;  /* 0x0000000000007941 */ /* 0x000fea0003800200 */
.L_x_23527:
        /* <DEDUP_REMOVED lines=213> */
[----:B------:R-:W-:Y:S05]  /*1130*/  CALL.REL.NOINC `($__internal_461_$__cuda_sm20_div_s16) ;  /* 0x0000001c00847944 */ /* 0x000fea0003c00000 */
[----:B------:R-:W0:Y:S01]  /*1140*/  LDCU UR7, c[0x0][0x3a8] ;  /* 0x00007500ff0777ac */ /* 0x000e220008000800 */
[----:B------:R-:W-:Y:S02]  /*1150*/  UPRMT UR8, UR6, 0x9910, URZ ;  /* 0x0000991006087896 */ /* 0x000fe400080000ff */
[----:B0-----:R-:W-:-:S04]  /*1160*/  UISETP.LT.AND UP0, UPT, UR7, 0x10, UPT ;  /* 0x000000100700788c */ /* 0x001fc8000bf01270 */
[----:B------:R-:W-:-:S03]  /*1170*/  USEL UR6, UR7, 0x10, UP0 ;  /* 0x0000001007067887 */ /* 0x000fc60008000000 */
[----:B------:R-:W-:-:S09]  /*1180*/  UMOV UR7, UR8 ;  /* 0x0000000800077c82 */ /* 0x000fd20008000000 */
.L_x_23570:
        /* <DEDUP_REMOVED lines=40> */
.L_x_23533:
[----:B------:R-:W-:Y:S05]  /*1410*/  BSYNC.RECONVERGENT B1 ;  /* 0x0000000000017941 */ /* 0x000fea0003800200 */
.L_x_23532:
        /* <DEDUP_REMOVED lines=14> */
.L_x_23534:
        /* <DEDUP_REMOVED lines=26> */
.L_x_23531:
[----:B------:R-:W-:Y:S05]  /*16a0*/  BSYNC.RECONVERGENT B0 ;  /* 0x0000000000007941 */ /* 0x000fea0003800200 */
.L_x_23530:
        /* <DEDUP_REMOVED lines=64> */
.L_x_23569:
        /* <DEDUP_REMOVED lines=11> */
.L_x_23573:
[----:B--2---:R-:W-:-:S07]  /*1b60*/  IMAD R24, R82, R27, RZ ;  /* 0x0000001b52187224 */ /* 0x004fce00078e02ff */
.L_x_23537:
[----:B------:R-:W-:-:S13]  /*1b70*/  ISETP.GE.AND P0, PT, R25, 0x2, PT ;  /* 0x000000021900780c */ /* 0x000fda0003f06270 */
[----:B------:R-:W-:Y:S05]  /*1b80*/  @!P0 BRA `(.L_x_23539) ;  /* 0x0000000000108947 */ /* 0x000fea0003800000 */
[----:B------:R-:W-:-:S03]  /*1b90*/  UMOV UR8, 0xffffffff ;  /* 0xffffffff00087882 */ /* 0x000fc60000000000 */
[----:B------:R-:W-:Y:S05]  /*1ba0*/  BRA.DIV UR8, `(.L_x_23540) ;  /* 0x0000000a08c87947 */ /* 0x000fea000b800000 */
[----:B------:R2:W3:Y:S02]  /*1bb0*/  SHFL.IDX PT, R27, R26, R63, 0x101f ;  /* 0x00101f3f1a1b7589 */ /* 0x0004e400000e0000 */
.L_x_23576:
[----:B0--3--:R-:W-:-:S07]  /*1bc0*/  IMAD R24, R77, R27, R24 ;  /* 0x0000001b4d187224 */ /* 0x009fce00078e0218 */
.L_x_23539:
[----:B------:R-:W-:-:S13]  /*1bd0*/  ISETP.GE.AND P6, PT, R25, 0x3, PT ;  /* 0x000000031900780c */ /* 0x000fda0003fc6270 */
[----:B------:R-:W-:Y:S05]  /*1be0*/  @!P6 BRA `(.L_x_23541) ;  /* 0x000000000010e947 */ /* 0x000fea0003800000 */
[----:B------:R-:W-:-:S03]  /*1bf0*/  UMOV UR8, 0xffffffff ;  /* 0xffffffff00087882 */ /* 0x000fc60000000000 */
[----:B------:R-:W-:Y:S05]  /*1c00*/  BRA.DIV UR8, `(.L_x_23542) ;  /* 0x0000000a08d47947 */ /* 0x000fea000b800000 */
[----:B------:R3:W4:Y:S02]  /*1c10*/  SHFL.IDX PT, R27, R26, R62, 0x101f ;  /* 0x00101f3e1a1b7589 */ /* 0x00072400000e0000 */
.L_x_23579:
[----:B0---4-:R-:W-:-:S07]  /*1c20*/  IMAD R24, R78, R27, R24 ;  /* 0x0000001b4e187224 */ /* 0x011fce00078e0218 */
.L_x_23541:
[----:B------:R-:W-:-:S13]  /*1c30*/  ISETP.GE.AND P1, PT, R25, 0x4, PT ;  /* 0x000000041900780c */ /* 0x000fda0003f26270 */
[----:B------:R-:W-:Y:S05]  /*1c40*/  @!P1 BRA `(.L_x_23543) ;  /* 0x0000000000109947 */ /* 0x000fea0003800000 */
[----:B------:R-:W-:-:S03]  /*1c50*/  UMOV UR8, 0xffffffff ;  /* 0xffffffff00087882 */ /* 0x000fc60000000000 */
[----:B------:R-:W-:Y:S05]  /*1c60*/  BRA.DIV UR8, `(.L_x_23544) ;  /* 0x0000000a08e07947 */ /* 0x000fea000b800000 */
[----:B------:R4:W0:Y:S02]  /*1c70*/  SHFL.IDX PT, R27, R26, R61, 0x101f ;  /* 0x00101f3d1a1b7589 */ /* 0x00082400000e0000 */
.L_x_23582:
[----:B0-----:R-:W-:-:S07]  /*1c80*/  IMAD R24, R79, R27, R24 ;  /* 0x0000001b4f187224 */ /* 0x001fce00078e0218 */
.L_x_23543:
[----:B------:R-:W-:-:S13]  /*1c90*/  ISETP.GE.AND P2, PT, R25, 0x5, PT ;  /* 0x000000051900780c */ /* 0x000fda0003f46270 */
[----:B------:R-:W-:Y:S05]  /*1ca0*/  @!P2 BRA `(.L_x_23545) ;  /* 0x000000000010a947 */ /* 0x000fea0003800000 */
[----:B------:R-:W-:-:S03]  /*1cb0*/  UMOV UR8, 0xffffffff ;  /* 0xffffffff00087882 */ /* 0x000fc60000000000 */
[----:B------:R-:W-:Y:S05]  /*1cc0*/  BRA.DIV UR8, `(.L_x_23546) ;  /* 0x0000000a08ec7947 */ /* 0x000fea000b800000 */
[----:B------:R0:W0:Y:S02]  /*1cd0*/  SHFL.IDX PT, R27, R26, R60, 0x101f ;  /* 0x00101f3c1a1b7589 */ /* 0x00002400000e0000 */
.L_x_23585:
[----:B0-----:R-:W-:-:S07]  /*1ce0*/  IMAD R24, R80, R27, R24 ;  /* 0x0000001b50187224 */ /* 0x001fce00078e0218 */
.L_x_23545:
[----:B------:R-:W-:-:S13]  /*1cf0*/  ISETP.GE.AND P3, PT, R25, 0x6, PT ;  /* 0x000000061900780c */ /* 0x000fda0003f66270 */
[----:B------:R-:W-:Y:S05]  /*1d00*/  @!P3 BRA `(.L_x_23547) ;  /* 0x000000000010b947 */ /* 0x000fea0003800000 */
[----:B------:R-:W-:-:S03]  /*1d10*/  UMOV UR8, 0xffffffff ;  /* 0xffffffff00087882 */ /* 0x000fc60000000000 */
[----:B------:R-:W-:Y:S05]  /*1d20*/  BRA.DIV UR8, `(.L_x_23548) ;  /* 0x0000000a08f87947 */ /* 0x000fea000b800000 */
[----:B------:R0:W0:Y:S02]  /*1d30*/  SHFL.IDX PT, R27, R26, R59, 0x101f ;  /* 0x00101f3b1a1b7589 */ /* 0x00002400000e0000 */
.L_x_23588:
[----:B0-----:R-:W-:-:S07]  /*1d40*/  IMAD R24, R81, R27, R24 ;  /* 0x0000001b51187224 */ /* 0x001fce00078e0218 */
.L_x_23547:
[----:B------:R-:W-:-:S13]  /*1d50*/  ISETP.GE.AND P5, PT, R25, 0x7, PT ;  /* 0x000000071900780c */ /* 0x000fda0003fa6270 */
[----:B------:R-:W-:Y:S05]  /*1d60*/  @!P5 BRA `(.L_x_23549) ;  /* 0x000000000010d947 */ /* 0x000fea0003800000 */
[----:B------:R-:W-:-:S03]  /*1d70*/  UMOV UR8, 0xffffffff ;  /* 0xffffffff00087882 */ /* 0x000fc60000000000 */
[----:B------:R-:W-:Y:S05]  /*1d80*/  BRA.DIV UR8, `(.L_x_23550) ;  /* 0x0000000e08047947 */ /* 0x000fea000b800000 */
[----:B------:R0:W0:Y:S02]  /*1d90*/  SHFL.IDX PT, R27, R26, R58, 0x101f ;  /* 0x00101f3a1a1b7589 */ /* 0x00002400000e0000 */
.L_x_23591:
[----:B0-----:R-:W-:-:S07]  /*1da0*/  IMAD R24, R67, R27, R24 ;  /* 0x0000001b43187224 */ /* 0x001fce00078e0218 */
.L_x_23549:
[----:B------:R-:W-:-:S13]  /*1db0*/  ISETP.GE.AND P5, PT, R25, 0x8, PT ;  /* 0x000000081900780c */ /* 0x000fda0003fa6270 */
[----:B------:R-:W-:Y:S05]  /*1dc0*/  @!P5 BRA `(.L_x_23551) ;  /* 0x000000000010d947 */ /* 0x000fea0003800000 */
[----:B------:R-:W-:-:S03]  /*1dd0*/  UMOV UR8, 0xffffffff ;  /* 0xffffffff00087882 */ /* 0x000fc60000000000 */
[----:B------:R-:W-:Y:S05]  /*1de0*/  BRA.DIV UR8, `(.L_x_23552) ;  /* 0x0000000e08107947 */ /* 0x000fea000b800000 */
[----:B------:R0:W0:Y:S02]  /*1df0*/  SHFL.IDX PT, R27, R26, R57, 0x101f ;  /* 0x00101f391a1b7589 */ /* 0x00002400000e0000 */
.L_x_23594:
[----:B0-----:R-:W-:-:S07]  /*1e00*/  IMAD R24, R68, R27, R24 ;  /* 0x0000001b44187224 */ /* 0x001fce00078e0218 */
.L_x_23551:
[----:B------:R-:W-:-:S13]  /*1e10*/  ISETP.GE.AND P5, PT, R25, 0x9, PT ;  /* 0x000000091900780c */ /* 0x000fda0003fa6270 */
[----:B------:R-:W-:Y:S05]  /*1e20*/  @!P5 BRA `(.L_x_23553) ;  /* 0x000000000010d947 */ /* 0x000fea0003800000 */
[----:B------:R-:W-:-:S03]  /*1e30*/  UMOV UR8, 0xffffffff ;  /* 0xffffffff00087882 */ /* 0x000fc60000000000 */
[----:B------:R-:W-:Y:S05]  /*1e40*/  BRA.DIV UR8, `(.L_x_23554) ;  /* 0x0000000e081c7947 */ /* 0x000fea000b800000 */
[----:B------:R0:W0:Y:S02]  /*1e50*/  SHFL.IDX PT, R27, R26, R56, 0x101f ;  /* 0x00101f381a1b7589 */ /* 0x00002400000e0000 */
.L_x_23597:
[----:B0-----:R-:W-:-:S07]  /*1e60*/  IMAD R24, R69, R27, R24 ;  /* 0x0000001b45187224 */ /* 0x001fce00078e0218 */
.L_x_23553:
[----:B------:R-:W-:-:S13]  /*1e70*/  ISETP.GE.AND P5, PT, R25, 0xa, PT ;  /* 0x0000000a1900780c */ /* 0x000fda0003fa6270 */
[----:B------:R-:W-:Y:S05]  /*1e80*/  @!P5 BRA `(.L_x_23555) ;  /* 0x000000000010d947 */ /* 0x000fea0003800000 */
[----:B------:R-:W-:-:S03]  /*1e90*/  UMOV UR8, 0xffffffff ;  /* 0xffffffff00087882 */ /* 0x000fc60000000000 */
[----:B------:R-:W-:Y:S05]  /*1ea0*/  BRA.DIV UR8, `(.L_x_23556) ;  /* 0x0000000e08287947 */ /* 0x000fea000b800000 */
[----:B------:R0:W0:Y:S02]  /*1eb0*/  SHFL.IDX PT, R27, R26, R55, 0x101f ;  /* 0x00101f371a1b7589 */ /* 0x00002400000e0000 */
.L_x_23600:
[----:B0-----:R-:W-:-:S07]  /*1ec0*/  IMAD R24, R70, R27, R24 ;  /* 0x0000001b46187224 */ /* 0x001fce00078e0218 */
.L_x_23555:
[----:B------:R-:W-:-:S13]  /*1ed0*/  ISETP.GE.AND P5, PT, R25, 0xb, PT ;  /* 0x0000000b1900780c */ /* 0x000fda0003fa6270 */
[----:B------:R-:W-:Y:S05]  /*1ee0*/  @!P5 BRA `(.L_x_23557) ;  /* 0x000000000010d947 */ /* 0x000fea0003800000 */
[----:B------:R-:W-:-:S03]  /*1ef0*/  UMOV UR8, 0xffffffff ;  /* 0xffffffff00087882 */ /* 0x000fc60000000000 */
[----:B------:R-:W-:Y:S05]  /*1f00*/  BRA.DIV UR8, `(.L_x_23558) ;  /* 0x0000000e08347947 */ /* 0x000fea000b800000 */
[----:B------:R0:W0:Y:S02]  /*1f10*/  SHFL.IDX PT, R27, R26, R54, 0x101f ;  /* 0x00101f361a1b7589 */ /* 0x00002400000e0000 */
.L_x_23603:
[----:B0-----:R-:W-:-:S07]  /*1f20*/  IMAD R24, R71, R27, R24 ;  /* 0x0000001b47187224 */ /* 0x001fce00078e0218 */
.L_x_23557:
[----:B------:R-:W-:-:S13]  /*1f30*/  ISETP.GE.AND P5, PT, R25, 0xc, PT ;  /* 0x0000000c1900780c */ /* 0x000fda0003fa6270 */
[----:B------:R-:W-:Y:S05]  /*1f40*/  @!P5 BRA `(.L_x_23559) ;  /* 0x000000000010d947 */ /* 0x000fea0003800000 */
[----:B------:R-:W-:-:S03]  /*1f50*/  UMOV UR8, 0xffffffff ;  /* 0xffffffff00087882 */ /* 0x000fc60000000000 */
[----:B------:R-:W-:Y:S05]  /*1f60*/  BRA.DIV UR8, `(.L_x_23560) ;  /* 0x0000000e08407947 */ /* 0x000fea000b800000 */
[----:B------:R0:W0:Y:S02]  /*1f70*/  SHFL.IDX PT, R27, R26, R53, 0x101f ;  /* 0x00101f351a1b7589 */ /* 0x00002400000e0000 */
.L_x_23606:
[----:B0-----:R-:W-:-:S07]  /*1f80*/  IMAD R24, R72, R27, R24 ;  /* 0x0000001b48187224 */ /* 0x001fce00078e0218 */
.L_x_23559:
[----:B------:R-:W-:-:S13]  /*1f90*/  ISETP.GE.AND P5, PT, R25, 0xd, PT ;  /* 0x0000000d1900780c */ /* 0x000fda0003fa6270 */
[----:B------:R-:W-:Y:S05]  /*1fa0*/  @!P5 BRA `(.L_x_23561) ;  /* 0x000000000010d947 */ /* 0x000fea0003800000 */
[----:B------:R-:W-:-:S03]  /*1fb0*/  UMOV UR8, 0xffffffff ;  /* 0xffffffff00087882 */ /* 0x000fc60000000000 */
[----:B------:R-:W-:Y:S05]  /*1fc0*/  BRA.DIV UR8, `(.L_x_23562) ;  /* 0x0000000e084c7947 */ /* 0x000fea000b800000 */
[----:B------:R0:W0:Y:S02]  /*1fd0*/  SHFL.IDX PT, R27, R26, R52, 0x101f ;  /* 0x00101f341a1b7589 */ /* 0x00002400000e0000 */
.L_x_23609:
[----:B0-----:R-:W-:-:S07]  /*1fe0*/  IMAD R24, R73, R27, R24 ;  /* 0x0000001b49187224 */ /* 0x001fce00078e0218 */
.L_x_23561:
[----:B------:R-:W-:-:S13]  /*1ff0*/  ISETP.GE.AND P5, PT, R25, 0xe, PT ;  /* 0x0000000e1900780c */ /* 0x000fda0003fa6270 */
[----:B------:R-:W-:Y:S05]  /*2000*/  @!P5 BRA `(.L_x_23563) ;  /* 0x000000000010d947 */ /* 0x000fea0003800000 */
[----:B------:R-:W-:-:S03]  /*2010*/  UMOV UR8, 0xffffffff ;  /* 0xffffffff00087882 */ /* 0x000fc60000000000 */
[----:B------:R-:W-:Y:S05]  /*2020*/  BRA.DIV UR8, `(.L_x_23564) ;  /* 0x0000000e08587947 */ /* 0x000fea000b800000 */
[----:B------:R0:W0:Y:S02]  /*2030*/  SHFL.IDX PT, R27, R26, R51, 0x101f ;  /* 0x00101f331a1b7589 */ /* 0x00002400000e0000 */
.L_x_23612:
[----:B0-----:R-:W-:-:S07]  /*2040*/  IMAD R24, R74, R27, R24 ;  /* 0x0000001b4a187224 */ /* 0x001fce00078e0218 */
.L_x_23563:
[----:B------:R-:W-:-:S13]  /*2050*/  ISETP.GE.AND P5, PT, R25, 0xf, PT ;  /* 0x0000000f1900780c */ /* 0x000fda0003fa6270 */
[----:B------:R-:W-:Y:S05]  /*2060*/  @!P5 BRA `(.L_x_23565) ;  /* 0x000000000010d947 */ /* 0x000fea0003800000 */
[----:B------:R-:W-:-:S03]  /*2070*/  UMOV UR8, 0xffffffff ;  /* 0xffffffff00087882 */ /* 0x000fc60000000000 */
[----:B------:R-:W-:Y:S05]  /*2080*/  BRA.DIV UR8, `(.L_x_23566) ;  /* 0x0000000e08647947 */ /* 0x000fea000b800000 */
[----:B------:R0:W0:Y:S02]  /*2090*/  SHFL.IDX PT, R27, R26, R50, 0x101f ;  /* 0x00101f321a1b7589 */ /* 0x00002400000e0000 */
.L_x_23615:
[----:B0-----:R-:W-:-:S07]  /*20a0*/  IMAD R24, R75, R27, R24 ;  /* 0x0000001b4b187224 */ /* 0x001fce00078e0218 */
.L_x_23565:
[----:B------:R-:W-:-:S13]  /*20b0*/  ISETP.GE.AND P5, PT, R25, 0x10, PT ;  /* 0x000000101900780c */ /* 0x000fda0003fa6270 */
[----:B------:R-:W-:Y:S05]  /*20c0*/  @!P5 BRA `(.L_x_23567) ;  /* 0x000000040010d947 */ /* 0x000fea0003800000 */
[----:B------:R-:W-:-:S03]  /*20d0*/  UMOV UR8, 0xffffffff ;  /* 0xffffffff00087882 */ /* 0x000fc60000000000 */
[----:B------:R-:W-:Y:S05]  /*20e0*/  BRA.DIV UR8, `(.L_x_23568) ;  /* 0x0000000e08707947 */ /* 0x000fea000b800000 */
[----:B------:R0:W0:Y:S02]  /*20f0*/  SHFL.IDX PT, R25, R26, R49, 0x101f ;  /* 0x00101f311a197589 */ /* 0x00002400000e0000 */
.L_x_23618:
[----:B0-----:R-:W-:Y:S01]  /*2100*/  IMAD R24, R76, R25, R24 ;  /* 0x000000194c187224 */ /* 0x001fe200078e0218 */
[----:B------:R-:W-:Y:S06]  /*2110*/  BRA `(.L_x_23567) ;  /* 0x0000000000fc7947 */ /* 0x000fec0003800000 */
.L_x_23536:
        /* <DEDUP_REMOVED lines=63> */
.L_x_23567:
[----:B------:R-:W-:Y:S01]  /*2510*/  VIADD R21, R21, UR7 ;  /* 0x0000000715157c36 */ /* 0x000fe20008000000 */
[----:B------:R-:W-:-:S04]  /*2520*/  IADD3 R23, PT, PT, R24, R23, RZ ;  /* 0x0000001718177210 */ /* 0x000fc80007ffe0ff */
[----:B------:R-:W-:-:S13]  /*2530*/  ISETP.GE.AND P5, PT, R21, UR6, PT ;  /* 0x0000000615007c0c */ /* 0x000fda000bfa6270 */
[----:B------:R-:W-:Y:S05]  /*2540*/  @!P5 BRA `(.L_x_23569) ;  /* 0xfffffff40058d947 */ /* 0x000fea000383ffff */
.L_x_23535:
        /* <DEDUP_REMOVED lines=15> */
.L_x_23538:
[----:B------:R-:W-:Y:S01]  /*2640*/  HFMA2 R29, -RZ, RZ, 0, 0.000503063201904296875 ;  /* 0x0000101fff1d7431 */ /* 0x000fe200000001ff */
[----:B------:R-:W-:Y:S01]  /*2650*/  BSSY B0, `(.L_x_23571) ;  /* 0x0000006000007945 */ /* 0x000fe20003800000 */
[----:B------:R-:W-:Y:S02]  /*2660*/  IMAD.MOV.U32 R28, RZ, RZ, R0 ;  /* 0x000000ffff1c7224 */ /* 0x000fe400078e0000 */
[----:B------:R-:W-:-:S07]  /*2670*/  IMAD.MOV.U32 R27, RZ, RZ, -0x1 ;  /* 0xffffffffff1b7424 */ /* 0x000fce00078e00ff */
[----:B0-----:R-:W-:Y:S05]  /*2680*/  WARPSYNC.COLLECTIVE R27, `(.L_x_23572) ;  /* 0x000000001b087348 */ /* 0x001fea0003c00000 */
[----:B------:R1:W2:Y:S02]  /*2690*/  SHFL.IDX P5, R27, R26, R28, R29 ;  /* 0x0000001c1a1b7389 */ /* 0x0002a400000a001d */
[----:B012---:R-:W-:Y:S05]  /*26a0*/  ENDCOLLECTIVE ;  /* 0x000000000000791b */ /* 0x007fea0003800000 */
.L_x_23572:
[----:B------:R-:W-:Y:S05]  /*26b0*/  BSYNC B0 ;  /* 0x0000000000007941 */ /* 0x000fea0003800000 */
.L_x_23571:
[----:B------:R-:W-:Y:S05]  /*26c0*/  BRA `(.L_x_23573) ;  /* 0xfffffff400247947 */ /* 0x000fea000383ffff */
.L_x_23540:
[----:B------:R-:W-:Y:S01]  /*26d0*/  BSSY B0, `(.L_x_23574) ;  /* 0x0000007000007945 */ /* 0x000fe20003800000 */
[----:B------:R-:W-:Y:S01]  /*26e0*/  IMAD.MOV.U32 R28, RZ, RZ, R63 ;  /* 0x000000ffff1c7224 */ /* 0x000fe200078e003f */
[----:B------:R-:W-:Y:S01]  /*26f0*/  MOV R29, 0x101f ;  /* 0x0000101f001d7802 */ /* 0x000fe20000000f00 */
[----:B------:R-:W-:-:S07]  /*2700*/  IMAD.MOV.U32 R27, RZ, RZ, -0x1 ;  /* 0xffffffffff1b7424 */ /* 0x000fce00078e00ff */
[----:B01----:R-:W-:Y:S05]  /*2710*/  WARPSYNC.COLLECTIVE R27, `(.L_x_23575) ;  /* 0x000000001b087348 */ /* 0x003fea0003c00000 */
[----:B------:R2:W3:Y:S02]  /*2720*/  SHFL.IDX P5, R27, R26, R28, R29 ;  /* 0x0000001c1a1b7389 */ /* 0x0004e400000a001d */
[----:B0123--:R-:W-:Y:S05]  /*2730*/  ENDCOLLECTIVE ;  /* 0x000000000000791b */ /* 0x00ffea0003800000 */
.L_x_23575:
[----:B------:R-:W-:Y:S05]  /*2740*/  BSYNC B0 ;  /* 0x0000000000007941 */ /* 0x000fea0003800000 */
.L_x_23574:
[----:B------:R-:W-:Y:S05]  /*2750*/  BRA `(.L_x_23576) ;  /* 0xfffffff400187947 */ /* 0x000fea000383ffff */
.L_x_23542:
[----:B------:R-:W-:Y:S01]  /*2760*/  HFMA2 R29, -RZ, RZ, 0, 0.000503063201904296875 ;  /* 0x0000101fff1d7431 */ /* 0x000fe200000001ff */
[----:B------:R-:W-:Y:S01]  /*2770*/  BSSY B0, `(.L_x_23577) ;  /* 0x0000006000007945 */ /* 0x000fe20003800000 */
[----:B------:R-:W-:Y:S02]  /*2780*/  IMAD.MOV.U32 R28, RZ, RZ, R62 ;  /* 0x000000ffff1c7224 */ /* 0x000fe400078e003e */
[----:B------:R-:W-:-:S07]  /*2790*/  IMAD.MOV.U32 R27, RZ, RZ, -0x1 ;  /* 0xffffffffff1b7424 */ /* 0x000fce00078e00ff */
[----:B012---:R-:W-:Y:S05]  /*27a0*/  WARPSYNC.COLLECTIVE R27, `(.L_x_23578) ;  /* 0x000000001b087348 */ /* 0x007fea0003c00000 */
[----:B------:R3:W4:Y:S02]  /*27b0*/  SHFL.IDX P5, R27, R26, R28, R29 ;  /* 0x0000001c1a1b7389 */ /* 0x00072400000a001d */
[----:B01234-:R-:W-:Y:S05]  /*27c0*/  ENDCOLLECTIVE ;  /* 0x000000000000791b */ /* 0x01ffea0003800000 */
.L_x_23578:
[----:B------:R-:W-:Y:S05]  /*27d0*/  BSYNC B0 ;  /* 0x0000000000007941 */ /* 0x000fea0003800000 */
.L_x_23577:
[----:B------:R-:W-:Y:S05]  /*27e0*/  BRA `(.L_x_23579) ;  /* 0xfffffff4000c7947 */ /* 0x000fea000383ffff */
.L_x_23544:
[----:B------:R-:W-:Y:S01]  /*27f0*/  BSSY B0, `(.L_x_23580) ;  /* 0x0000007000007945 */ /* 0x000fe20003800000 */
[----:B------:R-:W-:Y:S01]  /*2800*/  IMAD.MOV.U32 R28, RZ, RZ, R61 ;  /* 0x000000ffff1c7224 */ /* 0x000fe200078e003d */
[----:B------:R-:W-:Y:S01]  /*2810*/  MOV R29, 0x101f ;  /* 0x0000101f001d7802 */ /* 0x000fe20000000f00 */
[----:B------:R-:W-:-:S07]  /*2820*/  IMAD.MOV.U32 R27, RZ, RZ, -0x1 ;  /* 0xffffffffff1b7424 */ /* 0x000fce00078e00ff */
[----:B0123--:R-:W-:Y:S05]  /*2830*/  WARPSYNC.COLLECTIVE R27, `(.L_x_23581) ;  /* 0x000000001b087348 */ /* 0x00ffea0003c00000 */
[----:B------:R4:W0:Y:S02]  /*2840*/  SHFL.IDX P5, R27, R26, R28, R29 ;  /* 0x0000001c1a1b7389 */ /* 0x00082400000a001d */
[----:B01234-:R-:W-:Y:S05]  /*2850*/  ENDCOLLECTIVE ;  /* 0x000000000000791b */ /* 0x01ffea0003800000 */
.L_x_23581:
[----:B------:R-:W-:Y:S05]  /*2860*/  BSYNC B0 ;  /* 0x0000000000007941 */ /* 0x000fea0003800000 */
.L_x_23580:
[----:B------:R-:W-:Y:S05]  /*2870*/  BRA `(.L_x_23582) ;  /* 0xfffffff400007947 */ /* 0x000fea000383ffff */
.L_x_23546:
[----:B------:R-:W-:Y:S01]  /*2880*/  HFMA2 R29, -RZ, RZ, 0, 0.000503063201904296875 ;  /* 0x0000101fff1d7431 */ /* 0x000fe200000001ff */
[----:B------:R-:W-:Y:S01]  /*2890*/  BSSY B0, `(.L_x_23583) ;  /* 0x0000006000007945 */ /* 0x000fe20003800000 */
[----:B------:R-:W-:Y:S02]  /*28a0*/  IMAD.MOV.U32 R28, RZ, RZ, R60 ;  /* 0x000000ffff1c7224 */ /* 0x000fe400078e003c */
[----:B------:R-:W-:-:S07]  /*28b0*/  IMAD.MOV.U32 R27, RZ, RZ, -0x1 ;  /* 0xffffffffff1b7424 */ /* 0x000fce00078e00ff */
[----:B01234-:R-:W-:Y:S05]  /*28c0*/  WARPSYNC.COLLECTIVE R27, `(.L_x_23584) ;  /* 0x000000001b087348 */ /* 0x01ffea0003c00000 */
[----:B------:R0:W0:Y:S02]  /*28d0*/  SHFL.IDX P5, R27, R26, R28, R29 ;  /* 0x0000001c1a1b7389 */ /* 0x00002400000a001d */
[----:B01234-:R-:W-:Y:S05]  /*28e0*/  ENDCOLLECTIVE ;  /* 0x000000000000791b */ /* 0x01ffea0003800000 */
.L_x_23584:
[----:B------:R-:W-:Y:S05]  /*28f0*/  BSYNC B0 ;  /* 0x0000000000007941 */ /* 0x000fea0003800000 */
.L_x_23583:
[----:B------:R-:W-:Y:S05]  /*2900*/  BRA `(.L_x_23585) ;  /* 0xfffffff000f47947 */ /* 0x000fea000383ffff */
.L_x_23548:
[----:B------:R-:W-:Y:S01]  /*2910*/  BSSY B0, `(.L_x_23586) ;  /* 0x0000007000007945 */ /* 0x000fe20003800000 */
[----:B------:R-:W-:Y:S01]  /*2920*/  IMAD.MOV.U32 R28, RZ, RZ, R59 ;  /* 0x000000ffff1c7224 */ /* 0x000fe200078e003b */
[----:B------:R-:W-:Y:S01]  /*2930*/  MOV R29, 0x101f ;  /* 0x0000101f001d7802 */ /* 0x000fe20000000f00 */
[----:B------:R-:W-:-:S07]  /*2940*/  IMAD.MOV.U32 R27, RZ, RZ, -0x1 ;  /* 0xffffffffff1b7424 */ /* 0x000fce00078e00ff */
[----:B01234-:R-:W-:Y:S05]  /*2950*/  WARPSYNC.COLLECTIVE R27, `(.L_x_23587) ;  /* 0x000000001b087348 */ /* 0x01ffea0003c00000 */
[----:B------:R0:W0:Y:S02]  /*2960*/  SHFL.IDX P5, R27, R26, R28, R29 ;  /* 0x0000001c1a1b7389 */ /* 0x00002400000a001d */
[----:B01234-:R-:W-:Y:S05]  /*2970*/  ENDCOLLECTIVE ;  /* 0x000000000000791b */ /* 0x01ffea0003800000 */
.L_x_23587:
[----:B------:R-:W-:Y:S05]  /*2980*/  BSYNC B0 ;  /* 0x0000000000007941 */ /* 0x000fea0003800000 */
.L_x_23586:
[----:B------:R-:W-:Y:S05]  /*2990*/  BRA `(.L_x_23588) ;  /* 0xfffffff000e87947 */ /* 0x000fea000383ffff */
.L_x_23550:
[----:B------:R-:W-:Y:S01]  /*29a0*/  HFMA2 R29, -RZ, RZ, 0, 0.000503063201904296875 ;  /* 0x0000101fff1d7431 */ /* 0x000fe200000001ff */
[----:B------:R-:W-:Y:S01]  /*29b0*/  BSSY B0, `(.L_x_23589) ;  /* 0x0000006000007945 */ /* 0x000fe20003800000 */
[----:B------:R-:W-:Y:S02]  /*29c0*/  IMAD.MOV.U32 R28, RZ, RZ, R58 ;  /* 0x000000ffff1c7224 */ /* 0x000fe400078e003a */
[----:B------:R-:W-:-:S07]  /*29d0*/  IMAD.MOV.U32 R27, RZ, RZ, -0x1 ;  /* 0xffffffffff1b7424 */ /* 0x000fce00078e00ff */
[----:B01234-:R-:W-:Y:S05]  /*29e0*/  WARPSYNC.COLLECTIVE R27, `(.L_x_23590) ;  /* 0x000000001b087348 */ /* 0x01ffea0003c00000 */
[----:B------:R0:W0:Y:S02]  /*29f0*/  SHFL.IDX P5, R27, R26, R28, R29 ;  /* 0x0000001c1a1b7389 */ /* 0x00002400000a001d */
[----:B01234-:R-:W-:Y:S05]  /*2a00*/  ENDCOLLECTIVE ;  /* 0x000000000000791b */ /* 0x01ffea0003800000 */
.L_x_23590:
[----:B------:R-:W-:Y:S05]  /*2a10*/  BSYNC B0 ;  /* 0x0000000000007941 */ /* 0x000fea0003800000 */
.L_x_23589:
[----:B------:R-:W-:Y:S05]  /*2a20*/  BRA `(.L_x_23591) ;  /* 0xfffffff000dc7947 */ /* 0x000fea000383ffff */
.L_x_23552:
[----:B------:R-:W-:Y:S01]  /*2a30*/  BSSY B0, `(.L_x_23592) ;  /* 0x0000007000007945 */ /* 0x000fe20003800000 */
[----:B------:R-:W-:Y:S01]  /*2a40*/  IMAD.MOV.U32 R28, RZ, RZ, R57 ;  /* 0x000000ffff1c7224 */ /* 0x000fe200078e0039 */
[----:B------:R-:W-:Y:S01]  /*2a50*/  MOV R29, 0x101f ;  /* 0x0000101f001d7802 */ /* 0x000fe20000000f00 */
[----:B------:R-:W-:-:S07]  /*2a60*/  IMAD.MOV.U32 R27, RZ, RZ, -0x1 ;  /* 0xffffffffff1b7424 */ /* 0x000fce00078e00ff */
[----:B01234-:R-:W-:Y:S05]  /*2a70*/  WARPSYNC.COLLECTIVE R27, `(.L_x_23593) ;  /* 0x000000001b087348 */ /* 0x01ffea0003c00000 */
[----:B------:R0:W0:Y:S02]  /*2a80*/  SHFL.IDX P5, R27, R26, R28, R29 ;  /* 0x0000001c1a1b7389 */ /* 0x00002400000a001d */
[----:B01234-:R-:W-:Y:S05]  /*2a90*/  ENDCOLLECTIVE ;  /* 0x000000000000791b */ /* 0x01ffea0003800000 */
.L_x_23593:
[----:B------:R-:W-:Y:S05]  /*2aa0*/  BSYNC B0 ;  /* 0x0000000000007941 */ /* 0x000fea0003800000 */
.L_x_23592:
[----:B------:R-:W-:Y:S05]  /*2ab0*/  BRA `(.L_x_23594) ;  /* 0xfffffff000d07947 */ /* 0x000fea000383ffff */
.L_x_23554:
[----:B------:R-:W-:Y:S01]  /*2ac0*/  HFMA2 R29, -RZ, RZ, 0, 0.000503063201904296875 ;  /* 0x0000101fff1d7431 */ /* 0x000fe200000001ff */
[----:B------:R-:W-:Y:S01]  /*2ad0*/  BSSY B0, `(.L_x_23595) ;  /* 0x0000006000007945 */ /* 0x000fe20003800000 */
[----:B------:R-:W-:Y:S02]  /*2ae0*/  IMAD.MOV.U32 R28, RZ, RZ, R56 ;  /* 0x000000ffff1c7224 */ /* 0x000fe400078e0038 */
[----:B------:R-:W-:-:S07]  /*2af0*/  IMAD.MOV.U32 R27, RZ, RZ, -0x1 ;  /* 0xffffffffff1b7424 */ /* 0x000fce00078e00ff */
[----:B01234-:R-:W-:Y:S05]  /*2b00*/  WARPSYNC.COLLECTIVE R27, `(.L_x_23596) ;  /* 0x000000001b087348 */ /* 0x01ffea0003c00000 */
[----:B------:R0:W0:Y:S02]  /*2b10*/  SHFL.IDX P5, R27, R26, R28, R29 ;  /* 0x0000001c1a1b7389 */ /* 0x00002400000a001d */
[----:B01234-:R-:W-:Y:S05]  /*2b20*/  ENDCOLLECTIVE ;  /* 0x000000000000791b */ /* 0x01ffea0003800000 */
.L_x_23596:
[----:B------:R-:W-:Y:S05]  /*2b30*/  BSYNC B0 ;  /* 0x0000000000007941 */ /* 0x000fea0003800000 */
.L_x_23595:
[----:B------:R-:W-:Y:S05]  /*2b40*/  BRA `(.L_x_23597) ;  /* 0xfffffff000c47947 */ /* 0x000fea000383ffff */
.L_x_23556:
[----:B------:R-:W-:Y:S01]  /*2b50*/  BSSY B0, `(.L_x_23598) ;  /* 0x0000007000007945 */ /* 0x000fe20003800000 */
[----:B------:R-:W-:Y:S01]  /*2b60*/  IMAD.MOV.U32 R28, RZ, RZ, R55 ;  /* 0x000000ffff1c7224 */ /* 0x000fe200078e0037 */
[----:B------:R-:W-:Y:S01]  /*2b70*/  MOV R29, 0x101f ;  /* 0x0000101f001d7802 */ /* 0x000fe20000000f00 */
[----:B------:R-:W-:-:S07]  /*2b80*/  IMAD.MOV.U32 R27, RZ, RZ, -0x1 ;  /* 0xffffffffff1b7424 */ /* 0x000fce00078e00ff */
[----:B01234-:R-:W-:Y:S05]  /*2b90*/  WARPSYNC.COLLECTIVE R27, `(.L_x_23599) ;  /* 0x000000001b087348 */ /* 0x01ffea0003c00000 */
[----:B------:R0:W0:Y:S02]  /*2ba0*/  SHFL.IDX P5, R27, R26, R28, R29 ;  /* 0x0000001c1a1b7389 */ /* 0x00002400000a001d */
[----:B01234-:R-:W-:Y:S05]  /*2bb0*/  ENDCOLLECTIVE ;  /* 0x000000000000791b */ /* 0x01ffea0003800000 */
.L_x_23599:
[----:B------:R-:W-:Y:S05]  /*2bc0*/  BSYNC B0 ;  /* 0x0000000000007941 */ /* 0x000fea0003800000 */
.L_x_23598:
[----:B------:R-:W-:Y:S05]  /*2bd0*/  BRA `(.L_x_23600) ;  /* 0xfffffff000b87947 */ /* 0x000fea000383ffff */
.L_x_23558:
[----:B------:R-:W-:Y:S01]  /*2be0*/  HFMA2 R29, -RZ, RZ, 0, 0.000503063201904296875 ;  /* 0x0000101fff1d7431 */ /* 0x000fe200000001ff */
[----:B------:R-:W-:Y:S01]  /*2bf0*/  BSSY B0, `(.L_x_23601) ;  /* 0x0000006000007945 */ /* 0x000fe20003800000 */
[----:B------:R-:W-:Y:S02]  /*2c00*/  IMAD.MOV.U32 R28, RZ, RZ, R54 ;  /* 0x000000ffff1c7224 */ /* 0x000fe400078e0036 */
[----:B------:R-:W-:-:S07]  /*2c10*/  IMAD.MOV.U32 R27, RZ, RZ, -0x1 ;  /* 0xffffffffff1b7424 */ /* 0x000fce00078e00ff */
[----:B01234-:R-:W-:Y:S05]  /*2c20*/  WARPSYNC.COLLECTIVE R27, `(.L_x_23602) ;  /* 0x000000001b087348 */ /* 0x01ffea0003c00000 */
[----:B------:R0:W0:Y:S02]  /*2c30*/  SHFL.IDX P5, R27, R26, R28, R29 ;  /* 0x0000001c1a1b7389 */ /* 0x00002400000a001d */
[----:B01234-:R-:W-:Y:S05]  /*2c40*/  ENDCOLLECTIVE ;  /* 0x000000000000791b */ /* 0x01ffea0003800000 */
.L_x_23602:
[----:B------:R-:W-:Y:S05]  /*2c50*/  BSYNC B0 ;  /* 0x0000000000007941 */ /* 0x000fea0003800000 */
.L_x_23601:
[----:B------:R-:W-:Y:S05]  /*2c60*/  BRA `(.L_x_23603) ;  /* 0xfffffff000ac7947 */ /* 0x000fea000383ffff */
.L_x_23560:
[----:B------:R-:W-:Y:S01]  /*2c70*/  BSSY B0, `(.L_x_23604) ;  /* 0x0000007000007945 */ /* 0x000fe20003800000 */
[----:B------:R-:W-:Y:S01]  /*2c80*/  IMAD.MOV.U32 R28, RZ, RZ, R53 ;  /* 0x000000ffff1c7224 */ /* 0x000fe200078e0035 */
[----:B------:R-:W-:Y:S01]  /*2c90*/  MOV R29, 0x101f ;  /* 0x0000101f001d7802 */ /* 0x000fe20000000f00 */
[----:B------:R-:W-:-:S07]  /*2ca0*/  IMAD.MOV.U32 R27, RZ, RZ, -0x1 ;  /* 0xffffffffff1b7424 */ /* 0x000fce00078e00ff */
[----:B01234-:R-:W-:Y:S05]  /*2cb0*/  WARPSYNC.COLLECTIVE R27, `(.L_x_23605) ;  /* 0x000000001b087348 */ /* 0x01ffea0003c00000 */
[----:B------:R0:W0:Y:S02]  /*2cc0*/  SHFL.IDX P5, R27, R26, R28, R29 ;  /* 0x0000001c1a1b7389 */ /* 0x00002400000a001d */
[----:B01234-:R-:W-:Y:S05]  /*2cd0*/  ENDCOLLECTIVE ;  /* 0x000000000000791b */ /* 0x01ffea0003800000 */
.L_x_23605:
[----:B------:R-:W-:Y:S05]  /*2ce0*/  BSYNC B0 ;  /* 0x0000000000007941 */ /* 0x000fea0003800000 */
.L_x_23604:
[----:B------:R-:W-:Y:S05]  /*2cf0*/  BRA `(.L_x_23606) ;  /* 0xfffffff000a07947 */ /* 0x000fea000383ffff */
.L_x_23562:
[----:B------:R-:W-:Y:S01]  /*2d00*/  HFMA2 R29, -RZ, RZ, 0, 0.000503063201904296875 ;  /* 0x0000101fff1d7431 */ /* 0x000fe200000001ff */
[----:B------:R-:W-:Y:S01]  /*2d10*/  BSSY B0, `(.L_x_23607) ;  /* 0x0000006000007945 */ /* 0x000fe20003800000 */
[----:B------:R-:W-:Y:S02]  /*2d20*/  IMAD.MOV.U32 R28, RZ, RZ, R52 ;  /* 0x000000ffff1c7224 */ /* 0x000fe400078e0034 */
[----:B------:R-:W-:-:S07]  /*2d30*/  IMAD.MOV.U32 R27, RZ, RZ, -0x1 ;  /* 0xffffffffff1b7424 */ /* 0x000fce00078e00ff */
[----:B01234-:R-:W-:Y:S05]  /*2d40*/  WARPSYNC.COLLECTIVE R27, `(.L_x_23608) ;  /* 0x000000001b087348 */ /* 0x01ffea0003c00000 */
[----:B------:R0:W0:Y:S02]  /*2d50*/  SHFL.IDX P5, R27, R26, R28, R29 ;  /* 0x0000001c1a1b7389 */ /* 0x00002400000a001d */
[----:B01234-:R-:W-:Y:S05]  /*2d60*/  ENDCOLLECTIVE ;  /* 0x000000000000791b */ /* 0x01ffea0003800000 */
.L_x_23608:
[----:B------:R-:W-:Y:S05]  /*2d70*/  BSYNC B0 ;  /* 0x0000000000007941 */ /* 0x000fea0003800000 */
.L_x_23607:
[----:B------:R-:W-:Y:S05]  /*2d80*/  BRA `(.L_x_23609) ;  /* 0xfffffff000947947 */ /* 0x000fea000383ffff */
.L_x_23564:
[----:B------:R-:W-:Y:S01]  /*2d90*/  BSSY B0, `(.L_x_23610) ;  /* 0x0000007000007945 */ /* 0x000fe20003800000 */
[----:B------:R-:W-:Y:S01]  /*2da0*/  IMAD.MOV.U32 R28, RZ, RZ, R51 ;  /* 0x000000ffff1c7224 */ /* 0x000fe200078e0033 */
[----:B------:R-:W-:Y:S01]  /*2db0*/  MOV R29, 0x101f ;  /* 0x0000101f001d7802 */ /* 0x000fe20000000f00 */
[----:B------:R-:W-:-:S07]  /*2dc0*/  IMAD.MOV.U32 R27, RZ, RZ, -0x1 ;  /* 0xffffffffff1b7424 */ /* 0x000fce00078e00ff */
[----:B01234-:R-:W-:Y:S05]  /*2dd0*/  WARPSYNC.COLLECTIVE R27, `(.L_x_23611) ;  /* 0x000000001b087348 */ /* 0x01ffea0003c00000 */
[----:B------:R0:W0:Y:S02]  /*2de0*/  SHFL.IDX P5, R27, R26, R28, R29 ;  /* 0x0000001c1a1b7389 */ /* 0x00002400000a001d */
[----:B01234-:R-:W-:Y:S05]  /*2df0*/  ENDCOLLECTIVE ;  /* 0x000000000000791b */ /* 0x01ffea0003800000 */
.L_x_23611:
[----:B------:R-:W-:Y:S05]  /*2e00*/  BSYNC B0 ;  /* 0x0000000000007941 */ /* 0x000fea0003800000 */
.L_x_23610:
[----:B------:R-:W-:Y:S05]  /*2e10*/  BRA `(.L_x_23612) ;  /* 0xfffffff000887947 */ /* 0x000fea000383ffff */
.L_x_23566:
[----:B------:R-:W-:Y:S01]  /*2e20*/  HFMA2 R29, -RZ, RZ, 0, 0.000503063201904296875 ;  /* 0x0000101fff1d7431 */ /* 0x000fe200000001ff */
[----:B------:R-:W-:Y:S01]  /*2e30*/  BSSY B0, `(.L_x_23613) ;  /* 0x0000006000007945 */ /* 0x000fe20003800000 */
[----:B------:R-:W-:Y:S02]  /*2e40*/  IMAD.MOV.U32 R28, RZ, RZ, R50 ;  /* 0x000000ffff1c7224 */ /* 0x000fe400078e0032 */
[----:B------:R-:W-:-:S07]  /*2e50*/  IMAD.MOV.U32 R27, RZ, RZ, -0x1 ;  /* 0xffffffffff1b7424 */ /* 0x000fce00078e00ff */
[----:B01234-:R-:W-:Y:S05]  /*2e60*/  WARPSYNC.COLLECTIVE R27, `(.L_x_23614) ;  /* 0x000000001b087348 */ /* 0x01ffea0003c00000 */
[----:B------:R0:W0:Y:S02]  /*2e70*/  SHFL.IDX P5, R27, R26, R28, R29 ;  /* 0x0000001c1a1b7389 */ /* 0x00002400000a001d */
[----:B01234-:R-:W-:Y:S05]  /*2e80*/  ENDCOLLECTIVE ;  /* 0x000000000000791b */ /* 0x01ffea0003800000 */
.L_x_23614:
[----:B------:R-:W-:Y:S05]  /*2e90*/  BSYNC B0 ;  /* 0x0000000000007941 */ /* 0x000fea0003800000 */
.L_x_23613:
[----:B------:R-:W-:Y:S05]  /*2ea0*/  BRA `(.L_x_23615) ;  /* 0xfffffff0007c7947 */ /* 0x000fea000383ffff */
.L_x_23568:
[----:B------:R-:W-:Y:S01]  /*2eb0*/  BSSY B0, `(.L_x_23616) ;  /* 0x0000007000007945 */ /* 0x000fe20003800000 */
[----:B------:R-:W-:Y:S01]  /*2ec0*/  IMAD.MOV.U32 R28, RZ, RZ, R49 ;  /* 0x000000ffff1c7224 */ /* 0x000fe200078e0031 */
[----:B------:R-:W-:Y:S01]  /*2ed0*/  MOV R29, 0x101f ;  /* 0x0000101f001d7802 */ /* 0x000fe20000000f00 */
[----:B------:R-:W-:-:S07]  /*2ee0*/  IMAD.MOV.U32 R27, RZ, RZ, -0x1 ;  /* 0xffffffffff1b7424 */ /* 0x000fce00078e00ff */
[----:B01234-:R-:W-:Y:S05]  /*2ef0*/  WARPSYNC.COLLECTIVE R27, `(.L_x_23617) ;  /* 0x000000001b087348 */ /* 0x01ffea0003c00000 */
[----:B------:R0:W0:Y:S02]  /*2f00*/  SHFL.IDX P5, R27, R26, R28, R29 ;  /* 0x0000001c1a1b7389 */ /* 0x00002400000a001d */
[----:B01234-:R-:W-:Y:S05]  /*2f10*/  ENDCOLLECTIVE ;  /* 0x000000000000791b */ /* 0x01ffea0003800000 */
.L_x_23617:
[----:B------:R-:W-:Y:S05]  /*2f20*/  BSYNC B0 ;  /* 0x0000000000007941 */ /* 0x000fea0003800000 */
.L_x_23616:
[----:B------:R-:W-:Y:S01]  /*2f30*/  IMAD.MOV.U32 R25, RZ, RZ, R27 ;  /* 0x000000ffff197224 */ /* 0x000fe200078e001b */
[----:B------:R-:W-:Y:S06]  /*2f40*/  BRA `(.L_x_23618) ;  /* 0xfffffff0006c7947 */ /* 0x000fec000383ffff */
        .weak           $__internal_461_$__cuda_sm20_div_s16
        .type           $__internal_461_$__cuda_sm20_div_s16,@function
        .size           $__internal_461_$__cuda_sm20_div_s16,(.L_x_38964 - $__internal_461_$__cuda_sm20_div_s16)
$__internal_461_$__cuda_sm20_div_s16:
        /* <DEDUP_REMOVED lines=25> */
[----:B------:R-:W-:Y:S05]  /*30e0*/  RET.REL.NODEC R20 `(_Z9cuda_gemmIiLi128ELi2ELi1ELi32ELi16ELi16ELi64ELi0ELi0EEviiiPT_S1_S1_iii) ;  /* 0xffffffcc14c47950 */ /* 0x000fea0003c3ffff */
.L_x_23619:
        /* <DEDUP_REMOVED lines=9> */
.L_x_38964:


//--------------------- .text._Z9cuda_gemmIiLi128ELi2ELi1ELi32ELi8ELi8ELi64ELi1ELi1EEviiiPT_S1_S1_iii --------------------------
	.section	.text._Z9cuda_gemmIiLi128ELi2ELi1ELi32ELi8ELi8ELi64ELi1ELi1EEviiiPT_S1_S1_iii,"ax",@progbits
	.align	128
        .global         _Z9cuda_gemmIiLi128ELi2ELi1ELi32ELi8ELi8ELi64ELi1ELi1EEviiiPT_S1_S1_iii
        .type           _Z9cuda_gemmIiLi128ELi2ELi1ELi32ELi8ELi8ELi64ELi1ELi1EEviiiPT_S1_S1_iii,@function
        .size           _Z9cuda_gemmIiLi128ELi2ELi1ELi32ELi8ELi8ELi64ELi1ELi1EEviiiPT_S1_S1_iii,(.L_x_39707 - _Z9cuda_gemmIiLi128ELi2ELi1ELi32ELi8ELi8ELi64ELi1ELi1EEviiiPT_S1_S1_iii)
        .other          _Z9cuda_gemmIiLi128ELi2ELi1ELi32ELi8ELi8ELi64ELi1ELi1EEviiiPT_S1_S1_iii,@"STO_CUDA_ENTRY STV_DEFAULT"
_Z9cuda_gemmIiLi128ELi2ELi1ELi32ELi8ELi8ELi64ELi1ELi1EEviiiPT_S1_S1_iii:
.text._Z9cuda_gemmIiLi128ELi2ELi1ELi32ELi8ELi8ELi64ELi1ELi1EEviiiPT_S1_S1_iii:
        /* <DEDUP_REMOVED lines=46> */
.L_x_23624:
        /* <DEDUP_REMOVED lines=12> */
.L_x_23623:
[----:B------:R-:W-:Y:S05]  /*03a0*/  BSYNC.RECONVERGENT B1 ;  /* 0x0000000000017941 */ /* 0x000fea0003800200 */
.L_x_23622:
        /* <DEDUP_REMOVED lines=8> */
.L_x_23625:
        /* <DEDUP_REMOVED lines=39> */
.L_x_23621:
[----:B------:R-:W-:Y:S05]  /*06a0*/  BSYNC.RECONVERGENT B0 ;  /* 0x0000000000007941 */ /* 0x000fea0003800200 */
.L_x_23620:
        /* <DEDUP_REMOVED lines=18> */
.L_x_23628:
[----:B------:R0:W3:Y:S01]  /*07d0*/  LDG.E.128 R8, desc[UR6][R2.64] ;  /* 0x0000000602087981 */ /* 0x0000e2000c1e1d00 */
[----:B--2---:R-:W-:-:S04]  /*07e0*/  LEA R4, R7, R4, 0x2 ;  /* 0x0000000407047211 */ /* 0x004fc800078e10ff */
[----:B------:R-:W-:Y:S01]  /*07f0*/  ISETP.GE.U32.AND P0, PT, R4, 0x20, PT ;  /* 0x000000200400780c */ /* 0x000fe20003f06070 */
[C---:B0-----:R-:W-:Y:S01]  /*0800*/  IMAD.WIDE.U32 R2, R7.reuse, 0x10, R2 ;  /* 0x0000001007027825 */ /* 0x041fe200078e0002 */
[----:B---3--:R0:W-:Y:S03]  /*0810*/  STS.128 [R5], R8 ;  /* 0x0000000805007388 */ /* 0x0081e60000000c00 */
[----:B0-----:R-:W-:-:S08]  /*0820*/  IMAD R5, R7, 0x10, R5 ;  /* 0x0000001007057824 */ /* 0x001fd000078e0205 */
[----:B------:R-:W-:Y:S05]  /*0830*/  @!P0 BRA `(.L_x_23628) ;  /* 0xfffffffc00e48947 */ /* 0x000fea000383ffff */
.L_x_23627:
[----:B------:R-:W-:Y:S05]  /*0840*/  BSYNC.RECONVERGENT B0 ;  /* 0x0000000000007941 */ /* 0x000fea0003800200 */
.L_x_23626:
        /* <DEDUP_REMOVED lines=18> */
.L_x_23639:
[----:B------:R-:W-:-:S03]  /*0970*/  UMOV UR4, 0xffffffff ;  /* 0xffffffff00047882 */ /* 0x000fc60000000000 */
[----:B------:R-:W-:Y:S05]  /*0980*/  BRA.DIV UR4, `(.L_x_23631) ;  /* 0x0000000204747947 */ /* 0x000fea000b800000 */
.L_x_23642:
[----:B------:R-:W-:Y:S01]  /*0990*/  UMOV UR4, 0xffffffff ;  /* 0xffffffff00047882 */ /* 0x000fe20000000000 */
[----:B------:R-:W-:Y:S02]  /*09a0*/  LOP3.LUT R3, R0, 0x4, RZ, 0xfc, !PT ;  /* 0x0000000400037812 */ /* 0x000fe400078efcff */
[----:B------:R-:W-:Y:S05]  /*09b0*/  BRA.DIV UR4, `(.L_x_23632) ;  /* 0x00000002048c7947 */ /* 0x000fea000b800000 */
.L_x_23645:
[----:B------:R-:W-:Y:S01]  /*09c0*/  UMOV UR4, 0xffffffff ;  /* 0xffffffff00047882 */ /* 0x000fe20000000000 */
[----:B------:R-:W-:Y:S02]  /*09d0*/  VIADD R4, R0, 0x5 ;  /* 0x0000000500047836 */ /* 0x000fe40000000000 */
[----:B------:R-:W-:Y:S05]  /*09e0*/  BRA.DIV UR4, `(.L_x_23633) ;  /* 0x0000000204a47947 */ /* 0x000fea000b800000 */
.L_x_23648:
[----:B------:R-:W-:Y:S01]  /*09f0*/  UMOV UR4, 0xffffffff ;  /* 0xffffffff00047882 */ /* 0x000fe20000000000 */
[----:B------:R-:W-:Y:S02]  /*0a00*/  IADD3 R5, PT, PT, R0, 0x6, RZ ;  /* 0x0000000600057810 */ /* 0x000fe40007ffe0ff */
[----:B------:R-:W-:Y:S05]  /*0a10*/  BRA.DIV UR4, `(.L_x_23634) ;  /* 0x0000000204bc7947 */ /* 0x000fea000b800000 */
.L_x_23651:
[----:B------:R-:W-:Y:S01]  /*0a20*/  UMOV UR4, 0xffffffff ;  /* 0xffffffff00047882 */ /* 0x000fe20000000000 */
[----:B------:R-:W-:Y:S01]  /*0a30*/  VIADD R0, R0, 0xffffffff ;  /* 0xffffffff00007836 */ /* 0x000fe20000000000 */
[----:B------:R-:W-:Y:S02]  /*0a40*/  LOP3.LUT R4, R4, 0x7, RZ, 0xc0, !PT ;  /* 0x0000000704047812 */ /* 0x000fe400078ec0ff */
[----:B------:R-:W-:Y:S01]  /*0a50*/  LOP3.LUT R5, R5, 0x7, RZ, 0xc0, !PT ;  /* 0x0000000705057812 */ /* 0x000fe200078ec0ff */
[----:B------:R-:W-:Y:S06]  /*0a60*/  BRA.DIV UR4, `(.L_x_23635) ;  /* 0x0000000204cc7947 */ /* 0x000fec000b800000 */
.L_x_23654:
[----:B------:R-:W-:-:S03]  /*0a70*/  UMOV UR4, 0xffffffff ;  /* 0xffffffff00047882 */ /* 0x000fc60000000000 */
[----:B------:R-:W-:Y:S05]  /*0a80*/  BRA.DIV UR4, `(.L_x_23636) ;  /* 0x0000000204e87947 */ /* 0x000fea000b800000 */
.L_x_23657:
[----:B------:R-:W-:Y:S01]  /*0a90*/  UMOV UR4, 0xffffffff ;  /* 0xffffffff00047882 */ /* 0x000fe20000000000 */
[----:B------:R-:W-:Y:S02]  /*0aa0*/  LOP3.LUT R0, R0, 0x7, RZ, 0xc0, !PT ;  /* 0x0000000700007812 */ /* 0x000fe400078ec0ff */
[----:B------:R-:W-:Y:S05]  /*0ab0*/  BRA.DIV UR4, `(.L_x_23637) ;  /* 0x0000000604007947 */ /* 0x000fea000b800000 */
.L_x_23629:
[----:B------:R-:W-:Y:S05]  /*0ac0*/  WARPSYNC.ALL ;  /* 0x0000000000007948 */ /* 0x000fea0003800000 */
[----:B------:R-:W-:Y:S06]  /*0ad0*/  BAR.SYNC.DEFER_BLOCKING 0x0 ;  /* 0x0000000000007b1d */ /* 0x000fec0000010000 */
[----:B------:R-:W-:Y:S05]  /*0ae0*/  EXIT ;  /* 0x000000000000794d */ /* 0x000fea0003800000 */
.L_x_23630:
[----:B------:R-:W-:Y:S01]  /*0af0*/  MOV R6, 0xffffffff ;  /* 0xffffffff00067802 */ /* 0x000fe20000000f00 */
[----:B------:R-:W-:Y:S02]  /*0b00*/  IMAD.MOV.U32 R7, RZ, RZ, R0 ;  /* 0x000000ffff077224 */ /* 0x000fe400078e0000 */
[----:B------:R-:W-:-:S07]  /*0b10*/  IMAD.MOV.U32 R9, RZ, RZ, 0x181f ;  /* 0x0000181fff097424 */ /* 0x000fce00078e00ff */
[----:B0-----:R-:W-:Y:S05]  /*0b20*/  WARPSYNC.COLLECTIVE R6, `(.L_x_23638) ;  /* 0x0000000006087348 */ /* 0x001fea0003c00000 */
[----:B0-----:R0:W1:Y:S02]  /*0b30*/  SHFL.IDX P0, R6, R2, R7, R9 ;  /* 0x0000000702067389 */ /* 0x0010640000000009 */
[----:B01----:R-:W-:Y:S05]  /*0b40*/  ENDCOLLECTIVE ;  /* 0x000000000000791b */ /* 0x003fea0003800000 */
.L_x_23638:
[----:B------:R-:W-:Y:S05]  /*0b50*/  BRA `(.L_x_23639) ;  /* 0xfffffffc00847947 */ /* 0x000fea000383ffff */
.L_x_23631:
[----:B------:R-:W-:Y:S01]  /*0b60*/  BSSY B0, `(.L_x_23640) ;  /* 0x0000007000007945 */ /* 0x000fe20003800000 */
[----:B------:R-:W-:Y:S02]  /*0b70*/  IMAD.MOV.U32 R7, RZ, RZ, R3 ;  /* 0x000000ffff077224 */ /* 0x000fe400078e0003 */
[----:B------:R-:W-:Y:S02]  /*0b80*/  IMAD.MOV.U32 R9, RZ, RZ, 0x181f ;  /* 0x0000181fff097424 */ /* 0x000fe400078e00ff */
[----:B------:R-:W-:-:S07]  /*0b90*/  IMAD.MOV.U32 R6, RZ, RZ, -0x1 ;  /* 0xffffffffff067424 */ /* 0x000fce00078e00ff */
[----:B0-----:R-:W-:Y:S05]  /*0ba0*/  WARPSYNC.COLLECTIVE R6, `(.L_x_23641) ;  /* 0x0000000006087348 */ /* 0x001fea0003c00000 */
[----:B0-----:R0:W1:Y:S02]  /*0bb0*/  SHFL.IDX P0, R6, R2, R7, R9 ;  /* 0x0000000702067389 */ /* 0x0010640000000009 */
[----:B01----:R-:W-:Y:S05]  /*0bc0*/  ENDCOLLECTIVE ;  /* 0x000000000000791b */ /* 0x003fea0003800000 */
.L_x_23641:
[----:B------:R-:W-:Y:S05]  /*0bd0*/  BSYNC B0 ;  /* 0x0000000000007941 */ /* 0x000fea0003800000 */
.L_x_23640:
[----:B------:R-:W-:Y:S05]  /*0be0*/  BRA `(.L_x_23642) ;  /* 0xfffffffc00687947 */ /* 0x000fea000383ffff */
.L_x_23632:
[----:B------:R-:W-:Y:S01]  /*0bf0*/  BSSY B0, `(.L_x_23643) ;  /* 0x0000007000007945 */ /* 0x000fe20003800000 */
[----:B------:R-:W-:Y:S01]  /*0c00*/  MOV R7, R4 ;  /* 0x0000000400077202 */ /* 0x000fe20000000f00 */
[----:B------:R-:W-:Y:S02]  /*0c10*/  IMAD.MOV.U32 R9, RZ, RZ, 0x181f ;  /* 0x0000181fff097424 */ /* 0x000fe400078e00ff */
[----:B------:R-:W-:-:S07]  /*0c20*/  IMAD.MOV.U32 R6, RZ, RZ, -0x1 ;  /* 0xffffffffff067424 */ /* 0x000fce00078e00ff */
[----:B0-----:R-:W-:Y:S05]  /*0c30*/  WARPSYNC.COLLECTIVE R6, `(.L_x_23644) ;  /* 0x0000000006087348 */ /* 0x001fea0003c00000 */
[----:B0-----:R0:W1:Y:S02]  /*0c40*/  SHFL.IDX P0, R6, R2, R7, R9 ;  /* 0x0000000702067389 */ /* 0x0010640000000009 */
[----:B01----:R-:W-:Y:S05]  /*0c50*/  ENDCOLLECTIVE ;  /* 0x000000000000791b */ /* 0x003fea0003800000 */
.L_x_23644:
[----:B------:R-:W-:Y:S05]  /*0c60*/  BSYNC B0 ;  /* 0x0000000000007941 */ /* 0x000fea0003800000 */
.L_x_23643:
[----:B------:R-:W-:Y:S05]  /*0c70*/  BRA `(.L_x_23645) ;  /* 0xfffffffc00507947 */ /* 0x000fea000383ffff */
.L_x_23633:
[----:B------:R-:W-:Y:S01]  /*0c80*/  HFMA2 R9, -RZ, RZ, 0, 0.0020122528076171875 ;  /* 0x0000181fff097431 */ /* 0x000fe200000001ff */
[----:B------:R-:W-:Y:S01]  /*0c90*/  BSSY B0, `(.L_x_23646) ;  /* 0x0000006000007945 */ /* 0x000fe20003800000 */
[----:B------:R-:W-:Y:S02]  /*0ca0*/  IMAD.MOV.U32 R7, RZ, RZ, R5 ;  /* 0x000000ffff077224 */ /* 0x000fe400078e0005 */
[----:B------:R-:W-:-:S07]  /*0cb0*/  IMAD.MOV.U32 R6, RZ, RZ, -0x1 ;  /* 0xffffffffff067424 */ /* 0x000fce00078e00ff */
[----:B0-----:R-:W-:Y:S05]  /*0cc0*/  WARPSYNC.COLLECTIVE R6, `(.L_x_23647) ;  /* 0x0000000006087348 */ /* 0x001fea0003c00000 */
[----:B0-----:R0:W1:Y:S02]  /*0cd0*/  SHFL.IDX P0, R6, R2, R7, R9 ;  /* 0x0000000702067389 */ /* 0x0010640000000009 */
[----:B01----:R-:W-:Y:S05]  /*0ce0*/  ENDCOLLECTIVE ;  /* 0x000000000000791b */ /* 0x003fea0003800000 */
.L_x_23647:
[----:B------:R-:W-:Y:S05]  /*0cf0*/  BSYNC B0 ;  /* 0x0000000000007941 */ /* 0x000fea0003800000 */
.L_x_23646:
[----:B------:R-:W-:Y:S05]  /*0d00*/  BRA `(.L_x_23648) ;  /* 0xfffffffc00387947 */ /* 0x000fea000383ffff */
.L_x_23634:
[----:B------:R-:W-:Y:S01]  /*0d10*/  BSSY B0, `(.L_x_23649) ;  /* 0x0000007000007945 */ /* 0x000fe20003800000 */
[----:B------:R-:W-:Y:S01]  /*0d20*/  IMAD.MOV.U32 R7, RZ, RZ, R3 ;  /* 0x000000ffff077224 */ /* 0x000fe200078e0003 */
[----:B------:R-:W-:Y:S01]  /*0d30*/  MOV R9, 0x181f ;  /* 0x0000181f00097802 */ /* 0x000fe20000000f00 */
[----:B------:R-:W-:-:S07]  /*0d40*/  IMAD.MOV.U32 R6, RZ, RZ, -0x1 ;  /* 0xffffffffff067424 */ /* 0x000fce00078e00ff */
[----:B0-----:R-:W-:Y:S05]  /*0d50*/  WARPSYNC.COLLECTIVE R6, `(.L_x_23650) ;  /* 0x0000000006087348 */ /* 0x001fea0003c00000 */
[----:B0-----:R0:W1:Y:S02]  /*0d60*/  SHFL.IDX P0, R6, R2, R7, R9 ;  /* 0x0000000702067389 */ /* 0x0010640000000009 */
[----:B01----:R-:W-:Y:S05]  /*0d70*/  ENDCOLLECTIVE ;  /* 0x000000000000791b */ /* 0x003fea0003800000 */
.L_x_23650:
[----:B------:R-:W-:Y:S05]  /*0d80*/  BSYNC B0 ;  /* 0x0000000000007941 */ /* 0x000fea0003800000 */
.L_x_23649:
[----:B------:R-:W-:Y:S05]  /*0d90*/  BRA `(.L_x_23651) ;  /* 0xfffffffc00207947 */ /* 0x000fea000383ffff */
.L_x_23635:
[----:B------:R-:W-:Y:S01]  /*0da0*/  HFMA2 R9, -RZ, RZ, 0, 0.0020122528076171875 ;  /* 0x0000181fff097431 */ /* 0x000fe200000001ff */
[----:B------:R-:W-:Y:S01]  /*0db0*/  BSSY B0, `(.L_x_23652) ;  /* 0x0000006000007945 */ /* 0x000fe20003800000 */
[----:B------:R-:W-:Y:S02]  /*0dc0*/  IMAD.MOV.U32 R7, RZ, RZ, R4 ;  /* 0x000000ffff077224 */ /* 0x000fe400078e0004 */
[----:B------:R-:W-:-:S07]  /*0dd0*/  IMAD.MOV.U32 R6, RZ, RZ, -0x1 ;  /* 0xffffffffff067424 */ /* 0x000fce00078e00ff */
[----:B0-----:R-:W-:Y:S05]  /*0de0*/  WARPSYNC.COLLECTIVE R6, `(.L_x_23653) ;  /* 0x0000000006087348 */ /* 0x001fea0003c00000 */
[----:B0-----:R0:W1:Y:S02]  /*0df0*/  SHFL.IDX P0, R6, R2, R7, R9 ;  /* 0x0000000702067389 */ /* 0x0010640000000009 */
[----:B01----:R-:W-:Y:S05]  /*0e00*/  ENDCOLLECTIVE ;  /* 0x000000000000791b */ /* 0x003fea0003800000 */
.L_x_23653:
[----:B------:R-:W-:Y:S05]  /*0e10*/  BSYNC B0 ;  /* 0x0000000000007941 */ /* 0x000fea0003800000 */
.L_x_23652:
[----:B------:R-:W-:Y:S05]  /*0e20*/  BRA `(.L_x_23654) ;  /* 0xfffffffc00107947 */ /* 0x000fea000383ffff */
.L_x_23636:
[----:B------:R-:W-:Y:S01]  /*0e30*/  BSSY B0, `(.L_x_23655) ;  /* 0x0000007000007945 */ /* 0x000fe20003800000 */
[----:B------:R-:W-:Y:S01]  /*0e40*/  IMAD.MOV.U32 R7, RZ, RZ, R5 ;  /* 0x000000ffff077224 */ /* 0x000fe200078e0005 */
[----:B------:R-:W-:Y:S01]  /*0e50*/  MOV R9, 0x181f ;  /* 0x0000181f00097802 */ /* 0x000fe20000000f00 */
[----:B------:R-:W-:-:S07]  /*0e60*/  IMAD.MOV.U32 R6, RZ, RZ, -0x1 ;  /* 0xffffffffff067424 */ /* 0x000fce00078e00ff */
[----:B0-----:R-:W-:Y:S05]  /*0e70*/  WARPSYNC.COLLECTIVE R6, `(.L_x_23656) ;  /* 0x0000000006087348 */ /* 0x001fea0003c00000 */
[----:B0-----:R0:W1:Y:S02]  /*0e80*/  SHFL.IDX P0, R6, R2, R7, R9 ;  /* 0x0000000702067389 */ /* 0x0010640000000009 */
[----:B01----:R-:W-:Y:S05]  /*0e90*/  ENDCOLLECTIVE ;  /* 0x000000000000791b */ /* 0x003fea0003800000 */
.L_x_23656:
[----:B------:R-:W-:Y:S05]  /*0ea0*/  BSYNC B0 ;  /* 0x0000000000007941 */ /* 0x000fea0003800000 */
.L_x_23655:
[----:B------:R-:W-:Y:S05]  /*0eb0*/  BRA `(.L_x_23657) ;  /* 0xfffffff800f47947 */ /* 0x000fea000383ffff */
.L_x_23637:
[----:B------:R-:W-:Y:S01]  /*0ec0*/  HFMA2 R9, -RZ, RZ, 0, 0.0020122528076171875 ;  /* 0x0000181fff097431 */ /* 0x000fe200000001ff */
[----:B------:R-:W-:Y:S01]  /*0ed0*/  BSSY B0, `(.L_x_23658) ;  /* 0x0000006000007945 */ /* 0x000fe20003800000 */
[----:B------:R-:W-:Y:S02]  /*0ee0*/  IMAD.MOV.U32 R7, RZ, RZ, R0 ;  /* 0x000000ffff077224 */ /* 0x000fe400078e0000 */
[----:B------:R-:W-:-:S07]  /*0ef0*/  IMAD.MOV.U32 R6, RZ, RZ, -0x1 ;  /* 0xffffffffff067424 */ /* 0x000fce00078e00ff */
[----:B0-----:R-:W-:Y:S05]  /*0f00*/  WARPSYNC.COLLECTIVE R6, `(.L_x_23659) ;  /* 0x0000000006087348 */ /* 0x001fea0003c00000 */
[----:B0-----:R0:W1:Y:S02]  /*0f10*/  SHFL.IDX P0, R6, R2, R7, R9 ;  /* 0x0000000702067389 */ /* 0x0010640000000009 */
[----:B01----:R-:W-:Y:S05]  /*0f20*/  ENDCOLLECTIVE ;  /* 0x000000000000791b */ /* 0x003fea0003800000 */
.L_x_23659:
[----:B------:R-:W-:Y:S05]  /*0f30*/  BSYNC B0 ;  /* 0x0000000000007941 */ /* 0x000fea0003800000 */
.L_x_23658:
[----:B------:R-:W-:Y:S05]  /*0f40*/  BRA `(.L_x_23629) ;  /* 0xfffffff800dc7947 */ /* 0x000fea000383ffff */
.L_x_23660:
        /* <DEDUP_REMOVED lines=11> */
.L_x_39707:


//--------------------- .text._Z9cuda_gemmIiLi128ELi2ELi1ELi32ELi8ELi8ELi64ELi1ELi0EEviiiPT_S1_S1_iii --------------------------
	.section	.text._Z9cuda_gemmIiLi128ELi2ELi1ELi32ELi8ELi8ELi64ELi1ELi0EEviiiPT_S1_S1_iii,"ax",@progbits
	.align	128
        .global         _Z9cuda_gemmIiLi128ELi2ELi1ELi32ELi8ELi8ELi64ELi1ELi0EEviiiPT_S1_S1_iii
        .type           _Z9cuda_gemmIiLi128ELi2ELi1ELi32ELi8ELi8ELi64ELi1ELi0EEviiiPT_S1_S1_iii,@function
        .size           _Z9cuda_gemmIiLi128ELi2ELi1ELi32ELi8ELi8ELi64ELi1ELi0EEviiiPT_S1_S1_iii,(.L_x_38965 - _Z9cuda_gemmIiLi128ELi2ELi1ELi32ELi8ELi8ELi64ELi1ELi0EEviiiPT_S1_S1_iii)
        .other          _Z9cuda_gemmIiLi128ELi2ELi1ELi32ELi8ELi8ELi64ELi1ELi0EEviiiPT_S1_S1_iii,@"STO_CUDA_ENTRY STV_DEFAULT"
_Z9cuda_gemmIiLi128ELi2ELi1ELi32ELi8ELi8ELi64ELi1ELi0EEviiiPT_S1_S1_iii:
.text._Z9cuda_gemmIiLi128ELi2ELi1ELi32ELi8ELi8ELi64ELi1ELi0EEviiiPT_S1_S1_iii:
        /* <DEDUP_REMOVED lines=40> */
.L_x_23663:
        /* <DEDUP_REMOVED lines=25> */
.L_x_23662:
[----:B------:R-:W-:Y:S05]  /*0410*/  BSYNC.RECONVERGENT B0 ;  /* 0x0000000000007941 */ /* 0x000fea0003800200 */
.L_x_23661:
        /* <DEDUP_REMOVED lines=148> */
[----:B------:R-:W-:Y:S05]  /*0d60*/  CALL.REL.NOINC `($__internal_462_$__cuda_sm20_div_s16) ;  /* 0x0000001000d87944 */ /* 0x000fea0003c00000 */
[----:B------:R-:W0:Y:S01]  /*0d70*/  LDCU UR6, c[0x0][0x3a8] ;  /* 0x00007500ff0677ac */ /* 0x000e220008000800 */
[----:B------:R-:W-:Y:S02]  /*0d80*/  UPRMT UR7, UR5, 0x9910, URZ ;  /* 0x0000991005077896 */ /* 0x000fe400080000ff */
[----:B0-----:R-:W-:-:S04]  /*0d90*/  UISETP.LT.AND UP0, UPT, UR6, 0x8, UPT ;  /* 0x000000080600788c */ /* 0x001fc8000bf01270 */
[----:B------:R-:W-:-:S03]  /*0da0*/  USEL UR5, UR6, 0x8, UP0 ;  /* 0x0000000806057887 */ /* 0x000fc60008000000 */
[----:B------:R-:W-:-:S09]  /*0db0*/  UMOV UR6, UR7 ;  /* 0x0000000700067c82 */ /* 0x000fd20008000000 */
.L_x_23688:
        /* <DEDUP_REMOVED lines=42> */
.L_x_23667:
[----:B------:R-:W-:Y:S05]  /*1060*/  BSYNC.RECONVERGENT B1 ;  /* 0x0000000000017941 */ /* 0x000fea0003800200 */
.L_x_23666:
        /* <DEDUP_REMOVED lines=13> */
.L_x_23668:
        /* <DEDUP_REMOVED lines=31> */
.L_x_23665:
[----:B------:R-:W-:Y:S05]  /*1330*/  BSYNC.RECONVERGENT B0 ;  /* 0x0000000000007941 */ /* 0x000fea0003800200 */
.L_x_23664:
        /* <DEDUP_REMOVED lines=38> */
.L_x_23687:
        /* <DEDUP_REMOVED lines=14> */
.L_x_23691:
[----:B-1----:R-:W-:-:S07]  /*1680*/  IMAD R17, R51, R14, RZ ;  /* 0x0000000e33117224 */ /* 0x002fce00078e02ff */
.L_x_23671:
[----:B------:R-:W-:-:S13]  /*1690*/  ISETP.GE.AND P1, PT, R16, 0x2, PT ;  /* 0x000000021000780c */ /* 0x000fda0003f26270 */
[----:B------:R-:W-:Y:S05]  /*16a0*/  @!P1 BRA `(.L_x_23673) ;  /* 0x0000000000109947 */ /* 0x000fea0003800000 */
[----:B------:R-:W-:-:S03]  /*16b0*/  UMOV UR7, 0xffffffff ;  /* 0xffffffff00077882 */ /* 0x000fc60000000000 */
[----:B------:R-:W-:Y:S05]  /*16c0*/  BRA.DIV UR7, `(.L_x_23674) ;  /* 0x0000000607847947 */ /* 0x000fea000b800000 */
[----:B------:R1:W2:Y:S02]  /*16d0*/  SHFL.IDX PT, R14, R19, R40, 0x181f ;  /* 0x00181f28130e7589 */ /* 0x0002a400000e0000 */
.L_x_23694:
[----:B--23--:R-:W-:-:S07]  /*16e0*/  IMAD R17, R50, R14, R17 ;  /* 0x0000000e32117224 */ /* 0x00cfce00078e0211 */
.L_x_23673:
[----:B------:R-:W-:-:S13]  /*16f0*/  ISETP.GE.AND P1, PT, R16, 0x3, PT ;  /* 0x000000031000780c */ /* 0x000fda0003f26270 */
[----:B------:R-:W-:Y:S05]  /*1700*/  @!P1 BRA `(.L_x_23675) ;  /* 0x0000000000109947 */ /* 0x000fea0003800000 */
[----:B------:R-:W-:-:S03]  /*1710*/  UMOV UR7, 0xffffffff ;  /* 0xffffffff00077882 */ /* 0x000fc60000000000 */
[----:B------:R-:W-:Y:S05]  /*1720*/  BRA.DIV UR7, `(.L_x_23676) ;  /* 0x0000000607907947 */ /* 0x000fea000b800000 */
[----:B------:R2:W0:Y:S02]  /*1730*/  SHFL.IDX PT, R14, R19, R39, 0x181f ;  /* 0x00181f27130e7589 */ /* 0x00042400000e0000 */
.L_x_23697:
[----:B0---4-:R-:W-:-:S07]  /*1740*/  IMAD R17, R44, R14, R17 ;  /* 0x0000000e2c117224 */ /* 0x011fce00078e0211 */
.L_x_23675:
[----:B------:R-:W-:-:S13]  /*1750*/  ISETP.GE.AND P1, PT, R16, 0x4, PT ;  /* 0x000000041000780c */ /* 0x000fda0003f26270 */
[----:B------:R-:W-:Y:S05]  /*1760*/  @!P1 BRA `(.L_x_23677) ;  /* 0x0000000000109947 */ /* 0x000fea0003800000 */
[----:B------:R-:W-:-:S03]  /*1770*/  UMOV UR7, 0xffffffff ;  /* 0xffffffff00077882 */ /* 0x000fc60000000000 */
[----:B------:R-:W-:Y:S05]  /*1780*/  BRA.DIV UR7, `(.L_x_23678) ;  /* 0x00000006079c7947 */ /* 0x000fea000b800000 */
[----:B------:R0:W0:Y:S02]  /*1790*/  SHFL.IDX PT, R14, R19, R38, 0x181f ;  /* 0x00181f26130e7589 */ /* 0x00002400000e0000 */
.L_x_23700:
[----:B0-----:R-:W-:-:S07]  /*17a0*/  IMAD R17, R45, R14, R17 ;  /* 0x0000000e2d117224 */ /* 0x001fce00078e0211 */
.L_x_23677:
[----:B------:R-:W-:-:S13]  /*17b0*/  ISETP.GE.AND P1, PT, R16, 0x5, PT ;  /* 0x000000051000780c */ /* 0x000fda0003f26270 */
[----:B------:R-:W-:Y:S05]  /*17c0*/  @!P1 BRA `(.L_x_23679) ;  /* 0x0000000000109947 */ /* 0x000fea0003800000 */
[----:B------:R-:W-:-:S03]  /*17d0*/  UMOV UR7, 0xffffffff ;  /* 0xffffffff00077882 */ /* 0x000fc60000000000 */
[----:B------:R-:W-:Y:S05]  /*17e0*/  BRA.DIV UR7, `(.L_x_23680) ;  /* 0x0000000607a87947 */ /* 0x000fea000b800000 */
[----:B------:R0:W0:Y:S02]  /*17f0*/  SHFL.IDX PT, R14, R19, R37, 0x181f ;  /* 0x00181f25130e7589 */ /* 0x00002400000e0000 */
.L_x_23703:
[----:B0-----:R-:W-:-:S07]  /*1800*/  IMAD R17, R46, R14, R17 ;  /* 0x0000000e2e117224 */ /* 0x001fce00078e0211 */
.L_x_23679:
[----:B------:R-:W-:-:S13]  /*1810*/  ISETP.GE.AND P1, PT, R16, 0x6, PT ;  /* 0x000000061000780c */ /* 0x000fda0003f26270 */
[----:B------:R-:W-:Y:S05]  /*1820*/  @!P1 BRA `(.L_x_23681) ;  /* 0x0000000000109947 */ /* 0x000fea0003800000 */
[----:B------:R-:W-:-:S03]  /*1830*/  UMOV UR7, 0xffffffff ;  /* 0xffffffff00077882 */ /* 0x000fc60000000000 */
[----:B------:R-:W-:Y:S05]  /*1840*/  BRA.DIV UR7, `(.L_x_23682) ;  /* 0x0000000607b47947 */ /* 0x000fea000b800000 */
[----:B------:R0:W0:Y:S02]  /*1850*/  SHFL.IDX PT, R14, R19, R36, 0x181f ;  /* 0x00181f24130e7589 */ /* 0x00002400000e0000 */
.L_x_23706:
[----:B0-----:R-:W-:-:S07]  /*1860*/  IMAD R17, R47, R14, R17 ;  /* 0x0000000e2f117224 */ /* 0x001fce00078e0211 */
.L_x_23681:
[----:B------:R-:W-:-:S13]  /*1870*/  ISETP.GE.AND P1, PT, R16, 0x7, PT ;  /* 0x000000071000780c */ /* 0x000fda0003f26270 */
[----:B------:R-:W-:Y:S05]  /*1880*/  @!P1 BRA `(.L_x_23683) ;  /* 0x0000000000109947 */ /* 0x000fea0003800000 */
[----:B------:R-:W-:-:S03]  /*1890*/  UMOV UR7, 0xffffffff ;  /* 0xffffffff00077882 */ /* 0x000fc60000000000 */
[----:B------:R-:W-:Y:S05]  /*18a0*/  BRA.DIV UR7, `(.L_x_23684) ;  /* 0x0000000607c07947 */ /* 0x000fea000b800000 */
[----:B------:R0:W0:Y:S02]  /*18b0*/  SHFL.IDX PT, R14, R19, R35, 0x181f ;  /* 0x00181f23130e7589 */ /* 0x00002400000e0000 */
.L_x_23709:
[----:B0-----:R-:W-:-:S07]  /*18c0*/  IMAD R17, R48, R14, R17 ;  /* 0x0000000e30117224 */ /* 0x001fce00078e0211 */
.L_x_23683:
[----:B------:R-:W-:-:S13]  /*18d0*/  ISETP.GE.AND P1, PT, R16, 0x8, PT ;  /* 0x000000081000780c */ /* 0x000fda0003f26270 */
[----:B------:R-:W-:Y:S05]  /*18e0*/  @!P1 BRA `(.L_x_23685) ;  /* 0x00000000009c9947 */ /* 0x000fea0003800000 */
[----:B------:R-:W-:-:S03]  /*18f0*/  UMOV UR7, 0xffffffff ;  /* 0xffffffff00077882 */ /* 0x000fc60000000000 */
[----:B------:R-:W-:Y:S05]  /*1900*/  BRA.DIV UR7, `(.L_x_23686) ;  /* 0x0000000607cc7947 */ /* 0x000fea000b800000 */
[----:B------:R0:W0:Y:S02]  /*1910*/  SHFL.IDX PT, R14, R19, R34, 0x181f ;  /* 0x00181f22130e7589 */ /* 0x00002400000e0000 */
.L_x_23712:
[----:B0-----:R-:W-:Y:S01]  /*1920*/  IMAD R17, R49, R14, R17 ;  /* 0x0000000e31117224 */ /* 0x001fe200078e0211 */
[----:B------:R-:W-:Y:S06]  /*1930*/  BRA `(.L_x_23685) ;  /* 0x0000000000887947 */ /* 0x000fec0003800000 */
.L_x_23670:
        /* <DEDUP_REMOVED lines=34> */
.L_x_23685:
[----:B------:R-:W-:Y:S01]  /*1b60*/  IMAD.IADD R15, R17, 0x1, R15 ;  /* 0x00000001110f7824 */ /* 0x000fe200078e020f */
[----:B------:R-:W-:Y:S06]  /*1b70*/  @!P0 BRA `(.L_x_23687) ;  /* 0xfffffff800888947 */ /* 0x000fec000383ffff */
.L_x_23669:
        /* <DEDUP_REMOVED lines=13> */
.L_x_23672:
[----:B------:R-:W-:Y:S01]  /*1c50*/  BSSY B0, `(.L_x_23689) ;  /* 0x0000007000007945 */ /* 0x000fe20003800000 */
[----:B------:R-:W-:Y:S01]  /*1c60*/  MOV R18, R2 ;  /* 0x0000000200127202 */ /* 0x000fe20000000f00 */
[----:B------:R-:W-:Y:S02]  /*1c70*/  IMAD.MOV.U32 R21, RZ, RZ, 0x181f ;  /* 0x0000181fff157424 */ /* 0x000fe400078e00ff */
[----:B------:R-:W-:-:S07]  /*1c80*/  IMAD.MOV.U32 R14, RZ, RZ, -0x1 ;  /* 0xffffffffff0e7424 */ /* 0x000fce00078e00ff */
[----:B---34-:R-:W-:Y:S05]  /*1c90*/  WARPSYNC.COLLECTIVE R14, `(.L_x_23690) ;  /* 0x000000000e087348 */ /* 0x018fea0003c00000 */
[----:B------:R0:W1:Y:S02]  /*1ca0*/  SHFL.IDX P1, R14, R19, R18, R21 ;  /* 0x00000012130e7389 */ /* 0x0000640000020015 */
[----:B01-34-:R-:W-:Y:S05]  /*1cb0*/  ENDCOLLECTIVE ;  /* 0x000000000000791b */ /* 0x01bfea0003800000 */
.L_x_23690:
[----:B------:R-:W-:Y:S05]  /*1cc0*/  BSYNC B0 ;  /* 0x0000000000007941 */ /* 0x000fea0003800000 */
.L_x_23689:
[----:B------:R-:W-:Y:S05]  /*1cd0*/  BRA `(.L_x_23691) ;  /* 0xfffffff800687947 */ /* 0x000fea000383ffff */
.L_x_23674:
[----:B------:R-:W-:Y:S01]  /*1ce0*/  BSSY B0, `(.L_x_23692) ;  /* 0x0000007000007945 */ /* 0x000fe20003800000 */
[----:B------:R-:W-:Y:S01]  /*1cf0*/  MOV R18, R40 ;  /* 0x0000002800127202 */ /* 0x000fe20000000f00 */
[----:B------:R-:W-:Y:S02]  /*1d00*/  IMAD.MOV.U32 R21, RZ, RZ, 0x181f ;  /* 0x0000181fff157424 */ /* 0x000fe400078e00ff */
[----:B------:R-:W-:-:S07]  /*1d10*/  IMAD.MOV.U32 R14, RZ, RZ, -0x1 ;  /* 0xffffffffff0e7424 */ /* 0x000fce00078e00ff */
[----:B0--34-:R-:W-:Y:S05]  /*1d20*/  WARPSYNC.COLLECTIVE R14, `(.L_x_23693) ;  /* 0x000000000e087348 */ /* 0x019fea0003c00000 */
[----:B------:R1:W2:Y:S02]  /*1d30*/  SHFL.IDX P1, R14, R19, R18, R21 ;  /* 0x00000012130e7389 */ /* 0x0002a40000020015 */
[----:B01234-:R-:W-:Y:S05]  /*1d40*/  ENDCOLLECTIVE ;  /* 0x000000000000791b */ /* 0x01ffea0003800000 */
.L_x_23693:
[----:B------:R-:W-:Y:S05]  /*1d50*/  BSYNC B0 ;  /* 0x0000000000007941 */ /* 0x000fea0003800000 */
.L_x_23692:
[----:B------:R-:W-:Y:S05]  /*1d60*/  BRA `(.L_x_23694) ;  /* 0xfffffff8005c7947 */ /* 0x000fea000383ffff */
.L_x_23676:
[----:B------:R-:W-:Y:S01]  /*1d70*/  BSSY B0, `(.L_x_23695) ;  /* 0x0000007000007945 */ /* 0x000fe20003800000 */
[----:B------:R-:W-:Y:S01]  /*1d80*/  MOV R18, R39 ;  /* 0x0000002700127202 */ /* 0x000fe20000000f00 */
[----:B------:R-:W-:Y:S02]  /*1d90*/  IMAD.MOV.U32 R21, RZ, RZ, 0x181f ;  /* 0x0000181fff157424 */ /* 0x000fe400078e00ff */
[----:B------:R-:W-:-:S07]  /*1da0*/  IMAD.MOV.U32 R14, RZ, RZ, -0x1 ;  /* 0xffffffffff0e7424 */ /* 0x000fce00078e00ff */
[----:B01-34-:R-:W-:Y:S05]  /*1db0*/  WARPSYNC.COLLECTIVE R14, `(.L_x_23696) ;  /* 0x000000000e087348 */ /* 0x01bfea0003c00000 */
[----:B------:R2:W0:Y:S02]  /*1dc0*/  SHFL.IDX P1, R14, R19, R18, R21 ;  /* 0x00000012130e7389 */ /* 0x0004240000020015 */
[----:B01234-:R-:W-:Y:S05]  /*1dd0*/  ENDCOLLECTIVE ;  /* 0x000000000000791b */ /* 0x01ffea0003800000 */
.L_x_23696:
[----:B------:R-:W-:Y:S05]  /*1de0*/  BSYNC B0 ;  /* 0x0000000000007941 */ /* 0x000fea0003800000 */
.L_x_23695:
[----:B------:R-:W-:Y:S05]  /*1df0*/  BRA `(.L_x_23697) ;  /* 0xfffffff800507947 */ /* 0x000fea000383ffff */
.L_x_23678:
[----:B------:R-:W-:Y:S01]  /*1e00*/  BSSY B0, `(.L_x_23698) ;  /* 0x0000007000007945 */ /* 0x000fe20003800000 */
[----:B------:R-:W-:Y:S01]  /*1e10*/  MOV R18, R38 ;  /* 0x0000002600127202 */ /* 0x000fe20000000f00 */
[----:B------:R-:W-:Y:S02]  /*1e20*/  IMAD.MOV.U32 R21, RZ, RZ, 0x181f ;  /* 0x0000181fff157424 */ /* 0x000fe400078e00ff */
[----:B------:R-:W-:-:S07]  /*1e30*/  IMAD.MOV.U32 R14, RZ, RZ, -0x1 ;  /* 0xffffffffff0e7424 */ /* 0x000fce00078e00ff */
[----:B01234-:R-:W-:Y:S05]  /*1e40*/  WARPSYNC.COLLECTIVE R14, `(.L_x_23699) ;  /* 0x000000000e087348 */ /* 0x01ffea0003c00000 */
[----:B------:R0:W0:Y:S02]  /*1e50*/  SHFL.IDX P1, R14, R19, R18, R21 ;  /* 0x00000012130e7389 */ /* 0x0000240000020015 */
[----:B01234-:R-:W-:Y:S05]  /*1e60*/  ENDCOLLECTIVE ;  /* 0x000000000000791b */ /* 0x01ffea0003800000 */
.L_x_23699:
[----:B------:R-:W-:Y:S05]  /*1e70*/  BSYNC B0 ;  /* 0x0000000000007941 */ /* 0x000fea0003800000 */
.L_x_23698:
[----:B------:R-:W-:Y:S05]  /*1e80*/  BRA `(.L_x_23700) ;  /* 0xfffffff800447947 */ /* 0x000fea000383ffff */
.L_x_23680:
[----:B------:R-:W-:Y:S01]  /*1e90*/  BSSY B0, `(.L_x_23701) ;  /* 0x0000007000007945 */ /* 0x000fe20003800000 */
[----:B------:R-:W-:Y:S01]  /*1ea0*/  MOV R18, R37 ;  /* 0x0000002500127202 */ /* 0x000fe20000000f00 */
[----:B------:R-:W-:Y:S02]  /*1eb0*/  IMAD.MOV.U32 R21, RZ, RZ, 0x181f ;  /* 0x0000181fff157424 */ /* 0x000fe400078e00ff */
[----:B------:R-:W-:-:S07]  /*1ec0*/  IMAD.MOV.U32 R14, RZ, RZ, -0x1 ;  /* 0xffffffffff0e7424 */ /* 0x000fce00078e00ff */
[----:B01234-:R-:W-:Y:S05]  /*1ed0*/  WARPSYNC.COLLECTIVE R14, `(.L_x_23702) ;  /* 0x000000000e087348 */ /* 0x01ffea0003c00000 */
[----:B------:R0:W0:Y:S02]  /*1ee0*/  SHFL.IDX P1, R14, R19, R18, R21 ;  /* 0x00000012130e7389 */ /* 0x0000240000020015 */
[----:B01234-:R-:W-:Y:S05]  /*1ef0*/  ENDCOLLECTIVE ;  /* 0x000000000000791b */ /* 0x01ffea0003800000 */
.L_x_23702:
[----:B------:R-:W-:Y:S05]  /*1f00*/  BSYNC B0 ;  /* 0x0000000000007941 */ /* 0x000fea0003800000 */
.L_x_23701:
[----:B------:R-:W-:Y:S05]  /*1f10*/  BRA `(.L_x_23703) ;  /* 0xfffffff800387947 */ /* 0x000fea000383ffff */
.L_x_23682:
[----:B------:R-:W-:Y:S01]  /*1f20*/  BSSY B0, `(.L_x_23704) ;  /* 0x0000007000007945 */ /* 0x000fe20003800000 */
[----:B------:R-:W-:Y:S01]  /*1f30*/  MOV R18, R36 ;  /* 0x0000002400127202 */ /* 0x000fe20000000f00 */
[----:B------:R-:W-:Y:S02]  /*1f40*/  IMAD.MOV.U32 R21, RZ, RZ, 0x181f ;  /* 0x0000181fff157424 */ /* 0x000fe400078e00ff */
[----:B------:R-:W-:-:S07]  /*1f50*/  IMAD.MOV.U32 R14, RZ, RZ, -0x1 ;  /* 0xffffffffff0e7424 */ /* 0x000fce00078e00ff */
[----:B01234-:R-:W-:Y:S05]  /*1f60*/  WARPSYNC.COLLECTIVE R14, `(.L_x_23705) ;  /* 0x000000000e087348 */ /* 0x01ffea0003c00000 */
[----:B------:R0:W0:Y:S02]  /*1f70*/  SHFL.IDX P1, R14, R19, R18, R21 ;  /* 0x00000012130e7389 */ /* 0x0000240000020015 */
[----:B01234-:R-:W-:Y:S05]  /*1f80*/  ENDCOLLECTIVE ;  /* 0x000000000000791b */ /* 0x01ffea0003800000 */
.L_x_23705:
[----:B------:R-:W-:Y:S05]  /*1f90*/  BSYNC B0 ;  /* 0x0000000000007941 */ /* 0x000fea0003800000 */
.L_x_23704:
[----:B------:R-:W-:Y:S05]  /*1fa0*/  BRA `(.L_x_23706) ;  /* 0xfffffff8002c7947 */ /* 0x000fea000383ffff */
.L_x_23684:
[----:B------:R-:W-:Y:S01]  /*1fb0*/  BSSY B0, `(.L_x_23707) ;  /* 0x0000007000007945 */ /* 0x000fe20003800000 */
[----:B------:R-:W-:Y:S01]  /*1fc0*/  MOV R18, R35 ;  /* 0x0000002300127202 */ /* 0x000fe20000000f00 */
[----:B------:R-:W-:Y:S02]  /*1fd0*/  IMAD.MOV.U32 R21, RZ, RZ, 0x181f ;  /* 0x0000181fff157424 */ /* 0x000fe400078e00ff */
[----:B------:R-:W-:-:S07]  /*1fe0*/  IMAD.MOV.U32 R14, RZ, RZ, -0x1 ;  /* 0xffffffffff0e7424 */ /* 0x000fce00078e00ff */
[----:B01234-:R-:W-:Y:S05]  /*1ff0*/  WARPSYNC.COLLECTIVE R14, `(.L_x_23708) ;  /* 0x000000000e087348 */ /* 0x01ffea0003c00000 */
[----:B------:R0:W0:Y:S02]  /*2000*/  SHFL.IDX P1, R14, R19, R18, R21 ;  /* 0x00000012130e7389 */ /* 0x0000240000020015 */
[----:B01234-:R-:W-:Y:S05]  /*2010*/  ENDCOLLECTIVE ;  /* 0x000000000000791b */ /* 0x01ffea0003800000 */
.L_x_23708:
[----:B------:R-:W-:Y:S05]  /*2020*/  BSYNC B0 ;  /* 0x0000000000007941 */ /* 0x000fea0003800000 */
.L_x_23707:
[----:B------:R-:W-:Y:S05]  /*2030*/  BRA `(.L_x_23709) ;  /* 0xfffffff800207947 */ /* 0x000fea000383ffff */
.L_x_23686:
[----:B------:R-:W-:Y:S01]  /*2040*/  BSSY B0, `(.L_x_23710) ;  /* 0x0000007000007945 */ /* 0x000fe20003800000 */
[----:B------:R-:W-:Y:S01]  /*2050*/  MOV R18, R34 ;  /* 0x0000002200127202 */ /* 0x000fe20000000f00 */
[----:B------:R-:W-:Y:S02]  /*2060*/  IMAD.MOV.U32 R21, RZ, RZ, 0x181f ;  /* 0x0000181fff157424 */ /* 0x000fe400078e00ff */
[----:B------:R-:W-:-:S07]  /*2070*/  IMAD.MOV.U32 R14, RZ, RZ, -0x1 ;  /* 0xffffffffff0e7424 */ /* 0x000fce00078e00ff */
[----:B01234-:R-:W-:Y:S05]  /*2080*/  WARPSYNC.COLLECTIVE R14, `(.L_x_23711) ;  /* 0x000000000e087348 */ /* 0x01ffea0003c00000 */
[----:B------:R0:W0:Y:S02]  /*2090*/  SHFL.IDX P1, R14, R19, R18, R21 ;  /* 0x00000012130e7389 */ /* 0x0000240000020015 */
[----:B01234-:R-:W-:Y:S05]  /*20a0*/  ENDCOLLECTIVE ;  /* 0x000000000000791b */ /* 0x01ffea0003800000 */
.L_x_23711:
[----:B------:R-:W-:Y:S05]  /*20b0*/  BSYNC B0 ;  /* 0x0000000000007941 */ /* 0x000fea0003800000 */
.L_x_23710:
[----:B------:R-:W-:Y:S05]  /*20c0*/  BRA `(.L_x_23712) ;  /* 0xfffffff800147947 */ /* 0x000fea000383ffff */
        .weak           $__internal_462_$__cuda_sm20_div_s16
        .type           $__internal_462_$__cuda_sm20_div_s16,@function
        .size           $__internal_462_$__cuda_sm20_div_s16,(.L_x_38965 - $__internal_462_$__cuda_sm20_div_s16)
$__internal_462_$__cuda_sm20_div_s16:
        /* <DEDUP_REMOVED lines=25> */
[----:B------:R-:W-:Y:S05]  /*2260*/  RET.REL.NODEC R12 `(_Z9cuda_gemmIiLi128ELi2ELi1ELi32ELi8ELi8ELi64ELi1ELi0EEviiiPT_S1_S1_iii) ;  /* 0xffffffdc0c647950 */ /* 0x000fea0003c3ffff */
.L_x_23713:
        /* <DEDUP_REMOVED lines=9> */
.L_x_38965:


//--------------------- .text._Z9cuda_gemmIiLi128ELi2ELi1ELi32ELi8ELi8ELi64ELi0ELi1EEviiiPT_S1_S1_iii --------------------------
	.section	.text._Z9cuda_gemmIiLi128ELi2ELi1ELi32ELi8ELi8ELi64ELi0ELi1EEviiiPT_S1_S1_iii,"ax",@progbits
	.align	128
        .global         _Z9cuda_gemmIiLi128ELi2ELi1ELi32ELi8ELi8ELi64ELi0ELi1EEviiiPT_S1_S1_iii
        .type           _Z9cuda_gemmIiLi128ELi2ELi1ELi32ELi8ELi8ELi64ELi0ELi1EEviiiPT_S1_S1_iii,@function
        .size           _Z9cuda_gemmIiLi128ELi2ELi1ELi32ELi8ELi8ELi64ELi0ELi1EEviiiPT_S1_S1_iii,(.L_x_39709 - _Z9cuda_gemmIiLi128ELi2ELi1ELi32ELi8ELi8ELi64ELi0ELi1EEviiiPT_S1_S1_iii)
        .other          _Z9cuda_gemmIiLi128ELi2ELi1ELi32ELi8ELi8ELi64ELi0ELi1EEviiiPT_S1_S1_iii,@"STO_CUDA_ENTRY STV_DEFAULT"
_Z9cuda_gemmIiLi128ELi2ELi1ELi32ELi8ELi8ELi64ELi0ELi1EEviiiPT_S1_S1_iii:
.text._Z9cuda_gemmIiLi128ELi2ELi1ELi32ELi8ELi8ELi64ELi0ELi1EEviiiPT_S1_S1_iii:
        /* <DEDUP_REMOVED lines=46> */
.L_x_23718:
        /* <DEDUP_REMOVED lines=12> */
.L_x_23717:
[----:B------:R-:W-:Y:S05]  /*03a0*/  BSYNC.RECONVERGENT B1 ;  /* 0x0000000000017941 */ /* 0x000fea0003800200 */
.L_x_23716:
        /* <DEDUP_REMOVED lines=8> */
.L_x_23719:
        /* <DEDUP_REMOVED lines=39> */
.L_x_23715:
[----:B------:R-:W-:Y:S05]  /*06a0*/  BSYNC.RECONVERGENT B0 ;  /* 0x0000000000007941 */ /* 0x000fea0003800200 */
.L_x_23714:
        /* <DEDUP_REMOVED lines=21> */
.L_x_23722:
        /* <DEDUP_REMOVED lines=8> */
.L_x_23721:
[----:B------:R-:W-:Y:S05]  /*0880*/  BSYNC.RECONVERGENT B0 ;  /* 0x0000000000007941 */ /* 0x000fea0003800200 */
.L_x_23720:
        /* <DEDUP_REMOVED lines=18> */
.L_x_23733:
[----:B------:R-:W-:-:S03]  /*09b0*/  UMOV UR4, 0xffffffff ;  /* 0xffffffff00047882 */ /* 0x000fc60000000000 */
[----:B------:R-:W-:Y:S05]  /*09c0*/  BRA.DIV UR4, `(.L_x_23725) ;  /* 0x0000000204747947 */ /* 0x000fea000b800000 */
.L_x_23736:
[----:B------:R-:W-:Y:S01]  /*09d0*/  UMOV UR4, 0xffffffff ;  /* 0xffffffff00047882 */ /* 0x000fe20000000000 */
[----:B------:R-:W-:Y:S02]  /*09e0*/  LOP3.LUT R3, R0, 0x4, RZ, 0xfc, !PT ;  /* 0x0000000400037812 */ /* 0x000fe400078efcff */
[----:B------:R-:W-:Y:S05]  /*09f0*/  BRA.DIV UR4, `(.L_x_23726) ;  /* 0x00000002048c7947 */ /* 0x000fea000b800000 */
.L_x_23739:
[----:B------:R-:W-:Y:S01]  /*0a00*/  UMOV UR4, 0xffffffff ;  /* 0xffffffff00047882 */ /* 0x000fe20000000000 */
[----:B------:R-:W-:Y:S02]  /*0a10*/  VIADD R4, R0, 0x5 ;  /* 0x0000000500047836 */ /* 0x000fe40000000000 */
[----:B------:R-:W-:Y:S05]  /*0a20*/  BRA.DIV UR4, `(.L_x_23727) ;  /* 0x0000000204a47947 */ /* 0x000fea000b800000 */
.L_x_23742:
[----:B------:R-:W-:Y:S01]  /*0a30*/  UMOV UR4, 0xffffffff ;  /* 0xffffffff00047882 */ /* 0x000fe20000000000 */
[----:B------:R-:W-:Y:S02]  /*0a40*/  VIADD R5, R0, 0x6 ;  /* 0x0000000600057836 */ /* 0x000fe40000000000 */
[----:B------:R-:W-:Y:S05]  /*0a50*/  BRA.DIV UR4, `(.L_x_23728) ;  /* 0x0000000204bc7947 */ /* 0x000fea000b800000 */
.L_x_23745:
[----:B------:R-:W-:Y:S01]  /*0a60*/  UMOV UR4, 0xffffffff ;  /* 0xffffffff00047882 */ /* 0x000fe20000000000 */
[----:B------:R-:W-:Y:S01]  /*0a70*/  VIADD R0, R0, 0xffffffff ;  /* 0xffffffff00007836 */ /* 0x000fe20000000000 */
[----:B------:R-:W-:Y:S02]  /*0a80*/  LOP3.LUT R4, R4, 0x7, RZ, 0xc0, !PT ;  /* 0x0000000704047812 */ /* 0x000fe400078ec0ff */
[----:B------:R-:W-:Y:S01]  /*0a90*/  LOP3.LUT R5, R5, 0x7, RZ, 0xc0, !PT ;  /* 0x0000000705057812 */ /* 0x000fe200078ec0ff */
[----:B------:R-:W-:Y:S06]  /*0aa0*/  BRA.DIV UR4, `(.L_x_23729) ;  /* 0x0000000204cc7947 */ /* 0x000fec000b800000 */
.L_x_23748:
[----:B------:R-:W-:-:S03]  /*0ab0*/  UMOV UR4, 0xffffffff ;  /* 0xffffffff00047882 */ /* 0x000fc60000000000 */
[----:B------:R-:W-:Y:S05]  /*0ac0*/  BRA.DIV UR4, `(.L_x_23730) ;  /* 0x0000000204e87947 */ /* 0x000fea000b800000 */
.L_x_23751:
[----:B------:R-:W-:Y:S01]  /*0ad0*/  UMOV UR4, 0xffffffff ;  /* 0xffffffff00047882 */ /* 0x000fe20000000000 */
[----:B------:R-:W-:Y:S02]  /*0ae0*/  LOP3.LUT R0, R0, 0x7, RZ, 0xc0, !PT ;  /* 0x0000000700007812 */ /* 0x000fe400078ec0ff */
[----:B------:R-:W-:Y:S05]  /*0af0*/  BRA.DIV UR4, `(.L_x_23731) ;  /* 0x0000000604007947 */ /* 0x000fea000b800000 */
.L_x_23723:
[----:B------:R-:W-:Y:S05]  /*0b00*/  WARPSYNC.ALL ;  /* 0x0000000000007948 */ /* 0x000fea0003800000 */
[----:B------:R-:W-:Y:S06]  /*0b10*/  BAR.SYNC.DEFER_BLOCKING 0x0 ;  /* 0x0000000000007b1d */ /* 0x000fec0000010000 */
[----:B------:R-:W-:Y:S05]  /*0b20*/  EXIT ;  /* 0x000000000000794d */ /* 0x000fea0003800000 */
.L_x_23724:
[----:B------:R-:W-:Y:S01]  /*0b30*/  IMAD.MOV.U32 R6, RZ, RZ, -0x1 ;  /* 0xffffffffff067424 */ /* 0x000fe200078e00ff */
[----:B------:R-:W-:Y:S01]  /*0b40*/  MOV R7, R0 ;  /* 0x0000000000077202 */ /* 0x000fe20000000f00 */
[----:B------:R-:W-:-:S07]  /*0b50*/  IMAD.MOV.U32 R9, RZ, RZ, 0x181f ;  /* 0x0000181fff097424 */ /* 0x000fce00078e00ff */
[----:B0-----:R-:W-:Y:S05]  /*0b60*/  WARPSYNC.COLLECTIVE R6, `(.L_x_23732) ;  /* 0x0000000006087348 */ /* 0x001fea0003c00000 */
[----:B0-----:R0:W1:Y:S02]  /*0b70*/  SHFL.IDX P0, R6, R2, R7, R9 ;  /* 0x0000000702067389 */ /* 0x0010640000000009 */
[----:B01----:R-:W-:Y:S05]  /*0b80*/  ENDCOLLECTIVE ;  /* 0x000000000000791b */ /* 0x003fea0003800000 */
.L_x_23732:
[----:B------:R-:W-:Y:S05]  /*0b90*/  BRA `(.L_x_23733) ;  /* 0xfffffffc00847947 */ /* 0x000fea000383ffff */
.L_x_23725:
[----:B------:R-:W-:Y:S01]  /*0ba0*/  HFMA2 R9, -RZ, RZ, 0, 0.0020122528076171875 ;  /* 0x0000181fff097431 */ /* 0x000fe200000001ff */
[----:B------:R-:W-:Y:S01]  /*0bb0*/  BSSY B0, `(.L_x_23734) ;  /* 0x0000006000007945 */ /* 0x000fe20003800000 */
[----:B------:R-:W-:Y:S02]  /*0bc0*/  IMAD.MOV.U32 R7, RZ, RZ, R3 ;  /* 0x000000ffff077224 */ /* 0x000fe400078e0003 */
[----:B------:R-:W-:-:S07]  /*0bd0*/  IMAD.MOV.U32 R6, RZ, RZ, -0x1 ;  /* 0xffffffffff067424 */ /* 0x000fce00078e00ff */
[----:B0-----:R-:W-:Y:S05]  /*0be0*/  WARPSYNC.COLLECTIVE R6, `(.L_x_23735) ;  /* 0x0000000006087348 */ /* 0x001fea0003c00000 */
[----:B0-----:R0:W1:Y:S02]  /*0bf0*/  SHFL.IDX P0, R6, R2, R7, R9 ;  /* 0x0000000702067389 */ /* 0x0010640000000009 */
[----:B01----:R-:W-:Y:S05]  /*0c00*/  ENDCOLLECTIVE ;  /* 0x000000000000791b */ /* 0x003fea0003800000 */
.L_x_23735:
[----:B------:R-:W-:Y:S05]  /*0c10*/  BSYNC B0 ;  /* 0x0000000000007941 */ /* 0x000fea0003800000 */
.L_x_23734:
[----:B------:R-:W-:Y:S05]  /*0c20*/  BRA `(.L_x_23736) ;  /* 0xfffffffc00687947 */ /* 0x000fea000383ffff */
.L_x_23726:
[----:B------:R-:W-:Y:S01]  /*0c30*/  BSSY B0, `(.L_x_23737) ;  /* 0x0000007000007945 */ /* 0x000fe20003800000 */
[----:B------:R-:W-:Y:S01]  /*0c40*/  IMAD.MOV.U32 R7, RZ, RZ, R4 ;  /* 0x000000ffff077224 */ /* 0x000fe200078e0004 */
[----:B------:R-:W-:Y:S01]  /*0c50*/  MOV R9, 0x181f ;  /* 0x0000181f00097802 */ /* 0x000fe20000000f00 */
[----:B------:R-:W-:-:S07]  /*0c60*/  IMAD.MOV.U32 R6, RZ, RZ, -0x1 ;  /* 0xffffffffff067424 */ /* 0x000fce00078e00ff */
[----:B0-----:R-:W-:Y:S05]  /*0c70*/  WARPSYNC.COLLECTIVE R6, `(.L_x_23738) ;  /* 0x0000000006087348 */ /* 0x001fea0003c00000 */
[----:B0-----:R0:W1:Y:S02]  /*0c80*/  SHFL.IDX P0, R6, R2, R7, R9 ;  /* 0x0000000702067389 */ /* 0x0010640000000009 */
[----:B01----:R-:W-:Y:S05]  /*0c90*/  ENDCOLLECTIVE ;  /* 0x000000000000791b */ /* 0x003fea0003800000 */
.L_x_23738:
[----:B------:R-:W-:Y:S05]  /*0ca0*/  BSYNC B0 ;  /* 0x0000000000007941 */ /* 0x000fea0003800000 */
.L_x_23737:
[----:B------:R-:W-:Y:S05]  /*0cb0*/  BRA `(.L_x_23739) ;  /* 0xfffffffc00507947 */ /* 0x000fea000383ffff */
.L_x_23727:
[----:B------:R-:W-:Y:S01]  /*0cc0*/  HFMA2 R9, -RZ, RZ, 0, 0.0020122528076171875 ;  /* 0x0000181fff097431 */ /* 0x000fe200000001ff */
[----:B------:R-:W-:Y:S01]  /*0cd0*/  BSSY B0, `(.L_x_23740) ;  /* 0x0000006000007945 */ /* 0x000fe20003800000 */
[----:B------:R-:W-:Y:S02]  /*0ce0*/  IMAD.MOV.U32 R7, RZ, RZ, R5 ;  /* 0x000000ffff077224 */ /* 0x000fe400078e0005 */
[----:B------:R-:W-:-:S07]  /*0cf0*/  IMAD.MOV.U32 R6, RZ, RZ, -0x1 ;  /* 0xffffffffff067424 */ /* 0x000fce00078e00ff */
[----:B0-----:R-:W-:Y:S05]  /*0d00*/  WARPSYNC.COLLECTIVE R6, `(.L_x_23741) ;  /* 0x0000000006087348 */ /* 0x001fea0003c00000 */
[----:B0-----:R0:W1:Y:S02]  /*0d10*/  SHFL.IDX P0, R6, R2, R7, R9 ;  /* 0x0000000702067389 */ /* 0x0010640000000009 */
[----:B01----:R-:W-:Y:S05]  /*0d20*/  ENDCOLLECTIVE ;  /* 0x000000000000791b */ /* 0x003fea0003800000 */
.L_x_23741:
[----:B------:R-:W-:Y:S05]  /*0d30*/  BSYNC B0 ;  /* 0x0000000000007941 */ /* 0x000fea0003800000 */
.L_x_23740:
[----:B------:R-:W-:Y:S05]  /*0d40*/  BRA `(.L_x_23742) ;  /* 0xfffffffc00387947 */ /* 0x000fea000383ffff */
.L_x_23728:
[----:B------:R-:W-:Y:S01]  /*0d50*/  BSSY B0, `(.L_x_23743) ;  /* 0x0000007000007945 */ /* 0x000fe20003800000 */
[----:B------:R-:W-:Y:S01]  /*0d60*/  IMAD.MOV.U32 R7, RZ, RZ, R3 ;  /* 0x000000ffff077224 */ /* 0x000fe200078e0003 */
[----:B------:R-:W-:Y:S01]  /*0d70*/  MOV R9, 0x181f ;  /* 0x0000181f00097802 */ /* 0x000fe20000000f00 */
[----:B------:R-:W-:-:S07]  /*0d80*/  IMAD.MOV.U32 R6, RZ, RZ, -0x1 ;  /* 0xffffffffff067424 */ /* 0x000fce00078e00ff */
[----:B0-----:R-:W-:Y:S05]  /*0d90*/  WARPSYNC.COLLECTIVE R6, `(.L_x_23744) ;  /* 0x0000000006087348 */ /* 0x001fea0003c00000 */
[----:B0-----:R0:W1:Y:S02]  /*0da0*/  SHFL.IDX P0, R6, R2, R7, R9 ;  /* 0x0000000702067389 */ /* 0x0010640000000009 */
[----:B01----:R-:W-:Y:S05]  /*0db0*/  ENDCOLLECTIVE ;  /* 0x000000000000791b */ /* 0x003fea0003800000 */
.L_x_23744:
[----:B------:R-:W-:Y:S05]  /*0dc0*/  BSYNC B0 ;  /* 0x0000000000007941 */ /* 0x000fea0003800000 */
.L_x_23743:
[----:B------:R-:W-:Y:S05]  /*0dd0*/  BRA `(.L_x_23745) ;  /* 0xfffffffc00207947 */ /* 0x000fea000383ffff */
.L_x_23729:
[----:B------:R-:W-:Y:S01]  /*0de0*/  HFMA2 R9, -RZ, RZ, 0, 0.0020122528076171875 ;  /* 0x0000181fff097431 */ /* 0x000fe200000001ff */
[----:B------:R-:W-:Y:S01]  /*0df0*/  BSSY B0, `(.L_x_23746) ;  /* 0x0000006000007945 */ /* 0x000fe20003800000 */
[----:B------:R-:W-:Y:S02]  /*0e00*/  IMAD.MOV.U32 R7, RZ, RZ, R4 ;  /* 0x000000ffff077224 */ /* 0x000fe400078e0004 */
[----:B------:R-:W-:-:S07]  /*0e10*/  IMAD.MOV.U32 R6, RZ, RZ, -0x1 ;  /* 0xffffffffff067424 */ /* 0x000fce00078e00ff */
[----:B0-----:R-:W-:Y:S05]  /*0e20*/  WARPSYNC.COLLECTIVE R6, `(.L_x_23747) ;  /* 0x0000000006087348 */ /* 0x001fea0003c00000 */
[----:B0-----:R0:W1:Y:S02]  /*0e30*/  SHFL.IDX P0, R6, R2, R7, R9 ;  /* 0x0000000702067389 */ /* 0x0010640000000009 */
[----:B01----:R-:W-:Y:S05]  /*0e40*/  ENDCOLLECTIVE ;  /* 0x000000000000791b */ /* 0x003fea0003800000 */
.L_x_23747:
[----:B------:R-:W-:Y:S05]  /*0e50*/  BSYNC B0 ;  /* 0x0000000000007941 */ /* 0x000fea0003800000 */
.L_x_23746:
[----:B------:R-:W-:Y:S05]  /*0e60*/  BRA `(.L_x_23748) ;  /* 0xfffffffc00107947 */ /* 0x000fea000383ffff */
.L_x_23730:
[----:B------:R-:W-:Y:S01]  /*0e70*/  BSSY B0, `(.L_x_23749) ;  /* 0x0000007000007945 */ /* 0x000fe20003800000 */
[----:B------:R-:W-:Y:S01]  /*0e80*/  IMAD.MOV.U32 R7, RZ, RZ, R5 ;  /* 0x000000ffff077224 */ /* 0x000fe200078e0005 */
[----:B------:R-:W-:Y:S01]  /*0e90*/  MOV R9, 0x181f ;  /* 0x0000181f00097802 */ /* 0x000fe20000000f00 */
[----:B------:R-:W-:-:S07]  /*0ea0*/  IMAD.MOV.U32 R6, RZ, RZ, -0x1 ;  /* 0xffffffffff067424 */ /* 0x000fce00078e00ff */
[----:B0-----:R-:W-:Y:S05]  /*0eb0*/  WARPSYNC.COLLECTIVE R6, `(.L_x_23750) ;  /* 0x0000000006087348 */ /* 0x001fea0003c00000 */
[----:B0-----:R0:W1:Y:S02]  /*0ec0*/  SHFL.IDX P0, R6, R2, R7, R9 ;  /* 0x0000000702067389 */ /* 0x0010640000000009 */
[----:B01----:R-:W-:Y:S05]  /*0ed0*/  ENDCOLLECTIVE ;  /* 0x000000000000791b */ /* 0x003fea0003800000 */
.L_x_23750:
[----:B------:R-:W-:Y:S05]  /*0ee0*/  BSYNC B0 ;  /* 0x0000000000007941 */ /* 0x000fea0003800000 */
.L_x_23749:
[----:B------:R-:W-:Y:S05]  /*0ef0*/  BRA `(.L_x_23751) ;  /* 0xfffffff800f47947 */ /* 0x000fea000383ffff */
.L_x_23731:
[----:B------:R-:W-:Y:S01]  /*0f00*/  HFMA2 R9, -RZ, RZ, 0, 0.0020122528076171875 ;  /* 0x0000181fff097431 */ /* 0x000fe200000001ff */
[----:B------:R-:W-:Y:S01]  /*0f10*/  BSSY B0, `(.L_x_23752) ;  /* 0x0000006000007945 */ /* 0x000fe20003800000 */
[----:B------:R-:W-:Y:S02]  /*0f20*/  IMAD.MOV.U32 R7, RZ, RZ, R0 ;  /* 0x000000ffff077224 */ /* 0x000fe400078e0000 */
[----:B------:R-:W-:-:S07]  /*0f30*/  IMAD.MOV.U32 R6, RZ, RZ, -0x1 ;  /* 0xffffffffff067424 */ /* 0x000fce00078e00ff */
[----:B0-----:R-:W-:Y:S05]  /*0f40*/  WARPSYNC.COLLECTIVE R6, `(.L_x_23753) ;  /* 0x0000000006087348 */ /* 0x001fea0003c00000 */
[----:B0-----:R0:W1:Y:S02]  /*0f50*/  SHFL.IDX P0, R6, R2, R7, R9 ;  /* 0x0000000702067389 */ /* 0x0010640000000009 */
[----:B01----:R-:W-:Y:S05]  /*0f60*/  ENDCOLLECTIVE ;  /* 0x000000000000791b */ /* 0x003fea0003800000 */
.L_x_23753:
[----:B------:R-:W-:Y:S05]  /*0f70*/  BSYNC B0 ;  /* 0x0000000000007941 */ /* 0x000fea0003800000 */
.L_x_23752:
[----:B------:R-:W-:Y:S05]  /*0f80*/  BRA `(.L_x_23723) ;  /* 0xfffffff800dc7947 */ /* 0x000fea000383ffff */
.L_x_23754:
        /* <DEDUP_REMOVED lines=15> */
.L_x_39709:


//--------------------- .text._Z9cuda_gemmIiLi128ELi2ELi1ELi32ELi8ELi8ELi64ELi0ELi0EEviiiPT_S1_S1_iii --------------------------
	.section	.text._Z9cuda_gemmIiLi128ELi2ELi1ELi32ELi8ELi8ELi64ELi0ELi0EEviiiPT_S1_S1_iii,"ax",@progbits
	.align	128
        .global         _Z9cuda_gemmIiLi128ELi2ELi1ELi32ELi8ELi8ELi64ELi0ELi0EEviiiPT_S1_S1_iii
        .type           _Z9cuda_gemmIiLi128ELi2ELi1ELi32ELi8ELi8ELi64ELi0ELi0EEviiiPT_S1_S1_iii,@function
        .size           _Z9cuda_gemmIiLi128ELi2ELi1ELi32ELi8ELi8ELi64ELi0ELi0EEviiiPT_S1_S1_iii,(.L_x_38966 - _Z9cuda_gemmIiLi128ELi2ELi1ELi32ELi8ELi8ELi64ELi0ELi0EEviiiPT_S1_S1_iii)
        .other          _Z9cuda_gemmIiLi128ELi2ELi1ELi32ELi8ELi8ELi64ELi0ELi0EEviiiPT_S1_S1_iii,@"STO_CUDA_ENTRY STV_DEFAULT"
_Z9cuda_gemmIiLi128ELi2ELi1ELi32ELi8ELi8ELi64ELi0ELi0EEviiiPT_S1_S1_iii:
.text._Z9cuda_gemmIiLi128ELi2ELi1ELi32ELi8ELi8ELi64ELi0ELi0EEviiiPT_S1_S1_iii:
        /* <DEDUP_REMOVED lines=40> */
.L_x_23757:
        /* <DEDUP_REMOVED lines=25> */
.L_x_23756:
[----:B------:R-:W-:Y:S05]  /*0410*/  BSYNC.RECONVERGENT B0 ;  /* 0x0000000000007941 */ /* 0x000fea0003800200 */
.L_x_23755:
        /* <DEDUP_REMOVED lines=154> */
[----:B------:R-:W-:Y:S05]  /*0dc0*/  CALL.REL.NOINC `($__internal_463_$__cuda_sm20_div_s16) ;  /* 0x0000001000c87944 */ /* 0x000fea0003c00000 */
[----:B------:R-:W0:Y:S01]  /*0dd0*/  LDCU UR7, c[0x0][0x3a8] ;  /* 0x00007500ff0777ac */ /* 0x000e220008000800 */
[----:B------:R-:W-:Y:S02]  /*0de0*/  UPRMT UR8, UR6, 0x9910, URZ ;  /* 0x0000991006087896 */ /* 0x000fe400080000ff */
[----:B0-----:R-:W-:-:S04]  /*0df0*/  UISETP.LT.AND UP0, UPT, UR7, 0x8, UPT ;  /* 0x000000080700788c */ /* 0x001fc8000bf01270 */
[----:B------:R-:W-:-:S03]  /*0e00*/  USEL UR6, UR7, 0x8, UP0 ;  /* 0x0000000807067887 */ /* 0x000fc60008000000 */
[----:B------:R-:W-:-:S09]  /*0e10*/  UMOV UR7, UR8 ;  /* 0x0000000800077c82 */ /* 0x000fd20008000000 */
.L_x_23782:
        /* <DEDUP_REMOVED lines=38> */
.L_x_23761:
[----:B------:R-:W-:Y:S05]  /*1080*/  BSYNC.RECONVERGENT B1 ;  /* 0x0000000000017941 */ /* 0x000fea0003800200 */
.L_x_23760:
        /* <DEDUP_REMOVED lines=17> */
.L_x_23762:
        /* <DEDUP_REMOVED lines=30> */
.L_x_23759:
[----:B------:R-:W-:Y:S05]  /*1380*/  BSYNC.RECONVERGENT B0 ;  /* 0x0000000000007941 */ /* 0x000fea0003800200 */
.L_x_23758:
        /* <DEDUP_REMOVED lines=38> */
.L_x_23781:
        /* <DEDUP_REMOVED lines=11> */
.L_x_23785:
[----:B-1----:R-:W-:-:S07]  /*16a0*/  IMAD R17, R51, R14, RZ ;  /* 0x0000000e33117224 */ /* 0x002fce00078e02ff */
.L_x_23765:
[----:B------:R-:W-:-:S13]  /*16b0*/  ISETP.GE.AND P4, PT, R18, 0x2, PT ;  /* 0x000000021200780c */ /* 0x000fda0003f86270 */
[----:B------:R-:W-:Y:S05]  /*16c0*/  @!P4 BRA `(.L_x_23767) ;  /* 0x000000000010c947 */ /* 0x000fea0003800000 */
[----:B------:R-:W-:-:S03]  /*16d0*/  UMOV UR8, 0xffffffff ;  /* 0xffffffff00087882 */ /* 0x000fc60000000000 */
[----:B------:R-:W-:Y:S05]  /*16e0*/  BRA.DIV UR8, `(.L_x_23768) ;  /* 0x0000000608847947 */ /* 0x000fea000b800000 */
[----:B------:R1:W2:Y:S02]  /*16f0*/  SHFL.IDX PT, R14, R16, R42, 0x181f ;  /* 0x00181f2a100e7589 */ /* 0x0002a400000e0000 */
.L_x_23788:
[----:B--2-4-:R-:W-:-:S07]  /*1700*/  IMAD R17, R50, R14, R17 ;  /* 0x0000000e32117224 */ /* 0x014fce00078e0211 */
.L_x_23767:
[----:B------:R-:W-:-:S13]  /*1710*/  ISETP.GE.AND P3, PT, R18, 0x3, PT ;  /* 0x000000031200780c */ /* 0x000fda0003f66270 */
[----:B------:R-:W-:Y:S05]  /*1720*/  @!P3 BRA `(.L_x_23769) ;  /* 0x000000000010b947 */ /* 0x000fea0003800000 */
[----:B------:R-:W-:-:S03]  /*1730*/  UMOV UR8, 0xffffffff ;  /* 0xffffffff00087882 */ /* 0x000fc60000000000 */
[----:B------:R-:W-:Y:S05]  /*1740*/  BRA.DIV UR8, `(.L_x_23770) ;  /* 0x0000000608907947 */ /* 0x000fea000b800000 */
[----:B------:R2:W0:Y:S02]  /*1750*/  SHFL.IDX PT, R14, R16, R41, 0x181f ;  /* 0x00181f29100e7589 */ /* 0x00042400000e0000 */
.L_x_23791:
[----:B0-----:R-:W-:-:S07]  /*1760*/  IMAD R17, R46, R14, R17 ;  /* 0x0000000e2e117224 */ /* 0x001fce00078e0211 */
.L_x_23769:
[----:B------:R-:W-:-:S13]  /*1770*/  ISETP.GE.AND P2, PT, R18, 0x4, PT ;  /* 0x000000041200780c */ /* 0x000fda0003f46270 */
[----:B------:R-:W-:Y:S05]  /*1780*/  @!P2 BRA `(.L_x_23771) ;  /* 0x000000000010a947 */ /* 0x000fea0003800000 */
[----:B------:R-:W-:-:S03]  /*1790*/  UMOV UR8, 0xffffffff ;  /* 0xffffffff00087882 */ /* 0x000fc60000000000 */
[----:B------:R-:W-:Y:S05]  /*17a0*/  BRA.DIV UR8, `(.L_x_23772) ;  /* 0x00000006089c7947 */ /* 0x000fea000b800000 */
[----:B------:R0:W0:Y:S02]  /*17b0*/  SHFL.IDX PT, R14, R16, R40, 0x181f ;  /* 0x00181f28100e7589 */ /* 0x00002400000e0000 */
.L_x_23794:
[----:B0-----:R-:W-:-:S07]  /*17c0*/  IMAD R17, R47, R14, R17 ;  /* 0x0000000e2f117224 */ /* 0x001fce00078e0211 */
.L_x_23771:
[----:B------:R-:W-:-:S13]  /*17d0*/  ISETP.GE.AND P1, PT, R18, 0x5, PT ;  /* 0x000000051200780c */ /* 0x000fda0003f26270 */
[----:B------:R-:W-:Y:S05]  /*17e0*/  @!P1 BRA `(.L_x_23773) ;  /* 0x0000000000109947 */ /* 0x000fea0003800000 */
[----:B------:R-:W-:-:S03]  /*17f0*/  UMOV UR8, 0xffffffff ;  /* 0xffffffff00087882 */ /* 0x000fc60000000000 */
[----:B------:R-:W-:Y:S05]  /*1800*/  BRA.DIV UR8, `(.L_x_23774) ;  /* 0x0000000608a87947 */ /* 0x000fea000b800000 */
[----:B------:R0:W0:Y:S02]  /*1810*/  SHFL.IDX PT, R14, R16, R39, 0x181f ;  /* 0x00181f27100e7589 */ /* 0x00002400000e0000 */
.L_x_23797:
[----:B0-----:R-:W-:-:S07]  /*1820*/  IMAD R17, R48, R14, R17 ;  /* 0x0000000e30117224 */ /* 0x001fce00078e0211 */
.L_x_23773:
[----:B------:R-:W-:-:S13]  /*1830*/  ISETP.GE.AND P0, PT, R18, 0x6, PT ;  /* 0x000000061200780c */ /* 0x000fda0003f06270 */
[----:B------:R-:W-:Y:S05]  /*1840*/  @!P0 BRA `(.L_x_23775) ;  /* 0x0000000000108947 */ /* 0x000fea0003800000 */
[----:B------:R-:W-:-:S03]  /*1850*/  UMOV UR8, 0xffffffff ;  /* 0xffffffff00087882 */ /* 0x000fc60000000000 */
[----:B------:R-:W-:Y:S05]  /*1860*/  BRA.DIV UR8, `(.L_x_23776) ;  /* 0x0000000608b47947 */ /* 0x000fea000b800000 */
[----:B------:R0:W0:Y:S02]  /*1870*/  SHFL.IDX PT, R14, R16, R38, 0x181f ;  /* 0x00181f26100e7589 */ /* 0x00002400000e0000 */
.L_x_23800:
[----:B0-----:R-:W-:-:S07]  /*1880*/  IMAD R17, R49, R14, R17 ;  /* 0x0000000e31117224 */ /* 0x001fce00078e0211 */
.L_x_23775:
[----:B------:R-:W-:-:S13]  /*1890*/  ISETP.GE.AND P6, PT, R18, 0x7, PT ;  /* 0x000000071200780c */ /* 0x000fda0003fc6270 */
[----:B------:R-:W-:Y:S05]  /*18a0*/  @!P6 BRA `(.L_x_23777) ;  /* 0x000000000010e947 */ /* 0x000fea0003800000 */
[----:B------:R-:W-:-:S03]  /*18b0*/  UMOV UR8, 0xffffffff ;  /* 0xffffffff00087882 */ /* 0x000fc60000000000 */
[----:B------:R-:W-:Y:S05]  /*18c0*/  BRA.DIV UR8, `(.L_x_23778) ;  /* 0x0000000608c07947 */ /* 0x000fea000b800000 */
[----:B------:R0:W0:Y:S02]  /*18d0*/  SHFL.IDX PT, R14, R16, R37, 0x181f ;  /* 0x00181f25100e7589 */ /* 0x00002400000e0000 */
.L_x_23803:
[----:B0-----:R-:W-:-:S07]  /*18e0*/  IMAD R17, R2, R14, R17 ;  /* 0x0000000e02117224 */ /* 0x001fce00078e0211 */
.L_x_23777:
[----:B------:R-:W-:-:S13]  /*18f0*/  ISETP.GE.AND P6, PT, R18, 0x8, PT ;  /* 0x000000081200780c */ /* 0x000fda0003fc6270 */
[----:B------:R-:W-:Y:S05]  /*1900*/  @!P6 BRA `(.L_x_23779) ;  /* 0x000000000090e947 */ /* 0x000fea0003800000 */
[----:B------:R-:W-:-:S03]  /*1910*/  UMOV UR8, 0xffffffff ;  /* 0xffffffff00087882 */ /* 0x000fc60000000000 */
[----:B------:R-:W-:Y:S05]  /*1920*/  BRA.DIV UR8, `(.L_x_23780) ;  /* 0x0000000608cc7947 */ /* 0x000fea000b800000 */
[----:B------:R0:W0:Y:S02]  /*1930*/  SHFL.IDX PT, R14, R16, R36, 0x181f ;  /* 0x00181f24100e7589 */ /* 0x00002400000e0000 */
.L_x_23806:
[----:B0--3--:R-:W-:Y:S01]  /*1940*/  IMAD R17, R0, R14, R17 ;  /* 0x0000000e00117224 */ /* 0x009fe200078e0211 */
[----:B------:R-:W-:Y:S06]  /*1950*/  BRA `(.L_x_23779) ;  /* 0x00000000007c7947 */ /* 0x000fec0003800000 */
.L_x_23764:
        /* <DEDUP_REMOVED lines=31> */
.L_x_23779:
[----:B------:R-:W-:Y:S01]  /*1b50*/  IADD3 R13, PT, PT, R13, UR7, RZ ;  /* 0x000000070d0d7c10 */ /* 0x000fe2000fffe0ff */
[----:B------:R-:W-:-:S03]  /*1b60*/  IMAD.IADD R15, R17, 0x1, R15 ;  /* 0x00000001110f7824 */ /* 0x000fc600078e020f */
[----:B------:R-:W-:-:S13]  /*1b70*/  ISETP.GE.AND P6, PT, R13, UR6, PT ;  /* 0x000000060d007c0c */ /* 0x000fda000bfc6270 */
[----:B------:R-:W-:Y:S05]  /*1b80*/  @!P6 BRA `(.L_x_23781) ;  /* 0xfffffff80098e947 */ /* 0x000fea000383ffff */
.L_x_23763:
        /* <DEDUP_REMOVED lines=14> */
.L_x_23766:
[----:B------:R-:W-:Y:S01]  /*1c70*/  HFMA2 R21, -RZ, RZ, 0, 0.0020122528076171875 ;  /* 0x0000181fff157431 */ /* 0x000fe200000001ff */
[----:B------:R-:W-:Y:S01]  /*1c80*/  BSSY B0, `(.L_x_23783) ;  /* 0x0000006000007945 */ /* 0x000fe20003800000 */
[----:B------:R-:W-:Y:S02]  /*1c90*/  IMAD.MOV.U32 R19, RZ, RZ, R3 ;  /* 0x000000ffff137224 */ /* 0x000fe400078e0003 */
[----:B------:R-:W-:-:S07]  /*1ca0*/  IMAD.MOV.U32 R14, RZ, RZ, -0x1 ;  /* 0xffffffffff0e7424 */ /* 0x000fce00078e00ff */
[----:B---34-:R-:W-:Y:S05]  /*1cb0*/  WARPSYNC.COLLECTIVE R14, `(.L_x_23784) ;  /* 0x000000000e087348 */ /* 0x018fea0003c00000 */
[----:B------:R0:W1:Y:S02]  /*1cc0*/  SHFL.IDX P6, R14, R16, R19, R21 ;  /* 0x00000013100e7389 */ /* 0x00006400000c0015 */
[----:B01-34-:R-:W-:Y:S05]  /*1cd0*/  ENDCOLLECTIVE ;  /* 0x000000000000791b */ /* 0x01bfea0003800000 */
.L_x_23784:
[----:B------:R-:W-:Y:S05]  /*1ce0*/  BSYNC B0 ;  /* 0x0000000000007941 */ /* 0x000fea0003800000 */
.L_x_23783:
[----:B------:R-:W-:Y:S05]  /*1cf0*/  BRA `(.L_x_23785) ;  /* 0xfffffff800687947 */ /* 0x000fea000383ffff */
.L_x_23768:
[----:B------:R-:W-:Y:S01]  /*1d00*/  BSSY B0, `(.L_x_23786) ;  /* 0x0000007000007945 */ /* 0x000fe20003800000 */
[----:B------:R-:W-:Y:S01]  /*1d10*/  IMAD.MOV.U32 R19, RZ, RZ, R42 ;  /* 0x000000ffff137224 */ /* 0x000fe200078e002a */
[----:B------:R-:W-:Y:S01]  /*1d20*/  MOV R21, 0x181f ;  /* 0x0000181f00157802 */ /* 0x000fe20000000f00 */
[----:B------:R-:W-:-:S07]  /*1d30*/  IMAD.MOV.U32 R14, RZ, RZ, -0x1 ;  /* 0xffffffffff0e7424 */ /* 0x000fce00078e00ff */
[----:B0--34-:R-:W-:Y:S05]  /*1d40*/  WARPSYNC.COLLECTIVE R14, `(.L_x_23787) ;  /* 0x000000000e087348 */ /* 0x019fea0003c00000 */
[----:B------:R1:W2:Y:S02]  /*1d50*/  SHFL.IDX P6, R14, R16, R19, R21 ;  /* 0x00000013100e7389 */ /* 0x0002a400000c0015 */
[----:B01234-:R-:W-:Y:S05]  /*1d60*/  ENDCOLLECTIVE ;  /* 0x000000000000791b */ /* 0x01ffea0003800000 */
.L_x_23787:
[----:B------:R-:W-:Y:S05]  /*1d70*/  BSYNC B0 ;  /* 0x0000000000007941 */ /* 0x000fea0003800000 */
.L_x_23786:
[----:B------:R-:W-:Y:S05]  /*1d80*/  BRA `(.L_x_23788) ;  /* 0xfffffff8005c7947 */ /* 0x000fea000383ffff */
.L_x_23770:
[----:B------:R-:W-:Y:S01]  /*1d90*/  HFMA2 R21, -RZ, RZ, 0, 0.0020122528076171875 ;  /* 0x0000181fff157431 */ /* 0x000fe200000001ff */
[----:B------:R-:W-:Y:S01]  /*1da0*/  BSSY B0, `(.L_x_23789) ;  /* 0x0000006000007945 */ /* 0x000fe20003800000 */
[----:B------:R-:W-:Y:S02]  /*1db0*/  IMAD.MOV.U32 R19, RZ, RZ, R41 ;  /* 0x000000ffff137224 */ /* 0x000fe400078e0029 */
[----:B------:R-:W-:-:S07]  /*1dc0*/  IMAD.MOV.U32 R14, RZ, RZ, -0x1 ;  /* 0xffffffffff0e7424 */ /* 0x000fce00078e00ff */
[----:B01-34-:R-:W-:Y:S05]  /*1dd0*/  WARPSYNC.COLLECTIVE R14, `(.L_x_23790) ;  /* 0x000000000e087348 */ /* 0x01bfea0003c00000 */
[----:B------:R2:W0:Y:S02]  /*1de0*/  SHFL.IDX P6, R14, R16, R19, R21 ;  /* 0x00000013100e7389 */ /* 0x00042400000c0015 */
[----:B01234-:R-:W-:Y:S05]  /*1df0*/  ENDCOLLECTIVE ;  /* 0x000000000000791b */ /* 0x01ffea0003800000 */
.L_x_23790:
[----:B------:R-:W-:Y:S05]  /*1e00*/  BSYNC B0 ;  /* 0x0000000000007941 */ /* 0x000fea0003800000 */
.L_x_23789:
[----:B------:R-:W-:Y:S05]  /*1e10*/  BRA `(.L_x_23791) ;  /* 0xfffffff800507947 */ /* 0x000fea000383ffff */
.L_x_23772:
[----:B------:R-:W-:Y:S01]  /*1e20*/  BSSY B0, `(.L_x_23792) ;  /* 0x0000007000007945 */ /* 0x000fe20003800000 */
[----:B------:R-:W-:Y:S01]  /*1e30*/  IMAD.MOV.U32 R19, RZ, RZ, R40 ;  /* 0x000000ffff137224 */ /* 0x000fe200078e0028 */
[----:B------:R-:W-:Y:S01]  /*1e40*/  MOV R21, 0x181f ;  /* 0x0000181f00157802 */ /* 0x000fe20000000f00 */
[----:B------:R-:W-:-:S07]  /*1e50*/  IMAD.MOV.U32 R14, RZ, RZ, -0x1 ;  /* 0xffffffffff0e7424 */ /* 0x000fce00078e00ff */
[----:B01234-:R-:W-:Y:S05]  /*1e60*/  WARPSYNC.COLLECTIVE R14, `(.L_x_23793) ;  /* 0x000000000e087348 */ /* 0x01ffea0003c00000 */
[----:B------:R0:W0:Y:S02]  /*1e70*/  SHFL.IDX P6, R14, R16, R19, R21 ;  /* 0x00000013100e7389 */ /* 0x00002400000c0015 */
[----:B01234-:R-:W-:Y:S05]  /*1e80*/  ENDCOLLECTIVE ;  /* 0x000000000000791b */ /* 0x01ffea0003800000 */
.L_x_23793:
[----:B------:R-:W-:Y:S05]  /*1e90*/  BSYNC B0 ;  /* 0x0000000000007941 */ /* 0x000fea0003800000 */
.L_x_23792:
[----:B------:R-:W-:Y:S05]  /*1ea0*/  BRA `(.L_x_23794) ;  /* 0xfffffff800447947 */ /* 0x000fea000383ffff */
.L_x_23774:
[----:B------:R-:W-:Y:S01]  /*1eb0*/  HFMA2 R21, -RZ, RZ, 0, 0.0020122528076171875 ;  /* 0x0000181fff157431 */ /* 0x000fe200000001ff */
[----:B------:R-:W-:Y:S01]  /*1ec0*/  BSSY B0, `(.L_x_23795) ;  /* 0x0000006000007945 */ /* 0x000fe20003800000 */
[----:B------:R-:W-:Y:S02]  /*1ed0*/  IMAD.MOV.U32 R19, RZ, RZ, R39 ;  /* 0x000000ffff137224 */ /* 0x000fe400078e0027 */
[----:B------:R-:W-:-:S07]  /*1ee0*/  IMAD.MOV.U32 R14, RZ, RZ, -0x1 ;  /* 0xffffffffff0e7424 */ /* 0x000fce00078e00ff */
[----:B01234-:R-:W-:Y:S05]  /*1ef0*/  WARPSYNC.COLLECTIVE R14, `(.L_x_23796) ;  /* 0x000000000e087348 */ /* 0x01ffea0003c00000 */
[----:B------:R0:W0:Y:S02]  /*1f00*/  SHFL.IDX P6, R14, R16, R19, R21 ;  /* 0x00000013100e7389 */ /* 0x00002400000c0015 */
[----:B01234-:R-:W-:Y:S05]  /*1f10*/  ENDCOLLECTIVE ;  /* 0x000000000000791b */ /* 0x01ffea0003800000 */
.L_x_23796:
[----:B------:R-:W-:Y:S05]  /*1f20*/  BSYNC B0 ;  /* 0x0000000000007941 */ /* 0x000fea0003800000 */
.L_x_23795:
[----:B------:R-:W-:Y:S05]  /*1f30*/  BRA `(.L_x_23797) ;  /* 0xfffffff800387947 */ /* 0x000fea000383ffff */
.L_x_23776:
[----:B------:R-:W-:Y:S01]  /*1f40*/  BSSY B0, `(.L_x_23798) ;  /* 0x0000007000007945 */ /* 0x000fe20003800000 */
[----:B------:R-:W-:Y:S01]  /*1f50*/  IMAD.MOV.U32 R19, RZ, RZ, R38 ;  /* 0x000000ffff137224 */ /* 0x000fe200078e0026 */
[----:B------:R-:W-:Y:S01]  /*1f60*/  MOV R21, 0x181f ;  /* 0x0000181f00157802 */ /* 0x000fe20000000f00 */
[----:B------:R-:W-:-:S07]  /*1f70*/  IMAD.MOV.U32 R14, RZ, RZ, -0x1 ;  /* 0xffffffffff0e7424 */ /* 0x000fce00078e00ff */
[----:B01234-:R-:W-:Y:S05]  /*1f80*/  WARPSYNC.COLLECTIVE R14, `(.L_x_23799) ;  /* 0x000000000e087348 */ /* 0x01ffea0003c00000 */
[----:B------:R0:W0:Y:S02]  /*1f90*/  SHFL.IDX P6, R14, R16, R19, R21 ;  /* 0x00000013100e7389 */ /* 0x00002400000c0015 */
[----:B01234-:R-:W-:Y:S05]  /*1fa0*/  ENDCOLLECTIVE ;  /* 0x000000000000791b */ /* 0x01ffea0003800000 */
.L_x_23799:
[----:B------:R-:W-:Y:S05]  /*1fb0*/  BSYNC B0 ;  /* 0x0000000000007941 */ /* 0x000fea0003800000 */
.L_x_23798:
[----:B------:R-:W-:Y:S05]  /*1fc0*/  BRA `(.L_x_23800) ;  /* 0xfffffff8002c7947 */ /* 0x000fea000383ffff */
.L_x_23778:
[----:B------:R-:W-:Y:S01]  /*1fd0*/  HFMA2 R21, -RZ, RZ, 0, 0.0020122528076171875 ;  /* 0x0000181fff157431 */ /* 0x000fe200000001ff */
[----:B------:R-:W-:Y:S01]  /*1fe0*/  BSSY B0, `(.L_x_23801) ;  /* 0x0000006000007945 */ /* 0x000fe20003800000 */
[----:B------:R-:W-:Y:S02]  /*1ff0*/  IMAD.MOV.U32 R19, RZ, RZ, R37 ;  /* 0x000000ffff137224 */ /* 0x000fe400078e0025 */
[----:B------:R-:W-:-:S07]  /*2000*/  IMAD.MOV.U32 R14, RZ, RZ, -0x1 ;  /* 0xffffffffff0e7424 */ /* 0x000fce00078e00ff */
[----:B01234-:R-:W-:Y:S05]  /*2010*/  WARPSYNC.COLLECTIVE R14, `(.L_x_23802) ;  /* 0x000000000e087348 */ /* 0x01ffea0003c00000 */
[----:B------:R0:W0:Y:S02]  /*2020*/  SHFL.IDX P6, R14, R16, R19, R21 ;  /* 0x00000013100e7389 */ /* 0x00002400000c0015 */
[----:B01234-:R-:W-:Y:S05]  /*2030*/  ENDCOLLECTIVE ;  /* 0x000000000000791b */ /* 0x01ffea0003800000 */
.L_x_23802:
[----:B------:R-:W-:Y:S05]  /*2040*/  BSYNC B0 ;  /* 0x0000000000007941 */ /* 0x000fea0003800000 */
.L_x_23801:
[----:B------:R-:W-:Y:S05]  /*2050*/  BRA `(.L_x_23803) ;  /* 0xfffffff800207947 */ /* 0x000fea000383ffff */
.L_x_23780:
[----:B------:R-:W-:Y:S01]  /*2060*/  BSSY B0, `(.L_x_23804) ;  /* 0x0000007000007945 */ /* 0x000fe20003800000 */
[----:B------:R-:W-:Y:S01]  /*2070*/  IMAD.MOV.U32 R19, RZ, RZ, R36 ;  /* 0x000000ffff137224 */ /* 0x000fe200078e0024 */
[----:B------:R-:W-:Y:S01]  /*2080*/  MOV R21, 0x181f ;  /* 0x0000181f00157802 */ /* 0x000fe20000000f00 */
[----:B------:R-:W-:-:S07]  /*2090*/  IMAD.MOV.U32 R14, RZ, RZ, -0x1 ;  /* 0xffffffffff0e7424 */ /* 0x000fce00078e00ff */
[----:B01234-:R-:W-:Y:S05]  /*20a0*/  WARPSYNC.COLLECTIVE R14, `(.L_x_23805) ;  /* 0x000000000e087348 */ /* 0x01ffea0003c00000 */
[----:B------:R0:W0:Y:S02]  /*20b0*/  SHFL.IDX P6, R14, R16, R19, R21 ;  /* 0x00000013100e7389 */ /* 0x00002400000c0015 */
[----:B01234-:R-:W-:Y:S05]  /*20c0*/  ENDCOLLECTIVE ;  /* 0x000000000000791b */ /* 0x01ffea0003800000 */
.L_x_23805:
[----:B------:R-:W-:Y:S05]  /*20d0*/  BSYNC B0 ;  /* 0x0000000000007941 */ /* 0x000fea0003800000 */
.L_x_23804:
[----:B------:R-:W-:Y:S05]  /*20e0*/  BRA `(.L_x_23806) ;  /* 0xfffffff800147947 */ /* 0x000fea000383ffff */
        .weak           $__internal_463_$__cuda_sm20_div_s16
        .type           $__internal_463_$__cuda_sm20_div_s16,@function
        .size           $__internal_463_$__cuda_sm20_div_s16,(.L_x_38966 - $__internal_463_$__cuda_sm20_div_s16)
$__internal_463_$__cuda_sm20_div_s16:
        /* <DEDUP_REMOVED lines=24> */
[----:B------:R-:W-:Y:S05]  /*2270*/  RET.REL.NODEC R12 `(_Z9cuda_gemmIiLi128ELi2ELi1ELi32ELi8ELi8ELi64ELi0ELi0EEviiiPT_S1_S1_iii) ;  /* 0xffffffdc0c607950 */ /* 0x000fea0003c3ffff */
.L_x_23807:
        /* <DEDUP_REMOVED lines=16> */
.L_x_38966:


//--------------------- .text._Z9cuda_gemmIiLi128ELi2ELi1ELi32ELi4ELi4ELi64ELi1ELi1EEviiiPT_S1_S1_iii --------------------------
	.section	.text._Z9cuda_gemmIiLi128ELi2ELi1ELi32ELi4ELi4ELi64ELi1ELi1EEviiiPT_S1_S1_iii,"ax",@progbits
	.align	128
        .global         _Z9cuda_gemmIiLi128ELi2ELi1ELi32ELi4ELi4ELi64ELi1ELi1EEviiiPT_S1_S1_iii
        .type           _Z9cuda_gemmIiLi128ELi2ELi1ELi32ELi4ELi4ELi64ELi1ELi1EEviiiPT_S1_S1_iii,@function
        .size           _Z9cuda_gemmIiLi128ELi2ELi1ELi32ELi4ELi4ELi64ELi1ELi1EEviiiPT_S1_S1_iii,(.L_x_39711 - _Z9cuda_gemmIiLi128ELi2ELi1ELi32ELi4ELi4ELi64ELi1ELi1EEviiiPT_S1_S1_iii)
        .other          _Z9cuda_gemmIiLi128ELi2ELi1ELi32ELi4ELi4ELi64ELi1ELi1EEviiiPT_S1_S1_iii,@"STO_CUDA_ENTRY STV_DEFAULT"
_Z9cuda_gemmIiLi128ELi2ELi1ELi32ELi4ELi4ELi64ELi1ELi1EEviiiPT_S1_S1_iii:
.text._Z9cuda_gemmIiLi128ELi2ELi1ELi32ELi4ELi4ELi64ELi1ELi1EEviiiPT_S1_S1_iii:
        /* <DEDUP_REMOVED lines=14> */
.L_x_23810:
        /* <DEDUP_REMOVED lines=10> */
.L_x_23809:
[----:B------:R-:W-:Y:S05]  /*0180*/  BSYNC.RECONVERGENT B0 ;  /* 0x0000000000007941 */ /* 0x000fea0003800200 */
.L_x_23808:
        /* <DEDUP_REMOVED lines=17> */
.L_x_23813:
[----:B------:R1:W2:Y:S01]  /*02a0*/  LDG.E.128 R8, desc[UR6][R2.64] ;  /* 0x0000000602087981 */ /* 0x0002a2000c1e1d00 */
[----:B0-----:R-:W-:-:S05]  /*02b0*/  IMAD R4, R7, 0x4, R4 ;  /* 0x0000000407047824 */ /* 0x001fca00078e0204 */
[----:B------:R-:W-:Y:S01]  /*02c0*/  ISETP.GE.U32.AND P0, PT, R4, 0x20, PT ;  /* 0x000000200400780c */ /* 0x000fe20003f06070 */
[C---:B-1----:R-:W-:Y:S01]  /*02d0*/  IMAD.WIDE.U32 R2, R7.reuse, 0x10, R2 ;  /* 0x0000001007027825 */ /* 0x042fe200078e0002 */
[----:B--2---:R0:W-:Y:S03]  /*02e0*/  STS.128 [R5], R8 ;  /* 0x0000000805007388 */ /* 0x0041e60000000c00 */
[----:B0-----:R-:W-:-:S08]  /*02f0*/  IMAD R5, R7, 0x10, R5 ;  /* 0x0000001007057824 */ /* 0x001fd000078e0205 */
[----:B------:R-:W-:Y:S05]  /*0300*/  @!P0 BRA `(.L_x_23813) ;  /* 0xfffffffc00e48947 */ /* 0x000fea000383ffff */
.L_x_23812:
[----:B------:R-:W-:Y:S05]  /*0310*/  BSYNC.RECONVERGENT B0 ;  /* 0x0000000000007941 */ /* 0x000fea0003800200 */
.L_x_23811:
        /* <DEDUP_REMOVED lines=18> */
.L_x_23820:
[----:B------:R-:W-:Y:S01]  /*0440*/  UMOV UR4, 0xffffffff ;  /* 0xffffffff00047882 */ /* 0x000fe20000000000 */
[----:B------:R-:W-:Y:S02]  /*0450*/  LOP3.LUT R0, R0, 0x2, RZ, 0x3c, !PT ;  /* 0x0000000200007812 */ /* 0x000fe400078e3cff */
[----:B------:R-:W-:Y:S05]  /*0460*/  BRA.DIV UR4, `(.L_x_23816) ;  /* 0x00000002043c7947 */ /* 0x000fea000b800000 */
.L_x_23823:
[----:B------:R-:W-:-:S03]  /*0470*/  UMOV UR4, 0xffffffff ;  /* 0xffffffff00047882 */ /* 0x000fc60000000000 */
[----:B------:R-:W-:Y:S05]  /*0480*/  BRA.DIV UR4, `(.L_x_23817) ;  /* 0x0000000204587947 */ /* 0x000fea000b800000 */
.L_x_23826:
[----:B------:R-:W-:Y:S01]  /*0490*/  UMOV UR4, 0xffffffff ;  /* 0xffffffff00047882 */ /* 0x000fe20000000000 */
[----:B------:R-:W-:Y:S02]  /*04a0*/  LOP3.LUT R4, R4, 0x3, RZ, 0xc0, !PT ;  /* 0x0000000304047812 */ /* 0x000fe400078ec0ff */
[----:B------:R-:W-:Y:S05]  /*04b0*/  BRA.DIV UR4, `(.L_x_23818) ;  /* 0x0000000204707947 */ /* 0x000fea000b800000 */
.L_x_23814:
[----:B------:R-:W-:Y:S05]  /*04c0*/  WARPSYNC.ALL ;  /* 0x0000000000007948 */ /* 0x000fea0003800000 */
[----:B------:R-:W-:Y:S06]  /*04d0*/  BAR.SYNC.DEFER_BLOCKING 0x0 ;  /* 0x0000000000007b1d */ /* 0x000fec0000010000 */
[----:B------:R-:W-:Y:S05]  /*04e0*/  EXIT ;  /* 0x000000000000794d */ /* 0x000fea0003800000 */
.L_x_23815:
[----:B------:R-:W-:Y:S01]  /*04f0*/  IMAD.MOV.U32 R5, RZ, RZ, -0x1 ;  /* 0xffffffffff057424 */ /* 0x000fe200078e00ff */
[----:B0-----:R-:W-:Y:S01]  /*0500*/  MOV R6, R0 ;  /* 0x0000000000067202 */ /* 0x001fe20000000f00 */
[----:B------:R-:W-:-:S07]  /*0510*/  IMAD.MOV.U32 R7, RZ, RZ, 0x1c1f ;  /* 0x00001c1fff077424 */ /* 0x000fce00078e00ff */
[----:B-1----:R-:W-:Y:S05]  /*0520*/  WARPSYNC.COLLECTIVE R5, `(.L_x_23819) ;  /* 0x0000000005087348 */ /* 0x002fea0003c00000 */
[----:B-1----:R0:W1:Y:S02]  /*0530*/  SHFL.IDX P0, R5, R2, R6, R7 ;  /* 0x0000000602057389 */ /* 0x0020640000000007 */
[----:B01----:R-:W-:Y:S05]  /*0540*/  ENDCOLLECTIVE ;  /* 0x000000000000791b */ /* 0x003fea0003800000 */
.L_x_23819:
[----:B------:R-:W-:Y:S05]  /*0550*/  BRA `(.L_x_23820) ;  /* 0xfffffffc00b87947 */ /* 0x000fea000383ffff */
.L_x_23816:
[----:B0-----:R-:W-:Y:S01]  /*0560*/  HFMA2 R7, -RZ, RZ, 0, 0.004024505615234375 ;  /* 0x00001c1fff077431 */ /* 0x001fe200000001ff */
[----:B------:R-:W-:Y:S01]  /*0570*/  BSSY B0, `(.L_x_23821) ;  /* 0x0000006000007945 */ /* 0x000fe20003800000 */
[----:B------:R-:W-:Y:S02]  /*0580*/  IMAD.MOV.U32 R6, RZ, RZ, R3 ;  /* 0x000000ffff067224 */ /* 0x000fe400078e0003 */
[----:B------:R-:W-:-:S07]  /*0590*/  IMAD.MOV.U32 R5, RZ, RZ, -0x1 ;  /* 0xffffffffff057424 */ /* 0x000fce00078e00ff */
[----:B-1----:R-:W-:Y:S05]  /*05a0*/  WARPSYNC.COLLECTIVE R5, `(.L_x_23822) ;  /* 0x0000000005087348 */ /* 0x002fea0003c00000 */
[----:B-1----:R0:W1:Y:S02]  /*05b0*/  SHFL.IDX P0, R5, R2, R6, R7 ;  /* 0x0000000602057389 */ /* 0x0020640000000007 */
[----:B01----:R-:W-:Y:S05]  /*05c0*/  ENDCOLLECTIVE ;  /* 0x000000000000791b */ /* 0x003fea0003800000 */
.L_x_23822:
[----:B------:R-:W-:Y:S05]  /*05d0*/  BSYNC B0 ;  /* 0x0000000000007941 */ /* 0x000fea0003800000 */
.L_x_23821:
[----:B------:R-:W-:Y:S05]  /*05e0*/  BRA `(.L_x_23823) ;  /* 0xfffffffc00a07947 */ /* 0x000fea000383ffff */
.L_x_23817:
[----:B------:R-:W-:Y:S01]  /*05f0*/  BSSY B0, `(.L_x_23824) ;  /* 0x0000007000007945 */ /* 0x000fe20003800000 */
[----:B0-----:R-:W-:Y:S01]  /*0600*/  IMAD.MOV.U32 R6, RZ, RZ, R0 ;  /* 0x000000ffff067224 */ /* 0x001fe200078e0000 */
[----:B------:R-:W-:Y:S01]  /*0610*/  MOV R7, 0x1c1f ;  /* 0x00001c1f00077802 */ /* 0x000fe20000000f00 */
[----:B------:R-:W-:-:S07]  /*0620*/  IMAD.MOV.U32 R5, RZ, RZ, -0x1 ;  /* 0xffffffffff057424 */ /* 0x000fce00078e00ff */
[----:B-1----:R-:W-:Y:S05]  /*0630*/  WARPSYNC.COLLECTIVE R5, `(.L_x_23825) ;  /* 0x0000000005087348 */ /* 0x002fea0003c00000 */
[----:B-1----:R0:W1:Y:S02]  /*0640*/  SHFL.IDX P0, R5, R2, R6, R7 ;  /* 0x0000000602057389 */ /* 0x0020640000000007 */
[----:B01----:R-:W-:Y:S05]  /*0650*/  ENDCOLLECTIVE ;  /* 0x000000000000791b */ /* 0x003fea0003800000 */
.L_x_23825:
[----:B------:R-:W-:Y:S05]  /*0660*/  BSYNC B0 ;  /* 0x0000000000007941 */ /* 0x000fea0003800000 */
.L_x_23824:
[----:B------:R-:W-:Y:S05]  /*0670*/  BRA `(.L_x_23826) ;  /* 0xfffffffc00847947 */ /* 0x000fea000383ffff */
.L_x_23818:
[----:B0-----:R-:W-:Y:S01]  /*0680*/  HFMA2 R7, -RZ, RZ, 0, 0.004024505615234375 ;  /* 0x00001c1fff077431 */ /* 0x001fe200000001ff */
[----:B------:R-:W-:Y:S01]  /*0690*/  BSSY B0, `(.L_x_23827) ;  /* 0x0000006000007945 */ /* 0x000fe20003800000 */
[----:B------:R-:W-:Y:S02]  /*06a0*/  IMAD.MOV.U32 R6, RZ, RZ, R4 ;  /* 0x000000ffff067224 */ /* 0x000fe400078e0004 */
[----:B------:R-:W-:-:S07]  /*06b0*/  IMAD.MOV.U32 R5, RZ, RZ, -0x1 ;  /* 0xffffffffff057424 */ /* 0x000fce00078e00ff */
[----:B-1----:R-:W-:Y:S05]  /*06c0*/  WARPSYNC.COLLECTIVE R5, `(.L_x_23828) ;  /* 0x0000000005087348 */ /* 0x002fea0003c00000 */
[----:B-1----:R0:W1:Y:S02]  /*06d0*/  SHFL.IDX P0, R5, R2, R6, R7 ;  /* 0x0000000602057389 */ /* 0x0020640000000007 */
[----:B01----:R-:W-:Y:S05]  /*06e0*/  ENDCOLLECTIVE ;  /* 0x000000000000791b */ /* 0x003fea0003800000 */
.L_x_23828:
[----:B------:R-:W-:Y:S05]  /*06f0*/  BSYNC B0 ;  /* 0x0000000000007941 */ /* 0x000fea0003800000 */
.L_x_23827:
[----:B------:R-:W-:Y:S05]  /*0700*/  BRA `(.L_x_23814) ;  /* 0xfffffffc006c7947 */ /* 0x000fea000383ffff */
.L_x_23829:
        /* <DEDUP_REMOVED lines=15> */
.L_x_39711:


//--------------------- .text._Z9cuda_gemmIiLi128ELi2ELi1ELi32ELi4ELi4ELi64ELi1ELi0EEviiiPT_S1_S1_iii --------------------------
	.section	.text._Z9cuda_gemmIiLi128ELi2ELi1ELi32ELi4ELi4ELi64ELi1ELi0EEviiiPT_S1_S1_iii,"ax",@progbits
	.align	128
        .global         _Z9cuda_gemmIiLi128ELi2ELi1ELi32ELi4ELi4ELi64ELi1ELi0EEviiiPT_S1_S1_iii
        .type           _Z9cuda_gemmIiLi128ELi2ELi1ELi32ELi4ELi4ELi64ELi1ELi0EEviiiPT_S1_S1_iii,@function
        .size           _Z9cuda_gemmIiLi128ELi2ELi1ELi32ELi4ELi4ELi64ELi1ELi0EEviiiPT_S1_S1_iii,(.L_x_38967 - _Z9cuda_gemmIiLi128ELi2ELi1ELi32ELi4ELi4ELi64ELi1ELi0EEviiiPT_S1_S1_iii)
        .other          _Z9cuda_gemmIiLi128ELi2ELi1ELi32ELi4ELi4ELi64ELi1ELi0EEviiiPT_S1_S1_iii,@"STO_CUDA_ENTRY STV_DEFAULT"
_Z9cuda_gemmIiLi128ELi2ELi1ELi32ELi4ELi4ELi64ELi1ELi0EEviiiPT_S1_S1_iii:
.text._Z9cuda_gemmIiLi128ELi2ELi1ELi32ELi4ELi4ELi64ELi1ELi0EEviiiPT_S1_S1_iii:
        /* <DEDUP_REMOVED lines=40> */
.L_x_23832:
        /* <DEDUP_REMOVED lines=25> */
.L_x_23831:
[----:B------:R-:W-:Y:S05]  /*0410*/  BSYNC.RECONVERGENT B0 ;  /* 0x0000000000007941 */ /* 0x000fea0003800200 */
.L_x_23830:
        /* <DEDUP_REMOVED lines=115> */
[----:B------:R-:W-:Y:S05]  /*0b50*/  CALL.REL.NOINC `($__internal_464_$__cuda_sm20_div_s16) ;  /* 0x0000000c00647944 */ /* 0x000fea0003c00000 */
[----:B------:R-:W0:Y:S01]  /*0b60*/  LDCU UR6, c[0x0][0x3a8] ;  /* 0x00007500ff0677ac */ /* 0x000e220008000800 */
[----:B------:R-:W-:Y:S02]  /*0b70*/  UPRMT UR7, UR5, 0x9910, URZ ;  /* 0x0000991005077896 */ /* 0x000fe400080000ff */
[----:B0-----:R-:W-:-:S04]  /*0b80*/  UISETP.LT.AND UP0, UPT, UR6, 0x4, UPT ;  /* 0x000000040600788c */ /* 0x001fc8000bf01270 */
[----:B------:R-:W-:-:S03]  /*0b90*/  USEL UR5, UR6, 0x4, UP0 ;  /* 0x0000000406057887 */ /* 0x000fc60008000000 */
[----:B------:R-:W-:-:S09]  /*0ba0*/  UMOV UR6, UR7 ;  /* 0x0000000700067c82 */ /* 0x000fd20008000000 */
.L_x_23848:
        /* <DEDUP_REMOVED lines=42> */
.L_x_23836:
[----:B------:R-:W-:Y:S05]  /*0e50*/  BSYNC.RECONVERGENT B1 ;  /* 0x0000000000017941 */ /* 0x000fea0003800200 */
.L_x_23835:
        /* <DEDUP_REMOVED lines=13> */
.L_x_23837:
        /* <DEDUP_REMOVED lines=32> */
.L_x_23834:
[----:B------:R-:W-:Y:S05]  /*1130*/  BSYNC.RECONVERGENT B0 ;  /* 0x0000000000007941 */ /* 0x000fea0003800200 */
.L_x_23833:
        /* <DEDUP_REMOVED lines=23> */
.L_x_23847:
        /* <DEDUP_REMOVED lines=11> */
.L_x_23851:
[----:B--23--:R-:W-:Y:S01]  /*1360*/  IMAD R12, R34, R11, RZ ;  /* 0x0000000b220c7224 */ /* 0x00cfe200078e02ff */
[----:B------:R-:W-:Y:S06]  /*1370*/  @!P2 BRA `(.L_x_23841) ;  /* 0x000000000010a947 */ /* 0x000fec0003800000 */
[----:B------:R-:W-:-:S03]  /*1380*/  UMOV UR7, 0xffffffff ;  /* 0xffffffff00077882 */ /* 0x000fc60000000000 */
[----:B------:R-:W-:Y:S05]  /*1390*/  BRA.DIV UR7, `(.L_x_23842) ;  /* 0x0000000207e87947 */ /* 0x000fea000b800000 */
[----:B------:R2:W3:Y:S02]  /*13a0*/  SHFL.IDX PT, R11, R13, R27, 0x1c1f ;  /* 0x001c1f1b0d0b7589 */ /* 0x0004e400000e0000 */
.L_x_23854:
[----:B---34-:R-:W-:-:S07]  /*13b0*/  IMAD R12, R31, R11, R12 ;  /* 0x0000000b1f0c7224 */ /* 0x018fce00078e020c */
.L_x_23841:
[----:B------:R-:W-:-:S13]  /*13c0*/  ISETP.GE.AND P2, PT, R14, 0x3, PT ;  /* 0x000000030e00780c */ /* 0x000fda0003f46270 */
[----:B------:R-:W-:Y:S05]  /*13d0*/  @!P2 BRA `(.L_x_23843) ;  /* 0x000000000010a947 */ /* 0x000fea0003800000 */
[----:B------:R-:W-:-:S03]  /*13e0*/  UMOV UR7, 0xffffffff ;  /* 0xffffffff00077882 */ /* 0x000fc60000000000 */
[----:B------:R-:W-:Y:S05]  /*13f0*/  BRA.DIV UR7, `(.L_x_23844) ;  /* 0x0000000207f47947 */ /* 0x000fea000b800000 */
[----:B------:R3:W0:Y:S02]  /*1400*/  SHFL.IDX PT, R11, R13, R26, 0x1c1f ;  /* 0x001c1f1a0d0b7589 */ /* 0x00062400000e0000 */
.L_x_23857:
[----:B0-----:R-:W-:-:S07]  /*1410*/  IMAD R12, R32, R11, R12 ;  /* 0x0000000b200c7224 */ /* 0x001fce00078e020c */
.L_x_23843:
[----:B------:R-:W-:-:S13]  /*1420*/  ISETP.GE.AND P2, PT, R14, 0x4, PT ;  /* 0x000000040e00780c */ /* 0x000fda0003f46270 */
[----:B------:R-:W-:Y:S05]  /*1430*/  @!P2 BRA `(.L_x_23845) ;  /* 0x000000000060a947 */ /* 0x000fea0003800000 */
[----:B------:R-:W-:-:S03]  /*1440*/  UMOV UR7, 0xffffffff ;  /* 0xffffffff00077882 */ /* 0x000fc60000000000 */
[----:B------:R-:W-:Y:S05]  /*1450*/  BRA.DIV UR7, `(.L_x_23846) ;  /* 0x0000000607007947 */ /* 0x000fea000b800000 */
[----:B------:R0:W0:Y:S02]  /*1460*/  SHFL.IDX PT, R11, R13, R25, 0x1c1f ;  /* 0x001c1f190d0b7589 */ /* 0x00002400000e0000 */
.L_x_23860:
[----:B01----:R-:W-:Y:S01]  /*1470*/  IMAD R12, R33, R11, R12 ;  /* 0x0000000b210c7224 */ /* 0x003fe200078e020c */
[----:B------:R-:W-:Y:S06]  /*1480*/  BRA `(.L_x_23845) ;  /* 0x00000000004c7947 */ /* 0x000fec0003800000 */
.L_x_23839:
        /* <DEDUP_REMOVED lines=19> */
.L_x_23845:
[----:B------:R-:W-:Y:S01]  /*15c0*/  IADD3 R0, PT, PT, R12, R0, RZ ;  /* 0x000000000c007210 */ /* 0x000fe20007ffe0ff */
[----:B------:R-:W-:Y:S06]  /*15d0*/  @!P1 BRA `(.L_x_23847) ;  /* 0xfffffffc00349947 */ /* 0x000fec000383ffff */
.L_x_23838:
        /* <DEDUP_REMOVED lines=13> */
.L_x_23840:
[----:B------:R-:W-:Y:S01]  /*16b0*/  HFMA2 R18, -RZ, RZ, 0, 0.004024505615234375 ;  /* 0x00001c1fff127431 */ /* 0x000fe200000001ff */
[----:B------:R-:W-:Y:S01]  /*16c0*/  BSSY B0, `(.L_x_23849) ;  /* 0x0000006000007945 */ /* 0x000fe20003800000 */
[----:B------:R-:W-:Y:S02]  /*16d0*/  IMAD.MOV.U32 R16, RZ, RZ, R2 ;  /* 0x000000ffff107224 */ /* 0x000fe400078e0002 */
[----:B------:R-:W-:-:S07]  /*16e0*/  IMAD.MOV.U32 R11, RZ, RZ, -0x1 ;  /* 0xffffffffff0b7424 */ /* 0x000fce00078e00ff */
[----:B-12-4-:R-:W-:Y:S05]  /*16f0*/  WARPSYNC.COLLECTIVE R11, `(.L_x_23850) ;  /* 0x000000000b087348 */ /* 0x016fea0003c00000 */
[----:B------:R0:W3:Y:S02]  /*1700*/  SHFL.IDX P3, R11, R13, R16, R18 ;  /* 0x000000100d0b7389 */ /* 0x0000e40000060012 */
[----:B01234-:R-:W-:Y:S05]  /*1710*/  ENDCOLLECTIVE ;  /* 0x000000000000791b */ /* 0x01ffea0003800000 */
.L_x_23850:
[----:B------:R-:W-:Y:S05]  /*1720*/  BSYNC B0 ;  /* 0x0000000000007941 */ /* 0x000fea0003800000 */
.L_x_23849:
[----:B------:R-:W-:Y:S05]  /*1730*/  BRA `(.L_x_23851) ;  /* 0xfffffffc00087947 */ /* 0x000fea000383ffff */
.L_x_23842:
[----:B------:R-:W-:Y:S01]  /*1740*/  BSSY B0, `(.L_x_23852) ;  /* 0x0000007000007945 */ /* 0x000fe20003800000 */
[----:B------:R-:W-:Y:S01]  /*1750*/  IMAD.MOV.U32 R16, RZ, RZ, R27 ;  /* 0x000000ffff107224 */ /* 0x000fe200078e001b */
[----:B------:R-:W-:Y:S01]  /*1760*/  MOV R18, 0x1c1f ;  /* 0x00001c1f00127802 */ /* 0x000fe20000000f00 */
[----:B------:R-:W-:-:S07]  /*1770*/  IMAD.MOV.U32 R11, RZ, RZ, -0x1 ;  /* 0xffffffffff0b7424 */ /* 0x000fce00078e00ff */
[----:B01--4-:R-:W-:Y:S05]  /*1780*/  WARPSYNC.COLLECTIVE R11, `(.L_x_23853) ;  /* 0x000000000b087348 */ /* 0x013fea0003c00000 */
[----:B------:R2:W3:Y:S02]  /*1790*/  SHFL.IDX P3, R11, R13, R16, R18 ;  /* 0x000000100d0b7389 */ /* 0x0004e40000060012 */
[----:B01234-:R-:W-:Y:S05]  /*17a0*/  ENDCOLLECTIVE ;  /* 0x000000000000791b */ /* 0x01ffea0003800000 */
.L_x_23853:
[----:B------:R-:W-:Y:S05]  /*17b0*/  BSYNC B0 ;  /* 0x0000000000007941 */ /* 0x000fea0003800000 */
.L_x_23852:
[----:B------:R-:W-:Y:S05]  /*17c0*/  BRA `(.L_x_23854) ;  /* 0xfffffff800f87947 */ /* 0x000fea000383ffff */
.L_x_23844:
[----:B------:R-:W-:Y:S01]  /*17d0*/  HFMA2 R18, -RZ, RZ, 0, 0.004024505615234375 ;  /* 0x00001c1fff127431 */ /* 0x000fe200000001ff */
[----:B------:R-:W-:Y:S01]  /*17e0*/  BSSY B0, `(.L_x_23855) ;  /* 0x0000006000007945 */ /* 0x000fe20003800000 */
[----:B------:R-:W-:Y:S02]  /*17f0*/  IMAD.MOV.U32 R16, RZ, RZ, R26 ;  /* 0x000000ffff107224 */ /* 0x000fe400078e001a */
[----:B------:R-:W-:-:S07]  /*1800*/  IMAD.MOV.U32 R11, RZ, RZ, -0x1 ;  /* 0xffffffffff0b7424 */ /* 0x000fce00078e00ff */
[----:B012-4-:R-:W-:Y:S05]  /*1810*/  WARPSYNC.COLLECTIVE R11, `(.L_x_23856) ;  /* 0x000000000b087348 */ /* 0x017fea0003c00000 */
[----:B------:R3:W0:Y:S02]  /*1820*/  SHFL.IDX P3, R11, R13, R16, R18 ;  /* 0x000000100d0b7389 */ /* 0x0006240000060012 */
[----:B01234-:R-:W-:Y:S05]  /*1830*/  ENDCOLLECTIVE ;  /* 0x000000000000791b */ /* 0x01ffea0003800000 */
.L_x_23856:
[----:B------:R-:W-:Y:S05]  /*1840*/  BSYNC B0 ;  /* 0x0000000000007941 */ /* 0x000fea0003800000 */
.L_x_23855:
[----:B------:R-:W-:Y:S05]  /*1850*/  BRA `(.L_x_23857) ;  /* 0xfffffff800ec7947 */ /* 0x000fea000383ffff */
.L_x_23846:
[----:B------:R-:W-:Y:S01]  /*1860*/  BSSY B0, `(.L_x_23858) ;  /* 0x0000007000007945 */ /* 0x000fe20003800000 */
[----:B------:R-:W-:Y:S01]  /*1870*/  IMAD.MOV.U32 R16, RZ, RZ, R25 ;  /* 0x000000ffff107224 */ /* 0x000fe200078e0019 */
[----:B------:R-:W-:Y:S01]  /*1880*/  MOV R18, 0x1c1f ;  /* 0x00001c1f00127802 */ /* 0x000fe20000000f00 */
[----:B------:R-:W-:-:S07]  /*1890*/  IMAD.MOV.U32 R11, RZ, RZ, -0x1 ;  /* 0xffffffffff0b7424 */ /* 0x000fce00078e00ff */
[----:B01234-:R-:W-:Y:S05]  /*18a0*/  WARPSYNC.COLLECTIVE R11, `(.L_x_23859) ;  /* 0x000000000b087348 */ /* 0x01ffea0003c00000 */
[----:B------:R0:W0:Y:S02]  /*18b0*/  SHFL.IDX P3, R11, R13, R16, R18 ;  /* 0x000000100d0b7389 */ /* 0x0000240000060012 */
[----:B01234-:R-:W-:Y:S05]  /*18c0*/  ENDCOLLECTIVE ;  /* 0x000000000000791b */ /* 0x01ffea0003800000 */
.L_x_23859:
[----:B------:R-:W-:Y:S05]  /*18d0*/  BSYNC B0 ;  /* 0x0000000000007941 */ /* 0x000fea0003800000 */
.L_x_23858:
[----:B------:R-:W-:Y:S05]  /*18e0*/  BRA `(.L_x_23860) ;  /* 0xfffffff800e07947 */ /* 0x000fea000383ffff */
        .weak           $__internal_464_$__cuda_sm20_div_s16
        .type           $__internal_464_$__cuda_sm20_div_s16,@function
        .size           $__internal_464_$__cuda_sm20_div_s16,(.L_x_38967 - $__internal_464_$__cuda_sm20_div_s16)
$__internal_464_$__cuda_sm20_div_s16:
        /* <DEDUP_REMOVED lines=25> */
[----:B------:R-:W-:Y:S05]  /*1a80*/  RET.REL.NODEC R8 `(_Z9cuda_gemmIiLi128ELi2ELi1ELi32ELi4ELi4ELi64ELi1ELi0EEviiiPT_S1_S1_iii) ;  /* 0xffffffe4085c7950 */ /* 0x000fea0003c3ffff */
.L_x_23861:
        /* <DEDUP_REMOVED lines=15> */
.L_x_38967:


//--------------------- .text._Z9cuda_gemmIiLi128ELi2ELi1ELi32ELi4ELi4ELi64ELi0ELi1EEviiiPT_S1_S1_iii --------------------------
	.section	.text._Z9cuda_gemmIiLi128ELi2ELi1ELi32ELi4ELi4ELi64ELi0ELi1EEviiiPT_S1_S1_iii,"ax",@progbits
	.align	128
        .global         _Z9cuda_gemmIiLi128ELi2ELi1ELi32ELi4ELi4ELi64ELi0ELi1EEviiiPT_S1_S1_iii
        .type           _Z9cuda_gemmIiLi128ELi2ELi1ELi32ELi4ELi4ELi64ELi0ELi1EEviiiPT_S1_S1_iii,@function
        .size           _Z9cuda_gemmIiLi128ELi2ELi1ELi32ELi4ELi4ELi64ELi0ELi1EEviiiPT_S1_S1_iii,(.L_x_39713 - _Z9cuda_gemmIiLi128ELi2ELi1ELi32ELi4ELi4ELi64ELi0ELi1EEviiiPT_S1_S1_iii)
        .other          _Z9cuda_gemmIiLi128ELi2ELi1ELi32ELi4ELi4ELi64ELi0ELi1EEviiiPT_S1_S1_iii,@"STO_CUDA_ENTRY STV_DEFAULT"
_Z9cuda_gemmIiLi128ELi2ELi1ELi32ELi4ELi4ELi64ELi0ELi1EEviiiPT_S1_S1_iii:
.text._Z9cuda_gemmIiLi128ELi2ELi1ELi32ELi4ELi4ELi64ELi0ELi1EEviiiPT_S1_S1_iii:
        /* <DEDUP_REMOVED lines=13> */
.L_x_23864:
        /* <DEDUP_REMOVED lines=10> */
.L_x_23863:
[----:B------:R-:W-:Y:S05]  /*0170*/  BSYNC.RECONVERGENT B0 ;  /* 0x0000000000007941 */ /* 0x000fea0003800200 */
.L_x_23862:
        /* <DEDUP_REMOVED lines=21> */
.L_x_23867:
        /* <DEDUP_REMOVED lines=8> */
.L_x_23866:
[----:B------:R-:W-:Y:S05]  /*0350*/  BSYNC.RECONVERGENT B0 ;  /* 0x0000000000007941 */ /* 0x000fea0003800200 */
.L_x_23865:
        /* <DEDUP_REMOVED lines=18> */
.L_x_23874:
[----:B------:R-:W-:Y:S01]  /*0480*/  UMOV UR4, 0xffffffff ;  /* 0xffffffff00047882 */ /* 0x000fe20000000000 */
[----:B------:R-:W-:Y:S02]  /*0490*/  LOP3.LUT R0, R0, 0x2, RZ, 0x3c, !PT ;  /* 0x0000000200007812 */ /* 0x000fe400078e3cff */
[----:B------:R-:W-:Y:S05]  /*04a0*/  BRA.DIV UR4, `(.L_x_23870) ;  /* 0x00000002043c7947 */ /* 0x000fea000b800000 */
.L_x_23877:
[----:B------:R-:W-:-:S03]  /*04b0*/  UMOV UR4, 0xffffffff ;  /* 0xffffffff00047882 */ /* 0x000fc60000000000 */
[----:B------:R-:W-:Y:S05]  /*04c0*/  BRA.DIV UR4, `(.L_x_23871) ;  /* 0x0000000204587947 */ /* 0x000fea000b800000 */
.L_x_23880:
[----:B------:R-:W-:Y:S01]  /*04d0*/  UMOV UR4, 0xffffffff ;  /* 0xffffffff00047882 */ /* 0x000fe20000000000 */
[----:B------:R-:W-:Y:S02]  /*04e0*/  LOP3.LUT R4, R4, 0x3, RZ, 0xc0, !PT ;  /* 0x0000000304047812 */ /* 0x000fe400078ec0ff */
[----:B------:R-:W-:Y:S05]  /*04f0*/  BRA.DIV UR4, `(.L_x_23872) ;  /* 0x0000000204707947 */ /* 0x000fea000b800000 */
.L_x_23868:
[----:B------:R-:W-:Y:S05]  /*0500*/  WARPSYNC.ALL ;  /* 0x0000000000007948 */ /* 0x000fea0003800000 */
[----:B------:R-:W-:Y:S06]  /*0510*/  BAR.SYNC.DEFER_BLOCKING 0x0 ;  /* 0x0000000000007b1d */ /* 0x000fec0000010000 */
[----:B------:R-:W-:Y:S05]  /*0520*/  EXIT ;  /* 0x000000000000794d */ /* 0x000fea0003800000 */
.L_x_23869:
[----:B0-----:R-:W-:Y:S02]  /*0530*/  HFMA2 R7, -RZ, RZ, 0, 0.004024505615234375 ;  /* 0x00001c1fff077431 */ /* 0x001fe400000001ff */
[----:B------:R-:W-:Y:S02]  /*0540*/  IMAD.MOV.U32 R5, RZ, RZ, -0x1 ;  /* 0xffffffffff057424 */ /* 0x000fe400078e00ff */
[----:B------:R-:W-:-:S07]  /*0550*/  IMAD.MOV.U32 R6, RZ, RZ, R0 ;  /* 0x000000ffff067224 */ /* 0x000fce00078e0000 */
[----:B-1----:R-:W-:Y:S05]  /*0560*/  WARPSYNC.COLLECTIVE R5, `(.L_x_23873) ;  /* 0x0000000005087348 */ /* 0x002fea0003c00000 */
[----:B-1----:R0:W1:Y:S02]  /*0570*/  SHFL.IDX P0, R5, R2, R6, R7 ;  /* 0x0000000602057389 */ /* 0x0020640000000007 */
[----:B01----:R-:W-:Y:S05]  /*0580*/  ENDCOLLECTIVE ;  /* 0x000000000000791b */ /* 0x003fea0003800000 */
.L_x_23873:
[----:B------:R-:W-:Y:S05]  /*0590*/  BRA `(.L_x_23874) ;  /* 0xfffffffc00b87947 */ /* 0x000fea000383ffff */
.L_x_23870:
[----:B------:R-:W-:Y:S01]  /*05a0*/  BSSY B0, `(.L_x_23875) ;  /* 0x0000007000007945 */ /* 0x000fe20003800000 */
[----:B0-----:R-:W-:Y:S01]  /*05b0*/  IMAD.MOV.U32 R6, RZ, RZ, R3 ;  /* 0x000000ffff067224 */ /* 0x001fe200078e0003 */
[----:B------:R-:W-:Y:S01]  /*05c0*/  MOV R7, 0x1c1f ;  /* 0x00001c1f00077802 */ /* 0x000fe20000000f00 */
[----:B------:R-:W-:-:S07]  /*05d0*/  IMAD.MOV.U32 R5, RZ, RZ, -0x1 ;  /* 0xffffffffff057424 */ /* 0x000fce00078e00ff */
[----:B-1----:R-:W-:Y:S05]  /*05e0*/  WARPSYNC.COLLECTIVE R5, `(.L_x_23876) ;  /* 0x0000000005087348 */ /* 0x002fea0003c00000 */
[----:B-1----:R0:W1:Y:S02]  /*05f0*/  SHFL.IDX P0, R5, R2, R6, R7 ;  /* 0x0000000602057389 */ /* 0x0020640000000007 */
[----:B01----:R-:W-:Y:S05]  /*0600*/  ENDCOLLECTIVE ;  /* 0x000000000000791b */ /* 0x003fea0003800000 */
.L_x_23876:
[----:B------:R-:W-:Y:S05]  /*0610*/  BSYNC B0 ;  /* 0x0000000000007941 */ /* 0x000fea0003800000 */
.L_x_23875:
[----:B------:R-:W-:Y:S05]  /*0620*/  BRA `(.L_x_23877) ;  /* 0xfffffffc00a07947 */ /* 0x000fea000383ffff */
.L_x_23871:
[----:B0-----:R-:W-:Y:S01]  /*0630*/  HFMA2 R7, -RZ, RZ, 0, 0.004024505615234375 ;  /* 0x00001c1fff077431 */ /* 0x001fe200000001ff */
[----:B------:R-:W-:Y:S01]  /*0640*/  BSSY B0, `(.L_x_23878) ;  /* 0x0000006000007945 */ /* 0x000fe20003800000 */
[----:B------:R-:W-:Y:S02]  /*0650*/  IMAD.MOV.U32 R6, RZ, RZ, R0 ;  /* 0x000000ffff067224 */ /* 0x000fe400078e0000 */
[----:B------:R-:W-:-:S07]  /*0660*/  IMAD.MOV.U32 R5, RZ, RZ, -0x1 ;  /* 0xffffffffff057424 */ /* 0x000fce00078e00ff */
[----:B-1----:R-:W-:Y:S05]  /*0670*/  WARPSYNC.COLLECTIVE R5, `(.L_x_23879) ;  /* 0x0000000005087348 */ /* 0x002fea0003c00000 */
[----:B-1----:R0:W1:Y:S02]  /*0680*/  SHFL.IDX P0, R5, R2, R6, R7 ;  /* 0x0000000602057389 */ /* 0x0020640000000007 */
[----:B01----:R-:W-:Y:S05]  /*0690*/  ENDCOLLECTIVE ;  /* 0x000000000000791b */ /* 0x003fea0003800000 */
.L_x_23879:
[----:B------:R-:W-:Y:S05]  /*06a0*/  BSYNC B0 ;  /* 0x0000000000007941 */ /* 0x000fea0003800000 */
.L_x_23878:
[----:B------:R-:W-:Y:S05]  /*06b0*/  BRA `(.L_x_23880) ;  /* 0xfffffffc00847947 */ /* 0x000fea000383ffff */
.L_x_23872:
[----:B------:R-:W-:Y:S01]  /*06c0*/  BSSY B0, `(.L_x_23881) ;  /* 0x0000007000007945 */ /* 0x000fe20003800000 */
[----:B0-----:R-:W-:Y:S01]  /*06d0*/  IMAD.MOV.U32 R6, RZ, RZ, R4 ;  /* 0x000000ffff067224 */ /* 0x001fe200078e0004 */
[----:B------:R-:W-:Y:S01]  /*06e0*/  MOV R7, 0x1c1f ;  /* 0x00001c1f00077802 */ /* 0x000fe20000000f00 */
[----:B------:R-:W-:-:S07]  /*06f0*/  IMAD.MOV.U32 R5, RZ, RZ, -0x1 ;  /* 0xffffffffff057424 */ /* 0x000fce00078e00ff */
[----:B-1----:R-:W-:Y:S05]  /*0700*/  WARPSYNC.COLLECTIVE R5, `(.L_x_23882) ;  /* 0x0000000005087348 */ /* 0x002fea0003c00000 */
[----:B-1----:R0:W1:Y:S02]  /*0710*/  SHFL.IDX P0, R5, R2, R6, R7 ;  /* 0x0000000602057389 */ /* 0x0020640000000007 */
[----:B01----:R-:W-:Y:S05]  /*0720*/  ENDCOLLECTIVE ;  /* 0x000000000000791b */ /* 0x003fea0003800000 */
.L_x_23882:
[----:B------:R-:W-:Y:S05]  /*0730*/  BSYNC B0 ;  /* 0x0000000000007941 */ /* 0x000fea0003800000 */
.L_x_23881:
[----:B------:R-:W-:Y:S05]  /*0740*/  BRA `(.L_x_23868) ;  /* 0xfffffffc006c7947 */ /* 0x000fea000383ffff */
.L_x_23883:
        /* <DEDUP_REMOVED lines=11> */
.L_x_39713:


//--------------------- .text._Z9cuda_gemmIiLi128ELi2ELi1ELi32ELi4ELi4ELi64ELi0ELi0EEviiiPT_S1_S1_iii --------------------------
	.section	.text._Z9cuda_gemmIiLi128ELi2ELi1ELi32ELi4ELi4ELi64ELi0ELi0EEviiiPT_S1_S1_iii,"ax",@progbits
	.align	128
        .global         _Z9cuda_gemmIiLi128ELi2ELi1ELi32ELi4ELi4ELi64ELi0ELi0EEviiiPT_S1_S1_iii
        .type           _Z9cuda_gemmIiLi128ELi2ELi1ELi32ELi4ELi4ELi64ELi0ELi0EEviiiPT_S1_S1_iii,@function
        .size           _Z9cuda_gemmIiLi128ELi2ELi1ELi32ELi4ELi4ELi64ELi0ELi0EEviiiPT_S1_S1_iii,(.L_x_38968 - _Z9cuda_gemmIiLi128ELi2ELi1ELi32ELi4ELi4ELi64ELi0ELi0EEviiiPT_S1_S1_iii)
        .other          _Z9cuda_gemmIiLi128ELi2ELi1ELi32ELi4ELi4ELi64ELi0ELi0EEviiiPT_S1_S1_iii,@"STO_CUDA_ENTRY STV_DEFAULT"
_Z9cuda_gemmIiLi128ELi2ELi1ELi32ELi4ELi4ELi64ELi0ELi0EEviiiPT_S1_S1_iii:
.text._Z9cuda_gemmIiLi128ELi2ELi1ELi32ELi4ELi4ELi64ELi0ELi0EEviiiPT_S1_S1_iii:
        /* <DEDUP_REMOVED lines=40> */
.L_x_23886:
        /* <DEDUP_REMOVED lines=25> */
.L_x_23885:
[----:B------:R-:W-:Y:S05]  /*0410*/  BSYNC.RECONVERGENT B0 ;  /* 0x0000000000007941 */ /* 0x000fea0003800200 */
.L_x_23884:
        /* <DEDUP_REMOVED lines=121> */
[----:B------:R-:W-:Y:S05]  /*0bb0*/  CALL.REL.NOINC `($__internal_465_$__cuda_sm20_div_s16) ;  /* 0x0000000c00587944 */ /* 0x000fea0003c00000 */
[----:B------:R-:W0:Y:S01]  /*0bc0*/  LDCU UR7, c[0x0][0x3a8] ;  /* 0x00007500ff0777ac */ /* 0x000e220008000800 */
[----:B------:R-:W-:Y:S02]  /*0bd0*/  UPRMT UR8, UR6, 0x9910, URZ ;  /* 0x0000991006087896 */ /* 0x000fe400080000ff */
[----:B0-----:R-:W-:-:S04]  /*0be0*/  UISETP.LT.AND UP0, UPT, UR7, 0x4, UPT ;  /* 0x000000040700788c */ /* 0x001fc8000bf01270 */
[----:B------:R-:W-:-:S03]  /*0bf0*/  USEL UR6, UR7, 0x4, UP0 ;  /* 0x0000000407067887 */ /* 0x000fc60008000000 */
[----:B------:R-:W-:-:S09]  /*0c00*/  UMOV UR7, UR8 ;  /* 0x0000000800077c82 */ /* 0x000fd20008000000 */
.L_x_23902:
        /* <DEDUP_REMOVED lines=38> */
.L_x_23890:
[----:B------:R-:W-:Y:S05]  /*0e70*/  BSYNC.RECONVERGENT B1 ;  /* 0x0000000000017941 */ /* 0x000fea0003800200 */
.L_x_23889:
        /* <DEDUP_REMOVED lines=15> */
.L_x_23891:
        /* <DEDUP_REMOVED lines=31> */
.L_x_23888:
[----:B------:R-:W-:Y:S05]  /*1160*/  BSYNC.RECONVERGENT B0 ;  /* 0x0000000000007941 */ /* 0x000fea0003800200 */
.L_x_23887:
        /* <DEDUP_REMOVED lines=21> */
.L_x_23901:
        /* <DEDUP_REMOVED lines=11> */
.L_x_23905:
[----:B-1----:R-:W-:Y:S01]  /*1370*/  IMAD R8, R36, R13, RZ ;  /* 0x0000000d24087224 */ /* 0x002fe200078e02ff */
[----:B------:R-:W-:Y:S06]  /*1380*/  @!P2 BRA `(.L_x_23895) ;  /* 0x000000000010a947 */ /* 0x000fec0003800000 */
[----:B------:R-:W-:-:S03]  /*1390*/  UMOV UR8, 0xffffffff ;  /* 0xffffffff00087882 */ /* 0x000fc60000000000 */
[----:B------:R-:W-:Y:S05]  /*13a0*/  BRA.DIV UR8, `(.L_x_23896) ;  /* 0x0000000208ec7947 */ /* 0x000fea000b800000 */
[----:B------:R1:W0:Y:S02]  /*13b0*/  SHFL.IDX PT, R10, R12, R29, 0x1c1f ;  /* 0x001c1f1d0c0a7589 */ /* 0x00022400000e0000 */
.L_x_23908:
[----:B0-2---:R-:W-:-:S07]  /*13c0*/  IMAD R8, R35, R10, R8 ;  /* 0x0000000a23087224 */ /* 0x005fce00078e0208 */
.L_x_23895:
[----:B------:R-:W-:-:S13]  /*13d0*/  ISETP.GE.AND P2, PT, R14, 0x3, PT ;  /* 0x000000030e00780c */ /* 0x000fda0003f46270 */
[----:B------:R-:W-:Y:S05]  /*13e0*/  @!P2 BRA `(.L_x_23897) ;  /* 0x000000000010a947 */ /* 0x000fea0003800000 */
[----:B------:R-:W-:-:S03]  /*13f0*/  UMOV UR8, 0xffffffff ;  /* 0xffffffff00087882 */ /* 0x000fc60000000000 */
[----:B------:R-:W-:Y:S05]  /*1400*/  BRA.DIV UR8, `(.L_x_23898) ;  /* 0x0000000208f87947 */ /* 0x000fea000b800000 */
[----:B------:R0:W0:Y:S02]  /*1410*/  SHFL.IDX PT, R13, R12, R28, 0x1c1f ;  /* 0x001c1f1c0c0d7589 */ /* 0x00002400000e0000 */
.L_x_23911:
[----:B0---4-:R-:W-:-:S07]  /*1420*/  IMAD R8, R34, R13, R8 ;  /* 0x0000000d22087224 */ /* 0x011fce00078e0208 */
.L_x_23897:
[----:B------:R-:W-:-:S13]  /*1430*/  ISETP.GE.AND P2, PT, R14, 0x4, PT ;  /* 0x000000040e00780c */ /* 0x000fda0003f46270 */
[----:B------:R-:W-:Y:S05]  /*1440*/  @!P2 BRA `(.L_x_23899) ;  /* 0x00000000005ca947 */ /* 0x000fea0003800000 */
[----:B------:R-:W-:-:S03]  /*1450*/  UMOV UR8, 0xffffffff ;  /* 0xffffffff00087882 */ /* 0x000fc60000000000 */
[----:B------:R-:W-:Y:S05]  /*1460*/  BRA.DIV UR8, `(.L_x_23900) ;  /* 0x0000000608087947 */ /* 0x000fea000b800000 */
[----:B------:R0:W0:Y:S02]  /*1470*/  SHFL.IDX PT, R10, R12, R27, 0x1c1f ;  /* 0x001c1f1b0c0a7589 */ /* 0x00002400000e0000 */
.L_x_23914:
[----:B0--3--:R-:W-:Y:S01]  /*1480*/  IMAD R8, R33, R10, R8 ;  /* 0x0000000a21087224 */ /* 0x009fe200078e0208 */
[----:B------:R-:W-:Y:S06]  /*1490*/  BRA `(.L_x_23899) ;  /* 0x0000000000487947 */ /* 0x000fec0003800000 */
.L_x_23893:
        /* <DEDUP_REMOVED lines=18> */
.L_x_23899:
[----:B------:R-:W-:Y:S01]  /*15c0*/  IADD3 R11, PT, PT, R8, R11, RZ ;  /* 0x0000000b080b7210 */ /* 0x000fe20007ffe0ff */
[----:B------:R-:W-:Y:S06]  /*15d0*/  @!P1 BRA `(.L_x_23901) ;  /* 0xfffffffc00389947 */ /* 0x000fec000383ffff */
.L_x_23892:
        /* <DEDUP_REMOVED lines=14> */
.L_x_23894:
[----:B------:R-:W-:Y:S01]  /*16c0*/  BSSY B0, `(.L_x_23903) ;  /* 0x0000007000007945 */ /* 0x000fe20003800000 */
[----:B------:R-:W-:Y:S01]  /*16d0*/  IMAD.MOV.U32 R13, RZ, RZ, R2 ;  /* 0x000000ffff0d7224 */ /* 0x000fe200078e0002 */
[----:B------:R-:W-:Y:S01]  /*16e0*/  MOV R10, 0xffffffff ;  /* 0xffffffff000a7802 */ /* 0x000fe20000000f00 */
[----:B------:R-:W-:-:S07]  /*16f0*/  IMAD.MOV.U32 R15, RZ, RZ, 0x1c1f ;  /* 0x00001c1fff0f7424 */ /* 0x000fce00078e00ff */
[----:B--234-:R-:W-:Y:S05]  /*1700*/  WARPSYNC.COLLECTIVE R10, `(.L_x_23904) ;  /* 0x000000000a087348 */ /* 0x01cfea0003c00000 */
[----:B------:R0:W1:Y:S02]  /*1710*/  SHFL.IDX P3, R10, R12, R13, R15 ;  /* 0x0000000d0c0a7389 */ /* 0x000064000006000f */
[----:B01234-:R-:W-:Y:S05]  /*1720*/  ENDCOLLECTIVE ;  /* 0x000000000000791b */ /* 0x01ffea0003800000 */
.L_x_23904:
[----:B------:R-:W-:Y:S05]  /*1730*/  BSYNC B0 ;  /* 0x0000000000007941 */ /* 0x000fea0003800000 */
.L_x_23903:
[----:B------:R-:W-:Y:S01]  /*1740*/  IMAD.MOV.U32 R13, RZ, RZ, R10 ;  /* 0x000000ffff0d7224 */ /* 0x000fe200078e000a */
[----:B------:R-:W-:Y:S06]  /*1750*/  BRA `(.L_x_23905) ;  /* 0xfffffffc00047947 */ /* 0x000fec000383ffff */
.L_x_23896:
[----:B------:R-:W-:Y:S01]  /*1760*/  HFMA2 R15, -RZ, RZ, 0, 0.004024505615234375 ;  /* 0x00001c1fff0f7431 */ /* 0x000fe200000001ff */
[----:B------:R-:W-:Y:S01]  /*1770*/  BSSY B0, `(.L_x_23906) ;  /* 0x0000006000007945 */ /* 0x000fe20003800000 */
[----:B------:R-:W-:Y:S02]  /*1780*/  IMAD.MOV.U32 R13, RZ, RZ, R29 ;  /* 0x000000ffff0d7224 */ /* 0x000fe400078e001d */
[----:B------:R-:W-:-:S07]  /*1790*/  IMAD.MOV.U32 R10, RZ, RZ, -0x1 ;  /* 0xffffffffff0a7424 */ /* 0x000fce00078e00ff */
[----:B0-234-:R-:W-:Y:S05]  /*17a0*/  WARPSYNC.COLLECTIVE R10, `(.L_x_23907) ;  /* 0x000000000a087348 */ /* 0x01dfea0003c00000 */
[----:B------:R1:W0:Y:S02]  /*17b0*/  SHFL.IDX P3, R10, R12, R13, R15 ;  /* 0x0000000d0c0a7389 */ /* 0x000224000006000f */
[----:B01234-:R-:W-:Y:S05]  /*17c0*/  ENDCOLLECTIVE ;  /* 0x000000000000791b */ /* 0x01ffea0003800000 */
.L_x_23907:
[----:B------:R-:W-:Y:S05]  /*17d0*/  BSYNC B0 ;  /* 0x0000000000007941 */ /* 0x000fea0003800000 */
.L_x_23906:
[----:B------:R-:W-:Y:S05]  /*17e0*/  BRA `(.L_x_23908) ;  /* 0xfffffff800f47947 */ /* 0x000fea000383ffff */
.L_x_23898:
[----:B------:R-:W-:Y:S01]  /*17f0*/  BSSY B0, `(.L_x_23909) ;  /* 0x0000007000007945 */ /* 0x000fe20003800000 */
[----:B------:R-:W-:Y:S01]  /*1800*/  IMAD.MOV.U32 R13, RZ, RZ, R28 ;  /* 0x000000ffff0d7224 */ /* 0x000fe200078e001c */
[----:B------:R-:W-:Y:S01]  /*1810*/  MOV R15, 0x1c1f ;  /* 0x00001c1f000f7802 */ /* 0x000fe20000000f00 */
[----:B------:R-:W-:-:S07]  /*1820*/  IMAD.MOV.U32 R10, RZ, RZ, -0x1 ;  /* 0xffffffffff0a7424 */ /* 0x000fce00078e00ff */
[----:B01234-:R-:W-:Y:S05]  /*1830*/  WARPSYNC.COLLECTIVE R10, `(.L_x_23910) ;  /* 0x000000000a087348 */ /* 0x01ffea0003c00000 */
[----:B------:R0:W0:Y:S02]  /*1840*/  SHFL.IDX P3, R10, R12, R13, R15 ;  /* 0x0000000d0c0a7389 */ /* 0x000024000006000f */
[----:B01234-:R-:W-:Y:S05]  /*1850*/  ENDCOLLECTIVE ;  /* 0x000000000000791b */ /* 0x01ffea0003800000 */
.L_x_23910:
[----:B------:R-:W-:Y:S05]  /*1860*/  BSYNC B0 ;  /* 0x0000000000007941 */ /* 0x000fea0003800000 */
.L_x_23909:
[----:B------:R-:W-:Y:S01]  /*1870*/  MOV R13, R10 ;  /* 0x0000000a000d7202 */ /* 0x000fe20000000f00 */
[----:B------:R-:W-:Y:S06]  /*1880*/  BRA `(.L_x_23911) ;  /* 0xfffffff800e47947 */ /* 0x000fec000383ffff */
.L_x_23900:
[----:B------:R-:W-:Y:S01]  /*1890*/  HFMA2 R15, -RZ, RZ, 0, 0.004024505615234375 ;  /* 0x00001c1fff0f7431 */ /* 0x000fe200000001ff */
[----:B------:R-:W-:Y:S01]  /*18a0*/  BSSY B0, `(.L_x_23912) ;  /* 0x0000006000007945 */ /* 0x000fe20003800000 */
[----:B------:R-:W-:Y:S02]  /*18b0*/  IMAD.MOV.U32 R13, RZ, RZ, R27 ;  /* 0x000000ffff0d7224 */ /* 0x000fe400078e001b */
[----:B------:R-:W-:-:S07]  /*18c0*/  IMAD.MOV.U32 R10, RZ, RZ, -0x1 ;  /* 0xffffffffff0a7424 */ /* 0x000fce00078e00ff */
[----:B01234-:R-:W-:Y:S05]  /*18d0*/  WARPSYNC.COLLECTIVE R10, `(.L_x_23913) ;  /* 0x000000000a087348 */ /* 0x01ffea0003c00000 */
[----:B------:R0:W0:Y:S02]  /*18e0*/  SHFL.IDX P3, R10, R12, R13, R15 ;  /* 0x0000000d0c0a7389 */ /* 0x000024000006000f */
[----:B01234-:R-:W-:Y:S05]  /*18f0*/  ENDCOLLECTIVE ;  /* 0x000000000000791b */ /* 0x01ffea0003800000 */
.L_x_23913:
[----:B------:R-:W-:Y:S05]  /*1900*/  BSYNC B0 ;  /* 0x0000000000007941 */ /* 0x000fea0003800000 */
.L_x_23912:
[----:B------:R-:W-:Y:S05]  /*1910*/  BRA `(.L_x_23914) ;  /* 0xfffffff800d87947 */ /* 0x000fea000383ffff */
        .weak           $__internal_465_$__cuda_sm20_div_s16
        .type           $__internal_465_$__cuda_sm20_div_s16,@function
        .size           $__internal_465_$__cuda_sm20_div_s16,(.L_x_38968 - $__internal_465_$__cuda_sm20_div_s16)
$__internal_465_$__cuda_sm20_div_s16:
        /* <DEDUP_REMOVED lines=25> */
[----:B------:R-:W-:Y:S05]  /*1ab0*/  RET.REL.NODEC R8 `(_Z9cuda_gemmIiLi128ELi2ELi1ELi32ELi4ELi4ELi64ELi0ELi0EEviiiPT_S1_S1_iii) ;  /* 0xffffffe408507950 */ /* 0x000fea0003c3ffff */
.L_x_23915:
        /* <DEDUP_REMOVED lines=12> */
.L_x_38968:


//--------------------- .text._Z9cuda_gemmIiLi128ELi2ELi1ELi32ELi2ELi2ELi64ELi1ELi1EEviiiPT_S1_S1_iii --------------------------
	.section	.text._Z9cuda_gemmIiLi128ELi2ELi1ELi32ELi2ELi2ELi64ELi1ELi1EEviiiPT_S1_S1_iii,"ax",@progbits
	.align	128
        .global         _Z9cuda_gemmIiLi128ELi2ELi1ELi32ELi2ELi2ELi64ELi1ELi1EEviiiPT_S1_S1_iii
        .type           _Z9cuda_gemmIiLi128ELi2ELi1ELi32ELi2ELi2ELi64ELi1ELi1EEviiiPT_S1_S1_iii,@function
        .size           _Z9cuda_gemmIiLi128ELi2ELi1ELi32ELi2ELi2ELi64ELi1ELi1EEviiiPT_S1_S1_iii,(.L_x_39715 - _Z9cuda_gemmIiLi128ELi2ELi1ELi32ELi2ELi2ELi64ELi1ELi1EEviiiPT_S1_S1_iii)
        .other          _Z9cuda_gemmIiLi128ELi2ELi1ELi32ELi2ELi2ELi64ELi1ELi1EEviiiPT_S1_S1_iii,@"STO_CUDA_ENTRY STV_DEFAULT"
_Z9cuda_gemmIiLi128ELi2ELi1ELi32ELi2ELi2ELi64ELi1ELi1EEviiiPT_S1_S1_iii:
.text._Z9cuda_gemmIiLi128ELi2ELi1ELi32ELi2ELi2ELi64ELi1ELi1EEviiiPT_S1_S1_iii:
        /* <DEDUP_REMOVED lines=14> */
.L_x_23918:
        /* <DEDUP_REMOVED lines=11> */
.L_x_23917:
[----:B------:R-:W-:Y:S05]  /*0190*/  BSYNC.RECONVERGENT B0 ;  /* 0x0000000000007941 */ /* 0x000fea0003800200 */
.L_x_23916:
        /* <DEDUP_REMOVED lines=18> */
.L_x_23921:
[----:B------:R1:W2:Y:S01]  /*02c0*/  LDG.E.128 R8, desc[UR6][R2.64] ;  /* 0x0000000602087981 */ /* 0x0002a2000c1e1d00 */
[----:B0-----:R-:W-:-:S05]  /*02d0*/  IMAD R4, R7, 0x4, R4 ;  /* 0x0000000407047824 */ /* 0x001fca00078e0204 */
[----:B------:R-:W-:Y:S01]  /*02e0*/  ISETP.GE.U32.AND P1, PT, R4, 0x20, PT ;  /* 0x000000200400780c */ /* 0x000fe20003f26070 */
[C---:B-1----:R-:W-:Y:S01]  /*02f0*/  IMAD.WIDE.U32 R2, R7.reuse, 0x10, R2 ;  /* 0x0000001007027825 */ /* 0x042fe200078e0002 */
[----:B--2---:R0:W-:Y:S03]  /*0300*/  STS.128 [R5], R8 ;  /* 0x0000000805007388 */ /* 0x0041e60000000c00 */
[----:B0-----:R-:W-:-:S08]  /*0310*/  IMAD R5, R7, 0x10, R5 ;  /* 0x0000001007057824 */ /* 0x001fd000078e0205 */
[----:B------:R-:W-:Y:S05]  /*0320*/  @!P1 BRA `(.L_x_23921) ;  /* 0xfffffffc00e49947 */ /* 0x000fea000383ffff */
.L_x_23920:
[----:B------:R-:W-:Y:S05]  /*0330*/  BSYNC.RECONVERGENT B0 ;  /* 0x0000000000007941 */ /* 0x000fea0003800200 */
.L_x_23919:
        /* <DEDUP_REMOVED lines=14> */
.L_x_23926:
[----:B------:R-:W-:Y:S01]  /*0420*/  UMOV UR4, 0xffffffff ;  /* 0xffffffff00047882 */ /* 0x000fe20000000000 */
[----:B------:R-:W-:Y:S02]  /*0430*/  LOP3.LUT R0, R0, 0x1, RZ, 0xc, !PT ;  /* 0x0000000100007812 */ /* 0x000fe400078e0cff */
[----:B------:R-:W-:Y:S05]  /*0440*/  BRA.DIV UR4, `(.L_x_23924) ;  /* 0x0000000204287947 */ /* 0x000fea000b800000 */
.L_x_23922:
[----:B------:R-:W-:Y:S05]  /*0450*/  WARPSYNC.ALL ;  /* 0x0000000000007948 */ /* 0x000fea0003800000 */
[----:B------:R-:W-:Y:S06]  /*0460*/  BAR.SYNC.DEFER_BLOCKING 0x0 ;  /* 0x0000000000007b1d */ /* 0x000fec0000010000 */
[----:B------:R-:W-:Y:S05]  /*0470*/  EXIT ;  /* 0x000000000000794d */ /* 0x000fea0003800000 */
.L_x_23923:
[----:B------:R-:W-:Y:S02]  /*0480*/  IMAD.MOV.U32 R4, RZ, RZ, R2 ;  /* 0x000000ffff047224 */ /* 0x000fe400078e0002 */
[----:B------:R-:W-:Y:S02]  /*0490*/  HFMA2 R5, -RZ, RZ, 0, 0.005977630615234375 ;  /* 0x00001e1fff057431 */ /* 0x000fe400000001ff */
[----:B------:R-:W-:-:S07]  /*04a0*/  IMAD.MOV.U32 R2, RZ, RZ, -0x1 ;  /* 0xffffffffff027424 */ /* 0x000fce00078e00ff */
[----:B01----:R-:W-:Y:S05]  /*04b0*/  WARPSYNC.COLLECTIVE R2, `(.L_x_23925) ;  /* 0x0000000002087348 */ /* 0x003fea0003c00000 */
[----:B-1----:R1:W2:Y:S02]  /*04c0*/  SHFL.IDX P0, R2, R3, R4, R5 ;  /* 0x0000000403027389 */ /* 0x0022a40000000005 */
[----:B012---:R-:W-:Y:S05]  /*04d0*/  ENDCOLLECTIVE ;  /* 0x000000000000791b */ /* 0x007fea0003800000 */
.L_x_23925:
[----:B------:R-:W-:Y:S05]  /*04e0*/  BRA `(.L_x_23926) ;  /* 0xfffffffc00cc7947 */ /* 0x000fea000383ffff */
.L_x_23924:
[----:B------:R-:W-:Y:S01]  /*04f0*/  BSSY B0, `(.L_x_23927) ;  /* 0x0000007000007945 */ /* 0x000fe20003800000 */
[----:B------:R-:W-:Y:S01]  /*0500*/  IMAD.MOV.U32 R4, RZ, RZ, R0 ;  /* 0x000000ffff047224 */ /* 0x000fe200078e0000 */
[----:B------:R-:W-:Y:S01]  /*0510*/  MOV R5, 0x1e1f ;  /* 0x00001e1f00057802 */ /* 0x000fe20000000f00 */
[----:B------:R-:W-:-:S07]  /*0520*/  IMAD.MOV.U32 R2, RZ, RZ, -0x1 ;  /* 0xffffffffff027424 */ /* 0x000fce00078e00ff */
[----:B01----:R-:W-:Y:S05]  /*0530*/  WARPSYNC.COLLECTIVE R2, `(.L_x_23928) ;  /* 0x0000000002087348 */ /* 0x003fea0003c00000 */
[----:B-1----:R1:W2:Y:S02]  /*0540*/  SHFL.IDX P0, R2, R3, R4, R5 ;  /* 0x0000000403027389 */ /* 0x0022a40000000005 */
[----:B012---:R-:W-:Y:S05]  /*0550*/  ENDCOLLECTIVE ;  /* 0x000000000000791b */ /* 0x007fea0003800000 */
.L_x_23928:
[----:B------:R-:W-:Y:S05]  /*0560*/  BSYNC B0 ;  /* 0x0000000000007941 */ /* 0x000fea0003800000 */
.L_x_23927:
[----:B------:R-:W-:Y:S05]  /*0570*/  BRA `(.L_x_23922) ;  /* 0xfffffffc00b47947 */ /* 0x000fea000383ffff */
.L_x_23929:
        /* <DEDUP_REMOVED lines=16> */
.L_x_39715:


//--------------------- .text._Z9cuda_gemmIiLi128ELi2ELi1ELi32ELi2ELi2ELi64ELi1ELi0EEviiiPT_S1_S1_iii --------------------------
	.section	.text._Z9cuda_gemmIiLi128ELi2ELi1ELi32ELi2ELi2ELi64ELi1ELi0EEviiiPT_S1_S1_iii,"ax",@progbits
	.align	128
        .global         _Z9cuda_gemmIiLi128ELi2ELi1ELi32ELi2ELi2ELi64ELi1ELi0EEviiiPT_S1_S1_iii
        .type           _Z9cuda_gemmIiLi128ELi2ELi1ELi32ELi2ELi2ELi64ELi1ELi0EEviiiPT_S1_S1_iii,@function
        .size           _Z9cuda_gemmIiLi128ELi2ELi1ELi32ELi2ELi2ELi64ELi1ELi0EEviiiPT_S1_S1_iii,(.L_x_38969 - _Z9cuda_gemmIiLi128ELi2ELi1ELi32ELi2ELi2ELi64ELi1ELi0EEviiiPT_S1_S1_iii)
        .other          _Z9cuda_gemmIiLi128ELi2ELi1ELi32ELi2ELi2ELi64ELi1ELi0EEviiiPT_S1_S1_iii,@"STO_CUDA_ENTRY STV_DEFAULT"
_Z9cuda_gemmIiLi128ELi2ELi1ELi32ELi2ELi2ELi64ELi1ELi0EEviiiPT_S1_S1_iii:
.text._Z9cuda_gemmIiLi128ELi2ELi1ELi32ELi2ELi2ELi64ELi1ELi0EEviiiPT_S1_S1_iii:
        /* <DEDUP_REMOVED lines=58> */
.L_x_23932:
        /* <DEDUP_REMOVED lines=25> */
.L_x_23931:
[----:B------:R-:W-:Y:S05]  /*0530*/  BSYNC.RECONVERGENT B0 ;  /* 0x0000000000007941 */ /* 0x000fea0003800200 */
.L_x_23930:
[----:B------:R-:W-:Y:S01]  /*0540*/  MOV R4, 0x570 ;  /* 0x0000057000047802 */ /* 0x000fe20000000f00 */
[----:B------:R-:W-:-:S12]  /*0550*/  UPRMT UR7, UR17, 0x9910, URZ ;  /* 0x0000991011077896 */ /* 0x000fd800080000ff */
[----:B0-----:R-:W-:Y:S05]  /*0560*/  CALL.REL.NOINC `($__internal_466_$__cuda_sm20_div_s16) ;  /* 0x0000001400f07944 */ /* 0x001fea0003c00000 */
        /* <DEDUP_REMOVED lines=102> */
.L_x_23954:
        /* <DEDUP_REMOVED lines=43> */
.L_x_23936:
[----:B------:R-:W-:Y:S05]  /*0e80*/  BSYNC.RECONVERGENT B1 ;  /* 0x0000000000017941 */ /* 0x000fea0003800200 */
.L_x_23935:
        /* <DEDUP_REMOVED lines=14> */
.L_x_23937:
        /* <DEDUP_REMOVED lines=32> */
.L_x_23934:
[----:B------:R-:W-:Y:S05]  /*1170*/  BSYNC.RECONVERGENT B0 ;  /* 0x0000000000007941 */ /* 0x000fea0003800200 */
.L_x_23933:
        /* <DEDUP_REMOVED lines=26> */
.L_x_23949:
[----:B------:R-:W-:Y:S01]  /*1320*/  IMAD R16, R11, 0xc, R10 ;  /* 0x0000000c0b107824 */ /* 0x000fe200078e020a */
[----:B-12---:R-:W-:Y:S06]  /*1330*/  @P2 BRA `(.L_x_23941) ;  /* 0x0000000000302947 */ /* 0x006fec0003800000 */
[----:B------:R-:W-:Y:S01]  /*1340*/  IMAD R13, R28, 0x4, R16 ;  /* 0x000000041c0d7824 */ /* 0x000fe200078e0210 */
[----:B------:R-:W-:-:S04]  /*1350*/  UMOV UR6, 0xffffffff ;  /* 0xffffffff00067882 */ /* 0x000fc80000000000 */
[----:B------:R1:W4:Y:S01]  /*1360*/  LDS R15, [R13] ;  /* 0x000000000d0f7984 */ /* 0x0003220000000800 */
[----:B------:R-:W-:Y:S05]  /*1370*/  BRA.DIV UR6, `(.L_x_23942) ;  /* 0x00000006066c7947 */ /* 0x000fea000b800000 */
[----:B-1--4-:R1:W4:Y:S02]  /*1380*/  SHFL.IDX PT, R13, R15, R0, 0x1e1f ;  /* 0x001e1f000f0d7589 */ /* 0x01232400000e0000 */
.L_x_23957:
[----:B--2-4-:R-:W-:Y:S01]  /*1390*/  IMAD R14, R26, R13, RZ ;  /* 0x0000000d1a0e7224 */ /* 0x014fe200078e02ff */
[----:B------:R-:W-:Y:S06]  /*13a0*/  @!P1 BRA `(.L_x_23943) ;  /* 0x0000000000309947 */ /* 0x000fec0003800000 */
[----:B------:R-:W-:-:S03]  /*13b0*/  UMOV UR6, 0xffffffff ;  /* 0xffffffff00067882 */ /* 0x000fc60000000000 */
[----:B------:R-:W-:Y:S05]  /*13c0*/  BRA.DIV UR6, `(.L_x_23944) ;  /* 0x0000000606847947 */ /* 0x000fea000b800000 */
[----:B------:R2:W4:Y:S02]  /*13d0*/  SHFL.IDX PT, R13, R15, R6, 0x1e1f ;  /* 0x001e1f060f0d7589 */ /* 0x00052400000e0000 */
.L_x_23960:
[----:B---34-:R-:W-:Y:S01]  /*13e0*/  IMAD R14, R25, R13, R14 ;  /* 0x0000000d190e7224 */ /* 0x018fe200078e020e */
[----:B------:R-:W-:Y:S06]  /*13f0*/  BRA `(.L_x_23943) ;  /* 0x00000000001c7947 */ /* 0x000fec0003800000 */
.L_x_23941:
[----:B------:R-:W-:Y:S01]  /*1400*/  @P0 IMAD R13, R7, 0x4, R16 ;  /* 0x00000004070d0824 */ /* 0x000fe200078e0210 */
[----:B------:R-:W-:Y:S01]  /*1410*/  @P1 LEA R15, R5, R16, 0x2 ;  /* 0x00000010050f1211 */ /* 0x000fe200078e10ff */
[----:B------:R-:W-:-:S04]  /*1420*/  IMAD.MOV.U32 R14, RZ, RZ, RZ ;  /* 0x000000ffff0e7224 */ /* 0x000fc800078e00ff */
[----:B------:R-:W2:Y:S04]  /*1430*/  @P0 LDS R13, [R13] ;  /* 0x000000000d0d0984 */ /* 0x000ea80000000800 */
[----:B------:R-:W3:Y:S01]  /*1440*/  @P1 LDS R15, [R15] ;  /* 0x000000000f0f1984 */ /* 0x000ee20000000800 */
[----:B--2---:R-:W-:-:S04]  /*1450*/  @P0 IMAD R14, R26, R13, RZ ;  /* 0x0000000d1a0e0224 */ /* 0x004fc800078e02ff */
[----:B---3--:R-:W-:-:S07]  /*1460*/  @P1 IMAD R14, R25, R15, R14 ;  /* 0x0000000f190e1224 */ /* 0x008fce00078e020e */
.L_x_23943:
        /* <DEDUP_REMOVED lines=16> */
.L_x_23945:
[----:B------:R-:W-:-:S03]  /*1570*/  UMOV UR6, 0xffffffff ;  /* 0xffffffff00067882 */ /* 0x000fc60000000000 */
[----:B------:R-:W-:Y:S05]  /*1580*/  BRA.DIV UR6, `(.L_x_23947) ;  /* 0x0000000606407947 */ /* 0x000fea000b800000 */
[----:B--2---:R1:W2:Y:S02]  /*1590*/  SHFL.IDX PT, R15, R17, R0, 0x1e1f ;  /* 0x001e1f00110f7589 */ /* 0x0042a400000e0000 */
.L_x_23963:
[----:B--2---:R-:W-:Y:S01]  /*15a0*/  IMAD R15, R26, R15, RZ ;  /* 0x0000000f1a0f7224 */ /* 0x004fe200078e02ff */
[----:B------:R-:W-:Y:S06]  /*15b0*/  @!P1 BRA `(.L_x_23946) ;  /* 0x0000000000109947 */ /* 0x000fec0003800000 */
[----:B------:R-:W-:-:S03]  /*15c0*/  UMOV UR6, 0xffffffff ;  /* 0xffffffff00067882 */ /* 0x000fc60000000000 */
[----:B------:R-:W-:Y:S05]  /*15d0*/  BRA.DIV UR6, `(.L_x_23948) ;  /* 0x0000000606547947 */ /* 0x000fea000b800000 */
[----:B------:R2:W4:Y:S02]  /*15e0*/  SHFL.IDX PT, R16, R17, R6, 0x1e1f ;  /* 0x001e1f0611107589 */ /* 0x00052400000e0000 */
.L_x_23966:
[----:B---34-:R-:W-:-:S07]  /*15f0*/  IMAD R15, R25, R16, R15 ;  /* 0x00000010190f7224 */ /* 0x018fce00078e020f */
.L_x_23946:
[----:B------:R-:W-:Y:S01]  /*1600*/  IADD3 R9, PT, PT, R9, 0x2, RZ ;  /* 0x0000000209097810 */ /* 0x000fe20007ffe0ff */
[----:B------:R-:W-:Y:S01]  /*1610*/  IMAD.U32 R16, RZ, RZ, UR8 ;  /* 0x00000008ff107e24 */ /* 0x000fe2000f8e00ff */
[----:B------:R-:W-:Y:S02]  /*1620*/  IADD3 R8, PT, PT, R15, R14, R8 ;  /* 0x0000000e0f087210 */ /* 0x000fe40007ffe008 */
[----:B------:R-:W-:Y:S02]  /*1630*/  ISETP.NE.AND P3, PT, R9, R12, PT ;  /* 0x0000000c0900720c */ /* 0x000fe40003f65270 */
[----:B------:R-:W-:-:S11]  /*1640*/  LEA R11, R16, R11, 0x1 ;  /* 0x0000000b100b7211 */ /* 0x000fd600078e08ff */
[----:B------:R-:W-:Y:S05]  /*1650*/  @P3 BRA `(.L_x_23949) ;  /* 0xfffffffc00303947 */ /* 0x000fea000383ffff */
.L_x_23940:
[----:B------:R-:W-:Y:S05]  /*1660*/  BSYNC B0 ;  /* 0x0000000000007941 */ /* 0x000fea0003800000 */
.L_x_23939:
        /* <DEDUP_REMOVED lines=20> */
.L_x_23950:
[----:B------:R-:W-:-:S03]  /*17b0*/  UMOV UR6, 0xffffffff ;  /* 0xffffffff00067882 */ /* 0x000fc60000000000 */
[----:B------:R-:W-:Y:S05]  /*17c0*/  BRA.DIV UR6, `(.L_x_23952) ;  /* 0x0000000606007947 */ /* 0x000fea000b800000 */
[----:B0---4-:R0:W4:Y:S02]  /*17d0*/  SHFL.IDX PT, R9, R11, R0, 0x1e1f ;  /* 0x001e1f000b097589 */ /* 0x01112400000e0000 */
.L_x_23969:
[----:B--2-4-:R-:W-:Y:S01]  /*17e0*/  IMAD R10, R26, R9, RZ ;  /* 0x000000091a0a7224 */ /* 0x014fe200078e02ff */
[----:B------:R-:W-:Y:S06]  /*17f0*/  @!P1 BRA `(.L_x_23951) ;  /* 0x0000000000109947 */ /* 0x000fec0003800000 */
[----:B------:R-:W-:-:S03]  /*1800*/  UMOV UR6, 0xffffffff ;  /* 0xffffffff00067882 */ /* 0x000fc60000000000 */
[----:B------:R-:W-:Y:S05]  /*1810*/  BRA.DIV UR6, `(.L_x_23953) ;  /* 0x0000000606187947 */ /* 0x000fea000b800000 */
[----:B------:R2:W4:Y:S02]  /*1820*/  SHFL.IDX PT, R9, R11, R6, 0x1e1f ;  /* 0x001e1f060b097589 */ /* 0x00052400000e0000 */
.L_x_23972:
[----:B---34-:R-:W-:-:S07]  /*1830*/  IMAD R10, R25, R9, R10 ;  /* 0x00000009190a7224 */ /* 0x018fce00078e020a */
.L_x_23951:
[----:B------:R-:W-:-:S07]  /*1840*/  IMAD.IADD R8, R8, 0x1, R10 ;  /* 0x0000000108087824 */ /* 0x000fce00078e020a */
.L_x_23938:
        /* <DEDUP_REMOVED lines=14> */
.L_x_23942:
        /* <DEDUP_REMOVED lines=8> */
.L_x_23956:
[----:B------:R-:W-:Y:S05]  /*19b0*/  BSYNC B1 ;  /* 0x0000000000017941 */ /* 0x000fea0003800000 */
.L_x_23955:
[----:B------:R-:W-:Y:S01]  /*19c0*/  MOV R13, R18 ;  /* 0x00000012000d7202 */ /* 0x000fe20000000f00 */
[----:B------:R-:W-:Y:S06]  /*19d0*/  BRA `(.L_x_23957) ;  /* 0xfffffff8006c7947 */ /* 0x000fec000383ffff */
.L_x_23944:
        /* <DEDUP_REMOVED lines=8> */
.L_x_23959:
[----:B------:R-:W-:Y:S05]  /*1a60*/  BSYNC B1 ;  /* 0x0000000000017941 */ /* 0x000fea0003800000 */
.L_x_23958:
[----:B------:R-:W-:Y:S01]  /*1a70*/  IMAD.MOV.U32 R13, RZ, RZ, R18 ;  /* 0x000000ffff0d7224 */ /* 0x000fe200078e0012 */
[----:B------:R-:W-:Y:S06]  /*1a80*/  BRA `(.L_x_23960) ;  /* 0xfffffff800547947 */ /* 0x000fec000383ffff */
.L_x_23947:
[----:B------:R-:W-:Y:S01]  /*1a90*/  BSSY B1, `(.L_x_23961) ;  /* 0x0000007000017945 */ /* 0x000fe20003800000 */
[----:B------:R-:W-:Y:S01]  /*1aa0*/  MOV R19, R0 ;  /* 0x0000000000137202 */ /* 0x000fe20000000f00 */
[----:B------:R-:W-:Y:S01]  /*1ab0*/  IMAD.MOV.U32 R20, RZ, RZ, 0x1e1f ;  /* 0x00001e1fff147424 */ /* 0x000fe200078e00ff */
[----:B------:R-:W-:-:S07]  /*1ac0*/  MOV R18, 0xffffffff ;  /* 0xffffffff00127802 */ /* 0x000fce0000000f00 */
[----:B0-23--:R-:W-:Y:S05]  /*1ad0*/  WARPSYNC.COLLECTIVE R18, `(.L_x_23962) ;  /* 0x0000000012087348 */ /* 0x00dfea0003c00000 */
[----:B--2---:R1:W2:Y:S02]  /*1ae0*/  SHFL.IDX P3, R18, R17, R19, R20 ;  /* 0x0000001311127389 */ /* 0x0042a40000060014 */
[----:B0123--:R-:W-:Y:S05]  /*1af0*/  ENDCOLLECTIVE ;  /* 0x000000000000791b */ /* 0x00ffea0003800000 */
.L_x_23962:
[----:B------:R-:W-:Y:S05]  /*1b00*/  BSYNC B1 ;  /* 0x0000000000017941 */ /* 0x000fea0003800000 */
.L_x_23961:
[----:B------:R-:W-:Y:S01]  /*1b10*/  IMAD.MOV.U32 R15, RZ, RZ, R18 ;  /* 0x000000ffff0f7224 */ /* 0x000fe200078e0012 */
[----:B------:R-:W-:Y:S06]  /*1b20*/  BRA `(.L_x_23963) ;  /* 0xfffffff8009c7947 */ /* 0x000fec000383ffff */
.L_x_23948:
[----:B------:R-:W-:Y:S01]  /*1b30*/  BSSY B1, `(.L_x_23964) ;  /* 0x0000007000017945 */ /* 0x000fe20003800000 */
[----:B------:R-:W-:Y:S01]  /*1b40*/  MOV R19, R6 ;  /* 0x0000000600137202 */ /* 0x000fe20000000f00 */
[----:B------:R-:W-:Y:S01]  /*1b50*/  IMAD.MOV.U32 R20, RZ, RZ, 0x1e1f ;  /* 0x00001e1fff147424 */ /* 0x000fe200078e00ff */
[----:B------:R-:W-:-:S07]  /*1b60*/  MOV R18, 0xffffffff ;  /* 0xffffffff00127802 */ /* 0x000fce0000000f00 */
[----:B01-3--:R-:W-:Y:S05]  /*1b70*/  WARPSYNC.COLLECTIVE R18, `(.L_x_23965) ;  /* 0x0000000012087348 */ /* 0x00bfea0003c00000 */
[----:B------:R2:W4:Y:S02]  /*1b80*/  SHFL.IDX P3, R18, R17, R19, R20 ;  /* 0x0000001311127389 */ /* 0x0005240000060014 */
[----:B01234-:R-:W-:Y:S05]  /*1b90*/  ENDCOLLECTIVE ;  /* 0x000000000000791b */ /* 0x01ffea0003800000 */
.L_x_23965:
[----:B------:R-:W-:Y:S05]  /*1ba0*/  BSYNC B1 ;  /* 0x0000000000017941 */ /* 0x000fea0003800000 */
.L_x_23964:
[----:B------:R-:W-:Y:S01]  /*1bb0*/  IMAD.MOV.U32 R16, RZ, RZ, R18 ;  /* 0x000000ffff107224 */ /* 0x000fe200078e0012 */
[----:B------:R-:W-:Y:S06]  /*1bc0*/  BRA `(.L_x_23966) ;  /* 0xfffffff800887947 */ /* 0x000fec000383ffff */
.L_x_23952:
        /* <DEDUP_REMOVED lines=8> */
.L_x_23968:
[----:B------:R-:W-:Y:S05]  /*1c50*/  BSYNC B0 ;  /* 0x0000000000007941 */ /* 0x000fea0003800000 */
.L_x_23967:
[----:B------:R-:W-:Y:S01]  /*1c60*/  MOV R9, R18 ;  /* 0x0000001200097202 */ /* 0x000fe20000000f00 */
[----:B------:R-:W-:Y:S06]  /*1c70*/  BRA `(.L_x_23969) ;  /* 0xfffffff800d87947 */ /* 0x000fec000383ffff */
.L_x_23953:
        /* <DEDUP_REMOVED lines=8> */
.L_x_23971:
[----:B------:R-:W-:Y:S05]  /*1d00*/  BSYNC B0 ;  /* 0x0000000000007941 */ /* 0x000fea0003800000 */
.L_x_23970:
[----:B------:R-:W-:Y:S01]  /*1d10*/  IMAD.MOV.U32 R9, RZ, RZ, R18 ;  /* 0x000000ffff097224 */ /* 0x000fe200078e0012 */
[----:B------:R-:W-:Y:S06]  /*1d20*/  BRA `(.L_x_23972) ;  /* 0xfffffff800c07947 */ /* 0x000fec000383ffff */
        .weak           $__internal_466_$__cuda_sm20_div_s16
        .type           $__internal_466_$__cuda_sm20_div_s16,@function
        .size           $__internal_466_$__cuda_sm20_div_s16,(.L_x_38969 - $__internal_466_$__cuda_sm20_div_s16)
$__internal_466_$__cuda_sm20_div_s16:
        /* <DEDUP_REMOVED lines=25> */
[----:B------:R-:W-:Y:S05]  /*1ec0*/  RET.REL.NODEC R2 `(_Z9cuda_gemmIiLi128ELi2ELi1ELi32ELi2ELi2ELi64ELi1ELi0EEviiiPT_S1_S1_iii) ;  /* 0xffffffe0024c7950 */ /* 0x000fea0003c3ffff */
.L_x_23973:
        /* <DEDUP_REMOVED lines=11> */
.L_x_38969:


//--------------------- .text._Z9cuda_gemmIiLi128ELi2ELi1ELi32ELi2ELi2ELi64ELi0ELi1EEviiiPT_S1_S1_iii --------------------------
	.section	.text._Z9cuda_gemmIiLi128ELi2ELi1ELi32ELi2ELi2ELi64ELi0ELi1EEviiiPT_S1_S1_iii,"ax",@progbits
	.align	128
        .global         _Z9cuda_gemmIiLi128ELi2ELi1ELi32ELi2ELi2ELi64ELi0ELi1EEviiiPT_S1_S1_iii
        .type           _Z9cuda_gemmIiLi128ELi2ELi1ELi32ELi2ELi2ELi64ELi0ELi1EEviiiPT_S1_S1_iii,@function
        .size           _Z9cuda_gemmIiLi128ELi2ELi1ELi32ELi2ELi2ELi64ELi0ELi1EEviiiPT_S1_S1_iii,(.L_x_39717 - _Z9cuda_gemmIiLi128ELi2ELi1ELi32ELi2ELi2ELi64ELi0ELi1EEviiiPT_S1_S1_iii)
        .other          _Z9cuda_gemmIiLi128ELi2ELi1ELi32ELi2ELi2ELi64ELi0ELi1EEviiiPT_S1_S1_iii,@"STO_CUDA_ENTRY STV_DEFAULT"
_Z9cuda_gemmIiLi128ELi2ELi1ELi32ELi2ELi2ELi64ELi0ELi1EEviiiPT_S1_S1_iii:
.text._Z9cuda_gemmIiLi128ELi2ELi1ELi32ELi2ELi2ELi64ELi0ELi1EEviiiPT_S1_S1_iii:
        /* <DEDUP_REMOVED lines=13> */
.L_x_23976:
        /* <DEDUP_REMOVED lines=11> */
.L_x_23975:
[----:B------:R-:W-:Y:S05]  /*0180*/  BSYNC.RECONVERGENT B0 ;  /* 0x0000000000007941 */ /* 0x000fea0003800200 */
.L_x_23974:
        /* <DEDUP_REMOVED lines=22> */
.L_x_23979:
        /* <DEDUP_REMOVED lines=8> */
.L_x_23978:
[----:B------:R-:W-:Y:S05]  /*0370*/  BSYNC.RECONVERGENT B0 ;  /* 0x0000000000007941 */ /* 0x000fea0003800200 */
.L_x_23977:
        /* <DEDUP_REMOVED lines=14> */
.L_x_23984:
[----:B------:R-:W-:Y:S01]  /*0460*/  UMOV UR4, 0xffffffff ;  /* 0xffffffff00047882 */ /* 0x000fe20000000000 */
[----:B------:R-:W-:Y:S02]  /*0470*/  LOP3.LUT R0, R0, 0x1, RZ, 0xc, !PT ;  /* 0x0000000100007812 */ /* 0x000fe400078e0cff */
[----:B------:R-:W-:Y:S05]  /*0480*/  BRA.DIV UR4, `(.L_x_23982) ;  /* 0x0000000204287947 */ /* 0x000fea000b800000 */
.L_x_23980:
[----:B------:R-:W-:Y:S05]  /*0490*/  WARPSYNC.ALL ;  /* 0x0000000000007948 */ /* 0x000fea0003800000 */
[----:B------:R-:W-:Y:S06]  /*04a0*/  BAR.SYNC.DEFER_BLOCKING 0x0 ;  /* 0x0000000000007b1d */ /* 0x000fec0000010000 */
[----:B------:R-:W-:Y:S05]  /*04b0*/  EXIT ;  /* 0x000000000000794d */ /* 0x000fea0003800000 */
.L_x_23981:
[----:B------:R-:W-:Y:S01]  /*04c0*/  MOV R4, R2 ;  /* 0x0000000200047202 */ /* 0x000fe20000000f00 */
[----:B------:R-:W-:Y:S02]  /*04d0*/  IMAD.MOV.U32 R2, RZ, RZ, -0x1 ;  /* 0xffffffffff027424 */ /* 0x000fe400078e00ff */
[----:B------:R-:W-:-:S07]  /*04e0*/  IMAD.MOV.U32 R5, RZ, RZ, 0x1e1f ;  /* 0x00001e1fff057424 */ /* 0x000fce00078e00ff */
[----:B01----:R-:W-:Y:S05]  /*04f0*/  WARPSYNC.COLLECTIVE R2, `(.L_x_23983) ;  /* 0x0000000002087348 */ /* 0x003fea0003c00000 */
[----:B-1----:R1:W2:Y:S02]  /*0500*/  SHFL.IDX P0, R2, R3, R4, R5 ;  /* 0x0000000403027389 */ /* 0x0022a40000000005 */
[----:B012---:R-:W-:Y:S05]  /*0510*/  ENDCOLLECTIVE ;  /* 0x000000000000791b */ /* 0x007fea0003800000 */
.L_x_23983:
[----:B------:R-:W-:Y:S05]  /*0520*/  BRA `(.L_x_23984) ;  /* 0xfffffffc00cc7947 */ /* 0x000fea000383ffff */
.L_x_23982:
[----:B------:R-:W-:Y:S01]  /*0530*/  HFMA2 R5, -RZ, RZ, 0, 0.005977630615234375 ;  /* 0x00001e1fff057431 */ /* 0x000fe200000001ff */
[----:B------:R-:W-:Y:S01]  /*0540*/  BSSY B0, `(.L_x_23985) ;  /* 0x0000006000007945 */ /* 0x000fe20003800000 */
[----:B------:R-:W-:Y:S02]  /*0550*/  IMAD.MOV.U32 R4, RZ, RZ, R0 ;  /* 0x000000ffff047224 */ /* 0x000fe400078e0000 */
[----:B------:R-:W-:-:S07]  /*0560*/  IMAD.MOV.U32 R2, RZ, RZ, -0x1 ;  /* 0xffffffffff027424 */ /* 0x000fce00078e00ff */
[----:B01----:R-:W-:Y:S05]  /*0570*/  WARPSYNC.COLLECTIVE R2, `(.L_x_23986) ;  /* 0x0000000002087348 */ /* 0x003fea0003c00000 */
[----:B-1----:R1:W2:Y:S02]  /*0580*/  SHFL.IDX P0, R2, R3, R4, R5 ;  /* 0x0000000403027389 */ /* 0x0022a40000000005 */
[----:B012---:R-:W-:Y:S05]  /*0590*/  ENDCOLLECTIVE ;  /* 0x000000000000791b */ /* 0x007fea0003800000 */
.L_x_23986:
[----:B------:R-:W-:Y:S05]  /*05a0*/  BSYNC B0 ;  /* 0x0000000000007941 */ /* 0x000fea0003800000 */
.L_x_23985:
[----:B------:R-:W-:Y:S05]  /*05b0*/  BRA `(.L_x_23980) ;  /* 0xfffffffc00b47947 */ /* 0x000fea000383ffff */
.L_x_23987:
        /* <DEDUP_REMOVED lines=12> */
.L_x_39717:


//--------------------- .text._Z9cuda_gemmIiLi128ELi2ELi1ELi32ELi2ELi2ELi64ELi0ELi0EEviiiPT_S1_S1_iii --------------------------
	.section	.text._Z9cuda_gemmIiLi128ELi2ELi1ELi32ELi2ELi2ELi64ELi0ELi0EEviiiPT_S1_S1_iii,"ax",@progbits
	.align	128
        .global         _Z9cuda_gemmIiLi128ELi2ELi1ELi32ELi2ELi2ELi64ELi0ELi0EEviiiPT_S1_S1_iii
        .type           _Z9cuda_gemmIiLi128ELi2ELi1ELi32ELi2ELi2ELi64ELi0ELi0EEviiiPT_S1_S1_iii,@function
        .size           _Z9cuda_gemmIiLi128ELi2ELi1ELi32ELi2ELi2ELi64ELi0ELi0EEviiiPT_S1_S1_iii,(.L_x_38970 - _Z9cuda_gemmIiLi128ELi2ELi1ELi32ELi2ELi2ELi64ELi0ELi0EEviiiPT_S1_S1_iii)
        .other          _Z9cuda_gemmIiLi128ELi2ELi1ELi32ELi2ELi2ELi64ELi0ELi0EEviiiPT_S1_S1_iii,@"STO_CUDA_ENTRY STV_DEFAULT"
_Z9cuda_gemmIiLi128ELi2ELi1ELi32ELi2ELi2ELi64ELi0ELi0EEviiiPT_S1_S1_iii:
.text._Z9cuda_gemmIiLi128ELi2ELi1ELi32ELi2ELi2ELi64ELi0ELi0EEviiiPT_S1_S1_iii:
        /* <DEDUP_REMOVED lines=58> */
.L_x_23990:
        /* <DEDUP_REMOVED lines=25> */
.L_x_23989:
[----:B------:R-:W-:Y:S05]  /*0530*/  BSYNC.RECONVERGENT B0 ;  /* 0x0000000000007941 */ /* 0x000fea0003800200 */
.L_x_23988:
[----:B------:R-:W-:Y:S01]  /*0540*/  MOV R4, 0x570 ;  /* 0x0000057000047802 */ /* 0x000fe20000000f00 */
[----:B------:R-:W-:-:S12]  /*0550*/  UPRMT UR7, UR16, 0x9910, URZ ;  /* 0x0000991010077896 */ /* 0x000fd800080000ff */
[----:B0-----:R-:W-:Y:S05]  /*0560*/  CALL.REL.NOINC `($__internal_467_$__cuda_sm20_div_s16) ;  /* 0x0000001400fc7944 */ /* 0x001fea0003c00000 */
        /* <DEDUP_REMOVED lines=107> */
.L_x_24012:
        /* <DEDUP_REMOVED lines=43> */
.L_x_23994:
[----:B------:R-:W-:Y:S05]  /*0ed0*/  BSYNC.RECONVERGENT B1 ;  /* 0x0000000000017941 */ /* 0x000fea0003800200 */
.L_x_23993:
        /* <DEDUP_REMOVED lines=15> */
.L_x_23995:
        /* <DEDUP_REMOVED lines=32> */
.L_x_23992:
[----:B------:R-:W-:Y:S05]  /*11d0*/  BSYNC.RECONVERGENT B0 ;  /* 0x0000000000007941 */ /* 0x000fea0003800200 */
.L_x_23991:
        /* <DEDUP_REMOVED lines=26> */
.L_x_24007:
        /* <DEDUP_REMOVED lines=9> */
.L_x_24015:
[----:B0--3--:R-:W-:Y:S01]  /*1410*/  IMAD R15, R29, R14, RZ ;  /* 0x0000000e1d0f7224 */ /* 0x009fe200078e02ff */
[----:B------:R-:W-:Y:S06]  /*1420*/  @!P0 BRA `(.L_x_24001) ;  /* 0x0000000000308947 */ /* 0x000fec0003800000 */
[----:B------:R-:W-:-:S03]  /*1430*/  UMOV UR7, 0xffffffff ;  /* 0xffffffff00077882 */ /* 0x000fc60000000000 */
[----:B------:R-:W-:Y:S05]  /*1440*/  BRA.DIV UR7, `(.L_x_24002) ;  /* 0x0000000607787947 */ /* 0x000fea000b800000 */
[----:B--2---:R0:W2:Y:S02]  /*1450*/  SHFL.IDX PT, R13, R13, R2, 0x1e1f ;  /* 0x001e1f020d0d7589 */ /* 0x0040a400000e0000 */
.L_x_24018:
[----:B--2-4-:R-:W-:Y:S01]  /*1460*/  IMAD R15, R28, R13, R15 ;  /* 0x0000000d1c0f7224 */ /* 0x014fe200078e020f */
[----:B------:R-:W-:Y:S06]  /*1470*/  BRA `(.L_x_24001) ;  /* 0x00000000001c7947 */ /* 0x000fec0003800000 */
.L_x_23999:
[----:B------:R-:W-:Y:S01]  /*1480*/  @P1 LEA R13, R0, R18, 0x2 ;  /* 0x00000012000d1211 */ /* 0x000fe200078e10ff */
[----:B------:R-:W-:Y:S02]  /*1490*/  @P0 IMAD R16, R3, 0x4, R18 ;  /* 0x0000000403100824 */ /* 0x000fe400078e0212 */
[----:B------:R-:W-:Y:S02]  /*14a0*/  HFMA2 R15, -RZ, RZ, 0, 0 ;  /* 0x00000000ff0f7431 */ /* 0x000fe400000001ff */
[----:B------:R-:W3:Y:S04]  /*14b0*/  @P1 LDS R14, [R13] ;  /* 0x000000000d0e1984 */ /* 0x000ee80000000800 */
[----:B------:R-:W4:Y:S01]  /*14c0*/  @P0 LDS R16, [R16] ;  /* 0x0000000010100984 */ /* 0x000f220000000800 */
[----:B---3--:R-:W-:-:S04]  /*14d0*/  @P1 IMAD R15, R29, R14, RZ ;  /* 0x0000000e1d0f1224 */ /* 0x008fc800078e02ff */
[----:B----4-:R-:W-:-:S07]  /*14e0*/  @P0 IMAD R15, R28, R16, R15 ;  /* 0x000000101c0f0224 */ /* 0x010fce00078e020f */
.L_x_24001:
        /* <DEDUP_REMOVED lines=16> */
.L_x_24003:
[----:B------:R-:W-:-:S03]  /*15f0*/  UMOV UR7, 0xffffffff ;  /* 0xffffffff00077882 */ /* 0x000fc60000000000 */
[----:B------:R-:W-:Y:S05]  /*1600*/  BRA.DIV UR7, `(.L_x_24005) ;  /* 0x0000000607347947 */ /* 0x000fea000b800000 */
[----:B--23--:R2:W3:Y:S02]  /*1610*/  SHFL.IDX PT, R14, R19, R24, 0x1e1f ;  /* 0x001e1f18130e7589 */ /* 0x00c4e400000e0000 */
.L_x_24021:
[----:B---3--:R-:W-:Y:S01]  /*1620*/  IMAD R17, R29, R14, RZ ;  /* 0x0000000e1d117224 */ /* 0x008fe200078e02ff */
[----:B------:R-:W-:Y:S06]  /*1630*/  @!P0 BRA `(.L_x_24004) ;  /* 0x0000000000108947 */ /* 0x000fec0003800000 */
[----:B------:R-:W-:-:S03]  /*1640*/  UMOV UR7, 0xffffffff ;  /* 0xffffffff00077882 */ /* 0x000fc60000000000 */
[----:B------:R-:W-:Y:S05]  /*1650*/  BRA.DIV UR7, `(.L_x_24006) ;  /* 0x0000000607447947 */ /* 0x000fea000b800000 */
[----:B------:R3:W0:Y:S02]  /*1660*/  SHFL.IDX PT, R14, R19, R2, 0x1e1f ;  /* 0x001e1f02130e7589 */ /* 0x00062400000e0000 */
.L_x_24024:
[----:B0---4-:R-:W-:-:S07]  /*1670*/  IMAD R17, R28, R14, R17 ;  /* 0x0000000e1c117224 */ /* 0x011fce00078e0211 */
.L_x_24004:
[----:B------:R-:W-:Y:S01]  /*1680*/  IMAD.U32 R14, RZ, RZ, UR9 ;  /* 0x00000009ff0e7e24 */ /* 0x000fe2000f8e00ff */
[----:B------:R-:W-:-:S04]  /*1690*/  IADD3 R8, PT, PT, R17, R15, R8 ;  /* 0x0000000f11087210 */ /* 0x000fc80007ffe008 */
[----:B------:R-:W-:Y:S01]  /*16a0*/  LEA R11, R14, R11, 0x1 ;  /* 0x0000000b0e0b7211 */ /* 0x000fe200078e08ff */
[----:B------:R-:W-:Y:S06]  /*16b0*/  @P4 BRA `(.L_x_24007) ;  /* 0xfffffffc00304947 */ /* 0x000fec000383ffff */
.L_x_23998:
[----:B------:R-:W-:Y:S05]  /*16c0*/  BSYNC B0 ;  /* 0x0000000000007941 */ /* 0x000fea0003800000 */
.L_x_23997:
        /* <DEDUP_REMOVED lines=20> */
.L_x_24008:
[----:B------:R-:W-:-:S03]  /*1810*/  UMOV UR7, 0xffffffff ;  /* 0xffffffff00077882 */ /* 0x000fc60000000000 */
[----:B------:R-:W-:Y:S05]  /*1820*/  BRA.DIV UR7, `(.L_x_24010) ;  /* 0x0000000207f47947 */ /* 0x000fea000b800000 */
[----:B0-----:R0:W0:Y:S02]  /*1830*/  SHFL.IDX PT, R10, R11, R24, 0x1e1f ;  /* 0x001e1f180b0a7589 */ /* 0x00102400000e0000 */
.L_x_24027:
[----:B0--3--:R-:W-:Y:S01]  /*1840*/  IMAD R9, R29, R10, RZ ;  /* 0x0000000a1d097224 */ /* 0x009fe200078e02ff */
[----:B------:R-:W-:Y:S06]  /*1850*/  @!P0 BRA `(.L_x_24009) ;  /* 0x0000000000108947 */ /* 0x000fec0003800000 */
[----:B------:R-:W-:-:S03]  /*1860*/  UMOV UR7, 0xffffffff ;  /* 0xffffffff00077882 */ /* 0x000fc60000000000 */
[----:B------:R-:W-:Y:S05]  /*1870*/  BRA.DIV UR7, `(.L_x_24011) ;  /* 0x00000006070c7947 */ /* 0x000fea000b800000 */
[----:B------:R0:W3:Y:S02]  /*1880*/  SHFL.IDX PT, R10, R11, R2, 0x1e1f ;  /* 0x001e1f020b0a7589 */ /* 0x0000e400000e0000 */
.L_x_24030:
[----:B---34-:R-:W-:-:S07]  /*1890*/  IMAD R9, R28, R10, R9 ;  /* 0x0000000a1c097224 */ /* 0x018fce00078e0209 */
.L_x_24009:
[----:B------:R-:W-:-:S07]  /*18a0*/  IMAD.IADD R8, R8, 0x1, R9 ;  /* 0x0000000108087824 */ /* 0x000fce00078e0209 */
.L_x_23996:
        /* <DEDUP_REMOVED lines=14> */
.L_x_24000:
        /* <DEDUP_REMOVED lines=8> */
.L_x_24014:
[----:B------:R-:W-:Y:S05]  /*1a10*/  BSYNC B1 ;  /* 0x0000000000017941 */ /* 0x000fea0003800000 */
.L_x_24013:
[----:B------:R-:W-:Y:S05]  /*1a20*/  BRA `(.L_x_24015) ;  /* 0xfffffff800787947 */ /* 0x000fea000383ffff */
.L_x_24002:
        /* <DEDUP_REMOVED lines=8> */
.L_x_24017:
[----:B------:R-:W-:Y:S05]  /*1ab0*/  BSYNC B1 ;  /* 0x0000000000017941 */ /* 0x000fea0003800000 */
.L_x_24016:
[----:B------:R-:W-:Y:S01]  /*1ac0*/  IMAD.MOV.U32 R13, RZ, RZ, R14 ;  /* 0x000000ffff0d7224 */ /* 0x000fe200078e000e */
[----:B------:R-:W-:Y:S06]  /*1ad0*/  BRA `(.L_x_24018) ;  /* 0xfffffff800607947 */ /* 0x000fec000383ffff */
.L_x_24005:
[----:B------:R-:W-:Y:S01]  /*1ae0*/  BSSY B1, `(.L_x_24019) ;  /* 0x0000007000017945 */ /* 0x000fe20003800000 */
[----:B------:R-:W-:Y:S01]  /*1af0*/  MOV R16, R24 ;  /* 0x0000001800107202 */ /* 0x000fe20000000f00 */
[----:B------:R-:W-:Y:S01]  /*1b00*/  IMAD.MOV.U32 R21, RZ, RZ, 0x1e1f ;  /* 0x00001e1fff157424 */ /* 0x000fe200078e00ff */
[----:B--2---:R-:W-:-:S07]  /*1b10*/  MOV R14, 0xffffffff ;  /* 0xffffffff000e7802 */ /* 0x004fce0000000f00 */
[----:B01-34-:R-:W-:Y:S05]  /*1b20*/  WARPSYNC.COLLECTIVE R14, `(.L_x_24020) ;  /* 0x000000000e087348 */ /* 0x01bfea0003c00000 */
[----:B---3--:R2:W3:Y:S02]  /*1b30*/  SHFL.IDX P3, R14, R19, R16, R21 ;  /* 0x00000010130e7389 */ /* 0x0084e40000060015 */
[----:B01234-:R-:W-:Y:S05]  /*1b40*/  ENDCOLLECTIVE ;  /* 0x000000000000791b */ /* 0x01ffea0003800000 */
.L_x_24020:
[----:B------:R-:W-:Y:S05]  /*1b50*/  BSYNC B1 ;  /* 0x0000000000017941 */ /* 0x000fea0003800000 */
.L_x_24019:
[----:B------:R-:W-:Y:S05]  /*1b60*/  BRA `(.L_x_24021) ;  /* 0xfffffff800ac7947 */ /* 0x000fea000383ffff */
.L_x_24006:
[----:B------:R-:W-:Y:S01]  /*1b70*/  HFMA2 R21, -RZ, RZ, 0, 0.005977630615234375 ;  /* 0x00001e1fff157431 */ /* 0x000fe200000001ff */
[----:B------:R-:W-:Y:S01]  /*1b80*/  BSSY B1, `(.L_x_24022) ;  /* 0x0000006000017945 */ /* 0x000fe20003800000 */
[----:B------:R-:W-:Y:S02]  /*1b90*/  IMAD.MOV.U32 R16, RZ, RZ, R2 ;  /* 0x000000ffff107224 */ /* 0x000fe400078e0002 */
[----:B------:R-:W-:-:S07]  /*1ba0*/  IMAD.MOV.U32 R14, RZ, RZ, -0x1 ;  /* 0xffffffffff0e7424 */ /* 0x000fce00078e00ff */
[----:B012-4-:R-:W-:Y:S05]  /*1bb0*/  WARPSYNC.COLLECTIVE R14, `(.L_x_24023) ;  /* 0x000000000e087348 */ /* 0x017fea0003c00000 */
[----:B------:R3:W0:Y:S02]  /*1bc0*/  SHFL.IDX P3, R14, R19, R16, R21 ;  /* 0x00000010130e7389 */ /* 0x0006240000060015 */
[----:B01234-:R-:W-:Y:S05]  /*1bd0*/  ENDCOLLECTIVE ;  /* 0x000000000000791b */ /* 0x01ffea0003800000 */
.L_x_24023:
[----:B------:R-:W-:Y:S05]  /*1be0*/  BSYNC B1 ;  /* 0x0000000000017941 */ /* 0x000fea0003800000 */
.L_x_24022:
[----:B------:R-:W-:Y:S05]  /*1bf0*/  BRA `(.L_x_24024) ;  /* 0xfffffff8009c7947 */ /* 0x000fea000383ffff */
.L_x_24010:
        /* <DEDUP_REMOVED lines=8> */
.L_x_24026:
[----:B------:R-:W-:Y:S05]  /*1c80*/  BSYNC B0 ;  /* 0x0000000000007941 */ /* 0x000fea0003800000 */
.L_x_24025:
[----:B------:R-:W-:Y:S01]  /*1c90*/  MOV R10, R14 ;  /* 0x0000000e000a7202 */ /* 0x000fe20000000f00 */
[----:B------:R-:W-:Y:S06]  /*1ca0*/  BRA `(.L_x_24027) ;  /* 0xfffffff800e47947 */ /* 0x000fec000383ffff */
.L_x_24011:
        /* <DEDUP_REMOVED lines=8> */
.L_x_24029:
[----:B------:R-:W-:Y:S05]  /*1d30*/  BSYNC B0 ;  /* 0x0000000000007941 */ /* 0x000fea0003800000 */
.L_x_24028:
[----:B------:R-:W-:Y:S01]  /*1d40*/  IMAD.MOV.U32 R10, RZ, RZ, R14 ;  /* 0x000000ffff0a7224 */ /* 0x000fe200078e000e */
[----:B------:R-:W-:Y:S06]  /*1d50*/  BRA `(.L_x_24030) ;  /* 0xfffffff800cc7947 */ /* 0x000fec000383ffff */
        .weak           $__internal_467_$__cuda_sm20_div_s16
        .type           $__internal_467_$__cuda_sm20_div_s16,@function
        .size           $__internal_467_$__cuda_sm20_div_s16,(.L_x_38970 - $__internal_467_$__cuda_sm20_div_s16)
$__internal_467_$__cuda_sm20_div_s16:
        /* <DEDUP_REMOVED lines=25> */
[----:B------:R-:W-:Y:S05]  /*1ef0*/  RET.REL.NODEC R2 `(_Z9cuda_gemmIiLi128ELi2ELi1ELi32ELi2ELi2ELi64ELi0ELi0EEviiiPT_S1_S1_iii) ;  /* 0xffffffe002407950 */ /* 0x000fea0003c3ffff */
.L_x_24031:
        /* <DEDUP_REMOVED lines=16> */
.L_x_38970:


//--------------------- .text._Z9cuda_gemmIiLi128ELi2ELi1ELi16ELi128ELi128ELi64ELi1ELi1EEviiiPT_S1_S1_iii --------------------------
	.section	.text._Z9cuda_gemmIiLi128ELi2ELi1ELi16ELi128ELi128ELi64ELi1ELi1EEviiiPT_S1_S1_iii,"ax",@progbits
	.align	128
        .global         _Z9cuda_gemmIiLi128ELi2ELi1ELi16ELi128ELi128ELi64ELi1ELi1EEviiiPT_S1_S1_iii
        .type           _Z9cuda_gemmIiLi128ELi2ELi1ELi16ELi128ELi128ELi64ELi1ELi1EEviiiPT_S1_S1_iii,@function
        .size           _Z9cuda_gemmIiLi128ELi2ELi1ELi16ELi128ELi128ELi64ELi1ELi1EEviiiPT_S1_S1_iii,(.L_x_39719 - _Z9cuda_gemmIiLi128ELi2ELi1ELi16ELi128ELi128ELi64ELi1ELi1EEviiiPT_S1_S1_iii)
        .other          _Z9cuda_gemmIiLi128ELi2ELi1ELi16ELi128ELi128ELi64ELi1ELi1EEviiiPT_S1_S1_iii,@"STO_CUDA_ENTRY STV_DEFAULT"
_Z9cuda_gemmIiLi128ELi2ELi1ELi16ELi128ELi128ELi64ELi1ELi1EEviiiPT_S1_S1_iii:
.text._Z9cuda_gemmIiLi128ELi2ELi1ELi16ELi128ELi128ELi64ELi1ELi1EEviiiPT_S1_S1_iii:
        /* <DEDUP_REMOVED lines=46> */
.L_x_24042:
        /* <DEDUP_REMOVED lines=17> */
.L_x_24035:
[----:B------:R-:W-:Y:S05]  /*03f0*/  BSYNC.RECONVERGENT B1 ;  /* 0x0000000000017941 */ /* 0x000fea0003800200 */
.L_x_24034:
[----:B------:R-:W-:Y:S05]  /*0400*/  @!P1 BRA `(.L_x_24033) ;  /* 0x0000000000309947 */ /* 0x000fea0003800000 */
[----:B------:R-:W-:-:S07]  /*0410*/  LEA R3, R2, UR5, 0x2 ;  /* 0x0000000502037c11 */ /* 0x000fce000f8e10ff */
.L_x_24036:
        /* <DEDUP_REMOVED lines=11> */
.L_x_24033:
[----:B------:R-:W-:Y:S05]  /*04d0*/  BSYNC.RECONVERGENT B0 ;  /* 0x0000000000007941 */ /* 0x000fea0003800200 */
.L_x_24032:
        /* <DEDUP_REMOVED lines=36> */
.L_x_24040:
[----:B------:R-:W-:Y:S05]  /*0720*/  BSYNC.RECONVERGENT B1 ;  /* 0x0000000000017941 */ /* 0x000fea0003800200 */
.L_x_24039:
[----:B--234-:R-:W2:Y:S01]  /*0730*/  LDC.64 R2, c[0x0][0x3a0] ;  /* 0x0000e800ff027b82 */ /* 0x01cea20000000a00 */
[----:B------:R-:W-:-:S13]  /*0740*/  ISETP.GE.U32.AND P0, PT, R17, 0x3, PT ;  /* 0x000000031100780c */ /* 0x000fda0003f06070 */
[----:B------:R-:W-:Y:S05]  /*0750*/  @!P0 BRA `(.L_x_24038) ;  /* 0x0000000000588947 */ /* 0x000fea0003800000 */
.L_x_24041:
        /* <DEDUP_REMOVED lines=22> */
.L_x_24038:
[----:B------:R-:W-:Y:S05]  /*08c0*/  BSYNC.RECONVERGENT B0 ;  /* 0x0000000000007941 */ /* 0x000fea0003800200 */
.L_x_24037:
[----:B------:R-:W-:-:S05]  /*08d0*/  IMAD.IADD R19, R0, 0x1, R19 ;  /* 0x0000000100137824 */ /* 0x000fca00078e0213 */
[----:B------:R-:W-:-:S13]  /*08e0*/  ISETP.GE.U32.AND P0, PT, R19, R12, PT ;  /* 0x0000000c1300720c */ /* 0x000fda0003f06070 */
[----:B------:R-:W-:Y:S05]  /*08f0*/  @!P0 BRA `(.L_x_24042) ;  /* 0xfffffff800788947 */ /* 0x000fea000383ffff */
[----:B------:R-:W-:Y:S05]  /*0900*/  EXIT ;  /* 0x000000000000794d */ /* 0x000fea0003800000 */
.L_x_24043:
        /* <DEDUP_REMOVED lines=15> */
.L_x_39719:


//--------------------- .text._Z9cuda_gemmIiLi128ELi2ELi1ELi16ELi128ELi128ELi64ELi1ELi0EEviiiPT_S1_S1_iii --------------------------
	.section	.text._Z9cuda_gemmIiLi128ELi2ELi1ELi16ELi128ELi128ELi64ELi1ELi0EEviiiPT_S1_S1_iii,"ax",@progbits
	.align	128
        .global         _Z9cuda_gemmIiLi128ELi2ELi1ELi16ELi128ELi128ELi64ELi1ELi0EEviiiPT_S1_S1_iii
        .type           _Z9cuda_gemmIiLi128ELi2ELi1ELi16ELi128ELi128ELi64ELi1ELi0EEviiiPT_S1_S1_iii,@function
        .size           _Z9cuda_gemmIiLi128ELi2ELi1ELi16ELi128ELi128ELi64ELi1ELi0EEviiiPT_S1_S1_iii,(.L_x_38971 - _Z9cuda_gemmIiLi128ELi2ELi1ELi16ELi128ELi128ELi64ELi1ELi0EEviiiPT_S1_S1_iii)
        .other          _Z9cuda_gemmIiLi128ELi2ELi1ELi16ELi128ELi128ELi64ELi1ELi0EEviiiPT_S1_S1_iii,@"STO_CUDA_ENTRY STV_DEFAULT"
_Z9cuda_gemmIiLi128ELi2ELi1ELi16ELi128ELi128ELi64ELi1ELi0EEviiiPT_S1_S1_iii:
.text._Z9cuda_gemmIiLi128ELi2ELi1ELi16ELi128ELi128ELi64ELi1ELi0EEviiiPT_S1_S1_iii:
        /* <DEDUP_REMOVED lines=212> */
[----:B------:R-:W-:Y:S05]  /*0d40*/  CALL.REL.NOINC `($__internal_468_$__cuda_sm20_div_s16) ;  /* 0x0000002400947944 */ /* 0x000fea0003c00000 */
[----:B------:R-:W0:Y:S01]  /*0d50*/  S2R R34, SR_TID.X ;  /* 0x0000000000227919 */ /* 0x000e220000002100 */
[----:B------:R-:W1:Y:S01]  /*0d60*/  LDCU UR7, c[0x0][0x3a8] ;  /* 0x00007500ff0777ac */ /* 0x000e620008000800 */
[----:B------:R-:W2:Y:S01]  /*0d70*/  LDCU.64 UR12, c[0x0][0x358] ;  /* 0x00006b00ff0c77ac */ /* 0x000ea20008000a00 */
[----:B------:R-:W-:Y:S02]  /*0d80*/  UPRMT UR8, UR6, 0x9910, URZ ;  /* 0x0000991006087896 */ /* 0x000fe400080000ff */
[----:B-1----:R-:W-:-:S04]  /*0d90*/  UISETP.LT.AND UP0, UPT, UR7, 0x10, UPT ;  /* 0x000000100700788c */ /* 0x002fc8000bf01270 */
[----:B------:R-:W-:Y:S01]  /*0da0*/  USEL UR7, UR7, 0x10, UP0 ;  /* 0x0000001007077887 */ /* 0x000fe20008000000 */
[----:B0-2---:R-:W-:-:S11]  /*0db0*/  LOP3.LUT R42, R34, 0x1f, RZ, 0xc0, !PT ;  /* 0x0000001f222a7812 */ /* 0x005fd600078ec0ff */
.L_x_24096:
        /* <DEDUP_REMOVED lines=30> */
.L_x_24047:
[----:B------:R-:W-:Y:S05]  /*0fa0*/  BSYNC.RECONVERGENT B1 ;  /* 0x0000000000017941 */ /* 0x000fea0003800200 */
.L_x_24046:
[----:B------:R-:W-:Y:S05]  /*0fb0*/  @!P1 BRA `(.L_x_24045) ;  /* 0x0000000000449947 */ /* 0x000fea0003800000 */
[----:B------:R-:W2:Y:S01]  /*0fc0*/  S2UR UR10, SR_CgaCtaId ;  /* 0x00000000000a79c3 */ /* 0x000ea20000008800 */
[----:B------:R-:W-:Y:S02]  /*0fd0*/  UMOV UR6, 0x400 ;  /* 0x0000040000067882 */ /* 0x000fe40000000000 */
[----:B------:R-:W-:-:S04]  /*0fe0*/  UIADD3 UR6, UPT, UPT, UR6, 0x900, URZ ;  /* 0x0000090006067890 */ /* 0x000fc8000fffe0ff */
[----:B--2---:R-:W-:-:S06]  /*0ff0*/  ULEA UR6, UR10, UR6, 0x18 ;  /* 0x000000060a067291 */ /* 0x004fcc000f8ec0ff */
[----:B01----:R-:W-:-:S07]  /*1000*/  LEA R35, R34, UR6, 0x2 ;  /* 0x0000000622237c11 */ /* 0x003fce000f8e10ff */
.L_x_24048:
        /* <DEDUP_REMOVED lines=12> */
.L_x_24045:
[----:B------:R-:W-:Y:S05]  /*10d0*/  BSYNC.RECONVERGENT B0 ;  /* 0x0000000000007941 */ /* 0x000fea0003800200 */
.L_x_24044:
[----:B------:R-:W-:Y:S01]  /*10e0*/  PLOP3.LUT P0, PT, PT, PT, PT, 0x80, 0x8 ;  /* 0x000000000008781c */ /* 0x000fe20003f0f070 */
[----:B-12---:R-:W-:Y:S01]  /*10f0*/  IMAD.MOV.U32 R43, RZ, RZ, RZ ;  /* 0x000000ffff2b7224 */ /* 0x006fe200078e00ff */
[----:B------:R-:W1:Y:S11]  /*1100*/  LDCU UR14, c[0x0][0x3a8] ;  /* 0x00007500ff0e77ac */ /* 0x000e760008000800 */
.L_x_24090:
        /* <DEDUP_REMOVED lines=14> */
.L_x_24050:
[----:B-1----:R-:W-:Y:S05]  /*11f0*/  BSYNC.RECONVERGENT B0 ;  /* 0x0000000000007941 */ /* 0x002fea0003800200 */
.L_x_24049:
[----:B------:R-:W-:Y:S02]  /*1200*/  VIADD R43, R43, UR5 ;  /* 0x000000052b2b7c36 */ /* 0x000fe40008000000 */
[----:B--2---:R-:W-:-:S07]  /*1210*/  IMAD.MOV.U32 R44, RZ, RZ, RZ ;  /* 0x000000ffff2c7224 */ /* 0x004fce00078e00ff */
.L_x_24089:
[----:B-1----:R-:W1:Y:S01]  /*1220*/  S2R R34, SR_CTAID.X ;  /* 0x0000000000227919 */ /* 0x002e620000002500 */
[----:B0-----:R-:W0:Y:S01]  /*1230*/  S2R R35, SR_TID.X ;  /* 0x0000000000237919 */ /* 0x001e220000002100 */
[----:B-1----:R-:W-:-:S04]  /*1240*/  SHF.L.U32 R34, R34, 0x6, RZ ;  /* 0x0000000622227819 */ /* 0x002fc800000006ff */
[----:B------:R-:W-:Y:S02]  /*1250*/  LOP3.LUT R34, R34, 0x40, RZ, 0xc0, !PT ;  /* 0x0000004022227812 */ /* 0x000fe400078ec0ff */
[--C-:B0-----:R-:W-:Y:S02]  /*1260*/  SHF.R.U32.HI R46, RZ, 0x4, R35.reuse ;  /* 0x00000004ff2e7819 */ /* 0x101fe40000011623 */
[----:B------:R-:W-:-:S05]  /*1270*/  LOP3.LUT R34, R34, 0xf, R35, 0xf8, !PT ;  /* 0x0000000f22227812 */ /* 0x000fca00078ef823 */
[----:B--234-:R-:W-:-:S07]  /*1280*/  IMAD.IADD R48, R34, 0x1, R44 ;  /* 0x0000000122307824 */ /* 0x01cfce00078e022c */
.L_x_24051:
        /* <DEDUP_REMOVED lines=18> */
.L_x_24088:
        /* <DEDUP_REMOVED lines=88> */
.L_x_24087:
        /* <DEDUP_REMOVED lines=11> */
.L_x_24098:
[----:B0--3--:R-:W-:-:S07]  /*19e0*/  IMAD R34, R46, R69, RZ ;  /* 0x000000452e227224 */ /* 0x009fce00078e02ff */
.L_x_24055:
[----:B------:R-:W-:-:S13]  /*19f0*/  ISETP.GE.AND P3, PT, R64, 0x2, PT ;  /* 0x000000024000780c */ /* 0x000fda0003f66270 */
[----:B------:R-:W-:Y:S05]  /*1a00*/  @!P3 BRA `(.L_x_24057) ;  /* 0x000000000010b947 */ /* 0x000fea0003800000 */
[----:B------:R-:W-:-:S03]  /*1a10*/  UMOV UR6, 0xffffffff ;  /* 0xffffffff00067882 */ /* 0x000fc60000000000 */
[----:B------:R-:W-:Y:S05]  /*1a20*/  BRA.DIV UR6, `(.L_x_24058) ;  /* 0x00000012063c7947 */ /* 0x000fea000b800000 */
[----:B------:R3:W4:Y:S02]  /*1a30*/  SHFL.IDX PT, R65, R68, R4, 0x1f ;  /* 0x00001f0444417589 */ /* 0x00072400000e0000 */
.L_x_24101:
[----:B----4-:R-:W-:-:S07]  /*1a40*/  IMAD R34, R47, R65, R34 ;  /* 0x000000412f227224 */ /* 0x010fce00078e0222 */
.L_x_24057:
[----:B------:R-:W-:-:S13]  /*1a50*/  ISETP.GE.AND P3, PT, R64, 0x3, PT ;  /* 0x000000034000780c */ /* 0x000fda0003f66270 */
[----:B------:R-:W-:Y:S05]  /*1a60*/  @!P3 BRA `(.L_x_24059) ;  /* 0x000000000010b947 */ /* 0x000fea0003800000 */
[----:B------:R-:W-:-:S03]  /*1a70*/  UMOV UR6, 0xffffffff ;  /* 0xffffffff00067882 */ /* 0x000fc60000000000 */
[----:B------:R-:W-:Y:S05]  /*1a80*/  BRA.DIV UR6, `(.L_x_24060) ;  /* 0x0000001206487947 */ /* 0x000fea000b800000 */
[----:B------:R4:W0:Y:S02]  /*1a90*/  SHFL.IDX PT, R65, R68, R5, 0x1f ;  /* 0x00001f0544417589 */ /* 0x00082400000e0000 */
.L_x_24104:
[----:B0-----:R-:W-:-:S07]  /*1aa0*/  IMAD R34, R48, R65, R34 ;  /* 0x0000004130227224 */ /* 0x001fce00078e0222 */
.L_x_24059:
[----:B------:R-:W-:-:S13]  /*1ab0*/  ISETP.GE.AND P3, PT, R64, 0x4, PT ;  /* 0x000000044000780c */ /* 0x000fda0003f66270 */
[----:B------:R-:W-:Y:S05]  /*1ac0*/  @!P3 BRA `(.L_x_24061) ;  /* 0x000000000010b947 */ /* 0x000fea0003800000 */
[----:B------:R-:W-:-:S03]  /*1ad0*/  UMOV UR6, 0xffffffff ;  /* 0xffffffff00067882 */ /* 0x000fc60000000000 */
[----:B------:R-:W-:Y:S05]  /*1ae0*/  BRA.DIV UR6, `(.L_x_24062) ;  /* 0x0000001206547947 */ /* 0x000fea000b800000 */
[----:B------:R0:W0:Y:S02]  /*1af0*/  SHFL.IDX PT, R65, R68, R6, 0x1f ;  /* 0x00001f0644417589 */ /* 0x00002400000e0000 */
.L_x_24107:
[----:B0-----:R-:W-:-:S07]  /*1b00*/  IMAD R34, R49, R65, R34 ;  /* 0x0000004131227224 */ /* 0x001fce00078e0222 */
.L_x_24061:
[----:B------:R-:W-:-:S13]  /*1b10*/  ISETP.GE.AND P3, PT, R64, 0x5, PT ;  /* 0x000000054000780c */ /* 0x000fda0003f66270 */
[----:B------:R-:W-:Y:S05]  /*1b20*/  @!P3 BRA `(.L_x_24063) ;  /* 0x000000000010b947 */ /* 0x000fea0003800000 */
[----:B------:R-:W-:-:S03]  /*1b30*/  UMOV UR6, 0xffffffff ;  /* 0xffffffff00067882 */ /* 0x000fc60000000000 */
[----:B------:R-:W-:Y:S05]  /*1b40*/  BRA.DIV UR6, `(.L_x_24064) ;  /* 0x0000001206607947 */ /* 0x000fea000b800000 */
[----:B------:R0:W0:Y:S02]  /*1b50*/  SHFL.IDX PT, R65, R68, R7, 0x1f ;  /* 0x00001f0744417589 */ /* 0x00002400000e0000 */
.L_x_24110:
[----:B0-----:R-:W-:-:S07]  /*1b60*/  IMAD R34, R50, R65, R34 ;  /* 0x0000004132227224 */ /* 0x001fce00078e0222 */
.L_x_24063:
[----:B------:R-:W-:-:S13]  /*1b70*/  ISETP.GE.AND P3, PT, R64, 0x6, PT ;  /* 0x000000064000780c */ /* 0x000fda0003f66270 */
[----:B------:R-:W-:Y:S05]  /*1b80*/  @!P3 BRA `(.L_x_24065) ;  /* 0x000000000010b947 */ /* 0x000fea0003800000 */
[----:B------:R-:W-:-:S03]  /*1b90*/  UMOV UR6, 0xffffffff ;  /* 0xffffffff00067882 */ /* 0x000fc60000000000 */
[----:B------:R-:W-:Y:S05]  /*1ba0*/  BRA.DIV UR6, `(.L_x_24066) ;  /* 0x00000012066c7947 */ /* 0x000fea000b800000 */
[----:B------:R0:W0:Y:S02]  /*1bb0*/  SHFL.IDX PT, R65, R68, R8, 0x1f ;  /* 0x00001f0844417589 */ /* 0x00002400000e0000 */
.L_x_24113:
[----:B0-----:R-:W-:-:S07]  /*1bc0*/  IMAD R34, R51, R65, R34 ;  /* 0x0000004133227224 */ /* 0x001fce00078e0222 */
.L_x_24065:
[----:B------:R-:W-:-:S13]  /*1bd0*/  ISETP.GE.AND P3, PT, R64, 0x7, PT ;  /* 0x000000074000780c */ /* 0x000fda0003f66270 */
[----:B------:R-:W-:Y:S05]  /*1be0*/  @!P3 BRA `(.L_x_24067) ;  /* 0x000000000010b947 */ /* 0x000fea0003800000 */
[----:B------:R-:W-:-:S03]  /*1bf0*/  UMOV UR6, 0xffffffff ;  /* 0xffffffff00067882 */ /* 0x000fc60000000000 */
[----:B------:R-:W-:Y:S05]  /*1c00*/  BRA.DIV UR6, `(.L_x_24068) ;  /* 0x0000001206787947 */ /* 0x000fea000b800000 */
[----:B------:R0:W0:Y:S02]  /*1c10*/  SHFL.IDX PT, R65, R68, R9, 0x1f ;  /* 0x00001f0944417589 */ /* 0x00002400000e0000 */
.L_x_24116:
[----:B0-----:R-:W-:-:S07]  /*1c20*/  IMAD R34, R52, R65, R34 ;  /* 0x0000004134227224 */ /* 0x001fce00078e0222 */
.L_x_24067:
[----:B------:R-:W-:-:S13]  /*1c30*/  ISETP.GE.AND P3, PT, R64, 0x8, PT ;  /* 0x000000084000780c */ /* 0x000fda0003f66270 */
[----:B------:R-:W-:Y:S05]  /*1c40*/  @!P3 BRA `(.L_x_24069) ;  /* 0x000000000010b947 */ /* 0x000fea0003800000 */
[----:B------:R-:W-:-:S03]  /*1c50*/  UMOV UR6, 0xffffffff ;  /* 0xffffffff00067882 */ /* 0x000fc60000000000 */
[----:B------:R-:W-:Y:S05]  /*1c60*/  BRA.DIV UR6, `(.L_x_24070) ;  /* 0x0000001206847947 */ /* 0x000fea000b800000 */
[----:B------:R0:W0:Y:S02]  /*1c70*/  SHFL.IDX PT, R65, R68, R10, 0x1f ;  /* 0x00001f0a44417589 */ /* 0x00002400000e0000 */
.L_x_24119:
[----:B01----:R-:W-:-:S07]  /*1c80*/  IMAD R34, R53, R65, R34 ;  /* 0x0000004135227224 */ /* 0x003fce00078e0222 */
.L_x_24069:
[----:B------:R-:W-:-:S13]  /*1c90*/  ISETP.GE.AND P3, PT, R64, 0x9, PT ;  /* 0x000000094000780c */ /* 0x000fda0003f66270 */
[----:B------:R-:W-:Y:S05]  /*1ca0*/  @!P3 BRA `(.L_x_24071) ;  /* 0x000000000010b947 */ /* 0x000fea0003800000 */
[----:B------:R-:W-:-:S03]  /*1cb0*/  UMOV UR6, 0xffffffff ;  /* 0xffffffff00067882 */ /* 0x000fc60000000000 */
[----:B------:R-:W-:Y:S05]  /*1cc0*/  BRA.DIV UR6, `(.L_x_24072) ;  /* 0x0000001206907947 */ /* 0x000fea000b800000 */
[----:B------:R0:W0:Y:S02]  /*1cd0*/  SHFL.IDX PT, R65, R68, R11, 0x1f ;  /* 0x00001f0b44417589 */ /* 0x00002400000e0000 */
.L_x_24122:
[----:B0-----:R-:W-:-:S07]  /*1ce0*/  IMAD R34, R54, R65, R34 ;  /* 0x0000004136227224 */ /* 0x001fce00078e0222 */
.L_x_24071:
[----:B------:R-:W-:-:S13]  /*1cf0*/  ISETP.GE.AND P3, PT, R64, 0xa, PT ;  /* 0x0000000a4000780c */ /* 0x000fda0003f66270 */
[----:B------:R-:W-:Y:S05]  /*1d00*/  @!P3 BRA `(.L_x_24073) ;  /* 0x000000000010b947 */ /* 0x000fea0003800000 */
[----:B------:R-:W-:-:S03]  /*1d10*/  UMOV UR6, 0xffffffff ;  /* 0xffffffff00067882 */ /* 0x000fc60000000000 */
[----:B------:R-:W-:Y:S05]  /*1d20*/  BRA.DIV UR6, `(.L_x_24074) ;  /* 0x00000012069c7947 */ /* 0x000fea000b800000 */
[----:B------:R0:W0:Y:S02]  /*1d30*/  SHFL.IDX PT, R65, R68, R12, 0x1f ;  /* 0x00001f0c44417589 */ /* 0x00002400000e0000 */
.L_x_24125:
[----:B0-----:R-:W-:-:S07]  /*1d40*/  IMAD R34, R55, R65, R34 ;  /* 0x0000004137227224 */ /* 0x001fce00078e0222 */
.L_x_24073:
[----:B------:R-:W-:-:S13]  /*1d50*/  ISETP.GE.AND P3, PT, R64, 0xb, PT ;  /* 0x0000000b4000780c */ /* 0x000fda0003f66270 */
[----:B------:R-:W-:Y:S05]  /*1d60*/  @!P3 BRA `(.L_x_24075) ;  /* 0x000000000010b947 */ /* 0x000fea0003800000 */
[----:B------:R-:W-:-:S03]  /*1d70*/  UMOV UR6, 0xffffffff ;  /* 0xffffffff00067882 */ /* 0x000fc60000000000 */
[----:B------:R-:W-:Y:S05]  /*1d80*/  BRA.DIV UR6, `(.L_x_24076) ;  /* 0x0000001206a87947 */ /* 0x000fea000b800000 */
[----:B------:R0:W0:Y:S02]  /*1d90*/  SHFL.IDX PT, R65, R68, R13, 0x1f ;  /* 0x00001f0d44417589 */ /* 0x00002400000e0000 */
.L_x_24128:
[----:B0-----:R-:W-:-:S07]  /*1da0*/  IMAD R34, R56, R65, R34 ;  /* 0x0000004138227224 */ /* 0x001fce00078e0222 */
.L_x_24075:
[----:B------:R-:W-:-:S13]  /*1db0*/  ISETP.GE.AND P3, PT, R64, 0xc, PT ;  /* 0x0000000c4000780c */ /* 0x000fda0003f66270 */
[----:B------:R-:W-:Y:S05]  /*1dc0*/  @!P3 BRA `(.L_x_24077) ;  /* 0x000000000010b947 */ /* 0x000fea0003800000 */
[----:B------:R-:W-:-:S03]  /*1dd0*/  UMOV UR6, 0xffffffff ;  /* 0xffffffff00067882 */ /* 0x000fc60000000000 */
[----:B------:R-:W-:Y:S05]  /*1de0*/  BRA.DIV UR6, `(.L_x_24078) ;  /* 0x0000001206b47947 */ /* 0x000fea000b800000 */
[----:B------:R0:W0:Y:S02]  /*1df0*/  SHFL.IDX PT, R65, R68, R14, 0x1f ;  /* 0x00001f0e44417589 */ /* 0x00002400000e0000 */
.L_x_24131:
[----:B0-----:R-:W-:-:S07]  /*1e00*/  IMAD R34, R57, R65, R34 ;  /* 0x0000004139227224 */ /* 0x001fce00078e0222 */
.L_x_24077:
[----:B------:R-:W-:-:S13]  /*1e10*/  ISETP.GE.AND P3, PT, R64, 0xd, PT ;  /* 0x0000000d4000780c */ /* 0x000fda0003f66270 */
[----:B------:R-:W-:Y:S05]  /*1e20*/  @!P3 BRA `(.L_x_24079) ;  /* 0x000000000010b947 */ /* 0x000fea0003800000 */
[----:B------:R-:W-:-:S03]  /*1e30*/  UMOV UR6, 0xffffffff ;  /* 0xffffffff00067882 */ /* 0x000fc60000000000 */
[----:B------:R-:W-:Y:S05]  /*1e40*/  BRA.DIV UR6, `(.L_x_24080) ;  /* 0x0000001206c07947 */ /* 0x000fea000b800000 */
[----:B------:R0:W0:Y:S02]  /*1e50*/  SHFL.IDX PT, R65, R68, R15, 0x1f ;  /* 0x00001f0f44417589 */ /* 0x00002400000e0000 */
.L_x_24134:
[----:B0-----:R-:W-:-:S07]  /*1e60*/  IMAD R34, R58, R65, R34 ;  /* 0x000000413a227224 */ /* 0x001fce00078e0222 */
.L_x_24079:
[----:B------:R-:W-:-:S13]  /*1e70*/  ISETP.GE.AND P3, PT, R64, 0xe, PT ;  /* 0x0000000e4000780c */ /* 0x000fda0003f66270 */
[----:B------:R-:W-:Y:S05]  /*1e80*/  @!P3 BRA `(.L_x_24081) ;  /* 0x000000000010b947 */ /* 0x000fea0003800000 */
[----:B------:R-:W-:-:S03]  /*1e90*/  UMOV UR6, 0xffffffff ;  /* 0xffffffff00067882 */ /* 0x000fc60000000000 */
[----:B------:R-:W-:Y:S05]  /*1ea0*/  BRA.DIV UR6, `(.L_x_24082) ;  /* 0x0000001206cc7947 */ /* 0x000fea000b800000 */
[----:B------:R0:W0:Y:S02]  /*1eb0*/  SHFL.IDX PT, R65, R68, R16, 0x1f ;  /* 0x00001f1044417589 */ /* 0x00002400000e0000 */
.L_x_24137:
[----:B0-----:R-:W-:-:S07]  /*1ec0*/  IMAD R34, R59, R65, R34 ;  /* 0x000000413b227224 */ /* 0x001fce00078e0222 */
.L_x_24081:
[----:B------:R-:W-:-:S13]  /*1ed0*/  ISETP.GE.AND P3, PT, R64, 0xf, PT ;  /* 0x0000000f4000780c */ /* 0x000fda0003f66270 */
[----:B------:R-:W-:Y:S05]  /*1ee0*/  @!P3 BRA `(.L_x_24083) ;  /* 0x000000000010b947 */ /* 0x000fea0003800000 */
[----:B------:R-:W-:-:S03]  /*1ef0*/  UMOV UR6, 0xffffffff ;  /* 0xffffffff00067882 */ /* 0x000fc60000000000 */
[----:B------:R-:W-:Y:S05]  /*1f00*/  BRA.DIV UR6, `(.L_x_24084) ;  /* 0x0000001206d87947 */ /* 0x000fea000b800000 */
[----:B------:R0:W0:Y:S02]  /*1f10*/  SHFL.IDX PT, R65, R68, R17, 0x1f ;  /* 0x00001f1144417589 */ /* 0x00002400000e0000 */
.L_x_24140:
[----:B0-----:R-:W-:-:S07]  /*1f20*/  IMAD R34, R60, R65, R34 ;  /* 0x000000413c227224 */ /* 0x001fce00078e0222 */
.L_x_24083:
[----:B------:R-:W-:-:S13]  /*1f30*/  ISETP.GE.AND P3, PT, R64, 0x10, PT ;  /* 0x000000104000780c */ /* 0x000fda0003f66270 */
[----:B------:R-:W-:Y:S05]  /*1f40*/  @!P3 BRA `(.L_x_24085) ;  /* 0x00000004001cb947 */ /* 0x000fea0003800000 */
[----:B------:R-:W-:-:S03]  /*1f50*/  UMOV UR6, 0xffffffff ;  /* 0xffffffff00067882 */ /* 0x000fc60000000000 */
[----:B------:R-:W-:Y:S05]  /*1f60*/  BRA.DIV UR6, `(.L_x_24086) ;  /* 0x0000001206e47947 */ /* 0x000fea000b800000 */
[----:B--234-:R2:W3:Y:S02]  /*1f70*/  SHFL.IDX PT, R68, R68, R18, 0x1f ;  /* 0x00001f1244447589 */ /* 0x01c4e400000e0000 */
.L_x_24143:
[----:B0--3--:R-:W-:Y:S01]  /*1f80*/  IMAD R34, R61, R68, R34 ;  /* 0x000000443d227224 */ /* 0x009fe200078e0222 */
[----:B------:R-:W-:Y:S06]  /*1f90*/  BRA `(.L_x_24085) ;  /* 0x0000000400087947 */ /* 0x000fec0003800000 */
.L_x_24054:
        /* <DEDUP_REMOVED lines=66> */
.L_x_24085:
        /* <DEDUP_REMOVED lines=17> */
.L_x_24053:
[----:B------:R-:W-:Y:S05]  /*24d0*/  @!P0 BRA `(.L_x_24088) ;  /* 0xffffffec00b48947 */ /* 0x000fea000383ffff */
[----:B------:R-:W-:Y:S05]  /*24e0*/  BSYNC.RECONVERGENT B0 ;  /* 0x0000000000007941 */ /* 0x000fea0003800200 */
.L_x_24052:
        /* <DEDUP_REMOVED lines=53> */
.L_x_24094:
[----:B------:R-:W-:Y:S05]  /*2840*/  BSYNC.RECONVERGENT B1 ;  /* 0x0000000000017941 */ /* 0x000fea0003800200 */
.L_x_24093:
[----:B------:R-:W-:-:S13]  /*2850*/  ISETP.GE.U32.AND P0, PT, R49, 0x3, PT ;  /* 0x000000033100780c */ /* 0x000fda0003f06070 */
[----:B------:R-:W-:Y:S05]  /*2860*/  @!P0 BRA `(.L_x_24092) ;  /* 0x0000000000708947 */ /* 0x000fea0003800000 */
[----:B0-----:R-:W0:Y:S01]  /*2870*/  S2R R35, SR_CgaCtaId ;  /* 0x0000000000237919 */ /* 0x001e220000008800 */
[----:B------:R-:W-:-:S05]  /*2880*/  MOV R34, 0x400 ;  /* 0x0000040000227802 */ /* 0x000fca0000000f00 */
[----:B------:R-:W-:-:S05]  /*2890*/  VIADD R34, R34, 0x900 ;  /* 0x0000090022227836 */ /* 0x000fca0000000000 */
[----:B0-----:R-:W-:-:S07]  /*28a0*/  LEA R58, R35, R34, 0x18 ;  /* 0x00000022233a7211 */ /* 0x001fce00078ec0ff */
.L_x_24095:
        /* <DEDUP_REMOVED lines=24> */
.L_x_24092:
[----:B------:R-:W-:Y:S05]  /*2a30*/  BSYNC.RECONVERGENT B0 ;  /* 0x0000000000007941 */ /* 0x000fea0003800200 */
.L_x_24091:
[----:B------:R-:W5:Y:S02]  /*2a40*/  LDCU UR6, c[0x0][0x374] ;  /* 0x00006e80ff0677ac */ /* 0x000f640008000800 */
[----:B-----5:R-:W-:Y:S02]  /*2a50*/  UIADD3 UR4, UPT, UPT, UR6, UR4, URZ ;  /* 0x0000000406047290 */ /* 0x020fe4000fffe0ff */
[----:B------:R-:W-:-:S04]  /*2a60*/  USHF.L.U32 UR6, UR6, 0x1, URZ ;  /* 0x0000000106067899 */ /* 0x000fc800080006ff */
[----:B------:R-:W-:-:S09]  /*2a70*/  UISETP.GE.U32.AND UP0, UPT, UR4, UR6, UPT ;  /* 0x000000060400728c */ /* 0x000fd2000bf06070 */
[----:B------:R-:W-:Y:S05]  /*2a80*/  BRA.U !UP0, `(.L_x_24096) ;  /* 0xffffffe108cc7547 */ /* 0x000fea000b83ffff */
[----:B------:R-:W-:Y:S05]  /*2a90*/  EXIT ;  /* 0x000000000000794d */ /* 0x000fea0003800000 */
.L_x_24056:
[----:B------:R-:W-:Y:S01]  /*2aa0*/  MOV R65, R19 ;  /* 0x0000001300417202 */ /* 0x000fe20000000f00 */
[----:B------:R-:W-:Y:S02]  /*2ab0*/  IMAD.MOV.U32 R66, RZ, RZ, 0x1f ;  /* 0x0000001fff427424 */ /* 0x000fe400078e00ff */
[----:B------:R-:W-:-:S07]  /*2ac0*/  IMAD.MOV.U32 R67, RZ, RZ, -0x1 ;  /* 0xffffffffff437424 */ /* 0x000fce00078e00ff */
[----:B01----:R-:W-:Y:S05]  /*2ad0*/  WARPSYNC.COLLECTIVE R67, `(.L_x_24097) ;  /* 0x0000000043087348 */ /* 0x003fea0003c00000 */
[----:B------:R2:W3:Y:S02]  /*2ae0*/  SHFL.IDX P3, R65, R68, R65, R66 ;  /* 0x0000004144417389 */ /* 0x0004e40000060042 */
[----:B0123--:R-:W-:Y:S05]  /*2af0*/  ENDCOLLECTIVE ;  /* 0x000000000000791b */ /* 0x00ffea0003800000 */
.L_x_24097:
[----:B------:R-:W-:Y:S01]  /*2b00*/  IMAD.MOV.U32 R69, RZ, RZ, R65 ;  /* 0x000000ffff457224 */ /* 0x000fe200078e0041 */
[----:B------:R-:W-:Y:S06]  /*2b10*/  BRA `(.L_x_24098) ;  /* 0xffffffec00b07947 */ /* 0x000fec000383ffff */
.L_x_24058:
[----:B------:R-:W-:Y:S01]  /*2b20*/  BSSY B1, `(.L_x_24099) ;  /* 0x0000007000017945 */ /* 0x000fe20003800000 */
[----:B------:R-:W-:Y:S01]  /*2b30*/  MOV R65, R4 ;  /* 0x0000000400417202 */ /* 0x000fe20000000f00 */
[----:B------:R-:W-:Y:S02]  /*2b40*/  IMAD.MOV.U32 R66, RZ, RZ, 0x1f ;  /* 0x0000001fff427424 */ /* 0x000fe400078e00ff */
[----:B------:R-:W-:-:S07]  /*2b50*/  IMAD.MOV.U32 R67, RZ, RZ, -0x1 ;  /* 0xffffffffff437424 */ /* 0x000fce00078e00ff */
[----:B012---:R-:W-:Y:S05]  /*2b60*/  WARPSYNC.COLLECTIVE R67, `(.L_x_24100) ;  /* 0x0000000043087348 */ /* 0x007fea0003c00000 */
[----:B------:R3:W4:Y:S02]  /*2b70*/  SHFL.IDX P3, R65, R68, R65, R66 ;  /* 0x0000004144417389 */ /* 0x0007240000060042 */
[----:B01234-:R-:W-:Y:S05]  /*2b80*/  ENDCOLLECTIVE ;  /* 0x000000000000791b */ /* 0x01ffea0003800000 */
.L_x_24100:
[----:B------:R-:W-:Y:S05]  /*2b90*/  BSYNC B1 ;  /* 0x0000000000017941 */ /* 0x000fea0003800000 */
.L_x_24099:
[----:B------:R-:W-:Y:S05]  /*2ba0*/  BRA `(.L_x_24101) ;  /* 0xffffffec00a47947 */ /* 0x000fea000383ffff */
.L_x_24060:
[----:B------:R-:W-:Y:S01]  /*2bb0*/  HFMA2 R66, -RZ, RZ, 0, 1.847743988037109375e-06 ;  /* 0x0000001fff427431 */ /* 0x000fe200000001ff */
[----:B------:R-:W-:Y:S01]  /*2bc0*/  BSSY B1, `(.L_x_24102) ;  /* 0x0000006000017945 */ /* 0x000fe20003800000 */
[----:B------:R-:W-:Y:S02]  /*2bd0*/  IMAD.MOV.U32 R65, RZ, RZ, R5 ;  /* 0x000000ffff417224 */ /* 0x000fe400078e0005 */
[----:B------:R-:W-:-:S07]  /*2be0*/  IMAD.MOV.U32 R67, RZ, RZ, -0x1 ;  /* 0xffffffffff437424 */ /* 0x000fce00078e00ff */
[----:B0123--:R-:W-:Y:S05]  /*2bf0*/  WARPSYNC.COLLECTIVE R67, `(.L_x_24103) ;  /* 0x0000000043087348 */ /* 0x00ffea0003c00000 */
[----:B------:R4:W0:Y:S02]  /*2c00*/  SHFL.IDX P3, R65, R68, R65, R66 ;  /* 0x0000004144417389 */ /* 0x0008240000060042 */
[----:B01234-:R-:W-:Y:S05]  /*2c10*/  ENDCOLLECTIVE ;  /* 0x000000000000791b */ /* 0x01ffea0003800000 */
.L_x_24103:
[----:B------:R-:W-:Y:S05]  /*2c20*/  BSYNC B1 ;  /* 0x0000000000017941 */ /* 0x000fea0003800000 */
.L_x_24102:
[----:B------:R-:W-:Y:S05]  /*2c30*/  BRA `(.L_x_24104) ;  /* 0xffffffec00987947 */ /* 0x000fea000383ffff */
.L_x_24062:
[----:B------:R-:W-:Y:S01]  /*2c40*/  BSSY B1, `(.L_x_24105) ;  /* 0x0000007000017945 */ /* 0x000fe20003800000 */
[----:B------:R-:W-:Y:S01]  /*2c50*/  IMAD.MOV.U32 R65, RZ, RZ, R6 ;  /* 0x000000ffff417224 */ /* 0x000fe200078e0006 */
[----:B------:R-:W-:Y:S01]  /*2c60*/  MOV R67, 0xffffffff ;  /* 0xffffffff00437802 */ /* 0x000fe20000000f00 */
[----:B------:R-:W-:-:S07]  /*2c70*/  IMAD.MOV.U32 R66, RZ, RZ, 0x1f ;  /* 0x0000001fff427424 */ /* 0x000fce00078e00ff */
[----:B01234-:R-:W-:Y:S05]  /*2c80*/  WARPSYNC.COLLECTIVE R67, `(.L_x_24106) ;  /* 0x0000000043087348 */ /* 0x01ffea0003c00000 */
[----:B------:R0:W0:Y:S02]  /*2c90*/  SHFL.IDX P3, R65, R68, R65, R66 ;  /* 0x0000004144417389 */ /* 0x0000240000060042 */
[----:B01234-:R-:W-:Y:S05]  /*2ca0*/  ENDCOLLECTIVE ;  /* 0x000000000000791b */ /* 0x01ffea0003800000 */
.L_x_24106:
[----:B------:R-:W-:Y:S05]  /*2cb0*/  BSYNC B1 ;  /* 0x0000000000017941 */ /* 0x000fea0003800000 */
.L_x_24105:
[----:B------:R-:W-:Y:S05]  /*2cc0*/  BRA `(.L_x_24107) ;  /* 0xffffffec008c7947 */ /* 0x000fea000383ffff */
.L_x_24064:
[----:B------:R-:W-:Y:S01]  /*2cd0*/  BSSY B1, `(.L_x_24108) ;  /* 0x0000007000017945 */ /* 0x000fe20003800000 */
[----:B------:R-:W-:Y:S02]  /*2ce0*/  IMAD.MOV.U32 R65, RZ, RZ, R7 ;  /* 0x000000ffff417224 */ /* 0x000fe400078e0007 */
[----:B------:R-:W-:Y:S02]  /*2cf0*/  IMAD.MOV.U32 R66, RZ, RZ, 0x1f ;  /* 0x0000001fff427424 */ /* 0x000fe400078e00ff */
[----:B------:R-:W-:-:S07]  /*2d00*/  IMAD.MOV.U32 R67, RZ, RZ, -0x1 ;  /* 0xffffffffff437424 */ /* 0x000fce00078e00ff */
[----:B01234-:R-:W-:Y:S05]  /*2d10*/  WARPSYNC.COLLECTIVE R67, `(.L_x_24109) ;  /* 0x0000000043087348 */ /* 0x01ffea0003c00000 */
[----:B------:R0:W0:Y:S02]  /*2d20*/  SHFL.IDX P3, R65, R68, R65, R66 ;  /* 0x0000004144417389 */ /* 0x0000240000060042 */
[----:B01234-:R-:W-:Y:S05]  /*2d30*/  ENDCOLLECTIVE ;  /* 0x000000000000791b */ /* 0x01ffea0003800000 */
.L_x_24109:
[----:B------:R-:W-:Y:S05]  /*2d40*/  BSYNC B1 ;  /* 0x0000000000017941 */ /* 0x000fea0003800000 */
.L_x_24108:
[----:B------:R-:W-:Y:S05]  /*2d50*/  BRA `(.L_x_24110) ;  /* 0xffffffec00807947 */ /* 0x000fea000383ffff */
.L_x_24066:
[----:B------:R-:W-:Y:S01]  /*2d60*/  BSSY B1, `(.L_x_24111) ;  /* 0x0000007000017945 */ /* 0x000fe20003800000 */
[----:B------:R-:W-:Y:S01]  /*2d70*/  MOV R65, R8 ;  /* 0x0000000800417202 */ /* 0x000fe20000000f00 */
[----:B------:R-:W-:Y:S02]  /*2d80*/  IMAD.MOV.U32 R66, RZ, RZ, 0x1f ;  /* 0x0000001fff427424 */ /* 0x000fe400078e00ff */
[----:B------:R-:W-:-:S07]  /*2d90*/  IMAD.MOV.U32 R67, RZ, RZ, -0x1 ;  /* 0xffffffffff437424 */ /* 0x000fce00078e00ff */
[----:B01234-:R-:W-:Y:S05]  /*2da0*/  WARPSYNC.COLLECTIVE R67, `(.L_x_24112) ;  /* 0x0000000043087348 */ /* 0x01ffea0003c00000 */
[----:B------:R0:W0:Y:S02]  /*2db0*/  SHFL.IDX P3, R65, R68, R65, R66 ;  /* 0x0000004144417389 */ /* 0x0000240000060042 */
[----:B01234-:R-:W-:Y:S05]  /*2dc0*/  ENDCOLLECTIVE ;  /* 0x000000000000791b */ /* 0x01ffea0003800000 */
.L_x_24112:
[----:B------:R-:W-:Y:S05]  /*2dd0*/  BSYNC B1 ;  /* 0x0000000000017941 */ /* 0x000fea0003800000 */
.L_x_24111:
[----:B------:R-:W-:Y:S05]  /*2de0*/  BRA `(.L_x_24113) ;  /* 0xffffffec00747947 */ /* 0x000fea000383ffff */
.L_x_24068:
[----:B------:R-:W-:Y:S01]  /*2df0*/  HFMA2 R66, -RZ, RZ, 0, 1.847743988037109375e-06 ;  /* 0x0000001fff427431 */ /* 0x000fe200000001ff */
[----:B------:R-:W-:Y:S01]  /*2e00*/  BSSY B1, `(.L_x_24114) ;  /* 0x0000006000017945 */ /* 0x000fe20003800000 */
[----:B------:R-:W-:Y:S02]  /*2e10*/  IMAD.MOV.U32 R65, RZ, RZ, R9 ;  /* 0x000000ffff417224 */ /* 0x000fe400078e0009 */
[----:B------:R-:W-:-:S07]  /*2e20*/  IMAD.MOV.U32 R67, RZ, RZ, -0x1 ;  /* 0xffffffffff437424 */ /* 0x000fce00078e00ff */
[----:B01234-:R-:W-:Y:S05]  /*2e30*/  WARPSYNC.COLLECTIVE R67, `(.L_x_24115) ;  /* 0x0000000043087348 */ /* 0x01ffea0003c00000 */
[----:B------:R0:W0:Y:S02]  /*2e40*/  SHFL.IDX P3, R65, R68, R65, R66 ;  /* 0x0000004144417389 */ /* 0x0000240000060042 */
[----:B01234-:R-:W-:Y:S05]  /*2e50*/  ENDCOLLECTIVE ;  /* 0x000000000000791b */ /* 0x01ffea0003800000 */
.L_x_24115:
[----:B------:R-:W-:Y:S05]  /*2e60*/  BSYNC B1 ;  /* 0x0000000000017941 */ /* 0x000fea0003800000 */
.L_x_24114:
[----:B------:R-:W-:Y:S05]  /*2e70*/  BRA `(.L_x_24116) ;  /* 0xffffffec00687947 */ /* 0x000fea000383ffff */
.L_x_24070:
[----:B------:R-:W-:Y:S01]  /*2e80*/  BSSY B1, `(.L_x_24117) ;  /* 0x0000007000017945 */ /* 0x000fe20003800000 */
[----:B------:R-:W-:Y:S01]  /*2e90*/  IMAD.MOV.U32 R65, RZ, RZ, R10 ;  /* 0x000000ffff417224 */ /* 0x000fe200078e000a */
[----:B------:R-:W-:Y:S01]  /*2ea0*/  MOV R67, 0xffffffff ;  /* 0xffffffff00437802 */ /* 0x000fe20000000f00 */
[----:B------:R-:W-:-:S07]  /*2eb0*/  IMAD.MOV.U32 R66, RZ, RZ, 0x1f ;  /* 0x0000001fff427424 */ /* 0x000fce00078e00ff */
[----:B01234-:R-:W-:Y:S05]  /*2ec0*/  WARPSYNC.COLLECTIVE R67, `(.L_x_24118) ;  /* 0x0000000043087348 */ /* 0x01ffea0003c00000 */
[----:B------:R0:W0:Y:S02]  /*2ed0*/  SHFL.IDX P3, R65, R68, R65, R66 ;  /* 0x0000004144417389 */ /* 0x0000240000060042 */
[----:B01234-:R-:W-:Y:S05]  /*2ee0*/  ENDCOLLECTIVE ;  /* 0x000000000000791b */ /* 0x01ffea0003800000 */
.L_x_24118:
[----:B------:R-:W-:Y:S05]  /*2ef0*/  BSYNC B1 ;  /* 0x0000000000017941 */ /* 0x000fea0003800000 */
.L_x_24117:
[----:B------:R-:W-:Y:S05]  /*2f00*/  BRA `(.L_x_24119) ;  /* 0xffffffec005c7947 */ /* 0x000fea000383ffff */
.L_x_24072:
[----:B------:R-:W-:Y:S01]  /*2f10*/  BSSY B1, `(.L_x_24120) ;  /* 0x0000007000017945 */ /* 0x000fe20003800000 */
[----:B------:R-:W-:Y:S02]  /*2f20*/  IMAD.MOV.U32 R65, RZ, RZ, R11 ;  /* 0x000000ffff417224 */ /* 0x000fe400078e000b */
[----:B------:R-:W-:Y:S02]  /*2f30*/  IMAD.MOV.U32 R66, RZ, RZ, 0x1f ;  /* 0x0000001fff427424 */ /* 0x000fe400078e00ff */
[----:B------:R-:W-:-:S07]  /*2f40*/  IMAD.MOV.U32 R67, RZ, RZ, -0x1 ;  /* 0xffffffffff437424 */ /* 0x000fce00078e00ff */
[----:B01234-:R-:W-:Y:S05]  /*2f50*/  WARPSYNC.COLLECTIVE R67, `(.L_x_24121) ;  /* 0x0000000043087348 */ /* 0x01ffea0003c00000 */
[----:B------:R0:W0:Y:S02]  /*2f60*/  SHFL.IDX P3, R65, R68, R65, R66 ;  /* 0x0000004144417389 */ /* 0x0000240000060042 */
[----:B01234-:R-:W-:Y:S05]  /*2f70*/  ENDCOLLECTIVE ;  /* 0x000000000000791b */ /* 0x01ffea0003800000 */
.L_x_24121:
[----:B------:R-:W-:Y:S05]  /*2f80*/  BSYNC B1 ;  /* 0x0000000000017941 */ /* 0x000fea0003800000 */
.L_x_24120:
[----:B------:R-:W-:Y:S05]  /*2f90*/  BRA `(.L_x_24122) ;  /* 0xffffffec00507947 */ /* 0x000fea000383ffff */
.L_x_24074:
[----:B------:R-:W-:Y:S01]  /*2fa0*/  BSSY B1, `(.L_x_24123) ;  /* 0x0000007000017945 */ /* 0x000fe20003800000 */
[----:B------:R-:W-:Y:S01]  /*2fb0*/  MOV R65, R12 ;  /* 0x0000000c00417202 */ /* 0x000fe20000000f00 */
[----:B------:R-:W-:Y:S02]  /*2fc0*/  IMAD.MOV.U32 R66, RZ, RZ, 0x1f ;  /* 0x0000001fff427424 */ /* 0x000fe400078e00ff */
[----:B------:R-:W-:-:S07]  /*2fd0*/  IMAD.MOV.U32 R67, RZ, RZ, -0x1 ;  /* 0xffffffffff437424 */ /* 0x000fce00078e00ff */
[----:B01234-:R-:W-:Y:S05]  /*2fe0*/  WARPSYNC.COLLECTIVE R67, `(.L_x_24124) ;  /* 0x0000000043087348 */ /* 0x01ffea0003c00000 */
[----:B------:R0:W0:Y:S02]  /*2ff0*/  SHFL.IDX P3, R65, R68, R65, R66 ;  /* 0x0000004144417389 */ /* 0x0000240000060042 */
[----:B01234-:R-:W-:Y:S05]  /*3000*/  ENDCOLLECTIVE ;  /* 0x000000000000791b */ /* 0x01ffea0003800000 */
.L_x_24124:
[----:B------:R-:W-:Y:S05]  /*3010*/  BSYNC B1 ;  /* 0x0000000000017941 */ /* 0x000fea0003800000 */
.L_x_24123:
[----:B------:R-:W-:Y:S05]  /*3020*/  BRA `(.L_x_24125) ;  /* 0xffffffec00447947 */ /* 0x000fea000383ffff */
.L_x_24076:
[----:B------:R-:W-:Y:S01]  /*3030*/  HFMA2 R66, -RZ, RZ, 0, 1.847743988037109375e-06 ;  /* 0x0000001fff427431 */ /* 0x000fe200000001ff */
[----:B------:R-:W-:Y:S01]  /*3040*/  BSSY B1, `(.L_x_24126) ;  /* 0x0000006000017945 */ /* 0x000fe20003800000 */
[----:B------:R-:W-:Y:S02]  /*3050*/  IMAD.MOV.U32 R65, RZ, RZ, R13 ;  /* 0x000000ffff417224 */ /* 0x000fe400078e000d */
[----:B------:R-:W-:-:S07]  /*3060*/  IMAD.MOV.U32 R67, RZ, RZ, -0x1 ;  /* 0xffffffffff437424 */ /* 0x000fce00078e00ff */
[----:B01234-:R-:W-:Y:S05]  /*3070*/  WARPSYNC.COLLECTIVE R67, `(.L_x_24127) ;  /* 0x0000000043087348 */ /* 0x01ffea0003c00000 */
[----:B------:R0:W0:Y:S02]  /*3080*/  SHFL.IDX P3, R65, R68, R65, R66 ;  /* 0x0000004144417389 */ /* 0x0000240000060042 */
[----:B01234-:R-:W-:Y:S05]  /*3090*/  ENDCOLLECTIVE ;  /* 0x000000000000791b */ /* 0x01ffea0003800000 */
.L_x_24127:
[----:B------:R-:W-:Y:S05]  /*30a0*/  BSYNC B1 ;  /* 0x0000000000017941 */ /* 0x000fea0003800000 */
.L_x_24126:
[----:B------:R-:W-:Y:S05]  /*30b0*/  BRA `(.L_x_24128) ;  /* 0xffffffec00387947 */ /* 0x000fea000383ffff */
.L_x_24078:
[----:B------:R-:W-:Y:S01]  /*30c0*/  BSSY B1, `(.L_x_24129) ;  /* 0x0000007000017945 */ /* 0x000fe20003800000 */
[----:B------:R-:W-:Y:S01]  /*30d0*/  IMAD.MOV.U32 R65, RZ, RZ, R14 ;  /* 0x000000ffff417224 */ /* 0x000fe200078e000e */
[----:B------:R-:W-:Y:S01]  /*30e0*/  MOV R67, 0xffffffff ;  /* 0xffffffff00437802 */ /* 0x000fe20000000f00 */
[----:B------:R-:W-:-:S07]  /*30f0*/  IMAD.MOV.U32 R66, RZ, RZ, 0x1f ;  /* 0x0000001fff427424 */ /* 0x000fce00078e00ff */
[----:B01234-:R-:W-:Y:S05]  /*3100*/  WARPSYNC.COLLECTIVE R67, `(.L_x_24130) ;  /* 0x0000000043087348 */ /* 0x01ffea0003c00000 */
[----:B------:R0:W0:Y:S02]  /*3110*/  SHFL.IDX P3, R65, R68, R65, R66 ;  /* 0x0000004144417389 */ /* 0x0000240000060042 */
[----:B01234-:R-:W-:Y:S05]  /*3120*/  ENDCOLLECTIVE ;  /* 0x000000000000791b */ /* 0x01ffea0003800000 */
.L_x_24130:
[----:B------:R-:W-:Y:S05]  /*3130*/  BSYNC B1 ;  /* 0x0000000000017941 */ /* 0x000fea0003800000 */
.L_x_24129:
[----:B------:R-:W-:Y:S05]  /*3140*/  BRA `(.L_x_24131) ;  /* 0xffffffec002c7947 */ /* 0x000fea000383ffff */
.L_x_24080:
[----:B------:R-:W-:Y:S01]  /*3150*/  BSSY B1, `(.L_x_24132) ;  /* 0x0000007000017945 */ /* 0x000fe20003800000 */
[----:B------:R-:W-:Y:S02]  /*3160*/  IMAD.MOV.U32 R65, RZ, RZ, R15 ;  /* 0x000000ffff417224 */ /* 0x000fe400078e000f */
[----:B------:R-:W-:Y:S02]  /*3170*/  IMAD.MOV.U32 R66, RZ, RZ, 0x1f ;  /* 0x0000001fff427424 */ /* 0x000fe400078e00ff */
[----:B------:R-:W-:-:S07]  /*3180*/  IMAD.MOV.U32 R67, RZ, RZ, -0x1 ;  /* 0xffffffffff437424 */ /* 0x000fce00078e00ff */
[----:B01234-:R-:W-:Y:S05]  /*3190*/  WARPSYNC.COLLECTIVE R67, `(.L_x_24133) ;  /* 0x0000000043087348 */ /* 0x01ffea0003c00000 */
[----:B------:R0:W0:Y:S02]  /*31a0*/  SHFL.IDX P3, R65, R68, R65, R66 ;  /* 0x0000004144417389 */ /* 0x0000240000060042 */
[----:B01234-:R-:W-:Y:S05]  /*31b0*/  ENDCOLLECTIVE ;  /* 0x000000000000791b */ /* 0x01ffea0003800000 */
.L_x_24133:
[----:B------:R-:W-:Y:S05]  /*31c0*/  BSYNC B1 ;  /* 0x0000000000017941 */ /* 0x000fea0003800000 */
.L_x_24132:
[----:B------:R-:W-:Y:S05]  /*31d0*/  BRA `(.L_x_24134) ;  /* 0xffffffec00207947 */ /* 0x000fea000383ffff */
.L_x_24082:
[----:B------:R-:W-:Y:S01]  /*31e0*/  BSSY B1, `(.L_x_24135) ;  /* 0x0000007000017945 */ /* 0x000fe20003800000 */
[----:B------:R-:W-:Y:S01]  /*31f0*/  MOV R65, R16 ;  /* 0x0000001000417202 */ /* 0x000fe20000000f00 */
[----:B------:R-:W-:Y:S02]  /*3200*/  IMAD.MOV.U32 R66, RZ, RZ, 0x1f ;  /* 0x0000001fff427424 */ /* 0x000fe400078e00ff */
[----:B------:R-:W-:-:S07]  /*3210*/  IMAD.MOV.U32 R67, RZ, RZ, -0x1 ;  /* 0xffffffffff437424 */ /* 0x000fce00078e00ff */
[----:B01234-:R-:W-:Y:S05]  /*3220*/  WARPSYNC.COLLECTIVE R67, `(.L_x_24136) ;  /* 0x0000000043087348 */ /* 0x01ffea0003c00000 */
[----:B------:R0:W0:Y:S02]  /*3230*/  SHFL.IDX P3, R65, R68, R65, R66 ;  /* 0x0000004144417389 */ /* 0x0000240000060042 */
[----:B01234-:R-:W-:Y:S05]  /*3240*/  ENDCOLLECTIVE ;  /* 0x000000000000791b */ /* 0x01ffea0003800000 */
.L_x_24136:
[----:B------:R-:W-:Y:S05]  /*3250*/  BSYNC B1 ;  /* 0x0000000000017941 */ /* 0x000fea0003800000 */
.L_x_24135:
[----:B------:R-:W-:Y:S05]  /*3260*/  BRA `(.L_x_24137) ;  /* 0xffffffec00147947 */ /* 0x000fea000383ffff */
.L_x_24084:
[----:B------:R-:W-:Y:S01]  /*3270*/  HFMA2 R66, -RZ, RZ, 0, 1.847743988037109375e-06 ;  /* 0x0000001fff427431 */ /* 0x000fe200000001ff */
[----:B------:R-:W-:Y:S01]  /*3280*/  BSSY B1, `(.L_x_24138) ;  /* 0x0000006000017945 */ /* 0x000fe20003800000 */
[----:B------:R-:W-:Y:S02]  /*3290*/  IMAD.MOV.U32 R65, RZ, RZ, R17 ;  /* 0x000000ffff417224 */ /* 0x000fe400078e0011 */
[----:B------:R-:W-:-:S07]  /*32a0*/  IMAD.MOV.U32 R67, RZ, RZ, -0x1 ;  /* 0xffffffffff437424 */ /* 0x000fce00078e00ff */
[----:B01234-:R-:W-:Y:S05]  /*32b0*/  WARPSYNC.COLLECTIVE R67, `(.L_x_24139) ;  /* 0x0000000043087348 */ /* 0x01ffea0003c00000 */
[----:B------:R0:W0:Y:S02]  /*32c0*/  SHFL.IDX P3, R65, R68, R65, R66 ;  /* 0x0000004144417389 */ /* 0x0000240000060042 */
[----:B01234-:R-:W-:Y:S05]  /*32d0*/  ENDCOLLECTIVE ;  /* 0x000000000000791b */ /* 0x01ffea0003800000 */
.L_x_24139:
[----:B------:R-:W-:Y:S05]  /*32e0*/  BSYNC B1 ;  /* 0x0000000000017941 */ /* 0x000fea0003800000 */
.L_x_24138:
[----:B------:R-:W-:Y:S05]  /*32f0*/  BRA `(.L_x_24140) ;  /* 0xffffffec00087947 */ /* 0x000fea000383ffff */
.L_x_24086:
[----:B------:R-:W-:Y:S01]  /*3300*/  BSSY B1, `(.L_x_24141) ;  /* 0x0000007000017945 */ /* 0x000fe20003800000 */
[----:B------:R-:W-:Y:S01]  /*3310*/  IMAD.MOV.U32 R65, RZ, RZ, R18 ;  /* 0x000000ffff417224 */ /* 0x000fe200078e0012 */
[----:B------:R-:W-:Y:S01]  /*3320*/  MOV R67, 0xffffffff ;  /* 0xffffffff00437802 */ /* 0x000fe20000000f00 */
[----:B------:R-:W-:-:S07]  /*3330*/  IMAD.MOV.U32 R66, RZ, RZ, 0x1f ;  /* 0x0000001fff427424 */ /* 0x000fce00078e00ff */
[----:B01234-:R-:W-:Y:S05]  /*3340*/  WARPSYNC.COLLECTIVE R67, `(.L_x_24142) ;  /* 0x0000000043087348 */ /* 0x01ffea0003c00000 */
[----:B------:R0:W0:Y:S02]  /*3350*/  SHFL.IDX P3, R65, R68, R65, R66 ;  /* 0x0000004144417389 */ /* 0x0000240000060042 */
[----:B01234-:R-:W-:Y:S05]  /*3360*/  ENDCOLLECTIVE ;  /* 0x000000000000791b */ /* 0x01ffea0003800000 */
.L_x_24142:
[----:B------:R-:W-:Y:S05]  /*3370*/  BSYNC B1 ;  /* 0x0000000000017941 */ /* 0x000fea0003800000 */
.L_x_24141:
[----:B------:R-:W-:Y:S01]  /*3380*/  IMAD.MOV.U32 R68, RZ, RZ, R65 ;  /* 0x000000ffff447224 */ /* 0x000fe200078e0041 */
[----:B------:R-:W-:Y:S06]  /*3390*/  BRA `(.L_x_24143) ;  /* 0xffffffe800f87947 */ /* 0x000fec000383ffff */
        .weak           $__internal_468_$__cuda_sm20_div_s16
        .type           $__internal_468_$__cuda_sm20_div_s16,@function
        .size           $__internal_468_$__cuda_sm20_div_s16,(.L_x_38971 - $__internal_468_$__cuda_sm20_div_s16)
$__internal_468_$__cuda_sm20_div_s16:
        /* <DEDUP_REMOVED lines=25> */
[----:B------:R-:W-:Y:S05]  /*3530*/  RET.REL.NODEC R34 `(_Z9cuda_gemmIiLi128ELi2ELi1ELi16ELi128ELi128ELi64ELi1ELi0EEviiiPT_S1_S1_iii) ;  /* 0xffffffc822b07950 */ /* 0x000fea0003c3ffff */
.L_x_24144:
        /* <DEDUP_REMOVED lines=12> */
.L_x_38971:


//--------------------- .text._Z9cuda_gemmIiLi128ELi2ELi1ELi16ELi128ELi128ELi64ELi0ELi1EEviiiPT_S1_S1_iii --------------------------
	.section	.text._Z9cuda_gemmIiLi128ELi2ELi1ELi16ELi128ELi128ELi64ELi0ELi1EEviiiPT_S1_S1_iii,"ax",@progbits
	.align	128
        .global         _Z9cuda_gemmIiLi128ELi2ELi1ELi16ELi128ELi128ELi64ELi0ELi1EEviiiPT_S1_S1_iii
        .type           _Z9cuda_gemmIiLi128ELi2ELi1ELi16ELi128ELi128ELi64ELi0ELi1EEviiiPT_S1_S1_iii,@function
        .size           _Z9cuda_gemmIiLi128ELi2ELi1ELi16ELi128ELi128ELi64ELi0ELi1EEviiiPT_S1_S1_iii,(.L_x_39721 - _Z9cuda_gemmIiLi128ELi2ELi1ELi16ELi128ELi128ELi64ELi0ELi1EEviiiPT_S1_S1_iii)
        .other          _Z9cuda_gemmIiLi128ELi2ELi1ELi16ELi128ELi128ELi64ELi0ELi1EEviiiPT_S1_S1_iii,@"STO_CUDA_ENTRY STV_DEFAULT"
_Z9cuda_gemmIiLi128ELi2ELi1ELi16ELi128ELi128ELi64ELi0ELi1EEviiiPT_S1_S1_iii:
.text._Z9cuda_gemmIiLi128ELi2ELi1ELi16ELi128ELi128ELi64ELi0ELi1EEviiiPT_S1_S1_iii:
        /* <DEDUP_REMOVED lines=43> */
.L_x_24155:
        /* <DEDUP_REMOVED lines=19> */
.L_x_24148:
[----:B------:R-:W-:Y:S05]  /*03e0*/  BSYNC.RECONVERGENT B1 ;  /* 0x0000000000017941 */ /* 0x000fea0003800200 */
.L_x_24147:
[----:B------:R-:W-:Y:S05]  /*03f0*/  @!P2 BRA `(.L_x_24146) ;  /* 0x000000000030a947 */ /* 0x000fea0003800000 */
[----:B------:R-:W-:-:S07]  /*0400*/  LEA R16, R14, UR4, 0x2 ;  /* 0x000000040e107c11 */ /* 0x000fce000f8e10ff */
.L_x_24149:
        /* <DEDUP_REMOVED lines=11> */
.L_x_24146:
[----:B------:R-:W-:Y:S05]  /*04c0*/  BSYNC.RECONVERGENT B0 ;  /* 0x0000000000007941 */ /* 0x000fea0003800200 */
.L_x_24145:
        /* <DEDUP_REMOVED lines=28> */
.L_x_24153:
[----:B------:R-:W-:Y:S05]  /*0690*/  BSYNC.RECONVERGENT B1 ;  /* 0x0000000000017941 */ /* 0x000fea0003800200 */
.L_x_24152:
[----:B------:R-:W-:-:S13]  /*06a0*/  ISETP.GE.U32.AND P0, PT, R5, 0x3, PT ;  /* 0x000000030500780c */ /* 0x000fda0003f06070 */
[----:B------:R-:W-:Y:S05]  /*06b0*/  @!P0 BRA `(.L_x_24151) ;  /* 0x00000000003c8947 */ /* 0x000fea0003800000 */
.L_x_24154:
        /* <DEDUP_REMOVED lines=15> */
.L_x_24151:
[----:B------:R-:W-:Y:S05]  /*07b0*/  BSYNC.RECONVERGENT B0 ;  /* 0x0000000000007941 */ /* 0x000fea0003800200 */
.L_x_24150:
[----:B------:R-:W-:Y:S05]  /*07c0*/  @!P1 BRA `(.L_x_24155) ;  /* 0xfffffff800b89947 */ /* 0x000fea000383ffff */
[----:B------:R-:W-:Y:S05]  /*07d0*/  EXIT ;  /* 0x000000000000794d */ /* 0x000fea0003800000 */
.L_x_24156:
        /* <DEDUP_REMOVED lines=10> */
.L_x_39721:


//--------------------- .text._Z9cuda_gemmIiLi128ELi2ELi1ELi16ELi128ELi128ELi64ELi0ELi0EEviiiPT_S1_S1_iii --------------------------
	.section	.text._Z9cuda_gemmIiLi128ELi2ELi1ELi16ELi128ELi128ELi64ELi0ELi0EEviiiPT_S1_S1_iii,"ax",@progbits
	.align	128
        .global         _Z9cuda_gemmIiLi128ELi2ELi1ELi16ELi128ELi128ELi64ELi0ELi0EEviiiPT_S1_S1_iii
        .type           _Z9cuda_gemmIiLi128ELi2ELi1ELi16ELi128ELi128ELi64ELi0ELi0EEviiiPT_S1_S1_iii,@function
        .size           _Z9cuda_gemmIiLi128ELi2ELi1ELi16ELi128ELi128ELi64ELi0ELi0EEviiiPT_S1_S1_iii,(.L_x_38972 - _Z9cuda_gemmIiLi128ELi2ELi1ELi16ELi128ELi128ELi64ELi0ELi0EEviiiPT_S1_S1_iii)
        .other          _Z9cuda_gemmIiLi128ELi2ELi1ELi16ELi128ELi128ELi64ELi0ELi0EEviiiPT_S1_S1_iii,@"STO_CUDA_ENTRY STV_DEFAULT"
_Z9cuda_gemmIiLi128ELi2ELi1ELi16ELi128ELi128ELi64ELi0ELi0EEviiiPT_S1_S1_iii:
.text._Z9cuda_gemmIiLi128ELi2ELi1ELi16ELi128ELi128ELi64ELi0ELi0EEviiiPT_S1_S1_iii:
        /* <DEDUP_REMOVED lines=213> */
[----:B------:R-:W-:Y:S05]  /*0d50*/  CALL.REL.NOINC `($__internal_469_$__cuda_sm20_div_s16) ;  /* 0x0000003000507944 */ /* 0x000fea0003c00000 */
[----:B------:R-:W0:Y:S01]  /*0d60*/  S2R R34, SR_TID.X ;  /* 0x0000000000227919 */ /* 0x000e220000002100 */
[----:B------:R-:W1:Y:S01]  /*0d70*/  LDCU UR6, c[0x0][0x3a8] ;  /* 0x00007500ff0677ac */ /* 0x000e620008000800 */
[----:B------:R-:W-:Y:S01]  /*0d80*/  PRMT R44, R43, 0x9910, RZ ;  /* 0x000099102b2c7816 */ /* 0x000fe200000000ff */
[----:B------:R-:W2:Y:S01]  /*0d90*/  LDCU.64 UR10, c[0x0][0x358] ;  /* 0x00006b00ff0a77ac */ /* 0x000ea20008000a00 */
[----:B-1----:R-:W-:-:S04]  /*0da0*/  UISETP.LT.AND UP0, UPT, UR6, 0x10, UPT ;  /* 0x000000100600788c */ /* 0x002fc8000bf01270 */
[----:B------:R-:W-:Y:S01]  /*0db0*/  USEL UR6, UR6, 0x10, UP0 ;  /* 0x0000001006067887 */ /* 0x000fe20008000000 */
[----:B0-2---:R-:W-:-:S11]  /*0dc0*/  LOP3.LUT R45, R34, 0x1f, RZ, 0xc0, !PT ;  /* 0x0000001f222d7812 */ /* 0x005fd600078ec0ff */
.L_x_24209:
        /* <DEDUP_REMOVED lines=28> */
.L_x_24160:
[----:B------:R-:W-:Y:S05]  /*0f90*/  BSYNC.RECONVERGENT B1 ;  /* 0x0000000000017941 */ /* 0x000fea0003800200 */
.L_x_24159:
[----:B------:R-:W-:Y:S05]  /*0fa0*/  @!P1 BRA `(.L_x_24158) ;  /* 0x0000000000409947 */ /* 0x000fea0003800000 */
[----:B------:R-:W2:Y:S01]  /*0fb0*/  S2UR UR8, SR_CgaCtaId ;  /* 0x00000000000879c3 */ /* 0x000ea20000008800 */
[----:B------:R-:W-:Y:S02]  /*0fc0*/  UMOV UR5, 0x400 ;  /* 0x0000040000057882 */ /* 0x000fe40000000000 */
[----:B------:R-:W-:-:S04]  /*0fd0*/  UIADD3 UR5, UPT, UPT, UR5, 0x900, URZ ;  /* 0x0000090005057890 */ /* 0x000fc8000fffe0ff */
[----:B--2---:R-:W-:-:S06]  /*0fe0*/  ULEA UR5, UR8, UR5, 0x18 ;  /* 0x0000000508057291 */ /* 0x004fcc000f8ec0ff */
[----:B01----:R-:W-:-:S07]  /*0ff0*/  LEA R35, R34, UR5, 0x2 ;  /* 0x0000000522237c11 */ /* 0x003fce000f8e10ff */
.L_x_24161:
        /* <DEDUP_REMOVED lines=11> */
.L_x_24158:
[----:B------:R-:W-:Y:S05]  /*10b0*/  BSYNC.RECONVERGENT B0 ;  /* 0x0000000000007941 */ /* 0x000fea0003800200 */
.L_x_24157:
[----:B------:R-:W-:Y:S01]  /*10c0*/  PLOP3.LUT P0, PT, PT, PT, PT, 0x80, 0x8 ;  /* 0x000000000008781c */ /* 0x000fe20003f0f070 */
[----:B------:R-:W-:Y:S01]  /*10d0*/  IMAD.MOV.U32 R43, RZ, RZ, RZ ;  /* 0x000000ffff2b7224 */ /* 0x000fe200078e00ff */
[----:B------:R-:W2:Y:S11]  /*10e0*/  LDCU UR9, c[0x0][0x3a8] ;  /* 0x00007500ff0977ac */ /* 0x000eb60008000800 */
.L_x_24203:
        /* <DEDUP_REMOVED lines=20> */
.L_x_24163:
[----:B--2---:R-:W-:Y:S05]  /*1230*/  BSYNC.RECONVERGENT B0 ;  /* 0x0000000000007941 */ /* 0x004fea0003800200 */
.L_x_24162:
[----:B------:R-:W-:Y:S02]  /*1240*/  IMAD R43, R42, 0x40, R43 ;  /* 0x000000402a2b7824 */ /* 0x000fe400078e022b */
[----:B------:R-:W-:-:S07]  /*1250*/  IMAD.MOV.U32 R42, RZ, RZ, RZ ;  /* 0x000000ffff2a7224 */ /* 0x000fce00078e00ff */
.L_x_24202:
[----:B01----:R-:W1:Y:S01]  /*1260*/  LDL R34, [R1+0x4] ;  /* 0x0000040001227983 */ /* 0x003e620000100800 */
[----:B0-----:R-:W0:Y:S02]  /*1270*/  S2R R35, SR_TID.X ;  /* 0x0000000000237919 */ /* 0x001e240000002100 */
[----:B0-----:R-:W-:Y:S01]  /*1280*/  SHF.R.U32.HI R46, RZ, 0x4, R35 ;  /* 0x00000004ff2e7819 */ /* 0x001fe20000011623 */
[----:B-1234-:R-:W-:-:S07]  /*1290*/  IMAD.IADD R48, R34, 0x1, R42 ;  /* 0x0000000122307824 */ /* 0x01efce00078e022a */
.L_x_24164:
        /* <DEDUP_REMOVED lines=18> */
.L_x_24201:
        /* <DEDUP_REMOVED lines=88> */
.L_x_24200:
        /* <DEDUP_REMOVED lines=11> */
.L_x_24211:
[----:B0--3--:R-:W-:-:S07]  /*19f0*/  IMAD R34, R63, R34, RZ ;  /* 0x000000223f227224 */ /* 0x009fce00078e02ff */
.L_x_24168:
[----:B------:R-:W-:-:S13]  /*1a00*/  ISETP.GE.AND P4, PT, R35, 0x2, PT ;  /* 0x000000022300780c */ /* 0x000fda0003f86270 */
[----:B------:R-:W-:Y:S05]  /*1a10*/  @!P4 BRA `(.L_x_24170) ;  /* 0x000000000010c947 */ /* 0x000fea0003800000 */
[----:B------:R-:W-:-:S03]  /*1a20*/  UMOV UR5, 0xffffffff ;  /* 0xffffffff00057882 */ /* 0x000fc60000000000 */
[----:B------:R-:W-:Y:S05]  /*1a30*/  BRA.DIV UR5, `(.L_x_24171) ;  /* 0x0000001a05fc7947 */ /* 0x000fea000b800000 */
[----:B------:R3:W4:Y:S02]  /*1a40*/  SHFL.IDX PT, R67, R69, R38, 0x1f ;  /* 0x00001f2645437589 */ /* 0x00072400000e0000 */
.L_x_24214:
[----:B----4-:R-:W-:-:S07]  /*1a50*/  IMAD R34, R62, R67, R34 ;  /* 0x000000433e227224 */ /* 0x010fce00078e0222 */
.L_x_24170:
[----:B------:R-:W-:-:S13]  /*1a60*/  ISETP.GE.AND P4, PT, R35, 0x3, PT ;  /* 0x000000032300780c */ /* 0x000fda0003f86270 */
[----:B------:R-:W-:Y:S05]  /*1a70*/  @!P4 BRA `(.L_x_24172) ;  /* 0x000000000010c947 */ /* 0x000fea0003800000 */
[----:B------:R-:W-:-:S03]  /*1a80*/  UMOV UR5, 0xffffffff ;  /* 0xffffffff00057882 */ /* 0x000fc60000000000 */
[----:B------:R-:W-:Y:S05]  /*1a90*/  BRA.DIV UR5, `(.L_x_24173) ;  /* 0x0000001e05087947 */ /* 0x000fea000b800000 */
[----:B------:R4:W0:Y:S02]  /*1aa0*/  SHFL.IDX PT, R67, R69, R37, 0x1f ;  /* 0x00001f2545437589 */ /* 0x00082400000e0000 */
.L_x_24217:
[----:B0-----:R-:W-:-:S07]  /*1ab0*/  IMAD R34, R61, R67, R34 ;  /* 0x000000433d227224 */ /* 0x001fce00078e0222 */
.L_x_24172:
[----:B------:R-:W-:-:S13]  /*1ac0*/  ISETP.GE.AND P4, PT, R35, 0x4, PT ;  /* 0x000000042300780c */ /* 0x000fda0003f86270 */
[----:B------:R-:W-:Y:S05]  /*1ad0*/  @!P4 BRA `(.L_x_24174) ;  /* 0x000000000010c947 */ /* 0x000fea0003800000 */
[----:B------:R-:W-:-:S03]  /*1ae0*/  UMOV UR5, 0xffffffff ;  /* 0xffffffff00057882 */ /* 0x000fc60000000000 */
[----:B------:R-:W-:Y:S05]  /*1af0*/  BRA.DIV UR5, `(.L_x_24175) ;  /* 0x0000001e05147947 */ /* 0x000fea000b800000 */
[----:B------:R0:W0:Y:S02]  /*1b00*/  SHFL.IDX PT, R67, R69, R36, 0x1f ;  /* 0x00001f2445437589 */ /* 0x00002400000e0000 */
.L_x_24220:
[----:B0-----:R-:W-:-:S07]  /*1b10*/  IMAD R34, R60, R67, R34 ;  /* 0x000000433c227224 */ /* 0x001fce00078e0222 */
.L_x_24174:
[----:B------:R-:W-:-:S13]  /*1b20*/  ISETP.GE.AND P4, PT, R35, 0x5, PT ;  /* 0x000000052300780c */ /* 0x000fda0003f86270 */
[----:B------:R-:W-:Y:S05]  /*1b30*/  @!P4 BRA `(.L_x_24176) ;  /* 0x000000000010c947 */ /* 0x000fea0003800000 */
[----:B------:R-:W-:-:S03]  /*1b40*/  UMOV UR5, 0xffffffff ;  /* 0xffffffff00057882 */ /* 0x000fc60000000000 */
[----:B------:R-:W-:Y:S05]  /*1b50*/  BRA.DIV UR5, `(.L_x_24177) ;  /* 0x0000001e05207947 */ /* 0x000fea000b800000 */
[----:B------:R0:W0:Y:S02]  /*1b60*/  SHFL.IDX PT, R67, R69, R33, 0x1f ;  /* 0x00001f2145437589 */ /* 0x00002400000e0000 */
.L_x_24223:
[----:B0-----:R-:W-:-:S07]  /*1b70*/  IMAD R34, R59, R67, R34 ;  /* 0x000000433b227224 */ /* 0x001fce00078e0222 */
.L_x_24176:
[----:B------:R-:W-:-:S13]  /*1b80*/  ISETP.GE.AND P4, PT, R35, 0x6, PT ;  /* 0x000000062300780c */ /* 0x000fda0003f86270 */
[----:B------:R-:W-:Y:S05]  /*1b90*/  @!P4 BRA `(.L_x_24178) ;  /* 0x000000000010c947 */ /* 0x000fea0003800000 */
[----:B------:R-:W-:-:S03]  /*1ba0*/  UMOV UR5, 0xffffffff ;  /* 0xffffffff00057882 */ /* 0x000fc60000000000 */
[----:B------:R-:W-:Y:S05]  /*1bb0*/  BRA.DIV UR5, `(.L_x_24179) ;  /* 0x0000001e052c7947 */ /* 0x000fea000b800000 */
[----:B------:R0:W0:Y:S02]  /*1bc0*/  SHFL.IDX PT, R67, R69, R32, 0x1f ;  /* 0x00001f2045437589 */ /* 0x00002400000e0000 */
.L_x_24226:
[----:B0-----:R-:W-:-:S07]  /*1bd0*/  IMAD R34, R58, R67, R34 ;  /* 0x000000433a227224 */ /* 0x001fce00078e0222 */
.L_x_24178:
[----:B------:R-:W-:-:S13]  /*1be0*/  ISETP.GE.AND P4, PT, R35, 0x7, PT ;  /* 0x000000072300780c */ /* 0x000fda0003f86270 */
[----:B------:R-:W-:Y:S05]  /*1bf0*/  @!P4 BRA `(.L_x_24180) ;  /* 0x000000000010c947 */ /* 0x000fea0003800000 */
[----:B------:R-:W-:-:S03]  /*1c00*/  UMOV UR5, 0xffffffff ;  /* 0xffffffff00057882 */ /* 0x000fc60000000000 */
[----:B------:R-:W-:Y:S05]  /*1c10*/  BRA.DIV UR5, `(.L_x_24181) ;  /* 0x0000001e05387947 */ /* 0x000fea000b800000 */
[----:B------:R0:W0:Y:S02]  /*1c20*/  SHFL.IDX PT, R67, R69, R31, 0x1f ;  /* 0x00001f1f45437589 */ /* 0x00002400000e0000 */
.L_x_24229:
[----:B0-----:R-:W-:-:S07]  /*1c30*/  IMAD R34, R57, R67, R34 ;  /* 0x0000004339227224 */ /* 0x001fce00078e0222 */
.L_x_24180:
[----:B------:R-:W-:-:S13]  /*1c40*/  ISETP.GE.AND P4, PT, R35, 0x8, PT ;  /* 0x000000082300780c */ /* 0x000fda0003f86270 */
[----:B------:R-:W-:Y:S05]  /*1c50*/  @!P4 BRA `(.L_x_24182) ;  /* 0x000000000010c947 */ /* 0x000fea0003800000 */
[----:B------:R-:W-:-:S03]  /*1c60*/  UMOV UR5, 0xffffffff ;  /* 0xffffffff00057882 */ /* 0x000fc60000000000 */
[----:B------:R-:W-:Y:S05]  /*1c70*/  BRA.DIV UR5, `(.L_x_24183) ;  /* 0x0000001e05447947 */ /* 0x000fea000b800000 */
[----:B------:R0:W0:Y:S02]  /*1c80*/  SHFL.IDX PT, R67, R69, R30, 0x1f ;  /* 0x00001f1e45437589 */ /* 0x00002400000e0000 */
.L_x_24232:
[----:B01----:R-:W-:-:S07]  /*1c90*/  IMAD R34, R56, R67, R34 ;  /* 0x0000004338227224 */ /* 0x003fce00078e0222 */
.L_x_24182:
[----:B------:R-:W-:-:S13]  /*1ca0*/  ISETP.GE.AND P4, PT, R35, 0x9, PT ;  /* 0x000000092300780c */ /* 0x000fda0003f86270 */
[----:B------:R-:W-:Y:S05]  /*1cb0*/  @!P4 BRA `(.L_x_24184) ;  /* 0x000000000010c947 */ /* 0x000fea0003800000 */
[----:B------:R-:W-:-:S03]  /*1cc0*/  UMOV UR5, 0xffffffff ;  /* 0xffffffff00057882 */ /* 0x000fc60000000000 */
[----:B------:R-:W-:Y:S05]  /*1cd0*/  BRA.DIV UR5, `(.L_x_24185) ;  /* 0x0000001e05507947 */ /* 0x000fea000b800000 */
[----:B------:R0:W0:Y:S02]  /*1ce0*/  SHFL.IDX PT, R67, R69, R29, 0x1f ;  /* 0x00001f1d45437589 */ /* 0x00002400000e0000 */
.L_x_24235:
[----:B0-----:R-:W-:-:S07]  /*1cf0*/  IMAD R34, R55, R67, R34 ;  /* 0x0000004337227224 */ /* 0x001fce00078e0222 */
.L_x_24184:
[----:B------:R-:W-:-:S13]  /*1d00*/  ISETP.GE.AND P4, PT, R35, 0xa, PT ;  /* 0x0000000a2300780c */ /* 0x000fda0003f86270 */
[----:B------:R-:W-:Y:S05]  /*1d10*/  @!P4 BRA `(.L_x_24186) ;  /* 0x000000000010c947 */ /* 0x000fea0003800000 */
[----:B------:R-:W-:-:S03]  /*1d20*/  UMOV UR5, 0xffffffff ;  /* 0xffffffff00057882 */ /* 0x000fc60000000000 */
[----:B------:R-:W-:Y:S05]  /*1d30*/  BRA.DIV UR5, `(.L_x_24187) ;  /* 0x0000001e055c7947 */ /* 0x000fea000b800000 */
[----:B------:R0:W0:Y:S02]  /*1d40*/  SHFL.IDX PT, R67, R69, R28, 0x1f ;  /* 0x00001f1c45437589 */ /* 0x00002400000e0000 */
.L_x_24238:
[----:B0-----:R-:W-:-:S07]  /*1d50*/  IMAD R34, R54, R67, R34 ;  /* 0x0000004336227224 */ /* 0x001fce00078e0222 */
.L_x_24186:
[----:B------:R-:W-:-:S13]  /*1d60*/  ISETP.GE.AND P4, PT, R35, 0xb, PT ;  /* 0x0000000b2300780c */ /* 0x000fda0003f86270 */
[----:B------:R-:W-:Y:S05]  /*1d70*/  @!P4 BRA `(.L_x_24188) ;  /* 0x000000000010c947 */ /* 0x000fea0003800000 */
[----:B------:R-:W-:-:S03]  /*1d80*/  UMOV UR5, 0xffffffff ;  /* 0xffffffff00057882 */ /* 0x000fc60000000000 */
[----:B------:R-:W-:Y:S05]  /*1d90*/  BRA.DIV UR5, `(.L_x_24189) ;  /* 0x0000001e05687947 */ /* 0x000fea000b800000 */
[----:B------:R0:W0:Y:S02]  /*1da0*/  SHFL.IDX PT, R67, R69, R27, 0x1f ;  /* 0x00001f1b45437589 */ /* 0x00002400000e0000 */
.L_x_24241:
[----:B0-----:R-:W-:-:S07]  /*1db0*/  IMAD R34, R53, R67, R34 ;  /* 0x0000004335227224 */ /* 0x001fce00078e0222 */
.L_x_24188:
[----:B------:R-:W-:-:S13]  /*1dc0*/  ISETP.GE.AND P4, PT, R35, 0xc, PT ;  /* 0x0000000c2300780c */ /* 0x000fda0003f86270 */
[----:B------:R-:W-:Y:S05]  /*1dd0*/  @!P4 BRA `(.L_x_24190) ;  /* 0x000000000010c947 */ /* 0x000fea0003800000 */
[----:B------:R-:W-:-:S03]  /*1de0*/  UMOV UR5, 0xffffffff ;  /* 0xffffffff00057882 */ /* 0x000fc60000000000 */
[----:B------:R-:W-:Y:S05]  /*1df0*/  BRA.DIV UR5, `(.L_x_24191) ;  /* 0x0000001e05747947 */ /* 0x000fea000b800000 */
[----:B------:R0:W0:Y:S02]  /*1e00*/  SHFL.IDX PT, R67, R69, R26, 0x1f ;  /* 0x00001f1a45437589 */ /* 0x00002400000e0000 */
.L_x_24244:
[----:B0-----:R-:W-:-:S07]  /*1e10*/  IMAD R34, R52, R67, R34 ;  /* 0x0000004334227224 */ /* 0x001fce00078e0222 */
.L_x_24190:
[----:B------:R-:W-:-:S13]  /*1e20*/  ISETP.GE.AND P4, PT, R35, 0xd, PT ;  /* 0x0000000d2300780c */ /* 0x000fda0003f86270 */
[----:B------:R-:W-:Y:S05]  /*1e30*/  @!P4 BRA `(.L_x_24192) ;  /* 0x000000000010c947 */ /* 0x000fea0003800000 */
[----:B------:R-:W-:-:S03]  /*1e40*/  UMOV UR5, 0xffffffff ;  /* 0xffffffff00057882 */ /* 0x000fc60000000000 */
[----:B------:R-:W-:Y:S05]  /*1e50*/  BRA.DIV UR5, `(.L_x_24193) ;  /* 0x0000001e05807947 */ /* 0x000fea000b800000 */
[----:B------:R0:W0:Y:S02]  /*1e60*/  SHFL.IDX PT, R67, R69, R25, 0x1f ;  /* 0x00001f1945437589 */ /* 0x00002400000e0000 */
.L_x_24247:
[----:B0-----:R-:W-:-:S07]  /*1e70*/  IMAD R34, R51, R67, R34 ;  /* 0x0000004333227224 */ /* 0x001fce00078e0222 */
.L_x_24192:
[----:B------:R-:W-:-:S13]  /*1e80*/  ISETP.GE.AND P4, PT, R35, 0xe, PT ;  /* 0x0000000e2300780c */ /* 0x000fda0003f86270 */
[----:B------:R-:W-:Y:S05]  /*1e90*/  @!P4 BRA `(.L_x_24194) ;  /* 0x000000000010c947 */ /* 0x000fea0003800000 */
[----:B------:R-:W-:-:S03]  /*1ea0*/  UMOV UR5, 0xffffffff ;  /* 0xffffffff00057882 */ /* 0x000fc60000000000 */
[----:B------:R-:W-:Y:S05]  /*1eb0*/  BRA.DIV UR5, `(.L_x_24195) ;  /* 0x0000001e058c7947 */ /* 0x000fea000b800000 */
[----:B------:R0:W0:Y:S02]  /*1ec0*/  SHFL.IDX PT, R67, R69, R24, 0x1f ;  /* 0x00001f1845437589 */ /* 0x00002400000e0000 */
.L_x_24250:
[----:B0-----:R-:W-:-:S07]  /*1ed0*/  IMAD R34, R50, R67, R34 ;  /* 0x0000004332227224 */ /* 0x001fce00078e0222 */
.L_x_24194:
[----:B------:R-:W-:-:S13]  /*1ee0*/  ISETP.GE.AND P4, PT, R35, 0xf, PT ;  /* 0x0000000f2300780c */ /* 0x000fda0003f86270 */
[----:B------:R-:W-:Y:S05]  /*1ef0*/  @!P4 BRA `(.L_x_24196) ;  /* 0x000000000010c947 */ /* 0x000fea0003800000 */
[----:B------:R-:W-:-:S03]  /*1f00*/  UMOV UR5, 0xffffffff ;  /* 0xffffffff00057882 */ /* 0x000fc60000000000 */
[----:B------:R-:W-:Y:S05]  /*1f10*/  BRA.DIV UR5, `(.L_x_24197) ;  /* 0x0000001e05987947 */ /* 0x000fea000b800000 */
[----:B------:R0:W0:Y:S02]  /*1f20*/  SHFL.IDX PT, R67, R69, R23, 0x1f ;  /* 0x00001f1745437589 */ /* 0x00002400000e0000 */
.L_x_24253:
[----:B0-----:R-:W-:-:S07]  /*1f30*/  IMAD R34, R49, R67, R34 ;  /* 0x0000004331227224 */ /* 0x001fce00078e0222 */
.L_x_24196:
[----:B------:R-:W-:-:S13]  /*1f40*/  ISETP.GE.AND P4, PT, R35, 0x10, PT ;  /* 0x000000102300780c */ /* 0x000fda0003f86270 */
[----:B------:R-:W-:Y:S05]  /*1f50*/  @!P4 BRA `(.L_x_24198) ;  /* 0x00000004001cc947 */ /* 0x000fea0003800000 */
[----:B------:R-:W-:-:S03]  /*1f60*/  UMOV UR5, 0xffffffff ;  /* 0xffffffff00057882 */ /* 0x000fc60000000000 */
[----:B------:R-:W-:Y:S05]  /*1f70*/  BRA.DIV UR5, `(.L_x_24199) ;  /* 0x0000001e05a47947 */ /* 0x000fea000b800000 */
[----:B------:R0:W0:Y:S02]  /*1f80*/  SHFL.IDX PT, R67, R69, R22, 0x1f ;  /* 0x00001f1645437589 */ /* 0x00002400000e0000 */
.L_x_24256:
[----:B0-----:R-:W-:Y:S01]  /*1f90*/  IMAD R34, R48, R67, R34 ;  /* 0x0000004330227224 */ /* 0x001fe200078e0222 */
[----:B------:R-:W-:Y:S06]  /*1fa0*/  BRA `(.L_x_24198) ;  /* 0x0000000400087947 */ /* 0x000fec0003800000 */
.L_x_24167:
        /* <DEDUP_REMOVED lines=66> */
.L_x_24198:
        /* <DEDUP_REMOVED lines=17> */
.L_x_24166:
[----:B------:R-:W-:Y:S05]  /*24e0*/  @!P0 BRA `(.L_x_24201) ;  /* 0xffffffec00b48947 */ /* 0x000fea000383ffff */
[----:B------:R-:W-:Y:S05]  /*24f0*/  BSYNC.RECONVERGENT B0 ;  /* 0x0000000000007941 */ /* 0x000fea0003800200 */
.L_x_24165:
        /* <DEDUP_REMOVED lines=138> */
.L_x_24207:
[----:B------:R-:W-:Y:S05]  /*2da0*/  BSYNC.RECONVERGENT B1 ;  /* 0x0000000000017941 */ /* 0x000fea0003800200 */
.L_x_24206:
[----:B------:R-:W-:-:S13]  /*2db0*/  ISETP.GE.U32.AND P0, PT, R56, 0x3, PT ;  /* 0x000000033800780c */ /* 0x000fda0003f06070 */
[----:B------:R-:W-:Y:S05]  /*2dc0*/  @!P0 BRA `(.L_x_24205) ;  /* 0x0000000400dc8947 */ /* 0x000fea0003800000 */
[----:B------:R-:W-:-:S13]  /*2dd0*/  ISETP.NE.AND P0, PT, R41, RZ, PT ;  /* 0x000000ff2900720c */ /* 0x000fda0003f05270 */
.L_x_24208:
        /* <DEDUP_REMOVED lines=118> */
.L_x_24205:
[----:B------:R-:W-:Y:S05]  /*3540*/  BSYNC.RECONVERGENT B0 ;  /* 0x0000000000007941 */ /* 0x000fea0003800200 */
.L_x_24204:
[----:B------:R-:W5:Y:S02]  /*3550*/  LDCU UR5, c[0x0][0x374] ;  /* 0x00006e80ff0577ac */ /* 0x000f640008000800 */
[----:B-----5:R-:W-:Y:S02]  /*3560*/  UIADD3 UR4, UPT, UPT, UR5, UR4, URZ ;  /* 0x0000000405047290 */ /* 0x020fe4000fffe0ff */
[----:B------:R-:W-:-:S04]  /*3570*/  USHF.L.U32 UR5, UR5, 0x1, URZ ;  /* 0x0000000105057899 */ /* 0x000fc800080006ff */
[----:B------:R-:W-:-:S09]  /*3580*/  UISETP.GE.U32.AND UP0, UPT, UR4, UR5, UPT ;  /* 0x000000050400728c */ /* 0x000fd2000bf06070 */
[----:B------:R-:W-:Y:S05]  /*3590*/  BRA.U !UP0, `(.L_x_24209) ;  /* 0xffffffd9080c7547 */ /* 0x000fea000b83ffff */
[----:B------:R-:W-:Y:S05]  /*35a0*/  EXIT ;  /* 0x000000000000794d */ /* 0x000fea0003800000 */
.L_x_24169:
[----:B------:R-:W-:Y:S02]  /*35b0*/  HFMA2 R67, -RZ, RZ, 0, 1.847743988037109375e-06 ;  /* 0x0000001fff437431 */ /* 0x000fe400000001ff */
[----:B------:R-:W-:Y:S02]  /*35c0*/  IMAD.MOV.U32 R66, RZ, RZ, R21 ;  /* 0x000000ffff427224 */ /* 0x000fe400078e0015 */
[----:B------:R-:W-:-:S07]  /*35d0*/  IMAD.MOV.U32 R68, RZ, RZ, -0x1 ;  /* 0xffffffffff447424 */ /* 0x000fce00078e00ff */
[----:B01----:R-:W-:Y:S05]  /*35e0*/  WARPSYNC.COLLECTIVE R68, `(.L_x_24210) ;  /* 0x0000000044087348 */ /* 0x003fea0003c00000 */
[----:B------:R2:W3:Y:S02]  /*35f0*/  SHFL.IDX P4, R67, R69, R66, R67 ;  /* 0x0000004245437389 */ /* 0x0004e40000080043 */
[----:B0123--:R-:W-:Y:S05]  /*3600*/  ENDCOLLECTIVE ;  /* 0x000000000000791b */ /* 0x00ffea0003800000 */
.L_x_24210:
[----:B------:R-:W-:Y:S01]  /*3610*/  IMAD.MOV.U32 R34, RZ, RZ, R67 ;  /* 0x000000ffff227224 */ /* 0x000fe200078e0043 */
[----:B------:R-:W-:Y:S06]  /*3620*/  BRA `(.L_x_24211) ;  /* 0xffffffe000f07947 */ /* 0x000fec000383ffff */
.L_x_24171:
[----:B------:R-:W-:Y:S01]  /*3630*/  BSSY B1, `(.L_x_24212) ;  /* 0x0000007000017945 */ /* 0x000fe20003800000 */
[----:B------:R-:W-:Y:S01]  /*3640*/  IMAD.MOV.U32 R66, RZ, RZ, R38 ;  /* 0x000000ffff427224 */ /* 0x000fe200078e0026 */
[----:B------:R-:W-:Y:S01]  /*3650*/  MOV R67, 0x1f ;  /* 0x0000001f00437802 */ /* 0x000fe20000000f00 */
[----:B------:R-:W-:-:S07]  /*3660*/  IMAD.MOV.U32 R68, RZ, RZ, -0x1 ;  /* 0xffffffffff447424 */ /* 0x000fce00078e00ff */
[----:B012---:R-:W-:Y:S05]  /*3670*/  WARPSYNC.COLLECTIVE R68, `(.L_x_24213) ;  /* 0x0000000044087348 */ /* 0x007fea0003c00000 */
[----:B------:R3:W4:Y:S02]  /*3680*/  SHFL.IDX P4, R67, R69, R66, R67 ;  /* 0x0000004245437389 */ /* 0x0007240000080043 */
[----:B01234-:R-:W-:Y:S05]  /*3690*/  ENDCOLLECTIVE ;  /* 0x000000000000791b */ /* 0x01ffea0003800000 */
.L_x_24213:
[----:B------:R-:W-:Y:S05]  /*36a0*/  BSYNC B1 ;  /* 0x0000000000017941 */ /* 0x000fea0003800000 */
.L_x_24212:
[----:B------:R-:W-:Y:S05]  /*36b0*/  BRA `(.L_x_24214) ;  /* 0xffffffe000e47947 */ /* 0x000fea000383ffff */
.L_x_24173:
[----:B------:R-:W-:Y:S01]  /*36c0*/  BSSY B1, `(.L_x_24215) ;  /* 0x0000007000017945 */ /* 0x000fe20003800000 */
[----:B------:R-:W-:Y:S01]  /*36d0*/  IMAD.MOV.U32 R66, RZ, RZ, R37 ;  /* 0x000000ffff427224 */ /* 0x000fe200078e0025 */
[----:B------:R-:W-:Y:S01]  /*36e0*/  MOV R68, 0xffffffff ;  /* 0xffffffff00447802 */ /* 0x000fe20000000f00 */
[----:B------:R-:W-:-:S07]  /*36f0*/  IMAD.MOV.U32 R67, RZ, RZ, 0x1f ;  /* 0x0000001fff437424 */ /* 0x000fce00078e00ff */
[----:B0123--:R-:W-:Y:S05]  /*3700*/  WARPSYNC.COLLECTIVE R68, `(.L_x_24216) ;  /* 0x0000000044087348 */ /* 0x00ffea0003c00000 */
[----:B------:R4:W0:Y:S02]  /*3710*/  SHFL.IDX P4, R67, R69, R66, R67 ;  /* 0x0000004245437389 */ /* 0x0008240000080043 */
[----:B01234-:R-:W-:Y:S05]  /*3720*/  ENDCOLLECTIVE ;  /* 0x000000000000791b */ /* 0x01ffea0003800000 */
.L_x_24216:
[----:B------:R-:W-:Y:S05]  /*3730*/  BSYNC B1 ;  /* 0x0000000000017941 */ /* 0x000fea0003800000 */
.L_x_24215:
[----:B------:R-:W-:Y:S05]  /*3740*/  BRA `(.L_x_24217) ;  /* 0xffffffe000d87947 */ /* 0x000fea000383ffff */
.L_x_24175:
[----:B------:R-:W-:Y:S01]  /*3750*/  BSSY B1, `(.L_x_24218) ;  /* 0x0000007000017945 */ /* 0x000fe20003800000 */
[----:B------:R-:W-:Y:S02]  /*3760*/  IMAD.MOV.U32 R66, RZ, RZ, R36 ;  /* 0x000000ffff427224 */ /* 0x000fe400078e0024 */
[----:B------:R-:W-:Y:S02]  /*3770*/  IMAD.MOV.U32 R67, RZ, RZ, 0x1f ;  /* 0x0000001fff437424 */ /* 0x000fe400078e00ff */
[----:B------:R-:W-:-:S07]  /*3780*/  IMAD.MOV.U32 R68, RZ, RZ, -0x1 ;  /* 0xffffffffff447424 */ /* 0x000fce00078e00ff */
[----:B01234-:R-:W-:Y:S05]  /*3790*/  WARPSYNC.COLLECTIVE R68, `(.L_x_24219) ;  /* 0x0000000044087348 */ /* 0x01ffea0003c00000 */
[----:B------:R0:W0:Y:S02]  /*37a0*/  SHFL.IDX P4, R67, R69, R66, R67 ;  /* 0x0000004245437389 */ /* 0x0000240000080043 */
[----:B01234-:R-:W-:Y:S05]  /*37b0*/  ENDCOLLECTIVE ;  /* 0x000000000000791b */ /* 0x01ffea0003800000 */
.L_x_24219:
[----:B------:R-:W-:Y:S05]  /*37c0*/  BSYNC B1 ;  /* 0x0000000000017941 */ /* 0x000fea0003800000 */
.L_x_24218:
[----:B------:R-:W-:Y:S05]  /*37d0*/  BRA `(.L_x_24220) ;  /* 0xffffffe000cc7947 */ /* 0x000fea000383ffff */
.L_x_24177:
[----:B------:R-:W-:Y:S01]  /*37e0*/  BSSY B1, `(.L_x_24221) ;  /* 0x0000007000017945 */ /* 0x000fe20003800000 */
[----:B------:R-:W-:Y:S01]  /*37f0*/  MOV R66, R33 ;  /* 0x0000002100427202 */ /* 0x000fe20000000f00 */
[----:B------:R-:W-:Y:S02]  /*3800*/  IMAD.MOV.U32 R67, RZ, RZ, 0x1f ;  /* 0x0000001fff437424 */ /* 0x000fe400078e00ff */
[----:B------:R-:W-:-:S07]  /*3810*/  IMAD.MOV.U32 R68, RZ, RZ, -0x1 ;  /* 0xffffffffff447424 */ /* 0x000fce00078e00ff */
[----:B01234-:R-:W-:Y:S05]  /*3820*/  WARPSYNC.COLLECTIVE R68, `(.L_x_24222) ;  /* 0x0000000044087348 */ /* 0x01ffea0003c00000 */
[----:B------:R0:W0:Y:S02]  /*3830*/  SHFL.IDX P4, R67, R69, R66, R67 ;  /* 0x0000004245437389 */ /* 0x0000240000080043 */
[----:B01234-:R-:W-:Y:S05]  /*3840*/  ENDCOLLECTIVE ;  /* 0x000000000000791b */ /* 0x01ffea0003800000 */
.L_x_24222:
[----:B------:R-:W-:Y:S05]  /*3850*/  BSYNC B1 ;  /* 0x0000000000017941 */ /* 0x000fea0003800000 */
.L_x_24221:
[----:B------:R-:W-:Y:S05]  /*3860*/  BRA `(.L_x_24223) ;  /* 0xffffffe000c07947 */ /* 0x000fea000383ffff */
.L_x_24179:
[----:B------:R-:W-:Y:S01]  /*3870*/  HFMA2 R67, -RZ, RZ, 0, 1.847743988037109375e-06 ;  /* 0x0000001fff437431 */ /* 0x000fe200000001ff */
[----:B------:R-:W-:Y:S01]  /*3880*/  BSSY B1, `(.L_x_24224) ;  /* 0x0000006000017945 */ /* 0x000fe20003800000 */
[----:B------:R-:W-:Y:S02]  /*3890*/  IMAD.MOV.U32 R66, RZ, RZ, R32 ;  /* 0x000000ffff427224 */ /* 0x000fe400078e0020 */
[----:B------:R-:W-:-:S07]  /*38a0*/  IMAD.MOV.U32 R68, RZ, RZ, -0x1 ;  /* 0xffffffffff447424 */ /* 0x000fce00078e00ff */
[----:B01234-:R-:W-:Y:S05]  /*38b0*/  WARPSYNC.COLLECTIVE R68, `(.L_x_24225) ;  /* 0x0000000044087348 */ /* 0x01ffea0003c00000 */
[----:B------:R0:W0:Y:S02]  /*38c0*/  SHFL.IDX P4, R67, R69, R66, R67 ;  /* 0x0000004245437389 */ /* 0x0000240000080043 */
[----:B01234-:R-:W-:Y:S05]  /*38d0*/  ENDCOLLECTIVE ;  /* 0x000000000000791b */ /* 0x01ffea0003800000 */
.L_x_24225:
[----:B------:R-:W-:Y:S05]  /*38e0*/  BSYNC B1 ;  /* 0x0000000000017941 */ /* 0x000fea0003800000 */
.L_x_24224:
[----:B------:R-:W-:Y:S05]  /*38f0*/  BRA `(.L_x_24226) ;  /* 0xffffffe000b47947 */ /* 0x000fea000383ffff */
.L_x_24181:
[----:B------:R-:W-:Y:S01]  /*3900*/  BSSY B1, `(.L_x_24227) ;  /* 0x0000007000017945 */ /* 0x000fe20003800000 */
[----:B------:R-:W-:Y:S01]  /*3910*/  IMAD.MOV.U32 R66, RZ, RZ, R31 ;  /* 0x000000ffff427224 */ /* 0x000fe200078e001f */
[----:B------:R-:W-:Y:S01]  /*3920*/  MOV R68, 0xffffffff ;  /* 0xffffffff00447802 */ /* 0x000fe20000000f00 */
[----:B------:R-:W-:-:S07]  /*3930*/  IMAD.MOV.U32 R67, RZ, RZ, 0x1f ;  /* 0x0000001fff437424 */ /* 0x000fce00078e00ff */
[----:B01234-:R-:W-:Y:S05]  /*3940*/  WARPSYNC.COLLECTIVE R68, `(.L_x_24228) ;  /* 0x0000000044087348 */ /* 0x01ffea0003c00000 */
[----:B------:R0:W0:Y:S02]  /*3950*/  SHFL.IDX P4, R67, R69, R66, R67 ;  /* 0x0000004245437389 */ /* 0x0000240000080043 */
[----:B01234-:R-:W-:Y:S05]  /*3960*/  ENDCOLLECTIVE ;  /* 0x000000000000791b */ /* 0x01ffea0003800000 */
.L_x_24228:
[----:B------:R-:W-:Y:S05]  /*3970*/  BSYNC B1 ;  /* 0x0000000000017941 */ /* 0x000fea0003800000 */
.L_x_24227:
[----:B------:R-:W-:Y:S05]  /*3980*/  BRA `(.L_x_24229) ;  /* 0xffffffe000a87947 */ /* 0x000fea000383ffff */
.L_x_24183:
[----:B------:R-:W-:Y:S01]  /*3990*/  BSSY B1, `(.L_x_24230) ;  /* 0x0000007000017945 */ /* 0x000fe20003800000 */
[----:B------:R-:W-:Y:S02]  /*39a0*/  IMAD.MOV.U32 R66, RZ, RZ, R30 ;  /* 0x000000ffff427224 */ /* 0x000fe400078e001e */
[----:B------:R-:W-:Y:S02]  /*39b0*/  IMAD.MOV.U32 R67, RZ, RZ, 0x1f ;  /* 0x0000001fff437424 */ /* 0x000fe400078e00ff */
[----:B------:R-:W-:-:S07]  /*39c0*/  IMAD.MOV.U32 R68, RZ, RZ, -0x1 ;  /* 0xffffffffff447424 */ /* 0x000fce00078e00ff */
[----:B01234-:R-:W-:Y:S05]  /*39d0*/  WARPSYNC.COLLECTIVE R68, `(.L_x_24231) ;  /* 0x0000000044087348 */ /* 0x01ffea0003c00000 */
[----:B------:R0:W0:Y:S02]  /*39e0*/  SHFL.IDX P4, R67, R69, R66, R67 ;  /* 0x0000004245437389 */ /* 0x0000240000080043 */
[----:B01234-:R-:W-:Y:S05]  /*39f0*/  ENDCOLLECTIVE ;  /* 0x000000000000791b */ /* 0x01ffea0003800000 */
.L_x_24231:
[----:B------:R-:W-:Y:S05]  /*3a00*/  BSYNC B1 ;  /* 0x0000000000017941 */ /* 0x000fea0003800000 */
.L_x_24230:
[----:B------:R-:W-:Y:S05]  /*3a10*/  BRA `(.L_x_24232) ;  /* 0xffffffe0009c7947 */ /* 0x000fea000383ffff */
.L_x_24185:
[----:B------:R-:W-:Y:S01]  /*3a20*/  BSSY B1, `(.L_x_24233) ;  /* 0x0000007000017945 */ /* 0x000fe20003800000 */
[----:B------:R-:W-:Y:S01]  /*3a30*/  MOV R66, R29 ;  /* 0x0000001d00427202 */ /* 0x000fe20000000f00 */
[----:B------:R-:W-:Y:S02]  /*3a40*/  IMAD.MOV.U32 R67, RZ, RZ, 0x1f ;  /* 0x0000001fff437424 */ /* 0x000fe400078e00ff */
[----:B------:R-:W-:-:S07]  /*3a50*/  IMAD.MOV.U32 R68, RZ, RZ, -0x1 ;  /* 0xffffffffff447424 */ /* 0x000fce00078e00ff */
[----:B01234-:R-:W-:Y:S05]  /*3a60*/  WARPSYNC.COLLECTIVE R68, `(.L_x_24234) ;  /* 0x0000000044087348 */ /* 0x01ffea0003c00000 */
[----:B------:R0:W0:Y:S02]  /*3a70*/  SHFL.IDX P4, R67, R69, R66, R67 ;  /* 0x0000004245437389 */ /* 0x0000240000080043 */
[----:B01234-:R-:W-:Y:S05]  /*3a80*/  ENDCOLLECTIVE ;  /* 0x000000000000791b */ /* 0x01ffea0003800000 */
.L_x_24234:
[----:B------:R-:W-:Y:S05]  /*3a90*/  BSYNC B1 ;  /* 0x0000000000017941 */ /* 0x000fea0003800000 */
.L_x_24233:
[----:B------:R-:W-:Y:S05]  /*3aa0*/  BRA `(.L_x_24235) ;  /* 0xffffffe000907947 */ /* 0x000fea000383ffff */
.L_x_24187:
[----:B------:R-:W-:Y:S01]  /*3ab0*/  HFMA2 R67, -RZ, RZ, 0, 1.847743988037109375e-06 ;  /* 0x0000001fff437431 */ /* 0x000fe200000001ff */
[----:B------:R-:W-:Y:S01]  /*3ac0*/  BSSY B1, `(.L_x_24236) ;  /* 0x0000006000017945 */ /* 0x000fe20003800000 */
[----:B------:R-:W-:Y:S02]  /*3ad0*/  IMAD.MOV.U32 R66, RZ, RZ, R28 ;  /* 0x000000ffff427224 */ /* 0x000fe400078e001c */
[----:B------:R-:W-:-:S07]  /*3ae0*/  IMAD.MOV.U32 R68, RZ, RZ, -0x1 ;  /* 0xffffffffff447424 */ /* 0x000fce00078e00ff */
[----:B01234-:R-:W-:Y:S05]  /*3af0*/  WARPSYNC.COLLECTIVE R68, `(.L_x_24237) ;  /* 0x0000000044087348 */ /* 0x01ffea0003c00000 */
[----:B------:R0:W0:Y:S02]  /*3b00*/  SHFL.IDX P4, R67, R69, R66, R67 ;  /* 0x0000004245437389 */ /* 0x0000240000080043 */
[----:B01234-:R-:W-:Y:S05]  /*3b10*/  ENDCOLLECTIVE ;  /* 0x000000000000791b */ /* 0x01ffea0003800000 */
.L_x_24237:
[----:B------:R-:W-:Y:S05]  /*3b20*/  BSYNC B1 ;  /* 0x0000000000017941 */ /* 0x000fea0003800000 */
.L_x_24236:
[----:B------:R-:W-:Y:S05]  /*3b30*/  BRA `(.L_x_24238) ;  /* 0xffffffe000847947 */ /* 0x000fea000383ffff */
.L_x_24189:
[----:B------:R-:W-:Y:S01]  /*3b40*/  BSSY B1, `(.L_x_24239) ;  /* 0x0000007000017945 */ /* 0x000fe20003800000 */
[----:B------:R-:W-:Y:S01]  /*3b50*/  IMAD.MOV.U32 R66, RZ, RZ, R27 ;  /* 0x000000ffff427224 */ /* 0x000fe200078e001b */
[----:B------:R-:W-:Y:S01]  /*3b60*/  MOV R68, 0xffffffff ;  /* 0xffffffff00447802 */ /* 0x000fe20000000f00 */
[----:B------:R-:W-:-:S07]  /*3b70*/  IMAD.MOV.U32 R67, RZ, RZ, 0x1f ;  /* 0x0000001fff437424 */ /* 0x000fce00078e00ff */
[----:B01234-:R-:W-:Y:S05]  /*3b80*/  WARPSYNC.COLLECTIVE R68, `(.L_x_24240) ;  /* 0x0000000044087348 */ /* 0x01ffea0003c00000 */
[----:B------:R0:W0:Y:S02]  /*3b90*/  SHFL.IDX P4, R67, R69, R66, R67 ;  /* 0x0000004245437389 */ /* 0x0000240000080043 */
[----:B01234-:R-:W-:Y:S05]  /*3ba0*/  ENDCOLLECTIVE ;  /* 0x000000000000791b */ /* 0x01ffea0003800000 */
.L_x_24240:
[----:B------:R-:W-:Y:S05]  /*3bb0*/  BSYNC B1 ;  /* 0x0000000000017941 */ /* 0x000fea0003800000 */
.L_x_24239:
[----:B------:R-:W-:Y:S05]  /*3bc0*/  BRA `(.L_x_24241) ;  /* 0xffffffe000787947 */ /* 0x000fea000383ffff */
.L_x_24191:
[----:B------:R-:W-:Y:S01]  /*3bd0*/  BSSY B1, `(.L_x_24242) ;  /* 0x0000007000017945 */ /* 0x000fe20003800000 */
[----:B------:R-:W-:Y:S01]  /*3be0*/  IMAD.MOV.U32 R66, RZ, RZ, R26 ;  /* 0x000000ffff427224 */ /* 0x000fe200078e001a */
[----:B------:R-:W-:Y:S01]  /*3bf0*/  MOV R68, 0xffffffff ;  /* 0xffffffff00447802 */ /* 0x000fe20000000f00 */
[----:B------:R-:W-:-:S07]  /*3c00*/  IMAD.MOV.U32 R67, RZ, RZ, 0x1f ;  /* 0x0000001fff437424 */ /* 0x000fce00078e00ff */
[----:B01234-:R-:W-:Y:S05]  /*3c10*/  WARPSYNC.COLLECTIVE R68, `(.L_x_24243) ;  /* 0x0000000044087348 */ /* 0x01ffea0003c00000 */
[----:B------:R0:W0:Y:S02]  /*3c20*/  SHFL.IDX P4, R67, R69, R66, R67 ;  /* 0x0000004245437389 */ /* 0x0000240000080043 */
[----:B01234-:R-:W-:Y:S05]  /*3c30*/  ENDCOLLECTIVE ;  /* 0x000000000000791b */ /* 0x01ffea0003800000 */
.L_x_24243:
[----:B------:R-:W-:Y:S05]  /*3c40*/  BSYNC B1 ;  /* 0x0000000000017941 */ /* 0x000fea0003800000 */
.L_x_24242:
[----:B------:R-:W-:Y:S05]  /*3c50*/  BRA `(.L_x_24244) ;  /* 0xffffffe0006c7947 */ /* 0x000fea000383ffff */
.L_x_24193:
[----:B------:R-:W-:Y:S01]  /*3c60*/  BSSY B1, `(.L_x_24245) ;  /* 0x0000007000017945 */ /* 0x000fe20003800000 */
[----:B------:R-:W-:Y:S01]  /*3c70*/  IMAD.MOV.U32 R66, RZ, RZ, R25 ;  /* 0x000000ffff427224 */ /* 0x000fe200078e0019 */
[----:B------:R-:W-:Y:S01]  /*3c80*/  MOV R68, 0xffffffff ;  /* 0xffffffff00447802 */ /* 0x000fe20000000f00 */
[----:B------:R-:W-:-:S07]  /*3c90*/  IMAD.MOV.U32 R67, RZ, RZ, 0x1f ;  /* 0x0000001fff437424 */ /* 0x000fce00078e00ff */
[----:B01234-:R-:W-:Y:S05]  /*3ca0*/  WARPSYNC.COLLECTIVE R68, `(.L_x_24246) ;  /* 0x0000000044087348 */ /* 0x01ffea0003c00000 */
[----:B------:R0:W0:Y:S02]  /*3cb0*/  SHFL.IDX P4, R67, R69, R66, R67 ;  /* 0x0000004245437389 */ /* 0x0000240000080043 */
[----:B01234-:R-:W-:Y:S05]  /*3cc0*/  ENDCOLLECTIVE ;  /* 0x000000000000791b */ /* 0x01ffea0003800000 */
.L_x_24246:
[----:B------:R-:W-:Y:S05]  /*3cd0*/  BSYNC B1 ;  /* 0x0000000000017941 */ /* 0x000fea0003800000 */
.L_x_24245:
[----:B------:R-:W-:Y:S05]  /*3ce0*/  BRA `(.L_x_24247) ;  /* 0xffffffe000607947 */ /* 0x000fea000383ffff */
.L_x_24195:
[----:B------:R-:W-:Y:S01]  /*3cf0*/  BSSY B1, `(.L_x_24248) ;  /* 0x0000007000017945 */ /* 0x000fe20003800000 */
[----:B------:R-:W-:Y:S01]  /*3d00*/  IMAD.MOV.U32 R66, RZ, RZ, R24 ;  /* 0x000000ffff427224 */ /* 0x000fe200078e0018 */
[----:B------:R-:W-:Y:S01]  /*3d10*/  MOV R68, 0xffffffff ;  /* 0xffffffff00447802 */ /* 0x000fe20000000f00 */
[----:B------:R-:W-:-:S07]  /*3d20*/  IMAD.MOV.U32 R67, RZ, RZ, 0x1f ;  /* 0x0000001fff437424 */ /* 0x000fce00078e00ff */
[----:B01234-:R-:W-:Y:S05]  /*3d30*/  WARPSYNC.COLLECTIVE R68, `(.L_x_24249) ;  /* 0x0000000044087348 */ /* 0x01ffea0003c00000 */
[----:B------:R0:W0:Y:S02]  /*3d40*/  SHFL.IDX P4, R67, R69, R66, R67 ;  /* 0x0000004245437389 */ /* 0x0000240000080043 */
[----:B01234-:R-:W-:Y:S05]  /*3d50*/  ENDCOLLECTIVE ;  /* 0x000000000000791b */ /* 0x01ffea0003800000 */
.L_x_24249:
[----:B------:R-:W-:Y:S05]  /*3d60*/  BSYNC B1 ;  /* 0x0000000000017941 */ /* 0x000fea0003800000 */
.L_x_24248:
[----:B------:R-:W-:Y:S05]  /*3d70*/  BRA `(.L_x_24250) ;  /* 0xffffffe000547947 */ /* 0x000fea000383ffff */
.L_x_24197:
[----:B------:R-:W-:Y:S01]  /*3d80*/  BSSY B1, `(.L_x_24251) ;  /* 0x0000007000017945 */ /* 0x000fe20003800000 */
[----:B------:R-:W-:Y:S01]  /*3d90*/  IMAD.MOV.U32 R66, RZ, RZ, R23 ;  /* 0x000000ffff427224 */ /* 0x000fe200078e0017 */
[----:B------:R-:W-:Y:S01]  /*3da0*/  MOV R68, 0xffffffff ;  /* 0xffffffff00447802 */ /* 0x000fe20000000f00 */
[----:B------:R-:W-:-:S07]  /*3db0*/  IMAD.MOV.U32 R67, RZ, RZ, 0x1f ;  /* 0x0000001fff437424 */ /* 0x000fce00078e00ff */
[----:B01234-:R-:W-:Y:S05]  /*3dc0*/  WARPSYNC.COLLECTIVE R68, `(.L_x_24252) ;  /* 0x0000000044087348 */ /* 0x01ffea0003c00000 */
[----:B------:R0:W0:Y:S02]  /*3dd0*/  SHFL.IDX P4, R67, R69, R66, R67 ;  /* 0x0000004245437389 */ /* 0x0000240000080043 */
[----:B01234-:R-:W-:Y:S05]  /*3de0*/  ENDCOLLECTIVE ;  /* 0x000000000000791b */ /* 0x01ffea0003800000 */
.L_x_24252:
[----:B------:R-:W-:Y:S05]  /*3df0*/  BSYNC B1 ;  /* 0x0000000000017941 */ /* 0x000fea0003800000 */
.L_x_24251:
[----:B------:R-:W-:Y:S05]  /*3e00*/  BRA `(.L_x_24253) ;  /* 0xffffffe000487947 */ /* 0x000fea000383ffff */
.L_x_24199:
[----:B------:R-:W-:Y:S01]  /*3e10*/  BSSY B1, `(.L_x_24254) ;  /* 0x0000007000017945 */ /* 0x000fe20003800000 */
[----:B------:R-:W-:Y:S01]  /*3e20*/  IMAD.MOV.U32 R66, RZ, RZ, R22 ;  /* 0x000000ffff427224 */ /* 0x000fe200078e0016 */
[----:B------:R-:W-:Y:S01]  /*3e30*/  MOV R68, 0xffffffff ;  /* 0xffffffff00447802 */ /* 0x000fe20000000f00 */
[----:B------:R-:W-:-:S07]  /*3e40*/  IMAD.MOV.U32 R67, RZ, RZ, 0x1f ;  /* 0x0000001fff437424 */ /* 0x000fce00078e00ff */
[----:B01234-:R-:W-:Y:S05]  /*3e50*/  WARPSYNC.COLLECTIVE R68, `(.L_x_24255) ;  /* 0x0000000044087348 */ /* 0x01ffea0003c00000 */
[----:B------:R0:W0:Y:S02]  /*3e60*/  SHFL.IDX P4, R67, R69, R66, R67 ;  /* 0x0000004245437389 */ /* 0x0000240000080043 */
[----:B01234-:R-:W-:Y:S05]  /*3e70*/  ENDCOLLECTIVE ;  /* 0x000000000000791b */ /* 0x01ffea0003800000 */
.L_x_24255:
[----:B------:R-:W-:Y:S05]  /*3e80*/  BSYNC B1 ;  /* 0x0000000000017941 */ /* 0x000fea0003800000 */
.L_x_24254:
[----:B------:R-:W-:Y:S05]  /*3e90*/  BRA `(.L_x_24256) ;  /* 0xffffffe0003c7947 */ /* 0x000fea000383ffff */
        .weak           $__internal_469_$__cuda_sm20_div_s16
        .type           $__internal_469_$__cuda_sm20_div_s16,@function
        .size           $__internal_469_$__cuda_sm20_div_s16,(.L_x_38972 - $__internal_469_$__cuda_sm20_div_s16)
$__internal_469_$__cuda_sm20_div_s16:
        /* <DEDUP_REMOVED lines=23> */
[----:B------:R-:W-:Y:S05]  /*4010*/  RET.REL.NODEC R34 `(_Z9cuda_gemmIiLi128ELi2ELi1ELi16ELi128ELi128ELi64ELi0ELi0EEviiiPT_S1_S1_iii) ;  /* 0xffffffbc22f87950 */ /* 0x000fea0003c3ffff */
.L_x_24257:
        /* <DEDUP_REMOVED lines=14> */
.L_x_38972:


//--------------------- .text._Z9cuda_gemmIiLi128ELi2ELi1ELi16ELi64ELi64ELi64ELi1ELi1EEviiiPT_S1_S1_iii --------------------------
	.section	.text._Z9cuda_gemmIiLi128ELi2ELi1ELi16ELi64ELi64ELi64ELi1ELi1EEviiiPT_S1_S1_iii,"ax",@progbits
	.align	128
        .global         _Z9cuda_gemmIiLi128ELi2ELi1ELi16ELi64ELi64ELi64ELi1ELi1EEviiiPT_S1_S1_iii
        .type           _Z9cuda_gemmIiLi128ELi2ELi1ELi16ELi64ELi64ELi64ELi1ELi1EEviiiPT_S1_S1_iii,@function
        .size           _Z9cuda_gemmIiLi128ELi2ELi1ELi16ELi64ELi64ELi64ELi1ELi1EEviiiPT_S1_S1_iii,(.L_x_39723 - _Z9cuda_gemmIiLi128ELi2ELi1ELi16ELi64ELi64ELi64ELi1ELi1EEviiiPT_S1_S1_iii)
        .other          _Z9cuda_gemmIiLi128ELi2ELi1ELi16ELi64ELi64ELi64ELi1ELi1EEviiiPT_S1_S1_iii,@"STO_CUDA_ENTRY STV_DEFAULT"
_Z9cuda_gemmIiLi128ELi2ELi1ELi16ELi64ELi64ELi64ELi1ELi1EEviiiPT_S1_S1_iii:
.text._Z9cuda_gemmIiLi128ELi2ELi1ELi16ELi64ELi64ELi64ELi1ELi1EEviiiPT_S1_S1_iii:
        /* <DEDUP_REMOVED lines=44> */
.L_x_24266:
        /* <DEDUP_REMOVED lines=17> */
.L_x_24261:
[----:B------:R-:W-:Y:S05]  /*03d0*/  BSYNC.RECONVERGENT B1 ;  /* 0x0000000000017941 */ /* 0x000fea0003800200 */
.L_x_24260:
[----:B------:R-:W-:Y:S05]  /*03e0*/  @!P0 BRA `(.L_x_24259) ;  /* 0x0000000000308947 */ /* 0x000fea0003800000 */
[----:B------:R-:W-:-:S07]  /*03f0*/  LEA R6, R4, UR4, 0x2 ;  /* 0x0000000404067c11 */ /* 0x000fce000f8e10ff */
.L_x_24262:
        /* <DEDUP_REMOVED lines=11> */
.L_x_24259:
[----:B------:R-:W-:Y:S05]  /*04b0*/  BSYNC.RECONVERGENT B0 ;  /* 0x0000000000007941 */ /* 0x000fea0003800200 */
.L_x_24258:
        /* <DEDUP_REMOVED lines=14> */
.L_x_24265:
        /* <DEDUP_REMOVED lines=8> */
.L_x_24264:
[----:B------:R-:W-:Y:S05]  /*0620*/  BSYNC.RECONVERGENT B0 ;  /* 0x0000000000007941 */ /* 0x000fea0003800200 */
.L_x_24263:
[----:B------:R-:W-:-:S05]  /*0630*/  IMAD.IADD R15, R0, 0x1, R15 ;  /* 0x00000001000f7824 */ /* 0x000fca00078e020f */
[----:B------:R-:W-:-:S13]  /*0640*/  ISETP.GE.U32.AND P0, PT, R15, R2, PT ;  /* 0x000000020f00720c */ /* 0x000fda0003f06070 */
[----:B------:R-:W-:Y:S05]  /*0650*/  @!P0 BRA `(.L_x_24266) ;  /* 0xfffffffc00188947 */ /* 0x000fea000383ffff */
[----:B------:R-:W-:Y:S05]  /*0660*/  EXIT ;  /* 0x000000000000794d */ /* 0x000fea0003800000 */
.L_x_24267:
        /* <DEDUP_REMOVED lines=9> */
.L_x_39723:


//--------------------- .text._Z9cuda_gemmIiLi128ELi2ELi1ELi16ELi64ELi64ELi64ELi1ELi0EEviiiPT_S1_S1_iii --------------------------
	.section	.text._Z9cuda_gemmIiLi128ELi2ELi1ELi16ELi64ELi64ELi64ELi1ELi0EEviiiPT_S1_S1_iii,"ax",@progbits
	.align	128
        .global         _Z9cuda_gemmIiLi128ELi2ELi1ELi16ELi64ELi64ELi64ELi1ELi0EEviiiPT_S1_S1_iii
        .type           _Z9cuda_gemmIiLi128ELi2ELi1ELi16ELi64ELi64ELi64ELi1ELi0EEviiiPT_S1_S1_iii,@function
        .size           _Z9cuda_gemmIiLi128ELi2ELi1ELi16ELi64ELi64ELi64ELi1ELi0EEviiiPT_S1_S1_iii,(.L_x_38973 - _Z9cuda_gemmIiLi128ELi2ELi1ELi16ELi64ELi64ELi64ELi1ELi0EEviiiPT_S1_S1_iii)
        .other          _Z9cuda_gemmIiLi128ELi2ELi1ELi16ELi64ELi64ELi64ELi1ELi0EEviiiPT_S1_S1_iii,@"STO_CUDA_ENTRY STV_DEFAULT"
_Z9cuda_gemmIiLi128ELi2ELi1ELi16ELi64ELi64ELi64ELi1ELi0EEviiiPT_S1_S1_iii:
.text._Z9cuda_gemmIiLi128ELi2ELi1ELi16ELi64ELi64ELi64ELi1ELi0EEviiiPT_S1_S1_iii:
        /* <DEDUP_REMOVED lines=206> */
[----:B------:R-:W-:Y:S05]  /*0ce0*/  CALL.REL.NOINC `($__internal_470_$__cuda_sm20_div_s16) ;  /* 0x0000002000d87944 */ /* 0x000fea0003c00000 */
        /* <DEDUP_REMOVED lines=9> */
.L_x_24319:
        /* <DEDUP_REMOVED lines=30> */
.L_x_24271:
[----:B------:R-:W-:Y:S05]  /*0f60*/  BSYNC.RECONVERGENT B1 ;  /* 0x0000000000017941 */ /* 0x000fea0003800200 */
.L_x_24270:
[----:B------:R-:W-:Y:S05]  /*0f70*/  @!P1 BRA `(.L_x_24269) ;  /* 0x00000000004c9947 */ /* 0x000fea0003800000 */
[----:B------:R-:W2:Y:S01]  /*0f80*/  S2UR UR10, SR_CgaCtaId ;  /* 0x00000000000a79c3 */ /* 0x000ea20000008800 */
[----:B------:R-:W-:Y:S02]  /*0f90*/  UMOV UR5, 0x400 ;  /* 0x0000040000057882 */ /* 0x000fe40000000000 */
[----:B------:R-:W-:-:S04]  /*0fa0*/  UIADD3 UR5, UPT, UPT, UR5, 0x900, URZ ;  /* 0x0000090005057890 */ /* 0x000fc8000fffe0ff */
[----:B--2---:R-:W-:-:S06]  /*0fb0*/  ULEA UR5, UR10, UR5, 0x18 ;  /* 0x000000050a057291 */ /* 0x004fcc000f8ec0ff */
[----:B01----:R-:W-:-:S07]  /*0fc0*/  LEA R35, R34, UR5, 0x2 ;  /* 0x0000000522237c11 */ /* 0x003fce000f8e10ff */
.L_x_24272:
        /* <DEDUP_REMOVED lines=14> */
.L_x_24269:
[----:B------:R-:W-:Y:S05]  /*10b0*/  BSYNC.RECONVERGENT B0 ;  /* 0x0000000000007941 */ /* 0x000fea0003800200 */
.L_x_24268:
[----:B-12---:R-:W-:Y:S01]  /*10c0*/  HFMA2 R43, -RZ, RZ, 0, 0 ;  /* 0x00000000ff2b7431 */ /* 0x006fe200000001ff */
[----:B------:R-:W-:Y:S01]  /*10d0*/  PLOP3.LUT P0, PT, PT, PT, PT, 0x80, 0x8 ;  /* 0x000000000008781c */ /* 0x000fe20003f0f070 */
[----:B------:R-:W1:-:S12]  /*10e0*/  LDCU UR10, c[0x0][0x3a8] ;  /* 0x00007500ff0a77ac */ /* 0x000e580008000800 */
.L_x_24315:
        /* <DEDUP_REMOVED lines=12> */
.L_x_24275:
        /* <DEDUP_REMOVED lines=10> */
.L_x_24274:
[----:B-1----:R-:W-:Y:S05]  /*1250*/  BSYNC.RECONVERGENT B0 ;  /* 0x0000000000007941 */ /* 0x002fea0003800200 */
.L_x_24273:
[----:B------:R-:W-:Y:S01]  /*1260*/  IADD3 R43, PT, PT, R43, UR6, RZ ;  /* 0x000000062b2b7c10 */ /* 0x000fe2000fffe0ff */
[----:B--2---:R-:W-:-:S07]  /*1270*/  IMAD.MOV.U32 R44, RZ, RZ, RZ ;  /* 0x000000ffff2c7224 */ /* 0x004fce00078e00ff */
.L_x_24314:
[----:B------:R-:W0:Y:S02]  /*1280*/  S2R R34, SR_TID.X ;  /* 0x0000000000227919 */ /* 0x000e240000002100 */
[----:B0-----:R-:W-:Y:S02]  /*1290*/  LOP3.LUT R35, R34, 0xf, RZ, 0xc0, !PT ;  /* 0x0000000f22237812 */ /* 0x001fe400078ec0ff */
[----:B------:R-:W-:-:S03]  /*12a0*/  SHF.R.U32.HI R46, RZ, 0x4, R34 ;  /* 0x00000004ff2e7819 */ /* 0x000fc60000011622 */
[----:B-1234-:R-:W-:-:S07]  /*12b0*/  IMAD.IADD R48, R35, 0x1, R44 ;  /* 0x0000000123307824 */ /* 0x01efce00078e022c */
.L_x_24276:
        /* <DEDUP_REMOVED lines=18> */
.L_x_24313:
        /* <DEDUP_REMOVED lines=88> */
.L_x_24312:
        /* <DEDUP_REMOVED lines=11> */
.L_x_24321:
[----:B0--3--:R-:W-:-:S07]  /*1a10*/  IMAD R34, R46, R69, RZ ;  /* 0x000000452e227224 */ /* 0x009fce00078e02ff */
.L_x_24280:
[----:B------:R-:W-:-:S13]  /*1a20*/  ISETP.GE.AND P3, PT, R64, 0x2, PT ;  /* 0x000000024000780c */ /* 0x000fda0003f66270 */
[----:B------:R-:W-:Y:S05]  /*1a30*/  @!P3 BRA `(.L_x_24282) ;  /* 0x000000000010b947 */ /* 0x000fea0003800000 */
[----:B------:R-:W-:-:S03]  /*1a40*/  UMOV UR5, 0xffffffff ;  /* 0xffffffff00057882 */ /* 0x000fc60000000000 */
[----:B------:R-:W-:Y:S05]  /*1a50*/  BRA.DIV UR5, `(.L_x_24283) ;  /* 0x0000000e055c7947 */ /* 0x000fea000b800000 */
[----:B------:R3:W4:Y:S02]  /*1a60*/  SHFL.IDX PT, R65, R68, R4, 0x1f ;  /* 0x00001f0444417589 */ /* 0x00072400000e0000 */
.L_x_24324:
[----:B----4-:R-:W-:-:S07]  /*1a70*/  IMAD R34, R47, R65, R34 ;  /* 0x000000412f227224 */ /* 0x010fce00078e0222 */
.L_x_24282:
[----:B------:R-:W-:-:S13]  /*1a80*/  ISETP.GE.AND P3, PT, R64, 0x3, PT ;  /* 0x000000034000780c */ /* 0x000fda0003f66270 */
[----:B------:R-:W-:Y:S05]  /*1a90*/  @!P3 BRA `(.L_x_24284) ;  /* 0x000000000010b947 */ /* 0x000fea0003800000 */
[----:B------:R-:W-:-:S03]  /*1aa0*/  UMOV UR5, 0xffffffff ;  /* 0xffffffff00057882 */ /* 0x000fc60000000000 */
[----:B------:R-:W-:Y:S05]  /*1ab0*/  BRA.DIV UR5, `(.L_x_24285) ;  /* 0x0000000e05687947 */ /* 0x000fea000b800000 */
[----:B------:R4:W0:Y:S02]  /*1ac0*/  SHFL.IDX PT, R65, R68, R5, 0x1f ;  /* 0x00001f0544417589 */ /* 0x00082400000e0000 */
.L_x_24327:
[----:B0-----:R-:W-:-:S07]  /*1ad0*/  IMAD R34, R48, R65, R34 ;  /* 0x0000004130227224 */ /* 0x001fce00078e0222 */
.L_x_24284:
[----:B------:R-:W-:-:S13]  /*1ae0*/  ISETP.GE.AND P3, PT, R64, 0x4, PT ;  /* 0x000000044000780c */ /* 0x000fda0003f66270 */
[----:B------:R-:W-:Y:S05]  /*1af0*/  @!P3 BRA `(.L_x_24286) ;  /* 0x000000000010b947 */ /* 0x000fea0003800000 */
[----:B------:R-:W-:-:S03]  /*1b00*/  UMOV UR5, 0xffffffff ;  /* 0xffffffff00057882 */ /* 0x000fc60000000000 */
[----:B------:R-:W-:Y:S05]  /*1b10*/  BRA.DIV UR5, `(.L_x_24287) ;  /* 0x0000000e05747947 */ /* 0x000fea000b800000 */
[----:B------:R0:W0:Y:S02]  /*1b20*/  SHFL.IDX PT, R65, R68, R6, 0x1f ;  /* 0x00001f0644417589 */ /* 0x00002400000e0000 */
.L_x_24330:
[----:B0-----:R-:W-:-:S07]  /*1b30*/  IMAD R34, R49, R65, R34 ;  /* 0x0000004131227224 */ /* 0x001fce00078e0222 */
.L_x_24286:
[----:B------:R-:W-:-:S13]  /*1b40*/  ISETP.GE.AND P3, PT, R64, 0x5, PT ;  /* 0x000000054000780c */ /* 0x000fda0003f66270 */
[----:B------:R-:W-:Y:S05]  /*1b50*/  @!P3 BRA `(.L_x_24288) ;  /* 0x000000000010b947 */ /* 0x000fea0003800000 */
[----:B------:R-:W-:-:S03]  /*1b60*/  UMOV UR5, 0xffffffff ;  /* 0xffffffff00057882 */ /* 0x000fc60000000000 */
[----:B------:R-:W-:Y:S05]  /*1b70*/  BRA.DIV UR5, `(.L_x_24289) ;  /* 0x0000000e05807947 */ /* 0x000fea000b800000 */
[----:B------:R0:W0:Y:S02]  /*1b80*/  SHFL.IDX PT, R65, R68, R7, 0x1f ;  /* 0x00001f0744417589 */ /* 0x00002400000e0000 */
.L_x_24333:
[----:B0-----:R-:W-:-:S07]  /*1b90*/  IMAD R34, R50, R65, R34 ;  /* 0x0000004132227224 */ /* 0x001fce00078e0222 */
.L_x_24288:
[----:B------:R-:W-:-:S13]  /*1ba0*/  ISETP.GE.AND P3, PT, R64, 0x6, PT ;  /* 0x000000064000780c */ /* 0x000fda0003f66270 */
[----:B------:R-:W-:Y:S05]  /*1bb0*/  @!P3 BRA `(.L_x_24290) ;  /* 0x000000000010b947 */ /* 0x000fea0003800000 */
[----:B------:R-:W-:-:S03]  /*1bc0*/  UMOV UR5, 0xffffffff ;  /* 0xffffffff00057882 */ /* 0x000fc60000000000 */
[----:B------:R-:W-:Y:S05]  /*1bd0*/  BRA.DIV UR5, `(.L_x_24291) ;  /* 0x0000000e058c7947 */ /* 0x000fea000b800000 */
[----:B------:R0:W0:Y:S02]  /*1be0*/  SHFL.IDX PT, R65, R68, R8, 0x1f ;  /* 0x00001f0844417589 */ /* 0x00002400000e0000 */
.L_x_24336:
[----:B0-----:R-:W-:-:S07]  /*1bf0*/  IMAD R34, R51, R65, R34 ;  /* 0x0000004133227224 */ /* 0x001fce00078e0222 */
.L_x_24290:
[----:B------:R-:W-:-:S13]  /*1c00*/  ISETP.GE.AND P3, PT, R64, 0x7, PT ;  /* 0x000000074000780c */ /* 0x000fda0003f66270 */
[----:B------:R-:W-:Y:S05]  /*1c10*/  @!P3 BRA `(.L_x_24292) ;  /* 0x000000000010b947 */ /* 0x000fea0003800000 */
[----:B------:R-:W-:-:S03]  /*1c20*/  UMOV UR5, 0xffffffff ;  /* 0xffffffff00057882 */ /* 0x000fc60000000000 */
[----:B------:R-:W-:Y:S05]  /*1c30*/  BRA.DIV UR5, `(.L_x_24293) ;  /* 0x0000000e05987947 */ /* 0x000fea000b800000 */
[----:B------:R0:W0:Y:S02]  /*1c40*/  SHFL.IDX PT, R65, R68, R9, 0x1f ;  /* 0x00001f0944417589 */ /* 0x00002400000e0000 */
.L_x_24339:
[----:B0-----:R-:W-:-:S07]  /*1c50*/  IMAD R34, R52, R65, R34 ;  /* 0x0000004134227224 */ /* 0x001fce00078e0222 */
.L_x_24292:
[----:B------:R-:W-:-:S13]  /*1c60*/  ISETP.GE.AND P3, PT, R64, 0x8, PT ;  /* 0x000000084000780c */ /* 0x000fda0003f66270 */
[----:B------:R-:W-:Y:S05]  /*1c70*/  @!P3 BRA `(.L_x_24294) ;  /* 0x000000000010b947 */ /* 0x000fea0003800000 */
[----:B------:R-:W-:-:S03]  /*1c80*/  UMOV UR5, 0xffffffff ;  /* 0xffffffff00057882 */ /* 0x000fc60000000000 */
[----:B------:R-:W-:Y:S05]  /*1c90*/  BRA.DIV UR5, `(.L_x_24295) ;  /* 0x0000000e05a47947 */ /* 0x000fea000b800000 */
[----:B------:R0:W0:Y:S02]  /*1ca0*/  SHFL.IDX PT, R65, R68, R10, 0x1f ;  /* 0x00001f0a44417589 */ /* 0x00002400000e0000 */
.L_x_24342:
[----:B01----:R-:W-:-:S07]  /*1cb0*/  IMAD R34, R53, R65, R34 ;  /* 0x0000004135227224 */ /* 0x003fce00078e0222 */
.L_x_24294:
[----:B------:R-:W-:-:S13]  /*1cc0*/  ISETP.GE.AND P3, PT, R64, 0x9, PT ;  /* 0x000000094000780c */ /* 0x000fda0003f66270 */
[----:B------:R-:W-:Y:S05]  /*1cd0*/  @!P3 BRA `(.L_x_24296) ;  /* 0x000000000010b947 */ /* 0x000fea0003800000 */
[----:B------:R-:W-:-:S03]  /*1ce0*/  UMOV UR5, 0xffffffff ;  /* 0xffffffff00057882 */ /* 0x000fc60000000000 */
[----:B------:R-:W-:Y:S05]  /*1cf0*/  BRA.DIV UR5, `(.L_x_24297) ;  /* 0x0000000e05b07947 */ /* 0x000fea000b800000 */
[----:B------:R0:W0:Y:S02]  /*1d00*/  SHFL.IDX PT, R65, R68, R11, 0x1f ;  /* 0x00001f0b44417589 */ /* 0x00002400000e0000 */
.L_x_24345:
[----:B0-----:R-:W-:-:S07]  /*1d10*/  IMAD R34, R54, R65, R34 ;  /* 0x0000004136227224 */ /* 0x001fce00078e0222 */
.L_x_24296:
[----:B------:R-:W-:-:S13]  /*1d20*/  ISETP.GE.AND P3, PT, R64, 0xa, PT ;  /* 0x0000000a4000780c */ /* 0x000fda0003f66270 */
[----:B------:R-:W-:Y:S05]  /*1d30*/  @!P3 BRA `(.L_x_24298) ;  /* 0x000000000010b947 */ /* 0x000fea0003800000 */
[----:B------:R-:W-:-:S03]  /*1d40*/  UMOV UR5, 0xffffffff ;  /* 0xffffffff00057882 */ /* 0x000fc60000000000 */
[----:B------:R-:W-:Y:S05]  /*1d50*/  BRA.DIV UR5, `(.L_x_24299) ;  /* 0x0000000e05bc7947 */ /* 0x000fea000b800000 */
[----:B------:R0:W0:Y:S02]  /*1d60*/  SHFL.IDX PT, R65, R68, R12, 0x1f ;  /* 0x00001f0c44417589 */ /* 0x00002400000e0000 */
.L_x_24348:
[----:B0-----:R-:W-:-:S07]  /*1d70*/  IMAD R34, R55, R65, R34 ;  /* 0x0000004137227224 */ /* 0x001fce00078e0222 */
.L_x_24298:
[----:B------:R-:W-:-:S13]  /*1d80*/  ISETP.GE.AND P3, PT, R64, 0xb, PT ;  /* 0x0000000b4000780c */ /* 0x000fda0003f66270 */
[----:B------:R-:W-:Y:S05]  /*1d90*/  @!P3 BRA `(.L_x_24300) ;  /* 0x000000000010b947 */ /* 0x000fea0003800000 */
[----:B------:R-:W-:-:S03]  /*1da0*/  UMOV UR5, 0xffffffff ;  /* 0xffffffff00057882 */ /* 0x000fc60000000000 */
[----:B------:R-:W-:Y:S05]  /*1db0*/  BRA.DIV UR5, `(.L_x_24301) ;  /* 0x0000000e05c87947 */ /* 0x000fea000b800000 */
[----:B------:R0:W0:Y:S02]  /*1dc0*/  SHFL.IDX PT, R65, R68, R13, 0x1f ;  /* 0x00001f0d44417589 */ /* 0x00002400000e0000 */
.L_x_24351:
[----:B0-----:R-:W-:-:S07]  /*1dd0*/  IMAD R34, R56, R65, R34 ;  /* 0x0000004138227224 */ /* 0x001fce00078e0222 */
.L_x_24300:
[----:B------:R-:W-:-:S13]  /*1de0*/  ISETP.GE.AND P3, PT, R64, 0xc, PT ;  /* 0x0000000c4000780c */ /* 0x000fda0003f66270 */
[----:B------:R-:W-:Y:S05]  /*1df0*/  @!P3 BRA `(.L_x_24302) ;  /* 0x000000000010b947 */ /* 0x000fea0003800000 */
[----:B------:R-:W-:-:S03]  /*1e00*/  UMOV UR5, 0xffffffff ;  /* 0xffffffff00057882 */ /* 0x000fc60000000000 */
[----:B------:R-:W-:Y:S05]  /*1e10*/  BRA.DIV UR5, `(.L_x_24303) ;  /* 0x0000000e05d47947 */ /* 0x000fea000b800000 */
[----:B------:R0:W0:Y:S02]  /*1e20*/  SHFL.IDX PT, R65, R68, R14, 0x1f ;  /* 0x00001f0e44417589 */ /* 0x00002400000e0000 */
.L_x_24354:
[----:B0-----:R-:W-:-:S07]  /*1e30*/  IMAD R34, R57, R65, R34 ;  /* 0x0000004139227224 */ /* 0x001fce00078e0222 */
.L_x_24302:
[----:B------:R-:W-:-:S13]  /*1e40*/  ISETP.GE.AND P3, PT, R64, 0xd, PT ;  /* 0x0000000d4000780c */ /* 0x000fda0003f66270 */
[----:B------:R-:W-:Y:S05]  /*1e50*/  @!P3 BRA `(.L_x_24304) ;  /* 0x000000000010b947 */ /* 0x000fea0003800000 */
[----:B------:R-:W-:-:S03]  /*1e60*/  UMOV UR5, 0xffffffff ;  /* 0xffffffff00057882 */ /* 0x000fc60000000000 */
[----:B------:R-:W-:Y:S05]  /*1e70*/  BRA.DIV UR5, `(.L_x_24305) ;  /* 0x0000000e05e07947 */ /* 0x000fea000b800000 */
[----:B------:R0:W0:Y:S02]  /*1e80*/  SHFL.IDX PT, R65, R68, R15, 0x1f ;  /* 0x00001f0f44417589 */ /* 0x00002400000e0000 */
.L_x_24357:
[----:B0-----:R-:W-:-:S07]  /*1e90*/  IMAD R34, R58, R65, R34 ;  /* 0x000000413a227224 */ /* 0x001fce00078e0222 */
.L_x_24304:
[----:B------:R-:W-:-:S13]  /*1ea0*/  ISETP.GE.AND P3, PT, R64, 0xe, PT ;  /* 0x0000000e4000780c */ /* 0x000fda0003f66270 */
[----:B------:R-:W-:Y:S05]  /*1eb0*/  @!P3 BRA `(.L_x_24306) ;  /* 0x000000000010b947 */ /* 0x000fea0003800000 */
[----:B------:R-:W-:-:S03]  /*1ec0*/  UMOV UR5, 0xffffffff ;  /* 0xffffffff00057882 */ /* 0x000fc60000000000 */
[----:B------:R-:W-:Y:S05]  /*1ed0*/  BRA.DIV UR5, `(.L_x_24307) ;  /* 0x0000000e05ec7947 */ /* 0x000fea000b800000 */
[----:B------:R0:W0:Y:S02]  /*1ee0*/  SHFL.IDX PT, R65, R68, R16, 0x1f ;  /* 0x00001f1044417589 */ /* 0x00002400000e0000 */
.L_x_24360:
[----:B0-----:R-:W-:-:S07]  /*1ef0*/  IMAD R34, R59, R65, R34 ;  /* 0x000000413b227224 */ /* 0x001fce00078e0222 */
.L_x_24306:
[----:B------:R-:W-:-:S13]  /*1f00*/  ISETP.GE.AND P3, PT, R64, 0xf, PT ;  /* 0x0000000f4000780c */ /* 0x000fda0003f66270 */
[----:B------:R-:W-:Y:S05]  /*1f10*/  @!P3 BRA `(.L_x_24308) ;  /* 0x000000000010b947 */ /* 0x000fea0003800000 */
[----:B------:R-:W-:-:S03]  /*1f20*/  UMOV UR5, 0xffffffff ;  /* 0xffffffff00057882 */ /* 0x000fc60000000000 */
[----:B------:R-:W-:Y:S05]  /*1f30*/  BRA.DIV UR5, `(.L_x_24309) ;  /* 0x0000000e05f87947 */ /* 0x000fea000b800000 */
[----:B------:R0:W0:Y:S02]  /*1f40*/  SHFL.IDX PT, R65, R68, R17, 0x1f ;  /* 0x00001f1144417589 */ /* 0x00002400000e0000 */
.L_x_24363:
[----:B0-----:R-:W-:-:S07]  /*1f50*/  IMAD R34, R60, R65, R34 ;  /* 0x000000413c227224 */ /* 0x001fce00078e0222 */
.L_x_24308:
[----:B------:R-:W-:-:S13]  /*1f60*/  ISETP.GE.AND P3, PT, R64, 0x10, PT ;  /* 0x000000104000780c */ /* 0x000fda0003f66270 */
[----:B------:R-:W-:Y:S05]  /*1f70*/  @!P3 BRA `(.L_x_24310) ;  /* 0x00000004001cb947 */ /* 0x000fea0003800000 */
[----:B------:R-:W-:-:S03]  /*1f80*/  UMOV UR5, 0xffffffff ;  /* 0xffffffff00057882 */ /* 0x000fc60000000000 */
[----:B------:R-:W-:Y:S05]  /*1f90*/  BRA.DIV UR5, `(.L_x_24311) ;  /* 0x0000001205047947 */ /* 0x000fea000b800000 */
[----:B--234-:R2:W3:Y:S02]  /*1fa0*/  SHFL.IDX PT, R68, R68, R18, 0x1f ;  /* 0x00001f1244447589 */ /* 0x01c4e400000e0000 */
.L_x_24366:
[----:B0--3--:R-:W-:Y:S01]  /*1fb0*/  IMAD R34, R61, R68, R34 ;  /* 0x000000443d227224 */ /* 0x009fe200078e0222 */
[----:B------:R-:W-:Y:S06]  /*1fc0*/  BRA `(.L_x_24310) ;  /* 0x0000000400087947 */ /* 0x000fec0003800000 */
.L_x_24279:
        /* <DEDUP_REMOVED lines=66> */
.L_x_24310:
        /* <DEDUP_REMOVED lines=17> */
.L_x_24278:
[----:B------:R-:W-:Y:S05]  /*2500*/  @!P0 BRA `(.L_x_24313) ;  /* 0xffffffec00b48947 */ /* 0x000fea000383ffff */
[----:B------:R-:W-:Y:S05]  /*2510*/  BSYNC.RECONVERGENT B0 ;  /* 0x0000000000007941 */ /* 0x000fea0003800200 */
.L_x_24277:
        /* <DEDUP_REMOVED lines=18> */
.L_x_24318:
        /* <DEDUP_REMOVED lines=10> */
.L_x_24317:
[----:B------:R-:W-:Y:S05]  /*26e0*/  BSYNC.RECONVERGENT B0 ;  /* 0x0000000000007941 */ /* 0x000fea0003800200 */
.L_x_24316:
[----:B------:R-:W5:Y:S02]  /*26f0*/  LDCU UR5, c[0x0][0x374] ;  /* 0x00006e80ff0577ac */ /* 0x000f640008000800 */
[----:B-----5:R-:W-:Y:S02]  /*2700*/  UIADD3 UR4, UPT, UPT, UR5, UR4, URZ ;  /* 0x0000000405047290 */ /* 0x020fe4000fffe0ff */
[----:B------:R-:W-:-:S04]  /*2710*/  USHF.L.U32 UR5, UR5, 0x1, URZ ;  /* 0x0000000105057899 */ /* 0x000fc800080006ff */
[----:B------:R-:W-:-:S09]  /*2720*/  UISETP.GE.U32.AND UP0, UPT, UR4, UR5, UPT ;  /* 0x000000050400728c */ /* 0x000fd2000bf06070 */
[----:B------:R-:W-:Y:S05]  /*2730*/  BRA.U !UP0, `(.L_x_24319) ;  /* 0xffffffe508907547 */ /* 0x000fea000b83ffff */
[----:B------:R-:W-:Y:S05]  /*2740*/  EXIT ;  /* 0x000000000000794d */ /* 0x000fea0003800000 */
.L_x_24281:
[----:B------:R-:W-:Y:S01]  /*2750*/  MOV R65, R19 ;  /* 0x0000001300417202 */ /* 0x000fe20000000f00 */
[----:B------:R-:W-:Y:S02]  /*2760*/  IMAD.MOV.U32 R66, RZ, RZ, 0x1f ;  /* 0x0000001fff427424 */ /* 0x000fe400078e00ff */
[----:B------:R-:W-:-:S07]  /*2770*/  IMAD.MOV.U32 R67, RZ, RZ, -0x1 ;  /* 0xffffffffff437424 */ /* 0x000fce00078e00ff */
[----:B01----:R-:W-:Y:S05]  /*2780*/  WARPSYNC.COLLECTIVE R67, `(.L_x_24320) ;  /* 0x0000000043087348 */ /* 0x003fea0003c00000 */
[----:B------:R2:W3:Y:S02]  /*2790*/  SHFL.IDX P3, R65, R68, R65, R66 ;  /* 0x0000004144417389 */ /* 0x0004e40000060042 */
[----:B0123--:R-:W-:Y:S05]  /*27a0*/  ENDCOLLECTIVE ;  /* 0x000000000000791b */ /* 0x00ffea0003800000 */
.L_x_24320:
[----:B------:R-:W-:Y:S01]  /*27b0*/  IMAD.MOV.U32 R69, RZ, RZ, R65 ;  /* 0x000000ffff457224 */ /* 0x000fe200078e0041 */
[----:B------:R-:W-:Y:S06]  /*27c0*/  BRA `(.L_x_24321) ;  /* 0xfffffff000907947 */ /* 0x000fec000383ffff */
.L_x_24283:
[----:B------:R-:W-:Y:S01]  /*27d0*/  BSSY B1, `(.L_x_24322) ;  /* 0x0000007000017945 */ /* 0x000fe20003800000 */
[----:B------:R-:W-:Y:S01]  /*27e0*/  MOV R65, R4 ;  /* 0x0000000400417202 */ /* 0x000fe20000000f00 */
[----:B------:R-:W-:Y:S02]  /*27f0*/  IMAD.MOV.U32 R66, RZ, RZ, 0x1f ;  /* 0x0000001fff427424 */ /* 0x000fe400078e00ff */
[----:B------:R-:W-:-:S07]  /*2800*/  IMAD.MOV.U32 R67, RZ, RZ, -0x1 ;  /* 0xffffffffff437424 */ /* 0x000fce00078e00ff */
[----:B012---:R-:W-:Y:S05]  /*2810*/  WARPSYNC.COLLECTIVE R67, `(.L_x_24323) ;  /* 0x0000000043087348 */ /* 0x007fea0003c00000 */
[----:B------:R3:W4:Y:S02]  /*2820*/  SHFL.IDX P3, R65, R68, R65, R66 ;  /* 0x0000004144417389 */ /* 0x0007240000060042 */
[----:B01234-:R-:W-:Y:S05]  /*2830*/  ENDCOLLECTIVE ;  /* 0x000000000000791b */ /* 0x01ffea0003800000 */
.L_x_24323:
[----:B------:R-:W-:Y:S05]  /*2840*/  BSYNC B1 ;  /* 0x0000000000017941 */ /* 0x000fea0003800000 */
.L_x_24322:
[----:B------:R-:W-:Y:S05]  /*2850*/  BRA `(.L_x_24324) ;  /* 0xfffffff000847947 */ /* 0x000fea000383ffff */
.L_x_24285:
[----:B------:R-:W-:Y:S01]  /*2860*/  HFMA2 R66, -RZ, RZ, 0, 1.847743988037109375e-06 ;  /* 0x0000001fff427431 */ /* 0x000fe200000001ff */
[----:B------:R-:W-:Y:S01]  /*2870*/  BSSY B1, `(.L_x_24325) ;  /* 0x0000006000017945 */ /* 0x000fe20003800000 */
[----:B------:R-:W-:Y:S02]  /*2880*/  IMAD.MOV.U32 R65, RZ, RZ, R5 ;  /* 0x000000ffff417224 */ /* 0x000fe400078e0005 */
[----:B------:R-:W-:-:S07]  /*2890*/  IMAD.MOV.U32 R67, RZ, RZ, -0x1 ;  /* 0xffffffffff437424 */ /* 0x000fce00078e00ff */
[----:B0123--:R-:W-:Y:S05]  /*28a0*/  WARPSYNC.COLLECTIVE R67, `(.L_x_24326) ;  /* 0x0000000043087348 */ /* 0x00ffea0003c00000 */
[----:B------:R4:W0:Y:S02]  /*28b0*/  SHFL.IDX P3, R65, R68, R65, R66 ;  /* 0x0000004144417389 */ /* 0x0008240000060042 */
[----:B01234-:R-:W-:Y:S05]  /*28c0*/  ENDCOLLECTIVE ;  /* 0x000000000000791b */ /* 0x01ffea0003800000 */
.L_x_24326:
[----:B------:R-:W-:Y:S05]  /*28d0*/  BSYNC B1 ;  /* 0x0000000000017941 */ /* 0x000fea0003800000 */
.L_x_24325:
[----:B------:R-:W-:Y:S05]  /*28e0*/  BRA `(.L_x_24327) ;  /* 0xfffffff000787947 */ /* 0x000fea000383ffff */
.L_x_24287:
[----:B------:R-:W-:Y:S01]  /*28f0*/  BSSY B1, `(.L_x_24328) ;  /* 0x0000007000017945 */ /* 0x000fe20003800000 */
[----:B------:R-:W-:Y:S01]  /*2900*/  IMAD.MOV.U32 R65, RZ, RZ, R6 ;  /* 0x000000ffff417224 */ /* 0x000fe200078e0006 */
[----:B------:R-:W-:Y:S01]  /*2910*/  MOV R67, 0xffffffff ;  /* 0xffffffff00437802 */ /* 0x000fe20000000f00 */
[----:B------:R-:W-:-:S07]  /*2920*/  IMAD.MOV.U32 R66, RZ, RZ, 0x1f ;  /* 0x0000001fff427424 */ /* 0x000fce00078e00ff */
[----:B01234-:R-:W-:Y:S05]  /*2930*/  WARPSYNC.COLLECTIVE R67, `(.L_x_24329) ;  /* 0x0000000043087348 */ /* 0x01ffea0003c00000 */
[----:B------:R0:W0:Y:S02]  /*2940*/  SHFL.IDX P3, R65, R68, R65, R66 ;  /* 0x0000004144417389 */ /* 0x0000240000060042 */
[----:B01234-:R-:W-:Y:S05]  /*2950*/  ENDCOLLECTIVE ;  /* 0x000000000000791b */ /* 0x01ffea0003800000 */
.L_x_24329:
[----:B------:R-:W-:Y:S05]  /*2960*/  BSYNC B1 ;  /* 0x0000000000017941 */ /* 0x000fea0003800000 */
.L_x_24328:
[----:B------:R-:W-:Y:S05]  /*2970*/  BRA `(.L_x_24330) ;  /* 0xfffffff0006c7947 */ /* 0x000fea000383ffff */
.L_x_24289:
[----:B------:R-:W-:Y:S01]  /*2980*/  BSSY B1, `(.L_x_24331) ;  /* 0x0000007000017945 */ /* 0x000fe20003800000 */
[----:B------:R-:W-:Y:S02]  /*2990*/  IMAD.MOV.U32 R65, RZ, RZ, R7 ;  /* 0x000000ffff417224 */ /* 0x000fe400078e0007 */
[----:B------:R-:W-:Y:S02]  /*29a0*/  IMAD.MOV.U32 R66, RZ, RZ, 0x1f ;  /* 0x0000001fff427424 */ /* 0x000fe400078e00ff */
[----:B------:R-:W-:-:S07]  /*29b0*/  IMAD.MOV.U32 R67, RZ, RZ, -0x1 ;  /* 0xffffffffff437424 */ /* 0x000fce00078e00ff */
[----:B01234-:R-:W-:Y:S05]  /*29c0*/  WARPSYNC.COLLECTIVE R67, `(.L_x_24332) ;  /* 0x0000000043087348 */ /* 0x01ffea0003c00000 */
[----:B------:R0:W0:Y:S02]  /*29d0*/  SHFL.IDX P3, R65, R68, R65, R66 ;  /* 0x0000004144417389 */ /* 0x0000240000060042 */
[----:B01234-:R-:W-:Y:S05]  /*29e0*/  ENDCOLLECTIVE ;  /* 0x000000000000791b */ /* 0x01ffea0003800000 */
.L_x_24332:
[----:B------:R-:W-:Y:S05]  /*29f0*/  BSYNC B1 ;  /* 0x0000000000017941 */ /* 0x000fea0003800000 */
.L_x_24331:
[----:B------:R-:W-:Y:S05]  /*2a00*/  BRA `(.L_x_24333) ;  /* 0xfffffff000607947 */ /* 0x000fea000383ffff */
.L_x_24291:
[----:B------:R-:W-:Y:S01]  /*2a10*/  BSSY B1, `(.L_x_24334) ;  /* 0x0000007000017945 */ /* 0x000fe20003800000 */
[----:B------:R-:W-:Y:S01]  /*2a20*/  MOV R65, R8 ;  /* 0x0000000800417202 */ /* 0x000fe20000000f00 */
[----:B------:R-:W-:Y:S02]  /*2a30*/  IMAD.MOV.U32 R66, RZ, RZ, 0x1f ;  /* 0x0000001fff427424 */ /* 0x000fe400078e00ff */
[----:B------:R-:W-:-:S07]  /*2a40*/  IMAD.MOV.U32 R67, RZ, RZ, -0x1 ;  /* 0xffffffffff437424 */ /* 0x000fce00078e00ff */
[----:B01234-:R-:W-:Y:S05]  /*2a50*/  WARPSYNC.COLLECTIVE R67, `(.L_x_24335) ;  /* 0x0000000043087348 */ /* 0x01ffea0003c00000 */
[----:B------:R0:W0:Y:S02]  /*2a60*/  SHFL.IDX P3, R65, R68, R65, R66 ;  /* 0x0000004144417389 */ /* 0x0000240000060042 */
[----:B01234-:R-:W-:Y:S05]  /*2a70*/  ENDCOLLECTIVE ;  /* 0x000000000000791b */ /* 0x01ffea0003800000 */
.L_x_24335:
[----:B------:R-:W-:Y:S05]  /*2a80*/  BSYNC B1 ;  /* 0x0000000000017941 */ /* 0x000fea0003800000 */
.L_x_24334:
[----:B------:R-:W-:Y:S05]  /*2a90*/  BRA `(.L_x_24336) ;  /* 0xfffffff000547947 */ /* 0x000fea000383ffff */
.L_x_24293:
[----:B------:R-:W-:Y:S01]  /*2aa0*/  HFMA2 R66, -RZ, RZ, 0, 1.847743988037109375e-06 ;  /* 0x0000001fff427431 */ /* 0x000fe200000001ff */
[----:B------:R-:W-:Y:S01]  /*2ab0*/  BSSY B1, `(.L_x_24337) ;  /* 0x0000006000017945 */ /* 0x000fe20003800000 */
[----:B------:R-:W-:Y:S02]  /*2ac0*/  IMAD.MOV.U32 R65, RZ, RZ, R9 ;  /* 0x000000ffff417224 */ /* 0x000fe400078e0009 */
[----:B------:R-:W-:-:S07]  /*2ad0*/  IMAD.MOV.U32 R67, RZ, RZ, -0x1 ;  /* 0xffffffffff437424 */ /* 0x000fce00078e00ff */
[----:B01234-:R-:W-:Y:S05]  /*2ae0*/  WARPSYNC.COLLECTIVE R67, `(.L_x_24338) ;  /* 0x0000000043087348 */ /* 0x01ffea0003c00000 */
[----:B------:R0:W0:Y:S02]  /*2af0*/  SHFL.IDX P3, R65, R68, R65, R66 ;  /* 0x0000004144417389 */ /* 0x0000240000060042 */
[----:B01234-:R-:W-:Y:S05]  /*2b00*/  ENDCOLLECTIVE ;  /* 0x000000000000791b */ /* 0x01ffea0003800000 */
.L_x_24338:
[----:B------:R-:W-:Y:S05]  /*2b10*/  BSYNC B1 ;  /* 0x0000000000017941 */ /* 0x000fea0003800000 */
.L_x_24337:
[----:B------:R-:W-:Y:S05]  /*2b20*/  BRA `(.L_x_24339) ;  /* 0xfffffff000487947 */ /* 0x000fea000383ffff */
.L_x_24295:
[----:B------:R-:W-:Y:S01]  /*2b30*/  BSSY B1, `(.L_x_24340) ;  /* 0x0000007000017945 */ /* 0x000fe20003800000 */
[----:B------:R-:W-:Y:S01]  /*2b40*/  IMAD.MOV.U32 R65, RZ, RZ, R10 ;  /* 0x000000ffff417224 */ /* 0x000fe200078e000a */
[----:B------:R-:W-:Y:S01]  /*2b50*/  MOV R67, 0xffffffff ;  /* 0xffffffff00437802 */ /* 0x000fe20000000f00 */
[----:B------:R-:W-:-:S07]  /*2b60*/  IMAD.MOV.U32 R66, RZ, RZ, 0x1f ;  /* 0x0000001fff427424 */ /* 0x000fce00078e00ff */
[----:B01234-:R-:W-:Y:S05]  /*2b70*/  WARPSYNC.COLLECTIVE R67, `(.L_x_24341) ;  /* 0x0000000043087348 */ /* 0x01ffea0003c00000 */
[----:B------:R0:W0:Y:S02]  /*2b80*/  SHFL.IDX P3, R65, R68, R65, R66 ;  /* 0x0000004144417389 */ /* 0x0000240000060042 */
[----:B01234-:R-:W-:Y:S05]  /*2b90*/  ENDCOLLECTIVE ;  /* 0x000000000000791b */ /* 0x01ffea0003800000 */
.L_x_24341:
[----:B------:R-:W-:Y:S05]  /*2ba0*/  BSYNC B1 ;  /* 0x0000000000017941 */ /* 0x000fea0003800000 */
.L_x_24340:
[----:B------:R-:W-:Y:S05]  /*2bb0*/  BRA `(.L_x_24342) ;  /* 0xfffffff0003c7947 */ /* 0x000fea000383ffff */
.L_x_24297:
[----:B------:R-:W-:Y:S01]  /*2bc0*/  BSSY B1, `(.L_x_24343) ;  /* 0x0000007000017945 */ /* 0x000fe20003800000 */
[----:B------:R-:W-:Y:S02]  /*2bd0*/  IMAD.MOV.U32 R65, RZ, RZ, R11 ;  /* 0x000000ffff417224 */ /* 0x000fe400078e000b */
[----:B------:R-:W-:Y:S02]  /*2be0*/  IMAD.MOV.U32 R66, RZ, RZ, 0x1f ;  /* 0x0000001fff427424 */ /* 0x000fe400078e00ff */
[----:B------:R-:W-:-:S07]  /*2bf0*/  IMAD.MOV.U32 R67, RZ, RZ, -0x1 ;  /* 0xffffffffff437424 */ /* 0x000fce00078e00ff */
[----:B01234-:R-:W-:Y:S05]  /*2c00*/  WARPSYNC.COLLECTIVE R67, `(.L_x_24344) ;  /* 0x0000000043087348 */ /* 0x01ffea0003c00000 */
[----:B------:R0:W0:Y:S02]  /*2c10*/  SHFL.IDX P3, R65, R68, R65, R66 ;  /* 0x0000004144417389 */ /* 0x0000240000060042 */
[----:B01234-:R-:W-:Y:S05]  /*2c20*/  ENDCOLLECTIVE ;  /* 0x000000000000791b */ /* 0x01ffea0003800000 */
.L_x_24344:
[----:B------:R-:W-:Y:S05]  /*2c30*/  BSYNC B1 ;  /* 0x0000000000017941 */ /* 0x000fea0003800000 */
.L_x_24343:
[----:B------:R-:W-:Y:S05]  /*2c40*/  BRA `(.L_x_24345) ;  /* 0xfffffff000307947 */ /* 0x000fea000383ffff */
.L_x_24299:
[----:B------:R-:W-:Y:S01]  /*2c50*/  BSSY B1, `(.L_x_24346) ;  /* 0x0000007000017945 */ /* 0x000fe20003800000 */
[----:B------:R-:W-:Y:S01]  /*2c60*/  MOV R65, R12 ;  /* 0x0000000c00417202 */ /* 0x000fe20000000f00 */
[----:B------:R-:W-:Y:S02]  /*2c70*/  IMAD.MOV.U32 R66, RZ, RZ, 0x1f ;  /* 0x0000001fff427424 */ /* 0x000fe400078e00ff */
[----:B------:R-:W-:-:S07]  /*2c80*/  IMAD.MOV.U32 R67, RZ, RZ, -0x1 ;  /* 0xffffffffff437424 */ /* 0x000fce00078e00ff */
[----:B01234-:R-:W-:Y:S05]  /*2c90*/  WARPSYNC.COLLECTIVE R67, `(.L_x_24347) ;  /* 0x0000000043087348 */ /* 0x01ffea0003c00000 */
[----:B------:R0:W0:Y:S02]  /*2ca0*/  SHFL.IDX P3, R65, R68, R65, R66 ;  /* 0x0000004144417389 */ /* 0x0000240000060042 */
[----:B01234-:R-:W-:Y:S05]  /*2cb0*/  ENDCOLLECTIVE ;  /* 0x000000000000791b */ /* 0x01ffea0003800000 */
.L_x_24347:
[----:B------:R-:W-:Y:S05]  /*2cc0*/  BSYNC B1 ;  /* 0x0000000000017941 */ /* 0x000fea0003800000 */
.L_x_24346:
[----:B------:R-:W-:Y:S05]  /*2cd0*/  BRA `(.L_x_24348) ;  /* 0xfffffff000247947 */ /* 0x000fea000383ffff */
.L_x_24301:
[----:B------:R-:W-:Y:S01]  /*2ce0*/  HFMA2 R66, -RZ, RZ, 0, 1.847743988037109375e-06 ;  /* 0x0000001fff427431 */ /* 0x000fe200000001ff */
[----:B------:R-:W-:Y:S01]  /*2cf0*/  BSSY B1, `(.L_x_24349) ;  /* 0x0000006000017945 */ /* 0x000fe20003800000 */
[----:B------:R-:W-:Y:S02]  /*2d00*/  IMAD.MOV.U32 R65, RZ, RZ, R13 ;  /* 0x000000ffff417224 */ /* 0x000fe400078e000d */
[----:B------:R-:W-:-:S07]  /*2d10*/  IMAD.MOV.U32 R67, RZ, RZ, -0x1 ;  /* 0xffffffffff437424 */ /* 0x000fce00078e00ff */
[----:B01234-:R-:W-:Y:S05]  /*2d20*/  WARPSYNC.COLLECTIVE R67, `(.L_x_24350) ;  /* 0x0000000043087348 */ /* 0x01ffea0003c00000 */
[----:B------:R0:W0:Y:S02]  /*2d30*/  SHFL.IDX P3, R65, R68, R65, R66 ;  /* 0x0000004144417389 */ /* 0x0000240000060042 */
[----:B01234-:R-:W-:Y:S05]  /*2d40*/  ENDCOLLECTIVE ;  /* 0x000000000000791b */ /* 0x01ffea0003800000 */
.L_x_24350:
[----:B------:R-:W-:Y:S05]  /*2d50*/  BSYNC B1 ;  /* 0x0000000000017941 */ /* 0x000fea0003800000 */
.L_x_24349:
[----:B------:R-:W-:Y:S05]  /*2d60*/  BRA `(.L_x_24351) ;  /* 0xfffffff000187947 */ /* 0x000fea000383ffff */
.L_x_24303:
[----:B------:R-:W-:Y:S01]  /*2d70*/  BSSY B1, `(.L_x_24352) ;  /* 0x0000007000017945 */ /* 0x000fe20003800000 */
[----:B------:R-:W-:Y:S01]  /*2d80*/  IMAD.MOV.U32 R65, RZ, RZ, R14 ;  /* 0x000000ffff417224 */ /* 0x000fe200078e000e */
[----:B------:R-:W-:Y:S01]  /*2d90*/  MOV R67, 0xffffffff ;  /* 0xffffffff00437802 */ /* 0x000fe20000000f00 */
[----:B------:R-:W-:-:S07]  /*2da0*/  IMAD.MOV.U32 R66, RZ, RZ, 0x1f ;  /* 0x0000001fff427424 */ /* 0x000fce00078e00ff */
[----:B01234-:R-:W-:Y:S05]  /*2db0*/  WARPSYNC.COLLECTIVE R67, `(.L_x_24353) ;  /* 0x0000000043087348 */ /* 0x01ffea0003c00000 */
[----:B------:R0:W0:Y:S02]  /*2dc0*/  SHFL.IDX P3, R65, R68, R65, R66 ;  /* 0x0000004144417389 */ /* 0x0000240000060042 */
[----:B01234-:R-:W-:Y:S05]  /*2dd0*/  ENDCOLLECTIVE ;  /* 0x000000000000791b */ /* 0x01ffea0003800000 */
.L_x_24353:
[----:B------:R-:W-:Y:S05]  /*2de0*/  BSYNC B1 ;  /* 0x0000000000017941 */ /* 0x000fea0003800000 */
.L_x_24352:
[----:B------:R-:W-:Y:S05]  /*2df0*/  BRA `(.L_x_24354) ;  /* 0xfffffff0000c7947 */ /* 0x000fea000383ffff */
.L_x_24305:
[----:B------:R-:W-:Y:S01]  /*2e00*/  BSSY B1, `(.L_x_24355) ;  /* 0x0000007000017945 */ /* 0x000fe20003800000 */
[----:B------:R-:W-:Y:S02]  /*2e10*/  IMAD.MOV.U32 R65, RZ, RZ, R15 ;  /* 0x000000ffff417224 */ /* 0x000fe400078e000f */
[----:B------:R-:W-:Y:S02]  /*2e20*/  IMAD.MOV.U32 R66, RZ, RZ, 0x1f ;  /* 0x0000001fff427424 */ /* 0x000fe400078e00ff */
[----:B------:R-:W-:-:S07]  /*2e30*/  IMAD.MOV.U32 R67, RZ, RZ, -0x1 ;  /* 0xffffffffff437424 */ /* 0x000fce00078e00ff */
[----:B01234-:R-:W-:Y:S05]  /*2e40*/  WARPSYNC.COLLECTIVE R67, `(.L_x_24356) ;  /* 0x0000000043087348 */ /* 0x01ffea0003c00000 */
[----:B------:R0:W0:Y:S02]  /*2e50*/  SHFL.IDX P3, R65, R68, R65, R66 ;  /* 0x0000004144417389 */ /* 0x0000240000060042 */
[----:B01234-:R-:W-:Y:S05]  /*2e60*/  ENDCOLLECTIVE ;  /* 0x000000000000791b */ /* 0x01ffea0003800000 */
.L_x_24356:
[----:B------:R-:W-:Y:S05]  /*2e70*/  BSYNC B1 ;  /* 0x0000000000017941 */ /* 0x000fea0003800000 */
.L_x_24355:
[----:B------:R-:W-:Y:S05]  /*2e80*/  BRA `(.L_x_24357) ;  /* 0xfffffff000007947 */ /* 0x000fea000383ffff */
.L_x_24307:
[----:B------:R-:W-:Y:S01]  /*2e90*/  BSSY B1, `(.L_x_24358) ;  /* 0x0000007000017945 */ /* 0x000fe20003800000 */
[----:B------:R-:W-:Y:S01]  /*2ea0*/  MOV R65, R16 ;  /* 0x0000001000417202 */ /* 0x000fe20000000f00 */
[----:B------:R-:W-:Y:S02]  /*2eb0*/  IMAD.MOV.U32 R66, RZ, RZ, 0x1f ;  /* 0x0000001fff427424 */ /* 0x000fe400078e00ff */
[----:B------:R-:W-:-:S07]  /*2ec0*/  IMAD.MOV.U32 R67, RZ, RZ, -0x1 ;  /* 0xffffffffff437424 */ /* 0x000fce00078e00ff */
[----:B01234-:R-:W-:Y:S05]  /*2ed0*/  WARPSYNC.COLLECTIVE R67, `(.L_x_24359) ;  /* 0x0000000043087348 */ /* 0x01ffea0003c00000 */
[----:B------:R0:W0:Y:S02]  /*2ee0*/  SHFL.IDX P3, R65, R68, R65, R66 ;  /* 0x0000004144417389 */ /* 0x0000240000060042 */
[----:B01234-:R-:W-:Y:S05]  /*2ef0*/  ENDCOLLECTIVE ;  /* 0x000000000000791b */ /* 0x01ffea0003800000 */
.L_x_24359:
[----:B------:R-:W-:Y:S05]  /*2f00*/  BSYNC B1 ;  /* 0x0000000000017941 */ /* 0x000fea0003800000 */
.L_x_24358:
[----:B------:R-:W-:Y:S05]  /*2f10*/  BRA `(.L_x_24360) ;  /* 0xffffffec00f47947 */ /* 0x000fea000383ffff */
.L_x_24309:
[----:B------:R-:W-:Y:S01]  /*2f20*/  HFMA2 R66, -RZ, RZ, 0, 1.847743988037109375e-06 ;  /* 0x0000001fff427431 */ /* 0x000fe200000001ff */
[----:B------:R-:W-:Y:S01]  /*2f30*/  BSSY B1, `(.L_x_24361) ;  /* 0x0000006000017945 */ /* 0x000fe20003800000 */
[----:B------:R-:W-:Y:S02]  /*2f40*/  IMAD.MOV.U32 R65, RZ, RZ, R17 ;  /* 0x000000ffff417224 */ /* 0x000fe400078e0011 */
[----:B------:R-:W-:-:S07]  /*2f50*/  IMAD.MOV.U32 R67, RZ, RZ, -0x1 ;  /* 0xffffffffff437424 */ /* 0x000fce00078e00ff */
[----:B01234-:R-:W-:Y:S05]  /*2f60*/  WARPSYNC.COLLECTIVE R67, `(.L_x_24362) ;  /* 0x0000000043087348 */ /* 0x01ffea0003c00000 */
[----:B------:R0:W0:Y:S02]  /*2f70*/  SHFL.IDX P3, R65, R68, R65, R66 ;  /* 0x0000004144417389 */ /* 0x0000240000060042 */
[----:B01234-:R-:W-:Y:S05]  /*2f80*/  ENDCOLLECTIVE ;  /* 0x000000000000791b */ /* 0x01ffea0003800000 */
.L_x_24362:
[----:B------:R-:W-:Y:S05]  /*2f90*/  BSYNC B1 ;  /* 0x0000000000017941 */ /* 0x000fea0003800000 */
.L_x_24361:
[----:B------:R-:W-:Y:S05]  /*2fa0*/  BRA `(.L_x_24363) ;  /* 0xffffffec00e87947 */ /* 0x000fea000383ffff */
.L_x_24311:
[----:B------:R-:W-:Y:S01]  /*2fb0*/  BSSY B1, `(.L_x_24364) ;  /* 0x0000007000017945 */ /* 0x000fe20003800000 */
[----:B------:R-:W-:Y:S01]  /*2fc0*/  IMAD.MOV.U32 R65, RZ, RZ, R18 ;  /* 0x000000ffff417224 */ /* 0x000fe200078e0012 */
[----:B------:R-:W-:Y:S01]  /*2fd0*/  MOV R67, 0xffffffff ;  /* 0xffffffff00437802 */ /* 0x000fe20000000f00 */
[----:B------:R-:W-:-:S07]  /*2fe0*/  IMAD.MOV.U32 R66, RZ, RZ, 0x1f ;  /* 0x0000001fff427424 */ /* 0x000fce00078e00ff */
[----:B01234-:R-:W-:Y:S05]  /*2ff0*/  WARPSYNC.COLLECTIVE R67, `(.L_x_24365) ;  /* 0x0000000043087348 */ /* 0x01ffea0003c00000 */
[----:B------:R0:W0:Y:S02]  /*3000*/  SHFL.IDX P3, R65, R68, R65, R66 ;  /* 0x0000004144417389 */ /* 0x0000240000060042 */
[----:B01234-:R-:W-:Y:S05]  /*3010*/  ENDCOLLECTIVE ;  /* 0x000000000000791b */ /* 0x01ffea0003800000 */
.L_x_24365:
[----:B------:R-:W-:Y:S05]  /*3020*/  BSYNC B1 ;  /* 0x0000000000017941 */ /* 0x000fea0003800000 */
.L_x_24364:
[----:B------:R-:W-:Y:S01]  /*3030*/  IMAD.MOV.U32 R68, RZ, RZ, R65 ;  /* 0x000000ffff447224 */ /* 0x000fe200078e0041 */
[----:B------:R-:W-:Y:S06]  /*3040*/  BRA `(.L_x_24366) ;  /* 0xffffffec00d87947 */ /* 0x000fec000383ffff */
        .weak           $__internal_470_$__cuda_sm20_div_s16
        .type           $__internal_470_$__cuda_sm20_div_s16,@function
        .size           $__internal_470_$__cuda_sm20_div_s16,(.L_x_38973 - $__internal_470_$__cuda_sm20_div_s16)
$__internal_470_$__cuda_sm20_div_s16:
        /* <DEDUP_REMOVED lines=25> */
[----:B------:R-:W-:Y:S05]  /*31e0*/  RET.REL.NODEC R34 `(_Z9cuda_gemmIiLi128ELi2ELi1ELi16ELi64ELi64ELi64ELi1ELi0EEviiiPT_S1_S1_iii) ;  /* 0xffffffcc22847950 */ /* 0x000fea0003c3ffff */
.L_x_24367:
        /* <DEDUP_REMOVED lines=9> */
.L_x_38973:


//--------------------- .text._Z9cuda_gemmIiLi128ELi2ELi1ELi16ELi64ELi64ELi64ELi0ELi1EEviiiPT_S1_S1_iii --------------------------
	.section	.text._Z9cuda_gemmIiLi128ELi2ELi1ELi16ELi64ELi64ELi64ELi0ELi1EEviiiPT_S1_S1_iii,"ax",@progbits
	.align	128
        .global         _Z9cuda_gemmIiLi128ELi2ELi1ELi16ELi64ELi64ELi64ELi0ELi1EEviiiPT_S1_S1_iii
        .type           _Z9cuda_gemmIiLi128ELi2ELi1ELi16ELi64ELi64ELi64ELi0ELi1EEviiiPT_S1_S1_iii,@function
        .size           _Z9cuda_gemmIiLi128ELi2ELi1ELi16ELi64ELi64ELi64ELi0ELi1EEviiiPT_S1_S1_iii,(.L_x_39725 - _Z9cuda_gemmIiLi128ELi2ELi1ELi16ELi64ELi64ELi64ELi0ELi1EEviiiPT_S1_S1_iii)
        .other          _Z9cuda_gemmIiLi128ELi2ELi1ELi16ELi64ELi64ELi64ELi0ELi1EEviiiPT_S1_S1_iii,@"STO_CUDA_ENTRY STV_DEFAULT"
_Z9cuda_gemmIiLi128ELi2ELi1ELi16ELi64ELi64ELi64ELi0ELi1EEviiiPT_S1_S1_iii:
.text._Z9cuda_gemmIiLi128ELi2ELi1ELi16ELi64ELi64ELi64ELi0ELi1EEviiiPT_S1_S1_iii:
[----:B------:R-:W-:Y:S08]  /*0000*/  LDC R1, c[0x0][0x37c] ;  /* 0x0000df00ff017b82 */ /* 0x000ff00000000800 */
[----:B------:R-:W0:Y:S08]  /*0010*/  LDC R2, c[0x0][0x374] ;  /* 0x0000dd00ff027b82 */ /* 0x000e300000000800 */
[----:B------:R-:W1:Y:S01]  /*0020*/  S2UR UR4, SR_CTAID.Y ;  /* 0x00000000000479c3 */ /* 0x000e620000002600 */
[----:B0-----:R-:W-:-:S05]  /*0030*/  IMAD.SHL.U32 R0, R2, 0x2, RZ ;  /* 0x0000000202007824 */ /* 0x001fca00078e00ff */
[----:B-1----:R-:W-:-:S13]  /*0040*/  ISETP.LE.U32.AND P0, PT, R0, UR4, PT ;  /* 0x0000000400007c0c */ /* 0x002fda000bf03070 */
[----:B------:R-:W-:Y:S05]  /*0050*/  @P0 EXIT ;  /* 0x000000000000094d */ /* 0x000fea0003800000 */
[----:B------:R-:W-:-:S07]  /*0060*/  MOV R3, UR4 ;  /* 0x0000000400037c02 */ /* 0x000fce0008000f00 */
.L_x_24368:
        /* <DEDUP_REMOVED lines=13> */
.L_x_24369:
        /* <DEDUP_REMOVED lines=12> */
.L_x_39725:


//--------------------- .text._Z9cuda_gemmIiLi128ELi2ELi1ELi16ELi64ELi64ELi64ELi0ELi0EEviiiPT_S1_S1_iii --------------------------
	.section	.text._Z9cuda_gemmIiLi128ELi2ELi1ELi16ELi64ELi64ELi64ELi0ELi0EEviiiPT_S1_S1_iii,"ax",@progbits
	.align	128
        .global         _Z9cuda_gemmIiLi128ELi2ELi1ELi16ELi64ELi64ELi64ELi0ELi0EEviiiPT_S1_S1_iii
        .type           _Z9cuda_gemmIiLi128ELi2ELi1ELi16ELi64ELi64ELi64ELi0ELi0EEviiiPT_S1_S1_iii,@function
        .size           _Z9cuda_gemmIiLi128ELi2ELi1ELi16ELi64ELi64ELi64ELi0ELi0EEviiiPT_S1_S1_iii,(.L_x_38974 - _Z9cuda_gemmIiLi128ELi2ELi1ELi16ELi64ELi64ELi64ELi0ELi0EEviiiPT_S1_S1_iii)
        .other          _Z9cuda_gemmIiLi128ELi2ELi1ELi16ELi64ELi64ELi64ELi0ELi0EEviiiPT_S1_S1_iii,@"STO_CUDA_ENTRY STV_DEFAULT"
_Z9cuda_gemmIiLi128ELi2ELi1ELi16ELi64ELi64ELi64ELi0ELi0EEviiiPT_S1_S1_iii:
.text._Z9cuda_gemmIiLi128ELi2ELi1ELi16ELi64ELi64ELi64ELi0ELi0EEviiiPT_S1_S1_iii:
        /* <DEDUP_REMOVED lines=206> */
[----:B------:R-:W-:Y:S05]  /*0ce0*/  CALL.REL.NOINC `($__internal_471_$__cuda_sm20_div_s16) ;  /* 0x0000002400d47944 */ /* 0x000fea0003c00000 */
        /* <DEDUP_REMOVED lines=9> */
.L_x_24421:
        /* <DEDUP_REMOVED lines=30> */
.L_x_24373:
[----:B------:R-:W-:Y:S05]  /*0f60*/  BSYNC.RECONVERGENT B1 ;  /* 0x0000000000017941 */ /* 0x000fea0003800200 */
.L_x_24372:
[----:B------:R-:W-:Y:S05]  /*0f70*/  @!P1 BRA `(.L_x_24371) ;  /* 0x00000000004c9947 */ /* 0x000fea0003800000 */
[----:B------:R-:W2:Y:S01]  /*0f80*/  S2UR UR8, SR_CgaCtaId ;  /* 0x00000000000879c3 */ /* 0x000ea20000008800 */
[----:B------:R-:W-:Y:S02]  /*0f90*/  UMOV UR5, 0x400 ;  /* 0x0000040000057882 */ /* 0x000fe40000000000 */
[----:B------:R-:W-:-:S04]  /*0fa0*/  UIADD3 UR5, UPT, UPT, UR5, 0x900, URZ ;  /* 0x0000090005057890 */ /* 0x000fc8000fffe0ff */
[----:B--2---:R-:W-:-:S06]  /*0fb0*/  ULEA UR5, UR8, UR5, 0x18 ;  /* 0x0000000508057291 */ /* 0x004fcc000f8ec0ff */
[----:B01----:R-:W-:-:S07]  /*0fc0*/  LEA R35, R34, UR5, 0x2 ;  /* 0x0000000522237c11 */ /* 0x003fce000f8e10ff */
.L_x_24374:
        /* <DEDUP_REMOVED lines=14> */
.L_x_24371:
[----:B------:R-:W-:Y:S05]  /*10b0*/  BSYNC.RECONVERGENT B0 ;  /* 0x0000000000007941 */ /* 0x000fea0003800200 */
.L_x_24370:
[----:B------:R-:W-:Y:S01]  /*10c0*/  PLOP3.LUT P0, PT, PT, PT, PT, 0x80, 0x8 ;  /* 0x000000000008781c */ /* 0x000fe20003f0f070 */
[----:B-12---:R-:W-:Y:S01]  /*10d0*/  IMAD.MOV.U32 R43, RZ, RZ, RZ ;  /* 0x000000ffff2b7224 */ /* 0x006fe200078e00ff */
[----:B------:R-:W1:Y:S11]  /*10e0*/  LDCU UR14, c[0x0][0x3a8] ;  /* 0x00007500ff0e77ac */ /* 0x000e760008000800 */
.L_x_24417:
        /* <DEDUP_REMOVED lines=15> */
.L_x_24377:
        /* <DEDUP_REMOVED lines=10> */
.L_x_24376:
[----:B-1----:R-:W-:Y:S05]  /*1280*/  BSYNC.RECONVERGENT B0 ;  /* 0x0000000000007941 */ /* 0x002fea0003800200 */
.L_x_24375:
[----:B------:R-:W-:Y:S02]  /*1290*/  VIADD R43, R43, UR6 ;  /* 0x000000062b2b7c36 */ /* 0x000fe40008000000 */
[----:B--2---:R-:W-:-:S07]  /*12a0*/  IMAD.MOV.U32 R44, RZ, RZ, RZ ;  /* 0x000000ffff2c7224 */ /* 0x004fce00078e00ff */
.L_x_24416:
[----:B------:R-:W0:Y:S02]  /*12b0*/  S2R R34, SR_TID.X ;  /* 0x0000000000227919 */ /* 0x000e240000002100 */
[----:B0-----:R-:W-:Y:S02]  /*12c0*/  LOP3.LUT R35, R34, 0xf, RZ, 0xc0, !PT ;  /* 0x0000000f22237812 */ /* 0x001fe400078ec0ff */
[----:B------:R-:W-:-:S03]  /*12d0*/  SHF.R.U32.HI R46, RZ, 0x4, R34 ;  /* 0x00000004ff2e7819 */ /* 0x000fc60000011622 */
[----:B-1234-:R-:W-:-:S07]  /*12e0*/  IMAD.IADD R48, R35, 0x1, R44 ;  /* 0x0000000123307824 */ /* 0x01efce00078e022c */
.L_x_24378:
        /* <DEDUP_REMOVED lines=18> */
.L_x_24415:
        /* <DEDUP_REMOVED lines=88> */
.L_x_24414:
        /* <DEDUP_REMOVED lines=11> */
.L_x_24423:
[----:B0--3--:R-:W-:-:S07]  /*1a40*/  IMAD R34, R46, R69, RZ ;  /* 0x000000452e227224 */ /* 0x009fce00078e02ff */
.L_x_24382:
[----:B------:R-:W-:-:S13]  /*1a50*/  ISETP.GE.AND P3, PT, R64, 0x2, PT ;  /* 0x000000024000780c */ /* 0x000fda0003f66270 */
[----:B------:R-:W-:Y:S05]  /*1a60*/  @!P3 BRA `(.L_x_24384) ;  /* 0x000000000010b947 */ /* 0x000fea0003800000 */
[----:B------:R-:W-:-:S03]  /*1a70*/  UMOV UR5, 0xffffffff ;  /* 0xffffffff00057882 */ /* 0x000fc60000000000 */
[----:B------:R-:W-:Y:S05]  /*1a80*/  BRA.DIV UR5, `(.L_x_24385) ;  /* 0x00000012054c7947 */ /* 0x000fea000b800000 */
[----:B------:R3:W4:Y:S02]  /*1a90*/  SHFL.IDX PT, R65, R68, R4, 0x1f ;  /* 0x00001f0444417589 */ /* 0x00072400000e0000 */
.L_x_24426:
[----:B----4-:R-:W-:-:S07]  /*1aa0*/  IMAD R34, R47, R65, R34 ;  /* 0x000000412f227224 */ /* 0x010fce00078e0222 */
.L_x_24384:
[----:B------:R-:W-:-:S13]  /*1ab0*/  ISETP.GE.AND P3, PT, R64, 0x3, PT ;  /* 0x000000034000780c */ /* 0x000fda0003f66270 */
[----:B------:R-:W-:Y:S05]  /*1ac0*/  @!P3 BRA `(.L_x_24386) ;  /* 0x000000000010b947 */ /* 0x000fea0003800000 */
[----:B------:R-:W-:-:S03]  /*1ad0*/  UMOV UR5, 0xffffffff ;  /* 0xffffffff00057882 */ /* 0x000fc60000000000 */
[----:B------:R-:W-:Y:S05]  /*1ae0*/  BRA.DIV UR5, `(.L_x_24387) ;  /* 0x0000001205587947 */ /* 0x000fea000b800000 */
[----:B------:R4:W0:Y:S02]  /*1af0*/  SHFL.IDX PT, R65, R68, R5, 0x1f ;  /* 0x00001f0544417589 */ /* 0x00082400000e0000 */
.L_x_24429:
[----:B0-----:R-:W-:-:S07]  /*1b00*/  IMAD R34, R48, R65, R34 ;  /* 0x0000004130227224 */ /* 0x001fce00078e0222 */
.L_x_24386:
[----:B------:R-:W-:-:S13]  /*1b10*/  ISETP.GE.AND P3, PT, R64, 0x4, PT ;  /* 0x000000044000780c */ /* 0x000fda0003f66270 */
[----:B------:R-:W-:Y:S05]  /*1b20*/  @!P3 BRA `(.L_x_24388) ;  /* 0x000000000010b947 */ /* 0x000fea0003800000 */
[----:B------:R-:W-:-:S03]  /*1b30*/  UMOV UR5, 0xffffffff ;  /* 0xffffffff00057882 */ /* 0x000fc60000000000 */
[----:B------:R-:W-:Y:S05]  /*1b40*/  BRA.DIV UR5, `(.L_x_24389) ;  /* 0x0000001205647947 */ /* 0x000fea000b800000 */
[----:B------:R0:W0:Y:S02]  /*1b50*/  SHFL.IDX PT, R65, R68, R6, 0x1f ;  /* 0x00001f0644417589 */ /* 0x00002400000e0000 */
.L_x_24432:
[----:B0-----:R-:W-:-:S07]  /*1b60*/  IMAD R34, R49, R65, R34 ;  /* 0x0000004131227224 */ /* 0x001fce00078e0222 */
.L_x_24388:
[----:B------:R-:W-:-:S13]  /*1b70*/  ISETP.GE.AND P3, PT, R64, 0x5, PT ;  /* 0x000000054000780c */ /* 0x000fda0003f66270 */
[----:B------:R-:W-:Y:S05]  /*1b80*/  @!P3 BRA `(.L_x_24390) ;  /* 0x000000000010b947 */ /* 0x000fea0003800000 */
[----:B------:R-:W-:-:S03]  /*1b90*/  UMOV UR5, 0xffffffff ;  /* 0xffffffff00057882 */ /* 0x000fc60000000000 */
[----:B------:R-:W-:Y:S05]  /*1ba0*/  BRA.DIV UR5, `(.L_x_24391) ;  /* 0x0000001205707947 */ /* 0x000fea000b800000 */
[----:B------:R0:W0:Y:S02]  /*1bb0*/  SHFL.IDX PT, R65, R68, R7, 0x1f ;  /* 0x00001f0744417589 */ /* 0x00002400000e0000 */
.L_x_24435:
[----:B0-----:R-:W-:-:S07]  /*1bc0*/  IMAD R34, R50, R65, R34 ;  /* 0x0000004132227224 */ /* 0x001fce00078e0222 */
.L_x_24390:
[----:B------:R-:W-:-:S13]  /*1bd0*/  ISETP.GE.AND P3, PT, R64, 0x6, PT ;  /* 0x000000064000780c */ /* 0x000fda0003f66270 */
[----:B------:R-:W-:Y:S05]  /*1be0*/  @!P3 BRA `(.L_x_24392) ;  /* 0x000000000010b947 */ /* 0x000fea0003800000 */
[----:B------:R-:W-:-:S03]  /*1bf0*/  UMOV UR5, 0xffffffff ;  /* 0xffffffff00057882 */ /* 0x000fc60000000000 */
[----:B------:R-:W-:Y:S05]  /*1c00*/  BRA.DIV UR5, `(.L_x_24393) ;  /* 0x00000012057c7947 */ /* 0x000fea000b800000 */
[----:B------:R0:W0:Y:S02]  /*1c10*/  SHFL.IDX PT, R65, R68, R8, 0x1f ;  /* 0x00001f0844417589 */ /* 0x00002400000e0000 */
.L_x_24438:
[----:B0-----:R-:W-:-:S07]  /*1c20*/  IMAD R34, R51, R65, R34 ;  /* 0x0000004133227224 */ /* 0x001fce00078e0222 */
.L_x_24392:
[----:B------:R-:W-:-:S13]  /*1c30*/  ISETP.GE.AND P3, PT, R64, 0x7, PT ;  /* 0x000000074000780c */ /* 0x000fda0003f66270 */
[----:B------:R-:W-:Y:S05]  /*1c40*/  @!P3 BRA `(.L_x_24394) ;  /* 0x000000000010b947 */ /* 0x000fea0003800000 */
[----:B------:R-:W-:-:S03]  /*1c50*/  UMOV UR5, 0xffffffff ;  /* 0xffffffff00057882 */ /* 0x000fc60000000000 */
[----:B------:R-:W-:Y:S05]  /*1c60*/  BRA.DIV UR5, `(.L_x_24395) ;  /* 0x0000001205887947 */ /* 0x000fea000b800000 */
[----:B------:R0:W0:Y:S02]  /*1c70*/  SHFL.IDX PT, R65, R68, R9, 0x1f ;  /* 0x00001f0944417589 */ /* 0x00002400000e0000 */
.L_x_24441:
[----:B0-----:R-:W-:-:S07]  /*1c80*/  IMAD R34, R52, R65, R34 ;  /* 0x0000004134227224 */ /* 0x001fce00078e0222 */
.L_x_24394:
[----:B------:R-:W-:-:S13]  /*1c90*/  ISETP.GE.AND P3, PT, R64, 0x8, PT ;  /* 0x000000084000780c */ /* 0x000fda0003f66270 */
[----:B------:R-:W-:Y:S05]  /*1ca0*/  @!P3 BRA `(.L_x_24396) ;  /* 0x000000000010b947 */ /* 0x000fea0003800000 */
[----:B------:R-:W-:-:S03]  /*1cb0*/  UMOV UR5, 0xffffffff ;  /* 0xffffffff00057882 */ /* 0x000fc60000000000 */
[----:B------:R-:W-:Y:S05]  /*1cc0*/  BRA.DIV UR5, `(.L_x_24397) ;  /* 0x0000001205947947 */ /* 0x000fea000b800000 */
[----:B------:R0:W0:Y:S02]  /*1cd0*/  SHFL.IDX PT, R65, R68, R10, 0x1f ;  /* 0x00001f0a44417589 */ /* 0x00002400000e0000 */
.L_x_24444:
[----:B01----:R-:W-:-:S07]  /*1ce0*/  IMAD R34, R53, R65, R34 ;  /* 0x0000004135227224 */ /* 0x003fce00078e0222 */
.L_x_24396:
[----:B------:R-:W-:-:S13]  /*1cf0*/  ISETP.GE.AND P3, PT, R64, 0x9, PT ;  /* 0x000000094000780c */ /* 0x000fda0003f66270 */
[----:B------:R-:W-:Y:S05]  /*1d00*/  @!P3 BRA `(.L_x_24398) ;  /* 0x000000000010b947 */ /* 0x000fea0003800000 */
[----:B------:R-:W-:-:S03]  /*1d10*/  UMOV UR5, 0xffffffff ;  /* 0xffffffff00057882 */ /* 0x000fc60000000000 */
[----:B------:R-:W-:Y:S05]  /*1d20*/  BRA.DIV UR5, `(.L_x_24399) ;  /* 0x0000001205a07947 */ /* 0x000fea000b800000 */
[----:B------:R0:W0:Y:S02]  /*1d30*/  SHFL.IDX PT, R65, R68, R11, 0x1f ;  /* 0x00001f0b44417589 */ /* 0x00002400000e0000 */
.L_x_24447:
[----:B0-----:R-:W-:-:S07]  /*1d40*/  IMAD R34, R54, R65, R34 ;  /* 0x0000004136227224 */ /* 0x001fce00078e0222 */
.L_x_24398:
[----:B------:R-:W-:-:S13]  /*1d50*/  ISETP.GE.AND P3, PT, R64, 0xa, PT ;  /* 0x0000000a4000780c */ /* 0x000fda0003f66270 */
[----:B------:R-:W-:Y:S05]  /*1d60*/  @!P3 BRA `(.L_x_24400) ;  /* 0x000000000010b947 */ /* 0x000fea0003800000 */
[----:B------:R-:W-:-:S03]  /*1d70*/  UMOV UR5, 0xffffffff ;  /* 0xffffffff00057882 */ /* 0x000fc60000000000 */
[----:B------:R-:W-:Y:S05]  /*1d80*/  BRA.DIV UR5, `(.L_x_24401) ;  /* 0x0000001205ac7947 */ /* 0x000fea000b800000 */
[----:B------:R0:W0:Y:S02]  /*1d90*/  SHFL.IDX PT, R65, R68, R12, 0x1f ;  /* 0x00001f0c44417589 */ /* 0x00002400000e0000 */
.L_x_24450:
[----:B0-----:R-:W-:-:S07]  /*1da0*/  IMAD R34, R55, R65, R34 ;  /* 0x0000004137227224 */ /* 0x001fce00078e0222 */
.L_x_24400:
[----:B------:R-:W-:-:S13]  /*1db0*/  ISETP.GE.AND P3, PT, R64, 0xb, PT ;  /* 0x0000000b4000780c */ /* 0x000fda0003f66270 */
[----:B------:R-:W-:Y:S05]  /*1dc0*/  @!P3 BRA `(.L_x_24402) ;  /* 0x000000000010b947 */ /* 0x000fea0003800000 */
[----:B------:R-:W-:-:S03]  /*1dd0*/  UMOV UR5, 0xffffffff ;  /* 0xffffffff00057882 */ /* 0x000fc60000000000 */
[----:B------:R-:W-:Y:S05]  /*1de0*/  BRA.DIV UR5, `(.L_x_24403) ;  /* 0x0000001205b87947 */ /* 0x000fea000b800000 */
[----:B------:R0:W0:Y:S02]  /*1df0*/  SHFL.IDX PT, R65, R68, R13, 0x1f ;  /* 0x00001f0d44417589 */ /* 0x00002400000e0000 */
.L_x_24453:
[----:B0-----:R-:W-:-:S07]  /*1e00*/  IMAD R34, R56, R65, R34 ;  /* 0x0000004138227224 */ /* 0x001fce00078e0222 */
.L_x_24402:
[----:B------:R-:W-:-:S13]  /*1e10*/  ISETP.GE.AND P3, PT, R64, 0xc, PT ;  /* 0x0000000c4000780c */ /* 0x000fda0003f66270 */
[----:B------:R-:W-:Y:S05]  /*1e20*/  @!P3 BRA `(.L_x_24404) ;  /* 0x000000000010b947 */ /* 0x000fea0003800000 */
[----:B------:R-:W-:-:S03]  /*1e30*/  UMOV UR5, 0xffffffff ;  /* 0xffffffff00057882 */ /* 0x000fc60000000000 */
[----:B------:R-:W-:Y:S05]  /*1e40*/  BRA.DIV UR5, `(.L_x_24405) ;  /* 0x0000001205c47947 */ /* 0x000fea000b800000 */
[----:B------:R0:W0:Y:S02]  /*1e50*/  SHFL.IDX PT, R65, R68, R14, 0x1f ;  /* 0x00001f0e44417589 */ /* 0x00002400000e0000 */
.L_x_24456:
[----:B0-----:R-:W-:-:S07]  /*1e60*/  IMAD R34, R57, R65, R34 ;  /* 0x0000004139227224 */ /* 0x001fce00078e0222 */
.L_x_24404:
[----:B------:R-:W-:-:S13]  /*1e70*/  ISETP.GE.AND P3, PT, R64, 0xd, PT ;  /* 0x0000000d4000780c */ /* 0x000fda0003f66270 */
[----:B------:R-:W-:Y:S05]  /*1e80*/  @!P3 BRA `(.L_x_24406) ;  /* 0x000000000010b947 */ /* 0x000fea0003800000 */
[----:B------:R-:W-:-:S03]  /*1e90*/  UMOV UR5, 0xffffffff ;  /* 0xffffffff00057882 */ /* 0x000fc60000000000 */
[----:B------:R-:W-:Y:S05]  /*1ea0*/  BRA.DIV UR5, `(.L_x_24407) ;  /* 0x0000001205d07947 */ /* 0x000fea000b800000 */
[----:B------:R0:W0:Y:S02]  /*1eb0*/  SHFL.IDX PT, R65, R68, R15, 0x1f ;  /* 0x00001f0f44417589 */ /* 0x00002400000e0000 */
.L_x_24459:
[----:B0-----:R-:W-:-:S07]  /*1ec0*/  IMAD R34, R58, R65, R34 ;  /* 0x000000413a227224 */ /* 0x001fce00078e0222 */
.L_x_24406:
[----:B------:R-:W-:-:S13]  /*1ed0*/  ISETP.GE.AND P3, PT, R64, 0xe, PT ;  /* 0x0000000e4000780c */ /* 0x000fda0003f66270 */
[----:B------:R-:W-:Y:S05]  /*1ee0*/  @!P3 BRA `(.L_x_24408) ;  /* 0x000000000010b947 */ /* 0x000fea0003800000 */
[----:B------:R-:W-:-:S03]  /*1ef0*/  UMOV UR5, 0xffffffff ;  /* 0xffffffff00057882 */ /* 0x000fc60000000000 */
[----:B------:R-:W-:Y:S05]  /*1f00*/  BRA.DIV UR5, `(.L_x_24409) ;  /* 0x0000001205dc7947 */ /* 0x000fea000b800000 */
[----:B------:R0:W0:Y:S02]  /*1f10*/  SHFL.IDX PT, R65, R68, R16, 0x1f ;  /* 0x00001f1044417589 */ /* 0x00002400000e0000 */
.L_x_24462:
[----:B0-----:R-:W-:-:S07]  /*1f20*/  IMAD R34, R59, R65, R34 ;  /* 0x000000413b227224 */ /* 0x001fce00078e0222 */
.L_x_24408:
[----:B------:R-:W-:-:S13]  /*1f30*/  ISETP.GE.AND P3, PT, R64, 0xf, PT ;  /* 0x0000000f4000780c */ /* 0x000fda0003f66270 */
[----:B------:R-:W-:Y:S05]  /*1f40*/  @!P3 BRA `(.L_x_24410) ;  /* 0x000000000010b947 */ /* 0x000fea0003800000 */
[----:B------:R-:W-:-:S03]  /*1f50*/  UMOV UR5, 0xffffffff ;  /* 0xffffffff00057882 */ /* 0x000fc60000000000 */
[----:B------:R-:W-:Y:S05]  /*1f60*/  BRA.DIV UR5, `(.L_x_24411) ;  /* 0x0000001205e87947 */ /* 0x000fea000b800000 */
[----:B------:R0:W0:Y:S02]  /*1f70*/  SHFL.IDX PT, R65, R68, R17, 0x1f ;  /* 0x00001f1144417589 */ /* 0x00002400000e0000 */
.L_x_24465:
[----:B0-----:R-:W-:-:S07]  /*1f80*/  IMAD R34, R60, R65, R34 ;  /* 0x000000413c227224 */ /* 0x001fce00078e0222 */
.L_x_24410:
[----:B------:R-:W-:-:S13]  /*1f90*/  ISETP.GE.AND P3, PT, R64, 0x10, PT ;  /* 0x000000104000780c */ /* 0x000fda0003f66270 */
[----:B------:R-:W-:Y:S05]  /*1fa0*/  @!P3 BRA `(.L_x_24412) ;  /* 0x00000004001cb947 */ /* 0x000fea0003800000 */
[----:B------:R-:W-:-:S03]  /*1fb0*/  UMOV UR5, 0xffffffff ;  /* 0xffffffff00057882 */ /* 0x000fc60000000000 */
[----:B------:R-:W-:Y:S05]  /*1fc0*/  BRA.DIV UR5, `(.L_x_24413) ;  /* 0x0000001205f47947 */ /* 0x000fea000b800000 */
[----:B--234-:R2:W3:Y:S02]  /*1fd0*/  SHFL.IDX PT, R68, R68, R18, 0x1f ;  /* 0x00001f1244447589 */ /* 0x01c4e400000e0000 */
.L_x_24468:
[----:B0--3--:R-:W-:Y:S01]  /*1fe0*/  IMAD R34, R61, R68, R34 ;  /* 0x000000443d227224 */ /* 0x009fe200078e0222 */
[----:B------:R-:W-:Y:S06]  /*1ff0*/  BRA `(.L_x_24412) ;  /* 0x0000000400087947 */ /* 0x000fec0003800000 */
.L_x_24381:
        /* <DEDUP_REMOVED lines=66> */
.L_x_24412:
        /* <DEDUP_REMOVED lines=17> */
.L_x_24380:
[----:B------:R-:W-:Y:S05]  /*2530*/  @!P0 BRA `(.L_x_24415) ;  /* 0xffffffec00b48947 */ /* 0x000fea000383ffff */
[----:B------:R-:W-:Y:S05]  /*2540*/  BSYNC.RECONVERGENT B0 ;  /* 0x0000000000007941 */ /* 0x000fea0003800200 */
.L_x_24379:
        /* <DEDUP_REMOVED lines=59> */
.L_x_24420:
        /* <DEDUP_REMOVED lines=29> */
.L_x_24419:
[----:B------:R-:W-:Y:S05]  /*2ad0*/  BSYNC.RECONVERGENT B0 ;  /* 0x0000000000007941 */ /* 0x000fea0003800200 */
.L_x_24418:
[----:B------:R-:W0:Y:S02]  /*2ae0*/  LDCU UR5, c[0x0][0x374] ;  /* 0x00006e80ff0577ac */ /* 0x000e240008000800 */
[----:B0-----:R-:W-:Y:S02]  /*2af0*/  UIADD3 UR4, UPT, UPT, UR5, UR4, URZ ;  /* 0x0000000405047290 */ /* 0x001fe4000fffe0ff */
[----:B------:R-:W-:-:S04]  /*2b00*/  USHF.L.U32 UR5, UR5, 0x1, URZ ;  /* 0x0000000105057899 */ /* 0x000fc800080006ff */
[----:B------:R-:W-:-:S09]  /*2b10*/  UISETP.GE.U32.AND UP0, UPT, UR4, UR5, UPT ;  /* 0x000000050400728c */ /* 0x000fd2000bf06070 */
[----:B------:R-:W-:Y:S05]  /*2b20*/  BRA.U !UP0, `(.L_x_24421) ;  /* 0xffffffe108947547 */ /* 0x000fea000b83ffff */
[----:B------:R-:W-:Y:S05]  /*2b30*/  EXIT ;  /* 0x000000000000794d */ /* 0x000fea0003800000 */
.L_x_24383:
[----:B------:R-:W-:Y:S01]  /*2b40*/  MOV R65, R19 ;  /* 0x0000001300417202 */ /* 0x000fe20000000f00 */
[----:B------:R-:W-:Y:S02]  /*2b50*/  IMAD.MOV.U32 R66, RZ, RZ, 0x1f ;  /* 0x0000001fff427424 */ /* 0x000fe400078e00ff */
[----:B------:R-:W-:-:S07]  /*2b60*/  IMAD.MOV.U32 R67, RZ, RZ, -0x1 ;  /* 0xffffffffff437424 */ /* 0x000fce00078e00ff */
[----:B01----:R-:W-:Y:S05]  /*2b70*/  WARPSYNC.COLLECTIVE R67, `(.L_x_24422) ;  /* 0x0000000043087348 */ /* 0x003fea0003c00000 */
[----:B------:R2:W3:Y:S02]  /*2b80*/  SHFL.IDX P3, R65, R68, R65, R66 ;  /* 0x0000004144417389 */ /* 0x0004e40000060042 */
[----:B0123--:R-:W-:Y:S05]  /*2b90*/  ENDCOLLECTIVE ;  /* 0x000000000000791b */ /* 0x00ffea0003800000 */
.L_x_24422:
[----:B------:R-:W-:Y:S01]  /*2ba0*/  IMAD.MOV.U32 R69, RZ, RZ, R65 ;  /* 0x000000ffff457224 */ /* 0x000fe200078e0041 */
[----:B------:R-:W-:Y:S06]  /*2bb0*/  BRA `(.L_x_24423) ;  /* 0xffffffec00a07947 */ /* 0x000fec000383ffff */
.L_x_24385:
[----:B------:R-:W-:Y:S01]  /*2bc0*/  BSSY B1, `(.L_x_24424) ;  /* 0x0000007000017945 */ /* 0x000fe20003800000 */
[----:B------:R-:W-:Y:S01]  /*2bd0*/  MOV R65, R4 ;  /* 0x0000000400417202 */ /* 0x000fe20000000f00 */
[----:B------:R-:W-:Y:S02]  /*2be0*/  IMAD.MOV.U32 R66, RZ, RZ, 0x1f ;  /* 0x0000001fff427424 */ /* 0x000fe400078e00ff */
[----:B------:R-:W-:-:S07]  /*2bf0*/  IMAD.MOV.U32 R67, RZ, RZ, -0x1 ;  /* 0xffffffffff437424 */ /* 0x000fce00078e00ff */
[----:B012---:R-:W-:Y:S05]  /*2c00*/  WARPSYNC.COLLECTIVE R67, `(.L_x_24425) ;  /* 0x0000000043087348 */ /* 0x007fea0003c00000 */
[----:B------:R3:W4:Y:S02]  /*2c10*/  SHFL.IDX P3, R65, R68, R65, R66 ;  /* 0x0000004144417389 */ /* 0x0007240000060042 */
[----:B01234-:R-:W-:Y:S05]  /*2c20*/  ENDCOLLECTIVE ;  /* 0x000000000000791b */ /* 0x01ffea0003800000 */
.L_x_24425:
[----:B------:R-:W-:Y:S05]  /*2c30*/  BSYNC B1 ;  /* 0x0000000000017941 */ /* 0x000fea0003800000 */
.L_x_24424:
[----:B------:R-:W-:Y:S05]  /*2c40*/  BRA `(.L_x_24426) ;  /* 0xffffffec00947947 */ /* 0x000fea000383ffff */
.L_x_24387:
[----:B------:R-:W-:Y:S01]  /*2c50*/  HFMA2 R66, -RZ, RZ, 0, 1.847743988037109375e-06 ;  /* 0x0000001fff427431 */ /* 0x000fe200000001ff */
[----:B------:R-:W-:Y:S01]  /*2c60*/  BSSY B1, `(.L_x_24427) ;  /* 0x0000006000017945 */ /* 0x000fe20003800000 */
[----:B------:R-:W-:Y:S02]  /*2c70*/  IMAD.MOV.U32 R65, RZ, RZ, R5 ;  /* 0x000000ffff417224 */ /* 0x000fe400078e0005 */
[----:B------:R-:W-:-:S07]  /*2c80*/  IMAD.MOV.U32 R67, RZ, RZ, -0x1 ;  /* 0xffffffffff437424 */ /* 0x000fce00078e00ff */
[----:B0123--:R-:W-:Y:S05]  /*2c90*/  WARPSYNC.COLLECTIVE R67, `(.L_x_24428) ;  /* 0x0000000043087348 */ /* 0x00ffea0003c00000 */
[----:B------:R4:W0:Y:S02]  /*2ca0*/  SHFL.IDX P3, R65, R68, R65, R66 ;  /* 0x0000004144417389 */ /* 0x0008240000060042 */
[----:B01234-:R-:W-:Y:S05]  /*2cb0*/  ENDCOLLECTIVE ;  /* 0x000000000000791b */ /* 0x01ffea0003800000 */
.L_x_24428:
[----:B------:R-:W-:Y:S05]  /*2cc0*/  BSYNC B1 ;  /* 0x0000000000017941 */ /* 0x000fea0003800000 */
.L_x_24427:
[----:B------:R-:W-:Y:S05]  /*2cd0*/  BRA `(.L_x_24429) ;  /* 0xffffffec00887947 */ /* 0x000fea000383ffff */
.L_x_24389:
[----:B------:R-:W-:Y:S01]  /*2ce0*/  BSSY B1, `(.L_x_24430) ;  /* 0x0000007000017945 */ /* 0x000fe20003800000 */
[----:B------:R-:W-:Y:S01]  /*2cf0*/  IMAD.MOV.U32 R65, RZ, RZ, R6 ;  /* 0x000000ffff417224 */ /* 0x000fe200078e0006 */
[----:B------:R-:W-:Y:S01]  /*2d00*/  MOV R67, 0xffffffff ;  /* 0xffffffff00437802 */ /* 0x000fe20000000f00 */
[----:B------:R-:W-:-:S07]  /*2d10*/  IMAD.MOV.U32 R66, RZ, RZ, 0x1f ;  /* 0x0000001fff427424 */ /* 0x000fce00078e00ff */
[----:B01234-:R-:W-:Y:S05]  /*2d20*/  WARPSYNC.COLLECTIVE R67, `(.L_x_24431) ;  /* 0x0000000043087348 */ /* 0x01ffea0003c00000 */
[----:B------:R0:W0:Y:S02]  /*2d30*/  SHFL.IDX P3, R65, R68, R65, R66 ;  /* 0x0000004144417389 */ /* 0x0000240000060042 */
[----:B01234-:R-:W-:Y:S05]  /*2d40*/  ENDCOLLECTIVE ;  /* 0x000000000000791b */ /* 0x01ffea0003800000 */
.L_x_24431:
[----:B------:R-:W-:Y:S05]  /*2d50*/  BSYNC B1 ;  /* 0x0000000000017941 */ /* 0x000fea0003800000 */
.L_x_24430:
[----:B------:R-:W-:Y:S05]  /*2d60*/  BRA `(.L_x_24432) ;  /* 0xffffffec007c7947 */ /* 0x000fea000383ffff */
.L_x_24391:
[----:B------:R-:W-:Y:S01]  /*2d70*/  BSSY B1, `(.L_x_24433) ;  /* 0x0000007000017945 */ /* 0x000fe20003800000 */
[----:B------:R-:W-:Y:S02]  /*2d80*/  IMAD.MOV.U32 R65, RZ, RZ, R7 ;  /* 0x000000ffff417224 */ /* 0x000fe400078e0007 */
[----:B------:R-:W-:Y:S02]  /*2d90*/  IMAD.MOV.U32 R66, RZ, RZ, 0x1f ;  /* 0x0000001fff427424 */ /* 0x000fe400078e00ff */
[----:B------:R-:W-:-:S07]  /*2da0*/  IMAD.MOV.U32 R67, RZ, RZ, -0x1 ;  /* 0xffffffffff437424 */ /* 0x000fce00078e00ff */
[----:B01234-:R-:W-:Y:S05]  /*2db0*/  WARPSYNC.COLLECTIVE R67, `(.L_x_24434) ;  /* 0x0000000043087348 */ /* 0x01ffea0003c00000 */
[----:B------:R0:W0:Y:S02]  /*2dc0*/  SHFL.IDX P3, R65, R68, R65, R66 ;  /* 0x0000004144417389 */ /* 0x0000240000060042 */
[----:B01234-:R-:W-:Y:S05]  /*2dd0*/  ENDCOLLECTIVE ;  /* 0x000000000000791b */ /* 0x01ffea0003800000 */
.L_x_24434:
[----:B------:R-:W-:Y:S05]  /*2de0*/  BSYNC B1 ;  /* 0x0000000000017941 */ /* 0x000fea0003800000 */
.L_x_24433:
[----:B------:R-:W-:Y:S05]  /*2df0*/  BRA `(.L_x_24435) ;  /* 0xffffffec00707947 */ /* 0x000fea000383ffff */
.L_x_24393:
[----:B------:R-:W-:Y:S01]  /*2e00*/  BSSY B1, `(.L_x_24436) ;  /* 0x0000007000017945 */ /* 0x000fe20003800000 */
[----:B------:R-:W-:Y:S01]  /*2e10*/  MOV R65, R8 ;  /* 0x0000000800417202 */ /* 0x000fe20000000f00 */
[----:B------:R-:W-:Y:S02]  /*2e20*/  IMAD.MOV.U32 R66, RZ, RZ, 0x1f ;  /* 0x0000001fff427424 */ /* 0x000fe400078e00ff */
[----:B------:R-:W-:-:S07]  /*2e30*/  IMAD.MOV.U32 R67, RZ, RZ, -0x1 ;  /* 0xffffffffff437424 */ /* 0x000fce00078e00ff */
[----:B01234-:R-:W-:Y:S05]  /*2e40*/  WARPSYNC.COLLECTIVE R67, `(.L_x_24437) ;  /* 0x0000000043087348 */ /* 0x01ffea0003c00000 */
[----:B------:R0:W0:Y:S02]  /*2e50*/  SHFL.IDX P3, R65, R68, R65, R66 ;  /* 0x0000004144417389 */ /* 0x0000240000060042 */
[----:B01234-:R-:W-:Y:S05]  /*2e60*/  ENDCOLLECTIVE ;  /* 0x000000000000791b */ /* 0x01ffea0003800000 */
.L_x_24437:
[----:B------:R-:W-:Y:S05]  /*2e70*/  BSYNC B1 ;  /* 0x0000000000017941 */ /* 0x000fea0003800000 */
.L_x_24436:
[----:B------:R-:W-:Y:S05]  /*2e80*/  BRA `(.L_x_24438) ;  /* 0xffffffec00647947 */ /* 0x000fea000383ffff */
.L_x_24395:
[----:B------:R-:W-:Y:S01]  /*2e90*/  HFMA2 R66, -RZ, RZ, 0, 1.847743988037109375e-06 ;  /* 0x0000001fff427431 */ /* 0x000fe200000001ff */
[----:B------:R-:W-:Y:S01]  /*2ea0*/  BSSY B1, `(.L_x_24439) ;  /* 0x0000006000017945 */ /* 0x000fe20003800000 */
[----:B------:R-:W-:Y:S02]  /*2eb0*/  IMAD.MOV.U32 R65, RZ, RZ, R9 ;  /* 0x000000ffff417224 */ /* 0x000fe400078e0009 */
[----:B------:R-:W-:-:S07]  /*2ec0*/  IMAD.MOV.U32 R67, RZ, RZ, -0x1 ;  /* 0xffffffffff437424 */ /* 0x000fce00078e00ff */
[----:B01234-:R-:W-:Y:S05]  /*2ed0*/  WARPSYNC.COLLECTIVE R67, `(.L_x_24440) ;  /* 0x0000000043087348 */ /* 0x01ffea0003c00000 */
[----:B------:R0:W0:Y:S02]  /*2ee0*/  SHFL.IDX P3, R65, R68, R65, R66 ;  /* 0x0000004144417389 */ /* 0x0000240000060042 */
[----:B01234-:R-:W-:Y:S05]  /*2ef0*/  ENDCOLLECTIVE ;  /* 0x000000000000791b */ /* 0x01ffea0003800000 */
.L_x_24440:
[----:B------:R-:W-:Y:S05]  /*2f00*/  BSYNC B1 ;  /* 0x0000000000017941 */ /* 0x000fea0003800000 */
.L_x_24439:
[----:B------:R-:W-:Y:S05]  /*2f10*/  BRA `(.L_x_24441) ;  /* 0xffffffec00587947 */ /* 0x000fea000383ffff */
.L_x_24397:
[----:B------:R-:W-:Y:S01]  /*2f20*/  BSSY B1, `(.L_x_24442) ;  /* 0x0000007000017945 */ /* 0x000fe20003800000 */
[----:B------:R-:W-:Y:S01]  /*2f30*/  IMAD.MOV.U32 R65, RZ, RZ, R10 ;  /* 0x000000ffff417224 */ /* 0x000fe200078e000a */
[----:B------:R-:W-:Y:S01]  /*2f40*/  MOV R67, 0xffffffff ;  /* 0xffffffff00437802 */ /* 0x000fe20000000f00 */
[----:B------:R-:W-:-:S07]  /*2f50*/  IMAD.MOV.U32 R66, RZ, RZ, 0x1f ;  /* 0x0000001fff427424 */ /* 0x000fce00078e00ff */
[----:B01234-:R-:W-:Y:S05]  /*2f60*/  WARPSYNC.COLLECTIVE R67, `(.L_x_24443) ;  /* 0x0000000043087348 */ /* 0x01ffea0003c00000 */
[----:B------:R0:W0:Y:S02]  /*2f70*/  SHFL.IDX P3, R65, R68, R65, R66 ;  /* 0x0000004144417389 */ /* 0x0000240000060042 */
[----:B01234-:R-:W-:Y:S05]  /*2f80*/  ENDCOLLECTIVE ;  /* 0x000000000000791b */ /* 0x01ffea0003800000 */
.L_x_24443:
[----:B------:R-:W-:Y:S05]  /*2f90*/  BSYNC B1 ;  /* 0x0000000000017941 */ /* 0x000fea0003800000 */
.L_x_24442:
[----:B------:R-:W-:Y:S05]  /*2fa0*/  BRA `(.L_x_24444) ;  /* 0xffffffec004c7947 */ /* 0x000fea000383ffff */
.L_x_24399:
[----:B------:R-:W-:Y:S01]  /*2fb0*/  BSSY B1, `(.L_x_24445) ;  /* 0x0000007000017945 */ /* 0x000fe20003800000 */
[----:B------:R-:W-:Y:S02]  /*2fc0*/  IMAD.MOV.U32 R65, RZ, RZ, R11 ;  /* 0x000000ffff417224 */ /* 0x000fe400078e000b */
[----:B------:R-:W-:Y:S02]  /*2fd0*/  IMAD.MOV.U32 R66, RZ, RZ, 0x1f ;  /* 0x0000001fff427424 */ /* 0x000fe400078e00ff */
[----:B------:R-:W-:-:S07]  /*2fe0*/  IMAD.MOV.U32 R67, RZ, RZ, -0x1 ;  /* 0xffffffffff437424 */ /* 0x000fce00078e00ff */
[----:B01234-:R-:W-:Y:S05]  /*2ff0*/  WARPSYNC.COLLECTIVE R67, `(.L_x_24446) ;  /* 0x0000000043087348 */ /* 0x01ffea0003c00000 */
[----:B------:R0:W0:Y:S02]  /*3000*/  SHFL.IDX P3, R65, R68, R65, R66 ;  /* 0x0000004144417389 */ /* 0x0000240000060042 */
[----:B01234-:R-:W-:Y:S05]  /*3010*/  ENDCOLLECTIVE ;  /* 0x000000000000791b */ /* 0x01ffea0003800000 */
.L_x_24446:
[----:B------:R-:W-:Y:S05]  /*3020*/  BSYNC B1 ;  /* 0x0000000000017941 */ /* 0x000fea0003800000 */
.L_x_24445:
[----:B------:R-:W-:Y:S05]  /*3030*/  BRA `(.L_x_24447) ;  /* 0xffffffec00407947 */ /* 0x000fea000383ffff */
.L_x_24401:
[----:B------:R-:W-:Y:S01]  /*3040*/  BSSY B1, `(.L_x_24448) ;  /* 0x0000007000017945 */ /* 0x000fe20003800000 */
[----:B------:R-:W-:Y:S01]  /*3050*/  MOV R65, R12 ;  /* 0x0000000c00417202 */ /* 0x000fe20000000f00 */
[----:B------:R-:W-:Y:S02]  /*3060*/  IMAD.MOV.U32 R66, RZ, RZ, 0x1f ;  /* 0x0000001fff427424 */ /* 0x000fe400078e00ff */
[----:B------:R-:W-:-:S07]  /*3070*/  IMAD.MOV.U32 R67, RZ, RZ, -0x1 ;  /* 0xffffffffff437424 */ /* 0x000fce00078e00ff */
[----:B01234-:R-:W-:Y:S05]  /*3080*/  WARPSYNC.COLLECTIVE R67, `(.L_x_24449) ;  /* 0x0000000043087348 */ /* 0x01ffea0003c00000 */
[----:B------:R0:W0:Y:S02]  /*3090*/  SHFL.IDX P3, R65, R68, R65, R66 ;  /* 0x0000004144417389 */ /* 0x0000240000060042 */
[----:B01234-:R-:W-:Y:S05]  /*30a0*/  ENDCOLLECTIVE ;  /* 0x000000000000791b */ /* 0x01ffea0003800000 */
.L_x_24449:
[----:B------:R-:W-:Y:S05]  /*30b0*/  BSYNC B1 ;  /* 0x0000000000017941 */ /* 0x000fea0003800000 */
.L_x_24448:
[----:B------:R-:W-:Y:S05]  /*30c0*/  BRA `(.L_x_24450) ;  /* 0xffffffec00347947 */ /* 0x000fea000383ffff */
.L_x_24403:
[----:B------:R-:W-:Y:S01]  /*30d0*/  HFMA2 R66, -RZ, RZ, 0, 1.847743988037109375e-06 ;  /* 0x0000001fff427431 */ /* 0x000fe200000001ff */
[----:B------:R-:W-:Y:S01]  /*30e0*/  BSSY B1, `(.L_x_24451) ;  /* 0x0000006000017945 */ /* 0x000fe20003800000 */
[----:B------:R-:W-:Y:S02]  /*30f0*/  IMAD.MOV.U32 R65, RZ, RZ, R13 ;  /* 0x000000ffff417224 */ /* 0x000fe400078e000d */
[----:B------:R-:W-:-:S07]  /*3100*/  IMAD.MOV.U32 R67, RZ, RZ, -0x1 ;  /* 0xffffffffff437424 */ /* 0x000fce00078e00ff */
[----:B01234-:R-:W-:Y:S05]  /*3110*/  WARPSYNC.COLLECTIVE R67, `(.L_x_24452) ;  /* 0x0000000043087348 */ /* 0x01ffea0003c00000 */
[----:B------:R0:W0:Y:S02]  /*3120*/  SHFL.IDX P3, R65, R68, R65, R66 ;  /* 0x0000004144417389 */ /* 0x0000240000060042 */
[----:B01234-:R-:W-:Y:S05]  /*3130*/  ENDCOLLECTIVE ;  /* 0x000000000000791b */ /* 0x01ffea0003800000 */
.L_x_24452:
[----:B------:R-:W-:Y:S05]  /*3140*/  BSYNC B1 ;  /* 0x0000000000017941 */ /* 0x000fea0003800000 */
.L_x_24451:
[----:B------:R-:W-:Y:S05]  /*3150*/  BRA `(.L_x_24453) ;  /* 0xffffffec00287947 */ /* 0x000fea000383ffff */
.L_x_24405:
[----:B------:R-:W-:Y:S01]  /*3160*/  BSSY B1, `(.L_x_24454) ;  /* 0x0000007000017945 */ /* 0x000fe20003800000 */
[----:B------:R-:W-:Y:S01]  /*3170*/  IMAD.MOV.U32 R65, RZ, RZ, R14 ;  /* 0x000000ffff417224 */ /* 0x000fe200078e000e */
[----:B------:R-:W-:Y:S01]  /*3180*/  MOV R67, 0xffffffff ;  /* 0xffffffff00437802 */ /* 0x000fe20000000f00 */
[----:B------:R-:W-:-:S07]  /*3190*/  IMAD.MOV.U32 R66, RZ, RZ, 0x1f ;  /* 0x0000001fff427424 */ /* 0x000fce00078e00ff */
[----:B01234-:R-:W-:Y:S05]  /*31a0*/  WARPSYNC.COLLECTIVE R67, `(.L_x_24455) ;  /* 0x0000000043087348 */ /* 0x01ffea0003c00000 */
[----:B------:R0:W0:Y:S02]  /*31b0*/  SHFL.IDX P3, R65, R68, R65, R66 ;  /* 0x0000004144417389 */ /* 0x0000240000060042 */
[----:B01234-:R-:W-:Y:S05]  /*31c0*/  ENDCOLLECTIVE ;  /* 0x000000000000791b */ /* 0x01ffea0003800000 */
.L_x_24455:
[----:B------:R-:W-:Y:S05]  /*31d0*/  BSYNC B1 ;  /* 0x0000000000017941 */ /* 0x000fea0003800000 */
.L_x_24454:
[----:B------:R-:W-:Y:S05]  /*31e0*/  BRA `(.L_x_24456) ;  /* 0xffffffec001c7947 */ /* 0x000fea000383ffff */
.L_x_24407:
[----:B------:R-:W-:Y:S01]  /*31f0*/  BSSY B1, `(.L_x_24457) ;  /* 0x0000007000017945 */ /* 0x000fe20003800000 */
[----:B------:R-:W-:Y:S02]  /*3200*/  IMAD.MOV.U32 R65, RZ, RZ, R15 ;  /* 0x000000ffff417224 */ /* 0x000fe400078e000f */
[----:B------:R-:W-:Y:S02]  /*3210*/  IMAD.MOV.U32 R66, RZ, RZ, 0x1f ;  /* 0x0000001fff427424 */ /* 0x000fe400078e00ff */
[----:B------:R-:W-:-:S07]  /*3220*/  IMAD.MOV.U32 R67, RZ, RZ, -0x1 ;  /* 0xffffffffff437424 */ /* 0x000fce00078e00ff */
[----:B01234-:R-:W-:Y:S05]  /*3230*/  WARPSYNC.COLLECTIVE R67, `(.L_x_24458) ;  /* 0x0000000043087348 */ /* 0x01ffea0003c00000 */
[----:B------:R0:W0:Y:S02]  /*3240*/  SHFL.IDX P3, R65, R68, R65, R66 ;  /* 0x0000004144417389 */ /* 0x0000240000060042 */
[----:B01234-:R-:W-:Y:S05]  /*3250*/  ENDCOLLECTIVE ;  /* 0x000000000000791b */ /* 0x01ffea0003800000 */
.L_x_24458:
[----:B------:R-:W-:Y:S05]  /*3260*/  BSYNC B1 ;  /* 0x0000000000017941 */ /* 0x000fea0003800000 */
.L_x_24457:
[----:B------:R-:W-:Y:S05]  /*3270*/  BRA `(.L_x_24459) ;  /* 0xffffffec00107947 */ /* 0x000fea000383ffff */
.L_x_24409:
[----:B------:R-:W-:Y:S01]  /*3280*/  BSSY B1, `(.L_x_24460) ;  /* 0x0000007000017945 */ /* 0x000fe20003800000 */
[----:B------:R-:W-:Y:S01]  /*3290*/  MOV R65, R16 ;  /* 0x0000001000417202 */ /* 0x000fe20000000f00 */
[----:B------:R-:W-:Y:S02]  /*32a0*/  IMAD.MOV.U32 R66, RZ, RZ, 0x1f ;  /* 0x0000001fff427424 */ /* 0x000fe400078e00ff */
[----:B------:R-:W-:-:S07]  /*32b0*/  IMAD.MOV.U32 R67, RZ, RZ, -0x1 ;  /* 0xffffffffff437424 */ /* 0x000fce00078e00ff */
[----:B01234-:R-:W-:Y:S05]  /*32c0*/  WARPSYNC.COLLECTIVE R67, `(.L_x_24461) ;  /* 0x0000000043087348 */ /* 0x01ffea0003c00000 */
[----:B------:R0:W0:Y:S02]  /*32d0*/  SHFL.IDX P3, R65, R68, R65, R66 ;  /* 0x0000004144417389 */ /* 0x0000240000060042 */
[----:B01234-:R-:W-:Y:S05]  /*32e0*/  ENDCOLLECTIVE ;  /* 0x000000000000791b */ /* 0x01ffea0003800000 */
.L_x_24461:
[----:B------:R-:W-:Y:S05]  /*32f0*/  BSYNC B1 ;  /* 0x0000000000017941 */ /* 0x000fea0003800000 */
.L_x_24460:
[----:B------:R-:W-:Y:S05]  /*3300*/  BRA `(.L_x_24462) ;  /* 0xffffffec00047947 */ /* 0x000fea000383ffff */
.L_x_24411:
[----:B------:R-:W-:Y:S01]  /*3310*/  HFMA2 R66, -RZ, RZ, 0, 1.847743988037109375e-06 ;  /* 0x0000001fff427431 */ /* 0x000fe200000001ff */
[----:B------:R-:W-:Y:S01]  /*3320*/  BSSY B1, `(.L_x_24463) ;  /* 0x0000006000017945 */ /* 0x000fe20003800000 */
[----:B------:R-:W-:Y:S02]  /*3330*/  IMAD.MOV.U32 R65, RZ, RZ, R17 ;  /* 0x000000ffff417224 */ /* 0x000fe400078e0011 */
[----:B------:R-:W-:-:S07]  /*3340*/  IMAD.MOV.U32 R67, RZ, RZ, -0x1 ;  /* 0xffffffffff437424 */ /* 0x000fce00078e00ff */
[----:B01234-:R-:W-:Y:S05]  /*3350*/  WARPSYNC.COLLECTIVE R67, `(.L_x_24464) ;  /* 0x0000000043087348 */ /* 0x01ffea0003c00000 */
[----:B------:R0:W0:Y:S02]  /*3360*/  SHFL.IDX P3, R65, R68, R65, R66 ;  /* 0x0000004144417389 */ /* 0x0000240000060042 */
[----:B01234-:R-:W-:Y:S05]  /*3370*/  ENDCOLLECTIVE ;  /* 0x000000000000791b */ /* 0x01ffea0003800000 */
.L_x_24464:
[----:B------:R-:W-:Y:S05]  /*3380*/  BSYNC B1 ;  /* 0x0000000000017941 */ /* 0x000fea0003800000 */
.L_x_24463:
[----:B------:R-:W-:Y:S05]  /*3390*/  BRA `(.L_x_24465) ;  /* 0xffffffe800f87947 */ /* 0x000fea000383ffff */
.L_x_24413:
[----:B------:R-:W-:Y:S01]  /*33a0*/  BSSY B1, `(.L_x_24466) ;  /* 0x0000007000017945 */ /* 0x000fe20003800000 */
[----:B------:R-:W-:Y:S01]  /*33b0*/  IMAD.MOV.U32 R65, RZ, RZ, R18 ;  /* 0x000000ffff417224 */ /* 0x000fe200078e0012 */
[----:B------:R-:W-:Y:S01]  /*33c0*/  MOV R67, 0xffffffff ;  /* 0xffffffff00437802 */ /* 0x000fe20000000f00 */
[----:B------:R-:W-:-:S07]  /*33d0*/  IMAD.MOV.U32 R66, RZ, RZ, 0x1f ;  /* 0x0000001fff427424 */ /* 0x000fce00078e00ff */
[----:B01234-:R-:W-:Y:S05]  /*33e0*/  WARPSYNC.COLLECTIVE R67, `(.L_x_24467) ;  /* 0x0000000043087348 */ /* 0x01ffea0003c00000 */
[----:B------:R0:W0:Y:S02]  /*33f0*/  SHFL.IDX P3, R65, R68, R65, R66 ;  /* 0x0000004144417389 */ /* 0x0000240000060042 */
[----:B01234-:R-:W-:Y:S05]  /*3400*/  ENDCOLLECTIVE ;  /* 0x000000000000791b */ /* 0x01ffea0003800000 */
.L_x_24467:
[----:B------:R-:W-:Y:S05]  /*3410*/  BSYNC B1 ;  /* 0x0000000000017941 */ /* 0x000fea0003800000 */
.L_x_24466:
[----:B------:R-:W-:Y:S01]  /*3420*/  IMAD.MOV.U32 R68, RZ, RZ, R65 ;  /* 0x000000ffff447224 */ /* 0x000fe200078e0041 */
[----:B------:R-:W-:Y:S06]  /*3430*/  BRA `(.L_x_24468) ;  /* 0xffffffe800e87947 */ /* 0x000fec000383ffff */
        .weak           $__internal_471_$__cuda_sm20_div_s16
        .type           $__internal_471_$__cuda_sm20_div_s16,@function
        .size           $__internal_471_$__cuda_sm20_div_s16,(.L_x_38974 - $__internal_471_$__cuda_sm20_div_s16)
$__internal_471_$__cuda_sm20_div_s16:
        /* <DEDUP_REMOVED lines=25> */
[----:B------:R-:W-:Y:S05]  /*35d0*/  RET.REL.NODEC R34 `(_Z9cuda_gemmIiLi128ELi2ELi1ELi16ELi64ELi64ELi64ELi0ELi0EEviiiPT_S1_S1_iii) ;  /* 0xffffffc822887950 */ /* 0x000fea0003c3ffff */
.L_x_24469:
        /* <DEDUP_REMOVED lines=10> */
.L_x_38974:


//--------------------- .text._Z9cuda_gemmIiLi128ELi2ELi1ELi16ELi32ELi32ELi64ELi1ELi1EEviiiPT_S1_S1_iii --------------------------
	.section	.text._Z9cuda_gemmIiLi128ELi2ELi1ELi16ELi32ELi32ELi64ELi1ELi1EEviiiPT_S1_S1_iii,"ax",@progbits
	.align	128
        .global         _Z9cuda_gemmIiLi128ELi2ELi1ELi16ELi32ELi32ELi64ELi1ELi1EEviiiPT_S1_S1_iii
        .type           _Z9cuda_gemmIiLi128ELi2ELi1ELi16ELi32ELi32ELi64ELi1ELi1EEviiiPT_S1_S1_iii,@function
        .size           _Z9cuda_gemmIiLi128ELi2ELi1ELi16ELi32ELi32ELi64ELi1ELi1EEviiiPT_S1_S1_iii,(.L_x_39727 - _Z9cuda_gemmIiLi128ELi2ELi1ELi16ELi32ELi32ELi64ELi1ELi1EEviiiPT_S1_S1_iii)
        .other          _Z9cuda_gemmIiLi128ELi2ELi1ELi16ELi32ELi32ELi64ELi1ELi1EEviiiPT_S1_S1_iii,@"STO_CUDA_ENTRY STV_DEFAULT"
_Z9cuda_gemmIiLi128ELi2ELi1ELi16ELi32ELi32ELi64ELi1ELi1EEviiiPT_S1_S1_iii:
.text._Z9cuda_gemmIiLi128ELi2ELi1ELi16ELi32ELi32ELi64ELi1ELi1EEviiiPT_S1_S1_iii:
        /* <DEDUP_REMOVED lines=44> */
.L_x_24478:
        /* <DEDUP_REMOVED lines=17> */
.L_x_24473:
[----:B------:R-:W-:Y:S05]  /*03d0*/  BSYNC.RECONVERGENT B1 ;  /* 0x0000000000017941 */ /* 0x000fea0003800200 */
.L_x_24472:
[----:B------:R-:W-:Y:S05]  /*03e0*/  @!P0 BRA `(.L_x_24471) ;  /* 0x0000000000308947 */ /* 0x000fea0003800000 */
[----:B------:R-:W-:-:S07]  /*03f0*/  LEA R6, R4, UR4, 0x2 ;  /* 0x0000000404067c11 */ /* 0x000fce000f8e10ff */
.L_x_24474:
        /* <DEDUP_REMOVED lines=11> */
.L_x_24471:
[----:B------:R-:W-:Y:S05]  /*04b0*/  BSYNC.RECONVERGENT B0 ;  /* 0x0000000000007941 */ /* 0x000fea0003800200 */
.L_x_24470:
        /* <DEDUP_REMOVED lines=8> */
.L_x_24477:
        /* <DEDUP_REMOVED lines=8> */
.L_x_24476:
[----:B------:R-:W-:Y:S05]  /*05c0*/  BSYNC.RECONVERGENT B0 ;  /* 0x0000000000007941 */ /* 0x000fea0003800200 */
.L_x_24475:
[----:B------:R-:W-:-:S05]  /*05d0*/  IMAD.IADD R15, R0, 0x1, R15 ;  /* 0x00000001000f7824 */ /* 0x000fca00078e020f */
[----:B------:R-:W-:-:S13]  /*05e0*/  ISETP.GE.U32.AND P0, PT, R15, R2, PT ;  /* 0x000000020f00720c */ /* 0x000fda0003f06070 */
[----:B------:R-:W-:Y:S05]  /*05f0*/  @!P0 BRA `(.L_x_24478) ;  /* 0xfffffffc00308947 */ /* 0x000fea000383ffff */
[----:B------:R-:W-:Y:S05]  /*0600*/  EXIT ;  /* 0x000000000000794d */ /* 0x000fea0003800000 */
.L_x_24479:
        /* <DEDUP_REMOVED lines=15> */
.L_x_39727:


//--------------------- .text._Z9cuda_gemmIiLi128ELi2ELi1ELi16ELi32ELi32ELi64ELi1ELi0EEviiiPT_S1_S1_iii --------------------------
	.section	.text._Z9cuda_gemmIiLi128ELi2ELi1ELi16ELi32ELi32ELi64ELi1ELi0EEviiiPT_S1_S1_iii,"ax",@progbits
	.align	128
        .global         _Z9cuda_gemmIiLi128ELi2ELi1ELi16ELi32ELi32ELi64ELi1ELi0EEviiiPT_S1_S1_iii
        .type           _Z9cuda_gemmIiLi128ELi2ELi1ELi16ELi32ELi32ELi64ELi1ELi0EEviiiPT_S1_S1_iii,@function
        .size           _Z9cuda_gemmIiLi128ELi2ELi1ELi16ELi32ELi32ELi64ELi1ELi0EEviiiPT_S1_S1_iii,(.L_x_38975 - _Z9cuda_gemmIiLi128ELi2ELi1ELi16ELi32ELi32ELi64ELi1ELi0EEviiiPT_S1_S1_iii)
        .other          _Z9cuda_gemmIiLi128ELi2ELi1ELi16ELi32ELi32ELi64ELi1ELi0EEviiiPT_S1_S1_iii,@"STO_CUDA_ENTRY STV_DEFAULT"
_Z9cuda_gemmIiLi128ELi2ELi1ELi16ELi32ELi32ELi64ELi1ELi0EEviiiPT_S1_S1_iii:
.text._Z9cuda_gemmIiLi128ELi2ELi1ELi16ELi32ELi32ELi64ELi1ELi0EEviiiPT_S1_S1_iii:
        /* <DEDUP_REMOVED lines=194> */
[----:B------:R-:W-:Y:S05]  /*0c20*/  CALL.REL.NOINC `($__internal_472_$__cuda_sm20_div_s16) ;  /* 0x0000002400bc7944 */ /* 0x000fea0003c00000 */
[----:B------:R-:W0:Y:S01]  /*0c30*/  LDCU UR7, c[0x0][0x3a8] ;  /* 0x00007500ff0777ac */ /* 0x000e220008000800 */
[----:B------:R-:W-:Y:S01]  /*0c40*/  LOP3.LUT R43, R42, 0x1f, RZ, 0xc0, !PT ;  /* 0x0000001f2a2b7812 */ /* 0x000fe200078ec0ff */
[----:B------:R-:W-:Y:S01]  /*0c50*/  UPRMT UR8, UR6, 0x9910, URZ ;  /* 0x0000991006087896 */ /* 0x000fe200080000ff */
[----:B------:R-:W1:Y:S01]  /*0c60*/  LDCU.64 UR10, c[0x0][0x358] ;  /* 0x00006b00ff0a77ac */ /* 0x000e620008000a00 */
[----:B0-----:R-:W-:-:S04]  /*0c70*/  UISETP.LT.AND UP0, UPT, UR7, 0x10, UPT ;  /* 0x000000100700788c */ /* 0x001fc8000bf01270 */
[----:B------:R-:W-:-:S03]  /*0c80*/  USEL UR6, UR7, 0x10, UP0 ;  /* 0x0000001007067887 */ /* 0x000fc60008000000 */
[----:B-1----:R-:W-:-:S09]  /*0c90*/  UMOV UR7, UR8 ;  /* 0x0000000800077c82 */ /* 0x002fd20008000000 */
.L_x_24546:
        /* <DEDUP_REMOVED lines=29> */
.L_x_24483:
[----:B------:R-:W-:Y:S05]  /*0e70*/  BSYNC.RECONVERGENT B1 ;  /* 0x0000000000017941 */ /* 0x000fea0003800200 */
.L_x_24482:
[----:B------:R-:W-:Y:S05]  /*0e80*/  @!P1 BRA `(.L_x_24481) ;  /* 0x00000000004c9947 */ /* 0x000fea0003800000 */
[----:B------:R-:W1:Y:S01]  /*0e90*/  S2UR UR9, SR_CgaCtaId ;  /* 0x00000000000979c3 */ /* 0x000e620000008800 */
[----:B------:R-:W-:Y:S02]  /*0ea0*/  UMOV UR8, 0x400 ;  /* 0x0000040000087882 */ /* 0x000fe40000000000 */
[----:B------:R-:W-:-:S04]  /*0eb0*/  UIADD3 UR8, UPT, UPT, UR8, 0x900, URZ ;  /* 0x0000090008087890 */ /* 0x000fc8000fffe0ff */
[----:B-1----:R-:W-:-:S06]  /*0ec0*/  ULEA UR8, UR9, UR8, 0x18 ;  /* 0x0000000809087291 */ /* 0x002fcc000f8ec0ff */
[----:B0-----:R-:W-:-:S07]  /*0ed0*/  LEA R17, R16, UR8, 0x2 ;  /* 0x0000000810117c11 */ /* 0x001fce000f8e10ff */
.L_x_24484:
        /* <DEDUP_REMOVED lines=14> */
.L_x_24481:
[----:B------:R-:W-:Y:S05]  /*0fc0*/  BSYNC.RECONVERGENT B0 ;  /* 0x0000000000007941 */ /* 0x000fea0003800200 */
.L_x_24480:
        /* <DEDUP_REMOVED lines=10> */
.L_x_24487:
        /* <DEDUP_REMOVED lines=11> */
.L_x_24486:
[----:B-1----:R-:W-:Y:S05]  /*1120*/  BSYNC.RECONVERGENT B0 ;  /* 0x0000000000007941 */ /* 0x002fea0003800200 */
.L_x_24485:
[----:B--23--:R-:W-:-:S07]  /*1130*/  HFMA2 R18, -RZ, RZ, 0, 0 ;  /* 0x00000000ff127431 */ /* 0x00cfce00000001ff */
.L_x_24542:
[----:B------:R-:W-:Y:S01]  /*1140*/  P2R R19, PR, RZ, 0x1 ;  /* 0x00000001ff137803 */ /* 0x000fe20000000000 */
[----:B------:R-:W-:Y:S01]  /*1150*/  IMAD.IADD R36, R62, 0x1, R18 ;  /* 0x000000013e247824 */ /* 0x000fe200078e0212 */
[----:B01234-:R-:W-:-:S07]  /*1160*/  SHF.R.U32.HI R37, RZ, 0x4, R42 ;  /* 0x00000004ff257819 */ /* 0x01ffce000001162a */
.L_x_24488:
        /* <DEDUP_REMOVED lines=18> */
.L_x_24541:
        /* <DEDUP_REMOVED lines=16> */
.L_x_24490:
        /* <DEDUP_REMOVED lines=8> */
.L_x_24491:
        /* <DEDUP_REMOVED lines=8> */
.L_x_24492:
        /* <DEDUP_REMOVED lines=9> */
.L_x_24493:
        /* <DEDUP_REMOVED lines=9> */
.L_x_24494:
        /* <DEDUP_REMOVED lines=9> */
.L_x_24495:
        /* <DEDUP_REMOVED lines=9> */
.L_x_24496:
        /* <DEDUP_REMOVED lines=9> */
.L_x_24497:
        /* <DEDUP_REMOVED lines=9> */
.L_x_24498:
        /* <DEDUP_REMOVED lines=9> */
.L_x_24499:
        /* <DEDUP_REMOVED lines=9> */
.L_x_24500:
        /* <DEDUP_REMOVED lines=9> */
.L_x_24501:
        /* <DEDUP_REMOVED lines=9> */
.L_x_24502:
        /* <DEDUP_REMOVED lines=9> */
.L_x_24503:
        /* <DEDUP_REMOVED lines=9> */
.L_x_24504:
        /* <DEDUP_REMOVED lines=9> */
.L_x_24505:
[----:B------:R-:W-:Y:S05]  /*1be0*/  @P4 BRA `(.L_x_24506) ;  /* 0x0000000800ec4947 */ /* 0x000fea0003800000 */
[----:B0-2-4-:R-:W0:Y:S01]  /*1bf0*/  S2R R16, SR_CgaCtaId ;  /* 0x0000000000107919 */ /* 0x015e220000008800 */
[----:B------:R-:W-:Y:S01]  /*1c00*/  MOV R37, 0x400 ;  /* 0x0000040000257802 */ /* 0x000fe20000000f00 */
[----:B------:R-:W-:Y:S01]  /*1c10*/  IMAD.MOV.U32 R36, RZ, RZ, R41 ;  /* 0x000000ffff247224 */ /* 0x000fe200078e0029 */
[----:B------:R-:W-:Y:S02]  /*1c20*/  ISETP.GT.U32.AND P4, PT, R17, 0x40, PT ;  /* 0x000000401100780c */ /* 0x000fe40003f84070 */
[----:B0-----:R-:W-:-:S11]  /*1c30*/  LEA R37, R16, R37, 0x18 ;  /* 0x0000002510257211 */ /* 0x001fd600078ec0ff */
.L_x_24540:
        /* <DEDUP_REMOVED lines=11> */
.L_x_24548:
[----:B-12---:R-:W-:-:S07]  /*1cf0*/  IMAD R16, R44, R16, RZ ;  /* 0x000000102c107224 */ /* 0x006fce00078e02ff */
.L_x_24508:
[----:B------:R-:W-:-:S13]  /*1d00*/  ISETP.GE.AND P1, PT, R17, 0x2, PT ;  /* 0x000000021100780c */ /* 0x000fda0003f26270 */
[----:B------:R-:W-:Y:S05]  /*1d10*/  @!P1 BRA `(.L_x_24510) ;  /* 0x0000000000109947 */ /* 0x000fea0003800000 */
[----:B------:R-:W-:-:S03]  /*1d20*/  UMOV UR8, 0xffffffff ;  /* 0xffffffff00087882 */ /* 0x000fc60000000000 */
[----:B------:R-:W-:Y:S05]  /*1d30*/  BRA.DIV UR8, `(.L_x_24511) ;  /* 0x0000000e083c7947 */ /* 0x000fea000b800000 */
[----:B------:R2:W4:Y:S02]  /*1d40*/  SHFL.IDX PT, R66, R69, R39, 0x1f ;  /* 0x00001f2745427589 */ /* 0x00052400000e0000 */
.L_x_24551:
[----:B---34-:R-:W-:-:S07]  /*1d50*/  IMAD R16, R45, R66, R16 ;  /* 0x000000422d107224 */ /* 0x018fce00078e0210 */
.L_x_24510:
[----:B------:R-:W-:-:S13]  /*1d60*/  ISETP.GE.AND P2, PT, R17, 0x3, PT ;  /* 0x000000031100780c */ /* 0x000fda0003f46270 */
[----:B------:R-:W-:Y:S05]  /*1d70*/  @!P2 BRA `(.L_x_24512) ;  /* 0x000000000010a947 */ /* 0x000fea0003800000 */
[----:B------:R-:W-:-:S03]  /*1d80*/  UMOV UR8, 0xffffffff ;  /* 0xffffffff00087882 */ /* 0x000fc60000000000 */
[----:B------:R-:W-:Y:S05]  /*1d90*/  BRA.DIV UR8, `(.L_x_24513) ;  /* 0x0000000e084c7947 */ /* 0x000fea000b800000 */
[----:B------:R4:W0:Y:S02]  /*1da0*/  SHFL.IDX PT, R67, R69, R38, 0x1f ;  /* 0x00001f2645437589 */ /* 0x00082400000e0000 */
.L_x_24554:
[----:B0-----:R-:W-:-:S07]  /*1db0*/  IMAD R16, R46, R67, R16 ;  /* 0x000000432e107224 */ /* 0x001fce00078e0210 */
.L_x_24512:
[----:B------:R-:W-:-:S13]  /*1dc0*/  ISETP.GE.AND P5, PT, R17, 0x4, PT ;  /* 0x000000041100780c */ /* 0x000fda0003fa6270 */
[----:B------:R-:W-:Y:S05]  /*1dd0*/  @!P5 BRA `(.L_x_24514) ;  /* 0x000000000010d947 */ /* 0x000fea0003800000 */
[----:B------:R-:W-:-:S03]  /*1de0*/  UMOV UR8, 0xffffffff ;  /* 0xffffffff00087882 */ /* 0x000fc60000000000 */
[----:B------:R-:W-:Y:S05]  /*1df0*/  BRA.DIV UR8, `(.L_x_24515) ;  /* 0x0000000e08587947 */ /* 0x000fea000b800000 */
[----:B------:R0:W0:Y:S02]  /*1e00*/  SHFL.IDX PT, R66, R69, R35, 0x1f ;  /* 0x00001f2345427589 */ /* 0x00002400000e0000 */
.L_x_24557:
[----:B0-----:R-:W-:-:S07]  /*1e10*/  IMAD R16, R47, R66, R16 ;  /* 0x000000422f107224 */ /* 0x001fce00078e0210 */
.L_x_24514:
[----:B------:R-:W-:-:S13]  /*1e20*/  ISETP.GE.AND P5, PT, R17, 0x5, PT ;  /* 0x000000051100780c */ /* 0x000fda0003fa6270 */
[----:B------:R-:W-:Y:S05]  /*1e30*/  @!P5 BRA `(.L_x_24516) ;  /* 0x000000000010d947 */ /* 0x000fea0003800000 */
[----:B------:R-:W-:-:S03]  /*1e40*/  UMOV UR8, 0xffffffff ;  /* 0xffffffff00087882 */ /* 0x000fc60000000000 */
[----:B------:R-:W-:Y:S05]  /*1e50*/  BRA.DIV UR8, `(.L_x_24517) ;  /* 0x0000000e08687947 */ /* 0x000fea000b800000 */
[----:B------:R0:W0:Y:S02]  /*1e60*/  SHFL.IDX PT, R67, R69, R34, 0x1f ;  /* 0x00001f2245437589 */ /* 0x00002400000e0000 */
.L_x_24560:
[----:B0-----:R-:W-:-:S07]  /*1e70*/  IMAD R16, R48, R67, R16 ;  /* 0x0000004330107224 */ /* 0x001fce00078e0210 */
.L_x_24516:
[----:B------:R-:W-:-:S13]  /*1e80*/  ISETP.GE.AND P5, PT, R17, 0x6, PT ;  /* 0x000000061100780c */ /* 0x000fda0003fa6270 */
[----:B------:R-:W-:Y:S05]  /*1e90*/  @!P5 BRA `(.L_x_24518) ;  /* 0x000000000010d947 */ /* 0x000fea0003800000 */
[----:B------:R-:W-:-:S03]  /*1ea0*/  UMOV UR8, 0xffffffff ;  /* 0xffffffff00087882 */ /* 0x000fc60000000000 */
[----:B------:R-:W-:Y:S05]  /*1eb0*/  BRA.DIV UR8, `(.L_x_24519) ;  /* 0x0000000e08747947 */ /* 0x000fea000b800000 */
[----:B------:R0:W0:Y:S02]  /*1ec0*/  SHFL.IDX PT, R66, R69, R33, 0x1f ;  /* 0x00001f2145427589 */ /* 0x00002400000e0000 */
.L_x_24563:
[----:B0-----:R-:W-:-:S07]  /*1ed0*/  IMAD R16, R49, R66, R16 ;  /* 0x0000004231107224 */ /* 0x001fce00078e0210 */
.L_x_24518:
[----:B------:R-:W-:-:S13]  /*1ee0*/  ISETP.GE.AND P5, PT, R17, 0x7, PT ;  /* 0x000000071100780c */ /* 0x000fda0003fa6270 */
[----:B------:R-:W-:Y:S05]  /*1ef0*/  @!P5 BRA `(.L_x_24520) ;  /* 0x000000000010d947 */ /* 0x000fea0003800000 */
[----:B------:R-:W-:-:S03]  /*1f00*/  UMOV UR8, 0xffffffff ;  /* 0xffffffff00087882 */ /* 0x000fc60000000000 */
[----:B------:R-:W-:Y:S05]  /*1f10*/  BRA.DIV UR8, `(.L_x_24521) ;  /* 0x0000000e08847947 */ /* 0x000fea000b800000 */
[----:B------:R0:W0:Y:S02]  /*1f20*/  SHFL.IDX PT, R67, R69, R32, 0x1f ;  /* 0x00001f2045437589 */ /* 0x00002400000e0000 */
.L_x_24566:
[----:B0-----:R-:W-:-:S07]  /*1f30*/  IMAD R16, R50, R67, R16 ;  /* 0x0000004332107224 */ /* 0x001fce00078e0210 */
.L_x_24520:
[----:B------:R-:W-:-:S13]  /*1f40*/  ISETP.GE.AND P5, PT, R17, 0x8, PT ;  /* 0x000000081100780c */ /* 0x000fda0003fa6270 */
[----:B------:R-:W-:Y:S05]  /*1f50*/  @!P5 BRA `(.L_x_24522) ;  /* 0x000000000010d947 */ /* 0x000fea0003800000 */
[----:B------:R-:W-:-:S03]  /*1f60*/  UMOV UR8, 0xffffffff ;  /* 0xffffffff00087882 */ /* 0x000fc60000000000 */
[----:B------:R-:W-:Y:S05]  /*1f70*/  BRA.DIV UR8, `(.L_x_24523) ;  /* 0x0000000e08907947 */ /* 0x000fea000b800000 */
[----:B------:R0:W0:Y:S02]  /*1f80*/  SHFL.IDX PT, R66, R69, R31, 0x1f ;  /* 0x00001f1f45427589 */ /* 0x00002400000e0000 */
.L_x_24569:
[----:B0-----:R-:W-:-:S07]  /*1f90*/  IMAD R16, R51, R66, R16 ;  /* 0x0000004233107224 */ /* 0x001fce00078e0210 */
.L_x_24522:
[----:B------:R-:W-:-:S13]  /*1fa0*/  ISETP.GE.AND P5, PT, R17, 0x9, PT ;  /* 0x000000091100780c */ /* 0x000fda0003fa6270 */
[----:B------:R-:W-:Y:S05]  /*1fb0*/  @!P5 BRA `(.L_x_24524) ;  /* 0x000000000010d947 */ /* 0x000fea0003800000 */
[----:B------:R-:W-:-:S03]  /*1fc0*/  UMOV UR8, 0xffffffff ;  /* 0xffffffff00087882 */ /* 0x000fc60000000000 */
[----:B------:R-:W-:Y:S05]  /*1fd0*/  BRA.DIV UR8, `(.L_x_24525) ;  /* 0x0000000e08a07947 */ /* 0x000fea000b800000 */
[----:B------:R0:W0:Y:S02]  /*1fe0*/  SHFL.IDX PT, R67, R69, R30, 0x1f ;  /* 0x00001f1e45437589 */ /* 0x00002400000e0000 */
.L_x_24572:
[----:B0-----:R-:W-:-:S07]  /*1ff0*/  IMAD R16, R52, R67, R16 ;  /* 0x0000004334107224 */ /* 0x001fce00078e0210 */
.L_x_24524:
[----:B------:R-:W-:-:S13]  /*2000*/  ISETP.GE.AND P5, PT, R17, 0xa, PT ;  /* 0x0000000a1100780c */ /* 0x000fda0003fa6270 */
[----:B------:R-:W-:Y:S05]  /*2010*/  @!P5 BRA `(.L_x_24526) ;  /* 0x000000000010d947 */ /* 0x000fea0003800000 */
[----:B------:R-:W-:-:S03]  /*2020*/  UMOV UR8, 0xffffffff ;  /* 0xffffffff00087882 */ /* 0x000fc60000000000 */
[----:B------:R-:W-:Y:S05]  /*2030*/  BRA.DIV UR8, `(.L_x_24527) ;  /* 0x0000000e08ac7947 */ /* 0x000fea000b800000 */
[----:B------:R0:W0:Y:S02]  /*2040*/  SHFL.IDX PT, R66, R69, R29, 0x1f ;  /* 0x00001f1d45427589 */ /* 0x00002400000e0000 */
.L_x_24575:
[----:B0-----:R-:W-:-:S07]  /*2050*/  IMAD R16, R53, R66, R16 ;  /* 0x0000004235107224 */ /* 0x001fce00078e0210 */
.L_x_24526:
[----:B------:R-:W-:-:S13]  /*2060*/  ISETP.GE.AND P5, PT, R17, 0xb, PT ;  /* 0x0000000b1100780c */ /* 0x000fda0003fa6270 */
[----:B------:R-:W-:Y:S05]  /*2070*/  @!P5 BRA `(.L_x_24528) ;  /* 0x000000000010d947 */ /* 0x000fea0003800000 */
[----:B------:R-:W-:-:S03]  /*2080*/  UMOV UR8, 0xffffffff ;  /* 0xffffffff00087882 */ /* 0x000fc60000000000 */
[----:B------:R-:W-:Y:S05]  /*2090*/  BRA.DIV UR8, `(.L_x_24529) ;  /* 0x0000000e08bc7947 */ /* 0x000fea000b800000 */
[----:B------:R0:W0:Y:S02]  /*20a0*/  SHFL.IDX PT, R67, R69, R28, 0x1f ;  /* 0x00001f1c45437589 */ /* 0x00002400000e0000 */
.L_x_24578:
[----:B0-----:R-:W-:-:S07]  /*20b0*/  IMAD R16, R54, R67, R16 ;  /* 0x0000004336107224 */ /* 0x001fce00078e0210 */
.L_x_24528:
[----:B------:R-:W-:-:S13]  /*20c0*/  ISETP.GE.AND P5, PT, R17, 0xc, PT ;  /* 0x0000000c1100780c */ /* 0x000fda0003fa6270 */
[----:B------:R-:W-:Y:S05]  /*20d0*/  @!P5 BRA `(.L_x_24530) ;  /* 0x000000000010d947 */ /* 0x000fea0003800000 */
[----:B------:R-:W-:-:S03]  /*20e0*/  UMOV UR8, 0xffffffff ;  /* 0xffffffff00087882 */ /* 0x000fc60000000000 */
[----:B------:R-:W-:Y:S05]  /*20f0*/  BRA.DIV UR8, `(.L_x_24531) ;  /* 0x0000000e08c87947 */ /* 0x000fea000b800000 */
[----:B------:R0:W0:Y:S02]  /*2100*/  SHFL.IDX PT, R66, R69, R27, 0x1f ;  /* 0x00001f1b45427589 */ /* 0x00002400000e0000 */
.L_x_24581:
[----:B0-----:R-:W-:-:S07]  /*2110*/  IMAD R16, R55, R66, R16 ;  /* 0x0000004237107224 */ /* 0x001fce00078e0210 */
.L_x_24530:
[----:B------:R-:W-:-:S13]  /*2120*/  ISETP.GE.AND P5, PT, R17, 0xd, PT ;  /* 0x0000000d1100780c */ /* 0x000fda0003fa6270 */
[----:B------:R-:W-:Y:S05]  /*2130*/  @!P5 BRA `(.L_x_24532) ;  /* 0x000000000010d947 */ /* 0x000fea0003800000 */
[----:B------:R-:W-:-:S03]  /*2140*/  UMOV UR8, 0xffffffff ;  /* 0xffffffff00087882 */ /* 0x000fc60000000000 */
[----:B------:R-:W-:Y:S05]  /*2150*/  BRA.DIV UR8, `(.L_x_24533) ;  /* 0x0000000e08d87947 */ /* 0x000fea000b800000 */
[----:B------:R0:W0:Y:S02]  /*2160*/  SHFL.IDX PT, R67, R69, R26, 0x1f ;  /* 0x00001f1a45437589 */ /* 0x00002400000e0000 */
.L_x_24584:
[----:B0-----:R-:W-:-:S07]  /*2170*/  IMAD R16, R56, R67, R16 ;  /* 0x0000004338107224 */ /* 0x001fce00078e0210 */
.L_x_24532:
[----:B------:R-:W-:-:S13]  /*2180*/  ISETP.GE.AND P5, PT, R17, 0xe, PT ;  /* 0x0000000e1100780c */ /* 0x000fda0003fa6270 */
[----:B------:R-:W-:Y:S05]  /*2190*/  @!P5 BRA `(.L_x_24534) ;  /* 0x000000000010d947 */ /* 0x000fea0003800000 */
[----:B------:R-:W-:-:S03]  /*21a0*/  UMOV UR8, 0xffffffff ;  /* 0xffffffff00087882 */ /* 0x000fc60000000000 */
[----:B------:R-:W-:Y:S05]  /*21b0*/  BRA.DIV UR8, `(.L_x_24535) ;  /* 0x0000000e08e47947 */ /* 0x000fea000b800000 */
[----:B------:R0:W0:Y:S02]  /*21c0*/  SHFL.IDX PT, R66, R69, R25, 0x1f ;  /* 0x00001f1945427589 */ /* 0x00002400000e0000 */
.L_x_24587:
[----:B0-----:R-:W-:-:S07]  /*21d0*/  IMAD R16, R57, R66, R16 ;  /* 0x0000004239107224 */ /* 0x001fce00078e0210 */
.L_x_24534:
[----:B------:R-:W-:-:S13]  /*21e0*/  ISETP.GE.AND P5, PT, R17, 0xf, PT ;  /* 0x0000000f1100780c */ /* 0x000fda0003fa6270 */
[----:B------:R-:W-:Y:S05]  /*21f0*/  @!P5 BRA `(.L_x_24536) ;  /* 0x000000000010d947 */ /* 0x000fea0003800000 */
[----:B------:R-:W-:-:S03]  /*2200*/  UMOV UR8, 0xffffffff ;  /* 0xffffffff00087882 */ /* 0x000fc60000000000 */
[----:B------:R-:W-:Y:S05]  /*2210*/  BRA.DIV UR8, `(.L_x_24537) ;  /* 0x0000000e08f47947 */ /* 0x000fea000b800000 */
[----:B------:R0:W0:Y:S02]  /*2220*/  SHFL.IDX PT, R67, R69, R24, 0x1f ;  /* 0x00001f1845437589 */ /* 0x00002400000e0000 */
.L_x_24590:
[----:B0-----:R-:W-:-:S07]  /*2230*/  IMAD R16, R58, R67, R16 ;  /* 0x000000433a107224 */ /* 0x001fce00078e0210 */
.L_x_24536:
[----:B------:R-:W-:-:S13]  /*2240*/  ISETP.GE.AND P5, PT, R17, 0x10, PT ;  /* 0x000000101100780c */ /* 0x000fda0003fa6270 */
[----:B------:R-:W-:Y:S05]  /*2250*/  @!P5 BRA `(.L_x_24538) ;  /* 0x000000040010d947 */ /* 0x000fea0003800000 */
[----:B------:R-:W-:-:S03]  /*2260*/  UMOV UR8, 0xffffffff ;  /* 0xffffffff00087882 */ /* 0x000fc60000000000 */
[----:B------:R-:W-:Y:S05]  /*2270*/  BRA.DIV UR8, `(.L_x_24539) ;  /* 0x0000001208007947 */ /* 0x000fea000b800000 */
[----:B0-2-4-:R0:W2:Y:S02]  /*2280*/  SHFL.IDX PT, R69, R69, R23, 0x1f ;  /* 0x00001f1745457589 */ /* 0x0150a400000e0000 */
.L_x_24593:
[----:B--2---:R-:W-:Y:S01]  /*2290*/  IMAD R16, R59, R69, R16 ;  /* 0x000000453b107224 */ /* 0x004fe200078e0210 */
[----:B------:R-:W-:Y:S06]  /*22a0*/  BRA `(.L_x_24538) ;  /* 0x0000000000fc7947 */ /* 0x000fec0003800000 */
.L_x_24507:
        /* <DEDUP_REMOVED lines=63> */
.L_x_24538:
        /* <DEDUP_REMOVED lines=16> */
.L_x_24506:
[----:B------:R-:W-:Y:S05]  /*27a0*/  @!P3 BRA `(.L_x_24541) ;  /* 0xffffffe800b8b947 */ /* 0x000fea000383ffff */
[----:B------:R-:W-:Y:S05]  /*27b0*/  BSYNC.RECONVERGENT B0 ;  /* 0x0000000000007941 */ /* 0x000fea0003800200 */
.L_x_24489:
        /* <DEDUP_REMOVED lines=15> */
.L_x_24545:
        /* <DEDUP_REMOVED lines=10> */
.L_x_24544:
[----:B------:R-:W-:Y:S05]  /*2950*/  BSYNC.RECONVERGENT B0 ;  /* 0x0000000000007941 */ /* 0x000fea0003800200 */
.L_x_24543:
[----:B------:R-:W-:Y:S02]  /*2960*/  UIADD3 UR5, UPT, UPT, UR12, UR5, URZ ;  /* 0x000000050c057290 */ /* 0x000fe4000fffe0ff */
[----:B------:R-:W-:-:S04]  /*2970*/  USHF.L.U32 UR8, UR12, 0x1, URZ ;  /* 0x000000010c087899 */ /* 0x000fc800080006ff */
[----:B------:R-:W-:-:S09]  /*2980*/  UISETP.GE.U32.AND UP0, UPT, UR5, UR8, UPT ;  /* 0x000000080500728c */ /* 0x000fd2000bf06070 */
[----:B------:R-:W-:Y:S05]  /*2990*/  BRA.U !UP0, `(.L_x_24546) ;  /* 0xffffffe108c07547 */ /* 0x000fea000b83ffff */
[----:B------:R-:W-:Y:S05]  /*29a0*/  EXIT ;  /* 0x000000000000794d */ /* 0x000fea0003800000 */
.L_x_24509:
[----:B------:R-:W-:Y:S02]  /*29b0*/  IMAD.MOV.U32 R67, RZ, RZ, 0x1f ;  /* 0x0000001fff437424 */ /* 0x000fe400078e00ff */
[----:B------:R-:W-:Y:S02]  /*29c0*/  IMAD.MOV.U32 R66, RZ, RZ, R21 ;  /* 0x000000ffff427224 */ /* 0x000fe400078e0015 */
[----:B------:R-:W-:-:S07]  /*29d0*/  IMAD.MOV.U32 R68, RZ, RZ, -0x1 ;  /* 0xffffffffff447424 */ /* 0x000fce00078e00ff */
[----:B-1-3--:R-:W-:Y:S05]  /*29e0*/  WARPSYNC.COLLECTIVE R68, `(.L_x_24547) ;  /* 0x0000000044087348 */ /* 0x00afea0003c00000 */
[----:B------:R0:W2:Y:S02]  /*29f0*/  SHFL.IDX P5, R67, R69, R66, R67 ;  /* 0x0000004245437389 */ /* 0x0000a400000a0043 */
[----:B0123--:R-:W-:Y:S05]  /*2a00*/  ENDCOLLECTIVE ;  /* 0x000000000000791b */ /* 0x00ffea0003800000 */
.L_x_24547:
[----:B------:R-:W-:Y:S01]  /*2a10*/  MOV R16, R67 ;  /* 0x0000004300107202 */ /* 0x000fe20000000f00 */
[----:B------:R-:W-:Y:S06]  /*2a20*/  BRA `(.L_x_24548) ;  /* 0xfffffff000b07947 */ /* 0x000fec000383ffff */
.L_x_24511:
[----:B------:R-:W-:Y:S01]  /*2a30*/  BSSY B1, `(.L_x_24549) ;  /* 0x0000007000017945 */ /* 0x000fe20003800000 */
[----:B------:R-:W-:Y:S02]  /*2a40*/  IMAD.MOV.U32 R66, RZ, RZ, R39 ;  /* 0x000000ffff427224 */ /* 0x000fe400078e0027 */
[----:B------:R-:W-:Y:S02]  /*2a50*/  IMAD.MOV.U32 R67, RZ, RZ, 0x1f ;  /* 0x0000001fff437424 */ /* 0x000fe400078e00ff */
[----:B------:R-:W-:-:S07]  /*2a60*/  IMAD.MOV.U32 R68, RZ, RZ, -0x1 ;  /* 0xffffffffff447424 */ /* 0x000fce00078e00ff */
[----:B01-3--:R-:W-:Y:S05]  /*2a70*/  WARPSYNC.COLLECTIVE R68, `(.L_x_24550) ;  /* 0x0000000044087348 */ /* 0x00bfea0003c00000 */
[----:B------:R2:W4:Y:S02]  /*2a80*/  SHFL.IDX P5, R67, R69, R66, R67 ;  /* 0x0000004245437389 */ /* 0x00052400000a0043 */
[----:B01234-:R-:W-:Y:S05]  /*2a90*/  ENDCOLLECTIVE ;  /* 0x000000000000791b */ /* 0x01ffea0003800000 */
.L_x_24550:
[----:B------:R-:W-:Y:S05]  /*2aa0*/  BSYNC B1 ;  /* 0x0000000000017941 */ /* 0x000fea0003800000 */
.L_x_24549:
[----:B------:R-:W-:Y:S01]  /*2ab0*/  MOV R66, R67 ;  /* 0x0000004300427202 */ /* 0x000fe20000000f00 */
[----:B------:R-:W-:Y:S06]  /*2ac0*/  BRA `(.L_x_24551) ;  /* 0xfffffff000a07947 */ /* 0x000fec000383ffff */
.L_x_24513:
[----:B------:R-:W-:Y:S01]  /*2ad0*/  BSSY B1, `(.L_x_24552) ;  /* 0x0000007000017945 */ /* 0x000fe20003800000 */
[----:B------:R-:W-:Y:S02]  /*2ae0*/  IMAD.MOV.U32 R66, RZ, RZ, R38 ;  /* 0x000000ffff427224 */ /* 0x000fe400078e0026 */
[----:B------:R-:W-:Y:S02]  /*2af0*/  IMAD.MOV.U32 R67, RZ, RZ, 0x1f ;  /* 0x0000001fff437424 */ /* 0x000fe400078e00ff */
[----:B------:R-:W-:-:S07]  /*2b00*/  IMAD.MOV.U32 R68, RZ, RZ, -0x1 ;  /* 0xffffffffff447424 */ /* 0x000fce00078e00ff */
[----:B0123--:R-:W-:Y:S05]  /*2b10*/  WARPSYNC.COLLECTIVE R68, `(.L_x_24553) ;  /* 0x0000000044087348 */ /* 0x00ffea0003c00000 */
[----:B------:R4:W0:Y:S02]  /*2b20*/  SHFL.IDX P5, R67, R69, R66, R67 ;  /* 0x0000004245437389 */ /* 0x00082400000a0043 */
[----:B01234-:R-:W-:Y:S05]  /*2b30*/  ENDCOLLECTIVE ;  /* 0x000000000000791b */ /* 0x01ffea0003800000 */
.L_x_24553:
[----:B------:R-:W-:Y:S05]  /*2b40*/  BSYNC B1 ;  /* 0x0000000000017941 */ /* 0x000fea0003800000 */
.L_x_24552:
[----:B------:R-:W-:Y:S05]  /*2b50*/  BRA `(.L_x_24554) ;  /* 0xfffffff000947947 */ /* 0x000fea000383ffff */
.L_x_24515:
[----:B------:R-:W-:Y:S01]  /*2b60*/  BSSY B1, `(.L_x_24555) ;  /* 0x0000007000017945 */ /* 0x000fe20003800000 */
[----:B------:R-:W-:Y:S01]  /*2b70*/  MOV R66, R35 ;  /* 0x0000002300427202 */ /* 0x000fe20000000f00 */
[----:B------:R-:W-:Y:S02]  /*2b80*/  IMAD.MOV.U32 R67, RZ, RZ, 0x1f ;  /* 0x0000001fff437424 */ /* 0x000fe400078e00ff */
[----:B------:R-:W-:-:S07]  /*2b90*/  IMAD.MOV.U32 R68, RZ, RZ, -0x1 ;  /* 0xffffffffff447424 */ /* 0x000fce00078e00ff */
[----:B01234-:R-:W-:Y:S05]  /*2ba0*/  WARPSYNC.COLLECTIVE R68, `(.L_x_24556) ;  /* 0x0000000044087348 */ /* 0x01ffea0003c00000 */
[----:B------:R0:W0:Y:S02]  /*2bb0*/  SHFL.IDX P5, R67, R69, R66, R67 ;  /* 0x0000004245437389 */ /* 0x00002400000a0043 */
[----:B01234-:R-:W-:Y:S05]  /*2bc0*/  ENDCOLLECTIVE ;  /* 0x000000000000791b */ /* 0x01ffea0003800000 */
.L_x_24556:
[----:B------:R-:W-:Y:S05]  /*2bd0*/  BSYNC B1 ;  /* 0x0000000000017941 */ /* 0x000fea0003800000 */
.L_x_24555:
[----:B------:R-:W-:Y:S01]  /*2be0*/  IMAD.MOV.U32 R66, RZ, RZ, R67 ;  /* 0x000000ffff427224 */ /* 0x000fe200078e0043 */
[----:B------:R-:W-:Y:S06]  /*2bf0*/  BRA `(.L_x_24557) ;  /* 0xfffffff000847947 */ /* 0x000fec000383ffff */
.L_x_24517:
[----:B------:R-:W-:Y:S01]  /*2c00*/  BSSY B1, `(.L_x_24558) ;  /* 0x0000007000017945 */ /* 0x000fe20003800000 */
[----:B------:R-:W-:Y:S01]  /*2c10*/  MOV R66, R34 ;  /* 0x0000002200427202 */ /* 0x000fe20000000f00 */
[----:B------:R-:W-:Y:S02]  /*2c20*/  IMAD.MOV.U32 R67, RZ, RZ, 0x1f ;  /* 0x0000001fff437424 */ /* 0x000fe400078e00ff */
[----:B------:R-:W-:-:S07]  /*2c30*/  IMAD.MOV.U32 R68, RZ, RZ, -0x1 ;  /* 0xffffffffff447424 */ /* 0x000fce00078e00ff */
[----:B01234-:R-:W-:Y:S05]  /*2c40*/  WARPSYNC.COLLECTIVE R68, `(.L_x_24559) ;  /* 0x0000000044087348 */ /* 0x01ffea0003c00000 */
[----:B------:R0:W0:Y:S02]  /*2c50*/  SHFL.IDX P5, R67, R69, R66, R67 ;  /* 0x0000004245437389 */ /* 0x00002400000a0043 */
[----:B01234-:R-:W-:Y:S05]  /*2c60*/  ENDCOLLECTIVE ;  /* 0x000000000000791b */ /* 0x01ffea0003800000 */
.L_x_24559:
[----:B------:R-:W-:Y:S05]  /*2c70*/  BSYNC B1 ;  /* 0x0000000000017941 */ /* 0x000fea0003800000 */
.L_x_24558:
[----:B------:R-:W-:Y:S05]  /*2c80*/  BRA `(.L_x_24560) ;  /* 0xfffffff000787947 */ /* 0x000fea000383ffff */
.L_x_24519:
[----:B------:R-:W-:Y:S01]  /*2c90*/  HFMA2 R67, -RZ, RZ, 0, 1.847743988037109375e-06 ;  /* 0x0000001fff437431 */ /* 0x000fe200000001ff */
[----:B------:R-:W-:Y:S01]  /*2ca0*/  BSSY B1, `(.L_x_24561) ;  /* 0x0000006000017945 */ /* 0x000fe20003800000 */
[----:B------:R-:W-:Y:S02]  /*2cb0*/  IMAD.MOV.U32 R66, RZ, RZ, R33 ;  /* 0x000000ffff427224 */ /* 0x000fe400078e0021 */
[----:B------:R-:W-:-:S07]  /*2cc0*/  IMAD.MOV.U32 R68, RZ, RZ, -0x1 ;  /* 0xffffffffff447424 */ /* 0x000fce00078e00ff */
[----:B01234-:R-:W-:Y:S05]  /*2cd0*/  WARPSYNC.COLLECTIVE R68, `(.L_x_24562) ;  /* 0x0000000044087348 */ /* 0x01ffea0003c00000 */
[----:B------:R0:W0:Y:S02]  /*2ce0*/  SHFL.IDX P5, R67, R69, R66, R67 ;  /* 0x0000004245437389 */ /* 0x00002400000a0043 */
[----:B01234-:R-:W-:Y:S05]  /*2cf0*/  ENDCOLLECTIVE ;  /* 0x000000000000791b */ /* 0x01ffea0003800000 */
.L_x_24562:
[----:B------:R-:W-:Y:S05]  /*2d00*/  BSYNC B1 ;  /* 0x0000000000017941 */ /* 0x000fea0003800000 */
.L_x_24561:
[----:B------:R-:W-:Y:S01]  /*2d10*/  IMAD.MOV.U32 R66, RZ, RZ, R67 ;  /* 0x000000ffff427224 */ /* 0x000fe200078e0043 */
[----:B------:R-:W-:Y:S06]  /*2d20*/  BRA `(.L_x_24563) ;  /* 0xfffffff000687947 */ /* 0x000fec000383ffff */
.L_x_24521:
[----:B------:R-:W-:Y:S01]  /*2d30*/  BSSY B1, `(.L_x_24564) ;  /* 0x0000007000017945 */ /* 0x000fe20003800000 */
[----:B------:R-:W-:Y:S01]  /*2d40*/  IMAD.MOV.U32 R66, RZ, RZ, R32 ;  /* 0x000000ffff427224 */ /* 0x000fe200078e0020 */
[----:B------:R-:W-:Y:S01]  /*2d50*/  MOV R67, 0x1f ;  /* 0x0000001f00437802 */ /* 0x000fe20000000f00 */
[----:B------:R-:W-:-:S07]  /*2d60*/  IMAD.MOV.U32 R68, RZ, RZ, -0x1 ;  /* 0xffffffffff447424 */ /* 0x000fce00078e00ff */
[----:B01234-:R-:W-:Y:S05]  /*2d70*/  WARPSYNC.COLLECTIVE R68, `(.L_x_24565) ;  /* 0x0000000044087348 */ /* 0x01ffea0003c00000 */
[----:B------:R0:W0:Y:S02]  /*2d80*/  SHFL.IDX P5, R67, R69, R66, R67 ;  /* 0x0000004245437389 */ /* 0x00002400000a0043 */
[----:B01234-:R-:W-:Y:S05]  /*2d90*/  ENDCOLLECTIVE ;  /* 0x000000000000791b */ /* 0x01ffea0003800000 */
.L_x_24565:
[----:B------:R-:W-:Y:S05]  /*2da0*/  BSYNC B1 ;  /* 0x0000000000017941 */ /* 0x000fea0003800000 */
.L_x_24564:
[----:B------:R-:W-:Y:S05]  /*2db0*/  BRA `(.L_x_24566) ;  /* 0xfffffff0005c7947 */ /* 0x000fea000383ffff */
.L_x_24523:
[----:B------:R-:W-:Y:S01]  /*2dc0*/  BSSY B1, `(.L_x_24567) ;  /* 0x0000007000017945 */ /* 0x000fe20003800000 */
[----:B------:R-:W-:Y:S01]  /*2dd0*/  IMAD.MOV.U32 R66, RZ, RZ, R31 ;  /* 0x000000ffff427224 */ /* 0x000fe200078e001f */
[----:B------:R-:W-:Y:S01]  /*2de0*/  MOV R68, 0xffffffff ;  /* 0xffffffff00447802 */ /* 0x000fe20000000f00 */
[----:B------:R-:W-:-:S07]  /*2df0*/  IMAD.MOV.U32 R67, RZ, RZ, 0x1f ;  /* 0x0000001fff437424 */ /* 0x000fce00078e00ff */
[----:B01234-:R-:W-:Y:S05]  /*2e00*/  WARPSYNC.COLLECTIVE R68, `(.L_x_24568) ;  /* 0x0000000044087348 */ /* 0x01ffea0003c00000 */
[----:B------:R0:W0:Y:S02]  /*2e10*/  SHFL.IDX P5, R67, R69, R66, R67 ;  /* 0x0000004245437389 */ /* 0x00002400000a0043 */
[----:B01234-:R-:W-:Y:S05]  /*2e20*/  ENDCOLLECTIVE ;  /* 0x000000000000791b */ /* 0x01ffea0003800000 */
.L_x_24568:
[----:B------:R-:W-:Y:S05]  /*2e30*/  BSYNC B1 ;  /* 0x0000000000017941 */ /* 0x000fea0003800000 */
.L_x_24567:
[----:B------:R-:W-:Y:S01]  /*2e40*/  IMAD.MOV.U32 R66, RZ, RZ, R67 ;  /* 0x000000ffff427224 */ /* 0x000fe200078e0043 */
[----:B------:R-:W-:Y:S06]  /*2e50*/  BRA `(.L_x_24569) ;  /* 0xfffffff0004c7947 */ /* 0x000fec000383ffff */
.L_x_24525:
[----:B------:R-:W-:Y:S01]  /*2e60*/  BSSY B1, `(.L_x_24570) ;  /* 0x0000007000017945 */ /* 0x000fe20003800000 */
[----:B------:R-:W-:Y:S01]  /*2e70*/  IMAD.MOV.U32 R66, RZ, RZ, R30 ;  /* 0x000000ffff427224 */ /* 0x000fe200078e001e */
[----:B------:R-:W-:Y:S01]  /*2e80*/  MOV R68, 0xffffffff ;  /* 0xffffffff00447802 */ /* 0x000fe20000000f00 */
[----:B------:R-:W-:-:S07]  /*2e90*/  IMAD.MOV.U32 R67, RZ, RZ, 0x1f ;  /* 0x0000001fff437424 */ /* 0x000fce00078e00ff */
[----:B01234-:R-:W-:Y:S05]  /*2ea0*/  WARPSYNC.COLLECTIVE R68, `(.L_x_24571) ;  /* 0x0000000044087348 */ /* 0x01ffea0003c00000 */
[----:B------:R0:W0:Y:S02]  /*2eb0*/  SHFL.IDX P5, R67, R69, R66, R67 ;  /* 0x0000004245437389 */ /* 0x00002400000a0043 */
[----:B01234-:R-:W-:Y:S05]  /*2ec0*/  ENDCOLLECTIVE ;  /* 0x000000000000791b */ /* 0x01ffea0003800000 */
.L_x_24571:
[----:B------:R-:W-:Y:S05]  /*2ed0*/  BSYNC B1 ;  /* 0x0000000000017941 */ /* 0x000fea0003800000 */
.L_x_24570:
[----:B------:R-:W-:Y:S05]  /*2ee0*/  BRA `(.L_x_24572) ;  /* 0xfffffff000407947 */ /* 0x000fea000383ffff */
.L_x_24527:
[----:B------:R-:W-:Y:S01]  /*2ef0*/  BSSY B1, `(.L_x_24573) ;  /* 0x0000007000017945 */ /* 0x000fe20003800000 */
[----:B------:R-:W-:Y:S02]  /*2f00*/  IMAD.MOV.U32 R66, RZ, RZ, R29 ;  /* 0x000000ffff427224 */ /* 0x000fe400078e001d */
[----:B------:R-:W-:Y:S02]  /*2f10*/  IMAD.MOV.U32 R67, RZ, RZ, 0x1f ;  /* 0x0000001fff437424 */ /* 0x000fe400078e00ff */
[----:B------:R-:W-:-:S07]  /*2f20*/  IMAD.MOV.U32 R68, RZ, RZ, -0x1 ;  /* 0xffffffffff447424 */ /* 0x000fce00078e00ff */
[----:B01234-:R-:W-:Y:S05]  /*2f30*/  WARPSYNC.COLLECTIVE R68, `(.L_x_24574) ;  /* 0x0000000044087348 */ /* 0x01ffea0003c00000 */
[----:B------:R0:W0:Y:S02]  /*2f40*/  SHFL.IDX P5, R67, R69, R66, R67 ;  /* 0x0000004245437389 */ /* 0x00002400000a0043 */
[----:B01234-:R-:W-:Y:S05]  /*2f50*/  ENDCOLLECTIVE ;  /* 0x000000000000791b */ /* 0x01ffea0003800000 */
.L_x_24574:
[----:B------:R-:W-:Y:S05]  /*2f60*/  BSYNC B1 ;  /* 0x0000000000017941 */ /* 0x000fea0003800000 */
.L_x_24573:
[----:B------:R-:W-:Y:S01]  /*2f70*/  MOV R66, R67 ;  /* 0x0000004300427202 */ /* 0x000fe20000000f00 */
[----:B------:R-:W-:Y:S06]  /*2f80*/  BRA `(.L_x_24575) ;  /* 0xfffffff000307947 */ /* 0x000fec000383ffff */
.L_x_24529:
[----:B------:R-:W-:Y:S01]  /*2f90*/  BSSY B1, `(.L_x_24576) ;  /* 0x0000007000017945 */ /* 0x000fe20003800000 */
[----:B------:R-:W-:Y:S02]  /*2fa0*/  IMAD.MOV.U32 R66, RZ, RZ, R28 ;  /* 0x000000ffff427224 */ /* 0x000fe400078e001c */
[----:B------:R-:W-:Y:S02]  /*2fb0*/  IMAD.MOV.U32 R67, RZ, RZ, 0x1f ;  /* 0x0000001fff437424 */ /* 0x000fe400078e00ff */
[----:B------:R-:W-:-:S07]  /*2fc0*/  IMAD.MOV.U32 R68, RZ, RZ, -0x1 ;  /* 0xffffffffff447424 */ /* 0x000fce00078e00ff */
[----:B01234-:R-:W-:Y:S05]  /*2fd0*/  WARPSYNC.COLLECTIVE R68, `(.L_x_24577) ;  /* 0x0000000044087348 */ /* 0x01ffea0003c00000 */
[----:B------:R0:W0:Y:S02]  /*2fe0*/  SHFL.IDX P5, R67, R69, R66, R67 ;  /* 0x0000004245437389 */ /* 0x00002400000a0043 */
[----:B01234-:R-:W-:Y:S05]  /*2ff0*/  ENDCOLLECTIVE ;  /* 0x000000000000791b */ /* 0x01ffea0003800000 */
.L_x_24577:
[----:B------:R-:W-:Y:S05]  /*3000*/  BSYNC B1 ;  /* 0x0000000000017941 */ /* 0x000fea0003800000 */
.L_x_24576:
[----:B------:R-:W-:Y:S05]  /*3010*/  BRA `(.L_x_24578) ;  /* 0xfffffff000247947 */ /* 0x000fea000383ffff */
.L_x_24531:
[----:B------:R-:W-:Y:S01]  /*3020*/  BSSY B1, `(.L_x_24579) ;  /* 0x0000007000017945 */ /* 0x000fe20003800000 */
[----:B------:R-:W-:Y:S01]  /*3030*/  MOV R66, R27 ;  /* 0x0000001b00427202 */ /* 0x000fe20000000f00 */
[----:B------:R-:W-:Y:S02]  /*3040*/  IMAD.MOV.U32 R67, RZ, RZ, 0x1f ;  /* 0x0000001fff437424 */ /* 0x000fe400078e00ff */
[----:B------:R-:W-:-:S07]  /*3050*/  IMAD.MOV.U32 R68, RZ, RZ, -0x1 ;  /* 0xffffffffff447424 */ /* 0x000fce00078e00ff */
[----:B01234-:R-:W-:Y:S05]  /*3060*/  WARPSYNC.COLLECTIVE R68, `(.L_x_24580) ;  /* 0x0000000044087348 */ /* 0x01ffea0003c00000 */
[----:B------:R0:W0:Y:S02]  /*3070*/  SHFL.IDX P5, R67, R69, R66, R67 ;  /* 0x0000004245437389 */ /* 0x00002400000a0043 */
[----:B01234-:R-:W-:Y:S05]  /*3080*/  ENDCOLLECTIVE ;  /* 0x000000000000791b */ /* 0x01ffea0003800000 */
.L_x_24580:
[----:B------:R-:W-:Y:S05]  /*3090*/  BSYNC B1 ;  /* 0x0000000000017941 */ /* 0x000fea0003800000 */
.L_x_24579:
[----:B------:R-:W-:Y:S01]  /*30a0*/  IMAD.MOV.U32 R66, RZ, RZ, R67 ;  /* 0x000000ffff427224 */ /* 0x000fe200078e0043 */
[----:B------:R-:W-:Y:S06]  /*30b0*/  BRA `(.L_x_24581) ;  /* 0xfffffff000147947 */ /* 0x000fec000383ffff */
.L_x_24533:
[----:B------:R-:W-:Y:S01]  /*30c0*/  BSSY B1, `(.L_x_24582) ;  /* 0x0000007000017945 */ /* 0x000fe20003800000 */
[----:B------:R-:W-:Y:S01]  /*30d0*/  MOV R66, R26 ;  /* 0x0000001a00427202 */ /* 0x000fe20000000f00 */
[----:B------:R-:W-:Y:S02]  /*30e0*/  IMAD.MOV.U32 R67, RZ, RZ, 0x1f ;  /* 0x0000001fff437424 */ /* 0x000fe400078e00ff */
[----:B------:R-:W-:-:S07]  /*30f0*/  IMAD.MOV.U32 R68, RZ, RZ, -0x1 ;  /* 0xffffffffff447424 */ /* 0x000fce00078e00ff */
[----:B01234-:R-:W-:Y:S05]  /*3100*/  WARPSYNC.COLLECTIVE R68, `(.L_x_24583) ;  /* 0x0000000044087348 */ /* 0x01ffea0003c00000 */
[----:B------:R0:W0:Y:S02]  /*3110*/  SHFL.IDX P5, R67, R69, R66, R67 ;  /* 0x0000004245437389 */ /* 0x00002400000a0043 */
[----:B01234-:R-:W-:Y:S05]  /*3120*/  ENDCOLLECTIVE ;  /* 0x000000000000791b */ /* 0x01ffea0003800000 */
.L_x_24583:
[----:B------:R-:W-:Y:S05]  /*3130*/  BSYNC B1 ;  /* 0x0000000000017941 */ /* 0x000fea0003800000 */
.L_x_24582:
[----:B------:R-:W-:Y:S05]  /*3140*/  BRA `(.L_x_24584) ;  /* 0xfffffff000087947 */ /* 0x000fea000383ffff */
.L_x_24535:
[----:B------:R-:W-:Y:S01]  /*3150*/  HFMA2 R67, -RZ, RZ, 0, 1.847743988037109375e-06 ;  /* 0x0000001fff437431 */ /* 0x000fe200000001ff */
[----:B------:R-:W-:Y:S01]  /*3160*/  BSSY B1, `(.L_x_24585) ;  /* 0x0000006000017945 */ /* 0x000fe20003800000 */
[----:B------:R-:W-:Y:S02]  /*3170*/  IMAD.MOV.U32 R66, RZ, RZ, R25 ;  /* 0x000000ffff427224 */ /* 0x000fe400078e0019 */
[----:B------:R-:W-:-:S07]  /*3180*/  IMAD.MOV.U32 R68, RZ, RZ, -0x1 ;  /* 0xffffffffff447424 */ /* 0x000fce00078e00ff */
[----:B01234-:R-:W-:Y:S05]  /*3190*/  WARPSYNC.COLLECTIVE R68, `(.L_x_24586) ;  /* 0x0000000044087348 */ /* 0x01ffea0003c00000 */
[----:B------:R0:W0:Y:S02]  /*31a0*/  SHFL.IDX P5, R67, R69, R66, R67 ;  /* 0x0000004245437389 */ /* 0x00002400000a0043 */
[----:B01234-:R-:W-:Y:S05]  /*31b0*/  ENDCOLLECTIVE ;  /* 0x000000000000791b */ /* 0x01ffea0003800000 */
.L_x_24586:
[----:B------:R-:W-:Y:S05]  /*31c0*/  BSYNC B1 ;  /* 0x0000000000017941 */ /* 0x000fea0003800000 */
.L_x_24585:
[----:B------:R-:W-:Y:S01]  /*31d0*/  IMAD.MOV.U32 R66, RZ, RZ, R67 ;  /* 0x000000ffff427224 */ /* 0x000fe200078e0043 */
[----:B------:R-:W-:Y:S06]  /*31e0*/  BRA `(.L_x_24587) ;  /* 0xffffffec00f87947 */ /* 0x000fec000383ffff */
.L_x_24537:
[----:B------:R-:W-:Y:S01]  /*31f0*/  BSSY B1, `(.L_x_24588) ;  /* 0x0000007000017945 */ /* 0x000fe20003800000 */
[----:B------:R-:W-:Y:S01]  /*3200*/  IMAD.MOV.U32 R66, RZ, RZ, R24 ;  /* 0x000000ffff427224 */ /* 0x000fe200078e0018 */
[----:B------:R-:W-:Y:S01]  /*3210*/  MOV R67, 0x1f ;  /* 0x0000001f00437802 */ /* 0x000fe20000000f00 */
[----:B------:R-:W-:-:S07]  /*3220*/  IMAD.MOV.U32 R68, RZ, RZ, -0x1 ;  /* 0xffffffffff447424 */ /* 0x000fce00078e00ff */
[----:B01234-:R-:W-:Y:S05]  /*3230*/  WARPSYNC.COLLECTIVE R68, `(.L_x_24589) ;  /* 0x0000000044087348 */ /* 0x01ffea0003c00000 */
[----:B------:R0:W0:Y:S02]  /*3240*/  SHFL.IDX P5, R67, R69, R66, R67 ;  /* 0x0000004245437389 */ /* 0x00002400000a0043 */
[----:B01234-:R-:W-:Y:S05]  /*3250*/  ENDCOLLECTIVE ;  /* 0x000000000000791b */ /* 0x01ffea0003800000 */
.L_x_24589:
[----:B------:R-:W-:Y:S05]  /*3260*/  BSYNC B1 ;  /* 0x0000000000017941 */ /* 0x000fea0003800000 */
.L_x_24588:
[----:B------:R-:W-:Y:S05]  /*3270*/  BRA `(.L_x_24590) ;  /* 0xffffffec00ec7947 */ /* 0x000fea000383ffff */
.L_x_24539:
[----:B------:R-:W-:Y:S01]  /*3280*/  BSSY B1, `(.L_x_24591) ;  /* 0x0000007000017945 */ /* 0x000fe20003800000 */
[----:B------:R-:W-:Y:S01]  /*3290*/  IMAD.MOV.U32 R66, RZ, RZ, R23 ;  /* 0x000000ffff427224 */ /* 0x000fe200078e0017 */
[----:B------:R-:W-:Y:S01]  /*32a0*/  MOV R68, 0xffffffff ;  /* 0xffffffff00447802 */ /* 0x000fe20000000f00 */
[----:B------:R-:W-:-:S07]  /*32b0*/  IMAD.MOV.U32 R67, RZ, RZ, 0x1f ;  /* 0x0000001fff437424 */ /* 0x000fce00078e00ff */
[----:B01234-:R-:W-:Y:S05]  /*32c0*/  WARPSYNC.COLLECTIVE R68, `(.L_x_24592) ;  /* 0x0000000044087348 */ /* 0x01ffea0003c00000 */
[----:B------:R0:W0:Y:S02]  /*32d0*/  SHFL.IDX P5, R67, R69, R66, R67 ;  /* 0x0000004245437389 */ /* 0x00002400000a0043 */
[----:B01234-:R-:W-:Y:S05]  /*32e0*/  ENDCOLLECTIVE ;  /* 0x000000000000791b */ /* 0x01ffea0003800000 */
.L_x_24592:
[----:B------:R-:W-:Y:S05]  /*32f0*/  BSYNC B1 ;  /* 0x0000000000017941 */ /* 0x000fea0003800000 */
.L_x_24591:
[----:B------:R-:W-:Y:S01]  /*3300*/  IMAD.MOV.U32 R69, RZ, RZ, R67 ;  /* 0x000000ffff457224 */ /* 0x000fe200078e0043 */
[----:B------:R-:W-:Y:S06]  /*3310*/  BRA `(.L_x_24593) ;  /* 0xffffffec00dc7947 */ /* 0x000fec000383ffff */
        .weak           $__internal_472_$__cuda_sm20_div_s16
        .type           $__internal_472_$__cuda_sm20_div_s16,@function
        .size           $__internal_472_$__cuda_sm20_div_s16,(.L_x_38975 - $__internal_472_$__cuda_sm20_div_s16)
$__internal_472_$__cuda_sm20_div_s16:
        /* <DEDUP_REMOVED lines=25> */
[----:B------:R-:W-:Y:S05]  /*34b0*/  RET.REL.NODEC R16 `(_Z9cuda_gemmIiLi128ELi2ELi1ELi16ELi32ELi32ELi64ELi1ELi0EEviiiPT_S1_S1_iii) ;  /* 0xffffffc810d07950 */ /* 0x000fea0003c3ffff */
.L_x_24594:
        /* <DEDUP_REMOVED lines=12> */
.L_x_38975:


//--------------------- .text._Z9cuda_gemmIiLi128ELi2ELi1ELi16ELi32ELi32ELi64ELi0ELi1EEviiiPT_S1_S1_iii --------------------------
	.section	.text._Z9cuda_gemmIiLi128ELi2ELi1ELi16ELi32ELi32ELi64ELi0ELi1EEviiiPT_S1_S1_iii,"ax",@progbits
	.align	128
        .global         _Z9cuda_gemmIiLi128ELi2ELi1ELi16ELi32ELi32ELi64ELi0ELi1EEviiiPT_S1_S1_iii
        .type           _Z9cuda_gemmIiLi128ELi2ELi1ELi16ELi32ELi32ELi64ELi0ELi1EEviiiPT_S1_S1_iii,@function
        .size           _Z9cuda_gemmIiLi128ELi2ELi1ELi16ELi32ELi32ELi64ELi0ELi1EEviiiPT_S1_S1_iii,(.L_x_39729 - _Z9cuda_gemmIiLi128ELi2ELi1ELi16ELi32ELi32ELi64ELi0ELi1EEviiiPT_S1_S1_iii)
        .other          _Z9cuda_gemmIiLi128ELi2ELi1ELi16ELi32ELi32ELi64ELi0ELi1EEviiiPT_S1_S1_iii,@"STO_CUDA_ENTRY STV_DEFAULT"
_Z9cuda_gemmIiLi128ELi2ELi1ELi16ELi32ELi32ELi64ELi0ELi1EEviiiPT_S1_S1_iii:
.text._Z9cuda_gemmIiLi128ELi2ELi1ELi16ELi32ELi32ELi64ELi0ELi1EEviiiPT_S1_S1_iii:
[----:B------:R-:W-:Y:S08]  /*0000*/  LDC R1, c[0x0][0x37c] ;  /* 0x0000df00ff017b82 */ /* 0x000ff00000000800 */
[----:B------:R-:W0:Y:S08]  /*0010*/  LDC R2, c[0x0][0x374] ;  /* 0x0000dd00ff027b82 */ /* 0x000e300000000800 */
[----:B------:R-:W1:Y:S01]  /*0020*/  S2UR UR4, SR_CTAID.Y ;  /* 0x00000000000479c3 */ /* 0x000e620000002600 */
[----:B0-----:R-:W-:-:S05]  /*0030*/  IMAD.SHL.U32 R0, R2, 0x2, RZ ;  /* 0x0000000202007824 */ /* 0x001fca00078e00ff */
[----:B-1----:R-:W-:-:S13]  /*0040*/  ISETP.LE.U32.AND P0, PT, R0, UR4, PT ;  /* 0x0000000400007c0c */ /* 0x002fda000bf03070 */
[----:B------:R-:W-:Y:S05]  /*0050*/  @P0 EXIT ;  /* 0x000000000000094d */ /* 0x000fea0003800000 */
[----:B------:R-:W-:-:S07]  /*0060*/  MOV R3, UR4 ;  /* 0x0000000400037c02 */ /* 0x000fce0008000f00 */
.L_x_24595:
[----:B------:R-:W-:Y:S01]  /*0070*/  BAR.SYNC.DEFER_BLOCKING 0x0 ;  /* 0x0000000000007b1d */ /* 0x000fe20000010000 */
[----:B------:R-:W-:-:S07]  /*0080*/  IMAD.IADD R3, R2, 0x1, R3 ;  /* 0x0000000102037824 */ /* 0x000fce00078e0203 */
[----:B------:R-:W-:Y:S08]  /*0090*/  BAR.SYNC.DEFER_BLOCKING 0x0 ;  /* 0x0000000000007b1d */ /* 0x000ff00000010000 */
[----:B------:R-:W-:Y:S01]  /*00a0*/  BAR.SYNC.DEFER_BLOCKING 0x0 ;  /* 0x0000000000007b1d */ /* 0x000fe20000010000 */
[----:B------:R-:W-:-:S13]  /*00b0*/  ISETP.GE.U32.AND P0, PT, R3, R0, PT ;  /* 0x000000000300720c */ /* 0x000fda0003f06070 */
[----:B------:R-:W-:Y:S05]  /*00c0*/  @!P0 BRA `(.L_x_24595) ;  /* 0xfffffffc00e88947 */ /* 0x000fea000383ffff */
[----:B------:R-:W-:Y:S05]  /*00d0*/  EXIT ;  /* 0x000000000000794d */ /* 0x000fea0003800000 */
.L_x_24596:
        /* <DEDUP_REMOVED lines=10> */
.L_x_39729:


//--------------------- .text._Z9cuda_gemmIiLi128ELi2ELi1ELi16ELi32ELi32ELi64ELi0ELi0EEviiiPT_S1_S1_iii --------------------------
	.section	.text._Z9cuda_gemmIiLi128ELi2ELi1ELi16ELi32ELi32ELi64ELi0ELi0EEviiiPT_S1_S1_iii,"ax",@progbits
	.align	128
        .global         _Z9cuda_gemmIiLi128ELi2ELi1ELi16ELi32ELi32ELi64ELi0ELi0EEviiiPT_S1_S1_iii
        .type           _Z9cuda_gemmIiLi128ELi2ELi1ELi16ELi32ELi32ELi64ELi0ELi0EEviiiPT_S1_S1_iii,@function
        .size           _Z9cuda_gemmIiLi128ELi2ELi1ELi16ELi32ELi32ELi64ELi0ELi0EEviiiPT_S1_S1_iii,(.L_x_38976 - _Z9cuda_gemmIiLi128ELi2ELi1ELi16ELi32ELi32ELi64ELi0ELi0EEviiiPT_S1_S1_iii)
        .other          _Z9cuda_gemmIiLi128ELi2ELi1ELi16ELi32ELi32ELi64ELi0ELi0EEviiiPT_S1_S1_iii,@"STO_CUDA_ENTRY STV_DEFAULT"
_Z9cuda_gemmIiLi128ELi2ELi1ELi16ELi32ELi32ELi64ELi0ELi0EEviiiPT_S1_S1_iii:
.text._Z9cuda_gemmIiLi128ELi2ELi1ELi16ELi32ELi32ELi64ELi0ELi0EEviiiPT_S1_S1_iii:
        /* <DEDUP_REMOVED lines=204> */
[----:B------:R-:W-:Y:S05]  /*0cc0*/  CALL.REL.NOINC `($__internal_473_$__cuda_sm20_div_s16) ;  /* 0x0000002800947944 */ /* 0x000fea0003c00000 */
[----:B------:R-:W0:Y:S01]  /*0cd0*/  LDCU UR8, c[0x0][0x3a8] ;  /* 0x00007500ff0877ac */ /* 0x000e220008000800 */
[----:B------:R-:W-:Y:S01]  /*0ce0*/  LOP3.LUT R43, R42, 0x1f, RZ, 0xc0, !PT ;  /* 0x0000001f2a2b7812 */ /* 0x000fe200078ec0ff */
[----:B------:R-:W-:Y:S01]  /*0cf0*/  UPRMT UR9, UR7, 0x9910, URZ ;  /* 0x0000991007097896 */ /* 0x000fe200080000ff */
[----:B------:R-:W1:Y:S01]  /*0d00*/  LDCU.64 UR12, c[0x0][0x358] ;  /* 0x00006b00ff0c77ac */ /* 0x000e620008000a00 */
[----:B0-----:R-:W-:-:S04]  /*0d10*/  UISETP.LT.AND UP0, UPT, UR8, 0x10, UPT ;  /* 0x000000100800788c */ /* 0x001fc8000bf01270 */
[----:B------:R-:W-:-:S03]  /*0d20*/  USEL UR7, UR8, 0x10, UP0 ;  /* 0x0000001008077887 */ /* 0x000fc60008000000 */
[----:B-1----:R-:W-:-:S09]  /*0d30*/  UMOV UR8, UR9 ;  /* 0x0000000900087c82 */ /* 0x002fd20008000000 */
.L_x_24663:
        /* <DEDUP_REMOVED lines=31> */
.L_x_24600:
[----:B------:R-:W-:Y:S05]  /*0f30*/  BSYNC.RECONVERGENT B1 ;  /* 0x0000000000017941 */ /* 0x000fea0003800200 */
.L_x_24599:
[----:B------:R-:W-:Y:S05]  /*0f40*/  @!P1 BRA `(.L_x_24598) ;  /* 0x0000000000509947 */ /* 0x000fea0003800000 */
[----:B------:R-:W2:Y:S01]  /*0f50*/  S2UR UR10, SR_CgaCtaId ;  /* 0x00000000000a79c3 */ /* 0x000ea20000008800 */
[----:B------:R-:W-:Y:S02]  /*0f60*/  UMOV UR9, 0x400 ;  /* 0x0000040000097882 */ /* 0x000fe40000000000 */
[----:B------:R-:W-:-:S04]  /*0f70*/  UIADD3 UR9, UPT, UPT, UR9, 0x900, URZ ;  /* 0x0000090009097890 */ /* 0x000fc8000fffe0ff */
[----:B--2---:R-:W-:-:S06]  /*0f80*/  ULEA UR9, UR10, UR9, 0x18 ;  /* 0x000000090a097291 */ /* 0x004fcc000f8ec0ff */
[----:B-1----:R-:W-:-:S07]  /*0f90*/  LEA R16, R17, UR9, 0x2 ;  /* 0x0000000911107c11 */ /* 0x002fce000f8e10ff */
.L_x_24601:
        /* <DEDUP_REMOVED lines=15> */
.L_x_24598:
[----:B------:R-:W-:Y:S05]  /*1090*/  BSYNC.RECONVERGENT B0 ;  /* 0x0000000000007941 */ /* 0x000fea0003800200 */
.L_x_24597:
        /* <DEDUP_REMOVED lines=13> */
.L_x_24604:
        /* <DEDUP_REMOVED lines=10> */
.L_x_24603:
[----:B--2---:R-:W-:Y:S05]  /*1210*/  BSYNC.RECONVERGENT B0 ;  /* 0x0000000000007941 */ /* 0x004fea0003800200 */
.L_x_24602:
[----:B0--3--:R-:W-:-:S07]  /*1220*/  IMAD.MOV.U32 R18, RZ, RZ, RZ ;  /* 0x000000ffff127224 */ /* 0x009fce00078e00ff */
.L_x_24659:
[----:B0-2-4-:R-:W-:Y:S02]  /*1230*/  LOP3.LUT R17, R42, 0xf, RZ, 0xc0, !PT ;  /* 0x0000000f2a117812 */ /* 0x015fe400078ec0ff */
[----:B-1----:R-:W-:Y:S02]  /*1240*/  SHF.R.U32.HI R16, RZ, 0x4, R42 ;  /* 0x00000004ff107819 */ /* 0x002fe4000001162a */
[----:B------:R-:W-:Y:S01]  /*1250*/  PLOP3.LUT P5, PT, P0, PT, PT, 0x80, 0x8 ;  /* 0x000000000008781c */ /* 0x000fe200007af070 */
[----:B------:R-:W-:Y:S02]  /*1260*/  IMAD.IADD R19, R17, 0x1, R18 ;  /* 0x0000000111137824 */ /* 0x000fe400078e0212 */
[----:B---3--:R-:W-:-:S10]  /*1270*/  IMAD.MOV.U32 R36, RZ, RZ, R16 ;  /* 0x000000ffff247224 */ /* 0x008fd400078e0010 */
.L_x_24605:
        /* <DEDUP_REMOVED lines=18> */
.L_x_24658:
        /* <DEDUP_REMOVED lines=16> */
.L_x_24607:
        /* <DEDUP_REMOVED lines=8> */
.L_x_24608:
        /* <DEDUP_REMOVED lines=8> */
.L_x_24609:
        /* <DEDUP_REMOVED lines=9> */
.L_x_24610:
        /* <DEDUP_REMOVED lines=9> */
.L_x_24611:
        /* <DEDUP_REMOVED lines=9> */
.L_x_24612:
        /* <DEDUP_REMOVED lines=9> */
.L_x_24613:
        /* <DEDUP_REMOVED lines=9> */
.L_x_24614:
        /* <DEDUP_REMOVED lines=9> */
.L_x_24615:
        /* <DEDUP_REMOVED lines=9> */
.L_x_24616:
        /* <DEDUP_REMOVED lines=9> */
.L_x_24617:
        /* <DEDUP_REMOVED lines=9> */
.L_x_24618:
        /* <DEDUP_REMOVED lines=9> */
.L_x_24619:
        /* <DEDUP_REMOVED lines=9> */
.L_x_24620:
        /* <DEDUP_REMOVED lines=9> */
.L_x_24621:
        /* <DEDUP_REMOVED lines=9> */
.L_x_24622:
[----:B------:R-:W-:Y:S05]  /*1cf0*/  @P4 BRA `(.L_x_24623) ;  /* 0x0000000800ec4947 */ /* 0x000fea0003800000 */
[----:B0-2-4-:R-:W0:Y:S01]  /*1d00*/  S2R R17, SR_CgaCtaId ;  /* 0x0000000000117919 */ /* 0x015e220000008800 */
[----:B------:R-:W-:Y:S01]  /*1d10*/  MOV R36, 0x400 ;  /* 0x0000040000247802 */ /* 0x000fe20000000f00 */
[----:B------:R-:W-:Y:S01]  /*1d20*/  IMAD.MOV.U32 R19, RZ, RZ, R41 ;  /* 0x000000ffff137224 */ /* 0x000fe200078e0029 */
[----:B------:R-:W-:Y:S02]  /*1d30*/  ISETP.GT.U32.AND P4, PT, R16, 0x40, PT ;  /* 0x000000401000780c */ /* 0x000fe40003f84070 */
[----:B0-----:R-:W-:-:S11]  /*1d40*/  LEA R36, R17, R36, 0x18 ;  /* 0x0000002411247211 */ /* 0x001fd600078ec0ff */
.L_x_24657:
        /* <DEDUP_REMOVED lines=11> */
.L_x_24665:
[----:B-12---:R-:W-:-:S07]  /*1e00*/  IMAD R16, R44, R16, RZ ;  /* 0x000000102c107224 */ /* 0x006fce00078e02ff */
.L_x_24625:
[----:B------:R-:W-:-:S13]  /*1e10*/  ISETP.GE.AND P2, PT, R17, 0x2, PT ;  /* 0x000000021100780c */ /* 0x000fda0003f46270 */
[----:B------:R-:W-:Y:S05]  /*1e20*/  @!P2 BRA `(.L_x_24627) ;  /* 0x000000000010a947 */ /* 0x000fea0003800000 */
[----:B------:R-:W-:-:S03]  /*1e30*/  UMOV UR9, 0xffffffff ;  /* 0xffffffff00097882 */ /* 0x000fc60000000000 */
[----:B------:R-:W-:Y:S05]  /*1e40*/  BRA.DIV UR9, `(.L_x_24628) ;  /* 0x0000001209187947 */ /* 0x000fea000b800000 */
[----:B------:R2:W4:Y:S02]  /*1e50*/  SHFL.IDX PT, R65, R67, R39, 0x1f ;  /* 0x00001f2743417589 */ /* 0x00052400000e0000 */
.L_x_24668:
[----:B---34-:R-:W-:-:S07]  /*1e60*/  IMAD R16, R45, R65, R16 ;  /* 0x000000412d107224 */ /* 0x018fce00078e0210 */
.L_x_24627:
[----:B------:R-:W-:-:S13]  /*1e70*/  ISETP.GE.AND P1, PT, R17, 0x3, PT ;  /* 0x000000031100780c */ /* 0x000fda0003f26270 */
[----:B------:R-:W-:Y:S05]  /*1e80*/  @!P1 BRA `(.L_x_24629) ;  /* 0x0000000000109947 */ /* 0x000fea0003800000 */
[----:B------:R-:W-:-:S03]  /*1e90*/  UMOV UR9, 0xffffffff ;  /* 0xffffffff00097882 */ /* 0x000fc60000000000 */
[----:B------:R-:W-:Y:S05]  /*1ea0*/  BRA.DIV UR9, `(.L_x_24630) ;  /* 0x0000001209247947 */ /* 0x000fea000b800000 */
[----:B------:R4:W0:Y:S02]  /*1eb0*/  SHFL.IDX PT, R65, R67, R38, 0x1f ;  /* 0x00001f2643417589 */ /* 0x00082400000e0000 */
.L_x_24671:
[----:B0-----:R-:W-:-:S07]  /*1ec0*/  IMAD R16, R46, R65, R16 ;  /* 0x000000412e107224 */ /* 0x001fce00078e0210 */
.L_x_24629:
[----:B------:R-:W-:-:S13]  /*1ed0*/  ISETP.GE.AND P6, PT, R17, 0x4, PT ;  /* 0x000000041100780c */ /* 0x000fda0003fc6270 */
[----:B------:R-:W-:Y:S05]  /*1ee0*/  @!P6 BRA `(.L_x_24631) ;  /* 0x000000000010e947 */ /* 0x000fea0003800000 */
[----:B------:R-:W-:-:S03]  /*1ef0*/  UMOV UR9, 0xffffffff ;  /* 0xffffffff00097882 */ /* 0x000fc60000000000 */
[----:B------:R-:W-:Y:S05]  /*1f00*/  BRA.DIV UR9, `(.L_x_24632) ;  /* 0x0000001209307947 */ /* 0x000fea000b800000 */
[----:B------:R0:W0:Y:S02]  /*1f10*/  SHFL.IDX PT, R65, R67, R35, 0x1f ;  /* 0x00001f2343417589 */ /* 0x00002400000e0000 */
.L_x_24674:
[----:B0-----:R-:W-:-:S07]  /*1f20*/  IMAD R16, R47, R65, R16 ;  /* 0x000000412f107224 */ /* 0x001fce00078e0210 */
.L_x_24631:
[----:B------:R-:W-:-:S13]  /*1f30*/  ISETP.GE.AND P6, PT, R17, 0x5, PT ;  /* 0x000000051100780c */ /* 0x000fda0003fc6270 */
[----:B------:R-:W-:Y:S05]  /*1f40*/  @!P6 BRA `(.L_x_24633) ;  /* 0x000000000010e947 */ /* 0x000fea0003800000 */
[----:B------:R-:W-:-:S03]  /*1f50*/  UMOV UR9, 0xffffffff ;  /* 0xffffffff00097882 */ /* 0x000fc60000000000 */
[----:B------:R-:W-:Y:S05]  /*1f60*/  BRA.DIV UR9, `(.L_x_24634) ;  /* 0x00000012093c7947 */ /* 0x000fea000b800000 */
[----:B------:R0:W0:Y:S02]  /*1f70*/  SHFL.IDX PT, R65, R67, R34, 0x1f ;  /* 0x00001f2243417589 */ /* 0x00002400000e0000 */
.L_x_24677:
[----:B0-----:R-:W-:-:S07]  /*1f80*/  IMAD R16, R48, R65, R16 ;  /* 0x0000004130107224 */ /* 0x001fce00078e0210 */
.L_x_24633:
[----:B------:R-:W-:-:S13]  /*1f90*/  ISETP.GE.AND P6, PT, R17, 0x6, PT ;  /* 0x000000061100780c */ /* 0x000fda0003fc6270 */
[----:B------:R-:W-:Y:S05]  /*1fa0*/  @!P6 BRA `(.L_x_24635) ;  /* 0x000000000010e947 */ /* 0x000fea0003800000 */
[----:B------:R-:W-:-:S03]  /*1fb0*/  UMOV UR9, 0xffffffff ;  /* 0xffffffff00097882 */ /* 0x000fc60000000000 */
[----:B------:R-:W-:Y:S05]  /*1fc0*/  BRA.DIV UR9, `(.L_x_24636) ;  /* 0x0000001209487947 */ /* 0x000fea000b800000 */
[----:B------:R0:W0:Y:S02]  /*1fd0*/  SHFL.IDX PT, R65, R67, R33, 0x1f ;  /* 0x00001f2143417589 */ /* 0x00002400000e0000 */
.L_x_24680:
[----:B0-----:R-:W-:-:S07]  /*1fe0*/  IMAD R16, R49, R65, R16 ;  /* 0x0000004131107224 */ /* 0x001fce00078e0210 */
.L_x_24635:
[----:B------:R-:W-:-:S13]  /*1ff0*/  ISETP.GE.AND P6, PT, R17, 0x7, PT ;  /* 0x000000071100780c */ /* 0x000fda0003fc6270 */
[----:B------:R-:W-:Y:S05]  /*2000*/  @!P6 BRA `(.L_x_24637) ;  /* 0x000000000010e947 */ /* 0x000fea0003800000 */
[----:B------:R-:W-:-:S03]  /*2010*/  UMOV UR9, 0xffffffff ;  /* 0xffffffff00097882 */ /* 0x000fc60000000000 */
[----:B------:R-:W-:Y:S05]  /*2020*/  BRA.DIV UR9, `(.L_x_24638) ;  /* 0x0000001209547947 */ /* 0x000fea000b800000 */
[----:B------:R0:W0:Y:S02]  /*2030*/  SHFL.IDX PT, R65, R67, R32, 0x1f ;  /* 0x00001f2043417589 */ /* 0x00002400000e0000 */
.L_x_24683:
[----:B0-----:R-:W-:-:S07]  /*2040*/  IMAD R16, R50, R65, R16 ;  /* 0x0000004132107224 */ /* 0x001fce00078e0210 */
.L_x_24637:
[----:B------:R-:W-:-:S13]  /*2050*/  ISETP.GE.AND P6, PT, R17, 0x8, PT ;  /* 0x000000081100780c */ /* 0x000fda0003fc6270 */
[----:B------:R-:W-:Y:S05]  /*2060*/  @!P6 BRA `(.L_x_24639) ;  /* 0x000000000010e947 */ /* 0x000fea0003800000 */
[----:B------:R-:W-:-:S03]  /*2070*/  UMOV UR9, 0xffffffff ;  /* 0xffffffff00097882 */ /* 0x000fc60000000000 */
[----:B------:R-:W-:Y:S05]  /*2080*/  BRA.DIV UR9, `(.L_x_24640) ;  /* 0x0000001209607947 */ /* 0x000fea000b800000 */
[----:B------:R0:W0:Y:S02]  /*2090*/  SHFL.IDX PT, R65, R67, R31, 0x1f ;  /* 0x00001f1f43417589 */ /* 0x00002400000e0000 */
.L_x_24686:
[----:B0-----:R-:W-:-:S07]  /*20a0*/  IMAD R16, R51, R65, R16 ;  /* 0x0000004133107224 */ /* 0x001fce00078e0210 */
.L_x_24639:
[----:B------:R-:W-:-:S13]  /*20b0*/  ISETP.GE.AND P6, PT, R17, 0x9, PT ;  /* 0x000000091100780c */ /* 0x000fda0003fc6270 */
[----:B------:R-:W-:Y:S05]  /*20c0*/  @!P6 BRA `(.L_x_24641) ;  /* 0x000000000010e947 */ /* 0x000fea0003800000 */
[----:B------:R-:W-:-:S03]  /*20d0*/  UMOV UR9, 0xffffffff ;  /* 0xffffffff00097882 */ /* 0x000fc60000000000 */
[----:B------:R-:W-:Y:S05]  /*20e0*/  BRA.DIV UR9, `(.L_x_24642) ;  /* 0x00000012096c7947 */ /* 0x000fea000b800000 */
[----:B------:R0:W0:Y:S02]  /*20f0*/  SHFL.IDX PT, R65, R67, R30, 0x1f ;  /* 0x00001f1e43417589 */ /* 0x00002400000e0000 */
.L_x_24689:
[----:B0-----:R-:W-:-:S07]  /*2100*/  IMAD R16, R52, R65, R16 ;  /* 0x0000004134107224 */ /* 0x001fce00078e0210 */
.L_x_24641:
[----:B------:R-:W-:-:S13]  /*2110*/  ISETP.GE.AND P6, PT, R17, 0xa, PT ;  /* 0x0000000a1100780c */ /* 0x000fda0003fc6270 */
[----:B------:R-:W-:Y:S05]  /*2120*/  @!P6 BRA `(.L_x_24643) ;  /* 0x000000000010e947 */ /* 0x000fea0003800000 */
[----:B------:R-:W-:-:S03]  /*2130*/  UMOV UR9, 0xffffffff ;  /* 0xffffffff00097882 */ /* 0x000fc60000000000 */
[----:B------:R-:W-:Y:S05]  /*2140*/  BRA.DIV UR9, `(.L_x_24644) ;  /* 0x0000001209787947 */ /* 0x000fea000b800000 */
[----:B------:R0:W0:Y:S02]  /*2150*/  SHFL.IDX PT, R65, R67, R29, 0x1f ;  /* 0x00001f1d43417589 */ /* 0x00002400000e0000 */
.L_x_24692:
[----:B0-----:R-:W-:-:S07]  /*2160*/  IMAD R16, R53, R65, R16 ;  /* 0x0000004135107224 */ /* 0x001fce00078e0210 */
.L_x_24643:
[----:B------:R-:W-:-:S13]  /*2170*/  ISETP.GE.AND P6, PT, R17, 0xb, PT ;  /* 0x0000000b1100780c */ /* 0x000fda0003fc6270 */
[----:B------:R-:W-:Y:S05]  /*2180*/  @!P6 BRA `(.L_x_24645) ;  /* 0x000000000010e947 */ /* 0x000fea0003800000 */
[----:B------:R-:W-:-:S03]  /*2190*/  UMOV UR9, 0xffffffff ;  /* 0xffffffff00097882 */ /* 0x000fc60000000000 */
[----:B------:R-:W-:Y:S05]  /*21a0*/  BRA.DIV UR9, `(.L_x_24646) ;  /* 0x0000001209847947 */ /* 0x000fea000b800000 */
[----:B------:R0:W0:Y:S02]  /*21b0*/  SHFL.IDX PT, R65, R67, R28, 0x1f ;  /* 0x00001f1c43417589 */ /* 0x00002400000e0000 */
.L_x_24695:
[----:B0-----:R-:W-:-:S07]  /*21c0*/  IMAD R16, R54, R65, R16 ;  /* 0x0000004136107224 */ /* 0x001fce00078e0210 */
.L_x_24645:
[----:B------:R-:W-:-:S13]  /*21d0*/  ISETP.GE.AND P6, PT, R17, 0xc, PT ;  /* 0x0000000c1100780c */ /* 0x000fda0003fc6270 */
[----:B------:R-:W-:Y:S05]  /*21e0*/  @!P6 BRA `(.L_x_24647) ;  /* 0x000000000010e947 */ /* 0x000fea0003800000 */
[----:B------:R-:W-:-:S03]  /*21f0*/  UMOV UR9, 0xffffffff ;  /* 0xffffffff00097882 */ /* 0x000fc60000000000 */
[----:B------:R-:W-:Y:S05]  /*2200*/  BRA.DIV UR9, `(.L_x_24648) ;  /* 0x0000001209907947 */ /* 0x000fea000b800000 */
[----:B------:R0:W0:Y:S02]  /*2210*/  SHFL.IDX PT, R65, R67, R27, 0x1f ;  /* 0x00001f1b43417589 */ /* 0x00002400000e0000 */
.L_x_24698:
[----:B0-----:R-:W-:-:S07]  /*2220*/  IMAD R16, R55, R65, R16 ;  /* 0x0000004137107224 */ /* 0x001fce00078e0210 */
.L_x_24647:
[----:B------:R-:W-:-:S13]  /*2230*/  ISETP.GE.AND P6, PT, R17, 0xd, PT ;  /* 0x0000000d1100780c */ /* 0x000fda0003fc6270 */
[----:B------:R-:W-:Y:S05]  /*2240*/  @!P6 BRA `(.L_x_24649) ;  /* 0x000000000010e947 */ /* 0x000fea0003800000 */
[----:B------:R-:W-:-:S03]  /*2250*/  UMOV UR9, 0xffffffff ;  /* 0xffffffff00097882 */ /* 0x000fc60000000000 */
[----:B------:R-:W-:Y:S05]  /*2260*/  BRA.DIV UR9, `(.L_x_24650) ;  /* 0x00000012099c7947 */ /* 0x000fea000b800000 */
[----:B------:R0:W0:Y:S02]  /*2270*/  SHFL.IDX PT, R65, R67, R26, 0x1f ;  /* 0x00001f1a43417589 */ /* 0x00002400000e0000 */
.L_x_24701:
[----:B0-----:R-:W-:-:S07]  /*2280*/  IMAD R16, R56, R65, R16 ;  /* 0x0000004138107224 */ /* 0x001fce00078e0210 */
.L_x_24649:
[----:B------:R-:W-:-:S13]  /*2290*/  ISETP.GE.AND P6, PT, R17, 0xe, PT ;  /* 0x0000000e1100780c */ /* 0x000fda0003fc6270 */
[----:B------:R-:W-:Y:S05]  /*22a0*/  @!P6 BRA `(.L_x_24651) ;  /* 0x000000000010e947 */ /* 0x000fea0003800000 */
[----:B------:R-:W-:-:S03]  /*22b0*/  UMOV UR9, 0xffffffff ;  /* 0xffffffff00097882 */ /* 0x000fc60000000000 */
[----:B------:R-:W-:Y:S05]  /*22c0*/  BRA.DIV UR9, `(.L_x_24652) ;  /* 0x0000001209a87947 */ /* 0x000fea000b800000 */
[----:B------:R0:W0:Y:S02]  /*22d0*/  SHFL.IDX PT, R65, R67, R25, 0x1f ;  /* 0x00001f1943417589 */ /* 0x00002400000e0000 */
.L_x_24704:
[----:B0-----:R-:W-:-:S07]  /*22e0*/  IMAD R16, R57, R65, R16 ;  /* 0x0000004139107224 */ /* 0x001fce00078e0210 */
.L_x_24651:
[----:B------:R-:W-:-:S13]  /*22f0*/  ISETP.GE.AND P6, PT, R17, 0xf, PT ;  /* 0x0000000f1100780c */ /* 0x000fda0003fc6270 */
[----:B------:R-:W-:Y:S05]  /*2300*/  @!P6 BRA `(.L_x_24653) ;  /* 0x000000000010e947 */ /* 0x000fea0003800000 */
[----:B------:R-:W-:-:S03]  /*2310*/  UMOV UR9, 0xffffffff ;  /* 0xffffffff00097882 */ /* 0x000fc60000000000 */
[----:B------:R-:W-:Y:S05]  /*2320*/  BRA.DIV UR9, `(.L_x_24654) ;  /* 0x0000001209b47947 */ /* 0x000fea000b800000 */
[----:B------:R0:W0:Y:S02]  /*2330*/  SHFL.IDX PT, R65, R67, R24, 0x1f ;  /* 0x00001f1843417589 */ /* 0x00002400000e0000 */
.L_x_24707:
[----:B0-----:R-:W-:-:S07]  /*2340*/  IMAD R16, R58, R65, R16 ;  /* 0x000000413a107224 */ /* 0x001fce00078e0210 */
.L_x_24653:
[----:B------:R-:W-:-:S13]  /*2350*/  ISETP.GE.AND P6, PT, R17, 0x10, PT ;  /* 0x000000101100780c */ /* 0x000fda0003fc6270 */
[----:B------:R-:W-:Y:S05]  /*2360*/  @!P6 BRA `(.L_x_24655) ;  /* 0x000000040010e947 */ /* 0x000fea0003800000 */
[----:B------:R-:W-:-:S03]  /*2370*/  UMOV UR9, 0xffffffff ;  /* 0xffffffff00097882 */ /* 0x000fc60000000000 */
[----:B------:R-:W-:Y:S05]  /*2380*/  BRA.DIV UR9, `(.L_x_24656) ;  /* 0x0000001209c07947 */ /* 0x000fea000b800000 */
[----:B------:R0:W0:Y:S02]  /*2390*/  SHFL.IDX PT, R65, R67, R23, 0x1f ;  /* 0x00001f1743417589 */ /* 0x00002400000e0000 */
.L_x_24710:
[----:B0-----:R-:W-:Y:S01]  /*23a0*/  IMAD R16, R59, R65, R16 ;  /* 0x000000413b107224 */ /* 0x001fe200078e0210 */
[----:B------:R-:W-:Y:S06]  /*23b0*/  BRA `(.L_x_24655) ;  /* 0x0000000000fc7947 */ /* 0x000fec0003800000 */
.L_x_24624:
        /* <DEDUP_REMOVED lines=63> */
.L_x_24655:
        /* <DEDUP_REMOVED lines=16> */
.L_x_24623:
[----:B------:R-:W-:Y:S05]  /*28b0*/  @!P0 BRA `(.L_x_24658) ;  /* 0xffffffe800b88947 */ /* 0x000fea000383ffff */
[----:B------:R-:W-:Y:S05]  /*28c0*/  BSYNC.RECONVERGENT B0 ;  /* 0x0000000000007941 */ /* 0x000fea0003800200 */
.L_x_24606:
        /* <DEDUP_REMOVED lines=53> */
.L_x_24662:
        /* <DEDUP_REMOVED lines=28> */
.L_x_24661:
[----:B------:R-:W-:Y:S05]  /*2de0*/  BSYNC.RECONVERGENT B0 ;  /* 0x0000000000007941 */ /* 0x000fea0003800200 */
.L_x_24660:
[----:B------:R-:W-:-:S04]  /*2df0*/  UIADD3 UR6, UPT, UPT, UR14, UR6, URZ ;  /* 0x000000060e067290 */ /* 0x000fc8000fffe0ff */
[----:B------:R-:W-:-:S09]  /*2e00*/  UISETP.GE.U32.AND UP0, UPT, UR6, UR11, UPT ;  /* 0x0000000b0600728c */ /* 0x000fd2000bf06070 */
[----:B------:R-:W-:Y:S05]  /*2e10*/  BRA.U !UP0, `(.L_x_24663) ;  /* 0xffffffdd08c87547 */ /* 0x000fea000b83ffff */
[----:B------:R-:W-:Y:S05]  /*2e20*/  EXIT ;  /* 0x000000000000794d */ /* 0x000fea0003800000 */
.L_x_24626:
[----:B------:R-:W-:Y:S02]  /*2e30*/  IMAD.MOV.U32 R65, RZ, RZ, 0x1f ;  /* 0x0000001fff417424 */ /* 0x000fe400078e00ff */
[----:B------:R-:W-:Y:S02]  /*2e40*/  IMAD.MOV.U32 R64, RZ, RZ, R21 ;  /* 0x000000ffff407224 */ /* 0x000fe400078e0015 */
[----:B------:R-:W-:-:S07]  /*2e50*/  IMAD.MOV.U32 R66, RZ, RZ, -0x1 ;  /* 0xffffffffff427424 */ /* 0x000fce00078e00ff */
[----:B-1-3--:R-:W-:Y:S05]  /*2e60*/  WARPSYNC.COLLECTIVE R66, `(.L_x_24664) ;  /* 0x0000000042087348 */ /* 0x00afea0003c00000 */
[----:B------:R0:W2:Y:S02]  /*2e70*/  SHFL.IDX P6, R65, R67, R64, R65 ;  /* 0x0000004043417389 */ /* 0x0000a400000c0041 */
[----:B0123--:R-:W-:Y:S05]  /*2e80*/  ENDCOLLECTIVE ;  /* 0x000000000000791b */ /* 0x00ffea0003800000 */
.L_x_24664:
[----:B------:R-:W-:Y:S01]  /*2e90*/  MOV R16, R65 ;  /* 0x0000004100107202 */ /* 0x000fe20000000f00 */
[----:B------:R-:W-:Y:S06]  /*2ea0*/  BRA `(.L_x_24665) ;  /* 0xffffffec00d47947 */ /* 0x000fec000383ffff */
.L_x_24628:
[----:B------:R-:W-:Y:S01]  /*2eb0*/  BSSY B1, `(.L_x_24666) ;  /* 0x0000007000017945 */ /* 0x000fe20003800000 */
[----:B------:R-:W-:Y:S02]  /*2ec0*/  IMAD.MOV.U32 R64, RZ, RZ, R39 ;  /* 0x000000ffff407224 */ /* 0x000fe400078e0027 */
[----:B------:R-:W-:Y:S02]  /*2ed0*/  IMAD.MOV.U32 R65, RZ, RZ, 0x1f ;  /* 0x0000001fff417424 */ /* 0x000fe400078e00ff */
[----:B------:R-:W-:-:S07]  /*2ee0*/  IMAD.MOV.U32 R66, RZ, RZ, -0x1 ;  /* 0xffffffffff427424 */ /* 0x000fce00078e00ff */
[----:B01-3--:R-:W-:Y:S05]  /*2ef0*/  WARPSYNC.COLLECTIVE R66, `(.L_x_24667) ;  /* 0x0000000042087348 */ /* 0x00bfea0003c00000 */
[----:B------:R2:W4:Y:S02]  /*2f00*/  SHFL.IDX P6, R65, R67, R64, R65 ;  /* 0x0000004043417389 */ /* 0x00052400000c0041 */
[----:B01234-:R-:W-:Y:S05]  /*2f10*/  ENDCOLLECTIVE ;  /* 0x000000000000791b */ /* 0x01ffea0003800000 */
.L_x_24667:
[----:B------:R-:W-:Y:S05]  /*2f20*/  BSYNC B1 ;  /* 0x0000000000017941 */ /* 0x000fea0003800000 */
.L_x_24666:
[----:B------:R-:W-:Y:S05]  /*2f30*/  BRA `(.L_x_24668) ;  /* 0xffffffec00c87947 */ /* 0x000fea000383ffff */
.L_x_24630:
[----:B------:R-:W-:Y:S01]  /*2f40*/  BSSY B1, `(.L_x_24669) ;  /* 0x0000007000017945 */ /* 0x000fe20003800000 */
[----:B------:R-:W-:Y:S01]  /*2f50*/  MOV R64, R38 ;  /* 0x0000002600407202 */ /* 0x000fe20000000f00 */
[----:B------:R-:W-:Y:S02]  /*2f60*/  IMAD.MOV.U32 R65, RZ, RZ, 0x1f ;  /* 0x0000001fff417424 */ /* 0x000fe400078e00ff */
[----:B------:R-:W-:-:S07]  /*2f70*/  IMAD.MOV.U32 R66, RZ, RZ, -0x1 ;  /* 0xffffffffff427424 */ /* 0x000fce00078e00ff */
[----:B0123--:R-:W-:Y:S05]  /*2f80*/  WARPSYNC.COLLECTIVE R66, `(.L_x_24670) ;  /* 0x0000000042087348 */ /* 0x00ffea0003c00000 */
[----:B------:R4:W0:Y:S02]  /*2f90*/  SHFL.IDX P6, R65, R67, R64, R65 ;  /* 0x0000004043417389 */ /* 0x00082400000c0041 */
[----:B01234-:R-:W-:Y:S05]  /*2fa0*/  ENDCOLLECTIVE ;  /* 0x000000000000791b */ /* 0x01ffea0003800000 */
.L_x_24670:
[----:B------:R-:W-:Y:S05]  /*2fb0*/  BSYNC B1 ;  /* 0x0000000000017941 */ /* 0x000fea0003800000 */
.L_x_24669:
[----:B------:R-:W-:Y:S05]  /*2fc0*/  BRA `(.L_x_24671) ;  /* 0xffffffec00bc7947 */ /* 0x000fea000383ffff */
.L_x_24632:
[----:B------:R-:W-:Y:S01]  /*2fd0*/  HFMA2 R65, -RZ, RZ, 0, 1.847743988037109375e-06 ;  /* 0x0000001fff417431 */ /* 0x000fe200000001ff */
[----:B------:R-:W-:Y:S01]  /*2fe0*/  BSSY B1, `(.L_x_24672) ;  /* 0x0000006000017945 */ /* 0x000fe20003800000 */
[----:B------:R-:W-:Y:S02]  /*2ff0*/  IMAD.MOV.U32 R64, RZ, RZ, R35 ;  /* 0x000000ffff407224 */ /* 0x000fe400078e0023 */
[----:B------:R-:W-:-:S07]  /*3000*/  IMAD.MOV.U32 R66, RZ, RZ, -0x1 ;  /* 0xffffffffff427424 */ /* 0x000fce00078e00ff */
[----:B01234-:R-:W-:Y:S05]  /*3010*/  WARPSYNC.COLLECTIVE R66, `(.L_x_24673) ;  /* 0x0000000042087348 */ /* 0x01ffea0003c00000 */
[----:B------:R0:W0:Y:S02]  /*3020*/  SHFL.IDX P6, R65, R67, R64, R65 ;  /* 0x0000004043417389 */ /* 0x00002400000c0041 */
[----:B01234-:R-:W-:Y:S05]  /*3030*/  ENDCOLLECTIVE ;  /* 0x000000000000791b */ /* 0x01ffea0003800000 */
.L_x_24673:
[----:B------:R-:W-:Y:S05]  /*3040*/  BSYNC B1 ;  /* 0x0000000000017941 */ /* 0x000fea0003800000 */
.L_x_24672:
[----:B------:R-:W-:Y:S05]  /*3050*/  BRA `(.L_x_24674) ;  /* 0xffffffec00b07947 */ /* 0x000fea000383ffff */
.L_x_24634:
[----:B------:R-:W-:Y:S01]  /*3060*/  BSSY B1, `(.L_x_24675) ;  /* 0x0000007000017945 */ /* 0x000fe20003800000 */
[----:B------:R-:W-:Y:S01]  /*3070*/  IMAD.MOV.U32 R64, RZ, RZ, R34 ;  /* 0x000000ffff407224 */ /* 0x000fe200078e0022 */
[----:B------:R-:W-:Y:S01]  /*3080*/  MOV R66, 0xffffffff ;  /* 0xffffffff00427802 */ /* 0x000fe20000000f00 */
[----:B------:R-:W-:-:S07]  /*3090*/  IMAD.MOV.U32 R65, RZ, RZ, 0x1f ;  /* 0x0000001fff417424 */ /* 0x000fce00078e00ff */
[----:B01234-:R-:W-:Y:S05]  /*30a0*/  WARPSYNC.COLLECTIVE R66, `(.L_x_24676) ;  /* 0x0000000042087348 */ /* 0x01ffea0003c00000 */
[----:B------:R0:W0:Y:S02]  /*30b0*/  SHFL.IDX P6, R65, R67, R64, R65 ;  /* 0x0000004043417389 */ /* 0x00002400000c0041 */
[----:B01234-:R-:W-:Y:S05]  /*30c0*/  ENDCOLLECTIVE ;  /* 0x000000000000791b */ /* 0x01ffea0003800000 */
.L_x_24676:
[----:B------:R-:W-:Y:S05]  /*30d0*/  BSYNC B1 ;  /* 0x0000000000017941 */ /* 0x000fea0003800000 */
.L_x_24675:
[----:B------:R-:W-:Y:S05]  /*30e0*/  BRA `(.L_x_24677) ;  /* 0xffffffec00a47947 */ /* 0x000fea000383ffff */
.L_x_24636:
[----:B------:R-:W-:Y:S01]  /*30f0*/  BSSY B1, `(.L_x_24678) ;  /* 0x0000007000017945 */ /* 0x000fe20003800000 */
[----:B------:R-:W-:Y:S02]  /*3100*/  IMAD.MOV.U32 R64, RZ, RZ, R33 ;  /* 0x000000ffff407224 */ /* 0x000fe400078e0021 */
[----:B------:R-:W-:Y:S02]  /*3110*/  IMAD.MOV.U32 R65, RZ, RZ, 0x1f ;  /* 0x0000001fff417424 */ /* 0x000fe400078e00ff */
[----:B------:R-:W-:-:S07]  /*3120*/  IMAD.MOV.U32 R66, RZ, RZ, -0x1 ;  /* 0xffffffffff427424 */ /* 0x000fce00078e00ff */
[----:B01234-:R-:W-:Y:S05]  /*3130*/  WARPSYNC.COLLECTIVE R66, `(.L_x_24679) ;  /* 0x0000000042087348 */ /* 0x01ffea0003c00000 */
[----:B------:R0:W0:Y:S02]  /*3140*/  SHFL.IDX P6, R65, R67, R64, R65 ;  /* 0x0000004043417389 */ /* 0x00002400000c0041 */
[----:B01234-:R-:W-:Y:S05]  /*3150*/  ENDCOLLECTIVE ;  /* 0x000000000000791b */ /* 0x01ffea0003800000 */
.L_x_24679:
[----:B------:R-:W-:Y:S05]  /*3160*/  BSYNC B1 ;  /* 0x0000000000017941 */ /* 0x000fea0003800000 */
.L_x_24678:
[----:B------:R-:W-:Y:S05]  /*3170*/  BRA `(.L_x_24680) ;  /* 0xffffffec00987947 */ /* 0x000fea000383ffff */
.L_x_24638:
[----:B------:R-:W-:Y:S01]  /*3180*/  BSSY B1, `(.L_x_24681) ;  /* 0x0000007000017945 */ /* 0x000fe20003800000 */
[----:B------:R-:W-:Y:S01]  /*3190*/  MOV R64, R32 ;  /* 0x0000002000407202 */ /* 0x000fe20000000f00 */
[----:B------:R-:W-:Y:S02]  /*31a0*/  IMAD.MOV.U32 R65, RZ, RZ, 0x1f ;  /* 0x0000001fff417424 */ /* 0x000fe400078e00ff */
[----:B------:R-:W-:-:S07]  /*31b0*/  IMAD.MOV.U32 R66, RZ, RZ, -0x1 ;  /* 0xffffffffff427424 */ /* 0x000fce00078e00ff */
[----:B01234-:R-:W-:Y:S05]  /*31c0*/  WARPSYNC.COLLECTIVE R66, `(.L_x_24682) ;  /* 0x0000000042087348 */ /* 0x01ffea0003c00000 */
[----:B------:R0:W0:Y:S02]  /*31d0*/  SHFL.IDX P6, R65, R67, R64, R65 ;  /* 0x0000004043417389 */ /* 0x00002400000c0041 */
[----:B01234-:R-:W-:Y:S05]  /*31e0*/  ENDCOLLECTIVE ;  /* 0x000000000000791b */ /* 0x01ffea0003800000 */
.L_x_24682:
[----:B------:R-:W-:Y:S05]  /*31f0*/  BSYNC B1 ;  /* 0x0000000000017941 */ /* 0x000fea0003800000 */
.L_x_24681:
[----:B------:R-:W-:Y:S05]  /*3200*/  BRA `(.L_x_24683) ;  /* 0xffffffec008c7947 */ /* 0x000fea000383ffff */
.L_x_24640:
[----:B------:R-:W-:Y:S01]  /*3210*/  HFMA2 R65, -RZ, RZ, 0, 1.847743988037109375e-06 ;  /* 0x0000001fff417431 */ /* 0x000fe200000001ff */
[----:B------:R-:W-:Y:S01]  /*3220*/  BSSY B1, `(.L_x_24684) ;  /* 0x0000006000017945 */ /* 0x000fe20003800000 */
[----:B------:R-:W-:Y:S02]  /*3230*/  IMAD.MOV.U32 R64, RZ, RZ, R31 ;  /* 0x000000ffff407224 */ /* 0x000fe400078e001f */
[----:B------:R-:W-:-:S07]  /*3240*/  IMAD.MOV.U32 R66, RZ, RZ, -0x1 ;  /* 0xffffffffff427424 */ /* 0x000fce00078e00ff */
[----:B01234-:R-:W-:Y:S05]  /*3250*/  WARPSYNC.COLLECTIVE R66, `(.L_x_24685) ;  /* 0x0000000042087348 */ /* 0x01ffea0003c00000 */
[----:B------:R0:W0:Y:S02]  /*3260*/  SHFL.IDX P6, R65, R67, R64, R65 ;  /* 0x0000004043417389 */ /* 0x00002400000c0041 */
[----:B01234-:R-:W-:Y:S05]  /*3270*/  ENDCOLLECTIVE ;  /* 0x000000000000791b */ /* 0x01ffea0003800000 */
.L_x_24685:
[----:B------:R-:W-:Y:S05]  /*3280*/  BSYNC B1 ;  /* 0x0000000000017941 */ /* 0x000fea0003800000 */
.L_x_24684:
[----:B------:R-:W-:Y:S05]  /*3290*/  BRA `(.L_x_24686) ;  /* 0xffffffec00807947 */ /* 0x000fea000383ffff */
.L_x_24642:
[----:B------:R-:W-:Y:S01]  /*32a0*/  BSSY B1, `(.L_x_24687) ;  /* 0x0000007000017945 */ /* 0x000fe20003800000 */
[----:B------:R-:W-:Y:S01]  /*32b0*/  IMAD.MOV.U32 R64, RZ, RZ, R30 ;  /* 0x000000ffff407224 */ /* 0x000fe200078e001e */
[----:B------:R-:W-:Y:S01]  /*32c0*/  MOV R66, 0xffffffff ;  /* 0xffffffff00427802 */ /* 0x000fe20000000f00 */
[----:B------:R-:W-:-:S07]  /*32d0*/  IMAD.MOV.U32 R65, RZ, RZ, 0x1f ;  /* 0x0000001fff417424 */ /* 0x000fce00078e00ff */
[----:B01234-:R-:W-:Y:S05]  /*32e0*/  WARPSYNC.COLLECTIVE R66, `(.L_x_24688) ;  /* 0x0000000042087348 */ /* 0x01ffea0003c00000 */
[----:B------:R0:W0:Y:S02]  /*32f0*/  SHFL.IDX P6, R65, R67, R64, R65 ;  /* 0x0000004043417389 */ /* 0x00002400000c0041 */
[----:B01234-:R-:W-:Y:S05]  /*3300*/  ENDCOLLECTIVE ;  /* 0x000000000000791b */ /* 0x01ffea0003800000 */
.L_x_24688:
[----:B------:R-:W-:Y:S05]  /*3310*/  BSYNC B1 ;  /* 0x0000000000017941 */ /* 0x000fea0003800000 */
.L_x_24687:
[----:B------:R-:W-:Y:S05]  /*3320*/  BRA `(.L_x_24689) ;  /* 0xffffffec00747947 */ /* 0x000fea000383ffff */
.L_x_24644:
[----:B------:R-:W-:Y:S01]  /*3330*/  BSSY B1, `(.L_x_24690) ;  /* 0x0000007000017945 */ /* 0x000fe20003800000 */
[----:B------:R-:W-:Y:S02]  /*3340*/  IMAD.MOV.U32 R64, RZ, RZ, R29 ;  /* 0x000000ffff407224 */ /* 0x000fe400078e001d */
[----:B------:R-:W-:Y:S02]  /*3350*/  IMAD.MOV.U32 R65, RZ, RZ, 0x1f ;  /* 0x0000001fff417424 */ /* 0x000fe400078e00ff */
[----:B------:R-:W-:-:S07]  /*3360*/  IMAD.MOV.U32 R66, RZ, RZ, -0x1 ;  /* 0xffffffffff427424 */ /* 0x000fce00078e00ff */
[----:B01234-:R-:W-:Y:S05]  /*3370*/  WARPSYNC.COLLECTIVE R66, `(.L_x_24691) ;  /* 0x0000000042087348 */ /* 0x01ffea0003c00000 */
[----:B------:R0:W0:Y:S02]  /*3380*/  SHFL.IDX P6, R65, R67, R64, R65 ;  /* 0x0000004043417389 */ /* 0x00002400000c0041 */
[----:B01234-:R-:W-:Y:S05]  /*3390*/  ENDCOLLECTIVE ;  /* 0x000000000000791b */ /* 0x01ffea0003800000 */
.L_x_24691:
[----:B------:R-:W-:Y:S05]  /*33a0*/  BSYNC B1 ;  /* 0x0000000000017941 */ /* 0x000fea0003800000 */
.L_x_24690:
[----:B------:R-:W-:Y:S05]  /*33b0*/  BRA `(.L_x_24692) ;  /* 0xffffffec00687947 */ /* 0x000fea000383ffff */
.L_x_24646:
[----:B------:R-:W-:Y:S01]  /*33c0*/  BSSY B1, `(.L_x_24693) ;  /* 0x0000007000017945 */ /* 0x000fe20003800000 */
[----:B------:R-:W-:Y:S01]  /*33d0*/  MOV R64, R28 ;  /* 0x0000001c00407202 */ /* 0x000fe20000000f00 */
[----:B------:R-:W-:Y:S02]  /*33e0*/  IMAD.MOV.U32 R65, RZ, RZ, 0x1f ;  /* 0x0000001fff417424 */ /* 0x000fe400078e00ff */
[----:B------:R-:W-:-:S07]  /*33f0*/  IMAD.MOV.U32 R66, RZ, RZ, -0x1 ;  /* 0xffffffffff427424 */ /* 0x000fce00078e00ff */
[----:B01234-:R-:W-:Y:S05]  /*3400*/  WARPSYNC.COLLECTIVE R66, `(.L_x_24694) ;  /* 0x0000000042087348 */ /* 0x01ffea0003c00000 */
[----:B------:R0:W0:Y:S02]  /*3410*/  SHFL.IDX P6, R65, R67, R64, R65 ;  /* 0x0000004043417389 */ /* 0x00002400000c0041 */
[----:B01234-:R-:W-:Y:S05]  /*3420*/  ENDCOLLECTIVE ;  /* 0x000000000000791b */ /* 0x01ffea0003800000 */
.L_x_24694:
[----:B------:R-:W-:Y:S05]  /*3430*/  BSYNC B1 ;  /* 0x0000000000017941 */ /* 0x000fea0003800000 */
.L_x_24693:
[----:B------:R-:W-:Y:S05]  /*3440*/  BRA `(.L_x_24695) ;  /* 0xffffffec005c7947 */ /* 0x000fea000383ffff */
.L_x_24648:
[----:B------:R-:W-:Y:S01]  /*3450*/  HFMA2 R65, -RZ, RZ, 0, 1.847743988037109375e-06 ;  /* 0x0000001fff417431 */ /* 0x000fe200000001ff */
[----:B------:R-:W-:Y:S01]  /*3460*/  BSSY B1, `(.L_x_24696) ;  /* 0x0000006000017945 */ /* 0x000fe20003800000 */
[----:B------:R-:W-:Y:S02]  /*3470*/  IMAD.MOV.U32 R64, RZ, RZ, R27 ;  /* 0x000000ffff407224 */ /* 0x000fe400078e001b */
[----:B------:R-:W-:-:S07]  /*3480*/  IMAD.MOV.U32 R66, RZ, RZ, -0x1 ;  /* 0xffffffffff427424 */ /* 0x000fce00078e00ff */
[----:B01234-:R-:W-:Y:S05]  /*3490*/  WARPSYNC.COLLECTIVE R66, `(.L_x_24697) ;  /* 0x0000000042087348 */ /* 0x01ffea0003c00000 */
[----:B------:R0:W0:Y:S02]  /*34a0*/  SHFL.IDX P6, R65, R67, R64, R65 ;  /* 0x0000004043417389 */ /* 0x00002400000c0041 */
[----:B01234-:R-:W-:Y:S05]  /*34b0*/  ENDCOLLECTIVE ;  /* 0x000000000000791b */ /* 0x01ffea0003800000 */
.L_x_24697:
[----:B------:R-:W-:Y:S05]  /*34c0*/  BSYNC B1 ;  /* 0x0000000000017941 */ /* 0x000fea0003800000 */
.L_x_24696:
[----:B------:R-:W-:Y:S05]  /*34d0*/  BRA `(.L_x_24698) ;  /* 0xffffffec00507947 */ /* 0x000fea000383ffff */
.L_x_24650:
[----:B------:R-:W-:Y:S01]  /*34e0*/  BSSY B1, `(.L_x_24699) ;  /* 0x0000007000017945 */ /* 0x000fe20003800000 */
[----:B------:R-:W-:Y:S01]  /*34f0*/  IMAD.MOV.U32 R64, RZ, RZ, R26 ;  /* 0x000000ffff407224 */ /* 0x000fe200078e001a */
[----:B------:R-:W-:Y:S01]  /*3500*/  MOV R66, 0xffffffff ;  /* 0xffffffff00427802 */ /* 0x000fe20000000f00 */
[----:B------:R-:W-:-:S07]  /*3510*/  IMAD.MOV.U32 R65, RZ, RZ, 0x1f ;  /* 0x0000001fff417424 */ /* 0x000fce00078e00ff */
[----:B01234-:R-:W-:Y:S05]  /*3520*/  WARPSYNC.COLLECTIVE R66, `(.L_x_24700) ;  /* 0x0000000042087348 */ /* 0x01ffea0003c00000 */
[----:B------:R0:W0:Y:S02]  /*3530*/  SHFL.IDX P6, R65, R67, R64, R65 ;  /* 0x0000004043417389 */ /* 0x00002400000c0041 */
[----:B01234-:R-:W-:Y:S05]  /*3540*/  ENDCOLLECTIVE ;  /* 0x000000000000791b */ /* 0x01ffea0003800000 */
.L_x_24700:
[----:B------:R-:W-:Y:S05]  /*3550*/  BSYNC B1 ;  /* 0x0000000000017941 */ /* 0x000fea0003800000 */
.L_x_24699:
[----:B------:R-:W-:Y:S05]  /*3560*/  BRA `(.L_x_24701) ;  /* 0xffffffec00447947 */ /* 0x000fea000383ffff */
.L_x_24652:
[----:B------:R-:W-:Y:S01]  /*3570*/  BSSY B1, `(.L_x_24702) ;  /* 0x0000007000017945 */ /* 0x000fe20003800000 */
[----:B------:R-:W-:Y:S02]  /*3580*/  IMAD.MOV.U32 R64, RZ, RZ, R25 ;  /* 0x000000ffff407224 */ /* 0x000fe400078e0019 */
[----:B------:R-:W-:Y:S02]  /*3590*/  IMAD.MOV.U32 R65, RZ, RZ, 0x1f ;  /* 0x0000001fff417424 */ /* 0x000fe400078e00ff */
[----:B------:R-:W-:-:S07]  /*35a0*/  IMAD.MOV.U32 R66, RZ, RZ, -0x1 ;  /* 0xffffffffff427424 */ /* 0x000fce00078e00ff */
[----:B01234-:R-:W-:Y:S05]  /*35b0*/  WARPSYNC.COLLECTIVE R66, `(.L_x_24703) ;  /* 0x0000000042087348 */ /* 0x01ffea0003c00000 */
[----:B------:R0:W0:Y:S02]  /*35c0*/  SHFL.IDX P6, R65, R67, R64, R65 ;  /* 0x0000004043417389 */ /* 0x00002400000c0041 */
[----:B01234-:R-:W-:Y:S05]  /*35d0*/  ENDCOLLECTIVE ;  /* 0x000000000000791b */ /* 0x01ffea0003800000 */
.L_x_24703:
[----:B------:R-:W-:Y:S05]  /*35e0*/  BSYNC B1 ;  /* 0x0000000000017941 */ /* 0x000fea0003800000 */
.L_x_24702:
[----:B------:R-:W-:Y:S05]  /*35f0*/  BRA `(.L_x_24704) ;  /* 0xffffffec00387947 */ /* 0x000fea000383ffff */
.L_x_24654:
[----:B------:R-:W-:Y:S01]  /*3600*/  BSSY B1, `(.L_x_24705) ;  /* 0x0000007000017945 */ /* 0x000fe20003800000 */
[----:B------:R-:W-:Y:S01]  /*3610*/  MOV R64, R24 ;  /* 0x0000001800407202 */ /* 0x000fe20000000f00 */
[----:B------:R-:W-:Y:S02]  /*3620*/  IMAD.MOV.U32 R65, RZ, RZ, 0x1f ;  /* 0x0000001fff417424 */ /* 0x000fe400078e00ff */
[----:B------:R-:W-:-:S07]  /*3630*/  IMAD.MOV.U32 R66, RZ, RZ, -0x1 ;  /* 0xffffffffff427424 */ /* 0x000fce00078e00ff */
[----:B01234-:R-:W-:Y:S05]  /*3640*/  WARPSYNC.COLLECTIVE R66, `(.L_x_24706) ;  /* 0x0000000042087348 */ /* 0x01ffea0003c00000 */
[----:B------:R0:W0:Y:S02]  /*3650*/  SHFL.IDX P6, R65, R67, R64, R65 ;  /* 0x0000004043417389 */ /* 0x00002400000c0041 */
[----:B01234-:R-:W-:Y:S05]  /*3660*/  ENDCOLLECTIVE ;  /* 0x000000000000791b */ /* 0x01ffea0003800000 */
.L_x_24706:
[----:B------:R-:W-:Y:S05]  /*3670*/  BSYNC B1 ;  /* 0x0000000000017941 */ /* 0x000fea0003800000 */
.L_x_24705:
[----:B------:R-:W-:Y:S05]  /*3680*/  BRA `(.L_x_24707) ;  /* 0xffffffec002c7947 */ /* 0x000fea000383ffff */
.L_x_24656:
[----:B------:R-:W-:Y:S01]  /*3690*/  HFMA2 R65, -RZ, RZ, 0, 1.847743988037109375e-06 ;  /* 0x0000001fff417431 */ /* 0x000fe200000001ff */
[----:B------:R-:W-:Y:S01]  /*36a0*/  BSSY B1, `(.L_x_24708) ;  /* 0x0000006000017945 */ /* 0x000fe20003800000 */
[----:B------:R-:W-:Y:S02]  /*36b0*/  IMAD.MOV.U32 R64, RZ, RZ, R23 ;  /* 0x000000ffff407224 */ /* 0x000fe400078e0017 */
[----:B------:R-:W-:-:S07]  /*36c0*/  IMAD.MOV.U32 R66, RZ, RZ, -0x1 ;  /* 0xffffffffff427424 */ /* 0x000fce00078e00ff */
[----:B01234-:R-:W-:Y:S05]  /*36d0*/  WARPSYNC.COLLECTIVE R66, `(.L_x_24709) ;  /* 0x0000000042087348 */ /* 0x01ffea0003c00000 */
[----:B------:R0:W0:Y:S02]  /*36e0*/  SHFL.IDX P6, R65, R67, R64, R65 ;  /* 0x0000004043417389 */ /* 0x00002400000c0041 */
[----:B01234-:R-:W-:Y:S05]  /*36f0*/  ENDCOLLECTIVE ;  /* 0x000000000000791b */ /* 0x01ffea0003800000 */
.L_x_24709:
[----:B------:R-:W-:Y:S05]  /*3700*/  BSYNC B1 ;  /* 0x0000000000017941 */ /* 0x000fea0003800000 */
.L_x_24708:
[----:B------:R-:W-:Y:S05]  /*3710*/  BRA `(.L_x_24710) ;  /* 0xffffffec00207947 */ /* 0x000fea000383ffff */
        .weak           $__internal_473_$__cuda_sm20_div_s16
        .type           $__internal_473_$__cuda_sm20_div_s16,@function
        .size           $__internal_473_$__cuda_sm20_div_s16,(.L_x_38976 - $__internal_473_$__cuda_sm20_div_s16)
$__internal_473_$__cuda_sm20_div_s16:
        /* <DEDUP_REMOVED lines=25> */
[----:B------:R-:W-:Y:S05]  /*38b0*/  RET.REL.NODEC R16 `(_Z9cuda_gemmIiLi128ELi2ELi1ELi16ELi32ELi32ELi64ELi0ELi0EEviiiPT_S1_S1_iii) ;  /* 0xffffffc410d07950 */ /* 0x000fea0003c3ffff */
.L_x_24711:
        /* <DEDUP_REMOVED lines=12> */
.L_x_38976:


//--------------------- .text._Z9cuda_gemmIiLi128ELi2ELi1ELi16ELi16ELi16ELi64ELi1ELi1EEviiiPT_S1_S1_iii --------------------------
	.section	.text._Z9cuda_gemmIiLi128ELi2ELi1ELi16ELi16ELi16ELi64ELi1ELi1EEviiiPT_S1_S1_iii,"ax",@progbits
	.align	128
        .global         _Z9cuda_gemmIiLi128ELi2ELi1ELi16ELi16ELi16ELi64ELi1ELi1EEviiiPT_S1_S1_iii
        .type           _Z9cuda_gemmIiLi128ELi2ELi1ELi16ELi16ELi16ELi64ELi1ELi1EEviiiPT_S1_S1_iii,@function
        .size           _Z9cuda_gemmIiLi128ELi2ELi1ELi16ELi16ELi16ELi64ELi1ELi1EEviiiPT_S1_S1_iii,(.L_x_38977 - _Z9cuda_gemmIiLi128ELi2ELi1ELi16ELi16ELi16ELi64ELi1ELi1EEviiiPT_S1_S1_iii)
        .other          _Z9cuda_gemmIiLi128ELi2ELi1ELi16ELi16ELi16ELi64ELi1ELi1EEviiiPT_S1_S1_iii,@"STO_CUDA_ENTRY STV_DEFAULT"
_Z9cuda_gemmIiLi128ELi2ELi1ELi16ELi16ELi16ELi64ELi1ELi1EEviiiPT_S1_S1_iii:
.text._Z9cuda_gemmIiLi128ELi2ELi1ELi16ELi16ELi16ELi64ELi1ELi1EEviiiPT_S1_S1_iii:
[----:B------:R-:W-:Y:S01]  /*0000*/  LDC R1, c[0x0][0x37c] ;  /* 0x0000df00ff017b82 */ /* 0x000fe20000000800 */
[----:B------:R-:W0:Y:S07]  /*0010*/  S2R R0, SR_TID.X ;  /* 0x0000000000007919 */ /* 0x000e2e0000002100 */
[----:B------:R-:W1:Y:S01]  /*0020*/  LDC R7, c[0x0][0x360] ;  /* 0x0000d800ff077b82 */ /* 0x000e620000000800 */
[----:B------:R-:W-:Y:S02]  /*0030*/  MOV R9, 0x80 ;  /* 0x0000008000097802 */ /* 0x000fe40000000f00 */
[----:B-1----:R-:W-:Y:S01]  /*0040*/  LOP3.LUT R3, R7, 0xff, RZ, 0xc0, !PT ;  /* 0x000000ff07037812 */ /* 0x002fe200078ec0ff */
[----:B0-----:R-:W-:-:S05]  /*0050*/  IMAD.IADD R2, R0, 0x1, R7 ;  /* 0x0000000100027824 */ /* 0x001fca00078e0207 */
[----:B------:R-:W-:-:S07]  /*0060*/  LOP3.LUT R4, R2, 0xff, RZ, 0xc, !PT ;  /* 0x000000ff02047812 */ /* 0x000fce00078e0cff */
[----:B------:R-:W-:Y:S05]  /*0070*/  CALL.REL.NOINC `($__internal_474_$__cuda_sm20_div_u16) ;  /* 0x0000001000807944 */ /* 0x000fea0003c00000 */
        /* <DEDUP_REMOVED lines=15> */
.L_x_24714:
        /* <DEDUP_REMOVED lines=13> */
.L_x_24713:
[----:B-1----:R-:W-:Y:S05]  /*0240*/  BSYNC.RECONVERGENT B0 ;  /* 0x0000000000007941 */ /* 0x002fea0003800200 */
.L_x_24712:
        /* <DEDUP_REMOVED lines=9> */
.L_x_24717:
        /* <DEDUP_REMOVED lines=39> */
.L_x_24716:
[----:B------:R-:W-:Y:S05]  /*0550*/  BSYNC.RECONVERGENT B0 ;  /* 0x0000000000007941 */ /* 0x000fea0003800200 */
.L_x_24715:
        /* <DEDUP_REMOVED lines=16> */
.L_x_24720:
[----:B------:R0:W2:Y:S01]  /*0660*/  LDG.E.128 R8, desc[UR6][R2.64] ;  /* 0x0000000602087981 */ /* 0x0000a2000c1e1d00 */
[----:B------:R-:W-:-:S05]  /*0670*/  IMAD R4, R7, 0x4, R4 ;  /* 0x0000000407047824 */ /* 0x000fca00078e0204 */
[----:B------:R-:W-:Y:S01]  /*0680*/  ISETP.GE.U32.AND P0, PT, R4, 0x10, PT ;  /* 0x000000100400780c */ /* 0x000fe20003f06070 */
[C---:B0-----:R-:W-:Y:S01]  /*0690*/  IMAD.WIDE.U32 R2, R7.reuse, 0x10, R2 ;  /* 0x0000001007027825 */ /* 0x041fe200078e0002 */
[----:B--2---:R0:W-:Y:S03]  /*06a0*/  STS.128 [R6], R8 ;  /* 0x0000000806007388 */ /* 0x0041e60000000c00 */
[----:B0-----:R-:W-:-:S08]  /*06b0*/  IMAD R6, R7, 0x10, R6 ;  /* 0x0000001007067824 */ /* 0x001fd000078e0206 */
[----:B------:R-:W-:Y:S05]  /*06c0*/  @!P0 BRA `(.L_x_24720) ;  /* 0xfffffffc00e48947 */ /* 0x000fea000383ffff */
.L_x_24719:
[----:B------:R-:W-:Y:S05]  /*06d0*/  BSYNC.RECONVERGENT B0 ;  /* 0x0000000000007941 */ /* 0x000fea0003800200 */
.L_x_24718:
        /* <DEDUP_REMOVED lines=11> */
.L_x_24739:
[----:B------:R-:W-:-:S03]  /*0790*/  UMOV UR4, 0xffffffff ;  /* 0xffffffff00047882 */ /* 0x000fc60000000000 */
[----:B------:R-:W-:Y:S05]  /*07a0*/  BRA.DIV UR4, `(.L_x_24723) ;  /* 0x0000000204987947 */ /* 0x000fea000b800000 */
.L_x_24742:
[----:B------:R-:W-:-:S03]  /*07b0*/  UMOV UR4, 0xffffffff ;  /* 0xffffffff00047882 */ /* 0x000fc60000000000 */
[----:B------:R-:W-:Y:S05]  /*07c0*/  BRA.DIV UR4, `(.L_x_24724) ;  /* 0x0000000204b47947 */ /* 0x000fea000b800000 */
.L_x_24745:
[----:B------:R-:W-:-:S03]  /*07d0*/  UMOV UR4, 0xffffffff ;  /* 0xffffffff00047882 */ /* 0x000fc60000000000 */
[----:B------:R-:W-:Y:S05]  /*07e0*/  BRA.DIV UR4, `(.L_x_24725) ;  /* 0x0000000204d07947 */ /* 0x000fea000b800000 */
.L_x_24748:
[----:B------:R-:W-:-:S03]  /*07f0*/  UMOV UR4, 0xffffffff ;  /* 0xffffffff00047882 */ /* 0x000fc60000000000 */
[----:B------:R-:W-:Y:S05]  /*0800*/  BRA.DIV UR4, `(.L_x_24726) ;  /* 0x0000000204ec7947 */ /* 0x000fea000b800000 */
.L_x_24751:
[----:B------:R-:W-:-:S03]  /*0810*/  UMOV UR4, 0xffffffff ;  /* 0xffffffff00047882 */ /* 0x000fc60000000000 */
[----:B------:R-:W-:Y:S05]  /*0820*/  BRA.DIV UR4, `(.L_x_24727) ;  /* 0x0000000604087947 */ /* 0x000fea000b800000 */
.L_x_24754:
[----:B------:R-:W-:-:S03]  /*0830*/  UMOV UR4, 0xffffffff ;  /* 0xffffffff00047882 */ /* 0x000fc60000000000 */
[----:B------:R-:W-:Y:S05]  /*0840*/  BRA.DIV UR4, `(.L_x_24728) ;  /* 0x0000000604247947 */ /* 0x000fea000b800000 */
.L_x_24757:
[----:B------:R-:W-:-:S03]  /*0850*/  UMOV UR4, 0xffffffff ;  /* 0xffffffff00047882 */ /* 0x000fc60000000000 */
[----:B------:R-:W-:Y:S05]  /*0860*/  BRA.DIV UR4, `(.L_x_24729) ;  /* 0x0000000604407947 */ /* 0x000fea000b800000 */
.L_x_24760:
[----:B------:R-:W-:-:S03]  /*0870*/  UMOV UR4, 0xffffffff ;  /* 0xffffffff00047882 */ /* 0x000fc60000000000 */
[----:B------:R-:W-:Y:S05]  /*0880*/  BRA.DIV UR4, `(.L_x_24730) ;  /* 0x00000006045c7947 */ /* 0x000fea000b800000 */
.L_x_24763:
[----:B------:R-:W-:-:S03]  /*0890*/  UMOV UR4, 0xffffffff ;  /* 0xffffffff00047882 */ /* 0x000fc60000000000 */
[----:B------:R-:W-:Y:S05]  /*08a0*/  BRA.DIV UR4, `(.L_x_24731) ;  /* 0x0000000604787947 */ /* 0x000fea000b800000 */
.L_x_24766:
[----:B------:R-:W-:-:S03]  /*08b0*/  UMOV UR4, 0xffffffff ;  /* 0xffffffff00047882 */ /* 0x000fc60000000000 */
[----:B------:R-:W-:Y:S05]  /*08c0*/  BRA.DIV UR4, `(.L_x_24732) ;  /* 0x0000000604947947 */ /* 0x000fea000b800000 */
.L_x_24769:
[----:B------:R-:W-:-:S03]  /*08d0*/  UMOV UR4, 0xffffffff ;  /* 0xffffffff00047882 */ /* 0x000fc60000000000 */
[----:B------:R-:W-:Y:S05]  /*08e0*/  BRA.DIV UR4, `(.L_x_24733) ;  /* 0x0000000604b07947 */ /* 0x000fea000b800000 */
.L_x_24772:
[----:B------:R-:W-:-:S03]  /*08f0*/  UMOV UR4, 0xffffffff ;  /* 0xffffffff00047882 */ /* 0x000fc60000000000 */
[----:B------:R-:W-:Y:S05]  /*0900*/  BRA.DIV UR4, `(.L_x_24734) ;  /* 0x0000000604cc7947 */ /* 0x000fea000b800000 */
.L_x_24775:
[----:B------:R-:W-:-:S03]  /*0910*/  UMOV UR4, 0xffffffff ;  /* 0xffffffff00047882 */ /* 0x000fc60000000000 */
[----:B------:R-:W-:Y:S05]  /*0920*/  BRA.DIV UR4, `(.L_x_24735) ;  /* 0x0000000604e87947 */ /* 0x000fea000b800000 */
.L_x_24778:
[----:B------:R-:W-:-:S03]  /*0930*/  UMOV UR4, 0xffffffff ;  /* 0xffffffff00047882 */ /* 0x000fc60000000000 */
[----:B------:R-:W-:Y:S05]  /*0940*/  BRA.DIV UR4, `(.L_x_24736) ;  /* 0x0000000a04047947 */ /* 0x000fea000b800000 */
.L_x_24781:
[----:B------:R-:W-:-:S03]  /*0950*/  UMOV UR4, 0xffffffff ;  /* 0xffffffff00047882 */ /* 0x000fc60000000000 */
[----:B------:R-:W-:Y:S05]  /*0960*/  BRA.DIV UR4, `(.L_x_24737) ;  /* 0x0000000a04207947 */ /* 0x000fea000b800000 */
.L_x_24721:
[----:B------:R-:W-:Y:S05]  /*0970*/  WARPSYNC.ALL ;  /* 0x0000000000007948 */ /* 0x000fea0003800000 */
[----:B------:R-:W-:Y:S06]  /*0980*/  BAR.SYNC.DEFER_BLOCKING 0x0 ;  /* 0x0000000000007b1d */ /* 0x000fec0000010000 */
[----:B------:R-:W-:Y:S05]  /*0990*/  EXIT ;  /* 0x000000000000794d */ /* 0x000fea0003800000 */
.L_x_24722:
[----:B------:R-:W-:Y:S01]  /*09a0*/  MOV R0, 0xffffffff ;  /* 0xffffffff00007802 */ /* 0x000fe20000000f00 */
[----:B------:R-:W-:Y:S02]  /*09b0*/  IMAD.MOV.U32 R2, RZ, RZ, RZ ;  /* 0x000000ffff027224 */ /* 0x000fe400078e00ff */
[----:B-1----:R-:W-:-:S07]  /*09c0*/  IMAD.MOV.U32 R5, RZ, RZ, 0x101f ;  /* 0x0000101fff057424 */ /* 0x002fce00078e00ff */
[----:B0-2---:R-:W-:Y:S05]  /*09d0*/  WARPSYNC.COLLECTIVE R0, `(.L_x_24738) ;  /* 0x0000000000087348 */ /* 0x005fea0003c00000 */
[----:B0-----:R0:W1:Y:S02]  /*09e0*/  SHFL.IDX P0, R0, R3, R2, R5 ;  /* 0x0000000203007389 */ /* 0x0010640000000005 */
[----:B012---:R-:W-:Y:S05]  /*09f0*/  ENDCOLLECTIVE ;  /* 0x000000000000791b */ /* 0x007fea0003800000 */
.L_x_24738:
[----:B------:R-:W-:Y:S05]  /*0a00*/  BRA `(.L_x_24739) ;  /* 0xfffffffc00607947 */ /* 0x000fea000383ffff */
.L_x_24723:
[----:B------:R-:W-:Y:S01]  /*0a10*/  BSSY B0, `(.L_x_24740) ;  /* 0x0000007000007945 */ /* 0x000fe20003800000 */
[----:B------:R-:W-:Y:S01]  /*0a20*/  IMAD.MOV.U32 R2, RZ, RZ, 0x1 ;  /* 0x00000001ff027424 */ /* 0x000fe200078e00ff */
[----:B------:R-:W-:Y:S01]  /*0a30*/  MOV R0, 0xffffffff ;  /* 0xffffffff00007802 */ /* 0x000fe20000000f00 */
[----:B-1----:R-:W-:-:S07]  /*0a40*/  IMAD.MOV.U32 R5, RZ, RZ, 0x101f ;  /* 0x0000101fff057424 */ /* 0x002fce00078e00ff */
[----:B0-2---:R-:W-:Y:S05]  /*0a50*/  WARPSYNC.COLLECTIVE R0, `(.L_x_24741) ;  /* 0x0000000000087348 */ /* 0x005fea0003c00000 */
[----:B0-----:R0:W1:Y:S02]  /*0a60*/  SHFL.IDX P0, R0, R3, R2, R5 ;  /* 0x0000000203007389 */ /* 0x0010640000000005 */
[----:B012---:R-:W-:Y:S05]  /*0a70*/  ENDCOLLECTIVE ;  /* 0x000000000000791b */ /* 0x007fea0003800000 */
.L_x_24741:
[----:B------:R-:W-:Y:S05]  /*0a80*/  BSYNC B0 ;  /* 0x0000000000007941 */ /* 0x000fea0003800000 */
.L_x_24740:
[----:B------:R-:W-:Y:S05]  /*0a90*/  BRA `(.L_x_24742) ;  /* 0xfffffffc00447947 */ /* 0x000fea000383ffff */
.L_x_24724:
[----:B------:R-:W-:Y:S01]  /*0aa0*/  BSSY B0, `(.L_x_24743) ;  /* 0x0000007000007945 */ /* 0x000fe20003800000 */
[----:B------:R-:W-:Y:S01]  /*0ab0*/  IMAD.MOV.U32 R2, RZ, RZ, 0x2 ;  /* 0x00000002ff027424 */ /* 0x000fe200078e00ff */
[----:B------:R-:W-:Y:S01]  /*0ac0*/  MOV R0, 0xffffffff ;  /* 0xffffffff00007802 */ /* 0x000fe20000000f00 */
[----:B-1----:R-:W-:-:S07]  /*0ad0*/  IMAD.MOV.U32 R5, RZ, RZ, 0x101f ;  /* 0x0000101fff057424 */ /* 0x002fce00078e00ff */
[----:B0-2---:R-:W-:Y:S05]  /*0ae0*/  WARPSYNC.COLLECTIVE R0, `(.L_x_24744) ;  /* 0x0000000000087348 */ /* 0x005fea0003c00000 */
[----:B0-----:R0:W1:Y:S02]  /*0af0*/  SHFL.IDX P0, R0, R3, R2, R5 ;  /* 0x0000000203007389 */ /* 0x0010640000000005 */
[----:B012---:R-:W-:Y:S05]  /*0b00*/  ENDCOLLECTIVE ;  /* 0x000000000000791b */ /* 0x007fea0003800000 */
.L_x_24744:
[----:B------:R-:W-:Y:S05]  /*0b10*/  BSYNC B0 ;  /* 0x0000000000007941 */ /* 0x000fea0003800000 */
.L_x_24743:
[----:B------:R-:W-:Y:S05]  /*0b20*/  BRA `(.L_x_24745) ;  /* 0xfffffffc00287947 */ /* 0x000fea000383ffff */
.L_x_24725:
[----:B------:R-:W-:Y:S01]  /*0b30*/  BSSY B0, `(.L_x_24746) ;  /* 0x0000007000007945 */ /* 0x000fe20003800000 */
[----:B------:R-:W-:Y:S01]  /*0b40*/  IMAD.MOV.U32 R2, RZ, RZ, 0x3 ;  /* 0x00000003ff027424 */ /* 0x000fe200078e00ff */
[----:B------:R-:W-:Y:S01]  /*0b50*/  MOV R0, 0xffffffff ;  /* 0xffffffff00007802 */ /* 0x000fe20000000f00 */
[----:B-1----:R-:W-:-:S07]  /*0b60*/  IMAD.MOV.U32 R5, RZ, RZ, 0x101f ;  /* 0x0000101fff057424 */ /* 0x002fce00078e00ff */
[----:B0-2---:R-:W-:Y:S05]  /*0b70*/  WARPSYNC.COLLECTIVE R0, `(.L_x_24747) ;  /* 0x0000000000087348 */ /* 0x005fea0003c00000 */
[----:B0-----:R0:W1:Y:S02]  /*0b80*/  SHFL.IDX P0, R0, R3, R2, R5 ;  /* 0x0000000203007389 */ /* 0x0010640000000005 */
[----:B012---:R-:W-:Y:S05]  /*0b90*/  ENDCOLLECTIVE ;  /* 0x000000000000791b */ /* 0x007fea0003800000 */
.L_x_24747:
[----:B------:R-:W-:Y:S05]  /*0ba0*/  BSYNC B0 ;  /* 0x0000000000007941 */ /* 0x000fea0003800000 */
.L_x_24746:
[----:B------:R-:W-:Y:S05]  /*0bb0*/  BRA `(.L_x_24748) ;  /* 0xfffffffc000c7947 */ /* 0x000fea000383ffff */
.L_x_24726:
[----:B------:R-:W-:Y:S01]  /*0bc0*/  BSSY B0, `(.L_x_24749) ;  /* 0x0000007000007945 */ /* 0x000fe20003800000 */
[----:B------:R-:W-:Y:S01]  /*0bd0*/  IMAD.MOV.U32 R2, RZ, RZ, 0x4 ;  /* 0x00000004ff027424 */ /* 0x000fe200078e00ff */
[----:B------:R-:W-:Y:S01]  /*0be0*/  MOV R0, 0xffffffff ;  /* 0xffffffff00007802 */ /* 0x000fe20000000f00 */
[----:B-1----:R-:W-:-:S07]  /*0bf0*/  IMAD.MOV.U32 R5, RZ, RZ, 0x101f ;  /* 0x0000101fff057424 */ /* 0x002fce00078e00ff */
[----:B0-2---:R-:W-:Y:S05]  /*0c00*/  WARPSYNC.COLLECTIVE R0, `(.L_x_24750) ;  /* 0x0000000000087348 */ /* 0x005fea0003c00000 */
[----:B0-----:R0:W1:Y:S02]  /*0c10*/  SHFL.IDX P0, R0, R3, R2, R5 ;  /* 0x0000000203007389 */ /* 0x0010640000000005 */
[----:B012---:R-:W-:Y:S05]  /*0c20*/  ENDCOLLECTIVE ;  /* 0x000000000000791b */ /* 0x007fea0003800000 */
.L_x_24750:
[----:B------:R-:W-:Y:S05]  /*0c30*/  BSYNC B0 ;  /* 0x0000000000007941 */ /* 0x000fea0003800000 */
.L_x_24749:
[----:B------:R-:W-:Y:S05]  /*0c40*/  BRA `(.L_x_24751) ;  /* 0xfffffff800f07947 */ /* 0x000fea000383ffff */
.L_x_24727:
[----:B------:R-:W-:Y:S01]  /*0c50*/  BSSY B0, `(.L_x_24752) ;  /* 0x0000007000007945 */ /* 0x000fe20003800000 */
[----:B------:R-:W-:Y:S01]  /*0c60*/  IMAD.MOV.U32 R2, RZ, RZ, 0x5 ;  /* 0x00000005ff027424 */ /* 0x000fe200078e00ff */
[----:B------:R-:W-:Y:S01]  /*0c70*/  MOV R0, 0xffffffff ;  /* 0xffffffff00007802 */ /* 0x000fe20000000f00 */
[----:B-1----:R-:W-:-:S07]  /*0c80*/  IMAD.MOV.U32 R5, RZ, RZ, 0x101f ;  /* 0x0000101fff057424 */ /* 0x002fce00078e00ff */
[----:B0-2---:R-:W-:Y:S05]  /*0c90*/  WARPSYNC.COLLECTIVE R0, `(.L_x_24753) ;  /* 0x0000000000087348 */ /* 0x005fea0003c00000 */
[----:B0-----:R0:W1:Y:S02]  /*0ca0*/  SHFL.IDX P0, R0, R3, R2, R5 ;  /* 0x0000000203007389 */ /* 0x0010640000000005 */
[----:B012---:R-:W-:Y:S05]  /*0cb0*/  ENDCOLLECTIVE ;  /* 0x000000000000791b */ /* 0x007fea0003800000 */
.L_x_24753:
[----:B------:R-:W-:Y:S05]  /*0cc0*/  BSYNC B0 ;  /* 0x0000000000007941 */ /* 0x000fea0003800000 */
.L_x_24752:
[----:B------:R-:W-:Y:S05]  /*0cd0*/  BRA `(.L_x_24754) ;  /* 0xfffffff800d47947 */ /* 0x000fea000383ffff */
.L_x_24728:
[----:B------:R-:W-:Y:S01]  /*0ce0*/  BSSY B0, `(.L_x_24755) ;  /* 0x0000007000007945 */ /* 0x000fe20003800000 */
[----:B------:R-:W-:Y:S01]  /*0cf0*/  IMAD.MOV.U32 R2, RZ, RZ, 0x6 ;  /* 0x00000006ff027424 */ /* 0x000fe200078e00ff */
[----:B------:R-:W-:Y:S01]  /*0d00*/  MOV R0, 0xffffffff ;  /* 0xffffffff00007802 */ /* 0x000fe20000000f00 */
[----:B-1----:R-:W-:-:S07]  /*0d10*/  IMAD.MOV.U32 R5, RZ, RZ, 0x101f ;  /* 0x0000101fff057424 */ /* 0x002fce00078e00ff */
[----:B0-2---:R-:W-:Y:S05]  /*0d20*/  WARPSYNC.COLLECTIVE R0, `(.L_x_24756) ;  /* 0x0000000000087348 */ /* 0x005fea0003c00000 */
[----:B0-----:R0:W1:Y:S02]  /*0d30*/  SHFL.IDX P0, R0, R3, R2, R5 ;  /* 0x0000000203007389 */ /* 0x0010640000000005 */
[----:B012---:R-:W-:Y:S05]  /*0d40*/  ENDCOLLECTIVE ;  /* 0x000000000000791b */ /* 0x007fea0003800000 */
.L_x_24756:
[----:B------:R-:W-:Y:S05]  /*0d50*/  BSYNC B0 ;  /* 0x0000000000007941 */ /* 0x000fea0003800000 */
.L_x_24755:
[----:B------:R-:W-:Y:S05]  /*0d60*/  BRA `(.L_x_24757) ;  /* 0xfffffff800b87947 */ /* 0x000fea000383ffff */
.L_x_24729:
[----:B------:R-:W-:Y:S01]  /*0d70*/  BSSY B0, `(.L_x_24758) ;  /* 0x0000007000007945 */ /* 0x000fe20003800000 */
[----:B------:R-:W-:Y:S01]  /*0d80*/  IMAD.MOV.U32 R2, RZ, RZ, 0x7 ;  /* 0x00000007ff027424 */ /* 0x000fe200078e00ff */
[----:B------:R-:W-:Y:S01]  /*0d90*/  MOV R0, 0xffffffff ;  /* 0xffffffff00007802 */ /* 0x000fe20000000f00 */
[----:B-1----:R-:W-:-:S07]  /*0da0*/  IMAD.MOV.U32 R5, RZ, RZ, 0x101f ;  /* 0x0000101fff057424 */ /* 0x002fce00078e00ff */
[----:B0-2---:R-:W-:Y:S05]  /*0db0*/  WARPSYNC.COLLECTIVE R0, `(.L_x_24759) ;  /* 0x0000000000087348 */ /* 0x005fea0003c00000 */
[----:B0-----:R0:W1:Y:S02]  /*0dc0*/  SHFL.IDX P0, R0, R3, R2, R5 ;  /* 0x0000000203007389 */ /* 0x0010640000000005 */
[----:B012---:R-:W-:Y:S05]  /*0dd0*/  ENDCOLLECTIVE ;  /* 0x000000000000791b */ /* 0x007fea0003800000 */
.L_x_24759:
[----:B------:R-:W-:Y:S05]  /*0de0*/  BSYNC B0 ;  /* 0x0000000000007941 */ /* 0x000fea0003800000 */
.L_x_24758:
[----:B------:R-:W-:Y:S05]  /*0df0*/  BRA `(.L_x_24760) ;  /* 0xfffffff8009c7947 */ /* 0x000fea000383ffff */
.L_x_24730:
[----:B------:R-:W-:Y:S01]  /*0e00*/  BSSY B0, `(.L_x_24761) ;  /* 0x0000007000007945 */ /* 0x000fe20003800000 */
[----:B------:R-:W-:Y:S01]  /*0e10*/  IMAD.MOV.U32 R2, RZ, RZ, 0x8 ;  /* 0x00000008ff027424 */ /* 0x000fe200078e00ff */
[----:B------:R-:W-:Y:S01]  /*0e20*/  MOV R0, 0xffffffff ;  /* 0xffffffff00007802 */ /* 0x000fe20000000f00 */
[----:B-1----:R-:W-:-:S07]  /*0e30*/  IMAD.MOV.U32 R5, RZ, RZ, 0x101f ;  /* 0x0000101fff057424 */ /* 0x002fce00078e00ff */
[----:B0-2---:R-:W-:Y:S05]  /*0e40*/  WARPSYNC.COLLECTIVE R0, `(.L_x_24762) ;  /* 0x0000000000087348 */ /* 0x005fea0003c00000 */
[----:B0-----:R0:W1:Y:S02]  /*0e50*/  SHFL.IDX P0, R0, R3, R2, R5 ;  /* 0x0000000203007389 */ /* 0x0010640000000005 */
[----:B012---:R-:W-:Y:S05]  /*0e60*/  ENDCOLLECTIVE ;  /* 0x000000000000791b */ /* 0x007fea0003800000 */
.L_x_24762:
[----:B------:R-:W-:Y:S05]  /*0e70*/  BSYNC B0 ;  /* 0x0000000000007941 */ /* 0x000fea0003800000 */
.L_x_24761:
[----:B------:R-:W-:Y:S05]  /*0e80*/  BRA `(.L_x_24763) ;  /* 0xfffffff800807947 */ /* 0x000fea000383ffff */
.L_x_24731:
[----:B------:R-:W-:Y:S01]  /*0e90*/  BSSY B0, `(.L_x_24764) ;  /* 0x0000007000007945 */ /* 0x000fe20003800000 */
[----:B------:R-:W-:Y:S01]  /*0ea0*/  IMAD.MOV.U32 R2, RZ, RZ, 0x9 ;  /* 0x00000009ff027424 */ /* 0x000fe200078e00ff */
[----:B------:R-:W-:Y:S01]  /*0eb0*/  MOV R0, 0xffffffff ;  /* 0xffffffff00007802 */ /* 0x000fe20000000f00 */
[----:B-1----:R-:W-:-:S07]  /*0ec0*/  IMAD.MOV.U32 R5, RZ, RZ, 0x101f ;  /* 0x0000101fff057424 */ /* 0x002fce00078e00ff */
[----:B0-2---:R-:W-:Y:S05]  /*0ed0*/  WARPSYNC.COLLECTIVE R0, `(.L_x_24765) ;  /* 0x0000000000087348 */ /* 0x005fea0003c00000 */
[----:B0-----:R0:W1:Y:S02]  /*0ee0*/  SHFL.IDX P0, R0, R3, R2, R5 ;  /* 0x0000000203007389 */ /* 0x0010640000000005 */
[----:B012---:R-:W-:Y:S05]  /*0ef0*/  ENDCOLLECTIVE ;  /* 0x000000000000791b */ /* 0x007fea0003800000 */
.L_x_24765:
[----:B------:R-:W-:Y:S05]  /*0f00*/  BSYNC B0 ;  /* 0x0000000000007941 */ /* 0x000fea0003800000 */
.L_x_24764:
[----:B------:R-:W-:Y:S05]  /*0f10*/  BRA `(.L_x_24766) ;  /* 0xfffffff800647947 */ /* 0x000fea000383ffff */
.L_x_24732:
[----:B------:R-:W-:Y:S01]  /*0f20*/  BSSY B0, `(.L_x_24767) ;  /* 0x0000007000007945 */ /* 0x000fe20003800000 */
[----:B------:R-:W-:Y:S01]  /*0f30*/  IMAD.MOV.U32 R2, RZ, RZ, 0xa ;  /* 0x0000000aff027424 */ /* 0x000fe200078e00ff */
[----:B------:R-:W-:Y:S01]  /*0f40*/  MOV R0, 0xffffffff ;  /* 0xffffffff00007802 */ /* 0x000fe20000000f00 */
[----:B-1----:R-:W-:-:S07]  /*0f50*/  IMAD.MOV.U32 R5, RZ, RZ, 0x101f ;  /* 0x0000101fff057424 */ /* 0x002fce00078e00ff */
[----:B0-2---:R-:W-:Y:S05]  /*0f60*/  WARPSYNC.COLLECTIVE R0, `(.L_x_24768) ;  /* 0x0000000000087348 */ /* 0x005fea0003c00000 */
[----:B0-----:R0:W1:Y:S02]  /*0f70*/  SHFL.IDX P0, R0, R3, R2, R5 ;  /* 0x0000000203007389 */ /* 0x0010640000000005 */
[----:B012---:R-:W-:Y:S05]  /*0f80*/  ENDCOLLECTIVE ;  /* 0x000000000000791b */ /* 0x007fea0003800000 */
.L_x_24768:
[----:B------:R-:W-:Y:S05]  /*0f90*/  BSYNC B0 ;  /* 0x0000000000007941 */ /* 0x000fea0003800000 */
.L_x_24767:
[----:B------:R-:W-:Y:S05]  /*0fa0*/  BRA `(.L_x_24769) ;  /* 0xfffffff800487947 */ /* 0x000fea000383ffff */
.L_x_24733:
[----:B------:R-:W-:Y:S01]  /*0fb0*/  BSSY B0, `(.L_x_24770) ;  /* 0x0000007000007945 */ /* 0x000fe20003800000 */
[----:B------:R-:W-:Y:S01]  /*0fc0*/  IMAD.MOV.U32 R2, RZ, RZ, 0xb ;  /* 0x0000000bff027424 */ /* 0x000fe200078e00ff */
[----:B------:R-:W-:Y:S01]  /*0fd0*/  MOV R0, 0xffffffff ;  /* 0xffffffff00007802 */ /* 0x000fe20000000f00 */
[----:B-1----:R-:W-:-:S07]  /*0fe0*/  IMAD.MOV.U32 R5, RZ, RZ, 0x101f ;  /* 0x0000101fff057424 */ /* 0x002fce00078e00ff */
[----:B0-2---:R-:W-:Y:S05]  /*0ff0*/  WARPSYNC.COLLECTIVE R0, `(.L_x_24771) ;  /* 0x0000000000087348 */ /* 0x005fea0003c00000 */
[----:B0-----:R0:W1:Y:S02]  /*1000*/  SHFL.IDX P0, R0, R3, R2, R5 ;  /* 0x0000000203007389 */ /* 0x0010640000000005 */
[----:B012---:R-:W-:Y:S05]  /*1010*/  ENDCOLLECTIVE ;  /* 0x000000000000791b */ /* 0x007fea0003800000 */
.L_x_24771:
[----:B------:R-:W-:Y:S05]  /*1020*/  BSYNC B0 ;  /* 0x0000000000007941 */ /* 0x000fea0003800000 */
.L_x_24770:
[----:B------:R-:W-:Y:S05]  /*1030*/  BRA `(.L_x_24772) ;  /* 0xfffffff8002c7947 */ /* 0x000fea000383ffff */
.L_x_24734:
[----:B------:R-:W-:Y:S01]  /*1040*/  BSSY B0, `(.L_x_24773) ;  /* 0x0000007000007945 */ /* 0x000fe20003800000 */
[----:B------:R-:W-:Y:S01]  /*1050*/  IMAD.MOV.U32 R2, RZ, RZ, 0xc ;  /* 0x0000000cff027424 */ /* 0x000fe200078e00ff */
[----:B------:R-:W-:Y:S01]  /*1060*/  MOV R0, 0xffffffff ;  /* 0xffffffff00007802 */ /* 0x000fe20000000f00 */
[----:B-1----:R-:W-:-:S07]  /*1070*/  IMAD.MOV.U32 R5, RZ, RZ, 0x101f ;  /* 0x0000101fff057424 */ /* 0x002fce00078e00ff */
[----:B0-2---:R-:W-:Y:S05]  /*1080*/  WARPSYNC.COLLECTIVE R0, `(.L_x_24774) ;  /* 0x0000000000087348 */ /* 0x005fea0003c00000 */
[----:B0-----:R0:W1:Y:S02]  /*1090*/  SHFL.IDX P0, R0, R3, R2, R5 ;  /* 0x0000000203007389 */ /* 0x0010640000000005 */
[----:B012---:R-:W-:Y:S05]  /*10a0*/  ENDCOLLECTIVE ;  /* 0x000000000000791b */ /* 0x007fea0003800000 */
.L_x_24774:
[----:B------:R-:W-:Y:S05]  /*10b0*/  BSYNC B0 ;  /* 0x0000000000007941 */ /* 0x000fea0003800000 */
.L_x_24773:
[----:B------:R-:W-:Y:S05]  /*10c0*/  BRA `(.L_x_24775) ;  /* 0xfffffff800107947 */ /* 0x000fea000383ffff */
.L_x_24735:
[----:B------:R-:W-:Y:S01]  /*10d0*/  BSSY B0, `(.L_x_24776) ;  /* 0x0000007000007945 */ /* 0x000fe20003800000 */
[----:B------:R-:W-:Y:S01]  /*10e0*/  IMAD.MOV.U32 R2, RZ, RZ, 0xd ;  /* 0x0000000dff027424 */ /* 0x000fe200078e00ff */
[----:B------:R-:W-:Y:S01]  /*10f0*/  MOV R0, 0xffffffff ;  /* 0xffffffff00007802 */ /* 0x000fe20000000f00 */
[----:B-1----:R-:W-:-:S07]  /*1100*/  IMAD.MOV.U32 R5, RZ, RZ, 0x101f ;  /* 0x0000101fff057424 */ /* 0x002fce00078e00ff */
[----:B0-2---:R-:W-:Y:S05]  /*1110*/  WARPSYNC.COLLECTIVE R0, `(.L_x_24777) ;  /* 0x0000000000087348 */ /* 0x005fea0003c00000 */
[----:B0-----:R0:W1:Y:S02]  /*1120*/  SHFL.IDX P0, R0, R3, R2, R5 ;  /* 0x0000000203007389 */ /* 0x0010640000000005 */
[----:B012---:R-:W-:Y:S05]  /*1130*/  ENDCOLLECTIVE ;  /* 0x000000000000791b */ /* 0x007fea0003800000 */
.L_x_24777:
[----:B------:R-:W-:Y:S05]  /*1140*/  BSYNC B0 ;  /* 0x0000000000007941 */ /* 0x000fea0003800000 */
.L_x_24776:
[----:B------:R-:W-:Y:S05]  /*1150*/  BRA `(.L_x_24778) ;  /* 0xfffffff400f47947 */ /* 0x000fea000383ffff */
.L_x_24736:
[----:B------:R-:W-:Y:S01]  /*1160*/  BSSY B0, `(.L_x_24779) ;  /* 0x0000007000007945 */ /* 0x000fe20003800000 */
[----:B------:R-:W-:Y:S01]  /*1170*/  IMAD.MOV.U32 R2, RZ, RZ, 0xe ;  /* 0x0000000eff027424 */ /* 0x000fe200078e00ff */
[----:B------:R-:W-:Y:S01]  /*1180*/  MOV R0, 0xffffffff ;  /* 0xffffffff00007802 */ /* 0x000fe20000000f00 */
[----:B-1----:R-:W-:-:S07]  /*1190*/  IMAD.MOV.U32 R5, RZ, RZ, 0x101f ;  /* 0x0000101fff057424 */ /* 0x002fce00078e00ff */
[----:B0-2---:R-:W-:Y:S05]  /*11a0*/  WARPSYNC.COLLECTIVE R0, `(.L_x_24780) ;  /* 0x0000000000087348 */ /* 0x005fea0003c00000 */
[----:B0-----:R0:W1:Y:S02]  /*11b0*/  SHFL.IDX P0, R0, R3, R2, R5 ;  /* 0x0000000203007389 */ /* 0x0010640000000005 */
[----:B012---:R-:W-:Y:S05]  /*11c0*/  ENDCOLLECTIVE ;  /* 0x000000000000791b */ /* 0x007fea0003800000 */
.L_x_24780:
[----:B------:R-:W-:Y:S05]  /*11d0*/  BSYNC B0 ;  /* 0x0000000000007941 */ /* 0x000fea0003800000 */
.L_x_24779:
[----:B------:R-:W-:Y:S05]  /*11e0*/  BRA `(.L_x_24781) ;  /* 0xfffffff400d87947 */ /* 0x000fea000383ffff */
.L_x_24737:
[----:B------:R-:W-:Y:S01]  /*11f0*/  BSSY B0, `(.L_x_24782) ;  /* 0x0000007000007945 */ /* 0x000fe20003800000 */
[----:B------:R-:W-:Y:S01]  /*1200*/  IMAD.MOV.U32 R2, RZ, RZ, 0xf ;  /* 0x0000000fff027424 */ /* 0x000fe200078e00ff */
[----:B------:R-:W-:Y:S01]  /*1210*/  MOV R0, 0xffffffff ;  /* 0xffffffff00007802 */ /* 0x000fe20000000f00 */
[----:B-1----:R-:W-:-:S07]  /*1220*/  IMAD.MOV.U32 R5, RZ, RZ, 0x101f ;  /* 0x0000101fff057424 */ /* 0x002fce00078e00ff */
[----:B0-2---:R-:W-:Y:S05]  /*1230*/  WARPSYNC.COLLECTIVE R0, `(.L_x_24783) ;  /* 0x0000000000087348 */ /* 0x005fea0003c00000 */
[----:B0-----:R0:W1:Y:S02]  /*1240*/  SHFL.IDX P0, R0, R3, R2, R5 ;  /* 0x0000000203007389 */ /* 0x0010640000000005 */
[----:B012---:R-:W-:Y:S05]  /*1250*/  ENDCOLLECTIVE ;  /* 0x000000000000791b */ /* 0x007fea0003800000 */
.L_x_24783:
[----:B------:R-:W-:Y:S05]  /*1260*/  BSYNC B0 ;  /* 0x0000000000007941 */ /* 0x000fea0003800000 */
.L_x_24782:
[----:B------:R-:W-:Y:S05]  /*1270*/  BRA `(.L_x_24721) ;  /* 0xfffffff400bc7947 */ /* 0x000fea000383ffff */
        .weak           $__internal_474_$__cuda_sm20_div_u16
        .type           $__internal_474_$__cuda_sm20_div_u16,@function
        .size           $__internal_474_$__cuda_sm20_div_u16,(.L_x_38977 - $__internal_474_$__cuda_sm20_div_u16)
$__internal_474_$__cuda_sm20_div_u16:
        /* <DEDUP_REMOVED lines=18> */
[----:B------:R-:W-:Y:S06]  /*13a0*/  RET.REL.NODEC R2 `(_Z9cuda_gemmIiLi128ELi2ELi1ELi16ELi16ELi16ELi64ELi1ELi1EEviiiPT_S1_S1_iii) ;  /* 0xffffffec02147950 */ /* 0x000fec0003c3ffff */
.L_x_24784:
        /* <DEDUP_REMOVED lines=13> */
.L_x_38977:


//--------------------- .text._Z9cuda_gemmIiLi128ELi2ELi1ELi16ELi16ELi16ELi64ELi1ELi0EEviiiPT_S1_S1_iii --------------------------
	.section	.text._Z9cuda_gemmIiLi128ELi2ELi1ELi16ELi16ELi16ELi64ELi1ELi0EEviiiPT_S1_S1_iii,"ax",@progbits
	.align	128
        .global         _Z9cuda_gemmIiLi128ELi2ELi1ELi16ELi16ELi16ELi64ELi1ELi0EEviiiPT_S1_S1_iii
        .type           _Z9cuda_gemmIiLi128ELi2ELi1ELi16ELi16ELi16ELi64ELi1ELi0EEviiiPT_S1_S1_iii,@function
        .size           _Z9cuda_gemmIiLi128ELi2ELi1ELi16ELi16ELi16ELi64ELi1ELi0EEviiiPT_S1_S1_iii,(.L_x_38978 - _Z9cuda_gemmIiLi128ELi2ELi1ELi16ELi16ELi16ELi64ELi1ELi0EEviiiPT_S1_S1_iii)
        .other          _Z9cuda_gemmIiLi128ELi2ELi1ELi16ELi16ELi16ELi64ELi1ELi0EEviiiPT_S1_S1_iii,@"STO_CUDA_ENTRY STV_DEFAULT"
_Z9cuda_gemmIiLi128ELi2ELi1ELi16ELi16ELi16ELi64ELi1ELi0EEviiiPT_S1_S1_iii:
.text._Z9cuda_gemmIiLi128ELi2ELi1ELi16ELi16ELi16ELi64ELi1ELi0EEviiiPT_S1_S1_iii:
        /* <DEDUP_REMOVED lines=40> */
.L_x_24787:
        /* <DEDUP_REMOVED lines=25> */
.L_x_24786:
[----:B------:R-:W-:Y:S05]  /*0410*/  BSYNC.RECONVERGENT B0 ;  /* 0x0000000000007941 */ /* 0x000fea0003800200 */
.L_x_24785:
        /* <DEDUP_REMOVED lines=186> */
[----:B------:R-:W-:Y:S05]  /*0fc0*/  CALL.REL.NOINC `($__internal_475_$__cuda_sm20_div_s16) ;  /* 0x0000001800b07944 */ /* 0x000fea0003c00000 */
[----:B------:R-:W0:Y:S01]  /*0fd0*/  LDCU UR6, c[0x0][0x3a8] ;  /* 0x00007500ff0677ac */ /* 0x000e220008000800 */
[----:B------:R-:W-:Y:S02]  /*0fe0*/  UPRMT UR7, UR5, 0x9910, URZ ;  /* 0x0000991005077896 */ /* 0x000fe400080000ff */
[----:B0-----:R-:W-:-:S04]  /*0ff0*/  UISETP.LT.AND UP0, UPT, UR6, 0x10, UPT ;  /* 0x000000100600788c */ /* 0x001fc8000bf01270 */
[----:B------:R-:W-:-:S03]  /*1000*/  USEL UR5, UR6, 0x10, UP0 ;  /* 0x0000001006057887 */ /* 0x000fc60008000000 */
[----:B------:R-:W-:-:S09]  /*1010*/  UMOV UR6, UR7 ;  /* 0x0000000700067c82 */ /* 0x000fd20008000000 */
.L_x_24826:
        /* <DEDUP_REMOVED lines=11> */
.L_x_24790:
        /* <DEDUP_REMOVED lines=11> */
.L_x_24789:
[----:B------:R-:W-:Y:S05]  /*1180*/  BSYNC.RECONVERGENT B0 ;  /* 0x0000000000007941 */ /* 0x000fea0003800200 */
.L_x_24788:
        /* <DEDUP_REMOVED lines=64> */
.L_x_24825:
        /* <DEDUP_REMOVED lines=11> */
.L_x_24829:
[----:B--2---:R-:W-:-:S07]  /*1640*/  IMAD R4, R56, R75, RZ ;  /* 0x0000004b38047224 */ /* 0x004fce00078e02ff */
.L_x_24793:
[----:B------:R-:W-:-:S13]  /*1650*/  ISETP.GE.AND P0, PT, R6, 0x2, PT ;  /* 0x000000020600780c */ /* 0x000fda0003f06270 */
[----:B------:R-:W-:Y:S05]  /*1660*/  @!P0 BRA `(.L_x_24795) ;  /* 0x0000000000108947 */ /* 0x000fea0003800000 */
[----:B------:R-:W-:-:S03]  /*1670*/  UMOV UR7, 0xffffffff ;  /* 0xffffffff00077882 */ /* 0x000fc60000000000 */
[----:B------:R-:W-:Y:S05]  /*1680*/  BRA.DIV UR7, `(.L_x_24796) ;  /* 0x0000000a07c87947 */ /* 0x000fea000b800000 */
[----:B------:R2:W3:Y:S02]  /*1690*/  SHFL.IDX PT, R72, R73, R52, 0x101f ;  /* 0x00101f3449487589 */ /* 0x0004e400000e0000 */
.L_x_24832:
[----:B0--3--:R-:W-:-:S07]  /*16a0*/  IMAD R4, R67, R72, R4 ;  /* 0x0000004843047224 */ /* 0x009fce00078e0204 */
.L_x_24795:
[----:B------:R-:W-:-:S13]  /*16b0*/  ISETP.GE.AND P6, PT, R6, 0x3, PT ;  /* 0x000000030600780c */ /* 0x000fda0003fc6270 */
[----:B------:R-:W-:Y:S05]  /*16c0*/  @!P6 BRA `(.L_x_24797) ;  /* 0x000000000010e947 */ /* 0x000fea0003800000 */
[----:B------:R-:W-:-:S03]  /*16d0*/  UMOV UR7, 0xffffffff ;  /* 0xffffffff00077882 */ /* 0x000fc60000000000 */
[----:B------:R-:W-:Y:S05]  /*16e0*/  BRA.DIV UR7, `(.L_x_24798) ;  /* 0x0000000a07d47947 */ /* 0x000fea000b800000 */
[----:B------:R3:W4:Y:S02]  /*16f0*/  SHFL.IDX PT, R75, R73, R51, 0x101f ;  /* 0x00101f33494b7589 */ /* 0x00072400000e0000 */
.L_x_24835:
[----:B0---4-:R-:W-:-:S07]  /*1700*/  IMAD R4, R68, R75, R4 ;  /* 0x0000004b44047224 */ /* 0x011fce00078e0204 */
.L_x_24797:
[----:B------:R-:W-:-:S13]  /*1710*/  ISETP.GE.AND P1, PT, R6, 0x4, PT ;  /* 0x000000040600780c */ /* 0x000fda0003f26270 */
[----:B------:R-:W-:Y:S05]  /*1720*/  @!P1 BRA `(.L_x_24799) ;  /* 0x0000000000109947 */ /* 0x000fea0003800000 */
[----:B------:R-:W-:-:S03]  /*1730*/  UMOV UR7, 0xffffffff ;  /* 0xffffffff00077882 */ /* 0x000fc60000000000 */
[----:B------:R-:W-:Y:S05]  /*1740*/  BRA.DIV UR7, `(.L_x_24800) ;  /* 0x0000000a07e47947 */ /* 0x000fea000b800000 */
[----:B------:R4:W0:Y:S02]  /*1750*/  SHFL.IDX PT, R72, R73, R50, 0x101f ;  /* 0x00101f3249487589 */ /* 0x00082400000e0000 */
.L_x_24838:
[----:B0-----:R-:W-:-:S07]  /*1760*/  IMAD R4, R69, R72, R4 ;  /* 0x0000004845047224 */ /* 0x001fce00078e0204 */
.L_x_24799:
[----:B------:R-:W-:-:S13]  /*1770*/  ISETP.GE.AND P2, PT, R6, 0x5, PT ;  /* 0x000000050600780c */ /* 0x000fda0003f46270 */
[----:B------:R-:W-:Y:S05]  /*1780*/  @!P2 BRA `(.L_x_24801) ;  /* 0x000000000010a947 */ /* 0x000fea0003800000 */
[----:B------:R-:W-:-:S03]  /*1790*/  UMOV UR7, 0xffffffff ;  /* 0xffffffff00077882 */ /* 0x000fc60000000000 */
[----:B------:R-:W-:Y:S05]  /*17a0*/  BRA.DIV UR7, `(.L_x_24802) ;  /* 0x0000000a07f07947 */ /* 0x000fea000b800000 */
[----:B------:R0:W0:Y:S02]  /*17b0*/  SHFL.IDX PT, R75, R73, R49, 0x101f ;  /* 0x00101f31494b7589 */ /* 0x00002400000e0000 */
.L_x_24841:
[----:B0-----:R-:W-:-:S07]  /*17c0*/  IMAD R4, R70, R75, R4 ;  /* 0x0000004b46047224 */ /* 0x001fce00078e0204 */
.L_x_24801:
[----:B------:R-:W-:-:S13]  /*17d0*/  ISETP.GE.AND P3, PT, R6, 0x6, PT ;  /* 0x000000060600780c */ /* 0x000fda0003f66270 */
[----:B------:R-:W-:Y:S05]  /*17e0*/  @!P3 BRA `(.L_x_24803) ;  /* 0x000000000010b947 */ /* 0x000fea0003800000 */
[----:B------:R-:W-:-:S03]  /*17f0*/  UMOV UR7, 0xffffffff ;  /* 0xffffffff00077882 */ /* 0x000fc60000000000 */
[----:B------:R-:W-:Y:S05]  /*1800*/  BRA.DIV UR7, `(.L_x_24804) ;  /* 0x0000000e07007947 */ /* 0x000fea000b800000 */
[----:B------:R0:W0:Y:S02]  /*1810*/  SHFL.IDX PT, R72, R73, R48, 0x101f ;  /* 0x00101f3049487589 */ /* 0x00002400000e0000 */
.L_x_24844:
[----:B0-----:R-:W-:-:S07]  /*1820*/  IMAD R4, R71, R72, R4 ;  /* 0x0000004847047224 */ /* 0x001fce00078e0204 */
.L_x_24803:
[----:B------:R-:W-:-:S13]  /*1830*/  ISETP.GE.AND P5, PT, R6, 0x7, PT ;  /* 0x000000070600780c */ /* 0x000fda0003fa6270 */
[----:B------:R-:W-:Y:S05]  /*1840*/  @!P5 BRA `(.L_x_24805) ;  /* 0x000000000010d947 */ /* 0x000fea0003800000 */
[----:B------:R-:W-:-:S03]  /*1850*/  UMOV UR7, 0xffffffff ;  /* 0xffffffff00077882 */ /* 0x000fc60000000000 */
[----:B------:R-:W-:Y:S05]  /*1860*/  BRA.DIV UR7, `(.L_x_24806) ;  /* 0x0000000e070c7947 */ /* 0x000fea000b800000 */
[----:B------:R0:W0:Y:S02]  /*1870*/  SHFL.IDX PT, R72, R73, R47, 0x101f ;  /* 0x00101f2f49487589 */ /* 0x00002400000e0000 */
.L_x_24847:
[----:B0-----:R-:W-:-:S07]  /*1880*/  IMAD R4, R57, R72, R4 ;  /* 0x0000004839047224 */ /* 0x001fce00078e0204 */
.L_x_24805:
[----:B------:R-:W-:-:S13]  /*1890*/  ISETP.GE.AND P5, PT, R6, 0x8, PT ;  /* 0x000000080600780c */ /* 0x000fda0003fa6270 */
[----:B------:R-:W-:Y:S05]  /*18a0*/  @!P5 BRA `(.L_x_24807) ;  /* 0x000000000010d947 */ /* 0x000fea0003800000 */
[----:B------:R-:W-:-:S03]  /*18b0*/  UMOV UR7, 0xffffffff ;  /* 0xffffffff00077882 */ /* 0x000fc60000000000 */
[----:B------:R-:W-:Y:S05]  /*18c0*/  BRA.DIV UR7, `(.L_x_24808) ;  /* 0x0000000e07187947 */ /* 0x000fea000b800000 */
[----:B------:R0:W0:Y:S02]  /*18d0*/  SHFL.IDX PT, R75, R73, R46, 0x101f ;  /* 0x00101f2e494b7589 */ /* 0x00002400000e0000 */
.L_x_24850:
[----:B0-----:R-:W-:-:S07]  /*18e0*/  IMAD R4, R58, R75, R4 ;  /* 0x0000004b3a047224 */ /* 0x001fce00078e0204 */
.L_x_24807:
[----:B------:R-:W-:-:S13]  /*18f0*/  ISETP.GE.AND P5, PT, R6, 0x9, PT ;  /* 0x000000090600780c */ /* 0x000fda0003fa6270 */
[----:B------:R-:W-:Y:S05]  /*1900*/  @!P5 BRA `(.L_x_24809) ;  /* 0x000000000010d947 */ /* 0x000fea0003800000 */
[----:B------:R-:W-:-:S03]  /*1910*/  UMOV UR7, 0xffffffff ;  /* 0xffffffff00077882 */ /* 0x000fc60000000000 */
[----:B------:R-:W-:Y:S05]  /*1920*/  BRA.DIV UR7, `(.L_x_24810) ;  /* 0x0000000e07287947 */ /* 0x000fea000b800000 */
[----:B------:R0:W0:Y:S02]  /*1930*/  SHFL.IDX PT, R72, R73, R45, 0x101f ;  /* 0x00101f2d49487589 */ /* 0x00002400000e0000 */
.L_x_24853:
[----:B0-----:R-:W-:-:S07]  /*1940*/  IMAD R4, R59, R72, R4 ;  /* 0x000000483b047224 */ /* 0x001fce00078e0204 */
.L_x_24809:
[----:B------:R-:W-:-:S13]  /*1950*/  ISETP.GE.AND P5, PT, R6, 0xa, PT ;  /* 0x0000000a0600780c */ /* 0x000fda0003fa6270 */
[----:B------:R-:W-:Y:S05]  /*1960*/  @!P5 BRA `(.L_x_24811) ;  /* 0x000000000010d947 */ /* 0x000fea0003800000 */
[----:B------:R-:W-:-:S03]  /*1970*/  UMOV UR7, 0xffffffff ;  /* 0xffffffff00077882 */ /* 0x000fc60000000000 */
[----:B------:R-:W-:Y:S05]  /*1980*/  BRA.DIV UR7, `(.L_x_24812) ;  /* 0x0000000e07347947 */ /* 0x000fea000b800000 */
[----:B------:R0:W0:Y:S02]  /*1990*/  SHFL.IDX PT, R75, R73, R44, 0x101f ;  /* 0x00101f2c494b7589 */ /* 0x00002400000e0000 */
.L_x_24856:
[----:B0-----:R-:W-:-:S07]  /*19a0*/  IMAD R4, R60, R75, R4 ;  /* 0x0000004b3c047224 */ /* 0x001fce00078e0204 */
.L_x_24811:
[----:B------:R-:W-:-:S13]  /*19b0*/  ISETP.GE.AND P5, PT, R6, 0xb, PT ;  /* 0x0000000b0600780c */ /* 0x000fda0003fa6270 */
[----:B------:R-:W-:Y:S05]  /*19c0*/  @!P5 BRA `(.L_x_24813) ;  /* 0x000000000010d947 */ /* 0x000fea0003800000 */
[----:B------:R-:W-:-:S03]  /*19d0*/  UMOV UR7, 0xffffffff ;  /* 0xffffffff00077882 */ /* 0x000fc60000000000 */
[----:B------:R-:W-:Y:S05]  /*19e0*/  BRA.DIV UR7, `(.L_x_24814) ;  /* 0x0000000e07447947 */ /* 0x000fea000b800000 */
[----:B------:R0:W0:Y:S02]  /*19f0*/  SHFL.IDX PT, R72, R73, R43, 0x101f ;  /* 0x00101f2b49487589 */ /* 0x00002400000e0000 */
.L_x_24859:
[----:B0-----:R-:W-:-:S07]  /*1a00*/  IMAD R4, R61, R72, R4 ;  /* 0x000000483d047224 */ /* 0x001fce00078e0204 */
.L_x_24813:
[----:B------:R-:W-:-:S13]  /*1a10*/  ISETP.GE.AND P5, PT, R6, 0xc, PT ;  /* 0x0000000c0600780c */ /* 0x000fda0003fa6270 */
[----:B------:R-:W-:Y:S05]  /*1a20*/  @!P5 BRA `(.L_x_24815) ;  /* 0x000000000010d947 */ /* 0x000fea0003800000 */
[----:B------:R-:W-:-:S03]  /*1a30*/  UMOV UR7, 0xffffffff ;  /* 0xffffffff00077882 */ /* 0x000fc60000000000 */
[----:B------:R-:W-:Y:S05]  /*1a40*/  BRA.DIV UR7, `(.L_x_24816) ;  /* 0x0000000e07507947 */ /* 0x000fea000b800000 */
[----:B------:R0:W0:Y:S02]  /*1a50*/  SHFL.IDX PT, R75, R73, R42, 0x101f ;  /* 0x00101f2a494b7589 */ /* 0x00002400000e0000 */
.L_x_24862:
[----:B0-----:R-:W-:-:S07]  /*1a60*/  IMAD R4, R62, R75, R4 ;  /* 0x0000004b3e047224 */ /* 0x001fce00078e0204 */
.L_x_24815:
[----:B------:R-:W-:-:S13]  /*1a70*/  ISETP.GE.AND P5, PT, R6, 0xd, PT ;  /* 0x0000000d0600780c */ /* 0x000fda0003fa6270 */
[----:B------:R-:W-:Y:S05]  /*1a80*/  @!P5 BRA `(.L_x_24817) ;  /* 0x000000000010d947 */ /* 0x000fea0003800000 */
[----:B------:R-:W-:-:S03]  /*1a90*/  UMOV UR7, 0xffffffff ;  /* 0xffffffff00077882 */ /* 0x000fc60000000000 */
[----:B------:R-:W-:Y:S05]  /*1aa0*/  BRA.DIV UR7, `(.L_x_24818) ;  /* 0x0000000e07607947 */ /* 0x000fea000b800000 */
[----:B------:R0:W0:Y:S02]  /*1ab0*/  SHFL.IDX PT, R72, R73, R41, 0x101f ;  /* 0x00101f2949487589 */ /* 0x00002400000e0000 */
.L_x_24865:
[----:B0-----:R-:W-:-:S07]  /*1ac0*/  IMAD R4, R63, R72, R4 ;  /* 0x000000483f047224 */ /* 0x001fce00078e0204 */
.L_x_24817:
[----:B------:R-:W-:-:S13]  /*1ad0*/  ISETP.GE.AND P5, PT, R6, 0xe, PT ;  /* 0x0000000e0600780c */ /* 0x000fda0003fa6270 */
[----:B------:R-:W-:Y:S05]  /*1ae0*/  @!P5 BRA `(.L_x_24819) ;  /* 0x000000000010d947 */ /* 0x000fea0003800000 */
[----:B------:R-:W-:-:S03]  /*1af0*/  UMOV UR7, 0xffffffff ;  /* 0xffffffff00077882 */ /* 0x000fc60000000000 */
[----:B------:R-:W-:Y:S05]  /*1b00*/  BRA.DIV UR7, `(.L_x_24820) ;  /* 0x0000000e076c7947 */ /* 0x000fea000b800000 */
[----:B------:R0:W0:Y:S02]  /*1b10*/  SHFL.IDX PT, R75, R73, R40, 0x101f ;  /* 0x00101f28494b7589 */ /* 0x00002400000e0000 */
.L_x_24868:
[----:B0-----:R-:W-:-:S07]  /*1b20*/  IMAD R4, R64, R75, R4 ;  /* 0x0000004b40047224 */ /* 0x001fce00078e0204 */
.L_x_24819:
[----:B------:R-:W-:-:S13]  /*1b30*/  ISETP.GE.AND P5, PT, R6, 0xf, PT ;  /* 0x0000000f0600780c */ /* 0x000fda0003fa6270 */
[----:B------:R-:W-:Y:S05]  /*1b40*/  @!P5 BRA `(.L_x_24821) ;  /* 0x000000000010d947 */ /* 0x000fea0003800000 */
[----:B------:R-:W-:-:S03]  /*1b50*/  UMOV UR7, 0xffffffff ;  /* 0xffffffff00077882 */ /* 0x000fc60000000000 */
[----:B------:R-:W-:Y:S05]  /*1b60*/  BRA.DIV UR7, `(.L_x_24822) ;  /* 0x0000000e077c7947 */ /* 0x000fea000b800000 */
[----:B------:R0:W0:Y:S02]  /*1b70*/  SHFL.IDX PT, R72, R73, R39, 0x101f ;  /* 0x00101f2749487589 */ /* 0x00002400000e0000 */
.L_x_24871:
[----:B0-----:R-:W-:-:S07]  /*1b80*/  IMAD R4, R65, R72, R4 ;  /* 0x0000004841047224 */ /* 0x001fce00078e0204 */
.L_x_24821:
[----:B------:R-:W-:-:S13]  /*1b90*/  ISETP.GE.AND P5, PT, R6, 0x10, PT ;  /* 0x000000100600780c */ /* 0x000fda0003fa6270 */
[----:B------:R-:W-:Y:S05]  /*1ba0*/  @!P5 BRA `(.L_x_24823) ;  /* 0x000000040018d947 */ /* 0x000fea0003800000 */
[----:B------:R-:W-:-:S03]  /*1bb0*/  UMOV UR7, 0xffffffff ;  /* 0xffffffff00077882 */ /* 0x000fc60000000000 */
[----:B------:R-:W-:Y:S05]  /*1bc0*/  BRA.DIV UR7, `(.L_x_24824) ;  /* 0x0000000e07887947 */ /* 0x000fea000b800000 */
[----:B-1234-:R1:W2:Y:S02]  /*1bd0*/  SHFL.IDX PT, R73, R73, R38, 0x101f ;  /* 0x00101f2649497589 */ /* 0x01e2a400000e0000 */
.L_x_24874:
[----:B0-2---:R-:W-:Y:S01]  /*1be0*/  IMAD R4, R66, R73, R4 ;  /* 0x0000004942047224 */ /* 0x005fe200078e0204 */
[----:B------:R-:W-:Y:S06]  /*1bf0*/  BRA `(.L_x_24823) ;  /* 0x0000000400047947 */ /* 0x000fec0003800000 */
.L_x_24792:
        /* <DEDUP_REMOVED lines=65> */
.L_x_24823:
[----:B------:R-:W-:Y:S01]  /*2010*/  VIADD R2, R2, UR6 ;  /* 0x0000000602027c36 */ /* 0x000fe20008000000 */
[----:B------:R-:W-:-:S04]  /*2020*/  IADD3 R5, PT, PT, R4, R5, RZ ;  /* 0x0000000504057210 */ /* 0x000fc80007ffe0ff */
[----:B------:R-:W-:-:S13]  /*2030*/  ISETP.GE.AND P5, PT, R2, UR5, PT ;  /* 0x0000000502007c0c */ /* 0x000fda000bfa6270 */
[----:B------:R-:W-:Y:S05]  /*2040*/  @!P5 BRA `(.L_x_24825) ;  /* 0xfffffff40050d947 */ /* 0x000fea000383ffff */
.L_x_24791:
        /* <DEDUP_REMOVED lines=12> */
.L_x_24794:
[----:B------:R-:W-:Y:S01]  /*2110*/  HFMA2 R75, -RZ, RZ, 0, 0.000503063201904296875 ;  /* 0x0000101fff4b7431 */ /* 0x000fe200000001ff */
[----:B------:R-:W-:Y:S01]  /*2120*/  BSSY B0, `(.L_x_24827) ;  /* 0x0000006000007945 */ /* 0x000fe20003800000 */
[----:B------:R-:W-:Y:S02]  /*2130*/  IMAD.MOV.U32 R74, RZ, RZ, R0 ;  /* 0x000000ffff4a7224 */ /* 0x000fe400078e0000 */
[----:B------:R-:W-:-:S07]  /*2140*/  IMAD.MOV.U32 R72, RZ, RZ, -0x1 ;  /* 0xffffffffff487424 */ /* 0x000fce00078e00ff */
[----:B0-----:R-:W-:Y:S05]  /*2150*/  WARPSYNC.COLLECTIVE R72, `(.L_x_24828) ;  /* 0x0000000048087348 */ /* 0x001fea0003c00000 */
[----:B------:R1:W2:Y:S02]  /*2160*/  SHFL.IDX P5, R72, R73, R74, R75 ;  /* 0x0000004a49487389 */ /* 0x0002a400000a004b */
[----:B012---:R-:W-:Y:S05]  /*2170*/  ENDCOLLECTIVE ;  /* 0x000000000000791b */ /* 0x007fea0003800000 */
.L_x_24828:
[----:B------:R-:W-:Y:S05]  /*2180*/  BSYNC B0 ;  /* 0x0000000000007941 */ /* 0x000fea0003800000 */
.L_x_24827:
[----:B------:R-:W-:Y:S01]  /*2190*/  IMAD.MOV.U32 R75, RZ, RZ, R72 ;  /* 0x000000ffff4b7224 */ /* 0x000fe200078e0048 */
[----:B------:R-:W-:Y:S06]  /*21a0*/  BRA `(.L_x_24829) ;  /* 0xfffffff400247947 */ /* 0x000fec000383ffff */
.L_x_24796:
[----:B------:R-:W-:Y:S01]  /*21b0*/  BSSY B0, `(.L_x_24830) ;  /* 0x0000007000007945 */ /* 0x000fe20003800000 */
[----:B------:R-:W-:Y:S01]  /*21c0*/  IMAD.MOV.U32 R74, RZ, RZ, R52 ;  /* 0x000000ffff4a7224 */ /* 0x000fe200078e0034 */
[----:B------:R-:W-:Y:S01]  /*21d0*/  MOV R75, 0x101f ;  /* 0x0000101f004b7802 */ /* 0x000fe20000000f00 */
[----:B------:R-:W-:-:S07]  /*21e0*/  IMAD.MOV.U32 R72, RZ, RZ, -0x1 ;  /* 0xffffffffff487424 */ /* 0x000fce00078e00ff */
[----:B01----:R-:W-:Y:S05]  /*21f0*/  WARPSYNC.COLLECTIVE R72, `(.L_x_24831) ;  /* 0x0000000048087348 */ /* 0x003fea0003c00000 */
[----:B------:R2:W3:Y:S02]  /*2200*/  SHFL.IDX P5, R72, R73, R74, R75 ;  /* 0x0000004a49487389 */ /* 0x0004e400000a004b */
[----:B0123--:R-:W-:Y:S05]  /*2210*/  ENDCOLLECTIVE ;  /* 0x000000000000791b */ /* 0x00ffea0003800000 */
.L_x_24831:
[----:B------:R-:W-:Y:S05]  /*2220*/  BSYNC B0 ;  /* 0x0000000000007941 */ /* 0x000fea0003800000 */
.L_x_24830:
[----:B------:R-:W-:Y:S05]  /*2230*/  BRA `(.L_x_24832) ;  /* 0xfffffff400187947 */ /* 0x000fea000383ffff */
.L_x_24798:
[----:B------:R-:W-:Y:S01]  /*2240*/  BSSY B0, `(.L_x_24833) ;  /* 0x0000007000007945 */ /* 0x000fe20003800000 */
[----:B------:R-:W-:Y:S01]  /*2250*/  IMAD.MOV.U32 R74, RZ, RZ, R51 ;  /* 0x000000ffff4a7224 */ /* 0x000fe200078e0033 */
[----:B------:R-:W-:Y:S01]  /*2260*/  MOV R72, 0xffffffff ;  /* 0xffffffff00487802 */ /* 0x000fe20000000f00 */
[----:B------:R-:W-:-:S07]  /*2270*/  IMAD.MOV.U32 R75, RZ, RZ, 0x101f ;  /* 0x0000101fff4b7424 */ /* 0x000fce00078e00ff */
[----:B012---:R-:W-:Y:S05]  /*2280*/  WARPSYNC.COLLECTIVE R72, `(.L_x_24834) ;  /* 0x0000000048087348 */ /* 0x007fea0003c00000 */
[----:B------:R3:W4:Y:S02]  /*2290*/  SHFL.IDX P5, R72, R73, R74, R75 ;  /* 0x0000004a49487389 */ /* 0x00072400000a004b */
[----:B01234-:R-:W-:Y:S05]  /*22a0*/  ENDCOLLECTIVE ;  /* 0x000000000000791b */ /* 0x01ffea0003800000 */
.L_x_24834:
[----:B------:R-:W-:Y:S05]  /*22b0*/  BSYNC B0 ;  /* 0x0000000000007941 */ /* 0x000fea0003800000 */
.L_x_24833:
[----:B------:R-:W-:Y:S01]  /*22c0*/  IMAD.MOV.U32 R75, RZ, RZ, R72 ;  /* 0x000000ffff4b7224 */ /* 0x000fe200078e0048 */
[----:B------:R-:W-:Y:S06]  /*22d0*/  BRA `(.L_x_24835) ;  /* 0xfffffff400087947 */ /* 0x000fec000383ffff */
.L_x_24800:
[----:B------:R-:W-:Y:S01]  /*22e0*/  BSSY B0, `(.L_x_24836) ;  /* 0x0000007000007945 */ /* 0x000fe20003800000 */
[----:B------:R-:W-:Y:S01]  /*22f0*/  IMAD.MOV.U32 R74, RZ, RZ, R50 ;  /* 0x000000ffff4a7224 */ /* 0x000fe200078e0032 */
[----:B------:R-:W-:Y:S01]  /*2300*/  MOV R72, 0xffffffff ;  /* 0xffffffff00487802 */ /* 0x000fe20000000f00 */
[----:B------:R-:W-:-:S07]  /*2310*/  IMAD.MOV.U32 R75, RZ, RZ, 0x101f ;  /* 0x0000101fff4b7424 */ /* 0x000fce00078e00ff */
[----:B0123--:R-:W-:Y:S05]  /*2320*/  WARPSYNC.COLLECTIVE R72, `(.L_x_24837) ;  /* 0x0000000048087348 */ /* 0x00ffea0003c00000 */
[----:B------:R4:W0:Y:S02]  /*2330*/  SHFL.IDX P5, R72, R73, R74, R75 ;  /* 0x0000004a49487389 */ /* 0x00082400000a004b */
[----:B01234-:R-:W-:Y:S05]  /*2340*/  ENDCOLLECTIVE ;  /* 0x000000000000791b */ /* 0x01ffea0003800000 */
.L_x_24837:
[----:B------:R-:W-:Y:S05]  /*2350*/  BSYNC B0 ;  /* 0x0000000000007941 */ /* 0x000fea0003800000 */
.L_x_24836:
[----:B------:R-:W-:Y:S05]  /*2360*/  BRA `(.L_x_24838) ;  /* 0xfffffff000fc7947 */ /* 0x000fea000383ffff */
.L_x_24802:
[----:B------:R-:W-:Y:S01]  /*2370*/  BSSY B0, `(.L_x_24839) ;  /* 0x0000007000007945 */ /* 0x000fe20003800000 */
[----:B------:R-:W-:Y:S02]  /*2380*/  IMAD.MOV.U32 R74, RZ, RZ, R49 ;  /* 0x000000ffff4a7224 */ /* 0x000fe400078e0031 */
[----:B------:R-:W-:Y:S02]  /*2390*/  IMAD.MOV.U32 R75, RZ, RZ, 0x101f ;  /* 0x0000101fff4b7424 */ /* 0x000fe400078e00ff */
[----:B------:R-:W-:-:S07]  /*23a0*/  IMAD.MOV.U32 R72, RZ, RZ, -0x1 ;  /* 0xffffffffff487424 */ /* 0x000fce00078e00ff */
[----:B01234-:R-:W-:Y:S05]  /*23b0*/  WARPSYNC.COLLECTIVE R72, `(.L_x_24840) ;  /* 0x0000000048087348 */ /* 0x01ffea0003c00000 */
[----:B------:R0:W0:Y:S02]  /*23c0*/  SHFL.IDX P5, R72, R73, R74, R75 ;  /* 0x0000004a49487389 */ /* 0x00002400000a004b */
[----:B01234-:R-:W-:Y:S05]  /*23d0*/  ENDCOLLECTIVE ;  /* 0x000000000000791b */ /* 0x01ffea0003800000 */
.L_x_24840:
[----:B------:R-:W-:Y:S05]  /*23e0*/  BSYNC B0 ;  /* 0x0000000000007941 */ /* 0x000fea0003800000 */
.L_x_24839:
[----:B------:R-:W-:Y:S01]  /*23f0*/  MOV R75, R72 ;  /* 0x00000048004b7202 */ /* 0x000fe20000000f00 */
[----:B------:R-:W-:Y:S06]  /*2400*/  BRA `(.L_x_24841) ;  /* 0xfffffff000ec7947 */ /* 0x000fec000383ffff */
.L_x_24804:
[----:B------:R-:W-:Y:S01]  /*2410*/  BSSY B0, `(.L_x_24842) ;  /* 0x0000007000007945 */ /* 0x000fe20003800000 */
[----:B------:R-:W-:Y:S02]  /*2420*/  IMAD.MOV.U32 R74, RZ, RZ, R48 ;  /* 0x000000ffff4a7224 */ /* 0x000fe400078e0030 */
[----:B------:R-:W-:Y:S02]  /*2430*/  IMAD.MOV.U32 R75, RZ, RZ, 0x101f ;  /* 0x0000101fff4b7424 */ /* 0x000fe400078e00ff */
[----:B------:R-:W-:-:S07]  /*2440*/  IMAD.MOV.U32 R72, RZ, RZ, -0x1 ;  /* 0xffffffffff487424 */ /* 0x000fce00078e00ff */
[----:B01234-:R-:W-:Y:S05]  /*2450*/  WARPSYNC.COLLECTIVE R72, `(.L_x_24843) ;  /* 0x0000000048087348 */ /* 0x01ffea0003c00000 */
[----:B------:R0:W0:Y:S02]  /*2460*/  SHFL.IDX P5, R72, R73, R74, R75 ;  /* 0x0000004a49487389 */ /* 0x00002400000a004b */
[----:B01234-:R-:W-:Y:S05]  /*2470*/  ENDCOLLECTIVE ;  /* 0x000000000000791b */ /* 0x01ffea0003800000 */
.L_x_24843:
[----:B------:R-:W-:Y:S05]  /*2480*/  BSYNC B0 ;  /* 0x0000000000007941 */ /* 0x000fea0003800000 */
.L_x_24842:
[----:B------:R-:W-:Y:S05]  /*2490*/  BRA `(.L_x_24844) ;  /* 0xfffffff000e07947 */ /* 0x000fea000383ffff */
.L_x_24806:
[----:B------:R-:W-:Y:S01]  /*24a0*/  BSSY B0, `(.L_x_24845) ;  /* 0x0000007000007945 */ /* 0x000fe20003800000 */
[----:B------:R-:W-:Y:S01]  /*24b0*/  MOV R74, R47 ;  /* 0x0000002f004a7202 */ /* 0x000fe20000000f00 */
[----:B------:R-:W-:Y:S02]  /*24c0*/  IMAD.MOV.U32 R75, RZ, RZ, 0x101f ;  /* 0x0000101fff4b7424 */ /* 0x000fe400078e00ff */
[----:B------:R-:W-:-:S07]  /*24d0*/  IMAD.MOV.U32 R72, RZ, RZ, -0x1 ;  /* 0xffffffffff487424 */ /* 0x000fce00078e00ff */
[----:B01234-:R-:W-:Y:S05]  /*24e0*/  WARPSYNC.COLLECTIVE R72, `(.L_x_24846) ;  /* 0x0000000048087348 */ /* 0x01ffea0003c00000 */
[----:B------:R0:W0:Y:S02]  /*24f0*/  SHFL.IDX P5, R72, R73, R74, R75 ;  /* 0x0000004a49487389 */ /* 0x00002400000a004b */
[----:B01234-:R-:W-:Y:S05]  /*2500*/  ENDCOLLECTIVE ;  /* 0x000000000000791b */ /* 0x01ffea0003800000 */
.L_x_24846:
[----:B------:R-:W-:Y:S05]  /*2510*/  BSYNC B0 ;  /* 0x0000000000007941 */ /* 0x000fea0003800000 */
.L_x_24845:
[----:B------:R-:W-:Y:S05]  /*2520*/  BRA `(.L_x_24847) ;  /* 0xfffffff000d47947 */ /* 0x000fea000383ffff */
.L_x_24808:
[----:B------:R-:W-:Y:S01]  /*2530*/  HFMA2 R75, -RZ, RZ, 0, 0.000503063201904296875 ;  /* 0x0000101fff4b7431 */ /* 0x000fe200000001ff */
[----:B------:R-:W-:Y:S01]  /*2540*/  BSSY B0, `(.L_x_24848) ;  /* 0x0000006000007945 */ /* 0x000fe20003800000 */
[----:B------:R-:W-:Y:S02]  /*2550*/  IMAD.MOV.U32 R74, RZ, RZ, R46 ;  /* 0x000000ffff4a7224 */ /* 0x000fe400078e002e */
[----:B------:R-:W-:-:S07]  /*2560*/  IMAD.MOV.U32 R72, RZ, RZ, -0x1 ;  /* 0xffffffffff487424 */ /* 0x000fce00078e00ff */
[----:B01234-:R-:W-:Y:S05]  /*2570*/  WARPSYNC.COLLECTIVE R72, `(.L_x_24849) ;  /* 0x0000000048087348 */ /* 0x01ffea0003c00000 */
[----:B------:R0:W0:Y:S02]  /*2580*/  SHFL.IDX P5, R72, R73, R74, R75 ;  /* 0x0000004a49487389 */ /* 0x00002400000a004b */
[----:B01234-:R-:W-:Y:S05]  /*2590*/  ENDCOLLECTIVE ;  /* 0x000000000000791b */ /* 0x01ffea0003800000 */
.L_x_24849:
[----:B------:R-:W-:Y:S05]  /*25a0*/  BSYNC B0 ;  /* 0x0000000000007941 */ /* 0x000fea0003800000 */
.L_x_24848:
[----:B------:R-:W-:Y:S01]  /*25b0*/  IMAD.MOV.U32 R75, RZ, RZ, R72 ;  /* 0x000000ffff4b7224 */ /* 0x000fe200078e0048 */
[----:B------:R-:W-:Y:S06]  /*25c0*/  BRA `(.L_x_24850) ;  /* 0xfffffff000c47947 */ /* 0x000fec000383ffff */
.L_x_24810:
[----:B------:R-:W-:Y:S01]  /*25d0*/  BSSY B0, `(.L_x_24851) ;  /* 0x0000007000007945 */ /* 0x000fe20003800000 */
[----:B------:R-:W-:Y:S01]  /*25e0*/  MOV R74, R45 ;  /* 0x0000002d004a7202 */ /* 0x000fe20000000f00 */
[----:B------:R-:W-:Y:S02]  /*25f0*/  IMAD.MOV.U32 R75, RZ, RZ, 0x101f ;  /* 0x0000101fff4b7424 */ /* 0x000fe400078e00ff */
[----:B------:R-:W-:-:S07]  /*2600*/  IMAD.MOV.U32 R72, RZ, RZ, -0x1 ;  /* 0xffffffffff487424 */ /* 0x000fce00078e00ff */
[----:B01234-:R-:W-:Y:S05]  /*2610*/  WARPSYNC.COLLECTIVE R72, `(.L_x_24852) ;  /* 0x0000000048087348 */ /* 0x01ffea0003c00000 */
[----:B------:R0:W0:Y:S02]  /*2620*/  SHFL.IDX P5, R72, R73, R74, R75 ;  /* 0x0000004a49487389 */ /* 0x00002400000a004b */
[----:B01234-:R-:W-:Y:S05]  /*2630*/  ENDCOLLECTIVE ;  /* 0x000000000000791b */ /* 0x01ffea0003800000 */
.L_x_24852:
[----:B------:R-:W-:Y:S05]  /*2640*/  BSYNC B0 ;  /* 0x0000000000007941 */ /* 0x000fea0003800000 */
.L_x_24851:
[----:B------:R-:W-:Y:S05]  /*2650*/  BRA `(.L_x_24853) ;  /* 0xfffffff000b87947 */ /* 0x000fea000383ffff */
.L_x_24812:
[----:B------:R-:W-:Y:S01]  /*2660*/  BSSY B0, `(.L_x_24854) ;  /* 0x0000007000007945 */ /* 0x000fe20003800000 */
[----:B------:R-:W-:Y:S01]  /*2670*/  MOV R74, R44 ;  /* 0x0000002c004a7202 */ /* 0x000fe20000000f00 */
[----:B------:R-:W-:Y:S02]  /*2680*/  IMAD.MOV.U32 R75, RZ, RZ, 0x101f ;  /* 0x0000101fff4b7424 */ /* 0x000fe400078e00ff */
[----:B------:R-:W-:-:S07]  /*2690*/  IMAD.MOV.U32 R72, RZ, RZ, -0x1 ;  /* 0xffffffffff487424 */ /* 0x000fce00078e00ff */
[----:B01234-:R-:W-:Y:S05]  /*26a0*/  WARPSYNC.COLLECTIVE R72, `(.L_x_24855) ;  /* 0x0000000048087348 */ /* 0x01ffea0003c00000 */
[----:B------:R0:W0:Y:S02]  /*26b0*/  SHFL.IDX P5, R72, R73, R74, R75 ;  /* 0x0000004a49487389 */ /* 0x00002400000a004b */
[----:B01234-:R-:W-:Y:S05]  /*26c0*/  ENDCOLLECTIVE ;  /* 0x000000000000791b */ /* 0x01ffea0003800000 */
.L_x_24855:
[----:B------:R-:W-:Y:S05]  /*26d0*/  BSYNC B0 ;  /* 0x0000000000007941 */ /* 0x000fea0003800000 */
.L_x_24854:
[----:B------:R-:W-:Y:S01]  /*26e0*/  MOV R75, R72 ;  /* 0x00000048004b7202 */ /* 0x000fe20000000f00 */
[----:B------:R-:W-:Y:S06]  /*26f0*/  BRA `(.L_x_24856) ;  /* 0xfffffff000a87947 */ /* 0x000fec000383ffff */
.L_x_24814:
[----:B------:R-:W-:Y:S01]  /*2700*/  BSSY B0, `(.L_x_24857) ;  /* 0x0000007000007945 */ /* 0x000fe20003800000 */
[----:B------:R-:W-:Y:S01]  /*2710*/  IMAD.MOV.U32 R74, RZ, RZ, R43 ;  /* 0x000000ffff4a7224 */ /* 0x000fe200078e002b */
[----:B------:R-:W-:Y:S01]  /*2720*/  MOV R72, 0xffffffff ;  /* 0xffffffff00487802 */ /* 0x000fe20000000f00 */
[----:B------:R-:W-:-:S07]  /*2730*/  IMAD.MOV.U32 R75, RZ, RZ, 0x101f ;  /* 0x0000101fff4b7424 */ /* 0x000fce00078e00ff */
[----:B01234-:R-:W-:Y:S05]  /*2740*/  WARPSYNC.COLLECTIVE R72, `(.L_x_24858) ;  /* 0x0000000048087348 */ /* 0x01ffea0003c00000 */
[----:B------:R0:W0:Y:S02]  /*2750*/  SHFL.IDX P5, R72, R73, R74, R75 ;  /* 0x0000004a49487389 */ /* 0x00002400000a004b */
[----:B01234-:R-:W-:Y:S05]  /*2760*/  ENDCOLLECTIVE ;  /* 0x000000000000791b */ /* 0x01ffea0003800000 */
.L_x_24858:
[----:B------:R-:W-:Y:S05]  /*2770*/  BSYNC B0 ;  /* 0x0000000000007941 */ /* 0x000fea0003800000 */
.L_x_24857:
[----:B------:R-:W-:Y:S05]  /*2780*/  BRA `(.L_x_24859) ;  /* 0xfffffff0009c7947 */ /* 0x000fea000383ffff */
.L_x_24816:
[----:B------:R-:W-:Y:S01]  /*2790*/  BSSY B0, `(.L_x_24860) ;  /* 0x0000007000007945 */ /* 0x000fe20003800000 */
[----:B------:R-:W-:Y:S01]  /*27a0*/  IMAD.MOV.U32 R74, RZ, RZ, R42 ;  /* 0x000000ffff4a7224 */ /* 0x000fe200078e002a */
[----:B------:R-:W-:Y:S01]  /*27b0*/  MOV R72, 0xffffffff ;  /* 0xffffffff00487802 */ /* 0x000fe20000000f00 */
[----:B------:R-:W-:-:S07]  /*27c0*/  IMAD.MOV.U32 R75, RZ, RZ, 0x101f ;  /* 0x0000101fff4b7424 */ /* 0x000fce00078e00ff */
[----:B01234-:R-:W-:Y:S05]  /*27d0*/  WARPSYNC.COLLECTIVE R72, `(.L_x_24861) ;  /* 0x0000000048087348 */ /* 0x01ffea0003c00000 */
[----:B------:R0:W0:Y:S02]  /*27e0*/  SHFL.IDX P5, R72, R73, R74, R75 ;  /* 0x0000004a49487389 */ /* 0x00002400000a004b */
[----:B01234-:R-:W-:Y:S05]  /*27f0*/  ENDCOLLECTIVE ;  /* 0x000000000000791b */ /* 0x01ffea0003800000 */
.L_x_24861:
[----:B------:R-:W-:Y:S05]  /*2800*/  BSYNC B0 ;  /* 0x0000000000007941 */ /* 0x000fea0003800000 */
.L_x_24860:
[----:B------:R-:W-:Y:S01]  /*2810*/  IMAD.MOV.U32 R75, RZ, RZ, R72 ;  /* 0x000000ffff4b7224 */ /* 0x000fe200078e0048 */
[----:B------:R-:W-:Y:S06]  /*2820*/  BRA `(.L_x_24862) ;  /* 0xfffffff0008c7947 */ /* 0x000fec000383ffff */
.L_x_24818:
[----:B------:R-:W-:Y:S01]  /*2830*/  HFMA2 R75, -RZ, RZ, 0, 0.000503063201904296875 ;  /* 0x0000101fff4b7431 */ /* 0x000fe200000001ff */
[----:B------:R-:W-:Y:S01]  /*2840*/  BSSY B0, `(.L_x_24863) ;  /* 0x0000006000007945 */ /* 0x000fe20003800000 */
[----:B------:R-:W-:Y:S02]  /*2850*/  IMAD.MOV.U32 R74, RZ, RZ, R41 ;  /* 0x000000ffff4a7224 */ /* 0x000fe400078e0029 */
[----:B------:R-:W-:-:S07]  /*2860*/  IMAD.MOV.U32 R72, RZ, RZ, -0x1 ;  /* 0xffffffffff487424 */ /* 0x000fce00078e00ff */
[----:B01234-:R-:W-:Y:S05]  /*2870*/  WARPSYNC.COLLECTIVE R72, `(.L_x_24864) ;  /* 0x0000000048087348 */ /* 0x01ffea0003c00000 */
[----:B------:R0:W0:Y:S02]  /*2880*/  SHFL.IDX P5, R72, R73, R74, R75 ;  /* 0x0000004a49487389 */ /* 0x00002400000a004b */
[----:B01234-:R-:W-:Y:S05]  /*2890*/  ENDCOLLECTIVE ;  /* 0x000000000000791b */ /* 0x01ffea0003800000 */
.L_x_24864:
[----:B------:R-:W-:Y:S05]  /*28a0*/  BSYNC B0 ;  /* 0x0000000000007941 */ /* 0x000fea0003800000 */
.L_x_24863:
[----:B------:R-:W-:Y:S05]  /*28b0*/  BRA `(.L_x_24865) ;  /* 0xfffffff000807947 */ /* 0x000fea000383ffff */
.L_x_24820:
[----:B------:R-:W-:Y:S01]  /*28c0*/  BSSY B0, `(.L_x_24866) ;  /* 0x0000007000007945 */ /* 0x000fe20003800000 */
[----:B------:R-:W-:Y:S01]  /*28d0*/  IMAD.MOV.U32 R74, RZ, RZ, R40 ;  /* 0x000000ffff4a7224 */ /* 0x000fe200078e0028 */
[----:B------:R-:W-:Y:S01]  /*28e0*/  MOV R75, 0x101f ;  /* 0x0000101f004b7802 */ /* 0x000fe20000000f00 */
[----:B------:R-:W-:-:S07]  /*28f0*/  IMAD.MOV.U32 R72, RZ, RZ, -0x1 ;  /* 0xffffffffff487424 */ /* 0x000fce00078e00ff */
[----:B01234-:R-:W-:Y:S05]  /*2900*/  WARPSYNC.COLLECTIVE R72, `(.L_x_24867) ;  /* 0x0000000048087348 */ /* 0x01ffea0003c00000 */
[----:B------:R0:W0:Y:S02]  /*2910*/  SHFL.IDX P5, R72, R73, R74, R75 ;  /* 0x0000004a49487389 */ /* 0x00002400000a004b */
[----:B01234-:R-:W-:Y:S05]  /*2920*/  ENDCOLLECTIVE ;  /* 0x000000000000791b */ /* 0x01ffea0003800000 */
.L_x_24867:
[----:B------:R-:W-:Y:S05]  /*2930*/  BSYNC B0 ;  /* 0x0000000000007941 */ /* 0x000fea0003800000 */
.L_x_24866:
[----:B------:R-:W-:Y:S01]  /*2940*/  IMAD.MOV.U32 R75, RZ, RZ, R72 ;  /* 0x000000ffff4b7224 */ /* 0x000fe200078e0048 */
[----:B------:R-:W-:Y:S06]  /*2950*/  BRA `(.L_x_24868) ;  /* 0xfffffff000707947 */ /* 0x000fec000383ffff */
.L_x_24822:
[----:B------:R-:W-:Y:S01]  /*2960*/  BSSY B0, `(.L_x_24869) ;  /* 0x0000007000007945 */ /* 0x000fe20003800000 */
[----:B------:R-:W-:Y:S01]  /*2970*/  MOV R74, R39 ;  /* 0x00000027004a7202 */ /* 0x000fe20000000f00 */
[----:B------:R-:W-:Y:S02]  /*2980*/  IMAD.MOV.U32 R75, RZ, RZ, 0x101f ;  /* 0x0000101fff4b7424 */ /* 0x000fe400078e00ff */
[----:B------:R-:W-:-:S07]  /*2990*/  IMAD.MOV.U32 R72, RZ, RZ, -0x1 ;  /* 0xffffffffff487424 */ /* 0x000fce00078e00ff */
[----:B01234-:R-:W-:Y:S05]  /*29a0*/  WARPSYNC.COLLECTIVE R72, `(.L_x_24870) ;  /* 0x0000000048087348 */ /* 0x01ffea0003c00000 */
[----:B------:R0:W0:Y:S02]  /*29b0*/  SHFL.IDX P5, R72, R73, R74, R75 ;  /* 0x0000004a49487389 */ /* 0x00002400000a004b */
[----:B01234-:R-:W-:Y:S05]  /*29c0*/  ENDCOLLECTIVE ;  /* 0x000000000000791b */ /* 0x01ffea0003800000 */
.L_x_24870:
[----:B------:R-:W-:Y:S05]  /*29d0*/  BSYNC B0 ;  /* 0x0000000000007941 */ /* 0x000fea0003800000 */
.L_x_24869:
[----:B------:R-:W-:Y:S05]  /*29e0*/  BRA `(.L_x_24871) ;  /* 0xfffffff000647947 */ /* 0x000fea000383ffff */
.L_x_24824:
[----:B------:R-:W-:Y:S01]  /*29f0*/  BSSY B0, `(.L_x_24872) ;  /* 0x0000007000007945 */ /* 0x000fe20003800000 */
[----:B------:R-:W-:Y:S01]  /*2a00*/  MOV R74, R38 ;  /* 0x00000026004a7202 */ /* 0x000fe20000000f00 */
[----:B------:R-:W-:Y:S02]  /*2a10*/  IMAD.MOV.U32 R75, RZ, RZ, 0x101f ;  /* 0x0000101fff4b7424 */ /* 0x000fe400078e00ff */
[----:B------:R-:W-:-:S07]  /*2a20*/  IMAD.MOV.U32 R72, RZ, RZ, -0x1 ;  /* 0xffffffffff487424 */ /* 0x000fce00078e00ff */
[----:B01234-:R-:W-:Y:S05]  /*2a30*/  WARPSYNC.COLLECTIVE R72, `(.L_x_24873) ;  /* 0x0000000048087348 */ /* 0x01ffea0003c00000 */
[----:B------:R0:W0:Y:S02]  /*2a40*/  SHFL.IDX P5, R72, R73, R74, R75 ;  /* 0x0000004a49487389 */ /* 0x00002400000a004b */
[----:B01234-:R-:W-:Y:S05]  /*2a50*/  ENDCOLLECTIVE ;  /* 0x000000000000791b */ /* 0x01ffea0003800000 */
.L_x_24873:
[----:B------:R-:W-:Y:S05]  /*2a60*/  BSYNC B0 ;  /* 0x0000000000007941 */ /* 0x000fea0003800000 */
.L_x_24872:
[----:B------:R-:W-:Y:S01]  /*2a70*/  MOV R73, R72 ;  /* 0x0000004800497202 */ /* 0x000fe20000000f00 */
[----:B------:R-:W-:Y:S06]  /*2a80*/  BRA `(.L_x_24874) ;  /* 0xfffffff000547947 */ /* 0x000fec000383ffff */
        .weak           $__internal_475_$__cuda_sm20_div_s16
        .type           $__internal_475_$__cuda_sm20_div_s16,@function
        .size           $__internal_475_$__cuda_sm20_div_s16,(.L_x_38978 - $__internal_475_$__cuda_sm20_div_s16)
$__internal_475_$__cuda_sm20_div_s16:
        /* <DEDUP_REMOVED lines=24> */
[----:B------:R-:W-:Y:S05]  /*2c10*/  RET.REL.NODEC R2 `(_Z9cuda_gemmIiLi128ELi2ELi1ELi16ELi16ELi16ELi64ELi1ELi0EEviiiPT_S1_S1_iii) ;  /* 0xffffffd002f87950 */ /* 0x000fea0003c3ffff */
.L_x_24875:
        /* <DEDUP_REMOVED lines=14> */
.L_x_38978:


//--------------------- .text._Z9cuda_gemmIiLi128ELi2ELi1ELi16ELi16ELi16ELi64ELi0ELi1EEviiiPT_S1_S1_iii --------------------------
	.section	.text._Z9cuda_gemmIiLi128ELi2ELi1ELi16ELi16ELi16ELi64ELi0ELi1EEviiiPT_S1_S1_iii,"ax",@progbits
	.align	128
        .global         _Z9cuda_gemmIiLi128ELi2ELi1ELi16ELi16ELi16ELi64ELi0ELi1EEviiiPT_S1_S1_iii
        .type           _Z9cuda_gemmIiLi128ELi2ELi1ELi16ELi16ELi16ELi64ELi0ELi1EEviiiPT_S1_S1_iii,@function
        .size           _Z9cuda_gemmIiLi128ELi2ELi1ELi16ELi16ELi16ELi64ELi0ELi1EEviiiPT_S1_S1_iii,(.L_x_38979 - _Z9cuda_gemmIiLi128ELi2ELi1ELi16ELi16ELi16ELi64ELi0ELi1EEviiiPT_S1_S1_iii)
        .other          _Z9cuda_gemmIiLi128ELi2ELi1ELi16ELi16ELi16ELi64ELi0ELi1EEviiiPT_S1_S1_iii,@"STO_CUDA_ENTRY STV_DEFAULT"
_Z9cuda_gemmIiLi128ELi2ELi1ELi16ELi16ELi16ELi64ELi0ELi1EEviiiPT_S1_S1_iii:
.text._Z9cuda_gemmIiLi128ELi2ELi1ELi16ELi16ELi16ELi64ELi0ELi1EEviiiPT_S1_S1_iii:
[----:B------:R-:W-:Y:S01]  /*0000*/  LDC R1, c[0x0][0x37c] ;  /* 0x0000df00ff017b82 */ /* 0x000fe20000000800 */
[----:B------:R-:W0:Y:S07]  /*0010*/  S2R R5, SR_TID.X ;  /* 0x0000000000057919 */ /* 0x000e2e0000002100 */
[----:B------:R-:W1:Y:S01]  /*0020*/  LDC R0, c[0x0][0x360] ;  /* 0x0000d800ff007b82 */ /* 0x000e620000000800 */
[----:B------:R-:W-:Y:S02]  /*0030*/  MOV R9, 0x80 ;  /* 0x0000008000097802 */ /* 0x000fe40000000f00 */
[----:B-1----:R-:W-:Y:S01]  /*0040*/  LOP3.LUT R3, R0, 0xff, RZ, 0xc0, !PT ;  /* 0x000000ff00037812 */ /* 0x002fe200078ec0ff */
[----:B0-----:R-:W-:-:S05]  /*0050*/  IMAD.IADD R2, R5, 0x1, R0 ;  /* 0x0000000105027824 */ /* 0x001fca00078e0200 */
[----:B------:R-:W-:-:S07]  /*0060*/  LOP3.LUT R4, R2, 0xff, RZ, 0xc, !PT ;  /* 0x000000ff02047812 */ /* 0x000fce00078e0cff */
[----:B------:R-:W-:Y:S05]  /*0070*/  CALL.REL.NOINC `($__internal_476_$__cuda_sm20_div_u16) ;  /* 0x0000001000907944 */ /* 0x000fea0003c00000 */
        /* <DEDUP_REMOVED lines=18> */
.L_x_24878:
        /* <DEDUP_REMOVED lines=13> */
.L_x_24877:
[----:B------:R-:W-:Y:S05]  /*0270*/  BSYNC.RECONVERGENT B0 ;  /* 0x0000000000007941 */ /* 0x000fea0003800200 */
.L_x_24876:
        /* <DEDUP_REMOVED lines=9> */
.L_x_24881:
        /* <DEDUP_REMOVED lines=39> */
.L_x_24880:
[----:B------:R-:W-:Y:S05]  /*0580*/  BSYNC.RECONVERGENT B0 ;  /* 0x0000000000007941 */ /* 0x000fea0003800200 */
.L_x_24879:
        /* <DEDUP_REMOVED lines=16> */
.L_x_24884:
        /* <DEDUP_REMOVED lines=8> */
.L_x_24883:
[----:B------:R-:W-:Y:S05]  /*0710*/  BSYNC.RECONVERGENT B0 ;  /* 0x0000000000007941 */ /* 0x000fea0003800200 */
.L_x_24882:
        /* <DEDUP_REMOVED lines=11> */
.L_x_24903:
[----:B------:R-:W-:-:S03]  /*07d0*/  UMOV UR4, 0xffffffff ;  /* 0xffffffff00047882 */ /* 0x000fc60000000000 */
[----:B------:R-:W-:Y:S05]  /*07e0*/  BRA.DIV UR4, `(.L_x_24887) ;  /* 0x0000000204987947 */ /* 0x000fea000b800000 */
.L_x_24906:
[----:B------:R-:W-:-:S03]  /*07f0*/  UMOV UR4, 0xffffffff ;  /* 0xffffffff00047882 */ /* 0x000fc60000000000 */
[----:B------:R-:W-:Y:S05]  /*0800*/  BRA.DIV UR4, `(.L_x_24888) ;  /* 0x0000000204b47947 */ /* 0x000fea000b800000 */
.L_x_24909:
[----:B------:R-:W-:-:S03]  /*0810*/  UMOV UR4, 0xffffffff ;  /* 0xffffffff00047882 */ /* 0x000fc60000000000 */
[----:B------:R-:W-:Y:S05]  /*0820*/  BRA.DIV UR4, `(.L_x_24889) ;  /* 0x0000000204d07947 */ /* 0x000fea000b800000 */
.L_x_24912:
[----:B------:R-:W-:-:S03]  /*0830*/  UMOV UR4, 0xffffffff ;  /* 0xffffffff00047882 */ /* 0x000fc60000000000 */
[----:B------:R-:W-:Y:S05]  /*0840*/  BRA.DIV UR4, `(.L_x_24890) ;  /* 0x0000000204ec7947 */ /* 0x000fea000b800000 */
.L_x_24915:
[----:B------:R-:W-:-:S03]  /*0850*/  UMOV UR4, 0xffffffff ;  /* 0xffffffff00047882 */ /* 0x000fc60000000000 */
[----:B------:R-:W-:Y:S05]  /*0860*/  BRA.DIV UR4, `(.L_x_24891) ;  /* 0x0000000604087947 */ /* 0x000fea000b800000 */
.L_x_24918:
[----:B------:R-:W-:-:S03]  /*0870*/  UMOV UR4, 0xffffffff ;  /* 0xffffffff00047882 */ /* 0x000fc60000000000 */
[----:B------:R-:W-:Y:S05]  /*0880*/  BRA.DIV UR4, `(.L_x_24892) ;  /* 0x0000000604247947 */ /* 0x000fea000b800000 */
.L_x_24921:
[----:B------:R-:W-:-:S03]  /*0890*/  UMOV UR4, 0xffffffff ;  /* 0xffffffff00047882 */ /* 0x000fc60000000000 */
[----:B------:R-:W-:Y:S05]  /*08a0*/  BRA.DIV UR4, `(.L_x_24893) ;  /* 0x0000000604407947 */ /* 0x000fea000b800000 */
.L_x_24924:
[----:B------:R-:W-:-:S03]  /*08b0*/  UMOV UR4, 0xffffffff ;  /* 0xffffffff00047882 */ /* 0x000fc60000000000 */
[----:B------:R-:W-:Y:S05]  /*08c0*/  BRA.DIV UR4, `(.L_x_24894) ;  /* 0x00000006045c7947 */ /* 0x000fea000b800000 */
.L_x_24927:
[----:B------:R-:W-:-:S03]  /*08d0*/  UMOV UR4, 0xffffffff ;  /* 0xffffffff00047882 */ /* 0x000fc60000000000 */
[----:B------:R-:W-:Y:S05]  /*08e0*/  BRA.DIV UR4, `(.L_x_24895) ;  /* 0x0000000604787947 */ /* 0x000fea000b800000 */
.L_x_24930:
[----:B------:R-:W-:-:S03]  /*08f0*/  UMOV UR4, 0xffffffff ;  /* 0xffffffff00047882 */ /* 0x000fc60000000000 */
[----:B------:R-:W-:Y:S05]  /*0900*/  BRA.DIV UR4, `(.L_x_24896) ;  /* 0x0000000604947947 */ /* 0x000fea000b800000 */
.L_x_24933:
[----:B------:R-:W-:-:S03]  /*0910*/  UMOV UR4, 0xffffffff ;  /* 0xffffffff00047882 */ /* 0x000fc60000000000 */
[----:B------:R-:W-:Y:S05]  /*0920*/  BRA.DIV UR4, `(.L_x_24897) ;  /* 0x0000000604b07947 */ /* 0x000fea000b800000 */
.L_x_24936:
[----:B------:R-:W-:-:S03]  /*0930*/  UMOV UR4, 0xffffffff ;  /* 0xffffffff00047882 */ /* 0x000fc60000000000 */
[----:B------:R-:W-:Y:S05]  /*0940*/  BRA.DIV UR4, `(.L_x_24898) ;  /* 0x0000000604cc7947 */ /* 0x000fea000b800000 */
.L_x_24939:
[----:B------:R-:W-:-:S03]  /*0950*/  UMOV UR4, 0xffffffff ;  /* 0xffffffff00047882 */ /* 0x000fc60000000000 */
[----:B------:R-:W-:Y:S05]  /*0960*/  BRA.DIV UR4, `(.L_x_24899) ;  /* 0x0000000604e87947 */ /* 0x000fea000b800000 */
.L_x_24942:
[----:B------:R-:W-:-:S03]  /*0970*/  UMOV UR4, 0xffffffff ;  /* 0xffffffff00047882 */ /* 0x000fc60000000000 */
[----:B------:R-:W-:Y:S05]  /*0980*/  BRA.DIV UR4, `(.L_x_24900) ;  /* 0x0000000a04047947 */ /* 0x000fea000b800000 */
.L_x_24945:
[----:B------:R-:W-:-:S03]  /*0990*/  UMOV UR4, 0xffffffff ;  /* 0xffffffff00047882 */ /* 0x000fc60000000000 */
[----:B------:R-:W-:Y:S05]  /*09a0*/  BRA.DIV UR4, `(.L_x_24901) ;  /* 0x0000000a04207947 */ /* 0x000fea000b800000 */
.L_x_24885:
[----:B------:R-:W-:Y:S05]  /*09b0*/  WARPSYNC.ALL ;  /* 0x0000000000007948 */ /* 0x000fea0003800000 */
[----:B------:R-:W-:Y:S06]  /*09c0*/  BAR.SYNC.DEFER_BLOCKING 0x0 ;  /* 0x0000000000007b1d */ /* 0x000fec0000010000 */
[----:B------:R-:W-:Y:S05]  /*09d0*/  EXIT ;  /* 0x000000000000794d */ /* 0x000fea0003800000 */
.L_x_24886:
[----:B------:R-:W-:Y:S02]  /*09e0*/  HFMA2 R5, -RZ, RZ, 0, 0.000503063201904296875 ;  /* 0x0000101fff057431 */ /* 0x000fe400000001ff */
[----:B------:R-:W-:Y:S02]  /*09f0*/  IMAD.MOV.U32 R2, RZ, RZ, -0x1 ;  /* 0xffffffffff027424 */ /* 0x000fe400078e00ff */
[----:B------:R-:W-:-:S07]  /*0a00*/  IMAD.MOV.U32 R3, RZ, RZ, RZ ;  /* 0x000000ffff037224 */ /* 0x000fce00078e00ff */
[----:B012---:R-:W-:Y:S05]  /*0a10*/  WARPSYNC.COLLECTIVE R2, `(.L_x_24902) ;  /* 0x0000000002087348 */ /* 0x007fea0003c00000 */
[----:B--2---:R2:W3:Y:S02]  /*0a20*/  SHFL.IDX P0, R2, R0, R3, R5 ;  /* 0x0000000300027389 */ /* 0x0044e40000000005 */
[----:B0123--:R-:W-:Y:S05]  /*0a30*/  ENDCOLLECTIVE ;  /* 0x000000000000791b */ /* 0x00ffea0003800000 */
.L_x_24902:
[----:B------:R-:W-:Y:S05]  /*0a40*/  BRA `(.L_x_24903) ;  /* 0xfffffffc00607947 */ /* 0x000fea000383ffff */
.L_x_24887:
[----:B------:R-:W-:Y:S01]  /*0a50*/  BSSY B0, `(.L_x_24904) ;  /* 0x0000007000007945 */ /* 0x000fe20003800000 */
[----:B------:R-:W-:Y:S01]  /*0a60*/  IMAD.MOV.U32 R3, RZ, RZ, 0x1 ;  /* 0x00000001ff037424 */ /* 0x000fe200078e00ff */
[----:B------:R-:W-:Y:S01]  /*0a70*/  MOV R5, 0x101f ;  /* 0x0000101f00057802 */ /* 0x000fe20000000f00 */
[----:B------:R-:W-:-:S07]  /*0a80*/  IMAD.MOV.U32 R2, RZ, RZ, -0x1 ;  /* 0xffffffffff027424 */ /* 0x000fce00078e00ff */
[----:B012---:R-:W-:Y:S05]  /*0a90*/  WARPSYNC.COLLECTIVE R2, `(.L_x_24905) ;  /* 0x0000000002087348 */ /* 0x007fea0003c00000 */
[----:B--2---:R2:W3:Y:S02]  /*0aa0*/  SHFL.IDX P0, R2, R0, R3, R5 ;  /* 0x0000000300027389 */ /* 0x0044e40000000005 */
[----:B0123--:R-:W-:Y:S05]  /*0ab0*/  ENDCOLLECTIVE ;  /* 0x000000000000791b */ /* 0x00ffea0003800000 */
.L_x_24905:
[----:B------:R-:W-:Y:S05]  /*0ac0*/  BSYNC B0 ;  /* 0x0000000000007941 */ /* 0x000fea0003800000 */
.L_x_24904:
[----:B------:R-:W-:Y:S05]  /*0ad0*/  BRA `(.L_x_24906) ;  /* 0xfffffffc00447947 */ /* 0x000fea000383ffff */
.L_x_24888:
[----:B------:R-:W-:Y:S01]  /*0ae0*/  HFMA2 R5, -RZ, RZ, 0, 0.000503063201904296875 ;  /* 0x0000101fff057431 */ /* 0x000fe200000001ff */
[----:B------:R-:W-:Y:S01]  /*0af0*/  BSSY B0, `(.L_x_24907) ;  /* 0x0000006000007945 */ /* 0x000fe20003800000 */
[----:B------:R-:W-:Y:S02]  /*0b00*/  IMAD.MOV.U32 R3, RZ, RZ, 0x2 ;  /* 0x00000002ff037424 */ /* 0x000fe400078e00ff */
[----:B------:R-:W-:-:S07]  /*0b10*/  IMAD.MOV.U32 R2, RZ, RZ, -0x1 ;  /* 0xffffffffff027424 */ /* 0x000fce00078e00ff */
[----:B012---:R-:W-:Y:S05]  /*0b20*/  WARPSYNC.COLLECTIVE R2, `(.L_x_24908) ;  /* 0x0000000002087348 */ /* 0x007fea0003c00000 */
[----:B--2---:R2:W3:Y:S02]  /*0b30*/  SHFL.IDX P0, R2, R0, R3, R5 ;  /* 0x0000000300027389 */ /* 0x0044e40000000005 */
[----:B0123--:R-:W-:Y:S05]  /*0b40*/  ENDCOLLECTIVE ;  /* 0x000000000000791b */ /* 0x00ffea0003800000 */
.L_x_24908:
[----:B------:R-:W-:Y:S05]  /*0b50*/  BSYNC B0 ;  /* 0x0000000000007941 */ /* 0x000fea0003800000 */
.L_x_24907:
[----:B------:R-:W-:Y:S05]  /*0b60*/  BRA `(.L_x_24909) ;  /* 0xfffffffc00287947 */ /* 0x000fea000383ffff */
.L_x_24889:
[----:B------:R-:W-:Y:S01]  /*0b70*/  BSSY B0, `(.L_x_24910) ;  /* 0x0000007000007945 */ /* 0x000fe20003800000 */
[----:B------:R-:W-:Y:S01]  /*0b80*/  IMAD.MOV.U32 R3, RZ, RZ, 0x3 ;  /* 0x00000003ff037424 */ /* 0x000fe200078e00ff */
[----:B------:R-:W-:Y:S01]  /*0b90*/  MOV R5, 0x101f ;  /* 0x0000101f00057802 */ /* 0x000fe20000000f00 */
[----:B------:R-:W-:-:S07]  /*0ba0*/  IMAD.MOV.U32 R2, RZ, RZ, -0x1 ;  /* 0xffffffffff027424 */ /* 0x000fce00078e00ff */
[----:B012---:R-:W-:Y:S05]  /*0bb0*/  WARPSYNC.COLLECTIVE R2, `(.L_x_24911) ;  /* 0x0000000002087348 */ /* 0x007fea0003c00000 */
[----:B--2---:R2:W3:Y:S02]  /*0bc0*/  SHFL.IDX P0, R2, R0, R3, R5 ;  /* 0x0000000300027389 */ /* 0x0044e40000000005 */
[----:B0123--:R-:W-:Y:S05]  /*0bd0*/  ENDCOLLECTIVE ;  /* 0x000000000000791b */ /* 0x00ffea0003800000 */
.L_x_24911:
[----:B------:R-:W-:Y:S05]  /*0be0*/  BSYNC B0 ;  /* 0x0000000000007941 */ /* 0x000fea0003800000 */
.L_x_24910:
[----:B------:R-:W-:Y:S05]  /*0bf0*/  BRA `(.L_x_24912) ;  /* 0xfffffffc000c7947 */ /* 0x000fea000383ffff */
.L_x_24890:
[----:B------:R-:W-:Y:S01]  /*0c00*/  HFMA2 R5, -RZ, RZ, 0, 0.000503063201904296875 ;  /* 0x0000101fff057431 */ /* 0x000fe200000001ff */
[----:B------:R-:W-:Y:S01]  /*0c10*/  BSSY B0, `(.L_x_24913) ;  /* 0x0000006000007945 */ /* 0x000fe20003800000 */
[----:B------:R-:W-:Y:S02]  /*0c20*/  IMAD.MOV.U32 R3, RZ, RZ, 0x4 ;  /* 0x00000004ff037424 */ /* 0x000fe400078e00ff */
[----:B------:R-:W-:-:S07]  /*0c30*/  IMAD.MOV.U32 R2, RZ, RZ, -0x1 ;  /* 0xffffffffff027424 */ /* 0x000fce00078e00ff */
[----:B012---:R-:W-:Y:S05]  /*0c40*/  WARPSYNC.COLLECTIVE R2, `(.L_x_24914) ;  /* 0x0000000002087348 */ /* 0x007fea0003c00000 */
[----:B--2---:R2:W3:Y:S02]  /*0c50*/  SHFL.IDX P0, R2, R0, R3, R5 ;  /* 0x0000000300027389 */ /* 0x0044e40000000005 */
[----:B0123--:R-:W-:Y:S05]  /*0c60*/  ENDCOLLECTIVE ;  /* 0x000000000000791b */ /* 0x00ffea0003800000 */
.L_x_24914:
[----:B------:R-:W-:Y:S05]  /*0c70*/  BSYNC B0 ;  /* 0x0000000000007941 */ /* 0x000fea0003800000 */
.L_x_24913:
[----:B------:R-:W-:Y:S05]  /*0c80*/  BRA `(.L_x_24915) ;  /* 0xfffffff800f07947 */ /* 0x000fea000383ffff */
.L_x_24891:
[----:B------:R-:W-:Y:S01]  /*0c90*/  BSSY B0, `(.L_x_24916) ;  /* 0x0000007000007945 */ /* 0x000fe20003800000 */
[----:B------:R-:W-:Y:S01]  /*0ca0*/  IMAD.MOV.U32 R3, RZ, RZ, 0x5 ;  /* 0x00000005ff037424 */ /* 0x000fe200078e00ff */
[----:B------:R-:W-:Y:S01]  /*0cb0*/  MOV R5, 0x101f ;  /* 0x0000101f00057802 */ /* 0x000fe20000000f00 */
[----:B------:R-:W-:-:S07]  /*0cc0*/  IMAD.MOV.U32 R2, RZ, RZ, -0x1 ;  /* 0xffffffffff027424 */ /* 0x000fce00078e00ff */
[----:B012---:R-:W-:Y:S05]  /*0cd0*/  WARPSYNC.COLLECTIVE R2, `(.L_x_24917) ;  /* 0x0000000002087348 */ /* 0x007fea0003c00000 */
[----:B--2---:R2:W3:Y:S02]  /*0ce0*/  SHFL.IDX P0, R2, R0, R3, R5 ;  /* 0x0000000300027389 */ /* 0x0044e40000000005 */
[----:B0123--:R-:W-:Y:S05]  /*0cf0*/  ENDCOLLECTIVE ;  /* 0x000000000000791b */ /* 0x00ffea0003800000 */
.L_x_24917:
[----:B------:R-:W-:Y:S05]  /*0d00*/  BSYNC B0 ;  /* 0x0000000000007941 */ /* 0x000fea0003800000 */
.L_x_24916:
[----:B------:R-:W-:Y:S05]  /*0d10*/  BRA `(.L_x_24918) ;  /* 0xfffffff800d47947 */ /* 0x000fea000383ffff */
.L_x_24892:
[----:B------:R-:W-:Y:S01]  /*0d20*/  HFMA2 R5, -RZ, RZ, 0, 0.000503063201904296875 ;  /* 0x0000101fff057431 */ /* 0x000fe200000001ff */
[----:B------:R-:W-:Y:S01]  /*0d30*/  BSSY B0, `(.L_x_24919) ;  /* 0x0000006000007945 */ /* 0x000fe20003800000 */
[----:B------:R-:W-:Y:S02]  /*0d40*/  IMAD.MOV.U32 R3, RZ, RZ, 0x6 ;  /* 0x00000006ff037424 */ /* 0x000fe400078e00ff */
[----:B------:R-:W-:-:S07]  /*0d50*/  IMAD.MOV.U32 R2, RZ, RZ, -0x1 ;  /* 0xffffffffff027424 */ /* 0x000fce00078e00ff */
[----:B012---:R-:W-:Y:S05]  /*0d60*/  WARPSYNC.COLLECTIVE R2, `(.L_x_24920) ;  /* 0x0000000002087348 */ /* 0x007fea0003c00000 */
[----:B--2---:R2:W3:Y:S02]  /*0d70*/  SHFL.IDX P0, R2, R0, R3, R5 ;  /* 0x0000000300027389 */ /* 0x0044e40000000005 */
[----:B0123--:R-:W-:Y:S05]  /*0d80*/  ENDCOLLECTIVE ;  /* 0x000000000000791b */ /* 0x00ffea0003800000 */
.L_x_24920:
[----:B------:R-:W-:Y:S05]  /*0d90*/  BSYNC B0 ;  /* 0x0000000000007941 */ /* 0x000fea0003800000 */
.L_x_24919:
[----:B------:R-:W-:Y:S05]  /*0da0*/  BRA `(.L_x_24921) ;  /* 0xfffffff800b87947 */ /* 0x000fea000383ffff */
.L_x_24893:
[----:B------:R-:W-:Y:S01]  /*0db0*/  BSSY B0, `(.L_x_24922) ;  /* 0x0000007000007945 */ /* 0x000fe20003800000 */
[----:B------:R-:W-:Y:S01]  /*0dc0*/  IMAD.MOV.U32 R3, RZ, RZ, 0x7 ;  /* 0x00000007ff037424 */ /* 0x000fe200078e00ff */
[----:B------:R-:W-:Y:S01]  /*0dd0*/  MOV R5, 0x101f ;  /* 0x0000101f00057802 */ /* 0x000fe20000000f00 */
[----:B------:R-:W-:-:S07]  /*0de0*/  IMAD.MOV.U32 R2, RZ, RZ, -0x1 ;  /* 0xffffffffff027424 */ /* 0x000fce00078e00ff */
[----:B012---:R-:W-:Y:S05]  /*0df0*/  WARPSYNC.COLLECTIVE R2, `(.L_x_24923) ;  /* 0x0000000002087348 */ /* 0x007fea0003c00000 */
[----:B--2---:R2:W3:Y:S02]  /*0e00*/  SHFL.IDX P0, R2, R0, R3, R5 ;  /* 0x0000000300027389 */ /* 0x0044e40000000005 */
[----:B0123--:R-:W-:Y:S05]  /*0e10*/  ENDCOLLECTIVE ;  /* 0x000000000000791b */ /* 0x00ffea0003800000 */
.L_x_24923:
[----:B------:R-:W-:Y:S05]  /*0e20*/  BSYNC B0 ;  /* 0x0000000000007941 */ /* 0x000fea0003800000 */
.L_x_24922:
[----:B------:R-:W-:Y:S05]  /*0e30*/  BRA `(.L_x_24924) ;  /* 0xfffffff8009c7947 */ /* 0x000fea000383ffff */
.L_x_24894:
[----:B------:R-:W-:Y:S01]  /*0e40*/  HFMA2 R5, -RZ, RZ, 0, 0.000503063201904296875 ;  /* 0x0000101fff057431 */ /* 0x000fe200000001ff */
[----:B------:R-:W-:Y:S01]  /*0e50*/  BSSY B0, `(.L_x_24925) ;  /* 0x0000006000007945 */ /* 0x000fe20003800000 */
[----:B------:R-:W-:Y:S02]  /*0e60*/  IMAD.MOV.U32 R3, RZ, RZ, 0x8 ;  /* 0x00000008ff037424 */ /* 0x000fe400078e00ff */
[----:B------:R-:W-:-:S07]  /*0e70*/  IMAD.MOV.U32 R2, RZ, RZ, -0x1 ;  /* 0xffffffffff027424 */ /* 0x000fce00078e00ff */
[----:B012---:R-:W-:Y:S05]  /*0e80*/  WARPSYNC.COLLECTIVE R2, `(.L_x_24926) ;  /* 0x0000000002087348 */ /* 0x007fea0003c00000 */
[----:B--2---:R2:W3:Y:S02]  /*0e90*/  SHFL.IDX P0, R2, R0, R3, R5 ;  /* 0x0000000300027389 */ /* 0x0044e40000000005 */
[----:B0123--:R-:W-:Y:S05]  /*0ea0*/  ENDCOLLECTIVE ;  /* 0x000000000000791b */ /* 0x00ffea0003800000 */
.L_x_24926:
[----:B------:R-:W-:Y:S05]  /*0eb0*/  BSYNC B0 ;  /* 0x0000000000007941 */ /* 0x000fea0003800000 */
.L_x_24925:
[----:B------:R-:W-:Y:S05]  /*0ec0*/  BRA `(.L_x_24927) ;  /* 0xfffffff800807947 */ /* 0x000fea000383ffff */
.L_x_24895:
[----:B------:R-:W-:Y:S01]  /*0ed0*/  BSSY B0, `(.L_x_24928) ;  /* 0x0000007000007945 */ /* 0x000fe20003800000 */
[----:B------:R-:W-:Y:S01]  /*0ee0*/  IMAD.MOV.U32 R3, RZ, RZ, 0x9 ;  /* 0x00000009ff037424 */ /* 0x000fe200078e00ff */
[----:B------:R-:W-:Y:S01]  /*0ef0*/  MOV R5, 0x101f ;  /* 0x0000101f00057802 */ /* 0x000fe20000000f00 */
[----:B------:R-:W-:-:S07]  /*0f00*/  IMAD.MOV.U32 R2, RZ, RZ, -0x1 ;  /* 0xffffffffff027424 */ /* 0x000fce00078e00ff */
[----:B012---:R-:W-:Y:S05]  /*0f10*/  WARPSYNC.COLLECTIVE R2, `(.L_x_24929) ;  /* 0x0000000002087348 */ /* 0x007fea0003c00000 */
[----:B--2---:R2:W3:Y:S02]  /*0f20*/  SHFL.IDX P0, R2, R0, R3, R5 ;  /* 0x0000000300027389 */ /* 0x0044e40000000005 */
[----:B0123--:R-:W-:Y:S05]  /*0f30*/  ENDCOLLECTIVE ;  /* 0x000000000000791b */ /* 0x00ffea0003800000 */
.L_x_24929:
[----:B------:R-:W-:Y:S05]  /*0f40*/  BSYNC B0 ;  /* 0x0000000000007941 */ /* 0x000fea0003800000 */
.L_x_24928:
[----:B------:R-:W-:Y:S05]  /*0f50*/  BRA `(.L_x_24930) ;  /* 0xfffffff800647947 */ /* 0x000fea000383ffff */
.L_x_24896:
[----:B------:R-:W-:Y:S01]  /*0f60*/  HFMA2 R5, -RZ, RZ, 0, 0.000503063201904296875 ;  /* 0x0000101fff057431 */ /* 0x000fe200000001ff */
[----:B------:R-:W-:Y:S01]  /*0f70*/  BSSY B0, `(.L_x_24931) ;  /* 0x0000006000007945 */ /* 0x000fe20003800000 */
[----:B------:R-:W-:Y:S02]  /*0f80*/  IMAD.MOV.U32 R3, RZ, RZ, 0xa ;  /* 0x0000000aff037424 */ /* 0x000fe400078e00ff */
[----:B------:R-:W-:-:S07]  /*0f90*/  IMAD.MOV.U32 R2, RZ, RZ, -0x1 ;  /* 0xffffffffff027424 */ /* 0x000fce00078e00ff */
[----:B012---:R-:W-:Y:S05]  /*0fa0*/  WARPSYNC.COLLECTIVE R2, `(.L_x_24932) ;  /* 0x0000000002087348 */ /* 0x007fea0003c00000 */
[----:B--2---:R2:W3:Y:S02]  /*0fb0*/  SHFL.IDX P0, R2, R0, R3, R5 ;  /* 0x0000000300027389 */ /* 0x0044e40000000005 */
[----:B0123--:R-:W-:Y:S05]  /*0fc0*/  ENDCOLLECTIVE ;  /* 0x000000000000791b */ /* 0x00ffea0003800000 */
.L_x_24932:
[----:B------:R-:W-:Y:S05]  /*0fd0*/  BSYNC B0 ;  /* 0x0000000000007941 */ /* 0x000fea0003800000 */
.L_x_24931:
[----:B------:R-:W-:Y:S05]  /*0fe0*/  BRA `(.L_x_24933) ;  /* 0xfffffff800487947 */ /* 0x000fea000383ffff */
.L_x_24897:
[----:B------:R-:W-:Y:S01]  /*0ff0*/  BSSY B0, `(.L_x_24934) ;  /* 0x0000007000007945 */ /* 0x000fe20003800000 */
[----:B------:R-:W-:Y:S01]  /*1000*/  IMAD.MOV.U32 R3, RZ, RZ, 0xb ;  /* 0x0000000bff037424 */ /* 0x000fe200078e00ff */
[----:B------:R-:W-:Y:S01]  /*1010*/  MOV R5, 0x101f ;  /* 0x0000101f00057802 */ /* 0x000fe20000000f00 */
[----:B------:R-:W-:-:S07]  /*1020*/  IMAD.MOV.U32 R2, RZ, RZ, -0x1 ;  /* 0xffffffffff027424 */ /* 0x000fce00078e00ff */
[----:B012---:R-:W-:Y:S05]  /*1030*/  WARPSYNC.COLLECTIVE R2, `(.L_x_24935) ;  /* 0x0000000002087348 */ /* 0x007fea0003c00000 */
[----:B--2---:R2:W3:Y:S02]  /*1040*/  SHFL.IDX P0, R2, R0, R3, R5 ;  /* 0x0000000300027389 */ /* 0x0044e40000000005 */
[----:B0123--:R-:W-:Y:S05]  /*1050*/  ENDCOLLECTIVE ;  /* 0x000000000000791b */ /* 0x00ffea0003800000 */
.L_x_24935:
[----:B------:R-:W-:Y:S05]  /*1060*/  BSYNC B0 ;  /* 0x0000000000007941 */ /* 0x000fea0003800000 */
.L_x_24934:
[----:B------:R-:W-:Y:S05]  /*1070*/  BRA `(.L_x_24936) ;  /* 0xfffffff8002c7947 */ /* 0x000fea000383ffff */
.L_x_24898:
[----:B------:R-:W-:Y:S01]  /*1080*/  HFMA2 R5, -RZ, RZ, 0, 0.000503063201904296875 ;  /* 0x0000101fff057431 */ /* 0x000fe200000001ff */
[----:B------:R-:W-:Y:S01]  /*1090*/  BSSY B0, `(.L_x_24937) ;  /* 0x0000006000007945 */ /* 0x000fe20003800000 */
[----:B------:R-:W-:Y:S02]  /*10a0*/  IMAD.MOV.U32 R3, RZ, RZ, 0xc ;  /* 0x0000000cff037424 */ /* 0x000fe400078e00ff */
[----:B------:R-:W-:-:S07]  /*10b0*/  IMAD.MOV.U32 R2, RZ, RZ, -0x1 ;  /* 0xffffffffff027424 */ /* 0x000fce00078e00ff */
[----:B012---:R-:W-:Y:S05]  /*10c0*/  WARPSYNC.COLLECTIVE R2, `(.L_x_24938) ;  /* 0x0000000002087348 */ /* 0x007fea0003c00000 */
[----:B--2---:R2:W3:Y:S02]  /*10d0*/  SHFL.IDX P0, R2, R0, R3, R5 ;  /* 0x0000000300027389 */ /* 0x0044e40000000005 */
[----:B0123--:R-:W-:Y:S05]  /*10e0*/  ENDCOLLECTIVE ;  /* 0x000000000000791b */ /* 0x00ffea0003800000 */
.L_x_24938:
[----:B------:R-:W-:Y:S05]  /*10f0*/  BSYNC B0 ;  /* 0x0000000000007941 */ /* 0x000fea0003800000 */
.L_x_24937:
[----:B------:R-:W-:Y:S05]  /*1100*/  BRA `(.L_x_24939) ;  /* 0xfffffff800107947 */ /* 0x000fea000383ffff */
.L_x_24899:
[----:B------:R-:W-:Y:S01]  /*1110*/  BSSY B0, `(.L_x_24940) ;  /* 0x0000007000007945 */ /* 0x000fe20003800000 */
[----:B------:R-:W-:Y:S01]  /*1120*/  IMAD.MOV.U32 R3, RZ, RZ, 0xd ;  /* 0x0000000dff037424 */ /* 0x000fe200078e00ff */
[----:B------:R-:W-:Y:S01]  /*1130*/  MOV R5, 0x101f ;  /* 0x0000101f00057802 */ /* 0x000fe20000000f00 */
[----:B------:R-:W-:-:S07]  /*1140*/  IMAD.MOV.U32 R2, RZ, RZ, -0x1 ;  /* 0xffffffffff027424 */ /* 0x000fce00078e00ff */
[----:B012---:R-:W-:Y:S05]  /*1150*/  WARPSYNC.COLLECTIVE R2, `(.L_x_24941) ;  /* 0x0000000002087348 */ /* 0x007fea0003c00000 */
[----:B--2---:R2:W3:Y:S02]  /*1160*/  SHFL.IDX P0, R2, R0, R3, R5 ;  /* 0x0000000300027389 */ /* 0x0044e40000000005 */
[----:B0123--:R-:W-:Y:S05]  /*1170*/  ENDCOLLECTIVE ;  /* 0x000000000000791b */ /* 0x00ffea0003800000 */
.L_x_24941:
[----:B------:R-:W-:Y:S05]  /*1180*/  BSYNC B0 ;  /* 0x0000000000007941 */ /* 0x000fea0003800000 */
.L_x_24940:
[----:B------:R-:W-:Y:S05]  /*1190*/  BRA `(.L_x_24942) ;  /* 0xfffffff400f47947 */ /* 0x000fea000383ffff */
.L_x_24900:
[----:B------:R-:W-:Y:S01]  /*11a0*/  HFMA2 R5, -RZ, RZ, 0, 0.000503063201904296875 ;  /* 0x0000101fff057431 */ /* 0x000fe200000001ff */
[----:B------:R-:W-:Y:S01]  /*11b0*/  BSSY B0, `(.L_x_24943) ;  /* 0x0000006000007945 */ /* 0x000fe20003800000 */
[----:B------:R-:W-:Y:S02]  /*11c0*/  IMAD.MOV.U32 R3, RZ, RZ, 0xe ;  /* 0x0000000eff037424 */ /* 0x000fe400078e00ff */
[----:B------:R-:W-:-:S07]  /*11d0*/  IMAD.MOV.U32 R2, RZ, RZ, -0x1 ;  /* 0xffffffffff027424 */ /* 0x000fce00078e00ff */
[----:B012---:R-:W-:Y:S05]  /*11e0*/  WARPSYNC.COLLECTIVE R2, `(.L_x_24944) ;  /* 0x0000000002087348 */ /* 0x007fea0003c00000 */
[----:B--2---:R2:W3:Y:S02]  /*11f0*/  SHFL.IDX P0, R2, R0, R3, R5 ;  /* 0x0000000300027389 */ /* 0x0044e40000000005 */
[----:B0123--:R-:W-:Y:S05]  /*1200*/  ENDCOLLECTIVE ;  /* 0x000000000000791b */ /* 0x00ffea0003800000 */
.L_x_24944:
[----:B------:R-:W-:Y:S05]  /*1210*/  BSYNC B0 ;  /* 0x0000000000007941 */ /* 0x000fea0003800000 */
.L_x_24943:
[----:B------:R-:W-:Y:S05]  /*1220*/  BRA `(.L_x_24945) ;  /* 0xfffffff400d87947 */ /* 0x000fea000383ffff */
.L_x_24901:
[----:B------:R-:W-:Y:S01]  /*1230*/  BSSY B0, `(.L_x_24946) ;  /* 0x0000007000007945 */ /* 0x000fe20003800000 */
[----:B------:R-:W-:Y:S01]  /*1240*/  IMAD.MOV.U32 R3, RZ, RZ, 0xf ;  /* 0x0000000fff037424 */ /* 0x000fe200078e00ff */
[----:B------:R-:W-:Y:S01]  /*1250*/  MOV R5, 0x101f ;  /* 0x0000101f00057802 */ /* 0x000fe20000000f00 */
[----:B------:R-:W-:-:S07]  /*1260*/  IMAD.MOV.U32 R2, RZ, RZ, -0x1 ;  /* 0xffffffffff027424 */ /* 0x000fce00078e00ff */
[----:B012---:R-:W-:Y:S05]  /*1270*/  WARPSYNC.COLLECTIVE R2, `(.L_x_24947) ;  /* 0x0000000002087348 */ /* 0x007fea0003c00000 */
[----:B--2---:R2:W3:Y:S02]  /*1280*/  SHFL.IDX P0, R2, R0, R3, R5 ;  /* 0x0000000300027389 */ /* 0x0044e40000000005 */
[----:B0123--:R-:W-:Y:S05]  /*1290*/  ENDCOLLECTIVE ;  /* 0x000000000000791b */ /* 0x00ffea0003800000 */
.L_x_24947:
[----:B------:R-:W-:Y:S05]  /*12a0*/  BSYNC B0 ;  /* 0x0000000000007941 */ /* 0x000fea0003800000 */
.L_x_24946:
[----:B------:R-:W-:Y:S05]  /*12b0*/  BRA `(.L_x_24885) ;  /* 0xfffffff400bc7947 */ /* 0x000fea000383ffff */
        .weak           $__internal_476_$__cuda_sm20_div_u16
        .type           $__internal_476_$__cuda_sm20_div_u16,@function
        .size           $__internal_476_$__cuda_sm20_div_u16,(.L_x_38979 - $__internal_476_$__cuda_sm20_div_u16)
$__internal_476_$__cuda_sm20_div_u16:
        /* <DEDUP_REMOVED lines=18> */
[----:B------:R-:W-:Y:S06]  /*13e0*/  RET.REL.NODEC R2 `(_Z9cuda_gemmIiLi128ELi2ELi1ELi16ELi16ELi16ELi64ELi0ELi1EEviiiPT_S1_S1_iii) ;  /* 0xffffffec02047950 */ /* 0x000fec0003c3ffff */
.L_x_24948:
        /* <DEDUP_REMOVED lines=9> */
.L_x_38979:


//--------------------- .text._Z9cuda_gemmIiLi128ELi2ELi1ELi16ELi16ELi16ELi64ELi0ELi0EEviiiPT_S1_S1_iii --------------------------
	.section	.text._Z9cuda_gemmIiLi128ELi2ELi1ELi16ELi16ELi16ELi64ELi0ELi0EEviiiPT_S1_S1_iii,"ax",@progbits
	.align	128
        .global         _Z9cuda_gemmIiLi128ELi2ELi1ELi16ELi16ELi16ELi64ELi0ELi0EEviiiPT_S1_S1_iii
        .type           _Z9cuda_gemmIiLi128ELi2ELi1ELi16ELi16ELi16ELi64ELi0ELi0EEviiiPT_S1_S1_iii,@function
        .size           _Z9cuda_gemmIiLi128ELi2ELi1ELi16ELi16ELi16ELi64ELi0ELi0EEviiiPT_S1_S1_iii,(.L_x_38980 - _Z9cuda_gemmIiLi128ELi2ELi1ELi16ELi16ELi16ELi64ELi0ELi0EEviiiPT_S1_S1_iii)
        .other          _Z9cuda_gemmIiLi128ELi2ELi1ELi16ELi16ELi16ELi64ELi0ELi0EEviiiPT_S1_S1_iii,@"STO_CUDA_ENTRY STV_DEFAULT"
_Z9cuda_gemmIiLi128ELi2ELi1ELi16ELi16ELi16ELi64ELi0ELi0EEviiiPT_S1_S1_iii:
.text._Z9cuda_gemmIiLi128ELi2ELi1ELi16ELi16ELi16ELi64ELi0ELi0EEviiiPT_S1_S1_iii:
        /* <DEDUP_REMOVED lines=61> */
.L_x_24951:
        /* <DEDUP_REMOVED lines=25> */
.L_x_24950:
[----:B------:R-:W-:Y:S05]  /*0560*/  BSYNC.RECONVERGENT B0 ;  /* 0x0000000000007941 */ /* 0x000fea0003800200 */
.L_x_24949:
        /* <DEDUP_REMOVED lines=156> */
[----:B------:R-:W-:Y:S05]  /*0f30*/  CALL.REL.NOINC `($__internal_477_$__cuda_sm20_div_s16) ;  /* 0x0000001800d47944 */ /* 0x000fea0003c00000 */
[----:B------:R-:W0:Y:S01]  /*0f40*/  LDCU UR5, c[0x0][0x3a8] ;  /* 0x00007500ff0577ac */ /* 0x000e220008000800 */
[----:B------:R-:W-:Y:S01]  /*0f50*/  PRMT R70, R23, 0x9910, RZ ;  /* 0x0000991017467816 */ /* 0x000fe200000000ff */
[----:B0-----:R-:W-:-:S04]  /*0f60*/  UISETP.LT.AND UP0, UPT, UR5, 0x10, UPT ;  /* 0x000000100500788c */ /* 0x001fc8000bf01270 */
[----:B------:R-:W-:-:S12]  /*0f70*/  USEL UR5, UR5, 0x10, UP0 ;  /* 0x0000001005057887 */ /* 0x000fd80008000000 */
.L_x_24990:
        /* <DEDUP_REMOVED lines=15> */
.L_x_24954:
        /* <DEDUP_REMOVED lines=11> */
.L_x_24953:
[----:B------:R-:W-:Y:S05]  /*1120*/  BSYNC.RECONVERGENT B0 ;  /* 0x0000000000007941 */ /* 0x000fea0003800200 */
.L_x_24952:
        /* <DEDUP_REMOVED lines=65> */
.L_x_24989:
        /* <DEDUP_REMOVED lines=12> */
.L_x_24993:
[----:B--2---:R-:W-:-:S07]  /*1600*/  IMAD R20, R69, R20, RZ ;  /* 0x0000001445147224 */ /* 0x004fce00078e02ff */
.L_x_24957:
[----:B------:R-:W-:-:S13]  /*1610*/  ISETP.GE.AND P4, PT, R21, 0x2, PT ;  /* 0x000000021500780c */ /* 0x000fda0003f86270 */
[----:B------:R-:W-:Y:S05]  /*1620*/  @!P4 BRA `(.L_x_24959) ;  /* 0x000000000010c947 */ /* 0x000fea0003800000 */
[----:B------:R-:W-:-:S03]  /*1630*/  UMOV UR6, 0xffffffff ;  /* 0xffffffff00067882 */ /* 0x000fc60000000000 */
[----:B------:R-:W-:Y:S05]  /*1640*/  BRA.DIV UR6, `(.L_x_24960) ;  /* 0x0000000a06d87947 */ /* 0x000fea000b800000 */
[----:B------:R2:W3:Y:S02]  /*1650*/  SHFL.IDX PT, R75, R77, R50, 0x101f ;  /* 0x00101f324d4b7589 */ /* 0x0004e400000e0000 */
.L_x_24996:
[----:B0--3--:R-:W-:-:S07]  /*1660*/  IMAD R20, R58, R75, R20 ;  /* 0x0000004b3a147224 */ /* 0x009fce00078e0214 */
.L_x_24959:
[----:B------:R-:W-:-:S13]  /*1670*/  ISETP.GE.AND P3, PT, R21, 0x3, PT ;  /* 0x000000031500780c */ /* 0x000fda0003f66270 */
[----:B------:R-:W-:Y:S05]  /*1680*/  @!P3 BRA `(.L_x_24961) ;  /* 0x000000000010b947 */ /* 0x000fea0003800000 */
[----:B------:R-:W-:-:S03]  /*1690*/  UMOV UR6, 0xffffffff ;  /* 0xffffffff00067882 */ /* 0x000fc60000000000 */
[----:B------:R-:W-:Y:S05]  /*16a0*/  BRA.DIV UR6, `(.L_x_24962) ;  /* 0x0000000a06e47947 */ /* 0x000fea000b800000 */
[----:B------:R3:W4:Y:S02]  /*16b0*/  SHFL.IDX PT, R74, R77, R49, 0x101f ;  /* 0x00101f314d4a7589 */ /* 0x00072400000e0000 */
.L_x_24999:
[----:B0---4-:R-:W-:-:S07]  /*16c0*/  IMAD R20, R57, R74, R20 ;  /* 0x0000004a39147224 */ /* 0x011fce00078e0214 */
.L_x_24961:
[----:B------:R-:W-:-:S13]  /*16d0*/  ISETP.GE.AND P2, PT, R21, 0x4, PT ;  /* 0x000000041500780c */ /* 0x000fda0003f46270 */
[----:B------:R-:W-:Y:S05]  /*16e0*/  @!P2 BRA `(.L_x_24963) ;  /* 0x000000000010a947 */ /* 0x000fea0003800000 */
[----:B------:R-:W-:-:S03]  /*16f0*/  UMOV UR6, 0xffffffff ;  /* 0xffffffff00067882 */ /* 0x000fc60000000000 */
[----:B------:R-:W-:Y:S05]  /*1700*/  BRA.DIV UR6, `(.L_x_24964) ;  /* 0x0000000a06f47947 */ /* 0x000fea000b800000 */
[----:B------:R4:W0:Y:S02]  /*1710*/  SHFL.IDX PT, R75, R77, R48, 0x101f ;  /* 0x00101f304d4b7589 */ /* 0x00082400000e0000 */
.L_x_25002:
[----:B0-----:R-:W-:-:S07]  /*1720*/  IMAD R20, R56, R75, R20 ;  /* 0x0000004b38147224 */ /* 0x001fce00078e0214 */
.L_x_24963:
[----:B------:R-:W-:-:S13]  /*1730*/  ISETP.GE.AND P1, PT, R21, 0x5, PT ;  /* 0x000000051500780c */ /* 0x000fda0003f26270 */
[----:B------:R-:W-:Y:S05]  /*1740*/  @!P1 BRA `(.L_x_24965) ;  /* 0x0000000000109947 */ /* 0x000fea0003800000 */
[----:B------:R-:W-:-:S03]  /*1750*/  UMOV UR6, 0xffffffff ;  /* 0xffffffff00067882 */ /* 0x000fc60000000000 */
[----:B------:R-:W-:Y:S05]  /*1760*/  BRA.DIV UR6, `(.L_x_24966) ;  /* 0x0000000e06007947 */ /* 0x000fea000b800000 */
[----:B------:R0:W0:Y:S02]  /*1770*/  SHFL.IDX PT, R74, R77, R47, 0x101f ;  /* 0x00101f2f4d4a7589 */ /* 0x00002400000e0000 */
.L_x_25005:
[----:B0-----:R-:W-:-:S07]  /*1780*/  IMAD R20, R55, R74, R20 ;  /* 0x0000004a37147224 */ /* 0x001fce00078e0214 */
.L_x_24965:
[----:B------:R-:W-:-:S13]  /*1790*/  ISETP.GE.AND P0, PT, R21, 0x6, PT ;  /* 0x000000061500780c */ /* 0x000fda0003f06270 */
[----:B------:R-:W-:Y:S05]  /*17a0*/  @!P0 BRA `(.L_x_24967) ;  /* 0x0000000000108947 */ /* 0x000fea0003800000 */
[----:B------:R-:W-:-:S03]  /*17b0*/  UMOV UR6, 0xffffffff ;  /* 0xffffffff00067882 */ /* 0x000fc60000000000 */
[----:B------:R-:W-:Y:S05]  /*17c0*/  BRA.DIV UR6, `(.L_x_24968) ;  /* 0x0000000e06107947 */ /* 0x000fea000b800000 */
[----:B------:R0:W0:Y:S02]  /*17d0*/  SHFL.IDX PT, R75, R77, R46, 0x101f ;  /* 0x00101f2e4d4b7589 */ /* 0x00002400000e0000 */
.L_x_25008:
[----:B0-----:R-:W-:-:S07]  /*17e0*/  IMAD R20, R54, R75, R20 ;  /* 0x0000004b36147224 */ /* 0x001fce00078e0214 */
.L_x_24967:
[----:B------:R-:W-:-:S13]  /*17f0*/  ISETP.GE.AND P5, PT, R21, 0x7, PT ;  /* 0x000000071500780c */ /* 0x000fda0003fa6270 */
[----:B------:R-:W-:Y:S05]  /*1800*/  @!P5 BRA `(.L_x_24969) ;  /* 0x000000000010d947 */ /* 0x000fea0003800000 */
[----:B------:R-:W-:-:S03]  /*1810*/  UMOV UR6, 0xffffffff ;  /* 0xffffffff00067882 */ /* 0x000fc60000000000 */
[----:B------:R-:W-:Y:S05]  /*1820*/  BRA.DIV UR6, `(.L_x_24970) ;  /* 0x0000000e061c7947 */ /* 0x000fea000b800000 */
[----:B------:R0:W0:Y:S02]  /*1830*/  SHFL.IDX PT, R75, R77, R45, 0x101f ;  /* 0x00101f2d4d4b7589 */ /* 0x00002400000e0000 */
.L_x_25011:
[----:B0-----:R-:W-:-:S07]  /*1840*/  IMAD R20, R68, R75, R20 ;  /* 0x0000004b44147224 */ /* 0x001fce00078e0214 */
.L_x_24969:
[----:B------:R-:W-:-:S13]  /*1850*/  ISETP.GE.AND P5, PT, R21, 0x8, PT ;  /* 0x000000081500780c */ /* 0x000fda0003fa6270 */
[----:B------:R-:W-:Y:S05]  /*1860*/  @!P5 BRA `(.L_x_24971) ;  /* 0x000000000010d947 */ /* 0x000fea0003800000 */
[----:B------:R-:W-:-:S03]  /*1870*/  UMOV UR6, 0xffffffff ;  /* 0xffffffff00067882 */ /* 0x000fc60000000000 */
[----:B------:R-:W-:Y:S05]  /*1880*/  BRA.DIV UR6, `(.L_x_24972) ;  /* 0x0000000e06287947 */ /* 0x000fea000b800000 */
[----:B------:R0:W0:Y:S02]  /*1890*/  SHFL.IDX PT, R74, R77, R44, 0x101f ;  /* 0x00101f2c4d4a7589 */ /* 0x00002400000e0000 */
.L_x_25014:
[----:B0-----:R-:W-:-:S07]  /*18a0*/  IMAD R20, R67, R74, R20 ;  /* 0x0000004a43147224 */ /* 0x001fce00078e0214 */
.L_x_24971:
[----:B------:R-:W-:-:S13]  /*18b0*/  ISETP.GE.AND P5, PT, R21, 0x9, PT ;  /* 0x000000091500780c */ /* 0x000fda0003fa6270 */
[----:B------:R-:W-:Y:S05]  /*18c0*/  @!P5 BRA `(.L_x_24973) ;  /* 0x000000000010d947 */ /* 0x000fea0003800000 */
[----:B------:R-:W-:-:S03]  /*18d0*/  UMOV UR6, 0xffffffff ;  /* 0xffffffff00067882 */ /* 0x000fc60000000000 */
[----:B------:R-:W-:Y:S05]  /*18e0*/  BRA.DIV UR6, `(.L_x_24974) ;  /* 0x0000000e06387947 */ /* 0x000fea000b800000 */
[----:B------:R0:W0:Y:S02]  /*18f0*/  SHFL.IDX PT, R75, R77, R43, 0x101f ;  /* 0x00101f2b4d4b7589 */ /* 0x00002400000e0000 */
.L_x_25017:
[----:B0-----:R-:W-:-:S07]  /*1900*/  IMAD R20, R66, R75, R20 ;  /* 0x0000004b42147224 */ /* 0x001fce00078e0214 */
.L_x_24973:
[----:B------:R-:W-:-:S13]  /*1910*/  ISETP.GE.AND P5, PT, R21, 0xa, PT ;  /* 0x0000000a1500780c */ /* 0x000fda0003fa6270 */
[----:B------:R-:W-:Y:S05]  /*1920*/  @!P5 BRA `(.L_x_24975) ;  /* 0x000000000010d947 */ /* 0x000fea0003800000 */
[----:B------:R-:W-:-:S03]  /*1930*/  UMOV UR6, 0xffffffff ;  /* 0xffffffff00067882 */ /* 0x000fc60000000000 */
[----:B------:R-:W-:Y:S05]  /*1940*/  BRA.DIV UR6, `(.L_x_24976) ;  /* 0x0000000e06447947 */ /* 0x000fea000b800000 */
[----:B------:R0:W0:Y:S02]  /*1950*/  SHFL.IDX PT, R74, R77, R42, 0x101f ;  /* 0x00101f2a4d4a7589 */ /* 0x00002400000e0000 */
.L_x_25020:
[----:B0-----:R-:W-:-:S07]  /*1960*/  IMAD R20, R65, R74, R20 ;  /* 0x0000004a41147224 */ /* 0x001fce00078e0214 */
.L_x_24975:
[----:B------:R-:W-:-:S13]  /*1970*/  ISETP.GE.AND P5, PT, R21, 0xb, PT ;  /* 0x0000000b1500780c */ /* 0x000fda0003fa6270 */
[----:B------:R-:W-:Y:S05]  /*1980*/  @!P5 BRA `(.L_x_24977) ;  /* 0x000000000010d947 */ /* 0x000fea0003800000 */
[----:B------:R-:W-:-:S03]  /*1990*/  UMOV UR6, 0xffffffff ;  /* 0xffffffff00067882 */ /* 0x000fc60000000000 */
[----:B------:R-:W-:Y:S05]  /*19a0*/  BRA.DIV UR6, `(.L_x_24978) ;  /* 0x0000000e06547947 */ /* 0x000fea000b800000 */
[----:B------:R0:W0:Y:S02]  /*19b0*/  SHFL.IDX PT, R75, R77, R41, 0x101f ;  /* 0x00101f294d4b7589 */ /* 0x00002400000e0000 */
.L_x_25023:
[----:B0-----:R-:W-:-:S07]  /*19c0*/  IMAD R20, R64, R75, R20 ;  /* 0x0000004b40147224 */ /* 0x001fce00078e0214 */
.L_x_24977:
[----:B------:R-:W-:-:S13]  /*19d0*/  ISETP.GE.AND P5, PT, R21, 0xc, PT ;  /* 0x0000000c1500780c */ /* 0x000fda0003fa6270 */
[----:B------:R-:W-:Y:S05]  /*19e0*/  @!P5 BRA `(.L_x_24979) ;  /* 0x000000000010d947 */ /* 0x000fea0003800000 */
[----:B------:R-:W-:-:S03]  /*19f0*/  UMOV UR6, 0xffffffff ;  /* 0xffffffff00067882 */ /* 0x000fc60000000000 */
[----:B------:R-:W-:Y:S05]  /*1a00*/  BRA.DIV UR6, `(.L_x_24980) ;  /* 0x0000000e06607947 */ /* 0x000fea000b800000 */
[----:B------:R0:W0:Y:S02]  /*1a10*/  SHFL.IDX PT, R74, R77, R40, 0x101f ;  /* 0x00101f284d4a7589 */ /* 0x00002400000e0000 */
.L_x_25026:
[----:B0-----:R-:W-:-:S07]  /*1a20*/  IMAD R20, R63, R74, R20 ;  /* 0x0000004a3f147224 */ /* 0x001fce00078e0214 */
.L_x_24979:
[----:B------:R-:W-:-:S13]  /*1a30*/  ISETP.GE.AND P5, PT, R21, 0xd, PT ;  /* 0x0000000d1500780c */ /* 0x000fda0003fa6270 */
[----:B------:R-:W-:Y:S05]  /*1a40*/  @!P5 BRA `(.L_x_24981) ;  /* 0x000000000010d947 */ /* 0x000fea0003800000 */
[----:B------:R-:W-:-:S03]  /*1a50*/  UMOV UR6, 0xffffffff ;  /* 0xffffffff00067882 */ /* 0x000fc60000000000 */
[----:B------:R-:W-:Y:S05]  /*1a60*/  BRA.DIV UR6, `(.L_x_24982) ;  /* 0x0000000e06707947 */ /* 0x000fea000b800000 */
[----:B------:R0:W0:Y:S02]  /*1a70*/  SHFL.IDX PT, R75, R77, R39, 0x101f ;  /* 0x00101f274d4b7589 */ /* 0x00002400000e0000 */
.L_x_25029:
[----:B0-----:R-:W-:-:S07]  /*1a80*/  IMAD R20, R62, R75, R20 ;  /* 0x0000004b3e147224 */ /* 0x001fce00078e0214 */
.L_x_24981:
[----:B------:R-:W-:-:S13]  /*1a90*/  ISETP.GE.AND P5, PT, R21, 0xe, PT ;  /* 0x0000000e1500780c */ /* 0x000fda0003fa6270 */
[----:B------:R-:W-:Y:S05]  /*1aa0*/  @!P5 BRA `(.L_x_24983) ;  /* 0x000000000010d947 */ /* 0x000fea0003800000 */
[----:B------:R-:W-:-:S03]  /*1ab0*/  UMOV UR6, 0xffffffff ;  /* 0xffffffff00067882 */ /* 0x000fc60000000000 */
[----:B------:R-:W-:Y:S05]  /*1ac0*/  BRA.DIV UR6, `(.L_x_24984) ;  /* 0x0000000e067c7947 */ /* 0x000fea000b800000 */
[----:B------:R0:W0:Y:S02]  /*1ad0*/  SHFL.IDX PT, R74, R77, R38, 0x101f ;  /* 0x00101f264d4a7589 */ /* 0x00002400000e0000 */
.L_x_25032:
[----:B0-----:R-:W-:-:S07]  /*1ae0*/  IMAD R20, R61, R74, R20 ;  /* 0x0000004a3d147224 */ /* 0x001fce00078e0214 */
.L_x_24983:
[----:B------:R-:W-:-:S13]  /*1af0*/  ISETP.GE.AND P5, PT, R21, 0xf, PT ;  /* 0x0000000f1500780c */ /* 0x000fda0003fa6270 */
[----:B------:R-:W-:Y:S05]  /*1b00*/  @!P5 BRA `(.L_x_24985) ;  /* 0x000000000010d947 */ /* 0x000fea0003800000 */
[----:B------:R-:W-:-:S03]  /*1b10*/  UMOV UR6, 0xffffffff ;  /* 0xffffffff00067882 */ /* 0x000fc60000000000 */
[----:B------:R-:W-:Y:S05]  /*1b20*/  BRA.DIV UR6, `(.L_x_24986) ;  /* 0x0000000e068c7947 */ /* 0x000fea000b800000 */
[----:B------:R0:W0:Y:S02]  /*1b30*/  SHFL.IDX PT, R75, R77, R37, 0x101f ;  /* 0x00101f254d4b7589 */ /* 0x00002400000e0000 */
.L_x_25035:
[----:B0-----:R-:W-:-:S07]  /*1b40*/  IMAD R20, R60, R75, R20 ;  /* 0x0000004b3c147224 */ /* 0x001fce00078e0214 */
.L_x_24985:
[----:B------:R-:W-:-:S13]  /*1b50*/  ISETP.GE.AND P5, PT, R21, 0x10, PT ;  /* 0x000000101500780c */ /* 0x000fda0003fa6270 */
[----:B------:R-:W-:Y:S05]  /*1b60*/  @!P5 BRA `(.L_x_24987) ;  /* 0x000000040018d947 */ /* 0x000fea0003800000 */
[----:B------:R-:W-:-:S03]  /*1b70*/  UMOV UR6, 0xffffffff ;  /* 0xffffffff00067882 */ /* 0x000fc60000000000 */
[----:B------:R-:W-:Y:S05]  /*1b80*/  BRA.DIV UR6, `(.L_x_24988) ;  /* 0x0000000e06987947 */ /* 0x000fea000b800000 */
[----:B-1234-:R1:W2:Y:S02]  /*1b90*/  SHFL.IDX PT, R77, R77, R36, 0x101f ;  /* 0x00101f244d4d7589 */ /* 0x01e2a400000e0000 */
.L_x_25038:
[----:B0-2---:R-:W-:Y:S01]  /*1ba0*/  IMAD R20, R59, R77, R20 ;  /* 0x0000004d3b147224 */ /* 0x005fe200078e0214 */
[----:B------:R-:W-:Y:S06]  /*1bb0*/  BRA `(.L_x_24987) ;  /* 0x0000000400047947 */ /* 0x000fec0003800000 */
.L_x_24956:
        /* <DEDUP_REMOVED lines=65> */
.L_x_24987:
[----:B------:R-:W-:Y:S01]  /*1fd0*/  IMAD.IADD R71, R70, 0x1, R71 ;  /* 0x0000000146477824 */ /* 0x000fe200078e0247 */
[----:B------:R-:W-:-:S04]  /*1fe0*/  IADD3 R22, PT, PT, R20, R22, RZ ;  /* 0x0000001614167210 */ /* 0x000fc80007ffe0ff */
[----:B------:R-:W-:-:S13]  /*1ff0*/  ISETP.GE.AND P5, PT, R71, UR5, PT ;  /* 0x0000000547007c0c */ /* 0x000fda000bfa6270 */
[----:B------:R-:W-:Y:S05]  /*2000*/  @!P5 BRA `(.L_x_24989) ;  /* 0xfffffff4004cd947 */ /* 0x000fea000383ffff */
.L_x_24955:
        /* <DEDUP_REMOVED lines=16> */
.L_x_24958:
[----:B------:R-:W-:Y:S01]  /*2110*/  BSSY B0, `(.L_x_24991) ;  /* 0x0000007000007945 */ /* 0x000fe20003800000 */
[----:B------:R-:W-:Y:S01]  /*2120*/  IMAD.MOV.U32 R74, RZ, RZ, R0 ;  /* 0x000000ffff4a7224 */ /* 0x000fe200078e0000 */
[----:B------:R-:W-:Y:S01]  /*2130*/  MOV R76, 0xffffffff ;  /* 0xffffffff004c7802 */ /* 0x000fe20000000f00 */
[----:B------:R-:W-:-:S07]  /*2140*/  IMAD.MOV.U32 R75, RZ, RZ, 0x101f ;  /* 0x0000101fff4b7424 */ /* 0x000fce00078e00ff */
[----:B0-----:R-:W-:Y:S05]  /*2150*/  WARPSYNC.COLLECTIVE R76, `(.L_x_24992) ;  /* 0x000000004c087348 */ /* 0x001fea0003c00000 */
[----:B------:R1:W2:Y:S02]  /*2160*/  SHFL.IDX P5, R75, R77, R74, R75 ;  /* 0x0000004a4d4b7389 */ /* 0x0002a400000a004b */
[----:B012---:R-:W-:Y:S05]  /*2170*/  ENDCOLLECTIVE ;  /* 0x000000000000791b */ /* 0x007fea0003800000 */
.L_x_24992:
[----:B------:R-:W-:Y:S05]  /*2180*/  BSYNC B0 ;  /* 0x0000000000007941 */ /* 0x000fea0003800000 */
.L_x_24991:
[----:B------:R-:W-:Y:S01]  /*2190*/  IMAD.MOV.U32 R20, RZ, RZ, R75 ;  /* 0x000000ffff147224 */ /* 0x000fe200078e004b */
[----:B------:R-:W-:Y:S06]  /*21a0*/  BRA `(.L_x_24993) ;  /* 0xfffffff400147947 */ /* 0x000fec000383ffff */
.L_x_24960:
[----:B------:R-:W-:Y:S01]  /*21b0*/  BSSY B0, `(.L_x_24994) ;  /* 0x0000007000007945 */ /* 0x000fe20003800000 */
[----:B------:R-:W-:Y:S01]  /*21c0*/  IMAD.MOV.U32 R74, RZ, RZ, R50 ;  /* 0x000000ffff4a7224 */ /* 0x000fe200078e0032 */
[----:B------:R-:W-:Y:S01]  /*21d0*/  MOV R76, 0xffffffff ;  /* 0xffffffff004c7802 */ /* 0x000fe20000000f00 */
[----:B------:R-:W-:-:S07]  /*21e0*/  IMAD.MOV.U32 R75, RZ, RZ, 0x101f ;  /* 0x0000101fff4b7424 */ /* 0x000fce00078e00ff */
[----:B01----:R-:W-:Y:S05]  /*21f0*/  WARPSYNC.COLLECTIVE R76, `(.L_x_24995) ;  /* 0x000000004c087348 */ /* 0x003fea0003c00000 */
[----:B------:R2:W3:Y:S02]  /*2200*/  SHFL.IDX P5, R75, R77, R74, R75 ;  /* 0x0000004a4d4b7389 */ /* 0x0004e400000a004b */
[----:B0123--:R-:W-:Y:S05]  /*2210*/  ENDCOLLECTIVE ;  /* 0x000000000000791b */ /* 0x00ffea0003800000 */
.L_x_24995:
[----:B------:R-:W-:Y:S05]  /*2220*/  BSYNC B0 ;  /* 0x0000000000007941 */ /* 0x000fea0003800000 */
.L_x_24994:
[----:B------:R-:W-:Y:S05]  /*2230*/  BRA `(.L_x_24996) ;  /* 0xfffffff400087947 */ /* 0x000fea000383ffff */
.L_x_24962:
[----:B------:R-:W-:Y:S01]  /*2240*/  BSSY B0, `(.L_x_24997) ;  /* 0x0000007000007945 */ /* 0x000fe20003800000 */
[----:B------:R-:W-:Y:S02]  /*2250*/  IMAD.MOV.U32 R74, RZ, RZ, R49 ;  /* 0x000000ffff4a7224 */ /* 0x000fe400078e0031 */
[----:B------:R-:W-:Y:S02]  /*2260*/  IMAD.MOV.U32 R75, RZ, RZ, 0x101f ;  /* 0x0000101fff4b7424 */ /* 0x000fe400078e00ff */
[----:B------:R-:W-:-:S07]  /*2270*/  IMAD.MOV.U32 R76, RZ, RZ, -0x1 ;  /* 0xffffffffff4c7424 */ /* 0x000fce00078e00ff */
[----:B012---:R-:W-:Y:S05]  /*2280*/  WARPSYNC.COLLECTIVE R76, `(.L_x_24998) ;  /* 0x000000004c087348 */ /* 0x007fea0003c00000 */
[----:B------:R3:W4:Y:S02]  /*2290*/  SHFL.IDX P5, R75, R77, R74, R75 ;  /* 0x0000004a4d4b7389 */ /* 0x00072400000a004b */
[----:B01234-:R-:W-:Y:S05]  /*22a0*/  ENDCOLLECTIVE ;  /* 0x000000000000791b */ /* 0x01ffea0003800000 */
.L_x_24998:
[----:B------:R-:W-:Y:S05]  /*22b0*/  BSYNC B0 ;  /* 0x0000000000007941 */ /* 0x000fea0003800000 */
.L_x_24997:
[----:B------:R-:W-:Y:S01]  /*22c0*/  MOV R74, R75 ;  /* 0x0000004b004a7202 */ /* 0x000fe20000000f00 */
[----:B------:R-:W-:Y:S06]  /*22d0*/  BRA `(.L_x_24999) ;  /* 0xfffffff000f87947 */ /* 0x000fec000383ffff */
.L_x_24964:
[----:B------:R-:W-:Y:S01]  /*22e0*/  BSSY B0, `(.L_x_25000) ;  /* 0x0000007000007945 */ /* 0x000fe20003800000 */
[----:B------:R-:W-:Y:S02]  /*22f0*/  IMAD.MOV.U32 R74, RZ, RZ, R48 ;  /* 0x000000ffff4a7224 */ /* 0x000fe400078e0030 */
[----:B------:R-:W-:Y:S02]  /*2300*/  IMAD.MOV.U32 R75, RZ, RZ, 0x101f ;  /* 0x0000101fff4b7424 */ /* 0x000fe400078e00ff */
[----:B------:R-:W-:-:S07]  /*2310*/  IMAD.MOV.U32 R76, RZ, RZ, -0x1 ;  /* 0xffffffffff4c7424 */ /* 0x000fce00078e00ff */
[----:B0123--:R-:W-:Y:S05]  /*2320*/  WARPSYNC.COLLECTIVE R76, `(.L_x_25001) ;  /* 0x000000004c087348 */ /* 0x00ffea0003c00000 */
[----:B------:R4:W0:Y:S02]  /*2330*/  SHFL.IDX P5, R75, R77, R74, R75 ;  /* 0x0000004a4d4b7389 */ /* 0x00082400000a004b */
[----:B01234-:R-:W-:Y:S05]  /*2340*/  ENDCOLLECTIVE ;  /* 0x000000000000791b */ /* 0x01ffea0003800000 */
.L_x_25001:
[----:B------:R-:W-:Y:S05]  /*2350*/  BSYNC B0 ;  /* 0x0000000000007941 */ /* 0x000fea0003800000 */
.L_x_25000:
[----:B------:R-:W-:Y:S05]  /*2360*/  BRA `(.L_x_25002) ;  /* 0xfffffff000ec7947 */ /* 0x000fea000383ffff */
.L_x_24966:
[----:B------:R-:W-:Y:S01]  /*2370*/  BSSY B0, `(.L_x_25003) ;  /* 0x0000007000007945 */ /* 0x000fe20003800000 */
[----:B------:R-:W-:Y:S01]  /*2380*/  MOV R74, R47 ;  /* 0x0000002f004a7202 */ /* 0x000fe20000000f00 */
[----:B------:R-:W-:Y:S02]  /*2390*/  IMAD.MOV.U32 R75, RZ, RZ, 0x101f ;  /* 0x0000101fff4b7424 */ /* 0x000fe400078e00ff */
[----:B------:R-:W-:-:S07]  /*23a0*/  IMAD.MOV.U32 R76, RZ, RZ, -0x1 ;  /* 0xffffffffff4c7424 */ /* 0x000fce00078e00ff */
[----:B01234-:R-:W-:Y:S05]  /*23b0*/  WARPSYNC.COLLECTIVE R76, `(.L_x_25004) ;  /* 0x000000004c087348 */ /* 0x01ffea0003c00000 */
[----:B------:R0:W0:Y:S02]  /*23c0*/  SHFL.IDX P5, R75, R77, R74, R75 ;  /* 0x0000004a4d4b7389 */ /* 0x00002400000a004b */
[----:B01234-:R-:W-:Y:S05]  /*23d0*/  ENDCOLLECTIVE ;  /* 0x000000000000791b */ /* 0x01ffea0003800000 */
.L_x_25004:
[----:B------:R-:W-:Y:S05]  /*23e0*/  BSYNC B0 ;  /* 0x0000000000007941 */ /* 0x000fea0003800000 */
.L_x_25003:
[----:B------:R-:W-:Y:S01]  /*23f0*/  IMAD.MOV.U32 R74, RZ, RZ, R75 ;  /* 0x000000ffff4a7224 */ /* 0x000fe200078e004b */
[----:B------:R-:W-:Y:S06]  /*2400*/  BRA `(.L_x_25005) ;  /* 0xfffffff000dc7947 */ /* 0x000fec000383ffff */
.L_x_24968:
[----:B------:R-:W-:Y:S01]  /*2410*/  BSSY B0, `(.L_x_25006) ;  /* 0x0000007000007945 */ /* 0x000fe20003800000 */
[----:B------:R-:W-:Y:S01]  /*2420*/  MOV R74, R46 ;  /* 0x0000002e004a7202 */ /* 0x000fe20000000f00 */
[----:B------:R-:W-:Y:S02]  /*2430*/  IMAD.MOV.U32 R75, RZ, RZ, 0x101f ;  /* 0x0000101fff4b7424 */ /* 0x000fe400078e00ff */
[----:B------:R-:W-:-:S07]  /*2440*/  IMAD.MOV.U32 R76, RZ, RZ, -0x1 ;  /* 0xffffffffff4c7424 */ /* 0x000fce00078e00ff */
[----:B01234-:R-:W-:Y:S05]  /*2450*/  WARPSYNC.COLLECTIVE R76, `(.L_x_25007) ;  /* 0x000000004c087348 */ /* 0x01ffea0003c00000 */
[----:B------:R0:W0:Y:S02]  /*2460*/  SHFL.IDX P5, R75, R77, R74, R75 ;  /* 0x0000004a4d4b7389 */ /* 0x00002400000a004b */
[----:B01234-:R-:W-:Y:S05]  /*2470*/  ENDCOLLECTIVE ;  /* 0x000000000000791b */ /* 0x01ffea0003800000 */
.L_x_25007:
[----:B------:R-:W-:Y:S05]  /*2480*/  BSYNC B0 ;  /* 0x0000000000007941 */ /* 0x000fea0003800000 */
.L_x_25006:
[----:B------:R-:W-:Y:S05]  /*2490*/  BRA `(.L_x_25008) ;  /* 0xfffffff000d07947 */ /* 0x000fea000383ffff */
.L_x_24970:
[----:B------:R-:W-:Y:S01]  /*24a0*/  HFMA2 R75, -RZ, RZ, 0, 0.000503063201904296875 ;  /* 0x0000101fff4b7431 */ /* 0x000fe200000001ff */
[----:B------:R-:W-:Y:S01]  /*24b0*/  BSSY B0, `(.L_x_25009) ;  /* 0x0000006000007945 */ /* 0x000fe20003800000 */
[----:B------:R-:W-:Y:S02]  /*24c0*/  IMAD.MOV.U32 R74, RZ, RZ, R45 ;  /* 0x000000ffff4a7224 */ /* 0x000fe400078e002d */
[----:B------:R-:W-:-:S07]  /*24d0*/  IMAD.MOV.U32 R76, RZ, RZ, -0x1 ;  /* 0xffffffffff4c7424 */ /* 0x000fce00078e00ff */
[----:B01234-:R-:W-:Y:S05]  /*24e0*/  WARPSYNC.COLLECTIVE R76, `(.L_x_25010) ;  /* 0x000000004c087348 */ /* 0x01ffea0003c00000 */
[----:B------:R0:W0:Y:S02]  /*24f0*/  SHFL.IDX P5, R75, R77, R74, R75 ;  /* 0x0000004a4d4b7389 */ /* 0x00002400000a004b */
[----:B01234-:R-:W-:Y:S05]  /*2500*/  ENDCOLLECTIVE ;  /* 0x000000000000791b */ /* 0x01ffea0003800000 */
.L_x_25010:
[----:B------:R-:W-:Y:S05]  /*2510*/  BSYNC B0 ;  /* 0x0000000000007941 */ /* 0x000fea0003800000 */
.L_x_25009:
[----:B------:R-:W-:Y:S05]  /*2520*/  BRA `(.L_x_25011) ;  /* 0xfffffff000c47947 */ /* 0x000fea000383ffff */
.L_x_24972:
[----:B------:R-:W-:Y:S01]  /*2530*/  BSSY B0, `(.L_x_25012) ;  /* 0x0000007000007945 */ /* 0x000fe20003800000 */
[----:B------:R-:W-:Y:S01]  /*2540*/  IMAD.MOV.U32 R74, RZ, RZ, R44 ;  /* 0x000000ffff4a7224 */ /* 0x000fe200078e002c */
[----:B------:R-:W-:Y:S01]  /*2550*/  MOV R76, 0xffffffff ;  /* 0xffffffff004c7802 */ /* 0x000fe20000000f00 */
[----:B------:R-:W-:-:S07]  /*2560*/  IMAD.MOV.U32 R75, RZ, RZ, 0x101f ;  /* 0x0000101fff4b7424 */ /* 0x000fce00078e00ff */
[----:B01234-:R-:W-:Y:S05]  /*2570*/  WARPSYNC.COLLECTIVE R76, `(.L_x_25013) ;  /* 0x000000004c087348 */ /* 0x01ffea0003c00000 */
[----:B------:R0:W0:Y:S02]  /*2580*/  SHFL.IDX P5, R75, R77, R74, R75 ;  /* 0x0000004a4d4b7389 */ /* 0x00002400000a004b */
[----:B01234-:R-:W-:Y:S05]  /*2590*/  ENDCOLLECTIVE ;  /* 0x000000000000791b */ /* 0x01ffea0003800000 */
.L_x_25013:
[----:B------:R-:W-:Y:S05]  /*25a0*/  BSYNC B0 ;  /* 0x0000000000007941 */ /* 0x000fea0003800000 */
.L_x_25012:
[----:B------:R-:W-:Y:S01]  /*25b0*/  IMAD.MOV.U32 R74, RZ, RZ, R75 ;  /* 0x000000ffff4a7224 */ /* 0x000fe200078e004b */
[----:B------:R-:W-:Y:S06]  /*25c0*/  BRA `(.L_x_25014) ;  /* 0xfffffff000b47947 */ /* 0x000fec000383ffff */
.L_x_24974:
[----:B------:R-:W-:Y:S01]  /*25d0*/  BSSY B0, `(.L_x_25015) ;  /* 0x0000007000007945 */ /* 0x000fe20003800000 */
[----:B------:R-:W-:Y:S01]  /*25e0*/  IMAD.MOV.U32 R74, RZ, RZ, R43 ;  /* 0x000000ffff4a7224 */ /* 0x000fe200078e002b */
[----:B------:R-:W-:Y:S01]  /*25f0*/  MOV R76, 0xffffffff ;  /* 0xffffffff004c7802 */ /* 0x000fe20000000f00 */
[----:B------:R-:W-:-:S07]  /*2600*/  IMAD.MOV.U32 R75, RZ, RZ, 0x101f ;  /* 0x0000101fff4b7424 */ /* 0x000fce00078e00ff */
[----:B01234-:R-:W-:Y:S05]  /*2610*/  WARPSYNC.COLLECTIVE R76, `(.L_x_25016) ;  /* 0x000000004c087348 */ /* 0x01ffea0003c00000 */
[----:B------:R0:W0:Y:S02]  /*2620*/  SHFL.IDX P5, R75, R77, R74, R75 ;  /* 0x0000004a4d4b7389 */ /* 0x00002400000a004b */
[----:B01234-:R-:W-:Y:S05]  /*2630*/  ENDCOLLECTIVE ;  /* 0x000000000000791b */ /* 0x01ffea0003800000 */
.L_x_25016:
[----:B------:R-:W-:Y:S05]  /*2640*/  BSYNC B0 ;  /* 0x0000000000007941 */ /* 0x000fea0003800000 */
.L_x_25015:
[----:B------:R-:W-:Y:S05]  /*2650*/  BRA `(.L_x_25017) ;  /* 0xfffffff000a87947 */ /* 0x000fea000383ffff */
.L_x_24976:
[----:B------:R-:W-:Y:S01]  /*2660*/  BSSY B0, `(.L_x_25018) ;  /* 0x0000007000007945 */ /* 0x000fe20003800000 */
[----:B------:R-:W-:Y:S02]  /*2670*/  IMAD.MOV.U32 R74, RZ, RZ, R42 ;  /* 0x000000ffff4a7224 */ /* 0x000fe400078e002a */
[----:B------:R-:W-:Y:S02]  /*2680*/  IMAD.MOV.U32 R75, RZ, RZ, 0x101f ;  /* 0x0000101fff4b7424 */ /* 0x000fe400078e00ff */
[----:B------:R-:W-:-:S07]  /*2690*/  IMAD.MOV.U32 R76, RZ, RZ, -0x1 ;  /* 0xffffffffff4c7424 */ /* 0x000fce00078e00ff */
[----:B01234-:R-:W-:Y:S05]  /*26a0*/  WARPSYNC.COLLECTIVE R76, `(.L_x_25019) ;  /* 0x000000004c087348 */ /* 0x01ffea0003c00000 */
[----:B------:R0:W0:Y:S02]  /*26b0*/  SHFL.IDX P5, R75, R77, R74, R75 ;  /* 0x0000004a4d4b7389 */ /* 0x00002400000a004b */
[----:B01234-:R-:W-:Y:S05]  /*26c0*/  ENDCOLLECTIVE ;  /* 0x000000000000791b */ /* 0x01ffea0003800000 */
.L_x_25019:
[----:B------:R-:W-:Y:S05]  /*26d0*/  BSYNC B0 ;  /* 0x0000000000007941 */ /* 0x000fea0003800000 */
.L_x_25018:
[----:B------:R-:W-:Y:S01]  /*26e0*/  MOV R74, R75 ;  /* 0x0000004b004a7202 */ /* 0x000fe20000000f00 */
[----:B------:R-:W-:Y:S06]  /*26f0*/  BRA `(.L_x_25020) ;  /* 0xfffffff000987947 */ /* 0x000fec000383ffff */
.L_x_24978:
[----:B------:R-:W-:Y:S01]  /*2700*/  BSSY B0, `(.L_x_25021) ;  /* 0x0000007000007945 */ /* 0x000fe20003800000 */
[----:B------:R-:W-:Y:S01]  /*2710*/  IMAD.MOV.U32 R74, RZ, RZ, R41 ;  /* 0x000000ffff4a7224 */ /* 0x000fe200078e0029 */
[----:B------:R-:W-:Y:S01]  /*2720*/  MOV R76, 0xffffffff ;  /* 0xffffffff004c7802 */ /* 0x000fe20000000f00 */
[----:B------:R-:W-:-:S07]  /*2730*/  IMAD.MOV.U32 R75, RZ, RZ, 0x101f ;  /* 0x0000101fff4b7424 */ /* 0x000fce00078e00ff */
[----:B01234-:R-:W-:Y:S05]  /*2740*/  WARPSYNC.COLLECTIVE R76, `(.L_x_25022) ;  /* 0x000000004c087348 */ /* 0x01ffea0003c00000 */
[----:B------:R0:W0:Y:S02]  /*2750*/  SHFL.IDX P5, R75, R77, R74, R75 ;  /* 0x0000004a4d4b7389 */ /* 0x00002400000a004b */
[----:B01234-:R-:W-:Y:S05]  /*2760*/  ENDCOLLECTIVE ;  /* 0x000000000000791b */ /* 0x01ffea0003800000 */
.L_x_25022:
[----:B------:R-:W-:Y:S05]  /*2770*/  BSYNC B0 ;  /* 0x0000000000007941 */ /* 0x000fea0003800000 */
.L_x_25021:
[----:B------:R-:W-:Y:S05]  /*2780*/  BRA `(.L_x_25023) ;  /* 0xfffffff0008c7947 */ /* 0x000fea000383ffff */
.L_x_24980:
[----:B------:R-:W-:Y:S01]  /*2790*/  BSSY B0, `(.L_x_25024) ;  /* 0x0000007000007945 */ /* 0x000fe20003800000 */
[----:B------:R-:W-:Y:S01]  /*27a0*/  IMAD.MOV.U32 R74, RZ, RZ, R40 ;  /* 0x000000ffff4a7224 */ /* 0x000fe200078e0028 */
[----:B------:R-:W-:Y:S01]  /*27b0*/  MOV R76, 0xffffffff ;  /* 0xffffffff004c7802 */ /* 0x000fe20000000f00 */
[----:B------:R-:W-:-:S07]  /*27c0*/  IMAD.MOV.U32 R75, RZ, RZ, 0x101f ;  /* 0x0000101fff4b7424 */ /* 0x000fce00078e00ff */
[----:B01234-:R-:W-:Y:S05]  /*27d0*/  WARPSYNC.COLLECTIVE R76, `(.L_x_25025) ;  /* 0x000000004c087348 */ /* 0x01ffea0003c00000 */
[----:B------:R0:W0:Y:S02]  /*27e0*/  SHFL.IDX P5, R75, R77, R74, R75 ;  /* 0x0000004a4d4b7389 */ /* 0x00002400000a004b */
[----:B01234-:R-:W-:Y:S05]  /*27f0*/  ENDCOLLECTIVE ;  /* 0x000000000000791b */ /* 0x01ffea0003800000 */
.L_x_25025:
[----:B------:R-:W-:Y:S05]  /*2800*/  BSYNC B0 ;  /* 0x0000000000007941 */ /* 0x000fea0003800000 */
.L_x_25024:
[----:B------:R-:W-:Y:S01]  /*2810*/  IMAD.MOV.U32 R74, RZ, RZ, R75 ;  /* 0x000000ffff4a7224 */ /* 0x000fe200078e004b */
[----:B------:R-:W-:Y:S06]  /*2820*/  BRA `(.L_x_25026) ;  /* 0xfffffff0007c7947 */ /* 0x000fec000383ffff */
.L_x_24982:
[----:B------:R-:W-:Y:S01]  /*2830*/  HFMA2 R75, -RZ, RZ, 0, 0.000503063201904296875 ;  /* 0x0000101fff4b7431 */ /* 0x000fe200000001ff */
[----:B------:R-:W-:Y:S01]  /*2840*/  BSSY B0, `(.L_x_25027) ;  /* 0x0000006000007945 */ /* 0x000fe20003800000 */
[----:B------:R-:W-:Y:S02]  /*2850*/  IMAD.MOV.U32 R74, RZ, RZ, R39 ;  /* 0x000000ffff4a7224 */ /* 0x000fe400078e0027 */
[----:B------:R-:W-:-:S07]  /*2860*/  IMAD.MOV.U32 R76, RZ, RZ, -0x1 ;  /* 0xffffffffff4c7424 */ /* 0x000fce00078e00ff */
[----:B01234-:R-:W-:Y:S05]  /*2870*/  WARPSYNC.COLLECTIVE R76, `(.L_x_25028) ;  /* 0x000000004c087348 */ /* 0x01ffea0003c00000 */
[----:B------:R0:W0:Y:S02]  /*2880*/  SHFL.IDX P5, R75, R77, R74, R75 ;  /* 0x0000004a4d4b7389 */ /* 0x00002400000a004b */
[----:B01234-:R-:W-:Y:S05]  /*2890*/  ENDCOLLECTIVE ;  /* 0x000000000000791b */ /* 0x01ffea0003800000 */
.L_x_25028:
[----:B------:R-:W-:Y:S05]  /*28a0*/  BSYNC B0 ;  /* 0x0000000000007941 */ /* 0x000fea0003800000 */
.L_x_25027:
[----:B------:R-:W-:Y:S05]  /*28b0*/  BRA `(.L_x_25029) ;  /* 0xfffffff000707947 */ /* 0x000fea000383ffff */
.L_x_24984:
[----:B------:R-:W-:Y:S01]  /*28c0*/  BSSY B0, `(.L_x_25030) ;  /* 0x0000007000007945 */ /* 0x000fe20003800000 */
[----:B------:R-:W-:Y:S01]  /*28d0*/  IMAD.MOV.U32 R74, RZ, RZ, R38 ;  /* 0x000000ffff4a7224 */ /* 0x000fe200078e0026 */
[----:B------:R-:W-:Y:S01]  /*28e0*/  MOV R75, 0x101f ;  /* 0x0000101f004b7802 */ /* 0x000fe20000000f00 */
[----:B------:R-:W-:-:S07]  /*28f0*/  IMAD.MOV.U32 R76, RZ, RZ, -0x1 ;  /* 0xffffffffff4c7424 */ /* 0x000fce00078e00ff */
[----:B01234-:R-:W-:Y:S05]  /*2900*/  WARPSYNC.COLLECTIVE R76, `(.L_x_25031) ;  /* 0x000000004c087348 */ /* 0x01ffea0003c00000 */
[----:B------:R0:W0:Y:S02]  /*2910*/  SHFL.IDX P5, R75, R77, R74, R75 ;  /* 0x0000004a4d4b7389 */ /* 0x00002400000a004b */
[----:B01234-:R-:W-:Y:S05]  /*2920*/  ENDCOLLECTIVE ;  /* 0x000000000000791b */ /* 0x01ffea0003800000 */
.L_x_25031:
[----:B------:R-:W-:Y:S05]  /*2930*/  BSYNC B0 ;  /* 0x0000000000007941 */ /* 0x000fea0003800000 */
.L_x_25030:
[----:B------:R-:W-:Y:S01]  /*2940*/  IMAD.MOV.U32 R74, RZ, RZ, R75 ;  /* 0x000000ffff4a7224 */ /* 0x000fe200078e004b */
[----:B------:R-:W-:Y:S06]  /*2950*/  BRA `(.L_x_25032) ;  /* 0xfffffff000607947 */ /* 0x000fec000383ffff */
.L_x_24986:
[----:B------:R-:W-:Y:S01]  /*2960*/  BSSY B0, `(.L_x_25033) ;  /* 0x0000007000007945 */ /* 0x000fe20003800000 */
[----:B------:R-:W-:Y:S01]  /*2970*/  MOV R74, R37 ;  /* 0x00000025004a7202 */ /* 0x000fe20000000f00 */
[----:B------:R-:W-:Y:S02]  /*2980*/  IMAD.MOV.U32 R75, RZ, RZ, 0x101f ;  /* 0x0000101fff4b7424 */ /* 0x000fe400078e00ff */
[----:B------:R-:W-:-:S07]  /*2990*/  IMAD.MOV.U32 R76, RZ, RZ, -0x1 ;  /* 0xffffffffff4c7424 */ /* 0x000fce00078e00ff */
[----:B01234-:R-:W-:Y:S05]  /*29a0*/  WARPSYNC.COLLECTIVE R76, `(.L_x_25034) ;  /* 0x000000004c087348 */ /* 0x01ffea0003c00000 */
[----:B------:R0:W0:Y:S02]  /*29b0*/  SHFL.IDX P5, R75, R77, R74, R75 ;  /* 0x0000004a4d4b7389 */ /* 0x00002400000a004b */
[----:B01234-:R-:W-:Y:S05]  /*29c0*/  ENDCOLLECTIVE ;  /* 0x000000000000791b */ /* 0x01ffea0003800000 */
.L_x_25034:
[----:B------:R-:W-:Y:S05]  /*29d0*/  BSYNC B0 ;  /* 0x0000000000007941 */ /* 0x000fea0003800000 */
.L_x_25033:
[----:B------:R-:W-:Y:S05]  /*29e0*/  BRA `(.L_x_25035) ;  /* 0xfffffff000547947 */ /* 0x000fea000383ffff */
.L_x_24988:
[----:B------:R-:W-:Y:S01]  /*29f0*/  BSSY B0, `(.L_x_25036) ;  /* 0x0000007000007945 */ /* 0x000fe20003800000 */
[----:B------:R-:W-:Y:S01]  /*2a00*/  MOV R74, R36 ;  /* 0x00000024004a7202 */ /* 0x000fe20000000f00 */
[----:B------:R-:W-:Y:S02]  /*2a10*/  IMAD.MOV.U32 R75, RZ, RZ, 0x101f ;  /* 0x0000101fff4b7424 */ /* 0x000fe400078e00ff */
[----:B------:R-:W-:-:S07]  /*2a20*/  IMAD.MOV.U32 R76, RZ, RZ, -0x1 ;  /* 0xffffffffff4c7424 */ /* 0x000fce00078e00ff */
[----:B01234-:R-:W-:Y:S05]  /*2a30*/  WARPSYNC.COLLECTIVE R76, `(.L_x_25037) ;  /* 0x000000004c087348 */ /* 0x01ffea0003c00000 */
[----:B------:R0:W0:Y:S02]  /*2a40*/  SHFL.IDX P5, R75, R77, R74, R75 ;  /* 0x0000004a4d4b7389 */ /* 0x00002400000a004b */
[----:B01234-:R-:W-:Y:S05]  /*2a50*/  ENDCOLLECTIVE ;  /* 0x000000000000791b */ /* 0x01ffea0003800000 */
.L_x_25037:
[----:B------:R-:W-:Y:S05]  /*2a60*/  BSYNC B0 ;  /* 0x0000000000007941 */ /* 0x000fea0003800000 */
.L_x_25036:
[----:B------:R-:W-:Y:S01]  /*2a70*/  MOV R77, R75 ;  /* 0x0000004b004d7202 */ /* 0x000fe20000000f00 */
[----:B------:R-:W-:Y:S06]  /*2a80*/  BRA `(.L_x_25038) ;  /* 0xfffffff000447947 */ /* 0x000fec000383ffff */
        .weak           $__internal_477_$__cuda_sm20_div_s16
        .type           $__internal_477_$__cuda_sm20_div_s16,@function
        .size           $__internal_477_$__cuda_sm20_div_s16,(.L_x_38980 - $__internal_477_$__cuda_sm20_div_s16)
$__internal_477_$__cuda_sm20_div_s16:
        /* <DEDUP_REMOVED lines=23> */
[----:B------:R-:W-:Y:S05]  /*2c00*/  RET.REL.NODEC R20 `(_Z9cuda_gemmIiLi128ELi2ELi1ELi16ELi16ELi16ELi64ELi0ELi0EEviiiPT_S1_S1_iii) ;  /* 0xffffffd014fc7950 */ /* 0x000fea0003c3ffff */
.L_x_25039:
        /* <DEDUP_REMOVED lines=15> */
.L_x_38980:


//--------------------- .text._Z9cuda_gemmIiLi128ELi2ELi1ELi16ELi8ELi8ELi64ELi1ELi1EEviiiPT_S1_S1_iii --------------------------
	.section	.text._Z9cuda_gemmIiLi128ELi2ELi1ELi16ELi8ELi8ELi64ELi1ELi1EEviiiPT_S1_S1_iii,"ax",@progbits
	.align	128
        .global         _Z9cuda_gemmIiLi128ELi2ELi1ELi16ELi8ELi8ELi64ELi1ELi1EEviiiPT_S1_S1_iii
        .type           _Z9cuda_gemmIiLi128ELi2ELi1ELi16ELi8ELi8ELi64ELi1ELi1EEviiiPT_S1_S1_iii,@function
        .size           _Z9cuda_gemmIiLi128ELi2ELi1ELi16ELi8ELi8ELi64ELi1ELi1EEviiiPT_S1_S1_iii,(.L_x_39735 - _Z9cuda_gemmIiLi128ELi2ELi1ELi16ELi8ELi8ELi64ELi1ELi1EEviiiPT_S1_S1_iii)
        .other          _Z9cuda_gemmIiLi128ELi2ELi1ELi16ELi8ELi8ELi64ELi1ELi1EEviiiPT_S1_S1_iii,@"STO_CUDA_ENTRY STV_DEFAULT"
_Z9cuda_gemmIiLi128ELi2ELi1ELi16ELi8ELi8ELi64ELi1ELi1EEviiiPT_S1_S1_iii:
.text._Z9cuda_gemmIiLi128ELi2ELi1ELi16ELi8ELi8ELi64ELi1ELi1EEviiiPT_S1_S1_iii:
        /* <DEDUP_REMOVED lines=46> */
.L_x_25044:
        /* <DEDUP_REMOVED lines=12> */
.L_x_25043:
[----:B------:R-:W-:Y:S05]  /*03a0*/  BSYNC.RECONVERGENT B1 ;  /* 0x0000000000017941 */ /* 0x000fea0003800200 */
.L_x_25042:
        /* <DEDUP_REMOVED lines=8> */
.L_x_25045:
        /* <DEDUP_REMOVED lines=39> */
.L_x_25041:
[----:B------:R-:W-:Y:S05]  /*06a0*/  BSYNC.RECONVERGENT B0 ;  /* 0x0000000000007941 */ /* 0x000fea0003800200 */
.L_x_25040:
        /* <DEDUP_REMOVED lines=18> */
.L_x_25048:
[----:B------:R0:W3:Y:S01]  /*07d0*/  LDG.E.128 R8, desc[UR6][R2.64] ;  /* 0x0000000602087981 */ /* 0x0000e2000c1e1d00 */
[----:B--2---:R-:W-:-:S04]  /*07e0*/  LEA R4, R7, R4, 0x2 ;  /* 0x0000000407047211 */ /* 0x004fc800078e10ff */
[----:B------:R-:W-:Y:S01]  /*07f0*/  ISETP.GE.U32.AND P0, PT, R4, 0x10, PT ;  /* 0x000000100400780c */ /* 0x000fe20003f06070 */
[C---:B0-----:R-:W-:Y:S01]  /*0800*/  IMAD.WIDE.U32 R2, R7.reuse, 0x10, R2 ;  /* 0x0000001007027825 */ /* 0x041fe200078e0002 */
[----:B---3--:R0:W-:Y:S03]  /*0810*/  STS.128 [R5], R8 ;  /* 0x0000000805007388 */ /* 0x0081e60000000c00 */
[----:B0-----:R-:W-:-:S08]  /*0820*/  IMAD R5, R7, 0x10, R5 ;  /* 0x0000001007057824 */ /* 0x001fd000078e0205 */
[----:B------:R-:W-:Y:S05]  /*0830*/  @!P0 BRA `(.L_x_25048) ;  /* 0xfffffffc00e48947 */ /* 0x000fea000383ffff */
.L_x_25047:
[----:B------:R-:W-:Y:S05]  /*0840*/  BSYNC.RECONVERGENT B0 ;  /* 0x0000000000007941 */ /* 0x000fea0003800200 */
.L_x_25046:
        /* <DEDUP_REMOVED lines=18> */
.L_x_25059:
[----:B------:R-:W-:-:S03]  /*0970*/  UMOV UR4, 0xffffffff ;  /* 0xffffffff00047882 */ /* 0x000fc60000000000 */
[----:B------:R-:W-:Y:S05]  /*0980*/  BRA.DIV UR4, `(.L_x_25051) ;  /* 0x00000002046c7947 */ /* 0x000fea000b800000 */
.L_x_25062:
[----:B------:R-:W-:Y:S01]  /*0990*/  UMOV UR4, 0xffffffff ;  /* 0xffffffff00047882 */ /* 0x000fe20000000000 */
[----:B------:R-:W-:Y:S02]  /*09a0*/  LOP3.LUT R3, R0, 0x4, RZ, 0xfc, !PT ;  /* 0x0000000400037812 */ /* 0x000fe400078efcff */
[----:B------:R-:W-:Y:S05]  /*09b0*/  BRA.DIV UR4, `(.L_x_25052) ;  /* 0x0000000204847947 */ /* 0x000fea000b800000 */
.L_x_25065:
[----:B------:R-:W-:Y:S01]  /*09c0*/  UMOV UR4, 0xffffffff ;  /* 0xffffffff00047882 */ /* 0x000fe20000000000 */
[----:B------:R-:W-:Y:S02]  /*09d0*/  VIADD R4, R0, 0x5 ;  /* 0x0000000500047836 */ /* 0x000fe40000000000 */
[----:B------:R-:W-:Y:S05]  /*09e0*/  BRA.DIV UR4, `(.L_x_25053) ;  /* 0x00000002049c7947 */ /* 0x000fea000b800000 */
.L_x_25068:
[----:B------:R-:W-:Y:S01]  /*09f0*/  UMOV UR4, 0xffffffff ;  /* 0xffffffff00047882 */ /* 0x000fe20000000000 */
[----:B------:R-:W-:Y:S02]  /*0a00*/  LOP3.LUT R5, R0, 0x6, RZ, 0xfc, !PT ;  /* 0x0000000600057812 */ /* 0x000fe400078efcff */
[----:B------:R-:W-:Y:S05]  /*0a10*/  BRA.DIV UR4, `(.L_x_25054) ;  /* 0x0000000204b47947 */ /* 0x000fea000b800000 */
.L_x_25071:
[----:B------:R-:W-:Y:S01]  /*0a20*/  UMOV UR4, 0xffffffff ;  /* 0xffffffff00047882 */ /* 0x000fe20000000000 */
[----:B------:R-:W-:Y:S02]  /*0a30*/  VIADD R0, R0, 0xffffffff ;  /* 0xffffffff00007836 */ /* 0x000fe40000000000 */
[----:B------:R-:W-:Y:S05]  /*0a40*/  BRA.DIV UR4, `(.L_x_25055) ;  /* 0x0000000204cc7947 */ /* 0x000fea000b800000 */
.L_x_25074:
[----:B------:R-:W-:-:S03]  /*0a50*/  UMOV UR4, 0xffffffff ;  /* 0xffffffff00047882 */ /* 0x000fc60000000000 */
[----:B------:R-:W-:Y:S05]  /*0a60*/  BRA.DIV UR4, `(.L_x_25056) ;  /* 0x0000000204e87947 */ /* 0x000fea000b800000 */
.L_x_25077:
[----:B------:R-:W-:Y:S01]  /*0a70*/  UMOV UR4, 0xffffffff ;  /* 0xffffffff00047882 */ /* 0x000fe20000000000 */
[----:B------:R-:W-:Y:S02]  /*0a80*/  LOP3.LUT R0, R0, 0x7, RZ, 0xc0, !PT ;  /* 0x0000000700007812 */ /* 0x000fe400078ec0ff */
[----:B------:R-:W-:Y:S05]  /*0a90*/  BRA.DIV UR4, `(.L_x_25057) ;  /* 0x0000000604007947 */ /* 0x000fea000b800000 */
.L_x_25049:
[----:B------:R-:W-:Y:S05]  /*0aa0*/  WARPSYNC.ALL ;  /* 0x0000000000007948 */ /* 0x000fea0003800000 */
[----:B------:R-:W-:Y:S06]  /*0ab0*/  BAR.SYNC.DEFER_BLOCKING 0x0 ;  /* 0x0000000000007b1d */ /* 0x000fec0000010000 */
[----:B------:R-:W-:Y:S05]  /*0ac0*/  EXIT ;  /* 0x000000000000794d */ /* 0x000fea0003800000 */
.L_x_25050:
[----:B------:R-:W-:Y:S01]  /*0ad0*/  IMAD.MOV.U32 R6, RZ, RZ, -0x1 ;  /* 0xffffffffff067424 */ /* 0x000fe200078e00ff */
[----:B------:R-:W-:Y:S01]  /*0ae0*/  MOV R7, R0 ;  /* 0x0000000000077202 */ /* 0x000fe20000000f00 */
[----:B------:R-:W-:-:S07]  /*0af0*/  IMAD.MOV.U32 R9, RZ, RZ, 0x181f ;  /* 0x0000181fff097424 */ /* 0x000fce00078e00ff */
[----:B0-----:R-:W-:Y:S05]  /*0b00*/  WARPSYNC.COLLECTIVE R6, `(.L_x_25058) ;  /* 0x0000000006087348 */ /* 0x001fea0003c00000 */
[----:B0-----:R0:W1:Y:S02]  /*0b10*/  SHFL.IDX P0, R6, R2, R7, R9 ;  /* 0x0000000702067389 */ /* 0x0010640000000009 */
[----:B01----:R-:W-:Y:S05]  /*0b20*/  ENDCOLLECTIVE ;  /* 0x000000000000791b */ /* 0x003fea0003800000 */
.L_x_25058:
[----:B------:R-:W-:Y:S05]  /*0b30*/  BRA `(.L_x_25059) ;  /* 0xfffffffc008c7947 */ /* 0x000fea000383ffff */
.L_x_25051:
[----:B------:R-:W-:Y:S01]  /*0b40*/  HFMA2 R9, -RZ, RZ, 0, 0.0020122528076171875 ;  /* 0x0000181fff097431 */ /* 0x000fe200000001ff */
[----:B------:R-:W-:Y:S01]  /*0b50*/  BSSY B0, `(.L_x_25060) ;  /* 0x0000006000007945 */ /* 0x000fe20003800000 */
[----:B------:R-:W-:Y:S02]  /*0b60*/  IMAD.MOV.U32 R7, RZ, RZ, R3 ;  /* 0x000000ffff077224 */ /* 0x000fe400078e0003 */
[----:B------:R-:W-:-:S07]  /*0b70*/  IMAD.MOV.U32 R6, RZ, RZ, -0x1 ;  /* 0xffffffffff067424 */ /* 0x000fce00078e00ff */
[----:B0-----:R-:W-:Y:S05]  /*0b80*/  WARPSYNC.COLLECTIVE R6, `(.L_x_25061) ;  /* 0x0000000006087348 */ /* 0x001fea0003c00000 */
[----:B0-----:R0:W1:Y:S02]  /*0b90*/  SHFL.IDX P0, R6, R2, R7, R9 ;  /* 0x0000000702067389 */ /* 0x0010640000000009 */
[----:B01----:R-:W-:Y:S05]  /*0ba0*/  ENDCOLLECTIVE ;  /* 0x000000000000791b */ /* 0x003fea0003800000 */
.L_x_25061:
[----:B------:R-:W-:Y:S05]  /*0bb0*/  BSYNC B0 ;  /* 0x0000000000007941 */ /* 0x000fea0003800000 */
.L_x_25060:
[----:B------:R-:W-:Y:S05]  /*0bc0*/  BRA `(.L_x_25062) ;  /* 0xfffffffc00707947 */ /* 0x000fea000383ffff */
.L_x_25052:
[----:B------:R-:W-:Y:S01]  /*0bd0*/  BSSY B0, `(.L_x_25063) ;  /* 0x0000007000007945 */ /* 0x000fe20003800000 */
[----:B------:R-:W-:Y:S01]  /*0be0*/  IMAD.MOV.U32 R7, RZ, RZ, R4 ;  /* 0x000000ffff077224 */ /* 0x000fe200078e0004 */
[----:B------:R-:W-:Y:S01]  /*0bf0*/  MOV R6, 0xffffffff ;  /* 0xffffffff00067802 */ /* 0x000fe20000000f00 */
[----:B------:R-:W-:-:S07]  /*0c00*/  IMAD.MOV.U32 R9, RZ, RZ, 0x181f ;  /* 0x0000181fff097424 */ /* 0x000fce00078e00ff */
[----:B0-----:R-:W-:Y:S05]  /*0c10*/  WARPSYNC.COLLECTIVE R6, `(.L_x_25064) ;  /* 0x0000000006087348 */ /* 0x001fea0003c00000 */
[----:B0-----:R0:W1:Y:S02]  /*0c20*/  SHFL.IDX P0, R6, R2, R7, R9 ;  /* 0x0000000702067389 */ /* 0x0010640000000009 */
[----:B01----:R-:W-:Y:S05]  /*0c30*/  ENDCOLLECTIVE ;  /* 0x000000000000791b */ /* 0x003fea0003800000 */
.L_x_25064:
[----:B------:R-:W-:Y:S05]  /*0c40*/  BSYNC B0 ;  /* 0x0000000000007941 */ /* 0x000fea0003800000 */
.L_x_25063:
[----:B------:R-:W-:Y:S05]  /*0c50*/  BRA `(.L_x_25065) ;  /* 0xfffffffc00587947 */ /* 0x000fea000383ffff */
.L_x_25053:
[----:B------:R-:W-:Y:S01]  /*0c60*/  BSSY B0, `(.L_x_25066) ;  /* 0x0000007000007945 */ /* 0x000fe20003800000 */
[----:B------:R-:W-:Y:S02]  /*0c70*/  IMAD.MOV.U32 R7, RZ, RZ, R5 ;  /* 0x000000ffff077224 */ /* 0x000fe400078e0005 */
[----:B------:R-:W-:Y:S02]  /*0c80*/  IMAD.MOV.U32 R9, RZ, RZ, 0x181f ;  /* 0x0000181fff097424 */ /* 0x000fe400078e00ff */
[----:B------:R-:W-:-:S07]  /*0c90*/  IMAD.MOV.U32 R6, RZ, RZ, -0x1 ;  /* 0xffffffffff067424 */ /* 0x000fce00078e00ff */
[----:B0-----:R-:W-:Y:S05]  /*0ca0*/  WARPSYNC.COLLECTIVE R6, `(.L_x_25067) ;  /* 0x0000000006087348 */ /* 0x001fea0003c00000 */
[----:B0-----:R0:W1:Y:S02]  /*0cb0*/  SHFL.IDX P0, R6, R2, R7, R9 ;  /* 0x0000000702067389 */ /* 0x0010640000000009 */
[----:B01----:R-:W-:Y:S05]  /*0cc0*/  ENDCOLLECTIVE ;  /* 0x000000000000791b */ /* 0x003fea0003800000 */
.L_x_25067:
[----:B------:R-:W-:Y:S05]  /*0cd0*/  BSYNC B0 ;  /* 0x0000000000007941 */ /* 0x000fea0003800000 */
.L_x_25066:
[----:B------:R-:W-:Y:S05]  /*0ce0*/  BRA `(.L_x_25068) ;  /* 0xfffffffc00407947 */ /* 0x000fea000383ffff */
.L_x_25054:
[----:B------:R-:W-:Y:S01]  /*0cf0*/  BSSY B0, `(.L_x_25069) ;  /* 0x0000007000007945 */ /* 0x000fe20003800000 */
[----:B------:R-:W-:Y:S01]  /*0d00*/  MOV R7, R3 ;  /* 0x0000000300077202 */ /* 0x000fe20000000f00 */
[----:B------:R-:W-:Y:S02]  /*0d10*/  IMAD.MOV.U32 R9, RZ, RZ, 0x181f ;  /* 0x0000181fff097424 */ /* 0x000fe400078e00ff */
[----:B------:R-:W-:-:S07]  /*0d20*/  IMAD.MOV.U32 R6, RZ, RZ, -0x1 ;  /* 0xffffffffff067424 */ /* 0x000fce00078e00ff */
[----:B0-----:R-:W-:Y:S05]  /*0d30*/  WARPSYNC.COLLECTIVE R6, `(.L_x_25070) ;  /* 0x0000000006087348 */ /* 0x001fea0003c00000 */
[----:B0-----:R0:W1:Y:S02]  /*0d40*/  SHFL.IDX P0, R6, R2, R7, R9 ;  /* 0x0000000702067389 */ /* 0x0010640000000009 */
[----:B01----:R-:W-:Y:S05]  /*0d50*/  ENDCOLLECTIVE ;  /* 0x000000000000791b */ /* 0x003fea0003800000 */
.L_x_25070:
[----:B------:R-:W-:Y:S05]  /*0d60*/  BSYNC B0 ;  /* 0x0000000000007941 */ /* 0x000fea0003800000 */
.L_x_25069:
[----:B------:R-:W-:Y:S05]  /*0d70*/  BRA `(.L_x_25071) ;  /* 0xfffffffc00287947 */ /* 0x000fea000383ffff */
.L_x_25055:
[----:B------:R-:W-:Y:S01]  /*0d80*/  HFMA2 R9, -RZ, RZ, 0, 0.0020122528076171875 ;  /* 0x0000181fff097431 */ /* 0x000fe200000001ff */
[----:B------:R-:W-:Y:S01]  /*0d90*/  BSSY B0, `(.L_x_25072) ;  /* 0x0000006000007945 */ /* 0x000fe20003800000 */
[----:B------:R-:W-:Y:S02]  /*0da0*/  IMAD.MOV.U32 R7, RZ, RZ, R4 ;  /* 0x000000ffff077224 */ /* 0x000fe400078e0004 */
[----:B------:R-:W-:-:S07]  /*0db0*/  IMAD.MOV.U32 R6, RZ, RZ, -0x1 ;  /* 0xffffffffff067424 */ /* 0x000fce00078e00ff */
[----:B0-----:R-:W-:Y:S05]  /*0dc0*/  WARPSYNC.COLLECTIVE R6, `(.L_x_25073) ;  /* 0x0000000006087348 */ /* 0x001fea0003c00000 */
[----:B0-----:R0:W1:Y:S02]  /*0dd0*/  SHFL.IDX P0, R6, R2, R7, R9 ;  /* 0x0000000702067389 */ /* 0x0010640000000009 */
[----:B01----:R-:W-:Y:S05]  /*0de0*/  ENDCOLLECTIVE ;  /* 0x000000000000791b */ /* 0x003fea0003800000 */
.L_x_25073:
[----:B------:R-:W-:Y:S05]  /*0df0*/  BSYNC B0 ;  /* 0x0000000000007941 */ /* 0x000fea0003800000 */
.L_x_25072:
[----:B------:R-:W-:Y:S05]  /*0e00*/  BRA `(.L_x_25074) ;  /* 0xfffffffc00107947 */ /* 0x000fea000383ffff */
.L_x_25056:
[----:B------:R-:W-:Y:S01]  /*0e10*/  BSSY B0, `(.L_x_25075) ;  /* 0x0000007000007945 */ /* 0x000fe20003800000 */
[----:B------:R-:W-:Y:S01]  /*0e20*/  IMAD.MOV.U32 R7, RZ, RZ, R5 ;  /* 0x000000ffff077224 */ /* 0x000fe200078e0005 */
[----:B------:R-:W-:Y:S01]  /*0e30*/  MOV R9, 0x181f ;  /* 0x0000181f00097802 */ /* 0x000fe20000000f00 */
[----:B------:R-:W-:-:S07]  /*0e40*/  IMAD.MOV.U32 R6, RZ, RZ, -0x1 ;  /* 0xffffffffff067424 */ /* 0x000fce00078e00ff */
[----:B0-----:R-:W-:Y:S05]  /*0e50*/  WARPSYNC.COLLECTIVE R6, `(.L_x_25076) ;  /* 0x0000000006087348 */ /* 0x001fea0003c00000 */
[----:B0-----:R0:W1:Y:S02]  /*0e60*/  SHFL.IDX P0, R6, R2, R7, R9 ;  /* 0x0000000702067389 */ /* 0x0010640000000009 */
[----:B01----:R-:W-:Y:S05]  /*0e70*/  ENDCOLLECTIVE ;  /* 0x000000000000791b */ /* 0x003fea0003800000 */
.L_x_25076:
[----:B------:R-:W-:Y:S05]  /*0e80*/  BSYNC B0 ;  /* 0x0000000000007941 */ /* 0x000fea0003800000 */
.L_x_25075:
[----:B------:R-:W-:Y:S05]  /*0e90*/  BRA `(.L_x_25077) ;  /* 0xfffffff800f47947 */ /* 0x000fea000383ffff */
.L_x_25057:
[----:B------:R-:W-:Y:S01]  /*0ea0*/  HFMA2 R9, -RZ, RZ, 0, 0.0020122528076171875 ;  /* 0x0000181fff097431 */ /* 0x000fe200000001ff */
[----:B------:R-:W-:Y:S01]  /*0eb0*/  BSSY B0, `(.L_x_25078) ;  /* 0x0000006000007945 */ /* 0x000fe20003800000 */
[----:B------:R-:W-:Y:S02]  /*0ec0*/  IMAD.MOV.U32 R7, RZ, RZ, R0 ;  /* 0x000000ffff077224 */ /* 0x000fe400078e0000 */
[----:B------:R-:W-:-:S07]  /*0ed0*/  IMAD.MOV.U32 R6, RZ, RZ, -0x1 ;  /* 0xffffffffff067424 */ /* 0x000fce00078e00ff */
[----:B0-----:R-:W-:Y:S05]  /*0ee0*/  WARPSYNC.COLLECTIVE R6, `(.L_x_25079) ;  /* 0x0000000006087348 */ /* 0x001fea0003c00000 */
[----:B0-----:R0:W1:Y:S02]  /*0ef0*/  SHFL.IDX P0, R6, R2, R7, R9 ;  /* 0x0000000702067389 */ /* 0x0010640000000009 */
[----:B01----:R-:W-:Y:S05]  /*0f00*/  ENDCOLLECTIVE ;  /* 0x000000000000791b */ /* 0x003fea0003800000 */
.L_x_25079:
[----:B------:R-:W-:Y:S05]  /*0f10*/  BSYNC B0 ;  /* 0x0000000000007941 */ /* 0x000fea0003800000 */
.L_x_25078:
[----:B------:R-:W-:Y:S05]  /*0f20*/  BRA `(.L_x_25049) ;  /* 0xfffffff800dc7947 */ /* 0x000fea000383ffff */
.L_x_25080:
        /* <DEDUP_REMOVED lines=13> */
.L_x_39735:


//--------------------- .text._Z9cuda_gemmIiLi128ELi2ELi1ELi16ELi8ELi8ELi64ELi1ELi0EEviiiPT_S1_S1_iii --------------------------
	.section	.text._Z9cuda_gemmIiLi128ELi2ELi1ELi16ELi8ELi8ELi64ELi1ELi0EEviiiPT_S1_S1_iii,"ax",@progbits
	.align	128
        .global         _Z9cuda_gemmIiLi128ELi2ELi1ELi16ELi8ELi8ELi64ELi1ELi0EEviiiPT_S1_S1_iii
        .type           _Z9cuda_gemmIiLi128ELi2ELi1ELi16ELi8ELi8ELi64ELi1ELi0EEviiiPT_S1_S1_iii,@function
        .size           _Z9cuda_gemmIiLi128ELi2ELi1ELi16ELi8ELi8ELi64ELi1ELi0EEviiiPT_S1_S1_iii,(.L_x_38981 - _Z9cuda_gemmIiLi128ELi2ELi1ELi16ELi8ELi8ELi64ELi1ELi0EEviiiPT_S1_S1_iii)
        .other          _Z9cuda_gemmIiLi128ELi2ELi1ELi16ELi8ELi8ELi64ELi1ELi0EEviiiPT_S1_S1_iii,@"STO_CUDA_ENTRY STV_DEFAULT"
_Z9cuda_gemmIiLi128ELi2ELi1ELi16ELi8ELi8ELi64ELi1ELi0EEviiiPT_S1_S1_iii:
.text._Z9cuda_gemmIiLi128ELi2ELi1ELi16ELi8ELi8ELi64ELi1ELi0EEviiiPT_S1_S1_iii:
        /* <DEDUP_REMOVED lines=36> */
.L_x_25083:
        /* <DEDUP_REMOVED lines=25> */
.L_x_25082:
[----:B------:R-:W-:Y:S05]  /*03d0*/  BSYNC.RECONVERGENT B0 ;  /* 0x0000000000007941 */ /* 0x000fea0003800200 */
.L_x_25081:
        /* <DEDUP_REMOVED lines=121> */
[----:B0-----:R-:W-:Y:S05]  /*0b70*/  CALL.REL.NOINC `($__internal_478_$__cuda_sm20_div_s16) ;  /* 0x0000000c00d87944 */ /* 0x001fea0003c00000 */
[----:B------:R-:W0:Y:S01]  /*0b80*/  LDCU UR6, c[0x0][0x3a8] ;  /* 0x00007500ff0677ac */ /* 0x000e220008000800 */
[----:B------:R-:W-:Y:S02]  /*0b90*/  UPRMT UR7, UR5, 0x9910, URZ ;  /* 0x0000991005077896 */ /* 0x000fe400080000ff */
[----:B0-----:R-:W-:-:S04]  /*0ba0*/  UISETP.LT.AND UP0, UPT, UR6, 0x8, UPT ;  /* 0x000000080600788c */ /* 0x001fc8000bf01270 */
[----:B------:R-:W-:-:S03]  /*0bb0*/  USEL UR5, UR6, 0x8, UP0 ;  /* 0x0000000806057887 */ /* 0x000fc60008000000 */
[----:B------:R-:W-:-:S09]  /*0bc0*/  UMOV UR6, UR7 ;  /* 0x0000000700067c82 */ /* 0x000fd20008000000 */
.L_x_25106:
        /* <DEDUP_REMOVED lines=11> */
.L_x_25086:
        /* <DEDUP_REMOVED lines=9> */
.L_x_25085:
[----:B------:R-:W-:Y:S05]  /*0d10*/  BSYNC.RECONVERGENT B0 ;  /* 0x0000000000007941 */ /* 0x000fea0003800200 */
.L_x_25084:
        /* <DEDUP_REMOVED lines=40> */
.L_x_25105:
        /* <DEDUP_REMOVED lines=11> */
.L_x_25109:
[----:B-1----:R-:W-:-:S07]  /*1050*/  IMAD R40, R32, R43, RZ ;  /* 0x0000002b20287224 */ /* 0x002fce00078e02ff */
.L_x_25089:
[----:B------:R-:W-:-:S13]  /*1060*/  ISETP.GE.AND P4, PT, R39, 0x2, PT ;  /* 0x000000022700780c */ /* 0x000fda0003f86270 */
[----:B------:R-:W-:Y:S05]  /*1070*/  @!P4 BRA `(.L_x_25091) ;  /* 0x000000000010c947 */ /* 0x000fea0003800000 */
[----:B------:R-:W-:-:S03]  /*1080*/  UMOV UR7, 0xffffffff ;  /* 0xffffffff00077882 */ /* 0x000fc60000000000 */
[----:B------:R-:W-:Y:S05]  /*1090*/  BRA.DIV UR7, `(.L_x_25092) ;  /* 0x0000000607887947 */ /* 0x000fea000b800000 */
[----:B------:R1:W0:Y:S02]  /*10a0*/  SHFL.IDX PT, R42, R41, R4, 0x181f ;  /* 0x00181f04292a7589 */ /* 0x00022400000e0000 */
.L_x_25112:
[----:B0--3--:R-:W-:-:S07]  /*10b0*/  IMAD R40, R35, R42, R40 ;  /* 0x0000002a23287224 */ /* 0x009fce00078e0228 */
.L_x_25091:
[----:B------:R-:W-:-:S13]  /*10c0*/  ISETP.GE.AND P3, PT, R39, 0x3, PT ;  /* 0x000000032700780c */ /* 0x000fda0003f66270 */
[----:B------:R-:W-:Y:S05]  /*10d0*/  @!P3 BRA `(.L_x_25093) ;  /* 0x000000000010b947 */ /* 0x000fea0003800000 */
[----:B------:R-:W-:-:S03]  /*10e0*/  UMOV UR7, 0xffffffff ;  /* 0xffffffff00077882 */ /* 0x000fc60000000000 */
[----:B------:R-:W-:Y:S05]  /*10f0*/  BRA.DIV UR7, `(.L_x_25094) ;  /* 0x0000000607947947 */ /* 0x000fea000b800000 */
[----:B------:R0:W0:Y:S02]  /*1100*/  SHFL.IDX PT, R43, R41, R5, 0x181f ;  /* 0x00181f05292b7589 */ /* 0x00002400000e0000 */
.L_x_25115:
[----:B0---4-:R-:W-:-:S07]  /*1110*/  IMAD R40, R36, R43, R40 ;  /* 0x0000002b24287224 */ /* 0x011fce00078e0228 */
.L_x_25093:
[----:B------:R-:W-:-:S13]  /*1120*/  ISETP.GE.AND P2, PT, R39, 0x4, PT ;  /* 0x000000042700780c */ /* 0x000fda0003f46270 */
[----:B------:R-:W-:Y:S05]  /*1130*/  @!P2 BRA `(.L_x_25095) ;  /* 0x000000000010a947 */ /* 0x000fea0003800000 */
[----:B------:R-:W-:-:S03]  /*1140*/  UMOV UR7, 0xffffffff ;  /* 0xffffffff00077882 */ /* 0x000fc60000000000 */
[----:B------:R-:W-:Y:S05]  /*1150*/  BRA.DIV UR7, `(.L_x_25096) ;  /* 0x0000000607a47947 */ /* 0x000fea000b800000 */
[----:B------:R0:W0:Y:S02]  /*1160*/  SHFL.IDX PT, R42, R41, R6, 0x181f ;  /* 0x00181f06292a7589 */ /* 0x00002400000e0000 */
.L_x_25118:
[----:B0-----:R-:W-:-:S07]  /*1170*/  IMAD R40, R37, R42, R40 ;  /* 0x0000002a25287224 */ /* 0x001fce00078e0228 */
.L_x_25095:
[----:B------:R-:W-:-:S13]  /*1180*/  ISETP.GE.AND P1, PT, R39, 0x5, PT ;  /* 0x000000052700780c */ /* 0x000fda0003f26270 */
[----:B------:R-:W-:Y:S05]  /*1190*/  @!P1 BRA `(.L_x_25097) ;  /* 0x0000000000109947 */ /* 0x000fea0003800000 */
[----:B------:R-:W-:-:S03]  /*11a0*/  UMOV UR7, 0xffffffff ;  /* 0xffffffff00077882 */ /* 0x000fc60000000000 */
[----:B------:R-:W-:Y:S05]  /*11b0*/  BRA.DIV UR7, `(.L_x_25098) ;  /* 0x0000000607b07947 */ /* 0x000fea000b800000 */
[----:B------:R0:W0:Y:S02]  /*11c0*/  SHFL.IDX PT, R43, R41, R7, 0x181f ;  /* 0x00181f07292b7589 */ /* 0x00002400000e0000 */
.L_x_25121:
[----:B0-----:R-:W-:-:S07]  /*11d0*/  IMAD R40, R38, R43, R40 ;  /* 0x0000002b26287224 */ /* 0x001fce00078e0228 */
.L_x_25097:
[----:B------:R-:W-:-:S13]  /*11e0*/  ISETP.GE.AND P0, PT, R39, 0x6, PT ;  /* 0x000000062700780c */ /* 0x000fda0003f06270 */
[----:B------:R-:W-:Y:S05]  /*11f0*/  @!P0 BRA `(.L_x_25099) ;  /* 0x0000000000108947 */ /* 0x000fea0003800000 */
[----:B------:R-:W-:-:S03]  /*1200*/  UMOV UR7, 0xffffffff ;  /* 0xffffffff00077882 */ /* 0x000fc60000000000 */
[----:B------:R-:W-:Y:S05]  /*1210*/  BRA.DIV UR7, `(.L_x_25100) ;  /* 0x0000000607c07947 */ /* 0x000fea000b800000 */
[----:B------:R0:W0:Y:S02]  /*1220*/  SHFL.IDX PT, R42, R41, R8, 0x181f ;  /* 0x00181f08292a7589 */ /* 0x00002400000e0000 */
.L_x_25124:
[----:B0-----:R-:W-:-:S07]  /*1230*/  IMAD R40, R31, R42, R40 ;  /* 0x0000002a1f287224 */ /* 0x001fce00078e0228 */
.L_x_25099:
[----:B------:R-:W-:-:S13]  /*1240*/  ISETP.GE.AND P6, PT, R39, 0x7, PT ;  /* 0x000000072700780c */ /* 0x000fda0003fc6270 */
[----:B------:R-:W-:Y:S05]  /*1250*/  @!P6 BRA `(.L_x_25101) ;  /* 0x000000000010e947 */ /* 0x000fea0003800000 */
[----:B------:R-:W-:-:S03]  /*1260*/  UMOV UR7, 0xffffffff ;  /* 0xffffffff00077882 */ /* 0x000fc60000000000 */
[----:B------:R-:W-:Y:S05]  /*1270*/  BRA.DIV UR7, `(.L_x_25102) ;  /* 0x0000000607cc7947 */ /* 0x000fea000b800000 */
[----:B------:R0:W0:Y:S02]  /*1280*/  SHFL.IDX PT, R42, R41, R9, 0x181f ;  /* 0x00181f09292a7589 */ /* 0x00002400000e0000 */
.L_x_25127:
[----:B0-----:R-:W-:-:S07]  /*1290*/  IMAD R40, R33, R42, R40 ;  /* 0x0000002a21287224 */ /* 0x001fce00078e0228 */
.L_x_25101:
[----:B------:R-:W-:-:S13]  /*12a0*/  ISETP.GE.AND P6, PT, R39, 0x8, PT ;  /* 0x000000082700780c */ /* 0x000fda0003fc6270 */
[----:B------:R-:W-:Y:S05]  /*12b0*/  @!P6 BRA `(.L_x_25103) ;  /* 0x000000000098e947 */ /* 0x000fea0003800000 */
[----:B------:R-:W-:-:S03]  /*12c0*/  UMOV UR7, 0xffffffff ;  /* 0xffffffff00077882 */ /* 0x000fc60000000000 */
[----:B------:R-:W-:Y:S05]  /*12d0*/  BRA.DIV UR7, `(.L_x_25104) ;  /* 0x0000000607d87947 */ /* 0x000fea000b800000 */
[----:B01----:R0:W1:Y:S02]  /*12e0*/  SHFL.IDX PT, R41, R41, R10, 0x181f ;  /* 0x00181f0a29297589 */ /* 0x00306400000e0000 */
.L_x_25130:
[----:B-12---:R-:W-:Y:S01]  /*12f0*/  IMAD R40, R34, R41, R40 ;  /* 0x0000002922287224 */ /* 0x006fe200078e0228 */
[----:B------:R-:W-:Y:S06]  /*1300*/  BRA `(.L_x_25103) ;  /* 0x0000000000847947 */ /* 0x000fec0003800000 */
.L_x_25088:
        /* <DEDUP_REMOVED lines=33> */
.L_x_25103:
[----:B------:R-:W-:Y:S01]  /*1520*/  IADD3 R13, PT, PT, R13, UR6, RZ ;  /* 0x000000060d0d7c10 */ /* 0x000fe2000fffe0ff */
[----:B------:R-:W-:-:S03]  /*1530*/  IMAD.IADD R15, R40, 0x1, R15 ;  /* 0x00000001280f7824 */ /* 0x000fc600078e020f */
[----:B------:R-:W-:-:S13]  /*1540*/  ISETP.GE.AND P6, PT, R13, UR5, PT ;  /* 0x000000050d007c0c */ /* 0x000fda000bfc6270 */
[----:B------:R-:W-:Y:S05]  /*1550*/  @!P6 BRA `(.L_x_25105) ;  /* 0xfffffff80090e947 */ /* 0x000fea000383ffff */
.L_x_25087:
        /* <DEDUP_REMOVED lines=12> */
.L_x_25090:
[----:B------:R-:W-:Y:S01]  /*1620*/  BSSY B0, `(.L_x_25107) ;  /* 0x0000007000007945 */ /* 0x000fe20003800000 */
[----:B------:R-:W-:Y:S01]  /*1630*/  MOV R43, R30 ;  /* 0x0000001e002b7202 */ /* 0x000fe20000000f00 */
[----:B------:R-:W-:Y:S02]  /*1640*/  IMAD.MOV.U32 R44, RZ, RZ, 0x181f ;  /* 0x0000181fff2c7424 */ /* 0x000fe400078e00ff */
[----:B------:R-:W-:-:S07]  /*1650*/  IMAD.MOV.U32 R42, RZ, RZ, -0x1 ;  /* 0xffffffffff2a7424 */ /* 0x000fce00078e00ff */
[----:B--234-:R-:W-:Y:S05]  /*1660*/  WARPSYNC.COLLECTIVE R42, `(.L_x_25108) ;  /* 0x000000002a087348 */ /* 0x01cfea0003c00000 */
[----:B------:R0:W1:Y:S02]  /*1670*/  SHFL.IDX P6, R42, R41, R43, R44 ;  /* 0x0000002b292a7389 */ /* 0x00006400000c002c */
[----:B01234-:R-:W-:Y:S05]  /*1680*/  ENDCOLLECTIVE ;  /* 0x000000000000791b */ /* 0x01ffea0003800000 */
.L_x_25108:
[----:B------:R-:W-:Y:S05]  /*1690*/  BSYNC B0 ;  /* 0x0000000000007941 */ /* 0x000fea0003800000 */
.L_x_25107:
[----:B------:R-:W-:Y:S01]  /*16a0*/  MOV R43, R42 ;  /* 0x0000002a002b7202 */ /* 0x000fe20000000f00 */
[----:B------:R-:W-:Y:S06]  /*16b0*/  BRA `(.L_x_25109) ;  /* 0xfffffff800647947 */ /* 0x000fec000383ffff */
.L_x_25092:
[----:B------:R-:W-:Y:S01]  /*16c0*/  BSSY B0, `(.L_x_25110) ;  /* 0x0000007000007945 */ /* 0x000fe20003800000 */
[----:B------:R-:W-:Y:S01]  /*16d0*/  IMAD.MOV.U32 R43, RZ, RZ, R4 ;  /* 0x000000ffff2b7224 */ /* 0x000fe200078e0004 */
[----:B------:R-:W-:Y:S01]  /*16e0*/  MOV R42, 0xffffffff ;  /* 0xffffffff002a7802 */ /* 0x000fe20000000f00 */
[----:B------:R-:W-:-:S07]  /*16f0*/  IMAD.MOV.U32 R44, RZ, RZ, 0x181f ;  /* 0x0000181fff2c7424 */ /* 0x000fce00078e00ff */
[----:B0-234-:R-:W-:Y:S05]  /*1700*/  WARPSYNC.COLLECTIVE R42, `(.L_x_25111) ;  /* 0x000000002a087348 */ /* 0x01dfea0003c00000 */
[----:B------:R1:W0:Y:S02]  /*1710*/  SHFL.IDX P6, R42, R41, R43, R44 ;  /* 0x0000002b292a7389 */ /* 0x00022400000c002c */
[----:B01234-:R-:W-:Y:S05]  /*1720*/  ENDCOLLECTIVE ;  /* 0x000000000000791b */ /* 0x01ffea0003800000 */
.L_x_25111:
[----:B------:R-:W-:Y:S05]  /*1730*/  BSYNC B0 ;  /* 0x0000000000007941 */ /* 0x000fea0003800000 */
.L_x_25110:
[----:B------:R-:W-:Y:S05]  /*1740*/  BRA `(.L_x_25112) ;  /* 0xfffffff800587947 */ /* 0x000fea000383ffff */
.L_x_25094:
[----:B------:R-:W-:Y:S01]  /*1750*/  BSSY B0, `(.L_x_25113) ;  /* 0x0000007000007945 */ /* 0x000fe20003800000 */
[----:B------:R-:W-:Y:S01]  /*1760*/  IMAD.MOV.U32 R43, RZ, RZ, R5 ;  /* 0x000000ffff2b7224 */ /* 0x000fe200078e0005 */
[----:B------:R-:W-:Y:S01]  /*1770*/  MOV R42, 0xffffffff ;  /* 0xffffffff002a7802 */ /* 0x000fe20000000f00 */
[----:B------:R-:W-:-:S07]  /*1780*/  IMAD.MOV.U32 R44, RZ, RZ, 0x181f ;  /* 0x0000181fff2c7424 */ /* 0x000fce00078e00ff */
[----:B01234-:R-:W-:Y:S05]  /*1790*/  WARPSYNC.COLLECTIVE R42, `(.L_x_25114) ;  /* 0x000000002a087348 */ /* 0x01ffea0003c00000 */
[----:B------:R0:W0:Y:S02]  /*17a0*/  SHFL.IDX P6, R42, R41, R43, R44 ;  /* 0x0000002b292a7389 */ /* 0x00002400000c002c */
[----:B01234-:R-:W-:Y:S05]  /*17b0*/  ENDCOLLECTIVE ;  /* 0x000000000000791b */ /* 0x01ffea0003800000 */
.L_x_25114:
[----:B------:R-:W-:Y:S05]  /*17c0*/  BSYNC B0 ;  /* 0x0000000000007941 */ /* 0x000fea0003800000 */
.L_x_25113:
[----:B------:R-:W-:Y:S01]  /*17d0*/  IMAD.MOV.U32 R43, RZ, RZ, R42 ;  /* 0x000000ffff2b7224 */ /* 0x000fe200078e002a */
[----:B------:R-:W-:Y:S06]  /*17e0*/  BRA `(.L_x_25115) ;  /* 0xfffffff800487947 */ /* 0x000fec000383ffff */
.L_x_25096:
[----:B------:R-:W-:Y:S01]  /*17f0*/  HFMA2 R44, -RZ, RZ, 0, 0.0020122528076171875 ;  /* 0x0000181fff2c7431 */ /* 0x000fe200000001ff */
[----:B------:R-:W-:Y:S01]  /*1800*/  BSSY B0, `(.L_x_25116) ;  /* 0x0000006000007945 */ /* 0x000fe20003800000 */
[----:B------:R-:W-:Y:S02]  /*1810*/  IMAD.MOV.U32 R43, RZ, RZ, R6 ;  /* 0x000000ffff2b7224 */ /* 0x000fe400078e0006 */
[----:B------:R-:W-:-:S07]  /*1820*/  IMAD.MOV.U32 R42, RZ, RZ, -0x1 ;  /* 0xffffffffff2a7424 */ /* 0x000fce00078e00ff */
[----:B01234-:R-:W-:Y:S05]  /*1830*/  WARPSYNC.COLLECTIVE R42, `(.L_x_25117) ;  /* 0x000000002a087348 */ /* 0x01ffea0003c00000 */
[----:B------:R0:W0:Y:S02]  /*1840*/  SHFL.IDX P6, R42, R41, R43, R44 ;  /* 0x0000002b292a7389 */ /* 0x00002400000c002c */
[----:B01234-:R-:W-:Y:S05]  /*1850*/  ENDCOLLECTIVE ;  /* 0x000000000000791b */ /* 0x01ffea0003800000 */
.L_x_25117:
[----:B------:R-:W-:Y:S05]  /*1860*/  BSYNC B0 ;  /* 0x0000000000007941 */ /* 0x000fea0003800000 */
.L_x_25116:
[----:B------:R-:W-:Y:S05]  /*1870*/  BRA `(.L_x_25118) ;  /* 0xfffffff8003c7947 */ /* 0x000fea000383ffff */
.L_x_25098:
[----:B------:R-:W-:Y:S01]  /*1880*/  BSSY B0, `(.L_x_25119) ;  /* 0x0000007000007945 */ /* 0x000fe20003800000 */
[----:B------:R-:W-:Y:S01]  /*1890*/  IMAD.MOV.U32 R43, RZ, RZ, R7 ;  /* 0x000000ffff2b7224 */ /* 0x000fe200078e0007 */
[----:B------:R-:W-:Y:S01]  /*18a0*/  MOV R44, 0x181f ;  /* 0x0000181f002c7802 */ /* 0x000fe20000000f00 */
[----:B------:R-:W-:-:S07]  /*18b0*/  IMAD.MOV.U32 R42, RZ, RZ, -0x1 ;  /* 0xffffffffff2a7424 */ /* 0x000fce00078e00ff */
[----:B01234-:R-:W-:Y:S05]  /*18c0*/  WARPSYNC.COLLECTIVE R42, `(.L_x_25120) ;  /* 0x000000002a087348 */ /* 0x01ffea0003c00000 */
[----:B------:R0:W0:Y:S02]  /*18d0*/  SHFL.IDX P6, R42, R41, R43, R44 ;  /* 0x0000002b292a7389 */ /* 0x00002400000c002c */
[----:B01234-:R-:W-:Y:S05]  /*18e0*/  ENDCOLLECTIVE ;  /* 0x000000000000791b */ /* 0x01ffea0003800000 */
.L_x_25120:
[----:B------:R-:W-:Y:S05]  /*18f0*/  BSYNC B0 ;  /* 0x0000000000007941 */ /* 0x000fea0003800000 */
.L_x_25119:
[----:B------:R-:W-:Y:S01]  /*1900*/  IMAD.MOV.U32 R43, RZ, RZ, R42 ;  /* 0x000000ffff2b7224 */ /* 0x000fe200078e002a */
[----:B------:R-:W-:Y:S06]  /*1910*/  BRA `(.L_x_25121) ;  /* 0xfffffff8002c7947 */ /* 0x000fec000383ffff */
.L_x_25100:
[----:B------:R-:W-:Y:S01]  /*1920*/  BSSY B0, `(.L_x_25122) ;  /* 0x0000007000007945 */ /* 0x000fe20003800000 */
[----:B------:R-:W-:Y:S01]  /*1930*/  MOV R43, R8 ;  /* 0x00000008002b7202 */ /* 0x000fe20000000f00 */
[----:B------:R-:W-:Y:S02]  /*1940*/  IMAD.MOV.U32 R44, RZ, RZ, 0x181f ;  /* 0x0000181fff2c7424 */ /* 0x000fe400078e00ff */
[----:B------:R-:W-:-:S07]  /*1950*/  IMAD.MOV.U32 R42, RZ, RZ, -0x1 ;  /* 0xffffffffff2a7424 */ /* 0x000fce00078e00ff */
[----:B01234-:R-:W-:Y:S05]  /*1960*/  WARPSYNC.COLLECTIVE R42, `(.L_x_25123) ;  /* 0x000000002a087348 */ /* 0x01ffea0003c00000 */
[----:B------:R0:W0:Y:S02]  /*1970*/  SHFL.IDX P6, R42, R41, R43, R44 ;  /* 0x0000002b292a7389 */ /* 0x00002400000c002c */
[----:B01234-:R-:W-:Y:S05]  /*1980*/  ENDCOLLECTIVE ;  /* 0x000000000000791b */ /* 0x01ffea0003800000 */
.L_x_25123:
[----:B------:R-:W-:Y:S05]  /*1990*/  BSYNC B0 ;  /* 0x0000000000007941 */ /* 0x000fea0003800000 */
.L_x_25122:
[----:B------:R-:W-:Y:S05]  /*19a0*/  BRA `(.L_x_25124) ;  /* 0xfffffff800207947 */ /* 0x000fea000383ffff */
.L_x_25102:
[----:B------:R-:W-:Y:S01]  /*19b0*/  BSSY B0, `(.L_x_25125) ;  /* 0x0000007000007945 */ /* 0x000fe20003800000 */
[----:B------:R-:W-:Y:S01]  /*19c0*/  MOV R43, R9 ;  /* 0x00000009002b7202 */ /* 0x000fe20000000f00 */
[----:B------:R-:W-:Y:S02]  /*19d0*/  IMAD.MOV.U32 R44, RZ, RZ, 0x181f ;  /* 0x0000181fff2c7424 */ /* 0x000fe400078e00ff */
[----:B------:R-:W-:-:S07]  /*19e0*/  IMAD.MOV.U32 R42, RZ, RZ, -0x1 ;  /* 0xffffffffff2a7424 */ /* 0x000fce00078e00ff */
[----:B01234-:R-:W-:Y:S05]  /*19f0*/  WARPSYNC.COLLECTIVE R42, `(.L_x_25126) ;  /* 0x000000002a087348 */ /* 0x01ffea0003c00000 */
[----:B------:R0:W0:Y:S02]  /*1a00*/  SHFL.IDX P6, R42, R41, R43, R44 ;  /* 0x0000002b292a7389 */ /* 0x00002400000c002c */
[----:B01234-:R-:W-:Y:S05]  /*1a10*/  ENDCOLLECTIVE ;  /* 0x000000000000791b */ /* 0x01ffea0003800000 */
.L_x_25126:
[----:B------:R-:W-:Y:S05]  /*1a20*/  BSYNC B0 ;  /* 0x0000000000007941 */ /* 0x000fea0003800000 */
.L_x_25125:
[----:B------:R-:W-:Y:S05]  /*1a30*/  BRA `(.L_x_25127) ;  /* 0xfffffff800147947 */ /* 0x000fea000383ffff */
.L_x_25104:
[----:B------:R-:W-:Y:S01]  /*1a40*/  BSSY B0, `(.L_x_25128) ;  /* 0x0000007000007945 */ /* 0x000fe20003800000 */
[----:B------:R-:W-:Y:S01]  /*1a50*/  MOV R43, R10 ;  /* 0x0000000a002b7202 */ /* 0x000fe20000000f00 */
[----:B------:R-:W-:Y:S02]  /*1a60*/  IMAD.MOV.U32 R44, RZ, RZ, 0x181f ;  /* 0x0000181fff2c7424 */ /* 0x000fe400078e00ff */
[----:B------:R-:W-:-:S07]  /*1a70*/  IMAD.MOV.U32 R42, RZ, RZ, -0x1 ;  /* 0xffffffffff2a7424 */ /* 0x000fce00078e00ff */
[----:B01234-:R-:W-:Y:S05]  /*1a80*/  WARPSYNC.COLLECTIVE R42, `(.L_x_25129) ;  /* 0x000000002a087348 */ /* 0x01ffea0003c00000 */
[----:B------:R0:W0:Y:S02]  /*1a90*/  SHFL.IDX P6, R42, R41, R43, R44 ;  /* 0x0000002b292a7389 */ /* 0x00002400000c002c */
[----:B01234-:R-:W-:Y:S05]  /*1aa0*/  ENDCOLLECTIVE ;  /* 0x000000000000791b */ /* 0x01ffea0003800000 */
.L_x_25129:
[----:B------:R-:W-:Y:S05]  /*1ab0*/  BSYNC B0 ;  /* 0x0000000000007941 */ /* 0x000fea0003800000 */
.L_x_25128:
[----:B------:R-:W-:Y:S01]  /*1ac0*/  MOV R41, R42 ;  /* 0x0000002a00297202 */ /* 0x000fe20000000f00 */
[----:B------:R-:W-:Y:S06]  /*1ad0*/  BRA `(.L_x_25130) ;  /* 0xfffffff800047947 */ /* 0x000fec000383ffff */
        .weak           $__internal_478_$__cuda_sm20_div_s16
        .type           $__internal_478_$__cuda_sm20_div_s16,@function
        .size           $__internal_478_$__cuda_sm20_div_s16,(.L_x_38981 - $__internal_478_$__cuda_sm20_div_s16)
$__internal_478_$__cuda_sm20_div_s16:
        /* <DEDUP_REMOVED lines=24> */
[----:B------:R-:W-:Y:S05]  /*1c60*/  RET.REL.NODEC R12 `(_Z9cuda_gemmIiLi128ELi2ELi1ELi16ELi8ELi8ELi64ELi1ELi0EEviiiPT_S1_S1_iii) ;  /* 0xffffffe00ce47950 */ /* 0x000fea0003c3ffff */
.L_x_25131:
        /* <DEDUP_REMOVED lines=9> */
.L_x_38981:


//--------------------- .text._Z9cuda_gemmIiLi128ELi2ELi1ELi16ELi8ELi8ELi64ELi0ELi1EEviiiPT_S1_S1_iii --------------------------
	.section	.text._Z9cuda_gemmIiLi128ELi2ELi1ELi16ELi8ELi8ELi64ELi0ELi1EEviiiPT_S1_S1_iii,"ax",@progbits
	.align	128
        .global         _Z9cuda_gemmIiLi128ELi2ELi1ELi16ELi8ELi8ELi64ELi0ELi1EEviiiPT_S1_S1_iii
        .type           _Z9cuda_gemmIiLi128ELi2ELi1ELi16ELi8ELi8ELi64ELi0ELi1EEviiiPT_S1_S1_iii,@function
        .size           _Z9cuda_gemmIiLi128ELi2ELi1ELi16ELi8ELi8ELi64ELi0ELi1EEviiiPT_S1_S1_iii,(.L_x_39737 - _Z9cuda_gemmIiLi128ELi2ELi1ELi16ELi8ELi8ELi64ELi0ELi1EEviiiPT_S1_S1_iii)
        .other          _Z9cuda_gemmIiLi128ELi2ELi1ELi16ELi8ELi8ELi64ELi0ELi1EEviiiPT_S1_S1_iii,@"STO_CUDA_ENTRY STV_DEFAULT"
_Z9cuda_gemmIiLi128ELi2ELi1ELi16ELi8ELi8ELi64ELi0ELi1EEviiiPT_S1_S1_iii:
.text._Z9cuda_gemmIiLi128ELi2ELi1ELi16ELi8ELi8ELi64ELi0ELi1EEviiiPT_S1_S1_iii:
        /* <DEDUP_REMOVED lines=46> */
.L_x_25136:
        /* <DEDUP_REMOVED lines=12> */
.L_x_25135:
[----:B------:R-:W-:Y:S05]  /*03a0*/  BSYNC.RECONVERGENT B1 ;  /* 0x0000000000017941 */ /* 0x000fea0003800200 */
.L_x_25134:
        /* <DEDUP_REMOVED lines=8> */
.L_x_25137:
        /* <DEDUP_REMOVED lines=39> */
.L_x_25133:
[----:B------:R-:W-:Y:S05]  /*06a0*/  BSYNC.RECONVERGENT B0 ;  /* 0x0000000000007941 */ /* 0x000fea0003800200 */
.L_x_25132:
        /* <DEDUP_REMOVED lines=21> */
.L_x_25140:
        /* <DEDUP_REMOVED lines=8> */
.L_x_25139:
[----:B------:R-:W-:Y:S05]  /*0880*/  BSYNC.RECONVERGENT B0 ;  /* 0x0000000000007941 */ /* 0x000fea0003800200 */
.L_x_25138:
        /* <DEDUP_REMOVED lines=18> */
.L_x_25151:
[----:B------:R-:W-:-:S03]  /*09b0*/  UMOV UR4, 0xffffffff ;  /* 0xffffffff00047882 */ /* 0x000fc60000000000 */
[----:B------:R-:W-:Y:S05]  /*09c0*/  BRA.DIV UR4, `(.L_x_25143) ;  /* 0x00000002046c7947 */ /* 0x000fea000b800000 */
.L_x_25154:
[----:B------:R-:W-:Y:S01]  /*09d0*/  UMOV UR4, 0xffffffff ;  /* 0xffffffff00047882 */ /* 0x000fe20000000000 */
[----:B------:R-:W-:Y:S02]  /*09e0*/  LOP3.LUT R3, R0, 0x4, RZ, 0xfc, !PT ;  /* 0x0000000400037812 */ /* 0x000fe400078efcff */
[----:B------:R-:W-:Y:S05]  /*09f0*/  BRA.DIV UR4, `(.L_x_25144) ;  /* 0x0000000204847947 */ /* 0x000fea000b800000 */
.L_x_25157:
[----:B------:R-:W-:Y:S01]  /*0a00*/  UMOV UR4, 0xffffffff ;  /* 0xffffffff00047882 */ /* 0x000fe20000000000 */
[----:B------:R-:W-:Y:S02]  /*0a10*/  IADD3 R4, PT, PT, R0, 0x5, RZ ;  /* 0x0000000500047810 */ /* 0x000fe40007ffe0ff */
[----:B------:R-:W-:Y:S05]  /*0a20*/  BRA.DIV UR4, `(.L_x_25145) ;  /* 0x00000002049c7947 */ /* 0x000fea000b800000 */
.L_x_25160:
[----:B------:R-:W-:Y:S01]  /*0a30*/  UMOV UR4, 0xffffffff ;  /* 0xffffffff00047882 */ /* 0x000fe20000000000 */
[----:B------:R-:W-:Y:S02]  /*0a40*/  LOP3.LUT R5, R0, 0x6, RZ, 0xfc, !PT ;  /* 0x0000000600057812 */ /* 0x000fe400078efcff */
[----:B------:R-:W-:Y:S05]  /*0a50*/  BRA.DIV UR4, `(.L_x_25146) ;  /* 0x0000000204b47947 */ /* 0x000fea000b800000 */
.L_x_25163:
[----:B------:R-:W-:Y:S01]  /*0a60*/  UMOV UR4, 0xffffffff ;  /* 0xffffffff00047882 */ /* 0x000fe20000000000 */
[----:B------:R-:W-:Y:S02]  /*0a70*/  VIADD R0, R0, 0xffffffff ;  /* 0xffffffff00007836 */ /* 0x000fe40000000000 */
[----:B------:R-:W-:Y:S05]  /*0a80*/  BRA.DIV UR4, `(.L_x_25147) ;  /* 0x0000000204cc7947 */ /* 0x000fea000b800000 */
.L_x_25166:
[----:B------:R-:W-:-:S03]  /*0a90*/  UMOV UR4, 0xffffffff ;  /* 0xffffffff00047882 */ /* 0x000fc60000000000 */
[----:B------:R-:W-:Y:S05]  /*0aa0*/  BRA.DIV UR4, `(.L_x_25148) ;  /* 0x0000000204e87947 */ /* 0x000fea000b800000 */
.L_x_25169:
[----:B------:R-:W-:Y:S01]  /*0ab0*/  UMOV UR4, 0xffffffff ;  /* 0xffffffff00047882 */ /* 0x000fe20000000000 */
[----:B------:R-:W-:Y:S02]  /*0ac0*/  LOP3.LUT R0, R0, 0x7, RZ, 0xc0, !PT ;  /* 0x0000000700007812 */ /* 0x000fe400078ec0ff */
[----:B------:R-:W-:Y:S05]  /*0ad0*/  BRA.DIV UR4, `(.L_x_25149) ;  /* 0x0000000604007947 */ /* 0x000fea000b800000 */
.L_x_25141:
[----:B------:R-:W-:Y:S05]  /*0ae0*/  WARPSYNC.ALL ;  /* 0x0000000000007948 */ /* 0x000fea0003800000 */
[----:B------:R-:W-:Y:S06]  /*0af0*/  BAR.SYNC.DEFER_BLOCKING 0x0 ;  /* 0x0000000000007b1d */ /* 0x000fec0000010000 */
[----:B------:R-:W-:Y:S05]  /*0b00*/  EXIT ;  /* 0x000000000000794d */ /* 0x000fea0003800000 */
.L_x_25142:
[----:B------:R-:W-:Y:S01]  /*0b10*/  MOV R6, 0xffffffff ;  /* 0xffffffff00067802 */ /* 0x000fe20000000f00 */
[----:B------:R-:W-:Y:S02]  /*0b20*/  IMAD.MOV.U32 R7, RZ, RZ, R0 ;  /* 0x000000ffff077224 */ /* 0x000fe400078e0000 */
[----:B------:R-:W-:-:S07]  /*0b30*/  IMAD.MOV.U32 R9, RZ, RZ, 0x181f ;  /* 0x0000181fff097424 */ /* 0x000fce00078e00ff */
[----:B0-----:R-:W-:Y:S05]  /*0b40*/  WARPSYNC.COLLECTIVE R6, `(.L_x_25150) ;  /* 0x0000000006087348 */ /* 0x001fea0003c00000 */
[----:B0-----:R0:W1:Y:S02]  /*0b50*/  SHFL.IDX P0, R6, R2, R7, R9 ;  /* 0x0000000702067389 */ /* 0x0010640000000009 */
[----:B01----:R-:W-:Y:S05]  /*0b60*/  ENDCOLLECTIVE ;  /* 0x000000000000791b */ /* 0x003fea0003800000 */
.L_x_25150:
[----:B------:R-:W-:Y:S05]  /*0b70*/  BRA `(.L_x_25151) ;  /* 0xfffffffc008c7947 */ /* 0x000fea000383ffff */
.L_x_25143:
[----:B------:R-:W-:Y:S01]  /*0b80*/  BSSY B0, `(.L_x_25152) ;  /* 0x0000007000007945 */ /* 0x000fe20003800000 */
[----:B------:R-:W-:Y:S02]  /*0b90*/  IMAD.MOV.U32 R7, RZ, RZ, R3 ;  /* 0x000000ffff077224 */ /* 0x000fe400078e0003 */
[----:B------:R-:W-:Y:S02]  /*0ba0*/  IMAD.MOV.U32 R9, RZ, RZ, 0x181f ;  /* 0x0000181fff097424 */ /* 0x000fe400078e00ff */
[----:B------:R-:W-:-:S07]  /*0bb0*/  IMAD.MOV.U32 R6, RZ, RZ, -0x1 ;  /* 0xffffffffff067424 */ /* 0x000fce00078e00ff */
[----:B0-----:R-:W-:Y:S05]  /*0bc0*/  WARPSYNC.COLLECTIVE R6, `(.L_x_25153) ;  /* 0x0000000006087348 */ /* 0x001fea0003c00000 */
[----:B0-----:R0:W1:Y:S02]  /*0bd0*/  SHFL.IDX P0, R6, R2, R7, R9 ;  /* 0x0000000702067389 */ /* 0x0010640000000009 */
[----:B01----:R-:W-:Y:S05]  /*0be0*/  ENDCOLLECTIVE ;  /* 0x000000000000791b */ /* 0x003fea0003800000 */
.L_x_25153:
[----:B------:R-:W-:Y:S05]  /*0bf0*/  BSYNC B0 ;  /* 0x0000000000007941 */ /* 0x000fea0003800000 */
.L_x_25152:
[----:B------:R-:W-:Y:S05]  /*0c00*/  BRA `(.L_x_25154) ;  /* 0xfffffffc00707947 */ /* 0x000fea000383ffff */
.L_x_25144:
[----:B------:R-:W-:Y:S01]  /*0c10*/  BSSY B0, `(.L_x_25155) ;  /* 0x0000007000007945 */ /* 0x000fe20003800000 */
[----:B------:R-:W-:Y:S01]  /*0c20*/  MOV R7, R4 ;  /* 0x0000000400077202 */ /* 0x000fe20000000f00 */
[----:B------:R-:W-:Y:S02]  /*0c30*/  IMAD.MOV.U32 R9, RZ, RZ, 0x181f ;  /* 0x0000181fff097424 */ /* 0x000fe400078e00ff */
[----:B------:R-:W-:-:S07]  /*0c40*/  IMAD.MOV.U32 R6, RZ, RZ, -0x1 ;  /* 0xffffffffff067424 */ /* 0x000fce00078e00ff */
[----:B0-----:R-:W-:Y:S05]  /*0c50*/  WARPSYNC.COLLECTIVE R6, `(.L_x_25156) ;  /* 0x0000000006087348 */ /* 0x001fea0003c00000 */
[----:B0-----:R0:W1:Y:S02]  /*0c60*/  SHFL.IDX P0, R6, R2, R7, R9 ;  /* 0x0000000702067389 */ /* 0x0010640000000009 */
[----:B01----:R-:W-:Y:S05]  /*0c70*/  ENDCOLLECTIVE ;  /* 0x000000000000791b */ /* 0x003fea0003800000 */
.L_x_25156:
[----:B------:R-:W-:Y:S05]  /*0c80*/  BSYNC B0 ;  /* 0x0000000000007941 */ /* 0x000fea0003800000 */
.L_x_25155:
[----:B------:R-:W-:Y:S05]  /*0c90*/  BRA `(.L_x_25157) ;  /* 0xfffffffc00587947 */ /* 0x000fea000383ffff */
.L_x_25145:
[----:B------:R-:W-:Y:S01]  /*0ca0*/  HFMA2 R9, -RZ, RZ, 0, 0.0020122528076171875 ;  /* 0x0000181fff097431 */ /* 0x000fe200000001ff */
[----:B------:R-:W-:Y:S01]  /*0cb0*/  BSSY B0, `(.L_x_25158) ;  /* 0x0000006000007945 */ /* 0x000fe20003800000 */
[----:B------:R-:W-:Y:S02]  /*0cc0*/  IMAD.MOV.U32 R7, RZ, RZ, R5 ;  /* 0x000000ffff077224 */ /* 0x000fe400078e0005 */
[----:B------:R-:W-:-:S07]  /*0cd0*/  IMAD.MOV.U32 R6, RZ, RZ, -0x1 ;  /* 0xffffffffff067424 */ /* 0x000fce00078e00ff */
[----:B0-----:R-:W-:Y:S05]  /*0ce0*/  WARPSYNC.COLLECTIVE R6, `(.L_x_25159) ;  /* 0x0000000006087348 */ /* 0x001fea0003c00000 */
[----:B0-----:R0:W1:Y:S02]  /*0cf0*/  SHFL.IDX P0, R6, R2, R7, R9 ;  /* 0x0000000702067389 */ /* 0x0010640000000009 */
[----:B01----:R-:W-:Y:S05]  /*0d00*/  ENDCOLLECTIVE ;  /* 0x000000000000791b */ /* 0x003fea0003800000 */
.L_x_25159:
[----:B------:R-:W-:Y:S05]  /*0d10*/  BSYNC B0 ;  /* 0x0000000000007941 */ /* 0x000fea0003800000 */
.L_x_25158:
[----:B------:R-:W-:Y:S05]  /*0d20*/  BRA `(.L_x_25160) ;  /* 0xfffffffc00407947 */ /* 0x000fea000383ffff */
.L_x_25146:
[----:B------:R-:W-:Y:S01]  /*0d30*/  BSSY B0, `(.L_x_25161) ;  /* 0x0000007000007945 */ /* 0x000fe20003800000 */
[----:B------:R-:W-:Y:S01]  /*0d40*/  IMAD.MOV.U32 R7, RZ, RZ, R3 ;  /* 0x000000ffff077224 */ /* 0x000fe200078e0003 */
[----:B------:R-:W-:Y:S01]  /*0d50*/  MOV R9, 0x181f ;  /* 0x0000181f00097802 */ /* 0x000fe20000000f00 */
[----:B------:R-:W-:-:S07]  /*0d60*/  IMAD.MOV.U32 R6, RZ, RZ, -0x1 ;  /* 0xffffffffff067424 */ /* 0x000fce00078e00ff */
[----:B0-----:R-:W-:Y:S05]  /*0d70*/  WARPSYNC.COLLECTIVE R6, `(.L_x_25162) ;  /* 0x0000000006087348 */ /* 0x001fea0003c00000 */
[----:B0-----:R0:W1:Y:S02]  /*0d80*/  SHFL.IDX P0, R6, R2, R7, R9 ;  /* 0x0000000702067389 */ /* 0x0010640000000009 */
[----:B01----:R-:W-:Y:S05]  /*0d90*/  ENDCOLLECTIVE ;  /* 0x000000000000791b */ /* 0x003fea0003800000 */
.L_x_25162:
[----:B------:R-:W-:Y:S05]  /*0da0*/  BSYNC B0 ;  /* 0x0000000000007941 */ /* 0x000fea0003800000 */
.L_x_25161:
[----:B------:R-:W-:Y:S05]  /*0db0*/  BRA `(.L_x_25163) ;  /* 0xfffffffc00287947 */ /* 0x000fea000383ffff */
.L_x_25147:
[----:B------:R-:W-:Y:S01]  /*0dc0*/  HFMA2 R9, -RZ, RZ, 0, 0.0020122528076171875 ;  /* 0x0000181fff097431 */ /* 0x000fe200000001ff */
[----:B------:R-:W-:Y:S01]  /*0dd0*/  BSSY B0, `(.L_x_25164) ;  /* 0x0000006000007945 */ /* 0x000fe20003800000 */
[----:B------:R-:W-:Y:S02]  /*0de0*/  IMAD.MOV.U32 R7, RZ, RZ, R4 ;  /* 0x000000ffff077224 */ /* 0x000fe400078e0004 */
[----:B------:R-:W-:-:S07]  /*0df0*/  IMAD.MOV.U32 R6, RZ, RZ, -0x1 ;  /* 0xffffffffff067424 */ /* 0x000fce00078e00ff */
[----:B0-----:R-:W-:Y:S05]  /*0e00*/  WARPSYNC.COLLECTIVE R6, `(.L_x_25165) ;  /* 0x0000000006087348 */ /* 0x001fea0003c00000 */
[----:B0-----:R0:W1:Y:S02]  /*0e10*/  SHFL.IDX P0, R6, R2, R7, R9 ;  /* 0x0000000702067389 */ /* 0x0010640000000009 */
[----:B01----:R-:W-:Y:S05]  /*0e20*/  ENDCOLLECTIVE ;  /* 0x000000000000791b */ /* 0x003fea0003800000 */
.L_x_25165:
[----:B------:R-:W-:Y:S05]  /*0e30*/  BSYNC B0 ;  /* 0x0000000000007941 */ /* 0x000fea0003800000 */
.L_x_25164:
[----:B------:R-:W-:Y:S05]  /*0e40*/  BRA `(.L_x_25166) ;  /* 0xfffffffc00107947 */ /* 0x000fea000383ffff */
.L_x_25148:
[----:B------:R-:W-:Y:S01]  /*0e50*/  BSSY B0, `(.L_x_25167) ;  /* 0x0000007000007945 */ /* 0x000fe20003800000 */
[----:B------:R-:W-:Y:S01]  /*0e60*/  IMAD.MOV.U32 R7, RZ, RZ, R5 ;  /* 0x000000ffff077224 */ /* 0x000fe200078e0005 */
[----:B------:R-:W-:Y:S01]  /*0e70*/  MOV R9, 0x181f ;  /* 0x0000181f00097802 */ /* 0x000fe20000000f00 */
[----:B------:R-:W-:-:S07]  /*0e80*/  IMAD.MOV.U32 R6, RZ, RZ, -0x1 ;  /* 0xffffffffff067424 */ /* 0x000fce00078e00ff */
[----:B0-----:R-:W-:Y:S05]  /*0e90*/  WARPSYNC.COLLECTIVE R6, `(.L_x_25168) ;  /* 0x0000000006087348 */ /* 0x001fea0003c00000 */
[----:B0-----:R0:W1:Y:S02]  /*0ea0*/  SHFL.IDX P0, R6, R2, R7, R9 ;  /* 0x0000000702067389 */ /* 0x0010640000000009 */
[----:B01----:R-:W-:Y:S05]  /*0eb0*/  ENDCOLLECTIVE ;  /* 0x000000000000791b */ /* 0x003fea0003800000 */
.L_x_25168:
[----:B------:R-:W-:Y:S05]  /*0ec0*/  BSYNC B0 ;  /* 0x0000000000007941 */ /* 0x000fea0003800000 */
.L_x_25167:
[----:B------:R-:W-:Y:S05]  /*0ed0*/  BRA `(.L_x_25169) ;  /* 0xfffffff800f47947 */ /* 0x000fea000383ffff */
.L_x_25149:
[----:B------:R-:W-:Y:S01]  /*0ee0*/  HFMA2 R9, -RZ, RZ, 0, 0.0020122528076171875 ;  /* 0x0000181fff097431 */ /* 0x000fe200000001ff */
[----:B------:R-:W-:Y:S01]  /*0ef0*/  BSSY B0, `(.L_x_25170) ;  /* 0x0000006000007945 */ /* 0x000fe20003800000 */
[----:B------:R-:W-:Y:S02]  /*0f00*/  IMAD.MOV.U32 R7, RZ, RZ, R0 ;  /* 0x000000ffff077224 */ /* 0x000fe400078e0000 */
[----:B------:R-:W-:-:S07]  /*0f10*/  IMAD.MOV.U32 R6, RZ, RZ, -0x1 ;  /* 0xffffffffff067424 */ /* 0x000fce00078e00ff */
[----:B0-----:R-:W-:Y:S05]  /*0f20*/  WARPSYNC.COLLECTIVE R6, `(.L_x_25171) ;  /* 0x0000000006087348 */ /* 0x001fea0003c00000 */
[----:B0-----:R0:W1:Y:S02]  /*0f30*/  SHFL.IDX P0, R6, R2, R7, R9 ;  /* 0x0000000702067389 */ /* 0x0010640000000009 */
[----:B01----:R-:W-:Y:S05]  /*0f40*/  ENDCOLLECTIVE ;  /* 0x000000000000791b */ /* 0x003fea0003800000 */
.L_x_25171:
[----:B------:R-:W-:Y:S05]  /*0f50*/  BSYNC B0 ;  /* 0x0000000000007941 */ /* 0x000fea0003800000 */
.L_x_25170:
[----:B------:R-:W-:Y:S05]  /*0f60*/  BRA `(.L_x_25141) ;  /* 0xfffffff800dc7947 */ /* 0x000fea000383ffff */
.L_x_25172:
        /* <DEDUP_REMOVED lines=9> */
.L_x_39737:


//--------------------- .text._Z9cuda_gemmIiLi128ELi2ELi1ELi16ELi8ELi8ELi64ELi0ELi0EEviiiPT_S1_S1_iii --------------------------
	.section	.text._Z9cuda_gemmIiLi128ELi2ELi1ELi16ELi8ELi8ELi64ELi0ELi0EEviiiPT_S1_S1_iii,"ax",@progbits
	.align	128
        .global         _Z9cuda_gemmIiLi128ELi2ELi1ELi16ELi8ELi8ELi64ELi0ELi0EEviiiPT_S1_S1_iii
        .type           _Z9cuda_gemmIiLi128ELi2ELi1ELi16ELi8ELi8ELi64ELi0ELi0EEviiiPT_S1_S1_iii,@function
        .size           _Z9cuda_gemmIiLi128ELi2ELi1ELi16ELi8ELi8ELi64ELi0ELi0EEviiiPT_S1_S1_iii,(.L_x_38982 - _Z9cuda_gemmIiLi128ELi2ELi1ELi16ELi8ELi8ELi64ELi0ELi0EEviiiPT_S1_S1_iii)
        .other          _Z9cuda_gemmIiLi128ELi2ELi1ELi16ELi8ELi8ELi64ELi0ELi0EEviiiPT_S1_S1_iii,@"STO_CUDA_ENTRY STV_DEFAULT"
_Z9cuda_gemmIiLi128ELi2ELi1ELi16ELi8ELi8ELi64ELi0ELi0EEviiiPT_S1_S1_iii:
.text._Z9cuda_gemmIiLi128ELi2ELi1ELi16ELi8ELi8ELi64ELi0ELi0EEviiiPT_S1_S1_iii:
        /* <DEDUP_REMOVED lines=40> */
.L_x_25175:
        /* <DEDUP_REMOVED lines=25> */
.L_x_25174:
[----:B------:R-:W-:Y:S05]  /*0410*/  BSYNC.RECONVERGENT B0 ;  /* 0x0000000000007941 */ /* 0x000fea0003800200 */
.L_x_25173:
        /* <DEDUP_REMOVED lines=126> */
[----:B------:R-:W-:Y:S05]  /*0c00*/  CALL.REL.NOINC `($__internal_479_$__cuda_sm20_div_s16) ;  /* 0x0000000c00d47944 */ /* 0x000fea0003c00000 */
[----:B------:R-:W0:Y:S01]  /*0c10*/  LDCU UR6, c[0x0][0x3a8] ;  /* 0x00007500ff0677ac */ /* 0x000e220008000800 */
[----:B------:R-:W-:Y:S02]  /*0c20*/  UPRMT UR7, UR5, 0x9910, URZ ;  /* 0x0000991005077896 */ /* 0x000fe400080000ff */
[----:B0-----:R-:W-:-:S04]  /*0c30*/  UISETP.LT.AND UP0, UPT, UR6, 0x8, UPT ;  /* 0x000000080600788c */ /* 0x001fc8000bf01270 */
[----:B------:R-:W-:-:S03]  /*0c40*/  USEL UR5, UR6, 0x8, UP0 ;  /* 0x0000000806057887 */ /* 0x000fc60008000000 */
[----:B------:R-:W-:-:S09]  /*0c50*/  UMOV UR6, UR7 ;  /* 0x0000000700067c82 */ /* 0x000fd20008000000 */
.L_x_25198:
        /* <DEDUP_REMOVED lines=12> */
.L_x_25178:
        /* <DEDUP_REMOVED lines=9> */
.L_x_25177:
[----:B------:R-:W-:Y:S05]  /*0db0*/  BSYNC.RECONVERGENT B0 ;  /* 0x0000000000007941 */ /* 0x000fea0003800200 */
.L_x_25176:
        /* <DEDUP_REMOVED lines=40> */
.L_x_25197:
        /* <DEDUP_REMOVED lines=11> */
.L_x_25201:
[----:B-1----:R-:W-:-:S07]  /*10f0*/  IMAD R6, R44, R47, RZ ;  /* 0x0000002f2c067224 */ /* 0x002fce00078e02ff */
.L_x_25181:
[----:B------:R-:W-:-:S13]  /*1100*/  ISETP.GE.AND P4, PT, R7, 0x2, PT ;  /* 0x000000020700780c */ /* 0x000fda0003f86270 */
[----:B------:R-:W-:Y:S05]  /*1110*/  @!P4 BRA `(.L_x_25183) ;  /* 0x000000000010c947 */ /* 0x000fea0003800000 */
[----:B------:R-:W-:-:S03]  /*1120*/  UMOV UR7, 0xffffffff ;  /* 0xffffffff00077882 */ /* 0x000fc60000000000 */
[----:B------:R-:W-:Y:S05]  /*1130*/  BRA.DIV UR7, `(.L_x_25184) ;  /* 0x0000000607807947 */ /* 0x000fea000b800000 */
[----:B------:R1:W0:Y:S02]  /*1140*/  SHFL.IDX PT, R46, R45, R33, 0x181f ;  /* 0x00181f212d2e7589 */ /* 0x00022400000e0000 */
.L_x_25204:
[----:B0--3--:R-:W-:-:S07]  /*1150*/  IMAD R6, R41, R46, R6 ;  /* 0x0000002e29067224 */ /* 0x009fce00078e0206 */
.L_x_25183:
[----:B------:R-:W-:-:S13]  /*1160*/  ISETP.GE.AND P3, PT, R7, 0x3, PT ;  /* 0x000000030700780c */ /* 0x000fda0003f66270 */
[----:B------:R-:W-:Y:S05]  /*1170*/  @!P3 BRA `(.L_x_25185) ;  /* 0x000000000010b947 */ /* 0x000fea0003800000 */
[----:B------:R-:W-:-:S03]  /*1180*/  UMOV UR7, 0xffffffff ;  /* 0xffffffff00077882 */ /* 0x000fc60000000000 */
[----:B------:R-:W-:Y:S05]  /*1190*/  BRA.DIV UR7, `(.L_x_25186) ;  /* 0x00000006078c7947 */ /* 0x000fea000b800000 */
[----:B------:R0:W0:Y:S02]  /*11a0*/  SHFL.IDX PT, R47, R45, R32, 0x181f ;  /* 0x00181f202d2f7589 */ /* 0x00002400000e0000 */
.L_x_25207:
[----:B0---4-:R-:W-:-:S07]  /*11b0*/  IMAD R6, R40, R47, R6 ;  /* 0x0000002f28067224 */ /* 0x011fce00078e0206 */
.L_x_25185:
[----:B------:R-:W-:-:S13]  /*11c0*/  ISETP.GE.AND P2, PT, R7, 0x4, PT ;  /* 0x000000040700780c */ /* 0x000fda0003f46270 */
[----:B------:R-:W-:Y:S05]  /*11d0*/  @!P2 BRA `(.L_x_25187) ;  /* 0x000000000010a947 */ /* 0x000fea0003800000 */
[----:B------:R-:W-:-:S03]  /*11e0*/  UMOV UR7, 0xffffffff ;  /* 0xffffffff00077882 */ /* 0x000fc60000000000 */
[----:B------:R-:W-:Y:S05]  /*11f0*/  BRA.DIV UR7, `(.L_x_25188) ;  /* 0x00000006079c7947 */ /* 0x000fea000b800000 */
[----:B------:R0:W0:Y:S02]  /*1200*/  SHFL.IDX PT, R46, R45, R31, 0x181f ;  /* 0x00181f1f2d2e7589 */ /* 0x00002400000e0000 */
.L_x_25210:
[----:B0-----:R-:W-:-:S07]  /*1210*/  IMAD R6, R39, R46, R6 ;  /* 0x0000002e27067224 */ /* 0x001fce00078e0206 */
.L_x_25187:
[----:B------:R-:W-:-:S13]  /*1220*/  ISETP.GE.AND P1, PT, R7, 0x5, PT ;  /* 0x000000050700780c */ /* 0x000fda0003f26270 */
[----:B------:R-:W-:Y:S05]  /*1230*/  @!P1 BRA `(.L_x_25189) ;  /* 0x0000000000109947 */ /* 0x000fea0003800000 */
[----:B------:R-:W-:-:S03]  /*1240*/  UMOV UR7, 0xffffffff ;  /* 0xffffffff00077882 */ /* 0x000fc60000000000 */
[----:B------:R-:W-:Y:S05]  /*1250*/  BRA.DIV UR7, `(.L_x_25190) ;  /* 0x0000000607a87947 */ /* 0x000fea000b800000 */
[----:B------:R0:W0:Y:S02]  /*1260*/  SHFL.IDX PT, R47, R45, R30, 0x181f ;  /* 0x00181f1e2d2f7589 */ /* 0x00002400000e0000 */
.L_x_25213:
[----:B0-----:R-:W-:-:S07]  /*1270*/  IMAD R6, R38, R47, R6 ;  /* 0x0000002f26067224 */ /* 0x001fce00078e0206 */
.L_x_25189:
[----:B------:R-:W-:-:S13]  /*1280*/  ISETP.GE.AND P0, PT, R7, 0x6, PT ;  /* 0x000000060700780c */ /* 0x000fda0003f06270 */
[----:B------:R-:W-:Y:S05]  /*1290*/  @!P0 BRA `(.L_x_25191) ;  /* 0x0000000000108947 */ /* 0x000fea0003800000 */
[----:B------:R-:W-:-:S03]  /*12a0*/  UMOV UR7, 0xffffffff ;  /* 0xffffffff00077882 */ /* 0x000fc60000000000 */
[----:B------:R-:W-:Y:S05]  /*12b0*/  BRA.DIV UR7, `(.L_x_25192) ;  /* 0x0000000607b87947 */ /* 0x000fea000b800000 */
[----:B------:R0:W0:Y:S02]  /*12c0*/  SHFL.IDX PT, R46, R45, R29, 0x181f ;  /* 0x00181f1d2d2e7589 */ /* 0x00002400000e0000 */
.L_x_25216:
[----:B0-----:R-:W-:-:S07]  /*12d0*/  IMAD R6, R37, R46, R6 ;  /* 0x0000002e25067224 */ /* 0x001fce00078e0206 */
.L_x_25191:
[----:B------:R-:W-:-:S13]  /*12e0*/  ISETP.GE.AND P6, PT, R7, 0x7, PT ;  /* 0x000000070700780c */ /* 0x000fda0003fc6270 */
[----:B------:R-:W-:Y:S05]  /*12f0*/  @!P6 BRA `(.L_x_25193) ;  /* 0x000000000010e947 */ /* 0x000fea0003800000 */
[----:B------:R-:W-:-:S03]  /*1300*/  UMOV UR7, 0xffffffff ;  /* 0xffffffff00077882 */ /* 0x000fc60000000000 */
[----:B------:R-:W-:Y:S05]  /*1310*/  BRA.DIV UR7, `(.L_x_25194) ;  /* 0x0000000607c47947 */ /* 0x000fea000b800000 */
[----:B------:R0:W0:Y:S02]  /*1320*/  SHFL.IDX PT, R46, R45, R28, 0x181f ;  /* 0x00181f1c2d2e7589 */ /* 0x00002400000e0000 */
.L_x_25219:
[----:B0-----:R-:W-:-:S07]  /*1330*/  IMAD R6, R43, R46, R6 ;  /* 0x0000002e2b067224 */ /* 0x001fce00078e0206 */
.L_x_25193:
[----:B------:R-:W-:-:S13]  /*1340*/  ISETP.GE.AND P6, PT, R7, 0x8, PT ;  /* 0x000000080700780c */ /* 0x000fda0003fc6270 */
[----:B------:R-:W-:Y:S05]  /*1350*/  @!P6 BRA `(.L_x_25195) ;  /* 0x000000000090e947 */ /* 0x000fea0003800000 */
[----:B------:R-:W-:-:S03]  /*1360*/  UMOV UR7, 0xffffffff ;  /* 0xffffffff00077882 */ /* 0x000fc60000000000 */
[----:B------:R-:W-:Y:S05]  /*1370*/  BRA.DIV UR7, `(.L_x_25196) ;  /* 0x0000000607d07947 */ /* 0x000fea000b800000 */
[----:B01----:R0:W1:Y:S02]  /*1380*/  SHFL.IDX PT, R45, R45, R27, 0x181f ;  /* 0x00181f1b2d2d7589 */ /* 0x00306400000e0000 */
.L_x_25222:
[----:B-12---:R-:W-:Y:S01]  /*1390*/  IMAD R6, R42, R45, R6 ;  /* 0x0000002d2a067224 */ /* 0x006fe200078e0206 */
[----:B------:R-:W-:Y:S06]  /*13a0*/  BRA `(.L_x_25195) ;  /* 0x00000000007c7947 */ /* 0x000fec0003800000 */
.L_x_25180:
        /* <DEDUP_REMOVED lines=31> */
.L_x_25195:
[----:B------:R-:W-:Y:S01]  /*15a0*/  IADD3 R3, PT, PT, R3, UR6, RZ ;  /* 0x0000000603037c10 */ /* 0x000fe2000fffe0ff */
[----:B------:R-:W-:-:S03]  /*15b0*/  IMAD.IADD R5, R6, 0x1, R5 ;  /* 0x0000000106057824 */ /* 0x000fc600078e0205 */
[----:B------:R-:W-:-:S13]  /*15c0*/  ISETP.GE.AND P6, PT, R3, UR5, PT ;  /* 0x0000000503007c0c */ /* 0x000fda000bfc6270 */
[----:B------:R-:W-:Y:S05]  /*15d0*/  @!P6 BRA `(.L_x_25197) ;  /* 0xfffffff80098e947 */ /* 0x000fea000383ffff */
.L_x_25179:
        /* <DEDUP_REMOVED lines=12> */
.L_x_25182:
[----:B------:R-:W-:Y:S01]  /*16a0*/  BSSY B0, `(.L_x_25199) ;  /* 0x0000007000007945 */ /* 0x000fe20003800000 */
[----:B------:R-:W-:Y:S01]  /*16b0*/  MOV R47, R0 ;  /* 0x00000000002f7202 */ /* 0x000fe20000000f00 */
[----:B------:R-:W-:Y:S02]  /*16c0*/  IMAD.MOV.U32 R48, RZ, RZ, 0x181f ;  /* 0x0000181fff307424 */ /* 0x000fe400078e00ff */
[----:B------:R-:W-:-:S07]  /*16d0*/  IMAD.MOV.U32 R46, RZ, RZ, -0x1 ;  /* 0xffffffffff2e7424 */ /* 0x000fce00078e00ff */
[----:B--234-:R-:W-:Y:S05]  /*16e0*/  WARPSYNC.COLLECTIVE R46, `(.L_x_25200) ;  /* 0x000000002e087348 */ /* 0x01cfea0003c00000 */
[----:B------:R0:W1:Y:S02]  /*16f0*/  SHFL.IDX P6, R46, R45, R47, R48 ;  /* 0x0000002f2d2e7389 */ /* 0x00006400000c0030 */
[----:B01234-:R-:W-:Y:S05]  /*1700*/  ENDCOLLECTIVE ;  /* 0x000000000000791b */ /* 0x01ffea0003800000 */
.L_x_25200:
[----:B------:R-:W-:Y:S05]  /*1710*/  BSYNC B0 ;  /* 0x0000000000007941 */ /* 0x000fea0003800000 */
.L_x_25199:
[----:B------:R-:W-:Y:S01]  /*1720*/  MOV R47, R46 ;  /* 0x0000002e002f7202 */ /* 0x000fe20000000f00 */
[----:B------:R-:W-:Y:S06]  /*1730*/  BRA `(.L_x_25201) ;  /* 0xfffffff8006c7947 */ /* 0x000fec000383ffff */
.L_x_25184:
[----:B------:R-:W-:Y:S01]  /*1740*/  BSSY B0, `(.L_x_25202) ;  /* 0x0000007000007945 */ /* 0x000fe20003800000 */
[----:B------:R-:W-:Y:S01]  /*1750*/  IMAD.MOV.U32 R47, RZ, RZ, R33 ;  /* 0x000000ffff2f7224 */ /* 0x000fe200078e0021 */
[----:B------:R-:W-:Y:S01]  /*1760*/  MOV R46, 0xffffffff ;  /* 0xffffffff002e7802 */ /* 0x000fe20000000f00 */
[----:B------:R-:W-:-:S07]  /*1770*/  IMAD.MOV.U32 R48, RZ, RZ, 0x181f ;  /* 0x0000181fff307424 */ /* 0x000fce00078e00ff */
[----:B0-234-:R-:W-:Y:S05]  /*1780*/  WARPSYNC.COLLECTIVE R46, `(.L_x_25203) ;  /* 0x000000002e087348 */ /* 0x01dfea0003c00000 */
[----:B------:R1:W0:Y:S02]  /*1790*/  SHFL.IDX P6, R46, R45, R47, R48 ;  /* 0x0000002f2d2e7389 */ /* 0x00022400000c0030 */
[----:B01234-:R-:W-:Y:S05]  /*17a0*/  ENDCOLLECTIVE ;  /* 0x000000000000791b */ /* 0x01ffea0003800000 */
.L_x_25203:
[----:B------:R-:W-:Y:S05]  /*17b0*/  BSYNC B0 ;  /* 0x0000000000007941 */ /* 0x000fea0003800000 */
.L_x_25202:
[----:B------:R-:W-:Y:S05]  /*17c0*/  BRA `(.L_x_25204) ;  /* 0xfffffff800607947 */ /* 0x000fea000383ffff */
.L_x_25186:
[----:B------:R-:W-:Y:S01]  /*17d0*/  BSSY B0, `(.L_x_25205) ;  /* 0x0000007000007945 */ /* 0x000fe20003800000 */
[----:B------:R-:W-:Y:S01]  /*17e0*/  IMAD.MOV.U32 R47, RZ, RZ, R32 ;  /* 0x000000ffff2f7224 */ /* 0x000fe200078e0020 */
[----:B------:R-:W-:Y:S01]  /*17f0*/  MOV R46, 0xffffffff ;  /* 0xffffffff002e7802 */ /* 0x000fe20000000f00 */
[----:B------:R-:W-:-:S07]  /*1800*/  IMAD.MOV.U32 R48, RZ, RZ, 0x181f ;  /* 0x0000181fff307424 */ /* 0x000fce00078e00ff */
[----:B01234-:R-:W-:Y:S05]  /*1810*/  WARPSYNC.COLLECTIVE R46, `(.L_x_25206) ;  /* 0x000000002e087348 */ /* 0x01ffea0003c00000 */
[----:B------:R0:W0:Y:S02]  /*1820*/  SHFL.IDX P6, R46, R45, R47, R48 ;  /* 0x0000002f2d2e7389 */ /* 0x00002400000c0030 */
[----:B01234-:R-:W-:Y:S05]  /*1830*/  ENDCOLLECTIVE ;  /* 0x000000000000791b */ /* 0x01ffea0003800000 */
.L_x_25206:
[----:B------:R-:W-:Y:S05]  /*1840*/  BSYNC B0 ;  /* 0x0000000000007941 */ /* 0x000fea0003800000 */
.L_x_25205:
[----:B------:R-:W-:Y:S01]  /*1850*/  IMAD.MOV.U32 R47, RZ, RZ, R46 ;  /* 0x000000ffff2f7224 */ /* 0x000fe200078e002e */
[----:B------:R-:W-:Y:S06]  /*1860*/  BRA `(.L_x_25207) ;  /* 0xfffffff800507947 */ /* 0x000fec000383ffff */
.L_x_25188:
[----:B------:R-:W-:Y:S01]  /*1870*/  HFMA2 R48, -RZ, RZ, 0, 0.0020122528076171875 ;  /* 0x0000181fff307431 */ /* 0x000fe200000001ff */
[----:B------:R-:W-:Y:S01]  /*1880*/  BSSY B0, `(.L_x_25208) ;  /* 0x0000006000007945 */ /* 0x000fe20003800000 */
[----:B------:R-:W-:Y:S02]  /*1890*/  IMAD.MOV.U32 R47, RZ, RZ, R31 ;  /* 0x000000ffff2f7224 */ /* 0x000fe400078e001f */
[----:B------:R-:W-:-:S07]  /*18a0*/  IMAD.MOV.U32 R46, RZ, RZ, -0x1 ;  /* 0xffffffffff2e7424 */ /* 0x000fce00078e00ff */
[----:B01234-:R-:W-:Y:S05]  /*18b0*/  WARPSYNC.COLLECTIVE R46, `(.L_x_25209) ;  /* 0x000000002e087348 */ /* 0x01ffea0003c00000 */
[----:B------:R0:W0:Y:S02]  /*18c0*/  SHFL.IDX P6, R46, R45, R47, R48 ;  /* 0x0000002f2d2e7389 */ /* 0x00002400000c0030 */
[----:B01234-:R-:W-:Y:S05]  /*18d0*/  ENDCOLLECTIVE ;  /* 0x000000000000791b */ /* 0x01ffea0003800000 */
.L_x_25209:
[----:B------:R-:W-:Y:S05]  /*18e0*/  BSYNC B0 ;  /* 0x0000000000007941 */ /* 0x000fea0003800000 */
.L_x_25208:
[----:B------:R-:W-:Y:S05]  /*18f0*/  BRA `(.L_x_25210) ;  /* 0xfffffff800447947 */ /* 0x000fea000383ffff */
.L_x_25190:
[----:B------:R-:W-:Y:S01]  /*1900*/  BSSY B0, `(.L_x_25211) ;  /* 0x0000007000007945 */ /* 0x000fe20003800000 */
[----:B------:R-:W-:Y:S01]  /*1910*/  IMAD.MOV.U32 R47, RZ, RZ, R30 ;  /* 0x000000ffff2f7224 */ /* 0x000fe200078e001e */
[----:B------:R-:W-:Y:S01]  /*1920*/  MOV R48, 0x181f ;  /* 0x0000181f00307802 */ /* 0x000fe20000000f00 */
[----:B------:R-:W-:-:S07]  /*1930*/  IMAD.MOV.U32 R46, RZ, RZ, -0x1 ;  /* 0xffffffffff2e7424 */ /* 0x000fce00078e00ff */
[----:B01234-:R-:W-:Y:S05]  /*1940*/  WARPSYNC.COLLECTIVE R46, `(.L_x_25212) ;  /* 0x000000002e087348 */ /* 0x01ffea0003c00000 */
[----:B------:R0:W0:Y:S02]  /*1950*/  SHFL.IDX P6, R46, R45, R47, R48 ;  /* 0x0000002f2d2e7389 */ /* 0x00002400000c0030 */
[----:B01234-:R-:W-:Y:S05]  /*1960*/  ENDCOLLECTIVE ;  /* 0x000000000000791b */ /* 0x01ffea0003800000 */
.L_x_25212:
[----:B------:R-:W-:Y:S05]  /*1970*/  BSYNC B0 ;  /* 0x0000000000007941 */ /* 0x000fea0003800000 */
.L_x_25211:
[----:B------:R-:W-:Y:S01]  /*1980*/  IMAD.MOV.U32 R47, RZ, RZ, R46 ;  /* 0x000000ffff2f7224 */ /* 0x000fe200078e002e */
[----:B------:R-:W-:Y:S06]  /*1990*/  BRA `(.L_x_25213) ;  /* 0xfffffff800347947 */ /* 0x000fec000383ffff */
.L_x_25192:
[----:B------:R-:W-:Y:S01]  /*19a0*/  BSSY B0, `(.L_x_25214) ;  /* 0x0000007000007945 */ /* 0x000fe20003800000 */
[----:B------:R-:W-:Y:S01]  /*19b0*/  MOV R47, R29 ;  /* 0x0000001d002f7202 */ /* 0x000fe20000000f00 */
[----:B------:R-:W-:Y:S02]  /*19c0*/  IMAD.MOV.U32 R48, RZ, RZ, 0x181f ;  /* 0x0000181fff307424 */ /* 0x000fe400078e00ff */
[----:B------:R-:W-:-:S07]  /*19d0*/  IMAD.MOV.U32 R46, RZ, RZ, -0x1 ;  /* 0xffffffffff2e7424 */ /* 0x000fce00078e00ff */
[----:B01234-:R-:W-:Y:S05]  /*19e0*/  WARPSYNC.COLLECTIVE R46, `(.L_x_25215) ;  /* 0x000000002e087348 */ /* 0x01ffea0003c00000 */
[----:B------:R0:W0:Y:S02]  /*19f0*/  SHFL.IDX P6, R46, R45, R47, R48 ;  /* 0x0000002f2d2e7389 */ /* 0x00002400000c0030 */
[----:B01234-:R-:W-:Y:S05]  /*1a00*/  ENDCOLLECTIVE ;  /* 0x000000000000791b */ /* 0x01ffea0003800000 */
.L_x_25215:
[----:B------:R-:W-:Y:S05]  /*1a10*/  BSYNC B0 ;  /* 0x0000000000007941 */ /* 0x000fea0003800000 */
.L_x_25214:
[----:B------:R-:W-:Y:S05]  /*1a20*/  BRA `(.L_x_25216) ;  /* 0xfffffff800287947 */ /* 0x000fea000383ffff */
.L_x_25194:
[----:B------:R-:W-:Y:S01]  /*1a30*/  BSSY B0, `(.L_x_25217) ;  /* 0x0000007000007945 */ /* 0x000fe20003800000 */
[----:B------:R-:W-:Y:S01]  /*1a40*/  MOV R47, R28 ;  /* 0x0000001c002f7202 */ /* 0x000fe20000000f00 */
[----:B------:R-:W-:Y:S02]  /*1a50*/  IMAD.MOV.U32 R48, RZ, RZ, 0x181f ;  /* 0x0000181fff307424 */ /* 0x000fe400078e00ff */
[----:B------:R-:W-:-:S07]  /*1a60*/  IMAD.MOV.U32 R46, RZ, RZ, -0x1 ;  /* 0xffffffffff2e7424 */ /* 0x000fce00078e00ff */
[----:B01234-:R-:W-:Y:S05]  /*1a70*/  WARPSYNC.COLLECTIVE R46, `(.L_x_25218) ;  /* 0x000000002e087348 */ /* 0x01ffea0003c00000 */
[----:B------:R0:W0:Y:S02]  /*1a80*/  SHFL.IDX P6, R46, R45, R47, R48 ;  /* 0x0000002f2d2e7389 */ /* 0x00002400000c0030 */
[----:B01234-:R-:W-:Y:S05]  /*1a90*/  ENDCOLLECTIVE ;  /* 0x000000000000791b */ /* 0x01ffea0003800000 */
.L_x_25218:
[----:B------:R-:W-:Y:S05]  /*1aa0*/  BSYNC B0 ;  /* 0x0000000000007941 */ /* 0x000fea0003800000 */
.L_x_25217:
[----:B------:R-:W-:Y:S05]  /*1ab0*/  BRA `(.L_x_25219) ;  /* 0xfffffff8001c7947 */ /* 0x000fea000383ffff */
.L_x_25196:
[----:B------:R-:W-:Y:S01]  /*1ac0*/  BSSY B0, `(.L_x_25220) ;  /* 0x0000007000007945 */ /* 0x000fe20003800000 */
[----:B------:R-:W-:Y:S01]  /*1ad0*/  MOV R47, R27 ;  /* 0x0000001b002f7202 */ /* 0x000fe20000000f00 */
[----:B------:R-:W-:Y:S02]  /*1ae0*/  IMAD.MOV.U32 R48, RZ, RZ, 0x181f ;  /* 0x0000181fff307424 */ /* 0x000fe400078e00ff */
[----:B------:R-:W-:-:S07]  /*1af0*/  IMAD.MOV.U32 R46, RZ, RZ, -0x1 ;  /* 0xffffffffff2e7424 */ /* 0x000fce00078e00ff */
[----:B01234-:R-:W-:Y:S05]  /*1b00*/  WARPSYNC.COLLECTIVE R46, `(.L_x_25221) ;  /* 0x000000002e087348 */ /* 0x01ffea0003c00000 */
[----:B------:R0:W0:Y:S02]  /*1b10*/  SHFL.IDX P6, R46, R45, R47, R48 ;  /* 0x0000002f2d2e7389 */ /* 0x00002400000c0030 */
[----:B01234-:R-:W-:Y:S05]  /*1b20*/  ENDCOLLECTIVE ;  /* 0x000000000000791b */ /* 0x01ffea0003800000 */
.L_x_25221:
[----:B------:R-:W-:Y:S05]  /*1b30*/  BSYNC B0 ;  /* 0x0000000000007941 */ /* 0x000fea0003800000 */
.L_x_25220:
[----:B------:R-:W-:Y:S01]  /*1b40*/  MOV R45, R46 ;  /* 0x0000002e002d7202 */ /* 0x000fe20000000f00 */
[----:B------:R-:W-:Y:S06]  /*1b50*/  BRA `(.L_x_25222) ;  /* 0xfffffff8000c7947 */ /* 0x000fec000383ffff */
        .weak           $__internal_479_$__cuda_sm20_div_s16
        .type           $__internal_479_$__cuda_sm20_div_s16,@function
        .size           $__internal_479_$__cuda_sm20_div_s16,(.L_x_38982 - $__internal_479_$__cuda_sm20_div_s16)
$__internal_479_$__cuda_sm20_div_s16:
        /* <DEDUP_REMOVED lines=24> */
[----:B------:R-:W-:Y:S05]  /*1ce0*/  RET.REL.NODEC R2 `(_Z9cuda_gemmIiLi128ELi2ELi1ELi16ELi8ELi8ELi64ELi0ELi0EEviiiPT_S1_S1_iii) ;  /* 0xffffffe002c47950 */ /* 0x000fea0003c3ffff */
.L_x_25223:
        /* <DEDUP_REMOVED lines=9> */
.L_x_38982:


//--------------------- .text._Z9cuda_gemmIiLi128ELi2ELi1ELi16ELi4ELi4ELi64ELi1ELi1EEviiiPT_S1_S1_iii --------------------------
	.section	.text._Z9cuda_gemmIiLi128ELi2ELi1ELi16ELi4ELi4ELi64ELi1ELi1EEviiiPT_S1_S1_iii,"ax",@progbits
	.align	128
        .global         _Z9cuda_gemmIiLi128ELi2ELi1ELi16ELi4ELi4ELi64ELi1ELi1EEviiiPT_S1_S1_iii
        .type           _Z9cuda_gemmIiLi128ELi2ELi1ELi16ELi4ELi4ELi64ELi1ELi1EEviiiPT_S1_S1_iii,@function
        .size           _Z9cuda_gemmIiLi128ELi2ELi1ELi16ELi4ELi4ELi64ELi1ELi1EEviiiPT_S1_S1_iii,(.L_x_39739 - _Z9cuda_gemmIiLi128ELi2ELi1ELi16ELi4ELi4ELi64ELi1ELi1EEviiiPT_S1_S1_iii)
        .other          _Z9cuda_gemmIiLi128ELi2ELi1ELi16ELi4ELi4ELi64ELi1ELi1EEviiiPT_S1_S1_iii,@"STO_CUDA_ENTRY STV_DEFAULT"
_Z9cuda_gemmIiLi128ELi2ELi1ELi16ELi4ELi4ELi64ELi1ELi1EEviiiPT_S1_S1_iii:
.text._Z9cuda_gemmIiLi128ELi2ELi1ELi16ELi4ELi4ELi64ELi1ELi1EEviiiPT_S1_S1_iii:
        /* <DEDUP_REMOVED lines=14> */
.L_x_25226:
        /* <DEDUP_REMOVED lines=10> */
.L_x_25225:
[----:B------:R-:W-:Y:S05]  /*0180*/  BSYNC.RECONVERGENT B0 ;  /* 0x0000000000007941 */ /* 0x000fea0003800200 */
.L_x_25224:
        /* <DEDUP_REMOVED lines=17> */
.L_x_25229:
[----:B------:R1:W2:Y:S01]  /*02a0*/  LDG.E.128 R8, desc[UR6][R2.64] ;  /* 0x0000000602087981 */ /* 0x0002a2000c1e1d00 */
[----:B0-----:R-:W-:-:S05]  /*02b0*/  IMAD R4, R7, 0x4, R4 ;  /* 0x0000000407047824 */ /* 0x001fca00078e0204 */
[----:B------:R-:W-:Y:S01]  /*02c0*/  ISETP.GE.U32.AND P1, PT, R4, 0x10, PT ;  /* 0x000000100400780c */ /* 0x000fe20003f26070 */
[C---:B-1----:R-:W-:Y:S01]  /*02d0*/  IMAD.WIDE.U32 R2, R7.reuse, 0x10, R2 ;  /* 0x0000001007027825 */ /* 0x042fe200078e0002 */
[----:B--2---:R0:W-:Y:S02]  /*02e0*/  STS.128 [R5], R8 ;  /* 0x0000000805007388 */ /* 0x0041e40000000c00 */
[----:B0-----:R-:W-:-:S09]  /*02f0*/  LEA R5, R7, R5, 0x4 ;  /* 0x0000000507057211 */ /* 0x001fd200078e20ff */
[----:B------:R-:W-:Y:S05]  /*0300*/  @!P1 BRA `(.L_x_25229) ;  /* 0xfffffffc00e49947 */ /* 0x000fea000383ffff */
.L_x_25228:
[----:B------:R-:W-:Y:S05]  /*0310*/  BSYNC.RECONVERGENT B0 ;  /* 0x0000000000007941 */ /* 0x000fea0003800200 */
.L_x_25227:
        /* <DEDUP_REMOVED lines=17> */
.L_x_25236:
[----:B------:R-:W-:Y:S01]  /*0430*/  UMOV UR4, 0xffffffff ;  /* 0xffffffff00047882 */ /* 0x000fe20000000000 */
[----:B------:R-:W-:Y:S02]  /*0440*/  LOP3.LUT R0, R0, 0x2, RZ, 0x3c, !PT ;  /* 0x0000000200007812 */ /* 0x000fe400078e3cff */
[----:B------:R-:W-:Y:S05]  /*0450*/  BRA.DIV UR4, `(.L_x_25232) ;  /* 0x00000002043c7947 */ /* 0x000fea000b800000 */
.L_x_25239:
[----:B------:R-:W-:-:S03]  /*0460*/  UMOV UR4, 0xffffffff ;  /* 0xffffffff00047882 */ /* 0x000fc60000000000 */
[----:B------:R-:W-:Y:S05]  /*0470*/  BRA.DIV UR4, `(.L_x_25233) ;  /* 0x0000000204587947 */ /* 0x000fea000b800000 */
.L_x_25242:
[----:B------:R-:W-:Y:S01]  /*0480*/  UMOV UR4, 0xffffffff ;  /* 0xffffffff00047882 */ /* 0x000fe20000000000 */
[----:B------:R-:W-:Y:S02]  /*0490*/  LOP3.LUT R4, R4, 0x3, RZ, 0xc0, !PT ;  /* 0x0000000304047812 */ /* 0x000fe400078ec0ff */
[----:B------:R-:W-:Y:S05]  /*04a0*/  BRA.DIV UR4, `(.L_x_25234) ;  /* 0x0000000204707947 */ /* 0x000fea000b800000 */
.L_x_25230:
[----:B------:R-:W-:Y:S05]  /*04b0*/  WARPSYNC.ALL ;  /* 0x0000000000007948 */ /* 0x000fea0003800000 */
[----:B------:R-:W-:Y:S06]  /*04c0*/  BAR.SYNC.DEFER_BLOCKING 0x0 ;  /* 0x0000000000007b1d */ /* 0x000fec0000010000 */
[----:B------:R-:W-:Y:S05]  /*04d0*/  EXIT ;  /* 0x000000000000794d */ /* 0x000fea0003800000 */
.L_x_25231:
[----:B0-----:R-:W-:Y:S02]  /*04e0*/  HFMA2 R7, -RZ, RZ, 0, 0.004024505615234375 ;  /* 0x00001c1fff077431 */ /* 0x001fe400000001ff */
[----:B------:R-:W-:Y:S02]  /*04f0*/  IMAD.MOV.U32 R5, RZ, RZ, -0x1 ;  /* 0xffffffffff057424 */ /* 0x000fe400078e00ff */
[----:B------:R-:W-:-:S07]  /*0500*/  IMAD.MOV.U32 R6, RZ, RZ, R0 ;  /* 0x000000ffff067224 */ /* 0x000fce00078e0000 */
[----:B-1----:R-:W-:Y:S05]  /*0510*/  WARPSYNC.COLLECTIVE R5, `(.L_x_25235) ;  /* 0x0000000005087348 */ /* 0x002fea0003c00000 */
[----:B-1----:R0:W1:Y:S02]  /*0520*/  SHFL.IDX P0, R5, R2, R6, R7 ;  /* 0x0000000602057389 */ /* 0x0020640000000007 */
[----:B01----:R-:W-:Y:S05]  /*0530*/  ENDCOLLECTIVE ;  /* 0x000000000000791b */ /* 0x003fea0003800000 */
.L_x_25235:
[----:B------:R-:W-:Y:S05]  /*0540*/  BRA `(.L_x_25236) ;  /* 0xfffffffc00b87947 */ /* 0x000fea000383ffff */
.L_x_25232:
[----:B------:R-:W-:Y:S01]  /*0550*/  BSSY B0, `(.L_x_25237) ;  /* 0x0000007000007945 */ /* 0x000fe20003800000 */
[----:B0-----:R-:W-:Y:S01]  /*0560*/  IMAD.MOV.U32 R6, RZ, RZ, R3 ;  /* 0x000000ffff067224 */ /* 0x001fe200078e0003 */
[----:B------:R-:W-:Y:S01]  /*0570*/  MOV R7, 0x1c1f ;  /* 0x00001c1f00077802 */ /* 0x000fe20000000f00 */
[----:B------:R-:W-:-:S07]  /*0580*/  IMAD.MOV.U32 R5, RZ, RZ, -0x1 ;  /* 0xffffffffff057424 */ /* 0x000fce00078e00ff */
[----:B-1----:R-:W-:Y:S05]  /*0590*/  WARPSYNC.COLLECTIVE R5, `(.L_x_25238) ;  /* 0x0000000005087348 */ /* 0x002fea0003c00000 */
[----:B-1----:R0:W1:Y:S02]  /*05a0*/  SHFL.IDX P0, R5, R2, R6, R7 ;  /* 0x0000000602057389 */ /* 0x0020640000000007 */
[----:B01----:R-:W-:Y:S05]  /*05b0*/  ENDCOLLECTIVE ;  /* 0x000000000000791b */ /* 0x003fea0003800000 */
.L_x_25238:
[----:B------:R-:W-:Y:S05]  /*05c0*/  BSYNC B0 ;  /* 0x0000000000007941 */ /* 0x000fea0003800000 */
.L_x_25237:
[----:B------:R-:W-:Y:S05]  /*05d0*/  BRA `(.L_x_25239) ;  /* 0xfffffffc00a07947 */ /* 0x000fea000383ffff */
.L_x_25233:
[----:B0-----:R-:W-:Y:S01]  /*05e0*/  HFMA2 R7, -RZ, RZ, 0, 0.004024505615234375 ;  /* 0x00001c1fff077431 */ /* 0x001fe200000001ff */
[----:B------:R-:W-:Y:S01]  /*05f0*/  BSSY B0, `(.L_x_25240) ;  /* 0x0000006000007945 */ /* 0x000fe20003800000 */
[----:B------:R-:W-:Y:S02]  /*0600*/  IMAD.MOV.U32 R6, RZ, RZ, R0 ;  /* 0x000000ffff067224 */ /* 0x000fe400078e0000 */
[----:B------:R-:W-:-:S07]  /*0610*/  IMAD.MOV.U32 R5, RZ, RZ, -0x1 ;  /* 0xffffffffff057424 */ /* 0x000fce00078e00ff */
[----:B-1----:R-:W-:Y:S05]  /*0620*/  WARPSYNC.COLLECTIVE R5, `(.L_x_25241) ;  /* 0x0000000005087348 */ /* 0x002fea0003c00000 */
[----:B-1----:R0:W1:Y:S02]  /*0630*/  SHFL.IDX P0, R5, R2, R6, R7 ;  /* 0x0000000602057389 */ /* 0x0020640000000007 */
[----:B01----:R-:W-:Y:S05]  /*0640*/  ENDCOLLECTIVE ;  /* 0x000000000000791b */ /* 0x003fea0003800000 */
.L_x_25241:
[----:B------:R-:W-:Y:S05]  /*0650*/  BSYNC B0 ;  /* 0x0000000000007941 */ /* 0x000fea0003800000 */
.L_x_25240:
[----:B------:R-:W-:Y:S05]  /*0660*/  BRA `(.L_x_25242) ;  /* 0xfffffffc00847947 */ /* 0x000fea000383ffff */
.L_x_25234:
[----:B------:R-:W-:Y:S01]  /*0670*/  BSSY B0, `(.L_x_25243) ;  /* 0x0000007000007945 */ /* 0x000fe20003800000 */
[----:B0-----:R-:W-:Y:S01]  /*0680*/  IMAD.MOV.U32 R6, RZ, RZ, R4 ;  /* 0x000000ffff067224 */ /* 0x001fe200078e0004 */
[----:B------:R-:W-:Y:S01]  /*0690*/  MOV R7, 0x1c1f ;  /* 0x00001c1f00077802 */ /* 0x000fe20000000f00 */
[----:B------:R-:W-:-:S07]  /*06a0*/  IMAD.MOV.U32 R5, RZ, RZ, -0x1 ;  /* 0xffffffffff057424 */ /* 0x000fce00078e00ff */
[----:B-1----:R-:W-:Y:S05]  /*06b0*/  WARPSYNC.COLLECTIVE R5, `(.L_x_25244) ;  /* 0x0000000005087348 */ /* 0x002fea0003c00000 */
[----:B-1----:R0:W1:Y:S02]  /*06c0*/  SHFL.IDX P0, R5, R2, R6, R7 ;  /* 0x0000000602057389 */ /* 0x0020640000000007 */
[----:B01----:R-:W-:Y:S05]  /*06d0*/  ENDCOLLECTIVE ;  /* 0x000000000000791b */ /* 0x003fea0003800000 */
.L_x_25244:
[----:B------:R-:W-:Y:S05]  /*06e0*/  BSYNC B0 ;  /* 0x0000000000007941 */ /* 0x000fea0003800000 */
.L_x_25243:
[----:B------:R-:W-:Y:S05]  /*06f0*/  BRA `(.L_x_25230) ;  /* 0xfffffffc006c7947 */ /* 0x000fea000383ffff */
.L_x_25245:
        /* <DEDUP_REMOVED lines=16> */
.L_x_39739:


//--------------------- .text._Z9cuda_gemmIiLi128ELi2ELi1ELi16ELi4ELi4ELi64ELi1ELi0EEviiiPT_S1_S1_iii --------------------------
	.section	.text._Z9cuda_gemmIiLi128ELi2ELi1ELi16ELi4ELi4ELi64ELi1ELi0EEviiiPT_S1_S1_iii,"ax",@progbits
	.align	128
        .global         _Z9cuda_gemmIiLi128ELi2ELi1ELi16ELi4ELi4ELi64ELi1ELi0EEviiiPT_S1_S1_iii
        .type           _Z9cuda_gemmIiLi128ELi2ELi1ELi16ELi4ELi4ELi64ELi1ELi0EEviiiPT_S1_S1_iii,@function
        .size           _Z9cuda_gemmIiLi128ELi2ELi1ELi16ELi4ELi4ELi64ELi1ELi0EEviiiPT_S1_S1_iii,(.L_x_38983 - _Z9cuda_gemmIiLi128ELi2ELi1ELi16ELi4ELi4ELi64ELi1ELi0EEviiiPT_S1_S1_iii)
        .other          _Z9cuda_gemmIiLi128ELi2ELi1ELi16ELi4ELi4ELi64ELi1ELi0EEviiiPT_S1_S1_iii,@"STO_CUDA_ENTRY STV_DEFAULT"
_Z9cuda_gemmIiLi128ELi2ELi1ELi16ELi4ELi4ELi64ELi1ELi0EEviiiPT_S1_S1_iii:
.text._Z9cuda_gemmIiLi128ELi2ELi1ELi16ELi4ELi4ELi64ELi1ELi0EEviiiPT_S1_S1_iii:
        /* <DEDUP_REMOVED lines=36> */
.L_x_25248:
        /* <DEDUP_REMOVED lines=25> */
.L_x_25247:
[----:B------:R-:W-:Y:S05]  /*03d0*/  BSYNC.RECONVERGENT B0 ;  /* 0x0000000000007941 */ /* 0x000fea0003800200 */
.L_x_25246:
        /* <DEDUP_REMOVED lines=89> */
[----:B0-----:R-:W-:Y:S05]  /*0970*/  CALL.REL.NOINC `($__internal_480_$__cuda_sm20_div_s16) ;  /* 0x0000000800307944 */ /* 0x001fea0003c00000 */
[----:B------:R-:W0:Y:S01]  /*0980*/  LDCU UR6, c[0x0][0x3a8] ;  /* 0x00007500ff0677ac */ /* 0x000e220008000800 */
[----:B------:R-:W-:Y:S02]  /*0990*/  UPRMT UR7, UR5, 0x9910, URZ ;  /* 0x0000991005077896 */ /* 0x000fe400080000ff */
[----:B0-----:R-:W-:-:S04]  /*09a0*/  UISETP.LT.AND UP0, UPT, UR6, 0x4, UPT ;  /* 0x000000040600788c */ /* 0x001fc8000bf01270 */
[----:B------:R-:W-:-:S03]  /*09b0*/  USEL UR5, UR6, 0x4, UP0 ;  /* 0x0000000406057887 */ /* 0x000fc60008000000 */
[----:B------:R-:W-:-:S09]  /*09c0*/  UMOV UR6, UR7 ;  /* 0x0000000700067c82 */ /* 0x000fd20008000000 */
.L_x_25262:
        /* <DEDUP_REMOVED lines=11> */
.L_x_25251:
        /* <DEDUP_REMOVED lines=10> */
.L_x_25250:
[----:B------:R-:W-:Y:S05]  /*0b20*/  BSYNC.RECONVERGENT B0 ;  /* 0x0000000000007941 */ /* 0x000fea0003800200 */
.L_x_25249:
        /* <DEDUP_REMOVED lines=23> */
.L_x_25261:
[----:B------:R-:W-:Y:S01]  /*0ca0*/  IMAD R27, R9, 0x14, R10 ;  /* 0x00000014091b7824 */ /* 0x000fe200078e020a */
[----:B01----:R-:W-:Y:S06]  /*0cb0*/  @P4 BRA `(.L_x_25253) ;  /* 0x0000000000584947 */ /* 0x003fec0003800000 */
[----:B------:R-:W-:Y:S01]  /*0cc0*/  IMAD.IADD R20, R27, 0x1, R8 ;  /* 0x000000011b147824 */ /* 0x000fe200078e0208 */
[----:B------:R-:W-:-:S05]  /*0cd0*/  UMOV UR7, 0xffffffff ;  /* 0xffffffff00077882 */ /* 0x000fca0000000000 */
[----:B------:R-:W0:Y:S01]  /*0ce0*/  LDS R20, [R20] ;  /* 0x0000000014147984 */ /* 0x000e220000000800 */
[----:B------:R-:W-:Y:S05]  /*0cf0*/  BRA.DIV UR7, `(.L_x_25254) ;  /* 0x0000000207bc7947 */ /* 0x000fea000b800000 */
[----:B0-----:R0:W0:Y:S02]  /*0d00*/  SHFL.IDX PT, R26, R20, R19, 0x1c1f ;  /* 0x001c1f13141a7589 */ /* 0x00102400000e0000 */
.L_x_25265:
[----:B01----:R-:W-:Y:S01]  /*0d10*/  IMAD R21, R23, R26, RZ ;  /* 0x0000001a17157224 */ /* 0x003fe200078e02ff */
[----:B------:R-:W-:Y:S06]  /*0d20*/  @!P1 BRA `(.L_x_25255) ;  /* 0x0000000000109947 */ /* 0x000fec0003800000 */
[----:B------:R-:W-:-:S03]  /*0d30*/  UMOV UR7, 0xffffffff ;  /* 0xffffffff00077882 */ /* 0x000fc60000000000 */
[----:B------:R-:W-:Y:S05]  /*0d40*/  BRA.DIV UR7, `(.L_x_25256) ;  /* 0x0000000207cc7947 */ /* 0x000fea000b800000 */
[----:B------:R0:W1:Y:S02]  /*0d50*/  SHFL.IDX PT, R26, R20, R4, 0x1c1f ;  /* 0x001c1f04141a7589 */ /* 0x00006400000e0000 */
.L_x_25268:
[----:B-12---:R-:W-:-:S07]  /*0d60*/  IMAD R21, R24, R26, R21 ;  /* 0x0000001a18157224 */ /* 0x006fce00078e0215 */
.L_x_25255:
[----:B------:R-:W-:Y:S05]  /*0d70*/  @!P2 BRA `(.L_x_25257) ;  /* 0x000000000010a947 */ /* 0x000fea0003800000 */
[----:B------:R-:W-:-:S03]  /*0d80*/  UMOV UR7, 0xffffffff ;  /* 0xffffffff00077882 */ /* 0x000fc60000000000 */
[----:B------:R-:W-:Y:S05]  /*0d90*/  BRA.DIV UR7, `(.L_x_25258) ;  /* 0x0000000207dc7947 */ /* 0x000fea000b800000 */
[----:B------:R1:W0:Y:S02]  /*0da0*/  SHFL.IDX PT, R26, R20, R5, 0x1c1f ;  /* 0x001c1f05141a7589 */ /* 0x00022400000e0000 */
.L_x_25271:
[----:B0--3--:R-:W-:-:S07]  /*0db0*/  IMAD R21, R25, R26, R21 ;  /* 0x0000001a19157224 */ /* 0x009fce00078e0215 */
.L_x_25257:
[----:B------:R-:W-:Y:S05]  /*0dc0*/  @!P3 BRA `(.L_x_25259) ;  /* 0x000000000048b947 */ /* 0x000fea0003800000 */
[----:B------:R-:W-:-:S03]  /*0dd0*/  UMOV UR7, 0xffffffff ;  /* 0xffffffff00077882 */ /* 0x000fc60000000000 */
[----:B------:R-:W-:Y:S05]  /*0de0*/  BRA.DIV UR7, `(.L_x_25260) ;  /* 0x0000000207ec7947 */ /* 0x000fea000b800000 */
[----:B01----:R0:W1:Y:S02]  /*0df0*/  SHFL.IDX PT, R20, R20, R6, 0x1c1f ;  /* 0x001c1f0614147589 */ /* 0x00306400000e0000 */
.L_x_25274:
[----:B-1--4-:R-:W-:Y:S01]  /*0e00*/  IMAD R21, R22, R20, R21 ;  /* 0x0000001416157224 */ /* 0x012fe200078e0215 */
[----:B------:R-:W-:Y:S06]  /*0e10*/  BRA `(.L_x_25259) ;  /* 0x0000000000347947 */ /* 0x000fec0003800000 */
.L_x_25253:
        /* <DEDUP_REMOVED lines=13> */
.L_x_25259:
[----:B------:R-:W-:Y:S01]  /*0ef0*/  VIADD R9, R9, UR6 ;  /* 0x0000000609097c36 */ /* 0x000fe20008000000 */
[----:B------:R-:W-:-:S04]  /*0f00*/  IADD3 R11, PT, PT, R21, R11, RZ ;  /* 0x0000000b150b7210 */ /* 0x000fc80007ffe0ff */
[----:B------:R-:W-:-:S13]  /*0f10*/  ISETP.GE.AND P5, PT, R9, UR5, PT ;  /* 0x0000000509007c0c */ /* 0x000fda000bfa6270 */
[----:B------:R-:W-:Y:S05]  /*0f20*/  @!P5 BRA `(.L_x_25261) ;  /* 0xfffffffc005cd947 */ /* 0x000fea000383ffff */
.L_x_25252:
        /* <DEDUP_REMOVED lines=12> */
.L_x_25254:
[----:B------:R-:W-:Y:S01]  /*0ff0*/  BSSY B0, `(.L_x_25263) ;  /* 0x0000007000007945 */ /* 0x000fe20003800000 */
[----:B------:R-:W-:Y:S01]  /*1000*/  MOV R27, R19 ;  /* 0x00000013001b7202 */ /* 0x000fe20000000f00 */
[----:B------:R-:W-:Y:S02]  /*1010*/  IMAD.MOV.U32 R29, RZ, RZ, 0x1c1f ;  /* 0x00001c1fff1d7424 */ /* 0x000fe400078e00ff */
[----:B------:R-:W-:-:S07]  /*1020*/  IMAD.MOV.U32 R26, RZ, RZ, -0x1 ;  /* 0xffffffffff1a7424 */ /* 0x000fce00078e00ff */
[----:B01234-:R-:W-:Y:S05]  /*1030*/  WARPSYNC.COLLECTIVE R26, `(.L_x_25264) ;  /* 0x000000001a087348 */ /* 0x01ffea0003c00000 */
[----:B0-----:R0:W0:Y:S02]  /*1040*/  SHFL.IDX P5, R26, R20, R27, R29 ;  /* 0x0000001b141a7389 */ /* 0x00102400000a001d */
[----:B01234-:R-:W-:Y:S05]  /*1050*/  ENDCOLLECTIVE ;  /* 0x000000000000791b */ /* 0x01ffea0003800000 */
.L_x_25264:
[----:B------:R-:W-:Y:S05]  /*1060*/  BSYNC B0 ;  /* 0x0000000000007941 */ /* 0x000fea0003800000 */
.L_x_25263:
[----:B------:R-:W-:Y:S05]  /*1070*/  BRA `(.L_x_25265) ;  /* 0xfffffffc00247947 */ /* 0x000fea000383ffff */
.L_x_25256:
[----:B------:R-:W-:Y:S01]  /*1080*/  BSSY B0, `(.L_x_25266) ;  /* 0x0000007000007945 */ /* 0x000fe20003800000 */
[----:B------:R-:W-:Y:S01]  /*1090*/  MOV R27, R4 ;  /* 0x00000004001b7202 */ /* 0x000fe20000000f00 */
[----:B------:R-:W-:Y:S02]  /*10a0*/  IMAD.MOV.U32 R29, RZ, RZ, 0x1c1f ;  /* 0x00001c1fff1d7424 */ /* 0x000fe400078e00ff */
[----:B------:R-:W-:-:S07]  /*10b0*/  IMAD.MOV.U32 R26, RZ, RZ, -0x1 ;  /* 0xffffffffff1a7424 */ /* 0x000fce00078e00ff */
[----:B--234-:R-:W-:Y:S05]  /*10c0*/  WARPSYNC.COLLECTIVE R26, `(.L_x_25267) ;  /* 0x000000001a087348 */ /* 0x01cfea0003c00000 */
[----:B------:R0:W1:Y:S02]  /*10d0*/  SHFL.IDX P5, R26, R20, R27, R29 ;  /* 0x0000001b141a7389 */ /* 0x00006400000a001d */
[----:B01234-:R-:W-:Y:S05]  /*10e0*/  ENDCOLLECTIVE ;  /* 0x000000000000791b */ /* 0x01ffea0003800000 */
.L_x_25267:
[----:B------:R-:W-:Y:S05]  /*10f0*/  BSYNC B0 ;  /* 0x0000000000007941 */ /* 0x000fea0003800000 */
.L_x_25266:
[----:B------:R-:W-:Y:S05]  /*1100*/  BRA `(.L_x_25268) ;  /* 0xfffffffc00147947 */ /* 0x000fea000383ffff */
.L_x_25258:
[----:B------:R-:W-:Y:S01]  /*1110*/  BSSY B0, `(.L_x_25269) ;  /* 0x0000007000007945 */ /* 0x000fe20003800000 */
[----:B------:R-:W-:Y:S01]  /*1120*/  MOV R27, R5 ;  /* 0x00000005001b7202 */ /* 0x000fe20000000f00 */
[----:B------:R-:W-:Y:S02]  /*1130*/  IMAD.MOV.U32 R29, RZ, RZ, 0x1c1f ;  /* 0x00001c1fff1d7424 */ /* 0x000fe400078e00ff */
[----:B------:R-:W-:-:S07]  /*1140*/  IMAD.MOV.U32 R26, RZ, RZ, -0x1 ;  /* 0xffffffffff1a7424 */ /* 0x000fce00078e00ff */
[----:B0-234-:R-:W-:Y:S05]  /*1150*/  WARPSYNC.COLLECTIVE R26, `(.L_x_25270) ;  /* 0x000000001a087348 */ /* 0x01dfea0003c00000 */
[----:B------:R1:W0:Y:S02]  /*1160*/  SHFL.IDX P5, R26, R20, R27, R29 ;  /* 0x0000001b141a7389 */ /* 0x00022400000a001d */
[----:B01234-:R-:W-:Y:S05]  /*1170*/  ENDCOLLECTIVE ;  /* 0x000000000000791b */ /* 0x01ffea0003800000 */
.L_x_25270:
[----:B------:R-:W-:Y:S05]  /*1180*/  BSYNC B0 ;  /* 0x0000000000007941 */ /* 0x000fea0003800000 */
.L_x_25269:
[----:B------:R-:W-:Y:S05]  /*1190*/  BRA `(.L_x_25271) ;  /* 0xfffffffc00047947 */ /* 0x000fea000383ffff */
.L_x_25260:
[----:B------:R-:W-:Y:S01]  /*11a0*/  BSSY B0, `(.L_x_25272) ;  /* 0x0000007000007945 */ /* 0x000fe20003800000 */
[----:B------:R-:W-:Y:S01]  /*11b0*/  MOV R27, R6 ;  /* 0x00000006001b7202 */ /* 0x000fe20000000f00 */
[----:B------:R-:W-:Y:S02]  /*11c0*/  IMAD.MOV.U32 R29, RZ, RZ, 0x1c1f ;  /* 0x00001c1fff1d7424 */ /* 0x000fe400078e00ff */
[----:B------:R-:W-:-:S07]  /*11d0*/  IMAD.MOV.U32 R26, RZ, RZ, -0x1 ;  /* 0xffffffffff1a7424 */ /* 0x000fce00078e00ff */
[----:B01234-:R-:W-:Y:S05]  /*11e0*/  WARPSYNC.COLLECTIVE R26, `(.L_x_25273) ;  /* 0x000000001a087348 */ /* 0x01ffea0003c00000 */
[----:B------:R0:W0:Y:S02]  /*11f0*/  SHFL.IDX P5, R26, R20, R27, R29 ;  /* 0x0000001b141a7389 */ /* 0x00002400000a001d */
[----:B01234-:R-:W-:Y:S05]  /*1200*/  ENDCOLLECTIVE ;  /* 0x000000000000791b */ /* 0x01ffea0003800000 */
.L_x_25273:
[----:B------:R-:W-:Y:S05]  /*1210*/  BSYNC B0 ;  /* 0x0000000000007941 */ /* 0x000fea0003800000 */
.L_x_25272:
[----:B------:R-:W-:Y:S01]  /*1220*/  MOV R20, R26 ;  /* 0x0000001a00147202 */ /* 0x000fe20000000f00 */
[----:B------:R-:W-:Y:S06]  /*1230*/  BRA `(.L_x_25274) ;  /* 0xfffffff800f07947 */ /* 0x000fec000383ffff */
        .weak           $__internal_480_$__cuda_sm20_div_s16
        .type           $__internal_480_$__cuda_sm20_div_s16,@function
        .size           $__internal_480_$__cuda_sm20_div_s16,(.L_x_38983 - $__internal_480_$__cuda_sm20_div_s16)
$__internal_480_$__cuda_sm20_div_s16:
        /* <DEDUP_REMOVED lines=24> */
[----:B------:R-:W-:Y:S05]  /*13c0*/  RET.REL.NODEC R8 `(_Z9cuda_gemmIiLi128ELi2ELi1ELi16ELi4ELi4ELi64ELi1ELi0EEviiiPT_S1_S1_iii) ;  /* 0xffffffec080c7950 */ /* 0x000fea0003c3ffff */
.L_x_25275:
        /* <DEDUP_REMOVED lines=11> */
.L_x_38983:


//--------------------- .text._Z9cuda_gemmIiLi128ELi2ELi1ELi16ELi4ELi4ELi64ELi0ELi1EEviiiPT_S1_S1_iii --------------------------
	.section	.text._Z9cuda_gemmIiLi128ELi2ELi1ELi16ELi4ELi4ELi64ELi0ELi1EEviiiPT_S1_S1_iii,"ax",@progbits
	.align	128
        .global         _Z9cuda_gemmIiLi128ELi2ELi1ELi16ELi4ELi4ELi64ELi0ELi1EEviiiPT_S1_S1_iii
        .type           _Z9cuda_gemmIiLi128ELi2ELi1ELi16ELi4ELi4ELi64ELi0ELi1EEviiiPT_S1_S1_iii,@function
        .size           _Z9cuda_gemmIiLi128ELi2ELi1ELi16ELi4ELi4ELi64ELi0ELi1EEviiiPT_S1_S1_iii,(.L_x_39741 - _Z9cuda_gemmIiLi128ELi2ELi1ELi16ELi4ELi4ELi64ELi0ELi1EEviiiPT_S1_S1_iii)
        .other          _Z9cuda_gemmIiLi128ELi2ELi1ELi16ELi4ELi4ELi64ELi0ELi1EEviiiPT_S1_S1_iii,@"STO_CUDA_ENTRY STV_DEFAULT"
_Z9cuda_gemmIiLi128ELi2ELi1ELi16ELi4ELi4ELi64ELi0ELi1EEviiiPT_S1_S1_iii:
.text._Z9cuda_gemmIiLi128ELi2ELi1ELi16ELi4ELi4ELi64ELi0ELi1EEviiiPT_S1_S1_iii:
        /* <DEDUP_REMOVED lines=13> */
.L_x_25278:
        /* <DEDUP_REMOVED lines=10> */
.L_x_25277:
[----:B------:R-:W-:Y:S05]  /*0170*/  BSYNC.RECONVERGENT B0 ;  /* 0x0000000000007941 */ /* 0x000fea0003800200 */
.L_x_25276:
        /* <DEDUP_REMOVED lines=21> */
.L_x_25281:
        /* <DEDUP_REMOVED lines=8> */
.L_x_25280:
[----:B------:R-:W-:Y:S05]  /*0350*/  BSYNC.RECONVERGENT B0 ;  /* 0x0000000000007941 */ /* 0x000fea0003800200 */
.L_x_25279:
        /* <DEDUP_REMOVED lines=17> */
.L_x_25288:
[----:B------:R-:W-:Y:S01]  /*0470*/  UMOV UR4, 0xffffffff ;  /* 0xffffffff00047882 */ /* 0x000fe20000000000 */
[----:B------:R-:W-:Y:S02]  /*0480*/  LOP3.LUT R0, R0, 0x2, RZ, 0x3c, !PT ;  /* 0x0000000200007812 */ /* 0x000fe400078e3cff */
[----:B------:R-:W-:Y:S05]  /*0490*/  BRA.DIV UR4, `(.L_x_25284) ;  /* 0x00000002043c7947 */ /* 0x000fea000b800000 */
.L_x_25291:
[----:B------:R-:W-:-:S03]  /*04a0*/  UMOV UR4, 0xffffffff ;  /* 0xffffffff00047882 */ /* 0x000fc60000000000 */
[----:B------:R-:W-:Y:S05]  /*04b0*/  BRA.DIV UR4, `(.L_x_25285) ;  /* 0x0000000204587947 */ /* 0x000fea000b800000 */
.L_x_25294:
[----:B------:R-:W-:Y:S01]  /*04c0*/  UMOV UR4, 0xffffffff ;  /* 0xffffffff00047882 */ /* 0x000fe20000000000 */
[----:B------:R-:W-:Y:S02]  /*04d0*/  LOP3.LUT R4, R4, 0x3, RZ, 0xc0, !PT ;  /* 0x0000000304047812 */ /* 0x000fe400078ec0ff */
[----:B------:R-:W-:Y:S05]  /*04e0*/  BRA.DIV UR4, `(.L_x_25286) ;  /* 0x0000000204707947 */ /* 0x000fea000b800000 */
.L_x_25282:
[----:B------:R-:W-:Y:S05]  /*04f0*/  WARPSYNC.ALL ;  /* 0x0000000000007948 */ /* 0x000fea0003800000 */
[----:B------:R-:W-:Y:S06]  /*0500*/  BAR.SYNC.DEFER_BLOCKING 0x0 ;  /* 0x0000000000007b1d */ /* 0x000fec0000010000 */
[----:B------:R-:W-:Y:S05]  /*0510*/  EXIT ;  /* 0x000000000000794d */ /* 0x000fea0003800000 */
.L_x_25283:
[----:B0-----:R-:W-:Y:S02]  /*0520*/  HFMA2 R7, -RZ, RZ, 0, 0.004024505615234375 ;  /* 0x00001c1fff077431 */ /* 0x001fe400000001ff */
[----:B------:R-:W-:Y:S02]  /*0530*/  IMAD.MOV.U32 R5, RZ, RZ, -0x1 ;  /* 0xffffffffff057424 */ /* 0x000fe400078e00ff */
[----:B------:R-:W-:-:S07]  /*0540*/  IMAD.MOV.U32 R6, RZ, RZ, R0 ;  /* 0x000000ffff067224 */ /* 0x000fce00078e0000 */
[----:B-1----:R-:W-:Y:S05]  /*0550*/  WARPSYNC.COLLECTIVE R5, `(.L_x_25287) ;  /* 0x0000000005087348 */ /* 0x002fea0003c00000 */
[----:B-1----:R0:W1:Y:S02]  /*0560*/  SHFL.IDX P0, R5, R2, R6, R7 ;  /* 0x0000000602057389 */ /* 0x0020640000000007 */
[----:B01----:R-:W-:Y:S05]  /*0570*/  ENDCOLLECTIVE ;  /* 0x000000000000791b */ /* 0x003fea0003800000 */
.L_x_25287:
[----:B------:R-:W-:Y:S05]  /*0580*/  BRA `(.L_x_25288) ;  /* 0xfffffffc00b87947 */ /* 0x000fea000383ffff */
.L_x_25284:
[----:B------:R-:W-:Y:S01]  /*0590*/  BSSY B0, `(.L_x_25289) ;  /* 0x0000007000007945 */ /* 0x000fe20003800000 */
[----:B0-----:R-:W-:Y:S01]  /*05a0*/  IMAD.MOV.U32 R6, RZ, RZ, R3 ;  /* 0x000000ffff067224 */ /* 0x001fe200078e0003 */
[----:B------:R-:W-:Y:S01]  /*05b0*/  MOV R7, 0x1c1f ;  /* 0x00001c1f00077802 */ /* 0x000fe20000000f00 */
[----:B------:R-:W-:-:S07]  /*05c0*/  IMAD.MOV.U32 R5, RZ, RZ, -0x1 ;  /* 0xffffffffff057424 */ /* 0x000fce00078e00ff */
[----:B-1----:R-:W-:Y:S05]  /*05d0*/  WARPSYNC.COLLECTIVE R5, `(.L_x_25290) ;  /* 0x0000000005087348 */ /* 0x002fea0003c00000 */
[----:B-1----:R0:W1:Y:S02]  /*05e0*/  SHFL.IDX P0, R5, R2, R6, R7 ;  /* 0x0000000602057389 */ /* 0x0020640000000007 */
[----:B01----:R-:W-:Y:S05]  /*05f0*/  ENDCOLLECTIVE ;  /* 0x000000000000791b */ /* 0x003fea0003800000 */
.L_x_25290:
[----:B------:R-:W-:Y:S05]  /*0600*/  BSYNC B0 ;  /* 0x0000000000007941 */ /* 0x000fea0003800000 */
.L_x_25289:
[----:B------:R-:W-:Y:S05]  /*0610*/  BRA `(.L_x_25291) ;  /* 0xfffffffc00a07947 */ /* 0x000fea000383ffff */
.L_x_25285:
[----:B0-----:R-:W-:Y:S01]  /*0620*/  HFMA2 R7, -RZ, RZ, 0, 0.004024505615234375 ;  /* 0x00001c1fff077431 */ /* 0x001fe200000001ff */
[----:B------:R-:W-:Y:S01]  /*0630*/  BSSY B0, `(.L_x_25292) ;  /* 0x0000006000007945 */ /* 0x000fe20003800000 */
[----:B------:R-:W-:Y:S02]  /*0640*/  IMAD.MOV.U32 R6, RZ, RZ, R0 ;  /* 0x000000ffff067224 */ /* 0x000fe400078e0000 */
[----:B------:R-:W-:-:S07]  /*0650*/  IMAD.MOV.U32 R5, RZ, RZ, -0x1 ;  /* 0xffffffffff057424 */ /* 0x000fce00078e00ff */
[----:B-1----:R-:W-:Y:S05]  /*0660*/  WARPSYNC.COLLECTIVE R5, `(.L_x_25293) ;  /* 0x0000000005087348 */ /* 0x002fea0003c00000 */
[----:B-1----:R0:W1:Y:S02]  /*0670*/  SHFL.IDX P0, R5, R2, R6, R7 ;  /* 0x0000000602057389 */ /* 0x0020640000000007 */
[----:B01----:R-:W-:Y:S05]  /*0680*/  ENDCOLLECTIVE ;  /* 0x000000000000791b */ /* 0x003fea0003800000 */
.L_x_25293:
[----:B------:R-:W-:Y:S05]  /*0690*/  BSYNC B0 ;  /* 0x0000000000007941 */ /* 0x000fea0003800000 */
.L_x_25292:
[----:B------:R-:W-:Y:S05]  /*06a0*/  BRA `(.L_x_25294) ;  /* 0xfffffffc00847947 */ /* 0x000fea000383ffff */
.L_x_25286:
[----:B------:R-:W-:Y:S01]  /*06b0*/  BSSY B0, `(.L_x_25295) ;  /* 0x0000007000007945 */ /* 0x000fe20003800000 */
[----:B0-----:R-:W-:Y:S01]  /*06c0*/  IMAD.MOV.U32 R6, RZ, RZ, R4 ;  /* 0x000000ffff067224 */ /* 0x001fe200078e0004 */
[----:B------:R-:W-:Y:S01]  /*06d0*/  MOV R7, 0x1c1f ;  /* 0x00001c1f00077802 */ /* 0x000fe20000000f00 */
[----:B------:R-:W-:-:S07]  /*06e0*/  IMAD.MOV.U32 R5, RZ, RZ, -0x1 ;  /* 0xffffffffff057424 */ /* 0x000fce00078e00ff */
[----:B-1----:R-:W-:Y:S05]  /*06f0*/  WARPSYNC.COLLECTIVE R5, `(.L_x_25296) ;  /* 0x0000000005087348 */ /* 0x002fea0003c00000 */
[----:B-1----:R0:W1:Y:S02]  /*0700*/  SHFL.IDX P0, R5, R2, R6, R7 ;  /* 0x0000000602057389 */ /* 0x0020640000000007 */
[----:B01----:R-:W-:Y:S05]  /*0710*/  ENDCOLLECTIVE ;  /* 0x000000000000791b */ /* 0x003fea0003800000 */
.L_x_25296:
[----:B------:R-:W-:Y:S05]  /*0720*/  BSYNC B0 ;  /* 0x0000000000007941 */ /* 0x000fea0003800000 */
.L_x_25295:
[----:B------:R-:W-:Y:S05]  /*0730*/  BRA `(.L_x_25282) ;  /* 0xfffffffc006c7947 */ /* 0x000fea000383ffff */
.L_x_25297:
        /* <DEDUP_REMOVED lines=12> */
.L_x_39741:


//--------------------- .text._Z9cuda_gemmIiLi128ELi2ELi1ELi16ELi4ELi4ELi64ELi0ELi0EEviiiPT_S1_S1_iii --------------------------
	.section	.text._Z9cuda_gemmIiLi128ELi2ELi1ELi16ELi4ELi4ELi64ELi0ELi0EEviiiPT_S1_S1_iii,"ax",@progbits
	.align	128
        .global         _Z9cuda_gemmIiLi128ELi2ELi1ELi16ELi4ELi4ELi64ELi0ELi0EEviiiPT_S1_S1_iii
        .type           _Z9cuda_gemmIiLi128ELi2ELi1ELi16ELi4ELi4ELi64ELi0ELi0EEviiiPT_S1_S1_iii,@function
        .size           _Z9cuda_gemmIiLi128ELi2ELi1ELi16ELi4ELi4ELi64ELi0ELi0EEviiiPT_S1_S1_iii,(.L_x_38984 - _Z9cuda_gemmIiLi128ELi2ELi1ELi16ELi4ELi4ELi64ELi0ELi0EEviiiPT_S1_S1_iii)
        .other          _Z9cuda_gemmIiLi128ELi2ELi1ELi16ELi4ELi4ELi64ELi0ELi0EEviiiPT_S1_S1_iii,@"STO_CUDA_ENTRY STV_DEFAULT"
_Z9cuda_gemmIiLi128ELi2ELi1ELi16ELi4ELi4ELi64ELi0ELi0EEviiiPT_S1_S1_iii:
.text._Z9cuda_gemmIiLi128ELi2ELi1ELi16ELi4ELi4ELi64ELi0ELi0EEviiiPT_S1_S1_iii:
        /* <DEDUP_REMOVED lines=40> */
.L_x_25300:
        /* <DEDUP_REMOVED lines=25> */
.L_x_25299:
[----:B------:R-:W-:Y:S05]  /*0410*/  BSYNC.RECONVERGENT B0 ;  /* 0x0000000000007941 */ /* 0x000fea0003800200 */
.L_x_25298:
        /* <DEDUP_REMOVED lines=93> */
[----:B--2---:R-:W-:Y:S05]  /*09f0*/  CALL.REL.NOINC `($__internal_481_$__cuda_sm20_div_s16) ;  /* 0x00000008002c7944 */ /* 0x004fea0003c00000 */
[----:B------:R-:W0:Y:S01]  /*0a00*/  LDCU UR6, c[0x0][0x3a8] ;  /* 0x00007500ff0677ac */ /* 0x000e220008000800 */
[----:B------:R-:W-:Y:S02]  /*0a10*/  UPRMT UR7, UR5, 0x9910, URZ ;  /* 0x0000991005077896 */ /* 0x000fe400080000ff */
[----:B0-----:R-:W-:-:S04]  /*0a20*/  UISETP.LT.AND UP0, UPT, UR6, 0x4, UPT ;  /* 0x000000040600788c */ /* 0x001fc8000bf01270 */
[----:B------:R-:W-:-:S03]  /*0a30*/  USEL UR5, UR6, 0x4, UP0 ;  /* 0x0000000406057887 */ /* 0x000fc60008000000 */
[----:B------:R-:W-:-:S09]  /*0a40*/  UMOV UR6, UR7 ;  /* 0x0000000700067c82 */ /* 0x000fd20008000000 */
.L_x_25314:
        /* <DEDUP_REMOVED lines=12> */
.L_x_25303:
        /* <DEDUP_REMOVED lines=9> */
.L_x_25302:
[----:B------:R-:W-:Y:S05]  /*0ba0*/  BSYNC.RECONVERGENT B0 ;  /* 0x0000000000007941 */ /* 0x000fea0003800200 */
.L_x_25301:
        /* <DEDUP_REMOVED lines=23> */
.L_x_25313:
[----:B------:R-:W-:Y:S01]  /*0d20*/  IMAD R31, R3, 0x14, R2 ;  /* 0x00000014031f7824 */ /* 0x000fe200078e0202 */
[----:B01----:R-:W-:Y:S06]  /*0d30*/  @P4 BRA `(.L_x_25305) ;  /* 0x0000000000584947 */ /* 0x003fec0003800000 */
[----:B------:R-:W-:Y:S01]  /*0d40*/  IMAD.IADD R6, R31, 0x1, R4 ;  /* 0x000000011f067824 */ /* 0x000fe200078e0204 */
[----:B------:R-:W-:-:S04]  /*0d50*/  UMOV UR7, 0xffffffff ;  /* 0xffffffff00077882 */ /* 0x000fc80000000000 */
[----:B------:R0:W0:Y:S01]  /*0d60*/  LDS R29, [R6] ;  /* 0x00000000061d7984 */ /* 0x0000220000000800 */
[----:B------:R-:W-:Y:S05]  /*0d70*/  BRA.DIV UR7, `(.L_x_25306) ;  /* 0x0000000207bc7947 */ /* 0x000fea000b800000 */
[----:B0-----:R0:W0:Y:S02]  /*0d80*/  SHFL.IDX PT, R7, R29, R0, 0x1c1f ;  /* 0x001c1f001d077589 */ /* 0x00102400000e0000 */
.L_x_25317:
[----:B01----:R-:W-:Y:S01]  /*0d90*/  IMAD R6, R28, R7, RZ ;  /* 0x000000071c067224 */ /* 0x003fe200078e02ff */
[----:B------:R-:W-:Y:S06]  /*0da0*/  @!P1 BRA `(.L_x_25307) ;  /* 0x0000000000109947 */ /* 0x000fec0003800000 */
[----:B------:R-:W-:-:S03]  /*0db0*/  UMOV UR7, 0xffffffff ;  /* 0xffffffff00077882 */ /* 0x000fc60000000000 */
[----:B------:R-:W-:Y:S05]  /*0dc0*/  BRA.DIV UR7, `(.L_x_25308) ;  /* 0x0000000207cc7947 */ /* 0x000fea000b800000 */
[----:B------:R0:W1:Y:S02]  /*0dd0*/  SHFL.IDX PT, R7, R29, R21, 0x1c1f ;  /* 0x001c1f151d077589 */ /* 0x00006400000e0000 */
.L_x_25320:
[----:B-12---:R-:W-:-:S07]  /*0de0*/  IMAD R6, R27, R7, R6 ;  /* 0x000000071b067224 */ /* 0x006fce00078e0206 */
.L_x_25307:
[----:B------:R-:W-:Y:S05]  /*0df0*/  @!P2 BRA `(.L_x_25309) ;  /* 0x000000000010a947 */ /* 0x000fea0003800000 */
[----:B------:R-:W-:-:S03]  /*0e00*/  UMOV UR7, 0xffffffff ;  /* 0xffffffff00077882 */ /* 0x000fc60000000000 */
[----:B------:R-:W-:Y:S05]  /*0e10*/  BRA.DIV UR7, `(.L_x_25310) ;  /* 0x0000000207dc7947 */ /* 0x000fea000b800000 */
[----:B------:R1:W0:Y:S02]  /*0e20*/  SHFL.IDX PT, R7, R29, R20, 0x1c1f ;  /* 0x001c1f141d077589 */ /* 0x00022400000e0000 */
.L_x_25323:
[----:B0--3--:R-:W-:-:S07]  /*0e30*/  IMAD R6, R26, R7, R6 ;  /* 0x000000071a067224 */ /* 0x009fce00078e0206 */
.L_x_25309:
[----:B------:R-:W-:Y:S05]  /*0e40*/  @!P3 BRA `(.L_x_25311) ;  /* 0x000000000048b947 */ /* 0x000fea0003800000 */
[----:B------:R-:W-:-:S03]  /*0e50*/  UMOV UR7, 0xffffffff ;  /* 0xffffffff00077882 */ /* 0x000fc60000000000 */
[----:B------:R-:W-:Y:S05]  /*0e60*/  BRA.DIV UR7, `(.L_x_25312) ;  /* 0x0000000207ec7947 */ /* 0x000fea000b800000 */
[----:B------:R0:W0:Y:S02]  /*0e70*/  SHFL.IDX PT, R7, R29, R19, 0x1c1f ;  /* 0x001c1f131d077589 */ /* 0x00002400000e0000 */
.L_x_25326:
[----:B0---4-:R-:W-:Y:S01]  /*0e80*/  IMAD R6, R25, R7, R6 ;  /* 0x0000000719067224 */ /* 0x011fe200078e0206 */
[----:B------:R-:W-:Y:S06]  /*0e90*/  BRA `(.L_x_25311) ;  /* 0x0000000000347947 */ /* 0x000fec0003800000 */
.L_x_25305:
        /* <DEDUP_REMOVED lines=13> */
.L_x_25311:
[----:B------:R-:W-:Y:S02]  /*0f70*/  VIADD R3, R3, UR6 ;  /* 0x0000000603037c36 */ /* 0x000fe40008000000 */
[----:B------:R-:W-:-:S03]  /*0f80*/  IMAD.IADD R5, R6, 0x1, R5 ;  /* 0x0000000106057824 */ /* 0x000fc600078e0205 */
[----:B------:R-:W-:-:S13]  /*0f90*/  ISETP.GE.AND P5, PT, R3, UR5, PT ;  /* 0x0000000503007c0c */ /* 0x000fda000bfa6270 */
[----:B------:R-:W-:Y:S05]  /*0fa0*/  @!P5 BRA `(.L_x_25313) ;  /* 0xfffffffc005cd947 */ /* 0x000fea000383ffff */
.L_x_25304:
        /* <DEDUP_REMOVED lines=12> */
.L_x_25306:
[----:B------:R-:W-:Y:S01]  /*1070*/  BSSY B0, `(.L_x_25315) ;  /* 0x0000007000007945 */ /* 0x000fe20003800000 */
[----:B------:R-:W-:Y:S01]  /*1080*/  IMAD.MOV.U32 R30, RZ, RZ, R0 ;  /* 0x000000ffff1e7224 */ /* 0x000fe200078e0000 */
[----:B------:R-:W-:Y:S01]  /*1090*/  MOV R7, 0xffffffff ;  /* 0xffffffff00077802 */ /* 0x000fe20000000f00 */
[----:B------:R-:W-:-:S07]  /*10a0*/  IMAD.MOV.U32 R32, RZ, RZ, 0x1c1f ;  /* 0x00001c1fff207424 */ /* 0x000fce00078e00ff */
[----:B01234-:R-:W-:Y:S05]  /*10b0*/  WARPSYNC.COLLECTIVE R7, `(.L_x_25316) ;  /* 0x0000000007087348 */ /* 0x01ffea0003c00000 */
[----:B0-----:R0:W0:Y:S02]  /*10c0*/  SHFL.IDX P5, R7, R29, R30, R32 ;  /* 0x0000001e1d077389 */ /* 0x00102400000a0020 */
[----:B01234-:R-:W-:Y:S05]  /*10d0*/  ENDCOLLECTIVE ;  /* 0x000000000000791b */ /* 0x01ffea0003800000 */
.L_x_25316:
[----:B------:R-:W-:Y:S05]  /*10e0*/  BSYNC B0 ;  /* 0x0000000000007941 */ /* 0x000fea0003800000 */
.L_x_25315:
[----:B------:R-:W-:Y:S05]  /*10f0*/  BRA `(.L_x_25317) ;  /* 0xfffffffc00247947 */ /* 0x000fea000383ffff */
.L_x_25308:
[----:B------:R-:W-:Y:S01]  /*1100*/  BSSY B0, `(.L_x_25318) ;  /* 0x0000007000007945 */ /* 0x000fe20003800000 */
[----:B------:R-:W-:Y:S01]  /*1110*/  IMAD.MOV.U32 R30, RZ, RZ, R21 ;  /* 0x000000ffff1e7224 */ /* 0x000fe200078e0015 */
[----:B------:R-:W-:Y:S01]  /*1120*/  MOV R7, 0xffffffff ;  /* 0xffffffff00077802 */ /* 0x000fe20000000f00 */
[----:B------:R-:W-:-:S07]  /*1130*/  IMAD.MOV.U32 R32, RZ, RZ, 0x1c1f ;  /* 0x00001c1fff207424 */ /* 0x000fce00078e00ff */
[----:B--234-:R-:W-:Y:S05]  /*1140*/  WARPSYNC.COLLECTIVE R7, `(.L_x_25319) ;  /* 0x0000000007087348 */ /* 0x01cfea0003c00000 */
[----:B------:R0:W1:Y:S02]  /*1150*/  SHFL.IDX P5, R7, R29, R30, R32 ;  /* 0x0000001e1d077389 */ /* 0x00006400000a0020 */
[----:B01234-:R-:W-:Y:S05]  /*1160*/  ENDCOLLECTIVE ;  /* 0x000000000000791b */ /* 0x01ffea0003800000 */
.L_x_25319:
[----:B------:R-:W-:Y:S05]  /*1170*/  BSYNC B0 ;  /* 0x0000000000007941 */ /* 0x000fea0003800000 */
.L_x_25318:
[----:B------:R-:W-:Y:S05]  /*1180*/  BRA `(.L_x_25320) ;  /* 0xfffffffc00147947 */ /* 0x000fea000383ffff */
.L_x_25310:
[----:B------:R-:W-:Y:S01]  /*1190*/  BSSY B0, `(.L_x_25321) ;  /* 0x0000007000007945 */ /* 0x000fe20003800000 */
[----:B------:R-:W-:Y:S01]  /*11a0*/  IMAD.MOV.U32 R30, RZ, RZ, R20 ;  /* 0x000000ffff1e7224 */ /* 0x000fe200078e0014 */
[----:B------:R-:W-:Y:S01]  /*11b0*/  MOV R7, 0xffffffff ;  /* 0xffffffff00077802 */ /* 0x000fe20000000f00 */
[----:B------:R-:W-:-:S07]  /*11c0*/  IMAD.MOV.U32 R32, RZ, RZ, 0x1c1f ;  /* 0x00001c1fff207424 */ /* 0x000fce00078e00ff */
[----:B0-234-:R-:W-:Y:S05]  /*11d0*/  WARPSYNC.COLLECTIVE R7, `(.L_x_25322) ;  /* 0x0000000007087348 */ /* 0x01dfea0003c00000 */
[----:B------:R1:W0:Y:S02]  /*11e0*/  SHFL.IDX P5, R7, R29, R30, R32 ;  /* 0x0000001e1d077389 */ /* 0x00022400000a0020 */
[----:B01234-:R-:W-:Y:S05]  /*11f0*/  ENDCOLLECTIVE ;  /* 0x000000000000791b */ /* 0x01ffea0003800000 */
.L_x_25322:
[----:B------:R-:W-:Y:S05]  /*1200*/  BSYNC B0 ;  /* 0x0000000000007941 */ /* 0x000fea0003800000 */
.L_x_25321:
[----:B------:R-:W-:Y:S05]  /*1210*/  BRA `(.L_x_25323) ;  /* 0xfffffffc00047947 */ /* 0x000fea000383ffff */
.L_x_25312:
[----:B------:R-:W-:Y:S01]  /*1220*/  BSSY B0, `(.L_x_25324) ;  /* 0x0000007000007945 */ /* 0x000fe20003800000 */
[----:B------:R-:W-:Y:S01]  /*1230*/  IMAD.MOV.U32 R30, RZ, RZ, R19 ;  /* 0x000000ffff1e7224 */ /* 0x000fe200078e0013 */
[----:B------:R-:W-:Y:S01]  /*1240*/  MOV R7, 0xffffffff ;  /* 0xffffffff00077802 */ /* 0x000fe20000000f00 */
[----:B------:R-:W-:-:S07]  /*1250*/  IMAD.MOV.U32 R32, RZ, RZ, 0x1c1f ;  /* 0x00001c1fff207424 */ /* 0x000fce00078e00ff */
[----:B01234-:R-:W-:Y:S05]  /*1260*/  WARPSYNC.COLLECTIVE R7, `(.L_x_25325) ;  /* 0x0000000007087348 */ /* 0x01ffea0003c00000 */
[----:B------:R0:W0:Y:S02]  /*1270*/  SHFL.IDX P5, R7, R29, R30, R32 ;  /* 0x0000001e1d077389 */ /* 0x00002400000a0020 */
[----:B01234-:R-:W-:Y:S05]  /*1280*/  ENDCOLLECTIVE ;  /* 0x000000000000791b */ /* 0x01ffea0003800000 */
.L_x_25325:
[----:B------:R-:W-:Y:S05]  /*1290*/  BSYNC B0 ;  /* 0x0000000000007941 */ /* 0x000fea0003800000 */
.L_x_25324:
[----:B------:R-:W-:Y:S05]  /*12a0*/  BRA `(.L_x_25326) ;  /* 0xfffffff800f47947 */ /* 0x000fea000383ffff */
        .weak           $__internal_481_$__cuda_sm20_div_s16
        .type           $__internal_481_$__cuda_sm20_div_s16,@function
        .size           $__internal_481_$__cuda_sm20_div_s16,(.L_x_38984 - $__internal_481_$__cuda_sm20_div_s16)
$__internal_481_$__cuda_sm20_div_s16:
        /* <DEDUP_REMOVED lines=24> */
[----:B------:R-:W-:Y:S05]  /*1430*/  RET.REL.NODEC R2 `(_Z9cuda_gemmIiLi128ELi2ELi1ELi16ELi4ELi4ELi64ELi0ELi0EEviiiPT_S1_S1_iii) ;  /* 0xffffffe802f07950 */ /* 0x000fea0003c3ffff */
.L_x_25327:
        /* <DEDUP_REMOVED lines=12> */
.L_x_38984:


//--------------------- .text._Z9cuda_gemmIiLi128ELi2ELi1ELi16ELi2ELi2ELi64ELi1ELi1EEviiiPT_S1_S1_iii --------------------------
	.section	.text._Z9cuda_gemmIiLi128ELi2ELi1ELi16ELi2ELi2ELi64ELi1ELi1EEviiiPT_S1_S1_iii,"ax",@progbits
	.align	128
        .global         _Z9cuda_gemmIiLi128ELi2ELi1ELi16ELi2ELi2ELi64ELi1ELi1EEviiiPT_S1_S1_iii
        .type           _Z9cuda_gemmIiLi128ELi2ELi1ELi16ELi2ELi2ELi64ELi1ELi1EEviiiPT_S1_S1_iii,@function
        .size           _Z9cuda_gemmIiLi128ELi2ELi1ELi16ELi2ELi2ELi64ELi1ELi1EEviiiPT_S1_S1_iii,(.L_x_39743 - _Z9cuda_gemmIiLi128ELi2ELi1ELi16ELi2ELi2ELi64ELi1ELi1EEviiiPT_S1_S1_iii)
        .other          _Z9cuda_gemmIiLi128ELi2ELi1ELi16ELi2ELi2ELi64ELi1ELi1EEviiiPT_S1_S1_iii,@"STO_CUDA_ENTRY STV_DEFAULT"
_Z9cuda_gemmIiLi128ELi2ELi1ELi16ELi2ELi2ELi64ELi1ELi1EEviiiPT_S1_S1_iii:
.text._Z9cuda_gemmIiLi128ELi2ELi1ELi16ELi2ELi2ELi64ELi1ELi1EEviiiPT_S1_S1_iii:
        /* <DEDUP_REMOVED lines=14> */
.L_x_25330:
        /* <DEDUP_REMOVED lines=11> */
.L_x_25329:
[----:B------:R-:W-:Y:S05]  /*0190*/  BSYNC.RECONVERGENT B0 ;  /* 0x0000000000007941 */ /* 0x000fea0003800200 */
.L_x_25328:
        /* <DEDUP_REMOVED lines=17> */
.L_x_25333:
[----:B------:R1:W2:Y:S01]  /*02b0*/  LDG.E.128 R8, desc[UR6][R2.64] ;  /* 0x0000000602087981 */ /* 0x0002a2000c1e1d00 */
[----:B0-----:R-:W-:-:S05]  /*02c0*/  IMAD R4, R7, 0x4, R4 ;  /* 0x0000000407047824 */ /* 0x001fca00078e0204 */
[----:B------:R-:W-:Y:S01]  /*02d0*/  ISETP.GE.U32.AND P0, PT, R4, 0x10, PT ;  /* 0x000000100400780c */ /* 0x000fe20003f06070 */
[C---:B-1----:R-:W-:Y:S01]  /*02e0*/  IMAD.WIDE.U32 R2, R7.reuse, 0x10, R2 ;  /* 0x0000001007027825 */ /* 0x042fe200078e0002 */
[----:B--2---:R0:W-:Y:S03]  /*02f0*/  STS.128 [R5], R8 ;  /* 0x0000000805007388 */ /* 0x0041e60000000c00 */
[----:B0-----:R-:W-:-:S08]  /*0300*/  IMAD R5, R7, 0x10, R5 ;  /* 0x0000001007057824 */ /* 0x001fd000078e0205 */
[----:B------:R-:W-:Y:S05]  /*0310*/  @!P0 BRA `(.L_x_25333) ;  /* 0xfffffffc00e48947 */ /* 0x000fea000383ffff */
.L_x_25332:
[----:B------:R-:W-:Y:S05]  /*0320*/  BSYNC.RECONVERGENT B0 ;  /* 0x0000000000007941 */ /* 0x000fea0003800200 */
.L_x_25331:
        /* <DEDUP_REMOVED lines=14> */
.L_x_25338:
[----:B------:R-:W-:Y:S01]  /*0410*/  UMOV UR4, 0xffffffff ;  /* 0xffffffff00047882 */ /* 0x000fe20000000000 */
[----:B------:R-:W-:Y:S02]  /*0420*/  LOP3.LUT R0, R0, 0x1, RZ, 0xc, !PT ;  /* 0x0000000100007812 */ /* 0x000fe400078e0cff */
[----:B------:R-:W-:Y:S05]  /*0430*/  BRA.DIV UR4, `(.L_x_25336) ;  /* 0x0000000204287947 */ /* 0x000fea000b800000 */
.L_x_25334:
[----:B------:R-:W-:Y:S05]  /*0440*/  WARPSYNC.ALL ;  /* 0x0000000000007948 */ /* 0x000fea0003800000 */
[----:B------:R-:W-:Y:S06]  /*0450*/  BAR.SYNC.DEFER_BLOCKING 0x0 ;  /* 0x0000000000007b1d */ /* 0x000fec0000010000 */
[----:B------:R-:W-:Y:S05]  /*0460*/  EXIT ;  /* 0x000000000000794d */ /* 0x000fea0003800000 */
.L_x_25335:
[----:B------:R-:W-:Y:S02]  /*0470*/  IMAD.MOV.U32 R4, RZ, RZ, R2 ;  /* 0x000000ffff047224 */ /* 0x000fe400078e0002 */
[----:B------:R-:W-:Y:S02]  /*0480*/  HFMA2 R5, -RZ, RZ, 0, 0.005977630615234375 ;  /* 0x00001e1fff057431 */ /* 0x000fe400000001ff */
[----:B------:R-:W-:-:S07]  /*0490*/  IMAD.MOV.U32 R2, RZ, RZ, -0x1 ;  /* 0xffffffffff027424 */ /* 0x000fce00078e00ff */
[----:B01----:R-:W-:Y:S05]  /*04a0*/  WARPSYNC.COLLECTIVE R2, `(.L_x_25337) ;  /* 0x0000000002087348 */ /* 0x003fea0003c00000 */
[----:B-1----:R1:W2:Y:S02]  /*04b0*/  SHFL.IDX P0, R2, R3, R4, R5 ;  /* 0x0000000403027389 */ /* 0x0022a40000000005 */
[----:B012---:R-:W-:Y:S05]  /*04c0*/  ENDCOLLECTIVE ;  /* 0x000000000000791b */ /* 0x007fea0003800000 */
.L_x_25337:
[----:B------:R-:W-:Y:S05]  /*04d0*/  BRA `(.L_x_25338) ;  /* 0xfffffffc00cc7947 */ /* 0x000fea000383ffff */
.L_x_25336:
[----:B------:R-:W-:Y:S01]  /*04e0*/  BSSY B0, `(.L_x_25339) ;  /* 0x0000007000007945 */ /* 0x000fe20003800000 */
[----:B------:R-:W-:Y:S01]  /*04f0*/  IMAD.MOV.U32 R4, RZ, RZ, R0 ;  /* 0x000000ffff047224 */ /* 0x000fe200078e0000 */
[----:B------:R-:W-:Y:S01]  /*0500*/  MOV R5, 0x1e1f ;  /* 0x00001e1f00057802 */ /* 0x000fe20000000f00 */
[----:B------:R-:W-:-:S07]  /*0510*/  IMAD.MOV.U32 R2, RZ, RZ, -0x1 ;  /* 0xffffffffff027424 */ /* 0x000fce00078e00ff */
[----:B01----:R-:W-:Y:S05]  /*0520*/  WARPSYNC.COLLECTIVE R2, `(.L_x_25340) ;  /* 0x0000000002087348 */ /* 0x003fea0003c00000 */
[----:B-1----:R1:W2:Y:S02]  /*0530*/  SHFL.IDX P0, R2, R3, R4, R5 ;  /* 0x0000000403027389 */ /* 0x0022a40000000005 */
[----:B012---:R-:W-:Y:S05]  /*0540*/  ENDCOLLECTIVE ;  /* 0x000000000000791b */ /* 0x007fea0003800000 */
.L_x_25340:
[----:B------:R-:W-:Y:S05]  /*0550*/  BSYNC B0 ;  /* 0x0000000000007941 */ /* 0x000fea0003800000 */
.L_x_25339:
[----:B------:R-:W-:Y:S05]  /*0560*/  BRA `(.L_x_25334) ;  /* 0xfffffffc00b47947 */ /* 0x000fea000383ffff */
.L_x_25341:
        /* <DEDUP_REMOVED lines=9> */
.L_x_39743:


//--------------------- .text._Z9cuda_gemmIiLi128ELi2ELi1ELi16ELi2ELi2ELi64ELi1ELi0EEviiiPT_S1_S1_iii --------------------------
	.section	.text._Z9cuda_gemmIiLi128ELi2ELi1ELi16ELi2ELi2ELi64ELi1ELi0EEviiiPT_S1_S1_iii,"ax",@progbits
	.align	128
        .global         _Z9cuda_gemmIiLi128ELi2ELi1ELi16ELi2ELi2ELi64ELi1ELi0EEviiiPT_S1_S1_iii
        .type           _Z9cuda_gemmIiLi128ELi2ELi1ELi16ELi2ELi2ELi64ELi1ELi0EEviiiPT_S1_S1_iii,@function
        .size           _Z9cuda_gemmIiLi128ELi2ELi1ELi16ELi2ELi2ELi64ELi1ELi0EEviiiPT_S1_S1_iii,(.L_x_38985 - _Z9cuda_gemmIiLi128ELi2ELi1ELi16ELi2ELi2ELi64ELi1ELi0EEviiiPT_S1_S1_iii)
        .other          _Z9cuda_gemmIiLi128ELi2ELi1ELi16ELi2ELi2ELi64ELi1ELi0EEviiiPT_S1_S1_iii,@"STO_CUDA_ENTRY STV_DEFAULT"
_Z9cuda_gemmIiLi128ELi2ELi1ELi16ELi2ELi2ELi64ELi1ELi0EEviiiPT_S1_S1_iii:
.text._Z9cuda_gemmIiLi128ELi2ELi1ELi16ELi2ELi2ELi64ELi1ELi0EEviiiPT_S1_S1_iii:
        /* <DEDUP_REMOVED lines=57> */
.L_x_25344:
        /* <DEDUP_REMOVED lines=25> */
.L_x_25343:
[----:B------:R-:W-:Y:S05]  /*0520*/  BSYNC.RECONVERGENT B0 ;  /* 0x0000000000007941 */ /* 0x000fea0003800200 */
.L_x_25342:
[----:B------:R-:W-:Y:S02]  /*0530*/  MOV R6, R0 ;  /* 0x0000000000067202 */ /* 0x000fe40000000f00 */
[----:B------:R-:W-:-:S07]  /*0540*/  MOV R5, 0x560 ;  /* 0x0000056000057802 */ /* 0x000fce0000000f00 */
[----:B0-----:R-:W-:Y:S05]  /*0550*/  CALL.REL.NOINC `($__internal_482_$__cuda_sm20_div_s16) ;  /* 0x0000001000587944 */ /* 0x001fea0003c00000 */
        /* <DEDUP_REMOVED lines=74> */
.L_x_25364:
        /* <DEDUP_REMOVED lines=11> */
.L_x_25347:
        /* <DEDUP_REMOVED lines=9> */
.L_x_25346:
[----:B------:R-:W-:Y:S05]  /*0b40*/  BSYNC.RECONVERGENT B0 ;  /* 0x0000000000007941 */ /* 0x000fea0003800200 */
.L_x_25345:
        /* <DEDUP_REMOVED lines=27> */
.L_x_25359:
[----:B0--3--:R-:W-:Y:S01]  /*0d00*/  IMAD R27, R25, 0xc, R24 ;  /* 0x0000000c191b7824 */ /* 0x009fe200078e0218 */
[----:B------:R-:W-:Y:S06]  /*0d10*/  @P1 BRA `(.L_x_25351) ;  /* 0x0000000000381947 */ /* 0x000fec0003800000 */
[----:B------:R-:W-:Y:S01]  /*0d20*/  IMAD R26, R12, 0x4, R27 ;  /* 0x000000040c1a7824 */ /* 0x000fe200078e021b */
[----:B------:R-:W-:-:S05]  /*0d30*/  UMOV UR5, 0xffffffff ;  /* 0xffffffff00057882 */ /* 0x000fca0000000000 */
[----:B------:R-:W0:Y:S01]  /*0d40*/  LDS R26, [R26] ;  /* 0x000000001a1a7984 */ /* 0x000e220000000800 */
[----:B------:R-:W-:Y:S05]  /*0d50*/  BRA.DIV UR5, `(.L_x_25352) ;  /* 0x0000000605707947 */ /* 0x000fea000b800000 */
[----:B0-----:R0:W1:Y:S02]  /*0d60*/  SHFL.IDX PT, R2, R26, R9, 0x1e1f ;  /* 0x001e1f091a027589 */ /* 0x00106400000e0000 */
.L_x_25367:
[----:B------:R-:W-:Y:S01]  /*0d70*/  MOV R28, UR11 ;  /* 0x0000000b001c7c02 */ /* 0x000fe20008000f00 */
[----:B-1-3--:R-:W-:-:S03]  /*0d80*/  IMAD R3, R8, R2, RZ ;  /* 0x0000000208037224 */ /* 0x00afc600078e02ff */
[----:B------:R-:W-:-:S13]  /*0d90*/  ISETP.GE.AND P0, PT, R28, 0x2, PT ;  /* 0x000000021c00780c */ /* 0x000fda0003f06270 */
[----:B------:R-:W-:Y:S05]  /*0da0*/  @!P0 BRA `(.L_x_25353) ;  /* 0x00000000003c8947 */ /* 0x000fea0003800000 */
[----:B------:R-:W-:-:S03]  /*0db0*/  UMOV UR5, 0xffffffff ;  /* 0xffffffff00057882 */ /* 0x000fc60000000000 */
[----:B------:R-:W-:Y:S05]  /*0dc0*/  BRA.DIV UR5, `(.L_x_25354) ;  /* 0x00000006057c7947 */ /* 0x000fea000b800000 */
[----:B------:R1:W3:Y:S02]  /*0dd0*/  SHFL.IDX PT, R2, R26, R15, 0x1e1f ;  /* 0x001e1f0f1a027589 */ /* 0x0002e400000e0000 */
.L_x_25370:
[----:B--23--:R-:W-:Y:S01]  /*0de0*/  IMAD R3, R0, R2, R3 ;  /* 0x0000000200037224 */ /* 0x00cfe200078e0203 */
[----:B------:R-:W-:Y:S06]  /*0df0*/  BRA `(.L_x_25353) ;  /* 0x0000000000287947 */ /* 0x000fec0003800000 */
.L_x_25351:
        /* <DEDUP_REMOVED lines=10> */
.L_x_25353:
        /* <DEDUP_REMOVED lines=15> */
.L_x_25355:
[----:B------:R-:W-:-:S03]  /*0f90*/  UMOV UR5, 0xffffffff ;  /* 0xffffffff00057882 */ /* 0x000fc60000000000 */
[----:B------:R-:W-:Y:S05]  /*0fa0*/  BRA.DIV UR5, `(.L_x_25357) ;  /* 0x00000006052c7947 */ /* 0x000fea000b800000 */
[----:B---3--:R3:W4:Y:S02]  /*0fb0*/  SHFL.IDX PT, R2, R27, R9, 0x1e1f ;  /* 0x001e1f091b027589 */ /* 0x00872400000e0000 */
.L_x_25373:
[----:B01--4-:R-:W-:Y:S01]  /*0fc0*/  IMAD R26, R8, R2, RZ ;  /* 0x00000002081a7224 */ /* 0x013fe200078e02ff */
[----:B------:R-:W-:Y:S06]  /*0fd0*/  @!P0 BRA `(.L_x_25356) ;  /* 0x0000000000108947 */ /* 0x000fec0003800000 */
[----:B------:R-:W-:-:S03]  /*0fe0*/  UMOV UR5, 0xffffffff ;  /* 0xffffffff00057882 */ /* 0x000fc60000000000 */
[----:B------:R-:W-:Y:S05]  /*0ff0*/  BRA.DIV UR5, `(.L_x_25358) ;  /* 0x0000000605407947 */ /* 0x000fea000b800000 */
[----:B------:R0:W1:Y:S02]  /*1000*/  SHFL.IDX PT, R2, R27, R15, 0x1e1f ;  /* 0x001e1f0f1b027589 */ /* 0x00006400000e0000 */
.L_x_25376:
[----:B-12---:R-:W-:-:S07]  /*1010*/  IMAD R26, R0, R2, R26 ;  /* 0x00000002001a7224 */ /* 0x006fce00078e021a */
.L_x_25356:
[----:B------:R-:W-:Y:S01]  /*1020*/  IADD3 R23, PT, PT, R23, 0x2, RZ ;  /* 0x0000000217177810 */ /* 0x000fe20007ffe0ff */
[----:B------:R-:W-:Y:S01]  /*1030*/  IMAD R25, R19, 0x2, R25 ;  /* 0x0000000213197824 */ /* 0x000fe200078e0219 */
[----:B------:R-:W-:Y:S02]  /*1040*/  IADD3 R5, PT, PT, R26, R3, R5 ;  /* 0x000000031a057210 */ /* 0x000fe40007ffe005 */
[----:B------:R-:W-:-:S13]  /*1050*/  ISETP.NE.AND P2, PT, R23, R6, PT ;  /* 0x000000061700720c */ /* 0x000fda0003f45270 */
[----:B------:R-:W-:Y:S05]  /*1060*/  @P2 BRA `(.L_x_25359) ;  /* 0xfffffffc00242947 */ /* 0x000fea000383ffff */
.L_x_25350:
[----:B------:R-:W-:Y:S05]  /*1070*/  BSYNC B0 ;  /* 0x0000000000007941 */ /* 0x000fea0003800000 */
.L_x_25349:
        /* <DEDUP_REMOVED lines=21> */
.L_x_25360:
[----:B------:R-:W-:-:S03]  /*11d0*/  UMOV UR5, 0xffffffff ;  /* 0xffffffff00057882 */ /* 0x000fc60000000000 */
[----:B------:R-:W-:Y:S05]  /*11e0*/  BRA.DIV UR5, `(.L_x_25362) ;  /* 0x0000000205ec7947 */ /* 0x000fea000b800000 */
[----:B-1--4-:R1:W4:Y:S02]  /*11f0*/  SHFL.IDX PT, R2, R29, R9, 0x1e1f ;  /* 0x001e1f091d027589 */ /* 0x01232400000e0000 */
.L_x_25379:
[----:B---34-:R-:W-:Y:S01]  /*1200*/  IMAD R3, R8, R2, RZ ;  /* 0x0000000208037224 */ /* 0x018fe200078e02ff */
[----:B------:R-:W-:Y:S06]  /*1210*/  @!P0 BRA `(.L_x_25361) ;  /* 0x0000000000108947 */ /* 0x000fec0003800000 */
[----:B------:R-:W-:-:S03]  /*1220*/  UMOV UR5, 0xffffffff ;  /* 0xffffffff00057882 */ /* 0x000fc60000000000 */
[----:B------:R-:W-:Y:S05]  /*1230*/  BRA.DIV UR5, `(.L_x_25363) ;  /* 0x0000000205fc7947 */ /* 0x000fea000b800000 */
[----:B------:R3:W4:Y:S02]  /*1240*/  SHFL.IDX PT, R2, R29, R15, 0x1e1f ;  /* 0x001e1f0f1d027589 */ /* 0x00072400000e0000 */
.L_x_25382:
[----:B--2-4-:R-:W-:-:S07]  /*1250*/  IMAD R3, R0, R2, R3 ;  /* 0x0000000200037224 */ /* 0x014fce00078e0203 */
.L_x_25361:
[----:B------:R-:W-:-:S07]  /*1260*/  IADD3 R5, PT, PT, R5, R3, RZ ;  /* 0x0000000305057210 */ /* 0x000fce0007ffe0ff */
.L_x_25348:
        /* <DEDUP_REMOVED lines=11> */
.L_x_25352:
        /* <DEDUP_REMOVED lines=8> */
.L_x_25366:
[----:B------:R-:W-:Y:S05]  /*13a0*/  BSYNC B1 ;  /* 0x0000000000017941 */ /* 0x000fea0003800000 */
.L_x_25365:
[----:B------:R-:W-:Y:S05]  /*13b0*/  BRA `(.L_x_25367) ;  /* 0xfffffff8006c7947 */ /* 0x000fea000383ffff */
.L_x_25354:
        /* <DEDUP_REMOVED lines=8> */
.L_x_25369:
[----:B------:R-:W-:Y:S05]  /*1440*/  BSYNC B1 ;  /* 0x0000000000017941 */ /* 0x000fea0003800000 */
.L_x_25368:
[----:B------:R-:W-:Y:S05]  /*1450*/  BRA `(.L_x_25370) ;  /* 0xfffffff800607947 */ /* 0x000fea000383ffff */
.L_x_25357:
        /* <DEDUP_REMOVED lines=8> */
.L_x_25372:
[----:B------:R-:W-:Y:S05]  /*14e0*/  BSYNC B1 ;  /* 0x0000000000017941 */ /* 0x000fea0003800000 */
.L_x_25371:
[----:B------:R-:W-:Y:S05]  /*14f0*/  BRA `(.L_x_25373) ;  /* 0xfffffff800b07947 */ /* 0x000fea000383ffff */
.L_x_25358:
        /* <DEDUP_REMOVED lines=8> */
.L_x_25375:
[----:B------:R-:W-:Y:S05]  /*1580*/  BSYNC B1 ;  /* 0x0000000000017941 */ /* 0x000fea0003800000 */
.L_x_25374:
[----:B------:R-:W-:Y:S05]  /*1590*/  BRA `(.L_x_25376) ;  /* 0xfffffff8009c7947 */ /* 0x000fea000383ffff */
.L_x_25362:
[----:B------:R-:W-:Y:S01]  /*15a0*/  BSSY B0, `(.L_x_25377) ;  /* 0x0000007000007945 */ /* 0x000fe20003800000 */
[----:B------:R-:W-:Y:S01]  /*15b0*/  IMAD.MOV.U32 R4, RZ, RZ, R9 ;  /* 0x000000ffff047224 */ /* 0x000fe200078e0009 */
[----:B-1----:R-:W-:Y:S01]  /*15c0*/  MOV R2, 0xffffffff ;  /* 0xffffffff00027802 */ /* 0x002fe20000000f00 */
[----:B------:R-:W-:-:S07]  /*15d0*/  IMAD.MOV.U32 R7, RZ, RZ, 0x1e1f ;  /* 0x00001e1fff077424 */ /* 0x000fce00078e00ff */
[----:B0-234-:R-:W-:Y:S05]  /*15e0*/  WARPSYNC.COLLECTIVE R2, `(.L_x_25378) ;  /* 0x0000000002087348 */ /* 0x01dfea0003c00000 */
[----:B----4-:R1:W4:Y:S02]  /*15f0*/  SHFL.IDX P2, R2, R29, R4, R7 ;  /* 0x000000041d027389 */ /* 0x0103240000040007 */
[----:B01234-:R-:W-:Y:S05]  /*1600*/  ENDCOLLECTIVE ;  /* 0x000000000000791b */ /* 0x01ffea0003800000 */
.L_x_25378:
[----:B------:R-:W-:Y:S05]  /*1610*/  BSYNC B0 ;  /* 0x0000000000007941 */ /* 0x000fea0003800000 */
.L_x_25377:
[----:B------:R-:W-:Y:S05]  /*1620*/  BRA `(.L_x_25379) ;  /* 0xfffffff800f47947 */ /* 0x000fea000383ffff */
.L_x_25363:
[----:B------:R-:W-:Y:S01]  /*1630*/  BSSY B0, `(.L_x_25380) ;  /* 0x0000007000007945 */ /* 0x000fe20003800000 */
[----:B------:R-:W-:Y:S01]  /*1640*/  IMAD.MOV.U32 R4, RZ, RZ, R15 ;  /* 0x000000ffff047224 */ /* 0x000fe200078e000f */
[----:B------:R-:W-:Y:S01]  /*1650*/  MOV R2, 0xffffffff ;  /* 0xffffffff00027802 */ /* 0x000fe20000000f00 */
[----:B------:R-:W-:-:S07]  /*1660*/  IMAD.MOV.U32 R7, RZ, RZ, 0x1e1f ;  /* 0x00001e1fff077424 */ /* 0x000fce00078e00ff */
[----:B012---:R-:W-:Y:S05]  /*1670*/  WARPSYNC.COLLECTIVE R2, `(.L_x_25381) ;  /* 0x0000000002087348 */ /* 0x007fea0003c00000 */
[----:B------:R3:W4:Y:S02]  /*1680*/  SHFL.IDX P2, R2, R29, R4, R7 ;  /* 0x000000041d027389 */ /* 0x0007240000040007 */
[----:B01234-:R-:W-:Y:S05]  /*1690*/  ENDCOLLECTIVE ;  /* 0x000000000000791b */ /* 0x01ffea0003800000 */
.L_x_25381:
[----:B------:R-:W-:Y:S05]  /*16a0*/  BSYNC B0 ;  /* 0x0000000000007941 */ /* 0x000fea0003800000 */
.L_x_25380:
[----:B------:R-:W-:Y:S05]  /*16b0*/  BRA `(.L_x_25382) ;  /* 0xfffffff800e47947 */ /* 0x000fea000383ffff */
        .weak           $__internal_482_$__cuda_sm20_div_s16
        .type           $__internal_482_$__cuda_sm20_div_s16,@function
        .size           $__internal_482_$__cuda_sm20_div_s16,(.L_x_38985 - $__internal_482_$__cuda_sm20_div_s16)
$__internal_482_$__cuda_sm20_div_s16:
        /* <DEDUP_REMOVED lines=23> */
[----:B------:R-:W-:Y:S05]  /*1830*/  RET.REL.NODEC R2 `(_Z9cuda_gemmIiLi128ELi2ELi1ELi16ELi2ELi2ELi64ELi1ELi0EEviiiPT_S1_S1_iii) ;  /* 0xffffffe402f07950 */ /* 0x000fea0003c3ffff */
.L_x_25383:
        /* <DEDUP_REMOVED lines=12> */
.L_x_38985:


//--------------------- .text._Z9cuda_gemmIiLi128ELi2ELi1ELi16ELi2ELi2ELi64ELi0ELi1EEviiiPT_S1_S1_iii --------------------------
	.section	.text._Z9cuda_gemmIiLi128ELi2ELi1ELi16ELi2ELi2ELi64ELi0ELi1EEviiiPT_S1_S1_iii,"ax",@progbits
	.align	128
        .global         _Z9cuda_gemmIiLi128ELi2ELi1ELi16ELi2ELi2ELi64ELi0ELi1EEviiiPT_S1_S1_iii
        .type           _Z9cuda_gemmIiLi128ELi2ELi1ELi16ELi2ELi2ELi64ELi0ELi1EEviiiPT_S1_S1_iii,@function
        .size           _Z9cuda_gemmIiLi128ELi2ELi1ELi16ELi2ELi2ELi64ELi0ELi1EEviiiPT_S1_S1_iii,(.L_x_39745 - _Z9cuda_gemmIiLi128ELi2ELi1ELi16ELi2ELi2ELi64ELi0ELi1EEviiiPT_S1_S1_iii)
        .other          _Z9cuda_gemmIiLi128ELi2ELi1ELi16ELi2ELi2ELi64ELi0ELi1EEviiiPT_S1_S1_iii,@"STO_CUDA_ENTRY STV_DEFAULT"
_Z9cuda_gemmIiLi128ELi2ELi1ELi16ELi2ELi2ELi64ELi0ELi1EEviiiPT_S1_S1_iii:
.text._Z9cuda_gemmIiLi128ELi2ELi1ELi16ELi2ELi2ELi64ELi0ELi1EEviiiPT_S1_S1_iii:
        /* <DEDUP_REMOVED lines=13> */
.L_x_25386:
        /* <DEDUP_REMOVED lines=11> */
.L_x_25385:
[----:B------:R-:W-:Y:S05]  /*0180*/  BSYNC.RECONVERGENT B0 ;  /* 0x0000000000007941 */ /* 0x000fea0003800200 */
.L_x_25384:
        /* <DEDUP_REMOVED lines=21> */
.L_x_25389:
        /* <DEDUP_REMOVED lines=8> */
.L_x_25388:
[----:B------:R-:W-:Y:S05]  /*0360*/  BSYNC.RECONVERGENT B0 ;  /* 0x0000000000007941 */ /* 0x000fea0003800200 */
.L_x_25387:
        /* <DEDUP_REMOVED lines=14> */
.L_x_25394:
[----:B------:R-:W-:Y:S01]  /*0450*/  UMOV UR4, 0xffffffff ;  /* 0xffffffff00047882 */ /* 0x000fe20000000000 */
[----:B------:R-:W-:Y:S02]  /*0460*/  LOP3.LUT R0, R0, 0x1, RZ, 0xc, !PT ;  /* 0x0000000100007812 */ /* 0x000fe400078e0cff */
[----:B------:R-:W-:Y:S05]  /*0470*/  BRA.DIV UR4, `(.L_x_25392) ;  /* 0x0000000204287947 */ /* 0x000fea000b800000 */
.L_x_25390:
[----:B------:R-:W-:Y:S05]  /*0480*/  WARPSYNC.ALL ;  /* 0x0000000000007948 */ /* 0x000fea0003800000 */
[----:B------:R-:W-:Y:S06]  /*0490*/  BAR.SYNC.DEFER_BLOCKING 0x0 ;  /* 0x0000000000007b1d */ /* 0x000fec0000010000 */
[----:B------:R-:W-:Y:S05]  /*04a0*/  EXIT ;  /* 0x000000000000794d */ /* 0x000fea0003800000 */
.L_x_25391:
[----:B------:R-:W-:Y:S02]  /*04b0*/  IMAD.MOV.U32 R4, RZ, RZ, R2 ;  /* 0x000000ffff047224 */ /* 0x000fe400078e0002 */
[----:B------:R-:W-:Y:S02]  /*04c0*/  HFMA2 R5, -RZ, RZ, 0, 0.005977630615234375 ;  /* 0x00001e1fff057431 */ /* 0x000fe400000001ff */
[----:B------:R-:W-:-:S07]  /*04d0*/  IMAD.MOV.U32 R2, RZ, RZ, -0x1 ;  /* 0xffffffffff027424 */ /* 0x000fce00078e00ff */
[----:B01----:R-:W-:Y:S05]  /*04e0*/  WARPSYNC.COLLECTIVE R2, `(.L_x_25393) ;  /* 0x0000000002087348 */ /* 0x003fea0003c00000 */
[----:B-1----:R1:W2:Y:S02]  /*04f0*/  SHFL.IDX P0, R2, R3, R4, R5 ;  /* 0x0000000403027389 */ /* 0x0022a40000000005 */
[----:B012---:R-:W-:Y:S05]  /*0500*/  ENDCOLLECTIVE ;  /* 0x000000000000791b */ /* 0x007fea0003800000 */
.L_x_25393:
[----:B------:R-:W-:Y:S05]  /*0510*/  BRA `(.L_x_25394) ;  /* 0xfffffffc00cc7947 */ /* 0x000fea000383ffff */
.L_x_25392:
[----:B------:R-:W-:Y:S01]  /*0520*/  BSSY B0, `(.L_x_25395) ;  /* 0x0000007000007945 */ /* 0x000fe20003800000 */
[----:B------:R-:W-:Y:S01]  /*0530*/  IMAD.MOV.U32 R4, RZ, RZ, R0 ;  /* 0x000000ffff047224 */ /* 0x000fe200078e0000 */
[----:B------:R-:W-:Y:S01]  /*0540*/  MOV R5, 0x1e1f ;  /* 0x00001e1f00057802 */ /* 0x000fe20000000f00 */
[----:B------:R-:W-:-:S07]  /*0550*/  IMAD.MOV.U32 R2, RZ, RZ, -0x1 ;  /* 0xffffffffff027424 */ /* 0x000fce00078e00ff */
[----:B01----:R-:W-:Y:S05]  /*0560*/  WARPSYNC.COLLECTIVE R2, `(.L_x_25396) ;  /* 0x0000000002087348 */ /* 0x003fea0003c00000 */
[----:B-1----:R1:W2:Y:S02]  /*0570*/  SHFL.IDX P0, R2, R3, R4, R5 ;  /* 0x0000000403027389 */ /* 0x0022a40000000005 */
[----:B012---:R-:W-:Y:S05]  /*0580*/  ENDCOLLECTIVE ;  /* 0x000000000000791b */ /* 0x007fea0003800000 */
.L_x_25396:
[----:B------:R-:W-:Y:S05]  /*0590*/  BSYNC B0 ;  /* 0x0000000000007941 */ /* 0x000fea0003800000 */
.L_x_25395:
[----:B------:R-:W-:Y:S05]  /*05a0*/  BRA `(.L_x_25390) ;  /* 0xfffffffc00b47947 */ /* 0x000fea000383ffff */
.L_x_25397:
        /* <DEDUP_REMOVED lines=13> */
.L_x_39745:


//--------------------- .text._Z9cuda_gemmIiLi128ELi2ELi1ELi16ELi2ELi2ELi64ELi0ELi0EEviiiPT_S1_S1_iii --------------------------
	.section	.text._Z9cuda_gemmIiLi128ELi2ELi1ELi16ELi2ELi2ELi64ELi0ELi0EEviiiPT_S1_S1_iii,"ax",@progbits
	.align	128
        .global         _Z9cuda_gemmIiLi128ELi2ELi1ELi16ELi2ELi2ELi64ELi0ELi0EEviiiPT_S1_S1_iii
        .type           _Z9cuda_gemmIiLi128ELi2ELi1ELi16ELi2ELi2ELi64ELi0ELi0EEviiiPT_S1_S1_iii,@function
        .size           _Z9cuda_gemmIiLi128ELi2ELi1ELi16ELi2ELi2ELi64ELi0ELi0EEviiiPT_S1_S1_iii,(.L_x_38986 - _Z9cuda_gemmIiLi128ELi2ELi1ELi16ELi2ELi2ELi64ELi0ELi0EEviiiPT_S1_S1_iii)
        .other          _Z9cuda_gemmIiLi128ELi2ELi1ELi16ELi2ELi2ELi64ELi0ELi0EEviiiPT_S1_S1_iii,@"STO_CUDA_ENTRY STV_DEFAULT"
_Z9cuda_gemmIiLi128ELi2ELi1ELi16ELi2ELi2ELi64ELi0ELi0EEviiiPT_S1_S1_iii:
.text._Z9cuda_gemmIiLi128ELi2ELi1ELi16ELi2ELi2ELi64ELi0ELi0EEviiiPT_S1_S1_iii:
        /* <DEDUP_REMOVED lines=36> */
.L_x_25400:
        /* <DEDUP_REMOVED lines=25> */
.L_x_25399:
[----:B------:R-:W-:Y:S05]  /*03d0*/  BSYNC.RECONVERGENT B0 ;  /* 0x0000000000007941 */ /* 0x000fea0003800200 */
.L_x_25398:
        /* <DEDUP_REMOVED lines=26> */
[----:B0-----:R-:W-:Y:S05]  /*0580*/  CALL.REL.NOINC `($__internal_483_$__cuda_sm20_div_s16) ;  /* 0x0000001000807944 */ /* 0x001fea0003c00000 */
        /* <DEDUP_REMOVED lines=74> */
.L_x_25420:
        /* <DEDUP_REMOVED lines=14> */
.L_x_25403:
        /* <DEDUP_REMOVED lines=9> */
.L_x_25402:
[----:B------:R-:W-:Y:S05]  /*0ba0*/  BSYNC.RECONVERGENT B0 ;  /* 0x0000000000007941 */ /* 0x000fea0003800200 */
.L_x_25401:
        /* <DEDUP_REMOVED lines=29> */
.L_x_25415:
[----:B0--3--:R-:W-:Y:S01]  /*0d80*/  IMAD R27, R25, 0xc, R24 ;  /* 0x0000000c191b7824 */ /* 0x009fe200078e0218 */
[----:B------:R-:W-:Y:S06]  /*0d90*/  @P1 BRA `(.L_x_25407) ;  /* 0x0000000000381947 */ /* 0x000fec0003800000 */
[----:B------:R-:W-:Y:S01]  /*0da0*/  IMAD.IADD R26, R27, 0x1, R6 ;  /* 0x000000011b1a7824 */ /* 0x000fe200078e0206 */
[----:B------:R-:W-:-:S05]  /*0db0*/  UMOV UR5, 0xffffffff ;  /* 0xffffffff00057882 */ /* 0x000fca0000000000 */
[----:B------:R-:W0:Y:S01]  /*0dc0*/  LDS R26, [R26] ;  /* 0x000000001a1a7984 */ /* 0x000e220000000800 */
[----:B------:R-:W-:Y:S05]  /*0dd0*/  BRA.DIV UR5, `(.L_x_25408) ;  /* 0x0000000605847947 */ /* 0x000fea000b800000 */
[----:B0-----:R0:W1:Y:S02]  /*0de0*/  SHFL.IDX PT, R2, R26, R9, 0x1e1f ;  /* 0x001e1f091a027589 */ /* 0x00106400000e0000 */
.L_x_25423:
[----:B------:R-:W-:Y:S02]  /*0df0*/  IMAD.U32 R28, RZ, RZ, UR13 ;  /* 0x0000000dff1c7e24 */ /* 0x000fe4000f8e00ff */
[----:B-1-3--:R-:W-:-:S03]  /*0e00*/  IMAD R3, R8, R2, RZ ;  /* 0x0000000208037224 */ /* 0x00afc600078e02ff */
[----:B------:R-:W-:-:S13]  /*0e10*/  ISETP.GE.AND P0, PT, R28, 0x2, PT ;  /* 0x000000021c00780c */ /* 0x000fda0003f06270 */
[----:B------:R-:W-:Y:S05]  /*0e20*/  @!P0 BRA `(.L_x_25409) ;  /* 0x00000000003c8947 */ /* 0x000fea0003800000 */
[----:B------:R-:W-:-:S03]  /*0e30*/  UMOV UR5, 0xffffffff ;  /* 0xffffffff00057882 */ /* 0x000fc60000000000 */
[----:B------:R-:W-:Y:S05]  /*0e40*/  BRA.DIV UR5, `(.L_x_25410) ;  /* 0x0000000605907947 */ /* 0x000fea000b800000 */
[----:B------:R1:W3:Y:S02]  /*0e50*/  SHFL.IDX PT, R2, R26, R15, 0x1e1f ;  /* 0x001e1f0f1a027589 */ /* 0x0002e400000e0000 */
.L_x_25426:
[----:B--23--:R-:W-:Y:S01]  /*0e60*/  IMAD R3, R0, R2, R3 ;  /* 0x0000000200037224 */ /* 0x00cfe200078e0203 */
[----:B------:R-:W-:Y:S06]  /*0e70*/  BRA `(.L_x_25409) ;  /* 0x0000000000287947 */ /* 0x000fec0003800000 */
.L_x_25407:
        /* <DEDUP_REMOVED lines=10> */
.L_x_25409:
        /* <DEDUP_REMOVED lines=15> */
.L_x_25411:
[----:B------:R-:W-:-:S03]  /*1010*/  UMOV UR5, 0xffffffff ;  /* 0xffffffff00057882 */ /* 0x000fc60000000000 */
[----:B------:R-:W-:Y:S05]  /*1020*/  BRA.DIV UR5, `(.L_x_25413) ;  /* 0x0000000605407947 */ /* 0x000fea000b800000 */
[----:B---3--:R3:W4:Y:S02]  /*1030*/  SHFL.IDX PT, R2, R27, R9, 0x1e1f ;  /* 0x001e1f091b027589 */ /* 0x00872400000e0000 */
.L_x_25429:
[----:B01--4-:R-:W-:Y:S01]  /*1040*/  IMAD R26, R8, R2, RZ ;  /* 0x00000002081a7224 */ /* 0x013fe200078e02ff */
[----:B------:R-:W-:Y:S06]  /*1050*/  @!P0 BRA `(.L_x_25412) ;  /* 0x0000000000108947 */ /* 0x000fec0003800000 */
[----:B------:R-:W-:-:S03]  /*1060*/  UMOV UR5, 0xffffffff ;  /* 0xffffffff00057882 */ /* 0x000fc60000000000 */
[----:B------:R-:W-:Y:S05]  /*1070*/  BRA.DIV UR5, `(.L_x_25414) ;  /* 0x0000000605547947 */ /* 0x000fea000b800000 */
[----:B------:R0:W1:Y:S02]  /*1080*/  SHFL.IDX PT, R2, R27, R15, 0x1e1f ;  /* 0x001e1f0f1b027589 */ /* 0x00006400000e0000 */
.L_x_25432:
[----:B-12---:R-:W-:-:S07]  /*1090*/  IMAD R26, R0, R2, R26 ;  /* 0x00000002001a7224 */ /* 0x006fce00078e021a */
.L_x_25412:
[----:B------:R-:W-:Y:S01]  /*10a0*/  VIADD R23, R23, 0x2 ;  /* 0x0000000217177836 */ /* 0x000fe20000000000 */
[----:B------:R-:W-:Y:S02]  /*10b0*/  IADD3 R5, PT, PT, R26, R3, R5 ;  /* 0x000000031a057210 */ /* 0x000fe40007ffe005 */
[----:B------:R-:W-:Y:S02]  /*10c0*/  LEA R25, R19, R25, 0x1 ;  /* 0x0000001913197211 */ /* 0x000fe400078e08ff */
[----:B------:R-:W-:-:S13]  /*10d0*/  ISETP.NE.AND P2, PT, R23, R22, PT ;  /* 0x000000161700720c */ /* 0x000fda0003f45270 */
[----:B------:R-:W-:Y:S05]  /*10e0*/  @P2 BRA `(.L_x_25415) ;  /* 0xfffffffc00242947 */ /* 0x000fea000383ffff */
.L_x_25406:
[----:B------:R-:W-:Y:S05]  /*10f0*/  BSYNC B0 ;  /* 0x0000000000007941 */ /* 0x000fea0003800000 */
.L_x_25405:
        /* <DEDUP_REMOVED lines=23> */
.L_x_25416:
[----:B------:R-:W-:-:S03]  /*1270*/  UMOV UR5, 0xffffffff ;  /* 0xffffffff00057882 */ /* 0x000fc60000000000 */
[----:B------:R-:W-:Y:S05]  /*1280*/  BRA.DIV UR5, `(.L_x_25418) ;  /* 0x0000000205f87947 */ /* 0x000fea000b800000 */
[----:B-1--4-:R1:W4:Y:S02]  /*1290*/  SHFL.IDX PT, R2, R29, R9, 0x1e1f ;  /* 0x001e1f091d027589 */ /* 0x01232400000e0000 */
.L_x_25435:
[----:B---34-:R-:W-:Y:S01]  /*12a0*/  IMAD R3, R8, R2, RZ ;  /* 0x0000000208037224 */ /* 0x018fe200078e02ff */
[----:B------:R-:W-:Y:S06]  /*12b0*/  @!P0 BRA `(.L_x_25417) ;  /* 0x0000000000108947 */ /* 0x000fec0003800000 */
[----:B------:R-:W-:-:S03]  /*12c0*/  UMOV UR5, 0xffffffff ;  /* 0xffffffff00057882 */ /* 0x000fc60000000000 */
[----:B------:R-:W-:Y:S05]  /*12d0*/  BRA.DIV UR5, `(.L_x_25419) ;  /* 0x0000000605087947 */ /* 0x000fea000b800000 */
[----:B------:R3:W4:Y:S02]  /*12e0*/  SHFL.IDX PT, R2, R29, R15, 0x1e1f ;  /* 0x001e1f0f1d027589 */ /* 0x00072400000e0000 */
.L_x_25438:
[----:B--2-4-:R-:W-:-:S07]  /*12f0*/  IMAD R3, R0, R2, R3 ;  /* 0x0000000200037224 */ /* 0x014fce00078e0203 */
.L_x_25417:
[----:B------:R-:W-:-:S07]  /*1300*/  IADD3 R5, PT, PT, R5, R3, RZ ;  /* 0x0000000305057210 */ /* 0x000fce0007ffe0ff */
.L_x_25404:
        /* <DEDUP_REMOVED lines=14> */
.L_x_25408:
        /* <DEDUP_REMOVED lines=8> */
.L_x_25422:
[----:B------:R-:W-:Y:S05]  /*1470*/  BSYNC B1 ;  /* 0x0000000000017941 */ /* 0x000fea0003800000 */
.L_x_25421:
[----:B------:R-:W-:Y:S05]  /*1480*/  BRA `(.L_x_25423) ;  /* 0xfffffff800587947 */ /* 0x000fea000383ffff */
.L_x_25410:
        /* <DEDUP_REMOVED lines=8> */
.L_x_25425:
[----:B------:R-:W-:Y:S05]  /*1510*/  BSYNC B1 ;  /* 0x0000000000017941 */ /* 0x000fea0003800000 */
.L_x_25424:
[----:B------:R-:W-:Y:S05]  /*1520*/  BRA `(.L_x_25426) ;  /* 0xfffffff8004c7947 */ /* 0x000fea000383ffff */
.L_x_25413:
        /* <DEDUP_REMOVED lines=8> */
.L_x_25428:
[----:B------:R-:W-:Y:S05]  /*15b0*/  BSYNC B1 ;  /* 0x0000000000017941 */ /* 0x000fea0003800000 */
.L_x_25427:
[----:B------:R-:W-:Y:S05]  /*15c0*/  BRA `(.L_x_25429) ;  /* 0xfffffff8009c7947 */ /* 0x000fea000383ffff */
.L_x_25414:
        /* <DEDUP_REMOVED lines=8> */
.L_x_25431:
[----:B------:R-:W-:Y:S05]  /*1650*/  BSYNC B1 ;  /* 0x0000000000017941 */ /* 0x000fea0003800000 */
.L_x_25430:
[----:B------:R-:W-:Y:S05]  /*1660*/  BRA `(.L_x_25432) ;  /* 0xfffffff800887947 */ /* 0x000fea000383ffff */
.L_x_25418:
[----:B------:R-:W-:Y:S01]  /*1670*/  BSSY B0, `(.L_x_25433) ;  /* 0x0000007000007945 */ /* 0x000fe20003800000 */
[----:B------:R-:W-:Y:S01]  /*1680*/  MOV R4, R9 ;  /* 0x0000000900047202 */ /* 0x000fe20000000f00 */
[----:B------:R-:W-:Y:S02]  /*1690*/  IMAD.MOV.U32 R7, RZ, RZ, 0x1e1f ;  /* 0x00001e1fff077424 */ /* 0x000fe400078e00ff */
[----:B-1----:R-:W-:-:S07]  /*16a0*/  IMAD.MOV.U32 R2, RZ, RZ, -0x1 ;  /* 0xffffffffff027424 */ /* 0x002fce00078e00ff */
[----:B0-234-:R-:W-:Y:S05]  /*16b0*/  WARPSYNC.COLLECTIVE R2, `(.L_x_25434) ;  /* 0x0000000002087348 */ /* 0x01dfea0003c00000 */
[----:B----4-:R1:W4:Y:S02]  /*16c0*/  SHFL.IDX P2, R2, R29, R4, R7 ;  /* 0x000000041d027389 */ /* 0x0103240000040007 */
[----:B01234-:R-:W-:Y:S05]  /*16d0*/  ENDCOLLECTIVE ;  /* 0x000000000000791b */ /* 0x01ffea0003800000 */
.L_x_25434:
[----:B------:R-:W-:Y:S05]  /*16e0*/  BSYNC B0 ;  /* 0x0000000000007941 */ /* 0x000fea0003800000 */
.L_x_25433:
[----:B------:R-:W-:Y:S05]  /*16f0*/  BRA `(.L_x_25435) ;  /* 0xfffffff800e87947 */ /* 0x000fea000383ffff */
.L_x_25419:
[----:B------:R-:W-:Y:S01]  /*1700*/  BSSY B0, `(.L_x_25436) ;  /* 0x0000007000007945 */ /* 0x000fe20003800000 */
[----:B------:R-:W-:Y:S01]  /*1710*/  MOV R4, R15 ;  /* 0x0000000f00047202 */ /* 0x000fe20000000f00 */
[----:B------:R-:W-:Y:S01]  /*1720*/  IMAD.MOV.U32 R7, RZ, RZ, 0x1e1f ;  /* 0x00001e1fff077424 */ /* 0x000fe200078e00ff */
[----:B------:R-:W-:-:S07]  /*1730*/  MOV R2, 0xffffffff ;  /* 0xffffffff00027802 */ /* 0x000fce0000000f00 */
[----:B012---:R-:W-:Y:S05]  /*1740*/  WARPSYNC.COLLECTIVE R2, `(.L_x_25437) ;  /* 0x0000000002087348 */ /* 0x007fea0003c00000 */
[----:B------:R3:W4:Y:S02]  /*1750*/  SHFL.IDX P2, R2, R29, R4, R7 ;  /* 0x000000041d027389 */ /* 0x0007240000040007 */
[----:B01234-:R-:W-:Y:S05]  /*1760*/  ENDCOLLECTIVE ;  /* 0x000000000000791b */ /* 0x01ffea0003800000 */
.L_x_25437:
[----:B------:R-:W-:Y:S05]  /*1770*/  BSYNC B0 ;  /* 0x0000000000007941 */ /* 0x000fea0003800000 */
.L_x_25436:
[----:B------:R-:W-:Y:S05]  /*1780*/  BRA `(.L_x_25438) ;  /* 0xfffffff800d87947 */ /* 0x000fea000383ffff */
        .weak           $__internal_483_$__cuda_sm20_div_s16
        .type           $__internal_483_$__cuda_sm20_div_s16,@function
        .size           $__internal_483_$__cuda_sm20_div_s16,(.L_x_38986 - $__internal_483_$__cuda_sm20_div_s16)
$__internal_483_$__cuda_sm20_div_s16:
        /* <DEDUP_REMOVED lines=24> */
[----:B------:R-:W-:Y:S05]  /*1910*/  RET.REL.NODEC R2 `(_Z9cuda_gemmIiLi128ELi2ELi1ELi16ELi2ELi2ELi64ELi0ELi0EEviiiPT_S1_S1_iii) ;  /* 0xffffffe402b87950 */ /* 0x000fea0003c3ffff */
.L_x_25439:
        /* <DEDUP_REMOVED lines=14> */
.L_x_38986:


//--------------------- .text._Z9cuda_gemmIiLi128ELi1ELi1ELi4096ELi128ELi128ELi64ELi1ELi1EEviiiPT_S1_S1_iii --------------------------
	.section	.text._Z9cuda_gemmIiLi128ELi1ELi1ELi4096ELi128ELi128ELi64ELi1ELi1EEviiiPT_S1_S1_iii,"ax",@progbits
	.align	128
        .global         _Z9cuda_gemmIiLi128ELi1ELi1ELi4096ELi128ELi128ELi64ELi1ELi1EEviiiPT_S1_S1_iii
        .type           _Z9cuda_gemmIiLi128ELi1ELi1ELi4096ELi128ELi128ELi64ELi1ELi1EEviiiPT_S1_S1_iii,@function
        .size           _Z9cuda_gemmIiLi128ELi1ELi1ELi4096ELi128ELi128ELi64ELi1ELi1EEviiiPT_S1_S1_iii,(.L_x_38987 - _Z9cuda_gemmIiLi128ELi1ELi1ELi4096ELi128ELi128ELi64ELi1ELi1EEviiiPT_S1_S1_iii)
        .other          _Z9cuda_gemmIiLi128ELi1ELi1ELi4096ELi128ELi128ELi64ELi1ELi1EEviiiPT_S1_S1_iii,@"STO_CUDA_ENTRY STV_DEFAULT"
_Z9cuda_gemmIiLi128ELi1ELi1ELi4096ELi128ELi128ELi64ELi1ELi1EEviiiPT_S1_S1_iii:
.text._Z9cuda_gemmIiLi128ELi1ELi1ELi4096ELi128ELi128ELi64ELi1ELi1EEviiiPT_S1_S1_iii:
[----:B------:R-:W-:Y:S08]  /*0000*/  LDC R1, c[0x0][0x37c] ;  /* 0x0000df00ff017b82 */ /* 0x000ff00000000800 */
[----:B------:R-:W0:Y:S08]  /*0010*/  S2UR UR4, SR_CTAID.Y ;  /* 0x00000000000479c3 */ /* 0x000e300000002600 */
[----:B------:R-:W0:Y:S02]  /*0020*/  LDC R0, c[0x0][0x374] ;  /* 0x0000dd00ff007b82 */ /* 0x000e240000000800 */
[----:B0-----:R-:W-:-:S13]  /*0030*/  ISETP.LE.U32.AND P0, PT, R0, UR4, PT ;  /* 0x0000000400007c0c */ /* 0x001fda000bf03070 */
[----:B------:R-:W-:Y:S05]  /*0040*/  @P0 EXIT ;  /* 0x000000000000094d */ /* 0x000fea0003800000 */
[----:B------:R-:W0:Y:S01]  /*0050*/  S2R R0, SR_TID.X ;  /* 0x0000000000007919 */ /* 0x000e220000002100 */
[----:B------:R-:W1:Y:S01]  /*0060*/  LDC R3, c[0x0][0x360] ;  /* 0x0000d800ff037b82 */ /* 0x000e620000000800 */
[----:B------:R-:W-:Y:S01]  /*0070*/  MOV R20, 0x140 ;  /* 0x0000014000147802 */ /* 0x000fe20000000f00 */
[----:B------:R-:W2:Y:S01]  /*0080*/  S2R R16, SR_CTAID.X ;  /* 0x0000000000107919 */ /* 0x000ea20000002500 */
[----:B------:R-:W3:Y:S01]  /*0090*/  S2R R2, SR_CTAID.Z ;  /* 0x0000000000027919 */ /* 0x000ee20000002700 */
[----:B-1----:R-:W-:Y:S01]  /*00a0*/  LOP3.LUT R13, R3, 0xffff, RZ, 0xc0, !PT ;  /* 0x0000ffff030d7812 */ /* 0x002fe200078ec0ff */
[C---:B0-----:R-:W-:Y:S01]  /*00b0*/  IMAD.IADD R6, R0.reuse, 0x1, R3 ;  /* 0x0000000100067824 */ /* 0x041fe200078e0203 */
[----:B------:R-:W-:Y:S02]  /*00c0*/  SHF.R.U32.HI R14, RZ, 0x1, R0 ;  /* 0x00000001ff0e7819 */ /* 0x000fe40000011600 */
[----:B------:R-:W-:Y:S01]  /*00d0*/  LOP3.LUT R4, R0, 0x1, RZ, 0xc0, !PT ;  /* 0x0000000100047812 */ /* 0x000fe200078ec0ff */
[----:B--2---:R-:W-:Y:S01]  /*00e0*/  IMAD.SHL.U32 R5, R16, 0x800, RZ ;  /* 0x0000080010057824 */ /* 0x004fe200078e00ff */
[----:B------:R-:W-:-:S02]  /*00f0*/  LOP3.LUT R7, R6, 0x7ff, RZ, 0x3c, !PT ;  /* 0x000007ff06077812 */ /* 0x000fc400078e3cff */
[----:B------:R-:W-:Y:S02]  /*0100*/  LOP3.LUT R6, R14, 0x1f, RZ, 0xc0, !PT ;  /* 0x0000001f0e067812 */ /* 0x000fe400078ec0ff */
[----:B------:R-:W-:Y:S02]  /*0110*/  LOP3.LUT R5, R5, 0x800, RZ, 0xc0, !PT ;  /* 0x0000080005057812 */ /* 0x000fe400078ec0ff */
[----:B---3--:R-:W-:-:S07]  /*0120*/  LOP3.LUT R19, R7, 0xffff, RZ, 0xc0, !PT ;  /* 0x0000ffff07137812 */ /* 0x008fce00078ec0ff */
[----:B------:R-:W-:Y:S05]  /*0130*/  CALL.REL.NOINC `($__internal_484_$__cuda_sm20_div_u16) ;  /* 0x00000018002c7944 */ /* 0x000fea0003c00000 */
[----:B------:R-:W-:Y:S01]  /*0140*/  LOP3.LUT R7, R8, 0x3, RZ, 0xc0, !PT ;  /* 0x0000000308077812 */ /* 0x000fe200078ec0ff */
[----:B------:R-:W-:Y:S01]  /*0150*/  BSSY.RECONVERGENT B0, `(.L_x_25440) ;  /* 0x0000011000007945 */ /* 0x000fe20003800200 */
[----:B------:R-:W-:Y:S02]  /*0160*/  IMAD.MOV.U32 R8, RZ, RZ, R0 ;  /* 0x000000ffff087224 */ /* 0x000fe400078e0000 */
[----:B------:R-:W-:-:S13]  /*0170*/  ISETP.NE.AND P0, PT, R7, 0x2, PT ;  /* 0x000000020700780c */ /* 0x000fda0003f05270 */
[----:B------:R-:W-:Y:S05]  /*0180*/  @!P0 BRA `(.L_x_25441) ;  /* 0x0000000000348947 */ /* 0x000fea0003800000 */
[----:B------:R-:W0:Y:S01]  /*0190*/  S2R R12, SR_CgaCtaId ;  /* 0x00000000000c7919 */ /* 0x000e220000008800 */
[----:B------:R-:W-:Y:S01]  /*01a0*/  MOV R8, 0x400 ;  /* 0x0000040000087802 */ /* 0x000fe20000000f00 */
[----:B------:R-:W-:-:S04]  /*01b0*/  IMAD.MOV.U32 R10, RZ, RZ, RZ ;  /* 0x000000ffff0a7224 */ /* 0x000fc800078e00ff */
[----:B------:R-:W-:Y:S02]  /*01c0*/  VIADD R9, R8, 0x1880 ;  /* 0x0000188008097836 */ /* 0x000fe40000000000 */
[----:B------:R-:W-:-:S03]  /*01d0*/  IMAD.MOV.U32 R8, RZ, RZ, R0 ;  /* 0x000000ffff087224 */ /* 0x000fc600078e0000 */
[----:B0-----:R-:W-:-:S07]  /*01e0*/  LEA R9, R12, R9, 0x18 ;  /* 0x000000090c097211 */ /* 0x001fce00078ec0ff */
.L_x_25442:
[----:B------:R-:W-:Y:S01]  /*01f0*/  LEA R11, R8, R9, 0x2 ;  /* 0x00000009080b7211 */ /* 0x000fe200078e10ff */
[----:B------:R-:W-:Y:S02]  /*0200*/  VIADD R10, R10, 0x1 ;  /* 0x000000010a0a7836 */ /* 0x000fe40000000000 */
[----:B------:R-:W-:Y:S02]  /*0210*/  IMAD.IADD R8, R3, 0x1, R8 ;  /* 0x0000000103087824 */ /* 0x000fe400078e0208 */
[----:B------:R0:W-:Y:S01]  /*0220*/  STS [R11], RZ ;  /* 0x000000ff0b007388 */ /* 0x0001e20000000800 */
[----:B------:R-:W-:-:S04]  /*0230*/  LOP3.LUT R12, R10, R7, RZ, 0x3c, !PT ;  /* 0x000000070a0c7212 */ /* 0x000fc800078e3cff */
[----:B------:R-:W-:-:S13]  /*0240*/  ISETP.NE.AND P0, PT, R12, 0x2, PT ;  /* 0x000000020c00780c */ /* 0x000fda0003f05270 */
[----:B0-----:R-:W-:Y:S05]  /*0250*/  @P0 BRA `(.L_x_25442) ;  /* 0xfffffffc00e40947 */ /* 0x001fea000383ffff */
.L_x_25441:
[----:B------:R-:W-:Y:S05]  /*0260*/  BSYNC.RECONVERGENT B0 ;  /* 0x0000000000007941 */ /* 0x000fea0003800200 */
.L_x_25440:
[----:B------:R-:W0:Y:S01]  /*0270*/  S2UR UR6, SR_CgaCtaId ;  /* 0x00000000000679c3 */ /* 0x000e220000008800 */
[----:B------:R-:W-:Y:S01]  /*0280*/  UMOV UR5, 0x400 ;  /* 0x0000040000057882 */ /* 0x000fe20000000000 */
[----:B------:R-:W-:Y:S01]  /*0290*/  BSSY.RECONVERGENT B0, `(.L_x_25443) ;  /* 0x000000f000007945 */ /* 0x000fe20003800200 */
[----:B------:R-:W-:Y:S01]  /*02a0*/  UIADD3 UR5, UPT, UPT, UR5, 0x1880, URZ ;  /* 0x0000188005057890 */ /* 0x000fe2000fffe0ff */
[----:B------:R-:W-:-:S03]  /*02b0*/  IMAD.SHL.U32 R9, R3, 0x4, RZ ;  /* 0x0000000403097824 */ /* 0x000fc600078e00ff */
[----:B0-----:R-:W-:-:S12]  /*02c0*/  ULEA UR5, UR6, UR5, 0x18 ;  /* 0x0000000506057291 */ /* 0x001fd8000f8ec0ff */
.L_x_25444:
[C---:B0-----:R-:W-:Y:S01]  /*02d0*/  LEA R18, R8.reuse, UR5, 0x2 ;  /* 0x0000000508127c11 */ /* 0x041fe2000f8e10ff */
[----:B------:R-:W-:-:S04]  /*02e0*/  IMAD.IADD R8, R8, 0x1, R9 ;  /* 0x0000000108087824 */ /* 0x000fc800078e0209 */
[--C-:B------:R-:W-:Y:S01]  /*02f0*/  IMAD.IADD R10, R18, 0x1, R9.reuse ;  /* 0x00000001120a7824 */ /* 0x100fe200078e0209 */
[----:B------:R0:W-:Y:S01]  /*0300*/  STS [R18], RZ ;  /* 0x000000ff12007388 */ /* 0x0001e20000000800 */
[----:B------:R-:W-:Y:S02]  /*0310*/  ISETP.GE.U32.AND P0, PT, R8, 0x800, PT ;  /* 0x000008000800780c */ /* 0x000fe40003f06070 */
[----:B------:R-:W-:Y:S01]  /*0320*/  IMAD.IADD R12, R10, 0x1, R9 ;  /* 0x000000010a0c7824 */ /* 0x000fe200078e0209 */
[----:B------:R0:W-:Y:S04]  /*0330*/  STS [R10], RZ ;  /* 0x000000ff0a007388 */ /* 0x0001e80000000800 */
[----:B------:R-:W-:Y:S01]  /*0340*/  IADD3 R11, PT, PT, R12, R9, RZ ;  /* 0x000000090c0b7210 */ /* 0x000fe20007ffe0ff */
[----:B------:R0:W-:Y:S04]  /*0350*/  STS [R12], RZ ;  /* 0x000000ff0c007388 */ /* 0x0001e80000000800 */
[----:B------:R0:W-:Y:S01]  /*0360*/  STS [R11], RZ ;  /* 0x000000ff0b007388 */ /* 0x0001e20000000800 */
[----:B------:R-:W-:Y:S05]  /*0370*/  @!P0 BRA `(.L_x_25444) ;  /* 0xfffffffc00d48947 */ /* 0x000fea000383ffff */
[----:B------:R-:W-:Y:S05]  /*0380*/  BSYNC.RECONVERGENT B0 ;  /* 0x0000000000007941 */ /* 0x000fea0003800200 */
.L_x_25443:
[C---:B0-----:R-:W-:Y:S01]  /*0390*/  IMAD R10, R0.reuse, 0x4, R9 ;  /* 0x00000004000a7824 */ /* 0x041fe200078e0209 */
[----:B------:R-:W-:Y:S01]  /*03a0*/  LOP3.LUT R21, R0, 0xf, RZ, 0xc0, !PT ;  /* 0x0000000f00157812 */ /* 0x000fe200078ec0ff */
[----:B------:R-:W-:Y:S01]  /*03b0*/  IMAD.SHL.U32 R17, R4, 0x10, RZ ;  /* 0x0000001004117824 */ /* 0x000fe200078e00ff */
[----:B------:R-:W-:Y:S01]  /*03c0*/  LOP3.LUT R13, R9, 0xffff, RZ, 0xc0, !PT ;  /* 0x0000ffff090d7812 */ /* 0x000fe200078ec0ff */
[----:B------:R-:W-:Y:S01]  /*03d0*/  IMAD.MOV R8, RZ, RZ, -R10 ;  /* 0x000000ffff087224 */ /* 0x000fe200078e0a0a */
[----:B------:R-:W-:Y:S01]  /*03e0*/  MOV R20, 0x450 ;  /* 0x0000045000147802 */ /* 0x000fe20000000f00 */
[----:B------:R-:W-:Y:S01]  /*03f0*/  USHF.L.U32 UR4, UR4, 0xc, URZ ;  /* 0x0000000c04047899 */ /* 0x000fe200080006ff */
[----:B------:R-:W-:Y:S02]  /*0400*/  LEA R18, R6, R17, 0x5 ;  /* 0x0000001106127211 */ /* 0x000fe400078e28ff */
[----:B------:R-:W-:-:S05]  /*0410*/  PRMT R8, R8, 0x7710, RZ ;  /* 0x0000771008087816 */ /* 0x000fca00000000ff */
[----:B------:R-:W-:-:S05]  /*0420*/  VIADD R8, R8, 0x3ff ;  /* 0x000003ff08087836 */ /* 0x000fca0000000000 */
[----:B------:R-:W-:-:S07]  /*0430*/  LOP3.LUT R19, R8, 0xffff, RZ, 0xc0, !PT ;  /* 0x0000ffff08137812 */ /* 0x000fce00078ec0ff */
[----:B------:R-:W-:Y:S05]  /*0440*/  CALL.REL.NOINC `($__internal_484_$__cuda_sm20_div_u16) ;  /* 0x0000001400687944 */ /* 0x000fea0003c00000 */
[----:B------:R-:W0:Y:S01]  /*0450*/  S2R R13, SR_CgaCtaId ;  /* 0x00000000000d7919 */ /* 0x000e220000008800 */
[----:B------:R-:W-:Y:S01]  /*0460*/  MOV R12, 0x400 ;  /* 0x00000400000c7802 */ /* 0x000fe20000000f00 */
[----:B------:R-:W-:Y:S01]  /*0470*/  IMAD.SHL.U32 R16, R16, 0x40, RZ ;  /* 0x0000004010107824 */ /* 0x000fe200078e00ff */
[C---:B------:R-:W-:Y:S01]  /*0480*/  IADD3 R22, PT, PT, R14.reuse, 0x4, RZ ;  /* 0x000000040e167810 */ /* 0x040fe20007ffe0ff */
[C---:B------:R-:W-:Y:S01]  /*0490*/  VIADD R30, R14.reuse, 0xd ;  /* 0x0000000d0e1e7836 */ /* 0x040fe20000000000 */
[----:B------:R-:W-:Y:S01]  /*04a0*/  IADD3 R28, PT, PT, R14, 0xb, RZ ;  /* 0x0000000b0e1c7810 */ /* 0x000fe20007ffe0ff */
[----:B------:R-:W-:Y:S01]  /*04b0*/  VIADD R61, R12, 0x880 ;  /* 0x000008800c3d7836 */ /* 0x000fe20000000000 */
[----:B------:R-:W-:Y:S01]  /*04c0*/  LOP3.LUT R11, R16, 0x40, R21, 0xe2, !PT ;  /* 0x00000040100b7812 */ /* 0x000fe200078ee215 */
[----:B------:R-:W-:Y:S01]  /*04d0*/  VIADD R31, R14, 0xe ;  /* 0x0000000e0e1f7836 */ /* 0x000fe20000000000 */
[----:B------:R-:W-:Y:S01]  /*04e0*/  LOP3.LUT R42, R30, 0xf, RZ, 0xc0, !PT ;  /* 0x0000000f1e2a7812 */ /* 0x000fe200078ec0ff */
[C---:B------:R-:W-:Y:S01]  /*04f0*/  VIADD R19, R14.reuse, 0x1 ;  /* 0x000000010e137836 */ /* 0x040fe20000000000 */
[C---:B------:R-:W-:Y:S01]  /*0500*/  LOP3.LUT R15, R14.reuse, 0xf, RZ, 0xc0, !PT ;  /* 0x0000000f0e0f7812 */ /* 0x040fe200078ec0ff */
[C---:B------:R-:W-:Y:S01]  /*0510*/  VIADD R20, R14.reuse, 0x2 ;  /* 0x000000020e147836 */ /* 0x040fe20000000000 */
[----:B------:R-:W-:Y:S01]  /*0520*/  LOP3.LUT R31, R31, 0xf, RZ, 0xc0, !PT ;  /* 0x0000000f1f1f7812 */ /* 0x000fe200078ec0ff */
[----:B------:R-:W-:Y:S01]  /*0530*/  VIADD R23, R14, 0x5 ;  /* 0x000000050e177836 */ /* 0x000fe20000000000 */
[----:B------:R-:W-:Y:S01]  /*0540*/  LOP3.LUT R58, R18, R42, RZ, 0xfc, !PT ;  /* 0x0000002a123a7212 */ /* 0x000fe200078efcff */
        /* <DEDUP_REMOVED lines=12> */
[----:B------:R-:W-:Y:S01]  /*0610*/  IMAD.IADD R62, R10, 0x1, R9 ;  /* 0x000000010a3e7824 */ /* 0x000fe200078e0209 */
[----:B------:R-:W-:Y:S01]  /*0620*/  LOP3.LUT R38, R26, 0xf, RZ, 0xc0, !PT ;  /* 0x0000000f1a267812 */ /* 0x000fe200078ec0ff */
[----:B------:R-:W-:Y:S01]  /*0630*/  IMAD.MOV.U32 R63, RZ, RZ, RZ ;  /* 0x000000ffff3f7224 */ /* 0x000fe200078e00ff */
[----:B------:R-:W-:Y:S01]  /*0640*/  LOP3.LUT R27, R27, 0xf, RZ, 0xc0, !PT ;  /* 0x0000000f1b1b7812 */ /* 0x000fe200078ec0ff */
[----:B------:R-:W1:Y:S01]  /*0650*/  LDCU.64 UR8, c[0x0][0x358] ;  /* 0x00006b00ff0877ac */ /* 0x000e620008000a00 */
[----:B0-----:R-:W-:-:S02]  /*0660*/  LEA R12, R13, R12, 0x18 ;  /* 0x0000000c0d0c7211 */ /* 0x001fc400078ec0ff */
[----:B------:R-:W-:Y:S02]  /*0670*/  LEA R61, R13, R61, 0x18 ;  /* 0x0000003d0d3d7211 */ /* 0x000fe400078ec0ff */
[----:B------:R-:W-:Y:S01]  /*0680*/  LOP3.LUT R40, R28, 0xf, RZ, 0xc0, !PT ;  /* 0x0000000f1c287812 */ /* 0x000fe200078ec0ff */
[----:B------:R-:W-:Y:S01]  /*0690*/  IMAD R12, R21, 0x84, R12 ;  /* 0x00000084150c7824 */ /* 0x000fe200078e020c */
[----:B------:R-:W-:Y:S01]  /*06a0*/  LOP3.LUT R29, R29, 0xf, RZ, 0xc0, !PT ;  /* 0x0000000f1d1d7812 */ /* 0x000fe200078ec0ff */
[----:B------:R-:W-:Y:S01]  /*06b0*/  VIADD R21, R14, 0x3 ;  /* 0x000000030e157836 */ /* 0x000fe20000000000 */
[----:B------:R-:W-:Y:S01]  /*06c0*/  LOP3.LUT R60, R18, R31, RZ, 0xfc, !PT ;  /* 0x0000001f123c7212 */ /* 0x000fe200078efcff */
[----:B------:R-:W-:Y:S01]  /*06d0*/  IMAD R57, R58, 0x4, R61 ;  /* 0x000000043a397824 */ /* 0x000fe200078e023d */
[----:B------:R-:W-:Y:S02]  /*06e0*/  LOP3.LUT R44, R33, 0xf, RZ, 0xc0, !PT ;  /* 0x0000000f212c7812 */ /* 0x000fe400078ec0ff */
[----:B------:R-:W-:-:S02]  /*06f0*/  LOP3.LUT R21, R21, 0xf, RZ, 0xc0, !PT ;  /* 0x0000000f15157812 */ /* 0x000fc400078ec0ff */
[C---:B------:R-:W-:Y:S02]  /*0700*/  LOP3.LUT R16, R18.reuse, 0xf, R14, 0xf8, !PT ;  /* 0x0000000f12107812 */ /* 0x040fe400078ef80e */
[C---:B------:R-:W-:Y:S02]  /*0710*/  LOP3.LUT R52, R18.reuse, 0x8, R15, 0xf6, !PT ;  /* 0x0000000812347812 */ /* 0x040fe400078ef60f */
        /* <DEDUP_REMOVED lines=21> */
[--C-:B------:R-:W-:Y:S01]  /*0870*/  IMAD R60, R0, 0x10, R61.reuse ;  /* 0x00000010003c7824 */ /* 0x100fe200078e023d */
[----:B------:R-:W-:Y:S01]  /*0880*/  LOP3.LUT R18, R18, R44, RZ, 0xfc, !PT ;  /* 0x0000002c12127212 */ /* 0x000fe200078efcff */
[--C-:B------:R-:W-:Y:S01]  /*0890*/  IMAD R55, R30, 0x4, R61.reuse ;  /* 0x000000041e377824 */ /* 0x100fe200078e023d */
[C---:B------:R-:W-:Y:S01]  /*08a0*/  LOP3.LUT R13, R17.reuse, 0xf, R14, 0xf8, !PT ;  /* 0x0000000f110d7812 */ /* 0x040fe200078ef80e */
[----:B------:R-:W-:Y:S01]  /*08b0*/  IMAD R56, R56, 0x4, R61 ;  /* 0x0000000438387824 */ /* 0x000fe200078e023d */
[----:B------:R-:W-:-:S02]  /*08c0*/  LOP3.LUT R14, R17, 0x8, R15, 0xf6, !PT ;  /* 0x00000008110e7812 */ /* 0x000fc400078ef60f */
[-C--:B------:R-:W-:Y:S02]  /*08d0*/  LEA R46, R46, R61.reuse, 0x2 ;  /* 0x0000003d2e2e7211 */ /* 0x080fe400078e10ff */
[----:B------:R-:W-:Y:S01]  /*08e0*/  LEA R52, R52, R61, 0x2 ;  /* 0x0000003d34347211 */ /* 0x000fe200078e10ff */
[----:B------:R-:W-:Y:S01]  /*08f0*/  IMAD R61, R18, 0x4, R61 ;  /* 0x00000004123d7824 */ /* 0x000fe200078e023d */
        /* <DEDUP_REMOVED lines=14> */
[----:B------:R-:W-:Y:S02]  /*09e0*/  PLOP3.LUT P0, PT, PT, PT, PT, 0x80, 0x8 ;  /* 0x000000000008781c */ /* 0x000fe40003f0f070 */
[----:B-1----:R-:W-:-:S11]  /*09f0*/  LEA R64, R3, R60, 0x4 ;  /* 0x0000003c03407211 */ /* 0x002fd600078e20ff */
.L_x_25453:
[----:B------:R-:W-:Y:S01]  /*0a00*/  LOP3.LUT R16, R8, 0xffff, RZ, 0xc0, !PT ;  /* 0x0000ffff08107812 */ /* 0x000fe200078ec0ff */
[----:B------:R-:W-:Y:S01]  /*0a10*/  BSSY.RECONVERGENT B0, `(.L_x_25445) ;  /* 0x0000026000007945 */ /* 0x000fe20003800200 */
[----:B------:R-:W-:Y:S01]  /*0a20*/  PLOP3.LUT P1, PT, P0, PT, PT, 0x80, 0x8 ;  /* 0x000000000008781c */ /* 0x000fe2000072f070 */
[----:B------:R-:W-:Y:S01]  /*0a30*/  IMAD.SHL.U32 R71, R0, 0x4, RZ ;  /* 0x0000000400477824 */ /* 0x000fe200078e00ff */
[C---:B------:R-:W-:Y:S02]  /*0a40*/  LOP3.LUT R22, R16.reuse, 0x3, RZ, 0xc0, !PT ;  /* 0x0000000310167812 */ /* 0x040fe400078ec0ff */
[----:B------:R-:W-:Y:S02]  /*0a50*/  ISETP.GE.U32.AND P0, PT, R16, 0x2, PT ;  /* 0x000000021000780c */ /* 0x000fe40003f06070 */
[----:B------:R-:W-:Y:S02]  /*0a60*/  ISETP.NE.AND P2, PT, R22, 0x2, PT ;  /* 0x000000021600780c */ /* 0x000fe40003f45270 */
[----:B------:R-:W-:-:S05]  /*0a70*/  LEA R16, R2, UR4, 0x6 ;  /* 0x0000000402107c11 */ /* 0x000fca000f8e30ff */
[----:B------:R-:W-:-:S06]  /*0a80*/  IMAD.IADD R65, R16, 0x1, R63 ;  /* 0x0000000110417824 */ /* 0x000fcc00078e023f */
[----:B------:R-:W-:Y:S05]  /*0a90*/  @!P2 BRA `(.L_x_25446) ;  /* 0x000000000074a947 */ /* 0x000fea0003800000 */
[----:B------:R-:W0:Y:S01]  /*0aa0*/  LDC.64 R20, c[0x0][0x390] ;  /* 0x0000e400ff147b82 */ /* 0x000e220000000a00 */
[----:B------:R-:W-:Y:S01]  /*0ab0*/  IMAD.SHL.U32 R16, R0, 0x10, RZ ;  /* 0x0000001000107824 */ /* 0x000fe200078e00ff */
[----:B------:R-:W-:-:S04]  /*0ac0*/  LOP3.LUT R71, R71, 0x1c, RZ, 0xc0, !PT ;  /* 0x0000001c47477812 */ /* 0x000fc800078ec0ff */
[----:B------:R-:W-:-:S05]  /*0ad0*/  LOP3.LUT R16, R71, 0x780, R16, 0xf8, !PT ;  /* 0x0000078047107812 */ /* 0x000fca00078ef810 */
[----:B------:R-:W-:-:S04]  /*0ae0*/  IMAD.IADD R17, R65, 0x1, R16 ;  /* 0x0000000141117824 */ /* 0x000fc800078e0210 */
[----:B0-----:R-:W-:-:S06]  /*0af0*/  IMAD.WIDE.U32 R16, R17, 0x4, R20 ;  /* 0x0000000411107825 */ /* 0x001fcc00078e0014 */
[----:B------:R-:W2:Y:S01]  /*0b00*/  LDG.E.128 R16, desc[UR8][R16.64] ;  /* 0x0000000810107981 */ /* 0x000ea2000c1e1d00 */
[----:B------:R-:W-:Y:S01]  /*0b10*/  ISETP.NE.AND P2, PT, R22, 0x3, PT ;  /* 0x000000031600780c */ /* 0x000fe20003f45270 */
[----:B------:R-:W-:Y:S02]  /*0b20*/  IMAD.MOV.U32 R71, RZ, RZ, R10 ;  /* 0x000000ffff477224 */ /* 0x000fe400078e000a */
[----:B--2---:R0:W-:Y:S10]  /*0b30*/  STS.128 [R60], R16 ;  /* 0x000000103c007388 */ /* 0x0041f40000000c00 */
[----:B------:R-:W-:Y:S05]  /*0b40*/  @!P2 BRA `(.L_x_25446) ;  /* 0x000000000048a947 */ /* 0x000fea0003800000 */
[----:B------:R-:W-:Y:S02]  /*0b50*/  ISETP.NE.AND P2, PT, R22, RZ, PT ;  /* 0x000000ff1600720c */ /* 0x000fe40003f45270 */
[C---:B0-----:R-:W-:Y:S02]  /*0b60*/  LOP3.LUT R16, R10.reuse, 0x1c, RZ, 0xc0, !PT ;  /* 0x0000001c0a107812 */ /* 0x041fe400078ec0ff */
[----:B------:R-:W-:-:S04]  /*0b70*/  SHF.L.U32 R17, R10, 0x2, RZ ;  /* 0x000000020a117819 */ /* 0x000fc800000006ff */
[----:B------:R-:W-:-:S05]  /*0b80*/  LOP3.LUT R16, R16, 0xf80, R17, 0xf8, !PT ;  /* 0x00000f8010107812 */ /* 0x000fca00078ef811 */
[C---:B------:R-:W-:Y:S01]  /*0b90*/  @P2 IMAD.SHL.U32 R19, R62.reuse, 0x4, RZ ;  /* 0x000000043e132824 */ /* 0x040fe200078e00ff */
[----:B------:R-:W-:Y:S01]  /*0ba0*/  @P2 LOP3.LUT R18, R62, 0x1c, RZ, 0xc0, !PT ;  /* 0x0000001c3e122812 */ /* 0x000fe200078ec0ff */
[----:B------:R-:W-:-:S03]  /*0bb0*/  IMAD.IADD R17, R65, 0x1, R16 ;  /* 0x0000000141117824 */ /* 0x000fc600078e0210 */
[----:B------:R-:W-:Y:S01]  /*0bc0*/  @P2 LOP3.LUT R18, R18, 0xf80, R19, 0xf8, !PT ;  /* 0x00000f8012122812 */ /* 0x000fe200078ef813 */
[----:B------:R-:W-:-:S04]  /*0bd0*/  IMAD.WIDE.U32 R16, R17, 0x4, R20 ;  /* 0x0000000411107825 */ /* 0x000fc800078e0014 */
[----:B------:R-:W-:-:S04]  /*0be0*/  @P2 IMAD.IADD R19, R65, 0x1, R18 ;  /* 0x0000000141132824 */ /* 0x000fc800078e0212 */
[----:B------:R-:W-:Y:S02]  /*0bf0*/  @P2 IMAD.WIDE.U32 R20, R19, 0x4, R20 ;  /* 0x0000000413142825 */ /* 0x000fe400078e0014 */
[----:B------:R-:W2:Y:S04]  /*0c00*/  LDG.E.128 R16, desc[UR8][R16.64] ;  /* 0x0000000810107981 */ /* 0x000ea8000c1e1d00 */
[----:B------:R-:W3:Y:S01]  /*0c10*/  @P2 LDG.E.128 R20, desc[UR8][R20.64] ;  /* 0x0000000814142981 */ /* 0x000ee2000c1e1d00 */
[----:B------:R-:W-:Y:S02]  /*0c20*/  @P2 IMAD R24, R3, 0x10, R64 ;  /* 0x0000001003182824 */ /* 0x000fe400078e0240 */
[----:B------:R-:W-:Y:S01]  /*0c30*/  IMAD.MOV.U32 R71, RZ, RZ, R62 ;  /* 0x000000ffff477224 */ /* 0x000fe200078e003e */
[----:B------:R-:W-:Y:S01]  /*0c40*/  @P2 IADD3 R71, PT, PT, R62, R9, RZ ;  /* 0x000000093e472210 */ /* 0x000fe20007ffe0ff */
[----:B--2---:R1:W-:Y:S04]  /*0c50*/  STS.128 [R64], R16 ;  /* 0x0000001040007388 */ /* 0x0043e80000000c00 */
[----:B---3--:R1:W-:Y:S02]  /*0c60*/  @P2 STS.128 [R24], R20 ;  /* 0x0000001418002388 */ /* 0x0083e40000000c00 */
.L_x_25446:
[----:B------:R-:W-:Y:S05]  /*0c70*/  BSYNC.RECONVERGENT B0 ;  /* 0x0000000000007941 */ /* 0x000fea0003800200 */
.L_x_25445:
[----:B------:R-:W-:Y:S04]  /*0c80*/  BSSY.RECONVERGENT B0, `(.L_x_25447) ;  /* 0x0000035000007945 */ /* 0x000fe80003800200 */
[----:B------:R-:W-:Y:S05]  /*0c90*/  @!P0 BRA `(.L_x_25448) ;  /* 0x0000000000cc8947 */ /* 0x000fea0003800000 */
[----:B------:R-:W2:Y:S01]  /*0ca0*/  S2R R67, SR_CgaCtaId ;  /* 0x0000000000437919 */ /* 0x000ea20000008800 */
[----:B01----:R-:W-:Y:S01]  /*0cb0*/  MOV R16, 0x400 ;  /* 0x0000040000107802 */ /* 0x003fe20000000f00 */
[----:B------:R-:W-:Y:S02]  /*0cc0*/  IMAD.SHL.U32 R76, R71, 0x4, RZ ;  /* 0x00000004474c7824 */ /* 0x000fe400078e00ff */
[C-C-:B------:R-:W-:Y:S02]  /*0cd0*/  IMAD R66, R3.reuse, 0xc, R71.reuse ;  /* 0x0000000c03427824 */ /* 0x140fe400078e0247 */
[----:B------:R-:W-:Y:S01]  /*0ce0*/  VIADD R16, R16, 0x880 ;  /* 0x0000088010107836 */ /* 0x000fe20000000000 */
[C---:B------:R-:W-:Y:S01]  /*0cf0*/  LEA R74, R3.reuse, R76, 0x4 ;  /* 0x0000004c034a7211 */ /* 0x040fe200078e20ff */
[----:B------:R-:W-:Y:S02]  /*0d00*/  IMAD R70, R3, 0x8, R71 ;  /* 0x0000000803467824 */ /* 0x000fe400078e0247 */
[----:B------:R-:W-:-:S02]  /*0d10*/  IMAD.IADD R69, R71, 0x1, R9 ;  /* 0x0000000147457824 */ /* 0x000fc400078e0209 */
[C-C-:B------:R-:W-:Y:S02]  /*0d20*/  IMAD R68, R3.reuse, 0x30, R76.reuse ;  /* 0x0000003003447824 */ /* 0x140fe400078e024c */
[----:B------:R-:W-:Y:S01]  /*0d30*/  IMAD R72, R3, 0x20, R76 ;  /* 0x0000002003487824 */ /* 0x000fe200078e024c */
[----:B--2---:R-:W-:-:S07]  /*0d40*/  LEA R67, R67, R16, 0x18 ;  /* 0x0000001043437211 */ /* 0x004fce00078ec0ff */
.L_x_25449:
[----:B--2---:R-:W0:Y:S01]  /*0d50*/  LDC.64 R28, c[0x0][0x390] ;  /* 0x0000e400ff1c7b82 */ /* 0x004e220000000a00 */
[----:B------:R-:W-:Y:S02]  /*0d60*/  LOP3.LUT R16, R76, 0xf80, RZ, 0xc0, !PT ;  /* 0x00000f804c107812 */ /* 0x000fe400078ec0ff */
[----:B------:R-:W-:Y:S02]  /*0d70*/  LOP3.LUT R17, R71, 0x1c, RZ, 0xc0, !PT ;  /* 0x0000001c47117812 */ /* 0x000fe400078ec0ff */
[----:B------:R-:W-:Y:S02]  /*0d80*/  LOP3.LUT R18, R74, 0xf80, RZ, 0xc0, !PT ;  /* 0x00000f804a127812 */ /* 0x000fe400078ec0ff */
[----:B------:R-:W-:Y:S02]  /*0d90*/  IADD3 R17, PT, PT, R16, R65, R17 ;  /* 0x0000004110117210 */ /* 0x000fe40007ffe011 */
[----:B------:R-:W-:Y:S02]  /*0da0*/  LOP3.LUT R19, R69, 0x1c, RZ, 0xc0, !PT ;  /* 0x0000001c45137812 */ /* 0x000fe400078ec0ff */
[----:B------:R-:W-:-:S02]  /*0db0*/  LOP3.LUT R20, R72, 0xf80, RZ, 0xc0, !PT ;  /* 0x00000f8048147812 */ /* 0x000fc400078ec0ff */
[----:B------:R-:W-:Y:S02]  /*0dc0*/  LOP3.LUT R22, R70, 0x1c, RZ, 0xc0, !PT ;  /* 0x0000001c46167812 */ /* 0x000fe400078ec0ff */
[----:B------:R-:W-:Y:S02]  /*0dd0*/  LOP3.LUT R24, R68, 0xf80, RZ, 0xc0, !PT ;  /* 0x00000f8044187812 */ /* 0x000fe400078ec0ff */
[----:B------:R-:W-:Y:S02]  /*0de0*/  LOP3.LUT R23, R66, 0x1c, RZ, 0xc0, !PT ;  /* 0x0000001c42177812 */ /* 0x000fe400078ec0ff */
[-C--:B------:R-:W-:Y:S02]  /*0df0*/  IADD3 R21, PT, PT, R18, R65.reuse, R19 ;  /* 0x0000004112157210 */ /* 0x080fe40007ffe013 */
[-C--:B------:R-:W-:Y:S02]  /*0e00*/  IADD3 R25, PT, PT, R20, R65.reuse, R22 ;  /* 0x0000004114197210 */ /* 0x080fe40007ffe016 */
[----:B------:R-:W-:Y:S01]  /*0e10*/  IADD3 R23, PT, PT, R24, R65, R23 ;  /* 0x0000004118177210 */ /* 0x000fe20007ffe017 */
[----:B0-----:R-:W-:-:S04]  /*0e20*/  IMAD.WIDE.U32 R16, R17, 0x4, R28 ;  /* 0x0000000411107825 */ /* 0x001fc800078e001c */
[--C-:B------:R-:W-:Y:S02]  /*0e30*/  IMAD.WIDE.U32 R20, R21, 0x4, R28.reuse ;  /* 0x0000000415147825 */ /* 0x100fe400078e001c */
[----:B------:R-:W2:Y:S02]  /*0e40*/  LDG.E.128 R16, desc[UR8][R16.64] ;  /* 0x0000000810107981 */ /* 0x000ea4000c1e1d00 */
[----:B------:R-:W-:-:S04]  /*0e50*/  IMAD.WIDE.U32 R24, R25, 0x4, R28 ;  /* 0x0000000419187825 */ /* 0x000fc800078e001c */
[----:B------:R-:W-:Y:S02]  /*0e60*/  IMAD.WIDE.U32 R28, R23, 0x4, R28 ;  /* 0x00000004171c7825 */ /* 0x000fe400078e001c */
[----:B------:R-:W3:Y:S04]  /*0e70*/  LDG.E.128 R20, desc[UR8][R20.64] ;  /* 0x0000000814147981 */ /* 0x000ee8000c1e1d00 */
[----:B------:R-:W4:Y:S04]  /*0e80*/  LDG.E.128 R24, desc[UR8][R24.64] ;  /* 0x0000000818187981 */ /* 0x000f28000c1e1d00 */
[----:B------:R-:W5:Y:S01]  /*0e90*/  LDG.E.128 R28, desc[UR8][R28.64] ;  /* 0x000000081c1c7981 */ /* 0x000f62000c1e1d00 */
[----:B------:R-:W-:Y:S01]  /*0ea0*/  IMAD.IADD R73, R67, 0x1, R76 ;  /* 0x0000000143497824 */ /* 0x000fe200078e024c */
[--C-:B------:R-:W-:Y:S01]  /*0eb0*/  IADD3 R71, PT, PT, R9, R71, R9.reuse ;  /* 0x0000004709477210 */ /* 0x100fe20007ffe009 */
[----:B------:R-:W-:Y:S01]  /*0ec0*/  IMAD.IADD R75, R67, 0x1, R74 ;  /* 0x00000001434b7824 */ /* 0x000fe200078e024a */
[----:B------:R-:W-:Y:S01]  /*0ed0*/  LEA R70, R3, R70, 0x4 ;  /* 0x0000004603467211 */ /* 0x000fe200078e20ff */
[----:B------:R-:W-:Y:S01]  /*0ee0*/  IMAD.IADD R77, R67, 0x1, R72 ;  /* 0x00000001434d7824 */ /* 0x000fe200078e0248 */
[----:B------:R-:W-:Y:S01]  /*0ef0*/  IADD3 R71, PT, PT, R9, R71, R9 ;  /* 0x0000004709477210 */ /* 0x000fe20007ffe009 */
[----:B------:R-:W-:-:S02]  /*0f00*/  IMAD R66, R3, 0x10, R66 ;  /* 0x0000001003427824 */ /* 0x000fc400078e0242 */
[----:B------:R-:W-:Y:S01]  /*0f10*/  IMAD R72, R3, 0x40, R72 ;  /* 0x0000004003487824 */ /* 0x000fe200078e0248 */
[----:B------:R-:W-:Y:S01]  /*0f20*/  ISETP.GE.U32.AND P0, PT, R71, 0x400, PT ;  /* 0x000004004700780c */ /* 0x000fe20003f06070 */
[C---:B------:R-:W-:Y:S02]  /*0f30*/  IMAD R69, R3.reuse, 0x10, R69 ;  /* 0x0000001003457824 */ /* 0x040fe400078e0245 */
[C---:B------:R-:W-:Y:S02]  /*0f40*/  IMAD R74, R3.reuse, 0x40, R74 ;  /* 0x00000040034a7824 */ /* 0x040fe400078e024a */
[----:B------:R-:W-:Y:S01]  /*0f50*/  IMAD R76, R3, 0x40, R76 ;  /* 0x00000040034c7824 */ /* 0x000fe200078e024c */
[----:B--2---:R0:W-:Y:S04]  /*0f60*/  STS.128 [R73], R16 ;  /* 0x0000001049007388 */ /* 0x0041e80000000c00 */
[----:B---3--:R2:W-:Y:S04]  /*0f70*/  STS.128 [R75], R20 ;  /* 0x000000144b007388 */ /* 0x0085e80000000c00 */
[----:B----4-:R2:W-:Y:S01]  /*0f80*/  STS.128 [R77], R24 ;  /* 0x000000184d007388 */ /* 0x0105e20000000c00 */
[----:B0-----:R-:W-:-:S02]  /*0f90*/  IMAD.IADD R16, R67, 0x1, R68 ;  /* 0x0000000143107824 */ /* 0x001fc400078e0244 */
[----:B------:R-:W-:-:S03]  /*0fa0*/  IMAD R68, R3, 0x40, R68 ;  /* 0x0000004003447824 */ /* 0x000fc600078e0244 */
[----:B-----5:R2:W-:Y:S01]  /*0fb0*/  STS.128 [R16], R28 ;  /* 0x0000001c10007388 */ /* 0x0205e20000000c00 */
[----:B------:R-:W-:Y:S05]  /*0fc0*/  @!P0 BRA `(.L_x_25449) ;  /* 0xfffffffc00608947 */ /* 0x000fea000383ffff */
.L_x_25448:
[----:B------:R-:W-:Y:S05]  /*0fd0*/  BSYNC.RECONVERGENT B0 ;  /* 0x0000000000007941 */ /* 0x000fea0003800200 */
.L_x_25447:
[----:B------:R-:W-:Y:S01]  /*0fe0*/  LEA R63, R2, R63, 0x6 ;  /* 0x0000003f023f7211 */ /* 0x000fe200078e30ff */
[----:B01----:R-:W-:-:S07]  /*0ff0*/  IMAD.MOV.U32 R18, RZ, RZ, RZ ;  /* 0x000000ffff127224 */ /* 0x003fce00078e00ff */
.L_x_25452:
[----:B--2---:R-:W-:Y:S01]  /*1000*/  SHF.R.U32.HI R20, RZ, 0x4, R0 ;  /* 0x00000004ff147819 */ /* 0x004fe20000011600 */
[----:B------:R-:W-:-:S07]  /*1010*/  IMAD.IADD R22, R11, 0x1, R18 ;  /* 0x000000010b167824 */ /* 0x000fce00078e0212 */
.L_x_25450:
        /* <DEDUP_REMOVED lines=13> */
[----:B------:R-:W-:-:S05]  /*10f0*/  MOV R67, 0x400 ;  /* 0x0000040000437802 */ /* 0x000fca0000000f00 */
[----:B0-----:R-:W0:Y:S01]  /*1100*/  S2R R16, SR_CgaCtaId ;  /* 0x0000000000107919 */ /* 0x001e220000008800 */
[----:B------:R1:W2:Y:S04]  /*1110*/  LDS R17, [R59] ;  /* 0x000000003b117984 */ /* 0x0002a80000000800 */
[----:B------:R1:W3:Y:S04]  /*1120*/  LDS R19, [R45] ;  /* 0x000000002d137984 */ /* 0x0002e80000000800 */
[----:B------:R1:W4:Y:S04]  /*1130*/  LDS R20, [R46] ;  /* 0x000000002e147984 */ /* 0x0003280000000800 */
[----:B------:R1:W1:Y:S04]  /*1140*/  LDS R21, [R47] ;  /* 0x000000002f157984 */ /* 0x0002680000000800 */
[----:B------:R0:W1:Y:S02]  /*1150*/  LDS R22, [R48] ;  /* 0x0000000030167984 */ /* 0x0000640000000800 */
[----:B0-----:R-:W-:-:S02]  /*1160*/  LEA R16, R16, R67, 0x18 ;  /* 0x0000004310107211 */ /* 0x001fc400078ec0ff */
        /* <DEDUP_REMOVED lines=11> */
.L_x_25451:
[----:B------:R-:W-:Y:S01]  /*1220*/  IMAD R68, R69, 0x84, R16 ;  /* 0x0000008445447824 */ /* 0x000fe200078e0210 */
[----:B------:R-:W-:Y:S01]  /*1230*/  ISETP.NE.AND P0, PT, R4, RZ, PT ;  /* 0x000000ff0400720c */ /* 0x000fe20003f05270 */
[----:B------:R-:W-:Y:S05]  /*1240*/  WARPSYNC.ALL ;  /* 0x0000000000007948 */ /* 0x000fea0003800000 */
[----:B------:R-:W-:Y:S01]  /*1250*/  LEA R71, R13, R68, 0x2 ;  /* 0x000000440d477211 */ /* 0x000fe200078e10ff */
[--C-:B------:R-:W-:Y:S02]  /*1260*/  IMAD R73, R15, 0x4, R68.reuse ;  /* 0x000000040f497824 */ /* 0x100fe400078e0244 */
[----:B------:R-:W-:-:S02]  /*1270*/  IMAD R74, R32, 0x4, R68 ;  /* 0x00000004204a7824 */ /* 0x000fc400078e0244 */
[----:B------:R1:W2:Y:S01]  /*1280*/  LDS R72, [R71] ;  /* 0x0000000047487984 */ /* 0x0002a20000000800 */
[--C-:B------:R-:W-:Y:S02]  /*1290*/  IMAD R70, R33, 0x4, R68.reuse ;  /* 0x0000000421467824 */ /* 0x100fe400078e0244 */
[--C-:B------:R-:W-:Y:S01]  /*12a0*/  IMAD R76, R38, 0x4, R68.reuse ;  /* 0x00000004264c7824 */ /* 0x100fe200078e0244 */
[----:B------:R-:W3:Y:S04]  /*12b0*/  LDS R73, [R73] ;  /* 0x0000000049497984 */ /* 0x000ee80000000800 */
[----:B------:R-:W4:Y:S01]  /*12c0*/  LDS R74, [R74] ;  /* 0x000000004a4a7984 */ /* 0x000f220000000800 */
[----:B-1----:R-:W-:-:S03]  /*12d0*/  IMAD R71, R35, 0x4, R68 ;  /* 0x0000000423477824 */ /* 0x002fc600078e0244 */
[----:B------:R-:W1:Y:S04]  /*12e0*/  LDS R70, [R70] ;  /* 0x0000000046467984 */ /* 0x000e680000000800 */
[----:B------:R-:W-:Y:S04]  /*12f0*/  LDS R71, [R71] ;  /* 0x0000000047477984 */ /* 0x000fe80000000800 */
[----:B------:R-:W-:Y:S01]  /*1300*/  LDS R76, [R76] ;  /* 0x000000004c4c7984 */ /* 0x000fe20000000800 */
[----:B--2---:R-:W-:-:S04]  /*1310*/  IMAD R72, R17, R72, RZ ;  /* 0x0000004811487224 */ /* 0x004fc800078e02ff */
[----:B---3--:R-:W-:Y:S02]  /*1320*/  IMAD R75, R19, R73, R72 ;  /* 0x00000049134b7224 */ /* 0x008fe400078e0248 */
[----:B------:R-:W-:Y:S02]  /*1330*/  IMAD R72, R34, 0x4, R68 ;  /* 0x0000000422487824 */ /* 0x000fe400078e0244 */
[----:B----4-:R-:W-:Y:S01]  /*1340*/  IMAD R75, R20, R74, R75 ;  /* 0x0000004a144b7224 */ /* 0x010fe200078e024b */
[----:B------:R-:W-:-:S03]  /*1350*/  LEA R74, R36, R68, 0x2 ;  /* 0x00000044244a7211 */ /* 0x000fc600078e10ff */
[----:B------:R-:W2:Y:S01]  /*1360*/  LDS R72, [R72] ;  /* 0x0000000048487984 */ /* 0x000ea20000000800 */
[----:B-1----:R-:W-:-:S03]  /*1370*/  IMAD R75, R21, R70, R75 ;  /* 0x00000046154b7224 */ /* 0x002fc600078e024b */
[----:B------:R-:W1:Y:S01]  /*1380*/  LDS R74, [R74] ;  /* 0x000000004a4a7984 */ /* 0x000e620000000800 */
[----:B--2---:R-:W-:Y:S02]  /*1390*/  IMAD R70, R22, R72, R75 ;  /* 0x0000004816467224 */ /* 0x004fe400078e024b */
[--C-:B------:R-:W-:Y:S02]  /*13a0*/  IMAD R75, R37, 0x4, R68.reuse ;  /* 0x00000004254b7824 */ /* 0x100fe400078e0244 */
[----:B------:R-:W-:Y:S02]  /*13b0*/  IMAD R72, R14, 0x4, R68 ;  /* 0x000000040e487824 */ /* 0x000fe400078e0244 */
[----:B0-----:R-:W-:Y:S02]  /*13c0*/  IMAD R73, R23, R71, R70 ;  /* 0x0000004717497224 */ /* 0x001fe400078e0246 */
[----:B------:R-:W0:Y:S01]  /*13d0*/  LDS R75, [R75] ;  /* 0x000000004b4b7984 */ /* 0x000e220000000800 */
[----:B------:R-:W-:-:S02]  /*13e0*/  IMAD R71, R39, 0x4, R68 ;  /* 0x0000000427477824 */ /* 0x000fc400078e0244 */
[----:B-1----:R-:W-:Y:S01]  /*13f0*/  IMAD R70, R24, R74, R73 ;  /* 0x0000004a18467224 */ /* 0x002fe200078e0249 */
[----:B------:R-:W1:Y:S01]  /*1400*/  LDS R72, [R72] ;  /* 0x0000000048487984 */ /* 0x000e620000000800 */
[----:B------:R-:W-:-:S03]  /*1410*/  IMAD R74, R40, 0x4, R68 ;  /* 0x00000004284a7824 */ /* 0x000fc600078e0244 */
[----:B------:R-:W2:Y:S04]  /*1420*/  LDS R71, [R71] ;  /* 0x0000000047477984 */ /* 0x000ea80000000800 */
[----:B------:R-:W3:Y:S01]  /*1430*/  LDS R74, [R74] ;  /* 0x000000004a4a7984 */ /* 0x000ee20000000800 */
[----:B0-----:R-:W-:Y:S02]  /*1440*/  IMAD R73, R25, R75, R70 ;  /* 0x0000004b19497224 */ /* 0x001fe400078e0246 */
[----:B------:R-:W-:Y:S02]  /*1450*/  IMAD R75, R42, 0x4, R68 ;  /* 0x000000042a4b7824 */ /* 0x000fe400078e0244 */
[----:B-1----:R-:W-:Y:S01]  /*1460*/  IMAD R70, R26, R72, R73 ;  /* 0x000000481a467224 */ /* 0x002fe200078e0249 */
[----:B------:R-:W-:-:S03]  /*1470*/  LEA R73, R41, R68, 0x2 ;  /* 0x0000004429497211 */ /* 0x000fc600078e10ff */
[----:B------:R-:W-:Y:S02]  /*1480*/  IMAD R70, R27, R76, R70 ;  /* 0x0000004c1b467224 */ /* 0x000fe400078e0246 */
[----:B------:R-:W-:Y:S01]  /*1490*/  IMAD R76, R43, 0x4, R68 ;  /* 0x000000042b4c7824 */ /* 0x000fe200078e0244 */
[----:B------:R-:W0:Y:S01]  /*14a0*/  LDS R73, [R73] ;  /* 0x0000000049497984 */ /* 0x000e220000000800 */
[----:B--2---:R-:W-:-:S03]  /*14b0*/  IMAD R72, R28, R71, R70 ;  /* 0x000000471c487224 */ /* 0x004fc600078e0246 */
[----:B------:R-:W1:Y:S01]  /*14c0*/  LDS R70, [R75] ;  /* 0x000000004b467984 */ /* 0x000e620000000800 */
[----:B---3--:R-:W-:Y:S02]  /*14d0*/  IMAD R72, R29, R74, R72 ;  /* 0x0000004a1d487224 */ /* 0x008fe400078e0248 */
[----:B------:R-:W-:Y:S01]  /*14e0*/  IMAD R74, R44, 0x4, R68 ;  /* 0x000000042c4a7824 */ /* 0x000fe200078e0244 */
[----:B------:R-:W2:Y:S01]  /*14f0*/  @!P0 S2R R71, SR_CgaCtaId ;  /* 0x0000000000478919 */ /* 0x000ea20000008800 */
[----:B------:R-:W3:Y:S01]  /*1500*/  LDS R68, [R76] ;  /* 0x000000004c447984 */ /* 0x000ee20000000800 */
[----:B0-----:R-:W-:-:S03]  /*1510*/  IMAD R72, R30, R73, R72 ;  /* 0x000000491e487224 */ /* 0x001fc600078e0248 */
[----:B------:R-:W0:Y:S01]  /*1520*/  LDS R73, [R74] ;  /* 0x000000004a497984 */ /* 0x000e220000000800 */
[----:B-1----:R-:W-:Y:S02]  /*1530*/  IMAD R70, R31, R70, R72 ;  /* 0x000000461f467224 */ /* 0x002fe400078e0248 */
[----:B------:R-:W-:-:S05]  /*1540*/  @!P0 VIADD R72, R67, 0x1880 ;  /* 0x0000188043488836 */ /* 0x000fca0000000000 */
[----:B--2---:R-:W-:Y:S01]  /*1550*/  @!P0 LEA R72, R71, R72, 0x18 ;  /* 0x0000004847488211 */ /* 0x004fe200078ec0ff */
[----:B------:R-:W-:Y:S02]  /*1560*/  IMAD.IADD R71, R69, 0x1, R18 ;  /* 0x0000000145477824 */ /* 0x000fe400078e0212 */
[----:B---3--:R-:W-:-:S03]  /*1570*/  IMAD R68, R65, R68, R70 ;  /* 0x0000004441447224 */ /* 0x008fc600078e0246 */
[----:B------:R-:W-:-:S05]  /*1580*/  LEA R71, R71, R6, 0x5 ;  /* 0x0000000647477211 */ /* 0x000fca00078e28ff */
[----:B------:R-:W-:-:S05]  /*1590*/  @!P0 IMAD R71, R71, 0x4, R72 ;  /* 0x0000000447478824 */ /* 0x000fca00078e0248 */
[----:B------:R-:W-:Y:S01]  /*15a0*/  @!P0 LDS R75, [R71] ;  /* 0x00000000474b8984 */ /* 0x000fe20000000800 */
[----:B0-----:R-:W-:-:S05]  /*15b0*/  IMAD R73, R66, R73, R68 ;  /* 0x0000004942497224 */ /* 0x001fca00078e0244 */
        /* <DEDUP_REMOVED lines=14> */
[----:B------:R-:W-:Y:S06]  /*16a0*/  BAR.SYNC.DEFER_BLOCKING 0x0 ;  /* 0x0000000000007b1d */ /* 0x000fec0000010000 */
[----:B------:R-:W-:Y:S04]  /*16b0*/  BSSY.RECONVERGENT B0, `(.L_x_25454) ;  /* 0x0000013000007945 */ /* 0x000fe80003800200 */
[----:B------:R-:W-:Y:S05]  /*16c0*/  @!P0 BRA `(.L_x_25455) ;  /* 0x0000000000448947 */ /* 0x000fea0003800000 */
[----:B------:R-:W0:Y:S01]  /*16d0*/  S2R R11, SR_CgaCtaId ;  /* 0x00000000000b7919 */ /* 0x000e220000008800 */
[----:B------:R-:W1:Y:S01]  /*16e0*/  LDC.64 R12, c[0x0][0x3a0] ;  /* 0x0000e800ff0c7b82 */ /* 0x000e620000000a00 */
[----:B------:R-:W-:Y:S02]  /*16f0*/  MOV R2, 0x400 ;  /* 0x0000040000027802 */ /* 0x000fe40000000f00 */
[----:B------:R-:W-:-:S03]  /*1700*/  IADD3 R15, PT, PT, R5, UR4, RZ ;  /* 0x00000004050f7c10 */ /* 0x000fc6000fffe0ff */
[----:B------:R-:W-:-:S05]  /*1710*/  VIADD R2, R2, 0x1880 ;  /* 0x0000188002027836 */ /* 0x000fca0000000000 */
[----:B0-----:R-:W-:Y:S01]  /*1720*/  LEA R19, R11, R2, 0x18 ;  /* 0x000000020b137211 */ /* 0x001fe200078ec0ff */
[----:B------:R-:W-:-:S07]  /*1730*/  IMAD.MOV.U32 R2, RZ, RZ, RZ ;  /* 0x000000ffff027224 */ /* 0x000fce00078e00ff */
.L_x_25456:
[----:B------:R-:W-:Y:S02]  /*1740*/  IMAD R4, R0, 0x4, R19 ;  /* 0x0000000400047824 */ /* 0x000fe400078e0213 */
[----:B0-----:R-:W-:-:S03]  /*1750*/  IMAD.IADD R11, R15, 0x1, R0 ;  /* 0x000000010f0b7824 */ /* 0x001fc600078e0200 */
[----:B------:R-:W0:Y:S01]  /*1760*/  LDS R17, [R4] ;  /* 0x0000000004117984 */ /* 0x000e220000000800 */
[----:B------:R-:W-:Y:S02]  /*1770*/  VIADD R2, R2, 0x1 ;  /* 0x0000000102027836 */ /* 0x000fe40000000000 */
[----:B-1----:R-:W-:-:S03]  /*1780*/  IMAD.WIDE.U32 R10, R11, 0x4, R12 ;  /* 0x000000040b0a7825 */ /* 0x002fc600078e000c */
[----:B------:R-:W-:-:S04]  /*1790*/  LOP3.LUT R6, R2, R7, RZ, 0x3c, !PT ;  /* 0x0000000702067212 */ /* 0x000fc800078e3cff */
[----:B------:R-:W-:Y:S01]  /*17a0*/  ISETP.NE.AND P0, PT, R6, 0x2, PT ;  /* 0x000000020600780c */ /* 0x000fe20003f05270 */
[----:B------:R-:W-:Y:S01]  /*17b0*/  IMAD.IADD R0, R3, 0x1, R0 ;  /* 0x0000000103007824 */ /* 0x000fe200078e0200 */
[----:B0-----:R0:W-:Y:S11]  /*17c0*/  REDG.E.ADD.STRONG.GPU desc[UR8][R10.64], R17 ;  /* 0x000000110a00798e */ /* 0x0011f6000c12e108 */
[----:B------:R-:W-:Y:S05]  /*17d0*/  @P0 BRA `(.L_x_25456) ;  /* 0xfffffffc00d80947 */ /* 0x000fea000383ffff */
.L_x_25455:
[----:B------:R-:W-:Y:S05]  /*17e0*/  BSYNC.RECONVERGENT B0 ;  /* 0x0000000000007941 */ /* 0x000fea0003800200 */
.L_x_25454:
[----:B------:R-:W1:Y:S01]  /*17f0*/  S2UR UR6, SR_CgaCtaId ;  /* 0x00000000000679c3 */ /* 0x000e620000008800 */
[----:B------:R-:W-:Y:S01]  /*1800*/  UMOV UR5, 0x400 ;  /* 0x0000040000057882 */ /* 0x000fe20000000000 */
[----:B------:R-:W-:Y:S01]  /*1810*/  IADD3 R23, PT, PT, R5, UR4, R0 ;  /* 0x0000000405177c10 */ /* 0x000fe2000fffe000 */
[----:B------:R-:W-:-:S05]  /*1820*/  UIADD3 UR5, UPT, UPT, UR5, 0x1880, URZ ;  /* 0x0000188005057890 */ /* 0x000fca000fffe0ff */
[----:B------:R-:W2:Y:S01]  /*1830*/  LDC.64 R20, c[0x0][0x3a0] ;  /* 0x0000e800ff147b82 */ /* 0x000ea20000000a00 */
[----:B-1----:R-:W-:-:S06]  /*1840*/  ULEA UR5, UR6, UR5, 0x18 ;  /* 0x0000000506057291 */ /* 0x002fcc000f8ec0ff */
[----:B------:R-:W-:Y:S01]  /*1850*/  LEA R2, R0, UR5, 0x2 ;  /* 0x0000000500027c11 */ /* 0x000fe2000f8e10ff */
[----:B--2---:R-:W-:-:S04]  /*1860*/  IMAD.WIDE.U32 R6, R3, 0x4, R20 ;  /* 0x0000000403067825 */ /* 0x004fc800078e0014 */
[----:B0-----:R-:W-:-:S04]  /*1870*/  IMAD.WIDE.U32 R10, R3, 0x8, R20 ;  /* 0x00000008030a7825 */ /* 0x001fc800078e0014 */
[----:B------:R-:W-:-:S07]  /*1880*/  IMAD.WIDE.U32 R12, R3, 0xc, R20 ;  /* 0x0000000c030c7825 */ /* 0x000fce00078e0014 */
.L_x_25457:
[----:B-1----:R-:W0:Y:S01]  /*1890*/  LDC R5, c[0x0][0x360] ;  /* 0x0000d800ff057b82 */ /* 0x002e220000000800 */
[----:B------:R-:W-:Y:S01]  /*18a0*/  IADD3 R8, PT, PT, R2, R9, RZ ;  /* 0x0000000902087210 */ /* 0x000fe20007ffe0ff */
[----:B------:R-:W1:Y:S01]  /*18b0*/  LDS R25, [R2] ;  /* 0x0000000002197984 */ /* 0x000e620000000800 */
[----:B------:R-:W-:-:S03]  /*18c0*/  IMAD.WIDE R18, R23, 0x4, R20 ;  /* 0x0000000417127825 */ /* 0x000fc600078e0214 */
[----:B------:R-:W2:Y:S01]  /*18d0*/  LDS R27, [R8] ;  /* 0x00000000081b7984 */ /* 0x000ea20000000800 */
[----:B------:R-:W-:-:S04]  /*18e0*/  IMAD.WIDE R14, R23, 0x4, R10 ;  /* 0x00000004170e7825 */ /* 0x000fc800078e020a */
[----:B------:R-:W-:-:S04]  /*18f0*/  IMAD.WIDE R16, R23, 0x4, R12 ;  /* 0x0000000417107825 */ /* 0x000fc800078e020c */
[C-C-:B0-----:R-:W-:Y:S02]  /*1900*/  IMAD R22, R5.reuse, 0x8, R2.reuse ;  /* 0x0000000805167824 */ /* 0x141fe400078e0202 */
[----:B------:R-:W-:Y:S02]  /*1910*/  IMAD R24, R5, 0xc, R2 ;  /* 0x0000000c05187824 */ /* 0x000fe400078e0202 */
[----:B------:R-:W-:Y:S01]  /*1920*/  IMAD.IADD R0, R0, 0x1, R9 ;  /* 0x0000000100007824 */ /* 0x000fe200078e0209 */
[----:B------:R-:W0:Y:S01]  /*1930*/  LDS R29, [R22] ;  /* 0x00000000161d7984 */ /* 0x000e220000000800 */
[----:B------:R-:W-:-:S03]  /*1940*/  IMAD.WIDE R4, R23, 0x4, R6 ;  /* 0x0000000417047825 */ /* 0x000fc600078e0206 */
[----:B------:R-:W3:Y:S01]  /*1950*/  LDS R31, [R24] ;  /* 0x00000000181f7984 */ /* 0x000ee20000000800 */
[----:B------:R-:W-:Y:S01]  /*1960*/  ISETP.GE.U32.AND P0, PT, R0, 0x800, PT ;  /* 0x000008000000780c */ /* 0x000fe20003f06070 */
[----:B------:R-:W-:Y:S02]  /*1970*/  IMAD.IADD R23, R23, 0x1, R9 ;  /* 0x0000000117177824 */ /* 0x000fe400078e0209 */
[----:B-1----:R1:W-:Y:S04]  /*1980*/  REDG.E.ADD.STRONG.GPU desc[UR8][R18.64], R25 ;  /* 0x000000191200798e */ /* 0x0023e8000c12e108 */
[----:B--2---:R1:W-:Y:S01]  /*1990*/  REDG.E.ADD.STRONG.GPU desc[UR8][R4.64], R27 ;  /* 0x0000001b0400798e */ /* 0x0043e2000c12e108 */
[----:B------:R-:W-:-:S03]  /*19a0*/  IMAD R2, R3, 0x10, R2 ;  /* 0x0000001003027824 */ /* 0x000fc600078e0202 */
[----:B0-----:R1:W-:Y:S04]  /*19b0*/  REDG.E.ADD.STRONG.GPU desc[UR8][R14.64], R29 ;  /* 0x0000001d0e00798e */ /* 0x0013e8000c12e108 */
[----:B---3--:R1:W-:Y:S01]  /*19c0*/  REDG.E.ADD.STRONG.GPU desc[UR8][R16.64], R31 ;  /* 0x0000001f1000798e */ /* 0x0083e2000c12e108 */
[----:B------:R-:W-:Y:S05]  /*19d0*/  @!P0 BRA `(.L_x_25457) ;  /* 0xfffffffc00ac8947 */ /* 0x000fea000383ffff */
[----:B------:R-:W-:Y:S05]  /*19e0*/  EXIT ;  /* 0x000000000000794d */ /* 0x000fea0003800000 */
        .weak           $__internal_484_$__cuda_sm20_div_u16
        .type           $__internal_484_$__cuda_sm20_div_u16,@function
        .size           $__internal_484_$__cuda_sm20_div_u16,(.L_x_38987 - $__internal_484_$__cuda_sm20_div_u16)
$__internal_484_$__cuda_sm20_div_u16:
        /* <DEDUP_REMOVED lines=11> */
[----:B0-----:R-:W-:-:S05]  /*1aa0*/  FMUL R12, R11, R12 ;  /* 0x0000000c0b0c7220 */ /* 0x001fca0000400000 */
[----:B------:R-:W-:Y:S01]  /*1ab0*/  IADD3 R11, PT, PT, R12, 0x2, RZ ;  /* 0x000000020c0b7810 */ /* 0x000fe20007ffe0ff */
[----:B------:R-:W-:-:S04]  /*1ac0*/  IMAD.MOV.U32 R12, RZ, RZ, R20 ;  /* 0x000000ffff0c7224 */ /* 0x000fc800078e0014 */
[----:B------:R-:W-:-:S06]  /*1ad0*/  FMUL.RZ R11, R8, R11 ;  /* 0x0000000b080b7220 */ /* 0x000fcc000040c000 */
[----:B------:R-:W0:Y:S02]  /*1ae0*/  F2I.U32.TRUNC.NTZ R11, R11 ;  /* 0x0000000b000b7305 */ /* 0x000e24000020f000 */
[----:B0-----:R-:W-:Y:S01]  /*1af0*/  LOP3.LUT R8, R11, 0xffff, RZ, 0xc0, !PT ;  /* 0x0000ffff0b087812 */ /* 0x001fe200078ec0ff */
[----:B------:R-:W-:Y:S01]  /*1b00*/  @!P0 IMAD.MOV.U32 R8, RZ, RZ, -0x1 ;  /* 0xffffffffff088424 */ /* 0x000fe200078e00ff */
[----:B------:R-:W-:Y:S06]  /*1b10*/  RET.REL.NODEC R12 `(_Z9cuda_gemmIiLi128ELi1ELi1ELi4096ELi128ELi128ELi64ELi1ELi1EEviiiPT_S1_S1_iii) ;  /* 0xffffffe40c387950 */ /* 0x000fec0003c3ffff */
.L_x_25458:
        /* <DEDUP_REMOVED lines=14> */
.L_x_38987:


//--------------------- .text._Z9cuda_gemmIiLi128ELi1ELi1ELi4096ELi128ELi128ELi64ELi1ELi0EEviiiPT_S1_S1_iii --------------------------
	.section	.text._Z9cuda_gemmIiLi128ELi1ELi1ELi4096ELi128ELi128ELi64ELi1ELi0EEviiiPT_S1_S1_iii,"ax",@progbits
	.align	128
        .global         _Z9cuda_gemmIiLi128ELi1ELi1ELi4096ELi128ELi128ELi64ELi1ELi0EEviiiPT_S1_S1_iii
        .type           _Z9cuda_gemmIiLi128ELi1ELi1ELi4096ELi128ELi128ELi64ELi1ELi0EEviiiPT_S1_S1_iii,@function
        .size           _Z9cuda_gemmIiLi128ELi1ELi1ELi4096ELi128ELi128ELi64ELi1ELi0EEviiiPT_S1_S1_iii,(.L_x_38989 - _Z9cuda_gemmIiLi128ELi1ELi1ELi4096ELi128ELi128ELi64ELi1ELi0EEviiiPT_S1_S1_iii)
        .other          _Z9cuda_gemmIiLi128ELi1ELi1ELi4096ELi128ELi128ELi64ELi1ELi0EEviiiPT_S1_S1_iii,@"STO_CUDA_ENTRY STV_DEFAULT"
_Z9cuda_gemmIiLi128ELi1ELi1ELi4096ELi128ELi128ELi64ELi1ELi0EEviiiPT_S1_S1_iii:
.text._Z9cuda_gemmIiLi128ELi1ELi1ELi4096ELi128ELi128ELi64ELi1ELi0EEviiiPT_S1_S1_iii:
        /* <DEDUP_REMOVED lines=25> */
[----:B------:R-:W-:-:S04]  /*0190*/  @!P1 LOP3.LUT R58, RZ, R6, RZ, 0x33, !PT ;  /* 0x00000006ff3a9212 */ /* 0x000fc800078e33ff */
[----:B------:R-:W-:-:S05]  /*01a0*/  VIMNMX R0, PT, PT, R58, 0x40, PT ;  /* 0x000000403a007848 */ /* 0x000fca0003fe0100 */
[----:B------:R-:W-:-:S04]  /*01b0*/  IMAD.SHL.U32 R0, R0, 0x2, RZ ;  /* 0x0000000200007824 */ /* 0x000fc800078e00ff */
[----:B------:R-:W0:Y:S01]  /*01c0*/  I2F.U32.RP R4, R0 ;  /* 0x0000000000047306 */ /* 0x000e220000209000 */
[----:B------:R-:W-:Y:S01]  /*01d0*/  IMAD.MOV R5, RZ, RZ, -R0 ;  /* 0x000000ffff057224 */ /* 0x000fe200078e0a00 */
[----:B------:R-:W-:-:S06]  /*01e0*/  ISETP.NE.U32.AND P2, PT, R0, RZ, PT ;  /* 0x000000ff0000720c */ /* 0x000fcc0003f45070 */
[----:B0-----:R-:W0:Y:S02]  /*01f0*/  MUFU.RCP R4, R4 ;  /* 0x0000000400047308 */ /* 0x001e240000001000 */
[----:B0-----:R-:W-:-:S06]  /*0200*/  VIADD R2, R4, 0xffffffe ;  /* 0x0ffffffe04027836 */ /* 0x001fcc0000000000 */
[----:B------:R0:W3:Y:S02]  /*0210*/  F2I.FTZ.U32.TRUNC.NTZ R3, R2 ;  /* 0x0000000200037305 */ /* 0x0000e4000021f000 */
[----:B0-----:R-:W-:Y:S02]  /*0220*/  HFMA2 R2, -RZ, RZ, 0, 0 ;  /* 0x00000000ff027431 */ /* 0x001fe400000001ff */
[----:B---3--:R-:W-:-:S04]  /*0230*/  IMAD R5, R5, R3, RZ ;  /* 0x0000000305057224 */ /* 0x008fc800078e02ff */
[----:B------:R-:W-:Y:S02]  /*0240*/  IMAD.HI.U32 R56, R3, R5, R2 ;  /* 0x0000000503387227 */ /* 0x000fe400078e0002 */
[----:B------:R-:W2:Y:S04]  /*0250*/  LDC R5, c[0x0][0x374] ;  /* 0x0000dd00ff057b82 */ /* 0x000ea80000000800 */
[----:B-1----:R-:W-:-:S04]  /*0260*/  IMAD.HI.U32 R56, R56, R57, RZ ;  /* 0x0000003938387227 */ /* 0x002fc800078e00ff */
[----:B------:R-:W-:-:S04]  /*0270*/  IMAD.MOV R3, RZ, RZ, -R56 ;  /* 0x000000ffff037224 */ /* 0x000fc800078e0a38 */
[----:B------:R-:W-:-:S05]  /*0280*/  IMAD R3, R0, R3, R57 ;  /* 0x0000000300037224 */ /* 0x000fca00078e0239 */
[----:B------:R-:W-:Y:S02]  /*0290*/  ISETP.GE.U32.AND P0, PT, R3, R0, PT ;  /* 0x000000000300720c */ /* 0x000fe40003f06070 */
[----:B--2---:R-:W-:-:S11]  /*02a0*/  ISETP.LE.U32.AND P3, PT, R5, UR4, PT ;  /* 0x0000000405007c0c */ /* 0x004fd6000bf63070 */
[----:B------:R-:W-:-:S05]  /*02b0*/  @P0 IMAD.IADD R3, R3, 0x1, -R0 ;  /* 0x0000000103030824 */ /* 0x000fca00078e0a00 */
[----:B------:R-:W-:Y:S01]  /*02c0*/  ISETP.GE.U32.AND P1, PT, R3, R0, PT ;  /* 0x000000000300720c */ /* 0x000fe20003f26070 */
[----:B------:R-:W-:-:S12]  /*02d0*/  @P3 EXIT ;  /* 0x000000000000394d */ /* 0x000fd80003800000 */
[----:B------:R-:W0:Y:S01]  /*02e0*/  LDCU UR7, c[0x0][0x360] ;  /* 0x00006c00ff0777ac */ /* 0x000e220008000800 */
[----:B------:R-:W1:Y:S01]  /*02f0*/  LDC R55, c[0x0][0x360] ;  /* 0x0000d800ff377b82 */ /* 0x000e620000000800 */
[----:B------:R-:W-:Y:S01]  /*0300*/  @P0 VIADD R56, R56, 0x1 ;  /* 0x0000000138380836 */ /* 0x000fe20000000000 */
[----:B------:R-:W2:Y:S01]  /*0310*/  S2R R18, SR_CTAID.X ;  /* 0x0000000000127919 */ /* 0x000ea20000002500 */
[C---:B------:R-:W-:Y:S01]  /*0320*/  IMAD.SHL.U32 R53, R57.reuse, 0x10, RZ ;  /* 0x0000001039357824 */ /* 0x040fe200078e00ff */
[----:B------:R-:W-:Y:S02]  /*0330*/  LOP3.LUT R19, R57, 0x1, RZ, 0xc0, !PT ;  /* 0x0000000139137812 */ /* 0x000fe400078ec0ff */
[----:B------:R-:W-:Y:S02]  /*0340*/  @P1 IADD3 R56, PT, PT, R56, 0x1, RZ ;  /* 0x0000000138381810 */ /* 0x000fe40007ffe0ff */
[----:B------:R-:W-:Y:S02]  /*0350*/  @!P2 LOP3.LUT R56, RZ, R0, RZ, 0x33, !PT ;  /* 0x00000000ff38a212 */ /* 0x000fe400078e33ff */
[----:B------:R-:W-:-:S02]  /*0360*/  LOP3.LUT R53, R53, 0x10, RZ, 0xc0, !PT ;  /* 0x0000001035357812 */ /* 0x000fc400078ec0ff */
[----:B------:R-:W-:Y:S01]  /*0370*/  MOV R8, 0x410 ;  /* 0x0000041000087802 */ /* 0x000fe20000000f00 */
[----:B------:R-:W-:Y:S02]  /*0380*/  IMAD.MOV R54, RZ, RZ, -R56 ;  /* 0x000000ffff367224 */ /* 0x000fe400078e0a38 */
[----:B0-----:R-:W-:Y:S02]  /*0390*/  VIADD R2, R57, UR7 ;  /* 0x0000000739027c36 */ /* 0x001fe40008000000 */
[----:B------:R-:W-:-:S03]  /*03a0*/  IMAD R54, R0, R54, R57 ;  /* 0x0000003600367224 */ /* 0x000fc600078e0239 */
[----:B------:R-:W-:Y:S02]  /*03b0*/  LOP3.LUT R2, R2, 0x7ff, RZ, 0x3c, !PT ;  /* 0x000007ff02027812 */ /* 0x000fe400078e3cff */
[----:B------:R-:W-:Y:S02]  /*03c0*/  SHF.R.U32.HI R54, RZ, 0x1, R54 ;  /* 0x00000001ff367819 */ /* 0x000fe40000011636 */
[----:B-1----:R-:W-:Y:S02]  /*03d0*/  LOP3.LUT R7, R55, 0xffff, RZ, 0xc0, !PT ;  /* 0x0000ffff37077812 */ /* 0x002fe400078ec0ff */
[----:B------:R-:W-:Y:S02]  /*03e0*/  LOP3.LUT R6, R2, 0xffff, RZ, 0xc0, !PT ;  /* 0x0000ffff02067812 */ /* 0x000fe400078ec0ff */
[----:B--2---:R-:W-:-:S07]  /*03f0*/  LOP3.LUT R36, R54, 0xf, RZ, 0xc0, !PT ;  /* 0x0000000f36247812 */ /* 0x004fce00078ec0ff */
[----:B------:R-:W-:Y:S05]  /*0400*/  CALL.REL.NOINC `($__internal_486_$__cuda_sm20_div_u16) ;  /* 0x0000003000ac7944 */ /* 0x000fea0003c00000 */
[----:B------:R-:W-:Y:S01]  /*0410*/  LOP3.LUT R71, R72, 0x3, RZ, 0xc0, !PT ;  /* 0x0000000348477812 */ /* 0x000fe200078ec0ff */
[----:B------:R-:W-:Y:S01]  /*0420*/  BSSY.RECONVERGENT B0, `(.L_x_25459) ;  /* 0x0000011000007945 */ /* 0x000fe20003800200 */
[----:B------:R-:W-:Y:S02]  /*0430*/  MOV R2, R57 ;  /* 0x0000003900027202 */ /* 0x000fe40000000f00 */
        /* <DEDUP_REMOVED lines=8> */
.L_x_25461:
[----:B------:R-:W-:Y:S01]  /*04c0*/  LEA R5, R2, R3, 0x2 ;  /* 0x0000000302057211 */ /* 0x000fe200078e10ff */
[----:B------:R-:W-:Y:S02]  /*04d0*/  VIADD R4, R4, 0x1 ;  /* 0x0000000104047836 */ /* 0x000fe40000000000 */
[----:B------:R-:W-:Y:S02]  /*04e0*/  VIADD R2, R2, UR7 ;  /* 0x0000000702027c36 */ /* 0x000fe40008000000 */
[----:B------:R0:W-:Y:S01]  /*04f0*/  STS [R5], RZ ;  /* 0x000000ff05007388 */ /* 0x0001e20000000800 */
[----:B------:R-:W-:-:S04]  /*0500*/  LOP3.LUT R6, R4, R71, RZ, 0x3c, !PT ;  /* 0x0000004704067212 */ /* 0x000fc800078e3cff */
[----:B------:R-:W-:-:S13]  /*0510*/  ISETP.NE.AND P0, PT, R6, 0x2, PT ;  /* 0x000000020600780c */ /* 0x000fda0003f05270 */
[----:B0-----:R-:W-:Y:S05]  /*0520*/  @P0 BRA `(.L_x_25461) ;  /* 0xfffffffc00e40947 */ /* 0x001fea000383ffff */
.L_x_25460:
[----:B------:R-:W-:Y:S05]  /*0530*/  BSYNC.RECONVERGENT B0 ;  /* 0x0000000000007941 */ /* 0x000fea0003800200 */
.L_x_25459:
[----:B------:R-:W0:Y:S01]  /*0540*/  S2UR UR6, SR_CgaCtaId ;  /* 0x00000000000679c3 */ /* 0x000e220000008800 */
[----:B------:R-:W-:Y:S01]  /*0550*/  UMOV UR4, 0x400 ;  /* 0x0000040000047882 */ /* 0x000fe20000000000 */
[----:B------:R-:W-:Y:S01]  /*0560*/  BSSY.RECONVERGENT B0, `(.L_x_25462) ;  /* 0x000000e000007945 */ /* 0x000fe20003800200 */
[----:B------:R-:W-:Y:S02]  /*0570*/  UIADD3 UR5, UPT, UPT, UR4, 0x1880, URZ ;  /* 0x0000188004057890 */ /* 0x000fe4000fffe0ff */
[----:B------:R-:W-:Y:S02]  /*0580*/  USHF.L.U32 UR4, UR7, 0x2, URZ ;  /* 0x0000000207047899 */ /* 0x000fe400080006ff */
[----:B0-----:R-:W-:-:S12]  /*0590*/  ULEA UR5, UR6, UR5, 0x18 ;  /* 0x0000000506057291 */ /* 0x001fd8000f8ec0ff */
.L_x_25463:
[C---:B0-----:R-:W-:Y:S01]  /*05a0*/  LEA R5, R2.reuse, UR5, 0x2 ;  /* 0x0000000502057c11 */ /* 0x041fe2000f8e10ff */
[----:B------:R-:W-:-:S04]  /*05b0*/  VIADD R2, R2, UR4 ;  /* 0x0000000402027c36 */ /* 0x000fc80008000000 */
[----:B------:R-:W-:Y:S01]  /*05c0*/  VIADD R3, R5, UR4 ;  /* 0x0000000405037c36 */ /* 0x000fe20008000000 */
[----:B------:R0:W-:Y:S01]  /*05d0*/  STS [R5], RZ ;  /* 0x000000ff05007388 */ /* 0x0001e20000000800 */
[----:B------:R-:W-:-:S03]  /*05e0*/  ISETP.GE.U32.AND P0, PT, R2, 0x800, PT ;  /* 0x000008000200780c */ /* 0x000fc60003f06070 */
[----:B------:R-:W-:Y:S01]  /*05f0*/  IADD3 R4, PT, PT, R3, UR4, RZ ;  /* 0x0000000403047c10 */ /* 0x000fe2000fffe0ff */
[----:B------:R0:W-:Y:S04]  /*0600*/  STS [R5+UR4], RZ ;  /* 0x000000ff05007988 */ /* 0x0001e80008000804 */
[----:B------:R0:W-:Y:S04]  /*0610*/  STS [R3+UR4], RZ ;  /* 0x000000ff03007988 */ /* 0x0001e80008000804 */
[----:B------:R0:W-:Y:S01]  /*0620*/  STS [R4+UR4], RZ ;  /* 0x000000ff04007988 */ /* 0x0001e20008000804 */
[----:B------:R-:W-:Y:S05]  /*0630*/  @!P0 BRA `(.L_x_25463) ;  /* 0xfffffffc00d88947 */ /* 0x000fea000383ffff */
[----:B------:R-:W-:Y:S05]  /*0640*/  BSYNC.RECONVERGENT B0 ;  /* 0x0000000000007941 */ /* 0x000fea0003800200 */
.L_x_25462:
[C---:B------:R-:W-:Y:S01]  /*0650*/  LEA R2, R57.reuse, UR4, 0x2 ;  /* 0x0000000439027c11 */ /* 0x040fe2000f8e10ff */
[----:B------:R-:W-:Y:S01]  /*0660*/  ULOP3.LUT UR4, UR4, 0xffff, URZ, 0xc0, !UPT ;  /* 0x0000ffff04047892 */ /* 0x000fe2000f8ec0ff */
[----:B------:R-:W-:Y:S02]  /*0670*/  LOP3.LUT R59, R57, 0xf, RZ, 0xc0, !PT ;  /* 0x0000000f393b7812 */ /* 0x000fe400078ec0ff */
[----:B------:R-:W-:Y:S01]  /*0680*/  MOV R8, 0x6f0 ;  /* 0x000006f000087802 */ /* 0x000fe20000000f00 */
[----:B------:R-:W-:Y:S02]  /*0690*/  IMAD.MOV R2, RZ, RZ, -R2 ;  /* 0x000000ffff027224 */ /* 0x000fe400078e0a02 */
[----:B------:R-:W-:-:S03]  /*06a0*/  MOV R7, UR4 ;  /* 0x0000000400077c02 */ /* 0x000fc60008000f00 */
[----:B------:R-:W-:-:S05]  /*06b0*/  PRMT R2, R2, 0x7710, RZ ;  /* 0x0000771002027816 */ /* 0x000fca00000000ff */
[----:B------:R-:W-:-:S05]  /*06c0*/  VIADD R2, R2, 0x3ff ;  /* 0x000003ff02027836 */ /* 0x000fca0000000000 */
[----:B------:R-:W-:-:S07]  /*06d0*/  LOP3.LUT R6, R2, 0xffff, RZ, 0xc0, !PT ;  /* 0x0000ffff02067812 */ /* 0x000fce00078ec0ff */
[----:B0-----:R-:W-:Y:S05]  /*06e0*/  CALL.REL.NOINC `($__internal_486_$__cuda_sm20_div_u16) ;  /* 0x0000002c00f47944 */ /* 0x001fea0003c00000 */
        /* <DEDUP_REMOVED lines=17> */
[----:B------:R-:W-:Y:S01]  /*0800*/  VIADD R38, R36, 0xf ;  /* 0x0000000f24267836 */ /* 0x000fe20000000000 */
[C---:B------:R-:W-:Y:S01]  /*0810*/  IADD3 R4, PT, PT, R54.reuse, 0x4, RZ ;  /* 0x0000000436047810 */ /* 0x040fe20007ffe0ff */
[C---:B------:R-:W-:Y:S01]  /*0820*/  VIADD R6, R54.reuse, 0x6 ;  /* 0x0000000636067836 */ /* 0x040fe20000000000 */
[C---:B------:R-:W-:Y:S01]  /*0830*/  IADD3 R8, PT, PT, R54.reuse, 0x9, RZ ;  /* 0x0000000936087810 */ /* 0x040fe20007ffe0ff */
[C---:B------:R-:W-:Y:S01]  /*0840*/  VIADD R7, R54.reuse, 0x7 ;  /* 0x0000000736077836 */ /* 0x040fe20000000000 */
[C---:B------:R-:W-:Y:S01]  /*0850*/  IADD3 R33, PT, PT, R54.reuse, 0xd, RZ ;  /* 0x0000000d36217810 */ /* 0x040fe20007ffe0ff */
[C---:B------:R-:W-:Y:S01]  /*0860*/  VIADD R0, R54.reuse, 0x1 ;  /* 0x0000000136007836 */ /* 0x040fe20000000000 */
[-C--:B0-----:R-:W-:Y:S01]  /*0870*/  ISETP.GE.AND P1, PT, R51, R37.reuse, PT ;  /* 0x000000253300720c */ /* 0x081fe20003f26270 */
[----:B------:R-:W-:Y:S01]  /*0880*/  VIADD R10, R54, 0xb ;  /* 0x0000000b360a7836 */ /* 0x000fe20000000000 */
        /* <DEDUP_REMOVED lines=13> */
[----:B------:R-:W-:Y:S01]  /*0960*/  IMAD.IADD R35, R53, 0x1, R12 ;  /* 0x0000000135237824 */ /* 0x000fe200078e020c */
[----:B------:R-:W-:Y:S01]  /*0970*/  ISETP.GE.AND P2, PT, R50, R37, PT ;  /* 0x000000253200720c */ /* 0x000fe20003f46270 */
[----:B------:R-:W-:Y:S01]  /*0980*/  IMAD.IADD R49, R49, 0x1, -R2 ;  /* 0x0000000131317824 */ /* 0x000fe200078e0a02 */
[----:B------:R-:W-:-:S02]  /*0990*/  SEL R2, R37, RZ, P1 ;  /* 0x000000ff25027207 */ /* 0x000fc40000800000 */
[----:B------:R-:W-:Y:S02]  /*09a0*/  SEL R3, R37, RZ, P0 ;  /* 0x000000ff25037207 */ /* 0x000fe40000000000 */
[-C--:B------:R-:W-:Y:S01]  /*09b0*/  ISETP.GE.AND P0, PT, R45, R37.reuse, PT ;  /* 0x000000252d00720c */ /* 0x080fe20003f06270 */
[----:B------:R-:W-:Y:S01]  /*09c0*/  IMAD.IADD R47, R47, 0x1, -R2 ;  /* 0x000000012f2f7824 */ /* 0x000fe200078e0a02 */
[C---:B------:R-:W-:Y:S01]  /*09d0*/  SEL R5, R37.reuse, RZ, P2 ;  /* 0x000000ff25057207 */ /* 0x040fe20001000000 */
[----:B------:R-:W-:Y:S01]  /*09e0*/  IMAD.IADD R48, R48, 0x1, -R3 ;  /* 0x0000000130307824 */ /* 0x000fe200078e0a03 */
        /* <DEDUP_REMOVED lines=25> */
[----:B------:R-:W-:Y:S01]  /*0b80*/  IADD3 R40, PT, PT, R40, -R3, RZ ;  /* 0x8000000328287210 */ /* 0x000fe20007ffe0ff */
[----:B------:R-:W-:Y:S01]  /*0b90*/  VIADD R2, R54, 0x2 ;  /* 0x0000000236027836 */ /* 0x000fe20000000000 */
[----:B------:R-:W-:Y:S01]  /*0ba0*/  ISETP.GE.AND P0, PT, R36, R37, PT ;  /* 0x000000252400720c */ /* 0x000fe20003f06270 */
[----:B------:R-:W-:Y:S01]  /*0bb0*/  IMAD.IADD R38, R38, 0x1, -R5 ;  /* 0x0000000126267824 */ /* 0x000fe200078e0a05 */
[----:B------:R-:W-:Y:S01]  /*0bc0*/  LOP3.LUT R4, R4, 0xf, RZ, 0xc0, !PT ;  /* 0x0000000f04047812 */ /* 0x000fe200078ec0ff */
[C---:B------:R-:W-:Y:S01]  /*0bd0*/  VIADD R3, R54.reuse, 0x3 ;  /* 0x0000000336037836 */ /* 0x040fe20000000000 */
[----:B------:R-:W-:Y:S01]  /*0be0*/  SEL R37, R37, RZ, P0 ;  /* 0x000000ff25257207 */ /* 0x000fe20000000000 */
[----:B------:R-:W-:Y:S01]  /*0bf0*/  VIADD R5, R54, 0x5 ;  /* 0x0000000536057836 */ /* 0x000fe20000000000 */
[----:B------:R-:W-:Y:S01]  /*0c00*/  LOP3.LUT R2, R2, 0xf, RZ, 0xc0, !PT ;  /* 0x0000000f02027812 */ /* 0x000fe200078ec0ff */
[----:B------:R-:W-:Y:S01]  /*0c10*/  IMAD.IADD R11, R53, 0x1, R4 ;  /* 0x00000001350b7824 */ /* 0x000fe200078e0204 */
[----:B------:R-:W-:Y:S01]  /*0c20*/  LOP3.LUT R6, R6, 0xf, RZ, 0xc0, !PT ;  /* 0x0000000f06067812 */ /* 0x000fe200078ec0ff */
[----:B------:R-:W-:Y:S01]  /*0c30*/  IMAD.IADD R37, R36, 0x1, -R37 ;  /* 0x0000000124257824 */ /* 0x000fe200078e0a25 */
[----:B------:R-:W-:Y:S01]  /*0c40*/  LOP3.LUT R22, R7, 0xf, RZ, 0xc0, !PT ;  /* 0x0000000f07167812 */ /* 0x000fe200078ec0ff */
[----:B------:R-:W-:Y:S01]  /*0c50*/  IMAD.IADD R13, R53, 0x1, R2 ;  /* 0x00000001350d7824 */ /* 0x000fe200078e0202 */
[----:B------:R-:W-:-:S02]  /*0c60*/  LOP3.LUT R0, R0, 0xf, RZ, 0xc0, !PT ;  /* 0x0000000f00007812 */ /* 0x000fc400078ec0ff */
[----:B------:R-:W-:Y:S02]  /*0c70*/  LOP3.LUT R12, R3, 0xf, RZ, 0xc0, !PT ;  /* 0x0000000f030c7812 */ /* 0x000fe400078ec0ff */
[----:B------:R-:W-:Y:S01]  /*0c80*/  LOP3.LUT R24, R8, 0xf, RZ, 0xc0, !PT ;  /* 0x0000000f08187812 */ /* 0x000fe200078ec0ff */
[C---:B------:R-:W-:Y:S01]  /*0c90*/  IMAD.IADD R8, R53.reuse, 0x1, R22 ;  /* 0x0000000135087824 */ /* 0x040fe200078e0216 */
[----:B------:R-:W-:Y:S01]  /*0ca0*/  LOP3.LUT R28, R10, 0xf, RZ, 0xc0, !PT ;  /* 0x0000000f0a1c7812 */ /* 0x000fe200078ec0ff */
[C---:B------:R-:W-:Y:S01]  /*0cb0*/  IMAD.IADD R12, R53.reuse, 0x1, R12 ;  /* 0x00000001350c7824 */ /* 0x040fe200078e020c */
[----:B------:R-:W-:Y:S01]  /*0cc0*/  LOP3.LUT R34, R34, 0xf, RZ, 0xc0, !PT ;  /* 0x0000000f22227812 */ /* 0x000fe200078ec0ff */
[----:B------:R-:W-:Y:S01]  /*0cd0*/  IMAD.IADD R7, R53, 0x1, R24 ;  /* 0x0000000135077824 */ /* 0x000fe200078e0218 */
[----:B------:R-:W-:Y:S02]  /*0ce0*/  LOP3.LUT R33, R33, 0xf, RZ, 0xc0, !PT ;  /* 0x0000000f21217812 */ /* 0x000fe400078ec0ff */
[----:B------:R-:W-:Y:S01]  /*0cf0*/  LOP3.LUT R15, R15, 0xf, RZ, 0xc0, !PT ;  /* 0x0000000f0f0f7812 */ /* 0x000fe200078ec0ff */
[----:B------:R-:W-:Y:S01]  /*0d00*/  IMAD.IADD R4, R53, 0x1, R34 ;  /* 0x0000000135047824 */ /* 0x000fe200078e0222 */
[----:B------:R-:W-:Y:S01]  /*0d10*/  LOP3.LUT R20, R5, 0xf, RZ, 0xc0, !PT ;  /* 0x0000000f05147812 */ /* 0x000fe200078ec0ff */
[----:B------:R-:W-:Y:S01]  /*0d20*/  IMAD.IADD R5, R53, 0x1, R28 ;  /* 0x0000000135057824 */ /* 0x000fe200078e021c */
[----:B------:R-:W-:Y:S01]  /*0d30*/  LOP3.LUT R26, R9, 0xf, RZ, 0xc0, !PT ;  /* 0x0000000f091a7812 */ /* 0x000fe200078ec0ff */
[C---:B------:R-:W-:Y:S01]  /*0d40*/  IMAD.IADD R9, R53.reuse, 0x1, R6 ;  /* 0x0000000135097824 */ /* 0x040fe200078e0206 */
[----:B------:R-:W-:Y:S01]  /*0d50*/  LOP3.LUT R32, R32, 0xf, RZ, 0xc0, !PT ;  /* 0x0000000f20207812 */ /* 0x000fe200078ec0ff */
[C---:B------:R-:W-:Y:S01]  /*0d60*/  IMAD.IADD R3, R53.reuse, 0x1, R33 ;  /* 0x0000000135037824 */ /* 0x040fe200078e0221 */
[C---:B------:R-:W-:Y:S01]  /*0d70*/  IADD3 R14, PT, PT, R53.reuse, R0, RZ ;  /* 0x00000000350e7210 */ /* 0x040fe20007ffe0ff */
[----:B------:R-:W-:Y:S01]  /*0d80*/  IMAD.IADD R0, R53, 0x1, R15 ;  /* 0x0000000135007824 */ /* 0x000fe200078e020f */
[----:B------:R-:W-:-:S02]  /*0d90*/  IADD3 R36, PT, PT, R36, R53, RZ ;  /* 0x0000003524247210 */ /* 0x000fc40007ffe0ff */
[C---:B------:R-:W-:Y:S02]  /*0da0*/  IADD3 R10, PT, PT, R53.reuse, R20, RZ ;  /* 0x00000014350a7210 */ /* 0x040fe40007ffe0ff */
[C---:B------:R-:W-:Y:S02]  /*0db0*/  IADD3 R6, PT, PT, R53.reuse, R26, RZ ;  /* 0x0000001a35067210 */ /* 0x040fe40007ffe0ff */
[----:B------:R-:W-:Y:S02]  /*0dc0*/  IADD3 R2, PT, PT, R53, R32, RZ ;  /* 0x0000002035027210 */ /* 0x000fe40007ffe0ff */
[----:B------:R-:W-:-:S07]  /*0dd0*/  MOV R22, 0xdf0 ;  /* 0x00000df000167802 */ /* 0x000fce0000000f00 */
[----:B------:R-:W-:Y:S05]  /*0de0*/  CALL.REL.NOINC `($__internal_485_$__cuda_sm20_div_s16) ;  /* 0x0000002400d47944 */ /* 0x000fea0003c00000 */
[----:B------:R-:W0:Y:S01]  /*0df0*/  S2R R17, SR_CgaCtaId ;  /* 0x0000000000117919 */ /* 0x000e220000008800 */
[----:B------:R-:W1:Y:S01]  /*0e00*/  LDCU UR5, c[0x0][0x3a8] ;  /* 0x00007500ff0577ac */ /* 0x000e620008000800 */
[----:B------:R-:W-:Y:S01]  /*0e10*/  MOV R16, 0x400 ;  /* 0x0000040000107802 */ /* 0x000fe20000000f00 */
[----:B------:R-:W-:Y:S01]  /*0e20*/  IMAD.SHL.U32 R18, R18, 0x40, RZ ;  /* 0x0000004012127824 */ /* 0x000fe200078e00ff */
[----:B------:R-:W-:Y:S01]  /*0e30*/  ISETP.NE.AND P2, PT, R19, RZ, PT ;  /* 0x000000ff1300720c */ /* 0x000fe20003f45270 */
[----:B------:R-:W-:Y:S01]  /*0e40*/  IMAD.MOV.U32 R70, RZ, RZ, RZ ;  /* 0x000000ffff467224 */ /* 0x000fe200078e00ff */
[----:B------:R-:W-:Y:S01]  /*0e50*/  PRMT R61, R21, 0x9910, RZ ;  /* 0x00009910153d7816 */ /* 0x000fe200000000ff */
[----:B------:R-:W2:Y:S01]  /*0e60*/  LDCU.64 UR8, c[0x0][0x358] ;  /* 0x00006b00ff0877ac */ /* 0x000ea20008000a00 */
[----:B------:R-:W-:Y:S02]  /*0e70*/  LOP3.LUT R63, R18, 0x40, R59, 0xe2, !PT ;  /* 0x00000040123f7812 */ /* 0x000fe400078ee23b */
[----:B------:R-:W-:Y:S01]  /*0e80*/  PLOP3.LUT P0, PT, PT, PT, PT, 0x80, 0x8 ;  /* 0x000000000008781c */ /* 0x000fe20003f0f070 */
[----:B------:R-:W3:Y:S01]  /*0e90*/  LDCU UR10, c[0x0][0x3ac] ;  /* 0x00007580ff0a77ac */ /* 0x000ee20008000800 */
[----:B------:R-:W-:Y:S01]  /*0ea0*/  LOP3.LUT R60, R57, 0x1f, RZ, 0xc0, !PT ;  /* 0x0000001f393c7812 */ /* 0x000fe200078ec0ff */
[----:B------:R-:W4:Y:S01]  /*0eb0*/  LDCU UR11, c[0x0][0x3a8] ;  /* 0x00007500ff0b77ac */ /* 0x000f220008000800 */
[----:B-1----:R-:W-:-:S04]  /*0ec0*/  UISETP.LT.AND UP0, UPT, UR5, 0x10, UPT ;  /* 0x000000100500788c */ /* 0x002fc8000bf01270 */
[----:B------:R-:W-:Y:S01]  /*0ed0*/  USEL UR5, UR5, 0x10, UP0 ;  /* 0x0000001005057887 */ /* 0x000fe20008000000 */
[----:B0-----:R-:W-:-:S05]  /*0ee0*/  LEA R16, R17, R16, 0x18 ;  /* 0x0000001011107211 */ /* 0x001fca00078ec0ff */
[----:B--234-:R-:W-:-:S07]  /*0ef0*/  IMAD R59, R59, 0x84, R16 ;  /* 0x000000843b3b7824 */ /* 0x01cfce00078e0210 */
.L_x_25508:
[----:B01----:R-:W0:Y:S01]  /*0f00*/  S2R R74, SR_CTAID.Z ;  /* 0x00000000004a7919 */ /* 0x003e220000002700 */
[----:B------:R-:W-:Y:S01]  /*0f10*/  LOP3.LUT R25, R72, 0xffff, RZ, 0xc0, !PT ;  /* 0x0000ffff48197812 */ /* 0x000fe200078ec0ff */
[----:B------:R-:W-:Y:S01]  /*0f20*/  BSSY.RECONVERGENT B0, `(.L_x_25464) ;  /* 0x0000031000007945 */ /* 0x000fe20003800200 */
[----:B------:R-:W-:Y:S01]  /*0f30*/  PLOP3.LUT P1, PT, P0, PT, PT, 0x80, 0x8 ;  /* 0x000000000008781c */ /* 0x000fe2000072f070 */
[----:B------:R-:W0:Y:S01]  /*0f40*/  S2R R17, SR_CTAID.Y ;  /* 0x0000000000117919 */ /* 0x000e220000002600 */
[----:B------:R-:W-:Y:S01]  /*0f50*/  LOP3.LUT R20, R25, 0x3, RZ, 0xc0, !PT ;  /* 0x0000000319147812 */ /* 0x000fe200078ec0ff */
[----:B------:R-:W-:Y:S01]  /*0f60*/  IMAD.SHL.U32 R73, R55, 0x4, RZ ;  /* 0x0000000437497824 */ /* 0x000fe200078e00ff */
[----:B------:R-:W-:Y:S02]  /*0f70*/  ISETP.GE.U32.AND P3, PT, R25, 0x2, PT ;  /* 0x000000021900780c */ /* 0x000fe40003f66070 */
[----:B------:R-:W-:Y:S02]  /*0f80*/  ISETP.NE.AND P0, PT, R20, 0x2, PT ;  /* 0x000000021400780c */ /* 0x000fe40003f05270 */
[----:B------:R-:W-:Y:S01]  /*0f90*/  SHF.L.U32 R64, R57, 0x2, RZ ;  /* 0x0000000239407819 */ /* 0x000fe200000006ff */
[----:B0-----:R-:W-:-:S04]  /*0fa0*/  IMAD R17, R17, 0x40, R74 ;  /* 0x0000004011117824 */ /* 0x001fc800078e024a */
[----:B------:R-:W-:-:S06]  /*0fb0*/  IMAD.U32 R62, R17, 0x40, R70 ;  /* 0x00000040113e7824 */ /* 0x000fcc00078e0046 */
[----:B------:R-:W-:Y:S05]  /*0fc0*/  @!P0 BRA `(.L_x_25465) ;  /* 0x0000000000988947 */ /* 0x000fea0003800000 */
[----:B------:R-:W0:Y:S01]  /*0fd0*/  LDC R21, c[0x0][0x3ac] ;  /* 0x0000eb00ff157b82 */ /* 0x000e220000000800 */
[----:B------:R-:W-:Y:S02]  /*0fe0*/  LOP3.LUT R16, R64, 0x1c, RZ, 0xc0, !PT ;  /* 0x0000001c40107812 */ /* 0x000fe400078ec0ff */
[----:B------:R-:W-:-:S05]  /*0ff0*/  SHF.R.U32.HI R17, RZ, 0x3, R57 ;  /* 0x00000003ff117819 */ /* 0x000fca0000011639 */
[----:B------:R-:W1:Y:S01]  /*1000*/  LDC.64 R22, c[0x0][0x390] ;  /* 0x0000e400ff167b82 */ /* 0x000e620000000a00 */
[----:B0-----:R-:W-:-:S05]  /*1010*/  IMAD R17, R17, R21, R16 ;  /* 0x0000001511117224 */ /* 0x001fca00078e0210 */
[----:B------:R-:W-:-:S05]  /*1020*/  IADD3 R17, PT, PT, R62, R17, RZ ;  /* 0x000000113e117210 */ /* 0x000fca0007ffe0ff */
[----:B-1----:R-:W-:-:S06]  /*1030*/  IMAD.WIDE R16, R17, 0x4, R22 ;  /* 0x0000000411107825 */ /* 0x002fcc00078e0216 */
[----:B------:R-:W2:Y:S01]  /*1040*/  LDG.E.128 R16, desc[UR8][R16.64] ;  /* 0x0000000810107981 */ /* 0x000ea2000c1e1d00 */
[----:B------:R-:W0:Y:S01]  /*1050*/  S2UR UR6, SR_CgaCtaId ;  /* 0x00000000000679c3 */ /* 0x000e220000008800 */
[----:B------:R-:W-:Y:S01]  /*1060*/  UMOV UR4, 0x400 ;  /* 0x0000040000047882 */ /* 0x000fe20000000000 */
[----:B------:R-:W-:Y:S01]  /*1070*/  ISETP.NE.AND P0, PT, R20, 0x3, PT ;  /* 0x000000031400780c */ /* 0x000fe20003f05270 */
[----:B------:R-:W-:Y:S01]  /*1080*/  UIADD3 UR4, UPT, UPT, UR4, 0x880, URZ ;  /* 0x0000088004047890 */ /* 0x000fe2000fffe0ff */
[----:B------:R-:W-:-:S04]  /*1090*/  IMAD.IADD R20, R64, 0x1, R73 ;  /* 0x0000000140147824 */ /* 0x000fc800078e0249 */
[----:B------:R-:W-:Y:S01]  /*10a0*/  IMAD.MOV.U32 R64, RZ, RZ, R20 ;  /* 0x000000ffff407224 */ /* 0x000fe200078e0014 */
[----:B0-----:R-:W-:-:S06]  /*10b0*/  ULEA UR4, UR6, UR4, 0x18 ;  /* 0x0000000406047291 */ /* 0x001fcc000f8ec0ff */
[----:B------:R-:W-:-:S05]  /*10c0*/  LEA R24, R57, UR4, 0x4 ;  /* 0x0000000439187c11 */ /* 0x000fca000f8e20ff */
[----:B--2---:R0:W-:Y:S01]  /*10d0*/  STS.128 [R24], R16 ;  /* 0x0000001018007388 */ /* 0x0041e20000000c00 */
[----:B------:R-:W-:Y:S05]  /*10e0*/  @!P0 BRA `(.L_x_25465) ;  /* 0x0000000000508947 */ /* 0x000fea0003800000 */
[----:B------:R-:W-:Y:S01]  /*10f0*/  LOP3.LUT P0, RZ, R25, 0x3, RZ, 0xc0, !PT ;  /* 0x0000000319ff7812 */ /* 0x000fe2000780c0ff */
[C---:B------:R-:W-:Y:S01]  /*1100*/  IMAD.IADD R64, R20.reuse, 0x1, R73 ;  /* 0x0000000114407824 */ /* 0x040fe200078e0249 */
[----:B0-----:R-:W-:Y:S02]  /*1110*/  LOP3.LUT R16, R20, 0x1c, RZ, 0xc0, !PT ;  /* 0x0000001c14107812 */ /* 0x001fe400078ec0ff */
[----:B------:R-:W-:-:S05]  /*1120*/  SHF.R.U32.HI R17, RZ, 0x5, R20 ;  /* 0x00000005ff117819 */ /* 0x000fca0000011614 */
[----:B------:R-:W-:-:S04]  /*1130*/  IMAD R17, R17, R21, R16 ;  /* 0x0000001511117224 */ /* 0x000fc800078e0210 */
[----:B------:R-:W-:Y:S02]  /*1140*/  @P0 LOP3.LUT R18, R64, 0x1c, RZ, 0xc0, !PT ;  /* 0x0000001c40120812 */ /* 0x000fe400078ec0ff */
[----:B------:R-:W-:Y:S02]  /*1150*/  @P0 SHF.R.U32.HI R19, RZ, 0x5, R64 ;  /* 0x00000005ff130819 */ /* 0x000fe40000011640 */
[----:B------:R-:W-:-:S03]  /*1160*/  IADD3 R17, PT, PT, R62, R17, RZ ;  /* 0x000000113e117210 */ /* 0x000fc60007ffe0ff */
[----:B------:R-:W-:Y:S02]  /*1170*/  @P0 IMAD R19, R19, R21, R18 ;  /* 0x0000001513130224 */ /* 0x000fe400078e0212 */
[----:B------:R-:W-:-:S04]  /*1180*/  IMAD.WIDE R20, R17, 0x4, R22 ;  /* 0x0000000411147825 */ /* 0x000fc800078e0216 */
[----:B------:R-:W-:-:S04]  /*1190*/  @P0 IMAD.IADD R19, R62, 0x1, R19 ;  /* 0x000000013e130824 */ /* 0x000fc800078e0213 */
[----:B------:R-:W-:Y:S02]  /*11a0*/  @P0 IMAD.WIDE R16, R19, 0x4, R22 ;  /* 0x0000000413100825 */ /* 0x000fe400078e0216 */
[----:B------:R-:W2:Y:S04]  /*11b0*/  LDG.E.128 R20, desc[UR8][R20.64] ;  /* 0x0000000814147981 */ /* 0x000ea8000c1e1d00 */
[----:B------:R-:W3:Y:S01]  /*11c0*/  @P0 LDG.E.128 R16, desc[UR8][R16.64] ;  /* 0x0000000810100981 */ /* 0x000ee2000c1e1d00 */
[----:B------:R-:W0:Y:S01]  /*11d0*/  LDC R25, c[0x0][0x360] ;  /* 0x0000d800ff197b82 */ /* 0x000e220000000800 */
[----:B------:R-:W-:Y:S01]  /*11e0*/  @P0 IADD3 R64, PT, PT, R64, R73, RZ ;  /* 0x0000004940400210 */ /* 0x000fe20007ffe0ff */
[----:B0-----:R-:W-:-:S04]  /*11f0*/  IMAD R24, R25, 0x10, R24 ;  /* 0x0000001019187824 */ /* 0x001fc800078e0218 */
[----:B------:R-:W-:Y:S01]  /*1200*/  @P0 IMAD R25, R25, 0x10, R24 ;  /* 0x0000001019190824 */ /* 0x000fe200078e0218 */
[----:B--2---:R1:W-:Y:S04]  /*1210*/  STS.128 [R24], R20 ;  /* 0x0000001418007388 */ /* 0x0043e80000000c00 */
[----:B---3--:R1:W-:Y:S02]  /*1220*/  @P0 STS.128 [R25], R16 ;  /* 0x0000001019000388 */ /* 0x0083e40000000c00 */
.L_x_25465:
[----:B------:R-:W-:Y:S05]  /*1230*/  BSYNC.RECONVERGENT B0 ;  /* 0x0000000000007941 */ /* 0x000fea0003800200 */
.L_x_25464:
[----:B------:R-:W-:Y:S04]  /*1240*/  BSSY.RECONVERGENT B0, `(.L_x_25466) ;  /* 0x0000033000007945 */ /* 0x000fe80003800200 */
[----:B------:R-:W-:Y:S05]  /*1250*/  @!P3 BRA `(.L_x_25467) ;  /* 0x0000000000c4b947 */ /* 0x000fea0003800000 */
[----:B------:R-:W2:Y:S01]  /*1260*/  S2UR UR6, SR_CgaCtaId ;  /* 0x00000000000679c3 */ /* 0x000ea20000008800 */
[----:B------:R-:W-:Y:S01]  /*1270*/  UMOV UR4, 0x400 ;  /* 0x0000040000047882 */ /* 0x000fe20000000000 */
[----:B------:R-:W-:Y:S01]  /*1280*/  IMAD.IADD R66, R64, 0x1, R73 ;  /* 0x0000000140427824 */ /* 0x000fe200078e0249 */
[----:B------:R-:W-:-:S05]  /*1290*/  UIADD3 UR4, UPT, UPT, UR4, 0x880, URZ ;  /* 0x0000088004047890 */ /* 0x000fca000fffe0ff */
[----:B------:R-:W3:Y:S01]  /*12a0*/  LDC R65, c[0x0][0x360] ;  /* 0x0000d800ff417b82 */ /* 0x000ee20000000800 */
[----:B--2---:R-:W-:-:S06]  /*12b0*/  ULEA UR4, UR6, UR4, 0x18 ;  /* 0x0000000406047291 */ /* 0x004fcc000f8ec0ff */
[----:B------:R-:W-:Y:S01]  /*12c0*/  LEA R69, R64, UR4, 0x2 ;  /* 0x0000000440457c11 */ /* 0x000fe2000f8e10ff */
[C-C-:B---3--:R-:W-:Y:S02]  /*12d0*/  IMAD R67, R65.reuse, 0xc, R64.reuse ;  /* 0x0000000c41437824 */ /* 0x148fe400078e0240 */
[----:B------:R-:W-:-:S07]  /*12e0*/  IMAD R68, R65, 0x8, R64 ;  /* 0x0000000841447824 */ /* 0x000fce00078e0240 */
.L_x_25468:
[----:B--2---:R-:W2:Y:S01]  /*12f0*/  LDC.64 R28, c[0x0][0x390] ;  /* 0x0000e400ff1c7b82 */ /* 0x004ea20000000a00 */
[----:B01----:R-:W-:Y:S02]  /*1300*/  LOP3.LUT R17, R64, 0x1c, RZ, 0xc0, !PT ;  /* 0x0000001c40117812 */ /* 0x003fe400078ec0ff */
[----:B------:R-:W-:Y:S02]  /*1310*/  LOP3.LUT R19, R66, 0x1c, RZ, 0xc0, !PT ;  /* 0x0000001c42137812 */ /* 0x000fe400078ec0ff */
[----:B------:R-:W-:Y:S01]  /*1320*/  LOP3.LUT R21, R68, 0x1c, RZ, 0xc0, !PT ;  /* 0x0000001c44157812 */ /* 0x000fe200078ec0ff */
[C---:B------:R-:W-:Y:S01]  /*1330*/  IMAD.IADD R17, R62.reuse, 0x1, R17 ;  /* 0x000000013e117824 */ /* 0x040fe200078e0211 */
[----:B------:R-:W-:Y:S02]  /*1340*/  LOP3.LUT R25, R67, 0x1c, RZ, 0xc0, !PT ;  /* 0x0000001c43197812 */ /* 0x000fe400078ec0ff */
[----:B------:R-:W-:Y:S01]  /*1350*/  SHF.R.U32.HI R16, RZ, 0x5, R64 ;  /* 0x00000005ff107819 */ /* 0x000fe20000011640 */
[C---:B------:R-:W-:Y:S01]  /*1360*/  IMAD.IADD R23, R62.reuse, 0x1, R21 ;  /* 0x000000013e177824 */ /* 0x040fe200078e0215 */
[----:B------:R-:W-:Y:S01]  /*1370*/  SHF.R.U32.HI R18, RZ, 0x5, R66 ;  /* 0x00000005ff127819 */ /* 0x000fe20000011642 */
[C---:B------:R-:W-:Y:S01]  /*1380*/  IMAD.IADD R25, R62.reuse, 0x1, R25 ;  /* 0x000000013e197824 */ /* 0x040fe200078e0219 */
[----:B------:R-:W-:Y:S01]  /*1390*/  IADD3 R19, PT, PT, R62, R19, RZ ;  /* 0x000000133e137210 */ /* 0x000fe20007ffe0ff */
[----:B------:R-:W-:Y:S01]  /*13a0*/  IMAD R17, R16, UR10, R17 ;  /* 0x0000000a10117c24 */ /* 0x000fe2000f8e0211 */
[----:B------:R-:W-:-:S02]  /*13b0*/  SHF.R.U32.HI R20, RZ, 0x5, R68 ;  /* 0x00000005ff147819 */ /* 0x000fc40000011644 */
[----:B------:R-:W-:Y:S01]  /*13c0*/  SHF.R.U32.HI R22, RZ, 0x5, R67 ;  /* 0x00000005ff167819 */ /* 0x000fe20000011643 */
[----:B------:R-:W-:Y:S02]  /*13d0*/  IMAD R21, R18, UR10, R19 ;  /* 0x0000000a12157c24 */ /* 0x000fe4000f8e0213 */
[----:B------:R-:W-:Y:S02]  /*13e0*/  IMAD R23, R20, UR10, R23 ;  /* 0x0000000a14177c24 */ /* 0x000fe4000f8e0217 */
[----:B------:R-:W-:Y:S02]  /*13f0*/  IMAD R27, R22, UR10, R25 ;  /* 0x0000000a161b7c24 */ /* 0x000fe4000f8e0219 */
        /* <DEDUP_REMOVED lines=8> */
[C-C-:B------:R-:W-:Y:S01]  /*1480*/  IMAD R75, R65.reuse, 0x10, R69.reuse ;  /* 0x00000010414b7824 */ /* 0x140fe200078e0245 */
[C---:B------:R-:W-:Y:S01]  /*1490*/  LEA R76, R65.reuse, R69, 0x5 ;  /* 0x00000045414c7211 */ /* 0x040fe200078e28ff */
[----:B------:R-:W-:Y:S01]  /*14a0*/  IMAD R77, R65, 0x30, R69 ;  /* 0x00000030414d7824 */ /* 0x000fe200078e0245 */
[----:B------:R-:W-:-:S04]  /*14b0*/  IADD3 R64, PT, PT, R73, R64, R73 ;  /* 0x0000004049407210 */ /* 0x000fc80007ffe049 */
[----:B------:R-:W-:-:S04]  /*14c0*/  IADD3 R64, PT, PT, R73, R64, R73 ;  /* 0x0000004049407210 */ /* 0x000fc80007ffe049 */
[----:B------:R-:W-:Y:S01]  /*14d0*/  ISETP.GE.U32.AND P0, PT, R64, 0x400, PT ;  /* 0x000004004000780c */ /* 0x000fe20003f06070 */
[C---:B------:R-:W-:Y:S02]  /*14e0*/  IMAD R67, R65.reuse, 0x10, R67 ;  /* 0x0000001041437824 */ /* 0x040fe400078e0243 */
[C---:B------:R-:W-:Y:S02]  /*14f0*/  IMAD R68, R65.reuse, 0x10, R68 ;  /* 0x0000001041447824 */ /* 0x040fe400078e0244 */
[C---:B------:R-:W-:Y:S01]  /*1500*/  IMAD R66, R65.reuse, 0x10, R66 ;  /* 0x0000001041427824 */ /* 0x040fe200078e0242 */
[----:B--2---:R0:W-:Y:S04]  /*1510*/  STS.128 [R69], R16 ;  /* 0x0000001045007388 */ /* 0x0041e80000000c00 */
[----:B---3--:R2:W-:Y:S04]  /*1520*/  STS.128 [R75], R20 ;  /* 0x000000144b007388 */ /* 0x0085e80000000c00 */
[----:B----4-:R2:W-:Y:S04]  /*1530*/  STS.128 [R76], R24 ;  /* 0x000000184c007388 */ /* 0x0105e80000000c00 */
[----:B-----5:R2:W-:Y:S01]  /*1540*/  STS.128 [R77], R28 ;  /* 0x0000001c4d007388 */ /* 0x0205e20000000c00 */
[----:B0-----:R-:W-:Y:S01]  /*1550*/  LEA R69, R65, R69, 0x6 ;  /* 0x0000004541457211 */ /* 0x001fe200078e30ff */
[----:B------:R-:W-:Y:S06]  /*1560*/  @!P0 BRA `(.L_x_25468) ;  /* 0xfffffffc00608947 */ /* 0x000fec000383ffff */
.L_x_25467:
[----:B------:R-:W-:Y:S05]  /*1570*/  BSYNC.RECONVERGENT B0 ;  /* 0x0000000000007941 */ /* 0x000fea0003800200 */
.L_x_25466:
[----:B------:R-:W-:Y:S02]  /*1580*/  IMAD R70, R74, 0x40, R70 ;  /* 0x000000404a467824 */ /* 0x000fe400078e0246 */
[----:B01----:R-:W-:-:S07]  /*1590*/  IMAD.MOV.U32 R18, RZ, RZ, RZ ;  /* 0x000000ffff127224 */ /* 0x003fce00078e00ff */
.L_x_25507:
[----:B--2---:R-:W-:Y:S01]  /*15a0*/  SHF.R.U32.HI R20, RZ, 0x4, R57 ;  /* 0x00000004ff147819 */ /* 0x004fe20000011639 */
[----:B01----:R-:W-:-:S07]  /*15b0*/  IMAD.IADD R22, R63, 0x1, R18 ;  /* 0x000000013f167824 */ /* 0x003fce00078e0212 */
.L_x_25469:
        /* <DEDUP_REMOVED lines=16> */
.L_x_25506:
[----:B-1----:R-:W1:Y:S01]  /*16c0*/  S2R R29, SR_CgaCtaId ;  /* 0x00000000001d7919 */ /* 0x002e620000008800 */
[----:B0-----:R-:W-:Y:S01]  /*16d0*/  VIMNMX R16, PT, PT, R58, 0x40, PT ;  /* 0x000000403a107848 */ /* 0x001fe20003fe0100 */
[C---:B------:R-:W-:Y:S01]  /*16e0*/  VIADD R21, R54.reuse, 0x2 ;  /* 0x0000000236157836 */ /* 0x040fe20000000000 */
[C---:B------:R-:W-:Y:S01]  /*16f0*/  IADD3 R27, PT, PT, R54.reuse, R31, RZ ;  /* 0x0000001f361b7210 */ /* 0x040fe20007ffe0ff */
[C---:B------:R-:W-:Y:S01]  /*1700*/  VIADD R73, R54.reuse, 0x4 ;  /* 0x0000000436497836 */ /* 0x040fe20000000000 */
[----:B------:R-:W-:Y:S01]  /*1710*/  LOP3.LUT R25, R54, 0xf, RZ, 0xc0, !PT ;  /* 0x0000000f36197812 */ /* 0x000fe200078ec0ff */
[----:B------:R-:W-:Y:S01]  /*1720*/  IMAD.SHL.U32 R16, R16, 0x2, RZ ;  /* 0x0000000210107824 */ /* 0x000fe200078e00ff */
[----:B------:R-:W-:Y:S01]  /*1730*/  MOV R26, 0x400 ;  /* 0x00000400001a7802 */ /* 0x000fe20000000f00 */
[C---:B------:R-:W-:Y:S01]  /*1740*/  VIADD R77, R54.reuse, 0x6 ;  /* 0x00000006364d7836 */ /* 0x040fe20000000000 */
[C---:B------:R-:W-:Y:S01]  /*1750*/  IADD3 R23, PT, PT, R54.reuse, 0x3, RZ ;  /* 0x0000000336177810 */ /* 0x040fe20007ffe0ff */
[----:B------:R-:W-:Y:S01]  /*1760*/  VIADD R69, R54, 0x9 ;  /* 0x0000000936457836 */ /* 0x000fe20000000000 */
[----:B------:R-:W-:Y:S01]  /*1770*/  ISETP.GE.AND P3, PT, R56, UR5, PT ;  /* 0x0000000538007c0c */ /* 0x000fe2000bf66270 */
[C---:B------:R-:W-:Y:S01]  /*1780*/  VIADD R17, R54.reuse, 0xb ;  /* 0x0000000b36117836 */ /* 0x040fe20000000000 */
[C---:B------:R-:W-:Y:S01]  /*1790*/  IADD3 R20, PT, PT, R54.reuse, 0x7, RZ ;  /* 0x0000000736147810 */ /* 0x040fe20007ffe0ff */
[C---:B------:R-:W-:Y:S01]  /*17a0*/  VIADD R65, R54.reuse, 0x1 ;  /* 0x0000000136417836 */ /* 0x040fe20000000000 */
[----:B------:R-:W-:Y:S01]  /*17b0*/  LEA R68, R27, R53, 0x5 ;  /* 0x000000351b447211 */ /* 0x000fe200078e28ff */
[C---:B------:R-:W-:Y:S01]  /*17c0*/  VIADD R75, R54.reuse, 0x5 ;  /* 0x00000005364b7836 */ /* 0x040fe20000000000 */
[----:B------:R-:W-:Y:S01]  /*17d0*/  LOP3.LUT R67, R25, 0x8, RZ, 0x3c, !PT ;  /* 0x0000000819437812 */ /* 0x000fe200078e3cff */
[----:B------:R-:W-:Y:S01]  /*17e0*/  VIADD R19, R54, 0xa ;  /* 0x0000000a36137836 */ /* 0x000fe20000000000 */
[----:B------:R-:W-:Y:S01]  /*17f0*/  LOP3.LUT R21, R21, 0xf, RZ, 0xc0, !PT ;  /* 0x0000000f15157812 */ /* 0x000fe200078ec0ff */
[----:B------:R-:W-:Y:S01]  /*1800*/  IMAD.IADD R31, R16, 0x1, R31 ;  /* 0x00000001101f7824 */ /* 0x000fe200078e021f */
        /* <DEDUP_REMOVED lines=55> */
[----:B-1----:R-:W-:-:S02]  /*1b80*/  ISETP.GT.U32.AND P3, PT, R67, 0x40, PT ;  /* 0x000000404300780c */ /* 0x002fc40003f64070 */
[----:B------:R-:W-:Y:S01]  /*1b90*/  @!P2 MOV R67, 0x400 ;  /* 0x000004000043a802 */ /* 0x000fe20000000f00 */
[----:B------:R-:W1:Y:S04]  /*1ba0*/  LDS R20, [R20] ;  /* 0x0000000014147984 */ /* 0x000e680000000800 */
[----:B------:R-:W0:Y:S01]  /*1bb0*/  LDS R25, [R25] ;  /* 0x0000000019197984 */ /* 0x000e220000000800 */
[----:B------:R-:W-:-:S03]  /*1bc0*/  @!P2 VIADD R67, R67, 0x1880 ;  /* 0x000018804343a836 */ /* 0x000fc60000000000 */
[----:B------:R-:W0:Y:S04]  /*1bd0*/  LDS R19, [R19] ;  /* 0x0000000013137984 */ /* 0x000e280000000800 */
[----:B------:R-:W0:Y:S04]  /*1be0*/  LDS R17, [R17] ;  /* 0x0000000011117984 */ /* 0x000e280000000800 */
[----:B------:R-:W0:Y:S04]  /*1bf0*/  LDS R16, [R16] ;  /* 0x0000000010107984 */ /* 0x000e280000000800 */
[----:B------:R-:W0:Y:S04]  /*1c00*/  LDS R28, [R28] ;  /* 0x000000001c1c7984 */ /* 0x000e280000000800 */
[----:B------:R-:W0:Y:S04]  /*1c10*/  LDS R30, [R30] ;  /* 0x000000001e1e7984 */ /* 0x000e280000000800 */
[----:B------:R-:W0:Y:S04]  /*1c20*/  LDS R62, [R62] ;  /* 0x000000003e3e7984 */ /* 0x000e280000000800 */
[----:B------:R-:W0:Y:S01]  /*1c30*/  LDS R68, [R68] ;  /* 0x0000000044447984 */ /* 0x000e220000000800 */
[----:B------:R-:W5:Y:S02]  /*1c40*/  @!P2 S2R R74, SR_CgaCtaId ;  /* 0x00000000004aa919 */ /* 0x000f640000008800 */
[----:B-12345:R-:W-:-:S07]  /*1c50*/  @!P2 LEA R67, R74, R67, 0x18 ;  /* 0x000000434a43a211 */ /* 0x03efce00078ec0ff */
.L_x_25505:
[----:B-1----:R-:W-:-:S05]  /*1c60*/  IMAD R73, R26, 0x84, R69 ;  /* 0x000000841a497824 */ /* 0x002fca00078e0245 */
[----:B------:R-:W-:Y:S01]  /*1c70*/  LEA R74, R60, R73, 0x2 ;  /* 0x000000493c4a7211 */ /* 0x000fe200078e10ff */
[----:B------:R-:W-:Y:S06]  /*1c80*/  @P3 BRA `(.L_x_25472) ;  /* 0x0000000400903947 */ /* 0x000fec0003800000 */
[----:B------:R-:W1:Y:S01]  /*1c90*/  LDC R73, c[0x0][0x3ac] ;  /* 0x0000eb00ff497b82 */ /* 0x000e620000000800 */
[----:B------:R-:W2:Y:S01]  /*1ca0*/  LDS R74, [R74] ;  /* 0x000000004a4a7984 */ /* 0x000ea20000000800 */
[----:B------:R-:W-:Y:S01]  /*1cb0*/  IMAD.MOV.U32 R29, RZ, RZ, RZ ;  /* 0x000000ffff1d7224 */ /* 0x000fe200078e00ff */
[----:B-1----:R-:W-:-:S13]  /*1cc0*/  ISETP.NE.AND P4, PT, R73, RZ, PT ;  /* 0x000000ff4900720c */ /* 0x002fda0003f85270 */
[----:B--2---:R-:W-:Y:S05]  /*1cd0*/  @!P4 BRA `(.L_x_25473) ;  /* 0x000000000010c947 */ /* 0x004fea0003800000 */
[----:B------:R-:W-:-:S03]  /*1ce0*/  UMOV UR4, 0xffffffff ;  /* 0xffffffff00047882 */ /* 0x000fc60000000000 */
[----:B------:R-:W-:Y:S05]  /*1cf0*/  BRA.DIV UR4, `(.L_x_25474) ;  /* 0x0000000e04b87947 */ /* 0x000fea000b800000 */
[----:B------:R1:W2:Y:S02]  /*1d00*/  SHFL.IDX PT, R29, R74, R37, 0x1f ;  /* 0x00001f254a1d7589 */ /* 0x0002a400000e0000 */
.L_x_25514:
[----:B0-2---:R-:W-:-:S07]  /*1d10*/  IMAD R29, R66, R29, RZ ;  /* 0x0000001d421d7224 */ /* 0x005fce00078e02ff */
.L_x_25473:
[----:B------:R-:W-:-:S13]  /*1d20*/  ISETP.GE.AND P4, PT, R73, 0x2, PT ;  /* 0x000000024900780c */ /* 0x000fda0003f86270 */
[----:B------:R-:W-:Y:S05]  /*1d30*/  @!P4 BRA `(.L_x_25475) ;  /* 0x000000000010c947 */ /* 0x000fea0003800000 */
[----:B------:R-:W-:-:S03]  /*1d40*/  UMOV UR4, 0xffffffff ;  /* 0xffffffff00047882 */ /* 0x000fc60000000000 */
[----:B------:R-:W-:Y:S05]  /*1d50*/  BRA.DIV UR4, `(.L_x_25476) ;  /* 0x0000000e04c07947 */ /* 0x000fea000b800000 */
[----:B------:R2:W3:Y:S02]  /*1d60*/  SHFL.IDX PT, R76, R74, R52, 0x1f ;  /* 0x00001f344a4c7589 */ /* 0x0004e400000e0000 */
.L_x_25517:
[----:B---3--:R-:W-:-:S07]  /*1d70*/  IMAD R29, R65, R76, R29 ;  /* 0x0000004c411d7224 */ /* 0x008fce00078e021d */
.L_x_25475:
[----:B------:R-:W-:-:S13]  /*1d80*/  ISETP.GE.AND P4, PT, R73, 0x3, PT ;  /* 0x000000034900780c */ /* 0x000fda0003f86270 */
[----:B------:R-:W-:Y:S05]  /*1d90*/  @!P4 BRA `(.L_x_25477) ;  /* 0x000000000010c947 */ /* 0x000fea0003800000 */
[----:B------:R-:W-:-:S03]  /*1da0*/  UMOV UR4, 0xffffffff ;  /* 0xffffffff00047882 */ /* 0x000fc60000000000 */
[----:B------:R-:W-:Y:S05]  /*1db0*/  BRA.DIV UR4, `(.L_x_25478) ;  /* 0x0000000e04d07947 */ /* 0x000fea000b800000 */
[----:B------:R3:W4:Y:S02]  /*1dc0*/  SHFL.IDX PT, R75, R74, R51, 0x1f ;  /* 0x00001f334a4b7589 */ /* 0x00072400000e0000 */
.L_x_25520:
[----:B----4-:R-:W-:-:S07]  /*1dd0*/  IMAD R29, R64, R75, R29 ;  /* 0x0000004b401d7224 */ /* 0x010fce00078e021d */
.L_x_25477:
[----:B------:R-:W-:-:S13]  /*1de0*/  ISETP.GE.AND P4, PT, R73, 0x4, PT ;  /* 0x000000044900780c */ /* 0x000fda0003f86270 */
[----:B------:R-:W-:Y:S05]  /*1df0*/  @!P4 BRA `(.L_x_25479) ;  /* 0x000000000010c947 */ /* 0x000fea0003800000 */
[----:B------:R-:W-:-:S03]  /*1e00*/  UMOV UR4, 0xffffffff ;  /* 0xffffffff00047882 */ /* 0x000fc60000000000 */
[----:B------:R-:W-:Y:S05]  /*1e10*/  BRA.DIV UR4, `(.L_x_25480) ;  /* 0x0000000e04dc7947 */ /* 0x000fea000b800000 */
[----:B------:R4:W0:Y:S02]  /*1e20*/  SHFL.IDX PT, R75, R74, R50, 0x1f ;  /* 0x00001f324a4b7589 */ /* 0x00082400000e0000 */
.L_x_25523:
[----:B0-----:R-:W-:-:S07]  /*1e30*/  IMAD R29, R24, R75, R29 ;  /* 0x0000004b181d7224 */ /* 0x001fce00078e021d */
.L_x_25479:
[----:B------:R-:W-:-:S13]  /*1e40*/  ISETP.GE.AND P4, PT, R73, 0x5, PT ;  /* 0x000000054900780c */ /* 0x000fda0003f86270 */
[----:B------:R-:W-:Y:S05]  /*1e50*/  @!P4 BRA `(.L_x_25481) ;  /* 0x000000000010c947 */ /* 0x000fea0003800000 */
[----:B------:R-:W-:-:S03]  /*1e60*/  UMOV UR4, 0xffffffff ;  /* 0xffffffff00047882 */ /* 0x000fc60000000000 */
[----:B------:R-:W-:Y:S05]  /*1e70*/  BRA.DIV UR4, `(.L_x_25482) ;  /* 0x0000000e04e87947 */ /* 0x000fea000b800000 */
[----:B------:R0:W0:Y:S02]  /*1e80*/  SHFL.IDX PT, R76, R74, R49, 0x1f ;  /* 0x00001f314a4c7589 */ /* 0x00002400000e0000 */
.L_x_25526:
[----:B0-----:R-:W-:-:S07]  /*1e90*/  IMAD R29, R23, R76, R29 ;  /* 0x0000004c171d7224 */ /* 0x001fce00078e021d */
.L_x_25481:
[----:B------:R-:W-:-:S13]  /*1ea0*/  ISETP.GE.AND P4, PT, R73, 0x6, PT ;  /* 0x000000064900780c */ /* 0x000fda0003f86270 */
[----:B------:R-:W-:Y:S05]  /*1eb0*/  @!P4 BRA `(.L_x_25483) ;  /* 0x000000000010c947 */ /* 0x000fea0003800000 */
[----:B------:R-:W-:-:S03]  /*1ec0*/  UMOV UR4, 0xffffffff ;  /* 0xffffffff00047882 */ /* 0x000fc60000000000 */
[----:B------:R-:W-:Y:S05]  /*1ed0*/  BRA.DIV UR4, `(.L_x_25484) ;  /* 0x0000000e04f87947 */ /* 0x000fea000b800000 */
[----:B------:R0:W0:Y:S02]  /*1ee0*/  SHFL.IDX PT, R75, R74, R48, 0x1f ;  /* 0x00001f304a4b7589 */ /* 0x00002400000e0000 */
.L_x_25529:
[----:B0-----:R-:W-:-:S07]  /*1ef0*/  IMAD R29, R22, R75, R29 ;  /* 0x0000004b161d7224 */ /* 0x001fce00078e021d */
.L_x_25483:
[----:B------:R-:W-:-:S13]  /*1f00*/  ISETP.GE.AND P4, PT, R73, 0x7, PT ;  /* 0x000000074900780c */ /* 0x000fda0003f86270 */
[----:B------:R-:W-:Y:S05]  /*1f10*/  @!P4 BRA `(.L_x_25485) ;  /* 0x000000000010c947 */ /* 0x000fea0003800000 */
[----:B------:R-:W-:-:S03]  /*1f20*/  UMOV UR4, 0xffffffff ;  /* 0xffffffff00047882 */ /* 0x000fc60000000000 */
[----:B------:R-:W-:Y:S05]  /*1f30*/  BRA.DIV UR4, `(.L_x_25486) ;  /* 0x0000001204047947 */ /* 0x000fea000b800000 */
[----:B------:R0:W0:Y:S02]  /*1f40*/  SHFL.IDX PT, R76, R74, R47, 0x1f ;  /* 0x00001f2f4a4c7589 */ /* 0x00002400000e0000 */
.L_x_25532:
[----:B0-----:R-:W-:-:S07]  /*1f50*/  IMAD R29, R21, R76, R29 ;  /* 0x0000004c151d7224 */ /* 0x001fce00078e021d */
.L_x_25485:
[----:B------:R-:W-:-:S13]  /*1f60*/  ISETP.GE.AND P4, PT, R73, 0x8, PT ;  /* 0x000000084900780c */ /* 0x000fda0003f86270 */
[----:B------:R-:W-:Y:S05]  /*1f70*/  @!P4 BRA `(.L_x_25487) ;  /* 0x000000000010c947 */ /* 0x000fea0003800000 */
[----:B------:R-:W-:-:S03]  /*1f80*/  UMOV UR4, 0xffffffff ;  /* 0xffffffff00047882 */ /* 0x000fc60000000000 */
[----:B------:R-:W-:Y:S05]  /*1f90*/  BRA.DIV UR4, `(.L_x_25488) ;  /* 0x0000001204147947 */ /* 0x000fea000b800000 */
[----:B------:R0:W0:Y:S02]  /*1fa0*/  SHFL.IDX PT, R75, R74, R46, 0x1f ;  /* 0x00001f2e4a4b7589 */ /* 0x00002400000e0000 */
.L_x_25535:
[----:B0-----:R-:W-:-:S07]  /*1fb0*/  IMAD R29, R20, R75, R29 ;  /* 0x0000004b141d7224 */ /* 0x001fce00078e021d */
.L_x_25487:
[----:B------:R-:W-:-:S13]  /*1fc0*/  ISETP.GE.AND P4, PT, R73, 0x9, PT ;  /* 0x000000094900780c */ /* 0x000fda0003f86270 */
[----:B------:R-:W-:Y:S05]  /*1fd0*/  @!P4 BRA `(.L_x_25489) ;  /* 0x000000000010c947 */ /* 0x000fea0003800000 */
[----:B------:R-:W-:-:S03]  /*1fe0*/  UMOV UR4, 0xffffffff ;  /* 0xffffffff00047882 */ /* 0x000fc60000000000 */
[----:B------:R-:W-:Y:S05]  /*1ff0*/  BRA.DIV UR4, `(.L_x_25490) ;  /* 0x0000001204207947 */ /* 0x000fea000b800000 */
[----:B------:R0:W0:Y:S02]  /*2000*/  SHFL.IDX PT, R76, R74, R45, 0x1f ;  /* 0x00001f2d4a4c7589 */ /* 0x00002400000e0000 */
.L_x_25538:
[----:B0-----:R-:W-:-:S07]  /*2010*/  IMAD R29, R25, R76, R29 ;  /* 0x0000004c191d7224 */ /* 0x001fce00078e021d */
.L_x_25489:
[----:B------:R-:W-:-:S13]  /*2020*/  ISETP.GE.AND P4, PT, R73, 0xa, PT ;  /* 0x0000000a4900780c */ /* 0x000fda0003f86270 */
[----:B------:R-:W-:Y:S05]  /*2030*/  @!P4 BRA `(.L_x_25491) ;  /* 0x000000000010c947 */ /* 0x000fea0003800000 */
[----:B------:R-:W-:-:S03]  /*2040*/  UMOV UR4, 0xffffffff ;  /* 0xffffffff00047882 */ /* 0x000fc60000000000 */
[----:B------:R-:W-:Y:S05]  /*2050*/  BRA.DIV UR4, `(.L_x_25492) ;  /* 0x0000001204307947 */ /* 0x000fea000b800000 */
[----:B------:R0:W0:Y:S02]  /*2060*/  SHFL.IDX PT, R76, R74, R44, 0x1f ;  /* 0x00001f2c4a4c7589 */ /* 0x00002400000e0000 */
.L_x_25541:
[----:B0-----:R-:W-:-:S07]  /*2070*/  IMAD R29, R19, R76, R29 ;  /* 0x0000004c131d7224 */ /* 0x001fce00078e021d */
.L_x_25491:
[----:B------:R-:W-:-:S13]  /*2080*/  ISETP.GE.AND P4, PT, R73, 0xb, PT ;  /* 0x0000000b4900780c */ /* 0x000fda0003f86270 */
[----:B------:R-:W-:Y:S05]  /*2090*/  @!P4 BRA `(.L_x_25493) ;  /* 0x000000000010c947 */ /* 0x000fea0003800000 */
[----:B------:R-:W-:-:S03]  /*20a0*/  UMOV UR4, 0xffffffff ;  /* 0xffffffff00047882 */ /* 0x000fc60000000000 */
[----:B------:R-:W-:Y:S05]  /*20b0*/  BRA.DIV UR4, `(.L_x_25494) ;  /* 0x0000001204407947 */ /* 0x000fea000b800000 */
[----:B------:R0:W0:Y:S02]  /*20c0*/  SHFL.IDX PT, R76, R74, R43, 0x1f ;  /* 0x00001f2b4a4c7589 */ /* 0x00002400000e0000 */
.L_x_25544:
[----:B0-----:R-:W-:-:S07]  /*20d0*/  IMAD R29, R17, R76, R29 ;  /* 0x0000004c111d7224 */ /* 0x001fce00078e021d */
.L_x_25493:
[----:B------:R-:W-:-:S13]  /*20e0*/  ISETP.GE.AND P4, PT, R73, 0xc, PT ;  /* 0x0000000c4900780c */ /* 0x000fda0003f86270 */
[----:B------:R-:W-:Y:S05]  /*20f0*/  @!P4 BRA `(.L_x_25495) ;  /* 0x000000000010c947 */ /* 0x000fea0003800000 */
[----:B------:R-:W-:-:S03]  /*2100*/  UMOV UR4, 0xffffffff ;  /* 0xffffffff00047882 */ /* 0x000fc60000000000 */
[----:B------:R-:W-:Y:S05]  /*2110*/  BRA.DIV UR4, `(.L_x_25496) ;  /* 0x0000001204507947 */ /* 0x000fea000b800000 */
[----:B------:R0:W0:Y:S02]  /*2120*/  SHFL.IDX PT, R75, R74, R42, 0x1f ;  /* 0x00001f2a4a4b7589 */ /* 0x00002400000e0000 */
.L_x_25547:
[----:B0-----:R-:W-:-:S07]  /*2130*/  IMAD R29, R16, R75, R29 ;  /* 0x0000004b101d7224 */ /* 0x001fce00078e021d */
.L_x_25495:
[----:B------:R-:W-:-:S13]  /*2140*/  ISETP.GE.AND P4, PT, R73, 0xd, PT ;  /* 0x0000000d4900780c */ /* 0x000fda0003f86270 */
[----:B------:R-:W-:Y:S05]  /*2150*/  @!P4 BRA `(.L_x_25497) ;  /* 0x000000000010c947 */ /* 0x000fea0003800000 */
[----:B------:R-:W-:-:S03]  /*2160*/  UMOV UR4, 0xffffffff ;  /* 0xffffffff00047882 */ /* 0x000fc60000000000 */
[----:B------:R-:W-:Y:S05]  /*2170*/  BRA.DIV UR4, `(.L_x_25498) ;  /* 0x00000012045c7947 */ /* 0x000fea000b800000 */
[----:B------:R0:W0:Y:S02]  /*2180*/  SHFL.IDX PT, R75, R74, R41, 0x1f ;  /* 0x00001f294a4b7589 */ /* 0x00002400000e0000 */
.L_x_25550:
[----:B0-----:R-:W-:-:S07]  /*2190*/  IMAD R29, R28, R75, R29 ;  /* 0x0000004b1c1d7224 */ /* 0x001fce00078e021d */
.L_x_25497:
[----:B------:R-:W-:-:S13]  /*21a0*/  ISETP.GE.AND P4, PT, R73, 0xe, PT ;  /* 0x0000000e4900780c */ /* 0x000fda0003f86270 */
[----:B------:R-:W-:Y:S05]  /*21b0*/  @!P4 BRA `(.L_x_25499) ;  /* 0x000000000010c947 */ /* 0x000fea0003800000 */
[----:B------:R-:W-:-:S03]  /*21c0*/  UMOV UR4, 0xffffffff ;  /* 0xffffffff00047882 */ /* 0x000fc60000000000 */
[----:B------:R-:W-:Y:S05]  /*21d0*/  BRA.DIV UR4, `(.L_x_25500) ;  /* 0x0000001204687947 */ /* 0x000fea000b800000 */
[----:B------:R0:W0:Y:S02]  /*21e0*/  SHFL.IDX PT, R75, R74, R40, 0x1f ;  /* 0x00001f284a4b7589 */ /* 0x00002400000e0000 */
.L_x_25553:
[----:B0-----:R-:W-:-:S07]  /*21f0*/  IMAD R29, R30, R75, R29 ;  /* 0x0000004b1e1d7224 */ /* 0x001fce00078e021d */
.L_x_25499:
[----:B------:R-:W-:-:S13]  /*2200*/  ISETP.GE.AND P4, PT, R73, 0xf, PT ;  /* 0x0000000f4900780c */ /* 0x000fda0003f86270 */
[----:B------:R-:W-:Y:S05]  /*2210*/  @!P4 BRA `(.L_x_25501) ;  /* 0x000000000010c947 */ /* 0x000fea0003800000 */
[----:B------:R-:W-:-:S03]  /*2220*/  UMOV UR4, 0xffffffff ;  /* 0xffffffff00047882 */ /* 0x000fc60000000000 */
[----:B------:R-:W-:Y:S05]  /*2230*/  BRA.DIV UR4, `(.L_x_25502) ;  /* 0x0000001204747947 */ /* 0x000fea000b800000 */
[----:B------:R0:W0:Y:S02]  /*2240*/  SHFL.IDX PT, R75, R74, R39, 0x1f ;  /* 0x00001f274a4b7589 */ /* 0x00002400000e0000 */
.L_x_25556:
[----:B0-----:R-:W-:-:S07]  /*2250*/  IMAD R29, R62, R75, R29 ;  /* 0x0000004b3e1d7224 */ /* 0x001fce00078e021d */
.L_x_25501:
[----:B------:R-:W-:-:S13]  /*2260*/  ISETP.GE.AND P4, PT, R73, 0x10, PT ;  /* 0x000000104900780c */ /* 0x000fda0003f86270 */
[----:B------:R-:W-:Y:S05]  /*2270*/  @!P4 BRA `(.L_x_25503) ;  /* 0x00000004001cc947 */ /* 0x000fea0003800000 */
[----:B------:R-:W-:-:S03]  /*2280*/  UMOV UR4, 0xffffffff ;  /* 0xffffffff00047882 */ /* 0x000fc60000000000 */
[----:B------:R-:W-:Y:S05]  /*2290*/  BRA.DIV UR4, `(.L_x_25504) ;  /* 0x0000001204807947 */ /* 0x000fea000b800000 */
[----:B-1234-:R1:W2:Y:S02]  /*22a0*/  SHFL.IDX PT, R74, R74, R38, 0x1f ;  /* 0x00001f264a4a7589 */ /* 0x01e2a400000e0000 */
.L_x_25559:
[----:B0-2---:R-:W-:Y:S01]  /*22b0*/  IMAD R29, R68, R74, R29 ;  /* 0x0000004a441d7224 */ /* 0x005fe200078e021d */
[----:B------:R-:W-:Y:S06]  /*22c0*/  BRA `(.L_x_25503) ;  /* 0x0000000400087947 */ /* 0x000fec0003800000 */
.L_x_25472:
[----:B------:R-:W1:Y:S01]  /*22d0*/  LDC R76, c[0x0][0x3ac] ;  /* 0x0000eb00ff4c7b82 */ /* 0x000e620000000800 */
[----:B------:R-:W-:Y:S01]  /*22e0*/  HFMA2 R29, -RZ, RZ, 0, 0 ;  /* 0x00000000ff1d7431 */ /* 0x000fe200000001ff */
[C---:B-1----:R-:W-:Y:S02]  /*22f0*/  ISETP.GE.AND P4, PT, R76.reuse, 0x1, PT ;  /* 0x000000014c00780c */ /* 0x042fe40003f86270 */
[----:B------:R-:W-:-:S11]  /*2300*/  ISETP.GE.AND P5, PT, R76, 0x10, PT ;  /* 0x000000104c00780c */ /* 0x000fd60003fa6270 */
[----:B------:R-:W-:-:S05]  /*2310*/  @P4 IMAD R74, R36, 0x4, R73 ;  /* 0x00000004244a4824 */ /* 0x000fca00078e0249 */
        /* <DEDUP_REMOVED lines=61> */
.L_x_25503:
[----:B------:R-:W-:Y:S01]  /*26f0*/  IMAD.IADD R73, R26, 0x1, R18 ;  /* 0x000000011a497824 */ /* 0x000fe200078e0212 */
[----:B------:R-:W-:Y:S05]  /*2700*/  WARPSYNC.ALL ;  /* 0x0000000000007948 */ /* 0x000fea0003800000 */
[----:B-1234-:R-:W-:Y:S01]  /*2710*/  IMAD R74, R58, R73, R27 ;  /* 0x000000493a4a7224 */ /* 0x01efe200078e021b */
[----:B------:R-:W-:-:S03]  /*2720*/  IADD3 R26, PT, PT, R61, R26, RZ ;  /* 0x0000001a3d1a7210 */ /* 0x000fc60007ffe0ff */
[----:B------:R-:W-:Y:S01]  /*2730*/  @!P2 IMAD R73, R74, 0x4, R67 ;  /* 0x000000044a49a824 */ /* 0x000fe200078e0243 */
[----:B------:R-:W-:Y:S01]  /*2740*/  ISETP.GE.AND P4, PT, R26, UR5, PT ;  /* 0x000000051a007c0c */ /* 0x000fe2000bf86270 */
[----:B------:R-:W-:Y:S04]  /*2750*/  SHFL.DOWN PT, R74, R29, 0x1, 0x1e1f ;  /* 0x083e1f001d4a7f89 */ /* 0x000fe800000e0000 */
[----:B------:R-:W1:Y:S02]  /*2760*/  @!P2 LDS R75, [R73] ;  /* 0x00000000494ba984 */ /* 0x000e640000000800 */
[----:B-1----:R-:W-:-:S05]  /*2770*/  @!P2 IADD3 R74, PT, PT, R75, R74, R29 ;  /* 0x0000004a4b4aa210 */ /* 0x002fca0007ffe01d */
[----:B------:R1:W-:Y:S01]  /*2780*/  @!P2 STS [R73], R74 ;  /* 0x0000004a4900a388 */ /* 0x0003e20000000800 */
[----:B------:R-:W-:Y:S05]  /*2790*/  @!P4 BRA `(.L_x_25505) ;  /* 0xfffffff40030c947 */ /* 0x000fea000383ffff */
.L_x_25471:
[----:B------:R-:W-:Y:S05]  /*27a0*/  @!P0 BRA `(.L_x_25506) ;  /* 0xffffffec00c48947 */ /* 0x000fea000383ffff */
[----:B------:R-:W-:Y:S05]  /*27b0*/  BSYNC.RECONVERGENT B0 ;  /* 0x0000000000007941 */ /* 0x000fea0003800200 */
.L_x_25470:
[----:B------:R-:W-:-:S05]  /*27c0*/  VIADD R18, R18, 0x10 ;  /* 0x0000001012127836 */ /* 0x000fca0000000000 */
[----:B------:R-:W-:-:S13]  /*27d0*/  ISETP.GE.U32.AND P0, PT, R18, 0x40, PT ;  /* 0x000000401200780c */ /* 0x000fda0003f06070 */
[----:B------:R-:W-:Y:S05]  /*27e0*/  @!P0 BRA `(.L_x_25507) ;  /* 0xffffffec006c8947 */ /* 0x000fea000383ffff */
[----:B------:R-:W-:Y:S01]  /*27f0*/  PLOP3.LUT P0, PT, PT, PT, PT, 0x8, 0x80 ;  /* 0x000000000080781c */ /* 0x000fe20003f0e170 */
[----:B------:R-:W-:Y:S01]  /*2800*/  IMAD.MOV.U32 R70, RZ, RZ, 0x20 ;  /* 0x00000020ff467424 */ /* 0x000fe200078e00ff */
[----:B------:R-:W-:Y:S11]  /*2810*/  @P1 BRA `(.L_x_25508) ;  /* 0xffffffe400b81947 */ /* 0x000ff6000383ffff */
[----:B------:R-:W2:Y:S01]  /*2820*/  S2R R0, SR_CTAID.X ;  /* 0x0000000000007919 */ /* 0x000ea20000002500 */
[----:B------:R-:W-:Y:S01]  /*2830*/  ISETP.NE.AND P0, PT, R71, 0x2, PT ;  /* 0x000000024700780c */ /* 0x000fe20003f05270 */
[----:B------:R-:W-:Y:S05]  /*2840*/  WARPSYNC.ALL ;  /* 0x0000000000007948 */ /* 0x000fea0003800000 */
[----:B------:R-:W3:Y:S01]  /*2850*/  S2R R10, SR_CTAID.Y ;  /* 0x00000000000a7919 */ /* 0x000ee20000002600 */
[----:B------:R-:W-:Y:S01]  /*2860*/  BSSY.RECONVERGENT B0, `(.L_x_25509) ;  /* 0x0000016000007945 */ /* 0x000fe20003800200 */
[----:B------:R-:W-:Y:S01]  /*2870*/  BAR.SYNC.DEFER_BLOCKING 0x0 ;  /* 0x0000000000007b1d */ /* 0x000fe20000010000 */
[----:B--2---:R-:W-:-:S04]  /*2880*/  SHF.L.U32 R0, R0, 0xb, RZ ;  /* 0x0000000b00007819 */ /* 0x004fc800000006ff */
[----:B------:R-:W-:Y:S01]  /*2890*/  LOP3.LUT R0, R0, 0x800, RZ, 0xc0, !PT ;  /* 0x0000080000007812 */ /* 0x000fe200078ec0ff */
[----:B------:R-:W-:Y:S06]  /*28a0*/  @!P0 BRA `(.L_x_25510) ;  /* 0x0000000000448947 */ /* 0x000fec0003800000 */
[----:B------:R-:W2:Y:S01]  /*28b0*/  S2R R3, SR_CgaCtaId ;  /* 0x0000000000037919 */ /* 0x000ea20000008800 */
[----:B------:R-:W4:Y:S01]  /*28c0*/  LDC.64 R4, c[0x0][0x3a0] ;  /* 0x0000e800ff047b82 */ /* 0x000f220000000a00 */
[----:B------:R-:W-:Y:S01]  /*28d0*/  MOV R2, 0x400 ;  /* 0x0000040000027802 */ /* 0x000fe20000000f00 */
[----:B------:R-:W-:Y:S02]  /*28e0*/  HFMA2 R8, -RZ, RZ, 0, 0 ;  /* 0x00000000ff087431 */ /* 0x000fe400000001ff */
[----:B---3--:R-:W-:Y:S02]  /*28f0*/  IMAD R6, R10, 0x1000, R0 ;  /* 0x000010000a067824 */ /* 0x008fe400078e0200 */
[----:B------:R-:W-:-:S05]  /*2900*/  VIADD R2, R2, 0x1880 ;  /* 0x0000188002027836 */ /* 0x000fca0000000000 */
[----:B--2---:R-:W-:-:S07]  /*2910*/  LEA R12, R3, R2, 0x18 ;  /* 0x00000002030c7211 */ /* 0x004fce00078ec0ff */
.L_x_25511:
[----:B--2---:R-:W-:Y:S02]  /*2920*/  IMAD R7, R57, 0x4, R12 ;  /* 0x0000000439077824 */ /* 0x004fe400078e020c */
[----:B------:R-:W-:-:S04]  /*2930*/  IMAD.IADD R3, R6, 0x1, R57 ;  /* 0x0000000106037824 */ /* 0x000fc800078e0239 */
[----:B------:R-:W2:Y:S01]  /*2940*/  LDS R7, [R7] ;  /* 0x0000000007077984 */ /* 0x000ea20000000800 */
[----:B------:R-:W-:Y:S01]  /*2950*/  IADD3 R8, PT, PT, R8, 0x1, RZ ;  /* 0x0000000108087810 */ /* 0x000fe20007ffe0ff */
[----:B----4-:R-:W-:-:S03]  /*2960*/  IMAD.WIDE.U32 R2, R3, 0x4, R4 ;  /* 0x0000000403027825 */ /* 0x010fc600078e0004 */
[----:B------:R-:W-:-:S04]  /*2970*/  LOP3.LUT R9, R8, R71, RZ, 0x3c, !PT ;  /* 0x0000004708097212 */ /* 0x000fc800078e3cff */
[----:B------:R-:W-:Y:S01]  /*2980*/  ISETP.NE.AND P0, PT, R9, 0x2, PT ;  /* 0x000000020900780c */ /* 0x000fe20003f05270 */
[----:B------:R-:W-:Y:S01]  /*2990*/  VIADD R57, R57, UR7 ;  /* 0x0000000739397c36 */ /* 0x000fe20008000000 */
[----:B--2---:R2:W-:Y:S11]  /*29a0*/  REDG.E.ADD.STRONG.GPU desc[UR8][R2.64], R7 ;  /* 0x000000070200798e */ /* 0x0045f6000c12e108 */
[----:B------:R-:W-:Y:S05]  /*29b0*/  @P0 BRA `(.L_x_25511) ;  /* 0xfffffffc00d80947 */ /* 0x000fea000383ffff */
.L_x_25510:
[----:B------:R-:W-:Y:S05]  /*29c0*/  BSYNC.RECONVERGENT B0 ;  /* 0x0000000000007941 */ /* 0x000fea0003800200 */
.L_x_25509:
[----:B------:R-:W4:Y:S01]  /*29d0*/  S2UR UR5, SR_CgaCtaId ;  /* 0x00000000000579c3 */ /* 0x000f220000008800 */
[----:B------:R-:W-:Y:S01]  /*29e0*/  UMOV UR4, 0x400 ;  /* 0x0000040000047882 */ /* 0x000fe20000000000 */
[----:B---3--:R-:W-:Y:S01]  /*29f0*/  IMAD R5, R10, 0x1000, R57 ;  /* 0x000010000a057824 */ /* 0x008fe200078e0239 */
[----:B------:R-:W-:-:S04]  /*2a00*/  UIADD3 UR4, UPT, UPT, UR4, 0x1880, URZ ;  /* 0x0000188004047890 */ /* 0x000fc8000fffe0ff */
[----:B0-----:R-:W-:Y:S01]  /*2a10*/  IADD3 R19, PT, PT, R0, R5, RZ ;  /* 0x0000000500137210 */ /* 0x001fe20007ffe0ff */
[----:B------:R-:W2:Y:S01]  /*2a20*/  LDC.64 R16, c[0x0][0x3a0] ;  /* 0x0000e800ff107b82 */ /* 0x000ea20000000a00 */
[----:B----4-:R-:W-:-:S06]  /*2a30*/  ULEA UR4, UR5, UR4, 0x18 ;  /* 0x0000000405047291 */ /* 0x010fcc000f8ec0ff */
[----:B------:R-:W-:Y:S01]  /*2a40*/  LEA R0, R57, UR4, 0x2 ;  /* 0x0000000439007c11 */ /* 0x000fe2000f8e10ff */
[----:B--2---:R-:W-:-:S04]  /*2a50*/  IMAD.WIDE.U32 R2, R55, 0x4, R16 ;  /* 0x0000000437027825 */ /* 0x004fc800078e0010 */
[----:B------:R-:W-:-:S04]  /*2a60*/  IMAD.WIDE.U32 R4, R55, 0x8, R16 ;  /* 0x0000000837047825 */ /* 0x000fc800078e0010 */
[----:B------:R-:W-:-:S07]  /*2a70*/  IMAD.WIDE.U32 R6, R55, 0xc, R16 ;  /* 0x0000000c37067825 */ /* 0x000fce00078e0010 */
.L_x_25512:
[----:B------:R-:W0:Y:S01]  /*2a80*/  LDC R29, c[0x0][0x360] ;  /* 0x0000d800ff1d7b82 */ /* 0x000e220000000800 */
[----:B--2---:R-:W2:Y:S01]  /*2a90*/  LDS R21, [R0] ;  /* 0x0000000000157984 */ /* 0x004ea20000000800 */
[----:B------:R-:W-:-:S04]  /*2aa0*/  IMAD.WIDE R14, R19, 0x4, R16 ;  /* 0x00000004130e7825 */ /* 0x000fc800078e0210 */
[----:B------:R-:W-:-:S04]  /*2ab0*/  IMAD.WIDE R8, R19, 0x4, R2 ;  /* 0x0000000413087825 */ /* 0x000fc800078e0202 */
[----:B------:R-:W-:-:S04]  /*2ac0*/  IMAD.WIDE R10, R19, 0x4, R4 ;  /* 0x00000004130a7825 */ /* 0x000fc800078e0204 */
[----:B------:R-:W-:-:S04]  /*2ad0*/  IMAD.WIDE R12, R19, 0x4, R6 ;  /* 0x00000004130c7825 */ /* 0x000fc800078e0206 */
[C-C-:B0-----:R-:W-:Y:S02]  /*2ae0*/  IMAD R18, R29.reuse, 0x4, R0.reuse ;  /* 0x000000041d127824 */ /* 0x141fe400078e0200 */
[C-C-:B------:R-:W-:Y:S02]  /*2af0*/  IMAD R20, R29.reuse, 0x8, R0.reuse ;  /* 0x000000081d147824 */ /* 0x140fe400078e0200 */
[C---:B------:R-:W-:Y:S01]  /*2b00*/  IMAD R22, R29.reuse, 0xc, R0 ;  /* 0x0000000c1d167824 */ /* 0x040fe200078e0200 */
[----:B------:R-:W0:Y:S04]  /*2b10*/  LDS R23, [R18] ;  /* 0x0000000012177984 */ /* 0x000e280000000800 */
[----:B------:R-:W3:Y:S04]  /*2b20*/  LDS R25, [R20] ;  /* 0x0000000014197984 */ /* 0x000ee80000000800 */
[----:B------:R-:W4:Y:S01]  /*2b30*/  LDS R27, [R22] ;  /* 0x00000000161b7984 */ /* 0x000f220000000800 */
[----:B------:R-:W-:-:S03]  /*2b40*/  LEA R57, R29, R57, 0x2 ;  /* 0x000000391d397211 */ /* 0x000fc600078e10ff */
[----:B--2---:R2:W-:Y:S01]  /*2b50*/  REDG.E.ADD.STRONG.GPU desc[UR8][R14.64], R21 ;  /* 0x000000150e00798e */ /* 0x0045e2000c12e108 */
[----:B------:R-:W-:Y:S01]  /*2b60*/  ISETP.GE.U32.AND P0, PT, R57, 0x800, PT ;  /* 0x000008003900780c */ /* 0x000fe20003f06070 */
[C---:B------:R-:W-:Y:S02]  /*2b70*/  IMAD R19, R29.reuse, 0x4, R19 ;  /* 0x000000041d137824 */ /* 0x040fe400078e0213 */
[----:B------:R-:W-:Y:S01]  /*2b80*/  IMAD R0, R29, 0x10, R0 ;  /* 0x000000101d007824 */ /* 0x000fe200078e0200 */
[----:B0-----:R2:W-:Y:S04]  /*2b90*/  REDG.E.ADD.STRONG.GPU desc[UR8][R8.64], R23 ;  /* 0x000000170800798e */ /* 0x0015e8000c12e108 */
[----:B---3--:R2:W-:Y:S04]  /*2ba0*/  REDG.E.ADD.STRONG.GPU desc[UR8][R10.64], R25 ;  /* 0x000000190a00798e */ /* 0x0085e8000c12e108 */
[----:B----4-:R2:W-:Y:S01]  /*2bb0*/  REDG.E.ADD.STRONG.GPU desc[UR8][R12.64], R27 ;  /* 0x0000001b0c00798e */ /* 0x0105e2000c12e108 */
[----:B------:R-:W-:Y:S05]  /*2bc0*/  @!P0 BRA `(.L_x_25512) ;  /* 0xfffffffc00ac8947 */ /* 0x000fea000383ffff */
[----:B------:R-:W-:Y:S05]  /*2bd0*/  EXIT ;  /* 0x000000000000794d */ /* 0x000fea0003800000 */
.L_x_25474:
[----:B------:R-:W-:Y:S01]  /*2be0*/  MOV R75, R37 ;  /* 0x00000025004b7202 */ /* 0x000fe20000000f00 */
[----:B------:R-:W-:Y:S02]  /*2bf0*/  IMAD.MOV.U32 R76, RZ, RZ, 0x1f ;  /* 0x0000001fff4c7424 */ /* 0x000fe400078e00ff */
[----:B------:R-:W-:-:S07]  /*2c00*/  IMAD.MOV.U32 R77, RZ, RZ, -0x1 ;  /* 0xffffffffff4d7424 */ /* 0x000fce00078e00ff */
[----:B0-----:R-:W-:Y:S05]  /*2c10*/  WARPSYNC.COLLECTIVE R77, `(.L_x_25513) ;  /* 0x000000004d087348 */ /* 0x001fea0003c00000 */
[----:B------:R1:W2:Y:S02]  /*2c20*/  SHFL.IDX P4, R75, R74, R75, R76 ;  /* 0x0000004b4a4b7389 */ /* 0x0002a4000008004c */
[----:B012---:R-:W-:Y:S05]  /*2c30*/  ENDCOLLECTIVE ;  /* 0x000000000000791b */ /* 0x007fea0003800000 */
.L_x_25513:
[----:B------:R-:W-:Y:S01]  /*2c40*/  MOV R29, R75 ;  /* 0x0000004b001d7202 */ /* 0x000fe20000000f00 */
[----:B------:R-:W-:Y:S06]  /*2c50*/  BRA `(.L_x_25514) ;  /* 0xfffffff0002c7947 */ /* 0x000fec000383ffff */
.L_x_25476:
[----:B------:R-:W-:Y:S01]  /*2c60*/  BSSY B1, `(.L_x_25515) ;  /* 0x0000007000017945 */ /* 0x000fe20003800000 */
[----:B------:R-:W-:Y:S01]  /*2c70*/  IMAD.MOV.U32 R75, RZ, RZ, R52 ;  /* 0x000000ffff4b7224 */ /* 0x000fe200078e0034 */
[----:B------:R-:W-:Y:S01]  /*2c80*/  MOV R77, 0xffffffff ;  /* 0xffffffff004d7802 */ /* 0x000fe20000000f00 */
[----:B------:R-:W-:-:S07]  /*2c90*/  IMAD.MOV.U32 R76, RZ, RZ, 0x1f ;  /* 0x0000001fff4c7424 */ /* 0x000fce00078e00ff */
[----:B01----:R-:W-:Y:S05]  /*2ca0*/  WARPSYNC.COLLECTIVE R77, `(.L_x_25516) ;  /* 0x000000004d087348 */ /* 0x003fea0003c00000 */
[----:B------:R2:W3:Y:S02]  /*2cb0*/  SHFL.IDX P4, R75, R74, R75, R76 ;  /* 0x0000004b4a4b7389 */ /* 0x0004e4000008004c */
[----:B0123--:R-:W-:Y:S05]  /*2cc0*/  ENDCOLLECTIVE ;  /* 0x000000000000791b */ /* 0x00ffea0003800000 */
.L_x_25516:
[----:B------:R-:W-:Y:S05]  /*2cd0*/  BSYNC B1 ;  /* 0x0000000000017941 */ /* 0x000fea0003800000 */
.L_x_25515:
[----:B------:R-:W-:Y:S01]  /*2ce0*/  IMAD.MOV.U32 R76, RZ, RZ, R75 ;  /* 0x000000ffff4c7224 */ /* 0x000fe200078e004b */
[----:B------:R-:W-:Y:S06]  /*2cf0*/  BRA `(.L_x_25517) ;  /* 0xfffffff0001c7947 */ /* 0x000fec000383ffff */
.L_x_25478:
[----:B------:R-:W-:Y:S01]  /*2d00*/  HFMA2 R76, -RZ, RZ, 0, 1.847743988037109375e-06 ;  /* 0x0000001fff4c7431 */ /* 0x000fe200000001ff */
[----:B------:R-:W-:Y:S01]  /*2d10*/  BSSY B1, `(.L_x_25518) ;  /* 0x0000006000017945 */ /* 0x000fe20003800000 */
[----:B------:R-:W-:Y:S02]  /*2d20*/  IMAD.MOV.U32 R75, RZ, RZ, R51 ;  /* 0x000000ffff4b7224 */ /* 0x000fe400078e0033 */
[----:B------:R-:W-:-:S07]  /*2d30*/  IMAD.MOV.U32 R77, RZ, RZ, -0x1 ;  /* 0xffffffffff4d7424 */ /* 0x000fce00078e00ff */
[----:B012---:R-:W-:Y:S05]  /*2d40*/  WARPSYNC.COLLECTIVE R77, `(.L_x_25519) ;  /* 0x000000004d087348 */ /* 0x007fea0003c00000 */
[----:B------:R3:W4:Y:S02]  /*2d50*/  SHFL.IDX P4, R75, R74, R75, R76 ;  /* 0x0000004b4a4b7389 */ /* 0x000724000008004c */
[----:B01234-:R-:W-:Y:S05]  /*2d60*/  ENDCOLLECTIVE ;  /* 0x000000000000791b */ /* 0x01ffea0003800000 */
.L_x_25519:
[----:B------:R-:W-:Y:S05]  /*2d70*/  BSYNC B1 ;  /* 0x0000000000017941 */ /* 0x000fea0003800000 */
.L_x_25518:
[----:B------:R-:W-:Y:S05]  /*2d80*/  BRA `(.L_x_25520) ;  /* 0xfffffff000107947 */ /* 0x000fea000383ffff */
.L_x_25480:
[----:B------:R-:W-:Y:S01]  /*2d90*/  BSSY B1, `(.L_x_25521) ;  /* 0x0000007000017945 */ /* 0x000fe20003800000 */
[----:B------:R-:W-:Y:S01]  /*2da0*/  IMAD.MOV.U32 R75, RZ, RZ, R50 ;  /* 0x000000ffff4b7224 */ /* 0x000fe200078e0032 */
[----:B------:R-:W-:Y:S01]  /*2db0*/  MOV R76, 0x1f ;  /* 0x0000001f004c7802 */ /* 0x000fe20000000f00 */
[----:B------:R-:W-:-:S07]  /*2dc0*/  IMAD.MOV.U32 R77, RZ, RZ, -0x1 ;  /* 0xffffffffff4d7424 */ /* 0x000fce00078e00ff */
[----:B0123--:R-:W-:Y:S05]  /*2dd0*/  WARPSYNC.COLLECTIVE R77, `(.L_x_25522) ;  /* 0x000000004d087348 */ /* 0x00ffea0003c00000 */
[----:B------:R4:W0:Y:S02]  /*2de0*/  SHFL.IDX P4, R75, R74, R75, R76 ;  /* 0x0000004b4a4b7389 */ /* 0x000824000008004c */
[----:B01234-:R-:W-:Y:S05]  /*2df0*/  ENDCOLLECTIVE ;  /* 0x000000000000791b */ /* 0x01ffea0003800000 */
.L_x_25522:
[----:B------:R-:W-:Y:S05]  /*2e00*/  BSYNC B1 ;  /* 0x0000000000017941 */ /* 0x000fea0003800000 */
.L_x_25521:
[----:B------:R-:W-:Y:S05]  /*2e10*/  BRA `(.L_x_25523) ;  /* 0xfffffff000047947 */ /* 0x000fea000383ffff */
.L_x_25482:
[----:B------:R-:W-:Y:S01]  /*2e20*/  HFMA2 R76, -RZ, RZ, 0, 1.847743988037109375e-06 ;  /* 0x0000001fff4c7431 */ /* 0x000fe200000001ff */
[----:B------:R-:W-:Y:S01]  /*2e30*/  BSSY B1, `(.L_x_25524) ;  /* 0x0000006000017945 */ /* 0x000fe20003800000 */
[----:B------:R-:W-:Y:S02]  /*2e40*/  IMAD.MOV.U32 R75, RZ, RZ, R49 ;  /* 0x000000ffff4b7224 */ /* 0x000fe400078e0031 */
[----:B------:R-:W-:-:S07]  /*2e50*/  IMAD.MOV.U32 R77, RZ, RZ, -0x1 ;  /* 0xffffffffff4d7424 */ /* 0x000fce00078e00ff */
[----:B01234-:R-:W-:Y:S05]  /*2e60*/  WARPSYNC.COLLECTIVE R77, `(.L_x_25525) ;  /* 0x000000004d087348 */ /* 0x01ffea0003c00000 */
[----:B------:R0:W0:Y:S02]  /*2e70*/  SHFL.IDX P4, R75, R74, R75, R76 ;  /* 0x0000004b4a4b7389 */ /* 0x000024000008004c */
[----:B01234-:R-:W-:Y:S05]  /*2e80*/  ENDCOLLECTIVE ;  /* 0x000000000000791b */ /* 0x01ffea0003800000 */
.L_x_25525:
[----:B------:R-:W-:Y:S05]  /*2e90*/  BSYNC B1 ;  /* 0x0000000000017941 */ /* 0x000fea0003800000 */
.L_x_25524:
[----:B------:R-:W-:Y:S01]  /*2ea0*/  IMAD.MOV.U32 R76, RZ, RZ, R75 ;  /* 0x000000ffff4c7224 */ /* 0x000fe200078e004b */
[----:B------:R-:W-:Y:S06]  /*2eb0*/  BRA `(.L_x_25526) ;  /* 0xffffffec00f47947 */ /* 0x000fec000383ffff */
.L_x_25484:
[----:B------:R-:W-:Y:S01]  /*2ec0*/  BSSY B1, `(.L_x_25527) ;  /* 0x0000007000017945 */ /* 0x000fe20003800000 */
[----:B------:R-:W-:Y:S01]  /*2ed0*/  MOV R75, R48 ;  /* 0x00000030004b7202 */ /* 0x000fe20000000f00 */
[----:B------:R-:W-:Y:S02]  /*2ee0*/  IMAD.MOV.U32 R76, RZ, RZ, 0x1f ;  /* 0x0000001fff4c7424 */ /* 0x000fe400078e00ff */
[----:B------:R-:W-:-:S07]  /*2ef0*/  IMAD.MOV.U32 R77, RZ, RZ, -0x1 ;  /* 0xffffffffff4d7424 */ /* 0x000fce00078e00ff */
[----:B01234-:R-:W-:Y:S05]  /*2f00*/  WARPSYNC.COLLECTIVE R77, `(.L_x_25528) ;  /* 0x000000004d087348 */ /* 0x01ffea0003c00000 */
[----:B------:R0:W0:Y:S02]  /*2f10*/  SHFL.IDX P4, R75, R74, R75, R76 ;  /* 0x0000004b4a4b7389 */ /* 0x000024000008004c */
[----:B01234-:R-:W-:Y:S05]  /*2f20*/  ENDCOLLECTIVE ;  /* 0x000000000000791b */ /* 0x01ffea0003800000 */
.L_x_25528:
[----:B------:R-:W-:Y:S05]  /*2f30*/  BSYNC B1 ;  /* 0x0000000000017941 */ /* 0x000fea0003800000 */
.L_x_25527:
[----:B------:R-:W-:Y:S05]  /*2f40*/  BRA `(.L_x_25529) ;  /* 0xffffffec00e87947 */ /* 0x000fea000383ffff */
.L_x_25486:
[----:B------:R-:W-:Y:S01]  /*2f50*/  BSSY B1, `(.L_x_25530) ;  /* 0x0000007000017945 */ /* 0x000fe20003800000 */
[----:B------:R-:W-:Y:S01]  /*2f60*/  MOV R75, R47 ;  /* 0x0000002f004b7202 */ /* 0x000fe20000000f00 */
[----:B------:R-:W-:Y:S02]  /*2f70*/  IMAD.MOV.U32 R76, RZ, RZ, 0x1f ;  /* 0x0000001fff4c7424 */ /* 0x000fe400078e00ff */
[----:B------:R-:W-:-:S07]  /*2f80*/  IMAD.MOV.U32 R77, RZ, RZ, -0x1 ;  /* 0xffffffffff4d7424 */ /* 0x000fce00078e00ff */
[----:B01234-:R-:W-:Y:S05]  /*2f90*/  WARPSYNC.COLLECTIVE R77, `(.L_x_25531) ;  /* 0x000000004d087348 */ /* 0x01ffea0003c00000 */
[----:B------:R0:W0:Y:S02]  /*2fa0*/  SHFL.IDX P4, R75, R74, R75, R76 ;  /* 0x0000004b4a4b7389 */ /* 0x000024000008004c */
[----:B01234-:R-:W-:Y:S05]  /*2fb0*/  ENDCOLLECTIVE ;  /* 0x000000000000791b */ /* 0x01ffea0003800000 */
.L_x_25531:
[----:B------:R-:W-:Y:S05]  /*2fc0*/  BSYNC B1 ;  /* 0x0000000000017941 */ /* 0x000fea0003800000 */
.L_x_25530:
[----:B------:R-:W-:Y:S01]  /*2fd0*/  MOV R76, R75 ;  /* 0x0000004b004c7202 */ /* 0x000fe20000000f00 */
[----:B------:R-:W-:Y:S06]  /*2fe0*/  BRA `(.L_x_25532) ;  /* 0xffffffec00d87947 */ /* 0x000fec000383ffff */
.L_x_25488:
[----:B------:R-:W-:Y:S01]  /*2ff0*/  BSSY B1, `(.L_x_25533) ;  /* 0x0000007000017945 */ /* 0x000fe20003800000 */
[----:B------:R-:W-:Y:S01]  /*3000*/  IMAD.MOV.U32 R75, RZ, RZ, R46 ;  /* 0x000000ffff4b7224 */ /* 0x000fe200078e002e */
[----:B------:R-:W-:Y:S01]  /*3010*/  MOV R77, 0xffffffff ;  /* 0xffffffff004d7802 */ /* 0x000fe20000000f00 */
[----:B------:R-:W-:-:S07]  /*3020*/  IMAD.MOV.U32 R76, RZ, RZ, 0x1f ;  /* 0x0000001fff4c7424 */ /* 0x000fce00078e00ff */
[----:B01234-:R-:W-:Y:S05]  /*3030*/  WARPSYNC.COLLECTIVE R77, `(.L_x_25534) ;  /* 0x000000004d087348 */ /* 0x01ffea0003c00000 */
[----:B------:R0:W0:Y:S02]  /*3040*/  SHFL.IDX P4, R75, R74, R75, R76 ;  /* 0x0000004b4a4b7389 */ /* 0x000024000008004c */
[----:B01234-:R-:W-:Y:S05]  /*3050*/  ENDCOLLECTIVE ;  /* 0x000000000000791b */ /* 0x01ffea0003800000 */
.L_x_25534:
[----:B------:R-:W-:Y:S05]  /*3060*/  BSYNC B1 ;  /* 0x0000000000017941 */ /* 0x000fea0003800000 */
.L_x_25533:
[----:B------:R-:W-:Y:S05]  /*3070*/  BRA `(.L_x_25535) ;  /* 0xffffffec00cc7947 */ /* 0x000fea000383ffff */
.L_x_25490:
[----:B------:R-:W-:Y:S01]  /*3080*/  BSSY B1, `(.L_x_25536) ;  /* 0x0000007000017945 */ /* 0x000fe20003800000 */
[----:B------:R-:W-:Y:S01]  /*3090*/  IMAD.MOV.U32 R75, RZ, RZ, R45 ;  /* 0x000000ffff4b7224 */ /* 0x000fe200078e002d */
[----:B------:R-:W-:Y:S01]  /*30a0*/  MOV R77, 0xffffffff ;  /* 0xffffffff004d7802 */ /* 0x000fe20000000f00 */
[----:B------:R-:W-:-:S07]  /*30b0*/  IMAD.MOV.U32 R76, RZ, RZ, 0x1f ;  /* 0x0000001fff4c7424 */ /* 0x000fce00078e00ff */
[----:B01234-:R-:W-:Y:S05]  /*30c0*/  WARPSYNC.COLLECTIVE R77, `(.L_x_25537) ;  /* 0x000000004d087348 */ /* 0x01ffea0003c00000 */
[----:B------:R0:W0:Y:S02]  /*30d0*/  SHFL.IDX P4, R75, R74, R75, R76 ;  /* 0x0000004b4a4b7389 */ /* 0x000024000008004c */
[----:B01234-:R-:W-:Y:S05]  /*30e0*/  ENDCOLLECTIVE ;  /* 0x000000000000791b */ /* 0x01ffea0003800000 */
.L_x_25537:
[----:B------:R-:W-:Y:S05]  /*30f0*/  BSYNC B1 ;  /* 0x0000000000017941 */ /* 0x000fea0003800000 */
.L_x_25536:
[----:B------:R-:W-:Y:S01]  /*3100*/  IMAD.MOV.U32 R76, RZ, RZ, R75 ;  /* 0x000000ffff4c7224 */ /* 0x000fe200078e004b */
[----:B------:R-:W-:Y:S06]  /*3110*/  BRA `(.L_x_25538) ;  /* 0xffffffec00bc7947 */ /* 0x000fec000383ffff */
.L_x_25492:
[----:B------:R-:W-:Y:S01]  /*3120*/  HFMA2 R76, -RZ, RZ, 0, 1.847743988037109375e-06 ;  /* 0x0000001fff4c7431 */ /* 0x000fe200000001ff */
[----:B------:R-:W-:Y:S01]  /*3130*/  BSSY B1, `(.L_x_25539) ;  /* 0x0000006000017945 */ /* 0x000fe20003800000 */
[----:B------:R-:W-:Y:S02]  /*3140*/  IMAD.MOV.U32 R75, RZ, RZ, R44 ;  /* 0x000000ffff4b7224 */ /* 0x000fe400078e002c */
[----:B------:R-:W-:-:S07]  /*3150*/  IMAD.MOV.U32 R77, RZ, RZ, -0x1 ;  /* 0xffffffffff4d7424 */ /* 0x000fce00078e00ff */
[----:B01234-:R-:W-:Y:S05]  /*3160*/  WARPSYNC.COLLECTIVE R77, `(.L_x_25540) ;  /* 0x000000004d087348 */ /* 0x01ffea0003c00000 */
[----:B------:R0:W0:Y:S02]  /*3170*/  SHFL.IDX P4, R75, R74, R75, R76 ;  /* 0x0000004b4a4b7389 */ /* 0x000024000008004c */
[----:B01234-:R-:W-:Y:S05]  /*3180*/  ENDCOLLECTIVE ;  /* 0x000000000000791b */ /* 0x01ffea0003800000 */
.L_x_25540:
[----:B------:R-:W-:Y:S05]  /*3190*/  BSYNC B1 ;  /* 0x0000000000017941 */ /* 0x000fea0003800000 */
.L_x_25539:
[----:B------:R-:W-:Y:S01]  /*31a0*/  IMAD.MOV.U32 R76, RZ, RZ, R75 ;  /* 0x000000ffff4c7224 */ /* 0x000fe200078e004b */
[----:B------:R-:W-:Y:S06]  /*31b0*/  BRA `(.L_x_25541) ;  /* 0xffffffec00ac7947 */ /* 0x000fec000383ffff */
.L_x_25494:
[----:B------:R-:W-:Y:S01]  /*31c0*/  BSSY B1, `(.L_x_25542) ;  /* 0x0000007000017945 */ /* 0x000fe20003800000 */
[----:B------:R-:W-:Y:S01]  /*31d0*/  MOV R75, R43 ;  /* 0x0000002b004b7202 */ /* 0x000fe20000000f00 */
[----:B------:R-:W-:Y:S02]  /*31e0*/  IMAD.MOV.U32 R76, RZ, RZ, 0x1f ;  /* 0x0000001fff4c7424 */ /* 0x000fe400078e00ff */
[----:B------:R-:W-:-:S07]  /*31f0*/  IMAD.MOV.U32 R77, RZ, RZ, -0x1 ;  /* 0xffffffffff4d7424 */ /* 0x000fce00078e00ff */
[----:B01234-:R-:W-:Y:S05]  /*3200*/  WARPSYNC.COLLECTIVE R77, `(.L_x_25543) ;  /* 0x000000004d087348 */ /* 0x01ffea0003c00000 */
[----:B------:R0:W0:Y:S02]  /*3210*/  SHFL.IDX P4, R75, R74, R75, R76 ;  /* 0x0000004b4a4b7389 */ /* 0x000024000008004c */
[----:B01234-:R-:W-:Y:S05]  /*3220*/  ENDCOLLECTIVE ;  /* 0x000000000000791b */ /* 0x01ffea0003800000 */
.L_x_25543:
[----:B------:R-:W-:Y:S05]  /*3230*/  BSYNC B1 ;  /* 0x0000000000017941 */ /* 0x000fea0003800000 */
.L_x_25542:
[----:B------:R-:W-:Y:S01]  /*3240*/  MOV R76, R75 ;  /* 0x0000004b004c7202 */ /* 0x000fe20000000f00 */
[----:B------:R-:W-:Y:S06]  /*3250*/  BRA `(.L_x_25544) ;  /* 0xffffffec009c7947 */ /* 0x000fec000383ffff */
.L_x_25496:
[----:B------:R-:W-:Y:S01]  /*3260*/  BSSY B1, `(.L_x_25545) ;  /* 0x0000007000017945 */ /* 0x000fe20003800000 */
[----:B------:R-:W-:Y:S01]  /*3270*/  IMAD.MOV.U32 R75, RZ, RZ, R42 ;  /* 0x000000ffff4b7224 */ /* 0x000fe200078e002a */
[----:B------:R-:W-:Y:S01]  /*3280*/  MOV R77, 0xffffffff ;  /* 0xffffffff004d7802 */ /* 0x000fe20000000f00 */
[----:B------:R-:W-:-:S07]  /*3290*/  IMAD.MOV.U32 R76, RZ, RZ, 0x1f ;  /* 0x0000001fff4c7424 */ /* 0x000fce00078e00ff */
[----:B01234-:R-:W-:Y:S05]  /*32a0*/  WARPSYNC.COLLECTIVE R77, `(.L_x_25546) ;  /* 0x000000004d087348 */ /* 0x01ffea0003c00000 */
[----:B------:R0:W0:Y:S02]  /*32b0*/  SHFL.IDX P4, R75, R74, R75, R76 ;  /* 0x0000004b4a4b7389 */ /* 0x000024000008004c */
[----:B01234-:R-:W-:Y:S05]  /*32c0*/  ENDCOLLECTIVE ;  /* 0x000000000000791b */ /* 0x01ffea0003800000 */
.L_x_25546:
[----:B------:R-:W-:Y:S05]  /*32d0*/  BSYNC B1 ;  /* 0x0000000000017941 */ /* 0x000fea0003800000 */
.L_x_25545:
[----:B------:R-:W-:Y:S05]  /*32e0*/  BRA `(.L_x_25547) ;  /* 0xffffffec00907947 */ /* 0x000fea000383ffff */
.L_x_25498:
[----:B------:R-:W-:Y:S01]  /*32f0*/  BSSY B1, `(.L_x_25548) ;  /* 0x0000007000017945 */ /* 0x000fe20003800000 */
[----:B------:R-:W-:Y:S01]  /*3300*/  IMAD.MOV.U32 R75, RZ, RZ, R41 ;  /* 0x000000ffff4b7224 */ /* 0x000fe200078e0029 */
[----:B------:R-:W-:Y:S01]  /*3310*/  MOV R77, 0xffffffff ;  /* 0xffffffff004d7802 */ /* 0x000fe20000000f00 */
[----:B------:R-:W-:-:S07]  /*3320*/  IMAD.MOV.U32 R76, RZ, RZ, 0x1f ;  /* 0x0000001fff4c7424 */ /* 0x000fce00078e00ff */
[----:B01234-:R-:W-:Y:S05]  /*3330*/  WARPSYNC.COLLECTIVE R77, `(.L_x_25549) ;  /* 0x000000004d087348 */ /* 0x01ffea0003c00000 */
[----:B------:R0:W0:Y:S02]  /*3340*/  SHFL.IDX P4, R75, R74, R75, R76 ;  /* 0x0000004b4a4b7389 */ /* 0x000024000008004c */
[----:B01234-:R-:W-:Y:S05]  /*3350*/  ENDCOLLECTIVE ;  /* 0x000000000000791b */ /* 0x01ffea0003800000 */
.L_x_25549:
[----:B------:R-:W-:Y:S05]  /*3360*/  BSYNC B1 ;  /* 0x0000000000017941 */ /* 0x000fea0003800000 */
.L_x_25548:
[----:B------:R-:W-:Y:S05]  /*3370*/  BRA `(.L_x_25550) ;  /* 0xffffffec00847947 */ /* 0x000fea000383ffff */
.L_x_25500:
[----:B------:R-:W-:Y:S01]  /*3380*/  BSSY B1, `(.L_x_25551) ;  /* 0x0000007000017945 */ /* 0x000fe20003800000 */
[----:B------:R-:W-:Y:S01]  /*3390*/  IMAD.MOV.U32 R75, RZ, RZ, R40 ;  /* 0x000000ffff4b7224 */ /* 0x000fe200078e0028 */
[----:B------:R-:W-:Y:S01]  /*33a0*/  MOV R77, 0xffffffff ;  /* 0xffffffff004d7802 */ /* 0x000fe20000000f00 */
[----:B------:R-:W-:-:S07]  /*33b0*/  IMAD.MOV.U32 R76, RZ, RZ, 0x1f ;  /* 0x0000001fff4c7424 */ /* 0x000fce00078e00ff */
[----:B01234-:R-:W-:Y:S05]  /*33c0*/  WARPSYNC.COLLECTIVE R77, `(.L_x_25552) ;  /* 0x000000004d087348 */ /* 0x01ffea0003c00000 */
[----:B------:R0:W0:Y:S02]  /*33d0*/  SHFL.IDX P4, R75, R74, R75, R76 ;  /* 0x0000004b4a4b7389 */ /* 0x000024000008004c */
[----:B01234-:R-:W-:Y:S05]  /*33e0*/  ENDCOLLECTIVE ;  /* 0x000000000000791b */ /* 0x01ffea0003800000 */
.L_x_25552:
[----:B------:R-:W-:Y:S05]  /*33f0*/  BSYNC B1 ;  /* 0x0000000000017941 */ /* 0x000fea0003800000 */
.L_x_25551:
[----:B------:R-:W-:Y:S05]  /*3400*/  BRA `(.L_x_25553) ;  /* 0xffffffec00787947 */ /* 0x000fea000383ffff */
.L_x_25502:
[----:B------:R-:W-:Y:S01]  /*3410*/  BSSY B1, `(.L_x_25554) ;  /* 0x0000007000017945 */ /* 0x000fe20003800000 */
[----:B------:R-:W-:Y:S01]  /*3420*/  IMAD.MOV.U32 R75, RZ, RZ, R39 ;  /* 0x000000ffff4b7224 */ /* 0x000fe200078e0027 */
[----:B------:R-:W-:Y:S01]  /*3430*/  MOV R77, 0xffffffff ;  /* 0xffffffff004d7802 */ /* 0x000fe20000000f00 */
[----:B------:R-:W-:-:S07]  /*3440*/  IMAD.MOV.U32 R76, RZ, RZ, 0x1f ;  /* 0x0000001fff4c7424 */ /* 0x000fce00078e00ff */
[----:B01234-:R-:W-:Y:S05]  /*3450*/  WARPSYNC.COLLECTIVE R77, `(.L_x_25555) ;  /* 0x000000004d087348 */ /* 0x01ffea0003c00000 */
[----:B------:R0:W0:Y:S02]  /*3460*/  SHFL.IDX P4, R75, R74, R75, R76 ;  /* 0x0000004b4a4b7389 */ /* 0x000024000008004c */
[----:B01234-:R-:W-:Y:S05]  /*3470*/  ENDCOLLECTIVE ;  /* 0x000000000000791b */ /* 0x01ffea0003800000 */
.L_x_25555:
[----:B------:R-:W-:Y:S05]  /*3480*/  BSYNC B1 ;  /* 0x0000000000017941 */ /* 0x000fea0003800000 */
.L_x_25554:
[----:B------:R-:W-:Y:S05]  /*3490*/  BRA `(.L_x_25556) ;  /* 0xffffffec006c7947 */ /* 0x000fea000383ffff */
.L_x_25504:
[----:B------:R-:W-:Y:S01]  /*34a0*/  BSSY B1, `(.L_x_25557) ;  /* 0x0000007000017945 */ /* 0x000fe20003800000 */
[----:B------:R-:W-:Y:S01]  /*34b0*/  IMAD.MOV.U32 R75, RZ, RZ, R38 ;  /* 0x000000ffff4b7224 */ /* 0x000fe200078e0026 */
[----:B------:R-:W-:Y:S01]  /*34c0*/  MOV R77, 0xffffffff ;  /* 0xffffffff004d7802 */ /* 0x000fe20000000f00 */
[----:B------:R-:W-:-:S07]  /*34d0*/  IMAD.MOV.U32 R76, RZ, RZ, 0x1f ;  /* 0x0000001fff4c7424 */ /* 0x000fce00078e00ff */
[----:B01234-:R-:W-:Y:S05]  /*34e0*/  WARPSYNC.COLLECTIVE R77, `(.L_x_25558) ;  /* 0x000000004d087348 */ /* 0x01ffea0003c00000 */
[----:B------:R0:W0:Y:S02]  /*34f0*/  SHFL.IDX P4, R75, R74, R75, R76 ;  /* 0x0000004b4a4b7389 */ /* 0x000024000008004c */
[----:B01234-:R-:W-:Y:S05]  /*3500*/  ENDCOLLECTIVE ;  /* 0x000000000000791b */ /* 0x01ffea0003800000 */
.L_x_25558:
[----:B------:R-:W-:Y:S05]  /*3510*/  BSYNC B1 ;  /* 0x0000000000017941 */ /* 0x000fea0003800000 */
.L_x_25557:
[----:B------:R-:W-:Y:S01]  /*3520*/  IMAD.MOV.U32 R74, RZ, RZ, R75 ;  /* 0x000000ffff4a7224 */ /* 0x000fe200078e004b */
[----:B------:R-:W-:Y:S06]  /*3530*/  BRA `(.L_x_25559) ;  /* 0xffffffec005c7947 */ /* 0x000fec000383ffff */
        .weak           $__internal_485_$__cuda_sm20_div_s16
        .type           $__internal_485_$__cuda_sm20_div_s16,@function
        .size           $__internal_485_$__cuda_sm20_div_s16,($__internal_486_$__cuda_sm20_div_u16 - $__internal_485_$__cuda_sm20_div_s16)
$__internal_485_$__cuda_sm20_div_s16:
        /* <DEDUP_REMOVED lines=23> */
[----:B------:R-:W-:Y:S05]  /*36b0*/  RET.REL.NODEC R16 `(_Z9cuda_gemmIiLi128ELi1ELi1ELi4096ELi128ELi128ELi64ELi1ELi0EEviiiPT_S1_S1_iii) ;  /* 0xffffffc810507950 */ /* 0x000fea0003c3ffff */
        .weak           $__internal_486_$__cuda_sm20_div_u16
        .type           $__internal_486_$__cuda_sm20_div_u16,@function
        .size           $__internal_486_$__cuda_sm20_div_u16,(.L_x_38989 - $__internal_486_$__cuda_sm20_div_u16)
$__internal_486_$__cuda_sm20_div_u16:
        /* <DEDUP_REMOVED lines=18> */
[----:B------:R-:W-:Y:S06]  /*37e0*/  RET.REL.NODEC R2 `(_Z9cuda_gemmIiLi128ELi1ELi1ELi4096ELi128ELi128ELi64ELi1ELi0EEviiiPT_S1_S1_iii) ;  /* 0xffffffc802047950 */ /* 0x000fec0003c3ffff */
.L_x_25560:
        /* <DEDUP_REMOVED lines=9> */
.L_x_38989:


//--------------------- .text._Z9cuda_gemmIiLi128ELi1ELi1ELi4096ELi128ELi128ELi64ELi0ELi1EEviiiPT_S1_S1_iii --------------------------
	.section	.text._Z9cuda_gemmIiLi128ELi1ELi1ELi4096ELi128ELi128ELi64ELi0ELi1EEviiiPT_S1_S1_iii,"ax",@progbits
	.align	128
        .global         _Z9cuda_gemmIiLi128ELi1ELi1ELi4096ELi128ELi128ELi64ELi0ELi1EEviiiPT_S1_S1_iii
        .type           _Z9cuda_gemmIiLi128ELi1ELi1ELi4096ELi128ELi128ELi64ELi0ELi1EEviiiPT_S1_S1_iii,@function
        .size           _Z9cuda_gemmIiLi128ELi1ELi1ELi4096ELi128ELi128ELi64ELi0ELi1EEviiiPT_S1_S1_iii,(.L_x_38990 - _Z9cuda_gemmIiLi128ELi1ELi1ELi4096ELi128ELi128ELi64ELi0ELi1EEviiiPT_S1_S1_iii)
        .other          _Z9cuda_gemmIiLi128ELi1ELi1ELi4096ELi128ELi128ELi64ELi0ELi1EEviiiPT_S1_S1_iii,@"STO_CUDA_ENTRY STV_DEFAULT"
_Z9cuda_gemmIiLi128ELi1ELi1ELi4096ELi128ELi128ELi64ELi0ELi1EEviiiPT_S1_S1_iii:
.text._Z9cuda_gemmIiLi128ELi1ELi1ELi4096ELi128ELi128ELi64ELi0ELi1EEviiiPT_S1_S1_iii:
[----:B------:R-:W-:Y:S08]  /*0000*/  LDC R1, c[0x0][0x37c] ;  /* 0x0000df00ff017b82 */ /* 0x000ff00000000800 */
[----:B------:R-:W0:Y:S08]  /*0010*/  S2UR UR7, SR_CTAID.Y ;  /* 0x00000000000779c3 */ /* 0x000e300000002600 */
[----:B------:R-:W0:Y:S02]  /*0020*/  LDC R0, c[0x0][0x374] ;  /* 0x0000dd00ff007b82 */ /* 0x000e240000000800 */
[----:B0-----:R-:W-:-:S13]  /*0030*/  ISETP.LE.U32.AND P0, PT, R0, UR7, PT ;  /* 0x0000000700007c0c */ /* 0x001fda000bf03070 */
[----:B------:R-:W-:Y:S05]  /*0040*/  @P0 EXIT ;  /* 0x000000000000094d */ /* 0x000fea0003800000 */
[----:B------:R-:W0:Y:S01]  /*0050*/  S2R R61, SR_TID.X ;  /* 0x00000000003d7919 */ /* 0x000e220000002100 */
[----:B------:R-:W0:Y:S01]  /*0060*/  LDCU UR8, c[0x0][0x360] ;  /* 0x00006c00ff0877ac */ /* 0x000e220008000800 */
[----:B------:R-:W1:Y:S01]  /*0070*/  LDC R0, c[0x0][0x360] ;  /* 0x0000d800ff007b82 */ /* 0x000e620000000800 */
[----:B------:R-:W-:Y:S01]  /*0080*/  MOV R15, 0x170 ;  /* 0x00000170000f7802 */ /* 0x000fe20000000f00 */
[----:B------:R-:W2:Y:S01]  /*0090*/  S2R R3, SR_CTAID.X ;  /* 0x0000000000037919 */ /* 0x000ea20000002500 */
[----:B------:R-:W3:Y:S01]  /*00a0*/  S2R R5, SR_CTAID.Z ;  /* 0x0000000000057919 */ /* 0x000ee20000002700 */
[----:B-1----:R-:W-:Y:S01]  /*00b0*/  LOP3.LUT R11, R0, 0xffff, RZ, 0xc0, !PT ;  /* 0x0000ffff000b7812 */ /* 0x002fe200078ec0ff */
[C---:B0-----:R-:W-:Y:S01]  /*00c0*/  VIADD R6, R61.reuse, UR8 ;  /* 0x000000083d067c36 */ /* 0x041fe20008000000 */
[----:B------:R-:W-:Y:S02]  /*00d0*/  SHF.R.U32.HI R12, RZ, 0x1, R61 ;  /* 0x00000001ff0c7819 */ /* 0x000fe4000001163d */
[----:B------:R-:W-:-:S02]  /*00e0*/  LOP3.LUT R4, R61, 0x1, RZ, 0xc0, !PT ;  /* 0x000000013d047812 */ /* 0x000fc400078ec0ff */
[----:B------:R-:W-:Y:S01]  /*00f0*/  LOP3.LUT R7, R6, 0x7ff, RZ, 0x3c, !PT ;  /* 0x000007ff06077812 */ /* 0x000fe200078e3cff */
[----:B------:R-:W-:Y:S01]  /*0100*/  IMAD.SHL.U32 R6, R61, 0x4, RZ ;  /* 0x000000043d067824 */ /* 0x000fe200078e00ff */
[----:B--2---:R-:W-:Y:S01]  /*0110*/  SHF.R.U32.HI R2, RZ, 0x1, R3 ;  /* 0x00000001ff027819 */ /* 0x004fe20000011603 */
[----:B---3--:R-:W-:Y:S01]  /*0120*/  IMAD.SHL.U32 R5, R5, 0x40, RZ ;  /* 0x0000004005057824 */ /* 0x008fe200078e00ff */
[----:B------:R-:W-:Y:S02]  /*0130*/  LOP3.LUT R3, R3, 0x1, RZ, 0xc0, !PT ;  /* 0x0000000103037812 */ /* 0x000fe400078ec0ff */
[----:B------:R-:W-:Y:S02]  /*0140*/  LOP3.LUT R63, R12, 0x1f, RZ, 0xc0, !PT ;  /* 0x0000001f0c3f7812 */ /* 0x000fe400078ec0ff */
[----:B------:R-:W-:-:S07]  /*0150*/  LOP3.LUT R14, R7, 0xffff, RZ, 0xc0, !PT ;  /* 0x0000ffff070e7812 */ /* 0x000fce00078ec0ff */
[----:B------:R-:W-:Y:S05]  /*0160*/  CALL.REL.NOINC `($__internal_487_$__cuda_sm20_div_u16) ;  /* 0x0000001800cc7944 */ /* 0x000fea0003c00000 */
        /* <DEDUP_REMOVED lines=8> */
[----:B------:R-:W-:Y:S01]  /*01f0*/  VIADD R9, R8, 0x1880 ;  /* 0x0000188008097836 */ /* 0x000fe20000000000 */
[----:B------:R-:W-:-:S04]  /*0200*/  MOV R8, R61 ;  /* 0x0000003d00087202 */ /* 0x000fc80000000f00 */
[----:B0-----:R-:W-:-:S07]  /*0210*/  LEA R9, R14, R9, 0x18 ;  /* 0x000000090e097211 */ /* 0x001fce00078ec0ff */
.L_x_25563:
[----:B------:R-:W-:Y:S02]  /*0220*/  IMAD R11, R8, 0x4, R9 ;  /* 0x00000004080b7824 */ /* 0x000fe400078e0209 */
[----:B------:R-:W-:Y:S02]  /*0230*/  VIADD R10, R10, 0x1 ;  /* 0x000000010a0a7836 */ /* 0x000fe40000000000 */
[----:B------:R-:W-:Y:S01]  /*0240*/  VIADD R8, R8, UR8 ;  /* 0x0000000808087c36 */ /* 0x000fe20008000000 */
[----:B------:R0:W-:Y:S02]  /*0250*/  STS [R11], RZ ;  /* 0x000000ff0b007388 */ /* 0x0001e40000000800 */
[----:B------:R-:W-:-:S04]  /*0260*/  LOP3.LUT R13, R10, R7, RZ, 0x3c, !PT ;  /* 0x000000070a0d7212 */ /* 0x000fc800078e3cff */
[----:B------:R-:W-:-:S13]  /*0270*/  ISETP.NE.AND P0, PT, R13, 0x2, PT ;  /* 0x000000020d00780c */ /* 0x000fda0003f05270 */
[----:B0-----:R-:W-:Y:S05]  /*0280*/  @P0 BRA `(.L_x_25563) ;  /* 0xfffffffc00e40947 */ /* 0x001fea000383ffff */
.L_x_25562:
[----:B------:R-:W-:Y:S05]  /*0290*/  BSYNC.RECONVERGENT B0 ;  /* 0x0000000000007941 */ /* 0x000fea0003800200 */
.L_x_25561:
[----:B------:R-:W0:Y:S01]  /*02a0*/  S2UR UR6, SR_CgaCtaId ;  /* 0x00000000000679c3 */ /* 0x000e220000008800 */
[----:B------:R-:W-:Y:S01]  /*02b0*/  UMOV UR4, 0x400 ;  /* 0x0000040000047882 */ /* 0x000fe20000000000 */
[----:B------:R-:W-:Y:S01]  /*02c0*/  BSSY.RECONVERGENT B0, `(.L_x_25564) ;  /* 0x000000e000007945 */ /* 0x000fe20003800200 */
[----:B------:R-:W-:Y:S02]  /*02d0*/  UIADD3 UR5, UPT, UPT, UR4, 0x1880, URZ ;  /* 0x0000188004057890 */ /* 0x000fe4000fffe0ff */
[----:B------:R-:W-:Y:S02]  /*02e0*/  USHF.L.U32 UR4, UR8, 0x2, URZ ;  /* 0x0000000208047899 */ /* 0x000fe400080006ff */
[----:B0-----:R-:W-:-:S12]  /*02f0*/  ULEA UR5, UR6, UR5, 0x18 ;  /* 0x0000000506057291 */ /* 0x001fd8000f8ec0ff */
.L_x_25565:
[C---:B0-----:R-:W-:Y:S01]  /*0300*/  LEA R11, R8.reuse, UR5, 0x2 ;  /* 0x00000005080b7c11 */ /* 0x041fe2000f8e10ff */
[----:B------:R-:W-:-:S04]  /*0310*/  VIADD R8, R8, UR4 ;  /* 0x0000000408087c36 */ /* 0x000fc80008000000 */
[----:B------:R-:W-:Y:S01]  /*0320*/  VIADD R9, R11, UR4 ;  /* 0x000000040b097c36 */ /* 0x000fe20008000000 */
[----:B------:R0:W-:Y:S01]  /*0330*/  STS [R11], RZ ;  /* 0x000000ff0b007388 */ /* 0x0001e20000000800 */
[----:B------:R-:W-:Y:S02]  /*0340*/  ISETP.GE.U32.AND P0, PT, R8, 0x800, PT ;  /* 0x000008000800780c */ /* 0x000fe40003f06070 */
[----:B------:R-:W-:Y:S01]  /*0350*/  VIADD R10, R9, UR4 ;  /* 0x00000004090a7c36 */ /* 0x000fe20008000000 */
[----:B------:R0:W-:Y:S04]  /*0360*/  STS [R11+UR4], RZ ;  /* 0x000000ff0b007988 */ /* 0x0001e80008000804 */
[----:B------:R0:W-:Y:S04]  /*0370*/  STS [R9+UR4], RZ ;  /* 0x000000ff09007988 */ /* 0x0001e80008000804 */
[----:B------:R0:W-:Y:S02]  /*0380*/  STS [R10+UR4], RZ ;  /* 0x000000ff0a007988 */ /* 0x0001e40008000804 */
[----:B------:R-:W-:Y:S05]  /*0390*/  @!P0 BRA `(.L_x_25565) ;  /* 0xfffffffc00d88947 */ /* 0x000fea000383ffff */
[----:B------:R-:W-:Y:S05]  /*03a0*/  BSYNC.RECONVERGENT B0 ;  /* 0x0000000000007941 */ /* 0x000fea0003800200 */
.L_x_25564:
[----:B------:R-:W-:Y:S01]  /*03b0*/  IADD3 R8, PT, PT, R6, UR4, RZ ;  /* 0x0000000406087c10 */ /* 0x000fe2000fffe0ff */
[----:B------:R-:W-:Y:S01]  /*03c0*/  ULOP3.LUT UR4, UR4, 0xffff, URZ, 0xc0, !UPT ;  /* 0x0000ffff04047892 */ /* 0x000fe2000f8ec0ff */
[----:B------:R-:W-:Y:S01]  /*03d0*/  IMAD.SHL.U32 R20, R4, 0x10, RZ ;  /* 0x0000001004147824 */ /* 0x000fe200078e00ff */
[----:B------:R-:W-:Y:S02]  /*03e0*/  LOP3.LUT R16, R61, 0xf, RZ, 0xc0, !PT ;  /* 0x0000000f3d107812 */ /* 0x000fe400078ec0ff */
[----:B------:R-:W-:Y:S01]  /*03f0*/  IMAD.MOV R8, RZ, RZ, -R8 ;  /* 0x000000ffff087224 */ /* 0x000fe200078e0a08 */
[----:B------:R-:W-:Y:S01]  /*0400*/  MOV R15, 0x470 ;  /* 0x00000470000f7802 */ /* 0x000fe20000000f00 */
[----:B------:R-:W-:Y:S02]  /*0410*/  IMAD R19, R63, 0x20, R20 ;  /* 0x000000203f137824 */ /* 0x000fe400078e0214 */
[----:B0-----:R-:W-:Y:S01]  /*0420*/  IMAD.U32 R11, RZ, RZ, UR4 ;  /* 0x00000004ff0b7e24 */ /* 0x001fe2000f8e00ff */
[----:B------:R-:W-:-:S05]  /*0430*/  PRMT R8, R8, 0x7710, RZ ;  /* 0x0000771008087816 */ /* 0x000fca00000000ff */
[----:B------:R-:W-:-:S05]  /*0440*/  VIADD R8, R8, 0x3ff ;  /* 0x000003ff08087836 */ /* 0x000fca0000000000 */
[----:B------:R-:W-:-:S07]  /*0450*/  LOP3.LUT R14, R8, 0xffff, RZ, 0xc0, !PT ;  /* 0x0000ffff080e7812 */ /* 0x000fce00078ec0ff */
[----:B------:R-:W-:Y:S05]  /*0460*/  CALL.REL.NOINC `($__internal_487_$__cuda_sm20_div_u16) ;  /* 0x00000018000c7944 */ /* 0x000fea0003c00000 */
[----:B------:R-:W0:Y:S01]  /*0470*/  S2R R14, SR_CgaCtaId ;  /* 0x00000000000e7919 */ /* 0x000e220000008800 */
[----:B------:R-:W-:Y:S01]  /*0480*/  MOV R17, 0x400 ;  /* 0x0000040000117802 */ /* 0x000fe20000000f00 */
[C---:B------:R-:W-:Y:S01]  /*0490*/  VIADD R25, R12.reuse, 0x9 ;  /* 0x000000090c197836 */ /* 0x040fe20000000000 */
[C---:B------:R-:W-:Y:S01]  /*04a0*/  IADD3 R24, PT, PT, R12.reuse, 0x7, RZ ;  /* 0x000000070c187810 */ /* 0x040fe20007ffe0ff */
[C---:B------:R-:W-:Y:S01]  /*04b0*/  VIADD R26, R12.reuse, 0xa ;  /* 0x0000000a0c1a7836 */ /* 0x040fe20000000000 */
[----:B------:R-:W-:Y:S01]  /*04c0*/  IADD3 R53, PT, PT, R17, 0x880, RZ ;  /* 0x0000088011357810 */ /* 0x000fe20007ffe0ff */
[C---:B------:R-:W-:Y:S01]  /*04d0*/  VIADD R27, R12.reuse, 0xb ;  /* 0x0000000b0c1b7836 */ /* 0x040fe20000000000 */
[C---:B------:R-:W-:Y:S01]  /*04e0*/  LOP3.LUT R11, R12.reuse, 0xf, RZ, 0xc0, !PT ;  /* 0x0000000f0c0b7812 */ /* 0x040fe200078ec0ff */
[C---:B------:R-:W-:Y:S01]  /*04f0*/  VIADD R13, R12.reuse, 0x1 ;  /* 0x000000010c0d7836 */ /* 0x040fe20000000000 */
[C---:B------:R-:W-:Y:S01]  /*0500*/  IADD3 R37, PT, PT, R12.reuse, -0x1, RZ ;  /* 0xffffffff0c257810 */ /* 0x040fe20007ffe0ff */
        /* <DEDUP_REMOVED lines=14> */
[----:B------:R-:W-:Y:S01]  /*05f0*/  IMAD.SHL.U32 R9, R61, 0x10, RZ ;  /* 0x000000103d097824 */ /* 0x000fe200078e00ff */
[----:B------:R-:W-:Y:S01]  /*0600*/  LOP3.LUT R30, R24, 0xf, RZ, 0xc0, !PT ;  /* 0x0000000f181e7812 */ /* 0x000fe200078ec0ff */
[----:B------:R-:W-:Y:S01]  /*0610*/  IMAD R55, R3, 0x40, R16 ;  /* 0x0000004003377824 */ /* 0x000fe200078e0210 */
[----:B------:R-:W-:Y:S01]  /*0620*/  LOP3.LUT R35, R31, 0xf, RZ, 0xc0, !PT ;  /* 0x0000000f1f237812 */ /* 0x000fe200078ec0ff */
[----:B------:R-:W1:Y:S01]  /*0630*/  LDCU.64 UR10, c[0x0][0x358] ;  /* 0x00006b00ff0a77ac */ /* 0x000e620008000a00 */
[----:B------:R-:W-:-:S02]  /*0640*/  LOP3.LUT R36, R33, 0xf, RZ, 0xc0, !PT ;  /* 0x0000000f21247812 */ /* 0x000fc400078ec0ff */
[----:B------:R-:W-:Y:S02]  /*0650*/  LOP3.LUT R23, R23, 0xf, RZ, 0xc0, !PT ;  /* 0x0000000f17177812 */ /* 0x000fe400078ec0ff */
[C---:B0-----:R-:W-:Y:S02]  /*0660*/  LEA R17, R14.reuse, R17, 0x18 ;  /* 0x000000110e117211 */ /* 0x041fe400078ec0ff */
[----:B------:R-:W-:Y:S01]  /*0670*/  LEA R53, R14, R53, 0x18 ;  /* 0x000000350e357211 */ /* 0x000fe200078ec0ff */
[----:B------:R-:W-:Y:S01]  /*0680*/  VIADD R14, R12, 0x2 ;  /* 0x000000020c0e7836 */ /* 0x000fe20000000000 */
[----:B------:R-:W-:Y:S02]  /*0690*/  LOP3.LUT R46, R19, 0x8, R11, 0xf6, !PT ;  /* 0x00000008132e7812 */ /* 0x000fe400078ef60b */
[----:B------:R-:W-:Y:S02]  /*06a0*/  LOP3.LUT R34, R29, 0xf, RZ, 0xc0, !PT ;  /* 0x0000000f1d227812 */ /* 0x000fe400078ec0ff */
[----:B------:R-:W-:Y:S01]  /*06b0*/  LOP3.LUT R14, R14, 0xf, RZ, 0xc0, !PT ;  /* 0x0000000f0e0e7812 */ /* 0x000fe200078ec0ff */
[----:B------:R-:W-:Y:S01]  /*06c0*/  IMAD R45, R46, 0x4, R53 ;  /* 0x000000042e2d7824 */ /* 0x000fe200078e0235 */
[----:B------:R-:W-:-:S02]  /*06d0*/  LOP3.LUT R37, R37, 0xf, RZ, 0xc0, !PT ;  /* 0x0000000f25257812 */ /* 0x000fc400078ec0ff */
[C---:B------:R-:W-:Y:S02]  /*06e0*/  LOP3.LUT R48, R19.reuse, R25, RZ, 0xfc, !PT ;  /* 0x0000001913307212 */ /* 0x040fe400078efcff */
[C---:B------:R-:W-:Y:S02]  /*06f0*/  LOP3.LUT R50, R19.reuse, R32, RZ, 0xfc, !PT ;  /* 0x0000002013327212 */ /* 0x040fe400078efcff */
[C---:B------:R-:W-:Y:S01]  /*0700*/  LOP3.LUT R52, R19.reuse, R27, RZ, 0xfc, !PT ;  /* 0x0000001b13347212 */ /* 0x040fe200078efcff */
[--C-:B------:R-:W-:Y:S01]  /*0710*/  IMAD R46, R48, 0x4, R53.reuse ;  /* 0x00000004302e7824 */ /* 0x100fe200078e0235 */
[----:B------:R-:W-:Y:S01]  /*0720*/  LOP3.LUT R10, R6, 0x1c, RZ, 0xc0, !PT ;  /* 0x0000001c060a7812 */ /* 0x000fe200078ec0ff */
[--C-:B------:R-:W-:Y:S01]  /*0730*/  IMAD R47, R50, 0x4, R53.reuse ;  /* 0x00000004322f7824 */ /* 0x100fe200078e0235 */
[C---:B------:R-:W-:Y:S01]  /*0740*/  LOP3.LUT R18, R19.reuse, 0xf, R12, 0xf8, !PT ;  /* 0x0000000f13127812 */ /* 0x040fe200078ef80c */
[----:B------:R-:W-:Y:S01]  /*0750*/  IMAD R48, R52, 0x4, R53 ;  /* 0x0000000434307824 */ /* 0x000fe200078e0235 */
[----:B------:R-:W-:-:S02]  /*0760*/  LOP3.LUT R38, R19, R13, RZ, 0xfc, !PT ;  /* 0x0000000d13267212 */ /* 0x000fc400078efcff */
        /* <DEDUP_REMOVED lines=19> */
[----:B------:R-:W-:Y:S02]  /*08a0*/  LOP3.LUT R9, R10, 0x780, R9, 0xf8, !PT ;  /* 0x000007800a097812 */ /* 0x000fe400078ef809 */
[----:B------:R-:W-:Y:S02]  /*08b0*/  LOP3.LUT R10, R20, 0xf, R12, 0xf8, !PT ;  /* 0x0000000f140a7812 */ /* 0x000fe400078ef80c */
[-C--:B------:R-:W-:Y:S02]  /*08c0*/  LEA R43, R26, R53.reuse, 0x2 ;  /* 0x000000351a2b7211 */ /* 0x080fe400078e10ff */
[----:B------:R-:W-:Y:S01]  /*08d0*/  LEA R49, R54, R53, 0x2 ;  /* 0x0000003536317211 */ /* 0x000fe200078e10ff */
[----:B------:R-:W-:Y:S01]  /*08e0*/  IMAD R53, R60, 0x4, R53 ;  /* 0x000000043c357824 */ /* 0x000fe200078e0235 */
[C---:B------:R-:W-:Y:S01]  /*08f0*/  LOP3.LUT R12, R20.reuse, R13, RZ, 0xfc, !PT ;  /* 0x0000000d140c7212 */ /* 0x040fe200078efcff */
[----:B------:R-:W-:Y:S01]  /*0900*/  HFMA2 R60, -RZ, RZ, 0, 0 ;  /* 0x00000000ff3c7431 */ /* 0x000fe200000001ff */
[----:B------:R-:W-:Y:S01]  /*0910*/  LOP3.LUT R13, R20, R14, RZ, 0xfc, !PT ;  /* 0x0000000e140d7212 */ /* 0x000fe200078efcff */
[----:B------:R-:W-:Y:S01]  /*0920*/  IMAD R54, R16, 0x84, R17 ;  /* 0x0000008410367824 */ /* 0x000fe200078e0211 */
[----:B------:R-:W-:-:S02]  /*0930*/  LOP3.LUT R14, R20, R15, RZ, 0xfc, !PT ;  /* 0x0000000f140e7212 */ /* 0x000fc400078efcff */
        /* <DEDUP_REMOVED lines=12> */
[----:B------:R-:W-:Y:S02]  /*0a00*/  PLOP3.LUT P3, PT, PT, PT, PT, 0x80, 0x8 ;  /* 0x000000000008781c */ /* 0x000fe40003f6f070 */
[----:B------:R-:W-:Y:S02]  /*0a10*/  LOP3.LUT R56, R8, 0x3, RZ, 0xc0, !PT ;  /* 0x0000000308387812 */ /* 0x000fe400078ec0ff */
[--C-:B------:R-:W-:Y:S02]  /*0a20*/  SHF.R.U32.HI R57, RZ, 0x6, R61.reuse ;  /* 0x00000006ff397819 */ /* 0x100fe4000001163d */
[----:B-1----:R-:W-:-:S07]  /*0a30*/  SHF.R.U32.HI R58, RZ, 0x4, R61 ;  /* 0x00000004ff3a7819 */ /* 0x002fce000001163d */
.L_x_25574:
[----:B------:R-:W0:Y:S01]  /*0a40*/  LDC R17, c[0x0][0x388] ;  /* 0x0000e200ff117b82 */ /* 0x000e220000000800 */
[----:B------:R-:W-:Y:S01]  /*0a50*/  ISETP.NE.AND P2, PT, R56, 0x2, PT ;  /* 0x000000023800780c */ /* 0x000fe20003f45270 */
[----:B------:R-:W-:Y:S01]  /*0a60*/  IMAD R16, R2, 0x1000, R5 ;  /* 0x0000100002107824 */ /* 0x000fe200078e0205 */
[----:B------:R-:W-:Y:S01]  /*0a70*/  LOP3.LUT R18, R8, 0xffff, RZ, 0xc0, !PT ;  /* 0x0000ffff08127812 */ /* 0x000fe200078ec0ff */
[----:B------:R-:W-:Y:S01]  /*0a80*/  BSSY.RECONVERGENT B0, `(.L_x_25566) ;  /* 0x000002a000007945 */ /* 0x000fe20003800200 */
[----:B------:R-:W-:Y:S01]  /*0a90*/  PLOP3.LUT P0, PT, P3, PT, PT, 0x80, 0x8 ;  /* 0x000000000008781c */ /* 0x000fe20001f0f070 */
[----:B------:R-:W-:Y:S01]  /*0aa0*/  IMAD.SHL.U32 R59, R0, 0x4, RZ ;  /* 0x00000004003b7824 */ /* 0x000fe200078e00ff */
[----:B------:R-:W-:Y:S01]  /*0ab0*/  ISETP.GE.U32.AND P1, PT, R18, 0x2, PT ;  /* 0x000000021200780c */ /* 0x000fe20003f26070 */
[----:B------:R-:W-:Y:S02]  /*0ac0*/  IMAD.MOV.U32 R69, RZ, RZ, R6 ;  /* 0x000000ffff457224 */ /* 0x000fe400078e0006 */
[----:B0-----:R-:W-:-:S04]  /*0ad0*/  IMAD R17, R17, UR7, R16 ;  /* 0x0000000711117c24 */ /* 0x001fc8000f8e0210 */
[----:B------:R-:W-:Y:S01]  /*0ae0*/  IMAD.IADD R62, R17, 0x1, R60 ;  /* 0x00000001113e7824 */ /* 0x000fe200078e023c */
[----:B-1----:R-:W-:Y:S06]  /*0af0*/  @!P2 BRA `(.L_x_25567) ;  /* 0x000000000088a947 */ /* 0x002fec0003800000 */
[----:B------:R-:W0:Y:S01]  /*0b00*/  LDC.64 R20, c[0x0][0x390] ;  /* 0x0000e400ff147b82 */ /* 0x000e220000000a00 */
[----:B------:R-:W-:-:S04]  /*0b10*/  IMAD.IADD R17, R9, 0x1, R62 ;  /* 0x0000000109117824 */ /* 0x000fc800078e023e */
[----:B0-----:R-:W-:-:S06]  /*0b20*/  IMAD.WIDE R16, R17, 0x4, R20 ;  /* 0x0000000411107825 */ /* 0x001fcc00078e0214 */
[----:B------:R-:W2:Y:S01]  /*0b30*/  LDG.E.128 R16, desc[UR10][R16.64] ;  /* 0x0000000a10107981 */ /* 0x000ea2000c1e1d00 */
[----:B------:R-:W0:Y:S01]  /*0b40*/  S2UR UR5, SR_CgaCtaId ;  /* 0x00000000000579c3 */ /* 0x000e220000008800 */
[----:B------:R-:W-:Y:S01]  /*0b50*/  UMOV UR4, 0x400 ;  /* 0x0000040000047882 */ /* 0x000fe20000000000 */
[----:B------:R-:W-:Y:S01]  /*0b60*/  ISETP.NE.AND P2, PT, R56, 0x3, PT ;  /* 0x000000033800780c */ /* 0x000fe20003f45270 */
[----:B------:R-:W-:Y:S01]  /*0b70*/  UIADD3 UR4, UPT, UPT, UR4, 0x880, URZ ;  /* 0x0000088004047890 */ /* 0x000fe2000fffe0ff */
[----:B------:R-:W-:-:S05]  /*0b80*/  IADD3 R22, PT, PT, R6, R59, RZ ;  /* 0x0000003b06167210 */ /* 0x000fca0007ffe0ff */
[----:B------:R-:W-:Y:S01]  /*0b90*/  IMAD.MOV.U32 R69, RZ, RZ, R22 ;  /* 0x000000ffff457224 */ /* 0x000fe200078e0016 */
[----:B0-----:R-:W-:-:S06]  /*0ba0*/  ULEA UR4, UR5, UR4, 0x18 ;  /* 0x0000000405047291 */ /* 0x001fcc000f8ec0ff */
[----:B------:R-:W-:-:S05]  /*0bb0*/  LEA R24, R6, UR4, 0x2 ;  /* 0x0000000406187c11 */ /* 0x000fca000f8e10ff */
[----:B--2---:R0:W-:Y:S01]  /*0bc0*/  STS.128 [R24], R16 ;  /* 0x0000001018007388 */ /* 0x0041e20000000c00 */
[----:B------:R-:W-:Y:S05]  /*0bd0*/  @!P2 BRA `(.L_x_25567) ;  /* 0x000000000050a947 */ /* 0x000fea0003800000 */
[----:B------:R-:W-:Y:S01]  /*0be0*/  ISETP.NE.AND P2, PT, R56, RZ, PT ;  /* 0x000000ff3800720c */ /* 0x000fe20003f45270 */
[C---:B------:R-:W-:Y:S01]  /*0bf0*/  IMAD.IADD R69, R22.reuse, 0x1, R59 ;  /* 0x0000000116457824 */ /* 0x040fe200078e023b */
[C---:B0-----:R-:W-:Y:S01]  /*0c00*/  LOP3.LUT R17, R22.reuse, 0x1c, RZ, 0xc0, !PT ;  /* 0x0000001c16117812 */ /* 0x041fe200078ec0ff */
[----:B------:R-:W-:Y:S02]  /*0c10*/  IMAD.SHL.U32 R16, R22, 0x4, RZ ;  /* 0x0000000416107824 */ /* 0x000fe400078e00ff */
[C---:B------:R-:W-:Y:S01]  /*0c20*/  IMAD.SHL.U32 R18, R69.reuse, 0x4, RZ ;  /* 0x0000000445127824 */ /* 0x040fe200078e00ff */
[----:B------:R-:W-:Y:S02]  /*0c30*/  LOP3.LUT R19, R69, 0x1c, RZ, 0xc0, !PT ;  /* 0x0000001c45137812 */ /* 0x000fe400078ec0ff */
[----:B------:R-:W-:Y:S02]  /*0c40*/  LOP3.LUT R17, R17, 0xf80, R16, 0xf8, !PT ;  /* 0x00000f8011117812 */ /* 0x000fe400078ef810 */
[----:B------:R-:W-:-:S03]  /*0c50*/  LOP3.LUT R19, R19, 0xf80, R18, 0xf8, !PT ;  /* 0x00000f8013137812 */ /* 0x000fc600078ef812 */
[----:B------:R-:W-:Y:S01]  /*0c60*/  IMAD.IADD R17, R17, 0x1, R62 ;  /* 0x0000000111117824 */ /* 0x000fe200078e023e */
[----:B------:R-:W-:-:S03]  /*0c70*/  @P2 IADD3 R19, PT, PT, R19, R62, RZ ;  /* 0x0000003e13132210 */ /* 0x000fc60007ffe0ff */
[----:B------:R-:W-:-:S04]  /*0c80*/  IMAD.WIDE R16, R17, 0x4, R20 ;  /* 0x0000000411107825 */ /* 0x000fc800078e0214 */
[----:B------:R-:W-:Y:S02]  /*0c90*/  @P2 IMAD.WIDE R20, R19, 0x4, R20 ;  /* 0x0000000413142825 */ /* 0x000fe400078e0214 */
[----:B------:R-:W2:Y:S04]  /*0ca0*/  LDG.E.128 R16, desc[UR10][R16.64] ;  /* 0x0000000a10107981 */ /* 0x000ea8000c1e1d00 */
[----:B------:R-:W3:Y:S01]  /*0cb0*/  @P2 LDG.E.128 R20, desc[UR10][R20.64] ;  /* 0x0000000a14142981 */ /* 0x000ee2000c1e1d00 */
[----:B------:R-:W0:Y:S01]  /*0cc0*/  LDC R25, c[0x0][0x360] ;  /* 0x0000d800ff197b82 */ /* 0x000e220000000800 */
[----:B------:R-:W-:Y:S02]  /*0cd0*/  @P2 IMAD.IADD R69, R69, 0x1, R59 ;  /* 0x0000000145452824 */ /* 0x000fe400078e023b */
[----:B0-----:R-:W-:-:S04]  /*0ce0*/  IMAD R24, R25, 0x10, R24 ;  /* 0x0000001019187824 */ /* 0x001fc800078e0218 */
[----:B------:R-:W-:Y:S01]  /*0cf0*/  IMAD R25, R25, 0x10, R24 ;  /* 0x0000001019197824 */ /* 0x000fe200078e0218 */
[----:B--2---:R1:W-:Y:S04]  /*0d00*/  STS.128 [R24], R16 ;  /* 0x0000001018007388 */ /* 0x0043e80000000c00 */
[----:B---3--:R1:W-:Y:S02]  /*0d10*/  @P2 STS.128 [R25], R20 ;  /* 0x0000001419002388 */ /* 0x0083e40000000c00 */
.L_x_25567:
[----:B------:R-:W-:Y:S05]  /*0d20*/  BSYNC.RECONVERGENT B0 ;  /* 0x0000000000007941 */ /* 0x000fea0003800200 */
.L_x_25566:
[----:B------:R-:W-:Y:S04]  /*0d30*/  BSSY.RECONVERGENT B0, `(.L_x_25568) ;  /* 0x0000036000007945 */ /* 0x000fe80003800200 */
[----:B------:R-:W-:Y:S05]  /*0d40*/  @!P1 BRA `(.L_x_25569) ;  /* 0x0000000000d09947 */ /* 0x000fea0003800000 */
[----:B------:R-:W2:Y:S01]  /*0d50*/  S2R R67, SR_CgaCtaId ;  /* 0x0000000000437919 */ /* 0x000ea20000008800 */
[----:B------:R-:W3:Y:S01]  /*0d60*/  LDC R65, c[0x0][0x360] ;  /* 0x0000d800ff417b82 */ /* 0x000ee20000000800 */
[----:B01----:R-:W-:Y:S01]  /*0d70*/  MOV R16, 0x400 ;  /* 0x0000040000107802 */ /* 0x003fe20000000f00 */
[C---:B------:R-:W-:Y:S01]  /*0d80*/  IMAD.SHL.U32 R72, R69.reuse, 0x4, RZ ;  /* 0x0000000445487824 */ /* 0x040fe200078e00ff */
[----:B------:R-:W-:-:S03]  /*0d90*/  IADD3 R76, PT, PT, R69, R59, RZ ;  /* 0x0000003b454c7210 */ /* 0x000fc60007ffe0ff */
[----:B------:R-:W-:Y:S02]  /*0da0*/  VIADD R16, R16, 0x880 ;  /* 0x0000088010107836 */ /* 0x000fe40000000000 */
[C-C-:B---3--:R-:W-:Y:S02]  /*0db0*/  IMAD R64, R65.reuse, 0xc, R69.reuse ;  /* 0x0000000c41407824 */ /* 0x148fe400078e0245 */
[C-C-:B------:R-:W-:Y:S02]  /*0dc0*/  IMAD R66, R65.reuse, 0x30, R72.reuse ;  /* 0x0000003041427824 */ /* 0x140fe400078e0248 */
[C---:B------:R-:W-:Y:S02]  /*0dd0*/  IMAD R70, R65.reuse, 0x8, R69 ;  /* 0x0000000841467824 */ /* 0x040fe400078e0245 */
[--C-:B------:R-:W-:Y:S01]  /*0de0*/  IMAD R74, R65, 0x20, R72.reuse ;  /* 0x00000020414a7824 */ /* 0x100fe200078e0248 */
[----:B--2---:R-:W-:Y:S01]  /*0df0*/  LEA R67, R67, R16, 0x18 ;  /* 0x0000001043437211 */ /* 0x004fe200078ec0ff */
[----:B------:R-:W-:-:S07]  /*0e00*/  IMAD R68, R65, 0x10, R72 ;  /* 0x0000001041447824 */ /* 0x000fce00078e0248 */
.L_x_25570:
[----:B--2---:R-:W0:Y:S01]  /*0e10*/  LDC.64 R20, c[0x0][0x390] ;  /* 0x0000e400ff147b82 */ /* 0x004e220000000a00 */
[----:B------:R-:W-:Y:S02]  /*0e20*/  LOP3.LUT R17, R72, 0xf80, RZ, 0xc0, !PT ;  /* 0x00000f8048117812 */ /* 0x000fe400078ec0ff */
[----:B------:R-:W-:-:S04]  /*0e30*/  LOP3.LUT R16, R69, 0x1c, RZ, 0xc0, !PT ;  /* 0x0000001c45107812 */ /* 0x000fc800078ec0ff */
[----:B------:R-:W-:-:S05]  /*0e40*/  IADD3 R17, PT, PT, R17, R62, R16 ;  /* 0x0000003e11117210 */ /* 0x000fca0007ffe010 */
[----:B0-----:R-:W-:-:S06]  /*0e50*/  IMAD.WIDE R16, R17, 0x4, R20 ;  /* 0x0000000411107825 */ /* 0x001fcc00078e0214 */
[----:B------:R-:W2:Y:S01]  /*0e60*/  LDG.E.128 R16, desc[UR10][R16.64] ;  /* 0x0000000a10107981 */ /* 0x000ea2000c1e1d00 */
[----:B------:R-:W-:Y:S01]  /*0e70*/  LOP3.LUT R23, R68, 0xf80, RZ, 0xc0, !PT ;  /* 0x00000f8044177812 */ /* 0x000fe200078ec0ff */
[----:B------:R-:W-:Y:S01]  /*0e80*/  IMAD.IADD R22, R67, 0x1, R72 ;  /* 0x0000000143167824 */ /* 0x000fe200078e0248 */
[----:B------:R-:W-:Y:S02]  /*0e90*/  LOP3.LUT R24, R76, 0x1c, RZ, 0xc0, !PT ;  /* 0x0000001c4c187812 */ /* 0x000fe400078ec0ff */
[----:B------:R-:W-:Y:S02]  /*0ea0*/  LOP3.LUT R25, R74, 0xf80, RZ, 0xc0, !PT ;  /* 0x00000f804a197812 */ /* 0x000fe400078ec0ff */
[----:B------:R-:W-:Y:S02]  /*0eb0*/  IADD3 R23, PT, PT, R23, R62, R24 ;  /* 0x0000003e17177210 */ /* 0x000fe40007ffe018 */
[----:B------:R-:W-:Y:S02]  /*0ec0*/  LOP3.LUT R24, R70, 0x1c, RZ, 0xc0, !PT ;  /* 0x0000001c46187812 */ /* 0x000fe400078ec0ff */
[----:B------:R-:W-:Y:S01]  /*0ed0*/  LOP3.LUT R71, R66, 0xf80, RZ, 0xc0, !PT ;  /* 0x00000f8042477812 */ /* 0x000fe200078ec0ff */
[----:B------:R-:W-:Y:S01]  /*0ee0*/  IMAD.WIDE R26, R23, 0x4, R20 ;  /* 0x00000004171a7825 */ /* 0x000fe200078e0214 */
[----:B------:R-:W-:-:S02]  /*0ef0*/  LOP3.LUT R73, R64, 0x1c, RZ, 0xc0, !PT ;  /* 0x0000001c40497812 */ /* 0x000fc400078ec0ff */
[-C--:B------:R-:W-:Y:S02]  /*0f00*/  IADD3 R23, PT, PT, R25, R62.reuse, R24 ;  /* 0x0000003e19177210 */ /* 0x080fe40007ffe018 */
[----:B------:R-:W-:-:S05]  /*0f10*/  IADD3 R25, PT, PT, R71, R62, R73 ;  /* 0x0000003e47197210 */ /* 0x000fca0007ffe049 */
[--C-:B------:R-:W-:Y:S01]  /*0f20*/  IMAD.WIDE R24, R25, 0x4, R20.reuse ;  /* 0x0000000419187825 */ /* 0x100fe200078e0214 */
[----:B--2---:R0:W-:Y:S03]  /*0f30*/  STS.128 [R22], R16 ;  /* 0x0000001016007388 */ /* 0x0041e60000000c00 */
[----:B0-----:R-:W-:Y:S01]  /*0f40*/  IMAD.WIDE R22, R23, 0x4, R20 ;  /* 0x0000000417167825 */ /* 0x001fe200078e0214 */
[----:B------:R-:W2:Y:S05]  /*0f50*/  LDG.E.128 R16, desc[UR10][R26.64] ;  /* 0x0000000a1a107981 */ /* 0x000eaa000c1e1d00 */
[----:B------:R-:W3:Y:S04]  /*0f60*/  LDG.E.128 R20, desc[UR10][R22.64] ;  /* 0x0000000a16147981 */ /* 0x000ee8000c1e1d00 */
[----:B------:R-:W4:Y:S01]  /*0f70*/  LDG.E.128 R24, desc[UR10][R24.64] ;  /* 0x0000000a18187981 */ /* 0x000f22000c1e1d00 */
[C---:B------:R-:W-:Y:S01]  /*0f80*/  IMAD.IADD R71, R67.reuse, 0x1, R68 ;  /* 0x0000000143477824 */ /* 0x040fe200078e0244 */
[C---:B------:R-:W-:Y:S01]  /*0f90*/  IADD3 R73, PT, PT, R67.reuse, R74, RZ ;  /* 0x0000004a43497210 */ /* 0x040fe20007ffe0ff */
[----:B------:R-:W-:Y:S01]  /*0fa0*/  IMAD.IADD R75, R67, 0x1, R66 ;  /* 0x00000001434b7824 */ /* 0x000fe200078e0242 */
[--C-:B------:R-:W-:Y:S01]  /*0fb0*/  IADD3 R69, PT, PT, R59, R69, R59.reuse ;  /* 0x000000453b457210 */ /* 0x100fe20007ffe03b */
[C---:B------:R-:W-:Y:S01]  /*0fc0*/  IMAD R64, R65.reuse, 0x10, R64 ;  /* 0x0000001041407824 */ /* 0x040fe200078e0240 */
[C---:B------:R-:W-:Y:S01]  /*0fd0*/  LEA R68, R65.reuse, R68, 0x6 ;  /* 0x0000004441447211 */ /* 0x040fe200078e30ff */
[----:B------:R-:W-:Y:S01]  /*0fe0*/  IMAD R70, R65, 0x10, R70 ;  /* 0x0000001041467824 */ /* 0x000fe200078e0246 */
[----:B------:R-:W-:Y:S01]  /*0ff0*/  IADD3 R69, PT, PT, R59, R69, R59 ;  /* 0x000000453b457210 */ /* 0x000fe20007ffe03b */
[----:B------:R-:W-:-:S02]  /*1000*/  IMAD R74, R65, 0x40, R74 ;  /* 0x00000040414a7824 */ /* 0x000fc400078e024a */
[----:B------:R-:W-:Y:S01]  /*1010*/  IMAD R76, R65, 0x10, R76 ;  /* 0x00000010414c7824 */ /* 0x000fe200078e024c */
[----:B------:R-:W-:Y:S01]  /*1020*/  ISETP.GE.U32.AND P1, PT, R69, 0x400, PT ;  /* 0x000004004500780c */ /* 0x000fe20003f26070 */
[C---:B------:R-:W-:Y:S02]  /*1030*/  IMAD R72, R65.reuse, 0x40, R72 ;  /* 0x0000004041487824 */ /* 0x040fe400078e0248 */
[----:B------:R-:W-:Y:S01]  /*1040*/  IMAD R66, R65, 0x40, R66 ;  /* 0x0000004041427824 */ /* 0x000fe200078e0242 */
[----:B--2---:R2:W-:Y:S04]  /*1050*/  STS.128 [R71], R16 ;  /* 0x0000001047007388 */ /* 0x0045e80000000c00 */
[----:B---3--:R2:W-:Y:S04]  /*1060*/  STS.128 [R73], R20 ;  /* 0x0000001449007388 */ /* 0x0085e80000000c00 */
[----:B----4-:R2:W-:Y:S01]  /*1070*/  STS.128 [R75], R24 ;  /* 0x000000184b007388 */ /* 0x0105e20000000c00 */
[----:B------:R-:W-:Y:S05]  /*1080*/  @!P1 BRA `(.L_x_25570) ;  /* 0xfffffffc00609947 */ /* 0x000fea000383ffff */
.L_x_25569:
[----:B------:R-:W-:Y:S05]  /*1090*/  BSYNC.RECONVERGENT B0 ;  /* 0x0000000000007941 */ /* 0x000fea0003800200 */
.L_x_25568:
[----:B------:R-:W-:Y:S02]  /*10a0*/  IMAD.IADD R60, R5, 0x1, R60 ;  /* 0x00000001053c7824 */ /* 0x000fe400078e023c */
[----:B012---:R-:W-:-:S07]  /*10b0*/  IMAD.MOV.U32 R18, RZ, RZ, RZ ;  /* 0x000000ffff127224 */ /* 0x007fce00078e00ff */
.L_x_25573:
[----:B------:R-:W-:Y:S01]  /*10c0*/  IMAD.IADD R23, R55, 0x1, R18 ;  /* 0x0000000137177824 */ /* 0x000fe200078e0212 */
[----:B-1----:R-:W-:-:S07]  /*10d0*/  MOV R19, R58 ;  /* 0x0000003a00137202 */ /* 0x002fce0000000f00 */
.L_x_25571:
        /* <DEDUP_REMOVED lines=12> */
[----:B------:R-:W-:Y:S01]  /*11a0*/  MOV R67, 0x400 ;  /* 0x0000040000437802 */ /* 0x000fe20000000f00 */
[----:B------:R-:W-:-:S04]  /*11b0*/  IMAD.MOV.U32 R69, RZ, RZ, R57 ;  /* 0x000000ffff457224 */ /* 0x000fc800078e0039 */
[----:B------:R-:W1:Y:S01]  /*11c0*/  S2R R68, SR_CgaCtaId ;  /* 0x0000000000447919 */ /* 0x000e620000008800 */
[----:B0-----:R0:W2:Y:S04]  /*11d0*/  LDS R16, [R51] ;  /* 0x0000000033107984 */ /* 0x0010a80000000800 */
[----:B------:R0:W3:Y:S04]  /*11e0*/  LDS R17, [R38] ;  /* 0x0000000026117984 */ /* 0x0000e80000000800 */
[----:B------:R0:W4:Y:S04]  /*11f0*/  LDS R19, [R39] ;  /* 0x0000000027137984 */ /* 0x0001280000000800 */
[----:B------:R0:W0:Y:S04]  /*1200*/  LDS R20, [R40] ;  /* 0x0000000028147984 */ /* 0x0000280000000800 */
[----:B------:R0:W0:Y:S01]  /*1210*/  LDS R21, [R41] ;  /* 0x0000000029157984 */ /* 0x0000220000000800 */
[----:B-1----:R-:W-:-:S03]  /*1220*/  LEA R68, R68, R67, 0x18 ;  /* 0x0000004344447211 */ /* 0x002fc600078ec0ff */
        /* <DEDUP_REMOVED lines=11> */
.L_x_25572:
[----:B------:R-:W-:Y:S01]  /*12e0*/  IMAD R70, R69, 0x84, R68 ;  /* 0x0000008445467824 */ /* 0x000fe200078e0244 */
[----:B------:R-:W-:Y:S01]  /*12f0*/  ISETP.NE.AND P1, PT, R4, RZ, PT ;  /* 0x000000ff0400720c */ /* 0x000fe20003f25270 */
[----:B------:R-:W-:Y:S05]  /*1300*/  WARPSYNC.ALL ;  /* 0x0000000000007948 */ /* 0x000fea0003800000 */
[--C-:B------:R-:W-:Y:S01]  /*1310*/  IMAD R71, R10, 0x4, R70.reuse ;  /* 0x000000040a477824 */ /* 0x100fe200078e0246 */
[----:B------:R-:W-:Y:S01]  /*1320*/  LEA R73, R12, R70, 0x2 ;  /* 0x000000460c497211 */ /* 0x000fe200078e10ff */
[--C-:B------:R-:W-:Y:S02]  /*1330*/  IMAD R74, R13, 0x4, R70.reuse ;  /* 0x000000040d4a7824 */ /* 0x100fe400078e0246 */
[----:B------:R-:W-:-:S02]  /*1340*/  IMAD R76, R14, 0x4, R70 ;  /* 0x000000040e4c7824 */ /* 0x000fc400078e0246 */
[----:B------:R-:W2:Y:S01]  /*1350*/  LDS R71, [R71] ;  /* 0x0000000047477984 */ /* 0x000ea20000000800 */
[----:B------:R-:W-:-:S03]  /*1360*/  IMAD R77, R15, 0x4, R70 ;  /* 0x000000040f4d7824 */ /* 0x000fc600078e0246 */
[----:B------:R-:W3:Y:S04]  /*1370*/  LDS R73, [R73] ;  /* 0x0000000049497984 */ /* 0x000ee80000000800 */
[----:B------:R-:W4:Y:S04]  /*1380*/  LDS R74, [R74] ;  /* 0x000000004a4a7984 */ /* 0x000f280000000800 */
[----:B------:R-:W0:Y:S04]  /*1390*/  LDS R76, [R76] ;  /* 0x000000004c4c7984 */ /* 0x000e280000000800 */
[----:B------:R-:W5:Y:S01]  /*13a0*/  LDS R77, [R77] ;  /* 0x000000004d4d7984 */ /* 0x000f620000000800 */
[----:B--2---:R-:W-:-:S04]  /*13b0*/  IMAD R72, R16, R71, RZ ;  /* 0x0000004710487224 */ /* 0x004fc800078e02ff */
[----:B---3--:R-:W-:Y:S02]  /*13c0*/  IMAD R72, R17, R73, R72 ;  /* 0x0000004911487224 */ /* 0x008fe400078e0248 */
[----:B------:R-:W-:Y:S02]  /*13d0*/  IMAD R73, R28, 0x4, R70 ;  /* 0x000000041c497824 */ /* 0x000fe400078e0246 */
[----:B----4-:R-:W-:Y:S02]  /*13e0*/  IMAD R75, R19, R74, R72 ;  /* 0x0000004a134b7224 */ /* 0x010fe400078e0248 */
[--C-:B------:R-:W-:Y:S02]  /*13f0*/  IMAD R74, R29, 0x4, R70.reuse ;  /* 0x000000041d4a7824 */ /* 0x100fe400078e0246 */
[----:B------:R-:W2:Y:S01]  /*1400*/  LDS R73, [R73] ;  /* 0x0000000049497984 */ /* 0x000ea20000000800 */
[----:B0-----:R-:W-:Y:S01]  /*1410*/  IMAD R72, R20, R76, R75 ;  /* 0x0000004c14487224 */ /* 0x001fe200078e024b */
[----:B------:R-:W-:Y:S01]  /*1420*/  LEA R75, R30, R70, 0x2 ;  /* 0x000000461e4b7211 */ /* 0x000fe200078e10ff */
[----:B------:R-:W-:Y:S01]  /*1430*/  IMAD R76, R11, 0x4, R70 ;  /* 0x000000040b4c7824 */ /* 0x000fe200078e0246 */
[----:B------:R-:W0:Y:S01]  /*1440*/  LDS R74, [R74] ;  /* 0x000000004a4a7984 */ /* 0x000e220000000800 */
[----:B-----5:R-:W-:-:S03]  /*1450*/  IMAD R71, R21, R77, R72 ;  /* 0x0000004d15477224 */ /* 0x020fc600078e0248 */
[----:B------:R-:W3:Y:S04]  /*1460*/  LDS R75, [R75] ;  /* 0x000000004b4b7984 */ /* 0x000ee80000000800 */
[----:B------:R-:W4:Y:S01]  /*1470*/  LDS R76, [R76] ;  /* 0x000000004c4c7984 */ /* 0x000f220000000800 */
[----:B--2---:R-:W-:Y:S02]  /*1480*/  IMAD R72, R22, R73, R71 ;  /* 0x0000004916487224 */ /* 0x004fe400078e0247 */
[----:B------:R-:W-:Y:S02]  /*1490*/  IMAD R73, R31, 0x4, R70 ;  /* 0x000000041f497824 */ /* 0x000fe400078e0246 */
[----:B0-----:R-:W-:Y:S02]  /*14a0*/  IMAD R71, R23, R74, R72 ;  /* 0x0000004a17477224 */ /* 0x001fe400078e0248 */
[----:B------:R-:W-:-:S02]  /*14b0*/  IMAD R74, R32, 0x4, R70 ;  /* 0x00000004204a7824 */ /* 0x000fc400078e0246 */
[----:B------:R-:W0:Y:S01]  /*14c0*/  LDS R73, [R73] ;  /* 0x0000000049497984 */ /* 0x000e220000000800 */
[----:B---3--:R-:W-:-:S03]  /*14d0*/  IMAD R72, R24, R75, R71 ;  /* 0x0000004b18487224 */ /* 0x008fc600078e0247 */
[----:B------:R-:W2:Y:S01]  /*14e0*/  LDS R74, [R74] ;  /* 0x000000004a4a7984 */ /* 0x000ea20000000800 */
[----:B----4-:R-:W-:Y:S02]  /*14f0*/  IMAD R71, R25, R76, R72 ;  /* 0x0000004c19477224 */ /* 0x010fe400078e0248 */
[----:B------:R-:W-:-:S06]  /*1500*/  IMAD R76, R34, 0x4, R70 ;  /* 0x00000004224c7824 */ /* 0x000fcc00078e0246 */
[----:B------:R-:W-:Y:S01]  /*1510*/  LDS R76, [R76] ;  /* 0x000000004c4c7984 */ /* 0x000fe20000000800 */
[----:B0-----:R-:W-:Y:S02]  /*1520*/  IMAD R72, R26, R73, R71 ;  /* 0x000000491a487224 */ /* 0x001fe400078e0247 */
[----:B------:R-:W-:Y:S02]  /*1530*/  IMAD R71, R33, 0x4, R70 ;  /* 0x0000000421477824 */ /* 0x000fe400078e0246 */
[----:B--2---:R-:W-:Y:S02]  /*1540*/  IMAD R72, R27, R74, R72 ;  /* 0x0000004a1b487224 */ /* 0x004fe400078e0248 */
[----:B------:R-:W-:Y:S02]  /*1550*/  IMAD R73, R36, 0x4, R70 ;  /* 0x0000000424497824 */ /* 0x000fe400078e0246 */
[----:B------:R-:W0:Y:S04]  /*1560*/  LDS R71, [R71] ;  /* 0x0000000047477984 */ /* 0x000e280000000800 */
[----:B------:R-:W-:Y:S01]  /*1570*/  LDS R73, [R73] ;  /* 0x0000000049497984 */ /* 0x000fe20000000800 */
[----:B0-----:R-:W-:Y:S01]  /*1580*/  IMAD R75, R59, R71, R72 ;  /* 0x000000473b4b7224 */ /* 0x001fe200078e0248 */
[----:B------:R-:W-:Y:S01]  /*1590*/  LEA R72, R35, R70, 0x2 ;  /* 0x0000004623487211 */ /* 0x000fe200078e10ff */
[----:B------:R-:W-:-:S02]  /*15a0*/  IMAD R71, R37, 0x4, R70 ;  /* 0x0000000425477824 */ /* 0x000fc400078e0246 */
[----:B------:R-:W-:-:S03]  /*15b0*/  IMAD R75, R62, R76, R75 ;  /* 0x0000004c3e4b7224 */ /* 0x000fc600078e024b */
[----:B------:R-:W0:Y:S04]  /*15c0*/  LDS R72, [R72] ;  /* 0x0000000048487984 */ /* 0x000e280000000800 */
[----:B------:R-:W2:Y:S01]  /*15d0*/  LDS R71, [R71] ;  /* 0x0000000047477984 */ /* 0x000ea20000000800 */
[----:B0-----:R-:W-:Y:S02]  /*15e0*/  IMAD R74, R64, R72, R75 ;  /* 0x00000048404a7224 */ /* 0x001fe400078e024b */
[----:B------:R-:W0:Y:S01]  /*15f0*/  @!P1 S2R R75, SR_CgaCtaId ;  /* 0x00000000004b9919 */ /* 0x000e220000008800 */
[----:B------:R-:W-:Y:S02]  /*1600*/  IMAD.IADD R72, R69, 0x1, R18 ;  /* 0x0000000145487824 */ /* 0x000fe400078e0212 */
[----:B------:R-:W-:-:S02]  /*1610*/  IMAD R70, R65, R73, R74 ;  /* 0x0000004941467224 */ /* 0x000fc400078e024a */
[----:B------:R-:W-:Y:S02]  /*1620*/  @!P1 VIADD R74, R67, 0x1880 ;  /* 0x00001880434a9836 */ /* 0x000fe40000000000 */
[----:B------:R-:W-:-:S03]  /*1630*/  IMAD R72, R72, 0x20, R63 ;  /* 0x0000002048487824 */ /* 0x000fc600078e023f */
[----:B0-----:R-:W-:Y:S01]  /*1640*/  @!P1 LEA R75, R75, R74, 0x18 ;  /* 0x0000004a4b4b9211 */ /* 0x001fe200078ec0ff */
[----:B--2---:R-:W-:-:S03]  /*1650*/  IMAD R74, R66, R71, R70 ;  /* 0x00000047424a7224 */ /* 0x004fc600078e0246 */
[----:B------:R-:W-:Y:S02]  /*1660*/  @!P1 LEA R72, R72, R75, 0x2 ;  /* 0x0000004b48489211 */ /* 0x000fe400078e10ff */
[----:B------:R-:W-:Y:S04]  /*1670*/  SHFL.DOWN PT, R70, R74, 0x1, 0x1e1f ;  /* 0x083e1f004a467f89 */ /* 0x000fe800000e0000 */
[----:B------:R-:W0:Y:S02]  /*1680*/  @!P1 LDS R73, [R72] ;  /* 0x0000000048499984 */ /* 0x000e240000000800 */
[----:B0-----:R-:W-:-:S05]  /*1690*/  @!P1 IADD3 R73, PT, PT, R73, R70, R74 ;  /* 0x0000004649499210 */ /* 0x001fca0007ffe04a */
[----:B------:R2:W-:Y:S01]  /*16a0*/  @!P1 STS [R72], R73 ;  /* 0x0000004948009388 */ /* 0x0005e20000000800 */
[C---:B------:R-:W-:Y:S01]  /*16b0*/  ISETP.GE.U32.AND P1, PT, R69.reuse, 0xe, PT ;  /* 0x0000000e4500780c */ /* 0x040fe20003f26070 */
[----:B------:R-:W-:-:S12]  /*16c0*/  VIADD R69, R69, 0x2 ;  /* 0x0000000245457836 */ /* 0x000fd80000000000 */
[----:B--2---:R-:W-:Y:S05]  /*16d0*/  @!P1 BRA `(.L_x_25572) ;  /* 0xfffffffc00009947 */ /* 0x004fea000383ffff */
        /* <DEDUP_REMOVED lines=8> */
[----:B------:R-:W0:Y:S01]  /*1760*/  LDC R6, c[0x0][0x388] ;  /* 0x0000e200ff067b82 */ /* 0x000e220000000800 */
[----:B------:R-:W-:Y:S01]  /*1770*/  IMAD.SHL.U32 R2, R2, 0x20, RZ ;  /* 0x0000002002027824 */ /* 0x000fe200078e00ff */
[----:B------:R-:W-:Y:S06]  /*1780*/  BSSY.RECONVERGENT B0, `(.L_x_25575) ;  /* 0x000001e000007945 */ /* 0x000fec0003800200 */
[----:B------:R-:W2:Y:S01]  /*1790*/  LDC R9, c[0x0][0x384] ;  /* 0x0000e100ff097b82 */ /* 0x000ea20000000800 */
[----:B0-----:R-:W-:-:S02]  /*17a0*/  LEA.HI R4, R6, R6, RZ, 0x1 ;  /* 0x0000000606047211 */ /* 0x001fc400078f08ff */
[----:B------:R-:W-:Y:S02]  /*17b0*/  SHF.R.S32.HI R5, RZ, 0x1f, R6 ;  /* 0x0000001fff057819 */ /* 0x000fe40000011406 */
[----:B------:R-:W-:Y:S02]  /*17c0*/  SHF.R.S32.HI R4, RZ, 0x1, R4 ;  /* 0x00000001ff047819 */ /* 0x000fe40000011404 */
[----:B------:R-:W-:-:S03]  /*17d0*/  LEA.HI R5, R5, R6, RZ, 0x7 ;  /* 0x0000000605057211 */ /* 0x000fc600078f38ff */
[----:B------:R-:W-:Y:S01]  /*17e0*/  IMAD R2, R3, R4, R2 ;  /* 0x0000000403027224 */ /* 0x000fe200078e0202 */
[----:B------:R-:W-:-:S03]  /*17f0*/  SHF.R.S32.HI R20, RZ, 0x7, R5 ;  /* 0x00000007ff147819 */ /* 0x000fc60000011405 */
[----:B--2---:R-:W-:Y:S01]  /*1800*/  IMAD R12, R9, UR7, R2 ;  /* 0x00000007090c7c24 */ /* 0x004fe2000f8e0202 */
[----:B------:R-:W-:Y:S06]  /*1810*/  BAR.SYNC.DEFER_BLOCKING 0x0 ;  /* 0x0000000000007b1d */ /* 0x000fec0000010000 */
[----:B------:R-:W-:Y:S05]  /*1820*/  @!P0 BRA `(.L_x_25576) ;  /* 0x00000000004c8947 */ /* 0x000fea0003800000 */
[----:B------:R-:W0:Y:S01]  /*1830*/  S2R R3, SR_CgaCtaId ;  /* 0x0000000000037919 */ /* 0x000e220000008800 */
[----:B------:R-:W2:Y:S01]  /*1840*/  LDC.64 R4, c[0x0][0x3a0] ;  /* 0x0000e800ff047b82 */ /* 0x000ea20000000a00 */
[----:B------:R-:W-:Y:S01]  /*1850*/  MOV R2, 0x400 ;  /* 0x0000040000027802 */ /* 0x000fe20000000f00 */
[----:B------:R-:W-:-:S04]  /*1860*/  HFMA2 R6, -RZ, RZ, 0, 0 ;  /* 0x00000000ff067431 */ /* 0x000fc800000001ff */
[----:B------:R-:W-:-:S05]  /*1870*/  VIADD R2, R2, 0x1880 ;  /* 0x0000188002027836 */ /* 0x000fca0000000000 */
[----:B0-----:R-:W-:-:S07]  /*1880*/  LEA R14, R3, R2, 0x18 ;  /* 0x00000002030e7211 */ /* 0x001fce00078ec0ff */
.L_x_25577:
[C---:B------:R-:W-:Y:S01]  /*1890*/  IMAD R8, R61.reuse, 0x4, R14 ;  /* 0x000000043d087824 */ /* 0x040fe200078e020e */
[----:B0-----:R-:W-:Y:S02]  /*18a0*/  LOP3.LUT R3, R61, 0x1f, RZ, 0xc0, !PT ;  /* 0x0000001f3d037812 */ /* 0x001fe400078ec0ff */
[----:B------:R-:W-:Y:S02]  /*18b0*/  SHF.R.U32.HI R2, RZ, 0x5, R61 ;  /* 0x00000005ff027819 */ /* 0x000fe4000001163d */
[----:B------:R-:W0:Y:S01]  /*18c0*/  LDS R9, [R8] ;  /* 0x0000000008097984 */ /* 0x000e220000000800 */
[----:B------:R-:W-:Y:S02]  /*18d0*/  VIADD R6, R6, 0x1 ;  /* 0x0000000106067836 */ /* 0x000fe40000000000 */
[----:B------:R-:W-:-:S03]  /*18e0*/  IMAD.IADD R3, R12, 0x1, R3 ;  /* 0x000000010c037824 */ /* 0x000fc600078e0203 */
[----:B------:R-:W-:Y:S01]  /*18f0*/  LOP3.LUT R10, R6, R7, RZ, 0x3c, !PT ;  /* 0x00000007060a7212 */ /* 0x000fe200078e3cff */
[----:B------:R-:W-:-:S03]  /*1900*/  IMAD R3, R2, R20, R3 ;  /* 0x0000001402037224 */ /* 0x000fc600078e0203 */
[----:B------:R-:W-:Y:S01]  /*1910*/  ISETP.NE.AND P0, PT, R10, 0x2, PT ;  /* 0x000000020a00780c */ /* 0x000fe20003f05270 */
[----:B--2---:R-:W-:-:S04]  /*1920*/  IMAD.WIDE R2, R3, 0x4, R4 ;  /* 0x0000000403027825 */ /* 0x004fc800078e0204 */
[----:B------:R-:W-:Y:S01]  /*1930*/  VIADD R61, R61, UR8 ;  /* 0x000000083d3d7c36 */ /* 0x000fe20008000000 */
[----:B0-----:R0:W-:Y:S07]  /*1940*/  REDG.E.ADD.STRONG.GPU desc[UR10][R2.64], R9 ;  /* 0x000000090200798e */ /* 0x0011ee000c12e10a */
[----:B------:R-:W-:Y:S05]  /*1950*/  @P0 BRA `(.L_x_25577) ;  /* 0xfffffffc00cc0947 */ /* 0x000fea000383ffff */
.L_x_25576:
[----:B------:R-:W-:Y:S05]  /*1960*/  BSYNC.RECONVERGENT B0 ;  /* 0x0000000000007941 */ /* 0x000fea0003800200 */
.L_x_25575:
[----:B------:R-:W2:Y:S01]  /*1970*/  S2UR UR5, SR_CgaCtaId ;  /* 0x00000000000579c3 */ /* 0x000ea20000008800 */
[----:B------:R-:W-:Y:S01]  /*1980*/  UMOV UR4, 0x400 ;  /* 0x0000040000047882 */ /* 0x000fe20000000000 */
[----:B------:R-:W-:Y:S01]  /*1990*/  IADD3 R15, PT, PT, R61, UR8, RZ ;  /* 0x000000083d0f7c10 */ /* 0x000fe2000fffe0ff */
[----:B------:R-:W-:-:S05]  /*19a0*/  UIADD3 UR4, UPT, UPT, UR4, 0x1880, URZ ;  /* 0x0000188004047890 */ /* 0x000fca000fffe0ff */
[----:B------:R-:W3:Y:S08]  /*19b0*/  LDC R24, c[0x0][0x360] ;  /* 0x0000d800ff187b82 */ /* 0x000ef00000000800 */
[----:B0-----:R-:W0:Y:S01]  /*19c0*/  LDC.64 R2, c[0x0][0x3a0] ;  /* 0x0000e800ff027b82 */ /* 0x001e220000000a00 */
[----:B--2---:R-:W-:-:S06]  /*19d0*/  ULEA UR4, UR5, UR4, 0x18 ;  /* 0x0000000405047291 */ /* 0x004fcc000f8ec0ff */
[----:B------:R-:W-:Y:S01]  /*19e0*/  LEA R16, R61, UR4, 0x2 ;  /* 0x000000043d107c11 */ /* 0x000fe2000f8e10ff */
[C-C-:B---3--:R-:W-:Y:S02]  /*19f0*/  IMAD R13, R24.reuse, 0x2, R61.reuse ;  /* 0x00000002180d7824 */ /* 0x148fe400078e023d */
[----:B------:R-:W-:-:S07]  /*1a00*/  IMAD R14, R24, 0x3, R61 ;  /* 0x00000003180e7824 */ /* 0x000fce00078e023d */
.L_x_25578:
[----:B------:R-:W-:Y:S01]  /*1a10*/  IMAD.SHL.U32 R22, R0, 0x4, RZ ;  /* 0x0000000400167824 */ /* 0x000fe200078e00ff */
[----:B--2---:R-:W2:Y:S01]  /*1a20*/  LDS R17, [R16] ;  /* 0x0000000010117984 */ /* 0x004ea20000000800 */
[----:B------:R-:W-:Y:S01]  /*1a30*/  IMAD R8, R24, 0x8, R16 ;  /* 0x0000000818087824 */ /* 0x000fe200078e0210 */
[----:B------:R-:W-:Y:S01]  /*1a40*/  LOP3.LUT R27, R61, 0x1f, RZ, 0xc0, !PT ;  /* 0x0000001f3d1b7812 */ /* 0x000fe200078ec0ff */
[----:B------:R-:W-:Y:S01]  /*1a50*/  IMAD.IADD R6, R16, 0x1, R22 ;  /* 0x0000000110067824 */ /* 0x000fe200078e0216 */
[----:B------:R-:W-:Y:S01]  /*1a60*/  SHF.R.U32.HI R25, RZ, 0x5, R61 ;  /* 0x00000005ff197819 */ /* 0x000fe2000001163d */
[----:B------:R-:W-:Y:S01]  /*1a70*/  IMAD R18, R24, 0xc, R16 ;  /* 0x0000000c18127824 */ /* 0x000fe200078e0210 */
[----:B------:R-:W-:Y:S01]  /*1a80*/  LDS R21, [R8] ;  /* 0x0000000008157984 */ /* 0x000fe20000000800 */
[----:B------:R-:W-:Y:S01]  /*1a90*/  LOP3.LUT R5, R15, 0x1f, RZ, 0xc0, !PT ;  /* 0x0000001f0f057812 */ /* 0x000fe200078ec0ff */
[C---:B------:R-:W-:Y:S01]  /*1aa0*/  IMAD.IADD R27, R12.reuse, 0x1, R27 ;  /* 0x000000010c1b7824 */ /* 0x040fe200078e021b */
[----:B------:R-:W-:Y:S01]  /*1ab0*/  LOP3.LUT R9, R13, 0x1f, RZ, 0xc0, !PT ;  /* 0x0000001f0d097812 */ /* 0x000fe200078ec0ff */
[----:B------:R3:W4:Y:S01]  /*1ac0*/  LDS R19, [R6] ;  /* 0x0000000006137984 */ /* 0x0007220000000800 */
[--C-:B------:R-:W-:Y:S01]  /*1ad0*/  IADD3 R61, PT, PT, R61, UR8, R24.reuse ;  /* 0x000000083d3d7c10 */ /* 0x100fe2000fffe018 */
[----:B------:R-:W-:Y:S01]  /*1ae0*/  IMAD.IADD R5, R12, 0x1, R5 ;  /* 0x000000010c057824 */ /* 0x000fe200078e0205 */
[----:B------:R-:W-:Y:S01]  /*1af0*/  LOP3.LUT R11, R14, 0x1f, RZ, 0xc0, !PT ;  /* 0x0000001f0e0b7812 */ /* 0x000fe200078ec0ff */
[----:B------:R-:W5:Y:S01]  /*1b00*/  LDS R23, [R18] ;  /* 0x0000000012177984 */ /* 0x000f620000000800 */
[----:B------:R-:W-:Y:S01]  /*1b10*/  SHF.R.U32.HI R4, RZ, 0x5, R15 ;  /* 0x00000005ff047819 */ /* 0x000fe2000001160f */
[-C--:B------:R-:W-:Y:S01]  /*1b20*/  IMAD R25, R25, R20.reuse, R27 ;  /* 0x0000001419197224 */ /* 0x080fe200078e021b */
[----:B------:R-:W-:Y:S01]  /*1b30*/  IADD3 R61, PT, PT, R61, UR8, R24 ;  /* 0x000000083d3d7c10 */ /* 0x000fe2000fffe018 */
[----:B------:R-:W-:Y:S01]  /*1b40*/  IMAD.IADD R11, R12, 0x1, R11 ;  /* 0x000000010c0b7824 */ /* 0x000fe200078e020b */
[----:B------:R-:W-:Y:S01]  /*1b50*/  SHF.R.U32.HI R7, RZ, 0x5, R13 ;  /* 0x00000005ff077819 */ /* 0x000fe2000001160d */
[----:B------:R-:W-:Y:S01]  /*1b60*/  IMAD R5, R4, R20, R5 ;  /* 0x0000001404057224 */ /* 0x000fe200078e0205 */
[----:B---3--:R-:W-:-:S02]  /*1b70*/  IADD3 R6, PT, PT, R12, R9, RZ ;  /* 0x000000090c067210 */ /* 0x008fc40007ffe0ff */
[----:B------:R-:W-:Y:S01]  /*1b80*/  SHF.R.U32.HI R10, RZ, 0x5, R14 ;  /* 0x00000005ff0a7819 */ /* 0x000fe2000001160e */
[----:B0-----:R-:W-:Y:S01]  /*1b90*/  IMAD.WIDE R4, R5, 0x4, R2 ;  /* 0x0000000405047825 */ /* 0x001fe200078e0202 */
[----:B------:R-:W-:-:S03]  /*1ba0*/  ISETP.GE.U32.AND P0, PT, R61, 0x800, PT ;  /* 0x000008003d00780c */ /* 0x000fc60003f06070 */
[-C--:B------:R-:W-:Y:S02]  /*1bb0*/  IMAD R7, R7, R20.reuse, R6 ;  /* 0x0000001407077224 */ /* 0x080fe400078e0206 */
[----:B------:R-:W-:Y:S02]  /*1bc0*/  IMAD R9, R10, R20, R11 ;  /* 0x000000140a097224 */ /* 0x000fe400078e020b */
[----:B------:R-:W-:-:S04]  /*1bd0*/  IMAD.WIDE R10, R25, 0x4, R2 ;  /* 0x00000004190a7825 */ /* 0x000fc800078e0202 */
[----:B------:R-:W-:-:S04]  /*1be0*/  IMAD.WIDE R6, R7, 0x4, R2 ;  /* 0x0000000407067825 */ /* 0x000fc800078e0202 */
[----:B------:R-:W-:Y:S01]  /*1bf0*/  IMAD.WIDE R8, R9, 0x4, R2 ;  /* 0x0000000409087825 */ /* 0x000fe200078e0202 */
[----:B--2---:R2:W-:Y:S03]  /*1c00*/  REDG.E.ADD.STRONG.GPU desc[UR10][R10.64], R17 ;  /* 0x000000110a00798e */ /* 0x0045e6000c12e10a */
[--C-:B------:R-:W-:Y:S01]  /*1c10*/  IMAD.IADD R13, R13, 0x1, R22.reuse ;  /* 0x000000010d0d7824 */ /* 0x100fe200078e0216 */
[----:B----4-:R2:W-:Y:S04]  /*1c20*/  REDG.E.ADD.STRONG.GPU desc[UR10][R4.64], R19 ;  /* 0x000000130400798e */ /* 0x0105e8000c12e10a */
[----:B------:R2:W-:Y:S01]  /*1c30*/  REDG.E.ADD.STRONG.GPU desc[UR10][R6.64], R21 ;  /* 0x000000150600798e */ /* 0x0005e2000c12e10a */
[----:B------:R-:W-:-:S03]  /*1c40*/  IMAD.IADD R14, R14, 0x1, R22 ;  /* 0x000000010e0e7824 */ /* 0x000fc600078e0216 */
[----:B-----5:R2:W-:Y:S01]  /*1c50*/  REDG.E.ADD.STRONG.GPU desc[UR10][R8.64], R23 ;  /* 0x000000170800798e */ /* 0x0205e2000c12e10a */
[----:B------:R-:W-:Y:S02]  /*1c60*/  IMAD.IADD R15, R15, 0x1, R22 ;  /* 0x000000010f0f7824 */ /* 0x000fe400078e0216 */
[----:B------:R-:W-:Y:S01]  /*1c70*/  IMAD R16, R24, 0x10, R16 ;  /* 0x0000001018107824 */ /* 0x000fe200078e0210 */
[----:B------:R-:W-:Y:S06]  /*1c80*/  @!P0 BRA `(.L_x_25578) ;  /* 0xfffffffc00608947 */ /* 0x000fec000383ffff */
[----:B------:R-:W-:Y:S05]  /*1c90*/  EXIT ;  /* 0x000000000000794d */ /* 0x000fea0003800000 */
        .weak           $__internal_487_$__cuda_sm20_div_u16
        .type           $__internal_487_$__cuda_sm20_div_u16,@function
        .size           $__internal_487_$__cuda_sm20_div_u16,(.L_x_38990 - $__internal_487_$__cuda_sm20_div_u16)
$__internal_487_$__cuda_sm20_div_u16:
[----:B------:R-:W0:Y:S01]  /*1ca0*/  I2F.U16 R8, R11 ;  /* 0x0000000b00087306 */ /* 0x000e220000101000 */
[----:B------:R-:W-:Y:S02]  /*1cb0*/  MOV R9, 0x4b800000 ;  /* 0x4b80000000097802 */ /* 0x000fe40000000f00 */
        /* <DEDUP_REMOVED lines=14> */
[----:B0-----:R-:W-:Y:S01]  /*1da0*/  LOP3.LUT R8, R9, 0xffff, RZ, 0xc0, !PT ;  /* 0x0000ffff09087812 */ /* 0x001fe200078ec0ff */
[----:B------:R-:W-:Y:S01]  /*1db0*/  @!P0 IMAD.MOV.U32 R8, RZ, RZ, -0x1 ;  /* 0xffffffffff088424 */ /* 0x000fe200078e00ff */
[----:B------:R-:W-:Y:S06]  /*1dc0*/  RET.REL.NODEC R10 `(_Z9cuda_gemmIiLi128ELi1ELi1ELi4096ELi128ELi128ELi64ELi0ELi1EEviiiPT_S1_S1_iii) ;  /* 0xffffffe00a8c7950 */ /* 0x000fec0003c3ffff */
.L_x_25579:
        /* <DEDUP_REMOVED lines=11> */
.L_x_38990:


//--------------------- .text._Z9cuda_gemmIiLi128ELi1ELi1ELi4096ELi128ELi128ELi64ELi0ELi0EEviiiPT_S1_S1_iii --------------------------
	.section	.text._Z9cuda_gemmIiLi128ELi1ELi1ELi4096ELi128ELi128ELi64ELi0ELi0EEviiiPT_S1_S1_iii,"ax",@progbits
	.align	128
        .global         _Z9cuda_gemmIiLi128ELi1ELi1ELi4096ELi128ELi128ELi64ELi0ELi0EEviiiPT_S1_S1_iii
        .type           _Z9cuda_gemmIiLi128ELi1ELi1ELi4096ELi128ELi128ELi64ELi0ELi0EEviiiPT_S1_S1_iii,@function
        .size           _Z9cuda_gemmIiLi128ELi1ELi1ELi4096ELi128ELi128ELi64ELi0ELi0EEviiiPT_S1_S1_iii,(.L_x_38992 - _Z9cuda_gemmIiLi128ELi1ELi1ELi4096ELi128ELi128ELi64ELi0ELi0EEviiiPT_S1_S1_iii)
        .other          _Z9cuda_gemmIiLi128ELi1ELi1ELi4096ELi128ELi128ELi64ELi0ELi0EEviiiPT_S1_S1_iii,@"STO_CUDA_ENTRY STV_DEFAULT"
_Z9cuda_gemmIiLi128ELi1ELi1ELi4096ELi128ELi128ELi64ELi0ELi0EEviiiPT_S1_S1_iii:
.text._Z9cuda_gemmIiLi128ELi1ELi1ELi4096ELi128ELi128ELi64ELi0ELi0EEviiiPT_S1_S1_iii:
        /* <DEDUP_REMOVED lines=16> */
[----:B------:R-:W-:Y:S01]  /*0100*/  HFMA2 R2, -RZ, RZ, 0, 0 ;  /* 0x00000000ff027431 */ /* 0x000fe200000001ff */
        /* <DEDUP_REMOVED lines=10> */
[----:B------:R-:W2:Y:S02]  /*01b0*/  LDC R6, c[0x0][0x374] ;  /* 0x0000dd00ff067b82 */ /* 0x000ea40000000800 */
[----:B------:R-:W-:-:S05]  /*01c0*/  VIMNMX R16, PT, PT, R0, 0x40, PT ;  /* 0x0000004000107848 */ /* 0x000fca0003fe0100 */
[----:B------:R-:W-:-:S04]  /*01d0*/  IMAD.SHL.U32 R16, R16, 0x2, RZ ;  /* 0x0000000210107824 */ /* 0x000fc800078e00ff */
[----:B------:R-:W0:Y:S01]  /*01e0*/  I2F.U32.RP R4, R16 ;  /* 0x0000001000047306 */ /* 0x000e220000209000 */
[----:B------:R-:W-:Y:S01]  /*01f0*/  IMAD.MOV R5, RZ, RZ, -R16 ;  /* 0x000000ffff057224 */ /* 0x000fe200078e0a10 */
[----:B------:R-:W-:Y:S02]  /*0200*/  ISETP.NE.U32.AND P2, PT, R16, RZ, PT ;  /* 0x000000ff1000720c */ /* 0x000fe40003f45070 */
[----:B--2---:R-:W-:-:S04]  /*0210*/  ISETP.LE.U32.AND P3, PT, R6, UR7, PT ;  /* 0x0000000706007c0c */ /* 0x004fc8000bf63070 */
[----:B0-----:R-:W0:Y:S02]  /*0220*/  MUFU.RCP R4, R4 ;  /* 0x0000000400047308 */ /* 0x001e240000001000 */
[----:B0-----:R-:W-:-:S06]  /*0230*/  VIADD R3, R4, 0xffffffe ;  /* 0x0ffffffe04037836 */ /* 0x001fcc0000000000 */
[----:B------:R-:W0:Y:S02]  /*0240*/  F2I.FTZ.U32.TRUNC.NTZ R3, R3 ;  /* 0x0000000300037305 */ /* 0x000e24000021f000 */
[----:B0-----:R-:W-:-:S04]  /*0250*/  IMAD R5, R5, R3, RZ ;  /* 0x0000000305057224 */ /* 0x001fc800078e02ff */
[----:B------:R-:W-:-:S06]  /*0260*/  IMAD.HI.U32 R2, R3, R5, R2 ;  /* 0x0000000503027227 */ /* 0x000fcc00078e0002 */
[----:B-1----:R-:W-:-:S04]  /*0270*/  IMAD.HI.U32 R2, R2, R67, RZ ;  /* 0x0000004302027227 */ /* 0x002fc800078e00ff */
[----:B------:R-:W-:-:S04]  /*0280*/  IMAD.MOV R5, RZ, RZ, -R2 ;  /* 0x000000ffff057224 */ /* 0x000fc800078e0a02 */
[----:B------:R-:W-:-:S05]  /*0290*/  IMAD R5, R16, R5, R67 ;  /* 0x0000000510057224 */ /* 0x000fca00078e0243 */
[----:B------:R-:W-:-:S13]  /*02a0*/  ISETP.GE.U32.AND P0, PT, R5, R16, PT ;  /* 0x000000100500720c */ /* 0x000fda0003f06070 */
[----:B------:R-:W-:-:S05]  /*02b0*/  @P0 IMAD.IADD R5, R5, 0x1, -R16 ;  /* 0x0000000105050824 */ /* 0x000fca00078e0a10 */
[----:B------:R-:W-:Y:S01]  /*02c0*/  ISETP.GE.U32.AND P1, PT, R5, R16, PT ;  /* 0x000000100500720c */ /* 0x000fe20003f26070 */
[----:B------:R-:W-:-:S12]  /*02d0*/  @P3 EXIT ;  /* 0x000000000000394d */ /* 0x000fd80003800000 */
[----:B------:R-:W0:Y:S01]  /*02e0*/  LDCU UR10, c[0x0][0x360] ;  /* 0x00006c00ff0a77ac */ /* 0x000e220008000800 */
[----:B------:R-:W1:Y:S01]  /*02f0*/  LDC R3, c[0x0][0x360] ;  /* 0x0000d800ff037b82 */ /* 0x000e620000000800 */
[----:B------:R-:W-:Y:S01]  /*0300*/  @P0 VIADD R2, R2, 0x1 ;  /* 0x0000000102020836 */ /* 0x000fe20000000000 */
[C---:B------:R-:W-:Y:S01]  /*0310*/  LOP3.LUT R24, R67.reuse, 0x1, RZ, 0xc0, !PT ;  /* 0x0000000143187812 */ /* 0x040fe200078ec0ff */
[----:B------:R-:W-:Y:S01]  /*0320*/  IMAD.SHL.U32 R5, R67, 0x10, RZ ;  /* 0x0000001043057824 */ /* 0x000fe200078e00ff */
[----:B------:R-:W-:Y:S02]  /*0330*/  MOV R14, 0x400 ;  /* 0x00000400000e7802 */ /* 0x000fe40000000f00 */
[----:B------:R-:W-:Y:S02]  /*0340*/  @P1 IADD3 R2, PT, PT, R2, 0x1, RZ ;  /* 0x0000000102021810 */ /* 0x000fe40007ffe0ff */
[----:B------:R-:W-:Y:S02]  /*0350*/  @!P2 LOP3.LUT R2, RZ, R16, RZ, 0x33, !PT ;  /* 0x00000010ff02a212 */ /* 0x000fe400078e33ff */
[----:B------:R-:W-:-:S03]  /*0360*/  LOP3.LUT R5, R5, 0x10, RZ, 0xc0, !PT ;  /* 0x0000001005057812 */ /* 0x000fc600078ec0ff */
[----:B------:R-:W-:Y:S02]  /*0370*/  IMAD.MOV R4, RZ, RZ, -R2 ;  /* 0x000000ffff047224 */ /* 0x000fe400078e0a02 */
[----:B0-----:R-:W-:Y:S02]  /*0380*/  VIADD R6, R67, UR10 ;  /* 0x0000000a43067c36 */ /* 0x001fe40008000000 */
[----:B------:R-:W-:-:S03]  /*0390*/  IMAD R4, R16, R4, R67 ;  /* 0x0000000410047224 */ /* 0x000fc600078e0243 */
[----:B------:R-:W-:Y:S02]  /*03a0*/  LOP3.LUT R6, R6, 0x7ff, RZ, 0x3c, !PT ;  /* 0x000007ff06067812 */ /* 0x000fe400078e3cff */
[----:B------:R-:W-:Y:S02]  /*03b0*/  SHF.R.U32.HI R4, RZ, 0x1, R4 ;  /* 0x00000001ff047819 */ /* 0x000fe40000011604 */
[----:B-1----:R-:W-:Y:S02]  /*03c0*/  LOP3.LUT R13, R3, 0xffff, RZ, 0xc0, !PT ;  /* 0x0000ffff030d7812 */ /* 0x002fe400078ec0ff */
[----:B------:R-:W-:Y:S02]  /*03d0*/  LOP3.LUT R12, R6, 0xffff, RZ, 0xc0, !PT ;  /* 0x0000ffff060c7812 */ /* 0x000fe400078ec0ff */
[----:B------:R-:W-:-:S07]  /*03e0*/  LOP3.LUT R40, R4, 0xf, RZ, 0xc0, !PT ;  /* 0x0000000f04287812 */ /* 0x000fce00078ec0ff */
[----:B------:R-:W-:Y:S05]  /*03f0*/  CALL.REL.NOINC `($__internal_489_$__cuda_sm20_div_u16) ;  /* 0x0000003c00047944 */ /* 0x000fea0003c00000 */
        /* <DEDUP_REMOVED lines=11> */
.L_x_25582:
[----:B------:R-:W-:Y:S01]  /*04b0*/  LEA R10, R7, R8, 0x2 ;  /* 0x00000008070a7211 */ /* 0x000fe200078e10ff */
[----:B------:R-:W-:Y:S02]  /*04c0*/  VIADD R9, R9, 0x1 ;  /* 0x0000000109097836 */ /* 0x000fe40000000000 */
[----:B------:R-:W-:Y:S02]  /*04d0*/  VIADD R7, R7, UR10 ;  /* 0x0000000a07077c36 */ /* 0x000fe40008000000 */
[----:B------:R0:W-:Y:S01]  /*04e0*/  STS [R10], RZ ;  /* 0x000000ff0a007388 */ /* 0x0001e20000000800 */
[----:B------:R-:W-:-:S04]  /*04f0*/  LOP3.LUT R11, R9, R6, RZ, 0x3c, !PT ;  /* 0x00000006090b7212 */ /* 0x000fc800078e3cff */
[----:B------:R-:W-:-:S13]  /*0500*/  ISETP.NE.AND P0, PT, R11, 0x2, PT ;  /* 0x000000020b00780c */ /* 0x000fda0003f05270 */
[----:B0-----:R-:W-:Y:S05]  /*0510*/  @P0 BRA `(.L_x_25582) ;  /* 0xfffffffc00e40947 */ /* 0x001fea000383ffff */
.L_x_25581:
[----:B------:R-:W-:Y:S05]  /*0520*/  BSYNC.RECONVERGENT B0 ;  /* 0x0000000000007941 */ /* 0x000fea0003800200 */
.L_x_25580:
[----:B------:R-:W0:Y:S01]  /*0530*/  S2UR UR6, SR_CgaCtaId ;  /* 0x00000000000679c3 */ /* 0x000e220000008800 */
[----:B------:R-:W-:Y:S01]  /*0540*/  UMOV UR4, 0x400 ;  /* 0x0000040000047882 */ /* 0x000fe20000000000 */
[----:B------:R-:W-:Y:S01]  /*0550*/  BSSY.RECONVERGENT B0, `(.L_x_25583) ;  /* 0x000000e000007945 */ /* 0x000fe20003800200 */
[----:B------:R-:W-:Y:S02]  /*0560*/  UIADD3 UR5, UPT, UPT, UR4, 0x1880, URZ ;  /* 0x0000188004057890 */ /* 0x000fe4000fffe0ff */
[----:B------:R-:W-:Y:S02]  /*0570*/  USHF.L.U32 UR4, UR10, 0x2, URZ ;  /* 0x000000020a047899 */ /* 0x000fe400080006ff */
[----:B0-----:R-:W-:-:S12]  /*0580*/  ULEA UR5, UR6, UR5, 0x18 ;  /* 0x0000000506057291 */ /* 0x001fd8000f8ec0ff */
.L_x_25584:
        /* <DEDUP_REMOVED lines=11> */
.L_x_25583:
        /* <DEDUP_REMOVED lines=9> */
[----:B0-----:R-:W-:Y:S05]  /*06d0*/  CALL.REL.NOINC `($__internal_489_$__cuda_sm20_div_u16) ;  /* 0x00000038004c7944 */ /* 0x001fea0003c00000 */
        /* <DEDUP_REMOVED lines=17> */
[----:B------:R-:W-:Y:S01]  /*07f0*/  VIADD R38, R40, 0xf ;  /* 0x0000000f28267836 */ /* 0x000fe20000000000 */
[C---:B------:R-:W-:Y:S01]  /*0800*/  IADD3 R44, PT, PT, R4.reuse, 0xd, RZ ;  /* 0x0000000d042c7810 */ /* 0x040fe20007ffe0ff */
[----:B------:R-:W-:Y:S01]  /*0810*/  VIADD R27, R4, 0xb ;  /* 0x0000000b041b7836 */ /* 0x000fe20000000000 */
[----:B------:R-:W-:Y:S01]  /*0820*/  LOP3.LUT R20, R20, 0xf, RZ, 0xc0, !PT ;  /* 0x0000000f14147812 */ /* 0x000fe200078ec0ff */
[C---:B------:R-:W-:Y:S01]  /*0830*/  VIADD R22, R4.reuse, 0x6 ;  /* 0x0000000604167836 */ /* 0x040fe20000000000 */
[----:B------:R-:W-:Y:S01]  /*0840*/  LOP3.LUT R54, R25, 0xf, RZ, 0xc0, !PT ;  /* 0x0000000f19367812 */ /* 0x000fe200078ec0ff */
        /* <DEDUP_REMOVED lines=18> */
[----:B------:R-:W-:Y:S01]  /*0970*/  IMAD.IADD R41, R5, 0x1, R28 ;  /* 0x0000000105297824 */ /* 0x000fe200078e021c */
[----:B------:R-:W-:Y:S01]  /*0980*/  SEL R11, R39, RZ, P0 ;  /* 0x000000ff270b7207 */ /* 0x000fe20000000000 */
[C---:B------:R-:W-:Y:S01]  /*0990*/  IMAD.IADD R49, R5.reuse, 0x1, R20 ;  /* 0x0000000105317824 */ /* 0x040fe200078e0214 */
[-C--:B------:R-:W-:Y:S01]  /*09a0*/  ISETP.GE.AND P0, PT, R12, R39.reuse, PT ;  /* 0x000000270c00720c */ /* 0x080fe20003f06270 */
[----:B------:R-:W-:Y:S01]  /*09b0*/  IMAD.IADD R53, R5, 0x1, R54 ;  /* 0x0000000105357824 */ /* 0x000fe200078e0236 */
        /* <DEDUP_REMOVED lines=8> */
[-C--:B------:R-:W-:Y:S01]  /*0a40*/  ISETP.GE.AND P1, PT, R33, R39.reuse, PT ;  /* 0x000000272100720c */ /* 0x080fe20003f26270 */
[----:B------:R-:W-:Y:S01]  /*0a50*/  IMAD.IADD R14, R17, 0x1, -R18 ;  /* 0x00000001110e7824 */ /* 0x000fe200078e0a12 */
[----:B------:R-:W-:Y:S02]  /*0a60*/  SEL R18, R39, RZ, P0 ;  /* 0x000000ff27127207 */ /* 0x000fe40000000000 */
[----:B------:R-:W-:-:S02]  /*0a70*/  ISETP.GE.AND P0, PT, R32, R39, PT ;  /* 0x000000272000720c */ /* 0x000fc40003f06270 */
        /* <DEDUP_REMOVED lines=26> */
[----:B------:R-:W-:Y:S01]  /*0c20*/  LOP3.LUT R18, R18, 0xf, RZ, 0xc0, !PT ;  /* 0x0000000f12127812 */ /* 0x000fe200078ec0ff */
[----:B------:R-:W-:Y:S01]  /*0c30*/  IMAD.IADD R39, R40, 0x1, -R39 ;  /* 0x0000000128277824 */ /* 0x000fe200078e0a27 */
[----:B------:R-:W-:Y:S01]  /*0c40*/  LOP3.LUT R30, R19, 0xf, RZ, 0xc0, !PT ;  /* 0x0000000f131e7812 */ /* 0x000fe200078ec0ff */
[C---:B------:R-:W-:Y:S01]  /*0c50*/  IMAD.IADD R55, R5.reuse, 0x1, R56 ;  /* 0x0000000105377824 */ /* 0x040fe200078e0238 */
[----:B------:R-:W-:Y:S01]  /*0c60*/  LOP3.LUT R22, R22, 0xf, RZ, 0xc0, !PT ;  /* 0x0000000f16167812 */ /* 0x000fe200078ec0ff */
[----:B------:R-:W-:Y:S01]  /*0c70*/  IMAD.IADD R45, R5, 0x1, R18 ;  /* 0x00000001052d7824 */ /* 0x000fe200078e0212 */
[----:B------:R-:W-:Y:S01]  /*0c80*/  LOP3.LUT R52, R23, 0xf, RZ, 0xc0, !PT ;  /* 0x0000000f17347812 */ /* 0x000fe200078ec0ff */
[C---:B------:R-:W-:Y:S01]  /*0c90*/  IMAD.IADD R47, R5.reuse, 0x1, R30 ;  /* 0x00000001052f7824 */ /* 0x040fe200078e021e */
[----:B------:R-:W-:Y:S01]  /*0ca0*/  LOP3.LUT R42, R42, 0xf, RZ, 0xc0, !PT ;  /* 0x0000000f2a2a7812 */ /* 0x000fe200078ec0ff */
[C---:B------:R-:W-:Y:S01]  /*0cb0*/  IMAD.IADD R51, R5.reuse, 0x1, R22 ;  /* 0x0000000105337824 */ /* 0x040fe200078e0216 */
[----:B------:R-:W-:Y:S01]  /*0cc0*/  LOP3.LUT R44, R44, 0xf, RZ, 0xc0, !PT ;  /* 0x0000000f2c2c7812 */ /* 0x000fe200078ec0ff */
[C---:B------:R-:W-:Y:S01]  /*0cd0*/  IMAD.IADD R52, R5.reuse, 0x1, R52 ;  /* 0x0000000105347824 */ /* 0x040fe200078e0234 */
[----:B------:R-:W-:Y:S01]  /*0ce0*/  LOP3.LUT R48, R48, 0xf, RZ, 0xc0, !PT ;  /* 0x0000000f30307812 */ /* 0x000fe200078ec0ff */
[----:B------:R-:W-:Y:S01]  /*0cf0*/  IMAD.IADD R56, R5, 0x1, R42 ;  /* 0x0000000105387824 */ /* 0x000fe200078e022a */
[----:B------:R-:W-:Y:S01]  /*0d00*/  LOP3.LUT R28, R17, 0xf, RZ, 0xc0, !PT ;  /* 0x0000000f111c7812 */ /* 0x000fe200078ec0ff */
[----:B------:R-:W-:Y:S01]  /*0d10*/  IMAD.IADD R57, R5, 0x1, R44 ;  /* 0x0000000105397824 */ /* 0x000fe200078e022c */
[----:B------:R-:W-:Y:S01]  /*0d20*/  LOP3.LUT R50, R21, 0xf, RZ, 0xc0, !PT ;  /* 0x0000000f15327812 */ /* 0x000fe200078ec0ff */
[----:B------:R-:W-:Y:S01]  /*0d30*/  IMAD.IADD R59, R5, 0x1, R48 ;  /* 0x00000001053b7824 */ /* 0x000fe200078e0230 */
[----:B------:R-:W-:-:S02]  /*0d40*/  LOP3.LUT R26, R26, 0xf, RZ, 0xc0, !PT ;  /* 0x0000000f1a1a7812 */ /* 0x000fc400078ec0ff */
[----:B------:R-:W-:Y:S02]  /*0d50*/  LOP3.LUT R46, R46, 0xf, RZ, 0xc0, !PT ;  /* 0x0000000f2e2e7812 */ /* 0x000fe400078ec0ff */
[----:B------:R-:W-:Y:S02]  /*0d60*/  PRMT R16, R16, 0x9910, RZ ;  /* 0x0000991010107816 */ /* 0x000fe400000000ff */
[----:B------:R-:W-:Y:S02]  /*0d70*/  IADD3 R40, PT, PT, R40, R5, RZ ;  /* 0x0000000528287210 */ /* 0x000fe40007ffe0ff */
[C---:B------:R-:W-:Y:S02]  /*0d80*/  IADD3 R43, PT, PT, R5.reuse, R28, RZ ;  /* 0x0000001c052b7210 */ /* 0x040fe40007ffe0ff */
[C---:B------:R-:W-:Y:S02]  /*0d90*/  IADD3 R50, PT, PT, R5.reuse, R50, RZ ;  /* 0x0000003205327210 */ /* 0x040fe40007ffe0ff */
[----:B------:R-:W-:-:S02]  /*0da0*/  IADD3 R54, PT, PT, R5, R26, RZ ;  /* 0x0000001a05367210 */ /* 0x000fc40007ffe0ff */
[----:B------:R-:W-:Y:S02]  /*0db0*/  IADD3 R58, PT, PT, R5, R46, RZ ;  /* 0x0000002e053a7210 */ /* 0x000fe40007ffe0ff */
[----:B------:R-:W-:-:S07]  /*0dc0*/  MOV R20, 0xde0 ;  /* 0x00000de000147802 */ /* 0x000fce0000000f00 */
[----:B------:R-:W-:Y:S05]  /*0dd0*/  CALL.REL.NOINC `($__internal_488_$__cuda_sm20_div_s16) ;  /* 0x00000030002c7944 */ /* 0x000fea0003c00000 */
[----:B------:R-:W0:Y:S01]  /*0de0*/  S2R R16, SR_CgaCtaId ;  /* 0x0000000000107919 */ /* 0x000e220000008800 */
[----:B------:R-:W1:Y:S01]  /*0df0*/  LDCU UR5, c[0x0][0x3a8] ;  /* 0x00007500ff0577ac */ /* 0x000e620008000800 */
[----:B------:R-:W-:Y:S01]  /*0e00*/  MOV R17, 0x400 ;  /* 0x0000040000117802 */ /* 0x000fe20000000f00 */
[----:B------:R-:W-:Y:S01]  /*0e10*/  IMAD.MOV.U32 R62, RZ, RZ, RZ ;  /* 0x000000ffff3e7224 */ /* 0x000fe200078e00ff */
[----:B------:R-:W-:Y:S01]  /*0e20*/  ISETP.NE.AND P2, PT, R24, RZ, PT ;  /* 0x000000ff1800720c */ /* 0x000fe20003f45270 */
[----:B------:R-:W2:Y:S01]  /*0e30*/  LDCU.64 UR8, c[0x0][0x358] ;  /* 0x00006b00ff0877ac */ /* 0x000ea20008000a00 */
[----:B------:R-:W-:Y:S02]  /*0e40*/  PLOP3.LUT P0, PT, PT, PT, PT, 0x80, 0x8 ;  /* 0x000000000008781c */ /* 0x000fe40003f0f070 */
[----:B------:R-:W-:Y:S01]  /*0e50*/  PRMT R63, R19, 0x9910, RZ ;  /* 0x00009910133f7816 */ /* 0x000fe200000000ff */
[----:B------:R-:W3:Y:S01]  /*0e60*/  LDCU UR11, c[0x0][0x3ac] ;  /* 0x00007580ff0b77ac */ /* 0x000ee20008000800 */
[----:B------:R-:W-:Y:S01]  /*0e70*/  LOP3.LUT R61, R67, 0x1f, RZ, 0xc0, !PT ;  /* 0x0000001f433d7812 */ /* 0x000fe200078ec0ff */
[----:B------:R-:W4:Y:S01]  /*0e80*/  LDCU UR12, c[0x0][0x3a8] ;  /* 0x00007500ff0c77ac */ /* 0x000f220008000800 */
[----:B-1----:R-:W-:-:S04]  /*0e90*/  UISETP.LT.AND UP0, UPT, UR5, 0x10, UPT ;  /* 0x000000100500788c */ /* 0x002fc8000bf01270 */
[----:B------:R-:W-:Y:S01]  /*0ea0*/  USEL UR5, UR5, 0x10, UP0 ;  /* 0x0000001005057887 */ /* 0x000fe20008000000 */
[----:B0-----:R-:W-:-:S05]  /*0eb0*/  LEA R17, R16, R17, 0x18 ;  /* 0x0000001110117211 */ /* 0x001fca00078ec0ff */
[----:B--234-:R-:W-:-:S07]  /*0ec0*/  IMAD R60, R60, 0x84, R17 ;  /* 0x000000843c3c7824 */ /* 0x01cfce00078e0211 */
.L_x_25629:
[----:B0-----:R-:W0:Y:S01]  /*0ed0*/  S2UR UR4, SR_CTAID.X ;  /* 0x00000000000479c3 */ /* 0x001e220000002500 */
[----:B-1----:R-:W1:Y:S01]  /*0ee0*/  S2R R65, SR_CTAID.Z ;  /* 0x0000000000417919 */ /* 0x002e620000002700 */
[----:B------:R-:W-:Y:S01]  /*0ef0*/  LOP3.LUT R26, R7, 0xffff, RZ, 0xc0, !PT ;  /* 0x0000ffff071a7812 */ /* 0x000fe200078ec0ff */
[----:B------:R-:W-:Y:S01]  /*0f00*/  BSSY.RECONVERGENT B0, `(.L_x_25585) ;  /* 0x0000034000007945 */ /* 0x000fe20003800200 */
[----:B------:R-:W-:Y:S01]  /*0f10*/  PLOP3.LUT P1, PT, P0, PT, PT, 0x80, 0x8 ;  /* 0x000000000008781c */ /* 0x000fe2000072f070 */
[----:B------:R-:W-:Y:S01]  /*0f20*/  IMAD.SHL.U32 R74, R67, 0x4, RZ ;  /* 0x00000004434a7824 */ /* 0x000fe200078e00ff */
[C---:B------:R-:W-:Y:S02]  /*0f30*/  LOP3.LUT R22, R26.reuse, 0x3, RZ, 0xc0, !PT ;  /* 0x000000031a167812 */ /* 0x040fe400078ec0ff */
[----:B------:R-:W2:Y:S01]  /*0f40*/  LDC R17, c[0x0][0x388] ;  /* 0x0000e200ff117b82 */ /* 0x000ea20000000800 */
[----:B------:R-:W-:Y:S02]  /*0f50*/  ISETP.GE.U32.AND P3, PT, R26, 0x2, PT ;  /* 0x000000021a00780c */ /* 0x000fe40003f66070 */
[----:B------:R-:W-:-:S02]  /*0f60*/  ISETP.NE.AND P0, PT, R22, 0x2, PT ;  /* 0x000000021600780c */ /* 0x000fc40003f05270 */
[----:B------:R-:W-:Y:S01]  /*0f70*/  SHF.L.U32 R25, R3, 0x2, RZ ;  /* 0x0000000203197819 */ /* 0x000fe200000006ff */
[----:B0-----:R-:W-:-:S04]  /*0f80*/  USHF.L.U32 UR4, UR4, 0xb, URZ ;  /* 0x0000000b04047899 */ /* 0x001fc800080006ff */
[----:B------:R-:W-:-:S06]  /*0f90*/  ULOP3.LUT UR4, UR4, 0xfffff000, URZ, 0xc0, !UPT ;  /* 0xfffff00004047892 */ /* 0x000fcc000f8ec0ff */
[----:B-1----:R-:W-:-:S05]  /*0fa0*/  LEA R16, R65, UR4, 0x6 ;  /* 0x0000000441107c11 */ /* 0x002fca000f8e30ff */
[----:B--2---:R-:W-:-:S04]  /*0fb0*/  IMAD R17, R17, UR7, R16 ;  /* 0x0000000711117c24 */ /* 0x004fc8000f8e0210 */
[----:B------:R-:W-:Y:S01]  /*0fc0*/  IMAD.IADD R64, R17, 0x1, R62 ;  /* 0x0000000111407824 */ /* 0x000fe200078e023e */
[----:B------:R-:W-:Y:S06]  /*0fd0*/  @!P0 BRA `(.L_x_25586) ;  /* 0x0000000000988947 */ /* 0x000fec0003800000 */
[----:B------:R-:W0:Y:S01]  /*0fe0*/  LDC R23, c[0x0][0x3ac] ;  /* 0x0000eb00ff177b82 */ /* 0x000e220000000800 */
[----:B------:R-:W-:Y:S02]  /*0ff0*/  LOP3.LUT R16, R74, 0x1c, RZ, 0xc0, !PT ;  /* 0x0000001c4a107812 */ /* 0x000fe400078ec0ff */
[----:B------:R-:W-:-:S05]  /*1000*/  SHF.R.U32.HI R17, RZ, 0x3, R67 ;  /* 0x00000003ff117819 */ /* 0x000fca0000011643 */
[----:B------:R-:W1:Y:S01]  /*1010*/  LDC.64 R20, c[0x0][0x390] ;  /* 0x0000e400ff147b82 */ /* 0x000e620000000a00 */
[----:B0-----:R-:W-:-:S04]  /*1020*/  IMAD R17, R17, R23, R16 ;  /* 0x0000001711117224 */ /* 0x001fc800078e0210 */
[----:B------:R-:W-:-:S04]  /*1030*/  IMAD.IADD R17, R64, 0x1, R17 ;  /* 0x0000000140117824 */ /* 0x000fc800078e0211 */
[----:B-1----:R-:W-:-:S06]  /*1040*/  IMAD.WIDE R16, R17, 0x4, R20 ;  /* 0x0000000411107825 */ /* 0x002fcc00078e0214 */
[----:B------:R-:W2:Y:S01]  /*1050*/  LDG.E.128 R16, desc[UR8][R16.64] ;  /* 0x0000000810107981 */ /* 0x000ea2000c1e1d00 */
[----:B------:R-:W0:Y:S01]  /*1060*/  S2UR UR6, SR_CgaCtaId ;  /* 0x00000000000679c3 */ /* 0x000e220000008800 */
[----:B------:R-:W-:Y:S01]  /*1070*/  UMOV UR4, 0x400 ;  /* 0x0000040000047882 */ /* 0x000fe20000000000 */
[----:B------:R-:W-:Y:S01]  /*1080*/  ISETP.NE.AND P0, PT, R22, 0x3, PT ;  /* 0x000000031600780c */ /* 0x000fe20003f05270 */
[----:B------:R-:W-:Y:S01]  /*1090*/  UIADD3 UR4, UPT, UPT, UR4, 0x880, URZ ;  /* 0x0000088004047890 */ /* 0x000fe2000fffe0ff */
[----:B------:R-:W-:-:S05]  /*10a0*/  IMAD.IADD R22, R74, 0x1, R25 ;  /* 0x000000014a167824 */ /* 0x000fca00078e0219 */
[----:B------:R-:W-:Y:S01]  /*10b0*/  MOV R74, R22 ;  /* 0x00000016004a7202 */ /* 0x000fe20000000f00 */
        /* <DEDUP_REMOVED lines=9> */
[----:B------:R-:W-:Y:S01]  /*1150*/  @P0 LOP3.LUT R18, R74, 0x1c, RZ, 0xc0, !PT ;  /* 0x0000001c4a120812 */ /* 0x000fe200078ec0ff */
[----:B------:R-:W-:Y:S01]  /*1160*/  IMAD.IADD R17, R64, 0x1, R17 ;  /* 0x0000000140117824 */ /* 0x000fe200078e0211 */
[----:B------:R-:W-:-:S03]  /*1170*/  @P0 SHF.R.U32.HI R19, RZ, 0x5, R74 ;  /* 0x00000005ff130819 */ /* 0x000fc6000001164a */
[----:B------:R-:W-:-:S04]  /*1180*/  IMAD.WIDE R16, R17, 0x4, R20 ;  /* 0x0000000411107825 */ /* 0x000fc800078e0214 */
[----:B------:R-:W-:-:S04]  /*1190*/  @P0 IMAD R19, R19, R23, R18 ;  /* 0x0000001713130224 */ /* 0x000fc800078e0212 */
[----:B------:R-:W-:-:S04]  /*11a0*/  @P0 IMAD.IADD R19, R64, 0x1, R19 ;  /* 0x0000000140130824 */ /* 0x000fc800078e0213 */
[----:B------:R-:W-:Y:S02]  /*11b0*/  @P0 IMAD.WIDE R20, R19, 0x4, R20 ;  /* 0x0000000413140825 */ /* 0x000fe400078e0214 */
[----:B------:R-:W2:Y:S04]  /*11c0*/  LDG.E.128 R16, desc[UR8][R16.64] ;  /* 0x0000000810107981 */ /* 0x000ea8000c1e1d00 */
[----:B------:R-:W3:Y:S01]  /*11d0*/  @P0 LDG.E.128 R20, desc[UR8][R20.64] ;  /* 0x0000000814140981 */ /* 0x000ee2000c1e1d00 */
[----:B------:R-:W0:Y:S01]  /*11e0*/  LDC R27, c[0x0][0x360] ;  /* 0x0000d800ff1b7b82 */ /* 0x000e220000000800 */
[----:B------:R-:W-:Y:S01]  /*11f0*/  @P0 IMAD.IADD R74, R74, 0x1, R25 ;  /* 0x000000014a4a0824 */ /* 0x000fe200078e0219 */
[----:B0-----:R-:W-:-:S05]  /*1200*/  LEA R24, R27, R24, 0x4 ;  /* 0x000000181b187211 */ /* 0x001fca00078e20ff */
[----:B------:R-:W-:Y:S01]  /*1210*/  @P0 IMAD R26, R27, 0x10, R24 ;  /* 0x000000101b1a0824 */ /* 0x000fe200078e0218 */
[----:B--2---:R1:W-:Y:S04]  /*1220*/  STS.128 [R24], R16 ;  /* 0x0000001018007388 */ /* 0x0043e80000000c00 */
[----:B---3--:R1:W-:Y:S02]  /*1230*/  @P0 STS.128 [R26], R20 ;  /* 0x000000141a000388 */ /* 0x0083e40000000c00 */
.L_x_25586:
[----:B------:R-:W-:Y:S05]  /*1240*/  BSYNC.RECONVERGENT B0 ;  /* 0x0000000000007941 */ /* 0x000fea0003800200 */
.L_x_25585:
        /* <DEDUP_REMOVED lines=9> */
[C---:B---3--:R-:W-:Y:S01]  /*12e0*/  IMAD R66, R69.reuse, 0xc, R74 ;  /* 0x0000000c45427824 */ /* 0x048fe200078e024a */
[----:B------:R-:W-:-:S07]  /*12f0*/  LEA R70, R69, R74, 0x3 ;  /* 0x0000004a45467211 */ /* 0x000fce00078e18ff */
.L_x_25589:
[----:B--2---:R-:W2:Y:S01]  /*1300*/  LDC.64 R28, c[0x0][0x390] ;  /* 0x0000e400ff1c7b82 */ /* 0x004ea20000000a00 */
[----:B01----:R-:W-:Y:S02]  /*1310*/  LOP3.LUT R19, R72, 0x1c, RZ, 0xc0, !PT ;  /* 0x0000001c48137812 */ /* 0x003fe400078ec0ff */
[----:B------:R-:W-:Y:S02]  /*1320*/  SHF.R.U32.HI R18, RZ, 0x5, R72 ;  /* 0x00000005ff127819 */ /* 0x000fe40000011648 */
[----:B------:R-:W-:Y:S01]  /*1330*/  LOP3.LUT R17, R74, 0x1c, RZ, 0xc0, !PT ;  /* 0x0000001c4a117812 */ /* 0x000fe200078ec0ff */
[----:B------:R-:W-:Y:S01]  /*1340*/  IMAD.IADD R19, R64, 0x1, R19 ;  /* 0x0000000140137824 */ /* 0x000fe200078e0213 */
[----:B------:R-:W-:Y:S02]  /*1350*/  LOP3.LUT R25, R66, 0x1c, RZ, 0xc0, !PT ;  /* 0x0000001c42197812 */ /* 0x000fe400078ec0ff */
[----:B------:R-:W-:Y:S01]  /*1360*/  SHF.R.U32.HI R16, RZ, 0x5, R74 ;  /* 0x00000005ff107819 */ /* 0x000fe2000001164a */
[----:B------:R-:W-:Y:S01]  /*1370*/  IMAD R21, R18, UR11, R19 ;  /* 0x0000000b12157c24 */ /* 0x000fe2000f8e0213 */
[----:B------:R-:W-:Y:S01]  /*1380*/  LOP3.LUT R19, R70, 0x1c, RZ, 0xc0, !PT ;  /* 0x0000001c46137812 */ /* 0x000fe200078ec0ff */
[----:B------:R-:W-:Y:S01]  /*1390*/  IMAD.IADD R17, R64, 0x1, R17 ;  /* 0x0000000140117824 */ /* 0x000fe200078e0211 */
[----:B------:R-:W-:-:S02]  /*13a0*/  SHF.R.U32.HI R22, RZ, 0x5, R70 ;  /* 0x00000005ff167819 */ /* 0x000fc40000011646 */
[----:B------:R-:W-:Y:S01]  /*13b0*/  SHF.R.U32.HI R24, RZ, 0x5, R66 ;  /* 0x00000005ff187819 */ /* 0x000fe20000011642 */
[C---:B------:R-:W-:Y:S01]  /*13c0*/  IMAD.IADD R23, R64.reuse, 0x1, R19 ;  /* 0x0000000140177824 */ /* 0x040fe200078e0213 */
[----:B------:R-:W-:Y:S01]  /*13d0*/  IADD3 R27, PT, PT, R64, R25, RZ ;  /* 0x00000019401b7210 */ /* 0x000fe20007ffe0ff */
        /* <DEDUP_REMOVED lines=13> */
[----:B------:R-:W-:-:S02]  /*14b0*/  IMAD R71, R69, 0x10, R68 ;  /* 0x0000001045477824 */ /* 0x000fc400078e0244 */
[C-C-:B------:R-:W-:Y:S01]  /*14c0*/  IMAD R73, R69.reuse, 0x20, R68.reuse ;  /* 0x0000002045497824 */ /* 0x140fe200078e0244 */
[C---:B------:R-:W-:Y:S01]  /*14d0*/  LEA R74, R69.reuse, R74, 0x2 ;  /* 0x0000004a454a7211 */ /* 0x040fe200078e10ff */
[C---:B------:R-:W-:Y:S02]  /*14e0*/  IMAD R75, R69.reuse, 0x30, R68 ;  /* 0x00000030454b7824 */ /* 0x040fe400078e0244 */
[C---:B------:R-:W-:Y:S02]  /*14f0*/  IMAD R66, R69.reuse, 0x10, R66 ;  /* 0x0000001045427824 */ /* 0x040fe400078e0242 */
[C---:B------:R-:W-:Y:S02]  /*1500*/  IMAD R74, R69.reuse, 0x4, R74 ;  /* 0x00000004454a7824 */ /* 0x040fe400078e024a */
[C---:B------:R-:W-:Y:S02]  /*1510*/  IMAD R72, R69.reuse, 0x10, R72 ;  /* 0x0000001045487824 */ /* 0x040fe400078e0248 */
[----:B------:R-:W-:-:S05]  /*1520*/  IMAD R74, R69, 0x4, R74 ;  /* 0x00000004454a7824 */ /* 0x000fca00078e024a */
[----:B------:R-:W-:Y:S01]  /*1530*/  ISETP.GE.U32.AND P0, PT, R74, 0x400, PT ;  /* 0x000004004a00780c */ /* 0x000fe20003f06070 */
[----:B--2---:R0:W-:Y:S04]  /*1540*/  STS.128 [R68], R16 ;  /* 0x0000001044007388 */ /* 0x0041e80000000c00 */
[----:B---3--:R2:W-:Y:S04]  /*1550*/  STS.128 [R71], R20 ;  /* 0x0000001447007388 */ /* 0x0085e80000000c00 */
[----:B----4-:R2:W-:Y:S04]  /*1560*/  STS.128 [R73], R24 ;  /* 0x0000001849007388 */ /* 0x0105e80000000c00 */
[----:B-----5:R2:W-:Y:S01]  /*1570*/  STS.128 [R75], R28 ;  /* 0x0000001c4b007388 */ /* 0x0205e20000000c00 */
[----:B0-----:R-:W-:Y:S01]  /*1580*/  IMAD R68, R69, 0x40, R68 ;  /* 0x0000004045447824 */ /* 0x001fe200078e0244 */
[----:B------:R-:W-:Y:S06]  /*1590*/  @!P0 BRA `(.L_x_25589) ;  /* 0xfffffffc00588947 */ /* 0x000fec000383ffff */
.L_x_25588:
[----:B------:R-:W-:Y:S05]  /*15a0*/  BSYNC.RECONVERGENT B0 ;  /* 0x0000000000007941 */ /* 0x000fea0003800200 */
.L_x_25587:
[----:B01----:R-:W-:Y:S02]  /*15b0*/  HFMA2 R18, -RZ, RZ, 0, 0 ;  /* 0x00000000ff127431 */ /* 0x003fe400000001ff */
[----:B------:R-:W-:-:S07]  /*15c0*/  IMAD R62, R65, 0x40, R62 ;  /* 0x00000040413e7824 */ /* 0x000fce00078e023e */
.L_x_25628:
[----:B0-----:R-:W0:Y:S01]  /*15d0*/  S2R R16, SR_CTAID.X ;  /* 0x0000000000107919 */ /* 0x001e220000002500 */
[----:B------:R-:W-:Y:S01]  /*15e0*/  SHF.R.U32.HI R19, RZ, 0x4, R67 ;  /* 0x00000004ff137819 */ /* 0x000fe20000011643 */
[----:B0-----:R-:W-:-:S05]  /*15f0*/  IMAD.SHL.U32 R16, R16, 0x40, RZ ;  /* 0x0000004010107824 */ /* 0x001fca00078e00ff */
[----:B------:R-:W-:-:S04]  /*1600*/  LOP3.LUT R16, R16, 0x40, RZ, 0xc0, !PT ;  /* 0x0000004010107812 */ /* 0x000fc800078ec0ff */
[----:B------:R-:W-:-:S05]  /*1610*/  LOP3.LUT R17, R16, 0xf, R67, 0xf8, !PT ;  /* 0x0000000f10117812 */ /* 0x000fca00078ef843 */
[----:B-12---:R-:W-:-:S07]  /*1620*/  IMAD.IADD R23, R17, 0x1, R18 ;  /* 0x0000000111177824 */ /* 0x006fce00078e0212 */
.L_x_25590:
        /* <DEDUP_REMOVED lines=16> */
.L_x_25627:
[----:B-1----:R-:W1:Y:S01]  /*1730*/  S2R R26, SR_CgaCtaId ;  /* 0x00000000001a7919 */ /* 0x002e620000008800 */
[----:B0-----:R-:W-:Y:S01]  /*1740*/  VIMNMX R16, PT, PT, R0, 0x40, PT ;  /* 0x0000004000107848 */ /* 0x001fe20003fe0100 */
[----:B------:R-:W-:Y:S01]  /*1750*/  IMAD.IADD R27, R4, 0x1, R25 ;  /* 0x00000001041b7824 */ /* 0x000fe200078e0219 */
[----:B------:R-:W-:Y:S01]  /*1760*/  ISETP.GE.AND P3, PT, R2, UR5, PT ;  /* 0x0000000502007c0c */ /* 0x000fe2000bf66270 */
[C---:B------:R-:W-:Y:S01]  /*1770*/  VIADD R22, R4.reuse, 0x5 ;  /* 0x0000000504167836 */ /* 0x040fe20000000000 */
[----:B------:R-:W-:Y:S01]  /*1780*/  LOP3.LUT R66, R4, 0xf, RZ, 0xc0, !PT ;  /* 0x0000000f04427812 */ /* 0x000fe200078ec0ff */
[----:B------:R-:W-:Y:S01]  /*1790*/  IMAD.SHL.U32 R16, R16, 0x2, RZ ;  /* 0x0000000210107824 */ /* 0x000fe200078e00ff */
[----:B------:R-:W-:Y:S01]  /*17a0*/  MOV R29, 0x400 ;  /* 0x00000400001d7802 */ /* 0x000fe20000000f00 */
[C---:B------:R-:W-:Y:S01]  /*17b0*/  VIADD R64, R4.reuse, 0x1 ;  /* 0x0000000104407836 */ /* 0x040fe20000000000 */
[C---:B------:R-:W-:Y:S01]  /*17c0*/  IADD3 R28, PT, PT, R4.reuse, 0x4, RZ ;  /* 0x00000004041c7810 */ /* 0x040fe20007ffe0ff */
        /* <DEDUP_REMOVED lines=8> */
[C---:B------:R-:W-:Y:S01]  /*1850*/  VIADD R68, R4.reuse, 0x6 ;  /* 0x0000000604447836 */ /* 0x040fe20000000000 */
[----:B------:R-:W-:Y:S01]  /*1860*/  IADD3 R17, PT, PT, R29, 0x880, RZ ;  /* 0x000008801d117810 */ /* 0x000fe20007ffe0ff */
        /* <DEDUP_REMOVED lines=26> */
[----:B------:R-:W-:Y:S01]  /*1a10*/  ISETP.GE.AND P0, PT, R25, R0, PT ;  /* 0x000000001900720c */ /* 0x000fe20003f06270 */
[----:B------:R-:W-:Y:S01]  /*1a20*/  IMAD.IADD R71, R46, 0x1, R69 ;  /* 0x000000012e477824 */ /* 0x000fe200078e0245 */
[----:B------:R-:W-:Y:S01]  /*1a30*/  IADD3 R69, PT, PT, R48, R69, RZ ;  /* 0x0000004530457210 */ /* 0x000fe20007ffe0ff */
        /* <DEDUP_REMOVED lines=41> */
.L_x_25626:
[----:B------:R-:W-:-:S04]  /*1cd0*/  IMAD R66, R26, 0x84, R71 ;  /* 0x000000841a427824 */ /* 0x000fc800078e0247 */
[----:B-1----:R-:W-:Y:S01]  /*1ce0*/  IMAD R72, R61, 0x4, R66 ;  /* 0x000000043d487824 */ /* 0x002fe200078e0242 */
[----:B------:R-:W-:Y:S06]  /*1cf0*/  @P3 BRA `(.L_x_25593) ;  /* 0x0000000400903947 */ /* 0x000fec0003800000 */
[----:B------:R-:W1:Y:S01]  /*1d00*/  LDC R66, c[0x0][0x3ac] ;  /* 0x0000eb00ff427b82 */ /* 0x000e620000000800 */
[----:B------:R-:W2:Y:S01]  /*1d10*/  LDS R72, [R72] ;  /* 0x0000000048487984 */ /* 0x000ea20000000800 */
[----:B------:R-:W-:Y:S02]  /*1d20*/  MOV R73, RZ ;  /* 0x000000ff00497202 */ /* 0x000fe40000000f00 */
[----:B-1----:R-:W-:-:S13]  /*1d30*/  ISETP.NE.AND P4, PT, R66, RZ, PT ;  /* 0x000000ff4200720c */ /* 0x002fda0003f85270 */
[----:B--2---:R-:W-:Y:S05]  /*1d40*/  @!P4 BRA `(.L_x_25594) ;  /* 0x000000000010c947 */ /* 0x004fea0003800000 */
[----:B------:R-:W-:-:S03]  /*1d50*/  UMOV UR4, 0xffffffff ;  /* 0xffffffff00047882 */ /* 0x000fc60000000000 */
[----:B------:R-:W-:Y:S05]  /*1d60*/  BRA.DIV UR4, `(.L_x_25595) ;  /* 0x0000001a040c7947 */ /* 0x000fea000b800000 */
[----:B------:R1:W2:Y:S02]  /*1d70*/  SHFL.IDX PT, R74, R72, R39, 0x1f ;  /* 0x00001f27484a7589 */ /* 0x0002a400000e0000 */
.L_x_25635:
[----:B0-2---:R-:W-:-:S07]  /*1d80*/  IMAD R73, R65, R74, RZ ;  /* 0x0000004a41497224 */ /* 0x005fce00078e02ff */
.L_x_25594:
[----:B------:R-:W-:-:S13]  /*1d90*/  ISETP.GE.AND P4, PT, R66, 0x2, PT ;  /* 0x000000024200780c */ /* 0x000fda0003f86270 */
[----:B------:R-:W-:Y:S05]  /*1da0*/  @!P4 BRA `(.L_x_25596) ;  /* 0x000000000010c947 */ /* 0x000fea0003800000 */
[----:B------:R-:W-:-:S03]  /*1db0*/  UMOV UR4, 0xffffffff ;  /* 0xffffffff00047882 */ /* 0x000fc60000000000 */
[----:B------:R-:W-:Y:S05]  /*1dc0*/  BRA.DIV UR4, `(.L_x_25597) ;  /* 0x0000001a04107947 */ /* 0x000fea000b800000 */
[----:B------:R2:W3:Y:S02]  /*1dd0*/  SHFL.IDX PT, R74, R72, R8, 0x1f ;  /* 0x00001f08484a7589 */ /* 0x0004e400000e0000 */
.L_x_25638:
[----:B---3--:R-:W-:-:S07]  /*1de0*/  IMAD R73, R64, R74, R73 ;  /* 0x0000004a40497224 */ /* 0x008fce00078e0249 */
.L_x_25596:
[----:B------:R-:W-:-:S13]  /*1df0*/  ISETP.GE.AND P4, PT, R66, 0x3, PT ;  /* 0x000000034200780c */ /* 0x000fda0003f86270 */
[----:B------:R-:W-:Y:S05]  /*1e00*/  @!P4 BRA `(.L_x_25598) ;  /* 0x000000000010c947 */ /* 0x000fea0003800000 */
[----:B------:R-:W-:-:S03]  /*1e10*/  UMOV UR4, 0xffffffff ;  /* 0xffffffff00047882 */ /* 0x000fc60000000000 */
[----:B------:R-:W-:Y:S05]  /*1e20*/  BRA.DIV UR4, `(.L_x_25599) ;  /* 0x0000001a041c7947 */ /* 0x000fea000b800000 */
[----:B------:R3:W4:Y:S02]  /*1e30*/  SHFL.IDX PT, R74, R72, R9, 0x1f ;  /* 0x00001f09484a7589 */ /* 0x00072400000e0000 */
.L_x_25641:
[----:B----4-:R-:W-:-:S07]  /*1e40*/  IMAD R73, R31, R74, R73 ;  /* 0x0000004a1f497224 */ /* 0x010fce00078e0249 */
.L_x_25598:
[----:B------:R-:W-:-:S13]  /*1e50*/  ISETP.GE.AND P4, PT, R66, 0x4, PT ;  /* 0x000000044200780c */ /* 0x000fda0003f86270 */
[----:B------:R-:W-:Y:S05]  /*1e60*/  @!P4 BRA `(.L_x_25600) ;  /* 0x000000000010c947 */ /* 0x000fea0003800000 */
[----:B------:R-:W-:-:S03]  /*1e70*/  UMOV UR4, 0xffffffff ;  /* 0xffffffff00047882 */ /* 0x000fc60000000000 */
[----:B------:R-:W-:Y:S05]  /*1e80*/  BRA.DIV UR4, `(.L_x_25601) ;  /* 0x0000001a04287947 */ /* 0x000fea000b800000 */
[----:B------:R4:W0:Y:S02]  /*1e90*/  SHFL.IDX PT, R74, R72, R10, 0x1f ;  /* 0x00001f0a484a7589 */ /* 0x00082400000e0000 */
.L_x_25644:
[----:B0-----:R-:W-:-:S07]  /*1ea0*/  IMAD R73, R30, R74, R73 ;  /* 0x0000004a1e497224 */ /* 0x001fce00078e0249 */
.L_x_25600:
[----:B------:R-:W-:-:S13]  /*1eb0*/  ISETP.GE.AND P4, PT, R66, 0x5, PT ;  /* 0x000000054200780c */ /* 0x000fda0003f86270 */
[----:B------:R-:W-:Y:S05]  /*1ec0*/  @!P4 BRA `(.L_x_25602) ;  /* 0x000000000010c947 */ /* 0x000fea0003800000 */
[----:B------:R-:W-:-:S03]  /*1ed0*/  UMOV UR4, 0xffffffff ;  /* 0xffffffff00047882 */ /* 0x000fc60000000000 */
[----:B------:R-:W-:Y:S05]  /*1ee0*/  BRA.DIV UR4, `(.L_x_25603) ;  /* 0x0000001a04347947 */ /* 0x000fea000b800000 */
[----:B------:R0:W0:Y:S02]  /*1ef0*/  SHFL.IDX PT, R74, R72, R11, 0x1f ;  /* 0x00001f0b484a7589 */ /* 0x00002400000e0000 */
.L_x_25647:
[----:B0-----:R-:W-:-:S07]  /*1f00*/  IMAD R73, R28, R74, R73 ;  /* 0x0000004a1c497224 */ /* 0x001fce00078e0249 */
.L_x_25602:
[----:B------:R-:W-:-:S13]  /*1f10*/  ISETP.GE.AND P4, PT, R66, 0x6, PT ;  /* 0x000000064200780c */ /* 0x000fda0003f86270 */
[----:B------:R-:W-:Y:S05]  /*1f20*/  @!P4 BRA `(.L_x_25604) ;  /* 0x000000000010c947 */ /* 0x000fea0003800000 */
[----:B------:R-:W-:-:S03]  /*1f30*/  UMOV UR4, 0xffffffff ;  /* 0xffffffff00047882 */ /* 0x000fc60000000000 */
[----:B------:R-:W-:Y:S05]  /*1f40*/  BRA.DIV UR4, `(.L_x_25605) ;  /* 0x0000001a04407947 */ /* 0x000fea000b800000 */
[----:B------:R0:W0:Y:S02]  /*1f50*/  SHFL.IDX PT, R74, R72, R12, 0x1f ;  /* 0x00001f0c484a7589 */ /* 0x00002400000e0000 */
.L_x_25650:
[----:B0-----:R-:W-:-:S07]  /*1f60*/  IMAD R73, R23, R74, R73 ;  /* 0x0000004a17497224 */ /* 0x001fce00078e0249 */
.L_x_25604:
[----:B------:R-:W-:-:S13]  /*1f70*/  ISETP.GE.AND P4, PT, R66, 0x7, PT ;  /* 0x000000074200780c */ /* 0x000fda0003f86270 */
[----:B------:R-:W-:Y:S05]  /*1f80*/  @!P4 BRA `(.L_x_25606) ;  /* 0x000000000010c947 */ /* 0x000fea0003800000 */
[----:B------:R-:W-:-:S03]  /*1f90*/  UMOV UR4, 0xffffffff ;  /* 0xffffffff00047882 */ /* 0x000fc60000000000 */
[----:B------:R-:W-:Y:S05]  /*1fa0*/  BRA.DIV UR4, `(.L_x_25607) ;  /* 0x0000001a044c7947 */ /* 0x000fea000b800000 */
[----:B------:R0:W0:Y:S02]  /*1fb0*/  SHFL.IDX PT, R74, R72, R13, 0x1f ;  /* 0x00001f0d484a7589 */ /* 0x00002400000e0000 */
.L_x_25653:
[----:B0-----:R-:W-:-:S07]  /*1fc0*/  IMAD R73, R22, R74, R73 ;  /* 0x0000004a16497224 */ /* 0x001fce00078e0249 */
.L_x_25606:
[----:B------:R-:W-:-:S13]  /*1fd0*/  ISETP.GE.AND P4, PT, R66, 0x8, PT ;  /* 0x000000084200780c */ /* 0x000fda0003f86270 */
[----:B------:R-:W-:Y:S05]  /*1fe0*/  @!P4 BRA `(.L_x_25608) ;  /* 0x000000000010c947 */ /* 0x000fea0003800000 */
[----:B------:R-:W-:-:S03]  /*1ff0*/  UMOV UR4, 0xffffffff ;  /* 0xffffffff00047882 */ /* 0x000fc60000000000 */
[----:B------:R-:W-:Y:S05]  /*2000*/  BRA.DIV UR4, `(.L_x_25609) ;  /* 0x0000001a04587947 */ /* 0x000fea000b800000 */
[----:B------:R0:W0:Y:S02]  /*2010*/  SHFL.IDX PT, R74, R72, R14, 0x1f ;  /* 0x00001f0e484a7589 */ /* 0x00002400000e0000 */
.L_x_25656:
[----:B0-----:R-:W-:-:S07]  /*2020*/  IMAD R73, R21, R74, R73 ;  /* 0x0000004a15497224 */ /* 0x001fce00078e0249 */
.L_x_25608:
[----:B------:R-:W-:-:S13]  /*2030*/  ISETP.GE.AND P4, PT, R66, 0x9, PT ;  /* 0x000000094200780c */ /* 0x000fda0003f86270 */
[----:B------:R-:W-:Y:S05]  /*2040*/  @!P4 BRA `(.L_x_25610) ;  /* 0x000000000010c947 */ /* 0x000fea0003800000 */
[----:B------:R-:W-:-:S03]  /*2050*/  UMOV UR4, 0xffffffff ;  /* 0xffffffff00047882 */ /* 0x000fc60000000000 */
[----:B------:R-:W-:Y:S05]  /*2060*/  BRA.DIV UR4, `(.L_x_25611) ;  /* 0x0000001a04647947 */ /* 0x000fea000b800000 */
[----:B------:R0:W0:Y:S02]  /*2070*/  SHFL.IDX PT, R74, R72, R15, 0x1f ;  /* 0x00001f0f484a7589 */ /* 0x00002400000e0000 */
.L_x_25659:
[----:B0-----:R-:W-:-:S07]  /*2080*/  IMAD R73, R24, R74, R73 ;  /* 0x0000004a18497224 */ /* 0x001fce00078e0249 */
.L_x_25610:
[----:B------:R-:W-:-:S13]  /*2090*/  ISETP.GE.AND P4, PT, R66, 0xa, PT ;  /* 0x0000000a4200780c */ /* 0x000fda0003f86270 */
[----:B------:R-:W-:Y:S05]  /*20a0*/  @!P4 BRA `(.L_x_25612) ;  /* 0x000000000010c947 */ /* 0x000fea0003800000 */
[----:B------:R-:W-:-:S03]  /*20b0*/  UMOV UR4, 0xffffffff ;  /* 0xffffffff00047882 */ /* 0x000fc60000000000 */
[----:B------:R-:W-:Y:S05]  /*20c0*/  BRA.DIV UR4, `(.L_x_25613) ;  /* 0x0000001a04707947 */ /* 0x000fea000b800000 */
[----:B------:R0:W0:Y:S02]  /*20d0*/  SHFL.IDX PT, R74, R72, R32, 0x1f ;  /* 0x00001f20484a7589 */ /* 0x00002400000e0000 */
.L_x_25662:
[----:B0-----:R-:W-:-:S07]  /*20e0*/  IMAD R73, R20, R74, R73 ;  /* 0x0000004a14497224 */ /* 0x001fce00078e0249 */
.L_x_25612:
[----:B------:R-:W-:-:S13]  /*20f0*/  ISETP.GE.AND P4, PT, R66, 0xb, PT ;  /* 0x0000000b4200780c */ /* 0x000fda0003f86270 */
[----:B------:R-:W-:Y:S05]  /*2100*/  @!P4 BRA `(.L_x_25614) ;  /* 0x000000000010c947 */ /* 0x000fea0003800000 */
[----:B------:R-:W-:-:S03]  /*2110*/  UMOV UR4, 0xffffffff ;  /* 0xffffffff00047882 */ /* 0x000fc60000000000 */
[----:B------:R-:W-:Y:S05]  /*2120*/  BRA.DIV UR4, `(.L_x_25615) ;  /* 0x0000001a047c7947 */ /* 0x000fea000b800000 */
[----:B------:R0:W0:Y:S02]  /*2130*/  SHFL.IDX PT, R74, R72, R33, 0x1f ;  /* 0x00001f21484a7589 */ /* 0x00002400000e0000 */
.L_x_25665:
[----:B0-----:R-:W-:-:S07]  /*2140*/  IMAD R73, R19, R74, R73 ;  /* 0x0000004a13497224 */ /* 0x001fce00078e0249 */
.L_x_25614:
[----:B------:R-:W-:-:S13]  /*2150*/  ISETP.GE.AND P4, PT, R66, 0xc, PT ;  /* 0x0000000c4200780c */ /* 0x000fda0003f86270 */
[----:B------:R-:W-:Y:S05]  /*2160*/  @!P4 BRA `(.L_x_25616) ;  /* 0x000000000010c947 */ /* 0x000fea0003800000 */
[----:B------:R-:W-:-:S03]  /*2170*/  UMOV UR4, 0xffffffff ;  /* 0xffffffff00047882 */ /* 0x000fc60000000000 */
[----:B------:R-:W-:Y:S05]  /*2180*/  BRA.DIV UR4, `(.L_x_25617) ;  /* 0x0000001a04887947 */ /* 0x000fea000b800000 */
[----:B------:R0:W0:Y:S02]  /*2190*/  SHFL.IDX PT, R74, R72, R34, 0x1f ;  /* 0x00001f22484a7589 */ /* 0x00002400000e0000 */
.L_x_25668:
[----:B0-----:R-:W-:-:S07]  /*21a0*/  IMAD R73, R17, R74, R73 ;  /* 0x0000004a11497224 */ /* 0x001fce00078e0249 */
.L_x_25616:
[----:B------:R-:W-:-:S13]  /*21b0*/  ISETP.GE.AND P4, PT, R66, 0xd, PT ;  /* 0x0000000d4200780c */ /* 0x000fda0003f86270 */
[----:B------:R-:W-:Y:S05]  /*21c0*/  @!P4 BRA `(.L_x_25618) ;  /* 0x000000000010c947 */ /* 0x000fea0003800000 */
[----:B------:R-:W-:-:S03]  /*21d0*/  UMOV UR4, 0xffffffff ;  /* 0xffffffff00047882 */ /* 0x000fc60000000000 */
[----:B------:R-:W-:Y:S05]  /*21e0*/  BRA.DIV UR4, `(.L_x_25619) ;  /* 0x0000001a04947947 */ /* 0x000fea000b800000 */
[----:B------:R0:W0:Y:S02]  /*21f0*/  SHFL.IDX PT, R74, R72, R35, 0x1f ;  /* 0x00001f23484a7589 */ /* 0x00002400000e0000 */
.L_x_25671:
[----:B0-----:R-:W-:-:S07]  /*2200*/  IMAD R73, R16, R74, R73 ;  /* 0x0000004a10497224 */ /* 0x001fce00078e0249 */
.L_x_25618:
[----:B------:R-:W-:-:S13]  /*2210*/  ISETP.GE.AND P4, PT, R66, 0xe, PT ;  /* 0x0000000e4200780c */ /* 0x000fda0003f86270 */
[----:B------:R-:W-:Y:S05]  /*2220*/  @!P4 BRA `(.L_x_25620) ;  /* 0x000000000010c947 */ /* 0x000fea0003800000 */
[----:B------:R-:W-:-:S03]  /*2230*/  UMOV UR4, 0xffffffff ;  /* 0xffffffff00047882 */ /* 0x000fc60000000000 */
[----:B------:R-:W-:Y:S05]  /*2240*/  BRA.DIV UR4, `(.L_x_25621) ;  /* 0x0000001a04a07947 */ /* 0x000fea000b800000 */
[----:B------:R0:W0:Y:S02]  /*2250*/  SHFL.IDX PT, R74, R72, R36, 0x1f ;  /* 0x00001f24484a7589 */ /* 0x00002400000e0000 */
.L_x_25674:
[----:B0-----:R-:W-:-:S07]  /*2260*/  IMAD R73, R68, R74, R73 ;  /* 0x0000004a44497224 */ /* 0x001fce00078e0249 */
.L_x_25620:
[----:B------:R-:W-:-:S13]  /*2270*/  ISETP.GE.AND P4, PT, R66, 0xf, PT ;  /* 0x0000000f4200780c */ /* 0x000fda0003f86270 */
[----:B------:R-:W-:Y:S05]  /*2280*/  @!P4 BRA `(.L_x_25622) ;  /* 0x000000000010c947 */ /* 0x000fea0003800000 */
[----:B------:R-:W-:-:S03]  /*2290*/  UMOV UR4, 0xffffffff ;  /* 0xffffffff00047882 */ /* 0x000fc60000000000 */
[----:B------:R-:W-:Y:S05]  /*22a0*/  BRA.DIV UR4, `(.L_x_25623) ;  /* 0x0000001a04ac7947 */ /* 0x000fea000b800000 */
[----:B------:R0:W0:Y:S02]  /*22b0*/  SHFL.IDX PT, R74, R72, R37, 0x1f ;  /* 0x00001f25484a7589 */ /* 0x00002400000e0000 */
.L_x_25677:
[----:B0-----:R-:W-:-:S07]  /*22c0*/  IMAD R73, R70, R74, R73 ;  /* 0x0000004a46497224 */ /* 0x001fce00078e0249 */
.L_x_25622:
[----:B------:R-:W-:-:S13]  /*22d0*/  ISETP.GE.AND P4, PT, R66, 0x10, PT ;  /* 0x000000104200780c */ /* 0x000fda0003f86270 */
[----:B------:R-:W-:Y:S05]  /*22e0*/  @!P4 BRA `(.L_x_25624) ;  /* 0x00000004001cc947 */ /* 0x000fea0003800000 */
[----:B------:R-:W-:-:S03]  /*22f0*/  UMOV UR4, 0xffffffff ;  /* 0xffffffff00047882 */ /* 0x000fc60000000000 */
[----:B------:R-:W-:Y:S05]  /*2300*/  BRA.DIV UR4, `(.L_x_25625) ;  /* 0x0000001a04b87947 */ /* 0x000fea000b800000 */
[----:B-1234-:R1:W2:Y:S02]  /*2310*/  SHFL.IDX PT, R72, R72, R38, 0x1f ;  /* 0x00001f2648487589 */ /* 0x01e2a400000e0000 */
.L_x_25680:
[----:B0-2---:R-:W-:Y:S01]  /*2320*/  IMAD R73, R69, R72, R73 ;  /* 0x0000004845497224 */ /* 0x005fe200078e0249 */
[----:B------:R-:W-:Y:S06]  /*2330*/  BRA `(.L_x_25624) ;  /* 0x0000000400087947 */ /* 0x000fec0003800000 */
.L_x_25593:
[----:B------:R-:W1:Y:S01]  /*2340*/  LDC R75, c[0x0][0x3ac] ;  /* 0x0000eb00ff4b7b82 */ /* 0x000e620000000800 */
[----:B------:R-:W-:Y:S01]  /*2350*/  IMAD.MOV.U32 R73, RZ, RZ, RZ ;  /* 0x000000ffff497224 */ /* 0x000fe200078e00ff */
[C---:B-1----:R-:W-:Y:S02]  /*2360*/  ISETP.GE.AND P4, PT, R75.reuse, 0x1, PT ;  /* 0x000000014b00780c */ /* 0x042fe40003f86270 */
        /* <DEDUP_REMOVED lines=63> */
.L_x_25624:
[----:B------:R-:W-:Y:S01]  /*2760*/  IMAD.IADD R66, R26, 0x1, R18 ;  /* 0x000000011a427824 */ /* 0x000fe200078e0212 */
[----:B------:R-:W-:Y:S05]  /*2770*/  WARPSYNC.ALL ;  /* 0x0000000000007948 */ /* 0x000fea0003800000 */
[----:B------:R-:W-:Y:S01]  /*2780*/  IMAD R66, R0, R66, R27 ;  /* 0x0000004200427224 */ /* 0x000fe200078e021b */
[----:B------:R-:W-:-:S03]  /*2790*/  IADD3 R26, PT, PT, R63, R26, RZ ;  /* 0x0000001a3f1a7210 */ /* 0x000fc60007ffe0ff */
[----:B-1234-:R-:W-:Y:S01]  /*27a0*/  @!P2 IMAD R72, R66, 0x4, R29 ;  /* 0x000000044248a824 */ /* 0x01efe200078e021d */
[----:B------:R-:W-:Y:S01]  /*27b0*/  ISETP.GE.AND P4, PT, R26, UR5, PT ;  /* 0x000000051a007c0c */ /* 0x000fe2000bf86270 */
[----:B------:R-:W-:Y:S04]  /*27c0*/  SHFL.DOWN PT, R66, R73, 0x1, 0x1e1f ;  /* 0x083e1f0049427f89 */ /* 0x000fe800000e0000 */
[----:B------:R-:W1:Y:S02]  /*27d0*/  @!P2 LDS R74, [R72] ;  /* 0x00000000484aa984 */ /* 0x000e640000000800 */
[----:B-1----:R-:W-:-:S05]  /*27e0*/  @!P2 IADD3 R75, PT, PT, R74, R66, R73 ;  /* 0x000000424a4ba210 */ /* 0x002fca0007ffe049 */
[----:B------:R1:W-:Y:S01]  /*27f0*/  @!P2 STS [R72], R75 ;  /* 0x0000004b4800a388 */ /* 0x0003e20000000800 */
[----:B------:R-:W-:Y:S05]  /*2800*/  @!P4 BRA `(.L_x_25626) ;  /* 0xfffffff40030c947 */ /* 0x000fea000383ffff */
.L_x_25592:
[----:B------:R-:W-:Y:S05]  /*2810*/  @!P0 BRA `(.L_x_25627) ;  /* 0xffffffec00c48947 */ /* 0x000fea000383ffff */
[----:B------:R-:W-:Y:S05]  /*2820*/  BSYNC.RECONVERGENT B0 ;  /* 0x0000000000007941 */ /* 0x000fea0003800200 */
.L_x_25591:
[----:B------:R-:W-:-:S05]  /*2830*/  VIADD R18, R18, 0x10 ;  /* 0x0000001012127836 */ /* 0x000fca0000000000 */
[----:B------:R-:W-:-:S13]  /*2840*/  ISETP.GE.U32.AND P0, PT, R18, 0x40, PT ;  /* 0x000000401200780c */ /* 0x000fda0003f06070 */
[----:B------:R-:W-:Y:S05]  /*2850*/  @!P0 BRA `(.L_x_25628) ;  /* 0xffffffec005c8947 */ /* 0x000fea000383ffff */
[----:B------:R-:W-:Y:S01]  /*2860*/  PLOP3.LUT P0, PT, PT, PT, PT, 0x8, 0x80 ;  /* 0x000000000080781c */ /* 0x000fe20003f0e170 */
[----:B------:R-:W-:Y:S01]  /*2870*/  IMAD.MOV.U32 R62, RZ, RZ, 0x20 ;  /* 0x00000020ff3e7424 */ /* 0x000fe200078e00ff */
[----:B------:R-:W-:Y:S11]  /*2880*/  @P1 BRA `(.L_x_25629) ;  /* 0xffffffe400901947 */ /* 0x000ff6000383ffff */
[----:B------:R-:W-:Y:S05]  /*2890*/  WARPSYNC.ALL ;  /* 0x0000000000007948 */ /* 0x000fea0003800000 */
[----:B------:R-:W2:Y:S01]  /*28a0*/  LDC R9, c[0x0][0x3ac] ;  /* 0x0000eb00ff097b82 */ /* 0x000ea20000000800 */
[----:B------:R-:W-:Y:S07]  /*28b0*/  BSSY.RECONVERGENT B0, `(.L_x_25630) ;  /* 0x0000058000007945 */ /* 0x000fee0003800200 */
[----:B------:R-:W3:Y:S08]  /*28c0*/  LDC R10, c[0x0][0x388] ;  /* 0x0000e200ff0a7b82 */ /* 0x000ef00000000800 */
[----:B------:R-:W4:Y:S01]  /*28d0*/  S2UR UR4, SR_CTAID.X ;  /* 0x00000000000479c3 */ /* 0x000f220000002500 */
[----:B--2---:R-:W-:-:S04]  /*28e0*/  IABS R7, R9 ;  /* 0x0000000900077213 */ /* 0x004fc80000000000 */
[----:B------:R-:W2:Y:S01]  /*28f0*/  I2F.RP R4, R7 ;  /* 0x0000000700047306 */ /* 0x000ea20000209400 */
[----:B---3--:R-:W-:Y:S01]  /*2900*/  IABS R8, R10 ;  /* 0x0000000a00087213 */ /* 0x008fe20000000000 */
[----:B----4-:R-:W-:Y:S02]  /*2910*/  ULOP3.LUT UR5, UR4, 0x1, URZ, 0xc0, !UPT ;  /* 0x0000000104057892 */ /* 0x010fe4000f8ec0ff */
[----:B------:R-:W-:-:S04]  /*2920*/  USHF.R.U32.HI UR4, URZ, 0x1, UR4 ;  /* 0x00000001ff047899 */ /* 0x000fc80008011604 */
[----:B--2---:R-:W2:Y:S02]  /*2930*/  MUFU.RCP R4, R4 ;  /* 0x0000000400047308 */ /* 0x004ea40000001000 */
[----:B--2---:R-:W-:Y:S02]  /*2940*/  IADD3 R3, PT, PT, R4, 0xffffffe, RZ ;  /* 0x0ffffffe04037810 */ /* 0x004fe40007ffe0ff */
[----:B------:R-:W-:-:S04]  /*2950*/  IABS R4, R0 ;  /* 0x0000000000047213 */ /* 0x000fc80000000000 */
[----:B------:R-:W2:Y:S08]  /*2960*/  F2I.FTZ.U32.TRUNC.NTZ R3, R3 ;  /* 0x0000000300037305 */ /* 0x000eb0000021f000 */
[----:B------:R-:W3:Y:S01]  /*2970*/  I2F.RP R11, R4 ;  /* 0x00000004000b7306 */ /* 0x000ee20000209400 */
[----:B--2---:R-:W-:-:S04]  /*2980*/  IMAD.MOV R2, RZ, RZ, -R3 ;  /* 0x000000ffff027224 */ /* 0x004fc800078e0a03 */
[----:B------:R-:W-:Y:S02]  /*2990*/  IMAD R5, R2, R7, RZ ;  /* 0x0000000702057224 */ /* 0x000fe400078e02ff */
[----:B------:R-:W-:Y:S01]  /*29a0*/  IMAD.MOV.U32 R2, RZ, RZ, RZ ;  /* 0x000000ffff027224 */ /* 0x000fe200078e00ff */
[----:B---3--:R-:W2:Y:S03]  /*29b0*/  MUFU.RCP R11, R11 ;  /* 0x0000000b000b7308 */ /* 0x008ea60000001000 */
[----:B------:R-:W-:Y:S01]  /*29c0*/  IMAD.HI.U32 R5, R3, R5, R2 ;  /* 0x0000000503057227 */ /* 0x000fe200078e0002 */
[----:B------:R-:W-:Y:S02]  /*29d0*/  MOV R2, R8 ;  /* 0x0000000800027202 */ /* 0x000fe40000000f00 */
[----:B------:R-:W3:Y:S03]  /*29e0*/  LDC R8, c[0x0][0x384] ;  /* 0x0000e100ff087b82 */ /* 0x000ee60000000800 */
[----:B------:R-:W-:-:S04]  /*29f0*/  IMAD.HI.U32 R5, R5, R2, RZ ;  /* 0x0000000205057227 */ /* 0x000fc800078e00ff */
[----:B------:R-:W-:-:S04]  /*2a00*/  IMAD.MOV R3, RZ, RZ, -R5 ;  /* 0x000000ffff037224 */ /* 0x000fc800078e0a05 */
[----:B------:R-:W-:Y:S01]  /*2a10*/  IMAD R2, R7, R3, R2 ;  /* 0x0000000307027224 */ /* 0x000fe200078e0202 */
[----:B------:R-:W-:Y:S01]  /*2a20*/  LEA.HI R3, R10, R10, RZ, 0x1 ;  /* 0x0000000a0a037211 */ /* 0x000fe200078f08ff */
[----:B--2---:R-:W-:Y:S01]  /*2a30*/  VIADD R11, R11, 0xffffffe ;  /* 0x0ffffffe0b0b7836 */ /* 0x004fe20000000000 */
[----:B------:R-:W-:Y:S02]  /*2a40*/  BAR.SYNC.DEFER_BLOCKING 0x0 ;  /* 0x0000000000007b1d */ /* 0x000fe40000010000 */
[----:B------:R-:W-:Y:S02]  /*2a50*/  ISETP.GT.U32.AND P1, PT, R7, R2, PT ;  /* 0x000000020700720c */ /* 0x000fe40003f24070 */
[----:B------:R-:W-:-:S05]  /*2a60*/  SHF.R.S32.HI R3, RZ, 0x1, R3 ;  /* 0x00000001ff037819 */ /* 0x000fca0000011403 */
[----:B------:R-:W-:-:S04]  /*2a70*/  IMAD R3, R3, UR5, RZ ;  /* 0x0000000503037c24 */ /* 0x000fc8000f8e02ff */
[----:B------:R-:W-:Y:S02]  /*2a80*/  IMAD R3, R0, UR4, R3 ;  /* 0x0000000400037c24 */ /* 0x000fe4000f8e0203 */
[----:B------:R-:W-:Y:S01]  /*2a90*/  @!P1 IMAD.IADD R2, R2, 0x1, -R7 ;  /* 0x0000000102029824 */ /* 0x000fe200078e0a07 */
[----:B------:R-:W-:Y:S01]  /*2aa0*/  @!P1 IADD3 R5, PT, PT, R5, 0x1, RZ ;  /* 0x0000000105059810 */ /* 0x000fe20007ffe0ff */
[----:B---3--:R-:W-:Y:S01]  /*2ab0*/  IMAD R8, R8, UR7, R3 ;  /* 0x0000000708087c24 */ /* 0x008fe2000f8e0203 */
[----:B------:R-:W-:Y:S02]  /*2ac0*/  ISETP.NE.AND P1, PT, R9, RZ, PT ;  /* 0x000000ff0900720c */ /* 0x000fe40003f25270 */
[----:B------:R-:W-:Y:S02]  /*2ad0*/  ISETP.GE.U32.AND P0, PT, R2, R7, PT ;  /* 0x000000070200720c */ /* 0x000fe40003f06070 */
[----:B------:R-:W-:Y:S01]  /*2ae0*/  LOP3.LUT R2, R10, R9, RZ, 0x3c, !PT ;  /* 0x000000090a027212 */ /* 0x000fe200078e3cff */
[----:B------:R2:W3:Y:S03]  /*2af0*/  F2I.FTZ.U32.TRUNC.NTZ R7, R11 ;  /* 0x0000000b00077305 */ /* 0x0004e6000021f000 */
[----:B------:R-:W-:-:S07]  /*2b00*/  ISETP.GE.AND P2, PT, R2, RZ, PT ;  /* 0x000000ff0200720c */ /* 0x000fce0003f46270 */
[----:B------:R-:W-:Y:S01]  /*2b10*/  @P0 VIADD R5, R5, 0x1 ;  /* 0x0000000105050836 */ /* 0x000fe20000000000 */
[----:B------:R-:W-:-:S05]  /*2b20*/  ISETP.NE.AND P0, PT, R6, 0x2, PT ;  /* 0x000000020600780c */ /* 0x000fca0003f05270 */
[----:B------:R-:W-:Y:S02]  /*2b30*/  @!P2 IADD3 R5, PT, PT, -R5, RZ, RZ ;  /* 0x000000ff0505a210 */ /* 0x000fe40007ffe1ff */
[----:B------:R-:W-:-:S06]  /*2b40*/  @!P1 LOP3.LUT R5, RZ, R9, RZ, 0x33, !PT ;  /* 0x00000009ff059212 */ /* 0x000fcc00078e33ff */
[----:B--23--:R-:W-:Y:S05]  /*2b50*/  @!P0 BRA `(.L_x_25631) ;  /* 0x0000000000b48947 */ /* 0x00cfea0003800000 */
[-C--:B------:R-:W-:Y:S01]  /*2b60*/  IABS R14, R0.reuse ;  /* 0x00000000000e7213 */ /* 0x080fe20000000000 */
[----:B------:R-:W2:Y:S01]  /*2b70*/  S2R R15, SR_CgaCtaId ;  /* 0x00000000000f7919 */ /* 0x000ea20000008800 */
[----:B------:R-:W3:Y:S01]  /*2b80*/  LDC.64 R2, c[0x0][0x3a0] ;  /* 0x0000e800ff027b82 */ /* 0x000ee20000000a00 */
[----:B------:R-:W-:Y:S01]  /*2b90*/  MOV R12, 0x400 ;  /* 0x00000400000c7802 */ /* 0x000fe20000000f00 */
[----:B------:R-:W4:Y:S01]  /*2ba0*/  I2F.RP R9, R14 ;  /* 0x0000000e00097306 */ /* 0x000f220000209400 */
[----:B------:R-:W-:Y:S02]  /*2bb0*/  ISETP.NE.AND P3, PT, R0, RZ, PT ;  /* 0x000000ff0000720c */ /* 0x000fe40003f65270 */
[----:B------:R-:W-:Y:S02]  /*2bc0*/  IADD3 R12, PT, PT, R12, 0x1880, RZ ;  /* 0x000018800c0c7810 */ /* 0x000fe40007ffe0ff */
[----:B0-----:R-:W-:-:S03]  /*2bd0*/  LOP3.LUT R17, RZ, R0, RZ, 0x33, !PT ;  /* 0x00000000ff117212 */ /* 0x001fc600078e33ff */
[----:B----4-:R-:W0:Y:S01]  /*2be0*/  MUFU.RCP R9, R9 ;  /* 0x0000000900097308 */ /* 0x010e220000001000 */
[----:B--2---:R-:W-:Y:S01]  /*2bf0*/  LEA R18, R15, R12, 0x18 ;  /* 0x0000000c0f127211 */ /* 0x004fe200078ec0ff */
[----:B0-----:R-:W-:Y:S02]  /*2c00*/  VIADD R10, R9, 0xffffffe ;  /* 0x0ffffffe090a7836 */ /* 0x001fe40000000000 */
[----:B------:R-:W-:-:S04]  /*2c10*/  IMAD.MOV.U32 R9, RZ, RZ, RZ ;  /* 0x000000ffff097224 */ /* 0x000fc800078e00ff */
[----:B------:R0:W2:Y:S02]  /*2c20*/  F2I.FTZ.U32.TRUNC.NTZ R11, R10 ;  /* 0x0000000a000b7305 */ /* 0x0000a4000021f000 */
[----:B0-----:R-:W-:Y:S02]  /*2c30*/  IMAD.MOV.U32 R10, RZ, RZ, RZ ;  /* 0x000000ffff0a7224 */ /* 0x001fe400078e00ff */
[----:B--2---:R-:W-:-:S04]  /*2c40*/  IMAD.MOV R13, RZ, RZ, -R11 ;  /* 0x000000ffff0d7224 */ /* 0x004fc800078e0a0b */
[----:B------:R-:W-:-:S04]  /*2c50*/  IMAD R13, R13, R14, RZ ;  /* 0x0000000e0d0d7224 */ /* 0x000fc800078e02ff */
[----:B---3--:R-:W-:-:S07]  /*2c60*/  IMAD.HI.U32 R16, R11, R13, R10 ;  /* 0x0000000d0b107227 */ /* 0x008fce00078e000a */
.L_x_25632:
[----:B--2---:R-:W-:Y:S02]  /*2c70*/  IABS R10, R0 ;  /* 0x00000000000a7213 */ /* 0x004fe40000000000 */
[----:B------:R-:W-:Y:S02]  /*2c80*/  IABS R11, R67 ;  /* 0x00000043000b7213 */ /* 0x000fe40000000000 */
[----:B------:R-:W-:-:S03]  /*2c90*/  IADD3 R12, PT, PT, RZ, -R10, RZ ;  /* 0x8000000aff0c7210 */ /* 0x000fc60007ffe0ff */
[----:B------:R-:W-:-:S04]  /*2ca0*/  IMAD.HI.U32 R10, R16, R11, RZ ;  /* 0x0000000b100a7227 */ /* 0x000fc800078e00ff */
[----:B------:R-:W-:Y:S01]  /*2cb0*/  IMAD R11, R10, R12, R11 ;  /* 0x0000000c0a0b7224 */ /* 0x000fe200078e020b */
[----:B------:R-:W-:-:S04]  /*2cc0*/  IABS R12, R0 ;  /* 0x00000000000c7213 */ /* 0x000fc80000000000 */
[----:B------:R-:W-:-:S13]  /*2cd0*/  ISETP.GT.U32.AND P1, PT, R14, R11, PT ;  /* 0x0000000b0e00720c */ /* 0x000fda0003f24070 */
[----:B------:R-:W-:Y:S01]  /*2ce0*/  @!P1 IMAD.IADD R11, R11, 0x1, -R12 ;  /* 0x000000010b0b9824 */ /* 0x000fe200078e0a0c */
[----:B------:R-:W-:Y:S01]  /*2cf0*/  @!P1 IADD3 R10, PT, PT, R10, 0x1, RZ ;  /* 0x000000010a0a9810 */ /* 0x000fe20007ffe0ff */
[----:B------:R-:W-:-:S03]  /*2d00*/  IMAD R12, R67, 0x4, R18 ;  /* 0x00000004430c7824 */ /* 0x000fc600078e0212 */
[----:B------:R-:W-:Y:S02]  /*2d10*/  ISETP.GE.U32.AND P0, PT, R11, R14, PT ;  /* 0x0000000e0b00720c */ /* 0x000fe40003f06070 */
[----:B------:R-:W-:Y:S01]  /*2d20*/  LOP3.LUT R11, R67, R0, RZ, 0x3c, !PT ;  /* 0x00000000430b7212 */ /* 0x000fe200078e3cff */
[----:B------:R0:W2:Y:S03]  /*2d30*/  LDS R13, [R12] ;  /* 0x000000000c0d7984 */ /* 0x0000a60000000800 */
[----:B------:R-:W-:-:S07]  /*2d40*/  ISETP.GE.AND P2, PT, R11, RZ, PT ;  /* 0x000000ff0b00720c */ /* 0x000fce0003f46270 */
[----:B------:R-:W-:-:S06]  /*2d50*/  @P0 VIADD R10, R10, 0x1 ;  /* 0x000000010a0a0836 */ /* 0x000fcc0000000000 */
[----:B------:R-:W-:Y:S02]  /*2d60*/  @!P2 IMAD.MOV R10, RZ, RZ, -R10 ;  /* 0x000000ffff0aa224 */ /* 0x000fe400078e0a0a */
[----:B------:R-:W-:-:S03]  /*2d70*/  VIADD R9, R9, 0x1 ;  /* 0x0000000109097836 */ /* 0x000fc60000000000 */
[----:B------:R-:W-:Y:S02]  /*2d80*/  SEL R10, R17, R10, !P3 ;  /* 0x0000000a110a7207 */ /* 0x000fe40005800000 */
[----:B0-----:R-:W-:Y:S02]  /*2d90*/  LOP3.LUT R12, R9, R6, RZ, 0x3c, !PT ;  /* 0x00000006090c7212 */ /* 0x001fe400078e3cff */
[----:B------:R-:W-:Y:S01]  /*2da0*/  IADD3 R15, PT, PT, -R10, RZ, RZ ;  /* 0x000000ff0a0f7210 */ /* 0x000fe20007ffe1ff */
[----:B------:R-:W-:Y:S01]  /*2db0*/  IMAD R11, R5, R10, R8 ;  /* 0x0000000a050b7224 */ /* 0x000fe200078e0208 */
[----:B------:R-:W-:-:S03]  /*2dc0*/  ISETP.NE.AND P0, PT, R12, 0x2, PT ;  /* 0x000000020c00780c */ /* 0x000fc60003f05270 */
[----:B------:R-:W-:-:S04]  /*2dd0*/  IMAD R10, R0, R15, R67 ;  /* 0x0000000f000a7224 */ /* 0x000fc800078e0243 */
[----:B------:R-:W-:-:S04]  /*2de0*/  IMAD.IADD R11, R10, 0x1, R11 ;  /* 0x000000010a0b7824 */ /* 0x000fc800078e020b */
[----:B------:R-:W-:Y:S01]  /*2df0*/  IMAD.WIDE R10, R11, 0x4, R2 ;  /* 0x000000040b0a7825 */ /* 0x000fe200078e0202 */
[----:B------:R-:W-:-:S04]  /*2e00*/  IADD3 R67, PT, PT, R67, UR10, RZ ;  /* 0x0000000a43437c10 */ /* 0x000fc8000fffe0ff */
[----:B--2---:R2:W-:Y:S01]  /*2e10*/  REDG.E.ADD.STRONG.GPU desc[UR8][R10.64], R13 ;  /* 0x0000000d0a00798e */ /* 0x0045e2000c12e108 */
[----:B------:R-:W-:Y:S05]  /*2e20*/  @P0 BRA `(.L_x_25632) ;  /* 0xfffffffc00900947 */ /* 0x000fea000383ffff */
.L_x_25631:
[----:B------:R-:W-:Y:S05]  /*2e30*/  BSYNC.RECONVERGENT B0 ;  /* 0x0000000000007941 */ /* 0x000fea0003800200 */
.L_x_25630:
[----:B------:R-:W3:Y:S01]  /*2e40*/  S2UR UR5, SR_CgaCtaId ;  /* 0x00000000000579c3 */ /* 0x000ee20000008800 */
[----:B------:R-:W-:Y:S01]  /*2e50*/  UMOV UR4, 0x400 ;  /* 0x0000040000047882 */ /* 0x000fe20000000000 */
[--C-:B------:R-:W-:Y:S01]  /*2e60*/  IMAD.MOV R9, RZ, RZ, -R7.reuse ;  /* 0x000000ffff097224 */ /* 0x100fe200078e0a07 */
[----:B------:R-:W-:Y:S01]  /*2e70*/  UIADD3 UR4, UPT, UPT, UR4, 0x1880, URZ ;  /* 0x0000188004047890 */ /* 0x000fe2000fffe0ff */
[----:B------:R-:W-:Y:S01]  /*2e80*/  IMAD.MOV.U32 R6, RZ, RZ, RZ ;  /* 0x000000ffff067224 */ /* 0x000fe200078e00ff */
[----:B------:R-:W-:Y:S01]  /*2e90*/  ISETP.NE.AND P0, PT, R0, RZ, PT ;  /* 0x000000ff0000720c */ /* 0x000fe20003f05270 */
[----:B------:R-:W-:Y:S02]  /*2ea0*/  IMAD R9, R9, R4, RZ ;  /* 0x0000000409097224 */ /* 0x000fe400078e02ff */
[----:B--2---:R-:W2:Y:S01]  /*2eb0*/  LDC R10, c[0x0][0x360] ;  /* 0x0000d800ff0a7b82 */ /* 0x004ea20000000800 */
[----:B------:R-:W-:Y:S02]  /*2ec0*/  VIADD R13, R67, UR10 ;  /* 0x0000000a430d7c36 */ /* 0x000fe40008000000 */
[----:B------:R-:W-:Y:S01]  /*2ed0*/  IMAD.HI.U32 R6, R7, R9, R6 ;  /* 0x0000000907067227 */ /* 0x000fe200078e0006 */
[----:B------:R-:W-:-:S04]  /*2ee0*/  LOP3.LUT R9, RZ, R0, RZ, 0x33, !PT ;  /* 0x00000000ff097212 */ /* 0x000fc800078e33ff */
[----:B------:R-:W4:Y:S01]  /*2ef0*/  LDC.64 R2, c[0x0][0x3a0] ;  /* 0x0000e800ff027b82 */ /* 0x000f220000000a00 */
[----:B---3--:R-:W-:-:S06]  /*2f00*/  ULEA UR4, UR5, UR4, 0x18 ;  /* 0x0000000405047291 */ /* 0x008fcc000f8ec0ff */
[----:B------:R-:W-:Y:S02]  /*2f10*/  LEA R7, R67, UR4, 0x2 ;  /* 0x0000000443077c11 */ /* 0x000fe4000f8e10ff */
[C---:B--2---:R-:W-:Y:S01]  /*2f20*/  LEA R15, R10.reuse, R67, 0x1 ;  /* 0x000000430a0f7211 */ /* 0x044fe200078e08ff */
[----:B------:R-:W-:-:S07]  /*2f30*/  IMAD R11, R10, 0x3, R67 ;  /* 0x000000030a0b7824 */ /* 0x000fce00078e0243 */
.L_x_25633:
[-C--:B0--3--:R-:W-:Y:S02]  /*2f40*/  IABS R23, R0.reuse ;  /* 0x0000000000177213 */ /* 0x089fe40000000000 */
[----:B------:R-:W-:Y:S02]  /*2f50*/  IABS R12, R0 ;  /* 0x00000000000c7213 */ /* 0x000fe40000000000 */
[----:B------:R-:W0:Y:S01]  /*2f60*/  I2F.RP R14, R23 ;  /* 0x00000017000e7306 */ /* 0x000e220000209400 */
[----:B------:R-:W-:Y:S02]  /*2f70*/  IABS R19, R67 ;  /* 0x0000004300137213 */ /* 0x000fe40000000000 */
[----:B------:R-:W-:Y:S02]  /*2f80*/  IADD3 R21, PT, PT, RZ, -R12, RZ ;  /* 0x8000000cff157210 */ /* 0x000fe40007ffe0ff */
[----:B------:R-:W-:Y:S01]  /*2f90*/  IABS R20, R11 ;  /* 0x0000000b00147213 */ /* 0x000fe20000000000 */
[----:B------:R-:W-:Y:S01]  /*2fa0*/  IMAD.HI.U32 R12, R6, R19, RZ ;  /* 0x00000013060c7227 */ /* 0x000fe200078e00ff */
[----:B------:R-:W-:-:S03]  /*2fb0*/  LOP3.LUT R22, R67, R0, RZ, 0x3c, !PT ;  /* 0x0000000043167212 */ /* 0x000fc600078e3cff */
[----:B------:R-:W-:Y:S01]  /*2fc0*/  IMAD R19, R12, R21, R19 ;  /* 0x000000150c137224 */ /* 0x000fe200078e0213 */
[----:B------:R-:W-:Y:S01]  /*2fd0*/  ISETP.GE.AND P4, PT, R22, RZ, PT ;  /* 0x000000ff1600720c */ /* 0x000fe20003f86270 */
[----:B0-----:R-:W0:Y:S03]  /*2fe0*/  MUFU.RCP R14, R14 ;  /* 0x0000000e000e7308 */ /* 0x001e260000001000 */
[----:B------:R-:W-:-:S13]  /*2ff0*/  ISETP.GT.U32.AND P1, PT, R4, R19, PT ;  /* 0x000000130400720c */ /* 0x000fda0003f24070 */
[----:B------:R-:W-:Y:S02]  /*3000*/  @!P1 IMAD.IADD R19, R19, 0x1, -R23 ;  /* 0x0000000113139824 */ /* 0x000fe400078e0a17 */
[----:B------:R-:W-:Y:S02]  /*3010*/  @!P1 VIADD R12, R12, 0x1 ;  /* 0x000000010c0c9836 */ /* 0x000fe40000000000 */
[----:B0-----:R-:W-:Y:S01]  /*3020*/  VIADD R16, R14, 0xffffffe ;  /* 0x0ffffffe0e107836 */ /* 0x001fe20000000000 */
[----:B------:R-:W-:Y:S02]  /*3030*/  IABS R14, R13 ;  /* 0x0000000d000e7213 */ /* 0x000fe40000000000 */
[----:B------:R-:W-:Y:S01]  /*3040*/  ISETP.GE.U32.AND P3, PT, R19, R4, PT ;  /* 0x000000041300720c */ /* 0x000fe20003f66070 */
[----:B------:R0:W2:Y:S02]  /*3050*/  F2I.FTZ.U32.TRUNC.NTZ R17, R16 ;  /* 0x0000001000117305 */ /* 0x0000a4000021f000 */
[----:B0-----:R-:W-:-:S10]  /*3060*/  IMAD.MOV.U32 R16, RZ, RZ, RZ ;  /* 0x000000ffff107224 */ /* 0x001fd400078e00ff */
[----:B------:R-:W-:Y:S02]  /*3070*/  @P3 VIADD R12, R12, 0x1 ;  /* 0x000000010c0c3836 */ /* 0x000fe40000000000 */
[----:B--2---:R-:W-:Y:S02]  /*3080*/  IMAD.MOV R18, RZ, RZ, -R17 ;  /* 0x000000ffff127224 */ /* 0x004fe400078e0a11 */
[----:B------:R-:W-:Y:S02]  /*3090*/  @!P4 IMAD.MOV R12, RZ, RZ, -R12 ;  /* 0x000000ffff0cc224 */ /* 0x000fe400078e0a0c */
[----:B------:R-:W-:Y:S01]  /*30a0*/  IMAD R25, R18, R23, RZ ;  /* 0x0000001712197224 */ /* 0x000fe200078e02ff */
[----:B------:R-:W-:-:S03]  /*30b0*/  IABS R18, R15 ;  /* 0x0000000f00127213 */ /* 0x000fc60000000000 */
[----:B------:R-:W-:Y:S01]  /*30c0*/  IMAD.HI.U32 R25, R17, R25, R16 ;  /* 0x0000001911197227 */ /* 0x000fe200078e0010 */
[----:B------:R-:W-:-:S05]  /*30d0*/  MOV R17, R14 ;  /* 0x0000000e00117202 */ /* 0x000fca0000000f00 */
[----:B------:R-:W-:-:S04]  /*30e0*/  IMAD.HI.U32 R14, R25, R17, RZ ;  /* 0x00000011190e7227 */ /* 0x000fc800078e00ff */
[----:B------:R-:W-:Y:S02]  /*30f0*/  IMAD R16, R14, R21, R17 ;  /* 0x000000150e107224 */ /* 0x000fe400078e0211 */
[----:B------:R-:W-:-:S03]  /*3100*/  IMAD.HI.U32 R17, R25, R18, RZ ;  /* 0x0000001219117227 */ /* 0x000fc600078e00ff */
[----:B------:R-:W-:Y:S01]  /*3110*/  ISETP.GT.U32.AND P2, PT, R23, R16, PT ;  /* 0x000000101700720c */ /* 0x000fe20003f44070 */
[----:B------:R-:W-:Y:S02]  /*3120*/  IMAD.HI.U32 R19, R25, R20, RZ ;  /* 0x0000001419137227 */ /* 0x000fe400078e00ff */
[----:B------:R-:W0:Y:S02]  /*3130*/  LDS R25, [R7] ;  /* 0x0000000007197984 */ /* 0x000e240000000800 */
[-C--:B------:R-:W-:Y:S02]  /*3140*/  IMAD R18, R17, R21.reuse, R18 ;  /* 0x0000001511127224 */ /* 0x080fe400078e0212 */
[----:B------:R-:W-:Y:S01]  /*3150*/  IMAD R20, R19, R21, R20 ;  /* 0x0000001513147224 */ /* 0x000fe200078e0214 */
[----:B------:R-:W-:Y:S02]  /*3160*/  LOP3.LUT R21, R11, R0, RZ, 0x3c, !PT ;  /* 0x000000000b157212 */ /* 0x000fe400078e3cff */
[----:B------:R-:W-:-:S02]  /*3170*/  ISETP.GT.U32.AND P5, PT, R23, R18, PT ;  /* 0x000000121700720c */ /* 0x000fc40003fa4070 */
[----:B------:R-:W-:Y:S01]  /*3180*/  ISETP.GT.U32.AND P1, PT, R23, R20, PT ;  /* 0x000000141700720c */ /* 0x000fe20003f24070 */
[----:B------:R-:W-:Y:S01]  /*3190*/  @!P2 VIADD R14, R14, 0x1 ;  /* 0x000000010e0ea836 */ /* 0x000fe20000000000 */
[----:B------:R-:W-:-:S04]  /*31a0*/  @!P2 IADD3 R16, PT, PT, R16, -R23, RZ ;  /* 0x800000171010a210 */ /* 0x000fc80007ffe0ff */
[----:B------:R-:W-:Y:S02]  /*31b0*/  ISETP.GE.U32.AND P6, PT, R16, R23, PT ;  /* 0x000000171000720c */ /* 0x000fe40003fc6070 */
[----:B------:R-:W-:-:S03]  /*31c0*/  LOP3.LUT R16, R13, R0, RZ, 0x3c, !PT ;  /* 0x000000000d107212 */ /* 0x000fc600078e3cff */
[-C--:B------:R-:W-:Y:S02]  /*31d0*/  @!P5 IADD3 R18, PT, PT, R18, -R23.reuse, RZ ;  /* 0x800000171212d210 */ /* 0x080fe40007ffe0ff */
[----:B------:R-:W-:Y:S01]  /*31e0*/  ISETP.GE.AND P3, PT, R16, RZ, PT ;  /* 0x000000ff1000720c */ /* 0x000fe20003f66270 */
[----:B------:R-:W-:Y:S01]  /*31f0*/  @!P1 IMAD.IADD R20, R20, 0x1, -R23 ;  /* 0x0000000114149824 */ /* 0x000fe200078e0a17 */
[----:B------:R-:W-:Y:S01]  /*3200*/  LOP3.LUT R16, R15, R0, RZ, 0x3c, !PT ;  /* 0x000000000f107212 */ /* 0x000fe200078e3cff */
[----:B------:R-:W-:Y:S01]  /*3210*/  @!P1 VIADD R19, R19, 0x1 ;  /* 0x0000000113139836 */ /* 0x000fe20000000000 */
[----:B------:R-:W-:Y:S01]  /*3220*/  ISETP.GE.U32.AND P4, PT, R18, R23, PT ;  /* 0x000000171200720c */ /* 0x000fe20003f86070 */
[--C-:B------:R-:W-:Y:S01]  /*3230*/  IMAD R18, R10, 0x8, R7.reuse ;  /* 0x000000080a127824 */ /* 0x100fe200078e0207 */
[----:B------:R-:W-:Y:S01]  /*3240*/  ISETP.GE.AND P2, PT, R16, RZ, PT ;  /* 0x000000ff1000720c */ /* 0x000fe20003f46270 */
[----:B------:R-:W-:Y:S01]  /*3250*/  IMAD R16, R10, 0x4, R7 ;  /* 0x000000040a107824 */ /* 0x000fe200078e0207 */
[----:B------:R-:W-:-:S02]  /*3260*/  @P6 IADD3 R14, PT, PT, R14, 0x1, RZ ;  /* 0x000000010e0e6810 */ /* 0x000fc40007ffe0ff */
[----:B------:R-:W-:Y:S01]  /*3270*/  ISETP.GE.U32.AND P6, PT, R20, R23, PT ;  /* 0x000000171400720c */ /* 0x000fe20003fc6070 */
[----:B------:R-:W-:Y:S01]  /*3280*/  IMAD R20, R10, 0xc, R7 ;  /* 0x0000000c0a147824 */ /* 0x000fe200078e0207 */
[----:B------:R-:W2:Y:S01]  /*3290*/  LDS R27, [R16] ;  /* 0x00000000101b7984 */ /* 0x000ea20000000800 */
[----:B------:R-:W-:Y:S01]  /*32a0*/  @!P5 IADD3 R17, PT, PT, R17, 0x1, RZ ;  /* 0x000000011111d810 */ /* 0x000fe20007ffe0ff */
[----:B------:R-:W-:Y:S01]  /*32b0*/  @!P3 IMAD.MOV R14, RZ, RZ, -R14 ;  /* 0x000000ffff0eb224 */ /* 0x000fe200078e0a0e */
[----:B------:R-:W-:Y:S01]  /*32c0*/  ISETP.GE.AND P5, PT, R21, RZ, PT ;  /* 0x000000ff1500720c */ /* 0x000fe20003fa6270 */
[----:B------:R3:W5:Y:S01]  /*32d0*/  LDS R29, [R18] ;  /* 0x00000000121d7984 */ /* 0x0007620000000800 */
[----:B------:R-:W-:Y:S01]  /*32e0*/  ISETP.NE.AND P1, PT, R0, RZ, PT ;  /* 0x000000ff0000720c */ /* 0x000fe20003f25270 */
[----:B------:R-:W-:Y:S01]  /*32f0*/  @P4 VIADD R17, R17, 0x1 ;  /* 0x0000000111114836 */ /* 0x000fe20000000000 */
[----:B------:R-:W-:Y:S01]  /*3300*/  LOP3.LUT R21, RZ, R0, RZ, 0x33, !PT ;  /* 0x00000000ff157212 */ /* 0x000fe200078e33ff */
[----:B------:R1:W5:Y:S02]  /*3310*/  LDS R31, [R20] ;  /* 0x00000000141f7984 */ /* 0x0003640000000800 */
[----:B------:R-:W-:Y:S01]  /*3320*/  @!P2 IMAD.MOV R17, RZ, RZ, -R17 ;  /* 0x000000ffff11a224 */ /* 0x000fe200078e0a11 */
[----:B------:R-:W-:-:S02]  /*3330*/  @P6 IADD3 R19, PT, PT, R19, 0x1, RZ ;  /* 0x0000000113136810 */ /* 0x000fc40007ffe0ff */
[C---:B------:R-:W-:Y:S02]  /*3340*/  SEL R12, R21.reuse, R12, !P1 ;  /* 0x0000000c150c7207 */ /* 0x040fe40004800000 */
[C---:B------:R-:W-:Y:S01]  /*3350*/  SEL R14, R21.reuse, R14, !P1 ;  /* 0x0000000e150e7207 */ /* 0x040fe20004800000 */
[----:B------:R-:W-:Y:S01]  /*3360*/  @!P5 IMAD.MOV R19, RZ, RZ, -R19 ;  /* 0x000000ffff13d224 */ /* 0x000fe200078e0a13 */
[----:B---3--:R-:W-:Y:S02]  /*3370*/  IADD3 R18, PT, PT, -R12, RZ, RZ ;  /* 0x000000ff0c127210 */ /* 0x008fe40007ffe1ff */
[----:B------:R-:W-:Y:S01]  /*3380*/  SEL R16, R21, R17, !P1 ;  /* 0x0000001115107207 */ /* 0x000fe20004800000 */
[----:B------:R-:W-:Y:S02]  /*3390*/  IMAD R17, R5, R12, R8 ;  /* 0x0000000c05117224 */ /* 0x000fe400078e0208 */
[----:B------:R-:W-:Y:S01]  /*33a0*/  IMAD R12, R0, R18, R67 ;  /* 0x00000012000c7224 */ /* 0x000fe200078e0243 */
[----:B------:R-:W-:Y:S01]  /*33b0*/  SEL R18, R9, R19, !P0 ;  /* 0x0000001309127207 */ /* 0x000fe20004000000 */
[----:B-1----:R-:W-:Y:S01]  /*33c0*/  IMAD.MOV R20, RZ, RZ, -R14 ;  /* 0x000000ffff147224 */ /* 0x002fe200078e0a0e */
[----:B------:R-:W-:Y:S01]  /*33d0*/  IADD3 R67, PT, PT, R67, UR10, R10 ;  /* 0x0000000a43437c10 */ /* 0x000fe2000fffe00a */
[----:B------:R-:W-:Y:S01]  /*33e0*/  IMAD R19, R5, R14, R8 ;  /* 0x0000000e05137224 */ /* 0x000fe200078e0208 */
[----:B------:R-:W-:Y:S01]  /*33f0*/  IADD3 R22, PT, PT, -R16, RZ, RZ ;  /* 0x000000ff10167210 */ /* 0x000fe20007ffe1ff */
[----:B------:R-:W-:Y:S01]  /*3400*/  IMAD.MOV R24, RZ, RZ, -R18 ;  /* 0x000000ffff187224 */ /* 0x000fe200078e0a12 */
[----:B------:R-:W-:Y:S01]  /*3410*/  IADD3 R67, PT, PT, R67, UR10, R10 ;  /* 0x0000000a43437c10 */ /* 0x000fe2000fffe00a */
[----:B------:R-:W-:-:S02]  /*3420*/  IMAD R14, R0, R20, R13 ;  /* 0x00000014000e7224 */ /* 0x000fc400078e020d */
[C-C-:B------:R-:W-:Y:S02]  /*3430*/  IMAD R21, R5.reuse, R16, R8.reuse ;  /* 0x0000001005157224 */ /* 0x140fe400078e0208 */
[----:B------:R-:W-:Y:S01]  /*3440*/  IMAD R23, R5, R18, R8 ;  /* 0x0000001205177224 */ /* 0x000fe200078e0208 */
[----:B------:R-:W-:Y:S01]  /*3450*/  IADD3 R19, PT, PT, R14, R19, RZ ;  /* 0x000000130e137210 */ /* 0x000fe20007ffe0ff */
[C---:B------:R-:W-:Y:S01]  /*3460*/  IMAD R16, R0.reuse, R22, R15 ;  /* 0x0000001600107224 */ /* 0x040fe200078e020f */
[----:B------:R-:W-:Y:S01]  /*3470*/  ISETP.GE.U32.AND P1, PT, R67, 0x800, PT ;  /* 0x000008004300780c */ /* 0x000fe20003f26070 */
[----:B------:R-:W-:Y:S02]  /*3480*/  IMAD R18, R0, R24, R11 ;  /* 0x0000001800127224 */ /* 0x000fe400078e020b */
[----:B------:R-:W-:Y:S02]  /*3490*/  IMAD.IADD R17, R12, 0x1, R17 ;  /* 0x000000010c117824 */ /* 0x000fe400078e0211 */
[----:B------:R-:W-:-:S02]  /*34a0*/  IMAD.IADD R21, R16, 0x1, R21 ;  /* 0x0000000110157824 */ /* 0x000fc400078e0215 */
[----:B------:R-:W-:Y:S02]  /*34b0*/  IMAD.IADD R23, R18, 0x1, R23 ;  /* 0x0000000112177824 */ /* 0x000fe400078e0217 */
[----:B----4-:R-:W-:-:S04]  /*34c0*/  IMAD.WIDE R16, R17, 0x4, R2 ;  /* 0x0000000411107825 */ /* 0x010fc800078e0202 */
[--C-:B------:R-:W-:Y:S01]  /*34d0*/  IMAD.WIDE R18, R19, 0x4, R2.reuse ;  /* 0x0000000413127825 */ /* 0x100fe200078e0202 */
[----:B0-----:R3:W-:Y:S03]  /*34e0*/  REDG.E.ADD.STRONG.GPU desc[UR8][R16.64], R25 ;  /* 0x000000191000798e */ /* 0x0017e6000c12e108 */
[--C-:B------:R-:W-:Y:S01]  /*34f0*/  IMAD.WIDE R20, R21, 0x4, R2.reuse ;  /* 0x0000000415147825 */ /* 0x100fe200078e0202 */
[----:B--2---:R3:W-:Y:S03]  /*3500*/  REDG.E.ADD.STRONG.GPU desc[UR8][R18.64], R27 ;  /* 0x0000001b1200798e */ /* 0x0047e6000c12e108 */
[----:B------:R-:W-:Y:S01]  /*3510*/  IMAD.WIDE R22, R23, 0x4, R2 ;  /* 0x0000000417167825 */ /* 0x000fe200078e0202 */
[----:B-----5:R3:W-:Y:S01]  /*3520*/  REDG.E.ADD.STRONG.GPU desc[UR8][R20.64], R29 ;  /* 0x0000001d1400798e */ /* 0x0207e2000c12e108 */
[----:B------:R-:W-:-:S03]  /*3530*/  LEA R7, R10, R7, 0x4 ;  /* 0x000000070a077211 */ /* 0x000fc600078e20ff */
[----:B------:R3:W-:Y:S01]  /*3540*/  REDG.E.ADD.STRONG.GPU desc[UR8][R22.64], R31 ;  /* 0x0000001f1600798e */ /* 0x0007e2000c12e108 */
[C---:B------:R-:W-:Y:S01]  /*3550*/  IMAD R15, R10.reuse, 0x4, R15 ;  /* 0x000000040a0f7824 */ /* 0x040fe200078e020f */
[C---:B------:R-:W-:Y:S01]  /*3560*/  LEA R13, R10.reuse, R13, 0x2 ;  /* 0x0000000d0a0d7211 */ /* 0x040fe200078e10ff */
[----:B------:R-:W-:Y:S01]  /*3570*/  IMAD R11, R10, 0x4, R11 ;  /* 0x000000040a0b7824 */ /* 0x000fe200078e020b */
[----:B------:R-:W-:Y:S06]  /*3580*/  @!P1 BRA `(.L_x_25633) ;  /* 0xfffffff8006c9947 */ /* 0x000fec000383ffff */
[----:B------:R-:W-:Y:S05]  /*3590*/  EXIT ;  /* 0x000000000000794d */ /* 0x000fea0003800000 */
.L_x_25595:
[----:B------:R-:W-:Y:S01]  /*35a0*/  IMAD.MOV.U32 R76, RZ, RZ, R39 ;  /* 0x000000ffff4c7224 */ /* 0x000fe200078e0027 */
[----:B------:R-:W-:Y:S01]  /*35b0*/  MOV R75, 0xffffffff ;  /* 0xffffffff004b7802 */ /* 0x000fe20000000f00 */
[----:B------:R-:W-:-:S07]  /*35c0*/  IMAD.MOV.U32 R77, RZ, RZ, 0x1f ;  /* 0x0000001fff4d7424 */ /* 0x000fce00078e00ff */
[----:B0-----:R-:W-:Y:S05]  /*35d0*/  WARPSYNC.COLLECTIVE R75, `(.L_x_25634) ;  /* 0x000000004b087348 */ /* 0x001fea0003c00000 */
[----:B------:R1:W2:Y:S02]  /*35e0*/  SHFL.IDX P4, R74, R72, R76, R77 ;  /* 0x0000004c484a7389 */ /* 0x0002a4000008004d */
[----:B012---:R-:W-:Y:S05]  /*35f0*/  ENDCOLLECTIVE ;  /* 0x000000000000791b */ /* 0x007fea0003800000 */
.L_x_25634:
[----:B------:R-:W-:Y:S05]  /*3600*/  BRA `(.L_x_25635) ;  /* 0xffffffe400dc7947 */ /* 0x000fea000383ffff */
.L_x_25597:
[----:B------:R-:W-:Y:S01]  /*3610*/  BSSY B1, `(.L_x_25636) ;  /* 0x0000007000017945 */ /* 0x000fe20003800000 */
[----:B------:R-:W-:Y:S01]  /*3620*/  IMAD.MOV.U32 R76, RZ, RZ, R8 ;  /* 0x000000ffff4c7224 */ /* 0x000fe200078e0008 */
[----:B------:R-:W-:Y:S01]  /*3630*/  MOV R75, 0xffffffff ;  /* 0xffffffff004b7802 */ /* 0x000fe20000000f00 */
[----:B------:R-:W-:-:S07]  /*3640*/  IMAD.MOV.U32 R77, RZ, RZ, 0x1f ;  /* 0x0000001fff4d7424 */ /* 0x000fce00078e00ff */
[----:B01----:R-:W-:Y:S05]  /*3650*/  WARPSYNC.COLLECTIVE R75, `(.L_x_25637) ;  /* 0x000000004b087348 */ /* 0x003fea0003c00000 */
[----:B------:R2:W3:Y:S02]  /*3660*/  SHFL.IDX P4, R74, R72, R76, R77 ;  /* 0x0000004c484a7389 */ /* 0x0004e4000008004d */
[----:B0123--:R-:W-:Y:S05]  /*3670*/  ENDCOLLECTIVE ;  /* 0x000000000000791b */ /* 0x00ffea0003800000 */
.L_x_25637:
[----:B------:R-:W-:Y:S05]  /*3680*/  BSYNC B1 ;  /* 0x0000000000017941 */ /* 0x000fea0003800000 */
.L_x_25636:
[----:B------:R-:W-:Y:S05]  /*3690*/  BRA `(.L_x_25638) ;  /* 0xffffffe400d07947 */ /* 0x000fea000383ffff */
.L_x_25599:
[----:B------:R-:W-:Y:S01]  /*36a0*/  BSSY B1, `(.L_x_25639) ;  /* 0x0000007000017945 */ /* 0x000fe20003800000 */
[----:B------:R-:W-:Y:S01]  /*36b0*/  IMAD.MOV.U32 R76, RZ, RZ, R9 ;  /* 0x000000ffff4c7224 */ /* 0x000fe200078e0009 */
[----:B------:R-:W-:Y:S01]  /*36c0*/  MOV R75, 0xffffffff ;  /* 0xffffffff004b7802 */ /* 0x000fe20000000f00 */
[----:B------:R-:W-:-:S07]  /*36d0*/  IMAD.MOV.U32 R77, RZ, RZ, 0x1f ;  /* 0x0000001fff4d7424 */ /* 0x000fce00078e00ff */
[----:B012---:R-:W-:Y:S05]  /*36e0*/  WARPSYNC.COLLECTIVE R75, `(.L_x_25640) ;  /* 0x000000004b087348 */ /* 0x007fea0003c00000 */
[----:B------:R3:W4:Y:S02]  /*36f0*/  SHFL.IDX P4, R74, R72, R76, R77 ;  /* 0x0000004c484a7389 */ /* 0x000724000008004d */
[----:B01234-:R-:W-:Y:S05]  /*3700*/  ENDCOLLECTIVE ;  /* 0x000000000000791b */ /* 0x01ffea0003800000 */
.L_x_25640:
[----:B------:R-:W-:Y:S05]  /*3710*/  BSYNC B1 ;  /* 0x0000000000017941 */ /* 0x000fea0003800000 */
.L_x_25639:
[----:B------:R-:W-:Y:S05]  /*3720*/  BRA `(.L_x_25641) ;  /* 0xffffffe400c47947 */ /* 0x000fea000383ffff */
.L_x_25601:
[----:B------:R-:W-:Y:S01]  /*3730*/  BSSY B1, `(.L_x_25642) ;  /* 0x0000007000017945 */ /* 0x000fe20003800000 */
[----:B------:R-:W-:Y:S01]  /*3740*/  IMAD.MOV.U32 R76, RZ, RZ, R10 ;  /* 0x000000ffff4c7224 */ /* 0x000fe200078e000a */
[----:B------:R-:W-:Y:S01]  /*3750*/  MOV R75, 0xffffffff ;  /* 0xffffffff004b7802 */ /* 0x000fe20000000f00 */
[----:B------:R-:W-:-:S07]  /*3760*/  IMAD.MOV.U32 R77, RZ, RZ, 0x1f ;  /* 0x0000001fff4d7424 */ /* 0x000fce00078e00ff */
[----:B0123--:R-:W-:Y:S05]  /*3770*/  WARPSYNC.COLLECTIVE R75, `(.L_x_25643) ;  /* 0x000000004b087348 */ /* 0x00ffea0003c00000 */
[----:B------:R4:W0:Y:S02]  /*3780*/  SHFL.IDX P4, R74, R72, R76, R77 ;  /* 0x0000004c484a7389 */ /* 0x000824000008004d */
[----:B01234-:R-:W-:Y:S05]  /*3790*/  ENDCOLLECTIVE ;  /* 0x000000000000791b */ /* 0x01ffea0003800000 */
.L_x_25643:
[----:B------:R-:W-:Y:S05]  /*37a0*/  BSYNC B1 ;  /* 0x0000000000017941 */ /* 0x000fea0003800000 */
.L_x_25642:
[----:B------:R-:W-:Y:S05]  /*37b0*/  BRA `(.L_x_25644) ;  /* 0xffffffe400b87947 */ /* 0x000fea000383ffff */
.L_x_25603:
[----:B------:R-:W-:Y:S01]  /*37c0*/  BSSY B1, `(.L_x_25645) ;  /* 0x0000007000017945 */ /* 0x000fe20003800000 */
[----:B------:R-:W-:Y:S01]  /*37d0*/  IMAD.MOV.U32 R76, RZ, RZ, R11 ;  /* 0x000000ffff4c7224 */ /* 0x000fe200078e000b */
[----:B------:R-:W-:Y:S01]  /*37e0*/  MOV R75, 0xffffffff ;  /* 0xffffffff004b7802 */ /* 0x000fe20000000f00 */
[----:B------:R-:W-:-:S07]  /*37f0*/  IMAD.MOV.U32 R77, RZ, RZ, 0x1f ;  /* 0x0000001fff4d7424 */ /* 0x000fce00078e00ff */
[----:B01234-:R-:W-:Y:S05]  /*3800*/  WARPSYNC.COLLECTIVE R75, `(.L_x_25646) ;  /* 0x000000004b087348 */ /* 0x01ffea0003c00000 */
[----:B------:R0:W0:Y:S02]  /*3810*/  SHFL.IDX P4, R74, R72, R76, R77 ;  /* 0x0000004c484a7389 */ /* 0x000024000008004d */
[----:B01234-:R-:W-:Y:S05]  /*3820*/  ENDCOLLECTIVE ;  /* 0x000000000000791b */ /* 0x01ffea0003800000 */
.L_x_25646:
[----:B------:R-:W-:Y:S05]  /*3830*/  BSYNC B1 ;  /* 0x0000000000017941 */ /* 0x000fea0003800000 */
.L_x_25645:
[----:B------:R-:W-:Y:S05]  /*3840*/  BRA `(.L_x_25647) ;  /* 0xffffffe400ac7947 */ /* 0x000fea000383ffff */
.L_x_25605:
[----:B------:R-:W-:Y:S01]  /*3850*/  BSSY B1, `(.L_x_25648) ;  /* 0x0000007000017945 */ /* 0x000fe20003800000 */
[----:B------:R-:W-:Y:S01]  /*3860*/  IMAD.MOV.U32 R76, RZ, RZ, R12 ;  /* 0x000000ffff4c7224 */ /* 0x000fe200078e000c */
[----:B------:R-:W-:Y:S01]  /*3870*/  MOV R75, 0xffffffff ;  /* 0xffffffff004b7802 */ /* 0x000fe20000000f00 */
[----:B------:R-:W-:-:S07]  /*3880*/  IMAD.MOV.U32 R77, RZ, RZ, 0x1f ;  /* 0x0000001fff4d7424 */ /* 0x000fce00078e00ff */
[----:B01234-:R-:W-:Y:S05]  /*3890*/  WARPSYNC.COLLECTIVE R75, `(.L_x_25649) ;  /* 0x000000004b087348 */ /* 0x01ffea0003c00000 */
[----:B------:R0:W0:Y:S02]  /*38a0*/  SHFL.IDX P4, R74, R72, R76, R77 ;  /* 0x0000004c484a7389 */ /* 0x000024000008004d */
[----:B01234-:R-:W-:Y:S05]  /*38b0*/  ENDCOLLECTIVE ;  /* 0x000000000000791b */ /* 0x01ffea0003800000 */
.L_x_25649:
[----:B------:R-:W-:Y:S05]  /*38c0*/  BSYNC B1 ;  /* 0x0000000000017941 */ /* 0x000fea0003800000 */
.L_x_25648:
[----:B------:R-:W-:Y:S05]  /*38d0*/  BRA `(.L_x_25650) ;  /* 0xffffffe400a07947 */ /* 0x000fea000383ffff */
.L_x_25607:
[----:B------:R-:W-:Y:S01]  /*38e0*/  BSSY B1, `(.L_x_25651) ;  /* 0x0000007000017945 */ /* 0x000fe20003800000 */
[----:B------:R-:W-:Y:S01]  /*38f0*/  IMAD.MOV.U32 R76, RZ, RZ, R13 ;  /* 0x000000ffff4c7224 */ /* 0x000fe200078e000d */
[----:B------:R-:W-:Y:S01]  /*3900*/  MOV R75, 0xffffffff ;  /* 0xffffffff004b7802 */ /* 0x000fe20000000f00 */
[----:B------:R-:W-:-:S07]  /*3910*/  IMAD.MOV.U32 R77, RZ, RZ, 0x1f ;  /* 0x0000001fff4d7424 */ /* 0x000fce00078e00ff */
[----:B01234-:R-:W-:Y:S05]  /*3920*/  WARPSYNC.COLLECTIVE R75, `(.L_x_25652) ;  /* 0x000000004b087348 */ /* 0x01ffea0003c00000 */
[----:B------:R0:W0:Y:S02]  /*3930*/  SHFL.IDX P4, R74, R72, R76, R77 ;  /* 0x0000004c484a7389 */ /* 0x000024000008004d */
[----:B01234-:R-:W-:Y:S05]  /*3940*/  ENDCOLLECTIVE ;  /* 0x000000000000791b */ /* 0x01ffea0003800000 */
.L_x_25652:
[----:B------:R-:W-:Y:S05]  /*3950*/  BSYNC B1 ;  /* 0x0000000000017941 */ /* 0x000fea0003800000 */
.L_x_25651:
[----:B------:R-:W-:Y:S05]  /*3960*/  BRA `(.L_x_25653) ;  /* 0xffffffe400947947 */ /* 0x000fea000383ffff */
.L_x_25609:
[----:B------:R-:W-:Y:S01]  /*3970*/  BSSY B1, `(.L_x_25654) ;  /* 0x0000007000017945 */ /* 0x000fe20003800000 */
[----:B------:R-:W-:Y:S01]  /*3980*/  IMAD.MOV.U32 R76, RZ, RZ, R14 ;  /* 0x000000ffff4c7224 */ /* 0x000fe200078e000e */
[----:B------:R-:W-:Y:S01]  /*3990*/  MOV R75, 0xffffffff ;  /* 0xffffffff004b7802 */ /* 0x000fe20000000f00 */
[----:B------:R-:W-:-:S07]  /*39a0*/  IMAD.MOV.U32 R77, RZ, RZ, 0x1f ;  /* 0x0000001fff4d7424 */ /* 0x000fce00078e00ff */
[----:B01234-:R-:W-:Y:S05]  /*39b0*/  WARPSYNC.COLLECTIVE R75, `(.L_x_25655) ;  /* 0x000000004b087348 */ /* 0x01ffea0003c00000 */
[----:B------:R0:W0:Y:S02]  /*39c0*/  SHFL.IDX P4, R74, R72, R76, R77 ;  /* 0x0000004c484a7389 */ /* 0x000024000008004d */
[----:B01234-:R-:W-:Y:S05]  /*39d0*/  ENDCOLLECTIVE ;  /* 0x000000000000791b */ /* 0x01ffea0003800000 */
.L_x_25655:
[----:B------:R-:W-:Y:S05]  /*39e0*/  BSYNC B1 ;  /* 0x0000000000017941 */ /* 0x000fea0003800000 */
.L_x_25654:
[----:B------:R-:W-:Y:S05]  /*39f0*/  BRA `(.L_x_25656) ;  /* 0xffffffe400887947 */ /* 0x000fea000383ffff */
.L_x_25611:
[----:B------:R-:W-:Y:S01]  /*3a00*/  BSSY B1, `(.L_x_25657) ;  /* 0x0000007000017945 */ /* 0x000fe20003800000 */
[----:B------:R-:W-:Y:S01]  /*3a10*/  IMAD.MOV.U32 R76, RZ, RZ, R15 ;  /* 0x000000ffff4c7224 */ /* 0x000fe200078e000f */
[----:B------:R-:W-:Y:S01]  /*3a20*/  MOV R75, 0xffffffff ;  /* 0xffffffff004b7802 */ /* 0x000fe20000000f00 */
[----:B------:R-:W-:-:S07]  /*3a30*/  IMAD.MOV.U32 R77, RZ, RZ, 0x1f ;  /* 0x0000001fff4d7424 */ /* 0x000fce00078e00ff */
[----:B01234-:R-:W-:Y:S05]  /*3a40*/  WARPSYNC.COLLECTIVE R75, `(.L_x_25658) ;  /* 0x000000004b087348 */ /* 0x01ffea0003c00000 */
[----:B------:R0:W0:Y:S02]  /*3a50*/  SHFL.IDX P4, R74, R72, R76, R77 ;  /* 0x0000004c484a7389 */ /* 0x000024000008004d */
[----:B01234-:R-:W-:Y:S05]  /*3a60*/  ENDCOLLECTIVE ;  /* 0x000000000000791b */ /* 0x01ffea0003800000 */
.L_x_25658:
[----:B------:R-:W-:Y:S05]  /*3a70*/  BSYNC B1 ;  /* 0x0000000000017941 */ /* 0x000fea0003800000 */
.L_x_25657:
[----:B------:R-:W-:Y:S05]  /*3a80*/  BRA `(.L_x_25659) ;  /* 0xffffffe4007c7947 */ /* 0x000fea000383ffff */
.L_x_25613:
[----:B------:R-:W-:Y:S01]  /*3a90*/  BSSY B1, `(.L_x_25660) ;  /* 0x0000007000017945 */ /* 0x000fe20003800000 */
[----:B------:R-:W-:Y:S01]  /*3aa0*/  IMAD.MOV.U32 R76, RZ, RZ, R32 ;  /* 0x000000ffff4c7224 */ /* 0x000fe200078e0020 */
[----:B------:R-:W-:Y:S01]  /*3ab0*/  MOV R75, 0xffffffff ;  /* 0xffffffff004b7802 */ /* 0x000fe20000000f00 */
[----:B------:R-:W-:-:S07]  /*3ac0*/  IMAD.MOV.U32 R77, RZ, RZ, 0x1f ;  /* 0x0000001fff4d7424 */ /* 0x000fce00078e00ff */
[----:B01234-:R-:W-:Y:S05]  /*3ad0*/  WARPSYNC.COLLECTIVE R75, `(.L_x_25661) ;  /* 0x000000004b087348 */ /* 0x01ffea0003c00000 */
[----:B------:R0:W0:Y:S02]  /*3ae0*/  SHFL.IDX P4, R74, R72, R76, R77 ;  /* 0x0000004c484a7389 */ /* 0x000024000008004d */
[----:B01234-:R-:W-:Y:S05]  /*3af0*/  ENDCOLLECTIVE ;  /* 0x000000000000791b */ /* 0x01ffea0003800000 */
.L_x_25661:
[----:B------:R-:W-:Y:S05]  /*3b00*/  BSYNC B1 ;  /* 0x0000000000017941 */ /* 0x000fea0003800000 */
.L_x_25660:
[----:B------:R-:W-:Y:S05]  /*3b10*/  BRA `(.L_x_25662) ;  /* 0xffffffe400707947 */ /* 0x000fea000383ffff */
.L_x_25615:
[----:B------:R-:W-:Y:S01]  /*3b20*/  BSSY B1, `(.L_x_25663) ;  /* 0x0000007000017945 */ /* 0x000fe20003800000 */
[----:B------:R-:W-:Y:S01]  /*3b30*/  IMAD.MOV.U32 R76, RZ, RZ, R33 ;  /* 0x000000ffff4c7224 */ /* 0x000fe200078e0021 */
[----:B------:R-:W-:Y:S01]  /*3b40*/  MOV R75, 0xffffffff ;  /* 0xffffffff004b7802 */ /* 0x000fe20000000f00 */
[----:B------:R-:W-:-:S07]  /*3b50*/  IMAD.MOV.U32 R77, RZ, RZ, 0x1f ;  /* 0x0000001fff4d7424 */ /* 0x000fce00078e00ff */
[----:B01234-:R-:W-:Y:S05]  /*3b60*/  WARPSYNC.COLLECTIVE R75, `(.L_x_25664) ;  /* 0x000000004b087348 */ /* 0x01ffea0003c00000 */
[----:B------:R0:W0:Y:S02]  /*3b70*/  SHFL.IDX P4, R74, R72, R76, R77 ;  /* 0x0000004c484a7389 */ /* 0x000024000008004d */
[----:B01234-:R-:W-:Y:S05]  /*3b80*/  ENDCOLLECTIVE ;  /* 0x000000000000791b */ /* 0x01ffea0003800000 */
.L_x_25664:
[----:B------:R-:W-:Y:S05]  /*3b90*/  BSYNC B1 ;  /* 0x0000000000017941 */ /* 0x000fea0003800000 */
.L_x_25663:
[----:B------:R-:W-:Y:S05]  /*3ba0*/  BRA `(.L_x_25665) ;  /* 0xffffffe400647947 */ /* 0x000fea000383ffff */
.L_x_25617:
[----:B------:R-:W-:Y:S01]  /*3bb0*/  BSSY B1, `(.L_x_25666) ;  /* 0x0000007000017945 */ /* 0x000fe20003800000 */
[----:B------:R-:W-:Y:S01]  /*3bc0*/  IMAD.MOV.U32 R76, RZ, RZ, R34 ;  /* 0x000000ffff4c7224 */ /* 0x000fe200078e0022 */
[----:B------:R-:W-:Y:S01]  /*3bd0*/  MOV R75, 0xffffffff ;  /* 0xffffffff004b7802 */ /* 0x000fe20000000f00 */
[----:B------:R-:W-:-:S07]  /*3be0*/  IMAD.MOV.U32 R77, RZ, RZ, 0x1f ;  /* 0x0000001fff4d7424 */ /* 0x000fce00078e00ff */
[----:B01234-:R-:W-:Y:S05]  /*3bf0*/  WARPSYNC.COLLECTIVE R75, `(.L_x_25667) ;  /* 0x000000004b087348 */ /* 0x01ffea0003c00000 */
[----:B------:R0:W0:Y:S02]  /*3c00*/  SHFL.IDX P4, R74, R72, R76, R77 ;  /* 0x0000004c484a7389 */ /* 0x000024000008004d */
[----:B01234-:R-:W-:Y:S05]  /*3c10*/  ENDCOLLECTIVE ;  /* 0x000000000000791b */ /* 0x01ffea0003800000 */
.L_x_25667:
[----:B------:R-:W-:Y:S05]  /*3c20*/  BSYNC B1 ;  /* 0x0000000000017941 */ /* 0x000fea0003800000 */
.L_x_25666:
[----:B------:R-:W-:Y:S05]  /*3c30*/  BRA `(.L_x_25668) ;  /* 0xffffffe400587947 */ /* 0x000fea000383ffff */
.L_x_25619:
[----:B------:R-:W-:Y:S01]  /*3c40*/  BSSY B1, `(.L_x_25669) ;  /* 0x0000007000017945 */ /* 0x000fe20003800000 */
[----:B------:R-:W-:Y:S01]  /*3c50*/  IMAD.MOV.U32 R76, RZ, RZ, R35 ;  /* 0x000000ffff4c7224 */ /* 0x000fe200078e0023 */
[----:B------:R-:W-:Y:S01]  /*3c60*/  MOV R75, 0xffffffff ;  /* 0xffffffff004b7802 */ /* 0x000fe20000000f00 */
[----:B------:R-:W-:-:S07]  /*3c70*/  IMAD.MOV.U32 R77, RZ, RZ, 0x1f ;  /* 0x0000001fff4d7424 */ /* 0x000fce00078e00ff */
[----:B01234-:R-:W-:Y:S05]  /*3c80*/  WARPSYNC.COLLECTIVE R75, `(.L_x_25670) ;  /* 0x000000004b087348 */ /* 0x01ffea0003c00000 */
[----:B------:R0:W0:Y:S02]  /*3c90*/  SHFL.IDX P4, R74, R72, R76, R77 ;  /* 0x0000004c484a7389 */ /* 0x000024000008004d */
[----:B01234-:R-:W-:Y:S05]  /*3ca0*/  ENDCOLLECTIVE ;  /* 0x000000000000791b */ /* 0x01ffea0003800000 */
.L_x_25670:
[----:B------:R-:W-:Y:S05]  /*3cb0*/  BSYNC B1 ;  /* 0x0000000000017941 */ /* 0x000fea0003800000 */
.L_x_25669:
[----:B------:R-:W-:Y:S05]  /*3cc0*/  BRA `(.L_x_25671) ;  /* 0xffffffe4004c7947 */ /* 0x000fea000383ffff */
.L_x_25621:
[----:B------:R-:W-:Y:S01]  /*3cd0*/  BSSY B1, `(.L_x_25672) ;  /* 0x0000007000017945 */ /* 0x000fe20003800000 */
[----:B------:R-:W-:Y:S01]  /*3ce0*/  IMAD.MOV.U32 R76, RZ, RZ, R36 ;  /* 0x000000ffff4c7224 */ /* 0x000fe200078e0024 */
[----:B------:R-:W-:Y:S01]  /*3cf0*/  MOV R75, 0xffffffff ;  /* 0xffffffff004b7802 */ /* 0x000fe20000000f00 */
[----:B------:R-:W-:-:S07]  /*3d00*/  IMAD.MOV.U32 R77, RZ, RZ, 0x1f ;  /* 0x0000001fff4d7424 */ /* 0x000fce00078e00ff */
[----:B01234-:R-:W-:Y:S05]  /*3d10*/  WARPSYNC.COLLECTIVE R75, `(.L_x_25673) ;  /* 0x000000004b087348 */ /* 0x01ffea0003c00000 */
[----:B------:R0:W0:Y:S02]  /*3d20*/  SHFL.IDX P4, R74, R72, R76, R77 ;  /* 0x0000004c484a7389 */ /* 0x000024000008004d */
[----:B01234-:R-:W-:Y:S05]  /*3d30*/  ENDCOLLECTIVE ;  /* 0x000000000000791b */ /* 0x01ffea0003800000 */
.L_x_25673:
[----:B------:R-:W-:Y:S05]  /*3d40*/  BSYNC B1 ;  /* 0x0000000000017941 */ /* 0x000fea0003800000 */
.L_x_25672:
[----:B------:R-:W-:Y:S05]  /*3d50*/  BRA `(.L_x_25674) ;  /* 0xffffffe400407947 */ /* 0x000fea000383ffff */
.L_x_25623:
[----:B------:R-:W-:Y:S01]  /*3d60*/  BSSY B1, `(.L_x_25675) ;  /* 0x0000007000017945 */ /* 0x000fe20003800000 */
[----:B------:R-:W-:Y:S01]  /*3d70*/  IMAD.MOV.U32 R76, RZ, RZ, R37 ;  /* 0x000000ffff4c7224 */ /* 0x000fe200078e0025 */
[----:B------:R-:W-:Y:S01]  /*3d80*/  MOV R75, 0xffffffff ;  /* 0xffffffff004b7802 */ /* 0x000fe20000000f00 */
[----:B------:R-:W-:-:S07]  /*3d90*/  IMAD.MOV.U32 R77, RZ, RZ, 0x1f ;  /* 0x0000001fff4d7424 */ /* 0x000fce00078e00ff */
[----:B01234-:R-:W-:Y:S05]  /*3da0*/  WARPSYNC.COLLECTIVE R75, `(.L_x_25676) ;  /* 0x000000004b087348 */ /* 0x01ffea0003c00000 */
[----:B------:R0:W0:Y:S02]  /*3db0*/  SHFL.IDX P4, R74, R72, R76, R77 ;  /* 0x0000004c484a7389 */ /* 0x000024000008004d */
[----:B01234-:R-:W-:Y:S05]  /*3dc0*/  ENDCOLLECTIVE ;  /* 0x000000000000791b */ /* 0x01ffea0003800000 */
.L_x_25676:
[----:B------:R-:W-:Y:S05]  /*3dd0*/  BSYNC B1 ;  /* 0x0000000000017941 */ /* 0x000fea0003800000 */
.L_x_25675:
[----:B------:R-:W-:Y:S05]  /*3de0*/  BRA `(.L_x_25677) ;  /* 0xffffffe400347947 */ /* 0x000fea000383ffff */
.L_x_25625:
[----:B------:R-:W-:Y:S01]  /*3df0*/  BSSY B1, `(.L_x_25678) ;  /* 0x0000007000017945 */ /* 0x000fe20003800000 */
[----:B------:R-:W-:Y:S01]  /*3e00*/  IMAD.MOV.U32 R76, RZ, RZ, R38 ;  /* 0x000000ffff4c7224 */ /* 0x000fe200078e0026 */
[----:B------:R-:W-:Y:S01]  /*3e10*/  MOV R75, 0xffffffff ;  /* 0xffffffff004b7802 */ /* 0x000fe20000000f00 */
[----:B------:R-:W-:-:S07]  /*3e20*/  IMAD.MOV.U32 R77, RZ, RZ, 0x1f ;  /* 0x0000001fff4d7424 */ /* 0x000fce00078e00ff */
[----:B01234-:R-:W-:Y:S05]  /*3e30*/  WARPSYNC.COLLECTIVE R75, `(.L_x_25679) ;  /* 0x000000004b087348 */ /* 0x01ffea0003c00000 */
[----:B------:R0:W0:Y:S02]  /*3e40*/  SHFL.IDX P4, R74, R72, R76, R77 ;  /* 0x0000004c484a7389 */ /* 0x000024000008004d */
[----:B01234-:R-:W-:Y:S05]  /*3e50*/  ENDCOLLECTIVE ;  /* 0x000000000000791b */ /* 0x01ffea0003800000 */
.L_x_25679:
[----:B------:R-:W-:Y:S05]  /*3e60*/  BSYNC B1 ;  /* 0x0000000000017941 */ /* 0x000fea0003800000 */
.L_x_25678:
[----:B------:R-:W-:Y:S01]  /*3e70*/  IMAD.MOV.U32 R72, RZ, RZ, R74 ;  /* 0x000000ffff487224 */ /* 0x000fe200078e004a */
[----:B------:R-:W-:Y:S06]  /*3e80*/  BRA `(.L_x_25680) ;  /* 0xffffffe400247947 */ /* 0x000fec000383ffff */
        .weak           $__internal_488_$__cuda_sm20_div_s16
        .type           $__internal_488_$__cuda_sm20_div_s16,@function
        .size           $__internal_488_$__cuda_sm20_div_s16,($__internal_489_$__cuda_sm20_div_u16 - $__internal_488_$__cuda_sm20_div_s16)
$__internal_488_$__cuda_sm20_div_s16:
        /* <DEDUP_REMOVED lines=23> */
[----:B------:R-:W-:Y:S05]  /*4000*/  RET.REL.NODEC R16 `(_Z9cuda_gemmIiLi128ELi1ELi1ELi4096ELi128ELi128ELi64ELi0ELi0EEviiiPT_S1_S1_iii) ;  /* 0xffffffbc10fc7950 */ /* 0x000fea0003c3ffff */
        .weak           $__internal_489_$__cuda_sm20_div_u16
        .type           $__internal_489_$__cuda_sm20_div_u16,@function
        .size           $__internal_489_$__cuda_sm20_div_u16,(.L_x_38992 - $__internal_489_$__cuda_sm20_div_u16)
$__internal_489_$__cuda_sm20_div_u16:
        /* <DEDUP_REMOVED lines=18> */
[----:B------:R-:W-:Y:S06]  /*4130*/  RET.REL.NODEC R8 `(_Z9cuda_gemmIiLi128ELi1ELi1ELi4096ELi128ELi128ELi64ELi0ELi0EEviiiPT_S1_S1_iii) ;  /* 0xffffffbc08b07950 */ /* 0x000fec0003c3ffff */
.L_x_25681:
        /* <DEDUP_REMOVED lines=12> */
.L_x_38992:


//--------------------- .text._Z9cuda_gemmIiLi128ELi1ELi1ELi4096ELi64ELi64ELi64ELi1ELi1EEviiiPT_S1_S1_iii --------------------------
	.section	.text._Z9cuda_gemmIiLi128ELi1ELi1ELi4096ELi64ELi64ELi64ELi1ELi1EEviiiPT_S1_S1_iii,"ax",@progbits
	.align	128
        .global         _Z9cuda_gemmIiLi128ELi1ELi1ELi4096ELi64ELi64ELi64ELi1ELi1EEviiiPT_S1_S1_iii
        .type           _Z9cuda_gemmIiLi128ELi1ELi1ELi4096ELi64ELi64ELi64ELi1ELi1EEviiiPT_S1_S1_iii,@function
        .size           _Z9cuda_gemmIiLi128ELi1ELi1ELi4096ELi64ELi64ELi64ELi1ELi1EEviiiPT_S1_S1_iii,(.L_x_38993 - _Z9cuda_gemmIiLi128ELi1ELi1ELi4096ELi64ELi64ELi64ELi1ELi1EEviiiPT_S1_S1_iii)
        .other          _Z9cuda_gemmIiLi128ELi1ELi1ELi4096ELi64ELi64ELi64ELi1ELi1EEviiiPT_S1_S1_iii,@"STO_CUDA_ENTRY STV_DEFAULT"
_Z9cuda_gemmIiLi128ELi1ELi1ELi4096ELi64ELi64ELi64ELi1ELi1EEviiiPT_S1_S1_iii:
.text._Z9cuda_gemmIiLi128ELi1ELi1ELi4096ELi64ELi64ELi64ELi1ELi1EEviiiPT_S1_S1_iii:
[----:B------:R-:W-:Y:S01]  /*0000*/  LDC R1, c[0x0][0x37c] ;  /* 0x0000df00ff017b82 */ /* 0x000fe20000000800 */
[----:B------:R-:W0:Y:S01]  /*0010*/  S2R R0, SR_CTAID.Y ;  /* 0x0000000000007919 */ /* 0x000e220000002600 */
[----:B------:R-:W0:Y:S02]  /*0020*/  LDCU UR4, c[0x0][0x374] ;  /* 0x00006e80ff0477ac */ /* 0x000e240008000800 */
[----:B0-----:R-:W-:-:S13]  /*0030*/  ISETP.GE.U32.AND P0, PT, R0, UR4, PT ;  /* 0x0000000400007c0c */ /* 0x001fda000bf06070 */
[----:B------:R-:W-:Y:S05]  /*0040*/  @P0 EXIT ;  /* 0x000000000000094d */ /* 0x000fea0003800000 */
[----:B------:R-:W0:Y:S01]  /*0050*/  S2R R9, SR_TID.X ;  /* 0x0000000000097919 */ /* 0x000e220000002100 */
[----:B------:R-:W1:Y:S01]  /*0060*/  LDC R34, c[0x0][0x360] ;  /* 0x0000d800ff227b82 */ /* 0x000e620000000800 */
[----:B------:R-:W-:Y:S01]  /*0070*/  MOV R7, 0x100 ;  /* 0x0000010000077802 */ /* 0x000fe20000000f00 */
[----:B------:R-:W2:Y:S01]  /*0080*/  S2R R67, SR_CTAID.Z ;  /* 0x0000000000437919 */ /* 0x000ea20000002700 */
[----:B-1----:R-:W-:Y:S01]  /*0090*/  LOP3.LUT R6, R34, 0xffff, RZ, 0xc0, !PT ;  /* 0x0000ffff22067812 */ /* 0x002fe200078ec0ff */
[C---:B0-----:R-:W-:Y:S01]  /*00a0*/  IMAD.IADD R0, R9.reuse, 0x1, R34 ;  /* 0x0000000109007824 */ /* 0x041fe200078e0222 */
[----:B------:R-:W-:Y:S01]  /*00b0*/  SHF.R.U32.HI R64, RZ, 0x1, R9 ;  /* 0x00000001ff407819 */ /* 0x000fe20000011609 */
[----:B------:R-:W-:-:S03]  /*00c0*/  IMAD.SHL.U32 R33, R9, 0x4, RZ ;  /* 0x0000000409217824 */ /* 0x000fc600078e00ff */
[----:B------:R-:W-:-:S04]  /*00d0*/  LOP3.LUT R0, R0, 0xfff, RZ, 0x3c, !PT ;  /* 0x00000fff00007812 */ /* 0x000fc800078e3cff */
[----:B--2---:R-:W-:-:S07]  /*00e0*/  LOP3.LUT R5, R0, 0xffff, RZ, 0xc0, !PT ;  /* 0x0000ffff00057812 */ /* 0x004fce00078ec0ff */
[----:B------:R-:W-:Y:S05]  /*00f0*/  CALL.REL.NOINC `($__internal_490_$__cuda_sm20_div_u16) ;  /* 0x0000001800587944 */ /* 0x000fea0003c00000 */
[----:B------:R-:W-:Y:S01]  /*0100*/  LOP3.LUT R55, R55, 0x3, RZ, 0xc0, !PT ;  /* 0x0000000337377812 */ /* 0x000fe200078ec0ff */
[----:B------:R-:W-:Y:S01]  /*0110*/  BSSY.RECONVERGENT B0, `(.L_x_25682) ;  /* 0x0000011000007945 */ /* 0x000fe20003800200 */
[----:B------:R-:W-:Y:S02]  /*0120*/  IMAD.MOV.U32 R3, RZ, RZ, R9 ;  /* 0x000000ffff037224 */ /* 0x000fe400078e0009 */
[----:B------:R-:W-:-:S13]  /*0130*/  ISETP.NE.AND P0, PT, R55, 0x2, PT ;  /* 0x000000023700780c */ /* 0x000fda0003f05270 */
[----:B------:R-:W-:Y:S05]  /*0140*/  @!P0 BRA `(.L_x_25683) ;  /* 0x0000000000348947 */ /* 0x000fea0003800000 */
[----:B------:R-:W0:Y:S01]  /*0150*/  S2R R5, SR_CgaCtaId ;  /* 0x0000000000057919 */ /* 0x000e220000008800 */
[----:B------:R-:W-:Y:S02]  /*0160*/  MOV R0, 0x400 ;  /* 0x0000040000007802 */ /* 0x000fe40000000f00 */
[----:B------:R-:W-:-:S03]  /*0170*/  MOV R3, R9 ;  /* 0x0000000900037202 */ /* 0x000fc60000000f00 */
[----:B------:R-:W-:Y:S02]  /*0180*/  VIADD R2, R0, 0x2880 ;  /* 0x0000288000027836 */ /* 0x000fe40000000000 */
[----:B------:R-:W-:-:S03]  /*0190*/  IMAD.MOV.U32 R0, RZ, RZ, RZ ;  /* 0x000000ffff007224 */ /* 0x000fc600078e00ff */
[----:B0-----:R-:W-:-:S07]  /*01a0*/  LEA R2, R5, R2, 0x18 ;  /* 0x0000000205027211 */ /* 0x001fce00078ec0ff */
.L_x_25684:
[----:B------:R-:W-:Y:S02]  /*01b0*/  IMAD R4, R3, 0x4, R2 ;  /* 0x0000000403047824 */ /* 0x000fe400078e0202 */
[----:B------:R-:W-:Y:S02]  /*01c0*/  VIADD R0, R0, 0x1 ;  /* 0x0000000100007836 */ /* 0x000fe40000000000 */
[----:B------:R-:W-:Y:S01]  /*01d0*/  IMAD.IADD R3, R34, 0x1, R3 ;  /* 0x0000000122037824 */ /* 0x000fe200078e0203 */
[----:B------:R0:W-:Y:S02]  /*01e0*/  STS [R4], RZ ;  /* 0x000000ff04007388 */ /* 0x0001e40000000800 */
[----:B------:R-:W-:-:S04]  /*01f0*/  LOP3.LUT R5, R0, R55, RZ, 0x3c, !PT ;  /* 0x0000003700057212 */ /* 0x000fc800078e3cff */
[----:B------:R-:W-:-:S13]  /*0200*/  ISETP.NE.AND P0, PT, R5, 0x2, PT ;  /* 0x000000020500780c */ /* 0x000fda0003f05270 */
[----:B0-----:R-:W-:Y:S05]  /*0210*/  @P0 BRA `(.L_x_25684) ;  /* 0xfffffffc00e40947 */ /* 0x001fea000383ffff */
.L_x_25683:
[----:B------:R-:W-:Y:S05]  /*0220*/  BSYNC.RECONVERGENT B0 ;  /* 0x0000000000007941 */ /* 0x000fea0003800200 */
.L_x_25682:
[----:B------:R-:W0:Y:S01]  /*0230*/  S2UR UR5, SR_CgaCtaId ;  /* 0x00000000000579c3 */ /* 0x000e220000008800 */
[----:B------:R-:W-:Y:S01]  /*0240*/  UMOV UR4, 0x400 ;  /* 0x0000040000047882 */ /* 0x000fe20000000000 */
[----:B------:R-:W-:Y:S01]  /*0250*/  BSSY.RECONVERGENT B0, `(.L_x_25685) ;  /* 0x000000f000007945 */ /* 0x000fe20003800200 */
[----:B------:R-:W-:Y:S01]  /*0260*/  UIADD3 UR4, UPT, UPT, UR4, 0x2880, URZ ;  /* 0x0000288004047890 */ /* 0x000fe2000fffe0ff */
[----:B------:R-:W-:-:S03]  /*0270*/  IMAD.SHL.U32 R66, R34, 0x4, RZ ;  /* 0x0000000422427824 */ /* 0x000fc600078e00ff */
[----:B0-----:R-:W-:-:S12]  /*0280*/  ULEA UR4, UR5, UR4, 0x18 ;  /* 0x0000000405047291 */ /* 0x001fd8000f8ec0ff */
.L_x_25686:
[C---:B0-----:R-:W-:Y:S01]  /*0290*/  LEA R11, R3.reuse, UR4, 0x2 ;  /* 0x00000004030b7c11 */ /* 0x041fe2000f8e10ff */
[----:B------:R-:W-:-:S04]  /*02a0*/  IMAD.IADD R3, R3, 0x1, R66 ;  /* 0x0000000103037824 */ /* 0x000fc800078e0242 */
[----:B------:R-:W-:Y:S01]  /*02b0*/  IMAD.IADD R5, R11, 0x1, R66 ;  /* 0x000000010b057824 */ /* 0x000fe200078e0242 */
[----:B------:R0:W-:Y:S01]  /*02c0*/  STS [R11], RZ ;  /* 0x000000ff0b007388 */ /* 0x0001e20000000800 */
[----:B------:R-:W-:-:S03]  /*02d0*/  ISETP.GE.U32.AND P0, PT, R3, 0x1000, PT ;  /* 0x000010000300780c */ /* 0x000fc60003f06070 */
[----:B------:R-:W-:Y:S01]  /*02e0*/  IADD3 R7, PT, PT, R5, R66, RZ ;  /* 0x0000004205077210 */ /* 0x000fe20007ffe0ff */
[----:B------:R0:W-:Y:S04]  /*02f0*/  STS [R5], RZ ;  /* 0x000000ff05007388 */ /* 0x0001e80000000800 */
[----:B------:R-:W-:Y:S01]  /*0300*/  IMAD.IADD R0, R7, 0x1, R66 ;  /* 0x0000000107007824 */ /* 0x000fe200078e0242 */
[----:B------:R0:W-:Y:S04]  /*0310*/  STS [R7], RZ ;  /* 0x000000ff07007388 */ /* 0x0001e80000000800 */
[----:B------:R0:W-:Y:S01]  /*0320*/  STS [R0], RZ ;  /* 0x000000ff00007388 */ /* 0x0001e20000000800 */
[----:B------:R-:W-:Y:S05]  /*0330*/  @!P0 BRA `(.L_x_25686) ;  /* 0xfffffffc00d48947 */ /* 0x000fea000383ffff */
[----:B------:R-:W-:Y:S05]  /*0340*/  BSYNC.RECONVERGENT B0 ;  /* 0x0000000000007941 */ /* 0x000fea0003800200 */
.L_x_25685:
[----:B------:R-:W-:Y:S02]  /*0350*/  LOP3.LUT R3, R33, 0x7ff, RZ, 0x3c, !PT ;  /* 0x000007ff21037812 */ /* 0x000fe400078e3cff */
[----:B------:R-:W-:Y:S02]  /*0360*/  LOP3.LUT R2, R9, 0x1, RZ, 0xc0, !PT ;  /* 0x0000000109027812 */ /* 0x000fe400078ec0ff */
[----:B------:R-:W-:Y:S01]  /*0370*/  LOP3.LUT R6, R66, 0xffff, RZ, 0xc0, !PT ;  /* 0x0000ffff42067812 */ /* 0x000fe200078ec0ff */
[----:B------:R-:W-:Y:S01]  /*0380*/  IMAD.IADD R3, R3, 0x1, -R66 ;  /* 0x0000000103037824 */ /* 0x000fe200078e0a42 */
[----:B0-----:R-:W-:Y:S01]  /*0390*/  MOV R7, 0x3e0 ;  /* 0x000003e000077802 */ /* 0x001fe20000000f00 */
[----:B------:R-:W-:-:S03]  /*03a0*/  IMAD.SHL.U32 R19, R2, 0x10, RZ ;  /* 0x0000001002137824 */ /* 0x000fc600078e00ff */
[----:B------:R-:W-:Y:S01]  /*03b0*/  LOP3.LUT R5, R3, 0xffff, RZ, 0xc0, !PT ;  /* 0x0000ffff03057812 */ /* 0x000fe200078ec0ff */
[----:B------:R-:W-:-:S07]  /*03c0*/  IMAD R23, R64, 0x20, R19 ;  /* 0x0000002040177824 */ /* 0x000fce00078e0213 */
[----:B------:R-:W-:Y:S05]  /*03d0*/  CALL.REL.NOINC `($__internal_490_$__cuda_sm20_div_u16) ;  /* 0x0000001400a07944 */ /* 0x000fea0003c00000 */
[----:B------:R-:W0:Y:S01]  /*03e0*/  S2R R3, SR_CgaCtaId ;  /* 0x0000000000037919 */ /* 0x000e220000008800 */
[----:B------:R-:W-:Y:S01]  /*03f0*/  MOV R48, 0x400 ;  /* 0x0000040000307802 */ /* 0x000fe20000000f00 */
[C---:B------:R-:W-:Y:S01]  /*0400*/  VIADD R0, R64.reuse, 0x1 ;  /* 0x0000000140007836 */ /* 0x040fe20000000000 */
[----:B------:R-:W-:Y:S01]  /*0410*/  IADD3 R7, PT, PT, R64, 0x6, RZ ;  /* 0x0000000640077810 */ /* 0x000fe20007ffe0ff */
[----:B------:R-:W1:Y:S01]  /*0420*/  S2R R49, SR_TID.X ;  /* 0x0000000000317919 */ /* 0x000e620000002100 */
[----:B------:R-:W-:Y:S01]  /*0430*/  IADD3 R16, PT, PT, R48, 0x880, RZ ;  /* 0x0000088030107810 */ /* 0x000fe20007ffe0ff */
[C---:B------:R-:W-:Y:S01]  /*0440*/  VIADD R2, R64.reuse, 0x2 ;  /* 0x0000000240027836 */ /* 0x040fe20000000000 */
[C---:B------:R-:W-:Y:S01]  /*0450*/  IADD3 R15, PT, PT, R64.reuse, 0xd, RZ ;  /* 0x0000000d400f7810 */ /* 0x040fe20007ffe0ff */
[C---:B------:R-:W-:Y:S01]  /*0460*/  VIADD R5, R64.reuse, 0x4 ;  /* 0x0000000440057836 */ /* 0x040fe20000000000 */
[C---:B------:R-:W-:Y:S01]  /*0470*/  LOP3.LUT R32, R64.reuse, 0xf, RZ, 0xc0, !PT ;  /* 0x0000000f40207812 */ /* 0x040fe200078ec0ff */
        /* <DEDUP_REMOVED lines=16> */
[--C-:B------:R-:W-:Y:S01]  /*0580*/  IMAD.IADD R56, R33, 0x1, R66.reuse ;  /* 0x0000000121387824 */ /* 0x100fe200078e0242 */
[----:B------:R-:W-:Y:S01]  /*0590*/  LOP3.LUT R22, R13, 0xf, RZ, 0xc0, !PT ;  /* 0x0000000f0d167812 */ /* 0x000fe200078ec0ff */
[----:B------:R-:W-:Y:S01]  /*05a0*/  IMAD.MOV.U32 R62, RZ, RZ, RZ ;  /* 0x000000ffff3e7224 */ /* 0x000fe200078e00ff */
[----:B------:R-:W-:Y:S01]  /*05b0*/  LOP3.LUT R24, R14, 0xf, RZ, 0xc0, !PT ;  /* 0x0000000f0e187812 */ /* 0x000fe200078ec0ff */
[----:B------:R-:W-:Y:S01]  /*05c0*/  IMAD.IADD R46, R56, 0x1, R66 ;  /* 0x00000001382e7824 */ /* 0x000fe200078e0242 */
[----:B------:R-:W-:Y:S01]  /*05d0*/  LOP3.LUT R26, R15, 0xf, RZ, 0xc0, !PT ;  /* 0x0000000f0f1a7812 */ /* 0x000fe200078ec0ff */
[----:B------:R-:W-:Y:S01]  /*05e0*/  UPLOP3.LUT UP0, UPT, UPT, UPT, UPT, 0x80, 0x8 ;  /* 0x000000000008789c */ /* 0x000fe20003f0f070 */
[C---:B0-----:R-:W-:Y:S01]  /*05f0*/  LEA R48, R3.reuse, R48, 0x18 ;  /* 0x0000003003307211 */ /* 0x041fe200078ec0ff */
[----:B------:R-:W0:Y:S01]  /*0600*/  LDCU.64 UR6, c[0x0][0x358] ;  /* 0x00006b00ff0677ac */ /* 0x000e220008000a00 */
[----:B------:R-:W-:Y:S01]  /*0610*/  LEA R16, R3, R16, 0x18 ;  /* 0x0000001003107211 */ /* 0x000fe200078ec0ff */
[----:B------:R-:W-:Y:S01]  /*0620*/  VIADD R3, R64, 0x3 ;  /* 0x0000000340037836 */ /* 0x000fe20000000000 */
[----:B------:R-:W-:-:S02]  /*0630*/  LOP3.LUT R28, R25, 0xf, RZ, 0xc0, !PT ;  /* 0x0000000f191c7812 */ /* 0x000fc400078ec0ff */
[----:B------:R-:W-:Y:S01]  /*0640*/  LOP3.LUT R30, R27, 0xf, RZ, 0xc0, !PT ;  /* 0x0000000f1b1e7812 */ /* 0x000fe200078ec0ff */
[----:B------:R-:W-:Y:S01]  /*0650*/  IMAD R65, R33, 0x4, R16 ;  /* 0x0000000421417824 */ /* 0x000fe200078e0210 */
[----:B------:R-:W-:Y:S02]  /*0660*/  LOP3.LUT R4, R3, 0xf, RZ, 0xc0, !PT ;  /* 0x0000000f03047812 */ /* 0x000fe400078ec0ff */
[C---:B------:R-:W-:Y:S02]  /*0670*/  LOP3.LUT R21, R23.reuse, 0x8, R32, 0xf6, !PT ;  /* 0x0000000817157812 */ /* 0x040fe400078ef620 */
[-C--:B------:R-:W-:Y:S02]  /*0680*/  LOP3.LUT R53, R23, R0.reuse, RZ, 0xfc, !PT ;  /* 0x0000000017357212 */ /* 0x080fe400078efcff */
[----:B------:R-:W-:Y:S02]  /*0690*/  LOP3.LUT R15, R19, R0, RZ, 0xfc, !PT ;  /* 0x00000000130f7212 */ /* 0x000fe400078efcff */
[-C--:B------:R-:W-:Y:S01]  /*06a0*/  LOP3.LUT R25, R23, R2.reuse, RZ, 0xfc, !PT ;  /* 0x0000000217197212 */ /* 0x080fe200078efcff */
[----:B------:R-:W-:Y:S01]  /*06b0*/  IMAD R53, R53, 0x4, R16 ;  /* 0x0000000435357824 */ /* 0x000fe200078e0210 */
[----:B------:R-:W-:-:S02]  /*06c0*/  LOP3.LUT R14, R19, R2, RZ, 0xfc, !PT ;  /* 0x00000002130e7212 */ /* 0x000fc400078efcff */
[-C--:B------:R-:W-:Y:S02]  /*06d0*/  LOP3.LUT R51, R23, R4.reuse, RZ, 0xfc, !PT ;  /* 0x0000000417337212 */ /* 0x080fe400078efcff */
[----:B------:R-:W-:Y:S02]  /*06e0*/  LOP3.LUT R13, R19, R4, RZ, 0xfc, !PT ;  /* 0x00000004130d7212 */ /* 0x000fe400078efcff */
[----:B------:R-:W-:Y:S01]  /*06f0*/  LOP3.LUT R27, R23, R12, RZ, 0xfc, !PT ;  /* 0x0000000c171b7212 */ /* 0x000fe200078efcff */
[--C-:B------:R-:W-:Y:S01]  /*0700*/  IMAD R51, R51, 0x4, R16.reuse ;  /* 0x0000000433337824 */ /* 0x100fe200078e0210 */
[-C--:B------:R-:W-:Y:S02]  /*0710*/  LOP3.LUT R35, R23, R6.reuse, RZ, 0xfc, !PT ;  /* 0x0000000617237212 */ /* 0x080fe400078efcff */
[----:B------:R-:W-:Y:S01]  /*0720*/  LOP3.LUT R11, R19, R6, RZ, 0xfc, !PT ;  /* 0x00000006130b7212 */ /* 0x000fe200078efcff */
[--C-:B------:R-:W-:Y:S01]  /*0730*/  IMAD R50, R27, 0x4, R16.reuse ;  /* 0x000000041b327824 */ /* 0x100fe200078e0210 */
[----:B------:R-:W-:Y:S01]  /*0740*/  LOP3.LUT R29, R23, R10, RZ, 0xfc, !PT ;  /* 0x0000000a171d7212 */ /* 0x000fe200078efcff */
[----:B------:R-:W-:Y:S01]  /*0750*/  IMAD R35, R35, 0x4, R16 ;  /* 0x0000000423237824 */ /* 0x000fe200078e0210 */
[----:B------:R-:W-:-:S02]  /*0760*/  LOP3.LUT R37, R23, R8, RZ, 0xfc, !PT ;  /* 0x0000000817257212 */ /* 0x000fc400078efcff */
[----:B------:R-:W-:Y:S01]  /*0770*/  LOP3.LUT R9, R19, R8, RZ, 0xfc, !PT ;  /* 0x0000000813097212 */ /* 0x000fe200078efcff */
[----:B------:R-:W-:Y:S01]  /*0780*/  IMAD R36, R29, 0x4, R16 ;  /* 0x000000041d247824 */ /* 0x000fe200078e0210 */
[----:B------:R-:W-:Y:S01]  /*0790*/  LOP3.LUT R32, R19, 0x8, R32, 0xf6, !PT ;  /* 0x0000000813207812 */ /* 0x000fe200078ef620 */
[----:B------:R-:W-:Y:S01]  /*07a0*/  IMAD R37, R37, 0x4, R16 ;  /* 0x0000000425257824 */ /* 0x000fe200078e0210 */
[C---:B------:R-:W-:Y:S02]  /*07b0*/  LOP3.LUT R12, R19.reuse, R12, RZ, 0xfc, !PT ;  /* 0x0000000c130c7212 */ /* 0x040fe400078efcff */
[C---:B------:R-:W-:Y:S02]  /*07c0*/  LOP3.LUT R10, R19.reuse, R10, RZ, 0xfc, !PT ;  /* 0x0000000a130a7212 */ /* 0x040fe400078efcff */
[C---:B------:R-:W-:Y:S02]  /*07d0*/  LOP3.LUT R8, R19.reuse, R18, RZ, 0xfc, !PT ;  /* 0x0000001213087212 */ /* 0x040fe400078efcff */
[----:B------:R-:W-:-:S02]  /*07e0*/  LOP3.LUT R7, R19, R20, RZ, 0xfc, !PT ;  /* 0x0000001413077212 */ /* 0x000fc400078efcff */
[----:B------:R-:W-:Y:S02]  /*07f0*/  LOP3.LUT R6, R19, R22, RZ, 0xfc, !PT ;  /* 0x0000001613067212 */ /* 0x000fe400078efcff */
[-C--:B------:R-:W-:Y:S02]  /*0800*/  LOP3.LUT R43, R23, R24.reuse, RZ, 0xfc, !PT ;  /* 0x00000018172b7212 */ /* 0x080fe400078efcff */
[C---:B------:R-:W-:Y:S02]  /*0810*/  LOP3.LUT R5, R19.reuse, R24, RZ, 0xfc, !PT ;  /* 0x0000001813057212 */ /* 0x040fe400078efcff */
[----:B------:R-:W-:Y:S01]  /*0820*/  LOP3.LUT R4, R19, R26, RZ, 0xfc, !PT ;  /* 0x0000001a13047212 */ /* 0x000fe200078efcff */
[----:B------:R-:W-:Y:S01]  /*0830*/  IMAD R42, R43, 0x4, R16 ;  /* 0x000000042b2a7824 */ /* 0x000fe200078e0210 */
[C---:B------:R-:W-:Y:S02]  /*0840*/  LOP3.LUT R3, R19.reuse, R28, RZ, 0xfc, !PT ;  /* 0x0000001c13037212 */ /* 0x040fe400078efcff */
[----:B------:R-:W-:-:S02]  /*0850*/  LOP3.LUT R2, R19, R30, RZ, 0xfc, !PT ;  /* 0x0000001e13027212 */ /* 0x000fc400078efcff */
[--C-:B------:R-:W-:Y:S02]  /*0860*/  LOP3.LUT R0, R19, 0xf, R64.reuse, 0xf8, !PT ;  /* 0x0000000f13007812 */ /* 0x100fe400078ef840 */
[C---:B------:R-:W-:Y:S02]  /*0870*/  LOP3.LUT R17, R23.reuse, 0xf, R64, 0xf8, !PT ;  /* 0x0000000f17117812 */ /* 0x040fe400078ef840 */
        /* <DEDUP_REMOVED lines=9> */
[----:B------:R-:W-:Y:S01]  /*0910*/  LOP3.LUT R19, R33, 0x7c, RZ, 0xc0, !PT ;  /* 0x0000007c21137812 */ /* 0x000fe200078ec0ff */
[----:B------:R-:W-:Y:S01]  /*0920*/  IMAD R43, R45, 0x4, R16 ;  /* 0x000000042d2b7824 */ /* 0x000fe200078e0210 */
[----:B------:R-:W-:-:S02]  /*0930*/  LOP3.LUT R23, R23, R30, RZ, 0xfc, !PT ;  /* 0x0000001e17177212 */ /* 0x000fc400078efcff */
[----:B-1----:R-:W-:Y:S02]  /*0940*/  LOP3.LUT R49, R49, 0xf, RZ, 0xc0, !PT ;  /* 0x0000000f31317812 */ /* 0x002fe400078ec0ff */
[-C--:B------:R-:W-:Y:S01]  /*0950*/  LEA R44, R47, R16.reuse, 0x2 ;  /* 0x000000102f2c7211 */ /* 0x080fe200078e10ff */
[----:B------:R-:W-:Y:S01]  /*0960*/  IMAD.IADD R47, R19, 0x1, R48 ;  /* 0x00000001132f7824 */ /* 0x000fe200078e0230 */
[----:B------:R-:W-:Y:S01]  /*0970*/  LOP3.LUT R55, R55, 0x3, RZ, 0xc0, !PT ;  /* 0x0000000337377812 */ /* 0x000fe200078ec0ff */
[----:B------:R-:W-:Y:S01]  /*0980*/  IMAD R45, R23, 0x4, R16 ;  /* 0x00000004172d7824 */ /* 0x000fe200078e0210 */
[-C--:B------:R-:W-:Y:S01]  /*0990*/  LEA R52, R25, R16.reuse, 0x2 ;  /* 0x0000001019347211 */ /* 0x080fe200078e10ff */
[----:B------:R-:W-:Y:S01]  /*09a0*/  IMAD R48, R49, 0x84, R48 ;  /* 0x0000008431307824 */ /* 0x000fe200078e0230 */
[----:B------:R-:W-:Y:S02]  /*09b0*/  LEA R38, R21, R16, 0x2 ;  /* 0x0000001015267211 */ /* 0x000fe400078e10ff */
[----:B0-----:R-:W-:-:S07]  /*09c0*/  LEA R63, R34, R65, 0x4 ;  /* 0x00000041223f7211 */ /* 0x001fce00078e20ff */
.L_x_25695:
[----:B------:R-:W0:Y:S01]  /*09d0*/  S2R R16, SR_CTAID.Y ;  /* 0x0000000000107919 */ /* 0x000e220000002600 */
[----:B------:R-:W-:Y:S01]  /*09e0*/  ISETP.NE.AND P0, PT, R55, 0x2, PT ;  /* 0x000000023700780c */ /* 0x000fe20003f05270 */
[----:B------:R-:W-:Y:S01]  /*09f0*/  UPLOP3.LUT UP1, UPT, UPT, UPT, UP0, 0x80, 0x8 ;  /* 0x000000000008789c */ /* 0x000fe20003f2f000 */
[----:B------:R-:W-:Y:S01]  /*0a00*/  BSSY.RECONVERGENT B0, `(.L_x_25687) ;  /* 0x0000022000007945 */ /* 0x000fe20003800200 */
[----:B------:R-:W-:Y:S02]  /*0a10*/  IMAD.MOV.U32 R57, RZ, RZ, R33 ;  /* 0x000000ffff397224 */ /* 0x000fe400078e0021 */
[----:B0-----:R-:W-:-:S08]  /*0a20*/  IMAD R49, R16, 0x1000, R62 ;  /* 0x0000100010317824 */ /* 0x001fd000078e023e */
[----:B-1----:R-:W-:Y:S05]  /*0a30*/  @!P0 BRA `(.L_x_25688) ;  /* 0x0000000000788947 */ /* 0x002fea0003800000 */
[----:B------:R-:W0:Y:S01]  /*0a40*/  S2R R18, SR_TID.X ;  /* 0x0000000000127919 */ /* 0x000e220000002100 */
[----:B------:R-:W1:Y:S01]  /*0a50*/  LDC.64 R20, c[0x0][0x390] ;  /* 0x0000e400ff147b82 */ /* 0x000e620000000a00 */
[----:B------:R-:W-:Y:S02]  /*0a60*/  LOP3.LUT R16, R33, 0x1c, RZ, 0xc0, !PT ;  /* 0x0000001c21107812 */ /* 0x000fe400078ec0ff */
[----:B0-----:R-:W-:-:S05]  /*0a70*/  LEA.HI R17, R18, R67, RZ, 0x1d ;  /* 0x0000004312117211 */ /* 0x001fca00078fe8ff */
[----:B------:R-:W-:-:S04]  /*0a80*/  IMAD R16, R17, 0x40, R16 ;  /* 0x0000004011107824 */ /* 0x000fc800078e0210 */
[----:B------:R-:W-:-:S04]  /*0a90*/  IMAD.IADD R17, R49, 0x1, R16 ;  /* 0x0000000131117824 */ /* 0x000fc800078e0210 */
[----:B-1----:R-:W-:-:S06]  /*0aa0*/  IMAD.WIDE.U32 R16, R17, 0x4, R20 ;  /* 0x0000000411107825 */ /* 0x002fcc00078e0014 */
[----:B------:R-:W2:Y:S01]  /*0ab0*/  LDG.E.128 R16, desc[UR6][R16.64] ;  /* 0x0000000610107981 */ /* 0x000ea2000c1e1d00 */
[----:B------:R-:W-:Y:S01]  /*0ac0*/  ISETP.NE.AND P0, PT, R55, 0x3, PT ;  /* 0x000000033700780c */ /* 0x000fe20003f05270 */
[----:B------:R-:W-:Y:S02]  /*0ad0*/  IMAD.MOV.U32 R57, RZ, RZ, R56 ;  /* 0x000000ffff397224 */ /* 0x000fe400078e0038 */
[----:B--2---:R0:W-:Y:S10]  /*0ae0*/  STS.128 [R65], R16 ;  /* 0x0000001041007388 */ /* 0x0041f40000000c00 */
[----:B------:R-:W-:Y:S05]  /*0af0*/  @!P0 BRA `(.L_x_25688) ;  /* 0x0000000000488947 */ /* 0x000fea0003800000 */
[----:B------:R-:W-:Y:S02]  /*0b00*/  ISETP.NE.AND P0, PT, R55, RZ, PT ;  /* 0x000000ff3700720c */ /* 0x000fe40003f05270 */
[C---:B0-----:R-:W-:Y:S02]  /*0b10*/  LOP3.LUT R16, R56.reuse, 0x1c, RZ, 0xc0, !PT ;  /* 0x0000001c38107812 */ /* 0x041fe400078ec0ff */
[----:B------:R-:W-:-:S04]  /*0b20*/  LEA.HI R17, R56, R67, RZ, 0x1b ;  /* 0x0000004338117211 */ /* 0x000fc800078fd8ff */
[----:B------:R-:W-:-:S05]  /*0b30*/  LEA R16, R17, R16, 0x6 ;  /* 0x0000001011107211 */ /* 0x000fca00078e30ff */
[C---:B------:R-:W-:Y:S01]  /*0b40*/  @P0 LOP3.LUT R18, R46.reuse, 0x1c, RZ, 0xc0, !PT ;  /* 0x0000001c2e120812 */ /* 0x040fe200078ec0ff */
[----:B------:R-:W-:Y:S01]  /*0b50*/  IMAD.IADD R17, R49, 0x1, R16 ;  /* 0x0000000131117824 */ /* 0x000fe200078e0210 */
[----:B------:R-:W-:-:S03]  /*0b60*/  @P0 LEA.HI R19, R46, R67, RZ, 0x1b ;  /* 0x000000432e130211 */ /* 0x000fc600078fd8ff */
[----:B------:R-:W-:-:S04]  /*0b70*/  IMAD.WIDE R16, R17, 0x4, R20 ;  /* 0x0000000411107825 */ /* 0x000fc800078e0214 */
[----:B------:R-:W-:-:S04]  /*0b80*/  @P0 IMAD R18, R19, 0x40, R18 ;  /* 0x0000004013120824 */ /* 0x000fc800078e0212 */
[----:B------:R-:W-:-:S04]  /*0b90*/  @P0 IMAD.IADD R19, R49, 0x1, R18 ;  /* 0x0000000131130824 */ /* 0x000fc800078e0212 */
        /* <DEDUP_REMOVED lines=8> */
.L_x_25688:
[----:B------:R-:W-:Y:S05]  /*0c20*/  BSYNC.RECONVERGENT B0 ;  /* 0x0000000000007941 */ /* 0x000fea0003800200 */
.L_x_25687:
[----:B------:R-:W2:Y:S01]  /*0c30*/  S2UR UR5, SR_CgaCtaId ;  /* 0x00000000000579c3 */ /* 0x000ea20000008800 */
[----:B------:R-:W-:Y:S01]  /*0c40*/  UMOV UR4, 0x400 ;  /* 0x0000040000047882 */ /* 0x000fe20000000000 */
[----:B------:R-:W-:Y:S01]  /*0c50*/  BSSY.RECONVERGENT B0, `(.L_x_25689) ;  /* 0x0000030000007945 */ /* 0x000fe20003800200 */
[----:B------:R-:W-:Y:S01]  /*0c60*/  UIADD3 UR4, UPT, UPT, UR4, 0x880, URZ ;  /* 0x0000088004047890 */ /* 0x000fe2000fffe0ff */
[----:B------:R-:W-:Y:S02]  /*0c70*/  IMAD R59, R34, 0xc, R57 ;  /* 0x0000000c223b7824 */ /* 0x000fe400078e0239 */
[----:B------:R-:W-:Y:S02]  /*0c80*/  IMAD.IADD R60, R57, 0x1, R66 ;  /* 0x00000001393c7824 */ /* 0x000fe400078e0242 */
[----:B------:R-:W3:Y:S01]  /*0c90*/  LDC R58, c[0x0][0x360] ;  /* 0x0000d800ff3a7b82 */ /* 0x000ee20000000800 */
[----:B--2---:R-:W-:-:S06]  /*0ca0*/  ULEA UR4, UR5, UR4, 0x18 ;  /* 0x0000000405047291 */ /* 0x004fcc000f8ec0ff */
[----:B------:R-:W-:Y:S01]  /*0cb0*/  LEA R61, R57, UR4, 0x2 ;  /* 0x00000004393d7c11 */ /* 0x000fe2000f8e10ff */
[----:B---3--:R-:W-:-:S07]  /*0cc0*/  IMAD R58, R58, 0x8, R57 ;  /* 0x000000083a3a7824 */ /* 0x008fce00078e0239 */
.L_x_25690:
[----:B--2---:R-:W2:Y:S01]  /*0cd0*/  LDC.64 R28, c[0x0][0x390] ;  /* 0x0000e400ff1c7b82 */ /* 0x004ea20000000a00 */
[C---:B01----:R-:W-:Y:S02]  /*0ce0*/  LOP3.LUT R18, R57.reuse, 0x1c, RZ, 0xc0, !PT ;  /* 0x0000001c39127812 */ /* 0x043fe400078ec0ff */
[----:B------:R-:W-:Y:S02]  /*0cf0*/  LOP3.LUT R20, R60, 0x1c, RZ, 0xc0, !PT ;  /* 0x0000001c3c147812 */ /* 0x000fe400078ec0ff */
[-C--:B------:R-:W-:Y:S01]  /*0d00*/  LEA.HI R16, R57, R67.reuse, RZ, 0x1b ;  /* 0x0000004339107211 */ /* 0x080fe200078fd8ff */
[----:B------:R-:W-:Y:S01]  /*0d10*/  IMAD.IADD R17, R49, 0x1, R18 ;  /* 0x0000000131117824 */ /* 0x000fe200078e0212 */
[----:B------:R-:W-:Y:S01]  /*0d20*/  LOP3.LUT R18, R59, 0x1c, RZ, 0xc0, !PT ;  /* 0x0000001c3b127812 */ /* 0x000fe200078ec0ff */
[C---:B------:R-:W-:Y:S01]  /*0d30*/  IMAD.IADD R20, R49.reuse, 0x1, R20 ;  /* 0x0000000131147824 */ /* 0x040fe200078e0214 */
[----:B------:R-:W-:Y:S02]  /*0d40*/  LOP3.LUT R22, R58, 0x1c, RZ, 0xc0, !PT ;  /* 0x0000001c3a167812 */ /* 0x000fe400078ec0ff */
[----:B------:R-:W-:Y:S01]  /*0d50*/  LEA.HI R21, R60, R67, RZ, 0x1b ;  /* 0x000000433c157211 */ /* 0x000fe200078fd8ff */
[C---:B------:R-:W-:Y:S01]  /*0d60*/  IMAD.IADD R23, R49.reuse, 0x1, R18 ;  /* 0x0000000131177824 */ /* 0x040fe200078e0212 */
[----:B------:R-:W-:Y:S01]  /*0d70*/  LEA R17, R16, R17, 0x6 ;  /* 0x0000001110117211 */ /* 0x000fe200078e30ff */
[----:B------:R-:W-:Y:S01]  /*0d80*/  IMAD.IADD R22, R49, 0x1, R22 ;  /* 0x0000000131167824 */ /* 0x000fe200078e0216 */
[-C--:B------:R-:W-:Y:S01]  /*0d90*/  LEA.HI R25, R58, R67.reuse, RZ, 0x1b ;  /* 0x000000433a197211 */ /* 0x080fe200078fd8ff */
[----:B------:R-:W-:Y:S01]  /*0da0*/  IMAD R21, R21, 0x40, R20 ;  /* 0x0000004015157824 */ /* 0x000fe200078e0214 */
[----:B------:R-:W-:-:S03]  /*0db0*/  LEA.HI R26, R59, R67, RZ, 0x1b ;  /* 0x000000433b1a7211 */ /* 0x000fc600078fd8ff */
[----:B------:R-:W-:Y:S01]  /*0dc0*/  IMAD R25, R25, 0x40, R22 ;  /* 0x0000004019197824 */ /* 0x000fe200078e0216 */
[----:B------:R-:W-:Y:S01]  /*0dd0*/  LEA R26, R26, R23, 0x6 ;  /* 0x000000171a1a7211 */ /* 0x000fe200078e30ff */
        /* <DEDUP_REMOVED lines=14> */
[----:B------:R-:W-:-:S03]  /*0ec0*/  IMAD R58, R34, 0x10, R58 ;  /* 0x00000010223a7824 */ /* 0x000fc600078e023a */
        /* <DEDUP_REMOVED lines=8> */
[----:B------:R-:W-:Y:S05]  /*0f50*/  BSYNC.RECONVERGENT B0 ;  /* 0x0000000000007941 */ /* 0x000fea0003800200 */
.L_x_25689:
[----:B------:R-:W-:Y:S01]  /*0f60*/  IMAD R62, R67, 0x40, R62 ;  /* 0x00000040433e7824 */ /* 0x000fe200078e023e */
[----:B------:R-:W-:-:S06]  /*0f70*/  UMOV UR4, URZ ;  /* 0x000000ff00047c82 */ /* 0x000fcc0008000000 */
.L_x_25694:
[----:B------:R-:W0:Y:S01]  /*0f80*/  S2R R17, SR_TID.X ;  /* 0x0000000000117919 */ /* 0x000e220000002100 */
[----:B------:R-:W-:Y:S01]  /*0f90*/  BSSY.RECONVERGENT B0, `(.L_x_25691) ;  /* 0x0000010000007945 */ /* 0x000fe20003800200 */
[----:B-12---:R-:W1:Y:S01]  /*0fa0*/  S2R R16, SR_TID.X ;  /* 0x0000000000107919 */ /* 0x006e620000002100 */
[----:B0-----:R-:W-:Y:S02]  /*0fb0*/  LOP3.LUT R17, R17, 0xf, RZ, 0xc0, !PT ;  /* 0x0000000f11117812 */ /* 0x001fe400078ec0ff */
[----:B-1----:R-:W-:-:S03]  /*0fc0*/  SHF.R.U32.HI R16, RZ, 0x4, R16 ;  /* 0x00000004ff107819 */ /* 0x002fc60000011610 */
[----:B------:R-:W-:Y:S02]  /*0fd0*/  VIADD R23, R17, UR4 ;  /* 0x0000000411177c36 */ /* 0x000fe40008000000 */
[----:B------:R-:W-:-:S07]  /*0fe0*/  IMAD.MOV.U32 R19, RZ, RZ, R16 ;  /* 0x000000ffff137224 */ /* 0x000fce00078e0010 */
.L_x_25692:
[----:B0-----:R-:W0:Y:S01]  /*0ff0*/  LDC.64 R16, c[0x0][0x398] ;  /* 0x0000e600ff107b82 */ /* 0x001e220000000a00 */
[----:B------:R-:W-:-:S05]  /*1000*/  IADD3 R18, PT, PT, R62, R19, RZ ;  /* 0x000000133e127210 */ /* 0x000fca0007ffe0ff */
        /* <DEDUP_REMOVED lines=9> */
.L_x_25691:
[----:B------:R-:W1:Y:S01]  /*10a0*/  S2R R20, SR_TID.X ;  /* 0x0000000000147919 */ /* 0x000e620000002100 */
[----:B------:R-:W-:Y:S01]  /*10b0*/  IMAD.MOV.U32 R57, RZ, RZ, RZ ;  /* 0x000000ffff397224 */ /* 0x000fe200078e00ff */
[----:B------:R-:W-:Y:S06]  /*10c0*/  BAR.SYNC.DEFER_BLOCKING 0x0 ;  /* 0x0000000000007b1d */ /* 0x000fec0000010000 */
[----:B0-----:R0:W2:Y:S01]  /*10d0*/  LDS R16, [R54] ;  /* 0x0000000036107984 */ /* 0x0010a20000000800 */
[----:B-1----:R-:W-:-:S03]  /*10e0*/  LOP3.LUT R20, R20, 0x1, RZ, 0xc0, !PT ;  /* 0x0000000114147812 */ /* 0x002fc600078ec0ff */
[----:B------:R0:W1:Y:S01]  /*10f0*/  LDS R17, [R53] ;  /* 0x0000000035117984 */ /* 0x0000620000000800 */
[----:B------:R-:W-:-:S03]  /*1100*/  ISETP.NE.AND P1, PT, R20, RZ, PT ;  /* 0x000000ff1400720c */ /* 0x000fc60003f25270 */
[----:B------:R0:W3:Y:S04]  /*1110*/  LDS R18, [R52] ;  /* 0x0000000034127984 */ /* 0x0000e80000000800 */
[----:B------:R0:W4:Y:S04]  /*1120*/  LDS R19, [R51] ;  /* 0x0000000033137984 */ /* 0x0001280000000800 */
[----:B------:R0:W0:Y:S04]  /*1130*/  LDS R20, [R50] ;  /* 0x0000000032147984 */ /* 0x0000280000000800 */
[----:B------:R0:W0:Y:S01]  /*1140*/  LDS R21, [R35] ;  /* 0x0000000023157984 */ /* 0x0000220000000800 */
[----:B------:R-:W-:-:S03]  /*1150*/  @!P1 MOV R49, 0x400 ;  /* 0x0000040000319802 */ /* 0x000fc60000000f00 */
[----:B------:R0:W0:Y:S02]  /*1160*/  LDS R22, [R36] ;  /* 0x0000000024167984 */ /* 0x0000240000000800 */
[----:B------:R-:W-:Y:S02]  /*1170*/  @!P1 VIADD R49, R49, 0x2880 ;  /* 0x0000288031319836 */ /* 0x000fe40000000000 */
        /* <DEDUP_REMOVED lines=8> */
[----:B------:R0:W0:Y:S01]  /*1200*/  LDS R31, [R45] ;  /* 0x000000002d1f7984 */ /* 0x0000220000000800 */
[----:B------:R-:W5:Y:S02]  /*1210*/  @!P1 S2R R58, SR_CgaCtaId ;  /* 0x00000000003a9919 */ /* 0x000f640000008800 */
[----:B-12345:R-:W-:-:S07]  /*1220*/  @!P1 LEA R49, R58, R49, 0x18 ;  /* 0x000000313a319211 */ /* 0x03efce00078ec0ff */
.L_x_25693:
[----:B------:R-:W-:-:S06]  /*1230*/  IMAD R69, R57, 0x84, R47 ;  /* 0x0000008439457824 */ /* 0x000fcc00078e022f */
[----:B-1----:R-:W1:Y:S04]  /*1240*/  LDS R69, [R69] ;  /* 0x0000000045457984 */ /* 0x002e680000000800 */
[----:B-1----:R-:W1:Y:S04]  /*1250*/  SHFL.IDX PT, R60, R69, R0, 0x1f ;  /* 0x00001f00453c7589 */ /* 0x002e6800000e0000 */
[----:B------:R-:W2:Y:S04]  /*1260*/  SHFL.IDX PT, R68, R69, R15, 0x1f ;  /* 0x00001f0f45447589 */ /* 0x000ea800000e0000 */
[----:B------:R-:W3:Y:S04]  /*1270*/  SHFL.IDX PT, R59, R69, R14, 0x1f ;  /* 0x00001f0e453b7589 */ /* 0x000ee800000e0000 */
[----:B------:R-:W4:Y:S04]  /*1280*/  SHFL.IDX PT, R58, R69, R13, 0x1f ;  /* 0x00001f0d453a7589 */ /* 0x000f2800000e0000 */
[----:B------:R-:W-:Y:S01]  /*1290*/  SHFL.IDX PT, R61, R69, R11, 0x1f ;  /* 0x00001f0b453d7589 */ /* 0x000fe200000e0000 */
[----:B-1----:R-:W-:-:S04]  /*12a0*/  IMAD R60, R16, R60, RZ ;  /* 0x0000003c103c7224 */ /* 0x002fc800078e02ff */
[----:B--2---:R-:W-:Y:S02]  /*12b0*/  IMAD R68, R17, R68, R60 ;  /* 0x0000004411447224 */ /* 0x004fe400078e023c */
[----:B------:R-:W0:Y:S02]  /*12c0*/  SHFL.IDX PT, R60, R69, R12, 0x1f ;  /* 0x00001f0c453c7589 */ /* 0x000e2400000e0000 */
[----:B---3--:R-:W-:Y:S02]  /*12d0*/  IMAD R68, R18, R59, R68 ;  /* 0x0000003b12447224 */ /* 0x008fe400078e0244 */
[----:B------:R-:W1:Y:S02]  /*12e0*/  SHFL.IDX PT, R59, R69, R10, 0x1f ;  /* 0x00001f0a453b7589 */ /* 0x000e6400000e0000 */
[----:B----4-:R-:W-:Y:S02]  /*12f0*/  IMAD R68, R19, R58, R68 ;  /* 0x0000003a13447224 */ /* 0x010fe400078e0244 */
[----:B------:R-:W2:Y:S02]  /*1300*/  SHFL.IDX PT, R58, R69, R9, 0x1f ;  /* 0x00001f09453a7589 */ /* 0x000ea400000e0000 */
[----:B0-----:R-:W-:-:S02]  /*1310*/  IMAD R68, R20, R60, R68 ;  /* 0x0000003c14447224 */ /* 0x001fc400078e0244 */
[----:B------:R-:W0:Y:S02]  /*1320*/  SHFL.IDX PT, R60, R69, R32, 0x1f ;  /* 0x00001f20453c7589 */ /* 0x000e2400000e0000 */
[----:B------:R-:W-:Y:S02]  /*1330*/  IMAD R68, R21, R61, R68 ;  /* 0x0000003d15447224 */ /* 0x000fe400078e0244 */
[----:B------:R-:W3:Y:S02]  /*1340*/  SHFL.IDX PT, R61, R69, R8, 0x1f ;  /* 0x00001f08453d7589 */ /* 0x000ee400000e0000 */
[----:B-1----:R-:W-:Y:S02]  /*1350*/  IMAD R68, R22, R59, R68 ;  /* 0x0000003b16447224 */ /* 0x002fe400078e0244 */
[----:B------:R-:W1:Y:S02]  /*1360*/  SHFL.IDX PT, R59, R69, R7, 0x1f ;  /* 0x00001f07453b7589 */ /* 0x000e6400000e0000 */
[----:B--2---:R-:W-:-:S02]  /*1370*/  IMAD R68, R23, R58, R68 ;  /* 0x0000003a17447224 */ /* 0x004fc400078e0244 */
[----:B------:R-:W2:Y:S02]  /*1380*/  SHFL.IDX PT, R58, R69, R6, 0x1f ;  /* 0x00001f06453a7589 */ /* 0x000ea400000e0000 */
[----:B0-----:R-:W-:Y:S01]  /*1390*/  IMAD R60, R24, R60, R68 ;  /* 0x0000003c183c7224 */ /* 0x001fe200078e0244 */
[C---:B------:R-:W-:Y:S01]  /*13a0*/  IADD3 R68, PT, PT, R57.reuse, UR4, RZ ;  /* 0x0000000439447c10 */ /* 0x040fe2000fffe0ff */
[----:B------:R-:W-:Y:S02]  /*13b0*/  VIADD R57, R57, 0x1 ;  /* 0x0000000139397836 */ /* 0x000fe40000000000 */
[----:B---3--:R-:W-:Y:S02]  /*13c0*/  IMAD R60, R25, R61, R60 ;  /* 0x0000003d193c7224 */ /* 0x008fe400078e023c */
[----:B------:R-:W0:Y:S01]  /*13d0*/  SHFL.IDX PT, R61, R69, R5, 0x1f ;  /* 0x00001f05453d7589 */ /* 0x000e2200000e0000 */
[----:B------:R-:W-:Y:S01]  /*13e0*/  IMAD.SHL.U32 R68, R68, 0x40, RZ ;  /* 0x0000004044447824 */ /* 0x000fe200078e00ff */
[----:B------:R-:W-:Y:S01]  /*13f0*/  ISETP.NE.AND P0, PT, R57, 0x10, PT ;  /* 0x000000103900780c */ /* 0x000fe20003f05270 */
[----:B-1----:R-:W-:-:S02]  /*1400*/  IMAD R59, R26, R59, R60 ;  /* 0x0000003b1a3b7224 */ /* 0x002fc400078e023c */
[----:B------:R-:W1:Y:S01]  /*1410*/  SHFL.IDX PT, R60, R69, R4, 0x1f ;  /* 0x00001f04453c7589 */ /* 0x000e6200000e0000 */
[----:B------:R-:W-:Y:S01]  /*1420*/  LOP3.LUT R68, R68, R64, RZ, 0xfc, !PT ;  /* 0x0000004044447212 */ /* 0x000fe200078efcff */
[----:B--2---:R-:W-:Y:S02]  /*1430*/  IMAD R58, R27, R58, R59 ;  /* 0x0000003a1b3a7224 */ /* 0x004fe400078e023b */
[----:B------:R-:W2:Y:S02]  /*1440*/  SHFL.IDX PT, R59, R69, R3, 0x1f ;  /* 0x00001f03453b7589 */ /* 0x000ea400000e0000 */
[----:B------:R-:W-:Y:S02]  /*1450*/  @!P1 IMAD R68, R68, 0x4, R49 ;  /* 0x0000000444449824 */ /* 0x000fe400078e0231 */
[----:B------:R-:W3:Y:S01]  /*1460*/  SHFL.IDX PT, R69, R69, R2, 0x1f ;  /* 0x00001f0245457589 */ /* 0x000ee200000e0000 */
[----:B0-----:R-:W-:-:S04]  /*1470*/  IMAD R58, R28, R61, R58 ;  /* 0x0000003d1c3a7224 */ /* 0x001fc800078e023a */
[----:B-1----:R-:W-:Y:S02]  /*1480*/  IMAD R58, R29, R60, R58 ;  /* 0x0000003c1d3a7224 */ /* 0x002fe400078e023a */
[----:B------:R-:W-:Y:S02]  /*1490*/  @!P1 LDS R60, [R68] ;  /* 0x00000000443c9984 */ /* 0x000fe40000000800 */
        /* <DEDUP_REMOVED lines=9> */
[----:B------:R-:W-:Y:S01]  /*1530*/  IMAD.MOV.U32 R62, RZ, RZ, 0x20 ;  /* 0x00000020ff3e7424 */ /* 0x000fe200078e00ff */
[----:B------:R-:W-:Y:S01]  /*1540*/  UPLOP3.LUT UP0, UPT, UPT, UPT, UPT, 0x40, 0x4 ;  /* 0x000000000004789c */ /* 0x000fe20003f0e870 */
[----:B------:R-:W-:Y:S10]  /*1550*/  BRA.U UP1, `(.L_x_25695) ;  /* 0xfffffff5011c7547 */ /* 0x000ff4000b83ffff */
[----:B------:R-:W0:Y:S01]  /*1560*/  I2F.U32.RP R0, R66 ;  /* 0x0000004200007306 */ /* 0x000e220000209000 */
[----:B------:R-:W-:Y:S01]  /*1570*/  LOP3.LUT R5, R33, 0xfff, RZ, 0x3c, !PT ;  /* 0x00000fff21057812 */ /* 0x000fe200078e3cff */
[----:B------:R-:W-:Y:S01]  /*1580*/  BAR.SYNC.DEFER_BLOCKING 0x0 ;  /* 0x0000000000007b1d */ /* 0x000fe20000010000 */
[----:B------:R-:W-:-:S03]  /*1590*/  ISETP.NE.U32.AND P2, PT, R66, RZ, PT ;  /* 0x000000ff4200720c */ /* 0x000fc60003f45070 */
[----:B------:R-:W-:Y:S02]  /*15a0*/  IMAD.IADD R5, R5, 0x1, -R66 ;  /* 0x0000000105057824 */ /* 0x000fe400078e0a42 */
[----:B------:R-:W-:Y:S01]  /*15b0*/  BSSY.RECONVERGENT B0, `(.L_x_25696) ;  /* 0x0000025000007945 */ /* 0x000fe20003800200 */
[----:B0-----:R-:W0:Y:S02]  /*15c0*/  MUFU.RCP R0, R0 ;  /* 0x0000000000007308 */ /* 0x001e240000001000 */
[----:B0-----:R-:W-:-:S06]  /*15d0*/  IADD3 R2, PT, PT, R0, 0xffffffe, RZ ;  /* 0x0ffffffe00027810 */ /* 0x001fcc0007ffe0ff */
[----:B------:R0:W2:Y:S02]  /*15e0*/  F2I.FTZ.U32.TRUNC.NTZ R3, R2 ;  /* 0x0000000200037305 */ /* 0x0000a4000021f000 */
[----:B0-----:R-:W-:Y:S02]  /*15f0*/  IMAD.MOV.U32 R2, RZ, RZ, RZ ;  /* 0x000000ffff027224 */ /* 0x001fe400078e00ff */
[----:B--2---:R-:W-:-:S04]  /*1600*/  IMAD.MOV R7, RZ, RZ, -R3 ;  /* 0x000000ffff077224 */ /* 0x004fc800078e0a03 */
        /* <DEDUP_REMOVED lines=8> */
[----:B------:R-:W-:-:S13]  /*1690*/  ISETP.GE.U32.AND P1, PT, R5, R66, PT ;  /* 0x000000420500720c */ /* 0x000fda0003f26070 */
[----:B------:R-:W-:Y:S01]  /*16a0*/  @P1 VIADD R4, R4, 0x1 ;  /* 0x0000000104041836 */ /* 0x000fe20000000000 */
[----:B------:R-:W-:-:S04]  /*16b0*/  @!P2 LOP3.LUT R4, RZ, R66, RZ, 0x33, !PT ;  /* 0x00000042ff04a212 */ /* 0x000fc800078e33ff */
[----:B------:R-:W-:-:S04]  /*16c0*/  LOP3.LUT R13, R4, 0x3, RZ, 0xc0, !PT ;  /* 0x00000003040d7812 */ /* 0x000fc800078ec0ff */
[----:B------:R-:W-:-:S13]  /*16d0*/  ISETP.NE.AND P0, PT, R13, 0x2, PT ;  /* 0x000000020d00780c */ /* 0x000fda0003f05270 */
[----:B------:R-:W-:Y:S05]  /*16e0*/  @!P0 BRA `(.L_x_25697) ;  /* 0x0000000000448947 */ /* 0x000fea0003800000 */
[----:B------:R-:W0:Y:S01]  /*16f0*/  S2R R3, SR_CgaCtaId ;  /* 0x0000000000037919 */ /* 0x000e220000008800 */
[----:B------:R-:W2:Y:S01]  /*1700*/  LDC.64 R4, c[0x0][0x3a0] ;  /* 0x0000e800ff047b82 */ /* 0x000ea20000000a00 */
[----:B------:R-:W-:-:S05]  /*1710*/  MOV R0, 0x400 ;  /* 0x0000040000007802 */ /* 0x000fca0000000f00 */
[----:B------:R-:W-:Y:S02]  /*1720*/  VIADD R2, R0, 0x2880 ;  /* 0x0000288000027836 */ /* 0x000fe40000000000 */
[----:B------:R-:W-:-:S03]  /*1730*/  IMAD.MOV.U32 R0, RZ, RZ, RZ ;  /* 0x000000ffff007224 */ /* 0x000fc600078e00ff */
[----:B0-----:R-:W-:-:S07]  /*1740*/  LEA R12, R3, R2, 0x18 ;  /* 0x00000002030c7211 */ /* 0x001fce00078ec0ff */
.L_x_25698:
[----:B------:R-:W-:Y:S01]  /*1750*/  LEA R6, R33, R12, 0x2 ;  /* 0x0000000c21067211 */ /* 0x000fe200078e10ff */
[----:B0-----:R-:W0:Y:S01]  /*1760*/  S2R R2, SR_CTAID.Y ;  /* 0x0000000000027919 */ /* 0x001e220000002600 */
[----:B------:R-:W-:-:S03]  /*1770*/  VIADD R0, R0, 0x1 ;  /* 0x0000000100007836 */ /* 0x000fc60000000000 */
[----:B------:R-:W3:Y:S02]  /*1780*/  LDS.128 R8, [R6] ;  /* 0x0000000006087984 */ /* 0x000ee40000000c00 */
[----:B------:R-:W-:-:S04]  /*1790*/  LOP3.LUT R7, R13, R0, RZ, 0x3c, !PT ;  /* 0x000000000d077212 */ /* 0x000fc800078e3cff */
[----:B------:R-:W-:Y:S01]  /*17a0*/  ISETP.NE.AND P0, PT, R7, 0x2, PT ;  /* 0x000000020700780c */ /* 0x000fe20003f05270 */
[----:B0-----:R-:W-:Y:S02]  /*17b0*/  IMAD R3, R2, 0x1000, R33 ;  /* 0x0000100002037824 */ /* 0x001fe400078e0221 */
[----:B------:R-:W-:Y:S02]  /*17c0*/  IMAD.IADD R33, R33, 0x1, R66 ;  /* 0x0000000121217824 */ /* 0x000fe400078e0242 */
[----:B--2---:R-:W-:-:S05]  /*17d0*/  IMAD.WIDE.U32 R2, R3, 0x4, R4 ;  /* 0x0000000403027825 */ /* 0x004fca00078e0004 */
[----:B---3--:R0:W-:Y:S03]  /*17e0*/  STG.E.128 desc[UR6][R2.64], R8 ;  /* 0x0000000802007986 */ /* 0x0081e6000c101d06 */
[----:B------:R-:W-:Y:S05]  /*17f0*/  @P0 BRA `(.L_x_25698) ;  /* 0xfffffffc00d40947 */ /* 0x000fea000383ffff */
.L_x_25697:
[----:B------:R-:W-:Y:S05]  /*1800*/  BSYNC.RECONVERGENT B0 ;  /* 0x0000000000007941 */ /* 0x000fea0003800200 */
.L_x_25696:
[----:B0-----:R-:W0:Y:S01]  /*1810*/  S2R R2, SR_CTAID.Y ;  /* 0x0000000000027919 */ /* 0x001e220000002600 */
[----:B------:R-:W2:Y:S01]  /*1820*/  S2UR UR5, SR_CgaCtaId ;  /* 0x00000000000579c3 */ /* 0x000ea20000008800 */
[----:B------:R-:W-:Y:S02]  /*1830*/  UMOV UR4, 0x400 ;  /* 0x0000040000047882 */ /* 0x000fe40000000000 */
[----:B------:R-:W-:-:S05]  /*1840*/  UIADD3 UR4, UPT, UPT, UR4, 0x2880, URZ ;  /* 0x0000288004047890 */ /* 0x000fca000fffe0ff */
[----:B------:R-:W3:Y:S08]  /*1850*/  LDC R0, c[0x0][0x360] ;  /* 0x0000d800ff007b82 */ /* 0x000ef00000000800 */
[----:B------:R-:W4:Y:S01]  /*1860*/  LDC.64 R26, c[0x0][0x3a0] ;  /* 0x0000e800ff1a7b82 */ /* 0x000f220000000a00 */
[----:B--2---:R-:W-:-:S06]  /*1870*/  ULEA UR4, UR5, UR4, 0x18 ;  /* 0x0000000405047291 */ /* 0x004fcc000f8ec0ff */
[----:B------:R-:W-:Y:S01]  /*1880*/  LEA R39, R33, UR4, 0x2 ;  /* 0x0000000421277c11 */ /* 0x000fe2000f8e10ff */
[----:B0-----:R-:W-:-:S04]  /*1890*/  IMAD R29, R2, 0x1000, R33 ;  /* 0x00001000021d7824 */ /* 0x001fc800078e0221 */
[----:B------:R-:W-:Y:S01]  /*18a0*/  IMAD R31, R34, 0xc, R29 ;  /* 0x0000000c221f7824 */ /* 0x000fe200078e021d */
[----:B---3--:R-:W-:Y:S01]  /*18b0*/  LEA R35, R0, R29, 0x3 ;  /* 0x0000001d00237211 */ /* 0x008fe200078e18ff */
[----:B------:R-:W-:-:S07]  /*18c0*/  IMAD.IADD R37, R29, 0x1, R66 ;  /* 0x000000011d257824 */ /* 0x000fce00078e0242 */
.L_x_25699:
[C-C-:B0-----:R-:W-:Y:S01]  /*18d0*/  IMAD R8, R34.reuse, 0x10, R39.reuse ;  /* 0x0000001022087824 */ /* 0x141fe200078e0227 */
[----:B------:R0:W2:Y:S01]  /*18e0*/  LDS.128 R4, [R39] ;  /* 0x0000000027047984 */ /* 0x0000a20000000c00 */
[--C-:B------:R-:W-:Y:S01]  /*18f0*/  IMAD R12, R34, 0x20, R39.reuse ;  /* 0x00000020220c7824 */ /* 0x100fe200078e0227 */
[----:B------:R-:W-:Y:S01]  /*1900*/  IADD3 R33, PT, PT, R66, R33, R66 ;  /* 0x0000002142217210 */ /* 0x000fe20007ffe042 */
[----:B------:R-:W-:Y:S02]  /*1910*/  IMAD R16, R34, 0x30, R39 ;  /* 0x0000003022107824 */ /* 0x000fe400078e0227 */
[----:B------:R-:W3:Y:S01]  /*1920*/  LDS.128 R8, [R8] ;  /* 0x0000000008087984 */ /* 0x000ee20000000c00 */
[----:B----4-:R-:W-:Y:S01]  /*1930*/  IMAD.WIDE R24, R29, 0x4, R26 ;  /* 0x000000041d187825 */ /* 0x010fe200078e021a */
[----:B------:R-:W-:Y:S02]  /*1940*/  IADD3 R33, PT, PT, R66, R33, R66 ;  /* 0x0000002142217210 */ /* 0x000fe40007ffe042 */
[----:B------:R-:W4:Y:S01]  /*1950*/  LDS.128 R12, [R12] ;  /* 0x000000000c0c7984 */ /* 0x000f220000000c00 */
[----:B------:R-:W-:Y:S01]  /*1960*/  IMAD.WIDE R22, R37, 0x4, R26 ;  /* 0x0000000425167825 */ /* 0x000fe200078e021a */
[----:B------:R-:W-:-:S02]  /*1970*/  ISETP.GE.U32.AND P0, PT, R33, 0x1000, PT ;  /* 0x000010002100780c */ /* 0x000fc40003f06070 */
[----:B------:R-:W5:Y:S01]  /*1980*/  LDS.128 R16, [R16] ;  /* 0x0000000010107984 */ /* 0x000f620000000c00 */
[----:B------:R-:W-:Y:S01]  /*1990*/  IMAD.WIDE R20, R35, 0x4, R26 ;  /* 0x0000000423147825 */ /* 0x000fe200078e021a */
[----:B------:R-:W-:-:S03]  /*19a0*/  LEA R35, R34, R35, 0x4 ;  /* 0x0000002322237211 */ /* 0x000fc600078e20ff */
[----:B------:R-:W-:-:S04]  /*19b0*/  IMAD.WIDE R2, R31, 0x4, R26 ;  /* 0x000000041f027825 */ /* 0x000fc800078e021a */
[C---:B------:R-:W-:Y:S02]  /*19c0*/  IMAD R31, R34.reuse, 0x10, R31 ;  /* 0x00000010221f7824 */ /* 0x040fe400078e021f */
[C---:B------:R-:W-:Y:S02]  /*19d0*/  IMAD R37, R34.reuse, 0x10, R37 ;  /* 0x0000001022257824 */ /* 0x040fe400078e0225 */
[C---:B------:R-:W-:Y:S02]  /*19e0*/  IMAD R29, R34.reuse, 0x10, R29 ;  /* 0x00000010221d7824 */ /* 0x040fe400078e021d */
[----:B0-----:R-:W-:Y:S01]  /*19f0*/  IMAD R39, R34, 0x40, R39 ;  /* 0x0000004022277824 */ /* 0x001fe200078e0227 */
[----:B--2---:R0:W-:Y:S04]  /*1a00*/  STG.E.128 desc[UR6][R24.64], R4 ;  /* 0x0000000418007986 */ /* 0x0041e8000c101d06 */
[----:B---3--:R0:W-:Y:S04]  /*1a10*/  STG.E.128 desc[UR6][R22.64], R8 ;  /* 0x0000000816007986 */ /* 0x0081e8000c101d06 */
[----:B----4-:R0:W-:Y:S04]  /*1a20*/  STG.E.128 desc[UR6][R20.64], R12 ;  /* 0x0000000c14007986 */ /* 0x0101e8000c101d06 */
[----:B-----5:R0:W-:Y:S01]  /*1a30*/  STG.E.128 desc[UR6][R2.64], R16 ;  /* 0x0000001002007986 */ /* 0x0201e2000c101d06 */
[----:B------:R-:W-:Y:S05]  /*1a40*/  @!P0 BRA `(.L_x_25699) ;  /* 0xfffffffc00a08947 */ /* 0x000fea000383ffff */
[----:B------:R-:W-:Y:S05]  /*1a50*/  EXIT ;  /* 0x000000000000794d */ /* 0x000fea0003800000 */
        .weak           $__internal_490_$__cuda_sm20_div_u16
        .type           $__internal_490_$__cuda_sm20_div_u16,@function
        .size           $__internal_490_$__cuda_sm20_div_u16,(.L_x_38993 - $__internal_490_$__cuda_sm20_div_u16)
$__internal_490_$__cuda_sm20_div_u16:
[----:B------:R-:W0:Y:S01]  /*1a60*/  I2F.U16 R0, R6 ;  /* 0x0000000600007306 */ /* 0x000e220000101000 */
[----:B------:R-:W-:Y:S01]  /*1a70*/  IMAD.MOV.U32 R2, RZ, RZ, 0x4b800000 ;  /* 0x4b800000ff027424 */ /* 0x000fe200078e00ff */
[C---:B0-----:R-:W-:Y:S02]  /*1a80*/  FSETP.GEU.AND P1, PT, |R0|.reuse, 1.175494350822287508e-38, PT ;  /* 0x008000000000780b */ /* 0x041fe40003f2e200 */
[----:B------:R-:W-:Y:S02]  /*1a90*/  FSETP.GT.AND P0, PT, |R0|, 8.50705917302346158658e+37, PT ;  /* 0x7e8000000000780b */ /* 0x000fe40003f04200 */
[----:B------:R-:W-:-:S04]  /*1aa0*/  FSEL R2, R2, 1, !P1 ;  /* 0x3f80000002027808 */ /* 0x000fc80004800000 */
[----:B------:R-:W-:Y:S01]  /*1ab0*/  FSEL R3, R2, 0.25, !P0 ;  /* 0x3e80000002037808 */ /* 0x000fe20004000000 */
[----:B------:R-:W-:Y:S01]  /*1ac0*/  IMAD.MOV.U32 R2, RZ, RZ, R7 ;  /* 0x000000ffff027224 */ /* 0x000fe200078e0007 */
[----:B------:R-:W-:-:S03]  /*1ad0*/  ISETP.NE.U32.AND P0, PT, R6, RZ, PT ;  /* 0x000000ff0600720c */ /* 0x000fc60003f05070 */
[----:B------:R-:W-:Y:S02]  /*1ae0*/  FMUL R4, R0, R3 ;  /* 0x0000000300047220 */ /* 0x000fe40000400000 */
[----:B------:R-:W-:Y:S08]  /*1af0*/  I2F.U16.RZ R0, R5 ;  /* 0x0000000500007306 */ /* 0x000ff0000010d000 */
[----:B------:R-:W0:Y:S02]  /*1b00*/  MUFU.RCP R4, R4 ;  /* 0x0000000400047308 */ /* 0x000e240000001000 */
[----:B0-----:R-:W-:-:S05]  /*1b10*/  FMUL R3, R3, R4 ;  /* 0x0000000403037220 */ /* 0x001fca0000400000 */
[----:B------:R-:W-:-:S05]  /*1b20*/  IADD3 R3, PT, PT, R3, 0x2, RZ ;  /* 0x0000000203037810 */ /* 0x000fca0007ffe0ff */
[----:B------:R-:W-:Y:S01]  /*1b30*/  FMUL.RZ R0, R0, R3 ;  /* 0x0000000300007220 */ /* 0x000fe2000040c000 */
[----:B------:R-:W-:-:S05]  /*1b40*/  IMAD.MOV.U32 R3, RZ, RZ, 0x0 ;  /* 0x00000000ff037424 */ /* 0x000fca00078e00ff */
[----:B------:R-:W0:Y:S02]  /*1b50*/  F2I.U32.TRUNC.NTZ R0, R0 ;  /* 0x0000000000007305 */ /* 0x000e24000020f000 */
[----:B0-----:R-:W-:Y:S01]  /*1b60*/  LOP3.LUT R55, R0, 0xffff, RZ, 0xc0, !PT ;  /* 0x0000ffff00377812 */ /* 0x001fe200078ec0ff */
[----:B------:R-:W-:Y:S01]  /*1b70*/  @!P0 IMAD.MOV.U32 R55, RZ, RZ, -0x1 ;  /* 0xffffffffff378424 */ /* 0x000fe200078e00ff */
[----:B------:R-:W-:Y:S06]  /*1b80*/  RET.REL.NODEC R2 `(_Z9cuda_gemmIiLi128ELi1ELi1ELi4096ELi64ELi64ELi64ELi1ELi1EEviiiPT_S1_S1_iii) ;  /* 0xffffffe4021c7950 */ /* 0x000fec0003c3ffff */
.L_x_25700:
        /* <DEDUP_REMOVED lines=15> */
.L_x_38993:


//--------------------- .text._Z9cuda_gemmIiLi128ELi1ELi1ELi4096ELi64ELi64ELi64ELi1ELi0EEviiiPT_S1_S1_iii --------------------------
	.section	.text._Z9cuda_gemmIiLi128ELi1ELi1ELi4096ELi64ELi64ELi64ELi1ELi0EEviiiPT_S1_S1_iii,"ax",@progbits
	.align	128
        .global         _Z9cuda_gemmIiLi128ELi1ELi1ELi4096ELi64ELi64ELi64ELi1ELi0EEviiiPT_S1_S1_iii
        .type           _Z9cuda_gemmIiLi128ELi1ELi1ELi4096ELi64ELi64ELi64ELi1ELi0EEviiiPT_S1_S1_iii,@function
        .size           _Z9cuda_gemmIiLi128ELi1ELi1ELi4096ELi64ELi64ELi64ELi1ELi0EEviiiPT_S1_S1_iii,(.L_x_38995 - _Z9cuda_gemmIiLi128ELi1ELi1ELi4096ELi64ELi64ELi64ELi1ELi0EEviiiPT_S1_S1_iii)
        .other          _Z9cuda_gemmIiLi128ELi1ELi1ELi4096ELi64ELi64ELi64ELi1ELi0EEviiiPT_S1_S1_iii,@"STO_CUDA_ENTRY STV_DEFAULT"
_Z9cuda_gemmIiLi128ELi1ELi1ELi4096ELi64ELi64ELi64ELi1ELi0EEviiiPT_S1_S1_iii:
.text._Z9cuda_gemmIiLi128ELi1ELi1ELi4096ELi64ELi64ELi64ELi1ELi0EEviiiPT_S1_S1_iii:
        /* <DEDUP_REMOVED lines=14> */
[----:B------:R-:W-:Y:S02]  /*00e0*/  IMAD R7, R4, R5, RZ ;  /* 0x0000000504077224 */ /* 0x000fe400078e02ff */
[----:B------:R-:W0:Y:S04]  /*00f0*/  LDC R4, c[0x0][0x374] ;  /* 0x0000dd00ff047b82 */ /* 0x000e280000000800 */
        /* <DEDUP_REMOVED lines=23> */
[----:B------:R-:W0:Y:S01]  /*0270*/  S2UR UR4, SR_CTAID.Y ;  /* 0x00000000000479c3 */ /* 0x000e220000002600 */
[----:B------:R-:W-:Y:S01]  /*0280*/  ISETP.NE.U32.AND P2, PT, RZ, UR5, PT ;  /* 0x00000005ff007c0c */ /* 0x000fe2000bf45070 */
[----:B------:R-:W1:Y:S08]  /*0290*/  I2F.U32.RP R0, UR5 ;  /* 0x0000000500007d06 */ /* 0x000e700008209000 */
[----:B-1----:R-:W1:Y:S01]  /*02a0*/  MUFU.RCP R0, R0 ;  /* 0x0000000000007308 */ /* 0x002e620000001000 */
[----:B0-----:R-:W-:-:S02]  /*02b0*/  ISETP.LE.U32.AND P3, PT, R4, UR4, PT ;  /* 0x0000000404007c0c */ /* 0x001fc4000bf63070 */
[----:B-1----:R-:W-:-:S05]  /*02c0*/  IADD3 R2, PT, PT, R0, 0xffffffe, RZ ;  /* 0x0ffffffe00027810 */ /* 0x002fca0007ffe0ff */
[----:B------:R0:W1:Y:S02]  /*02d0*/  F2I.FTZ.U32.TRUNC.NTZ R3, R2 ;  /* 0x0000000200037305 */ /* 0x000064000021f000 */
[----:B0-----:R-:W-:Y:S02]  /*02e0*/  IMAD.MOV.U32 R2, RZ, RZ, RZ ;  /* 0x000000ffff027224 */ /* 0x001fe400078e00ff */
[----:B-1----:R-:W-:-:S04]  /*02f0*/  IMAD R5, R5, R3, RZ ;  /* 0x0000000305057224 */ /* 0x002fc800078e02ff */
[----:B------:R-:W-:-:S06]  /*0300*/  IMAD.HI.U32 R3, R3, R5, R2 ;  /* 0x0000000503037227 */ /* 0x000fcc00078e0002 */
[----:B--2---:R-:W-:-:S04]  /*0310*/  IMAD.HI.U32 R40, R3, R44, RZ ;  /* 0x0000002c03287227 */ /* 0x004fc800078e00ff */
[----:B------:R-:W-:-:S04]  /*0320*/  IMAD.MOV R3, RZ, RZ, -R40 ;  /* 0x000000ffff037224 */ /* 0x000fc800078e0a28 */
[----:B------:R-:W-:-:S05]  /*0330*/  IMAD R0, R3, UR5, R44 ;  /* 0x0000000503007c24 */ /* 0x000fca000f8e022c */
[----:B------:R-:W-:-:S13]  /*0340*/  ISETP.GE.U32.AND P0, PT, R0, UR5, PT ;  /* 0x0000000500007c0c */ /* 0x000fda000bf06070 */
[----:B------:R-:W-:-:S04]  /*0350*/  @P0 IADD3 R0, PT, PT, R0, -UR5, RZ ;  /* 0x8000000500000c10 */ /* 0x000fc8000fffe0ff */
[----:B------:R-:W-:Y:S01]  /*0360*/  ISETP.GE.U32.AND P1, PT, R0, UR5, PT ;  /* 0x0000000500007c0c */ /* 0x000fe2000bf26070 */
[----:B------:R-:W-:-:S12]  /*0370*/  @P3 EXIT ;  /* 0x000000000000394d */ /* 0x000fd80003800000 */
[----:B------:R-:W0:Y:S01]  /*0380*/  LDCU UR4, c[0x0][0x360] ;  /* 0x00006c00ff0477ac */ /* 0x000e220008000800 */
[----:B------:R-:W-:Y:S01]  /*0390*/  @P0 VIADD R40, R40, 0x1 ;  /* 0x0000000128280836 */ /* 0x000fe20000000000 */
[----:B------:R-:W-:-:S03]  /*03a0*/  MOV R7, 0x460 ;  /* 0x0000046000077802 */ /* 0x000fc60000000f00 */
[----:B------:R-:W-:Y:S01]  /*03b0*/  @P1 VIADD R40, R40, 0x1 ;  /* 0x0000000128281836 */ /* 0x000fe20000000000 */
[----:B------:R-:W-:-:S05]  /*03c0*/  @!P2 LOP3.LUT R40, RZ, UR5, RZ, 0x33, !PT ;  /* 0x00000005ff28ac12 */ /* 0x000fca000f8e33ff */
[----:B------:R-:W-:-:S04]  /*03d0*/  IMAD.MOV R39, RZ, RZ, -R40 ;  /* 0x000000ffff277224 */ /* 0x000fc800078e0a28 */
[----:B------:R-:W-:Y:S01]  /*03e0*/  IMAD R39, R39, UR5, R44 ;  /* 0x0000000527277c24 */ /* 0x000fe2000f8e022c */
[----:B0-----:R-:W-:Y:S01]  /*03f0*/  IADD3 R2, PT, PT, R44, UR4, RZ ;  /* 0x000000042c027c10 */ /* 0x001fe2000fffe0ff */
[----:B------:R-:W-:-:S03]  /*0400*/  ULOP3.LUT UR6, UR4, 0xffff, URZ, 0xc0, !UPT ;  /* 0x0000ffff04067892 */ /* 0x000fc6000f8ec0ff */
[----:B------:R-:W-:Y:S02]  /*0410*/  SHF.R.U32.HI R39, RZ, 0x1, R39 ;  /* 0x00000001ff277819 */ /* 0x000fe40000011627 */
[----:B------:R-:W-:Y:S02]  /*0420*/  LOP3.LUT R2, R2, 0xfff, RZ, 0x3c, !PT ;  /* 0x00000fff02027812 */ /* 0x000fe400078e3cff */
[----:B------:R-:W-:Y:S02]  /*0430*/  LOP3.LUT R20, R39, 0xf, RZ, 0xc0, !PT ;  /* 0x0000000f27147812 */ /* 0x000fe400078ec0ff */
[----:B------:R-:W-:-:S07]  /*0440*/  LOP3.LUT R5, R2, 0xffff, RZ, 0xc0, !PT ;  /* 0x0000ffff02057812 */ /* 0x000fce00078ec0ff */
[----:B------:R-:W-:Y:S05]  /*0450*/  CALL.REL.NOINC `($__internal_492_$__cuda_sm20_div_u16) ;  /* 0x0000003400307944 */ /* 0x000fea0003c00000 */
        /* <DEDUP_REMOVED lines=11> */
.L_x_25703:
[----:B------:R-:W-:Y:S02]  /*0510*/  IMAD R4, R0, 0x4, R3 ;  /* 0x0000000400047824 */ /* 0x000fe400078e0203 */
[----:B------:R-:W-:Y:S02]  /*0520*/  VIADD R2, R2, 0x1 ;  /* 0x0000000102027836 */ /* 0x000fe40000000000 */
[----:B------:R-:W-:Y:S01]  /*0530*/  VIADD R0, R0, UR4 ;  /* 0x0000000400007c36 */ /* 0x000fe20008000000 */
[----:B------:R0:W-:Y:S02]  /*0540*/  STS [R4], RZ ;  /* 0x000000ff04007388 */ /* 0x0001e40000000800 */
[----:B------:R-:W-:-:S04]  /*0550*/  LOP3.LUT R5, R2, R7, RZ, 0x3c, !PT ;  /* 0x0000000702057212 */ /* 0x000fc800078e3cff */
[----:B------:R-:W-:-:S13]  /*0560*/  ISETP.NE.AND P0, PT, R5, 0x2, PT ;  /* 0x000000020500780c */ /* 0x000fda0003f05270 */
[----:B0-----:R-:W-:Y:S05]  /*0570*/  @P0 BRA `(.L_x_25703) ;  /* 0xfffffffc00e40947 */ /* 0x001fea000383ffff */
.L_x_25702:
[----:B------:R-:W-:Y:S05]  /*0580*/  BSYNC.RECONVERGENT B0 ;  /* 0x0000000000007941 */ /* 0x000fea0003800200 */
.L_x_25701:
[----:B------:R-:W0:Y:S01]  /*0590*/  S2UR UR8, SR_CgaCtaId ;  /* 0x00000000000879c3 */ /* 0x000e220000008800 */
[----:B------:R-:W-:Y:S01]  /*05a0*/  UMOV UR6, 0x400 ;  /* 0x0000040000067882 */ /* 0x000fe20000000000 */
[----:B------:R-:W-:Y:S01]  /*05b0*/  BSSY.RECONVERGENT B0, `(.L_x_25704) ;  /* 0x000000e000007945 */ /* 0x000fe20003800200 */
[----:B------:R-:W-:Y:S02]  /*05c0*/  UIADD3 UR6, UPT, UPT, UR6, 0x2880, URZ ;  /* 0x0000288006067890 */ /* 0x000fe4000fffe0ff */
[----:B------:R-:W-:Y:S02]  /*05d0*/  USHF.L.U32 UR4, UR4, 0x2, URZ ;  /* 0x0000000204047899 */ /* 0x000fe400080006ff */
[----:B0-----:R-:W-:-:S12]  /*05e0*/  ULEA UR6, UR8, UR6, 0x18 ;  /* 0x0000000608067291 */ /* 0x001fd8000f8ec0ff */
.L_x_25705:
[C---:B0-----:R-:W-:Y:S01]  /*05f0*/  LEA R4, R0.reuse, UR6, 0x2 ;  /* 0x0000000600047c11 */ /* 0x041fe2000f8e10ff */
[----:B------:R-:W-:-:S03]  /*0600*/  VIADD R0, R0, UR4 ;  /* 0x0000000400007c36 */ /* 0x000fc60008000000 */
[----:B------:R-:W-:Y:S01]  /*0610*/  IADD3 R2, PT, PT, R4, UR4, RZ ;  /* 0x0000000404027c10 */ /* 0x000fe2000fffe0ff */
[----:B------:R0:W-:Y:S01]  /*0620*/  STS [R4], RZ ;  /* 0x000000ff04007388 */ /* 0x0001e20000000800 */
[----:B------:R-:W-:-:S03]  /*0630*/  ISETP.GE.U32.AND P0, PT, R0, 0x1000, PT ;  /* 0x000010000000780c */ /* 0x000fc60003f06070 */
[----:B------:R-:W-:Y:S01]  /*0640*/  VIADD R3, R2, UR4 ;  /* 0x0000000402037c36 */ /* 0x000fe20008000000 */
[----:B------:R0:W-:Y:S04]  /*0650*/  STS [R4+UR4], RZ ;  /* 0x000000ff04007988 */ /* 0x0001e80008000804 */
[----:B------:R0:W-:Y:S04]  /*0660*/  STS [R2+UR4], RZ ;  /* 0x000000ff02007988 */ /* 0x0001e80008000804 */
[----:B------:R0:W-:Y:S01]  /*0670*/  STS [R3+UR4], RZ ;  /* 0x000000ff03007988 */ /* 0x0001e20008000804 */
[----:B------:R-:W-:Y:S05]  /*0680*/  @!P0 BRA `(.L_x_25705) ;  /* 0xfffffffc00d88947 */ /* 0x000fea000383ffff */
[----:B------:R-:W-:Y:S05]  /*0690*/  BSYNC.RECONVERGENT B0 ;  /* 0x0000000000007941 */ /* 0x000fea0003800200 */
.L_x_25704:
[----:B------:R-:W-:Y:S01]  /*06a0*/  IMAD.SHL.U32 R0, R44, 0x4, RZ ;  /* 0x000000042c007824 */ /* 0x000fe200078e00ff */
[----:B------:R-:W-:Y:S01]  /*06b0*/  MOV R7, 0x710 ;  /* 0x0000071000077802 */ /* 0x000fe20000000f00 */
[----:B------:R-:W-:-:S03]  /*06c0*/  ULOP3.LUT UR6, UR4, 0xffff, URZ, 0xc0, !UPT ;  /* 0x0000ffff04067892 */ /* 0x000fc6000f8ec0ff */
[----:B------:R-:W-:-:S04]  /*06d0*/  LOP3.LUT R0, R0, 0x7ff, RZ, 0x3c, !PT ;  /* 0x000007ff00007812 */ /* 0x000fc800078e3cff */
[----:B------:R-:W-:-:S04]  /*06e0*/  IADD3 R0, PT, PT, R0, -UR4, RZ ;  /* 0x8000000400007c10 */ /* 0x000fc8000fffe0ff */
[----:B------:R-:W-:-:S07]  /*06f0*/  LOP3.LUT R5, R0, 0xffff, RZ, 0xc0, !PT ;  /* 0x0000ffff00057812 */ /* 0x000fce00078ec0ff */
[----:B0-----:R-:W-:Y:S05]  /*0700*/  CALL.REL.NOINC `($__internal_492_$__cuda_sm20_div_u16) ;  /* 0x0000003000847944 */ /* 0x001fea0003c00000 */
        /* <DEDUP_REMOVED lines=19> */
[----:B------:R-:W-:Y:S01]  /*0840*/  IMAD.SHL.U32 R42, R44, 0x10, RZ ;  /* 0x000000102c2a7824 */ /* 0x000fe200078e00ff */
[----:B------:R-:W-:Y:S01]  /*0850*/  LOP3.LUT R18, R18, 0xf, RZ, 0xc0, !PT ;  /* 0x0000000f12127812 */ /* 0x000fe200078ec0ff */
[C---:B------:R-:W-:Y:S01]  /*0860*/  VIADD R2, R39.reuse, 0x2 ;  /* 0x0000000227027836 */ /* 0x040fe20000000000 */
[----:B------:R-:W-:Y:S01]  /*0870*/  LOP3.LUT R19, R20, 0x8, RZ, 0x3c, !PT ;  /* 0x0000000814137812 */ /* 0x000fe200078e3cff */
[----:B------:R-:W-:Y:S01]  /*0880*/  VIADD R4, R39, 0x4 ;  /* 0x0000000427047836 */ /* 0x000fe20000000000 */
[-C--:B0-----:R-:W-:Y:S01]  /*0890*/  ISETP.GE.AND P1, PT, R37, R21.reuse, PT ;  /* 0x000000152500720c */ /* 0x081fe20003f26270 */
[C---:B------:R-:W-:Y:S01]  /*08a0*/  VIADD R9, R39.reuse, 0xa ;  /* 0x0000000a27097836 */ /* 0x040fe20000000000 */
[CC--:B------:R-:W-:Y:S01]  /*08b0*/  ISETP.GE.AND P0, PT, R38.reuse, R21.reuse, PT ;  /* 0x000000152600720c */ /* 0x0c0fe20003f06270 */
        /* <DEDUP_REMOVED lines=11> */
[-C--:B------:R-:W-:Y:S01]  /*0970*/  ISETP.GE.AND P0, PT, R32, R21.reuse, PT ;  /* 0x000000152000720c */ /* 0x080fe20003f06270 */
[----:B------:R-:W-:Y:S01]  /*0980*/  VIADD R17, R39, 0xd ;  /* 0x0000000d27117836 */ /* 0x000fe20000000000 */
[----:B------:R-:W-:Y:S01]  /*0990*/  ISETP.GE.AND P2, PT, R36, R21, PT ;  /* 0x000000152400720c */ /* 0x000fe20003f46270 */
[----:B------:R-:W-:Y:S01]  /*09a0*/  IMAD.IADD R33, R33, 0x1, -R0 ;  /* 0x0000000121217824 */ /* 0x000fe200078e0a00 */
[C---:B------:R-:W-:Y:S01]  /*09b0*/  SEL R0, R21.reuse, RZ, P1 ;  /* 0x000000ff15007207 */ /* 0x040fe20000800000 */
[----:B------:R-:W-:Y:S01]  /*09c0*/  UPRMT UR8, UR5, 0x9910, URZ ;  /* 0x0000991005087896 */ /* 0x000fe200080000ff */
[----:B------:R-:W-:-:S02]  /*09d0*/  SEL R3, R21, RZ, P0 ;  /* 0x000000ff15037207 */ /* 0x000fc40000000000 */
[-C--:B------:R-:W-:Y:S01]  /*09e0*/  ISETP.GE.AND P0, PT, R29, R21.reuse, PT ;  /* 0x000000151d00720c */ /* 0x080fe20003f06270 */
[----:B------:R-:W-:Y:S01]  /*09f0*/  IMAD.IADD R31, R31, 0x1, -R0 ;  /* 0x000000011f1f7824 */ /* 0x000fe200078e0a00 */
[-C--:B------:R-:W-:Y:S01]  /*0a00*/  ISETP.GE.AND P1, PT, R27, R21.reuse, PT ;  /* 0x000000151b00720c */ /* 0x080fe20003f26270 */
[----:B------:R-:W-:Y:S01]  /*0a10*/  IMAD.IADD R32, R32, 0x1, -R3 ;  /* 0x0000000120207824 */ /* 0x000fe200078e0a03 */
[C---:B------:R-:W-:Y:S02]  /*0a20*/  SEL R0, R21.reuse, RZ, P0 ;  /* 0x000000ff15007207 */ /* 0x040fe40000000000 */
[----:B------:R-:W-:Y:S02]  /*0a30*/  ISETP.GE.AND P0, PT, R28, R21, PT ;  /* 0x000000151c00720c */ /* 0x000fe40003f06270 */
[----:B------:R-:W-:Y:S01]  /*0a40*/  SEL R5, R21, RZ, P2 ;  /* 0x000000ff15057207 */ /* 0x000fe20001000000 */
[----:B------:R-:W-:Y:S01]  /*0a50*/  IMAD.IADD R29, R29, 0x1, -R0 ;  /* 0x000000011d1d7824 */ /* 0x000fe200078e0a00 */
[----:B------:R-:W-:-:S02]  /*0a60*/  SEL R0, R21, RZ, P1 ;  /* 0x000000ff15007207 */ /* 0x000fc40000800000 */
[----:B------:R-:W-:Y:S01]  /*0a70*/  SEL R3, R21, RZ, P0 ;  /* 0x000000ff15037207 */ /* 0x000fe20000000000 */
[----:B------:R-:W-:Y:S01]  /*0a80*/  IMAD.IADD R36, R36, 0x1, -R5 ;  /* 0x0000000124247824 */ /* 0x000fe200078e0a05 */
        /* <DEDUP_REMOVED lines=16> */
[----:B------:R-:W-:Y:S02]  /*0b90*/  SEL R5, R21, RZ, P2 ;  /* 0x000000ff15057207 */ /* 0x000fe40001000000 */
[----:B------:R-:W-:Y:S01]  /*0ba0*/  LOP3.LUT R0, R6, 0x3, RZ, 0xc0, !PT ;  /* 0x0000000306007812 */ /* 0x000fe200078ec0ff */
[----:B------:R-:W-:Y:S01]  /*0bb0*/  VIADD R6, R39, 0x6 ;  /* 0x0000000627067836 */ /* 0x000fe20000000000 */
[----:B------:R-:W-:Y:S01]  /*0bc0*/  SEL R3, R21, RZ, P0 ;  /* 0x000000ff15037207 */ /* 0x000fe20000000000 */
[----:B------:R-:W-:Y:S01]  /*0bd0*/  IMAD.IADD R22, R22, 0x1, -R5 ;  /* 0x0000000116167824 */ /* 0x000fe200078e0a05 */
[----:B------:R-:W-:Y:S01]  /*0be0*/  ISETP.GE.AND P0, PT, R20, R21, PT ;  /* 0x000000151400720c */ /* 0x000fe20003f06270 */
[----:B------:R0:W-:Y:S01]  /*0bf0*/  STL [R1+0x4], R0 ;  /* 0x0000040001007387 */ /* 0x0001e20000100800 */
[----:B------:R-:W-:Y:S01]  /*0c00*/  IADD3 R24, PT, PT, R24, -R3, RZ ;  /* 0x8000000318187210 */ /* 0x000fe20007ffe0ff */
[C---:B------:R-:W-:Y:S01]  /*0c10*/  VIADD R5, R39.reuse, 0x5 ;  /* 0x0000000527057836 */ /* 0x040fe20000000000 */
[----:B------:R-:W-:-:S02]  /*0c20*/  IADD3 R3, PT, PT, R39, 0x3, RZ ;  /* 0x0000000327037810 */ /* 0x000fc40007ffe0ff */
[----:B------:R-:W-:Y:S02]  /*0c30*/  LOP3.LUT R42, R42, 0x10, RZ, 0xc0, !PT ;  /* 0x000000102a2a7812 */ /* 0x000fe400078ec0ff */
[----:B------:R-:W-:Y:S02]  /*0c40*/  LOP3.LUT R2, R2, 0xf, RZ, 0xc0, !PT ;  /* 0x0000000f02027812 */ /* 0x000fe400078ec0ff */
[----:B------:R-:W-:Y:S01]  /*0c50*/  LOP3.LUT R3, R3, 0xf, RZ, 0xc0, !PT ;  /* 0x0000000f03037812 */ /* 0x000fe200078ec0ff */
[----:B0-----:R-:W-:Y:S01]  /*0c60*/  VIADD R0, R39, 0x1 ;  /* 0x0000000127007836 */ /* 0x001fe20000000000 */
[----:B------:R-:W-:Y:S01]  /*0c70*/  LOP3.LUT R5, R5, 0xf, RZ, 0xc0, !PT ;  /* 0x0000000f05057812 */ /* 0x000fe200078ec0ff */
[----:B------:R-:W-:Y:S01]  /*0c80*/  IMAD.IADD R13, R42, 0x1, R2 ;  /* 0x000000012a0d7824 */ /* 0x000fe200078e0202 */
[----:B------:R-:W-:Y:S01]  /*0c90*/  LOP3.LUT R6, R6, 0xf, RZ, 0xc0, !PT ;  /* 0x0000000f06067812 */ /* 0x000fe200078ec0ff */
[----:B------:R-:W-:Y:S01]  /*0ca0*/  IMAD.IADD R12, R42, 0x1, R3 ;  /* 0x000000012a0c7824 */ /* 0x000fe200078e0203 */
[----:B------:R-:W-:-:S02]  /*0cb0*/  LOP3.LUT R0, R0, 0xf, RZ, 0xc0, !PT ;  /* 0x0000000f00007812 */ /* 0x000fc400078ec0ff */
[----:B------:R-:W-:Y:S02]  /*0cc0*/  SEL R21, R21, RZ, P0 ;  /* 0x000000ff15157207 */ /* 0x000fe40000000000 */
[----:B------:R-:W-:Y:S01]  /*0cd0*/  LOP3.LUT R4, R4, 0xf, RZ, 0xc0, !PT ;  /* 0x0000000f04047812 */ /* 0x000fe200078ec0ff */
[C---:B------:R-:W-:Y:S01]  /*0ce0*/  IMAD.IADD R14, R42.reuse, 0x1, R0 ;  /* 0x000000012a0e7824 */ /* 0x040fe200078e0200 */
[----:B------:R-:W-:Y:S01]  /*0cf0*/  LOP3.LUT R35, R9, 0xf, RZ, 0xc0, !PT ;  /* 0x0000000f09237812 */ /* 0x000fe200078ec0ff */
[----:B------:R-:W-:Y:S01]  /*0d00*/  IMAD.IADD R9, R42, 0x1, R6 ;  /* 0x000000012a097824 */ /* 0x000fe200078e0206 */
[----:B------:R-:W-:Y:S01]  /*0d10*/  LOP3.LUT R41, R10, 0xf, RZ, 0xc0, !PT ;  /* 0x0000000f0a297812 */ /* 0x000fe200078ec0ff */
[----:B------:R-:W-:Y:S01]  /*0d20*/  IMAD.IADD R10, R42, 0x1, R5 ;  /* 0x000000012a0a7824 */ /* 0x000fe200078e0205 */
[----:B------:R-:W-:Y:S01]  /*0d30*/  LOP3.LUT R16, R16, 0xf, RZ, 0xc0, !PT ;  /* 0x0000000f10107812 */ /* 0x000fe200078ec0ff */
[C---:B------:R-:W-:Y:S01]  /*0d40*/  IMAD.IADD R6, R42.reuse, 0x1, R35 ;  /* 0x000000012a067824 */ /* 0x040fe200078e0223 */
[----:B------:R-:W-:Y:S01]  /*0d50*/  LOP3.LUT R15, R15, 0xf, RZ, 0xc0, !PT ;  /* 0x0000000f0f0f7812 */ /* 0x000fe200078ec0ff */
[----:B------:R-:W-:Y:S01]  /*0d60*/  IMAD.IADD R5, R42, 0x1, R41 ;  /* 0x000000012a057824 */ /* 0x000fe200078e0229 */
[----:B------:R-:W-:Y:S01]  /*0d70*/  LOP3.LUT R34, R8, 0xf, RZ, 0xc0, !PT ;  /* 0x0000000f08227812 */ /* 0x000fe200078ec0ff */
[C---:B------:R-:W-:Y:S01]  /*0d80*/  IMAD.IADD R8, R42.reuse, 0x1, R7 ;  /* 0x000000012a087824 */ /* 0x040fe200078e0207 */
[----:B------:R-:W-:Y:S01]  /*0d90*/  LOP3.LUT R17, R17, 0xf, RZ, 0xc0, !PT ;  /* 0x0000000f11117812 */ /* 0x000fe200078ec0ff */
[----:B------:R-:W-:Y:S01]  /*0da0*/  IMAD.IADD R2, R42, 0x1, R16 ;  /* 0x000000012a027824 */ /* 0x000fe200078e0210 */
[C---:B------:R-:W-:Y:S01]  /*0db0*/  IADD3 R21, PT, PT, R20.reuse, -R21, RZ ;  /* 0x8000001514157210 */ /* 0x040fe20007ffe0ff */
[----:B------:R-:W-:Y:S01]  /*0dc0*/  IMAD.IADD R20, R20, 0x1, R42 ;  /* 0x0000000114147824 */ /* 0x000fe200078e022a */
[C---:B------:R-:W-:Y:S01]  /*0dd0*/  IADD3 R11, PT, PT, R42.reuse, R4, RZ ;  /* 0x000000042a0b7210 */ /* 0x040fe20007ffe0ff */
[C---:B------:R-:W-:Y:S01]  /*0de0*/  IMAD.IADD R4, R42.reuse, 0x1, R18 ;  /* 0x000000012a047824 */ /* 0x040fe200078e0212 */
[C---:B------:R-:W-:Y:S01]  /*0df0*/  IADD3 R19, PT, PT, R42.reuse, R19, RZ ;  /* 0x000000132a137210 */ /* 0x040fe20007ffe0ff */
[C---:B------:R-:W-:Y:S01]  /*0e00*/  IMAD.IADD R0, R42.reuse, 0x1, R15 ;  /* 0x000000012a007824 */ /* 0x040fe200078e020f */
[----:B------:R-:W-:-:S02]  /*0e10*/  IADD3 R7, PT, PT, R42, R34, RZ ;  /* 0x000000222a077210 */ /* 0x000fc40007ffe0ff */
[----:B------:R-:W-:Y:S02]  /*0e20*/  IADD3 R3, PT, PT, R42, R17, RZ ;  /* 0x000000112a037210 */ /* 0x000fe40007ffe0ff */
[----:B------:R-:W-:-:S07]  /*0e30*/  MOV R43, 0xe50 ;  /* 0x00000e50002b7802 */ /* 0x000fce0000000f00 */
[----:B------:R-:W-:Y:S05]  /*0e40*/  CALL.REL.NOINC `($__internal_491_$__cuda_sm20_div_s16) ;  /* 0x00000028004c7944 */ /* 0x000fea0003c00000 */
[----:B------:R-:W0:Y:S01]  /*0e50*/  S2R R35, SR_CgaCtaId ;  /* 0x0000000000237919 */ /* 0x000e220000008800 */
[----:B------:R-:W1:Y:S01]  /*0e60*/  LDCU UR5, c[0x0][0x3a8] ;  /* 0x00007500ff0577ac */ /* 0x000e620008000800 */
[----:B------:R-:W-:Y:S01]  /*0e70*/  MOV R34, 0x400 ;  /* 0x0000040000227802 */ /* 0x000fe20000000f00 */
[----:B------:R-:W-:Y:S01]  /*0e80*/  IMAD.MOV.U32 R65, RZ, RZ, RZ ;  /* 0x000000ffff417224 */ /* 0x000fe200078e00ff */
[C---:B------:R-:W-:Y:S01]  /*0e90*/  LOP3.LUT R45, R44.reuse, 0xf, RZ, 0xc0, !PT ;  /* 0x0000000f2c2d7812 */ /* 0x040fe200078ec0ff */
[----:B------:R-:W2:Y:S01]  /*0ea0*/  LDCU.64 UR10, c[0x0][0x358] ;  /* 0x00006b00ff0a77ac */ /* 0x000ea20008000a00 */
[----:B------:R-:W-:Y:S02]  /*0eb0*/  PLOP3.LUT P0, PT, PT, PT, PT, 0x80, 0x8 ;  /* 0x000000000008781c */ /* 0x000fe40003f0f070 */
[----:B------:R-:W-:Y:S01]  /*0ec0*/  LOP3.LUT R44, R44, 0x1f, RZ, 0xc0, !PT ;  /* 0x0000001f2c2c7812 */ /* 0x000fe200078ec0ff */
[----:B------:R-:W3:Y:S01]  /*0ed0*/  LDCU UR9, c[0x0][0x3ac] ;  /* 0x00007580ff0977ac */ /* 0x000ee20008000800 */
[----:B------:R-:W-:-:S02]  /*0ee0*/  UPRMT UR6, UR4, 0x9910, URZ ;  /* 0x0000991004067896 */ /* 0x000fc400080000ff */
[----:B-1----:R-:W-:-:S04]  /*0ef0*/  UISETP.LT.AND UP0, UPT, UR5, 0x10, UPT ;  /* 0x000000100500788c */ /* 0x002fc8000bf01270 */
[----:B------:R-:W-:Y:S01]  /*0f00*/  USEL UR5, UR5, 0x10, UP0 ;  /* 0x0000001005057887 */ /* 0x000fe20008000000 */
[----:B0-----:R-:W-:-:S05]  /*0f10*/  LEA R34, R35, R34, 0x18 ;  /* 0x0000002223227211 */ /* 0x001fca00078ec0ff */
[----:B--23--:R-:W-:-:S07]  /*0f20*/  IMAD R45, R45, 0x84, R34 ;  /* 0x000000842d2d7824 */ /* 0x00cfce00078e0222 */
.L_x_25749:
[----:B--2---:R-:W2:Y:S01]  /*0f30*/  LDL R53, [R1+0x4] ;  /* 0x0000040001357983 */ /* 0x004ea20000100800 */
[----:B------:R-:W-:Y:S01]  /*0f40*/  BSSY.RECONVERGENT B0, `(.L_x_25706) ;  /* 0x0000032000007945 */ /* 0x000fe20003800200 */
[----:B------:R-:W0:Y:S01]  /*0f50*/  S2R R66, SR_CTAID.Z ;  /* 0x0000000000427919 */ /* 0x000e220000002700 */
[----:B------:R-:W0:Y:S01]  /*0f60*/  S2R R35, SR_CTAID.Y ;  /* 0x0000000000237919 */ /* 0x000e220000002600 */
[----:B-1----:R-:W1:Y:S01]  /*0f70*/  S2R R46, SR_TID.X ;  /* 0x00000000002e7919 */ /* 0x002e620000002100 */
[----:B0-----:R-:W-:Y:S01]  /*0f80*/  LEA R34, R35, R66, 0x6 ;  /* 0x0000004223227211 */ /* 0x001fe200078e30ff */
[----:B-1----:R-:W-:-:S04]  /*0f90*/  IMAD.SHL.U32 R54, R46, 0x4, RZ ;  /* 0x000000042e367824 */ /* 0x002fc800078e00ff */
[----:B------:R-:W-:Y:S02]  /*0fa0*/  IMAD.U32 R34, R34, 0x40, R65 ;  /* 0x0000004022227824 */ /* 0x000fe400078e0041 */
[----:B------:R-:W-:Y:S01]  /*0fb0*/  IMAD.MOV.U32 R47, RZ, RZ, R54 ;  /* 0x000000ffff2f7224 */ /* 0x000fe200078e0036 */
[----:B--2---:R-:W-:-:S13]  /*0fc0*/  ISETP.NE.AND P1, PT, R53, 0x2, PT ;  /* 0x000000023500780c */ /* 0x004fda0003f25270 */
[----:B---34-:R-:W-:Y:S05]  /*0fd0*/  @!P1 BRA `(.L_x_25707) ;  /* 0x0000000000a09947 */ /* 0x018fea0003800000 */
        /* <DEDUP_REMOVED lines=11> */
[----:B------:R-:W-:-:S05]  /*1090*/  UIADD3 UR4, UPT, UPT, UR4, 0x880, URZ ;  /* 0x0000088004047890 */ /* 0x000fca000fffe0ff */
[----:B------:R-:W1:Y:S01]  /*10a0*/  LDC R41, c[0x0][0x360] ;  /* 0x0000d800ff297b82 */ /* 0x000e620000000800 */
[----:B0-----:R-:W-:-:S06]  /*10b0*/  ULEA UR4, UR8, UR4, 0x18 ;  /* 0x0000000408047291 */ /* 0x001fcc000f8ec0ff */
[----:B------:R-:W-:Y:S01]  /*10c0*/  LEA R35, R46, UR4, 0x4 ;  /* 0x000000042e237c11 */ /* 0x000fe2000f8e20ff */
[----:B-1----:R-:W-:-:S04]  /*10d0*/  IMAD.SHL.U32 R41, R41, 0x4, RZ ;  /* 0x0000000429297824 */ /* 0x002fc800078e00ff */
[----:B------:R-:W-:Y:S01]  /*10e0*/  IMAD.IADD R47, R54, 0x1, R41 ;  /* 0x00000001362f7824 */ /* 0x000fe200078e0229 */
[----:B--2---:R0:W-:Y:S01]  /*10f0*/  STS.128 [R35], R48 ;  /* 0x0000003023007388 */ /* 0x0041e20000000c00 */
[----:B------:R-:W-:Y:S05]  /*1100*/  @!P1 BRA `(.L_x_25707) ;  /* 0x0000000000549947 */ /* 0x000fea0003800000 */
[----:B------:R-:W-:Y:S02]  /*1110*/  ISETP.NE.AND P1, PT, R53, RZ, PT ;  /* 0x000000ff3500720c */ /* 0x000fe40003f25270 */
[----:B0-----:R-:W-:Y:S02]  /*1120*/  LOP3.LUT R49, R47, 0x1c, RZ, 0xc0, !PT ;  /* 0x0000001c2f317812 */ /* 0x001fe400078ec0ff */
[----:B------:R-:W-:-:S05]  /*1130*/  SHF.R.U32.HI R48, RZ, 0x5, R47 ;  /* 0x00000005ff307819 */ /* 0x000fca000001162f */
[----:B------:R-:W-:-:S04]  /*1140*/  IMAD R49, R48, R52, R49 ;  /* 0x0000003430317224 */ /* 0x000fc800078e0231 */
[----:B------:R-:W-:Y:S01]  /*1150*/  @P1 IADD3 R46, PT, PT, R41, R54, R41 ;  /* 0x00000036292e1210 */ /* 0x000fe20007ffe029 */
[----:B------:R-:W-:-:S03]  /*1160*/  IMAD.IADD R49, R34, 0x1, R49 ;  /* 0x0000000122317824 */ /* 0x000fc600078e0231 */
[----:B------:R-:W-:Y:S02]  /*1170*/  @P1 LOP3.LUT R51, R46, 0x1c, RZ, 0xc0, !PT ;  /* 0x0000001c2e331812 */ /* 0x000fe400078ec0ff */
[----:B------:R-:W-:-:S05]  /*1180*/  @P1 SHF.R.U32.HI R50, RZ, 0x5, R46 ;  /* 0x00000005ff321819 */ /* 0x000fca000001162e */
[----:B------:R-:W-:Y:S02]  /*1190*/  @P1 IMAD R51, R50, R52, R51 ;  /* 0x0000003432331224 */ /* 0x000fe400078e0233 */
[----:B------:R-:W-:-:S03]  /*11a0*/  IMAD.WIDE R52, R49, 0x4, R42 ;  /* 0x0000000431347825 */ /* 0x000fc600078e022a */
[----:B------:R-:W-:-:S03]  /*11b0*/  @P1 IADD3 R51, PT, PT, R34, R51, RZ ;  /* 0x0000003322331210 */ /* 0x000fc60007ffe0ff */
[----:B------:R-:W2:Y:S02]  /*11c0*/  LDG.E.128 R52, desc[UR10][R52.64] ;  /* 0x0000000a34347981 */ /* 0x000ea4000c1e1d00 */
[----:B------:R-:W-:-:S06]  /*11d0*/  @P1 IMAD.WIDE R48, R51, 0x4, R42 ;  /* 0x0000000433301825 */ /* 0x000fcc00078e022a */
[----:B------:R-:W3:Y:S01]  /*11e0*/  @P1 LDG.E.128 R48, desc[UR10][R48.64] ;  /* 0x0000000a30301981 */ /* 0x000ee2000c1e1d00 */
[----:B------:R-:W0:Y:S02]  /*11f0*/  LDC R42, c[0x0][0x360] ;  /* 0x0000d800ff2a7b82 */ /* 0x000e240000000800 */
[----:B0-----:R-:W-:-:S04]  /*1200*/  IMAD R35, R42, 0x10, R35 ;  /* 0x000000102a237824 */ /* 0x001fc800078e0223 */
[----:B------:R-:W-:Y:S02]  /*1210*/  @P1 IMAD R42, R42, 0x10, R35 ;  /* 0x000000102a2a1824 */ /* 0x000fe400078e0223 */
[----:B------:R-:W-:Y:S01]  /*1220*/  IMAD.IADD R47, R47, 0x1, R41 ;  /* 0x000000012f2f7824 */ /* 0x000fe200078e0229 */
[----:B------:R-:W-:Y:S01]  /*1230*/  @P1 IADD3 R47, PT, PT, R46, R41, RZ ;  /* 0x000000292e2f1210 */ /* 0x000fe20007ffe0ff */
[----:B--2---:R1:W-:Y:S04]  /*1240*/  STS.128 [R35], R52 ;  /* 0x0000003423007388 */ /* 0x0043e80000000c00 */
[----:B---3--:R1:W-:Y:S02]  /*1250*/  @P1 STS.128 [R42], R48 ;  /* 0x000000302a001388 */ /* 0x0083e40000000c00 */
.L_x_25707:
[----:B------:R-:W-:Y:S05]  /*1260*/  BSYNC.RECONVERGENT B0 ;  /* 0x0000000000007941 */ /* 0x000fea0003800200 */
.L_x_25706:
[----:B------:R-:W2:Y:S01]  /*1270*/  S2UR UR8, SR_CgaCtaId ;  /* 0x00000000000879c3 */ /* 0x000ea20000008800 */
[----:B------:R-:W-:Y:S01]  /*1280*/  UMOV UR4, 0x400 ;  /* 0x0000040000047882 */ /* 0x000fe20000000000 */
[----:B------:R-:W-:Y:S01]  /*1290*/  BSSY.RECONVERGENT B0, `(.L_x_25708) ;  /* 0x0000037000007945 */ /* 0x000fe20003800200 */
[----:B------:R-:W-:Y:S01]  /*12a0*/  UIADD3 UR4, UPT, UPT, UR4, 0x880, URZ ;  /* 0x0000088004047890 */ /* 0x000fe2000fffe0ff */
[----:B------:R-:W-:-:S04]  /*12b0*/  PLOP3.LUT P1, PT, P0, PT, PT, 0x80, 0x8 ;  /* 0x000000000008781c */ /* 0x000fc8000072f070 */
[----:B------:R-:W3:Y:S08]  /*12c0*/  LDC R43, c[0x0][0x360] ;  /* 0x0000d800ff2b7b82 */ /* 0x000ef00000000800 */
[----:B-1----:R-:W0:Y:S01]  /*12d0*/  LDC R42, c[0x0][0x360] ;  /* 0x0000d800ff2a7b82 */ /* 0x002e220000000800 */
[----:B--2---:R-:W-:-:S06]  /*12e0*/  ULEA UR4, UR8, UR4, 0x18 ;  /* 0x0000000408047291 */ /* 0x004fcc000f8ec0ff */
[----:B------:R-:W-:Y:S01]  /*12f0*/  LEA R46, R47, UR4, 0x2 ;  /* 0x000000042f2e7c11 */ /* 0x000fe2000f8e10ff */
[----:B---3--:R-:W-:Y:S02]  /*1300*/  IMAD.SHL.U32 R64, R43, 0x4, RZ ;  /* 0x000000042b407824 */ /* 0x008fe400078e00ff */
[C-C-:B0-----:R-:W-:Y:S02]  /*1310*/  IMAD R35, R42.reuse, 0xc, R47.reuse ;  /* 0x0000000c2a237824 */ /* 0x141fe400078e022f */
[----:B------:R-:W-:Y:S02]  /*1320*/  IMAD R41, R42, 0x8, R47 ;  /* 0x000000082a297824 */ /* 0x000fe400078e022f */
[----:B------:R-:W-:-:S07]  /*1330*/  IMAD.IADD R42, R47, 0x1, R64 ;  /* 0x000000012f2a7824 */ /* 0x000fce00078e0240 */
.L_x_25709:
[----:B------:R-:W0:Y:S01]  /*1340*/  LDC.64 R48, c[0x0][0x390] ;  /* 0x0000e400ff307b82 */ /* 0x000e220000000a00 */
[----:B------:R-:W-:Y:S02]  /*1350*/  LOP3.LUT R51, R47, 0x1c, RZ, 0xc0, !PT ;  /* 0x0000001c2f337812 */ /* 0x000fe400078ec0ff */
[----:B------:R-:W-:Y:S02]  /*1360*/  SHF.R.U32.HI R50, RZ, 0x5, R47 ;  /* 0x00000005ff327819 */ /* 0x000fe4000001162f */
[----:B------:R-:W-:Y:S02]  /*1370*/  IADD3 R51, PT, PT, R34, R51, RZ ;  /* 0x0000003322337210 */ /* 0x000fe40007ffe0ff */
[----:B------:R-:W-:Y:S02]  /*1380*/  LOP3.LUT R53, R42, 0x1c, RZ, 0xc0, !PT ;  /* 0x0000001c2a357812 */ /* 0x000fe400078ec0ff */
[----:B------:R-:W-:Y:S01]  /*1390*/  LOP3.LUT R55, R41, 0x1c, RZ, 0xc0, !PT ;  /* 0x0000001c29377812 */ /* 0x000fe200078ec0ff */
[----:B------:R-:W-:Y:S01]  /*13a0*/  IMAD R51, R50, UR9, R51 ;  /* 0x0000000932337c24 */ /* 0x000fe2000f8e0233 */
[----:B------:R-:W-:Y:S01]  /*13b0*/  LOP3.LUT R57, R35, 0x1c, RZ, 0xc0, !PT ;  /* 0x0000001c23397812 */ /* 0x000fe200078ec0ff */
[C---:B------:R-:W-:Y:S01]  /*13c0*/  IMAD.IADD R53, R34.reuse, 0x1, R53 ;  /* 0x0000000122357824 */ /* 0x040fe200078e0235 */
[----:B------:R-:W-:Y:S01]  /*13d0*/  SHF.R.U32.HI R50, RZ, 0x5, R42 ;  /* 0x00000005ff327819 */ /* 0x000fe2000001162a */
[C---:B------:R-:W-:Y:S01]  /*13e0*/  IMAD.IADD R55, R34.reuse, 0x1, R55 ;  /* 0x0000000122377824 */ /* 0x040fe200078e0237 */
[----:B------:R-:W-:Y:S01]  /*13f0*/  SHF.R.U32.HI R52, RZ, 0x5, R41 ;  /* 0x00000005ff347819 */ /* 0x000fe20000011629 */
[----:B------:R-:W-:Y:S01]  /*1400*/  IMAD.IADD R57, R34, 0x1, R57 ;  /* 0x0000000122397824 */ /* 0x000fe200078e0239 */
[----:B------:R-:W-:Y:S01]  /*1410*/  SHF.R.U32.HI R54, RZ, 0x5, R35 ;  /* 0x00000005ff367819 */ /* 0x000fe20000011623 */
[----:B------:R-:W-:-:S02]  /*1420*/  IMAD R53, R50, UR9, R53 ;  /* 0x0000000932357c24 */ /* 0x000fc4000f8e0235 */
[----:B------:R-:W-:Y:S02]  /*1430*/  IMAD R55, R52, UR9, R55 ;  /* 0x0000000934377c24 */ /* 0x000fe4000f8e0237 */
[----:B0-----:R-:W-:-:S04]  /*1440*/  IMAD.WIDE R60, R51, 0x4, R48 ;  /* 0x00000004333c7825 */ /* 0x001fc800078e0230 */
[----:B------:R-:W-:Y:S02]  /*1450*/  IMAD R51, R54, UR9, R57 ;  /* 0x0000000936337c24 */ /* 0x000fe4000f8e0239 */
[----:B------:R-:W2:Y:S01]  /*1460*/  LDG.E.128 R60, desc[UR10][R60.64] ;  /* 0x0000000a3c3c7981 */ /* 0x000ea2000c1e1d00 */
[----:B------:R-:W-:-:S04]  /*1470*/  IMAD.WIDE R56, R53, 0x4, R48 ;  /* 0x0000000435387825 */ /* 0x000fc800078e0230 */
[--C-:B------:R-:W-:Y:S02]  /*1480*/  IMAD.WIDE R52, R55, 0x4, R48.reuse ;  /* 0x0000000437347825 */ /* 0x100fe400078e0230 */
[----:B------:R-:W3:Y:S02]  /*1490*/  LDG.E.128 R56, desc[UR10][R56.64] ;  /* 0x0000000a38387981 */ /* 0x000ee4000c1e1d00 */
[----:B------:R-:W-:Y:S02]  /*14a0*/  IMAD.WIDE R48, R51, 0x4, R48 ;  /* 0x0000000433307825 */ /* 0x000fe400078e0230 */
[----:B------:R-:W4:Y:S04]  /*14b0*/  LDG.E.128 R52, desc[UR10][R52.64] ;  /* 0x0000000a34347981 */ /* 0x000f28000c1e1d00 */
[----:B------:R-:W5:Y:S01]  /*14c0*/  LDG.E.128 R48, desc[UR10][R48.64] ;  /* 0x0000000a30307981 */ /* 0x000f62000c1e1d00 */
[----:B------:R-:W0:Y:S01]  /*14d0*/  LDC R44, c[0x0][0x360] ;  /* 0x0000d800ff2c7b82 */ /* 0x000e220000000800 */
[----:B------:R-:W-:-:S04]  /*14e0*/  IADD3 R47, PT, PT, R64, R47, R64 ;  /* 0x0000002f402f7210 */ /* 0x000fc80007ffe040 */
[----:B------:R-:W-:Y:S02]  /*14f0*/  IADD3 R47, PT, PT, R64, R47, R64 ;  /* 0x0000002f402f7210 */ /* 0x000fe40007ffe040 */
[C---:B0-----:R-:W-:Y:S01]  /*1500*/  LEA R67, R44.reuse, R46, 0x4 ;  /* 0x0000002e2c437211 */ /* 0x041fe200078e20ff */
[C-C-:B------:R-:W-:Y:S01]  /*1510*/  IMAD R68, R44.reuse, 0x20, R46.reuse ;  /* 0x000000202c447824 */ /* 0x140fe200078e022e */
[----:B------:R-:W-:Y:S01]  /*1520*/  STL [R1], R44 ;  /* 0x0000002c01007387 */ /* 0x000fe20000100800 */
[C-C-:B------:R-:W-:Y:S01]  /*1530*/  IMAD R69, R44.reuse, 0x30, R46.reuse ;  /* 0x000000302c457824 */ /* 0x140fe200078e022e */
[C---:B------:R-:W-:Y:S01]  /*1540*/  LEA R42, R44.reuse, R42, 0x4 ;  /* 0x0000002a2c2a7211 */ /* 0x040fe200078e20ff */
[C---:B------:R-:W-:Y:S02]  /*1550*/  IMAD R35, R44.reuse, 0x10, R35 ;  /* 0x000000102c237824 */ /* 0x040fe400078e0223 */
[C---:B------:R-:W-:Y:S01]  /*1560*/  IMAD R41, R44.reuse, 0x10, R41 ;  /* 0x000000102c297824 */ /* 0x040fe200078e0229 */
[----:B------:R-:W-:Y:S01]  /*1570*/  ISETP.GE.U32.AND P0, PT, R47, 0x800, PT ;  /* 0x000008002f00780c */ /* 0x000fe20003f06070 */
[----:B--2---:R0:W-:Y:S02]  /*1580*/  STS.128 [R46], R60 ;  /* 0x0000003c2e007388 */ /* 0x0041e40000000c00 */
[----:B0-----:R-:W-:-:S02]  /*1590*/  IMAD R46, R44, 0x40, R46 ;  /* 0x000000402c2e7824 */ /* 0x001fc400078e022e */
[----:B------:R-:W0:Y:S01]  /*15a0*/  S2R R44, SR_TID.X ;  /* 0x00000000002c7919 */ /* 0x000e220000002100 */
[----:B---3--:R1:W-:Y:S04]  /*15b0*/  STS.128 [R67], R56 ;  /* 0x0000003843007388 */ /* 0x0083e80000000c00 */
[----:B----4-:R1:W-:Y:S04]  /*15c0*/  STS.128 [R68], R52 ;  /* 0x0000003444007388 */ /* 0x0103e80000000c00 */
[----:B-----5:R1:W-:Y:S01]  /*15d0*/  STS.128 [R69], R48 ;  /* 0x0000003045007388 */ /* 0x0203e20000000c00 */
[----:B0-----:R-:W-:Y:S01]  /*15e0*/  LOP3.LUT R44, R44, 0x1f, RZ, 0xc0, !PT ;  /* 0x0000001f2c2c7812 */ /* 0x001fe200078ec0ff */
[----:B-1----:R-:W-:Y:S06]  /*15f0*/  @!P0 BRA `(.L_x_25709) ;  /* 0xfffffffc00508947 */ /* 0x002fec000383ffff */
[----:B------:R-:W-:Y:S05]  /*1600*/  BSYNC.RECONVERGENT B0 ;  /* 0x0000000000007941 */ /* 0x000fea0003800200 */
.L_x_25708:
[----:B------:R-:W-:Y:S02]  /*1610*/  IMAD R42, R66, 0x40, R65 ;  /* 0x00000040422a7824 */ /* 0x000fe400078e0241 */
[----:B------:R-:W-:-:S07]  /*1620*/  IMAD.MOV.U32 R41, RZ, RZ, RZ ;  /* 0x000000ffff297224 */ /* 0x000fce00078e00ff */
.L_x_25748:
[----:B------:R-:W0:Y:S02]  /*1630*/  S2R R34, SR_TID.X ;  /* 0x0000000000227919 */ /* 0x000e240000002100 */
[----:B0-----:R-:W-:Y:S02]  /*1640*/  LOP3.LUT R48, R34, 0xf, RZ, 0xc0, !PT ;  /* 0x0000000f22307812 */ /* 0x001fe400078ec0ff */
[----:B------:R-:W-:Y:S02]  /*1650*/  SHF.R.U32.HI R46, RZ, 0x4, R34 ;  /* 0x00000004ff2e7819 */ /* 0x000fe40000011622 */
[----:B-1234-:R-:W-:-:S07]  /*1660*/  IADD3 R48, PT, PT, R48, R41, RZ ;  /* 0x0000002930307210 */ /* 0x01efce0007ffe0ff */
.L_x_25710:
[----:B0-----:R-:W0:Y:S01]  /*1670*/  LDC.64 R34, c[0x0][0x398] ;  /* 0x0000e600ff227b82 */ /* 0x001e220000000a00 */
[----:B------:R-:W1:Y:S01]  /*1680*/  LDCU UR4, c[0x0][0x3a8] ;  /* 0x00007500ff0477ac */ /* 0x000e620008000800 */
[----:B------:R-:W-:-:S04]  /*1690*/  IMAD.IADD R47, R42, 0x1, R46 ;  /* 0x000000012a2f7824 */ /* 0x000fc800078e022e */
[----:B-1----:R-:W-:-:S04]  /*16a0*/  IMAD R47, R47, UR4, R48 ;  /* 0x000000042f2f7c24 */ /* 0x002fc8000f8e0230 */
[----:B0-----:R-:W-:-:S06]  /*16b0*/  IMAD.WIDE R34, R47, 0x4, R34 ;  /* 0x000000042f227825 */ /* 0x001fcc00078e0222 */
[----:B------:R-:W2:Y:S01]  /*16c0*/  LDG.E R34, desc[UR10][R34.64] ;  /* 0x0000000a22227981 */ /* 0x000ea2000c1e1900 */
[----:B------:R-:W-:Y:S01]  /*16d0*/  IMAD R47, R46, 0x4, R45 ;  /* 0x000000042e2f7824 */ /* 0x000fe200078e022d */
        /* <DEDUP_REMOVED lines=11> */
.L_x_25747:
[----:B------:R-:W0:Y:S01]  /*1790*/  S2R R35, SR_TID.X ;  /* 0x0000000000237919 */ /* 0x000e220000002100 */
[----:B------:R-:W-:Y:S01]  /*17a0*/  UISETP.LT.AND UP0, UPT, UR7, 0x40, UPT ;  /* 0x000000400700788c */ /* 0x000fe2000bf01270 */
[----:B------:R-:W-:Y:S01]  /*17b0*/  MOV R47, 0x400 ;  /* 0x00000400002f7802 */ /* 0x000fe20000000f00 */
[C---:B------:R-:W-:Y:S01]  /*17c0*/  IMAD.IADD R64, R39.reuse, 0x1, R65 ;  /* 0x0000000127407824 */ /* 0x040fe200078e0241 */
[----:B-1----:R-:W1:Y:S01]  /*17d0*/  S2R R34, SR_CgaCtaId ;  /* 0x0000000000227919 */ /* 0x002e620000008800 */
[C---:B------:R-:W-:Y:S01]  /*17e0*/  VIADD R62, R39.reuse, 0x1 ;  /* 0x00000001273e7836 */ /* 0x040fe20000000000 */
[----:B------:R-:W-:Y:S01]  /*17f0*/  ISETP.GE.AND P2, PT, R40, UR5, PT ;  /* 0x0000000528007c0c */ /* 0x000fe2000bf46270 */
[C---:B------:R-:W-:Y:S01]  /*1800*/  VIADD R66, R39.reuse, 0x4 ;  /* 0x0000000427427836 */ /* 0x040fe20000000000 */
[C---:B------:R-:W-:Y:S01]  /*1810*/  IADD3 R56, PT, PT, R39.reuse, 0x7, RZ ;  /* 0x0000000727387810 */ /* 0x040fe20007ffe0ff */
[C---:B------:R-:W-:Y:S01]  /*1820*/  VIADD R46, R39.reuse, 0xb ;  /* 0x0000000b272e7836 */ /* 0x040fe20000000000 */
[C---:B------:R-:W-:Y:S01]  /*1830*/  LOP3.LUT R48, R39.reuse, 0xf, RZ, 0xc0, !PT ;  /* 0x0000000f27307812 */ /* 0x040fe200078ec0ff */
[C---:B------:R-:W-:Y:S01]  /*1840*/  VIADD R68, R39.reuse, 0x2 ;  /* 0x0000000227447836 */ /* 0x040fe20000000000 */
[C---:B------:R-:W-:Y:S01]  /*1850*/  IADD3 R60, PT, PT, R39.reuse, 0x3, RZ ;  /* 0x00000003273c7810 */ /* 0x040fe20007ffe0ff */
[C---:B------:R-:W-:Y:S01]  /*1860*/  VIADD R58, R39.reuse, 0x5 ;  /* 0x00000005273a7836 */ /* 0x040fe20000000000 */
[----:B------:R-:W-:Y:S01]  /*1870*/  USEL UR4, UR7, 0x40, UP0 ;  /* 0x0000004007047887 */ /* 0x000fe20008000000 */
        /* <DEDUP_REMOVED lines=13> */
[----:B0-----:R-:W-:Y:S02]  /*1950*/  SHF.L.U32 R35, R35, 0x4, RZ ;  /* 0x0000000423237819 */ /* 0x001fe400000006ff */
[----:B------:R-:W-:Y:S02]  /*1960*/  LOP3.LUT R54, R54, 0xf, RZ, 0xc0, !PT ;  /* 0x0000000f36367812 */ /* 0x000fe400078ec0ff */
[----:B------:R-:W-:-:S02]  /*1970*/  LOP3.LUT R35, R35, 0x10, RZ, 0xc0, !PT ;  /* 0x0000001023237812 */ /* 0x000fc400078ec0ff */
[----:B------:R-:W-:Y:S02]  /*1980*/  LOP3.LUT R50, R50, 0xf, RZ, 0xc0, !PT ;  /* 0x0000000f32327812 */ /* 0x000fe400078ec0ff */
[----:B------:R-:W-:Y:S01]  /*1990*/  LOP3.LUT R55, R48, 0x8, RZ, 0x3c, !PT ;  /* 0x0000000830377812 */ /* 0x000fe200078e3cff */
[----:B------:R-:W-:Y:S01]  /*19a0*/  IMAD R35, R64, 0x20, R35 ;  /* 0x0000002040237824 */ /* 0x000fe200078e0223 */
[----:B------:R-:W-:-:S03]  /*19b0*/  IADD3 R65, PT, PT, R65, UR4, RZ ;  /* 0x0000000441417c10 */ /* 0x000fc6000fffe0ff */
        /* <DEDUP_REMOVED lines=8> */
[--C-:B--234-:R-:W-:Y:S01]  /*1a40*/  IMAD.IADD R69, R46, 0x1, R35.reuse ;  /* 0x000000012e457824 */ /* 0x11cfe200078e0223 */
        /* <DEDUP_REMOVED lines=10> */
[-C--:B------:R-:W-:Y:S01]  /*1af0*/  LEA R52, R69, R48.reuse, 0x2 ;  /* 0x0000003045347211 */ /* 0x080fe200078e10ff */
[----:B------:R-:W-:Y:S01]  /*1b00*/  IMAD.IADD R35, R15, 0x1, R35 ;  /* 0x000000010f237824 */ /* 0x000fe200078e0223 */
        /* <DEDUP_REMOVED lines=34> */
.L_x_25746:
        /* <DEDUP_REMOVED lines=11> */
.L_x_25755:
[----:B0--3--:R-:W-:-:S07]  /*1de0*/  IMAD R34, R63, R34, RZ ;  /* 0x000000223f227224 */ /* 0x009fce00078e02ff */
.L_x_25714:
[----:B------:R-:W-:-:S13]  /*1df0*/  ISETP.GE.AND P3, PT, R35, 0x2, PT ;  /* 0x000000022300780c */ /* 0x000fda0003f66270 */
[----:B------:R-:W-:Y:S05]  /*1e00*/  @!P3 BRA `(.L_x_25716) ;  /* 0x000000000010b947 */ /* 0x000fea0003800000 */
[----:B------:R-:W-:-:S03]  /*1e10*/  UMOV UR4, 0xffffffff ;  /* 0xffffffff00047882 */ /* 0x000fc60000000000 */
[----:B------:R-:W-:Y:S05]  /*1e20*/  BRA.DIV UR4, `(.L_x_25717) ;  /* 0x0000001204387947 */ /* 0x000fea000b800000 */
[----:B------:R3:W4:Y:S02]  /*1e30*/  SHFL.IDX PT, R67, R69, R38, 0x1f ;  /* 0x00001f2645437589 */ /* 0x00072400000e0000 */
.L_x_25758:
[----:B----4-:R-:W-:-:S07]  /*1e40*/  IMAD R34, R62, R67, R34 ;  /* 0x000000433e227224 */ /* 0x010fce00078e0222 */
.L_x_25716:
[----:B------:R-:W-:-:S13]  /*1e50*/  ISETP.GE.AND P3, PT, R35, 0x3, PT ;  /* 0x000000032300780c */ /* 0x000fda0003f66270 */
[----:B------:R-:W-:Y:S05]  /*1e60*/  @!P3 BRA `(.L_x_25718) ;  /* 0x000000000010b947 */ /* 0x000fea0003800000 */
[----:B------:R-:W-:-:S03]  /*1e70*/  UMOV UR4, 0xffffffff ;  /* 0xffffffff00047882 */ /* 0x000fc60000000000 */
[----:B------:R-:W-:Y:S05]  /*1e80*/  BRA.DIV UR4, `(.L_x_25719) ;  /* 0x0000001204447947 */ /* 0x000fea000b800000 */
[----:B------:R4:W0:Y:S02]  /*1e90*/  SHFL.IDX PT, R67, R69, R37, 0x1f ;  /* 0x00001f2545437589 */ /* 0x00082400000e0000 */
.L_x_25761:
[----:B0-----:R-:W-:-:S07]  /*1ea0*/  IMAD R34, R61, R67, R34 ;  /* 0x000000433d227224 */ /* 0x001fce00078e0222 */
.L_x_25718:
[----:B------:R-:W-:-:S13]  /*1eb0*/  ISETP.GE.AND P3, PT, R35, 0x4, PT ;  /* 0x000000042300780c */ /* 0x000fda0003f66270 */
[----:B------:R-:W-:Y:S05]  /*1ec0*/  @!P3 BRA `(.L_x_25720) ;  /* 0x000000000010b947 */ /* 0x000fea0003800000 */
[----:B------:R-:W-:-:S03]  /*1ed0*/  UMOV UR4, 0xffffffff ;  /* 0xffffffff00047882 */ /* 0x000fc60000000000 */
[----:B------:R-:W-:Y:S05]  /*1ee0*/  BRA.DIV UR4, `(.L_x_25721) ;  /* 0x0000001204507947 */ /* 0x000fea000b800000 */
[----:B------:R0:W0:Y:S02]  /*1ef0*/  SHFL.IDX PT, R67, R69, R36, 0x1f ;  /* 0x00001f2445437589 */ /* 0x00002400000e0000 */
.L_x_25764:
[----:B0-----:R-:W-:-:S07]  /*1f00*/  IMAD R34, R60, R67, R34 ;  /* 0x000000433c227224 */ /* 0x001fce00078e0222 */
.L_x_25720:
[----:B------:R-:W-:-:S13]  /*1f10*/  ISETP.GE.AND P3, PT, R35, 0x5, PT ;  /* 0x000000052300780c */ /* 0x000fda0003f66270 */
[----:B------:R-:W-:Y:S05]  /*1f20*/  @!P3 BRA `(.L_x_25722) ;  /* 0x000000000010b947 */ /* 0x000fea0003800000 */
[----:B------:R-:W-:-:S03]  /*1f30*/  UMOV UR4, 0xffffffff ;  /* 0xffffffff00047882 */ /* 0x000fc60000000000 */
[----:B------:R-:W-:Y:S05]  /*1f40*/  BRA.DIV UR4, `(.L_x_25723) ;  /* 0x00000012045c7947 */ /* 0x000fea000b800000 */
[----:B------:R0:W0:Y:S02]  /*1f50*/  SHFL.IDX PT, R67, R69, R33, 0x1f ;  /* 0x00001f2145437589 */ /* 0x00002400000e0000 */
.L_x_25767:
[----:B0-----:R-:W-:-:S07]  /*1f60*/  IMAD R34, R59, R67, R34 ;  /* 0x000000433b227224 */ /* 0x001fce00078e0222 */
.L_x_25722:
[----:B------:R-:W-:-:S13]  /*1f70*/  ISETP.GE.AND P3, PT, R35, 0x6, PT ;  /* 0x000000062300780c */ /* 0x000fda0003f66270 */
[----:B------:R-:W-:Y:S05]  /*1f80*/  @!P3 BRA `(.L_x_25724) ;  /* 0x000000000010b947 */ /* 0x000fea0003800000 */
[----:B------:R-:W-:-:S03]  /*1f90*/  UMOV UR4, 0xffffffff ;  /* 0xffffffff00047882 */ /* 0x000fc60000000000 */
[----:B------:R-:W-:Y:S05]  /*1fa0*/  BRA.DIV UR4, `(.L_x_25725) ;  /* 0x0000001204687947 */ /* 0x000fea000b800000 */
[----:B------:R0:W0:Y:S02]  /*1fb0*/  SHFL.IDX PT, R67, R69, R32, 0x1f ;  /* 0x00001f2045437589 */ /* 0x00002400000e0000 */
.L_x_25770:
[----:B0-----:R-:W-:-:S07]  /*1fc0*/  IMAD R34, R58, R67, R34 ;  /* 0x000000433a227224 */ /* 0x001fce00078e0222 */
.L_x_25724:
[----:B------:R-:W-:-:S13]  /*1fd0*/  ISETP.GE.AND P3, PT, R35, 0x7, PT ;  /* 0x000000072300780c */ /* 0x000fda0003f66270 */
[----:B------:R-:W-:Y:S05]  /*1fe0*/  @!P3 BRA `(.L_x_25726) ;  /* 0x000000000010b947 */ /* 0x000fea0003800000 */
[----:B------:R-:W-:-:S03]  /*1ff0*/  UMOV UR4, 0xffffffff ;  /* 0xffffffff00047882 */ /* 0x000fc60000000000 */
[----:B------:R-:W-:Y:S05]  /*2000*/  BRA.DIV UR4, `(.L_x_25727) ;  /* 0x0000001204747947 */ /* 0x000fea000b800000 */
[----:B------:R0:W0:Y:S02]  /*2010*/  SHFL.IDX PT, R67, R69, R31, 0x1f ;  /* 0x00001f1f45437589 */ /* 0x00002400000e0000 */
.L_x_25773:
[----:B0-----:R-:W-:-:S07]  /*2020*/  IMAD R34, R57, R67, R34 ;  /* 0x0000004339227224 */ /* 0x001fce00078e0222 */
.L_x_25726:
[----:B------:R-:W-:-:S13]  /*2030*/  ISETP.GE.AND P3, PT, R35, 0x8, PT ;  /* 0x000000082300780c */ /* 0x000fda0003f66270 */
[----:B------:R-:W-:Y:S05]  /*2040*/  @!P3 BRA `(.L_x_25728) ;  /* 0x000000000010b947 */ /* 0x000fea0003800000 */
[----:B------:R-:W-:-:S03]  /*2050*/  UMOV UR4, 0xffffffff ;  /* 0xffffffff00047882 */ /* 0x000fc60000000000 */
[----:B------:R-:W-:Y:S05]  /*2060*/  BRA.DIV UR4, `(.L_x_25729) ;  /* 0x0000001204807947 */ /* 0x000fea000b800000 */
[----:B------:R0:W0:Y:S02]  /*2070*/  SHFL.IDX PT, R67, R69, R30, 0x1f ;  /* 0x00001f1e45437589 */ /* 0x00002400000e0000 */
.L_x_25776:
[----:B01----:R-:W-:-:S07]  /*2080*/  IMAD R34, R56, R67, R34 ;  /* 0x0000004338227224 */ /* 0x003fce00078e0222 */
.L_x_25728:
[----:B------:R-:W-:-:S13]  /*2090*/  ISETP.GE.AND P3, PT, R35, 0x9, PT ;  /* 0x000000092300780c */ /* 0x000fda0003f66270 */
[----:B------:R-:W-:Y:S05]  /*20a0*/  @!P3 BRA `(.L_x_25730) ;  /* 0x000000000010b947 */ /* 0x000fea0003800000 */
[----:B------:R-:W-:-:S03]  /*20b0*/  UMOV UR4, 0xffffffff ;  /* 0xffffffff00047882 */ /* 0x000fc60000000000 */
[----:B------:R-:W-:Y:S05]  /*20c0*/  BRA.DIV UR4, `(.L_x_25731) ;  /* 0x00000012048c7947 */ /* 0x000fea000b800000 */
[----:B------:R0:W0:Y:S02]  /*20d0*/  SHFL.IDX PT, R67, R69, R29, 0x1f ;  /* 0x00001f1d45437589 */ /* 0x00002400000e0000 */
.L_x_25779:
[----:B0-----:R-:W-:-:S07]  /*20e0*/  IMAD R34, R55, R67, R34 ;  /* 0x0000004337227224 */ /* 0x001fce00078e0222 */
.L_x_25730:
[----:B------:R-:W-:-:S13]  /*20f0*/  ISETP.GE.AND P3, PT, R35, 0xa, PT ;  /* 0x0000000a2300780c */ /* 0x000fda0003f66270 */
[----:B------:R-:W-:Y:S05]  /*2100*/  @!P3 BRA `(.L_x_25732) ;  /* 0x000000000010b947 */ /* 0x000fea0003800000 */
[----:B------:R-:W-:-:S03]  /*2110*/  UMOV UR4, 0xffffffff ;  /* 0xffffffff00047882 */ /* 0x000fc60000000000 */
[----:B------:R-:W-:Y:S05]  /*2120*/  BRA.DIV UR4, `(.L_x_25733) ;  /* 0x0000001204987947 */ /* 0x000fea000b800000 */
[----:B------:R0:W0:Y:S02]  /*2130*/  SHFL.IDX PT, R67, R69, R28, 0x1f ;  /* 0x00001f1c45437589 */ /* 0x00002400000e0000 */
.L_x_25782:
[----:B0-----:R-:W-:-:S07]  /*2140*/  IMAD R34, R54, R67, R34 ;  /* 0x0000004336227224 */ /* 0x001fce00078e0222 */
.L_x_25732:
[----:B------:R-:W-:-:S13]  /*2150*/  ISETP.GE.AND P3, PT, R35, 0xb, PT ;  /* 0x0000000b2300780c */ /* 0x000fda0003f66270 */
[----:B------:R-:W-:Y:S05]  /*2160*/  @!P3 BRA `(.L_x_25734) ;  /* 0x000000000010b947 */ /* 0x000fea0003800000 */
[----:B------:R-:W-:-:S03]  /*2170*/  UMOV UR4, 0xffffffff ;  /* 0xffffffff00047882 */ /* 0x000fc60000000000 */
[----:B------:R-:W-:Y:S05]  /*2180*/  BRA.DIV UR4, `(.L_x_25735) ;  /* 0x0000001204a47947 */ /* 0x000fea000b800000 */
[----:B------:R0:W0:Y:S02]  /*2190*/  SHFL.IDX PT, R67, R69, R27, 0x1f ;  /* 0x00001f1b45437589 */ /* 0x00002400000e0000 */
.L_x_25785:
[----:B0-----:R-:W-:-:S07]  /*21a0*/  IMAD R34, R53, R67, R34 ;  /* 0x0000004335227224 */ /* 0x001fce00078e0222 */
.L_x_25734:
[----:B------:R-:W-:-:S13]  /*21b0*/  ISETP.GE.AND P3, PT, R35, 0xc, PT ;  /* 0x0000000c2300780c */ /* 0x000fda0003f66270 */
[----:B------:R-:W-:Y:S05]  /*21c0*/  @!P3 BRA `(.L_x_25736) ;  /* 0x000000000010b947 */ /* 0x000fea0003800000 */
[----:B------:R-:W-:-:S03]  /*21d0*/  UMOV UR4, 0xffffffff ;  /* 0xffffffff00047882 */ /* 0x000fc60000000000 */
[----:B------:R-:W-:Y:S05]  /*21e0*/  BRA.DIV UR4, `(.L_x_25737) ;  /* 0x0000001204b07947 */ /* 0x000fea000b800000 */
[----:B------:R0:W0:Y:S02]  /*21f0*/  SHFL.IDX PT, R67, R69, R26, 0x1f ;  /* 0x00001f1a45437589 */ /* 0x00002400000e0000 */
.L_x_25788:
[----:B0-----:R-:W-:-:S07]  /*2200*/  IMAD R34, R52, R67, R34 ;  /* 0x0000004334227224 */ /* 0x001fce00078e0222 */
.L_x_25736:
[----:B------:R-:W-:-:S13]  /*2210*/  ISETP.GE.AND P3, PT, R35, 0xd, PT ;  /* 0x0000000d2300780c */ /* 0x000fda0003f66270 */
[----:B------:R-:W-:Y:S05]  /*2220*/  @!P3 BRA `(.L_x_25738) ;  /* 0x000000000010b947 */ /* 0x000fea0003800000 */
[----:B------:R-:W-:-:S03]  /*2230*/  UMOV UR4, 0xffffffff ;  /* 0xffffffff00047882 */ /* 0x000fc60000000000 */
[----:B------:R-:W-:Y:S05]  /*2240*/  BRA.DIV UR4, `(.L_x_25739) ;  /* 0x0000001204bc7947 */ /* 0x000fea000b800000 */
[----:B------:R0:W0:Y:S02]  /*2250*/  SHFL.IDX PT, R67, R69, R25, 0x1f ;  /* 0x00001f1945437589 */ /* 0x00002400000e0000 */
.L_x_25791:
[----:B0-----:R-:W-:-:S07]  /*2260*/  IMAD R34, R51, R67, R34 ;  /* 0x0000004333227224 */ /* 0x001fce00078e0222 */
.L_x_25738:
[----:B------:R-:W-:-:S13]  /*2270*/  ISETP.GE.AND P3, PT, R35, 0xe, PT ;  /* 0x0000000e2300780c */ /* 0x000fda0003f66270 */
[----:B------:R-:W-:Y:S05]  /*2280*/  @!P3 BRA `(.L_x_25740) ;  /* 0x000000000010b947 */ /* 0x000fea0003800000 */
[----:B------:R-:W-:-:S03]  /*2290*/  UMOV UR4, 0xffffffff ;  /* 0xffffffff00047882 */ /* 0x000fc60000000000 */
[----:B------:R-:W-:Y:S05]  /*22a0*/  BRA.DIV UR4, `(.L_x_25741) ;  /* 0x0000001204c87947 */ /* 0x000fea000b800000 */
[----:B------:R0:W0:Y:S02]  /*22b0*/  SHFL.IDX PT, R67, R69, R24, 0x1f ;  /* 0x00001f1845437589 */ /* 0x00002400000e0000 */
.L_x_25794:
[----:B0-----:R-:W-:-:S07]  /*22c0*/  IMAD R34, R50, R67, R34 ;  /* 0x0000004332227224 */ /* 0x001fce00078e0222 */
.L_x_25740:
[----:B------:R-:W-:-:S13]  /*22d0*/  ISETP.GE.AND P3, PT, R35, 0xf, PT ;  /* 0x0000000f2300780c */ /* 0x000fda0003f66270 */
[----:B------:R-:W-:Y:S05]  /*22e0*/  @!P3 BRA `(.L_x_25742) ;  /* 0x000000000010b947 */ /* 0x000fea0003800000 */
[----:B------:R-:W-:-:S03]  /*22f0*/  UMOV UR4, 0xffffffff ;  /* 0xffffffff00047882 */ /* 0x000fc60000000000 */
[----:B------:R-:W-:Y:S05]  /*2300*/  BRA.DIV UR4, `(.L_x_25743) ;  /* 0x0000001204d47947 */ /* 0x000fea000b800000 */
[----:B------:R0:W0:Y:S02]  /*2310*/  SHFL.IDX PT, R67, R69, R23, 0x1f ;  /* 0x00001f1745437589 */ /* 0x00002400000e0000 */
.L_x_25797:
[----:B0-----:R-:W-:-:S07]  /*2320*/  IMAD R34, R49, R67, R34 ;  /* 0x0000004331227224 */ /* 0x001fce00078e0222 */
.L_x_25742:
[----:B------:R-:W-:-:S13]  /*2330*/  ISETP.GE.AND P3, PT, R35, 0x10, PT ;  /* 0x000000102300780c */ /* 0x000fda0003f66270 */
[----:B------:R-:W-:Y:S05]  /*2340*/  @!P3 BRA `(.L_x_25744) ;  /* 0x00000004001cb947 */ /* 0x000fea0003800000 */
[----:B------:R-:W-:-:S03]  /*2350*/  UMOV UR4, 0xffffffff ;  /* 0xffffffff00047882 */ /* 0x000fc60000000000 */
[----:B------:R-:W-:Y:S05]  /*2360*/  BRA.DIV UR4, `(.L_x_25745) ;  /* 0x0000001204e07947 */ /* 0x000fea000b800000 */
[----:B------:R0:W0:Y:S02]  /*2370*/  SHFL.IDX PT, R67, R69, R22, 0x1f ;  /* 0x00001f1645437589 */ /* 0x00002400000e0000 */
.L_x_25800:
[----:B0-----:R-:W-:Y:S01]  /*2380*/  IMAD R34, R48, R67, R34 ;  /* 0x0000004330227224 */ /* 0x001fe200078e0222 */
[----:B------:R-:W-:Y:S06]  /*2390*/  BRA `(.L_x_25744) ;  /* 0x0000000400087947 */ /* 0x000fec0003800000 */
.L_x_25713:
        /* <DEDUP_REMOVED lines=16> */
[C---:B------:R-:W-:Y:S01]  /*24a0*/  ISETP.GE.AND P6, PT, R66.reuse, 0x6, PT ;  /* 0x000000064200780c */ /* 0x040fe20003fc6270 */
        /* <DEDUP_REMOVED lines=8> */
[C---:B------:R-:W-:Y:S02]  /*2530*/  ISETP.GE.AND P5, PT, R66.reuse, 0x8, PT ;  /* 0x000000084200780c */ /* 0x040fe40003fa6270 */
[----:B------:R-:W-:Y:S01]  /*2540*/  @P4 LEA R68, R9, R35, 0x2 ;  /* 0x0000002309444211 */ /* 0x000fe200078e10ff */
[----:B--2---:R-:W-:Y:S01]  /*2550*/  @P3 IMAD R34, R59, R67, R34 ;  /* 0x000000433b223224 */ /* 0x004fe200078e0222 */
[----:B------:R-:W-:-:S04]  /*2560*/  ISETP.GE.AND P3, PT, R66, 0x9, PT ;  /* 0x000000094200780c */ /* 0x000fc80003f66270 */
[----:B------:R-:W0:Y:S05]  /*2570*/  @P4 LDS R68, [R68] ;  /* 0x0000000044444984 */ /* 0x000e2a0000000800 */
[----:B------:R-:W-:Y:S02]  /*2580*/  @P5 IMAD R67, R8, 0x4, R35 ;  /* 0x0000000408435824 */ /* 0x000fe400078e0223 */
[----:B---3--:R-:W-:Y:S01]  /*2590*/  @P6 IMAD R34, R58, R69, R34 ;  /* 0x000000453a226224 */ /* 0x008fe200078e0222 */
[----:B------:R-:W-:-:S03]  /*25a0*/  ISETP.GE.AND P6, PT, R66, 0xe, PT ;  /* 0x0000000e4200780c */ /* 0x000fc60003fc6270 */
        /* <DEDUP_REMOVED lines=22> */
[----:B------:R-:W-:Y:S02]  /*2710*/  ISETP.GE.AND P3, PT, R66, 0x10, PT ;  /* 0x000000104200780c */ /* 0x000fe40003f66270 */
[----:B------:R-:W-:Y:S02]  /*2720*/  @P4 LEA R66, R4, R35, 0x2 ;  /* 0x0000002304424211 */ /* 0x000fe400078e10ff */
[----:B------:R-:W-:-:S04]  /*2730*/  @P5 IMAD R68, R2, 0x4, R35 ;  /* 0x0000000402445824 */ /* 0x000fc800078e0223 */
[----:B------:R-:W0:Y:S04]  /*2740*/  @P4 LDS R66, [R66] ;  /* 0x0000000042424984 */ /* 0x000e280000000800 */
[----:B------:R-:W1:Y:S01]  /*2750*/  @P5 LDS R68, [R68] ;  /* 0x0000000044445984 */ /* 0x000e620000000800 */
[----:B------:R-:W-:-:S06]  /*2760*/  @P3 LEA R35, R0, R35, 0x2 ;  /* 0x0000002300233211 */ /* 0x000fcc00078e10ff */
[----:B------:R-:W2:Y:S01]  /*2770*/  @P3 LDS R35, [R35] ;  /* 0x0000000023233984 */ /* 0x000ea20000000800 */
[----:B0-----:R-:W-:-:S04]  /*2780*/  @P4 IMAD R34, R51, R66, R34 ;  /* 0x0000004233224224 */ /* 0x001fc800078e0222 */
[----:B------:R-:W-:-:S04]  /*2790*/  @P6 IMAD R34, R50, R67, R34 ;  /* 0x0000004332226224 */ /* 0x000fc800078e0222 */
[----:B-1----:R-:W-:-:S04]  /*27a0*/  @P5 IMAD R34, R49, R68, R34 ;  /* 0x0000004431225224 */ /* 0x002fc800078e0222 */
[----:B--2---:R-:W-:-:S07]  /*27b0*/  @P3 IMAD R34, R48, R35, R34 ;  /* 0x0000002330223224 */ /* 0x004fce00078e0222 */
.L_x_25744:
        /* <DEDUP_REMOVED lines=17> */
.L_x_25712:
[----:B------:R-:W-:Y:S05]  /*28d0*/  @!P0 BRA `(.L_x_25747) ;  /* 0xffffffec00ac8947 */ /* 0x000fea000383ffff */
[----:B------:R-:W-:Y:S05]  /*28e0*/  BSYNC.RECONVERGENT B0 ;  /* 0x0000000000007941 */ /* 0x000fea0003800200 */
.L_x_25711:
[----:B------:R-:W-:-:S05]  /*28f0*/  VIADD R41, R41, 0x10 ;  /* 0x0000001029297836 */ /* 0x000fca0000000000 */
[----:B------:R-:W-:-:S13]  /*2900*/  ISETP.GE.U32.AND P0, PT, R41, 0x40, PT ;  /* 0x000000402900780c */ /* 0x000fda0003f06070 */
[----:B------:R-:W-:Y:S05]  /*2910*/  @!P0 BRA `(.L_x_25748) ;  /* 0xffffffec00448947 */ /* 0x000fea000383ffff */
[----:B------:R-:W-:Y:S01]  /*2920*/  HFMA2 R65, -RZ, RZ, 0, 1.9073486328125e-06 ;  /* 0x00000020ff417431 */ /* 0x000fe200000001ff */
[----:B------:R-:W-:Y:S01]  /*2930*/  PLOP3.LUT P0, PT, PT, PT, PT, 0x8, 0x80 ;  /* 0x000000000080781c */ /* 0x000fe20003f0e170 */
[----:B------:R-:W-:-:S12]  /*2940*/  @P1 BRA `(.L_x_25749) ;  /* 0xffffffe400781947 */ /* 0x000fd8000383ffff */
[----:B------:R-:W-:Y:S01]  /*2950*/  IMAD.SHL.U32 R43, R43, 0x4, RZ ;  /* 0x000000042b2b7824 */ /* 0x000fe200078e00ff */
[----:B------:R-:W0:Y:S01]  /*2960*/  S2R R28, SR_TID.X ;  /* 0x00000000001c7919 */ /* 0x000e220000002100 */
[----:B------:R-:W-:Y:S05]  /*2970*/  WARPSYNC.ALL ;  /* 0x0000000000007948 */ /* 0x000fea0003800000 */
[----:B------:R-:W5:Y:S01]  /*2980*/  I2F.U32.RP R4, R43 ;  /* 0x0000002b00047306 */ /* 0x000f620000209000 */
[----:B------:R-:W-:Y:S01]  /*2990*/  BAR.SYNC.DEFER_BLOCKING 0x0 ;  /* 0x0000000000007b1d */ /* 0x000fe20000010000 */
[----:B------:R-:W-:-:S05]  /*29a0*/  ISETP.NE.U32.AND P2, PT, R43, RZ, PT ;  /* 0x000000ff2b00720c */ /* 0x000fca0003f45070 */
[----:B------:R-:W-:Y:S01]  /*29b0*/  BSSY.RECONVERGENT B0, `(.L_x_25750) ;  /* 0x0000028000007945 */ /* 0x000fe20003800200 */
[----:B------:R-:W1:Y:S01]  /*29c0*/  S2R R13, SR_CTAID.Y ;  /* 0x00000000000d7919 */ /* 0x000e620000002600 */
[----:B-----5:R-:W5:Y:S01]  /*29d0*/  MUFU.RCP R4, R4 ;  /* 0x0000000400047308 */ /* 0x020f620000001000 */
[----:B0-----:R-:W-:Y:S02]  /*29e0*/  IMAD.SHL.U32 R28, R28, 0x4, RZ ;  /* 0x000000041c1c7824 */ /* 0x001fe400078e00ff */
[----:B-----5:R-:W-:-:S05]  /*29f0*/  VIADD R2, R4, 0xffffffe ;  /* 0x0ffffffe04027836 */ /* 0x020fca0000000000 */
[----:B------:R0:W5:Y:S02]  /*2a00*/  F2I.FTZ.U32.TRUNC.NTZ R3, R2 ;  /* 0x0000000200037305 */ /* 0x000164000021f000 */
[----:B0-----:R-:W-:Y:S01]  /*2a10*/  IMAD.MOV.U32 R2, RZ, RZ, RZ ;  /* 0x000000ffff027224 */ /* 0x001fe200078e00ff */
[----:B-----5:R-:W-:-:S05]  /*2a20*/  IADD3 R0, PT, PT, RZ, -R3, RZ ;  /* 0x80000003ff007210 */ /* 0x020fca0007ffe0ff */
[----:B------:R-:W-:Y:S01]  /*2a30*/  IMAD R5, R0, R43, RZ ;  /* 0x0000002b00057224 */ /* 0x000fe200078e02ff */
[----:B------:R-:W-:-:S03]  /*2a40*/  LOP3.LUT R0, R28, 0xfff, RZ, 0x3c, !PT ;  /* 0x00000fff1c007812 */ /* 0x000fc600078e3cff */
[----:B------:R-:W-:Y:S01]  /*2a50*/  IMAD.HI.U32 R3, R3, R5, R2 ;  /* 0x0000000503037227 */ /* 0x000fe200078e0002 */
[----:B------:R-:W-:-:S05]  /*2a60*/  IADD3 R0, PT, PT, R0, -R43, RZ ;  /* 0x8000002b00007210 */ /* 0x000fca0007ffe0ff */
[----:B------:R-:W-:-:S04]  /*2a70*/  IMAD.HI.U32 R3, R3, R0, RZ ;  /* 0x0000000003037227 */ /* 0x000fc800078e00ff */
[----:B------:R-:W-:-:S04]  /*2a80*/  IMAD.MOV R4, RZ, RZ, -R3 ;  /* 0x000000ffff047224 */ /* 0x000fc800078e0a03 */
[----:B------:R-:W-:-:S05]  /*2a90*/  IMAD R0, R43, R4, R0 ;  /* 0x000000042b007224 */ /* 0x000fca00078e0200 */
[----:B------:R-:W-:-:S13]  /*2aa0*/  ISETP.GE.U32.AND P0, PT, R0, R43, PT ;  /* 0x0000002b0000720c */ /* 0x000fda0003f06070 */
[----:B------:R-:W-:Y:S01]  /*2ab0*/  @P0 IMAD.IADD R0, R0, 0x1, -R43 ;  /* 0x0000000100000824 */ /* 0x000fe200078e0a2b */
[----:B------:R-:W-:-:S04]  /*2ac0*/  @P0 IADD3 R3, PT, PT, R3, 0x1, RZ ;  /* 0x0000000103030810 */ /* 0x000fc80007ffe0ff */
[----:B------:R-:W-:-:S13]  /*2ad0*/  ISETP.GE.U32.AND P1, PT, R0, R43, PT ;  /* 0x0000002b0000720c */ /* 0x000fda0003f26070 */
[----:B------:R-:W-:Y:S01]  /*2ae0*/  @P1 VIADD R3, R3, 0x1 ;  /* 0x0000000103031836 */ /* 0x000fe20000000000 */
[----:B------:R-:W-:-:S04]  /*2af0*/  @!P2 LOP3.LUT R3, RZ, R43, RZ, 0x33, !PT ;  /* 0x0000002bff03a212 */ /* 0x000fc800078e33ff */
[----:B------:R-:W-:-:S04]  /*2b00*/  LOP3.LUT R0, R3, 0x3, RZ, 0xc0, !PT ;  /* 0x0000000303007812 */ /* 0x000fc800078ec0ff */
[----:B------:R-:W-:-:S13]  /*2b10*/  ISETP.NE.AND P0, PT, R0, 0x2, PT ;  /* 0x000000020000780c */ /* 0x000fda0003f05270 */
[----:B-1----:R-:W-:Y:S05]  /*2b20*/  @!P0 BRA `(.L_x_25751) ;  /* 0x0000000000408947 */ /* 0x002fea0003800000 */
[----:B------:R-:W0:Y:S01]  /*2b30*/  S2R R3, SR_CgaCtaId ;  /* 0x0000000000037919 */ /* 0x000e220000008800 */
[----:B------:R-:W1:Y:S01]  /*2b40*/  LDC.64 R4, c[0x0][0x3a0] ;  /* 0x0000e800ff047b82 */ /* 0x000e620000000a00 */
[----:B------:R-:W-:Y:S02]  /*2b50*/  MOV R2, 0x400 ;  /* 0x0000040000027802 */ /* 0x000fe40000000f00 */
[----:B------:R-:W-:-:S03]  /*2b60*/  MOV R7, RZ ;  /* 0x000000ff00077202 */ /* 0x000fc60000000f00 */
[----:B------:R-:W-:-:S05]  /*2b70*/  VIADD R2, R2, 0x2880 ;  /* 0x0000288002027836 */ /* 0x000fca0000000000 */
[----:B0-----:R-:W-:-:S07]  /*2b80*/  LEA R15, R3, R2, 0x18 ;  /* 0x00000002030f7211 */ /* 0x001fce00078ec0ff */
.L_x_25752:
[C---:B------:R-:W-:Y:S01]  /*2b90*/  IMAD R6, R28.reuse, 0x4, R15 ;  /* 0x000000041c067824 */ /* 0x040fe200078e020f */
[----:B------:R-:W-:Y:S01]  /*2ba0*/  IADD3 R7, PT, PT, R7, 0x1, RZ ;  /* 0x0000000107077810 */ /* 0x000fe20007ffe0ff */
[----:B0-----:R-:W-:Y:S02]  /*2bb0*/  IMAD R3, R13, 0x1000, R28 ;  /* 0x000010000d037824 */ /* 0x001fe400078e021c */
[----:B------:R-:W-:Y:S01]  /*2bc0*/  IMAD.IADD R28, R28, 0x1, R43 ;  /* 0x000000011c1c7824 */ /* 0x000fe200078e022b */
[----:B------:R-:W0:Y:S01]  /*2bd0*/  LDS.128 R8, [R6] ;  /* 0x0000000006087984 */ /* 0x000e220000000c00 */
[----:B-1----:R-:W-:Y:S01]  /*2be0*/  IMAD.WIDE.U32 R2, R3, 0x4, R4 ;  /* 0x0000000403027825 */ /* 0x002fe200078e0004 */
[----:B------:R-:W-:-:S04]  /*2bf0*/  LOP3.LUT R12, R0, R7, RZ, 0x3c, !PT ;  /* 0x00000007000c7212 */ /* 0x000fc800078e3cff */
[----:B------:R-:W-:Y:S01]  /*2c00*/  ISETP.NE.AND P0, PT, R12, 0x2, PT ;  /* 0x000000020c00780c */ /* 0x000fe20003f05270 */
[----:B0-----:R0:W-:-:S12]  /*2c10*/  STG.E.128 desc[UR10][R2.64], R8 ;  /* 0x0000000802007986 */ /* 0x0011d8000c101d0a */
[----:B------:R-:W-:Y:S05]  /*2c20*/  @P0 BRA `(.L_x_25752) ;  /* 0xfffffffc00d80947 */ /* 0x000fea000383ffff */
.L_x_25751:
[----:B------:R-:W-:Y:S05]  /*2c30*/  BSYNC.RECONVERGENT B0 ;  /* 0x0000000000007941 */ /* 0x000fea0003800200 */
.L_x_25750:
[----:B------:R-:W1:Y:S01]  /*2c40*/  S2UR UR5, SR_CgaCtaId ;  /* 0x00000000000579c3 */ /* 0x000e620000008800 */
[----:B------:R-:W-:Y:S01]  /*2c50*/  UMOV UR4, 0x400 ;  /* 0x0000040000047882 */ /* 0x000fe20000000000 */
[----:B------:R-:W-:Y:S01]  /*2c60*/  IMAD R0, R13, 0x1000, R28 ;  /* 0x000010000d007824 */ /* 0x000fe200078e021c */
[----:B------:R-:W-:-:S03]  /*2c70*/  UIADD3 UR4, UPT, UPT, UR4, 0x2880, URZ ;  /* 0x0000288004047890 */ /* 0x000fc6000fffe0ff */
[----:B------:R-:W-:Y:S02]  /*2c80*/  IMAD.IADD R33, R0, 0x1, R43 ;  /* 0x0000000100217824 */ /* 0x000fe400078e022b */
[----:B------:R-:W5:Y:S08]  /*2c90*/  LDC R31, c[0x0][0x360] ;  /* 0x0000d800ff1f7b82 */ /* 0x000f700000000800 */
[----:B------:R-:W0:Y:S01]  /*2ca0*/  LDC.64 R26, c[0x0][0x3a0] ;  /* 0x0000e800ff1a7b82 */ /* 0x000e220000000a00 */
[----:B-1----:R-:W-:-:S06]  /*2cb0*/  ULEA UR4, UR5, UR4, 0x18 ;  /* 0x0000000405047291 */ /* 0x002fcc000f8ec0ff */
[----:B------:R-:W-:Y:S01]  /*2cc0*/  LEA R30, R28, UR4, 0x2 ;  /* 0x000000041c1e7c11 */ /* 0x000fe2000f8e10ff */
[C---:B-----5:R-:W-:Y:S01]  /*2cd0*/  IMAD R29, R31.reuse, 0xc, R0 ;  /* 0x0000000c1f1d7824 */ /* 0x060fe200078e0200 */
[----:B------:R-:W-:-:S07]  /*2ce0*/  LEA R31, R31, R0, 0x3 ;  /* 0x000000001f1f7211 */ /* 0x000fce00078e18ff */
.L_x_25753:
[----:B------:R-:W5:Y:S01]  /*2cf0*/  LDL R32, [R1] ;  /* 0x0000000001207983 */ /* 0x000f620000100800 */
[----:B0-----:R-:W-:Y:S01]  /*2d00*/  IMAD.WIDE R24, R0, 0x4, R26 ;  /* 0x0000000400187825 */ /* 0x001fe200078e021a */
[----:B------:R-:W-:Y:S02]  /*2d10*/  IADD3 R28, PT, PT, R43, R28, R43 ;  /* 0x0000001c2b1c7210 */ /* 0x000fe40007ffe02b */
[----:B------:R-:W0:Y:S01]  /*2d20*/  LDS.128 R4, [R30] ;  /* 0x000000001e047984 */ /* 0x000e220000000c00 */
[----:B------:R-:W-:Y:S01]  /*2d30*/  IMAD.WIDE R22, R33, 0x4, R26 ;  /* 0x0000000421167825 */ /* 0x000fe200078e021a */
[----:B------:R-:W-:-:S03]  /*2d40*/  IADD3 R28, PT, PT, R43, R28, R43 ;  /* 0x0000001c2b1c7210 */ /* 0x000fc60007ffe02b */
[----:B--2---:R-:W-:Y:S01]  /*2d50*/  IMAD.WIDE R20, R31, 0x4, R26 ;  /* 0x000000041f147825 */ /* 0x004fe200078e021a */
[----:B------:R-:W-:-:S03]  /*2d60*/  ISETP.GE.U32.AND P0, PT, R28, 0x1000, PT ;  /* 0x000010001c00780c */ /* 0x000fc60003f06070 */
[----:B------:R-:W-:Y:S01]  /*2d70*/  IMAD.WIDE R2, R29, 0x4, R26 ;  /* 0x000000041d027825 */ /* 0x000fe200078e021a */
[----:B0-----:R-:W-:Y:S03]  /*2d80*/  STG.E.128 desc[UR10][R24.64], R4 ;  /* 0x0000000418007986 */ /* 0x001fe6000c101d0a */
[C-C-:B-----5:R-:W-:Y:S01]  /*2d90*/  IMAD R8, R32.reuse, 0x10, R30.reuse ;  /* 0x0000001020087824 */ /* 0x160fe200078e021e */
[C---:B------:R-:W-:Y:S01]  /*2da0*/  LEA R12, R32.reuse, R30, 0x5 ;  /* 0x0000001e200c7211 */ /* 0x040fe200078e28ff */
[C---:B------:R-:W-:Y:S01]  /*2db0*/  IMAD R16, R32.reuse, 0x30, R30 ;  /* 0x0000003020107824 */ /* 0x040fe200078e021e */
[C---:B------:R-:W-:Y:S01]  /*2dc0*/  LEA R33, R32.reuse, R33, 0x4 ;  /* 0x0000002120217211 */ /* 0x040fe200078e20ff */
[C---:B------:R-:W-:Y:S02]  /*2dd0*/  IMAD R29, R32.reuse, 0x10, R29 ;  /* 0x00000010201d7824 */ /* 0x040fe400078e021d */
[----:B------:R-:W0:Y:S01]  /*2de0*/  LDS.128 R8, [R8] ;  /* 0x0000000008087984 */ /* 0x000e220000000c00 */
[----:B------:R-:W-:-:S02]  /*2df0*/  IMAD R31, R32, 0x10, R31 ;  /* 0x00000010201f7824 */ /* 0x000fc400078e021f */
[C---:B------:R-:W-:Y:S01]  /*2e00*/  IMAD R0, R32.reuse, 0x10, R0 ;  /* 0x0000001020007824 */ /* 0x040fe200078e0200 */
[----:B------:R-:W1:Y:S01]  /*2e10*/  LDS.128 R12, [R12] ;  /* 0x000000000c0c7984 */ /* 0x000e620000000c00 */
[----:B------:R-:W-:-:S03]  /*2e20*/  IMAD R30, R32, 0x40, R30 ;  /* 0x00000040201e7824 */ /* 0x000fc600078e021e */
[----:B------:R-:W2:Y:S04]  /*2e30*/  LDS.128 R16, [R16] ;  /* 0x0000000010107984 */ /* 0x000ea80000000c00 */
[----:B0-----:R0:W-:Y:S04]  /*2e40*/  STG.E.128 desc[UR10][R22.64], R8 ;  /* 0x0000000816007986 */ /* 0x0011e8000c101d0a */
[----:B-1----:R0:W-:Y:S04]  /*2e50*/  STG.E.128 desc[UR10][R20.64], R12 ;  /* 0x0000000c14007986 */ /* 0x0021e8000c101d0a */
[----:B--2---:R0:W-:Y:S01]  /*2e60*/  STG.E.128 desc[UR10][R2.64], R16 ;  /* 0x0000001002007986 */ /* 0x0041e2000c101d0a */
[----:B------:R-:W-:Y:S05]  /*2e70*/  @!P0 BRA `(.L_x_25753) ;  /* 0xfffffffc009c8947 */ /* 0x000fea000383ffff */
[----:B------:R-:W-:Y:S05]  /*2e80*/  EXIT ;  /* 0x000000000000794d */ /* 0x000fea0003800000 */
.L_x_25715:
[----:B------:R-:W-:Y:S01]  /*2e90*/  IMAD.MOV.U32 R67, RZ, RZ, 0x1f ;  /* 0x0000001fff437424 */ /* 0x000fe200078e00ff */
[----:B------:R-:W-:Y:S01]  /*2ea0*/  MOV R66, R21 ;  /* 0x0000001500427202 */ /* 0x000fe20000000f00 */
[----:B------:R-:W-:-:S07]  /*2eb0*/  IMAD.MOV.U32 R68, RZ, RZ, -0x1 ;  /* 0xffffffffff447424 */ /* 0x000fce00078e00ff */
[----:B01----:R-:W-:Y:S05]  /*2ec0*/  WARPSYNC.COLLECTIVE R68, `(.L_x_25754) ;  /* 0x0000000044087348 */ /* 0x003fea0003c00000 */
[----:B------:R2:W3:Y:S02]  /*2ed0*/  SHFL.IDX P3, R67, R69, R66, R67 ;  /* 0x0000004245437389 */ /* 0x0004e40000060043 */
[----:B0123--:R-:W-:Y:S05]  /*2ee0*/  ENDCOLLECTIVE ;  /* 0x000000000000791b */ /* 0x00ffea0003800000 */
.L_x_25754:
[----:B------:R-:W-:Y:S01]  /*2ef0*/  MOV R34, R67 ;  /* 0x0000004300227202 */ /* 0x000fe20000000f00 */
[----:B------:R-:W-:Y:S06]  /*2f00*/  BRA `(.L_x_25755) ;  /* 0xffffffec00b47947 */ /* 0x000fec000383ffff */
.L_x_25717:
[----:B------:R-:W-:Y:S01]  /*2f10*/  BSSY B1, `(.L_x_25756) ;  /* 0x0000007000017945 */ /* 0x000fe20003800000 */
[----:B------:R-:W-:Y:S01]  /*2f20*/  IMAD.MOV.U32 R66, RZ, RZ, R38 ;  /* 0x000000ffff427224 */ /* 0x000fe200078e0026 */
[----:B------:R-:W-:Y:S01]  /*2f30*/  MOV R68, 0xffffffff ;  /* 0xffffffff00447802 */ /* 0x000fe20000000f00 */
[----:B------:R-:W-:-:S07]  /*2f40*/  IMAD.MOV.U32 R67, RZ, RZ, 0x1f ;  /* 0x0000001fff437424 */ /* 0x000fce00078e00ff */
[----:B012---:R-:W-:Y:S05]  /*2f50*/  WARPSYNC.COLLECTIVE R68, `(.L_x_25757) ;  /* 0x0000000044087348 */ /* 0x007fea0003c00000 */
[----:B------:R3:W4:Y:S02]  /*2f60*/  SHFL.IDX P3, R67, R69, R66, R67 ;  /* 0x0000004245437389 */ /* 0x0007240000060043 */
[----:B01234-:R-:W-:Y:S05]  /*2f70*/  ENDCOLLECTIVE ;  /* 0x000000000000791b */ /* 0x01ffea0003800000 */
.L_x_25757:
[----:B------:R-:W-:Y:S05]  /*2f80*/  BSYNC B1 ;  /* 0x0000000000017941 */ /* 0x000fea0003800000 */
.L_x_25756:
[----:B------:R-:W-:Y:S05]  /*2f90*/  BRA `(.L_x_25758) ;  /* 0xffffffec00a87947 */ /* 0x000fea000383ffff */
.L_x_25719:
[----:B------:R-:W-:Y:S01]  /*2fa0*/  BSSY B1, `(.L_x_25759) ;  /* 0x0000007000017945 */ /* 0x000fe20003800000 */
[----:B------:R-:W-:Y:S01]  /*2fb0*/  IMAD.MOV.U32 R66, RZ, RZ, R37 ;  /* 0x000000ffff427224 */ /* 0x000fe200078e0025 */
[----:B------:R-:W-:Y:S01]  /*2fc0*/  MOV R68, 0xffffffff ;  /* 0xffffffff00447802 */ /* 0x000fe20000000f00 */
[----:B------:R-:W-:-:S07]  /*2fd0*/  IMAD.MOV.U32 R67, RZ, RZ, 0x1f ;  /* 0x0000001fff437424 */ /* 0x000fce00078e00ff */
[----:B0123--:R-:W-:Y:S05]  /*2fe0*/  WARPSYNC.COLLECTIVE R68, `(.L_x_25760) ;  /* 0x0000000044087348 */ /* 0x00ffea0003c00000 */
[----:B------:R4:W0:Y:S02]  /*2ff0*/  SHFL.IDX P3, R67, R69, R66, R67 ;  /* 0x0000004245437389 */ /* 0x0008240000060043 */
[----:B01234-:R-:W-:Y:S05]  /*3000*/  ENDCOLLECTIVE ;  /* 0x000000000000791b */ /* 0x01ffea0003800000 */
.L_x_25760:
[----:B------:R-:W-:Y:S05]  /*3010*/  BSYNC B1 ;  /* 0x0000000000017941 */ /* 0x000fea0003800000 */
.L_x_25759:
[----:B------:R-:W-:Y:S05]  /*3020*/  BRA `(.L_x_25761) ;  /* 0xffffffec009c7947 */ /* 0x000fea000383ffff */
.L_x_25721:
[----:B------:R-:W-:Y:S01]  /*3030*/  BSSY B1, `(.L_x_25762) ;  /* 0x0000007000017945 */ /* 0x000fe20003800000 */
[----:B------:R-:W-:Y:S01]  /*3040*/  IMAD.MOV.U32 R66, RZ, RZ, R36 ;  /* 0x000000ffff427224 */ /* 0x000fe200078e0024 */
[----:B------:R-:W-:Y:S01]  /*3050*/  MOV R68, 0xffffffff ;  /* 0xffffffff00447802 */ /* 0x000fe20000000f00 */
[----:B------:R-:W-:-:S07]  /*3060*/  IMAD.MOV.U32 R67, RZ, RZ, 0x1f ;  /* 0x0000001fff437424 */ /* 0x000fce00078e00ff */
[----:B01234-:R-:W-:Y:S05]  /*3070*/  WARPSYNC.COLLECTIVE R68, `(.L_x_25763) ;  /* 0x0000000044087348 */ /* 0x01ffea0003c00000 */
[----:B------:R0:W0:Y:S02]  /*3080*/  SHFL.IDX P3, R67, R69, R66, R67 ;  /* 0x0000004245437389 */ /* 0x0000240000060043 */
[----:B01234-:R-:W-:Y:S05]  /*3090*/  ENDCOLLECTIVE ;  /* 0x000000000000791b */ /* 0x01ffea0003800000 */
.L_x_25763:
[----:B------:R-:W-:Y:S05]  /*30a0*/  BSYNC B1 ;  /* 0x0000000000017941 */ /* 0x000fea0003800000 */
.L_x_25762:
[----:B------:R-:W-:Y:S05]  /*30b0*/  BRA `(.L_x_25764) ;  /* 0xffffffec00907947 */ /* 0x000fea000383ffff */
.L_x_25723:
[----:B------:R-:W-:Y:S01]  /*30c0*/  BSSY B1, `(.L_x_25765) ;  /* 0x0000007000017945 */ /* 0x000fe20003800000 */
[----:B------:R-:W-:Y:S01]  /*30d0*/  IMAD.MOV.U32 R66, RZ, RZ, R33 ;  /* 0x000000ffff427224 */ /* 0x000fe200078e0021 */
[----:B------:R-:W-:Y:S01]  /*30e0*/  MOV R68, 0xffffffff ;  /* 0xffffffff00447802 */ /* 0x000fe20000000f00 */
[----:B------:R-:W-:-:S07]  /*30f0*/  IMAD.MOV.U32 R67, RZ, RZ, 0x1f ;  /* 0x0000001fff437424 */ /* 0x000fce00078e00ff */
[----:B01234-:R-:W-:Y:S05]  /*3100*/  WARPSYNC.COLLECTIVE R68, `(.L_x_25766) ;  /* 0x0000000044087348 */ /* 0x01ffea0003c00000 */
[----:B------:R0:W0:Y:S02]  /*3110*/  SHFL.IDX P3, R67, R69, R66, R67 ;  /* 0x0000004245437389 */ /* 0x0000240000060043 */
[----:B01234-:R-:W-:Y:S05]  /*3120*/  ENDCOLLECTIVE ;  /* 0x000000000000791b */ /* 0x01ffea0003800000 */
.L_x_25766:
[----:B------:R-:W-:Y:S05]  /*3130*/  BSYNC B1 ;  /* 0x0000000000017941 */ /* 0x000fea0003800000 */
.L_x_25765:
[----:B------:R-:W-:Y:S05]  /*3140*/  BRA `(.L_x_25767) ;  /* 0xffffffec00847947 */ /* 0x000fea000383ffff */
.L_x_25725:
[----:B------:R-:W-:Y:S01]  /*3150*/  BSSY B1, `(.L_x_25768) ;  /* 0x0000007000017945 */ /* 0x000fe20003800000 */
[----:B------:R-:W-:Y:S01]  /*3160*/  IMAD.MOV.U32 R66, RZ, RZ, R32 ;  /* 0x000000ffff427224 */ /* 0x000fe200078e0020 */
[----:B------:R-:W-:Y:S01]  /*3170*/  MOV R68, 0xffffffff ;  /* 0xffffffff00447802 */ /* 0x000fe20000000f00 */
[----:B------:R-:W-:-:S07]  /*3180*/  IMAD.MOV.U32 R67, RZ, RZ, 0x1f ;  /* 0x0000001fff437424 */ /* 0x000fce00078e00ff */
[----:B01234-:R-:W-:Y:S05]  /*3190*/  WARPSYNC.COLLECTIVE R68, `(.L_x_25769) ;  /* 0x0000000044087348 */ /* 0x01ffea0003c00000 */
[----:B------:R0:W0:Y:S02]  /*31a0*/  SHFL.IDX P3, R67, R69, R66, R67 ;  /* 0x0000004245437389 */ /* 0x0000240000060043 */
[----:B01234-:R-:W-:Y:S05]  /*31b0*/  ENDCOLLECTIVE ;  /* 0x000000000000791b */ /* 0x01ffea0003800000 */
.L_x_25769:
[----:B------:R-:W-:Y:S05]  /*31c0*/  BSYNC B1 ;  /* 0x0000000000017941 */ /* 0x000fea0003800000 */
.L_x_25768:
[----:B------:R-:W-:Y:S05]  /*31d0*/  BRA `(.L_x_25770) ;  /* 0xffffffec00787947 */ /* 0x000fea000383ffff */
.L_x_25727:
[----:B------:R-:W-:Y:S01]  /*31e0*/  BSSY B1, `(.L_x_25771) ;  /* 0x0000007000017945 */ /* 0x000fe20003800000 */
[----:B------:R-:W-:Y:S01]  /*31f0*/  IMAD.MOV.U32 R66, RZ, RZ, R31 ;  /* 0x000000ffff427224 */ /* 0x000fe200078e001f */
[----:B------:R-:W-:Y:S01]  /*3200*/  MOV R68, 0xffffffff ;  /* 0xffffffff00447802 */ /* 0x000fe20000000f00 */
[----:B------:R-:W-:-:S07]  /*3210*/  IMAD.MOV.U32 R67, RZ, RZ, 0x1f ;  /* 0x0000001fff437424 */ /* 0x000fce00078e00ff */
[----:B01234-:R-:W-:Y:S05]  /*3220*/  WARPSYNC.COLLECTIVE R68, `(.L_x_25772) ;  /* 0x0000000044087348 */ /* 0x01ffea0003c00000 */
[----:B------:R0:W0:Y:S02]  /*3230*/  SHFL.IDX P3, R67, R69, R66, R67 ;  /* 0x0000004245437389 */ /* 0x0000240000060043 */
[----:B01234-:R-:W-:Y:S05]  /*3240*/  ENDCOLLECTIVE ;  /* 0x000000000000791b */ /* 0x01ffea0003800000 */
.L_x_25772:
[----:B------:R-:W-:Y:S05]  /*3250*/  BSYNC B1 ;  /* 0x0000000000017941 */ /* 0x000fea0003800000 */
.L_x_25771:
[----:B------:R-:W-:Y:S05]  /*3260*/  BRA `(.L_x_25773) ;  /* 0xffffffec006c7947 */ /* 0x000fea000383ffff */
.L_x_25729:
[----:B------:R-:W-:Y:S01]  /*3270*/  BSSY B1, `(.L_x_25774) ;  /* 0x0000007000017945 */ /* 0x000fe20003800000 */
[----:B------:R-:W-:Y:S01]  /*3280*/  IMAD.MOV.U32 R66, RZ, RZ, R30 ;  /* 0x000000ffff427224 */ /* 0x000fe200078e001e */
[----:B------:R-:W-:Y:S01]  /*3290*/  MOV R68, 0xffffffff ;  /* 0xffffffff00447802 */ /* 0x000fe20000000f00 */
[----:B------:R-:W-:-:S07]  /*32a0*/  IMAD.MOV.U32 R67, RZ, RZ, 0x1f ;  /* 0x0000001fff437424 */ /* 0x000fce00078e00ff */
[----:B01234-:R-:W-:Y:S05]  /*32b0*/  WARPSYNC.COLLECTIVE R68, `(.L_x_25775) ;  /* 0x0000000044087348 */ /* 0x01ffea0003c00000 */
[----:B------:R0:W0:Y:S02]  /*32c0*/  SHFL.IDX P3, R67, R69, R66, R67 ;  /* 0x0000004245437389 */ /* 0x0000240000060043 */
[----:B01234-:R-:W-:Y:S05]  /*32d0*/  ENDCOLLECTIVE ;  /* 0x000000000000791b */ /* 0x01ffea0003800000 */
.L_x_25775:
[----:B------:R-:W-:Y:S05]  /*32e0*/  BSYNC B1 ;  /* 0x0000000000017941 */ /* 0x000fea0003800000 */
.L_x_25774:
[----:B------:R-:W-:Y:S05]  /*32f0*/  BRA `(.L_x_25776) ;  /* 0xffffffec00607947 */ /* 0x000fea000383ffff */
.L_x_25731:
[----:B------:R-:W-:Y:S01]  /*3300*/  BSSY B1, `(.L_x_25777) ;  /* 0x0000007000017945 */ /* 0x000fe20003800000 */
[----:B------:R-:W-:Y:S01]  /*3310*/  IMAD.MOV.U32 R66, RZ, RZ, R29 ;  /* 0x000000ffff427224 */ /* 0x000fe200078e001d */
[----:B------:R-:W-:Y:S01]  /*3320*/  MOV R68, 0xffffffff ;  /* 0xffffffff00447802 */ /* 0x000fe20000000f00 */
[----:B------:R-:W-:-:S07]  /*3330*/  IMAD.MOV.U32 R67, RZ, RZ, 0x1f ;  /* 0x0000001fff437424 */ /* 0x000fce00078e00ff */
[----:B01234-:R-:W-:Y:S05]  /*3340*/  WARPSYNC.COLLECTIVE R68, `(.L_x_25778) ;  /* 0x0000000044087348 */ /* 0x01ffea0003c00000 */
[----:B------:R0:W0:Y:S02]  /*3350*/  SHFL.IDX P3, R67, R69, R66, R67 ;  /* 0x0000004245437389 */ /* 0x0000240000060043 */
[----:B01234-:R-:W-:Y:S05]  /*3360*/  ENDCOLLECTIVE ;  /* 0x000000000000791b */ /* 0x01ffea0003800000 */
.L_x_25778:
[----:B------:R-:W-:Y:S05]  /*3370*/  BSYNC B1 ;  /* 0x0000000000017941 */ /* 0x000fea0003800000 */
.L_x_25777:
[----:B------:R-:W-:Y:S05]  /*3380*/  BRA `(.L_x_25779) ;  /* 0xffffffec00547947 */ /* 0x000fea000383ffff */
.L_x_25733:
[----:B------:R-:W-:Y:S01]  /*3390*/  BSSY B1, `(.L_x_25780) ;  /* 0x0000007000017945 */ /* 0x000fe20003800000 */
[----:B------:R-:W-:Y:S01]  /*33a0*/  IMAD.MOV.U32 R66, RZ, RZ, R28 ;  /* 0x000000ffff427224 */ /* 0x000fe200078e001c */
[----:B------:R-:W-:Y:S01]  /*33b0*/  MOV R68, 0xffffffff ;  /* 0xffffffff00447802 */ /* 0x000fe20000000f00 */
[----:B------:R-:W-:-:S07]  /*33c0*/  IMAD.MOV.U32 R67, RZ, RZ, 0x1f ;  /* 0x0000001fff437424 */ /* 0x000fce00078e00ff */
[----:B01234-:R-:W-:Y:S05]  /*33d0*/  WARPSYNC.COLLECTIVE R68, `(.L_x_25781) ;  /* 0x0000000044087348 */ /* 0x01ffea0003c00000 */
[----:B------:R0:W0:Y:S02]  /*33e0*/  SHFL.IDX P3, R67, R69, R66, R67 ;  /* 0x0000004245437389 */ /* 0x0000240000060043 */
[----:B01234-:R-:W-:Y:S05]  /*33f0*/  ENDCOLLECTIVE ;  /* 0x000000000000791b */ /* 0x01ffea0003800000 */
.L_x_25781:
[----:B------:R-:W-:Y:S05]  /*3400*/  BSYNC B1 ;  /* 0x0000000000017941 */ /* 0x000fea0003800000 */
.L_x_25780:
[----:B------:R-:W-:Y:S05]  /*3410*/  BRA `(.L_x_25782) ;  /* 0xffffffec00487947 */ /* 0x000fea000383ffff */
.L_x_25735:
[----:B------:R-:W-:Y:S01]  /*3420*/  BSSY B1, `(.L_x_25783) ;  /* 0x0000007000017945 */ /* 0x000fe20003800000 */
[----:B------:R-:W-:Y:S01]  /*3430*/  IMAD.MOV.U32 R66, RZ, RZ, R27 ;  /* 0x000000ffff427224 */ /* 0x000fe200078e001b */
[----:B------:R-:W-:Y:S01]  /*3440*/  MOV R68, 0xffffffff ;  /* 0xffffffff00447802 */ /* 0x000fe20000000f00 */
[----:B------:R-:W-:-:S07]  /*3450*/  IMAD.MOV.U32 R67, RZ, RZ, 0x1f ;  /* 0x0000001fff437424 */ /* 0x000fce00078e00ff */
[----:B01234-:R-:W-:Y:S05]  /*3460*/  WARPSYNC.COLLECTIVE R68, `(.L_x_25784) ;  /* 0x0000000044087348 */ /* 0x01ffea0003c00000 */
[----:B------:R0:W0:Y:S02]  /*3470*/  SHFL.IDX P3, R67, R69, R66, R67 ;  /* 0x0000004245437389 */ /* 0x0000240000060043 */
[----:B01234-:R-:W-:Y:S05]  /*3480*/  ENDCOLLECTIVE ;  /* 0x000000000000791b */ /* 0x01ffea0003800000 */
.L_x_25784:
[----:B------:R-:W-:Y:S05]  /*3490*/  BSYNC B1 ;  /* 0x0000000000017941 */ /* 0x000fea0003800000 */
.L_x_25783:
[----:B------:R-:W-:Y:S05]  /*34a0*/  BRA `(.L_x_25785) ;  /* 0xffffffec003c7947 */ /* 0x000fea000383ffff */
.L_x_25737:
[----:B------:R-:W-:Y:S01]  /*34b0*/  BSSY B1, `(.L_x_25786) ;  /* 0x0000007000017945 */ /* 0x000fe20003800000 */
[----:B------:R-:W-:Y:S01]  /*34c0*/  IMAD.MOV.U32 R66, RZ, RZ, R26 ;  /* 0x000000ffff427224 */ /* 0x000fe200078e001a */
[----:B------:R-:W-:Y:S01]  /*34d0*/  MOV R68, 0xffffffff ;  /* 0xffffffff00447802 */ /* 0x000fe20000000f00 */
[----:B------:R-:W-:-:S07]  /*34e0*/  IMAD.MOV.U32 R67, RZ, RZ, 0x1f ;  /* 0x0000001fff437424 */ /* 0x000fce00078e00ff */
[----:B01234-:R-:W-:Y:S05]  /*34f0*/  WARPSYNC.COLLECTIVE R68, `(.L_x_25787) ;  /* 0x0000000044087348 */ /* 0x01ffea0003c00000 */
[----:B------:R0:W0:Y:S02]  /*3500*/  SHFL.IDX P3, R67, R69, R66, R67 ;  /* 0x0000004245437389 */ /* 0x0000240000060043 */
[----:B01234-:R-:W-:Y:S05]  /*3510*/  ENDCOLLECTIVE ;  /* 0x000000000000791b */ /* 0x01ffea0003800000 */
.L_x_25787:
[----:B------:R-:W-:Y:S05]  /*3520*/  BSYNC B1 ;  /* 0x0000000000017941 */ /* 0x000fea0003800000 */
.L_x_25786:
[----:B------:R-:W-:Y:S05]  /*3530*/  BRA `(.L_x_25788) ;  /* 0xffffffec00307947 */ /* 0x000fea000383ffff */
.L_x_25739:
[----:B------:R-:W-:Y:S01]  /*3540*/  BSSY B1, `(.L_x_25789) ;  /* 0x0000007000017945 */ /* 0x000fe20003800000 */
[----:B------:R-:W-:Y:S01]  /*3550*/  IMAD.MOV.U32 R66, RZ, RZ, R25 ;  /* 0x000000ffff427224 */ /* 0x000fe200078e0019 */
[----:B------:R-:W-:Y:S01]  /*3560*/  MOV R68, 0xffffffff ;  /* 0xffffffff00447802 */ /* 0x000fe20000000f00 */
[----:B------:R-:W-:-:S07]  /*3570*/  IMAD.MOV.U32 R67, RZ, RZ, 0x1f ;  /* 0x0000001fff437424 */ /* 0x000fce00078e00ff */
[----:B01234-:R-:W-:Y:S05]  /*3580*/  WARPSYNC.COLLECTIVE R68, `(.L_x_25790) ;  /* 0x0000000044087348 */ /* 0x01ffea0003c00000 */
[----:B------:R0:W0:Y:S02]  /*3590*/  SHFL.IDX P3, R67, R69, R66, R67 ;  /* 0x0000004245437389 */ /* 0x0000240000060043 */
[----:B01234-:R-:W-:Y:S05]  /*35a0*/  ENDCOLLECTIVE ;  /* 0x000000000000791b */ /* 0x01ffea0003800000 */
.L_x_25790:
[----:B------:R-:W-:Y:S05]  /*35b0*/  BSYNC B1 ;  /* 0x0000000000017941 */ /* 0x000fea0003800000 */
.L_x_25789:
[----:B------:R-:W-:Y:S05]  /*35c0*/  BRA `(.L_x_25791) ;  /* 0xffffffec00247947 */ /* 0x000fea000383ffff */
.L_x_25741:
[----:B------:R-:W-:Y:S01]  /*35d0*/  BSSY B1, `(.L_x_25792) ;  /* 0x0000007000017945 */ /* 0x000fe20003800000 */
[----:B------:R-:W-:Y:S01]  /*35e0*/  IMAD.MOV.U32 R66, RZ, RZ, R24 ;  /* 0x000000ffff427224 */ /* 0x000fe200078e0018 */
[----:B------:R-:W-:Y:S01]  /*35f0*/  MOV R68, 0xffffffff ;  /* 0xffffffff00447802 */ /* 0x000fe20000000f00 */
[----:B------:R-:W-:-:S07]  /*3600*/  IMAD.MOV.U32 R67, RZ, RZ, 0x1f ;  /* 0x0000001fff437424 */ /* 0x000fce00078e00ff */
[----:B01234-:R-:W-:Y:S05]  /*3610*/  WARPSYNC.COLLECTIVE R68, `(.L_x_25793) ;  /* 0x0000000044087348 */ /* 0x01ffea0003c00000 */
[----:B------:R0:W0:Y:S02]  /*3620*/  SHFL.IDX P3, R67, R69, R66, R67 ;  /* 0x0000004245437389 */ /* 0x0000240000060043 */
[----:B01234-:R-:W-:Y:S05]  /*3630*/  ENDCOLLECTIVE ;  /* 0x000000000000791b */ /* 0x01ffea0003800000 */
.L_x_25793:
[----:B------:R-:W-:Y:S05]  /*3640*/  BSYNC B1 ;  /* 0x0000000000017941 */ /* 0x000fea0003800000 */
.L_x_25792:
[----:B------:R-:W-:Y:S05]  /*3650*/  BRA `(.L_x_25794) ;  /* 0xffffffec00187947 */ /* 0x000fea000383ffff */
.L_x_25743:
[----:B------:R-:W-:Y:S01]  /*3660*/  BSSY B1, `(.L_x_25795) ;  /* 0x0000007000017945 */ /* 0x000fe20003800000 */
[----:B------:R-:W-:Y:S01]  /*3670*/  IMAD.MOV.U32 R66, RZ, RZ, R23 ;  /* 0x000000ffff427224 */ /* 0x000fe200078e0017 */
[----:B------:R-:W-:Y:S01]  /*3680*/  MOV R68, 0xffffffff ;  /* 0xffffffff00447802 */ /* 0x000fe20000000f00 */
[----:B------:R-:W-:-:S07]  /*3690*/  IMAD.MOV.U32 R67, RZ, RZ, 0x1f ;  /* 0x0000001fff437424 */ /* 0x000fce00078e00ff */
[----:B01234-:R-:W-:Y:S05]  /*36a0*/  WARPSYNC.COLLECTIVE R68, `(.L_x_25796) ;  /* 0x0000000044087348 */ /* 0x01ffea0003c00000 */
[----:B------:R0:W0:Y:S02]  /*36b0*/  SHFL.IDX P3, R67, R69, R66, R67 ;  /* 0x0000004245437389 */ /* 0x0000240000060043 */
[----:B01234-:R-:W-:Y:S05]  /*36c0*/  ENDCOLLECTIVE ;  /* 0x000000000000791b */ /* 0x01ffea0003800000 */
.L_x_25796:
[----:B------:R-:W-:Y:S05]  /*36d0*/  BSYNC B1 ;  /* 0x0000000000017941 */ /* 0x000fea0003800000 */
.L_x_25795:
[----:B------:R-:W-:Y:S05]  /*36e0*/  BRA `(.L_x_25797) ;  /* 0xffffffec000c7947 */ /* 0x000fea000383ffff */
.L_x_25745:
[----:B------:R-:W-:Y:S01]  /*36f0*/  BSSY B1, `(.L_x_25798) ;  /* 0x0000007000017945 */ /* 0x000fe20003800000 */
[----:B------:R-:W-:Y:S01]  /*3700*/  IMAD.MOV.U32 R66, RZ, RZ, R22 ;  /* 0x000000ffff427224 */ /* 0x000fe200078e0016 */
[----:B------:R-:W-:Y:S01]  /*3710*/  MOV R68, 0xffffffff ;  /* 0xffffffff00447802 */ /* 0x000fe20000000f00 */
[----:B------:R-:W-:-:S07]  /*3720*/  IMAD.MOV.U32 R67, RZ, RZ, 0x1f ;  /* 0x0000001fff437424 */ /* 0x000fce00078e00ff */
[----:B01234-:R-:W-:Y:S05]  /*3730*/  WARPSYNC.COLLECTIVE R68, `(.L_x_25799) ;  /* 0x0000000044087348 */ /* 0x01ffea0003c00000 */
[----:B------:R0:W0:Y:S02]  /*3740*/  SHFL.IDX P3, R67, R69, R66, R67 ;  /* 0x0000004245437389 */ /* 0x0000240000060043 */
[----:B01234-:R-:W-:Y:S05]  /*3750*/  ENDCOLLECTIVE ;  /* 0x000000000000791b */ /* 0x01ffea0003800000 */
.L_x_25799:
[----:B------:R-:W-:Y:S05]  /*3760*/  BSYNC B1 ;  /* 0x0000000000017941 */ /* 0x000fea0003800000 */
.L_x_25798:
[----:B------:R-:W-:Y:S05]  /*3770*/  BRA `(.L_x_25800) ;  /* 0xffffffec00007947 */ /* 0x000fea000383ffff */
        .weak           $__internal_491_$__cuda_sm20_div_s16
        .type           $__internal_491_$__cuda_sm20_div_s16,@function
        .size           $__internal_491_$__cuda_sm20_div_s16,($__internal_492_$__cuda_sm20_div_u16 - $__internal_491_$__cuda_sm20_div_s16)
$__internal_491_$__cuda_sm20_div_s16:
        /* <DEDUP_REMOVED lines=25> */
[----:B------:R-:W-:Y:S05]  /*3910*/  RET.REL.NODEC R34 `(_Z9cuda_gemmIiLi128ELi1ELi1ELi4096ELi64ELi64ELi64ELi1ELi0EEviiiPT_S1_S1_iii) ;  /* 0xffffffc422b87950 */ /* 0x000fea0003c3ffff */
        .weak           $__internal_492_$__cuda_sm20_div_u16
        .type           $__internal_492_$__cuda_sm20_div_u16,@function
        .size           $__internal_492_$__cuda_sm20_div_u16,(.L_x_38995 - $__internal_492_$__cuda_sm20_div_u16)
$__internal_492_$__cuda_sm20_div_u16:
[----:B------:R-:W0:Y:S01]  /*3920*/  I2F.U16 R0, UR6 ;  /* 0x0000000600007d06 */ /* 0x000e220008101000 */
[----:B------:R-:W-:Y:S01]  /*3930*/  HFMA2 R2, -RZ, RZ, 15, 0 ;  /* 0x4b800000ff027431 */ /* 0x000fe200000001ff */
[----:B------:R-:W-:Y:S01]  /*3940*/  UISETP.NE.U32.AND UP0, UPT, UR6, URZ, UPT ;  /* 0x000000ff0600728c */ /* 0x000fe2000bf05070 */
[C---:B0-----:R-:W-:Y:S02]  /*3950*/  FSETP.GEU.AND P1, PT, |R0|.reuse, 1.175494350822287508e-38, PT ;  /* 0x008000000000780b */ /* 0x041fe40003f2e200 */
[----:B------:R-:W-:Y:S02]  /*3960*/  FSETP.GT.AND P0, PT, |R0|, 8.50705917302346158658e+37, PT ;  /* 0x7e8000000000780b */ /* 0x000fe40003f04200 */
[----:B------:R-:W-:-:S04]  /*3970*/  FSEL R2, R2, 1, !P1 ;  /* 0x3f80000002027808 */ /* 0x000fc80004800000 */
[----:B------:R-:W-:Y:S02]  /*3980*/  FSEL R3, R2, 0.25, !P0 ;  /* 0x3e80000002037808 */ /* 0x000fe40004000000 */
[----:B------:R-:W-:Y:S02]  /*3990*/  PLOP3.LUT P0, PT, PT, PT, UP0, 0x80, 0x8 ;  /* 0x000000000008781c */ /* 0x000fe40003f0f008 */
        /* <DEDUP_REMOVED lines=11> */
[----:B------:R-:W-:Y:S06]  /*3a50*/  RET.REL.NODEC R2 `(_Z9cuda_gemmIiLi128ELi1ELi1ELi4096ELi64ELi64ELi64ELi1ELi0EEviiiPT_S1_S1_iii) ;  /* 0xffffffc402687950 */ /* 0x000fec0003c3ffff */
.L_x_25801:
        /* <DEDUP_REMOVED lines=10> */
.L_x_38995:


//--------------------- .text._Z9cuda_gemmIiLi128ELi1ELi1ELi4096ELi64ELi64ELi64ELi0ELi1EEviiiPT_S1_S1_iii --------------------------
	.section	.text._Z9cuda_gemmIiLi128ELi1ELi1ELi4096ELi64ELi64ELi64ELi0ELi1EEviiiPT_S1_S1_iii,"ax",@progbits
	.align	128
        .global         _Z9cuda_gemmIiLi128ELi1ELi1ELi4096ELi64ELi64ELi64ELi0ELi1EEviiiPT_S1_S1_iii
        .type           _Z9cuda_gemmIiLi128ELi1ELi1ELi4096ELi64ELi64ELi64ELi0ELi1EEviiiPT_S1_S1_iii,@function
        .size           _Z9cuda_gemmIiLi128ELi1ELi1ELi4096ELi64ELi64ELi64ELi0ELi1EEviiiPT_S1_S1_iii,(.L_x_38996 - _Z9cuda_gemmIiLi128ELi1ELi1ELi4096ELi64ELi64ELi64ELi0ELi1EEviiiPT_S1_S1_iii)
        .other          _Z9cuda_gemmIiLi128ELi1ELi1ELi4096ELi64ELi64ELi64ELi0ELi1EEviiiPT_S1_S1_iii,@"STO_CUDA_ENTRY STV_DEFAULT"
_Z9cuda_gemmIiLi128ELi1ELi1ELi4096ELi64ELi64ELi64ELi0ELi1EEviiiPT_S1_S1_iii:
.text._Z9cuda_gemmIiLi128ELi1ELi1ELi4096ELi64ELi64ELi64ELi0ELi1EEviiiPT_S1_S1_iii:
[----:B------:R-:W-:Y:S08]  /*0000*/  LDC R1, c[0x0][0x37c] ;  /* 0x0000df00ff017b82 */ /* 0x000ff00000000800 */
[----:B------:R-:W0:Y:S08]  /*0010*/  S2UR UR6, SR_CTAID.Y ;  /* 0x00000000000679c3 */ /* 0x000e300000002600 */
[----:B------:R-:W0:Y:S02]  /*0020*/  LDC R0, c[0x0][0x374] ;  /* 0x0000dd00ff007b82 */ /* 0x000e240000000800 */
[----:B0-----:R-:W-:-:S13]  /*0030*/  ISETP.LE.U32.AND P0, PT, R0, UR6, PT ;  /* 0x0000000600007c0c */ /* 0x001fda000bf03070 */
[----:B------:R-:W-:Y:S05]  /*0040*/  @P0 EXIT ;  /* 0x000000000000094d */ /* 0x000fea0003800000 */
[----:B------:R-:W0:Y:S01]  /*0050*/  S2R R48, SR_TID.X ;  /* 0x0000000000307919 */ /* 0x000e220000002100 */
[----:B------:R-:W1:Y:S01]  /*0060*/  LDC R51, c[0x0][0x360] ;  /* 0x0000d800ff337b82 */ /* 0x000e620000000800 */
[----:B------:R-:W-:-:S07]  /*0070*/  MOV R8, 0x120 ;  /* 0x0000012000087802 */ /* 0x000fce0000000f00 */
[----:B------:R-:W2:Y:S01]  /*0080*/  S2UR UR9, SR_CTAID.Z ;  /* 0x00000000000979c3 */ /* 0x000ea20000002700 */
[----:B-1----:R-:W-:Y:S01]  /*0090*/  LOP3.LUT R6, R51, 0xffff, RZ, 0xc0, !PT ;  /* 0x0000ffff33067812 */ /* 0x002fe200078ec0ff */
[C---:B0-----:R-:W-:Y:S01]  /*00a0*/  IMAD.IADD R0, R48.reuse, 0x1, R51 ;  /* 0x0000000130007824 */ /* 0x041fe200078e0233 */
[----:B------:R-:W-:Y:S01]  /*00b0*/  SHF.R.U32.HI R62, RZ, 0x1, R48 ;  /* 0x00000001ff3e7819 */ /* 0x000fe20000011630 */
[C---:B------:R-:W-:Y:S01]  /*00c0*/  IMAD.SHL.U32 R59, R48.reuse, 0x4, RZ ;  /* 0x00000004303b7824 */ /* 0x040fe200078e00ff */
[----:B------:R-:W-:Y:S02]  /*00d0*/  LOP3.LUT R61, R48, 0x1, RZ, 0xc0, !PT ;  /* 0x00000001303d7812 */ /* 0x000fe400078ec0ff */
[----:B------:R-:W-:Y:S02]  /*00e0*/  LOP3.LUT R0, R0, 0xfff, RZ, 0x3c, !PT ;  /* 0x00000fff00007812 */ /* 0x000fe400078e3cff */
[----:B------:R-:W-:Y:S02]  /*00f0*/  LOP3.LUT R60, R48, 0xf, RZ, 0xc0, !PT ;  /* 0x0000000f303c7812 */ /* 0x000fe400078ec0ff */
[----:B--2---:R-:W-:-:S07]  /*0100*/  LOP3.LUT R4, R0, 0xffff, RZ, 0xc0, !PT ;  /* 0x0000ffff00047812 */ /* 0x004fce00078ec0ff */
[----:B------:R-:W-:Y:S05]  /*0110*/  CALL.REL.NOINC `($__internal_493_$__cuda_sm20_div_u16) ;  /* 0x0000001800a07944 */ /* 0x000fea0003c00000 */
        /* <DEDUP_REMOVED lines=11> */
.L_x_25804:
[----:B------:R-:W-:Y:S01]  /*01d0*/  LEA R4, R0, R3, 0x2 ;  /* 0x0000000300047211 */ /* 0x000fe200078e10ff */
[----:B------:R-:W-:Y:S02]  /*01e0*/  VIADD R2, R2, 0x1 ;  /* 0x0000000102027836 */ /* 0x000fe40000000000 */
[----:B------:R-:W-:Y:S02]  /*01f0*/  IMAD.IADD R0, R51, 0x1, R0 ;  /* 0x0000000133007824 */ /* 0x000fe400078e0200 */
[----:B------:R0:W-:Y:S01]  /*0200*/  STS [R4], RZ ;  /* 0x000000ff04007388 */ /* 0x0001e20000000800 */
[----:B------:R-:W-:-:S04]  /*0210*/  LOP3.LUT R5, R2, R49, RZ, 0x3c, !PT ;  /* 0x0000003102057212 */ /* 0x000fc800078e3cff */
[----:B------:R-:W-:-:S13]  /*0220*/  ISETP.NE.AND P0, PT, R5, 0x2, PT ;  /* 0x000000020500780c */ /* 0x000fda0003f05270 */
[----:B0-----:R-:W-:Y:S05]  /*0230*/  @P0 BRA `(.L_x_25804) ;  /* 0xfffffffc00e40947 */ /* 0x001fea000383ffff */
.L_x_25803:
[----:B------:R-:W-:Y:S05]  /*0240*/  BSYNC.RECONVERGENT B0 ;  /* 0x0000000000007941 */ /* 0x000fea0003800200 */
.L_x_25802:
[----:B------:R-:W0:Y:S01]  /*0250*/  S2UR UR5, SR_CgaCtaId ;  /* 0x00000000000579c3 */ /* 0x000e220000008800 */
[----:B------:R-:W-:Y:S01]  /*0260*/  UMOV UR4, 0x400 ;  /* 0x0000040000047882 */ /* 0x000fe20000000000 */
[----:B------:R-:W-:Y:S01]  /*0270*/  BSSY.RECONVERGENT B0, `(.L_x_25805) ;  /* 0x000000f000007945 */ /* 0x000fe20003800200 */
[----:B------:R-:W-:Y:S01]  /*0280*/  UIADD3 UR4, UPT, UPT, UR4, 0x2880, URZ ;  /* 0x0000288004047890 */ /* 0x000fe2000fffe0ff */
[----:B------:R-:W-:-:S03]  /*0290*/  IMAD.SHL.U32 R50, R51, 0x4, RZ ;  /* 0x0000000433327824 */ /* 0x000fc600078e00ff */
[----:B0-----:R-:W-:-:S12]  /*02a0*/  ULEA UR4, UR5, UR4, 0x18 ;  /* 0x0000000405047291 */ /* 0x001fd8000f8ec0ff */
.L_x_25806:
[C---:B0-----:R-:W-:Y:S02]  /*02b0*/  LEA R7, R0.reuse, UR4, 0x2 ;  /* 0x0000000400077c11 */ /* 0x041fe4000f8e10ff */
[----:B------:R-:W-:-:S03]  /*02c0*/  IADD3 R0, PT, PT, R0, R50, RZ ;  /* 0x0000003200007210 */ /* 0x000fc60007ffe0ff */
[--C-:B------:R-:W-:Y:S01]  /*02d0*/  IMAD.IADD R3, R7, 0x1, R50.reuse ;  /* 0x0000000107037824 */ /* 0x100fe200078e0232 */
[----:B------:R0:W-:Y:S01]  /*02e0*/  STS [R7], RZ ;  /* 0x000000ff07007388 */ /* 0x0001e20000000800 */
[----:B------:R-:W-:Y:S02]  /*02f0*/  ISETP.GE.U32.AND P0, PT, R0, 0x1000, PT ;  /* 0x000010000000780c */ /* 0x000fe40003f06070 */
[--C-:B------:R-:W-:Y:S01]  /*0300*/  IMAD.IADD R5, R3, 0x1, R50.reuse ;  /* 0x0000000103057824 */ /* 0x100fe200078e0232 */
[----:B------:R0:W-:Y:S03]  /*0310*/  STS [R3], RZ ;  /* 0x000000ff03007388 */ /* 0x0001e60000000800 */
[----:B------:R-:W-:Y:S01]  /*0320*/  IMAD.IADD R2, R5, 0x1, R50 ;  /* 0x0000000105027824 */ /* 0x000fe200078e0232 */
[----:B------:R0:W-:Y:S04]  /*0330*/  STS [R5], RZ ;  /* 0x000000ff05007388 */ /* 0x0001e80000000800 */
[----:B------:R0:W-:Y:S02]  /*0340*/  STS [R2], RZ ;  /* 0x000000ff02007388 */ /* 0x0001e40000000800 */
[----:B------:R-:W-:Y:S05]  /*0350*/  @!P0 BRA `(.L_x_25806) ;  /* 0xfffffffc00d48947 */ /* 0x000fea000383ffff */
[----:B------:R-:W-:Y:S05]  /*0360*/  BSYNC.RECONVERGENT B0 ;  /* 0x0000000000007941 */ /* 0x000fea0003800200 */
.L_x_25805:
[----:B0-----:R-:W-:Y:S01]  /*0370*/  LOP3.LUT R5, R59, 0x7ff, RZ, 0x3c, !PT ;  /* 0x000007ff3b057812 */ /* 0x001fe200078e3cff */
[----:B------:R-:W-:Y:S01]  /*0380*/  IMAD.SHL.U32 R3, R61, 0x10, RZ ;  /* 0x000000103d037824 */ /* 0x000fe200078e00ff */
[----:B------:R-:W-:Y:S02]  /*0390*/  LOP3.LUT R6, R50, 0xffff, RZ, 0xc0, !PT ;  /* 0x0000ffff32067812 */ /* 0x000fe400078ec0ff */
[----:B------:R-:W-:Y:S01]  /*03a0*/  MOV R8, 0x3f0 ;  /* 0x000003f000087802 */ /* 0x000fe20000000f00 */
[----:B------:R-:W-:Y:S02]  /*03b0*/  IMAD.IADD R0, R5, 0x1, -R50 ;  /* 0x0000000105007824 */ /* 0x000fe400078e0a32 */
[----:B------:R-:W-:-:S03]  /*03c0*/  IMAD R5, R62, 0x20, R3 ;  /* 0x000000203e057824 */ /* 0x000fc600078e0203 */
[----:B------:R-:W-:-:S07]  /*03d0*/  LOP3.LUT R4, R0, 0xffff, RZ, 0xc0, !PT ;  /* 0x0000ffff00047812 */ /* 0x000fce00078ec0ff */
[----:B------:R-:W-:Y:S05]  /*03e0*/  CALL.REL.NOINC `($__internal_493_$__cuda_sm20_div_u16) ;  /* 0x0000001400ec7944 */ /* 0x000fea0003c00000 */
[----:B------:R-:W0:Y:S01]  /*03f0*/  S2R R0, SR_CgaCtaId ;  /* 0x0000000000007919 */ /* 0x000e220000008800 */
[----:B------:R-:W-:Y:S01]  /*0400*/  MOV R17, 0x400 ;  /* 0x0000040000117802 */ /* 0x000fe20000000f00 */
        /* <DEDUP_REMOVED lines=26> */
[----:B------:R-:W-:Y:S01]  /*05b0*/  IMAD.IADD R15, R59, 0x1, R50 ;  /* 0x000000013b0f7824 */ /* 0x000fe200078e0232 */
[----:B------:R-:W-:Y:S01]  /*05c0*/  LOP3.LUT R40, R11, 0xf, RZ, 0xc0, !PT ;  /* 0x0000000f0b287812 */ /* 0x000fe200078ec0ff */
[----:B------:R-:W-:Y:S01]  /*05d0*/  UPLOP3.LUT UP0, UPT, UPT, UPT, UPT, 0x80, 0x8 ;  /* 0x000000000008789c */ /* 0x000fe20003f0f070 */
[----:B------:R-:W-:Y:S01]  /*05e0*/  LOP3.LUT R16, R16, 0xf, RZ, 0xc0, !PT ;  /* 0x0000000f10107812 */ /* 0x000fe200078ec0ff */
[----:B------:R-:W1:Y:S01]  /*05f0*/  LDCU.64 UR10, c[0x0][0x358] ;  /* 0x00006b00ff0a77ac */ /* 0x000e620008000a00 */
[----:B0-----:R-:W-:-:S02]  /*0600*/  LEA R17, R0, R17, 0x18 ;  /* 0x0000001100117211 */ /* 0x001fc400078ec0ff */
[----:B------:R-:W-:Y:S01]  /*0610*/  LEA R54, R0, R54, 0x18 ;  /* 0x0000003600367211 */ /* 0x000fe200078ec0ff */
[----:B------:R-:W-:Y:S01]  /*0620*/  UMOV UR4, URZ ;  /* 0x000000ff00047c82 */ /* 0x000fe20008000000 */
[----:B------:R-:W-:Y:S01]  /*0630*/  LOP3.LUT R0, R62, 0xf, RZ, 0xc0, !PT ;  /* 0x0000000f3e007812 */ /* 0x000fe200078ec0ff */
[----:B------:R-:W-:Y:S01]  /*0640*/  IMAD R56, R60, 0x84, R17 ;  /* 0x000000843c387824 */ /* 0x000fe200078e0211 */
[C---:B------:R-:W-:Y:S02]  /*0650*/  LOP3.LUT R11, R5.reuse, R6, RZ, 0xfc, !PT ;  /* 0x00000006050b7212 */ /* 0x040fe400078efcff */
[--C-:B------:R-:W-:Y:S02]  /*0660*/  LOP3.LUT R7, R5, 0x8, R0.reuse, 0xf6, !PT ;  /* 0x0000000805077812 */ /* 0x100fe400078ef600 */
[----:B------:R-:W-:Y:S02]  /*0670*/  LOP3.LUT R47, R3, 0x8, R0, 0xf6, !PT ;  /* 0x00000008032f7812 */ /* 0x000fe400078ef600 */
[----:B------:R-:W-:Y:S01]  /*0680*/  LOP3.LUT R0, R19, 0xf, RZ, 0xc0, !PT ;  /* 0x0000000f13007812 */ /* 0x000fe200078ec0ff */
[----:B------:R-:W-:Y:S01]  /*0690*/  IMAD R7, R7, 0x4, R54 ;  /* 0x0000000407077824 */ /* 0x000fe200078e0236 */
[----:B------:R-:W-:-:S02]  /*06a0*/  LOP3.LUT R57, R5, 0xf, R62, 0xf8, !PT ;  /* 0x0000000f05397812 */ /* 0x000fc400078ef83e */
[C---:B------:R-:W-:Y:S02]  /*06b0*/  LOP3.LUT R9, R5.reuse, R2, RZ, 0xfc, !PT ;  /* 0x0000000205097212 */ /* 0x040fe400078efcff */
[----:B------:R-:W-:Y:S01]  /*06c0*/  LOP3.LUT R13, R5, R4, RZ, 0xfc, !PT ;  /* 0x00000004050d7212 */ /* 0x000fe200078efcff */
[--C-:B------:R-:W-:Y:S01]  /*06d0*/  IMAD R57, R57, 0x4, R54.reuse ;  /* 0x0000000439397824 */ /* 0x100fe200078e0236 */
[C---:B------:R-:W-:Y:S02]  /*06e0*/  LOP3.LUT R19, R5.reuse, R8, RZ, 0xfc, !PT ;  /* 0x0000000805137212 */ /* 0x040fe400078efcff */
[----:B------:R-:W-:Y:S01]  /*06f0*/  LOP3.LUT R21, R5, R42, RZ, 0xfc, !PT ;  /* 0x0000002a05157212 */ /* 0x000fe200078efcff */
[----:B------:R-:W-:Y:S01]  /*0700*/  IMAD R13, R13, 0x4, R54 ;  /* 0x000000040d0d7824 */ /* 0x000fe200078e0236 */
        /* <DEDUP_REMOVED lines=28> */
[C---:B------:R-:W-:Y:S02]  /*08d0*/  LOP3.LUT R34, R3.reuse, R18, RZ, 0xfc, !PT ;  /* 0x0000001203227212 */ /* 0x040fe400078efcff */
[----:B------:R-:W-:Y:S01]  /*08e0*/  LOP3.LUT R33, R3, R0, RZ, 0xfc, !PT ;  /* 0x0000000003217212 */ /* 0x000fe200078efcff */
[----:B------:R-:W-:Y:S01]  /*08f0*/  IMAD R0, R63, 0x4, R54 ;  /* 0x000000043f007824 */ /* 0x000fe200078e0236 */
[----:B------:R-:W-:Y:S01]  /*0900*/  LOP3.LUT R32, R3, 0xf, R62, 0xf8, !PT ;  /* 0x0000000f03207812 */ /* 0x000fe200078ef83e */
[--C-:B------:R-:W-:Y:S01]  /*0910*/  IMAD R3, R53, 0x4, R54.reuse ;  /* 0x0000000435037824 */ /* 0x100fe200078e0236 */
[-C--:B------:R-:W-:Y:S01]  /*0920*/  LEA R14, R9, R54.reuse, 0x2 ;  /* 0x00000036090e7211 */ /* 0x080fe200078e10ff */
[----:B------:R-:W-:Y:S01]  /*0930*/  IMAD R9, R23, 0x4, R54 ;  /* 0x0000000417097824 */ /* 0x000fe200078e0236 */
[-C--:B------:R-:W-:Y:S01]  /*0940*/  LEA R8, R25, R54.reuse, 0x2 ;  /* 0x0000003619087211 */ /* 0x080fe200078e10ff */
[----:B------:R-:W-:Y:S01]  /*0950*/  IMAD.IADD R53, R15, 0x1, R50 ;  /* 0x000000010f357824 */ /* 0x000fe200078e0232 */
[----:B------:R-:W-:Y:S01]  /*0960*/  LEA R2, R55, R54, 0x2 ;  /* 0x0000003637027211 */ /* 0x000fe200078e10ff */
[C---:B------:R-:W-:Y:S01]  /*0970*/  IMAD R54, R59.reuse, 0x4, R54 ;  /* 0x000000043b367824 */ /* 0x040fe200078e0236 */
[----:B------:R-:W-:-:S02]  /*0980*/  LOP3.LUT R16, R59, 0x7c, RZ, 0xc0, !PT ;  /* 0x0000007c3b107812 */ /* 0x000fc400078ec0ff */
[----:B------:R-:W-:Y:S01]  /*0990*/  LOP3.LUT R49, R49, 0x3, RZ, 0xc0, !PT ;  /* 0x0000000331317812 */ /* 0x000fe200078ec0ff */
[----:B------:R-:W-:Y:S01]  /*09a0*/  IMAD R58, R51, 0x10, R54 ;  /* 0x00000010333a7824 */ /* 0x000fe200078e0236 */
[----:B------:R-:W-:Y:S02]  /*09b0*/  SHF.R.U32.HI R48, RZ, 0x4, R48 ;  /* 0x00000004ff307819 */ /* 0x000fe40000011630 */
[----:B-1----:R-:W-:-:S07]  /*09c0*/  IADD3 R55, PT, PT, R16, R17, RZ ;  /* 0x0000001110377210 */ /* 0x002fce0007ffe0ff */
.L_x_25815:
[----:B------:R-:W0:Y:S01]  /*09d0*/  S2UR UR5, SR_CTAID.X ;  /* 0x00000000000579c3 */ /* 0x000e220000002500 */
[----:B-1----:R-:W1:Y:S01]  /*09e0*/  LDCU UR7, c[0x0][0x388] ;  /* 0x00007100ff0777ac */ /* 0x002e620008000800 */
[----:B------:R-:W-:Y:S01]  /*09f0*/  ISETP.NE.AND P0, PT, R49, 0x2, PT ;  /* 0x000000023100780c */ /* 0x000fe20003f05270 */
[----:B------:R-:W-:Y:S01]  /*0a00*/  BSSY.RECONVERGENT B0, `(.L_x_25807) ;  /* 0x0000025000007945 */ /* 0x000fe20003800200 */
[----:B------:R-:W-:Y:S01]  /*0a10*/  IMAD.MOV.U32 R65, RZ, RZ, R59 ;  /* 0x000000ffff417224 */ /* 0x000fe200078e003b */
[----:B------:R-:W-:Y:S02]  /*0a20*/  UPLOP3.LUT UP1, UPT, UPT, UPT, UP0, 0x80, 0x8 ;  /* 0x000000000008789c */ /* 0x000fe40003f2f000 */
[----:B0-----:R-:W-:-:S04]  /*0a30*/  USHF.L.U32 UR5, UR5, 0xc, URZ ;  /* 0x0000000c05057899 */ /* 0x001fc800080006ff */
[----:B-1----:R-:W-:-:S04]  /*0a40*/  UIMAD UR5, UR6, UR7, UR5 ;  /* 0x00000007060572a4 */ /* 0x002fc8000f8e0205 */
[----:B------:R-:W-:Y:S01]  /*0a50*/  UIADD3 UR5, UPT, UPT, UR5, UR4, URZ ;  /* 0x0000000405057290 */ /* 0x000fe2000fffe0ff */
[----:B--2---:R-:W-:Y:S11]  /*0a60*/  @!P0 BRA `(.L_x_25808) ;  /* 0x0000000000788947 */ /* 0x004ff60003800000 */
[----:B------:R-:W0:Y:S01]  /*0a70*/  S2R R17, SR_TID.X ;  /* 0x0000000000117919 */ /* 0x000e220000002100 */
[----:B------:R-:W1:Y:S01]  /*0a80*/  LDC.64 R20, c[0x0][0x390] ;  /* 0x0000e400ff147b82 */ /* 0x000e620000000a00 */
[----:B------:R-:W-:Y:S02]  /*0a90*/  LOP3.LUT R16, R59, 0x1c, RZ, 0xc0, !PT ;  /* 0x0000001c3b107812 */ /* 0x000fe400078ec0ff */
[----:B0-----:R-:W-:-:S05]  /*0aa0*/  LEA.HI R17, R17, UR9, RZ, 0x1d ;  /* 0x0000000911117c11 */ /* 0x001fca000f8fe8ff */
[----:B------:R-:W-:-:S04]  /*0ab0*/  IMAD R16, R17, 0x40, R16 ;  /* 0x0000004011107824 */ /* 0x000fc800078e0210 */
[----:B------:R-:W-:-:S04]  /*0ac0*/  VIADD R17, R16, UR5 ;  /* 0x0000000510117c36 */ /* 0x000fc80008000000 */
[----:B-1----:R-:W-:-:S06]  /*0ad0*/  IMAD.WIDE R16, R17, 0x4, R20 ;  /* 0x0000000411107825 */ /* 0x002fcc00078e0214 */
[----:B------:R-:W2:Y:S01]  /*0ae0*/  LDG.E.128 R16, desc[UR10][R16.64] ;  /* 0x0000000a10107981 */ /* 0x000ea2000c1e1d00 */
[----:B------:R-:W-:Y:S01]  /*0af0*/  ISETP.NE.AND P0, PT, R49, 0x3, PT ;  /* 0x000000033100780c */ /* 0x000fe20003f05270 */
[----:B------:R-:W-:Y:S02]  /*0b00*/  IMAD.MOV.U32 R65, RZ, RZ, R15 ;  /* 0x000000ffff417224 */ /* 0x000fe400078e000f */
[----:B--2---:R0:W-:Y:S10]  /*0b10*/  STS.128 [R54], R16 ;  /* 0x0000001036007388 */ /* 0x0041f40000000c00 */
[----:B------:R-:W-:Y:S05]  /*0b20*/  @!P0 BRA `(.L_x_25808) ;  /* 0x0000000000488947 */ /* 0x000fea0003800000 */
[----:B------:R-:W-:Y:S02]  /*0b30*/  ISETP.NE.AND P0, PT, R49, RZ, PT ;  /* 0x000000ff3100720c */ /* 0x000fe40003f05270 */
[C---:B0-----:R-:W-:Y:S02]  /*0b40*/  LOP3.LUT R16, R15.reuse, 0x1c, RZ, 0xc0, !PT ;  /* 0x0000001c0f107812 */ /* 0x041fe400078ec0ff */
[----:B------:R-:W-:-:S04]  /*0b50*/  LEA.HI R17, R15, UR9, RZ, 0x1b ;  /* 0x000000090f117c11 */ /* 0x000fc8000f8fd8ff */
[----:B------:R-:W-:-:S05]  /*0b60*/  LEA R16, R17, R16, 0x6 ;  /* 0x0000001011107211 */ /* 0x000fca00078e30ff */
[C---:B------:R-:W-:Y:S01]  /*0b70*/  @P0 LOP3.LUT R18, R53.reuse, 0x1c, RZ, 0xc0, !PT ;  /* 0x0000001c35120812 */ /* 0x040fe200078ec0ff */
[----:B------:R-:W-:Y:S01]  /*0b80*/  VIADD R17, R16, UR5 ;  /* 0x0000000510117c36 */ /* 0x000fe20008000000 */
[----:B------:R-:W-:-:S03]  /*0b90*/  @P0 LEA.HI R19, R53, UR9, RZ, 0x1b ;  /* 0x0000000935130c11 */ /* 0x000fc6000f8fd8ff */
[----:B------:R-:W-:-:S04]  /*0ba0*/  IMAD.WIDE R16, R17, 0x4, R20 ;  /* 0x0000000411107825 */ /* 0x000fc800078e0214 */
[----:B------:R-:W-:-:S04]  /*0bb0*/  @P0 IMAD R18, R19, 0x40, R18 ;  /* 0x0000004013120824 */ /* 0x000fc800078e0212 */
[----:B------:R-:W-:-:S04]  /*0bc0*/  @P0 VIADD R19, R18, UR5 ;  /* 0x0000000512130c36 */ /* 0x000fc80008000000 */
        /* <DEDUP_REMOVED lines=8> */
.L_x_25808:
[----:B------:R-:W-:Y:S05]  /*0c50*/  BSYNC.RECONVERGENT B0 ;  /* 0x0000000000007941 */ /* 0x000fea0003800200 */
.L_x_25807:
[----:B------:R-:W2:Y:S01]  /*0c60*/  S2UR UR8, SR_CgaCtaId ;  /* 0x00000000000879c3 */ /* 0x000ea20000008800 */
[----:B------:R-:W-:Y:S01]  /*0c70*/  UMOV UR7, 0x400 ;  /* 0x0000040000077882 */ /* 0x000fe20000000000 */
[----:B------:R-:W-:Y:S01]  /*0c80*/  BSSY.RECONVERGENT B0, `(.L_x_25809) ;  /* 0x0000030000007945 */ /* 0x000fe20003800200 */
[----:B------:R-:W-:Y:S01]  /*0c90*/  UIADD3 UR7, UPT, UPT, UR7, 0x880, URZ ;  /* 0x0000088007077890 */ /* 0x000fe2000fffe0ff */
[----:B------:R-:W-:-:S04]  /*0ca0*/  IMAD.IADD R68, R65, 0x1, R50 ;  /* 0x0000000141447824 */ /* 0x000fc800078e0232 */
[----:B------:R-:W3:Y:S01]  /*0cb0*/  LDC R66, c[0x0][0x360] ;  /* 0x0000d800ff427b82 */ /* 0x000ee20000000800 */
[----:B--2---:R-:W-:-:S06]  /*0cc0*/  ULEA UR7, UR8, UR7, 0x18 ;  /* 0x0000000708077291 */ /* 0x004fcc000f8ec0ff */
[----:B------:R-:W-:Y:S01]  /*0cd0*/  LEA R63, R65, UR7, 0x2 ;  /* 0x00000007413f7c11 */ /* 0x000fe2000f8e10ff */
[C-C-:B---3--:R-:W-:Y:S02]  /*0ce0*/  IMAD R64, R66.reuse, 0xc, R65.reuse ;  /* 0x0000000c42407824 */ /* 0x148fe400078e0241 */
[----:B------:R-:W-:-:S07]  /*0cf0*/  IMAD R66, R66, 0x8, R65 ;  /* 0x0000000842427824 */ /* 0x000fce00078e0241 */
.L_x_25810:
[----:B--2---:R-:W2:Y:S01]  /*0d00*/  LDC.64 R28, c[0x0][0x390] ;  /* 0x0000e400ff1c7b82 */ /* 0x004ea20000000a00 */
[C---:B01----:R-:W-:Y:S02]  /*0d10*/  LOP3.LUT R17, R65.reuse, 0x1c, RZ, 0xc0, !PT ;  /* 0x0000001c41117812 */ /* 0x043fe400078ec0ff */
[----:B------:R-:W-:Y:S02]  /*0d20*/  LEA.HI R16, R65, UR9, RZ, 0x1b ;  /* 0x0000000941107c11 */ /* 0x000fe4000f8fd8ff */
[----:B------:R-:W-:Y:S01]  /*0d30*/  LOP3.LUT R19, R68, 0x1c, RZ, 0xc0, !PT ;  /* 0x0000001c44137812 */ /* 0x000fe200078ec0ff */
[----:B------:R-:W-:Y:S01]  /*0d40*/  VIADD R17, R17, UR5 ;  /* 0x0000000511117c36 */ /* 0x000fe20008000000 */
[----:B------:R-:W-:Y:S02]  /*0d50*/  LOP3.LUT R21, R64, 0x1c, RZ, 0xc0, !PT ;  /* 0x0000001c40157812 */ /* 0x000fe400078ec0ff */
[----:B------:R-:W-:Y:S01]  /*0d60*/  LEA.HI R18, R68, UR9, RZ, 0x1b ;  /* 0x0000000944127c11 */ /* 0x000fe2000f8fd8ff */
[----:B------:R-:W-:Y:S01]  /*0d70*/  IMAD R17, R16, 0x40, R17 ;  /* 0x0000004010117824 */ /* 0x000fe200078e0211 */
[C---:B------:R-:W-:Y:S01]  /*0d80*/  LOP3.LUT R16, R66.reuse, 0x1c, RZ, 0xc0, !PT ;  /* 0x0000001c42107812 */ /* 0x040fe200078ec0ff */
[----:B------:R-:W-:Y:S01]  /*0d90*/  VIADD R19, R19, UR5 ;  /* 0x0000000513137c36 */ /* 0x000fe20008000000 */
[----:B------:R-:W-:Y:S01]  /*0da0*/  LEA.HI R20, R66, UR9, RZ, 0x1b ;  /* 0x0000000942147c11 */ /* 0x000fe2000f8fd8ff */
[----:B------:R-:W-:Y:S01]  /*0db0*/  VIADD R25, R21, UR5 ;  /* 0x0000000515197c36 */ /* 0x000fe20008000000 */
[----:B------:R-:W-:Y:S01]  /*0dc0*/  IADD3 R23, PT, PT, R16, UR5, RZ ;  /* 0x0000000510177c10 */ /* 0x000fe2000fffe0ff */
[----:B------:R-:W-:Y:S01]  /*0dd0*/  IMAD R21, R18, 0x40, R19 ;  /* 0x0000004012157824 */ /* 0x000fe200078e0213 */
[----:B------:R-:W-:-:S03]  /*0de0*/  LEA.HI R22, R64, UR9, RZ, 0x1b ;  /* 0x0000000940167c11 */ /* 0x000fc6000f8fd8ff */
[----:B------:R-:W-:Y:S02]  /*0df0*/  IMAD R23, R20, 0x40, R23 ;  /* 0x0000004014177824 */ /* 0x000fe400078e0217 */
[----:B------:R-:W-:Y:S02]  /*0e00*/  IMAD R27, R22, 0x40, R25 ;  /* 0x00000040161b7824 */ /* 0x000fe400078e0219 */
        /* <DEDUP_REMOVED lines=9> */
[----:B------:R-:W-:-:S02]  /*0ea0*/  LEA R69, R51, R63, 0x5 ;  /* 0x0000003f33457211 */ /* 0x000fc400078e28ff */
        /* <DEDUP_REMOVED lines=8> */
[----:B----4-:R2:W-:Y:S01]  /*0f30*/  STS.128 [R69], R24 ;  /* 0x0000001845007388 */ /* 0x0105e20000000c00 */
[----:B0-----:R-:W-:-:S05]  /*0f40*/  IMAD R16, R51, 0x30, R63 ;  /* 0x0000003033107824 */ /* 0x001fca00078e023f */
[----:B-----5:R2:W-:Y:S01]  /*0f50*/  STS.128 [R16], R28 ;  /* 0x0000001c10007388 */ /* 0x0205e20000000c00 */
[----:B------:R-:W-:Y:S01]  /*0f60*/  IMAD R63, R51, 0x40, R63 ;  /* 0x00000040333f7824 */ /* 0x000fe200078e023f */
[----:B------:R-:W-:Y:S06]  /*0f70*/  @!P0 BRA `(.L_x_25810) ;  /* 0xfffffffc00608947 */ /* 0x000fec000383ffff */
[----:B------:R-:W-:Y:S05]  /*0f80*/  BSYNC.RECONVERGENT B0 ;  /* 0x0000000000007941 */ /* 0x000fea0003800200 */
.L_x_25809:
[----:B------:R-:W-:-:S03]  /*0f90*/  ULEA UR5, UR9, UR4, 0x6 ;  /* 0x0000000409057291 */ /* 0x000fc6000f8e30ff */
[----:B------:R-:W-:-:S09]  /*0fa0*/  UMOV UR4, URZ ;  /* 0x000000ff00047c82 */ /* 0x000fd20008000000 */
.L_x_25814:
[----:B------:R-:W-:Y:S01]  /*0fb0*/  BSSY.RECONVERGENT B0, `(.L_x_25811) ;  /* 0x000000d000007945 */ /* 0x000fe20003800200 */
[----:B--2---:R-:W-:Y:S01]  /*0fc0*/  VIADD R20, R60, UR4 ;  /* 0x000000043c147c36 */ /* 0x004fe20008000000 */
[----:B-1----:R-:W-:-:S07]  /*0fd0*/  MOV R18, R48 ;  /* 0x0000003000127202 */ /* 0x002fce0000000f00 */
.L_x_25812:
[----:B0-----:R-:W0:Y:S01]  /*0fe0*/  LDC.64 R16, c[0x0][0x398] ;  /* 0x0000e600ff107b82 */ /* 0x001e220000000a00 */
[----:B------:R-:W-:-:S04]  /*0ff0*/  VIADD R19, R18, UR5 ;  /* 0x0000000512137c36 */ /* 0x000fc80008000000 */
        /* <DEDUP_REMOVED lines=9> */
.L_x_25811:
[----:B------:R-:W-:Y:S01]  /*1090*/  BAR.SYNC.DEFER_BLOCKING 0x0 ;  /* 0x0000000000007b1d */ /* 0x000fe20000010000 */
[----:B------:R-:W-:-:S13]  /*10a0*/  ISETP.NE.AND P1, PT, R61, RZ, PT ;  /* 0x000000ff3d00720c */ /* 0x000fda0003f25270 */
        /* <DEDUP_REMOVED lines=9> */
[----:B-1----:R-:W-:Y:S01]  /*1140*/  @!P1 LEA R63, R64, R63, 0x18 ;  /* 0x0000003f403f9211 */ /* 0x002fe200078ec0ff */
        /* <DEDUP_REMOVED lines=11> */
.L_x_25813:
[----:B------:R-:W-:-:S06]  /*1200*/  IMAD R65, R64, 0x84, R55 ;  /* 0x0000008440417824 */ /* 0x000fcc00078e0237 */
[----:B--2---:R-:W2:Y:S04]  /*1210*/  LDS R65, [R65] ;  /* 0x0000000041417984 */ /* 0x004ea80000000800 */
        /* <DEDUP_REMOVED lines=31> */
[----:B0-----:R-:W-:Y:S01]  /*1410*/  IMAD R66, R31, R67, R66 ;  /* 0x000000431f427224 */ /* 0x001fe200078e0242 */
[C---:B------:R-:W-:Y:S01]  /*1420*/  IADD3 R67, PT, PT, R64.reuse, UR4, RZ ;  /* 0x0000000440437c10 */ /* 0x040fe2000fffe0ff */
[----:B------:R-:W-:-:S04]  /*1430*/  VIADD R64, R64, 0x1 ;  /* 0x0000000140407836 */ /* 0x000fc80000000000 */
[----:B------:R-:W-:Y:S01]  /*1440*/  IMAD.SHL.U32 R67, R67, 0x40, RZ ;  /* 0x0000004043437824 */ /* 0x000fe200078e00ff */
[----:B------:R-:W-:-:S04]  /*1450*/  ISETP.NE.AND P0, PT, R64, 0x10, PT ;  /* 0x000000104000780c */ /* 0x000fc80003f05270 */
[----:B------:R-:W-:-:S05]  /*1460*/  LOP3.LUT R68, R67, R62, RZ, 0xfc, !PT ;  /* 0x0000003e43447212 */ /* 0x000fca00078efcff */
[----:B------:R-:W-:Y:S02]  /*1470*/  @!P1 IMAD R67, R68, 0x4, R63 ;  /* 0x0000000444439824 */ /* 0x000fe400078e023f */
[----:B------:R-:W-:Y:S04]  /*1480*/  SHFL.DOWN PT, R68, R66, 0x1, 0x1e1f ;  /* 0x083e1f0042447f89 */ /* 0x000fe800000e0000 */
[----:B------:R-:W0:Y:S02]  /*1490*/  @!P1 LDS R69, [R67] ;  /* 0x0000000043459984 */ /* 0x000e240000000800 */
        /* <DEDUP_REMOVED lines=9> */
[----:B-1----:R-:W0:Y:S01]  /*1530*/  I2F.U32.RP R0, R50 ;  /* 0x0000003200007306 */ /* 0x002e220000209000 */
[----:B------:R-:W-:Y:S01]  /*1540*/  LOP3.LUT R5, R59, 0xfff, RZ, 0x3c, !PT ;  /* 0x00000fff3b057812 */ /* 0x000fe200078e3cff */
[----:B------:R-:W1:Y:S08]  /*1550*/  S2UR UR4, SR_CTAID.X ;  /* 0x00000000000479c3 */ /* 0x000e700000002500 */
[----:B------:R-:W-:Y:S01]  /*1560*/  BAR.SYNC.DEFER_BLOCKING 0x0 ;  /* 0x0000000000007b1d */ /* 0x000fe20000010000 */
[----:B------:R-:W-:Y:S01]  /*1570*/  ISETP.NE.U32.AND P2, PT, R50, RZ, PT ;  /* 0x000000ff3200720c */ /* 0x000fe20003f45070 */
[----:B------:R-:W-:-:S04]  /*1580*/  IMAD.IADD R5, R5, 0x1, -R50 ;  /* 0x0000000105057824 */ /* 0x000fc800078e0a32 */
[----:B------:R-:W3:Y:S01]  /*1590*/  LDCU UR8, c[0x0][0x388] ;  /* 0x00007100ff0877ac */ /* 0x000ee20008000800 */
[----:B------:R-:W-:Y:S01]  /*15a0*/  BSSY.RECONVERGENT B0, `(.L_x_25816) ;  /* 0x000002d000007945 */ /* 0x000fe20003800200 */
[----:B------:R-:W4:Y:S01]  /*15b0*/  LDCU UR7, c[0x0][0x384] ;  /* 0x00007080ff0777ac */ /* 0x000f220008000800 */
[----:B0-----:R-:W0:Y:S01]  /*15c0*/  MUFU.RCP R0, R0 ;  /* 0x0000000000007308 */ /* 0x001e220000001000 */
[----:B-1----:R-:W-:Y:S02]  /*15d0*/  USHF.L.U32 UR4, UR4, 0x6, URZ ;  /* 0x0000000604047899 */ /* 0x002fe400080006ff */
[----:B---3--:R-:W-:Y:S02]  /*15e0*/  USHF.R.S32.HI UR5, URZ, 0x1f, UR8 ;  /* 0x0000001fff057899 */ /* 0x008fe40008011408 */
[----:B----4-:R-:W-:Y:S01]  /*15f0*/  UIMAD UR4, UR6, UR7, UR4 ;  /* 0x00000007060472a4 */ /* 0x010fe2000f8e0204 */
[----:B0-----:R-:W-:Y:S01]  /*1600*/  VIADD R2, R0, 0xffffffe ;  /* 0x0ffffffe00027836 */ /* 0x001fe20000000000 */
[----:B------:R-:W-:-:S03]  /*1610*/  ULEA.HI UR5, UR5, UR8, URZ, 0x6 ;  /* 0x0000000805057291 */ /* 0x000fc6000f8f30ff */
[----:B------:R0:W1:Y:S01]  /*1620*/  F2I.FTZ.U32.TRUNC.NTZ R3, R2 ;  /* 0x0000000200037305 */ /* 0x000062000021f000 */
[----:B------:R-:W-:Y:S01]  /*1630*/  USHF.R.S32.HI UR5, URZ, 0x6, UR5 ;  /* 0x00000006ff057899 */ /* 0x000fe20008011405 */
        /* <DEDUP_REMOVED lines=17> */
[----:B------:R-:W1:Y:S01]  /*1750*/  LDC.64 R4, c[0x0][0x3a0] ;  /* 0x0000e800ff047b82 */ /* 0x000e620000000a00 */
[----:B------:R-:W-:-:S04]  /*1760*/  MOV R0, 0x400 ;  /* 0x0000040000007802 */ /* 0x000fc80000000f00 */
[----:B------:R-:W-:Y:S01]  /*1770*/  IADD3 R2, PT, PT, R0, 0x2880, RZ ;  /* 0x0000288000027810 */ /* 0x000fe20007ffe0ff */
[----:B------:R-:W-:-:S03]  /*1780*/  IMAD.MOV.U32 R0, RZ, RZ, RZ ;  /* 0x000000ffff007224 */ /* 0x000fc600078e00ff */
[----:B0-----:R-:W-:-:S07]  /*1790*/  LEA R12, R3, R2, 0x18 ;  /* 0x00000002030c7211 */ /* 0x001fce00078ec0ff */
.L_x_25818:
[C---:B------:R-:W-:Y:S01]  /*17a0*/  IMAD R6, R59.reuse, 0x4, R12 ;  /* 0x000000043b067824 */ /* 0x040fe200078e020c */
[C---:B0-----:R-:W-:Y:S01]  /*17b0*/  LOP3.LUT R3, R59.reuse, 0x3c, RZ, 0xc0, !PT ;  /* 0x0000003c3b037812 */ /* 0x041fe200078ec0ff */
[----:B------:R-:W-:Y:S01]  /*17c0*/  VIADD R0, R0, 0x1 ;  /* 0x0000000100007836 */ /* 0x000fe20000000000 */
[----:B------:R-:W-:Y:S01]  /*17d0*/  SHF.R.U32.HI R2, RZ, 0x6, R59 ;  /* 0x00000006ff027819 */ /* 0x000fe2000001163b */
[----:B------:R-:W-:Y:S01]  /*17e0*/  IMAD.IADD R59, R59, 0x1, R50 ;  /* 0x000000013b3b7824 */ /* 0x000fe200078e0232 */
[----:B------:R-:W0:Y:S01]  /*17f0*/  LDS.128 R8, [R6] ;  /* 0x0000000006087984 */ /* 0x000e220000000c00 */
[----:B------:R-:W-:Y:S01]  /*1800*/  VIADD R3, R3, UR4 ;  /* 0x0000000403037c36 */ /* 0x000fe20008000000 */
[----:B------:R-:W-:-:S03]  /*1810*/  LOP3.LUT R7, R13, R0, RZ, 0x3c, !PT ;  /* 0x000000000d077212 */ /* 0x000fc600078e3cff */
[----:B------:R-:W-:Y:S01]  /*1820*/  IMAD R3, R2, UR5, R3 ;  /* 0x0000000502037c24 */ /* 0x000fe2000f8e0203 */
[----:B------:R-:W-:-:S03]  /*1830*/  ISETP.NE.AND P0, PT, R7, 0x2, PT ;  /* 0x000000020700780c */ /* 0x000fc60003f05270 */
[----:B-1----:R-:W-:-:S05]  /*1840*/  IMAD.WIDE R2, R3, 0x4, R4 ;  /* 0x0000000403027825 */ /* 0x002fca00078e0204 */
[----:B0-----:R0:W-:Y:S05]  /*1850*/  STG.E.128 desc[UR10][R2.64], R8 ;  /* 0x0000000802007986 */ /* 0x0011ea000c101d0a */
[----:B------:R-:W-:Y:S05]  /*1860*/  @P0 BRA `(.L_x_25818) ;  /* 0xfffffffc00cc0947 */ /* 0x000fea000383ffff */
.L_x_25817:
[----:B------:R-:W-:Y:S05]  /*1870*/  BSYNC.RECONVERGENT B0 ;  /* 0x0000000000007941 */ /* 0x000fea0003800200 */
.L_x_25816:
[----:B------:R-:W1:Y:S01]  /*1880*/  S2UR UR7, SR_CgaCtaId ;  /* 0x00000000000779c3 */ /* 0x000e620000008800 */
[----:B------:R-:W-:Y:S01]  /*1890*/  UMOV UR6, 0x400 ;  /* 0x0000040000067882 */ /* 0x000fe20000000000 */
[----:B------:R-:W-:Y:S01]  /*18a0*/  IMAD.IADD R30, R59, 0x1, R50 ;  /* 0x000000013b1e7824 */ /* 0x000fe200078e0232 */
[----:B------:R-:W-:-:S05]  /*18b0*/  UIADD3 UR6, UPT, UPT, UR6, 0x2880, URZ ;  /* 0x0000288006067890 */ /* 0x000fca000fffe0ff */
[----:B------:R-:W3:Y:S08]  /*18c0*/  LDC R28, c[0x0][0x360] ;  /* 0x0000d800ff1c7b82 */ /* 0x000ef00000000800 */
[----:B0-----:R-:W0:Y:S01]  /*18d0*/  LDC.64 R2, c[0x0][0x3a0] ;  /* 0x0000e800ff027b82 */ /* 0x001e220000000a00 */
[----:B-1----:R-:W-:-:S06]  /*18e0*/  ULEA UR6, UR7, UR6, 0x18 ;  /* 0x0000000607067291 */ /* 0x002fcc000f8ec0ff */
[----:B------:R-:W-:Y:S01]  /*18f0*/  LEA R32, R59, UR6, 0x2 ;  /* 0x000000063b207c11 */ /* 0x000fe2000f8e10ff */
[C---:B---3--:R-:W-:Y:S01]  /*1900*/  IMAD R0, R28.reuse, 0xc, R59 ;  /* 0x0000000c1c007824 */ /* 0x048fe200078e023b */
[----:B------:R-:W-:-:S07]  /*1910*/  LEA R28, R28, R59, 0x3 ;  /* 0x0000003b1c1c7211 */ /* 0x000fce00078e18ff */
.L_x_25819:
[C-C-:B-1----:R-:W-:Y:S01]  /*1920*/  IMAD R12, R51.reuse, 0x10, R32.reuse ;  /* 0x00000010330c7824 */ /* 0x142fe200078e0220 */
[----:B------:R-:W1:Y:S01]  /*1930*/  LDS.128 R16, [R32] ;  /* 0x0000000020107984 */ /* 0x000e620000000c00 */
[--C-:B------:R-:W-:Y:S01]  /*1940*/  IMAD R8, R51, 0x20, R32.reuse ;  /* 0x0000002033087824 */ /* 0x100fe200078e0220 */
[----:B------:R-:W-:Y:S01]  /*1950*/  LOP3.LUT R27, R59, 0x3c, RZ, 0xc0, !PT ;  /* 0x0000003c3b1b7812 */ /* 0x000fe200078ec0ff */
[----:B------:R-:W-:Y:S01]  /*1960*/  IMAD R4, R51, 0x30, R32 ;  /* 0x0000003033047824 */ /* 0x000fe200078e0220 */
[----:B------:R-:W-:Y:S01]  /*1970*/  LOP3.LUT R21, R30, 0x3c, RZ, 0xc0, !PT ;  /* 0x0000003c1e157812 */ /* 0x000fe200078ec0ff */
[----:B------:R-:W3:Y:S01]  /*1980*/  LDS.128 R12, [R12] ;  /* 0x000000000c0c7984 */ /* 0x000ee20000000c00 */
[----:B------:R-:W-:Y:S01]  /*1990*/  LOP3.LUT R23, R28, 0x3c, RZ, 0xc0, !PT ;  /* 0x0000003c1c177812 */ /* 0x000fe200078ec0ff */
[----:B------:R-:W-:Y:S01]  /*19a0*/  VIADD R27, R27, UR4 ;  /* 0x000000041b1b7c36 */ /* 0x000fe20008000000 */
[----:B------:R-:W-:Y:S01]  /*19b0*/  LOP3.LUT R25, R0, 0x3c, RZ, 0xc0, !PT ;  /* 0x0000003c00197812 */ /* 0x000fe200078ec0ff */
[----:B------:R-:W4:Y:S01]  /*19c0*/  LDS.128 R8, [R8] ;  /* 0x0000000008087984 */ /* 0x000f220000000c00 */
[----:B------:R-:W-:Y:S01]  /*19d0*/  SHF.R.U32.HI R26, RZ, 0x6, R59 ;  /* 0x00000006ff1a7819 */ /* 0x000fe2000001163b */
[----:B------:R-:W-:Y:S01]  /*19e0*/  VIADD R21, R21, UR4 ;  /* 0x0000000415157c36 */ /* 0x000fe20008000000 */
[----:B------:R-:W-:Y:S01]  /*19f0*/  SHF.R.U32.HI R20, RZ, 0x6, R30 ;  /* 0x00000006ff147819 */ /* 0x000fe2000001161e */
[----:B------:R-:W5:Y:S01]  /*1a00*/  LDS.128 R4, [R4] ;  /* 0x0000000004047984 */ /* 0x000f620000000c00 */
[----:B------:R-:W-:Y:S01]  /*1a10*/  SHF.R.U32.HI R22, RZ, 0x6, R28 ;  /* 0x00000006ff167819 */ /* 0x000fe2000001161c */
[----:B------:R-:W-:Y:S01]  /*1a20*/  VIADD R25, R25, UR4 ;  /* 0x0000000419197c36 */ /* 0x000fe20008000000 */
[----:B------:R-:W-:Y:S01]  /*1a30*/  IADD3 R23, PT, PT, R23, UR4, RZ ;  /* 0x0000000417177c10 */ /* 0x000fe2000fffe0ff */
[----:B------:R-:W-:Y:S01]  /*1a40*/  IMAD R27, R26, UR5, R27 ;  /* 0x000000051a1b7c24 */ /* 0x000fe2000f8e021b */
[----:B------:R-:W-:Y:S01]  /*1a50*/  SHF.R.U32.HI R24, RZ, 0x6, R0 ;  /* 0x00000006ff187819 */ /* 0x000fe20000011600 */
[----:B------:R-:W-:Y:S01]  /*1a60*/  IMAD R21, R20, UR5, R21 ;  /* 0x0000000514157c24 */ /* 0x000fe2000f8e0215 */
[----:B------:R-:W-:Y:S01]  /*1a70*/  IADD3 R59, PT, PT, R50, R59, R50 ;  /* 0x0000003b323b7210 */ /* 0x000fe20007ffe032 */
[----:B------:R-:W-:-:S02]  /*1a80*/  IMAD R23, R22, UR5, R23 ;  /* 0x0000000516177c24 */ /* 0x000fc4000f8e0217 */
[----:B------:R-:W-:Y:S01]  /*1a90*/  IMAD R25, R24, UR5, R25 ;  /* 0x0000000518197c24 */ /* 0x000fe2000f8e0219 */
[----:B------:R-:W-:Y:S01]  /*1aa0*/  IADD3 R59, PT, PT, R50, R59, R50 ;  /* 0x0000003b323b7210 */ /* 0x000fe20007ffe032 */
[----:B0-----:R-:W-:-:S03]  /*1ab0*/  IMAD.WIDE R26, R27, 0x4, R2 ;  /* 0x000000041b1a7825 */ /* 0x001fc600078e0202 */
[----:B------:R-:W-:Y:S01]  /*1ac0*/  ISETP.GE.U32.AND P0, PT, R59, 0x1000, PT ;  /* 0x000010003b00780c */ /* 0x000fe20003f06070 */
[----:B------:R-:W-:-:S04]  /*1ad0*/  IMAD.WIDE R20, R21, 0x4, R2 ;  /* 0x0000000415147825 */ /* 0x000fc800078e0202 */
[----:B------:R-:W-:-:S04]  /*1ae0*/  IMAD.WIDE R22, R23, 0x4, R2 ;  /* 0x0000000417167825 */ /* 0x000fc800078e0202 */
[----:B------:R-:W-:Y:S01]  /*1af0*/  IMAD.WIDE R24, R25, 0x4, R2 ;  /* 0x0000000419187825 */ /* 0x000fe200078e0202 */
[----:B-1----:R1:W-:Y:S03]  /*1b00*/  STG.E.128 desc[UR10][R26.64], R16 ;  /* 0x000000101a007986 */ /* 0x0023e6000c101d0a */
[C---:B------:R-:W-:Y:S02]  /*1b10*/  IMAD R0, R51.reuse, 0x10, R0 ;  /* 0x0000001033007824 */ /* 0x040fe400078e0200 */
[C---:B------:R-:W-:Y:S01]  /*1b20*/  IMAD R28, R51.reuse, 0x10, R28 ;  /* 0x00000010331c7824 */ /* 0x040fe200078e021c */
[----:B---3--:R1:W-:Y:S01]  /*1b30*/  STG.E.128 desc[UR10][R20.64], R12 ;  /* 0x0000000c14007986 */ /* 0x0083e2000c101d0a */
[C---:B------:R-:W-:Y:S02]  /*1b40*/  IMAD R30, R51.reuse, 0x10, R30 ;  /* 0x00000010331e7824 */ /* 0x040fe400078e021e */
[----:B------:R-:W-:Y:S01]  /*1b50*/  IMAD R32, R51, 0x40, R32 ;  /* 0x0000004033207824 */ /* 0x000fe200078e0220 */
[----:B----4-:R1:W-:Y:S04]  /*1b60*/  STG.E.128 desc[UR10][R22.64], R8 ;  /* 0x0000000816007986 */ /* 0x0103e8000c101d0a */
[----:B-----5:R1:W-:Y:S01]  /*1b70*/  STG.E.128 desc[UR10][R24.64], R4 ;  /* 0x0000000418007986 */ /* 0x0203e2000c101d0a */
[----:B------:R-:W-:Y:S05]  /*1b80*/  @!P0 BRA `(.L_x_25819) ;  /* 0xfffffffc00648947 */ /* 0x000fea000383ffff */
[----:B------:R-:W-:Y:S05]  /*1b90*/  EXIT ;  /* 0x000000000000794d */ /* 0x000fea0003800000 */
        .weak           $__internal_493_$__cuda_sm20_div_u16
        .type           $__internal_493_$__cuda_sm20_div_u16,@function
        .size           $__internal_493_$__cuda_sm20_div_u16,(.L_x_38996 - $__internal_493_$__cuda_sm20_div_u16)
$__internal_493_$__cuda_sm20_div_u16:
[----:B------:R-:W0:Y:S01]  /*1ba0*/  I2F.U16 R0, R6 ;  /* 0x0000000600007306 */ /* 0x000e220000101000 */
[----:B------:R-:W-:Y:S02]  /*1bb0*/  MOV R2, 0x4b800000 ;  /* 0x4b80000000027802 */ /* 0x000fe40000000f00 */
[C---:B0-----:R-:W-:Y:S02]  /*1bc0*/  FSETP.GEU.AND P1, PT, |R0|.reuse, 1.175494350822287508e-38, PT ;  /* 0x008000000000780b */ /* 0x041fe40003f2e200 */
[----:B------:R-:W-:Y:S02]  /*1bd0*/  FSETP.GT.AND P0, PT, |R0|, 8.50705917302346158658e+37, PT ;  /* 0x7e8000000000780b */ /* 0x000fe40003f04200 */
[----:B------:R-:W-:-:S04]  /*1be0*/  FSEL R2, R2, 1, !P1 ;  /* 0x3f80000002027808 */ /* 0x000fc80004800000 */
[----:B------:R-:W-:Y:S02]  /*1bf0*/  FSEL R7, R2, 0.25, !P0 ;  /* 0x3e80000002077808 */ /* 0x000fe40004000000 */
[----:B------:R-:W-:Y:S01]  /*1c00*/  ISETP.NE.U32.AND P0, PT, R6, RZ, PT ;  /* 0x000000ff0600720c */ /* 0x000fe20003f05070 */
[----:B------:R-:W-:Y:S02]  /*1c10*/  IMAD.MOV.U32 R6, RZ, RZ, R8 ;  /* 0x000000ffff067224 */ /* 0x000fe400078e0008 */
        /* <DEDUP_REMOVED lines=10> */
[----:B------:R-:W-:Y:S06]  /*1cc0*/  RET.REL.NODEC R6 `(_Z9cuda_gemmIiLi128ELi1ELi1ELi4096ELi64ELi64ELi64ELi0ELi1EEviiiPT_S1_S1_iii) ;  /* 0xffffffe006cc7950 */ /* 0x000fec0003c3ffff */
.L_x_25820:
        /* <DEDUP_REMOVED lines=11> */
.L_x_38996:


//--------------------- .text._Z9cuda_gemmIiLi128ELi1ELi1ELi4096ELi64ELi64ELi64ELi0ELi0EEviiiPT_S1_S1_iii --------------------------
	.section	.text._Z9cuda_gemmIiLi128ELi1ELi1ELi4096ELi64ELi64ELi64ELi0ELi0EEviiiPT_S1_S1_iii,"ax",@progbits
	.align	128
        .global         _Z9cuda_gemmIiLi128ELi1ELi1ELi4096ELi64ELi64ELi64ELi0ELi0EEviiiPT_S1_S1_iii
        .type           _Z9cuda_gemmIiLi128ELi1ELi1ELi4096ELi64ELi64ELi64ELi0ELi0EEviiiPT_S1_S1_iii,@function
        .size           _Z9cuda_gemmIiLi128ELi1ELi1ELi4096ELi64ELi64ELi64ELi0ELi0EEviiiPT_S1_S1_iii,(.L_x_38998 - _Z9cuda_gemmIiLi128ELi1ELi1ELi4096ELi64ELi64ELi64ELi0ELi0EEviiiPT_S1_S1_iii)
        .other          _Z9cuda_gemmIiLi128ELi1ELi1ELi4096ELi64ELi64ELi64ELi0ELi0EEviiiPT_S1_S1_iii,@"STO_CUDA_ENTRY STV_DEFAULT"
_Z9cuda_gemmIiLi128ELi1ELi1ELi4096ELi64ELi64ELi64ELi0ELi0EEviiiPT_S1_S1_iii:
.text._Z9cuda_gemmIiLi128ELi1ELi1ELi4096ELi64ELi64ELi64ELi0ELi0EEviiiPT_S1_S1_iii:
[----:B------:R-:W0:Y:S08]  /*0000*/  LDC R1, c[0x0][0x37c] ;  /* 0x0000df00ff017b82 */ /* 0x000e300000000800 */
[----:B------:R-:W1:Y:S01]  /*0010*/  LDC R6, c[0x0][0x3ac] ;  /* 0x0000eb00ff067b82 */ /* 0x000e620000000800 */
[----:B------:R-:W2:Y:S01]  /*0020*/  S2R R44, SR_TID.X ;  /* 0x00000000002c7919 */ /* 0x000ea20000002100 */
[----:B0-----:R-:W-:Y:S01]  /*0030*/  VIADD R1, R1, 0xfffffff8 ;  /* 0xfffffff801017836 */ /* 0x001fe20000000000 */
[----:B-1----:R-:W-:-:S02]  /*0040*/  IABS R5, R6 ;  /* 0x0000000600057213 */ /* 0x002fc40000000000 */
[----:B------:R-:W-:Y:S02]  /*0050*/  ISETP.NE.AND P1, PT, R6, RZ, PT ;  /* 0x000000ff0600720c */ /* 0x000fe40003f25270 */
[----:B------:R-:W0:Y:S08]  /*0060*/  I2F.RP R0, R5 ;  /* 0x0000000500007306 */ /* 0x000e300000209400 */
[----:B0-----:R-:W0:Y:S02]  /*0070*/  MUFU.RCP R0, R0 ;  /* 0x0000000000007308 */ /* 0x001e240000001000 */
[----:B0-----:R-:W-:Y:S01]  /*0080*/  VIADD R2, R0, 0xffffffe ;  /* 0x0ffffffe00027836 */ /* 0x001fe20000000000 */
[----:B------:R-:W-:-:S02]  /*0090*/  LOP3.LUT R0, R6, 0x1000, RZ, 0x3c, !PT ;  /* 0x0000100006007812 */ /* 0x000fc400078e3cff */
[----:B------:R-:W-:-:S03]  /*00a0*/  @!P1 LOP3.LUT R6, RZ, R6, RZ, 0x33, !PT ;  /* 0x00000006ff069212 */ /* 0x000fc600078e33ff */
[----:B------:R0:W1:Y:S01]  /*00b0*/  F2I.FTZ.U32.TRUNC.NTZ R3, R2 ;  /* 0x0000000200037305 */ /* 0x000062000021f000 */
[----:B------:R-:W-:Y:S01]  /*00c0*/  ISETP.GE.AND P3, PT, R0, RZ, PT ;  /* 0x000000ff0000720c */ /* 0x000fe20003f66270 */
[----:B0-----:R-:W-:Y:S02]  /*00d0*/  HFMA2 R2, -RZ, RZ, 0, 0 ;  /* 0x00000000ff027431 */ /* 0x001fe400000001ff */
[----:B-1----:R-:W-:-:S04]  /*00e0*/  IMAD.MOV R4, RZ, RZ, -R3 ;  /* 0x000000ffff047224 */ /* 0x002fc800078e0a03 */
        /* <DEDUP_REMOVED lines=8> */
[----:B------:R-:W-:Y:S02]  /*0170*/  ISETP.GE.U32.AND P0, PT, R4, R5, PT ;  /* 0x000000050400720c */ /* 0x000fe40003f06070 */
[----:B------:R-:W0:Y:S11]  /*0180*/  LDC R4, c[0x0][0x374] ;  /* 0x0000dd00ff047b82 */ /* 0x000e360000000800 */
[----:B------:R-:W-:-:S05]  /*0190*/  @P0 IADD3 R3, PT, PT, R3, 0x1, RZ ;  /* 0x0000000103030810 */ /* 0x000fca0007ffe0ff */
[----:B------:R-:W-:-:S05]  /*01a0*/  @!P3 IMAD.MOV R3, RZ, RZ, -R3 ;  /* 0x000000ffff03b224 */ /* 0x000fca00078e0a03 */
[----:B------:R-:W-:Y:S02]  /*01b0*/  R2UR UR10, R3 ;  /* 0x00000000030a72ca */ /* 0x000fe400000e0000 */
[----:B------:R-:W-:-:S13]  /*01c0*/  @!P1 R2UR UR10, R6 ;  /* 0x00000000060a92ca */ /* 0x000fda00000e0000 */
        /* <DEDUP_REMOVED lines=8> */
[----:B0-----:R-:W-:Y:S01]  /*0250*/  ISETP.LE.U32.AND P3, PT, R4, UR4, PT ;  /* 0x0000000404007c0c */ /* 0x001fe2000bf63070 */
[----:B-1----:R-:W-:-:S06]  /*0260*/  VIADD R2, R0, 0xffffffe ;  /* 0x0ffffffe00027836 */ /* 0x002fcc0000000000 */
[----:B------:R0:W1:Y:S02]  /*0270*/  F2I.FTZ.U32.TRUNC.NTZ R3, R2 ;  /* 0x0000000200037305 */ /* 0x000064000021f000 */
[----:B0-----:R-:W-:Y:S01]  /*0280*/  MOV R2, RZ ;  /* 0x000000ff00027202 */ /* 0x001fe20000000f00 */
[----:B-1----:R-:W-:-:S04]  /*0290*/  IMAD R5, R5, R3, RZ ;  /* 0x0000000305057224 */ /* 0x002fc800078e02ff */
[----:B------:R-:W-:-:S06]  /*02a0*/  IMAD.HI.U32 R3, R3, R5, R2 ;  /* 0x0000000503037227 */ /* 0x000fcc00078e0002 */
[----:B--2---:R-:W-:-:S04]  /*02b0*/  IMAD.HI.U32 R40, R3, R44, RZ ;  /* 0x0000002c03287227 */ /* 0x004fc800078e00ff */
[----:B------:R-:W-:-:S04]  /*02c0*/  IMAD.MOV R3, RZ, RZ, -R40 ;  /* 0x000000ffff037224 */ /* 0x000fc800078e0a28 */
[----:B------:R-:W-:-:S05]  /*02d0*/  IMAD R0, R3, UR5, R44 ;  /* 0x0000000503007c24 */ /* 0x000fca000f8e022c */
[----:B------:R-:W-:-:S13]  /*02e0*/  ISETP.GE.U32.AND P0, PT, R0, UR5, PT ;  /* 0x0000000500007c0c */ /* 0x000fda000bf06070 */
[----:B------:R-:W-:-:S05]  /*02f0*/  @P0 VIADD R0, R0, -UR5 ;  /* 0x8000000500000c36 */ /* 0x000fca0008000000 */
[----:B------:R-:W-:Y:S01]  /*0300*/  ISETP.GE.U32.AND P1, PT, R0, UR5, PT ;  /* 0x0000000500007c0c */ /* 0x000fe2000bf26070 */
[----:B------:R-:W-:-:S12]  /*0310*/  @P3 EXIT ;  /* 0x000000000000394d */ /* 0x000fd80003800000 */
[----:B------:R-:W0:Y:S01]  /*0320*/  LDCU UR4, c[0x0][0x360] ;  /* 0x00006c00ff0477ac */ /* 0x000e220008000800 */
[----:B------:R-:W-:Y:S01]  /*0330*/  @P0 VIADD R40, R40, 0x1 ;  /* 0x0000000128280836 */ /* 0x000fe20000000000 */
[----:B------:R-:W-:-:S04]  /*0340*/  MOV R7, 0x400 ;  /* 0x0000040000077802 */ /* 0x000fc80000000f00 */
[----:B------:R-:W-:Y:S02]  /*0350*/  @P1 IADD3 R40, PT, PT, R40, 0x1, RZ ;  /* 0x0000000128281810 */ /* 0x000fe40007ffe0ff */
[----:B------:R-:W-:-:S05]  /*0360*/  @!P2 LOP3.LUT R40, RZ, UR5, RZ, 0x33, !PT ;  /* 0x00000005ff28ac12 */ /* 0x000fca000f8e33ff */
[----:B------:R-:W-:-:S04]  /*0370*/  IMAD.MOV R39, RZ, RZ, -R40 ;  /* 0x000000ffff277224 */ /* 0x000fc800078e0a28 */
[----:B------:R-:W-:Y:S01]  /*0380*/  IMAD R39, R39, UR5, R44 ;  /* 0x0000000527277c24 */ /* 0x000fe2000f8e022c */
[----:B0-----:R-:W-:Y:S02]  /*0390*/  ULOP3.LUT UR6, UR4, 0xffff, URZ, 0xc0, !UPT ;  /* 0x0000ffff04067892 */ /* 0x001fe4000f8ec0ff */
[----:B------:R-:W-:Y:S02]  /*03a0*/  VIADD R2, R44, UR4 ;  /* 0x000000042c027c36 */ /* 0x000fe40008000000 */
[----:B------:R-:W-:-:S03]  /*03b0*/  SHF.R.U32.HI R39, RZ, 0x1, R39 ;  /* 0x00000001ff277819 */ /* 0x000fc60000011627 */
[----:B------:R-:W-:Y:S02]  /*03c0*/  LOP3.LUT R2, R2, 0xfff, RZ, 0x3c, !PT ;  /* 0x00000fff02027812 */ /* 0x000fe400078e3cff */
[----:B------:R-:W-:Y:S02]  /*03d0*/  LOP3.LUT R20, R39, 0xf, RZ, 0xc0, !PT ;  /* 0x0000000f27147812 */ /* 0x000fe400078ec0ff */
[----:B------:R-:W-:-:S07]  /*03e0*/  LOP3.LUT R5, R2, 0xffff, RZ, 0xc0, !PT ;  /* 0x0000ffff02057812 */ /* 0x000fce00078ec0ff */
[----:B------:R-:W-:Y:S05]  /*03f0*/  CALL.REL.NOINC `($__internal_495_$__cuda_sm20_div_u16) ;  /* 0x0000003c00807944 */ /* 0x000fea0003c00000 */
[----:B------:R-:W-:Y:S01]  /*0400*/  LOP3.LUT R7, R6, 0x3, RZ, 0xc0, !PT ;  /* 0x0000000306077812 */ /* 0x000fe200078ec0ff */
[----:B------:R-:W-:Y:S01]  /*0410*/  BSSY.RECONVERGENT B0, `(.L_x_25821) ;  /* 0x0000011000007945 */ /* 0x000fe20003800200 */
[----:B------:R-:W-:Y:S02]  /*0420*/  IMAD.MOV.U32 R0, RZ, RZ, R44 ;  /* 0x000000ffff007224 */ /* 0x000fe400078e002c */
[----:B------:R-:W-:-:S13]  /*0430*/  ISETP.NE.AND P0, PT, R7, 0x2, PT ;  /* 0x000000020700780c */ /* 0x000fda0003f05270 */
[----:B------:R-:W-:Y:S05]  /*0440*/  @!P0 BRA `(.L_x_25822) ;  /* 0x0000000000348947 */ /* 0x000fea0003800000 */
[----:B------:R-:W0:Y:S01]  /*0450*/  S2R R4, SR_CgaCtaId ;  /* 0x0000000000047919 */ /* 0x000e220000008800 */
[----:B------:R-:W-:Y:S01]  /*0460*/  MOV R0, 0x400 ;  /* 0x0000040000007802 */ /* 0x000fe20000000f00 */
[----:B------:R-:W-:-:S03]  /*0470*/  IMAD.MOV.U32 R2, RZ, RZ, RZ ;  /* 0x000000ffff027224 */ /* 0x000fc600078e00ff */
[----:B------:R-:W-:Y:S01]  /*0480*/  IADD3 R3, PT, PT, R0, 0x2880, RZ ;  /* 0x0000288000037810 */ /* 0x000fe20007ffe0ff */
[----:B------:R-:W-:-:S03]  /*0490*/  IMAD.MOV.U32 R0, RZ, RZ, R44 ;  /* 0x000000ffff007224 */ /* 0x000fc600078e002c */
[----:B0-----:R-:W-:-:S07]  /*04a0*/  LEA R3, R4, R3, 0x18 ;  /* 0x0000000304037211 */ /* 0x001fce00078ec0ff */
.L_x_25823:
[----:B------:R-:W-:Y:S01]  /*04b0*/  IMAD R4, R0, 0x4, R3 ;  /* 0x0000000400047824 */ /* 0x000fe200078e0203 */
[----:B------:R-:W-:Y:S01]  /*04c0*/  IADD3 R2, PT, PT, R2, 0x1, RZ ;  /* 0x0000000102027810 */ /* 0x000fe20007ffe0ff */
[----:B------:R-:W-:-:S03]  /*04d0*/  VIADD R0, R0, UR4 ;  /* 0x0000000400007c36 */ /* 0x000fc60008000000 */
[----:B------:R0:W-:Y:S01]  /*04e0*/  STS [R4], RZ ;  /* 0x000000ff04007388 */ /* 0x0001e20000000800 */
[----:B------:R-:W-:-:S04]  /*04f0*/  LOP3.LUT R5, R2, R7, RZ, 0x3c, !PT ;  /* 0x0000000702057212 */ /* 0x000fc800078e3cff */
[----:B------:R-:W-:-:S13]  /*0500*/  ISETP.NE.AND P0, PT, R5, 0x2, PT ;  /* 0x000000020500780c */ /* 0x000fda0003f05270 */
[----:B0-----:R-:W-:Y:S05]  /*0510*/  @P0 BRA `(.L_x_25823) ;  /* 0xfffffffc00e40947 */ /* 0x001fea000383ffff */
.L_x_25822:
[----:B------:R-:W-:Y:S05]  /*0520*/  BSYNC.RECONVERGENT B0 ;  /* 0x0000000000007941 */ /* 0x000fea0003800200 */
.L_x_25821:
[----:B------:R-:W0:Y:S01]  /*0530*/  S2UR UR7, SR_CgaCtaId ;  /* 0x00000000000779c3 */ /* 0x000e220000008800 */
[----:B------:R-:W-:Y:S01]  /*0540*/  UMOV UR6, 0x400 ;  /* 0x0000040000067882 */ /* 0x000fe20000000000 */
[----:B------:R-:W-:Y:S01]  /*0550*/  BSSY.RECONVERGENT B0, `(.L_x_25824) ;  /* 0x000000e000007945 */ /* 0x000fe20003800200 */
[----:B------:R-:W-:Y:S02]  /*0560*/  UIADD3 UR6, UPT, UPT, UR6, 0x2880, URZ ;  /* 0x0000288006067890 */ /* 0x000fe4000fffe0ff */
[----:B------:R-:W-:Y:S02]  /*0570*/  USHF.L.U32 UR4, UR4, 0x2, URZ ;  /* 0x0000000204047899 */ /* 0x000fe400080006ff */
[----:B0-----:R-:W-:-:S12]  /*0580*/  ULEA UR6, UR7, UR6, 0x18 ;  /* 0x0000000607067291 */ /* 0x001fd8000f8ec0ff */
.L_x_25825:
[C---:B0-----:R-:W-:Y:S02]  /*0590*/  LEA R4, R0.reuse, UR6, 0x2 ;  /* 0x0000000600047c11 */ /* 0x041fe4000f8e10ff */
[----:B------:R-:W-:-:S03]  /*05a0*/  IADD3 R0, PT, PT, R0, UR4, RZ ;  /* 0x0000000400007c10 */ /* 0x000fc6000fffe0ff */
        /* <DEDUP_REMOVED lines=9> */
.L_x_25824:
[----:B------:R-:W-:Y:S01]  /*0640*/  IMAD.SHL.U32 R0, R44, 0x4, RZ ;  /* 0x000000042c007824 */ /* 0x000fe200078e00ff */
[----:B------:R-:W-:Y:S01]  /*0650*/  MOV R7, 0x6b0 ;  /* 0x000006b000077802 */ /* 0x000fe20000000f00 */
[----:B------:R-:W-:-:S03]  /*0660*/  ULOP3.LUT UR6, UR4, 0xffff, URZ, 0xc0, !UPT ;  /* 0x0000ffff04067892 */ /* 0x000fc6000f8ec0ff */
[----:B------:R-:W-:-:S05]  /*0670*/  LOP3.LUT R0, R0, 0x7ff, RZ, 0x3c, !PT ;  /* 0x000007ff00007812 */ /* 0x000fca00078e3cff */
[----:B------:R-:W-:-:S05]  /*0680*/  VIADD R0, R0, -UR4 ;  /* 0x8000000400007c36 */ /* 0x000fca0008000000 */
[----:B------:R-:W-:-:S07]  /*0690*/  LOP3.LUT R5, R0, 0xffff, RZ, 0xc0, !PT ;  /* 0x0000ffff00057812 */ /* 0x000fce00078ec0ff */
[----:B0-----:R-:W-:Y:S05]  /*06a0*/  CALL.REL.NOINC `($__internal_495_$__cuda_sm20_div_u16) ;  /* 0x0000003800d47944 */ /* 0x001fea0003c00000 */
        /* <DEDUP_REMOVED lines=24> */
[CC--:B0-----:R-:W-:Y:S01]  /*0830*/  ISETP.GE.AND P0, PT, R38.reuse, R21.reuse, PT ;  /* 0x000000152600720c */ /* 0x0c1fe20003f06270 */
[----:B------:R-:W-:Y:S01]  /*0840*/  VIADD R4, R39, 0x4 ;  /* 0x0000000427047836 */ /* 0x000fe20000000000 */
        /* <DEDUP_REMOVED lines=8> */
[----:B------:R-:W-:Y:S01]  /*08d0*/  IADD3 R37, PT, PT, R37, -R0, RZ ;  /* 0x8000000025257210 */ /* 0x000fe20007ffe0ff */
[----:B------:R-:W-:Y:S01]  /*08e0*/  VIADD R18, R39, 0xc ;  /* 0x0000000c27127836 */ /* 0x000fe20000000000 */
[----:B------:R-:W-:Y:S01]  /*08f0*/  SEL R0, R21, RZ, P0 ;  /* 0x000000ff15007207 */ /* 0x000fe20000000000 */
[C---:B------:R-:W-:Y:S01]  /*0900*/  VIADD R17, R39.reuse, 0xd ;  /* 0x0000000d27117836 */ /* 0x040fe20000000000 */
[-C--:B------:R-:W-:Y:S01]  /*0910*/  ISETP.GE.AND P0, PT, R32, R21.reuse, PT ;  /* 0x000000152000720c */ /* 0x080fe20003f06270 */
[----:B------:R-:W-:Y:S01]  /*0920*/  VIADD R10, R39, 0xb ;  /* 0x0000000b270a7836 */ /* 0x000fe20000000000 */
[----:B------:R-:W-:Y:S01]  /*0930*/  ISETP.GE.AND P1, PT, R31, R21, PT ;  /* 0x000000151f00720c */ /* 0x000fe20003f26270 */
[----:B------:R-:W-:Y:S01]  /*0940*/  IMAD.IADD R33, R33, 0x1, -R0 ;  /* 0x0000000121217824 */ /* 0x000fe200078e0a00 */
[----:B------:R-:W-:Y:S01]  /*0950*/  SEL R3, R21, RZ, P0 ;  /* 0x000000ff15037207 */ /* 0x000fe20000000000 */
[----:B------:R-:W-:Y:S01]  /*0960*/  VIADD R15, R39, 0xffffffff ;  /* 0xffffffff270f7836 */ /* 0x000fe20000000000 */
[----:B------:R-:W-:-:S02]  /*0970*/  SEL R0, R21, RZ, P1 ;  /* 0x000000ff15007207 */ /* 0x000fc40000800000 */
[-C--:B------:R-:W-:Y:S01]  /*0980*/  ISETP.GE.AND P0, PT, R29, R21.reuse, PT ;  /* 0x000000151d00720c */ /* 0x080fe20003f06270 */
[----:B------:R-:W-:Y:S01]  /*0990*/  IMAD.IADD R32, R32, 0x1, -R3 ;  /* 0x0000000120207824 */ /* 0x000fe200078e0a03 */
[----:B------:R-:W-:Y:S02]  /*09a0*/  IADD3 R31, PT, PT, R31, -R0, RZ ;  /* 0x800000001f1f7210 */ /* 0x000fe40007ffe0ff */
[----:B------:R-:W-:Y:S02]  /*09b0*/  SEL R0, R21, RZ, P0 ;  /* 0x000000ff15007207 */ /* 0x000fe40000000000 */
[-C--:B------:R-:W-:Y:S02]  /*09c0*/  ISETP.GE.AND P2, PT, R36, R21.reuse, PT ;  /* 0x000000152400720c */ /* 0x080fe40003f46270 */
        /* <DEDUP_REMOVED lines=9> */
[----:B------:R-:W-:Y:S02]  /*0a60*/  ISETP.GE.AND P2, PT, R30, R21, PT ;  /* 0x000000151e00720c */ /* 0x000fe40003f46270 */
[----:B------:R-:W-:-:S02]  /*0a70*/  IADD3 R27, PT, PT, R27, -R0, RZ ;  /* 0x800000001b1b7210 */ /* 0x000fc40007ffe0ff */
[C---:B------:R-:W-:Y:S02]  /*0a80*/  SEL R0, R21.reuse, RZ, P0 ;  /* 0x000000ff15007207 */ /* 0x040fe40000000000 */
[----:B------:R-:W-:Y:S02]  /*0a90*/  SEL R5, R21, RZ, P2 ;  /* 0x000000ff15057207 */ /* 0x000fe40001000000 */
[-C--:B------:R-:W-:Y:S01]  /*0aa0*/  ISETP.GE.AND P1, PT, R23, R21.reuse, PT ;  /* 0x000000151700720c */ /* 0x080fe20003f26270 */
[----:B------:R-:W-:Y:S01]  /*0ab0*/  IMAD.IADD R25, R25, 0x1, -R0 ;  /* 0x0000000119197824 */ /* 0x000fe200078e0a00 */
[----:B------:R-:W-:Y:S01]  /*0ac0*/  ISETP.GE.AND P2, PT, R26, R21, PT ;  /* 0x000000151a00720c */ /* 0x000fe20003f46270 */
[----:B------:R-:W-:Y:S01]  /*0ad0*/  IMAD.IADD R30, R30, 0x1, -R5 ;  /* 0x000000011e1e7824 */ /* 0x000fe200078e0a05 */
[C---:B------:R-:W-:Y:S02]  /*0ae0*/  SEL R0, R21.reuse, RZ, P1 ;  /* 0x000000ff15007207 */ /* 0x040fe40000800000 */
[----:B------:R-:W-:-:S02]  /*0af0*/  SEL R5, R21, RZ, P2 ;  /* 0x000000ff15057207 */ /* 0x000fc40001000000 */
        /* <DEDUP_REMOVED lines=14> */
[----:B------:R-:W-:Y:S02]  /*0be0*/  SEL R21, R21, RZ, P0 ;  /* 0x000000ff15157207 */ /* 0x000fe40000000000 */
[----:B------:R-:W-:Y:S02]  /*0bf0*/  LOP3.LUT R42, R42, 0x10, RZ, 0xc0, !PT ;  /* 0x000000102a2a7812 */ /* 0x000fe400078ec0ff */
[----:B------:R-:W-:Y:S01]  /*0c00*/  LOP3.LUT R3, R3, 0xf, RZ, 0xc0, !PT ;  /* 0x0000000f03037812 */ /* 0x000fe200078ec0ff */
[C---:B------:R-:W-:Y:S01]  /*0c10*/  IMAD.IADD R21, R20.reuse, 0x1, -R21 ;  /* 0x0000000114157824 */ /* 0x040fe200078e0a15 */
[----:B0-----:R-:W-:Y:S01]  /*0c20*/  IADD3 R0, PT, PT, R39, 0x1, RZ ;  /* 0x0000000127007810 */ /* 0x001fe20007ffe0ff */
[----:B------:R-:W-:Y:S01]  /*0c30*/  IMAD.IADD R20, R20, 0x1, R42 ;  /* 0x0000000114147824 */ /* 0x000fe200078e022a */
[----:B------:R-:W-:Y:S01]  /*0c40*/  LOP3.LUT R4, R4, 0xf, RZ, 0xc0, !PT ;  /* 0x0000000f04047812 */ /* 0x000fe200078ec0ff */
[----:B------:R-:W-:Y:S01]  /*0c50*/  IMAD.IADD R12, R42, 0x1, R3 ;  /* 0x000000012a0c7824 */ /* 0x000fe200078e0203 */
[----:B------:R-:W-:Y:S01]  /*0c60*/  LOP3.LUT R0, R0, 0xf, RZ, 0xc0, !PT ;  /* 0x0000000f00007812 */ /* 0x000fe200078ec0ff */
[C---:B------:R-:W-:Y:S01]  /*0c70*/  IMAD.IADD R19, R42.reuse, 0x1, R19 ;  /* 0x000000012a137824 */ /* 0x040fe200078e0213 */
[----:B------:R-:W-:Y:S01]  /*0c80*/  LOP3.LUT R5, R5, 0xf, RZ, 0xc0, !PT ;  /* 0x0000000f05057812 */ /* 0x000fe200078ec0ff */
[C---:B------:R-:W-:Y:S01]  /*0c90*/  IMAD.IADD R11, R42.reuse, 0x1, R4 ;  /* 0x000000012a0b7824 */ /* 0x040fe200078e0204 */
[----:B------:R-:W-:Y:S01]  /*0ca0*/  LOP3.LUT R7, R7, 0xf, RZ, 0xc0, !PT ;  /* 0x0000000f07077812 */ /* 0x000fe200078ec0ff */
[----:B------:R-:W-:Y:S01]  /*0cb0*/  IMAD.IADD R14, R42, 0x1, R0 ;  /* 0x000000012a0e7824 */ /* 0x000fe200078e0200 */
[----:B------:R-:W-:-:S02]  /*0cc0*/  LOP3.LUT R2, R2, 0xf, RZ, 0xc0, !PT ;  /* 0x0000000f02027812 */ /* 0x000fc400078ec0ff */
[----:B------:R-:W-:Y:S02]  /*0cd0*/  LOP3.LUT R6, R6, 0xf, RZ, 0xc0, !PT ;  /* 0x0000000f06067812 */ /* 0x000fe400078ec0ff */
[----:B------:R-:W-:Y:S01]  /*0ce0*/  LOP3.LUT R34, R8, 0xf, RZ, 0xc0, !PT ;  /* 0x0000000f08227812 */ /* 0x000fe200078ec0ff */
[----:B------:R-:W-:Y:S01]  /*0cf0*/  IMAD.IADD R8, R42, 0x1, R7 ;  /* 0x000000012a087824 */ /* 0x000fe200078e0207 */
[----:B------:R-:W-:Y:S02]  /*0d00*/  LOP3.LUT R18, R18, 0xf, RZ, 0xc0, !PT ;  /* 0x0000000f12127812 */ /* 0x000fe400078ec0ff */
[----:B------:R-:W-:Y:S01]  /*0d10*/  LOP3.LUT R17, R17, 0xf, RZ, 0xc0, !PT ;  /* 0x0000000f11117812 */ /* 0x000fe200078ec0ff */
[----:B------:R-:W-:Y:S01]  /*0d20*/  IMAD.IADD R7, R42, 0x1, R34 ;  /* 0x000000012a077824 */ /* 0x000fe200078e0222 */
[----:B------:R-:W-:Y:S01]  /*0d30*/  LOP3.LUT R41, R10, 0xf, RZ, 0xc0, !PT ;  /* 0x0000000f0a297812 */ /* 0x000fe200078ec0ff */
[C---:B------:R-:W-:Y:S01]  /*0d40*/  IMAD.IADD R10, R42.reuse, 0x1, R5 ;  /* 0x000000012a0a7824 */ /* 0x040fe200078e0205 */
[----:B------:R-:W-:Y:S01]  /*0d50*/  LOP3.LUT R15, R15, 0xf, RZ, 0xc0, !PT ;  /* 0x0000000f0f0f7812 */ /* 0x000fe200078ec0ff */
[C---:B------:R-:W-:Y:S01]  /*0d60*/  IMAD.IADD R4, R42.reuse, 0x1, R18 ;  /* 0x000000012a047824 */ /* 0x040fe200078e0212 */
[C---:B------:R-:W-:Y:S01]  /*0d70*/  IADD3 R13, PT, PT, R42.reuse, R2, RZ ;  /* 0x000000022a0d7210 */ /* 0x040fe20007ffe0ff */
[C---:B------:R-:W-:Y:S01]  /*0d80*/  IMAD.IADD R3, R42.reuse, 0x1, R17 ;  /* 0x000000012a037824 */ /* 0x040fe200078e0211 */
[C---:B------:R-:W-:Y:S01]  /*0d90*/  IADD3 R9, PT, PT, R42.reuse, R6, RZ ;  /* 0x000000062a097210 */ /* 0x040fe20007ffe0ff */
[C---:B------:R-:W-:Y:S01]  /*0da0*/  IMAD.IADD R6, R42.reuse, 0x1, R35 ;  /* 0x000000012a067824 */ /* 0x040fe200078e0223 */
[C---:B------:R-:W-:Y:S01]  /*0db0*/  IADD3 R5, PT, PT, R42.reuse, R41, RZ ;  /* 0x000000292a057210 */ /* 0x040fe20007ffe0ff */
[C---:B------:R-:W-:Y:S01]  /*0dc0*/  IMAD.IADD R2, R42.reuse, 0x1, R16 ;  /* 0x000000012a027824 */ /* 0x040fe200078e0210 */
[----:B------:R-:W-:-:S07]  /*0dd0*/  IADD3 R0, PT, PT, R42, R15, RZ ;  /* 0x0000000f2a007210 */ /* 0x000fce0007ffe0ff */
[----:B------:R-:W-:Y:S05]  /*0de0*/  CALL.REL.NOINC `($__internal_494_$__cuda_sm20_div_s16) ;  /* 0x00000030009c7944 */ /* 0x000fea0003c00000 */
        /* <DEDUP_REMOVED lines=14> */
.L_x_25869:
[----:B--2---:R-:W2:Y:S01]  /*0ed0*/  LDL R53, [R1+0x4] ;  /* 0x0000040001357983 */ /* 0x004ea20000100800 */
[----:B------:R-:W0:Y:S01]  /*0ee0*/  S2UR UR4, SR_CTAID.Y ;  /* 0x00000000000479c3 */ /* 0x000e220000002600 */
[----:B------:R-:W-:Y:S01]  /*0ef0*/  BSSY.RECONVERGENT B0, `(.L_x_25826) ;  /* 0x0000035000007945 */ /* 0x000fe20003800200 */
[----:B-1----:R-:W1:Y:S01]  /*0f00*/  S2R R35, SR_CTAID.X ;  /* 0x0000000000237919 */ /* 0x002e620000002500 */
[----:B------:R-:W1:Y:S05]  /*0f10*/  S2R R66, SR_CTAID.Z ;  /* 0x0000000000427919 */ /* 0x000e6a0000002700 */
[----:B------:R-:W0:Y:S01]  /*0f20*/  LDC R41, c[0x0][0x388] ;  /* 0x0000e200ff297b82 */ /* 0x000e220000000800 */
[----:B---3--:R-:W3:Y:S01]  /*0f30*/  S2R R46, SR_TID.X ;  /* 0x00000000002e7919 */ /* 0x008ee20000002100 */
[----:B-1----:R-:W-:-:S04]  /*0f40*/  IMAD R34, R35, 0x40, R66 ;  /* 0x0000004023227824 */ /* 0x002fc800078e0242 */
[----:B------:R-:W-:Y:S01]  /*0f50*/  IMAD.SHL.U32 R34, R34, 0x40, RZ ;  /* 0x0000004022227824 */ /* 0x000fe200078e00ff */
[----:B---3--:R-:W-:-:S03]  /*0f60*/  SHF.L.U32 R54, R46, 0x2, RZ ;  /* 0x000000022e367819 */ /* 0x008fc600000006ff */
[----:B0-----:R-:W-:Y:S02]  /*0f70*/  IMAD R34, R41, UR4, R34 ;  /* 0x0000000429227c24 */ /* 0x001fe4000f8e0222 */
[----:B------:R-:W-:Y:S02]  /*0f80*/  IMAD.MOV.U32 R47, RZ, RZ, R54 ;  /* 0x000000ffff2f7224 */ /* 0x000fe400078e0036 */
[----:B------:R-:W-:Y:S01]  /*0f90*/  IMAD.IADD R35, R34, 0x1, R65 ;  /* 0x0000000122237824 */ /* 0x000fe200078e0241 */
[----:B--2---:R-:W-:-:S13]  /*0fa0*/  ISETP.NE.AND P1, PT, R53, 0x2, PT ;  /* 0x000000023500780c */ /* 0x004fda0003f25270 */
[----:B----4-:R-:W-:Y:S05]  /*0fb0*/  @!P1 BRA `(.L_x_25827) ;  /* 0x0000000000a09947 */ /* 0x010fea0003800000 */
        /* <DEDUP_REMOVED lines=14> */
[----:B------:R-:W-:Y:S02]  /*10a0*/  LEA R34, R46, UR4, 0x4 ;  /* 0x000000042e227c11 */ /* 0x000fe4000f8e20ff */
[----:B-1----:R-:W-:-:S05]  /*10b0*/  SHF.L.U32 R41, R41, 0x2, RZ ;  /* 0x0000000229297819 */ /* 0x002fca00000006ff */
        /* <DEDUP_REMOVED lines=12> */
[----:B------:R-:W-:-:S04]  /*1180*/  IMAD.WIDE R52, R53, 0x4, R42 ;  /* 0x0000000435347825 */ /* 0x000fc800078e022a */
[----:B------:R-:W-:Y:S02]  /*1190*/  @P1 IMAD.IADD R49, R35, 0x1, R50 ;  /* 0x0000000123311824 */ /* 0x000fe400078e0232 */
[----:B------:R-:W2:Y:S02]  /*11a0*/  LDG.E.128 R52, desc[UR8][R52.64] ;  /* 0x0000000834347981 */ /* 0x000ea4000c1e1d00 */
[----:B------:R-:W-:-:S06]  /*11b0*/  @P1 IMAD.WIDE R48, R49, 0x4, R42 ;  /* 0x0000000431301825 */ /* 0x000fcc00078e022a */
[----:B------:R-:W3:Y:S01]  /*11c0*/  @P1 LDG.E.128 R48, desc[UR8][R48.64] ;  /* 0x0000000830301981 */ /* 0x000ee2000c1e1d00 */
[----:B------:R-:W0:Y:S02]  /*11d0*/  LDC R43, c[0x0][0x360] ;  /* 0x0000d800ff2b7b82 */ /* 0x000e240000000800 */
[----:B0-----:R-:W-:-:S05]  /*11e0*/  LEA R34, R43, R34, 0x4 ;  /* 0x000000222b227211 */ /* 0x001fca00078e20ff */
[----:B------:R-:W-:Y:S02]  /*11f0*/  @P1 IMAD R42, R43, 0x10, R34 ;  /* 0x000000102b2a1824 */ /* 0x000fe400078e0222 */
[--C-:B------:R-:W-:Y:S02]  /*1200*/  IMAD.IADD R47, R47, 0x1, R41.reuse ;  /* 0x000000012f2f7824 */ /* 0x100fe400078e0229 */
[----:B------:R-:W-:Y:S01]  /*1210*/  @P1 IMAD.IADD R47, R46, 0x1, R41 ;  /* 0x000000012e2f1824 */ /* 0x000fe200078e0229 */
[----:B--2---:R1:W-:Y:S04]  /*1220*/  STS.128 [R34], R52 ;  /* 0x0000003422007388 */ /* 0x0043e80000000c00 */
[----:B---3--:R1:W-:Y:S02]  /*1230*/  @P1 STS.128 [R42], R48 ;  /* 0x000000302a001388 */ /* 0x0083e40000000c00 */
.L_x_25827:
[----:B------:R-:W-:Y:S05]  /*1240*/  BSYNC.RECONVERGENT B0 ;  /* 0x0000000000007941 */ /* 0x000fea0003800200 */
.L_x_25826:
        /* <DEDUP_REMOVED lines=8> */
[----:B------:R-:W-:Y:S02]  /*12d0*/  LEA R46, R47, UR4, 0x2 ;  /* 0x000000042f2e7c11 */ /* 0x000fe4000f8e10ff */
[----:B---3--:R-:W-:Y:S01]  /*12e0*/  SHF.L.U32 R64, R43, 0x2, RZ ;  /* 0x000000022b407819 */ /* 0x008fe200000006ff */
[C-C-:B0-----:R-:W-:Y:S02]  /*12f0*/  IMAD R34, R42.reuse, 0xc, R47.reuse ;  /* 0x0000000c2a227824 */ /* 0x141fe400078e022f */
[----:B------:R-:W-:Y:S02]  /*1300*/  IMAD R41, R42, 0x8, R47 ;  /* 0x000000082a297824 */ /* 0x000fe400078e022f */
[----:B------:R-:W-:-:S07]  /*1310*/  IMAD.IADD R42, R47, 0x1, R64 ;  /* 0x000000012f2a7824 */ /* 0x000fce00078e0240 */
.L_x_25829:
[----:B------:R-:W0:Y:S01]  /*1320*/  LDC.64 R48, c[0x0][0x390] ;  /* 0x0000e400ff307b82 */ /* 0x000e220000000a00 */
[----:B------:R-:W-:Y:S02]  /*1330*/  LOP3.LUT R52, R47, 0x1c, RZ, 0xc0, !PT ;  /* 0x0000001c2f347812 */ /* 0x000fe400078ec0ff */
[----:B------:R-:W-:Y:S02]  /*1340*/  SHF.R.U32.HI R50, RZ, 0x5, R47 ;  /* 0x00000005ff327819 */ /* 0x000fe4000001162f */
[----:B------:R-:W-:Y:S01]  /*1350*/  LOP3.LUT R56, R41, 0x1c, RZ, 0xc0, !PT ;  /* 0x0000001c29387812 */ /* 0x000fe200078ec0ff */
[C---:B------:R-:W-:Y:S01]  /*1360*/  IMAD.IADD R51, R35.reuse, 0x1, R52 ;  /* 0x0000000123337824 */ /* 0x040fe200078e0234 */
[----:B------:R-:W-:Y:S02]  /*1370*/  LOP3.LUT R52, R42, 0x1c, RZ, 0xc0, !PT ;  /* 0x0000001c2a347812 */ /* 0x000fe400078ec0ff */
[----:B------:R-:W-:Y:S01]  /*1380*/  LOP3.LUT R58, R34, 0x1c, RZ, 0xc0, !PT ;  /* 0x0000001c223a7812 */ /* 0x000fe200078ec0ff */
[----:B------:R-:W-:Y:S01]  /*1390*/  IMAD R51, R50, UR11, R51 ;  /* 0x0000000b32337c24 */ /* 0x000fe2000f8e0233 */
[----:B------:R-:W-:Y:S01]  /*13a0*/  SHF.R.U32.HI R50, RZ, 0x5, R42 ;  /* 0x00000005ff327819 */ /* 0x000fe2000001162a */
[C---:B------:R-:W-:Y:S01]  /*13b0*/  IMAD.IADD R55, R35.reuse, 0x1, R56 ;  /* 0x0000000123377824 */ /* 0x040fe200078e0238 */
[C---:B------:R-:W-:Y:S01]  /*13c0*/  IADD3 R53, PT, PT, R35.reuse, R52, RZ ;  /* 0x0000003423357210 */ /* 0x040fe20007ffe0ff */
[----:B------:R-:W-:Y:S01]  /*13d0*/  IMAD.IADD R58, R35, 0x1, R58 ;  /* 0x00000001233a7824 */ /* 0x000fe200078e023a */
[----:B------:R-:W-:-:S02]  /*13e0*/  SHF.R.U32.HI R54, RZ, 0x5, R41 ;  /* 0x00000005ff367819 */ /* 0x000fc40000011629 */
[----:B------:R-:W-:Y:S01]  /*13f0*/  SHF.R.U32.HI R57, RZ, 0x5, R34 ;  /* 0x00000005ff397819 */ /* 0x000fe20000011622 */
[----:B------:R-:W-:Y:S02]  /*1400*/  IMAD R53, R50, UR11, R53 ;  /* 0x0000000b32357c24 */ /* 0x000fe4000f8e0235 */
        /* <DEDUP_REMOVED lines=12> */
[----:B------:R-:W-:Y:S01]  /*14d0*/  IADD3 R47, PT, PT, R64, R47, R64 ;  /* 0x0000002f402f7210 */ /* 0x000fe20007ffe040 */
[C-C-:B0-----:R-:W-:Y:S01]  /*14e0*/  IMAD R67, R44.reuse, 0x10, R46.reuse ;  /* 0x000000102c437824 */ /* 0x141fe200078e022e */
[CC--:B------:R-:W-:Y:S01]  /*14f0*/  LEA R68, R44.reuse, R46.reuse, 0x5 ;  /* 0x0000002e2c447211 */ /* 0x0c0fe200078e28ff */
[C---:B------:R-:W-:Y:S01]  /*1500*/  IMAD R69, R44.reuse, 0x30, R46 ;  /* 0x000000302c457824 */ /* 0x040fe200078e022e */
[----:B------:R-:W-:Y:S01]  /*1510*/  STL [R1], R44 ;  /* 0x0000002c01007387 */ /* 0x000fe20000100800 */
[C---:B------:R-:W-:Y:S02]  /*1520*/  IMAD R34, R44.reuse, 0x10, R34 ;  /* 0x000000102c227824 */ /* 0x040fe400078e0222 */
[C---:B------:R-:W-:Y:S02]  /*1530*/  IMAD R41, R44.reuse, 0x10, R41 ;  /* 0x000000102c297824 */ /* 0x040fe400078e0229 */
[C---:B------:R-:W-:Y:S01]  /*1540*/  IMAD R42, R44.reuse, 0x10, R42 ;  /* 0x000000102c2a7824 */ /* 0x040fe200078e022a */
[----:B------:R-:W-:Y:S01]  /*1550*/  ISETP.GE.U32.AND P0, PT, R47, 0x800, PT ;  /* 0x000008002f00780c */ /* 0x000fe20003f06070 */
[----:B--2---:R0:W-:Y:S02]  /*1560*/  STS.128 [R46], R60 ;  /* 0x0000003c2e007388 */ /* 0x0041e40000000c00 */
[----:B0-----:R-:W-:-:S02]  /*1570*/  LEA R46, R44, R46, 0x6 ;  /* 0x0000002e2c2e7211 */ /* 0x001fc400078e30ff */
[----:B------:R-:W0:Y:S01]  /*1580*/  S2R R44, SR_TID.X ;  /* 0x00000000002c7919 */ /* 0x000e220000002100 */
[----:B---3--:R1:W-:Y:S04]  /*1590*/  STS.128 [R67], R56 ;  /* 0x0000003843007388 */ /* 0x0083e80000000c00 */
[----:B----4-:R1:W-:Y:S04]  /*15a0*/  STS.128 [R68], R52 ;  /* 0x0000003444007388 */ /* 0x0103e80000000c00 */
[----:B-----5:R1:W-:Y:S01]  /*15b0*/  STS.128 [R69], R48 ;  /* 0x0000003045007388 */ /* 0x0203e20000000c00 */
[----:B0-----:R-:W-:Y:S01]  /*15c0*/  LOP3.LUT R44, R44, 0x1f, RZ, 0xc0, !PT ;  /* 0x0000001f2c2c7812 */ /* 0x001fe200078ec0ff */
[----:B-1----:R-:W-:Y:S06]  /*15d0*/  @!P0 BRA `(.L_x_25829) ;  /* 0xfffffffc00508947 */ /* 0x002fec000383ffff */
[----:B------:R-:W-:Y:S05]  /*15e0*/  BSYNC.RECONVERGENT B0 ;  /* 0x0000000000007941 */ /* 0x000fea0003800200 */
.L_x_25828:
[----:B------:R-:W-:Y:S02]  /*15f0*/  IMAD R42, R66, 0x40, R65 ;  /* 0x00000040422a7824 */ /* 0x000fe400078e0241 */
[----:B------:R-:W-:-:S07]  /*1600*/  IMAD.MOV.U32 R41, RZ, RZ, RZ ;  /* 0x000000ffff297224 */ /* 0x000fce00078e00ff */
.L_x_25868:
[----:B------:R-:W0:Y:S02]  /*1610*/  S2R R34, SR_TID.X ;  /* 0x0000000000227919 */ /* 0x000e240000002100 */
[----:B0-----:R-:W-:Y:S02]  /*1620*/  LOP3.LUT R48, R34, 0xf, RZ, 0xc0, !PT ;  /* 0x0000000f22307812 */ /* 0x001fe400078ec0ff */
[----:B------:R-:W-:-:S03]  /*1630*/  SHF.R.U32.HI R46, RZ, 0x4, R34 ;  /* 0x00000004ff2e7819 */ /* 0x000fc60000011622 */
[----:B-1234-:R-:W-:-:S07]  /*1640*/  IMAD.IADD R48, R48, 0x1, R41 ;  /* 0x0000000130307824 */ /* 0x01efce00078e0229 */
.L_x_25830:
[----:B0-----:R-:W0:Y:S01]  /*1650*/  LDC.64 R34, c[0x0][0x398] ;  /* 0x0000e600ff227b82 */ /* 0x001e220000000a00 */
[----:B------:R-:W1:Y:S01]  /*1660*/  LDCU UR4, c[0x0][0x3a8] ;  /* 0x00007500ff0477ac */ /* 0x000e620008000800 */
[----:B------:R-:W-:-:S05]  /*1670*/  IADD3 R47, PT, PT, R42, R46, RZ ;  /* 0x0000002e2a2f7210 */ /* 0x000fca0007ffe0ff */
        /* <DEDUP_REMOVED lines=15> */
.L_x_25867:
[----:B------:R-:W0:Y:S01]  /*1770*/  S2R R49, SR_TID.X ;  /* 0x0000000000317919 */ /* 0x000e220000002100 */
[----:B------:R-:W-:Y:S01]  /*1780*/  MOV R35, UR10 ;  /* 0x0000000a00237c02 */ /* 0x000fe20008000f00 */
[--C-:B------:R-:W-:Y:S01]  /*1790*/  IMAD.IADD R64, R39, 0x1, R65.reuse ;  /* 0x0000000127407824 */ /* 0x100fe200078e0241 */
[----:B------:R-:W-:Y:S01]  /*17a0*/  ISETP.GE.AND P2, PT, R40, UR5, PT ;  /* 0x0000000528007c0c */ /* 0x000fe2000bf46270 */
[----:B-1----:R-:W1:Y:S01]  /*17b0*/  S2R R34, SR_CgaCtaId ;  /* 0x0000000000227919 */ /* 0x002e620000008800 */
[----:B------:R-:W-:Y:S01]  /*17c0*/  VIMNMX R35, PT, PT, R35, 0x40, PT ;  /* 0x0000004023237848 */ /* 0x000fe20003fe0100 */
[C---:B------:R-:W-:Y:S01]  /*17d0*/  VIADD R60, R39.reuse, 0x3 ;  /* 0x00000003273c7836 */ /* 0x040fe20000000000 */
[C---:B------:R-:W-:Y:S01]  /*17e0*/  LOP3.LUT R48, R39.reuse, 0xf, RZ, 0xc0, !PT ;  /* 0x0000000f27307812 */ /* 0x040fe200078ec0ff */
[----:B------:R-:W-:Y:S01]  /*17f0*/  VIADD R52, R39, 0x6 ;  /* 0x0000000627347836 */ /* 0x000fe20000000000 */
[----:B------:R-:W-:Y:S01]  /*1800*/  MOV R47, 0x400 ;  /* 0x00000400002f7802 */ /* 0x000fe20000000f00 */
[----:B------:R-:W-:Y:S01]  /*1810*/  IMAD.SHL.U32 R46, R35, 0x2, RZ ;  /* 0x00000002232e7824 */ /* 0x000fe200078e00ff */
[C---:B------:R-:W-:Y:S01]  /*1820*/  IADD3 R50, PT, PT, R39.reuse, 0xa, RZ ;  /* 0x0000000a27327810 */ /* 0x040fe20007ffe0ff */
[C---:B------:R-:W-:Y:S01]  /*1830*/  VIADD R68, R39.reuse, 0x2 ;  /* 0x0000000227447836 */ /* 0x040fe20000000000 */
[C---:B------:R-:W-:Y:S01]  /*1840*/  IADD3 R62, PT, PT, R39.reuse, 0x1, RZ ;  /* 0x00000001273e7810 */ /* 0x040fe20007ffe0ff */
[----:B------:R-:W-:Y:S01]  /*1850*/  IMAD.IADD R65, R46, 0x1, R65 ;  /* 0x000000012e417824 */ /* 0x000fe200078e0241 */
        /* <DEDUP_REMOVED lines=18> */
[----:B------:R-:W-:Y:S01]  /*1980*/  ISETP.GE.AND P0, PT, R65, UR10, PT ;  /* 0x0000000a41007c0c */ /* 0x000fe2000bf06270 */
[----:B------:R-:W-:Y:S01]  /*1990*/  IMAD R35, R64, 0x20, R49 ;  /* 0x0000002040237824 */ /* 0x000fe200078e0231 */
[----:B------:R-:W-:-:S03]  /*19a0*/  IADD3 R49, PT, PT, R47, 0x880, RZ ;  /* 0x000008802f317810 */ /* 0x000fc60007ffe0ff */
        /* <DEDUP_REMOVED lines=9> */
[-C--:B--234-:R-:W-:Y:S01]  /*1a40*/  IADD3 R69, PT, PT, R46, R35.reuse, RZ ;  /* 0x000000232e457210 */ /* 0x09cfe20007ffe0ff */
        /* <DEDUP_REMOVED lines=44> */
.L_x_25866:
        /* <DEDUP_REMOVED lines=11> */
.L_x_25875:
[----:B0--3--:R-:W-:-:S07]  /*1dc0*/  IMAD R34, R63, R34, RZ ;  /* 0x000000223f227224 */ /* 0x009fce00078e02ff */
.L_x_25834:
[----:B------:R-:W-:-:S13]  /*1dd0*/  ISETP.GE.AND P3, PT, R35, 0x2, PT ;  /* 0x000000022300780c */ /* 0x000fda0003f66270 */
[----:B------:R-:W-:Y:S05]  /*1de0*/  @!P3 BRA `(.L_x_25836) ;  /* 0x000000000010b947 */ /* 0x000fea0003800000 */
[----:B------:R-:W-:-:S03]  /*1df0*/  UMOV UR4, 0xffffffff ;  /* 0xffffffff00047882 */ /* 0x000fc60000000000 */
[----:B------:R-:W-:Y:S05]  /*1e00*/  BRA.DIV UR4, `(.L_x_25837) ;  /* 0x0000001a04787947 */ /* 0x000fea000b800000 */
[----:B------:R3:W4:Y:S02]  /*1e10*/  SHFL.IDX PT, R67, R69, R38, 0x1f ;  /* 0x00001f2645437589 */ /* 0x00072400000e0000 */
.L_x_25878:
[----:B----4-:R-:W-:-:S07]  /*1e20*/  IMAD R34, R62, R67, R34 ;  /* 0x000000433e227224 */ /* 0x010fce00078e0222 */
.L_x_25836:
[----:B------:R-:W-:-:S13]  /*1e30*/  ISETP.GE.AND P3, PT, R35, 0x3, PT ;  /* 0x000000032300780c */ /* 0x000fda0003f66270 */
[----:B------:R-:W-:Y:S05]  /*1e40*/  @!P3 BRA `(.L_x_25838) ;  /* 0x000000000010b947 */ /* 0x000fea0003800000 */
[----:B------:R-:W-:-:S03]  /*1e50*/  UMOV UR4, 0xffffffff ;  /* 0xffffffff00047882 */ /* 0x000fc60000000000 */
[----:B------:R-:W-:Y:S05]  /*1e60*/  BRA.DIV UR4, `(.L_x_25839) ;  /* 0x0000001a04847947 */ /* 0x000fea000b800000 */
[----:B------:R4:W0:Y:S02]  /*1e70*/  SHFL.IDX PT, R67, R69, R37, 0x1f ;  /* 0x00001f2545437589 */ /* 0x00082400000e0000 */
.L_x_25881:
[----:B0-----:R-:W-:-:S07]  /*1e80*/  IMAD R34, R61, R67, R34 ;  /* 0x000000433d227224 */ /* 0x001fce00078e0222 */
.L_x_25838:
[----:B------:R-:W-:-:S13]  /*1e90*/  ISETP.GE.AND P3, PT, R35, 0x4, PT ;  /* 0x000000042300780c */ /* 0x000fda0003f66270 */
[----:B------:R-:W-:Y:S05]  /*1ea0*/  @!P3 BRA `(.L_x_25840) ;  /* 0x000000000010b947 */ /* 0x000fea0003800000 */
[----:B------:R-:W-:-:S03]  /*1eb0*/  UMOV UR4, 0xffffffff ;  /* 0xffffffff00047882 */ /* 0x000fc60000000000 */
[----:B------:R-:W-:Y:S05]  /*1ec0*/  BRA.DIV UR4, `(.L_x_25841) ;  /* 0x0000001a04907947 */ /* 0x000fea000b800000 */
[----:B------:R0:W0:Y:S02]  /*1ed0*/  SHFL.IDX PT, R67, R69, R36, 0x1f ;  /* 0x00001f2445437589 */ /* 0x00002400000e0000 */
.L_x_25884:
[----:B0-----:R-:W-:-:S07]  /*1ee0*/  IMAD R34, R60, R67, R34 ;  /* 0x000000433c227224 */ /* 0x001fce00078e0222 */
.L_x_25840:
[----:B------:R-:W-:-:S13]  /*1ef0*/  ISETP.GE.AND P3, PT, R35, 0x5, PT ;  /* 0x000000052300780c */ /* 0x000fda0003f66270 */
[----:B------:R-:W-:Y:S05]  /*1f00*/  @!P3 BRA `(.L_x_25842) ;  /* 0x000000000010b947 */ /* 0x000fea0003800000 */
[----:B------:R-:W-:-:S03]  /*1f10*/  UMOV UR4, 0xffffffff ;  /* 0xffffffff00047882 */ /* 0x000fc60000000000 */
[----:B------:R-:W-:Y:S05]  /*1f20*/  BRA.DIV UR4, `(.L_x_25843) ;  /* 0x0000001a049c7947 */ /* 0x000fea000b800000 */
[----:B------:R0:W0:Y:S02]  /*1f30*/  SHFL.IDX PT, R67, R69, R33, 0x1f ;  /* 0x00001f2145437589 */ /* 0x00002400000e0000 */
.L_x_25887:
[----:B0-----:R-:W-:-:S07]  /*1f40*/  IMAD R34, R59, R67, R34 ;  /* 0x000000433b227224 */ /* 0x001fce00078e0222 */
.L_x_25842:
[----:B------:R-:W-:-:S13]  /*1f50*/  ISETP.GE.AND P3, PT, R35, 0x6, PT ;  /* 0x000000062300780c */ /* 0x000fda0003f66270 */
[----:B------:R-:W-:Y:S05]  /*1f60*/  @!P3 BRA `(.L_x_25844) ;  /* 0x000000000010b947 */ /* 0x000fea0003800000 */
[----:B------:R-:W-:-:S03]  /*1f70*/  UMOV UR4, 0xffffffff ;  /* 0xffffffff00047882 */ /* 0x000fc60000000000 */
[----:B------:R-:W-:Y:S05]  /*1f80*/  BRA.DIV UR4, `(.L_x_25845) ;  /* 0x0000001a04a87947 */ /* 0x000fea000b800000 */
[----:B------:R0:W0:Y:S02]  /*1f90*/  SHFL.IDX PT, R67, R69, R32, 0x1f ;  /* 0x00001f2045437589 */ /* 0x00002400000e0000 */
.L_x_25890:
[----:B0-----:R-:W-:-:S07]  /*1fa0*/  IMAD R34, R58, R67, R34 ;  /* 0x000000433a227224 */ /* 0x001fce00078e0222 */
.L_x_25844:
[----:B------:R-:W-:-:S13]  /*1fb0*/  ISETP.GE.AND P3, PT, R35, 0x7, PT ;  /* 0x000000072300780c */ /* 0x000fda0003f66270 */
[----:B------:R-:W-:Y:S05]  /*1fc0*/  @!P3 BRA `(.L_x_25846) ;  /* 0x000000000010b947 */ /* 0x000fea0003800000 */
[----:B------:R-:W-:-:S03]  /*1fd0*/  UMOV UR4, 0xffffffff ;  /* 0xffffffff00047882 */ /* 0x000fc60000000000 */
[----:B------:R-:W-:Y:S05]  /*1fe0*/  BRA.DIV UR4, `(.L_x_25847) ;  /* 0x0000001a04b47947 */ /* 0x000fea000b800000 */
[----:B------:R0:W0:Y:S02]  /*1ff0*/  SHFL.IDX PT, R67, R69, R31, 0x1f ;  /* 0x00001f1f45437589 */ /* 0x00002400000e0000 */
.L_x_25893:
[----:B0-----:R-:W-:-:S07]  /*2000*/  IMAD R34, R57, R67, R34 ;  /* 0x0000004339227224 */ /* 0x001fce00078e0222 */
.L_x_25846:
[----:B------:R-:W-:-:S13]  /*2010*/  ISETP.GE.AND P3, PT, R35, 0x8, PT ;  /* 0x000000082300780c */ /* 0x000fda0003f66270 */
[----:B------:R-:W-:Y:S05]  /*2020*/  @!P3 BRA `(.L_x_25848) ;  /* 0x000000000010b947 */ /* 0x000fea0003800000 */
[----:B------:R-:W-:-:S03]  /*2030*/  UMOV UR4, 0xffffffff ;  /* 0xffffffff00047882 */ /* 0x000fc60000000000 */
[----:B------:R-:W-:Y:S05]  /*2040*/  BRA.DIV UR4, `(.L_x_25849) ;  /* 0x0000001a04c07947 */ /* 0x000fea000b800000 */
[----:B------:R0:W0:Y:S02]  /*2050*/  SHFL.IDX PT, R67, R69, R30, 0x1f ;  /* 0x00001f1e45437589 */ /* 0x00002400000e0000 */
.L_x_25896:
[----:B01----:R-:W-:-:S07]  /*2060*/  IMAD R34, R56, R67, R34 ;  /* 0x0000004338227224 */ /* 0x003fce00078e0222 */
.L_x_25848:
[----:B------:R-:W-:-:S13]  /*2070*/  ISETP.GE.AND P3, PT, R35, 0x9, PT ;  /* 0x000000092300780c */ /* 0x000fda0003f66270 */
[----:B------:R-:W-:Y:S05]  /*2080*/  @!P3 BRA `(.L_x_25850) ;  /* 0x000000000010b947 */ /* 0x000fea0003800000 */
[----:B------:R-:W-:-:S03]  /*2090*/  UMOV UR4, 0xffffffff ;  /* 0xffffffff00047882 */ /* 0x000fc60000000000 */
[----:B------:R-:W-:Y:S05]  /*20a0*/  BRA.DIV UR4, `(.L_x_25851) ;  /* 0x0000001a04cc7947 */ /* 0x000fea000b800000 */
[----:B------:R0:W0:Y:S02]  /*20b0*/  SHFL.IDX PT, R67, R69, R29, 0x1f ;  /* 0x00001f1d45437589 */ /* 0x00002400000e0000 */
.L_x_25899:
[----:B0-----:R-:W-:-:S07]  /*20c0*/  IMAD R34, R55, R67, R34 ;  /* 0x0000004337227224 */ /* 0x001fce00078e0222 */
.L_x_25850:
[----:B------:R-:W-:-:S13]  /*20d0*/  ISETP.GE.AND P3, PT, R35, 0xa, PT ;  /* 0x0000000a2300780c */ /* 0x000fda0003f66270 */
[----:B------:R-:W-:Y:S05]  /*20e0*/  @!P3 BRA `(.L_x_25852) ;  /* 0x000000000010b947 */ /* 0x000fea0003800000 */
[----:B------:R-:W-:-:S03]  /*20f0*/  UMOV UR4, 0xffffffff ;  /* 0xffffffff00047882 */ /* 0x000fc60000000000 */
[----:B------:R-:W-:Y:S05]  /*2100*/  BRA.DIV UR4, `(.L_x_25853) ;  /* 0x0000001a04d87947 */ /* 0x000fea000b800000 */
[----:B------:R0:W0:Y:S02]  /*2110*/  SHFL.IDX PT, R67, R69, R28, 0x1f ;  /* 0x00001f1c45437589 */ /* 0x00002400000e0000 */
.L_x_25902:
[----:B0-----:R-:W-:-:S07]  /*2120*/  IMAD R34, R54, R67, R34 ;  /* 0x0000004336227224 */ /* 0x001fce00078e0222 */
.L_x_25852:
[----:B------:R-:W-:-:S13]  /*2130*/  ISETP.GE.AND P3, PT, R35, 0xb, PT ;  /* 0x0000000b2300780c */ /* 0x000fda0003f66270 */
[----:B------:R-:W-:Y:S05]  /*2140*/  @!P3 BRA `(.L_x_25854) ;  /* 0x000000000010b947 */ /* 0x000fea0003800000 */
[----:B------:R-:W-:-:S03]  /*2150*/  UMOV UR4, 0xffffffff ;  /* 0xffffffff00047882 */ /* 0x000fc60000000000 */
[----:B------:R-:W-:Y:S05]  /*2160*/  BRA.DIV UR4, `(.L_x_25855) ;  /* 0x0000001a04e47947 */ /* 0x000fea000b800000 */
[----:B------:R0:W0:Y:S02]  /*2170*/  SHFL.IDX PT, R67, R69, R27, 0x1f ;  /* 0x00001f1b45437589 */ /* 0x00002400000e0000 */
.L_x_25905:
[----:B0-----:R-:W-:-:S07]  /*2180*/  IMAD R34, R53, R67, R34 ;  /* 0x0000004335227224 */ /* 0x001fce00078e0222 */
.L_x_25854:
[----:B------:R-:W-:-:S13]  /*2190*/  ISETP.GE.AND P3, PT, R35, 0xc, PT ;  /* 0x0000000c2300780c */ /* 0x000fda0003f66270 */
[----:B------:R-:W-:Y:S05]  /*21a0*/  @!P3 BRA `(.L_x_25856) ;  /* 0x000000000010b947 */ /* 0x000fea0003800000 */
[----:B------:R-:W-:-:S03]  /*21b0*/  UMOV UR4, 0xffffffff ;  /* 0xffffffff00047882 */ /* 0x000fc60000000000 */
[----:B------:R-:W-:Y:S05]  /*21c0*/  BRA.DIV UR4, `(.L_x_25857) ;  /* 0x0000001a04f07947 */ /* 0x000fea000b800000 */
[----:B------:R0:W0:Y:S02]  /*21d0*/  SHFL.IDX PT, R67, R69, R26, 0x1f ;  /* 0x00001f1a45437589 */ /* 0x00002400000e0000 */
.L_x_25908:
[----:B0-----:R-:W-:-:S07]  /*21e0*/  IMAD R34, R52, R67, R34 ;  /* 0x0000004334227224 */ /* 0x001fce00078e0222 */
.L_x_25856:
[----:B------:R-:W-:-:S13]  /*21f0*/  ISETP.GE.AND P3, PT, R35, 0xd, PT ;  /* 0x0000000d2300780c */ /* 0x000fda0003f66270 */
[----:B------:R-:W-:Y:S05]  /*2200*/  @!P3 BRA `(.L_x_25858) ;  /* 0x000000000010b947 */ /* 0x000fea0003800000 */
[----:B------:R-:W-:-:S03]  /*2210*/  UMOV UR4, 0xffffffff ;  /* 0xffffffff00047882 */ /* 0x000fc60000000000 */
[----:B------:R-:W-:Y:S05]  /*2220*/  BRA.DIV UR4, `(.L_x_25859) ;  /* 0x0000001a04fc7947 */ /* 0x000fea000b800000 */
[----:B------:R0:W0:Y:S02]  /*2230*/  SHFL.IDX PT, R67, R69, R25, 0x1f ;  /* 0x00001f1945437589 */ /* 0x00002400000e0000 */
.L_x_25911:
[----:B0-----:R-:W-:-:S07]  /*2240*/  IMAD R34, R51, R67, R34 ;  /* 0x0000004333227224 */ /* 0x001fce00078e0222 */
.L_x_25858:
[----:B------:R-:W-:-:S13]  /*2250*/  ISETP.GE.AND P3, PT, R35, 0xe, PT ;  /* 0x0000000e2300780c */ /* 0x000fda0003f66270 */
[----:B------:R-:W-:Y:S05]  /*2260*/  @!P3 BRA `(.L_x_25860) ;  /* 0x000000000010b947 */ /* 0x000fea0003800000 */
[----:B------:R-:W-:-:S03]  /*2270*/  UMOV UR4, 0xffffffff ;  /* 0xffffffff00047882 */ /* 0x000fc60000000000 */
[----:B------:R-:W-:Y:S05]  /*2280*/  BRA.DIV UR4, `(.L_x_25861) ;  /* 0x0000001e04087947 */ /* 0x000fea000b800000 */
[----:B------:R0:W0:Y:S02]  /*2290*/  SHFL.IDX PT, R67, R69, R24, 0x1f ;  /* 0x00001f1845437589 */ /* 0x00002400000e0000 */
.L_x_25914:
[----:B0-----:R-:W-:-:S07]  /*22a0*/  IMAD R34, R50, R67, R34 ;  /* 0x0000004332227224 */ /* 0x001fce00078e0222 */
.L_x_25860:
[----:B------:R-:W-:-:S13]  /*22b0*/  ISETP.GE.AND P3, PT, R35, 0xf, PT ;  /* 0x0000000f2300780c */ /* 0x000fda0003f66270 */
[----:B------:R-:W-:Y:S05]  /*22c0*/  @!P3 BRA `(.L_x_25862) ;  /* 0x000000000010b947 */ /* 0x000fea0003800000 */
[----:B------:R-:W-:-:S03]  /*22d0*/  UMOV UR4, 0xffffffff ;  /* 0xffffffff00047882 */ /* 0x000fc60000000000 */
[----:B------:R-:W-:Y:S05]  /*22e0*/  BRA.DIV UR4, `(.L_x_25863) ;  /* 0x0000001e04147947 */ /* 0x000fea000b800000 */
[----:B------:R0:W0:Y:S02]  /*22f0*/  SHFL.IDX PT, R67, R69, R23, 0x1f ;  /* 0x00001f1745437589 */ /* 0x00002400000e0000 */
.L_x_25917:
[----:B0-----:R-:W-:-:S07]  /*2300*/  IMAD R34, R49, R67, R34 ;  /* 0x0000004331227224 */ /* 0x001fce00078e0222 */
.L_x_25862:
[----:B------:R-:W-:-:S13]  /*2310*/  ISETP.GE.AND P3, PT, R35, 0x10, PT ;  /* 0x000000102300780c */ /* 0x000fda0003f66270 */
[----:B------:R-:W-:Y:S05]  /*2320*/  @!P3 BRA `(.L_x_25864) ;  /* 0x00000004001cb947 */ /* 0x000fea0003800000 */
[----:B------:R-:W-:-:S03]  /*2330*/  UMOV UR4, 0xffffffff ;  /* 0xffffffff00047882 */ /* 0x000fc60000000000 */
[----:B------:R-:W-:Y:S05]  /*2340*/  BRA.DIV UR4, `(.L_x_25865) ;  /* 0x0000001e04207947 */ /* 0x000fea000b800000 */
[----:B------:R0:W0:Y:S02]  /*2350*/  SHFL.IDX PT, R67, R69, R22, 0x1f ;  /* 0x00001f1645437589 */ /* 0x00002400000e0000 */
.L_x_25920:
[----:B0-----:R-:W-:Y:S01]  /*2360*/  IMAD R34, R48, R67, R34 ;  /* 0x0000004330227224 */ /* 0x001fe200078e0222 */
[----:B------:R-:W-:Y:S06]  /*2370*/  BRA `(.L_x_25864) ;  /* 0x0000000400087947 */ /* 0x000fec0003800000 */
.L_x_25833:
        /* <DEDUP_REMOVED lines=25> */
[C---:B------:R-:W-:Y:S01]  /*2510*/  ISETP.GE.AND P5, PT, R66.reuse, 0x8, PT ;  /* 0x000000084200780c */ /* 0x040fe20003fa6270 */
        /* <DEDUP_REMOVED lines=8> */
[----:B------:R-:W-:-:S06]  /*25a0*/  @P3 LEA R69, R19, R35, 0x2 ;  /* 0x0000002313453211 */ /* 0x000fcc00078e10ff */
        /* <DEDUP_REMOVED lines=10> */
[----:B------:R-:W1:Y:S03]  /*2650*/  @P5 LDS R67, [R67] ;  /* 0x0000000043435984 */ /* 0x000e660000000800 */
[----:B------:R-:W-:-:S06]  /*2660*/  @P3 LEA R69, R5, R35, 0x2 ;  /* 0x0000002305453211 */ /* 0x000fcc00078e10ff */
[----:B------:R-:W2:Y:S01]  /*2670*/  @P3 LDS R69, [R69] ;  /* 0x0000000045453984 */ /* 0x000ea20000000800 */
[----:B0-----:R-:W-:Y:S01]  /*2680*/  @P4 IMAD R34, R54, R68, R34 ;  /* 0x0000004436224224 */ /* 0x001fe200078e0222 */
[----:B------:R-:W-:-:S03]  /*2690*/  ISETP.GE.AND P4, PT, R66, 0xd, PT ;  /* 0x0000000d4200780c */ /* 0x000fc60003f86270 */
[----:B-1----:R-:W-:Y:S01]  /*26a0*/  @P5 IMAD R34, R53, R67, R34 ;  /* 0x0000004335225224 */ /* 0x002fe200078e0222 */
[----:B------:R-:W-:Y:S01]  /*26b0*/  ISETP.GE.AND P5, PT, R66, 0xf, PT ;  /* 0x0000000f4200780c */ /* 0x000fe20003fa6270 */
        /* <DEDUP_REMOVED lines=14> */
.L_x_25864:
        /* <DEDUP_REMOVED lines=17> */
.L_x_25832:
[----:B------:R-:W-:Y:S05]  /*28b0*/  @!P0 BRA `(.L_x_25867) ;  /* 0xffffffec00ac8947 */ /* 0x000fea000383ffff */
[----:B------:R-:W-:Y:S05]  /*28c0*/  BSYNC.RECONVERGENT B0 ;  /* 0x0000000000007941 */ /* 0x000fea0003800200 */
.L_x_25831:
[----:B------:R-:W-:-:S04]  /*28d0*/  IADD3 R41, PT, PT, R41, 0x10, RZ ;  /* 0x0000001029297810 */ /* 0x000fc80007ffe0ff */
[----:B------:R-:W-:-:S13]  /*28e0*/  ISETP.GE.U32.AND P0, PT, R41, 0x40, PT ;  /* 0x000000402900780c */ /* 0x000fda0003f06070 */
[----:B------:R-:W-:Y:S05]  /*28f0*/  @!P0 BRA `(.L_x_25868) ;  /* 0xffffffec00448947 */ /* 0x000fea000383ffff */
[----:B------:R-:W-:Y:S01]  /*2900*/  PLOP3.LUT P0, PT, PT, PT, PT, 0x8, 0x80 ;  /* 0x000000000080781c */ /* 0x000fe20003f0e170 */
[----:B------:R-:W-:Y:S01]  /*2910*/  IMAD.MOV.U32 R65, RZ, RZ, 0x20 ;  /* 0x00000020ff417424 */ /* 0x000fe200078e00ff */
[----:B------:R-:W-:Y:S11]  /*2920*/  @P1 BRA `(.L_x_25869) ;  /* 0xffffffe400681947 */ /* 0x000ff6000383ffff */
[----:B------:R-:W-:Y:S05]  /*2930*/  WARPSYNC.ALL ;  /* 0x0000000000007948 */ /* 0x000fea0003800000 */
[----:B------:R-:W-:Y:S01]  /*2940*/  IMAD.SHL.U32 R43, R43, 0x4, RZ ;  /* 0x000000042b2b7824 */ /* 0x000fe200078e00ff */
[----:B------:R-:W0:Y:S03]  /*2950*/  LDC R8, c[0x0][0x3ac] ;  /* 0x0000eb00ff087b82 */ /* 0x000e260000000800 */
[----:B------:R-:W5:Y:S01]  /*2960*/  I2F.U32.RP R0, R43 ;  /* 0x0000002b00007306 */ /* 0x000f620000209000 */
[----:B------:R-:W1:Y:S01]  /*2970*/  S2R R2, SR_TID.X ;  /* 0x0000000000027919 */ /* 0x000e620000002100 */
[----:B------:R-:W-:Y:S01]  /*2980*/  ISETP.NE.U32.AND P3, PT, R43, RZ, PT ;  /* 0x000000ff2b00720c */ /* 0x000fe20003f65070 */
[----:B------:R-:W-:Y:S01]  /*2990*/  BSSY.RECONVERGENT B0, `(.L_x_25870) ;  /* 0x0000069000007945 */ /* 0x000fe20003800200 */
[----:B------:R-:W2:Y:S01]  /*29a0*/  S2R R20, SR_CTAID.X ;  /* 0x0000000000147919 */ /* 0x000ea20000002500 */
[----:B------:R-:W3:Y:S03]  /*29b0*/  LDC R11, c[0x0][0x388] ;  /* 0x0000e200ff0b7b82 */ /* 0x000ee60000000800 */
[----:B-----5:R-:W5:Y:S05]  /*29c0*/  MUFU.RCP R0, R0 ;  /* 0x0000000000007308 */ /* 0x020f6a0000001000 */
[----:B------:R-:W4:Y:S01]  /*29d0*/  S2UR UR4, SR_CTAID.Y ;  /* 0x00000000000479c3 */ /* 0x000f220000002600 */
[----:B0-----:R-:W-:-:S04]  /*29e0*/  IABS R9, R8 ;  /* 0x0000000800097213 */ /* 0x001fc80000000000 */
[----:B------:R-:W0:Y:S01]  /*29f0*/  I2F.RP R3, R9 ;  /* 0x0000000900037306 */ /* 0x000e220000209400 */
[----:B-----5:R-:W-:Y:S02]  /*2a00*/  IADD3 R6, PT, PT, R0, 0xffffffe, RZ ;  /* 0x0ffffffe00067810 */ /* 0x020fe40007ffe0ff */
[----:B-1----:R-:W-:-:S05]  /*2a10*/  SHF.L.U32 R2, R2, 0x2, RZ ;  /* 0x0000000202027819 */ /* 0x002fca00000006ff */
[----:B------:R1:W5:Y:S01]  /*2a20*/  F2I.FTZ.U32.TRUNC.NTZ R7, R6 ;  /* 0x0000000600077305 */ /* 0x000362000021f000 */
[----:B--2---:R-:W-:Y:S01]  /*2a30*/  IMAD R20, R20, UR10, RZ ;  /* 0x0000000a14147c24 */ /* 0x004fe2000f8e02ff */
[----:B------:R-:W-:-:S04]  /*2a40*/  LOP3.LUT R0, R2, 0xfff, RZ, 0x3c, !PT ;  /* 0x00000fff02007812 */ /* 0x000fc800078e3cff */
[-C--:B------:R-:W-:Y:S02]  /*2a50*/  IADD3 R0, PT, PT, R0, -R43.reuse, RZ ;  /* 0x8000002b00007210 */ /* 0x080fe40007ffe0ff */
[----:B0-----:R-:W0:Y:S01]  /*2a60*/  MUFU.RCP R3, R3 ;  /* 0x0000000300037308 */ /* 0x001e220000001000 */
[----:B-1----:R-:W-:Y:S02]  /*2a70*/  IMAD.MOV.U32 R6, RZ, RZ, RZ ;  /* 0x000000ffff067224 */ /* 0x002fe400078e00ff */
[--C-:B-----5:R-:W-:Y:S02]  /*2a80*/  IMAD.MOV R12, RZ, RZ, -R7.reuse ;  /* 0x000000ffff0c7224 */ /* 0x120fe400078e0a07 */
[----:B0-----:R-:W-:Y:S02]  /*2a90*/  VIADD R4, R3, 0xffffffe ;  /* 0x0ffffffe03047836 */ /* 0x001fe40000000000 */
[----:B------:R-:W-:Y:S02]  /*2aa0*/  IMAD R3, R12, R43, RZ ;  /* 0x0000002b0c037224 */ /* 0x000fe400078e02ff */
[----:B------:R0:W1:Y:S02]  /*2ab0*/  F2I.FTZ.U32.TRUNC.NTZ R5, R4 ;  /* 0x0000000400057305 */ /* 0x000064000021f000 */
[----:B------:R-:W-:Y:S01]  /*2ac0*/  IMAD.HI.U32 R7, R7, R3, R6 ;  /* 0x0000000307077227 */ /* 0x000fe200078e0006 */
[----:B---3--:R-:W-:-:S05]  /*2ad0*/  IABS R6, R11 ;  /* 0x0000000b00067213 */ /* 0x008fca0000000000 */
[----:B------:R-:W-:-:S04]  /*2ae0*/  IMAD.HI.U32 R7, R7, R0, RZ ;  /* 0x0000000007077227 */ /* 0x000fc800078e00ff */
[----:B0-----:R-:W-:Y:S02]  /*2af0*/  IMAD.MOV.U32 R4, RZ, RZ, RZ ;  /* 0x000000ffff047224 */ /* 0x001fe400078e00ff */
[----:B-1----:R-:W-:-:S04]  /*2b00*/  IMAD.MOV R10, RZ, RZ, -R5 ;  /* 0x000000ffff0a7224 */ /* 0x002fc800078e0a05 */
[----:B------:R-:W-:Y:S01]  /*2b10*/  IMAD R3, R10, R9, RZ ;  /* 0x000000090a037224 */ /* 0x000fe200078e02ff */
[----:B------:R-:W-:-:S03]  /*2b20*/  IABS R10, UR10 ;  /* 0x0000000a000a7c13 */ /* 0x000fc60008000000 */
[----:B------:R-:W-:-:S04]  /*2b30*/  IMAD.HI.U32 R3, R5, R3, R4 ;  /* 0x0000000305037227 */ /* 0x000fc800078e0004 */
[----:B------:R-:W-:Y:S01]  /*2b40*/  IMAD.MOV.U32 R4, RZ, RZ, R6 ;  /* 0x000000ffff047224 */ /* 0x000fe200078e0006 */
[----:B------:R-:W-:-:S03]  /*2b50*/  IADD3 R6, PT, PT, -R7, RZ, RZ ;  /* 0x000000ff07067210 */ /* 0x000fc60007ffe1ff */
[----:B------:R-:W-:-:S04]  /*2b60*/  IMAD.HI.U32 R3, R3, R4, RZ ;  /* 0x0000000403037227 */ /* 0x000fc800078e00ff */
[----:B------:R-:W-:Y:S02]  /*2b70*/  IMAD R6, R43, R6, R0 ;  /* 0x000000062b067224 */ /* 0x000fe400078e0200 */
[----:B------:R-:W-:Y:S02]  /*2b80*/  IMAD.MOV R5, RZ, RZ, -R3 ;  /* 0x000000ffff057224 */ /* 0x000fe400078e0a03 */
[----:B------:R-:W-:Y:S01]  /*2b90*/  IMAD.MOV.U32 R0, RZ, RZ, R10 ;  /* 0x000000ffff007224 */ /* 0x000fe200078e000a */
[----:B------:R-:W-:Y:S01]  /*2ba0*/  BAR.SYNC.DEFER_BLOCKING 0x0 ;  /* 0x0000000000007b1d */ /* 0x000fe20000010000 */
[----:B------:R-:W-:Y:S01]  /*2bb0*/  ISETP.GE.U32.AND P1, PT, R6, R43, PT ;  /* 0x0000002b0600720c */ /* 0x000fe20003f26070 */
[----:B------:R-:W-:-:S04]  /*2bc0*/  IMAD R4, R9, R5, R4 ;  /* 0x0000000509047224 */ /* 0x000fc800078e0204 */
[----:B------:R-:W0:Y:S01]  /*2bd0*/  I2F.RP R10, R0 ;  /* 0x00000000000a7306 */ /* 0x000e220000209400 */
[----:B------:R-:W-:Y:S01]  /*2be0*/  ISETP.GT.U32.AND P4, PT, R9, R4, PT ;  /* 0x000000040900720c */ /* 0x000fe20003f84070 */
[----:B------:R-:W4:Y:S06]  /*2bf0*/  LDC R5, c[0x0][0x384] ;  /* 0x0000e100ff057b82 */ /* 0x000f2c0000000800 */
[----:B------:R-:W-:Y:S01]  /*2c00*/  @P1 IADD3 R6, PT, PT, R6, -R43, RZ ;  /* 0x8000002b06061210 */ /* 0x000fe20007ffe0ff */
[----:B------:R-:W-:-:S03]  /*2c10*/  @P1 VIADD R7, R7, 0x1 ;  /* 0x0000000107071836 */ /* 0x000fc60000000000 */
[----:B------:R-:W-:Y:S02]  /*2c20*/  ISETP.GE.U32.AND P2, PT, R6, R43, PT ;  /* 0x0000002b0600720c */ /* 0x000fe40003f46070 */
[----:B------:R-:W-:Y:S01]  /*2c30*/  @!P4 IMAD.IADD R4, R4, 0x1, -R9 ;  /* 0x000000010404c824 */ /* 0x000fe200078e0a09 */
[----:B0-----:R-:W0:Y:S01]  /*2c40*/  MUFU.RCP R10, R10 ;  /* 0x0000000a000a7308 */ /* 0x001e220000001000 */
[----:B------:R-:W-:-:S03]  /*2c50*/  @!P4 VIADD R3, R3, 0x1 ;  /* 0x000000010303c836 */ /* 0x000fc60000000000 */
[----:B------:R-:W-:Y:S02]  /*2c60*/  ISETP.GE.U32.AND P0, PT, R4, R9, PT ;  /* 0x000000090400720c */ /* 0x000fe40003f06070 */
[----:B------:R-:W-:-:S04]  /*2c70*/  LOP3.LUT R4, R11, R8, RZ, 0x3c, !PT ;  /* 0x000000080b047212 */ /* 0x000fc800078e3cff */
[----:B------:R-:W-:Y:S01]  /*2c80*/  @P2 IADD3 R7, PT, PT, R7, 0x1, RZ ;  /* 0x0000000107072810 */ /* 0x000fe20007ffe0ff */
[----:B----4-:R-:W-:Y:S01]  /*2c90*/  IMAD R20, R5, UR4, R20 ;  /* 0x0000000405147c24 */ /* 0x010fe2000f8e0214 */
[----:B------:R-:W-:Y:S02]  /*2ca0*/  @!P3 LOP3.LUT R7, RZ, R43, RZ, 0x33, !PT ;  /* 0x0000002bff07b212 */ /* 0x000fe400078e33ff */
[----:B------:R-:W-:Y:S02]  /*2cb0*/  ISETP.GE.AND P1, PT, R4, RZ, PT ;  /* 0x000000ff0400720c */ /* 0x000fe40003f26270 */
[----:B------:R-:W-:Y:S01]  /*2cc0*/  LOP3.LUT R12, R7, 0x3, RZ, 0xc0, !PT ;  /* 0x00000003070c7812 */ /* 0x000fe200078ec0ff */
[----:B------:R-:W-:Y:S01]  /*2cd0*/  @P0 VIADD R3, R3, 0x1 ;  /* 0x0000000103030836 */ /* 0x000fe20000000000 */
[----:B0-----:R-:W-:Y:S02]  /*2ce0*/  IADD3 R10, PT, PT, R10, 0xffffffe, RZ ;  /* 0x0ffffffe0a0a7810 */ /* 0x001fe40007ffe0ff */
[----:B------:R-:W-:-:S02]  /*2cf0*/  ISETP.NE.AND P0, PT, R12, 0x2, PT ;  /* 0x000000020c00780c */ /* 0x000fc40003f05270 */
[----:B------:R-:W-:Y:S01]  /*2d00*/  ISETP.NE.AND P2, PT, R8, RZ, PT ;  /* 0x000000ff0800720c */ /* 0x000fe20003f45270 */
[----:B------:R0:W1:Y:S04]  /*2d10*/  F2I.FTZ.U32.TRUNC.NTZ R25, R10 ;  /* 0x0000000a00197305 */ /* 0x000068000021f000 */
[----:B------:R-:W-:-:S08]  /*2d20*/  @!P1 IMAD.MOV R3, RZ, RZ, -R3 ;  /* 0x000000ffff039224 */ /* 0x000fd000078e0a03 */
[----:B------:R-:W-:Y:S01]  /*2d30*/  @!P2 LOP3.LUT R3, RZ, R8, RZ, 0x33, !PT ;  /* 0x00000008ff03a212 */ /* 0x000fe200078e33ff */
[----:B0-----:R-:W-:Y:S06]  /*2d40*/  @!P0 BRA `(.L_x_25871) ;  /* 0x0000000000b48947 */ /* 0x001fec0003800000 */
[----:B------:R-:W-:Y:S01]  /*2d50*/  IABS R15, UR10 ;  /* 0x0000000a000f7c13 */ /* 0x000fe20008000000 */
[----:B------:R-:W0:Y:S01]  /*2d60*/  S2R R11, SR_CgaCtaId ;  /* 0x00000000000b7919 */ /* 0x000e220000008800 */
[----:B------:R-:W2:Y:S01]  /*2d70*/  LDC.64 R8, c[0x0][0x3a0] ;  /* 0x0000e800ff087b82 */ /* 0x000ea20000000a00 */
[----:B------:R-:W-:Y:S01]  /*2d80*/  MOV R7, 0x400 ;  /* 0x0000040000077802 */ /* 0x000fe20000000f00 */
[----:B------:R-:W3:Y:S01]  /*2d90*/  I2F.RP R6, R15 ;  /* 0x0000000f00067306 */ /* 0x000ee20000209400 */
[----:B------:R-:W-:Y:S01]  /*2da0*/  HFMA2 R13, -RZ, RZ, 0, 0 ;  /* 0x00000000ff0d7431 */ /* 0x000fe200000001ff */
[----:B------:R-:W-:Y:S02]  /*2db0*/  ISETP.NE.AND P3, PT, RZ, UR10, PT ;  /* 0x0000000aff007c0c */ /* 0x000fe4000bf65270 */
[----:B------:R-:W-:Y:S01]  /*2dc0*/  VIADD R10, R7, 0x2880 ;  /* 0x00002880070a7836 */ /* 0x000fe20000000000 */
[----:B------:R-:W-:-:S03]  /*2dd0*/  LOP3.LUT R17, RZ, UR10, RZ, 0x33, !PT ;  /* 0x0000000aff117c12 */ /* 0x000fc6000f8e33ff */
[----:B---3--:R-:W3:Y:S01]  /*2de0*/  MUFU.RCP R6, R6 ;  /* 0x0000000600067308 */ /* 0x008ee20000001000 */
[----:B0-----:R-:W-:Y:S01]  /*2df0*/  LEA R19, R11, R10, 0x18 ;  /* 0x0000000a0b137211 */ /* 0x001fe200078ec0ff */
[----:B---3--:R-:W-:-:S06]  /*2e00*/  VIADD R4, R6, 0xffffffe ;  /* 0x0ffffffe06047836 */ /* 0x008fcc0000000000 */
[----:B------:R0:W3:Y:S02]  /*2e10*/  F2I.FTZ.U32.TRUNC.NTZ R5, R4 ;  /* 0x0000000400057305 */ /* 0x0000e4000021f000 */
[----:B0-----:R-:W-:Y:S01]  /*2e20*/  IMAD.MOV.U32 R4, RZ, RZ, RZ ;  /* 0x000000ffff047224 */ /* 0x001fe200078e00ff */
[----:B---3--:R-:W-:-:S05]  /*2e30*/  IADD3 R14, PT, PT, RZ, -R5, RZ ;  /* 0x80000005ff0e7210 */ /* 0x008fca0007ffe0ff */
[----:B------:R-:W-:-:S04]  /*2e40*/  IMAD R7, R14, R15, RZ ;  /* 0x0000000f0e077224 */ /* 0x000fc800078e02ff */
[----:B--2---:R-:W-:-:S07]  /*2e50*/  IMAD.HI.U32 R16, R5, R7, R4 ;  /* 0x0000000705107227 */ /* 0x004fce00078e0004 */
.L_x_25872:
[----:B0-----:R-:W-:Y:S02]  /*2e60*/  IABS R4, UR10 ;  /* 0x0000000a00047c13 */ /* 0x001fe40008000000 */
[----:B------:R-:W-:Y:S02]  /*2e70*/  IABS R5, R2 ;  /* 0x0000000200057213 */ /* 0x000fe40000000000 */
[----:B------:R-:W-:Y:S01]  /*2e80*/  IADD3 R13, PT, PT, R13, 0x1, RZ ;  /* 0x000000010d0d7810 */ /* 0x000fe20007ffe0ff */
[----:B------:R-:W-:Y:S02]  /*2e90*/  IMAD.MOV R4, RZ, RZ, -R4 ;  /* 0x000000ffff047224 */ /* 0x000fe400078e0a04 */
[----:B------:R-:W-:Y:S01]  /*2ea0*/  IMAD.HI.U32 R10, R16, R5, RZ ;  /* 0x00000005100a7227 */ /* 0x000fe200078e00ff */
[----:B------:R-:W-:-:S03]  /*2eb0*/  LOP3.LUT R14, R12, R13, RZ, 0x3c, !PT ;  /* 0x0000000d0c0e7212 */ /* 0x000fc600078e3cff */
[----:B------:R-:W-:Y:S01]  /*2ec0*/  IMAD R4, R10, R4, R5 ;  /* 0x000000040a047224 */ /* 0x000fe200078e0205 */
[----:B------:R-:W-:-:S04]  /*2ed0*/  IABS R5, UR10 ;  /* 0x0000000a00057c13 */ /* 0x000fc80008000000 */
[----:B------:R-:W-:-:S13]  /*2ee0*/  ISETP.GT.U32.AND P1, PT, R15, R4, PT ;  /* 0x000000040f00720c */ /* 0x000fda0003f24070 */
[----:B------:R-:W-:Y:S01]  /*2ef0*/  @!P1 IMAD.IADD R4, R4, 0x1, -R5 ;  /* 0x0000000104049824 */ /* 0x000fe200078e0a05 */
[----:B------:R-:W-:Y:S01]  /*2f00*/  LOP3.LUT R5, R2, UR10, RZ, 0x3c, !PT ;  /* 0x0000000a02057c12 */ /* 0x000fe2000f8e3cff */
[----:B------:R-:W-:-:S03]  /*2f10*/  @!P1 VIADD R10, R10, 0x1 ;  /* 0x000000010a0a9836 */ /* 0x000fc60000000000 */
[----:B------:R-:W-:Y:S02]  /*2f20*/  ISETP.GE.U32.AND P0, PT, R4, R15, PT ;  /* 0x0000000f0400720c */ /* 0x000fe40003f06070 */
[----:B------:R-:W-:Y:S02]  /*2f30*/  LEA R4, R2, R19, 0x2 ;  /* 0x0000001302047211 */ /* 0x000fe400078e10ff */
[----:B------:R-:W-:-:S04]  /*2f40*/  ISETP.GE.AND P2, PT, R5, RZ, PT ;  /* 0x000000ff0500720c */ /* 0x000fc80003f46270 */
[----:B------:R-:W0:Y:S05]  /*2f50*/  LDS.128 R4, [R4] ;  /* 0x0000000004047984 */ /* 0x000e2a0000000c00 */
[----:B------:R-:W-:Y:S01]  /*2f60*/  @P0 VIADD R10, R10, 0x1 ;  /* 0x000000010a0a0836 */ /* 0x000fe20000000000 */
[----:B------:R-:W-:-:S04]  /*2f70*/  ISETP.NE.AND P0, PT, R14, 0x2, PT ;  /* 0x000000020e00780c */ /* 0x000fc80003f05270 */
[----:B------:R-:W-:-:S04]  /*2f80*/  @!P2 IADD3 R10, PT, PT, -R10, RZ, RZ ;  /* 0x000000ff0a0aa210 */ /* 0x000fc80007ffe1ff */
[----:B------:R-:W-:-:S05]  /*2f90*/  SEL R10, R17, R10, !P3 ;  /* 0x0000000a110a7207 */ /* 0x000fca0005800000 */
[----:B------:R-:W-:Y:S02]  /*2fa0*/  IMAD.MOV R11, RZ, RZ, -R10 ;  /* 0x000000ffff0b7224 */ /* 0x000fe400078e0a0a */
[----:B------:R-:W-:Y:S02]  /*2fb0*/  IMAD R10, R3, R10, R20 ;  /* 0x0000000a030a7224 */ /* 0x000fe400078e0214 */
[----:B------:R-:W-:Y:S02]  /*2fc0*/  IMAD R11, R11, UR10, R2 ;  /* 0x0000000a0b0b7c24 */ /* 0x000fe4000f8e0202 */
[----:B------:R-:W-:Y:S02]  /*2fd0*/  IMAD.IADD R2, R2, 0x1, R43 ;  /* 0x0000000102027824 */ /* 0x000fe400078e022b */
[----:B------:R-:W-:-:S04]  /*2fe0*/  IMAD.IADD R11, R10, 0x1, R11 ;  /* 0x000000010a0b7824 */ /* 0x000fc800078e020b */
[----:B------:R-:W-:-:S05]  /*2ff0*/  IMAD.WIDE R10, R11, 0x4, R8 ;  /* 0x000000040b0a7825 */ /* 0x000fca00078e0208 */
[----:B0-----:R0:W-:Y:S01]  /*3000*/  STG.E.128 desc[UR8][R10.64], R4 ;  /* 0x000000040a007986 */ /* 0x0011e2000c101d08 */
[----:B------:R-:W-:Y:S05]  /*3010*/  @P0 BRA `(.L_x_25872) ;  /* 0xfffffffc00900947 */ /* 0x000fea000383ffff */
.L_x_25871:
[----:B------:R-:W-:Y:S05]  /*3020*/  BSYNC.RECONVERGENT B0 ;  /* 0x0000000000007941 */ /* 0x000fea0003800200 */
.L_x_25870:
[----:B------:R-:W2:Y:S01]  /*3030*/  S2UR UR5, SR_CgaCtaId ;  /* 0x00000000000579c3 */ /* 0x000ea20000008800 */
[----:B------:R-:W-:Y:S01]  /*3040*/  UMOV UR4, 0x400 ;  /* 0x0000040000047882 */ /* 0x000fe20000000000 */
[--C-:B01----:R-:W-:Y:S01]  /*3050*/  IMAD.MOV R5, RZ, RZ, -R25.reuse ;  /* 0x000000ffff057224 */ /* 0x103fe200078e0a19 */
[----:B------:R-:W-:Y:S01]  /*3060*/  UIADD3 UR4, UPT, UPT, UR4, 0x2880, URZ ;  /* 0x0000288004047890 */ /* 0x000fe2000fffe0ff */
[----:B------:R-:W-:Y:S02]  /*3070*/  MOV R24, RZ ;  /* 0x000000ff00187202 */ /* 0x000fe40000000f00 */
[----:B------:R-:W-:Y:S01]  /*3080*/  IMAD R5, R5, R0, RZ ;  /* 0x0000000005057224 */ /* 0x000fe200078e02ff */
[----:B------:R-:W-:Y:S01]  /*3090*/  ISETP.NE.AND P0, PT, RZ, UR10, PT ;  /* 0x0000000aff007c0c */ /* 0x000fe2000bf05270 */
[----:B------:R-:W0:Y:S02]  /*30a0*/  LDC.64 R22, c[0x0][0x3a0] ;  /* 0x0000e800ff167b82 */ /* 0x000e240000000a00 */
[----:B------:R-:W-:Y:S01]  /*30b0*/  IMAD.HI.U32 R24, R25, R5, R24 ;  /* 0x0000000519187227 */ /* 0x000fe200078e0018 */
[----:B------:R-:W-:Y:S01]  /*30c0*/  LOP3.LUT R25, RZ, UR10, RZ, 0x33, !PT ;  /* 0x0000000aff197c12 */ /* 0x000fe2000f8e33ff */
[----:B--2---:R-:W-:-:S06]  /*30d0*/  ULEA UR4, UR5, UR4, 0x18 ;  /* 0x0000000405047291 */ /* 0x004fcc000f8ec0ff */
[----:B------:R-:W-:-:S07]  /*30e0*/  LEA R21, R2, UR4, 0x2 ;  /* 0x0000000402157c11 */ /* 0x000fce000f8e10ff */
.L_x_25873:
[----:B------:R-:W2:Y:S01]  /*30f0*/  LDL R36, [R1] ;  /* 0x0000000001247983 */ /* 0x000ea20000100800 */
[----:B---3--:R-:W-:Y:S01]  /*3100*/  IABS R12, UR10 ;  /* 0x0000000a000c7c13 */ /* 0x008fe20008000000 */
[--C-:B------:R-:W-:Y:S01]  /*3110*/  IMAD.IADD R28, R2, 0x1, R43.reuse ;  /* 0x00000001021c7824 */ /* 0x100fe200078e022b */
[----:B------:R-:W-:Y:S02]  /*3120*/  IABS R8, UR10 ;  /* 0x0000000a00087c13 */ /* 0x000fe40008000000 */
[----:B------:R-:W1:Y:S01]  /*3130*/  I2F.RP R6, R12 ;  /* 0x0000000c00067306 */ /* 0x000e620000209400 */
[----:B------:R-:W-:Y:S01]  /*3140*/  IABS R7, R2 ;  /* 0x0000000200077213 */ /* 0x000fe20000000000 */
[----:B------:R-:W-:Y:S01]  /*3150*/  IMAD.IADD R30, R28, 0x1, R43 ;  /* 0x000000011c1e7824 */ /* 0x000fe200078e022b */
[----:B------:R-:W-:Y:S01]  /*3160*/  LOP3.LUT R34, RZ, UR10, RZ, 0x33, !PT ;  /* 0x0000000aff227c12 */ /* 0x000fe2000f8e33ff */
[----:B------:R-:W-:Y:S01]  /*3170*/  IMAD.MOV R10, RZ, RZ, -R8 ;  /* 0x000000ffff0a7224 */ /* 0x000fe200078e0a08 */
[----:B------:R-:W-:-:S02]  /*3180*/  IABS R8, R28 ;  /* 0x0000001c00087213 */ /* 0x000fc40000000000 */
[----:B------:R-:W-:Y:S01]  /*3190*/  IADD3 R26, PT, PT, R30, R43, RZ ;  /* 0x0000002b1e1a7210 */ /* 0x000fe20007ffe0ff */
[----:B-1----:R-:W1:Y:S02]  /*31a0*/  MUFU.RCP R6, R6 ;  /* 0x0000000600067308 */ /* 0x002e640000001000 */
[----:B-1----:R-:W-:Y:S02]  /*31b0*/  VIADD R4, R6, 0xffffffe ;  /* 0x0ffffffe06047836 */ /* 0x002fe40000000000 */
[----:B------:R-:W-:-:S04]  /*31c0*/  IMAD.HI.U32 R6, R24, R7, RZ ;  /* 0x0000000718067227 */ /* 0x000fc800078e00ff */
[----:B------:R1:W3:Y:S01]  /*31d0*/  F2I.FTZ.U32.TRUNC.NTZ R5, R4 ;  /* 0x0000000400057305 */ /* 0x0002e2000021f000 */
[----:B------:R-:W-:-:S05]  /*31e0*/  IMAD R7, R6, R10, R7 ;  /* 0x0000000a06077224 */ /* 0x000fca00078e0207 */
[----:B------:R-:W-:Y:S01]  /*31f0*/  ISETP.GT.U32.AND P3, PT, R0, R7, PT ;  /* 0x000000070000720c */ /* 0x000fe20003f64070 */
[----:B-1----:R-:W-:Y:S01]  /*3200*/  HFMA2 R4, -RZ, RZ, 0, 0 ;  /* 0x00000000ff047431 */ /* 0x002fe200000001ff */
[----:B---3--:R-:W-:-:S05]  /*3210*/  IADD3 R9, PT, PT, RZ, -R5, RZ ;  /* 0x80000005ff097210 */ /* 0x008fca0007ffe0ff */
[----:B------:R-:W-:-:S06]  /*3220*/  IMAD R9, R9, R12, RZ ;  /* 0x0000000c09097224 */ /* 0x000fcc00078e02ff */
[----:B------:R-:W-:Y:S02]  /*3230*/  @!P3 IMAD.IADD R7, R7, 0x1, -R12 ;  /* 0x000000010707b824 */ /* 0x000fe400078e0a0c */
[----:B------:R-:W-:Y:S01]  /*3240*/  IMAD.HI.U32 R11, R5, R9, R4 ;  /* 0x00000009050b7227 */ /* 0x000fe200078e0004 */
[----:B------:R-:W-:Y:S02]  /*3250*/  IABS R5, R30 ;  /* 0x0000001e00057213 */ /* 0x000fe40000000000 */
[----:B------:R-:W-:Y:S01]  /*3260*/  IABS R9, R26 ;  /* 0x0000001a00097213 */ /* 0x000fe20000000000 */
[----:B------:R-:W-:Y:S01]  /*3270*/  IMAD.MOV.U32 R4, RZ, RZ, R8 ;  /* 0x000000ffff047224 */ /* 0x000fe200078e0008 */
[----:B------:R-:W-:Y:S01]  /*3280*/  ISETP.GE.U32.AND P2, PT, R7, R0, PT ;  /* 0x000000000700720c */ /* 0x000fe20003f46070 */
[----:B------:R-:W-:Y:S01]  /*3290*/  IMAD.MOV.U32 R8, RZ, RZ, R5 ;  /* 0x000000ffff087224 */ /* 0x000fe200078e0005 */
[----:B------:R-:W-:Y:S01]  /*32a0*/  LOP3.LUT R7, R2, UR10, RZ, 0x3c, !PT ;  /* 0x0000000a02077c12 */ /* 0x000fe2000f8e3cff */
[----:B------:R-:W-:-:S03]  /*32b0*/  IMAD.HI.U32 R29, R11, R4, RZ ;  /* 0x000000040b1d7227 */ /* 0x000fc600078e00ff */
[----:B------:R-:W-:Y:S01]  /*32c0*/  ISETP.GE.AND P5, PT, R7, RZ, PT ;  /* 0x000000ff0700720c */ /* 0x000fe20003fa6270 */
[----:B------:R-:W-:Y:S02]  /*32d0*/  IMAD R4, R29, R10, R4 ;  /* 0x0000000a1d047224 */ /* 0x000fe400078e0204 */
[----:B------:R-:W-:-:S03]  /*32e0*/  IMAD.HI.U32 R31, R11, R8, RZ ;  /* 0x000000080b1f7227 */ /* 0x000fc600078e00ff */
[----:B------:R-:W-:Y:S01]  /*32f0*/  ISETP.GT.U32.AND P6, PT, R12, R4, PT ;  /* 0x000000040c00720c */ /* 0x000fe20003fc4070 */
[----:B------:R-:W-:-:S04]  /*3300*/  IMAD.HI.U32 R32, R11, R9, RZ ;  /* 0x000000090b207227 */ /* 0x000fc800078e00ff */
[-C--:B------:R-:W-:Y:S02]  /*3310*/  IMAD R5, R31, R10.reuse, R8 ;  /* 0x0000000a1f057224 */ /* 0x080fe400078e0208 */
[----:B------:R-:W-:Y:S02]  /*3320*/  IMAD R7, R32, R10, R9 ;  /* 0x0000000a20077224 */ /* 0x000fe400078e0209 */
[----:B------:R-:W-:Y:S01]  /*3330*/  @!P3 VIADD R6, R6, 0x1 ;  /* 0x000000010606b836 */ /* 0x000fe20000000000 */
[----:B------:R-:W-:-:S03]  /*3340*/  ISETP.GT.U32.AND P1, PT, R12, R5, PT ;  /* 0x000000050c00720c */ /* 0x000fc60003f24070 */
[----:B------:R-:W-:Y:S01]  /*3350*/  @P2 VIADD R6, R6, 0x1 ;  /* 0x0000000106062836 */ /* 0x000fe20000000000 */
[----:B------:R-:W-:Y:S01]  /*3360*/  ISETP.GT.U32.AND P2, PT, R12, R7, PT ;  /* 0x000000070c00720c */ /* 0x000fe20003f44070 */
[----:B------:R-:W-:Y:S01]  /*3370*/  @!P6 VIADD R29, R29, 0x1 ;  /* 0x000000011d1de836 */ /* 0x000fe20000000000 */
[----:B------:R-:W-:Y:S02]  /*3380*/  @!P6 IADD3 R4, PT, PT, R4, -R12, RZ ;  /* 0x8000000c0404e210 */ /* 0x000fe40007ffe0ff */
[----:B------:R-:W-:Y:S02]  /*3390*/  MOV R27, R6 ;  /* 0x00000006001b7202 */ /* 0x000fe40000000f00 */
[----:B------:R-:W-:Y:S02]  /*33a0*/  ISETP.GE.U32.AND P3, PT, R4, R12, PT ;  /* 0x0000000c0400720c */ /* 0x000fe40003f66070 */
[----:B------:R-:W-:Y:S01]  /*33b0*/  LOP3.LUT R4, R28, UR10, RZ, 0x3c, !PT ;  /* 0x0000000a1c047c12 */ /* 0x000fe2000f8e3cff */
[----:B------:R-:W-:-:S02]  /*33c0*/  @!P1 IMAD.IADD R5, R5, 0x1, -R12 ;  /* 0x0000000105059824 */ /* 0x000fc400078e0a0c */
[----:B------:R-:W-:Y:S01]  /*33d0*/  @!P5 IMAD.MOV R27, RZ, RZ, -R27 ;  /* 0x000000ffff1bd224 */ /* 0x000fe200078e0a1b */
[----:B------:R-:W-:Y:S01]  /*33e0*/  ISETP.GE.AND P5, PT, R4, RZ, PT ;  /* 0x000000ff0400720c */ /* 0x000fe20003fa6270 */
[----:B------:R-:W-:Y:S01]  /*33f0*/  @!P1 VIADD R31, R31, 0x1 ;  /* 0x000000011f1f9836 */ /* 0x000fe20000000000 */
[-C--:B------:R-:W-:Y:S02]  /*3400*/  @!P2 IADD3 R7, PT, PT, R7, -R12.reuse, RZ ;  /* 0x8000000c0707a210 */ /* 0x080fe40007ffe0ff */
[-C--:B------:R-:W-:Y:S02]  /*3410*/  ISETP.GE.U32.AND P4, PT, R5, R12.reuse, PT ;  /* 0x0000000c0500720c */ /* 0x080fe40003f86070 */
[----:B------:R-:W-:Y:S01]  /*3420*/  LOP3.LUT R5, R30, UR10, RZ, 0x3c, !PT ;  /* 0x0000000a1e057c12 */ /* 0x000fe2000f8e3cff */
[----:B------:R-:W-:Y:S01]  /*3430*/  @P3 VIADD R29, R29, 0x1 ;  /* 0x000000011d1d3836 */ /* 0x000fe20000000000 */
[----:B------:R-:W-:Y:S02]  /*3440*/  LOP3.LUT R4, R26, UR10, RZ, 0x3c, !PT ;  /* 0x0000000a1a047c12 */ /* 0x000fe4000f8e3cff */
[----:B------:R-:W-:-:S02]  /*3450*/  ISETP.GE.U32.AND P1, PT, R7, R12, PT ;  /* 0x0000000c0700720c */ /* 0x000fc40003f26070 */
[----:B------:R-:W-:Y:S01]  /*3460*/  ISETP.GE.AND P6, PT, R5, RZ, PT ;  /* 0x000000ff0500720c */ /* 0x000fe20003fc6270 */
[----:B------:R-:W-:Y:S01]  /*3470*/  @!P5 IMAD.MOV R29, RZ, RZ, -R29 ;  /* 0x000000ffff1dd224 */ /* 0x000fe200078e0a1d */
[----:B------:R-:W-:Y:S02]  /*3480*/  ISETP.GE.AND P3, PT, R4, RZ, PT ;  /* 0x000000ff0400720c */ /* 0x000fe40003f66270 */
[----:B------:R-:W1:Y:S01]  /*3490*/  LDS.128 R4, [R21] ;  /* 0x0000000015047984 */ /* 0x000e620000000c00 */
[----:B------:R-:W-:Y:S01]  /*34a0*/  @!P2 IADD3 R32, PT, PT, R32, 0x1, RZ ;  /* 0x000000012020a810 */ /* 0x000fe20007ffe0ff */
[----:B------:R-:W-:Y:S01]  /*34b0*/  @P4 VIADD R31, R31, 0x1 ;  /* 0x000000011f1f4836 */ /* 0x000fe20000000000 */
[----:B------:R-:W-:-:S04]  /*34c0*/  ISETP.NE.AND P4, PT, RZ, UR10, PT ;  /* 0x0000000aff007c0c */ /* 0x000fc8000bf85270 */
[----:B------:R-:W-:Y:S01]  /*34d0*/  @P1 VIADD R32, R32, 0x1 ;  /* 0x0000000120201836 */ /* 0x000fe20000000000 */
[C---:B------:R-:W-:Y:S02]  /*34e0*/  SEL R29, R34.reuse, R29, !P4 ;  /* 0x0000001d221d7207 */ /* 0x040fe40006000000 */
[----:B------:R-:W-:Y:S01]  /*34f0*/  @!P6 IADD3 R31, PT, PT, -R31, RZ, RZ ;  /* 0x000000ff1f1fe210 */ /* 0x000fe20007ffe1ff */
[----:B------:R-:W-:Y:S01]  /*3500*/  @!P3 IMAD.MOV R32, RZ, RZ, -R32 ;  /* 0x000000ffff20b224 */ /* 0x000fe200078e0a20 */
[C---:B------:R-:W-:Y:S02]  /*3510*/  SEL R27, R34.reuse, R27, !P4 ;  /* 0x0000001b221b7207 */ /* 0x040fe40006000000 */
[----:B------:R-:W-:Y:S01]  /*3520*/  IADD3 R35, PT, PT, -R29, RZ, RZ ;  /* 0x000000ff1d237210 */ /* 0x000fe20007ffe1ff */
[----:B------:R-:W-:Y:S01]  /*3530*/  IMAD R29, R3, R29, R20 ;  /* 0x0000001d031d7224 */ /* 0x000fe200078e0214 */
[----:B------:R-:W-:Y:S01]  /*3540*/  SEL R31, R34, R31, !P4 ;  /* 0x0000001f221f7207 */ /* 0x000fe20006000000 */
[----:B------:R-:W-:Y:S01]  /*3550*/  IMAD.MOV R33, RZ, RZ, -R27 ;  /* 0x000000ffff217224 */ /* 0x000fe200078e0a1b */
[----:B------:R-:W-:Y:S01]  /*3560*/  SEL R32, R25, R32, !P0 ;  /* 0x0000002019207207 */ /* 0x000fe20004000000 */
[----:B------:R-:W-:-:S02]  /*3570*/  IMAD R28, R35, UR10, R28 ;  /* 0x0000000a231c7c24 */ /* 0x000fc4000f8e021c */
[----:B------:R-:W-:Y:S02]  /*3580*/  IMAD.MOV R37, RZ, RZ, -R31 ;  /* 0x000000ffff257224 */ /* 0x000fe400078e0a1f */
[----:B------:R-:W-:Y:S02]  /*3590*/  IMAD.MOV R35, RZ, RZ, -R32 ;  /* 0x000000ffff237224 */ /* 0x000fe400078e0a20 */
[----:B------:R-:W-:Y:S02]  /*35a0*/  IMAD R2, R33, UR10, R2 ;  /* 0x0000000a21027c24 */ /* 0x000fe4000f8e0202 */
[----:B------:R-:W-:Y:S02]  /*35b0*/  IMAD R27, R3, R27, R20 ;  /* 0x0000001b031b7224 */ /* 0x000fe400078e0214 */
[----:B------:R-:W-:Y:S02]  /*35c0*/  IMAD R33, R37, UR10, R30 ;  /* 0x0000000a25217c24 */ /* 0x000fe4000f8e021e */
[----:B------:R-:W-:Y:S01]  /*35d0*/  IMAD R32, R3, R32, R20 ;  /* 0x0000002003207224 */ /* 0x000fe200078e0214 */
[----:B------:R-:W-:Y:S01]  /*35e0*/  IADD3 R27, PT, PT, R27, R2, RZ ;  /* 0x000000021b1b7210 */ /* 0x000fe20007ffe0ff */
[----:B------:R-:W-:-:S02]  /*35f0*/  IMAD R35, R35, UR10, R26 ;  /* 0x0000000a23237c24 */ /* 0x000fc4000f8e021a */
[----:B------:R-:W-:Y:S02]  /*3600*/  IMAD R30, R3, R31, R20 ;  /* 0x0000001f031e7224 */ /* 0x000fe400078e0214 */
[----:B------:R-:W-:Y:S01]  /*3610*/  IMAD.IADD R31, R29, 0x1, R28 ;  /* 0x000000011d1f7824 */ /* 0x000fe200078e021c */
[----:B------:R-:W-:Y:S01]  /*3620*/  IADD3 R35, PT, PT, R32, R35, RZ ;  /* 0x0000002320237210 */ /* 0x000fe20007ffe0ff */
[----:B------:R-:W-:Y:S02]  /*3630*/  IMAD.IADD R33, R30, 0x1, R33 ;  /* 0x000000011e217824 */ /* 0x000fe400078e0221 */
[----:B0-----:R-:W-:-:S04]  /*3640*/  IMAD.WIDE R28, R27, 0x4, R22 ;  /* 0x000000041b1c7825 */ /* 0x001fc800078e0216 */
[--C-:B------:R-:W-:Y:S01]  /*3650*/  IMAD.WIDE R30, R31, 0x4, R22.reuse ;  /* 0x000000041f1e7825 */ /* 0x100fe200078e0216 */
[----:B-1----:R-:W-:Y:S03]  /*3660*/  STG.E.128 desc[UR8][R28.64], R4 ;  /* 0x000000041c007986 */ /* 0x002fe6000c101d08 */
[----:B------:R-:W-:-:S04]  /*3670*/  IMAD.WIDE R32, R33, 0x4, R22 ;  /* 0x0000000421207825 */ /* 0x000fc800078e0216 */
[----:B------:R-:W-:-:S04]  /*3680*/  IMAD.WIDE R34, R35, 0x4, R22 ;  /* 0x0000000423227825 */ /* 0x000fc800078e0216 */
[----:B------:R-:W-:-:S05]  /*3690*/  IMAD.IADD R2, R26, 0x1, R43 ;  /* 0x000000011a027824 */ /* 0x000fca00078e022b */
[----:B------:R-:W-:Y:S02]  /*36a0*/  ISETP.GE.U32.AND P1, PT, R2, 0x1000, PT ;  /* 0x000010000200780c */ /* 0x000fe40003f26070 */
[C---:B--2---:R-:W-:Y:S01]  /*36b0*/  LEA R8, R36.reuse, R21, 0x4 ;  /* 0x0000001524087211 */ /* 0x044fe200078e20ff */
[C-C-:B------:R-:W-:Y:S02]  /*36c0*/  IMAD R12, R36.reuse, 0x20, R21.reuse ;  /* 0x00000020240c7824 */ /* 0x140fe400078e0215 */
[C-C-:B------:R-:W-:Y:S02]  /*36d0*/  IMAD R16, R36.reuse, 0x30, R21.reuse ;  /* 0x0000003024107824 */ /* 0x140fe400078e0215 */
[----:B------:R-:W-:Y:S01]  /*36e0*/  IMAD R21, R36, 0x40, R21 ;  /* 0x0000004024157824 */ /* 0x000fe200078e0215 */
[----:B------:R-:W0:Y:S04]  /*36f0*/  LDS.128 R8, [R8] ;  /* 0x0000000008087984 */ /* 0x000e280000000c00 */
[----:B------:R-:W1:Y:S04]  /*3700*/  LDS.128 R12, [R12] ;  /* 0x000000000c0c7984 */ /* 0x000e680000000c00 */
[----:B------:R-:W2:Y:S04]  /*3710*/  LDS.128 R16, [R16] ;  /* 0x0000000010107984 */ /* 0x000ea80000000c00 */
[----:B0-----:R3:W-:Y:S04]  /*3720*/  STG.E.128 desc[UR8][R30.64], R8 ;  /* 0x000000081e007986 */ /* 0x0017e8000c101d08 */
[----:B-1----:R3:W-:Y:S04]  /*3730*/  STG.E.128 desc[UR8][R32.64], R12 ;  /* 0x0000000c20007986 */ /* 0x0027e8000c101d08 */
[----:B--2---:R3:W-:Y:S01]  /*3740*/  STG.E.128 desc[UR8][R34.64], R16 ;  /* 0x0000001022007986 */ /* 0x0047e2000c101d08 */
[----:B------:R-:W-:Y:S05]  /*3750*/  @!P1 BRA `(.L_x_25873) ;  /* 0xfffffff800649947 */ /* 0x000fea000383ffff */
[----:B------:R-:W-:Y:S05]  /*3760*/  EXIT ;  /* 0x000000000000794d */ /* 0x000fea0003800000 */
.L_x_25835:
[----:B------:R-:W-:Y:S01]  /*3770*/  IMAD.MOV.U32 R67, RZ, RZ, 0x1f ;  /* 0x0000001fff437424 */ /* 0x000fe200078e00ff */
[----:B------:R-:W-:Y:S01]  /*3780*/  MOV R66, R21 ;  /* 0x0000001500427202 */ /* 0x000fe20000000f00 */
[----:B------:R-:W-:-:S07]  /*3790*/  IMAD.MOV.U32 R68, RZ, RZ, -0x1 ;  /* 0xffffffffff447424 */ /* 0x000fce00078e00ff */
[----:B01----:R-:W-:Y:S05]  /*37a0*/  WARPSYNC.COLLECTIVE R68, `(.L_x_25874) ;  /* 0x0000000044087348 */ /* 0x003fea0003c00000 */
[----:B------:R2:W3:Y:S02]  /*37b0*/  SHFL.IDX P3, R67, R69, R66, R67 ;  /* 0x0000004245437389 */ /* 0x0004e40000060043 */
[----:B0123--:R-:W-:Y:S05]  /*37c0*/  ENDCOLLECTIVE ;  /* 0x000000000000791b */ /* 0x00ffea0003800000 */
.L_x_25874:
[----:B------:R-:W-:Y:S01]  /*37d0*/  MOV R34, R67 ;  /* 0x0000004300227202 */ /* 0x000fe20000000f00 */
[----:B------:R-:W-:Y:S06]  /*37e0*/  BRA `(.L_x_25875) ;  /* 0xffffffe400747947 */ /* 0x000fec000383ffff */
.L_x_25837:
[----:B------:R-:W-:Y:S01]  /*37f0*/  BSSY B1, `(.L_x_25876) ;  /* 0x0000007000017945 */ /* 0x000fe20003800000 */
[----:B------:R-:W-:Y:S01]  /*3800*/  IMAD.MOV.U32 R66, RZ, RZ, R38 ;  /* 0x000000ffff427224 */ /* 0x000fe200078e0026 */
[----:B------:R-:W-:Y:S01]  /*3810*/  MOV R68, 0xffffffff ;  /* 0xffffffff00447802 */ /* 0x000fe20000000f00 */
[----:B------:R-:W-:-:S07]  /*3820*/  IMAD.MOV.U32 R67, RZ, RZ, 0x1f ;  /* 0x0000001fff437424 */ /* 0x000fce00078e00ff */
[----:B012---:R-:W-:Y:S05]  /*3830*/  WARPSYNC.COLLECTIVE R68, `(.L_x_25877) ;  /* 0x0000000044087348 */ /* 0x007fea0003c00000 */
[----:B------:R3:W4:Y:S02]  /*3840*/  SHFL.IDX P3, R67, R69, R66, R67 ;  /* 0x0000004245437389 */ /* 0x0007240000060043 */
[----:B01234-:R-:W-:Y:S05]  /*3850*/  ENDCOLLECTIVE ;  /* 0x000000000000791b */ /* 0x01ffea0003800000 */
.L_x_25877:
[----:B------:R-:W-:Y:S05]  /*3860*/  BSYNC B1 ;  /* 0x0000000000017941 */ /* 0x000fea0003800000 */
.L_x_25876:
[----:B------:R-:W-:Y:S05]  /*3870*/  BRA `(.L_x_25878) ;  /* 0xffffffe400687947 */ /* 0x000fea000383ffff */
.L_x_25839:
[----:B------:R-:W-:Y:S01]  /*3880*/  BSSY B1, `(.L_x_25879) ;  /* 0x0000007000017945 */ /* 0x000fe20003800000 */
[----:B------:R-:W-:Y:S01]  /*3890*/  IMAD.MOV.U32 R66, RZ, RZ, R37 ;  /* 0x000000ffff427224 */ /* 0x000fe200078e0025 */
[----:B------:R-:W-:Y:S01]  /*38a0*/  MOV R68, 0xffffffff ;  /* 0xffffffff00447802 */ /* 0x000fe20000000f00 */
[----:B------:R-:W-:-:S07]  /*38b0*/  IMAD.MOV.U32 R67, RZ, RZ, 0x1f ;  /* 0x0000001fff437424 */ /* 0x000fce00078e00ff */
[----:B0123--:R-:W-:Y:S05]  /*38c0*/  WARPSYNC.COLLECTIVE R68, `(.L_x_25880) ;  /* 0x0000000044087348 */ /* 0x00ffea0003c00000 */
[----:B------:R4:W0:Y:S02]  /*38d0*/  SHFL.IDX P3, R67, R69, R66, R67 ;  /* 0x0000004245437389 */ /* 0x0008240000060043 */
[----:B01234-:R-:W-:Y:S05]  /*38e0*/  ENDCOLLECTIVE ;  /* 0x000000000000791b */ /* 0x01ffea0003800000 */
.L_x_25880:
[----:B------:R-:W-:Y:S05]  /*38f0*/  BSYNC B1 ;  /* 0x0000000000017941 */ /* 0x000fea0003800000 */
.L_x_25879:
[----:B------:R-:W-:Y:S05]  /*3900*/  BRA `(.L_x_25881) ;  /* 0xffffffe4005c7947 */ /* 0x000fea000383ffff */
.L_x_25841:
[----:B------:R-:W-:Y:S01]  /*3910*/  BSSY B1, `(.L_x_25882) ;  /* 0x0000007000017945 */ /* 0x000fe20003800000 */
[----:B------:R-:W-:Y:S01]  /*3920*/  IMAD.MOV.U32 R66, RZ, RZ, R36 ;  /* 0x000000ffff427224 */ /* 0x000fe200078e0024 */
[----:B------:R-:W-:Y:S01]  /*3930*/  MOV R68, 0xffffffff ;  /* 0xffffffff00447802 */ /* 0x000fe20000000f00 */
[----:B------:R-:W-:-:S07]  /*3940*/  IMAD.MOV.U32 R67, RZ, RZ, 0x1f ;  /* 0x0000001fff437424 */ /* 0x000fce00078e00ff */
[----:B01234-:R-:W-:Y:S05]  /*3950*/  WARPSYNC.COLLECTIVE R68, `(.L_x_25883) ;  /* 0x0000000044087348 */ /* 0x01ffea0003c00000 */
[----:B------:R0:W0:Y:S02]  /*3960*/  SHFL.IDX P3, R67, R69, R66, R67 ;  /* 0x0000004245437389 */ /* 0x0000240000060043 */
[----:B01234-:R-:W-:Y:S05]  /*3970*/  ENDCOLLECTIVE ;  /* 0x000000000000791b */ /* 0x01ffea0003800000 */
.L_x_25883:
[----:B------:R-:W-:Y:S05]  /*3980*/  BSYNC B1 ;  /* 0x0000000000017941 */ /* 0x000fea0003800000 */
.L_x_25882:
[----:B------:R-:W-:Y:S05]  /*3990*/  BRA `(.L_x_25884) ;  /* 0xffffffe400507947 */ /* 0x000fea000383ffff */
.L_x_25843:
[----:B------:R-:W-:Y:S01]  /*39a0*/  BSSY B1, `(.L_x_25885) ;  /* 0x0000007000017945 */ /* 0x000fe20003800000 */
[----:B------:R-:W-:Y:S01]  /*39b0*/  IMAD.MOV.U32 R66, RZ, RZ, R33 ;  /* 0x000000ffff427224 */ /* 0x000fe200078e0021 */
[----:B------:R-:W-:Y:S01]  /*39c0*/  MOV R68, 0xffffffff ;  /* 0xffffffff00447802 */ /* 0x000fe20000000f00 */
[----:B------:R-:W-:-:S07]  /*39d0*/  IMAD.MOV.U32 R67, RZ, RZ, 0x1f ;  /* 0x0000001fff437424 */ /* 0x000fce00078e00ff */
[----:B01234-:R-:W-:Y:S05]  /*39e0*/  WARPSYNC.COLLECTIVE R68, `(.L_x_25886) ;  /* 0x0000000044087348 */ /* 0x01ffea0003c00000 */
[----:B------:R0:W0:Y:S02]  /*39f0*/  SHFL.IDX P3, R67, R69, R66, R67 ;  /* 0x0000004245437389 */ /* 0x0000240000060043 */
[----:B01234-:R-:W-:Y:S05]  /*3a00*/  ENDCOLLECTIVE ;  /* 0x000000000000791b */ /* 0x01ffea0003800000 */
.L_x_25886:
[----:B------:R-:W-:Y:S05]  /*3a10*/  BSYNC B1 ;  /* 0x0000000000017941 */ /* 0x000fea0003800000 */
.L_x_25885:
[----:B------:R-:W-:Y:S05]  /*3a20*/  BRA `(.L_x_25887) ;  /* 0xffffffe400447947 */ /* 0x000fea000383ffff */
.L_x_25845:
[----:B------:R-:W-:Y:S01]  /*3a30*/  BSSY B1, `(.L_x_25888) ;  /* 0x0000007000017945 */ /* 0x000fe20003800000 */
[----:B------:R-:W-:Y:S01]  /*3a40*/  IMAD.MOV.U32 R66, RZ, RZ, R32 ;  /* 0x000000ffff427224 */ /* 0x000fe200078e0020 */
[----:B------:R-:W-:Y:S01]  /*3a50*/  MOV R68, 0xffffffff ;  /* 0xffffffff00447802 */ /* 0x000fe20000000f00 */
[----:B------:R-:W-:-:S07]  /*3a60*/  IMAD.MOV.U32 R67, RZ, RZ, 0x1f ;  /* 0x0000001fff437424 */ /* 0x000fce00078e00ff */
[----:B01234-:R-:W-:Y:S05]  /*3a70*/  WARPSYNC.COLLECTIVE R68, `(.L_x_25889) ;  /* 0x0000000044087348 */ /* 0x01ffea0003c00000 */
[----:B------:R0:W0:Y:S02]  /*3a80*/  SHFL.IDX P3, R67, R69, R66, R67 ;  /* 0x0000004245437389 */ /* 0x0000240000060043 */
[----:B01234-:R-:W-:Y:S05]  /*3a90*/  ENDCOLLECTIVE ;  /* 0x000000000000791b */ /* 0x01ffea0003800000 */
.L_x_25889:
[----:B------:R-:W-:Y:S05]  /*3aa0*/  BSYNC B1 ;  /* 0x0000000000017941 */ /* 0x000fea0003800000 */
.L_x_25888:
[----:B------:R-:W-:Y:S05]  /*3ab0*/  BRA `(.L_x_25890) ;  /* 0xffffffe400387947 */ /* 0x000fea000383ffff */
.L_x_25847:
[----:B------:R-:W-:Y:S01]  /*3ac0*/  BSSY B1, `(.L_x_25891) ;  /* 0x0000007000017945 */ /* 0x000fe20003800000 */
[----:B------:R-:W-:Y:S01]  /*3ad0*/  IMAD.MOV.U32 R66, RZ, RZ, R31 ;  /* 0x000000ffff427224 */ /* 0x000fe200078e001f */
[----:B------:R-:W-:Y:S01]  /*3ae0*/  MOV R68, 0xffffffff ;  /* 0xffffffff00447802 */ /* 0x000fe20000000f00 */
[----:B------:R-:W-:-:S07]  /*3af0*/  IMAD.MOV.U32 R67, RZ, RZ, 0x1f ;  /* 0x0000001fff437424 */ /* 0x000fce00078e00ff */
[----:B01234-:R-:W-:Y:S05]  /*3b00*/  WARPSYNC.COLLECTIVE R68, `(.L_x_25892) ;  /* 0x0000000044087348 */ /* 0x01ffea0003c00000 */
[----:B------:R0:W0:Y:S02]  /*3b10*/  SHFL.IDX P3, R67, R69, R66, R67 ;  /* 0x0000004245437389 */ /* 0x0000240000060043 */
[----:B01234-:R-:W-:Y:S05]  /*3b20*/  ENDCOLLECTIVE ;  /* 0x000000000000791b */ /* 0x01ffea0003800000 */
.L_x_25892:
[----:B------:R-:W-:Y:S05]  /*3b30*/  BSYNC B1 ;  /* 0x0000000000017941 */ /* 0x000fea0003800000 */
.L_x_25891:
[----:B------:R-:W-:Y:S05]  /*3b40*/  BRA `(.L_x_25893) ;  /* 0xffffffe4002c7947 */ /* 0x000fea000383ffff */
.L_x_25849:
[----:B------:R-:W-:Y:S01]  /*3b50*/  BSSY B1, `(.L_x_25894) ;  /* 0x0000007000017945 */ /* 0x000fe20003800000 */
[----:B------:R-:W-:Y:S01]  /*3b60*/  IMAD.MOV.U32 R66, RZ, RZ, R30 ;  /* 0x000000ffff427224 */ /* 0x000fe200078e001e */
[----:B------:R-:W-:Y:S01]  /*3b70*/  MOV R68, 0xffffffff ;  /* 0xffffffff00447802 */ /* 0x000fe20000000f00 */
[----:B------:R-:W-:-:S07]  /*3b80*/  IMAD.MOV.U32 R67, RZ, RZ, 0x1f ;  /* 0x0000001fff437424 */ /* 0x000fce00078e00ff */
[----:B01234-:R-:W-:Y:S05]  /*3b90*/  WARPSYNC.COLLECTIVE R68, `(.L_x_25895) ;  /* 0x0000000044087348 */ /* 0x01ffea0003c00000 */
[----:B------:R0:W0:Y:S02]  /*3ba0*/  SHFL.IDX P3, R67, R69, R66, R67 ;  /* 0x0000004245437389 */ /* 0x0000240000060043 */
[----:B01234-:R-:W-:Y:S05]  /*3bb0*/  ENDCOLLECTIVE ;  /* 0x000000000000791b */ /* 0x01ffea0003800000 */
.L_x_25895:
[----:B------:R-:W-:Y:S05]  /*3bc0*/  BSYNC B1 ;  /* 0x0000000000017941 */ /* 0x000fea0003800000 */
.L_x_25894:
[----:B------:R-:W-:Y:S05]  /*3bd0*/  BRA `(.L_x_25896) ;  /* 0xffffffe400207947 */ /* 0x000fea000383ffff */
.L_x_25851:
[----:B------:R-:W-:Y:S01]  /*3be0*/  BSSY B1, `(.L_x_25897) ;  /* 0x0000007000017945 */ /* 0x000fe20003800000 */
[----:B------:R-:W-:Y:S01]  /*3bf0*/  IMAD.MOV.U32 R66, RZ, RZ, R29 ;  /* 0x000000ffff427224 */ /* 0x000fe200078e001d */
[----:B------:R-:W-:Y:S01]  /*3c00*/  MOV R68, 0xffffffff ;  /* 0xffffffff00447802 */ /* 0x000fe20000000f00 */
[----:B------:R-:W-:-:S07]  /*3c10*/  IMAD.MOV.U32 R67, RZ, RZ, 0x1f ;  /* 0x0000001fff437424 */ /* 0x000fce00078e00ff */
[----:B01234-:R-:W-:Y:S05]  /*3c20*/  WARPSYNC.COLLECTIVE R68, `(.L_x_25898) ;  /* 0x0000000044087348 */ /* 0x01ffea0003c00000 */
[----:B------:R0:W0:Y:S02]  /*3c30*/  SHFL.IDX P3, R67, R69, R66, R67 ;  /* 0x0000004245437389 */ /* 0x0000240000060043 */
[----:B01234-:R-:W-:Y:S05]  /*3c40*/  ENDCOLLECTIVE ;  /* 0x000000000000791b */ /* 0x01ffea0003800000 */
.L_x_25898:
[----:B------:R-:W-:Y:S05]  /*3c50*/  BSYNC B1 ;  /* 0x0000000000017941 */ /* 0x000fea0003800000 */
.L_x_25897:
[----:B------:R-:W-:Y:S05]  /*3c60*/  BRA `(.L_x_25899) ;  /* 0xffffffe400147947 */ /* 0x000fea000383ffff */
.L_x_25853:
[----:B------:R-:W-:Y:S01]  /*3c70*/  BSSY B1, `(.L_x_25900) ;  /* 0x0000007000017945 */ /* 0x000fe20003800000 */
[----:B------:R-:W-:Y:S01]  /*3c80*/  IMAD.MOV.U32 R66, RZ, RZ, R28 ;  /* 0x000000ffff427224 */ /* 0x000fe200078e001c */
[----:B------:R-:W-:Y:S01]  /*3c90*/  MOV R68, 0xffffffff ;  /* 0xffffffff00447802 */ /* 0x000fe20000000f00 */
[----:B------:R-:W-:-:S07]  /*3ca0*/  IMAD.MOV.U32 R67, RZ, RZ, 0x1f ;  /* 0x0000001fff437424 */ /* 0x000fce00078e00ff */
[----:B01234-:R-:W-:Y:S05]  /*3cb0*/  WARPSYNC.COLLECTIVE R68, `(.L_x_25901) ;  /* 0x0000000044087348 */ /* 0x01ffea0003c00000 */
[----:B------:R0:W0:Y:S02]  /*3cc0*/  SHFL.IDX P3, R67, R69, R66, R67 ;  /* 0x0000004245437389 */ /* 0x0000240000060043 */
[----:B01234-:R-:W-:Y:S05]  /*3cd0*/  ENDCOLLECTIVE ;  /* 0x000000000000791b */ /* 0x01ffea0003800000 */
.L_x_25901:
[----:B------:R-:W-:Y:S05]  /*3ce0*/  BSYNC B1 ;  /* 0x0000000000017941 */ /* 0x000fea0003800000 */
.L_x_25900:
[----:B------:R-:W-:Y:S05]  /*3cf0*/  BRA `(.L_x_25902) ;  /* 0xffffffe400087947 */ /* 0x000fea000383ffff */
.L_x_25855:
[----:B------:R-:W-:Y:S01]  /*3d00*/  BSSY B1, `(.L_x_25903) ;  /* 0x0000007000017945 */ /* 0x000fe20003800000 */
[----:B------:R-:W-:Y:S01]  /*3d10*/  IMAD.MOV.U32 R66, RZ, RZ, R27 ;  /* 0x000000ffff427224 */ /* 0x000fe200078e001b */
[----:B------:R-:W-:Y:S01]  /*3d20*/  MOV R68, 0xffffffff ;  /* 0xffffffff00447802 */ /* 0x000fe20000000f00 */
[----:B------:R-:W-:-:S07]  /*3d30*/  IMAD.MOV.U32 R67, RZ, RZ, 0x1f ;  /* 0x0000001fff437424 */ /* 0x000fce00078e00ff */
[----:B01234-:R-:W-:Y:S05]  /*3d40*/  WARPSYNC.COLLECTIVE R68, `(.L_x_25904) ;  /* 0x0000000044087348 */ /* 0x01ffea0003c00000 */
[----:B------:R0:W0:Y:S02]  /*3d50*/  SHFL.IDX P3, R67, R69, R66, R67 ;  /* 0x0000004245437389 */ /* 0x0000240000060043 */
[----:B01234-:R-:W-:Y:S05]  /*3d60*/  ENDCOLLECTIVE ;  /* 0x000000000000791b */ /* 0x01ffea0003800000 */
.L_x_25904:
[----:B------:R-:W-:Y:S05]  /*3d70*/  BSYNC B1 ;  /* 0x0000000000017941 */ /* 0x000fea0003800000 */
.L_x_25903:
[----:B------:R-:W-:Y:S05]  /*3d80*/  BRA `(.L_x_25905) ;  /* 0xffffffe000fc7947 */ /* 0x000fea000383ffff */
.L_x_25857:
[----:B------:R-:W-:Y:S01]  /*3d90*/  BSSY B1, `(.L_x_25906) ;  /* 0x0000007000017945 */ /* 0x000fe20003800000 */
[----:B------:R-:W-:Y:S01]  /*3da0*/  IMAD.MOV.U32 R66, RZ, RZ, R26 ;  /* 0x000000ffff427224 */ /* 0x000fe200078e001a */
[----:B------:R-:W-:Y:S01]  /*3db0*/  MOV R68, 0xffffffff ;  /* 0xffffffff00447802 */ /* 0x000fe20000000f00 */
[----:B------:R-:W-:-:S07]  /*3dc0*/  IMAD.MOV.U32 R67, RZ, RZ, 0x1f ;  /* 0x0000001fff437424 */ /* 0x000fce00078e00ff */
[----:B01234-:R-:W-:Y:S05]  /*3dd0*/  WARPSYNC.COLLECTIVE R68, `(.L_x_25907) ;  /* 0x0000000044087348 */ /* 0x01ffea0003c00000 */
[----:B------:R0:W0:Y:S02]  /*3de0*/  SHFL.IDX P3, R67, R69, R66, R67 ;  /* 0x0000004245437389 */ /* 0x0000240000060043 */
[----:B01234-:R-:W-:Y:S05]  /*3df0*/  ENDCOLLECTIVE ;  /* 0x000000000000791b */ /* 0x01ffea0003800000 */
.L_x_25907:
[----:B------:R-:W-:Y:S05]  /*3e00*/  BSYNC B1 ;  /* 0x0000000000017941 */ /* 0x000fea0003800000 */
.L_x_25906:
[----:B------:R-:W-:Y:S05]  /*3e10*/  BRA `(.L_x_25908) ;  /* 0xffffffe000f07947 */ /* 0x000fea000383ffff */
.L_x_25859:
[----:B------:R-:W-:Y:S01]  /*3e20*/  BSSY B1, `(.L_x_25909) ;  /* 0x0000007000017945 */ /* 0x000fe20003800000 */
[----:B------:R-:W-:Y:S01]  /*3e30*/  IMAD.MOV.U32 R66, RZ, RZ, R25 ;  /* 0x000000ffff427224 */ /* 0x000fe200078e0019 */
[----:B------:R-:W-:Y:S01]  /*3e40*/  MOV R68, 0xffffffff ;  /* 0xffffffff00447802 */ /* 0x000fe20000000f00 */
[----:B------:R-:W-:-:S07]  /*3e50*/  IMAD.MOV.U32 R67, RZ, RZ, 0x1f ;  /* 0x0000001fff437424 */ /* 0x000fce00078e00ff */
[----:B01234-:R-:W-:Y:S05]  /*3e60*/  WARPSYNC.COLLECTIVE R68, `(.L_x_25910) ;  /* 0x0000000044087348 */ /* 0x01ffea0003c00000 */
[----:B------:R0:W0:Y:S02]  /*3e70*/  SHFL.IDX P3, R67, R69, R66, R67 ;  /* 0x0000004245437389 */ /* 0x0000240000060043 */
[----:B01234-:R-:W-:Y:S05]  /*3e80*/  ENDCOLLECTIVE ;  /* 0x000000000000791b */ /* 0x01ffea0003800000 */
.L_x_25910:
[----:B------:R-:W-:Y:S05]  /*3e90*/  BSYNC B1 ;  /* 0x0000000000017941 */ /* 0x000fea0003800000 */
.L_x_25909:
[----:B------:R-:W-:Y:S05]  /*3ea0*/  BRA `(.L_x_25911) ;  /* 0xffffffe000e47947 */ /* 0x000fea000383ffff */
.L_x_25861:
[----:B------:R-:W-:Y:S01]  /*3eb0*/  BSSY B1, `(.L_x_25912) ;  /* 0x0000007000017945 */ /* 0x000fe20003800000 */
[----:B------:R-:W-:Y:S01]  /*3ec0*/  IMAD.MOV.U32 R66, RZ, RZ, R24 ;  /* 0x000000ffff427224 */ /* 0x000fe200078e0018 */
[----:B------:R-:W-:Y:S01]  /*3ed0*/  MOV R68, 0xffffffff ;  /* 0xffffffff00447802 */ /* 0x000fe20000000f00 */
[----:B------:R-:W-:-:S07]  /*3ee0*/  IMAD.MOV.U32 R67, RZ, RZ, 0x1f ;  /* 0x0000001fff437424 */ /* 0x000fce00078e00ff */
[----:B01234-:R-:W-:Y:S05]  /*3ef0*/  WARPSYNC.COLLECTIVE R68, `(.L_x_25913) ;  /* 0x0000000044087348 */ /* 0x01ffea0003c00000 */
[----:B------:R0:W0:Y:S02]  /*3f00*/  SHFL.IDX P3, R67, R69, R66, R67 ;  /* 0x0000004245437389 */ /* 0x0000240000060043 */
[----:B01234-:R-:W-:Y:S05]  /*3f10*/  ENDCOLLECTIVE ;  /* 0x000000000000791b */ /* 0x01ffea0003800000 */
.L_x_25913:
[----:B------:R-:W-:Y:S05]  /*3f20*/  BSYNC B1 ;  /* 0x0000000000017941 */ /* 0x000fea0003800000 */
.L_x_25912:
[----:B------:R-:W-:Y:S05]  /*3f30*/  BRA `(.L_x_25914) ;  /* 0xffffffe000d87947 */ /* 0x000fea000383ffff */
.L_x_25863:
[----:B------:R-:W-:Y:S01]  /*3f40*/  BSSY B1, `(.L_x_25915) ;  /* 0x0000007000017945 */ /* 0x000fe20003800000 */
[----:B------:R-:W-:Y:S01]  /*3f50*/  IMAD.MOV.U32 R66, RZ, RZ, R23 ;  /* 0x000000ffff427224 */ /* 0x000fe200078e0017 */
[----:B------:R-:W-:Y:S01]  /*3f60*/  MOV R68, 0xffffffff ;  /* 0xffffffff00447802 */ /* 0x000fe20000000f00 */
[----:B------:R-:W-:-:S07]  /*3f70*/  IMAD.MOV.U32 R67, RZ, RZ, 0x1f ;  /* 0x0000001fff437424 */ /* 0x000fce00078e00ff */
[----:B01234-:R-:W-:Y:S05]  /*3f80*/  WARPSYNC.COLLECTIVE R68, `(.L_x_25916) ;  /* 0x0000000044087348 */ /* 0x01ffea0003c00000 */
[----:B------:R0:W0:Y:S02]  /*3f90*/  SHFL.IDX P3, R67, R69, R66, R67 ;  /* 0x0000004245437389 */ /* 0x0000240000060043 */
[----:B01234-:R-:W-:Y:S05]  /*3fa0*/  ENDCOLLECTIVE ;  /* 0x000000000000791b */ /* 0x01ffea0003800000 */
.L_x_25916:
[----:B------:R-:W-:Y:S05]  /*3fb0*/  BSYNC B1 ;  /* 0x0000000000017941 */ /* 0x000fea0003800000 */
.L_x_25915:
[----:B------:R-:W-:Y:S05]  /*3fc0*/  BRA `(.L_x_25917) ;  /* 0xffffffe000cc7947 */ /* 0x000fea000383ffff */
.L_x_25865:
[----:B------:R-:W-:Y:S01]  /*3fd0*/  BSSY B1, `(.L_x_25918) ;  /* 0x0000007000017945 */ /* 0x000fe20003800000 */
[----:B------:R-:W-:Y:S01]  /*3fe0*/  IMAD.MOV.U32 R66, RZ, RZ, R22 ;  /* 0x000000ffff427224 */ /* 0x000fe200078e0016 */
[----:B------:R-:W-:Y:S01]  /*3ff0*/  MOV R68, 0xffffffff ;  /* 0xffffffff00447802 */ /* 0x000fe20000000f00 */
[----:B------:R-:W-:-:S07]  /*4000*/  IMAD.MOV.U32 R67, RZ, RZ, 0x1f ;  /* 0x0000001fff437424 */ /* 0x000fce00078e00ff */
[----:B01234-:R-:W-:Y:S05]  /*4010*/  WARPSYNC.COLLECTIVE R68, `(.L_x_25919) ;  /* 0x0000000044087348 */ /* 0x01ffea0003c00000 */
[----:B------:R0:W0:Y:S02]  /*4020*/  SHFL.IDX P3, R67, R69, R66, R67 ;  /* 0x0000004245437389 */ /* 0x0000240000060043 */
[----:B01234-:R-:W-:Y:S05]  /*4030*/  ENDCOLLECTIVE ;  /* 0x000000000000791b */ /* 0x01ffea0003800000 */
.L_x_25919:
[----:B------:R-:W-:Y:S05]  /*4040*/  BSYNC B1 ;  /* 0x0000000000017941 */ /* 0x000fea0003800000 */
.L_x_25918:
[----:B------:R-:W-:Y:S05]  /*4050*/  BRA `(.L_x_25920) ;  /* 0xffffffe000c07947 */ /* 0x000fea000383ffff */
        .weak           $__internal_494_$__cuda_sm20_div_s16
        .type           $__internal_494_$__cuda_sm20_div_s16,@function
        .size           $__internal_494_$__cuda_sm20_div_s16,($__internal_495_$__cuda_sm20_div_u16 - $__internal_494_$__cuda_sm20_div_s16)
$__internal_494_$__cuda_sm20_div_s16:
        /* <DEDUP_REMOVED lines=25> */
[----:B------:R-:W-:Y:S05]  /*41f0*/  RET.REL.NODEC R34 `(_Z9cuda_gemmIiLi128ELi1ELi1ELi4096ELi64ELi64ELi64ELi0ELi0EEviiiPT_S1_S1_iii) ;  /* 0xffffffbc22807950 */ /* 0x000fea0003c3ffff */
        .weak           $__internal_495_$__cuda_sm20_div_u16
        .type           $__internal_495_$__cuda_sm20_div_u16,@function
        .size           $__internal_495_$__cuda_sm20_div_u16,(.L_x_38998 - $__internal_495_$__cuda_sm20_div_u16)
$__internal_495_$__cuda_sm20_div_u16:
        /* <DEDUP_REMOVED lines=19> */
[----:B------:R-:W-:Y:S06]  /*4330*/  RET.REL.NODEC R2 `(_Z9cuda_gemmIiLi128ELi1ELi1ELi4096ELi64ELi64ELi64ELi0ELi0EEviiiPT_S1_S1_iii) ;  /* 0xffffffbc02307950 */ /* 0x000fec0003c3ffff */
.L_x_25921:
        /* <DEDUP_REMOVED lines=12> */
.L_x_38998:


//--------------------- .text._Z9cuda_gemmIiLi128ELi1ELi1ELi4096ELi32ELi32ELi64ELi1ELi1EEviiiPT_S1_S1_iii --------------------------
	.section	.text._Z9cuda_gemmIiLi128ELi1ELi1ELi4096ELi32ELi32ELi64ELi1ELi1EEviiiPT_S1_S1_iii,"ax",@progbits
	.align	128
        .global         _Z9cuda_gemmIiLi128ELi1ELi1ELi4096ELi32ELi32ELi64ELi1ELi1EEviiiPT_S1_S1_iii
        .type           _Z9cuda_gemmIiLi128ELi1ELi1ELi4096ELi32ELi32ELi64ELi1ELi1EEviiiPT_S1_S1_iii,@function
        .size           _Z9cuda_gemmIiLi128ELi1ELi1ELi4096ELi32ELi32ELi64ELi1ELi1EEviiiPT_S1_S1_iii,(.L_x_38999 - _Z9cuda_gemmIiLi128ELi1ELi1ELi4096ELi32ELi32ELi64ELi1ELi1EEviiiPT_S1_S1_iii)
        .other          _Z9cuda_gemmIiLi128ELi1ELi1ELi4096ELi32ELi32ELi64ELi1ELi1EEviiiPT_S1_S1_iii,@"STO_CUDA_ENTRY STV_DEFAULT"
_Z9cuda_gemmIiLi128ELi1ELi1ELi4096ELi32ELi32ELi64ELi1ELi1EEviiiPT_S1_S1_iii:
.text._Z9cuda_gemmIiLi128ELi1ELi1ELi4096ELi32ELi32ELi64ELi1ELi1EEviiiPT_S1_S1_iii:
[----:B------:R-:W-:Y:S01]  /*0000*/  LDC R1, c[0x0][0x37c] ;  /* 0x0000df00ff017b82 */ /* 0x000fe20000000800 */
[----:B------:R-:W0:Y:S01]  /*0010*/  S2R R12, SR_CTAID.Y ;  /* 0x00000000000c7919 */ /* 0x000e220000002600 */
[----:B------:R-:W0:Y:S02]  /*0020*/  LDCU UR4, c[0x0][0x374] ;  /* 0x00006e80ff0477ac */ /* 0x000e240008000800 */
[----:B0-----:R-:W-:-:S13]  /*0030*/  ISETP.GE.U32.AND P0, PT, R12, UR4, PT ;  /* 0x000000040c007c0c */ /* 0x001fda000bf06070 */
[----:B------:R-:W-:Y:S05]  /*0040*/  @P0 EXIT ;  /* 0x000000000000094d */ /* 0x000fea0003800000 */
[----:B------:R-:W0:Y:S01]  /*0050*/  S2R R19, SR_TID.X ;  /* 0x0000000000137919 */ /* 0x000e220000002100 */
[----:B------:R-:W0:Y:S01]  /*0060*/  LDCU UR4, c[0x0][0x360] ;  /* 0x00006c00ff0477ac */ /* 0x000e220008000800 */
[----:B------:R-:W1:Y:S01]  /*0070*/  LDC R13, c[0x0][0x360] ;  /* 0x0000d800ff0d7b82 */ /* 0x000e620000000800 */
[----:B------:R-:W-:Y:S02]  /*0080*/  MOV R9, 0x110 ;  /* 0x0000011000097802 */ /* 0x000fe40000000f00 */
[----:B-1----:R-:W-:Y:S01]  /*0090*/  LOP3.LUT R8, R13, 0xffff, RZ, 0xc0, !PT ;  /* 0x0000ffff0d087812 */ /* 0x002fe200078ec0ff */
[C---:B0-----:R-:W-:Y:S01]  /*00a0*/  VIADD R0, R19.reuse, UR4 ;  /* 0x0000000413007c36 */ /* 0x041fe20008000000 */
[C---:B------:R-:W-:Y:S01]  /*00b0*/  LOP3.LUT R14, R19.reuse, 0x1, RZ, 0xc0, !PT ;  /* 0x00000001130e7812 */ /* 0x040fe200078ec0ff */
[----:B------:R-:W-:Y:S01]  /*00c0*/  IMAD.SHL.U32 R15, R19, 0x4, RZ ;  /* 0x00000004130f7824 */ /* 0x000fe200078e00ff */
[----:B------:R-:W-:Y:S02]  /*00d0*/  SHF.R.U32.HI R52, RZ, 0x4, R19 ;  /* 0x00000004ff347819 */ /* 0x000fe40000011613 */
[----:B------:R-:W-:-:S04]  /*00e0*/  LOP3.LUT R0, R0, 0xfff, RZ, 0x3c, !PT ;  /* 0x00000fff00007812 */ /* 0x000fc800078e3cff */
[----:B------:R-:W-:-:S07]  /*00f0*/  LOP3.LUT R7, R0, 0xffff, RZ, 0xc0, !PT ;  /* 0x0000ffff00077812 */ /* 0x000fce00078ec0ff */
[----:B------:R-:W-:Y:S05]  /*0100*/  CALL.REL.NOINC `($__internal_496_$__cuda_sm20_div_u16) ;  /* 0x0000001800207944 */ /* 0x000fea0003c00000 */
        /* <DEDUP_REMOVED lines=11> */
.L_x_25924:
[----:B------:R-:W-:Y:S02]  /*01c0*/  IMAD R4, R0, 0x4, R3 ;  /* 0x0000000400047824 */ /* 0x000fe400078e0203 */
[----:B------:R-:W-:Y:S02]  /*01d0*/  VIADD R2, R2, 0x1 ;  /* 0x0000000102027836 */ /* 0x000fe40000000000 */
[----:B------:R-:W-:Y:S01]  /*01e0*/  VIADD R0, R0, UR4 ;  /* 0x0000000400007c36 */ /* 0x000fe20008000000 */
[----:B------:R0:W-:Y:S02]  /*01f0*/  STS [R4], RZ ;  /* 0x000000ff04007388 */ /* 0x0001e40000000800 */
[----:B------:R-:W-:-:S04]  /*0200*/  LOP3.LUT R5, R2, R57, RZ, 0x3c, !PT ;  /* 0x0000003902057212 */ /* 0x000fc800078e3cff */
[----:B------:R-:W-:-:S13]  /*0210*/  ISETP.NE.AND P0, PT, R5, 0x2, PT ;  /* 0x000000020500780c */ /* 0x000fda0003f05270 */
[----:B0-----:R-:W-:Y:S05]  /*0220*/  @P0 BRA `(.L_x_25924) ;  /* 0xfffffffc00e40947 */ /* 0x001fea000383ffff */
.L_x_25923:
[----:B------:R-:W-:Y:S05]  /*0230*/  BSYNC.RECONVERGENT B0 ;  /* 0x0000000000007941 */ /* 0x000fea0003800200 */
.L_x_25922:
[----:B------:R-:W0:Y:S01]  /*0240*/  S2UR UR7, SR_CgaCtaId ;  /* 0x00000000000779c3 */ /* 0x000e220000008800 */
[----:B------:R-:W-:Y:S01]  /*0250*/  UMOV UR5, 0x400 ;  /* 0x0000040000057882 */ /* 0x000fe20000000000 */
[----:B------:R-:W-:Y:S01]  /*0260*/  BSSY.RECONVERGENT B0, `(.L_x_25925) ;  /* 0x000000e000007945 */ /* 0x000fe20003800200 */
[----:B------:R-:W-:Y:S02]  /*0270*/  UIADD3 UR6, UPT, UPT, UR5, 0x4880, URZ ;  /* 0x0000488005067890 */ /* 0x000fe4000fffe0ff */
[----:B------:R-:W-:Y:S02]  /*0280*/  USHF.L.U32 UR5, UR4, 0x2, URZ ;  /* 0x0000000204057899 */ /* 0x000fe400080006ff */
[----:B0-----:R-:W-:-:S12]  /*0290*/  ULEA UR6, UR7, UR6, 0x18 ;  /* 0x0000000607067291 */ /* 0x001fd8000f8ec0ff */
.L_x_25926:
        /* <DEDUP_REMOVED lines=11> */
.L_x_25925:
[----:B------:R-:W-:Y:S01]  /*0350*/  LOP3.LUT R0, R15, 0xfff, RZ, 0x3c, !PT ;  /* 0x00000fff0f007812 */ /* 0x000fe200078e3cff */
[----:B------:R-:W-:Y:S01]  /*0360*/  ULOP3.LUT UR4, UR5, 0xffff, URZ, 0xc0, !UPT ;  /* 0x0000ffff05047892 */ /* 0x000fe2000f8ec0ff */
[----:B------:R-:W-:-:S03]  /*0370*/  MOV R9, 0x3c0 ;  /* 0x000003c000097802 */ /* 0x000fc60000000f00 */
[----:B------:R-:W-:Y:S02]  /*0380*/  VIADD R0, R0, -UR5 ;  /* 0x8000000500007c36 */ /* 0x000fe40008000000 */
[----:B------:R-:W-:-:S03]  /*0390*/  IMAD.U32 R8, RZ, RZ, UR4 ;  /* 0x00000004ff087e24 */ /* 0x000fc6000f8e00ff */
[----:B------:R-:W-:-:S07]  /*03a0*/  LOP3.LUT R7, R0, 0xffff, RZ, 0xc0, !PT ;  /* 0x0000ffff00077812 */ /* 0x000fce00078ec0ff */
[----:B0-----:R-:W-:Y:S05]  /*03b0*/  CALL.REL.NOINC `($__internal_496_$__cuda_sm20_div_u16) ;  /* 0x0000001400747944 */ /* 0x001fea0003c00000 */
[----:B------:R-:W0:Y:S01]  /*03c0*/  S2R R30, SR_CgaCtaId ;  /* 0x00000000001e7919 */ /* 0x000e220000008800 */
[----:B------:R-:W1:Y:S01]  /*03d0*/  LDC.64 R2, c[0x0][0x390] ;  /* 0x0000e400ff027b82 */ /* 0x000e620000000a00 */
[----:B------:R-:W-:Y:S01]  /*03e0*/  LOP3.LUT R16, R57, 0x3, RZ, 0xc0, !PT ;  /* 0x0000000339107812 */ /* 0x000fe200078ec0ff */
[----:B------:R-:W2:Y:S01]  /*03f0*/  LDCU.64 UR8, c[0x0][0x358] ;  /* 0x00006b00ff0877ac */ /* 0x000ea20008000a00 */
[----:B------:R-:W-:Y:S01]  /*0400*/  MOV R28, 0x400 ;  /* 0x00000400001c7802 */ /* 0x000fe20000000f00 */
[----:B------:R-:W-:Y:S01]  /*0410*/  BSSY.RECONVERGENT B0, `(.L_x_25927) ;  /* 0x0000016000007945 */ /* 0x000fe20003800200 */
[----:B------:R-:W-:Y:S02]  /*0420*/  ISETP.NE.AND P0, PT, R16, 0x2, PT ;  /* 0x000000021000780c */ /* 0x000fe40003f05270 */
[----:B------:R-:W-:Y:S01]  /*0430*/  MOV R29, R15 ;  /* 0x0000000f001d7202 */ /* 0x000fe20000000f00 */
[----:B------:R-:W-:-:S10]  /*0440*/  VIADD R51, R28, 0x880 ;  /* 0x000008801c337836 */ /* 0x000fd40000000000 */
[----:B------:R-:W-:Y:S05]  /*0450*/  @!P0 BRA `(.L_x_25928) ;  /* 0x0000000000448947 */ /* 0x000fea0003800000 */
[----:B------:R-:W3:Y:S01]  /*0460*/  S2R R5, SR_CgaCtaId ;  /* 0x0000000000057919 */ /* 0x000ee20000008800 */
[----:B------:R-:W4:Y:S01]  /*0470*/  LDC.64 R6, c[0x0][0x390] ;  /* 0x0000e400ff067b82 */ /* 0x000f220000000a00 */
[----:B------:R-:W-:Y:S01]  /*0480*/  MOV R0, 0x400 ;  /* 0x0000040000007802 */ /* 0x000fe20000000f00 */
[----:B------:R-:W-:Y:S02]  /*0490*/  IMAD.MOV.U32 R9, RZ, RZ, RZ ;  /* 0x000000ffff097224 */ /* 0x000fe400078e00ff */
[----:B------:R-:W-:Y:S02]  /*04a0*/  IMAD.MOV.U32 R29, RZ, RZ, R15 ;  /* 0x000000ffff1d7224 */ /* 0x000fe400078e000f */
[----:B------:R-:W-:-:S05]  /*04b0*/  VIADD R0, R0, 0x880 ;  /* 0x0000088000007836 */ /* 0x000fca0000000000 */
[----:B---3--:R-:W-:-:S07]  /*04c0*/  LEA R0, R5, R0, 0x18 ;  /* 0x0000000005007211 */ /* 0x008fce00078ec0ff */
.L_x_25929:
[----:B------:R-:W-:-:S04]  /*04d0*/  IMAD R5, R12, 0x1000, R29 ;  /* 0x000010000c057824 */ /* 0x000fc800078e021d */
[----:B----4-:R-:W-:-:S05]  /*04e0*/  IMAD.WIDE.U32 R4, R5, 0x4, R6 ;  /* 0x0000000405047825 */ /* 0x010fca00078e0006 */
[----:B--23--:R-:W2:Y:S01]  /*04f0*/  LDG.E.128 R20, desc[UR8][R4.64] ;  /* 0x0000000804147981 */ /* 0x00cea2000c1e1d00 */
[----:B------:R-:W-:Y:S01]  /*0500*/  LEA R8, R29, R0, 0x2 ;  /* 0x000000001d087211 */ /* 0x000fe200078e10ff */
[----:B------:R-:W-:Y:S02]  /*0510*/  VIADD R9, R9, 0x1 ;  /* 0x0000000109097836 */ /* 0x000fe40000000000 */
[----:B------:R-:W-:-:S03]  /*0520*/  VIADD R29, R29, UR5 ;  /* 0x000000051d1d7c36 */ /* 0x000fc60008000000 */
[----:B------:R-:W-:-:S04]  /*0530*/  LOP3.LUT R10, R9, R16, RZ, 0x3c, !PT ;  /* 0x00000010090a7212 */ /* 0x000fc800078e3cff */
[----:B------:R-:W-:Y:S01]  /*0540*/  ISETP.NE.AND P0, PT, R10, 0x2, PT ;  /* 0x000000020a00780c */ /* 0x000fe20003f05270 */
[----:B--2---:R3:W-:-:S12]  /*0550*/  STS.128 [R8], R20 ;  /* 0x0000001408007388 */ /* 0x0047d80000000c00 */
[----:B------:R-:W-:Y:S05]  /*0560*/  @P0 BRA `(.L_x_25929) ;  /* 0xfffffffc00d80947 */ /* 0x000fea000383ffff */
.L_x_25928:
[----:B--2---:R-:W-:Y:S05]  /*0570*/  BSYNC.RECONVERGENT B0 ;  /* 0x0000000000007941 */ /* 0x004fea0003800200 */
.L_x_25927:
[----:B------:R-:W-:Y:S01]  /*0580*/  BSSY.RECONVERGENT B0, `(.L_x_25930) ;  /* 0x000001e000007945 */ /* 0x000fe20003800200 */
[----:B------:R-:W-:Y:S02]  /*0590*/  SHF.R.U32.HI R17, RZ, 0x4, R13 ;  /* 0x00000004ff117819 */ /* 0x000fe4000001160d */
[----:B0-----:R-:W-:-:S07]  /*05a0*/  LEA R51, R30, R51, 0x18 ;  /* 0x000000331e337211 */ /* 0x001fce00078ec0ff */
.L_x_25931:
[----:B0-----:R-:W-:Y:S02]  /*05b0*/  VIADD R9, R29, UR5 ;  /* 0x000000051d097c36 */ /* 0x001fe40008000000 */
[C---:B------:R-:W-:Y:S02]  /*05c0*/  IMAD R7, R12.reuse, 0x1000, R29 ;  /* 0x000010000c077824 */ /* 0x040fe400078e021d */
[----:B------:R-:W-:Y:S02]  /*05d0*/  VIADD R5, R9, UR5 ;  /* 0x0000000509057c36 */ /* 0x000fe40008000000 */
[C---:B------:R-:W-:Y:S02]  /*05e0*/  IMAD R9, R12.reuse, 0x1000, R9 ;  /* 0x000010000c097824 */ /* 0x040fe400078e0209 */
[----:B---3--:R-:W-:Y:S01]  /*05f0*/  IMAD R21, R12, 0x1000, R5 ;  /* 0x000010000c157824 */ /* 0x008fe200078e0205 */
[----:B------:R-:W-:Y:S01]  /*0600*/  IADD3 R35, PT, PT, R5, UR5, RZ ;  /* 0x0000000505237c10 */ /* 0x000fe2000fffe0ff */
[----:B-1----:R-:W-:-:S04]  /*0610*/  IMAD.WIDE R4, R7, 0x4, R2 ;  /* 0x0000000407047825 */ /* 0x002fc800078e0202 */
[----:B------:R-:W-:Y:S02]  /*0620*/  IMAD R25, R12, 0x1000, R35 ;  /* 0x000010000c197824 */ /* 0x000fe400078e0223 */
[--C-:B------:R-:W-:Y:S01]  /*0630*/  IMAD.WIDE R8, R9, 0x4, R2.reuse ;  /* 0x0000000409087825 */ /* 0x100fe200078e0202 */
[----:B------:R-:W2:Y:S03]  /*0640*/  LDG.E.128 R4, desc[UR8][R4.64] ;  /* 0x0000000804047981 */ /* 0x000ea6000c1e1d00 */
[--C-:B------:R-:W-:Y:S02]  /*0650*/  IMAD.WIDE R20, R21, 0x4, R2.reuse ;  /* 0x0000000415147825 */ /* 0x100fe400078e0202 */
[----:B------:R-:W3:Y:S02]  /*0660*/  LDG.E.128 R8, desc[UR8][R8.64] ;  /* 0x0000000808087981 */ /* 0x000ee4000c1e1d00 */
[----:B------:R-:W-:-:S02]  /*0670*/  IMAD.WIDE R24, R25, 0x4, R2 ;  /* 0x0000000419187825 */ /* 0x000fc400078e0202 */
[----:B------:R-:W4:Y:S04]  /*0680*/  LDG.E.128 R20, desc[UR8][R20.64] ;  /* 0x0000000814147981 */ /* 0x000f28000c1e1d00 */
[----:B------:R-:W5:Y:S01]  /*0690*/  LDG.E.128 R24, desc[UR8][R24.64] ;  /* 0x0000000818187981 */ /* 0x000f62000c1e1d00 */
[----:B------:R-:W0:Y:S01]  /*06a0*/  LDC R0, c[0x0][0x360] ;  /* 0x0000d800ff007b82 */ /* 0x000e220000000800 */
[----:B------:R-:W-:Y:S01]  /*06b0*/  LEA R37, R29, R51, 0x2 ;  /* 0x000000331d257211 */ /* 0x000fe200078e10ff */
[----:B------:R-:W-:-:S04]  /*06c0*/  VIADD R29, R35, UR5 ;  /* 0x00000005231d7c36 */ /* 0x000fc80008000000 */
[----:B0-----:R-:W-:-:S04]  /*06d0*/  IMAD R31, R0, 0x10, R37 ;  /* 0x00000010001f7824 */ /* 0x001fc800078e0225 */
[----:B------:R-:W-:-:S04]  /*06e0*/  IMAD R33, R0, 0x10, R31 ;  /* 0x0000001000217824 */ /* 0x000fc800078e021f */
[----:B------:R-:W-:Y:S01]  /*06f0*/  IMAD R18, R0, 0x10, R33 ;  /* 0x0000001000127824 */ /* 0x000fe200078e0221 */
[----:B------:R-:W-:Y:S01]  /*0700*/  ISETP.GE.U32.AND P0, PT, R29, 0x1000, PT ;  /* 0x000010001d00780c */ /* 0x000fe20003f06070 */
[----:B--2---:R0:W-:Y:S04]  /*0710*/  STS.128 [R37], R4 ;  /* 0x0000000425007388 */ /* 0x0041e80000000c00 */
[----:B---3--:R0:W-:Y:S04]  /*0720*/  STS.128 [R31], R8 ;  /* 0x000000081f007388 */ /* 0x0081e80000000c00 */
[----:B----4-:R0:W-:Y:S04]  /*0730*/  STS.128 [R33], R20 ;  /* 0x0000001421007388 */ /* 0x0101e80000000c00 */
[----:B-----5:R0:W-:Y:S01]  /*0740*/  STS.128 [R18], R24 ;  /* 0x0000001812007388 */ /* 0x0201e20000000c00 */
[----:B------:R-:W-:Y:S05]  /*0750*/  @!P0 BRA `(.L_x_25931) ;  /* 0xfffffffc00948947 */ /* 0x000fea000383ffff */
[----:B------:R-:W-:Y:S05]  /*0760*/  BSYNC.RECONVERGENT B0 ;  /* 0x0000000000007941 */ /* 0x000fea0003800200 */
.L_x_25930:
[----:B0-----:R-:W-:Y:S01]  /*0770*/  IADD3 R18, PT, PT, R52, R17, RZ ;  /* 0x0000001134127210 */ /* 0x001fe20007ffe0ff */
[----:B------:R-:W-:Y:S01]  /*0780*/  IMAD.SHL.U32 R50, R14, 0x10, RZ ;  /* 0x000000100e327824 */ /* 0x000fe200078e00ff */
[----:B------:R-:W-:Y:S02]  /*0790*/  LOP3.LUT R34, R19, 0xf, RZ, 0xc0, !PT ;  /* 0x0000000f13227812 */ /* 0x000fe400078ec0ff */
[----:B------:R-:W-:Y:S02]  /*07a0*/  LEA R35, R30, R28, 0x18 ;  /* 0x0000001c1e237211 */ /* 0x000fe400078ec0ff */
[----:B------:R-:W-:Y:S02]  /*07b0*/  SHF.R.U32.HI R19, RZ, 0x1, R19 ;  /* 0x00000001ff137819 */ /* 0x000fe40000011613 */
[----:B------:R-:W-:Y:S01]  /*07c0*/  LOP3.LUT R3, R18, 0x1f, RZ, 0x3c, !PT ;  /* 0x0000001f12037812 */ /* 0x000fe200078e3cff */
[----:B------:R-:W-:Y:S01]  /*07d0*/  IMAD R35, R34, 0x84, R35 ;  /* 0x0000008422237824 */ /* 0x000fe200078e0223 */
[----:B------:R-:W-:Y:S01]  /*07e0*/  LOP3.LUT R8, R17, 0xff, RZ, 0xc0, !PT ;  /* 0x000000ff11087812 */ /* 0x000fe200078ec0ff */
[----:B------:R-:W-:Y:S01]  /*07f0*/  IMAD R2, R19, 0x20, R50 ;  /* 0x0000002013027824 */ /* 0x000fe200078e0232 */
[----:B------:R-:W-:-:S02]  /*0800*/  LOP3.LUT R7, R3, 0xff, RZ, 0xc0, !PT ;  /* 0x000000ff03077812 */ /* 0x000fc400078ec0ff */
[----:B------:R-:W-:-:S07]  /*0810*/  MOV R9, 0x830 ;  /* 0x0000083000097802 */ /* 0x000fce0000000f00 */
[----:B------:R-:W-:Y:S05]  /*0820*/  CALL.REL.NOINC `($__internal_496_$__cuda_sm20_div_u16) ;  /* 0x0000001000587944 */ /* 0x000fea0003c00000 */
[----:B------:R-:W0:Y:S01]  /*0830*/  S2R R3, SR_CTAID.Z ;  /* 0x0000000000037919 */ /* 0x000e220000002700 */
[C---:B------:R-:W-:Y:S01]  /*0840*/  IADD3 R10, PT, PT, R19.reuse, 0x7, RZ ;  /* 0x00000007130a7810 */ /* 0x040fe20007ffe0ff */
[C---:B------:R-:W-:Y:S01]  /*0850*/  VIADD R11, R19.reuse, 0x9 ;  /* 0x00000009130b7836 */ /* 0x040fe20000000000 */
[C---:B------:R-:W-:Y:S01]  /*0860*/  IADD3 R24, PT, PT, R19.reuse, 0xd, RZ ;  /* 0x0000000d13187810 */ /* 0x040fe20007ffe0ff */
[C---:B------:R-:W-:Y:S01]  /*0870*/  VIADD R21, R19.reuse, 0xb ;  /* 0x0000000b13157836 */ /* 0x040fe20000000000 */
[----:B------:R-:W-:Y:S01]  /*0880*/  LOP3.LUT R25, R10, 0xf, RZ, 0xc0, !PT ;  /* 0x0000000f0a197812 */ /* 0x000fe200078ec0ff */
[C---:B------:R-:W-:Y:S01]  /*0890*/  VIADD R4, R19.reuse, 0x1 ;  /* 0x0000000113047836 */ /* 0x040fe20000000000 */
[----:B------:R-:W-:Y:S01]  /*08a0*/  LOP3.LUT R33, R50, 0xf, R19, 0xf8, !PT ;  /* 0x0000000f32217812 */ /* 0x000fe200078ef813 */
        /* <DEDUP_REMOVED lines=19> */
[----:B------:R-:W-:Y:S01]  /*09e0*/  LOP3.LUT R37, R26, 0xf, RZ, 0xc0, !PT ;  /* 0x0000000f1a257812 */ /* 0x000fe200078ec0ff */
[----:B------:R-:W-:Y:S01]  /*09f0*/  HFMA2 R55, -RZ, RZ, 0, 0 ;  /* 0x00000000ff377431 */ /* 0x000fe200000001ff */
[----:B------:R-:W-:Y:S01]  /*0a00*/  LOP3.LUT R39, R28, 0xf, RZ, 0xc0, !PT ;  /* 0x0000000f1c277812 */ /* 0x000fe200078ec0ff */
[----:B------:R-:W-:Y:S01]  /*0a10*/  UPLOP3.LUT UP0, UPT, UPT, UPT, UPT, 0x80, 0x8 ;  /* 0x000000000008789c */ /* 0x000fe20003f0f070 */
[----:B------:R-:W-:-:S02]  /*0a20*/  LOP3.LUT R36, R2, R11, RZ, 0xfc, !PT ;  /* 0x0000000b02247212 */ /* 0x000fc400078efcff */
[----:B0-----:R-:W-:Y:S02]  /*0a30*/  LEA R34, R3, R34, 0xa ;  /* 0x0000002203227211 */ /* 0x001fe400078e50ff */
[----:B------:R-:W-:Y:S01]  /*0a40*/  LOP3.LUT R3, R19, 0xf, RZ, 0xc0, !PT ;  /* 0x0000000f13037812 */ /* 0x000fe200078ec0ff */
[----:B------:R-:W-:Y:S01]  /*0a50*/  IMAD R41, R36, 0x4, R51 ;  /* 0x0000000424297824 */ /* 0x000fe200078e0233 */
[----:B------:R-:W-:Y:S02]  /*0a60*/  LOP3.LUT R19, R24, 0xf, RZ, 0xc0, !PT ;  /* 0x0000000f18137812 */ /* 0x000fe400078ec0ff */
[--C-:B------:R-:W-:Y:S02]  /*0a70*/  LOP3.LUT R10, R2, 0x8, R3.reuse, 0xf6, !PT ;  /* 0x00000008020a7812 */ /* 0x100fe400078ef603 */
[----:B------:R-:W-:Y:S02]  /*0a80*/  LOP3.LUT R32, R50, 0x8, R3, 0xf6, !PT ;  /* 0x0000000832207812 */ /* 0x000fe400078ef603 */
[----:B------:R-:W-:Y:S01]  /*0a90*/  LOP3.LUT R3, R22, 0xf, RZ, 0xc0, !PT ;  /* 0x0000000f16037812 */ /* 0x000fe200078ec0ff */
[----:B------:R-:W-:Y:S01]  /*0aa0*/  IMAD R49, R10, 0x4, R51 ;  /* 0x000000040a317824 */ /* 0x000fe200078e0233 */
[----:B------:R-:W-:-:S02]  /*0ab0*/  LOP3.LUT R38, R2, R21, RZ, 0xfc, !PT ;  /* 0x0000001502267212 */ /* 0x000fc400078efcff */
[C---:B------:R-:W-:Y:S02]  /*0ac0*/  LOP3.LUT R48, R2.reuse, R31, RZ, 0xfc, !PT ;  /* 0x0000001f02307212 */ /* 0x040fe400078efcff */
[C---:B------:R-:W-:Y:S02]  /*0ad0*/  LOP3.LUT R4, R2.reuse, R5, RZ, 0xfc, !PT ;  /* 0x0000000502047212 */ /* 0x040fe400078efcff */
        /* <DEDUP_REMOVED lines=14> */
[----:B------:R-:W-:Y:S02]  /*0bc0*/  LOP3.LUT R58, R2, R37, RZ, 0xfc, !PT ;  /* 0x00000025023a7212 */ /* 0x000fe400078efcff */
[C---:B------:R-:W-:Y:S02]  /*0bd0*/  LOP3.LUT R22, R50.reuse, R21, RZ, 0xfc, !PT ;  /* 0x0000001532167212 */ /* 0x040fe400078efcff */
[----:B------:R-:W-:Y:S01]  /*0be0*/  LOP3.LUT R20, R50, R19, RZ, 0xfc, !PT ;  /* 0x0000001332147212 */ /* 0x000fe200078efcff */
[----:B------:R-:W-:Y:S01]  /*0bf0*/  IMAD R36, R58, 0x4, R51 ;  /* 0x000000043a247824 */ /* 0x000fe200078e0233 */
[----:B------:R-:W-:Y:S02]  /*0c00*/  LOP3.LUT R2, R2, R39, RZ, 0xfc, !PT ;  /* 0x0000002702027212 */ /* 0x000fe400078efcff */
        /* <DEDUP_REMOVED lines=11> */
[----:B------:R-:W-:Y:S01]  /*0cc0*/  LOP3.LUT R50, R50, R39, RZ, 0xfc, !PT ;  /* 0x0000002732327212 */ /* 0x000fe200078efcff */
[--C-:B------:R-:W-:Y:S01]  /*0cd0*/  IMAD R39, R38, 0x4, R51.reuse ;  /* 0x0000000426277824 */ /* 0x100fe200078e0233 */
[-C--:B------:R-:W-:Y:S01]  /*0ce0*/  LEA R47, R4, R51.reuse, 0x2 ;  /* 0x00000033042f7211 */ /* 0x080fe200078e10ff */
[--C-:B------:R-:W-:Y:S01]  /*0cf0*/  IMAD R38, R54, 0x4, R51.reuse ;  /* 0x0000000436267824 */ /* 0x100fe200078e0233 */
[-C--:B------:R-:W-:Y:S01]  /*0d00*/  LEA R42, R42, R51.reuse, 0x2 ;  /* 0x000000332a2a7211 */ /* 0x080fe200078e10ff */
[----:B------:R-:W-:Y:S01]  /*0d10*/  IMAD R54, R17, 0x4, R52 ;  /* 0x0000000411367824 */ /* 0x000fe200078e0234 */
[----:B------:R-:W-:Y:S01]  /*0d20*/  LEA R37, R56, R51, 0x2 ;  /* 0x0000003338257211 */ /* 0x000fe200078e10ff */
[----:B------:R-:W-:Y:S01]  /*0d30*/  IMAD R51, R2, 0x4, R51 ;  /* 0x0000000402337824 */ /* 0x000fe200078e0233 */
[----:B------:R-:W-:Y:S01]  /*0d40*/  LOP3.LUT R57, R57, 0x3, RZ, 0xc0, !PT ;  /* 0x0000000339397812 */ /* 0x000fe200078ec0ff */
[----:B------:R-:W-:-:S07]  /*0d50*/  IMAD.IADD R56, R18, 0x1, R17 ;  /* 0x0000000112387824 */ /* 0x000fce00078e0211 */
.L_x_25937:
[----:B------:R-:W0:Y:S01]  /*0d60*/  S2R R53, SR_TID.X ;  /* 0x0000000000357919 */ /* 0x000e220000002100 */
[----:B------:R-:W1:Y:S01]  /*0d70*/  LDC.64 R2, c[0x0][0x398] ;  /* 0x0000e600ff027b82 */ /* 0x000e620000000a00 */
[----:B------:R-:W-:Y:S01]  /*0d80*/  ISETP.NE.AND P0, PT, R57, 0x2, PT ;  /* 0x000000023900780c */ /* 0x000fe20003f05270 */
[----:B------:R-:W-:Y:S01]  /*0d90*/  UPLOP3.LUT UP1, UPT, UPT, UPT, UP0, 0x80, 0x8 ;  /* 0x000000000008789c */ /* 0x000fe20003f2f000 */
[----:B------:R-:W-:Y:S01]  /*0da0*/  BSSY.RECONVERGENT B0, `(.L_x_25932) ;  /* 0x0000018000007945 */ /* 0x000fe20003800200 */
[----:B------:R-:W-:Y:S01]  /*0db0*/  IMAD.IADD R59, R34, 0x1, R55 ;  /* 0x00000001223b7824 */ /* 0x000fe200078e0237 */
[----:B0-----:R-:W-:-:S09]  /*0dc0*/  SHF.R.U32.HI R58, RZ, 0x4, R53 ;  /* 0x00000004ff3a7819 */ /* 0x001fd20000011635 */
[----:B------:R-:W-:Y:S05]  /*0dd0*/  @!P0 BRA `(.L_x_25933) ;  /* 0x0000000000508947 */ /* 0x000fea0003800000 */
[----:B------:R-:W0:Y:S01]  /*0de0*/  LDC.64 R4, c[0x0][0x398] ;  /* 0x0000e600ff047b82 */ /* 0x000e220000000a00 */
[----:B------:R-:W-:-:S04]  /*0df0*/  IMAD R7, R58, 0x20, R59 ;  /* 0x000000203a077824 */ /* 0x000fc800078e023b */
[----:B0-----:R-:W-:-:S06]  /*0e00*/  IMAD.WIDE.U32 R6, R7, 0x4, R4 ;  /* 0x0000000407067825 */ /* 0x001fcc00078e0004 */
[----:B------:R-:W2:Y:S01]  /*0e10*/  LDG.E R7, desc[UR8][R6.64] ;  /* 0x0000000806077981 */ /* 0x000ea2000c1e1900 */
[----:B------:R-:W-:Y:S01]  /*0e20*/  ISETP.NE.AND P0, PT, R57, 0x3, PT ;  /* 0x000000033900780c */ /* 0x000fe20003f05270 */
[----:B------:R-:W-:Y:S02]  /*0e30*/  IMAD.MOV.U32 R58, RZ, RZ, R18 ;  /* 0x000000ffff3a7224 */ /* 0x000fe400078e0012 */
[----:B--2---:R0:W-:Y:S10]  /*0e40*/  STS [R52], R7 ;  /* 0x0000000734007388 */ /* 0x0041f40000000800 */
[----:B------:R-:W-:Y:S05]  /*0e50*/  @!P0 BRA `(.L_x_25933) ;  /* 0x0000000000308947 */ /* 0x000fea0003800000 */
[----:B------:R-:W-:Y:S02]  /*0e60*/  ISETP.NE.AND P0, PT, R57, RZ, PT ;  /* 0x000000ff3900720c */ /* 0x000fe40003f05270 */
[----:B0-----:R-:W-:-:S05]  /*0e70*/  LEA R7, R18, R59, 0x5 ;  /* 0x0000003b12077211 */ /* 0x001fca00078e28ff */
[----:B------:R-:W-:-:S06]  /*0e80*/  IMAD.WIDE.U32 R6, R7, 0x4, R4 ;  /* 0x0000000407067825 */ /* 0x000fcc00078e0004 */
[----:B------:R-:W-:Y:S01]  /*0e90*/  @P0 IMAD R9, R56, 0x20, R59 ;  /* 0x0000002038090824 */ /* 0x000fe200078e023b */
[----:B------:R-:W2:Y:S03]  /*0ea0*/  LDG.E R7, desc[UR8][R6.64] ;  /* 0x0000000806077981 */ /* 0x000ea6000c1e1900 */
[----:B------:R-:W-:-:S06]  /*0eb0*/  @P0 IMAD.WIDE.U32 R4, R9, 0x4, R4 ;  /* 0x0000000409040825 */ /* 0x000fcc00078e0004 */
[----:B------:R-:W3:Y:S01]  /*0ec0*/  @P0 LDG.E R4, desc[UR8][R4.64] ;  /* 0x0000000804040981 */ /* 0x000ee2000c1e1900 */
[----:B------:R-:W-:Y:S02]  /*0ed0*/  @P0 IMAD R9, R17, 0x4, R54 ;  /* 0x0000000411090824 */ /* 0x000fe400078e0236 */
[----:B------:R-:W-:Y:S01]  /*0ee0*/  IMAD.MOV.U32 R58, RZ, RZ, R56 ;  /* 0x000000ffff3a7224 */ /* 0x000fe200078e0038 */
[----:B------:R-:W-:Y:S01]  /*0ef0*/  @P0 LEA.HI R58, R13, R56, RZ, 0x1c ;  /* 0x000000380d3a0211 */ /* 0x000fe200078fe0ff */
[----:B--2---:R2:W-:Y:S04]  /*0f00*/  STS [R54], R7 ;  /* 0x0000000736007388 */ /* 0x0045e80000000800 */
[----:B---3--:R2:W-:Y:S02]  /*0f10*/  @P0 STS [R9], R4 ;  /* 0x0000000409000388 */ /* 0x0085e40000000800 */
.L_x_25933:
[----:B------:R-:W-:Y:S05]  /*0f20*/  BSYNC.RECONVERGENT B0 ;  /* 0x0000000000007941 */ /* 0x000fea0003800200 */
.L_x_25932:
[----:B------:R-:W-:Y:S01]  /*0f30*/  BSSY.RECONVERGENT B0, `(.L_x_25934) ;  /* 0x000001b000007945 */ /* 0x000fe20003800200 */
.L_x_25935:
[----:B0-2---:R-:W-:Y:S01]  /*0f40*/  LEA.HI R4, R13, R58, RZ, 0x1c ;  /* 0x0000003a0d047211 */ /* 0x005fe200078fe0ff */
[----:B------:R-:W-:-:S03]  /*0f50*/  IMAD R5, R58, 0x20, R59 ;  /* 0x000000203a057824 */ /* 0x000fc600078e023b */
[----:B------:R-:W-:Y:S02]  /*0f60*/  LEA.HI R6, R13, R4, RZ, 0x1c ;  /* 0x000000040d067211 */ /* 0x000fe400078fe0ff */
[----:B0-----:R-:W-:Y:S01]  /*0f70*/  LEA R7, R4, R59, 0x5 ;  /* 0x0000003b04077211 */ /* 0x001fe200078e28ff */
[----:B-1----:R-:W-:Y:S01]  /*0f80*/  IMAD.WIDE.U32 R4, R5, 0x4, R2 ;  /* 0x0000000405047825 */ /* 0x002fe200078e0002 */
[----:B------:R-:W-:-:S03]  /*0f90*/  LEA.HI R8, R13, R6, RZ, 0x1c ;  /* 0x000000060d087211 */ /* 0x000fc600078fe0ff */
[--C-:B------:R-:W-:Y:S02]  /*0fa0*/  IMAD R9, R6, 0x20, R59.reuse ;  /* 0x0000002006097824 */ /* 0x100fe400078e023b */
[----:B------:R-:W-:Y:S01]  /*0fb0*/  IMAD R11, R8, 0x20, R59 ;  /* 0x00000020080b7824 */ /* 0x000fe200078e023b */
[----:B------:R-:W2:Y:S01]  /*0fc0*/  LDG.E R4, desc[UR8][R4.64] ;  /* 0x0000000804047981 */ /* 0x000ea2000c1e1900 */
[----:B------:R-:W-:-:S04]  /*0fd0*/  IMAD.WIDE.U32 R6, R7, 0x4, R2 ;  /* 0x0000000407067825 */ /* 0x000fc800078e0002 */
[--C-:B------:R-:W-:Y:S02]  /*0fe0*/  IMAD.WIDE.U32 R8, R9, 0x4, R2.reuse ;  /* 0x0000000409087825 */ /* 0x100fe400078e0002 */
[----:B------:R-:W3:Y:S02]  /*0ff0*/  LDG.E R6, desc[UR8][R6.64] ;  /* 0x0000000806067981 */ /* 0x000ee4000c1e1900 */
[----:B------:R-:W-:Y:S02]  /*1000*/  IMAD.WIDE.U32 R10, R11, 0x4, R2 ;  /* 0x000000040b0a7825 */ /* 0x000fe400078e0002 */
[----:B------:R-:W4:Y:S04]  /*1010*/  LDG.E R8, desc[UR8][R8.64] ;  /* 0x0000000808087981 */ /* 0x000f28000c1e1900 */
[----:B------:R-:W5:Y:S01]  /*1020*/  LDG.E R10, desc[UR8][R10.64] ;  /* 0x000000080a0a7981 */ /* 0x000f62000c1e1900 */
[----:B------:R-:W-:-:S04]  /*1030*/  IMAD R60, R58, 0x4, R35 ;  /* 0x000000043a3c7824 */ /* 0x000fc800078e0223 */
[----:B------:R-:W-:-:S05]  /*1040*/  IMAD R61, R17, 0x4, R60 ;  /* 0x00000004113d7824 */ /* 0x000fca00078e023c */
[----:B------:R-:W-:-:S05]  /*1050*/  LEA R62, R17, R61, 0x2 ;  /* 0x0000003d113e7211 */ /* 0x000fca00078e10ff */
[C---:B------:R-:W-:Y:S02]  /*1060*/  IMAD R63, R17.reuse, 0x4, R62 ;  /* 0x00000004113f7824 */ /* 0x040fe400078e023e */
[----:B------:R-:W-:-:S05]  /*1070*/  IMAD R58, R17, 0x4, R58 ;  /* 0x00000004113a7824 */ /* 0x000fca00078e023a */
[----:B------:R-:W-:Y:S01]  /*1080*/  ISETP.GE.U32.AND P0, PT, R58, 0x20, PT ;  /* 0x000000203a00780c */ /* 0x000fe20003f06070 */
[----:B--2---:R0:W-:Y:S04]  /*1090*/  STS [R60], R4 ;  /* 0x000000043c007388 */ /* 0x0041e80000000800 */
[----:B---3--:R0:W-:Y:S04]  /*10a0*/  STS [R61], R6 ;  /* 0x000000063d007388 */ /* 0x0081e80000000800 */
[----:B----4-:R0:W-:Y:S04]  /*10b0*/  STS [R62], R8 ;  /* 0x000000083e007388 */ /* 0x0101e80000000800 */
[----:B-----5:R0:W-:Y:S01]  /*10c0*/  STS [R63], R10 ;  /* 0x0000000a3f007388 */ /* 0x0201e20000000800 */
[----:B------:R-:W-:Y:S05]  /*10d0*/  @!P0 BRA `(.L_x_25935) ;  /* 0xfffffffc00988947 */ /* 0x000fea000383ffff */
[----:B------:R-:W-:Y:S05]  /*10e0*/  BSYNC.RECONVERGENT B0 ;  /* 0x0000000000007941 */ /* 0x000fea0003800200 */
.L_x_25934:
[----:B------:R-:W1:Y:S08]  /*10f0*/  S2UR UR6, SR_CgaCtaId ;  /* 0x00000000000679c3 */ /* 0x000e700000008800 */
[----:B------:R-:W-:Y:S01]  /*1100*/  BAR.SYNC.DEFER_BLOCKING 0x0 ;  /* 0x0000000000007b1d */ /* 0x000fe20000010000 */
[----:B------:R-:W-:Y:S02]  /*1110*/  SHF.R.U32.HI R65, RZ, 0x1, R53 ;  /* 0x00000001ff417819 */ /* 0x000fe40000011635 */
[----:B------:R-:W-:-:S02]  /*1120*/  SHF.L.U32 R53, R53, 0x2, RZ ;  /* 0x0000000235357819 */ /* 0x000fc400000006ff */
[C---:B------:R-:W-:Y:S01]  /*1130*/  LOP3.LUT R2, R65.reuse, 0xf, RZ, 0xc0, !PT ;  /* 0x0000000f41027812 */ /* 0x040fe200078ec0ff */
[----:B------:R-:W-:Y:S01]  /*1140*/  UMOV UR4, 0x400 ;  /* 0x0000040000047882 */ /* 0x000fe20000000000 */
[----:B------:R-:W-:Y:S01]  /*1150*/  IMAD R59, R65, 0x2, R14 ;  /* 0x00000002413b7824 */ /* 0x000fe200078e020e */
[----:B------:R-:W-:Y:S01]  /*1160*/  UIADD3 UR7, UPT, UPT, UR4, 0x880, URZ ;  /* 0x0000088004077890 */ /* 0x000fe2000fffe0ff */
[----:B------:R-:W-:Y:S02]  /*1170*/  LOP3.LUT R53, R53, 0x7c, RZ, 0xc0, !PT ;  /* 0x0000007c35357812 */ /* 0x000fe400078ec0ff */
[----:B------:R-:W-:Y:S01]  /*1180*/  IMAD.U32 R59, R59, 0x10, R2 ;  /* 0x000000103b3b7824 */ /* 0x000fe200078e0002 */
[----:B-1----:R-:W-:Y:S01]  /*1190*/  ULEA UR7, UR6, UR7, 0x18 ;  /* 0x0000000706077291 */ /* 0x002fe2000f8ec0ff */
[----:B------:R1:W2:Y:S04]  /*11a0*/  LDS R2, [R48] ;  /* 0x0000000030027984 */ /* 0x0002a80000000800 */
[----:B------:R1:W3:Y:S01]  /*11b0*/  LDS R3, [R47] ;  /* 0x000000002f037984 */ /* 0x0002e20000000800 */
[----:B0-----:R-:W-:Y:S01]  /*11c0*/  LEA R63, R59, UR7, 0x2 ;  /* 0x000000073b3f7c11 */ /* 0x001fe2000f8e10ff */
[----:B------:R-:W-:-:S02]  /*11d0*/  UIADD3 UR7, UPT, UPT, UR4, 0x4880, URZ ;  /* 0x0000488004077890 */ /* 0x000fc4000fffe0ff */
[----:B------:R1:W0:Y:S01]  /*11e0*/  LDS R4, [R46] ;  /* 0x000000002e047984 */ /* 0x0002220000000800 */
[----:B------:R-:W-:Y:S02]  /*11f0*/  ULEA UR4, UR6, UR4, 0x18 ;  /* 0x0000000406047291 */ /* 0x000fe4000f8ec0ff */
[----:B------:R-:W-:Y:S01]  /*1200*/  ULEA UR7, UR6, UR7, 0x18 ;  /* 0x0000000706077291 */ /* 0x000fe2000f8ec0ff */
[----:B------:R1:W4:Y:S03]  /*1210*/  LDS R5, [R45] ;  /* 0x000000002d057984 */ /* 0x0003260000000800 */
[----:B------:R-:W-:Y:S01]  /*1220*/  VIADD R53, R53, UR4 ;  /* 0x0000000435357c36 */ /* 0x000fe20008000000 */
[----:B------:R1:W0:Y:S01]  /*1230*/  LDS R6, [R44] ;  /* 0x000000002c067984 */ /* 0x0002220000000800 */
[----:B------:R-:W-:Y:S01]  /*1240*/  LEA R64, R65, UR7, 0x2 ;  /* 0x0000000741407c11 */ /* 0x000fe2000f8e10ff */
[----:B------:R-:W-:-:S02]  /*1250*/  UMOV UR4, URZ ;  /* 0x000000ff00047c82 */ /* 0x000fc40008000000 */
[----:B------:R1:W0:Y:S02]  /*1260*/  LDS R7, [R43] ;  /* 0x000000002b077984 */ /* 0x0002240000000800 */
[----:B------:R-:W-:Y:S02]  /*1270*/  IMAD R55, R55, 0x200, R64 ;  /* 0x0000020037377824 */ /* 0x000fe400078e0240 */
        /* <DEDUP_REMOVED lines=9> */
[----:B--234-:R-:W0:Y:S02]  /*1310*/  LDS R63, [R63] ;  /* 0x000000003f3f7984 */ /* 0x01ce240000000800 */
.L_x_25936:
[----:B------:R2:W3:Y:S01]  /*1320*/  LDS R64, [R53] ;  /* 0x0000000035407984 */ /* 0x0004e20000000800 */
[----:B------:R-:W-:Y:S01]  /*1330*/  ISETP.NE.AND P0, PT, R14, RZ, PT ;  /* 0x000000ff0e00720c */ /* 0x000fe20003f05270 */
[----:B------:R-:W-:-:S04]  /*1340*/  UIADD3 UR4, UPT, UPT, UR4, 0x1, URZ ;  /* 0x0000000104047890 */ /* 0x000fc8000fffe0ff */
[----:B------:R-:W-:Y:S01]  /*1350*/  UISETP.NE.AND UP0, UPT, UR4, 0x10, UPT ;  /* 0x000000100400788c */ /* 0x000fe2000bf05270 */
[----:B--2---:R-:W-:Y:S01]  /*1360*/  VIADD R53, R53, 0x84 ;  /* 0x0000008435357836 */ /* 0x004fe20000000000 */
[----:B---3--:R-:W0:Y:S04]  /*1370*/  SHFL.IDX PT, R68, R64, R33, 0x1f ;  /* 0x00001f2140447589 */ /* 0x008e2800000e0000 */
[----:B------:R-:W2:Y:S04]  /*1380*/  SHFL.IDX PT, R69, R64, R31, 0x1f ;  /* 0x00001f1f40457589 */ /* 0x000ea800000e0000 */
[----:B------:R-:W3:Y:S04]  /*1390*/  SHFL.IDX PT, R71, R64, R30, 0x1f ;  /* 0x00001f1e40477589 */ /* 0x000ee800000e0000 */
[----:B------:R-:W4:Y:S04]  /*13a0*/  SHFL.IDX PT, R72, R64, R29, 0x1f ;  /* 0x00001f1d40487589 */ /* 0x000f2800000e0000 */
[----:B------:R-:W5:Y:S04]  /*13b0*/  SHFL.IDX PT, R66, R64, R28, 0x1f ;  /* 0x00001f1c40427589 */ /* 0x000f6800000e0000 */
[----:B------:R-:W1:Y:S01]  /*13c0*/  SHFL.IDX PT, R65, R64, R27, 0x1f ;  /* 0x00001f1b40417589 */ /* 0x000e6200000e0000 */
[----:B0-----:R-:W-:-:S03]  /*13d0*/  IMAD R67, R63, R68, RZ ;  /* 0x000000443f437224 */ /* 0x001fc600078e02ff */
[----:B------:R-:W0:Y:S01]  /*13e0*/  SHFL.IDX PT, R68, R64, R26, 0x1f ;  /* 0x00001f1a40447589 */ /* 0x000e2200000e0000 */
[----:B--2---:R-:W-:-:S03]  /*13f0*/  IMAD R70, R2, R69, R67 ;  /* 0x0000004502467224 */ /* 0x004fc600078e0243 */
[----:B------:R-:W2:Y:S01]  /*1400*/  SHFL.IDX PT, R67, R64, R25, 0x1f ;  /* 0x00001f1940437589 */ /* 0x000ea200000e0000 */
[----:B---3--:R-:W-:-:S03]  /*1410*/  IMAD R71, R3, R71, R70 ;  /* 0x0000004703477224 */ /* 0x008fc600078e0246 */
[----:B------:R-:W3:Y:S01]  /*1420*/  SHFL.IDX PT, R70, R64, R32, 0x1f ;  /* 0x00001f2040467589 */ /* 0x000ee200000e0000 */
[----:B----4-:R-:W-:-:S03]  /*1430*/  IMAD R71, R4, R72, R71 ;  /* 0x0000004804477224 */ /* 0x010fc600078e0247 */
[----:B------:R-:W4:Y:S01]  /*1440*/  SHFL.IDX PT, R69, R64, R24, 0x1f ;  /* 0x00001f1840457589 */ /* 0x000f2200000e0000 */
[----:B-----5:R-:W-:-:S03]  /*1450*/  IMAD R66, R5, R66, R71 ;  /* 0x0000004205427224 */ /* 0x020fc600078e0247 */
[----:B------:R-:W-:Y:S01]  /*1460*/  SHFL.IDX PT, R71, R64, R50, 0x1f ;  /* 0x00001f3240477589 */ /* 0x000fe200000e0000 */
[----:B-1----:R-:W-:-:S03]  /*1470*/  IMAD R65, R6, R65, R66 ;  /* 0x0000004106417224 */ /* 0x002fc600078e0242 */
[----:B------:R-:W1:Y:S01]  /*1480*/  SHFL.IDX PT, R66, R64, R23, 0x1f ;  /* 0x00001f1740427589 */ /* 0x000e6200000e0000 */
[----:B0-----:R-:W-:-:S03]  /*1490*/  IMAD R68, R7, R68, R65 ;  /* 0x0000004407447224 */ /* 0x001fc600078e0241 */
[----:B------:R-:W0:Y:S01]  /*14a0*/  SHFL.IDX PT, R65, R64, R22, 0x1f ;  /* 0x00001f1640417589 */ /* 0x000e2200000e0000 */
[----:B--2---:R-:W-:-:S03]  /*14b0*/  IMAD R67, R8, R67, R68 ;  /* 0x0000004308437224 */ /* 0x004fc600078e0244 */
[----:B------:R-:W2:Y:S01]  /*14c0*/  SHFL.IDX PT, R68, R64, R21, 0x1f ;  /* 0x00001f1540447589 */ /* 0x000ea200000e0000 */
[----:B---3--:R-:W-:-:S03]  /*14d0*/  IMAD R67, R9, R70, R67 ;  /* 0x0000004609437224 */ /* 0x008fc600078e0243 */
[----:B------:R-:W3:Y:S01]  /*14e0*/  SHFL.IDX PT, R70, R64, R20, 0x1f ;  /* 0x00001f1440467589 */ /* 0x000ee200000e0000 */
[----:B----4-:R-:W-:-:S03]  /*14f0*/  IMAD R67, R10, R69, R67 ;  /* 0x000000450a437224 */ /* 0x010fc600078e0243 */
[----:B------:R-:W4:Y:S01]  /*1500*/  SHFL.IDX PT, R69, R64, R19, 0x1f ;  /* 0x00001f1340457589 */ /* 0x000f2200000e0000 */
[----:B-1----:R-:W-:-:S04]  /*1510*/  IMAD R66, R11, R66, R67 ;  /* 0x000000420b427224 */ /* 0x002fc800078e0243 */
[----:B0-----:R-:W-:-:S04]  /*1520*/  IMAD R66, R58, R65, R66 ;  /* 0x000000413a427224 */ /* 0x001fc800078e0242 */
[----:B--2---:R-:W-:Y:S02]  /*1530*/  IMAD R65, R59, R68, R66 ;  /* 0x000000443b417224 */ /* 0x004fe400078e0242 */
[----:B------:R-:W-:Y:S02]  /*1540*/  @!P0 LDS R66, [R55] ;  /* 0x0000000037428984 */ /* 0x000fe40000000800 */
[----:B---3--:R-:W-:-:S04]  /*1550*/  IMAD R70, R60, R70, R65 ;  /* 0x000000463c467224 */ /* 0x008fc800078e0241 */
[----:B----4-:R-:W-:-:S04]  /*1560*/  IMAD R69, R61, R69, R70 ;  /* 0x000000453d457224 */ /* 0x010fc800078e0246 */
[----:B------:R-:W-:-:S05]  /*1570*/  IMAD R69, R62, R71, R69 ;  /* 0x000000473e457224 */ /* 0x000fca00078e0245 */
[----:B------:R-:W0:Y:S02]  /*1580*/  SHFL.DOWN PT, R65, R69, 0x1, 0x1e1f ;  /* 0x083e1f0045417f89 */ /* 0x000e2400000e0000 */
[----:B0-----:R-:W-:-:S05]  /*1590*/  @!P0 IADD3 R66, PT, PT, R66, R65, R69 ;  /* 0x0000004142428210 */ /* 0x001fca0007ffe045 */
[----:B------:R0:W-:Y:S02]  /*15a0*/  @!P0 STS [R55], R66 ;  /* 0x0000004237008388 */ /* 0x0001e40000000800 */
[----:B0-----:R-:W-:Y:S01]  /*15b0*/  VIADD R55, R55, 0x200 ;  /* 0x0000020037377836 */ /* 0x001fe20000000000 */
[----:B------:R-:W-:Y:S06]  /*15c0*/  BRA.U UP0, `(.L_x_25936) ;  /* 0xfffffffd00547547 */ /* 0x000fec000b83ffff */
[----:B------:R-:W-:Y:S01]  /*15d0*/  HFMA2 R55, -RZ, RZ, 0, 9.5367431640625e-07 ;  /* 0x00000010ff377431 */ /* 0x000fe200000001ff */
[----:B------:R-:W-:Y:S01]  /*15e0*/  UPLOP3.LUT UP0, UPT, UPT, UPT, UPT, 0x40, 0x4 ;  /* 0x000000000004789c */ /* 0x000fe20003f0e870 */
[----:B------:R-:W-:Y:S10]  /*15f0*/  BRA.U UP1, `(.L_x_25937) ;  /* 0xfffffff501d87547 */ /* 0x000ff4000b83ffff */
[----:B------:R-:W-:Y:S01]  /*1600*/  BAR.SYNC.DEFER_BLOCKING 0x0 ;  /* 0x0000000000007b1d */ /* 0x000fe20000010000 */
[----:B------:R-:W-:-:S05]  /*1610*/  ISETP.NE.AND P0, PT, R16, 0x2, PT ;  /* 0x000000021000780c */ /* 0x000fca0003f05270 */
[----:B------:R-:W-:Y:S08]  /*1620*/  BSSY.RECONVERGENT B0, `(.L_x_25938) ;  /* 0x0000012000007945 */ /* 0x000ff00003800200 */
[----:B------:R-:W-:Y:S05]  /*1630*/  @!P0 BRA `(.L_x_25939) ;  /* 0x0000000000408947 */ /* 0x000fea0003800000 */
[----:B------:R-:W0:Y:S01]  /*1640*/  S2R R3, SR_CgaCtaId ;  /* 0x0000000000037919 */ /* 0x000e220000008800 */
[----:B------:R-:W1:Y:S01]  /*1650*/  LDC.64 R4, c[0x0][0x3a0] ;  /* 0x0000e800ff047b82 */ /* 0x000e620000000a00 */
[----:B------:R-:W-:Y:S01]  /*1660*/  MOV R2, 0x400 ;  /* 0x0000040000027802 */ /* 0x000fe20000000f00 */
[----:B------:R-:W-:-:S04]  /*1670*/  IMAD.MOV.U32 R7, RZ, RZ, RZ ;  /* 0x000000ffff077224 */ /* 0x000fc800078e00ff */
[----:B------:R-:W-:-:S05]  /*1680*/  VIADD R2, R2, 0x4880 ;  /* 0x0000488002027836 */ /* 0x000fca0000000000 */
[----:B0-----:R-:W-:-:S07]  /*1690*/  LEA R14, R3, R2, 0x18 ;  /* 0x00000002030e7211 */ /* 0x001fce00078ec0ff */
.L_x_25940:
[----:B------:R-:W-:Y:S01]  /*16a0*/  IMAD R6, R15, 0x4, R14 ;  /* 0x000000040f067824 */ /* 0x000fe200078e020e */
[----:B------:R-:W-:Y:S01]  /*16b0*/  IADD3 R7, PT, PT, R7, 0x1, RZ ;  /* 0x0000000107077810 */ /* 0x000fe20007ffe0ff */
[----:B0-----:R-:W-:Y:S02]  /*16c0*/  IMAD R3, R12, 0x1000, R15 ;  /* 0x000010000c037824 */ /* 0x001fe400078e020f */
[----:B------:R-:W-:Y:S01]  /*16d0*/  VIADD R15, R15, UR5 ;  /* 0x000000050f0f7c36 */ /* 0x000fe20008000000 */
[----:B------:R-:W0:Y:S01]  /*16e0*/  LDS.128 R8, [R6] ;  /* 0x0000000006087984 */ /* 0x000e220000000c00 */
[----:B-1----:R-:W-:Y:S01]  /*16f0*/  IMAD.WIDE.U32 R2, R3, 0x4, R4 ;  /* 0x0000000403027825 */ /* 0x002fe200078e0004 */
[----:B------:R-:W-:-:S04]  /*1700*/  LOP3.LUT R13, R7, R16, RZ, 0x3c, !PT ;  /* 0x00000010070d7212 */ /* 0x000fc800078e3cff */
[----:B------:R-:W-:Y:S01]  /*1710*/  ISETP.NE.AND P0, PT, R13, 0x2, PT ;  /* 0x000000020d00780c */ /* 0x000fe20003f05270 */
[----:B0-----:R0:W-:-:S12]  /*1720*/  STG.E.128 desc[UR8][R2.64], R8 ;  /* 0x0000000802007986 */ /* 0x0011d8000c101d08 */
[----:B------:R-:W-:Y:S05]  /*1730*/  @P0 BRA `(.L_x_25940) ;  /* 0xfffffffc00d80947 */ /* 0x000fea000383ffff */
.L_x_25939:
[----:B------:R-:W-:Y:S05]  /*1740*/  BSYNC.RECONVERGENT B0 ;  /* 0x0000000000007941 */ /* 0x000fea0003800200 */
.L_x_25938:
[----:B------:R-:W1:Y:S01]  /*1750*/  S2UR UR6, SR_CgaCtaId ;  /* 0x00000000000679c3 */ /* 0x000e620000008800 */
[----:B------:R-:W-:Y:S01]  /*1760*/  UMOV UR4, 0x400 ;  /* 0x0000040000047882 */ /* 0x000fe20000000000 */
[----:B------:R-:W-:Y:S01]  /*1770*/  IMAD R19, R12, 0x1000, R15 ;  /* 0x000010000c137824 */ /* 0x000fe200078e020f */
[----:B------:R-:W-:-:S03]  /*1780*/  UIADD3 UR4, UPT, UPT, UR4, 0x4880, URZ ;  /* 0x0000488004047890 */ /* 0x000fc6000fffe0ff */
[C-C-:B------:R-:W-:Y:S02]  /*1790*/  IMAD R21, R0.reuse, 0xc, R19.reuse ;  /* 0x0000000c00157824 */ /* 0x140fe400078e0213 */
[----:B------:R-:W2:Y:S01]  /*17a0*/  LDC.64 R16, c[0x0][0x3a0] ;  /* 0x0000e800ff107b82 */ /* 0x000ea20000000a00 */
[----:B------:R-:W-:Y:S02]  /*17b0*/  IMAD R23, R0, 0x8, R19 ;  /* 0x0000000800177824 */ /* 0x000fe400078e0213 */
[----:B------:R-:W-:Y:S01]  /*17c0*/  VIADD R25, R19, UR5 ;  /* 0x0000000513197c36 */ /* 0x000fe20008000000 */
[----:B-1----:R-:W-:-:S06]  /*17d0*/  ULEA UR4, UR6, UR4, 0x18 ;  /* 0x0000000406047291 */ /* 0x002fcc000f8ec0ff */
[----:B------:R-:W-:-:S07]  /*17e0*/  LEA R27, R15, UR4, 0x2 ;  /* 0x000000040f1b7c11 */ /* 0x000fce000f8e10ff */
.L_x_25941:
[C---:B------:R-:W-:Y:S01]  /*17f0*/  LEA R14, R0.reuse, R27, 0x4 ;  /* 0x0000001b000e7211 */ /* 0x040fe200078e20ff */
[C-C-:B------:R-:W-:Y:S01]  /*1800*/  IMAD R18, R0.reuse, 0x20, R27.reuse ;  /* 0x0000002000127824 */ /* 0x140fe200078e021b */
[----:B-1----:R1:W3:Y:S01]  /*1810*/  LDS.128 R4, [R27] ;  /* 0x000000001b047984 */ /* 0x0022e20000000c00 */
[C---:B------:R-:W-:Y:S02]  /*1820*/  IMAD R20, R0.reuse, 0x30, R27 ;  /* 0x0000003000147824 */ /* 0x040fe400078e021b */
[--C-:B--2---:R-:W-:Y:S01]  /*1830*/  IMAD.WIDE R12, R19, 0x4, R16.reuse ;  /* 0x00000004130c7825 */ /* 0x104fe200078e0210 */
[----:B------:R-:W2:Y:S03]  /*1840*/  LDS.128 R28, [R14] ;  /* 0x000000000e1c7984 */ /* 0x000ea60000000c00 */
[----:B------:R-:W-:Y:S01]  /*1850*/  IMAD.U32 R22, RZ, RZ, UR5 ;  /* 0x00000005ff167e24 */ /* 0x000fe2000f8e00ff */
[----:B------:R-:W4:Y:S01]  /*1860*/  LDS.128 R32, [R18] ;  /* 0x0000000012207984 */ /* 0x000f220000000c00 */
[----:B0-----:R-:W-:Y:S01]  /*1870*/  IMAD.WIDE R10, R25, 0x4, R16 ;  /* 0x00000004190a7825 */ /* 0x001fe200078e0210 */
[----:B------:R-:W-:-:S02]  /*1880*/  LEA R25, R0, R25, 0x4 ;  /* 0x0000001900197211 */ /* 0x000fc400078e20ff */
[----:B------:R-:W0:Y:S01]  /*1890*/  LDS.128 R36, [R20] ;  /* 0x0000000014247984 */ /* 0x000e220000000c00 */
[----:B------:R-:W-:Y:S01]  /*18a0*/  IMAD.WIDE R8, R23, 0x4, R16 ;  /* 0x0000000417087825 */ /* 0x000fe200078e0210 */
[----:B------:R-:W-:-:S03]  /*18b0*/  IADD3 R15, PT, PT, R15, UR5, R22 ;  /* 0x000000050f0f7c10 */ /* 0x000fc6000fffe016 */
[----:B------:R-:W-:Y:S01]  /*18c0*/  IMAD.WIDE R2, R21, 0x4, R16 ;  /* 0x0000000415027825 */ /* 0x000fe200078e0210 */
[----:B------:R-:W-:-:S03]  /*18d0*/  IADD3 R15, PT, PT, R15, UR5, R22 ;  /* 0x000000050f0f7c10 */ /* 0x000fc6000fffe016 */
[C---:B------:R-:W-:Y:S01]  /*18e0*/  IMAD R21, R0.reuse, 0x10, R21 ;  /* 0x0000001000157824 */ /* 0x040fe200078e0215 */
[----:B------:R-:W-:Y:S01]  /*18f0*/  ISETP.GE.U32.AND P0, PT, R15, 0x1000, PT ;  /* 0x000010000f00780c */ /* 0x000fe20003f06070 */
[C---:B------:R-:W-:Y:S02]  /*1900*/  IMAD R23, R0.reuse, 0x10, R23 ;  /* 0x0000001000177824 */ /* 0x040fe400078e0217 */
[C---:B------:R-:W-:Y:S02]  /*1910*/  IMAD R19, R0.reuse, 0x10, R19 ;  /* 0x0000001000137824 */ /* 0x040fe400078e0213 */
[----:B-1----:R-:W-:Y:S01]  /*1920*/  IMAD R27, R0, 0x40, R27 ;  /* 0x00000040001b7824 */ /* 0x002fe200078e021b */
[----:B---3--:R1:W-:Y:S04]  /*1930*/  STG.E.128 desc[UR8][R12.64], R4 ;  /* 0x000000040c007986 */ /* 0x0083e8000c101d08 */
[----:B--2---:R1:W-:Y:S04]  /*1940*/  STG.E.128 desc[UR8][R10.64], R28 ;  /* 0x0000001c0a007986 */ /* 0x0043e8000c101d08 */
[----:B----4-:R1:W-:Y:S04]  /*1950*/  STG.E.128 desc[UR8][R8.64], R32 ;  /* 0x0000002008007986 */ /* 0x0103e8000c101d08 */
[----:B0-----:R1:W-:Y:S01]  /*1960*/  STG.E.128 desc[UR8][R2.64], R36 ;  /* 0x0000002402007986 */ /* 0x0013e2000c101d08 */
[----:B------:R-:W-:Y:S05]  /*1970*/  @!P0 BRA `(.L_x_25941) ;  /* 0xfffffffc009c8947 */ /* 0x000fea000383ffff */
[----:B------:R-:W-:Y:S05]  /*1980*/  EXIT ;  /* 0x000000000000794d */ /* 0x000fea0003800000 */
        .weak           $__internal_496_$__cuda_sm20_div_u16
        .type           $__internal_496_$__cuda_sm20_div_u16,@function
        .size           $__internal_496_$__cuda_sm20_div_u16,(.L_x_38999 - $__internal_496_$__cuda_sm20_div_u16)
$__internal_496_$__cuda_sm20_div_u16:
        /* <DEDUP_REMOVED lines=18> */
[----:B------:R-:W-:Y:S06]  /*1ab0*/  RET.REL.NODEC R4 `(_Z9cuda_gemmIiLi128ELi1ELi1ELi4096ELi32ELi32ELi64ELi1ELi1EEviiiPT_S1_S1_iii) ;  /* 0xffffffe404507950 */ /* 0x000fec0003c3ffff */
.L_x_25942:
        /* <DEDUP_REMOVED lines=12> */
.L_x_38999:


//--------------------- .text._Z9cuda_gemmIiLi128ELi1ELi1ELi4096ELi32ELi32ELi64ELi1ELi0EEviiiPT_S1_S1_iii --------------------------
	.section	.text._Z9cuda_gemmIiLi128ELi1ELi1ELi4096ELi32ELi32ELi64ELi1ELi0EEviiiPT_S1_S1_iii,"ax",@progbits
	.align	128
        .global         _Z9cuda_gemmIiLi128ELi1ELi1ELi4096ELi32ELi32ELi64ELi1ELi0EEviiiPT_S1_S1_iii
        .type           _Z9cuda_gemmIiLi128ELi1ELi1ELi4096ELi32ELi32ELi64ELi1ELi0EEviiiPT_S1_S1_iii,@function
        .size           _Z9cuda_gemmIiLi128ELi1ELi1ELi4096ELi32ELi32ELi64ELi1ELi0EEviiiPT_S1_S1_iii,(.L_x_39001 - _Z9cuda_gemmIiLi128ELi1ELi1ELi4096ELi32ELi32ELi64ELi1ELi0EEviiiPT_S1_S1_iii)
        .other          _Z9cuda_gemmIiLi128ELi1ELi1ELi4096ELi32ELi32ELi64ELi1ELi0EEviiiPT_S1_S1_iii,@"STO_CUDA_ENTRY STV_DEFAULT"
_Z9cuda_gemmIiLi128ELi1ELi1ELi4096ELi32ELi32ELi64ELi1ELi0EEviiiPT_S1_S1_iii:
.text._Z9cuda_gemmIiLi128ELi1ELi1ELi4096ELi32ELi32ELi64ELi1ELi0EEviiiPT_S1_S1_iii:
[----:B------:R-:W-:Y:S01]  /*0000*/  LDC R1, c[0x0][0x37c] ;  /* 0x0000df00ff017b82 */ /* 0x000fe20000000800 */
[----:B------:R-:W0:Y:S01]  /*0010*/  LDCU UR6, c[0x0][0x3ac] ;  /* 0x00007580ff0677ac */ /* 0x000e220008000800 */
[----:B------:R-:W1:Y:S01]  /*0020*/  S2R R53, SR_TID.X ;  /* 0x0000000000357919 */ /* 0x000e620000002100 */
[----:B0-----:R-:W-:-:S05]  /*0030*/  IMAD.U32 R0, RZ, RZ, UR6 ;  /* 0x00000006ff007e24 */ /* 0x001fca000f8e00ff */
        /* <DEDUP_REMOVED lines=23> */
[----:B------:R-:W0:Y:S11]  /*01b0*/  S2R R0, SR_CTAID.Y ;  /* 0x0000000000007919 */ /* 0x000e360000002600 */
[----:B------:R-:W-:-:S05]  /*01c0*/  VOTEU.ANY UP1, P0 ;  /* 0x0000000000ff7886 */ /* 0x000fca0000020100 */
[----:B------:R-:W-:Y:S02]  /*01d0*/  @UP1 UIADD3 UR5, UPT, UPT, UR5, 0x1, URZ ;  /* 0x0000000105051890 */ /* 0x000fe4000fffe0ff */
[----:B------:R-:W-:-:S05]  /*01e0*/  UISETP.NE.AND UP1, UPT, UR6, URZ, UPT ;  /* 0x000000ff0600728c */ /* 0x000fca000bf25270 */
[----:B------:R-:W-:Y:S02]  /*01f0*/  UMOV UR4, UR5 ;  /* 0x0000000500047c82 */ /* 0x000fe40008000000 */
[----:B------:R-:W-:-:S04]  /*0200*/  @!UP0 UIADD3 UR4, UPT, UPT, -UR4, URZ, URZ ;  /* 0x000000ff04048290 */ /* 0x000fc8000fffe1ff */
[----:B------:R-:W-:Y:S01]  /*0210*/  @!UP1 ULOP3.LUT UR4, URZ, UR6, URZ, 0x33, !UPT ;  /* 0x00000006ff049292 */ /* 0x000fe2000f8e33ff */
[----:B------:R-:W0:Y:S03]  /*0220*/  LDCU UR6, c[0x0][0x374] ;  /* 0x00006e80ff0677ac */ /* 0x000e260008000800 */
[----:B------:R-:W-:-:S04]  /*0230*/  UISETP.LT.AND UP0, UPT, UR4, 0x40, UPT ;  /* 0x000000400400788c */ /* 0x000fc8000bf01270 */
[----:B------:R-:W-:-:S04]  /*0240*/  USEL UR5, UR4, 0x40, UP0 ;  /* 0x0000004004057887 */ /* 0x000fc80008000000 */
[----:B------:R-:W-:-:S06]  /*0250*/  USHF.L.U32 UR5, UR5, 0x1, URZ ;  /* 0x0000000105057899 */ /* 0x000fcc00080006ff */
[----:B------:R-:W-:Y:S01]  /*0260*/  IMAD R5, RZ, RZ, -UR5 ;  /* 0x80000005ff057e24 */ /* 0x000fe2000f8e02ff */
[----:B0-----:R-:W-:Y:S02]  /*0270*/  ISETP.GE.U32.AND P2, PT, R0, UR6, PT ;  /* 0x0000000600007c0c */ /* 0x001fe4000bf46070 */
[----:B------:R-:W0:Y:S08]  /*0280*/  I2F.U32.RP R4, UR5 ;  /* 0x0000000500047d06 */ /* 0x000e300008209000 */
[----:B0-----:R-:W0:Y:S02]  /*0290*/  MUFU.RCP R4, R4 ;  /* 0x0000000400047308 */ /* 0x001e240000001000 */
[----:B0-----:R-:W-:-:S06]  /*02a0*/  VIADD R3, R4, 0xffffffe ;  /* 0x0ffffffe04037836 */ /* 0x001fcc0000000000 */
[----:B------:R-:W0:Y:S02]  /*02b0*/  F2I.FTZ.U32.TRUNC.NTZ R3, R3 ;  /* 0x0000000300037305 */ /* 0x000e24000021f000 */
[----:B0-----:R-:W-:-:S04]  /*02c0*/  IMAD R5, R5, R3, RZ ;  /* 0x0000000305057224 */ /* 0x001fc800078e02ff */
[----:B------:R-:W-:-:S06]  /*02d0*/  IMAD.HI.U32 R2, R3, R5, R2 ;  /* 0x0000000503027227 */ /* 0x000fcc00078e0002 */
[----:B-1----:R-:W-:-:S04]  /*02e0*/  IMAD.HI.U32 R2, R2, R53, RZ ;  /* 0x0000003502027227 */ /* 0x002fc800078e00ff */
[----:B------:R-:W-:-:S04]  /*02f0*/  IMAD.MOV R4, RZ, RZ, -R2 ;  /* 0x000000ffff047224 */ /* 0x000fc800078e0a02 */
[----:B------:R-:W-:-:S05]  /*0300*/  IMAD R4, R4, UR5, R53 ;  /* 0x0000000504047c24 */ /* 0x000fca000f8e0235 */
[----:B------:R-:W-:-:S13]  /*0310*/  ISETP.GE.U32.AND P0, PT, R4, UR5, PT ;  /* 0x0000000504007c0c */ /* 0x000fda000bf06070 */
[----:B------:R-:W-:-:S04]  /*0320*/  @P0 IADD3 R4, PT, PT, R4, -UR5, RZ ;  /* 0x8000000504040c10 */ /* 0x000fc8000fffe0ff */
[----:B------:R-:W-:Y:S01]  /*0330*/  ISETP.GE.U32.AND P1, PT, R4, UR5, PT ;  /* 0x0000000504007c0c */ /* 0x000fe2000bf26070 */
[----:B------:R-:W-:-:S12]  /*0340*/  @P2 EXIT ;  /* 0x000000000000294d */ /* 0x000fd80003800000 */
[----:B------:R-:W0:Y:S01]  /*0350*/  LDCU UR6, c[0x0][0x360] ;  /* 0x00006c00ff0677ac */ /* 0x000e220008000800 */
[----:B------:R-:W-:Y:S01]  /*0360*/  ISETP.NE.U32.AND P2, PT, RZ, UR5, PT ;  /* 0x00000005ff007c0c */ /* 0x000fe2000bf45070 */
[----:B------:R-:W1:Y:S01]  /*0370*/  LDC R3, c[0x0][0x360] ;  /* 0x0000d800ff037b82 */ /* 0x000e620000000800 */
[----:B------:R-:W2:Y:S01]  /*0380*/  S2R R4, SR_CTAID.Z ;  /* 0x0000000000047919 */ /* 0x000ea20000002700 */
[----:B------:R-:W-:Y:S01]  /*0390*/  @P0 VIADD R2, R2, 0x1 ;  /* 0x0000000102020836 */ /* 0x000fe20000000000 */
[C---:B------:R-:W-:Y:S02]  /*03a0*/  LOP3.LUT R5, R53.reuse, 0x1, RZ, 0xc0, !PT ;  /* 0x0000000135057812 */ /* 0x040fe400078ec0ff */
[C---:B------:R-:W-:Y:S01]  /*03b0*/  SHF.L.U32 R7, R53.reuse, 0x2, RZ ;  /* 0x0000000235077819 */ /* 0x040fe200000006ff */
[----:B------:R-:W-:Y:S01]  /*03c0*/  @P1 VIADD R2, R2, 0x1 ;  /* 0x0000000102021836 */ /* 0x000fe20000000000 */
[----:B------:R-:W-:Y:S02]  /*03d0*/  LOP3.LUT R11, R53, 0xf, RZ, 0xc0, !PT ;  /* 0x0000000f350b7812 */ /* 0x000fe400078ec0ff */
[----:B------:R-:W-:-:S03]  /*03e0*/  MOV R18, 0x480 ;  /* 0x0000048000127802 */ /* 0x000fc60000000f00 */
[----:B------:R-:W-:Y:S01]  /*03f0*/  @!P2 LOP3.LUT R2, RZ, UR5, RZ, 0x33, !PT ;  /* 0x00000005ff02ac12 */ /* 0x000fe2000f8e33ff */
[----:B0-----:R-:W-:-:S04]  /*0400*/  VIADD R6, R53, UR6 ;  /* 0x0000000635067c36 */ /* 0x001fc80008000000 */
[----:B------:R-:W-:Y:S01]  /*0410*/  IMAD.MOV R10, RZ, RZ, -R2 ;  /* 0x000000ffff0a7224 */ /* 0x000fe200078e0a02 */
[----:B------:R-:W-:-:S03]  /*0420*/  LOP3.LUT R8, R6, 0xfff, RZ, 0x3c, !PT ;  /* 0x00000fff06087812 */ /* 0x000fc600078e3cff */
[----:B------:R-:W-:Y:S01]  /*0430*/  IMAD R6, R10, UR5, R53 ;  /* 0x000000050a067c24 */ /* 0x000fe2000f8e0235 */
[----:B-1----:R-:W-:Y:S02]  /*0440*/  LOP3.LUT R17, R3, 0xffff, RZ, 0xc0, !PT ;  /* 0x0000ffff03117812 */ /* 0x002fe400078ec0ff */
[----:B------:R-:W-:Y:S02]  /*0450*/  LOP3.LUT R16, R8, 0xffff, RZ, 0xc0, !PT ;  /* 0x0000ffff08107812 */ /* 0x000fe400078ec0ff */
[----:B--2---:R-:W-:-:S07]  /*0460*/  SHF.R.U32.HI R6, RZ, 0x1, R6 ;  /* 0x00000001ff067819 */ /* 0x004fce0000011606 */
[----:B------:R-:W-:Y:S05]  /*0470*/  CALL.REL.NOINC `($__internal_498_$__cuda_sm20_div_u16) ;  /* 0x0000003400747944 */ /* 0x000fea0003c00000 */
[----:B------:R-:W-:Y:S01]  /*0480*/  LOP3.LUT R15, R52, 0x3, RZ, 0xc0, !PT ;  /* 0x00000003340f7812 */ /* 0x000fe200078ec0ff */
[----:B------:R-:W-:Y:S01]  /*0490*/  BSSY.RECONVERGENT B0, `(.L_x_25943) ;  /* 0x0000011000007945 */ /* 0x000fe20003800200 */
[----:B------:R-:W-:Y:S02]  /*04a0*/  IMAD.MOV.U32 R9, RZ, RZ, R53 ;  /* 0x000000ffff097224 */ /* 0x000fe400078e0035 */
[----:B------:R-:W-:-:S13]  /*04b0*/  ISETP.NE.AND P0, PT, R15, 0x2, PT ;  /* 0x000000020f00780c */ /* 0x000fda0003f05270 */
[----:B------:R-:W-:Y:S05]  /*04c0*/  @!P0 BRA `(.L_x_25944) ;  /* 0x0000000000348947 */ /* 0x000fea0003800000 */
[----:B------:R-:W0:Y:S01]  /*04d0*/  S2R R13, SR_CgaCtaId ;  /* 0x00000000000d7919 */ /* 0x000e220000008800 */
[----:B------:R-:W-:Y:S01]  /*04e0*/  MOV R8, 0x400 ;  /* 0x0000040000087802 */ /* 0x000fe20000000f00 */
[----:B------:R-:W-:-:S04]  /*04f0*/  IMAD.MOV.U32 R9, RZ, RZ, R53 ;  /* 0x000000ffff097224 */ /* 0x000fc800078e0035 */
[----:B------:R-:W-:Y:S02]  /*0500*/  VIADD R10, R8, 0x4880 ;  /* 0x00004880080a7836 */ /* 0x000fe40000000000 */
[----:B------:R-:W-:-:S03]  /*0510*/  IMAD.MOV.U32 R8, RZ, RZ, RZ ;  /* 0x000000ffff087224 */ /* 0x000fc600078e00ff */
[----:B0-----:R-:W-:-:S07]  /*0520*/  LEA R10, R13, R10, 0x18 ;  /* 0x0000000a0d0a7211 */ /* 0x001fce00078ec0ff */
.L_x_25945:
[C---:B------:R-:W-:Y:S01]  /*0530*/  LEA R12, R9.reuse, R10, 0x2 ;  /* 0x0000000a090c7211 */ /* 0x040fe200078e10ff */
[----:B------:R-:W-:Y:S02]  /*0540*/  VIADD R8, R8, 0x1 ;  /* 0x0000000108087836 */ /* 0x000fe40000000000 */
[----:B------:R-:W-:Y:S02]  /*0550*/  VIADD R9, R9, UR6 ;  /* 0x0000000609097c36 */ /* 0x000fe40008000000 */
[----:B------:R0:W-:Y:S01]  /*0560*/  STS [R12], RZ ;  /* 0x000000ff0c007388 */ /* 0x0001e20000000800 */
[----:B------:R-:W-:-:S04]  /*0570*/  LOP3.LUT R13, R8, R15, RZ, 0x3c, !PT ;  /* 0x0000000f080d7212 */ /* 0x000fc800078e3cff */
[----:B------:R-:W-:-:S13]  /*0580*/  ISETP.NE.AND P0, PT, R13, 0x2, PT ;  /* 0x000000020d00780c */ /* 0x000fda0003f05270 */
[----:B0-----:R-:W-:Y:S05]  /*0590*/  @P0 BRA `(.L_x_25945) ;  /* 0xfffffffc00e40947 */ /* 0x001fea000383ffff */
.L_x_25944:
[----:B------:R-:W-:Y:S05]  /*05a0*/  BSYNC.RECONVERGENT B0 ;  /* 0x0000000000007941 */ /* 0x000fea0003800200 */
.L_x_25943:
[----:B------:R-:W0:Y:S01]  /*05b0*/  S2UR UR8, SR_CgaCtaId ;  /* 0x00000000000879c3 */ /* 0x000e220000008800 */
[----:B------:R-:W-:Y:S01]  /*05c0*/  UMOV UR7, 0x400 ;  /* 0x0000040000077882 */ /* 0x000fe20000000000 */
[----:B------:R-:W-:Y:S01]  /*05d0*/  BSSY.RECONVERGENT B0, `(.L_x_25946) ;  /* 0x0000010000007945 */ /* 0x000fe20003800200 */
[----:B------:R-:W-:Y:S02]  /*05e0*/  UIADD3 UR7, UPT, UPT, UR7, 0x4880, URZ ;  /* 0x0000488007077890 */ /* 0x000fe4000fffe0ff */
[----:B------:R-:W-:Y:S02]  /*05f0*/  USHF.L.U32 UR6, UR6, 0x2, URZ ;  /* 0x0000000206067899 */ /* 0x000fe400080006ff */
[----:B0-----:R-:W-:-:S06]  /*0600*/  ULEA UR7, UR8, UR7, 0x18 ;  /* 0x0000000708077291 */ /* 0x001fcc000f8ec0ff */
[----:B------:R-:W-:-:S07]  /*0610*/  LEA R13, R9, UR7, 0x2 ;  /* 0x00000007090d7c11 */ /* 0x000fce000f8e10ff */
.L_x_25947:
        /* <DEDUP_REMOVED lines=12> */
.L_x_25946:
[----:B------:R-:W-:Y:S01]  /*06e0*/  LOP3.LUT R9, R7, 0xfff, RZ, 0x3c, !PT ;  /* 0x00000fff07097812 */ /* 0x000fe200078e3cff */
[----:B------:R-:W-:Y:S01]  /*06f0*/  ULOP3.LUT UR7, UR6, 0xffff, URZ, 0xc0, !UPT ;  /* 0x0000ffff06077892 */ /* 0x000fe2000f8ec0ff */
[----:B------:R-:W-:-:S03]  /*0700*/  MOV R18, 0x750 ;  /* 0x0000075000127802 */ /* 0x000fc60000000f00 */
[----:B------:R-:W-:Y:S02]  /*0710*/  VIADD R9, R9, -UR6 ;  /* 0x8000000609097c36 */ /* 0x000fe40008000000 */
[----:B------:R-:W-:-:S03]  /*0720*/  IMAD.U32 R17, RZ, RZ, UR7 ;  /* 0x00000007ff117e24 */ /* 0x000fc6000f8e00ff */
[----:B------:R-:W-:-:S07]  /*0730*/  LOP3.LUT R16, R9, 0xffff, RZ, 0xc0, !PT ;  /* 0x0000ffff09107812 */ /* 0x000fce00078ec0ff */
[----:B0-----:R-:W-:Y:S05]  /*0740*/  CALL.REL.NOINC `($__internal_498_$__cuda_sm20_div_u16) ;  /* 0x0000003000c07944 */ /* 0x001fea0003c00000 */
[----:B------:R-:W0:Y:S01]  /*0750*/  S2R R34, SR_CgaCtaId ;  /* 0x0000000000227919 */ /* 0x000e220000008800 */
[----:B------:R-:W1:Y:S01]  /*0760*/  LDC.64 R24, c[0x0][0x390] ;  /* 0x0000e400ff187b82 */ /* 0x000e620000000a00 */
[----:B------:R-:W-:Y:S01]  /*0770*/  LOP3.LUT R9, R52, 0x3, RZ, 0xc0, !PT ;  /* 0x0000000334097812 */ /* 0x000fe200078ec0ff */
[----:B------:R-:W2:Y:S01]  /*0780*/  LDCU.64 UR10, c[0x0][0x358] ;  /* 0x00006b00ff0a77ac */ /* 0x000ea20008000a00 */
[----:B------:R-:W-:Y:S01]  /*0790*/  MOV R32, 0x400 ;  /* 0x0000040000207802 */ /* 0x000fe20000000f00 */
[----:B------:R-:W-:Y:S01]  /*07a0*/  BSSY.RECONVERGENT B0, `(.L_x_25948) ;  /* 0x0000016000007945 */ /* 0x000fe20003800200 */
[----:B------:R-:W-:Y:S01]  /*07b0*/  ISETP.NE.AND P0, PT, R9, 0x2, PT ;  /* 0x000000020900780c */ /* 0x000fe20003f05270 */
[----:B------:R-:W-:Y:S02]  /*07c0*/  IMAD.MOV.U32 R27, RZ, RZ, R7 ;  /* 0x000000ffff1b7224 */ /* 0x000fe400078e0007 */
[----:B------:R-:W-:-:S10]  /*07d0*/  VIADD R21, R32, 0x880 ;  /* 0x0000088020157836 */ /* 0x000fd40000000000 */
[----:B------:R-:W-:Y:S05]  /*07e0*/  @!P0 BRA `(.L_x_25949) ;  /* 0x0000000000448947 */ /* 0x000fea0003800000 */
[----:B------:R-:W3:Y:S01]  /*07f0*/  S2R R13, SR_CgaCtaId ;  /* 0x00000000000d7919 */ /* 0x000ee20000008800 */
[----:B------:R-:W4:Y:S01]  /*0800*/  LDC.64 R16, c[0x0][0x390] ;  /* 0x0000e400ff107b82 */ /* 0x000f220000000a00 */
[----:B------:R-:W-:Y:S01]  /*0810*/  MOV R12, 0x400 ;  /* 0x00000400000c7802 */ /* 0x000fe20000000f00 */
[----:B------:R-:W-:Y:S02]  /*0820*/  IMAD.MOV.U32 R10, RZ, RZ, RZ ;  /* 0x000000ffff0a7224 */ /* 0x000fe400078e00ff */
[----:B------:R-:W-:Y:S01]  /*0830*/  IMAD.MOV.U32 R27, RZ, RZ, R7 ;  /* 0x000000ffff1b7224 */ /* 0x000fe200078e0007 */
[----:B------:R-:W-:-:S04]  /*0840*/  IADD3 R12, PT, PT, R12, 0x880, RZ ;  /* 0x000008800c0c7810 */ /* 0x000fc80007ffe0ff */
[----:B---3--:R-:W-:-:S07]  /*0850*/  LEA R18, R13, R12, 0x18 ;  /* 0x0000000c0d127211 */ /* 0x008fce00078ec0ff */
.L_x_25950:
[----:B---3--:R-:W-:-:S04]  /*0860*/  IMAD R13, R0, 0x1000, R27 ;  /* 0x00001000000d7824 */ /* 0x008fc800078e021b */
[----:B----4-:R-:W-:-:S06]  /*0870*/  IMAD.WIDE.U32 R12, R13, 0x4, R16 ;  /* 0x000000040d0c7825 */ /* 0x010fcc00078e0010 */
[----:B--2---:R-:W2:Y:S01]  /*0880*/  LDG.E.128 R12, desc[UR10][R12.64] ;  /* 0x0000000a0c0c7981 */ /* 0x004ea2000c1e1d00 */
[C---:B------:R-:W-:Y:S01]  /*0890*/  IMAD R19, R27.reuse, 0x4, R18 ;  /* 0x000000041b137824 */ /* 0x040fe200078e0212 */
[----:B------:R-:W-:Y:S01]  /*08a0*/  IADD3 R10, PT, PT, R10, 0x1, RZ ;  /* 0x000000010a0a7810 */ /* 0x000fe20007ffe0ff */
[----:B------:R-:W-:-:S03]  /*08b0*/  VIADD R27, R27, UR6 ;  /* 0x000000061b1b7c36 */ /* 0x000fc60008000000 */
[----:B------:R-:W-:-:S04]  /*08c0*/  LOP3.LUT R20, R10, R9, RZ, 0x3c, !PT ;  /* 0x000000090a147212 */ /* 0x000fc800078e3cff */
[----:B------:R-:W-:Y:S01]  /*08d0*/  ISETP.NE.AND P0, PT, R20, 0x2, PT ;  /* 0x000000021400780c */ /* 0x000fe20003f05270 */
[----:B--2---:R3:W-:-:S12]  /*08e0*/  STS.128 [R19], R12 ;  /* 0x0000000c13007388 */ /* 0x0047d80000000c00 */
[----:B------:R-:W-:Y:S05]  /*08f0*/  @P0 BRA `(.L_x_25950) ;  /* 0xfffffffc00d80947 */ /* 0x000fea000383ffff */
.L_x_25949:
[----:B--2---:R-:W-:Y:S05]  /*0900*/  BSYNC.RECONVERGENT B0 ;  /* 0x0000000000007941 */ /* 0x004fea0003800200 */
.L_x_25948:
[----:B------:R-:W-:Y:S01]  /*0910*/  BSSY.RECONVERGENT B0, `(.L_x_25951) ;  /* 0x000001d000007945 */ /* 0x000fe20003800200 */
[----:B------:R-:W-:Y:S02]  /*0920*/  SHF.R.U32.HI R10, RZ, 0x4, R3 ;  /* 0x00000004ff0a7819 */ /* 0x000fe40000011603 */
[----:B0-----:R-:W-:-:S07]  /*0930*/  LEA R36, R34, R21, 0x18 ;  /* 0x0000001522247211 */ /* 0x001fce00078ec0ff */
.L_x_25952:
[----:B0-----:R-:W-:Y:S01]  /*0940*/  VIADD R17, R27, UR6 ;  /* 0x000000061b117c36 */ /* 0x001fe20008000000 */
[----:B---3--:R-:W-:-:S03]  /*0950*/  LEA R15, R0, R27, 0xc ;  /* 0x0000001b000f7211 */ /* 0x008fc600078e60ff */
[----:B------:R-:W-:Y:S02]  /*0960*/  VIADD R13, R17, UR6 ;  /* 0x00000006110d7c36 */ /* 0x000fe40008000000 */
[C---:B------:R-:W-:Y:S02]  /*0970*/  IMAD R17, R0.reuse, 0x1000, R17 ;  /* 0x0000100000117824 */ /* 0x040fe400078e0211 */
[----:B------:R-:W-:Y:S02]  /*0980*/  VIADD R37, R13, UR6 ;  /* 0x000000060d257c36 */ /* 0x000fe40008000000 */
[C---:B------:R-:W-:Y:S02]  /*0990*/  IMAD R21, R0.reuse, 0x1000, R13 ;  /* 0x0000100000157824 */ /* 0x040fe400078e020d */
[----:B------:R-:W-:Y:S02]  /*09a0*/  IMAD R29, R0, 0x1000, R37 ;  /* 0x00001000001d7824 */ /* 0x000fe400078e0225 */
        /* <DEDUP_REMOVED lines=8> */
[----:B------:R-:W-:-:S05]  /*0a30*/  LEA R39, R27, R36, 0x2 ;  /* 0x000000241b277211 */ /* 0x000fca00078e10ff */
[----:B------:R-:W-:-:S04]  /*0a40*/  IMAD R33, R8, 0x10, R39 ;  /* 0x0000001008217824 */ /* 0x000fc800078e0227 */
[----:B------:R-:W-:-:S04]  /*0a50*/  IMAD R35, R8, 0x10, R33 ;  /* 0x0000001008237824 */ /* 0x000fc800078e0221 */
[----:B------:R-:W-:Y:S01]  /*0a60*/  IMAD R26, R8, 0x10, R35 ;  /* 0x00000010081a7824 */ /* 0x000fe200078e0223 */
[----:B------:R-:W-:-:S04]  /*0a70*/  IADD3 R27, PT, PT, R37, UR6, RZ ;  /* 0x00000006251b7c10 */ /* 0x000fc8000fffe0ff */
[----:B------:R-:W-:Y:S01]  /*0a80*/  ISETP.GE.U32.AND P0, PT, R27, 0x1000, PT ;  /* 0x000010001b00780c */ /* 0x000fe20003f06070 */
[----:B--2---:R0:W-:Y:S04]  /*0a90*/  STS.128 [R39], R12 ;  /* 0x0000000c27007388 */ /* 0x0041e80000000c00 */
[----:B---3--:R0:W-:Y:S04]  /*0aa0*/  STS.128 [R33], R16 ;  /* 0x0000001021007388 */ /* 0x0081e80000000c00 */
[----:B----4-:R0:W-:Y:S04]  /*0ab0*/  STS.128 [R35], R20 ;  /* 0x0000001423007388 */ /* 0x0101e80000000c00 */
[----:B-----5:R0:W-:Y:S01]  /*0ac0*/  STS.128 [R26], R28 ;  /* 0x0000001c1a007388 */ /* 0x0201e20000000c00 */
[----:B------:R-:W-:Y:S05]  /*0ad0*/  @!P0 BRA `(.L_x_25952) ;  /* 0xfffffffc00988947 */ /* 0x000fea000383ffff */
[----:B------:R-:W-:Y:S05]  /*0ae0*/  BSYNC.RECONVERGENT B0 ;  /* 0x0000000000007941 */ /* 0x000fea0003800200 */
.L_x_25951:
[----:B0-----:R-:W-:Y:S01]  /*0af0*/  LEA.HI R13, R53, R10, RZ, 0x1c ;  /* 0x0000000a350d7211 */ /* 0x001fe200078fe0ff */
[----:B------:R-:W-:Y:S01]  /*0b00*/  IMAD.SHL.U32 R49, R5, 0x10, RZ ;  /* 0x0000001005317824 */ /* 0x000fe200078e00ff */
[----:B------:R-:W-:Y:S02]  /*0b10*/  LEA R12, R34, R32, 0x18 ;  /* 0x00000020220c7211 */ /* 0x000fe400078ec0ff */
[----:B------:R-:W-:Y:S02]  /*0b20*/  LOP3.LUT R13, R13, 0x1f, RZ, 0x3c, !PT ;  /* 0x0000001f0d0d7812 */ /* 0x000fe400078e3cff */
[----:B------:R-:W-:Y:S01]  /*0b30*/  LOP3.LUT R50, R6, 0xf, RZ, 0xc0, !PT ;  /* 0x0000000f06327812 */ /* 0x000fe200078ec0ff */
[----:B------:R-:W-:Y:S01]  /*0b40*/  IMAD R11, R11, 0x84, R12 ;  /* 0x000000840b0b7824 */ /* 0x000fe200078e020c */
[----:B------:R-:W-:Y:S02]  /*0b50*/  LOP3.LUT R17, R10, 0xff, RZ, 0xc0, !PT ;  /* 0x000000ff0a117812 */ /* 0x000fe400078ec0ff */
[----:B------:R-:W-:-:S02]  /*0b60*/  LOP3.LUT R16, R13, 0xff, RZ, 0xc0, !PT ;  /* 0x000000ff0d107812 */ /* 0x000fc400078ec0ff */
[----:B------:R-:W-:-:S07]  /*0b70*/  MOV R18, 0xb90 ;  /* 0x00000b9000127802 */ /* 0x000fce0000000f00 */
[----:B------:R-:W-:Y:S05]  /*0b80*/  CALL.REL.NOINC `($__internal_498_$__cuda_sm20_div_u16) ;  /* 0x0000002c00b07944 */ /* 0x000fea0003c00000 */
        /* <DEDUP_REMOVED lines=14> */
[C---:B------:R-:W-:Y:S01]  /*0c70*/  IADD3 R58, PT, PT, R6.reuse, -0x1, RZ ;  /* 0xffffffff063a7810 */ /* 0x040fe20007ffe0ff */
[----:B------:R-:W-:Y:S01]  /*0c80*/  VIADD R36, R6, 0x5 ;  /* 0x0000000506247836 */ /* 0x000fe20000000000 */
[----:B------:R-:W-:Y:S01]  /*0c90*/  LOP3.LUT R52, R52, 0x3, RZ, 0xc0, !PT ;  /* 0x0000000334347812 */ /* 0x000fe200078ec0ff */
[C---:B------:R-:W-:Y:S01]  /*0ca0*/  VIADD R32, R6.reuse, 0x3 ;  /* 0x0000000306207836 */ /* 0x040fe20000000000 */
[----:B------:R-:W-:Y:S01]  /*0cb0*/  UPRMT UR9, UR5, 0x9910, URZ ;  /* 0x0000991005097896 */ /* 0x000fe200080000ff */
        /* <DEDUP_REMOVED lines=17> */
[----:B------:R-:W-:-:S02]  /*0dd0*/  ISETP.GE.AND P2, PT, R20, R39, PT ;  /* 0x000000271400720c */ /* 0x000fc40003f46270 */
[C---:B------:R-:W-:Y:S02]  /*0de0*/  SEL R15, R39.reuse, RZ, P0 ;  /* 0x000000ff270f7207 */ /* 0x040fe40000000000 */
[----:B------:R-:W-:Y:S02]  /*0df0*/  ISETP.GE.AND P3, PT, R22, R39, PT ;  /* 0x000000271600720c */ /* 0x000fe40003f66270 */
[C---:B------:R-:W-:Y:S01]  /*0e00*/  SEL R17, R39.reuse, RZ, P1 ;  /* 0x000000ff27117207 */ /* 0x040fe20000800000 */
[----:B------:R-:W-:Y:S01]  /*0e10*/  IMAD.IADD R14, R16, 0x1, -R15 ;  /* 0x00000001100e7824 */ /* 0x000fe200078e0a0f */
[C---:B------:R-:W-:Y:S02]  /*0e20*/  SEL R19, R39.reuse, RZ, P2 ;  /* 0x000000ff27137207 */ /* 0x040fe40001000000 */
[----:B------:R-:W-:Y:S01]  /*0e30*/  SEL R21, R39, RZ, P3 ;  /* 0x000000ff27157207 */ /* 0x000fe20001800000 */
[----:B------:R-:W-:Y:S01]  /*0e40*/  IMAD.IADD R15, R18, 0x1, -R17 ;  /* 0x00000001120f7824 */ /* 0x000fe200078e0a11 */
[----:B------:R-:W-:Y:S01]  /*0e50*/  IADD3 R16, PT, PT, R20, -R19, RZ ;  /* 0x8000001314107210 */ /* 0x000fe20007ffe0ff */
[----:B------:R-:W-:Y:S01]  /*0e60*/  VIADD R18, R50, 0x7 ;  /* 0x0000000732127836 */ /* 0x000fe20000000000 */
[----:B------:R-:W-:Y:S01]  /*0e70*/  ISETP.GE.AND P3, PT, R24, R39, PT ;  /* 0x000000271800720c */ /* 0x000fe20003f66270 */
[----:B------:R-:W-:Y:S01]  /*0e80*/  VIADD R20, R50, 0x8 ;  /* 0x0000000832147836 */ /* 0x000fe20000000000 */
[----:B------:R-:W-:Y:S01]  /*0e90*/  LOP3.LUT R37, R49, 0xf, R48, 0xf8, !PT ;  /* 0x0000000f31257812 */ /* 0x000fe200078ef830 */
[----:B------:R-:W-:Y:S01]  /*0ea0*/  IMAD.IADD R17, R22, 0x1, -R21 ;  /* 0x0000000116117824 */ /* 0x000fe200078e0a15 */
[----:B------:R-:W-:-:S02]  /*0eb0*/  IADD3 R22, PT, PT, R50, 0x9, RZ ;  /* 0x0000000932167810 */ /* 0x000fc40007ffe0ff */
[-C--:B------:R-:W-:Y:S02]  /*0ec0*/  ISETP.GE.AND P0, PT, R18, R39.reuse, PT ;  /* 0x000000271200720c */ /* 0x080fe40003f06270 */
[-C--:B------:R-:W-:Y:S02]  /*0ed0*/  ISETP.GE.AND P1, PT, R20, R39.reuse, PT ;  /* 0x000000271400720c */ /* 0x080fe40003f26270 */
[----:B------:R-:W-:Y:S02]  /*0ee0*/  ISETP.GE.AND P2, PT, R22, R39, PT ;  /* 0x000000271600720c */ /* 0x000fe40003f46270 */
[C---:B------:R-:W-:Y:S02]  /*0ef0*/  SEL R19, R39.reuse, RZ, P0 ;  /* 0x000000ff27137207 */ /* 0x040fe40000000000 */
[C---:B------:R-:W-:Y:S02]  /*0f00*/  SEL R21, R39.reuse, RZ, P1 ;  /* 0x000000ff27157207 */ /* 0x040fe40000800000 */
[C---:B------:R-:W-:Y:S01]  /*0f10*/  SEL R23, R39.reuse, RZ, P2 ;  /* 0x000000ff27177207 */ /* 0x040fe20001000000 */
[----:B------:R-:W-:Y:S01]  /*0f20*/  IMAD.IADD R18, R18, 0x1, -R19 ;  /* 0x0000000112127824 */ /* 0x000fe200078e0a13 */
[----:B------:R-:W-:Y:S01]  /*0f30*/  SEL R25, R39, RZ, P3 ;  /* 0x000000ff27197207 */ /* 0x000fe20001800000 */
[----:B------:R-:W-:Y:S01]  /*0f40*/  IMAD.IADD R19, R20, 0x1, -R21 ;  /* 0x0000000114137824 */ /* 0x000fe200078e0a15 */
[----:B------:R-:W-:Y:S01]  /*0f50*/  IADD3 R20, PT, PT, R22, -R23, RZ ;  /* 0x8000001716147210 */ /* 0x000fe20007ffe0ff */
[----:B------:R-:W-:Y:S01]  /*0f60*/  VIADD R22, R50, 0xb ;  /* 0x0000000b32167836 */ /* 0x000fe20000000000 */
[-C--:B------:R-:W-:Y:S01]  /*0f70*/  ISETP.GE.AND P3, PT, R28, R39.reuse, PT ;  /* 0x000000271c00720c */ /* 0x080fe20003f66270 */
[----:B------:R-:W-:Y:S01]  /*0f80*/  IMAD.IADD R21, R24, 0x1, -R25 ;  /* 0x0000000118157824 */ /* 0x000fe200078e0a19 */
[-C--:B------:R-:W-:Y:S01]  /*0f90*/  ISETP.GE.AND P2, PT, R26, R39.reuse, PT ;  /* 0x000000271a00720c */ /* 0x080fe20003f46270 */
[----:B------:R-:W-:Y:S01]  /*0fa0*/  VIADD R24, R50, 0xc ;  /* 0x0000000c32187836 */ /* 0x000fe20000000000 */
[----:B------:R-:W-:-:S02]  /*0fb0*/  ISETP.GE.AND P0, PT, R22, R39, PT ;  /* 0x000000271600720c */ /* 0x000fc40003f06270 */
[C---:B------:R-:W-:Y:S02]  /*0fc0*/  SEL R29, R39.reuse, RZ, P3 ;  /* 0x000000ff271d7207 */ /* 0x040fe40001800000 */
[-C--:B------:R-:W-:Y:S02]  /*0fd0*/  ISETP.GE.AND P1, PT, R24, R39.reuse, PT ;  /* 0x000000271800720c */ /* 0x080fe40003f26270 */
[C---:B------:R-:W-:Y:S02]  /*0fe0*/  SEL R23, R39.reuse, RZ, P0 ;  /* 0x000000ff27177207 */ /* 0x040fe40000000000 */
[C---:B------:R-:W-:Y:S02]  /*0ff0*/  SEL R25, R39.reuse, RZ, P1 ;  /* 0x000000ff27197207 */ /* 0x040fe40000800000 */
[C---:B------:R-:W-:Y:S01]  /*1000*/  SEL R27, R39.reuse, RZ, P2 ;  /* 0x000000ff271b7207 */ /* 0x040fe20001000000 */
[----:B------:R-:W-:Y:S01]  /*1010*/  IMAD.IADD R22, R22, 0x1, -R23 ;  /* 0x0000000116167824 */ /* 0x000fe200078e0a17 */
[-C--:B------:R-:W-:Y:S01]  /*1020*/  ISETP.GE.AND P0, PT, R50, R39.reuse, PT ;  /* 0x000000273200720c */ /* 0x080fe20003f06270 */
[----:B------:R-:W-:Y:S01]  /*1030*/  IMAD.IADD R23, R24, 0x1, -R25 ;  /* 0x0000000118177824 */ /* 0x000fe200078e0a19 */
[----:B------:R-:W-:Y:S01]  /*1040*/  ISETP.GE.AND P1, PT, R60, R39, PT ;  /* 0x000000273c00720c */ /* 0x000fe20003f26270 */
[----:B------:R-:W-:Y:S01]  /*1050*/  IMAD.IADD R25, R28, 0x1, -R29 ;  /* 0x000000011c197824 */ /* 0x000fe200078e0a1d */
[----:B------:R-:W-:Y:S01]  /*1060*/  IADD3 R24, PT, PT, R26, -R27, RZ ;  /* 0x8000001b1a187210 */ /* 0x000fe20007ffe0ff */
[----:B------:R-:W-:Y:S01]  /*1070*/  VIADD R28, R6, 0x1 ;  /* 0x00000001061c7836 */ /* 0x000fe20000000000 */
[----:B------:R-:W-:-:S02]  /*1080*/  SEL R41, R39, RZ, P0 ;  /* 0x000000ff27297207 */ /* 0x000fc40000000000 */
[----:B------:R-:W-:Y:S02]  /*1090*/  SEL R51, R39, RZ, P1 ;  /* 0x000000ff27337207 */ /* 0x000fe40000800000 */
[C---:B------:R-:W-:Y:S02]  /*10a0*/  LOP3.LUT R27, R49.reuse, 0xf, R28, 0xf8, !PT ;  /* 0x0000000f311b7812 */ /* 0x040fe400078ef81c */
[C---:B------:R-:W-:Y:S01]  /*10b0*/  LOP3.LUT R28, R49.reuse, 0xf, R30, 0xf8, !PT ;  /* 0x0000000f311c7812 */ /* 0x040fe200078ef81e */
[----:B------:R-:W-:Y:S01]  /*10c0*/  IMAD.IADD R51, R60, 0x1, -R51 ;  /* 0x000000013c337824 */ /* 0x000fe200078e0a33 */
[C---:B------:R-:W-:Y:S02]  /*10d0*/  LOP3.LUT R29, R49.reuse, 0xf, R32, 0xf8, !PT ;  /* 0x0000000f311d7812 */ /* 0x040fe400078ef820 */
[C---:B------:R-:W-:Y:S02]  /*10e0*/  LOP3.LUT R30, R49.reuse, 0xf, R34, 0xf8, !PT ;  /* 0x0000000f311e7812 */ /* 0x040fe400078ef822 */
[----:B------:R-:W-:-:S02]  /*10f0*/  LOP3.LUT R26, R49, R50, RZ, 0xfc, !PT ;  /* 0x00000032311a7212 */ /* 0x000fc400078efcff */
[C---:B------:R-:W-:Y:S02]  /*1100*/  LOP3.LUT R32, R49.reuse, 0xf, R38, 0xf8, !PT ;  /* 0x0000000f31207812 */ /* 0x040fe400078ef826 */
[C---:B------:R-:W-:Y:S02]  /*1110*/  LOP3.LUT R33, R49.reuse, 0xf, R40, 0xf8, !PT ;  /* 0x0000000f31217812 */ /* 0x040fe400078ef828 */
[C---:B------:R-:W-:Y:S02]  /*1120*/  LOP3.LUT R34, R49.reuse, 0xf, R42, 0xf8, !PT ;  /* 0x0000000f31227812 */ /* 0x040fe400078ef82a */
[C---:B------:R-:W-:Y:S02]  /*1130*/  LOP3.LUT R35, R49.reuse, 0xf, R44, 0xf8, !PT ;  /* 0x0000000f31237812 */ /* 0x040fe400078ef82c */
[C---:B------:R-:W-:Y:S02]  /*1140*/  LOP3.LUT R46, R49.reuse, 0xf, R54, 0xf8, !PT ;  /* 0x0000000f312e7812 */ /* 0x040fe400078ef836 */
[----:B------:R-:W-:-:S02]  /*1150*/  LOP3.LUT R47, R49, 0xf, R56, 0xf8, !PT ;  /* 0x0000000f312f7812 */ /* 0x000fc400078ef838 */
[C---:B------:R-:W-:Y:S02]  /*1160*/  LOP3.LUT R48, R49.reuse, 0xf, R58, 0xf8, !PT ;  /* 0x0000000f31307812 */ /* 0x040fe400078ef83a */
[----:B------:R-:W-:Y:S01]  /*1170*/  LOP3.LUT R49, R49, 0x8, R50, 0xf6, !PT ;  /* 0x0000000831317812 */ /* 0x000fe200078ef632 */
[----:B------:R-:W-:Y:S01]  /*1180*/  IMAD.IADD R50, R50, 0x1, -R41 ;  /* 0x0000000132327824 */ /* 0x000fe200078e0a29 */
[----:B------:R-:W-:-:S07]  /*1190*/  MOV R42, 0x11b0 ;  /* 0x000011b0002a7802 */ /* 0x000fce0000000f00 */
[----:B------:R-:W-:Y:S05]  /*11a0*/  CALL.REL.NOINC `($__internal_497_$__cuda_sm20_div_s16) ;  /* 0x0000002400c07944 */ /* 0x000fea0003c00000 */
[----:B------:R-:W0:Y:S01]  /*11b0*/  LDCU UR7, c[0x0][0x3a8] ;  /* 0x00007500ff0777ac */ /* 0x000e220008000800 */
[----:B------:R-:W-:Y:S01]  /*11c0*/  PLOP3.LUT P0, PT, PT, PT, PT, 0x80, 0x8 ;  /* 0x000000000008781c */ /* 0x000fe20003f0f070 */
[----:B------:R-:W-:Y:S01]  /*11d0*/  IMAD.MOV.U32 R54, RZ, RZ, RZ ;  /* 0x000000ffff367224 */ /* 0x000fe200078e00ff */
[----:B------:R-:W-:Y:S01]  /*11e0*/  LOP3.LUT R53, R53, 0x1f, RZ, 0xc0, !PT ;  /* 0x0000001f35357812 */ /* 0x000fe200078ec0ff */
[----:B------:R-:W-:Y:S01]  /*11f0*/  UPRMT UR8, UR6, 0x9910, URZ ;  /* 0x0000991006087896 */ /* 0x000fe200080000ff */
[----:B------:R-:W1:Y:S01]  /*1200*/  LDCU UR12, c[0x0][0x3a8] ;  /* 0x00007500ff0c77ac */ /* 0x000e620008000800 */
[----:B0-----:R-:W-:-:S04]  /*1210*/  UISETP.LT.AND UP0, UPT, UR7, 0x10, UPT ;  /* 0x000000100700788c */ /* 0x001fc8000bf01270 */
[----:B------:R-:W-:-:S03]  /*1220*/  USEL UR6, UR7, 0x10, UP0 ;  /* 0x0000001007067887 */ /* 0x000fc60008000000 */
[----:B-1----:R-:W-:-:S09]  /*1230*/  UMOV UR7, UR8 ;  /* 0x0000000800077c82 */ /* 0x002fd20008000000 */
.L_x_26008:
[----:B0-----:R-:W0:Y:S01]  /*1240*/  S2R R73, SR_TID.X ;  /* 0x0000000000497919 */ /* 0x001e220000002100 */
[----:B------:R-:W-:Y:S01]  /*1250*/  ISETP.NE.AND P1, PT, R52, 0x2, PT ;  /* 0x000000023400780c */ /* 0x000fe20003f25270 */
[----:B------:R-:W-:Y:S01]  /*1260*/  BSSY.RECONVERGENT B0, `(.L_x_25953) ;  /* 0x0000021000007945 */ /* 0x000fe20003800200 */
[----:B------:R-:W-:Y:S02]  /*1270*/  P2R R72, PR, RZ, 0x1 ;  /* 0x00000001ff487803 */ /* 0x000fe40000000000 */
[----:B0-----:R-:W-:Y:S02]  /*1280*/  LOP3.LUT R55, R73, 0xf, RZ, 0xc0, !PT ;  /* 0x0000000f49377812 */ /* 0x001fe400078ec0ff */
[----:B------:R-:W-:Y:S02]  /*1290*/  SHF.R.U32.HI R73, RZ, 0x4, R73 ;  /* 0x00000004ff497819 */ /* 0x000fe40000011649 */
[----:B------:R-:W-:-:S05]  /*12a0*/  IADD3 R55, PT, PT, R55, R54, RZ ;  /* 0x0000003637377210 */ /* 0x000fca0007ffe0ff */
[----:B-1234-:R-:W-:Y:S05]  /*12b0*/  @!P1 BRA `(.L_x_25954) ;  /* 0x00000000006c9947 */ /* 0x01efea0003800000 */
[----:B------:R-:W0:Y:S01]  /*12c0*/  LDC R42, c[0x0][0x3a8] ;  /* 0x0000ea00ff2a7b82 */ /* 0x000e220000000800 */
[----:B------:R-:W-:-:S07]  /*12d0*/  IMAD R40, R4, 0x20, R73 ;  /* 0x0000002004287824 */ /* 0x000fce00078e0249 */
[----:B------:R-:W1:Y:S01]  /*12e0*/  LDC.64 R38, c[0x0][0x398] ;  /* 0x0000e600ff267b82 */ /* 0x000e620000000a00 */
[----:B0-----:R-:W-:-:S04]  /*12f0*/  IMAD R41, R40, R42, R55 ;  /* 0x0000002a28297224 */ /* 0x001fc800078e0237 */
[----:B-1----:R-:W-:-:S06]  /*1300*/  IMAD.WIDE R40, R41, 0x4, R38 ;  /* 0x0000000429287825 */ /* 0x002fcc00078e0226 */
[----:B------:R-:W2:Y:S01]  /*1310*/  LDG.E R40, desc[UR10][R40.64] ;  /* 0x0000000a28287981 */ /* 0x000ea2000c1e1900 */
[----:B------:R-:W-:Y:S01]  /*1320*/  IMAD R43, R73, 0x4, R11 ;  /* 0x00000004492b7824 */ /* 0x000fe200078e020b */
[----:B------:R-:W-:Y:S02]  /*1330*/  ISETP.NE.AND P0, PT, R52, 0x3, PT ;  /* 0x000000033400780c */ /* 0x000fe40003f05270 */
[----:B------:R-:W-:-:S05]  /*1340*/  LEA.HI R44, R3, R73, RZ, 0x1c ;  /* 0x00000049032c7211 */ /* 0x000fca00078fe0ff */
[----:B------:R-:W-:Y:S01]  /*1350*/  IMAD.MOV.U32 R73, RZ, RZ, R44 ;  /* 0x000000ffff497224 */ /* 0x000fe200078e002c */
[----:B--2---:R0:W-:Y:S05]  /*1360*/  STS [R43], R40 ;  /* 0x000000282b007388 */ /* 0x0041ea0000000800 */
[----:B------:R-:W-:Y:S05]  /*1370*/  @!P0 BRA `(.L_x_25954) ;  /* 0x00000000003c8947 */ /* 0x000fea0003800000 */
[----:B------:R-:W-:Y:S02]  /*1380*/  ISETP.NE.AND P0, PT, R52, RZ, PT ;  /* 0x000000ff3400720c */ /* 0x000fe40003f05270 */
[-C--:B------:R-:W-:Y:S02]  /*1390*/  LEA.HI R73, R3, R44.reuse, RZ, 0x1c ;  /* 0x0000002c03497211 */ /* 0x080fe400078fe0ff */
[----:B------:R-:W-:-:S05]  /*13a0*/  LEA R44, R4, R44, 0x5 ;  /* 0x0000002c042c7211 */ /* 0x000fca00078e28ff */
[----:B------:R-:W-:-:S04]  /*13b0*/  IMAD R41, R44, R42, R55 ;  /* 0x0000002a2c297224 */ /* 0x000fc800078e0237 */
[----:B0-----:R-:W-:-:S04]  /*13c0*/  @P0 IMAD R40, R4, 0x20, R73 ;  /* 0x0000002004280824 */ /* 0x001fc800078e0249 */
[----:B------:R-:W-:Y:S02]  /*13d0*/  @P0 IMAD R45, R40, R42, R55 ;  /* 0x0000002a282d0224 */ /* 0x000fe400078e0237 */
[----:B------:R-:W-:-:S04]  /*13e0*/  IMAD.WIDE R40, R41, 0x4, R38 ;  /* 0x0000000429287825 */ /* 0x000fc800078e0226 */
[----:B------:R-:W-:Y:S02]  /*13f0*/  @P0 IMAD.WIDE R38, R45, 0x4, R38 ;  /* 0x000000042d260825 */ /* 0x000fe400078e0226 */
[----:B------:R-:W2:Y:S04]  /*1400*/  LDG.E R40, desc[UR10][R40.64] ;  /* 0x0000000a28287981 */ /* 0x000ea8000c1e1900 */
[----:B------:R-:W3:Y:S01]  /*1410*/  @P0 LDG.E R38, desc[UR10][R38.64] ;  /* 0x0000000a26260981 */ /* 0x000ee2000c1e1900 */
[----:B------:R-:W-:Y:S01]  /*1420*/  IMAD R43, R10, 0x4, R43 ;  /* 0x000000040a2b7824 */ /* 0x000fe200078e022b */
[----:B------:R-:W-:-:S03]  /*1430*/  @P0 LEA.HI R73, R3, R73, RZ, 0x1c ;  /* 0x0000004903490211 */ /* 0x000fc600078fe0ff */
[----:B------:R-:W-:Y:S01]  /*1440*/  @P0 IMAD R45, R10, 0x4, R43 ;  /* 0x000000040a2d0824 */ /* 0x000fe200078e022b */
[----:B--2---:R1:W-:Y:S04]  /*1450*/  STS [R43], R40 ;  /* 0x000000282b007388 */ /* 0x0043e80000000800 */
[----:B---3--:R1:W-:Y:S02]  /*1460*/  @P0 STS [R45], R38 ;  /* 0x000000262d000388 */ /* 0x0083e40000000800 */
.L_x_25954:
[----:B------:R-:W-:Y:S05]  /*1470*/  BSYNC.RECONVERGENT B0 ;  /* 0x0000000000007941 */ /* 0x000fea0003800200 */
.L_x_25953:
[----:B-12---:R-:W1:Y:S01]  /*1480*/  LDC.64 R38, c[0x0][0x398] ;  /* 0x0000e600ff267b82 */ /* 0x006e620000000a00 */
[----:B0-----:R-:W-:-:S05]  /*1490*/  LEA R40, R4, R73, 0x5 ;  /* 0x0000004904287211 */ /* 0x001fca00078e28ff */
[----:B------:R-:W-:Y:S01]  /*14a0*/  IMAD R43, R40, UR12, R55 ;  /* 0x0000000c282b7c24 */ /* 0x000fe2000f8e0237 */
[----:B------:R-:W-:-:S04]  /*14b0*/  LEA.HI R40, R3, R40, RZ, 0x1c ;  /* 0x0000002803287211 */ /* 0x000fc800078fe0ff */
[----:B------:R-:W-:Y:S01]  /*14c0*/  LEA.HI R74, R3, R40, RZ, 0x1c ;  /* 0x00000028034a7211 */ /* 0x000fe200078fe0ff */
[----:B------:R-:W-:-:S03]  /*14d0*/  IMAD R45, R40, UR12, R55 ;  /* 0x0000000c282d7c24 */ /* 0x000fc6000f8e0237 */
[----:B------:R-:W-:Y:S01]  /*14e0*/  LEA.HI R40, R3, R74, RZ, 0x1c ;  /* 0x0000004a03287211 */ /* 0x000fe200078fe0ff */
[----:B------:R-:W-:-:S04]  /*14f0*/  IMAD R41, R74, UR12, R55 ;  /* 0x0000000c4a297c24 */ /* 0x000fc8000f8e0237 */
[----:B------:R-:W-:Y:S02]  /*1500*/  IMAD R75, R40, UR12, R55 ;  /* 0x0000000c284b7c24 */ /* 0x000fe4000f8e0237 */
[----:B-1----:R-:W-:-:S04]  /*1510*/  IMAD.WIDE R42, R43, 0x4, R38 ;  /* 0x000000042b2a7825 */ /* 0x002fc800078e0226 */
[--C-:B------:R-:W-:Y:S02]  /*1520*/  IMAD.WIDE R44, R45, 0x4, R38.reuse ;  /* 0x000000042d2c7825 */ /* 0x100fe400078e0226 */
[----:B------:R0:W2:Y:S02]  /*1530*/  LDG.E R42, desc[UR10][R42.64] ;  /* 0x0000000a2a2a7981 */ /* 0x0000a4000c1e1900 */
[--C-:B------:R-:W-:Y:S02]  /*1540*/  IMAD.WIDE R40, R41, 0x4, R38.reuse ;  /* 0x0000000429287825 */ /* 0x100fe400078e0226 */
[----:B------:R-:W3:Y:S02]  /*1550*/  LDG.E R44, desc[UR10][R44.64] ;  /* 0x0000000a2c2c7981 */ /* 0x000ee4000c1e1900 */
[----:B------:R-:W-:Y:S02]  /*1560*/  IMAD.WIDE R38, R75, 0x4, R38 ;  /* 0x000000044b267825 */ /* 0x000fe400078e0226 */
[----:B------:R-:W4:Y:S04]  /*1570*/  LDG.E R40, desc[UR10][R40.64] ;  /* 0x0000000a28287981 */ /* 0x000f28000c1e1900 */
[----:B------:R-:W5:Y:S01]  /*1580*/  LDG.E R38, desc[UR10][R38.64] ;  /* 0x0000000a26267981 */ /* 0x000f62000c1e1900 */
[----:B0-----:R-:W-:-:S02]  /*1590*/  IMAD R43, R73, 0x4, R11 ;  /* 0x00000004492b7824 */ /* 0x001fc400078e020b */
[C---:B------:R-:W-:Y:S02]  /*15a0*/  IMAD R73, R10.reuse, 0x4, R73 ;  /* 0x000000040a497824 */ /* 0x040fe400078e0249 */
[----:B------:R-:W-:-:S03]  /*15b0*/  IMAD R75, R10, 0x4, R43 ;  /* 0x000000040a4b7824 */ /* 0x000fc600078e022b */
[----:B------:R-:W-:Y:S01]  /*15c0*/  ISETP.GE.U32.AND P0, PT, R73, 0x20, PT ;  /* 0x000000204900780c */ /* 0x000fe20003f06070 */
[----:B------:R-:W-:-:S05]  /*15d0*/  IMAD R77, R10, 0x4, R75 ;  /* 0x000000040a4d7824 */ /* 0x000fca00078e024b */
[----:B------:R-:W-:Y:S01]  /*15e0*/  LEA R74, R10, R77, 0x2 ;  /* 0x0000004d0a4a7211 */ /* 0x000fe200078e10ff */
[----:B--2---:R2:W-:Y:S04]  /*15f0*/  STS [R43], R42 ;  /* 0x0000002a2b007388 */ /* 0x0045e80000000800 */
[----:B---3--:R2:W-:Y:S04]  /*1600*/  STS [R75], R44 ;  /* 0x0000002c4b007388 */ /* 0x0085e80000000800 */
[----:B----4-:R2:W-:Y:S04]  /*1610*/  STS [R77], R40 ;  /* 0x000000284d007388 */ /* 0x0105e80000000800 */
[----:B-----5:R2:W-:Y:S01]  /*1620*/  STS [R74], R38 ;  /* 0x000000264a007388 */ /* 0x0205e20000000800 */
        /* <DEDUP_REMOVED lines=8> */
.L_x_26007:
[----:B0-----:R-:W0:Y:S01]  /*16b0*/  LDC R41, c[0x0][0x3ac] ;  /* 0x0000eb00ff297b82 */ /* 0x001e220000000800 */
[----:B------:R-:W-:Y:S01]  /*16c0*/  IADD3 R38, PT, PT, R6, R39, RZ ;  /* 0x0000002706267210 */ /* 0x000fe20007ffe0ff */
[----:B------:R-:W-:Y:S01]  /*16d0*/  VIADD R39, R39, UR5 ;  /* 0x0000000527277c36 */ /* 0x000fe20008000000 */
[----:B------:R-:W-:Y:S02]  /*16e0*/  ISETP.GE.AND P4, PT, R2, UR6, PT ;  /* 0x0000000602007c0c */ /* 0x000fe4000bf86270 */
[C---:B0-----:R-:W-:Y:S02]  /*16f0*/  ISETP.GE.AND P3, PT, R41.reuse, 0x1, PT ;  /* 0x000000012900780c */ /* 0x041fe40003f66270 */
        /* <DEDUP_REMOVED lines=12> */
.L_x_25956:
        /* <DEDUP_REMOVED lines=8> */
.L_x_25957:
        /* <DEDUP_REMOVED lines=8> */
.L_x_25958:
        /* <DEDUP_REMOVED lines=8> */
.L_x_25959:
        /* <DEDUP_REMOVED lines=9> */
.L_x_25960:
        /* <DEDUP_REMOVED lines=9> */
.L_x_25961:
        /* <DEDUP_REMOVED lines=9> */
.L_x_25962:
        /* <DEDUP_REMOVED lines=9> */
.L_x_25963:
        /* <DEDUP_REMOVED lines=9> */
.L_x_25964:
        /* <DEDUP_REMOVED lines=9> */
.L_x_25965:
        /* <DEDUP_REMOVED lines=9> */
.L_x_25966:
        /* <DEDUP_REMOVED lines=9> */
.L_x_25967:
        /* <DEDUP_REMOVED lines=9> */
.L_x_25968:
        /* <DEDUP_REMOVED lines=9> */
.L_x_25969:
        /* <DEDUP_REMOVED lines=9> */
.L_x_25970:
        /* <DEDUP_REMOVED lines=9> */
.L_x_25971:
[----:B------:R-:W-:Y:S05]  /*2000*/  @P4 BRA `(.L_x_25972) ;  /* 0x0000000800e84947 */ /* 0x000fea0003800000 */
[----:B------:R-:W5:Y:S01]  /*2010*/  S2R R43, SR_CgaCtaId ;  /* 0x00000000002b7919 */ /* 0x000f620000008800 */
[----:B0-2-4-:R-:W-:Y:S02]  /*2020*/  MOV R40, 0x400 ;  /* 0x0000040000287802 */ /* 0x015fe40000000f00 */
[----:B------:R-:W-:Y:S01]  /*2030*/  ISETP.GT.U32.AND P4, PT, R41, 0x40, PT ;  /* 0x000000402900780c */ /* 0x000fe20003f84070 */
[----:B------:R-:W-:Y:S01]  /*2040*/  IMAD.MOV.U32 R41, RZ, RZ, R2 ;  /* 0x000000ffff297224 */ /* 0x000fe200078e0002 */
[----:B-----5:R-:W-:-:S11]  /*2050*/  LEA R40, R43, R40, 0x18 ;  /* 0x000000282b287211 */ /* 0x020fd600078ec0ff */
.L_x_26006:
[----:B------:R-:W-:-:S04]  /*2060*/  IMAD R44, R41, 0x84, R40 ;  /* 0x00000084292c7824 */ /* 0x000fc800078e0228 */
[----:B------:R-:W-:Y:S01]  /*2070*/  IMAD R45, R53, 0x4, R44 ;  /* 0x00000004352d7824 */ /* 0x000fe200078e022c */
[----:B------:R-:W-:Y:S06]  /*2080*/  @P4 BRA `(.L_x_25973) ;  /* 0x0000000400904947 */ /* 0x000fec0003800000 */
        /* <DEDUP_REMOVED lines=8> */
.L_x_26014:
[----:B-12---:R-:W-:-:S07]  /*2110*/  IMAD R42, R56, R45, RZ ;  /* 0x0000002d382a7224 */ /* 0x006fce00078e02ff */
.L_x_25974:
[----:B------:R-:W-:-:S13]  /*2120*/  ISETP.GE.AND P2, PT, R43, 0x2, PT ;  /* 0x000000022b00780c */ /* 0x000fda0003f46270 */
[----:B------:R-:W-:Y:S05]  /*2130*/  @!P2 BRA `(.L_x_25976) ;  /* 0x000000000010a947 */ /* 0x000fea0003800000 */
[----:B------:R-:W-:-:S03]  /*2140*/  UMOV UR8, 0xffffffff ;  /* 0xffffffff00087882 */ /* 0x000fc60000000000 */
[----:B------:R-:W-:Y:S05]  /*2150*/  BRA.DIV UR8, `(.L_x_25977) ;  /* 0x0000000e08b47947 */ /* 0x000fea000b800000 */
[----:B------:R2:W4:Y:S02]  /*2160*/  SHFL.IDX PT, R45, R44, R12, 0x1f ;  /* 0x00001f0c2c2d7589 */ /* 0x00052400000e0000 */
.L_x_26017:
[----:B---34-:R-:W-:-:S07]  /*2170*/  IMAD R42, R57, R45, R42 ;  /* 0x0000002d392a7224 */ /* 0x018fce00078e022a */
.L_x_25976:
[----:B------:R-:W-:-:S13]  /*2180*/  ISETP.GE.AND P1, PT, R43, 0x3, PT ;  /* 0x000000032b00780c */ /* 0x000fda0003f26270 */
[----:B------:R-:W-:Y:S05]  /*2190*/  @!P1 BRA `(.L_x_25978) ;  /* 0x0000000000109947 */ /* 0x000fea0003800000 */
[----:B------:R-:W-:-:S03]  /*21a0*/  UMOV UR8, 0xffffffff ;  /* 0xffffffff00087882 */ /* 0x000fc60000000000 */
[----:B------:R-:W-:Y:S05]  /*21b0*/  BRA.DIV UR8, `(.L_x_25979) ;  /* 0x0000000e08c07947 */ /* 0x000fea000b800000 */
[----:B------:R4:W0:Y:S02]  /*21c0*/  SHFL.IDX PT, R45, R44, R13, 0x1f ;  /* 0x00001f0d2c2d7589 */ /* 0x00082400000e0000 */
.L_x_26020:
[----:B0-----:R-:W-:-:S07]  /*21d0*/  IMAD R42, R58, R45, R42 ;  /* 0x0000002d3a2a7224 */ /* 0x001fce00078e022a */
.L_x_25978:
[----:B------:R-:W-:-:S13]  /*21e0*/  ISETP.GE.AND P0, PT, R43, 0x4, PT ;  /* 0x000000042b00780c */ /* 0x000fda0003f06270 */
[----:B------:R-:W-:Y:S05]  /*21f0*/  @!P0 BRA `(.L_x_25980) ;  /* 0x0000000000108947 */ /* 0x000fea0003800000 */
[----:B------:R-:W-:-:S03]  /*2200*/  UMOV UR8, 0xffffffff ;  /* 0xffffffff00087882 */ /* 0x000fc60000000000 */
[----:B------:R-:W-:Y:S05]  /*2210*/  BRA.DIV UR8, `(.L_x_25981) ;  /* 0x0000000e08cc7947 */ /* 0x000fea000b800000 */
[----:B------:R0:W0:Y:S02]  /*2220*/  SHFL.IDX PT, R45, R44, R14, 0x1f ;  /* 0x00001f0e2c2d7589 */ /* 0x00002400000e0000 */
.L_x_26023:
[----:B0-----:R-:W-:-:S07]  /*2230*/  IMAD R42, R59, R45, R42 ;  /* 0x0000002d3b2a7224 */ /* 0x001fce00078e022a */
.L_x_25980:
[----:B------:R-:W-:-:S13]  /*2240*/  ISETP.GE.AND P6, PT, R43, 0x5, PT ;  /* 0x000000052b00780c */ /* 0x000fda0003fc6270 */
[----:B------:R-:W-:Y:S05]  /*2250*/  @!P6 BRA `(.L_x_25982) ;  /* 0x000000000010e947 */ /* 0x000fea0003800000 */
[----:B------:R-:W-:-:S03]  /*2260*/  UMOV UR8, 0xffffffff ;  /* 0xffffffff00087882 */ /* 0x000fc60000000000 */
[----:B------:R-:W-:Y:S05]  /*2270*/  BRA.DIV UR8, `(.L_x_25983) ;  /* 0x0000000e08d87947 */ /* 0x000fea000b800000 */
[----:B------:R0:W0:Y:S02]  /*2280*/  SHFL.IDX PT, R45, R44, R15, 0x1f ;  /* 0x00001f0f2c2d7589 */ /* 0x00002400000e0000 */
.L_x_26026:
[----:B0-----:R-:W-:-:S07]  /*2290*/  IMAD R42, R60, R45, R42 ;  /* 0x0000002d3c2a7224 */ /* 0x001fce00078e022a */
.L_x_25982:
[----:B------:R-:W-:-:S13]  /*22a0*/  ISETP.GE.AND P6, PT, R43, 0x6, PT ;  /* 0x000000062b00780c */ /* 0x000fda0003fc6270 */
[----:B------:R-:W-:Y:S05]  /*22b0*/  @!P6 BRA `(.L_x_25984) ;  /* 0x000000000010e947 */ /* 0x000fea0003800000 */
[----:B------:R-:W-:-:S03]  /*22c0*/  UMOV UR8, 0xffffffff ;  /* 0xffffffff00087882 */ /* 0x000fc60000000000 */
[----:B------:R-:W-:Y:S05]  /*22d0*/  BRA.DIV UR8, `(.L_x_25985) ;  /* 0x0000000e08e47947 */ /* 0x000fea000b800000 */
[----:B------:R0:W0:Y:S02]  /*22e0*/  SHFL.IDX PT, R45, R44, R16, 0x1f ;  /* 0x00001f102c2d7589 */ /* 0x00002400000e0000 */
.L_x_26029:
[----:B0-----:R-:W-:-:S07]  /*22f0*/  IMAD R42, R61, R45, R42 ;  /* 0x0000002d3d2a7224 */ /* 0x001fce00078e022a */
.L_x_25984:
[----:B------:R-:W-:-:S13]  /*2300*/  ISETP.GE.AND P6, PT, R43, 0x7, PT ;  /* 0x000000072b00780c */ /* 0x000fda0003fc6270 */
[----:B------:R-:W-:Y:S05]  /*2310*/  @!P6 BRA `(.L_x_25986) ;  /* 0x000000000010e947 */ /* 0x000fea0003800000 */
[----:B------:R-:W-:-:S03]  /*2320*/  UMOV UR8, 0xffffffff ;  /* 0xffffffff00087882 */ /* 0x000fc60000000000 */
[----:B------:R-:W-:Y:S05]  /*2330*/  BRA.DIV UR8, `(.L_x_25987) ;  /* 0x0000000e08f07947 */ /* 0x000fea000b800000 */
[----:B------:R0:W0:Y:S02]  /*2340*/  SHFL.IDX PT, R45, R44, R17, 0x1f ;  /* 0x00001f112c2d7589 */ /* 0x00002400000e0000 */
.L_x_26032:
[----:B0-----:R-:W-:-:S07]  /*2350*/  IMAD R42, R62, R45, R42 ;  /* 0x0000002d3e2a7224 */ /* 0x001fce00078e022a */
.L_x_25986:
[----:B------:R-:W-:-:S13]  /*2360*/  ISETP.GE.AND P6, PT, R43, 0x8, PT ;  /* 0x000000082b00780c */ /* 0x000fda0003fc6270 */
[----:B------:R-:W-:Y:S05]  /*2370*/  @!P6 BRA `(.L_x_25988) ;  /* 0x000000000010e947 */ /* 0x000fea0003800000 */
[----:B------:R-:W-:-:S03]  /*2380*/  UMOV UR8, 0xffffffff ;  /* 0xffffffff00087882 */ /* 0x000fc60000000000 */
[----:B------:R-:W-:Y:S05]  /*2390*/  BRA.DIV UR8, `(.L_x_25989) ;  /* 0x0000000e08fc7947 */ /* 0x000fea000b800000 */
[----:B------:R0:W0:Y:S02]  /*23a0*/  SHFL.IDX PT, R45, R44, R18, 0x1f ;  /* 0x00001f122c2d7589 */ /* 0x00002400000e0000 */
.L_x_26035:
[----:B0-----:R-:W-:-:S07]  /*23b0*/  IMAD R42, R63, R45, R42 ;  /* 0x0000002d3f2a7224 */ /* 0x001fce00078e022a */
.L_x_25988:
[----:B------:R-:W-:-:S13]  /*23c0*/  ISETP.GE.AND P6, PT, R43, 0x9, PT ;  /* 0x000000092b00780c */ /* 0x000fda0003fc6270 */
[----:B------:R-:W-:Y:S05]  /*23d0*/  @!P6 BRA `(.L_x_25990) ;  /* 0x000000000010e947 */ /* 0x000fea0003800000 */
[----:B------:R-:W-:-:S03]  /*23e0*/  UMOV UR8, 0xffffffff ;  /* 0xffffffff00087882 */ /* 0x000fc60000000000 */
[----:B------:R-:W-:Y:S05]  /*23f0*/  BRA.DIV UR8, `(.L_x_25991) ;  /* 0x0000001208087947 */ /* 0x000fea000b800000 */
[----:B------:R0:W0:Y:S02]  /*2400*/  SHFL.IDX PT, R45, R44, R19, 0x1f ;  /* 0x00001f132c2d7589 */ /* 0x00002400000e0000 */
.L_x_26038:
[----:B0-----:R-:W-:-:S07]  /*2410*/  IMAD R42, R64, R45, R42 ;  /* 0x0000002d402a7224 */ /* 0x001fce00078e022a */
.L_x_25990:
[----:B------:R-:W-:-:S13]  /*2420*/  ISETP.GE.AND P6, PT, R43, 0xa, PT ;  /* 0x0000000a2b00780c */ /* 0x000fda0003fc6270 */
[----:B------:R-:W-:Y:S05]  /*2430*/  @!P6 BRA `(.L_x_25992) ;  /* 0x000000000010e947 */ /* 0x000fea0003800000 */
[----:B------:R-:W-:-:S03]  /*2440*/  UMOV UR8, 0xffffffff ;  /* 0xffffffff00087882 */ /* 0x000fc60000000000 */
[----:B------:R-:W-:Y:S05]  /*2450*/  BRA.DIV UR8, `(.L_x_25993) ;  /* 0x0000001208147947 */ /* 0x000fea000b800000 */
[----:B------:R0:W0:Y:S02]  /*2460*/  SHFL.IDX PT, R45, R44, R20, 0x1f ;  /* 0x00001f142c2d7589 */ /* 0x00002400000e0000 */
.L_x_26041:
[----:B0-----:R-:W-:-:S07]  /*2470*/  IMAD R42, R65, R45, R42 ;  /* 0x0000002d412a7224 */ /* 0x001fce00078e022a */
.L_x_25992:
[----:B------:R-:W-:-:S13]  /*2480*/  ISETP.GE.AND P6, PT, R43, 0xb, PT ;  /* 0x0000000b2b00780c */ /* 0x000fda0003fc6270 */
[----:B------:R-:W-:Y:S05]  /*2490*/  @!P6 BRA `(.L_x_25994) ;  /* 0x000000000010e947 */ /* 0x000fea0003800000 */
[----:B------:R-:W-:-:S03]  /*24a0*/  UMOV UR8, 0xffffffff ;  /* 0xffffffff00087882 */ /* 0x000fc60000000000 */
[----:B------:R-:W-:Y:S05]  /*24b0*/  BRA.DIV UR8, `(.L_x_25995) ;  /* 0x0000001208207947 */ /* 0x000fea000b800000 */
[----:B------:R0:W0:Y:S02]  /*24c0*/  SHFL.IDX PT, R45, R44, R21, 0x1f ;  /* 0x00001f152c2d7589 */ /* 0x00002400000e0000 */
.L_x_26044:
[----:B0-----:R-:W-:-:S07]  /*24d0*/  IMAD R42, R66, R45, R42 ;  /* 0x0000002d422a7224 */ /* 0x001fce00078e022a */
.L_x_25994:
[----:B------:R-:W-:-:S13]  /*24e0*/  ISETP.GE.AND P6, PT, R43, 0xc, PT ;  /* 0x0000000c2b00780c */ /* 0x000fda0003fc6270 */
[----:B------:R-:W-:Y:S05]  /*24f0*/  @!P6 BRA `(.L_x_25996) ;  /* 0x000000000010e947 */ /* 0x000fea0003800000 */
[----:B------:R-:W-:-:S03]  /*2500*/  UMOV UR8, 0xffffffff ;  /* 0xffffffff00087882 */ /* 0x000fc60000000000 */
[----:B------:R-:W-:Y:S05]  /*2510*/  BRA.DIV UR8, `(.L_x_25997) ;  /* 0x00000012082c7947 */ /* 0x000fea000b800000 */
[----:B------:R0:W0:Y:S02]  /*2520*/  SHFL.IDX PT, R45, R44, R22, 0x1f ;  /* 0x00001f162c2d7589 */ /* 0x00002400000e0000 */
.L_x_26047:
[----:B0-----:R-:W-:-:S07]  /*2530*/  IMAD R42, R67, R45, R42 ;  /* 0x0000002d432a7224 */ /* 0x001fce00078e022a */
.L_x_25996:
[----:B------:R-:W-:-:S13]  /*2540*/  ISETP.GE.AND P6, PT, R43, 0xd, PT ;  /* 0x0000000d2b00780c */ /* 0x000fda0003fc6270 */
[----:B------:R-:W-:Y:S05]  /*2550*/  @!P6 BRA `(.L_x_25998) ;  /* 0x000000000010e947 */ /* 0x000fea0003800000 */
[----:B------:R-:W-:-:S03]  /*2560*/  UMOV UR8, 0xffffffff ;  /* 0xffffffff00087882 */ /* 0x000fc60000000000 */
[----:B------:R-:W-:Y:S05]  /*2570*/  BRA.DIV UR8, `(.L_x_25999) ;  /* 0x0000001208387947 */ /* 0x000fea000b800000 */
[----:B------:R0:W0:Y:S02]  /*2580*/  SHFL.IDX PT, R45, R44, R23, 0x1f ;  /* 0x00001f172c2d7589 */ /* 0x00002400000e0000 */
.L_x_26050:
[----:B0-----:R-:W-:-:S07]  /*2590*/  IMAD R42, R68, R45, R42 ;  /* 0x0000002d442a7224 */ /* 0x001fce00078e022a */
.L_x_25998:
[----:B------:R-:W-:-:S13]  /*25a0*/  ISETP.GE.AND P6, PT, R43, 0xe, PT ;  /* 0x0000000e2b00780c */ /* 0x000fda0003fc6270 */
[----:B------:R-:W-:Y:S05]  /*25b0*/  @!P6 BRA `(.L_x_26000) ;  /* 0x000000000010e947 */ /* 0x000fea0003800000 */
[----:B------:R-:W-:-:S03]  /*25c0*/  UMOV UR8, 0xffffffff ;  /* 0xffffffff00087882 */ /* 0x000fc60000000000 */
[----:B------:R-:W-:Y:S05]  /*25d0*/  BRA.DIV UR8, `(.L_x_26001) ;  /* 0x0000001208447947 */ /* 0x000fea000b800000 */
[----:B------:R0:W0:Y:S02]  /*25e0*/  SHFL.IDX PT, R45, R44, R24, 0x1f ;  /* 0x00001f182c2d7589 */ /* 0x00002400000e0000 */
.L_x_26053:
[----:B0-----:R-:W-:-:S07]  /*25f0*/  IMAD R42, R69, R45, R42 ;  /* 0x0000002d452a7224 */ /* 0x001fce00078e022a */
.L_x_26000:
[----:B------:R-:W-:-:S13]  /*2600*/  ISETP.GE.AND P6, PT, R43, 0xf, PT ;  /* 0x0000000f2b00780c */ /* 0x000fda0003fc6270 */
[----:B------:R-:W-:Y:S05]  /*2610*/  @!P6 BRA `(.L_x_26002) ;  /* 0x000000000010e947 */ /* 0x000fea0003800000 */
[----:B------:R-:W-:-:S03]  /*2620*/  UMOV UR8, 0xffffffff ;  /* 0xffffffff00087882 */ /* 0x000fc60000000000 */
[----:B------:R-:W-:Y:S05]  /*2630*/  BRA.DIV UR8, `(.L_x_26003) ;  /* 0x0000001208507947 */ /* 0x000fea000b800000 */
[----:B------:R0:W0:Y:S02]  /*2640*/  SHFL.IDX PT, R45, R44, R25, 0x1f ;  /* 0x00001f192c2d7589 */ /* 0x00002400000e0000 */
.L_x_26056:
[----:B0-----:R-:W-:-:S07]  /*2650*/  IMAD R42, R70, R45, R42 ;  /* 0x0000002d462a7224 */ /* 0x001fce00078e022a */
.L_x_26002:
[----:B------:R-:W-:-:S13]  /*2660*/  ISETP.GE.AND P6, PT, R43, 0x10, PT ;  /* 0x000000102b00780c */ /* 0x000fda0003fc6270 */
[----:B------:R-:W-:Y:S05]  /*2670*/  @!P6 BRA `(.L_x_26004) ;  /* 0x00000004000ce947 */ /* 0x000fea0003800000 */
[----:B------:R-:W-:-:S03]  /*2680*/  UMOV UR8, 0xffffffff ;  /* 0xffffffff00087882 */ /* 0x000fc60000000000 */
[----:B------:R-:W-:Y:S05]  /*2690*/  BRA.DIV UR8, `(.L_x_26005) ;  /* 0x00000012085c7947 */ /* 0x000fea000b800000 */
[----:B0-2-4-:R0:W2:Y:S02]  /*26a0*/  SHFL.IDX PT, R44, R44, R51, 0x1f ;  /* 0x00001f332c2c7589 */ /* 0x0150a400000e0000 */
.L_x_26059:
[----:B--2---:R-:W-:Y:S01]  /*26b0*/  IMAD R42, R71, R44, R42 ;  /* 0x0000002c472a7224 */ /* 0x004fe200078e022a */
[----:B------:R-:W-:Y:S06]  /*26c0*/  BRA `(.L_x_26004) ;  /* 0x0000000000f87947 */ /* 0x000fec0003800000 */
.L_x_25973:
[--C-:B------:R-:W-:Y:S01]  /*26d0*/  @P3 IMAD R45, R26, 0x4, R44.reuse ;  /* 0x000000041a2d3824 */ /* 0x100fe200078e022c */
[----:B------:R-:W0:Y:S01]  /*26e0*/  LDC R43, c[0x0][0x3ac] ;  /* 0x0000eb00ff2b7b82 */ /* 0x000e220000000800 */
[--C-:B------:R-:W-:Y:S01]  /*26f0*/  @P2 IMAD R55, R27, 0x4, R44.reuse ;  /* 0x000000041b372824 */ /* 0x100fe200078e022c */
[----:B------:R-:W-:Y:S01]  /*2700*/  @P1 LEA R73, R28, R44, 0x2 ;  /* 0x0000002c1c491211 */ /* 0x000fe200078e10ff */
[----:B------:R-:W-:Y:S02]  /*2710*/  @P0 IMAD R74, R29, 0x4, R44 ;  /* 0x000000041d4a0824 */ /* 0x000fe400078e022c */
[----:B------:R-:W1:Y:S01]  /*2720*/  @P3 LDS R45, [R45] ;  /* 0x000000002d2d3984 */ /* 0x000e620000000800 */
[----:B------:R-:W-:-:S03]  /*2730*/  IMAD.MOV.U32 R42, RZ, RZ, RZ ;  /* 0x000000ffff2a7224 */ /* 0x000fc600078e00ff */
[----:B------:R-:W3:Y:S04]  /*2740*/  @P2 LDS R55, [R55] ;  /* 0x0000000037372984 */ /* 0x000ee80000000800 */
[----:B------:R-:W2:Y:S04]  /*2750*/  @P1 LDS R73, [R73] ;  /* 0x0000000049491984 */ /* 0x000ea80000000800 */
[----:B------:R-:W4:Y:S01]  /*2760*/  @P0 LDS R74, [R74] ;  /* 0x000000004a4a0984 */ /* 0x000f220000000800 */
[----:B0-----:R-:W-:Y:S01]  /*2770*/  ISETP.GE.AND P6, PT, R43, 0x5, PT ;  /* 0x000000052b00780c */ /* 0x001fe20003fc6270 */
[----:B-1----:R-:W-:-:S12]  /*2780*/  @P3 IMAD R42, R56, R45, RZ ;  /* 0x0000002d382a3224 */ /* 0x002fd800078e02ff */
[----:B------:R-:W-:Y:S02]  /*2790*/  @P6 IMAD R45, R30, 0x4, R44 ;  /* 0x000000041e2d6824 */ /* 0x000fe400078e022c */
[----:B---3--:R-:W-:-:S04]  /*27a0*/  @P2 IMAD R42, R57, R55, R42 ;  /* 0x00000037392a2224 */ /* 0x008fc800078e022a */
[----:B------:R-:W0:Y:S01]  /*27b0*/  @P6 LDS R45, [R45] ;  /* 0x000000002d2d6984 */ /* 0x000e220000000800 */
[----:B--2---:R-:W-:-:S04]  /*27c0*/  @P1 IMAD R42, R58, R73, R42 ;  /* 0x000000493a2a1224 */ /* 0x004fc800078e022a */
[----:B----4-:R-:W-:-:S04]  /*27d0*/  @P0 IMAD R42, R59, R74, R42 ;  /* 0x0000004a3b2a0224 */ /* 0x010fc800078e022a */
        /* <DEDUP_REMOVED lines=45> */
.L_x_26004:
[----:B------:R-:W-:Y:S01]  /*2ab0*/  ISETP.NE.AND P6, PT, R5, RZ, PT ;  /* 0x000000ff0500720c */ /* 0x000fe20003fc5270 */
[----:B------:R-:W-:-:S12]  /*2ac0*/  WARPSYNC.ALL ;  /* 0x0000000000007948 */ /* 0x000fd80003800000 */
[----:B------:R-:W5:Y:S01]  /*2ad0*/  @!P6 S2R R45, SR_CgaCtaId ;  /* 0x00000000002de919 */ /* 0x000f620000008800 */
[----:B------:R-:W-:-:S05]  /*2ae0*/  @!P6 MOV R43, 0x400 ;  /* 0x00000400002be802 */ /* 0x000fca0000000f00 */
[----:B0-2-4-:R-:W-:Y:S02]  /*2af0*/  @!P6 VIADD R44, R43, 0x4880 ;  /* 0x000048802b2ce836 */ /* 0x015fe40000000000 */
[C---:B------:R-:W-:Y:S02]  /*2b00*/  IMAD.IADD R43, R41.reuse, 0x1, R54 ;  /* 0x00000001292b7824 */ /* 0x040fe400078e0236 */
[----:B------:R-:W-:Y:S02]  /*2b10*/  VIADD R41, R41, UR7 ;  /* 0x0000000729297c36 */ /* 0x000fe40008000000 */
[----:B------:R-:W-:Y:S01]  /*2b20*/  IMAD R43, R43, UR4, R38 ;  /* 0x000000042b2b7c24 */ /* 0x000fe2000f8e0226 */
[----:B-----5:R-:W-:-:S04]  /*2b30*/  @!P6 LEA R44, R45, R44, 0x18 ;  /* 0x0000002c2d2ce211 */ /* 0x020fc800078ec0ff */
[----:B------:R-:W-:Y:S02]  /*2b40*/  @!P6 LEA R44, R43, R44, 0x2 ;  /* 0x0000002c2b2ce211 */ /* 0x000fe400078e10ff */
[----:B------:R-:W-:Y:S04]  /*2b50*/  SHFL.DOWN PT, R43, R42, 0x1, 0x1e1f ;  /* 0x083e1f002a2b7f89 */ /* 0x000fe800000e0000 */
[----:B------:R-:W0:Y:S02]  /*2b60*/  @!P6 LDS R45, [R44] ;  /* 0x000000002c2de984 */ /* 0x000e240000000800 */
[----:B0-----:R-:W-:-:S05]  /*2b70*/  @!P6 IADD3 R43, PT, PT, R45, R43, R42 ;  /* 0x0000002b2d2be210 */ /* 0x001fca0007ffe02a */
[----:B------:R0:W-:Y:S01]  /*2b80*/  @!P6 STS [R44], R43 ;  /* 0x0000002b2c00e388 */ /* 0x0001e20000000800 */
[----:B------:R-:W-:-:S13]  /*2b90*/  ISETP.GE.AND P6, PT, R41, UR6, PT ;  /* 0x0000000629007c0c */ /* 0x000fda000bfc6270 */
[----:B0-----:R-:W-:Y:S05]  /*2ba0*/  @!P6 BRA `(.L_x_26006) ;  /* 0xfffffff4002ce947 */ /* 0x001fea000383ffff */
.L_x_25972:
[----:B------:R-:W-:Y:S05]  /*2bb0*/  @!P5 BRA `(.L_x_26007) ;  /* 0xffffffe800bcd947 */ /* 0x000fea000383ffff */
[----:B------:R-:W-:Y:S05]  /*2bc0*/  BSYNC.RECONVERGENT B0 ;  /* 0x0000000000007941 */ /* 0x000fea0003800200 */
.L_x_25955:
[----:B------:R-:W-:Y:S01]  /*2bd0*/  ISETP.NE.AND P1, PT, R72, RZ, PT ;  /* 0x000000ff4800720c */ /* 0x000fe20003f25270 */
[----:B------:R-:W-:Y:S01]  /*2be0*/  IMAD.MOV.U32 R54, RZ, RZ, 0x10 ;  /* 0x00000010ff367424 */ /* 0x000fe200078e00ff */
[----:B------:R-:W-:-:S11]  /*2bf0*/  PLOP3.LUT P0, PT, PT, PT, PT, 0x8, 0x80 ;  /* 0x000000000080781c */ /* 0x000fd60003f0e170 */
[----:B------:R-:W-:Y:S05]  /*2c00*/  @P1 BRA `(.L_x_26008) ;  /* 0xffffffe4008c1947 */ /* 0x000fea000383ffff */
[----:B------:R-:W-:Y:S01]  /*2c10*/  ISETP.NE.AND P0, PT, R9, 0x2, PT ;  /* 0x000000020900780c */ /* 0x000fe20003f05270 */
[----:B------:R-:W-:Y:S05]  /*2c20*/  WARPSYNC.ALL ;  /* 0x0000000000007948 */ /* 0x000fea0003800000 */
[----:B------:R-:W-:Y:S01]  /*2c30*/  BAR.SYNC.DEFER_BLOCKING 0x0 ;  /* 0x0000000000007b1d */ /* 0x000fe20000010000 */
[----:B------:R-:W-:-:S05]  /*2c40*/  IMAD.SHL.U32 R28, R3, 0x4, RZ ;  /* 0x00000004031c7824 */ /* 0x000fca00078e00ff */
[----:B------:R-:W-:Y:S04]  /*2c50*/  BSSY.RECONVERGENT B0, `(.L_x_26009) ;  /* 0x0000012000007945 */ /* 0x000fe80003800200 */
[----:B------:R-:W-:Y:S05]  /*2c60*/  @!P0 BRA `(.L_x_26010) ;  /* 0x0000000000408947 */ /* 0x000fea0003800000 */
[----:B------:R-:W5:Y:S01]  /*2c70*/  S2R R3, SR_CgaCtaId ;  /* 0x0000000000037919 */ /* 0x000f620000008800 */
[----:B------:R-:W0:Y:S01]  /*2c80*/  LDC.64 R4, c[0x0][0x3a0] ;  /* 0x0000e800ff047b82 */ /* 0x000e220000000a00 */
[----:B------:R-:W-:Y:S01]  /*2c90*/  MOV R2, 0x400 ;  /* 0x0000040000027802 */ /* 0x000fe20000000f00 */
[----:B------:R-:W-:-:S03]  /*2ca0*/  IMAD.MOV.U32 R6, RZ, RZ, RZ ;  /* 0x000000ffff067224 */ /* 0x000fc600078e00ff */
[----:B------:R-:W-:-:S04]  /*2cb0*/  IADD3 R2, PT, PT, R2, 0x4880, RZ ;  /* 0x0000488002027810 */ /* 0x000fc80007ffe0ff */
[----:B-----5:R-:W-:-:S07]  /*2cc0*/  LEA R16, R3, R2, 0x18 ;  /* 0x0000000203107211 */ /* 0x020fce00078ec0ff */
.L_x_26011:
[C---:B------:R-:W-:Y:S01]  /*2cd0*/  IMAD R10, R7.reuse, 0x4, R16 ;  /* 0x00000004070a7824 */ /* 0x040fe200078e0210 */
[----:B------:R-:W-:Y:S01]  /*2ce0*/  IADD3 R6, PT, PT, R6, 0x1, RZ ;  /* 0x0000000106067810 */ /* 0x000fe20007ffe0ff */
[----:B0-----:R-:W-:Y:S02]  /*2cf0*/  IMAD R3, R0, 0x1000, R7 ;  /* 0x0000100000037824 */ /* 0x001fe400078e0207 */
[----:B------:R-:W-:Y:S01]  /*2d00*/  IMAD.IADD R7, R7, 0x1, R28 ;  /* 0x0000000107077824 */ /* 0x000fe200078e021c */
[----:B------:R-:W5:Y:S01]  /*2d10*/  LDS.128 R12, [R10] ;  /* 0x000000000a0c7984 */ /* 0x000f620000000c00 */
[----:B0-----:R-:W-:Y:S01]  /*2d20*/  IMAD.WIDE.U32 R2, R3, 0x4, R4 ;  /* 0x0000000403027825 */ /* 0x001fe200078e0004 */
[----:B------:R-:W-:-:S04]  /*2d30*/  LOP3.LUT R11, R6, R9, RZ, 0x3c, !PT ;  /* 0x00000009060b7212 */ /* 0x000fc800078e3cff */
[----:B------:R-:W-:Y:S01]  /*2d40*/  ISETP.NE.AND P0, PT, R11, 0x2, PT ;  /* 0x000000020b00780c */ /* 0x000fe20003f05270 */
[----:B-----5:R0:W-:-:S12]  /*2d50*/  STG.E.128 desc[UR10][R2.64], R12 ;  /* 0x0000000c02007986 */ /* 0x0201d8000c101d0a */
[----:B------:R-:W-:Y:S05]  /*2d60*/  @P0 BRA `(.L_x_26011) ;  /* 0xfffffffc00d80947 */ /* 0x000fea000383ffff */
.L_x_26010:
[----:B------:R-:W-:Y:S05]  /*2d70*/  BSYNC.RECONVERGENT B0 ;  /* 0x0000000000007941 */ /* 0x000fea0003800200 */
.L_x_26009:
[----:B------:R-:W5:Y:S01]  /*2d80*/  S2UR UR5, SR_CgaCtaId ;  /* 0x00000000000579c3 */ /* 0x000f620000008800 */
[----:B------:R-:W-:Y:S01]  /*2d90*/  UMOV UR4, 0x400 ;  /* 0x0000040000047882 */ /* 0x000fe20000000000 */
[----:B------:R-:W-:Y:S01]  /*2da0*/  IMAD R9, R0, 0x1000, R7 ;  /* 0x0000100000097824 */ /* 0x000fe200078e0207 */
[----:B------:R-:W-:-:S03]  /*2db0*/  UIADD3 UR4, UPT, UPT, UR4, 0x4880, URZ ;  /* 0x0000488004047890 */ /* 0x000fc6000fffe0ff */
[C-C-:B------:R-:W-:Y:S01]  /*2dc0*/  IMAD R29, R8.reuse, 0xc, R9.reuse ;  /* 0x0000000c081d7824 */ /* 0x140fe200078e0209 */
[----:B------:R-:W-:Y:S01]  /*2dd0*/  IADD3 R33, PT, PT, R9, R28, RZ ;  /* 0x0000001c09217210 */ /* 0x000fe20007ffe0ff */
[----:B------:R-:W0:Y:S01]  /*2de0*/  LDC.64 R26, c[0x0][0x3a0] ;  /* 0x0000e800ff1a7b82 */ /* 0x000e220000000a00 */
[----:B------:R-:W-:Y:S01]  /*2df0*/  IMAD R31, R8, 0x8, R9 ;  /* 0x00000008081f7824 */ /* 0x000fe200078e0209 */
[----:B-----5:R-:W-:-:S06]  /*2e00*/  ULEA UR4, UR5, UR4, 0x18 ;  /* 0x0000000405047291 */ /* 0x020fcc000f8ec0ff */
[----:B------:R-:W-:-:S07]  /*2e10*/  LEA R35, R7, UR4, 0x2 ;  /* 0x0000000407237c11 */ /* 0x000fce000f8e10ff */
.L_x_26012:
[----:B------:R-:W5:Y:S01]  /*2e20*/  LDC R6, c[0x0][0x360] ;  /* 0x0000d800ff067b82 */ /* 0x000f620000000800 */
[C-C-:B0-----:R-:W-:Y:S01]  /*2e30*/  IMAD R20, R8.reuse, 0x20, R35.reuse ;  /* 0x0000002008147824 */ /* 0x141fe200078e0223 */
[----:B0-----:R0:W1:Y:S01]  /*2e40*/  LDS.128 R12, [R35] ;  /* 0x00000000230c7984 */ /* 0x0010620000000c00 */
[----:B------:R-:W-:Y:S01]  /*2e50*/  IMAD R0, R8, 0x30, R35 ;  /* 0x0000003008007824 */ /* 0x000fe200078e0223 */
[C---:B------:R-:W-:Y:S01]  /*2e60*/  IADD3 R7, PT, PT, R28.reuse, R7, R28 ;  /* 0x000000071c077210 */ /* 0x040fe20007ffe01c */
[----:B------:R-:W-:Y:S02]  /*2e70*/  IMAD.WIDE R24, R9, 0x4, R26 ;  /* 0x0000000409187825 */ /* 0x000fe400078e021a */
[----:B------:R-:W-:Y:S01]  /*2e80*/  LDS.128 R20, [R20] ;  /* 0x0000000014147984 */ /* 0x000fe20000000c00 */
[----:B------:R-:W-:Y:S01]  /*2e90*/  IADD3 R7, PT, PT, R28, R7, R28 ;  /* 0x000000071c077210 */ /* 0x000fe20007ffe01c */
[--C-:B------:R-:W-:Y:S02]  /*2ea0*/  IMAD.WIDE R10, R33, 0x4, R26.reuse ;  /* 0x00000004210a7825 */ /* 0x100fe400078e021a */
[----:B------:R-:W-:Y:S01]  /*2eb0*/  LDS.128 R36, [R0] ;  /* 0x0000000000247984 */ /* 0x000fe20000000c00 */
[----:B------:R-:W-:Y:S01]  /*2ec0*/  ISETP.GE.U32.AND P0, PT, R7, 0x1000, PT ;  /* 0x000010000700780c */ /* 0x000fe20003f06070 */
[----:B------:R-:W-:-:S04]  /*2ed0*/  IMAD.WIDE R4, R31, 0x4, R26 ;  /* 0x000000041f047825 */ /* 0x000fc800078e021a */
[----:B------:R-:W-:-:S04]  /*2ee0*/  IMAD.WIDE R2, R29, 0x4, R26 ;  /* 0x000000041d027825 */ /* 0x000fc800078e021a */
[C---:B-----5:R-:W-:Y:S01]  /*2ef0*/  IMAD R16, R6.reuse, 0x10, R35 ;  /* 0x0000001006107824 */ /* 0x060fe200078e0223 */
[C---:B------:R-:W-:Y:S01]  /*2f00*/  LEA R31, R6.reuse, R31, 0x4 ;  /* 0x0000001f061f7211 */ /* 0x040fe200078e20ff */
[C---:B------:R-:W-:Y:S02]  /*2f10*/  IMAD R29, R6.reuse, 0x10, R29 ;  /* 0x00000010061d7824 */ /* 0x040fe400078e021d */
[C---:B------:R-:W-:Y:S02]  /*2f20*/  IMAD R33, R6.reuse, 0x10, R33 ;  /* 0x0000001006217824 */ /* 0x040fe400078e0221 */
[----:B------:R-:W5:Y:S01]  /*2f30*/  LDS.128 R16, [R16] ;  /* 0x0000000010107984 */ /* 0x000f620000000c00 */
[----:B------:R-:W-:Y:S02]  /*2f40*/  IMAD R9, R6, 0x10, R9 ;  /* 0x0000001006097824 */ /* 0x000fe400078e0209 */
[----:B0-----:R-:W-:Y:S01]  /*2f50*/  IMAD R35, R8, 0x40, R35 ;  /* 0x0000004008237824 */ /* 0x001fe200078e0223 */
[----:B-1----:R0:W-:Y:S04]  /*2f60*/  STG.E.128 desc[UR10][R24.64], R12 ;  /* 0x0000000c18007986 */ /* 0x0021e8000c101d0a */
[----:B-----5:R0:W-:Y:S04]  /*2f70*/  STG.E.128 desc[UR10][R10.64], R16 ;  /* 0x000000100a007986 */ /* 0x0201e8000c101d0a */
[----:B------:R0:W-:Y:S04]  /*2f80*/  STG.E.128 desc[UR10][R4.64], R20 ;  /* 0x0000001404007986 */ /* 0x0001e8000c101d0a */
[----:B------:R0:W-:Y:S01]  /*2f90*/  STG.E.128 desc[UR10][R2.64], R36 ;  /* 0x0000002402007986 */ /* 0x0001e2000c101d0a */
[----:B------:R-:W-:Y:S05]  /*2fa0*/  @!P0 BRA `(.L_x_26012) ;  /* 0xfffffffc009c8947 */ /* 0x000fea000383ffff */
[----:B------:R-:W-:Y:S05]  /*2fb0*/  EXIT ;  /* 0x000000000000794d */ /* 0x000fea0003800000 */
.L_x_25975:
[----:B------:R-:W-:Y:S01]  /*2fc0*/  MOV R73, R50 ;  /* 0x0000003200497202 */ /* 0x000fe20000000f00 */
[----:B------:R-:W-:Y:S02]  /*2fd0*/  IMAD.MOV.U32 R74, RZ, RZ, 0x1f ;  /* 0x0000001fff4a7424 */ /* 0x000fe400078e00ff */
[----:B------:R-:W-:-:S07]  /*2fe0*/  IMAD.MOV.U32 R55, RZ, RZ, -0x1 ;  /* 0xffffffffff377424 */ /* 0x000fce00078e00ff */
[----:B-1-3--:R-:W-:Y:S05]  /*2ff0*/  WARPSYNC.COLLECTIVE R55, `(.L_x_26013) ;  /* 0x0000000037087348 */ /* 0x00afea0003c00000 */
[----:B------:R0:W2:Y:S02]  /*3000*/  SHFL.IDX P6, R45, R44, R73, R74 ;  /* 0x000000492c2d7389 */ /* 0x0000a400000c004a */
[----:B0123--:R-:W-:Y:S05]  /*3010*/  ENDCOLLECTIVE ;  /* 0x000000000000791b */ /* 0x00ffea0003800000 */
.L_x_26013:
[----:B------:R-:W-:Y:S05]  /*3020*/  BRA `(.L_x_26014) ;  /* 0xfffffff000387947 */ /* 0x000fea000383ffff */
.L_x_25977:
[----:B------:R-:W-:Y:S01]  /*3030*/  HFMA2 R74, -RZ, RZ, 0, 1.847743988037109375e-06 ;  /* 0x0000001fff4a7431 */ /* 0x000fe200000001ff */
[----:B------:R-:W-:Y:S01]  /*3040*/  BSSY B1, `(.L_x_26015) ;  /* 0x0000006000017945 */ /* 0x000fe20003800000 */
[----:B------:R-:W-:Y:S02]  /*3050*/  IMAD.MOV.U32 R73, RZ, RZ, R12 ;  /* 0x000000ffff497224 */ /* 0x000fe400078e000c */
[----:B------:R-:W-:-:S07]  /*3060*/  IMAD.MOV.U32 R55, RZ, RZ, -0x1 ;  /* 0xffffffffff377424 */ /* 0x000fce00078e00ff */
[----:B01-3--:R-:W-:Y:S05]  /*3070*/  WARPSYNC.COLLECTIVE R55, `(.L_x_26016) ;  /* 0x0000000037087348 */ /* 0x00bfea0003c00000 */
[----:B------:R2:W4:Y:S02]  /*3080*/  SHFL.IDX P6, R45, R44, R73, R74 ;  /* 0x000000492c2d7389 */ /* 0x00052400000c004a */
[----:B01234-:R-:W-:Y:S05]  /*3090*/  ENDCOLLECTIVE ;  /* 0x000000000000791b */ /* 0x01ffea0003800000 */
.L_x_26016:
[----:B------:R-:W-:Y:S05]  /*30a0*/  BSYNC B1 ;  /* 0x0000000000017941 */ /* 0x000fea0003800000 */
.L_x_26015:
[----:B------:R-:W-:Y:S05]  /*30b0*/  BRA `(.L_x_26017) ;  /* 0xfffffff0002c7947 */ /* 0x000fea000383ffff */
.L_x_25979:
[----:B------:R-:W-:Y:S01]  /*30c0*/  BSSY B1, `(.L_x_26018) ;  /* 0x0000007000017945 */ /* 0x000fe20003800000 */
[----:B------:R-:W-:Y:S01]  /*30d0*/  IMAD.MOV.U32 R73, RZ, RZ, R13 ;  /* 0x000000ffff497224 */ /* 0x000fe200078e000d */
[----:B------:R-:W-:Y:S01]  /*30e0*/  MOV R55, 0xffffffff ;  /* 0xffffffff00377802 */ /* 0x000fe20000000f00 */
[----:B------:R-:W-:-:S07]  /*30f0*/  IMAD.MOV.U32 R74, RZ, RZ, 0x1f ;  /* 0x0000001fff4a7424 */ /* 0x000fce00078e00ff */
[----:B0123--:R-:W-:Y:S05]  /*3100*/  WARPSYNC.COLLECTIVE R55, `(.L_x_26019) ;  /* 0x0000000037087348 */ /* 0x00ffea0003c00000 */
[----:B------:R4:W0:Y:S02]  /*3110*/  SHFL.IDX P6, R45, R44, R73, R74 ;  /* 0x000000492c2d7389 */ /* 0x00082400000c004a */
[----:B01234-:R-:W-:Y:S05]  /*3120*/  ENDCOLLECTIVE ;  /* 0x000000000000791b */ /* 0x01ffea0003800000 */
.L_x_26019:
[----:B------:R-:W-:Y:S05]  /*3130*/  BSYNC B1 ;  /* 0x0000000000017941 */ /* 0x000fea0003800000 */
.L_x_26018:
[----:B------:R-:W-:Y:S05]  /*3140*/  BRA `(.L_x_26020) ;  /* 0xfffffff000207947 */ /* 0x000fea000383ffff */
.L_x_25981:
[----:B------:R-:W-:Y:S01]  /*3150*/  BSSY B1, `(.L_x_26021) ;  /* 0x0000007000017945 */ /* 0x000fe20003800000 */
[----:B------:R-:W-:Y:S02]  /*3160*/  IMAD.MOV.U32 R73, RZ, RZ, R14 ;  /* 0x000000ffff497224 */ /* 0x000fe400078e000e */
[----:B------:R-:W-:Y:S02]  /*3170*/  IMAD.MOV.U32 R74, RZ, RZ, 0x1f ;  /* 0x0000001fff4a7424 */ /* 0x000fe400078e00ff */
[----:B------:R-:W-:-:S07]  /*3180*/  IMAD.MOV.U32 R55, RZ, RZ, -0x1 ;  /* 0xffffffffff377424 */ /* 0x000fce00078e00ff */
[----:B01234-:R-:W-:Y:S05]  /*3190*/  WARPSYNC.COLLECTIVE R55, `(.L_x_26022) ;  /* 0x0000000037087348 */ /* 0x01ffea0003c00000 */
[----:B------:R0:W0:Y:S02]  /*31a0*/  SHFL.IDX P6, R45, R44, R73, R74 ;  /* 0x000000492c2d7389 */ /* 0x00002400000c004a */
[----:B01234-:R-:W-:Y:S05]  /*31b0*/  ENDCOLLECTIVE ;  /* 0x000000000000791b */ /* 0x01ffea0003800000 */
.L_x_26022:
[----:B------:R-:W-:Y:S05]  /*31c0*/  BSYNC B1 ;  /* 0x0000000000017941 */ /* 0x000fea0003800000 */
.L_x_26021:
[----:B------:R-:W-:Y:S05]  /*31d0*/  BRA `(.L_x_26023) ;  /* 0xfffffff000147947 */ /* 0x000fea000383ffff */
.L_x_25983:
[----:B------:R-:W-:Y:S01]  /*31e0*/  BSSY B1, `(.L_x_26024) ;  /* 0x0000007000017945 */ /* 0x000fe20003800000 */
[----:B------:R-:W-:Y:S01]  /*31f0*/  MOV R73, R15 ;  /* 0x0000000f00497202 */ /* 0x000fe20000000f00 */
[----:B------:R-:W-:Y:S02]  /*3200*/  IMAD.MOV.U32 R74, RZ, RZ, 0x1f ;  /* 0x0000001fff4a7424 */ /* 0x000fe400078e00ff */
[----:B------:R-:W-:-:S07]  /*3210*/  IMAD.MOV.U32 R55, RZ, RZ, -0x1 ;  /* 0xffffffffff377424 */ /* 0x000fce00078e00ff */
[----:B01234-:R-:W-:Y:S05]  /*3220*/  WARPSYNC.COLLECTIVE R55, `(.L_x_26025) ;  /* 0x0000000037087348 */ /* 0x01ffea0003c00000 */
[----:B------:R0:W0:Y:S02]  /*3230*/  SHFL.IDX P6, R45, R44, R73, R74 ;  /* 0x000000492c2d7389 */ /* 0x00002400000c004a */
[----:B01234-:R-:W-:Y:S05]  /*3240*/  ENDCOLLECTIVE ;  /* 0x000000000000791b */ /* 0x01ffea0003800000 */
.L_x_26025:
[----:B------:R-:W-:Y:S05]  /*3250*/  BSYNC B1 ;  /* 0x0000000000017941 */ /* 0x000fea0003800000 */
.L_x_26024:
[----:B------:R-:W-:Y:S05]  /*3260*/  BRA `(.L_x_26026) ;  /* 0xfffffff000087947 */ /* 0x000fea000383ffff */
.L_x_25985:
[----:B------:R-:W-:Y:S01]  /*3270*/  HFMA2 R74, -RZ, RZ, 0, 1.847743988037109375e-06 ;  /* 0x0000001fff4a7431 */ /* 0x000fe200000001ff */
[----:B------:R-:W-:Y:S01]  /*3280*/  BSSY B1, `(.L_x_26027) ;  /* 0x0000006000017945 */ /* 0x000fe20003800000 */
[----:B------:R-:W-:Y:S02]  /*3290*/  IMAD.MOV.U32 R73, RZ, RZ, R16 ;  /* 0x000000ffff497224 */ /* 0x000fe400078e0010 */
[----:B------:R-:W-:-:S07]  /*32a0*/  IMAD.MOV.U32 R55, RZ, RZ, -0x1 ;  /* 0xffffffffff377424 */ /* 0x000fce00078e00ff */
[----:B01234-:R-:W-:Y:S05]  /*32b0*/  WARPSYNC.COLLECTIVE R55, `(.L_x_26028) ;  /* 0x0000000037087348 */ /* 0x01ffea0003c00000 */
[----:B------:R0:W0:Y:S02]  /*32c0*/  SHFL.IDX P6, R45, R44, R73, R74 ;  /* 0x000000492c2d7389 */ /* 0x00002400000c004a */
[----:B01234-:R-:W-:Y:S05]  /*32d0*/  ENDCOLLECTIVE ;  /* 0x000000000000791b */ /* 0x01ffea0003800000 */
.L_x_26028:
[----:B------:R-:W-:Y:S05]  /*32e0*/  BSYNC B1 ;  /* 0x0000000000017941 */ /* 0x000fea0003800000 */
.L_x_26027:
[----:B------:R-:W-:Y:S05]  /*32f0*/  BRA `(.L_x_26029) ;  /* 0xffffffec00fc7947 */ /* 0x000fea000383ffff */
.L_x_25987:
[----:B------:R-:W-:Y:S01]  /*3300*/  BSSY B1, `(.L_x_26030) ;  /* 0x0000007000017945 */ /* 0x000fe20003800000 */
[----:B------:R-:W-:Y:S01]  /*3310*/  IMAD.MOV.U32 R73, RZ, RZ, R17 ;  /* 0x000000ffff497224 */ /* 0x000fe200078e0011 */
[----:B------:R-:W-:Y:S01]  /*3320*/  MOV R55, 0xffffffff ;  /* 0xffffffff00377802 */ /* 0x000fe20000000f00 */
[----:B------:R-:W-:-:S07]  /*3330*/  IMAD.MOV.U32 R74, RZ, RZ, 0x1f ;  /* 0x0000001fff4a7424 */ /* 0x000fce00078e00ff */
[----:B01234-:R-:W-:Y:S05]  /*3340*/  WARPSYNC.COLLECTIVE R55, `(.L_x_26031) ;  /* 0x0000000037087348 */ /* 0x01ffea0003c00000 */
[----:B------:R0:W0:Y:S02]  /*3350*/  SHFL.IDX P6, R45, R44, R73, R74 ;  /* 0x000000492c2d7389 */ /* 0x00002400000c004a */
[----:B01234-:R-:W-:Y:S05]  /*3360*/  ENDCOLLECTIVE ;  /* 0x000000000000791b */ /* 0x01ffea0003800000 */
.L_x_26031:
[----:B------:R-:W-:Y:S05]  /*3370*/  BSYNC B1 ;  /* 0x0000000000017941 */ /* 0x000fea0003800000 */
.L_x_26030:
[----:B------:R-:W-:Y:S05]  /*3380*/  BRA `(.L_x_26032) ;  /* 0xffffffec00f07947 */ /* 0x000fea000383ffff */
.L_x_25989:
[----:B------:R-:W-:Y:S01]  /*3390*/  BSSY B1, `(.L_x_26033) ;  /* 0x0000007000017945 */ /* 0x000fe20003800000 */
[----:B------:R-:W-:Y:S02]  /*33a0*/  IMAD.MOV.U32 R73, RZ, RZ, R18 ;  /* 0x000000ffff497224 */ /* 0x000fe400078e0012 */
[----:B------:R-:W-:Y:S02]  /*33b0*/  IMAD.MOV.U32 R74, RZ, RZ, 0x1f ;  /* 0x0000001fff4a7424 */ /* 0x000fe400078e00ff */
[----:B------:R-:W-:-:S07]  /*33c0*/  IMAD.MOV.U32 R55, RZ, RZ, -0x1 ;  /* 0xffffffffff377424 */ /* 0x000fce00078e00ff */
[----:B01234-:R-:W-:Y:S05]  /*33d0*/  WARPSYNC.COLLECTIVE R55, `(.L_x_26034) ;  /* 0x0000000037087348 */ /* 0x01ffea0003c00000 */
[----:B------:R0:W0:Y:S02]  /*33e0*/  SHFL.IDX P6, R45, R44, R73, R74 ;  /* 0x000000492c2d7389 */ /* 0x00002400000c004a */
[----:B01234-:R-:W-:Y:S05]  /*33f0*/  ENDCOLLECTIVE ;  /* 0x000000000000791b */ /* 0x01ffea0003800000 */
.L_x_26034:
[----:B------:R-:W-:Y:S05]  /*3400*/  BSYNC B1 ;  /* 0x0000000000017941 */ /* 0x000fea0003800000 */
.L_x_26033:
[----:B------:R-:W-:Y:S05]  /*3410*/  BRA `(.L_x_26035) ;  /* 0xffffffec00e47947 */ /* 0x000fea000383ffff */
.L_x_25991:
[----:B------:R-:W-:Y:S01]  /*3420*/  BSSY B1, `(.L_x_26036) ;  /* 0x0000007000017945 */ /* 0x000fe20003800000 */
[----:B------:R-:W-:Y:S01]  /*3430*/  MOV R73, R19 ;  /* 0x0000001300497202 */ /* 0x000fe20000000f00 */
[----:B------:R-:W-:Y:S02]  /*3440*/  IMAD.MOV.U32 R74, RZ, RZ, 0x1f ;  /* 0x0000001fff4a7424 */ /* 0x000fe400078e00ff */
[----:B------:R-:W-:-:S07]  /*3450*/  IMAD.MOV.U32 R55, RZ, RZ, -0x1 ;  /* 0xffffffffff377424 */ /* 0x000fce00078e00ff */
[----:B01234-:R-:W-:Y:S05]  /*3460*/  WARPSYNC.COLLECTIVE R55, `(.L_x_26037) ;  /* 0x0000000037087348 */ /* 0x01ffea0003c00000 */
[----:B------:R0:W0:Y:S02]  /*3470*/  SHFL.IDX P6, R45, R44, R73, R74 ;  /* 0x000000492c2d7389 */ /* 0x00002400000c004a */
[----:B01234-:R-:W-:Y:S05]  /*3480*/  ENDCOLLECTIVE ;  /* 0x000000000000791b */ /* 0x01ffea0003800000 */
.L_x_26037:
[----:B------:R-:W-:Y:S05]  /*3490*/  BSYNC B1 ;  /* 0x0000000000017941 */ /* 0x000fea0003800000 */
.L_x_26036:
[----:B------:R-:W-:Y:S05]  /*34a0*/  BRA `(.L_x_26038) ;  /* 0xffffffec00d87947 */ /* 0x000fea000383ffff */
.L_x_25993:
[----:B------:R-:W-:Y:S01]  /*34b0*/  HFMA2 R74, -RZ, RZ, 0, 1.847743988037109375e-06 ;  /* 0x0000001fff4a7431 */ /* 0x000fe200000001ff */
[----:B------:R-:W-:Y:S01]  /*34c0*/  BSSY B1, `(.L_x_26039) ;  /* 0x0000006000017945 */ /* 0x000fe20003800000 */
[----:B------:R-:W-:Y:S02]  /*34d0*/  IMAD.MOV.U32 R73, RZ, RZ, R20 ;  /* 0x000000ffff497224 */ /* 0x000fe400078e0014 */
[----:B------:R-:W-:-:S07]  /*34e0*/  IMAD.MOV.U32 R55, RZ, RZ, -0x1 ;  /* 0xffffffffff377424 */ /* 0x000fce00078e00ff */
[----:B01234-:R-:W-:Y:S05]  /*34f0*/  WARPSYNC.COLLECTIVE R55, `(.L_x_26040) ;  /* 0x0000000037087348 */ /* 0x01ffea0003c00000 */
[----:B------:R0:W0:Y:S02]  /*3500*/  SHFL.IDX P6, R45, R44, R73, R74 ;  /* 0x000000492c2d7389 */ /* 0x00002400000c004a */
[----:B01234-:R-:W-:Y:S05]  /*3510*/  ENDCOLLECTIVE ;  /* 0x000000000000791b */ /* 0x01ffea0003800000 */
.L_x_26040:
[----:B------:R-:W-:Y:S05]  /*3520*/  BSYNC B1 ;  /* 0x0000000000017941 */ /* 0x000fea0003800000 */
.L_x_26039:
[----:B------:R-:W-:Y:S05]  /*3530*/  BRA `(.L_x_26041) ;  /* 0xffffffec00cc7947 */ /* 0x000fea000383ffff */
.L_x_25995:
[----:B------:R-:W-:Y:S01]  /*3540*/  BSSY B1, `(.L_x_26042) ;  /* 0x0000007000017945 */ /* 0x000fe20003800000 */
[----:B------:R-:W-:Y:S01]  /*3550*/  IMAD.MOV.U32 R73, RZ, RZ, R21 ;  /* 0x000000ffff497224 */ /* 0x000fe200078e0015 */
[----:B------:R-:W-:Y:S01]  /*3560*/  MOV R55, 0xffffffff ;  /* 0xffffffff00377802 */ /* 0x000fe20000000f00 */
[----:B------:R-:W-:-:S07]  /*3570*/  IMAD.MOV.U32 R74, RZ, RZ, 0x1f ;  /* 0x0000001fff4a7424 */ /* 0x000fce00078e00ff */
[----:B01234-:R-:W-:Y:S05]  /*3580*/  WARPSYNC.COLLECTIVE R55, `(.L_x_26043) ;  /* 0x0000000037087348 */ /* 0x01ffea0003c00000 */
[----:B------:R0:W0:Y:S02]  /*3590*/  SHFL.IDX P6, R45, R44, R73, R74 ;  /* 0x000000492c2d7389 */ /* 0x00002400000c004a */
[----:B01234-:R-:W-:Y:S05]  /*35a0*/  ENDCOLLECTIVE ;  /* 0x000000000000791b */ /* 0x01ffea0003800000 */
.L_x_26043:
[----:B------:R-:W-:Y:S05]  /*35b0*/  BSYNC B1 ;  /* 0x0000000000017941 */ /* 0x000fea0003800000 */
.L_x_26042:
[----:B------:R-:W-:Y:S05]  /*35c0*/  BRA `(.L_x_26044) ;  /* 0xffffffec00c07947 */ /* 0x000fea000383ffff */
.L_x_25997:
[----:B------:R-:W-:Y:S01]  /*35d0*/  BSSY B1, `(.L_x_26045) ;  /* 0x0000007000017945 */ /* 0x000fe20003800000 */
[----:B------:R-:W-:Y:S02]  /*35e0*/  IMAD.MOV.U32 R73, RZ, RZ, R22 ;  /* 0x000000ffff497224 */ /* 0x000fe400078e0016 */
[----:B------:R-:W-:Y:S02]  /*35f0*/  IMAD.MOV.U32 R74, RZ, RZ, 0x1f ;  /* 0x0000001fff4a7424 */ /* 0x000fe400078e00ff */
[----:B------:R-:W-:-:S07]  /*3600*/  IMAD.MOV.U32 R55, RZ, RZ, -0x1 ;  /* 0xffffffffff377424 */ /* 0x000fce00078e00ff */
[----:B01234-:R-:W-:Y:S05]  /*3610*/  WARPSYNC.COLLECTIVE R55, `(.L_x_26046) ;  /* 0x0000000037087348 */ /* 0x01ffea0003c00000 */
[----:B------:R0:W0:Y:S02]  /*3620*/  SHFL.IDX P6, R45, R44, R73, R74 ;  /* 0x000000492c2d7389 */ /* 0x00002400000c004a */
[----:B01234-:R-:W-:Y:S05]  /*3630*/  ENDCOLLECTIVE ;  /* 0x000000000000791b */ /* 0x01ffea0003800000 */
.L_x_26046:
[----:B------:R-:W-:Y:S05]  /*3640*/  BSYNC B1 ;  /* 0x0000000000017941 */ /* 0x000fea0003800000 */
.L_x_26045:
[----:B------:R-:W-:Y:S05]  /*3650*/  BRA `(.L_x_26047) ;  /* 0xffffffec00b47947 */ /* 0x000fea000383ffff */
.L_x_25999:
[----:B------:R-:W-:Y:S01]  /*3660*/  BSSY B1, `(.L_x_26048) ;  /* 0x0000007000017945 */ /* 0x000fe20003800000 */
[----:B------:R-:W-:Y:S01]  /*3670*/  MOV R73, R23 ;  /* 0x0000001700497202 */ /* 0x000fe20000000f00 */
[----:B------:R-:W-:Y:S02]  /*3680*/  IMAD.MOV.U32 R74, RZ, RZ, 0x1f ;  /* 0x0000001fff4a7424 */ /* 0x000fe400078e00ff */
[----:B------:R-:W-:-:S07]  /*3690*/  IMAD.MOV.U32 R55, RZ, RZ, -0x1 ;  /* 0xffffffffff377424 */ /* 0x000fce00078e00ff */
[----:B01234-:R-:W-:Y:S05]  /*36a0*/  WARPSYNC.COLLECTIVE R55, `(.L_x_26049) ;  /* 0x0000000037087348 */ /* 0x01ffea0003c00000 */
[----:B------:R0:W0:Y:S02]  /*36b0*/  SHFL.IDX P6, R45, R44, R73, R74 ;  /* 0x000000492c2d7389 */ /* 0x00002400000c004a */
[----:B01234-:R-:W-:Y:S05]  /*36c0*/  ENDCOLLECTIVE ;  /* 0x000000000000791b */ /* 0x01ffea0003800000 */
.L_x_26049:
[----:B------:R-:W-:Y:S05]  /*36d0*/  BSYNC B1 ;  /* 0x0000000000017941 */ /* 0x000fea0003800000 */
.L_x_26048:
[----:B------:R-:W-:Y:S05]  /*36e0*/  BRA `(.L_x_26050) ;  /* 0xffffffec00a87947 */ /* 0x000fea000383ffff */
.L_x_26001:
[----:B------:R-:W-:Y:S01]  /*36f0*/  HFMA2 R74, -RZ, RZ, 0, 1.847743988037109375e-06 ;  /* 0x0000001fff4a7431 */ /* 0x000fe200000001ff */
[----:B------:R-:W-:Y:S01]  /*3700*/  BSSY B1, `(.L_x_26051) ;  /* 0x0000006000017945 */ /* 0x000fe20003800000 */
[----:B------:R-:W-:Y:S02]  /*3710*/  IMAD.MOV.U32 R73, RZ, RZ, R24 ;  /* 0x000000ffff497224 */ /* 0x000fe400078e0018 */
[----:B------:R-:W-:-:S07]  /*3720*/  IMAD.MOV.U32 R55, RZ, RZ, -0x1 ;  /* 0xffffffffff377424 */ /* 0x000fce00078e00ff */
[----:B01234-:R-:W-:Y:S05]  /*3730*/  WARPSYNC.COLLECTIVE R55, `(.L_x_26052) ;  /* 0x0000000037087348 */ /* 0x01ffea0003c00000 */
[----:B------:R0:W0:Y:S02]  /*3740*/  SHFL.IDX P6, R45, R44, R73, R74 ;  /* 0x000000492c2d7389 */ /* 0x00002400000c004a */
[----:B01234-:R-:W-:Y:S05]  /*3750*/  ENDCOLLECTIVE ;  /* 0x000000000000791b */ /* 0x01ffea0003800000 */
.L_x_26052:
[----:B------:R-:W-:Y:S05]  /*3760*/  BSYNC B1 ;  /* 0x0000000000017941 */ /* 0x000fea0003800000 */
.L_x_26051:
[----:B------:R-:W-:Y:S05]  /*3770*/  BRA `(.L_x_26053) ;  /* 0xffffffec009c7947 */ /* 0x000fea000383ffff */
.L_x_26003:
[----:B------:R-:W-:Y:S01]  /*3780*/  BSSY B1, `(.L_x_26054) ;  /* 0x0000007000017945 */ /* 0x000fe20003800000 */
[----:B------:R-:W-:Y:S01]  /*3790*/  IMAD.MOV.U32 R73, RZ, RZ, R25 ;  /* 0x000000ffff497224 */ /* 0x000fe200078e0019 */
[----:B------:R-:W-:Y:S01]  /*37a0*/  MOV R55, 0xffffffff ;  /* 0xffffffff00377802 */ /* 0x000fe20000000f00 */
[----:B------:R-:W-:-:S07]  /*37b0*/  IMAD.MOV.U32 R74, RZ, RZ, 0x1f ;  /* 0x0000001fff4a7424 */ /* 0x000fce00078e00ff */
[----:B01234-:R-:W-:Y:S05]  /*37c0*/  WARPSYNC.COLLECTIVE R55, `(.L_x_26055) ;  /* 0x0000000037087348 */ /* 0x01ffea0003c00000 */
[----:B------:R0:W0:Y:S02]  /*37d0*/  SHFL.IDX P6, R45, R44, R73, R74 ;  /* 0x000000492c2d7389 */ /* 0x00002400000c004a */
[----:B01234-:R-:W-:Y:S05]  /*37e0*/  ENDCOLLECTIVE ;  /* 0x000000000000791b */ /* 0x01ffea0003800000 */
.L_x_26055:
[----:B------:R-:W-:Y:S05]  /*37f0*/  BSYNC B1 ;  /* 0x0000000000017941 */ /* 0x000fea0003800000 */
.L_x_26054:
[----:B------:R-:W-:Y:S05]  /*3800*/  BRA `(.L_x_26056) ;  /* 0xffffffec00907947 */ /* 0x000fea000383ffff */
.L_x_26005:
[----:B------:R-:W-:Y:S01]  /*3810*/  BSSY B1, `(.L_x_26057) ;  /* 0x0000007000017945 */ /* 0x000fe20003800000 */
[----:B------:R-:W-:Y:S02]  /*3820*/  IMAD.MOV.U32 R73, RZ, RZ, R51 ;  /* 0x000000ffff497224 */ /* 0x000fe400078e0033 */
[----:B------:R-:W-:Y:S02]  /*3830*/  IMAD.MOV.U32 R74, RZ, RZ, 0x1f ;  /* 0x0000001fff4a7424 */ /* 0x000fe400078e00ff */
[----:B------:R-:W-:-:S07]  /*3840*/  IMAD.MOV.U32 R55, RZ, RZ, -0x1 ;  /* 0xffffffffff377424 */ /* 0x000fce00078e00ff */
[----:B01234-:R-:W-:Y:S05]  /*3850*/  WARPSYNC.COLLECTIVE R55, `(.L_x_26058) ;  /* 0x0000000037087348 */ /* 0x01ffea0003c00000 */
[----:B------:R0:W0:Y:S02]  /*3860*/  SHFL.IDX P6, R45, R44, R73, R74 ;  /* 0x000000492c2d7389 */ /* 0x00002400000c004a */
[----:B01234-:R-:W-:Y:S05]  /*3870*/  ENDCOLLECTIVE ;  /* 0x000000000000791b */ /* 0x01ffea0003800000 */
.L_x_26058:
[----:B------:R-:W-:Y:S05]  /*3880*/  BSYNC B1 ;  /* 0x0000000000017941 */ /* 0x000fea0003800000 */
.L_x_26057:
[----:B------:R-:W-:Y:S01]  /*3890*/  MOV R44, R45 ;  /* 0x0000002d002c7202 */ /* 0x000fe20000000f00 */
[----:B------:R-:W-:Y:S06]  /*38a0*/  BRA `(.L_x_26059) ;  /* 0xffffffec00807947 */ /* 0x000fec000383ffff */
        .weak           $__internal_497_$__cuda_sm20_div_s16
        .type           $__internal_497_$__cuda_sm20_div_s16,@function
        .size           $__internal_497_$__cuda_sm20_div_s16,($__internal_498_$__cuda_sm20_div_u16 - $__internal_497_$__cuda_sm20_div_s16)
$__internal_497_$__cuda_sm20_div_s16:
        /* <DEDUP_REMOVED lines=25> */
[----:B------:R-:W-:Y:S05]  /*3a40*/  RET.REL.NODEC R38 `(_Z9cuda_gemmIiLi128ELi1ELi1ELi4096ELi32ELi32ELi64ELi1ELi0EEviiiPT_S1_S1_iii) ;  /* 0xffffffc4266c7950 */ /* 0x000fea0003c3ffff */
        .weak           $__internal_498_$__cuda_sm20_div_u16
        .type           $__internal_498_$__cuda_sm20_div_u16,@function
        .size           $__internal_498_$__cuda_sm20_div_u16,(.L_x_39001 - $__internal_498_$__cuda_sm20_div_u16)
$__internal_498_$__cuda_sm20_div_u16:
        /* <DEDUP_REMOVED lines=18> */
[----:B------:R-:W-:Y:S06]  /*3b70*/  RET.REL.NODEC R12 `(_Z9cuda_gemmIiLi128ELi1ELi1ELi4096ELi32ELi32ELi64ELi1ELi0EEviiiPT_S1_S1_iii) ;  /* 0xffffffc40c207950 */ /* 0x000fec0003c3ffff */
.L_x_26060:
        /* <DEDUP_REMOVED lines=16> */
.L_x_39001:


//--------------------- .text._Z9cuda_gemmIiLi128ELi1ELi1ELi4096ELi32ELi32ELi64ELi0ELi1EEviiiPT_S1_S1_iii --------------------------
	.section	.text._Z9cuda_gemmIiLi128ELi1ELi1ELi4096ELi32ELi32ELi64ELi0ELi1EEviiiPT_S1_S1_iii,"ax",@progbits
	.align	128
        .global         _Z9cuda_gemmIiLi128ELi1ELi1ELi4096ELi32ELi32ELi64ELi0ELi1EEviiiPT_S1_S1_iii
        .type           _Z9cuda_gemmIiLi128ELi1ELi1ELi4096ELi32ELi32ELi64ELi0ELi1EEviiiPT_S1_S1_iii,@function
        .size           _Z9cuda_gemmIiLi128ELi1ELi1ELi4096ELi32ELi32ELi64ELi0ELi1EEviiiPT_S1_S1_iii,(.L_x_39002 - _Z9cuda_gemmIiLi128ELi1ELi1ELi4096ELi32ELi32ELi64ELi0ELi1EEviiiPT_S1_S1_iii)
        .other          _Z9cuda_gemmIiLi128ELi1ELi1ELi4096ELi32ELi32ELi64ELi0ELi1EEviiiPT_S1_S1_iii,@"STO_CUDA_ENTRY STV_DEFAULT"
_Z9cuda_gemmIiLi128ELi1ELi1ELi4096ELi32ELi32ELi64ELi0ELi1EEviiiPT_S1_S1_iii:
.text._Z9cuda_gemmIiLi128ELi1ELi1ELi4096ELi32ELi32ELi64ELi0ELi1EEviiiPT_S1_S1_iii:
        /* <DEDUP_REMOVED lines=8> */
[----:B------:R-:W-:-:S07]  /*0080*/  MOV R9, 0x120 ;  /* 0x0000012000097802 */ /* 0x000fce0000000f00 */
[----:B------:R-:W2:Y:S01]  /*0090*/  S2UR UR6, SR_CTAID.X ;  /* 0x00000000000679c3 */ /* 0x000ea20000002500 */
[----:B-1----:R-:W-:Y:S01]  /*00a0*/  LOP3.LUT R8, R15, 0xffff, RZ, 0xc0, !PT ;  /* 0x0000ffff0f087812 */ /* 0x002fe200078ec0ff */
[C---:B0-----:R-:W-:Y:S01]  /*00b0*/  VIADD R0, R18.reuse, UR4 ;  /* 0x0000000412007c36 */ /* 0x041fe20008000000 */
[C---:B------:R-:W-:Y:S01]  /*00c0*/  LOP3.LUT R57, R18.reuse, 0x1, RZ, 0xc0, !PT ;  /* 0x0000000112397812 */ /* 0x040fe200078ec0ff */
[----:B------:R-:W-:Y:S01]  /*00d0*/  IMAD.SHL.U32 R13, R18, 0x4, RZ ;  /* 0x00000004120d7824 */ /* 0x000fe200078e00ff */
[----:B------:R-:W-:Y:S02]  /*00e0*/  SHF.R.U32.HI R12, RZ, 0x4, R18 ;  /* 0x00000004ff0c7819 */ /* 0x000fe40000011612 */
[----:B------:R-:W-:-:S04]  /*00f0*/  LOP3.LUT R0, R0, 0xfff, RZ, 0x3c, !PT ;  /* 0x00000fff00007812 */ /* 0x000fc800078e3cff */
[----:B--2---:R-:W-:-:S07]  /*0100*/  LOP3.LUT R7, R0, 0xffff, RZ, 0xc0, !PT ;  /* 0x0000ffff00077812 */ /* 0x004fce00078ec0ff */
[----:B------:R-:W-:Y:S05]  /*0110*/  CALL.REL.NOINC `($__internal_499_$__cuda_sm20_div_u16) ;  /* 0x0000001800647944 */ /* 0x000fea0003c00000 */
[----:B------:R-:W-:Y:S01]  /*0120*/  LOP3.LUT R51, R51, 0x3, RZ, 0xc0, !PT ;  /* 0x0000000333337812 */ /* 0x000fe200078ec0ff */
[----:B------:R-:W-:Y:S01]  /*0130*/  BSSY.RECONVERGENT B0, `(.L_x_26061) ;  /* 0x0000011000007945 */ /* 0x000fe20003800200 */
[----:B------:R-:W-:Y:S02]  /*0140*/  IMAD.MOV.U32 R0, RZ, RZ, R18 ;  /* 0x000000ffff007224 */ /* 0x000fe400078e0012 */
[----:B------:R-:W-:-:S13]  /*0150*/  ISETP.NE.AND P0, PT, R51, 0x2, PT ;  /* 0x000000023300780c */ /* 0x000fda0003f05270 */
[----:B------:R-:W-:Y:S05]  /*0160*/  @!P0 BRA `(.L_x_26062) ;  /* 0x0000000000348947 */ /* 0x000fea0003800000 */
[----:B------:R-:W0:Y:S01]  /*0170*/  S2R R4, SR_CgaCtaId ;  /* 0x0000000000047919 */ /* 0x000e220000008800 */
[----:B------:R-:W-:Y:S01]  /*0180*/  MOV R0, 0x400 ;  /* 0x0000040000007802 */ /* 0x000fe20000000f00 */
[----:B------:R-:W-:-:S04]  /*0190*/  HFMA2 R2, -RZ, RZ, 0, 0 ;  /* 0x00000000ff027431 */ /* 0x000fc800000001ff */
[----:B------:R-:W-:Y:S02]  /*01a0*/  VIADD R3, R0, 0x4880 ;  /* 0x0000488000037836 */ /* 0x000fe40000000000 */
[----:B------:R-:W-:-:S03]  /*01b0*/  IMAD.MOV.U32 R0, RZ, RZ, R18 ;  /* 0x000000ffff007224 */ /* 0x000fc600078e0012 */
[----:B0-----:R-:W-:-:S07]  /*01c0*/  LEA R3, R4, R3, 0x18 ;  /* 0x0000000304037211 */ /* 0x001fce00078ec0ff */
.L_x_26063:
[----:B------:R-:W-:Y:S02]  /*01d0*/  IMAD R4, R0, 0x4, R3 ;  /* 0x0000000400047824 */ /* 0x000fe400078e0203 */
[----:B------:R-:W-:Y:S02]  /*01e0*/  VIADD R2, R2, 0x1 ;  /* 0x0000000102027836 */ /* 0x000fe40000000000 */
[----:B------:R-:W-:Y:S01]  /*01f0*/  VIADD R0, R0, UR4 ;  /* 0x0000000400007c36 */ /* 0x000fe20008000000 */
[----:B------:R0:W-:Y:S02]  /*0200*/  STS [R4], RZ ;  /* 0x000000ff04007388 */ /* 0x0001e40000000800 */
[----:B------:R-:W-:-:S04]  /*0210*/  LOP3.LUT R5, R2, R51, RZ, 0x3c, !PT ;  /* 0x0000003302057212 */ /* 0x000fc800078e3cff */
[----:B------:R-:W-:-:S13]  /*0220*/  ISETP.NE.AND P0, PT, R5, 0x2, PT ;  /* 0x000000020500780c */ /* 0x000fda0003f05270 */
[----:B0-----:R-:W-:Y:S05]  /*0230*/  @P0 BRA `(.L_x_26063) ;  /* 0xfffffffc00e40947 */ /* 0x001fea000383ffff */
.L_x_26062:
[----:B------:R-:W-:Y:S05]  /*0240*/  BSYNC.RECONVERGENT B0 ;  /* 0x0000000000007941 */ /* 0x000fea0003800200 */
.L_x_26061:
[----:B------:R-:W0:Y:S01]  /*0250*/  S2UR UR9, SR_CgaCtaId ;  /* 0x00000000000979c3 */ /* 0x000e220000008800 */
[----:B------:R-:W-:Y:S01]  /*0260*/  UMOV UR7, 0x400 ;  /* 0x0000040000077882 */ /* 0x000fe20000000000 */
[----:B------:R-:W-:Y:S01]  /*0270*/  BSSY.RECONVERGENT B0, `(.L_x_26064) ;  /* 0x000000e000007945 */ /* 0x000fe20003800200 */
[----:B------:R-:W-:Y:S02]  /*0280*/  UIADD3 UR8, UPT, UPT, UR7, 0x4880, URZ ;  /* 0x0000488007087890 */ /* 0x000fe4000fffe0ff */
[----:B------:R-:W-:Y:S02]  /*0290*/  USHF.L.U32 UR7, UR4, 0x2, URZ ;  /* 0x0000000204077899 */ /* 0x000fe400080006ff */
[----:B0-----:R-:W-:-:S12]  /*02a0*/  ULEA UR9, UR9, UR8, 0x18 ;  /* 0x0000000809097291 */ /* 0x001fd8000f8ec0ff */
.L_x_26065:
        /* <DEDUP_REMOVED lines=11> */
.L_x_26064:
[----:B------:R-:W1:Y:S01]  /*0360*/  LDCU UR8, c[0x0][0x388] ;  /* 0x00007100ff0877ac */ /* 0x000e620008000800 */
[----:B------:R-:W-:Y:S02]  /*0370*/  LOP3.LUT R0, R13, 0xfff, RZ, 0x3c, !PT ;  /* 0x00000fff0d007812 */ /* 0x000fe400078e3cff */
[----:B------:R-:W-:Y:S01]  /*0380*/  MOV R9, 0x400 ;  /* 0x0000040000097802 */ /* 0x000fe20000000f00 */
[----:B------:R-:W-:Y:S02]  /*0390*/  ULOP3.LUT UR10, UR7, 0xffff, URZ, 0xc0, !UPT ;  /* 0x0000ffff070a7892 */ /* 0x000fe4000f8ec0ff */
[----:B------:R-:W-:Y:S01]  /*03a0*/  VIADD R0, R0, -UR7 ;  /* 0x8000000700007c36 */ /* 0x000fe20008000000 */
[----:B------:R-:W-:-:S03]  /*03b0*/  USHF.L.U32 UR4, UR6, 0xc, URZ ;  /* 0x0000000c06047899 */ /* 0x000fc600080006ff */
[----:B------:R-:W-:Y:S01]  /*03c0*/  IMAD.U32 R8, RZ, RZ, UR10 ;  /* 0x0000000aff087e24 */ /* 0x000fe2000f8e00ff */
[----:B------:R-:W-:Y:S01]  /*03d0*/  LOP3.LUT R7, R0, 0xffff, RZ, 0xc0, !PT ;  /* 0x0000ffff00077812 */ /* 0x000fe200078ec0ff */
[----:B-1----:R-:W-:-:S12]  /*03e0*/  UIMAD UR4, UR5, UR8, UR4 ;  /* 0x00000008050472a4 */ /* 0x002fd8000f8e0204 */
[----:B0-----:R-:W-:Y:S05]  /*03f0*/  CALL.REL.NOINC `($__internal_499_$__cuda_sm20_div_u16) ;  /* 0x0000001400ac7944 */ /* 0x001fea0003c00000 */
[----:B------:R-:W0:Y:S01]  /*0400*/  S2R R30, SR_CgaCtaId ;  /* 0x00000000001e7919 */ /* 0x000e220000008800 */
[----:B------:R-:W1:Y:S01]  /*0410*/  LDC.64 R2, c[0x0][0x390] ;  /* 0x0000e400ff027b82 */ /* 0x000e620000000a00 */
[----:B------:R-:W-:Y:S01]  /*0420*/  LOP3.LUT R14, R51, 0x3, RZ, 0xc0, !PT ;  /* 0x00000003330e7812 */ /* 0x000fe200078ec0ff */
[----:B------:R-:W2:Y:S01]  /*0430*/  LDCU.64 UR12, c[0x0][0x358] ;  /* 0x00006b00ff0c77ac */ /* 0x000ea20008000a00 */
[----:B------:R-:W-:Y:S01]  /*0440*/  MOV R33, 0x400 ;  /* 0x0000040000217802 */ /* 0x000fe20000000f00 */
[----:B------:R-:W-:Y:S01]  /*0450*/  BSSY.RECONVERGENT B0, `(.L_x_26066) ;  /* 0x0000016000007945 */ /* 0x000fe20003800200 */
[----:B------:R-:W-:Y:S01]  /*0460*/  ISETP.NE.AND P0, PT, R14, 0x2, PT ;  /* 0x000000020e00780c */ /* 0x000fe20003f05270 */
[----:B------:R-:W-:Y:S01]  /*0470*/  IMAD.MOV.U32 R16, RZ, RZ, R13 ;  /* 0x000000ffff107224 */ /* 0x000fe200078e000d */
[----:B------:R-:W-:-:S11]  /*0480*/  IADD3 R35, PT, PT, R33, 0x880, RZ ;  /* 0x0000088021237810 */ /* 0x000fd60007ffe0ff */
        /* <DEDUP_REMOVED lines=8> */
.L_x_26068:
[----:B------:R-:W-:-:S05]  /*0510*/  IADD3 R5, PT, PT, R16, UR4, RZ ;  /* 0x0000000410057c10 */ /* 0x000fca000fffe0ff */
[----:B----4-:R-:W-:-:S05]  /*0520*/  IMAD.WIDE R4, R5, 0x4, R6 ;  /* 0x0000000405047825 */ /* 0x010fca00078e0206 */
[----:B--23--:R-:W2:Y:S01]  /*0530*/  LDG.E.128 R20, desc[UR12][R4.64] ;  /* 0x0000000c04147981 */ /* 0x00cea2000c1e1d00 */
[C---:B------:R-:W-:Y:S02]  /*0540*/  IMAD R0, R16.reuse, 0x4, R11 ;  /* 0x0000000410007824 */ /* 0x040fe400078e020b */
[----:B------:R-:W-:Y:S02]  /*0550*/  VIADD R9, R9, 0x1 ;  /* 0x0000000109097836 */ /* 0x000fe40000000000 */
[----:B------:R-:W-:-:S03]  /*0560*/  VIADD R16, R16, UR7 ;  /* 0x0000000710107c36 */ /* 0x000fc60008000000 */
[----:B------:R-:W-:-:S04]  /*0570*/  LOP3.LUT R8, R9, R14, RZ, 0x3c, !PT ;  /* 0x0000000e09087212 */ /* 0x000fc800078e3cff */
[----:B------:R-:W-:Y:S01]  /*0580*/  ISETP.NE.AND P0, PT, R8, 0x2, PT ;  /* 0x000000020800780c */ /* 0x000fe20003f05270 */
[----:B--2---:R3:W-:-:S12]  /*0590*/  STS.128 [R0], R20 ;  /* 0x0000001400007388 */ /* 0x0047d80000000c00 */
[----:B------:R-:W-:Y:S05]  /*05a0*/  @P0 BRA `(.L_x_26068) ;  /* 0xfffffffc00d80947 */ /* 0x000fea000383ffff */
.L_x_26067:
[----:B--2---:R-:W-:Y:S05]  /*05b0*/  BSYNC.RECONVERGENT B0 ;  /* 0x0000000000007941 */ /* 0x004fea0003800200 */
.L_x_26066:
[----:B------:R-:W-:Y:S01]  /*05c0*/  BSSY.RECONVERGENT B0, `(.L_x_26069) ;  /* 0x000001e000007945 */ /* 0x000fe20003800200 */
[----:B------:R-:W-:Y:S02]  /*05d0*/  SHF.R.U32.HI R15, RZ, 0x4, R15 ;  /* 0x00000004ff0f7819 */ /* 0x000fe4000001160f */
[----:B0-----:R-:W-:-:S07]  /*05e0*/  LEA R35, R30, R35, 0x18 ;  /* 0x000000231e237211 */ /* 0x001fce00078ec0ff */
.L_x_26070:
[C---:B0-----:R-:W-:Y:S02]  /*05f0*/  VIADD R9, R16.reuse, UR7 ;  /* 0x0000000710097c36 */ /* 0x041fe40008000000 */
[----:B------:R-:W-:-:S03]  /*0600*/  VIADD R5, R16, UR4 ;  /* 0x0000000410057c36 */ /* 0x000fc60008000000 */
[C---:B---3--:R-:W-:Y:S01]  /*0610*/  IADD3 R0, PT, PT, R9.reuse, UR7, RZ ;  /* 0x0000000709007c10 */ /* 0x048fe2000fffe0ff */
[----:B------:R-:W-:Y:S02]  /*0620*/  VIADD R9, R9, UR4 ;  /* 0x0000000409097c36 */ /* 0x000fe40008000000 */
[----:B-1----:R-:W-:-:S04]  /*0630*/  IMAD.WIDE R4, R5, 0x4, R2 ;  /* 0x0000000405047825 */ /* 0x002fc800078e0202 */
[C---:B------:R-:W-:Y:S02]  /*0640*/  VIADD R28, R0.reuse, UR7 ;  /* 0x00000007001c7c36 */ /* 0x040fe40008000000 */
[----:B------:R-:W-:Y:S01]  /*0650*/  VIADD R21, R0, UR4 ;  /* 0x0000000400157c36 */ /* 0x000fe20008000000 */
[----:B------:R-:W2:Y:S01]  /*0660*/  LDG.E.128 R4, desc[UR12][R4.64] ;  /* 0x0000000c04047981 */ /* 0x000ea2000c1e1d00 */
[----:B------:R-:W-:Y:S01]  /*0670*/  IMAD.WIDE R8, R9, 0x4, R2 ;  /* 0x0000000409087825 */ /* 0x000fe200078e0202 */
[----:B------:R-:W-:-:S03]  /*0680*/  IADD3 R25, PT, PT, R28, UR4, RZ ;  /* 0x000000041c197c10 */ /* 0x000fc6000fffe0ff */
[--C-:B------:R-:W-:Y:S02]  /*0690*/  IMAD.WIDE R20, R21, 0x4, R2.reuse ;  /* 0x0000000415147825 */ /* 0x100fe400078e0202 */
[----:B------:R-:W3:Y:S02]  /*06a0*/  LDG.E.128 R8, desc[UR12][R8.64] ;  /* 0x0000000c08087981 */ /* 0x000ee4000c1e1d00 */
[----:B------:R-:W-:Y:S02]  /*06b0*/  IMAD.WIDE R24, R25, 0x4, R2 ;  /* 0x0000000419187825 */ /* 0x000fe400078e0202 */
[----:B------:R-:W4:Y:S04]  /*06c0*/  LDG.E.128 R20, desc[UR12][R20.64] ;  /* 0x0000000c14147981 */ /* 0x000f28000c1e1d00 */
[----:B------:R-:W5:Y:S01]  /*06d0*/  LDG.E.128 R24, desc[UR12][R24.64] ;  /* 0x0000000c18187981 */ /* 0x000f62000c1e1d00 */
[----:B------:R-:W0:Y:S01]  /*06e0*/  LDC R0, c[0x0][0x360] ;  /* 0x0000d800ff007b82 */ /* 0x000e220000000800 */
[----:B------:R-:W-:Y:S01]  /*06f0*/  IMAD R31, R16, 0x4, R35 ;  /* 0x00000004101f7824 */ /* 0x000fe200078e0223 */
[----:B------:R-:W-:-:S04]  /*0700*/  IADD3 R16, PT, PT, R28, UR7, RZ ;  /* 0x000000071c107c10 */ /* 0x000fc8000fffe0ff */
[----:B------:R-:W-:Y:S01]  /*0710*/  ISETP.GE.U32.AND P0, PT, R16, 0x1000, PT ;  /* 0x000010001000780c */ /* 0x000fe20003f06070 */
[----:B0-----:R-:W-:-:S04]  /*0720*/  IMAD R17, R0, 0x10, R31 ;  /* 0x0000001000117824 */ /* 0x001fc800078e021f */
        /* <DEDUP_REMOVED lines=8> */
.L_x_26069:
[----:B------:R-:W-:Y:S01]  /*07b0*/  IMAD.IADD R16, R12, 0x1, R15 ;  /* 0x000000010c107824 */ /* 0x000fe200078e020f */
[----:B------:R-:W-:Y:S01]  /*07c0*/  LEA R33, R30, R33, 0x18 ;  /* 0x000000211e217211 */ /* 0x000fe200078ec0ff */
[----:B------:R-:W-:Y:S01]  /*07d0*/  IMAD.SHL.U32 R53, R57, 0x10, RZ ;  /* 0x0000001039357824 */ /* 0x000fe200078e00ff */
[----:B------:R-:W-:Y:S02]  /*07e0*/  LOP3.LUT R34, R18, 0xf, RZ, 0xc0, !PT ;  /* 0x0000000f12227812 */ /* 0x000fe400078ec0ff */
[----:B------:R-:W-:Y:S02]  /*07f0*/  SHF.R.U32.HI R58, RZ, 0x1, R18 ;  /* 0x00000001ff3a7819 */ /* 0x000fe40000011612 */
[----:B------:R-:W-:Y:S01]  /*0800*/  LOP3.LUT R2, R16, 0x1f, RZ, 0x3c, !PT ;  /* 0x0000001f10027812 */ /* 0x000fe200078e3cff */
[----:B0-----:R-:W-:Y:S01]  /*0810*/  IMAD R17, R34, 0x84, R33 ;  /* 0x0000008422117824 */ /* 0x001fe200078e0221 */
[----:B------:R-:W-:Y:S01]  /*0820*/  LOP3.LUT R8, R15, 0xff, RZ, 0xc0, !PT ;  /* 0x000000ff0f087812 */ /* 0x000fe200078ec0ff */
[----:B------:R-:W-:Y:S01]  /*0830*/  IMAD R3, R58, 0x20, R53 ;  /* 0x000000203a037824 */ /* 0x000fe200078e0235 */
[----:B------:R-:W-:-:S02]  /*0840*/  LOP3.LUT R7, R2, 0xff, RZ, 0xc0, !PT ;  /* 0x000000ff02077812 */ /* 0x000fc400078ec0ff */
[----:B------:R-:W-:-:S07]  /*0850*/  MOV R9, 0x870 ;  /* 0x0000087000097802 */ /* 0x000fce0000000f00 */
[----:B------:R-:W-:Y:S05]  /*0860*/  CALL.REL.NOINC `($__internal_499_$__cuda_sm20_div_u16) ;  /* 0x0000001000907944 */ /* 0x000fea0003c00000 */
[----:B------:R-:W0:Y:S01]  /*0870*/  S2R R5, SR_CTAID.Z ;  /* 0x0000000000057919 */ /* 0x000e220000002700 */
[----:B------:R-:W-:Y:S01]  /*0880*/  IMAD.SHL.U32 R4, R18, 0x4, RZ ;  /* 0x0000000412047824 */ /* 0x000fe200078e00ff */
[C---:B------:R-:W-:Y:S01]  /*0890*/  IADD3 R6, PT, PT, R58.reuse, 0x4, RZ ;  /* 0x000000043a067810 */ /* 0x040fe20007ffe0ff */
        /* <DEDUP_REMOVED lines=8> */
[----:B------:R-:W-:Y:S01]  /*0920*/  IMAD.IADD R33, R33, 0x1, R4 ;  /* 0x0000000121217824 */ /* 0x000fe200078e0204 */
[C---:B------:R-:W-:Y:S01]  /*0930*/  IADD3 R23, PT, PT, R58.reuse, -0x1, RZ ;  /* 0xffffffff3a177810 */ /* 0x040fe20007ffe0ff */
        /* <DEDUP_REMOVED lines=9> */
[----:B------:R-:W-:Y:S01]  /*09d0*/  LOP3.LUT R6, R3, 0x8, R50, 0xf6, !PT ;  /* 0x0000000803067812 */ /* 0x000fe200078ef632 */
[----:B------:R-:W-:Y:S01]  /*09e0*/  IMAD.MOV.U32 R55, RZ, RZ, RZ ;  /* 0x000000ffff377224 */ /* 0x000fe200078e00ff */
[----:B------:R-:W-:Y:S01]  /*09f0*/  LOP3.LUT R2, R2, 0xf, RZ, 0xc0, !PT ;  /* 0x0000000f02027812 */ /* 0x000fe200078ec0ff */
[----:B------:R-:W-:Y:S01]  /*0a00*/  UPLOP3.LUT UP0, UPT, UPT, UPT, UPT, 0x80, 0x8 ;  /* 0x000000000008789c */ /* 0x000fe20003f0f070 */
[----:B------:R-:W-:Y:S01]  /*0a10*/  LOP3.LUT R36, R7, 0xf, RZ, 0xc0, !PT ;  /* 0x0000000f07247812 */ /* 0x000fe200078ec0ff */
[----:B------:R-:W-:Y:S01]  /*0a20*/  IMAD R31, R6, 0x4, R35 ;  /* 0x00000004061f7824 */ /* 0x000fe200078e0223 */
[----:B------:R-:W-:-:S02]  /*0a30*/  LOP3.LUT R44, R9, 0xf, RZ, 0xc0, !PT ;  /* 0x0000000f092c7812 */ /* 0x000fc400078ec0ff */
[----:B------:R-:W-:Y:S01]  /*0a40*/  LOP3.LUT R38, R10, 0xf, RZ, 0xc0, !PT ;  /* 0x0000000f0a267812 */ /* 0x000fe200078ec0ff */
[----:B0-----:R-:W-:Y:S01]  /*0a50*/  IMAD R34, R5, 0x400, R34 ;  /* 0x0000040005227824 */ /* 0x001fe200078e0222 */
[----:B------:R-:W-:Y:S01]  /*0a60*/  LOP3.LUT R54, R20, 0xf, RZ, 0xc0, !PT ;  /* 0x0000000f14367812 */ /* 0x000fe200078ec0ff */
[----:B------:R-:W-:Y:S01]  /*0a70*/  VIADD R5, R58, 0x3 ;  /* 0x000000033a057836 */ /* 0x000fe20000000000 */
[----:B------:R-:W-:Y:S02]  /*0a80*/  LOP3.LUT R60, R21, 0xf, RZ, 0xc0, !PT ;  /* 0x0000000f153c7812 */ /* 0x000fe400078ec0ff */
[----:B------:R-:W-:Y:S02]  /*0a90*/  LOP3.LUT R64, R22, 0xf, RZ, 0xc0, !PT ;  /* 0x0000000f16407812 */ /* 0x000fe400078ec0ff */
[----:B------:R-:W-:Y:S02]  /*0aa0*/  LOP3.LUT R8, R5, 0xf, RZ, 0xc0, !PT ;  /* 0x0000000f05087812 */ /* 0x000fe400078ec0ff */
[----:B------:R-:W-:-:S02]  /*0ab0*/  LOP3.LUT R4, R4, 0xf, RZ, 0xc0, !PT ;  /* 0x0000000f04047812 */ /* 0x000fc400078ec0ff */
[----:B------:R-:W-:Y:S02]  /*0ac0*/  LOP3.LUT R68, R23, 0xf, RZ, 0xc0, !PT ;  /* 0x0000000f17447812 */ /* 0x000fe400078ec0ff */
[C---:B------:R-:W-:Y:S02]  /*0ad0*/  LOP3.LUT R20, R3.reuse, R42, RZ, 0xfc, !PT ;  /* 0x0000002a03147212 */ /* 0x040fe400078efcff */
[C---:B------:R-:W-:Y:S02]  /*0ae0*/  LOP3.LUT R22, R3.reuse, R40, RZ, 0xfc, !PT ;  /* 0x0000002803167212 */ /* 0x040fe400078efcff */
[----:B------:R-:W-:Y:S01]  /*0af0*/  LOP3.LUT R48, R3, R52, RZ, 0xfc, !PT ;  /* 0x0000003403307212 */ /* 0x000fe200078efcff */
[--C-:B------:R-:W-:Y:S01]  /*0b00*/  IMAD R23, R20, 0x4, R35.reuse ;  /* 0x0000000414177824 */ /* 0x100fe200078e0223 */
[----:B------:R-:W-:Y:S01]  /*0b10*/  LOP3.LUT R41, R53, R40, RZ, 0xfc, !PT ;  /* 0x0000002835297212 */ /* 0x000fe200078efcff */
[----:B------:R-:W-:Y:S01]  /*0b20*/  IMAD R22, R22, 0x4, R35 ;  /* 0x0000000416167824 */ /* 0x000fe200078e0223 */
[----:B------:R-:W-:-:S02]  /*0b30*/  LOP3.LUT R32, R3, 0xf, R58, 0xf8, !PT ;  /* 0x0000000f03207812 */ /* 0x000fc400078ef83a */
        /* <DEDUP_REMOVED lines=14> */
[----:B------:R-:W-:Y:S01]  /*0c20*/  LOP3.LUT R66, R3, R64, RZ, 0xfc, !PT ;  /* 0x0000004003427212 */ /* 0x000fe200078efcff */
[----:B------:R-:W-:Y:S01]  /*0c30*/  IMAD R20, R56, 0x4, R35 ;  /* 0x0000000438147824 */ /* 0x000fe200078e0223 */
[----:B------:R-:W-:Y:S01]  /*0c40*/  LOP3.LUT R40, R53, R52, RZ, 0xfc, !PT ;  /* 0x0000003435287212 */ /* 0x000fe200078efcff */
[----:B------:R-:W-:Y:S01]  /*0c50*/  IMAD R52, R12, 0x4, R17 ;  /* 0x000000040c347824 */ /* 0x000fe200078e0211 */
[C---:B------:R-:W-:Y:S01]  /*0c60*/  LOP3.LUT R6, R3.reuse, R4, RZ, 0xfc, !PT ;  /* 0x0000000403067212 */ /* 0x040fe200078efcff */
[----:B------:R-:W-:Y:S01]  /*0c70*/  IMAD R19, R62, 0x4, R35 ;  /* 0x000000043e137824 */ /* 0x000fe200078e0223 */
[----:B------:R-:W-:Y:S01]  /*0c80*/  LOP3.LUT R70, R3, R68, RZ, 0xfc, !PT ;  /* 0x0000004403467212 */ /* 0x000fe200078efcff */
[----:B------:R-:W-:Y:S01]  /*0c90*/  IMAD.IADD R56, R16, 0x1, R15 ;  /* 0x0000000110387824 */ /* 0x000fe200078e020f */
[----:B------:R-:W-:-:S02]  /*0ca0*/  LEA R21, R48, R35, 0x2 ;  /* 0x0000002330157211 */ /* 0x000fc400078e10ff */
[C---:B------:R-:W-:Y:S02]  /*0cb0*/  LOP3.LUT R45, R53.reuse, R36, RZ, 0xfc, !PT ;  /* 0x00000024352d7212 */ /* 0x040fe400078efcff */
[C---:B------:R-:W-:Y:S02]  /*0cc0*/  LOP3.LUT R43, R53.reuse, R38, RZ, 0xfc, !PT ;  /* 0x00000026352b7212 */ /* 0x040fe400078efcff */
[----:B------:R-:W-:Y:S01]  /*0cd0*/  LEA R25, R18, R35, 0x2 ;  /* 0x0000002312197211 */ /* 0x000fe200078e10ff */
[----:B------:R-:W-:Y:S01]  /*0ce0*/  IMAD R18, R66, 0x4, R35 ;  /* 0x0000000442127824 */ /* 0x000fe200078e0223 */
[C---:B------:R-:W-:Y:S02]  /*0cf0*/  LOP3.LUT R50, R53.reuse, 0x8, R50, 0xf6, !PT ;  /* 0x0000000835327812 */ /* 0x040fe400078ef632 */
        /* <DEDUP_REMOVED lines=10> */
[-C--:B------:R-:W-:Y:S02]  /*0da0*/  LEA R29, R6, R35.reuse, 0x2 ;  /* 0x00000023061d7211 */ /* 0x080fe400078e10ff */
[----:B------:R-:W-:Y:S02]  /*0db0*/  LOP3.LUT R53, R53, 0xf, R58, 0xf8, !PT ;  /* 0x0000000f35357812 */ /* 0x000fe400078ef83a */
[----:B------:R-:W-:Y:S02]  /*0dc0*/  LEA R35, R70, R35, 0x2 ;  /* 0x0000002346237211 */ /* 0x000fe400078e10ff */
[----:B------:R-:W-:-:S02]  /*0dd0*/  LOP3.LUT R51, R51, 0x3, RZ, 0xc0, !PT ;  /* 0x0000000333337812 */ /* 0x000fc400078ec0ff */
[----:B------:R-:W-:Y:S02]  /*0de0*/  LEA R58, R58, UR9, 0x2 ;  /* 0x000000093a3a7c11 */ /* 0x000fe4000f8e10ff */
[----:B------:R-:W-:-:S07]  /*0df0*/  LEA R54, R15, R52, 0x2 ;  /* 0x000000340f367211 */ /* 0x000fce00078e10ff */
.L_x_26076:
[----:B------:R-:W0:Y:S01]  /*0e00*/  LDC.64 R2, c[0x0][0x398] ;  /* 0x0000e600ff027b82 */ /* 0x000e220000000a00 */
[----:B------:R-:W-:Y:S01]  /*0e10*/  ISETP.NE.AND P0, PT, R51, 0x2, PT ;  /* 0x000000023300780c */ /* 0x000fe20003f05270 */
[----:B------:R-:W-:Y:S01]  /*0e20*/  UPLOP3.LUT UP1, UPT, UPT, UPT, UP0, 0x80, 0x8 ;  /* 0x000000000008789c */ /* 0x000fe20003f2f000 */
[----:B------:R-:W-:Y:S01]  /*0e30*/  BSSY.RECONVERGENT B0, `(.L_x_26071) ;  /* 0x0000018000007945 */ /* 0x000fe20003800200 */
[----:B------:R-:W-:Y:S02]  /*0e40*/  IMAD.IADD R59, R34, 0x1, R55 ;  /* 0x00000001223b7824 */ /* 0x000fe400078e0237 */
[----:B------:R-:W-:-:S08]  /*0e50*/  IMAD.MOV.U32 R60, RZ, RZ, R12 ;  /* 0x000000ffff3c7224 */ /* 0x000fd000078e000c */
[----:B------:R-:W-:Y:S05]  /*0e60*/  @!P0 BRA `(.L_x_26072) ;  /* 0x0000000000508947 */ /* 0x000fea0003800000 */
[----:B------:R-:W1:Y:S01]  /*0e70*/  LDC.64 R4, c[0x0][0x398] ;  /* 0x0000e600ff047b82 */ /* 0x000e620000000a00 */
[----:B------:R-:W-:-:S04]  /*0e80*/  IMAD R7, R12, 0x20, R59 ;  /* 0x000000200c077824 */ /* 0x000fc800078e023b */
[----:B-1----:R-:W-:-:S06]  /*0e90*/  IMAD.WIDE.U32 R6, R7, 0x4, R4 ;  /* 0x0000000407067825 */ /* 0x002fcc00078e0004 */
[----:B------:R-:W2:Y:S01]  /*0ea0*/  LDG.E R7, desc[UR12][R6.64] ;  /* 0x0000000c06077981 */ /* 0x000ea2000c1e1900 */
[----:B------:R-:W-:Y:S02]  /*0eb0*/  ISETP.NE.AND P0, PT, R51, 0x3, PT ;  /* 0x000000033300780c */ /* 0x000fe40003f05270 */
[----:B------:R-:W-:Y:S01]  /*0ec0*/  MOV R60, R16 ;  /* 0x00000010003c7202 */ /* 0x000fe20000000f00 */
[----:B--2---:R1:W-:Y:S10]  /*0ed0*/  STS [R52], R7 ;  /* 0x0000000734007388 */ /* 0x0043f40000000800 */
[----:B------:R-:W-:Y:S05]  /*0ee0*/  @!P0 BRA `(.L_x_26072) ;  /* 0x0000000000308947 */ /* 0x000fea0003800000 */
[----:B------:R-:W-:Y:S01]  /*0ef0*/  ISETP.NE.AND P0, PT, R51, RZ, PT ;  /* 0x000000ff3300720c */ /* 0x000fe20003f05270 */
[----:B-1----:R-:W-:-:S04]  /*0f00*/  IMAD R7, R16, 0x20, R59 ;  /* 0x0000002010077824 */ /* 0x002fc800078e023b */
[----:B------:R-:W-:-:S06]  /*0f10*/  IMAD.WIDE.U32 R6, R7, 0x4, R4 ;  /* 0x0000000407067825 */ /* 0x000fcc00078e0004 */
[----:B------:R-:W2:Y:S02]  /*0f20*/  LDG.E R7, desc[UR12][R6.64] ;  /* 0x0000000c06077981 */ /* 0x000ea4000c1e1900 */
[----:B------:R-:W-:-:S04]  /*0f30*/  @P0 IMAD R9, R56, 0x20, R59 ;  /* 0x0000002038090824 */ /* 0x000fc800078e023b */
[----:B------:R-:W-:-:S06]  /*0f40*/  @P0 IMAD.WIDE.U32 R4, R9, 0x4, R4 ;  /* 0x0000000409040825 */ /* 0x000fcc00078e0004 */
[----:B------:R-:W3:Y:S01]  /*0f50*/  @P0 LDG.E R4, desc[UR12][R4.64] ;  /* 0x0000000c04040981 */ /* 0x000ee2000c1e1900 */
[----:B------:R-:W-:Y:S01]  /*0f60*/  @P0 IMAD R9, R15, 0x4, R54 ;  /* 0x000000040f090824 */ /* 0x000fe200078e0236 */
[----:B------:R-:W-:Y:S01]  /*0f70*/  MOV R60, R56 ;  /* 0x00000038003c7202 */ /* 0x000fe20000000f00 */
[----:B------:R-:W-:Y:S01]  /*0f80*/  @P0 IMAD.IADD R60, R56, 0x1, R15 ;  /* 0x00000001383c0824 */ /* 0x000fe200078e020f */
[----:B--2---:R2:W-:Y:S04]  /*0f90*/  STS [R54], R7 ;  /* 0x0000000736007388 */ /* 0x0045e80000000800 */
[----:B---3--:R2:W-:Y:S02]  /*0fa0*/  @P0 STS [R9], R4 ;  /* 0x0000000409000388 */ /* 0x0085e40000000800 */
.L_x_26072:
[----:B------:R-:W-:Y:S05]  /*0fb0*/  BSYNC.RECONVERGENT B0 ;  /* 0x0000000000007941 */ /* 0x000fea0003800200 */
.L_x_26071:
[----:B------:R-:W-:Y:S01]  /*0fc0*/  BSSY.RECONVERGENT B0, `(.L_x_26073) ;  /* 0x000001b000007945 */ /* 0x000fe20003800200 */
.L_x_26074:
[C---:B0-2---:R-:W-:Y:S02]  /*0fd0*/  IMAD.IADD R4, R60.reuse, 0x1, R15 ;  /* 0x000000013c047824 */ /* 0x045fe400078e020f */
[----:B------:R-:W-:Y:S02]  /*0fe0*/  IMAD R5, R60, 0x20, R59 ;  /* 0x000000203c057824 */ /* 0x000fe400078e023b */
[C---:B------:R-:W-:Y:S02]  /*0ff0*/  IMAD.IADD R6, R4.reuse, 0x1, R15 ;  /* 0x0000000104067824 */ /* 0x040fe400078e020f */
[--C-:B-1----:R-:W-:Y:S02]  /*1000*/  IMAD R7, R4, 0x20, R59.reuse ;  /* 0x0000002004077824 */ /* 0x102fe400078e023b */
[C---:B------:R-:W-:Y:S01]  /*1010*/  IMAD R9, R6.reuse, 0x20, R59 ;  /* 0x0000002006097824 */ /* 0x040fe200078e023b */
[----:B------:R-:W-:Y:S01]  /*1020*/  IADD3 R8, PT, PT, R6, R15, RZ ;  /* 0x0000000f06087210 */ /* 0x000fe20007ffe0ff */
[----:B0-----:R-:W-:-:S03]  /*1030*/  IMAD.WIDE.U32 R4, R5, 0x4, R2 ;  /* 0x0000000405047825 */ /* 0x001fc600078e0002 */
[----:B------:R-:W-:Y:S01]  /*1040*/  LEA R11, R8, R59, 0x5 ;  /* 0x0000003b080b7211 */ /* 0x000fe200078e28ff */
[--C-:B------:R-:W-:Y:S02]  /*1050*/  IMAD.WIDE.U32 R6, R7, 0x4, R2.reuse ;  /* 0x0000000407067825 */ /* 0x100fe400078e0002 */
[----:B------:R-:W2:Y:S02]  /*1060*/  LDG.E R4, desc[UR12][R4.64] ;  /* 0x0000000c04047981 */ /* 0x000ea4000c1e1900 */
[--C-:B------:R-:W-:Y:S02]  /*1070*/  IMAD.WIDE.U32 R8, R9, 0x4, R2.reuse ;  /* 0x0000000409087825 */ /* 0x100fe400078e0002 */
[----:B------:R-:W3:Y:S02]  /*1080*/  LDG.E R6, desc[UR12][R6.64] ;  /* 0x0000000c06067981 */ /* 0x000ee4000c1e1900 */
[----:B------:R-:W-:Y:S02]  /*1090*/  IMAD.WIDE.U32 R10, R11, 0x4, R2 ;  /* 0x000000040b0a7825 */ /* 0x000fe400078e0002 */
[----:B------:R-:W4:Y:S04]  /*10a0*/  LDG.E R8, desc[UR12][R8.64] ;  /* 0x0000000c08087981 */ /* 0x000f28000c1e1900 */
[----:B------:R-:W5:Y:S01]  /*10b0*/  LDG.E R10, desc[UR12][R10.64] ;  /* 0x0000000c0a0a7981 */ /* 0x000f62000c1e1900 */
[----:B------:R-:W-:-:S04]  /*10c0*/  IMAD R61, R60, 0x4, R17 ;  /* 0x000000043c3d7824 */ /* 0x000fc800078e0211 */
[----:B------:R-:W-:-:S04]  /*10d0*/  IMAD R62, R15, 0x4, R61 ;  /* 0x000000040f3e7824 */ /* 0x000fc800078e023d */
[----:B------:R-:W-:-:S05]  /*10e0*/  IMAD R63, R15, 0x4, R62 ;  /* 0x000000040f3f7824 */ /* 0x000fca00078e023e */
[C---:B------:R-:W-:Y:S01]  /*10f0*/  LEA R65, R15.reuse, R63, 0x2 ;  /* 0x0000003f0f417211 */ /* 0x040fe200078e10ff */
        /* <DEDUP_REMOVED lines=8> */
.L_x_26073:
[----:B------:R-:W-:Y:S01]  /*1180*/  BAR.SYNC.DEFER_BLOCKING 0x0 ;  /* 0x0000000000007b1d */ /* 0x000fe20000010000 */
[----:B------:R-:W-:Y:S02]  /*1190*/  IMAD R55, R55, 0x200, R58 ;  /* 0x0000020037377824 */ /* 0x000fe400078e023a */
[----:B0-----:R-:W-:-:S03]  /*11a0*/  IMAD.MOV.U32 R65, RZ, RZ, R33 ;  /* 0x000000ffff417224 */ /* 0x001fc600078e0021 */
[----:B------:R-:W-:Y:S01]  /*11b0*/  UMOV UR4, URZ ;  /* 0x000000ff00047c82 */ /* 0x000fe20008000000 */
[----:B------:R0:W1:Y:S04]  /*11c0*/  LDS R2, [R32] ;  /* 0x0000000020027984 */ /* 0x0000680000000800 */
[----:B------:R0:W2:Y:S04]  /*11d0*/  LDS R3, [R30] ;  /* 0x000000001e037984 */ /* 0x0000a80000000800 */
[----:B------:R0:W3:Y:S04]  /*11e0*/  LDS R4, [R29] ;  /* 0x000000001d047984 */ /* 0x0000e80000000800 */
        /* <DEDUP_REMOVED lines=13> */
.L_x_26075:
[----:B------:R1:W2:Y:S01]  /*12c0*/  LDS R66, [R65] ;  /* 0x0000000041427984 */ /* 0x0002a20000000800 */
[----:B------:R-:W-:Y:S01]  /*12d0*/  ISETP.NE.AND P0, PT, R57, RZ, PT ;  /* 0x000000ff3900720c */ /* 0x000fe20003f05270 */
[----:B------:R-:W-:-:S04]  /*12e0*/  UIADD3 UR4, UPT, UPT, UR4, 0x1, URZ ;  /* 0x0000000104047890 */ /* 0x000fc8000fffe0ff */
[----:B------:R-:W-:Y:S01]  /*12f0*/  UISETP.NE.AND UP0, UPT, UR4, 0x10, UPT ;  /* 0x000000100400788c */ /* 0x000fe2000bf05270 */
[----:B-1----:R-:W-:Y:S01]  /*1300*/  IADD3 R65, PT, PT, R65, 0x84, RZ ;  /* 0x0000008441417810 */ /* 0x002fe20007ffe0ff */
[----:B--2---:R-:W1:Y:S04]  /*1310*/  SHFL.IDX PT, R67, R66, R53, 0x1f ;  /* 0x00001f3542437589 */ /* 0x004e6800000e0000 */
[----:B------:R-:W2:Y:S04]  /*1320*/  SHFL.IDX PT, R69, R66, R49, 0x1f ;  /* 0x00001f3142457589 */ /* 0x000ea800000e0000 */
[----:B------:R-:W3:Y:S04]  /*1330*/  SHFL.IDX PT, R70, R66, R48, 0x1f ;  /* 0x00001f3042467589 */ /* 0x000ee800000e0000 */
[----:B------:R-:W4:Y:S04]  /*1340*/  SHFL.IDX PT, R71, R66, R47, 0x1f ;  /* 0x00001f2f42477589 */ /* 0x000f2800000e0000 */
[----:B------:R-:W0:Y:S04]  /*1350*/  SHFL.IDX PT, R72, R66, R46, 0x1f ;  /* 0x00001f2e42487589 */ /* 0x000e2800000e0000 */
[----:B------:R-:W-:Y:S01]  /*1360*/  SHFL.IDX PT, R73, R66, R50, 0x1f ;  /* 0x00001f3242497589 */ /* 0x000fe200000e0000 */
[----:B-1----:R-:W-:-:S03]  /*1370*/  IMAD R68, R2, R67, RZ ;  /* 0x0000004302447224 */ /* 0x002fc600078e02ff */
[----:B------:R-:W1:Y:S01]  /*1380*/  SHFL.IDX PT, R67, R66, R45, 0x1f ;  /* 0x00001f2d42437589 */ /* 0x000e6200000e0000 */
[----:B--2---:R-:W-:-:S03]  /*1390*/  IMAD R69, R3, R69, R68 ;  /* 0x0000004503457224 */ /* 0x004fc600078e0244 */
[----:B------:R-:W-:Y:S01]  /*13a0*/  SHFL.IDX PT, R68, R66, R42, 0x1f ;  /* 0x00001f2a42447589 */ /* 0x000fe200000e0000 */
[----:B---3--:R-:W-:-:S03]  /*13b0*/  IMAD R70, R4, R70, R69 ;  /* 0x0000004604467224 */ /* 0x008fc600078e0245 */
[----:B------:R-:W2:Y:S01]  /*13c0*/  SHFL.IDX PT, R69, R66, R44, 0x1f ;  /* 0x00001f2c42457589 */ /* 0x000ea200000e0000 */
[----:B----4-:R-:W-:-:S04]  /*13d0*/  IMAD R71, R5, R71, R70 ;  /* 0x0000004705477224 */ /* 0x010fc800078e0246 */
[----:B0-----:R-:W-:Y:S02]  /*13e0*/  IMAD R72, R6, R72, R71 ;  /* 0x0000004806487224 */ /* 0x001fe400078e0247 */
[----:B------:R-:W0:Y:S02]  /*13f0*/  SHFL.IDX PT, R71, R66, R43, 0x1f ;  /* 0x00001f2b42477589 */ /* 0x000e2400000e0000 */
[----:B-1----:R-:W-:Y:S02]  /*1400*/  IMAD R67, R7, R67, R72 ;  /* 0x0000004307437224 */ /* 0x002fe400078e0248 */
[----:B------:R-:W-:Y:S02]  /*1410*/  SHFL.IDX PT, R72, R66, R37, 0x1f ;  /* 0x00001f2542487589 */ /* 0x000fe400000e0000 */
[----:B--2---:R-:W-:Y:S02]  /*1420*/  IMAD R70, R8, R69, R67 ;  /* 0x0000004508467224 */ /* 0x004fe400078e0243 */
[----:B------:R-:W1:Y:S04]  /*1430*/  SHFL.IDX PT, R67, R66, R41, 0x1f ;  /* 0x00001f2942437589 */ /* 0x000e6800000e0000 */
[----:B------:R-:W2:Y:S01]  /*1440*/  SHFL.IDX PT, R69, R66, R40, 0x1f ;  /* 0x00001f2842457589 */ /* 0x000ea200000e0000 */
[----:B0-----:R-:W-:-:S03]  /*1450*/  IMAD R71, R9, R71, R70 ;  /* 0x0000004709477224 */ /* 0x001fc600078e0246 */
[----:B------:R-:W0:Y:S01]  /*1460*/  SHFL.IDX PT, R70, R66, R39, 0x1f ;  /* 0x00001f2742467589 */ /* 0x000e2200000e0000 */
[----:B------:R-:W-:-:S03]  /*1470*/  IMAD R71, R10, R73, R71 ;  /* 0x000000490a477224 */ /* 0x000fc600078e0247 */
[----:B------:R-:W-:Y:S01]  /*1480*/  SHFL.IDX PT, R73, R66, R36, 0x1f ;  /* 0x00001f2442497589 */ /* 0x000fe200000e0000 */
[----:B------:R-:W-:-:S03]  /*1490*/  IMAD R68, R11, R68, R71 ;  /* 0x000000440b447224 */ /* 0x000fc600078e0247 */
[----:B------:R-:W3:Y:S01]  /*14a0*/  SHFL.IDX PT, R71, R66, R38, 0x1f ;  /* 0x00001f2642477589 */ /* 0x000ee200000e0000 */
[----:B-1----:R-:W-:-:S04]  /*14b0*/  IMAD R67, R59, R67, R68 ;  /* 0x000000433b437224 */ /* 0x002fc800078e0244 */
[----:B--2---:R-:W-:Y:S02]  /*14c0*/  IMAD R68, R60, R69, R67 ;  /* 0x000000453c447224 */ /* 0x004fe400078e0243 */
[----:B------:R-:W-:Y:S02]  /*14d0*/  @!P0 LDS R69, [R55] ;  /* 0x0000000037458984 */ /* 0x000fe40000000800 */
[----:B0-----:R-:W-:-:S04]  /*14e0*/  IMAD R67, R61, R70, R68 ;  /* 0x000000463d437224 */ /* 0x001fc800078e0244 */
[----:B---3--:R-:W-:-:S04]  /*14f0*/  IMAD R68, R62, R71, R67 ;  /* 0x000000473e447224 */ /* 0x008fc800078e0243 */
[----:B------:R-:W-:-:S04]  /*1500*/  IMAD R67, R63, R72, R68 ;  /* 0x000000483f437224 */ /* 0x000fc800078e0244 */
[----:B------:R-:W-:-:S05]  /*1510*/  IMAD R70, R64, R73, R67 ;  /* 0x0000004940467224 */ /* 0x000fca00078e0243 */
[----:B------:R-:W0:Y:S02]  /*1520*/  SHFL.DOWN PT, R68, R70, 0x1, 0x1e1f ;  /* 0x083e1f0046447f89 */ /* 0x000e2400000e0000 */
[----:B0-----:R-:W-:-:S05]  /*1530*/  @!P0 IADD3 R68, PT, PT, R69, R68, R70 ;  /* 0x0000004445448210 */ /* 0x001fca0007ffe046 */
[----:B------:R0:W-:Y:S02]  /*1540*/  @!P0 STS [R55], R68 ;  /* 0x0000004437008388 */ /* 0x0001e40000000800 */
[----:B0-----:R-:W-:Y:S01]  /*1550*/  VIADD R55, R55, 0x200 ;  /* 0x0000020037377836 */ /* 0x001fe20000000000 */
[----:B------:R-:W-:Y:S06]  /*1560*/  BRA.U UP0, `(.L_x_26075) ;  /* 0xfffffffd00547547 */ /* 0x000fec000b83ffff */
[----:B------:R-:W-:Y:S01]  /*1570*/  IMAD.MOV.U32 R55, RZ, RZ, 0x10 ;  /* 0x00000010ff377424 */ /* 0x000fe200078e00ff */
[----:B------:R-:W-:Y:S01]  /*1580*/  UPLOP3.LUT UP0, UPT, UPT, UPT, UPT, 0x40, 0x4 ;  /* 0x000000000004789c */ /* 0x000fe20003f0e870 */
[----:B------:R-:W-:Y:S10]  /*1590*/  BRA.U UP1, `(.L_x_26076) ;  /* 0xfffffff901187547 */ /* 0x000ff4000b83ffff */
[----:B------:R-:W0:Y:S01]  /*15a0*/  LDCU UR10, c[0x0][0x388] ;  /* 0x00007100ff0a77ac */ /* 0x000e220008000800 */
[----:B------:R-:W-:Y:S01]  /*15b0*/  BAR.SYNC.DEFER_BLOCKING 0x0 ;  /* 0x0000000000007b1d */ /* 0x000fe20000010000 */
[----:B------:R-:W-:Y:S01]  /*15c0*/  ISETP.NE.AND P0, PT, R14, 0x2, PT ;  /* 0x000000020e00780c */ /* 0x000fe20003f05270 */
[----:B------:R-:W-:-:S04]  /*15d0*/  USHF.L.U32 UR4, UR6, 0x7, URZ ;  /* 0x0000000706047899 */ /* 0x000fc800080006ff */
[----:B------:R-:W1:Y:S01]  /*15e0*/  LDCU UR9, c[0x0][0x384] ;  /* 0x00007080ff0977ac */ /* 0x000e620008000800 */
[----:B------:R-:W-:Y:S01]  /*15f0*/  BSSY.RECONVERGENT B0, `(.L_x_26077) ;  /* 0x0000019000007945 */ /* 0x000fe20003800200 */
[----:B0-----:R-:W-:-:S04]  /*1600*/  USHF.R.S32.HI UR8, URZ, 0x1f, UR10 ;  /* 0x0000001fff087899 */ /* 0x001fc8000801140a */
[----:B------:R-:W-:Y:S02]  /*1610*/  ULEA.HI UR8, UR8, UR10, URZ, 0x5 ;  /* 0x0000000a08087291 */ /* 0x000fe4000f8f28ff */
[----:B-1----:R-:W-:Y:S02]  /*1620*/  UIMAD UR4, UR5, UR9, UR4 ;  /* 0x00000009050472a4 */ /* 0x002fe4000f8e0204 */
[----:B------:R-:W-:Y:S01]  /*1630*/  USHF.R.S32.HI UR8, URZ, 0x5, UR8 ;  /* 0x00000005ff087899 */ /* 0x000fe20008011408 */
[----:B------:R-:W-:Y:S11]  /*1640*/  @!P0 BRA `(.L_x_26078) ;  /* 0x00000000004c8947 */ /* 0x000ff60003800000 */
[----:B------:R-:W0:Y:S01]  /*1650*/  S2R R3, SR_CgaCtaId ;  /* 0x0000000000037919 */ /* 0x000e220000008800 */
[----:B------:R-:W1:Y:S01]  /*1660*/  LDC.64 R4, c[0x0][0x3a0] ;  /* 0x0000e800ff047b82 */ /* 0x000e620000000a00 */
[----:B------:R-:W-:Y:S01]  /*1670*/  MOV R2, 0x400 ;  /* 0x0000040000027802 */ /* 0x000fe20000000f00 */
[----:B------:R-:W-:-:S04]  /*1680*/  HFMA2 R7, -RZ, RZ, 0, 0 ;  /* 0x00000000ff077431 */ /* 0x000fc800000001ff */
[----:B------:R-:W-:-:S05]  /*1690*/  VIADD R2, R2, 0x4880 ;  /* 0x0000488002027836 */ /* 0x000fca0000000000 */
[----:B0-----:R-:W-:-:S07]  /*16a0*/  LEA R16, R3, R2, 0x18 ;  /* 0x0000000203107211 */ /* 0x001fce00078ec0ff */
.L_x_26079:
[C---:B------:R-:W-:Y:S01]  /*16b0*/  IMAD R6, R13.reuse, 0x4, R16 ;  /* 0x000000040d067824 */ /* 0x040fe200078e0210 */
[----:B0-----:R-:W-:Y:S01]  /*16c0*/  LOP3.LUT R3, R13, 0x7c, RZ, 0xc0, !PT ;  /* 0x0000007c0d037812 */ /* 0x001fe200078ec0ff */
[----:B------:R-:W-:Y:S01]  /*16d0*/  VIADD R7, R7, 0x1 ;  /* 0x0000000107077836 */ /* 0x000fe20000000000 */
[----:B------:R-:W-:Y:S02]  /*16e0*/  SHF.R.U32.HI R2, RZ, 0x7, R13 ;  /* 0x00000007ff027819 */ /* 0x000fe4000001160d */
[----:B------:R-:W0:Y:S01]  /*16f0*/  LDS.128 R8, [R6] ;  /* 0x0000000006087984 */ /* 0x000e220000000c00 */
[----:B------:R-:W-:Y:S01]  /*1700*/  VIADD R3, R3, UR4 ;  /* 0x0000000403037c36 */ /* 0x000fe20008000000 */
[----:B------:R-:W-:Y:S02]  /*1710*/  LOP3.LUT R12, R7, R14, RZ, 0x3c, !PT ;  /* 0x0000000e070c7212 */ /* 0x000fe400078e3cff */
[----:B------:R-:W-:Y:S01]  /*1720*/  IADD3 R13, PT, PT, R13, UR7, RZ ;  /* 0x000000070d0d7c10 */ /* 0x000fe2000fffe0ff */
[----:B------:R-:W-:Y:S01]  /*1730*/  IMAD R3, R2, UR8, R3 ;  /* 0x0000000802037c24 */ /* 0x000fe2000f8e0203 */
[----:B------:R-:W-:-:S03]  /*1740*/  ISETP.NE.AND P0, PT, R12, 0x2, PT ;  /* 0x000000020c00780c */ /* 0x000fc60003f05270 */
[----:B-1----:R-:W-:-:S05]  /*1750*/  IMAD.WIDE R2, R3, 0x4, R4 ;  /* 0x0000000403027825 */ /* 0x002fca00078e0204 */
[----:B0-----:R0:W-:Y:S05]  /*1760*/  STG.E.128 desc[UR12][R2.64], R8 ;  /* 0x0000000802007986 */ /* 0x0011ea000c101d0c */
[----:B------:R-:W-:Y:S05]  /*1770*/  @P0 BRA `(.L_x_26079) ;  /* 0xfffffffc00cc0947 */ /* 0x000fea000383ffff */
.L_x_26078:
[----:B------:R-:W-:Y:S05]  /*1780*/  BSYNC.RECONVERGENT B0 ;  /* 0x0000000000007941 */ /* 0x000fea0003800200 */
.L_x_26077:
[----:B------:R-:W1:Y:S01]  /*1790*/  S2UR UR6, SR_CgaCtaId ;  /* 0x00000000000679c3 */ /* 0x000e620000008800 */
[----:B------:R-:W-:Y:S01]  /*17a0*/  UMOV UR5, 0x400 ;  /* 0x0000040000057882 */ /* 0x000fe20000000000 */
[C-C-:B------:R-:W-:Y:S01]  /*17b0*/  IMAD R31, R0.reuse, 0xc, R13.reuse ;  /* 0x0000000c001f7824 */ /* 0x140fe200078e020d */
[----:B------:R-:W-:Y:S01]  /*17c0*/  UIADD3 UR5, UPT, UPT, UR5, 0x4880, URZ ;  /* 0x0000488005057890 */ /* 0x000fe2000fffe0ff */
[----:B------:R-:W-:Y:S02]  /*17d0*/  IMAD R33, R0, 0x8, R13 ;  /* 0x0000000800217824 */ /* 0x000fe400078e020d */
[----:B------:R-:W-:Y:S02]  /*17e0*/  VIADD R35, R13, UR7 ;  /* 0x000000070d237c36 */ /* 0x000fe40008000000 */
[----:B0-----:R-:W0:Y:S01]  /*17f0*/  LDC.64 R2, c[0x0][0x3a0] ;  /* 0x0000e800ff027b82 */ /* 0x001e220000000a00 */
[----:B-1----:R-:W-:-:S06]  /*1800*/  ULEA UR5, UR6, UR5, 0x18 ;  /* 0x0000000506057291 */ /* 0x002fcc000f8ec0ff */
[----:B------:R-:W-:-:S07]  /*1810*/  LEA R37, R13, UR5, 0x2 ;  /* 0x000000050d257c11 */ /* 0x000fce000f8e10ff */
.L_x_26080:
[C-C-:B-1----:R-:W-:Y:S01]  /*1820*/  IMAD R16, R0.reuse, 0x10, R37.reuse ;  /* 0x0000001000107824 */ /* 0x142fe200078e0225 */
[C---:B------:R-:W-:Y:S01]  /*1830*/  LEA R8, R0.reuse, R37, 0x5 ;  /* 0x0000002500087211 */ /* 0x040fe200078e28ff */
[----:B------:R-:W-:Y:S01]  /*1840*/  IMAD R4, R0, 0x30, R37 ;  /* 0x0000003000047824 */ /* 0x000fe200078e0225 */
[----:B------:R-:W1:Y:S01]  /*1850*/  LDS.128 R20, [R37] ;  /* 0x0000000025147984 */ /* 0x000e620000000c00 */
[----:B------:R-:W-:Y:S02]  /*1860*/  LOP3.LUT R15, R13, 0x7c, RZ, 0xc0, !PT ;  /* 0x0000007c0d0f7812 */ /* 0x000fe400078ec0ff */
[----:B------:R-:W-:Y:S01]  /*1870*/  LOP3.LUT R14, R35, 0x7c, RZ, 0xc0, !PT ;  /* 0x0000007c230e7812 */ /* 0x000fe200078ec0ff */
[----:B------:R-:W2:Y:S01]  /*1880*/  LDS.128 R16, [R16] ;  /* 0x0000000010107984 */ /* 0x000ea20000000c00 */
[----:B------:R-:W-:Y:S01]  /*1890*/  LOP3.LUT R25, R33, 0x7c, RZ, 0xc0, !PT ;  /* 0x0000007c21197812 */ /* 0x000fe200078ec0ff */
[----:B------:R-:W-:Y:S01]  /*18a0*/  VIADD R29, R15, UR4 ;  /* 0x000000040f1d7c36 */ /* 0x000fe20008000000 */
[----:B------:R-:W-:Y:S01]  /*18b0*/  LOP3.LUT R27, R31, 0x7c, RZ, 0xc0, !PT ;  /* 0x0000007c1f1b7812 */ /* 0x000fe200078ec0ff */
[----:B------:R-:W3:Y:S01]  /*18c0*/  LDS.128 R8, [R8] ;  /* 0x0000000008087984 */ /* 0x000ee20000000c00 */
[----:B------:R-:W-:Y:S01]  /*18d0*/  SHF.R.U32.HI R28, RZ, 0x7, R13 ;  /* 0x00000007ff1c7819 */ /* 0x000fe2000001160d */
[----:B------:R-:W-:Y:S01]  /*18e0*/  VIADD R15, R14, UR4 ;  /* 0x000000040e0f7c36 */ /* 0x000fe20008000000 */
[----:B------:R-:W-:Y:S01]  /*18f0*/  SHF.R.U32.HI R12, RZ, 0x7, R35 ;  /* 0x00000007ff0c7819 */ /* 0x000fe20000011623 */
[----:B------:R-:W4:Y:S01]  /*1900*/  LDS.128 R4, [R4] ;  /* 0x0000000004047984 */ /* 0x000f220000000c00 */
[----:B------:R-:W-:Y:S01]  /*1910*/  SHF.R.U32.HI R24, RZ, 0x7, R33 ;  /* 0x00000007ff187819 */ /* 0x000fe20000011621 */
[----:B------:R-:W-:Y:S01]  /*1920*/  VIADD R25, R25, UR4 ;  /* 0x0000000419197c36 */ /* 0x000fe20008000000 */
[----:B------:R-:W-:Y:S01]  /*1930*/  SHF.R.U32.HI R26, RZ, 0x7, R31 ;  /* 0x00000007ff1a7819 */ /* 0x000fe2000001161f */
[----:B------:R-:W-:Y:S01]  /*1940*/  IMAD R29, R28, UR8, R29 ;  /* 0x000000081c1d7c24 */ /* 0x000fe2000f8e021d */
[----:B------:R-:W-:Y:S01]  /*1950*/  IADD3 R27, PT, PT, R27, UR4, RZ ;  /* 0x000000041b1b7c10 */ /* 0x000fe2000fffe0ff */
[----:B------:R-:W-:Y:S01]  /*1960*/  IMAD R15, R12, UR8, R15 ;  /* 0x000000080c0f7c24 */ /* 0x000fe2000f8e020f */
[----:B------:R-:W-:Y:S01]  /*1970*/  LEA R35, R0, R35, 0x4 ;  /* 0x0000002300237211 */ /* 0x000fe200078e20ff */
[----:B------:R-:W-:-:S02]  /*1980*/  IMAD R25, R24, UR8, R25 ;  /* 0x0000000818197c24 */ /* 0x000fc4000f8e0219 */
[----:B------:R-:W-:Y:S02]  /*1990*/  IMAD R27, R26, UR8, R27 ;  /* 0x000000081a1b7c24 */ /* 0x000fe4000f8e021b */
[----:B0-----:R-:W-:-:S04]  /*19a0*/  IMAD.WIDE R28, R29, 0x4, R2 ;  /* 0x000000041d1c7825 */ /* 0x001fc800078e0202 */
[----:B------:R-:W-:Y:S02]  /*19b0*/  IMAD.U32 R12, RZ, RZ, UR7 ;  /* 0x00000007ff0c7e24 */ /* 0x000fe4000f8e00ff */
[----:B------:R-:W-:-:S03]  /*19c0*/  IMAD.WIDE R14, R15, 0x4, R2 ;  /* 0x000000040f0e7825 */ /* 0x000fc600078e0202 */
[----:B------:R-:W-:Y:S01]  /*19d0*/  IADD3 R13, PT, PT, R13, UR7, R12 ;  /* 0x000000070d0d7c10 */ /* 0x000fe2000fffe00c */
[----:B------:R-:W-:-:S03]  /*19e0*/  IMAD.WIDE R24, R25, 0x4, R2 ;  /* 0x0000000419187825 */ /* 0x000fc600078e0202 */
[----:B------:R-:W-:Y:S01]  /*19f0*/  IADD3 R13, PT, PT, R13, UR7, R12 ;  /* 0x000000070d0d7c10 */ /* 0x000fe2000fffe00c */
[----:B------:R-:W-:Y:S01]  /*1a00*/  IMAD.WIDE R26, R27, 0x4, R2 ;  /* 0x000000041b1a7825 */ /* 0x000fe200078e0202 */
[----:B-1----:R1:W-:Y:S02]  /*1a10*/  STG.E.128 desc[UR12][R28.64], R20 ;  /* 0x000000141c007986 */ /* 0x0023e4000c101d0c */
[----:B------:R-:W-:Y:S01]  /*1a20*/  ISETP.GE.U32.AND P0, PT, R13, 0x1000, PT ;  /* 0x000010000d00780c */ /* 0x000fe20003f06070 */
[C---:B------:R-:W-:Y:S01]  /*1a30*/  IMAD R31, R0.reuse, 0x10, R31 ;  /* 0x00000010001f7824 */ /* 0x040fe200078e021f */
[----:B--2---:R1:W-:Y:S01]  /*1a40*/  STG.E.128 desc[UR12][R14.64], R16 ;  /* 0x000000100e007986 */ /* 0x0043e2000c101d0c */
[C---:B------:R-:W-:Y:S02]  /*1a50*/  IMAD R33, R0.reuse, 0x10, R33 ;  /* 0x0000001000217824 */ /* 0x040fe400078e0221 */
[----:B------:R-:W-:Y:S01]  /*1a60*/  IMAD R37, R0, 0x40, R37 ;  /* 0x0000004000257824 */ /* 0x000fe200078e0225 */
[----:B---3--:R1:W-:Y:S04]  /*1a70*/  STG.E.128 desc[UR12][R24.64], R8 ;  /* 0x0000000818007986 */ /* 0x0083e8000c101d0c */
[----:B----4-:R1:W-:Y:S03]  /*1a80*/  STG.E.128 desc[UR12][R26.64], R4 ;  /* 0x000000041a007986 */ /* 0x0103e6000c101d0c */
[----:B------:R-:W-:Y:S05]  /*1a90*/  @!P0 BRA `(.L_x_26080) ;  /* 0xfffffffc00608947 */ /* 0x000fea000383ffff */
[----:B------:R-:W-:Y:S05]  /*1aa0*/  EXIT ;  /* 0x000000000000794d */ /* 0x000fea0003800000 */
        .weak           $__internal_499_$__cuda_sm20_div_u16
        .type           $__internal_499_$__cuda_sm20_div_u16,@function
        .size           $__internal_499_$__cuda_sm20_div_u16,(.L_x_39002 - $__internal_499_$__cuda_sm20_div_u16)
$__internal_499_$__cuda_sm20_div_u16:
        /* <DEDUP_REMOVED lines=18> */
[----:B------:R-:W-:Y:S06]  /*1bd0*/  RET.REL.NODEC R4 `(_Z9cuda_gemmIiLi128ELi1ELi1ELi4096ELi32ELi32ELi64ELi0ELi1EEviiiPT_S1_S1_iii) ;  /* 0xffffffe404087950 */ /* 0x000fec0003c3ffff */
.L_x_26081:
        /* <DEDUP_REMOVED lines=10> */
.L_x_39002:


//--------------------- .text._Z9cuda_gemmIiLi128ELi1ELi1ELi4096ELi32ELi32ELi64ELi0ELi0EEviiiPT_S1_S1_iii --------------------------
	.section	.text._Z9cuda_gemmIiLi128ELi1ELi1ELi4096ELi32ELi32ELi64ELi0ELi0EEviiiPT_S1_S1_iii,"ax",@progbits
	.align	128
        .global         _Z9cuda_gemmIiLi128ELi1ELi1ELi4096ELi32ELi32ELi64ELi0ELi0EEviiiPT_S1_S1_iii
        .type           _Z9cuda_gemmIiLi128ELi1ELi1ELi4096ELi32ELi32ELi64ELi0ELi0EEviiiPT_S1_S1_iii,@function
        .size           _Z9cuda_gemmIiLi128ELi1ELi1ELi4096ELi32ELi32ELi64ELi0ELi0EEviiiPT_S1_S1_iii,(.L_x_39004 - _Z9cuda_gemmIiLi128ELi1ELi1ELi4096ELi32ELi32ELi64ELi0ELi0EEviiiPT_S1_S1_iii)
        .other          _Z9cuda_gemmIiLi128ELi1ELi1ELi4096ELi32ELi32ELi64ELi0ELi0EEviiiPT_S1_S1_iii,@"STO_CUDA_ENTRY STV_DEFAULT"
_Z9cuda_gemmIiLi128ELi1ELi1ELi4096ELi32ELi32ELi64ELi0ELi0EEviiiPT_S1_S1_iii:
.text._Z9cuda_gemmIiLi128ELi1ELi1ELi4096ELi32ELi32ELi64ELi0ELi0EEviiiPT_S1_S1_iii:
[----:B------:R-:W-:Y:S08]  /*0000*/  LDC R1, c[0x0][0x37c] ;  /* 0x0000df00ff017b82 */ /* 0x000ff00000000800 */
[----:B------:R-:W0:Y:S01]  /*0010*/  LDC R6, c[0x0][0x3ac] ;  /* 0x0000eb00ff067b82 */ /* 0x000e220000000800 */
[----:B------:R-:W1:Y:S07]  /*0020*/  S2R R52, SR_TID.X ;  /* 0x0000000000347919 */ /* 0x000e6e0000002100 */
[----:B------:R-:W2:Y:S01]  /*0030*/  S2UR UR12, SR_CTAID.Y ;  /* 0x00000000000c79c3 */ /* 0x000ea20000002600 */
[----:B0-----:R-:W-:-:S02]  /*0040*/  IABS R5, R6 ;  /* 0x0000000600057213 */ /* 0x001fc40000000000 */
[----:B------:R-:W-:Y:S02]  /*0050*/  ISETP.NE.AND P1, PT, R6, RZ, PT ;  /* 0x000000ff0600720c */ /* 0x000fe40003f25270 */
[----:B------:R-:W0:Y:S08]  /*0060*/  I2F.RP R0, R5 ;  /* 0x0000000500007306 */ /* 0x000e300000209400 */
[----:B0-----:R-:W0:Y:S02]  /*0070*/  MUFU.RCP R0, R0 ;  /* 0x0000000000007308 */ /* 0x001e240000001000 */
[----:B0-----:R-:W-:Y:S01]  /*0080*/  VIADD R2, R0, 0xffffffe ;  /* 0x0ffffffe00027836 */ /* 0x001fe20000000000 */
[----:B------:R-:W-:-:S02]  /*0090*/  LOP3.LUT R0, R6, 0x1000, RZ, 0x3c, !PT ;  /* 0x0000100006007812 */ /* 0x000fc400078e3cff */
[----:B------:R-:W-:-:S03]  /*00a0*/  @!P1 LOP3.LUT R6, RZ, R6, RZ, 0x33, !PT ;  /* 0x00000006ff069212 */ /* 0x000fc600078e33ff */
        /* <DEDUP_REMOVED lines=12> */
[----:B------:R-:W-:Y:S02]  /*0170*/  ISETP.GE.U32.AND P0, PT, R4, R5, PT ;  /* 0x000000050400720c */ /* 0x000fe40003f06070 */
[----:B------:R-:W2:Y:S11]  /*0180*/  LDC R4, c[0x0][0x374] ;  /* 0x0000dd00ff047b82 */ /* 0x000eb60000000800 */
[----:B------:R-:W-:-:S05]  /*0190*/  @P0 VIADD R3, R3, 0x1 ;  /* 0x0000000103030836 */ /* 0x000fca0000000000 */
[----:B------:R-:W-:-:S04]  /*01a0*/  @!P3 IADD3 R3, PT, PT, -R3, RZ, RZ ;  /* 0x000000ff0303b210 */ /* 0x000fc80007ffe1ff */
[----:B------:R-:W-:Y:S02]  /*01b0*/  R2UR UR9, R3 ;  /* 0x00000000030972ca */ /* 0x000fe400000e0000 */
[----:B------:R-:W-:Y:S02]  /*01c0*/  @!P1 R2UR UR9, R6 ;  /* 0x00000000060992ca */ /* 0x000fe400000e0000 */
[----:B--2---:R-:W-:-:S11]  /*01d0*/  ISETP.LE.U32.AND P2, PT, R4, UR12, PT ;  /* 0x0000000c04007c0c */ /* 0x004fd6000bf43070 */
[----:B------:R-:W-:-:S04]  /*01e0*/  UISETP.LT.AND UP0, UPT, UR9, 0x40, UPT ;  /* 0x000000400900788c */ /* 0x000fc8000bf01270 */
[----:B------:R-:W-:-:S04]  /*01f0*/  USEL UR4, UR9, 0x40, UP0 ;  /* 0x0000004009047887 */ /* 0x000fc80008000000 */
[----:B------:R-:W-:-:S06]  /*0200*/  USHF.L.U32 UR4, UR4, 0x1, URZ ;  /* 0x0000000104047899 */ /* 0x000fcc00080006ff */
[----:B------:R-:W-:-:S03]  /*0210*/  IMAD R5, RZ, RZ, -UR4 ;  /* 0x80000004ff057e24 */ /* 0x000fc6000f8e02ff */
[----:B------:R-:W0:Y:S08]  /*0220*/  I2F.U32.RP R0, UR4 ;  /* 0x0000000400007d06 */ /* 0x000e300008209000 */
[----:B0-----:R-:W0:Y:S02]  /*0230*/  MUFU.RCP R0, R0 ;  /* 0x0000000000007308 */ /* 0x001e240000001000 */
[----:B0-----:R-:W-:-:S06]  /*0240*/  VIADD R2, R0, 0xffffffe ;  /* 0x0ffffffe00027836 */ /* 0x001fcc0000000000 */
[----:B------:R0:W2:Y:S02]  /*0250*/  F2I.FTZ.U32.TRUNC.NTZ R3, R2 ;  /* 0x0000000200037305 */ /* 0x0000a4000021f000 */
[----:B0-----:R-:W-:Y:S02]  /*0260*/  IMAD.MOV.U32 R2, RZ, RZ, RZ ;  /* 0x000000ffff027224 */ /* 0x001fe400078e00ff */
[----:B--2---:R-:W-:-:S04]  /*0270*/  IMAD R5, R5, R3, RZ ;  /* 0x0000000305057224 */ /* 0x004fc800078e02ff */
[----:B------:R-:W-:-:S06]  /*0280*/  IMAD.HI.U32 R3, R3, R5, R2 ;  /* 0x0000000503037227 */ /* 0x000fcc00078e0002 */
[----:B-1----:R-:W-:-:S05]  /*0290*/  IMAD.HI.U32 R0, R3, R52, RZ ;  /* 0x0000003403007227 */ /* 0x002fca00078e00ff */
[----:B------:R-:W-:-:S05]  /*02a0*/  IADD3 R3, PT, PT, -R0, RZ, RZ ;  /* 0x000000ff00037210 */ /* 0x000fca0007ffe1ff */
[----:B------:R-:W-:-:S05]  /*02b0*/  IMAD R3, R3, UR4, R52 ;  /* 0x0000000403037c24 */ /* 0x000fca000f8e0234 */
[----:B------:R-:W-:-:S13]  /*02c0*/  ISETP.GE.U32.AND P0, PT, R3, UR4, PT ;  /* 0x0000000403007c0c */ /* 0x000fda000bf06070 */
[----:B------:R-:W-:-:S05]  /*02d0*/  @P0 VIADD R3, R3, -UR4 ;  /* 0x8000000403030c36 */ /* 0x000fca0008000000 */
[----:B------:R-:W-:Y:S01]  /*02e0*/  ISETP.GE.U32.AND P1, PT, R3, UR4, PT ;  /* 0x0000000403007c0c */ /* 0x000fe2000bf26070 */
[----:B------:R-:W-:-:S12]  /*02f0*/  @P2 EXIT ;  /* 0x000000000000294d */ /* 0x000fd80003800000 */
[----:B------:R-:W-:Y:S01]  /*0300*/  ISETP.NE.U32.AND P2, PT, RZ, UR4, PT ;  /* 0x00000004ff007c0c */ /* 0x000fe2000bf45070 */
[----:B------:R-:W0:Y:S01]  /*0310*/  LDCU UR6, c[0x0][0x360] ;  /* 0x00006c00ff0677ac */ /* 0x000e220008000800 */
[----:B------:R-:W1:Y:S01]  /*0320*/  LDC R2, c[0x0][0x360] ;  /* 0x0000d800ff027b82 */ /* 0x000e620000000800 */
[----:B------:R-:W2:Y:S01]  /*0330*/  S2R R3, SR_CTAID.Z ;  /* 0x0000000000037919 */ /* 0x000ea20000002700 */
[----:B------:R-:W-:Y:S01]  /*0340*/  @P0 VIADD R0, R0, 0x1 ;  /* 0x0000000100000836 */ /* 0x000fe20000000000 */
[C---:B------:R-:W-:Y:S02]  /*0350*/  LOP3.LUT R4, R52.reuse, 0x1, RZ, 0xc0, !PT ;  /* 0x0000000134047812 */ /* 0x040fe400078ec0ff */
[----:B------:R-:W-:Y:S01]  /*0360*/  LOP3.LUT R28, R52, 0xf, RZ, 0xc0, !PT ;  /* 0x0000000f341c7812 */ /* 0x000fe200078ec0ff */
[----:B------:R-:W-:Y:S01]  /*0370*/  @P1 VIADD R0, R0, 0x1 ;  /* 0x0000000100001836 */ /* 0x000fe20000000000 */
[----:B------:R-:W-:Y:S01]  /*0380*/  MOV R17, 0x440 ;  /* 0x0000044000117802 */ /* 0x000fe20000000f00 */
[----:B------:R-:W3:Y:S03]  /*0390*/  S2UR UR5, SR_CTAID.X ;  /* 0x00000000000579c3 */ /* 0x000ee60000002500 */
[----:B------:R-:W-:-:S05]  /*03a0*/  @!P2 LOP3.LUT R0, RZ, UR4, RZ, 0x33, !PT ;  /* 0x00000004ff00ac12 */ /* 0x000fca000f8e33ff */
[----:B------:R-:W-:Y:S01]  /*03b0*/  IMAD.MOV R9, RZ, RZ, -R0 ;  /* 0x000000ffff097224 */ /* 0x000fe200078e0a00 */
[----:B0-----:R-:W-:-:S03]  /*03c0*/  IADD3 R5, PT, PT, R52, UR6, RZ ;  /* 0x0000000634057c10 */ /* 0x001fc6000fffe0ff */
[----:B------:R-:W-:Y:S01]  /*03d0*/  IMAD R6, R9, UR4, R52 ;  /* 0x0000000409067c24 */ /* 0x000fe2000f8e0234 */
[----:B------:R-:W-:Y:S01]  /*03e0*/  LOP3.LUT R7, R5, 0xfff, RZ, 0x3c, !PT ;  /* 0x00000fff05077812 */ /* 0x000fe200078e3cff */
[----:B------:R-:W-:Y:S01]  /*03f0*/  IMAD.SHL.U32 R5, R52, 0x4, RZ ;  /* 0x0000000434057824 */ /* 0x000fe200078e00ff */
[----:B-1----:R-:W-:Y:S02]  /*0400*/  LOP3.LUT R16, R2, 0xffff, RZ, 0xc0, !PT ;  /* 0x0000ffff02107812 */ /* 0x002fe400078ec0ff */
[----:B------:R-:W-:Y:S02]  /*0410*/  LOP3.LUT R15, R7, 0xffff, RZ, 0xc0, !PT ;  /* 0x0000ffff070f7812 */ /* 0x000fe400078ec0ff */
[----:B--23--:R-:W-:-:S07]  /*0420*/  SHF.R.U32.HI R6, RZ, 0x1, R6 ;  /* 0x00000001ff067819 */ /* 0x00cfce0000011606 */
[----:B------:R-:W-:Y:S05]  /*0430*/  CALL.REL.NOINC `($__internal_501_$__cuda_sm20_div_u16) ;  /* 0x0000003c00dc7944 */ /* 0x000fea0003c00000 */
[----:B------:R-:W-:Y:S01]  /*0440*/  LOP3.LUT R12, R51, 0x3, RZ, 0xc0, !PT ;  /* 0x00000003330c7812 */ /* 0x000fe200078ec0ff */
[----:B------:R-:W-:Y:S01]  /*0450*/  BSSY.RECONVERGENT B0, `(.L_x_26082) ;  /* 0x0000011000007945 */ /* 0x000fe20003800200 */
[----:B------:R-:W-:Y:S02]  /*0460*/  IMAD.MOV.U32 R8, RZ, RZ, R52 ;  /* 0x000000ffff087224 */ /* 0x000fe400078e0034 */
[----:B------:R-:W-:-:S13]  /*0470*/  ISETP.NE.AND P0, PT, R12, 0x2, PT ;  /* 0x000000020c00780c */ /* 0x000fda0003f05270 */
[----:B------:R-:W-:Y:S05]  /*0480*/  @!P0 BRA `(.L_x_26083) ;  /* 0x0000000000348947 */ /* 0x000fea0003800000 */
[----:B------:R-:W0:Y:S01]  /*0490*/  S2R R10, SR_CgaCtaId ;  /* 0x00000000000a7919 */ /* 0x000e220000008800 */
[----:B------:R-:W-:Y:S01]  /*04a0*/  MOV R7, 0x400 ;  /* 0x0000040000077802 */ /* 0x000fe20000000f00 */
[----:B------:R-:W-:-:S03]  /*04b0*/  IMAD.MOV.U32 R8, RZ, RZ, R52 ;  /* 0x000000ffff087224 */ /* 0x000fc600078e0034 */
[----:B------:R-:W-:Y:S01]  /*04c0*/  IADD3 R9, PT, PT, R7, 0x4880, RZ ;  /* 0x0000488007097810 */ /* 0x000fe20007ffe0ff */
[----:B------:R-:W-:-:S03]  /*04d0*/  IMAD.MOV.U32 R7, RZ, RZ, RZ ;  /* 0x000000ffff077224 */ /* 0x000fc600078e00ff */
[----:B0-----:R-:W-:-:S07]  /*04e0*/  LEA R9, R10, R9, 0x18 ;  /* 0x000000090a097211 */ /* 0x001fce00078ec0ff */
.L_x_26084:
[C---:B------:R-:W-:Y:S01]  /*04f0*/  IMAD R10, R8.reuse, 0x4, R9 ;  /* 0x00000004080a7824 */ /* 0x040fe200078e0209 */
[----:B------:R-:W-:Y:S01]  /*0500*/  IADD3 R7, PT, PT, R7, 0x1, RZ ;  /* 0x0000000107077810 */ /* 0x000fe20007ffe0ff */
[----:B------:R-:W-:-:S03]  /*0510*/  VIADD R8, R8, UR6 ;  /* 0x0000000608087c36 */ /* 0x000fc60008000000 */
[----:B------:R0:W-:Y:S01]  /*0520*/  STS [R10], RZ ;  /* 0x000000ff0a007388 */ /* 0x0001e20000000800 */
[----:B------:R-:W-:-:S04]  /*0530*/  LOP3.LUT R11, R7, R12, RZ, 0x3c, !PT ;  /* 0x0000000c070b7212 */ /* 0x000fc800078e3cff */
[----:B------:R-:W-:-:S13]  /*0540*/  ISETP.NE.AND P0, PT, R11, 0x2, PT ;  /* 0x000000020b00780c */ /* 0x000fda0003f05270 */
[----:B0-----:R-:W-:Y:S05]  /*0550*/  @P0 BRA `(.L_x_26084) ;  /* 0xfffffffc00e40947 */ /* 0x001fea000383ffff */
.L_x_26083:
[----:B------:R-:W-:Y:S05]  /*0560*/  BSYNC.RECONVERGENT B0 ;  /* 0x0000000000007941 */ /* 0x000fea0003800200 */
.L_x_26082:
[----:B------:R-:W0:Y:S01]  /*0570*/  S2UR UR8, SR_CgaCtaId ;  /* 0x00000000000879c3 */ /* 0x000e220000008800 */
[----:B------:R-:W-:Y:S01]  /*0580*/  UMOV UR7, 0x400 ;  /* 0x0000040000077882 */ /* 0x000fe20000000000 */
[----:B------:R-:W-:Y:S01]  /*0590*/  BSSY.RECONVERGENT B0, `(.L_x_26085) ;  /* 0x0000010000007945 */ /* 0x000fe20003800200 */
[----:B------:R-:W-:Y:S02]  /*05a0*/  UIADD3 UR7, UPT, UPT, UR7, 0x4880, URZ ;  /* 0x0000488007077890 */ /* 0x000fe4000fffe0ff */
[----:B------:R-:W-:Y:S02]  /*05b0*/  USHF.L.U32 UR6, UR6, 0x2, URZ ;  /* 0x0000000206067899 */ /* 0x000fe400080006ff */
[----:B0-----:R-:W-:-:S06]  /*05c0*/  ULEA UR7, UR8, UR7, 0x18 ;  /* 0x0000000708077291 */ /* 0x001fcc000f8ec0ff */
[----:B------:R-:W-:-:S07]  /*05d0*/  LEA R10, R8, UR7, 0x2 ;  /* 0x00000007080a7c11 */ /* 0x000fce000f8e10ff */
.L_x_26086:
        /* <DEDUP_REMOVED lines=12> */
.L_x_26085:
        /* <DEDUP_REMOVED lines=9> */
[----:B0-----:R-:W-:Y:S05]  /*0730*/  CALL.REL.NOINC `($__internal_501_$__cuda_sm20_div_u16) ;  /* 0x0000003c001c7944 */ /* 0x001fea0003c00000 */
        /* <DEDUP_REMOVED lines=17> */
.L_x_26089:
[----:B---3--:R-:W-:-:S05]  /*0850*/  IADD3 R13, PT, PT, R29, UR5, RZ ;  /* 0x000000051d0d7c10 */ /* 0x008fca000fffe0ff */
[----:B----4-:R-:W-:-:S06]  /*0860*/  IMAD.WIDE R12, R13, 0x4, R16 ;  /* 0x000000040d0c7825 */ /* 0x010fcc00078e0210 */
[----:B--2---:R-:W2:Y:S01]  /*0870*/  LDG.E.128 R12, desc[UR10][R12.64] ;  /* 0x0000000a0c0c7981 */ /* 0x004ea2000c1e1d00 */
[----:B------:R-:W-:Y:S02]  /*0880*/  IMAD R19, R29, 0x4, R18 ;  /* 0x000000041d137824 */ /* 0x000fe400078e0212 */
[----:B------:R-:W-:Y:S02]  /*0890*/  VIADD R9, R9, 0x1 ;  /* 0x0000000109097836 */ /* 0x000fe40000000000 */
[----:B------:R-:W-:-:S03]  /*08a0*/  VIADD R29, R29, UR6 ;  /* 0x000000061d1d7c36 */ /* 0x000fc60008000000 */
[----:B------:R-:W-:-:S04]  /*08b0*/  LOP3.LUT R20, R9, R8, RZ, 0x3c, !PT ;  /* 0x0000000809147212 */ /* 0x000fc800078e3cff */
[----:B------:R-:W-:Y:S01]  /*08c0*/  ISETP.NE.AND P0, PT, R20, 0x2, PT ;  /* 0x000000021400780c */ /* 0x000fe20003f05270 */
[----:B--2---:R3:W-:-:S12]  /*08d0*/  STS.128 [R19], R12 ;  /* 0x0000000c13007388 */ /* 0x0047d80000000c00 */
[----:B------:R-:W-:Y:S05]  /*08e0*/  @P0 BRA `(.L_x_26089) ;  /* 0xfffffffc00d80947 */ /* 0x000fea000383ffff */
.L_x_26088:
[----:B--2---:R-:W-:Y:S05]  /*08f0*/  BSYNC.RECONVERGENT B0 ;  /* 0x0000000000007941 */ /* 0x004fea0003800200 */
.L_x_26087:
[----:B------:R-:W-:Y:S01]  /*0900*/  BSSY.RECONVERGENT B0, `(.L_x_26090) ;  /* 0x000001d000007945 */ /* 0x000fe20003800200 */
[----:B------:R-:W-:Y:S02]  /*0910*/  SHF.R.U32.HI R9, RZ, 0x4, R2 ;  /* 0x00000004ff097819 */ /* 0x000fe40000011602 */
[----:B0-----:R-:W-:-:S07]  /*0920*/  LEA R36, R35, R21, 0x18 ;  /* 0x0000001523247211 */ /* 0x001fce00078ec0ff */
.L_x_26091:
[C---:B0-----:R-:W-:Y:S01]  /*0930*/  IADD3 R17, PT, PT, R29.reuse, UR6, RZ ;  /* 0x000000061d117c10 */ /* 0x041fe2000fffe0ff */
[----:B---3--:R-:W-:-:S04]  /*0940*/  VIADD R13, R29, UR5 ;  /* 0x000000051d0d7c36 */ /* 0x008fc80008000000 */
[C---:B------:R-:W-:Y:S01]  /*0950*/  VIADD R12, R17.reuse, UR6 ;  /* 0x00000006110c7c36 */ /* 0x040fe20008000000 */
[----:B------:R-:W-:-:S03]  /*0960*/  IADD3 R17, PT, PT, R17, UR5, RZ ;  /* 0x0000000511117c10 */ /* 0x000fc6000fffe0ff */
[C---:B------:R-:W-:Y:S02]  /*0970*/  VIADD R31, R12.reuse, UR6 ;  /* 0x000000060c1f7c36 */ /* 0x040fe40008000000 */
[----:B------:R-:W-:Y:S02]  /*0980*/  VIADD R21, R12, UR5 ;  /* 0x000000050c157c36 */ /* 0x000fe40008000000 */
[----:B------:R-:W-:Y:S02]  /*0990*/  VIADD R25, R31, UR5 ;  /* 0x000000051f197c36 */ /* 0x000fe40008000000 */
        /* <DEDUP_REMOVED lines=8> */
[----:B------:R-:W-:-:S05]  /*0a20*/  IMAD R38, R29, 0x4, R36 ;  /* 0x000000041d267824 */ /* 0x000fca00078e0224 */
[----:B------:R-:W-:-:S05]  /*0a30*/  LEA R30, R7, R38, 0x4 ;  /* 0x00000026071e7211 */ /* 0x000fca00078e20ff */
        /* <DEDUP_REMOVED lines=10> */
.L_x_26090:
[----:B------:R-:W-:Y:S02]  /*0ae0*/  LEA.HI R10, R52, R9, RZ, 0x1c ;  /* 0x00000009340a7211 */ /* 0x000fe400078fe0ff */
[----:B------:R-:W-:Y:S02]  /*0af0*/  LEA R11, R35, R34, 0x18 ;  /* 0x00000022230b7211 */ /* 0x000fe400078ec0ff */
[----:B0-----:R-:W-:Y:S02]  /*0b00*/  LOP3.LUT R12, R10, 0x1f, RZ, 0x3c, !PT ;  /* 0x0000001f0a0c7812 */ /* 0x001fe400078e3cff */
[----:B------:R-:W-:Y:S01]  /*0b10*/  LOP3.LUT R49, R6, 0xf, RZ, 0xc0, !PT ;  /* 0x0000000f06317812 */ /* 0x000fe200078ec0ff */
[----:B------:R-:W-:Y:S01]  /*0b20*/  IMAD R10, R28, 0x84, R11 ;  /* 0x000000841c0a7824 */ /* 0x000fe200078e020b */
[----:B------:R-:W-:Y:S02]  /*0b30*/  SHF.L.U32 R48, R4, 0x4, RZ ;  /* 0x0000000404307819 */ /* 0x000fe400000006ff */
[----:B------:R-:W-:-:S02]  /*0b40*/  LOP3.LUT R16, R9, 0xff, RZ, 0xc0, !PT ;  /* 0x000000ff09107812 */ /* 0x000fc400078ec0ff */
[----:B------:R-:W-:Y:S02]  /*0b50*/  LOP3.LUT R15, R12, 0xff, RZ, 0xc0, !PT ;  /* 0x000000ff0c0f7812 */ /* 0x000fe400078ec0ff */
[----:B------:R-:W-:-:S07]  /*0b60*/  MOV R17, 0xb80 ;  /* 0x00000b8000117802 */ /* 0x000fce0000000f00 */
[----:B------:R-:W-:Y:S05]  /*0b70*/  CALL.REL.NOINC `($__internal_501_$__cuda_sm20_div_u16) ;  /* 0x00000038000c7944 */ /* 0x000fea0003c00000 */
        /* <DEDUP_REMOVED lines=14> */
[----:B------:R-:W-:Y:S01]  /*0c60*/  LOP3.LUT R42, R48, 0xf, R47, 0xf8, !PT ;  /* 0x0000000f302a7812 */ /* 0x000fe200078ef82f */
[----:B------:R-:W-:Y:S01]  /*0c70*/  VIADD R29, R6, 0x2 ;  /* 0x00000002061d7836 */ /* 0x000fe20000000000 */
[----:B------:R-:W-:Y:S01]  /*0c80*/  LOP3.LUT R32, R48, 0xf, R39, 0xf8, !PT ;  /* 0x0000000f30207812 */ /* 0x000fe200078ef827 */
[C---:B------:R-:W-:Y:S01]  /*0c90*/  VIADD R33, R6.reuse, 0x4 ;  /* 0x0000000406217836 */ /* 0x040fe20000000000 */
[----:B------:R-:W-:Y:S01]  /*0ca0*/  LOP3.LUT R51, R51, 0x3, RZ, 0xc0, !PT ;  /* 0x0000000333337812 */ /* 0x000fe200078ec0ff */
[C---:B------:R-:W-:Y:S01]  /*0cb0*/  VIADD R35, R6.reuse, 0x5 ;  /* 0x0000000506237836 */ /* 0x040fe20000000000 */
[----:B------:R-:W-:Y:S01]  /*0cc0*/  MOV R40, 0x11a0 ;  /* 0x000011a000287802 */ /* 0x000fe20000000f00 */
[C---:B------:R-:W-:Y:S01]  /*0cd0*/  VIADD R43, R6.reuse, 0xa ;  /* 0x0000000a062b7836 */ /* 0x040fe20000000000 */
[----:B------:R-:W-:Y:S01]  /*0ce0*/  UPRMT UR8, UR4, 0x9910, URZ ;  /* 0x0000991004087896 */ /* 0x000fe200080000ff */
        /* <DEDUP_REMOVED lines=72> */
[----:B------:R-:W-:Y:S02]  /*1170*/  LOP3.LUT R48, R48, 0x8, R49, 0xf6, !PT ;  /* 0x0000000830307812 */ /* 0x000fe400078ef631 */
[----:B------:R-:W-:-:S07]  /*1180*/  IADD3 R49, PT, PT, R49, -R38, RZ ;  /* 0x8000002631317210 */ /* 0x000fce0007ffe0ff */
[----:B------:R-:W-:Y:S05]  /*1190*/  CALL.REL.NOINC `($__internal_500_$__cuda_sm20_div_s16) ;  /* 0x00000030001c7944 */ /* 0x000fea0003c00000 */
        /* <DEDUP_REMOVED lines=9> */
.L_x_26147:
[----:B0-----:R-:W0:Y:S01]  /*1230*/  S2R R72, SR_TID.X ;  /* 0x0000000000487919 */ /* 0x001e220000002100 */
[----:B------:R-:W-:Y:S01]  /*1240*/  ISETP.NE.AND P1, PT, R51, 0x2, PT ;  /* 0x000000023300780c */ /* 0x000fe20003f25270 */
[----:B------:R-:W-:Y:S01]  /*1250*/  BSSY.RECONVERGENT B0, `(.L_x_26092) ;  /* 0x0000021000007945 */ /* 0x000fe20003800200 */
[----:B------:R-:W-:Y:S02]  /*1260*/  P2R R71, PR, RZ, 0x1 ;  /* 0x00000001ff477803 */ /* 0x000fe40000000000 */
[----:B0-----:R-:W-:Y:S02]  /*1270*/  LOP3.LUT R54, R72, 0xf, RZ, 0xc0, !PT ;  /* 0x0000000f48367812 */ /* 0x001fe400078ec0ff */
[----:B------:R-:W-:-:S03]  /*1280*/  SHF.R.U32.HI R72, RZ, 0x4, R72 ;  /* 0x00000004ff487819 */ /* 0x000fc60000011648 */
[----:B------:R-:W-:-:S04]  /*1290*/  IMAD.IADD R54, R54, 0x1, R53 ;  /* 0x0000000136367824 */ /* 0x000fc800078e0235 */
[----:B-1234-:R-:W-:Y:S05]  /*12a0*/  @!P1 BRA `(.L_x_26093) ;  /* 0x00000000006c9947 */ /* 0x01efea0003800000 */
[----:B------:R-:W0:Y:S01]  /*12b0*/  LDC R41, c[0x0][0x3a8] ;  /* 0x0000ea00ff297b82 */ /* 0x000e220000000800 */
[----:B------:R-:W-:-:S07]  /*12c0*/  LEA R38, R3, R72, 0x5 ;  /* 0x0000004803267211 */ /* 0x000fce00078e28ff */
        /* <DEDUP_REMOVED lines=11> */
[----:B------:R-:W-:Y:S01]  /*1380*/  LEA.HI R72, R2, R44, RZ, 0x1c ;  /* 0x0000002c02487211 */ /* 0x000fe200078fe0ff */
[----:B------:R-:W-:-:S04]  /*1390*/  IMAD R44, R3, 0x20, R44 ;  /* 0x00000020032c7824 */ /* 0x000fc800078e022c */
[----:B0-----:R-:W-:-:S06]  /*13a0*/  IMAD R39, R44, R41, R54 ;  /* 0x000000292c277224 */ /* 0x001fcc00078e0236 */
[----:B------:R-:W-:-:S05]  /*13b0*/  @P0 LEA R38, R3, R72, 0x5 ;  /* 0x0000004803260211 */ /* 0x000fca00078e28ff */
        /* <DEDUP_REMOVED lines=10> */
.L_x_26093:
[----:B------:R-:W-:Y:S05]  /*1460*/  BSYNC.RECONVERGENT B0 ;  /* 0x0000000000007941 */ /* 0x000fea0003800200 */
.L_x_26092:
[----:B012---:R-:W0:Y:S01]  /*1470*/  LDC.64 R40, c[0x0][0x398] ;  /* 0x0000e600ff287b82 */ /* 0x007e220000000a00 */
[----:B------:R-:W-:-:S04]  /*1480*/  IMAD R37, R3, 0x20, R72 ;  /* 0x0000002003257824 */ /* 0x000fc800078e0248 */
[----:B------:R-:W-:Y:S01]  /*1490*/  IMAD R45, R37, UR13, R54 ;  /* 0x0000000d252d7c24 */ /* 0x000fe2000f8e0236 */
[----:B------:R-:W-:-:S04]  /*14a0*/  LEA.HI R37, R2, R37, RZ, 0x1c ;  /* 0x0000002502257211 */ /* 0x000fc800078fe0ff */
[----:B------:R-:W-:Y:S01]  /*14b0*/  LEA.HI R73, R2, R37, RZ, 0x1c ;  /* 0x0000002502497211 */ /* 0x000fe200078fe0ff */
[----:B------:R-:W-:-:S03]  /*14c0*/  IMAD R39, R37, UR13, R54 ;  /* 0x0000000d25277c24 */ /* 0x000fc6000f8e0236 */
[----:B------:R-:W-:Y:S01]  /*14d0*/  LEA.HI R75, R2, R73, RZ, 0x1c ;  /* 0x00000049024b7211 */ /* 0x000fe200078fe0ff */
[----:B------:R-:W-:-:S04]  /*14e0*/  IMAD R37, R73, UR13, R54 ;  /* 0x0000000d49257c24 */ /* 0x000fc8000f8e0236 */
[----:B------:R-:W-:Y:S02]  /*14f0*/  IMAD R75, R75, UR13, R54 ;  /* 0x0000000d4b4b7c24 */ /* 0x000fe4000f8e0236 */
[----:B0-----:R-:W-:-:S04]  /*1500*/  IMAD.WIDE R44, R45, 0x4, R40 ;  /* 0x000000042d2c7825 */ /* 0x001fc800078e0228 */
[--C-:B------:R-:W-:Y:S02]  /*1510*/  IMAD.WIDE R38, R39, 0x4, R40.reuse ;  /* 0x0000000427267825 */ /* 0x100fe400078e0228 */
[----:B------:R0:W2:Y:S02]  /*1520*/  LDG.E R44, desc[UR10][R44.64] ;  /* 0x0000000a2c2c7981 */ /* 0x0000a4000c1e1900 */
[--C-:B------:R-:W-:Y:S02]  /*1530*/  IMAD.WIDE R36, R37, 0x4, R40.reuse ;  /* 0x0000000425247825 */ /* 0x100fe400078e0228 */
[----:B------:R-:W3:Y:S02]  /*1540*/  LDG.E R38, desc[UR10][R38.64] ;  /* 0x0000000a26267981 */ /* 0x000ee4000c1e1900 */
[----:B------:R-:W-:Y:S02]  /*1550*/  IMAD.WIDE R40, R75, 0x4, R40 ;  /* 0x000000044b287825 */ /* 0x000fe400078e0228 */
[----:B------:R-:W4:Y:S04]  /*1560*/  LDG.E R36, desc[UR10][R36.64] ;  /* 0x0000000a24247981 */ /* 0x000f28000c1e1900 */
[----:B------:R-:W5:Y:S01]  /*1570*/  LDG.E R40, desc[UR10][R40.64] ;  /* 0x0000000a28287981 */ /* 0x000f62000c1e1900 */
[----:B0-----:R-:W-:-:S05]  /*1580*/  LEA R45, R72, R10, 0x2 ;  /* 0x0000000a482d7211 */ /* 0x001fca00078e10ff */
[----:B------:R-:W-:-:S04]  /*1590*/  IMAD R73, R9, 0x4, R45 ;  /* 0x0000000409497824 */ /* 0x000fc800078e022d */
[----:B------:R-:W-:-:S04]  /*15a0*/  IMAD R74, R9, 0x4, R73 ;  /* 0x00000004094a7824 */ /* 0x000fc800078e0249 */
[C---:B------:R-:W-:Y:S01]  /*15b0*/  IMAD R75, R9.reuse, 0x4, R74 ;  /* 0x00000004094b7824 */ /* 0x040fe200078e024a */
[----:B------:R-:W-:-:S04]  /*15c0*/  LEA R72, R9, R72, 0x2 ;  /* 0x0000004809487211 */ /* 0x000fc800078e10ff */
[----:B------:R-:W-:Y:S01]  /*15d0*/  ISETP.GE.U32.AND P0, PT, R72, 0x20, PT ;  /* 0x000000204800780c */ /* 0x000fe20003f06070 */
        /* <DEDUP_REMOVED lines=12> */
.L_x_26146:
[----:B0-----:R-:W0:Y:S01]  /*16a0*/  LDC R39, c[0x0][0x3ac] ;  /* 0x0000eb00ff277b82 */ /* 0x001e220000000800 */
[----:B------:R-:W-:Y:S01]  /*16b0*/  IMAD.IADD R36, R6, 0x1, R37 ;  /* 0x0000000106247824 */ /* 0x000fe200078e0225 */
[----:B------:R-:W-:Y:S02]  /*16c0*/  ISETP.GE.AND P4, PT, R0, UR5, PT ;  /* 0x0000000500007c0c */ /* 0x000fe4000bf86270 */
[----:B------:R-:W-:Y:S02]  /*16d0*/  IADD3 R37, PT, PT, R37, UR4, RZ ;  /* 0x0000000425257c10 */ /* 0x000fe4000fffe0ff */
[C---:B0-----:R-:W-:Y:S02]  /*16e0*/  ISETP.GE.AND P3, PT, R39.reuse, 0x1, PT ;  /* 0x000000012700780c */ /* 0x041fe40003f66270 */
[C---:B------:R-:W-:Y:S02]  /*16f0*/  ISETP.GE.AND P2, PT, R39.reuse, 0x2, PT ;  /* 0x000000022700780c */ /* 0x040fe40003f46270 */
[----:B------:R-:W-:-:S02]  /*1700*/  ISETP.GE.AND P1, PT, R39, 0x3, PT ;  /* 0x000000032700780c */ /* 0x000fc40003f26270 */
        /* <DEDUP_REMOVED lines=10> */
.L_x_26095:
        /* <DEDUP_REMOVED lines=8> */
.L_x_26096:
        /* <DEDUP_REMOVED lines=8> */
.L_x_26097:
        /* <DEDUP_REMOVED lines=8> */
.L_x_26098:
        /* <DEDUP_REMOVED lines=9> */
.L_x_26099:
        /* <DEDUP_REMOVED lines=9> */
.L_x_26100:
        /* <DEDUP_REMOVED lines=9> */
.L_x_26101:
        /* <DEDUP_REMOVED lines=9> */
.L_x_26102:
        /* <DEDUP_REMOVED lines=9> */
.L_x_26103:
        /* <DEDUP_REMOVED lines=9> */
.L_x_26104:
        /* <DEDUP_REMOVED lines=9> */
.L_x_26105:
        /* <DEDUP_REMOVED lines=9> */
.L_x_26106:
        /* <DEDUP_REMOVED lines=9> */
.L_x_26107:
        /* <DEDUP_REMOVED lines=9> */
.L_x_26108:
        /* <DEDUP_REMOVED lines=9> */
.L_x_26109:
        /* <DEDUP_REMOVED lines=9> */
.L_x_26110:
[----:B------:R-:W-:Y:S05]  /*1ff0*/  @P4 BRA `(.L_x_26111) ;  /* 0x0000000800e84947 */ /* 0x000fea0003800000 */
[----:B------:R-:W5:Y:S01]  /*2000*/  S2R R41, SR_CgaCtaId ;  /* 0x0000000000297919 */ /* 0x000f620000008800 */
[----:B0-2-4-:R-:W-:Y:S02]  /*2010*/  MOV R38, 0x400 ;  /* 0x0000040000267802 */ /* 0x015fe40000000f00 */
[----:B------:R-:W-:Y:S01]  /*2020*/  ISETP.GT.U32.AND P4, PT, R39, 0x40, PT ;  /* 0x000000402700780c */ /* 0x000fe20003f84070 */
[----:B------:R-:W-:Y:S01]  /*2030*/  IMAD.MOV.U32 R39, RZ, RZ, R0 ;  /* 0x000000ffff277224 */ /* 0x000fe200078e0000 */
[----:B-----5:R-:W-:-:S11]  /*2040*/  LEA R38, R41, R38, 0x18 ;  /* 0x0000002629267211 */ /* 0x020fd600078ec0ff */
.L_x_26145:
        /* <DEDUP_REMOVED lines=11> */
.L_x_26153:
[----:B-12---:R-:W-:-:S07]  /*2100*/  IMAD R41, R55, R54, RZ ;  /* 0x0000003637297224 */ /* 0x006fce00078e02ff */
.L_x_26113:
[----:B------:R-:W-:-:S13]  /*2110*/  ISETP.GE.AND P2, PT, R40, 0x2, PT ;  /* 0x000000022800780c */ /* 0x000fda0003f46270 */
[----:B------:R-:W-:Y:S05]  /*2120*/  @!P2 BRA `(.L_x_26115) ;  /* 0x000000000010a947 */ /* 0x000fea0003800000 */
[----:B------:R-:W-:-:S03]  /*2130*/  UMOV UR7, 0xffffffff ;  /* 0xffffffff00077882 */ /* 0x000fc60000000000 */
[----:B------:R-:W-:Y:S05]  /*2140*/  BRA.DIV UR7, `(.L_x_26116) ;  /* 0x0000001607f47947 */ /* 0x000fea000b800000 */
[----:B------:R2:W4:Y:S02]  /*2150*/  SHFL.IDX PT, R45, R44, R11, 0x1f ;  /* 0x00001f0b2c2d7589 */ /* 0x00052400000e0000 */
.L_x_26156:
[----:B---34-:R-:W-:-:S07]  /*2160*/  IMAD R41, R56, R45, R41 ;  /* 0x0000002d38297224 */ /* 0x018fce00078e0229 */
.L_x_26115:
[----:B------:R-:W-:-:S13]  /*2170*/  ISETP.GE.AND P1, PT, R40, 0x3, PT ;  /* 0x000000032800780c */ /* 0x000fda0003f26270 */
[----:B------:R-:W-:Y:S05]  /*2180*/  @!P1 BRA `(.L_x_26117) ;  /* 0x0000000000109947 */ /* 0x000fea0003800000 */
[----:B------:R-:W-:-:S03]  /*2190*/  UMOV UR7, 0xffffffff ;  /* 0xffffffff00077882 */ /* 0x000fc60000000000 */
[----:B------:R-:W-:Y:S05]  /*21a0*/  BRA.DIV UR7, `(.L_x_26118) ;  /* 0x0000001a07047947 */ /* 0x000fea000b800000 */
[----:B------:R4:W0:Y:S02]  /*21b0*/  SHFL.IDX PT, R54, R44, R12, 0x1f ;  /* 0x00001f0c2c367589 */ /* 0x00082400000e0000 */
.L_x_26159:
[----:B0-----:R-:W-:-:S07]  /*21c0*/  IMAD R41, R57, R54, R41 ;  /* 0x0000003639297224 */ /* 0x001fce00078e0229 */
.L_x_26117:
[----:B------:R-:W-:-:S13]  /*21d0*/  ISETP.GE.AND P0, PT, R40, 0x4, PT ;  /* 0x000000042800780c */ /* 0x000fda0003f06270 */
[----:B------:R-:W-:Y:S05]  /*21e0*/  @!P0 BRA `(.L_x_26119) ;  /* 0x0000000000108947 */ /* 0x000fea0003800000 */
[----:B------:R-:W-:-:S03]  /*21f0*/  UMOV UR7, 0xffffffff ;  /* 0xffffffff00077882 */ /* 0x000fc60000000000 */
[----:B------:R-:W-:Y:S05]  /*2200*/  BRA.DIV UR7, `(.L_x_26120) ;  /* 0x0000001a07107947 */ /* 0x000fea000b800000 */
[----:B------:R0:W0:Y:S02]  /*2210*/  SHFL.IDX PT, R45, R44, R13, 0x1f ;  /* 0x00001f0d2c2d7589 */ /* 0x00002400000e0000 */
.L_x_26162:
[----:B0-----:R-:W-:-:S07]  /*2220*/  IMAD R41, R58, R45, R41 ;  /* 0x0000002d3a297224 */ /* 0x001fce00078e0229 */
.L_x_26119:
[----:B------:R-:W-:-:S13]  /*2230*/  ISETP.GE.AND P6, PT, R40, 0x5, PT ;  /* 0x000000052800780c */ /* 0x000fda0003fc6270 */
[----:B------:R-:W-:Y:S05]  /*2240*/  @!P6 BRA `(.L_x_26121) ;  /* 0x000000000010e947 */ /* 0x000fea0003800000 */
[----:B------:R-:W-:-:S03]  /*2250*/  UMOV UR7, 0xffffffff ;  /* 0xffffffff00077882 */ /* 0x000fc60000000000 */
[----:B------:R-:W-:Y:S05]  /*2260*/  BRA.DIV UR7, `(.L_x_26122) ;  /* 0x0000001a07207947 */ /* 0x000fea000b800000 */
[----:B------:R0:W0:Y:S02]  /*2270*/  SHFL.IDX PT, R54, R44, R14, 0x1f ;  /* 0x00001f0e2c367589 */ /* 0x00002400000e0000 */
.L_x_26165:
[----:B0-----:R-:W-:-:S07]  /*2280*/  IMAD R41, R59, R54, R41 ;  /* 0x000000363b297224 */ /* 0x001fce00078e0229 */
.L_x_26121:
[----:B------:R-:W-:-:S13]  /*2290*/  ISETP.GE.AND P6, PT, R40, 0x6, PT ;  /* 0x000000062800780c */ /* 0x000fda0003fc6270 */
[----:B------:R-:W-:Y:S05]  /*22a0*/  @!P6 BRA `(.L_x_26123) ;  /* 0x000000000010e947 */ /* 0x000fea0003800000 */
[----:B------:R-:W-:-:S03]  /*22b0*/  UMOV UR7, 0xffffffff ;  /* 0xffffffff00077882 */ /* 0x000fc60000000000 */
[----:B------:R-:W-:Y:S05]  /*22c0*/  BRA.DIV UR7, `(.L_x_26124) ;  /* 0x0000001a072c7947 */ /* 0x000fea000b800000 */
[----:B------:R0:W0:Y:S02]  /*22d0*/  SHFL.IDX PT, R45, R44, R15, 0x1f ;  /* 0x00001f0f2c2d7589 */ /* 0x00002400000e0000 */
.L_x_26168:
[----:B0-----:R-:W-:-:S07]  /*22e0*/  IMAD R41, R60, R45, R41 ;  /* 0x0000002d3c297224 */ /* 0x001fce00078e0229 */
.L_x_26123:
[----:B------:R-:W-:-:S13]  /*22f0*/  ISETP.GE.AND P6, PT, R40, 0x7, PT ;  /* 0x000000072800780c */ /* 0x000fda0003fc6270 */
[----:B------:R-:W-:Y:S05]  /*2300*/  @!P6 BRA `(.L_x_26125) ;  /* 0x000000000010e947 */ /* 0x000fea0003800000 */
[----:B------:R-:W-:-:S03]  /*2310*/  UMOV UR7, 0xffffffff ;  /* 0xffffffff00077882 */ /* 0x000fc60000000000 */
[----:B------:R-:W-:Y:S05]  /*2320*/  BRA.DIV UR7, `(.L_x_26126) ;  /* 0x0000001a073c7947 */ /* 0x000fea000b800000 */
[----:B------:R0:W0:Y:S02]  /*2330*/  SHFL.IDX PT, R54, R44, R16, 0x1f ;  /* 0x00001f102c367589 */ /* 0x00002400000e0000 */
.L_x_26171:
[----:B0-----:R-:W-:-:S07]  /*2340*/  IMAD R41, R61, R54, R41 ;  /* 0x000000363d297224 */ /* 0x001fce00078e0229 */
.L_x_26125:
[----:B------:R-:W-:-:S13]  /*2350*/  ISETP.GE.AND P6, PT, R40, 0x8, PT ;  /* 0x000000082800780c */ /* 0x000fda0003fc6270 */
[----:B------:R-:W-:Y:S05]  /*2360*/  @!P6 BRA `(.L_x_26127) ;  /* 0x000000000010e947 */ /* 0x000fea0003800000 */
[----:B------:R-:W-:-:S03]  /*2370*/  UMOV UR7, 0xffffffff ;  /* 0xffffffff00077882 */ /* 0x000fc60000000000 */
[----:B------:R-:W-:Y:S05]  /*2380*/  BRA.DIV UR7, `(.L_x_26128) ;  /* 0x0000001a07487947 */ /* 0x000fea000b800000 */
[----:B------:R0:W0:Y:S02]  /*2390*/  SHFL.IDX PT, R45, R44, R17, 0x1f ;  /* 0x00001f112c2d7589 */ /* 0x00002400000e0000 */
.L_x_26174:
[----:B0-----:R-:W-:-:S07]  /*23a0*/  IMAD R41, R62, R45, R41 ;  /* 0x0000002d3e297224 */ /* 0x001fce00078e0229 */
.L_x_26127:
[----:B------:R-:W-:-:S13]  /*23b0*/  ISETP.GE.AND P6, PT, R40, 0x9, PT ;  /* 0x000000092800780c */ /* 0x000fda0003fc6270 */
[----:B------:R-:W-:Y:S05]  /*23c0*/  @!P6 BRA `(.L_x_26129) ;  /* 0x000000000010e947 */ /* 0x000fea0003800000 */
[----:B------:R-:W-:-:S03]  /*23d0*/  UMOV UR7, 0xffffffff ;  /* 0xffffffff00077882 */ /* 0x000fc60000000000 */
[----:B------:R-:W-:Y:S05]  /*23e0*/  BRA.DIV UR7, `(.L_x_26130) ;  /* 0x0000001a07587947 */ /* 0x000fea000b800000 */
[----:B------:R0:W0:Y:S02]  /*23f0*/  SHFL.IDX PT, R54, R44, R18, 0x1f ;  /* 0x00001f122c367589 */ /* 0x00002400000e0000 */
.L_x_26177:
[----:B0-----:R-:W-:-:S07]  /*2400*/  IMAD R41, R63, R54, R41 ;  /* 0x000000363f297224 */ /* 0x001fce00078e0229 */
.L_x_26129:
[----:B------:R-:W-:-:S13]  /*2410*/  ISETP.GE.AND P6, PT, R40, 0xa, PT ;  /* 0x0000000a2800780c */ /* 0x000fda0003fc6270 */
[----:B------:R-:W-:Y:S05]  /*2420*/  @!P6 BRA `(.L_x_26131) ;  /* 0x000000000010e947 */ /* 0x000fea0003800000 */
[----:B------:R-:W-:-:S03]  /*2430*/  UMOV UR7, 0xffffffff ;  /* 0xffffffff00077882 */ /* 0x000fc60000000000 */
[----:B------:R-:W-:Y:S05]  /*2440*/  BRA.DIV UR7, `(.L_x_26132) ;  /* 0x0000001a07647947 */ /* 0x000fea000b800000 */
[----:B------:R0:W0:Y:S02]  /*2450*/  SHFL.IDX PT, R45, R44, R19, 0x1f ;  /* 0x00001f132c2d7589 */ /* 0x00002400000e0000 */
.L_x_26180:
[----:B0-----:R-:W-:-:S07]  /*2460*/  IMAD R41, R64, R45, R41 ;  /* 0x0000002d40297224 */ /* 0x001fce00078e0229 */
.L_x_26131:
[----:B------:R-:W-:-:S13]  /*2470*/  ISETP.GE.AND P6, PT, R40, 0xb, PT ;  /* 0x0000000b2800780c */ /* 0x000fda0003fc6270 */
[----:B------:R-:W-:Y:S05]  /*2480*/  @!P6 BRA `(.L_x_26133) ;  /* 0x000000000010e947 */ /* 0x000fea0003800000 */
[----:B------:R-:W-:-:S03]  /*2490*/  UMOV UR7, 0xffffffff ;  /* 0xffffffff00077882 */ /* 0x000fc60000000000 */
[----:B------:R-:W-:Y:S05]  /*24a0*/  BRA.DIV UR7, `(.L_x_26134) ;  /* 0x0000001a07747947 */ /* 0x000fea000b800000 */
[----:B------:R0:W0:Y:S02]  /*24b0*/  SHFL.IDX PT, R54, R44, R20, 0x1f ;  /* 0x00001f142c367589 */ /* 0x00002400000e0000 */
.L_x_26183:
[----:B0-----:R-:W-:-:S07]  /*24c0*/  IMAD R41, R65, R54, R41 ;  /* 0x0000003641297224 */ /* 0x001fce00078e0229 */
.L_x_26133:
[----:B------:R-:W-:-:S13]  /*24d0*/  ISETP.GE.AND P6, PT, R40, 0xc, PT ;  /* 0x0000000c2800780c */ /* 0x000fda0003fc6270 */
[----:B------:R-:W-:Y:S05]  /*24e0*/  @!P6 BRA `(.L_x_26135) ;  /* 0x000000000010e947 */ /* 0x000fea0003800000 */
[----:B------:R-:W-:-:S03]  /*24f0*/  UMOV UR7, 0xffffffff ;  /* 0xffffffff00077882 */ /* 0x000fc60000000000 */
[----:B------:R-:W-:Y:S05]  /*2500*/  BRA.DIV UR7, `(.L_x_26136) ;  /* 0x0000001a07807947 */ /* 0x000fea000b800000 */
[----:B------:R0:W0:Y:S02]  /*2510*/  SHFL.IDX PT, R45, R44, R21, 0x1f ;  /* 0x00001f152c2d7589 */ /* 0x00002400000e0000 */
.L_x_26186:
[----:B0-----:R-:W-:-:S07]  /*2520*/  IMAD R41, R66, R45, R41 ;  /* 0x0000002d42297224 */ /* 0x001fce00078e0229 */
.L_x_26135:
[----:B------:R-:W-:-:S13]  /*2530*/  ISETP.GE.AND P6, PT, R40, 0xd, PT ;  /* 0x0000000d2800780c */ /* 0x000fda0003fc6270 */
[----:B------:R-:W-:Y:S05]  /*2540*/  @!P6 BRA `(.L_x_26137) ;  /* 0x000000000010e947 */ /* 0x000fea0003800000 */
[----:B------:R-:W-:-:S03]  /*2550*/  UMOV UR7, 0xffffffff ;  /* 0xffffffff00077882 */ /* 0x000fc60000000000 */
[----:B------:R-:W-:Y:S05]  /*2560*/  BRA.DIV UR7, `(.L_x_26138) ;  /* 0x0000001a07907947 */ /* 0x000fea000b800000 */
[----:B------:R0:W0:Y:S02]  /*2570*/  SHFL.IDX PT, R54, R44, R22, 0x1f ;  /* 0x00001f162c367589 */ /* 0x00002400000e0000 */
.L_x_26189:
[----:B0-----:R-:W-:-:S07]  /*2580*/  IMAD R41, R67, R54, R41 ;  /* 0x0000003643297224 */ /* 0x001fce00078e0229 */
.L_x_26137:
[----:B------:R-:W-:-:S13]  /*2590*/  ISETP.GE.AND P6, PT, R40, 0xe, PT ;  /* 0x0000000e2800780c */ /* 0x000fda0003fc6270 */
[----:B------:R-:W-:Y:S05]  /*25a0*/  @!P6 BRA `(.L_x_26139) ;  /* 0x000000000010e947 */ /* 0x000fea0003800000 */
[----:B------:R-:W-:-:S03]  /*25b0*/  UMOV UR7, 0xffffffff ;  /* 0xffffffff00077882 */ /* 0x000fc60000000000 */
[----:B------:R-:W-:Y:S05]  /*25c0*/  BRA.DIV UR7, `(.L_x_26140) ;  /* 0x0000001a079c7947 */ /* 0x000fea000b800000 */
[----:B------:R0:W0:Y:S02]  /*25d0*/  SHFL.IDX PT, R45, R44, R23, 0x1f ;  /* 0x00001f172c2d7589 */ /* 0x00002400000e0000 */
.L_x_26192:
[----:B0-----:R-:W-:-:S07]  /*25e0*/  IMAD R41, R68, R45, R41 ;  /* 0x0000002d44297224 */ /* 0x001fce00078e0229 */
.L_x_26139:
[----:B------:R-:W-:-:S13]  /*25f0*/  ISETP.GE.AND P6, PT, R40, 0xf, PT ;  /* 0x0000000f2800780c */ /* 0x000fda0003fc6270 */
[----:B------:R-:W-:Y:S05]  /*2600*/  @!P6 BRA `(.L_x_26141) ;  /* 0x000000000010e947 */ /* 0x000fea0003800000 */
[----:B------:R-:W-:-:S03]  /*2610*/  UMOV UR7, 0xffffffff ;  /* 0xffffffff00077882 */ /* 0x000fc60000000000 */
[----:B------:R-:W-:Y:S05]  /*2620*/  BRA.DIV UR7, `(.L_x_26142) ;  /* 0x0000001a07ac7947 */ /* 0x000fea000b800000 */
[----:B------:R0:W0:Y:S02]  /*2630*/  SHFL.IDX PT, R54, R44, R24, 0x1f ;  /* 0x00001f182c367589 */ /* 0x00002400000e0000 */
.L_x_26195:
[----:B0-----:R-:W-:-:S07]  /*2640*/  IMAD R41, R69, R54, R41 ;  /* 0x0000003645297224 */ /* 0x001fce00078e0229 */
.L_x_26141:
[----:B------:R-:W-:-:S13]  /*2650*/  ISETP.GE.AND P6, PT, R40, 0x10, PT ;  /* 0x000000102800780c */ /* 0x000fda0003fc6270 */
[----:B------:R-:W-:Y:S05]  /*2660*/  @!P6 BRA `(.L_x_26143) ;  /* 0x00000004000ce947 */ /* 0x000fea0003800000 */
[----:B------:R-:W-:-:S03]  /*2670*/  UMOV UR7, 0xffffffff ;  /* 0xffffffff00077882 */ /* 0x000fc60000000000 */
[----:B------:R-:W-:Y:S05]  /*2680*/  BRA.DIV UR7, `(.L_x_26144) ;  /* 0x0000001a07b87947 */ /* 0x000fea000b800000 */
[----:B0-2-4-:R0:W2:Y:S02]  /*2690*/  SHFL.IDX PT, R44, R44, R50, 0x1f ;  /* 0x00001f322c2c7589 */ /* 0x0150a400000e0000 */
.L_x_26198:
[----:B--2---:R-:W-:Y:S01]  /*26a0*/  IMAD R41, R70, R44, R41 ;  /* 0x0000002c46297224 */ /* 0x004fe200078e0229 */
[----:B------:R-:W-:Y:S06]  /*26b0*/  BRA `(.L_x_26143) ;  /* 0x0000000000f87947 */ /* 0x000fec0003800000 */
.L_x_26112:
[----:B------:R-:W0:Y:S01]  /*26c0*/  LDC R73, c[0x0][0x3ac] ;  /* 0x0000eb00ff497b82 */ /* 0x000e220000000800 */
[----:B------:R-:W-:Y:S01]  /*26d0*/  @P3 LEA R40, R25, R45, 0x2 ;  /* 0x0000002d19283211 */ /* 0x000fe200078e10ff */
[--C-:B------:R-:W-:Y:S02]  /*26e0*/  @P2 IMAD R44, R26, 0x4, R45.reuse ;  /* 0x000000041a2c2824 */ /* 0x100fe400078e022d */
[--C-:B------:R-:W-:Y:S02]  /*26f0*/  @P1 IMAD R54, R27, 0x4, R45.reuse ;  /* 0x000000041b361824 */ /* 0x100fe400078e022d */
[----:B------:R-:W-:Y:S01]  /*2700*/  @P0 IMAD R72, R28, 0x4, R45 ;  /* 0x000000041c480824 */ /* 0x000fe200078e022d */
[----:B------:R-:W1:Y:S01]  /*2710*/  @P3 LDS R40, [R40] ;  /* 0x0000000028283984 */ /* 0x000e620000000800 */
[----:B------:R-:W-:-:S03]  /*2720*/  IMAD.MOV.U32 R41, RZ, RZ, RZ ;  /* 0x000000ffff297224 */ /* 0x000fc600078e00ff */
[----:B------:R-:W3:Y:S04]  /*2730*/  @P2 LDS R44, [R44] ;  /* 0x000000002c2c2984 */ /* 0x000ee80000000800 */
[----:B------:R-:W2:Y:S04]  /*2740*/  @P1 LDS R54, [R54] ;  /* 0x0000000036361984 */ /* 0x000ea80000000800 */
[----:B------:R-:W4:Y:S01]  /*2750*/  @P0 LDS R72, [R72] ;  /* 0x0000000048480984 */ /* 0x000f220000000800 */
[----:B0-----:R-:W-:-:S13]  /*2760*/  ISETP.GE.AND P6, PT, R73, 0x5, PT ;  /* 0x000000054900780c */ /* 0x001fda0003fc6270 */
[----:B------:R-:W-:-:S06]  /*2770*/  @P6 LEA R74, R29, R45, 0x2 ;  /* 0x0000002d1d4a6211 */ /* 0x000fcc00078e10ff */
[----:B------:R-:W0:Y:S01]  /*2780*/  @P6 LDS R74, [R74] ;  /* 0x000000004a4a6984 */ /* 0x000e220000000800 */
[----:B-1----:R-:W-:-:S04]  /*2790*/  @P3 IMAD R41, R55, R40, RZ ;  /* 0x0000002837293224 */ /* 0x002fc800078e02ff */
[----:B---3--:R-:W-:-:S04]  /*27a0*/  @P2 IMAD R41, R56, R44, R41 ;  /* 0x0000002c38292224 */ /* 0x008fc800078e0229 */
        /* <DEDUP_REMOVED lines=47> */
.L_x_26143:
[----:B------:R-:W-:Y:S01]  /*2aa0*/  ISETP.NE.AND P6, PT, R4, RZ, PT ;  /* 0x000000ff0400720c */ /* 0x000fe20003fc5270 */
[----:B------:R-:W-:Y:S01]  /*2ab0*/  IMAD.IADD R45, R39, 0x1, R53 ;  /* 0x00000001272d7824 */ /* 0x000fe200078e0235 */
[----:B------:R-:W-:Y:S05]  /*2ac0*/  WARPSYNC.ALL ;  /* 0x0000000000007948 */ /* 0x000fea0003800000 */
[----:B0-2-4-:R-:W-:Y:S01]  /*2ad0*/  IMAD R44, R45, UR9, R36 ;  /* 0x000000092d2c7c24 */ /* 0x015fe2000f8e0224 */
[----:B------:R-:W-:-:S05]  /*2ae0*/  IADD3 R39, PT, PT, R39, UR6, RZ ;  /* 0x0000000627277c10 */ /* 0x000fca000fffe0ff */
[----:B------:R-:W0:Y:S01]  /*2af0*/  @!P6 S2R R73, SR_CgaCtaId ;  /* 0x000000000049e919 */ /* 0x000e220000008800 */
[----:B------:R-:W-:-:S05]  /*2b00*/  @!P6 MOV R40, 0x400 ;  /* 0x000004000028e802 */ /* 0x000fca0000000f00 */
[----:B------:R-:W-:-:S05]  /*2b10*/  @!P6 VIADD R40, R40, 0x4880 ;  /* 0x000048802828e836 */ /* 0x000fca0000000000 */
[----:B0-----:R-:W-:Y:S02]  /*2b20*/  @!P6 LEA R73, R73, R40, 0x18 ;  /* 0x000000284949e211 */ /* 0x001fe400078ec0ff */
[----:B------:R-:W-:Y:S03]  /*2b30*/  SHFL.DOWN PT, R40, R41, 0x1, 0x1e1f ;  /* 0x083e1f0029287f89 */ /* 0x000fe600000e0000 */
[----:B------:R-:W-:-:S05]  /*2b40*/  @!P6 IMAD R44, R44, 0x4, R73 ;  /* 0x000000042c2ce824 */ /* 0x000fca00078e0249 */
[----:B------:R-:W0:Y:S02]  /*2b50*/  @!P6 LDS R45, [R44] ;  /* 0x000000002c2de984 */ /* 0x000e240000000800 */
[----:B0-----:R-:W-:-:S05]  /*2b60*/  @!P6 IADD3 R45, PT, PT, R45, R40, R41 ;  /* 0x000000282d2de210 */ /* 0x001fca0007ffe029 */
[----:B------:R0:W-:Y:S01]  /*2b70*/  @!P6 STS [R44], R45 ;  /* 0x0000002d2c00e388 */ /* 0x0001e20000000800 */
[----:B------:R-:W-:-:S13]  /*2b80*/  ISETP.GE.AND P6, PT, R39, UR5, PT ;  /* 0x0000000527007c0c */ /* 0x000fda000bfc6270 */
[----:B0-----:R-:W-:Y:S05]  /*2b90*/  @!P6 BRA `(.L_x_26145) ;  /* 0xfffffff4002ce947 */ /* 0x001fea000383ffff */
.L_x_26111:
[----:B------:R-:W-:Y:S05]  /*2ba0*/  @!P5 BRA `(.L_x_26146) ;  /* 0xffffffe800bcd947 */ /* 0x000fea000383ffff */
[----:B------:R-:W-:Y:S05]  /*2bb0*/  BSYNC.RECONVERGENT B0 ;  /* 0x0000000000007941 */ /* 0x000fea0003800200 */
.L_x_26094:
[----:B------:R-:W-:Y:S01]  /*2bc0*/  ISETP.NE.AND P1, PT, R71, RZ, PT ;  /* 0x000000ff4700720c */ /* 0x000fe20003f25270 */
[----:B------:R-:W-:Y:S01]  /*2bd0*/  IMAD.MOV.U32 R53, RZ, RZ, 0x10 ;  /* 0x00000010ff357424 */ /* 0x000fe200078e00ff */
[----:B------:R-:W-:-:S11]  /*2be0*/  PLOP3.LUT P0, PT, PT, PT, PT, 0x8, 0x80 ;  /* 0x000000000080781c */ /* 0x000fd60003f0e170 */
[----:B------:R-:W-:Y:S05]  /*2bf0*/  @P1 BRA `(.L_x_26147) ;  /* 0xffffffe4008c1947 */ /* 0x000fea000383ffff */
[----:B------:R-:W-:Y:S05]  /*2c00*/  WARPSYNC.ALL ;  /* 0x0000000000007948 */ /* 0x000fea0003800000 */
[----:B------:R-:W-:Y:S01]  /*2c10*/  ISETP.NE.AND P3, PT, R8, 0x2, PT ;  /* 0x000000020800780c */ /* 0x000fe20003f65270 */
[----:B------:R-:W-:Y:S01]  /*2c20*/  IMAD.SHL.U32 R2, R2, 0x4, RZ ;  /* 0x0000000402027824 */ /* 0x000fe200078e00ff */
[----:B------:R-:W5:Y:S01]  /*2c30*/  LDC R6, c[0x0][0x3ac] ;  /* 0x0000eb00ff067b82 */ /* 0x000f620000000800 */
[----:B------:R-:W-:Y:S07]  /*2c40*/  BSSY.RECONVERGENT B0, `(.L_x_26148) ;  /* 0x0000051000007945 */ /* 0x000fee0003800200 */
[----:B------:R-:W0:Y:S01]  /*2c50*/  LDC R15, c[0x0][0x388] ;  /* 0x0000e200ff0f7b82 */ /* 0x000e220000000800 */
[----:B-----5:R-:W-:-:S04]  /*2c60*/  IABS R13, R6 ;  /* 0x00000006000d7213 */ /* 0x020fc80000000000 */
[----:B------:R-:W5:Y:S08]  /*2c70*/  I2F.RP R0, R13 ;  /* 0x0000000d00007306 */ /* 0x000f700000209400 */
[----:B-----5:R-:W5:Y:S02]  /*2c80*/  MUFU.RCP R0, R0 ;  /* 0x0000000000007308 */ /* 0x020f640000001000 */
[----:B-----5:R-:W-:Y:S01]  /*2c90*/  VIADD R10, R0, 0xffffffe ;  /* 0x0ffffffe000a7836 */ /* 0x020fe20000000000 */
[----:B------:R-:W-:-:S05]  /*2ca0*/  IABS R0, UR9 ;  /* 0x0000000900007c13 */ /* 0x000fca0008000000 */
[----:B------:R5:W1:Y:S02]  /*2cb0*/  F2I.FTZ.U32.TRUNC.NTZ R11, R10 ;  /* 0x0000000a000b7305 */ /* 0x000a64000021f000 */
[----:B-----5:R-:W-:Y:S01]  /*2cc0*/  IMAD.MOV.U32 R10, RZ, RZ, RZ ;  /* 0x000000ffff0a7224 */ /* 0x020fe200078e00ff */
[----:B-1----:R-:W-:-:S05]  /*2cd0*/  IADD3 R4, PT, PT, RZ, -R11, RZ ;  /* 0x8000000bff047210 */ /* 0x002fca0007ffe0ff */
[----:B------:R-:W-:Y:S01]  /*2ce0*/  IMAD R3, R4, R13, RZ ;  /* 0x0000000d04037224 */ /* 0x000fe200078e02ff */
[----:B0-----:R-:W-:-:S03]  /*2cf0*/  IABS R4, R15 ;  /* 0x0000000f00047213 */ /* 0x001fc60000000000 */
[----:B------:R-:W-:Y:S02]  /*2d00*/  IMAD.HI.U32 R3, R11, R3, R10 ;  /* 0x000000030b037227 */ /* 0x000fe400078e000a */
[----:B------:R-:W0:Y:S01]  /*2d10*/  I2F.RP R10, R0 ;  /* 0x00000000000a7306 */ /* 0x000e220000209400 */
[----:B------:R-:W1:Y:S03]  /*2d20*/  S2R R11, SR_CTAID.X ;  /* 0x00000000000b7919 */ /* 0x000e660000002500 */
[----:B------:R-:W-:-:S04]  /*2d30*/  IMAD.HI.U32 R3, R3, R4, RZ ;  /* 0x0000000403037227 */ /* 0x000fc800078e00ff */
[----:B------:R-:W-:-:S04]  /*2d40*/  IMAD.MOV R9, RZ, RZ, -R3 ;  /* 0x000000ffff097224 */ /* 0x000fc800078e0a03 */
[C---:B------:R-:W-:Y:S02]  /*2d50*/  IMAD R4, R13.reuse, R9, R4 ;  /* 0x000000090d047224 */ /* 0x040fe400078e0204 */
[----:B------:R-:W5:Y:S01]  /*2d60*/  LDC R9, c[0x0][0x384] ;  /* 0x0000e100ff097b82 */ /* 0x000f620000000800 */
[----:B0-----:R-:W0:Y:S07]  /*2d70*/  MUFU.RCP R10, R10 ;  /* 0x0000000a000a7308 */ /* 0x001e2e0000001000 */
[----:B------:R-:W-:Y:S01]  /*2d80*/  BAR.SYNC.DEFER_BLOCKING 0x0 ;  /* 0x0000000000007b1d */ /* 0x000fe20000010000 */
[----:B------:R-:W-:-:S13]  /*2d90*/  ISETP.GT.U32.AND P1, PT, R13, R4, PT ;  /* 0x000000040d00720c */ /* 0x000fda0003f24070 */
[----:B------:R-:W-:Y:S01]  /*2da0*/  @!P1 IMAD.IADD R4, R4, 0x1, -R13 ;  /* 0x0000000104049824 */ /* 0x000fe200078e0a0d */
[----:B------:R-:W-:Y:S01]  /*2db0*/  @!P1 IADD3 R3, PT, PT, R3, 0x1, RZ ;  /* 0x0000000103039810 */ /* 0x000fe20007ffe0ff */
[----:B0-----:R-:W-:Y:S01]  /*2dc0*/  VIADD R26, R10, 0xffffffe ;  /* 0x0ffffffe0a1a7836 */ /* 0x001fe20000000000 */
[----:B------:R-:W-:Y:S02]  /*2dd0*/  ISETP.NE.AND P1, PT, R6, RZ, PT ;  /* 0x000000ff0600720c */ /* 0x000fe40003f25270 */
[----:B------:R-:W-:Y:S01]  /*2de0*/  ISETP.GE.U32.AND P0, PT, R4, R13, PT ;  /* 0x0000000d0400720c */ /* 0x000fe20003f06070 */
[----:B------:R0:W0:Y:S01]  /*2df0*/  F2I.FTZ.U32.TRUNC.NTZ R27, R26 ;  /* 0x0000001a001b7305 */ /* 0x000022000021f000 */
[----:B------:R-:W-:-:S04]  /*2e00*/  LOP3.LUT R4, R15, R6, RZ, 0x3c, !PT ;  /* 0x000000060f047212 */ /* 0x000fc800078e3cff */
[----:B------:R-:W-:Y:S01]  /*2e10*/  ISETP.GE.AND P2, PT, R4, RZ, PT ;  /* 0x000000ff0400720c */ /* 0x000fe20003f46270 */
[----:B-1----:R-:W-:-:S04]  /*2e20*/  IMAD R4, R11, UR9, RZ ;  /* 0x000000090b047c24 */ /* 0x002fc8000f8e02ff */
[----:B-----5:R-:W-:Y:S02]  /*2e30*/  IMAD R4, R9, UR12, R4 ;  /* 0x0000000c09047c24 */ /* 0x020fe4000f8e0204 */
[----:B------:R-:W-:-:S06]  /*2e40*/  @P0 VIADD R3, R3, 0x1 ;  /* 0x0000000103030836 */ /* 0x000fcc0000000000 */
[----:B------:R-:W-:Y:S01]  /*2e50*/  @!P2 IMAD.MOV R3, RZ, RZ, -R3 ;  /* 0x000000ffff03a224 */ /* 0x000fe200078e0a03 */
[----:B------:R-:W-:Y:S01]  /*2e60*/  @!P1 LOP3.LUT R3, RZ, R6, RZ, 0x33, !PT ;  /* 0x00000006ff039212 */ /* 0x000fe200078e33ff */
[----:B0-----:R-:W-:Y:S06]  /*2e70*/  @!P3 BRA `(.L_x_26149) ;  /* 0x0000000000b4b947 */ /* 0x001fec0003800000 */
[----:B------:R-:W-:Y:S01]  /*2e80*/  IABS R19, UR9 ;  /* 0x0000000900137c13 */ /* 0x000fe20008000000 */
[----:B------:R-:W0:Y:S01]  /*2e90*/  S2R R15, SR_CgaCtaId ;  /* 0x00000000000f7919 */ /* 0x000e220000008800 */
[----:B------:R-:W1:Y:S01]  /*2ea0*/  LDC.64 R10, c[0x0][0x3a0] ;  /* 0x0000e800ff0a7b82 */ /* 0x000e620000000a00 */
[----:B------:R-:W-:Y:S01]  /*2eb0*/  MOV R9, 0x400 ;  /* 0x0000040000097802 */ /* 0x000fe20000000f00 */
[----:B------:R-:W5:Y:S01]  /*2ec0*/  I2F.RP R6, R19 ;  /* 0x0000001300067306 */ /* 0x000f620000209400 */
[----:B------:R-:W-:Y:S02]  /*2ed0*/  ISETP.NE.AND P3, PT, RZ, UR9, PT ;  /* 0x00000009ff007c0c */ /* 0x000fe4000bf65270 */
[----:B------:R-:W-:Y:S01]  /*2ee0*/  LOP3.LUT R21, RZ, UR9, RZ, 0x33, !PT ;  /* 0x00000009ff157c12 */ /* 0x000fe2000f8e33ff */
[----:B------:R-:W-:-:S04]  /*2ef0*/  VIADD R14, R9, 0x4880 ;  /* 0x00004880090e7836 */ /* 0x000fc80000000000 */
[----:B-----5:R-:W5:Y:S01]  /*2f00*/  MUFU.RCP R6, R6 ;  /* 0x0000000600067308 */ /* 0x020f620000001000 */
[----:B0-----:R-:W-:Y:S02]  /*2f10*/  LEA R20, R15, R14, 0x18 ;  /* 0x0000000e0f147211 */ /* 0x001fe400078ec0ff */
[----:B-----5:R-:W-:-:S05]  /*2f20*/  IADD3 R12, PT, PT, R6, 0xffffffe, RZ ;  /* 0x0ffffffe060c7810 */ /* 0x020fca0007ffe0ff */
[----:B------:R0:W5:Y:S02]  /*2f30*/  F2I.FTZ.U32.TRUNC.NTZ R13, R12 ;  /* 0x0000000c000d7305 */ /* 0x000164000021f000 */
[----:B0-----:R-:W-:Y:S02]  /*2f40*/  IMAD.MOV.U32 R12, RZ, RZ, RZ ;  /* 0x000000ffff0c7224 */ /* 0x001fe400078e00ff */
[----:B-----5:R-:W-:-:S04]  /*2f50*/  IMAD.MOV R16, RZ, RZ, -R13 ;  /* 0x000000ffff107224 */ /* 0x020fc800078e0a0d */
[----:B------:R-:W-:-:S04]  /*2f60*/  IMAD R9, R16, R19, RZ ;  /* 0x0000001310097224 */ /* 0x000fc800078e02ff */
[----:B------:R-:W-:-:S04]  /*2f70*/  IMAD.HI.U32 R18, R13, R9, R12 ;  /* 0x000000090d127227 */ /* 0x000fc800078e000c */
[----:B-1----:R-:W-:-:S07]  /*2f80*/  HFMA2 R9, -RZ, RZ, 0, 0 ;  /* 0x00000000ff097431 */ /* 0x002fce00000001ff */
.L_x_26150:
[----:B------:R-:W-:Y:S01]  /*2f90*/  IABS R6, UR9 ;  /* 0x0000000900067c13 */ /* 0x000fe20008000000 */
[----:B------:R-:W-:Y:S01]  /*2fa0*/  VIADD R9, R9, 0x1 ;  /* 0x0000000109097836 */ /* 0x000fe20000000000 */
[----:B0-----:R-:W-:-:S03]  /*2fb0*/  IABS R13, R5 ;  /* 0x00000005000d7213 */ /* 0x001fc60000000000 */
[----:B------:R-:W-:Y:S02]  /*2fc0*/  IMAD.MOV R12, RZ, RZ, -R6 ;  /* 0x000000ffff0c7224 */ /* 0x000fe400078e0a06 */
[----:B------:R-:W-:-:S04]  /*2fd0*/  IMAD.HI.U32 R6, R18, R13, RZ ;  /* 0x0000000d12067227 */ /* 0x000fc800078e00ff */
[----:B------:R-:W-:Y:S01]  /*2fe0*/  IMAD R12, R6, R12, R13 ;  /* 0x0000000c060c7224 */ /* 0x000fe200078e020d */
[----:B------:R-:W-:-:S04]  /*2ff0*/  IABS R13, UR9 ;  /* 0x00000009000d7c13 */ /* 0x000fc80008000000 */
[----:B------:R-:W-:-:S13]  /*3000*/  ISETP.GT.U32.AND P1, PT, R19, R12, PT ;  /* 0x0000000c1300720c */ /* 0x000fda0003f24070 */
[----:B------:R-:W-:Y:S01]  /*3010*/  @!P1 IMAD.IADD R12, R12, 0x1, -R13 ;  /* 0x000000010c0c9824 */ /* 0x000fe200078e0a0d */
[C---:B------:R-:W-:Y:S02]  /*3020*/  LOP3.LUT R13, R5.reuse, UR9, RZ, 0x3c, !PT ;  /* 0x00000009050d7c12 */ /* 0x040fe4000f8e3cff */
[----:B------:R-:W-:Y:S02]  /*3030*/  @!P1 IADD3 R6, PT, PT, R6, 0x1, RZ ;  /* 0x0000000106069810 */ /* 0x000fe40007ffe0ff */
[----:B------:R-:W-:Y:S01]  /*3040*/  ISETP.GE.U32.AND P0, PT, R12, R19, PT ;  /* 0x000000130c00720c */ /* 0x000fe20003f06070 */
[----:B------:R-:W-:Y:S01]  /*3050*/  IMAD R12, R5, 0x4, R20 ;  /* 0x00000004050c7824 */ /* 0x000fe200078e0214 */
[----:B------:R-:W-:-:S05]  /*3060*/  ISETP.GE.AND P2, PT, R13, RZ, PT ;  /* 0x000000ff0d00720c */ /* 0x000fca0003f46270 */
[----:B------:R-:W0:Y:S06]  /*3070*/  LDS.128 R12, [R12] ;  /* 0x000000000c0c7984 */ /* 0x000e2c0000000c00 */
[----:B------:R-:W-:-:S04]  /*3080*/  @P0 VIADD R6, R6, 0x1 ;  /* 0x0000000106060836 */ /* 0x000fc80000000000 */
[----:B------:R-:W-:-:S05]  /*3090*/  @!P2 IMAD.MOV R6, RZ, RZ, -R6 ;  /* 0x000000ffff06a224 */ /* 0x000fca00078e0a06 */
[----:B------:R-:W-:-:S05]  /*30a0*/  SEL R6, R21, R6, !P3 ;  /* 0x0000000615067207 */ /* 0x000fca0005800000 */
[----:B------:R-:W-:Y:S02]  /*30b0*/  IMAD.MOV R16, RZ, RZ, -R6 ;  /* 0x000000ffff107224 */ /* 0x000fe400078e0a06 */
[----:B------:R-:W-:Y:S02]  /*30c0*/  IMAD R6, R3, R6, R4 ;  /* 0x0000000603067224 */ /* 0x000fe400078e0204 */
[----:B------:R-:W-:Y:S02]  /*30d0*/  IMAD R17, R16, UR9, R5 ;  /* 0x0000000910117c24 */ /* 0x000fe4000f8e0205 */
[----:B------:R-:W-:-:S03]  /*30e0*/  IMAD.IADD R5, R5, 0x1, R2 ;  /* 0x0000000105057824 */ /* 0x000fc600078e0202 */
[----:B------:R-:W-:Y:S02]  /*30f0*/  IADD3 R17, PT, PT, R6, R17, RZ ;  /* 0x0000001106117210 */ /* 0x000fe40007ffe0ff */
[----:B------:R-:W-:-:S03]  /*3100*/  LOP3.LUT R6, R9, R8, RZ, 0x3c, !PT ;  /* 0x0000000809067212 */ /* 0x000fc600078e3cff */
[----:B------:R-:W-:Y:S01]  /*3110*/  IMAD.WIDE R16, R17, 0x4, R10 ;  /* 0x0000000411107825 */ /* 0x000fe200078e020a */
[----:B------:R-:W-:-:S04]  /*3120*/  ISETP.NE.AND P0, PT, R6, 0x2, PT ;  /* 0x000000020600780c */ /* 0x000fc80003f05270 */
[----:B0-----:R0:W-:Y:S09]  /*3130*/  STG.E.128 desc[UR10][R16.64], R12 ;  /* 0x0000000c10007986 */ /* 0x0011f2000c101d0a */
[----:B------:R-:W-:Y:S05]  /*3140*/  @P0 BRA `(.L_x_26150) ;  /* 0xfffffffc00900947 */ /* 0x000fea000383ffff */
.L_x_26149:
[----:B------:R-:W-:Y:S05]  /*3150*/  BSYNC.RECONVERGENT B0 ;  /* 0x0000000000007941 */ /* 0x000fea0003800200 */
.L_x_26148:
[----:B------:R-:W1:Y:S01]  /*3160*/  S2UR UR5, SR_CgaCtaId ;  /* 0x00000000000579c3 */ /* 0x000e620000008800 */
[----:B------:R-:W-:Y:S01]  /*3170*/  UMOV UR4, 0x400 ;  /* 0x0000040000047882 */ /* 0x000fe20000000000 */
[--C-:B------:R-:W-:Y:S01]  /*3180*/  IMAD.MOV R9, RZ, RZ, -R27.reuse ;  /* 0x000000ffff097224 */ /* 0x100fe200078e0a1b */
[----:B------:R-:W-:Y:S01]  /*3190*/  UIADD3 UR4, UPT, UPT, UR4, 0x4880, URZ ;  /* 0x0000488004047890 */ /* 0x000fe2000fffe0ff */
[----:B------:R-:W-:Y:S02]  /*31a0*/  MOV R26, RZ ;  /* 0x000000ff001a7202 */ /* 0x000fe40000000f00 */
[----:B------:R-:W-:Y:S01]  /*31b0*/  IMAD R9, R9, R0, RZ ;  /* 0x0000000009097224 */ /* 0x000fe200078e02ff */
[----:B------:R-:W-:Y:S01]  /*31c0*/  ISETP.NE.AND P0, PT, RZ, UR9, PT ;  /* 0x00000009ff007c0c */ /* 0x000fe2000bf05270 */
[----:B------:R-:W0:Y:S02]  /*31d0*/  LDC.64 R24, c[0x0][0x3a0] ;  /* 0x0000e800ff187b82 */ /* 0x000e240000000a00 */
[----:B------:R-:W-:Y:S01]  /*31e0*/  IMAD.HI.U32 R26, R27, R9, R26 ;  /* 0x000000091b1a7227 */ /* 0x000fe200078e001a */
[----:B------:R-:W-:Y:S01]  /*31f0*/  LOP3.LUT R27, RZ, UR9, RZ, 0x33, !PT ;  /* 0x00000009ff1b7c12 */ /* 0x000fe2000f8e33ff */
[----:B-1----:R-:W-:-:S06]  /*3200*/  ULEA UR4, UR5, UR4, 0x18 ;  /* 0x0000000405047291 */ /* 0x002fcc000f8ec0ff */
[----:B------:R-:W-:-:S07]  /*3210*/  LEA R6, R5, UR4, 0x2 ;  /* 0x0000000405067c11 */ /* 0x000fce000f8e10ff */
.L_x_26151:
[----:B01----:R-:W-:Y:S01]  /*3220*/  IABS R16, UR9 ;  /* 0x0000000900107c13 */ /* 0x003fe20008000000 */
[----:B------:R0:W1:Y:S01]  /*3230*/  LDS.128 R20, [R6] ;  /* 0x0000000006147984 */ /* 0x0000620000000c00 */
[----:B------:R-:W-:Y:S02]  /*3240*/  IABS R12, UR9 ;  /* 0x00000009000c7c13 */ /* 0x000fe40008000000 */
[----:B------:R-:W5:Y:S01]  /*3250*/  I2F.RP R10, R16 ;  /* 0x00000010000a7306 */ /* 0x000f620000209400 */
[----:B------:R-:W-:Y:S02]  /*3260*/  IABS R11, R5 ;  /* 0x00000005000b7213 */ /* 0x000fe40000000000 */
[----:B------:R-:W-:Y:S01]  /*3270*/  IMAD.MOV R14, RZ, RZ, -R12 ;  /* 0x000000ffff0e7224 */ /* 0x000fe200078e0a0c */
[----:B------:R-:W-:Y:S02]  /*3280*/  IADD3 R33, PT, PT, R5, R2, RZ ;  /* 0x0000000205217210 */ /* 0x000fe40007ffe0ff */
[----:B------:R-:W-:-:S02]  /*3290*/  LOP3.LUT R35, RZ, UR9, RZ, 0x33, !PT ;  /* 0x00000009ff237c12 */ /* 0x000fc4000f8e33ff */
[----:B------:R-:W-:Y:S01]  /*32a0*/  IABS R12, R33 ;  /* 0x00000021000c7213 */ /* 0x000fe20000000000 */
[----:B------:R-:W-:-:S04]  /*32b0*/  IMAD.IADD R37, R33, 0x1, R2 ;  /* 0x0000000121257824 */ /* 0x000fc800078e0202 */
[----:B------:R-:W-:Y:S01]  /*32c0*/  IMAD.IADD R29, R37, 0x1, R2 ;  /* 0x00000001251d7824 */ /* 0x000fe200078e0202 */
[----:B-----5:R-:W5:Y:S02]  /*32d0*/  MUFU.RCP R10, R10 ;  /* 0x0000000a000a7308 */ /* 0x020f640000001000 */
[----:B-----5:R-:W-:Y:S02]  /*32e0*/  VIADD R8, R10, 0xffffffe ;  /* 0x0ffffffe0a087836 */ /* 0x020fe40000000000 */
[----:B------:R-:W-:-:S04]  /*32f0*/  IMAD.HI.U32 R10, R26, R11, RZ ;  /* 0x0000000b1a0a7227 */ /* 0x000fc800078e00ff */
[----:B------:R5:W2:Y:S01]  /*3300*/  F2I.FTZ.U32.TRUNC.NTZ R9, R8 ;  /* 0x0000000800097305 */ /* 0x000aa2000021f000 */
[----:B------:R-:W-:-:S05]  /*3310*/  IMAD R11, R10, R14, R11 ;  /* 0x0000000e0a0b7224 */ /* 0x000fca00078e020b */
[----:B------:R-:W-:Y:S01]  /*3320*/  ISETP.GT.U32.AND P3, PT, R0, R11, PT ;  /* 0x0000000b0000720c */ /* 0x000fe20003f64070 */
[----:B-----5:R-:W-:Y:S02]  /*3330*/  IMAD.MOV.U32 R8, RZ, RZ, RZ ;  /* 0x000000ffff087224 */ /* 0x020fe400078e00ff */
[----:B--2---:R-:W-:-:S04]  /*3340*/  IMAD.MOV R13, RZ, RZ, -R9 ;  /* 0x000000ffff0d7224 */ /* 0x004fc800078e0a09 */
[----:B------:R-:W-:-:S06]  /*3350*/  IMAD R13, R13, R16, RZ ;  /* 0x000000100d0d7224 */ /* 0x000fcc00078e02ff */
[----:B------:R-:W-:Y:S02]  /*3360*/  @!P3 IMAD.IADD R11, R11, 0x1, -R16 ;  /* 0x000000010b0bb824 */ /* 0x000fe400078e0a10 */
[----:B------:R-:W-:Y:S01]  /*3370*/  IMAD.HI.U32 R32, R9, R13, R8 ;  /* 0x0000000d09207227 */ /* 0x000fe200078e0008 */
[----:B------:R-:W-:Y:S02]  /*3380*/  IABS R8, R37 ;  /* 0x0000002500087213 */ /* 0x000fe40000000000 */
[----:B------:R-:W-:Y:S01]  /*3390*/  IABS R13, R29 ;  /* 0x0000001d000d7213 */ /* 0x000fe20000000000 */
[----:B------:R-:W-:Y:S01]  /*33a0*/  IMAD.MOV.U32 R9, RZ, RZ, R12 ;  /* 0x000000ffff097224 */ /* 0x000fe200078e000c */
[----:B------:R-:W-:Y:S01]  /*33b0*/  MOV R12, R8 ;  /* 0x00000008000c7202 */ /* 0x000fe20000000f00 */
[----:B------:R-:W-:Y:S01]  /*33c0*/  @!P3 VIADD R10, R10, 0x1 ;  /* 0x000000010a0ab836 */ /* 0x000fe20000000000 */
[----:B------:R-:W-:Y:S01]  /*33d0*/  ISETP.GE.U32.AND P2, PT, R11, R0, PT ;  /* 0x000000000b00720c */ /* 0x000fe20003f46070 */
[----:B------:R-:W-:Y:S01]  /*33e0*/  IMAD.HI.U32 R30, R32, R9, RZ ;  /* 0x00000009201e7227 */ /* 0x000fe200078e00ff */
[----:B------:R-:W-:-:S03]  /*33f0*/  LOP3.LUT R11, R5, UR9, RZ, 0x3c, !PT ;  /* 0x00000009050b7c12 */ /* 0x000fc6000f8e3cff */
[----:B------:R-:W-:Y:S01]  /*3400*/  IMAD R8, R30, R14, R9 ;  /* 0x0000000e1e087224 */ /* 0x000fe200078e0209 */
[----:B------:R-:W-:Y:S01]  /*3410*/  ISETP.GE.AND P5, PT, R11, RZ, PT ;  /* 0x000000ff0b00720c */ /* 0x000fe20003fa6270 */
[----:B------:R-:W-:-:S03]  /*3420*/  IMAD.HI.U32 R31, R32, R12, RZ ;  /* 0x0000000c201f7227 */ /* 0x000fc600078e00ff */
[----:B------:R-:W-:Y:S01]  /*3430*/  ISETP.GT.U32.AND P6, PT, R16, R8, PT ;  /* 0x000000081000720c */ /* 0x000fe20003fc4070 */
[----:B------:R-:W-:-:S04]  /*3440*/  IMAD.HI.U32 R32, R32, R13, RZ ;  /* 0x0000000d20207227 */ /* 0x000fc800078e00ff */
[-C--:B------:R-:W-:Y:S02]  /*3450*/  IMAD R11, R32, R14.reuse, R13 ;  /* 0x0000000e200b7224 */ /* 0x080fe400078e020d */
[----:B------:R-:W-:Y:S01]  /*3460*/  IMAD R9, R31, R14, R12 ;  /* 0x0000000e1f097224 */ /* 0x000fe200078e020c */
[----:B------:R-:W2:Y:S01]  /*3470*/  LDC R13, c[0x0][0x360] ;  /* 0x0000d800ff0d7b82 */ /* 0x000ea20000000800 */
[----:B------:R-:W-:Y:S01]  /*3480*/  @P2 VIADD R10, R10, 0x1 ;  /* 0x000000010a0a2836 */ /* 0x000fe20000000000 */
[C---:B------:R-:W-:Y:S01]  /*3490*/  ISETP.GT.U32.AND P2, PT, R16.reuse, R11, PT ;  /* 0x0000000b1000720c */ /* 0x040fe20003f44070 */
[----:B------:R-:W-:Y:S01]  /*34a0*/  IMAD R12, R7, 0x20, R6 ;  /* 0x00000020070c7824 */ /* 0x000fe200078e0206 */
[----:B------:R-:W-:Y:S01]  /*34b0*/  ISETP.GT.U32.AND P1, PT, R16, R9, PT ;  /* 0x000000091000720c */ /* 0x000fe20003f24070 */
[----:B------:R-:W-:Y:S01]  /*34c0*/  IMAD.MOV.U32 R28, RZ, RZ, R10 ;  /* 0x000000ffff1c7224 */ /* 0x000fe200078e000a */
[----:B------:R-:W-:Y:S01]  /*34d0*/  @!P6 IADD3 R8, PT, PT, R8, -R16, RZ ;  /* 0x800000100808e210 */ /* 0x000fe20007ffe0ff */
[----:B------:R-:W-:-:S03]  /*34e0*/  @!P6 VIADD R30, R30, 0x1 ;  /* 0x000000011e1ee836 */ /* 0x000fc60000000000 */
[----:B------:R-:W-:Y:S02]  /*34f0*/  ISETP.GE.U32.AND P3, PT, R8, R16, PT ;  /* 0x000000100800720c */ /* 0x000fe40003f66070 */
[----:B------:R-:W-:Y:S02]  /*3500*/  LOP3.LUT R8, R33, UR9, RZ, 0x3c, !PT ;  /* 0x0000000921087c12 */ /* 0x000fe4000f8e3cff */
[----:B------:R-:W-:Y:S01]  /*3510*/  @!P5 IADD3 R28, PT, PT, -R28, RZ, RZ ;  /* 0x000000ff1c1cd210 */ /* 0x000fe20007ffe1ff */
[--C-:B------:R-:W-:Y:S01]  /*3520*/  @!P2 IMAD.IADD R11, R11, 0x1, -R16.reuse ;  /* 0x000000010b0ba824 */ /* 0x100fe200078e0a10 */
[----:B------:R-:W-:Y:S01]  /*3530*/  ISETP.GE.AND P5, PT, R8, RZ, PT ;  /* 0x000000ff0800720c */ /* 0x000fe20003fa6270 */
[----:B------:R-:W-:Y:S01]  /*3540*/  @!P1 IMAD.IADD R9, R9, 0x1, -R16 ;  /* 0x0000000109099824 */ /* 0x000fe200078e0a10 */
[----:B------:R-:W-:Y:S02]  /*3550*/  LOP3.LUT R8, R29, UR9, RZ, 0x3c, !PT ;  /* 0x000000091d087c12 */ /* 0x000fe4000f8e3cff */
[----:B------:R-:W-:-:S02]  /*3560*/  @!P1 IADD3 R31, PT, PT, R31, 0x1, RZ ;  /* 0x000000011f1f9810 */ /* 0x000fc40007ffe0ff */
[-C--:B------:R-:W-:Y:S01]  /*3570*/  ISETP.GE.U32.AND P1, PT, R11, R16.reuse, PT ;  /* 0x000000100b00720c */ /* 0x080fe20003f26070 */
[----:B------:R-:W-:Y:S01]  /*3580*/  @P3 VIADD R30, R30, 0x1 ;  /* 0x000000011e1e3836 */ /* 0x000fe20000000000 */
[----:B------:R-:W-:Y:S01]  /*3590*/  ISETP.GE.U32.AND P4, PT, R9, R16, PT ;  /* 0x000000100900720c */ /* 0x000fe20003f86070 */
[--C-:B--2---:R-:W-:Y:S01]  /*35a0*/  IMAD R16, R13, 0x10, R6.reuse ;  /* 0x000000100d107824 */ /* 0x104fe200078e0206 */
[----:B------:R-:W-:Y:S01]  /*35b0*/  LOP3.LUT R9, R37, UR9, RZ, 0x3c, !PT ;  /* 0x0000000925097c12 */ /* 0x000fe2000f8e3cff */
[----:B------:R-:W-:Y:S01]  /*35c0*/  LDS.128 R12, [R12] ;  /* 0x000000000c0c7984 */ /* 0x000fe20000000c00 */
[----:B------:R-:W-:Y:S01]  /*35d0*/  ISETP.GE.AND P3, PT, R8, RZ, PT ;  /* 0x000000ff0800720c */ /* 0x000fe20003f66270 */
[----:B------:R-:W-:Y:S01]  /*35e0*/  IMAD R8, R7, 0x30, R6 ;  /* 0x0000003007087824 */ /* 0x000fe200078e0206 */
[----:B------:R-:W-:Y:S01]  /*35f0*/  ISETP.GE.AND P6, PT, R9, RZ, PT ;  /* 0x000000ff0900720c */ /* 0x000fe20003fc6270 */
[----:B------:R-:W2:Y:S01]  /*3600*/  LDS.128 R16, [R16] ;  /* 0x0000000010107984 */ /* 0x000ea20000000c00 */
[----:B------:R-:W-:Y:S01]  /*3610*/  @!P2 IADD3 R32, PT, PT, R32, 0x1, RZ ;  /* 0x000000012020a810 */ /* 0x000fe20007ffe0ff */
[----:B------:R-:W-:-:S02]  /*3620*/  @!P5 IMAD.MOV R30, RZ, RZ, -R30 ;  /* 0x000000ffff1ed224 */ /* 0x000fc400078e0a1e */
[----:B------:R-:W5:Y:S01]  /*3630*/  LDS.128 R8, [R8] ;  /* 0x0000000008087984 */ /* 0x000f620000000c00 */
[----:B0-----:R-:W-:Y:S02]  /*3640*/  IMAD R6, R7, 0x40, R6 ;  /* 0x0000004007067824 */ /* 0x001fe400078e0206 */
[----:B------:R-:W-:Y:S02]  /*3650*/  @P1 VIADD R32, R32, 0x1 ;  /* 0x0000000120201836 */ /* 0x000fe40000000000 */
[----:B------:R-:W-:Y:S01]  /*3660*/  @P4 VIADD R31, R31, 0x1 ;  /* 0x000000011f1f4836 */ /* 0x000fe20000000000 */
[----:B------:R-:W-:Y:S02]  /*3670*/  ISETP.NE.AND P4, PT, RZ, UR9, PT ;  /* 0x00000009ff007c0c */ /* 0x000fe4000bf85270 */
[----:B------:R-:W-:Y:S01]  /*3680*/  MOV R34, R32 ;  /* 0x0000002000227202 */ /* 0x000fe20000000f00 */
[----:B------:R-:W-:Y:S01]  /*3690*/  @!P6 IMAD.MOV R31, RZ, RZ, -R31 ;  /* 0x000000ffff1fe224 */ /* 0x000fe200078e0a1f */
[----:B------:R-:W-:-:S02]  /*36a0*/  SEL R28, R35, R28, !P4 ;  /* 0x0000001c231c7207 */ /* 0x000fc40006000000 */
[C---:B------:R-:W-:Y:S01]  /*36b0*/  SEL R30, R35.reuse, R30, !P4 ;  /* 0x0000001e231e7207 */ /* 0x040fe20006000000 */
[----:B------:R-:W-:Y:S01]  /*36c0*/  @!P3 IMAD.MOV R34, RZ, RZ, -R34 ;  /* 0x000000ffff22b224 */ /* 0x000fe200078e0a22 */
[----:B------:R-:W-:Y:S01]  /*36d0*/  SEL R32, R35, R31, !P4 ;  /* 0x0000001f23207207 */ /* 0x000fe20006000000 */
[----:B------:R-:W-:Y:S02]  /*36e0*/  IMAD.MOV R36, RZ, RZ, -R28 ;  /* 0x000000ffff247224 */ /* 0x000fe400078e0a1c */
[----:B------:R-:W-:Y:S01]  /*36f0*/  IMAD.MOV R31, RZ, RZ, -R30 ;  /* 0x000000ffff1f7224 */ /* 0x000fe200078e0a1e */
[----:B------:R-:W-:Y:S01]  /*3700*/  SEL R34, R27, R34, !P0 ;  /* 0x000000221b227207 */ /* 0x000fe20004000000 */
[----:B------:R-:W-:Y:S01]  /*3710*/  IMAD R5, R36, UR9, R5 ;  /* 0x0000000924057c24 */ /* 0x000fe2000f8e0205 */
[----:B------:R-:W-:Y:S01]  /*3720*/  IADD3 R35, PT, PT, -R32, RZ, RZ ;  /* 0x000000ff20237210 */ /* 0x000fe20007ffe1ff */
[----:B------:R-:W-:Y:S02]  /*3730*/  IMAD R28, R3, R28, R4 ;  /* 0x0000001c031c7224 */ /* 0x000fe400078e0204 */
[----:B------:R-:W-:-:S02]  /*3740*/  IMAD.MOV R36, RZ, RZ, -R34 ;  /* 0x000000ffff247224 */ /* 0x000fc400078e0a22 */
[----:B------:R-:W-:Y:S02]  /*3750*/  IMAD R35, R35, UR9, R37 ;  /* 0x0000000923237c24 */ /* 0x000fe4000f8e0225 */
[--C-:B------:R-:W-:Y:S02]  /*3760*/  IMAD R32, R3, R32, R4.reuse ;  /* 0x0000002003207224 */ /* 0x100fe400078e0204 */
[----:B------:R-:W-:Y:S02]  /*3770*/  IMAD R31, R31, UR9, R33 ;  /* 0x000000091f1f7c24 */ /* 0x000fe4000f8e0221 */
[C-C-:B------:R-:W-:Y:S01]  /*3780*/  IMAD R30, R3.reuse, R30, R4.reuse ;  /* 0x0000001e031e7224 */ /* 0x140fe200078e0204 */
[----:B------:R-:W-:Y:S01]  /*3790*/  IADD3 R35, PT, PT, R32, R35, RZ ;  /* 0x0000002320237210 */ /* 0x000fe20007ffe0ff */
[----:B------:R-:W-:Y:S02]  /*37a0*/  IMAD R34, R3, R34, R4 ;  /* 0x0000002203227224 */ /* 0x000fe400078e0204 */
[----:B------:R-:W-:-:S02]  /*37b0*/  IMAD R37, R36, UR9, R29 ;  /* 0x0000000924257c24 */ /* 0x000fc4000f8e021d */
[----:B------:R-:W-:Y:S02]  /*37c0*/  IMAD.IADD R5, R28, 0x1, R5 ;  /* 0x000000011c057824 */ /* 0x000fe400078e0205 */
[----:B------:R-:W-:Y:S02]  /*37d0*/  IMAD.IADD R33, R30, 0x1, R31 ;  /* 0x000000011e217824 */ /* 0x000fe400078e021f */
[----:B------:R-:W-:Y:S02]  /*37e0*/  IMAD.IADD R37, R34, 0x1, R37 ;  /* 0x0000000122257824 */ /* 0x000fe400078e0225 */
[----:B------:R-:W-:-:S04]  /*37f0*/  IMAD.WIDE R30, R5, 0x4, R24 ;  /* 0x00000004051e7825 */ /* 0x000fc800078e0218 */
[--C-:B------:R-:W-:Y:S01]  /*3800*/  IMAD.WIDE R32, R33, 0x4, R24.reuse ;  /* 0x0000000421207825 */ /* 0x100fe200078e0218 */
[----:B-1----:R1:W-:Y:S03]  /*3810*/  STG.E.128 desc[UR10][R30.64], R20 ;  /* 0x000000141e007986 */ /* 0x0023e6000c101d0a */
[--C-:B------:R-:W-:Y:S01]  /*3820*/  IMAD.WIDE R34, R35, 0x4, R24.reuse ;  /* 0x0000000423227825 */ /* 0x100fe200078e0218 */
[----:B--2---:R1:W-:Y:S03]  /*3830*/  STG.E.128 desc[UR10][R32.64], R16 ;  /* 0x0000001020007986 */ /* 0x0043e6000c101d0a */
[----:B------:R-:W-:Y:S01]  /*3840*/  IMAD.WIDE R36, R37, 0x4, R24 ;  /* 0x0000000425247825 */ /* 0x000fe200078e0218 */
[----:B------:R1:W-:Y:S03]  /*3850*/  STG.E.128 desc[UR10][R34.64], R12 ;  /* 0x0000000c22007986 */ /* 0x0003e6000c101d0a */
[----:B------:R-:W-:Y:S01]  /*3860*/  IMAD.IADD R5, R29, 0x1, R2 ;  /* 0x000000011d057824 */ /* 0x000fe200078e0202 */
[----:B-----5:R1:W-:Y:S04]  /*3870*/  STG.E.128 desc[UR10][R36.64], R8 ;  /* 0x0000000824007986 */ /* 0x0203e8000c101d0a */
[----:B------:R-:W-:-:S13]  /*3880*/  ISETP.GE.U32.AND P1, PT, R5, 0x1000, PT ;  /* 0x000010000500780c */ /* 0x000fda0003f26070 */
[----:B------:R-:W-:Y:S05]  /*3890*/  @!P1 BRA `(.L_x_26151) ;  /* 0xfffffff800609947 */ /* 0x000fea000383ffff */
[----:B------:R-:W-:Y:S05]  /*38a0*/  EXIT ;  /* 0x000000000000794d */ /* 0x000fea0003800000 */
.L_x_26114:
[----:B------:R-:W-:Y:S01]  /*38b0*/  MOV R72, R49 ;  /* 0x0000003100487202 */ /* 0x000fe20000000f00 */
[----:B------:R-:W-:Y:S02]  /*38c0*/  IMAD.MOV.U32 R73, RZ, RZ, 0x1f ;  /* 0x0000001fff497424 */ /* 0x000fe400078e00ff */
[----:B------:R-:W-:-:S07]  /*38d0*/  IMAD.MOV.U32 R45, RZ, RZ, -0x1 ;  /* 0xffffffffff2d7424 */ /* 0x000fce00078e00ff */
[----:B-1-3--:R-:W-:Y:S05]  /*38e0*/  WARPSYNC.COLLECTIVE R45, `(.L_x_26152) ;  /* 0x000000002d087348 */ /* 0x00afea0003c00000 */
[----:B------:R0:W2:Y:S02]  /*38f0*/  SHFL.IDX P6, R54, R44, R72, R73 ;  /* 0x000000482c367389 */ /* 0x0000a400000c0049 */
[----:B0123--:R-:W-:Y:S05]  /*3900*/  ENDCOLLECTIVE ;  /* 0x000000000000791b */ /* 0x00ffea0003800000 */
.L_x_26152:
[----:B------:R-:W-:Y:S05]  /*3910*/  BRA `(.L_x_26153) ;  /* 0xffffffe400f87947 */ /* 0x000fea000383ffff */
.L_x_26116:
[----:B------:R-:W-:Y:S01]  /*3920*/  HFMA2 R73, -RZ, RZ, 0, 1.847743988037109375e-06 ;  /* 0x0000001fff497431 */ /* 0x000fe200000001ff */
[----:B------:R-:W-:Y:S01]  /*3930*/  BSSY B1, `(.L_x_26154) ;  /* 0x0000006000017945 */ /* 0x000fe20003800000 */
[----:B------:R-:W-:Y:S02]  /*3940*/  IMAD.MOV.U32 R72, RZ, RZ, R11 ;  /* 0x000000ffff487224 */ /* 0x000fe400078e000b */
[----:B------:R-:W-:-:S07]  /*3950*/  IMAD.MOV.U32 R45, RZ, RZ, -0x1 ;  /* 0xffffffffff2d7424 */ /* 0x000fce00078e00ff */
[----:B01-3--:R-:W-:Y:S05]  /*3960*/  WARPSYNC.COLLECTIVE R45, `(.L_x_26155) ;  /* 0x000000002d087348 */ /* 0x00bfea0003c00000 */
[----:B------:R2:W4:Y:S02]  /*3970*/  SHFL.IDX P6, R54, R44, R72, R73 ;  /* 0x000000482c367389 */ /* 0x00052400000c0049 */
[----:B01234-:R-:W-:Y:S05]  /*3980*/  ENDCOLLECTIVE ;  /* 0x000000000000791b */ /* 0x01ffea0003800000 */
.L_x_26155:
[----:B------:R-:W-:Y:S05]  /*3990*/  BSYNC B1 ;  /* 0x0000000000017941 */ /* 0x000fea0003800000 */
.L_x_26154:
[----:B------:R-:W-:Y:S01]  /*39a0*/  IMAD.MOV.U32 R45, RZ, RZ, R54 ;  /* 0x000000ffff2d7224 */ /* 0x000fe200078e0036 */
[----:B------:R-:W-:Y:S06]  /*39b0*/  BRA `(.L_x_26156) ;  /* 0xffffffe400e87947 */ /* 0x000fec000383ffff */
.L_x_26118:
[----:B------:R-:W-:Y:S01]  /*39c0*/  BSSY B1, `(.L_x_26157) ;  /* 0x0000007000017945 */ /* 0x000fe20003800000 */
[----:B------:R-:W-:Y:S01]  /*39d0*/  IMAD.MOV.U32 R72, RZ, RZ, R12 ;  /* 0x000000ffff487224 */ /* 0x000fe200078e000c */
[----:B------:R-:W-:Y:S01]  /*39e0*/  MOV R73, 0x1f ;  /* 0x0000001f00497802 */ /* 0x000fe20000000f00 */
[----:B------:R-:W-:-:S07]  /*39f0*/  IMAD.MOV.U32 R45, RZ, RZ, -0x1 ;  /* 0xffffffffff2d7424 */ /* 0x000fce00078e00ff */
[----:B0123--:R-:W-:Y:S05]  /*3a00*/  WARPSYNC.COLLECTIVE R45, `(.L_x_26158) ;  /* 0x000000002d087348 */ /* 0x00ffea0003c00000 */
[----:B------:R4:W0:Y:S02]  /*3a10*/  SHFL.IDX P6, R54, R44, R72, R73 ;  /* 0x000000482c367389 */ /* 0x00082400000c0049 */
[----:B01234-:R-:W-:Y:S05]  /*3a20*/  ENDCOLLECTIVE ;  /* 0x000000000000791b */ /* 0x01ffea0003800000 */
.L_x_26158:
[----:B------:R-:W-:Y:S05]  /*3a30*/  BSYNC B1 ;  /* 0x0000000000017941 */ /* 0x000fea0003800000 */
.L_x_26157:
[----:B------:R-:W-:Y:S05]  /*3a40*/  BRA `(.L_x_26159) ;  /* 0xffffffe400dc7947 */ /* 0x000fea000383ffff */
.L_x_26120:
[----:B------:R-:W-:Y:S01]  /*3a50*/  BSSY B1, `(.L_x_26160) ;  /* 0x0000007000017945 */ /* 0x000fe20003800000 */
[----:B------:R-:W-:Y:S01]  /*3a60*/  IMAD.MOV.U32 R72, RZ, RZ, R13 ;  /* 0x000000ffff487224 */ /* 0x000fe200078e000d */
[----:B------:R-:W-:Y:S01]  /*3a70*/  MOV R45, 0xffffffff ;  /* 0xffffffff002d7802 */ /* 0x000fe20000000f00 */
[----:B------:R-:W-:-:S07]  /*3a80*/  IMAD.MOV.U32 R73, RZ, RZ, 0x1f ;  /* 0x0000001fff497424 */ /* 0x000fce00078e00ff */
[----:B01234-:R-:W-:Y:S05]  /*3a90*/  WARPSYNC.COLLECTIVE R45, `(.L_x_26161) ;  /* 0x000000002d087348 */ /* 0x01ffea0003c00000 */
[----:B------:R0:W0:Y:S02]  /*3aa0*/  SHFL.IDX P6, R54, R44, R72, R73 ;  /* 0x000000482c367389 */ /* 0x00002400000c0049 */
[----:B01234-:R-:W-:Y:S05]  /*3ab0*/  ENDCOLLECTIVE ;  /* 0x000000000000791b */ /* 0x01ffea0003800000 */
.L_x_26161:
[----:B------:R-:W-:Y:S05]  /*3ac0*/  BSYNC B1 ;  /* 0x0000000000017941 */ /* 0x000fea0003800000 */
.L_x_26160:
[----:B------:R-:W-:Y:S01]  /*3ad0*/  IMAD.MOV.U32 R45, RZ, RZ, R54 ;  /* 0x000000ffff2d7224 */ /* 0x000fe200078e0036 */
[----:B------:R-:W-:Y:S06]  /*3ae0*/  BRA `(.L_x_26162) ;  /* 0xffffffe400cc7947 */ /* 0x000fec000383ffff */
.L_x_26122:
[----:B------:R-:W-:Y:S01]  /*3af0*/  BSSY B1, `(.L_x_26163) ;  /* 0x0000007000017945 */ /* 0x000fe20003800000 */
[----:B------:R-:W-:Y:S01]  /*3b00*/  IMAD.MOV.U32 R72, RZ, RZ, R14 ;  /* 0x000000ffff487224 */ /* 0x000fe200078e000e */
[----:B------:R-:W-:Y:S01]  /*3b10*/  MOV R45, 0xffffffff ;  /* 0xffffffff002d7802 */ /* 0x000fe20000000f00 */
[----:B------:R-:W-:-:S07]  /*3b20*/  IMAD.MOV.U32 R73, RZ, RZ, 0x1f ;  /* 0x0000001fff497424 */ /* 0x000fce00078e00ff */
[----:B01234-:R-:W-:Y:S05]  /*3b30*/  WARPSYNC.COLLECTIVE R45, `(.L_x_26164) ;  /* 0x000000002d087348 */ /* 0x01ffea0003c00000 */
[----:B------:R0:W0:Y:S02]  /*3b40*/  SHFL.IDX P6, R54, R44, R72, R73 ;  /* 0x000000482c367389 */ /* 0x00002400000c0049 */
[----:B01234-:R-:W-:Y:S05]  /*3b50*/  ENDCOLLECTIVE ;  /* 0x000000000000791b */ /* 0x01ffea0003800000 */
.L_x_26164:
[----:B------:R-:W-:Y:S05]  /*3b60*/  BSYNC B1 ;  /* 0x0000000000017941 */ /* 0x000fea0003800000 */
.L_x_26163:
[----:B------:R-:W-:Y:S05]  /*3b70*/  BRA `(.L_x_26165) ;  /* 0xffffffe400c07947 */ /* 0x000fea000383ffff */
.L_x_26124:
[----:B------:R-:W-:Y:S01]  /*3b80*/  BSSY B1, `(.L_x_26166) ;  /* 0x0000007000017945 */ /* 0x000fe20003800000 */
[----:B------:R-:W-:Y:S02]  /*3b90*/  IMAD.MOV.U32 R72, RZ, RZ, R15 ;  /* 0x000000ffff487224 */ /* 0x000fe400078e000f */
[----:B------:R-:W-:Y:S02]  /*3ba0*/  IMAD.MOV.U32 R73, RZ, RZ, 0x1f ;  /* 0x0000001fff497424 */ /* 0x000fe400078e00ff */
[----:B------:R-:W-:-:S07]  /*3bb0*/  IMAD.MOV.U32 R45, RZ, RZ, -0x1 ;  /* 0xffffffffff2d7424 */ /* 0x000fce00078e00ff */
[----:B01234-:R-:W-:Y:S05]  /*3bc0*/  WARPSYNC.COLLECTIVE R45, `(.L_x_26167) ;  /* 0x000000002d087348 */ /* 0x01ffea0003c00000 */
[----:B------:R0:W0:Y:S02]  /*3bd0*/  SHFL.IDX P6, R54, R44, R72, R73 ;  /* 0x000000482c367389 */ /* 0x00002400000c0049 */
[----:B01234-:R-:W-:Y:S05]  /*3be0*/  ENDCOLLECTIVE ;  /* 0x000000000000791b */ /* 0x01ffea0003800000 */
.L_x_26167:
[----:B------:R-:W-:Y:S05]  /*3bf0*/  BSYNC B1 ;  /* 0x0000000000017941 */ /* 0x000fea0003800000 */
.L_x_26166:
[----:B------:R-:W-:Y:S01]  /*3c00*/  MOV R45, R54 ;  /* 0x00000036002d7202 */ /* 0x000fe20000000f00 */
[----:B------:R-:W-:Y:S06]  /*3c10*/  BRA `(.L_x_26168) ;  /* 0xffffffe400b07947 */ /* 0x000fec000383ffff */
.L_x_26126:
[----:B------:R-:W-:Y:S01]  /*3c20*/  BSSY B1, `(.L_x_26169) ;  /* 0x0000007000017945 */ /* 0x000fe20003800000 */
[----:B------:R-:W-:Y:S02]  /*3c30*/  IMAD.MOV.U32 R72, RZ, RZ, R16 ;  /* 0x000000ffff487224 */ /* 0x000fe400078e0010 */
[----:B------:R-:W-:Y:S02]  /*3c40*/  IMAD.MOV.U32 R73, RZ, RZ, 0x1f ;  /* 0x0000001fff497424 */ /* 0x000fe400078e00ff */
[----:B------:R-:W-:-:S07]  /*3c50*/  IMAD.MOV.U32 R45, RZ, RZ, -0x1 ;  /* 0xffffffffff2d7424 */ /* 0x000fce00078e00ff */
[----:B01234-:R-:W-:Y:S05]  /*3c60*/  WARPSYNC.COLLECTIVE R45, `(.L_x_26170) ;  /* 0x000000002d087348 */ /* 0x01ffea0003c00000 */
[----:B------:R0:W0:Y:S02]  /*3c70*/  SHFL.IDX P6, R54, R44, R72, R73 ;  /* 0x000000482c367389 */ /* 0x00002400000c0049 */
[----:B01234-:R-:W-:Y:S05]  /*3c80*/  ENDCOLLECTIVE ;  /* 0x000000000000791b */ /* 0x01ffea0003800000 */
.L_x_26170:
[----:B------:R-:W-:Y:S05]  /*3c90*/  BSYNC B1 ;  /* 0x0000000000017941 */ /* 0x000fea0003800000 */
.L_x_26169:
[----:B------:R-:W-:Y:S05]  /*3ca0*/  BRA `(.L_x_26171) ;  /* 0xffffffe400a47947 */ /* 0x000fea000383ffff */
.L_x_26128:
[----:B------:R-:W-:Y:S01]  /*3cb0*/  BSSY B1, `(.L_x_26172) ;  /* 0x0000007000017945 */ /* 0x000fe20003800000 */
[----:B------:R-:W-:Y:S01]  /*3cc0*/  MOV R72, R17 ;  /* 0x0000001100487202 */ /* 0x000fe20000000f00 */
[----:B------:R-:W-:Y:S02]  /*3cd0*/  IMAD.MOV.U32 R73, RZ, RZ, 0x1f ;  /* 0x0000001fff497424 */ /* 0x000fe400078e00ff */
[----:B------:R-:W-:-:S07]  /*3ce0*/  IMAD.MOV.U32 R45, RZ, RZ, -0x1 ;  /* 0xffffffffff2d7424 */ /* 0x000fce00078e00ff */
[----:B01234-:R-:W-:Y:S05]  /*3cf0*/  WARPSYNC.COLLECTIVE R45, `(.L_x_26173) ;  /* 0x000000002d087348 */ /* 0x01ffea0003c00000 */
[----:B------:R0:W0:Y:S02]  /*3d00*/  SHFL.IDX P6, R54, R44, R72, R73 ;  /* 0x000000482c367389 */ /* 0x00002400000c0049 */
[----:B01234-:R-:W-:Y:S05]  /*3d10*/  ENDCOLLECTIVE ;  /* 0x000000000000791b */ /* 0x01ffea0003800000 */
.L_x_26173:
[----:B------:R-:W-:Y:S05]  /*3d20*/  BSYNC B1 ;  /* 0x0000000000017941 */ /* 0x000fea0003800000 */
.L_x_26172:
[----:B------:R-:W-:Y:S01]  /*3d30*/  IMAD.MOV.U32 R45, RZ, RZ, R54 ;  /* 0x000000ffff2d7224 */ /* 0x000fe200078e0036 */
[----:B------:R-:W-:Y:S06]  /*3d40*/  BRA `(.L_x_26174) ;  /* 0xffffffe400947947 */ /* 0x000fec000383ffff */
.L_x_26130:
[----:B------:R-:W-:Y:S01]  /*3d50*/  BSSY B1, `(.L_x_26175) ;  /* 0x0000007000017945 */ /* 0x000fe20003800000 */
[----:B------:R-:W-:Y:S01]  /*3d60*/  MOV R72, R18 ;  /* 0x0000001200487202 */ /* 0x000fe20000000f00 */
[----:B------:R-:W-:Y:S02]  /*3d70*/  IMAD.MOV.U32 R73, RZ, RZ, 0x1f ;  /* 0x0000001fff497424 */ /* 0x000fe400078e00ff */
[----:B------:R-:W-:-:S07]  /*3d80*/  IMAD.MOV.U32 R45, RZ, RZ, -0x1 ;  /* 0xffffffffff2d7424 */ /* 0x000fce00078e00ff */
[----:B01234-:R-:W-:Y:S05]  /*3d90*/  WARPSYNC.COLLECTIVE R45, `(.L_x_26176) ;  /* 0x000000002d087348 */ /* 0x01ffea0003c00000 */
[----:B------:R0:W0:Y:S02]  /*3da0*/  SHFL.IDX P6, R54, R44, R72, R73 ;  /* 0x000000482c367389 */ /* 0x00002400000c0049 */
[----:B01234-:R-:W-:Y:S05]  /*3db0*/  ENDCOLLECTIVE ;  /* 0x000000000000791b */ /* 0x01ffea0003800000 */
.L_x_26176:
[----:B------:R-:W-:Y:S05]  /*3dc0*/  BSYNC B1 ;  /* 0x0000000000017941 */ /* 0x000fea0003800000 */
.L_x_26175:
[----:B------:R-:W-:Y:S05]  /*3dd0*/  BRA `(.L_x_26177) ;  /* 0xffffffe400887947 */ /* 0x000fea000383ffff */
.L_x_26132:
[----:B------:R-:W-:Y:S01]  /*3de0*/  BSSY B1, `(.L_x_26178) ;  /* 0x0000007000017945 */ /* 0x000fe20003800000 */
[----:B------:R-:W-:Y:S01]  /*3df0*/  MOV R72, R19 ;  /* 0x0000001300487202 */ /* 0x000fe20000000f00 */
[----:B------:R-:W-:Y:S02]  /*3e00*/  IMAD.MOV.U32 R73, RZ, RZ, 0x1f ;  /* 0x0000001fff497424 */ /* 0x000fe400078e00ff */
[----:B------:R-:W-:-:S07]  /*3e10*/  IMAD.MOV.U32 R45, RZ, RZ, -0x1 ;  /* 0xffffffffff2d7424 */ /* 0x000fce00078e00ff */
[----:B01234-:R-:W-:Y:S05]  /*3e20*/  WARPSYNC.COLLECTIVE R45, `(.L_x_26179) ;  /* 0x000000002d087348 */ /* 0x01ffea0003c00000 */
[----:B------:R0:W0:Y:S02]  /*3e30*/  SHFL.IDX P6, R54, R44, R72, R73 ;  /* 0x000000482c367389 */ /* 0x00002400000c0049 */
[----:B01234-:R-:W-:Y:S05]  /*3e40*/  ENDCOLLECTIVE ;  /* 0x000000000000791b */ /* 0x01ffea0003800000 */
.L_x_26179:
[----:B------:R-:W-:Y:S05]  /*3e50*/  BSYNC B1 ;  /* 0x0000000000017941 */ /* 0x000fea0003800000 */
.L_x_26178:
[----:B------:R-:W-:Y:S01]  /*3e60*/  MOV R45, R54 ;  /* 0x00000036002d7202 */ /* 0x000fe20000000f00 */
[----:B------:R-:W-:Y:S06]  /*3e70*/  BRA `(.L_x_26180) ;  /* 0xffffffe400787947 */ /* 0x000fec000383ffff */
.L_x_26134:
[----:B------:R-:W-:Y:S01]  /*3e80*/  BSSY B1, `(.L_x_26181) ;  /* 0x0000007000017945 */ /* 0x000fe20003800000 */
[----:B------:R-:W-:Y:S01]  /*3e90*/  IMAD.MOV.U32 R72, RZ, RZ, R20 ;  /* 0x000000ffff487224 */ /* 0x000fe200078e0014 */
[----:B------:R-:W-:Y:S01]  /*3ea0*/  MOV R45, 0xffffffff ;  /* 0xffffffff002d7802 */ /* 0x000fe20000000f00 */
[----:B------:R-:W-:-:S07]  /*3eb0*/  IMAD.MOV.U32 R73, RZ, RZ, 0x1f ;  /* 0x0000001fff497424 */ /* 0x000fce00078e00ff */
[----:B01234-:R-:W-:Y:S05]  /*3ec0*/  WARPSYNC.COLLECTIVE R45, `(.L_x_26182) ;  /* 0x000000002d087348 */ /* 0x01ffea0003c00000 */
[----:B------:R0:W0:Y:S02]  /*3ed0*/  SHFL.IDX P6, R54, R44, R72, R73 ;  /* 0x000000482c367389 */ /* 0x00002400000c0049 */
[----:B01234-:R-:W-:Y:S05]  /*3ee0*/  ENDCOLLECTIVE ;  /* 0x000000000000791b */ /* 0x01ffea0003800000 */
.L_x_26182:
[----:B------:R-:W-:Y:S05]  /*3ef0*/  BSYNC B1 ;  /* 0x0000000000017941 */ /* 0x000fea0003800000 */
.L_x_26181:
[----:B------:R-:W-:Y:S05]  /*3f00*/  BRA `(.L_x_26183) ;  /* 0xffffffe4006c7947 */ /* 0x000fea000383ffff */
.L_x_26136:
[----:B------:R-:W-:Y:S01]  /*3f10*/  BSSY B1, `(.L_x_26184) ;  /* 0x0000007000017945 */ /* 0x000fe20003800000 */
[----:B------:R-:W-:Y:S01]  /*3f20*/  IMAD.MOV.U32 R72, RZ, RZ, R21 ;  /* 0x000000ffff487224 */ /* 0x000fe200078e0015 */
[----:B------:R-:W-:Y:S01]  /*3f30*/  MOV R45, 0xffffffff ;  /* 0xffffffff002d7802 */ /* 0x000fe20000000f00 */
[----:B------:R-:W-:-:S07]  /*3f40*/  IMAD.MOV.U32 R73, RZ, RZ, 0x1f ;  /* 0x0000001fff497424 */ /* 0x000fce00078e00ff */
[----:B01234-:R-:W-:Y:S05]  /*3f50*/  WARPSYNC.COLLECTIVE R45, `(.L_x_26185) ;  /* 0x000000002d087348 */ /* 0x01ffea0003c00000 */
[----:B------:R0:W0:Y:S02]  /*3f60*/  SHFL.IDX P6, R54, R44, R72, R73 ;  /* 0x000000482c367389 */ /* 0x00002400000c0049 */
[----:B01234-:R-:W-:Y:S05]  /*3f70*/  ENDCOLLECTIVE ;  /* 0x000000000000791b */ /* 0x01ffea0003800000 */
.L_x_26185:
[----:B------:R-:W-:Y:S05]  /*3f80*/  BSYNC B1 ;  /* 0x0000000000017941 */ /* 0x000fea0003800000 */
.L_x_26184:
[----:B------:R-:W-:Y:S01]  /*3f90*/  IMAD.MOV.U32 R45, RZ, RZ, R54 ;  /* 0x000000ffff2d7224 */ /* 0x000fe200078e0036 */
[----:B------:R-:W-:Y:S06]  /*3fa0*/  BRA `(.L_x_26186) ;  /* 0xffffffe4005c7947 */ /* 0x000fec000383ffff */
.L_x_26138:
[----:B------:R-:W-:Y:S01]  /*3fb0*/  HFMA2 R73, -RZ, RZ, 0, 1.847743988037109375e-06 ;  /* 0x0000001fff497431 */ /* 0x000fe200000001ff */
[----:B------:R-:W-:Y:S01]  /*3fc0*/  BSSY B1, `(.L_x_26187) ;  /* 0x0000006000017945 */ /* 0x000fe20003800000 */
[----:B------:R-:W-:Y:S02]  /*3fd0*/  IMAD.MOV.U32 R72, RZ, RZ, R22 ;  /* 0x000000ffff487224 */ /* 0x000fe400078e0016 */
[----:B------:R-:W-:-:S07]  /*3fe0*/  IMAD.MOV.U32 R45, RZ, RZ, -0x1 ;  /* 0xffffffffff2d7424 */ /* 0x000fce00078e00ff */
[----:B01234-:R-:W-:Y:S05]  /*3ff0*/  WARPSYNC.COLLECTIVE R45, `(.L_x_26188) ;  /* 0x000000002d087348 */ /* 0x01ffea0003c00000 */
[----:B------:R0:W0:Y:S02]  /*4000*/  SHFL.IDX P6, R54, R44, R72, R73 ;  /* 0x000000482c367389 */ /* 0x00002400000c0049 */
[----:B01234-:R-:W-:Y:S05]  /*4010*/  ENDCOLLECTIVE ;  /* 0x000000000000791b */ /* 0x01ffea0003800000 */
.L_x_26188:
[----:B------:R-:W-:Y:S05]  /*4020*/  BSYNC B1 ;  /* 0x0000000000017941 */ /* 0x000fea0003800000 */
.L_x_26187:
[----:B------:R-:W-:Y:S05]  /*4030*/  BRA `(.L_x_26189) ;  /* 0xffffffe400507947 */ /* 0x000fea000383ffff */
.L_x_26140:
[----:B------:R-:W-:Y:S01]  /*4040*/  BSSY B1, `(.L_x_26190) ;  /* 0x0000007000017945 */ /* 0x000fe20003800000 */
[----:B------:R-:W-:Y:S01]  /*4050*/  IMAD.MOV.U32 R72, RZ, RZ, R23 ;  /* 0x000000ffff487224 */ /* 0x000fe200078e0017 */
[----:B------:R-:W-:Y:S01]  /*4060*/  MOV R73, 0x1f ;  /* 0x0000001f00497802 */ /* 0x000fe20000000f00 */
[----:B------:R-:W-:-:S07]  /*4070*/  IMAD.MOV.U32 R45, RZ, RZ, -0x1 ;  /* 0xffffffffff2d7424 */ /* 0x000fce00078e00ff */
[----:B01234-:R-:W-:Y:S05]  /*4080*/  WARPSYNC.COLLECTIVE R45, `(.L_x_26191) ;  /* 0x000000002d087348 */ /* 0x01ffea0003c00000 */
[----:B------:R0:W0:Y:S02]  /*4090*/  SHFL.IDX P6, R54, R44, R72, R73 ;  /* 0x000000482c367389 */ /* 0x00002400000c0049 */
[----:B01234-:R-:W-:Y:S05]  /*40a0*/  ENDCOLLECTIVE ;  /* 0x000000000000791b */ /* 0x01ffea0003800000 */
.L_x_26191:
[----:B------:R-:W-:Y:S05]  /*40b0*/  BSYNC B1 ;  /* 0x0000000000017941 */ /* 0x000fea0003800000 */
.L_x_26190:
[----:B------:R-:W-:Y:S01]  /*40c0*/  IMAD.MOV.U32 R45, RZ, RZ, R54 ;  /* 0x000000ffff2d7224 */ /* 0x000fe200078e0036 */
[----:B------:R-:W-:Y:S06]  /*40d0*/  BRA `(.L_x_26192) ;  /* 0xffffffe400407947 */ /* 0x000fec000383ffff */
.L_x_26142:
[----:B------:R-:W-:Y:S01]  /*40e0*/  BSSY B1, `(.L_x_26193) ;  /* 0x0000007000017945 */ /* 0x000fe20003800000 */
[----:B------:R-:W-:Y:S01]  /*40f0*/  MOV R72, R24 ;  /* 0x0000001800487202 */ /* 0x000fe20000000f00 */
[----:B------:R-:W-:Y:S02]  /*4100*/  IMAD.MOV.U32 R73, RZ, RZ, 0x1f ;  /* 0x0000001fff497424 */ /* 0x000fe400078e00ff */
[----:B------:R-:W-:-:S07]  /*4110*/  IMAD.MOV.U32 R45, RZ, RZ, -0x1 ;  /* 0xffffffffff2d7424 */ /* 0x000fce00078e00ff */
[----:B01234-:R-:W-:Y:S05]  /*4120*/  WARPSYNC.COLLECTIVE R45, `(.L_x_26194) ;  /* 0x000000002d087348 */ /* 0x01ffea0003c00000 */
[----:B------:R0:W0:Y:S02]  /*4130*/  SHFL.IDX P6, R54, R44, R72, R73 ;  /* 0x000000482c367389 */ /* 0x00002400000c0049 */
[----:B01234-:R-:W-:Y:S05]  /*4140*/  ENDCOLLECTIVE ;  /* 0x000000000000791b */ /* 0x01ffea0003800000 */
.L_x_26194:
[----:B------:R-:W-:Y:S05]  /*4150*/  BSYNC B1 ;  /* 0x0000000000017941 */ /* 0x000fea0003800000 */
.L_x_26193:
[----:B------:R-:W-:Y:S05]  /*4160*/  BRA `(.L_x_26195) ;  /* 0xffffffe400347947 */ /* 0x000fea000383ffff */
.L_x_26144:
[----:B------:R-:W-:Y:S01]  /*4170*/  BSSY B1, `(.L_x_26196) ;  /* 0x0000007000017945 */ /* 0x000fe20003800000 */
[----:B------:R-:W-:Y:S01]  /*4180*/  MOV R72, R50 ;  /* 0x0000003200487202 */ /* 0x000fe20000000f00 */
[----:B------:R-:W-:Y:S02]  /*4190*/  IMAD.MOV.U32 R73, RZ, RZ, 0x1f ;  /* 0x0000001fff497424 */ /* 0x000fe400078e00ff */
[----:B------:R-:W-:-:S07]  /*41a0*/  IMAD.MOV.U32 R45, RZ, RZ, -0x1 ;  /* 0xffffffffff2d7424 */ /* 0x000fce00078e00ff */
[----:B01234-:R-:W-:Y:S05]  /*41b0*/  WARPSYNC.COLLECTIVE R45, `(.L_x_26197) ;  /* 0x000000002d087348 */ /* 0x01ffea0003c00000 */
[----:B------:R0:W0:Y:S02]  /*41c0*/  SHFL.IDX P6, R54, R44, R72, R73 ;  /* 0x000000482c367389 */ /* 0x00002400000c0049 */
[----:B01234-:R-:W-:Y:S05]  /*41d0*/  ENDCOLLECTIVE ;  /* 0x000000000000791b */ /* 0x01ffea0003800000 */
.L_x_26197:
[----:B------:R-:W-:Y:S05]  /*41e0*/  BSYNC B1 ;  /* 0x0000000000017941 */ /* 0x000fea0003800000 */
.L_x_26196:
[----:B------:R-:W-:Y:S01]  /*41f0*/  MOV R44, R54 ;  /* 0x00000036002c7202 */ /* 0x000fe20000000f00 */
[----:B------:R-:W-:Y:S06]  /*4200*/  BRA `(.L_x_26198) ;  /* 0xffffffe400247947 */ /* 0x000fec000383ffff */
        .weak           $__internal_500_$__cuda_sm20_div_s16
        .type           $__internal_500_$__cuda_sm20_div_s16,@function
        .size           $__internal_500_$__cuda_sm20_div_s16,($__internal_501_$__cuda_sm20_div_u16 - $__internal_500_$__cuda_sm20_div_s16)
$__internal_500_$__cuda_sm20_div_s16:
        /* <DEDUP_REMOVED lines=25> */
[----:B------:R-:W-:Y:S05]  /*43a0*/  RET.REL.NODEC R36 `(_Z9cuda_gemmIiLi128ELi1ELi1ELi4096ELi32ELi32ELi64ELi0ELi0EEviiiPT_S1_S1_iii) ;  /* 0xffffffbc24147950 */ /* 0x000fea0003c3ffff */
        .weak           $__internal_501_$__cuda_sm20_div_u16
        .type           $__internal_501_$__cuda_sm20_div_u16,@function
        .size           $__internal_501_$__cuda_sm20_div_u16,(.L_x_39004 - $__internal_501_$__cuda_sm20_div_u16)
$__internal_501_$__cuda_sm20_div_u16:
        /* <DEDUP_REMOVED lines=18> */
[----:B------:R-:W-:Y:S06]  /*44d0*/  RET.REL.NODEC R12 `(_Z9cuda_gemmIiLi128ELi1ELi1ELi4096ELi32ELi32ELi64ELi0ELi0EEviiiPT_S1_S1_iii) ;  /* 0xffffffb80cc87950 */ /* 0x000fec0003c3ffff */
.L_x_26199:
        /* <DEDUP_REMOVED lines=10> */
.L_x_39004:


//--------------------- .text._Z9cuda_gemmIiLi128ELi1ELi1ELi4096ELi16ELi16ELi64ELi1ELi1EEviiiPT_S1_S1_iii --------------------------
	.section	.text._Z9cuda_gemmIiLi128ELi1ELi1ELi4096ELi16ELi16ELi64ELi1ELi1EEviiiPT_S1_S1_iii,"ax",@progbits
	.align	128
        .global         _Z9cuda_gemmIiLi128ELi1ELi1ELi4096ELi16ELi16ELi64ELi1ELi1EEviiiPT_S1_S1_iii
        .type           _Z9cuda_gemmIiLi128ELi1ELi1ELi4096ELi16ELi16ELi64ELi1ELi1EEviiiPT_S1_S1_iii,@function
        .size           _Z9cuda_gemmIiLi128ELi1ELi1ELi4096ELi16ELi16ELi64ELi1ELi1EEviiiPT_S1_S1_iii,(.L_x_39005 - _Z9cuda_gemmIiLi128ELi1ELi1ELi4096ELi16ELi16ELi64ELi1ELi1EEviiiPT_S1_S1_iii)
        .other          _Z9cuda_gemmIiLi128ELi1ELi1ELi4096ELi16ELi16ELi64ELi1ELi1EEviiiPT_S1_S1_iii,@"STO_CUDA_ENTRY STV_DEFAULT"
_Z9cuda_gemmIiLi128ELi1ELi1ELi4096ELi16ELi16ELi64ELi1ELi1EEviiiPT_S1_S1_iii:
.text._Z9cuda_gemmIiLi128ELi1ELi1ELi4096ELi16ELi16ELi64ELi1ELi1EEviiiPT_S1_S1_iii:
[----:B------:R-:W0:Y:S01]  /*0000*/  LDC R1, c[0x0][0x37c] ;  /* 0x0000df00ff017b82 */ /* 0x000e220000000800 */
[----:B------:R-:W1:Y:S07]  /*0010*/  S2R R36, SR_TID.X ;  /* 0x0000000000247919 */ /* 0x000e6e0000002100 */
[----:B------:R-:W2:Y:S01]  /*0020*/  LDC R7, c[0x0][0x360] ;  /* 0x0000d800ff077b82 */ /* 0x000ea20000000800 */
[----:B0-----:R-:W-:Y:S02]  /*0030*/  IADD3 R1, PT, PT, R1, -0x80, RZ ;  /* 0xffffff8001017810 */ /* 0x001fe40007ffe0ff */
[----:B--2---:R-:W-:-:S02]  /*0040*/  LOP3.LUT R6, R7, 0xff, RZ, 0xc0, !PT ;  /* 0x000000ff07067812 */ /* 0x004fc400078ec0ff */
[----:B-1----:R-:W-:-:S04]  /*0050*/  IADD3 R5, PT, PT, R36, R7, RZ ;  /* 0x0000000724057210 */ /* 0x002fc80007ffe0ff */
[----:B------:R-:W-:Y:S02]  /*0060*/  LOP3.LUT R5, R5, 0xff, RZ, 0xc, !PT ;  /* 0x000000ff05057812 */ /* 0x000fe400078e0cff */
[----:B------:R-:W-:-:S07]  /*0070*/  MOV R12, 0x90 ;  /* 0x00000090000c7802 */ /* 0x000fce0000000f00 */
[----:B------:R-:W-:Y:S05]  /*0080*/  CALL.REL.NOINC `($__internal_502_$__cuda_sm20_div_u16) ;  /* 0x0000003400947944 */ /* 0x000fea0003c00000 */
[----:B------:R-:W0:Y:S01]  /*0090*/  S2R R37, SR_CTAID.Y ;  /* 0x0000000000257919 */ /* 0x000e220000002600 */
[C---:B------:R-:W-:Y:S01]  /*00a0*/  LOP3.LUT R11, R6.reuse, 0x3, RZ, 0xc0, !PT ;  /* 0x00000003060b7812 */ /* 0x040fe200078ec0ff */
[----:B------:R-:W1:Y:S01]  /*00b0*/  LDCU.64 UR8, c[0x0][0x358] ;  /* 0x00006b00ff0877ac */ /* 0x000e620008000a00 */
[----:B------:R-:W-:Y:S01]  /*00c0*/  LOP3.LUT R0, R6, 0xffff, RZ, 0xc0, !PT ;  /* 0x0000ffff06007812 */ /* 0x000fe200078ec0ff */
[----:B------:R-:W-:Y:S01]  /*00d0*/  BSSY.RECONVERGENT B0, `(.L_x_26200) ;  /* 0x0000018000007945 */ /* 0x000fe20003800200 */
[----:B------:R-:W-:Y:S02]  /*00e0*/  ISETP.NE.AND P1, PT, R11, 0x2, PT ;  /* 0x000000020b00780c */ /* 0x000fe40003f25270 */
[----:B------:R-:W-:Y:S02]  /*00f0*/  ISETP.GE.U32.AND P0, PT, R0, 0x2, PT ;  /* 0x000000020000780c */ /* 0x000fe40003f06070 */
[----:B------:R-:W-:-:S09]  /*0100*/  MOV R0, R36 ;  /* 0x0000002400007202 */ /* 0x000fd20000000f00 */
[----:B------:R-:W-:Y:S05]  /*0110*/  @!P1 BRA `(.L_x_26201) ;  /* 0x00000000004c9947 */ /* 0x000fea0003800000 */
[----:B------:R-:W2:Y:S01]  /*0120*/  S2R R3, SR_CgaCtaId ;  /* 0x0000000000037919 */ /* 0x000ea20000008800 */
[----:B------:R-:W3:Y:S01]  /*0130*/  LDC.64 R4, c[0x0][0x398] ;  /* 0x0000e600ff047b82 */ /* 0x000ee20000000a00 */
[----:B------:R-:W-:Y:S01]  /*0140*/  MOV R0, 0x400 ;  /* 0x0000040000007802 */ /* 0x000fe20000000f00 */
[----:B------:R-:W-:-:S03]  /*0150*/  HFMA2 R8, -RZ, RZ, 0, 0 ;  /* 0x00000000ff087431 */ /* 0x000fc600000001ff */
[----:B--2---:R-:W-:Y:S02]  /*0160*/  LEA R6, R3, R0, 0x18 ;  /* 0x0000000003067211 */ /* 0x004fe400078ec0ff */
[----:B------:R-:W-:-:S07]  /*0170*/  MOV R0, R36 ;  /* 0x0000002400007202 */ /* 0x000fce0000000f00 */
.L_x_26202:
[----:B--23--:R-:W-:-:S06]  /*0180*/  IMAD.WIDE.U32 R2, R0, 0x4, R4 ;  /* 0x0000000400027825 */ /* 0x00cfcc00078e0004 */
[----:B-1----:R-:W2:Y:S01]  /*0190*/  LDG.E R2, desc[UR8][R2.64] ;  /* 0x0000000802027981 */ /* 0x002ea2000c1e1900 */
[----:B------:R-:W-:Y:S02]  /*01a0*/  LOP3.LUT R9, R0, 0xf, RZ, 0xc0, !PT ;  /* 0x0000000f00097812 */ /* 0x000fe400078ec0ff */
[----:B------:R-:W-:Y:S02]  /*01b0*/  SHF.R.U32.HI R10, RZ, 0x2, R0 ;  /* 0x00000002ff0a7819 */ /* 0x000fe40000011600 */
[----:B------:R-:W-:Y:S01]  /*01c0*/  IADD3 R8, PT, PT, R8, 0x1, RZ ;  /* 0x0000000108087810 */ /* 0x000fe20007ffe0ff */
[----:B------:R-:W-:Y:S01]  /*01d0*/  IMAD R9, R9, 0x44, R6 ;  /* 0x0000004409097824 */ /* 0x000fe200078e0206 */
[----:B------:R-:W-:Y:S02]  /*01e0*/  LOP3.LUT R10, R10, 0x3ffffffc, RZ, 0xc0, !PT ;  /* 0x3ffffffc0a0a7812 */ /* 0x000fe400078ec0ff */
[----:B------:R-:W-:Y:S02]  /*01f0*/  IADD3 R0, PT, PT, R7, R0, RZ ;  /* 0x0000000007007210 */ /* 0x000fe40007ffe0ff */
[----:B------:R-:W-:-:S02]  /*0200*/  IADD3 R9, PT, PT, R9, R10, RZ ;  /* 0x0000000a09097210 */ /* 0x000fc40007ffe0ff */
[----:B------:R-:W-:-:S04]  /*0210*/  LOP3.LUT R10, R8, R11, RZ, 0x3c, !PT ;  /* 0x0000000b080a7212 */ /* 0x000fc800078e3cff */
[----:B------:R-:W-:Y:S01]  /*0220*/  ISETP.NE.AND P1, PT, R10, 0x2, PT ;  /* 0x000000020a00780c */ /* 0x000fe20003f25270 */
[----:B--2---:R2:W-:-:S12]  /*0230*/  STS [R9], R2 ;  /* 0x0000000209007388 */ /* 0x0045d80000000800 */
[----:B------:R-:W-:Y:S05]  /*0240*/  @P1 BRA `(.L_x_26202) ;  /* 0xfffffffc00cc1947 */ /* 0x000fea000383ffff */
.L_x_26201:
[----:B-1----:R-:W-:Y:S05]  /*0250*/  BSYNC.RECONVERGENT B0 ;  /* 0x0000000000007941 */ /* 0x002fea0003800200 */
.L_x_26200:
[----:B------:R-:W-:Y:S04]  /*0260*/  BSSY.RECONVERGENT B0, `(.L_x_26203) ;  /* 0x0000030000007945 */ /* 0x000fe80003800200 */
[----:B------:R-:W-:Y:S05]  /*0270*/  @!P0 BRA `(.L_x_26204) ;  /* 0x0000000000b88947 */ /* 0x000fea0003800000 */
[----:B------:R-:W1:Y:S01]  /*0280*/  S2R R5, SR_CgaCtaId ;  /* 0x0000000000057919 */ /* 0x000e620000008800 */
[----:B--2---:R-:W2:Y:S01]  /*0290*/  LDC.64 R2, c[0x0][0x398] ;  /* 0x0000e600ff027b82 */ /* 0x004ea20000000a00 */
[----:B------:R-:W-:Y:S01]  /*02a0*/  MOV R4, 0x400 ;  /* 0x0000040000047802 */ /* 0x000fe20000000f00 */
[C---:B------:R-:W-:Y:S01]  /*02b0*/  IMAD R14, R7.reuse, 0x3, R0 ;  /* 0x00000003070e7824 */ /* 0x040fe200078e0200 */
[----:B------:R-:W-:Y:S02]  /*02c0*/  LEA R6, R7, R0, 0x1 ;  /* 0x0000000007067211 */ /* 0x000fe400078e08ff */
[----:B------:R-:W-:Y:S02]  /*02d0*/  IADD3 R15, PT, PT, R0, R7, RZ ;  /* 0x00000007000f7210 */ /* 0x000fe40007ffe0ff */
[----:B-1----:R-:W-:-:S07]  /*02e0*/  LEA R21, R5, R4, 0x18 ;  /* 0x0000000405157211 */ /* 0x002fce00078ec0ff */
.L_x_26205:
[----:B-12---:R-:W-:-:S04]  /*02f0*/  IMAD.WIDE.U32 R12, R0, 0x4, R2 ;  /* 0x00000004000c7825 */ /* 0x006fc800078e0002 */
[--C-:B------:R-:W-:Y:S02]  /*0300*/  IMAD.WIDE.U32 R4, R15, 0x4, R2.reuse ;  /* 0x000000040f047825 */ /* 0x100fe400078e0002 */
[----:B------:R1:W2:Y:S02]  /*0310*/  LDG.E R12, desc[UR8][R12.64] ;  /* 0x000000080c0c7981 */ /* 0x0002a4000c1e1900 */
[--C-:B------:R-:W-:Y:S02]  /*0320*/  IMAD.WIDE.U32 R8, R6, 0x4, R2.reuse ;  /* 0x0000000406087825 */ /* 0x100fe400078e0002 */
[----:B------:R-:W3:Y:S02]  /*0330*/  LDG.E R4, desc[UR8][R4.64] ;  /* 0x0000000804047981 */ /* 0x000ee4000c1e1900 */
[----:B------:R-:W-:Y:S02]  /*0340*/  IMAD.WIDE.U32 R10, R14, 0x4, R2 ;  /* 0x000000040e0a7825 */ /* 0x000fe400078e0002 */
[----:B------:R-:W4:Y:S04]  /*0350*/  LDG.E R8, desc[UR8][R8.64] ;  /* 0x0000000808087981 */ /* 0x000f28000c1e1900 */
[----:B------:R-:W5:Y:S01]  /*0360*/  LDG.E R10, desc[UR8][R10.64] ;  /* 0x000000080a0a7981 */ /* 0x000f62000c1e1900 */
[----:B------:R-:W-:-:S02]  /*0370*/  LOP3.LUT R22, R0, 0xf, RZ, 0xc0, !PT ;  /* 0x0000000f00167812 */ /* 0x000fc400078ec0ff */
[----:B------:R-:W-:Y:S02]  /*0380*/  LOP3.LUT R16, R15, 0xf, RZ, 0xc0, !PT ;  /* 0x0000000f0f107812 */ /* 0x000fe400078ec0ff */
[----:B------:R-:W-:Y:S02]  /*0390*/  SHF.R.U32.HI R23, RZ, 0x2, R0 ;  /* 0x00000002ff177819 */ /* 0x000fe40000011600 */
[----:B------:R-:W-:Y:S02]  /*03a0*/  LOP3.LUT R18, R6, 0xf, RZ, 0xc0, !PT ;  /* 0x0000000f06127812 */ /* 0x000fe400078ec0ff */
[----:B------:R-:W-:Y:S02]  /*03b0*/  SHF.R.U32.HI R17, RZ, 0x2, R15 ;  /* 0x00000002ff117819 */ /* 0x000fe4000001160f */
[----:B------:R-:W-:Y:S01]  /*03c0*/  LOP3.LUT R20, R14, 0xf, RZ, 0xc0, !PT ;  /* 0x0000000f0e147812 */ /* 0x000fe200078ec0ff */
[--C-:B------:R-:W-:Y:S01]  /*03d0*/  IMAD R22, R22, 0x44, R21.reuse ;  /* 0x0000004416167824 */ /* 0x100fe200078e0215 */
[----:B------:R-:W-:Y:S01]  /*03e0*/  SHF.R.U32.HI R19, RZ, 0x2, R6 ;  /* 0x00000002ff137819 */ /* 0x000fe20000011606 */
[--C-:B------:R-:W-:Y:S01]  /*03f0*/  IMAD R16, R16, 0x44, R21.reuse ;  /* 0x0000004410107824 */ /* 0x100fe200078e0215 */
[----:B-1----:R-:W-:Y:S01]  /*0400*/  SHF.R.U32.HI R13, RZ, 0x2, R14 ;  /* 0x00000002ff0d7819 */ /* 0x002fe2000001160e */
[--C-:B------:R-:W-:Y:S01]  /*0410*/  IMAD R18, R18, 0x44, R21.reuse ;  /* 0x0000004412127824 */ /* 0x100fe200078e0215 */
[----:B------:R-:W-:Y:S01]  /*0420*/  LOP3.LUT R23, R23, 0x3ffffffc, RZ, 0xc0, !PT ;  /* 0x3ffffffc17177812 */ /* 0x000fe200078ec0ff */
[----:B------:R-:W-:Y:S01]  /*0430*/  IMAD R20, R20, 0x44, R21 ;  /* 0x0000004414147824 */ /* 0x000fe200078e0215 */
[----:B------:R-:W-:-:S02]  /*0440*/  LOP3.LUT R17, R17, 0x3ffffffc, RZ, 0xc0, !PT ;  /* 0x3ffffffc11117812 */ /* 0x000fc400078ec0ff */
[----:B------:R-:W-:Y:S02]  /*0450*/  LOP3.LUT R19, R19, 0x3ffffffc, RZ, 0xc0, !PT ;  /* 0x3ffffffc13137812 */ /* 0x000fe400078ec0ff */
[----:B------:R-:W-:Y:S02]  /*0460*/  LOP3.LUT R13, R13, 0x3ffffffc, RZ, 0xc0, !PT ;  /* 0x3ffffffc0d0d7812 */ /* 0x000fe400078ec0ff */
[----:B------:R-:W-:Y:S02]  /*0470*/  IADD3 R23, PT, PT, R22, R23, RZ ;  /* 0x0000001716177210 */ /* 0x000fe40007ffe0ff */
[----:B------:R-:W-:Y:S02]  /*0480*/  IADD3 R17, PT, PT, R16, R17, RZ ;  /* 0x0000001110117210 */ /* 0x000fe40007ffe0ff */
[----:B------:R-:W-:Y:S02]  /*0490*/  IADD3 R19, PT, PT, R18, R19, RZ ;  /* 0x0000001312137210 */ /* 0x000fe40007ffe0ff */
[----:B------:R-:W-:-:S02]  /*04a0*/  IADD3 R13, PT, PT, R20, R13, RZ ;  /* 0x0000000d140d7210 */ /* 0x000fc40007ffe0ff */
[----:B------:R-:W-:-:S04]  /*04b0*/  IADD3 R0, PT, PT, R7, R0, R7 ;  /* 0x0000000007007210 */ /* 0x000fc80007ffe007 */
[----:B------:R-:W-:-:S04]  /*04c0*/  IADD3 R0, PT, PT, R7, R0, R7 ;  /* 0x0000000007007210 */ /* 0x000fc80007ffe007 */
[----:B------:R-:W-:Y:S02]  /*04d0*/  ISETP.GE.U32.AND P0, PT, R0, 0x100, PT ;  /* 0x000001000000780c */ /* 0x000fe40003f06070 */
[C---:B------:R-:W-:Y:S02]  /*04e0*/  LEA R6, R7.reuse, R6, 0x2 ;  /* 0x0000000607067211 */ /* 0x040fe400078e10ff */
[C---:B------:R-:W-:Y:S02]  /*04f0*/  LEA R14, R7.reuse, R14, 0x2 ;  /* 0x0000000e070e7211 */ /* 0x040fe400078e10ff */
[----:B------:R-:W-:Y:S01]  /*0500*/  LEA R15, R7, R15, 0x2 ;  /* 0x0000000f070f7211 */ /* 0x000fe200078e10ff */
[----:B--2---:R1:W-:Y:S04]  /*0510*/  STS [R23], R12 ;  /* 0x0000000c17007388 */ /* 0x0043e80000000800 */
[----:B---3--:R1:W-:Y:S04]  /*0520*/  STS [R17], R4 ;  /* 0x0000000411007388 */ /* 0x0083e80000000800 */
[----:B----4-:R1:W-:Y:S04]  /*0530*/  STS [R19], R8 ;  /* 0x0000000813007388 */ /* 0x0103e80000000800 */
[----:B-----5:R1:W-:Y:S01]  /*0540*/  STS [R13], R10 ;  /* 0x0000000a0d007388 */ /* 0x0203e20000000800 */
[----:B------:R-:W-:Y:S05]  /*0550*/  @!P0 BRA `(.L_x_26205) ;  /* 0xfffffffc00648947 */ /* 0x000fea000383ffff */
.L_x_26204:
[----:B------:R-:W-:Y:S05]  /*0560*/  BSYNC.RECONVERGENT B0 ;  /* 0x0000000000007941 */ /* 0x000fea0003800200 */
.L_x_26203:
[----:B------:R-:W0:Y:S02]  /*0570*/  LDCU UR4, c[0x0][0x374] ;  /* 0x00006e80ff0477ac */ /* 0x000e240008000800 */
[----:B0-----:R-:W-:-:S13]  /*0580*/  ISETP.GE.U32.AND P0, PT, R37, UR4, PT ;  /* 0x0000000425007c0c */ /* 0x001fda000bf06070 */
[----:B------:R-:W-:Y:S05]  /*0590*/  @P0 EXIT ;  /* 0x000000000000094d */ /* 0x000fea0003800000 */
[----:B------:R0:W-:Y:S01]  /*05a0*/  STL.128 [R1], RZ ;  /* 0x000000ff01007387 */ /* 0x0001e20000100c00 */
[----:B--2---:R-:W-:Y:S02]  /*05b0*/  SHF.L.U32 R2, R36, 0x2, RZ ;  /* 0x0000000224027819 */ /* 0x004fe400000006ff */
[----:B------:R-:W-:Y:S01]  /*05c0*/  SHF.L.U32 R3, R7, 0x2, RZ ;  /* 0x0000000207037819 */ /* 0x000fe200000006ff */
[----:B------:R0:W-:Y:S01]  /*05d0*/  STL.128 [R1+0x10], RZ ;  /* 0x000010ff01007387 */ /* 0x0001e20000100c00 */
[----:B------:R-:W-:Y:S02]  /*05e0*/  LOP3.LUT R0, R2, 0xfff, RZ, 0x3c, !PT ;  /* 0x00000fff02007812 */ /* 0x000fe400078e3cff */
[----:B-1----:R-:W-:Y:S01]  /*05f0*/  LOP3.LUT R4, R36, 0xf, RZ, 0xc0, !PT ;  /* 0x0000000f24047812 */ /* 0x002fe200078ec0ff */
[----:B------:R0:W-:Y:S01]  /*0600*/  STL.128 [R1+0x20], RZ ;  /* 0x000020ff01007387 */ /* 0x0001e20000100c00 */
[----:B------:R-:W-:Y:S02]  /*0610*/  IADD3 R5, PT, PT, -R3, R0, RZ ;  /* 0x0000000003057210 */ /* 0x000fe40007ffe1ff */
[----:B------:R-:W-:Y:S01]  /*0620*/  IADD3 R0, PT, PT, R1, 0x20, RZ ;  /* 0x0000002001007810 */ /* 0x000fe20007ffe0ff */
[----:B------:R0:W-:Y:S01]  /*0630*/  STL.128 [R1+0x30], RZ ;  /* 0x000030ff01007387 */ /* 0x0001e20000100c00 */
[----:B------:R-:W-:-:S02]  /*0640*/  LOP3.LUT R6, R3, 0xffff, RZ, 0xc0, !PT ;  /* 0x0000ffff03067812 */ /* 0x000fc400078ec0ff */
[----:B------:R-:W-:Y:S01]  /*0650*/  LOP3.LUT R5, R5, 0xffff, RZ, 0xc0, !PT ;  /* 0x0000ffff05057812 */ /* 0x000fe200078ec0ff */
[----:B------:R0:W-:Y:S04]  /*0660*/  STL.128 [R1+0x40], RZ ;  /* 0x000040ff01007387 */ /* 0x0001e80000100c00 */
[----:B------:R0:W-:Y:S04]  /*0670*/  STL.128 [R1+0x50], RZ ;  /* 0x000050ff01007387 */ /* 0x0001e80000100c00 */
[----:B------:R0:W-:Y:S04]  /*0680*/  STL.128 [R1+0x60], RZ ;  /* 0x000060ff01007387 */ /* 0x0001e80000100c00 */
[----:B------:R0:W-:Y:S01]  /*0690*/  STL.128 [R1+0x70], RZ ;  /* 0x000070ff01007387 */ /* 0x0001e20000100c00 */
[----:B------:R-:W-:-:S07]  /*06a0*/  MOV R12, 0x6c0 ;  /* 0x000006c0000c7802 */ /* 0x000fce0000000f00 */
[----:B0-----:R-:W-:Y:S05]  /*06b0*/  CALL.REL.NOINC `($__internal_502_$__cuda_sm20_div_u16) ;  /* 0x0000003000087944 */ /* 0x001fea0003c00000 */
[----:B------:R-:W0:Y:S01]  /*06c0*/  LDC.64 R24, c[0x0][0x390] ;  /* 0x0000e400ff187b82 */ /* 0x000e220000000a00 */
[----:B------:R-:W-:Y:S01]  /*06d0*/  LOP3.LUT R16, R6, 0x3, RZ, 0xc0, !PT ;  /* 0x0000000306107812 */ /* 0x000fe200078ec0ff */
[----:B------:R-:W-:Y:S01]  /*06e0*/  UMOV UR4, 0x400 ;  /* 0x0000040000047882 */ /* 0x000fe20000000000 */
[----:B------:R-:W-:Y:S02]  /*06f0*/  BSSY.RECONVERGENT B0, `(.L_x_26206) ;  /* 0x0000014000007945 */ /* 0x000fe40003800200 */
[----:B------:R-:W-:-:S03]  /*0700*/  ISETP.NE.AND P0, PT, R16, 0x2, PT ;  /* 0x000000021000780c */ /* 0x000fc60003f05270 */
[----:B------:R-:W1:Y:S10]  /*0710*/  S2UR UR6, SR_CgaCtaId ;  /* 0x00000000000679c3 */ /* 0x000e740000008800 */
[----:B------:R-:W-:Y:S05]  /*0720*/  @!P0 BRA `(.L_x_26207) ;  /* 0x0000000000408947 */ /* 0x000fea0003800000 */
[----:B------:R-:W2:Y:S01]  /*0730*/  S2R R15, SR_CgaCtaId ;  /* 0x00000000000f7919 */ /* 0x000ea20000008800 */
[----:B------:R-:W3:Y:S01]  /*0740*/  LDC.64 R12, c[0x0][0x390] ;  /* 0x0000e400ff0c7b82 */ /* 0x000ee20000000a00 */
[----:B------:R-:W-:Y:S01]  /*0750*/  MOV R6, 0x400 ;  /* 0x0000040000067802 */ /* 0x000fe20000000f00 */
[----:B------:R-:W-:-:S03]  /*0760*/  HFMA2 R5, -RZ, RZ, 0, 0 ;  /* 0x00000000ff057431 */ /* 0x000fc600000001ff */
[----:B------:R-:W-:-:S04]  /*0770*/  IADD3 R6, PT, PT, R6, 0x480, RZ ;  /* 0x0000048006067810 */ /* 0x000fc80007ffe0ff */
[----:B--2---:R-:W-:-:S07]  /*0780*/  LEA R15, R15, R6, 0x18 ;  /* 0x000000060f0f7211 */ /* 0x004fce00078ec0ff */
.L_x_26208:
[----:B--2---:R-:W-:-:S05]  /*0790*/  LEA R9, R37, R2, 0xc ;  /* 0x0000000225097211 */ /* 0x004fca00078e60ff */
[----:B---3--:R-:W-:-:S06]  /*07a0*/  IMAD.WIDE.U32 R8, R9, 0x4, R12 ;  /* 0x0000000409087825 */ /* 0x008fcc00078e000c */
[----:B------:R-:W2:Y:S01]  /*07b0*/  LDG.E.128 R8, desc[UR8][R8.64] ;  /* 0x0000000808087981 */ /* 0x000ea2000c1e1d00 */
[----:B------:R-:W-:Y:S02]  /*07c0*/  LEA R6, R2, R15, 0x2 ;  /* 0x0000000f02067211 */ /* 0x000fe400078e10ff */
[----:B------:R-:W-:Y:S02]  /*07d0*/  IADD3 R5, PT, PT, R5, 0x1, RZ ;  /* 0x0000000105057810 */ /* 0x000fe40007ffe0ff */
[----:B------:R-:W-:Y:S02]  /*07e0*/  IADD3 R2, PT, PT, R3, R2, RZ ;  /* 0x0000000203027210 */ /* 0x000fe40007ffe0ff */
[----:B------:R-:W-:-:S04]  /*07f0*/  LOP3.LUT R14, R5, R16, RZ, 0x3c, !PT ;  /* 0x00000010050e7212 */ /* 0x000fc800078e3cff */
[----:B------:R-:W-:Y:S01]  /*0800*/  ISETP.NE.AND P0, PT, R14, 0x2, PT ;  /* 0x000000020e00780c */ /* 0x000fe20003f05270 */
[----:B--2---:R2:W-:-:S12]  /*0810*/  STS.128 [R6], R8 ;  /* 0x0000000806007388 */ /* 0x0045d80000000c00 */
[----:B------:R-:W-:Y:S05]  /*0820*/  @P0 BRA `(.L_x_26208) ;  /* 0xfffffffc00d80947 */ /* 0x000fea000383ffff */
.L_x_26207:
[----:B-1----:R-:W-:Y:S05]  /*0830*/  BSYNC.RECONVERGENT B0 ;  /* 0x0000000000007941 */ /* 0x002fea0003800200 */
.L_x_26206:
[----:B------:R-:W-:Y:S01]  /*0840*/  UIADD3 UR5, UPT, UPT, UR4, 0x480, URZ ;  /* 0x0000048004057890 */ /* 0x000fe2000fffe0ff */
[----:B--2---:R-:W-:Y:S01]  /*0850*/  LEA R6, R37, R2, 0xc ;  /* 0x0000000225067211 */ /* 0x004fe200078e60ff */
[----:B------:R-:W-:Y:S02]  /*0860*/  BSSY.RECONVERGENT B0, `(.L_x_26209) ;  /* 0x000001e000007945 */ /* 0x000fe40003800200 */
[----:B------:R-:W-:Y:S01]  /*0870*/  ULEA UR5, UR6, UR5, 0x18 ;  /* 0x0000000506057291 */ /* 0x000fe2000f8ec0ff */
[CC--:B------:R-:W-:Y:S01]  /*0880*/  LEA R26, R7.reuse, R6.reuse, 0x3 ;  /* 0x00000006071a7211 */ /* 0x0c0fe200078e18ff */
[----:B------:R-:W-:Y:S01]  /*0890*/  IMAD R5, R7, 0xc, R6 ;  /* 0x0000000c07057824 */ /* 0x000fe200078e0206 */
[----:B------:R-:W-:-:S03]  /*08a0*/  IADD3 R27, PT, PT, R3, R6, RZ ;  /* 0x00000006031b7210 */ /* 0x000fc60007ffe0ff */
[----:B------:R-:W-:-:S07]  /*08b0*/  LEA R28, R2, UR5, 0x2 ;  /* 0x00000005021c7c11 */ /* 0x000fce000f8e10ff */
.L_x_26210:
        /* <DEDUP_REMOVED lines=25> */
.L_x_26209:
[----:B------:R-:W-:Y:S01]  /*0a50*/  BAR.SYNC.DEFER_BLOCKING 0x0 ;  /* 0x0000000000007b1d */ /* 0x000fe20000010000 */
[----:B------:R-:W-:Y:S01]  /*0a60*/  ULEA UR4, UR6, UR4, 0x18 ;  /* 0x0000000406047291 */ /* 0x000fe2000f8ec0ff */
[C---:B------:R-:W-:Y:S01]  /*0a70*/  IADD3 R6, PT, PT, R36.reuse, 0x5, RZ ;  /* 0x0000000524067810 */ /* 0x040fe20007ffe0ff */
[----:B------:R-:W-:Y:S01]  /*0a80*/  UPLOP3.LUT UP0, UPT, UPT, UPT, UPT, 0x80, 0x8 ;  /* 0x000000000008789c */ /* 0x000fe20003f0f070 */
[C---:B------:R-:W-:Y:S02]  /*0a90*/  IADD3 R8, PT, PT, R36.reuse, 0x6, RZ ;  /* 0x0000000624087810 */ /* 0x040fe40007ffe0ff */
[----:B------:R-:W-:Y:S02]  /*0aa0*/  IADD3 R10, PT, PT, R36, 0xb, RZ ;  /* 0x0000000b240a7810 */ /* 0x000fe40007ffe0ff */
[----:B------:R-:W-:Y:S01]  /*0ab0*/  LEA R4, R4, UR4, 0x2 ;  /* 0x0000000404047c11 */ /* 0x000fe2000f8e10ff */
[----:B------:R-:W-:Y:S01]  /*0ac0*/  UMOV UR4, URZ ;  /* 0x000000ff00047c82 */ /* 0x000fe20008000000 */
[----:B------:R-:W-:-:S02]  /*0ad0*/  IADD3 R2, PT, PT, R36, 0xc, RZ ;  /* 0x0000000c24027810 */ /* 0x000fc40007ffe0ff */
[----:B------:R-:W-:Y:S02]  /*0ae0*/  LOP3.LUT R6, R6, 0xf, RZ, 0xc0, !PT ;  /* 0x0000000f06067812 */ /* 0x000fe400078ec0ff */
[----:B------:R-:W-:Y:S02]  /*0af0*/  LOP3.LUT R8, R8, 0xf, RZ, 0xc0, !PT ;  /* 0x0000000f08087812 */ /* 0x000fe400078ec0ff */
[----:B------:R-:W-:Y:S02]  /*0b00*/  LOP3.LUT R10, R10, 0xf, RZ, 0xc0, !PT ;  /* 0x0000000f0a0a7812 */ /* 0x000fe400078ec0ff */
[----:B------:R-:W-:Y:S01]  /*0b10*/  LOP3.LUT R2, R2, 0xf, RZ, 0xc0, !PT ;  /* 0x0000000f02027812 */ /* 0x000fe200078ec0ff */
[----:B------:R0:W2:Y:S06]  /*0b20*/  LDS R3, [R4] ;  /* 0x0000000004037984 */ /* 0x0000ac0000000800 */
.L_x_26211:
[C---:B-1----:R-:W-:Y:S01]  /*0b30*/  IADD3 R31, PT, PT, R36.reuse, UR4, RZ ;  /* 0x00000004241f7c10 */ /* 0x042fe2000fffe0ff */
[----:B--2---:R-:W-:Y:S01]  /*0b40*/  SHFL.IDX PT, R34, R3, R6, 0x101f ;  /* 0x00101f0603227589 */ /* 0x004fe200000e0000 */
[----:B------:R-:W-:Y:S02]  /*0b50*/  IADD3 R24, PT, PT, R36, 0x1, RZ ;  /* 0x0000000124187810 */ /* 0x000fe40007ffe0ff */
[----:B------:R-:W-:Y:S01]  /*0b60*/  SHF.L.U32 R31, R31, 0x4, RZ ;  /* 0x000000041f1f7819 */ /* 0x000fe200000006ff */
[----:B------:R-:W-:Y:S01]  /*0b70*/  SHFL.IDX PT, R32, R3, R8, 0x101f ;  /* 0x00101f0803207589 */ /* 0x000fe200000e0000 */
[----:B------:R-:W-:Y:S02]  /*0b80*/  LOP3.LUT R24, R24, 0xf, RZ, 0xc0, !PT ;  /* 0x0000000f18187812 */ /* 0x000fe400078ec0ff */
[C---:B------:R-:W-:Y:S01]  /*0b90*/  LOP3.LUT R5, R31.reuse, 0xf, R36, 0xf8, !PT ;  /* 0x0000000f1f057812 */ /* 0x040fe200078ef824 */
[----:B------:R-:W-:Y:S01]  /*0ba0*/  LDS R27, [R4+0x44] ;  /* 0x00004400041b7984 */ /* 0x000fe20000000800 */
[----:B------:R-:W-:-:S02]  /*0bb0*/  LOP3.LUT R7, R31, R24, RZ, 0xfc, !PT ;  /* 0x000000181f077212 */ /* 0x000fc400078efcff */
[----:B------:R-:W-:Y:S01]  /*0bc0*/  LEA R5, R5, UR5, 0x2 ;  /* 0x0000000505057c11 */ /* 0x000fe2000f8e10ff */
[----:B------:R-:W-:Y:S01]  /*0bd0*/  SHFL.IDX PT, R28, R3, R24, 0x101f ;  /* 0x00101f18031c7589 */ /* 0x000fe200000e0000 */
[----:B------:R-:W-:Y:S02]  /*0be0*/  LEA R7, R7, UR5, 0x2 ;  /* 0x0000000507077c11 */ /* 0x000fe4000f8e10ff */
[C---:B------:R-:W-:Y:S01]  /*0bf0*/  LOP3.LUT R20, R36.reuse, 0xf, RZ, 0xc0, !PT ;  /* 0x0000000f24147812 */ /* 0x040fe200078ec0ff */
[----:B------:R1:W-:Y:S01]  /*0c00*/  LDS R11, [R5] ;  /* 0x00000000050b7984 */ /* 0x0003e20000000800 */
[C---:B------:R-:W-:Y:S02]  /*0c10*/  IADD3 R12, PT, PT, R36.reuse, 0x2, RZ ;  /* 0x00000002240c7810 */ /* 0x040fe40007ffe0ff */
[----:B------:R-:W-:Y:S01]  /*0c20*/  IADD3 R22, PT, PT, R36, 0x3, RZ ;  /* 0x0000000324167810 */ /* 0x000fe20007ffe0ff */
[----:B------:R2:W-:Y:S01]  /*0c30*/  LDS R13, [R7] ;  /* 0x00000000070d7984 */ /* 0x0005e20000000800 */
[----:B------:R-:W-:-:S02]  /*0c40*/  LOP3.LUT R12, R12, 0xf, RZ, 0xc0, !PT ;  /* 0x0000000f0c0c7812 */ /* 0x000fc400078ec0ff */
[----:B------:R-:W-:Y:S01]  /*0c50*/  IADD3 R26, PT, PT, R36, 0x4, RZ ;  /* 0x00000004241a7810 */ /* 0x000fe20007ffe0ff */
[----:B------:R-:W3:Y:S01]  /*0c60*/  SHFL.IDX PT, R16, R3, R20, 0x101f ;  /* 0x00101f1403107589 */ /* 0x000ee200000e0000 */
[----:B------:R-:W-:Y:S02]  /*0c70*/  LOP3.LUT R9, R31, R12, RZ, 0xfc, !PT ;  /* 0x0000000c1f097212 */ /* 0x000fe400078efcff */
[----:B------:R-:W-:Y:S01]  /*0c80*/  LOP3.LUT R22, R22, 0xf, RZ, 0xc0, !PT ;  /* 0x0000000f16167812 */ /* 0x000fe200078ec0ff */
[----:B------:R-:W-:Y:S01]  /*0c90*/  SHFL.IDX PT, R29, R3, R12, 0x101f ;  /* 0x00101f0c031d7589 */ /* 0x000fe200000e0000 */
[----:B-1----:R-:W-:Y:S02]  /*0ca0*/  LEA R5, R9, UR5, 0x2 ;  /* 0x0000000509057c11 */ /* 0x002fe4000f8e10ff */
[----:B------:R-:W-:Y:S01]  /*0cb0*/  LOP3.LUT R26, R26, 0xf, RZ, 0xc0, !PT ;  /* 0x0000000f1a1a7812 */ /* 0x000fe200078ec0ff */
[----:B------:R-:W-:Y:S01]  /*0cc0*/  SHFL.IDX PT, R30, R3, R22, 0x101f ;  /* 0x00101f16031e7589 */ /* 0x000fe200000e0000 */
[----:B--2---:R-:W-:-:S02]  /*0cd0*/  LOP3.LUT R7, R31, R22, RZ, 0xfc, !PT ;  /* 0x000000161f077212 */ /* 0x004fc400078efcff */
[----:B------:R-:W-:Y:S01]  /*0ce0*/  LOP3.LUT R9, R31, R26, RZ, 0xfc, !PT ;  /* 0x0000001a1f097212 */ /* 0x000fe200078efcff */
[----:B------:R-:W1:Y:S01]  /*0cf0*/  LDS R5, [R5] ;  /* 0x0000000005057984 */ /* 0x000e620000000800 */
[----:B------:R-:W-:Y:S02]  /*0d00*/  LEA R7, R7, UR5, 0x2 ;  /* 0x0000000507077c11 */ /* 0x000fe4000f8e10ff */
[----:B------:R-:W-:Y:S01]  /*0d10*/  LOP3.LUT R15, R31, R6, RZ, 0xfc, !PT ;  /* 0x000000061f0f7212 */ /* 0x000fe200078efcff */
[----:B------:R-:W-:Y:S01]  /*0d20*/  SHFL.IDX PT, R38, R3, R26, 0x101f ;  /* 0x00101f1a03267589 */ /* 0x000fe200000e0000 */
[----:B------:R-:W-:Y:S02]  /*0d30*/  LEA R9, R9, UR5, 0x2 ;  /* 0x0000000509097c11 */ /* 0x000fe4000f8e10ff */
[----:B------:R-:W-:Y:S01]  /*0d40*/  LEA R19, R15, UR5, 0x2 ;  /* 0x000000050f137c11 */ /* 0x000fe2000f8e10ff */
[----:B------:R-:W2:Y:S01]  /*0d50*/  LDS R7, [R7] ;  /* 0x0000000007077984 */ /* 0x000ea20000000800 */
[----:B------:R-:W-:-:S02]  /*0d60*/  IADD3 R14, PT, PT, R36, 0x7, RZ ;  /* 0x00000007240e7810 */ /* 0x000fc40007ffe0ff */
[----:B------:R-:W-:Y:S01]  /*0d70*/  IADD3 R18, PT, PT, R36, 0x9, RZ ;  /* 0x0000000924127810 */ /* 0x000fe20007ffe0ff */
[----:B------:R-:W4:Y:S01]  /*0d80*/  LDS R9, [R9] ;  /* 0x0000000009097984 */ /* 0x000f220000000800 */
[----:B------:R-:W-:Y:S02]  /*0d90*/  LOP3.LUT R14, R14, 0xf, RZ, 0xc0, !PT ;  /* 0x0000000f0e0e7812 */ /* 0x000fe400078ec0ff */
[----:B------:R-:W-:Y:S01]  /*0da0*/  LOP3.LUT R18, R18, 0xf, RZ, 0xc0, !PT ;  /* 0x0000000f12127812 */ /* 0x000fe200078ec0ff */
[----:B------:R-:W5:Y:S01]  /*0db0*/  LDS R19, [R19] ;  /* 0x0000000013137984 */ /* 0x000f620000000800 */
[C---:B------:R-:W-:Y:S02]  /*0dc0*/  LOP3.LUT R15, R31.reuse, R14, RZ, 0xfc, !PT ;  /* 0x0000000e1f0f7212 */ /* 0x040fe400078efcff */
[----:B------:R-:W-:Y:S01]  /*0dd0*/  LOP3.LUT R21, R31, 0x8, R20, 0xf6, !PT ;  /* 0x000000081f157812 */ /* 0x000fe200078ef614 */
[----:B---3--:R-:W-:Y:S01]  /*0de0*/  IMAD R16, R11, R16, RZ ;  /* 0x000000100b107224 */ /* 0x008fe200078e02ff */
[----:B------:R-:W-:Y:S01]  /*0df0*/  LEA R15, R15, UR5, 0x2 ;  /* 0x000000050f0f7c11 */ /* 0x000fe2000f8e10ff */
[----:B------:R-:W-:Y:S01]  /*0e00*/  SHFL.IDX PT, R40, R3, R14, 0x101f ;  /* 0x00101f0e03287589 */ /* 0x000fe200000e0000 */
[----:B------:R-:W-:Y:S01]  /*0e10*/  LOP3.LUT R23, R31, R18, RZ, 0xfc, !PT ;  /* 0x000000121f177212 */ /* 0x000fe200078efcff */
[----:B------:R-:W-:Y:S01]  /*0e20*/  IMAD R28, R13, R28, R16 ;  /* 0x0000001c0d1c7224 */ /* 0x000fe200078e0210 */
[----:B------:R-:W-:Y:S01]  /*0e30*/  LOP3.LUT R16, R31, R8, RZ, 0xfc, !PT ;  /* 0x000000081f107212 */ /* 0x000fe200078efcff */
[----:B------:R-:W-:Y:S01]  /*0e40*/  SHFL.IDX PT, R44, R3, R10, 0x101f ;  /* 0x00101f0a032c7589 */ /* 0x000fe200000e0000 */
[----:B------:R-:W-:-:S02]  /*0e50*/  LEA R21, R21, UR5, 0x2 ;  /* 0x0000000515157c11 */ /* 0x000fc4000f8e10ff */
[----:B------:R-:W-:Y:S01]  /*0e60*/  LEA R17, R16, UR5, 0x2 ;  /* 0x0000000510117c11 */ /* 0x000fe2000f8e10ff */
[----:B------:R-:W-:Y:S01]  /*0e70*/  LDS R15, [R15] ;  /* 0x000000000f0f7984 */ /* 0x000fe20000000800 */
[----:B------:R-:W-:Y:S02]  /*0e80*/  IADD3 R16, PT, PT, R36, 0xa, RZ ;  /* 0x0000000a24107810 */ /* 0x000fe40007ffe0ff */
[----:B------:R-:W-:Y:S01]  /*0e90*/  LEA R23, R23, UR5, 0x2 ;  /* 0x0000000517177c11 */ /* 0x000fe2000f8e10ff */
[----:B------:R-:W-:Y:S01]  /*0ea0*/  LDS R21, [R21] ;  /* 0x0000000015157984 */ /* 0x000fe20000000800 */
[----:B------:R-:W-:Y:S02]  /*0eb0*/  LOP3.LUT R16, R16, 0xf, RZ, 0xc0, !PT ;  /* 0x0000000f10107812 */ /* 0x000fe400078ec0ff */
[C---:B------:R-:W-:Y:S01]  /*0ec0*/  LOP3.LUT R33, R31.reuse, R10, RZ, 0xfc, !PT ;  /* 0x0000000a1f217212 */ /* 0x040fe200078efcff */
[----:B------:R-:W3:Y:S01]  /*0ed0*/  LDS R17, [R17] ;  /* 0x0000000011117984 */ /* 0x000ee20000000800 */
[----:B------:R-:W-:Y:S01]  /*0ee0*/  LOP3.LUT R25, R31, R16, RZ, 0xfc, !PT ;  /* 0x000000101f197212 */ /* 0x000fe200078efcff */
[----:B-1----:R-:W-:Y:S01]  /*0ef0*/  IMAD R41, R5, R29, R28 ;  /* 0x0000001d05297224 */ /* 0x002fe200078e021c */
[----:B------:R-:W-:Y:S01]  /*0f00*/  LEA R33, R33, UR5, 0x2 ;  /* 0x0000000521217c11 */ /* 0x000fe2000f8e10ff */
[----:B------:R-:W-:Y:S01]  /*0f10*/  LDS R23, [R23] ;  /* 0x0000000017177984 */ /* 0x000fe20000000800 */
[----:B------:R-:W-:-:S02]  /*0f20*/  LEA R25, R25, UR5, 0x2 ;  /* 0x0000000519197c11 */ /* 0x000fc4000f8e10ff */
[----:B------:R-:W-:Y:S01]  /*0f30*/  LOP3.LUT R35, R31, R2, RZ, 0xfc, !PT ;  /* 0x000000021f237212 */ /* 0x000fe200078efcff */
[----:B------:R1:W-:Y:S01]  /*0f40*/  LDS R29, [R33] ;  /* 0x00000000211d7984 */ /* 0x0003e20000000800 */
[----:B------:R-:W-:Y:S01]  /*0f50*/  LOP3.LUT R28, R20, 0x8, RZ, 0x3c, !PT ;  /* 0x00000008141c7812 */ /* 0x000fe200078e3cff */
[----:B--2---:R-:W-:Y:S01]  /*0f60*/  IMAD R41, R7, R30, R41 ;  /* 0x0000001e07297224 */ /* 0x004fe200078e0229 */
[----:B------:R-:W-:Y:S01]  /*0f70*/  LEA R39, R35, UR5, 0x2 ;  /* 0x0000000523277c11 */ /* 0x000fe2000f8e10ff */
[----:B------:R-:W-:Y:S01]  /*0f80*/  LDS R25, [R25] ;  /* 0x0000000019197984 */ /* 0x000fe20000000800 */
[----:B------:R-:W-:Y:S01]  /*0f90*/  IADD3 R35, PT, PT, R36, 0xd, RZ ;  /* 0x0000000d24237810 */ /* 0x000fe20007ffe0ff */
[----:B----4-:R-:W-:Y:S02]  /*0fa0*/  IMAD R41, R9, R38, R41 ;  /* 0x0000002609297224 */ /* 0x010fe400078e0229 */
[----:B------:R-:W2:Y:S02]  /*0fb0*/  SHFL.IDX PT, R42, R3, R28, 0x101f ;  /* 0x00101f1c032a7589 */ /* 0x000ea400000e0000 */
[----:B-----5:R-:W-:-:S02]  /*0fc0*/  IMAD R41, R19, R34, R41 ;  /* 0x0000002213297224 */ /* 0x020fc400078e0229 */
[----:B------:R-:W-:Y:S04]  /*0fd0*/  LDS R30, [R39] ;  /* 0x00000000271e7984 */ /* 0x000fe80000000800 */
[----:B------:R-:W4:Y:S04]  /*0fe0*/  SHFL.IDX PT, R38, R3, R18, 0x101f ;  /* 0x00101f1203267589 */ /* 0x000f2800000e0000 */
[----:B------:R-:W5:Y:S01]  /*0ff0*/  SHFL.IDX PT, R34, R3, R16, 0x101f ;  /* 0x00101f1003227589 */ /* 0x000f6200000e0000 */
[----:B---3--:R-:W-:Y:S01]  /*1000*/  IMAD R41, R17, R32, R41 ;  /* 0x0000002011297224 */ /* 0x008fe200078e0229 */
[----:B------:R-:W-:-:S02]  /*1010*/  LOP3.LUT R32, R35, 0xf, RZ, 0xc0, !PT ;  /* 0x0000000f23207812 */ /* 0x000fc400078ec0ff */
[----:B------:R-:W3:Y:S01]  /*1020*/  SHFL.IDX PT, R35, R3, R2, 0x101f ;  /* 0x00101f0203237589 */ /* 0x000ee200000e0000 */
[----:B------:R-:W-:Y:S01]  /*1030*/  IMAD R40, R15, R40, R41 ;  /* 0x000000280f287224 */ /* 0x000fe200078e0229 */
[----:B-1----:R-:W-:Y:S02]  /*1040*/  LOP3.LUT R33, R31, R32, RZ, 0xfc, !PT ;  /* 0x000000201f217212 */ /* 0x002fe400078efcff */
[----:B------:R-:W-:Y:S01]  /*1050*/  SHFL.IDX PT, R39, R3, R32, 0x101f ;  /* 0x00101f2003277589 */ /* 0x000fe200000e0000 */
[----:B--2---:R-:W-:Y:S01]  /*1060*/  IMAD R40, R21, R42, R40 ;  /* 0x0000002a15287224 */ /* 0x004fe200078e0228 */
[----:B------:R-:W-:Y:S02]  /*1070*/  LEA R33, R33, UR5, 0x2 ;  /* 0x0000000521217c11 */ /* 0x000fe4000f8e10ff */
[----:B------:R-:W-:Y:S01]  /*1080*/  SHFL.IDX PT, R41, R27, R22, 0x101f ;  /* 0x00101f161b297589 */ /* 0x000fe200000e0000 */
[----:B----4-:R-:W-:-:S03]  /*1090*/  IMAD R40, R23, R38, R40 ;  /* 0x0000002617287224 */ /* 0x010fc600078e0228 */
[----:B------:R-:W-:Y:S01]  /*10a0*/  LDS R33, [R33] ;  /* 0x0000000021217984 */ /* 0x000fe20000000800 */
[----:B-----5:R-:W-:-:S03]  /*10b0*/  IMAD R34, R25, R34, R40 ;  /* 0x0000002219227224 */ /* 0x020fc600078e0228 */
[----:B------:R-:W1:Y:S01]  /*10c0*/  SHFL.IDX PT, R38, R27, R20, 0x101f ;  /* 0x00101f141b267589 */ /* 0x000e6200000e0000 */
[----:B------:R-:W-:Y:S01]  /*10d0*/  IMAD R42, R29, R44, R34 ;  /* 0x0000002c1d2a7224 */ /* 0x000fe200078e0222 */
[----:B------:R-:W-:Y:S02]  /*10e0*/  IADD3 R34, PT, PT, R36, 0xe, RZ ;  /* 0x0000000e24227810 */ /* 0x000fe40007ffe0ff */
[----:B------:R-:W2:Y:S02]  /*10f0*/  SHFL.IDX PT, R40, R27, R24, 0x101f ;  /* 0x00101f181b287589 */ /* 0x000ea400000e0000 */
[----:B------:R-:W-:Y:S01]  /*1100*/  LOP3.LUT R34, R34, 0xf, RZ, 0xc0, !PT ;  /* 0x0000000f22227812 */ /* 0x000fe200078ec0ff */
[----:B---3--:R-:W-:Y:S01]  /*1110*/  IMAD R42, R30, R35, R42 ;  /* 0x000000231e2a7224 */ /* 0x008fe200078e022a */
[----:B------:R-:W3:Y:S02]  /*1120*/  SHFL.IDX PT, R44, R27, R12, 0x101f ;  /* 0x00101f0c1b2c7589 */ /* 0x000ee400000e0000 */
[----:B------:R-:W-:-:S04]  /*1130*/  LOP3.LUT R35, R31, R34, RZ, 0xfc, !PT ;  /* 0x000000221f237212 */ /* 0x000fc800078efcff */
[----:B------:R-:W-:-:S06]  /*1140*/  LEA R35, R35, UR5, 0x2 ;  /* 0x0000000523237c11 */ /* 0x000fcc000f8e10ff */
[----:B------:R-:W-:Y:S01]  /*1150*/  LDS R35, [R35] ;  /* 0x0000000023237984 */ /* 0x000fe20000000800 */
[----:B-1----:R-:W-:-:S04]  /*1160*/  IMAD R38, R11, R38, RZ ;  /* 0x000000260b267224 */ /* 0x002fc800078e02ff */
[----:B--2---:R-:W-:Y:S01]  /*1170*/  IMAD R40, R13, R40, R38 ;  /* 0x000000280d287224 */ /* 0x004fe200078e0226 */
[----:B------:R-:W-:-:S04]  /*1180*/  IADD3 R38, PT, PT, R36, -0x1, RZ ;  /* 0xffffffff24267810 */ /* 0x000fc80007ffe0ff */
[----:B------:R-:W-:Y:S01]  /*1190*/  LOP3.LUT R38, R38, 0xf, RZ, 0xc0, !PT ;  /* 0x0000000f26267812 */ /* 0x000fe200078ec0ff */
[----:B---3--:R-:W-:Y:S02]  /*11a0*/  IMAD R40, R5, R44, R40 ;  /* 0x0000002c05287224 */ /* 0x008fe400078e0228 */
[----:B------:R-:W-:Y:S01]  /*11b0*/  IMAD R42, R33, R39, R42 ;  /* 0x00000027212a7224 */ /* 0x000fe200078e022a */
[----:B------:R-:W-:Y:S01]  /*11c0*/  LOP3.LUT R31, R31, R38, RZ, 0xfc, !PT ;  /* 0x000000261f1f7212 */ /* 0x000fe200078efcff */
[----:B------:R-:W1:Y:S01]  /*11d0*/  SHFL.IDX PT, R39, R3, R34, 0x101f ;  /* 0x00101f2203277589 */ /* 0x000e6200000e0000 */
[----:B------:R-:W-:Y:S02]  /*11e0*/  IMAD R44, R7, R41, R40 ;  /* 0x00000029072c7224 */ /* 0x000fe400078e0228 */
[----:B------:R-:W-:Y:S01]  /*11f0*/  LEA R31, R31, UR5, 0x2 ;  /* 0x000000051f1f7c11 */ /* 0x000fe2000f8e10ff */
[----:B------:R-:W2:Y:S05]  /*1200*/  SHFL.IDX PT, R41, R27, R26, 0x101f ;  /* 0x00101f1a1b297589 */ /* 0x000eaa00000e0000 */
[----:B------:R-:W-:Y:S01]  /*1210*/  LDS R31, [R31] ;  /* 0x000000001f1f7984 */ /* 0x000fe20000000800 */
[----:B-1----:R-:W-:-:S03]  /*1220*/  IMAD R40, R35, R39, R42 ;  /* 0x0000002723287224 */ /* 0x002fc600078e022a */
[----:B------:R-:W1:Y:S01]  /*1230*/  SHFL.IDX PT, R39, R3, R38, 0x101f ;  /* 0x00101f2603277589 */ /* 0x000e6200000e0000 */
[----:B--2---:R-:W-:-:S03]  /*1240*/  IMAD R44, R9, R41, R44 ;  /* 0x00000029092c7224 */ /* 0x004fc600078e022c */
[----:B------:R-:W2:Y:S01]  /*1250*/  SHFL.IDX PT, R41, R27, R6, 0x101f ;  /* 0x00101f061b297589 */ /* 0x000ea200000e0000 */
[----:B-1----:R-:W-:-:S03]  /*1260*/  IMAD R40, R31, R39, R40 ;  /* 0x000000271f287224 */ /* 0x002fc600078e0228 */
[----:B------:R-:W3:Y:S01]  /*1270*/  LDL R39, [R0+-0x20] ;  /* 0xffffe00000277983 */ /* 0x000ee20000100800 */
[----:B--2---:R-:W-:-:S03]  /*1280*/  IMAD R44, R19, R41, R44 ;  /* 0x00000029132c7224 */ /* 0x004fc600078e022c */
[----:B------:R-:W1:Y:S02]  /*1290*/  SHFL.IDX PT, R41, R27, R8, 0x101f ;  /* 0x00101f081b297589 */ /* 0x000e6400000e0000 */
[----:B-1----:R-:W-:Y:S02]  /*12a0*/  IMAD R44, R17, R41, R44 ;  /* 0x00000029112c7224 */ /* 0x002fe400078e022c */
[----:B------:R-:W2:Y:S04]  /*12b0*/  LDL R41, [R0+-0x1c] ;  /* 0xffffe40000297983 */ /* 0x000ea80000100800 */
[----:B------:R-:W1:Y:S04]  /*12c0*/  SHFL.IDX PT, R42, R27, R14, 0x101f ;  /* 0x00101f0e1b2a7589 */ /* 0x000e6800000e0000 */
[----:B------:R-:W4:Y:S01]  /*12d0*/  SHFL.IDX PT, R43, R27, R28, 0x101f ;  /* 0x00101f1c1b2b7589 */ /* 0x000f2200000e0000 */
[----:B-1----:R-:W-:-:S04]  /*12e0*/  IMAD R42, R15, R42, R44 ;  /* 0x0000002a0f2a7224 */ /* 0x002fc800078e022c */
[----:B----4-:R-:W-:Y:S02]  /*12f0*/  IMAD R42, R21, R43, R42 ;  /* 0x0000002b152a7224 */ /* 0x010fe400078e022a */
        /* <DEDUP_REMOVED lines=11> */
[----:B-1----:R-:W-:Y:S01]  /*13b0*/  IMAD R42, R35, R43, R42 ;  /* 0x0000002b232a7224 */ /* 0x002fe200078e022a */
[----:B---3--:R-:W-:-:S02]  /*13c0*/  IADD3 R43, PT, PT, R40, R39, RZ ;  /* 0x00000027282b7210 */ /* 0x008fc40007ffe0ff */
[----:B------:R-:W-:Y:S04]  /*13d0*/  LDS R39, [R4+0x88] ;  /* 0x0000880004277984 */ /* 0x000fe80000000800 */
[----:B------:R-:W1:Y:S04]  /*13e0*/  SHFL.IDX PT, R40, R27, R38, 0x101f ;  /* 0x00101f261b287589 */ /* 0x000e6800000e0000 */
[----:B------:R-:W-:Y:S01]  /*13f0*/  STL [R0+-0x20], R43 ;  /* 0xffffe02b00007387 */ /* 0x000fe20000100800 */
[----:B-1----:R-:W-:-:S05]  /*1400*/  IMAD R40, R31, R40, R42 ;  /* 0x000000281f287224 */ /* 0x002fca00078e022a */
[----:B--2---:R-:W-:Y:S01]  /*1410*/  IADD3 R41, PT, PT, R40, R41, RZ ;  /* 0x0000002928297210 */ /* 0x004fe20007ffe0ff */
[----:B------:R-:W1:Y:S04]  /*1420*/  SHFL.IDX PT, R42, R39, R20, 0x101f ;  /* 0x00101f14272a7589 */ /* 0x000e6800000e0000 */
[----:B------:R-:W2:Y:S04]  /*1430*/  SHFL.IDX PT, R44, R39, R24, 0x101f ;  /* 0x00101f18272c7589 */ /* 0x000ea800000e0000 */
[----:B------:R-:W3:Y:S04]  /*1440*/  SHFL.IDX PT, R40, R39, R12, 0x101f ;  /* 0x00101f0c27287589 */ /* 0x000ee800000e0000 */
[----:B------:R-:W-:Y:S04]  /*1450*/  SHFL.IDX PT, R27, R39, R26, 0x101f ;  /* 0x00101f1a271b7589 */ /* 0x000fe800000e0000 */
[----:B------:R-:W-:Y:S01]  /*1460*/  SHFL.IDX PT, R43, R39, R28, 0x101f ;  /* 0x00101f1c272b7589 */ /* 0x000fe200000e0000 */
[----:B-1----:R-:W-:-:S04]  /*1470*/  IMAD R42, R11, R42, RZ ;  /* 0x0000002a0b2a7224 */ /* 0x002fc800078e02ff */
[----:B--2---:R-:W-:Y:S02]  /*1480*/  IMAD R42, R13, R44, R42 ;  /* 0x0000002c0d2a7224 */ /* 0x004fe400078e022a */
[----:B------:R-:W1:Y:S02]  /*1490*/  SHFL.IDX PT, R44, R39, R22, 0x101f ;  /* 0x00101f16272c7589 */ /* 0x000e6400000e0000 */
[----:B---3--:R-:W-:Y:S02]  /*14a0*/  IMAD R40, R5, R40, R42 ;  /* 0x0000002805287224 */ /* 0x008fe400078e022a */
[----:B------:R-:W2:Y:S02]  /*14b0*/  SHFL.IDX PT, R42, R39, R6, 0x101f ;  /* 0x00101f06272a7589 */ /* 0x000ea400000e0000 */
[----:B-1----:R-:W-:-:S04]  /*14c0*/  IMAD R40, R7, R44, R40 ;  /* 0x0000002c07287224 */ /* 0x002fc800078e0228 */
[----:B------:R-:W-:Y:S02]  /*14d0*/  IMAD R40, R9, R27, R40 ;  /* 0x0000001b09287224 */ /* 0x000fe400078e0228 */
[----:B------:R-:W1:Y:S02]  /*14e0*/  SHFL.IDX PT, R27, R39, R8, 0x101f ;  /* 0x00101f08271b7589 */ /* 0x000e6400000e0000 */
[----:B--2---:R-:W-:Y:S02]  /*14f0*/  IMAD R40, R19, R42, R40 ;  /* 0x0000002a13287224 */ /* 0x004fe400078e0228 */
[----:B------:R-:W2:Y:S02]  /*1500*/  SHFL.IDX PT, R42, R39, R14, 0x101f ;  /* 0x00101f0e272a7589 */ /* 0x000ea400000e0000 */
[----:B-1----:R-:W-:Y:S02]  /*1510*/  IMAD R40, R17, R27, R40 ;  /* 0x0000001b11287224 */ /* 0x002fe400078e0228 */
[----:B------:R-:W3:Y:S02]  /*1520*/  LDL R27, [R0+-0x18] ;  /* 0xffffe800001b7983 */ /* 0x000ee40000100800 */
[----:B--2---:R-:W-:-:S02]  /*1530*/  IMAD R40, R15, R42, R40 ;  /* 0x0000002a0f287224 */ /* 0x004fc400078e0228 */
[----:B------:R-:W1:Y:S02]  /*1540*/  SHFL.IDX PT, R42, R39, R18, 0x101f ;  /* 0x00101f12272a7589 */ /* 0x000e6400000e0000 */
[----:B------:R-:W-:-:S04]  /*1550*/  IMAD R40, R21, R43, R40 ;  /* 0x0000002b15287224 */ /* 0x000fc800078e0228 */
[----:B-1----:R-:W-:Y:S02]  /*1560*/  IMAD R40, R23, R42, R40 ;  /* 0x0000002a17287224 */ /* 0x002fe400078e0228 */
[----:B------:R-:W1:Y:S02]  /*1570*/  SHFL.IDX PT, R42, R39, R16, 0x101f ;  /* 0x00101f10272a7589 */ /* 0x000e6400000e0000 */
[----:B-1----:R-:W-:Y:S02]  /*1580*/  IMAD R40, R25, R42, R40 ;  /* 0x0000002a19287224 */ /* 0x002fe400078e0228 */
[----:B------:R-:W1:Y:S02]  /*1590*/  SHFL.IDX PT, R42, R39, R10, 0x101f ;  /* 0x00101f0a272a7589 */ /* 0x000e6400000e0000 */
[----:B-1----:R-:W-:Y:S02]  /*15a0*/  IMAD R43, R29, R42, R40 ;  /* 0x0000002a1d2b7224 */ /* 0x002fe400078e0228 */
[----:B------:R-:W1:Y:S04]  /*15b0*/  SHFL.IDX PT, R40, R39, R2, 0x101f ;  /* 0x00101f0227287589 */ /* 0x000e6800000e0000 */
[----:B------:R-:W2:Y:S01]  /*15c0*/  SHFL.IDX PT, R42, R39, R32, 0x101f ;  /* 0x00101f20272a7589 */ /* 0x000ea200000e0000 */
[----:B-1----:R-:W-:-:S03]  /*15d0*/  IMAD R40, R30, R40, R43 ;  /* 0x000000281e287224 */ /* 0x002fc600078e022b */
[----:B------:R-:W-:Y:S01]  /*15e0*/  LDS R43, [R4+0xcc] ;  /* 0x0000cc00042b7984 */ /* 0x000fe20000000800 */
[----:B--2---:R-:W-:-:S03]  /*15f0*/  IMAD R40, R33, R42, R40 ;  /* 0x0000002a21287224 */ /* 0x004fc600078e0228 */
[----:B------:R-:W1:Y:S02]  /*1600*/  SHFL.IDX PT, R42, R39, R34, 0x101f ;  /* 0x00101f22272a7589 */ /* 0x000e6400000e0000 */
[----:B-1----:R-:W-:Y:S02]  /*1610*/  IMAD R40, R35, R42, R40 ;  /* 0x0000002a23287224 */ /* 0x002fe400078e0228 */
[----:B------:R-:W1:Y:S04]  /*1620*/  SHFL.IDX PT, R42, R39, R38, 0x101f ;  /* 0x00101f26272a7589 */ /* 0x000e6800000e0000 */
[----:B------:R-:W-:Y:S01]  /*1630*/  SHFL.IDX PT, R44, R43, R24, 0x101f ;  /* 0x00101f182b2c7589 */ /* 0x000fe200000e0000 */
[----:B-1----:R-:W-:-:S03]  /*1640*/  IMAD R40, R31, R42, R40 ;  /* 0x0000002a1f287224 */ /* 0x002fc600078e0228 */
[----:B------:R-:W1:Y:S02]  /*1650*/  SHFL.IDX PT, R42, R43, R20, 0x101f ;  /* 0x00101f142b2a7589 */ /* 0x000e6400000e0000 */
[----:B-1----:R-:W-:-:S04]  /*1660*/  IMAD R42, R11, R42, RZ ;  /* 0x0000002a0b2a7224 */ /* 0x002fc800078e02ff */
[----:B------:R-:W-:Y:S02]  /*1670*/  IMAD R42, R13, R44, R42 ;  /* 0x0000002c0d2a7224 */ /* 0x000fe400078e022a */
[----:B------:R-:W1:Y:S04]  /*1680*/  SHFL.IDX PT, R44, R43, R12, 0x101f ;  /* 0x00101f0c2b2c7589 */ /* 0x000e6800000e0000 */
[----:B------:R-:W-:Y:S01]  /*1690*/  SHFL.IDX PT, R39, R43, R26, 0x101f ;  /* 0x00101f1a2b277589 */ /* 0x000fe200000e0000 */
[----:B-1----:R-:W-:-:S03]  /*16a0*/  IMAD R42, R5, R44, R42 ;  /* 0x0000002c052a7224 */ /* 0x002fc600078e022a */
[----:B------:R-:W1:Y:S02]  /*16b0*/  SHFL.IDX PT, R44, R43, R22, 0x101f ;  /* 0x00101f162b2c7589 */ /* 0x000e6400000e0000 */
[----:B-1----:R-:W-:-:S04]  /*16c0*/  IMAD R42, R7, R44, R42 ;  /* 0x0000002c072a7224 */ /* 0x002fc800078e022a */
[----:B------:R-:W-:Y:S02]  /*16d0*/  IMAD R42, R9, R39, R42 ;  /* 0x00000027092a7224 */ /* 0x000fe400078e022a */
[----:B------:R-:W2:Y:S04]  /*16e0*/  LDL R39, [R0+-0x14] ;  /* 0xffffec0000277983 */ /* 0x000ea80000100800 */
[----:B------:R-:W-:Y:S04]  /*16f0*/  STL [R0+-0x1c], R41 ;  /* 0xffffe42900007387 */ /* 0x000fe80000100800 */
[----:B------:R-:W-:Y:S01]  /*1700*/  SHFL.IDX PT, R41, R43, R8, 0x101f ;  /* 0x00101f082b297589 */ /* 0x000fe200000e0000 */
[----:B---3--:R-:W-:-:S03]  /*1710*/  IADD3 R27, PT, PT, R40, R27, RZ ;  /* 0x0000001b281b7210 */ /* 0x008fc60007ffe0ff */
[----:B------:R-:W1:Y:S02]  /*1720*/  SHFL.IDX PT, R40, R43, R6, 0x101f ;  /* 0x00101f062b287589 */ /* 0x000e6400000e0000 */
[----:B-1----:R-:W-:-:S04]  /*1730*/  IMAD R40, R19, R40, R42 ;  /* 0x0000002813287224 */ /* 0x002fc800078e022a */
[----:B------:R-:W-:Y:S02]  /*1740*/  IMAD R40, R17, R41, R40 ;  /* 0x0000002911287224 */ /* 0x000fe400078e0228 */
        /* <DEDUP_REMOVED lines=14> */
[----:B------:R-:W1:Y:S04]  /*1830*/  SHFL.IDX PT, R41, R43, R34, 0x101f ;  /* 0x00101f222b297589 */ /* 0x000e6800000e0000 */
[----:B------:R-:W3:Y:S01]  /*1840*/  SHFL.IDX PT, R42, R43, R38, 0x101f ;  /* 0x00101f262b2a7589 */ /* 0x000ee200000e0000 */
[----:B-1----:R-:W-:-:S03]  /*1850*/  IMAD R40, R35, R41, R40 ;  /* 0x0000002923287224 */ /* 0x002fc600078e0228 */
[----:B------:R-:W1:Y:S01]  /*1860*/  LDS R41, [R4+0x110] ;  /* 0x0001100004297984 */ /* 0x000e620000000800 */
[----:B---3--:R-:W-:-:S05]  /*1870*/  IMAD R40, R31, R42, R40 ;  /* 0x0000002a1f287224 */ /* 0x008fca00078e0228 */
[----:B--2---:R-:W-:Y:S01]  /*1880*/  IADD3 R39, PT, PT, R40, R39, RZ ;  /* 0x0000002728277210 */ /* 0x004fe20007ffe0ff */
[----:B-1----:R-:W1:Y:S04]  /*1890*/  SHFL.IDX PT, R42, R41, R20, 0x101f ;  /* 0x00101f14292a7589 */ /* 0x002e6800000e0000 */
[----:B------:R-:W2:Y:S04]  /*18a0*/  SHFL.IDX PT, R44, R41, R24, 0x101f ;  /* 0x00101f18292c7589 */ /* 0x000ea800000e0000 */
[----:B------:R-:W3:Y:S01]  /*18b0*/  SHFL.IDX PT, R40, R41, R12, 0x101f ;  /* 0x00101f0c29287589 */ /* 0x000ee200000e0000 */
[----:B-1----:R-:W-:-:S04]  /*18c0*/  IMAD R42, R11, R42, RZ ;  /* 0x0000002a0b2a7224 */ /* 0x002fc800078e02ff */
[----:B--2---:R-:W-:Y:S02]  /*18d0*/  IMAD R42, R13, R44, R42 ;  /* 0x0000002c0d2a7224 */ /* 0x004fe400078e022a */
[----:B------:R-:W1:Y:S02]  /*18e0*/  SHFL.IDX PT, R44, R41, R22, 0x101f ;  /* 0x00101f16292c7589 */ /* 0x000e6400000e0000 */
[----:B---3--:R-:W-:Y:S02]  /*18f0*/  IMAD R40, R5, R40, R42 ;  /* 0x0000002805287224 */ /* 0x008fe400078e022a */
[----:B------:R-:W2:Y:S04]  /*1900*/  SHFL.IDX PT, R42, R41, R26, 0x101f ;  /* 0x00101f1a292a7589 */ /* 0x000ea800000e0000 */
[----:B------:R-:W-:Y:S04]  /*1910*/  STL [R0+-0x18], R27 ;  /* 0xffffe81b00007387 */ /* 0x000fe80000100800 */
[----:B------:R-:W3:Y:S01]  /*1920*/  SHFL.IDX PT, R27, R41, R6, 0x101f ;  /* 0x00101f06291b7589 */ /* 0x000ee200000e0000 */
[----:B-1----:R-:W-:-:S04]  /*1930*/  IMAD R40, R7, R44, R40 ;  /* 0x0000002c07287224 */ /* 0x002fc800078e0228 */
[----:B--2---:R-:W-:Y:S02]  /*1940*/  IMAD R40, R9, R42, R40 ;  /* 0x0000002a09287224 */ /* 0x004fe400078e0228 */
[----:B------:R-:W1:Y:S02]  /*1950*/  SHFL.IDX PT, R42, R41, R8, 0x101f ;  /* 0x00101f08292a7589 */ /* 0x000e6400000e0000 */
[----:B---3--:R-:W-:Y:S02]  /*1960*/  IMAD R40, R19, R27, R40 ;  /* 0x0000001b13287224 */ /* 0x008fe400078e0228 */
[----:B------:R-:W2:Y:S02]  /*1970*/  SHFL.IDX PT, R27, R41, R14, 0x101f ;  /* 0x00101f0e291b7589 */ /* 0x000ea400000e0000 */
[----:B-1----:R-:W-:-:S04]  /*1980*/  IMAD R40, R17, R42, R40 ;  /* 0x0000002a11287224 */ /* 0x002fc800078e0228 */
[----:B--2---:R-:W-:Y:S02]  /*1990*/  IMAD R40, R15, R27, R40 ;  /* 0x0000001b0f287224 */ /* 0x004fe400078e0228 */
[----:B------:R-:W2:Y:S04]  /*19a0*/  LDL R27, [R0+-0x10] ;  /* 0xfffff000001b7983 */ /* 0x000ea80000100800 */
        /* <DEDUP_REMOVED lines=8> */
[----:B------:R-:W1:Y:S04]  /*1a30*/  SHFL.IDX PT, R40, R41, R2, 0x101f ;  /* 0x00101f0229287589 */ /* 0x000e6800000e0000 */
[----:B------:R-:W3:Y:S01]  /*1a40*/  SHFL.IDX PT, R42, R41, R32, 0x101f ;  /* 0x00101f20292a7589 */ /* 0x000ee200000e0000 */
[----:B-1----:R-:W-:-:S03]  /*1a50*/  IMAD R40, R30, R40, R43 ;  /* 0x000000281e287224 */ /* 0x002fc600078e022b */
[----:B------:R-:W-:Y:S01]  /*1a60*/  LDS R43, [R4+0x154] ;  /* 0x00015400042b7984 */ /* 0x000fe20000000800 */
[----:B---3--:R-:W-:-:S03]  /*1a70*/  IMAD R40, R33, R42, R40 ;  /* 0x0000002a21287224 */ /* 0x008fc600078e0228 */
        /* <DEDUP_REMOVED lines=9> */
[----:B------:R3:W-:Y:S04]  /*1b10*/  STL [R0+-0x14], R39 ;  /* 0xffffec2700007387 */ /* 0x0007e80000100800 */
[----:B------:R-:W-:Y:S04]  /*1b20*/  SHFL.IDX PT, R41, R43, R26, 0x101f ;  /* 0x00101f1a2b297589 */ /* 0x000fe800000e0000 */
[----:B---3--:R-:W3:Y:S01]  /*1b30*/  LDL R39, [R0+-0xc] ;  /* 0xfffff40000277983 */ /* 0x008ee20000100800 */
[----:B-1----:R-:W-:-:S03]  /*1b40*/  IMAD R42, R5, R44, R42 ;  /* 0x0000002c052a7224 */ /* 0x002fc600078e022a */
[----:B------:R-:W1:Y:S02]  /*1b50*/  SHFL.IDX PT, R44, R43, R22, 0x101f ;  /* 0x00101f162b2c7589 */ /* 0x000e6400000e0000 */
[----:B-1----:R-:W-:-:S04]  /*1b60*/  IMAD R42, R7, R44, R42 ;  /* 0x0000002c072a7224 */ /* 0x002fc800078e022a */
[----:B------:R-:W-:Y:S02]  /*1b70*/  IMAD R42, R9, R41, R42 ;  /* 0x00000029092a7224 */ /* 0x000fe400078e022a */
[----:B------:R-:W-:Y:S01]  /*1b80*/  SHFL.IDX PT, R41, R43, R8, 0x101f ;  /* 0x00101f082b297589 */ /* 0x000fe200000e0000 */
[----:B--2---:R-:W-:-:S03]  /*1b90*/  IADD3 R27, PT, PT, R40, R27, RZ ;  /* 0x0000001b281b7210 */ /* 0x004fc60007ffe0ff */
        /* <DEDUP_REMOVED lines=18> */
[----:B------:R-:W2:Y:S01]  /*1cc0*/  SHFL.IDX PT, R42, R43, R38, 0x101f ;  /* 0x00101f262b2a7589 */ /* 0x000ea200000e0000 */
[----:B-1----:R-:W-:-:S03]  /*1cd0*/  IMAD R40, R35, R41, R40 ;  /* 0x0000002923287224 */ /* 0x002fc600078e0228 */
[----:B------:R-:W1:Y:S01]  /*1ce0*/  LDS R41, [R4+0x198] ;  /* 0x0001980004297984 */ /* 0x000e620000000800 */
[----:B--2---:R-:W-:-:S05]  /*1cf0*/  IMAD R40, R31, R42, R40 ;  /* 0x0000002a1f287224 */ /* 0x004fca00078e0228 */
[----:B---3--:R-:W-:Y:S01]  /*1d00*/  IADD3 R39, PT, PT, R40, R39, RZ ;  /* 0x0000002728277210 */ /* 0x008fe20007ffe0ff */
        /* <DEDUP_REMOVED lines=89> */
[----:B------:R-:W2:Y:S04]  /*22a0*/  LDL R27, [R0] ;  /* 0x00000000001b7983 */ /* 0x000ea80000100800 */
        /* <DEDUP_REMOVED lines=24> */
[----:B---3--:R-:W3:Y:S01]  /*2430*/  LDL R39, [R0+0x4] ;  /* 0x0000040000277983 */ /* 0x008ee20000100800 */
        /* <DEDUP_REMOVED lines=37> */
[----:B------:R-:W-:Y:S04]  /*2690*/  STL [R0], R27 ;  /* 0x0000001b00007387 */ /* 0x000fe80000100800 */
[----:B------:R-:W3:Y:S01]  /*26a0*/  SHFL.IDX PT, R27, R41, R6, 0x101f ;  /* 0x00101f06291b7589 */ /* 0x000ee200000e0000 */
[----:B-1----:R-:W-:-:S04]  /*26b0*/  IMAD R40, R7, R44, R40 ;  /* 0x0000002c07287224 */ /* 0x002fc800078e0228 */
[----:B--2---:R-:W-:Y:S02]  /*26c0*/  IMAD R40, R9, R42, R40 ;  /* 0x0000002a09287224 */ /* 0x004fe400078e0228 */
[----:B------:R-:W1:Y:S02]  /*26d0*/  SHFL.IDX PT, R42, R41, R8, 0x101f ;  /* 0x00101f08292a7589 */ /* 0x000e6400000e0000 */
[----:B---3--:R-:W-:Y:S02]  /*26e0*/  IMAD R40, R19, R27, R40 ;  /* 0x0000001b13287224 */ /* 0x008fe400078e0228 */
        /* <DEDUP_REMOVED lines=11> */
[----:B--2---:R-:W-:Y:S02]  /*27a0*/  IMAD R27, R29, R27, R40 ;  /* 0x0000001b1d1b7224 */ /* 0x004fe400078e0228 */
[----:B------:R-:W2:Y:S02]  /*27b0*/  SHFL.IDX PT, R40, R41, R32, 0x101f ;  /* 0x00101f2029287589 */ /* 0x000ea400000e0000 */
[----:B-1----:R-:W-:Y:S02]  /*27c0*/  IMAD R42, R30, R42, R27 ;  /* 0x0000002a1e2a7224 */ /* 0x002fe400078e021b */
[----:B------:R-:W-:Y:S02]  /*27d0*/  LDS R27, [R4+0x2ec] ;  /* 0x0002ec00041b7984 */ /* 0x000fe40000000800 */
[----:B--2---:R-:W-:-:S02]  /*27e0*/  IMAD R40, R33, R40, R42 ;  /* 0x0000002821287224 */ /* 0x004fc400078e022a */
[----:B------:R-:W1:Y:S02]  /*27f0*/  SHFL.IDX PT, R42, R41, R34, 0x101f ;  /* 0x00101f22292a7589 */ /* 0x000e6400000e0000 */
[----:B-1----:R-:W-:Y:S02]  /*2800*/  IMAD R40, R35, R42, R40 ;  /* 0x0000002a23287224 */ /* 0x002fe400078e0228 */
[----:B------:R-:W1:Y:S04]  /*2810*/  SHFL.IDX PT, R42, R27, R20, 0x101f ;  /* 0x00101f141b2a7589 */ /* 0x000e6800000e0000 */
[----:B------:R-:W2:Y:S01]  /*2820*/  SHFL.IDX PT, R43, R27, R24, 0x101f ;  /* 0x00101f181b2b7589 */ /* 0x000ea200000e0000 */
[----:B-1----:R-:W-:-:S04]  /*2830*/  IMAD R42, R11, R42, RZ ;  /* 0x0000002a0b2a7224 */ /* 0x002fc800078e02ff */
[----:B--2---:R-:W-:Y:S02]  /*2840*/  IMAD R42, R13, R43, R42 ;  /* 0x0000002b0d2a7224 */ /* 0x004fe400078e022a */
[----:B------:R-:W1:Y:S02]  /*2850*/  SHFL.IDX PT, R43, R27, R12, 0x101f ;  /* 0x00101f0c1b2b7589 */ /* 0x000e6400000e0000 */
[----:B-1----:R-:W-:Y:S02]  /*2860*/  IMAD R42, R5, R43, R42 ;  /* 0x0000002b052a7224 */ /* 0x002fe400078e022a */
[----:B------:R-:W1:Y:S04]  /*2870*/  SHFL.IDX PT, R43, R27, R22, 0x101f ;  /* 0x00101f161b2b7589 */ /* 0x000e6800000e0000 */
[----:B------:R-:W-:Y:S04]  /*2880*/  STL [R0+0x4], R39 ;  /* 0x0000042700007387 */ /* 0x000fe80000100800 */
[----:B------:R-:W-:Y:S01]  /*2890*/  SHFL.IDX PT, R39, R27, R6, 0x101f ;  /* 0x00101f061b277589 */ /* 0x000fe200000e0000 */
[----:B-1----:R-:W-:-:S03]  /*28a0*/  IMAD R42, R7, R43, R42 ;  /* 0x0000002b072a7224 */ /* 0x002fc600078e022a */
[----:B------:R-:W1:Y:S02]  /*28b0*/  SHFL.IDX PT, R43, R27, R26, 0x101f ;  /* 0x00101f1a1b2b7589 */ /* 0x000e6400000e0000 */
[----:B-1----:R-:W-:Y:S02]  /*28c0*/  IMAD R42, R9, R43, R42 ;  /* 0x0000002b092a7224 */ /* 0x002fe400078e022a */
[----:B------:R-:W2:Y:S02]  /*28d0*/  LDL R43, [R0+0x8] ;  /* 0x00000800002b7983 */ /* 0x000ea40000100800 */
[----:B------:R-:W-:Y:S02]  /*28e0*/  IMAD R42, R19, R39, R42 ;  /* 0x00000027132a7224 */ /* 0x000fe400078e022a */
[----:B------:R-:W1:Y:S02]  /*28f0*/  SHFL.IDX PT, R39, R27, R8, 0x101f ;  /* 0x00101f081b277589 */ /* 0x000e6400000e0000 */
[----:B-1----:R-:W-:-:S02]  /*2900*/  IMAD R42, R17, R39, R42 ;  /* 0x00000027112a7224 */ /* 0x002fc400078e022a */
[----:B------:R-:W3:Y:S04]  /*2910*/  LDL R39, [R0+0xc] ;  /* 0x00000c0000277983 */ /* 0x000ee80000100800 */
[----:B------:R-:W1:Y:S04]  /*2920*/  SHFL.IDX PT, R44, R27, R14, 0x101f ;  /* 0x00101f0e1b2c7589 */ /* 0x000e6800000e0000 */
[----:B------:R-:W4:Y:S01]  /*2930*/  SHFL.IDX PT, R41, R41, R38, 0x101f ;  /* 0x00101f2629297589 */ /* 0x000f2200000e0000 */
[----:B-1----:R-:W-:-:S03]  /*2940*/  IMAD R42, R15, R44, R42 ;  /* 0x0000002c0f2a7224 */ /* 0x002fc600078e022a */
[----:B------:R-:W1:Y:S01]  /*2950*/  SHFL.IDX PT, R44, R27, R28, 0x101f ;  /* 0x00101f1c1b2c7589 */ /* 0x000e6200000e0000 */
[----:B----4-:R-:W-:-:S03]  /*2960*/  IMAD R40, R31, R41, R40 ;  /* 0x000000291f287224 */ /* 0x010fc600078e0228 */
[----:B------:R-:W-:Y:S01]  /*2970*/  SHFL.IDX PT, R41, R27, R16, 0x101f ;  /* 0x00101f101b297589 */ /* 0x000fe200000e0000 */
[----:B-1----:R-:W-:-:S03]  /*2980*/  IMAD R42, R21, R44, R42 ;  /* 0x0000002c152a7224 */ /* 0x002fc600078e022a */
        /* <DEDUP_REMOVED lines=13> */
[----:B------:R-:W1:Y:S01]  /*2a60*/  LDS R41, [R4+0x330] ;  /* 0x0003300004297984 */ /* 0x000e620000000800 */
[----:B--2---:R-:W-:-:S03]  /*2a70*/  IADD3 R43, PT, PT, R40, R43, RZ ;  /* 0x0000002b282b7210 */ /* 0x004fc60007ffe0ff */
[----:B-1----:R-:W1:Y:S01]  /*2a80*/  SHFL.IDX PT, R40, R41, R20, 0x101f ;  /* 0x00101f1429287589 */ /* 0x002e6200000e0000 */
[----:B---3--:R-:W-:-:S03]  /*2a90*/  IADD3 R39, PT, PT, R42, R39, RZ ;  /* 0x000000272a277210 */ /* 0x008fc60007ffe0ff */
[----:B------:R-:W2:Y:S01]  /*2aa0*/  SHFL.IDX PT, R42, R41, R24, 0x101f ;  /* 0x00101f18292a7589 */ /* 0x000ea200000e0000 */
[----:B-1----:R-:W-:-:S03]  /*2ab0*/  IMAD R40, R11, R40, RZ ;  /* 0x000000280b287224 */ /* 0x002fc600078e02ff */
[----:B------:R-:W-:Y:S01]  /*2ac0*/  SHFL.IDX PT, R27, R41, R22, 0x101f ;  /* 0x00101f16291b7589 */ /* 0x000fe200000e0000 */
[----:B--2---:R-:W-:-:S03]  /*2ad0*/  IMAD R40, R13, R42, R40 ;  /* 0x0000002a0d287224 */ /* 0x004fc600078e0228 */
[----:B------:R-:W1:Y:S02]  /*2ae0*/  SHFL.IDX PT, R42, R41, R12, 0x101f ;  /* 0x00101f0c292a7589 */ /* 0x000e6400000e0000 */
[----:B-1----:R-:W-:-:S04]  /*2af0*/  IMAD R40, R5, R42, R40 ;  /* 0x0000002a05287224 */ /* 0x002fc800078e0228 */
[----:B------:R-:W-:Y:S02]  /*2b00*/  IMAD R40, R7, R27, R40 ;  /* 0x0000001b07287224 */ /* 0x000fe400078e0228 */
[----:B------:R-:W1:Y:S02]  /*2b10*/  SHFL.IDX PT, R27, R41, R26, 0x101f ;  /* 0x00101f1a291b7589 */ /* 0x000e6400000e0000 */
[----:B-1----:R-:W-:Y:S02]  /*2b20*/  IMAD R40, R9, R27, R40 ;  /* 0x0000001b09287224 */ /* 0x002fe400078e0228 */
[----:B------:R-:W1:Y:S02]  /*2b30*/  SHFL.IDX PT, R27, R41, R6, 0x101f ;  /* 0x00101f06291b7589 */ /* 0x000e6400000e0000 */
[----:B-1----:R-:W-:Y:S02]  /*2b40*/  IMAD R40, R19, R27, R40 ;  /* 0x0000001b13287224 */ /* 0x002fe400078e0228 */
[----:B------:R-:W2:Y:S04]  /*2b50*/  LDL R27, [R0+0x10] ;  /* 0x00001000001b7983 */ /* 0x000ea80000100800 */
        /* <DEDUP_REMOVED lines=14> */
[----:B-1----:R-:W-:-:S04]  /*2c40*/  IMAD R40, R30, R40, R45 ;  /* 0x000000281e287224 */ /* 0x002fc800078e022d */
[----:B---3--:R-:W-:Y:S02]  /*2c50*/  IMAD R40, R33, R42, R40 ;  /* 0x0000002a21287224 */ /* 0x008fe400078e0228 */
[----:B------:R-:W1:Y:S02]  /*2c60*/  SHFL.IDX PT, R42, R41, R34, 0x101f ;  /* 0x00101f22292a7589 */ /* 0x000e6400000e0000 */
[----:B-1----:R-:W-:Y:S02]  /*2c70*/  IMAD R40, R35, R42, R40 ;  /* 0x0000002a23287224 */ /* 0x002fe400078e0228 */
[----:B------:R-:W1:Y:S04]  /*2c80*/  SHFL.IDX PT, R42, R41, R38, 0x101f ;  /* 0x00101f26292a7589 */ /* 0x000e6800000e0000 */
[----:B------:R-:W-:Y:S04]  /*2c90*/  STL [R0+0x8], R43 ;  /* 0x0000082b00007387 */ /* 0x000fe80000100800 */
[----:B------:R-:W-:Y:S01]  /*2ca0*/  STL [R0+0xc], R39 ;  /* 0x00000c2700007387 */ /* 0x000fe20000100800 */
[----:B-1----:R-:W-:-:S05]  /*2cb0*/  IMAD R40, R31, R42, R40 ;  /* 0x0000002a1f287224 */ /* 0x002fca00078e0228 */
[----:B--2---:R-:W-:-:S05]  /*2cc0*/  IADD3 R40, PT, PT, R40, R27, RZ ;  /* 0x0000001b28287210 */ /* 0x004fca0007ffe0ff */
[----:B------:R-:W-:Y:S04]  /*2cd0*/  STL [R0+0x10], R40 ;  /* 0x0000102800007387 */ /* 0x000fe80000100800 */
[----:B------:R-:W2:Y:S04]  /*2ce0*/  LDL R27, [R0+0x14] ;  /* 0x00001400001b7983 */ /* 0x000ea80000100800 */
[----:B------:R-:W1:Y:S04]  /*2cf0*/  LDS R45, [R4+0x374] ;  /* 0x00037400042d7984 */ /* 0x000e680000000800 */
[----:B-1----:R-:W1:Y:S04]  /*2d00*/  SHFL.IDX PT, R42, R45, R20, 0x101f ;  /* 0x00101f142d2a7589 */ /* 0x002e6800000e0000 */
[----:B------:R-:W3:Y:S04]  /*2d10*/  SHFL.IDX PT, R44, R45, R24, 0x101f ;  /* 0x00101f182d2c7589 */ /* 0x000ee800000e0000 */
[----:B------:R-:W4:Y:S04]  /*2d20*/  SHFL.IDX PT, R39, R45, R12, 0x101f ;  /* 0x00101f0c2d277589 */ /* 0x000f2800000e0000 */
[----:B------:R-:W5:Y:S01]  /*2d30*/  SHFL.IDX PT, R41, R45, R22, 0x101f ;  /* 0x00101f162d297589 */ /* 0x000f6200000e0000 */
[----:B-1----:R-:W-:-:S04]  /*2d40*/  IMAD R42, R11, R42, RZ ;  /* 0x0000002a0b2a7224 */ /* 0x002fc800078e02ff */
[----:B---3--:R-:W-:-:S04]  /*2d50*/  IMAD R42, R13, R44, R42 ;  /* 0x0000002c0d2a7224 */ /* 0x008fc800078e022a */
[----:B----4-:R-:W-:Y:S02]  /*2d60*/  IMAD R42, R5, R39, R42 ;  /* 0x00000027052a7224 */ /* 0x010fe400078e022a */
[----:B------:R-:W1:Y:S02]  /*2d70*/  SHFL.IDX PT, R39, R45, R26, 0x101f ;  /* 0x00101f1a2d277589 */ /* 0x000e6400000e0000 */
[----:B-----5:R-:W-:-:S04]  /*2d80*/  IMAD R42, R7, R41, R42 ;  /* 0x00000029072a7224 */ /* 0x020fc800078e022a */
[----:B-1----:R-:W-:Y:S02]  /*2d90*/  IMAD R42, R9, R39, R42 ;  /* 0x00000027092a7224 */ /* 0x002fe400078e022a */
[----:B------:R-:W1:Y:S04]  /*2da0*/  SHFL.IDX PT, R39, R45, R6, 0x101f ;  /* 0x00101f062d277589 */ /* 0x000e6800000e0000 */
[----:B------:R-:W3:Y:S04]  /*2db0*/  SHFL.IDX PT, R40, R45, R8, 0x101f ;  /* 0x00101f082d287589 */ /* 0x000ee800000e0000 */
[----:B------:R-:W-:Y:S01]  /*2dc0*/  SHFL.IDX PT, R41, R45, R28, 0x101f ;  /* 0x00101f1c2d297589 */ /* 0x000fe200000e0000 */
[----:B-1----:R-:W-:-:S03]  /*2dd0*/  IMAD R42, R19, R39, R42 ;  /* 0x00000027132a7224 */ /* 0x002fc600078e022a */
[----:B------:R-:W1:Y:S01]  /*2de0*/  SHFL.IDX PT, R39, R45, R14, 0x101f ;  /* 0x00101f0e2d277589 */ /* 0x000e6200000e0000 */
[----:B---3--:R-:W-:-:S04]  /*2df0*/  IMAD R40, R17, R40, R42 ;  /* 0x0000002811287224 */ /* 0x008fc800078e022a */
[----:B-1----:R-:W-:Y:S02]  /*2e00*/  IMAD R40, R15, R39, R40 ;  /* 0x000000270f287224 */ /* 0x002fe400078e0228 */
[----:B------:R-:W1:Y:S02]  /*2e10*/  SHFL.IDX PT, R39, R45, R18, 0x101f ;  /* 0x00101f122d277589 */ /* 0x000e6400000e0000 */
[----:B------:R-:W-:Y:S02]  /*2e20*/  IMAD R40, R21, R41, R40 ;  /* 0x0000002915287224 */ /* 0x000fe400078e0228 */
[----:B------:R-:W3:Y:S02]  /*2e30*/  SHFL.IDX PT, R41, R45, R16, 0x101f ;  /* 0x00101f102d297589 */ /* 0x000ee400000e0000 */
[----:B-1----:R-:W-:Y:S02]  /*2e40*/  IMAD R40, R23, R39, R40 ;  /* 0x0000002717287224 */ /* 0x002fe400078e0228 */
[----:B------:R-:W1:Y:S02]  /*2e50*/  SHFL.IDX PT, R39, R45, R10, 0x101f ;  /* 0x00101f0a2d277589 */ /* 0x000e6400000e0000 */
[----:B---3--:R-:W-:-:S02]  /*2e60*/  IMAD R40, R25, R41, R40 ;  /* 0x0000002919287224 */ /* 0x008fc400078e0228 */
[----:B------:R-:W3:Y:S04]  /*2e70*/  SHFL.IDX PT, R41, R45, R2, 0x101f ;  /* 0x00101f022d297589 */ /* 0x000ee800000e0000 */
[----:B------:R-:W-:Y:S01]  /*2e80*/  SHFL.IDX PT, R42, R45, R38, 0x101f ;  /* 0x00101f262d2a7589 */ /* 0x000fe200000e0000 */
[----:B-1----:R-:W-:-:S04]  /*2e90*/  IMAD R39, R29, R39, R40 ;  /* 0x000000271d277224 */ /* 0x002fc800078e0228 */
[----:B---3--:R-:W-:Y:S02]  /*2ea0*/  IMAD R40, R30, R41, R39 ;  /* 0x000000291e287224 */ /* 0x008fe400078e0227 */
[----:B------:R-:W1:Y:S04]  /*2eb0*/  SHFL.IDX PT, R39, R45, R32, 0x101f ;  /* 0x00101f202d277589 */ /* 0x000e6800000e0000 */
[----:B------:R-:W3:Y:S01]  /*2ec0*/  SHFL.IDX PT, R41, R45, R34, 0x101f ;  /* 0x00101f222d297589 */ /* 0x000ee200000e0000 */
[----:B-1----:R-:W-:-:S04]  /*2ed0*/  IMAD R40, R33, R39, R40 ;  /* 0x0000002721287224 */ /* 0x002fc800078e0228 */
[----:B---3--:R-:W-:-:S04]  /*2ee0*/  IMAD R40, R35, R41, R40 ;  /* 0x0000002923287224 */ /* 0x008fc800078e0228 */
[----:B------:R-:W-:-:S05]  /*2ef0*/  IMAD R40, R31, R42, R40 ;  /* 0x0000002a1f287224 */ /* 0x000fca00078e0228 */
[----:B--2---:R-:W-:-:S05]  /*2f00*/  IADD3 R41, PT, PT, R40, R27, RZ ;  /* 0x0000001b28297210 */ /* 0x004fca0007ffe0ff */
[----:B------:R-:W-:Y:S04]  /*2f10*/  STL [R0+0x14], R41 ;  /* 0x0000142900007387 */ /* 0x000fe80000100800 */
[----:B------:R-:W2:Y:S04]  /*2f20*/  LDL R27, [R0+0x18] ;  /* 0x00001800001b7983 */ /* 0x000ea80000100800 */
[----:B------:R-:W1:Y:S04]  /*2f30*/  LDS R39, [R4+0x3b8] ;  /* 0x0003b80004277984 */ /* 0x000e680000000800 */
[----:B-1----:R-:W1:Y:S04]  /*2f40*/  SHFL.IDX PT, R42, R39, R20, 0x101f ;  /* 0x00101f14272a7589 */ /* 0x002e6800000e0000 */
[----:B------:R-:W3:Y:S04]  /*2f50*/  SHFL.IDX PT, R43, R39, R24, 0x101f ;  /* 0x00101f18272b7589 */ /* 0x000ee800000e0000 */
[----:B------:R-:W4:Y:S04]  /*2f60*/  SHFL.IDX PT, R40, R39, R12, 0x101f ;  /* 0x00101f0c27287589 */ /* 0x000f2800000e0000 */
[----:B------:R-:W-:Y:S01]  /*2f70*/  SHFL.IDX PT, R26, R39, R26, 0x101f ;  /* 0x00101f1a271a7589 */ /* 0x000fe200000e0000 */
[----:B-1----:R-:W-:-:S04]  /*2f80*/  IMAD R42, R11, R42, RZ ;  /* 0x0000002a0b2a7224 */ /* 0x002fc800078e02ff */
[----:B---3--:R-:W-:Y:S02]  /*2f90*/  IMAD R42, R13, R43, R42 ;  /* 0x0000002b0d2a7224 */ /* 0x008fe400078e022a */
[----:B------:R-:W1:Y:S04]  /*2fa0*/  SHFL.IDX PT, R43, R39, R22, 0x101f ;  /* 0x00101f16272b7589 */ /* 0x000e6800000e0000 */
[----:B------:R-:W3:Y:S01]  /*2fb0*/  SHFL.IDX PT, R41, R39, R6, 0x101f ;  /* 0x00101f0627297589 */ /* 0x000ee200000e0000 */
[----:B----4-:R-:W-:-:S03]  /*2fc0*/  IMAD R40, R5, R40, R42 ;  /* 0x0000002805287224 */ /* 0x010fc600078e022a */
[----:B------:R-:W4:Y:S01]  /*2fd0*/  SHFL.IDX PT, R42, R39, R8, 0x101f ;  /* 0x00101f08272a7589 */ /* 0x000f2200000e0000 */
[----:B-1----:R-:W-:-:S04]  /*2fe0*/  IMAD R40, R7, R43, R40 ;  /* 0x0000002b07287224 */ /* 0x002fc800078e0228 */
[----:B------:R-:W-:-:S04]  /*2ff0*/  IMAD R40, R9, R26, R40 ;  /* 0x0000001a09287224 */ /* 0x000fc800078e0228 */
[----:B---3--:R-:W-:Y:S02]  /*3000*/  IMAD R40, R19, R41, R40 ;  /* 0x0000002913287224 */ /* 0x008fe400078e0228 */
[----:B------:R-:W1:Y:S04]  /*3010*/  SHFL.IDX PT, R41, R39, R14, 0x101f ;  /* 0x00101f0e27297589 */ /* 0x000e6800000e0000 */
[----:B------:R-:W3:Y:S01]  /*3020*/  SHFL.IDX PT, R43, R39, R28, 0x101f ;  /* 0x00101f1c272b7589 */ /* 0x000ee200000e0000 */
[----:B----4-:R-:W-:-:S03]  /*3030*/  IMAD R40, R17, R42, R40 ;  /* 0x0000002a11287224 */ /* 0x010fc600078e0228 */
[----:B------:R-:W4:Y:S04]  /*3040*/  SHFL.IDX PT, R26, R39, R18, 0x101f ;  /* 0x00101f12271a7589 */ /* 0x000f2800000e0000 */
[----:B------:R-:W-:Y:S01]  /*3050*/  SHFL.IDX PT, R42, R39, R10, 0x101f ;  /* 0x00101f0a272a7589 */ /* 0x000fe200000e0000 */
[----:B-1----:R-:W-:-:S03]  /*3060*/  IMAD R40, R15, R41, R40 ;  /* 0x000000290f287224 */ /* 0x002fc600078e0228 */
[----:B------:R-:W1:Y:S01]  /*3070*/  SHFL.IDX PT, R41, R39, R16, 0x101f ;  /* 0x00101f1027297589 */ /* 0x000e6200000e0000 */
[----:B---3--:R-:W-:-:S04]  /*3080*/  IMAD R40, R21, R43, R40 ;  /* 0x0000002b15287224 */ /* 0x008fc800078e0228 */
[----:B----4-:R-:W-:Y:S02]  /*3090*/  IMAD R26, R23, R26, R40 ;  /* 0x0000001a171a7224 */ /* 0x010fe400078e0228 */
[----:B------:R-:W3:Y:S02]  /*30a0*/  SHFL.IDX PT, R40, R39, R2, 0x101f ;  /* 0x00101f0227287589 */ /* 0x000ee400000e0000 */
[----:B-1----:R-:W-:-:S04]  /*30b0*/  IMAD R26, R25, R41, R26 ;  /* 0x00000029191a7224 */ /* 0x002fc800078e021a */
[----:B------:R-:W-:Y:S02]  /*30c0*/  IMAD R41, R29, R42, R26 ;  /* 0x0000002a1d297224 */ /* 0x000fe400078e021a */
[----:B------:R-:W1:Y:S04]  /*30d0*/  SHFL.IDX PT, R26, R39, R32, 0x101f ;  /* 0x00101f20271a7589 */ /* 0x000e6800000e0000 */
[----:B------:R-:W4:Y:S04]  /*30e0*/  SHFL.IDX PT, R42, R39, R34, 0x101f ;  /* 0x00101f22272a7589 */ /* 0x000f2800000e0000 */
[----:B------:R-:W5:Y:S01]  /*30f0*/  SHFL.IDX PT, R43, R39, R38, 0x101f ;  /* 0x00101f26272b7589 */ /* 0x000f6200000e0000 */
[----:B---3--:R-:W-:-:S04]  /*3100*/  IMAD R40, R30, R40, R41 ;  /* 0x000000281e287224 */ /* 0x008fc800078e0229 */
[----:B-1----:R-:W-:-:S04]  /*3110*/  IMAD R26, R33, R26, R40 ;  /* 0x0000001a211a7224 */ /* 0x002fc800078e0228 */
[----:B----4-:R-:W-:-:S04]  /*3120*/  IMAD R26, R35, R42, R26 ;  /* 0x0000002a231a7224 */ /* 0x010fc800078e021a */
[----:B-----5:R-:W-:-:S05]  /*3130*/  IMAD R26, R31, R43, R26 ;  /* 0x0000002b1f1a7224 */ /* 0x020fca00078e021a */
[----:B--2---:R-:W-:-:S05]  /*3140*/  IADD3 R41, PT, PT, R26, R27, RZ ;  /* 0x0000001b1a297210 */ /* 0x004fca0007ffe0ff */
[----:B------:R-:W-:Y:S04]  /*3150*/  STL [R0+0x18], R41 ;  /* 0x0000182900007387 */ /* 0x000fe80000100800 */
[----:B------:R-:W2:Y:S04]  /*3160*/  LDL R26, [R0+0x1c] ;  /* 0x00001c00001a7983 */ /* 0x000ea80000100800 */
[----:B------:R-:W1:Y:S01]  /*3170*/  LDS R27, [R4+0x3fc] ;  /* 0x0003fc00041b7984 */ /* 0x000e620000000800 */
[----:B------:R-:W-:-:S04]  /*3180*/  IADD3 R39, PT, PT, R36, 0x4, RZ ;  /* 0x0000000424277810 */ /* 0x000fc80007ffe0ff */
[----:B------:R-:W-:Y:S01]  /*3190*/  LOP3.LUT R42, R39, 0xf, RZ, 0xc0, !PT ;  /* 0x0000000f272a7812 */ /* 0x000fe200078ec0ff */
[----:B-1----:R-:W1:Y:S04]  /*31a0*/  SHFL.IDX PT, R20, R27, R20, 0x101f ;  /* 0x00101f141b147589 */ /* 0x002e6800000e0000 */
[----:B------:R-:W3:Y:S04]  /*31b0*/  SHFL.IDX PT, R24, R27, R24, 0x101f ;  /* 0x00101f181b187589 */ /* 0x000ee800000e0000 */
[----:B------:R-:W4:Y:S04]  /*31c0*/  SHFL.IDX PT, R12, R27, R12, 0x101f ;  /* 0x00101f0c1b0c7589 */ /* 0x000f2800000e0000 */
[----:B------:R-:W5:Y:S04]  /*31d0*/  SHFL.IDX PT, R22, R27, R22, 0x101f ;  /* 0x00101f161b167589 */ /* 0x000f6800000e0000 */
[----:B------:R-:W0:Y:S04]  /*31e0*/  SHFL.IDX PT, R42, R27, R42, 0x101f ;  /* 0x00101f2a1b2a7589 */ /* 0x000e2800000e0000 */
[----:B------:R-:W0:Y:S01]  /*31f0*/  SHFL.IDX PT, R40, R27, R6, 0x101f ;  /* 0x00101f061b287589 */ /* 0x000e2200000e0000 */
[----:B-1----:R-:W-:-:S03]  /*3200*/  IMAD R11, R11, R20, RZ ;  /* 0x000000140b0b7224 */ /* 0x002fc600078e02ff */
[----:B------:R-:W1:Y:S01]  /*3210*/  SHFL.IDX PT, R44, R27, R8, 0x101f ;  /* 0x00101f081b2c7589 */ /* 0x000e6200000e0000 */
        /* <DEDUP_REMOVED lines=8> */
[----:B------:R-:W-:-:S03]  /*32a0*/  IMAD R11, R19, R40, R11 ;  /* 0x00000028130b7224 */ /* 0x000fc600078e020b */
        /* <DEDUP_REMOVED lines=9> */
[----:B0-----:R-:W-:-:S04]  /*3340*/  IMAD R16, R25, R16, R18 ;  /* 0x0000001019107224 */ /* 0x001fc800078e0212 */
[----:B------:R-:W-:-:S04]  /*3350*/  IMAD R5, R29, R5, R16 ;  /* 0x000000051d057224 */ /* 0x000fc800078e0210 */
[----:B-1----:R-:W-:-:S04]  /*3360*/  IMAD R30, R30, R7, R5 ;  /* 0x000000071e1e7224 */ /* 0x002fc800078e0205 */
[----:B---3--:R-:W-:-:S04]  /*3370*/  IMAD R30, R33, R32, R30 ;  /* 0x00000020211e7224 */ /* 0x008fc800078e021e */
[----:B----4-:R-:W-:Y:S01]  /*3380*/  IMAD R30, R35, R34, R30 ;  /* 0x00000022231e7224 */ /* 0x010fe200078e021e */
[----:B------:R-:W-:-:S03]  /*3390*/  UPLOP3.LUT UP1, UPT, UPT, UPT, UP0, 0x80, 0x8 ;  /* 0x000000000008789c */ /* 0x000fc60003f2f000 */
[----:B-----5:R-:W-:Y:S01]  /*33a0*/  IMAD R31, R31, R38, R30 ;  /* 0x000000261f1f7224 */ /* 0x020fe200078e021e */
[----:B------:R-:W-:Y:S01]  /*33b0*/  UPLOP3.LUT UP0, UPT, UPT, UPT, UPT, 0x40, 0x4 ;  /* 0x000000000004789c */ /* 0x000fe20003f0e870 */
[----:B------:R-:W-:-:S03]  /*33c0*/  UMOV UR4, 0x80 ;  /* 0x0000008000047882 */ /* 0x000fc60000000000 */
[----:B--2---:R-:W-:-:S05]  /*33d0*/  IADD3 R31, PT, PT, R31, R26, RZ ;  /* 0x0000001a1f1f7210 */ /* 0x004fca0007ffe0ff */
[----:B------:R0:W-:Y:S02]  /*33e0*/  STL [R0+0x1c], R31 ;  /* 0x00001c1f00007387 */ /* 0x0001e40000100800 */
[----:B0-----:R-:W-:Y:S01]  /*33f0*/  IADD3 R0, PT, PT, R0, 0x40, RZ ;  /* 0x0000004000007810 */ /* 0x001fe20007ffe0ff */
[----:B------:R-:W-:Y:S06]  /*3400*/  BRA.U UP1, `(.L_x_26211) ;  /* 0xffffffd501c87547 */ /* 0x000fec000b83ffff */
[----:B------:R-:W2:Y:S01]  /*3410*/  LDL.128 R32, [R1] ;  /* 0x0000000001207983 */ /* 0x000ea20000100c00 */
[----:B------:R-:W0:Y:S03]  /*3420*/  LDC.64 R2, c[0x0][0x3a0] ;  /* 0x0000e800ff027b82 */ /* 0x000e260000000a00 */
[----:B------:R-:W3:Y:S04]  /*3430*/  LDL.128 R28, [R1+0x10] ;  /* 0x00001000011c7983 */ /* 0x000ee80000100c00 */
[----:B------:R-:W4:Y:S04]  /*3440*/  LDL.128 R24, [R1+0x20] ;  /* 0x0000200001187983 */ /* 0x000f280000100c00 */
[----:B------:R-:W5:Y:S04]  /*3450*/  LDL.128 R20, [R1+0x30] ;  /* 0x0000300001147983 */ /* 0x000f680000100c00 */
[----:B------:R-:W5:Y:S04]  /*3460*/  LDL.128 R16, [R1+0x40] ;  /* 0x0000400001107983 */ /* 0x000f680000100c00 */
[----:B------:R-:W5:Y:S04]  /*3470*/  LDL.128 R12, [R1+0x50] ;  /* 0x00005000010c7983 */ /* 0x000f680000100c00 */
[----:B------:R-:W5:Y:S04]  /*3480*/  LDL.128 R8, [R1+0x60] ;  /* 0x0000600001087983 */ /* 0x000f680000100c00 */
[----:B------:R-:W5:Y:S01]  /*3490*/  LDL.128 R4, [R1+0x70] ;  /* 0x0000700001047983 */ /* 0x000f620000100c00 */
[----:B------:R-:W-:-:S05]  /*34a0*/  LEA R0, R37, R36, 0xc ;  /* 0x0000002425007211 */ /* 0x000fca00078e60ff */
[----:B0-----:R-:W-:Y:S01]  /*34b0*/  IMAD.WIDE.U32 R2, R0, 0x4, R2 ;  /* 0x0000000400027825 */ /* 0x001fe200078e0002 */
[----:B------:R-:W-:Y:S06]  /*34c0*/  BAR.SYNC.DEFER_BLOCKING 0x0 ;  /* 0x0000000000007b1d */ /* 0x000fec0000010000 */
[----:B--2---:R-:W-:Y:S04]  /*34d0*/  STG.E desc[UR8][R2.64], R32 ;  /* 0x0000002002007986 */ /* 0x004fe8000c101908 */
[----:B------:R-:W-:Y:S04]  /*34e0*/  STG.E desc[UR8][R2.64+0x400], R33 ;  /* 0x0004002102007986 */ /* 0x000fe8000c101908 */
[----:B------:R-:W-:Y:S04]  /*34f0*/  STG.E desc[UR8][R2.64+0x800], R34 ;  /* 0x0008002202007986 */ /* 0x000fe8000c101908 */
[----:B------:R-:W-:Y:S04]  /*3500*/  STG.E desc[UR8][R2.64+0xc00], R35 ;  /* 0x000c002302007986 */ /* 0x000fe8000c101908 */
[----:B---3--:R-:W-:Y:S04]  /*3510*/  STG.E desc[UR8][R2.64+0x1000], R28 ;  /* 0x0010001c02007986 */ /* 0x008fe8000c101908 */
[----:B------:R-:W-:Y:S04]  /*3520*/  STG.E desc[UR8][R2.64+0x1400], R29 ;  /* 0x0014001d02007986 */ /* 0x000fe8000c101908 */
[----:B------:R-:W-:Y:S04]  /*3530*/  STG.E desc[UR8][R2.64+0x1800], R30 ;  /* 0x0018001e02007986 */ /* 0x000fe8000c101908 */
[----:B------:R-:W-:Y:S04]  /*3540*/  STG.E desc[UR8][R2.64+0x1c00], R31 ;  /* 0x001c001f02007986 */ /* 0x000fe8000c101908 */
[----:B----4-:R-:W-:Y:S04]  /*3550*/  STG.E desc[UR8][R2.64+0x2000], R24 ;  /* 0x0020001802007986 */ /* 0x010fe8000c101908 */
[----:B------:R-:W-:Y:S04]  /*3560*/  STG.E desc[UR8][R2.64+0x2400], R25 ;  /* 0x0024001902007986 */ /* 0x000fe8000c101908 */
[----:B------:R-:W-:Y:S04]  /*3570*/  STG.E desc[UR8][R2.64+0x2800], R26 ;  /* 0x0028001a02007986 */ /* 0x000fe8000c101908 */
[----:B------:R-:W-:Y:S04]  /*3580*/  STG.E desc[UR8][R2.64+0x2c00], R27 ;  /* 0x002c001b02007986 */ /* 0x000fe8000c101908 */
[----:B-----5:R-:W-:Y:S04]  /*3590*/  STG.E desc[UR8][R2.64+0x3000], R20 ;  /* 0x0030001402007986 */ /* 0x020fe8000c101908 */
[----:B------:R-:W-:Y:S04]  /*35a0*/  STG.E desc[UR8][R2.64+0x3400], R21 ;  /* 0x0034001502007986 */ /* 0x000fe8000c101908 */
        /* <DEDUP_REMOVED lines=17> */
[----:B------:R-:W-:Y:S01]  /*36c0*/  STG.E desc[UR8][R2.64+0x3e00], R7 ;  /* 0x003e000702007986 */ /* 0x000fe2000c101908 */
[----:B------:R-:W-:Y:S05]  /*36d0*/  EXIT ;  /* 0x000000000000794d */ /* 0x000fea0003800000 */
        .weak           $__internal_502_$__cuda_sm20_div_u16
        .type           $__internal_502_$__cuda_sm20_div_u16,@function
        .size           $__internal_502_$__cuda_sm20_div_u16,(.L_x_39005 - $__internal_502_$__cuda_sm20_div_u16)
$__internal_502_$__cuda_sm20_div_u16:
        /* <DEDUP_REMOVED lines=18> */
[----:B------:R-:W-:Y:S06]  /*3800*/  RET.REL.NODEC R8 `(_Z9cuda_gemmIiLi128ELi1ELi1ELi4096ELi16ELi16ELi64ELi1ELi1EEviiiPT_S1_S1_iii) ;  /* 0xffffffc408fc7950 */ /* 0x000fec0003c3ffff */
.L_x_26212:
        /* <DEDUP_REMOVED lines=15> */
.L_x_39005:


//--------------------- .text._Z9cuda_gemmIiLi128ELi1ELi1ELi4096ELi16ELi16ELi64ELi1ELi0EEviiiPT_S1_S1_iii --------------------------
	.section	.text._Z9cuda_gemmIiLi128ELi1ELi1ELi4096ELi16ELi16ELi64ELi1ELi0EEviiiPT_S1_S1_iii,"ax",@progbits
	.align	128
        .global         _Z9cuda_gemmIiLi128ELi1ELi1ELi4096ELi16ELi16ELi64ELi1ELi0EEviiiPT_S1_S1_iii
        .type           _Z9cuda_gemmIiLi128ELi1ELi1ELi4096ELi16ELi16ELi64ELi1ELi0EEviiiPT_S1_S1_iii,@function
        .size           _Z9cuda_gemmIiLi128ELi1ELi1ELi4096ELi16ELi16ELi64ELi1ELi0EEviiiPT_S1_S1_iii,(.L_x_39007 - _Z9cuda_gemmIiLi128ELi1ELi1ELi4096ELi16ELi16ELi64ELi1ELi0EEviiiPT_S1_S1_iii)
        .other          _Z9cuda_gemmIiLi128ELi1ELi1ELi4096ELi16ELi16ELi64ELi1ELi0EEviiiPT_S1_S1_iii,@"STO_CUDA_ENTRY STV_DEFAULT"
_Z9cuda_gemmIiLi128ELi1ELi1ELi4096ELi16ELi16ELi64ELi1ELi0EEviiiPT_S1_S1_iii:
.text._Z9cuda_gemmIiLi128ELi1ELi1ELi4096ELi16ELi16ELi64ELi1ELi0EEviiiPT_S1_S1_iii:
[----:B------:R-:W0:Y:S08]  /*0000*/  LDC R1, c[0x0][0x37c] ;  /* 0x0000df00ff017b82 */ /* 0x000e300000000800 */
[----:B------:R-:W1:Y:S01]  /*0010*/  LDC.64 R2, c[0x0][0x3a8] ;  /* 0x0000ea00ff027b82 */ /* 0x000e620000000a00 */
[----:B------:R-:W2:Y:S01]  /*0020*/  S2R R41, SR_TID.X ;  /* 0x0000000000297919 */ /* 0x000ea20000002100 */
[----:B------:R-:W3:Y:S01]  /*0030*/  LDCU.64 UR6, c[0x0][0x358] ;  /* 0x00006b00ff0677ac */ /* 0x000ee20008000a00 */
[----:B------:R-:W-:Y:S01]  /*0040*/  BSSY.RECONVERGENT B0, `(.L_x_26213) ;  /* 0x0000050000007945 */ /* 0x000fe20003800200 */
[----:B0-----:R-:W-:Y:S01]  /*0050*/  VIADD R1, R1, 0xffffff80 ;  /* 0xffffff8001017836 */ /* 0x001fe20000000000 */
[----:B-1----:R-:W-:-:S04]  /*0060*/  IABS R6, R3 ;  /* 0x0000000300067213 */ /* 0x002fc80000000000 */
[----:B------:R-:W0:Y:S08]  /*0070*/  I2F.RP R0, R6 ;  /* 0x0000000600007306 */ /* 0x000e300000209400 */
[----:B0-----:R-:W0:Y:S02]  /*0080*/  MUFU.RCP R0, R0 ;  /* 0x0000000000007308 */ /* 0x001e240000001000 */
[----:B0-----:R-:W-:Y:S01]  /*0090*/  VIADD R4, R0, 0xffffffe ;  /* 0x0ffffffe00047836 */ /* 0x001fe20000000000 */
[----:B------:R-:W-:-:S05]  /*00a0*/  LOP3.LUT R0, R3, 0x1000, RZ, 0x3c, !PT ;  /* 0x0000100003007812 */ /* 0x000fca00078e3cff */
[----:B------:R0:W1:Y:S01]  /*00b0*/  F2I.FTZ.U32.TRUNC.NTZ R5, R4 ;  /* 0x0000000400057305 */ /* 0x000062000021f000 */
[----:B------:R-:W-:Y:S01]  /*00c0*/  ISETP.GE.AND P2, PT, R0, RZ, PT ;  /* 0x000000ff0000720c */ /* 0x000fe20003f46270 */
[----:B------:R-:W-:Y:S02]  /*00d0*/  IMAD R0, R3, R2, RZ ;  /* 0x0000000203007224 */ /* 0x000fe400078e02ff */
        /* <DEDUP_REMOVED lines=18> */
[----:B---3--:R-:W-:Y:S06]  /*0200*/  @P0 BRA `(.L_x_26214) ;  /* 0x0000000000cc0947 */ /* 0x008fec0003800000 */
        /* <DEDUP_REMOVED lines=26> */
.L_x_26215:
        /* <DEDUP_REMOVED lines=25> */
.L_x_26214:
[----:B------:R-:W-:Y:S05]  /*0540*/  BSYNC.RECONVERGENT B0 ;  /* 0x0000000000007941 */ /* 0x000fea0003800200 */
.L_x_26213:
[----:B------:R-:W-:Y:S01]  /*0550*/  IMAD.MOV.U32 R4, RZ, RZ, 0x80 ;  /* 0x00000080ff047424 */ /* 0x000fe200078e00ff */
[----:B------:R-:W-:-:S07]  /*0560*/  MOV R5, 0x580 ;  /* 0x0000058000057802 */ /* 0x000fce0000000f00 */
[----:B0-----:R-:W-:Y:S05]  /*0570*/  CALL.REL.NOINC `($__internal_503_$__cuda_sm20_div_s16) ;  /* 0x0000005000fc7944 */ /* 0x001fea0003c00000 */
[----:B------:R-:W-:Y:S01]  /*0580*/  PRMT R38, R7, 0x9910, RZ ;  /* 0x0000991007267816 */ /* 0x000fe200000000ff */
[----:B------:R-:W-:Y:S01]  /*0590*/  IMAD.MOV.U32 R4, RZ, RZ, 0x10 ;  /* 0x00000010ff047424 */ /* 0x000fe200078e00ff */
[----:B------:R-:W-:-:S07]  /*05a0*/  MOV R5, 0x5c0 ;  /* 0x000005c000057802 */ /* 0x000fce0000000f00 */
[----:B------:R-:W-:Y:S05]  /*05b0*/  CALL.REL.NOINC `($__internal_503_$__cuda_sm20_div_s16) ;  /* 0x0000005000ec7944 */ /* 0x000fea0003c00000 */
[----:B------:R-:W0:Y:S01]  /*05c0*/  I2F.U32.RP R0, R37 ;  /* 0x0000002500007306 */ /* 0x000e220000209000 */
[----:B------:R-:W1:Y:S01]  /*05d0*/  S2R R36, SR_CTAID.Y ;  /* 0x0000000000247919 */ /* 0x000e620000002600 */
[----:B------:R-:W1:Y:S01]  /*05e0*/  LDCU UR4, c[0x0][0x374] ;  /* 0x00006e80ff0477ac */ /* 0x000e620008000800 */
[----:B------:R-:W-:Y:S02]  /*05f0*/  IMAD.MOV R5, RZ, RZ, -R37 ;  /* 0x000000ffff057224 */ /* 0x000fe400078e0a25 */
[----:B------:R-:W-:-:S03]  /*0600*/  IMAD.MOV.U32 R2, RZ, RZ, RZ ;  /* 0x000000ffff027224 */ /* 0x000fc600078e00ff */
[----:B0-----:R-:W0:Y:S02]  /*0610*/  MUFU.RCP R0, R0 ;  /* 0x0000000000007308 */ /* 0x001e240000001000 */
[----:B0-----:R-:W-:Y:S02]  /*0620*/  IADD3 R3, PT, PT, R0, 0xffffffe, RZ ;  /* 0x0ffffffe00037810 */ /* 0x001fe40007ffe0ff */
[----:B-1----:R-:W-:-:S04]  /*0630*/  ISETP.GE.U32.AND P1, PT, R36, UR4, PT ;  /* 0x0000000424007c0c */ /* 0x002fc8000bf26070 */
[----:B------:R-:W0:Y:S02]  /*0640*/  F2I.FTZ.U32.TRUNC.NTZ R3, R3 ;  /* 0x0000000300037305 */ /* 0x000e24000021f000 */
[----:B0-----:R-:W-:-:S04]  /*0650*/  IMAD R5, R5, R3, RZ ;  /* 0x0000000305057224 */ /* 0x001fc800078e02ff */
[----:B------:R-:W-:-:S06]  /*0660*/  IMAD.HI.U32 R2, R3, R5, R2 ;  /* 0x0000000503027227 */ /* 0x000fcc00078e0002 */
[----:B------:R-:W-:-:S04]  /*0670*/  IMAD.HI.U32 R2, R2, R41, RZ ;  /* 0x0000002902027227 */ /* 0x000fc800078e00ff */
[----:B------:R-:W-:-:S04]  /*0680*/  IMAD.MOV R0, RZ, RZ, -R2 ;  /* 0x000000ffff007224 */ /* 0x000fc800078e0a02 */
[----:B------:R-:W-:-:S05]  /*0690*/  IMAD R0, R37, R0, R41 ;  /* 0x0000000025007224 */ /* 0x000fca00078e0229 */
[----:B------:R-:W-:Y:S01]  /*06a0*/  ISETP.GE.U32.AND P0, PT, R0, R37, PT ;  /* 0x000000250000720c */ /* 0x000fe20003f06070 */
[----:B------:R-:W-:-:S12]  /*06b0*/  @P1 EXIT ;  /* 0x000000000000194d */ /* 0x000fd80003800000 */
[----:B------:R-:W0:Y:S01]  /*06c0*/  LDC R24, c[0x0][0x360] ;  /* 0x0000d800ff187b82 */ /* 0x000e220000000800 */
[C---:B------:R-:W-:Y:S01]  /*06d0*/  @P0 IADD3 R0, PT, PT, -R37.reuse, R0, RZ ;  /* 0x0000000025000210 */ /* 0x040fe20007ffe1ff */
[----:B------:R1:W-:Y:S01]  /*06e0*/  STL.128 [R1], RZ ;  /* 0x000000ff01007387 */ /* 0x0003e20000100c00 */
[----:B------:R-:W-:Y:S01]  /*06f0*/  ISETP.NE.U32.AND P2, PT, R37, RZ, PT ;  /* 0x000000ff2500720c */ /* 0x000fe20003f45070 */
[----:B------:R-:W-:Y:S01]  /*0700*/  @P0 VIADD R2, R2, 0x1 ;  /* 0x0000000102020836 */ /* 0x000fe20000000000 */
[----:B------:R-:W-:Y:S01]  /*0710*/  ISETP.GE.U32.AND P1, PT, R0, R37, PT ;  /* 0x000000250000720c */ /* 0x000fe20003f26070 */
[----:B------:R1:W-:Y:S01]  /*0720*/  STL.128 [R1+0x10], RZ ;  /* 0x000010ff01007387 */ /* 0x0003e20000100c00 */
[----:B------:R-:W-:Y:S01]  /*0730*/  IMAD.SHL.U32 R5, R41, 0x4, RZ ;  /* 0x0000000429057824 */ /* 0x000fe200078e00ff */
[----:B------:R-:W-:Y:S02]  /*0740*/  PRMT R7, R7, 0x9910, RZ ;  /* 0x0000991007077816 */ /* 0x000fe400000000ff */
[----:B------:R1:W-:Y:S01]  /*0750*/  STL.128 [R1+0x20], RZ ;  /* 0x000020ff01007387 */ /* 0x0003e20000100c00 */
[----:B------:R-:W-:-:S02]  /*0760*/  MOV R11, 0x880 ;  /* 0x00000880000b7802 */ /* 0x000fc40000000f00 */
[----:B------:R-:W-:Y:S01]  /*0770*/  LOP3.LUT R3, R5, 0xfff, RZ, 0x3c, !PT ;  /* 0x00000fff05037812 */ /* 0x000fe200078e3cff */
[----:B------:R1:W-:Y:S04]  /*0780*/  STL.128 [R1+0x30], RZ ;  /* 0x000030ff01007387 */ /* 0x0003e80000100c00 */
[----:B------:R1:W-:Y:S01]  /*0790*/  STL.128 [R1+0x40], RZ ;  /* 0x000040ff01007387 */ /* 0x0003e20000100c00 */
[----:B------:R-:W-:Y:S01]  /*07a0*/  @P1 VIADD R2, R2, 0x1 ;  /* 0x0000000102021836 */ /* 0x000fe20000000000 */
[----:B------:R-:W-:Y:S02]  /*07b0*/  @!P2 LOP3.LUT R2, RZ, R37, RZ, 0x33, !PT ;  /* 0x00000025ff02a212 */ /* 0x000fe400078e33ff */
[----:B------:R1:W-:Y:S01]  /*07c0*/  STL.128 [R1+0x50], RZ ;  /* 0x000050ff01007387 */ /* 0x0003e20000100c00 */
[----:B0-----:R-:W-:-:S02]  /*07d0*/  SHF.L.U32 R4, R24, 0x2, RZ ;  /* 0x0000000218047819 */ /* 0x001fc400000006ff */
[----:B------:R-:W-:Y:S01]  /*07e0*/  IMAD.MOV R0, RZ, RZ, -R2 ;  /* 0x000000ffff007224 */ /* 0x000fe200078e0a02 */
[----:B------:R1:W-:Y:S02]  /*07f0*/  STL.128 [R1+0x60], RZ ;  /* 0x000060ff01007387 */ /* 0x0003e40000100c00 */
[----:B------:R-:W-:Y:S02]  /*0800*/  IMAD.IADD R6, R3, 0x1, -R4 ;  /* 0x0000000103067824 */ /* 0x000fe400078e0a04 */
[----:B------:R1:W-:Y:S01]  /*0810*/  STL.128 [R1+0x70], RZ ;  /* 0x000070ff01007387 */ /* 0x0003e20000100c00 */
[----:B------:R-:W-:Y:S02]  /*0820*/  IMAD R3, R37, R0, R41 ;  /* 0x0000000025037224 */ /* 0x000fe400078e0229 */
[----:B------:R-:W-:Y:S01]  /*0830*/  IMAD.MOV.U32 R0, RZ, RZ, R7 ;  /* 0x000000ffff007224 */ /* 0x000fe200078e0007 */
[----:B------:R-:W-:Y:S02]  /*0840*/  LOP3.LUT R7, R4, 0xffff, RZ, 0xc0, !PT ;  /* 0x0000ffff04077812 */ /* 0x000fe400078ec0ff */
[----:B------:R-:W-:-:S02]  /*0850*/  LOP3.LUT R6, R6, 0xffff, RZ, 0xc0, !PT ;  /* 0x0000ffff06067812 */ /* 0x000fc400078ec0ff */
[----:B-1----:R-:W-:-:S07]  /*0860*/  LOP3.LUT R42, R3, 0xf, RZ, 0xc0, !PT ;  /* 0x0000000f032a7812 */ /* 0x002fce00078ec0ff */
[----:B------:R-:W-:Y:S05]  /*0870*/  CALL.REL.NOINC `($__internal_504_$__cuda_sm20_div_u16) ;  /* 0x0000005000a07944 */ /* 0x000fea0003c00000 */
[----:B------:R-:W-:Y:S01]  /*0880*/  LOP3.LUT R17, R10, 0x3, RZ, 0xc0, !PT ;  /* 0x000000030a117812 */ /* 0x000fe200078ec0ff */
[----:B------:R-:W-:Y:S03]  /*0890*/  BSSY.RECONVERGENT B0, `(.L_x_26216) ;  /* 0x0000013000007945 */ /* 0x000fe60003800200 */
[----:B------:R-:W-:-:S13]  /*08a0*/  ISETP.NE.AND P0, PT, R17, 0x2, PT ;  /* 0x000000021100780c */ /* 0x000fda0003f05270 */
[----:B------:R-:W-:Y:S05]  /*08b0*/  @!P0 BRA `(.L_x_26217) ;  /* 0x0000000000408947 */ /* 0x000fea0003800000 */
[----:B------:R-:W0:Y:S01]  /*08c0*/  S2R R9, SR_CgaCtaId ;  /* 0x0000000000097919 */ /* 0x000e220000008800 */
[----:B------:R-:W1:Y:S01]  /*08d0*/  LDC.64 R6, c[0x0][0x390] ;  /* 0x0000e400ff067b82 */ /* 0x000e620000000a00 */
[----:B------:R-:W-:Y:S01]  /*08e0*/  MOV R8, 0x400 ;  /* 0x0000040000087802 */ /* 0x000fe20000000f00 */
[----:B------:R-:W-:-:S03]  /*08f0*/  IMAD.MOV.U32 R12, RZ, RZ, RZ ;  /* 0x000000ffff0c7224 */ /* 0x000fc600078e00ff */
[----:B------:R-:W-:-:S04]  /*0900*/  IADD3 R8, PT, PT, R8, 0x480, RZ ;  /* 0x0000048008087810 */ /* 0x000fc80007ffe0ff */
[----:B0-----:R-:W-:-:S07]  /*0910*/  LEA R14, R9, R8, 0x18 ;  /* 0x00000008090e7211 */ /* 0x001fce00078ec0ff */
.L_x_26218:
[----:B0-----:R-:W-:-:S04]  /*0920*/  IMAD R9, R36, 0x1000, R5 ;  /* 0x0000100024097824 */ /* 0x001fc800078e0205 */
[----:B-1----:R-:W-:-:S06]  /*0930*/  IMAD.WIDE.U32 R8, R9, 0x4, R6 ;  /* 0x0000000409087825 */ /* 0x002fcc00078e0006 */
[----:B------:R-:W2:Y:S01]  /*0940*/  LDG.E.128 R8, desc[UR6][R8.64] ;  /* 0x0000000608087981 */ /* 0x000ea2000c1e1d00 */
[----:B------:R-:W-:Y:S01]  /*0950*/  IMAD R13, R5, 0x4, R14 ;  /* 0x00000004050d7824 */ /* 0x000fe200078e020e */
[----:B------:R-:W-:Y:S01]  /*0960*/  IADD3 R12, PT, PT, R12, 0x1, RZ ;  /* 0x000000010c0c7810 */ /* 0x000fe20007ffe0ff */
[----:B------:R-:W-:-:S03]  /*0970*/  IMAD.IADD R5, R4, 0x1, R5 ;  /* 0x0000000104057824 */ /* 0x000fc600078e0205 */
[----:B------:R-:W-:-:S04]  /*0980*/  LOP3.LUT R15, R12, R17, RZ, 0x3c, !PT ;  /* 0x000000110c0f7212 */ /* 0x000fc800078e3cff */
[----:B------:R-:W-:Y:S01]  /*0990*/  ISETP.NE.AND P0, PT, R15, 0x2, PT ;  /* 0x000000020f00780c */ /* 0x000fe20003f05270 */
[----:B--2---:R0:W-:-:S12]  /*09a0*/  STS.128 [R13], R8 ;  /* 0x000000080d007388 */ /* 0x0041d80000000c00 */
[----:B------:R-:W-:Y:S05]  /*09b0*/  @P0 BRA `(.L_x_26218) ;  /* 0xfffffffc00d80947 */ /* 0x000fea000383ffff */
.L_x_26217:
[----:B------:R-:W-:Y:S05]  /*09c0*/  BSYNC.RECONVERGENT B0 ;  /* 0x0000000000007941 */ /* 0x000fea0003800200 */
.L_x_26216:
[----:B------:R-:W1:Y:S01]  /*09d0*/  S2UR UR5, SR_CgaCtaId ;  /* 0x00000000000579c3 */ /* 0x000e620000008800 */
[----:B------:R-:W-:Y:S01]  /*09e0*/  UMOV UR4, 0x400 ;  /* 0x0000040000047882 */ /* 0x000fe20000000000 */
[----:B------:R-:W-:Y:S01]  /*09f0*/  BSSY.RECONVERGENT B0, `(.L_x_26219) ;  /* 0x000001e000007945 */ /* 0x000fe20003800200 */
[----:B------:R-:W-:-:S05]  /*0a00*/  UIADD3 UR4, UPT, UPT, UR4, 0x480, URZ ;  /* 0x0000048004047890 */ /* 0x000fca000fffe0ff */
[----:B------:R-:W2:Y:S01]  /*0a10*/  LDC.64 R6, c[0x0][0x390] ;  /* 0x0000e400ff067b82 */ /* 0x000ea20000000a00 */
[----:B-1----:R-:W-:-:S12]  /*0a20*/  ULEA UR4, UR5, UR4, 0x18 ;  /* 0x0000000405047291 */ /* 0x002fd8000f8ec0ff */
.L_x_26220:
[--C-:B01----:R-:W-:Y:S02]  /*0a30*/  IMAD.IADD R13, R4, 0x1, R5.reuse ;  /* 0x00000001040d7824 */ /* 0x103fe400078e0205 */
[----:B------:R-:W-:Y:S02]  /*0a40*/  IMAD R11, R36, 0x1000, R5 ;  /* 0x00001000240b7824 */ /* 0x000fe400078e0205 */
[--C-:B------:R-:W-:Y:S02]  /*0a50*/  IMAD.IADD R9, R4, 0x1, R13.reuse ;  /* 0x0000000104097824 */ /* 0x100fe400078e020d */
[C---:B------:R-:W-:Y:S02]  /*0a60*/  IMAD R13, R36.reuse, 0x1000, R13 ;  /* 0x00001000240d7824 */ /* 0x040fe400078e020d */
[----:B------:R-:W-:Y:S01]  /*0a70*/  IMAD R17, R36, 0x1000, R9 ;  /* 0x0000100024117824 */ /* 0x000fe200078e0209 */
[----:B------:R-:W-:Y:S01]  /*0a80*/  IADD3 R29, PT, PT, R4, R9, RZ ;  /* 0x00000009041d7210 */ /* 0x000fe20007ffe0ff */
[----:B--2---:R-:W-:-:S03]  /*0a90*/  IMAD.WIDE R8, R11, 0x4, R6 ;  /* 0x000000040b087825 */ /* 0x004fc600078e0206 */
[----:B------:R-:W-:Y:S01]  /*0aa0*/  LEA R21, R36, R29, 0xc ;  /* 0x0000001d24157211 */ /* 0x000fe200078e60ff */
        /* <DEDUP_REMOVED lines=9> */
[----:B------:R-:W-:-:S04]  /*0b40*/  IMAD R27, R24, 0x10, R25 ;  /* 0x00000010181b7824 */ /* 0x000fc800078e0219 */
[----:B------:R-:W-:Y:S01]  /*0b50*/  IMAD R26, R24, 0x10, R27 ;  /* 0x00000010181a7824 */ /* 0x000fe200078e021b */
[----:B------:R-:W-:-:S04]  /*0b60*/  IADD3 R5, PT, PT, R4, R29, RZ ;  /* 0x0000001d04057210 */ /* 0x000fc80007ffe0ff */
[----:B------:R-:W-:Y:S01]  /*0b70*/  ISETP.GE.U32.AND P0, PT, R5, 0x1000, PT ;  /* 0x000010000500780c */ /* 0x000fe20003f06070 */
[----:B--2---:R1:W-:Y:S04]  /*0b80*/  STS.128 [R31], R8 ;  /* 0x000000081f007388 */ /* 0x0043e80000000c00 */
[----:B---3--:R1:W-:Y:S04]  /*0b90*/  STS.128 [R25], R12 ;  /* 0x0000000c19007388 */ /* 0x0083e80000000c00 */
[----:B----4-:R1:W-:Y:S04]  /*0ba0*/  STS.128 [R27], R16 ;  /* 0x000000101b007388 */ /* 0x0103e80000000c00 */
[----:B-----5:R1:W-:Y:S01]  /*0bb0*/  STS.128 [R26], R20 ;  /* 0x000000141a007388 */ /* 0x0203e20000000c00 */
[----:B------:R-:W-:Y:S05]  /*0bc0*/  @!P0 BRA `(.L_x_26220) ;  /* 0xfffffffc00988947 */ /* 0x000fea000383ffff */
[----:B------:R-:W-:Y:S05]  /*0bd0*/  BSYNC.RECONVERGENT B0 ;  /* 0x0000000000007941 */ /* 0x000fea0003800200 */
.L_x_26219:
        /* <DEDUP_REMOVED lines=19> */
[----:B------:R-:W0:Y:S01]  /*0d10*/  LDC.64 R20, c[0x0][0x3a8] ;  /* 0x0000ea00ff147b82 */ /* 0x000e220000000a00 */
        /* <DEDUP_REMOVED lines=11> */
[----:B------:R-:W-:Y:S01]  /*0dd0*/  BSSY B1, `(.L_x_26222) ;  /* 0x00001dd000017945 */ /* 0x000fe20003800000 */
        /* <DEDUP_REMOVED lines=11> */
[-C--:B0-----:R-:W-:Y:S01]  /*0e90*/  ISETP.GE.AND P0, PT, R4, R21.reuse, PT ;  /* 0x000000150400720c */ /* 0x081fe20003f06270 */
[----:B------:R-:W-:Y:S01]  /*0ea0*/  VIADD R32, R3, 0xffffffff ;  /* 0xffffffff03207836 */ /* 0x000fe20000000000 */
[----:B------:R-:W-:-:S02]  /*0eb0*/  ISETP.GE.AND P1, PT, R6, R21, PT ;  /* 0x000000150600720c */ /* 0x000fc40003f26270 */
[-C--:B------:R-:W-:Y:S02]  /*0ec0*/  ISETP.GE.AND P2, PT, R8, R21.reuse, PT ;  /* 0x000000150800720c */ /* 0x080fe40003f46270 */
        /* <DEDUP_REMOVED lines=9> */
[C---:B------:R-:W-:Y:S02]  /*0f60*/  SEL R7, R21.reuse, RZ, P0 ;  /* 0x000000ff15077207 */ /* 0x040fe40000000000 */
[-C--:B------:R-:W-:Y:S02]  /*0f70*/  ISETP.GE.AND P0, PT, R8, R21.reuse, PT ;  /* 0x000000150800720c */ /* 0x080fe40003f06270 */
[C---:B------:R-:W-:Y:S01]  /*0f80*/  SEL R11, R21.reuse, RZ, P1 ;  /* 0x000000ff150b7207 */ /* 0x040fe20000800000 */
[----:B------:R-:W-:Y:S01]  /*0f90*/  IMAD.IADD R7, R10, 0x1, -R7 ;  /* 0x000000010a077824 */ /* 0x000fe200078e0a07 */
[----:B------:R-:W-:Y:S01]  /*0fa0*/  SEL R9, R21, RZ, P0 ;  /* 0x000000ff15097207 */ /* 0x000fe20000000000 */
[----:B------:R-:W-:Y:S01]  /*0fb0*/  VIADD R10, R42, 0x7 ;  /* 0x000000072a0a7836 */ /* 0x000fe20000000000 */
[-C--:B------:R-:W-:Y:S02]  /*0fc0*/  ISETP.GE.AND P0, PT, R14, R21.reuse, PT ;  /* 0x000000150e00720c */ /* 0x080fe40003f06270 */
[-C--:B------:R-:W-:Y:S01]  /*0fd0*/  ISETP.GE.AND P1, PT, R16, R21.reuse, PT ;  /* 0x000000151000720c */ /* 0x080fe20003f26270 */
[----:B------:R-:W-:Y:S01]  /*0fe0*/  IMAD.IADD R8, R8, 0x1, -R9 ;  /* 0x0000000108087824 */ /* 0x000fe200078e0a09 */
[----:B------:R-:W-:Y:S01]  /*0ff0*/  ISETP.GE.AND P2, PT, R10, R21, PT ;  /* 0x000000150a00720c */ /* 0x000fe20003f46270 */
[----:B------:R-:W-:Y:S01]  /*1000*/  IMAD.IADD R9, R12, 0x1, -R11 ;  /* 0x000000010c097824 */ /* 0x000fe200078e0a0b */
[----:B------:R-:W-:-:S02]  /*1010*/  IADD3 R12, PT, PT, R42, 0x9, RZ ;  /* 0x000000092a0c7810 */ /* 0x000fc40007ffe0ff */
[C---:B------:R-:W-:Y:S02]  /*1020*/  SEL R13, R21.reuse, RZ, P2 ;  /* 0x000000ff150d7207 */ /* 0x040fe40001000000 */
[C---:B------:R-:W-:Y:S02]  /*1030*/  SEL R11, R21.reuse, RZ, P0 ;  /* 0x000000ff150b7207 */ /* 0x040fe40000000000 */
[-C--:B------:R-:W-:Y:S01]  /*1040*/  ISETP.GE.AND P0, PT, R12, R21.reuse, PT ;  /* 0x000000150c00720c */ /* 0x080fe20003f06270 */
[----:B------:R-:W-:Y:S01]  /*1050*/  IMAD.IADD R10, R10, 0x1, -R13 ;  /* 0x000000010a0a7824 */ /* 0x000fe200078e0a0d */
[C---:B------:R-:W-:Y:S01]  /*1060*/  SEL R15, R21.reuse, RZ, P1 ;  /* 0x000000ff150f7207 */ /* 0x040fe20000800000 */
[----:B------:R-:W-:Y:S01]  /*1070*/  IMAD.IADD R11, R14, 0x1, -R11 ;  /* 0x000000010e0b7824 */ /* 0x000fe200078e0a0b */
[----:B------:R-:W-:Y:S01]  /*1080*/  SEL R13, R21, RZ, P0 ;  /* 0x000000ff150d7207 */ /* 0x000fe20000000000 */
[----:B------:R-:W-:Y:S01]  /*1090*/  VIADD R14, R42, 0xb ;  /* 0x0000000b2a0e7836 */ /* 0x000fe20000000000 */
[----:B------:R-:W-:-:S02]  /*10a0*/  ISETP.GE.AND P0, PT, R18, R21, PT ;  /* 0x000000151200720c */ /* 0x000fc40003f06270 */
[----:B------:R-:W-:Y:S01]  /*10b0*/  LOP3.LUT R28, R28, 0xf, RZ, 0xc0, !PT ;  /* 0x0000000f1c1c7812 */ /* 0x000fe200078ec0ff */
[----:B------:R-:W-:Y:S01]  /*10c0*/  IMAD.IADD R12, R12, 0x1, -R13 ;  /* 0x000000010c0c7824 */ /* 0x000fe200078e0a0d */
[-C--:B------:R-:W-:Y:S01]  /*10d0*/  ISETP.GE.AND P2, PT, R14, R21.reuse, PT ;  /* 0x000000150e00720c */ /* 0x080fe20003f46270 */
[----:B------:R-:W-:Y:S01]  /*10e0*/  IMAD.IADD R13, R16, 0x1, -R15 ;  /* 0x00000001100d7824 */ /* 0x000fe200078e0a0f */
[C---:B------:R-:W-:Y:S02]  /*10f0*/  SEL R15, R21.reuse, RZ, P0 ;  /* 0x000000ff150f7207 */ /* 0x040fe40000000000 */
[----:B------:R-:W-:Y:S02]  /*1100*/  IADD3 R16, PT, PT, R42, 0xd, RZ ;  /* 0x0000000d2a107810 */ /* 0x000fe40007ffe0ff */
[----:B------:R-:W-:Y:S01]  /*1110*/  SEL R17, R21, RZ, P2 ;  /* 0x000000ff15117207 */ /* 0x000fe20001000000 */
[----:B------:R-:W-:Y:S01]  /*1120*/  IMAD.IADD R15, R18, 0x1, -R15 ;  /* 0x00000001120f7824 */ /* 0x000fe200078e0a0f */
[-C--:B------:R-:W-:Y:S01]  /*1130*/  ISETP.GE.AND P1, PT, R16, R21.reuse, PT ;  /* 0x000000151000720c */ /* 0x080fe20003f26270 */
[----:B------:R-:W-:Y:S01]  /*1140*/  VIADD R18, R42, 0xf ;  /* 0x0000000f2a127836 */ /* 0x000fe20000000000 */
[-C--:B------:R-:W-:Y:S01]  /*1150*/  ISETP.GE.AND P2, PT, R22, R21.reuse, PT ;  /* 0x000000151600720c */ /* 0x080fe20003f46270 */
[----:B------:R-:W-:Y:S01]  /*1160*/  IMAD.IADD R14, R14, 0x1, -R17 ;  /* 0x000000010e0e7824 */ /* 0x000fe200078e0a11 */
[----:B------:R-:W-:-:S02]  /*1170*/  ISETP.GE.AND P0, PT, R42, R21, PT ;  /* 0x000000152a00720c */ /* 0x000fc40003f06270 */
[----:B------:R-:W-:Y:S02]  /*1180*/  ISETP.GE.AND P3, PT, R18, R21, PT ;  /* 0x000000151200720c */ /* 0x000fe40003f66270 */
[C---:B------:R-:W-:Y:S02]  /*1190*/  SEL R17, R21.reuse, RZ, P1 ;  /* 0x000000ff15117207 */ /* 0x040fe40000800000 */
[C---:B------:R-:W-:Y:S02]  /*11a0*/  SEL R23, R21.reuse, RZ, P2 ;  /* 0x000000ff15177207 */ /* 0x040fe40001000000 */
[C---:B------:R-:W-:Y:S02]  /*11b0*/  SEL R19, R21.reuse, RZ, P0 ;  /* 0x000000ff15137207 */ /* 0x040fe40000000000 */
[----:B------:R-:W-:Y:S02]  /*11c0*/  SEL R21, R21, RZ, P3 ;  /* 0x000000ff15157207 */ /* 0x000fe40001800000 */
[----:B------:R-:W-:Y:S01]  /*11d0*/  IADD3 R16, PT, PT, R16, -R17, RZ ;  /* 0x8000001110107210 */ /* 0x000fe20007ffe0ff */
[----:B------:R-:W-:Y:S01]  /*11e0*/  IMAD.IADD R17, R22, 0x1, -R23 ;  /* 0x0000000116117824 */ /* 0x000fe200078e0a17 */
[C---:B------:R-:W-:Y:S01]  /*11f0*/  IADD3 R22, PT, PT, R3.reuse, 0x1, RZ ;  /* 0x0000000103167810 */ /* 0x040fe20007ffe0ff */
[----:B------:R-:W-:Y:S01]  /*1200*/  VIADD R23, R3, 0x2 ;  /* 0x0000000203177836 */ /* 0x000fe20000000000 */
[----:B------:R-:W-:Y:S01]  /*1210*/  LOP3.LUT R29, R29, 0xf, RZ, 0xc0, !PT ;  /* 0x0000000f1d1d7812 */ /* 0x000fe200078ec0ff */
[----:B------:R-:W-:Y:S01]  /*1220*/  IMAD.IADD R18, R18, 0x1, -R21 ;  /* 0x0000000112127824 */ /* 0x000fe200078e0a15 */
[----:B------:R-:W-:Y:S01]  /*1230*/  VIMNMX R21, PT, PT, R20, 0x10, PT ;  /* 0x0000001014157848 */ /* 0x000fe20003fe0100 */
[----:B------:R-:W-:Y:S01]  /*1240*/  IMAD.IADD R42, R42, 0x1, -R19 ;  /* 0x000000012a2a7824 */ /* 0x000fe200078e0a13 */
[----:B------:R-:W-:Y:S01]  /*1250*/  MOV R20, RZ ;  /* 0x000000ff00147202 */ /* 0x000fe20000000f00 */
[----:B------:R-:W-:Y:S01]  /*1260*/  IMAD.MOV.U32 R19, RZ, RZ, RZ ;  /* 0x000000ffff137224 */ /* 0x000fe200078e00ff */
[----:B------:R-:W-:-:S02]  /*1270*/  LOP3.LUT R22, R22, 0xf, RZ, 0xc0, !PT ;  /* 0x0000000f16167812 */ /* 0x000fc400078ec0ff */
[----:B------:R-:W-:Y:S02]  /*1280*/  LOP3.LUT R23, R23, 0xf, RZ, 0xc0, !PT ;  /* 0x0000000f17177812 */ /* 0x000fe400078ec0ff */
[----:B------:R-:W-:Y:S02]  /*1290*/  LOP3.LUT R31, R31, 0xf, RZ, 0xc0, !PT ;  /* 0x0000000f1f1f7812 */ /* 0x000fe400078ec0ff */
[----:B------:R-:W-:-:S07]  /*12a0*/  LOP3.LUT R32, R32, 0xf, RZ, 0xc0, !PT ;  /* 0x0000000f20207812 */ /* 0x000fce00078ec0ff */
.L_x_26275:
        /* <DEDUP_REMOVED lines=17> */
[----:B------:R-:W-:Y:S01]  /*13c0*/  LOP3.LUT R54, R3, 0xf, RZ, 0xc0, !PT ;  /* 0x0000000f03367812 */ /* 0x000fe200078ec0ff */
[----:B------:R-:W-:-:S04]  /*13d0*/  UIADD3 UR4, UPT, UPT, UR4, 0x480, URZ ;  /* 0x0000048004047890 */ /* 0x000fc8000fffe0ff */
[----:B------:R-:W-:Y:S01]  /*13e0*/  IMAD R54, R56, R33, R54 ;  /* 0x0000002138367224 */ /* 0x000fe200078e0236 */
[----:B0-----:R-:W-:-:S06]  /*13f0*/  ULEA UR4, UR5, UR4, 0x18 ;  /* 0x0000000405047291 */ /* 0x001fcc000f8ec0ff */
[----:B------:R-:W-:-:S06]  /*1400*/  LEA R54, R54, UR4, 0x2 ;  /* 0x0000000436367c11 */ /* 0x000fcc000f8e10ff */
[----:B------:R-:W0:Y:S02]  /*1410*/  LDS R54, [R54] ;  /* 0x0000000036367984 */ /* 0x000e240000000800 */
.L_x_26223:
        /* <DEDUP_REMOVED lines=8> */
.L_x_26224:
        /* <DEDUP_REMOVED lines=8> */
.L_x_26225:
        /* <DEDUP_REMOVED lines=8> */
.L_x_26226:
[----:B------:R-:W-:Y:S05]  /*15a0*/  @!P2 BRA `(.L_x_26227) ;  /* 0x00000000001ca947 */ /* 0x000fea0003800000 */
[----:B------:R-:W4:Y:S01]  /*15b0*/  S2UR UR5, SR_CgaCtaId ;  /* 0x00000000000579c3 */ /* 0x000f220000008800 */
[----:B------:R-:W-:Y:S01]  /*15c0*/  UMOV UR4, 0x400 ;  /* 0x0000040000047882 */ /* 0x000fe20000000000 */
[----:B------:R-:W-:Y:S01]  /*15d0*/  IMAD R43, R56, R33, R25 ;  /* 0x00000021382b7224 */ /* 0x000fe200078e0219 */
[----:B------:R-:W-:-:S04]  /*15e0*/  UIADD3 UR4, UPT, UPT, UR4, 0x480, URZ ;  /* 0x0000048004047890 */ /* 0x000fc8000fffe0ff */
[----:B----4-:R-:W-:-:S06]  /*15f0*/  ULEA UR4, UR5, UR4, 0x18 ;  /* 0x0000000405047291 */ /* 0x010fcc000f8ec0ff */
[----:B------:R-:W-:-:S06]  /*1600*/  LEA R43, R43, UR4, 0x2 ;  /* 0x000000042b2b7c11 */ /* 0x000fcc000f8e10ff */
[----:B------:R-:W4:Y:S02]  /*1610*/  LDS R43, [R43] ;  /* 0x000000002b2b7984 */ /* 0x000f240000000800 */
.L_x_26227:
[----:B------:R-:W-:Y:S05]  /*1620*/  @!P1 BRA `(.L_x_26228) ;  /* 0x0000000000249947 */ /* 0x000fea0003800000 */
[----:B------:R-:W5:Y:S01]  /*1630*/  S2UR UR5, SR_CgaCtaId ;  /* 0x00000000000579c3 */ /* 0x000f620000008800 */
[----:B------:R-:W-:Y:S01]  /*1640*/  VIADD R44, R3, 0x5 ;  /* 0x00000005032c7836 */ /* 0x000fe20000000000 */
[----:B------:R-:W-:Y:S02]  /*1650*/  UMOV UR4, 0x400 ;  /* 0x0000040000047882 */ /* 0x000fe40000000000 */
[----:B------:R-:W-:Y:S02]  /*1660*/  UIADD3 UR4, UPT, UPT, UR4, 0x480, URZ ;  /* 0x0000048004047890 */ /* 0x000fe4000fffe0ff */
[----:B------:R-:W-:-:S05]  /*1670*/  LOP3.LUT R44, R44, 0xf, RZ, 0xc0, !PT ;  /* 0x0000000f2c2c7812 */ /* 0x000fca00078ec0ff */
[----:B------:R-:W-:Y:S01]  /*1680*/  IMAD R44, R56, R33, R44 ;  /* 0x00000021382c7224 */ /* 0x000fe200078e022c */
[----:B-----5:R-:W-:-:S06]  /*1690*/  ULEA UR4, UR5, UR4, 0x18 ;  /* 0x0000000405047291 */ /* 0x020fcc000f8ec0ff */
[----:B------:R-:W-:-:S06]  /*16a0*/  LEA R44, R44, UR4, 0x2 ;  /* 0x000000042c2c7c11 */ /* 0x000fcc000f8e10ff */
[----:B------:R-:W0:Y:S02]  /*16b0*/  LDS R44, [R44] ;  /* 0x000000002c2c7984 */ /* 0x000e240000000800 */
.L_x_26228:
[----:B------:R-:W-:Y:S05]  /*16c0*/  @!P0 BRA `(.L_x_26229) ;  /* 0x0000000000248947 */ /* 0x000fea0003800000 */
[----:B------:R-:W5:Y:S01]  /*16d0*/  S2UR UR5, SR_CgaCtaId ;  /* 0x00000000000579c3 */ /* 0x000f620000008800 */
[----:B------:R-:W-:Y:S01]  /*16e0*/  IADD3 R45, PT, PT, R3, 0x6, RZ ;  /* 0x00000006032d7810 */ /* 0x000fe20007ffe0ff */
[----:B------:R-:W-:Y:S02]  /*16f0*/  UMOV UR4, 0x400 ;  /* 0x0000040000047882 */ /* 0x000fe40000000000 */
[----:B------:R-:W-:Y:S01]  /*1700*/  UIADD3 UR4, UPT, UPT, UR4, 0x480, URZ ;  /* 0x0000048004047890 */ /* 0x000fe2000fffe0ff */
[----:B------:R-:W-:-:S05]  /*1710*/  LOP3.LUT R45, R45, 0xf, RZ, 0xc0, !PT ;  /* 0x0000000f2d2d7812 */ /* 0x000fca00078ec0ff */
[----:B------:R-:W-:Y:S01]  /*1720*/  IMAD R45, R56, R33, R45 ;  /* 0x00000021382d7224 */ /* 0x000fe200078e022d */
[----:B-----5:R-:W-:-:S06]  /*1730*/  ULEA UR4, UR5, UR4, 0x18 ;  /* 0x0000000405047291 */ /* 0x020fcc000f8ec0ff */
[----:B------:R-:W-:-:S06]  /*1740*/  LEA R45, R45, UR4, 0x2 ;  /* 0x000000042d2d7c11 */ /* 0x000fcc000f8e10ff */
[----:B------:R-:W0:Y:S02]  /*1750*/  LDS R45, [R45] ;  /* 0x000000002d2d7984 */ /* 0x000e240000000800 */
.L_x_26229:
[C---:B------:R-:W-:Y:S02]  /*1760*/  ISETP.GE.AND P6, PT, R33.reuse, 0x8, PT ;  /* 0x000000082100780c */ /* 0x040fe40003fc6270 */
[----:B------:R-:W-:Y:S02]  /*1770*/  P2R R57, PR, RZ, 0x1 ;  /* 0x00000001ff397803 */ /* 0x000fe40000000000 */
[----:B------:R-:W-:-:S04]  /*1780*/  ISETP.GE.AND P0, PT, R33, 0x9, PT ;  /* 0x000000092100780c */ /* 0x000fc80003f06270 */
[----:B------:R-:W-:Y:S02]  /*1790*/  P2R R58, PR, RZ, 0x1 ;  /* 0x00000001ff3a7803 */ /* 0x000fe40000000000 */
[----:B------:R-:W-:-:S03]  /*17a0*/  ISETP.NE.AND P0, PT, R57, RZ, PT ;  /* 0x000000ff3900720c */ /* 0x000fc60003f05270 */
[----:B------:R-:W-:Y:S10]  /*17b0*/  @!P6 BRA `(.L_x_26230) ;  /* 0x000000000024e947 */ /* 0x000ff40003800000 */
        /* <DEDUP_REMOVED lines=9> */
.L_x_26230:
[C---:B------:R-:W-:Y:S02]  /*1850*/  ISETP.GE.AND P6, PT, R33.reuse, 0x9, PT ;  /* 0x000000092100780c */ /* 0x040fe40003fc6270 */
[----:B------:R-:W-:Y:S02]  /*1860*/  P2R R57, PR, RZ, 0x1 ;  /* 0x00000001ff397803 */ /* 0x000fe40000000000 */
[----:B------:R-:W-:-:S04]  /*1870*/  ISETP.GE.AND P0, PT, R33, 0xa, PT ;  /* 0x0000000a2100780c */ /* 0x000fc80003f06270 */
[----:B------:R-:W-:Y:S02]  /*1880*/  P2R R58, PR, RZ, 0x1 ;  /* 0x00000001ff3a7803 */ /* 0x000fe40000000000 */
[----:B------:R-:W-:-:S03]  /*1890*/  ISETP.NE.AND P0, PT, R57, RZ, PT ;  /* 0x000000ff3900720c */ /* 0x000fc60003f05270 */
[----:B------:R-:W-:Y:S10]  /*18a0*/  @!P6 BRA `(.L_x_26231) ;  /* 0x000000000024e947 */ /* 0x000ff40003800000 */
[----:B------:R-:W5:Y:S01]  /*18b0*/  S2UR UR5, SR_CgaCtaId ;  /* 0x00000000000579c3 */ /* 0x000f620000008800 */
[----:B------:R-:W-:Y:S01]  /*18c0*/  LOP3.LUT R47, R3, 0xf, RZ, 0xc0, !PT ;  /* 0x0000000f032f7812 */ /* 0x000fe200078ec0ff */
[----:B------:R-:W-:Y:S02]  /*18d0*/  UMOV UR4, 0x400 ;  /* 0x0000040000047882 */ /* 0x000fe40000000000 */
[----:B------:R-:W-:Y:S01]  /*18e0*/  UIADD3 UR4, UPT, UPT, UR4, 0x480, URZ ;  /* 0x0000048004047890 */ /* 0x000fe2000fffe0ff */
[----:B------:R-:W-:-:S05]  /*18f0*/  LOP3.LUT R47, R47, 0x8, RZ, 0x3c, !PT ;  /* 0x000000082f2f7812 */ /* 0x000fca00078e3cff */
[----:B------:R-:W-:Y:S01]  /*1900*/  IMAD R47, R56, R33, R47 ;  /* 0x00000021382f7224 */ /* 0x000fe200078e022f */
[----:B-----5:R-:W-:-:S06]  /*1910*/  ULEA UR4, UR5, UR4, 0x18 ;  /* 0x0000000405047291 */ /* 0x020fcc000f8ec0ff */
[----:B------:R-:W-:-:S06]  /*1920*/  LEA R47, R47, UR4, 0x2 ;  /* 0x000000042f2f7c11 */ /* 0x000fcc000f8e10ff */
[----:B------:R-:W0:Y:S02]  /*1930*/  LDS R47, [R47] ;  /* 0x000000002f2f7984 */ /* 0x000e240000000800 */
.L_x_26231:
[C---:B------:R-:W-:Y:S02]  /*1940*/  ISETP.GE.AND P6, PT, R33.reuse, 0xa, PT ;  /* 0x0000000a2100780c */ /* 0x040fe40003fc6270 */
[----:B------:R-:W-:Y:S02]  /*1950*/  P2R R57, PR, RZ, 0x1 ;  /* 0x00000001ff397803 */ /* 0x000fe40000000000 */
[----:B------:R-:W-:-:S04]  /*1960*/  ISETP.GE.AND P0, PT, R33, 0xb, PT ;  /* 0x0000000b2100780c */ /* 0x000fc80003f06270 */
[----:B------:R-:W-:Y:S02]  /*1970*/  P2R R58, PR, RZ, 0x1 ;  /* 0x00000001ff3a7803 */ /* 0x000fe40000000000 */
[----:B------:R-:W-:-:S03]  /*1980*/  ISETP.NE.AND P0, PT, R57, RZ, PT ;  /* 0x000000ff3900720c */ /* 0x000fc60003f05270 */
[----:B------:R-:W-:Y:S10]  /*1990*/  @!P6 BRA `(.L_x_26232) ;  /* 0x00000000001ce947 */ /* 0x000ff40003800000 */
[----:B------:R-:W5:Y:S01]  /*19a0*/  S2UR UR5, SR_CgaCtaId ;  /* 0x00000000000579c3 */ /* 0x000f620000008800 */
[----:B------:R-:W-:Y:S01]  /*19b0*/  UMOV UR4, 0x400 ;  /* 0x0000040000047882 */ /* 0x000fe20000000000 */
[----:B------:R-:W-:Y:S01]  /*19c0*/  IMAD R48, R56, R33, R26 ;  /* 0x0000002138307224 */ /* 0x000fe200078e021a */
[----:B------:R-:W-:-:S04]  /*19d0*/  UIADD3 UR4, UPT, UPT, UR4, 0x480, URZ ;  /* 0x0000048004047890 */ /* 0x000fc8000fffe0ff */
[----:B-----5:R-:W-:-:S06]  /*19e0*/  ULEA UR4, UR5, UR4, 0x18 ;  /* 0x0000000405047291 */ /* 0x020fcc000f8ec0ff */
[----:B------:R-:W-:-:S06]  /*19f0*/  LEA R48, R48, UR4, 0x2 ;  /* 0x0000000430307c11 */ /* 0x000fcc000f8e10ff */
[----:B------:R-:W0:Y:S02]  /*1a00*/  LDS R48, [R48] ;  /* 0x0000000030307984 */ /* 0x000e240000000800 */
.L_x_26232:
        /* <DEDUP_REMOVED lines=13> */
.L_x_26233:
        /* <DEDUP_REMOVED lines=13> */
.L_x_26234:
        /* <DEDUP_REMOVED lines=13> */
.L_x_26235:
        /* <DEDUP_REMOVED lines=13> */
.L_x_26236:
        /* <DEDUP_REMOVED lines=13> */
.L_x_26237:
[----:B------:R-:W-:Y:S02]  /*1e20*/  ISETP.GE.AND P6, PT, R33, 0x10, PT ;  /* 0x000000102100780c */ /* 0x000fe40003fc6270 */
[----:B------:R-:W-:Y:S02]  /*1e30*/  P2R R57, PR, RZ, 0x1 ;  /* 0x00000001ff397803 */ /* 0x000fe40000000000 */
[----:B------:R-:W-:-:S04]  /*1e40*/  ISETP.GE.AND P0, PT, R2, R21, PT ;  /* 0x000000150200720c */ /* 0x000fc80003f06270 */
        /* <DEDUP_REMOVED lines=10> */
.L_x_26238:
        /* <DEDUP_REMOVED lines=9> */
[----:B------:R-:W-:Y:S01]  /*1f80*/  IMAD.SHL.U32 R56, R41, 0x4, RZ ;  /* 0x0000000429387824 */ /* 0x000fe200078e00ff */
[----:B------:R-:W-:Y:S01]  /*1f90*/  ISETP.GT.U32.AND P6, PT, R33, 0x40, PT ;  /* 0x000000402100780c */ /* 0x000fe20003fc4070 */
[----:B------:R-:W-:-:S03]  /*1fa0*/  IMAD R60, R0, R19, RZ ;  /* 0x00000013003c7224 */ /* 0x000fc600078e02ff */
[----:B------:R-:W-:Y:S02]  /*1fb0*/  LOP3.LUT R56, R56, 0x3c, RZ, 0xc0, !PT ;  /* 0x0000003c38387812 */ /* 0x000fe400078ec0ff */
[----:B------:R-:W-:Y:S02]  /*1fc0*/  P2R R59, PR, RZ, 0x40 ;  /* 0x00000040ff3b7803 */ /* 0x000fe40000000000 */
[----:B-----5:R-:W-:Y:S01]  /*1fd0*/  LEA R58, R57, R58, 0x18 ;  /* 0x0000003a393a7211 */ /* 0x020fe200078ec0ff */
[----:B------:R-:W-:-:S07]  /*1fe0*/  IMAD.MOV.U32 R57, RZ, RZ, R2 ;  /* 0x000000ffff397224 */ /* 0x000fce00078e0002 */
.L_x_26274:
[----:B------:R-:W-:Y:S01]  /*1ff0*/  ISETP.GT.U32.AND P6, PT, R33, 0x40, PT ;  /* 0x000000402100780c */ /* 0x000fe20003fc4070 */
[----:B0-----:R-:W-:-:S12]  /*2000*/  IMAD R59, R57, 0x44, R58 ;  /* 0x00000044393b7824 */ /* 0x001fd800078e023a */
[----:B------:R-:W-:Y:S05]  /*2010*/  @P6 BRA `(.L_x_26241) ;  /* 0x0000000400946947 */ /* 0x000fea0003800000 */
[----:B------:R-:W-:Y:S01]  /*2020*/  IADD3 R61, PT, PT, R59, R56, RZ ;  /* 0x000000383b3d7210 */ /* 0x000fe20007ffe0ff */
[----:B------:R-:W-:Y:S01]  /*2030*/  IMAD.MOV.U32 R62, RZ, RZ, RZ ;  /* 0x000000ffff3e7224 */ /* 0x000fe200078e00ff */
[----:B------:R-:W5:Y:S04]  /*2040*/  LDC R59, c[0x0][0x3ac] ;  /* 0x0000eb00ff3b7b82 */ /* 0x000f680000000800 */
[----:B------:R-:W0:Y:S01]  /*2050*/  LDS R61, [R61] ;  /* 0x000000003d3d7984 */ /* 0x000e220000000800 */
[----:B-----5:R-:W-:-:S13]  /*2060*/  ISETP.NE.AND P0, PT, R59, RZ, PT ;  /* 0x000000ff3b00720c */ /* 0x020fda0003f05270 */
[----:B0-----:R-:W-:Y:S05]  /*2070*/  @!P0 BRA `(.L_x_26242) ;  /* 0x0000000000108947 */ /* 0x001fea0003800000 */
[----:B------:R-:W-:-:S03]  /*2080*/  UMOV UR4, 0xffffffff ;  /* 0xffffffff00047882 */ /* 0x000fc60000000000 */
[----:B------:R-:W-:Y:S05]  /*2090*/  BRA.DIV UR4, `(.L_x_26243) ;  /* 0x0000002e04f07947 */ /* 0x000fea000b800000 */
[----:B------:R0:W0:Y:S02]  /*20a0*/  SHFL.IDX PT, R63, R61, R42, 0x101f ;  /* 0x00101f2a3d3f7589 */ /* 0x00002400000e0000 */
.L_x_26278:
[----:B0-----:R-:W-:-:S07]  /*20b0*/  IMAD R62, R54, R63, RZ ;  /* 0x0000003f363e7224 */ /* 0x001fce00078e02ff */
.L_x_26242:
[----:B------:R-:W-:-:S13]  /*20c0*/  ISETP.GE.AND P5, PT, R59, 0x2, PT ;  /* 0x000000023b00780c */ /* 0x000fda0003fa6270 */
[----:B------:R-:W-:Y:S05]  /*20d0*/  @!P5 BRA `(.L_x_26244) ;  /* 0x000000000010d947 */ /* 0x000fea0003800000 */
[----:B------:R-:W-:-:S03]  /*20e0*/  UMOV UR4, 0xffffffff ;  /* 0xffffffff00047882 */ /* 0x000fc60000000000 */
[----:B------:R-:W-:Y:S05]  /*20f0*/  BRA.DIV UR4, `(.L_x_26245) ;  /* 0x0000002e04fc7947 */ /* 0x000fea000b800000 */
[----:B------:R0:W0:Y:S02]  /*2100*/  SHFL.IDX PT, R63, R61, R4, 0x101f ;  /* 0x00101f043d3f7589 */ /* 0x00002400000e0000 */
.L_x_26281:
[----:B01----:R-:W-:-:S07]  /*2110*/  IMAD R62, R55, R63, R62 ;  /* 0x0000003f373e7224 */ /* 0x003fce00078e023e */
.L_x_26244:
[----:B------:R-:W-:-:S13]  /*2120*/  ISETP.GE.AND P4, PT, R59, 0x3, PT ;  /* 0x000000033b00780c */ /* 0x000fda0003f86270 */
[----:B------:R-:W-:Y:S05]  /*2130*/  @!P4 BRA `(.L_x_26246) ;  /* 0x000000000010c947 */ /* 0x000fea0003800000 */
[----:B------:R-:W-:-:S03]  /*2140*/  UMOV UR4, 0xffffffff ;  /* 0xffffffff00047882 */ /* 0x000fc60000000000 */
[----:B------:R-:W-:Y:S05]  /*2150*/  BRA.DIV UR4, `(.L_x_26247) ;  /* 0x0000003204087947 */ /* 0x000fea000b800000 */
[----:B------:R0:W0:Y:S02]  /*2160*/  SHFL.IDX PT, R63, R61, R5, 0x101f ;  /* 0x00101f053d3f7589 */ /* 0x00002400000e0000 */
.L_x_26284:
[----:B0-2---:R-:W-:-:S07]  /*2170*/  IMAD R62, R35, R63, R62 ;  /* 0x0000003f233e7224 */ /* 0x005fce00078e023e */
.L_x_26246:
[----:B------:R-:W-:-:S13]  /*2180*/  ISETP.GE.AND P3, PT, R59, 0x4, PT ;  /* 0x000000043b00780c */ /* 0x000fda0003f66270 */
[----:B------:R-:W-:Y:S05]  /*2190*/  @!P3 BRA `(.L_x_26248) ;  /* 0x000000000010b947 */ /* 0x000fea0003800000 */
[----:B------:R-:W-:-:S03]  /*21a0*/  UMOV UR4, 0xffffffff ;  /* 0xffffffff00047882 */ /* 0x000fc60000000000 */
[----:B------:R-:W-:Y:S05]  /*21b0*/  BRA.DIV UR4, `(.L_x_26249) ;  /* 0x0000003204147947 */ /* 0x000fea000b800000 */
[----:B------:R0:W0:Y:S02]  /*21c0*/  SHFL.IDX PT, R63, R61, R6, 0x101f ;  /* 0x00101f063d3f7589 */ /* 0x00002400000e0000 */
.L_x_26287:
[----:B0--3--:R-:W-:-:S07]  /*21d0*/  IMAD R62, R39, R63, R62 ;  /* 0x0000003f273e7224 */ /* 0x009fce00078e023e */
.L_x_26248:
[----:B------:R-:W-:-:S13]  /*21e0*/  ISETP.GE.AND P2, PT, R59, 0x5, PT ;  /* 0x000000053b00780c */ /* 0x000fda0003f46270 */
[----:B------:R-:W-:Y:S05]  /*21f0*/  @!P2 BRA `(.L_x_26250) ;  /* 0x000000000010a947 */ /* 0x000fea0003800000 */
[----:B------:R-:W-:-:S03]  /*2200*/  UMOV UR4, 0xffffffff ;  /* 0xffffffff00047882 */ /* 0x000fc60000000000 */
[----:B------:R-:W-:Y:S05]  /*2210*/  BRA.DIV UR4, `(.L_x_26251) ;  /* 0x0000003204207947 */ /* 0x000fea000b800000 */
[----:B------:R0:W0:Y:S02]  /*2220*/  SHFL.IDX PT, R63, R61, R7, 0x101f ;  /* 0x00101f073d3f7589 */ /* 0x00002400000e0000 */
.L_x_26290:
[----:B0---4-:R-:W-:-:S07]  /*2230*/  IMAD R62, R43, R63, R62 ;  /* 0x0000003f2b3e7224 */ /* 0x011fce00078e023e */
.L_x_26250:
[----:B------:R-:W-:-:S13]  /*2240*/  ISETP.GE.AND P1, PT, R59, 0x6, PT ;  /* 0x000000063b00780c */ /* 0x000fda0003f26270 */
[----:B------:R-:W-:Y:S05]  /*2250*/  @!P1 BRA `(.L_x_26252) ;  /* 0x0000000000109947 */ /* 0x000fea0003800000 */
[----:B------:R-:W-:-:S03]  /*2260*/  UMOV UR4, 0xffffffff ;  /* 0xffffffff00047882 */ /* 0x000fc60000000000 */
[----:B------:R-:W-:Y:S05]  /*2270*/  BRA.DIV UR4, `(.L_x_26253) ;  /* 0x00000032042c7947 */ /* 0x000fea000b800000 */
[----:B------:R0:W0:Y:S02]  /*2280*/  SHFL.IDX PT, R63, R61, R8, 0x101f ;  /* 0x00101f083d3f7589 */ /* 0x00002400000e0000 */
.L_x_26293:
[----:B0-----:R-:W-:-:S07]  /*2290*/  IMAD R62, R44, R63, R62 ;  /* 0x0000003f2c3e7224 */ /* 0x001fce00078e023e */
.L_x_26252:
[----:B------:R-:W-:-:S13]  /*22a0*/  ISETP.GE.AND P0, PT, R59, 0x7, PT ;  /* 0x000000073b00780c */ /* 0x000fda0003f06270 */
[----:B------:R-:W-:Y:S05]  /*22b0*/  @!P0 BRA `(.L_x_26254) ;  /* 0x0000000000108947 */ /* 0x000fea0003800000 */
[----:B------:R-:W-:-:S03]  /*22c0*/  UMOV UR4, 0xffffffff ;  /* 0xffffffff00047882 */ /* 0x000fc60000000000 */
[----:B------:R-:W-:Y:S05]  /*22d0*/  BRA.DIV UR4, `(.L_x_26255) ;  /* 0x0000003204387947 */ /* 0x000fea000b800000 */
[----:B------:R0:W0:Y:S02]  /*22e0*/  SHFL.IDX PT, R63, R61, R9, 0x101f ;  /* 0x00101f093d3f7589 */ /* 0x00002400000e0000 */
.L_x_26296:
[----:B0-----:R-:W-:-:S07]  /*22f0*/  IMAD R62, R45, R63, R62 ;  /* 0x0000003f2d3e7224 */ /* 0x001fce00078e023e */
.L_x_26254:
[----:B------:R-:W-:-:S13]  /*2300*/  ISETP.GE.AND P6, PT, R59, 0x8, PT ;  /* 0x000000083b00780c */ /* 0x000fda0003fc6270 */
[----:B------:R-:W-:Y:S05]  /*2310*/  @!P6 BRA `(.L_x_26256) ;  /* 0x000000000010e947 */ /* 0x000fea0003800000 */
[----:B------:R-:W-:-:S03]  /*2320*/  UMOV UR4, 0xffffffff ;  /* 0xffffffff00047882 */ /* 0x000fc60000000000 */
[----:B------:R-:W-:Y:S05]  /*2330*/  BRA.DIV UR4, `(.L_x_26257) ;  /* 0x0000003204447947 */ /* 0x000fea000b800000 */
[----:B------:R0:W0:Y:S02]  /*2340*/  SHFL.IDX PT, R63, R61, R10, 0x101f ;  /* 0x00101f0a3d3f7589 */ /* 0x00002400000e0000 */
.L_x_26299:
[----:B0-----:R-:W-:-:S07]  /*2350*/  IMAD R62, R46, R63, R62 ;  /* 0x0000003f2e3e7224 */ /* 0x001fce00078e023e */
.L_x_26256:
[----:B------:R-:W-:-:S13]  /*2360*/  ISETP.GE.AND P6, PT, R59, 0x9, PT ;  /* 0x000000093b00780c */ /* 0x000fda0003fc6270 */
[----:B------:R-:W-:Y:S05]  /*2370*/  @!P6 BRA `(.L_x_26258) ;  /* 0x000000000010e947 */ /* 0x000fea0003800000 */
[----:B------:R-:W-:-:S03]  /*2380*/  UMOV UR4, 0xffffffff ;  /* 0xffffffff00047882 */ /* 0x000fc60000000000 */
[----:B------:R-:W-:Y:S05]  /*2390*/  BRA.DIV UR4, `(.L_x_26259) ;  /* 0x0000003204507947 */ /* 0x000fea000b800000 */
[----:B------:R0:W0:Y:S02]  /*23a0*/  SHFL.IDX PT, R63, R61, R11, 0x101f ;  /* 0x00101f0b3d3f7589 */ /* 0x00002400000e0000 */
.L_x_26302:
[----:B0-----:R-:W-:-:S07]  /*23b0*/  IMAD R62, R47, R63, R62 ;  /* 0x0000003f2f3e7224 */ /* 0x001fce00078e023e */
.L_x_26258:
[----:B------:R-:W-:-:S13]  /*23c0*/  ISETP.GE.AND P6, PT, R59, 0xa, PT ;  /* 0x0000000a3b00780c */ /* 0x000fda0003fc6270 */
[----:B------:R-:W-:Y:S05]  /*23d0*/  @!P6 BRA `(.L_x_26260) ;  /* 0x000000000010e947 */ /* 0x000fea0003800000 */
[----:B------:R-:W-:-:S03]  /*23e0*/  UMOV UR4, 0xffffffff ;  /* 0xffffffff00047882 */ /* 0x000fc60000000000 */
[----:B------:R-:W-:Y:S05]  /*23f0*/  BRA.DIV UR4, `(.L_x_26261) ;  /* 0x00000032045c7947 */ /* 0x000fea000b800000 */
[----:B------:R0:W0:Y:S02]  /*2400*/  SHFL.IDX PT, R63, R61, R12, 0x101f ;  /* 0x00101f0c3d3f7589 */ /* 0x00002400000e0000 */
.L_x_26305:
[----:B0-----:R-:W-:-:S07]  /*2410*/  IMAD R62, R48, R63, R62 ;  /* 0x0000003f303e7224 */ /* 0x001fce00078e023e */
.L_x_26260:
[----:B------:R-:W-:-:S13]  /*2420*/  ISETP.GE.AND P6, PT, R59, 0xb, PT ;  /* 0x0000000b3b00780c */ /* 0x000fda0003fc6270 */
[----:B------:R-:W-:Y:S05]  /*2430*/  @!P6 BRA `(.L_x_26262) ;  /* 0x000000000010e947 */ /* 0x000fea0003800000 */
[----:B------:R-:W-:-:S03]  /*2440*/  UMOV UR4, 0xffffffff ;  /* 0xffffffff00047882 */ /* 0x000fc60000000000 */
[----:B------:R-:W-:Y:S05]  /*2450*/  BRA.DIV UR4, `(.L_x_26263) ;  /* 0x0000003204687947 */ /* 0x000fea000b800000 */
[----:B------:R0:W0:Y:S02]  /*2460*/  SHFL.IDX PT, R63, R61, R13, 0x101f ;  /* 0x00101f0d3d3f7589 */ /* 0x00002400000e0000 */
.L_x_26308:
[----:B0-----:R-:W-:-:S07]  /*2470*/  IMAD R62, R49, R63, R62 ;  /* 0x0000003f313e7224 */ /* 0x001fce00078e023e */
.L_x_26262:
[----:B------:R-:W-:-:S13]  /*2480*/  ISETP.GE.AND P6, PT, R59, 0xc, PT ;  /* 0x0000000c3b00780c */ /* 0x000fda0003fc6270 */
[----:B------:R-:W-:Y:S05]  /*2490*/  @!P6 BRA `(.L_x_26264) ;  /* 0x000000000010e947 */ /* 0x000fea0003800000 */
[----:B------:R-:W-:-:S03]  /*24a0*/  UMOV UR4, 0xffffffff ;  /* 0xffffffff00047882 */ /* 0x000fc60000000000 */
[----:B------:R-:W-:Y:S05]  /*24b0*/  BRA.DIV UR4, `(.L_x_26265) ;  /* 0x0000003204747947 */ /* 0x000fea000b800000 */
[----:B------:R0:W0:Y:S02]  /*24c0*/  SHFL.IDX PT, R63, R61, R14, 0x101f ;  /* 0x00101f0e3d3f7589 */ /* 0x00002400000e0000 */
.L_x_26311:
[----:B0-----:R-:W-:-:S07]  /*24d0*/  IMAD R62, R50, R63, R62 ;  /* 0x0000003f323e7224 */ /* 0x001fce00078e023e */
.L_x_26264:
[----:B------:R-:W-:-:S13]  /*24e0*/  ISETP.GE.AND P6, PT, R59, 0xd, PT ;  /* 0x0000000d3b00780c */ /* 0x000fda0003fc6270 */
[----:B------:R-:W-:Y:S05]  /*24f0*/  @!P6 BRA `(.L_x_26266) ;  /* 0x000000000010e947 */ /* 0x000fea0003800000 */
[----:B------:R-:W-:-:S03]  /*2500*/  UMOV UR4, 0xffffffff ;  /* 0xffffffff00047882 */ /* 0x000fc60000000000 */
[----:B------:R-:W-:Y:S05]  /*2510*/  BRA.DIV UR4, `(.L_x_26267) ;  /* 0x0000003204807947 */ /* 0x000fea000b800000 */
[----:B------:R0:W0:Y:S02]  /*2520*/  SHFL.IDX PT, R63, R61, R15, 0x101f ;  /* 0x00101f0f3d3f7589 */ /* 0x00002400000e0000 */
.L_x_26314:
[----:B0-----:R-:W-:-:S07]  /*2530*/  IMAD R62, R51, R63, R62 ;  /* 0x0000003f333e7224 */ /* 0x001fce00078e023e */
.L_x_26266:
[----:B------:R-:W-:-:S13]  /*2540*/  ISETP.GE.AND P6, PT, R59, 0xe, PT ;  /* 0x0000000e3b00780c */ /* 0x000fda0003fc6270 */
[----:B------:R-:W-:Y:S05]  /*2550*/  @!P6 BRA `(.L_x_26268) ;  /* 0x000000000010e947 */ /* 0x000fea0003800000 */
[----:B------:R-:W-:-:S03]  /*2560*/  UMOV UR4, 0xffffffff ;  /* 0xffffffff00047882 */ /* 0x000fc60000000000 */
[----:B------:R-:W-:Y:S05]  /*2570*/  BRA.DIV UR4, `(.L_x_26269) ;  /* 0x00000032048c7947 */ /* 0x000fea000b800000 */
[----:B------:R0:W0:Y:S02]  /*2580*/  SHFL.IDX PT, R63, R61, R16, 0x101f ;  /* 0x00101f103d3f7589 */ /* 0x00002400000e0000 */
.L_x_26317:
[----:B0-----:R-:W-:-:S07]  /*2590*/  IMAD R62, R52, R63, R62 ;  /* 0x0000003f343e7224 */ /* 0x001fce00078e023e */
.L_x_26268:
[----:B------:R-:W-:-:S13]  /*25a0*/  ISETP.GE.AND P6, PT, R59, 0xf, PT ;  /* 0x0000000f3b00780c */ /* 0x000fda0003fc6270 */
[----:B------:R-:W-:Y:S05]  /*25b0*/  @!P6 BRA `(.L_x_26270) ;  /* 0x000000000010e947 */ /* 0x000fea0003800000 */
[----:B------:R-:W-:-:S03]  /*25c0*/  UMOV UR4, 0xffffffff ;  /* 0xffffffff00047882 */ /* 0x000fc60000000000 */
[----:B------:R-:W-:Y:S05]  /*25d0*/  BRA.DIV UR4, `(.L_x_26271) ;  /* 0x0000003204987947 */ /* 0x000fea000b800000 */
[----:B------:R0:W0:Y:S02]  /*25e0*/  SHFL.IDX PT, R63, R61, R17, 0x101f ;  /* 0x00101f113d3f7589 */ /* 0x00002400000e0000 */
.L_x_26320:
[----:B0-----:R-:W-:-:S07]  /*25f0*/  IMAD R62, R53, R63, R62 ;  /* 0x0000003f353e7224 */ /* 0x001fce00078e023e */
.L_x_26270:
[----:B------:R-:W-:-:S13]  /*2600*/  ISETP.GE.AND P6, PT, R59, 0x10, PT ;  /* 0x000000103b00780c */ /* 0x000fda0003fc6270 */
[----:B------:R-:W-:Y:S05]  /*2610*/  @!P6 BRA `(.L_x_26272) ;  /* 0x000000040030e947 */ /* 0x000fea0003800000 */
[----:B------:R-:W-:-:S03]  /*2620*/  UMOV UR4, 0xffffffff ;  /* 0xffffffff00047882 */ /* 0x000fc60000000000 */
[----:B------:R-:W-:Y:S05]  /*2630*/  BRA.DIV UR4, `(.L_x_26273) ;  /* 0x0000003204a47947 */ /* 0x000fea000b800000 */
[----:B------:R0:W0:Y:S02]  /*2640*/  SHFL.IDX PT, R61, R61, R18, 0x101f ;  /* 0x00101f123d3d7589 */ /* 0x00002400000e0000 */
.L_x_26323:
[----:B0-----:R-:W-:Y:S01]  /*2650*/  IMAD R62, R34, R61, R62 ;  /* 0x0000003d223e7224 */ /* 0x001fe200078e023e */
[----:B------:R-:W-:Y:S06]  /*2660*/  BRA `(.L_x_26272) ;  /* 0x00000004001c7947 */ /* 0x000fec0003800000 */
.L_x_26241:
[----:B------:R-:W5:Y:S01]  /*2670*/  LDC R65, c[0x0][0x3ac] ;  /* 0x0000eb00ff417b82 */ /* 0x000f620000000800 */
[--C-:B------:R-:W-:Y:S01]  /*2680*/  @P5 IMAD R63, R22, 0x4, R59.reuse ;  /* 0x00000004163f5824 */ /* 0x100fe200078e023b */
[----:B------:R-:W-:Y:S01]  /*2690*/  @P2 LEA R68, R25, R59, 0x2 ;  /* 0x0000003b19442211 */ /* 0x000fe200078e10ff */
[--C-:B------:R-:W-:Y:S02]  /*26a0*/  @P4 IMAD R66, R23, 0x4, R59.reuse ;  /* 0x0000000417424824 */ /* 0x100fe400078e023b */
[----:B------:R-:W-:Y:S02]  /*26b0*/  @P3 IMAD R67, R24, 0x4, R59 ;  /* 0x0000000418433824 */ /* 0x000fe400078e023b */
[----:B------:R-:W-:Y:S04]  /*26c0*/  @P5 LDS R63, [R63] ;  /* 0x000000003f3f5984 */ /* 0x000fe80000000800 */
[----:B------:R-:W-:Y:S04]  /*26d0*/  @P4 LDS R66, [R66] ;  /* 0x0000000042424984 */ /* 0x000fe80000000800 */
[----:B------:R-:W-:Y:S04]  /*26e0*/  @P3 LDS R67, [R67] ;  /* 0x0000000043433984 */ /* 0x000fe80000000800 */
[----:B------:R-:W-:Y:S01]  /*26f0*/  @P2 LDS R68, [R68] ;  /* 0x0000000044442984 */ /* 0x000fe20000000800 */
[----:B-----5:R-:W-:-:S13]  /*2700*/  ISETP.GE.AND P6, PT, R65, 0x1, PT ;  /* 0x000000014100780c */ /* 0x020fda0003fc6270 */
[----:B------:R-:W-:-:S05]  /*2710*/  @P6 IMAD.SHL.U32 R61, R3, 0x4, RZ ;  /* 0x00000004033d6824 */ /* 0x000fca00078e00ff */
[----:B------:R-:W-:-:S05]  /*2720*/  @P6 LOP3.LUT R62, R61, 0x3c, RZ, 0xc0, !PT ;  /* 0x0000003c3d3e6812 */ /* 0x000fca00078ec0ff */
[----:B------:R-:W-:Y:S02]  /*2730*/  @P6 IMAD.IADD R61, R59, 0x1, R62 ;  /* 0x000000013b3d6824 */ /* 0x000fe400078e023e */
[----:B------:R-:W-:-:S04]  /*2740*/  HFMA2 R62, -RZ, RZ, 0, 0 ;  /* 0x00000000ff3e7431 */ /* 0x000fc800000001ff */
[----:B------:R-:W0:Y:S02]  /*2750*/  @P6 LDS R61, [R61] ;  /* 0x000000003d3d6984 */ /* 0x000e240000000800 */
[----:B0-----:R-:W-:Y:S01]  /*2760*/  @P6 IMAD R62, R54, R61, RZ ;  /* 0x0000003d363e6224 */ /* 0x001fe200078e02ff */
[----:B------:R-:W-:Y:S02]  /*2770*/  ISETP.GE.AND P6, PT, R65, 0x8, PT ;  /* 0x000000084100780c */ /* 0x000fe40003fc6270 */
[----:B------:R-:W-:Y:S01]  /*2780*/  @P1 LEA R61, R3, 0x14, 0x2 ;  /* 0x00000014033d1811 */ /* 0x000fe200078e10ff */
[----:B-1----:R-:W-:Y:S01]  /*2790*/  @P5 IMAD R62, R55, R63, R62 ;  /* 0x0000003f373e5224 */ /* 0x002fe200078e023e */
[----:B------:R-:W-:Y:S02]  /*27a0*/  @P0 LEA R63, R3, 0x18, 0x2 ;  /* 0x00000018033f0811 */ /* 0x000fe400078e10ff */
[----:B------:R-:W-:Y:S01]  /*27b0*/  @P1 LOP3.LUT R61, R61, 0x3c, RZ, 0xc0, !PT ;  /* 0x0000003c3d3d1812 */ /* 0x000fe200078ec0ff */
[----:B--2---:R-:W-:Y:S01]  /*27c0*/  @P4 IMAD R62, R35, R66, R62 ;  /* 0x00000042233e4224 */ /* 0x004fe200078e023e */
[----:B------:R-:W-:-:S03]  /*27d0*/  @P0 LOP3.LUT R69, R63, 0x3c, RZ, 0xc0, !PT ;  /* 0x0000003c3f450812 */ /* 0x000fc600078ec0ff */
[----:B------:R-:W-:Y:S02]  /*27e0*/  @P1 IMAD.IADD R63, R59, 0x1, R61 ;  /* 0x000000013b3f1824 */ /* 0x000fe400078e023d */
[----:B------:R-:W-:Y:S01]  /*27f0*/  @P6 LEA R66, R3, 0x1c, 0x2 ;  /* 0x0000001c03426811 */ /* 0x000fe200078e10ff */
[----:B------:R-:W-:Y:S02]  /*2800*/  @P0 IMAD.IADD R61, R59, 0x1, R69 ;  /* 0x000000013b3d0824 */ /* 0x000fe400078e0245 */
[----:B---3--:R-:W-:Y:S01]  /*2810*/  @P3 IMAD R62, R39, R67, R62 ;  /* 0x00000043273e3224 */ /* 0x008fe200078e023e */
[----:B------:R-:W-:Y:S01]  /*2820*/  @P6 LOP3.LUT R66, R66, 0x3c, RZ, 0xc0, !PT ;  /* 0x0000003c42426812 */ /* 0x000fe200078ec0ff */
[----:B------:R-:W0:Y:S02]  /*2830*/  @P1 LDS R63, [R63] ;  /* 0x000000003f3f1984 */ /* 0x000e240000000800 */
[----:B----4-:R-:W-:Y:S02]  /*2840*/  @P2 IMAD R62, R43, R68, R62 ;  /* 0x000000442b3e2224 */ /* 0x010fe400078e023e */
[----:B------:R-:W-:Y:S01]  /*2850*/  @P6 IMAD.IADD R66, R59, 0x1, R66 ;  /* 0x000000013b426824 */ /* 0x000fe200078e0242 */
[----:B------:R-:W1:Y:S04]  /*2860*/  @P0 LDS R61, [R61] ;  /* 0x000000003d3d0984 */ /* 0x000e680000000800 */
[----:B------:R-:W2:Y:S01]  /*2870*/  @P6 LDS R67, [R66] ;  /* 0x0000000042436984 */ /* 0x000ea20000000800 */
[----:B0-----:R-:W-:-:S04]  /*2880*/  @P1 IMAD R62, R44, R63, R62 ;  /* 0x0000003f2c3e1224 */ /* 0x001fc800078e023e */
[----:B-1----:R-:W-:-:S04]  /*2890*/  @P0 IMAD R62, R45, R61, R62 ;  /* 0x0000003d2d3e0224 */ /* 0x002fc800078e023e */
[----:B--2---:R-:W-:Y:S01]  /*28a0*/  @P6 IMAD R62, R46, R67, R62 ;  /* 0x000000432e3e6224 */ /* 0x004fe200078e023e */
[----:B------:R-:W-:-:S13]  /*28b0*/  ISETP.GE.AND P6, PT, R65, 0x9, PT ;  /* 0x000000094100780c */ /* 0x000fda0003fc6270 */
[----:B------:R-:W-:-:S04]  /*28c0*/  @P6 SHF.L.U32 R67, R3, 0x2, RZ ;  /* 0x0000000203436819 */ /* 0x000fc800000006ff */
[----:B------:R-:W-:-:S04]  /*28d0*/  @P6 LOP3.LUT R67, R67, 0x3c, RZ, 0xc0, !PT ;  /* 0x0000003c43436812 */ /* 0x000fc800078ec0ff */
        /* <DEDUP_REMOVED lines=32> */
.L_x_26272:
[----:B------:R-:W-:-:S05]  /*2ae0*/  IMAD R59, R60, 0x4, R1 ;  /* 0x000000043c3b7824 */ /* 0x000fca00078e0201 */
[----:B------:R-:W5:Y:S01]  /*2af0*/  LDL R61, [R59] ;  /* 0x000000003b3d7983 */ /* 0x000f620000100800 */
[----:B------:R-:W-:Y:S01]  /*2b00*/  IMAD.IADD R57, R38, 0x1, R57 ;  /* 0x0000000126397824 */ /* 0x000fe200078e0239 */
[----:B------:R-:W-:-:S04]  /*2b10*/  IADD3 R60, PT, PT, R60, 0x1, RZ ;  /* 0x000000013c3c7810 */ /* 0x000fc80007ffe0ff */
[----:B------:R-:W-:Y:S01]  /*2b20*/  ISETP.GE.AND P6, PT, R57, R21, PT ;  /* 0x000000153900720c */ /* 0x000fe20003fc6270 */
[----:B-----5:R-:W-:-:S05]  /*2b30*/  IMAD.IADD R62, R61, 0x1, R62 ;  /* 0x000000013d3e7824 */ /* 0x020fca00078e023e */
[----:B------:R0:W-:Y:S07]  /*2b40*/  STL [R59], R62 ;  /* 0x0000003e3b007387 */ /* 0x0001ee0000100800 */
[----:B------:R-:W-:Y:S05]  /*2b50*/  @!P6 BRA `(.L_x_26274) ;  /* 0xfffffff40024e947 */ /* 0x000fea000383ffff */
.L_x_26240:
[----:B------:R-:W-:Y:S05]  /*2b60*/  BSYNC B0 ;  /* 0x0000000000007941 */ /* 0x000fea0003800000 */
.L_x_26239:
[----:B------:R-:W-:Y:S01]  /*2b70*/  ISETP.NE.AND P6, PT, R64, RZ, PT ;  /* 0x000000ff4000720c */ /* 0x000fe20003fc5270 */
[----:B------:R-:W-:-:S12]  /*2b80*/  VIADD R19, R19, 0x1 ;  /* 0x0000000113137836 */ /* 0x000fd80000000000 */
[----:B------:R-:W-:Y:S05]  /*2b90*/  @!P6 BRA `(.L_x_26275) ;  /* 0xffffffe400c4e947 */ /* 0x000fea000383ffff */
[----:B------:R-:W-:Y:S05]  /*2ba0*/  BSYNC B1 ;  /* 0x0000000000017941 */ /* 0x000fea0003800000 */
.L_x_26222:
[----:B0-2---:R0:W5:Y:S04]  /*2bb0*/  LDL.128 R32, [R1] ;  /* 0x0000000001207983 */ /* 0x0051680000100c00 */
[----:B------:R0:W5:Y:S04]  /*2bc0*/  LDL.128 R28, [R1+0x10] ;  /* 0x00001000011c7983 */ /* 0x0001680000100c00 */
[----:B------:R0:W5:Y:S04]  /*2bd0*/  LDL.128 R24, [R1+0x20] ;  /* 0x0000200001187983 */ /* 0x0001680000100c00 */
[----:B------:R0:W5:Y:S04]  /*2be0*/  LDL.128 R20, [R1+0x30] ;  /* 0x0000300001147983 */ /* 0x0001680000100c00 */
[----:B------:R0:W5:Y:S04]  /*2bf0*/  LDL.128 R16, [R1+0x40] ;  /* 0x0000400001107983 */ /* 0x0001680000100c00 */
[----:B------:R0:W5:Y:S04]  /*2c00*/  LDL.128 R12, [R1+0x50] ;  /* 0x00005000010c7983 */ /* 0x0001680000100c00 */
[----:B------:R0:W5:Y:S04]  /*2c10*/  LDL.128 R8, [R1+0x60] ;  /* 0x0000600001087983 */ /* 0x0001680000100c00 */
[----:B------:R0:W5:Y:S02]  /*2c20*/  LDL.128 R4, [R1+0x70] ;  /* 0x0000700001047983 */ /* 0x0001640000100c00 */
.L_x_26221:
[-C--:B------:R-:W-:Y:S01]  /*2c30*/  IABS R42, R37.reuse ;  /* 0x00000025002a7213 */ /* 0x080fe20000000000 */
[----:B----4-:R-:W-:Y:S01]  /*2c40*/  IMAD R43, R40, R37, RZ ;  /* 0x00000025282b7224 */ /* 0x010fe200078e02ff */
[----:B------:R-:W-:Y:S01]  /*2c50*/  IABS R44, R0 ;  /* 0x00000000002c7213 */ /* 0x000fe20000000000 */
[----:B------:R-:W-:Y:S01]  /*2c60*/  IMAD R41, R36, 0x1000, R41 ;  /* 0x0000100024297824 */ /* 0x000fe200078e0229 */
[----:B------:R-:W2:Y:S01]  /*2c70*/  I2F.RP R45, R42 ;  /* 0x0000002a002d7306 */ /* 0x000ea20000209400 */
[----:B------:R-:W-:Y:S01]  /*2c80*/  IMAD R40, R38, R43, RZ ;  /* 0x0000002b26287224 */ /* 0x000fe200078e02ff */
[----:B------:R-:W-:Y:S01]  /*2c90*/  ISETP.NE.AND P5, PT, R37, RZ, PT ;  /* 0x000000ff2500720c */ /* 0x000fe20003fa5270 */
[----:B------:R-:W-:Y:S01]  /*2ca0*/  IMAD.MOV.U32 R38, RZ, RZ, RZ ;  /* 0x000000ffff267224 */ /* 0x000fe200078e00ff */
[----:B------:R-:W-:Y:S01]  /*2cb0*/  LOP3.LUT R36, R0, 0x9, RZ, 0x3c, !PT ;  /* 0x0000000900247812 */ /* 0x000fe200078e3cff */
[----:B------:R-:W-:Y:S05]  /*2cc0*/  WARPSYNC.ALL ;  /* 0x0000000000007948 */ /* 0x000fea0003800000 */
[----:B------:R-:W4:Y:S01]  /*2cd0*/  I2F.RP R46, R44 ;  /* 0x0000002c002e7306 */ /* 0x000f220000209400 */
[----:B------:R-:W-:Y:S07]  /*2ce0*/  BAR.SYNC.DEFER_BLOCKING 0x0 ;  /* 0x0000000000007b1d */ /* 0x000fee0000010000 */
[----:B--2---:R-:W3:Y:S08]  /*2cf0*/  MUFU.RCP R45, R45 ;  /* 0x0000002d002d7308 */ /* 0x004ef00000001000 */
[----:B----4-:R-:W2:Y:S01]  /*2d00*/  MUFU.RCP R46, R46 ;  /* 0x0000002e002e7308 */ /* 0x010ea20000001000 */
[----:B---3--:R-:W-:Y:S01]  /*2d10*/  VIADD R39, R45, 0xffffffe ;  /* 0x0ffffffe2d277836 */ /* 0x008fe20000000000 */
[----:B------:R-:W-:-:S02]  /*2d20*/  IABS R45, R40 ;  /* 0x00000028002d7213 */ /* 0x000fc40000000000 */
[----:B------:R-:W-:-:S04]  /*2d30*/  LOP3.LUT R40, R40, R37, RZ, 0x3c, !PT ;  /* 0x0000002528287212 */ /* 0x000fc800078e3cff */
[----:B------:R-:W3:Y:S01]  /*2d40*/  F2I.FTZ.U32.TRUNC.NTZ R39, R39 ;  /* 0x0000002700277305 */ /* 0x000ee2000021f000 */
[----:B------:R-:W-:Y:S01]  /*2d50*/  ISETP.GE.AND P3, PT, R40, RZ, PT ;  /* 0x000000ff2800720c */ /* 0x000fe20003f66270 */
[----:B--2---:R-:W-:-:S06]  /*2d60*/  VIADD R2, R46, 0xffffffe ;  /* 0x0ffffffe2e027836 */ /* 0x004fcc0000000000 */
[----:B------:R-:W2:Y:S01]  /*2d70*/  F2I.FTZ.U32.TRUNC.NTZ R3, R2 ;  /* 0x0000000200037305 */ /* 0x000ea2000021f000 */
[----:B---3--:R-:W-:-:S05]  /*2d80*/  IADD3 R47, PT, PT, RZ, -R39, RZ ;  /* 0x80000027ff2f7210 */ /* 0x008fca0007ffe0ff */
[----:B------:R-:W-:Y:S01]  /*2d90*/  IMAD R43, R47, R42, RZ ;  /* 0x0000002a2f2b7224 */ /* 0x000fe200078e02ff */
[----:B------:R-:W-:-:S03]  /*2da0*/  IABS R47, R37 ;  /* 0x00000025002f7213 */ /* 0x000fc60000000000 */
[----:B------:R-:W-:Y:S01]  /*2db0*/  IMAD.HI.U32 R38, R39, R43, R38 ;  /* 0x0000002b27267227 */ /* 0x000fe200078e0026 */
[----:B--2---:R-:W-:-:S03]  /*2dc0*/  IADD3 R43, PT, PT, RZ, -R3, RZ ;  /* 0x80000003ff2b7210 */ /* 0x004fc60007ffe0ff */
[----:B------:R-:W-:Y:S02]  /*2dd0*/  IMAD.MOV.U32 R39, RZ, RZ, R45 ;  /* 0x000000ffff277224 */ /* 0x000fe400078e002d */
[----:B------:R-:W-:Y:S02]  /*2de0*/  IMAD.MOV R2, RZ, RZ, -R47 ;  /* 0x000000ffff027224 */ /* 0x000fe400078e0a2f */
[----:B------:R-:W-:Y:S01]  /*2df0*/  IMAD.HI.U32 R47, R38, R39, RZ ;  /* 0x00000027262f7227 */ /* 0x000fe200078e00ff */
[----:B------:R-:W-:-:S03]  /*2e00*/  IABS R38, R0 ;  /* 0x0000000000267213 */ /* 0x000fc60000000000 */
[----:B------:R-:W-:Y:S02]  /*2e10*/  IMAD R39, R47, R2, R39 ;  /* 0x000000022f277224 */ /* 0x000fe400078e0227 */
[----:B------:R-:W-:Y:S02]  /*2e20*/  IMAD R43, R43, R44, RZ ;  /* 0x0000002c2b2b7224 */ /* 0x000fe400078e02ff */
[----:B------:R-:W-:Y:S01]  /*2e30*/  IMAD.MOV.U32 R2, RZ, RZ, RZ ;  /* 0x000000ffff027224 */ /* 0x000fe200078e00ff */
[----:B------:R-:W-:Y:S01]  /*2e40*/  ISETP.GT.U32.AND P6, PT, R42, R39, PT ;  /* 0x000000272a00720c */ /* 0x000fe20003fc4070 */
[----:B------:R-:W-:Y:S01]  /*2e50*/  IMAD.MOV R48, RZ, RZ, -R38 ;  /* 0x000000ffff307224 */ /* 0x000fe200078e0a26 */
[C---:B------:R-:W-:Y:S01]  /*2e60*/  LOP3.LUT R38, R0.reuse, 0x2, RZ, 0x3c, !PT ;  /* 0x0000000200267812 */ /* 0x040fe200078e3cff */
[----:B------:R-:W-:Y:S01]  /*2e70*/  IMAD.HI.U32 R43, R3, R43, R2 ;  /* 0x0000002b032b7227 */ /* 0x000fe200078e0002 */
[----:B------:R-:W-:Y:S02]  /*2e80*/  IADD3 R2, PT, PT, R0, 0x1, RZ ;  /* 0x0000000100027810 */ /* 0x000fe40007ffe0ff */
[----:B------:R-:W-:Y:S01]  /*2e90*/  ISETP.GE.AND P4, PT, R38, RZ, PT ;  /* 0x000000ff2600720c */ /* 0x000fe20003f86270 */
[----:B------:R-:W-:Y:S01]  /*2ea0*/  IMAD.SHL.U32 R38, R0, 0x80, RZ ;  /* 0x0000008000267824 */ /* 0x000fe200078e00ff */
[----:B------:R-:W-:Y:S01]  /*2eb0*/  ISETP.GE.U32.AND P0, PT, R2, 0x3, PT ;  /* 0x000000030200780c */ /* 0x000fe20003f06070 */
[----:B------:R-:W-:Y:S01]  /*2ec0*/  IMAD.HI.U32 R68, R43, 0x2, RZ ;  /* 0x000000022b447827 */ /* 0x000fe200078e00ff */
[----:B------:R-:W-:-:S02]  /*2ed0*/  LOP3.LUT R2, R0, 0x3, RZ, 0x3c, !PT ;  /* 0x0000000300027812 */ /* 0x000fc400078e3cff */
[----:B------:R-:W-:Y:S01]  /*2ee0*/  SEL R38, R38, RZ, !P0 ;  /* 0x000000ff26267207 */ /* 0x000fe20004000000 */
[----:B------:R-:W-:Y:S01]  /*2ef0*/  @!P6 IMAD.IADD R39, R39, 0x1, -R42 ;  /* 0x000000012727e824 */ /* 0x000fe200078e0a2a */
[----:B------:R-:W-:Y:S01]  /*2f00*/  ISETP.GE.AND P0, PT, R2, RZ, PT ;  /* 0x000000ff0200720c */ /* 0x000fe20003f06270 */
[----:B------:R-:W-:Y:S01]  /*2f10*/  IMAD R3, R68, R48, 0x2 ;  /* 0x0000000244037424 */ /* 0x000fe200078e0230 */
[----:B------:R-:W-:Y:S01]  /*2f20*/  LOP3.LUT R2, R0, 0x4, RZ, 0x3c, !PT ;  /* 0x0000000400027812 */ /* 0x000fe200078e3cff */
[----:B------:R-:W-:Y:S01]  /*2f30*/  @!P6 VIADD R47, R47, 0x1 ;  /* 0x000000012f2fe836 */ /* 0x000fe20000000000 */
[----:B------:R-:W-:Y:S01]  /*2f40*/  ISETP.GE.U32.AND P2, PT, R39, R42, PT ;  /* 0x0000002a2700720c */ /* 0x000fe20003f46070 */
[----:B------:R-:W-:Y:S01]  /*2f50*/  IMAD.HI.U32 R57, R43, 0x3, RZ ;  /* 0x000000032b397827 */ /* 0x000fe200078e00ff */
[C---:B------:R-:W-:Y:S02]  /*2f60*/  ISETP.GT.U32.AND P1, PT, R44.reuse, R3, PT ;  /* 0x000000032c00720c */ /* 0x040fe40003f24070 */
[C---:B------:R-:W-:Y:S01]  /*2f70*/  ISETP.GT.U32.AND P6, PT, R44.reuse, 0x1, PT ;  /* 0x000000012c00780c */ /* 0x040fe20003fc4070 */
[----:B------:R-:W-:Y:S01]  /*2f80*/  IMAD R45, R57, R48, 0x3 ;  /* 0x00000003392d7424 */ /* 0x000fe200078e0230 */
[----:B------:R-:W-:Y:S01]  /*2f90*/  IADD3 R39, PT, PT, -R44, 0x1, RZ ;  /* 0x000000012c277810 */ /* 0x000fe20007ffe1ff */
[----:B------:R-:W-:-:S03]  /*2fa0*/  IMAD.HI.U32 R66, R43, 0x4, RZ ;  /* 0x000000042b427827 */ /* 0x000fc600078e00ff */
[----:B------:R-:W-:Y:S01]  /*2fb0*/  SEL R39, R39, 0x1, !P6 ;  /* 0x0000000127277807 */ /* 0x000fe20007000000 */
[----:B------:R-:W-:-:S03]  /*2fc0*/  IMAD.HI.U32 R50, R43, 0x5, RZ ;  /* 0x000000052b327827 */ /* 0x000fc600078e00ff */
[----:B------:R-:W-:Y:S01]  /*2fd0*/  ISETP.GT.U32.AND P6, PT, R44, R39, PT ;  /* 0x000000272c00720c */ /* 0x000fe20003fc4070 */
[----:B------:R-:W-:Y:S01]  /*2fe0*/  @P2 VIADD R47, R47, 0x1 ;  /* 0x000000012f2f2836 */ /* 0x000fe20000000000 */
[-C--:B------:R-:W-:Y:S01]  /*2ff0*/  @!P1 IADD3 R3, PT, PT, R3, -R44.reuse, RZ ;  /* 0x8000002c03039210 */ /* 0x080fe20007ffe0ff */
[----:B------:R-:W-:Y:S01]  /*3000*/  @!P1 VIADD R68, R68, 0x1 ;  /* 0x0000000144449836 */ /* 0x000fe20000000000 */
[----:B------:R-:W-:Y:S01]  /*3010*/  ISETP.GE.AND P1, PT, R2, RZ, PT ;  /* 0x000000ff0200720c */ /* 0x000fe20003f26270 */
[----:B------:R-:W-:Y:S01]  /*3020*/  @!P3 IMAD.MOV R47, RZ, RZ, -R47 ;  /* 0x000000ffff2fb224 */ /* 0x000fe200078e0a2f */
[----:B------:R-:W-:Y:S01]  /*3030*/  ISETP.GE.U32.AND P2, PT, R3, R44, PT ;  /* 0x0000002c0300720c */ /* 0x000fe20003f46070 */
[----:B------:R-:W-:Y:S01]  /*3040*/  IMAD R3, R66, R48, 0x4 ;  /* 0x0000000442037424 */ /* 0x000fe200078e0230 */
[----:B------:R-:W-:Y:S01]  /*3050*/  ISETP.GT.U32.AND P3, PT, R44, R45, PT ;  /* 0x0000002d2c00720c */ /* 0x000fe20003f64070 */
[----:B------:R-:W-:Y:S01]  /*3060*/  IMAD.HI.U32 R40, R43, 0x6, RZ ;  /* 0x000000062b287827 */ /* 0x000fe200078e00ff */
[----:B------:R-:W-:-:S02]  /*3070*/  @!P5 LOP3.LUT R47, RZ, R37, RZ, 0x33, !PT ;  /* 0x00000025ff2fd212 */ /* 0x000fc400078e33ff */
[----:B------:R-:W-:Y:S01]  /*3080*/  ISETP.GT.U32.AND P5, PT, R44, R3, PT ;  /* 0x000000032c00720c */ /* 0x000fe20003fa4070 */
[----:B------:R-:W-:Y:S01]  /*3090*/  IMAD R37, R50, R48, 0x5 ;  /* 0x0000000532257424 */ /* 0x000fe200078e0230 */
[----:B------:R-:W-:Y:S01]  /*30a0*/  @!P6 IADD3 R39, PT, PT, R39, -R44, RZ ;  /* 0x8000002c2727e210 */ /* 0x000fe20007ffe0ff */
[----:B------:R-:W-:Y:S01]  /*30b0*/  IMAD.HI.U32 R49, R43, 0x7, RZ ;  /* 0x000000072b317827 */ /* 0x000fe200078e00ff */
[----:B------:R-:W-:-:S03]  /*30c0*/  LOP3.LUT R2, R0, 0x5, RZ, 0x3c, !PT ;  /* 0x0000000500027812 */ /* 0x000fc600078e3cff */
[----:B------:R-:W-:Y:S01]  /*30d0*/  @P2 VIADD R68, R68, 0x1 ;  /* 0x0000000144442836 */ /* 0x000fe20000000000 */
[----:B------:R-:W-:Y:S01]  /*30e0*/  ISETP.GT.U32.AND P2, PT, R44, R37, PT ;  /* 0x000000252c00720c */ /* 0x000fe20003f44070 */
[--C-:B------:R-:W-:Y:S02]  /*30f0*/  @!P3 IMAD.IADD R45, R45, 0x1, -R44.reuse ;  /* 0x000000012d2db824 */ /* 0x100fe400078e0a2c */
[----:B------:R-:W-:Y:S01]  /*3100*/  @!P3 VIADD R57, R57, 0x1 ;  /* 0x000000013939b836 */ /* 0x000fe20000000000 */
[----:B------:R-:W-:Y:S01]  /*3110*/  @!P4 IADD3 R68, PT, PT, -R68, RZ, RZ ;  /* 0x000000ff4444c210 */ /* 0x000fe20007ffe1ff */
[----:B------:R-:W-:Y:S01]  /*3120*/  @!P5 IMAD.IADD R3, R3, 0x1, -R44 ;  /* 0x000000010303d824 */ /* 0x000fe200078e0a2c */
[----:B------:R-:W-:Y:S01]  /*3130*/  ISETP.GE.U32.AND P6, PT, R45, R44, PT ;  /* 0x0000002c2d00720c */ /* 0x000fe20003fc6070 */
[----:B------:R-:W-:Y:S01]  /*3140*/  IMAD R45, R40, R48, 0x6 ;  /* 0x00000006282d7424 */ /* 0x000fe200078e0230 */
[----:B------:R-:W-:Y:S01]  /*3150*/  @!P5 IADD3 R66, PT, PT, R66, 0x1, RZ ;  /* 0x000000014242d810 */ /* 0x000fe20007ffe0ff */
[----:B------:R-:W-:Y:S01]  /*3160*/  IMAD.HI.U32 R42, R43, 0x8, RZ ;  /* 0x000000082b2a7827 */ /* 0x000fe200078e00ff */
[----:B------:R-:W-:-:S02]  /*3170*/  ISETP.GE.U32.AND P4, PT, R3, R44, PT ;  /* 0x0000002c0300720c */ /* 0x000fc40003f86070 */
[----:B------:R-:W-:Y:S01]  /*3180*/  ISETP.GT.U32.AND P3, PT, R44, R45, PT ;  /* 0x0000002d2c00720c */ /* 0x000fe20003f64070 */
[----:B------:R-:W-:Y:S02]  /*3190*/  IMAD R3, R49, R48, 0x7 ;  /* 0x0000000731037424 */ /* 0x000fe400078e0230 */
[----:B------:R-:W-:Y:S02]  /*31a0*/  @!P2 IMAD.IADD R37, R37, 0x1, -R44 ;  /* 0x000000012525a824 */ /* 0x000fe400078e0a2c */
[----:B------:R-:W-:Y:S02]  /*31b0*/  @!P2 VIADD R50, R50, 0x1 ;  /* 0x000000013232a836 */ /* 0x000fe40000000000 */
[----:B------:R-:W-:Y:S01]  /*31c0*/  @P6 VIADD R57, R57, 0x1 ;  /* 0x0000000139396836 */ /* 0x000fe20000000000 */
[----:B------:R-:W-:Y:S01]  /*31d0*/  ISETP.GT.U32.AND P6, PT, R44, R3, PT ;  /* 0x000000032c00720c */ /* 0x000fe20003fc4070 */
[----:B------:R-:W-:Y:S01]  /*31e0*/  IMAD.HI.U32 R46, R43, 0xa, RZ ;  /* 0x0000000a2b2e7827 */ /* 0x000fe200078e00ff */
[----:B------:R-:W-:-:S03]  /*31f0*/  ISETP.GE.U32.AND P5, PT, R37, R44, PT ;  /* 0x0000002c2500720c */ /* 0x000fc60003fa6070 */
[----:B------:R-:W-:Y:S01]  /*3200*/  IMAD R37, R42, R48, 0x8 ;  /* 0x000000082a257424 */ /* 0x000fe200078e0230 */
[-C--:B------:R-:W-:Y:S01]  /*3210*/  @!P3 IADD3 R45, PT, PT, R45, -R44.reuse, RZ ;  /* 0x8000002c2d2db210 */ /* 0x080fe20007ffe0ff */
[----:B------:R-:W-:Y:S01]  /*3220*/  @P4 VIADD R66, R66, 0x1 ;  /* 0x0000000142424836 */ /* 0x000fe20000000000 */
[----:B------:R-:W-:Y:S01]  /*3230*/  ISETP.GE.AND P4, PT, R2, RZ, PT ;  /* 0x000000ff0200720c */ /* 0x000fe20003f86270 */
[----:B------:R-:W-:Y:S01]  /*3240*/  @!P0 IMAD.MOV R57, RZ, RZ, -R57 ;  /* 0x000000ffff398224 */ /* 0x000fe200078e0a39 */
[----:B------:R-:W-:Y:S01]  /*3250*/  ISETP.GT.U32.AND P0, PT, R44, R37, PT ;  /* 0x000000252c00720c */ /* 0x000fe20003f04070 */
[----:B------:R-:W-:Y:S01]  /*3260*/  @!P1 IMAD.MOV R66, RZ, RZ, -R66 ;  /* 0x000000ffff429224 */ /* 0x000fe200078e0a42 */
[----:B------:R-:W-:Y:S01]  /*3270*/  ISETP.GE.U32.AND P1, PT, R45, R44, PT ;  /* 0x0000002c2d00720c */ /* 0x000fe20003f26070 */
[----:B------:R-:W-:Y:S01]  /*3280*/  @!P6 IMAD.IADD R3, R3, 0x1, -R44 ;  /* 0x000000010303e824 */ /* 0x000fe200078e0a2c */
[----:B------:R-:W-:Y:S01]  /*3290*/  @!P3 IADD3 R40, PT, PT, R40, 0x1, RZ ;  /* 0x000000012828b810 */ /* 0x000fe20007ffe0ff */
[----:B------:R-:W-:Y:S01]  /*32a0*/  IMAD.HI.U32 R45, R43, 0x9, RZ ;  /* 0x000000092b2d7827 */ /* 0x000fe200078e00ff */
[----:B------:R-:W-:-:S02]  /*32b0*/  LOP3.LUT R2, R0, 0x6, RZ, 0x3c, !PT ;  /* 0x0000000600027812 */ /* 0x000fc400078e3cff */
[----:B------:R-:W-:Y:S01]  /*32c0*/  @!P6 IADD3 R49, PT, PT, R49, 0x1, RZ ;  /* 0x000000013131e810 */ /* 0x000fe20007ffe0ff */
[----:B------:R-:W-:Y:S01]  /*32d0*/  @P5 VIADD R50, R50, 0x1 ;  /* 0x0000000132325836 */ /* 0x000fe20000000000 */
[----:B------:R-:W-:Y:S01]  /*32e0*/  ISETP.GE.U32.AND P5, PT, R3, R44, PT ;  /* 0x0000002c0300720c */ /* 0x000fe20003fa6070 */
[-C--:B------:R-:W-:Y:S01]  /*32f0*/  IMAD R3, R45, R48.reuse, 0x9 ;  /* 0x000000092d037424 */ /* 0x080fe200078e0230 */
[----:B------:R-:W-:Y:S01]  /*3300*/  ISETP.GE.AND P2, PT, R2, RZ, PT ;  /* 0x000000ff0200720c */ /* 0x000fe20003f46270 */
[----:B------:R-:W-:Y:S01]  /*3310*/  @!P0 IMAD.IADD R37, R37, 0x1, -R44 ;  /* 0x0000000125258824 */ /* 0x000fe200078e0a2c */
[----:B------:R-:W-:Y:S01]  /*3320*/  LOP3.LUT R2, R0, 0x7, RZ, 0x3c, !PT ;  /* 0x0000000700027812 */ /* 0x000fe200078e3cff */
[----:B------:R-:W-:Y:S01]  /*3330*/  IMAD R51, R46, R48, 0xa ;  /* 0x0000000a2e337424 */ /* 0x000fe200078e0230 */
[----:B------:R-:W-:Y:S01]  /*3340*/  @!P0 IADD3 R42, PT, PT, R42, 0x1, RZ ;  /* 0x000000012a2a8810 */ /* 0x000fe20007ffe0ff */
[----:B------:R-:W-:Y:S01]  /*3350*/  @P1 VIADD R40, R40, 0x1 ;  /* 0x0000000128281836 */ /* 0x000fe20000000000 */
[C---:B------:R-:W-:Y:S01]  /*3360*/  ISETP.GT.U32.AND P1, PT, R44.reuse, R3, PT ;  /* 0x000000032c00720c */ /* 0x040fe20003f24070 */
[----:B------:R-:W-:Y:S01]  /*3370*/  IMAD.HI.U32 R54, R43, 0xb, RZ ;  /* 0x0000000b2b367827 */ /* 0x000fe200078e00ff */
[----:B------:R-:W-:-:S02]  /*3380*/  ISETP.GT.U32.AND P6, PT, R44, R51, PT ;  /* 0x000000332c00720c */ /* 0x000fc40003fc4070 */
[----:B------:R-:W-:Y:S01]  /*3390*/  ISETP.GE.AND P3, PT, R2, RZ, PT ;  /* 0x000000ff0200720c */ /* 0x000fe20003f66270 */
[----:B------:R-:W-:Y:S01]  /*33a0*/  @!P4 IMAD.MOV R50, RZ, RZ, -R50 ;  /* 0x000000ffff32c224 */ /* 0x000fe200078e0a32 */
[----:B------:R-:W-:Y:S01]  /*33b0*/  ISETP.GE.U32.AND P4, PT, R37, R44, PT ;  /* 0x0000002c2500720c */ /* 0x000fe20003f86070 */
[----:B------:R-:W-:Y:S01]  /*33c0*/  IMAD R37, R54, R48, 0xb ;  /* 0x0000000b36257424 */ /* 0x000fe200078e0230 */
[----:B------:R-:W-:Y:S01]  /*33d0*/  LOP3.LUT R2, R0, 0x8, RZ, 0x3c, !PT ;  /* 0x0000000800027812 */ /* 0x000fe200078e3cff */
[----:B------:R-:W-:Y:S02]  /*33e0*/  @P5 VIADD R49, R49, 0x1 ;  /* 0x0000000131315836 */ /* 0x000fe40000000000 */
[----:B------:R-:W-:Y:S01]  /*33f0*/  IMAD.HI.U32 R60, R43, 0xc, RZ ;  /* 0x0000000c2b3c7827 */ /* 0x000fe200078e00ff */
[----:B------:R-:W-:Y:S02]  /*3400*/  ISETP.GT.U32.AND P0, PT, R44, R37, PT ;  /* 0x000000252c00720c */ /* 0x000fe40003f04070 */
[----:B------:R-:W-:Y:S01]  /*3410*/  ISETP.GE.AND P5, PT, R2, RZ, PT ;  /* 0x000000ff0200720c */ /* 0x000fe20003fa6270 */
[--C-:B------:R-:W-:Y:S01]  /*3420*/  @!P1 IMAD.IADD R3, R3, 0x1, -R44.reuse ;  /* 0x0000000103039824 */ /* 0x100fe200078e0a2c */
[----:B------:R-:W-:Y:S01]  /*3430*/  @!P1 IADD3 R45, PT, PT, R45, 0x1, RZ ;  /* 0x000000012d2d9810 */ /* 0x000fe20007ffe0ff */
[--C-:B------:R-:W-:Y:S01]  /*3440*/  @!P6 IMAD.IADD R51, R51, 0x1, -R44.reuse ;  /* 0x000000013333e824 */ /* 0x100fe200078e0a2c */
[----:B------:R-:W-:Y:S01]  /*3450*/  @!P6 IADD3 R46, PT, PT, R46, 0x1, RZ ;  /* 0x000000012e2ee810 */ /* 0x000fe20007ffe0ff */
[----:B------:R-:W-:Y:S01]  /*3460*/  @!P3 IMAD.MOV R49, RZ, RZ, -R49 ;  /* 0x000000ffff31b224 */ /* 0x000fe200078e0a31 */
[-C--:B------:R-:W-:Y:S01]  /*3470*/  ISETP.GE.U32.AND P3, PT, R3, R44.reuse, PT ;  /* 0x0000002c0300720c */ /* 0x080fe20003f66070 */
[----:B------:R-:W-:Y:S01]  /*3480*/  @P4 VIADD R42, R42, 0x1 ;  /* 0x000000012a2a4836 */ /* 0x000fe20000000000 */
[----:B------:R-:W-:Y:S01]  /*3490*/  ISETP.GE.U32.AND P4, PT, R51, R44, PT ;  /* 0x0000002c3300720c */ /* 0x000fe20003f86070 */
[----:B------:R-:W-:Y:S01]  /*34a0*/  IMAD R51, R60, R48, 0xc ;  /* 0x0000000c3c337424 */ /* 0x000fe200078e0230 */
[----:B------:R-:W2:Y:S01]  /*34b0*/  LDC.64 R2, c[0x0][0x3a0] ;  /* 0x0000e800ff027b82 */ /* 0x000ea20000000a00 */
[----:B------:R-:W-:-:S02]  /*34c0*/  @!P0 IMAD.IADD R37, R37, 0x1, -R44 ;  /* 0x0000000125258824 */ /* 0x000fc400078e0a2c */
[----:B------:R-:W-:Y:S01]  /*34d0*/  IMAD.HI.U32 R58, R43, 0xd, RZ ;  /* 0x0000000d2b3a7827 */ /* 0x000fe200078e00ff */
[----:B------:R-:W-:Y:S02]  /*34e0*/  ISETP.GT.U32.AND P1, PT, R44, R51, PT ;  /* 0x000000332c00720c */ /* 0x000fe40003f24070 */
[----:B------:R-:W-:Y:S01]  /*34f0*/  ISETP.GE.U32.AND P6, PT, R37, R44, PT ;  /* 0x0000002c2500720c */ /* 0x000fe20003fc6070 */
[----:B------:R-:W-:Y:S01]  /*3500*/  @!P2 IMAD.MOV R40, RZ, RZ, -R40 ;  /* 0x000000ffff28a224 */ /* 0x000fe200078e0a28 */
[----:B------:R-:W-:Y:S01]  /*3510*/  ISETP.GE.AND P2, PT, R36, RZ, PT ;  /* 0x000000ff2400720c */ /* 0x000fe20003f46270 */
[----:B------:R-:W-:Y:S01]  /*3520*/  IMAD R53, R58, R48, 0xd ;  /* 0x0000000d3a357424 */ /* 0x000fe200078e0230 */
[C---:B------:R-:W-:Y:S01]  /*3530*/  LOP3.LUT R36, R0.reuse, 0xa, RZ, 0x3c, !PT ;  /* 0x0000000a00247812 */ /* 0x040fe200078e3cff */
[----:B------:R-:W-:Y:S01]  /*3540*/  @!P5 IMAD.MOV R42, RZ, RZ, -R42 ;  /* 0x000000ffff2ad224 */ /* 0x000fe200078e0a2a */
[----:B------:R-:W-:Y:S01]  /*3550*/  LOP3.LUT R37, R0, 0xc, RZ, 0x3c, !PT ;  /* 0x0000000c00257812 */ /* 0x000fe200078e3cff */
[----:B------:R-:W-:Y:S01]  /*3560*/  @P3 VIADD R45, R45, 0x1 ;  /* 0x000000012d2d3836 */ /* 0x000fe20000000000 */
[----:B------:R-:W-:Y:S01]  /*3570*/  ISETP.GE.AND P5, PT, R36, RZ, PT ;  /* 0x000000ff2400720c */ /* 0x000fe20003fa6270 */
[----:B------:R-:W-:Y:S01]  /*3580*/  IMAD.HI.U32 R56, R43, 0xe, RZ ;  /* 0x0000000e2b387827 */ /* 0x000fe200078e00ff */
[----:B------:R-:W-:-:S02]  /*3590*/  ISETP.GT.U32.AND P3, PT, R44, R53, PT ;  /* 0x000000352c00720c */ /* 0x000fc40003f64070 */
[----:B------:R-:W-:Y:S01]  /*35a0*/  LOP3.LUT R36, R0, 0xb, RZ, 0x3c, !PT ;  /* 0x0000000b00247812 */ /* 0x000fe200078e3cff */
[----:B-1----:R-:W-:Y:S01]  /*35b0*/  IMAD R55, R56, R48, 0xe ;  /* 0x0000000e38377424 */ /* 0x002fe200078e0230 */
[----:B------:R-:W-:Y:S01]  /*35c0*/  @!P1 IADD3 R60, PT, PT, R60, 0x1, RZ ;  /* 0x000000013c3c9810 */ /* 0x000fe20007ffe0ff */
[----:B------:R-:W-:Y:S02]  /*35d0*/  @!P0 VIADD R54, R54, 0x1 ;  /* 0x0000000136368836 */ /* 0x000fe40000000000 */
[----:B------:R-:W-:Y:S01]  /*35e0*/  @P4 VIADD R46, R46, 0x1 ;  /* 0x000000012e2e4836 */ /* 0x000fe20000000000 */
[----:B------:R-:W-:Y:S01]  /*35f0*/  ISETP.GE.AND P4, PT, R36, RZ, PT ;  /* 0x000000ff2400720c */ /* 0x000fe20003f86270 */
[----:B------:R-:W-:Y:S02]  /*3600*/  @!P1 IMAD.IADD R51, R51, 0x1, -R44 ;  /* 0x0000000133339824 */ /* 0x000fe400078e0a2c */
[----:B------:R-:W-:Y:S01]  /*3610*/  @P6 VIADD R54, R54, 0x1 ;  /* 0x0000000136366836 */ /* 0x000fe20000000000 */
[----:B------:R-:W-:Y:S01]  /*3620*/  ISETP.GT.U32.AND P6, PT, R44, R55, PT ;  /* 0x000000372c00720c */ /* 0x000fe20003fc4070 */
[----:B------:R-:W-:Y:S01]  /*3630*/  @!P5 IMAD.MOV R46, RZ, RZ, -R46 ;  /* 0x000000ffff2ed224 */ /* 0x000fe200078e0a2e */
[-C--:B------:R-:W-:Y:S01]  /*3640*/  ISETP.GE.U32.AND P5, PT, R51, R44.reuse, PT ;  /* 0x0000002c3300720c */ /* 0x080fe20003fa6070 */
[----:B------:R-:W-:Y:S01]  /*3650*/  IMAD.HI.U32 R52, R43, 0xf, RZ ;  /* 0x0000000f2b347827 */ /* 0x000fe200078e00ff */
[----:B------:R-:W-:-:S02]  /*3660*/  @!P3 IADD3 R53, PT, PT, R53, -R44, RZ ;  /* 0x8000002c3535b210 */ /* 0x000fc40007ffe0ff */
[----:B------:R-:W-:Y:S01]  /*3670*/  @!P3 IADD3 R58, PT, PT, R58, 0x1, RZ ;  /* 0x000000013a3ab810 */ /* 0x000fe20007ffe0ff */
[----:B------:R-:W-:Y:S01]  /*3680*/  IMAD R51, R52, R48, 0xf ;  /* 0x0000000f34337424 */ /* 0x000fe200078e0230 */
[----:B------:R-:W-:Y:S01]  /*3690*/  ISETP.GE.U32.AND P0, PT, R53, R44, PT ;  /* 0x0000002c3500720c */ /* 0x000fe20003f06070 */
[----:B------:R-:W-:Y:S01]  /*36a0*/  @!P2 IMAD.MOV R45, RZ, RZ, -R45 ;  /* 0x000000ffff2da224 */ /* 0x000fe200078e0a2d */
[----:B------:R-:W-:Y:S01]  /*36b0*/  ISETP.GE.AND P2, PT, R37, RZ, PT ;  /* 0x000000ff2500720c */ /* 0x000fe20003f46270 */
[----:B--2---:R-:W-:Y:S01]  /*36c0*/  IMAD.WIDE.U32 R36, R41, 0x4, R2 ;  /* 0x0000000429247825 */ /* 0x004fe200078e0002 */
[----:B------:R-:W-:-:S03]  /*36d0*/  ISETP.GT.U32.AND P1, PT, R44, R51, PT ;  /* 0x000000332c00720c */ /* 0x000fc60003f24070 */
[----:B------:R-:W-:Y:S01]  /*36e0*/  IMAD.HI.U32 R62, R43, 0x10, RZ ;  /* 0x000000102b3e7827 */ /* 0x000fe200078e00ff */
[----:B-----5:R1:W-:Y:S03]  /*36f0*/  STG.E desc[UR6][R36.64], R32 ;  /* 0x0000002024007986 */ /* 0x0203e6000c101906 */
[----:B------:R-:W-:Y:S02]  /*3700*/  @!P6 IMAD.IADD R55, R55, 0x1, -R44 ;  /* 0x000000013737e824 */ /* 0x000fe400078e0a2c */
[----:B------:R-:W-:-:S04]  /*3710*/  IMAD.HI.U32 R64, R43, 0x11, RZ ;  /* 0x000000112b407827 */ /* 0x000fc800078e00ff */
[----:B------:R-:W-:Y:S02]  /*3720*/  IMAD R53, R62, R48, 0x10 ;  /* 0x000000103e357424 */ /* 0x000fe400078e0230 */
[----:B------:R-:W-:Y:S01]  /*3730*/  @P5 VIADD R60, R60, 0x1 ;  /* 0x000000013c3c5836 */ /* 0x000fe20000000000 */
[----:B------:R-:W-:Y:S01]  /*3740*/  ISETP.GE.U32.AND P5, PT, R55, R44, PT ;  /* 0x0000002c3700720c */ /* 0x000fe20003fa6070 */
[----:B-1----:R-:W-:Y:S01]  /*3750*/  IMAD R37, R64, R48, 0x11 ;  /* 0x0000001140257424 */ /* 0x002fe200078e0230 */
[----:B------:R-:W-:Y:S01]  /*3760*/  LOP3.LUT R36, R0, 0xe, RZ, 0x3c, !PT ;  /* 0x0000000e00247812 */ /* 0x000fe200078e3cff */
[----:B------:R-:W-:Y:S01]  /*3770*/  @!P4 IMAD.MOV R54, RZ, RZ, -R54 ;  /* 0x000000ffff36c224 */ /* 0x000fe200078e0a36 */
[----:B------:R-:W-:Y:S01]  /*3780*/  ISETP.GT.U32.AND P4, PT, R44, R53, PT ;  /* 0x000000352c00720c */ /* 0x000fe20003f84070 */
[----:B------:R-:W-:Y:S01]  /*3790*/  @P0 VIADD R58, R58, 0x1 ;  /* 0x000000013a3a0836 */ /* 0x000fe20000000000 */
[----:B------:R-:W-:Y:S01]  /*37a0*/  LOP3.LUT R32, R0, 0xd, RZ, 0x3c, !PT ;  /* 0x0000000d00207812 */ /* 0x000fe200078e3cff */
[----:B------:R-:W-:Y:S01]  /*37b0*/  @!P6 VIADD R56, R56, 0x1 ;  /* 0x000000013838e836 */ /* 0x000fe20000000000 */
[----:B------:R-:W-:Y:S01]  /*37c0*/  ISETP.GE.AND P0, PT, R36, RZ, PT ;  /* 0x000000ff2400720c */ /* 0x000fe20003f06270 */
[----:B------:R-:W-:Y:S01]  /*37d0*/  @!P1 IMAD.IADD R51, R51, 0x1, -R44 ;  /* 0x0000000133339824 */ /* 0x000fe200078e0a2c */
[----:B------:R-:W-:Y:S01]  /*37e0*/  ISETP.GT.U32.AND P6, PT, R44, R37, PT ;  /* 0x000000252c00720c */ /* 0x000fe20003fc4070 */
[----:B------:R-:W-:Y:S01]  /*37f0*/  IMAD.HI.U32 R55, R43, 0x12, RZ ;  /* 0x000000122b377827 */ /* 0x000fe200078e00ff */
[----:B------:R-:W-:-:S02]  /*3800*/  ISETP.GE.AND P3, PT, R32, RZ, PT ;  /* 0x000000ff2000720c */ /* 0x000fc40003f66270 */
[----:B------:R-:W-:Y:S01]  /*3810*/  LOP3.LUT R32, R0, 0xf, RZ, 0x3c, !PT ;  /* 0x0000000f00207812 */ /* 0x000fe200078e3cff */
[----:B------:R-:W-:Y:S01]  /*3820*/  @!P2 IMAD.MOV R60, RZ, RZ, -R60 ;  /* 0x000000ffff3ca224 */ /* 0x000fe200078e0a3c */
[-C--:B------:R-:W-:Y:S01]  /*3830*/  ISETP.GE.U32.AND P2, PT, R51, R44.reuse, PT ;  /* 0x0000002c3300720c */ /* 0x080fe20003f46070 */
[----:B------:R-:W-:Y:S01]  /*3840*/  @P5 VIADD R56, R56, 0x1 ;  /* 0x0000000138385836 */ /* 0x000fe20000000000 */
[----:B------:R-:W-:Y:S01]  /*3850*/  @!P4 IADD3 R53, PT, PT, R53, -R44, RZ ;  /* 0x8000002c3535c210 */ /* 0x000fe20007ffe0ff */
[----:B------:R-:W-:Y:S02]  /*3860*/  IMAD R51, R55, R48, 0x12 ;  /* 0x0000001237337424 */ /* 0x000fe400078e0230 */
[----:B------:R-:W-:Y:S01]  /*3870*/  @!P1 VIADD R52, R52, 0x1 ;  /* 0x0000000134349836 */ /* 0x000fe20000000000 */
[----:B------:R-:W-:Y:S01]  /*3880*/  @!P0 IADD3 R56, PT, PT, -R56, RZ, RZ ;  /* 0x000000ff38388210 */ /* 0x000fe20007ffe1ff */
[----:B------:R-:W-:Y:S01]  /*3890*/  @!P6 IMAD.IADD R37, R37, 0x1, -R44 ;  /* 0x000000012525e824 */ /* 0x000fe200078e0a2c */
[----:B------:R-:W-:Y:S01]  /*38a0*/  ISETP.GT.U32.AND P0, PT, R44, R51, PT ;  /* 0x000000332c00720c */ /* 0x000fe20003f04070 */
[----:B------:R-:W-:Y:S01]  /*38b0*/  @!P3 IMAD.MOV R58, RZ, RZ, -R58 ;  /* 0x000000ffff3ab224 */ /* 0x000fe200078e0a3a */
[----:B------:R-:W-:Y:S01]  /*38c0*/  ISETP.GE.U32.AND P5, PT, R53, R44, PT ;  /* 0x0000002c3500720c */ /* 0x000fe20003fa6070 */
[----:B------:R-:W-:Y:S01]  /*38d0*/  IMAD.HI.U32 R53, R43, 0x13, RZ ;  /* 0x000000132b357827 */ /* 0x000fe200078e00ff */
[----:B------:R-:W-:-:S02]  /*38e0*/  ISETP.GE.AND P3, PT, R32, RZ, PT ;  /* 0x000000ff2000720c */ /* 0x000fc40003f66270 */
[----:B------:R-:W-:Y:S01]  /*38f0*/  ISETP.GE.U32.AND P1, PT, R37, R44, PT ;  /* 0x0000002c2500720c */ /* 0x000fe20003f26070 */
[----:B------:R-:W-:Y:S01]  /*3900*/  IMAD R37, R53, R48, 0x13 ;  /* 0x0000001335257424 */ /* 0x000fe200078e0230 */
[----:B------:R-:W-:Y:S01]  /*3910*/  @!P6 IADD3 R64, PT, PT, R64, 0x1, RZ ;  /* 0x000000014040e810 */ /* 0x000fe20007ffe0ff */
[----:B------:R-:W-:Y:S02]  /*3920*/  @P2 VIADD R52, R52, 0x1 ;  /* 0x0000000134342836 */ /* 0x000fe40000000000 */
[----:B------:R-:W-:Y:S01]  /*3930*/  @!P4 VIADD R62, R62, 0x1 ;  /* 0x000000013e3ec836 */ /* 0x000fe20000000000 */
[----:B------:R-:W-:Y:S01]  /*3940*/  ISETP.GT.U32.AND P2, PT, R44, R37, PT ;  /* 0x000000252c00720c */ /* 0x000fe20003f44070 */
[----:B------:R-:W-:Y:S01]  /*3950*/  IMAD.IADD R38, R41, 0x1, R38 ;  /* 0x0000000129267824 */ /* 0x000fe200078e0226 */
[-C--:B------:R-:W-:Y:S01]  /*3960*/  @!P0 IADD3 R51, PT, PT, R51, -R44.reuse, RZ ;  /* 0x8000002c33338210 */ /* 0x080fe20007ffe0ff */
[----:B------:R-:W-:Y:S01]  /*3970*/  @P5 VIADD R62, R62, 0x1 ;  /* 0x000000013e3e5836 */ /* 0x000fe20000000000 */
[----:B------:R-:W-:Y:S01]  /*3980*/  ISETP.NE.AND P4, PT, R0, RZ, PT ;  /* 0x000000ff0000720c */ /* 0x000fe20003f85270 */
[----:B------:R-:W-:Y:S01]  /*3990*/  @!P3 IMAD.MOV R52, RZ, RZ, -R52 ;  /* 0x000000ffff34b224 */ /* 0x000fe200078e0a34 */
[----:B------:R-:W-:Y:S01]  /*39a0*/  ISETP.GE.U32.AND P3, PT, R51, R44, PT ;  /* 0x0000002c3300720c */ /* 0x000fe20003f66070 */
[----:B------:R-:W-:Y:S01]  /*39b0*/  @P1 VIADD R64, R64, 0x1 ;  /* 0x0000000140401836 */ /* 0x000fe20000000000 */
[----:B------:R-:W-:Y:S01]  /*39c0*/  LOP3.LUT R51, RZ, R0, RZ, 0x33, !PT ;  /* 0x00000000ff337212 */ /* 0x000fe200078e33ff */
[----:B------:R-:W-:-:S03]  /*39d0*/  @!P0 VIADD R55, R55, 0x1 ;  /* 0x0000000137378836 */ /* 0x000fc60000000000 */
[----:B------:R-:W-:Y:S01]  /*39e0*/  SEL R68, R51, R68, !P4 ;  /* 0x0000004433447207 */ /* 0x000fe20006000000 */
[----:B------:R-:W-:Y:S01]  /*39f0*/  @!P2 VIADD R53, R53, 0x1 ;  /* 0x000000013535a836 */ /* 0x000fe20000000000 */
[-C--:B------:R-:W-:Y:S02]  /*3a00*/  @!P2 IADD3 R37, PT, PT, R37, -R44.reuse, RZ ;  /* 0x8000002c2525a210 */ /* 0x080fe40007ffe0ff */
[----:B------:R-:W-:Y:S01]  /*3a10*/  SEL R32, R51, R39, !P4 ;  /* 0x0000002733207207 */ /* 0x000fe20006000000 */
[----:B------:R-:W-:Y:S01]  /*3a20*/  IMAD.MOV R39, RZ, RZ, -R68 ;  /* 0x000000ffff277224 */ /* 0x000fe200078e0a44 */
[----:B------:R-:W-:Y:S01]  /*3a30*/  ISETP.GE.U32.AND P5, PT, R37, R44, PT ;  /* 0x0000002c2500720c */ /* 0x000fe20003fa6070 */
[--C-:B------:R-:W-:Y:S01]  /*3a40*/  IMAD R68, R68, 0x80, R41.reuse ;  /* 0x0000008044447824 */ /* 0x100fe200078e0229 */
[----:B------:R-:W-:Y:S01]  /*3a50*/  SEL R36, R51, R57, !P4 ;  /* 0x0000003933247207 */ /* 0x000fe20006000000 */
[----:B------:R-:W-:Y:S01]  /*3a60*/  IMAD R37, R47, R32, R38 ;  /* 0x000000202f257224 */ /* 0x000fe200078e0226 */
[C---:B------:R-:W-:Y:S01]  /*3a70*/  LOP3.LUT R38, R0.reuse, 0x10, RZ, 0x3c, !PT ;  /* 0x0000001000267812 */ /* 0x040fe200078e3cff */
[----:B------:R-:W-:Y:S01]  /*3a80*/  IMAD R32, R0, R39, 0x2 ;  /* 0x0000000200207424 */ /* 0x000fe200078e0227 */
[----:B------:R-:W-:Y:S01]  /*3a90*/  SEL R66, R51, R66, !P4 ;  /* 0x0000004233427207 */ /* 0x000fe20006000000 */
[----:B------:R-:W-:Y:S01]  /*3aa0*/  IMAD.MOV R57, RZ, RZ, -R36 ;  /* 0x000000ffff397224 */ /* 0x000fe200078e0a24 */
[----:B------:R-:W-:Y:S01]  /*3ab0*/  ISETP.GE.AND P6, PT, R38, RZ, PT ;  /* 0x000000ff2600720c */ /* 0x000fe20003fc6270 */
[----:B------:R-:W-:Y:S01]  /*3ac0*/  IMAD R39, R47, R32, R68 ;  /* 0x000000202f277224 */ /* 0x000fe200078e0244 */
[----:B------:R-:W-:Y:S01]  /*3ad0*/  LOP3.LUT R32, R0, 0x11, RZ, 0x3c, !PT ;  /* 0x0000001100207812 */ /* 0x000fe200078e3cff */
[----:B------:R-:W-:Y:S01]  /*3ae0*/  IMAD R38, R36, 0x80, R41 ;  /* 0x0000008024267824 */ /* 0x000fe200078e0229 */
[----:B------:R-:W-:Y:S01]  /*3af0*/  SEL R50, R51, R50, !P4 ;  /* 0x0000003233327207 */ /* 0x000fe20006000000 */
[----:B------:R-:W-:Y:S01]  /*3b00*/  IMAD.HI.U32 R68, R43, 0x14, RZ ;  /* 0x000000142b447827 */ /* 0x000fe200078e00ff */
[----:B------:R-:W-:-:S02]  /*3b10*/  ISETP.GE.AND P1, PT, R32, RZ, PT ;  /* 0x000000ff2000720c */ /* 0x000fc40003f26270 */
[C---:B------:R-:W-:Y:S01]  /*3b20*/  SEL R40, R51.reuse, R40, !P4 ;  /* 0x0000002833287207 */ /* 0x040fe20006000000 */
[----:B------:R-:W-:Y:S01]  /*3b30*/  IMAD R32, R0, R57, 0x3 ;  /* 0x0000000300207424 */ /* 0x000fe200078e0239 */
[----:B------:R-:W-:Y:S01]  /*3b40*/  SEL R49, R51, R49, !P4 ;  /* 0x0000003133317207 */ /* 0x000fe20006000000 */
[----:B------:R-:W-:Y:S01]  /*3b50*/  IMAD.WIDE R36, R37, 0x4, R2 ;  /* 0x0000000425247825 */ /* 0x000fe200078e0202 */
[----:B------:R-:W-:Y:S02]  /*3b60*/  SEL R42, R51, R42, !P4 ;  /* 0x0000002a332a7207 */ /* 0x000fe40006000000 */
[----:B------:R-:W-:Y:S01]  /*3b70*/  @!P6 IADD3 R62, PT, PT, -R62, RZ, RZ ;  /* 0x000000ff3e3ee210 */ /* 0x000fe20007ffe1ff */
[----:B------:R-:W-:Y:S01]  /*3b80*/  IMAD R59, R47, R32, R38 ;  /* 0x000000202f3b7224 */ /* 0x000fe200078e0226 */
[----:B------:R-:W-:Y:S01]  /*3b90*/  LOP3.LUT R32, R0, 0x12, RZ, 0x3c, !PT ;  /* 0x0000001200207812 */ /* 0x000fe200078e3cff */
[----:B------:R-:W-:Y:S01]  /*3ba0*/  IMAD R57, R68, R48, 0x14 ;  /* 0x0000001444397424 */ /* 0x000fe200078e0230 */
[----:B------:R1:W-:Y:S01]  /*3bb0*/  STG.E desc[UR6][R36.64], R33 ;  /* 0x0000002124007986 */ /* 0x0003e2000c101906 */
[----:B------:R-:W-:Y:S01]  /*3bc0*/  @!P1 IMAD.MOV R64, RZ, RZ, -R64 ;  /* 0x000000ffff409224 */ /* 0x000fe200078e0a40 */
[----:B------:R-:W-:Y:S01]  /*3bd0*/  ISETP.GE.AND P6, PT, R32, RZ, PT ;  /* 0x000000ff2000720c */ /* 0x000fe20003fc6270 */
[----:B------:R-:W-:Y:S01]  /*3be0*/  IMAD.WIDE R38, R39, 0x4, R2 ;  /* 0x0000000427267825 */ /* 0x000fe200078e0202 */
[----:B------:R-:W-:-:S02]  /*3bf0*/  ISETP.GT.U32.AND P1, PT, R44, R57, PT ;  /* 0x000000392c00720c */ /* 0x000fc40003f24070 */
[----:B------:R-:W-:Y:S01]  /*3c00*/  SEL R45, R51, R45, !P4 ;  /* 0x0000002d332d7207 */ /* 0x000fe20006000000 */
[----:B------:R-:W-:Y:S01]  /*3c10*/  @P3 VIADD R55, R55, 0x1 ;  /* 0x0000000137373836 */ /* 0x000fe20000000000 */
[----:B------:R2:W-:Y:S01]  /*3c20*/  STG.E desc[UR6][R38.64], R34 ;  /* 0x0000002226007986 */ /* 0x0005e2000c101906 */
[----:B------:R-:W-:Y:S01]  /*3c30*/  @P5 VIADD R53, R53, 0x1 ;  /* 0x0000000135355836 */ /* 0x000fe20000000000 */
[----:B------:R-:W-:Y:S01]  /*3c40*/  SEL R46, R51, R46, !P4 ;  /* 0x0000002e332e7207 */ /* 0x000fe20006000000 */
[----:B-1----:R-:W-:Y:S01]  /*3c50*/  IMAD.HI.U32 R37, R43, 0x15, RZ ;  /* 0x000000152b257827 */ /* 0x002fe200078e00ff */
[----:B------:R-:W-:Y:S02]  /*3c60*/  LOP3.LUT R36, R0, 0x13, RZ, 0x3c, !PT ;  /* 0x0000001300247812 */ /* 0x000fe400078e3cff */
[----:B------:R-:W-:Y:S01]  /*3c70*/  SEL R54, R51, R54, !P4 ;  /* 0x0000003633367207 */ /* 0x000fe20006000000 */
[----:B------:R-:W-:Y:S01]  /*3c80*/  IMAD.WIDE R32, R59, 0x4, R2 ;  /* 0x000000043b207825 */ /* 0x000fe200078e0202 */
[----:B------:R-:W-:-:S02]  /*3c90*/  ISETP.GE.AND P0, PT, R36, RZ, PT ;  /* 0x000000ff2400720c */ /* 0x000fc40003f06270 */
[----:B------:R-:W-:Y:S01]  /*3ca0*/  @!P1 IADD3 R68, PT, PT, R68, 0x1, RZ ;  /* 0x0000000144449810 */ /* 0x000fe20007ffe0ff */
[----:B------:R-:W-:Y:S01]  /*3cb0*/  IMAD R59, R37, R48, 0x15 ;  /* 0x00000015253b7424 */ /* 0x000fe200078e0230 */
[----:B--2---:R-:W-:Y:S01]  /*3cc0*/  IADD3 R39, PT, PT, -R66, RZ, RZ ;  /* 0x000000ff42277210 */ /* 0x004fe20007ffe1ff */
[----:B------:R-:W-:Y:S01]  /*3cd0*/  IMAD.HI.U32 R38, R43, 0x16, RZ ;  /* 0x000000162b267827 */ /* 0x000fe200078e00ff */
[----:B------:R1:W-:Y:S01]  /*3ce0*/  STG.E desc[UR6][R32.64], R35 ;  /* 0x0000002320007986 */ /* 0x0003e2000c101906 */
[C---:B------:R-:W-:Y:S02]  /*3cf0*/  SEL R60, R51.reuse, R60, !P4 ;  /* 0x0000003c333c7207 */ /* 0x040fe40006000000 */
[----:B------:R-:W-:Y:S01]  /*3d00*/  ISETP.GT.U32.AND P3, PT, R44, R59, PT ;  /* 0x0000003b2c00720c */ /* 0x000fe20003f64070 */
[----:B------:R-:W-:Y:S01]  /*3d10*/  IMAD.MOV.U32 R34, RZ, RZ, R55 ;  /* 0x000000ffff227224 */ /* 0x000fe200078e0037 */
[C---:B------:R-:W-:Y:S01]  /*3d20*/  SEL R58, R51.reuse, R58, !P4 ;  /* 0x0000003a333a7207 */ /* 0x040fe20006000000 */
[----:B------:R-:W-:Y:S01]  /*3d30*/  IMAD R55, R38, R48, 0x16 ;  /* 0x0000001626377424 */ /* 0x000fe200078e0230 */
[----:B------:R-:W-:Y:S01]  /*3d40*/  SEL R56, R51, R56, !P4 ;  /* 0x0000003833387207 */ /* 0x000fe20006000000 */
[----:B------:R-:W-:Y:S01]  /*3d50*/  @!P1 IMAD.IADD R57, R57, 0x1, -R44 ;  /* 0x0000000139399824 */ /* 0x000fe200078e0a2c */
[----:B------:R-:W-:Y:S01]  /*3d60*/  @!P6 IADD3 R34, PT, PT, -R34, RZ, RZ ;  /* 0x000000ff2222e210 */ /* 0x000fe20007ffe1ff */
[----:B------:R-:W-:Y:S01]  /*3d70*/  IMAD R66, R66, 0x80, R41 ;  /* 0x0000008042427824 */ /* 0x000fe200078e0229 */
[----:B------:R-:W-:Y:S01]  /*3d80*/  ISETP.GT.U32.AND P2, PT, R44, R55, PT ;  /* 0x000000372c00720c */ /* 0x000fe20003f44070 */
[C---:B------:R-:W-:Y:S01]  /*3d90*/  IMAD R36, R0.reuse, R39, 0x4 ;  /* 0x0000000400247424 */ /* 0x040fe200078e0227 */
[----:B------:R-:W-:Y:S01]  /*3da0*/  ISETP.GE.U32.AND P6, PT, R57, R44, PT ;  /* 0x0000002c3900720c */ /* 0x000fe20003fc6070 */
[----:B------:R-:W-:Y:S01]  /*3db0*/  IMAD.HI.U32 R39, R43, 0x18, RZ ;  /* 0x000000182b277827 */ /* 0x000fe200078e00ff */
[----:B-1----:R-:W-:-:S02]  /*3dc0*/  LOP3.LUT R32, R0, 0x14, RZ, 0x3c, !PT ;  /* 0x0000001400207812 */ /* 0x002fc400078e3cff */
[----:B------:R-:W-:Y:S01]  /*3dd0*/  SEL R52, R51, R52, !P4 ;  /* 0x0000003433347207 */ /* 0x000fe20006000000 */
[----:B------:R-:W-:Y:S01]  /*3de0*/  @!P3 IMAD.IADD R59, R59, 0x1, -R44 ;  /* 0x000000013b3bb824 */ /* 0x000fe200078e0a2c */
[----:B------:R-:W-:Y:S01]  /*3df0*/  ISETP.GE.AND P5, PT, R32, RZ, PT ;  /* 0x000000ff2000720c */ /* 0x000fe20003fa6270 */
[----:B------:R-:W-:Y:S01]  /*3e00*/  IMAD R33, R47, R36, R66 ;  /* 0x000000242f217224 */ /* 0x000fe200078e0242 */
[----:B------:R-:W-:Y:S01]  /*3e10*/  SEL R62, R51, R62, !P4 ;  /* 0x0000003e333e7207 */ /* 0x000fe20006000000 */
[----:B------:R-:W-:Y:S01]  /*3e20*/  IMAD.HI.U32 R36, R43, 0x17, RZ ;  /* 0x000000172b247827 */ /* 0x000fe200078e00ff */
[----:B------:R-:W-:Y:S02]  /*3e30*/  ISETP.GE.U32.AND P1, PT, R59, R44, PT ;  /* 0x0000002c3b00720c */ /* 0x000fe40003f26070 */
[----:B------:R-:W-:Y:S01]  /*3e40*/  @!P2 IADD3 R38, PT, PT, R38, 0x1, RZ ;  /* 0x000000012626a810 */ /* 0x000fe20007ffe0ff */
[----:B------:R-:W-:Y:S01]  /*3e50*/  IMAD.MOV.U32 R35, RZ, RZ, R53 ;  /* 0x000000ffff237224 */ /* 0x000fe200078e0035 */
[----:B------:R-:W-:Y:S01]  /*3e60*/  LOP3.LUT R53, R0, 0x15, RZ, 0x3c, !PT ;  /* 0x0000001500357812 */ /* 0x000fe200078e3cff */
[----:B------:R-:W-:Y:S01]  /*3e70*/  IMAD.WIDE R32, R33, 0x4, R2 ;  /* 0x0000000421207825 */ /* 0x000fe200078e0202 */
[----:B------:R-:W-:-:S02]  /*3e80*/  SEL R64, R51, R64, !P4 ;  /* 0x0000004033407207 */ /* 0x000fc40006000000 */
[----:B------:R-:W-:Y:S01]  /*3e90*/  @!P0 IADD3 R35, PT, PT, -R35, RZ, RZ ;  /* 0x000000ff23238210 */ /* 0x000fe20007ffe1ff */
[----:B------:R-:W-:Y:S01]  /*3ea0*/  IMAD R57, R36, R48, 0x17 ;  /* 0x0000001724397424 */ /* 0x000fe200078e0230 */
[----:B------:R1:W-:Y:S01]  /*3eb0*/  STG.E desc[UR6][R32.64], R28 ;  /* 0x0000001c20007986 */ /* 0x0003e2000c101906 */
[----:B------:R-:W-:Y:S01]  /*3ec0*/  @!P2 IMAD.IADD R55, R55, 0x1, -R44 ;  /* 0x000000013737a824 */ /* 0x000fe200078e0a2c */
[----:B------:R-:W-:Y:S01]  /*3ed0*/  SEL R34, R51, R34, !P4 ;  /* 0x0000002233227207 */ /* 0x000fe20006000000 */
[----:B------:R-:W-:Y:S01]  /*3ee0*/  IMAD R59, R39, R48, 0x18 ;  /* 0x00000018273b7424 */ /* 0x000fe200078e0230 */
[----:B------:R-:W-:Y:S01]  /*3ef0*/  SEL R35, R51, R35, !P4 ;  /* 0x0000002333237207 */ /* 0x000fe20006000000 */
[----:B------:R-:W-:Y:S01]  /*3f00*/  @P6 VIADD R68, R68, 0x1 ;  /* 0x0000000144446836 */ /* 0x000fe20000000000 */
[C---:B------:R-:W-:Y:S01]  /*3f10*/  ISETP.GT.U32.AND P6, PT, R44.reuse, R57, PT ;  /* 0x000000392c00720c */ /* 0x040fe20003fc4070 */
[----:B------:R-:W-:Y:S01]  /*3f20*/  @!P3 VIADD R37, R37, 0x1 ;  /* 0x000000012525b836 */ /* 0x000fe20000000000 */
[----:B------:R-:W-:Y:S01]  /*3f30*/  ISETP.GE.U32.AND P0, PT, R55, R44, PT ;  /* 0x0000002c3700720c */ /* 0x000fe20003f06070 */
[----:B------:R-:W-:Y:S01]  /*3f40*/  @!P5 IMAD.MOV R68, RZ, RZ, -R68 ;  /* 0x000000ffff44d224 */ /* 0x000fe200078e0a44 */
[----:B------:R-:W-:Y:S01]  /*3f50*/  ISETP.GT.U32.AND P5, PT, R44, R59, PT ;  /* 0x0000003b2c00720c */ /* 0x000fe20003fa4070 */
[----:B------:R-:W-:Y:S01]  /*3f60*/  @P1 VIADD R37, R37, 0x1 ;  /* 0x0000000125251836 */ /* 0x000fe20000000000 */
[----:B-1----:R-:W-:Y:S01]  /*3f70*/  LOP3.LUT R28, R0, 0x16, RZ, 0x3c, !PT ;  /* 0x00000016001c7812 */ /* 0x002fe200078e3cff */
[----:B------:R-:W-:Y:S01]  /*3f80*/  IMAD.HI.U32 R33, R43, 0x1a, RZ ;  /* 0x0000001a2b217827 */ /* 0x000fe200078e00ff */
[----:B------:R-:W-:-:S02]  /*3f90*/  ISETP.GE.AND P3, PT, R53, RZ, PT ;  /* 0x000000ff3500720c */ /* 0x000fc40003f66270 */
[----:B------:R-:W-:Y:S01]  /*3fa0*/  ISETP.GE.AND P1, PT, R28, RZ, PT ;  /* 0x000000ff1c00720c */ /* 0x000fe20003f26270 */
[----:B------:R-:W-:Y:S01]  /*3fb0*/  IMAD.HI.U32 R28, R43, 0x19, RZ ;  /* 0x000000192b1c7827 */ /* 0x000fe200078e00ff */
[----:B------:R-:W-:Y:S02]  /*3fc0*/  MOV R66, R37 ;  /* 0x0000002500427202 */ /* 0x000fe40000000f00 */
[----:B------:R-:W-:Y:S01]  /*3fd0*/  LOP3.LUT R32, R0, 0x17, RZ, 0x3c, !PT ;  /* 0x0000001700207812 */ /* 0x000fe200078e3cff */
[--C-:B------:R-:W-:Y:S01]  /*3fe0*/  @!P6 IMAD.IADD R57, R57, 0x1, -R44.reuse ;  /* 0x000000013939e824 */ /* 0x100fe200078e0a2c */
[----:B------:R-:W-:Y:S01]  /*3ff0*/  SEL R68, R51, R68, !P4 ;  /* 0x0000004433447207 */ /* 0x000fe20006000000 */
[----:B------:R-:W-:Y:S01]  /*4000*/  @P0 VIADD R38, R38, 0x1 ;  /* 0x0000000126260836 */ /* 0x000fe20000000000 */
[----:B------:R-:W-:Y:S01]  /*4010*/  @!P5 IADD3 R39, PT, PT, R39, 0x1, RZ ;  /* 0x000000012727d810 */ /* 0x000fe20007ffe0ff */
[----:B------:R-:W-:Y:S01]  /*4020*/  IMAD R53, R28, R48, 0x19 ;  /* 0x000000191c357424 */ /* 0x000fe200078e0230 */
[----:B------:R-:W-:Y:S01]  /*4030*/  ISETP.GE.U32.AND P0, PT, R57, R44, PT ;  /* 0x0000002c3900720c */ /* 0x000fe20003f06070 */
[----:B------:R-:W-:Y:S01]  /*4040*/  @!P5 IMAD.IADD R59, R59, 0x1, -R44 ;  /* 0x000000013b3bd824 */ /* 0x000fe200078e0a2c */
[----:B------:R-:W-:Y:S01]  /*4050*/  ISETP.GE.AND P2, PT, R32, RZ, PT ;  /* 0x000000ff2000720c */ /* 0x000fe20003f46270 */
[----:B------:R-:W-:Y:S01]  /*4060*/  @!P3 IMAD.MOV R66, RZ, RZ, -R66 ;  /* 0x000000ffff42b224 */ /* 0x000fe200078e0a42 */
[----:B------:R-:W-:Y:S01]  /*4070*/  @!P1 IADD3 R38, PT, PT, -R38, RZ, RZ ;  /* 0x000000ff26269210 */ /* 0x000fe20007ffe1ff */
[----:B------:R-:W-:Y:S01]  /*4080*/  IMAD.HI.U32 R37, R43, 0x1b, RZ ;  /* 0x0000001b2b257827 */ /* 0x000fe200078e00ff */
[----:B------:R-:W-:-:S02]  /*4090*/  ISETP.GT.U32.AND P1, PT, R44, R53, PT ;  /* 0x000000352c00720c */ /* 0x000fc40003f24070 */
[----:B------:R-:W-:Y:S01]  /*40a0*/  ISETP.GE.U32.AND P3, PT, R59, R44, PT ;  /* 0x0000002c3b00720c */ /* 0x000fe20003f66070 */
[----:B------:R-:W-:Y:S01]  /*40b0*/  @!P6 VIADD R36, R36, 0x1 ;  /* 0x000000012424e836 */ /* 0x000fe20000000000 */
[----:B------:R-:W-:Y:S01]  /*40c0*/  LOP3.LUT R32, R0, 0x18, RZ, 0x3c, !PT ;  /* 0x0000001800207812 */ /* 0x000fe200078e3cff */
[----:B------:R-:W-:Y:S01]  /*40d0*/  IMAD R57, R37, R48, 0x1b ;  /* 0x0000001b25397424 */ /* 0x000fe200078e0230 */
[----:B------:R-:W-:Y:S01]  /*40e0*/  SEL R66, R51, R66, !P4 ;  /* 0x0000004233427207 */ /* 0x000fe20006000000 */
[----:B------:R-:W-:Y:S01]  /*40f0*/  @P0 VIADD R36, R36, 0x1 ;  /* 0x0000000124240836 */ /* 0x000fe20000000000 */
[----:B------:R-:W-:Y:S01]  /*4100*/  ISETP.GE.AND P5, PT, R32, RZ, PT ;  /* 0x000000ff2000720c */ /* 0x000fe20003fa6270 */
[----:B------:R-:W-:Y:S01]  /*4110*/  IMAD R55, R33, R48, 0x1a ;  /* 0x0000001a21377424 */ /* 0x000fe200078e0230 */
[----:B------:R-:W-:Y:S01]  /*4120*/  ISETP.GT.U32.AND P0, PT, R44, R57, PT ;  /* 0x000000392c00720c */ /* 0x000fe20003f04070 */
[----:B------:R-:W-:Y:S01]  /*4130*/  IMAD.MOV R65, RZ, RZ, -R58 ;  /* 0x000000ffff417224 */ /* 0x000fe200078e0a3a */
[----:B------:R-:W-:Y:S01]  /*4140*/  @!P2 IADD3 R36, PT, PT, -R36, RZ, RZ ;  /* 0x000000ff2424a210 */ /* 0x000fe20007ffe1ff */
[----:B------:R-:W-:Y:S01]  /*4150*/  @!P1 IMAD.IADD R53, R53, 0x1, -R44 ;  /* 0x0000000135359824 */ /* 0x000fe200078e0a2c */
[----:B------:R-:W-:Y:S01]  /*4160*/  ISETP.GT.U32.AND P6, PT, R44, R55, PT ;  /* 0x000000372c00720c */ /* 0x000fe20003fc4070 */
[----:B------:R-:W-:Y:S01]  /*4170*/  @P3 VIADD R39, R39, 0x1 ;  /* 0x0000000127273836 */ /* 0x000fe20000000000 */
[----:B------:R-:W-:Y:S01]  /*4180*/  SEL R38, R51, R38, !P4 ;  /* 0x0000002633267207 */ /* 0x000fe20006000000 */
[----:B------:R-:W-:Y:S01]  /*4190*/  @!P1 VIADD R28, R28, 0x1 ;  /* 0x000000011c1c9836 */ /* 0x000fe20000000000 */
[----:B------:R-:W-:Y:S01]  /*41a0*/  ISETP.GE.U32.AND P3, PT, R53, R44, PT ;  /* 0x0000002c3500720c */ /* 0x000fe20003f66070 */
[----:B------:R-:W-:Y:S01]  /*41b0*/  IMAD.MOV.U32 R32, RZ, RZ, R39 ;  /* 0x000000ffff207224 */ /* 0x000fe200078e0027 */
[----:B------:R-:W-:Y:S01]  /*41c0*/  LOP3.LUT R39, R0, 0x19, RZ, 0x3c, !PT ;  /* 0x0000001900277812 */ /* 0x000fe200078e3cff */
[----:B------:R-:W-:Y:S01]  /*41d0*/  IMAD.HI.U32 R53, R43, 0x1d, RZ ;  /* 0x0000001d2b357827 */ /* 0x000fe200078e00ff */
[----:B------:R-:W-:-:S02]  /*41e0*/  SEL R36, R51, R36, !P4 ;  /* 0x0000002433247207 */ /* 0x000fc40006000000 */
[----:B------:R-:W-:Y:S01]  /*41f0*/  ISETP.GE.AND P1, PT, R39, RZ, PT ;  /* 0x000000ff2700720c */ /* 0x000fe20003f26270 */
[----:B------:R-:W-:Y:S01]  /*4200*/  @!P0 IMAD.IADD R57, R57, 0x1, -R44 ;  /* 0x0000000139398824 */ /* 0x000fe200078e0a2c */
[----:B------:R-:W-:Y:S01]  /*4210*/  IADD3 R69, PT, PT, -R52, RZ, RZ ;  /* 0x000000ff34457210 */ /* 0x000fe20007ffe1ff */
[----:B------:R-:W-:Y:S01]  /*4220*/  @!P5 IMAD.MOV R32, RZ, RZ, -R32 ;  /* 0x000000ffff20d224 */ /* 0x000fe200078e0a20 */
[----:B------:R-:W-:Y:S01]  /*4230*/  @!P6 IADD3 R55, PT, PT, R55, -R44, RZ ;  /* 0x8000002c3737e210 */ /* 0x000fe20007ffe0ff */
[----:B------:R-:W-:Y:S01]  /*4240*/  IMAD R59, R53, R48, 0x1d ;  /* 0x0000001d353b7424 */ /* 0x000fe200078e0230 */
[-C--:B------:R-:W-:Y:S01]  /*4250*/  ISETP.GE.U32.AND P5, PT, R57, R44.reuse, PT ;  /* 0x0000002c3900720c */ /* 0x080fe20003fa6070 */
[----:B------:R-:W-:Y:S01]  /*4260*/  IMAD.HI.U32 R57, R43, 0x1c, RZ ;  /* 0x0000001c2b397827 */ /* 0x000fe200078e00ff */
[----:B------:R-:W-:Y:S02]  /*4270*/  @P3 IADD3 R28, PT, PT, R28, 0x1, RZ ;  /* 0x000000011c1c3810 */ /* 0x000fe40007ffe0ff */
[----:B------:R-:W-:Y:S01]  /*4280*/  ISETP.GE.U32.AND P2, PT, R55, R44, PT ;  /* 0x0000002c3700720c */ /* 0x000fe20003f46070 */
[----:B------:R-:W-:Y:S01]  /*4290*/  IMAD R39, R57, R48, 0x1c ;  /* 0x0000001c39277424 */ /* 0x000fe200078e0230 */
[----:B------:R-:W-:Y:S01]  /*42a0*/  SEL R32, R51, R32, !P4 ;  /* 0x0000002033207207 */ /* 0x000fe20006000000 */
[----:B------:R-:W-:Y:S01]  /*42b0*/  @!P1 IMAD.MOV R28, RZ, RZ, -R28 ;  /* 0x000000ffff1c9224 */ /* 0x000fe200078e0a1c */
[C---:B------:R-:W-:Y:S01]  /*42c0*/  ISETP.GT.U32.AND P1, PT, R44.reuse, R59, PT ;  /* 0x0000003b2c00720c */ /* 0x040fe20003f24070 */
[----:B------:R-:W-:Y:S01]  /*42d0*/  IMAD.HI.U32 R55, R43, 0x1e, RZ ;  /* 0x0000001e2b377827 */ /* 0x000fe200078e00ff */
[----:B------:R-:W-:-:S03]  /*42e0*/  ISETP.GT.U32.AND P3, PT, R44, R39, PT ;  /* 0x000000272c00720c */ /* 0x000fc60003f64070 */
[----:B------:R-:W-:Y:S02]  /*42f0*/  IMAD R61, R55, R48, 0x1e ;  /* 0x0000001e373d7424 */ /* 0x000fe400078e0230 */
[----:B------:R-:W-:Y:S02]  /*4300*/  @!P6 VIADD R33, R33, 0x1 ;  /* 0x000000012121e836 */ /* 0x000fe40000000000 */
[----:B------:R-:W-:Y:S01]  /*4310*/  IMAD.HI.U32 R43, R43, 0x1f, RZ ;  /* 0x0000001f2b2b7827 */ /* 0x000fe200078e00ff */
[----:B------:R-:W-:-:S03]  /*4320*/  ISETP.GT.U32.AND P6, PT, R44, R61, PT ;  /* 0x0000003d2c00720c */ /* 0x000fc60003fc4070 */
[----:B------:R-:W-:Y:S01]  /*4330*/  @!P0 VIADD R37, R37, 0x1 ;  /* 0x0000000125258836 */ /* 0x000fe20000000000 */
[----:B------:R-:W-:Y:S01]  /*4340*/  @!P1 IADD3 R59, PT, PT, R59, -R44, RZ ;  /* 0x8000002c3b3b9210 */ /* 0x000fe20007ffe0ff */
[----:B------:R-:W-:Y:S01]  /*4350*/  IMAD R63, R43, R48, 0x1f ;  /* 0x0000001f2b3f7424 */ /* 0x000fe200078e0230 */
[-C--:B------:R-:W-:Y:S01]  /*4360*/  @!P3 IADD3 R39, PT, PT, R39, -R44.reuse, RZ ;  /* 0x8000002c2727b210 */ /* 0x080fe20007ffe0ff */
[----:B------:R-:W-:Y:S01]  /*4370*/  @P5 VIADD R37, R37, 0x1 ;  /* 0x0000000125255836 */ /* 0x000fe20000000000 */
[-C--:B------:R-:W-:Y:S01]  /*4380*/  ISETP.GE.U32.AND P5, PT, R59, R44.reuse, PT ;  /* 0x0000002c3b00720c */ /* 0x080fe20003fa6070 */
[----:B------:R-:W-:Y:S01]  /*4390*/  @P2 VIADD R33, R33, 0x1 ;  /* 0x0000000121212836 */ /* 0x000fe20000000000 */
[----:B------:R-:W-:Y:S01]  /*43a0*/  ISETP.GT.U32.AND P0, PT, R44, R63, PT ;  /* 0x0000003f2c00720c */ /* 0x000fe20003f04070 */
[----:B------:R-:W-:Y:S01]  /*43b0*/  IMAD.MOV R59, RZ, RZ, -R46 ;  /* 0x000000ffff3b7224 */ /* 0x000fe200078e0a2e */
[----:B------:R-:W-:Y:S01]  /*43c0*/  ISETP.GE.U32.AND P2, PT, R39, R44, PT ;  /* 0x0000002c2700720c */ /* 0x000fe20003f46070 */
[----:B------:R-:W-:Y:S01]  /*43d0*/  @!P6 IMAD.IADD R61, R61, 0x1, -R44 ;  /* 0x000000013d3de824 */ /* 0x000fe200078e0a2c */
[----:B------:R-:W-:Y:S01]  /*43e0*/  LOP3.LUT R39, R0, 0x1a, RZ, 0x3c, !PT ;  /* 0x0000001a00277812 */ /* 0x000fe200078e3cff */
[----:B------:R-:W-:Y:S01]  /*43f0*/  @!P6 VIADD R55, R55, 0x1 ;  /* 0x000000013737e836 */ /* 0x000fe20000000000 */
[----:B------:R-:W-:Y:S01]  /*4400*/  @!P1 IADD3 R53, PT, PT, R53, 0x1, RZ ;  /* 0x0000000135359810 */ /* 0x000fe20007ffe0ff */
[----:B------:R-:W-:Y:S01]  /*4410*/  IMAD.MOV R67, RZ, RZ, -R56 ;  /* 0x000000ffff437224 */ /* 0x000fe200078e0a38 */
[----:B------:R-:W-:-:S02]  /*4420*/  @!P3 IADD3 R57, PT, PT, R57, 0x1, RZ ;  /* 0x000000013939b810 */ /* 0x000fc40007ffe0ff */
[----:B------:R-:W-:Y:S01]  /*4430*/  ISETP.GE.AND P1, PT, R39, RZ, PT ;  /* 0x000000ff2700720c */ /* 0x000fe20003f26270 */
[----:B------:R-:W-:Y:S01]  /*4440*/  @P5 VIADD R53, R53, 0x1 ;  /* 0x0000000135355836 */ /* 0x000fe20000000000 */
[-C--:B------:R-:W-:Y:S01]  /*4450*/  ISETP.GE.U32.AND P3, PT, R61, R44.reuse, PT ;  /* 0x0000002c3d00720c */ /* 0x080fe20003f66070 */
[----:B------:R-:W-:Y:S01]  /*4460*/  @!P0 IMAD.IADD R63, R63, 0x1, -R44 ;  /* 0x000000013f3f8824 */ /* 0x000fe200078e0a2c */
[C---:B------:R-:W-:Y:S01]  /*4470*/  LOP3.LUT R39, R0.reuse, 0x1b, RZ, 0x3c, !PT ;  /* 0x0000001b00277812 */ /* 0x040fe200078e3cff */
[----:B------:R-:W-:Y:S02]  /*4480*/  @P2 VIADD R57, R57, 0x1 ;  /* 0x0000000139392836 */ /* 0x000fe40000000000 */
[----:B------:R-:W-:Y:S01]  /*4490*/  @!P0 VIADD R43, R43, 0x1 ;  /* 0x000000012b2b8836 */ /* 0x000fe20000000000 */
[----:B------:R-:W-:Y:S01]  /*44a0*/  ISETP.GE.AND P5, PT, R39, RZ, PT ;  /* 0x000000ff2700720c */ /* 0x000fe20003fa6270 */
[----:B------:R-:W-:Y:S01]  /*44b0*/  IMAD.MOV.U32 R48, RZ, RZ, R53 ;  /* 0x000000ffff307224 */ /* 0x000fe200078e0035 */
[----:B------:R-:W-:Y:S01]  /*44c0*/  LOP3.LUT R39, R0, 0x1c, RZ, 0x3c, !PT ;  /* 0x0000001c00277812 */ /* 0x000fe200078e3cff */
[----:B------:R-:W-:Y:S01]  /*44d0*/  IMAD R61, R54, 0x80, R41 ;  /* 0x00000080363d7824 */ /* 0x000fe200078e0229 */
[----:B------:R-:W-:Y:S01]  /*44e0*/  ISETP.GE.U32.AND P2, PT, R63, R44, PT ;  /* 0x0000002c3f00720c */ /* 0x000fe20003f46070 */
[----:B------:R-:W-:Y:S01]  /*44f0*/  IMAD.MOV.U32 R44, RZ, RZ, R57 ;  /* 0x000000ffff2c7224 */ /* 0x000fe200078e0039 */
[----:B------:R-:W-:Y:S01]  /*4500*/  ISETP.GE.AND P6, PT, R39, RZ, PT ;  /* 0x000000ff2700720c */ /* 0x000fe20003fc6270 */
[----:B------:R-:W-:Y:S01]  /*4510*/  @!P1 IMAD.MOV R33, RZ, RZ, -R33 ;  /* 0x000000ffff219224 */ /* 0x000fe200078e0a21 */
[----:B------:R-:W-:Y:S01]  /*4520*/  LOP3.LUT R39, R0, 0x1d, RZ, 0x3c, !PT ;  /* 0x0000001d00277812 */ /* 0x000fe200078e3cff */
[----:B------:R-:W-:Y:S01]  /*4530*/  IMAD.MOV R57, RZ, RZ, -R42 ;  /* 0x000000ffff397224 */ /* 0x000fe200078e0a2a */
[----:B------:R-:W-:-:S02]  /*4540*/  @P3 IADD3 R55, PT, PT, R55, 0x1, RZ ;  /* 0x0000000137373810 */ /* 0x000fc40007ffe0ff */
[----:B------:R-:W-:Y:S02]  /*4550*/  ISETP.GE.AND P3, PT, R39, RZ, PT ;  /* 0x000000ff2700720c */ /* 0x000fe40003f66270 */
[C---:B------:R-:W-:Y:S02]  /*4560*/  LOP3.LUT R39, R0.reuse, 0x1e, RZ, 0x3c, !PT ;  /* 0x0000001e00277812 */ /* 0x040fe400078e3cff */
[----:B------:R-:W-:Y:S01]  /*4570*/  SEL R53, R51, R28, !P4 ;  /* 0x0000001c33357207 */ /* 0x000fe20006000000 */
[----:B------:R-:W-:Y:S01]  /*4580*/  @P2 VIADD R43, R43, 0x1 ;  /* 0x000000012b2b2836 */ /* 0x000fe20000000000 */
[----:B------:R-:W-:Y:S02]  /*4590*/  ISETP.GE.AND P0, PT, R39, RZ, PT ;  /* 0x000000ff2700720c */ /* 0x000fe40003f06270 */
[----:B------:R-:W-:Y:S02]  /*45a0*/  LOP3.LUT R39, R0, 0x1f, RZ, 0x3c, !PT ;  /* 0x0000001f00277812 */ /* 0x000fe400078e3cff */
[----:B------:R-:W-:-:S02]  /*45b0*/  @!P6 IADD3 R44, PT, PT, -R44, RZ, RZ ;  /* 0x000000ff2c2ce210 */ /* 0x000fc40007ffe1ff */
[----:B------:R-:W-:Y:S01]  /*45c0*/  ISETP.GE.AND P2, PT, R39, RZ, PT ;  /* 0x000000ff2700720c */ /* 0x000fe20003f46270 */
[----:B------:R-:W-:Y:S01]  /*45d0*/  @!P3 IMAD.MOV R48, RZ, RZ, -R48 ;  /* 0x000000ffff30b224 */ /* 0x000fe200078e0a30 */
[----:B------:R-:W-:Y:S02]  /*45e0*/  MOV R39, R37 ;  /* 0x0000002500277202 */ /* 0x000fe40000000f00 */
[----:B------:R-:W-:Y:S02]  /*45f0*/  MOV R37, R55 ;  /* 0x0000003700257202 */ /* 0x000fe40000000f00 */
[C---:B------:R-:W-:Y:S01]  /*4600*/  SEL R28, R51.reuse, R33, !P4 ;  /* 0x00000021331c7207 */ /* 0x040fe20006000000 */
[----:B------:R-:W-:Y:S01]  /*4610*/  @!P5 IMAD.MOV R39, RZ, RZ, -R39 ;  /* 0x000000ffff27d224 */ /* 0x000fe200078e0a27 */
[----:B------:R-:W-:Y:S01]  /*4620*/  IADD3 R55, PT, PT, -R40, RZ, RZ ;  /* 0x000000ff28377210 */ /* 0x000fe20007ffe1ff */
[----:B------:R-:W-:Y:S01]  /*4630*/  @!P0 IMAD.MOV R37, RZ, RZ, -R37 ;  /* 0x000000ffff258224 */ /* 0x000fe200078e0a25 */
[C---:B------:R-:W-:Y:S01]  /*4640*/  SEL R44, R51.reuse, R44, !P4 ;  /* 0x0000002c332c7207 */ /* 0x040fe20006000000 */
[----:B------:R-:W-:Y:S01]  /*4650*/  IMAD.MOV R33, RZ, RZ, -R50 ;  /* 0x000000ffff217224 */ /* 0x000fe200078e0a32 */
[----:B------:R-:W-:-:S02]  /*4660*/  SEL R39, R51, R39, !P4 ;  /* 0x0000002733277207 */ /* 0x000fc40006000000 */
[----:B------:R-:W-:Y:S02]  /*4670*/  @!P2 IADD3 R43, PT, PT, -R43, RZ, RZ ;  /* 0x000000ff2b2ba210 */ /* 0x000fe40007ffe1ff */
[C---:B------:R-:W-:Y:S02]  /*4680*/  SEL R48, R51.reuse, R48, !P4 ;  /* 0x0000003033307207 */ /* 0x040fe40006000000 */
[C---:B------:R-:W-:Y:S02]  /*4690*/  SEL R37, R51.reuse, R37, !P4 ;  /* 0x0000002533257207 */ /* 0x040fe40006000000 */
[----:B------:R-:W-:Y:S01]  /*46a0*/  SEL R43, R51, R43, !P4 ;  /* 0x0000002b332b7207 */ /* 0x000fe20006000000 */
[--C-:B------:R-:W-:Y:S01]  /*46b0*/  IMAD R51, R50, 0x80, R41.reuse ;  /* 0x0000008032337824 */ /* 0x100fe200078e0229 */
[----:B------:R-:W-:Y:S01]  /*46c0*/  IADD3 R63, PT, PT, -R60, RZ, RZ ;  /* 0x000000ff3c3f7210 */ /* 0x000fe20007ffe1ff */
[----:B------:R-:W-:Y:S02]  /*46d0*/  IMAD R50, R0, R33, 0x5 ;  /* 0x0000000500327424 */ /* 0x000fe400078e0221 */
[----:B------:R-:W-:-:S02]  /*46e0*/  IMAD R33, R40, 0x80, R41 ;  /* 0x0000008028217824 */ /* 0x000fc400078e0229 */
[C---:B------:R-:W-:Y:S02]  /*46f0*/  IMAD R40, R0.reuse, R55, 0x6 ;  /* 0x0000000600287424 */ /* 0x040fe400078e0237 */
[----:B------:R-:W-:Y:S01]  /*4700*/  IMAD.MOV R55, RZ, RZ, -R49 ;  /* 0x000000ffff377224 */ /* 0x000fe200078e0a31 */
[----:B------:R-:W-:Y:S01]  /*4710*/  LEA R49, R49, R41, 0x7 ;  /* 0x0000002931317211 */ /* 0x000fe200078e38ff */
[C---:B------:R-:W-:Y:S02]  /*4720*/  IMAD R33, R47.reuse, R40, R33 ;  /* 0x000000282f217224 */ /* 0x040fe400078e0221 */
[----:B------:R-:W-:Y:S02]  /*4730*/  IMAD R40, R0, R55, 0x7 ;  /* 0x0000000700287424 */ /* 0x000fe400078e0237 */
[----:B------:R-:W-:Y:S02]  /*4740*/  IMAD R55, R42, 0x80, R41 ;  /* 0x000000802a377824 */ /* 0x000fe400078e0229 */
[----:B------:R-:W-:-:S02]  /*4750*/  IMAD R49, R47, R40, R49 ;  /* 0x000000282f317224 */ /* 0x000fc400078e0231 */
[C---:B------:R-:W-:Y:S01]  /*4760*/  IMAD R40, R0.reuse, R57, 0x8 ;  /* 0x0000000800287424 */ /* 0x040fe200078e0239 */
[C---:B------:R-:W-:Y:S01]  /*4770*/  IADD3 R57, PT, PT, -R45.reuse, RZ, RZ ;  /* 0x000000ff2d397210 */ /* 0x040fe20007ffe1ff */
[----:B------:R-:W-:Y:S02]  /*4780*/  IMAD R45, R45, 0x80, R41 ;  /* 0x000000802d2d7824 */ /* 0x000fe400078e0229 */
[C---:B------:R-:W-:Y:S02]  /*4790*/  IMAD R55, R47.reuse, R40, R55 ;  /* 0x000000282f377224 */ /* 0x040fe400078e0237 */
[----:B------:R-:W-:Y:S01]  /*47a0*/  IMAD R40, R0, R57, 0x9 ;  /* 0x0000000900287424 */ /* 0x000fe200078e0239 */
[----:B------:R-:W-:Y:S01]  /*47b0*/  LEA R57, R46, R41, 0x7 ;  /* 0x000000292e397211 */ /* 0x000fe200078e38ff */
[----:B------:R-:W-:Y:S02]  /*47c0*/  IMAD.MOV R42, RZ, RZ, -R62 ;  /* 0x000000ffff2a7224 */ /* 0x000fe400078e0a3e */
[----:B------:R-:W-:-:S02]  /*47d0*/  IMAD R45, R47, R40, R45 ;  /* 0x000000282f2d7224 */ /* 0x000fc400078e022d */
[C---:B------:R-:W-:Y:S02]  /*47e0*/  IMAD R40, R0.reuse, R59, 0xa ;  /* 0x0000000a00287424 */ /* 0x040fe400078e023b */
[----:B------:R-:W-:Y:S02]  /*47f0*/  IMAD.MOV R59, RZ, RZ, -R54 ;  /* 0x000000ffff3b7224 */ /* 0x000fe400078e0a36 */
[C---:B------:R-:W-:Y:S02]  /*4800*/  IMAD R57, R47.reuse, R40, R57 ;  /* 0x000000282f397224 */ /* 0x040fe400078e0239 */
[----:B------:R-:W-:Y:S02]  /*4810*/  IMAD R40, R0, R59, 0xb ;  /* 0x0000000b00287424 */ /* 0x000fe400078e023b */
[----:B------:R-:W-:Y:S02]  /*4820*/  IMAD R59, R60, 0x80, R41 ;  /* 0x000000803c3b7824 */ /* 0x000fe400078e0229 */
[----:B------:R-:W-:-:S02]  /*4830*/  IMAD R61, R47, R40, R61 ;  /* 0x000000282f3d7224 */ /* 0x000fc400078e023d */
[----:B------:R-:W-:Y:S01]  /*4840*/  IMAD R40, R0, R63, 0xc ;  /* 0x0000000c00287424 */ /* 0x000fe200078e023f */
[-C--:B------:R-:W-:Y:S01]  /*4850*/  LEA R63, R58, R41.reuse, 0x7 ;  /* 0x000000293a3f7211 */ /* 0x080fe200078e38ff */
[----:B------:R-:W-:Y:S01]  /*4860*/  IMAD.MOV R46, RZ, RZ, -R35 ;  /* 0x000000ffff2e7224 */ /* 0x000fe200078e0a23 */
[----:B------:R-:W-:Y:S01]  /*4870*/  LEA R35, R35, R41, 0x7 ;  /* 0x0000002923237211 */ /* 0x000fe200078e38ff */
[----:B------:R-:W-:Y:S01]  /*4880*/  IMAD R59, R47, R40, R59 ;  /* 0x000000282f3b7224 */ /* 0x000fe200078e023b */
[----:B------:R-:W-:Y:S01]  /*4890*/  IADD3 R58, PT, PT, -R39, RZ, RZ ;  /* 0x000000ff273a7210 */ /* 0x000fe20007ffe1ff */
[----:B------:R-:W-:Y:S02]  /*48a0*/  IMAD R40, R0, R65, 0xd ;  /* 0x0000000d00287424 */ /* 0x000fe400078e0241 */
[----:B------:R-:W-:Y:S01]  /*48b0*/  IMAD R65, R56, 0x80, R41 ;  /* 0x0000008038417824 */ /* 0x000fe200078e0229 */
[----:B------:R-:W-:Y:S01]  /*48c0*/  LEA R56, R44, R41, 0x7 ;  /* 0x000000292c387211 */ /* 0x000fe200078e38ff */
[----:B------:R-:W-:-:S02]  /*48d0*/  IMAD R63, R47, R40, R63 ;  /* 0x000000282f3f7224 */ /* 0x000fc400078e023f */
[----:B------:R-:W-:Y:S02]  /*48e0*/  IMAD R40, R0, R67, 0xe ;  /* 0x0000000e00287424 */ /* 0x000fe400078e0243 */
[----:B------:R-:W-:Y:S02]  /*48f0*/  IMAD R67, R52, 0x80, R41 ;  /* 0x0000008034437824 */ /* 0x000fe400078e0229 */
[C---:B------:R-:W-:Y:S02]  /*4900*/  IMAD R65, R47.reuse, R40, R65 ;  /* 0x000000282f417224 */ /* 0x040fe400078e0241 */
[----:B------:R-:W-:Y:S01]  /*4910*/  IMAD R40, R0, R69, 0xf ;  /* 0x0000000f00287424 */ /* 0x000fe200078e0245 */
[----:B------:R-:W-:Y:S01]  /*4920*/  LEA R69, R62, R41, 0x7 ;  /* 0x000000293e457211 */ /* 0x000fe200078e38ff */
[----:B------:R-:W-:Y:S02]  /*4930*/  IMAD R46, R0, R46, 0x13 ;  /* 0x00000013002e7424 */ /* 0x000fe400078e022e */
[----:B------:R-:W-:-:S02]  /*4940*/  IMAD R67, R47, R40, R67 ;  /* 0x000000282f437224 */ /* 0x000fc400078e0243 */
[C---:B------:R-:W-:Y:S02]  /*4950*/  IMAD R40, R0.reuse, R42, 0x10 ;  /* 0x0000001000287424 */ /* 0x040fe400078e022a */
[----:B------:R-:W-:Y:S02]  /*4960*/  IMAD.MOV R42, RZ, RZ, -R64 ;  /* 0x000000ffff2a7224 */ /* 0x000fe400078e0a40 */
[C---:B------:R-:W-:Y:S02]  /*4970*/  IMAD R69, R47.reuse, R40, R69 ;  /* 0x000000282f457224 */ /* 0x040fe400078e0245 */
[----:B------:R-:W-:Y:S01]  /*4980*/  IMAD R40, R0, R42, 0x11 ;  /* 0x0000001100287424 */ /* 0x000fe200078e022a */
[----:B------:R-:W-:Y:S01]  /*4990*/  IADD3 R42, PT, PT, -R34, RZ, RZ ;  /* 0x000000ff222a7210 */ /* 0x000fe20007ffe1ff */
[----:B------:R-:W-:Y:S01]  /*49a0*/  IMAD R46, R47, R46, R35 ;  /* 0x0000002e2f2e7224 */ /* 0x000fe200078e0223 */
[----:B------:R-:W-:Y:S01]  /*49b0*/  IADD3 R35, PT, PT, -R66, RZ, RZ ;  /* 0x000000ff42237210 */ /* 0x000fe20007ffe1ff */
[----:B------:R-:W-:-:S02]  /*49c0*/  IMAD R34, R34, 0x80, R41 ;  /* 0x0000008022227824 */ /* 0x000fc400078e0229 */
[C---:B------:R-:W-:Y:S02]  /*49d0*/  IMAD R42, R0.reuse, R42, 0x12 ;  /* 0x00000012002a7424 */ /* 0x040fe400078e022a */
[----:B------:R-:W-:Y:S02]  /*49e0*/  IMAD R52, R0, R35, 0x15 ;  /* 0x0000001500347424 */ /* 0x000fe400078e0223 */
[----:B------:R-:W-:Y:S02]  /*49f0*/  IMAD.MOV R35, RZ, RZ, -R38 ;  /* 0x000000ffff237224 */ /* 0x000fe400078e0a26 */
[----:B------:R-:W-:Y:S01]  /*4a00*/  IMAD R42, R47, R42, R34 ;  /* 0x0000002a2f2a7224 */ /* 0x000fe200078e0222 */
[----:B------:R-:W-:Y:S01]  /*4a10*/  LEA R34, R38, R41, 0x7 ;  /* 0x0000002926227211 */ /* 0x000fe200078e38ff */
[----:B------:R-:W-:Y:S02]  /*4a20*/  IMAD R38, R0, R35, 0x16 ;  /* 0x0000001600267424 */ /* 0x000fe400078e0223 */
[----:B------:R-:W-:-:S02]  /*4a30*/  IMAD.MOV R35, RZ, RZ, -R36 ;  /* 0x000000ffff237224 */ /* 0x000fc400078e0a24 */
[--C-:B------:R-:W-:Y:S02]  /*4a40*/  IMAD R36, R36, 0x80, R41.reuse ;  /* 0x0000008024247824 */ /* 0x100fe400078e0229 */
[----:B------:R-:W-:Y:S01]  /*4a50*/  IMAD R54, R0, R35, 0x17 ;  /* 0x0000001700367424 */ /* 0x000fe200078e0223 */
[C---:B------:R-:W-:Y:S01]  /*4a60*/  IADD3 R35, PT, PT, -R32.reuse, RZ, RZ ;  /* 0x000000ff20237210 */ /* 0x040fe20007ffe1ff */
[----:B------:R-:W-:Y:S02]  /*4a70*/  IMAD R32, R32, 0x80, R41 ;  /* 0x0000008020207824 */ /* 0x000fe400078e0229 */
[----:B------:R-:W-:Y:S02]  /*4a80*/  IMAD R54, R47, R54, R36 ;  /* 0x000000362f367224 */ /* 0x000fe400078e0224 */
[----:B------:R-:W-:Y:S02]  /*4a90*/  IMAD R36, R0, R35, 0x18 ;  /* 0x0000001800247424 */ /* 0x000fe400078e0223 */
[----:B------:R-:W-:Y:S01]  /*4aa0*/  IMAD.MOV R35, RZ, RZ, -R53 ;  /* 0x000000ffff237224 */ /* 0x000fe200078e0a35 */
[----:B------:R-:W-:Y:S01]  /*4ab0*/  LEA R53, R53, R41, 0x7 ;  /* 0x0000002935357211 */ /* 0x000fe200078e38ff */
[----:B------:R-:W-:-:S02]  /*4ac0*/  IMAD R51, R47, R50, R51 ;  /* 0x000000322f337224 */ /* 0x000fc400078e0233 */
[C---:B------:R-:W-:Y:S02]  /*4ad0*/  IMAD R36, R47.reuse, R36, R32 ;  /* 0x000000242f247224 */ /* 0x040fe400078e0220 */
[----:B------:R-:W-:Y:S02]  /*4ae0*/  IMAD R38, R47, R38, R34 ;  /* 0x000000262f267224 */ /* 0x000fe400078e0222 */
[----:B------:R-:W-:Y:S02]  /*4af0*/  IMAD R32, R0, R35, 0x19 ;  /* 0x0000001900207424 */ /* 0x000fe400078e0223 */
[----:B------:R-:W-:Y:S02]  /*4b00*/  IMAD R64, R64, 0x80, R41 ;  /* 0x0000008040407824 */ /* 0x000fe400078e0229 */
[----:B------:R-:W-:-:S04]  /*4b10*/  IMAD.WIDE R34, R51, 0x4, R2 ;  /* 0x0000000433227825 */ /* 0x000fc800078e0202 */
[C---:B------:R-:W-:Y:S01]  /*4b20*/  IMAD R40, R47.reuse, R40, R64 ;  /* 0x000000282f287224 */ /* 0x040fe200078e0240 */
[----:B------:R1:W-:Y:S01]  /*4b30*/  STG.E desc[UR6][R34.64], R29 ;  /* 0x0000001d22007986 */ /* 0x0003e2000c101906 */
[----:B------:R-:W-:Y:S01]  /*4b40*/  IMAD R51, R47, R32, R53 ;  /* 0x000000202f337224 */ /* 0x000fe200078e0235 */
[----:B------:R-:W-:Y:S01]  /*4b50*/  IADD3 R64, PT, PT, -R37, RZ, RZ ;  /* 0x000000ff25407210 */ /* 0x000fe20007ffe1ff */
[----:B------:R-:W-:Y:S02]  /*4b60*/  IMAD.MOV R53, RZ, RZ, -R28 ;  /* 0x000000ffff357224 */ /* 0x000fe400078e0a1c */
[----:B------:R-:W-:Y:S02]  /*4b70*/  IMAD.MOV R50, RZ, RZ, -R68 ;  /* 0x000000ffff327224 */ /* 0x000fe400078e0a44 */
[----:B------:R-:W-:Y:S02]  /*4b80*/  IMAD.MOV R60, RZ, RZ, -R44 ;  /* 0x000000ffff3c7224 */ /* 0x000fe400078e0a2c */
[----:B------:R-:W-:-:S02]  /*4b90*/  IMAD.MOV R62, RZ, RZ, -R48 ;  /* 0x000000ffff3e7224 */ /* 0x000fc400078e0a30 */
[--C-:B------:R-:W-:Y:S01]  /*4ba0*/  IMAD R68, R68, 0x80, R41.reuse ;  /* 0x0000008044447824 */ /* 0x100fe200078e0229 */
[----:B-1----:R-:W-:Y:S01]  /*4bb0*/  IADD3 R29, PT, PT, -R43, RZ, RZ ;  /* 0x000000ff2b1d7210 */ /* 0x002fe20007ffe1ff */
[--C-:B------:R-:W-:Y:S02]  /*4bc0*/  IMAD R66, R66, 0x80, R41.reuse ;  /* 0x0000008042427824 */ /* 0x100fe400078e0229 */
[--C-:B------:R-:W-:Y:S02]  /*4bd0*/  IMAD R28, R28, 0x80, R41.reuse ;  /* 0x000000801c1c7824 */ /* 0x100fe400078e0229 */
[--C-:B------:R-:W-:Y:S02]  /*4be0*/  IMAD R32, R39, 0x80, R41.reuse ;  /* 0x0000008027207824 */ /* 0x100fe400078e0229 */
[--C-:B------:R-:W-:Y:S02]  /*4bf0*/  IMAD R48, R48, 0x80, R41.reuse ;  /* 0x0000008030307824 */ /* 0x100fe400078e0229 */
[----:B------:R-:W-:-:S02]  /*4c00*/  IMAD R44, R37, 0x80, R41 ;  /* 0x00000080252c7824 */ /* 0x000fc400078e0229 */
[----:B------:R-:W-:Y:S02]  /*4c10*/  IMAD R34, R43, 0x80, R41 ;  /* 0x000000802b227824 */ /* 0x000fe400078e0229 */
[C---:B------:R-:W-:Y:S02]  /*4c20*/  IMAD R41, R0.reuse, R53, 0x1a ;  /* 0x0000001a00297424 */ /* 0x040fe400078e0235 */
[C---:B------:R-:W-:Y:S02]  /*4c30*/  IMAD R50, R0.reuse, R50, 0x14 ;  /* 0x0000001400327424 */ /* 0x040fe400078e0232 */
[C---:B------:R-:W-:Y:S02]  /*4c40*/  IMAD R39, R0.reuse, R58, 0x1b ;  /* 0x0000001b00277424 */ /* 0x040fe400078e023a */
[C---:B------:R-:W-:Y:S02]  /*4c50*/  IMAD R37, R0.reuse, R60, 0x1c ;  /* 0x0000001c00257424 */ /* 0x040fe400078e023c */
[----:B------:R-:W-:-:S02]  /*4c60*/  IMAD R53, R0, R62, 0x1d ;  /* 0x0000001d00357424 */ /* 0x000fc400078e023e */
[C---:B------:R-:W-:Y:S02]  /*4c70*/  IMAD R43, R0.reuse, R64, 0x1e ;  /* 0x0000001e002b7424 */ /* 0x040fe400078e0240 */
[----:B------:R-:W-:Y:S02]  /*4c80*/  IMAD R0, R0, R29, 0x1f ;  /* 0x0000001f00007424 */ /* 0x000fe400078e021d */
[C---:B------:R-:W-:Y:S02]  /*4c90*/  IMAD R41, R47.reuse, R41, R28 ;  /* 0x000000292f297224 */ /* 0x040fe400078e021c */
[C---:B------:R-:W-:Y:S02]  /*4ca0*/  IMAD R50, R47.reuse, R50, R68 ;  /* 0x000000322f327224 */ /* 0x040fe400078e0244 */
[C---:B------:R-:W-:Y:S02]  /*4cb0*/  IMAD R52, R47.reuse, R52, R66 ;  /* 0x000000342f347224 */ /* 0x040fe400078e0242 */
[----:B------:R-:W-:-:S02]  /*4cc0*/  IMAD R39, R47, R39, R32 ;  /* 0x000000272f277224 */ /* 0x000fc400078e0220 */
        /* <DEDUP_REMOVED lines=14> */
[----:B------:R-:W-:Y:S03]  /*4db0*/  STG.E desc[UR6][R48.64], R26 ;  /* 0x0000001a30007986 */ /* 0x000fe6000c101906 */
[--C-:B------:R-:W-:Y:S01]  /*4dc0*/  IMAD.WIDE R58, R59, 0x4, R2.reuse ;  /* 0x000000043b3a7825 */ /* 0x100fe200078e0202 */
[----:B------:R0:W-:Y:S03]  /*4dd0*/  STG.E desc[UR6][R56.64], R27 ;  /* 0x0000001b38007986 */ /* 0x0001e6000c101906 */
[--C-:B-1----:R-:W-:Y:S01]  /*4de0*/  IMAD.WIDE R28, R63, 0x4, R2.reuse ;  /* 0x000000043f1c7825 */ /* 0x102fe200078e0202 */
[----:B------:R-:W-:Y:S03]  /*4df0*/  STG.E desc[UR6][R58.64], R20 ;  /* 0x000000143a007986 */ /* 0x000fe6000c101906 */
[--C-:B--2---:R-:W-:Y:S01]  /*4e00*/  IMAD.WIDE R30, R65, 0x4, R2.reuse ;  /* 0x00000004411e7825 */ /* 0x104fe200078e0202 */
[----:B------:R-:W-:Y:S03]  /*4e10*/  STG.E desc[UR6][R28.64], R21 ;  /* 0x000000151c007986 */ /* 0x000fe6000c101906 */
[--C-:B------:R-:W-:Y:S01]  /*4e20*/  IMAD.WIDE R32, R67, 0x4, R2.reuse ;  /* 0x0000000443207825 */ /* 0x100fe200078e0202 */
[----:B------:R-:W-:Y:S03]  /*4e30*/  STG.E desc[UR6][R30.64], R22 ;  /* 0x000000161e007986 */ /* 0x000fe6000c101906 */
[--C-:B------:R-:W-:Y:S01]  /*4e40*/  IMAD.WIDE R60, R69, 0x4, R2.reuse ;  /* 0x00000004453c7825 */ /* 0x100fe200078e0202 */
[----:B------:R-:W-:Y:S03]  /*4e50*/  STG.E desc[UR6][R32.64], R23 ;  /* 0x0000001720007986 */ /* 0x000fe6000c101906 */
[--C-:B------:R-:W-:Y:S01]  /*4e60*/  IMAD.WIDE R62, R40, 0x4, R2.reuse ;  /* 0x00000004283e7825 */ /* 0x100fe200078e0202 */
[----:B------:R-:W-:Y:S03]  /*4e70*/  STG.E desc[UR6][R60.64], R16 ;  /* 0x000000103c007986 */ /* 0x000fe6000c101906 */
[--C-:B------:R-:W-:Y:S01]  /*4e80*/  IMAD.WIDE R64, R42, 0x4, R2.reuse ;  /* 0x000000042a407825 */ /* 0x100fe200078e0202 */
[----:B------:R-:W-:Y:S03]  /*4e90*/  STG.E desc[UR6][R62.64], R17 ;  /* 0x000000113e007986 */ /* 0x000fe6000c101906 */
[--C-:B---3--:R-:W-:Y:S01]  /*4ea0*/  IMAD.WIDE R34, R46, 0x4, R2.reuse ;  /* 0x000000042e227825 */ /* 0x108fe200078e0202 */
[----:B------:R-:W-:Y:S03]  /*4eb0*/  STG.E desc[UR6][R64.64], R18 ;  /* 0x0000001240007986 */ /* 0x000fe6000c101906 */
[--C-:B----4-:R-:W-:Y:S01]  /*4ec0*/  IMAD.WIDE R24, R50, 0x4, R2.reuse ;  /* 0x0000000432187825 */ /* 0x110fe200078e0202 */
[----:B------:R-:W-:Y:S03]  /*4ed0*/  STG.E desc[UR6][R34.64], R19 ;  /* 0x0000001322007986 */ /* 0x000fe6000c101906 */
[--C-:B------:R-:W-:Y:S01]  /*4ee0*/  IMAD.WIDE R44, R52, 0x4, R2.reuse ;  /* 0x00000004342c7825 */ /* 0x100fe200078e0202 */
[----:B------:R-:W-:Y:S03]  /*4ef0*/  STG.E desc[UR6][R24.64], R12 ;  /* 0x0000000c18007986 */ /* 0x000fe6000c101906 */
[--C-:B0-----:R-:W-:Y:S01]  /*4f00*/  IMAD.WIDE R26, R38, 0x4, R2.reuse ;  /* 0x00000004261a7825 */ /* 0x101fe200078e0202 */
        /* <DEDUP_REMOVED lines=17> */
[----:B------:R-:W-:Y:S01]  /*5020*/  IMAD.WIDE R2, R47, 0x4, R2 ;  /* 0x000000042f027825 */ /* 0x000fe200078e0202 */
[----:B------:R-:W-:Y:S04]  /*5030*/  STG.E desc[UR6][R42.64], R6 ;  /* 0x000000062a007986 */ /* 0x000fe8000c101906 */
[----:B------:R-:W-:Y:S01]  /*5040*/  STG.E desc[UR6][R2.64], R7 ;  /* 0x0000000702007986 */ /* 0x000fe2000c101906 */
[----:B------:R-:W-:Y:S05]  /*5050*/  EXIT ;  /* 0x000000000000794d */ /* 0x000fea0003800000 */
.L_x_26243:
[----:B------:R-:W-:Y:S01]  /*5060*/  BSSY B2, `(.L_x_26276) ;  /* 0x0000007000027945 */ /* 0x000fe20003800000 */
[----:B------:R-:W-:Y:S01]  /*5070*/  IMAD.MOV.U32 R66, RZ, RZ, R42 ;  /* 0x000000ffff427224 */ /* 0x000fe200078e002a */
[----:B------:R-:W-:Y:S01]  /*5080*/  MOV R63, 0xffffffff ;  /* 0xffffffff003f7802 */ /* 0x000fe20000000f00 */
[----:B------:R-:W-:-:S07]  /*5090*/  IMAD.MOV.U32 R68, RZ, RZ, 0x101f ;  /* 0x0000101fff447424 */ /* 0x000fce00078e00ff */
[----:B-1234-:R-:W-:Y:S05]  /*50a0*/  WARPSYNC.COLLECTIVE R63, `(.L_x_26277) ;  /* 0x000000003f087348 */ /* 0x01efea0003c00000 */
[----:B------:R0:W0:Y:S02]  /*50b0*/  SHFL.IDX P6, R63, R61, R66, R68 ;  /* 0x000000423d3f7389 */ /* 0x00002400000c0044 */
[----:B01234-:R-:W-:Y:S05]  /*50c0*/  ENDCOLLECTIVE ;  /* 0x000000000000791b */ /* 0x01ffea0003800000 */
.L_x_26277:
[----:B------:R-:W-:Y:S05]  /*50d0*/  BSYNC B2 ;  /* 0x0000000000027941 */ /* 0x000fea0003800000 */
.L_x_26276:
[----:B------:R-:W-:Y:S05]  /*50e0*/  BRA `(.L_x_26278) ;  /* 0xffffffcc00f07947 */ /* 0x000fea000383ffff */
.L_x_26245:
[----:B------:R-:W-:Y:S01]  /*50f0*/  BSSY B2, `(.L_x_26279) ;  /* 0x0000007000027945 */ /* 0x000fe20003800000 */
[----:B------:R-:W-:Y:S01]  /*5100*/  IMAD.MOV.U32 R66, RZ, RZ, R4 ;  /* 0x000000ffff427224 */ /* 0x000fe200078e0004 */
[----:B------:R-:W-:Y:S01]  /*5110*/  MOV R63, 0xffffffff ;  /* 0xffffffff003f7802 */ /* 0x000fe20000000f00 */
[----:B------:R-:W-:-:S07]  /*5120*/  IMAD.MOV.U32 R68, RZ, RZ, 0x101f ;  /* 0x0000101fff447424 */ /* 0x000fce00078e00ff */
[----:B-1234-:R-:W-:Y:S05]  /*5130*/  WARPSYNC.COLLECTIVE R63, `(.L_x_26280) ;  /* 0x000000003f087348 */ /* 0x01efea0003c00000 */
[----:B------:R0:W0:Y:S02]  /*5140*/  SHFL.IDX P6, R63, R61, R66, R68 ;  /* 0x000000423d3f7389 */ /* 0x00002400000c0044 */
[----:B01234-:R-:W-:Y:S05]  /*5150*/  ENDCOLLECTIVE ;  /* 0x000000000000791b */ /* 0x01ffea0003800000 */
.L_x_26280:
[----:B------:R-:W-:Y:S05]  /*5160*/  BSYNC B2 ;  /* 0x0000000000027941 */ /* 0x000fea0003800000 */
.L_x_26279:
[----:B------:R-:W-:Y:S05]  /*5170*/  BRA `(.L_x_26281) ;  /* 0xffffffcc00e47947 */ /* 0x000fea000383ffff */
.L_x_26247:
[----:B------:R-:W-:Y:S01]  /*5180*/  BSSY B2, `(.L_x_26282) ;  /* 0x0000007000027945 */ /* 0x000fe20003800000 */
[----:B------:R-:W-:Y:S01]  /*5190*/  IMAD.MOV.U32 R66, RZ, RZ, R5 ;  /* 0x000000ffff427224 */ /* 0x000fe200078e0005 */
[----:B------:R-:W-:Y:S01]  /*51a0*/  MOV R63, 0xffffffff ;  /* 0xffffffff003f7802 */ /* 0x000fe20000000f00 */
[----:B------:R-:W-:-:S07]  /*51b0*/  IMAD.MOV.U32 R68, RZ, RZ, 0x101f ;  /* 0x0000101fff447424 */ /* 0x000fce00078e00ff */
[----:B-1234-:R-:W-:Y:S05]  /*51c0*/  WARPSYNC.COLLECTIVE R63, `(.L_x_26283) ;  /* 0x000000003f087348 */ /* 0x01efea0003c00000 */
[----:B------:R0:W0:Y:S02]  /*51d0*/  SHFL.IDX P6, R63, R61, R66, R68 ;  /* 0x000000423d3f7389 */ /* 0x00002400000c0044 */
[----:B01234-:R-:W-:Y:S05]  /*51e0*/  ENDCOLLECTIVE ;  /* 0x000000000000791b */ /* 0x01ffea0003800000 */
.L_x_26283:
[----:B------:R-:W-:Y:S05]  /*51f0*/  BSYNC B2 ;  /* 0x0000000000027941 */ /* 0x000fea0003800000 */
.L_x_26282:
[----:B------:R-:W-:Y:S05]  /*5200*/  BRA `(.L_x_26284) ;  /* 0xffffffcc00d87947 */ /* 0x000fea000383ffff */
.L_x_26249:
[----:B------:R-:W-:Y:S01]  /*5210*/  BSSY B2, `(.L_x_26285) ;  /* 0x0000007000027945 */ /* 0x000fe20003800000 */
[----:B------:R-:W-:Y:S01]  /*5220*/  IMAD.MOV.U32 R66, RZ, RZ, R6 ;  /* 0x000000ffff427224 */ /* 0x000fe200078e0006 */
[----:B------:R-:W-:Y:S01]  /*5230*/  MOV R63, 0xffffffff ;  /* 0xffffffff003f7802 */ /* 0x000fe20000000f00 */
[----:B------:R-:W-:-:S07]  /*5240*/  IMAD.MOV.U32 R68, RZ, RZ, 0x101f ;  /* 0x0000101fff447424 */ /* 0x000fce00078e00ff */
[----:B-1234-:R-:W-:Y:S05]  /*5250*/  WARPSYNC.COLLECTIVE R63, `(.L_x_26286) ;  /* 0x000000003f087348 */ /* 0x01efea0003c00000 */
[----:B------:R0:W0:Y:S02]  /*5260*/  SHFL.IDX P6, R63, R61, R66, R68 ;  /* 0x000000423d3f7389 */ /* 0x00002400000c0044 */
[----:B01234-:R-:W-:Y:S05]  /*5270*/  ENDCOLLECTIVE ;  /* 0x000000000000791b */ /* 0x01ffea0003800000 */
.L_x_26286:
[----:B------:R-:W-:Y:S05]  /*5280*/  BSYNC B2 ;  /* 0x0000000000027941 */ /* 0x000fea0003800000 */
.L_x_26285:
[----:B------:R-:W-:Y:S05]  /*5290*/  BRA `(.L_x_26287) ;  /* 0xffffffcc00cc7947 */ /* 0x000fea000383ffff */
.L_x_26251:
[----:B------:R-:W-:Y:S01]  /*52a0*/  BSSY B2, `(.L_x_26288) ;  /* 0x0000007000027945 */ /* 0x000fe20003800000 */
[----:B------:R-:W-:Y:S01]  /*52b0*/  IMAD.MOV.U32 R66, RZ, RZ, R7 ;  /* 0x000000ffff427224 */ /* 0x000fe200078e0007 */
[----:B------:R-:W-:Y:S01]  /*52c0*/  MOV R63, 0xffffffff ;  /* 0xffffffff003f7802 */ /* 0x000fe20000000f00 */
[----:B------:R-:W-:-:S07]  /*52d0*/  IMAD.MOV.U32 R68, RZ, RZ, 0x101f ;  /* 0x0000101fff447424 */ /* 0x000fce00078e00ff */
[----:B-1234-:R-:W-:Y:S05]  /*52e0*/  WARPSYNC.COLLECTIVE R63, `(.L_x_26289) ;  /* 0x000000003f087348 */ /* 0x01efea0003c00000 */
[----:B------:R0:W0:Y:S02]  /*52f0*/  SHFL.IDX P6, R63, R61, R66, R68 ;  /* 0x000000423d3f7389 */ /* 0x00002400000c0044 */
[----:B01234-:R-:W-:Y:S05]  /*5300*/  ENDCOLLECTIVE ;  /* 0x000000000000791b */ /* 0x01ffea0003800000 */
.L_x_26289:
[----:B------:R-:W-:Y:S05]  /*5310*/  BSYNC B2 ;  /* 0x0000000000027941 */ /* 0x000fea0003800000 */
.L_x_26288:
[----:B------:R-:W-:Y:S05]  /*5320*/  BRA `(.L_x_26290) ;  /* 0xffffffcc00c07947 */ /* 0x000fea000383ffff */
.L_x_26253:
[----:B------:R-:W-:Y:S01]  /*5330*/  BSSY B2, `(.L_x_26291) ;  /* 0x0000007000027945 */ /* 0x000fe20003800000 */
[----:B------:R-:W-:Y:S01]  /*5340*/  IMAD.MOV.U32 R66, RZ, RZ, R8 ;  /* 0x000000ffff427224 */ /* 0x000fe200078e0008 */
[----:B------:R-:W-:Y:S01]  /*5350*/  MOV R63, 0xffffffff ;  /* 0xffffffff003f7802 */ /* 0x000fe20000000f00 */
[----:B------:R-:W-:-:S07]  /*5360*/  IMAD.MOV.U32 R68, RZ, RZ, 0x101f ;  /* 0x0000101fff447424 */ /* 0x000fce00078e00ff */
[----:B-1234-:R-:W-:Y:S05]  /*5370*/  WARPSYNC.COLLECTIVE R63, `(.L_x_26292) ;  /* 0x000000003f087348 */ /* 0x01efea0003c00000 */
[----:B------:R0:W0:Y:S02]  /*5380*/  SHFL.IDX P6, R63, R61, R66, R68 ;  /* 0x000000423d3f7389 */ /* 0x00002400000c0044 */
[----:B01234-:R-:W-:Y:S05]  /*5390*/  ENDCOLLECTIVE ;  /* 0x000000000000791b */ /* 0x01ffea0003800000 */
.L_x_26292:
[----:B------:R-:W-:Y:S05]  /*53a0*/  BSYNC B2 ;  /* 0x0000000000027941 */ /* 0x000fea0003800000 */
.L_x_26291:
[----:B------:R-:W-:Y:S05]  /*53b0*/  BRA `(.L_x_26293) ;  /* 0xffffffcc00b47947 */ /* 0x000fea000383ffff */
.L_x_26255:
[----:B------:R-:W-:Y:S01]  /*53c0*/  BSSY B2, `(.L_x_26294) ;  /* 0x0000007000027945 */ /* 0x000fe20003800000 */
[----:B------:R-:W-:Y:S01]  /*53d0*/  IMAD.MOV.U32 R66, RZ, RZ, R9 ;  /* 0x000000ffff427224 */ /* 0x000fe200078e0009 */
[----:B------:R-:W-:Y:S01]  /*53e0*/  MOV R63, 0xffffffff ;  /* 0xffffffff003f7802 */ /* 0x000fe20000000f00 */
[----:B------:R-:W-:-:S07]  /*53f0*/  IMAD.MOV.U32 R68, RZ, RZ, 0x101f ;  /* 0x0000101fff447424 */ /* 0x000fce00078e00ff */
[----:B-1234-:R-:W-:Y:S05]  /*5400*/  WARPSYNC.COLLECTIVE R63, `(.L_x_26295) ;  /* 0x000000003f087348 */ /* 0x01efea0003c00000 */
[----:B------:R0:W0:Y:S02]  /*5410*/  SHFL.IDX P6, R63, R61, R66, R68 ;  /* 0x000000423d3f7389 */ /* 0x00002400000c0044 */
[----:B01234-:R-:W-:Y:S05]  /*5420*/  ENDCOLLECTIVE ;  /* 0x000000000000791b */ /* 0x01ffea0003800000 */
.L_x_26295:
[----:B------:R-:W-:Y:S05]  /*5430*/  BSYNC B2 ;  /* 0x0000000000027941 */ /* 0x000fea0003800000 */
.L_x_26294:
[----:B------:R-:W-:Y:S05]  /*5440*/  BRA `(.L_x_26296) ;  /* 0xffffffcc00a87947 */ /* 0x000fea000383ffff */
.L_x_26257:
[----:B------:R-:W-:Y:S01]  /*5450*/  BSSY B2, `(.L_x_26297) ;  /* 0x0000007000027945 */ /* 0x000fe20003800000 */
[----:B------:R-:W-:Y:S01]  /*5460*/  IMAD.MOV.U32 R66, RZ, RZ, R10 ;  /* 0x000000ffff427224 */ /* 0x000fe200078e000a */
[----:B------:R-:W-:Y:S01]  /*5470*/  MOV R63, 0xffffffff ;  /* 0xffffffff003f7802 */ /* 0x000fe20000000f00 */
[----:B------:R-:W-:-:S07]  /*5480*/  IMAD.MOV.U32 R68, RZ, RZ, 0x101f ;  /* 0x0000101fff447424 */ /* 0x000fce00078e00ff */
[----:B-1234-:R-:W-:Y:S05]  /*5490*/  WARPSYNC.COLLECTIVE R63, `(.L_x_26298) ;  /* 0x000000003f087348 */ /* 0x01efea0003c00000 */
[----:B------:R0:W0:Y:S02]  /*54a0*/  SHFL.IDX P6, R63, R61, R66, R68 ;  /* 0x000000423d3f7389 */ /* 0x00002400000c0044 */
[----:B01234-:R-:W-:Y:S05]  /*54b0*/  ENDCOLLECTIVE ;  /* 0x000000000000791b */ /* 0x01ffea0003800000 */
.L_x_26298:
[----:B------:R-:W-:Y:S05]  /*54c0*/  BSYNC B2 ;  /* 0x0000000000027941 */ /* 0x000fea0003800000 */
.L_x_26297:
[----:B------:R-:W-:Y:S05]  /*54d0*/  BRA `(.L_x_26299) ;  /* 0xffffffcc009c7947 */ /* 0x000fea000383ffff */
.L_x_26259:
[----:B------:R-:W-:Y:S01]  /*54e0*/  BSSY B2, `(.L_x_26300) ;  /* 0x0000007000027945 */ /* 0x000fe20003800000 */
[----:B------:R-:W-:Y:S01]  /*54f0*/  IMAD.MOV.U32 R66, RZ, RZ, R11 ;  /* 0x000000ffff427224 */ /* 0x000fe200078e000b */
[----:B------:R-:W-:Y:S01]  /*5500*/  MOV R63, 0xffffffff ;  /* 0xffffffff003f7802 */ /* 0x000fe20000000f00 */
[----:B------:R-:W-:-:S07]  /*5510*/  IMAD.MOV.U32 R68, RZ, RZ, 0x101f ;  /* 0x0000101fff447424 */ /* 0x000fce00078e00ff */
[----:B-1234-:R-:W-:Y:S05]  /*5520*/  WARPSYNC.COLLECTIVE R63, `(.L_x_26301) ;  /* 0x000000003f087348 */ /* 0x01efea0003c00000 */
[----:B------:R0:W0:Y:S02]  /*5530*/  SHFL.IDX P6, R63, R61, R66, R68 ;  /* 0x000000423d3f7389 */ /* 0x00002400000c0044 */
[----:B01234-:R-:W-:Y:S05]  /*5540*/  ENDCOLLECTIVE ;  /* 0x000000000000791b */ /* 0x01ffea0003800000 */
.L_x_26301:
[----:B------:R-:W-:Y:S05]  /*5550*/  BSYNC B2 ;  /* 0x0000000000027941 */ /* 0x000fea0003800000 */
.L_x_26300:
[----:B------:R-:W-:Y:S05]  /*5560*/  BRA `(.L_x_26302) ;  /* 0xffffffcc00907947 */ /* 0x000fea000383ffff */
.L_x_26261:
[----:B------:R-:W-:Y:S01]  /*5570*/  BSSY B2, `(.L_x_26303) ;  /* 0x0000007000027945 */ /* 0x000fe20003800000 */
[----:B------:R-:W-:Y:S01]  /*5580*/  IMAD.MOV.U32 R66, RZ, RZ, R12 ;  /* 0x000000ffff427224 */ /* 0x000fe200078e000c */
[----:B------:R-:W-:Y:S01]  /*5590*/  MOV R63, 0xffffffff ;  /* 0xffffffff003f7802 */ /* 0x000fe20000000f00 */
[----:B------:R-:W-:-:S07]  /*55a0*/  IMAD.MOV.U32 R68, RZ, RZ, 0x101f ;  /* 0x0000101fff447424 */ /* 0x000fce00078e00ff */
[----:B-1234-:R-:W-:Y:S05]  /*55b0*/  WARPSYNC.COLLECTIVE R63, `(.L_x_26304) ;  /* 0x000000003f087348 */ /* 0x01efea0003c00000 */
[----:B------:R0:W0:Y:S02]  /*55c0*/  SHFL.IDX P6, R63, R61, R66, R68 ;  /* 0x000000423d3f7389 */ /* 0x00002400000c0044 */
[----:B01234-:R-:W-:Y:S05]  /*55d0*/  ENDCOLLECTIVE ;  /* 0x000000000000791b */ /* 0x01ffea0003800000 */
.L_x_26304:
[----:B------:R-:W-:Y:S05]  /*55e0*/  BSYNC B2 ;  /* 0x0000000000027941 */ /* 0x000fea0003800000 */
.L_x_26303:
[----:B------:R-:W-:Y:S05]  /*55f0*/  BRA `(.L_x_26305) ;  /* 0xffffffcc00847947 */ /* 0x000fea000383ffff */
.L_x_26263:
[----:B------:R-:W-:Y:S01]  /*5600*/  BSSY B2, `(.L_x_26306) ;  /* 0x0000007000027945 */ /* 0x000fe20003800000 */
[----:B------:R-:W-:Y:S01]  /*5610*/  IMAD.MOV.U32 R66, RZ, RZ, R13 ;  /* 0x000000ffff427224 */ /* 0x000fe200078e000d */
[----:B------:R-:W-:Y:S01]  /*5620*/  MOV R63, 0xffffffff ;  /* 0xffffffff003f7802 */ /* 0x000fe20000000f00 */
[----:B------:R-:W-:-:S07]  /*5630*/  IMAD.MOV.U32 R68, RZ, RZ, 0x101f ;  /* 0x0000101fff447424 */ /* 0x000fce00078e00ff */
[----:B-1234-:R-:W-:Y:S05]  /*5640*/  WARPSYNC.COLLECTIVE R63, `(.L_x_26307) ;  /* 0x000000003f087348 */ /* 0x01efea0003c00000 */
[----:B------:R0:W0:Y:S02]  /*5650*/  SHFL.IDX P6, R63, R61, R66, R68 ;  /* 0x000000423d3f7389 */ /* 0x00002400000c0044 */
[----:B01234-:R-:W-:Y:S05]  /*5660*/  ENDCOLLECTIVE ;  /* 0x000000000000791b */ /* 0x01ffea0003800000 */
.L_x_26307:
[----:B------:R-:W-:Y:S05]  /*5670*/  BSYNC B2 ;  /* 0x0000000000027941 */ /* 0x000fea0003800000 */
.L_x_26306:
[----:B------:R-:W-:Y:S05]  /*5680*/  BRA `(.L_x_26308) ;  /* 0xffffffcc00787947 */ /* 0x000fea000383ffff */
.L_x_26265:
[----:B------:R-:W-:Y:S01]  /*5690*/  BSSY B2, `(.L_x_26309) ;  /* 0x0000007000027945 */ /* 0x000fe20003800000 */
[----:B------:R-:W-:Y:S01]  /*56a0*/  IMAD.MOV.U32 R66, RZ, RZ, R14 ;  /* 0x000000ffff427224 */ /* 0x000fe200078e000e */
[----:B------:R-:W-:Y:S01]  /*56b0*/  MOV R63, 0xffffffff ;  /* 0xffffffff003f7802 */ /* 0x000fe20000000f00 */
[----:B------:R-:W-:-:S07]  /*56c0*/  IMAD.MOV.U32 R68, RZ, RZ, 0x101f ;  /* 0x0000101fff447424 */ /* 0x000fce00078e00ff */
[----:B-1234-:R-:W-:Y:S05]  /*56d0*/  WARPSYNC.COLLECTIVE R63, `(.L_x_26310) ;  /* 0x000000003f087348 */ /* 0x01efea0003c00000 */
[----:B------:R0:W0:Y:S02]  /*56e0*/  SHFL.IDX P6, R63, R61, R66, R68 ;  /* 0x000000423d3f7389 */ /* 0x00002400000c0044 */
[----:B01234-:R-:W-:Y:S05]  /*56f0*/  ENDCOLLECTIVE ;  /* 0x000000000000791b */ /* 0x01ffea0003800000 */
.L_x_26310:
[----:B------:R-:W-:Y:S05]  /*5700*/  BSYNC B2 ;  /* 0x0000000000027941 */ /* 0x000fea0003800000 */
.L_x_26309:
[----:B------:R-:W-:Y:S05]  /*5710*/  BRA `(.L_x_26311) ;  /* 0xffffffcc006c7947 */ /* 0x000fea000383ffff */
.L_x_26267:
[----:B------:R-:W-:Y:S01]  /*5720*/  BSSY B2, `(.L_x_26312) ;  /* 0x0000007000027945 */ /* 0x000fe20003800000 */
[----:B------:R-:W-:Y:S01]  /*5730*/  IMAD.MOV.U32 R66, RZ, RZ, R15 ;  /* 0x000000ffff427224 */ /* 0x000fe200078e000f */
[----:B------:R-:W-:Y:S01]  /*5740*/  MOV R63, 0xffffffff ;  /* 0xffffffff003f7802 */ /* 0x000fe20000000f00 */
[----:B------:R-:W-:-:S07]  /*5750*/  IMAD.MOV.U32 R68, RZ, RZ, 0x101f ;  /* 0x0000101fff447424 */ /* 0x000fce00078e00ff */
[----:B-1234-:R-:W-:Y:S05]  /*5760*/  WARPSYNC.COLLECTIVE R63, `(.L_x_26313) ;  /* 0x000000003f087348 */ /* 0x01efea0003c00000 */
[----:B------:R0:W0:Y:S02]  /*5770*/  SHFL.IDX P6, R63, R61, R66, R68 ;  /* 0x000000423d3f7389 */ /* 0x00002400000c0044 */
[----:B01234-:R-:W-:Y:S05]  /*5780*/  ENDCOLLECTIVE ;  /* 0x000000000000791b */ /* 0x01ffea0003800000 */
.L_x_26313:
[----:B------:R-:W-:Y:S05]  /*5790*/  BSYNC B2 ;  /* 0x0000000000027941 */ /* 0x000fea0003800000 */
.L_x_26312:
[----:B------:R-:W-:Y:S05]  /*57a0*/  BRA `(.L_x_26314) ;  /* 0xffffffcc00607947 */ /* 0x000fea000383ffff */
.L_x_26269:
[----:B------:R-:W-:Y:S01]  /*57b0*/  BSSY B2, `(.L_x_26315) ;  /* 0x0000007000027945 */ /* 0x000fe20003800000 */
[----:B------:R-:W-:Y:S01]  /*57c0*/  IMAD.MOV.U32 R66, RZ, RZ, R16 ;  /* 0x000000ffff427224 */ /* 0x000fe200078e0010 */
[----:B------:R-:W-:Y:S01]  /*57d0*/  MOV R63, 0xffffffff ;  /* 0xffffffff003f7802 */ /* 0x000fe20000000f00 */
[----:B------:R-:W-:-:S07]  /*57e0*/  IMAD.MOV.U32 R68, RZ, RZ, 0x101f ;  /* 0x0000101fff447424 */ /* 0x000fce00078e00ff */
[----:B-1234-:R-:W-:Y:S05]  /*57f0*/  WARPSYNC.COLLECTIVE R63, `(.L_x_26316) ;  /* 0x000000003f087348 */ /* 0x01efea0003c00000 */
[----:B------:R0:W0:Y:S02]  /*5800*/  SHFL.IDX P6, R63, R61, R66, R68 ;  /* 0x000000423d3f7389 */ /* 0x00002400000c0044 */
[----:B01234-:R-:W-:Y:S05]  /*5810*/  ENDCOLLECTIVE ;  /* 0x000000000000791b */ /* 0x01ffea0003800000 */
.L_x_26316:
[----:B------:R-:W-:Y:S05]  /*5820*/  BSYNC B2 ;  /* 0x0000000000027941 */ /* 0x000fea0003800000 */
.L_x_26315:
[----:B------:R-:W-:Y:S05]  /*5830*/  BRA `(.L_x_26317) ;  /* 0xffffffcc00547947 */ /* 0x000fea000383ffff */
.L_x_26271:
[----:B------:R-:W-:Y:S01]  /*5840*/  BSSY B2, `(.L_x_26318) ;  /* 0x0000007000027945 */ /* 0x000fe20003800000 */
[----:B------:R-:W-:Y:S01]  /*5850*/  IMAD.MOV.U32 R66, RZ, RZ, R17 ;  /* 0x000000ffff427224 */ /* 0x000fe200078e0011 */
[----:B------:R-:W-:Y:S01]  /*5860*/  MOV R63, 0xffffffff ;  /* 0xffffffff003f7802 */ /* 0x000fe20000000f00 */
[----:B------:R-:W-:-:S07]  /*5870*/  IMAD.MOV.U32 R68, RZ, RZ, 0x101f ;  /* 0x0000101fff447424 */ /* 0x000fce00078e00ff */
[----:B-1234-:R-:W-:Y:S05]  /*5880*/  WARPSYNC.COLLECTIVE R63, `(.L_x_26319) ;  /* 0x000000003f087348 */ /* 0x01efea0003c00000 */
[----:B------:R0:W0:Y:S02]  /*5890*/  SHFL.IDX P6, R63, R61, R66, R68 ;  /* 0x000000423d3f7389 */ /* 0x00002400000c0044 */
[----:B01234-:R-:W-:Y:S05]  /*58a0*/  ENDCOLLECTIVE ;  /* 0x000000000000791b */ /* 0x01ffea0003800000 */
.L_x_26319:
[----:B------:R-:W-:Y:S05]  /*58b0*/  BSYNC B2 ;  /* 0x0000000000027941 */ /* 0x000fea0003800000 */
.L_x_26318:
[----:B------:R-:W-:Y:S05]  /*58c0*/  BRA `(.L_x_26320) ;  /* 0xffffffcc00487947 */ /* 0x000fea000383ffff */
.L_x_26273:
[----:B------:R-:W-:Y:S01]  /*58d0*/  BSSY B2, `(.L_x_26321) ;  /* 0x0000007000027945 */ /* 0x000fe20003800000 */
[----:B------:R-:W-:Y:S01]  /*58e0*/  IMAD.MOV.U32 R66, RZ, RZ, R18 ;  /* 0x000000ffff427224 */ /* 0x000fe200078e0012 */
[----:B------:R-:W-:Y:S01]  /*58f0*/  MOV R63, 0xffffffff ;  /* 0xffffffff003f7802 */ /* 0x000fe20000000f00 */
[----:B------:R-:W-:-:S07]  /*5900*/  IMAD.MOV.U32 R68, RZ, RZ, 0x101f ;  /* 0x0000101fff447424 */ /* 0x000fce00078e00ff */
[----:B-1234-:R-:W-:Y:S05]  /*5910*/  WARPSYNC.COLLECTIVE R63, `(.L_x_26322) ;  /* 0x000000003f087348 */ /* 0x01efea0003c00000 */
[----:B------:R0:W0:Y:S02]  /*5920*/  SHFL.IDX P6, R63, R61, R66, R68 ;  /* 0x000000423d3f7389 */ /* 0x00002400000c0044 */
[----:B01234-:R-:W-:Y:S05]  /*5930*/  ENDCOLLECTIVE ;  /* 0x000000000000791b */ /* 0x01ffea0003800000 */
.L_x_26322:
[----:B------:R-:W-:Y:S05]  /*5940*/  BSYNC B2 ;  /* 0x0000000000027941 */ /* 0x000fea0003800000 */
.L_x_26321:
[----:B------:R-:W-:Y:S01]  /*5950*/  IMAD.MOV.U32 R61, RZ, RZ, R63 ;  /* 0x000000ffff3d7224 */ /* 0x000fe200078e003f */
[----:B------:R-:W-:Y:S06]  /*5960*/  BRA `(.L_x_26323) ;  /* 0xffffffcc00387947 */ /* 0x000fec000383ffff */
        .weak           $__internal_503_$__cuda_sm20_div_s16
        .type           $__internal_503_$__cuda_sm20_div_s16,@function
        .size           $__internal_503_$__cuda_sm20_div_s16,($__internal_504_$__cuda_sm20_div_u16 - $__internal_503_$__cuda_sm20_div_s16)
$__internal_503_$__cuda_sm20_div_s16:
        /* <DEDUP_REMOVED lines=24> */
[----:B------:R-:W-:Y:S05]  /*5af0*/  RET.REL.NODEC R2 `(_Z9cuda_gemmIiLi128ELi1ELi1ELi4096ELi16ELi16ELi64ELi1ELi0EEviiiPT_S1_S1_iii) ;  /* 0xffffffa402407950 */ /* 0x000fea0003c3ffff */
        .weak           $__internal_504_$__cuda_sm20_div_u16
        .type           $__internal_504_$__cuda_sm20_div_u16,@function
        .size           $__internal_504_$__cuda_sm20_div_u16,(.L_x_39007 - $__internal_504_$__cuda_sm20_div_u16)
$__internal_504_$__cuda_sm20_div_u16:
        /* <DEDUP_REMOVED lines=18> */
[----:B------:R-:W-:Y:S06]  /*5c20*/  RET.REL.NODEC R6 `(_Z9cuda_gemmIiLi128ELi1ELi1ELi4096ELi16ELi16ELi64ELi1ELi0EEviiiPT_S1_S1_iii) ;  /* 0xffffffa006f47950 */ /* 0x000fec0003c3ffff */
.L_x_26324:
        /* <DEDUP_REMOVED lines=13> */
.L_x_39007:


//--------------------- .text._Z9cuda_gemmIiLi128ELi1ELi1ELi4096ELi16ELi16ELi64ELi0ELi1EEviiiPT_S1_S1_iii --------------------------
	.section	.text._Z9cuda_gemmIiLi128ELi1ELi1ELi4096ELi16ELi16ELi64ELi0ELi1EEviiiPT_S1_S1_iii,"ax",@progbits
	.align	128
        .global         _Z9cuda_gemmIiLi128ELi1ELi1ELi4096ELi16ELi16ELi64ELi0ELi1EEviiiPT_S1_S1_iii
        .type           _Z9cuda_gemmIiLi128ELi1ELi1ELi4096ELi16ELi16ELi64ELi0ELi1EEviiiPT_S1_S1_iii,@function
        .size           _Z9cuda_gemmIiLi128ELi1ELi1ELi4096ELi16ELi16ELi64ELi0ELi1EEviiiPT_S1_S1_iii,(.L_x_39008 - _Z9cuda_gemmIiLi128ELi1ELi1ELi4096ELi16ELi16ELi64ELi0ELi1EEviiiPT_S1_S1_iii)
        .other          _Z9cuda_gemmIiLi128ELi1ELi1ELi4096ELi16ELi16ELi64ELi0ELi1EEviiiPT_S1_S1_iii,@"STO_CUDA_ENTRY STV_DEFAULT"
_Z9cuda_gemmIiLi128ELi1ELi1ELi4096ELi16ELi16ELi64ELi0ELi1EEviiiPT_S1_S1_iii:
.text._Z9cuda_gemmIiLi128ELi1ELi1ELi4096ELi16ELi16ELi64ELi0ELi1EEviiiPT_S1_S1_iii:
        /* <DEDUP_REMOVED lines=8> */
[----:B------:R-:W-:Y:S05]  /*0080*/  CALL.REL.NOINC `($__internal_505_$__cuda_sm20_div_u16) ;  /* 0x0000003800387944 */ /* 0x000fea0003c00000 */
[----:B------:R-:W0:Y:S01]  /*0090*/  S2UR UR7, SR_CTAID.Y ;  /* 0x00000000000779c3 */ /* 0x000e220000002600 */
[C---:B------:R-:W-:Y:S01]  /*00a0*/  LOP3.LUT R13, R12.reuse, 0x3, RZ, 0xc0, !PT ;  /* 0x000000030c0d7812 */ /* 0x040fe200078ec0ff */
[----:B------:R-:W1:Y:S01]  /*00b0*/  LDCU.64 UR8, c[0x0][0x358] ;  /* 0x00006b00ff0877ac */ /* 0x000e620008000a00 */
[----:B------:R-:W-:Y:S01]  /*00c0*/  LOP3.LUT R0, R12, 0xffff, RZ, 0xc0, !PT ;  /* 0x0000ffff0c007812 */ /* 0x000fe200078ec0ff */
[----:B------:R-:W-:Y:S01]  /*00d0*/  BSSY.RECONVERGENT B0, `(.L_x_26325) ;  /* 0x000001a000007945 */ /* 0x000fe20003800200 */
[----:B------:R-:W-:Y:S02]  /*00e0*/  ISETP.NE.AND P2, PT, R13, 0x2, PT ;  /* 0x000000020d00780c */ /* 0x000fe40003f45270 */
[----:B------:R-:W-:Y:S01]  /*00f0*/  ISETP.GE.U32.AND P0, PT, R0, 0x2, PT ;  /* 0x000000020000780c */ /* 0x000fe20003f06070 */
[----:B------:R-:W0:Y:S01]  /*0100*/  LDC R2, c[0x0][0x374] ;  /* 0x0000dd00ff027b82 */ /* 0x000e220000000800 */
[----:B------:R-:W-:Y:S02]  /*0110*/  MOV R5, R21 ;  /* 0x0000001500057202 */ /* 0x000fe40000000f00 */
[----:B0-----:R-:W-:-:S07]  /*0120*/  ISETP.LE.U32.AND P1, PT, R2, UR7, PT ;  /* 0x0000000702007c0c */ /* 0x001fce000bf23070 */
[----:B-1----:R-:W-:Y:S06]  /*0130*/  @!P2 BRA `(.L_x_26326) ;  /* 0x00000000004ca947 */ /* 0x002fec0003800000 */
[----:B------:R-:W0:Y:S01]  /*0140*/  S2R R9, SR_CgaCtaId ;  /* 0x0000000000097919 */ /* 0x000e220000008800 */
[----:B------:R-:W1:Y:S01]  /*0150*/  LDC.64 R6, c[0x0][0x398] ;  /* 0x0000e600ff067b82 */ /* 0x000e620000000a00 */
[----:B------:R-:W-:Y:S01]  /*0160*/  MOV R2, 0x400 ;  /* 0x0000040000027802 */ /* 0x000fe20000000f00 */
[----:B------:R-:W-:Y:S01]  /*0170*/  HFMA2 R0, -RZ, RZ, 0, 0 ;  /* 0x00000000ff007431 */ /* 0x000fe200000001ff */
[----:B------:R-:W-:Y:S02]  /*0180*/  MOV R5, R21 ;  /* 0x0000001500057202 */ /* 0x000fe40000000f00 */
[----:B0-----:R-:W-:-:S07]  /*0190*/  LEA R9, R9, R2, 0x18 ;  /* 0x0000000209097211 */ /* 0x001fce00078ec0ff */
.L_x_26327:
[----:B01----:R-:W-:-:S06]  /*01a0*/  IMAD.WIDE.U32 R2, R5, 0x4, R6 ;  /* 0x0000000405027825 */ /* 0x003fcc00078e0006 */
[----:B------:R-:W2:Y:S01]  /*01b0*/  LDG.E R2, desc[UR8][R2.64] ;  /* 0x0000000802027981 */ /* 0x000ea2000c1e1900 */
        /* <DEDUP_REMOVED lines=11> */
.L_x_26326:
[----:B------:R-:W-:Y:S05]  /*0270*/  BSYNC.RECONVERGENT B0 ;  /* 0x0000000000007941 */ /* 0x000fea0003800200 */
.L_x_26325:
[----:B------:R-:W-:Y:S04]  /*0280*/  BSSY.RECONVERGENT B0, `(.L_x_26328) ;  /* 0x0000030000007945 */ /* 0x000fe80003800200 */
[----:B------:R-:W-:Y:S05]  /*0290*/  @!P0 BRA `(.L_x_26329) ;  /* 0x0000000000b88947 */ /* 0x000fea0003800000 */
[----:B------:R-:W1:Y:S01]  /*02a0*/  S2R R7, SR_CgaCtaId ;  /* 0x0000000000077919 */ /* 0x000e620000008800 */
[----:B0-----:R-:W0:Y:S01]  /*02b0*/  LDC.64 R2, c[0x0][0x398] ;  /* 0x0000e600ff027b82 */ /* 0x001e220000000a00 */
[----:B------:R-:W-:Y:S01]  /*02c0*/  MOV R0, 0x400 ;  /* 0x0000040000007802 */ /* 0x000fe20000000f00 */
[C---:B------:R-:W-:Y:S01]  /*02d0*/  IMAD R17, R22.reuse, 0x3, R5 ;  /* 0x0000000316117824 */ /* 0x040fe200078e0205 */
[----:B------:R-:W-:Y:S02]  /*02e0*/  LEA R15, R22, R5, 0x1 ;  /* 0x00000005160f7211 */ /* 0x000fe400078e08ff */
[----:B------:R-:W-:Y:S02]  /*02f0*/  IADD3 R19, PT, PT, R5, R22, RZ ;  /* 0x0000001605137210 */ /* 0x000fe40007ffe0ff */
[----:B-1----:R-:W-:-:S07]  /*0300*/  LEA R23, R7, R0, 0x18 ;  /* 0x0000000007177211 */ /* 0x002fce00078ec0ff */
.L_x_26330:
[----:B01----:R-:W-:-:S04]  /*0310*/  IMAD.WIDE.U32 R12, R5, 0x4, R2 ;  /* 0x00000004050c7825 */ /* 0x003fc800078e0002 */
[--C-:B------:R-:W-:Y:S02]  /*0320*/  IMAD.WIDE.U32 R6, R19, 0x4, R2.reuse ;  /* 0x0000000413067825 */ /* 0x100fe400078e0002 */
[----:B------:R0:W2:Y:S02]  /*0330*/  LDG.E R12, desc[UR8][R12.64] ;  /* 0x000000080c0c7981 */ /* 0x0000a4000c1e1900 */
[--C-:B------:R-:W-:Y:S02]  /*0340*/  IMAD.WIDE.U32 R8, R15, 0x4, R2.reuse ;  /* 0x000000040f087825 */ /* 0x100fe400078e0002 */
[----:B------:R1:W3:Y:S02]  /*0350*/  LDG.E R6, desc[UR8][R6.64] ;  /* 0x0000000806067981 */ /* 0x0002e4000c1e1900 */
[----:B------:R-:W-:Y:S02]  /*0360*/  IMAD.WIDE.U32 R10, R17, 0x4, R2 ;  /* 0x00000004110a7825 */ /* 0x000fe400078e0002 */
[----:B------:R4:W5:Y:S04]  /*0370*/  LDG.E R8, desc[UR8][R8.64] ;  /* 0x0000000808087981 */ /* 0x000968000c1e1900 */
[----:B------:R-:W5:Y:S01]  /*0380*/  LDG.E R10, desc[UR8][R10.64] ;  /* 0x000000080a0a7981 */ /* 0x000f62000c1e1900 */
[----:B------:R-:W-:-:S02]  /*0390*/  LOP3.LUT R20, R5, 0xf, RZ, 0xc0, !PT ;  /* 0x0000000f05147812 */ /* 0x000fc400078ec0ff */
[----:B------:R-:W-:Y:S02]  /*03a0*/  LOP3.LUT R0, R19, 0xf, RZ, 0xc0, !PT ;  /* 0x0000000f13007812 */ /* 0x000fe400078ec0ff */
[----:B------:R-:W-:Y:S02]  /*03b0*/  SHF.R.U32.HI R24, RZ, 0x2, R5 ;  /* 0x00000002ff187819 */ /* 0x000fe40000011605 */
[----:B------:R-:W-:Y:S02]  /*03c0*/  LOP3.LUT R14, R15, 0xf, RZ, 0xc0, !PT ;  /* 0x0000000f0f0e7812 */ /* 0x000fe400078ec0ff */
[----:B------:R-:W-:Y:S02]  /*03d0*/  SHF.R.U32.HI R4, RZ, 0x2, R19 ;  /* 0x00000002ff047819 */ /* 0x000fe40000011613 */
[----:B------:R-:W-:Y:S01]  /*03e0*/  LOP3.LUT R18, R17, 0xf, RZ, 0xc0, !PT ;  /* 0x0000000f11127812 */ /* 0x000fe200078ec0ff */
[----:B------:R-:W-:Y:S01]  /*03f0*/  IMAD R20, R20, 0x44, R23 ;  /* 0x0000004414147824 */ /* 0x000fe200078e0217 */
[----:B------:R-:W-:Y:S01]  /*0400*/  SHF.R.U32.HI R16, RZ, 0x2, R15 ;  /* 0x00000002ff107819 */ /* 0x000fe2000001160f */
[----:B------:R-:W-:Y:S01]  /*0410*/  IMAD R0, R0, 0x44, R23 ;  /* 0x0000004400007824 */ /* 0x000fe200078e0217 */
[----:B0-----:R-:W-:Y:S01]  /*0420*/  SHF.R.U32.HI R13, RZ, 0x2, R17 ;  /* 0x00000002ff0d7819 */ /* 0x001fe20000011611 */
[--C-:B------:R-:W-:Y:S01]  /*0430*/  IMAD R14, R14, 0x44, R23.reuse ;  /* 0x000000440e0e7824 */ /* 0x100fe200078e0217 */
[----:B------:R-:W-:Y:S01]  /*0440*/  LOP3.LUT R25, R24, 0x3ffffffc, RZ, 0xc0, !PT ;  /* 0x3ffffffc18197812 */ /* 0x000fe200078ec0ff */
[----:B------:R-:W-:Y:S01]  /*0450*/  IMAD R18, R18, 0x44, R23 ;  /* 0x0000004412127824 */ /* 0x000fe200078e0217 */
[----:B-1----:R-:W-:-:S02]  /*0460*/  LOP3.LUT R7, R4, 0x3ffffffc, RZ, 0xc0, !PT ;  /* 0x3ffffffc04077812 */ /* 0x002fc400078ec0ff */
[----:B----4-:R-:W-:Y:S02]  /*0470*/  LOP3.LUT R9, R16, 0x3ffffffc, RZ, 0xc0, !PT ;  /* 0x3ffffffc10097812 */ /* 0x010fe400078ec0ff */
        /* <DEDUP_REMOVED lines=13> */
[----:B-----5:R1:W-:Y:S04]  /*0550*/  STS [R9], R8 ;  /* 0x0000000809007388 */ /* 0x0203e80000000800 */
[----:B------:R1:W-:Y:S01]  /*0560*/  STS [R13], R10 ;  /* 0x0000000a0d007388 */ /* 0x0003e20000000800 */
[----:B------:R-:W-:Y:S05]  /*0570*/  @!P0 BRA `(.L_x_26330) ;  /* 0xfffffffc00648947 */ /* 0x000fea000383ffff */
.L_x_26329:
[----:B------:R-:W-:Y:S05]  /*0580*/  BSYNC.RECONVERGENT B0 ;  /* 0x0000000000007941 */ /* 0x000fea0003800200 */
.L_x_26328:
[----:B------:R-:W-:Y:S05]  /*0590*/  @P1 EXIT ;  /* 0x000000000000194d */ /* 0x000fea0003800000 */
[----:B------:R-:W2:Y:S01]  /*05a0*/  S2R R20, SR_CTAID.X ;  /* 0x0000000000147919 */ /* 0x000ea20000002500 */
[----:B------:R-:W-:Y:S02]  /*05b0*/  SHF.L.U32 R5, R21, 0x2, RZ ;  /* 0x0000000215057819 */ /* 0x000fe400000006ff */
[----:B0-----:R-:W-:Y:S01]  /*05c0*/  SHF.L.U32 R2, R22, 0x2, RZ ;  /* 0x0000000216027819 */ /* 0x001fe200000006ff */
[----:B------:R0:W-:Y:S01]  /*05d0*/  STL.128 [R1], RZ ;  /* 0x000000ff01007387 */ /* 0x0001e20000100c00 */
[----:B-1----:R-:W-:Y:S02]  /*05e0*/  LOP3.LUT R7, R5, 0xfff, RZ, 0x3c, !PT ;  /* 0x00000fff05077812 */ /* 0x002fe400078e3cff */
[----:B------:R-:W-:Y:S01]  /*05f0*/  LOP3.LUT R3, R21, 0xf, RZ, 0xc0, !PT ;  /* 0x0000000f15037812 */ /* 0x000fe200078ec0ff */
[----:B------:R0:W-:Y:S01]  /*0600*/  STL.128 [R1+0x10], RZ ;  /* 0x000010ff01007387 */ /* 0x0001e20000100c00 */
[C---:B------:R-:W-:Y:S02]  /*0610*/  IADD3 R7, PT, PT, -R2.reuse, R7, RZ ;  /* 0x0000000702077210 */ /* 0x040fe40007ffe1ff */
[----:B------:R-:W-:Y:S01]  /*0620*/  IADD3 R0, PT, PT, R1, 0x20, RZ ;  /* 0x0000002001007810 */ /* 0x000fe20007ffe0ff */
[----:B------:R0:W-:Y:S01]  /*0630*/  STL.128 [R1+0x20], RZ ;  /* 0x000020ff01007387 */ /* 0x0001e20000100c00 */
[----:B------:R-:W-:-:S02]  /*0640*/  LOP3.LUT R6, R2, 0xffff, RZ, 0xc0, !PT ;  /* 0x0000ffff02067812 */ /* 0x000fc400078ec0ff */
[----:B------:R-:W-:Y:S01]  /*0650*/  LOP3.LUT R7, R7, 0xffff, RZ, 0xc0, !PT ;  /* 0x0000ffff07077812 */ /* 0x000fe200078ec0ff */
[----:B------:R0:W-:Y:S04]  /*0660*/  STL.128 [R1+0x30], RZ ;  /* 0x000030ff01007387 */ /* 0x0001e80000100c00 */
[----:B------:R0:W-:Y:S04]  /*0670*/  STL.128 [R1+0x40], RZ ;  /* 0x000040ff01007387 */ /* 0x0001e80000100c00 */
[----:B------:R0:W-:Y:S04]  /*0680*/  STL.128 [R1+0x50], RZ ;  /* 0x000050ff01007387 */ /* 0x0001e80000100c00 */
[----:B------:R0:W-:Y:S04]  /*0690*/  STL.128 [R1+0x60], RZ ;  /* 0x000060ff01007387 */ /* 0x0001e80000100c00 */
[----:B------:R0:W-:Y:S01]  /*06a0*/  STL.128 [R1+0x70], RZ ;  /* 0x000070ff01007387 */ /* 0x0001e20000100c00 */
[----:B--2---:R-:W-:-:S02]  /*06b0*/  SHF.L.U32 R4, R20, 0xc, RZ ;  /* 0x0000000c14047819 */ /* 0x004fc400000006ff */
[----:B------:R-:W-:-:S07]  /*06c0*/  MOV R13, 0x6e0 ;  /* 0x000006e0000d7802 */ /* 0x000fce0000000f00 */
[----:B0-----:R-:W-:Y:S05]  /*06d0*/  CALL.REL.NOINC `($__internal_505_$__cuda_sm20_div_u16) ;  /* 0x0000003000a47944 */ /* 0x001fea0003c00000 */
[----:B------:R-:W0:Y:S01]  /*06e0*/  LDC R26, c[0x0][0x388] ;  /* 0x0000e200ff1a7b82 */ /* 0x000e220000000800 */
[----:B------:R-:W-:Y:S01]  /*06f0*/  LOP3.LUT R24, R12, 0x3, RZ, 0xc0, !PT ;  /* 0x000000030c187812 */ /* 0x000fe200078ec0ff */
[----:B------:R-:W-:Y:S01]  /*0700*/  UMOV UR4, 0x400 ;  /* 0x0000040000047882 */ /* 0x000fe20000000000 */
[----:B------:R-:W-:Y:S02]  /*0710*/  BSSY.RECONVERGENT B0, `(.L_x_26331) ;  /* 0x0000017000007945 */ /* 0x000fe40003800200 */
[----:B------:R-:W-:-:S03]  /*0720*/  ISETP.NE.AND P0, PT, R24, 0x2, PT ;  /* 0x000000021800780c */ /* 0x000fc60003f05270 */
[----:B------:R-:W1:Y:S08]  /*0730*/  LDC.64 R6, c[0x0][0x390] ;  /* 0x0000e400ff067b82 */ /* 0x000e700000000a00 */
[----:B------:R-:W2:Y:S02]  /*0740*/  S2UR UR6, SR_CgaCtaId ;  /* 0x00000000000679c3 */ /* 0x000ea40000008800 */
[----:B------:R-:W-:Y:S05]  /*0750*/  @!P0 BRA `(.L_x_26332) ;  /* 0x0000000000488947 */ /* 0x000fea0003800000 */
[----:B------:R-:W3:Y:S01]  /*0760*/  S2R R11, SR_CgaCtaId ;  /* 0x00000000000b7919 */ /* 0x000ee20000008800 */
[----:B------:R-:W4:Y:S01]  /*0770*/  LDC R9, c[0x0][0x388] ;  /* 0x0000e200ff097b82 */ /* 0x000f220000000800 */
[----:B------:R-:W-:Y:S01]  /*0780*/  MOV R8, 0x400 ;  /* 0x0000040000087802 */ /* 0x000fe20000000f00 */
[----:B------:R-:W-:-:S03]  /*0790*/  HFMA2 R15, -RZ, RZ, 0, 0 ;  /* 0x00000000ff0f7431 */ /* 0x000fc600000001ff */
[----:B------:R-:W-:-:S03]  /*07a0*/  IADD3 R8, PT, PT, R8, 0x480, RZ ;  /* 0x0000048008087810 */ /* 0x000fc60007ffe0ff */
[----:B------:R-:W0:Y:S01]  /*07b0*/  LDC.64 R12, c[0x0][0x390] ;  /* 0x0000e400ff0c7b82 */ /* 0x000e220000000a00 */
[----:B----4-:R-:W-:Y:S01]  /*07c0*/  IMAD R14, R9, UR7, R4 ;  /* 0x00000007090e7c24 */ /* 0x010fe2000f8e0204 */
[----:B---3--:R-:W-:-:S07]  /*07d0*/  LEA R16, R11, R8, 0x18 ;  /* 0x000000080b107211 */ /* 0x008fce00078ec0ff */
.L_x_26333:
[----:B---3--:R-:W-:-:S05]  /*07e0*/  IADD3 R9, PT, PT, R14, R5, RZ ;  /* 0x000000050e097210 */ /* 0x008fca0007ffe0ff */
[----:B0-----:R-:W-:-:S06]  /*07f0*/  IMAD.WIDE R8, R9, 0x4, R12 ;  /* 0x0000000409087825 */ /* 0x001fcc00078e020c */
[----:B------:R-:W3:Y:S01]  /*0800*/  LDG.E.128 R8, desc[UR8][R8.64] ;  /* 0x0000000808087981 */ /* 0x000ee2000c1e1d00 */
[----:B------:R-:W-:Y:S02]  /*0810*/  LEA R17, R5, R16, 0x2 ;  /* 0x0000001005117211 */ /* 0x000fe400078e10ff */
[----:B------:R-:W-:Y:S02]  /*0820*/  IADD3 R15, PT, PT, R15, 0x1, RZ ;  /* 0x000000010f0f7810 */ /* 0x000fe40007ffe0ff */
[----:B------:R-:W-:Y:S02]  /*0830*/  IADD3 R5, PT, PT, R2, R5, RZ ;  /* 0x0000000502057210 */ /* 0x000fe40007ffe0ff */
[----:B------:R-:W-:-:S04]  /*0840*/  LOP3.LUT R18, R15, R24, RZ, 0x3c, !PT ;  /* 0x000000180f127212 */ /* 0x000fc800078e3cff */
[----:B------:R-:W-:Y:S01]  /*0850*/  ISETP.NE.AND P0, PT, R18, 0x2, PT ;  /* 0x000000021200780c */ /* 0x000fe20003f05270 */
[----:B---3--:R3:W-:-:S12]  /*0860*/  STS.128 [R17], R8 ;  /* 0x0000000811007388 */ /* 0x0087d80000000c00 */
[----:B------:R-:W-:Y:S05]  /*0870*/  @P0 BRA `(.L_x_26333) ;  /* 0xfffffffc00d80947 */ /* 0x000fea000383ffff */
.L_x_26332:
[----:B--2---:R-:W-:Y:S05]  /*0880*/  BSYNC.RECONVERGENT B0 ;  /* 0x0000000000007941 */ /* 0x004fea0003800200 */
.L_x_26331:
[----:B------:R-:W-:Y:S01]  /*0890*/  UIADD3 UR5, UPT, UPT, UR4, 0x480, URZ ;  /* 0x0000048004057890 */ /* 0x000fe2000fffe0ff */
[----:B0--3--:R-:W-:Y:S01]  /*08a0*/  IMAD R9, R26, UR7, R5 ;  /* 0x000000071a097c24 */ /* 0x009fe2000f8e0205 */
[----:B------:R-:W-:Y:S02]  /*08b0*/  BSSY.RECONVERGENT B0, `(.L_x_26334) ;  /* 0x000001f000007945 */ /* 0x000fe40003800200 */
[----:B------:R-:W-:Y:S02]  /*08c0*/  ULEA UR5, UR6, UR5, 0x18 ;  /* 0x0000000506057291 */ /* 0x000fe4000f8ec0ff */
[----:B------:R-:W-:-:S04]  /*08d0*/  IADD3 R23, PT, PT, R4, R9, RZ ;  /* 0x0000000904177210 */ /* 0x000fc80007ffe0ff */
[----:B------:R-:W-:Y:S01]  /*08e0*/  LEA R35, R5, UR5, 0x2 ;  /* 0x0000000505237c11 */ /* 0x000fe2000f8e10ff */
[C---:B------:R-:W-:Y:S01]  /*08f0*/  IMAD R29, R22.reuse, 0xc, R23 ;  /* 0x0000000c161d7824 */ /* 0x040fe200078e0217 */
[-C--:B------:R-:W-:Y:S02]  /*0900*/  LEA R31, R22, R23.reuse, 0x3 ;  /* 0x00000017161f7211 */ /* 0x080fe400078e18ff */
[----:B------:R-:W-:-:S07]  /*0910*/  IADD3 R33, PT, PT, R2, R23, RZ ;  /* 0x0000001702217210 */ /* 0x000fce0007ffe0ff */
.L_x_26335:
        /* <DEDUP_REMOVED lines=25> */
.L_x_26334:
[----:B------:R-:W-:Y:S01]  /*0ab0*/  BAR.SYNC.DEFER_BLOCKING 0x0 ;  /* 0x0000000000007b1d */ /* 0x000fe20000010000 */
[----:B------:R-:W-:Y:S01]  /*0ac0*/  ULEA UR4, UR6, UR4, 0x18 ;  /* 0x0000000406047291 */ /* 0x000fe2000f8ec0ff */
[C---:B--2---:R-:W-:Y:S01]  /*0ad0*/  IADD3 R4, PT, PT, R21.reuse, 0x7, RZ ;  /* 0x0000000715047810 */ /* 0x044fe20007ffe0ff */
[----:B------:R-:W-:Y:S01]  /*0ae0*/  UPLOP3.LUT UP0, UPT, UPT, UPT, UPT, 0x80, 0x8 ;  /* 0x000000000008789c */ /* 0x000fe20003f0f070 */
[C---:B------:R-:W-:Y:S02]  /*0af0*/  IADD3 R6, PT, PT, R21.reuse, 0x9, RZ ;  /* 0x0000000915067810 */ /* 0x040fe40007ffe0ff */
[----:B------:R-:W-:Y:S02]  /*0b00*/  IADD3 R8, PT, PT, R21, 0xa, RZ ;  /* 0x0000000a15087810 */ /* 0x000fe40007ffe0ff */
[----:B------:R-:W-:Y:S01]  /*0b10*/  LEA R3, R3, UR4, 0x2 ;  /* 0x0000000403037c11 */ /* 0x000fe2000f8e10ff */
[----:B------:R-:W-:Y:S01]  /*0b20*/  UMOV UR4, URZ ;  /* 0x000000ff00047c82 */ /* 0x000fe20008000000 */
[----:B------:R-:W-:-:S02]  /*0b30*/  IADD3 R10, PT, PT, R21, 0xb, RZ ;  /* 0x0000000b150a7810 */ /* 0x000fc40007ffe0ff */
[C---:B------:R-:W-:Y:S02]  /*0b40*/  IADD3 R12, PT, PT, R21.reuse, 0xc, RZ ;  /* 0x0000000c150c7810 */ /* 0x040fe40007ffe0ff */
[C---:B------:R-:W-:Y:S02]  /*0b50*/  IADD3 R14, PT, PT, R21.reuse, 0xd, RZ ;  /* 0x0000000d150e7810 */ /* 0x040fe40007ffe0ff */
[C---:B------:R-:W-:Y:S02]  /*0b60*/  IADD3 R16, PT, PT, R21.reuse, 0xe, RZ ;  /* 0x0000000e15107810 */ /* 0x040fe40007ffe0ff */
[----:B------:R-:W-:Y:S02]  /*0b70*/  IADD3 R2, PT, PT, R21, -0x1, RZ ;  /* 0xffffffff15027810 */ /* 0x000fe40007ffe0ff */
[----:B------:R-:W-:Y:S02]  /*0b80*/  LOP3.LUT R4, R4, 0xf, RZ, 0xc0, !PT ;  /* 0x0000000f04047812 */ /* 0x000fe400078ec0ff */
[----:B------:R-:W-:Y:S01]  /*0b90*/  LOP3.LUT R6, R6, 0xf, RZ, 0xc0, !PT ;  /* 0x0000000f06067812 */ /* 0x000fe200078ec0ff */
[----:B------:R0:W1:Y:S01]  /*0ba0*/  LDS R5, [R3] ;  /* 0x0000000003057984 */ /* 0x0000620000000800 */
[----:B------:R-:W-:-:S02]  /*0bb0*/  LOP3.LUT R8, R8, 0xf, RZ, 0xc0, !PT ;  /* 0x0000000f08087812 */ /* 0x000fc400078ec0ff */
[----:B------:R-:W-:Y:S02]  /*0bc0*/  LOP3.LUT R10, R10, 0xf, RZ, 0xc0, !PT ;  /* 0x0000000f0a0a7812 */ /* 0x000fe400078ec0ff */
[----:B------:R-:W-:Y:S02]  /*0bd0*/  LOP3.LUT R12, R12, 0xf, RZ, 0xc0, !PT ;  /* 0x0000000f0c0c7812 */ /* 0x000fe400078ec0ff */
[----:B------:R-:W-:Y:S02]  /*0be0*/  LOP3.LUT R14, R14, 0xf, RZ, 0xc0, !PT ;  /* 0x0000000f0e0e7812 */ /* 0x000fe400078ec0ff */
[----:B------:R-:W-:Y:S02]  /*0bf0*/  LOP3.LUT R16, R16, 0xf, RZ, 0xc0, !PT ;  /* 0x0000000f10107812 */ /* 0x000fe400078ec0ff */
[----:B0-----:R-:W-:-:S07]  /*0c00*/  LOP3.LUT R2, R2, 0xf, RZ, 0xc0, !PT ;  /* 0x0000000f02027812 */ /* 0x001fce00078ec0ff */
.L_x_26336:
[C---:B------:R-:W-:Y:S01]  /*0c10*/  IADD3 R27, PT, PT, R21.reuse, UR4, RZ ;  /* 0x00000004151b7c10 */ /* 0x040fe2000fffe0ff */
[----:B-1----:R-:W-:Y:S01]  /*0c20*/  SHFL.IDX PT, R39, R5, R12, 0x101f ;  /* 0x00101f0c05277589 */ /* 0x002fe200000e0000 */
[----:B------:R-:W-:Y:S02]  /*0c30*/  IADD3 R28, PT, PT, R21, 0x1, RZ ;  /* 0x00000001151c7810 */ /* 0x000fe40007ffe0ff */
[----:B------:R-:W-:Y:S02]  /*0c40*/  SHF.L.U32 R27, R27, 0x4, RZ ;  /* 0x000000041b1b7819 */ /* 0x000fe400000006ff */
[----:B------:R-:W-:Y:S02]  /*0c50*/  LOP3.LUT R28, R28, 0xf, RZ, 0xc0, !PT ;  /* 0x0000000f1c1c7812 */ /* 0x000fe400078ec0ff */
[----:B------:R-:W-:Y:S02]  /*0c60*/  LOP3.LUT R7, R27, 0xf, R21, 0xf8, !PT ;  /* 0x0000000f1b077812 */ /* 0x000fe400078ef815 */
[----:B------:R-:W-:Y:S01]  /*0c70*/  IADD3 R32, PT, PT, R21, 0x2, RZ ;  /* 0x0000000215207810 */ /* 0x000fe20007ffe0ff */
[----:B------:R-:W-:Y:S01]  /*0c80*/  SHFL.IDX PT, R40, R5, R28, 0x101f ;  /* 0x00101f1c05287589 */ /* 0x000fe200000e0000 */
[----:B------:R-:W-:-:S02]  /*0c90*/  LEA R7, R7, UR5, 0x2 ;  /* 0x0000000507077c11 */ /* 0x000fc4000f8e10ff */
[----:B------:R-:W-:Y:S02]  /*0ca0*/  LOP3.LUT R9, R27, R28, RZ, 0xfc, !PT ;  /* 0x0000001c1b097212 */ /* 0x000fe400078efcff */
[----:B------:R-:W-:Y:S02]  /*0cb0*/  IADD3 R24, PT, PT, R21, 0x3, RZ ;  /* 0x0000000315187810 */ /* 0x000fe40007ffe0ff */
[----:B------:R-:W-:Y:S01]  /*0cc0*/  LOP3.LUT R32, R32, 0xf, RZ, 0xc0, !PT ;  /* 0x0000000f20207812 */ /* 0x000fe200078ec0ff */
[----:B------:R-:W-:Y:S01]  /*0cd0*/  LDS R7, [R7] ;  /* 0x0000000007077984 */ /* 0x000fe20000000800 */
[----:B------:R-:W-:Y:S02]  /*0ce0*/  LEA R9, R9, UR5, 0x2 ;  /* 0x0000000509097c11 */ /* 0x000fe4000f8e10ff */
[----:B------:R-:W-:Y:S01]  /*0cf0*/  LOP3.LUT R24, R24, 0xf, RZ, 0xc0, !PT ;  /* 0x0000000f18187812 */ /* 0x000fe200078ec0ff */
[----:B------:R-:W-:Y:S01]  /*0d00*/  SHFL.IDX PT, R34, R5, R32, 0x101f ;  /* 0x00101f2005227589 */ /* 0x000fe200000e0000 */
[----:B------:R-:W-:-:S02]  /*0d10*/  IADD3 R30, PT, PT, R21, 0x4, RZ ;  /* 0x00000004151e7810 */ /* 0x000fc40007ffe0ff */
[C---:B------:R-:W-:Y:S01]  /*0d20*/  LOP3.LUT R11, R27.reuse, R32, RZ, 0xfc, !PT ;  /* 0x000000201b0b7212 */ /* 0x040fe200078efcff */
[----:B------:R0:W-:Y:S01]  /*0d30*/  LDS R25, [R9] ;  /* 0x0000000009197984 */ /* 0x0001e20000000800 */
[----:B------:R-:W-:Y:S02]  /*0d40*/  LOP3.LUT R13, R27, R24, RZ, 0xfc, !PT ;  /* 0x000000181b0d7212 */ /* 0x000fe400078efcff */
[----:B------:R-:W-:Y:S01]  /*0d50*/  LEA R11, R11, UR5, 0x2 ;  /* 0x000000050b0b7c11 */ /* 0x000fe2000f8e10ff */
[----:B------:R-:W-:Y:S01]  /*0d60*/  SHFL.IDX PT, R42, R5, R24, 0x101f ;  /* 0x00101f18052a7589 */ /* 0x000fe200000e0000 */
[----:B------:R-:W-:Y:S02]  /*0d70*/  LOP3.LUT R30, R30, 0xf, RZ, 0xc0, !PT ;  /* 0x0000000f1e1e7812 */ /* 0x000fe400078ec0ff */
[----:B------:R-:W-:Y:S01]  /*0d80*/  IADD3 R22, PT, PT, R21, 0x5, RZ ;  /* 0x0000000515167810 */ /* 0x000fe20007ffe0ff */
[----:B------:R1:W-:Y:S01]  /*0d90*/  LDS R23, [R11] ;  /* 0x000000000b177984 */ /* 0x0003e20000000800 */
[----:B------:R-:W-:-:S02]  /*0da0*/  LEA R19, R13, UR5, 0x2 ;  /* 0x000000050d137c11 */ /* 0x000fc4000f8e10ff */
[C---:B------:R-:W-:Y:S01]  /*0db0*/  LOP3.LUT R18, R21.reuse, 0xf, RZ, 0xc0, !PT ;  /* 0x0000000f15127812 */ /* 0x040fe200078ec0ff */
[----:B------:R-:W-:Y:S01]  /*0dc0*/  SHFL.IDX PT, R36, R5, R30, 0x101f ;  /* 0x00101f1e05247589 */ /* 0x000fe200000e0000 */
[----:B------:R-:W-:Y:S02]  /*0dd0*/  IADD3 R26, PT, PT, R21, 0x6, RZ ;  /* 0x00000006151a7810 */ /* 0x000fe40007ffe0ff */
[----:B------:R-:W-:Y:S01]  /*0de0*/  LOP3.LUT R13, R27, R30, RZ, 0xfc, !PT ;  /* 0x0000001e1b0d7212 */ /* 0x000fe200078efcff */
[----:B------:R-:W2:Y:S01]  /*0df0*/  SHFL.IDX PT, R44, R5, R18, 0x101f ;  /* 0x00101f12052c7589 */ /* 0x000ea200000e0000 */
[----:B------:R-:W-:Y:S02]  /*0e00*/  LOP3.LUT R22, R22, 0xf, RZ, 0xc0, !PT ;  /* 0x0000000f16167812 */ /* 0x000fe400078ec0ff */
[----:B------:R-:W-:Y:S01]  /*0e10*/  LOP3.LUT R26, R26, 0xf, RZ, 0xc0, !PT ;  /* 0x0000000f1a1a7812 */ /* 0x000fe200078ec0ff */
[----:B------:R-:W3:Y:S01]  /*0e20*/  LDS R19, [R19] ;  /* 0x0000000013137984 */ /* 0x000ee20000000800 */
[----:B------:R-:W-:-:S02]  /*0e30*/  LEA R17, R13, UR5, 0x2 ;  /* 0x000000050d117c11 */ /* 0x000fc4000f8e10ff */
[C---:B0-----:R-:W-:Y:S01]  /*0e40*/  LOP3.LUT R9, R27.reuse, R22, RZ, 0xfc, !PT ;  /* 0x000000161b097212 */ /* 0x041fe200078efcff */
[----:B------:R-:W-:Y:S01]  /*0e50*/  SHFL.IDX PT, R38, R5, R22, 0x101f ;  /* 0x00101f1605267589 */ /* 0x000fe200000e0000 */
[----:B------:R-:W-:Y:S02]  /*0e60*/  LOP3.LUT R13, R27, R26, RZ, 0xfc, !PT ;  /* 0x0000001a1b0d7212 */ /* 0x000fe400078efcff */
[----:B------:R-:W-:Y:S01]  /*0e70*/  LEA R9, R9, UR5, 0x2 ;  /* 0x0000000509097c11 */ /* 0x000fe2000f8e10ff */
[----:B------:R-:W0:Y:S01]  /*0e80*/  LDS R17, [R17] ;  /* 0x0000000011117984 */ /* 0x000e220000000800 */
[----:B------:R-:W-:Y:S02]  /*0e90*/  LEA R13, R13, UR5, 0x2 ;  /* 0x000000050d0d7c11 */ /* 0x000fe4000f8e10ff */
[C---:B-1----:R-:W-:Y:S01]  /*0ea0*/  LOP3.LUT R11, R27.reuse, R4, RZ, 0xfc, !PT ;  /* 0x000000041b0b7212 */ /* 0x042fe200078efcff */
[----:B------:R1:W4:Y:S01]  /*0eb0*/  LDS R15, [R9] ;  /* 0x00000000090f7984 */ /* 0x0003220000000800 */
[----:B------:R-:W-:-:S02]  /*0ec0*/  LOP3.LUT R29, R27, 0x8, R18, 0xf6, !PT ;  /* 0x000000081b1d7812 */ /* 0x000fc400078ef612 */
[----:B------:R-:W-:Y:S01]  /*0ed0*/  LEA R11, R11, UR5, 0x2 ;  /* 0x000000050b0b7c11 */ /* 0x000fe2000f8e10ff */
[----:B------:R-:W-:Y:S01]  /*0ee0*/  LDS R13, [R13] ;  /* 0x000000000d0d7984 */ /* 0x000fe20000000800 */
[C---:B------:R-:W-:Y:S02]  /*0ef0*/  LOP3.LUT R31, R27.reuse, R6, RZ, 0xfc, !PT ;  /* 0x000000061b1f7212 */ /* 0x040fe400078efcff */
[----:B------:R-:W-:Y:S01]  /*0f00*/  LOP3.LUT R35, R27, R10, RZ, 0xfc, !PT ;  /* 0x0000000a1b237212 */ /* 0x000fe200078efcff */
[----:B--2---:R-:W-:Y:S01]  /*0f10*/  IMAD R44, R7, R44, RZ ;  /* 0x0000002c072c7224 */ /* 0x004fe200078e02ff */
[----:B-1----:R-:W-:Y:S01]  /*0f20*/  LEA R9, R29, UR5, 0x2 ;  /* 0x000000051d097c11 */ /* 0x002fe2000f8e10ff */
[----:B------:R-:W-:Y:S01]  /*0f30*/  LDS R11, [R11] ;  /* 0x000000000b0b7984 */ /* 0x000fe20000000800 */
[----:B------:R-:W-:Y:S01]  /*0f40*/  LOP3.LUT R29, R27, R8, RZ, 0xfc, !PT ;  /* 0x000000081b1d7212 */ /* 0x000fe200078efcff */
[----:B------:R-:W-:Y:S01]  /*0f50*/  IMAD R44, R25, R40, R44 ;  /* 0x00000028192c7224 */ /* 0x000fe200078e022c */
[----:B------:R-:W-:Y:S01]  /*0f60*/  LEA R31, R31, UR5, 0x2 ;  /* 0x000000051f1f7c11 */ /* 0x000fe2000f8e10ff */
[----:B------:R-:W1:Y:S01]  /*0f70*/  SHFL.IDX PT, R40, R5, R26, 0x101f ;  /* 0x00101f1a05287589 */ /* 0x000e6200000e0000 */
[----:B------:R-:W-:Y:S01]  /*0f80*/  LEA R33, R29, UR5, 0x2 ;  /* 0x000000051d217c11 */ /* 0x000fe2000f8e10ff */
[----:B------:R-:W-:Y:S01]  /*0f90*/  IMAD R34, R23, R34, R44 ;  /* 0x0000002217227224 */ /* 0x000fe200078e022c */
[----:B------:R-:W-:Y:S01]  /*0fa0*/  LEA R35, R35, UR5, 0x2 ;  /* 0x0000000523237c11 */ /* 0x000fe2000f8e10ff */
[----:B------:R-:W-:Y:S04]  /*0fb0*/  LDS R9, [R9] ;  /* 0x0000000009097984 */ /* 0x000fe80000000800 */
[----:B------:R-:W-:Y:S04]  /*0fc0*/  LDS R31, [R31] ;  /* 0x000000001f1f7984 */ /* 0x000fe80000000800 */
[----:B------:R-:W-:Y:S01]  /*0fd0*/  LDS R29, [R3+0x44] ;  /* 0x00004400031d7984 */ /* 0x000fe20000000800 */
[----:B---3--:R-:W-:Y:S01]  /*0fe0*/  IMAD R42, R19, R42, R34 ;  /* 0x0000002a132a7224 */ /* 0x008fe200078e0222 */
[----:B------:R-:W-:-:S02]  /*0ff0*/  LOP3.LUT R34, R18, 0x8, RZ, 0x3c, !PT ;  /* 0x0000000812227812 */ /* 0x000fc400078e3cff */
[----:B------:R-:W-:Y:S04]  /*1000*/  LDS R33, [R33] ;  /* 0x0000000021217984 */ /* 0x000fe80000000800 */
[----:B------:R-:W2:Y:S01]  /*1010*/  SHFL.IDX PT, R44, R5, R4, 0x101f ;  /* 0x00101f04052c7589 */ /* 0x000ea200000e0000 */
[----:B0-----:R-:W-:-:S03]  /*1020*/  IMAD R36, R17, R36, R42 ;  /* 0x0000002411247224 */ /* 0x001fc600078e022a */
[----:B------:R-:W0:Y:S01]  /*1030*/  SHFL.IDX PT, R42, R5, R34, 0x101f ;  /* 0x00101f22052a7589 */ /* 0x000e2200000e0000 */
[----:B----4-:R-:W-:-:S03]  /*1040*/  IMAD R36, R15, R38, R36 ;  /* 0x000000260f247224 */ /* 0x010fc600078e0224 */
[----:B------:R-:W3:Y:S01]  /*1050*/  SHFL.IDX PT, R38, R5, R6, 0x101f ;  /* 0x00101f0605267589 */ /* 0x000ee200000e0000 */
[----:B-1----:R-:W-:Y:S01]  /*1060*/  IMAD R37, R13, R40, R36 ;  /* 0x000000280d257224 */ /* 0x002fe200078e0224 */
[----:B------:R-:W-:Y:S02]  /*1070*/  LOP3.LUT R36, R27, R12, RZ, 0xfc, !PT ;  /* 0x0000000c1b247212 */ /* 0x000fe400078efcff */
[----:B------:R-:W1:Y:S02]  /*1080*/  SHFL.IDX PT, R40, R5, R8, 0x101f ;  /* 0x00101f0805287589 */ /* 0x000e6400000e0000 */
[----:B------:R-:W-:Y:S02]  /*1090*/  LEA R36, R36, UR5, 0x2 ;  /* 0x0000000524247c11 */ /* 0x000fe4000f8e10ff */
[----:B------:R-:W-:Y:S04]  /*10a0*/  LDS R35, [R35] ;  /* 0x0000000023237984 */ /* 0x000fe80000000800 */
[----:B------:R-:W-:Y:S01]  /*10b0*/  LDS R36, [R36] ;  /* 0x0000000024247984 */ /* 0x000fe20000000800 */
[----:B--2---:R-:W-:-:S04]  /*10c0*/  IMAD R37, R11, R44, R37 ;  /* 0x0000002c0b257224 */ /* 0x004fc800078e0225 */
[----:B0-----:R-:W-:Y:S02]  /*10d0*/  IMAD R37, R9, R42, R37 ;  /* 0x0000002a09257224 */ /* 0x001fe400078e0225 */
[----:B------:R-:W0:Y:S02]  /*10e0*/  SHFL.IDX PT, R42, R5, R10, 0x101f ;  /* 0x00101f0a052a7589 */ /* 0x000e2400000e0000 */
[----:B---3--:R-:W-:Y:S02]  /*10f0*/  IMAD R37, R31, R38, R37 ;  /* 0x000000261f257224 */ /* 0x008fe400078e0225 */
[----:B------:R-:W2:Y:S02]  /*1100*/  SHFL.IDX PT, R38, R29, R18, 0x101f ;  /* 0x00101f121d267589 */ /* 0x000ea400000e0000 */
[----:B-1----:R-:W-:Y:S01]  /*1110*/  IMAD R41, R33, R40, R37 ;  /* 0x0000002821297224 */ /* 0x002fe200078e0225 */
[----:B------:R-:W-:Y:S01]  /*1120*/  LOP3.LUT R37, R27, R14, RZ, 0xfc, !PT ;  /* 0x0000000e1b257212 */ /* 0x000fe200078efcff */
[----:B------:R-:W1:Y:S03]  /*1130*/  SHFL.IDX PT, R40, R29, R28, 0x101f ;  /* 0x00101f1c1d287589 */ /* 0x000e6600000e0000 */
[----:B------:R-:W-:-:S06]  /*1140*/  LEA R37, R37, UR5, 0x2 ;  /* 0x0000000525257c11 */ /* 0x000fcc000f8e10ff */
[----:B------:R-:W-:Y:S01]  /*1150*/  LDS R37, [R37] ;  /* 0x0000000025257984 */ /* 0x000fe20000000800 */
[----:B0-----:R-:W-:Y:S02]  /*1160*/  IMAD R41, R35, R42, R41 ;  /* 0x0000002a23297224 */ /* 0x001fe400078e0229 */
[----:B--2---:R-:W-:Y:S02]  /*1170*/  IMAD R38, R7, R38, RZ ;  /* 0x0000002607267224 */ /* 0x004fe400078e02ff */
[----:B------:R-:W-:Y:S02]  /*1180*/  IMAD R42, R36, R39, R41 ;  /* 0x00000027242a7224 */ /* 0x000fe400078e0229 */
[----:B-1----:R-:W-:Y:S01]  /*1190*/  IMAD R40, R25, R40, R38 ;  /* 0x0000002819287224 */ /* 0x002fe200078e0226 */
[----:B------:R-:W0:Y:S01]  /*11a0*/  SHFL.IDX PT, R39, R5, R14, 0x101f ;  /* 0x00101f0e05277589 */ /* 0x000e2200000e0000 */
[C---:B------:R-:W-:Y:S02]  /*11b0*/  LOP3.LUT R38, R27.reuse, R16, RZ, 0xfc, !PT ;  /* 0x000000101b267212 */ /* 0x040fe400078efcff */
[----:B------:R-:W-:Y:S01]  /*11c0*/  LOP3.LUT R27, R27, R2, RZ, 0xfc, !PT ;  /* 0x000000021b1b7212 */ /* 0x000fe200078efcff */
[----:B------:R-:W1:Y:S01]  /*11d0*/  SHFL.IDX PT, R41, R29, R32, 0x101f ;  /* 0x00101f201d297589 */ /* 0x000e6200000e0000 */
[----:B------:R-:W-:-:S02]  /*11e0*/  LEA R38, R38, UR5, 0x2 ;  /* 0x0000000526267c11 */ /* 0x000fc4000f8e10ff */
[----:B------:R-:W-:-:S04]  /*11f0*/  LEA R27, R27, UR5, 0x2 ;  /* 0x000000051b1b7c11 */ /* 0x000fc8000f8e10ff */
[----:B------:R-:W-:Y:S04]  /*1200*/  LDS R38, [R38] ;  /* 0x0000000026267984 */ /* 0x000fe80000000800 */
[----:B------:R-:W-:Y:S01]  /*1210*/  LDS R27, [R27] ;  /* 0x000000001b1b7984 */ /* 0x000fe20000000800 */
[----:B0-----:R-:W-:-:S03]  /*1220*/  IMAD R39, R37, R39, R42 ;  /* 0x0000002725277224 */ /* 0x001fc600078e022a */
[----:B------:R-:W0:Y:S01]  /*1230*/  SHFL.IDX PT, R42, R29, R24, 0x101f ;  /* 0x00101f181d2a7589 */ /* 0x000e2200000e0000 */
[----:B-1----:R-:W-:-:S03]  /*1240*/  IMAD R40, R23, R41, R40 ;  /* 0x0000002917287224 */ /* 0x002fc600078e0228 */
[----:B------:R-:W1:Y:S01]  /*1250*/  SHFL.IDX PT, R41, R5, R16, 0x101f ;  /* 0x00101f1005297589 */ /* 0x000e6200000e0000 */
[----:B0-----:R-:W-:Y:S02]  /*1260*/  IMAD R42, R19, R42, R40 ;  /* 0x0000002a132a7224 */ /* 0x001fe400078e0228 */
[----:B-1----:R-:W-:Y:S02]  /*1270*/  IMAD R40, R38, R41, R39 ;  /* 0x0000002926287224 */ /* 0x002fe400078e0227 */
[----:B------:R-:W0:Y:S04]  /*1280*/  SHFL.IDX PT, R39, R5, R2, 0x101f ;  /* 0x00101f0205277589 */ /* 0x000e2800000e0000 */
[----:B------:R-:W1:Y:S01]  /*1290*/  SHFL.IDX PT, R41, R29, R30, 0x101f ;  /* 0x00101f1e1d297589 */ /* 0x000e6200000e0000 */
[----:B0-----:R-:W-:-:S03]  /*12a0*/  IMAD R40, R27, R39, R40 ;  /* 0x000000271b287224 */ /* 0x001fc600078e0228 */
[----:B------:R-:W2:Y:S01]  /*12b0*/  LDL R39, [R0+-0x20] ;  /* 0xffffe00000277983 */ /* 0x000ea20000100800 */
[----:B-1----:R-:W-:-:S03]  /*12c0*/  IMAD R42, R17, R41, R42 ;  /* 0x00000029112a7224 */ /* 0x002fc600078e022a */
[----:B------:R-:W0:Y:S02]  /*12d0*/  SHFL.IDX PT, R41, R29, R22, 0x101f ;  /* 0x00101f161d297589 */ /* 0x000e2400000e0000 */
[----:B0-----:R-:W-:Y:S02]  /*12e0*/  IMAD R42, R15, R41, R42 ;  /* 0x000000290f2a7224 */ /* 0x001fe400078e022a */
[----:B------:R-:W0:Y:S02]  /*12f0*/  SHFL.IDX PT, R41, R29, R26, 0x101f ;  /* 0x00101f1a1d297589 */ /* 0x000e2400000e0000 */
[----:B0-----:R-:W-:Y:S02]  /*1300*/  IMAD R42, R13, R41, R42 ;  /* 0x000000290d2a7224 */ /* 0x001fe400078e022a */
[----:B------:R-:W3:Y:S04]  /*1310*/  LDL R41, [R0+-0x1c] ;  /* 0xffffe40000297983 */ /* 0x000ee80000100800 */
        /* <DEDUP_REMOVED lines=15> */
[----:B0-----:R-:W-:Y:S01]  /*1410*/  IMAD R42, R38, R42, R43 ;  /* 0x0000002a262a7224 */ /* 0x001fe200078e022b */
[----:B--2---:R-:W-:Y:S02]  /*1420*/  IADD3 R43, PT, PT, R40, R39, RZ ;  /* 0x00000027282b7210 */ /* 0x004fe40007ffe0ff */
[----:B------:R-:W-:Y:S04]  /*1430*/  LDS R39, [R3+0x88] ;  /* 0x0000880003277984 */ /* 0x000fe80000000800 */
[----:B------:R-:W0:Y:S02]  /*1440*/  SHFL.IDX PT, R40, R29, R2, 0x101f ;  /* 0x00101f021d287589 */ /* 0x000e2400000e0000 */
[----:B0-----:R-:W-:-:S02]  /*1450*/  IMAD R40, R27, R40, R42 ;  /* 0x000000281b287224 */ /* 0x001fc400078e022a */
[----:B------:R-:W0:Y:S04]  /*1460*/  SHFL.IDX PT, R42, R39, R18, 0x101f ;  /* 0x00101f12272a7589 */ /* 0x000e2800000e0000 */
[----:B------:R-:W1:Y:S01]  /*1470*/  SHFL.IDX PT, R44, R39, R28, 0x101f ;  /* 0x00101f1c272c7589 */ /* 0x000e6200000e0000 */
[----:B---3--:R-:W-:-:S03]  /*1480*/  IADD3 R41, PT, PT, R40, R41, RZ ;  /* 0x0000002928297210 */ /* 0x008fc60007ffe0ff */
[----:B------:R-:W2:Y:S01]  /*1490*/  SHFL.IDX PT, R40, R39, R32, 0x101f ;  /* 0x00101f2027287589 */ /* 0x000ea200000e0000 */
[----:B0-----:R-:W-:-:S04]  /*14a0*/  IMAD R42, R7, R42, RZ ;  /* 0x0000002a072a7224 */ /* 0x001fc800078e02ff */
[----:B-1----:R-:W-:Y:S02]  /*14b0*/  IMAD R42, R25, R44, R42 ;  /* 0x0000002c192a7224 */ /* 0x002fe400078e022a */
[----:B------:R-:W0:Y:S04]  /*14c0*/  SHFL.IDX PT, R44, R39, R24, 0x101f ;  /* 0x00101f18272c7589 */ /* 0x000e2800000e0000 */
[----:B------:R-:W1:Y:S01]  /*14d0*/  SHFL.IDX PT, R29, R39, R30, 0x101f ;  /* 0x00101f1e271d7589 */ /* 0x000e6200000e0000 */
[----:B--2---:R-:W-:-:S03]  /*14e0*/  IMAD R40, R23, R40, R42 ;  /* 0x0000002817287224 */ /* 0x004fc600078e022a */
[----:B------:R-:W2:Y:S01]  /*14f0*/  SHFL.IDX PT, R42, R39, R22, 0x101f ;  /* 0x00101f16272a7589 */ /* 0x000ea200000e0000 */
[----:B0-----:R-:W-:-:S04]  /*1500*/  IMAD R40, R19, R44, R40 ;  /* 0x0000002c13287224 */ /* 0x001fc800078e0228 */
[----:B-1----:R-:W-:Y:S02]  /*1510*/  IMAD R40, R17, R29, R40 ;  /* 0x0000001d11287224 */ /* 0x002fe400078e0228 */
[----:B------:R-:W0:Y:S02]  /*1520*/  SHFL.IDX PT, R29, R39, R26, 0x101f ;  /* 0x00101f1a271d7589 */ /* 0x000e2400000e0000 */
[----:B--2---:R-:W-:Y:S02]  /*1530*/  IMAD R40, R15, R42, R40 ;  /* 0x0000002a0f287224 */ /* 0x004fe400078e0228 */
[----:B------:R-:W1:Y:S02]  /*1540*/  SHFL.IDX PT, R42, R39, R4, 0x101f ;  /* 0x00101f04272a7589 */ /* 0x000e6400000e0000 */
[----:B0-----:R-:W-:Y:S02]  /*1550*/  IMAD R40, R13, R29, R40 ;  /* 0x0000001d0d287224 */ /* 0x001fe400078e0228 */
[----:B------:R-:W2:Y:S04]  /*1560*/  LDL R29, [R0+-0x18] ;  /* 0xffffe800001d7983 */ /* 0x000ea80000100800 */
[----:B------:R-:W-:Y:S04]  /*1570*/  STL [R0+-0x20], R43 ;  /* 0xffffe02b00007387 */ /* 0x000fe80000100800 */
[----:B------:R-:W0:Y:S01]  /*1580*/  SHFL.IDX PT, R43, R39, R34, 0x101f ;  /* 0x00101f22272b7589 */ /* 0x000e2200000e0000 */
[----:B-1----:R-:W-:-:S03]  /*1590*/  IMAD R40, R11, R42, R40 ;  /* 0x0000002a0b287224 */ /* 0x002fc600078e0228 */
[----:B------:R-:W1:Y:S01]  /*15a0*/  SHFL.IDX PT, R42, R39, R6, 0x101f ;  /* 0x00101f06272a7589 */ /* 0x000e6200000e0000 */
[----:B0-----:R-:W-:-:S04]  /*15b0*/  IMAD R40, R9, R43, R40 ;  /* 0x0000002b09287224 */ /* 0x001fc800078e0228 */
[----:B-1----:R-:W-:Y:S02]  /*15c0*/  IMAD R40, R31, R42, R40 ;  /* 0x0000002a1f287224 */ /* 0x002fe400078e0228 */
[----:B------:R-:W0:Y:S02]  /*15d0*/  SHFL.IDX PT, R42, R39, R8, 0x101f ;  /* 0x00101f08272a7589 */ /* 0x000e2400000e0000 */
[----:B0-----:R-:W-:Y:S02]  /*15e0*/  IMAD R40, R33, R42, R40 ;  /* 0x0000002a21287224 */ /* 0x001fe400078e0228 */
[----:B------:R-:W0:Y:S02]  /*15f0*/  SHFL.IDX PT, R42, R39, R10, 0x101f ;  /* 0x00101f0a272a7589 */ /* 0x000e2400000e0000 */
[----:B0-----:R-:W-:Y:S02]  /*1600*/  IMAD R43, R35, R42, R40 ;  /* 0x0000002a232b7224 */ /* 0x001fe400078e0228 */
[----:B------:R-:W0:Y:S04]  /*1610*/  SHFL.IDX PT, R40, R39, R12, 0x101f ;  /* 0x00101f0c27287589 */ /* 0x000e2800000e0000 */
[----:B------:R-:W1:Y:S01]  /*1620*/  SHFL.IDX PT, R42, R39, R14, 0x101f ;  /* 0x00101f0e272a7589 */ /* 0x000e6200000e0000 */
[----:B0-----:R-:W-:-:S04]  /*1630*/  IMAD R40, R36, R40, R43 ;  /* 0x0000002824287224 */ /* 0x001fc800078e022b */
[----:B-1----:R-:W-:Y:S02]  /*1640*/  IMAD R43, R37, R42, R40 ;  /* 0x0000002a252b7224 */ /* 0x002fe400078e0228 */
[----:B------:R-:W0:Y:S04]  /*1650*/  SHFL.IDX PT, R40, R39, R16, 0x101f ;  /* 0x00101f1027287589 */ /* 0x000e2800000e0000 */
[----:B------:R-:W1:Y:S01]  /*1660*/  SHFL.IDX PT, R42, R39, R2, 0x101f ;  /* 0x00101f02272a7589 */ /* 0x000e6200000e0000 */
[----:B0-----:R-:W-:-:S03]  /*1670*/  IMAD R40, R38, R40, R43 ;  /* 0x0000002826287224 */ /* 0x001fc600078e022b */
[----:B------:R-:W0:Y:S01]  /*1680*/  LDS R43, [R3+0xcc] ;  /* 0x0000cc00032b7984 */ /* 0x000e220000000800 */
[----:B-1----:R-:W-:-:S03]  /*1690*/  IMAD R40, R27, R42, R40 ;  /* 0x0000002a1b287224 */ /* 0x002fc600078e0228 */
        /* <DEDUP_REMOVED lines=10> */
[----:B------:R-:W3:Y:S04]  /*1740*/  LDL R39, [R0+-0x14] ;  /* 0xffffec0000277983 */ /* 0x000ee80000100800 */
[----:B------:R-:W-:Y:S04]  /*1750*/  STL [R0+-0x1c], R41 ;  /* 0xffffe42900007387 */ /* 0x000fe80000100800 */
[----:B------:R-:W-:Y:S01]  /*1760*/  SHFL.IDX PT, R41, R43, R26, 0x101f ;  /* 0x00101f1a2b297589 */ /* 0x000fe200000e0000 */
[----:B--2---:R-:W-:-:S03]  /*1770*/  IADD3 R29, PT, PT, R40, R29, RZ ;  /* 0x0000001d281d7210 */ /* 0x004fc60007ffe0ff */
[----:B------:R-:W0:Y:S02]  /*1780*/  SHFL.IDX PT, R40, R43, R22, 0x101f ;  /* 0x00101f162b287589 */ /* 0x000e2400000e0000 */
[----:B0-----:R-:W-:-:S04]  /*1790*/  IMAD R40, R15, R40, R42 ;  /* 0x000000280f287224 */ /* 0x001fc800078e022a */
[----:B------:R-:W-:Y:S02]  /*17a0*/  IMAD R40, R13, R41, R40 ;  /* 0x000000290d287224 */ /* 0x000fe400078e0228 */
        /* <DEDUP_REMOVED lines=15> */
[----:B------:R-:W1:Y:S01]  /*18a0*/  SHFL.IDX PT, R42, R43, R2, 0x101f ;  /* 0x00101f022b2a7589 */ /* 0x000e6200000e0000 */
[----:B0-----:R-:W-:-:S03]  /*18b0*/  IMAD R40, R38, R40, R41 ;  /* 0x0000002826287224 */ /* 0x001fc600078e0229 */
[----:B------:R-:W0:Y:S01]  /*18c0*/  LDS R41, [R3+0x110] ;  /* 0x0001100003297984 */ /* 0x000e220000000800 */
[----:B-1----:R-:W-:-:S05]  /*18d0*/  IMAD R40, R27, R42, R40 ;  /* 0x0000002a1b287224 */ /* 0x002fca00078e0228 */
[----:B---3--:R-:W-:Y:S01]  /*18e0*/  IADD3 R39, PT, PT, R40, R39, RZ ;  /* 0x0000002728277210 */ /* 0x008fe20007ffe0ff */
[----:B0-----:R-:W0:Y:S04]  /*18f0*/  SHFL.IDX PT, R42, R41, R18, 0x101f ;  /* 0x00101f12292a7589 */ /* 0x001e2800000e0000 */
[----:B------:R-:W1:Y:S04]  /*1900*/  SHFL.IDX PT, R44, R41, R28, 0x101f ;  /* 0x00101f1c292c7589 */ /* 0x000e6800000e0000 */
[----:B------:R-:W2:Y:S01]  /*1910*/  SHFL.IDX PT, R40, R41, R32, 0x101f ;  /* 0x00101f2029287589 */ /* 0x000ea200000e0000 */
[----:B0-----:R-:W-:-:S04]  /*1920*/  IMAD R42, R7, R42, RZ ;  /* 0x0000002a072a7224 */ /* 0x001fc800078e02ff */
[----:B-1----:R-:W-:Y:S02]  /*1930*/  IMAD R42, R25, R44, R42 ;  /* 0x0000002c192a7224 */ /* 0x002fe400078e022a */
[----:B------:R-:W0:Y:S02]  /*1940*/  SHFL.IDX PT, R44, R41, R24, 0x101f ;  /* 0x00101f18292c7589 */ /* 0x000e2400000e0000 */
[----:B--2---:R-:W-:Y:S02]  /*1950*/  IMAD R40, R23, R40, R42 ;  /* 0x0000002817287224 */ /* 0x004fe400078e022a */
[----:B------:R-:W1:Y:S04]  /*1960*/  SHFL.IDX PT, R42, R41, R30, 0x101f ;  /* 0x00101f1e292a7589 */ /* 0x000e6800000e0000 */
[----:B------:R-:W-:Y:S04]  /*1970*/  STL [R0+-0x18], R29 ;  /* 0xffffe81d00007387 */ /* 0x000fe80000100800 */
[----:B------:R-:W2:Y:S01]  /*1980*/  SHFL.IDX PT, R29, R41, R22, 0x101f ;  /* 0x00101f16291d7589 */ /* 0x000ea200000e0000 */
[----:B0-----:R-:W-:-:S04]  /*1990*/  IMAD R40, R19, R44, R40 ;  /* 0x0000002c13287224 */ /* 0x001fc800078e0228 */
[----:B-1----:R-:W-:Y:S02]  /*19a0*/  IMAD R40, R17, R42, R40 ;  /* 0x0000002a11287224 */ /* 0x002fe400078e0228 */
[----:B------:R-:W0:Y:S02]  /*19b0*/  SHFL.IDX PT, R42, R41, R26, 0x101f ;  /* 0x00101f1a292a7589 */ /* 0x000e2400000e0000 */
[----:B--2---:R-:W-:Y:S02]  /*19c0*/  IMAD R40, R15, R29, R40 ;  /* 0x0000001d0f287224 */ /* 0x004fe400078e0228 */
[----:B------:R-:W1:Y:S02]  /*19d0*/  SHFL.IDX PT, R29, R41, R4, 0x101f ;  /* 0x00101f04291d7589 */ /* 0x000e6400000e0000 */
[----:B0-----:R-:W-:-:S04]  /*19e0*/  IMAD R40, R13, R42, R40 ;  /* 0x0000002a0d287224 */ /* 0x001fc800078e0228 */
[----:B-1----:R-:W-:Y:S02]  /*19f0*/  IMAD R40, R11, R29, R40 ;  /* 0x0000001d0b287224 */ /* 0x002fe400078e0228 */
[----:B------:R-:W2:Y:S04]  /*1a00*/  LDL R29, [R0+-0x10] ;  /* 0xfffff000001d7983 */ /* 0x000ea80000100800 */
        /* <DEDUP_REMOVED lines=22> */
[----:B------:R1:W-:Y:S04]  /*1b70*/  STL [R0+-0x14], R39 ;  /* 0xffffec2700007387 */ /* 0x0003e80000100800 */
[----:B------:R-:W-:Y:S04]  /*1b80*/  SHFL.IDX PT, R41, R43, R30, 0x101f ;  /* 0x00101f1e2b297589 */ /* 0x000fe800000e0000 */
[----:B-1----:R-:W3:Y:S01]  /*1b90*/  LDL R39, [R0+-0xc] ;  /* 0xfffff40000277983 */ /* 0x002ee20000100800 */
[----:B0-----:R-:W-:-:S03]  /*1ba0*/  IMAD R42, R23, R44, R42 ;  /* 0x0000002c172a7224 */ /* 0x001fc600078e022a */
[----:B------:R-:W0:Y:S02]  /*1bb0*/  SHFL.IDX PT, R44, R43, R24, 0x101f ;  /* 0x00101f182b2c7589 */ /* 0x000e2400000e0000 */
[----:B0-----:R-:W-:-:S04]  /*1bc0*/  IMAD R42, R19, R44, R42 ;  /* 0x0000002c132a7224 */ /* 0x001fc800078e022a */
[----:B------:R-:W-:Y:S02]  /*1bd0*/  IMAD R42, R17, R41, R42 ;  /* 0x00000029112a7224 */ /* 0x000fe400078e022a */
        /* <DEDUP_REMOVED lines=114> */
[----:B------:R-:W2:Y:S04]  /*2300*/  LDL R29, [R0] ;  /* 0x00000000001d7983 */ /* 0x000ea80000100800 */
        /* <DEDUP_REMOVED lines=24> */
[----:B-1----:R-:W3:Y:S01]  /*2490*/  LDL R39, [R0+0x4] ;  /* 0x0000040000277983 */ /* 0x002ee20000100800 */
        /* <DEDUP_REMOVED lines=37> */
[----:B------:R-:W-:Y:S04]  /*26f0*/  STL [R0], R29 ;  /* 0x0000001d00007387 */ /* 0x000fe80000100800 */
        /* <DEDUP_REMOVED lines=22> */
[----:B0-----:R-:W-:Y:S02]  /*2860*/  IMAD R40, R38, R40, R43 ;  /* 0x0000002826287224 */ /* 0x001fe400078e022b */
[----:B------:R-:W0:Y:S04]  /*2870*/  SHFL.IDX PT, R42, R29, R18, 0x101f ;  /* 0x00101f121d2a7589 */ /* 0x000e2800000e0000 */
[----:B------:R-:W1:Y:S01]  /*2880*/  SHFL.IDX PT, R43, R29, R28, 0x101f ;  /* 0x00101f1c1d2b7589 */ /* 0x000e6200000e0000 */
[----:B0-----:R-:W-:-:S04]  /*2890*/  IMAD R42, R7, R42, RZ ;  /* 0x0000002a072a7224 */ /* 0x001fc800078e02ff */
[----:B-1----:R-:W-:Y:S02]  /*28a0*/  IMAD R42, R25, R43, R42 ;  /* 0x0000002b192a7224 */ /* 0x002fe400078e022a */
[----:B------:R-:W0:Y:S02]  /*28b0*/  SHFL.IDX PT, R43, R29, R32, 0x101f ;  /* 0x00101f201d2b7589 */ /* 0x000e2400000e0000 */
[----:B0-----:R-:W-:Y:S02]  /*28c0*/  IMAD R42, R23, R43, R42 ;  /* 0x0000002b172a7224 */ /* 0x001fe400078e022a */
[----:B------:R-:W0:Y:S04]  /*28d0*/  SHFL.IDX PT, R43, R29, R24, 0x101f ;  /* 0x00101f181d2b7589 */ /* 0x000e2800000e0000 */
[----:B------:R-:W-:Y:S04]  /*28e0*/  STL [R0+0x4], R39 ;  /* 0x0000042700007387 */ /* 0x000fe80000100800 */
[----:B------:R-:W-:Y:S01]  /*28f0*/  SHFL.IDX PT, R39, R29, R22, 0x101f ;  /* 0x00101f161d277589 */ /* 0x000fe200000e0000 */
[----:B0-----:R-:W-:-:S03]  /*2900*/  IMAD R42, R19, R43, R42 ;  /* 0x0000002b132a7224 */ /* 0x001fc600078e022a */
[----:B------:R-:W0:Y:S02]  /*2910*/  SHFL.IDX PT, R43, R29, R30, 0x101f ;  /* 0x00101f1e1d2b7589 */ /* 0x000e2400000e0000 */
[----:B0-----:R-:W-:Y:S02]  /*2920*/  IMAD R42, R17, R43, R42 ;  /* 0x0000002b112a7224 */ /* 0x001fe400078e022a */
[----:B------:R-:W2:Y:S02]  /*2930*/  LDL R43, [R0+0x8] ;  /* 0x00000800002b7983 */ /* 0x000ea40000100800 */
[----:B------:R-:W-:Y:S02]  /*2940*/  IMAD R42, R15, R39, R42 ;  /* 0x000000270f2a7224 */ /* 0x000fe400078e022a */
[----:B------:R-:W0:Y:S02]  /*2950*/  SHFL.IDX PT, R39, R29, R26, 0x101f ;  /* 0x00101f1a1d277589 */ /* 0x000e2400000e0000 */
[----:B0-----:R-:W-:-:S02]  /*2960*/  IMAD R42, R13, R39, R42 ;  /* 0x000000270d2a7224 */ /* 0x001fc400078e022a */
[----:B------:R-:W3:Y:S04]  /*2970*/  LDL R39, [R0+0xc] ;  /* 0x00000c0000277983 */ /* 0x000ee80000100800 */
        /* <DEDUP_REMOVED lines=20> */
[----:B------:R-:W0:Y:S01]  /*2ac0*/  LDS R41, [R3+0x330] ;  /* 0x0003300003297984 */ /* 0x000e220000000800 */
[----:B--2---:R-:W-:-:S03]  /*2ad0*/  IADD3 R43, PT, PT, R40, R43, RZ ;  /* 0x0000002b282b7210 */ /* 0x004fc60007ffe0ff */
[----:B0-----:R-:W0:Y:S01]  /*2ae0*/  SHFL.IDX PT, R40, R41, R18, 0x101f ;  /* 0x00101f1229287589 */ /* 0x001e2200000e0000 */
[----:B---3--:R-:W-:-:S03]  /*2af0*/  IADD3 R39, PT, PT, R42, R39, RZ ;  /* 0x000000272a277210 */ /* 0x008fc60007ffe0ff */
[----:B------:R-:W1:Y:S01]  /*2b00*/  SHFL.IDX PT, R42, R41, R28, 0x101f ;  /* 0x00101f1c292a7589 */ /* 0x000e6200000e0000 */
[----:B0-----:R-:W-:-:S03]  /*2b10*/  IMAD R40, R7, R40, RZ ;  /* 0x0000002807287224 */ /* 0x001fc600078e02ff */
[----:B------:R-:W-:Y:S01]  /*2b20*/  SHFL.IDX PT, R29, R41, R24, 0x101f ;  /* 0x00101f18291d7589 */ /* 0x000fe200000e0000 */
[----:B-1----:R-:W-:-:S03]  /*2b30*/  IMAD R40, R25, R42, R40 ;  /* 0x0000002a19287224 */ /* 0x002fc600078e0228 */
[----:B------:R-:W0:Y:S02]  /*2b40*/  SHFL.IDX PT, R42, R41, R32, 0x101f ;  /* 0x00101f20292a7589 */ /* 0x000e2400000e0000 */
[----:B0-----:R-:W-:-:S04]  /*2b50*/  IMAD R40, R23, R42, R40 ;  /* 0x0000002a17287224 */ /* 0x001fc800078e0228 */
[----:B------:R-:W-:Y:S02]  /*2b60*/  IMAD R40, R19, R29, R40 ;  /* 0x0000001d13287224 */ /* 0x000fe400078e0228 */
[----:B------:R-:W0:Y:S02]  /*2b70*/  SHFL.IDX PT, R29, R41, R30, 0x101f ;  /* 0x00101f1e291d7589 */ /* 0x000e2400000e0000 */
[----:B0-----:R-:W-:Y:S02]  /*2b80*/  IMAD R40, R17, R29, R40 ;  /* 0x0000001d11287224 */ /* 0x001fe400078e0228 */
[----:B------:R-:W0:Y:S02]  /*2b90*/  SHFL.IDX PT, R29, R41, R22, 0x101f ;  /* 0x00101f16291d7589 */ /* 0x000e2400000e0000 */
[----:B0-----:R-:W-:Y:S02]  /*2ba0*/  IMAD R40, R15, R29, R40 ;  /* 0x0000001d0f287224 */ /* 0x001fe400078e0228 */
[----:B------:R-:W2:Y:S04]  /*2bb0*/  LDL R29, [R0+0x10] ;  /* 0x00001000001d7983 */ /* 0x000ea80000100800 */
        /* <DEDUP_REMOVED lines=17> */
[----:B------:R-:W1:Y:S04]  /*2cd0*/  SHFL.IDX PT, R42, R41, R2, 0x101f ;  /* 0x00101f02292a7589 */ /* 0x000e6800000e0000 */
[----:B------:R-:W-:Y:S01]  /*2ce0*/  STL [R0+0x8], R43 ;  /* 0x0000082b00007387 */ /* 0x000fe20000100800 */
[----:B0-----:R-:W-:-:S04]  /*2cf0*/  IMAD R40, R38, R40, R45 ;  /* 0x0000002826287224 */ /* 0x001fc800078e022d */
[----:B-1----:R-:W-:Y:S01]  /*2d00*/  IMAD R40, R27, R42, R40 ;  /* 0x0000002a1b287224 */ /* 0x002fe200078e0228 */
[----:B------:R-:W-:Y:S04]  /*2d10*/  STL [R0+0xc], R39 ;  /* 0x00000c2700007387 */ /* 0x000fe80000100800 */
[----:B--2---:R-:W-:-:S05]  /*2d20*/  IADD3 R47, PT, PT, R40, R29, RZ ;  /* 0x0000001d282f7210 */ /* 0x004fca0007ffe0ff */
[----:B------:R-:W-:Y:S04]  /*2d30*/  STL [R0+0x10], R47 ;  /* 0x0000102f00007387 */ /* 0x000fe80000100800 */
[----:B------:R-:W2:Y:S04]  /*2d40*/  LDL R29, [R0+0x14] ;  /* 0x00001400001d7983 */ /* 0x000ea80000100800 */
[----:B------:R-:W0:Y:S04]  /*2d50*/  LDS R45, [R3+0x374] ;  /* 0x00037400032d7984 */ /* 0x000e280000000800 */
[----:B0-----:R-:W0:Y:S04]  /*2d60*/  SHFL.IDX PT, R40, R45, R18, 0x101f ;  /* 0x00101f122d287589 */ /* 0x001e2800000e0000 */
[----:B------:R-:W1:Y:S04]  /*2d70*/  SHFL.IDX PT, R42, R45, R28, 0x101f ;  /* 0x00101f1c2d2a7589 */ /* 0x000e6800000e0000 */
[----:B------:R-:W3:Y:S04]  /*2d80*/  SHFL.IDX PT, R44, R45, R32, 0x101f ;  /* 0x00101f202d2c7589 */ /* 0x000ee800000e0000 */
[----:B------:R-:W4:Y:S04]  /*2d90*/  SHFL.IDX PT, R41, R45, R24, 0x101f ;  /* 0x00101f182d297589 */ /* 0x000f2800000e0000 */
[----:B------:R-:W5:Y:S01]  /*2da0*/  SHFL.IDX PT, R39, R45, R30, 0x101f ;  /* 0x00101f1e2d277589 */ /* 0x000f6200000e0000 */
[----:B0-----:R-:W-:-:S04]  /*2db0*/  IMAD R40, R7, R40, RZ ;  /* 0x0000002807287224 */ /* 0x001fc800078e02ff */
[----:B-1----:R-:W-:-:S04]  /*2dc0*/  IMAD R40, R25, R42, R40 ;  /* 0x0000002a19287224 */ /* 0x002fc800078e0228 */
[----:B---3--:R-:W-:-:S04]  /*2dd0*/  IMAD R40, R23, R44, R40 ;  /* 0x0000002c17287224 */ /* 0x008fc800078e0228 */
[----:B----4-:R-:W-:-:S04]  /*2de0*/  IMAD R40, R19, R41, R40 ;  /* 0x0000002913287224 */ /* 0x010fc800078e0228 */
[----:B-----5:R-:W-:Y:S02]  /*2df0*/  IMAD R40, R17, R39, R40 ;  /* 0x0000002711287224 */ /* 0x020fe400078e0228 */
[----:B------:R-:W0:Y:S04]  /*2e00*/  SHFL.IDX PT, R39, R45, R22, 0x101f ;  /* 0x00101f162d277589 */ /* 0x000e2800000e0000 */
        /* <DEDUP_REMOVED lines=13> */
[----:B------:R-:W-:Y:S01]  /*2ee0*/  SHFL.IDX PT, R42, R45, R2, 0x101f ;  /* 0x00101f022d2a7589 */ /* 0x000fe200000e0000 */
[----:B0-----:R-:W-:-:S04]  /*2ef0*/  IMAD R39, R35, R39, R40 ;  /* 0x0000002723277224 */ /* 0x001fc800078e0228 */
[----:B-1----:R-:W-:Y:S02]  /*2f00*/  IMAD R40, R36, R41, R39 ;  /* 0x0000002924287224 */ /* 0x002fe400078e0227 */
[----:B------:R-:W0:Y:S04]  /*2f10*/  SHFL.IDX PT, R39, R45, R14, 0x101f ;  /* 0x00101f0e2d277589 */ /* 0x000e2800000e0000 */
[----:B------:R-:W1:Y:S01]  /*2f20*/  SHFL.IDX PT, R41, R45, R16, 0x101f ;  /* 0x00101f102d297589 */ /* 0x000e6200000e0000 */
[----:B0-----:R-:W-:-:S04]  /*2f30*/  IMAD R39, R37, R39, R40 ;  /* 0x0000002725277224 */ /* 0x001fc800078e0228 */
[----:B-1----:R-:W-:-:S04]  /*2f40*/  IMAD R40, R38, R41, R39 ;  /* 0x0000002926287224 */ /* 0x002fc800078e0227 */
[----:B------:R-:W-:-:S05]  /*2f50*/  IMAD R40, R27, R42, R40 ;  /* 0x0000002a1b287224 */ /* 0x000fca00078e0228 */
[----:B--2---:R-:W-:-:S05]  /*2f60*/  IADD3 R41, PT, PT, R40, R29, RZ ;  /* 0x0000001d28297210 */ /* 0x004fca0007ffe0ff */
[----:B------:R-:W-:Y:S04]  /*2f70*/  STL [R0+0x14], R41 ;  /* 0x0000142900007387 */ /* 0x000fe80000100800 */
[----:B------:R-:W2:Y:S04]  /*2f80*/  LDL R29, [R0+0x18] ;  /* 0x00001800001d7983 */ /* 0x000ea80000100800 */
[----:B------:R-:W0:Y:S04]  /*2f90*/  LDS R39, [R3+0x3b8] ;  /* 0x0003b80003277984 */ /* 0x000e280000000800 */
        /* <DEDUP_REMOVED lines=21> */
[----:B------:R-:W1:Y:S04]  /*30f0*/  SHFL.IDX PT, R41, R39, R10, 0x101f ;  /* 0x00101f0a27297589 */ /* 0x000e6800000e0000 */
[----:B------:R-:W-:Y:S01]  /*3100*/  SHFL.IDX PT, R43, R39, R16, 0x101f ;  /* 0x00101f10272b7589 */ /* 0x000fe200000e0000 */
[----:B0-----:R-:W-:-:S03]  /*3110*/  IMAD R40, R33, R42, R40 ;  /* 0x0000002a21287224 */ /* 0x001fc600078e0228 */
[----:B------:R-:W0:Y:S01]  /*3120*/  SHFL.IDX PT, R42, R39, R12, 0x101f ;  /* 0x00101f0c272a7589 */ /* 0x000e2200000e0000 */
[----:B-1----:R-:W-:-:S03]  /*3130*/  IMAD R41, R35, R41, R40 ;  /* 0x0000002923297224 */ /* 0x002fc600078e0228 */
[----:B------:R-:W1:Y:S04]  /*3140*/  SHFL.IDX PT, R40, R39, R14, 0x101f ;  /* 0x00101f0e27287589 */ /* 0x000e6800000e0000 */
[----:B------:R-:W3:Y:S01]  /*3150*/  SHFL.IDX PT, R44, R39, R2, 0x101f ;  /* 0x00101f02272c7589 */ /* 0x000ee200000e0000 */
[----:B0-----:R-:W-:-:S04]  /*3160*/  IMAD R42, R36, R42, R41 ;  /* 0x0000002a242a7224 */ /* 0x001fc800078e0229 */
[----:B-1----:R-:W-:-:S04]  /*3170*/  IMAD R41, R37, R40, R42 ;  /* 0x0000002825297224 */ /* 0x002fc800078e022a */
[----:B------:R-:W-:-:S04]  /*3180*/  IMAD R40, R38, R43, R41 ;  /* 0x0000002b26287224 */ /* 0x000fc800078e0229 */
[----:B---3--:R-:W-:-:S05]  /*3190*/  IMAD R40, R27, R44, R40 ;  /* 0x0000002c1b287224 */ /* 0x008fca00078e0228 */
        /* <DEDUP_REMOVED lines=34> */
[----:B---3--:R-:W-:Y:S01]  /*33c0*/  IMAD R38, R38, R9, R11 ;  /* 0x0000000926267224 */ /* 0x008fe200078e020b */
[----:B------:R-:W-:-:S03]  /*33d0*/  UPLOP3.LUT UP1, UPT, UPT, UPT, UP0, 0x80, 0x8 ;  /* 0x000000000008789c */ /* 0x000fc60003f2f000 */
[----:B----4-:R-:W-:Y:S01]  /*33e0*/  IMAD R38, R27, R7, R38 ;  /* 0x000000071b267224 */ /* 0x010fe200078e0226 */
[----:B------:R-:W-:Y:S01]  /*33f0*/  UPLOP3.LUT UP0, UPT, UPT, UPT, UPT, 0x40, 0x4 ;  /* 0x000000000004789c */ /* 0x000fe20003f0e870 */
[----:B------:R-:W-:-:S03]  /*3400*/  UMOV UR4, 0x80 ;  /* 0x0000008000047882 */ /* 0x000fc60000000000 */
[----:B--2---:R-:W-:-:S05]  /*3410*/  IADD3 R29, PT, PT, R38, R29, RZ ;  /* 0x0000001d261d7210 */ /* 0x004fca0007ffe0ff */
[----:B------:R0:W-:Y:S02]  /*3420*/  STL [R0+0x1c], R29 ;  /* 0x00001c1d00007387 */ /* 0x0001e40000100800 */
[----:B0-----:R-:W-:Y:S01]  /*3430*/  IADD3 R0, PT, PT, R0, 0x40, RZ ;  /* 0x0000004000007810 */ /* 0x001fe20007ffe0ff */
[----:B------:R-:W-:Y:S06]  /*3440*/  BRA.U UP1, `(.L_x_26336) ;  /* 0xffffffd501f07547 */ /* 0x000fec000b83ffff */
[----:B------:R-:W2:Y:S01]  /*3450*/  LDL.128 R36, [R1] ;  /* 0x0000000001247983 */ /* 0x000ea20000100c00 */
[----:B------:R-:W0:Y:S03]  /*3460*/  LDC R3, c[0x0][0x388] ;  /* 0x0000e200ff037b82 */ /* 0x000e260000000800 */
[----:B------:R-:W3:Y:S04]  /*3470*/  LDL.128 R8, [R1+0x10] ;  /* 0x0000100001087983 */ /* 0x000ee80000100c00 */
[----:B------:R-:W4:Y:S01]  /*3480*/  LDL.128 R12, [R1+0x20] ;  /* 0x00002000010c7983 */ /* 0x000f220000100c00 */
[----:B------:R-:W1:Y:S03]  /*3490*/  LDC R35, c[0x0][0x384] ;  /* 0x0000e100ff237b82 */ /* 0x000e660000000800 */
[----:B------:R-:W5:Y:S04]  /*34a0*/  LDL.128 R16, [R1+0x30] ;  /* 0x0000300001107983 */ /* 0x000f680000100c00 */
[----:B------:R-:W5:Y:S01]  /*34b0*/  LDL.128 R4, [R1+0x40] ;  /* 0x0000400001047983 */ /* 0x000f620000100c00 */
[----:B------:R-:W1:Y:S01]  /*34c0*/  LDC.64 R22, c[0x0][0x3a0] ;  /* 0x0000e800ff167b82 */ /* 0x000e620000000a00 */
[----:B------:R-:W-:-:S04]  /*34d0*/  SHF.L.U32 R2, R20, 0x8, RZ ;  /* 0x0000000814027819 */ /* 0x000fc800000006ff */
[----:B------:R-:W-:Y:S02]  /*34e0*/  LOP3.LUT R2, R2, R21, RZ, 0xfc, !PT ;  /* 0x0000001502027212 */ /* 0x000fe400078efcff */
[----:B0-----:R-:W-:-:S04]  /*34f0*/  SHF.R.S32.HI R0, RZ, 0x1f, R3 ;  /* 0x0000001fff007819 */ /* 0x001fc80000011403 */
[----:B------:R-:W-:Y:S01]  /*3500*/  LEA.HI R0, R0, R3, RZ, 0xc ;  /* 0x0000000300007211 */ /* 0x000fe200078f60ff */
[----:B-1----:R-:W-:-:S03]  /*3510*/  IMAD R35, R35, UR7, R2 ;  /* 0x0000000723237c24 */ /* 0x002fc6000f8e0202 */
[----:B------:R-:W-:-:S04]  /*3520*/  SHF.R.S32.HI R0, RZ, 0xc, R0 ;  /* 0x0000000cff007819 */ /* 0x000fc80000011400 */
[CC--:B------:R-:W-:Y:S02]  /*3530*/  LEA R25, R0.reuse, R35.reuse, 0x8 ;  /* 0x0000002300197211 */ /* 0x0c0fe400078e40ff */
[CC--:B------:R-:W-:Y:S01]  /*3540*/  LEA R3, R0.reuse, R35.reuse, 0x9 ;  /* 0x0000002300037211 */ /* 0x0c0fe200078e48ff */
[--C-:B------:R-:W-:Y:S01]  /*3550*/  IMAD.WIDE R20, R35, 0x4, R22.reuse ;  /* 0x0000000423147825 */ /* 0x100fe200078e0216 */
[----:B------:R-:W-:Y:S01]  /*3560*/  BAR.SYNC.DEFER_BLOCKING 0x0 ;  /* 0x0000000000007b1d */ /* 0x000fe20000010000 */
[CC--:B------:R-:W-:Y:S02]  /*3570*/  LEA R27, R0.reuse, R35.reuse, 0xa ;  /* 0x00000023001b7211 */ /* 0x0c0fe400078e50ff */
[--C-:B------:R-:W-:Y:S01]  /*3580*/  IMAD.WIDE R24, R25, 0x4, R22.reuse ;  /* 0x0000000419187825 */ /* 0x100fe200078e0216 */
[C---:B------:R-:W-:Y:S02]  /*3590*/  LEA R51, R0.reuse, R35, 0xb ;  /* 0x0000002300337211 */ /* 0x040fe400078e58ff */
[C---:B------:R-:W-:Y:S01]  /*35a0*/  LEA R29, R0.reuse, R3, 0x8 ;  /* 0x00000003001d7211 */ /* 0x040fe200078e40ff */
[----:B------:R-:W-:Y:S01]  /*35b0*/  IMAD.WIDE R2, R3, 0x4, R22 ;  /* 0x0000000403027825 */ /* 0x000fe200078e0216 */
[----:B------:R-:W-:-:S02]  /*35c0*/  LEA R33, R0, R27, 0x9 ;  /* 0x0000001b00217211 */ /* 0x000fc400078e48ff */
[C---:B------:R-:W-:Y:S01]  /*35d0*/  LEA R31, R0.reuse, R27, 0x8 ;  /* 0x0000001b001f7211 */ /* 0x040fe200078e40ff */
[--C-:B------:R-:W-:Y:S01]  /*35e0*/  IMAD.WIDE R34, R51, 0x4, R22.reuse ;  /* 0x0000000433227825 */ /* 0x100fe200078e0216 */
[C---:B------:R-:W-:Y:S02]  /*35f0*/  LEA R45, R0.reuse, R51, 0x8 ;  /* 0x00000033002d7211 */ /* 0x040fe400078e40ff */
[----:B------:R-:W-:Y:S01]  /*3600*/  LEA R41, R0, R33, 0x8 ;  /* 0x0000002100297211 */ /* 0x000fe200078e40ff */
[----:B------:R-:W-:-:S04]  /*3610*/  IMAD.WIDE R28, R29, 0x4, R22 ;  /* 0x000000041d1c7825 */ /* 0x000fc800078e0216 */
[----:B------:R-:W-:-:S04]  /*3620*/  IMAD.WIDE R26, R27, 0x4, R22 ;  /* 0x000000041b1a7825 */ /* 0x000fc800078e0216 */
[----:B------:R-:W-:-:S04]  /*3630*/  IMAD.WIDE R30, R31, 0x4, R22 ;  /* 0x000000041f1e7825 */ /* 0x000fc800078e0216 */
[----:B------:R-:W-:-:S04]  /*3640*/  IMAD.WIDE R32, R33, 0x4, R22 ;  /* 0x0000000421207825 */ /* 0x000fc800078e0216 */
[----:B------:R-:W-:-:S04]  /*3650*/  IMAD.WIDE R40, R41, 0x4, R22 ;  /* 0x0000000429287825 */ /* 0x000fc800078e0216 */
[----:B------:R-:W-:Y:S01]  /*3660*/  IMAD.WIDE R44, R45, 0x4, R22 ;  /* 0x000000042d2c7825 */ /* 0x000fe200078e0216 */
[----:B--2---:R-:W-:Y:S04]  /*3670*/  STG.E desc[UR8][R20.64], R36 ;  /* 0x0000002414007986 */ /* 0x004fe8000c101908 */
[----:B------:R0:W-:Y:S04]  /*3680*/  STG.E desc[UR8][R24.64], R37 ;  /* 0x0000002518007986 */ /* 0x0001e8000c101908 */
[----:B------:R-:W-:Y:S04]  /*3690*/  STG.E desc[UR8][R2.64], R38 ;  /* 0x0000002602007986 */ /* 0x000fe8000c101908 */
[----:B------:R-:W-:Y:S01]  /*36a0*/  STG.E desc[UR8][R28.64], R39 ;  /* 0x000000271c007986 */ /* 0x000fe2000c101908 */
[----:B0-----:R-:W-:-:S03]  /*36b0*/  LEA R37, R0, R51, 0x9 ;  /* 0x0000003300257211 */ /* 0x001fc600078e48ff */
[----:B---3--:R-:W-:Y:S01]  /*36c0*/  STG.E desc[UR8][R26.64], R8 ;  /* 0x000000081a007986 */ /* 0x008fe2000c101908 */
[C---:B------:R-:W-:Y:S02]  /*36d0*/  LEA R51, R0.reuse, R51, 0xa ;  /* 0x0000003300337211 */ /* 0x040fe400078e50ff */
[C---:B------:R-:W-:Y:S01]  /*36e0*/  LEA R53, R0.reuse, R37, 0x8 ;  /* 0x0000002500357211 */ /* 0x040fe200078e40ff */
[----:B------:R0:W-:Y:S01]  /*36f0*/  STG.E desc[UR8][R30.64], R9 ;  /* 0x000000091e007986 */ /* 0x0001e2000c101908 */
[CC--:B------:R-:W-:Y:S01]  /*3700*/  LEA R47, R0.reuse, R51.reuse, 0x9 ;  /* 0x00000033002f7211 */ /* 0x0c0fe200078e48ff */
[--C-:B------:R-:W-:Y:S01]  /*3710*/  IMAD.WIDE R42, R37, 0x4, R22.reuse ;  /* 0x00000004252a7825 */ /* 0x100fe200078e0216 */
[----:B------:R-:W-:Y:S01]  /*3720*/  LEA R49, R0, R51, 0x8 ;  /* 0x0000003300317211 */ /* 0x000fe200078e40ff */
[----:B------:R-:W-:Y:S02]  /*3730*/  STG.E desc[UR8][R32.64], R10 ;  /* 0x0000000a20007986 */ /* 0x000fe4000c101908 */
[----:B------:R-:W-:-:S02]  /*3740*/  IMAD.WIDE R52, R53, 0x4, R22 ;  /* 0x0000000435347825 */ /* 0x000fc400078e0216 */
[----:B------:R-:W-:Y:S02]  /*3750*/  STG.E desc[UR8][R40.64], R11 ;  /* 0x0000000b28007986 */ /* 0x000fe4000c101908 */
[--C-:B------:R-:W-:Y:S01]  /*3760*/  IMAD.WIDE R50, R51, 0x4, R22.reuse ;  /* 0x0000000433327825 */ /* 0x100fe200078e0216 */
[----:B0-----:R-:W-:Y:S01]  /*3770*/  LEA R9, R0, R47, 0x8 ;  /* 0x0000002f00097211 */ /* 0x001fe200078e40ff */
[----:B----4-:R-:W-:Y:S02]  /*3780*/  STG.E desc[UR8][R34.64], R12 ;  /* 0x0000000c22007986 */ /* 0x010fe4000c101908 */
[--C-:B------:R-:W-:Y:S02]  /*3790*/  IMAD.WIDE R48, R49, 0x4, R22.reuse ;  /* 0x0000000431307825 */ /* 0x100fe400078e0216 */
[----:B------:R0:W-:Y:S02]  /*37a0*/  STG.E desc[UR8][R44.64], R13 ;  /* 0x0000000d2c007986 */ /* 0x0001e4000c101908 */
[----:B------:R-:W-:-:S02]  /*37b0*/  IMAD.WIDE R46, R47, 0x4, R22 ;  /* 0x000000042f2e7825 */ /* 0x000fc400078e0216 */
[----:B------:R-:W2:Y:S04]  /*37c0*/  LDL.128 R36, [R1+0x50] ;  /* 0x0000500001247983 */ /* 0x000ea80000100c00 */
[----:B------:R-:W-:Y:S01]  /*37d0*/  STG.E desc[UR8][R42.64], R14 ;  /* 0x0000000e2a007986 */ /* 0x000fe2000c101908 */
[----:B0-----:R-:W-:-:S03]  /*37e0*/  IMAD.WIDE R12, R9, 0x4, R22 ;  /* 0x00000004090c7825 */ /* 0x001fc600078e0216 */
[----:B------:R-:W-:Y:S04]  /*37f0*/  STG.E desc[UR8][R52.64], R15 ;  /* 0x0000000f34007986 */ /* 0x000fe8000c101908 */
[----:B-----5:R-:W-:Y:S04]  /*3800*/  STG.E desc[UR8][R50.64], R16 ;  /* 0x0000001032007986 */ /* 0x020fe8000c101908 */
[----:B------:R-:W-:Y:S04]  /*3810*/  STG.E desc[UR8][R48.64], R17 ;  /* 0x0000001130007986 */ /* 0x000fe8000c101908 */
[----:B------:R-:W3:Y:S04]  /*3820*/  LDL.128 R8, [R1+0x60] ;  /* 0x0000600001087983 */ /* 0x000ee80000100c00 */
[----:B------:R-:W-:Y:S04]  /*3830*/  STG.E desc[UR8][R46.64], R18 ;  /* 0x000000122e007986 */ /* 0x000fe8000c101908 */
[----:B------:R-:W-:Y:S04]  /*3840*/  STG.E desc[UR8][R12.64], R19 ;  /* 0x000000130c007986 */ /* 0x000fe8000c101908 */
[----:B------:R0:W-:Y:S04]  /*3850*/  STG.E desc[UR8][R20.64+0x200], R4 ;  /* 0x0002000414007986 */ /* 0x0001e8000c101908 */
[----:B0-----:R-:W4:Y:S04]  /*3860*/  LDL.128 R20, [R1+0x70] ;  /* 0x0000700001147983 */ /* 0x001f280000100c00 */
[----:B------:R-:W-:Y:S04]  /*3870*/  STG.E desc[UR8][R24.64+0x200], R5 ;  /* 0x0002000518007986 */ /* 0x000fe8000c101908 */
[----:B------:R-:W-:Y:S04]  /*3880*/  STG.E desc[UR8][R2.64+0x200], R6 ;  /* 0x0002000602007986 */ /* 0x000fe8000c101908 */
[----:B------:R-:W-:Y:S04]  /*3890*/  STG.E desc[UR8][R28.64+0x200], R7 ;  /* 0x000200071c007986 */ /* 0x000fe8000c101908 */
        /* <DEDUP_REMOVED lines=11> */
[----:B------:R-:W-:Y:S01]  /*3950*/  STG.E desc[UR8][R12.64+0x200], R23 ;  /* 0x000200170c007986 */ /* 0x000fe2000c101908 */
[----:B------:R-:W-:Y:S05]  /*3960*/  EXIT ;  /* 0x000000000000794d */ /* 0x000fea0003800000 */
        .weak           $__internal_505_$__cuda_sm20_div_u16
        .type           $__internal_505_$__cuda_sm20_div_u16,@function
        .size           $__internal_505_$__cuda_sm20_div_u16,(.L_x_39008 - $__internal_505_$__cuda_sm20_div_u16)
$__internal_505_$__cuda_sm20_div_u16:
        /* <DEDUP_REMOVED lines=18> */
[----:B------:R-:W-:Y:S06]  /*3a90*/  RET.REL.NODEC R8 `(_Z9cuda_gemmIiLi128ELi1ELi1ELi4096ELi16ELi16ELi64ELi0ELi1EEviiiPT_S1_S1_iii) ;  /* 0xffffffc408587950 */ /* 0x000fec0003c3ffff */
.L_x_26337:
        /* <DEDUP_REMOVED lines=14> */
.L_x_39008:


//--------------------- .text._Z9cuda_gemmIiLi128ELi1ELi1ELi4096ELi16ELi16ELi64ELi0ELi0EEviiiPT_S1_S1_iii --------------------------
	.section	.text._Z9cuda_gemmIiLi128ELi1ELi1ELi4096ELi16ELi16ELi64ELi0ELi0EEviiiPT_S1_S1_iii,"ax",@progbits
	.align	128
        .global         _Z9cuda_gemmIiLi128ELi1ELi1ELi4096ELi16ELi16ELi64ELi0ELi0EEviiiPT_S1_S1_iii
        .type           _Z9cuda_gemmIiLi128ELi1ELi1ELi4096ELi16ELi16ELi64ELi0ELi0EEviiiPT_S1_S1_iii,@function
        .size           _Z9cuda_gemmIiLi128ELi1ELi1ELi4096ELi16ELi16ELi64ELi0ELi0EEviiiPT_S1_S1_iii,(.L_x_39010 - _Z9cuda_gemmIiLi128ELi1ELi1ELi4096ELi16ELi16ELi64ELi0ELi0EEviiiPT_S1_S1_iii)
        .other          _Z9cuda_gemmIiLi128ELi1ELi1ELi4096ELi16ELi16ELi64ELi0ELi0EEviiiPT_S1_S1_iii,@"STO_CUDA_ENTRY STV_DEFAULT"
_Z9cuda_gemmIiLi128ELi1ELi1ELi4096ELi16ELi16ELi64ELi0ELi0EEviiiPT_S1_S1_iii:
.text._Z9cuda_gemmIiLi128ELi1ELi1ELi4096ELi16ELi16ELi64ELi0ELi0EEviiiPT_S1_S1_iii:
        /* <DEDUP_REMOVED lines=55> */
[----:B------:R-:W-:Y:S01]  /*0370*/  IMAD.HI.U32 R12, R9, R7, R8 ;  /* 0x00000007090c7227 */ /* 0x000fe200078e0008 */
[----:B------:R-:W-:-:S03]  /*0380*/  MOV R7, R69 ;  /* 0x0000004500077202 */ /* 0x000fc60000000f00 */
[----:B------:R-:W-:Y:S01]  /*0390*/  IMAD.HI.U32 R18, R11, R13, R10 ;  /* 0x0000000d0b127227 */ /* 0x000fe200078e000a */
[----:B--2-4-:R-:W-:-:S07]  /*03a0*/  LOP3.LUT R13, RZ, R3, RZ, 0x33, !PT ;  /* 0x00000003ff0d7212 */ /* 0x014fce00078e33ff */
.L_x_26340:
        /* <DEDUP_REMOVED lines=25> */
.L_x_26339:
[----:B------:R-:W-:Y:S05]  /*0540*/  BSYNC.RECONVERGENT B0 ;  /* 0x0000000000007941 */ /* 0x000fea0003800200 */
.L_x_26338:
[----:B------:R-:W-:Y:S01]  /*0550*/  IMAD.MOV.U32 R4, RZ, RZ, 0x80 ;  /* 0x00000080ff047424 */ /* 0x000fe200078e00ff */
[----:B0-----:R-:W-:Y:S01]  /*0560*/  MOV R8, 0x590 ;  /* 0x0000059000087802 */ /* 0x001fe20000000f00 */
[----:B------:R-:W-:-:S07]  /*0570*/  IMAD.MOV.U32 R5, RZ, RZ, R15 ;  /* 0x000000ffff057224 */ /* 0x000fce00078e000f */
[----:B------:R-:W-:Y:S05]  /*0580*/  CALL.REL.NOINC `($__internal_506_$__cuda_sm20_div_s16) ;  /* 0x0000005400147944 */ /* 0x000fea0003c00000 */
[----:B------:R-:W-:Y:S01]  /*0590*/  PRMT R5, R7, 0x9910, RZ ;  /* 0x0000991007057816 */ /* 0x000fe200000000ff */
[----:B------:R-:W-:Y:S01]  /*05a0*/  IMAD.MOV.U32 R4, RZ, RZ, 0x10 ;  /* 0x00000010ff047424 */ /* 0x000fe200078e00ff */
[----:B------:R-:W-:Y:S02]  /*05b0*/  MOV R36, R7 ;  /* 0x0000000700247202 */ /* 0x000fe40000000f00 */
[----:B------:R-:W-:-:S07]  /*05c0*/  MOV R8, 0x5e0 ;  /* 0x000005e000087802 */ /* 0x000fce0000000f00 */
[----:B------:R-:W-:Y:S05]  /*05d0*/  CALL.REL.NOINC `($__internal_506_$__cuda_sm20_div_s16) ;  /* 0x0000005400007944 */ /* 0x000fea0003c00000 */
[----:B------:R-:W0:Y:S01]  /*05e0*/  I2F.U32.RP R4, R6 ;  /* 0x0000000600047306 */ /* 0x000e220000209000 */
[----:B------:R-:W-:Y:S01]  /*05f0*/  IMAD.MOV R5, RZ, RZ, -R6 ;  /* 0x000000ffff057224 */ /* 0x000fe200078e0a06 */
[----:B------:R-:W1:Y:S01]  /*0600*/  S2UR UR7, SR_CTAID.Y ;  /* 0x00000000000779c3 */ /* 0x000e620000002600 */
[----:B------:R-:W-:-:S05]  /*0610*/  ISETP.NE.U32.AND P2, PT, R6, RZ, PT ;  /* 0x000000ff0600720c */ /* 0x000fca0003f45070 */
[----:B0-----:R-:W0:Y:S02]  /*0620*/  MUFU.RCP R4, R4 ;  /* 0x0000000400047308 */ /* 0x001e240000001000 */
[----:B0-----:R-:W-:-:S06]  /*0630*/  VIADD R2, R4, 0xffffffe ;  /* 0x0ffffffe04027836 */ /* 0x001fcc0000000000 */
[----:B------:R0:W2:Y:S02]  /*0640*/  F2I.FTZ.U32.TRUNC.NTZ R3, R2 ;  /* 0x0000000200037305 */ /* 0x0000a4000021f000 */
[----:B0-----:R-:W-:Y:S02]  /*0650*/  HFMA2 R2, -RZ, RZ, 0, 0 ;  /* 0x00000000ff027431 */ /* 0x001fe400000001ff */
[----:B--2---:R-:W-:-:S04]  /*0660*/  IMAD R5, R5, R3, RZ ;  /* 0x0000000305057224 */ /* 0x004fc800078e02ff */
[----:B------:R-:W-:Y:S02]  /*0670*/  IMAD.HI.U32 R0, R3, R5, R2 ;  /* 0x0000000503007227 */ /* 0x000fe400078e0002 */
[----:B------:R-:W1:Y:S04]  /*0680*/  LDC R5, c[0x0][0x374] ;  /* 0x0000dd00ff057b82 */ /* 0x000e680000000800 */
[----:B------:R-:W-:-:S04]  /*0690*/  IMAD.HI.U32 R0, R0, R69, RZ ;  /* 0x0000004500007227 */ /* 0x000fc800078e00ff */
[----:B------:R-:W-:-:S04]  /*06a0*/  IMAD.MOV R3, RZ, RZ, -R0 ;  /* 0x000000ffff037224 */ /* 0x000fc800078e0a00 */
[----:B------:R-:W-:-:S05]  /*06b0*/  IMAD R3, R6, R3, R69 ;  /* 0x0000000306037224 */ /* 0x000fca00078e0245 */
[----:B------:R-:W-:Y:S02]  /*06c0*/  ISETP.GE.U32.AND P0, PT, R3, R6, PT ;  /* 0x000000060300720c */ /* 0x000fe40003f06070 */
[----:B-1----:R-:W-:-:S11]  /*06d0*/  ISETP.LE.U32.AND P3, PT, R5, UR7, PT ;  /* 0x0000000705007c0c */ /* 0x002fd6000bf63070 */
[----:B------:R-:W-:-:S05]  /*06e0*/  @P0 IMAD.IADD R3, R3, 0x1, -R6 ;  /* 0x0000000103030824 */ /* 0x000fca00078e0a06 */
[----:B------:R-:W-:Y:S01]  /*06f0*/  ISETP.GE.U32.AND P1, PT, R3, R6, PT ;  /* 0x000000060300720c */ /* 0x000fe20003f26070 */
[----:B------:R-:W-:-:S12]  /*0700*/  @P3 EXIT ;  /* 0x000000000000394d */ /* 0x000fd80003800000 */
[----:B------:R-:W0:Y:S01]  /*0710*/  LDC R5, c[0x0][0x360] ;  /* 0x0000d800ff057b82 */ /* 0x000e220000000800 */
[----:B------:R-:W-:Y:S01]  /*0720*/  @P0 VIADD R0, R0, 0x1 ;  /* 0x0000000100000836 */ /* 0x000fe20000000000 */
[----:B------:R1:W-:Y:S01]  /*0730*/  STL.128 [R1], RZ ;  /* 0x000000ff01007387 */ /* 0x0003e20000100c00 */
[----:B------:R-:W2:Y:S01]  /*0740*/  LDCU UR5, c[0x0][0x388] ;  /* 0x00007100ff0577ac */ /* 0x000ea20008000800 */
[----:B------:R-:W-:Y:S01]  /*0750*/  IMAD.SHL.U32 R4, R69, 0x4, RZ ;  /* 0x0000000445047824 */ /* 0x000fe200078e00ff */
[----:B------:R-:W-:Y:S01]  /*0760*/  PRMT R63, R7, 0x9910, RZ ;  /* 0x00009910073f7816 */ /* 0x000fe200000000ff */
[----:B------:R1:W-:Y:S01]  /*0770*/  STL.128 [R1+0x10], RZ ;  /* 0x000010ff01007387 */ /* 0x0003e20000100c00 */
[----:B------:R-:W-:Y:S01]  /*0780*/  @P1 IADD3 R0, PT, PT, R0, 0x1, RZ ;  /* 0x0000000100001810 */ /* 0x000fe20007ffe0ff */
[----:B------:R-:W3:Y:S01]  /*0790*/  S2UR UR6, SR_CTAID.X ;  /* 0x00000000000679c3 */ /* 0x000ee20000002500 */
[----:B------:R-:W-:Y:S01]  /*07a0*/  @!P2 LOP3.LUT R0, RZ, R6, RZ, 0x33, !PT ;  /* 0x00000006ff00a212 */ /* 0x000fe200078e33ff */
[----:B------:R1:W-:Y:S01]  /*07b0*/  STL.128 [R1+0x20], RZ ;  /* 0x000020ff01007387 */ /* 0x0003e20000100c00 */
[----:B------:R-:W-:-:S03]  /*07c0*/  MOV R11, 0x8e0 ;  /* 0x000008e0000b7802 */ /* 0x000fc60000000f00 */
[----:B------:R1:W-:Y:S01]  /*07d0*/  STL.128 [R1+0x30], RZ ;  /* 0x000030ff01007387 */ /* 0x0003e20000100c00 */
[----:B------:R-:W-:-:S03]  /*07e0*/  IMAD.MOV R2, RZ, RZ, -R0 ;  /* 0x000000ffff027224 */ /* 0x000fc600078e0a00 */
[----:B------:R1:W-:Y:S01]  /*07f0*/  STL.128 [R1+0x40], RZ ;  /* 0x000040ff01007387 */ /* 0x0003e20000100c00 */
[----:B------:R-:W-:Y:S01]  /*0800*/  IMAD R2, R6, R2, R69 ;  /* 0x0000000206027224 */ /* 0x000fe200078e0245 */
[----:B------:R-:W-:Y:S02]  /*0810*/  LOP3.LUT R6, R4, 0xfff, RZ, 0x3c, !PT ;  /* 0x00000fff04067812 */ /* 0x000fe400078e3cff */
[----:B------:R1:W-:Y:S01]  /*0820*/  STL.128 [R1+0x50], RZ ;  /* 0x000050ff01007387 */ /* 0x0003e20000100c00 */
[----:B0-----:R-:W-:Y:S01]  /*0830*/  IMAD.SHL.U32 R3, R5, 0x4, RZ ;  /* 0x0000000405037824 */ /* 0x001fe200078e00ff */
[----:B------:R-:W-:Y:S02]  /*0840*/  LOP3.LUT R61, R2, 0xf, RZ, 0xc0, !PT ;  /* 0x0000000f023d7812 */ /* 0x000fe400078ec0ff */
[----:B------:R1:W-:Y:S02]  /*0850*/  STL.128 [R1+0x60], RZ ;  /* 0x000060ff01007387 */ /* 0x0003e40000100c00 */
[----:B------:R-:W-:-:S02]  /*0860*/  IADD3 R6, PT, PT, -R3, R6, RZ ;  /* 0x0000000603067210 */ /* 0x000fc40007ffe1ff */
[----:B------:R1:W-:Y:S01]  /*0870*/  STL.128 [R1+0x70], RZ ;  /* 0x000070ff01007387 */ /* 0x0003e20000100c00 */
[----:B------:R-:W-:Y:S01]  /*0880*/  LOP3.LUT R7, R3, 0xffff, RZ, 0xc0, !PT ;  /* 0x0000ffff03077812 */ /* 0x000fe200078ec0ff */
[----:B---3--:R-:W-:Y:S02]  /*0890*/  USHF.L.U32 UR4, UR6, 0xc, URZ ;  /* 0x0000000c06047899 */ /* 0x008fe400080006ff */
[----:B------:R-:W-:Y:S01]  /*08a0*/  IMAD R62, R64, UR6, RZ ;  /* 0x00000006403e7c24 */ /* 0x000fe2000f8e02ff */
[----:B------:R-:W-:Y:S01]  /*08b0*/  LOP3.LUT R6, R6, 0xffff, RZ, 0xc0, !PT ;  /* 0x0000ffff06067812 */ /* 0x000fe200078ec0ff */
[----:B--2---:R-:W-:-:S12]  /*08c0*/  UIMAD UR4, UR7, UR5, UR4 ;  /* 0x00000005070472a4 */ /* 0x004fd8000f8e0204 */
[----:B-1----:R-:W-:Y:S05]  /*08d0*/  CALL.REL.NOINC `($__internal_507_$__cuda_sm20_div_u16) ;  /* 0x0000005000a47944 */ /* 0x002fea0003c00000 */
[----:B------:R-:W-:Y:S01]  /*08e0*/  LOP3.LUT R17, R10, 0x3, RZ, 0xc0, !PT ;  /* 0x000000030a117812 */ /* 0x000fe200078ec0ff */
[----:B------:R-:W-:Y:S03]  /*08f0*/  BSSY.RECONVERGENT B0, `(.L_x_26341) ;  /* 0x0000013000007945 */ /* 0x000fe60003800200 */
[----:B------:R-:W-:-:S13]  /*0900*/  ISETP.NE.AND P0, PT, R17, 0x2, PT ;  /* 0x000000021100780c */ /* 0x000fda0003f05270 */
[----:B------:R-:W-:Y:S05]  /*0910*/  @!P0 BRA `(.L_x_26342) ;  /* 0x0000000000408947 */ /* 0x000fea0003800000 */
[----:B------:R-:W0:Y:S01]  /*0920*/  S2R R13, SR_CgaCtaId ;  /* 0x00000000000d7919 */ /* 0x000e220000008800 */
[----:B------:R-:W1:Y:S01]  /*0930*/  LDC.64 R6, c[0x0][0x390] ;  /* 0x0000e400ff067b82 */ /* 0x000e620000000a00 */
[----:B------:R-:W-:Y:S01]  /*0940*/  MOV R8, 0x400 ;  /* 0x0000040000087802 */ /* 0x000fe20000000f00 */
[----:B------:R-:W-:-:S04]  /*0950*/  IMAD.MOV.U32 R12, RZ, RZ, RZ ;  /* 0x000000ffff0c7224 */ /* 0x000fc800078e00ff */
[----:B------:R-:W-:-:S05]  /*0960*/  VIADD R8, R8, 0x480 ;  /* 0x0000048008087836 */ /* 0x000fca0000000000 */
[----:B0-----:R-:W-:-:S07]  /*0970*/  LEA R13, R13, R8, 0x18 ;  /* 0x000000080d0d7211 */ /* 0x001fce00078ec0ff */
.L_x_26343:
[----:B0-----:R-:W-:-:S04]  /*0980*/  VIADD R9, R4, UR4 ;  /* 0x0000000404097c36 */ /* 0x001fc80008000000 */
[----:B-1----:R-:W-:-:S06]  /*0990*/  IMAD.WIDE R8, R9, 0x4, R6 ;  /* 0x0000000409087825 */ /* 0x002fcc00078e0206 */
[----:B------:R-:W2:Y:S01]  /*09a0*/  LDG.E.128 R8, desc[UR8][R8.64] ;  /* 0x0000000808087981 */ /* 0x000ea2000c1e1d00 */
[----:B------:R-:W-:Y:S01]  /*09b0*/  LEA R14, R4, R13, 0x2 ;  /* 0x0000000d040e7211 */ /* 0x000fe200078e10ff */
[----:B------:R-:W-:Y:S02]  /*09c0*/  VIADD R12, R12, 0x1 ;  /* 0x000000010c0c7836 */ /* 0x000fe40000000000 */
[----:B------:R-:W-:-:S03]  /*09d0*/  IMAD.IADD R4, R3, 0x1, R4 ;  /* 0x0000000103047824 */ /* 0x000fc600078e0204 */
[----:B------:R-:W-:-:S04]  /*09e0*/  LOP3.LUT R15, R12, R17, RZ, 0x3c, !PT ;  /* 0x000000110c0f7212 */ /* 0x000fc800078e3cff */
[----:B------:R-:W-:Y:S01]  /*09f0*/  ISETP.NE.AND P0, PT, R15, 0x2, PT ;  /* 0x000000020f00780c */ /* 0x000fe20003f05270 */
[----:B--2---:R0:W-:-:S12]  /*0a00*/  STS.128 [R14], R8 ;  /* 0x000000080e007388 */ /* 0x0041d80000000c00 */
[----:B------:R-:W-:Y:S05]  /*0a10*/  @P0 BRA `(.L_x_26343) ;  /* 0xfffffffc00d80947 */ /* 0x000fea000383ffff */
.L_x_26342:
[----:B------:R-:W-:Y:S05]  /*0a20*/  BSYNC.RECONVERGENT B0 ;  /* 0x0000000000007941 */ /* 0x000fea0003800200 */
.L_x_26341:
[----:B------:R-:W1:Y:S01]  /*0a30*/  S2UR UR6, SR_CgaCtaId ;  /* 0x00000000000679c3 */ /* 0x000e620000008800 */
[----:B------:R-:W-:Y:S01]  /*0a40*/  UMOV UR5, 0x400 ;  /* 0x0000040000057882 */ /* 0x000fe20000000000 */
[----:B------:R-:W-:Y:S01]  /*0a50*/  BSSY.RECONVERGENT B0, `(.L_x_26344) ;  /* 0x000001e000007945 */ /* 0x000fe20003800200 */
[----:B------:R-:W-:-:S05]  /*0a60*/  UIADD3 UR5, UPT, UPT, UR5, 0x480, URZ ;  /* 0x0000048005057890 */ /* 0x000fca000fffe0ff */
[----:B------:R-:W2:Y:S01]  /*0a70*/  LDC.64 R6, c[0x0][0x390] ;  /* 0x0000e400ff067b82 */ /* 0x000ea20000000a00 */
[----:B-1----:R-:W-:-:S12]  /*0a80*/  ULEA UR5, UR6, UR5, 0x18 ;  /* 0x0000000506057291 */ /* 0x002fd8000f8ec0ff */
.L_x_26345:
[C---:B01----:R-:W-:Y:S02]  /*0a90*/  IMAD.IADD R10, R3.reuse, 0x1, R4 ;  /* 0x00000001030a7824 */ /* 0x043fe400078e0204 */
[----:B------:R-:W-:Y:S02]  /*0aa0*/  VIADD R9, R4, UR4 ;  /* 0x0000000404097c36 */ /* 0x000fe40008000000 */
[----:B------:R-:W-:Y:S01]  /*0ab0*/  VIADD R13, R10, UR4 ;  /* 0x000000040a0d7c36 */ /* 0x000fe20008000000 */
[----:B------:R-:W-:-:S03]  /*0ac0*/  IADD3 R8, PT, PT, R3, R10, RZ ;  /* 0x0000000a03087210 */ /* 0x000fc60007ffe0ff */
[----:B--2---:R-:W-:Y:S01]  /*0ad0*/  IMAD.WIDE R12, R13, 0x4, R6 ;  /* 0x000000040d0c7825 */ /* 0x004fe200078e0206 */
[----:B------:R-:W-:-:S03]  /*0ae0*/  IADD3 R17, PT, PT, R8, UR4, RZ ;  /* 0x0000000408117c10 */ /* 0x000fc6000fffe0ff */
[----:B------:R-:W-:Y:S02]  /*0af0*/  IMAD.IADD R28, R3, 0x1, R8 ;  /* 0x00000001031c7824 */ /* 0x000fe400078e0208 */
[--C-:B------:R-:W-:Y:S01]  /*0b00*/  IMAD.WIDE R8, R9, 0x4, R6.reuse ;  /* 0x0000000409087825 */ /* 0x100fe200078e0206 */
[----:B------:R-:W2:Y:S03]  /*0b10*/  LDG.E.128 R12, desc[UR8][R12.64] ;  /* 0x000000080c0c7981 */ /* 0x000ea6000c1e1d00 */
[----:B------:R-:W-:Y:S02]  /*0b20*/  VIADD R21, R28, UR4 ;  /* 0x000000041c157c36 */ /* 0x000fe40008000000 */
[--C-:B------:R-:W-:Y:S01]  /*0b30*/  IMAD.WIDE R16, R17, 0x4, R6.reuse ;  /* 0x0000000411107825 */ /* 0x100fe200078e0206 */
[----:B------:R-:W3:Y:S03]  /*0b40*/  LDG.E.128 R8, desc[UR8][R8.64] ;  /* 0x0000000808087981 */ /* 0x000ee6000c1e1d00 */
[----:B------:R-:W-:-:S02]  /*0b50*/  IMAD.WIDE R20, R21, 0x4, R6 ;  /* 0x0000000415147825 */ /* 0x000fc400078e0206 */
[----:B------:R-:W4:Y:S04]  /*0b60*/  LDG.E.128 R16, desc[UR8][R16.64] ;  /* 0x0000000810107981 */ /* 0x000f28000c1e1d00 */
[----:B------:R-:W5:Y:S01]  /*0b70*/  LDG.E.128 R20, desc[UR8][R20.64] ;  /* 0x0000000814147981 */ /* 0x000f62000c1e1d00 */
[----:B------:R-:W-:-:S05]  /*0b80*/  LEA R30, R4, UR5, 0x2 ;  /* 0x00000005041e7c11 */ /* 0x000fca000f8e10ff */
[----:B------:R-:W-:-:S04]  /*0b90*/  IMAD R24, R5, 0x10, R30 ;  /* 0x0000001005187824 */ /* 0x000fc800078e021e */
[----:B------:R-:W-:-:S05]  /*0ba0*/  IMAD R26, R5, 0x10, R24 ;  /* 0x00000010051a7824 */ /* 0x000fca00078e0218 */
[----:B------:R-:W-:Y:S01]  /*0bb0*/  LEA R25, R5, R26, 0x4 ;  /* 0x0000001a05197211 */ /* 0x000fe200078e20ff */
[----:B------:R-:W-:-:S05]  /*0bc0*/  IMAD.IADD R4, R3, 0x1, R28 ;  /* 0x0000000103047824 */ /* 0x000fca00078e021c */
[----:B------:R-:W-:Y:S01]  /*0bd0*/  ISETP.GE.U32.AND P0, PT, R4, 0x1000, PT ;  /* 0x000010000400780c */ /* 0x000fe20003f06070 */
[----:B---3--:R1:W-:Y:S04]  /*0be0*/  STS.128 [R30], R8 ;  /* 0x000000081e007388 */ /* 0x0083e80000000c00 */
[----:B--2---:R1:W-:Y:S04]  /*0bf0*/  STS.128 [R24], R12 ;  /* 0x0000000c18007388 */ /* 0x0043e80000000c00 */
[----:B----4-:R1:W-:Y:S04]  /*0c00*/  STS.128 [R26], R16 ;  /* 0x000000101a007388 */ /* 0x0103e80000000c00 */
[----:B-----5:R1:W-:Y:S01]  /*0c10*/  STS.128 [R25], R20 ;  /* 0x0000001419007388 */ /* 0x0203e20000000c00 */
[----:B------:R-:W-:Y:S05]  /*0c20*/  @!P0 BRA `(.L_x_26345) ;  /* 0xfffffffc00988947 */ /* 0x000fea000383ffff */
[----:B------:R-:W-:Y:S05]  /*0c30*/  BSYNC.RECONVERGENT B0 ;  /* 0x0000000000007941 */ /* 0x000fea0003800200 */
.L_x_26344:
        /* <DEDUP_REMOVED lines=23> */
[----:B------:R-:W-:Y:S01]  /*0db0*/  PRMT R41, R36, 0x9910, RZ ;  /* 0x0000991024297816 */ /* 0x000fe200000000ff */
        /* <DEDUP_REMOVED lines=9> */
[----:B------:R-:W-:Y:S01]  /*0e50*/  BSSY B1, `(.L_x_26347) ;  /* 0x00001d1000017945 */ /* 0x000fe20003800000 */
[C---:B------:R-:W-:Y:S01]  /*0e60*/  VIADD R48, R61.reuse, 0xd ;  /* 0x0000000d3d307836 */ /* 0x040fe20000000000 */
[C---:B------:R-:W-:Y:S01]  /*0e70*/  LOP3.LUT R44, R61.reuse, 0x8, RZ, 0x3c, !PT ;  /* 0x000000083d2c7812 */ /* 0x040fe200078e3cff */
[----:B------:R-:W-:Y:S01]  /*0e80*/  VIADD R46, R61, 0xf ;  /* 0x0000000f3d2e7836 */ /* 0x000fe20000000000 */
[----:B------:R-:W-:Y:S01]  /*0e90*/  CS2R R42, SRZ ;  /* 0x00000000002a7805 */ /* 0x000fe2000001ff00 */
[----:B------:R-:W-:Y:S01]  /*0ea0*/  VIADD R39, R2, 0x2 ;  /* 0x0000000202277836 */ /* 0x000fe20000000000 */
[----:B------:R-:W-:Y:S01]  /*0eb0*/  LOP3.LUT R40, R40, 0xf, RZ, 0xc0, !PT ;  /* 0x0000000f28287812 */ /* 0x000fe200078ec0ff */
[----:B------:R-:W-:Y:S01]  /*0ec0*/  VIADD R38, R2, 0x3 ;  /* 0x0000000302267836 */ /* 0x000fe20000000000 */
[----:B------:R-:W-:Y:S01]  /*0ed0*/  LOP3.LUT R36, R36, 0xf, RZ, 0xc0, !PT ;  /* 0x0000000f24247812 */ /* 0x000fe200078ec0ff */
        /* <DEDUP_REMOVED lines=12> */
[----:B------:R-:W-:Y:S01]  /*0fa0*/  VIADD R6, R61, 0x6 ;  /* 0x000000063d067836 */ /* 0x000fe20000000000 */
[----:B------:R-:W-:Y:S01]  /*0fb0*/  SEL R57, R5, RZ, P0 ;  /* 0x000000ff05397207 */ /* 0x000fe20000000000 */
[----:B------:R-:W-:Y:S01]  /*0fc0*/  IMAD.IADD R60, R60, 0x1, -R3 ;  /* 0x000000013c3c7824 */ /* 0x000fe200078e0a03 */
[-C--:B------:R-:W-:Y:S01]  /*0fd0*/  ISETP.GE.AND P1, PT, R56, R5.reuse, PT ;  /* 0x000000053800720c */ /* 0x080fe20003f26270 */
[----:B------:R-:W-:Y:S01]  /*0fe0*/  VIADD R30, R2, 0xc ;  /* 0x0000000c021e7836 */ /* 0x000fe20000000000 */
[----:B------:R-:W-:Y:S01]  /*0ff0*/  ISETP.GE.AND P0, PT, R6, R5, PT ;  /* 0x000000050600720c */ /* 0x000fe20003f06270 */
[----:B------:R-:W-:Y:S01]  /*1000*/  VIADD R29, R2, 0xd ;  /* 0x0000000d021d7836 */ /* 0x000fe20000000000 */
[----:B------:R-:W-:Y:S01]  /*1010*/  IADD3 R57, PT, PT, R8, -R57, RZ ;  /* 0x8000003908397210 */ /* 0x000fe20007ffe0ff */
[----:B------:R-:W-:Y:S01]  /*1020*/  VIADD R8, R61, 0x8 ;  /* 0x000000083d087836 */ /* 0x000fe20000000000 */
[C---:B------:R-:W-:Y:S01]  /*1030*/  SEL R55, R5.reuse, RZ, P0 ;  /* 0x000000ff05377207 */ /* 0x040fe20000000000 */
[----:B------:R-:W-:Y:S01]  /*1040*/  VIADD R27, R2, 0xffffffff ;  /* 0xffffffff021b7836 */ /* 0x000fe20000000000 */
[----:B------:R-:W-:-:S02]  /*1050*/  SEL R7, R5, RZ, P2 ;  /* 0x000000ff05077207 */ /* 0x000fc40001000000 */
[-C--:B------:R-:W-:Y:S01]  /*1060*/  ISETP.GE.AND P0, PT, R8, R5.reuse, PT ;  /* 0x000000050800720c */ /* 0x080fe20003f06270 */
[----:B------:R-:W-:Y:S01]  /*1070*/  IMAD.IADD R55, R6, 0x1, -R55 ;  /* 0x0000000106377824 */ /* 0x000fe200078e0a37 */
[-C--:B------:R-:W-:Y:S01]  /*1080*/  ISETP.GE.AND P2, PT, R54, R5.reuse, PT ;  /* 0x000000053600720c */ /* 0x080fe20003f46270 */
[----:B------:R-:W-:Y:S01]  /*1090*/  VIADD R6, R61, 0xa ;  /* 0x0000000a3d067836 */ /* 0x000fe20000000000 */
[C---:B------:R-:W-:Y:S02]  /*10a0*/  SEL R53, R5.reuse, RZ, P0 ;  /* 0x000000ff05357207 */ /* 0x040fe40000000000 */
[----:B------:R-:W-:Y:S02]  /*10b0*/  SEL R3, R5, RZ, P1 ;  /* 0x000000ff05037207 */ /* 0x000fe40000800000 */
[----:B------:R-:W-:Y:S02]  /*10c0*/  ISETP.GE.AND P0, PT, R6, R5, PT ;  /* 0x000000050600720c */ /* 0x000fe40003f06270 */
[----:B------:R-:W-:Y:S01]  /*10d0*/  IADD3 R53, PT, PT, R8, -R53, RZ ;  /* 0x8000003508357210 */ /* 0x000fe20007ffe0ff */
[----:B------:R-:W-:Y:S01]  /*10e0*/  VIADD R8, R61, 0xc ;  /* 0x0000000c3d087836 */ /* 0x000fe20000000000 */
[----:B------:R-:W-:Y:S01]  /*10f0*/  SEL R51, R5, RZ, P0 ;  /* 0x000000ff05337207 */ /* 0x000fe20000000000 */
[----:B------:R-:W-:Y:S01]  /*1100*/  IMAD.IADD R56, R56, 0x1, -R3 ;  /* 0x0000000138387824 */ /* 0x000fe200078e0a03 */
[----:B------:R-:W-:-:S02]  /*1110*/  IADD3 R58, PT, PT, R58, -R7, RZ ;  /* 0x800000073a3a7210 */ /* 0x000fc40007ffe0ff */
[-C--:B------:R-:W-:Y:S01]  /*1120*/  ISETP.GE.AND P0, PT, R8, R5.reuse, PT ;  /* 0x000000050800720c */ /* 0x080fe20003f06270 */
[----:B------:R-:W-:Y:S01]  /*1130*/  IMAD.IADD R51, R6, 0x1, -R51 ;  /* 0x0000000106337824 */ /* 0x000fe200078e0a33 */
[----:B------:R-:W-:Y:S01]  /*1140*/  SEL R7, R5, RZ, P2 ;  /* 0x000000ff05077207 */ /* 0x000fe20001000000 */
[----:B------:R-:W-:Y:S01]  /*1150*/  VIADD R6, R61, 0xe ;  /* 0x0000000e3d067836 */ /* 0x000fe20000000000 */
[-C--:B------:R-:W-:Y:S02]  /*1160*/  ISETP.GE.AND P1, PT, R52, R5.reuse, PT ;  /* 0x000000053400720c */ /* 0x080fe40003f26270 */
[----:B------:R-:W-:Y:S02]  /*1170*/  SEL R49, R5, RZ, P0 ;  /* 0x000000ff05317207 */ /* 0x000fe40000000000 */
[-C--:B------:R-:W-:Y:S02]  /*1180*/  ISETP.GE.AND P2, PT, R50, R5.reuse, PT ;  /* 0x000000053200720c */ /* 0x080fe40003f46270 */
[----:B------:R-:W-:-:S02]  /*1190*/  ISETP.GE.AND P0, PT, R6, R5, PT ;  /* 0x000000050600720c */ /* 0x000fc40003f06270 */
[----:B------:R-:W-:Y:S02]  /*11a0*/  IADD3 R54, PT, PT, R54, -R7, RZ ;  /* 0x8000000736367210 */ /* 0x000fe40007ffe0ff */
[C---:B------:R-:W-:Y:S02]  /*11b0*/  SEL R3, R5.reuse, RZ, P1 ;  /* 0x000000ff05037207 */ /* 0x040fe40000800000 */
[C---:B------:R-:W-:Y:S02]  /*11c0*/  SEL R7, R5.reuse, RZ, P2 ;  /* 0x000000ff05077207 */ /* 0x040fe40001000000 */
[----:B------:R-:W-:Y:S01]  /*11d0*/  SEL R47, R5, RZ, P0 ;  /* 0x000000ff052f7207 */ /* 0x000fe20000000000 */
[----:B------:R-:W-:Y:S01]  /*11e0*/  IMAD.IADD R52, R52, 0x1, -R3 ;  /* 0x0000000134347824 */ /* 0x000fe200078e0a03 */
[-C--:B------:R-:W-:Y:S02]  /*11f0*/  ISETP.GE.AND P1, PT, R48, R5.reuse, PT ;  /* 0x000000053000720c */ /* 0x080fe40003f26270 */
[-C--:B------:R-:W-:Y:S01]  /*1200*/  ISETP.GE.AND P2, PT, R46, R5.reuse, PT ;  /* 0x000000052e00720c */ /* 0x080fe20003f46270 */
[----:B------:R-:W-:Y:S01]  /*1210*/  IMAD.IADD R47, R6, 0x1, -R47 ;  /* 0x00000001062f7824 */ /* 0x000fe200078e0a2f */
[----:B------:R-:W-:-:S02]  /*1220*/  ISETP.GE.AND P0, PT, R61, R5, PT ;  /* 0x000000053d00720c */ /* 0x000fc40003f06270 */
[----:B------:R-:W-:Y:S02]  /*1230*/  IADD3 R50, PT, PT, R50, -R7, RZ ;  /* 0x8000000732327210 */ /* 0x000fe40007ffe0ff */
[C---:B------:R-:W-:Y:S02]  /*1240*/  SEL R3, R5.reuse, RZ, P1 ;  /* 0x000000ff05037207 */ /* 0x040fe40000800000 */
[C---:B------:R-:W-:Y:S02]  /*1250*/  SEL R7, R5.reuse, RZ, P2 ;  /* 0x000000ff05077207 */ /* 0x040fe40001000000 */
[----:B------:R-:W-:Y:S01]  /*1260*/  SEL R26, R5, RZ, P0 ;  /* 0x000000ff051a7207 */ /* 0x000fe20000000000 */
[----:B------:R-:W-:Y:S01]  /*1270*/  IMAD.IADD R48, R48, 0x1, -R3 ;  /* 0x0000000130307824 */ /* 0x000fe200078e0a03 */
[----:B------:R-:W-:Y:S01]  /*1280*/  IADD3 R49, PT, PT, R8, -R49, RZ ;  /* 0x8000003108317210 */ /* 0x000fe20007ffe0ff */
[----:B------:R-:W-:Y:S01]  /*1290*/  IMAD.IADD R46, R46, 0x1, -R7 ;  /* 0x000000012e2e7824 */ /* 0x000fe200078e0a07 */
[----:B------:R-:W-:Y:S01]  /*12a0*/  VIMNMX R45, PT, PT, R4, 0x10, PT ;  /* 0x00000010042d7848 */ /* 0x000fe20003fe0100 */
        /* <DEDUP_REMOVED lines=12> */
[----:B------:R-:W-:-:S07]  /*1370*/  LOP3.LUT R27, R27, 0xf, RZ, 0xc0, !PT ;  /* 0x0000000f1b1b7812 */ /* 0x000fce00078ec0ff */
.L_x_26400:
        /* <DEDUP_REMOVED lines=25> */
.L_x_26348:
        /* <DEDUP_REMOVED lines=8> */
.L_x_26349:
        /* <DEDUP_REMOVED lines=8> */
.L_x_26350:
        /* <DEDUP_REMOVED lines=8> */
.L_x_26351:
        /* <DEDUP_REMOVED lines=8> */
.L_x_26352:
        /* <DEDUP_REMOVED lines=8> */
.L_x_26353:
        /* <DEDUP_REMOVED lines=8> */
.L_x_26354:
        /* <DEDUP_REMOVED lines=13> */
.L_x_26355:
        /* <DEDUP_REMOVED lines=13> */
.L_x_26356:
        /* <DEDUP_REMOVED lines=13> */
.L_x_26357:
        /* <DEDUP_REMOVED lines=13> */
.L_x_26358:
        /* <DEDUP_REMOVED lines=13> */
.L_x_26359:
        /* <DEDUP_REMOVED lines=13> */
.L_x_26360:
        /* <DEDUP_REMOVED lines=13> */
.L_x_26361:
        /* <DEDUP_REMOVED lines=13> */
.L_x_26362:
[----:B------:R-:W-:Y:S02]  /*1e90*/  ISETP.GE.AND P6, PT, R25, 0x10, PT ;  /* 0x000000101900780c */ /* 0x000fe40003fc6270 */
[----:B0-----:R-:W-:Y:S02]  /*1ea0*/  P2R R3, PR, RZ, 0x1 ;  /* 0x00000001ff037803 */ /* 0x001fe40000000000 */
[----:B------:R-:W-:-:S04]  /*1eb0*/  ISETP.GE.AND P0, PT, R0, R45, PT ;  /* 0x0000002d0000720c */ /* 0x000fc80003f06270 */
        /* <DEDUP_REMOVED lines=10> */
.L_x_26363:
        /* <DEDUP_REMOVED lines=8> */
[----:B------:R-:W-:Y:S01]  /*1fe0*/  IMAD.SHL.U32 R7, R69, 0x4, RZ ;  /* 0x0000000445077824 */ /* 0x000fe200078e00ff */
[----:B------:R-:W-:Y:S01]  /*1ff0*/  MOV R8, 0x400 ;  /* 0x0000040000087802 */ /* 0x000fe20000000f00 */
[----:B------:R-:W-:Y:S01]  /*2000*/  IMAD R6, R63, R43, RZ ;  /* 0x0000002b3f067224 */ /* 0x000fe200078e02ff */
[----:B------:R-:W-:Y:S01]  /*2010*/  ISETP.GT.U32.AND P6, PT, R25, 0x40, PT ;  /* 0x000000401900780c */ /* 0x000fe20003fc4070 */
[----:B------:R-:W-:Y:S01]  /*2020*/  IMAD.MOV.U32 R5, RZ, RZ, R0 ;  /* 0x000000ffff057224 */ /* 0x000fe200078e0000 */
[----:B------:R-:W-:Y:S02]  /*2030*/  LOP3.LUT R7, R7, 0x3c, RZ, 0xc0, !PT ;  /* 0x0000003c07077812 */ /* 0x000fe400078ec0ff */
[----:B------:R-:W-:Y:S02]  /*2040*/  P2R R2, PR, RZ, 0x40 ;  /* 0x00000040ff027803 */ /* 0x000fe40000000000 */
[----:B0-----:R-:W-:-:S07]  /*2050*/  LEA R8, R3, R8, 0x18 ;  /* 0x0000000803087211 */ /* 0x001fce00078ec0ff */
.L_x_26399:
[----:B------:R-:W-:Y:S01]  /*2060*/  ISETP.GT.U32.AND P6, PT, R25, 0x40, PT ;  /* 0x000000401900780c */ /* 0x000fe20003fc4070 */
[----:B0-----:R-:W-:-:S12]  /*2070*/  IMAD R2, R5, 0x44, R8 ;  /* 0x0000004405027824 */ /* 0x001fd800078e0208 */
[----:B------:R-:W-:Y:S05]  /*2080*/  @P6 BRA `(.L_x_26366) ;  /* 0x0000000400946947 */ /* 0x000fea0003800000 */
[----:B------:R-:W-:Y:S01]  /*2090*/  IADD3 R2, PT, PT, R2, R7, RZ ;  /* 0x0000000702027210 */ /* 0x000fe20007ffe0ff */
[----:B------:R-:W0:Y:S01]  /*20a0*/  LDC R4, c[0x0][0x3ac] ;  /* 0x0000eb00ff047b82 */ /* 0x000e220000000800 */
[----:B------:R-:W-:-:S04]  /*20b0*/  IMAD.MOV.U32 R3, RZ, RZ, RZ ;  /* 0x000000ffff037224 */ /* 0x000fc800078e00ff */
[----:B------:R-:W0:Y:S02]  /*20c0*/  LDS R2, [R2] ;  /* 0x0000000002027984 */ /* 0x000e240000000800 */
[----:B0-----:R-:W-:-:S13]  /*20d0*/  ISETP.NE.AND P0, PT, R4, RZ, PT ;  /* 0x000000ff0400720c */ /* 0x001fda0003f05270 */
[----:B------:R-:W-:Y:S05]  /*20e0*/  @!P0 BRA `(.L_x_26367) ;  /* 0x0000000000108947 */ /* 0x000fea0003800000 */
[----:B------:R-:W-:-:S03]  /*20f0*/  UMOV UR4, 0xffffffff ;  /* 0xffffffff00047882 */ /* 0x000fc60000000000 */
[----:B------:R-:W-:Y:S05]  /*2100*/  BRA.DIV UR4, `(.L_x_26368) ;  /* 0x0000002e04d07947 */ /* 0x000fea000b800000 */
[----:B------:R0:W0:Y:S02]  /*2110*/  SHFL.IDX PT, R3, R2, R26, 0x101f ;  /* 0x00101f1a02037589 */ /* 0x00002400000e0000 */
.L_x_26403:
[----:B01----:R-:W-:-:S07]  /*2120*/  IMAD R3, R24, R3, RZ ;  /* 0x0000000318037224 */ /* 0x003fce00078e02ff */
.L_x_26367:
[----:B------:R-:W-:-:S13]  /*2130*/  ISETP.GE.AND P5, PT, R4, 0x2, PT ;  /* 0x000000020400780c */ /* 0x000fda0003fa6270 */
[----:B------:R-:W-:Y:S05]  /*2140*/  @!P5 BRA `(.L_x_26369) ;  /* 0x000000000010d947 */ /* 0x000fea0003800000 */
[----:B------:R-:W-:-:S03]  /*2150*/  UMOV UR4, 0xffffffff ;  /* 0xffffffff00047882 */ /* 0x000fc60000000000 */
[----:B------:R-:W-:Y:S05]  /*2160*/  BRA.DIV UR4, `(.L_x_26370) ;  /* 0x0000002e04e07947 */ /* 0x000fea000b800000 */
[----:B------:R0:W0:Y:S02]  /*2170*/  SHFL.IDX PT, R66, R2, R60, 0x101f ;  /* 0x00101f3c02427589 */ /* 0x00002400000e0000 */
.L_x_26406:
[----:B0--3--:R-:W-:-:S07]  /*2180*/  IMAD R3, R23, R66, R3 ;  /* 0x0000004217037224 */ /* 0x009fce00078e0203 */
.L_x_26369:
[----:B------:R-:W-:-:S13]  /*2190*/  ISETP.GE.AND P4, PT, R4, 0x3, PT ;  /* 0x000000030400780c */ /* 0x000fda0003f86270 */
[----:B------:R-:W-:Y:S05]  /*21a0*/  @!P4 BRA `(.L_x_26371) ;  /* 0x000000000010c947 */ /* 0x000fea0003800000 */
[----:B------:R-:W-:-:S03]  /*21b0*/  UMOV UR4, 0xffffffff ;  /* 0xffffffff00047882 */ /* 0x000fc60000000000 */
[----:B------:R-:W-:Y:S05]  /*21c0*/  BRA.DIV UR4, `(.L_x_26372) ;  /* 0x0000002e04ec7947 */ /* 0x000fea000b800000 */
[----:B------:R0:W0:Y:S02]  /*21d0*/  SHFL.IDX PT, R65, R2, R59, 0x101f ;  /* 0x00101f3b02417589 */ /* 0x00002400000e0000 */
.L_x_26409:
[----:B0-----:R-:W-:-:S07]  /*21e0*/  IMAD R3, R22, R65, R3 ;  /* 0x0000004116037224 */ /* 0x001fce00078e0203 */
.L_x_26371:
[----:B------:R-:W-:-:S13]  /*21f0*/  ISETP.GE.AND P3, PT, R4, 0x4, PT ;  /* 0x000000040400780c */ /* 0x000fda0003f66270 */
[----:B------:R-:W-:Y:S05]  /*2200*/  @!P3 BRA `(.L_x_26373) ;  /* 0x000000000010b947 */ /* 0x000fea0003800000 */
[----:B------:R-:W-:-:S03]  /*2210*/  UMOV UR4, 0xffffffff ;  /* 0xffffffff00047882 */ /* 0x000fc60000000000 */
[----:B------:R-:W-:Y:S05]  /*2220*/  BRA.DIV UR4, `(.L_x_26374) ;  /* 0x0000002e04fc7947 */ /* 0x000fea000b800000 */
[----:B------:R0:W0:Y:S02]  /*2230*/  SHFL.IDX PT, R66, R2, R58, 0x101f ;  /* 0x00101f3a02427589 */ /* 0x00002400000e0000 */
.L_x_26412:
[----:B0-----:R-:W-:-:S07]  /*2240*/  IMAD R3, R21, R66, R3 ;  /* 0x0000004215037224 */ /* 0x001fce00078e0203 */
.L_x_26373:
[----:B------:R-:W-:-:S13]  /*2250*/  ISETP.GE.AND P2, PT, R4, 0x5, PT ;  /* 0x000000050400780c */ /* 0x000fda0003f46270 */
[----:B------:R-:W-:Y:S05]  /*2260*/  @!P2 BRA `(.L_x_26375) ;  /* 0x000000000010a947 */ /* 0x000fea0003800000 */
[----:B------:R-:W-:-:S03]  /*2270*/  UMOV UR4, 0xffffffff ;  /* 0xffffffff00047882 */ /* 0x000fc60000000000 */
[----:B------:R-:W-:Y:S05]  /*2280*/  BRA.DIV UR4, `(.L_x_26376) ;  /* 0x0000003204087947 */ /* 0x000fea000b800000 */
[----:B------:R0:W0:Y:S02]  /*2290*/  SHFL.IDX PT, R65, R2, R57, 0x101f ;  /* 0x00101f3902417589 */ /* 0x00002400000e0000 */
.L_x_26415:
[----:B0-----:R-:W-:-:S07]  /*22a0*/  IMAD R3, R20, R65, R3 ;  /* 0x0000004114037224 */ /* 0x001fce00078e0203 */
.L_x_26375:
[----:B------:R-:W-:-:S13]  /*22b0*/  ISETP.GE.AND P1, PT, R4, 0x6, PT ;  /* 0x000000060400780c */ /* 0x000fda0003f26270 */
[----:B------:R-:W-:Y:S05]  /*22c0*/  @!P1 BRA `(.L_x_26377) ;  /* 0x0000000000109947 */ /* 0x000fea0003800000 */
[----:B------:R-:W-:-:S03]  /*22d0*/  UMOV UR4, 0xffffffff ;  /* 0xffffffff00047882 */ /* 0x000fc60000000000 */
[----:B------:R-:W-:Y:S05]  /*22e0*/  BRA.DIV UR4, `(.L_x_26378) ;  /* 0x0000003204187947 */ /* 0x000fea000b800000 */
[----:B------:R0:W0:Y:S02]  /*22f0*/  SHFL.IDX PT, R66, R2, R56, 0x101f ;  /* 0x00101f3802427589 */ /* 0x00002400000e0000 */
.L_x_26418:
[----:B0-----:R-:W-:-:S07]  /*2300*/  IMAD R3, R19, R66, R3 ;  /* 0x0000004213037224 */ /* 0x001fce00078e0203 */
.L_x_26377:
[----:B------:R-:W-:-:S13]  /*2310*/  ISETP.GE.AND P0, PT, R4, 0x7, PT ;  /* 0x000000070400780c */ /* 0x000fda0003f06270 */
[----:B------:R-:W-:Y:S05]  /*2320*/  @!P0 BRA `(.L_x_26379) ;  /* 0x0000000000108947 */ /* 0x000fea0003800000 */
[----:B------:R-:W-:-:S03]  /*2330*/  UMOV UR4, 0xffffffff ;  /* 0xffffffff00047882 */ /* 0x000fc60000000000 */
[----:B------:R-:W-:Y:S05]  /*2340*/  BRA.DIV UR4, `(.L_x_26380) ;  /* 0x0000003204247947 */ /* 0x000fea000b800000 */
[----:B------:R0:W0:Y:S02]  /*2350*/  SHFL.IDX PT, R65, R2, R55, 0x101f ;  /* 0x00101f3702417589 */ /* 0x00002400000e0000 */
.L_x_26421:
[----:B0-----:R-:W-:-:S07]  /*2360*/  IMAD R3, R18, R65, R3 ;  /* 0x0000004112037224 */ /* 0x001fce00078e0203 */
.L_x_26379:
[----:B------:R-:W-:-:S13]  /*2370*/  ISETP.GE.AND P6, PT, R4, 0x8, PT ;  /* 0x000000080400780c */ /* 0x000fda0003fc6270 */
[----:B------:R-:W-:Y:S05]  /*2380*/  @!P6 BRA `(.L_x_26381) ;  /* 0x000000000010e947 */ /* 0x000fea0003800000 */
[----:B------:R-:W-:-:S03]  /*2390*/  UMOV UR4, 0xffffffff ;  /* 0xffffffff00047882 */ /* 0x000fc60000000000 */
[----:B------:R-:W-:Y:S05]  /*23a0*/  BRA.DIV UR4, `(.L_x_26382) ;  /* 0x0000003204347947 */ /* 0x000fea000b800000 */
[----:B------:R0:W0:Y:S02]  /*23b0*/  SHFL.IDX PT, R66, R2, R54, 0x101f ;  /* 0x00101f3602427589 */ /* 0x00002400000e0000 */
.L_x_26424:
[----:B0-2---:R-:W-:-:S07]  /*23c0*/  IMAD R3, R17, R66, R3 ;  /* 0x0000004211037224 */ /* 0x005fce00078e0203 */
.L_x_26381:
[----:B------:R-:W-:-:S13]  /*23d0*/  ISETP.GE.AND P6, PT, R4, 0x9, PT ;  /* 0x000000090400780c */ /* 0x000fda0003fc6270 */
[----:B------:R-:W-:Y:S05]  /*23e0*/  @!P6 BRA `(.L_x_26383) ;  /* 0x000000000010e947 */ /* 0x000fea0003800000 */
[----:B------:R-:W-:-:S03]  /*23f0*/  UMOV UR4, 0xffffffff ;  /* 0xffffffff00047882 */ /* 0x000fc60000000000 */
[----:B------:R-:W-:Y:S05]  /*2400*/  BRA.DIV UR4, `(.L_x_26384) ;  /* 0x0000003204407947 */ /* 0x000fea000b800000 */
[----:B------:R0:W0:Y:S02]  /*2410*/  SHFL.IDX PT, R65, R2, R53, 0x101f ;  /* 0x00101f3502417589 */ /* 0x00002400000e0000 */
.L_x_26427:
[----:B0---4-:R-:W-:-:S07]  /*2420*/  IMAD R3, R16, R65, R3 ;  /* 0x0000004110037224 */ /* 0x011fce00078e0203 */
.L_x_26383:
[----:B------:R-:W-:-:S13]  /*2430*/  ISETP.GE.AND P6, PT, R4, 0xa, PT ;  /* 0x0000000a0400780c */ /* 0x000fda0003fc6270 */
[----:B------:R-:W-:Y:S05]  /*2440*/  @!P6 BRA `(.L_x_26385) ;  /* 0x000000000010e947 */ /* 0x000fea0003800000 */
[----:B------:R-:W-:-:S03]  /*2450*/  UMOV UR4, 0xffffffff ;  /* 0xffffffff00047882 */ /* 0x000fc60000000000 */
[----:B------:R-:W-:Y:S05]  /*2460*/  BRA.DIV UR4, `(.L_x_26386) ;  /* 0x0000003204507947 */ /* 0x000fea000b800000 */
[----:B------:R0:W0:Y:S02]  /*2470*/  SHFL.IDX PT, R66, R2, R52, 0x101f ;  /* 0x00101f3402427589 */ /* 0x00002400000e0000 */
.L_x_26430:
[----:B0-----:R-:W-:-:S07]  /*2480*/  IMAD R3, R15, R66, R3 ;  /* 0x000000420f037224 */ /* 0x001fce00078e0203 */
.L_x_26385:
[----:B------:R-:W-:-:S13]  /*2490*/  ISETP.GE.AND P6, PT, R4, 0xb, PT ;  /* 0x0000000b0400780c */ /* 0x000fda0003fc6270 */
[----:B------:R-:W-:Y:S05]  /*24a0*/  @!P6 BRA `(.L_x_26387) ;  /* 0x000000000010e947 */ /* 0x000fea0003800000 */
[----:B------:R-:W-:-:S03]  /*24b0*/  UMOV UR4, 0xffffffff ;  /* 0xffffffff00047882 */ /* 0x000fc60000000000 */
[----:B------:R-:W-:Y:S05]  /*24c0*/  BRA.DIV UR4, `(.L_x_26388) ;  /* 0x00000032045c7947 */ /* 0x000fea000b800000 */
[----:B------:R0:W0:Y:S02]  /*24d0*/  SHFL.IDX PT, R65, R2, R51, 0x101f ;  /* 0x00101f3302417589 */ /* 0x00002400000e0000 */
.L_x_26433:
[----:B0-----:R-:W-:-:S07]  /*24e0*/  IMAD R3, R14, R65, R3 ;  /* 0x000000410e037224 */ /* 0x001fce00078e0203 */
.L_x_26387:
[----:B------:R-:W-:-:S13]  /*24f0*/  ISETP.GE.AND P6, PT, R4, 0xc, PT ;  /* 0x0000000c0400780c */ /* 0x000fda0003fc6270 */
[----:B------:R-:W-:Y:S05]  /*2500*/  @!P6 BRA `(.L_x_26389) ;  /* 0x000000000010e947 */ /* 0x000fea0003800000 */
[----:B------:R-:W-:-:S03]  /*2510*/  UMOV UR4, 0xffffffff ;  /* 0xffffffff00047882 */ /* 0x000fc60000000000 */
[----:B------:R-:W-:Y:S05]  /*2520*/  BRA.DIV UR4, `(.L_x_26390) ;  /* 0x00000032046c7947 */ /* 0x000fea000b800000 */
[----:B------:R0:W0:Y:S02]  /*2530*/  SHFL.IDX PT, R66, R2, R50, 0x101f ;  /* 0x00101f3202427589 */ /* 0x00002400000e0000 */
.L_x_26436:
[----:B0-----:R-:W-:-:S07]  /*2540*/  IMAD R3, R13, R66, R3 ;  /* 0x000000420d037224 */ /* 0x001fce00078e0203 */
.L_x_26389:
[----:B------:R-:W-:-:S13]  /*2550*/  ISETP.GE.AND P6, PT, R4, 0xd, PT ;  /* 0x0000000d0400780c */ /* 0x000fda0003fc6270 */
[----:B------:R-:W-:Y:S05]  /*2560*/  @!P6 BRA `(.L_x_26391) ;  /* 0x000000000010e947 */ /* 0x000fea0003800000 */
[----:B------:R-:W-:-:S03]  /*2570*/  UMOV UR4, 0xffffffff ;  /* 0xffffffff00047882 */ /* 0x000fc60000000000 */
[----:B------:R-:W-:Y:S05]  /*2580*/  BRA.DIV UR4, `(.L_x_26392) ;  /* 0x0000003204787947 */ /* 0x000fea000b800000 */
[----:B------:R0:W0:Y:S02]  /*2590*/  SHFL.IDX PT, R65, R2, R49, 0x101f ;  /* 0x00101f3102417589 */ /* 0x00002400000e0000 */
.L_x_26439:
[----:B0-----:R-:W-:-:S07]  /*25a0*/  IMAD R3, R12, R65, R3 ;  /* 0x000000410c037224 */ /* 0x001fce00078e0203 */
.L_x_26391:
[----:B------:R-:W-:-:S13]  /*25b0*/  ISETP.GE.AND P6, PT, R4, 0xe, PT ;  /* 0x0000000e0400780c */ /* 0x000fda0003fc6270 */
[----:B------:R-:W-:Y:S05]  /*25c0*/  @!P6 BRA `(.L_x_26393) ;  /* 0x000000000010e947 */ /* 0x000fea0003800000 */
[----:B------:R-:W-:-:S03]  /*25d0*/  UMOV UR4, 0xffffffff ;  /* 0xffffffff00047882 */ /* 0x000fc60000000000 */
[----:B------:R-:W-:Y:S05]  /*25e0*/  BRA.DIV UR4, `(.L_x_26394) ;  /* 0x0000003204887947 */ /* 0x000fea000b800000 */
[----:B------:R0:W0:Y:S02]  /*25f0*/  SHFL.IDX PT, R66, R2, R48, 0x101f ;  /* 0x00101f3002427589 */ /* 0x00002400000e0000 */
.L_x_26442:
[----:B0-----:R-:W-:-:S07]  /*2600*/  IMAD R3, R11, R66, R3 ;  /* 0x000000420b037224 */ /* 0x001fce00078e0203 */
.L_x_26393:
[----:B------:R-:W-:-:S13]  /*2610*/  ISETP.GE.AND P6, PT, R4, 0xf, PT ;  /* 0x0000000f0400780c */ /* 0x000fda0003fc6270 */
[----:B------:R-:W-:Y:S05]  /*2620*/  @!P6 BRA `(.L_x_26395) ;  /* 0x000000000010e947 */ /* 0x000fea0003800000 */
[----:B------:R-:W-:-:S03]  /*2630*/  UMOV UR4, 0xffffffff ;  /* 0xffffffff00047882 */ /* 0x000fc60000000000 */
[----:B------:R-:W-:Y:S05]  /*2640*/  BRA.DIV UR4, `(.L_x_26396) ;  /* 0x0000003204947947 */ /* 0x000fea000b800000 */
[----:B------:R0:W0:Y:S02]  /*2650*/  SHFL.IDX PT, R65, R2, R47, 0x101f ;  /* 0x00101f2f02417589 */ /* 0x00002400000e0000 */
.L_x_26445:
[----:B0-----:R-:W-:-:S07]  /*2660*/  IMAD R3, R10, R65, R3 ;  /* 0x000000410a037224 */ /* 0x001fce00078e0203 */
.L_x_26395:
[----:B------:R-:W-:-:S13]  /*2670*/  ISETP.GE.AND P6, PT, R4, 0x10, PT ;  /* 0x000000100400780c */ /* 0x000fda0003fc6270 */
[----:B------:R-:W-:Y:S05]  /*2680*/  @!P6 BRA `(.L_x_26397) ;  /* 0x000000040004e947 */ /* 0x000fea0003800000 */
[----:B------:R-:W-:-:S03]  /*2690*/  UMOV UR4, 0xffffffff ;  /* 0xffffffff00047882 */ /* 0x000fc60000000000 */
[----:B------:R-:W-:Y:S05]  /*26a0*/  BRA.DIV UR4, `(.L_x_26398) ;  /* 0x0000003204a47947 */ /* 0x000fea000b800000 */
[----:B------:R0:W0:Y:S02]  /*26b0*/  SHFL.IDX PT, R2, R2, R46, 0x101f ;  /* 0x00101f2e02027589 */ /* 0x00002400000e0000 */
.L_x_26448:
[----:B0-----:R-:W-:Y:S01]  /*26c0*/  IMAD R3, R9, R2, R3 ;  /* 0x0000000209037224 */ /* 0x001fe200078e0203 */
[----:B------:R-:W-:Y:S06]  /*26d0*/  BRA `(.L_x_26397) ;  /* 0x0000000000f07947 */ /* 0x000fec0003800000 */
.L_x_26366:
[----:B------:R-:W0:Y:S01]  /*26e0*/  LDC R66, c[0x0][0x3ac] ;  /* 0x0000eb00ff427b82 */ /* 0x000e220000000800 */
[----:B------:R-:W-:Y:S02]  /*26f0*/  IMAD.MOV.U32 R3, RZ, RZ, RZ ;  /* 0x000000ffff037224 */ /* 0x000fe400078e00ff */
[----:B------:R-:W-:-:S06]  /*2700*/  @P4 IMAD R67, R39, 0x4, R2 ;  /* 0x0000000427434824 */ /* 0x000fcc00078e0202 */
[----:B------:R-:W-:Y:S01]  /*2710*/  @P4 LDS R67, [R67] ;  /* 0x0000000043434984 */ /* 0x000fe20000000800 */
[----:B0-----:R-:W-:-:S13]  /*2720*/  ISETP.GE.AND P6, PT, R66, 0x1, PT ;  /* 0x000000014200780c */ /* 0x001fda0003fc6270 */
[----:B------:R-:W-:-:S05]  /*2730*/  @P6 IMAD R4, R61, 0x4, R2 ;  /* 0x000000043d046824 */ /* 0x000fca00078e0202 */
[----:B------:R0:W1:Y:S02]  /*2740*/  @P6 LDS R65, [R4] ;  /* 0x0000000004416984 */ /* 0x0000640000000800 */
[----:B0-----:R-:W-:-:S06]  /*2750*/  @P3 IMAD R4, R38, 0x4, R2 ;  /* 0x0000000426043824 */ /* 0x001fcc00078e0202 */
[----:B------:R-:W-:Y:S01]  /*2760*/  @P3 LDS R4, [R4] ;  /* 0x0000000004043984 */ /* 0x000fe20000000800 */
[----:B-1----:R-:W-:Y:S01]  /*2770*/  @P6 IMAD R3, R24, R65, RZ ;  /* 0x0000004118036224 */ /* 0x002fe200078e02ff */
[----:B------:R-:W-:Y:S02]  /*2780*/  @P5 LEA R65, R40, R2, 0x2 ;  /* 0x0000000228415211 */ /* 0x000fe400078e10ff */
[----:B------:R-:W-:-:S04]  /*2790*/  ISETP.GE.AND P6, PT, R66, 0x8, PT ;  /* 0x000000084200780c */ /* 0x000fc80003fc6270 */
[----:B------:R-:W3:Y:S02]  /*27a0*/  @P5 LDS R65, [R65] ;  /* 0x0000000041415984 */ /* 0x000ee40000000800 */
[----:B---3--:R-:W-:Y:S01]  /*27b0*/  @P5 IMAD R3, R23, R65, R3 ;  /* 0x0000004117035224 */ /* 0x008fe200078e0203 */
[----:B------:R-:W-:-:S03]  /*27c0*/  @P1 LEA R65, R36, R2, 0x2 ;  /* 0x0000000224411211 */ /* 0x000fc600078e10ff */
[----:B------:R-:W-:Y:S02]  /*27d0*/  @P4 IMAD R3, R22, R67, R3 ;  /* 0x0000004316034224 */ /* 0x000fe400078e0203 */
[--C-:B------:R-:W-:Y:S01]  /*27e0*/  @P0 IMAD R67, R35, 0x4, R2.reuse ;  /* 0x0000000423430824 */ /* 0x100fe200078e0202 */
[----:B------:R-:W-:Y:S01]  /*27f0*/  @P1 LDS R65, [R65] ;  /* 0x0000000041411984 */ /* 0x000fe20000000800 */
[----:B------:R-:W-:Y:S02]  /*2800*/  @P3 IMAD R3, R21, R4, R3 ;  /* 0x0000000415033224 */ /* 0x000fe400078e0203 */
[----:B------:R-:W-:Y:S02]  /*2810*/  @P2 IMAD R4, R37, 0x4, R2 ;  /* 0x0000000425042824 */ /* 0x000fe400078e0202 */
[----:B------:R-:W-:Y:S04]  /*2820*/  @P0 LDS R67, [R67] ;  /* 0x0000000043430984 */ /* 0x000fe80000000800 */
[----:B------:R-:W0:Y:S02]  /*2830*/  @P2 LDS R4, [R4] ;  /* 0x0000000004042984 */ /* 0x000e240000000800 */
[----:B0-----:R-:W-:-:S02]  /*2840*/  @P2 IMAD R3, R20, R4, R3 ;  /* 0x0000000414032224 */ /* 0x001fc400078e0203 */
[----:B------:R-:W-:Y:S02]  /*2850*/  @P6 IMAD R4, R34, 0x4, R2 ;  /* 0x0000000422046824 */ /* 0x000fe400078e0202 */
[----:B------:R-:W-:-:S04]  /*2860*/  @P1 IMAD R3, R19, R65, R3 ;  /* 0x0000004113031224 */ /* 0x000fc800078e0203 */
[----:B------:R-:W2:Y:S01]  /*2870*/  @P6 LDS R4, [R4] ;  /* 0x0000000004046984 */ /* 0x000ea20000000800 */
[----:B------:R-:W-:-:S04]  /*2880*/  @P0 IMAD R3, R18, R67, R3 ;  /* 0x0000004312030224 */ /* 0x000fc800078e0203 */
[----:B--2---:R-:W-:Y:S01]  /*2890*/  @P6 IMAD R3, R17, R4, R3 ;  /* 0x0000000411036224 */ /* 0x004fe200078e0203 */
[----:B------:R-:W-:-:S13]  /*28a0*/  ISETP.GE.AND P6, PT, R66, 0x9, PT ;  /* 0x000000094200780c */ /* 0x000fda0003fc6270 */
[----:B------:R-:W-:-:S05]  /*28b0*/  @P6 IMAD R4, R44, 0x4, R2 ;  /* 0x000000042c046824 */ /* 0x000fca00078e0202 */
[----:B------:R-:W4:Y:S02]  /*28c0*/  @P6 LDS R65, [R4] ;  /* 0x0000000004416984 */ /* 0x000f240000000800 */
[----:B----4-:R-:W-:Y:S01]  /*28d0*/  @P6 IMAD R3, R16, R65, R3 ;  /* 0x0000004110036224 */ /* 0x010fe200078e0203 */
        /* <DEDUP_REMOVED lines=28> */
.L_x_26397:
[----:B------:R-:W-:-:S05]  /*2aa0*/  IMAD R2, R6, 0x4, R1 ;  /* 0x0000000406027824 */ /* 0x000fca00078e0201 */
[----:B------:R-:W5:Y:S01]  /*2ab0*/  LDL R4, [R2] ;  /* 0x0000000002047983 */ /* 0x000f620000100800 */
[----:B------:R-:W-:Y:S02]  /*2ac0*/  IMAD.IADD R5, R41, 0x1, R5 ;  /* 0x0000000129057824 */ /* 0x000fe400078e0205 */
[----:B------:R-:W-:-:S03]  /*2ad0*/  VIADD R6, R6, 0x1 ;  /* 0x0000000106067836 */ /* 0x000fc60000000000 */
[----:B------:R-:W-:Y:S02]  /*2ae0*/  ISETP.GE.AND P6, PT, R5, R45, PT ;  /* 0x0000002d0500720c */ /* 0x000fe40003fc6270 */
[----:B-----5:R-:W-:-:S05]  /*2af0*/  IADD3 R3, PT, PT, R4, R3, RZ ;  /* 0x0000000304037210 */ /* 0x020fca0007ffe0ff */
[----:B------:R0:W-:Y:S06]  /*2b00*/  STL [R2], R3 ;  /* 0x0000000302007387 */ /* 0x0001ec0000100800 */
[----:B------:R-:W-:Y:S05]  /*2b10*/  @!P6 BRA `(.L_x_26399) ;  /* 0xfffffff40050e947 */ /* 0x000fea000383ffff */
.L_x_26365:
[----:B------:R-:W-:Y:S05]  /*2b20*/  BSYNC B0 ;  /* 0x0000000000007941 */ /* 0x000fea0003800000 */
.L_x_26364:
[----:B------:R-:W-:Y:S01]  /*2b30*/  ISETP.NE.AND P6, PT, R68, RZ, PT ;  /* 0x000000ff4400720c */ /* 0x000fe20003fc5270 */
[----:B------:R-:W-:-:S12]  /*2b40*/  VIADD R43, R43, 0x1 ;  /* 0x000000012b2b7836 */ /* 0x000fd80000000000 */
[----:B------:R-:W-:Y:S05]  /*2b50*/  @!P6 BRA `(.L_x_26400) ;  /* 0xffffffe80008e947 */ /* 0x000fea000383ffff */
[----:B------:R-:W-:Y:S05]  /*2b60*/  BSYNC B1 ;  /* 0x0000000000017941 */ /* 0x000fea0003800000 */
.L_x_26347:
[----:B------:R0:W5:Y:S04]  /*2b70*/  LDL.128 R32, [R1] ;  /* 0x0000000001207983 */ /* 0x0001680000100c00 */
[----:B------:R0:W5:Y:S04]  /*2b80*/  LDL.128 R28, [R1+0x10] ;  /* 0x00001000011c7983 */ /* 0x0001680000100c00 */
[----:B-1----:R0:W5:Y:S04]  /*2b90*/  LDL.128 R24, [R1+0x20] ;  /* 0x0000200001187983 */ /* 0x0021680000100c00 */
[----:B---3--:R0:W5:Y:S04]  /*2ba0*/  LDL.128 R20, [R1+0x30] ;  /* 0x0000300001147983 */ /* 0x0081680000100c00 */
[----:B--2-4-:R0:W5:Y:S04]  /*2bb0*/  LDL.128 R16, [R1+0x40] ;  /* 0x0000400001107983 */ /* 0x0141680000100c00 */
[----:B------:R0:W5:Y:S04]  /*2bc0*/  LDL.128 R12, [R1+0x50] ;  /* 0x00005000010c7983 */ /* 0x0001680000100c00 */
[----:B------:R0:W5:Y:S04]  /*2bd0*/  LDL.128 R8, [R1+0x60] ;  /* 0x0000600001087983 */ /* 0x0001680000100c00 */
[----:B------:R0:W5:Y:S02]  /*2be0*/  LDL.128 R4, [R1+0x70] ;  /* 0x0000700001047983 */ /* 0x0001640000100c00 */
.L_x_26346:
[C---:B0-----:R-:W-:Y:S01]  /*2bf0*/  VIMNMX R2, PT, PT, R64.reuse, 0x80, PT ;  /* 0x0000008040027848 */ /* 0x041fe20003fe0100 */
[----:B------:R-:W-:Y:S01]  /*2c00*/  IMAD.SHL.U32 R43, R64, 0x80, RZ ;  /* 0x00000080402b7824 */ /* 0x000fe200078e00ff */
[----:B------:R-:W-:Y:S01]  /*2c10*/  IABS R0, R63 ;  /* 0x0000003f00007213 */ /* 0x000fe20000000000 */
[----:B------:R-:W-:Y:S01]  /*2c20*/  IMAD.SHL.U32 R68, R63, 0x80, RZ ;  /* 0x000000803f447824 */ /* 0x000fe200078e00ff */
[----:B------:R-:W-:Y:S01]  /*2c30*/  IABS R3, R2 ;  /* 0x0000000200037213 */ /* 0x000fe20000000000 */
[----:B------:R-:W-:Y:S05]  /*2c40*/  WARPSYNC.ALL ;  /* 0x0000000000007948 */ /* 0x000fea0003800000 */
[----:B------:R-:W0:Y:S01]  /*2c50*/  I2F.RP R40, R3 ;  /* 0x0000000300287306 */ /* 0x000e220000209400 */
[----:B------:R-:W-:Y:S01]  /*2c60*/  BAR.SYNC.DEFER_BLOCKING 0x0 ;  /* 0x0000000000007b1d */ /* 0x000fe20000010000 */
[----:B------:R-:W-:-:S02]  /*2c70*/  ISETP.NE.AND P1, PT, R2, RZ, PT ;  /* 0x000000ff0200720c */ /* 0x000fc40003f25270 */
[----:B------:R-:W-:-:S03]  /*2c80*/  LOP3.LUT R57, R63, 0xf, RZ, 0x3c, !PT ;  /* 0x0000000f3f397812 */ /* 0x000fc600078e3cff */
[----:B------:R-:W1:Y:S01]  /*2c90*/  LDCU UR5, c[0x0][0x388] ;  /* 0x00007100ff0577ac */ /* 0x000e620008000800 */
[----:B------:R-:W2:Y:S08]  /*2ca0*/  I2F.RP R41, R0 ;  /* 0x0000000000297306 */ /* 0x000eb00000209400 */
[----:B0-----:R-:W0:Y:S08]  /*2cb0*/  MUFU.RCP R40, R40 ;  /* 0x0000002800287308 */ /* 0x001e300000001000 */
[----:B--2---:R-:W2:Y:S01]  /*2cc0*/  MUFU.RCP R41, R41 ;  /* 0x0000002900297308 */ /* 0x004ea20000001000 */
[----:B-1----:R-:W-:-:S04]  /*2cd0*/  USHF.R.S32.HI UR4, URZ, 0x1f, UR5 ;  /* 0x0000001fff047899 */ /* 0x002fc80008011405 */
[----:B------:R-:W-:Y:S01]  /*2ce0*/  ULEA.HI UR4, UR4, UR5, URZ, 0xc ;  /* 0x0000000504047291 */ /* 0x000fe2000f8f60ff */
[----:B0-----:R-:W-:-:S03]  /*2cf0*/  IADD3 R38, PT, PT, R40, 0xffffffe, RZ ;  /* 0x0ffffffe28267810 */ /* 0x001fc60007ffe0ff */
[----:B------:R-:W-:Y:S01]  /*2d00*/  USHF.R.S32.HI UR4, URZ, 0xc, UR4 ;  /* 0x0000000cff047899 */ /* 0x000fe20008011404 */
[----:B------:R-:W-:Y:S01]  /*2d10*/  IABS R40, R43 ;  /* 0x0000002b00287213 */ /* 0x000fe20000000000 */
[----:B------:R0:W1:Y:S01]  /*2d20*/  F2I.FTZ.U32.TRUNC.NTZ R39, R38 ;  /* 0x0000002600277305 */ /* 0x000062000021f000 */
[----:B--2---:R-:W-:-:S07]  /*2d30*/  VIADD R36, R41, 0xffffffe ;  /* 0x0ffffffe29247836 */ /* 0x004fce0000000000 */
[----:B------:R2:W3:Y:S01]  /*2d40*/  F2I.FTZ.U32.TRUNC.NTZ R37, R36 ;  /* 0x0000002400257305 */ /* 0x0004e2000021f000 */
[----:B0-----:R-:W-:Y:S02]  /*2d50*/  HFMA2 R38, -RZ, RZ, 0, 0 ;  /* 0x00000000ff267431 */ /* 0x001fe400000001ff */
[----:B-1----:R-:W-:Y:S01]  /*2d60*/  IMAD.MOV R42, RZ, RZ, -R39 ;  /* 0x000000ffff2a7224 */ /* 0x002fe200078e0a27 */
[----:B--2---:R-:W-:-:S03]  /*2d70*/  IABS R36, R63 ;  /* 0x0000003f00247213 */ /* 0x004fc60000000000 */
[----:B------:R-:W-:Y:S01]  /*2d80*/  IMAD R45, R42, R3, RZ ;  /* 0x000000032a2d7224 */ /* 0x000fe200078e02ff */
[----:B------:R-:W-:-:S03]  /*2d90*/  IABS R42, R2 ;  /* 0x00000002002a7213 */ /* 0x000fc60000000000 */
[----:B------:R-:W-:-:S04]  /*2da0*/  IMAD.HI.U32 R38, R39, R45, R38 ;  /* 0x0000002d27267227 */ /* 0x000fc800078e0026 */
[----:B------:R-:W-:Y:S02]  /*2db0*/  IMAD.MOV.U32 R39, RZ, RZ, R40 ;  /* 0x000000ffff277224 */ /* 0x000fe400078e0028 */
[----:B------:R-:W-:Y:S01]  /*2dc0*/  IMAD.MOV R40, RZ, RZ, -R42 ;  /* 0x000000ffff287224 */ /* 0x000fe200078e0a2a */
[----:B------:R-:W-:Y:S01]  /*2dd0*/  LOP3.LUT R42, R63, 0x2, RZ, 0x3c, !PT ;  /* 0x000000023f2a7812 */ /* 0x000fe200078e3cff */
[----:B------:R-:W-:-:S04]  /*2de0*/  IMAD.HI.U32 R53, R38, R39, RZ ;  /* 0x0000002726357227 */ /* 0x000fc800078e00ff */
[----:B------:R-:W-:Y:S01]  /*2df0*/  IMAD R38, R53, R40, R39 ;  /* 0x0000002835267224 */ /* 0x000fe200078e0227 */
[----:B------:R-:W-:Y:S01]  /*2e00*/  IADD3 R40, PT, PT, RZ, -R36, RZ ;  /* 0x80000024ff287210 */ /* 0x000fe20007ffe0ff */
[----:B---3--:R-:W-:Y:S01]  /*2e10*/  IMAD.MOV R41, RZ, RZ, -R37 ;  /* 0x000000ffff297224 */ /* 0x008fe200078e0a25 */
[----:B------:R-:W-:Y:S01]  /*2e20*/  IADD3 R39, PT, PT, -R0, 0x1, RZ ;  /* 0x0000000100277810 */ /* 0x000fe20007ffe1ff */
[----:B------:R-:W-:Y:S01]  /*2e30*/  IMAD.MOV.U32 R36, RZ, RZ, RZ ;  /* 0x000000ffff247224 */ /* 0x000fe200078e00ff */
[----:B------:R-:W-:Y:S01]  /*2e40*/  ISETP.GT.U32.AND P3, PT, R3, R38, PT ;  /* 0x000000260300720c */ /* 0x000fe20003f64070 */
[----:B------:R-:W-:-:S04]  /*2e50*/  IMAD R41, R41, R0, RZ ;  /* 0x0000000029297224 */ /* 0x000fc800078e02ff */
[----:B------:R-:W-:Y:S01]  /*2e60*/  IMAD.HI.U32 R41, R37, R41, R36 ;  /* 0x0000002925297227 */ /* 0x000fe200078e0024 */
[----:B------:R-:W-:-:S03]  /*2e70*/  LOP3.LUT R36, R43, R2, RZ, 0x3c, !PT ;  /* 0x000000022b247212 */ /* 0x000fc600078e3cff */
[----:B------:R-:W-:Y:S01]  /*2e80*/  IMAD.IADD R43, R62, 0x1, R69 ;  /* 0x000000013e2b7824 */ /* 0x000fe200078e0245 */
[----:B------:R-:W-:Y:S01]  /*2e90*/  ISETP.GE.AND P0, PT, R36, RZ, PT ;  /* 0x000000ff2400720c */ /* 0x000fe20003f06270 */
[----:B------:R-:W-:Y:S01]  /*2ea0*/  IMAD.HI.U32 R66, R41, 0x2, RZ ;  /* 0x0000000229427827 */ /* 0x000fe200078e00ff */
[----:B------:R-:W-:-:S03]  /*2eb0*/  IADD3 R36, PT, PT, R63, 0x1, RZ ;  /* 0x000000013f247810 */ /* 0x000fc60007ffe0ff */
[----:B------:R-:W-:Y:S01]  /*2ec0*/  @!P3 IMAD.IADD R38, R38, 0x1, -R3 ;  /* 0x000000012626b824 */ /* 0x000fe200078e0a03 */
[----:B------:R-:W-:Y:S01]  /*2ed0*/  ISETP.GE.U32.AND P6, PT, R36, 0x3, PT ;  /* 0x000000032400780c */ /* 0x000fe20003fc6070 */
[----:B------:R-:W-:Y:S01]  /*2ee0*/  @!P3 VIADD R53, R53, 0x1 ;  /* 0x000000013535b836 */ /* 0x000fe20000000000 */
[----:B------:R-:W-:Y:S01]  /*2ef0*/  ISETP.GT.U32.AND P3, PT, R0, 0x1, PT ;  /* 0x000000010000780c */ /* 0x000fe20003f64070 */
[----:B------:R-:W-:Y:S01]  /*2f00*/  IMAD.HI.U32 R62, R41, 0x4, RZ ;  /* 0x00000004293e7827 */ /* 0x000fe200078e00ff */
[----:B------:R-:W-:Y:S01]  /*2f10*/  ISETP.GE.U32.AND P2, PT, R38, R3, PT ;  /* 0x000000032600720c */ /* 0x000fe20003f46070 */
[----:B------:R-:W0:Y:S01]  /*2f20*/  LDC R36, c[0x0][0x384] ;  /* 0x0000e100ff247b82 */ /* 0x000e220000000800 */
[----:B------:R-:W-:Y:S01]  /*2f30*/  SEL R39, R39, 0x1, !P3 ;  /* 0x0000000127277807 */ /* 0x000fe20005800000 */
[----:B------:R-:W-:Y:S01]  /*2f40*/  IMAD R3, R66, R40, 0x2 ;  /* 0x0000000242037424 */ /* 0x000fe200078e0228 */
[----:B------:R-:W-:Y:S01]  /*2f50*/  SEL R68, R68, RZ, !P6 ;  /* 0x000000ff44447207 */ /* 0x000fe20007000000 */
[----:B------:R-:W-:-:S03]  /*2f60*/  IMAD.HI.U32 R38, R41, 0x3, RZ ;  /* 0x0000000329267827 */ /* 0x000fc600078e00ff */
[----:B------:R-:W-:Y:S01]  /*2f70*/  ISETP.GT.U32.AND P5, PT, R0, R3, PT ;  /* 0x000000030000720c */ /* 0x000fe20003fa4070 */
[----:B------:R-:W-:Y:S02]  /*2f80*/  IMAD R37, R38, R40, 0x3 ;  /* 0x0000000326257424 */ /* 0x000fe400078e0228 */
[----:B------:R-:W-:-:S03]  /*2f90*/  IMAD.HI.U32 R48, R41, 0x5, RZ ;  /* 0x0000000529307827 */ /* 0x000fc600078e00ff */
[----:B------:R-:W-:Y:S01]  /*2fa0*/  ISETP.GT.U32.AND P4, PT, R0, R37, PT ;  /* 0x000000250000720c */ /* 0x000fe20003f84070 */
[----:B------:R-:W-:Y:S01]  /*2fb0*/  @P2 VIADD R53, R53, 0x1 ;  /* 0x0000000135352836 */ /* 0x000fe20000000000 */
[----:B------:R-:W-:Y:S01]  /*2fc0*/  ISETP.GE.AND P2, PT, R42, RZ, PT ;  /* 0x000000ff2a00720c */ /* 0x000fe20003f46270 */
[----:B------:R-:W-:Y:S02]  /*2fd0*/  IMAD R45, R48, R40, 0x5 ;  /* 0x00000005302d7424 */ /* 0x000fe400078e0228 */
[----:B------:R-:W-:Y:S01]  /*2fe0*/  IMAD.HI.U32 R49, R41, 0x7, RZ ;  /* 0x0000000729317827 */ /* 0x000fe200078e00ff */
[----:B------:R-:W-:Y:S02]  /*2ff0*/  @!P0 IADD3 R53, PT, PT, -R53, RZ, RZ ;  /* 0x000000ff35358210 */ /* 0x000fe40007ffe1ff */
[----:B------:R-:W-:Y:S01]  /*3000*/  @!P1 LOP3.LUT R53, RZ, R2, RZ, 0x33, !PT ;  /* 0x00000002ff359212 */ /* 0x000fe200078e33ff */
[--C-:B------:R-:W-:Y:S01]  /*3010*/  @!P5 IMAD.IADD R3, R3, 0x1, -R0.reuse ;  /* 0x000000010303d824 */ /* 0x100fe200078e0a00 */
[----:B------:R-:W-:Y:S01]  /*3020*/  ISETP.GT.U32.AND P0, PT, R0, R39, PT ;  /* 0x000000270000720c */ /* 0x000fe20003f04070 */
[----:B------:R-:W-:Y:S01]  /*3030*/  @!P5 VIADD R66, R66, 0x1 ;  /* 0x000000014242d836 */ /* 0x000fe20000000000 */
[----:B------:R-:W-:Y:S01]  /*3040*/  LOP3.LUT R2, R63, 0x3, RZ, 0x3c, !PT ;  /* 0x000000033f027812 */ /* 0x000fe200078e3cff */
[----:B------:R-:W-:Y:S01]  /*3050*/  @!P4 IMAD.IADD R37, R37, 0x1, -R0 ;  /* 0x000000012525c824 */ /* 0x000fe200078e0a00 */
[----:B------:R-:W-:Y:S01]  /*3060*/  ISETP.GE.U32.AND P3, PT, R3, R0, PT ;  /* 0x000000000300720c */ /* 0x000fe20003f66070 */
[----:B------:R-:W-:Y:S01]  /*3070*/  IMAD R3, R62, R40, 0x4 ;  /* 0x000000043e037424 */ /* 0x000fe200078e0228 */
[----:B------:R-:W-:Y:S01]  /*3080*/  ISETP.GE.AND P5, PT, R2, RZ, PT ;  /* 0x000000ff0200720c */ /* 0x000fe20003fa6270 */
[----:B------:R-:W-:Y:S01]  /*3090*/  IMAD.HI.U32 R50, R41, 0x6, RZ ;  /* 0x0000000629327827 */ /* 0x000fe200078e00ff */
[----:B------:R-:W-:-:S02]  /*30a0*/  LOP3.LUT R2, R63, 0x4, RZ, 0x3c, !PT ;  /* 0x000000043f027812 */ /* 0x000fc400078e3cff */
[----:B------:R-:W-:Y:S01]  /*30b0*/  ISETP.GT.U32.AND P1, PT, R0, R3, PT ;  /* 0x000000030000720c */ /* 0x000fe20003f24070 */
[----:B------:R-:W-:Y:S01]  /*30c0*/  IMAD.HI.U32 R42, R41, 0x8, RZ ;  /* 0x00000008292a7827 */ /* 0x000fe200078e00ff */
[----:B------:R-:W-:Y:S02]  /*30d0*/  @!P4 IADD3 R38, PT, PT, R38, 0x1, RZ ;  /* 0x000000012626c810 */ /* 0x000fe40007ffe0ff */
[-C--:B------:R-:W-:Y:S01]  /*30e0*/  @!P0 IADD3 R39, PT, PT, R39, -R0.reuse, RZ ;  /* 0x8000000027278210 */ /* 0x080fe20007ffe0ff */
[----:B------:R-:W-:Y:S01]  /*30f0*/  IMAD.HI.U32 R47, R41, 0xa, RZ ;  /* 0x0000000a292f7827 */ /* 0x000fe200078e00ff */
[----:B------:R-:W-:Y:S02]  /*3100*/  ISETP.GE.U32.AND P0, PT, R37, R0, PT ;  /* 0x000000002500720c */ /* 0x000fe40003f06070 */
[----:B------:R-:W-:Y:S01]  /*3110*/  ISETP.GE.AND P6, PT, R2, RZ, PT ;  /* 0x000000ff0200720c */ /* 0x000fe20003fc6270 */
[----:B------:R-:W-:Y:S01]  /*3120*/  @P3 VIADD R66, R66, 0x1 ;  /* 0x0000000142423836 */ /* 0x000fe20000000000 */
[----:B------:R-:W-:Y:S01]  /*3130*/  ISETP.GT.U32.AND P3, PT, R0, R45, PT ;  /* 0x0000002d0000720c */ /* 0x000fe20003f64070 */
[----:B------:R-:W-:Y:S01]  /*3140*/  IMAD R37, R50, R40, 0x6 ;  /* 0x0000000632257424 */ /* 0x000fe200078e0228 */
[----:B------:R-:W-:Y:S01]  /*3150*/  LOP3.LUT R2, R63, 0x5, RZ, 0x3c, !PT ;  /* 0x000000053f027812 */ /* 0x000fe200078e3cff */
[----:B------:R-:W-:-:S02]  /*3160*/  @!P1 IMAD.IADD R3, R3, 0x1, -R0 ;  /* 0x0000000103039824 */ /* 0x000fc400078e0a00 */
[----:B------:R-:W-:Y:S01]  /*3170*/  @!P2 IMAD.MOV R66, RZ, RZ, -R66 ;  /* 0x000000ffff42a224 */ /* 0x000fe200078e0a42 */
[----:B------:R-:W-:Y:S01]  /*3180*/  ISETP.GT.U32.AND P4, PT, R0, R37, PT ;  /* 0x000000250000720c */ /* 0x000fe20003f84070 */
[----:B------:R-:W-:Y:S01]  /*3190*/  @!P1 VIADD R62, R62, 0x1 ;  /* 0x000000013e3e9836 */ /* 0x000fe20000000000 */
[----:B------:R-:W-:Y:S01]  /*31a0*/  ISETP.GE.U32.AND P2, PT, R3, R0, PT ;  /* 0x000000000300720c */ /* 0x000fe20003f46070 */
[----:B------:R-:W-:Y:S02]  /*31b0*/  IMAD R3, R49, R40, 0x7 ;  /* 0x0000000731037424 */ /* 0x000fe400078e0228 */
[----:B------:R-:W-:Y:S01]  /*31c0*/  @P0 VIADD R38, R38, 0x1 ;  /* 0x0000000126260836 */ /* 0x000fe20000000000 */
[----:B------:R-:W-:Y:S01]  /*31d0*/  ISETP.GE.AND P0, PT, R2, RZ, PT ;  /* 0x000000ff0200720c */ /* 0x000fe20003f06270 */
[----:B------:R-:W-:Y:S01]  /*31e0*/  @!P3 IMAD.IADD R45, R45, 0x1, -R0 ;  /* 0x000000012d2db824 */ /* 0x000fe200078e0a00 */
[----:B------:R-:W-:Y:S01]  /*31f0*/  LOP3.LUT R2, R63, 0x6, RZ, 0x3c, !PT ;  /* 0x000000063f027812 */ /* 0x000fe200078e3cff */
[----:B------:R-:W-:-:S02]  /*3200*/  @!P3 VIADD R48, R48, 0x1 ;  /* 0x000000013030b836 */ /* 0x000fc40000000000 */
[----:B------:R-:W-:Y:S01]  /*3210*/  @!P5 IMAD.MOV R38, RZ, RZ, -R38 ;  /* 0x000000ffff26d224 */ /* 0x000fe200078e0a26 */
[----:B------:R-:W-:Y:S01]  /*3220*/  ISETP.GE.U32.AND P1, PT, R45, R0, PT ;  /* 0x000000002d00720c */ /* 0x000fe20003f26070 */
[----:B------:R-:W-:Y:S01]  /*3230*/  IMAD R45, R42, R40, 0x8 ;  /* 0x000000082a2d7424 */ /* 0x000fe200078e0228 */
[----:B------:R-:W-:Y:S01]  /*3240*/  ISETP.GE.AND P3, PT, R2, RZ, PT ;  /* 0x000000ff0200720c */ /* 0x000fe20003f66270 */
[----:B------:R-:W-:Y:S01]  /*3250*/  @!P4 IMAD.IADD R37, R37, 0x1, -R0 ;  /* 0x000000012525c824 */ /* 0x000fe200078e0a00 */
[----:B------:R-:W-:Y:S01]  /*3260*/  @P2 IADD3 R62, PT, PT, R62, 0x1, RZ ;  /* 0x000000013e3e2810 */ /* 0x000fe20007ffe0ff */
[----:B------:R-:W-:Y:S01]  /*3270*/  IMAD.HI.U32 R44, R41, 0x9, RZ ;  /* 0x00000009292c7827 */ /* 0x000fe200078e00ff */
[----:B------:R-:W-:Y:S02]  /*3280*/  ISETP.GT.U32.AND P2, PT, R0, R3, PT ;  /* 0x000000030000720c */ /* 0x000fe40003f44070 */
[----:B------:R-:W-:Y:S01]  /*3290*/  ISETP.GE.U32.AND P5, PT, R37, R0, PT ;  /* 0x000000002500720c */ /* 0x000fe20003fa6070 */
[----:B------:R-:W-:Y:S01]  /*32a0*/  @!P6 IMAD.MOV R62, RZ, RZ, -R62 ;  /* 0x000000ffff3ee224 */ /* 0x000fe200078e0a3e */
[----:B------:R-:W-:Y:S01]  /*32b0*/  LOP3.LUT R2, R63, 0x7, RZ, 0x3c, !PT ;  /* 0x000000073f027812 */ /* 0x000fe200078e3cff */
[----:B------:R-:W-:Y:S01]  /*32c0*/  IMAD R37, R44, R40, 0x9 ;  /* 0x000000092c257424 */ /* 0x000fe200078e0228 */
[----:B------:R-:W-:Y:S01]  /*32d0*/  @!P4 IADD3 R50, PT, PT, R50, 0x1, RZ ;  /* 0x000000013232c810 */ /* 0x000fe20007ffe0ff */
[----:B------:R-:W-:Y:S01]  /*32e0*/  IMAD.HI.U32 R46, R41, 0xc, RZ ;  /* 0x0000000c292e7827 */ /* 0x000fe200078e00ff */
[----:B------:R-:W-:-:S02]  /*32f0*/  @P1 IADD3 R48, PT, PT, R48, 0x1, RZ ;  /* 0x0000000130301810 */ /* 0x000fc40007ffe0ff */
[----:B------:R-:W-:Y:S01]  /*3300*/  ISETP.GT.U32.AND P1, PT, R0, R45, PT ;  /* 0x0000002d0000720c */ /* 0x000fe20003f24070 */
[----:B------:R-:W-:Y:S01]  /*3310*/  IMAD.HI.U32 R56, R41, 0xd, RZ ;  /* 0x0000000d29387827 */ /* 0x000fe200078e00ff */
[----:B------:R-:W-:Y:S02]  /*3320*/  ISETP.GE.AND P6, PT, R2, RZ, PT ;  /* 0x000000ff0200720c */ /* 0x000fe40003fc6270 */
[----:B------:R-:W-:Y:S01]  /*3330*/  LOP3.LUT R2, R63, 0x8, RZ, 0x3c, !PT ;  /* 0x000000083f027812 */ /* 0x000fe200078e3cff */
[----:B------:R-:W-:Y:S01]  /*3340*/  @!P2 IMAD.IADD R3, R3, 0x1, -R0 ;  /* 0x000000010303a824 */ /* 0x000fe200078e0a00 */
[----:B------:R-:W-:Y:S01]  /*3350*/  ISETP.GT.U32.AND P4, PT, R0, R37, PT ;  /* 0x000000250000720c */ /* 0x000fe20003f84070 */
[----:B------:R-:W-:Y:S02]  /*3360*/  @!P0 IMAD.MOV R48, RZ, RZ, -R48 ;  /* 0x000000ffff308224 */ /* 0x000fe400078e0a30 */
[----:B------:R-:W-:Y:S01]  /*3370*/  @!P2 VIADD R49, R49, 0x1 ;  /* 0x000000013131a836 */ /* 0x000fe20000000000 */
[----:B------:R-:W-:Y:S01]  /*3380*/  ISETP.GE.U32.AND P0, PT, R3, R0, PT ;  /* 0x000000000300720c */ /* 0x000fe20003f06070 */
[----:B------:R-:W-:-:S02]  /*3390*/  IMAD R3, R47, R40, 0xa ;  /* 0x0000000a2f037424 */ /* 0x000fc400078e0228 */
[--C-:B------:R-:W-:Y:S02]  /*33a0*/  @!P1 IMAD.IADD R45, R45, 0x1, -R0.reuse ;  /* 0x000000012d2d9824 */ /* 0x100fe400078e0a00 */
[----:B------:R-:W-:Y:S02]  /*33b0*/  @!P1 VIADD R42, R42, 0x1 ;  /* 0x000000012a2a9836 */ /* 0x000fe40000000000 */
[----:B------:R-:W-:Y:S01]  /*33c0*/  @P5 VIADD R50, R50, 0x1 ;  /* 0x0000000132325836 */ /* 0x000fe20000000000 */
[----:B------:R-:W-:Y:S01]  /*33d0*/  ISETP.GE.U32.AND P2, PT, R45, R0, PT ;  /* 0x000000002d00720c */ /* 0x000fe20003f46070 */
[----:B------:R-:W-:Y:S01]  /*33e0*/  IMAD.HI.U32 R45, R41, 0xb, RZ ;  /* 0x0000000b292d7827 */ /* 0x000fe200078e00ff */
[----:B------:R-:W-:Y:S02]  /*33f0*/  ISETP.GE.AND P5, PT, R2, RZ, PT ;  /* 0x000000ff0200720c */ /* 0x000fe40003fa6270 */
[----:B------:R-:W-:Y:S01]  /*3400*/  LOP3.LUT R2, R63, 0x9, RZ, 0x3c, !PT ;  /* 0x000000093f027812 */ /* 0x000fe200078e3cff */
[----:B------:R-:W-:Y:S01]  /*3410*/  IMAD R51, R45, R40, 0xb ;  /* 0x0000000b2d337424 */ /* 0x000fe200078e0228 */
[----:B------:R-:W-:Y:S01]  /*3420*/  @P0 IADD3 R49, PT, PT, R49, 0x1, RZ ;  /* 0x0000000131310810 */ /* 0x000fe20007ffe0ff */
[----:B------:R-:W-:Y:S01]  /*3430*/  @!P4 IMAD.IADD R37, R37, 0x1, -R0 ;  /* 0x000000012525c824 */ /* 0x000fe200078e0a00 */
[----:B------:R-:W-:Y:S01]  /*3440*/  ISETP.GT.U32.AND P0, PT, R0, R3, PT ;  /* 0x000000030000720c */ /* 0x000fe20003f04070 */
[----:B------:R-:W-:Y:S01]  /*3450*/  @!P3 IMAD.MOV R50, RZ, RZ, -R50 ;  /* 0x000000ffff32b224 */ /* 0x000fe200078e0a32 */
[----:B------:R-:W-:Y:S01]  /*3460*/  ISETP.GE.AND P3, PT, R2, RZ, PT ;  /* 0x000000ff0200720c */ /* 0x000fe20003f66270 */
[----:B------:R-:W-:Y:S01]  /*3470*/  @!P6 IMAD.MOV R49, RZ, RZ, -R49 ;  /* 0x000000ffff31e224 */ /* 0x000fe200078e0a31 */
[----:B------:R-:W-:Y:S01]  /*3480*/  ISETP.GE.U32.AND P1, PT, R37, R0, PT ;  /* 0x000000002500720c */ /* 0x000fe20003f26070 */
[----:B------:R-:W-:Y:S01]  /*3490*/  IMAD R37, R46, R40, 0xc ;  /* 0x0000000c2e257424 */ /* 0x000fe200078e0228 */
[----:B------:R-:W-:Y:S01]  /*34a0*/  @P2 IADD3 R42, PT, PT, R42, 0x1, RZ ;  /* 0x000000012a2a2810 */ /* 0x000fe20007ffe0ff */
[----:B------:R-:W-:Y:S01]  /*34b0*/  IMAD.HI.U32 R54, R41, 0xe, RZ ;  /* 0x0000000e29367827 */ /* 0x000fe200078e00ff */
[----:B------:R-:W-:-:S02]  /*34c0*/  ISETP.GT.U32.AND P2, PT, R0, R51, PT ;  /* 0x000000330000720c */ /* 0x000fc40003f44070 */
[----:B------:R-:W-:Y:S01]  /*34d0*/  ISETP.GT.U32.AND P6, PT, R0, R37, PT ;  /* 0x000000250000720c */ /* 0x000fe20003fc4070 */
[----:B------:R-:W-:Y:S01]  /*34e0*/  @!P5 IMAD.MOV R42, RZ, RZ, -R42 ;  /* 0x000000ffff2ad224 */ /* 0x000fe200078e0a2a */
[----:B------:R-:W-:Y:S01]  /*34f0*/  LOP3.LUT R2, R63, 0xa, RZ, 0x3c, !PT ;  /* 0x0000000a3f027812 */ /* 0x000fe200078e3cff */
[--C-:B------:R-:W-:Y:S01]  /*3500*/  @!P0 IMAD.IADD R3, R3, 0x1, -R0.reuse ;  /* 0x0000000103038824 */ /* 0x100fe200078e0a00 */
[----:B------:R-:W-:Y:S01]  /*3510*/  @!P0 IADD3 R47, PT, PT, R47, 0x1, RZ ;  /* 0x000000012f2f8810 */ /* 0x000fe20007ffe0ff */
[----:B------:R-:W-:Y:S01]  /*3520*/  IMAD.HI.U32 R52, R41, 0xf, RZ ;  /* 0x0000000f29347827 */ /* 0x000fe200078e00ff */
[----:B------:R-:W-:Y:S02]  /*3530*/  @!P4 IADD3 R44, PT, PT, R44, 0x1, RZ ;  /* 0x000000012c2cc810 */ /* 0x000fe40007ffe0ff */
[----:B------:R-:W-:Y:S01]  /*3540*/  ISETP.GE.U32.AND P5, PT, R3, R0, PT ;  /* 0x000000000300720c */ /* 0x000fe20003fa6070 */
[----:B------:R-:W-:Y:S01]  /*3550*/  IMAD R55, R52, R40, 0xf ;  /* 0x0000000f34377424 */ /* 0x000fe200078e0228 */
[----:B------:R-:W-:Y:S01]  /*3560*/  ISETP.GE.AND P4, PT, R2, RZ, PT ;  /* 0x000000ff0200720c */ /* 0x000fe20003f86270 */
[--C-:B------:R-:W-:Y:S01]  /*3570*/  @!P2 IMAD.IADD R51, R51, 0x1, -R0.reuse ;  /* 0x000000013333a824 */ /* 0x100fe200078e0a00 */
[C---:B------:R-:W-:Y:S01]  /*3580*/  LOP3.LUT R2, R63.reuse, 0xb, RZ, 0x3c, !PT ;  /* 0x0000000b3f027812 */ /* 0x040fe200078e3cff */
[----:B------:R-:W-:Y:S01]  /*3590*/  @P1 VIADD R44, R44, 0x1 ;  /* 0x000000012c2c1836 */ /* 0x000fe20000000000 */
[----:B------:R-:W-:Y:S01]  /*35a0*/  LOP3.LUT R3, R63, 0xd, RZ, 0x3c, !PT ;  /* 0x0000000d3f037812 */ /* 0x000fe200078e3cff */
[----:B------:R-:W-:Y:S01]  /*35b0*/  @!P6 IMAD.IADD R37, R37, 0x1, -R0 ;  /* 0x000000012525e824 */ /* 0x000fe200078e0a00 */
[----:B------:R-:W-:Y:S01]  /*35c0*/  ISETP.GE.U32.AND P0, PT, R51, R0, PT ;  /* 0x000000003300720c */ /* 0x000fe20003f06070 */
[----:B------:R-:W-:Y:S01]  /*35d0*/  IMAD R51, R56, R40, 0xd ;  /* 0x0000000d38337424 */ /* 0x000fe200078e0228 */
[----:B------:R-:W-:Y:S01]  /*35e0*/  @!P3 IADD3 R44, PT, PT, -R44, RZ, RZ ;  /* 0x000000ff2c2cb210 */ /* 0x000fe20007ffe1ff */
[----:B------:R-:W-:Y:S01]  /*35f0*/  @!P6 VIADD R46, R46, 0x1 ;  /* 0x000000012e2ee836 */ /* 0x000fe20000000000 */
[----:B------:R-:W-:Y:S01]  /*3600*/  ISETP.GE.U32.AND P3, PT, R37, R0, PT ;  /* 0x000000002500720c */ /* 0x000fe20003f66070 */
[----:B------:R-:W-:Y:S01]  /*3610*/  @P5 VIADD R47, R47, 0x1 ;  /* 0x000000012f2f5836 */ /* 0x000fe20000000000 */
[----:B------:R-:W-:Y:S01]  /*3620*/  ISETP.GT.U32.AND P5, PT, R0, R51, PT ;  /* 0x000000330000720c */ /* 0x000fe20003fa4070 */
[----:B------:R-:W-:Y:S01]  /*3630*/  IMAD R37, R54, R40, 0xe ;  /* 0x0000000e36257424 */ /* 0x000fe200078e0228 */
[----:B------:R-:W-:Y:S01]  /*3640*/  ISETP.GE.AND P1, PT, R2, RZ, PT ;  /* 0x000000ff0200720c */ /* 0x000fe20003f26270 */
[----:B------:R-:W-:Y:S01]  /*3650*/  @!P4 IMAD.MOV R47, RZ, RZ, -R47 ;  /* 0x000000ffff2fc224 */ /* 0x000fe200078e0a2f */
[----:B------:R-:W-:Y:S01]  /*3660*/  LOP3.LUT R2, R63, 0xc, RZ, 0x3c, !PT ;  /* 0x0000000c3f027812 */ /* 0x000fe200078e3cff */
[----:B------:R-:W-:Y:S01]  /*3670*/  IMAD.HI.U32 R58, R41, 0x10, RZ ;  /* 0x00000010293a7827 */ /* 0x000fe200078e00ff */
[----:B------:R-:W-:-:S03]  /*3680*/  ISETP.GT.U32.AND P4, PT, R0, R37, PT ;  /* 0x000000250000720c */ /* 0x000fc60003f84070 */
[----:B------:R-:W-:Y:S01]  /*3690*/  @!P2 VIADD R45, R45, 0x1 ;  /* 0x000000012d2da836 */ /* 0x000fe20000000000 */
[----:B------:R-:W-:Y:S01]  /*36a0*/  ISETP.GE.AND P2, PT, R2, RZ, PT ;  /* 0x000000ff0200720c */ /* 0x000fe20003f46270 */
[----:B0-----:R-:W-:Y:S01]  /*36b0*/  IMAD R43, R36, UR7, R43 ;  /* 0x00000007242b7c24 */ /* 0x001fe2000f8e022b */
[----:B------:R-:W-:Y:S01]  /*36c0*/  @P3 IADD3 R46, PT, PT, R46, 0x1, RZ ;  /* 0x000000012e2e3810 */ /* 0x000fe20007ffe0ff */
[--C-:B------:R-:W-:Y:S01]  /*36d0*/  @!P5 IMAD.IADD R51, R51, 0x1, -R0.reuse ;  /* 0x000000013333d824 */ /* 0x100fe200078e0a00 */
[----:B------:R-:W-:Y:S01]  /*36e0*/  ISETP.GT.U32.AND P3, PT, R0, R55, PT ;  /* 0x000000370000720c */ /* 0x000fe20003f64070 */
[----:B------:R-:W-:Y:S01]  /*36f0*/  @!P5 VIADD R56, R56, 0x1 ;  /* 0x000000013838d836 */ /* 0x000fe20000000000 */
[----:B------:R-:W-:Y:S01]  /*3700*/  @P0 IADD3 R45, PT, PT, R45, 0x1, RZ ;  /* 0x000000012d2d0810 */ /* 0x000fe20007ffe0ff */
[----:B------:R-:W-:Y:S01]  /*3710*/  IMAD.HI.U32 R60, R41, 0x11, RZ ;  /* 0x00000011293c7827 */ /* 0x000fe200078e00ff */
[----:B------:R-:W-:Y:S02]  /*3720*/  ISETP.GE.U32.AND P6, PT, R51, R0, PT ;  /* 0x000000003300720c */ /* 0x000fe40003fc6070 */
[----:B------:R-:W-:Y:S01]  /*3730*/  ISETP.GE.AND P0, PT, R3, RZ, PT ;  /* 0x000000ff0300720c */ /* 0x000fe20003f06270 */
[----:B------:R-:W-:Y:S01]  /*3740*/  IMAD R51, R58, R40, 0x10 ;  /* 0x000000103a337424 */ /* 0x000fe200078e0228 */
[----:B------:R-:W0:Y:S01]  /*3750*/  LDC.64 R2, c[0x0][0x3a0] ;  /* 0x0000e800ff027b82 */ /* 0x000e220000000a00 */
[--C-:B------:R-:W-:Y:S01]  /*3760*/  @!P4 IMAD.IADD R37, R37, 0x1, -R0.reuse ;  /* 0x000000012525c824 */ /* 0x100fe200078e0a00 */
[----:B------:R-:W-:Y:S01]  /*3770*/  @!P2 IADD3 R46, PT, PT, -R46, RZ, RZ ;  /* 0x000000ff2e2ea210 */ /* 0x000fe20007ffe1ff */
[----:B------:R-:W-:Y:S01]  /*3780*/  @!P1 IMAD.MOV R45, RZ, RZ, -R45 ;  /* 0x000000ffff2d9224 */ /* 0x000fe200078e0a2d */
[----:B------:R-:W-:Y:S01]  /*3790*/  ISETP.GE.AND P5, PT, R57, RZ, PT ;  /* 0x000000ff3900720c */ /* 0x000fe20003fa6270 */
[----:B------:R-:W-:Y:S01]  /*37a0*/  @!P3 IMAD.IADD R55, R55, 0x1, -R0 ;  /* 0x000000013737b824 */ /* 0x000fe200078e0a00 */
[----:B------:R-:W-:Y:S01]  /*37b0*/  ISETP.GE.U32.AND P1, PT, R37, R0, PT ;  /* 0x000000002500720c */ /* 0x000fe20003f26070 */
[----:B------:R-:W-:Y:S01]  /*37c0*/  @!P4 VIADD R54, R54, 0x1 ;  /* 0x000000013636c836 */ /* 0x000fe20000000000 */
[----:B------:R-:W-:Y:S01]  /*37d0*/  LOP3.LUT R37, R63, 0xe, RZ, 0x3c, !PT ;  /* 0x0000000e3f257812 */ /* 0x000fe200078e3cff */
[----:B------:R-:W-:Y:S01]  /*37e0*/  IMAD R57, R60, R40, 0x11 ;  /* 0x000000113c397424 */ /* 0x000fe200078e0228 */
[----:B------:R-:W-:Y:S01]  /*37f0*/  @P6 IADD3 R56, PT, PT, R56, 0x1, RZ ;  /* 0x0000000138386810 */ /* 0x000fe20007ffe0ff */
[----:B------:R-:W-:Y:S01]  /*3800*/  IMAD.HI.U32 R64, R41, 0x13, RZ ;  /* 0x0000001329407827 */ /* 0x000fe200078e00ff */
[----:B------:R-:W-:-:S02]  /*3810*/  ISETP.GT.U32.AND P6, PT, R0, R51, PT ;  /* 0x000000330000720c */ /* 0x000fc40003fc4070 */
[----:B------:R-:W-:Y:S01]  /*3820*/  ISETP.GE.AND P2, PT, R37, RZ, PT ;  /* 0x000000ff2500720c */ /* 0x000fe20003f46270 */
[----:B------:R-:W-:Y:S01]  /*3830*/  @!P0 IMAD.MOV R56, RZ, RZ, -R56 ;  /* 0x000000ffff388224 */ /* 0x000fe200078e0a38 */
[----:B------:R-:W-:Y:S01]  /*3840*/  ISETP.GE.U32.AND P4, PT, R55, R0, PT ;  /* 0x000000003700720c */ /* 0x000fe20003f86070 */
[----:B------:R-:W-:Y:S01]  /*3850*/  IMAD.HI.U32 R55, R41, 0x12, RZ ;  /* 0x0000001229377827 */ /* 0x000fe200078e00ff */
[----:B------:R-:W-:Y:S02]  /*3860*/  @!P3 IADD3 R52, PT, PT, R52, 0x1, RZ ;  /* 0x000000013434b810 */ /* 0x000fe40007ffe0ff */
[----:B------:R-:W-:Y:S01]  /*3870*/  @P1 IADD3 R54, PT, PT, R54, 0x1, RZ ;  /* 0x0000000136361810 */ /* 0x000fe20007ffe0ff */
[----:B------:R-:W-:Y:S01]  /*3880*/  IMAD.IADD R68, R43, 0x1, R68 ;  /* 0x000000012b447824 */ /* 0x000fe200078e0244 */
[----:B------:R-:W-:Y:S01]  /*3890*/  ISETP.GT.U32.AND P1, PT, R0, R57, PT ;  /* 0x000000390000720c */ /* 0x000fe20003f24070 */
[----:B------:R-:W-:Y:S02]  /*38a0*/  IMAD R53, R53, UR4, RZ ;  /* 0x0000000435357c24 */ /* 0x000fe4000f8e02ff */
[----:B------:R-:W-:-:S02]  /*38b0*/  @!P6 IMAD.IADD R51, R51, 0x1, -R0 ;  /* 0x000000013333e824 */ /* 0x000fc400078e0a00 */
[----:B------:R-:W-:Y:S02]  /*38c0*/  @!P2 IMAD.MOV R54, RZ, RZ, -R54 ;  /* 0x000000ffff36a224 */ /* 0x000fe400078e0a36 */
[----:B0-----:R-:W-:Y:S01]  /*38d0*/  IMAD.WIDE R36, R43, 0x4, R2 ;  /* 0x000000042b247825 */ /* 0x001fe200078e0202 */
[----:B------:R-:W-:-:S03]  /*38e0*/  ISETP.GE.U32.AND P0, PT, R51, R0, PT ;  /* 0x000000003300720c */ /* 0x000fc60003f06070 */
[----:B------:R-:W-:Y:S01]  /*38f0*/  IMAD R51, R55, R40, 0x12 ;  /* 0x0000001237337424 */ /* 0x000fe200078e0228 */
[----:B-----5:R0:W-:Y:S01]  /*3900*/  STG.E desc[UR8][R36.64], R32 ;  /* 0x0000002024007986 */ /* 0x0201e2000c101908 */
[----:B------:R-:W-:Y:S02]  /*3910*/  @P4 VIADD R52, R52, 0x1 ;  /* 0x0000000134344836 */ /* 0x000fe40000000000 */
[----:B------:R-:W-:Y:S01]  /*3920*/  @!P6 VIADD R58, R58, 0x1 ;  /* 0x000000013a3ae836 */ /* 0x000fe20000000000 */
[----:B------:R-:W-:Y:S01]  /*3930*/  ISETP.GT.U32.AND P2, PT, R0, R51, PT ;  /* 0x000000330000720c */ /* 0x000fe20003f44070 */
[----:B------:R-:W-:Y:S01]  /*3940*/  @!P5 IMAD.MOV R52, RZ, RZ, -R52 ;  /* 0x000000ffff34d224 */ /* 0x000fe200078e0a34 */
[----:B------:R-:W-:Y:S01]  /*3950*/  ISETP.NE.AND P6, PT, R63, RZ, PT ;  /* 0x000000ff3f00720c */ /* 0x000fe20003fc5270 */
[----:B------:R-:W-:Y:S02]  /*3960*/  @!P1 IMAD.IADD R57, R57, 0x1, -R0 ;  /* 0x0000000139399824 */ /* 0x000fe400078e0a00 */
[----:B------:R-:W-:-:S02]  /*3970*/  @P0 VIADD R58, R58, 0x1 ;  /* 0x000000013a3a0836 */ /* 0x000fc40000000000 */
[----:B------:R-:W-:Y:S01]  /*3980*/  @!P1 VIADD R60, R60, 0x1 ;  /* 0x000000013c3c9836 */ /* 0x000fe20000000000 */
[----:B------:R-:W-:Y:S01]  /*3990*/  ISETP.GE.U32.AND P4, PT, R57, R0, PT ;  /* 0x000000003900720c */ /* 0x000fe20003f86070 */
[----:B0-----:R-:W-:-:S04]  /*39a0*/  IMAD R37, R64, R40, 0x13 ;  /* 0x0000001340257424 */ /* 0x001fc800078e0228 */
[-C--:B------:R-:W-:Y:S01]  /*39b0*/  @!P2 IADD3 R51, PT, PT, R51, -R0.reuse, RZ ;  /* 0x800000003333a210 */ /* 0x080fe20007ffe0ff */
[----:B------:R-:W-:Y:S01]  /*39c0*/  @!P2 VIADD R55, R55, 0x1 ;  /* 0x000000013737a836 */ /* 0x000fe20000000000 */
[----:B------:R-:W-:Y:S02]  /*39d0*/  ISETP.GT.U32.AND P3, PT, R0, R37, PT ;  /* 0x000000250000720c */ /* 0x000fe40003f64070 */
[----:B------:R-:W-:Y:S02]  /*39e0*/  ISETP.GE.U32.AND P5, PT, R51, R0, PT ;  /* 0x000000003300720c */ /* 0x000fe40003fa6070 */
[----:B------:R-:W-:Y:S02]  /*39f0*/  LOP3.LUT R51, RZ, R63, RZ, 0x33, !PT ;  /* 0x0000003fff337212 */ /* 0x000fe400078e33ff */
[----:B------:R-:W-:Y:S02]  /*3a00*/  @P4 VIADD R60, R60, 0x1 ;  /* 0x000000013c3c4836 */ /* 0x000fe40000000000 */
[----:B------:R-:W-:-:S02]  /*3a10*/  SEL R66, R51, R66, !P6 ;  /* 0x0000004233427207 */ /* 0x000fc40007000000 */
[----:B------:R-:W-:Y:S02]  /*3a20*/  SEL R32, R51, R39, !P6 ;  /* 0x0000002733207207 */ /* 0x000fe40007000000 */
[C---:B------:R-:W-:Y:S01]  /*3a30*/  IADD3 R36, PT, PT, -R66.reuse, RZ, RZ ;  /* 0x000000ff42247210 */ /* 0x040fe20007ffe1ff */
[----:B------:R-:W-:Y:S01]  /*3a40*/  IMAD R66, R66, 0x80, R43 ;  /* 0x0000008042427824 */ /* 0x000fe200078e022b */
[-C--:B------:R-:W-:Y:S02]  /*3a50*/  @!P3 IADD3 R37, PT, PT, R37, -R0.reuse, RZ ;  /* 0x800000002525b210 */ /* 0x080fe40007ffe0ff */
[----:B------:R-:W-:Y:S02]  /*3a60*/  LOP3.LUT R39, R63, 0x10, RZ, 0x3c, !PT ;  /* 0x000000103f277812 */ /* 0x000fe400078e3cff */
[----:B------:R-:W-:Y:S01]  /*3a70*/  ISETP.GE.U32.AND P0, PT, R37, R0, PT ;  /* 0x000000002500720c */ /* 0x000fe20003f06070 */
[----:B------:R-:W-:Y:S01]  /*3a80*/  IMAD R37, R53, R32, R68 ;  /* 0x0000002035257224 */ /* 0x000fe200078e0244 */
[----:B------:R-:W-:Y:S01]  /*3a90*/  SEL R38, R51, R38, !P6 ;  /* 0x0000002633267207 */ /* 0x000fe20007000000 */
[----:B------:R-:W-:Y:S01]  /*3aa0*/  IMAD R32, R63, R36, 0x2 ;  /* 0x000000023f207424 */ /* 0x000fe200078e0224 */
[----:B------:R-:W-:Y:S01]  /*3ab0*/  ISETP.GE.AND P1, PT, R39, RZ, PT ;  /* 0x000000ff2700720c */ /* 0x000fe20003f26270 */
[----:B------:R-:W-:Y:S01]  /*3ac0*/  IMAD.HI.U32 R68, R41, 0x1a, RZ ;  /* 0x0000001a29447827 */ /* 0x000fe200078e00ff */
[----:B------:R-:W-:-:S02]  /*3ad0*/  LOP3.LUT R36, R63, 0x11, RZ, 0x3c, !PT ;  /* 0x000000113f247812 */ /* 0x000fc400078e3cff */
[----:B------:R-:W-:Y:S01]  /*3ae0*/  @P5 IADD3 R55, PT, PT, R55, 0x1, RZ ;  /* 0x0000000137375810 */ /* 0x000fe20007ffe0ff */
[----:B------:R-:W-:Y:S01]  /*3af0*/  IMAD R39, R53, R32, R66 ;  /* 0x0000002035277224 */ /* 0x000fe200078e0242 */
[C---:B------:R-:W-:Y:S01]  /*3b00*/  IADD3 R32, PT, PT, -R38.reuse, RZ, RZ ;  /* 0x000000ff26207210 */ /* 0x040fe20007ffe1ff */
[----:B------:R-:W-:Y:S01]  /*3b10*/  IMAD R38, R38, 0x80, R43 ;  /* 0x0000008026267824 */ /* 0x000fe200078e022b */
[----:B------:R-:W-:Y:S01]  /*3b20*/  ISETP.GE.AND P4, PT, R36, RZ, PT ;  /* 0x000000ff2400720c */ /* 0x000fe20003f86270 */
[----:B------:R-:W-:Y:S01]  /*3b30*/  IMAD.WIDE R36, R37, 0x4, R2 ;  /* 0x0000000425247825 */ /* 0x000fe200078e0202 */
[----:B------:R-:W-:Y:S02]  /*3b40*/  SEL R62, R51, R62, !P6 ;  /* 0x0000003e333e7207 */ /* 0x000fe40007000000 */
[----:B------:R-:W-:Y:S01]  /*3b50*/  @!P3 IADD3 R64, PT, PT, R64, 0x1, RZ ;  /* 0x000000014040b810 */ /* 0x000fe20007ffe0ff */
[----:B------:R-:W-:Y:S01]  /*3b60*/  IMAD R32, R63, R32, 0x3 ;  /* 0x000000033f207424 */ /* 0x000fe200078e0220 */
[----:B------:R0:W-:Y:S01]  /*3b70*/  STG.E desc[UR8][R36.64], R33 ;  /* 0x0000002124007986 */ /* 0x0001e2000c101908 */
[----:B------:R-:W-:Y:S01]  /*3b80*/  IMAD.HI.U32 R66, R41, 0x14, RZ ;  /* 0x0000001429427827 */ /* 0x000fe200078e00ff */
[----:B------:R-:W-:-:S02]  /*3b90*/  @!P1 IADD3 R58, PT, PT, -R58, RZ, RZ ;  /* 0x000000ff3a3a9210 */ /* 0x000fc40007ffe1ff */
[----:B------:R-:W-:Y:S01]  /*3ba0*/  SEL R48, R51, R48, !P6 ;  /* 0x0000003033307207 */ /* 0x000fe20007000000 */
[----:B------:R-:W-:Y:S01]  /*3bb0*/  IMAD R59, R53, R32, R38 ;  /* 0x00000020353b7224 */ /* 0x000fe200078e0226 */
[----:B------:R-:W-:Y:S01]  /*3bc0*/  LOP3.LUT R32, R63, 0x12, RZ, 0x3c, !PT ;  /* 0x000000123f207812 */ /* 0x000fe200078e3cff */
[----:B------:R-:W-:Y:S01]  /*3bd0*/  IMAD R57, R66, R40, 0x14 ;  /* 0x0000001442397424 */ /* 0x000fe200078e0228 */
[----:B------:R-:W-:Y:S01]  /*3be0*/  SEL R50, R51, R50, !P6 ;  /* 0x0000003233327207 */ /* 0x000fe20007000000 */
[----:B------:R-:W-:Y:S01]  /*3bf0*/  IMAD.WIDE R38, R39, 0x4, R2 ;  /* 0x0000000427267825 */ /* 0x000fe200078e0202 */
[----:B------:R-:W-:Y:S02]  /*3c00*/  ISETP.GE.AND P1, PT, R32, RZ, PT ;  /* 0x000000ff2000720c */ /* 0x000fe40003f26270 */
[----:B0-----:R-:W-:Y:S01]  /*3c10*/  LOP3.LUT R36, R63, 0x13, RZ, 0x3c, !PT ;  /* 0x000000133f247812 */ /* 0x001fe200078e3cff */
[----:B------:R-:W-:Y:S01]  /*3c20*/  IMAD.HI.U32 R37, R41, 0x15, RZ ;  /* 0x0000001529257827 */ /* 0x000fe200078e00ff */
[----:B------:R0:W-:Y:S01]  /*3c30*/  STG.E desc[UR8][R38.64], R34 ;  /* 0x0000002226007986 */ /* 0x0001e2000c101908 */
[----:B------:R-:W-:-:S02]  /*3c40*/  SEL R49, R51, R49, !P6 ;  /* 0x0000003133317207 */ /* 0x000fc40007000000 */
[----:B------:R-:W-:Y:S01]  /*3c50*/  IMAD.WIDE R32, R59, 0x4, R2 ;  /* 0x000000043b207825 */ /* 0x000fe200078e0202 */
[----:B------:R-:W-:Y:S02]  /*3c60*/  ISETP.GE.AND P2, PT, R36, RZ, PT ;  /* 0x000000ff2400720c */ /* 0x000fe40003f46270 */
[----:B------:R-:W-:Y:S01]  /*3c70*/  SEL R42, R51, R42, !P6 ;  /* 0x0000002a332a7207 */ /* 0x000fe20007000000 */
[----:B------:R-:W-:Y:S01]  /*3c80*/  @!P4 IMAD.MOV R60, RZ, RZ, -R60 ;  /* 0x000000ffff3cc224 */ /* 0x000fe200078e0a3c */
[C---:B------:R-:W-:Y:S01]  /*3c90*/  ISETP.GT.U32.AND P4, PT, R0.reuse, R57, PT ;  /* 0x000000390000720c */ /* 0x040fe20003f84070 */
[----:B------:R-:W-:Y:S01]  /*3ca0*/  IMAD R59, R37, R40, 0x15 ;  /* 0x00000015253b7424 */ /* 0x000fe200078e0228 */
[----:B------:R1:W-:Y:S01]  /*3cb0*/  STG.E desc[UR8][R32.64], R35 ;  /* 0x0000002320007986 */ /* 0x0003e2000c101908 */
[----:B------:R-:W-:Y:S01]  /*3cc0*/  IMAD.MOV R36, RZ, RZ, -R62 ;  /* 0x000000ffff247224 */ /* 0x000fe200078e0a3e */
[----:B0-----:R-:W-:Y:S01]  /*3cd0*/  MOV R34, R55 ;  /* 0x0000003700227202 */ /* 0x001fe20000000f00 */
[----:B------:R-:W-:Y:S01]  /*3ce0*/  IMAD.HI.U32 R38, R41, 0x16, RZ ;  /* 0x0000001629267827 */ /* 0x000fe200078e00ff */
[----:B------:R-:W-:-:S02]  /*3cf0*/  ISETP.GT.U32.AND P5, PT, R0, R59, PT ;  /* 0x0000003b0000720c */ /* 0x000fc40003fa4070 */
[C---:B------:R-:W-:Y:S01]  /*3d00*/  SEL R44, R51.reuse, R44, !P6 ;  /* 0x0000002c332c7207 */ /* 0x040fe20007000000 */
[----:B------:R-:W-:Y:S01]  /*3d10*/  IMAD R39, R38, R40, 0x16 ;  /* 0x0000001626277424 */ /* 0x000fe200078e0228 */
[C---:B------:R-:W-:Y:S01]  /*3d20*/  SEL R47, R51.reuse, R47, !P6 ;  /* 0x0000002f332f7207 */ /* 0x040fe20007000000 */
[----:B------:R-:W-:Y:S01]  /*3d30*/  @!P1 IMAD.MOV R34, RZ, RZ, -R34 ;  /* 0x000000ffff229224 */ /* 0x000fe200078e0a22 */
[----:B------:R-:W-:Y:S01]  /*3d40*/  SEL R45, R51, R45, !P6 ;  /* 0x0000002d332d7207 */ /* 0x000fe20007000000 */
[--C-:B------:R-:W-:Y:S01]  /*3d50*/  @!P4 IMAD.IADD R57, R57, 0x1, -R0.reuse ;  /* 0x000000013939c824 */ /* 0x100fe200078e0a00 */
[----:B------:R-:W-:Y:S01]  /*3d60*/  ISETP.GT.U32.AND P3, PT, R0, R39, PT ;  /* 0x000000270000720c */ /* 0x000fe20003f64070 */
[----:B------:R-:W-:Y:S01]  /*3d70*/  IMAD R62, R62, 0x80, R43 ;  /* 0x000000803e3e7824 */ /* 0x000fe200078e022b */
[C---:B-1----:R-:W-:Y:S01]  /*3d80*/  LOP3.LUT R32, R63.reuse, 0x14, RZ, 0x3c, !PT ;  /* 0x000000143f207812 */ /* 0x042fe200078e3cff */
[----:B------:R-:W-:Y:S01]  /*3d90*/  IMAD R36, R63, R36, 0x4 ;  /* 0x000000043f247424 */ /* 0x000fe200078e0224 */
[----:B------:R-:W-:Y:S01]  /*3da0*/  ISETP.GE.U32.AND P1, PT, R57, R0, PT ;  /* 0x000000003900720c */ /* 0x000fe20003f26070 */
[----:B------:R-:W-:Y:S01]  /*3db0*/  @!P5 IMAD.IADD R59, R59, 0x1, -R0 ;  /* 0x000000013b3bd824 */ /* 0x000fe200078e0a00 */
[----:B------:R-:W-:Y:S01]  /*3dc0*/  @!P4 IADD3 R66, PT, PT, R66, 0x1, RZ ;  /* 0x000000014242c810 */ /* 0x000fe20007ffe0ff */
[----:B------:R-:W-:Y:S01]  /*3dd0*/  @P0 VIADD R64, R64, 0x1 ;  /* 0x0000000140400836 */ /* 0x000fe20000000000 */
[----:B------:R-:W-:Y:S01]  /*3de0*/  ISETP.GE.AND P0, PT, R32, RZ, PT ;  /* 0x000000ff2000720c */ /* 0x000fe20003f06270 */
[----:B------:R-:W-:Y:S01]  /*3df0*/  IMAD R33, R53, R36, R62 ;  /* 0x0000002435217224 */ /* 0x000fe200078e023e */
[----:B------:R-:W-:Y:S01]  /*3e00*/  ISETP.GE.U32.AND P4, PT, R59, R0, PT ;  /* 0x000000003b00720c */ /* 0x000fe20003f86070 */
[----:B------:R-:W-:Y:S01]  /*3e10*/  IMAD.HI.U32 R62, R41, 0x17, RZ ;  /* 0x00000017293e7827 */ /* 0x000fe200078e00ff */
[----:B------:R-:W-:-:S02]  /*3e20*/  @!P2 IADD3 R64, PT, PT, -R64, RZ, RZ ;  /* 0x000000ff4040a210 */ /* 0x000fc40007ffe1ff */
[----:B------:R-:W-:Y:S01]  /*3e30*/  LOP3.LUT R35, R63, 0x15, RZ, 0x3c, !PT ;  /* 0x000000153f237812 */ /* 0x000fe200078e3cff */
[----:B------:R-:W-:Y:S01]  /*3e40*/  IMAD.WIDE R32, R33, 0x4, R2 ;  /* 0x0000000421207825 */ /* 0x000fe200078e0202 */
[C---:B------:R-:W-:Y:S02]  /*3e50*/  SEL R46, R51.reuse, R46, !P6 ;  /* 0x0000002e332e7207 */ /* 0x040fe40007000000 */
[----:B------:R-:W-:Y:S01]  /*3e60*/  SEL R56, R51, R56, !P6 ;  /* 0x0000003833387207 */ /* 0x000fe20007000000 */
[----:B------:R-:W-:Y:S01]  /*3e70*/  @!P3 IMAD.IADD R39, R39, 0x1, -R0 ;  /* 0x000000012727b824 */ /* 0x000fe200078e0a00 */
[----:B------:R0:W-:Y:S01]  /*3e80*/  STG.E desc[UR8][R32.64], R28 ;  /* 0x0000001c20007986 */ /* 0x0001e2000c101908 */
[----:B------:R-:W-:Y:S01]  /*3e90*/  IMAD.HI.U32 R36, R41, 0x18, RZ ;  /* 0x0000001829247827 */ /* 0x000fe200078e00ff */
[----:B------:R-:W-:Y:S02]  /*3ea0*/  SEL R54, R51, R54, !P6 ;  /* 0x0000003633367207 */ /* 0x000fe40007000000 */
[----:B------:R-:W-:Y:S01]  /*3eb0*/  ISETP.GE.U32.AND P2, PT, R39, R0, PT ;  /* 0x000000002700720c */ /* 0x000fe20003f46070 */
[----:B------:R-:W-:Y:S01]  /*3ec0*/  IMAD R55, R62, R40, 0x17 ;  /* 0x000000173e377424 */ /* 0x000fe200078e0228 */
[----:B------:R-:W-:Y:S01]  /*3ed0*/  SEL R52, R51, R52, !P6 ;  /* 0x0000003433347207 */ /* 0x000fe20007000000 */
[----:B------:R-:W-:Y:S01]  /*3ee0*/  @!P5 VIADD R37, R37, 0x1 ;  /* 0x000000012525d836 */ /* 0x000fe20000000000 */
[----:B------:R-:W-:Y:S01]  /*3ef0*/  ISETP.GE.AND P5, PT, R35, RZ, PT ;  /* 0x000000ff2300720c */ /* 0x000fe20003fa6270 */
[----:B------:R-:W-:Y:S01]  /*3f00*/  IMAD R57, R36, R40, 0x18 ;  /* 0x0000001824397424 */ /* 0x000fe200078e0228 */
[----:B------:R-:W-:Y:S01]  /*3f10*/  SEL R58, R51, R58, !P6 ;  /* 0x0000003a333a7207 */ /* 0x000fe20007000000 */
[----:B------:R-:W-:Y:S01]  /*3f20*/  @P1 VIADD R66, R66, 0x1 ;  /* 0x0000000142421836 */ /* 0x000fe20000000000 */
[----:B0-----:R-:W-:Y:S01]  /*3f30*/  LOP3.LUT R28, R63, 0x16, RZ, 0x3c, !PT ;  /* 0x000000163f1c7812 */ /* 0x001fe200078e3cff */
[----:B------:R-:W-:Y:S01]  /*3f40*/  @!P3 VIADD R38, R38, 0x1 ;  /* 0x000000012626b836 */ /* 0x000fe20000000000 */
[----:B------:R-:W-:Y:S01]  /*3f50*/  ISETP.GT.U32.AND P1, PT, R0, R55, PT ;  /* 0x000000370000720c */ /* 0x000fe20003f24070 */
[----:B------:R-:W-:Y:S01]  /*3f60*/  @!P0 IMAD.MOV R66, RZ, RZ, -R66 ;  /* 0x000000ffff428224 */ /* 0x000fe200078e0a42 */
[----:B------:R-:W-:Y:S01]  /*3f70*/  @P4 IADD3 R37, PT, PT, R37, 0x1, RZ ;  /* 0x0000000125254810 */ /* 0x000fe20007ffe0ff */
[----:B------:R-:W-:Y:S01]  /*3f80*/  IMAD R35, R68, R40, 0x1a ;  /* 0x0000001a44237424 */ /* 0x000fe200078e0228 */
[----:B------:R-:W-:Y:S01]  /*3f90*/  ISETP.GT.U32.AND P0, PT, R0, R57, PT ;  /* 0x000000390000720c */ /* 0x000fe20003f04070 */
[----:B------:R-:W-:Y:S01]  /*3fa0*/  IMAD R67, R52, 0x80, R43 ;  /* 0x0000008034437824 */ /* 0x000fe200078e022b */
[----:B------:R-:W-:Y:S01]  /*3fb0*/  ISETP.GE.AND P4, PT, R28, RZ, PT ;  /* 0x000000ff1c00720c */ /* 0x000fe20003f86270 */
[----:B------:R-:W-:Y:S01]  /*3fc0*/  IMAD.HI.U32 R28, R41, 0x19, RZ ;  /* 0x00000019291c7827 */ /* 0x000fe200078e00ff */
[----:B------:R-:W-:-:S02]  /*3fd0*/  LOP3.LUT R32, R63, 0x17, RZ, 0x3c, !PT ;  /* 0x000000173f207812 */ /* 0x000fc400078e3cff */
[----:B------:R-:W-:Y:S01]  /*3fe0*/  @P2 IADD3 R38, PT, PT, R38, 0x1, RZ ;  /* 0x0000000126262810 */ /* 0x000fe20007ffe0ff */
[----:B------:R-:W-:Y:S01]  /*3ff0*/  IMAD R33, R28, R40, 0x19 ;  /* 0x000000191c217424 */ /* 0x000fe200078e0228 */
[----:B------:R-:W-:Y:S01]  /*4000*/  ISETP.GE.AND P3, PT, R32, RZ, PT ;  /* 0x000000ff2000720c */ /* 0x000fe20003f66270 */
[--C-:B------:R-:W-:Y:S01]  /*4010*/  @!P1 IMAD.IADD R55, R55, 0x1, -R0.reuse ;  /* 0x0000000137379824 */ /* 0x100fe200078e0a00 */
[C---:B------:R-:W-:Y:S01]  /*4020*/  SEL R60, R51.reuse, R60, !P6 ;  /* 0x0000003c333c7207 */ /* 0x040fe20007000000 */
[----:B------:R-:W-:Y:S01]  /*4030*/  IMAD.MOV.U32 R32, RZ, RZ, R37 ;  /* 0x000000ffff207224 */ /* 0x000fe200078e0025 */
[----:B------:R-:W-:Y:S01]  /*4040*/  SEL R34, R51, R34, !P6 ;  /* 0x0000002233227207 */ /* 0x000fe20007000000 */
[----:B------:R-:W-:Y:S01]  /*4050*/  @!P0 IMAD.IADD R57, R57, 0x1, -R0 ;  /* 0x0000000139398824 */ /* 0x000fe200078e0a00 */
[----:B------:R-:W-:Y:S01]  /*4060*/  ISETP.GE.U32.AND P2, PT, R55, R0, PT ;  /* 0x000000003700720c */ /* 0x000fe20003f46070 */
[----:B------:R-:W-:Y:S01]  /*4070*/  @!P4 IMAD.MOV R38, RZ, RZ, -R38 ;  /* 0x000000ffff26c224 */ /* 0x000fe200078e0a26 */
[----:B------:R-:W-:Y:S01]  /*4080*/  ISETP.GT.U32.AND P4, PT, R0, R33, PT ;  /* 0x000000210000720c */ /* 0x000fe20003f84070 */
[----:B------:R-:W-:Y:S01]  /*4090*/  IMAD.HI.U32 R37, R41, 0x1b, RZ ;  /* 0x0000001b29257827 */ /* 0x000fe200078e00ff */
[----:B------:R-:W-:-:S02]  /*40a0*/  @!P5 IADD3 R32, PT, PT, -R32, RZ, RZ ;  /* 0x000000ff2020d210 */ /* 0x000fc40007ffe1ff */
[----:B------:R-:W-:Y:S01]  /*40b0*/  ISETP.GE.U32.AND P5, PT, R57, R0, PT ;  /* 0x000000003900720c */ /* 0x000fe20003fa6070 */
[----:B------:R-:W-:Y:S01]  /*40c0*/  @!P1 VIADD R62, R62, 0x1 ;  /* 0x000000013e3e9836 */ /* 0x000fe20000000000 */
[----:B------:R-:W-:Y:S01]  /*40d0*/  ISETP.GT.U32.AND P1, PT, R0, R35, PT ;  /* 0x000000230000720c */ /* 0x000fe20003f24070 */
[----:B------:R-:W-:Y:S01]  /*40e0*/  IMAD R39, R37, R40, 0x1b ;  /* 0x0000001b25277424 */ /* 0x000fe200078e0228 */
[----:B------:R-:W-:Y:S01]  /*40f0*/  LOP3.LUT R55, R63, 0x18, RZ, 0x3c, !PT ;  /* 0x000000183f377812 */ /* 0x000fe200078e3cff */
[----:B------:R-:W-:Y:S01]  /*4100*/  @!P0 VIADD R36, R36, 0x1 ;  /* 0x0000000124248836 */ /* 0x000fe20000000000 */
[----:B------:R-:W-:Y:S01]  /*4110*/  SEL R64, R51, R64, !P6 ;  /* 0x0000004033407207 */ /* 0x000fe20007000000 */
[----:B------:R-:W-:Y:S01]  /*4120*/  IMAD R69, R58, 0x80, R43 ;  /* 0x000000803a457824 */ /* 0x000fe200078e022b */
[----:B------:R-:W-:Y:S01]  /*4130*/  @P2 IADD3 R62, PT, PT, R62, 0x1, RZ ;  /* 0x000000013e3e2810 */ /* 0x000fe20007ffe0ff */
[----:B------:R-:W-:Y:S01]  /*4140*/  @!P4 IMAD.IADD R33, R33, 0x1, -R0 ;  /* 0x000000012121c824 */ /* 0x000fe200078e0a00 */
[----:B------:R-:W-:Y:S01]  /*4150*/  ISETP.GT.U32.AND P2, PT, R0, R39, PT ;  /* 0x000000270000720c */ /* 0x000fe20003f44070 */
[----:B------:R-:W-:Y:S01]  /*4160*/  @!P4 VIADD R28, R28, 0x1 ;  /* 0x000000011c1cc836 */ /* 0x000fe20000000000 */
[----:B------:R-:W-:Y:S01]  /*4170*/  ISETP.GE.AND P0, PT, R55, RZ, PT ;  /* 0x000000ff3700720c */ /* 0x000fe20003f06270 */
[----:B------:R-:W-:Y:S01]  /*4180*/  IMAD.HI.U32 R55, R41, 0x1c, RZ ;  /* 0x0000001c29377827 */ /* 0x000fe200078e00ff */
[----:B------:R-:W-:-:S02]  /*4190*/  @P5 IADD3 R36, PT, PT, R36, 0x1, RZ ;  /* 0x0000000124245810 */ /* 0x000fc40007ffe0ff */
[----:B------:R-:W-:Y:S01]  /*41a0*/  ISETP.GE.U32.AND P5, PT, R33, R0, PT ;  /* 0x000000002100720c */ /* 0x000fe20003fa6070 */
[----:B------:R-:W-:Y:S01]  /*41b0*/  IMAD R57, R55, R40, 0x1c ;  /* 0x0000001c37397424 */ /* 0x000fe200078e0228 */
[----:B------:R-:W-:Y:S01]  /*41c0*/  LOP3.LUT R33, R63, 0x19, RZ, 0x3c, !PT ;  /* 0x000000193f217812 */ /* 0x000fe200078e3cff */
[--C-:B------:R-:W-:Y:S01]  /*41d0*/  @!P1 IMAD.IADD R35, R35, 0x1, -R0.reuse ;  /* 0x0000000123239824 */ /* 0x100fe200078e0a00 */
[----:B------:R-:W-:Y:S01]  /*41e0*/  @!P3 IADD3 R62, PT, PT, -R62, RZ, RZ ;  /* 0x000000ff3e3eb210 */ /* 0x000fe20007ffe1ff */
[----:B------:R-:W-:Y:S01]  /*41f0*/  @!P1 VIADD R68, R68, 0x1 ;  /* 0x0000000144449836 */ /* 0x000fe20000000000 */
[----:B------:R-:W-:Y:S01]  /*4200*/  ISETP.GE.AND P4, PT, R33, RZ, PT ;  /* 0x000000ff2100720c */ /* 0x000fe20003f86270 */
[----:B------:R-:W-:Y:S01]  /*4210*/  @!P2 IMAD.IADD R39, R39, 0x1, -R0 ;  /* 0x000000012727a824 */ /* 0x000fe200078e0a00 */
[----:B------:R-:W-:Y:S01]  /*4220*/  ISETP.GE.U32.AND P3, PT, R35, R0, PT ;  /* 0x000000002300720c */ /* 0x000fe20003f66070 */
[----:B------:R-:W-:Y:S01]  /*4230*/  IMAD.HI.U32 R33, R41, 0x1d, RZ ;  /* 0x0000001d29217827 */ /* 0x000fe200078e00ff */
[----:B------:R-:W-:-:S02]  /*4240*/  SEL R66, R51, R66, !P6 ;  /* 0x0000004233427207 */ /* 0x000fc40007000000 */
[----:B------:R-:W-:Y:S01]  /*4250*/  SEL R32, R51, R32, !P6 ;  /* 0x0000002033207207 */ /* 0x000fe20007000000 */
[----:B------:R-:W-:Y:S01]  /*4260*/  @!P0 IMAD.MOV R36, RZ, RZ, -R36 ;  /* 0x000000ffff248224 */ /* 0x000fe200078e0a24 */
[----:B------:R-:W-:Y:S01]  /*4270*/  @P5 IADD3 R28, PT, PT, R28, 0x1, RZ ;  /* 0x000000011c1c5810 */ /* 0x000fe20007ffe0ff */
[----:B------:R-:W-:Y:S01]  /*4280*/  IMAD.HI.U32 R35, R41, 0x1f, RZ ;  /* 0x0000001f29237827 */ /* 0x000fe200078e00ff */
[----:B------:R-:W-:Y:S02]  /*4290*/  ISETP.GT.U32.AND P5, PT, R0, R57, PT ;  /* 0x000000390000720c */ /* 0x000fe40003fa4070 */
[----:B------:R-:W-:Y:S01]  /*42a0*/  ISETP.GE.U32.AND P0, PT, R39, R0, PT ;  /* 0x000000002700720c */ /* 0x000fe20003f06070 */
[----:B------:R-:W-:Y:S01]  /*42b0*/  IMAD.HI.U32 R39, R41, 0x1e, RZ ;  /* 0x0000001e29277827 */ /* 0x000fe200078e00ff */
[C---:B------:R-:W-:Y:S02]  /*42c0*/  SEL R38, R51.reuse, R38, !P6 ;  /* 0x0000002633267207 */ /* 0x040fe40007000000 */
[----:B------:R-:W-:Y:S01]  /*42d0*/  SEL R62, R51, R62, !P6 ;  /* 0x0000003e333e7207 */ /* 0x000fe20007000000 */
[----:B------:R-:W-:Y:S01]  /*42e0*/  IMAD R59, R33, R40, 0x1d ;  /* 0x0000001d213b7424 */ /* 0x000fe200078e0228 */
[----:B------:R-:W-:Y:S01]  /*42f0*/  SEL R36, R51, R36, !P6 ;  /* 0x0000002433247207 */ /* 0x000fe20007000000 */
[-C--:B------:R-:W-:Y:S01]  /*4300*/  IMAD R41, R39, R40.reuse, 0x1e ;  /* 0x0000001e27297424 */ /* 0x080fe200078e0228 */
[----:B------:R-:W-:Y:S01]  /*4310*/  LEA R65, R54, R43, 0x7 ;  /* 0x0000002b36417211 */ /* 0x000fe200078e38ff */
[----:B------:R-:W-:-:S02]  /*4320*/  IMAD R61, R35, R40, 0x1f ;  /* 0x0000001f233d7424 */ /* 0x000fc400078e0228 */
[----:B------:R-:W-:Y:S01]  /*4330*/  @!P4 IMAD.MOV R28, RZ, RZ, -R28 ;  /* 0x000000ffff1cc224 */ /* 0x000fe200078e0a1c */
[----:B------:R-:W-:Y:S01]  /*4340*/  ISETP.GT.U32.AND P4, PT, R0, R59, PT ;  /* 0x0000003b0000720c */ /* 0x000fe20003f84070 */
[----:B------:R-:W-:Y:S01]  /*4350*/  @!P2 VIADD R37, R37, 0x1 ;  /* 0x000000012525a836 */ /* 0x000fe20000000000 */
[-C--:B------:R-:W-:Y:S01]  /*4360*/  @!P5 IADD3 R57, PT, PT, R57, -R0.reuse, RZ ;  /* 0x800000003939d210 */ /* 0x080fe20007ffe0ff */
[----:B------:R-:W-:Y:S01]  /*4370*/  @P3 VIADD R68, R68, 0x1 ;  /* 0x0000000144443836 */ /* 0x000fe20000000000 */
[C---:B------:R-:W-:Y:S01]  /*4380*/  ISETP.GT.U32.AND P1, PT, R0.reuse, R41, PT ;  /* 0x000000290000720c */ /* 0x040fe20003f24070 */
[----:B------:R-:W-:Y:S01]  /*4390*/  @P0 VIADD R37, R37, 0x1 ;  /* 0x0000000125250836 */ /* 0x000fe20000000000 */
[----:B------:R-:W-:Y:S02]  /*43a0*/  ISETP.GT.U32.AND P2, PT, R0, R61, PT ;  /* 0x0000003d0000720c */ /* 0x000fe40003f44070 */
[----:B------:R-:W-:Y:S01]  /*43b0*/  ISETP.GE.U32.AND P3, PT, R57, R0, PT ;  /* 0x000000003900720c */ /* 0x000fe20003f66070 */
[----:B------:R-:W-:Y:S01]  /*43c0*/  IMAD R57, R44, 0x80, R43 ;  /* 0x000000802c397824 */ /* 0x000fe200078e022b */
[----:B------:R-:W-:-:S02]  /*43d0*/  @!P5 IADD3 R55, PT, PT, R55, 0x1, RZ ;  /* 0x000000013737d810 */ /* 0x000fc40007ffe0ff */
[----:B------:R-:W-:Y:S02]  /*43e0*/  SEL R28, R51, R28, !P6 ;  /* 0x0000001c331c7207 */ /* 0x000fe40007000000 */
[-C--:B------:R-:W-:Y:S02]  /*43f0*/  @!P4 IADD3 R59, PT, PT, R59, -R0.reuse, RZ ;  /* 0x800000003b3bc210 */ /* 0x080fe40007ffe0ff */
[----:B------:R-:W-:Y:S01]  /*4400*/  @!P4 IADD3 R33, PT, PT, R33, 0x1, RZ ;  /* 0x000000012121c810 */ /* 0x000fe20007ffe0ff */
[--C-:B------:R-:W-:Y:S01]  /*4410*/  @!P1 IMAD.IADD R41, R41, 0x1, -R0.reuse ;  /* 0x0000000129299824 */ /* 0x100fe200078e0a00 */
[-C--:B------:R-:W-:Y:S01]  /*4420*/  ISETP.GE.U32.AND P0, PT, R59, R0.reuse, PT ;  /* 0x000000003b00720c */ /* 0x080fe20003f06070 */
[----:B------:R-:W-:Y:S02]  /*4430*/  @!P2 IMAD.IADD R61, R61, 0x1, -R0 ;  /* 0x000000013d3da824 */ /* 0x000fe400078e0a00 */
[----:B------:R-:W-:Y:S01]  /*4440*/  @P3 VIADD R55, R55, 0x1 ;  /* 0x0000000137373836 */ /* 0x000fe20000000000 */
[-C--:B------:R-:W-:Y:S01]  /*4450*/  ISETP.GE.U32.AND P5, PT, R41, R0.reuse, PT ;  /* 0x000000002900720c */ /* 0x080fe20003fa6070 */
[----:B------:R-:W-:Y:S01]  /*4460*/  @!P1 VIADD R39, R39, 0x1 ;  /* 0x0000000127279836 */ /* 0x000fe20000000000 */
[----:B------:R-:W-:Y:S01]  /*4470*/  ISETP.GE.U32.AND P3, PT, R61, R0, PT ;  /* 0x000000003d00720c */ /* 0x000fe20003f66070 */
[----:B------:R-:W-:Y:S01]  /*4480*/  @!P2 VIADD R35, R35, 0x1 ;  /* 0x000000012323a836 */ /* 0x000fe20000000000 */
[----:B------:R-:W-:Y:S01]  /*4490*/  LOP3.LUT R0, R63, 0x1a, RZ, 0x3c, !PT ;  /* 0x0000001a3f007812 */ /* 0x000fe200078e3cff */
[--C-:B------:R-:W-:Y:S01]  /*44a0*/  IMAD R59, R46, 0x80, R43.reuse ;  /* 0x000000802e3b7824 */ /* 0x100fe200078e022b */
[----:B------:R-:W-:Y:S01]  /*44b0*/  LEA R41, R48, R43, 0x7 ;  /* 0x0000002b30297211 */ /* 0x000fe200078e38ff */
[----:B------:R-:W-:Y:S01]  /*44c0*/  IMAD R61, R56, 0x80, R43 ;  /* 0x00000080383d7824 */ /* 0x000fe200078e022b */
[----:B------:R-:W-:Y:S01]  /*44d0*/  ISETP.GE.AND P4, PT, R0, RZ, PT ;  /* 0x000000ff0000720c */ /* 0x000fe20003f86270 */
[----:B------:R-:W-:Y:S01]  /*44e0*/  @P0 VIADD R33, R33, 0x1 ;  /* 0x0000000121210836 */ /* 0x000fe20000000000 */
[----:B------:R-:W-:-:S03]  /*44f0*/  LOP3.LUT R0, R63, 0x1b, RZ, 0x3c, !PT ;  /* 0x0000001b3f007812 */ /* 0x000fc600078e3cff */
[----:B------:R-:W-:Y:S02]  /*4500*/  @P5 IADD3 R39, PT, PT, R39, 0x1, RZ ;  /* 0x0000000127275810 */ /* 0x000fe40007ffe0ff */
[----:B------:R-:W-:Y:S01]  /*4510*/  ISETP.GE.AND P0, PT, R0, RZ, PT ;  /* 0x000000ff0000720c */ /* 0x000fe20003f06270 */
[----:B------:R-:W-:Y:S01]  /*4520*/  @P3 VIADD R35, R35, 0x1 ;  /* 0x0000000123233836 */ /* 0x000fe20000000000 */
[----:B------:R-:W-:Y:S01]  /*4530*/  LOP3.LUT R0, R63, 0x1c, RZ, 0x3c, !PT ;  /* 0x0000001c3f007812 */ /* 0x000fe200078e3cff */
[----:B------:R-:W-:-:S03]  /*4540*/  IMAD.MOV.U32 R40, RZ, RZ, R39 ;  /* 0x000000ffff287224 */ /* 0x000fc600078e0027 */
[----:B------:R-:W-:Y:S01]  /*4550*/  ISETP.GE.AND P1, PT, R0, RZ, PT ;  /* 0x000000ff0000720c */ /* 0x000fe20003f26270 */
[----:B------:R-:W-:Y:S01]  /*4560*/  @!P4 IMAD.MOV R68, RZ, RZ, -R68 ;  /* 0x000000ffff44c224 */ /* 0x000fe200078e0a44 */
[----:B------:R-:W-:-:S04]  /*4570*/  LOP3.LUT R0, R63, 0x1d, RZ, 0x3c, !PT ;  /* 0x0000001d3f007812 */ /* 0x000fc800078e3cff */
[----:B------:R-:W-:Y:S02]  /*4580*/  ISETP.GE.AND P5, PT, R0, RZ, PT ;  /* 0x000000ff0000720c */ /* 0x000fe40003fa6270 */
[----:B------:R-:W-:Y:S02]  /*4590*/  LOP3.LUT R0, R63, 0x1e, RZ, 0x3c, !PT ;  /* 0x0000001e3f007812 */ /* 0x000fe400078e3cff */
[----:B------:R-:W-:Y:S02]  /*45a0*/  @!P0 IADD3 R37, PT, PT, -R37, RZ, RZ ;  /* 0x000000ff25258210 */ /* 0x000fe40007ffe1ff */
[----:B------:R-:W-:Y:S02]  /*45b0*/  ISETP.GE.AND P2, PT, R0, RZ, PT ;  /* 0x000000ff0000720c */ /* 0x000fe40003f46270 */
[----:B------:R-:W-:Y:S02]  /*45c0*/  LOP3.LUT R0, R63, 0x1f, RZ, 0x3c, !PT ;  /* 0x0000001f3f007812 */ /* 0x000fe400078e3cff */
[----:B------:R-:W-:-:S02]  /*45d0*/  SEL R68, R51, R68, !P6 ;  /* 0x0000004433447207 */ /* 0x000fc40007000000 */
[----:B------:R-:W-:Y:S01]  /*45e0*/  ISETP.GE.AND P3, PT, R0, RZ, PT ;  /* 0x000000ff0000720c */ /* 0x000fe20003f66270 */
[----:B------:R-:W-:Y:S01]  /*45f0*/  @!P5 IMAD.MOV R33, RZ, RZ, -R33 ;  /* 0x000000ffff21d224 */ /* 0x000fe200078e0a21 */
[----:B------:R-:W-:Y:S01]  /*4600*/  MOV R0, R55 ;  /* 0x0000003700007202 */ /* 0x000fe20000000f00 */
[----:B------:R-:W-:Y:S01]  /*4610*/  IMAD.MOV R55, RZ, RZ, -R48 ;  /* 0x000000ffff377224 */ /* 0x000fe200078e0a30 */
[C---:B------:R-:W-:Y:S01]  /*4620*/  SEL R37, R51.reuse, R37, !P6 ;  /* 0x0000002533257207 */ /* 0x040fe20007000000 */
[----:B------:R-:W-:Y:S01]  /*4630*/  IMAD.MOV R48, RZ, RZ, -R50 ;  /* 0x000000ffff307224 */ /* 0x000fe200078e0a32 */
[----:B------:R-:W-:Y:S01]  /*4640*/  SEL R33, R51, R33, !P6 ;  /* 0x0000002133217207 */ /* 0x000fe20007000000 */
[----:B------:R-:W-:Y:S01]  /*4650*/  @!P1 IMAD.MOV R0, RZ, RZ, -R0 ;  /* 0x000000ffff009224 */ /* 0x000fe200078e0a00 */
[----:B------:R-:W-:-:S04]  /*4660*/  @!P2 IADD3 R40, PT, PT, -R40, RZ, RZ ;  /* 0x000000ff2828a210 */ /* 0x000fc80007ffe1ff */
[C---:B------:R-:W-:Y:S01]  /*4670*/  SEL R39, R51.reuse, R40, !P6 ;  /* 0x0000002833277207 */ /* 0x040fe20007000000 */
[----:B------:R-:W-:Y:S01]  /*4680*/  @!P3 IMAD.MOV R35, RZ, RZ, -R35 ;  /* 0x000000ffff23b224 */ /* 0x000fe200078e0a23 */
[----:B------:R-:W-:Y:S01]  /*4690*/  SEL R0, R51, R0, !P6 ;  /* 0x0000000033007207 */ /* 0x000fe20007000000 */
[----:B------:R-:W-:Y:S02]  /*46a0*/  IMAD R40, R63, R55, 0x5 ;  /* 0x000000053f287424 */ /* 0x000fe400078e0237 */
[----:B------:R-:W-:Y:S01]  /*46b0*/  IMAD R55, R49, 0x80, R43 ;  /* 0x0000008031377824 */ /* 0x000fe200078e022b */
[----:B------:R-:W-:Y:S01]  /*46c0*/  SEL R35, R51, R35, !P6 ;  /* 0x0000002333237207 */ /* 0x000fe20007000000 */
[----:B------:R-:W-:Y:S02]  /*46d0*/  IMAD R41, R53, R40, R41 ;  /* 0x0000002835297224 */ /* 0x000fe400078e0229 */
[----:B------:R-:W-:Y:S01]  /*46e0*/  IMAD R40, R63, R48, 0x6 ;  /* 0x000000063f287424 */ /* 0x000fe200078e0230 */
[----:B------:R-:W-:Y:S01]  /*46f0*/  IADD3 R48, PT, PT, -R49, RZ, RZ ;  /* 0x000000ff31307210 */ /* 0x000fe20007ffe1ff */
[----:B------:R-:W-:Y:S01]  /*4700*/  IMAD R51, R50, 0x80, R43 ;  /* 0x0000008032337824 */ /* 0x000fe200078e022b */
[----:B------:R-:W-:Y:S01]  /*4710*/  LEA R49, R42, R43, 0x7 ;  /* 0x0000002b2a317211 */ /* 0x000fe200078e38ff */
[----:B------:R-:W-:-:S02]  /*4720*/  IMAD.MOV R50, RZ, RZ, -R35 ;  /* 0x000000ffff327224 */ /* 0x000fc400078e0a23 */
[----:B------:R-:W-:Y:S02]  /*4730*/  IMAD R51, R53, R40, R51 ;  /* 0x0000002835337224 */ /* 0x000fe400078e0233 */
[----:B------:R-:W-:Y:S02]  /*4740*/  IMAD R40, R63, R48, 0x7 ;  /* 0x000000073f287424 */ /* 0x000fe400078e0230 */
[----:B------:R-:W-:Y:S02]  /*4750*/  IMAD.MOV R48, RZ, RZ, -R42 ;  /* 0x000000ffff307224 */ /* 0x000fe400078e0a2a */
[----:B------:R-:W-:Y:S02]  /*4760*/  IMAD R55, R53, R40, R55 ;  /* 0x0000002835377224 */ /* 0x000fe400078e0237 */
[----:B------:R-:W-:Y:S02]  /*4770*/  IMAD R40, R63, R48, 0x8 ;  /* 0x000000083f287424 */ /* 0x000fe400078e0230 */
[----:B------:R-:W-:Y:S01]  /*4780*/  IMAD.MOV R42, RZ, RZ, -R44 ;  /* 0x000000ffff2a7224 */ /* 0x000fe200078e0a2c */
[----:B------:R-:W-:Y:S01]  /*4790*/  LEA R44, R34, R43, 0x7 ;  /* 0x0000002b222c7211 */ /* 0x000fe200078e38ff */
[----:B------:R-:W-:-:S02]  /*47a0*/  IMAD R49, R53, R40, R49 ;  /* 0x0000002835317224 */ /* 0x000fc400078e0231 */
        /* <DEDUP_REMOVED lines=8> */
[----:B------:R-:W-:Y:S02]  /*4830*/  IMAD R40, R63, R42, 0xb ;  /* 0x0000000b3f287424 */ /* 0x000fe400078e022a */
[----:B------:R-:W-:Y:S01]  /*4840*/  IMAD.MOV R42, RZ, RZ, -R46 ;  /* 0x000000ffff2a7224 */ /* 0x000fe200078e0a2e */
[----:B------:R-:W-:Y:S01]  /*4850*/  IADD3 R46, PT, PT, -R34, RZ, RZ ;  /* 0x000000ff222e7210 */ /* 0x000fe20007ffe1ff */
[----:B------:R-:W-:Y:S02]  /*4860*/  IMAD R45, R53, R40, R45 ;  /* 0x00000028352d7224 */ /* 0x000fe400078e022d */
[----:B------:R-:W-:Y:S01]  /*4870*/  IMAD R40, R63, R42, 0xc ;  /* 0x0000000c3f287424 */ /* 0x000fe200078e022a */
[----:B------:R-:W-:Y:S01]  /*4880*/  IADD3 R42, PT, PT, -R56, RZ, RZ ;  /* 0x000000ff382a7210 */ /* 0x000fe20007ffe1ff */
[----:B------:R-:W-:Y:S02]  /*4890*/  IMAD.MOV R48, RZ, RZ, -R64 ;  /* 0x000000ffff307224 */ /* 0x000fe400078e0a40 */
[----:B------:R-:W-:-:S02]  /*48a0*/  IMAD R59, R53, R40, R59 ;  /* 0x00000028353b7224 */ /* 0x000fc400078e023b */
[----:B------:R-:W-:Y:S02]  /*48b0*/  IMAD R40, R63, R42, 0xd ;  /* 0x0000000d3f287424 */ /* 0x000fe400078e022a */
[----:B------:R-:W-:Y:S02]  /*48c0*/  IMAD.MOV R42, RZ, RZ, -R54 ;  /* 0x000000ffff2a7224 */ /* 0x000fe400078e0a36 */
[----:B------:R-:W-:Y:S02]  /*48d0*/  IMAD R61, R53, R40, R61 ;  /* 0x00000028353d7224 */ /* 0x000fe400078e023d */
[----:B------:R-:W-:Y:S02]  /*48e0*/  IMAD R40, R63, R42, 0xe ;  /* 0x0000000e3f287424 */ /* 0x000fe400078e022a */
[----:B------:R-:W-:Y:S01]  /*48f0*/  IMAD.MOV R42, RZ, RZ, -R52 ;  /* 0x000000ffff2a7224 */ /* 0x000fe200078e0a34 */
[----:B------:R-:W-:Y:S01]  /*4900*/  IADD3 R52, PT, PT, -R39, RZ, RZ ;  /* 0x000000ff27347210 */ /* 0x000fe20007ffe1ff */
[----:B------:R-:W-:-:S02]  /*4910*/  IMAD R65, R53, R40, R65 ;  /* 0x0000002835417224 */ /* 0x000fc400078e0241 */
[C---:B------:R-:W-:Y:S01]  /*4920*/  IMAD R40, R63.reuse, R42, 0xf ;  /* 0x0000000f3f287424 */ /* 0x040fe200078e022a */
[----:B------:R-:W-:Y:S01]  /*4930*/  IADD3 R42, PT, PT, -R58, RZ, RZ ;  /* 0x000000ff3a2a7210 */ /* 0x000fe20007ffe1ff */
[----:B------:R-:W-:Y:S02]  /*4940*/  IMAD R34, R63, R46, 0x12 ;  /* 0x000000123f227424 */ /* 0x000fe400078e022e */
[----:B------:R-:W-:Y:S02]  /*4950*/  IMAD R67, R53, R40, R67 ;  /* 0x0000002835437224 */ /* 0x000fe400078e0243 */
[----:B------:R-:W-:-:S04]  /*4960*/  IMAD.WIDE R40, R41, 0x4, R2 ;  /* 0x0000000429287825 */ /* 0x000fc800078e0202 */
[----:B------:R-:W-:Y:S01]  /*4970*/  IMAD R64, R64, 0x80, R43 ;  /* 0x0000008040407824 */ /* 0x000fe200078e022b */
[----:B------:R0:W-:Y:S01]  /*4980*/  STG.E desc[UR8][R40.64], R29 ;  /* 0x0000001d28007986 */ /* 0x0001e2000c101908 */
[----:B------:R-:W-:Y:S02]  /*4990*/  IMAD R46, R63, R48, 0x13 ;  /* 0x000000133f2e7424 */ /* 0x000fe400078e0230 */
[----:B------:R-:W-:Y:S02]  /*49a0*/  IMAD.MOV R48, RZ, RZ, -R38 ;  /* 0x000000ffff307224 */ /* 0x000fe400078e0a26 */
[----:B------:R-:W-:Y:S02]  /*49b0*/  IMAD R34, R53, R34, R44 ;  /* 0x0000002235227224 */ /* 0x000fe400078e022c */
[----:B------:R-:W-:Y:S02]  /*49c0*/  IMAD R42, R63, R42, 0x10 ;  /* 0x000000103f2a7424 */ /* 0x000fe400078e022a */
[----:B------:R-:W-:-:S02]  /*49d0*/  IMAD.MOV R58, RZ, RZ, -R68 ;  /* 0x000000ffff3a7224 */ /* 0x000fc400078e0a44 */
[C---:B------:R-:W-:Y:S02]  /*49e0*/  IMAD R69, R53.reuse, R42, R69 ;  /* 0x0000002a35457224 */ /* 0x040fe400078e0245 */
[----:B0-----:R-:W-:Y:S01]  /*49f0*/  IMAD R41, R53, R46, R64 ;  /* 0x0000002e35297224 */ /* 0x001fe200078e0240 */
[C---:B------:R-:W-:Y:S01]  /*4a00*/  IADD3 R46, PT, PT, -R32.reuse, RZ, RZ ;  /* 0x000000ff202e7210 */ /* 0x040fe20007ffe1ff */
[----:B------:R-:W-:Y:S01]  /*4a10*/  IMAD.MOV R40, RZ, RZ, -R66 ;  /* 0x000000ffff287224 */ /* 0x000fe200078e0a42 */
[----:B------:R-:W-:Y:S01]  /*4a20*/  LEA R32, R32, R43, 0x7 ;  /* 0x0000002b20207211 */ /* 0x000fe200078e38ff */
[----:B------:R-:W-:Y:S02]  /*4a30*/  IMAD R29, R38, 0x80, R43 ;  /* 0x00000080261d7824 */ /* 0x000fe400078e022b */
[C---:B------:R-:W-:Y:S02]  /*4a40*/  IMAD R44, R63.reuse, R40, 0x14 ;  /* 0x000000143f2c7424 */ /* 0x040fe400078e0228 */
[----:B------:R-:W-:-:S02]  /*4a50*/  IMAD R40, R63, R46, 0x15 ;  /* 0x000000153f287424 */ /* 0x000fc400078e022e */
[----:B------:R-:W-:Y:S01]  /*4a60*/  IMAD R38, R63, R48, 0x16 ;  /* 0x000000163f267424 */ /* 0x000fe200078e0230 */
[----:B------:R-:W-:Y:S01]  /*4a70*/  IADD3 R48, PT, PT, -R28, RZ, RZ ;  /* 0x000000ff1c307210 */ /* 0x000fe20007ffe1ff */
[----:B------:R-:W-:Y:S01]  /*4a80*/  IMAD R40, R53, R40, R32 ;  /* 0x0000002835287224 */ /* 0x000fe200078e0220 */
[----:B------:R-:W-:Y:S01]  /*4a90*/  IADD3 R32, PT, PT, -R36, RZ, RZ ;  /* 0x000000ff24207210 */ /* 0x000fe20007ffe1ff */
[----:B------:R-:W-:Y:S02]  /*4aa0*/  IMAD R28, R28, 0x80, R43 ;  /* 0x000000801c1c7824 */ /* 0x000fe400078e022b */
[----:B------:R-:W-:Y:S02]  /*4ab0*/  IMAD R48, R63, R48, 0x19 ;  /* 0x000000193f307424 */ /* 0x000fe400078e0230 */
[----:B------:R-:W-:Y:S02]  /*4ac0*/  IMAD R38, R53, R38, R29 ;  /* 0x0000002635267224 */ /* 0x000fe400078e021d */
[----:B------:R-:W-:-:S02]  /*4ad0*/  IMAD R29, R36, 0x80, R43 ;  /* 0x00000080241d7824 */ /* 0x000fc400078e022b */
[----:B------:R-:W-:Y:S01]  /*4ae0*/  IMAD R36, R63, R32, 0x18 ;  /* 0x000000183f247424 */ /* 0x000fe200078e0220 */
[----:B------:R-:W-:Y:S01]  /*4af0*/  IADD3 R32, PT, PT, -R37, RZ, RZ ;  /* 0x000000ff25207210 */ /* 0x000fe20007ffe1ff */
[----:B------:R-:W-:Y:S01]  /*4b00*/  IMAD R48, R53, R48, R28 ;  /* 0x0000003035307224 */ /* 0x000fe200078e021c */
[----:B------:R-:W-:Y:S01]  /*4b10*/  LEA R37, R37, R43, 0x7 ;  /* 0x0000002b25257211 */ /* 0x000fe200078e38ff */
[----:B------:R-:W-:Y:S02]  /*4b20*/  IMAD.MOV R28, RZ, RZ, -R0 ;  /* 0x000000ffff1c7224 */ /* 0x000fe400078e0a00 */
[----:B------:R-:W-:Y:S02]  /*4b30*/  IMAD.MOV R42, RZ, RZ, -R60 ;  /* 0x000000ffff2a7224 */ /* 0x000fe400078e0a3c */
[----:B------:R-:W-:Y:S02]  /*4b40*/  IMAD.MOV R46, RZ, RZ, -R62 ;  /* 0x000000ffff2e7224 */ /* 0x000fe400078e0a3e */
[----:B------:R-:W-:-:S02]  /*4b50*/  IMAD R36, R53, R36, R29 ;  /* 0x0000002435247224 */ /* 0x000fc400078e021d */
[----:B------:R-:W-:Y:S02]  /*4b60*/  IMAD.MOV R54, RZ, RZ, -R33 ;  /* 0x000000ffff367224 */ /* 0x000fe400078e0a21 */
[----:B------:R-:W-:Y:S01]  /*4b70*/  IMAD R29, R0, 0x80, R43 ;  /* 0x00000080001d7824 */ /* 0x000fe200078e022b */
[----:B------:R-:W-:Y:S01]  /*4b80*/  LEA R0, R39, R43, 0x7 ;  /* 0x0000002b27007211 */ /* 0x000fe200078e38ff */
[C---:B------:R-:W-:Y:S02]  /*4b90*/  IMAD R28, R63.reuse, R28, 0x1c ;  /* 0x0000001c3f1c7424 */ /* 0x040fe400078e021c */
[C---:B------:R-:W-:Y:S02]  /*4ba0*/  IMAD R32, R63.reuse, R32, 0x1b ;  /* 0x0000001b3f207424 */ /* 0x040fe400078e0220 */
[C---:B------:R-:W-:Y:S02]  /*4bb0*/  IMAD R52, R63.reuse, R52, 0x1e ;  /* 0x0000001e3f347424 */ /* 0x040fe400078e0234 */
[----:B------:R-:W-:-:S02]  /*4bc0*/  IMAD R42, R63, R42, 0x11 ;  /* 0x000000113f2a7424 */ /* 0x000fc400078e022a */
[C---:B------:R-:W-:Y:S02]  /*4bd0*/  IMAD R46, R63.reuse, R46, 0x17 ;  /* 0x000000173f2e7424 */ /* 0x040fe400078e022e */
[C---:B------:R-:W-:Y:S02]  /*4be0*/  IMAD R58, R63.reuse, R58, 0x1a ;  /* 0x0000001a3f3a7424 */ /* 0x040fe400078e023a */
[C---:B------:R-:W-:Y:S02]  /*4bf0*/  IMAD R54, R63.reuse, R54, 0x1d ;  /* 0x0000001d3f367424 */ /* 0x040fe400078e0236 */
[----:B------:R-:W-:Y:S02]  /*4c00*/  IMAD R50, R63, R50, 0x1f ;  /* 0x0000001f3f327424 */ /* 0x000fe400078e0232 */
[--C-:B------:R-:W-:Y:S02]  /*4c10*/  IMAD R56, R35, 0x80, R43.reuse ;  /* 0x0000008023387824 */ /* 0x100fe400078e022b */
[----:B------:R-:W-:-:S02]  /*4c20*/  IMAD R60, R60, 0x80, R43 ;  /* 0x000000803c3c7824 */ /* 0x000fc400078e022b */
[--C-:B------:R-:W-:Y:S02]  /*4c30*/  IMAD R66, R66, 0x80, R43.reuse ;  /* 0x0000008042427824 */ /* 0x100fe400078e022b */
[--C-:B------:R-:W-:Y:S02]  /*4c40*/  IMAD R62, R62, 0x80, R43.reuse ;  /* 0x000000803e3e7824 */ /* 0x100fe400078e022b */
[--C-:B------:R-:W-:Y:S02]  /*4c50*/  IMAD R68, R68, 0x80, R43.reuse ;  /* 0x0000008044447824 */ /* 0x100fe400078e022b */
[----:B------:R-:W-:Y:S02]  /*4c60*/  IMAD R63, R33, 0x80, R43 ;  /* 0x00000080213f7824 */ /* 0x000fe400078e022b */
[C---:B------:R-:W-:Y:S02]  /*4c70*/  IMAD R35, R53.reuse, R28, R29 ;  /* 0x0000001c35237224 */ /* 0x040fe400078e021d */
[----:B------:R-:W-:-:S02]  /*4c80*/  IMAD R37, R53, R32, R37 ;  /* 0x0000002035257224 */ /* 0x000fc400078e0225 */
[----:B------:R-:W-:-:S04]  /*4c90*/  IMAD.WIDE R28, R51, 0x4, R2 ;  /* 0x00000004331c7825 */ /* 0x000fc800078e0202 */
[----:B------:R-:W-:Y:S01]  /*4ca0*/  IMAD R43, R53, R52, R0 ;  /* 0x00000034352b7224 */ /* 0x000fe200078e0200 */
[----:B------:R0:W-:Y:S01]  /*4cb0*/  STG.E desc[UR8][R28.64], R30 ;  /* 0x0000001e1c007986 */ /* 0x0001e2000c101908 */
[----:B------:R-:W-:-:S04]  /*4cc0*/  IMAD.WIDE R32, R55, 0x4, R2 ;  /* 0x0000000437207825 */ /* 0x000fc800078e0202 */
[C---:B------:R-:W-:Y:S01]  /*4cd0*/  IMAD R0, R53.reuse, R50, R56 ;  /* 0x0000003235007224 */ /* 0x040fe200078e0238 */
[----:B------:R1:W-:Y:S01]  /*4ce0*/  STG.E desc[UR8][R32.64], R31 ;  /* 0x0000001f20007986 */ /* 0x0003e2000c101908 */
[C---:B------:R-:W-:Y:S02]  /*4cf0*/  IMAD R42, R53.reuse, R42, R60 ;  /* 0x0000002a352a7224 */ /* 0x040fe400078e023c */
[C---:B------:R-:W-:Y:S02]  /*4d00*/  IMAD R44, R53.reuse, R44, R66 ;  /* 0x0000002c352c7224 */ /* 0x040fe400078e0242 */
[C---:B------:R-:W-:Y:S02]  /*4d10*/  IMAD R46, R53.reuse, R46, R62 ;  /* 0x0000002e352e7224 */ /* 0x040fe400078e023e */
[C---:B------:R-:W-:Y:S02]  /*4d20*/  IMAD R39, R53.reuse, R58, R68 ;  /* 0x0000003a35277224 */ /* 0x040fe400078e0244 */
[----:B------:R-:W-:-:S02]  /*4d30*/  IMAD R63, R53, R54, R63 ;  /* 0x00000036353f7224 */ /* 0x000fc400078e023f */
        /* <DEDUP_REMOVED lines=9> */
[--C-:B0-----:R-:W-:Y:S01]  /*4dd0*/  IMAD.WIDE R28, R61, 0x4, R2.reuse ;  /* 0x000000043d1c7825 */ /* 0x101fe200078e0202 */
[----:B------:R-:W-:Y:S03]  /*4de0*/  STG.E desc[UR8][R58.64], R20 ;  /* 0x000000143a007986 */ /* 0x000fe6000c101908 */
[--C-:B-1----:R-:W-:Y:S01]  /*4df0*/  IMAD.WIDE R30, R65, 0x4, R2.reuse ;  /* 0x00000004411e7825 */ /* 0x102fe200078e0202 */
        /* <DEDUP_REMOVED lines=9> */
[--C-:B--2---:R-:W-:Y:S01]  /*4e90*/  IMAD.WIDE R50, R41, 0x4, R2.reuse ;  /* 0x0000000429327825 */ /* 0x104fe200078e0202 */
[----:B------:R-:W-:Y:S03]  /*4ea0*/  STG.E desc[UR8][R66.64], R18 ;  /* 0x0000001242007986 */ /* 0x000fe6000c101908 */
[--C-:B------:R-:W-:Y:S01]  /*4eb0*/  IMAD.WIDE R44, R44, 0x4, R2.reuse ;  /* 0x000000042c2c7825 */ /* 0x100fe200078e0202 */
[----:B------:R-:W-:Y:S03]  /*4ec0*/  STG.E desc[UR8][R50.64], R19 ;  /* 0x0000001332007986 */ /* 0x000fe6000c101908 */
[--C-:B------:R-:W-:Y:S01]  /*4ed0*/  IMAD.WIDE R40, R40, 0x4, R2.reuse ;  /* 0x0000000428287825 */ /* 0x100fe200078e0202 */
[----:B------:R-:W-:Y:S03]  /*4ee0*/  STG.E desc[UR8][R44.64], R12 ;  /* 0x0000000c2c007986 */ /* 0x000fe6000c101908 */
[--C-:B---3--:R-:W-:Y:S01]  /*4ef0*/  IMAD.WIDE R24, R38, 0x4, R2.reuse ;  /* 0x0000000426187825 */ /* 0x108fe200078e0202 */
[----:B------:R-:W-:Y:S03]  /*4f00*/  STG.E desc[UR8][R40.64], R13 ;  /* 0x0000000d28007986 */ /* 0x000fe6000c101908 */
[--C-:B------:R-:W-:Y:S01]  /*4f10*/  IMAD.WIDE R46, R46, 0x4, R2.reuse ;  /* 0x000000042e2e7825 */ /* 0x100fe200078e0202 */
[----:B------:R-:W-:Y:S03]  /*4f20*/  STG.E desc[UR8][R24.64], R14 ;  /* 0x0000000e18007986 */ /* 0x000fe6000c101908 */
[--C-:B----4-:R-:W-:Y:S01]  /*4f30*/  IMAD.WIDE R26, R36, 0x4, R2.reuse ;  /* 0x00000004241a7825 */ /* 0x110fe200078e0202 */
        /* <DEDUP_REMOVED lines=17> */
.L_x_26368:
[----:B------:R-:W-:Y:S01]  /*5050*/  HFMA2 R66, -RZ, RZ, 0, 0.000503063201904296875 ;  /* 0x0000101fff427431 */ /* 0x000fe200000001ff */
[----:B------:R-:W-:Y:S01]  /*5060*/  BSSY B2, `(.L_x_26401) ;  /* 0x0000006000027945 */ /* 0x000fe20003800000 */
[----:B------:R-:W-:Y:S02]  /*5070*/  IMAD.MOV.U32 R65, RZ, RZ, R26 ;  /* 0x000000ffff417224 */ /* 0x000fe400078e001a */
[----:B------:R-:W-:-:S07]  /*5080*/  IMAD.MOV.U32 R67, RZ, RZ, -0x1 ;  /* 0xffffffffff437424 */ /* 0x000fce00078e00ff */
[----:B-1234-:R-:W-:Y:S05]  /*5090*/  WARPSYNC.COLLECTIVE R67, `(.L_x_26402) ;  /* 0x0000000043087348 */ /* 0x01efea0003c00000 */
[----:B------:R0:W0:Y:S02]  /*50a0*/  SHFL.IDX P6, R66, R2, R65, R66 ;  /* 0x0000004102427389 */ /* 0x00002400000c0042 */
[----:B01234-:R-:W-:Y:S05]  /*50b0*/  ENDCOLLECTIVE ;  /* 0x000000000000791b */ /* 0x01ffea0003800000 */
.L_x_26402:
[----:B------:R-:W-:Y:S05]  /*50c0*/  BSYNC B2 ;  /* 0x0000000000027941 */ /* 0x000fea0003800000 */
.L_x_26401:
[----:B------:R-:W-:Y:S01]  /*50d0*/  IMAD.MOV.U32 R3, RZ, RZ, R66 ;  /* 0x000000ffff037224 */ /* 0x000fe200078e0042 */
[----:B------:R-:W-:Y:S06]  /*50e0*/  BRA `(.L_x_26403) ;  /* 0xffffffd0000c7947 */ /* 0x000fec000383ffff */
.L_x_26370:
[----:B------:R-:W-:Y:S01]  /*50f0*/  BSSY B2, `(.L_x_26404) ;  /* 0x0000007000027945 */ /* 0x000fe20003800000 */
[----:B------:R-:W-:Y:S01]  /*5100*/  MOV R65, R60 ;  /* 0x0000003c00417202 */ /* 0x000fe20000000f00 */
[----:B------:R-:W-:Y:S02]  /*5110*/  IMAD.MOV.U32 R66, RZ, RZ, 0x101f ;  /* 0x0000101fff427424 */ /* 0x000fe400078e00ff */
[----:B------:R-:W-:-:S07]  /*5120*/  IMAD.MOV.U32 R67, RZ, RZ, -0x1 ;  /* 0xffffffffff437424 */ /* 0x000fce00078e00ff */
[----:B-1234-:R-:W-:Y:S05]  /*5130*/  WARPSYNC.COLLECTIVE R67, `(.L_x_26405) ;  /* 0x0000000043087348 */ /* 0x01efea0003c00000 */
[----:B------:R0:W0:Y:S02]  /*5140*/  SHFL.IDX P6, R66, R2, R65, R66 ;  /* 0x0000004102427389 */ /* 0x00002400000c0042 */
[----:B01234-:R-:W-:Y:S05]  /*5150*/  ENDCOLLECTIVE ;  /* 0x000000000000791b */ /* 0x01ffea0003800000 */
.L_x_26405:
[----:B------:R-:W-:Y:S05]  /*5160*/  BSYNC B2 ;  /* 0x0000000000027941 */ /* 0x000fea0003800000 */
.L_x_26404:
[----:B------:R-:W-:Y:S05]  /*5170*/  BRA `(.L_x_26406) ;  /* 0xffffffd000007947 */ /* 0x000fea000383ffff */
.L_x_26372:
[----:B------:R-:W-:Y:S01]  /*5180*/  BSSY B2, `(.L_x_26407) ;  /* 0x0000007000027945 */ /* 0x000fe20003800000 */
[----:B------:R-:W-:Y:S01]  /*5190*/  MOV R65, R59 ;  /* 0x0000003b00417202 */ /* 0x000fe20000000f00 */
[----:B------:R-:W-:Y:S02]  /*51a0*/  IMAD.MOV.U32 R66, RZ, RZ, 0x101f ;  /* 0x0000101fff427424 */ /* 0x000fe400078e00ff */
[----:B------:R-:W-:-:S07]  /*51b0*/  IMAD.MOV.U32 R67, RZ, RZ, -0x1 ;  /* 0xffffffffff437424 */ /* 0x000fce00078e00ff */
[----:B-1234-:R-:W-:Y:S05]  /*51c0*/  WARPSYNC.COLLECTIVE R67, `(.L_x_26408) ;  /* 0x0000000043087348 */ /* 0x01efea0003c00000 */
[----:B------:R0:W0:Y:S02]  /*51d0*/  SHFL.IDX P6, R66, R2, R65, R66 ;  /* 0x0000004102427389 */ /* 0x00002400000c0042 */
[----:B01234-:R-:W-:Y:S05]  /*51e0*/  ENDCOLLECTIVE ;  /* 0x000000000000791b */ /* 0x01ffea0003800000 */
.L_x_26408:
[----:B------:R-:W-:Y:S05]  /*51f0*/  BSYNC B2 ;  /* 0x0000000000027941 */ /* 0x000fea0003800000 */
.L_x_26407:
[----:B------:R-:W-:Y:S01]  /*5200*/  MOV R65, R66 ;  /* 0x0000004200417202 */ /* 0x000fe20000000f00 */
[----:B------:R-:W-:Y:S06]  /*5210*/  BRA `(.L_x_26409) ;  /* 0xffffffcc00f07947 */ /* 0x000fec000383ffff */
.L_x_26374:
[----:B------:R-:W-:Y:S01]  /*5220*/  BSSY B2, `(.L_x_26410) ;  /* 0x0000007000027945 */ /* 0x000fe20003800000 */
[----:B------:R-:W-:Y:S01]  /*5230*/  IMAD.MOV.U32 R65, RZ, RZ, R58 ;  /* 0x000000ffff417224 */ /* 0x000fe200078e003a */
[----:B------:R-:W-:Y:S01]  /*5240*/  MOV R67, 0xffffffff ;  /* 0xffffffff00437802 */ /* 0x000fe20000000f00 */
[----:B------:R-:W-:-:S07]  /*5250*/  IMAD.MOV.U32 R66, RZ, RZ, 0x101f ;  /* 0x0000101fff427424 */ /* 0x000fce00078e00ff */
[----:B-1234-:R-:W-:Y:S05]  /*5260*/  WARPSYNC.COLLECTIVE R67, `(.L_x_26411) ;  /* 0x0000000043087348 */ /* 0x01efea0003c00000 */
[----:B------:R0:W0:Y:S02]  /*5270*/  SHFL.IDX P6, R66, R2, R65, R66 ;  /* 0x0000004102427389 */ /* 0x00002400000c0042 */
[----:B01234-:R-:W-:Y:S05]  /*5280*/  ENDCOLLECTIVE ;  /* 0x000000000000791b */ /* 0x01ffea0003800000 */
.L_x_26411:
[----:B------:R-:W-:Y:S05]  /*5290*/  BSYNC B2 ;  /* 0x0000000000027941 */ /* 0x000fea0003800000 */
.L_x_26410:
[----:B------:R-:W-:Y:S05]  /*52a0*/  BRA `(.L_x_26412) ;  /* 0xffffffcc00e47947 */ /* 0x000fea000383ffff */
.L_x_26376:
[----:B------:R-:W-:Y:S01]  /*52b0*/  BSSY B2, `(.L_x_26413) ;  /* 0x0000007000027945 */ /* 0x000fe20003800000 */
[----:B------:R-:W-:Y:S01]  /*52c0*/  IMAD.MOV.U32 R65, RZ, RZ, R57 ;  /* 0x000000ffff417224 */ /* 0x000fe200078e0039 */
[----:B------:R-:W-:Y:S01]  /*52d0*/  MOV R67, 0xffffffff ;  /* 0xffffffff00437802 */ /* 0x000fe20000000f00 */
[----:B------:R-:W-:-:S07]  /*52e0*/  IMAD.MOV.U32 R66, RZ, RZ, 0x101f ;  /* 0x0000101fff427424 */ /* 0x000fce00078e00ff */
[----:B-1234-:R-:W-:Y:S05]  /*52f0*/  WARPSYNC.COLLECTIVE R67, `(.L_x_26414) ;  /* 0x0000000043087348 */ /* 0x01efea0003c00000 */
[----:B------:R0:W0:Y:S02]  /*5300*/  SHFL.IDX P6, R66, R2, R65, R66 ;  /* 0x0000004102427389 */ /* 0x00002400000c0042 */
[----:B01234-:R-:W-:Y:S05]  /*5310*/  ENDCOLLECTIVE ;  /* 0x000000000000791b */ /* 0x01ffea0003800000 */
.L_x_26414:
[----:B------:R-:W-:Y:S05]  /*5320*/  BSYNC B2 ;  /* 0x0000000000027941 */ /* 0x000fea0003800000 */
.L_x_26413:
[----:B------:R-:W-:Y:S01]  /*5330*/  IMAD.MOV.U32 R65, RZ, RZ, R66 ;  /* 0x000000ffff417224 */ /* 0x000fe200078e0042 */
[----:B------:R-:W-:Y:S06]  /*5340*/  BRA `(.L_x_26415) ;  /* 0xffffffcc00d47947 */ /* 0x000fec000383ffff */
.L_x_26378:
[----:B------:R-:W-:Y:S01]  /*5350*/  HFMA2 R66, -RZ, RZ, 0, 0.000503063201904296875 ;  /* 0x0000101fff427431 */ /* 0x000fe200000001ff */
[----:B------:R-:W-:Y:S01]  /*5360*/  BSSY B2, `(.L_x_26416) ;  /* 0x0000006000027945 */ /* 0x000fe20003800000 */
[----:B------:R-:W-:Y:S02]  /*5370*/  IMAD.MOV.U32 R65, RZ, RZ, R56 ;  /* 0x000000ffff417224 */ /* 0x000fe400078e0038 */
[----:B------:R-:W-:-:S07]  /*5380*/  IMAD.MOV.U32 R67, RZ, RZ, -0x1 ;  /* 0xffffffffff437424 */ /* 0x000fce00078e00ff */
[----:B-1234-:R-:W-:Y:S05]  /*5390*/  WARPSYNC.COLLECTIVE R67, `(.L_x_26417) ;  /* 0x0000000043087348 */ /* 0x01efea0003c00000 */
[----:B------:R0:W0:Y:S02]  /*53a0*/  SHFL.IDX P6, R66, R2, R65, R66 ;  /* 0x0000004102427389 */ /* 0x00002400000c0042 */
[----:B01234-:R-:W-:Y:S05]  /*53b0*/  ENDCOLLECTIVE ;  /* 0x000000000000791b */ /* 0x01ffea0003800000 */
.L_x_26417:
[----:B------:R-:W-:Y:S05]  /*53c0*/  BSYNC B2 ;  /* 0x0000000000027941 */ /* 0x000fea0003800000 */
.L_x_26416:
[----:B------:R-:W-:Y:S05]  /*53d0*/  BRA `(.L_x_26418) ;  /* 0xffffffcc00c87947 */ /* 0x000fea000383ffff */
.L_x_26380:
[----:B------:R-:W-:Y:S01]  /*53e0*/  BSSY B2, `(.L_x_26419) ;  /* 0x0000007000027945 */ /* 0x000fe20003800000 */
[----:B------:R-:W-:Y:S01]  /*53f0*/  IMAD.MOV.U32 R65, RZ, RZ, R55 ;  /* 0x000000ffff417224 */ /* 0x000fe200078e0037 */
[----:B------:R-:W-:Y:S01]  /*5400*/  MOV R66, 0x101f ;  /* 0x0000101f00427802 */ /* 0x000fe20000000f00 */
[----:B------:R-:W-:-:S07]  /*5410*/  IMAD.MOV.U32 R67, RZ, RZ, -0x1 ;  /* 0xffffffffff437424 */ /* 0x000fce00078e00ff */
[----:B-1234-:R-:W-:Y:S05]  /*5420*/  WARPSYNC.COLLECTIVE R67, `(.L_x_26420) ;  /* 0x0000000043087348 */ /* 0x01efea0003c00000 */
[----:B------:R0:W0:Y:S02]  /*5430*/  SHFL.IDX P6, R66, R2, R65, R66 ;  /* 0x0000004102427389 */ /* 0x00002400000c0042 */
[----:B01234-:R-:W-:Y:S05]  /*5440*/  ENDCOLLECTIVE ;  /* 0x000000000000791b */ /* 0x01ffea0003800000 */
.L_x_26420:
[----:B------:R-:W-:Y:S05]  /*5450*/  BSYNC B2 ;  /* 0x0000000000027941 */ /* 0x000fea0003800000 */
.L_x_26419:
[----:B------:R-:W-:Y:S01]  /*5460*/  IMAD.MOV.U32 R65, RZ, RZ, R66 ;  /* 0x000000ffff417224 */ /* 0x000fe200078e0042 */
[----:B------:R-:W-:Y:S06]  /*5470*/  BRA `(.L_x_26421) ;  /* 0xffffffcc00b87947 */ /* 0x000fec000383ffff */
.L_x_26382:
[----:B------:R-:W-:Y:S01]  /*5480*/  BSSY B2, `(.L_x_26422) ;  /* 0x0000007000027945 */ /* 0x000fe20003800000 */
[----:B------:R-:W-:Y:S01]  /*5490*/  MOV R65, R54 ;  /* 0x0000003600417202 */ /* 0x000fe20000000f00 */
[----:B------:R-:W-:Y:S02]  /*54a0*/  IMAD.MOV.U32 R66, RZ, RZ, 0x101f ;  /* 0x0000101fff427424 */ /* 0x000fe400078e00ff */
[----:B------:R-:W-:-:S07]  /*54b0*/  IMAD.MOV.U32 R67, RZ, RZ, -0x1 ;  /* 0xffffffffff437424 */ /* 0x000fce00078e00ff */
[----:B-1234-:R-:W-:Y:S05]  /*54c0*/  WARPSYNC.COLLECTIVE R67, `(.L_x_26423) ;  /* 0x0000000043087348 */ /* 0x01efea0003c00000 */
[----:B------:R0:W0:Y:S02]  /*54d0*/  SHFL.IDX P6, R66, R2, R65, R66 ;  /* 0x0000004102427389 */ /* 0x00002400000c0042 */
[----:B01234-:R-:W-:Y:S05]  /*54e0*/  ENDCOLLECTIVE ;  /* 0x000000000000791b */ /* 0x01ffea0003800000 */
.L_x_26423:
[----:B------:R-:W-:Y:S05]  /*54f0*/  BSYNC B2 ;  /* 0x0000000000027941 */ /* 0x000fea0003800000 */
.L_x_26422:
[----:B------:R-:W-:Y:S05]  /*5500*/  BRA `(.L_x_26424) ;  /* 0xffffffcc00ac7947 */ /* 0x000fea000383ffff */
.L_x_26384:
[----:B------:R-:W-:Y:S01]  /*5510*/  BSSY B2, `(.L_x_26425) ;  /* 0x0000007000027945 */ /* 0x000fe20003800000 */
[----:B------:R-:W-:Y:S01]  /*5520*/  MOV R65, R53 ;  /* 0x0000003500417202 */ /* 0x000fe20000000f00 */
[----:B------:R-:W-:Y:S02]  /*5530*/  IMAD.MOV.U32 R66, RZ, RZ, 0x101f ;  /* 0x0000101fff427424 */ /* 0x000fe400078e00ff */
[----:B------:R-:W-:-:S07]  /*5540*/  IMAD.MOV.U32 R67, RZ, RZ, -0x1 ;  /* 0xffffffffff437424 */ /* 0x000fce00078e00ff */
[----:B-1234-:R-:W-:Y:S05]  /*5550*/  WARPSYNC.COLLECTIVE R67, `(.L_x_26426) ;  /* 0x0000000043087348 */ /* 0x01efea0003c00000 */
[----:B------:R0:W0:Y:S02]  /*5560*/  SHFL.IDX P6, R66, R2, R65, R66 ;  /* 0x0000004102427389 */ /* 0x00002400000c0042 */
[----:B01234-:R-:W-:Y:S05]  /*5570*/  ENDCOLLECTIVE ;  /* 0x000000000000791b */ /* 0x01ffea0003800000 */
.L_x_26426:
[----:B------:R-:W-:Y:S05]  /*5580*/  BSYNC B2 ;  /* 0x0000000000027941 */ /* 0x000fea0003800000 */
.L_x_26425:
[----:B------:R-:W-:Y:S01]  /*5590*/  MOV R65, R66 ;  /* 0x0000004200417202 */ /* 0x000fe20000000f00 */
[----:B------:R-:W-:Y:S06]  /*55a0*/  BRA `(.L_x_26427) ;  /* 0xffffffcc009c7947 */ /* 0x000fec000383ffff */
.L_x_26386:
[----:B------:R-:W-:Y:S01]  /*55b0*/  BSSY B2, `(.L_x_26428) ;  /* 0x0000007000027945 */ /* 0x000fe20003800000 */
[----:B------:R-:W-:Y:S01]  /*55c0*/  IMAD.MOV.U32 R65, RZ, RZ, R52 ;  /* 0x000000ffff417224 */ /* 0x000fe200078e0034 */
[----:B------:R-:W-:Y:S01]  /*55d0*/  MOV R67, 0xffffffff ;  /* 0xffffffff00437802 */ /* 0x000fe20000000f00 */
[----:B------:R-:W-:-:S07]  /*55e0*/  IMAD.MOV.U32 R66, RZ, RZ, 0x101f ;  /* 0x0000101fff427424 */ /* 0x000fce00078e00ff */
[----:B-1234-:R-:W-:Y:S05]  /*55f0*/  WARPSYNC.COLLECTIVE R67, `(.L_x_26429) ;  /* 0x0000000043087348 */ /* 0x01efea0003c00000 */
[----:B------:R0:W0:Y:S02]  /*5600*/  SHFL.IDX P6, R66, R2, R65, R66 ;  /* 0x0000004102427389 */ /* 0x00002400000c0042 */
[----:B01234-:R-:W-:Y:S05]  /*5610*/  ENDCOLLECTIVE ;  /* 0x000000000000791b */ /* 0x01ffea0003800000 */
.L_x_26429:
[----:B------:R-:W-:Y:S05]  /*5620*/  BSYNC B2 ;  /* 0x0000000000027941 */ /* 0x000fea0003800000 */
.L_x_26428:
[----:B------:R-:W-:Y:S05]  /*5630*/  BRA `(.L_x_26430) ;  /* 0xffffffcc00907947 */ /* 0x000fea000383ffff */
.L_x_26388:
[----:B------:R-:W-:Y:S01]  /*5640*/  BSSY B2, `(.L_x_26431) ;  /* 0x0000007000027945 */ /* 0x000fe20003800000 */
[----:B------:R-:W-:Y:S01]  /*5650*/  IMAD.MOV.U32 R65, RZ, RZ, R51 ;  /* 0x000000ffff417224 */ /* 0x000fe200078e0033 */
[----:B------:R-:W-:Y:S01]  /*5660*/  MOV R67, 0xffffffff ;  /* 0xffffffff00437802 */ /* 0x000fe20000000f00 */
[----:B------:R-:W-:-:S07]  /*5670*/  IMAD.MOV.U32 R66, RZ, RZ, 0x101f ;  /* 0x0000101fff427424 */ /* 0x000fce00078e00ff */
[----:B-1234-:R-:W-:Y:S05]  /*5680*/  WARPSYNC.COLLECTIVE R67, `(.L_x_26432) ;  /* 0x0000000043087348 */ /* 0x01efea0003c00000 */
[----:B------:R0:W0:Y:S02]  /*5690*/  SHFL.IDX P6, R66, R2, R65, R66 ;  /* 0x0000004102427389 */ /* 0x00002400000c0042 */
[----:B01234-:R-:W-:Y:S05]  /*56a0*/  ENDCOLLECTIVE ;  /* 0x000000000000791b */ /* 0x01ffea0003800000 */
.L_x_26432:
[----:B------:R-:W-:Y:S05]  /*56b0*/  BSYNC B2 ;  /* 0x0000000000027941 */ /* 0x000fea0003800000 */
.L_x_26431:
[----:B------:R-:W-:Y:S01]  /*56c0*/  IMAD.MOV.U32 R65, RZ, RZ, R66 ;  /* 0x000000ffff417224 */ /* 0x000fe200078e0042 */
[----:B------:R-:W-:Y:S06]  /*56d0*/  BRA `(.L_x_26433) ;  /* 0xffffffcc00807947 */ /* 0x000fec000383ffff */
.L_x_26390:
[----:B------:R-:W-:Y:S01]  /*56e0*/  HFMA2 R66, -RZ, RZ, 0, 0.000503063201904296875 ;  /* 0x0000101fff427431 */ /* 0x000fe200000001ff */
[----:B------:R-:W-:Y:S01]  /*56f0*/  BSSY B2, `(.L_x_26434) ;  /* 0x0000006000027945 */ /* 0x000fe20003800000 */
[----:B------:R-:W-:Y:S02]  /*5700*/  IMAD.MOV.U32 R65, RZ, RZ, R50 ;  /* 0x000000ffff417224 */ /* 0x000fe400078e0032 */
[----:B------:R-:W-:-:S07]  /*5710*/  IMAD.MOV.U32 R67, RZ, RZ, -0x1 ;  /* 0xffffffffff437424 */ /* 0x000fce00078e00ff */
[----:B-1234-:R-:W-:Y:S05]  /*5720*/  WARPSYNC.COLLECTIVE R67, `(.L_x_26435) ;  /* 0x0000000043087348 */ /* 0x01efea0003c00000 */
[----:B------:R0:W0:Y:S02]  /*5730*/  SHFL.IDX P6, R66, R2, R65, R66 ;  /* 0x0000004102427389 */ /* 0x00002400000c0042 */
[----:B01234-:R-:W-:Y:S05]  /*5740*/  ENDCOLLECTIVE ;  /* 0x000000000000791b */ /* 0x01ffea0003800000 */
.L_x_26435:
[----:B------:R-:W-:Y:S05]  /*5750*/  BSYNC B2 ;  /* 0x0000000000027941 */ /* 0x000fea0003800000 */
.L_x_26434:
[----:B------:R-:W-:Y:S05]  /*5760*/  BRA `(.L_x_26436) ;  /* 0xffffffcc00747947 */ /* 0x000fea000383ffff */
.L_x_26392:
[----:B------:R-:W-:Y:S01]  /*5770*/  BSSY B2, `(.L_x_26437) ;  /* 0x0000007000027945 */ /* 0x000fe20003800000 */
[----:B------:R-:W-:Y:S01]  /*5780*/  IMAD.MOV.U32 R65, RZ, RZ, R49 ;  /* 0x000000ffff417224 */ /* 0x000fe200078e0031 */
[----:B------:R-:W-:Y:S01]  /*5790*/  MOV R66, 0x101f ;  /* 0x0000101f00427802 */ /* 0x000fe20000000f00 */
[----:B------:R-:W-:-:S07]  /*57a0*/  IMAD.MOV.U32 R67, RZ, RZ, -0x1 ;  /* 0xffffffffff437424 */ /* 0x000fce00078e00ff */
[----:B-1234-:R-:W-:Y:S05]  /*57b0*/  WARPSYNC.COLLECTIVE R67, `(.L_x_26438) ;  /* 0x0000000043087348 */ /* 0x01efea0003c00000 */
[----:B------:R0:W0:Y:S02]  /*57c0*/  SHFL.IDX P6, R66, R2, R65, R66 ;  /* 0x0000004102427389 */ /* 0x00002400000c0042 */
[----:B01234-:R-:W-:Y:S05]  /*57d0*/  ENDCOLLECTIVE ;  /* 0x000000000000791b */ /* 0x01ffea0003800000 */
.L_x_26438:
[----:B------:R-:W-:Y:S05]  /*57e0*/  BSYNC B2 ;  /* 0x0000000000027941 */ /* 0x000fea0003800000 */
.L_x_26437:
[----:B------:R-:W-:Y:S01]  /*57f0*/  IMAD.MOV.U32 R65, RZ, RZ, R66 ;  /* 0x000000ffff417224 */ /* 0x000fe200078e0042 */
[----:B------:R-:W-:Y:S06]  /*5800*/  BRA `(.L_x_26439) ;  /* 0xffffffcc00647947 */ /* 0x000fec000383ffff */
.L_x_26394:
[----:B------:R-:W-:Y:S01]  /*5810*/  BSSY B2, `(.L_x_26440) ;  /* 0x0000007000027945 */ /* 0x000fe20003800000 */
[----:B------:R-:W-:Y:S01]  /*5820*/  MOV R65, R48 ;  /* 0x0000003000417202 */ /* 0x000fe20000000f00 */
[----:B------:R-:W-:Y:S02]  /*5830*/  IMAD.MOV.U32 R66, RZ, RZ, 0x101f ;  /* 0x0000101fff427424 */ /* 0x000fe400078e00ff */
[----:B------:R-:W-:-:S07]  /*5840*/  IMAD.MOV.U32 R67, RZ, RZ, -0x1 ;  /* 0xffffffffff437424 */ /* 0x000fce00078e00ff */
[----:B-1234-:R-:W-:Y:S05]  /*5850*/  WARPSYNC.COLLECTIVE R67, `(.L_x_26441) ;  /* 0x0000000043087348 */ /* 0x01efea0003c00000 */
[----:B------:R0:W0:Y:S02]  /*5860*/  SHFL.IDX P6, R66, R2, R65, R66 ;  /* 0x0000004102427389 */ /* 0x00002400000c0042 */
[----:B01234-:R-:W-:Y:S05]  /*5870*/  ENDCOLLECTIVE ;  /* 0x000000000000791b */ /* 0x01ffea0003800000 */
.L_x_26441:
[----:B------:R-:W-:Y:S05]  /*5880*/  BSYNC B2 ;  /* 0x0000000000027941 */ /* 0x000fea0003800000 */
.L_x_26440:
[----:B------:R-:W-:Y:S05]  /*5890*/  BRA `(.L_x_26442) ;  /* 0xffffffcc00587947 */ /* 0x000fea000383ffff */
.L_x_26396:
[----:B------:R-:W-:Y:S01]  /*58a0*/  BSSY B2, `(.L_x_26443) ;  /* 0x0000007000027945 */ /* 0x000fe20003800000 */
[----:B------:R-:W-:Y:S01]  /*58b0*/  MOV R65, R47 ;  /* 0x0000002f00417202 */ /* 0x000fe20000000f00 */
[----:B------:R-:W-:Y:S02]  /*58c0*/  IMAD.MOV.U32 R66, RZ, RZ, 0x101f ;  /* 0x0000101fff427424 */ /* 0x000fe400078e00ff */
[----:B------:R-:W-:-:S07]  /*58d0*/  IMAD.MOV.U32 R67, RZ, RZ, -0x1 ;  /* 0xffffffffff437424 */ /* 0x000fce00078e00ff */
[----:B-1234-:R-:W-:Y:S05]  /*58e0*/  WARPSYNC.COLLECTIVE R67, `(.L_x_26444) ;  /* 0x0000000043087348 */ /* 0x01efea0003c00000 */
[----:B------:R0:W0:Y:S02]  /*58f0*/  SHFL.IDX P6, R66, R2, R65, R66 ;  /* 0x0000004102427389 */ /* 0x00002400000c0042 */
[----:B01234-:R-:W-:Y:S05]  /*5900*/  ENDCOLLECTIVE ;  /* 0x000000000000791b */ /* 0x01ffea0003800000 */
.L_x_26444:
[----:B------:R-:W-:Y:S05]  /*5910*/  BSYNC B2 ;  /* 0x0000000000027941 */ /* 0x000fea0003800000 */
.L_x_26443:
[----:B------:R-:W-:Y:S01]  /*5920*/  MOV R65, R66 ;  /* 0x0000004200417202 */ /* 0x000fe20000000f00 */
[----:B------:R-:W-:Y:S06]  /*5930*/  BRA `(.L_x_26445) ;  /* 0xffffffcc00487947 */ /* 0x000fec000383ffff */
.L_x_26398:
[----:B------:R-:W-:Y:S01]  /*5940*/  BSSY B2, `(.L_x_26446) ;  /* 0x0000007000027945 */ /* 0x000fe20003800000 */
[----:B------:R-:W-:Y:S01]  /*5950*/  IMAD.MOV.U32 R65, RZ, RZ, R46 ;  /* 0x000000ffff417224 */ /* 0x000fe200078e002e */
[----:B------:R-:W-:Y:S01]  /*5960*/  MOV R67, 0xffffffff ;  /* 0xffffffff00437802 */ /* 0x000fe20000000f00 */
[----:B------:R-:W-:-:S07]  /*5970*/  IMAD.MOV.U32 R66, RZ, RZ, 0x101f ;  /* 0x0000101fff427424 */ /* 0x000fce00078e00ff */
[----:B-1234-:R-:W-:Y:S05]  /*5980*/  WARPSYNC.COLLECTIVE R67, `(.L_x_26447) ;  /* 0x0000000043087348 */ /* 0x01efea0003c00000 */
[----:B------:R0:W0:Y:S02]  /*5990*/  SHFL.IDX P6, R66, R2, R65, R66 ;  /* 0x0000004102427389 */ /* 0x00002400000c0042 */
[----:B01234-:R-:W-:Y:S05]  /*59a0*/  ENDCOLLECTIVE ;  /* 0x000000000000791b */ /* 0x01ffea0003800000 */
.L_x_26447:
[----:B------:R-:W-:Y:S05]  /*59b0*/  BSYNC B2 ;  /* 0x0000000000027941 */ /* 0x000fea0003800000 */
.L_x_26446:
[----:B------:R-:W-:Y:S01]  /*59c0*/  IMAD.MOV.U32 R2, RZ, RZ, R66 ;  /* 0x000000ffff027224 */ /* 0x000fe200078e0042 */
[----:B------:R-:W-:Y:S06]  /*59d0*/  BRA `(.L_x_26448) ;  /* 0xffffffcc00387947 */ /* 0x000fec000383ffff */
        .weak           $__internal_506_$__cuda_sm20_div_s16
        .type           $__internal_506_$__cuda_sm20_div_s16,@function
        .size           $__internal_506_$__cuda_sm20_div_s16,($__internal_507_$__cuda_sm20_div_u16 - $__internal_506_$__cuda_sm20_div_s16)
$__internal_506_$__cuda_sm20_div_s16:
        /* <DEDUP_REMOVED lines=24> */
[----:B------:R-:W-:Y:S05]  /*5b60*/  RET.REL.NODEC R2 `(_Z9cuda_gemmIiLi128ELi1ELi1ELi4096ELi16ELi16ELi64ELi0ELi0EEviiiPT_S1_S1_iii) ;  /* 0xffffffa402247950 */ /* 0x000fea0003c3ffff */
        .weak           $__internal_507_$__cuda_sm20_div_u16
        .type           $__internal_507_$__cuda_sm20_div_u16,@function
        .size           $__internal_507_$__cuda_sm20_div_u16,(.L_x_39010 - $__internal_507_$__cuda_sm20_div_u16)
$__internal_507_$__cuda_sm20_div_u16:
        /* <DEDUP_REMOVED lines=18> */
[----:B------:R-:W-:Y:S06]  /*5c90*/  RET.REL.NODEC R6 `(_Z9cuda_gemmIiLi128ELi1ELi1ELi4096ELi16ELi16ELi64ELi0ELi0EEviiiPT_S1_S1_iii) ;  /* 0xffffffa006d87950 */ /* 0x000fec0003c3ffff */
.L_x_26449:
        /* <DEDUP_REMOVED lines=14> */
.L_x_39010:


//--------------------- .text._Z9cuda_gemmIiLi128ELi1ELi1ELi4096ELi8ELi8ELi64ELi1ELi1EEviiiPT_S1_S1_iii --------------------------
	.section	.text._Z9cuda_gemmIiLi128ELi1ELi1ELi4096ELi8ELi8ELi64ELi1ELi1EEviiiPT_S1_S1_iii,"ax",@progbits
	.align	128
        .global         _Z9cuda_gemmIiLi128ELi1ELi1ELi4096ELi8ELi8ELi64ELi1ELi1EEviiiPT_S1_S1_iii
        .type           _Z9cuda_gemmIiLi128ELi1ELi1ELi4096ELi8ELi8ELi64ELi1ELi1EEviiiPT_S1_S1_iii,@function
        .size           _Z9cuda_gemmIiLi128ELi1ELi1ELi4096ELi8ELi8ELi64ELi1ELi1EEviiiPT_S1_S1_iii,(.L_x_39011 - _Z9cuda_gemmIiLi128ELi1ELi1ELi4096ELi8ELi8ELi64ELi1ELi1EEviiiPT_S1_S1_iii)
        .other          _Z9cuda_gemmIiLi128ELi1ELi1ELi4096ELi8ELi8ELi64ELi1ELi1EEviiiPT_S1_S1_iii,@"STO_CUDA_ENTRY STV_DEFAULT"
_Z9cuda_gemmIiLi128ELi1ELi1ELi4096ELi8ELi8ELi64ELi1ELi1EEviiiPT_S1_S1_iii:
.text._Z9cuda_gemmIiLi128ELi1ELi1ELi4096ELi8ELi8ELi64ELi1ELi1EEviiiPT_S1_S1_iii:
        /* <DEDUP_REMOVED lines=39> */
[----:B------:R-:W-:Y:S02]  /*0270*/  IADD3 R6, PT, PT, R6, 0x1, RZ ;  /* 0x0000000106067810 */ /* 0x000fe40007ffe0ff */
[----:B------:R-:W-:Y:S02]  /*0280*/  MOV R2, 0x400 ;  /* 0x0000040000027802 */ /* 0x000fe40000000f00 */
[----:B------:R-:W-:-:S04]  /*0290*/  LOP3.LUT R6, R6, 0x3, RZ, 0xc0, !PT ;  /* 0x0000000306067812 */ /* 0x000fc800078ec0ff */
[----:B------:R-:W-:Y:S01]  /*02a0*/  IADD3 R6, PT, PT, -R6, RZ, RZ ;  /* 0x000000ff06067210 */ /* 0x000fe20007ffe1ff */
[----:B-1----:R-:W-:Y:S01]  /*02b0*/  IMAD.WIDE.U32 R4, R0, 0x4, R4 ;  /* 0x0000000400047825 */ /* 0x002fe200078e0004 */
[----:B0-----:R-:W-:Y:S02]  /*02c0*/  LEA R9, R9, R2, 0x18 ;  /* 0x0000000209097211 */ /* 0x001fe400078ec0ff */
[----:B------:R-:W-:-:S07]  /*02d0*/  MOV R2, R0 ;  /* 0x0000000000027202 */ /* 0x000fce0000000f00 */
.L_x_26454:
[----:B0-----:R0:W2:Y:S01]  /*02e0*/  LDG.E R7, desc[UR6][R4.64] ;  /* 0x0000000604077981 */ /* 0x0010a2000c1e1900 */
[----:B------:R-:W-:Y:S02]  /*02f0*/  LOP3.LUT R8, R2, 0x7, RZ, 0xc0, !PT ;  /* 0x0000000702087812 */ /* 0x000fe400078ec0ff */
[----:B------:R-:W-:Y:S02]  /*0300*/  SHF.R.U32.HI R10, RZ, 0x1, R2 ;  /* 0x00000001ff0a7819 */ /* 0x000fe40000011602 */
[----:B------:R-:W-:Y:S01]  /*0310*/  IADD3 R6, PT, PT, R6, 0x1, RZ ;  /* 0x0000000106067810 */ /* 0x000fe20007ffe0ff */
[----:B------:R-:W-:Y:S01]  /*0320*/  IMAD R8, R8, 0x24, R9 ;  /* 0x0000002408087824 */ /* 0x000fe200078e0209 */
[----:B------:R-:W-:Y:S02]  /*0330*/  LOP3.LUT R11, R10, 0x7ffffffc, RZ, 0xc0, !PT ;  /* 0x7ffffffc0a0b7812 */ /* 0x000fe400078ec0ff */
[----:B------:R-:W-:Y:S01]  /*0340*/  ISETP.NE.AND P0, PT, R6, RZ, PT ;  /* 0x000000ff0600720c */ /* 0x000fe20003f05270 */
[----:B0-----:R-:W-:Y:S01]  /*0350*/  IMAD.WIDE.U32 R4, R3, 0x4, R4 ;  /* 0x0000000403047825 */ /* 0x001fe200078e0004 */
[----:B------:R-:W-:-:S02]  /*0360*/  IADD3 R8, PT, PT, R8, R11, RZ ;  /* 0x0000000b08087210 */ /* 0x000fc40007ffe0ff */
[----:B------:R-:W-:-:S03]  /*0370*/  IADD3 R2, PT, PT, R3, R2, RZ ;  /* 0x0000000203027210 */ /* 0x000fc60007ffe0ff */
[----:B--2---:R0:W-:Y:S06]  /*0380*/  STS [R8], R7 ;  /* 0x0000000708007388 */ /* 0x0041ec0000000800 */
[----:B------:R-:W-:Y:S05]  /*0390*/  @P0 BRA `(.L_x_26454) ;  /* 0xfffffffc00d00947 */ /* 0x000fea000383ffff */
.L_x_26453:
[----:B------:R-:W-:Y:S05]  /*03a0*/  BSYNC.RECONVERGENT B1 ;  /* 0x0000000000017941 */ /* 0x000fea0003800200 */
.L_x_26452:
[----:B------:R-:W-:Y:S05]  /*03b0*/  @!P1 BRA `(.L_x_26451) ;  /* 0x0000000000b89947 */ /* 0x000fea0003800000 */
[----:B0-----:R-:W0:Y:S01]  /*03c0*/  S2R R7, SR_CgaCtaId ;  /* 0x0000000000077919 */ /* 0x001e220000008800 */
[----:B------:R-:W1:Y:S01]  /*03d0*/  LDC.64 R4, c[0x0][0x398] ;  /* 0x0000e600ff047b82 */ /* 0x000e620000000a00 */
[----:B------:R-:W-:Y:S01]  /*03e0*/  MOV R6, 0x400 ;  /* 0x0000040000067802 */ /* 0x000fe20000000f00 */
[C---:B------:R-:W-:Y:S01]  /*03f0*/  IMAD R15, R3.reuse, 0x3, R2 ;  /* 0x00000003030f7824 */ /* 0x040fe200078e0202 */
[----:B------:R-:W-:Y:S02]  /*0400*/  LEA R14, R3, R2, 0x1 ;  /* 0x00000002030e7211 */ /* 0x000fe400078e08ff */
[----:B------:R-:W-:Y:S02]  /*0410*/  IADD3 R16, PT, PT, R2, R3, RZ ;  /* 0x0000000302107210 */ /* 0x000fe40007ffe0ff */
[----:B0-----:R-:W-:-:S07]  /*0420*/  LEA R24, R7, R6, 0x18 ;  /* 0x0000000607187211 */ /* 0x001fce00078ec0ff */
.L_x_26455:
        /* <DEDUP_REMOVED lines=16> */
[--C-:B------:R-:W-:Y:S01]  /*0530*/  IMAD R17, R17, 0x24, R24.reuse ;  /* 0x0000002411117824 */ /* 0x100fe200078e0218 */
[----:B0-----:R-:W-:Y:S01]  /*0540*/  SHF.R.U32.HI R7, RZ, 0x1, R15 ;  /* 0x00000001ff077819 */ /* 0x001fe2000001160f */
        /* <DEDUP_REMOVED lines=21> */
.L_x_26451:
[----:B------:R-:W-:Y:S05]  /*06a0*/  BSYNC.RECONVERGENT B0 ;  /* 0x0000000000007941 */ /* 0x000fea0003800200 */
.L_x_26450:
[----:B------:R-:W1:Y:S01]  /*06b0*/  S2R R16, SR_CTAID.Y ;  /* 0x0000000000107919 */ /* 0x000e620000002600 */
[----:B------:R-:W1:Y:S02]  /*06c0*/  LDCU UR4, c[0x0][0x374] ;  /* 0x00006e80ff0477ac */ /* 0x000e640008000800 */
[----:B-1----:R-:W-:-:S13]  /*06d0*/  ISETP.GE.U32.AND P0, PT, R16, UR4, PT ;  /* 0x0000000410007c0c */ /* 0x002fda000bf06070 */
[----:B------:R-:W-:Y:S05]  /*06e0*/  @P0 EXIT ;  /* 0x000000000000094d */ /* 0x000fea0003800000 */
[----:B------:R-:W1:Y:S01]  /*06f0*/  LDC R20, c[0x0][0x360] ;  /* 0x0000d800ff147b82 */ /* 0x000e620000000800 */
[----:B--2---:R-:W-:-:S04]  /*0700*/  SHF.L.U32 R21, R0, 0x2, RZ ;  /* 0x0000000200157819 */ /* 0x004fc800000006ff */
[----:B------:R-:W-:Y:S02]  /*0710*/  LOP3.LUT R3, R21, 0xfff, RZ, 0x3c, !PT ;  /* 0x00000fff15037812 */ /* 0x000fe400078e3cff */
[----:B-1----:R-:W-:-:S04]  /*0720*/  SHF.L.U32 R0, R20, 0x2, RZ ;  /* 0x0000000214007819 */ /* 0x002fc800000006ff */
[C---:B------:R-:W-:Y:S02]  /*0730*/  IADD3 R3, PT, PT, -R0.reuse, R3, RZ ;  /* 0x0000000300037210 */ /* 0x040fe40007ffe1ff */
[----:B------:R-:W-:Y:S02]  /*0740*/  LOP3.LUT R2, R0, 0xffff, RZ, 0xc0, !PT ;  /* 0x0000ffff00027812 */ /* 0x000fe400078ec0ff */
[----:B------:R-:W-:Y:S02]  /*0750*/  LOP3.LUT R3, R3, 0xffff, RZ, 0xc0, !PT ;  /* 0x0000ffff03037812 */ /* 0x000fe400078ec0ff */
[----:B0-----:R-:W-:-:S07]  /*0760*/  MOV R7, 0x780 ;  /* 0x0000078000077802 */ /* 0x001fce0000000f00 */
[----:B------:R-:W-:Y:S05]  /*0770*/  CALL.REL.NOINC `($__internal_508_$__cuda_sm20_div_u16) ;  /* 0x0000001c00b47944 */ /* 0x000fea0003c00000 */
        /* <DEDUP_REMOVED lines=13> */
.L_x_26458:
[----:B------:R-:W-:-:S05]  /*0850*/  LEA R5, R16, R21, 0xc ;  /* 0x0000001510057211 */ /* 0x000fca00078e60ff */
[----:B---3--:R-:W-:-:S05]  /*0860*/  IMAD.WIDE.U32 R4, R5, 0x4, R6 ;  /* 0x0000000405047825 */ /* 0x008fca00078e0006 */
[----:B--2---:R-:W2:Y:S01]  /*0870*/  LDG.E.128 R12, desc[UR6][R4.64] ;  /* 0x00000006040c7981 */ /* 0x004ea2000c1e1d00 */
[----:B------:R-:W-:Y:S02]  /*0880*/  LEA R9, R21, R10, 0x2 ;  /* 0x0000000a15097211 */ /* 0x000fe400078e10ff */
[----:B------:R-:W-:Y:S02]  /*0890*/  IADD3 R8, PT, PT, R8, 0x1, RZ ;  /* 0x0000000108087810 */ /* 0x000fe40007ffe0ff */
[----:B------:R-:W-:Y:S02]  /*08a0*/  IADD3 R21, PT, PT, R0, R21, RZ ;  /* 0x0000001500157210 */ /* 0x000fe40007ffe0ff */
[----:B------:R-:W-:-:S04]  /*08b0*/  LOP3.LUT R11, R8, R17, RZ, 0x3c, !PT ;  /* 0x00000011080b7212 */ /* 0x000fc800078e3cff */
[----:B------:R-:W-:Y:S01]  /*08c0*/  ISETP.NE.AND P0, PT, R11, 0x2, PT ;  /* 0x000000020b00780c */ /* 0x000fe20003f05270 */
[----:B--2---:R2:W-:-:S12]  /*08d0*/  STS.128 [R9], R12 ;  /* 0x0000000c09007388 */ /* 0x0045d80000000c00 */
[----:B------:R-:W-:Y:S05]  /*08e0*/  @P0 BRA `(.L_x_26458) ;  /* 0xfffffffc00d80947 */ /* 0x000fea000383ffff */
.L_x_26457:
[----:B-1----:R-:W-:Y:S05]  /*08f0*/  BSYNC.RECONVERGENT B0 ;  /* 0x0000000000007941 */ /* 0x002fea0003800200 */
.L_x_26456:
        /* <DEDUP_REMOVED lines=8> */
.L_x_26460:
[----:B0-----:R-:W-:-:S04]  /*0980*/  IMAD.WIDE R4, R23, 0x4, R2 ;  /* 0x0000000417047825 */ /* 0x001fc800078e0202 */
[--C-:B-12---:R-:W-:Y:S02]  /*0990*/  IMAD.WIDE R8, R29, 0x4, R2.reuse ;  /* 0x000000041d087825 */ /* 0x106fe400078e0202 */
        /* <DEDUP_REMOVED lines=23> */
.L_x_26459:
[----:B------:R-:W0:Y:S01]  /*0b10*/  S2R R0, SR_TID.X ;  /* 0x0000000000007919 */ /* 0x000e220000002100 */
[----:B------:R-:W-:Y:S01]  /*0b20*/  ULEA UR10, UR9, UR8, 0x18 ;  /* 0x00000008090a7291 */ /* 0x000fe2000f8ec0ff */
[----:B------:R-:W2:Y:S08]  /*0b30*/  S2UR UR4, SR_CTAID.Y ;  /* 0x00000000000479c3 */ /* 0x000eb00000002600 */
[----:B------:R-:W-:Y:S06]  /*0b40*/  BAR.SYNC.DEFER_BLOCKING 0x0 ;  /* 0x0000000000007b1d */ /* 0x000fec0000010000 */
[----:B------:R-:W3:Y:S01]  /*0b50*/  S2R R39, SR_TID.X ;  /* 0x0000000000277919 */ /* 0x000ee20000002100 */
[----:B--2---:R-:W-:Y:S01]  /*0b60*/  USHF.L.U32 UR4, UR4, 0xc, URZ ;  /* 0x0000000c04047899 */ /* 0x004fe200080006ff */
[----:B0-----:R-:W-:-:S02]  /*0b70*/  SHF.L.U32 R42, R0, 0x2, RZ ;  /* 0x00000002002a7819 */ /* 0x001fc400000006ff */
[----:B------:R-:W-:Y:S02]  /*0b80*/  SHF.L.U32 R3, R0, 0x3, RZ ;  /* 0x0000000300037819 */ /* 0x000fe400000006ff */
[----:B------:R-:W-:Y:S02]  /*0b90*/  LOP3.LUT R42, R42, 0x1c, RZ, 0xc0, !PT ;  /* 0x0000001c2a2a7812 */ /* 0x000fe400078ec0ff */
[C---:B------:R-:W-:Y:S02]  /*0ba0*/  IADD3 R50, PT, PT, R0.reuse, 0x1, RZ ;  /* 0x0000000100327810 */ /* 0x040fe40007ffe0ff */
[C---:B------:R-:W-:Y:S01]  /*0bb0*/  LOP3.LUT R52, R0.reuse, 0x7, RZ, 0xc0, !PT ;  /* 0x0000000700347812 */ /* 0x040fe200078ec0ff */
[----:B------:R-:W0:Y:S01]  /*0bc0*/  LDS R41, [R42+UR10] ;  /* 0x0000000a2a297984 */ /* 0x000e220008000800 */
[C---:B------:R-:W-:Y:S02]  /*0bd0*/  IADD3 R36, PT, PT, R0.reuse, 0x2, RZ ;  /* 0x0000000200247810 */ /* 0x040fe40007ffe0ff */
[C---:B------:R-:W-:Y:S01]  /*0be0*/  IADD3 R29, PT, PT, R0.reuse, 0x3, RZ ;  /* 0x00000003001d7810 */ /* 0x040fe20007ffe0ff */
[----:B------:R-:W-:Y:S01]  /*0bf0*/  LDS R37, [R42+UR10+0x24] ;  /* 0x0000240a2a257984 */ /* 0x000fe20008000800 */
[----:B------:R-:W-:-:S02]  /*0c00*/  IADD3 R4, PT, PT, R0, 0x5, RZ ;  /* 0x0000000500047810 */ /* 0x000fc40007ffe0ff */
[C---:B-1----:R-:W-:Y:S01]  /*0c10*/  IADD3 R15, PT, PT, R0.reuse, 0x6, RZ ;  /* 0x00000006000f7810 */ /* 0x042fe20007ffe0ff */
[----:B------:R-:W-:Y:S01]  /*0c20*/  LDS R61, [R42+UR10+0xd8] ;  /* 0x0000d80a2a3d7984 */ /* 0x000fe20008000800 */
[----:B------:R-:W-:Y:S02]  /*0c30*/  IADD3 R10, PT, PT, R0, -0x1, RZ ;  /* 0xffffffff000a7810 */ /* 0x000fe40007ffe0ff */
[C---:B------:R-:W-:Y:S01]  /*0c40*/  LOP3.LUT R0, R3.reuse, 0x7, R0, 0xf8, !PT ;  /* 0x0000000703007812 */ /* 0x040fe200078ef800 */
[----:B------:R-:W-:Y:S01]  /*0c50*/  LDS R59, [R42+UR10+0xfc] ;  /* 0x0000fc0a2a3b7984 */ /* 0x000fe20008000800 */
[----:B------:R-:W-:Y:S02]  /*0c60*/  LOP3.LUT R50, R50, 0x7, RZ, 0xc0, !PT ;  /* 0x0000000732327812 */ /* 0x000fe400078ec0ff */
[----:B------:R-:W-:Y:S02]  /*0c70*/  LOP3.LUT R5, R3, 0x4, R52, 0xf6, !PT ;  /* 0x0000000403057812 */ /* 0x000fe400078ef634 */
[----:B------:R-:W-:-:S02]  /*0c80*/  LEA R2, R0, UR5, 0x2 ;  /* 0x0000000500027c11 */ /* 0x000fc4000f8e10ff */
[----:B------:R-:W-:Y:S02]  /*0c90*/  LOP3.LUT R6, R3, R50, RZ, 0xfc, !PT ;  /* 0x0000003203067212 */ /* 0x000fe400078efcff */
[----:B------:R-:W-:Y:S01]  /*0ca0*/  LOP3.LUT R36, R36, 0x7, RZ, 0xc0, !PT ;  /* 0x0000000724247812 */ /* 0x000fe200078ec0ff */
[----:B------:R-:W-:Y:S01]  /*0cb0*/  LDS R38, [R2] ;  /* 0x0000000002267984 */ /* 0x000fe20000000800 */
[----:B------:R-:W-:Y:S02]  /*0cc0*/  LEA R9, R5, UR5, 0x2 ;  /* 0x0000000505097c11 */ /* 0x000fe4000f8e10ff */
[----:B------:R-:W-:Y:S01]  /*0cd0*/  LEA R6, R6, UR5, 0x2 ;  /* 0x0000000506067c11 */ /* 0x000fe2000f8e10ff */
[----:B------:R-:W-:Y:S01]  /*0ce0*/  LDS R46, [R2+0x1000] ;  /* 0x00100000022e7984 */ /* 0x000fe20000000800 */
[----:B------:R-:W-:Y:S02]  /*0cf0*/  LOP3.LUT R7, R3, R36, RZ, 0xfc, !PT ;  /* 0x0000002403077212 */ /* 0x000fe400078efcff */
[----:B------:R-:W-:Y:S01]  /*0d00*/  LOP3.LUT R29, R29, 0x7, RZ, 0xc0, !PT ;  /* 0x000000071d1d7812 */ /* 0x000fe200078ec0ff */
[----:B------:R-:W-:Y:S01]  /*0d10*/  LDS R5, [R2+0x2000] ;  /* 0x0020000002057984 */ /* 0x000fe20000000800 */
[----:B------:R-:W-:-:S02]  /*0d20*/  LEA R7, R7, UR5, 0x2 ;  /* 0x0000000507077c11 */ /* 0x000fc4000f8e10ff */
[----:B------:R-:W-:Y:S01]  /*0d30*/  LOP3.LUT R8, R3, R29, RZ, 0xfc, !PT ;  /* 0x0000001d03087212 */ /* 0x000fe200078efcff */
[----:B------:R-:W-:Y:S01]  /*0d40*/  LDS R0, [R2+0x3000] ;  /* 0x0030000002007984 */ /* 0x000fe20000000800 */
[----:B------:R-:W-:Y:S02]  /*0d50*/  LOP3.LUT R4, R4, 0x7, RZ, 0xc0, !PT ;  /* 0x0000000704047812 */ /* 0x000fe400078ec0ff */
[----:B------:R-:W-:Y:S01]  /*0d60*/  LEA R8, R8, UR5, 0x2 ;  /* 0x0000000508087c11 */ /* 0x000fe2000f8e10ff */
[----:B------:R-:W-:Y:S01]  /*0d70*/  LDS R48, [R6] ;  /* 0x0000000006307984 */ /* 0x000fe20000000800 */
[----:B------:R-:W-:Y:S02]  /*0d80*/  LOP3.LUT R15, R15, 0x7, RZ, 0xc0, !PT ;  /* 0x000000070f0f7812 */ /* 0x000fe400078ec0ff */
[----:B------:R-:W-:Y:S01]  /*0d90*/  LOP3.LUT R10, R10, 0x7, RZ, 0xc0, !PT ;  /* 0x000000070a0a7812 */ /* 0x000fe200078ec0ff */
[----:B------:R-:W-:Y:S01]  /*0da0*/  LDS R44, [R6+0x1000] ;  /* 0x00100000062c7984 */ /* 0x000fe20000000800 */
[----:B------:R-:W-:-:S02]  /*0db0*/  LOP3.LUT R11, R3, R4, RZ, 0xfc, !PT ;  /* 0x00000004030b7212 */ /* 0x000fc400078efcff */
[C---:B------:R-:W-:Y:S01]  /*0dc0*/  LOP3.LUT R12, R3.reuse, R15, RZ, 0xfc, !PT ;  /* 0x0000000f030c7212 */ /* 0x040fe200078efcff */
[----:B------:R-:W-:Y:S01]  /*0dd0*/  LDS R35, [R6+0x2000] ;  /* 0x0020000006237984 */ /* 0x000fe20000000800 */
[----:B------:R-:W-:Y:S02]  /*0de0*/  LOP3.LUT R13, R3, R10, RZ, 0xfc, !PT ;  /* 0x0000000a030d7212 */ /* 0x000fe400078efcff */
[----:B------:R-:W-:Y:S01]  /*0df0*/  LEA R43, R11, UR5, 0x2 ;  /* 0x000000050b2b7c11 */ /* 0x000fe2000f8e10ff */
[----:B------:R-:W-:Y:S01]  /*0e00*/  LDS R34, [R6+0x3000] ;  /* 0x0030000006227984 */ /* 0x000fe20000000800 */
[----:B------:R-:W-:Y:S02]  /*0e10*/  LEA R49, R12, UR5, 0x2 ;  /* 0x000000050c317c11 */ /* 0x000fe4000f8e10ff */
[----:B------:R-:W-:Y:S01]  /*0e20*/  LEA R51, R13, UR5, 0x2 ;  /* 0x000000050d337c11 */ /* 0x000fe2000f8e10ff */
[----:B------:R-:W-:Y:S01]  /*0e30*/  LDS R33, [R7] ;  /* 0x0000000007217984 */ /* 0x000fe20000000800 */
[----:B------:R-:W-:-:S02]  /*0e40*/  LOP3.LUT R24, R52, 0x4, RZ, 0x3c, !PT ;  /* 0x0000000434187812 */ /* 0x000fc400078e3cff */
[----:B---3--:R-:W-:Y:S01]  /*0e50*/  LOP3.LUT R39, R39, UR4, RZ, 0xfc, !PT ;  /* 0x0000000427277c12 */ /* 0x008fe2000f8efcff */
[----:B------:R-:W-:Y:S04]  /*0e60*/  LDS R32, [R7+0x1000] ;  /* 0x0010000007207984 */ /* 0x000fe80000000800 */
[----:B------:R-:W-:Y:S04]  /*0e70*/  LDS R31, [R7+0x2000] ;  /* 0x00200000071f7984 */ /* 0x000fe80000000800 */
[----:B------:R-:W-:Y:S04]  /*0e80*/  LDS R30, [R7+0x3000] ;  /* 0x00300000071e7984 */ /* 0x000fe80000000800 */
[----:B0-----:R-:W0:Y:S04]  /*0e90*/  SHFL.IDX PT, R53, R41, R52, 0x181f ;  /* 0x00181f3429357589 */ /* 0x001e2800000e0000 */
[----:B------:R-:W-:Y:S04]  /*0ea0*/  LDS R27, [R8+0x1000] ;  /* 0x00100000081b7984 */ /* 0x000fe80000000800 */
[----:B------:R-:W1:Y:S04]  /*0eb0*/  SHFL.IDX PT, R3, R41, R50, 0x181f ;  /* 0x00181f3229037589 */ /* 0x000e6800000e0000 */
[----:B------:R-:W-:Y:S04]  /*0ec0*/  LDS R22, [R9+0x1000] ;  /* 0x0010000009167984 */ /* 0x000fe80000000800 */
[----:B------:R-:W-:Y:S04]  /*0ed0*/  LDS R25, [R8+0x3000] ;  /* 0x0030000008197984 */ /* 0x000fe80000000800 */
[----:B------:R-:W-:Y:S04]  /*0ee0*/  LDS R28, [R8] ;  /* 0x00000000081c7984 */ /* 0x000fe80000000800 */
[----:B------:R-:W-:Y:S01]  /*0ef0*/  LDS R26, [R8+0x2000] ;  /* 0x00200000081a7984 */ /* 0x000fe20000000800 */
[----:B0-----:R-:W-:-:S02]  /*0f00*/  IMAD R54, R38, R53, RZ ;  /* 0x0000003526367224 */ /* 0x001fc400078e02ff */
[C---:B------:R-:W-:Y:S01]  /*0f10*/  IMAD R55, R53.reuse, R46, RZ ;  /* 0x0000002e35377224 */ /* 0x040fe200078e02ff */
[----:B------:R-:W-:Y:S01]  /*0f20*/  LDS R20, [R9+0x3000] ;  /* 0x0030000009147984 */ /* 0x000fe20000000800 */
[C---:B------:R-:W-:Y:S02]  /*0f30*/  IMAD R56, R53.reuse, R5, RZ ;  /* 0x0000000535387224 */ /* 0x040fe400078e02ff */
[----:B------:R-:W-:Y:S01]  /*0f40*/  IMAD R53, R53, R0, RZ ;  /* 0x0000000035357224 */ /* 0x000fe200078e02ff */
[----:B------:R-:W0:Y:S01]  /*0f50*/  SHFL.IDX PT, R2, R41, R36, 0x181f ;  /* 0x00181f2429027589 */ /* 0x000e2200000e0000 */
[----:B-1----:R-:W-:Y:S02]  /*0f60*/  IMAD R54, R48, R3, R54 ;  /* 0x0000000330367224 */ /* 0x002fe400078e0236 */
[C---:B------:R-:W-:Y:S01]  /*0f70*/  IMAD R55, R3.reuse, R44, R55 ;  /* 0x0000002c03377224 */ /* 0x040fe200078e0237 */
[----:B------:R-:W-:Y:S01]  /*0f80*/  LDS R18, [R43+0x1000] ;  /* 0x001000002b127984 */ /* 0x000fe20000000800 */
[----:B------:R-:W-:-:S02]  /*0f90*/  IMAD R56, R3, R35, R56 ;  /* 0x0000002303387224 */ /* 0x000fc400078e0238 */
[----:B------:R-:W-:Y:S01]  /*0fa0*/  IMAD R3, R3, R34, R53 ;  /* 0x0000002203037224 */ /* 0x000fe200078e0235 */
[----:B------:R-:W-:Y:S04]  /*0fb0*/  LDS R23, [R9] ;  /* 0x0000000009177984 */ /* 0x000fe80000000800 */
[----:B------:R-:W-:Y:S04]  /*0fc0*/  LDS R21, [R9+0x2000] ;  /* 0x0020000009157984 */ /* 0x000fe80000000800 */
[----:B------:R-:W-:Y:S04]  /*0fd0*/  LDS R16, [R43+0x3000] ;  /* 0x003000002b107984 */ /* 0x000fe80000000800 */
[----:B------:R-:W-:Y:S04]  /*0fe0*/  LDS R13, [R49+0x1000] ;  /* 0x00100000310d7984 */ /* 0x000fe80000000800 */
[----:B------:R-:W-:Y:S01]  /*0ff0*/  LDS R19, [R43] ;  /* 0x000000002b137984 */ /* 0x000fe20000000800 */
[----:B0-----:R-:W-:-:S02]  /*1000*/  IMAD R55, R2, R32, R55 ;  /* 0x0000002002377224 */ /* 0x001fc400078e0237 */
[C---:B------:R-:W-:Y:S01]  /*1010*/  IMAD R53, R2.reuse, R31, R56 ;  /* 0x0000001f02357224 */ /* 0x040fe200078e0238 */
[----:B------:R-:W-:Y:S01]  /*1020*/  LDS R17, [R43+0x2000] ;  /* 0x002000002b117984 */ /* 0x000fe20000000800 */
[----:B------:R-:W-:-:S03]  /*1030*/  IMAD R57, R2, R30, R3 ;  /* 0x0000001e02397224 */ /* 0x000fc600078e0203 */
[----:B------:R-:W0:Y:S04]  /*1040*/  SHFL.IDX PT, R40, R41, R29, 0x181f ;  /* 0x00181f1d29287589 */ /* 0x000e2800000e0000 */
[----:B------:R-:W-:Y:S04]  /*1050*/  LDS R11, [R49+0x3000] ;  /* 0x00300000310b7984 */ /* 0x000fe80000000800 */
[----:B------:R-:W-:Y:S04]  /*1060*/  LDS R14, [R49] ;  /* 0x00000000310e7984 */ /* 0x000fe80000000800 */
[----:B------:R-:W-:Y:S04]  /*1070*/  LDS R12, [R49+0x2000] ;  /* 0x00200000310c7984 */ /* 0x000fe80000000800 */
[----:B------:R-:W-:Y:S04]  /*1080*/  LDS R8, [R51+0x1000] ;  /* 0x0010000033087984 */ /* 0x000fe80000000800 */
[----:B------:R-:W1:Y:S04]  /*1090*/  SHFL.IDX PT, R47, R41, R24, 0x181f ;  /* 0x00181f18292f7589 */ /* 0x000e6800000e0000 */
[----:B------:R-:W-:Y:S01]  /*10a0*/  LDS R9, [R51] ;  /* 0x0000000033097984 */ /* 0x000fe20000000800 */
[----:B0-----:R-:W-:-:S02]  /*10b0*/  IMAD R55, R40, R27, R55 ;  /* 0x0000001b28377224 */ /* 0x001fc400078e0237 */
[C---:B------:R-:W-:Y:S01]  /*10c0*/  IMAD R57, R40.reuse, R25, R57 ;  /* 0x0000001928397224 */ /* 0x040fe200078e0239 */
[----:B------:R-:W-:Y:S01]  /*10d0*/  LDS R7, [R51+0x2000] ;  /* 0x0020000033077984 */ /* 0x000fe20000000800 */
[----:B------:R-:W-:-:S03]  /*10e0*/  IMAD R56, R40, R26, R53 ;  /* 0x0000001a28387224 */ /* 0x000fc600078e0235 */
[----:B------:R0:W-:Y:S04]  /*10f0*/  LDS R6, [R51+0x3000] ;  /* 0x0030000033067984 */ /* 0x0001e80000000800 */
[----:B------:R-:W2:Y:S04]  /*1100*/  SHFL.IDX PT, R45, R41, R4, 0x181f ;  /* 0x00181f04292d7589 */ /* 0x000ea800000e0000 */
[----:B------:R-:W3:Y:S01]  /*1110*/  SHFL.IDX PT, R43, R41, R15, 0x181f ;  /* 0x00181f0f292b7589 */ /* 0x000ee200000e0000 */
[----:B0-----:R-:W-:Y:S02]  /*1120*/  IMAD R51, R33, R2, R54 ;  /* 0x0000000221337224 */ /* 0x001fe400078e0236 */
[----:B------:R-:W0:Y:S01]  /*1130*/  LDC.64 R2, c[0x0][0x3a0] ;  /* 0x0000e800ff027b82 */ /* 0x000e220000000a00 */
[----:B------:R-:W4:Y:S01]  /*1140*/  SHFL.IDX PT, R49, R41, R10, 0x181f ;  /* 0x00181f0a29317589 */ /* 0x000f2200000e0000 */
[----:B-1----:R-:W-:-:S02]  /*1150*/  IMAD R55, R47, R22, R55 ;  /* 0x000000162f377224 */ /* 0x002fc400078e0237 */
[----:B------:R-:W-:Y:S01]  /*1160*/  IMAD R54, R28, R40, R51 ;  /* 0x000000281c367224 */ /* 0x000fe200078e0233 */
[----:B------:R-:W-:Y:S01]  /*1170*/  LDS R41, [R42+UR10+0x48] ;  /* 0x0000480a2a297984 */ /* 0x000fe20008000800 */
[----:B------:R-:W-:Y:S02]  /*1180*/  IMAD R57, R47, R20, R57 ;  /* 0x000000142f397224 */ /* 0x000fe400078e0239 */
[----:B------:R-:W-:Y:S01]  /*1190*/  IMAD R54, R23, R47, R54 ;  /* 0x0000002f17367224 */ /* 0x000fe200078e0236 */
[----:B------:R-:W-:Y:S01]  /*11a0*/  SHFL.IDX PT, R53, R37, R24, 0x181f ;  /* 0x00181f1825357589 */ /* 0x000fe200000e0000 */
[----:B------:R-:W-:-:S03]  /*11b0*/  IMAD R56, R47, R21, R56 ;  /* 0x000000152f387224 */ /* 0x000fc600078e0238 */
[----:B------:R-:W1:Y:S01]  /*11c0*/  SHFL.IDX PT, R47, R37, R52, 0x181f ;  /* 0x00181f34252f7589 */ /* 0x000e6200000e0000 */
[----:B--2---:R-:W-:-:S03]  /*11d0*/  IMAD R40, R45, R18, R55 ;  /* 0x000000122d287224 */ /* 0x004fc600078e0237 */
[----:B------:R-:W-:Y:S01]  /*11e0*/  SHFL.IDX PT, R51, R37, R4, 0x181f ;  /* 0x00181f0425337589 */ /* 0x000fe200000e0000 */
[----:B------:R-:W-:Y:S02]  /*11f0*/  IMAD R58, R45, R16, R57 ;  /* 0x000000102d3a7224 */ /* 0x000fe400078e0239 */
[----:B---3--:R-:W-:Y:S01]  /*1200*/  IMAD R40, R43, R13, R40 ;  /* 0x0000000d2b287224 */ /* 0x008fe200078e0228 */
[----:B------:R-:W-:Y:S01]  /*1210*/  SHFL.IDX PT, R55, R37, R36, 0x181f ;  /* 0x00181f2425377589 */ /* 0x000fe200000e0000 */
[----:B------:R-:W-:Y:S02]  /*1220*/  IMAD R54, R19, R45, R54 ;  /* 0x0000002d13367224 */ /* 0x000fe400078e0236 */
[----:B------:R-:W-:Y:S02]  /*1230*/  IMAD R56, R45, R17, R56 ;  /* 0x000000112d387224 */ /* 0x000fe400078e0238 */
[----:B------:R-:W-:Y:S02]  /*1240*/  IMAD R45, R43, R11, R58 ;  /* 0x0000000b2b2d7224 */ /* 0x000fe400078e023a */
[----:B------:R-:W-:-:S02]  /*1250*/  IMAD R54, R14, R43, R54 ;  /* 0x0000002b0e367224 */ /* 0x000fc400078e0236 */
[----:B------:R-:W-:Y:S02]  /*1260*/  IMAD R56, R43, R12, R56 ;  /* 0x0000000c2b387224 */ /* 0x000fe400078e0238 */
[----:B----4-:R-:W-:Y:S01]  /*1270*/  IMAD R58, R49, R8, R40 ;  /* 0x00000008313a7224 */ /* 0x010fe200078e0228 */
[----:B------:R-:W-:Y:S01]  /*1280*/  LDS R43, [R42+UR10+0x6c] ;  /* 0x00006c0a2a2b7984 */ /* 0x000fe20008000800 */
[----:B0-----:R-:W-:-:S03]  /*1290*/  IMAD.WIDE.U32 R2, R39, 0x4, R2 ;  /* 0x0000000427027825 */ /* 0x001fc600078e0002 */
[----:B------:R-:W-:Y:S01]  /*12a0*/  LDS R39, [R42+UR10+0x90] ;  /* 0x0000900a2a277984 */ /* 0x000fe20008000800 */
[----:B------:R-:W-:Y:S02]  /*12b0*/  IMAD R57, R9, R49, R54 ;  /* 0x0000003109397224 */ /* 0x000fe400078e0236 */
[C---:B------:R-:W-:Y:S01]  /*12c0*/  IMAD R60, R49.reuse, R7, R56 ;  /* 0x00000007313c7224 */ /* 0x040fe200078e0238 */
[----:B------:R-:W-:Y:S01]  /*12d0*/  LDS R40, [R42+UR10+0xb4] ;  /* 0x0000b40a2a287984 */ /* 0x000fe20008000800 */
[----:B------:R-:W-:Y:S01]  /*12e0*/  IMAD R45, R49, R6, R45 ;  /* 0x00000006312d7224 */ /* 0x000fe200078e022d */
[----:B------:R-:W-:Y:S06]  /*12f0*/  BAR.SYNC.DEFER_BLOCKING 0x0 ;  /* 0x0000000000007b1d */ /* 0x000fec0000010000 */
[----:B------:R-:W0:Y:S04]  /*1300*/  SHFL.IDX PT, R49, R37, R50, 0x181f ;  /* 0x00181f3225317589 */ /* 0x000e2800000e0000 */
[----:B------:R-:W2:Y:S04]  /*1310*/  SHFL.IDX PT, R56, R37, R29, 0x181f ;  /* 0x00181f1d25387589 */ /* 0x000ea800000e0000 */
[----:B------:R-:W3:Y:S04]  /*1320*/  SHFL.IDX PT, R54, R37, R15, 0x181f ;  /* 0x00181f0f25367589 */ /* 0x000ee800000e0000 */
[----:B------:R-:W4:Y:S04]  /*1330*/  SHFL.IDX PT, R42, R37, R10, 0x181f ;  /* 0x00181f0a252a7589 */ /* 0x000f2800000e0000 */
[----:B------:R1:W-:Y:S04]  /*1340*/  STG.E desc[UR6][R2.64], R57 ;  /* 0x0000003902007986 */ /* 0x0003e8000c101906 */
[----:B------:R0:W-:Y:S04]  /*1350*/  STG.E desc[UR6][R2.64+0x200], R58 ;  /* 0x0002003a02007986 */ /* 0x0001e8000c101906 */
[----:B------:R5:W-:Y:S01]  /*1360*/  STG.E desc[UR6][R2.64+0x400], R60 ;  /* 0x0004003c02007986 */ /* 0x000be2000c101906 */
[----:B-1----:R-:W-:-:S03]  /*1370*/  IMAD R57, R38, R47, RZ ;  /* 0x0000002f26397224 */ /* 0x002fc600078e02ff */
[----:B------:R1:W-:Y:S01]  /*1380*/  STG.E desc[UR6][R2.64+0x600], R45 ;  /* 0x0006002d02007986 */ /* 0x0003e2000c101906 */
[----:B0-----:R-:W-:-:S04]  /*1390*/  IMAD R58, R48, R49, R57 ;  /* 0x00000031303a7224 */ /* 0x001fc800078e0239 */
[----:B------:R-:W-:Y:S02]  /*13a0*/  IMAD R57, R33, R55, R58 ;  /* 0x0000003721397224 */ /* 0x000fe400078e023a */
[----:B-----5:R-:W-:Y:S02]  /*13b0*/  IMAD R60, R47, R5, RZ ;  /* 0x000000052f3c7224 */ /* 0x020fe400078e02ff */
[----:B--2---:R-:W-:Y:S02]  /*13c0*/  IMAD R57, R28, R56, R57 ;  /* 0x000000381c397224 */ /* 0x004fe400078e0239 */
[----:B------:R-:W-:Y:S02]  /*13d0*/  IMAD R60, R49, R35, R60 ;  /* 0x00000023313c7224 */ /* 0x000fe400078e023c */
[----:B------:R-:W-:Y:S02]  /*13e0*/  IMAD R58, R23, R53, R57 ;  /* 0x00000035173a7224 */ /* 0x000fe400078e0239 */
[----:B------:R-:W-:-:S02]  /*13f0*/  IMAD R37, R55, R31, R60 ;  /* 0x0000001f37257224 */ /* 0x000fc400078e023c */
[----:B------:R-:W-:Y:S02]  /*1400*/  IMAD R57, R19, R51, R58 ;  /* 0x0000003313397224 */ /* 0x000fe400078e023a */
[C---:B------:R-:W-:Y:S02]  /*1410*/  IMAD R58, R47.reuse, R46, RZ ;  /* 0x0000002e2f3a7224 */ /* 0x040fe400078e02ff */
[----:B------:R-:W-:Y:S02]  /*1420*/  IMAD R47, R47, R0, RZ ;  /* 0x000000002f2f7224 */ /* 0x000fe400078e02ff */
[C---:B------:R-:W-:Y:S02]  /*1430*/  IMAD R58, R49.reuse, R44, R58 ;  /* 0x0000002c313a7224 */ /* 0x040fe400078e023a */
[----:B------:R-:W-:Y:S02]  /*1440*/  IMAD R47, R49, R34, R47 ;  /* 0x00000022312f7224 */ /* 0x000fe400078e022f */
[C---:B------:R-:W-:Y:S01]  /*1450*/  IMAD R58, R55.reuse, R32, R58 ;  /* 0x00000020373a7224 */ /* 0x040fe200078e023a */
[----:B------:R-:W0:Y:S01]  /*1460*/  SHFL.IDX PT, R49, R41, R52, 0x181f ;  /* 0x00181f3429317589 */ /* 0x000e2200000e0000 */
[----:B------:R-:W-:-:S02]  /*1470*/  IMAD R47, R55, R30, R47 ;  /* 0x0000001e372f7224 */ /* 0x000fc400078e022f */
[C---:B------:R-:W-:Y:S02]  /*1480*/  IMAD R60, R56.reuse, R26, R37 ;  /* 0x0000001a383c7224 */ /* 0x040fe400078e0225 */
[C---:B------:R-:W-:Y:S01]  /*1490*/  IMAD R58, R56.reuse, R27, R58 ;  /* 0x0000001b383a7224 */ /* 0x040fe200078e023a */
[----:B------:R-:W2:Y:S01]  /*14a0*/  SHFL.IDX PT, R37, R41, R50, 0x181f ;  /* 0x00181f3229257589 */ /* 0x000ea200000e0000 */
[----:B------:R-:W-:Y:S02]  /*14b0*/  IMAD R47, R56, R25, R47 ;  /* 0x00000019382f7224 */ /* 0x000fe400078e022f */
[C---:B------:R-:W-:Y:S02]  /*14c0*/  IMAD R60, R53.reuse, R21, R60 ;  /* 0x00000015353c7224 */ /* 0x040fe400078e023c */
[C---:B------:R-:W-:Y:S02]  /*14d0*/  IMAD R58, R53.reuse, R22, R58 ;  /* 0x00000016353a7224 */ /* 0x040fe400078e023a */
[----:B------:R-:W-:-:S02]  /*14e0*/  IMAD R47, R53, R20, R47 ;  /* 0x00000014352f7224 */ /* 0x000fc400078e022f */
[C---:B-1----:R-:W-:Y:S02]  /*14f0*/  IMAD R45, R51.reuse, R17, R60 ;  /* 0x00000011332d7224 */ /* 0x042fe400078e023c */
[C---:B------:R-:W-:Y:S02]  /*1500*/  IMAD R58, R51.reuse, R18, R58 ;  /* 0x00000012333a7224 */ /* 0x040fe400078e023a */
[----:B------:R-:W-:Y:S02]  /*1510*/  IMAD R47, R51, R16, R47 ;  /* 0x00000010332f7224 */ /* 0x000fe400078e022f */
[----:B---3--:R-:W-:Y:S02]  /*1520*/  IMAD R57, R14, R54, R57 ;  /* 0x000000360e397224 */ /* 0x008fe400078e0239 */
[C---:B------:R-:W-:Y:S02]  /*1530*/  IMAD R51, R54.reuse, R13, R58 ;  /* 0x0000000d36337224 */ /* 0x040fe400078e023a */
[----:B------:R-:W-:-:S02]  /*1540*/  IMAD R53, R54, R12, R45 ;  /* 0x0000000c36357224 */ /* 0x000fc400078e022d */
[----:B------:R-:W-:Y:S01]  /*1550*/  IMAD R47, R54, R11, R47 ;  /* 0x0000000b362f7224 */ /* 0x000fe200078e022f */
[----:B------:R-:W1:Y:S01]  /*1560*/  SHFL.IDX PT, R45, R41, R36, 0x181f ;  /* 0x00181f24292d7589 */ /* 0x000e6200000e0000 */
[----:B----4-:R-:W-:Y:S02]  /*1570*/  IMAD R57, R9, R42, R57 ;  /* 0x0000002a09397224 */ /* 0x010fe400078e0239 */
[C---:B------:R-:W-:Y:S02]  /*1580*/  IMAD R51, R42.reuse, R8, R51 ;  /* 0x000000082a337224 */ /* 0x040fe400078e0233 */
[C---:B------:R-:W-:Y:S01]  /*1590*/  IMAD R53, R42.reuse, R7, R53 ;  /* 0x000000072a357224 */ /* 0x040fe200078e0235 */
[----:B------:R3:W-:Y:S01]  /*15a0*/  STG.E desc[UR6][R2.64+0x800], R57 ;  /* 0x0008003902007986 */ /* 0x0007e2000c101906 */
[----:B------:R-:W-:Y:S02]  /*15b0*/  IMAD R47, R42, R6, R47 ;  /* 0x000000062a2f7224 */ /* 0x000fe400078e022f */
[----:B0-----:R-:W-:Y:S01]  /*15c0*/  IMAD R56, R38, R49, RZ ;  /* 0x0000003126387224 */ /* 0x001fe200078e02ff */
[----:B------:R-:W0:Y:S01]  /*15d0*/  SHFL.IDX PT, R42, R41, R29, 0x181f ;  /* 0x00181f1d292a7589 */ /* 0x000e2200000e0000 */
[----:B------:R-:W-:-:S02]  /*15e0*/  IMAD R55, R49, R46, RZ ;  /* 0x0000002e31377224 */ /* 0x000fc400078e02ff */
[----:B------:R-:W-:Y:S01]  /*15f0*/  IMAD R54, R49, R5, RZ ;  /* 0x0000000531367224 */ /* 0x000fe200078e02ff */
[----:B------:R-:W-:Y:S01]  /*1600*/  STG.E desc[UR6][R2.64+0xa00], R51 ;  /* 0x000a003302007986 */ /* 0x000fe2000c101906 */
[----:B--2---:R-:W-:Y:S02]  /*1610*/  IMAD R56, R48, R37, R56 ;  /* 0x0000002530387224 */ /* 0x004fe400078e0238 */
[----:B------:R-:W-:Y:S01]  /*1620*/  IMAD R55, R37, R44, R55 ;  /* 0x0000002c25377224 */ /* 0x000fe200078e0237 */
[----:B------:R-:W-:Y:S01]  /*1630*/  SHFL.IDX PT, R51, R41, R15, 0x181f ;  /* 0x00181f0f29337589 */ /* 0x000fe200000e0000 */
[----:B---3--:R-:W-:Y:S02]  /*1640*/  IMAD R57, R49, R0, RZ ;  /* 0x0000000031397224 */ /* 0x008fe400078e02ff */
[C---:B------:R-:W-:Y:S01]  /*1650*/  IMAD R54, R37.reuse, R35, R54 ;  /* 0x0000002325367224 */ /* 0x040fe200078e0236 */
[----:B------:R-:W2:Y:S01]  /*1660*/  SHFL.IDX PT, R49, R41, R24, 0x181f ;  /* 0x00181f1829317589 */ /* 0x000ea200000e0000 */
[----:B------:R-:W-:-:S02]  /*1670*/  IMAD R57, R37, R34, R57 ;  /* 0x0000002225397224 */ /* 0x000fc400078e0239 */
[----:B-1----:R-:W-:Y:S01]  /*1680*/  IMAD R56, R33, R45, R56 ;  /* 0x0000002d21387224 */ /* 0x002fe200078e0238 */
[----:B------:R-:W1:Y:S01]  /*1690*/  SHFL.IDX PT, R37, R41, R4, 0x181f ;  /* 0x00181f0429257589 */ /* 0x000e6200000e0000 */
[C---:B------:R-:W-:Y:S02]  /*16a0*/  IMAD R55, R45.reuse, R32, R55 ;  /* 0x000000202d377224 */ /* 0x040fe400078e0237 */
[C---:B------:R-:W-:Y:S01]  /*16b0*/  IMAD R54, R45.reuse, R31, R54 ;  /* 0x0000001f2d367224 */ /* 0x040fe200078e0236 */
[----:B------:R-:W-:Y:S01]  /*16c0*/  STG.E desc[UR6][R2.64+0xc00], R53 ;  /* 0x000c003502007986 */ /* 0x000fe2000c101906 */
[----:B------:R-:W-:Y:S02]  /*16d0*/  IMAD R57, R45, R30, R57 ;  /* 0x0000001e2d397224 */ /* 0x000fe400078e0239 */
[----:B0-----:R-:W-:Y:S01]  /*16e0*/  IMAD R56, R28, R42, R56 ;  /* 0x0000002a1c387224 */ /* 0x001fe200078e0238 */
[----:B------:R-:W-:Y:S01]  /*16f0*/  SHFL.IDX PT, R45, R43, R52, 0x181f ;  /* 0x00181f342b2d7589 */ /* 0x000fe200000e0000 */
[----:B------:R-:W-:-:S02]  /*1700*/  IMAD R55, R42, R27, R55 ;  /* 0x0000001b2a377224 */ /* 0x000fc400078e0237 */
[C---:B------:R-:W-:Y:S01]  /*1710*/  IMAD R54, R42.reuse, R26, R54 ;  /* 0x0000001a2a367224 */ /* 0x040fe200078e0236 */
[----:B------:R-:W-:Y:S01]  /*1720*/  SHFL.IDX PT, R53, R43, R50, 0x181f ;  /* 0x00181f322b357589 */ /* 0x000fe200000e0000 */
[----:B------:R-:W-:-:S03]  /*1730*/  IMAD R57, R42, R25, R57 ;  /* 0x000000192a397224 */ /* 0x000fc600078e0239 */
[----:B------:R0:W3:Y:S01]  /*1740*/  SHFL.IDX PT, R42, R41, R10, 0x181f ;  /* 0x00181f0a292a7589 */ /* 0x0000e200000e0000 */
[----:B--2---:R-:W-:-:S03]  /*1750*/  IMAD R56, R23, R49, R56 ;  /* 0x0000003117387224 */ /* 0x004fc600078e0238 */
[----:B------:R-:W-:Y:S01]  /*1760*/  STG.E desc[UR6][R2.64+0xe00], R47 ;  /* 0x000e002f02007986 */ /* 0x000fe2000c101906 */
[C---:B------:R-:W-:Y:S02]  /*1770*/  IMAD R55, R49.reuse, R22, R55 ;  /* 0x0000001631377224 */ /* 0x040fe400078e0237 */
[C---:B------:R-:W-:Y:S01]  /*1780*/  IMAD R58, R49.reuse, R21, R54 ;  /* 0x00000015313a7224 */ /* 0x040fe200078e0236 */
[----:B------:R-:W-:Y:S01]  /*1790*/  SHFL.IDX PT, R47, R43, R24, 0x181f ;  /* 0x00181f182b2f7589 */ /* 0x000fe200000e0000 */
[----:B------:R-:W-:Y:S02]  /*17a0*/  IMAD R57, R49, R20, R57 ;  /* 0x0000001431397224 */ /* 0x000fe400078e0239 */
[----:B-1----:R-:W-:Y:S02]  /*17b0*/  IMAD R56, R19, R37, R56 ;  /* 0x0000002513387224 */ /* 0x002fe400078e0238 */
[C---:B------:R-:W-:Y:S02]  /*17c0*/  IMAD R54, R37.reuse, R18, R55 ;  /* 0x0000001225367224 */ /* 0x040fe400078e0237 */
[----:B------:R-:W-:-:S02]  /*17d0*/  IMAD R58, R37, R17, R58 ;  /* 0x00000011253a7224 */ /* 0x000fc400078e023a */
[----:B------:R-:W-:Y:S02]  /*17e0*/  IMAD R60, R37, R16, R57 ;  /* 0x00000010253c7224 */ /* 0x000fe400078e0239 */
[----:B------:R-:W1:Y:S01]  /*17f0*/  SHFL.IDX PT, R37, R43, R36, 0x181f ;  /* 0x00181f242b257589 */ /* 0x000e6200000e0000 */
[----:B------:R-:W-:Y:S02]  /*1800*/  IMAD R56, R14, R51, R56 ;  /* 0x000000330e387224 */ /* 0x000fe400078e0238 */
[C---:B------:R-:W-:Y:S02]  /*1810*/  IMAD R49, R51.reuse, R13, R54 ;  /* 0x0000000d33317224 */ /* 0x040fe400078e0236 */
[C---:B------:R-:W-:Y:S02]  /*1820*/  IMAD R58, R51.reuse, R12, R58 ;  /* 0x0000000c333a7224 */ /* 0x040fe400078e023a */
[----:B0-----:R-:W-:Y:S02]  /*1830*/  IMAD R41, R51, R11, R60 ;  /* 0x0000000b33297224 */ /* 0x001fe400078e023c */
[----:B---3--:R-:W-:-:S02]  /*1840*/  IMAD R57, R9, R42, R56 ;  /* 0x0000002a09397224 */ /* 0x008fc400078e0238 */
[C---:B------:R-:W-:Y:S02]  /*1850*/  IMAD R49, R42.reuse, R8, R49 ;  /* 0x000000082a317224 */ /* 0x040fe400078e0231 */
[C---:B------:R-:W-:Y:S01]  /*1860*/  IMAD R51, R42.reuse, R7, R58 ;  /* 0x000000072a337224 */ /* 0x040fe200078e023a */
[----:B------:R0:W-:Y:S01]  /*1870*/  STG.E desc[UR6][R2.64+0x1000], R57 ;  /* 0x0010003902007986 */ /* 0x0001e2000c101906 */
[----:B------:R-:W-:Y:S02]  /*1880*/  IMAD R41, R42, R6, R41 ;  /* 0x000000062a297224 */ /* 0x000fe400078e0229 */
[----:B------:R-:W-:Y:S01]  /*1890*/  IMAD R54, R38, R45, RZ ;  /* 0x0000002d26367224 */ /* 0x000fe200078e02ff */
[----:B------:R-:W2:Y:S01]  /*18a0*/  SHFL.IDX PT, R42, R43, R29, 0x181f ;  /* 0x00181f1d2b2a7589 */ /* 0x000ea200000e0000 */
[C---:B------:R-:W-:Y:S02]  /*18b0*/  IMAD R55, R45.reuse, R46, RZ ;  /* 0x0000002e2d377224 */ /* 0x040fe400078e02ff */
[C---:B------:R-:W-:Y:S01]  /*18c0*/  IMAD R56, R45.reuse, R5, RZ ;  /* 0x000000052d387224 */ /* 0x040fe200078e02ff */
[----:B------:R-:W-:Y:S01]  /*18d0*/  STG.E desc[UR6][R2.64+0x1200], R49 ;  /* 0x0012003102007986 */ /* 0x000fe2000c101906 */
[----:B------:R-:W-:-:S02]  /*18e0*/  IMAD R58, R45, R0, RZ ;  /* 0x000000002d3a7224 */ /* 0x000fc400078e02ff */
[----:B------:R-:W-:Y:S01]  /*18f0*/  IMAD R54, R48, R53, R54 ;  /* 0x0000003530367224 */ /* 0x000fe200078e0236 */
[----:B------:R-:W-:Y:S01]  /*1900*/  STG.E desc[UR6][R2.64+0x1400], R51 ;  /* 0x0014003302007986 */ /* 0x000fe2000c101906 */
[C---:B------:R-:W-:Y:S02]  /*1910*/  IMAD R45, R53.reuse, R44, R55 ;  /* 0x0000002c352d7224 */ /* 0x040fe400078e0237 */
[C---:B------:R-:W-:Y:S01]  /*1920*/  IMAD R56, R53.reuse, R35, R56 ;  /* 0x0000002335387224 */ /* 0x040fe200078e0238 */
[----:B------:R-:W-:Y:S01]  /*1930*/  STG.E desc[UR6][R2.64+0x1600], R41 ;  /* 0x0016002902007986 */ /* 0x000fe2000c101906 */
[----:B------:R-:W-:Y:S02]  /*1940*/  IMAD R58, R53, R34, R58 ;  /* 0x00000022353a7224 */ /* 0x000fe400078e023a */
[----:B-1----:R-:W-:Y:S01]  /*1950*/  IMAD R55, R33, R37, R54 ;  /* 0x0000002521377224 */ /* 0x002fe200078e0236 */
[----:B------:R-:W1:Y:S01]  /*1960*/  SHFL.IDX PT, R53, R43, R4, 0x181f ;  /* 0x00181f042b357589 */ /* 0x000e6200000e0000 */
[----:B------:R-:W-:-:S02]  /*1970*/  IMAD R54, R37, R32, R45 ;  /* 0x0000002025367224 */ /* 0x000fc400078e022d */
[C---:B------:R-:W-:Y:S02]  /*1980*/  IMAD R45, R37.reuse, R31, R56 ;  /* 0x0000001f252d7224 */ /* 0x040fe400078e0238 */
[----:B0-----:R-:W-:Y:S02]  /*1990*/  IMAD R57, R37, R30, R58 ;  /* 0x0000001e25397224 */ /* 0x001fe400078e023a */
[----:B------:R-:W0:Y:S01]  /*19a0*/  SHFL.IDX PT, R37, R43, R15, 0x181f ;  /* 0x00181f0f2b257589 */ /* 0x000e2200000e0000 */
[----:B--2---:R-:W-:Y:S02]  /*19b0*/  IMAD R56, R28, R42, R55 ;  /* 0x0000002a1c387224 */ /* 0x004fe400078e0237 */
[C---:B------:R-:W-:Y:S01]  /*19c0*/  IMAD R54, R42.reuse, R27, R54 ;  /* 0x0000001b2a367224 */ /* 0x040fe200078e0236 */
[----:B------:R0:W2:Y:S01]  /*19d0*/  SHFL.IDX PT, R55, R43, R10, 0x181f ;  /* 0x00181f0a2b377589 */ /* 0x0000a200000e0000 */
[C---:B------:R-:W-:Y:S02]  /*19e0*/  IMAD R58, R42.reuse, R26, R45 ;  /* 0x0000001a2a3a7224 */ /* 0x040fe400078e022d */
[----:B------:R-:W-:Y:S01]  /*19f0*/  IMAD R57, R42, R25, R57 ;  /* 0x000000192a397224 */ /* 0x000fe200078e0239 */
[----:B------:R-:W-:Y:S01]  /*1a00*/  SHFL.IDX PT, R45, R39, R50, 0x181f ;  /* 0x00181f32272d7589 */ /* 0x000fe200000e0000 */
[----:B------:R-:W-:-:S02]  /*1a10*/  IMAD R56, R23, R47, R56 ;  /* 0x0000002f17387224 */ /* 0x000fc400078e0238 */
[C---:B------:R-:W-:Y:S02]  /*1a20*/  IMAD R54, R47.reuse, R22, R54 ;  /* 0x000000162f367224 */ /* 0x040fe400078e0236 */
[C---:B------:R-:W-:Y:S02]  /*1a30*/  IMAD R58, R47.reuse, R21, R58 ;  /* 0x000000152f3a7224 */ /* 0x040fe400078e023a */
[----:B------:R-:W-:Y:S02]  /*1a40*/  IMAD R57, R47, R20, R57 ;  /* 0x000000142f397224 */ /* 0x000fe400078e0239 */
[----:B------:R-:W3:Y:S01]  /*1a50*/  SHFL.IDX PT, R47, R39, R52, 0x181f ;  /* 0x00181f34272f7589 */ /* 0x000ee200000e0000 */
[----:B-1----:R-:W-:Y:S02]  /*1a60*/  IMAD R42, R53, R18, R54 ;  /* 0x00000012352a7224 */ /* 0x002fe400078e0236 */
[----:B------:R-:W-:Y:S02]  /*1a70*/  IMAD R56, R19, R53, R56 ;  /* 0x0000003513387224 */ /* 0x000fe400078e0238 */
[----:B------:R-:W-:-:S02]  /*1a80*/  IMAD R58, R53, R17, R58 ;  /* 0x00000011353a7224 */ /* 0x000fc400078e023a */
[----:B0-----:R-:W-:Y:S02]  /*1a90*/  IMAD R43, R37, R13, R42 ;  /* 0x0000000d252b7224 */ /* 0x001fe400078e022a */
[----:B------:R-:W0:Y:S01]  /*1aa0*/  SHFL.IDX PT, R42, R39, R36, 0x181f ;  /* 0x00181f24272a7589 */ /* 0x000e2200000e0000 */
[----:B------:R-:W-:Y:S02]  /*1ab0*/  IMAD R60, R53, R16, R57 ;  /* 0x00000010353c7224 */ /* 0x000fe400078e0239 */
[----:B------:R-:W-:Y:S02]  /*1ac0*/  IMAD R54, R14, R37, R56 ;  /* 0x000000250e367224 */ /* 0x000fe400078e0238 */
[C---:B------:R-:W-:Y:S02]  /*1ad0*/  IMAD R58, R37.reuse, R12, R58 ;  /* 0x0000000c253a7224 */ /* 0x040fe400078e023a */
[----:B------:R-:W-:Y:S02]  /*1ae0*/  IMAD R60, R37, R11, R60 ;  /* 0x0000000b253c7224 */ /* 0x000fe400078e023c */
[----:B--2---:R-:W-:-:S02]  /*1af0*/  IMAD R37, R55, R8, R43 ;  /* 0x0000000837257224 */ /* 0x004fc400078e022b */
[----:B------:R-:W-:Y:S02]  /*1b00*/  IMAD R54, R9, R55, R54 ;  /* 0x0000003709367224 */ /* 0x000fe400078e0236 */
[----:B------:R-:W-:Y:S01]  /*1b10*/  IMAD R57, R55, R7, R58 ;  /* 0x0000000737397224 */ /* 0x000fe200078e023a */
[----:B------:R-:W-:Y:S01]  /*1b20*/  STG.E desc[UR6][R2.64+0x1a00], R37 ;  /* 0x001a002502007986 */ /* 0x000fe2000c101906 */
[----:B---3--:R-:W-:Y:S02]  /*1b30*/  IMAD R51, R38, R47, RZ ;  /* 0x0000002f26337224 */ /* 0x008fe400078e02ff */
[C---:B------:R-:W-:Y:S01]  /*1b40*/  IMAD R49, R47.reuse, R46, RZ ;  /* 0x0000002e2f317224 */ /* 0x040fe200078e02ff */
[----:B------:R-:W-:Y:S01]  /*1b50*/  STG.E desc[UR6][R2.64+0x1800], R54 ;  /* 0x0018003602007986 */ /* 0x000fe2000c101906 */
[C---:B------:R-:W-:Y:S02]  /*1b60*/  IMAD R56, R47.reuse, R5, RZ ;  /* 0x000000052f387224 */ /* 0x040fe400078e02ff */
[----:B------:R-:W-:Y:S01]  /*1b70*/  IMAD R43, R47, R0, RZ ;  /* 0x000000002f2b7224 */ /* 0x000fe200078e02ff */
[----:B------:R-:W-:Y:S01]  /*1b80*/  STG.E desc[UR6][R2.64+0x1c00], R57 ;  /* 0x001c003902007986 */ /* 0x000fe2000c101906 */
[----:B------:R-:W-:-:S02]  /*1b90*/  IMAD R51, R48, R45, R51 ;  /* 0x0000002d30337224 */ /* 0x000fc400078e0233 */
[C---:B------:R-:W-:Y:S02]  /*1ba0*/  IMAD R49, R45.reuse, R44, R49 ;  /* 0x0000002c2d317224 */ /* 0x040fe400078e0231 */
[C---:B------:R-:W-:Y:S02]  /*1bb0*/  IMAD R47, R45.reuse, R35, R56 ;  /* 0x000000232d2f7224 */ /* 0x040fe400078e0238 */
[----:B------:R-:W-:Y:S02]  /*1bc0*/  IMAD R53, R45, R34, R43 ;  /* 0x000000222d357224 */ /* 0x000fe400078e022b */
[----:B------:R-:W1:Y:S01]  /*1bd0*/  SHFL.IDX PT, R45, R39, R29, 0x181f ;  /* 0x00181f1d272d7589 */ /* 0x000e6200000e0000 */
[----:B0-----:R-:W-:Y:S02]  /*1be0*/  IMAD R51, R33, R42, R51 ;  /* 0x0000002a21337224 */ /* 0x001fe400078e0233 */
[C---:B------:R-:W-:Y:S01]  /*1bf0*/  IMAD R56, R42.reuse, R32, R49 ;  /* 0x000000202a387224 */ /* 0x040fe200078e0231 */
[----:B------:R-:W0:Y:S01]  /*1c00*/  SHFL.IDX PT, R43, R39, R24, 0x181f ;  /* 0x00181f18272b7589 */ /* 0x000e2200000e0000 */
[----:B------:R-:W-:-:S02]  /*1c10*/  IMAD R47, R42, R31, R47 ;  /* 0x0000001f2a2f7224 */ /* 0x000fc400078e022f */
[----:B------:R-:W-:Y:S02]  /*1c20*/  IMAD R53, R42, R30, R53 ;  /* 0x0000001e2a357224 */ /* 0x000fe400078e0235 */
[----:B------:R-:W2:Y:S01]  /*1c30*/  SHFL.IDX PT, R42, R39, R4, 0x181f ;  /* 0x00181f04272a7589 */ /* 0x000ea200000e0000 */
[----:B------:R-:W-:-:S05]  /*1c40*/  IMAD R55, R55, R6, R60 ;  /* 0x0000000637377224 */ /* 0x000fca00078e023c */
[----:B------:R-:W-:Y:S01]  /*1c50*/  STG.E desc[UR6][R2.64+0x1e00], R55 ;  /* 0x001e003702007986 */ /* 0x000fe2000c101906 */
[----:B-1----:R-:W-:Y:S02]  /*1c60*/  IMAD R58, R28, R45, R51 ;  /* 0x0000002d1c3a7224 */ /* 0x002fe400078e0233 */
[C---:B------:R-:W-:Y:S02]  /*1c70*/  IMAD R56, R45.reuse, R27, R56 ;  /* 0x0000001b2d387224 */ /* 0x040fe400078e0238 */
[C---:B------:R-:W-:Y:S02]  /*1c80*/  IMAD R60, R45.reuse, R26, R47 ;  /* 0x0000001a2d3c7224 */ /* 0x040fe400078e022f */
[----:B------:R-:W-:Y:S01]  /*1c90*/  IMAD R53, R45, R25, R53 ;  /* 0x000000192d357224 */ /* 0x000fe200078e0235 */
[----:B------:R-:W-:Y:S01]  /*1ca0*/  SHFL.IDX PT, R47, R39, R10, 0x181f ;  /* 0x00181f0a272f7589 */ /* 0x000fe200000e0000 */
[----:B0-----:R-:W-:Y:S02]  /*1cb0*/  IMAD R51, R23, R43, R58 ;  /* 0x0000002b17337224 */ /* 0x001fe400078e023a */
[----:B------:R-:W-:-:S02]  /*1cc0*/  IMAD R45, R43, R22, R56 ;  /* 0x000000162b2d7224 */ /* 0x000fc400078e0238 */
[C---:B------:R-:W-:Y:S02]  /*1cd0*/  IMAD R49, R43.reuse, R21, R60 ;  /* 0x000000152b317224 */ /* 0x040fe400078e023c */
[----:B------:R-:W-:Y:S02]  /*1ce0*/  IMAD R53, R43, R20, R53 ;  /* 0x000000142b357224 */ /* 0x000fe400078e0235 */
[----:B------:R-:W0:Y:S01]  /*1cf0*/  SHFL.IDX PT, R43, R39, R15, 0x181f ;  /* 0x00181f0f272b7589 */ /* 0x000e2200000e0000 */
[----:B--2---:R-:W-:Y:S02]  /*1d00*/  IMAD R51, R19, R42, R51 ;  /* 0x0000002a13337224 */ /* 0x004fe400078e0233 */
[C---:B------:R-:W-:Y:S02]  /*1d10*/  IMAD R56, R42.reuse, R18, R45 ;  /* 0x000000122a387224 */ /* 0x040fe400078e022d */
[C---:B------:R-:W-:Y:S01]  /*1d20*/  IMAD R49, R42.reuse, R17, R49 ;  /* 0x000000112a317224 */ /* 0x040fe200078e0231 */
[----:B------:R-:W-:Y:S01]  /*1d30*/  SHFL.IDX PT, R45, R40, R50, 0x181f ;  /* 0x00181f32282d7589 */ /* 0x000fe200000e0000 */
[----:B------:R-:W-:-:S03]  /*1d40*/  IMAD R60, R42, R16, R53 ;  /* 0x000000102a3c7224 */ /* 0x000fc600078e0235 */
[----:B------:R-:W1:Y:S01]  /*1d50*/  SHFL.IDX PT, R42, R40, R52, 0x181f ;  /* 0x00181f34282a7589 */ /* 0x000e6200000e0000 */
[----:B0-----:R-:W-:Y:S02]  /*1d60*/  IMAD R58, R14, R43, R51 ;  /* 0x0000002b0e3a7224 */ /* 0x001fe400078e0233 */
[C---:B------:R-:W-:Y:S02]  /*1d70*/  IMAD R51, R43.reuse, R13, R56 ;  /* 0x0000000d2b337224 */ /* 0x040fe400078e0238 */
[----:B------:R-:W-:Y:S02]  /*1d80*/  IMAD R56, R43, R12, R49 ;  /* 0x0000000c2b387224 */ /* 0x000fe400078e0231 */
[----:B------:R-:W-:Y:S02]  /*1d90*/  IMAD R53, R9, R47, R58 ;  /* 0x0000002f09357224 */ /* 0x000fe400078e023a */
[----:B------:R-:W-:Y:S02]  /*1da0*/  IMAD R60, R43, R11, R60 ;  /* 0x0000000b2b3c7224 */ /* 0x000fe400078e023c */
[----:B------:R-:W-:Y:S01]  /*1db0*/  IMAD R49, R47, R7, R56 ;  /* 0x000000072f317224 */ /* 0x000fe200078e0238 */
[----:B------:R-:W-:Y:S01]  /*1dc0*/  STG.E desc[UR6][R2.64+0x2000], R53 ;  /* 0x0020003502007986 */ /* 0x000fe2000c101906 */
[----:B-1----:R-:W-:-:S02]  /*1dd0*/  IMAD R58, R42, R5, RZ ;  /* 0x000000052a3a7224 */ /* 0x002fc400078e02ff */
[----:B------:R-:W-:Y:S01]  /*1de0*/  IMAD R56, R38, R42, RZ ;  /* 0x0000002a26387224 */ /* 0x000fe200078e02ff */
[----:B------:R-:W-:Y:S01]  /*1df0*/  STG.E desc[UR6][R2.64+0x2400], R49 ;  /* 0x0024003102007986 */ /* 0x000fe2000c101906 */
[C---:B------:R-:W-:Y:S02]  /*1e00*/  IMAD R39, R42.reuse, R46, RZ ;  /* 0x0000002e2a277224 */ /* 0x040fe400078e02ff */
[----:B------:R-:W-:Y:S02]  /*1e10*/  IMAD R43, R42, R0, RZ ;  /* 0x000000002a2b7224 */ /* 0x000fe400078e02ff */
[C---:B------:R-:W-:Y:S02]  /*1e20*/  IMAD R42, R45.reuse, R35, R58 ;  /* 0x000000232d2a7224 */ /* 0x040fe400078e023a */
[----:B------:R-:W-:Y:S02]  /*1e30*/  IMAD R56, R48, R45, R56 ;  /* 0x0000002d30387224 */ /* 0x000fe400078e0238 */
[----:B------:R-:W-:-:S02]  /*1e40*/  IMAD R39, R45, R44, R39 ;  /* 0x0000002c2d277224 */ /* 0x000fc400078e0227 */
[----:B------:R-:W-:Y:S02]  /*1e50*/  IMAD R58, R45, R34, R43 ;  /* 0x000000222d3a7224 */ /* 0x000fe400078e022b */
[----:B------:R-:W0:Y:S01]  /*1e60*/  SHFL.IDX PT, R45, R40, R36, 0x181f ;  /* 0x00181f24282d7589 */ /* 0x000e2200000e0000 */
[C---:B------:R-:W-:Y:S02]  /*1e70*/  IMAD R51, R47.reuse, R8, R51 ;  /* 0x000000082f337224 */ /* 0x040fe400078e0233 */
[----:B------:R-:W-:Y:S02]  /*1e80*/  IMAD R47, R47, R6, R60 ;  /* 0x000000062f2f7224 */ /* 0x000fe400078e023c */
[----:B------:R-:W1:Y:S04]  /*1e90*/  SHFL.IDX PT, R60, R40, R29, 0x181f ;  /* 0x00181f1d283c7589 */ /* 0x000e6800000e0000 */
[----:B------:R-:W-:Y:S04]  /*1ea0*/  STG.E desc[UR6][R2.64+0x2200], R51 ;  /* 0x0022003302007986 */ /* 0x000fe8000c101906 */
[----:B------:R-:W-:Y:S01]  /*1eb0*/  STG.E desc[UR6][R2.64+0x2600], R47 ;  /* 0x0026002f02007986 */ /* 0x000fe2000c101906 */
[----:B0-----:R-:W-:-:S02]  /*1ec0*/  IMAD R43, R33, R45, R56 ;  /* 0x0000002d212b7224 */ /* 0x001fc400078e0238 */
[C---:B------:R-:W-:Y:S02]  /*1ed0*/  IMAD R56, R45.reuse, R32, R39 ;  /* 0x000000202d387224 */ /* 0x040fe400078e0227 */
[C---:B------:R-:W-:Y:S02]  /*1ee0*/  IMAD R39, R45.reuse, R31, R42 ;  /* 0x0000001f2d277224 */ /* 0x040fe400078e022a */
[----:B------:R-:W-:Y:S02]  /*1ef0*/  IMAD R45, R45, R30, R58 ;  /* 0x0000001e2d2d7224 */ /* 0x000fe400078e023a */
[----:B-1----:R-:W-:Y:S02]  /*1f00*/  IMAD R42, R60, R26, R39 ;  /* 0x0000001a3c2a7224 */ /* 0x002fe400078e0227 */
[----:B------:R-:W0:Y:S01]  /*1f10*/  SHFL.IDX PT, R39, R40, R24, 0x181f ;  /* 0x00181f1828277589 */ /* 0x000e2200000e0000 */
[----:B------:R-:W-:Y:S02]  /*1f20*/  IMAD R58, R28, R60, R43 ;  /* 0x0000003c1c3a7224 */ /* 0x000fe400078e022b */
[C---:B------:R-:W-:Y:S01]  /*1f30*/  IMAD R41, R60.reuse, R27, R56 ;  /* 0x0000001b3c297224 */ /* 0x040fe200078e0238 */
[----:B------:R-:W1:Y:S01]  /*1f40*/  SHFL.IDX PT, R43, R40, R4, 0x181f ;  /* 0x00181f04282b7589 */ /* 0x000e6200000e0000 */
[----:B------:R-:W-:-:S02]  /*1f50*/  IMAD R45, R60, R25, R45 ;  /* 0x000000193c2d7224 */ /* 0x000fc400078e022d */
[----:B0-----:R-:W-:Y:S02]  /*1f60*/  IMAD R58, R23, R39, R58 ;  /* 0x00000027173a7224 */ /* 0x001fe400078e023a */
[C---:B------:R-:W-:Y:S02]  /*1f70*/  IMAD R41, R39.reuse, R22, R41 ;  /* 0x0000001627297224 */ /* 0x040fe400078e0229 */
[C---:B------:R-:W-:Y:S02]  /*1f80*/  IMAD R42, R39.reuse, R21, R42 ;  /* 0x00000015272a7224 */ /* 0x040fe400078e022a */
[----:B------:R-:W-:Y:S02]  /*1f90*/  IMAD R45, R39, R20, R45 ;  /* 0x00000014272d7224 */ /* 0x000fe400078e022d */
[----:B-1----:R-:W-:Y:S02]  /*1fa0*/  IMAD R39, R19, R43, R58 ;  /* 0x0000002b13277224 */ /* 0x002fe400078e023a */
[----:B------:R-:W0:Y:S01]  /*1fb0*/  SHFL.IDX PT, R58, R40, R15, 0x181f ;  /* 0x00181f0f283a7589 */ /* 0x000e2200000e0000 */
[----:B------:R-:W-:-:S02]  /*1fc0*/  IMAD R56, R43, R18, R41 ;  /* 0x000000122b387224 */ /* 0x000fc400078e0229 */
[C---:B------:R-:W-:Y:S02]  /*1fd0*/  IMAD R41, R43.reuse, R17, R42 ;  /* 0x000000112b297224 */ /* 0x040fe400078e022a */
[----:B------:R-:W1:Y:S01]  /*1fe0*/  SHFL.IDX PT, R42, R40, R10, 0x181f ;  /* 0x00181f0a282a7589 */ /* 0x000e6200000e0000 */
[----:B------:R-:W-:-:S03]  /*1ff0*/  IMAD R43, R43, R16, R45 ;  /* 0x000000102b2b7224 */ /* 0x000fc600078e022d */
[----:B------:R-:W-:Y:S01]  /*2000*/  SHFL.IDX PT, R40, R59, R50, 0x181f ;  /* 0x00181f323b287589 */ /* 0x000fe200000e0000 */
[----:B0-----:R-:W-:Y:S02]  /*2010*/  IMAD R56, R58, R13, R56 ;  /* 0x0000000d3a387224 */ /* 0x001fe400078e0238 */
[----:B------:R-:W-:Y:S02]  /*2020*/  IMAD R39, R14, R58, R39 ;  /* 0x0000003a0e277224 */ /* 0x000fe400078e0227 */
[C---:B------:R-:W-:Y:S02]  /*2030*/  IMAD R41, R58.reuse, R12, R41 ;  /* 0x0000000c3a297224 */ /* 0x040fe400078e0229 */
[----:B------:R-:W-:Y:S02]  /*2040*/  IMAD R58, R58, R11, R43 ;  /* 0x0000000b3a3a7224 */ /* 0x000fe400078e022b */
[----:B-1----:R-:W-:Y:S02]  /*2050*/  IMAD R45, R9, R42, R39 ;  /* 0x0000002a092d7224 */ /* 0x002fe400078e0227 */
[----:B------:R-:W-:-:S02]  /*2060*/  IMAD R43, R42, R8, R56 ;  /* 0x000000082a2b7224 */ /* 0x000fc400078e0238 */
[C---:B------:R-:W-:Y:S01]  /*2070*/  IMAD R41, R42.reuse, R7, R41 ;  /* 0x000000072a297224 */ /* 0x040fe200078e0229 */
[----:B------:R-:W0:Y:S01]  /*2080*/  SHFL.IDX PT, R56, R61, R52, 0x181f ;  /* 0x00181f343d387589 */ /* 0x000e2200000e0000 */
[----:B------:R-:W-:-:S03]  /*2090*/  IMAD R39, R42, R6, R58 ;  /* 0x000000062a277224 */ /* 0x000fc600078e023a */
[----:B------:R-:W1:Y:S04]  /*20a0*/  SHFL.IDX PT, R42, R59, R52, 0x181f ;  /* 0x00181f343b2a7589 */ /* 0x000e6800000e0000 */
[----:B------:R-:W2:Y:S04]  /*20b0*/  SHFL.IDX PT, R58, R61, R50, 0x181f ;  /* 0x00181f323d3a7589 */ /* 0x000ea800000e0000 */
[----:B------:R-:W3:Y:S04]  /*20c0*/  SHFL.IDX PT, R50, R61, R36, 0x181f ;  /* 0x00181f243d327589 */ /* 0x000ee800000e0000 */
[----:B------:R-:W-:Y:S04]  /*20d0*/  SHFL.IDX PT, R52, R61, R4, 0x181f ;  /* 0x00181f043d347589 */ /* 0x000fe800000e0000 */
[----:B------:R-:W4:Y:S01]  /*20e0*/  SHFL.IDX PT, R36, R59, R36, 0x181f ;  /* 0x00181f243b247589 */ /* 0x000f2200000e0000 */
[----:B0-----:R-:W-:-:S03]  /*20f0*/  IMAD R60, R38, R56, RZ ;  /* 0x00000038263c7224 */ /* 0x001fc600078e02ff */
[----:B------:R-:W-:Y:S01]  /*2100*/  SHFL.IDX PT, R4, R59, R4, 0x181f ;  /* 0x00181f043b047589 */ /* 0x000fe200000e0000 */
[----:B-1----:R-:W-:-:S03]  /*2110*/  IMAD R38, R38, R42, RZ ;  /* 0x0000002a26267224 */ /* 0x002fc600078e02ff */
[----:B------:R-:W-:Y:S01]  /*2120*/  STG.E desc[UR6][R2.64+0x2800], R45 ;  /* 0x0028002d02007986 */ /* 0x000fe2000c101906 */
[----:B------:R-:W-:Y:S02]  /*2130*/  IMAD R54, R42, R46, RZ ;  /* 0x0000002e2a367224 */ /* 0x000fe400078e02ff */
[C---:B--2---:R-:W-:Y:S01]  /*2140*/  IMAD R60, R48.reuse, R58, R60 ;  /* 0x0000003a303c7224 */ /* 0x044fe200078e023c */
[----:B------:R-:W-:Y:S01]  /*2150*/  STG.E desc[UR6][R2.64+0x2a00], R43 ;  /* 0x002a002b02007986 */ /* 0x000fe2000c101906 */
[----:B------:R-:W-:Y:S02]  /*2160*/  IMAD R38, R48, R40, R38 ;  /* 0x0000002830267224 */ /* 0x000fe400078e0226 */
[----:B------:R-:W-:Y:S01]  /*2170*/  IMAD R48, R56, R46, RZ ;  /* 0x0000002e38307224 */ /* 0x000fe200078e02ff */
[----:B------:R-:W-:Y:S01]  /*2180*/  STG.E desc[UR6][R2.64+0x2c00], R41 ;  /* 0x002c002902007986 */ /* 0x000fe2000c101906 */
[----:B---3--:R-:W-:Y:S02]  /*2190*/  IMAD R60, R33, R50, R60 ;  /* 0x00000032213c7224 */ /* 0x008fe400078e023c */
[----:B------:R-:W-:Y:S01]  /*21a0*/  IMAD R46, R58, R44, R48 ;  /* 0x0000002c3a2e7224 */ /* 0x000fe200078e0230 */
[----:B------:R-:W-:Y:S01]  /*21b0*/  STG.E desc[UR6][R2.64+0x2e00], R39 ;  /* 0x002e002702007986 */ /* 0x000fe2000c101906 */
[----:B------:R-:W-:-:S02]  /*21c0*/  IMAD R48, R56, R5, RZ ;  /* 0x0000000538307224 */ /* 0x000fc400078e02ff */
[----:B------:R-:W-:Y:S02]  /*21d0*/  IMAD R56, R56, R0, RZ ;  /* 0x0000000038387224 */ /* 0x000fe400078e02ff */
[C---:B------:R-:W-:Y:S02]  /*21e0*/  IMAD R48, R58.reuse, R35, R48 ;  /* 0x000000233a307224 */ /* 0x040fe400078e0230 */
[----:B------:R-:W-:Y:S02]  /*21f0*/  IMAD R56, R58, R34, R56 ;  /* 0x000000223a387224 */ /* 0x000fe400078e0238 */
[C---:B------:R-:W-:Y:S01]  /*2200*/  IMAD R46, R50.reuse, R32, R46 ;  /* 0x00000020322e7224 */ /* 0x040fe200078e022e */
[----:B------:R-:W-:Y:S01]  /*2210*/  SHFL.IDX PT, R58, R59, R10, 0x181f ;  /* 0x00181f0a3b3a7589 */ /* 0x000fe200000e0000 */
[C---:B------:R-:W-:Y:S02]  /*2220*/  IMAD R48, R50.reuse, R31, R48 ;  /* 0x0000001f32307224 */ /* 0x040fe400078e0230 */
[----:B------:R-:W-:-:S02]  /*2230*/  IMAD R56, R50, R30, R56 ;  /* 0x0000001e32387224 */ /* 0x000fc400078e0238 */
[----:B------:R-:W0:Y:S01]  /*2240*/  SHFL.IDX PT, R50, R61, R29, 0x181f ;  /* 0x00181f1d3d327589 */ /* 0x000e2200000e0000 */
[----:B------:R-:W-:Y:S02]  /*2250*/  IMAD R44, R40, R44, R54 ;  /* 0x0000002c282c7224 */ /* 0x000fe400078e0236 */
[----:B------:R-:W-:Y:S01]  /*2260*/  IMAD R0, R42, R0, RZ ;  /* 0x000000002a007224 */ /* 0x000fe200078e02ff */
[----:B------:R-:W1:Y:S01]  /*2270*/  SHFL.IDX PT, R29, R59, R29, 0x181f ;  /* 0x00181f1d3b1d7589 */ /* 0x000e6200000e0000 */
[----:B----4-:R-:W-:Y:S02]  /*2280*/  IMAD R38, R33, R36, R38 ;  /* 0x0000002421267224 */ /* 0x010fe400078e0226 */
[----:B------:R-:W-:Y:S02]  /*2290*/  IMAD R44, R36, R32, R44 ;  /* 0x00000020242c7224 */ /* 0x000fe400078e022c */
[----:B0-----:R-:W-:Y:S02]  /*22a0*/  IMAD R60, R28, R50, R60 ;  /* 0x000000321c3c7224 */ /* 0x001fe400078e023c */
[----:B------:R-:W-:-:S02]  /*22b0*/  IMAD R46, R50, R27, R46 ;  /* 0x0000001b322e7224 */ /* 0x000fc400078e022e */
[C---:B------:R-:W-:Y:S02]  /*22c0*/  IMAD R48, R50.reuse, R26, R48 ;  /* 0x0000001a32307224 */ /* 0x040fe400078e0230 */
[----:B------:R-:W-:Y:S02]  /*22d0*/  IMAD R56, R50, R25, R56 ;  /* 0x0000001932387224 */ /* 0x000fe400078e0238 */
[----:B------:R-:W0:Y:S01]  /*22e0*/  SHFL.IDX PT, R50, R61, R24, 0x181f ;  /* 0x00181f183d327589 */ /* 0x000e2200000e0000 */
[----:B-1----:R-:W-:Y:S02]  /*22f0*/  IMAD R38, R28, R29, R38 ;  /* 0x0000001d1c267224 */ /* 0x002fe400078e0226 */
[----:B------:R-:W-:Y:S01]  /*2300*/  IMAD R27, R29, R27, R44 ;  /* 0x0000001b1d1b7224 */ /* 0x000fe200078e022c */
[----:B------:R-:W1:Y:S01]  /*2310*/  SHFL.IDX PT, R24, R59, R24, 0x181f ;  /* 0x00181f183b187589 */ /* 0x000e6200000e0000 */
[----:B0-----:R-:W-:Y:S02]  /*2320*/  IMAD R48, R50, R21, R48 ;  /* 0x0000001532307224 */ /* 0x001fe400078e0230 */
[----:B------:R-:W-:-:S02]  /*2330*/  IMAD R54, R23, R50, R60 ;  /* 0x0000003217367224 */ /* 0x000fc400078e023c */
[C---:B------:R-:W-:Y:S02]  /*2340*/  IMAD R46, R50.reuse, R22, R46 ;  /* 0x00000016322e7224 */ /* 0x040fe400078e022e */
[----:B------:R-:W-:Y:S02]  /*2350*/  IMAD R56, R50, R20, R56 ;  /* 0x0000001432387224 */ /* 0x000fe400078e0238 */
[C---:B------:R-:W-:Y:S02]  /*2360*/  IMAD R50, R52.reuse, R17, R48 ;  /* 0x0000001134327224 */ /* 0x040fe400078e0230 */
[----:B------:R-:W-:Y:S02]  /*2370*/  IMAD R54, R19, R52, R54 ;  /* 0x0000003413367224 */ /* 0x000fe400078e0236 */
[C---:B------:R-:W-:Y:S02]  /*2380*/  IMAD R46, R52.reuse, R18, R46 ;  /* 0x00000012342e7224 */ /* 0x040fe400078e022e */
[----:B------:R-:W-:-:S02]  /*2390*/  IMAD R48, R52, R16, R56 ;  /* 0x0000001034307224 */ /* 0x000fc400078e0238 */
[----:B------:R-:W0:Y:S01]  /*23a0*/  SHFL.IDX PT, R52, R61, R15, 0x181f ;  /* 0x00181f0f3d347589 */ /* 0x000e2200000e0000 */
[----:B------:R-:W-:Y:S02]  /*23b0*/  IMAD R60, R42, R5, RZ ;  /* 0x000000052a3c7224 */ /* 0x000fe400078e02ff */
[----:B-1----:R-:W-:Y:S01]  /*23c0*/  IMAD R38, R23, R24, R38 ;  /* 0x0000001817267224 */ /* 0x002fe200078e0226 */
[----:B------:R-:W1:Y:S01]  /*23d0*/  SHFL.IDX PT, R56, R61, R10, 0x181f ;  /* 0x00181f0a3d387589 */ /* 0x000e6200000e0000 */
[C---:B------:R-:W-:Y:S02]  /*23e0*/  IMAD R60, R40.reuse, R35, R60 ;  /* 0x00000023283c7224 */ /* 0x040fe400078e023c */
[----:B------:R-:W-:Y:S02]  /*23f0*/  IMAD R35, R40, R34, R0 ;  /* 0x0000002228237224 */ /* 0x000fe400078e0200 */
[C---:B------:R-:W-:Y:S02]  /*2400*/  IMAD R60, R36.reuse, R31, R60 ;  /* 0x0000001f243c7224 */ /* 0x040fe400078e023c */
[----:B------:R-:W-:-:S02]  /*2410*/  IMAD R30, R36, R30, R35 ;  /* 0x0000001e241e7224 */ /* 0x000fc400078e0223 */
[C---:B------:R-:W-:Y:S02]  /*2420*/  IMAD R60, R29.reuse, R26, R60 ;  /* 0x0000001a1d3c7224 */ /* 0x040fe400078e023c */
[----:B------:R-:W-:Y:S02]  /*2430*/  IMAD R25, R29, R25, R30 ;  /* 0x000000191d197224 */ /* 0x000fe400078e021e */
[C---:B------:R-:W-:Y:S02]  /*2440*/  IMAD R27, R24.reuse, R22, R27 ;  /* 0x00000016181b7224 */ /* 0x040fe400078e021b */
[C---:B------:R-:W-:Y:S02]  /*2450*/  IMAD R60, R24.reuse, R21, R60 ;  /* 0x00000015183c7224 */ /* 0x040fe400078e023c */
[----:B------:R-:W-:Y:S02]  /*2460*/  IMAD R25, R24, R20, R25 ;  /* 0x0000001418197224 */ /* 0x000fe400078e0219 */
[----:B------:R-:W-:-:S02]  /*2470*/  IMAD R19, R19, R4, R38 ;  /* 0x0000000413137224 */ /* 0x000fc400078e0226 */
[----:B0-----:R-:W-:Y:S02]  /*2480*/  IMAD R54, R14, R52, R54 ;  /* 0x000000340e367224 */ /* 0x001fe400078e0236 */
[C---:B------:R-:W-:Y:S02]  /*2490*/  IMAD R46, R52.reuse, R13, R46 ;  /* 0x0000000d342e7224 */ /* 0x040fe400078e022e */
[C---:B------:R-:W-:Y:S02]  /*24a0*/  IMAD R50, R52.reuse, R12, R50 ;  /* 0x0000000c34327224 */ /* 0x040fe400078e0232 */
[----:B------:R-:W-:Y:S02]  /*24b0*/  IMAD R48, R52, R11, R48 ;  /* 0x0000000b34307224 */ /* 0x000fe400078e0230 */
[----:B------:R-:W0:Y:S01]  /*24c0*/  SHFL.IDX PT, R52, R59, R15, 0x181f ;  /* 0x00181f0f3b347589 */ /* 0x000e2200000e0000 */
[C---:B------:R-:W-:Y:S02]  /*24d0*/  IMAD R27, R4.reuse, R18, R27 ;  /* 0x00000012041b7224 */ /* 0x040fe400078e021b */
[----:B------:R-:W-:-:S02]  /*24e0*/  IMAD R17, R4, R17, R60 ;  /* 0x0000001104117224 */ /* 0x000fc400078e023c */
[----:B------:R-:W-:Y:S02]  /*24f0*/  IMAD R25, R4, R16, R25 ;  /* 0x0000001004197224 */ /* 0x000fe400078e0219 */
[----:B-1----:R-:W-:Y:S02]  /*2500*/  IMAD R5, R9, R56, R54 ;  /* 0x0000003809057224 */ /* 0x002fe400078e0236 */
[C---:B------:R-:W-:Y:S02]  /*2510*/  IMAD R61, R56.reuse, R8, R46 ;  /* 0x00000008383d7224 */ /* 0x040fe400078e022e */
[C---:B------:R-:W-:Y:S01]  /*2520*/  IMAD R50, R56.reuse, R7, R50 ;  /* 0x0000000738327224 */ /* 0x040fe200078e0232 */
[----:B------:R-:W-:Y:S01]  /*2530*/  STG.E desc[UR6][R2.64+0x3000], R5 ;  /* 0x0030000502007986 */ /* 0x000fe2000c101906 */
[----:B------:R-:W-:-:S03]  /*2540*/  IMAD R48, R56, R6, R48 ;  /* 0x0000000638307224 */ /* 0x000fc600078e0230 */
[----:B------:R-:W-:Y:S04]  /*2550*/  STG.E desc[UR6][R2.64+0x3200], R61 ;  /* 0x0032003d02007986 */ /* 0x000fe8000c101906 */
[----:B------:R-:W-:Y:S01]  /*2560*/  STG.E desc[UR6][R2.64+0x3400], R50 ;  /* 0x0034003202007986 */ /* 0x000fe2000c101906 */
[----:B0-----:R-:W-:-:S03]  /*2570*/  IMAD R19, R14, R52, R19 ;  /* 0x000000340e137224 */ /* 0x001fc600078e0213 */
[----:B------:R-:W-:Y:S01]  /*2580*/  STG.E desc[UR6][R2.64+0x3600], R48 ;  /* 0x0036003002007986 */ /* 0x000fe2000c101906 */
[C---:B------:R-:W-:Y:S02]  /*2590*/  IMAD R27, R52.reuse, R13, R27 ;  /* 0x0000000d341b7224 */ /* 0x040fe400078e021b */
[C---:B------:R-:W-:Y:S02]  /*25a0*/  IMAD R17, R52.reuse, R12, R17 ;  /* 0x0000000c34117224 */ /* 0x040fe400078e0211 */
[----:B------:R-:W-:Y:S02]  /*25b0*/  IMAD R25, R52, R11, R25 ;  /* 0x0000000b34197224 */ /* 0x000fe400078e0219 */
[----:B------:R-:W-:Y:S02]  /*25c0*/  IMAD R19, R9, R58, R19 ;  /* 0x0000003a09137224 */ /* 0x000fe400078e0213 */
[C---:B------:R-:W-:Y:S02]  /*25d0*/  IMAD R27, R58.reuse, R8, R27 ;  /* 0x000000083a1b7224 */ /* 0x040fe400078e021b */
[C---:B------:R-:W-:Y:S01]  /*25e0*/  IMAD R17, R58.reuse, R7, R17 ;  /* 0x000000073a117224 */ /* 0x040fe200078e0211 */
[----:B------:R-:W-:Y:S01]  /*25f0*/  STG.E desc[UR6][R2.64+0x3800], R19 ;  /* 0x0038001302007986 */ /* 0x000fe2000c101906 */
[----:B------:R-:W-:-:S03]  /*2600*/  IMAD R25, R58, R6, R25 ;  /* 0x000000063a197224 */ /* 0x000fc600078e0219 */
[----:B------:R-:W-:Y:S04]  /*2610*/  STG.E desc[UR6][R2.64+0x3a00], R27 ;  /* 0x003a001b02007986 */ /* 0x000fe8000c101906 */
[----:B------:R-:W-:Y:S04]  /*2620*/  STG.E desc[UR6][R2.64+0x3c00], R17 ;  /* 0x003c001102007986 */ /* 0x000fe8000c101906 */
[----:B------:R-:W-:Y:S01]  /*2630*/  STG.E desc[UR6][R2.64+0x3e00], R25 ;  /* 0x003e001902007986 */ /* 0x000fe2000c101906 */
[----:B------:R-:W-:Y:S05]  /*2640*/  EXIT ;  /* 0x000000000000794d */ /* 0x000fea0003800000 */
        .weak           $__internal_508_$__cuda_sm20_div_u16
        .type           $__internal_508_$__cuda_sm20_div_u16,@function
        .size           $__internal_508_$__cuda_sm20_div_u16,(.L_x_39011 - $__internal_508_$__cuda_sm20_div_u16)
$__internal_508_$__cuda_sm20_div_u16:
[----:B------:R-:W0:Y:S01]  /*2650*/  I2F.U16 R4, R2 ;  /* 0x0000000200047306 */ /* 0x000e220000101000 */
[----:B------:R-:W-:Y:S02]  /*2660*/  MOV R5, 0x4b800000 ;  /* 0x4b80000000057802 */ /* 0x000fe40000000f00 */
        /* <DEDUP_REMOVED lines=16> */
[----:B------:R-:W-:Y:S06]  /*2770*/  RET.REL.NODEC R2 `(_Z9cuda_gemmIiLi128ELi1ELi1ELi4096ELi8ELi8ELi64ELi1ELi1EEviiiPT_S1_S1_iii) ;  /* 0xffffffd802207950 */ /* 0x000fec0003c3ffff */
.L_x_26461:
        /* <DEDUP_REMOVED lines=16> */
.L_x_39011:


//--------------------- .text._Z9cuda_gemmIiLi128ELi1ELi1ELi4096ELi8ELi8ELi64ELi1ELi0EEviiiPT_S1_S1_iii --------------------------
	.section	.text._Z9cuda_gemmIiLi128ELi1ELi1ELi4096ELi8ELi8ELi64ELi1ELi0EEviiiPT_S1_S1_iii,"ax",@progbits
	.align	128
        .global         _Z9cuda_gemmIiLi128ELi1ELi1ELi4096ELi8ELi8ELi64ELi1ELi0EEviiiPT_S1_S1_iii
        .type           _Z9cuda_gemmIiLi128ELi1ELi1ELi4096ELi8ELi8ELi64ELi1ELi0EEviiiPT_S1_S1_iii,@function
        .size           _Z9cuda_gemmIiLi128ELi1ELi1ELi4096ELi8ELi8ELi64ELi1ELi0EEviiiPT_S1_S1_iii,(.L_x_39013 - _Z9cuda_gemmIiLi128ELi1ELi1ELi4096ELi8ELi8ELi64ELi1ELi0EEviiiPT_S1_S1_iii)
        .other          _Z9cuda_gemmIiLi128ELi1ELi1ELi4096ELi8ELi8ELi64ELi1ELi0EEviiiPT_S1_S1_iii,@"STO_CUDA_ENTRY STV_DEFAULT"
_Z9cuda_gemmIiLi128ELi1ELi1ELi4096ELi8ELi8ELi64ELi1ELi0EEviiiPT_S1_S1_iii:
.text._Z9cuda_gemmIiLi128ELi1ELi1ELi4096ELi8ELi8ELi64ELi1ELi0EEviiiPT_S1_S1_iii:
        /* <DEDUP_REMOVED lines=13> */
[----:B0-----:R-:W-:Y:S02]  /*00d0*/  HFMA2 R2, -RZ, RZ, 0, 0 ;  /* 0x00000000ff027431 */ /* 0x001fe400000001ff */
[----:B-1----:R-:W-:-:S04]  /*00e0*/  IMAD.MOV R6, RZ, RZ, -R3 ;  /* 0x000000ffff067224 */ /* 0x002fc800078e0a03 */
        /* <DEDUP_REMOVED lines=44> */
.L_x_26464:
        /* <DEDUP_REMOVED lines=25> */
.L_x_26463:
[----:B------:R-:W-:Y:S05]  /*0540*/  BSYNC.RECONVERGENT B0 ;  /* 0x0000000000007941 */ /* 0x000fea0003800200 */
.L_x_26462:
[----:B------:R-:W-:Y:S01]  /*0550*/  MOV R4, 0x80 ;  /* 0x0000008000047802 */ /* 0x000fe20000000f00 */
[----:B------:R-:W-:Y:S01]  /*0560*/  IMAD.MOV.U32 R37, RZ, RZ, R0 ;  /* 0x000000ffff257224 */ /* 0x000fe200078e0000 */
[----:B------:R-:W-:-:S07]  /*0570*/  MOV R6, 0x590 ;  /* 0x0000059000067802 */ /* 0x000fce0000000f00 */
[----:B0-----:R-:W-:Y:S05]  /*0580*/  CALL.REL.NOINC `($__internal_509_$__cuda_sm20_div_s16) ;  /* 0x0000004000607944 */ /* 0x001fea0003c00000 */
[----:B------:R-:W-:Y:S01]  /*0590*/  PRMT R37, R2, 0x9910, RZ ;  /* 0x0000991002257816 */ /* 0x000fe200000000ff */
[----:B------:R-:W-:Y:S01]  /*05a0*/  IMAD.MOV.U32 R4, RZ, RZ, 0x8 ;  /* 0x00000008ff047424 */ /* 0x000fe200078e00ff */
[----:B------:R-:W-:-:S07]  /*05b0*/  MOV R6, 0x5d0 ;  /* 0x000005d000067802 */ /* 0x000fce0000000f00 */
[----:B------:R-:W-:Y:S05]  /*05c0*/  CALL.REL.NOINC `($__internal_509_$__cuda_sm20_div_s16) ;  /* 0x0000004000507944 */ /* 0x000fea0003c00000 */
[----:B------:R-:W0:Y:S01]  /*05d0*/  I2F.U32.RP R0, R36 ;  /* 0x0000002400007306 */ /* 0x000e220000209000 */
[----:B------:R-:W1:Y:S01]  /*05e0*/  S2R R24, SR_CTAID.Y ;  /* 0x0000000000187919 */ /* 0x000e620000002600 */
[----:B------:R-:W1:Y:S01]  /*05f0*/  LDCU UR4, c[0x0][0x374] ;  /* 0x00006e80ff0477ac */ /* 0x000e620008000800 */
[----:B------:R-:W-:-:S05]  /*0600*/  IMAD.MOV R7, RZ, RZ, -R36 ;  /* 0x000000ffff077224 */ /* 0x000fca00078e0a24 */
[----:B0-----:R-:W0:Y:S02]  /*0610*/  MUFU.RCP R0, R0 ;  /* 0x0000000000007308 */ /* 0x001e240000001000 */
[----:B0-----:R-:W-:Y:S02]  /*0620*/  IADD3 R4, PT, PT, R0, 0xffffffe, RZ ;  /* 0x0ffffffe00047810 */ /* 0x001fe40007ffe0ff */
[----:B-1----:R-:W-:-:S04]  /*0630*/  ISETP.GE.U32.AND P1, PT, R24, UR4, PT ;  /* 0x0000000418007c0c */ /* 0x002fc8000bf26070 */
        /* <DEDUP_REMOVED lines=9> */
[----:B------:R-:W0:Y:S01]  /*06d0*/  LDC R25, c[0x0][0x360] ;  /* 0x0000d800ff197b82 */ /* 0x000e220000000800 */
[----:B------:R-:W-:Y:S01]  /*06e0*/  @P0 IMAD.IADD R5, R5, 0x1, -R36 ;  /* 0x0000000105050824 */ /* 0x000fe200078e0a24 */
[----:B------:R-:W-:Y:S01]  /*06f0*/  ISETP.NE.U32.AND P2, PT, R36, RZ, PT ;  /* 0x000000ff2400720c */ /* 0x000fe20003f45070 */
[----:B------:R1:W-:Y:S01]  /*0700*/  STL.128 [R1], RZ ;  /* 0x000000ff01007387 */ /* 0x0003e20000100c00 */
[----:B------:R-:W-:Y:S01]  /*0710*/  @P0 VIADD R40, R40, 0x1 ;  /* 0x0000000128280836 */ /* 0x000fe20000000000 */
[----:B------:R-:W-:Y:S01]  /*0720*/  PRMT R2, R2, 0x9910, RZ ;  /* 0x0000991002027816 */ /* 0x000fe200000000ff */
[----:B------:R-:W-:Y:S01]  /*0730*/  IMAD.SHL.U32 R21, R39, 0x4, RZ ;  /* 0x0000000427157824 */ /* 0x000fe200078e00ff */
[----:B------:R-:W-:Y:S01]  /*0740*/  ISETP.GE.U32.AND P1, PT, R5, R36, PT ;  /* 0x000000240500720c */ /* 0x000fe20003f26070 */
[----:B------:R1:W-:Y:S01]  /*0750*/  STL.128 [R1+0x10], RZ ;  /* 0x000010ff01007387 */ /* 0x0003e20000100c00 */
[----:B------:R-:W-:Y:S02]  /*0760*/  MOV R9, 0x880 ;  /* 0x0000088000097802 */ /* 0x000fe40000000f00 */
[----:B------:R-:W-:Y:S01]  /*0770*/  LOP3.LUT R5, R21, 0xfff, RZ, 0x3c, !PT ;  /* 0x00000fff15057812 */ /* 0x000fe200078e3cff */
[----:B------:R1:W-:Y:S04]  /*0780*/  STL.128 [R1+0x20], RZ ;  /* 0x000020ff01007387 */ /* 0x0003e80000100c00 */
[----:B------:R1:W-:Y:S04]  /*0790*/  STL.128 [R1+0x30], RZ ;  /* 0x000030ff01007387 */ /* 0x0003e80000100c00 */
[----:B------:R1:W-:Y:S01]  /*07a0*/  STL.128 [R1+0x40], RZ ;  /* 0x000040ff01007387 */ /* 0x0003e20000100c00 */
[----:B------:R-:W-:-:S02]  /*07b0*/  @P1 IADD3 R40, PT, PT, R40, 0x1, RZ ;  /* 0x0000000128281810 */ /* 0x000fc40007ffe0ff */
[----:B------:R-:W-:Y:S01]  /*07c0*/  @!P2 LOP3.LUT R40, RZ, R36, RZ, 0x33, !PT ;  /* 0x00000024ff28a212 */ /* 0x000fe200078e33ff */
[----:B------:R1:W-:Y:S01]  /*07d0*/  STL.128 [R1+0x50], RZ ;  /* 0x000050ff01007387 */ /* 0x0003e20000100c00 */
[----:B0-----:R-:W-:Y:S02]  /*07e0*/  IMAD.SHL.U32 R20, R25, 0x4, RZ ;  /* 0x0000000419147824 */ /* 0x001fe400078e00ff */
[----:B------:R-:W-:Y:S01]  /*07f0*/  IADD3 R0, PT, PT, -R40, RZ, RZ ;  /* 0x000000ff28007210 */ /* 0x000fe20007ffe1ff */
[----:B------:R1:W-:Y:S01]  /*0800*/  STL.128 [R1+0x60], RZ ;  /* 0x000060ff01007387 */ /* 0x0003e20000100c00 */
[----:B------:R-:W-:Y:S01]  /*0810*/  IMAD.IADD R5, R5, 0x1, -R20 ;  /* 0x0000000105057824 */ /* 0x000fe200078e0a14 */
[----:B------:R-:W-:Y:S02]  /*0820*/  LOP3.LUT R4, R20, 0xffff, RZ, 0xc0, !PT ;  /* 0x0000ffff14047812 */ /* 0x000fe400078ec0ff */
[----:B------:R1:W-:Y:S01]  /*0830*/  STL.128 [R1+0x70], RZ ;  /* 0x000070ff01007387 */ /* 0x0003e20000100c00 */
[----:B------:R-:W-:Y:S01]  /*0840*/  IMAD R0, R36, R0, R39 ;  /* 0x0000000024007224 */ /* 0x000fe200078e0227 */
[----:B------:R-:W-:-:S04]  /*0850*/  LOP3.LUT R5, R5, 0xffff, RZ, 0xc0, !PT ;  /* 0x0000ffff05057812 */ /* 0x000fc800078ec0ff */
[----:B------:R-:W-:-:S07]  /*0860*/  LOP3.LUT R38, R0, 0x7, RZ, 0xc0, !PT ;  /* 0x0000000700267812 */ /* 0x000fce00078ec0ff */
[----:B-1----:R-:W-:Y:S05]  /*0870*/  CALL.REL.NOINC `($__internal_510_$__cuda_sm20_div_u16) ;  /* 0x0000004000087944 */ /* 0x002fea0003c00000 */
[----:B------:R-:W-:Y:S01]  /*0880*/  LOP3.LUT R15, R7, 0x3, RZ, 0xc0, !PT ;  /* 0x00000003070f7812 */ /* 0x000fe200078ec0ff */
[----:B------:R-:W-:Y:S03]  /*0890*/  BSSY.RECONVERGENT B0, `(.L_x_26465) ;  /* 0x0000013000007945 */ /* 0x000fe60003800200 */
[----:B------:R-:W-:-:S13]  /*08a0*/  ISETP.NE.AND P0, PT, R15, 0x2, PT ;  /* 0x000000020f00780c */ /* 0x000fda0003f05270 */
[----:B------:R-:W-:Y:S05]  /*08b0*/  @!P0 BRA `(.L_x_26466) ;  /* 0x0000000000408947 */ /* 0x000fea0003800000 */
[----:B------:R-:W0:Y:S01]  /*08c0*/  S2R R5, SR_CgaCtaId ;  /* 0x0000000000057919 */ /* 0x000e220000008800 */
[----:B------:R-:W1:Y:S01]  /*08d0*/  LDC.64 R8, c[0x0][0x390] ;  /* 0x0000e400ff087b82 */ /* 0x000e620000000a00 */
[----:B------:R-:W-:Y:S01]  /*08e0*/  MOV R4, 0x400 ;  /* 0x0000040000047802 */ /* 0x000fe20000000f00 */
[----:B------:R-:W-:-:S04]  /*08f0*/  HFMA2 R10, -RZ, RZ, 0, 0 ;  /* 0x00000000ff0a7431 */ /* 0x000fc800000001ff */
[----:B------:R-:W-:-:S05]  /*0900*/  VIADD R4, R4, 0x180 ;  /* 0x0000018004047836 */ /* 0x000fca0000000000 */
[----:B0-----:R-:W-:-:S07]  /*0910*/  LEA R12, R5, R4, 0x18 ;  /* 0x00000004050c7211 */ /* 0x001fce00078ec0ff */
.L_x_26467:
        /* <DEDUP_REMOVED lines=10> */
.L_x_26466:
[----:B------:R-:W-:Y:S05]  /*09c0*/  BSYNC.RECONVERGENT B0 ;  /* 0x0000000000007941 */ /* 0x000fea0003800200 */
.L_x_26465:
[----:B------:R-:W1:Y:S01]  /*09d0*/  S2UR UR5, SR_CgaCtaId ;  /* 0x00000000000579c3 */ /* 0x000e620000008800 */
[----:B------:R-:W-:Y:S01]  /*09e0*/  UMOV UR4, 0x400 ;  /* 0x0000040000047882 */ /* 0x000fe20000000000 */
[----:B------:R-:W-:Y:S01]  /*09f0*/  BSSY.RECONVERGENT B0, `(.L_x_26468) ;  /* 0x000001e000007945 */ /* 0x000fe20003800200 */
[----:B------:R-:W-:-:S05]  /*0a00*/  UIADD3 UR4, UPT, UPT, UR4, 0x180, URZ ;  /* 0x0000018004047890 */ /* 0x000fca000fffe0ff */
[----:B------:R-:W2:Y:S01]  /*0a10*/  LDC.64 R22, c[0x0][0x390] ;  /* 0x0000e400ff167b82 */ /* 0x000ea20000000a00 */
[----:B-1----:R-:W-:-:S12]  /*0a20*/  ULEA UR4, UR5, UR4, 0x18 ;  /* 0x0000000405047291 */ /* 0x002fd8000f8ec0ff */
.L_x_26469:
[--C-:B-1----:R-:W-:Y:S02]  /*0a30*/  IMAD.IADD R9, R20, 0x1, R21.reuse ;  /* 0x0000000114097824 */ /* 0x102fe400078e0215 */
[----:B0-----:R-:W-:-:S03]  /*0a40*/  IMAD R7, R24, 0x1000, R21 ;  /* 0x0000100018077824 */ /* 0x001fc600078e0215 */
[-C--:B------:R-:W-:Y:S02]  /*0a50*/  IADD3 R5, PT, PT, R20, R9.reuse, RZ ;  /* 0x0000000914057210 */ /* 0x080fe40007ffe0ff */
[----:B------:R-:W-:-:S03]  /*0a60*/  LEA R9, R24, R9, 0xc ;  /* 0x0000000918097211 */ /* 0x000fc600078e60ff */
[--C-:B------:R-:W-:Y:S02]  /*0a70*/  IMAD.IADD R27, R20, 0x1, R5.reuse ;  /* 0x00000001141b7824 */ /* 0x100fe400078e0205 */
[C---:B------:R-:W-:Y:S02]  /*0a80*/  IMAD R13, R24.reuse, 0x1000, R5 ;  /* 0x00001000180d7824 */ /* 0x040fe400078e0205 */
        /* <DEDUP_REMOVED lines=9> */
[----:B------:R-:W-:-:S04]  /*0b20*/  LEA R30, R21, UR4, 0x2 ;  /* 0x00000004151e7c11 */ /* 0x000fc8000f8e10ff */
[----:B------:R-:W-:-:S05]  /*0b30*/  LEA R26, R25, R30, 0x4 ;  /* 0x0000001e191a7211 */ /* 0x000fca00078e20ff */
        /* <DEDUP_REMOVED lines=10> */
.L_x_26468:
[----:B------:R-:W-:Y:S01]  /*0be0*/  ISETP.GE.AND P0, PT, R3, 0x1, PT ;  /* 0x000000010300780c */ /* 0x000fe20003f06270 */
[----:B------:R-:W-:Y:S01]  /*0bf0*/  BAR.SYNC.DEFER_BLOCKING 0x0 ;  /* 0x0000000000007b1d */ /* 0x000fe20000010000 */
[----:B-1----:R-:W-:Y:S02]  /*0c00*/  CS2R R6, SRZ ;  /* 0x0000000000067805 */ /* 0x002fe4000001ff00 */
        /* <DEDUP_REMOVED lines=21> */
[----:B------:R-:W-:Y:S01]  /*0d60*/  VIADD R10, R38, 0x5 ;  /* 0x00000005260a7836 */ /* 0x000fe20000000000 */
[----:B------:R-:W-:Y:S01]  /*0d70*/  BSSY B1, `(.L_x_26471) ;  /* 0x0000101000017945 */ /* 0x000fe20003800000 */
[----:B------:R-:W-:Y:S01]  /*0d80*/  MOV R23, RZ ;  /* 0x000000ff00177202 */ /* 0x000fe20000000f00 */
[----:B------:R-:W-:Y:S01]  /*0d90*/  IMAD.MOV.U32 R21, RZ, RZ, RZ ;  /* 0x000000ffff157224 */ /* 0x000fe200078e00ff */
[-C--:B0-----:R-:W-:Y:S02]  /*0da0*/  ISETP.GE.AND P0, PT, R4, R13.reuse, PT ;  /* 0x0000000d0400720c */ /* 0x081fe40003f06270 */
[----:B------:R-:W-:-:S02]  /*0db0*/  ISETP.GE.AND P1, PT, R6, R13, PT ;  /* 0x0000000d0600720c */ /* 0x000fc40003f26270 */
        /* <DEDUP_REMOVED lines=8> */
[----:B------:R-:W-:Y:S01]  /*0e40*/  VIADD R8, R38, 0x4 ;  /* 0x0000000426087836 */ /* 0x000fe20000000000 */
[----:B------:R-:W-:Y:S01]  /*0e50*/  ISETP.GE.AND P2, PT, R14, R13, PT ;  /* 0x0000000d0e00720c */ /* 0x000fe20003f46270 */
[----:B------:R-:W-:Y:S01]  /*0e60*/  VIADD R38, R38, 0x7 ;  /* 0x0000000726267836 */ /* 0x000fe20000000000 */
[----:B------:R-:W-:-:S02]  /*0e70*/  SEL R9, R13, RZ, P1 ;  /* 0x000000ff0d097207 */ /* 0x000fc40000800000 */
[-C--:B------:R-:W-:Y:S02]  /*0e80*/  ISETP.GE.AND P0, PT, R8, R13.reuse, PT ;  /* 0x0000000d0800720c */ /* 0x080fe40003f06270 */
[----:B------:R-:W-:Y:S02]  /*0e90*/  ISETP.GE.AND P3, PT, R38, R13, PT ;  /* 0x0000000d2600720c */ /* 0x000fe40003f66270 */
[C---:B------:R-:W-:Y:S02]  /*0ea0*/  SEL R7, R13.reuse, RZ, P0 ;  /* 0x000000ff0d077207 */ /* 0x040fe40000000000 */
[C---:B------:R-:W-:Y:S02]  /*0eb0*/  SEL R11, R13.reuse, RZ, P2 ;  /* 0x000000ff0d0b7207 */ /* 0x040fe40001000000 */
[----:B------:R-:W-:Y:S01]  /*0ec0*/  SEL R13, R13, RZ, P3 ;  /* 0x000000ff0d0d7207 */ /* 0x000fe20001800000 */
[----:B------:R-:W-:Y:S01]  /*0ed0*/  IMAD.IADD R7, R8, 0x1, -R7 ;  /* 0x0000000108077824 */ /* 0x000fe200078e0a07 */
[----:B------:R-:W-:Y:S01]  /*0ee0*/  IADD3 R8, PT, PT, R10, -R9, RZ ;  /* 0x800000090a087210 */ /* 0x000fe20007ffe0ff */
[----:B------:R-:W-:Y:S01]  /*0ef0*/  IMAD.IADD R9, R14, 0x1, -R11 ;  /* 0x000000010e097824 */ /* 0x000fe200078e0a0b */
[----:B------:R-:W-:Y:S01]  /*0f00*/  VIMNMX R25, PT, PT, R12, 0x8, PT ;  /* 0x000000080c197848 */ /* 0x000fe20003fe0100 */
[----:B------:R-:W-:-:S07]  /*0f10*/  IMAD.IADD R10, R38, 0x1, -R13 ;  /* 0x00000001260a7824 */ /* 0x000fce00078e0a0d */
.L_x_26500:
[----:B0-----:R-:W0:Y:S01]  /*0f20*/  LDC R19, c[0x0][0x3ac] ;  /* 0x0000eb00ff137b82 */ /* 0x001e220000000800 */
[C---:B------:R-:W-:Y:S01]  /*0f30*/  IMAD.IADD R20, R0.reuse, 0x1, R21 ;  /* 0x0000000100147824 */ /* 0x040fe200078e0215 */
[----:B------:R-:W-:Y:S02]  /*0f40*/  LOP3.LUT R22, R0, 0x7, RZ, 0xc0, !PT ;  /* 0x0000000700167812 */ /* 0x000fe400078ec0ff */
[----:B------:R-:W-:Y:S02]  /*0f50*/  IADD3 R21, PT, PT, R36, R21, RZ ;  /* 0x0000001524157210 */ /* 0x000fe40007ffe0ff */
[C---:B0-----:R-:W-:Y:S02]  /*0f60*/  ISETP.GT.AND P6, PT, R19.reuse, RZ, PT ;  /* 0x000000ff1300720c */ /* 0x041fe40003fc4270 */
[----:B------:R-:W-:Y:S02]  /*0f70*/  ISETP.GE.AND P0, PT, R19, 0x2, PT ;  /* 0x000000021300780c */ /* 0x000fe40003f06270 */
[----:B------:R-:W-:-:S02]  /*0f80*/  P2R R24, PR, RZ, 0x40 ;  /* 0x00000040ff187803 */ /* 0x000fc40000000000 */
[C---:B------:R-:W-:Y:S02]  /*0f90*/  ISETP.GE.AND P6, PT, R19.reuse, 0x8, PT ;  /* 0x000000081300780c */ /* 0x040fe40003fc6270 */
[C---:B------:R-:W-:Y:S02]  /*0fa0*/  ISETP.GE.AND P1, PT, R19.reuse, 0x3, PT ;  /* 0x000000031300780c */ /* 0x040fe40003f26270 */
[----:B------:R-:W-:Y:S02]  /*0fb0*/  P2R R26, PR, RZ, 0x40 ;  /* 0x00000040ff1a7803 */ /* 0x000fe40000000000 */
[----:B------:R-:W-:Y:S02]  /*0fc0*/  ISETP.NE.AND P6, PT, R24, RZ, PT ;  /* 0x000000ff1800720c */ /* 0x000fe40003fc5270 */
        /* <DEDUP_REMOVED lines=12> */
.L_x_26472:
[----:B------:R-:W-:Y:S05]  /*1090*/  @!P0 BRA `(.L_x_26473) ;  /* 0x0000000000248947 */ /* 0x000fea0003800000 */
[----:B------:R-:W1:Y:S01]  /*10a0*/  S2UR UR5, SR_CgaCtaId ;  /* 0x00000000000579c3 */ /* 0x000e620000008800 */
[----:B------:R-:W-:Y:S01]  /*10b0*/  VIADD R17, R0, 0x1 ;  /* 0x0000000100117836 */ /* 0x000fe20000000000 */
[----:B------:R-:W-:Y:S02]  /*10c0*/  UMOV UR4, 0x400 ;  /* 0x0000040000047882 */ /* 0x000fe40000000000 */
[----:B------:R-:W-:Y:S02]  /*10d0*/  UIADD3 UR4, UPT, UPT, UR4, 0x180, URZ ;  /* 0x0000018004047890 */ /* 0x000fe4000fffe0ff */
[----:B------:R-:W-:-:S05]  /*10e0*/  LOP3.LUT R17, R17, 0x7, RZ, 0xc0, !PT ;  /* 0x0000000711117812 */ /* 0x000fca00078ec0ff */
[----:B------:R-:W-:Y:S01]  /*10f0*/  IMAD R17, R20, R19, R17 ;  /* 0x0000001314117224 */ /* 0x000fe200078e0211 */
[----:B-1----:R-:W-:-:S06]  /*1100*/  ULEA UR4, UR5, UR4, 0x18 ;  /* 0x0000000405047291 */ /* 0x002fcc000f8ec0ff */
[----:B------:R-:W-:-:S06]  /*1110*/  LEA R17, R17, UR4, 0x2 ;  /* 0x0000000411117c11 */ /* 0x000fcc000f8e10ff */
[----:B------:R-:W1:Y:S02]  /*1120*/  LDS R17, [R17] ;  /* 0x0000000011117984 */ /* 0x000e640000000800 */
.L_x_26473:
[----:B------:R-:W-:Y:S05]  /*1130*/  @!P1 BRA `(.L_x_26474) ;  /* 0x0000000000249947 */ /* 0x000fea0003800000 */
[----:B------:R-:W2:Y:S01]  /*1140*/  S2UR UR5, SR_CgaCtaId ;  /* 0x00000000000579c3 */ /* 0x000ea20000008800 */
[----:B------:R-:W-:Y:S01]  /*1150*/  VIADD R16, R0, 0x2 ;  /* 0x0000000200107836 */ /* 0x000fe20000000000 */
[----:B------:R-:W-:Y:S02]  /*1160*/  UMOV UR4, 0x400 ;  /* 0x0000040000047882 */ /* 0x000fe40000000000 */
[----:B------:R-:W-:Y:S02]  /*1170*/  UIADD3 UR4, UPT, UPT, UR4, 0x180, URZ ;  /* 0x0000018004047890 */ /* 0x000fe4000fffe0ff */
[----:B------:R-:W-:-:S05]  /*1180*/  LOP3.LUT R16, R16, 0x7, RZ, 0xc0, !PT ;  /* 0x0000000710107812 */ /* 0x000fca00078ec0ff */
[----:B------:R-:W-:Y:S01]  /*1190*/  IMAD R16, R20, R19, R16 ;  /* 0x0000001314107224 */ /* 0x000fe200078e0210 */
[----:B--2---:R-:W-:-:S06]  /*11a0*/  ULEA UR4, UR5, UR4, 0x18 ;  /* 0x0000000405047291 */ /* 0x004fcc000f8ec0ff */
[----:B------:R-:W-:-:S06]  /*11b0*/  LEA R16, R16, UR4, 0x2 ;  /* 0x0000000410107c11 */ /* 0x000fcc000f8e10ff */
[----:B------:R-:W2:Y:S02]  /*11c0*/  LDS R16, [R16] ;  /* 0x0000000010107984 */ /* 0x000ea40000000800 */
.L_x_26474:
[----:B------:R-:W-:Y:S05]  /*11d0*/  @!P2 BRA `(.L_x_26475) ;  /* 0x000000000024a947 */ /* 0x000fea0003800000 */
[----:B------:R-:W3:Y:S01]  /*11e0*/  S2UR UR5, SR_CgaCtaId ;  /* 0x00000000000579c3 */ /* 0x000ee20000008800 */
[----:B------:R-:W-:Y:S01]  /*11f0*/  IADD3 R15, PT, PT, R0, 0x3, RZ ;  /* 0x00000003000f7810 */ /* 0x000fe20007ffe0ff */
[----:B------:R-:W-:Y:S02]  /*1200*/  UMOV UR4, 0x400 ;  /* 0x0000040000047882 */ /* 0x000fe40000000000 */
[----:B------:R-:W-:Y:S01]  /*1210*/  UIADD3 UR4, UPT, UPT, UR4, 0x180, URZ ;  /* 0x0000018004047890 */ /* 0x000fe2000fffe0ff */
[----:B------:R-:W-:-:S05]  /*1220*/  LOP3.LUT R15, R15, 0x7, RZ, 0xc0, !PT ;  /* 0x000000070f0f7812 */ /* 0x000fca00078ec0ff */
[----:B------:R-:W-:Y:S01]  /*1230*/  IMAD R15, R20, R19, R15 ;  /* 0x00000013140f7224 */ /* 0x000fe200078e020f */
[----:B---3--:R-:W-:-:S06]  /*1240*/  ULEA UR4, UR5, UR4, 0x18 ;  /* 0x0000000405047291 */ /* 0x008fcc000f8ec0ff */
[----:B------:R-:W-:-:S06]  /*1250*/  LEA R15, R15, UR4, 0x2 ;  /* 0x000000040f0f7c11 */ /* 0x000fcc000f8e10ff */
[----:B------:R-:W3:Y:S02]  /*1260*/  LDS R15, [R15] ;  /* 0x000000000f0f7984 */ /* 0x000ee40000000800 */
.L_x_26475:
[----:B------:R-:W-:Y:S05]  /*1270*/  @!P3 BRA `(.L_x_26476) ;  /* 0x000000000020b947 */ /* 0x000fea0003800000 */
[----:B------:R-:W4:Y:S01]  /*1280*/  S2UR UR5, SR_CgaCtaId ;  /* 0x00000000000579c3 */ /* 0x000f220000008800 */
[----:B------:R-:W-:Y:S01]  /*1290*/  UMOV UR4, 0x400 ;  /* 0x0000040000047882 */ /* 0x000fe20000000000 */
[----:B------:R-:W-:Y:S01]  /*12a0*/  LOP3.LUT R14, R22, 0x4, RZ, 0x3c, !PT ;  /* 0x00000004160e7812 */ /* 0x000fe200078e3cff */
[----:B------:R-:W-:-:S04]  /*12b0*/  UIADD3 UR4, UPT, UPT, UR4, 0x180, URZ ;  /* 0x0000018004047890 */ /* 0x000fc8000fffe0ff */
[----:B------:R-:W-:Y:S01]  /*12c0*/  IMAD R14, R20, R19, R14 ;  /* 0x00000013140e7224 */ /* 0x000fe200078e020e */
[----:B----4-:R-:W-:-:S06]  /*12d0*/  ULEA UR4, UR5, UR4, 0x18 ;  /* 0x0000000405047291 */ /* 0x010fcc000f8ec0ff */
[----:B------:R-:W-:-:S06]  /*12e0*/  LEA R14, R14, UR4, 0x2 ;  /* 0x000000040e0e7c11 */ /* 0x000fcc000f8e10ff */
[----:B------:R-:W4:Y:S02]  /*12f0*/  LDS R14, [R14] ;  /* 0x000000000e0e7984 */ /* 0x000f240000000800 */
.L_x_26476:
        /* <DEDUP_REMOVED lines=10> */
.L_x_26477:
        /* <DEDUP_REMOVED lines=10> */
.L_x_26478:
[----:B------:R-:W-:Y:S02]  /*1440*/  ISETP.GE.AND P6, PT, R19, 0x8, PT ;  /* 0x000000081300780c */ /* 0x000fe40003fc6270 */
[----:B------:R-:W-:Y:S02]  /*1450*/  P2R R22, PR, RZ, 0x1 ;  /* 0x00000001ff167803 */ /* 0x000fe40000000000 */
[----:B------:R-:W-:-:S04]  /*1460*/  ISETP.GE.AND P0, PT, R40, R25, PT ;  /* 0x000000192800720c */ /* 0x000fc80003f06270 */
[----:B------:R-:W-:Y:S02]  /*1470*/  P2R R24, PR, RZ, 0x1 ;  /* 0x00000001ff187803 */ /* 0x000fe40000000000 */
[----:B------:R-:W-:-:S03]  /*1480*/  ISETP.NE.AND P0, PT, R22, RZ, PT ;  /* 0x000000ff1600720c */ /* 0x000fc60003f05270 */
[----:B------:R-:W-:Y:S10]  /*1490*/  @!P6 BRA `(.L_x_26479) ;  /* 0x000000000024e947 */ /* 0x000ff40003800000 */
[----:B------:R-:W5:Y:S01]  /*14a0*/  S2UR UR5, SR_CgaCtaId ;  /* 0x00000000000579c3 */ /* 0x000f620000008800 */
[----:B------:R-:W-:Y:S01]  /*14b0*/  IADD3 R11, PT, PT, R0, -0x1, RZ ;  /* 0xffffffff000b7810 */ /* 0x000fe20007ffe0ff */
[----:B------:R-:W-:Y:S02]  /*14c0*/  UMOV UR4, 0x400 ;  /* 0x0000040000047882 */ /* 0x000fe40000000000 */
[----:B------:R-:W-:Y:S01]  /*14d0*/  UIADD3 UR4, UPT, UPT, UR4, 0x180, URZ ;  /* 0x0000018004047890 */ /* 0x000fe2000fffe0ff */
[----:B------:R-:W-:-:S05]  /*14e0*/  LOP3.LUT R11, R11, 0x7, RZ, 0xc0, !PT ;  /* 0x000000070b0b7812 */ /* 0x000fca00078ec0ff */
[----:B------:R-:W-:Y:S01]  /*14f0*/  IMAD R11, R20, R19, R11 ;  /* 0x00000013140b7224 */ /* 0x000fe200078e020b */
[----:B-----5:R-:W-:-:S06]  /*1500*/  ULEA UR4, UR5, UR4, 0x18 ;  /* 0x0000000405047291 */ /* 0x020fcc000f8ec0ff */
[----:B------:R-:W-:-:S06]  /*1510*/  LEA R11, R11, UR4, 0x2 ;  /* 0x000000040b0b7c11 */ /* 0x000fcc000f8e10ff */
[----:B------:R-:W0:Y:S02]  /*1520*/  LDS R11, [R11] ;  /* 0x000000000b0b7984 */ /* 0x000e240000000800 */
.L_x_26479:
        /* <DEDUP_REMOVED lines=11> */
[----:B------:R-:W-:Y:S02]  /*15e0*/  IMAD R22, R2, R23, RZ ;  /* 0x0000001702167224 */ /* 0x000fe400078e02ff */
[----:B------:R-:W-:Y:S01]  /*15f0*/  IMAD.MOV.U32 R26, RZ, RZ, R40 ;  /* 0x000000ffff1a7224 */ /* 0x000fe200078e0028 */
[----:B-----5:R-:W-:Y:S02]  /*1600*/  LEA R24, R27, R24, 0x18 ;  /* 0x000000181b187211 */ /* 0x020fe400078ec0ff */
[----:B------:R-:W-:Y:S02]  /*1610*/  LOP3.LUT R27, R20, 0x1c, RZ, 0xc0, !PT ;  /* 0x0000001c141b7812 */ /* 0x000fe400078ec0ff */
[----:B------:R-:W-:-:S07]  /*1620*/  P2R R20, PR, RZ, 0x40 ;  /* 0x00000040ff147803 */ /* 0x000fce0000000000 */
.L_x_26499:
        /* <DEDUP_REMOVED lines=9> */
[----:B------:R-:W-:Y:S01]  /*16c0*/  LOP3.LUT R31, R0, 0x7, RZ, 0xc0, !PT ;  /* 0x00000007001f7812 */ /* 0x000fe200078ec0ff */
[----:B------:R-:W-:-:S03]  /*16d0*/  UMOV UR4, 0xffffffff ;  /* 0xffffffff00047882 */ /* 0x000fc60000000000 */
[----:B------:R-:W-:-:S04]  /*16e0*/  ISETP.GE.AND P0, PT, R31, R28, PT ;  /* 0x0000001c1f00720c */ /* 0x000fc80003f06270 */
[----:B------:R-:W-:-:S05]  /*16f0*/  SEL R20, R28, RZ, P0 ;  /* 0x000000ff1c147207 */ /* 0x000fca0000000000 */
[----:B------:R-:W-:Y:S01]  /*1700*/  IMAD.IADD R20, R31, 0x1, -R20 ;  /* 0x000000011f147824 */ /* 0x000fe200078e0a14 */
[----:B------:R-:W-:Y:S06]  /*1710*/  BRA.DIV UR4, `(.L_x_26484) ;  /* 0x0000002a04cc7947 */ /* 0x000fec000b800000 */
[----:B------:R0:W0:Y:S02]  /*1720*/  SHFL.IDX PT, R31, R29, R20, 0x181f ;  /* 0x00181f141d1f7589 */ /* 0x00002400000e0000 */
.L_x_26503:
[----:B0-----:R-:W-:-:S07]  /*1730*/  IMAD R20, R18, R31, RZ ;  /* 0x0000001f12147224 */ /* 0x001fce00078e02ff */
.L_x_26483:
[----:B------:R-:W-:-:S13]  /*1740*/  ISETP.GE.AND P0, PT, R28, 0x2, PT ;  /* 0x000000021c00780c */ /* 0x000fda0003f06270 */
[----:B------:R-:W-:Y:S05]  /*1750*/  @!P0 BRA `(.L_x_26485) ;  /* 0x0000000000108947 */ /* 0x000fea0003800000 */
[----:B------:R-:W-:-:S03]  /*1760*/  UMOV UR4, 0xffffffff ;  /* 0xffffffff00047882 */ /* 0x000fc60000000000 */
[----:B------:R-:W-:Y:S05]  /*1770*/  BRA.DIV UR4, `(.L_x_26486) ;  /* 0x0000002a04d87947 */ /* 0x000fea000b800000 */
[----:B------:R0:W0:Y:S02]  /*1780*/  SHFL.IDX PT, R30, R29, R4, 0x181f ;  /* 0x00181f041d1e7589 */ /* 0x00002400000e0000 */
.L_x_26506:
[----:B01----:R-:W-:-:S07]  /*1790*/  IMAD R20, R17, R30, R20 ;  /* 0x0000001e11147224 */ /* 0x003fce00078e0214 */
.L_x_26485:
[----:B------:R-:W-:-:S13]  /*17a0*/  ISETP.GE.AND P1, PT, R28, 0x3, PT ;  /* 0x000000031c00780c */ /* 0x000fda0003f26270 */
[----:B------:R-:W-:Y:S05]  /*17b0*/  @!P1 BRA `(.L_x_26487) ;  /* 0x0000000000109947 */ /* 0x000fea0003800000 */
[----:B------:R-:W-:-:S03]  /*17c0*/  UMOV UR4, 0xffffffff ;  /* 0xffffffff00047882 */ /* 0x000fc60000000000 */
[----:B------:R-:W-:Y:S05]  /*17d0*/  BRA.DIV UR4, `(.L_x_26488) ;  /* 0x0000002a04e87947 */ /* 0x000fea000b800000 */
[----:B------:R0:W0:Y:S02]  /*17e0*/  SHFL.IDX PT, R31, R29, R5, 0x181f ;  /* 0x00181f051d1f7589 */ /* 0x00002400000e0000 */
.L_x_26509:
[----:B0-2---:R-:W-:-:S07]  /*17f0*/  IMAD R20, R16, R31, R20 ;  /* 0x0000001f10147224 */ /* 0x005fce00078e0214 */
.L_x_26487:
[----:B------:R-:W-:-:S13]  /*1800*/  ISETP.GE.AND P2, PT, R28, 0x4, PT ;  /* 0x000000041c00780c */ /* 0x000fda0003f46270 */
[----:B------:R-:W-:Y:S05]  /*1810*/  @!P2 BRA `(.L_x_26489) ;  /* 0x000000000010a947 */ /* 0x000fea0003800000 */
[----:B------:R-:W-:-:S03]  /*1820*/  UMOV UR4, 0xffffffff ;  /* 0xffffffff00047882 */ /* 0x000fc60000000000 */
[----:B------:R-:W-:Y:S05]  /*1830*/  BRA.DIV UR4, `(.L_x_26490) ;  /* 0x0000002a04f47947 */ /* 0x000fea000b800000 */
[----:B------:R0:W0:Y:S02]  /*1840*/  SHFL.IDX PT, R30, R29, R6, 0x181f ;  /* 0x00181f061d1e7589 */ /* 0x00002400000e0000 */
.L_x_26512:
[----:B0--3--:R-:W-:-:S07]  /*1850*/  IMAD R20, R15, R30, R20 ;  /* 0x0000001e0f147224 */ /* 0x009fce00078e0214 */
.L_x_26489:
[----:B------:R-:W-:-:S13]  /*1860*/  ISETP.GE.AND P3, PT, R28, 0x5, PT ;  /* 0x000000051c00780c */ /* 0x000fda0003f66270 */
[----:B------:R-:W-:Y:S05]  /*1870*/  @!P3 BRA `(.L_x_26491) ;  /* 0x000000000010b947 */ /* 0x000fea0003800000 */
[----:B------:R-:W-:-:S03]  /*1880*/  UMOV UR4, 0xffffffff ;  /* 0xffffffff00047882 */ /* 0x000fc60000000000 */
[----:B------:R-:W-:Y:S05]  /*1890*/  BRA.DIV UR4, `(.L_x_26492) ;  /* 0x0000002e04047947 */ /* 0x000fea000b800000 */
[----:B------:R0:W0:Y:S02]  /*18a0*/  SHFL.IDX PT, R31, R29, R7, 0x181f ;  /* 0x00181f071d1f7589 */ /* 0x00002400000e0000 */
.L_x_26515:
[----:B0---4-:R-:W-:-:S07]  /*18b0*/  IMAD R20, R14, R31, R20 ;  /* 0x0000001f0e147224 */ /* 0x011fce00078e0214 */
.L_x_26491:
[----:B------:R-:W-:-:S13]  /*18c0*/  ISETP.GE.AND P4, PT, R28, 0x6, PT ;  /* 0x000000061c00780c */ /* 0x000fda0003f86270 */
[----:B------:R-:W-:Y:S05]  /*18d0*/  @!P4 BRA `(.L_x_26493) ;  /* 0x000000000010c947 */ /* 0x000fea0003800000 */
[----:B------:R-:W-:-:S03]  /*18e0*/  UMOV UR4, 0xffffffff ;  /* 0xffffffff00047882 */ /* 0x000fc60000000000 */
[----:B------:R-:W-:Y:S05]  /*18f0*/  BRA.DIV UR4, `(.L_x_26494) ;  /* 0x0000002e04107947 */ /* 0x000fea000b800000 */
[----:B------:R0:W0:Y:S02]  /*1900*/  SHFL.IDX PT, R30, R29, R8, 0x181f ;  /* 0x00181f081d1e7589 */ /* 0x00002400000e0000 */
.L_x_26518:
[----:B0-----:R-:W-:-:S07]  /*1910*/  IMAD R20, R13, R30, R20 ;  /* 0x0000001e0d147224 */ /* 0x001fce00078e0214 */
.L_x_26493:
[----:B------:R-:W-:-:S13]  /*1920*/  ISETP.GE.AND P5, PT, R28, 0x7, PT ;  /* 0x000000071c00780c */ /* 0x000fda0003fa6270 */
[----:B------:R-:W-:Y:S05]  /*1930*/  @!P5 BRA `(.L_x_26495) ;  /* 0x000000000010d947 */ /* 0x000fea0003800000 */
[----:B------:R-:W-:-:S03]  /*1940*/  UMOV UR4, 0xffffffff ;  /* 0xffffffff00047882 */ /* 0x000fc60000000000 */
[----:B------:R-:W-:Y:S05]  /*1950*/  BRA.DIV UR4, `(.L_x_26496) ;  /* 0x0000002e04207947 */ /* 0x000fea000b800000 */
[----:B------:R0:W0:Y:S02]  /*1960*/  SHFL.IDX PT, R31, R29, R9, 0x181f ;  /* 0x00181f091d1f7589 */ /* 0x00002400000e0000 */
.L_x_26521:
[----:B0-----:R-:W-:-:S07]  /*1970*/  IMAD R20, R12, R31, R20 ;  /* 0x0000001f0c147224 */ /* 0x001fce00078e0214 */
.L_x_26495:
[----:B------:R-:W-:-:S13]  /*1980*/  ISETP.GE.AND P6, PT, R28, 0x8, PT ;  /* 0x000000081c00780c */ /* 0x000fda0003fc6270 */
[----:B------:R-:W-:Y:S05]  /*1990*/  @!P6 BRA `(.L_x_26497) ;  /* 0x0000000000c8e947 */ /* 0x000fea0003800000 */
[----:B------:R-:W-:-:S03]  /*19a0*/  UMOV UR4, 0xffffffff ;  /* 0xffffffff00047882 */ /* 0x000fc60000000000 */
[----:B------:R-:W-:Y:S05]  /*19b0*/  BRA.DIV UR4, `(.L_x_26498) ;  /* 0x0000002e042c7947 */ /* 0x000fea000b800000 */
[----:B------:R0:W0:Y:S02]  /*19c0*/  SHFL.IDX PT, R29, R29, R10, 0x181f ;  /* 0x00181f0a1d1d7589 */ /* 0x00002400000e0000 */
.L_x_26524:
[----:B0-----:R-:W-:Y:S01]  /*19d0*/  IMAD R20, R11, R29, R20 ;  /* 0x0000001d0b147224 */ /* 0x001fe200078e0214 */
[----:B------:R-:W-:Y:S06]  /*19e0*/  BRA `(.L_x_26497) ;  /* 0x0000000000b47947 */ /* 0x000fec0003800000 */
.L_x_26482:
[----:B------:R-:W5:Y:S01]  /*19f0*/  LDC R38, c[0x0][0x3ac] ;  /* 0x0000eb00ff267b82 */ /* 0x000f620000000800 */
[C---:B------:R-:W-:Y:S02]  /*1a00*/  @P0 LEA R33, R0.reuse, 0x4, 0x2 ;  /* 0x0000000400210811 */ /* 0x040fe400078e10ff */
[C---:B------:R-:W-:Y:S02]  /*1a10*/  @P1 LEA R35, R0.reuse, 0x8, 0x2 ;  /* 0x0000000800231811 */ /* 0x040fe400078e10ff */
[C---:B------:R-:W-:Y:S02]  /*1a20*/  @P3 SHF.L.U32 R32, R0.reuse, 0x2, RZ ;  /* 0x0000000200203819 */ /* 0x040fe400000006ff */
[----:B------:R-:W-:Y:S02]  /*1a30*/  @P0 LOP3.LUT R33, R33, 0x1c, RZ, 0xc0, !PT ;  /* 0x0000001c21210812 */ /* 0x000fe400078ec0ff */
[----:B------:R-:W-:Y:S02]  /*1a40*/  @P1 LOP3.LUT R35, R35, 0x1c, RZ, 0xc0, !PT ;  /* 0x0000001c23231812 */ /* 0x000fe400078ec0ff */
[----:B------:R-:W-:Y:S01]  /*1a50*/  @P2 LEA R41, R0, 0xc, 0x2 ;  /* 0x0000000c00292811 */ /* 0x000fe200078e10ff */
[----:B------:R-:W-:Y:S01]  /*1a60*/  @P0 IMAD.IADD R42, R28, 0x1, R33 ;  /* 0x000000011c2a0824 */ /* 0x000fe200078e0221 */
[----:B------:R-:W-:Y:S01]  /*1a70*/  @P4 LEA R31, R0, 0x14, 0x2 ;  /* 0x00000014001f4811 */ /* 0x000fe200078e10ff */
[----:B------:R-:W-:Y:S01]  /*1a80*/  @P1 IMAD.IADD R33, R28, 0x1, R35 ;  /* 0x000000011c211824 */ /* 0x000fe200078e0223 */
[----:B------:R-:W-:-:S02]  /*1a90*/  @P2 LOP3.LUT R41, R41, 0x1c, RZ, 0xc0, !PT ;  /* 0x0000001c29292812 */ /* 0x000fc400078ec0ff */
[----:B------:R-:W-:-:S03]  /*1aa0*/  @P4 LOP3.LUT R31, R31, 0x1c, RZ, 0xc0, !PT ;  /* 0x0000001c1f1f4812 */ /* 0x000fc600078ec0ff */
[----:B------:R-:W-:Y:S02]  /*1ab0*/  @P1 LDS R33, [R33] ;  /* 0x0000000021211984 */ /* 0x000fe40000000800 */
[----:B------:R-:W-:Y:S01]  /*1ac0*/  @P4 IMAD.IADD R31, R28, 0x1, R31 ;  /* 0x000000011c1f4824 */ /* 0x000fe200078e021f */
[----:B-----5:R-:W-:-:S05]  /*1ad0*/  ISETP.GE.AND P6, PT, R38, 0x1, PT ;  /* 0x000000012600780c */ /* 0x020fca0003fc6270 */
[----:B------:R-:W-:Y:S08]  /*1ae0*/  @P4 LDS R31, [R31] ;  /* 0x000000001f1f4984 */ /* 0x000ff00000000800 */
[----:B------:R-:W-:-:S04]  /*1af0*/  @P6 SHF.L.U32 R20, R0, 0x2, RZ ;  /* 0x0000000200146819 */ /* 0x000fc800000006ff */
[----:B------:R-:W-:Y:S01]  /*1b00*/  @P6 LOP3.LUT R29, R20, 0x1c, RZ, 0xc0, !PT ;  /* 0x0000001c141d6812 */ /* 0x000fe200078ec0ff */
[----:B------:R-:W-:-:S04]  /*1b10*/  IMAD.MOV.U32 R20, RZ, RZ, RZ ;  /* 0x000000ffff147224 */ /* 0x000fc800078e00ff */
[----:B------:R-:W-:-:S05]  /*1b20*/  @P6 IMAD.IADD R30, R28, 0x1, R29 ;  /* 0x000000011c1e6824 */ /* 0x000fca00078e021d */
[----:B------:R5:W0:Y:S02]  /*1b30*/  @P6 LDS R29, [R30] ;  /* 0x000000001e1d6984 */ /* 0x000a240000000800 */
[----:B-----5:R-:W-:Y:S02]  /*1b40*/  @P3 LOP3.LUT R30, R32, 0x1c, RZ, 0xc0, !PT ;  /* 0x0000001c201e3812 */ /* 0x020fe400078ec0ff */
[----:B------:R-:W-:Y:S02]  /*1b50*/  @P2 IADD3 R32, PT, PT, R28, R41, RZ ;  /* 0x000000291c202210 */ /* 0x000fe40007ffe0ff */
[----:B------:R-:W-:Y:S02]  /*1b60*/  @P3 LOP3.LUT R35, R30, 0x10, RZ, 0x3c, !PT ;  /* 0x000000101e233812 */ /* 0x000fe400078e3cff */
[----:B------:R-:W1:Y:S03]  /*1b70*/  @P0 LDS R30, [R42] ;  /* 0x000000002a1e0984 */ /* 0x000e660000000800 */
[----:B------:R-:W-:Y:S01]  /*1b80*/  @P3 IMAD.IADD R35, R28, 0x1, R35 ;  /* 0x000000011c233824 */ /* 0x000fe200078e0223 */
[----:B------:R-:W3:Y:S05]  /*1b90*/  @P2 LDS R32, [R32] ;  /* 0x0000000020202984 */ /* 0x000eea0000000800 */
[----:B------:R-:W4:Y:S01]  /*1ba0*/  @P3 LDS R35, [R35] ;  /* 0x0000000023233984 */ /* 0x000f220000000800 */
[----:B0-----:R-:W-:Y:S01]  /*1bb0*/  @P6 IMAD R20, R18, R29, RZ ;  /* 0x0000001d12146224 */ /* 0x001fe200078e02ff */
[----:B------:R-:W-:-:S02]  /*1bc0*/  ISETP.GE.AND P6, PT, R38, 0x8, PT ;  /* 0x000000082600780c */ /* 0x000fc40003fc6270 */
[----:B------:R-:W-:-:S04]  /*1bd0*/  @P5 LEA R29, R0, 0x18, 0x2 ;  /* 0x00000018001d5811 */ /* 0x000fc800078e10ff */
[----:B------:R-:W-:-:S04]  /*1be0*/  @P5 LOP3.LUT R29, R29, 0x1c, RZ, 0xc0, !PT ;  /* 0x0000001c1d1d5812 */ /* 0x000fc800078ec0ff */
[----:B------:R-:W-:-:S03]  /*1bf0*/  @P5 IADD3 R29, PT, PT, R28, R29, RZ ;  /* 0x0000001d1c1d5210 */ /* 0x000fc60007ffe0ff */
[----:B------:R-:W-:Y:S01]  /*1c00*/  @P6 LEA R38, R0, 0xfffffffc, 0x2 ;  /* 0xfffffffc00266811 */ /* 0x000fe200078e10ff */
[----:B-1----:R-:W-:Y:S02]  /*1c10*/  @P0 IMAD R20, R17, R30, R20 ;  /* 0x0000001e11140224 */ /* 0x002fe400078e0214 */
[----:B------:R-:W0:Y:S01]  /*1c20*/  @P5 LDS R29, [R29] ;  /* 0x000000001d1d5984 */ /* 0x000e220000000800 */
[----:B------:R-:W-:Y:S01]  /*1c30*/  @P6 LOP3.LUT R41, R38, 0x1c, RZ, 0xc0, !PT ;  /* 0x0000001c26296812 */ /* 0x000fe200078ec0ff */
[----:B--2---:R-:W-:-:S04]  /*1c40*/  @P1 IMAD R20, R16, R33, R20 ;  /* 0x0000002110141224 */ /* 0x004fc800078e0214 */
[----:B------:R-:W-:Y:S02]  /*1c50*/  @P6 IMAD.IADD R41, R28, 0x1, R41 ;  /* 0x000000011c296824 */ /* 0x000fe400078e0229 */
[----:B---3--:R-:W-:-:S04]  /*1c60*/  @P2 IMAD R20, R15, R32, R20 ;  /* 0x000000200f142224 */ /* 0x008fc800078e0214 */
[----:B------:R-:W1:Y:S01]  /*1c70*/  @P6 LDS R41, [R41] ;  /* 0x0000000029296984 */ /* 0x000e620000000800 */
[----:B----4-:R-:W-:-:S04]  /*1c80*/  @P3 IMAD R20, R14, R35, R20 ;  /* 0x000000230e143224 */ /* 0x010fc800078e0214 */
[----:B------:R-:W-:-:S04]  /*1c90*/  @P4 IMAD R20, R13, R31, R20 ;  /* 0x0000001f0d144224 */ /* 0x000fc800078e0214 */
[----:B0-----:R-:W-:-:S04]  /*1ca0*/  @P5 IMAD R20, R12, R29, R20 ;  /* 0x0000001d0c145224 */ /* 0x001fc800078e0214 */
[----:B-1----:R-:W-:-:S07]  /*1cb0*/  @P6 IMAD R20, R11, R41, R20 ;  /* 0x000000290b146224 */ /* 0x002fce00078e0214 */
.L_x_26497:
        /* <DEDUP_REMOVED lines=8> */
.L_x_26481:
[----:B------:R-:W-:Y:S05]  /*1d40*/  BSYNC B0 ;  /* 0x0000000000007941 */ /* 0x000fea0003800000 */
.L_x_26480:
[----:B------:R-:W-:Y:S02]  /*1d50*/  ISETP.NE.AND P6, PT, R34, RZ, PT ;  /* 0x000000ff2200720c */ /* 0x000fe40003fc5270 */
[----:B------:R-:W-:-:S11]  /*1d60*/  IADD3 R23, PT, PT, R23, 0x1, RZ ;  /* 0x0000000117177810 */ /* 0x000fd60007ffe0ff */
[----:B------:R-:W-:Y:S05]  /*1d70*/  @!P6 BRA `(.L_x_26500) ;  /* 0xfffffff00068e947 */ /* 0x000fea000383ffff */
[----:B------:R-:W-:Y:S05]  /*1d80*/  BSYNC B1 ;  /* 0x0000000000017941 */ /* 0x000fea0003800000 */
.L_x_26471:
[----:B------:R1:W5:Y:S04]  /*1d90*/  LDL.128 R32, [R1] ;  /* 0x0000000001207983 */ /* 0x0003680000100c00 */
[----:B0-----:R0:W5:Y:S04]  /*1da0*/  LDL.128 R28, [R1+0x10] ;  /* 0x00001000011c7983 */ /* 0x0011680000100c00 */
[----:B------:R0:W5:Y:S04]  /*1db0*/  LDL.128 R24, [R1+0x20] ;  /* 0x0000200001187983 */ /* 0x0001680000100c00 */
[----:B------:R0:W5:Y:S04]  /*1dc0*/  LDL.128 R20, [R1+0x30] ;  /* 0x0000300001147983 */ /* 0x0001680000100c00 */
[----:B-12---:R0:W5:Y:S04]  /*1dd0*/  LDL.128 R16, [R1+0x40] ;  /* 0x0000400001107983 */ /* 0x0061680000100c00 */
[----:B---34-:R0:W5:Y:S04]  /*1de0*/  LDL.128 R12, [R1+0x50] ;  /* 0x00005000010c7983 */ /* 0x0181680000100c00 */
[----:B------:R0:W5:Y:S04]  /*1df0*/  LDL.128 R8, [R1+0x60] ;  /* 0x0000600001087983 */ /* 0x0001680000100c00 */
[----:B------:R0:W5:Y:S02]  /*1e00*/  LDL.128 R4, [R1+0x70] ;  /* 0x0000700001047983 */ /* 0x0001640000100c00 */
.L_x_26470:
[-C--:B------:R-:W-:Y:S01]  /*1e10*/  IABS R0, R36.reuse ;  /* 0x0000002400007213 */ /* 0x080fe20000000000 */
[----:B------:R-:W-:Y:S02]  /*1e20*/  HFMA2 R40, -RZ, RZ, 0, 0 ;  /* 0x00000000ff287431 */ /* 0x000fe400000001ff */
[-C--:B------:R-:W-:Y:S01]  /*1e30*/  IMAD R38, R3, R36.reuse, RZ ;  /* 0x0000002403267224 */ /* 0x080fe200078e02ff */
[----:B------:R-:W-:Y:S01]  /*1e40*/  IABS R3, R36 ;  /* 0x0000002400037213 */ /* 0x000fe20000000000 */
[----:B------:R-:W1:Y:S01]  /*1e50*/  I2F.RP R42, R0 ;  /* 0x00000000002a7306 */ /* 0x000e620000209400 */
[----:B------:R-:W-:Y:S05]  /*1e60*/  WARPSYNC.ALL ;  /* 0x0000000000007948 */ /* 0x000fea0003800000 */
[----:B------:R-:W-:Y:S01]  /*1e70*/  IMAD R37, R37, R38, RZ ;  /* 0x0000002625257224 */ /* 0x000fe200078e02ff */
[----:B------:R-:W2:Y:S01]  /*1e80*/  S2UR UR4, SR_CTAID.Y ;  /* 0x00000000000479c3 */ /* 0x000ea20000002600 */
[----:B------:R-:W-:-:S07]  /*1e90*/  IMAD.MOV R3, RZ, RZ, -R3 ;  /* 0x000000ffff037224 */ /* 0x000fce00078e0a03 */
[----:B------:R-:W-:Y:S06]  /*1ea0*/  BAR.SYNC.DEFER_BLOCKING 0x0 ;  /* 0x0000000000007b1d */ /* 0x000fec0000010000 */
[----:B-1----:R-:W1:Y:S01]  /*1eb0*/  MUFU.RCP R42, R42 ;  /* 0x0000002a002a7308 */ /* 0x002e620000001000 */
[----:B--2---:R-:W-:Y:S01]  /*1ec0*/  USHF.L.U32 UR4, UR4, 0xc, URZ ;  /* 0x0000000c04047899 */ /* 0x004fe200080006ff */
[----:B-1----:R-:W-:-:S06]  /*1ed0*/  VIADD R41, R42, 0xffffffe ;  /* 0x0ffffffe2a297836 */ /* 0x002fcc0000000000 */
[----:B------:R-:W1:Y:S02]  /*1ee0*/  F2I.FTZ.U32.TRUNC.NTZ R41, R41 ;  /* 0x0000002900297305 */ /* 0x000e64000021f000 */
[----:B-1----:R-:W-:-:S04]  /*1ef0*/  IMAD.MOV R43, RZ, RZ, -R41 ;  /* 0x000000ffff2b7224 */ /* 0x002fc800078e0a29 */
[----:B------:R-:W-:-:S04]  /*1f00*/  IMAD R43, R43, R0, RZ ;  /* 0x000000002b2b7224 */ /* 0x000fc800078e02ff */
[----:B------:R-:W-:Y:S01]  /*1f10*/  IMAD.HI.U32 R40, R41, R43, R40 ;  /* 0x0000002b29287227 */ /* 0x000fe200078e0028 */
[----:B------:R-:W-:Y:S02]  /*1f20*/  IABS R43, R37 ;  /* 0x00000025002b7213 */ /* 0x000fe40000000000 */
[----:B------:R-:W-:-:S03]  /*1f30*/  LOP3.LUT R37, R37, R36, RZ, 0x3c, !PT ;  /* 0x0000002425257212 */ /* 0x000fc600078e3cff */
[----:B------:R-:W-:Y:S01]  /*1f40*/  IMAD.HI.U32 R42, R40, R43, RZ ;  /* 0x0000002b282a7227 */ /* 0x000fe200078e00ff */
[----:B------:R-:W-:Y:S01]  /*1f50*/  ISETP.GE.AND P2, PT, R37, RZ, PT ;  /* 0x000000ff2500720c */ /* 0x000fe20003f46270 */
[----:B------:R-:W1:Y:S02]  /*1f60*/  LDC.64 R40, c[0x0][0x3a0] ;  /* 0x0000e800ff287b82 */ /* 0x000e640000000a00 */
[----:B------:R-:W-:Y:S01]  /*1f70*/  IMAD R43, R42, R3, R43 ;  /* 0x000000032a2b7224 */ /* 0x000fe200078e022b */
[----:B------:R-:W-:-:S04]  /*1f80*/  LOP3.LUT R3, R39, UR4, RZ, 0xfc, !PT ;  /* 0x0000000427037c12 */ /* 0x000fc8000f8efcff */
[----:B------:R-:W-:-:S13]  /*1f90*/  ISETP.GT.U32.AND P1, PT, R0, R43, PT ;  /* 0x0000002b0000720c */ /* 0x000fda0003f24070 */
[----:B------:R-:W-:Y:S01]  /*1fa0*/  @!P1 IMAD.IADD R43, R43, 0x1, -R0 ;  /* 0x000000012b2b9824 */ /* 0x000fe200078e0a00 */
[----:B------:R-:W-:Y:S02]  /*1fb0*/  @!P1 IADD3 R42, PT, PT, R42, 0x1, RZ ;  /* 0x000000012a2a9810 */ /* 0x000fe40007ffe0ff */
[----:B------:R-:W-:Y:S01]  /*1fc0*/  ISETP.NE.AND P1, PT, R36, RZ, PT ;  /* 0x000000ff2400720c */ /* 0x000fe20003f25270 */
[----:B-1----:R-:W-:Y:S01]  /*1fd0*/  IMAD.WIDE.U32 R38, R3, 0x4, R40 ;  /* 0x0000000403267825 */ /* 0x002fe200078e0028 */
[----:B------:R-:W-:Y:S02]  /*1fe0*/  ISETP.GE.U32.AND P0, PT, R43, R0, PT ;  /* 0x000000002b00720c */ /* 0x000fe40003f06070 */
[----:B------:R-:W-:Y:S02]  /*1ff0*/  IABS R0, R2 ;  /* 0x0000000200007213 */ /* 0x000fe40000000000 */
[----:B-----5:R1:W-:Y:S02]  /*2000*/  STG.E desc[UR6][R38.64], R32 ;  /* 0x0000002026007986 */ /* 0x0203e4000c101906 */
[----:B------:R-:W2:Y:S07]  /*2010*/  I2F.RP R43, R0 ;  /* 0x00000000002b7306 */ /* 0x000eae0000209400 */
[----:B------:R-:W-:Y:S01]  /*2020*/  @P0 VIADD R42, R42, 0x1 ;  /* 0x000000012a2a0836 */ /* 0x000fe20000000000 */
[----:B------:R-:W-:-:S02]  /*2030*/  ISETP.GT.U32.AND P0, PT, R0, 0x1, PT ;  /* 0x000000010000780c */ /* 0x000fc40003f04070 */
[----:B-1----:R-:W-:Y:S01]  /*2040*/  IADD3 R39, PT, PT, -R0, 0x1, RZ ;  /* 0x0000000100277810 */ /* 0x002fe20007ffe1ff */
[----:B------:R-:W-:Y:S01]  /*2050*/  @!P2 IMAD.MOV R42, RZ, RZ, -R42 ;  /* 0x000000ffff2aa224 */ /* 0x000fe200078e0a2a */
[----:B------:R-:W-:Y:S02]  /*2060*/  IADD3 R32, PT, PT, R2, 0x1, RZ ;  /* 0x0000000102207810 */ /* 0x000fe40007ffe0ff */
[----:B------:R-:W-:Y:S01]  /*2070*/  SEL R39, R39, 0x1, !P0 ;  /* 0x0000000127277807 */ /* 0x000fe20004000000 */
[----:B--2---:R-:W1:Y:S01]  /*2080*/  MUFU.RCP R43, R43 ;  /* 0x0000002b002b7308 */ /* 0x004e620000001000 */
[----:B------:R-:W-:Y:S02]  /*2090*/  @!P1 LOP3.LUT R42, RZ, R36, RZ, 0x33, !PT ;  /* 0x00000024ff2a9212 */ /* 0x000fe400078e33ff */
[----:B------:R-:W-:Y:S02]  /*20a0*/  ISETP.GT.U32.AND P2, PT, R0, R39, PT ;  /* 0x000000270000720c */ /* 0x000fe40003f44070 */
[----:B------:R-:W-:Y:S01]  /*20b0*/  ISETP.GE.U32.AND P1, PT, R32, 0x3, PT ;  /* 0x000000032000780c */ /* 0x000fe20003f26070 */
[C---:B------:R-:W-:Y:S01]  /*20c0*/  IMAD.SHL.U32 R32, R2.reuse, 0x80, RZ ;  /* 0x0000008002207824 */ /* 0x040fe200078e00ff */
[----:B------:R-:W-:-:S04]  /*20d0*/  ISETP.NE.AND P0, PT, R2, RZ, PT ;  /* 0x000000ff0200720c */ /* 0x000fc80003f05270 */
[----:B------:R-:W-:Y:S02]  /*20e0*/  SEL R36, R32, RZ, !P1 ;  /* 0x000000ff20247207 */ /* 0x000fe40004800000 */
[----:B------:R-:W-:-:S03]  /*20f0*/  LOP3.LUT R32, RZ, R2, RZ, 0x33, !PT ;  /* 0x00000002ff207212 */ /* 0x000fc600078e33ff */
[----:B------:R-:W-:Y:S01]  /*2100*/  @!P2 IADD3 R39, PT, PT, R39, -R0, RZ ;  /* 0x800000002727a210 */ /* 0x000fe20007ffe0ff */
[----:B-1----:R-:W-:Y:S02]  /*2110*/  VIADD R37, R43, 0xffffffe ;  /* 0x0ffffffe2b257836 */ /* 0x002fe40000000000 */
[----:B------:R-:W-:Y:S01]  /*2120*/  IMAD.IADD R36, R3, 0x1, R36 ;  /* 0x0000000103247824 */ /* 0x000fe200078e0224 */
[----:B------:R-:W-:-:S03]  /*2130*/  SEL R39, R32, R39, !P0 ;  /* 0x0000002720277207 */ /* 0x000fc60004000000 */
[----:B------:R-:W1:Y:S02]  /*2140*/  F2I.FTZ.U32.TRUNC.NTZ R37, R37 ;  /* 0x0000002500257305 */ /* 0x000e64000021f000 */
[----:B------:R-:W-:Y:S01]  /*2150*/  IMAD R39, R42, R39, R36 ;  /* 0x000000272a277224 */ /* 0x000fe200078e0224 */
[----:B------:R-:W-:-:S03]  /*2160*/  MOV R36, RZ ;  /* 0x000000ff00247202 */ /* 0x000fc60000000f00 */
[----:B------:R-:W-:-:S05]  /*2170*/  IMAD.WIDE R38, R39, 0x4, R40 ;  /* 0x0000000427267825 */ /* 0x000fca00078e0228 */
[----:B------:R2:W-:Y:S01]  /*2180*/  STG.E desc[UR6][R38.64], R33 ;  /* 0x0000002126007986 */ /* 0x0005e2000c101906 */
[----:B-1----:R-:W-:-:S04]  /*2190*/  IMAD.MOV R43, RZ, RZ, -R37 ;  /* 0x000000ffff2b7224 */ /* 0x002fc800078e0a25 */
[----:B------:R-:W-:-:S04]  /*21a0*/  IMAD R43, R43, R0, RZ ;  /* 0x000000002b2b7224 */ /* 0x000fc800078e02ff */
[----:B------:R-:W-:Y:S01]  /*21b0*/  IMAD.HI.U32 R44, R37, R43, R36 ;  /* 0x0000002b252c7227 */ /* 0x000fe200078e0024 */
[----:B------:R-:W-:Y:S02]  /*21c0*/  IABS R36, R2 ;  /* 0x0000000200247213 */ /* 0x000fe40000000000 */
[----:B--2---:R-:W-:-:S03]  /*21d0*/  LOP3.LUT R33, R2, 0x2, RZ, 0x3c, !PT ;  /* 0x0000000202217812 */ /* 0x004fc600078e3cff */
[----:B------:R-:W-:Y:S01]  /*21e0*/  IMAD.MOV R43, RZ, RZ, -R36 ;  /* 0x000000ffff2b7224 */ /* 0x000fe200078e0a24 */
[----:B------:R-:W-:Y:S01]  /*21f0*/  ISETP.GE.AND P3, PT, R33, RZ, PT ;  /* 0x000000ff2100720c */ /* 0x000fe20003f66270 */
[----:B------:R-:W-:-:S04]  /*2200*/  IMAD.HI.U32 R36, R44, 0x2, RZ ;  /* 0x000000022c247827 */ /* 0x000fc800078e00ff */
[----:B------:R-:W-:Y:S02]  /*2210*/  IMAD R37, R36, R43, 0x2 ;  /* 0x0000000224257424 */ /* 0x000fe400078e022b */
[----:B------:R-:W-:-:S03]  /*2220*/  IMAD.HI.U32 R38, R44, 0x3, RZ ;  /* 0x000000032c267827 */ /* 0x000fc600078e00ff */
        /* <DEDUP_REMOVED lines=9> */
[----:B------:R-:W-:-:S04]  /*22c0*/  IMAD R33, R2, R33, 0x2 ;  /* 0x0000000202217424 */ /* 0x000fc800078e0221 */
[----:B------:R-:W-:-:S04]  /*22d0*/  IMAD R33, R42, R33, R36 ;  /* 0x000000212a217224 */ /* 0x000fc800078e0224 */
[----:B------:R-:W-:-:S04]  /*22e0*/  IMAD.WIDE R36, R33, 0x4, R40 ;  /* 0x0000000421247825 */ /* 0x000fc800078e0228 */
[----:B------:R-:W-:Y:S01]  /*22f0*/  IMAD R33, R38, R43, 0x3 ;  /* 0x0000000326217424 */ /* 0x000fe200078e022b */
[----:B------:R1:W-:Y:S04]  /*2300*/  STG.E desc[UR6][R36.64], R34 ;  /* 0x0000002224007986 */ /* 0x0003e8000c101906 */
[----:B------:R-:W-:Y:S01]  /*2310*/  ISETP.GT.U32.AND P2, PT, R0, R33, PT ;  /* 0x000000210000720c */ /* 0x000fe20003f44070 */
[----:B-1----:R-:W-:-:S12]  /*2320*/  IMAD.HI.U32 R34, R44, 0x4, RZ ;  /* 0x000000042c227827 */ /* 0x002fd800078e00ff */
[----:B------:R-:W-:Y:S01]  /*2330*/  @!P2 IMAD.IADD R33, R33, 0x1, -R0 ;  /* 0x000000012121a824 */ /* 0x000fe200078e0a00 */
[----:B------:R-:W-:-:S04]  /*2340*/  @!P2 IADD3 R38, PT, PT, R38, 0x1, RZ ;  /* 0x000000012626a810 */ /* 0x000fc80007ffe0ff */
[----:B------:R-:W-:Y:S02]  /*2350*/  ISETP.GE.U32.AND P1, PT, R33, R0, PT ;  /* 0x000000002100720c */ /* 0x000fe40003f26070 */
[----:B------:R-:W-:-:S04]  /*2360*/  LOP3.LUT R33, R2, 0x3, RZ, 0x3c, !PT ;  /* 0x0000000302217812 */ /* 0x000fc800078e3cff */
[----:B------:R-:W-:Y:S01]  /*2370*/  ISETP.GE.AND P3, PT, R33, RZ, PT ;  /* 0x000000ff2100720c */ /* 0x000fe20003f66270 */
[----:B------:R-:W-:-:S05]  /*2380*/  IMAD R33, R34, R43, 0x4 ;  /* 0x0000000422217424 */ /* 0x000fca00078e022b */
[----:B------:R-:W-:Y:S01]  /*2390*/  ISETP.GT.U32.AND P2, PT, R0, R33, PT ;  /* 0x000000210000720c */ /* 0x000fe20003f44070 */
[----:B------:R-:W-:-:S06]  /*23a0*/  @P1 VIADD R38, R38, 0x1 ;  /* 0x0000000126261836 */ /* 0x000fcc0000000000 */
[----:B------:R-:W-:-:S05]  /*23b0*/  @!P3 IMAD.MOV R38, RZ, RZ, -R38 ;  /* 0x000000ffff26b224 */ /* 0x000fca00078e0a26 */
[----:B------:R-:W-:Y:S01]  /*23c0*/  SEL R38, R32, R38, !P0 ;  /* 0x0000002620267207 */ /* 0x000fe20004000000 */
[----:B------:R-:W-:Y:S01]  /*23d0*/  @!P2 IMAD.IADD R33, R33, 0x1, -R0 ;  /* 0x000000012121a824 */ /* 0x000fe200078e0a00 */
[----:B------:R-:W-:Y:S02]  /*23e0*/  @!P2 IADD3 R34, PT, PT, R34, 0x1, RZ ;  /* 0x000000012222a810 */ /* 0x000fe40007ffe0ff */
[C---:B------:R-:W-:Y:S01]  /*23f0*/  IADD3 R37, PT, PT, -R38.reuse, RZ, RZ ;  /* 0x000000ff26257210 */ /* 0x040fe20007ffe1ff */
[----:B------:R-:W-:Y:S01]  /*2400*/  IMAD R38, R38, 0x80, R3 ;  /* 0x0000008026267824 */ /* 0x000fe200078e0203 */
[----:B------:R-:W-:Y:S02]  /*2410*/  ISETP.GE.U32.AND P1, PT, R33, R0, PT ;  /* 0x000000002100720c */ /* 0x000fe40003f26070 */
[C---:B------:R-:W-:Y:S01]  /*2420*/  LOP3.LUT R33, R2.reuse, 0x4, RZ, 0x3c, !PT ;  /* 0x0000000402217812 */ /* 0x040fe200078e3cff */
[----:B------:R-:W-:-:S03]  /*2430*/  IMAD R37, R2, R37, 0x3 ;  /* 0x0000000302257424 */ /* 0x000fc600078e0225 */
[----:B------:R-:W-:Y:S01]  /*2440*/  ISETP.GE.AND P3, PT, R33, RZ, PT ;  /* 0x000000ff2100720c */ /* 0x000fe20003f66270 */
[----:B------:R-:W-:Y:S02]  /*2450*/  IMAD R37, R42, R37, R38 ;  /* 0x000000252a257224 */ /* 0x000fe400078e0226 */
[----:B------:R-:W-:-:S04]  /*2460*/  IMAD.HI.U32 R38, R44, 0x6, RZ ;  /* 0x000000062c267827 */ /* 0x000fc800078e00ff */
[----:B------:R-:W-:Y:S02]  /*2470*/  @P1 VIADD R34, R34, 0x1 ;  /* 0x0000000122221836 */ /* 0x000fe40000000000 */
[----:B------:R-:W-:-:S04]  /*2480*/  IMAD.WIDE R36, R37, 0x4, R40 ;  /* 0x0000000425247825 */ /* 0x000fc800078e0228 */
[----:B------:R-:W-:Y:S01]  /*2490*/  @!P3 IMAD.MOV R34, RZ, RZ, -R34 ;  /* 0x000000ffff22b224 */ /* 0x000fe200078e0a22 */
[----:B------:R1:W-:Y:S04]  /*24a0*/  STG.E desc[UR6][R36.64], R35 ;  /* 0x0000002324007986 */ /* 0x0003e8000c101906 */
[----:B------:R-:W-:-:S04]  /*24b0*/  SEL R34, R32, R34, !P0 ;  /* 0x0000002220227207 */ /* 0x000fc80004000000 */
[C---:B------:R-:W-:Y:S01]  /*24c0*/  IADD3 R33, PT, PT, -R34.reuse, RZ, RZ ;  /* 0x000000ff22217210 */ /* 0x040fe20007ffe1ff */
[----:B------:R-:W-:Y:S02]  /*24d0*/  IMAD R34, R34, 0x80, R3 ;  /* 0x0000008022227824 */ /* 0x000fe400078e0203 */
[----:B-1----:R-:W-:-:S04]  /*24e0*/  IMAD.HI.U32 R36, R44, 0x5, RZ ;  /* 0x000000052c247827 */ /* 0x002fc800078e00ff */
[----:B------:R-:W-:Y:S02]  /*24f0*/  IMAD R33, R2, R33, 0x4 ;  /* 0x0000000402217424 */ /* 0x000fe400078e0221 */
[----:B------:R-:W-:Y:S02]  /*2500*/  IMAD R37, R38, R43, 0x6 ;  /* 0x0000000626257424 */ /* 0x000fe400078e022b */
[----:B------:R-:W-:-:S03]  /*2510*/  IMAD R33, R42, R33, R34 ;  /* 0x000000212a217224 */ /* 0x000fc600078e0222 */
[----:B------:R-:W-:Y:S01]  /*2520*/  ISETP.GT.U32.AND P6, PT, R0, R37, PT ;  /* 0x000000250000720c */ /* 0x000fe20003fc4070 */
[----:B------:R-:W-:-:S04]  /*2530*/  IMAD.WIDE R34, R33, 0x4, R40 ;  /* 0x0000000421227825 */ /* 0x000fc800078e0228 */
[----:B------:R-:W-:Y:S01]  /*2540*/  IMAD R33, R36, R43, 0x5 ;  /* 0x0000000524217424 */ /* 0x000fe200078e022b */
[----:B------:R1:W-:Y:S04]  /*2550*/  STG.E desc[UR6][R34.64], R28 ;  /* 0x0000001c22007986 */ /* 0x0003e8000c101906 */
[----:B------:R-:W-:-:S03]  /*2560*/  ISETP.GT.U32.AND P5, PT, R0, R33, PT ;  /* 0x000000210000720c */ /* 0x000fc60003fa4070 */
[----:B------:R-:W-:Y:S01]  /*2570*/  @!P6 IADD3 R37, PT, PT, R37, -R0, RZ ;  /* 0x800000002525e210 */ /* 0x000fe20007ffe0ff */
[----:B------:R-:W-:-:S03]  /*2580*/  @!P6 VIADD R38, R38, 0x1 ;  /* 0x000000012626e836 */ /* 0x000fc60000000000 */
[----:B------:R-:W-:Y:S01]  /*2590*/  ISETP.GE.U32.AND P3, PT, R37, R0, PT ;  /* 0x000000002500720c */ /* 0x000fe20003f66070 */
[----:B-1----:R-:W-:Y:S01]  /*25a0*/  IMAD.HI.U32 R28, R44, 0x7, RZ ;  /* 0x000000072c1c7827 */ /* 0x002fe200078e00ff */
[----:B------:R-:W-:-:S04]  /*25b0*/  LOP3.LUT R34, R2, 0x7, RZ, 0x3c, !PT ;  /* 0x0000000702227812 */ /* 0x000fc800078e3cff */
[----:B------:R-:W-:Y:S02]  /*25c0*/  @!P5 IMAD.IADD R33, R33, 0x1, -R0 ;  /* 0x000000012121d824 */ /* 0x000fe400078e0a00 */
[----:B------:R-:W-:-:S03]  /*25d0*/  @!P5 VIADD R36, R36, 0x1 ;  /* 0x000000012424d836 */ /* 0x000fc60000000000 */
[----:B------:R-:W-:Y:S02]  /*25e0*/  ISETP.GE.U32.AND P1, PT, R33, R0, PT ;  /* 0x000000002100720c */ /* 0x000fe40003f26070 */
[----:B------:R-:W-:Y:S01]  /*25f0*/  LOP3.LUT R33, R2, 0x5, RZ, 0x3c, !PT ;  /* 0x0000000502217812 */ /* 0x000fe200078e3cff */
[----:B------:R-:W-:-:S03]  /*2600*/  @P3 VIADD R38, R38, 0x1 ;  /* 0x0000000126263836 */ /* 0x000fc60000000000 */
[----:B------:R-:W-:Y:S02]  /*2610*/  ISETP.GE.AND P2, PT, R33, RZ, PT ;  /* 0x000000ff2100720c */ /* 0x000fe40003f46270 */
[----:B------:R-:W-:-:S04]  /*2620*/  LOP3.LUT R33, R2, 0x6, RZ, 0x3c, !PT ;  /* 0x0000000602217812 */ /* 0x000fc800078e3cff */
[----:B------:R-:W-:Y:S01]  /*2630*/  ISETP.GE.AND P4, PT, R33, RZ, PT ;  /* 0x000000ff2100720c */ /* 0x000fe20003f86270 */
[----:B------:R-:W-:Y:S01]  /*2640*/  IMAD R33, R28, R43, 0x7 ;  /* 0x000000071c217424 */ /* 0x000fe200078e022b */
[----:B------:R-:W-:-:S04]  /*2650*/  @P1 IADD3 R36, PT, PT, R36, 0x1, RZ ;  /* 0x0000000124241810 */ /* 0x000fc80007ffe0ff */
[----:B------:R-:W-:Y:S01]  /*2660*/  ISETP.GT.U32.AND P5, PT, R0, R33, PT ;  /* 0x000000210000720c */ /* 0x000fe20003fa4070 */
[----:B------:R-:W-:Y:S01]  /*2670*/  @!P2 IMAD.MOV R36, RZ, RZ, -R36 ;  /* 0x000000ffff24a224 */ /* 0x000fe200078e0a24 */
[----:B------:R-:W-:-:S04]  /*2680*/  ISETP.GE.AND P2, PT, R34, RZ, PT ;  /* 0x000000ff2200720c */ /* 0x000fc80003f46270 */
[----:B------:R-:W-:Y:S02]  /*2690*/  SEL R36, R32, R36, !P0 ;  /* 0x0000002420247207 */ /* 0x000fe40004000000 */
[----:B------:R-:W-:-:S04]  /*26a0*/  @!P4 IADD3 R38, PT, PT, -R38, RZ, RZ ;  /* 0x000000ff2626c210 */ /* 0x000fc80007ffe1ff */
[----:B------:R-:W-:Y:S01]  /*26b0*/  SEL R38, R32, R38, !P0 ;  /* 0x0000002620267207 */ /* 0x000fe20004000000 */
[----:B------:R-:W-:Y:S01]  /*26c0*/  @!P5 IMAD.IADD R33, R33, 0x1, -R0 ;  /* 0x000000012121d824 */ /* 0x000fe200078e0a00 */
[----:B------:R-:W-:Y:S02]  /*26d0*/  @!P5 IADD3 R28, PT, PT, R28, 0x1, RZ ;  /* 0x000000011c1cd810 */ /* 0x000fe40007ffe0ff */
[C---:B------:R-:W-:Y:S01]  /*26e0*/  IADD3 R35, PT, PT, -R38.reuse, RZ, RZ ;  /* 0x000000ff26237210 */ /* 0x040fe20007ffe1ff */
[--C-:B------:R-:W-:Y:S01]  /*26f0*/  IMAD R38, R38, 0x80, R3.reuse ;  /* 0x0000008026267824 */ /* 0x100fe200078e0203 */
[----:B------:R-:W-:Y:S01]  /*2700*/  ISETP.GE.U32.AND P1, PT, R33, R0, PT ;  /* 0x000000002100720c */ /* 0x000fe20003f26070 */
[----:B------:R-:W-:Y:S02]  /*2710*/  IMAD.MOV R33, RZ, RZ, -R36 ;  /* 0x000000ffff217224 */ /* 0x000fe400078e0a24 */
[----:B------:R-:W-:Y:S02]  /*2720*/  IMAD R35, R2, R35, 0x6 ;  /* 0x0000000602237424 */ /* 0x000fe400078e0223 */
[----:B------:R-:W-:-:S02]  /*2730*/  IMAD R36, R36, 0x80, R3 ;  /* 0x0000008024247824 */ /* 0x000fc400078e0203 */
[----:B------:R-:W-:Y:S02]  /*2740*/  IMAD R37, R42, R35, R38 ;  /* 0x000000232a257224 */ /* 0x000fe400078e0226 */
[----:B------:R-:W-:-:S04]  /*2750*/  IMAD.HI.U32 R38, R44, 0x8, RZ ;  /* 0x000000082c267827 */ /* 0x000fc800078e00ff */
[----:B------:R-:W-:Y:S02]  /*2760*/  IMAD R33, R2, R33, 0x5 ;  /* 0x0000000502217424 */ /* 0x000fe400078e0221 */
[----:B------:R-:W-:Y:S02]  /*2770*/  IMAD R45, R38, R43, 0x8 ;  /* 0x00000008262d7424 */ /* 0x000fe400078e022b */
[----:B------:R-:W-:Y:S02]  /*2780*/  IMAD R33, R42, R33, R36 ;  /* 0x000000212a217224 */ /* 0x000fe400078e0224 */
[----:B------:R-:W-:Y:S01]  /*2790*/  @P1 VIADD R28, R28, 0x1 ;  /* 0x000000011c1c1836 */ /* 0x000fe20000000000 */
[----:B------:R-:W-:Y:S01]  /*27a0*/  ISETP.GT.U32.AND P1, PT, R0, R45, PT ;  /* 0x0000002d0000720c */ /* 0x000fe20003f24070 */
[----:B------:R-:W-:-:S04]  /*27b0*/  IMAD.WIDE R34, R33, 0x4, R40 ;  /* 0x0000000421227825 */ /* 0x000fc800078e0228 */
[----:B------:R-:W-:Y:S01]  /*27c0*/  IMAD.HI.U32 R33, R44, 0x9, RZ ;  /* 0x000000092c217827 */ /* 0x000fe200078e00ff */
[----:B------:R-:W-:Y:S03]  /*27d0*/  STG.E desc[UR6][R34.64], R29 ;  /* 0x0000001d22007986 */ /* 0x000fe6000c101906 */
[----:B------:R-:W-:Y:S02]  /*27e0*/  IMAD R39, R33, R43, 0x9 ;  /* 0x0000000921277424 */ /* 0x000fe400078e022b */
[----:B------:R-:W-:-:S03]  /*27f0*/  IMAD.WIDE R36, R37, 0x4, R40 ;  /* 0x0000000425247825 */ /* 0x000fc600078e0228 */
[----:B------:R-:W-:Y:S01]  /*2800*/  ISETP.GT.U32.AND P4, PT, R0, R39, PT ;  /* 0x000000270000720c */ /* 0x000fe20003f84070 */
[----:B------:R-:W-:Y:S01]  /*2810*/  @!P1 IMAD.IADD R45, R45, 0x1, -R0 ;  /* 0x000000012d2d9824 */ /* 0x000fe200078e0a00 */
[----:B------:R1:W-:Y:S01]  /*2820*/  STG.E desc[UR6][R36.64], R30 ;  /* 0x0000001e24007986 */ /* 0x0003e2000c101906 */
[----:B------:R-:W-:Y:S02]  /*2830*/  @!P1 VIADD R38, R38, 0x1 ;  /* 0x0000000126269836 */ /* 0x000fe40000000000 */
[----:B------:R-:W-:Y:S01]  /*2840*/  @!P2 IMAD.MOV R28, RZ, RZ, -R28 ;  /* 0x000000ffff1ca224 */ /* 0x000fe200078e0a1c */
[----:B------:R-:W-:Y:S01]  /*2850*/  ISETP.GE.U32.AND P5, PT, R45, R0, PT ;  /* 0x000000002d00720c */ /* 0x000fe20003fa6070 */
[----:B------:R-:W-:-:S03]  /*2860*/  IMAD.HI.U32 R45, R44, 0x11, RZ ;  /* 0x000000112c2d7827 */ /* 0x000fc600078e00ff */
[----:B------:R-:W-:-:S03]  /*2870*/  SEL R28, R32, R28, !P0 ;  /* 0x0000001c201c7207 */ /* 0x000fc60004000000 */
[-C--:B------:R-:W-:Y:S01]  /*2880*/  @!P4 IADD3 R39, PT, PT, R39, -R0.reuse, RZ ;  /* 0x800000002727c210 */ /* 0x080fe20007ffe0ff */
[----:B-1----:R-:W-:Y:S01]  /*2890*/  IMAD.HI.U32 R36, R44, 0xa, RZ ;  /* 0x0000000a2c247827 */ /* 0x002fe200078e00ff */
[----:B------:R-:W-:Y:S02]  /*28a0*/  LOP3.LUT R30, R2, 0x8, RZ, 0x3c, !PT ;  /* 0x00000008021e7812 */ /* 0x000fe400078e3cff */
[----:B------:R-:W-:Y:S01]  /*28b0*/  ISETP.GE.U32.AND P3, PT, R39, R0, PT ;  /* 0x000000002700720c */ /* 0x000fe20003f66070 */
[----:B------:R-:W-:Y:S01]  /*28c0*/  IMAD R35, R36, R43, 0xa ;  /* 0x0000000a24237424 */ /* 0x000fe200078e022b */
[----:B------:R-:W-:Y:S01]  /*28d0*/  ISETP.GE.AND P2, PT, R30, RZ, PT ;  /* 0x000000ff1e00720c */ /* 0x000fe20003f46270 */
[----:B------:R-:W-:Y:S01]  /*28e0*/  @P5 VIADD R38, R38, 0x1 ;  /* 0x0000000126265836 */ /* 0x000fe20000000000 */
[----:B------:R-:W-:Y:S02]  /*28f0*/  LOP3.LUT R30, R2, 0x9, RZ, 0x3c, !PT ;  /* 0x00000009021e7812 */ /* 0x000fe400078e3cff */
[----:B------:R-:W-:-:S02]  /*2900*/  ISETP.GT.U32.AND P1, PT, R0, R35, PT ;  /* 0x000000230000720c */ /* 0x000fc40003f24070 */
[C---:B------:R-:W-:Y:S01]  /*2910*/  IADD3 R29, PT, PT, -R28.reuse, RZ, RZ ;  /* 0x000000ff1c1d7210 */ /* 0x040fe20007ffe1ff */
[----:B------:R-:W-:Y:S01]  /*2920*/  IMAD R28, R28, 0x80, R3 ;  /* 0x000000801c1c7824 */ /* 0x000fe200078e0203 */
[----:B------:R-:W-:Y:S02]  /*2930*/  ISETP.GE.AND P5, PT, R30, RZ, PT ;  /* 0x000000ff1e00720c */ /* 0x000fe40003fa6270 */
[----:B------:R-:W-:Y:S01]  /*2940*/  @!P4 IADD3 R33, PT, PT, R33, 0x1, RZ ;  /* 0x000000012121c810 */ /* 0x000fe20007ffe0ff */
[C---:B------:R-:W-:Y:S01]  /*2950*/  IMAD R29, R2.reuse, R29, 0x7 ;  /* 0x00000007021d7424 */ /* 0x040fe200078e021d */
[----:B------:R-:W-:Y:S01]  /*2960*/  LOP3.LUT R30, R2, 0xa, RZ, 0x3c, !PT ;  /* 0x0000000a021e7812 */ /* 0x000fe200078e3cff */
[----:B------:R-:W-:Y:S02]  /*2970*/  @!P2 IMAD.MOV R38, RZ, RZ, -R38 ;  /* 0x000000ffff26a224 */ /* 0x000fe400078e0a26 */
[----:B------:R-:W-:Y:S01]  /*2980*/  IMAD R29, R42, R29, R28 ;  /* 0x0000001d2a1d7224 */ /* 0x000fe200078e021c */
[----:B------:R-:W-:Y:S01]  /*2990*/  ISETP.GE.AND P4, PT, R30, RZ, PT ;  /* 0x000000ff1e00720c */ /* 0x000fe20003f86270 */
[----:B------:R-:W-:Y:S01]  /*29a0*/  @P3 VIADD R33, R33, 0x1 ;  /* 0x0000000121213836 */ /* 0x000fe20000000000 */
[----:B------:R-:W-:Y:S01]  /*29b0*/  @!P1 IADD3 R35, PT, PT, R35, -R0, RZ ;  /* 0x8000000023239210 */ /* 0x000fe20007ffe0ff */
[----:B------:R-:W-:Y:S01]  /*29c0*/  IMAD.WIDE R28, R29, 0x4, R40 ;  /* 0x000000041d1c7825 */ /* 0x000fe200078e0228 */
[----:B------:R-:W-:-:S02]  /*29d0*/  SEL R38, R32, R38, !P0 ;  /* 0x0000002620267207 */ /* 0x000fc40004000000 */
[----:B------:R-:W-:Y:S01]  /*29e0*/  ISETP.GE.U32.AND P2, PT, R35, R0, PT ;  /* 0x000000002300720c */ /* 0x000fe20003f46070 */
[----:B------:R-:W-:Y:S01]  /*29f0*/  @!P5 IMAD.MOV R33, RZ, RZ, -R33 ;  /* 0x000000ffff21d224 */ /* 0x000fe200078e0a21 */
[----:B------:R-:W-:Y:S01]  /*2a00*/  @!P1 IADD3 R36, PT, PT, R36, 0x1, RZ ;  /* 0x0000000124249810 */ /* 0x000fe20007ffe0ff */
[----:B------:R1:W-:Y:S01]  /*2a10*/  STG.E desc[UR6][R28.64], R31 ;  /* 0x0000001f1c007986 */ /* 0x0003e2000c101906 */
[----:B------:R-:W-:-:S09]  /*2a20*/  IMAD.HI.U32 R30, R44, 0xb, RZ ;  /* 0x0000000b2c1e7827 */ /* 0x000fd200078e00ff */
[----:B------:R-:W-:Y:S02]  /*2a30*/  @P2 VIADD R36, R36, 0x1 ;  /* 0x0000000124242836 */ /* 0x000fe40000000000 */
[----:B-1----:R-:W-:Y:S01]  /*2a40*/  IMAD.MOV R29, RZ, RZ, -R38 ;  /* 0x000000ffff1d7224 */ /* 0x002fe200078e0a26 */
[----:B------:R-:W-:Y:S01]  /*2a50*/  SEL R28, R32, R33, !P0 ;  /* 0x00000021201c7207 */ /* 0x000fe20004000000 */
[----:B------:R-:W-:Y:S01]  /*2a60*/  IMAD.MOV.U32 R37, RZ, RZ, R36 ;  /* 0x000000ffff257224 */ /* 0x000fe200078e0024 */
[----:B------:R-:W-:Y:S01]  /*2a70*/  LEA R38, R38, R3, 0x7 ;  /* 0x0000000326267211 */ /* 0x000fe200078e38ff */
[----:B------:R-:W-:Y:S02]  /*2a80*/  IMAD R29, R2, R29, 0x8 ;  /* 0x00000008021d7424 */ /* 0x000fe400078e021d */
[----:B------:R-:W-:Y:S01]  /*2a90*/  IMAD.MOV R31, RZ, RZ, -R28 ;  /* 0x000000ffff1f7224 */ /* 0x000fe200078e0a1c */
[----:B------:R-:W-:Y:S01]  /*2aa0*/  @!P4 IADD3 R37, PT, PT, -R37, RZ, RZ ;  /* 0x000000ff2525c210 */ /* 0x000fe20007ffe1ff */
[----:B------:R-:W-:-:S03]  /*2ab0*/  IMAD.HI.U32 R36, R44, 0xc, RZ ;  /* 0x0000000c2c247827 */ /* 0x000fc600078e00ff */
[----:B------:R-:W-:Y:S01]  /*2ac0*/  SEL R37, R32, R37, !P0 ;  /* 0x0000002520257207 */ /* 0x000fe20004000000 */
[----:B------:R-:W-:Y:S02]  /*2ad0*/  IMAD R29, R42, R29, R38 ;  /* 0x0000001d2a1d7224 */ /* 0x000fe400078e0226 */
[----:B------:R-:W-:Y:S02]  /*2ae0*/  IMAD R28, R28, 0x80, R3 ;  /* 0x000000801c1c7824 */ /* 0x000fe400078e0203 */
[----:B------:R-:W-:Y:S02]  /*2af0*/  IMAD R31, R2, R31, 0x9 ;  /* 0x00000009021f7424 */ /* 0x000fe400078e021f */
[----:B------:R-:W-:Y:S02]  /*2b00*/  IMAD R33, R36, R43, 0xc ;  /* 0x0000000c24217424 */ /* 0x000fe400078e022b */
[----:B------:R-:W-:-:S03]  /*2b10*/  IMAD.WIDE R34, R29, 0x4, R40 ;  /* 0x000000041d227825 */ /* 0x000fc600078e0228 */
[----:B------:R-:W-:Y:S01]  /*2b20*/  ISETP.GT.U32.AND P2, PT, R0, R33, PT ;  /* 0x000000210000720c */ /* 0x000fe20003f44070 */
[----:B------:R-:W-:Y:S01]  /*2b30*/  IMAD R29, R42, R31, R28 ;  /* 0x0000001f2a1d7224 */ /* 0x000fe200078e021c */
[----:B------:R1:W-:Y:S01]  /*2b40*/  STG.E desc[UR6][R34.64], R24 ;  /* 0x0000001822007986 */ /* 0x0003e2000c101906 */
[----:B------:R-:W-:Y:S02]  /*2b50*/  IMAD R31, R30, R43, 0xb ;  /* 0x0000000b1e1f7424 */ /* 0x000fe400078e022b */
[----:B------:R-:W-:-:S03]  /*2b60*/  IMAD.HI.U32 R38, R44, 0xd, RZ ;  /* 0x0000000d2c267827 */ /* 0x000fc600078e00ff */
[----:B------:R-:W-:Y:S01]  /*2b70*/  ISETP.GT.U32.AND P3, PT, R0, R31, PT ;  /* 0x0000001f0000720c */ /* 0x000fe20003f64070 */
[----:B------:R-:W-:Y:S02]  /*2b80*/  IMAD.MOV R39, RZ, RZ, -R37 ;  /* 0x000000ffff277224 */ /* 0x000fe400078e0a25 */
[----:B------:R-:W-:Y:S01]  /*2b90*/  IMAD.WIDE R28, R29, 0x4, R40 ;  /* 0x000000041d1c7825 */ /* 0x000fe200078e0228 */
[----:B-1----:R-:W-:-:S03]  /*2ba0*/  LOP3.LUT R34, R2, 0xb, RZ, 0x3c, !PT ;  /* 0x0000000b02227812 */ /* 0x002fc600078e3cff */
[--C-:B------:R-:W-:Y:S01]  /*2bb0*/  @!P2 IMAD.IADD R33, R33, 0x1, -R0.reuse ;  /* 0x000000012121a824 */ /* 0x100fe200078e0a00 */
[----:B------:R-:W-:Y:S01]  /*2bc0*/  LEA R24, R37, R3, 0x7 ;  /* 0x0000000325187211 */ /* 0x000fe200078e38ff */
[----:B------:R-:W-:Y:S01]  /*2bd0*/  IMAD R35, R38, R43, 0xd ;  /* 0x0000000d26237424 */ /* 0x000fe200078e022b */
[----:B------:R-:W-:Y:S01]  /*2be0*/  ISETP.GE.AND P5, PT, R34, RZ, PT ;  /* 0x000000ff2200720c */ /* 0x000fe20003fa6270 */
[----:B------:R-:W-:Y:S01]  /*2bf0*/  IMAD.HI.U32 R34, R44, 0xf, RZ ;  /* 0x0000000f2c227827 */ /* 0x000fe200078e00ff */
[----:B------:R-:W-:Y:S01]  /*2c00*/  ISETP.GE.U32.AND P6, PT, R33, R0, PT ;  /* 0x000000002100720c */ /* 0x000fe20003fc6070 */
[----:B------:R1:W-:Y:S01]  /*2c10*/  STG.E desc[UR6][R28.64], R25 ;  /* 0x000000191c007986 */ /* 0x0003e2000c101906 */
[----:B------:R-:W-:Y:S01]  /*2c20*/  ISETP.GT.U32.AND P4, PT, R0, R35, PT ;  /* 0x000000230000720c */ /* 0x000fe20003f84070 */
[----:B------:R-:W-:Y:S02]  /*2c30*/  @!P3 IMAD.IADD R31, R31, 0x1, -R0 ;  /* 0x000000011f1fb824 */ /* 0x000fe400078e0a00 */
[----:B------:R-:W-:-:S02]  /*2c40*/  IMAD R37, R2, R39, 0xa ;  /* 0x0000000a02257424 */ /* 0x000fc400078e0227 */
[----:B------:R-:W-:Y:S01]  /*2c50*/  @!P2 VIADD R36, R36, 0x1 ;  /* 0x000000012424a836 */ /* 0x000fe20000000000 */
[----:B------:R-:W-:Y:S01]  /*2c60*/  ISETP.GE.U32.AND P1, PT, R31, R0, PT ;  /* 0x000000001f00720c */ /* 0x000fe20003f26070 */
[----:B------:R-:W-:-:S04]  /*2c70*/  IMAD.HI.U32 R31, R44, 0xe, RZ ;  /* 0x0000000e2c1f7827 */ /* 0x000fc800078e00ff */
[----:B------:R-:W-:Y:S01]  /*2c80*/  IMAD R33, R34, R43, 0xf ;  /* 0x0000000f22217424 */ /* 0x000fe200078e022b */
[----:B-1----:R-:W-:Y:S01]  /*2c90*/  LOP3.LUT R28, R2, 0xc, RZ, 0x3c, !PT ;  /* 0x0000000c021c7812 */ /* 0x002fe200078e3cff */
[----:B------:R-:W-:Y:S01]  /*2ca0*/  IMAD R37, R42, R37, R24 ;  /* 0x000000252a257224 */ /* 0x000fe200078e0218 */
[----:B------:R-:W-:Y:S01]  /*2cb0*/  @P6 IADD3 R36, PT, PT, R36, 0x1, RZ ;  /* 0x0000000124246810 */ /* 0x000fe20007ffe0ff */
[----:B------:R-:W-:Y:S01]  /*2cc0*/  IMAD R29, R31, R43, 0xe ;  /* 0x0000000e1f1d7424 */ /* 0x000fe200078e022b */
[----:B------:R-:W-:Y:S01]  /*2cd0*/  ISETP.GT.U32.AND P6, PT, R0, R33, PT ;  /* 0x000000210000720c */ /* 0x000fe20003fc4070 */
[----:B------:R-:W-:Y:S02]  /*2ce0*/  @!P3 VIADD R30, R30, 0x1 ;  /* 0x000000011e1eb836 */ /* 0x000fe40000000000 */
[----:B------:R-:W-:Y:S01]  /*2cf0*/  IMAD.WIDE R24, R37, 0x4, R40 ;  /* 0x0000000425187825 */ /* 0x000fe200078e0228 */
[----:B------:R-:W-:Y:S02]  /*2d00*/  ISETP.GT.U32.AND P3, PT, R0, R29, PT ;  /* 0x0000001d0000720c */ /* 0x000fe40003f64070 */
[----:B------:R-:W-:Y:S01]  /*2d10*/  @P1 IADD3 R30, PT, PT, R30, 0x1, RZ ;  /* 0x000000011e1e1810 */ /* 0x000fe20007ffe0ff */
[----:B------:R-:W-:Y:S01]  /*2d20*/  @!P4 IMAD.IADD R35, R35, 0x1, -R0 ;  /* 0x000000012323c824 */ /* 0x000fe200078e0a00 */
[----:B------:R-:W-:Y:S01]  /*2d30*/  ISETP.GE.AND P1, PT, R28, RZ, PT ;  /* 0x000000ff1c00720c */ /* 0x000fe20003f26270 */
[----:B------:R1:W-:Y:S01]  /*2d40*/  STG.E desc[UR6][R24.64], R26 ;  /* 0x0000001a18007986 */ /* 0x0003e2000c101906 */
[----:B------:R-:W-:-:S02]  /*2d50*/  IMAD.HI.U32 R37, R44, 0x10, RZ ;  /* 0x000000102c257827 */ /* 0x000fc400078e00ff */
[----:B------:R-:W-:Y:S02]  /*2d60*/  ISETP.GE.U32.AND P2, PT, R35, R0, PT ;  /* 0x000000002300720c */ /* 0x000fe40003f46070 */
[----:B------:R-:W-:Y:S02]  /*2d70*/  @!P4 VIADD R38, R38, 0x1 ;  /* 0x000000012626c836 */ /* 0x000fe40000000000 */
[--C-:B------:R-:W-:Y:S02]  /*2d80*/  @!P6 IMAD.IADD R33, R33, 0x1, -R0.reuse ;  /* 0x000000012121e824 */ /* 0x100fe400078e0a00 */
[----:B------:R-:W-:Y:S02]  /*2d90*/  @!P3 IMAD.IADD R29, R29, 0x1, -R0 ;  /* 0x000000011d1db824 */ /* 0x000fe400078e0a00 */
[----:B------:R-:W-:Y:S01]  /*2da0*/  @!P3 VIADD R31, R31, 0x1 ;  /* 0x000000011f1fb836 */ /* 0x000fe20000000000 */
[----:B-1----:R-:W-:Y:S01]  /*2db0*/  LOP3.LUT R24, R2, 0xd, RZ, 0x3c, !PT ;  /* 0x0000000d02187812 */ /* 0x002fe200078e3cff */
[----:B------:R-:W-:Y:S01]  /*2dc0*/  IMAD R25, R37, R43, 0x10 ;  /* 0x0000001025197424 */ /* 0x000fe200078e022b */
[----:B------:R-:W-:Y:S01]  /*2dd0*/  @!P1 IADD3 R36, PT, PT, -R36, RZ, RZ ;  /* 0x000000ff24249210 */ /* 0x000fe20007ffe1ff */
[----:B------:R-:W-:Y:S01]  /*2de0*/  @!P5 IMAD.MOV R30, RZ, RZ, -R30 ;  /* 0x000000ffff1ed224 */ /* 0x000fe200078e0a1e */
[----:B------:R-:W-:Y:S01]  /*2df0*/  ISETP.GE.AND P4, PT, R24, RZ, PT ;  /* 0x000000ff1800720c */ /* 0x000fe20003f86270 */
[----:B------:R-:W-:Y:S01]  /*2e00*/  @!P6 VIADD R34, R34, 0x1 ;  /* 0x000000012222e836 */ /* 0x000fe20000000000 */
[----:B------:R-:W-:Y:S01]  /*2e10*/  ISETP.GT.U32.AND P1, PT, R0, R25, PT ;  /* 0x000000190000720c */ /* 0x000fe20003f24070 */
[----:B------:R-:W-:Y:S01]  /*2e20*/  IMAD.HI.U32 R39, R44, 0x13, RZ ;  /* 0x000000132c277827 */ /* 0x000fe200078e00ff */
[----:B------:R-:W-:-:S02]  /*2e30*/  @P2 IADD3 R38, PT, PT, R38, 0x1, RZ ;  /* 0x0000000126262810 */ /* 0x000fc40007ffe0ff */
[-C--:B------:R-:W-:Y:S01]  /*2e40*/  ISETP.GE.U32.AND P3, PT, R33, R0.reuse, PT ;  /* 0x000000002100720c */ /* 0x080fe20003f66070 */
[-C--:B------:R-:W-:Y:S01]  /*2e50*/  IMAD R33, R45, R43.reuse, 0x11 ;  /* 0x000000112d217424 */ /* 0x080fe200078e022b */
[----:B------:R-:W-:Y:S01]  /*2e60*/  ISETP.GE.U32.AND P5, PT, R29, R0, PT ;  /* 0x000000001d00720c */ /* 0x000fe20003fa6070 */
[----:B------:R-:W-:Y:S01]  /*2e70*/  IMAD R35, R39, R43, 0x13 ;  /* 0x0000001327237424 */ /* 0x000fe200078e022b */
[----:B------:R-:W-:Y:S02]  /*2e80*/  LOP3.LUT R24, R2, 0xe, RZ, 0x3c, !PT ;  /* 0x0000000e02187812 */ /* 0x000fe400078e3cff */
[----:B------:R-:W-:Y:S01]  /*2e90*/  SEL R30, R32, R30, !P0 ;  /* 0x0000001e201e7207 */ /* 0x000fe20004000000 */
[----:B------:R-:W-:Y:S01]  /*2ea0*/  @!P4 IMAD.MOV R38, RZ, RZ, -R38 ;  /* 0x000000ffff26c224 */ /* 0x000fe200078e0a26 */
[----:B------:R-:W-:Y:S01]  /*2eb0*/  ISETP.GT.U32.AND P4, PT, R0, R33, PT ;  /* 0x000000210000720c */ /* 0x000fe20003f84070 */
[----:B------:R-:W-:Y:S01]  /*2ec0*/  @!P1 VIADD R37, R37, 0x1 ;  /* 0x0000000125259836 */ /* 0x000fe20000000000 */
[-C--:B------:R-:W-:Y:S01]  /*2ed0*/  @!P1 IADD3 R25, PT, PT, R25, -R0.reuse, RZ ;  /* 0x8000000019199210 */ /* 0x080fe20007ffe0ff */
[----:B------:R-:W-:Y:S01]  /*2ee0*/  IMAD.MOV R29, RZ, RZ, -R30 ;  /* 0x000000ffff1d7224 */ /* 0x000fe200078e0a1e */
[----:B------:R-:W-:Y:S01]  /*2ef0*/  ISETP.GE.AND P2, PT, R24, RZ, PT ;  /* 0x000000ff1800720c */ /* 0x000fe20003f46270 */
[----:B------:R-:W-:Y:S01]  /*2f00*/  IMAD R30, R30, 0x80, R3 ;  /* 0x000000801e1e7824 */ /* 0x000fe200078e0203 */
[C---:B------:R-:W-:Y:S01]  /*2f10*/  LOP3.LUT R26, R2.reuse, 0x10, RZ, 0x3c, !PT ;  /* 0x00000010021a7812 */ /* 0x040fe200078e3cff */
[----:B------:R-:W-:Y:S01]  /*2f20*/  @P5 VIADD R31, R31, 0x1 ;  /* 0x000000011f1f5836 */ /* 0x000fe20000000000 */
[----:B------:R-:W-:Y:S01]  /*2f30*/  ISETP.GE.U32.AND P5, PT, R25, R0, PT ;  /* 0x000000001900720c */ /* 0x000fe20003fa6070 */
[----:B------:R-:W-:Y:S01]  /*2f40*/  IMAD R29, R2, R29, 0xb ;  /* 0x0000000b021d7424 */ /* 0x000fe200078e021d */
[----:B------:R-:W-:Y:S01]  /*2f50*/  ISETP.GE.AND P6, PT, R26, RZ, PT ;  /* 0x000000ff1a00720c */ /* 0x000fe20003fc6270 */
[----:B------:R-:W-:Y:S01]  /*2f60*/  IMAD.HI.U32 R26, R44, 0x12, RZ ;  /* 0x000000122c1a7827 */ /* 0x000fe200078e00ff */
[----:B------:R-:W-:-:S02]  /*2f70*/  SEL R36, R32, R36, !P0 ;  /* 0x0000002420247207 */ /* 0x000fc40004000000 */
[----:B------:R-:W-:Y:S01]  /*2f80*/  LOP3.LUT R24, R2, 0xf, RZ, 0x3c, !PT ;  /* 0x0000000f02187812 */ /* 0x000fe200078e3cff */
[----:B------:R-:W-:Y:S01]  /*2f90*/  @!P4 IMAD.IADD R33, R33, 0x1, -R0 ;  /* 0x000000012121c824 */ /* 0x000fe200078e0a00 */
[----:B------:R-:W-:Y:S01]  /*2fa0*/  SEL R38, R32, R38, !P0 ;  /* 0x0000002620267207 */ /* 0x000fe20004000000 */
[----:B------:R-:W-:Y:S01]  /*2fb0*/  IMAD R25, R42, R29, R30 ;  /* 0x0000001d2a197224 */ /* 0x000fe200078e021e */
[C---:B------:R-:W-:Y:S01]  /*2fc0*/  IADD3 R29, PT, PT, -R36.reuse, RZ, RZ ;  /* 0x000000ff241d7210 */ /* 0x040fe20007ffe1ff */
[----:B------:R-:W-:Y:S01]  /*2fd0*/  IMAD R36, R36, 0x80, R3 ;  /* 0x0000008024247824 */ /* 0x000fe200078e0203 */
[----:B------:R-:W-:Y:S01]  /*2fe0*/  ISETP.GE.U32.AND P1, PT, R33, R0, PT ;  /* 0x000000002100720c */ /* 0x000fe20003f26070 */
[----:B------:R-:W-:Y:S01]  /*2ff0*/  IMAD R33, R26, R43, 0x12 ;  /* 0x000000121a217424 */ /* 0x000fe200078e022b */
[----:B------:R-:W-:Y:S01]  /*3000*/  @!P2 IADD3 R31, PT, PT, -R31, RZ, RZ ;  /* 0x000000ff1f1fa210 */ /* 0x000fe20007ffe1ff */
[----:B------:R-:W-:Y:S01]  /*3010*/  @P5 VIADD R37, R37, 0x1 ;  /* 0x0000000125255836 */ /* 0x000fe20000000000 */
[----:B------:R-:W-:Y:S01]  /*3020*/  ISETP.GE.AND P2, PT, R24, RZ, PT ;  /* 0x000000ff1800720c */ /* 0x000fe20003f46270 */
[----:B------:R-:W-:Y:S01]  /*3030*/  IMAD.WIDE R24, R25, 0x4, R40 ;  /* 0x0000000419187825 */ /* 0x000fe200078e0228 */
[----:B------:R-:W-:-:S02]  /*3040*/  ISETP.GT.U32.AND P5, PT, R0, R33, PT ;  /* 0x000000210000720c */ /* 0x000fc40003fa4070 */
[----:B------:R-:W-:Y:S01]  /*3050*/  @P3 IADD3 R34, PT, PT, R34, 0x1, RZ ;  /* 0x0000000122223810 */ /* 0x000fe20007ffe0ff */
[C---:B------:R-:W-:Y:S01]  /*3060*/  IMAD R29, R2.reuse, R29, 0xc ;  /* 0x0000000c021d7424 */ /* 0x040fe200078e021d */
[----:B------:R1:W-:Y:S01]  /*3070*/  STG.E desc[UR6][R24.64], R27 ;  /* 0x0000001b18007986 */ /* 0x0003e2000c101906 */
[----:B------:R-:W-:Y:S01]  /*3080*/  LOP3.LUT R30, R2, 0x11, RZ, 0x3c, !PT ;  /* 0x00000011021e7812 */ /* 0x000fe200078e3cff */
[----:B------:R-:W-:Y:S01]  /*3090*/  @!P6 IMAD.MOV R37, RZ, RZ, -R37 ;  /* 0x000000ffff25e224 */ /* 0x000fe200078e0a25 */
[----:B------:R-:W-:Y:S01]  /*30a0*/  ISETP.GT.U32.AND P6, PT, R0, R35, PT ;  /* 0x000000230000720c */ /* 0x000fe20003fc4070 */
[----:B------:R-:W-:Y:S01]  /*30b0*/  IMAD R29, R42, R29, R36 ;  /* 0x0000001d2a1d7224 */ /* 0x000fe200078e0224 */
[----:B------:R-:W-:Y:S01]  /*30c0*/  ISETP.GE.AND P3, PT, R30, RZ, PT ;  /* 0x000000ff1e00720c */ /* 0x000fe20003f66270 */
[----:B------:R-:W-:Y:S01]  /*30d0*/  IMAD.HI.U32 R30, R44, 0x15, RZ ;  /* 0x000000152c1e7827 */ /* 0x000fe200078e00ff */
[----:B------:R-:W-:Y:S02]  /*30e0*/  @!P4 IADD3 R45, PT, PT, R45, 0x1, RZ ;  /* 0x000000012d2dc810 */ /* 0x000fe40007ffe0ff */
[----:B------:R-:W-:Y:S01]  /*30f0*/  @!P5 IADD3 R26, PT, PT, R26, 0x1, RZ ;  /* 0x000000011a1ad810 */ /* 0x000fe20007ffe0ff */
[----:B------:R-:W-:Y:S01]  /*3100*/  IMAD.WIDE R28, R29, 0x4, R40 ;  /* 0x000000041d1c7825 */ /* 0x000fe200078e0228 */
[----:B-1----:R-:W-:-:S03]  /*3110*/  IADD3 R25, PT, PT, -R38, RZ, RZ ;  /* 0x000000ff26197210 */ /* 0x002fc60007ffe1ff */
[----:B------:R-:W-:Y:S01]  /*3120*/  IMAD R38, R38, 0x80, R3 ;  /* 0x0000008026267824 */ /* 0x000fe200078e0203 */
[C---:B------:R-:W-:Y:S01]  /*3130*/  LOP3.LUT R24, R2.reuse, 0x12, RZ, 0x3c, !PT ;  /* 0x0000001202187812 */ /* 0x040fe200078e3cff */
[----:B------:R-:W-:Y:S01]  /*3140*/  IMAD.MOV.U32 R27, RZ, RZ, R34 ;  /* 0x000000ffff1b7224 */ /* 0x000fe200078e0022 */
[----:B------:R1:W-:Y:S01]  /*3150*/  STG.E desc[UR6][R28.64], R20 ;  /* 0x000000141c007986 */ /* 0x0003e2000c101906 */
[----:B------:R-:W-:Y:S01]  /*3160*/  IMAD R25, R2, R25, 0xd ;  /* 0x0000000d02197424 */ /* 0x000fe200078e0219 */
[-C--:B------:R-:W-:Y:S01]  /*3170*/  @!P6 IADD3 R35, PT, PT, R35, -R0.reuse, RZ ;  /* 0x800000002323e210 */ /* 0x080fe20007ffe0ff */
[----:B------:R-:W-:Y:S01]  /*3180*/  @!P5 IMAD.IADD R33, R33, 0x1, -R0 ;  /* 0x000000012121d824 */ /* 0x000fe200078e0a00 */
[----:B------:R-:W-:Y:S01]  /*3190*/  @!P2 IADD3 R27, PT, PT, -R27, RZ, RZ ;  /* 0x000000ff1b1ba210 */ /* 0x000fe20007ffe1ff */
[----:B------:R-:W-:Y:S01]  /*31a0*/  IMAD R25, R42, R25, R38 ;  /* 0x000000192a197224 */ /* 0x000fe200078e0226 */
[----:B------:R-:W-:Y:S01]  /*31b0*/  ISETP.GE.AND P2, PT, R24, RZ, PT ;  /* 0x000000ff1800720c */ /* 0x000fe20003f46270 */
[----:B------:R-:W-:Y:S01]  /*31c0*/  @P1 VIADD R45, R45, 0x1 ;  /* 0x000000012d2d1836 */ /* 0x000fe20000000000 */
[----:B------:R-:W-:Y:S01]  /*31d0*/  ISETP.GE.U32.AND P4, PT, R33, R0, PT ;  /* 0x000000002100720c */ /* 0x000fe20003f86070 */
[----:B------:R-:W-:Y:S01]  /*31e0*/  IMAD.WIDE R24, R25, 0x4, R40 ;  /* 0x0000000419187825 */ /* 0x000fe200078e0228 */
[----:B------:R-:W-:-:S02]  /*31f0*/  @!P6 IADD3 R39, PT, PT, R39, 0x1, RZ ;  /* 0x000000012727e810 */ /* 0x000fc40007ffe0ff */
[----:B-1----:R-:W-:Y:S01]  /*3200*/  SEL R20, R32, R31, !P0 ;  /* 0x0000001f20147207 */ /* 0x002fe20004000000 */
[----:B------:R-:W-:Y:S01]  /*3210*/  IMAD.HI.U32 R29, R44, 0x14, RZ ;  /* 0x000000142c1d7827 */ /* 0x000fe200078e00ff */
[----:B------:R1:W-:Y:S01]  /*3220*/  STG.E desc[UR6][R24.64], R21 ;  /* 0x0000001518007986 */ /* 0x0003e2000c101906 */
[----:B------:R-:W-:Y:S02]  /*3230*/  LOP3.LUT R28, R2, 0x13, RZ, 0x3c, !PT ;  /* 0x00000013021c7812 */ /* 0x000fe400078e3cff */
[----:B------:R-:W-:Y:S02]  /*3240*/  IMAD R33, R29, R43, 0x14 ;  /* 0x000000141d217424 */ /* 0x000fe400078e022b */
[----:B------:R-:W-:Y:S01]  /*3250*/  @!P3 IMAD.MOV R45, RZ, RZ, -R45 ;  /* 0x000000ffff2db224 */ /* 0x000fe200078e0a2d */
[----:B------:R-:W-:Y:S01]  /*3260*/  ISETP.GE.U32.AND P3, PT, R35, R0, PT ;  /* 0x000000002300720c */ /* 0x000fe20003f66070 */
[----:B------:R-:W-:Y:S01]  /*3270*/  IMAD.MOV R31, RZ, RZ, -R20 ;  /* 0x000000ffff1f7224 */ /* 0x000fe200078e0a14 */
[----:B------:R-:W-:Y:S01]  /*3280*/  ISETP.GT.U32.AND P1, PT, R0, R33, PT ;  /* 0x000000210000720c */ /* 0x000fe20003f24070 */
[----:B------:R-:W-:Y:S01]  /*3290*/  @P4 VIADD R26, R26, 0x1 ;  /* 0x000000011a1a4836 */ /* 0x000fe20000000000 */
[----:B------:R-:W-:Y:S01]  /*32a0*/  ISETP.GE.AND P4, PT, R28, RZ, PT ;  /* 0x000000ff1c00720c */ /* 0x000fe20003f86270 */
[----:B------:R-:W-:-:S02]  /*32b0*/  IMAD R20, R20, 0x80, R3 ;  /* 0x0000008014147824 */ /* 0x000fc400078e0203 */
[----:B-1----:R-:W-:Y:S02]  /*32c0*/  IMAD R25, R30, R43, 0x15 ;  /* 0x000000151e197424 */ /* 0x002fe400078e022b */
[----:B------:R-:W-:-:S03]  /*32d0*/  IMAD.HI.U32 R24, R44, 0x16, RZ ;  /* 0x000000162c187827 */ /* 0x000fc600078e00ff */
[----:B------:R-:W-:Y:S01]  /*32e0*/  ISETP.GT.U32.AND P5, PT, R0, R25, PT ;  /* 0x000000190000720c */ /* 0x000fe20003fa4070 */
[----:B------:R-:W-:Y:S02]  /*32f0*/  IMAD R31, R2, R31, 0xe ;  /* 0x0000000e021f7424 */ /* 0x000fe400078e021f */
[----:B------:R-:W-:Y:S02]  /*3300*/  @!P1 IMAD.IADD R33, R33, 0x1, -R0 ;  /* 0x0000000121219824 */ /* 0x000fe400078e0a00 */
[----:B------:R-:W-:Y:S02]  /*3310*/  IMAD R35, R24, R43, 0x16 ;  /* 0x0000001618237424 */ /* 0x000fe400078e022b */
[----:B------:R-:W-:Y:S01]  /*3320*/  IMAD.MOV.U32 R28, RZ, RZ, R26 ;  /* 0x000000ffff1c7224 */ /* 0x000fe200078e001a */
[-C--:B------:R-:W-:Y:S01]  /*3330*/  ISETP.GE.U32.AND P6, PT, R33, R0.reuse, PT ;  /* 0x000000002100720c */ /* 0x080fe20003fc6070 */
[----:B------:R-:W-:Y:S01]  /*3340*/  IMAD R21, R42, R31, R20 ;  /* 0x0000001f2a157224 */ /* 0x000fe200078e0214 */
[----:B------:R-:W-:Y:S01]  /*3350*/  LOP3.LUT R31, R2, 0x14, RZ, 0x3c, !PT ;  /* 0x00000014021f7812 */ /* 0x000fe200078e3cff */
[----:B------:R-:W-:Y:S01]  /*3360*/  @P3 VIADD R39, R39, 0x1 ;  /* 0x0000000127273836 */ /* 0x000fe20000000000 */
[----:B------:R-:W-:Y:S01]  /*3370*/  ISETP.GT.U32.AND P3, PT, R0, R35, PT ;  /* 0x000000230000720c */ /* 0x000fe20003f64070 */
[----:B------:R-:W-:Y:S01]  /*3380*/  @!P2 IMAD.MOV R28, RZ, RZ, -R28 ;  /* 0x000000ffff1ca224 */ /* 0x000fe200078e0a1c */
[----:B------:R-:W-:Y:S01]  /*3390*/  @!P5 IADD3 R25, PT, PT, R25, -R0, RZ ;  /* 0x800000001919d210 */ /* 0x000fe20007ffe0ff */
[----:B------:R-:W-:Y:S01]  /*33a0*/  IMAD.WIDE R20, R21, 0x4, R40 ;  /* 0x0000000415147825 */ /* 0x000fe200078e0228 */
[----:B------:R-:W-:-:S02]  /*33b0*/  @!P4 IADD3 R39, PT, PT, -R39, RZ, RZ ;  /* 0x000000ff2727c210 */ /* 0x000fc40007ffe1ff */
[----:B------:R-:W-:Y:S01]  /*33c0*/  ISETP.GE.U32.AND P2, PT, R25, R0, PT ;  /* 0x000000001900720c */ /* 0x000fe20003f46070 */
[----:B------:R-:W-:Y:S01]  /*33d0*/  IMAD.HI.U32 R33, R44, 0x17, RZ ;  /* 0x000000172c217827 */ /* 0x000fe200078e00ff */
[----:B------:R1:W-:Y:S01]  /*33e0*/  STG.E desc[UR6][R20.64], R22 ;  /* 0x0000001614007986 */ /* 0x0003e2000c101906 */
[----:B------:R-:W-:Y:S02]  /*33f0*/  SEL R28, R32, R28, !P0 ;  /* 0x0000001c201c7207 */ /* 0x000fe40004000000 */
[----:B------:R-:W-:Y:S01]  /*3400*/  @!P1 VIADD R29, R29, 0x1 ;  /* 0x000000011d1d9836 */ /* 0x000fe20000000000 */
[----:B------:R-:W-:Y:S01]  /*3410*/  ISETP.GE.AND P1, PT, R31, RZ, PT ;  /* 0x000000ff1f00720c */ /* 0x000fe20003f26270 */
[----:B------:R-:W-:Y:S01]  /*3420*/  IMAD R26, R33, R43, 0x17 ;  /* 0x00000017211a7424 */ /* 0x000fe200078e022b */
[----:B------:R-:W-:Y:S01]  /*3430*/  @!P3 IADD3 R24, PT, PT, R24, 0x1, RZ ;  /* 0x000000011818b810 */ /* 0x000fe20007ffe0ff */
[----:B------:R-:W-:Y:S01]  /*3440*/  IMAD.HI.U32 R31, R44, 0x18, RZ ;  /* 0x000000182c1f7827 */ /* 0x000fe200078e00ff */
[----:B------:R-:W-:-:S02]  /*3450*/  @P6 IADD3 R29, PT, PT, R29, 0x1, RZ ;  /* 0x000000011d1d6810 */ /* 0x000fc40007ffe0ff */
[----:B------:R-:W-:Y:S01]  /*3460*/  ISETP.GT.U32.AND P6, PT, R0, R26, PT ;  /* 0x0000001a0000720c */ /* 0x000fe20003fc4070 */
[----:B------:R-:W-:Y:S01]  /*3470*/  @!P5 VIADD R30, R30, 0x1 ;  /* 0x000000011e1ed836 */ /* 0x000fe20000000000 */
[C---:B-1----:R-:W-:Y:S01]  /*3480*/  LOP3.LUT R20, R2.reuse, 0x15, RZ, 0x3c, !PT ;  /* 0x0000001502147812 */ /* 0x042fe200078e3cff */
[----:B------:R-:W-:Y:S01]  /*3490*/  IMAD R21, R31, R43, 0x18 ;  /* 0x000000181f157424 */ /* 0x000fe200078e022b */
[----:B------:R-:W-:Y:S01]  /*34a0*/  LOP3.LUT R22, R2, 0x16, RZ, 0x3c, !PT ;  /* 0x0000001602167812 */ /* 0x000fe200078e3cff */
[----:B------:R-:W-:Y:S01]  /*34b0*/  @!P3 IMAD.IADD R35, R35, 0x1, -R0 ;  /* 0x000000012323b824 */ /* 0x000fe200078e0a00 */
[----:B------:R-:W-:Y:S01]  /*34c0*/  ISETP.GE.AND P4, PT, R20, RZ, PT ;  /* 0x000000ff1400720c */ /* 0x000fe20003f86270 */
[----:B------:R-:W-:Y:S01]  /*34d0*/  @P2 VIADD R30, R30, 0x1 ;  /* 0x000000011e1e2836 */ /* 0x000fe20000000000 */
[----:B------:R-:W-:Y:S01]  /*34e0*/  ISETP.GT.U32.AND P2, PT, R0, R21, PT ;  /* 0x000000150000720c */ /* 0x000fe20003f44070 */
[----:B------:R-:W-:Y:S01]  /*34f0*/  IMAD.HI.U32 R20, R44, 0x19, RZ ;  /* 0x000000192c147827 */ /* 0x000fe200078e00ff */
[----:B------:R-:W-:-:S02]  /*3500*/  ISETP.GE.U32.AND P5, PT, R35, R0, PT ;  /* 0x000000002300720c */ /* 0x000fc40003fa6070 */
[----:B------:R-:W-:Y:S01]  /*3510*/  MOV R25, R30 ;  /* 0x0000001e00197202 */ /* 0x000fe20000000f00 */
[----:B------:R-:W-:Y:S01]  /*3520*/  IMAD R35, R20, R43, 0x19 ;  /* 0x0000001914237424 */ /* 0x000fe200078e022b */
[----:B------:R-:W-:Y:S01]  /*3530*/  ISETP.GE.AND P3, PT, R22, RZ, PT ;  /* 0x000000ff1600720c */ /* 0x000fe20003f66270 */
[--C-:B------:R-:W-:Y:S01]  /*3540*/  @!P6 IMAD.IADD R26, R26, 0x1, -R0.reuse ;  /* 0x000000011a1ae824 */ /* 0x100fe200078e0a00 */
[----:B------:R-:W-:Y:S01]  /*3550*/  SEL R22, R32, R27, !P0 ;  /* 0x0000001b20167207 */ /* 0x000fe20004000000 */
[----:B------:R-:W-:Y:S02]  /*3560*/  @!P1 IMAD.MOV R29, RZ, RZ, -R29 ;  /* 0x000000ffff1d9224 */ /* 0x000fe400078e0a1d */
[----:B------:R-:W-:Y:S01]  /*3570*/  @!P4 IMAD.MOV R25, RZ, RZ, -R25 ;  /* 0x000000ffff19c224 */ /* 0x000fe200078e0a19 */
[----:B------:R-:W-:Y:S01]  /*3580*/  ISETP.GT.U32.AND P4, PT, R0, R35, PT ;  /* 0x000000230000720c */ /* 0x000fe20003f84070 */
[----:B------:R-:W-:Y:S01]  /*3590*/  @!P2 IMAD.IADD R21, R21, 0x1, -R0 ;  /* 0x000000011515a824 */ /* 0x000fe200078e0a00 */
[-C--:B------:R-:W-:Y:S01]  /*35a0*/  ISETP.GE.U32.AND P1, PT, R26, R0.reuse, PT ;  /* 0x000000001a00720c */ /* 0x080fe20003f26070 */
[----:B------:R-:W-:Y:S01]  /*35b0*/  @P5 VIADD R24, R24, 0x1 ;  /* 0x0000000118185836 */ /* 0x000fe20000000000 */
[----:B------:R-:W-:Y:S01]  /*35c0*/  IADD3 R27, PT, PT, -R22, RZ, RZ ;  /* 0x000000ff161b7210 */ /* 0x000fe20007ffe1ff */
[----:B------:R-:W-:Y:S01]  /*35d0*/  IMAD.HI.U32 R30, R44, 0x1a, RZ ;  /* 0x0000001a2c1e7827 */ /* 0x000fe200078e00ff */
[----:B------:R-:W-:-:S03]  /*35e0*/  ISETP.GE.U32.AND P5, PT, R21, R0, PT ;  /* 0x000000001500720c */ /* 0x000fc60003fa6070 */
[----:B------:R-:W-:Y:S01]  /*35f0*/  IMAD.MOV.U32 R21, RZ, RZ, R24 ;  /* 0x000000ffff157224 */ /* 0x000fe200078e0018 */
[----:B------:R-:W-:Y:S01]  /*3600*/  LOP3.LUT R24, R2, 0x17, RZ, 0x3c, !PT ;  /* 0x0000001702187812 */ /* 0x000fe200078e3cff */
[----:B------:R-:W-:Y:S02]  /*3610*/  IMAD R22, R22, 0x80, R3 ;  /* 0x0000008016167824 */ /* 0x000fe400078e0203 */
[----:B------:R-:W-:Y:S01]  /*3620*/  IMAD R27, R2, R27, 0xf ;  /* 0x0000000f021b7424 */ /* 0x000fe200078e021b */
[-C--:B------:R-:W-:Y:S01]  /*3630*/  @!P4 IADD3 R35, PT, PT, R35, -R0.reuse, RZ ;  /* 0x800000002323c210 */ /* 0x080fe20007ffe0ff */
[----:B------:R-:W-:Y:S01]  /*3640*/  IMAD R34, R30, R43, 0x1a ;  /* 0x0000001a1e227424 */ /* 0x000fe200078e022b */
[----:B------:R-:W-:Y:S01]  /*3650*/  @!P4 IADD3 R20, PT, PT, R20, 0x1, RZ ;  /* 0x000000011414c810 */ /* 0x000fe20007ffe0ff */
[----:B------:R-:W-:Y:S01]  /*3660*/  @!P6 VIADD R33, R33, 0x1 ;  /* 0x000000012121e836 */ /* 0x000fe20000000000 */
[----:B------:R-:W-:Y:S01]  /*3670*/  ISETP.GE.U32.AND P6, PT, R35, R0, PT ;  /* 0x000000002300720c */ /* 0x000fe20003fc6070 */
[----:B------:R-:W-:Y:S01]  /*3680*/  @!P3 IMAD.MOV R21, RZ, RZ, -R21 ;  /* 0x000000ffff15b224 */ /* 0x000fe200078e0a15 */
[----:B------:R-:W-:Y:S01]  /*3690*/  ISETP.GE.AND P3, PT, R24, RZ, PT ;  /* 0x000000ff1800720c */ /* 0x000fe20003f66270 */
[----:B------:R-:W-:Y:S01]  /*36a0*/  IMAD R27, R42, R27, R22 ;  /* 0x0000001b2a1b7224 */ /* 0x000fe200078e0216 */
[----:B------:R-:W-:Y:S01]  /*36b0*/  LOP3.LUT R22, R2, 0x18, RZ, 0x3c, !PT ;  /* 0x0000001802167812 */ /* 0x000fe200078e3cff */
[----:B------:R-:W-:Y:S01]  /*36c0*/  @!P2 VIADD R31, R31, 0x1 ;  /* 0x000000011f1fa836 */ /* 0x000fe20000000000 */
[----:B------:R-:W-:Y:S01]  /*36d0*/  ISETP.GT.U32.AND P2, PT, R0, R34, PT ;  /* 0x000000220000720c */ /* 0x000fe20003f44070 */
[----:B------:R-:W-:Y:S01]  /*36e0*/  IMAD.HI.U32 R35, R44, 0x1b, RZ ;  /* 0x0000001b2c237827 */ /* 0x000fe200078e00ff */
[----:B------:R-:W-:-:S02]  /*36f0*/  @P1 IADD3 R33, PT, PT, R33, 0x1, RZ ;  /* 0x0000000121211810 */ /* 0x000fc40007ffe0ff */
[----:B------:R-:W-:Y:S01]  /*3700*/  ISETP.GE.AND P1, PT, R22, RZ, PT ;  /* 0x000000ff1600720c */ /* 0x000fe20003f26270 */
[----:B------:R-:W-:Y:S01]  /*3710*/  IMAD.WIDE R26, R27, 0x4, R40 ;  /* 0x000000041b1a7825 */ /* 0x000fe200078e0228 */
[----:B------:R-:W-:Y:S02]  /*3720*/  LOP3.LUT R22, R2, 0x19, RZ, 0x3c, !PT ;  /* 0x0000001902167812 */ /* 0x000fe400078e3cff */
[----:B------:R-:W-:Y:S01]  /*3730*/  @P5 IADD3 R31, PT, PT, R31, 0x1, RZ ;  /* 0x000000011f1f5810 */ /* 0x000fe20007ffe0ff */
[----:B------:R-:W-:Y:S01]  /*3740*/  IMAD R36, R35, R43, 0x1b ;  /* 0x0000001b23247424 */ /* 0x000fe200078e022b */
[----:B------:R1:W-:Y:S01]  /*3750*/  STG.E desc[UR6][R26.64], R23 ;  /* 0x000000171a007986 */ /* 0x0003e2000c101906 */
[----:B------:R-:W-:Y:S02]  /*3760*/  IMAD.HI.U32 R24, R44, 0x1c, RZ ;  /* 0x0000001c2c187827 */ /* 0x000fe400078e00ff */
[----:B------:R-:W-:Y:S02]  /*3770*/  @!P2 IADD3 R30, PT, PT, R30, 0x1, RZ ;  /* 0x000000011e1ea810 */ /* 0x000fe40007ffe0ff */
[----:B------:R-:W-:Y:S01]  /*3780*/  ISETP.GT.U32.AND P5, PT, R0, R36, PT ;  /* 0x000000240000720c */ /* 0x000fe20003fa4070 */
[----:B------:R-:W-:Y:S01]  /*3790*/  @!P3 IMAD.MOV R33, RZ, RZ, -R33 ;  /* 0x000000ffff21b224 */ /* 0x000fe200078e0a21 */
[----:B------:R-:W-:Y:S01]  /*37a0*/  ISETP.GE.AND P3, PT, R22, RZ, PT ;  /* 0x000000ff1600720c */ /* 0x000fe20003f66270 */
[----:B------:R-:W-:-:S02]  /*37b0*/  @!P2 IMAD.IADD R34, R34, 0x1, -R0 ;  /* 0x000000012222a824 */ /* 0x000fc400078e0a00 */
[----:B------:R-:W-:Y:S02]  /*37c0*/  @!P1 IMAD.MOV R31, RZ, RZ, -R31 ;  /* 0x000000ffff1f9224 */ /* 0x000fe400078e0a1f */
[----:B-1----:R-:W-:Y:S01]  /*37d0*/  IMAD R23, R24, R43, 0x1c ;  /* 0x0000001c18177424 */ /* 0x002fe200078e022b */
[----:B------:R-:W-:Y:S01]  /*37e0*/  ISETP.GE.U32.AND P4, PT, R34, R0, PT ;  /* 0x000000002200720c */ /* 0x000fe20003f86070 */
[----:B------:R-:W-:Y:S02]  /*37f0*/  @P6 VIADD R20, R20, 0x1 ;  /* 0x0000000114146836 */ /* 0x000fe40000000000 */
[----:B------:R-:W-:Y:S01]  /*3800*/  IMAD.HI.U32 R22, R44, 0x1d, RZ ;  /* 0x0000001d2c167827 */ /* 0x000fe200078e00ff */
[----:B------:R-:W-:Y:S02]  /*3810*/  ISETP.GT.U32.AND P1, PT, R0, R23, PT ;  /* 0x000000170000720c */ /* 0x000fe40003f24070 */
[----:B------:R-:W-:Y:S01]  /*3820*/  MOV R27, R20 ;  /* 0x00000014001b7202 */ /* 0x000fe20000000f00 */
[----:B------:R-:W-:Y:S01]  /*3830*/  @!P5 IMAD.IADD R36, R36, 0x1, -R0 ;  /* 0x000000012424d824 */ /* 0x000fe200078e0a00 */
[----:B------:R-:W-:Y:S01]  /*3840*/  LOP3.LUT R20, R2, 0x1a, RZ, 0x3c, !PT ;  /* 0x0000001a02147812 */ /* 0x000fe200078e3cff */
[----:B------:R-:W-:-:S02]  /*3850*/  IMAD R26, R22, R43, 0x1d ;  /* 0x0000001d161a7424 */ /* 0x000fc400078e022b */
[----:B------:R-:W-:Y:S01]  /*3860*/  @!P3 IMAD.MOV R27, RZ, RZ, -R27 ;  /* 0x000000ffff1bb224 */ /* 0x000fe200078e0a1b */
[----:B------:R-:W-:Y:S01]  /*3870*/  ISETP.GE.AND P3, PT, R20, RZ, PT ;  /* 0x000000ff1400720c */ /* 0x000fe20003f66270 */
[----:B------:R-:W-:Y:S01]  /*3880*/  @P4 VIADD R30, R30, 0x1 ;  /* 0x000000011e1e4836 */ /* 0x000fe20000000000 */
[----:B------:R-:W-:Y:S01]  /*3890*/  LOP3.LUT R20, R2, 0x1b, RZ, 0x3c, !PT ;  /* 0x0000001b02147812 */ /* 0x000fe200078e3cff */
[----:B------:R-:W-:Y:S01]  /*38a0*/  @!P5 VIADD R35, R35, 0x1 ;  /* 0x000000012323d836 */ /* 0x000fe20000000000 */
[-C--:B------:R-:W-:Y:S01]  /*38b0*/  ISETP.GE.U32.AND P6, PT, R36, R0.reuse, PT ;  /* 0x000000002400720c */ /* 0x080fe20003fc6070 */
[----:B------:R-:W-:Y:S01]  /*38c0*/  @!P1 IMAD.IADD R23, R23, 0x1, -R0 ;  /* 0x0000000117179824 */ /* 0x000fe200078e0a00 */
[----:B------:R-:W-:Y:S01]  /*38d0*/  ISETP.GE.AND P4, PT, R20, RZ, PT ;  /* 0x000000ff1400720c */ /* 0x000fe20003f86270 */
[----:B------:R-:W-:Y:S01]  /*38e0*/  IMAD.HI.U32 R20, R44, 0x1e, RZ ;  /* 0x0000001e2c147827 */ /* 0x000fe200078e00ff */
[----:B------:R-:W-:Y:S02]  /*38f0*/  @!P1 IADD3 R24, PT, PT, R24, 0x1, RZ ;  /* 0x0000000118189810 */ /* 0x000fe40007ffe0ff */
[----:B------:R-:W-:Y:S01]  /*3900*/  ISETP.GE.U32.AND P2, PT, R23, R0, PT ;  /* 0x000000001700720c */ /* 0x000fe20003f46070 */
[----:B------:R-:W-:-:S04]  /*3910*/  IMAD.HI.U32 R44, R44, 0x1f, RZ ;  /* 0x0000001f2c2c7827 */ /* 0x000fc800078e00ff */
[----:B------:R-:W-:Y:S02]  /*3920*/  IMAD.MOV.U32 R23, RZ, RZ, R30 ;  /* 0x000000ffff177224 */ /* 0x000fe400078e001e */
[-C--:B------:R-:W-:Y:S02]  /*3930*/  IMAD R30, R20, R43.reuse, 0x1e ;  /* 0x0000001e141e7424 */ /* 0x080fe400078e022b */
[----:B------:R-:W-:Y:S01]  /*3940*/  IMAD R43, R44, R43, 0x1f ;  /* 0x0000001f2c2b7424 */ /* 0x000fe200078e022b */
[----:B------:R-:W-:Y:S01]  /*3950*/  @!P3 IADD3 R23, PT, PT, -R23, RZ, RZ ;  /* 0x000000ff1717b210 */ /* 0x000fe20007ffe1ff */
[----:B------:R-:W-:Y:S01]  /*3960*/  @P6 VIADD R35, R35, 0x1 ;  /* 0x0000000123236836 */ /* 0x000fe20000000000 */
[----:B------:R-:W-:Y:S01]  /*3970*/  ISETP.GT.U32.AND P3, PT, R0, R26, PT ;  /* 0x0000001a0000720c */ /* 0x000fe20003f64070 */
[----:B------:R-:W-:Y:S01]  /*3980*/  @P2 VIADD R24, R24, 0x1 ;  /* 0x0000000118182836 */ /* 0x000fe20000000000 */
[C---:B------:R-:W-:Y:S01]  /*3990*/  ISETP.GT.U32.AND P5, PT, R0.reuse, R30, PT ;  /* 0x0000001e0000720c */ /* 0x040fe20003fa4070 */
[----:B------:R-:W-:Y:S01]  /*39a0*/  @!P4 IMAD.MOV R35, RZ, RZ, -R35 ;  /* 0x000000ffff23c224 */ /* 0x000fe200078e0a23 */
[----:B------:R-:W-:-:S09]  /*39b0*/  ISETP.GT.U32.AND P6, PT, R0, R43, PT ;  /* 0x0000002b0000720c */ /* 0x000fd20003fc4070 */
[-C--:B------:R-:W-:Y:S02]  /*39c0*/  @!P3 IADD3 R26, PT, PT, R26, -R0.reuse, RZ ;  /* 0x800000001a1ab210 */ /* 0x080fe40007ffe0ff */
[--C-:B------:R-:W-:Y:S01]  /*39d0*/  @!P5 IMAD.IADD R30, R30, 0x1, -R0.reuse ;  /* 0x000000011e1ed824 */ /* 0x100fe200078e0a00 */
[----:B------:R-:W-:Y:S01]  /*39e0*/  @!P3 IADD3 R22, PT, PT, R22, 0x1, RZ ;  /* 0x000000011616b810 */ /* 0x000fe20007ffe0ff */
[----:B------:R-:W-:Y:S01]  /*39f0*/  @!P6 IMAD.IADD R43, R43, 0x1, -R0 ;  /* 0x000000012b2be824 */ /* 0x000fe200078e0a00 */
[-C--:B------:R-:W-:Y:S01]  /*3a00*/  ISETP.GE.U32.AND P4, PT, R26, R0.reuse, PT ;  /* 0x000000001a00720c */ /* 0x080fe20003f86070 */
[----:B------:R-:W-:Y:S01]  /*3a10*/  @!P6 VIADD R44, R44, 0x1 ;  /* 0x000000012c2ce836 */ /* 0x000fe20000000000 */
[-C--:B------:R-:W-:Y:S02]  /*3a20*/  ISETP.GE.U32.AND P1, PT, R30, R0.reuse, PT ;  /* 0x000000001e00720c */ /* 0x080fe40003f26070 */
[----:B------:R-:W-:Y:S02]  /*3a30*/  ISETP.GE.U32.AND P2, PT, R43, R0, PT ;  /* 0x000000002b00720c */ /* 0x000fe40003f46070 */
[----:B------:R-:W-:-:S02]  /*3a40*/  LOP3.LUT R0, R2, 0x1c, RZ, 0x3c, !PT ;  /* 0x0000001c02007812 */ /* 0x000fc400078e3cff */
[----:B------:R-:W-:Y:S02]  /*3a50*/  LOP3.LUT R26, R2, 0x1d, RZ, 0x3c, !PT ;  /* 0x0000001d021a7812 */ /* 0x000fe400078e3cff */
[----:B------:R-:W-:Y:S02]  /*3a60*/  ISETP.GE.AND P3, PT, R0, RZ, PT ;  /* 0x000000ff0000720c */ /* 0x000fe40003f66270 */
[----:B------:R-:W-:Y:S01]  /*3a70*/  SEL R0, R32, R37, !P0 ;  /* 0x0000002520007207 */ /* 0x000fe20004000000 */
[----:B------:R-:W-:Y:S01]  /*3a80*/  @P4 VIADD R22, R22, 0x1 ;  /* 0x0000000116164836 */ /* 0x000fe20000000000 */
[----:B------:R-:W-:Y:S02]  /*3a90*/  ISETP.GE.AND P4, PT, R26, RZ, PT ;  /* 0x000000ff1a00720c */ /* 0x000fe40003f86270 */
[----:B------:R-:W-:Y:S01]  /*3aa0*/  SEL R26, R32, R45, !P0 ;  /* 0x0000002d201a7207 */ /* 0x000fe20004000000 */
[----:B------:R-:W-:Y:S01]  /*3ab0*/  IMAD.MOV R43, RZ, RZ, -R0 ;  /* 0x000000ffff2b7224 */ /* 0x000fe200078e0a00 */
[----:B------:R-:W-:Y:S01]  /*3ac0*/  LEA R0, R0, R3, 0x7 ;  /* 0x0000000300007211 */ /* 0x000fe200078e38ff */
[----:B------:R-:W-:Y:S01]  /*3ad0*/  @P2 VIADD R44, R44, 0x1 ;  /* 0x000000012c2c2836 */ /* 0x000fe20000000000 */
[----:B------:R-:W-:Y:S01]  /*3ae0*/  IADD3 R45, PT, PT, -R28, RZ, RZ ;  /* 0x000000ff1c2d7210 */ /* 0x000fe20007ffe1ff */
[----:B------:R-:W-:Y:S01]  /*3af0*/  IMAD R43, R2, R43, 0x10 ;  /* 0x00000010022b7424 */ /* 0x000fe200078e022b */
[----:B------:R-:W-:Y:S01]  /*3b00*/  @!P5 IADD3 R20, PT, PT, R20, 0x1, RZ ;  /* 0x000000011414d810 */ /* 0x000fe20007ffe0ff */
[----:B------:R-:W-:-:S02]  /*3b10*/  IMAD.MOV R37, RZ, RZ, -R26 ;  /* 0x000000ffff257224 */ /* 0x000fc400078e0a1a */
[----:B------:R-:W-:Y:S01]  /*3b20*/  IMAD R43, R42, R43, R0 ;  /* 0x0000002b2a2b7224 */ /* 0x000fe200078e0200 */
[----:B------:R-:W-:Y:S01]  /*3b30*/  SEL R0, R32, R39, !P0 ;  /* 0x0000002720007207 */ /* 0x000fe20004000000 */
[--C-:B------:R-:W-:Y:S02]  /*3b40*/  IMAD R28, R28, 0x80, R3.reuse ;  /* 0x000000801c1c7824 */ /* 0x100fe400078e0203 */
[----:B------:R-:W-:Y:S02]  /*3b50*/  IMAD R45, R2, R45, 0x12 ;  /* 0x00000012022d7424 */ /* 0x000fe400078e022d */
[----:B------:R-:W-:Y:S02]  /*3b60*/  IMAD R26, R26, 0x80, R3 ;  /* 0x000000801a1a7824 */ /* 0x000fe400078e0203 */
[----:B------:R-:W-:Y:S02]  /*3b70*/  IMAD R37, R2, R37, 0x11 ;  /* 0x0000001102257424 */ /* 0x000fe400078e0225 */
[----:B------:R-:W-:Y:S01]  /*3b80*/  IMAD R39, R42, R45, R28 ;  /* 0x0000002d2a277224 */ /* 0x000fe200078e021c */
[----:B------:R-:W-:Y:S01]  /*3b90*/  SEL R28, R32, R35, !P0 ;  /* 0x00000023201c7207 */ /* 0x000fe20004000000 */
[----:B------:R-:W-:Y:S01]  /*3ba0*/  IMAD.MOV R45, RZ, RZ, -R0 ;  /* 0x000000ffff2d7224 */ /* 0x000fe200078e0a00 */
[----:B------:R-:W-:Y:S01]  /*3bb0*/  LEA R0, R0, R3, 0x7 ;  /* 0x0000000300007211 */ /* 0x000fe200078e38ff */
[----:B------:R-:W-:Y:S01]  /*3bc0*/  IMAD R37, R42, R37, R26 ;  /* 0x000000252a257224 */ /* 0x000fe200078e021a */
[----:B------:R-:W-:Y:S01]  /*3bd0*/  SEL R26, R32, R29, !P0 ;  /* 0x0000001d201a7207 */ /* 0x000fe20004000000 */
[----:B------:R-:W-:-:S02]  /*3be0*/  IMAD R45, R2, R45, 0x13 ;  /* 0x00000013022d7424 */ /* 0x000fc400078e022d */
[----:B------:R-:W-:Y:S02]  /*3bf0*/  @P1 VIADD R20, R20, 0x1 ;  /* 0x0000000114141836 */ /* 0x000fe40000000000 */
[----:B------:R-:W-:Y:S01]  /*3c00*/  IMAD R29, R42, R45, R0 ;  /* 0x0000002d2a1d7224 */ /* 0x000fe200078e0200 */
[----:B------:R-:W-:Y:S01]  /*3c10*/  SEL R0, R32, R25, !P0 ;  /* 0x0000001920007207 */ /* 0x000fe20004000000 */
[----:B------:R-:W-:Y:S02]  /*3c20*/  IMAD.MOV R45, RZ, RZ, -R26 ;  /* 0x000000ffff2d7224 */ /* 0x000fe400078e0a1a */
[----:B------:R-:W-:Y:S02]  /*3c30*/  IMAD R26, R26, 0x80, R3 ;  /* 0x000000801a1a7824 */ /* 0x000fe400078e0203 */
[----:B------:R-:W-:Y:S02]  /*3c40*/  IMAD R45, R2, R45, 0x14 ;  /* 0x00000014022d7424 */ /* 0x000fe400078e022d */
[----:B------:R-:W-:-:S02]  /*3c50*/  @!P3 IMAD.MOV R24, RZ, RZ, -R24 ;  /* 0x000000ffff18b224 */ /* 0x000fc400078e0a18 */
[----:B------:R-:W-:Y:S01]  /*3c60*/  IMAD R25, R42, R45, R26 ;  /* 0x0000002d2a197224 */ /* 0x000fe200078e021a */
[C---:B------:R-:W-:Y:S01]  /*3c70*/  IADD3 R45, PT, PT, -R0.reuse, RZ, RZ ;  /* 0x000000ff002d7210 */ /* 0x040fe20007ffe1ff */
[----:B------:R-:W-:Y:S01]  /*3c80*/  IMAD R0, R0, 0x80, R3 ;  /* 0x0000008000007824 */ /* 0x000fe200078e0203 */
[C---:B------:R-:W-:Y:S01]  /*3c90*/  SEL R26, R32.reuse, R21, !P0 ;  /* 0x00000015201a7207 */ /* 0x040fe20004000000 */
[----:B------:R-:W-:Y:S01]  /*3ca0*/  @!P4 IMAD.MOV R22, RZ, RZ, -R22 ;  /* 0x000000ffff16c224 */ /* 0x000fe200078e0a16 */
[----:B------:R-:W-:Y:S01]  /*3cb0*/  SEL R24, R32, R24, !P0 ;  /* 0x0000001820187207 */ /* 0x000fe20004000000 */
[----:B------:R-:W-:Y:S02]  /*3cc0*/  IMAD R45, R2, R45, 0x15 ;  /* 0x00000015022d7424 */ /* 0x000fe400078e022d */
[----:B------:R-:W-:Y:S01]  /*3cd0*/  IMAD.MOV R21, RZ, RZ, -R26 ;  /* 0x000000ffff157224 */ /* 0x000fe200078e0a1a */
[----:B------:R-:W-:Y:S01]  /*3ce0*/  LEA R26, R26, R3, 0x7 ;  /* 0x000000031a1a7211 */ /* 0x000fe200078e38ff */
[----:B------:R-:W-:Y:S01]  /*3cf0*/  IMAD R45, R42, R45, R0 ;  /* 0x0000002d2a2d7224 */ /* 0x000fe200078e0200 */
[----:B------:R-:W-:Y:S01]  /*3d00*/  SEL R0, R32, R33, !P0 ;  /* 0x0000002120007207 */ /* 0x000fe20004000000 */
[----:B------:R-:W-:Y:S01]  /*3d10*/  IMAD R21, R2, R21, 0x16 ;  /* 0x0000001602157424 */ /* 0x000fe200078e0215 */
[----:B------:R-:W-:-:S03]  /*3d20*/  SEL R22, R32, R22, !P0 ;  /* 0x0000001620167207 */ /* 0x000fc60004000000 */
[----:B------:R-:W-:Y:S01]  /*3d30*/  IMAD R33, R42, R21, R26 ;  /* 0x000000152a217224 */ /* 0x000fe200078e021a */
[----:B------:R-:W-:Y:S01]  /*3d40*/  SEL R26, R32, R31, !P0 ;  /* 0x0000001f201a7207 */ /* 0x000fe20004000000 */
[----:B------:R-:W-:Y:S02]  /*3d50*/  IMAD.MOV R21, RZ, RZ, -R0 ;  /* 0x000000ffff157224 */ /* 0x000fe400078e0a00 */
[--C-:B------:R-:W-:Y:S02]  /*3d60*/  IMAD R0, R0, 0x80, R3.reuse ;  /* 0x0000008000007824 */ /* 0x100fe400078e0203 */
[----:B------:R-:W-:Y:S02]  /*3d70*/  IMAD R21, R2, R21, 0x17 ;  /* 0x0000001702157424 */ /* 0x000fe400078e0215 */
[----:B------:R-:W-:Y:S02]  /*3d80*/  IMAD.MOV R30, RZ, RZ, -R22 ;  /* 0x000000ffff1e7224 */ /* 0x000fe400078e0a16 */
[----:B------:R-:W-:Y:S01]  /*3d90*/  IMAD R31, R42, R21, R0 ;  /* 0x000000152a1f7224 */ /* 0x000fe200078e0200 */
[C---:B------:R-:W-:Y:S01]  /*3da0*/  IADD3 R21, PT, PT, -R26.reuse, RZ, RZ ;  /* 0x000000ff1a157210 */ /* 0x040fe20007ffe1ff */
[----:B------:R-:W-:Y:S01]  /*3db0*/  IMAD R26, R26, 0x80, R3 ;  /* 0x000000801a1a7824 */ /* 0x000fe200078e0203 */
[----:B------:R-:W-:-:S03]  /*3dc0*/  SEL R0, R32, R27, !P0 ;  /* 0x0000001b20007207 */ /* 0x000fc60004000000 */
[----:B------:R-:W-:-:S04]  /*3dd0*/  IMAD R21, R2, R21, 0x18 ;  /* 0x0000001802157424 */ /* 0x000fc800078e0215 */
[----:B------:R-:W-:Y:S01]  /*3de0*/  IMAD R27, R42, R21, R26 ;  /* 0x000000152a1b7224 */ /* 0x000fe200078e021a */
[----:B------:R-:W-:Y:S01]  /*3df0*/  SEL R26, R32, R23, !P0 ;  /* 0x00000017201a7207 */ /* 0x000fe20004000000 */
[----:B------:R-:W-:Y:S01]  /*3e00*/  IMAD.MOV R21, RZ, RZ, -R0 ;  /* 0x000000ffff157224 */ /* 0x000fe200078e0a00 */
[----:B------:R-:W-:Y:S02]  /*3e10*/  LEA R0, R0, R3, 0x7 ;  /* 0x0000000300007211 */ /* 0x000fe400078e38ff */
[C---:B------:R-:W-:Y:S01]  /*3e20*/  LOP3.LUT R23, R2.reuse, 0x1e, RZ, 0x3c, !PT ;  /* 0x0000001e02177812 */ /* 0x040fe200078e3cff */
[----:B------:R-:W-:-:S03]  /*3e30*/  IMAD R21, R2, R21, 0x19 ;  /* 0x0000001902157424 */ /* 0x000fc600078e0215 */
[----:B------:R-:W-:Y:S01]  /*3e40*/  ISETP.GE.AND P5, PT, R23, RZ, PT ;  /* 0x000000ff1700720c */ /* 0x000fe20003fa6270 */
[----:B------:R-:W-:Y:S02]  /*3e50*/  IMAD R0, R42, R21, R0 ;  /* 0x000000152a007224 */ /* 0x000fe400078e0200 */
[----:B------:R-:W-:Y:S02]  /*3e60*/  IMAD.MOV R21, RZ, RZ, -R26 ;  /* 0x000000ffff157224 */ /* 0x000fe400078e0a1a */
[----:B------:R-:W-:Y:S02]  /*3e70*/  IMAD R26, R26, 0x80, R3 ;  /* 0x000000801a1a7824 */ /* 0x000fe400078e0203 */
[----:B------:R-:W-:Y:S02]  /*3e80*/  IMAD R21, R2, R21, 0x1a ;  /* 0x0000001a02157424 */ /* 0x000fe400078e0215 */
[----:B------:R-:W-:Y:S01]  /*3e90*/  IMAD.MOV R23, RZ, RZ, -R28 ;  /* 0x000000ffff177224 */ /* 0x000fe200078e0a1c */
[----:B------:R-:W-:Y:S01]  /*3ea0*/  LEA R28, R28, R3, 0x7 ;  /* 0x000000031c1c7211 */ /* 0x000fe200078e38ff */
[----:B------:R-:W-:Y:S01]  /*3eb0*/  IMAD R35, R42, R21, R26 ;  /* 0x000000152a237224 */ /* 0x000fe200078e021a */
[C---:B------:R-:W-:Y:S01]  /*3ec0*/  LOP3.LUT R21, R2.reuse, 0x1f, RZ, 0x3c, !PT ;  /* 0x0000001f02157812 */ /* 0x040fe200078e3cff */
[----:B------:R-:W-:Y:S01]  /*3ed0*/  IMAD R23, R2, R23, 0x1b ;  /* 0x0000001b02177424 */ /* 0x000fe200078e0217 */
[----:B------:R-:W-:-:S02]  /*3ee0*/  MOV R26, R20 ;  /* 0x00000014001a7202 */ /* 0x000fc40000000f00 */
[----:B------:R-:W-:Y:S01]  /*3ef0*/  ISETP.GE.AND P1, PT, R21, RZ, PT ;  /* 0x000000ff1500720c */ /* 0x000fe20003f26270 */
[----:B------:R-:W-:Y:S01]  /*3f00*/  IMAD R23, R42, R23, R28 ;  /* 0x000000172a177224 */ /* 0x000fe200078e021c */
[----:B------:R-:W-:Y:S01]  /*3f10*/  @!P5 IADD3 R26, PT, PT, -R26, RZ, RZ ;  /* 0x000000ff1a1ad210 */ /* 0x000fe20007ffe1ff */
[----:B------:R-:W-:Y:S01]  /*3f20*/  IMAD.WIDE R20, R43, 0x4, R40 ;  /* 0x000000042b147825 */ /* 0x000fe200078e0228 */
[----:B------:R-:W-:Y:S02]  /*3f30*/  LEA R43, R24, R3, 0x7 ;  /* 0x00000003182b7211 */ /* 0x000fe400078e38ff */
[----:B------:R-:W-:Y:S01]  /*3f40*/  SEL R26, R32, R26, !P0 ;  /* 0x0000001a201a7207 */ /* 0x000fe20004000000 */
[----:B------:R-:W-:Y:S01]  /*3f50*/  IMAD.MOV R28, RZ, RZ, -R24 ;  /* 0x000000ffff1c7224 */ /* 0x000fe200078e0a18 */
[----:B------:R1:W-:Y:S01]  /*3f60*/  STG.E desc[UR6][R20.64], R16 ;  /* 0x0000001014007986 */ /* 0x0003e2000c101906 */
[--C-:B------:R-:W-:Y:S01]  /*3f70*/  IMAD R24, R22, 0x80, R3.reuse ;  /* 0x0000008016187824 */ /* 0x100fe200078e0203 */
[C---:B------:R-:W-:Y:S01]  /*3f80*/  IADD3 R34, PT, PT, -R26.reuse, RZ, RZ ;  /* 0x000000ff1a227210 */ /* 0x040fe20007ffe1ff */
[----:B------:R-:W-:-:S02]  /*3f90*/  IMAD R22, R26, 0x80, R3 ;  /* 0x000000801a167824 */ /* 0x000fc400078e0203 */
[----:B------:R-:W-:-:S05]  /*3fa0*/  @!P1 IMAD.MOV R44, RZ, RZ, -R44 ;  /* 0x000000ffff2c9224 */ /* 0x000fca00078e0a2c */
[----:B------:R-:W-:Y:S01]  /*3fb0*/  SEL R32, R32, R44, !P0 ;  /* 0x0000002c20207207 */ /* 0x000fe20004000000 */
[----:B-1----:R-:W-:-:S04]  /*3fc0*/  IMAD.WIDE R20, R37, 0x4, R40 ;  /* 0x0000000425147825 */ /* 0x002fc800078e0228 */
[C---:B------:R-:W-:Y:S01]  /*3fd0*/  IMAD R26, R32.reuse, 0x80, R3 ;  /* 0x00000080201a7824 */ /* 0x040fe200078e0203 */
[----:B------:R-:W-:Y:S01]  /*3fe0*/  IADD3 R32, PT, PT, -R32, RZ, RZ ;  /* 0x000000ff20207210 */ /* 0x000fe20007ffe1ff */
[C---:B------:R-:W-:Y:S01]  /*3ff0*/  IMAD R3, R2.reuse, R28, 0x1c ;  /* 0x0000001c02037424 */ /* 0x040fe200078e021c */
[----:B------:R1:W-:Y:S01]  /*4000*/  STG.E desc[UR6][R20.64], R17 ;  /* 0x0000001114007986 */ /* 0x0003e2000c101906 */
[C---:B------:R-:W-:Y:S02]  /*4010*/  IMAD R28, R2.reuse, R30, 0x1d ;  /* 0x0000001d021c7424 */ /* 0x040fe400078e021e */
[C---:B------:R-:W-:Y:S02]  /*4020*/  IMAD R16, R2.reuse, R34, 0x1e ;  /* 0x0000001e02107424 */ /* 0x040fe400078e0222 */
[----:B------:R-:W-:Y:S02]  /*4030*/  IMAD R30, R2, R32, 0x1f ;  /* 0x0000001f021e7424 */ /* 0x000fe400078e0220 */
[----:B------:R-:W-:-:S02]  /*4040*/  IMAD R43, R42, R3, R43 ;  /* 0x000000032a2b7224 */ /* 0x000fc400078e022b */
[----:B------:R-:W-:Y:S02]  /*4050*/  IMAD R37, R42, R28, R24 ;  /* 0x0000001c2a257224 */ /* 0x000fe400078e0218 */
[----:B------:R-:W-:-:S04]  /*4060*/  IMAD.WIDE R2, R39, 0x4, R40 ;  /* 0x0000000427027825 */ /* 0x000fc800078e0228 */
[--C-:B------:R-:W-:Y:S01]  /*4070*/  IMAD.WIDE R28, R29, 0x4, R40.reuse ;  /* 0x000000041d1c7825 */ /* 0x100fe200078e0228 */
[----:B------:R2:W-:Y:S03]  /*4080*/  STG.E desc[UR6][R2.64], R18 ;  /* 0x0000001202007986 */ /* 0x0005e6000c101906 */
[--C-:B------:R-:W-:Y:S01]  /*4090*/  IMAD.WIDE R24, R25, 0x4, R40.reuse ;  /* 0x0000000419187825 */ /* 0x100fe200078e0228 */
[----:B------:R-:W-:Y:S03]  /*40a0*/  STG.E desc[UR6][R28.64], R19 ;  /* 0x000000131c007986 */ /* 0x000fe6000c101906 */
[--C-:B------:R-:W-:Y:S01]  /*40b0*/  IMAD.WIDE R38, R45, 0x4, R40.reuse ;  /* 0x000000042d267825 */ /* 0x100fe200078e0228 */
[----:B------:R-:W-:Y:S03]  /*40c0*/  STG.E desc[UR6][R24.64], R12 ;  /* 0x0000000c18007986 */ /* 0x000fe6000c101906 */
[----:B------:R-:W-:Y:S01]  /*40d0*/  IMAD.WIDE R32, R33, 0x4, R40 ;  /* 0x0000000421207825 */ /* 0x000fe200078e0228 */
[----:B------:R-:W-:Y:S03]  /*40e0*/  STG.E desc[UR6][R38.64], R13 ;  /* 0x0000000d26007986 */ /* 0x000fe6000c101906 */
[----:B------:R-:W-:Y:S01]  /*40f0*/  IMAD R26, R42, R30, R26 ;  /* 0x0000001e2a1a7224 */ /* 0x000fe200078e021a */
[----:B------:R-:W-:Y:S01]  /*4100*/  STG.E desc[UR6][R32.64], R14 ;  /* 0x0000000e20007986 */ /* 0x000fe2000c101906 */
[----:B-1----:R-:W-:-:S04]  /*4110*/  IMAD.WIDE R20, R31, 0x4, R40 ;  /* 0x000000041f147825 */ /* 0x002fc800078e0228 */
[--C-:B------:R-:W-:Y:S01]  /*4120*/  IMAD.WIDE R30, R27, 0x4, R40.reuse ;  /* 0x000000041b1e7825 */ /* 0x100fe200078e0228 */
[----:B------:R-:W-:Y:S03]  /*4130*/  STG.E desc[UR6][R20.64], R15 ;  /* 0x0000000f14007986 */ /* 0x000fe6000c101906 */
[----:B------:R-:W-:Y:S01]  /*4140*/  IMAD.WIDE R44, R0, 0x4, R40 ;  /* 0x00000004002c7825 */ /* 0x000fe200078e0228 */
[----:B------:R-:W-:Y:S03]  /*4150*/  STG.E desc[UR6][R30.64], R8 ;  /* 0x000000081e007986 */ /* 0x000fe6000c101906 */
[----:B------:R-:W-:Y:S01]  /*4160*/  IMAD R16, R42, R16, R22 ;  /* 0x000000102a107224 */ /* 0x000fe200078e0216 */
[----:B------:R-:W-:Y:S01]  /*4170*/  STG.E desc[UR6][R44.64], R9 ;  /* 0x000000092c007986 */ /* 0x000fe2000c101906 */
[----:B------:R-:W-:-:S04]  /*4180*/  IMAD.WIDE R34, R35, 0x4, R40 ;  /* 0x0000000423227825 */ /* 0x000fc800078e0228 */
        /* <DEDUP_REMOVED lines=8> */
[----:B------:R-:W-:Y:S01]  /*4210*/  IMAD.WIDE R26, R26, 0x4, R40 ;  /* 0x000000041a1a7825 */ /* 0x000fe200078e0228 */
[----:B------:R-:W-:Y:S04]  /*4220*/  STG.E desc[UR6][R16.64], R6 ;  /* 0x0000000610007986 */ /* 0x000fe8000c101906 */
[----:B------:R-:W-:Y:S01]  /*4230*/  STG.E desc[UR6][R26.64], R7 ;  /* 0x000000071a007986 */ /* 0x000fe2000c101906 */
[----:B------:R-:W-:Y:S05]  /*4240*/  EXIT ;  /* 0x000000000000794d */ /* 0x000fea0003800000 */
.L_x_26484:
[----:B------:R-:W-:Y:S01]  /*4250*/  BSSY B2, `(.L_x_26501) ;  /* 0x0000007000027945 */ /* 0x000fe20003800000 */
[----:B------:R-:W-:Y:S01]  /*4260*/  IMAD.MOV.U32 R31, RZ, RZ, R20 ;  /* 0x000000ffff1f7224 */ /* 0x000fe200078e0014 */
[----:B------:R-:W-:Y:S01]  /*4270*/  MOV R30, 0xffffffff ;  /* 0xffffffff001e7802 */ /* 0x000fe20000000f00 */
[----:B------:R-:W-:-:S07]  /*4280*/  IMAD.MOV.U32 R32, RZ, RZ, 0x181f ;  /* 0x0000181fff207424 */ /* 0x000fce00078e00ff */
[----:B-1234-:R-:W-:Y:S05]  /*4290*/  WARPSYNC.COLLECTIVE R30, `(.L_x_26502) ;  /* 0x000000001e087348 */ /* 0x01efea0003c00000 */
[----:B------:R0:W0:Y:S02]  /*42a0*/  SHFL.IDX P6, R31, R29, R31, R32 ;  /* 0x0000001f1d1f7389 */ /* 0x00002400000c0020 */
[----:B01234-:R-:W-:Y:S05]  /*42b0*/  ENDCOLLECTIVE ;  /* 0x000000000000791b */ /* 0x01ffea0003800000 */
.L_x_26502:
[----:B------:R-:W-:Y:S05]  /*42c0*/  BSYNC B2 ;  /* 0x0000000000027941 */ /* 0x000fea0003800000 */
.L_x_26501:
[----:B------:R-:W-:Y:S05]  /*42d0*/  BRA `(.L_x_26503) ;  /* 0xffffffd400147947 */ /* 0x000fea000383ffff */
.L_x_26486:
[----:B------:R-:W-:Y:S01]  /*42e0*/  BSSY B2, `(.L_x_26504) ;  /* 0x0000007000027945 */ /* 0x000fe20003800000 */
[----:B------:R-:W-:Y:S01]  /*42f0*/  IMAD.MOV.U32 R31, RZ, RZ, R4 ;  /* 0x000000ffff1f7224 */ /* 0x000fe200078e0004 */
[----:B------:R-:W-:Y:S01]  /*4300*/  MOV R30, 0xffffffff ;  /* 0xffffffff001e7802 */ /* 0x000fe20000000f00 */
[----:B------:R-:W-:-:S07]  /*4310*/  IMAD.MOV.U32 R32, RZ, RZ, 0x181f ;  /* 0x0000181fff207424 */ /* 0x000fce00078e00ff */
[----:B-1234-:R-:W-:Y:S05]  /*4320*/  WARPSYNC.COLLECTIVE R30, `(.L_x_26505) ;  /* 0x000000001e087348 */ /* 0x01efea0003c00000 */
[----:B------:R0:W0:Y:S02]  /*4330*/  SHFL.IDX P6, R31, R29, R31, R32 ;  /* 0x0000001f1d1f7389 */ /* 0x00002400000c0020 */
[----:B01234-:R-:W-:Y:S05]  /*4340*/  ENDCOLLECTIVE ;  /* 0x000000000000791b */ /* 0x01ffea0003800000 */
.L_x_26505:
[----:B------:R-:W-:Y:S05]  /*4350*/  BSYNC B2 ;  /* 0x0000000000027941 */ /* 0x000fea0003800000 */
.L_x_26504:
[----:B------:R-:W-:Y:S01]  /*4360*/  IMAD.MOV.U32 R30, RZ, RZ, R31 ;  /* 0x000000ffff1e7224 */ /* 0x000fe200078e001f */
[----:B------:R-:W-:Y:S06]  /*4370*/  BRA `(.L_x_26506) ;  /* 0xffffffd400047947 */ /* 0x000fec000383ffff */
.L_x_26488:
[----:B------:R-:W-:Y:S01]  /*4380*/  HFMA2 R32, -RZ, RZ, 0, 0.0020122528076171875 ;  /* 0x0000181fff207431 */ /* 0x000fe200000001ff */
[----:B------:R-:W-:Y:S01]  /*4390*/  BSSY B2, `(.L_x_26507) ;  /* 0x0000006000027945 */ /* 0x000fe20003800000 */
[----:B------:R-:W-:Y:S02]  /*43a0*/  IMAD.MOV.U32 R31, RZ, RZ, R5 ;  /* 0x000000ffff1f7224 */ /* 0x000fe400078e0005 */
[----:B------:R-:W-:-:S07]  /*43b0*/  IMAD.MOV.U32 R30, RZ, RZ, -0x1 ;  /* 0xffffffffff1e7424 */ /* 0x000fce00078e00ff */
[----:B-1234-:R-:W-:Y:S05]  /*43c0*/  WARPSYNC.COLLECTIVE R30, `(.L_x_26508) ;  /* 0x000000001e087348 */ /* 0x01efea0003c00000 */
[----:B------:R0:W0:Y:S02]  /*43d0*/  SHFL.IDX P6, R31, R29, R31, R32 ;  /* 0x0000001f1d1f7389 */ /* 0x00002400000c0020 */
[----:B01234-:R-:W-:Y:S05]  /*43e0*/  ENDCOLLECTIVE ;  /* 0x000000000000791b */ /* 0x01ffea0003800000 */
.L_x_26508:
[----:B------:R-:W-:Y:S05]  /*43f0*/  BSYNC B2 ;  /* 0x0000000000027941 */ /* 0x000fea0003800000 */
.L_x_26507:
[----:B------:R-:W-:Y:S05]  /*4400*/  BRA `(.L_x_26509) ;  /* 0xffffffd000f87947 */ /* 0x000fea000383ffff */
.L_x_26490:
[----:B------:R-:W-:Y:S01]  /*4410*/  BSSY B2, `(.L_x_26510) ;  /* 0x0000007000027945 */ /* 0x000fe20003800000 */
[----:B------:R-:W-:Y:S01]  /*4420*/  IMAD.MOV.U32 R31, RZ, RZ, R6 ;  /* 0x000000ffff1f7224 */ /* 0x000fe200078e0006 */
[----:B------:R-:W-:Y:S01]  /*4430*/  MOV R32, 0x181f ;  /* 0x0000181f00207802 */ /* 0x000fe20000000f00 */
[----:B------:R-:W-:-:S07]  /*4440*/  IMAD.MOV.U32 R30, RZ, RZ, -0x1 ;  /* 0xffffffffff1e7424 */ /* 0x000fce00078e00ff */
[----:B-1234-:R-:W-:Y:S05]  /*4450*/  WARPSYNC.COLLECTIVE R30, `(.L_x_26511) ;  /* 0x000000001e087348 */ /* 0x01efea0003c00000 */
[----:B------:R0:W0:Y:S02]  /*4460*/  SHFL.IDX P6, R31, R29, R31, R32 ;  /* 0x0000001f1d1f7389 */ /* 0x00002400000c0020 */
[----:B01234-:R-:W-:Y:S05]  /*4470*/  ENDCOLLECTIVE ;  /* 0x000000000000791b */ /* 0x01ffea0003800000 */
.L_x_26511:
[----:B------:R-:W-:Y:S05]  /*4480*/  BSYNC B2 ;  /* 0x0000000000027941 */ /* 0x000fea0003800000 */
.L_x_26510:
[----:B------:R-:W-:Y:S01]  /*4490*/  IMAD.MOV.U32 R30, RZ, RZ, R31 ;  /* 0x000000ffff1e7224 */ /* 0x000fe200078e001f */
[----:B------:R-:W-:Y:S06]  /*44a0*/  BRA `(.L_x_26512) ;  /* 0xffffffd000e87947 */ /* 0x000fec000383ffff */
.L_x_26492:
[----:B------:R-:W-:Y:S01]  /*44b0*/  BSSY B2, `(.L_x_26513) ;  /* 0x0000007000027945 */ /* 0x000fe20003800000 */
[----:B------:R-:W-:Y:S01]  /*44c0*/  MOV R31, R7 ;  /* 0x00000007001f7202 */ /* 0x000fe20000000f00 */
[----:B------:R-:W-:Y:S02]  /*44d0*/  IMAD.MOV.U32 R32, RZ, RZ, 0x181f ;  /* 0x0000181fff207424 */ /* 0x000fe400078e00ff */
[----:B------:R-:W-:-:S07]  /*44e0*/  IMAD.MOV.U32 R30, RZ, RZ, -0x1 ;  /* 0xffffffffff1e7424 */ /* 0x000fce00078e00ff */
[----:B-1234-:R-:W-:Y:S05]  /*44f0*/  WARPSYNC.COLLECTIVE R30, `(.L_x_26514) ;  /* 0x000000001e087348 */ /* 0x01efea0003c00000 */
[----:B------:R0:W0:Y:S02]  /*4500*/  SHFL.IDX P6, R31, R29, R31, R32 ;  /* 0x0000001f1d1f7389 */ /* 0x00002400000c0020 */
[----:B01234-:R-:W-:Y:S05]  /*4510*/  ENDCOLLECTIVE ;  /* 0x000000000000791b */ /* 0x01ffea0003800000 */
.L_x_26514:
[----:B------:R-:W-:Y:S05]  /*4520*/  BSYNC B2 ;  /* 0x0000000000027941 */ /* 0x000fea0003800000 */
.L_x_26513:
[----:B------:R-:W-:Y:S05]  /*4530*/  BRA `(.L_x_26515) ;  /* 0xffffffd000dc7947 */ /* 0x000fea000383ffff */
.L_x_26494:
[----:B------:R-:W-:Y:S01]  /*4540*/  BSSY B2, `(.L_x_26516) ;  /* 0x0000007000027945 */ /* 0x000fe20003800000 */
[----:B------:R-:W-:Y:S01]  /*4550*/  MOV R31, R8 ;  /* 0x00000008001f7202 */ /* 0x000fe20000000f00 */
[----:B------:R-:W-:Y:S02]  /*4560*/  IMAD.MOV.U32 R32, RZ, RZ, 0x181f ;  /* 0x0000181fff207424 */ /* 0x000fe400078e00ff */
[----:B------:R-:W-:-:S07]  /*4570*/  IMAD.MOV.U32 R30, RZ, RZ, -0x1 ;  /* 0xffffffffff1e7424 */ /* 0x000fce00078e00ff */
[----:B-1234-:R-:W-:Y:S05]  /*4580*/  WARPSYNC.COLLECTIVE R30, `(.L_x_26517) ;  /* 0x000000001e087348 */ /* 0x01efea0003c00000 */
[----:B------:R0:W0:Y:S02]  /*4590*/  SHFL.IDX P6, R31, R29, R31, R32 ;  /* 0x0000001f1d1f7389 */ /* 0x00002400000c0020 */
[----:B01234-:R-:W-:Y:S05]  /*45a0*/  ENDCOLLECTIVE ;  /* 0x000000000000791b */ /* 0x01ffea0003800000 */
.L_x_26517:
[----:B------:R-:W-:Y:S05]  /*45b0*/  BSYNC B2 ;  /* 0x0000000000027941 */ /* 0x000fea0003800000 */
.L_x_26516:
[----:B------:R-:W-:Y:S01]  /*45c0*/  MOV R30, R31 ;  /* 0x0000001f001e7202 */ /* 0x000fe20000000f00 */
[----:B------:R-:W-:Y:S06]  /*45d0*/  BRA `(.L_x_26518) ;  /* 0xffffffd000cc7947 */ /* 0x000fec000383ffff */
.L_x_26496:
[----:B------:R-:W-:Y:S01]  /*45e0*/  BSSY B2, `(.L_x_26519) ;  /* 0x0000007000027945 */ /* 0x000fe20003800000 */
[----:B------:R-:W-:Y:S01]  /*45f0*/  IMAD.MOV.U32 R31, RZ, RZ, R9 ;  /* 0x000000ffff1f7224 */ /* 0x000fe200078e0009 */
[----:B------:R-:W-:Y:S01]  /*4600*/  MOV R30, 0xffffffff ;  /* 0xffffffff001e7802 */ /* 0x000fe20000000f00 */
[----:B------:R-:W-:-:S07]  /*4610*/  IMAD.MOV.U32 R32, RZ, RZ, 0x181f ;  /* 0x0000181fff207424 */ /* 0x000fce00078e00ff */
[----:B-1234-:R-:W-:Y:S05]  /*4620*/  WARPSYNC.COLLECTIVE R30, `(.L_x_26520) ;  /* 0x000000001e087348 */ /* 0x01efea0003c00000 */
[----:B------:R0:W0:Y:S02]  /*4630*/  SHFL.IDX P6, R31, R29, R31, R32 ;  /* 0x0000001f1d1f7389 */ /* 0x00002400000c0020 */
[----:B01234-:R-:W-:Y:S05]  /*4640*/  ENDCOLLECTIVE ;  /* 0x000000000000791b */ /* 0x01ffea0003800000 */
.L_x_26520:
[----:B------:R-:W-:Y:S05]  /*4650*/  BSYNC B2 ;  /* 0x0000000000027941 */ /* 0x000fea0003800000 */
.L_x_26519:
[----:B------:R-:W-:Y:S05]  /*4660*/  BRA `(.L_x_26521) ;  /* 0xffffffd000c07947 */ /* 0x000fea000383ffff */
.L_x_26498:
[----:B------:R-:W-:Y:S01]  /*4670*/  BSSY B2, `(.L_x_26522) ;  /* 0x0000007000027945 */ /* 0x000fe20003800000 */
[----:B------:R-:W-:Y:S01]  /*4680*/  IMAD.MOV.U32 R31, RZ, RZ, R10 ;  /* 0x000000ffff1f7224 */ /* 0x000fe200078e000a */
[----:B------:R-:W-:Y:S01]  /*4690*/  MOV R30, 0xffffffff ;  /* 0xffffffff001e7802 */ /* 0x000fe20000000f00 */
[----:B------:R-:W-:-:S07]  /*46a0*/  IMAD.MOV.U32 R32, RZ, RZ, 0x181f ;  /* 0x0000181fff207424 */ /* 0x000fce00078e00ff */
[----:B-1234-:R-:W-:Y:S05]  /*46b0*/  WARPSYNC.COLLECTIVE R30, `(.L_x_26523) ;  /* 0x000000001e087348 */ /* 0x01efea0003c00000 */
[----:B------:R0:W0:Y:S02]  /*46c0*/  SHFL.IDX P6, R31, R29, R31, R32 ;  /* 0x0000001f1d1f7389 */ /* 0x00002400000c0020 */
[----:B01234-:R-:W-:Y:S05]  /*46d0*/  ENDCOLLECTIVE ;  /* 0x000000000000791b */ /* 0x01ffea0003800000 */
.L_x_26523:
[----:B------:R-:W-:Y:S05]  /*46e0*/  BSYNC B2 ;  /* 0x0000000000027941 */ /* 0x000fea0003800000 */
.L_x_26522:
[----:B------:R-:W-:Y:S01]  /*46f0*/  IMAD.MOV.U32 R29, RZ, RZ, R31 ;  /* 0x000000ffff1d7224 */ /* 0x000fe200078e001f */
[----:B------:R-:W-:Y:S06]  /*4700*/  BRA `(.L_x_26524) ;  /* 0xffffffd000b07947 */ /* 0x000fec000383ffff */
        .weak           $__internal_509_$__cuda_sm20_div_s16
        .type           $__internal_509_$__cuda_sm20_div_s16,@function
        .size           $__internal_509_$__cuda_sm20_div_s16,($__internal_510_$__cuda_sm20_div_u16 - $__internal_509_$__cuda_sm20_div_s16)
$__internal_509_$__cuda_sm20_div_s16:
[----:B------:R-:W-:Y:S01]  /*4710*/  IABS R8, R37 ;  /* 0x0000002500087213 */ /* 0x000fe20000000000 */
[----:B------:R-:W-:Y:S01]  /*4720*/  IMAD.MOV.U32 R2, RZ, RZ, 0x4b800000 ;  /* 0x4b800000ff027424 */ /* 0x000fe200078e00ff */
[-C--:B------:R-:W-:Y:S02]  /*4730*/  IABS R7, R4.reuse ;  /* 0x0000000400077213 */ /* 0x080fe40000000000 */
[----:B------:R-:W0:Y:S01]  /*4740*/  I2F.U16 R0, R8 ;  /* 0x0000000800007306 */ /* 0x000e220000101000 */
[----:B------:R-:W-:-:S04]  /*4750*/  LOP3.LUT R4, R37, R4, RZ, 0x3c, !PT ;  /* 0x0000000425047212 */ /* 0x000fc800078e3cff */
[----:B------:R-:W-:Y:S02]  /*4760*/  SHF.R.U32.HI R4, RZ, 0x1f, R4 ;  /* 0x0000001fff047819 */ /* 0x000fe40000011604 */
        /* <DEDUP_REMOVED lines=11> */
[----:B------:R-:W-:-:S05]  /*4820*/  IMAD.MOV R5, RZ, RZ, -R4 ;  /* 0x000000ffff057224 */ /* 0x000fca00078e0a04 */
[----:B------:R-:W0:Y:S02]  /*4830*/  F2I.U32.TRUNC.NTZ R0, R0 ;  /* 0x0000000000007305 */ /* 0x000e24000020f000 */
[----:B0-----:R-:W-:-:S05]  /*4840*/  LOP3.LUT R5, R5, 0xffff, R0, 0x78, !PT ;  /* 0x0000ffff05057812 */ /* 0x001fca00078e7800 */
[----:B------:R-:W-:Y:S01]  /*4850*/  IMAD.IADD R2, R4, 0x1, R5 ;  /* 0x0000000104027824 */ /* 0x000fe200078e0205 */
[----:B------:R-:W-:Y:S01]  /*4860*/  @!P0 MOV R2, 0xffffffff ;  /* 0xffffffff00028802 */ /* 0x000fe20000000f00 */
[----:B------:R-:W-:Y:S02]  /*4870*/  IMAD.MOV.U32 R4, RZ, RZ, R6 ;  /* 0x000000ffff047224 */ /* 0x000fe400078e0006 */
[----:B------:R-:W-:-:S04]  /*4880*/  IMAD.MOV.U32 R5, RZ, RZ, 0x0 ;  /* 0x00000000ff057424 */ /* 0x000fc800078e00ff */
[----:B------:R-:W-:Y:S05]  /*4890*/  RET.REL.NODEC R4 `(_Z9cuda_gemmIiLi128ELi1ELi1ELi4096ELi8ELi8ELi64ELi1ELi0EEviiiPT_S1_S1_iii) ;  /* 0xffffffb404d87950 */ /* 0x000fea0003c3ffff */
        .weak           $__internal_510_$__cuda_sm20_div_u16
        .type           $__internal_510_$__cuda_sm20_div_u16,@function
        .size           $__internal_510_$__cuda_sm20_div_u16,(.L_x_39013 - $__internal_510_$__cuda_sm20_div_u16)
$__internal_510_$__cuda_sm20_div_u16:
        /* <DEDUP_REMOVED lines=18> */
[----:B------:R-:W-:Y:S06]  /*49c0*/  RET.REL.NODEC R4 `(_Z9cuda_gemmIiLi128ELi1ELi1ELi4096ELi8ELi8ELi64ELi1ELi0EEviiiPT_S1_S1_iii) ;  /* 0xffffffb4048c7950 */ /* 0x000fec0003c3ffff */
.L_x_26525:
        /* <DEDUP_REMOVED lines=11> */
.L_x_39013:


//--------------------- .text._Z9cuda_gemmIiLi128ELi1ELi1ELi4096ELi8ELi8ELi64ELi0ELi1EEviiiPT_S1_S1_iii --------------------------
	.section	.text._Z9cuda_gemmIiLi128ELi1ELi1ELi4096ELi8ELi8ELi64ELi0ELi1EEviiiPT_S1_S1_iii,"ax",@progbits
	.align	128
        .global         _Z9cuda_gemmIiLi128ELi1ELi1ELi4096ELi8ELi8ELi64ELi0ELi1EEviiiPT_S1_S1_iii
        .type           _Z9cuda_gemmIiLi128ELi1ELi1ELi4096ELi8ELi8ELi64ELi0ELi1EEviiiPT_S1_S1_iii,@function
        .size           _Z9cuda_gemmIiLi128ELi1ELi1ELi4096ELi8ELi8ELi64ELi0ELi1EEviiiPT_S1_S1_iii,(.L_x_39014 - _Z9cuda_gemmIiLi128ELi1ELi1ELi4096ELi8ELi8ELi64ELi0ELi1EEviiiPT_S1_S1_iii)
        .other          _Z9cuda_gemmIiLi128ELi1ELi1ELi4096ELi8ELi8ELi64ELi0ELi1EEviiiPT_S1_S1_iii,@"STO_CUDA_ENTRY STV_DEFAULT"
_Z9cuda_gemmIiLi128ELi1ELi1ELi4096ELi8ELi8ELi64ELi0ELi1EEviiiPT_S1_S1_iii:
.text._Z9cuda_gemmIiLi128ELi1ELi1ELi4096ELi8ELi8ELi64ELi0ELi1EEviiiPT_S1_S1_iii:
        /* <DEDUP_REMOVED lines=39> */
[----:B------:R-:W-:Y:S02]  /*0270*/  IADD3 R6, PT, PT, R6, 0x1, RZ ;  /* 0x0000000106067810 */ /* 0x000fe40007ffe0ff */
[----:B------:R-:W-:Y:S02]  /*0280*/  MOV R4, 0x400 ;  /* 0x0000040000047802 */ /* 0x000fe40000000f00 */
[----:B------:R-:W-:Y:S02]  /*0290*/  LOP3.LUT R6, R6, 0x3, RZ, 0xc0, !PT ;  /* 0x0000000306067812 */ /* 0x000fe400078ec0ff */
[----:B------:R-:W-:Y:S02]  /*02a0*/  MOV R15, R5 ;  /* 0x00000005000f7202 */ /* 0x000fe40000000f00 */
[----:B------:R-:W-:Y:S01]  /*02b0*/  IADD3 R6, PT, PT, -R6, RZ, RZ ;  /* 0x000000ff06067210 */ /* 0x000fe20007ffe1ff */
[----:B-1----:R-:W-:Y:S01]  /*02c0*/  IMAD.WIDE.U32 R2, R5, 0x4, R2 ;  /* 0x0000000405027825 */ /* 0x002fe200078e0002 */
[----:B0-----:R-:W-:-:S07]  /*02d0*/  LEA R8, R7, R4, 0x18 ;  /* 0x0000000407087211 */ /* 0x001fce00078ec0ff */
.L_x_26530:
        /* <DEDUP_REMOVED lines=12> */
.L_x_26529:
[----:B------:R-:W-:Y:S05]  /*03a0*/  BSYNC.RECONVERGENT B1 ;  /* 0x0000000000017941 */ /* 0x000fea0003800200 */
.L_x_26528:
        /* <DEDUP_REMOVED lines=8> */
.L_x_26531:
[----:B-12---:R-:W-:-:S04]  /*0430*/  IMAD.WIDE.U32 R6, R15, 0x4, R2 ;  /* 0x000000040f067825 */ /* 0x006fc800078e0002 */
        /* <DEDUP_REMOVED lines=16> */
[----:B------:R-:W-:Y:S01]  /*0540*/  SHF.R.U32.HI R22, RZ, 0x1, R19 ;  /* 0x00000001ff167819 */ /* 0x000fe20000011613 */
[--C-:B------:R-:W-:Y:S01]  /*0550*/  IMAD R16, R16, 0x24, R23.reuse ;  /* 0x0000002410107824 */ /* 0x100fe200078e0217 */
[----:B------:R-:W-:Y:S01]  /*0560*/  LOP3.LUT R25, R25, 0x7ffffffc, RZ, 0xc0, !PT ;  /* 0x7ffffffc19197812 */ /* 0x000fe200078ec0ff */
[----:B------:R-:W-:Y:S01]  /*0570*/  IMAD R20, R20, 0x24, R23 ;  /* 0x0000002414147824 */ /* 0x000fe200078e0217 */
[----:B0-----:R-:W-:-:S02]  /*0580*/  LOP3.LUT R7, R14, 0x7ffffffc, RZ, 0xc0, !PT ;  /* 0x7ffffffc0e077812 */ /* 0x001fc400078ec0ff */
[----:B-1----:R-:W-:Y:S02]  /*0590*/  LOP3.LUT R9, R18, 0x7ffffffc, RZ, 0xc0, !PT ;  /* 0x7ffffffc12097812 */ /* 0x002fe400078ec0ff */
[----:B----4-:R-:W-:Y:S02]  /*05a0*/  LOP3.LUT R11, R22, 0x7ffffffc, RZ, 0xc0, !PT ;  /* 0x7ffffffc160b7812 */ /* 0x010fe400078ec0ff */
        /* <DEDUP_REMOVED lines=15> */
.L_x_26527:
[----:B------:R-:W-:Y:S05]  /*06a0*/  BSYNC.RECONVERGENT B0 ;  /* 0x0000000000007941 */ /* 0x000fea0003800200 */
.L_x_26526:
[----:B------:R-:W1:Y:S08]  /*06b0*/  S2UR UR5, SR_CTAID.Y ;  /* 0x00000000000579c3 */ /* 0x000e700000002600 */
[----:B------:R-:W1:Y:S02]  /*06c0*/  LDC R0, c[0x0][0x374] ;  /* 0x0000dd00ff007b82 */ /* 0x000e640000000800 */
[----:B-1----:R-:W-:-:S13]  /*06d0*/  ISETP.LE.U32.AND P0, PT, R0, UR5, PT ;  /* 0x0000000500007c0c */ /* 0x002fda000bf03070 */
[----:B------:R-:W-:Y:S05]  /*06e0*/  @P0 EXIT ;  /* 0x000000000000094d */ /* 0x000fea0003800000 */
[----:B--2---:R-:W1:Y:S01]  /*06f0*/  S2R R11, SR_CTAID.X ;  /* 0x00000000000b7919 */ /* 0x004e620000002500 */
[----:B------:R-:W2:Y:S01]  /*0700*/  LDC R0, c[0x0][0x360] ;  /* 0x0000d800ff007b82 */ /* 0x000ea20000000800 */
[----:B0-----:R-:W-:-:S04]  /*0710*/  SHF.L.U32 R7, R5, 0x2, RZ ;  /* 0x0000000205077819 */ /* 0x001fc800000006ff */
[----:B------:R-:W-:Y:S02]  /*0720*/  LOP3.LUT R3, R7, 0xfff, RZ, 0x3c, !PT ;  /* 0x00000fff07037812 */ /* 0x000fe400078e3cff */
[----:B--2---:R-:W-:-:S04]  /*0730*/  SHF.L.U32 R4, R0, 0x2, RZ ;  /* 0x0000000200047819 */ /* 0x004fc800000006ff */
[C---:B------:R-:W-:Y:S02]  /*0740*/  IADD3 R3, PT, PT, -R4.reuse, R3, RZ ;  /* 0x0000000304037210 */ /* 0x040fe40007ffe1ff */
[----:B------:R-:W-:Y:S02]  /*0750*/  LOP3.LUT R2, R4, 0xffff, RZ, 0xc0, !PT ;  /* 0x0000ffff04027812 */ /* 0x000fe400078ec0ff */
[----:B-1----:R-:W-:Y:S02]  /*0760*/  SHF.L.U32 R6, R11, 0xc, RZ ;  /* 0x0000000c0b067819 */ /* 0x002fe400000006ff */
[----:B------:R-:W-:Y:S02]  /*0770*/  LOP3.LUT R3, R3, 0xffff, RZ, 0xc0, !PT ;  /* 0x0000ffff03037812 */ /* 0x000fe400078ec0ff */
[----:B------:R-:W-:-:S07]  /*0780*/  MOV R12, 0x7a0 ;  /* 0x000007a0000c7802 */ /* 0x000fce0000000f00 */
[----:B------:R-:W-:Y:S05]  /*0790*/  CALL.REL.NOINC `($__internal_511_$__cuda_sm20_div_u16) ;  /* 0x0000002000087944 */ /* 0x000fea0003c00000 */
        /* <DEDUP_REMOVED lines=10> */
[----:B------:R-:W-:-:S04]  /*0840*/  MOV R10, 0x400 ;  /* 0x00000400000a7802 */ /* 0x000fc80000000f00 */
[----:B------:R-:W-:-:S03]  /*0850*/  IADD3 R10, PT, PT, R10, 0x180, RZ ;  /* 0x000001800a0a7810 */ /* 0x000fc60007ffe0ff */
[----:B------:R-:W0:Y:S01]  /*0860*/  LDC.64 R8, c[0x0][0x390] ;  /* 0x0000e400ff087b82 */ /* 0x000e220000000a00 */
[----:B---3--:R-:W-:Y:S01]  /*0870*/  LEA R14, R13, R10, 0x18 ;  /* 0x0000000a0d0e7211 */ /* 0x008fe200078ec0ff */
[----:B------:R-:W-:Y:S02]  /*0880*/  HFMA2 R13, -RZ, RZ, 0, 0 ;  /* 0x00000000ff0d7431 */ /* 0x000fe400000001ff */
[----:B----4-:R-:W-:-:S07]  /*0890*/  IMAD R10, R15, UR5, R6 ;  /* 0x000000050f0a7c24 */ /* 0x010fce000f8e0206 */
.L_x_26534:
        /* <DEDUP_REMOVED lines=10> */
.L_x_26533:
[----:B--2---:R-:W-:Y:S05]  /*0940*/  BSYNC.RECONVERGENT B0 ;  /* 0x0000000000007941 */ /* 0x004fea0003800200 */
.L_x_26532:
[----:B------:R-:W-:Y:S01]  /*0950*/  UIADD3 UR4, UPT, UPT, UR8, 0x180, URZ ;  /* 0x0000018008047890 */ /* 0x000fe2000fffe0ff */
[----:B0-----:R-:W-:Y:S01]  /*0960*/  IMAD R9, R12, UR5, R7 ;  /* 0x000000050c097c24 */ /* 0x001fe2000f8e0207 */
[----:B------:R-:W-:Y:S02]  /*0970*/  BSSY.RECONVERGENT B0, `(.L_x_26535) ;  /* 0x000001f000007945 */ /* 0x000fe40003800200 */
[----:B------:R-:W-:Y:S02]  /*0980*/  ULEA UR4, UR9, UR4, 0x18 ;  /* 0x0000000409047291 */ /* 0x000fe4000f8ec0ff */
[----:B------:R-:W-:-:S04]  /*0990*/  IADD3 R9, PT, PT, R6, R9, RZ ;  /* 0x0000000906097210 */ /* 0x000fc80007ffe0ff */
[----:B------:R-:W-:Y:S01]  /*09a0*/  LEA R35, R7, UR4, 0x2 ;  /* 0x0000000407237c11 */ /* 0x000fe2000f8e10ff */
[C---:B------:R-:W-:Y:S01]  /*09b0*/  IMAD R13, R0.reuse, 0xc, R9 ;  /* 0x0000000c000d7824 */ /* 0x040fe200078e0209 */
[-C--:B---3--:R-:W-:Y:S02]  /*09c0*/  LEA R15, R0, R9.reuse, 0x3 ;  /* 0x00000009000f7211 */ /* 0x088fe400078e18ff */
[----:B------:R-:W-:-:S07]  /*09d0*/  IADD3 R33, PT, PT, R4, R9, RZ ;  /* 0x0000000904217210 */ /* 0x000fce0007ffe0ff */
.L_x_26536:
        /* <DEDUP_REMOVED lines=25> */
.L_x_26535:
[----:B------:R-:W-:Y:S01]  /*0b70*/  BAR.SYNC.DEFER_BLOCKING 0x0 ;  /* 0x0000000000007b1d */ /* 0x000fe20000010000 */
[----:B------:R-:W-:Y:S01]  /*0b80*/  ULEA UR10, UR9, UR8, 0x18 ;  /* 0x00000008090a7291 */ /* 0x000fe2000f8ec0ff */
[C---:B------:R-:W-:Y:S02]  /*0b90*/  SHF.L.U32 R0, R5.reuse, 0x2, RZ ;  /* 0x0000000205007819 */ /* 0x040fe400000006ff */
[C---:B------:R-:W-:Y:S02]  /*0ba0*/  SHF.L.U32 R48, R5.reuse, 0x3, RZ ;  /* 0x0000000305307819 */ /* 0x040fe400000006ff */
[----:B------:R-:W-:Y:S02]  /*0bb0*/  LOP3.LUT R0, R0, 0x1c, RZ, 0xc0, !PT ;  /* 0x0000001c00007812 */ /* 0x000fe400078ec0ff */
[----:B------:R-:W-:Y:S02]  /*0bc0*/  IADD3 R7, PT, PT, R5, 0x1, RZ ;  /* 0x0000000105077810 */ /* 0x000fe40007ffe0ff */
[----:B------:R-:W-:-:S02]  /*0bd0*/  LOP3.LUT R3, R48, 0x7, R5, 0xf8, !PT ;  /* 0x0000000730037812 */ /* 0x000fc400078ef805 */
[----:B--2---:R-:W-:Y:S02]  /*0be0*/  LOP3.LUT R21, R7, 0x7, RZ, 0xc0, !PT ;  /* 0x0000000707157812 */ /* 0x004fe400078ec0ff */
[----:B------:R-:W-:Y:S02]  /*0bf0*/  LEA R3, R3, UR4, 0x2 ;  /* 0x0000000403037c11 */ /* 0x000fe4000f8e10ff */
[C---:B------:R-:W-:Y:S02]  /*0c00*/  LOP3.LUT R7, R48.reuse, R21, RZ, 0xfc, !PT ;  /* 0x0000001530077212 */ /* 0x040fe400078efcff */
[----:B------:R-:W-:Y:S02]  /*0c10*/  LOP3.LUT R57, R5, 0x7, RZ, 0xc0, !PT ;  /* 0x0000000705397812 */ /* 0x000fe400078ec0ff */
[----:B------:R-:W-:Y:S02]  /*0c20*/  LEA R38, R7, UR4, 0x2 ;  /* 0x0000000407267c11 */ /* 0x000fe4000f8e10ff */
[----:B------:R-:W-:Y:S01]  /*0c30*/  IADD3 R44, PT, PT, R5, 0x2, RZ ;  /* 0x00000002052c7810 */ /* 0x000fe20007ffe0ff */
[----:B------:R-:W0:Y:S01]  /*0c40*/  LDS R60, [R0+UR10] ;  /* 0x0000000a003c7984 */ /* 0x000e220008000800 */
[----:B------:R-:W-:-:S02]  /*0c50*/  LOP3.LUT R50, R48, 0x4, R57, 0xf6, !PT ;  /* 0x0000000430327812 */ /* 0x000fc400078ef639 */
[----:B------:R-:W-:Y:S01]  /*0c60*/  LOP3.LUT R44, R44, 0x7, RZ, 0xc0, !PT ;  /* 0x000000072c2c7812 */ /* 0x000fe200078ec0ff */
[----:B------:R-:W1:Y:S01]  /*0c70*/  LDS R8, [R0+UR10+0x24] ;  /* 0x0000240a00087984 */ /* 0x000e620008000800 */
[----:B------:R-:W-:Y:S02]  /*0c80*/  LEA R50, R50, UR4, 0x2 ;  /* 0x0000000432327c11 */ /* 0x000fe4000f8e10ff */
[----:B------:R-:W-:Y:S01]  /*0c90*/  LOP3.LUT R42, R48, R44, RZ, 0xfc, !PT ;  /* 0x0000002c302a7212 */ /* 0x000fe200078efcff */
[----:B------:R-:W2:Y:S03]  /*0ca0*/  LDS R58, [R0+UR10+0x48] ;  /* 0x0000480a003a7984 */ /* 0x000ea60008000800 */
[----:B------:R-:W-:Y:S01]  /*0cb0*/  LEA R42, R42, UR4, 0x2 ;  /* 0x000000042a2a7c11 */ /* 0x000fe2000f8e10ff */
[----:B------:R-:W3:Y:S04]  /*0cc0*/  LDS R6, [R0+UR10+0x6c] ;  /* 0x00006c0a00067984 */ /* 0x000ee80008000800 */
[----:B------:R-:W4:Y:S04]  /*0cd0*/  LDS R54, [R0+UR10+0x90] ;  /* 0x0000900a00367984 */ /* 0x000f280008000800 */
[----:B------:R-:W5:Y:S04]  /*0ce0*/  LDS R4, [R0+UR10+0xb4] ;  /* 0x0000b40a00047984 */ /* 0x000f680008000800 */
[----:B------:R-:W5:Y:S04]  /*0cf0*/  LDS R34, [R0+UR10+0xd8] ;  /* 0x0000d80a00227984 */ /* 0x000f680008000800 */
[----:B------:R-:W5:Y:S04]  /*0d00*/  LDS R2, [R0+UR10+0xfc] ;  /* 0x0000fc0a00027984 */ /* 0x000f680008000800 */
[----:B------:R-:W-:Y:S04]  /*0d10*/  LDS R19, [R3] ;  /* 0x0000000003137984 */ /* 0x000fe80000000800 */
[----:B------:R-:W-:Y:S04]  /*0d20*/  LDS R30, [R38] ;  /* 0x00000000261e7984 */ /* 0x000fe80000000800 */
[----:B0-----:R-:W0:Y:S04]  /*0d30*/  SHFL.IDX PT, R28, R60, R57, 0x181f ;  /* 0x00181f393c1c7589 */ /* 0x001e2800000e0000 */
[----:B-1----:R-:W1:Y:S04]  /*0d40*/  SHFL.IDX PT, R26, R8, R57, 0x181f ;  /* 0x00181f39081a7589 */ /* 0x002e6800000e0000 */
[----:B--2---:R-:W2:Y:S04]  /*0d50*/  SHFL.IDX PT, R16, R58, R57, 0x181f ;  /* 0x00181f393a107589 */ /* 0x004ea800000e0000 */
[----:B---3--:R-:W3:Y:S04]  /*0d60*/  SHFL.IDX PT, R36, R6, R57, 0x181f ;  /* 0x00181f3906247589 */ /* 0x008ee800000e0000 */
[----:B----4-:R-:W4:Y:S04]  /*0d70*/  SHFL.IDX PT, R22, R54, R57, 0x181f ;  /* 0x00181f3936167589 */ /* 0x010f2800000e0000 */
[----:B-----5:R-:W5:Y:S04]  /*0d80*/  SHFL.IDX PT, R24, R4, R57, 0x181f ;  /* 0x00181f3904187589 */ /* 0x020f6800000e0000 */
[----:B------:R-:W5:Y:S04]  /*0d90*/  SHFL.IDX PT, R40, R34, R57, 0x181f ;  /* 0x00181f3922287589 */ /* 0x000f6800000e0000 */
[----:B------:R3:W5:Y:S04]  /*0da0*/  SHFL.IDX PT, R7, R2, R57, 0x181f ;  /* 0x00181f3902077589 */ /* 0x00076800000e0000 */
[----:B------:R-:W5:Y:S01]  /*0db0*/  SHFL.IDX PT, R10, R60, R21, 0x181f ;  /* 0x00181f153c0a7589 */ /* 0x000f6200000e0000 */
[----:B0-----:R-:W-:-:S02]  /*0dc0*/  IMAD R23, R19, R28, RZ ;  /* 0x0000001c13177224 */ /* 0x001fc400078e02ff */
[C---:B-1----:R-:W-:Y:S01]  /*0dd0*/  IMAD R27, R19.reuse, R26, RZ ;  /* 0x0000001a131b7224 */ /* 0x042fe200078e02ff */
[----:B------:R-:W-:Y:S01]  /*0de0*/  SHFL.IDX PT, R14, R8, R21, 0x181f ;  /* 0x00181f15080e7589 */ /* 0x000fe200000e0000 */
[----:B--2---:R-:W-:Y:S01]  /*0df0*/  IMAD R29, R19, R16, RZ ;  /* 0x00000010131d7224 */ /* 0x004fe200078e02ff */
[----:B---3--:R-:W-:Y:S01]  /*0e00*/  LOP3.LUT R57, R57, 0x4, RZ, 0x3c, !PT ;  /* 0x0000000439397812 */ /* 0x008fe200078e3cff */
[C---:B------:R-:W-:Y:S01]  /*0e10*/  IMAD R47, R19.reuse, R36, RZ ;  /* 0x00000024132f7224 */ /* 0x040fe200078e02ff */
[----:B------:R-:W0:Y:S01]  /*0e20*/  SHFL.IDX PT, R20, R58, R21, 0x181f ;  /* 0x00181f153a147589 */ /* 0x000e2200000e0000 */
[----:B----4-:R-:W-:-:S03]  /*0e30*/  IMAD R0, R19, R22, RZ ;  /* 0x0000001613007224 */ /* 0x010fc600078e02ff */
[----:B------:R-:W1:Y:S01]  /*0e40*/  SHFL.IDX PT, R25, R6, R21, 0x181f ;  /* 0x00181f1506197589 */ /* 0x000e6200000e0000 */
[----:B-----5:R-:W-:-:S03]  /*0e50*/  IMAD R52, R19, R24, RZ ;  /* 0x0000001813347224 */ /* 0x020fc600078e02ff */
[----:B------:R-:W2:Y:S01]  /*0e60*/  SHFL.IDX PT, R17, R54, R21, 0x181f ;  /* 0x00181f1536117589 */ /* 0x000ea200000e0000 */
[----:B------:R-:W-:-:S03]  /*0e70*/  IMAD R35, R19, R40, RZ ;  /* 0x0000002813237224 */ /* 0x000fc600078e02ff */
[----:B------:R-:W3:Y:S01]  /*0e80*/  SHFL.IDX PT, R15, R4, R21, 0x181f ;  /* 0x00181f15040f7589 */ /* 0x000ee200000e0000 */
[----:B------:R-:W-:-:S03]  /*0e90*/  IMAD R37, R19, R7, RZ ;  /* 0x0000000713257224 */ /* 0x000fc600078e02ff */
[----:B------:R-:W4:Y:S01]  /*0ea0*/  SHFL.IDX PT, R13, R34, R21, 0x181f ;  /* 0x00181f15220d7589 */ /* 0x000f2200000e0000 */
[----:B------:R-:W-:-:S03]  /*0eb0*/  IMAD R19, R30, R10, R23 ;  /* 0x0000000a1e137224 */ /* 0x000fc600078e0217 */
[----:B------:R5:W4:Y:S04]  /*0ec0*/  SHFL.IDX PT, R9, R2, R21, 0x181f ;  /* 0x00181f1502097589 */ /* 0x000b2800000e0000 */
[----:B------:R-:W4:Y:S01]  /*0ed0*/  LDS R33, [R3+0x1000] ;  /* 0x0010000003217984 */ /* 0x000f220000000800 */
[----:B0-----:R-:W-:-:S03]  /*0ee0*/  IMAD R23, R30, R20, R29 ;  /* 0x000000141e177224 */ /* 0x001fc600078e021d */
[----:B------:R-:W0:Y:S01]  /*0ef0*/  LDS R32, [R38+0x1000] ;  /* 0x0010000026207984 */ /* 0x000e220000000800 */
[C---:B-1----:R-:W-:Y:S02]  /*0f00*/  IMAD R47, R30.reuse, R25, R47 ;  /* 0x000000191e2f7224 */ /* 0x042fe400078e022f */
[C---:B-----5:R-:W-:Y:S01]  /*0f10*/  IMAD R21, R30.reuse, R14, R27 ;  /* 0x0000000e1e157224 */ /* 0x060fe200078e021b */
[----:B------:R-:W1:Y:S01]  /*0f20*/  LDS R31, [R3+0x2000] ;  /* 0x00200000031f7984 */ /* 0x000e620000000800 */
[----:B--2---:R-:W-:-:S03]  /*0f30*/  IMAD R27, R30, R17, R0 ;  /* 0x000000111e1b7224 */ /* 0x004fc600078e0200 */
[----:B------:R4:W2:Y:S01]  /*0f40*/  LDS R18, [R3+0x3000] ;  /* 0x0030000003127984 */ /* 0x0008a20000000800 */
[----:B---3--:R-:W-:-:S03]  /*0f50*/  IMAD R52, R30, R15, R52 ;  /* 0x0000000f1e347224 */ /* 0x008fc600078e0234 */
[----:B------:R-:W-:Y:S01]  /*0f60*/  LDS R0, [R38+0x3000] ;  /* 0x0030000026007984 */ /* 0x000fe20000000800 */
[C---:B----4-:R-:W-:Y:S02]  /*0f70*/  IMAD R3, R30.reuse, R13, R35 ;  /* 0x0000000d1e037224 */ /* 0x050fe400078e0223 */
[----:B------:R-:W-:Y:S02]  /*0f80*/  IMAD R29, R30, R9, R37 ;  /* 0x000000091e1d7224 */ /* 0x000fe400078e0225 */
[----:B------:R-:W3:Y:S04]  /*0f90*/  LDS R30, [R38+0x2000] ;  /* 0x00200000261e7984 */ /* 0x000ee80000000800 */
[----:B------:R-:W-:Y:S01]  /*0fa0*/  LDS R38, [R42+0x1000] ;  /* 0x001000002a267984 */ /* 0x000fe20000000800 */
[----:B------:R-:W-:-:S02]  /*0fb0*/  IMAD R35, R28, R33, RZ ;  /* 0x000000211c237224 */ /* 0x000fc400078e02ff */
[-C--:B------:R-:W-:Y:S02]  /*0fc0*/  IMAD R37, R26, R33.reuse, RZ ;  /* 0x000000211a257224 */ /* 0x080fe400078e02ff */
[-C--:B------:R-:W-:Y:S02]  /*0fd0*/  IMAD R39, R16, R33.reuse, RZ ;  /* 0x0000002110277224 */ /* 0x080fe400078e02ff */
[-C--:B------:R-:W-:Y:S02]  /*0fe0*/  IMAD R45, R36, R33.reuse, RZ ;  /* 0x00000021242d7224 */ /* 0x080fe400078e02ff */
[-C--:B------:R-:W-:Y:S02]  /*0ff0*/  IMAD R43, R22, R33.reuse, RZ ;  /* 0x00000021162b7224 */ /* 0x080fe400078e02ff */
[-C--:B------:R-:W-:Y:S02]  /*1000*/  IMAD R46, R24, R33.reuse, RZ ;  /* 0x00000021182e7224 */ /* 0x080fe400078e02ff */
[----:B------:R-:W-:-:S02]  /*1010*/  IMAD R41, R40, R33, RZ ;  /* 0x0000002128297224 */ /* 0x000fc400078e02ff */
[----:B------:R-:W-:Y:S02]  /*1020*/  IMAD R61, R7, R33, RZ ;  /* 0x00000021073d7224 */ /* 0x000fe400078e02ff */
[-C--:B0-----:R-:W-:Y:S02]  /*1030*/  IMAD R35, R10, R32.reuse, R35 ;  /* 0x000000200a237224 */ /* 0x081fe400078e0223 */
[-C--:B------:R-:W-:Y:S02]  /*1040*/  IMAD R37, R14, R32.reuse, R37 ;  /* 0x000000200e257224 */ /* 0x080fe400078e0225 */
[-C--:B------:R-:W-:Y:S02]  /*1050*/  IMAD R39, R20, R32.reuse, R39 ;  /* 0x0000002014277224 */ /* 0x080fe400078e0227 */
[-C--:B------:R-:W-:Y:S02]  /*1060*/  IMAD R45, R25, R32.reuse, R45 ;  /* 0x00000020192d7224 */ /* 0x080fe400078e022d */
[----:B------:R-:W-:-:S02]  /*1070*/  IMAD R43, R17, R32, R43 ;  /* 0x00000020112b7224 */ /* 0x000fc400078e022b */
[-C--:B------:R-:W-:Y:S02]  /*1080*/  IMAD R46, R15, R32.reuse, R46 ;  /* 0x000000200f2e7224 */ /* 0x080fe400078e022e */
[-C--:B------:R-:W-:Y:S02]  /*1090*/  IMAD R41, R13, R32.reuse, R41 ;  /* 0x000000200d297224 */ /* 0x080fe400078e0229 */
[----:B------:R-:W-:Y:S02]  /*10a0*/  IMAD R61, R9, R32, R61 ;  /* 0x00000020093d7224 */ /* 0x000fe400078e023d */
[-C--:B-1----:R-:W-:Y:S02]  /*10b0*/  IMAD R51, R28, R31.reuse, RZ ;  /* 0x0000001f1c337224 */ /* 0x082fe400078e02ff */
[-C--:B------:R-:W-:Y:S02]  /*10c0*/  IMAD R53, R26, R31.reuse, RZ ;  /* 0x0000001f1a357224 */ /* 0x080fe400078e02ff */
[----:B------:R-:W-:-:S02]  /*10d0*/  IMAD R55, R16, R31, RZ ;  /* 0x0000001f10377224 */ /* 0x000fc400078e02ff */
[-C--:B------:R-:W-:Y:S02]  /*10e0*/  IMAD R49, R36, R31.reuse, RZ ;  /* 0x0000001f24317224 */ /* 0x080fe400078e02ff */
[-C--:B------:R-:W-:Y:S02]  /*10f0*/  IMAD R59, R22, R31.reuse, RZ ;  /* 0x0000001f163b7224 */ /* 0x080fe400078e02ff */
[-C--:B------:R-:W-:Y:S02]  /*1100*/  IMAD R32, R24, R31.reuse, RZ ;  /* 0x0000001f18207224 */ /* 0x080fe400078e02ff */
[-C--:B------:R-:W-:Y:S02]  /*1110*/  IMAD R33, R40, R31.reuse, RZ ;  /* 0x0000001f28217224 */ /* 0x080fe400078e02ff */
[C---:B------:R-:W-:Y:S02]  /*1120*/  IMAD R31, R7.reuse, R31, RZ ;  /* 0x0000001f071f7224 */ /* 0x040fe400078e02ff */
[----:B--2---:R-:W-:-:S02]  /*1130*/  IMAD R7, R7, R18, RZ ;  /* 0x0000001207077224 */ /* 0x004fc400078e02ff */
[----:B---3--:R-:W-:Y:S02]  /*1140*/  IMAD R31, R9, R30, R31 ;  /* 0x0000001e091f7224 */ /* 0x008fe400078e021f */
[-C--:B------:R-:W-:Y:S02]  /*1150*/  IMAD R28, R28, R18.reuse, RZ ;  /* 0x000000121c1c7224 */ /* 0x080fe400078e02ff */
[-C--:B------:R-:W-:Y:S02]  /*1160*/  IMAD R26, R26, R18.reuse, RZ ;  /* 0x000000121a1a7224 */ /* 0x080fe400078e02ff */
[-C--:B------:R-:W-:Y:S02]  /*1170*/  IMAD R16, R16, R18.reuse, RZ ;  /* 0x0000001210107224 */ /* 0x080fe400078e02ff */
[-C--:B------:R-:W-:Y:S02]  /*1180*/  IMAD R36, R36, R18.reuse, RZ ;  /* 0x0000001224247224 */ /* 0x080fe400078e02ff */
[----:B------:R-:W-:-:S02]  /*1190*/  IMAD R22, R22, R18, RZ ;  /* 0x0000001216167224 */ /* 0x000fc400078e02ff */
[-C--:B------:R-:W-:Y:S02]  /*11a0*/  IMAD R24, R24, R18.reuse, RZ ;  /* 0x0000001218187224 */ /* 0x080fe400078e02ff */
[----:B------:R-:W-:Y:S02]  /*11b0*/  IMAD R40, R40, R18, RZ ;  /* 0x0000001228287224 */ /* 0x000fe400078e02ff */
[-C--:B------:R-:W-:Y:S01]  /*11c0*/  IMAD R51, R10, R30.reuse, R51 ;  /* 0x0000001e0a337224 */ /* 0x080fe200078e0233 */
[----:B------:R-:W-:Y:S01]  /*11d0*/  LDS R18, [R42] ;  /* 0x000000002a127984 */ /* 0x000fe20000000800 */
[-C--:B------:R-:W-:Y:S02]  /*11e0*/  IMAD R53, R14, R30.reuse, R53 ;  /* 0x0000001e0e357224 */ /* 0x080fe400078e0235 */
[-C--:B------:R-:W-:Y:S02]  /*11f0*/  IMAD R55, R20, R30.reuse, R55 ;  /* 0x0000001e14377224 */ /* 0x080fe400078e0237 */
[----:B------:R-:W-:-:S02]  /*1200*/  IMAD R49, R25, R30, R49 ;  /* 0x0000001e19317224 */ /* 0x000fc400078e0231 */
[-C--:B------:R-:W-:Y:S02]  /*1210*/  IMAD R59, R17, R30.reuse, R59 ;  /* 0x0000001e113b7224 */ /* 0x080fe400078e023b */
[-C--:B------:R-:W-:Y:S02]  /*1220*/  IMAD R32, R15, R30.reuse, R32 ;  /* 0x0000001e0f207224 */ /* 0x080fe400078e0220 */
[----:B------:R-:W-:Y:S02]  /*1230*/  IMAD R33, R13, R30, R33 ;  /* 0x0000001e0d217224 */ /* 0x000fe400078e0221 */
[-C--:B------:R-:W-:Y:S01]  /*1240*/  IMAD R9, R9, R0.reuse, R7 ;  /* 0x0000000009097224 */ /* 0x080fe200078e0207 */
[----:B------:R-:W-:Y:S01]  /*1250*/  LDS R30, [R42+0x2000] ;  /* 0x002000002a1e7984 */ /* 0x000fe20000000800 */
[-C--:B------:R-:W-:Y:S02]  /*1260*/  IMAD R10, R10, R0.reuse, R28 ;  /* 0x000000000a0a7224 */ /* 0x080fe400078e021c */
[-C--:B------:R-:W-:Y:S01]  /*1270*/  IMAD R14, R14, R0.reuse, R26 ;  /* 0x000000000e0e7224 */ /* 0x080fe200078e021a */
[----:B------:R-:W-:Y:S01]  /*1280*/  LDS R7, [R42+0x3000] ;  /* 0x003000002a077984 */ /* 0x000fe20000000800 */
[----:B------:R-:W-:-:S02]  /*1290*/  IMAD R20, R20, R0, R16 ;  /* 0x0000000014147224 */ /* 0x000fc400078e0210 */
[-C--:B------:R-:W-:Y:S01]  /*12a0*/  IMAD R36, R25, R0.reuse, R36 ;  /* 0x0000000019247224 */ /* 0x080fe200078e0224 */
[----:B------:R-:W0:Y:S01]  /*12b0*/  SHFL.IDX PT, R28, R60, R44, 0x181f ;  /* 0x00181f2c3c1c7589 */ /* 0x000e2200000e0000 */
[-C--:B------:R-:W-:Y:S02]  /*12c0*/  IMAD R22, R17, R0.reuse, R22 ;  /* 0x0000000011167224 */ /* 0x080fe400078e0216 */
[-C--:B------:R-:W-:Y:S01]  /*12d0*/  IMAD R24, R15, R0.reuse, R24 ;  /* 0x000000000f187224 */ /* 0x080fe200078e0218 */
[----:B------:R-:W1:Y:S01]  /*12e0*/  SHFL.IDX PT, R26, R8, R44, 0x181f ;  /* 0x00181f2c081a7589 */ /* 0x000e6200000e0000 */
[----:B------:R-:W-:-:S03]  /*12f0*/  IMAD R40, R13, R0, R40 ;  /* 0x000000000d287224 */ /* 0x000fc600078e0228 */
[----:B------:R-:W2:Y:S04]  /*1300*/  SHFL.IDX PT, R0, R58, R44, 0x181f ;  /* 0x00181f2c3a007589 */ /* 0x000ea800000e0000 */
[----:B------:R-:W3:Y:S04]  /*1310*/  SHFL.IDX PT, R25, R6, R44, 0x181f ;  /* 0x00181f2c06197589 */ /* 0x000ee800000e0000 */
[----:B------:R-:W4:Y:S04]  /*1320*/  SHFL.IDX PT, R17, R54, R44, 0x181f ;  /* 0x00181f2c36117589 */ /* 0x000f2800000e0000 */
[----:B------:R-:W5:Y:S04]  /*1330*/  SHFL.IDX PT, R15, R4, R44, 0x181f ;  /* 0x00181f2c040f7589 */ /* 0x000f6800000e0000 */
[----:B------:R-:W5:Y:S01]  /*1340*/  SHFL.IDX PT, R13, R34, R44, 0x181f ;  /* 0x00181f2c220d7589 */ /* 0x000f6200000e0000 */
[----:B0-----:R-:W-:-:S02]  /*1350*/  IMAD R35, R28, R38, R35 ;  /* 0x000000261c237224 */ /* 0x001fc400078e0223 */
[----:B------:R-:W-:Y:S01]  /*1360*/  IMAD R19, R18, R28, R19 ;  /* 0x0000001c12137224 */ /* 0x000fe200078e0213 */
[----:B------:R0:W5:Y:S01]  /*1370*/  SHFL.IDX PT, R16, R2, R44, 0x181f ;  /* 0x00181f2c02107589 */ /* 0x00016200000e0000 */
[----:B-1----:R-:W-:Y:S02]  /*1380*/  IMAD R37, R26, R38, R37 ;  /* 0x000000261a257224 */ /* 0x002fe400078e0225 */
[C---:B------:R-:W-:Y:S02]  /*1390*/  IMAD R21, R18.reuse, R26, R21 ;  /* 0x0000001a12157224 */ /* 0x040fe400078e0215 */
[----:B--2---:R-:W-:Y:S02]  /*13a0*/  IMAD R23, R18, R0, R23 ;  /* 0x0000000012177224 */ /* 0x004fe400078e0217 */
[-C--:B------:R-:W-:Y:S02]  /*13b0*/  IMAD R39, R0, R38.reuse, R39 ;  /* 0x0000002600277224 */ /* 0x080fe400078e0227 */
[----:B---3--:R-:W-:Y:S01]  /*13c0*/  IMAD R47, R18, R25, R47 ;  /* 0x00000019122f7224 */ /* 0x008fe200078e022f */
[----:B0-----:R-:W-:Y:S01]  /*13d0*/  IADD3 R44, PT, PT, R5, 0x3, RZ ;  /* 0x00000003052c7810 */ /* 0x001fe20007ffe0ff */
[----:B------:R-:W-:-:S02]  /*13e0*/  IMAD R45, R25, R38, R45 ;  /* 0x00000026192d7224 */ /* 0x000fc400078e022d */
[----:B----4-:R-:W-:Y:S01]  /*13f0*/  IMAD R43, R17, R38, R43 ;  /* 0x00000026112b7224 */ /* 0x010fe200078e022b */
[----:B------:R-:W-:Y:S01]  /*1400*/  LOP3.LUT R44, R44, 0x7, RZ, 0xc0, !PT ;  /* 0x000000072c2c7812 */ /* 0x000fe200078ec0ff */
[----:B------:R-:W-:Y:S02]  /*1410*/  IMAD R51, R28, R30, R51 ;  /* 0x0000001e1c337224 */ /* 0x000fe400078e0233 */
[----:B-----5:R-:W-:Y:S01]  /*1420*/  IMAD R46, R15, R38, R46 ;  /* 0x000000260f2e7224 */ /* 0x020fe200078e022e */
[----:B------:R-:W-:Y:S01]  /*1430*/  LOP3.LUT R42, R48, R44, RZ, 0xfc, !PT ;  /* 0x0000002c302a7212 */ /* 0x000fe200078efcff */
[----:B------:R-:W-:Y:S02]  /*1440*/  IMAD R53, R26, R30, R53 ;  /* 0x0000001e1a357224 */ /* 0x000fe400078e0235 */
[----:B------:R-:W-:Y:S01]  /*1450*/  IMAD R41, R13, R38, R41 ;  /* 0x000000260d297224 */ /* 0x000fe200078e0229 */
[----:B------:R-:W-:Y:S01]  /*1460*/  LEA R42, R42, UR4, 0x2 ;  /* 0x000000042a2a7c11 */ /* 0x000fe2000f8e10ff */
[----:B------:R-:W-:-:S02]  /*1470*/  IMAD R55, R0, R30, R55 ;  /* 0x0000001e00377224 */ /* 0x000fc400078e0237 */
[C---:B------:R-:W-:Y:S02]  /*1480*/  IMAD R61, R16.reuse, R38, R61 ;  /* 0x00000026103d7224 */ /* 0x040fe400078e023d */
[-C--:B------:R-:W-:Y:S01]  /*1490*/  IMAD R49, R25, R30.reuse, R49 ;  /* 0x0000001e19317224 */ /* 0x080fe200078e0231 */
[----:B------:R-:W-:Y:S01]  /*14a0*/  LDS R38, [R42+0x2000] ;  /* 0x002000002a267984 */ /* 0x000fe20000000800 */
[-C--:B------:R-:W-:Y:S02]  /*14b0*/  IMAD R59, R17, R30.reuse, R59 ;  /* 0x0000001e113b7224 */ /* 0x080fe400078e023b */
[-C--:B------:R-:W-:Y:S02]  /*14c0*/  IMAD R32, R15, R30.reuse, R32 ;  /* 0x0000001e0f207224 */ /* 0x080fe400078e0220 */
[-C--:B------:R-:W-:Y:S02]  /*14d0*/  IMAD R33, R13, R30.reuse, R33 ;  /* 0x0000001e0d217224 */ /* 0x080fe400078e0221 */
[----:B------:R-:W-:-:S02]  /*14e0*/  IMAD R31, R16, R30, R31 ;  /* 0x0000001e101f7224 */ /* 0x000fc400078e021f */
[-C--:B------:R-:W-:Y:S01]  /*14f0*/  IMAD R20, R0, R7.reuse, R20 ;  /* 0x0000000700147224 */ /* 0x080fe200078e0214 */
[----:B------:R-:W-:Y:S01]  /*1500*/  LDS R30, [R42] ;  /* 0x000000002a1e7984 */ /* 0x000fe20000000800 */
[-C--:B------:R-:W-:Y:S02]  /*1510*/  IMAD R36, R25, R7.reuse, R36 ;  /* 0x0000000719247224 */ /* 0x080fe400078e0224 */
[----:B------:R-:W-:Y:S01]  /*1520*/  IMAD R10, R28, R7, R10 ;  /* 0x000000071c0a7224 */ /* 0x000fe200078e020a */
[----:B------:R-:W-:Y:S01]  /*1530*/  LDS R0, [R42+0x1000] ;  /* 0x001000002a007984 */ /* 0x000fe20000000800 */
[C---:B------:R-:W-:Y:S02]  /*1540*/  IMAD R27, R18.reuse, R17, R27 ;  /* 0x00000011121b7224 */ /* 0x040fe400078e021b */
[C---:B------:R-:W-:Y:S01]  /*1550*/  IMAD R52, R18.reuse, R15, R52 ;  /* 0x0000000f12347224 */ /* 0x040fe200078e0234 */
[----:B------:R-:W-:Y:S01]  /*1560*/  LDS R25, [R42+0x3000] ;  /* 0x003000002a197984 */ /* 0x000fe20000000800 */
[----:B------:R-:W-:-:S02]  /*1570*/  IMAD R3, R18, R13, R3 ;  /* 0x0000000d12037224 */ /* 0x000fc400078e0203 */
[----:B------:R-:W-:Y:S01]  /*1580*/  IMAD R18, R18, R16, R29 ;  /* 0x0000001012127224 */ /* 0x000fe200078e021d */
[----:B------:R-:W0:Y:S01]  /*1590*/  SHFL.IDX PT, R28, R8, R44, 0x181f ;  /* 0x00181f2c081c7589 */ /* 0x000e2200000e0000 */
[-C--:B------:R-:W-:Y:S02]  /*15a0*/  IMAD R14, R26, R7.reuse, R14 ;  /* 0x000000071a0e7224 */ /* 0x080fe400078e020e */
[-C--:B------:R-:W-:Y:S01]  /*15b0*/  IMAD R22, R17, R7.reuse, R22 ;  /* 0x0000000711167224 */ /* 0x080fe200078e0216 */
[----:B------:R-:W1:Y:S01]  /*15c0*/  SHFL.IDX PT, R29, R60, R44, 0x181f ;  /* 0x00181f2c3c1d7589 */ /* 0x000e6200000e0000 */
[-C--:B------:R-:W-:Y:S02]  /*15d0*/  IMAD R24, R15, R7.reuse, R24 ;  /* 0x000000070f187224 */ /* 0x080fe400078e0218 */
[-C--:B------:R-:W-:Y:S01]  /*15e0*/  IMAD R40, R13, R7.reuse, R40 ;  /* 0x000000070d287224 */ /* 0x080fe200078e0228 */
[----:B------:R-:W2:Y:S01]  /*15f0*/  SHFL.IDX PT, R26, R58, R44, 0x181f ;  /* 0x00181f2c3a1a7589 */ /* 0x000ea200000e0000 */
[----:B------:R-:W-:-:S03]  /*1600*/  IMAD R9, R16, R7, R9 ;  /* 0x0000000710097224 */ /* 0x000fc600078e0209 */
[----:B------:R-:W-:Y:S04]  /*1610*/  SHFL.IDX PT, R17, R6, R44, 0x181f ;  /* 0x00181f2c06117589 */ /* 0x000fe800000e0000 */
[----:B------:R-:W-:Y:S04]  /*1620*/  SHFL.IDX PT, R15, R54, R44, 0x181f ;  /* 0x00181f2c360f7589 */ /* 0x000fe800000e0000 */
[----:B------:R-:W3:Y:S04]  /*1630*/  SHFL.IDX PT, R7, R4, R44, 0x181f ;  /* 0x00181f2c04077589 */ /* 0x000ee800000e0000 */
[----:B------:R-:W4:Y:S01]  /*1640*/  SHFL.IDX PT, R13, R34, R44, 0x181f ;  /* 0x00181f2c220d7589 */ /* 0x000f2200000e0000 */
[----:B0-----:R-:W-:-:S03]  /*1650*/  IMAD R53, R28, R38, R53 ;  /* 0x000000261c357224 */ /* 0x001fc600078e0235 */
[----:B------:R-:W0:Y:S01]  /*1660*/  SHFL.IDX PT, R16, R2, R44, 0x181f ;  /* 0x00181f2c02107589 */ /* 0x000e2200000e0000 */
[----:B------:R-:W-:Y:S02]  /*1670*/  IMAD R21, R30, R28, R21 ;  /* 0x0000001c1e157224 */ /* 0x000fe400078e0215 */
[----:B-1----:R-:W-:Y:S01]  /*1680*/  IMAD R51, R29, R38, R51 ;  /* 0x000000261d337224 */ /* 0x002fe200078e0233 */
[----:B------:R-:W-:Y:S01]  /*1690*/  LDS R44, [R50] ;  /* 0x00000000322c7984 */ /* 0x000fe20000000800 */
[----:B------:R-:W-:Y:S02]  /*16a0*/  IMAD R37, R28, R0, R37 ;  /* 0x000000001c257224 */ /* 0x000fe400078e0225 */
[----:B--2---:R-:W-:Y:S01]  /*16b0*/  IMAD R23, R30, R26, R23 ;  /* 0x0000001a1e177224 */ /* 0x004fe200078e0217 */
[----:B------:R-:W-:Y:S01]  /*16c0*/  LDS R42, [R50+0x1000] ;  /* 0x00100000322a7984 */ /* 0x000fe20000000800 */
[----:B------:R-:W-:Y:S02]  /*16d0*/  IMAD R14, R28, R25, R14 ;  /* 0x000000191c0e7224 */ /* 0x000fe400078e020e */
[C---:B------:R-:W-:Y:S01]  /*16e0*/  IMAD R39, R26.reuse, R0, R39 ;  /* 0x000000001a277224 */ /* 0x040fe200078e0227 */
[----:B------:R-:W1:Y:S01]  /*16f0*/  SHFL.IDX PT, R28, R6, R57, 0x181f ;  /* 0x00181f39061c7589 */ /* 0x000e6200000e0000 */
[----:B------:R-:W-:-:S02]  /*1700*/  IMAD R55, R26, R38, R55 ;  /* 0x000000261a377224 */ /* 0x000fc400078e0237 */
[----:B------:R-:W-:Y:S02]  /*1710*/  IMAD R20, R26, R25, R20 ;  /* 0x000000191a147224 */ /* 0x000fe400078e0214 */
[C---:B---3--:R-:W-:Y:S01]  /*1720*/  IMAD R52, R30.reuse, R7, R52 ;  /* 0x000000071e347224 */ /* 0x048fe200078e0234 */
[----:B------:R-:W2:Y:S01]  /*1730*/  SHFL.IDX PT, R26, R34, R57, 0x181f ;  /* 0x00181f39221a7589 */ /* 0x000ea200000e0000 */
[-C--:B------:R-:W-:Y:S02]  /*1740*/  IMAD R46, R7, R0.reuse, R46 ;  /* 0x00000000072e7224 */ /* 0x080fe400078e022e */
[----:B----4-:R-:W-:Y:S02]  /*1750*/  IMAD R3, R30, R13, R3 ;  /* 0x0000000d1e037224 */ /* 0x010fe400078e0203 */
[C---:B------:R-:W-:Y:S02]  /*1760*/  IMAD R41, R13.reuse, R0, R41 ;  /* 0x000000000d297224 */ /* 0x040fe400078e0229 */
[----:B------:R-:W-:-:S02]  /*1770*/  IMAD R33, R13, R38, R33 ;  /* 0x000000260d217224 */ /* 0x000fc400078e0221 */
[C---:B------:R-:W-:Y:S02]  /*1780*/  IMAD R32, R7.reuse, R38, R32 ;  /* 0x0000002607207224 */ /* 0x040fe400078e0220 */
[-C--:B------:R-:W-:Y:S02]  /*1790*/  IMAD R24, R7, R25.reuse, R24 ;  /* 0x0000001907187224 */ /* 0x080fe400078e0218 */
[-C--:B------:R-:W-:Y:S01]  /*17a0*/  IMAD R13, R13, R25.reuse, R40 ;  /* 0x000000190d0d7224 */ /* 0x080fe200078e0228 */
[----:B------:R-:W3:Y:S01]  /*17b0*/  SHFL.IDX PT, R7, R2, R57, 0x181f ;  /* 0x00181f3902077589 */ /* 0x000ee200000e0000 */
[-C--:B------:R-:W-:Y:S02]  /*17c0*/  IMAD R10, R29, R25.reuse, R10 ;  /* 0x000000191d0a7224 */ /* 0x080fe400078e020a */
[-C--:B------:R-:W-:Y:S01]  /*17d0*/  IMAD R36, R17, R25.reuse, R36 ;  /* 0x0000001911247224 */ /* 0x080fe200078e0224 */
[----:B------:R-:W-:Y:S01]  /*17e0*/  LDS R40, [R50+0x2000] ;  /* 0x0020000032287984 */ /* 0x000fe20000000800 */
[----:B------:R-:W-:-:S02]  /*17f0*/  IMAD R22, R15, R25, R22 ;  /* 0x000000190f167224 */ /* 0x000fc400078e0216 */
[----:B0-----:R-:W-:Y:S02]  /*1800*/  IMAD R9, R16, R25, R9 ;  /* 0x0000001910097224 */ /* 0x001fe400078e0209 */
[----:B------:R0:W-:Y:S01]  /*1810*/  LDS R25, [R50+0x3000] ;  /* 0x0030000032197984 */ /* 0x0001e20000000800 */
[----:B------:R-:W-:Y:S02]  /*1820*/  IMAD R47, R30, R17, R47 ;  /* 0x000000111e2f7224 */ /* 0x000fe400078e022f */
[----:B------:R-:W-:Y:S02]  /*1830*/  IMAD R45, R17, R0, R45 ;  /* 0x00000000112d7224 */ /* 0x000fe400078e022d */
[----:B-1----:R-:W-:Y:S01]  /*1840*/  IMAD R56, R44, R28, R47 ;  /* 0x0000001c2c387224 */ /* 0x002fe200078e022f */
[----:B------:R-:W-:Y:S01]  /*1850*/  IADD3 R47, PT, PT, R5, 0x5, RZ ;  /* 0x00000005052f7810 */ /* 0x000fe20007ffe0ff */
[-C--:B------:R-:W-:Y:S02]  /*1860*/  IMAD R49, R17, R38.reuse, R49 ;  /* 0x0000002611317224 */ /* 0x080fe400078e0231 */
[----:B------:R-:W-:Y:S01]  /*1870*/  IMAD R59, R15, R38, R59 ;  /* 0x000000260f3b7224 */ /* 0x000fe200078e023b */
[----:B------:R-:W-:Y:S01]  /*1880*/  LOP3.LUT R47, R47, 0x7, RZ, 0xc0, !PT ;  /* 0x000000072f2f7812 */ /* 0x000fe200078ec0ff */
[C---:B------:R-:W-:Y:S01]  /*1890*/  IMAD R19, R30.reuse, R29, R19 ;  /* 0x0000001d1e137224 */ /* 0x040fe200078e0213 */
[----:B------:R-:W1:Y:S01]  /*18a0*/  SHFL.IDX PT, R17, R54, R57, 0x181f ;  /* 0x00181f3936117589 */ /* 0x000e6200000e0000 */
[----:B------:R-:W-:-:S02]  /*18b0*/  IMAD R27, R30, R15, R27 ;  /* 0x0000000f1e1b7224 */ /* 0x000fc400078e021b */
[----:B------:R-:W-:Y:S02]  /*18c0*/  IMAD R18, R30, R16, R18 ;  /* 0x000000101e127224 */ /* 0x000fe400078e0212 */
[-C--:B------:R-:W-:Y:S01]  /*18d0*/  IMAD R35, R29, R0.reuse, R35 ;  /* 0x000000001d237224 */ /* 0x080fe200078e0223 */
[----:B------:R-:W4:Y:S01]  /*18e0*/  SHFL.IDX PT, R30, R8, R57, 0x181f ;  /* 0x00181f39081e7589 */ /* 0x000f2200000e0000 */
[----:B------:R-:W-:Y:S02]  /*18f0*/  IMAD R43, R15, R0, R43 ;  /* 0x000000000f2b7224 */ /* 0x000fe400078e022b */
[----:B------:R-:W-:Y:S01]  /*1900*/  IMAD R38, R16, R38, R31 ;  /* 0x0000002610267224 */ /* 0x000fe200078e021f */
[----:B------:R-:W5:Y:S01]  /*1910*/  SHFL.IDX PT, R29, R58, R57, 0x181f ;  /* 0x00181f393a1d7589 */ /* 0x000f6200000e0000 */
[----:B0-----:R-:W-:Y:S01]  /*1920*/  IMAD R50, R28, R42, R45 ;  /* 0x0000002a1c327224 */ /* 0x001fe200078e022d */
[----:B------:R-:W-:Y:S01]  /*1930*/  LOP3.LUT R45, R48, R47, RZ, 0xfc, !PT ;  /* 0x0000002f302d7212 */ /* 0x000fe200078efcff */
[----:B------:R-:W-:Y:S01]  /*1940*/  IMAD R0, R16, R0, R61 ;  /* 0x0000000010007224 */ /* 0x000fe200078e023d */
[----:B------:R-:W0:Y:S01]  /*1950*/  SHFL.IDX PT, R31, R60, R57, 0x181f ;  /* 0x00181f393c1f7589 */ /* 0x000e2200000e0000 */
[C---:B--2---:R-:W-:Y:S01]  /*1960*/  IMAD R16, R44.reuse, R26, R3 ;  /* 0x0000001a2c107224 */ /* 0x044fe200078e0203 */
[----:B------:R-:W-:Y:S01]  /*1970*/  LEA R45, R45, UR4, 0x2 ;  /* 0x000000042d2d7c11 */ /* 0x000fe2000f8e10ff */
[----:B---3--:R-:W-:Y:S01]  /*1980*/  IMAD R3, R44, R7, R18 ;  /* 0x000000072c037224 */ /* 0x008fe200078e0212 */
[----:B------:R2:W3:Y:S01]  /*1990*/  SHFL.IDX PT, R15, R4, R57, 0x181f ;  /* 0x00181f39040f7589 */ /* 0x0004e200000e0000 */
[----:B------:R-:W-:-:S03]  /*19a0*/  IMAD R18, R26, R42, R41 ;  /* 0x0000002a1a127224 */ /* 0x000fc600078e0229 */
[----:B------:R-:W-:Y:S01]  /*19b0*/  LDS R41, [R45] ;  /* 0x000000002d297984 */ /* 0x000fe20000000800 */
[----:B-1----:R-:W-:-:S03]  /*19c0*/  IMAD R27, R44, R17, R27 ;  /* 0x000000112c1b7224 */ /* 0x002fc600078e021b */
[----:B------:R-:W-:Y:S01]  /*19d0*/  LDS R61, [R45+0x1000] ;  /* 0x001000002d3d7984 */ /* 0x000fe20000000800 */
[-C--:B------:R-:W-:Y:S02]  /*19e0*/  IMAD R43, R17, R42.reuse, R43 ;  /* 0x0000002a112b7224 */ /* 0x080fe400078e022b */
[----:B--2---:R-:W-:Y:S02]  /*19f0*/  IMAD R57, R7, R42, R0 ;  /* 0x0000002a07397224 */ /* 0x004fe400078e0200 */
[----:B------:R-:W-:Y:S02]  /*1a00*/  IMAD R0, R26, R40, R33 ;  /* 0x000000281a007224 */ /* 0x000fe400078e0221 */
[C---:B----4-:R-:W-:Y:S02]  /*1a10*/  IMAD R21, R44.reuse, R30, R21 ;  /* 0x0000001e2c157224 */ /* 0x050fe400078e0215 */
[----:B-----5:R-:W-:Y:S02]  /*1a20*/  IMAD R23, R44, R29, R23 ;  /* 0x0000001d2c177224 */ /* 0x020fe400078e0217 */
[----:B------:R-:W-:-:S02]  /*1a30*/  IMAD R26, R26, R25, R13 ;  /* 0x000000191a1a7224 */ /* 0x000fc400078e020d */
[----:B0-----:R-:W-:Y:S01]  /*1a40*/  IMAD R19, R44, R31, R19 ;  /* 0x0000001f2c137224 */ /* 0x001fe200078e0213 */
[----:B------:R-:W0:Y:S01]  /*1a50*/  SHFL.IDX PT, R13, R34, R47, 0x181f ;  /* 0x00181f2f220d7589 */ /* 0x000e2200000e0000 */
[----:B------:R-:W-:Y:S02]  /*1a60*/  IMAD R36, R28, R25, R36 ;  /* 0x000000191c247224 */ /* 0x000fe400078e0224 */
[----:B---3--:R-:W-:Y:S02]  /*1a70*/  IMAD R52, R44, R15, R52 ;  /* 0x0000000f2c347224 */ /* 0x008fe400078e0234 */
[----:B------:R-:W-:Y:S02]  /*1a80*/  IMAD R44, R28, R40, R49 ;  /* 0x000000281c2c7224 */ /* 0x000fe400078e0231 */
[----:B------:R-:W1:Y:S01]  /*1a90*/  SHFL.IDX PT, R28, R2, R47, 0x181f ;  /* 0x00181f2f021c7589 */ /* 0x000e6200000e0000 */
[C---:B------:R-:W-:Y:S02]  /*1aa0*/  IMAD R46, R15.reuse, R42, R46 ;  /* 0x0000002a0f2e7224 */ /* 0x040fe400078e022e */
[C---:B------:R-:W-:Y:S01]  /*1ab0*/  IMAD R32, R15.reuse, R40, R32 ;  /* 0x000000280f207224 */ /* 0x040fe200078e0220 */
[----:B------:R-:W-:Y:S01]  /*1ac0*/  LDS R49, [R45+0x2000] ;  /* 0x002000002d317984 */ /* 0x000fe20000000800 */
[----:B------:R-:W-:-:S02]  /*1ad0*/  IMAD R24, R15, R25, R24 ;  /* 0x000000190f187224 */ /* 0x000fc400078e0218 */
[-C--:B------:R-:W-:Y:S01]  /*1ae0*/  IMAD R35, R31, R42.reuse, R35 ;  /* 0x0000002a1f237224 */ /* 0x080fe200078e0223 */
[----:B------:R-:W2:Y:S01]  /*1af0*/  SHFL.IDX PT, R15, R6, R47, 0x181f ;  /* 0x00181f2f060f7589 */ /* 0x000ea200000e0000 */
[CC--:B------:R-:W-:Y:S02]  /*1b00*/  IMAD R37, R30.reuse, R42.reuse, R37 ;  /* 0x0000002a1e257224 */ /* 0x0c0fe400078e0225 */
[----:B------:R-:W-:Y:S02]  /*1b10*/  IMAD R39, R29, R42, R39 ;  /* 0x0000002a1d277224 */ /* 0x000fe400078e0227 */
[-C--:B------:R-:W-:Y:S01]  /*1b20*/  IMAD R51, R31, R40.reuse, R51 ;  /* 0x000000281f337224 */ /* 0x080fe200078e0233 */
[----:B------:R-:W3:Y:S01]  /*1b30*/  SHFL.IDX PT, R42, R60, R47, 0x181f ;  /* 0x00181f2f3c2a7589 */ /* 0x000ee200000e0000 */
[-C--:B------:R-:W-:Y:S02]  /*1b40*/  IMAD R53, R30, R40.reuse, R53 ;  /* 0x000000281e357224 */ /* 0x080fe400078e0235 */
[----:B------:R-:W-:-:S02]  /*1b50*/  IMAD R55, R29, R40, R55 ;  /* 0x000000281d377224 */ /* 0x000fc400078e0237 */
[-C--:B------:R-:W-:Y:S02]  /*1b60*/  IMAD R59, R17, R40.reuse, R59 ;  /* 0x00000028113b7224 */ /* 0x080fe400078e023b */
[----:B------:R-:W-:Y:S02]  /*1b70*/  IMAD R33, R7, R40, R38 ;  /* 0x0000002807217224 */ /* 0x000fe400078e0226 */
[-C--:B------:R-:W-:Y:S01]  /*1b80*/  IMAD R14, R30, R25.reuse, R14 ;  /* 0x000000191e0e7224 */ /* 0x080fe200078e020e */
[----:B------:R-:W4:Y:S01]  /*1b90*/  SHFL.IDX PT, R40, R8, R47, 0x181f ;  /* 0x00181f2f08287589 */ /* 0x000f2200000e0000 */
[-C--:B------:R-:W-:Y:S02]  /*1ba0*/  IMAD R22, R17, R25.reuse, R22 ;  /* 0x0000001911167224 */ /* 0x080fe400078e0216 */
[-C--:B------:R-:W-:Y:S01]  /*1bb0*/  IMAD R7, R7, R25.reuse, R9 ;  /* 0x0000001907077224 */ /* 0x080fe200078e0209 */
[----:B------:R-:W5:Y:S01]  /*1bc0*/  SHFL.IDX PT, R38, R58, R47, 0x181f ;  /* 0x00181f2f3a267589 */ /* 0x000f6200000e0000 */
[----:B------:R-:W-:-:S02]  /*1bd0*/  IMAD R10, R31, R25, R10 ;  /* 0x000000191f0a7224 */ /* 0x000fc400078e020a */
[C---:B0-----:R-:W-:Y:S01]  /*1be0*/  IMAD R31, R41.reuse, R13, R16 ;  /* 0x0000000d291f7224 */ /* 0x041fe200078e0210 */
[----:B------:R-:W0:Y:S01]  /*1bf0*/  SHFL.IDX PT, R30, R54, R47, 0x181f ;  /* 0x00181f2f361e7589 */ /* 0x000e2200000e0000 */
[----:B-1----:R-:W-:Y:S01]  /*1c00*/  IMAD R16, R41, R28, R3 ;  /* 0x0000001c29107224 */ /* 0x002fe200078e0203 */
[----:B------:R-:W-:Y:S01]  /*1c10*/  IADD3 R3, PT, PT, R5, 0x6, RZ ;  /* 0x0000000605037810 */ /* 0x000fe20007ffe0ff */
[----:B------:R-:W-:Y:S01]  /*1c20*/  IMAD R20, R29, R25, R20 ;  /* 0x000000191d147224 */ /* 0x000fe200078e0214 */
[----:B------:R1:W0:Y:S01]  /*1c30*/  SHFL.IDX PT, R17, R4, R47, 0x181f ;  /* 0x00181f2f04117589 */ /* 0x00022200000e0000 */
[----:B--2---:R-:W-:Y:S01]  /*1c40*/  IMAD R25, R41, R15, R56 ;  /* 0x0000000f29197224 */ /* 0x004fe200078e0238 */
[----:B------:R-:W-:Y:S01]  /*1c50*/  LOP3.LUT R3, R3, 0x7, RZ, 0xc0, !PT ;  /* 0x0000000703037812 */ /* 0x000fe200078ec0ff */
[----:B---3--:R-:W-:Y:S01]  /*1c60*/  IMAD R19, R41, R42, R19 ;  /* 0x0000002a29137224 */ /* 0x008fe200078e0213 */
[----:B------:R2:W3:Y:S01]  /*1c70*/  LDS R9, [R45+0x3000] ;  /* 0x003000002d097984 */ /* 0x0004e20000000800 */
[----:B------:R-:W-:Y:S01]  /*1c80*/  IMAD R35, R42, R61, R35 ;  /* 0x0000003d2a237224 */ /* 0x000fe200078e0223 */
[----:B------:R-:W-:Y:S01]  /*1c90*/  LOP3.LUT R56, R48, R3, RZ, 0xfc, !PT ;  /* 0x0000000330387212 */ /* 0x000fe200078efcff */
[----:B------:R-:W-:-:S03]  /*1ca0*/  IMAD R51, R42, R49, R51 ;  /* 0x000000312a337224 */ /* 0x000fc600078e0233 */
[----:B------:R-:W-:Y:S01]  /*1cb0*/  LEA R56, R56, UR4, 0x2 ;  /* 0x0000000438387c11 */ /* 0x000fe2000f8e10ff */
[-C--:B-1----:R-:W-:Y:S02]  /*1cc0*/  IMAD R47, R13, R61.reuse, R18 ;  /* 0x0000003d0d2f7224 */ /* 0x082fe400078e0212 */
[C---:B----4-:R-:W-:Y:S02]  /*1cd0*/  IMAD R21, R41.reuse, R40, R21 ;  /* 0x0000002829157224 */ /* 0x050fe400078e0215 */
[-C--:B------:R-:W-:Y:S02]  /*1ce0*/  IMAD R37, R40, R61.reuse, R37 ;  /* 0x0000003d28257224 */ /* 0x080fe400078e0225 */
[C---:B-----5:R-:W-:Y:S02]  /*1cf0*/  IMAD R23, R41.reuse, R38, R23 ;  /* 0x0000002629177224 */ /* 0x060fe400078e0217 */
[----:B------:R-:W-:Y:S02]  /*1d00*/  IMAD R39, R38, R61, R39 ;  /* 0x0000003d26277224 */ /* 0x000fe400078e0227 */
[----:B0-----:R-:W-:-:S02]  /*1d10*/  IMAD R27, R41, R30, R27 ;  /* 0x0000001e291b7224 */ /* 0x001fc400078e021b */
[----:B------:R-:W-:Y:S02]  /*1d20*/  IMAD R43, R30, R61, R43 ;  /* 0x0000003d1e2b7224 */ /* 0x000fe400078e022b */
[----:B------:R-:W-:Y:S02]  /*1d30*/  IMAD R29, R41, R17, R52 ;  /* 0x00000011291d7224 */ /* 0x000fe400078e0234 */
[-C--:B------:R-:W-:Y:S01]  /*1d40*/  IMAD R41, R15, R61.reuse, R50 ;  /* 0x0000003d0f297224 */ /* 0x080fe200078e0232 */
[----:B------:R-:W-:Y:S01]  /*1d50*/  LDS R52, [R56+0x2000] ;  /* 0x0020000038347984 */ /* 0x000fe20000000800 */
[CC--:B--2---:R-:W-:Y:S02]  /*1d60*/  IMAD R45, R17.reuse, R61.reuse, R46 ;  /* 0x0000003d112d7224 */ /* 0x0c4fe400078e022e */
[----:B------:R-:W-:Y:S01]  /*1d70*/  IMAD R18, R28, R61, R57 ;  /* 0x0000003d1c127224 */ /* 0x000fe200078e0239 */
[----:B------:R-:W0:Y:S01]  /*1d80*/  SHFL.IDX PT, R50, R60, R3, 0x181f ;  /* 0x00181f033c327589 */ /* 0x000e2200000e0000 */
[----:B------:R-:W-:-:S02]  /*1d90*/  IMAD R61, R17, R49, R32 ;  /* 0x00000031113d7224 */ /* 0x000fc400078e0220 */
[-C--:B------:R-:W-:Y:S01]  /*1da0*/  IMAD R32, R28, R49.reuse, R33 ;  /* 0x000000311c207224 */ /* 0x080fe200078e0221 */
[----:B------:R-:W1:Y:S01]  /*1db0*/  SHFL.IDX PT, R46, R8, R3, 0x181f ;  /* 0x00181f03082e7589 */ /* 0x000e6200000e0000 */
[-C--:B------:R-:W-:Y:S02]  /*1dc0*/  IMAD R57, R15, R49.reuse, R44 ;  /* 0x000000310f397224 */ /* 0x080fe400078e022c */
[-C--:B------:R-:W-:Y:S01]  /*1dd0*/  IMAD R53, R40, R49.reuse, R53 ;  /* 0x0000003128357224 */ /* 0x080fe200078e0235 */
[----:B------:R-:W-:Y:S01]  /*1de0*/  LDS R33, [R56] ;  /* 0x0000000038217984 */ /* 0x000fe20000000800 */
[-C--:B------:R-:W-:Y:S02]  /*1df0*/  IMAD R55, R38, R49.reuse, R55 ;  /* 0x0000003126377224 */ /* 0x080fe400078e0237 */
[----:B------:R-:W-:Y:S01]  /*1e00*/  IMAD R59, R30, R49, R59 ;  /* 0x000000311e3b7224 */ /* 0x000fe200078e023b */
[----:B------:R-:W2:Y:S01]  /*1e10*/  SHFL.IDX PT, R44, R58, R3, 0x181f ;  /* 0x00181f033a2c7589 */ /* 0x000ea200000e0000 */
[----:B---3--:R-:W-:-:S02]  /*1e20*/  IMAD R10, R42, R9, R10 ;  /* 0x000000092a0a7224 */ /* 0x008fc400078e020a */
[-C--:B------:R-:W-:Y:S01]  /*1e30*/  IMAD R14, R40, R9.reuse, R14 ;  /* 0x00000009280e7224 */ /* 0x080fe200078e020e */
[----:B------:R-:W3:Y:S01]  /*1e40*/  SHFL.IDX PT, R42, R6, R3, 0x181f ;  /* 0x00181f03062a7589 */ /* 0x000ee200000e0000 */
[-C--:B------:R-:W-:Y:S02]  /*1e50*/  IMAD R20, R38, R9.reuse, R20 ;  /* 0x0000000926147224 */ /* 0x080fe400078e0214 */
[----:B------:R-:W-:Y:S01]  /*1e60*/  IMAD R15, R15, R9, R36 ;  /* 0x000000090f0f7224 */ /* 0x000fe200078e0224 */
[----:B------:R-:W4:Y:S01]  /*1e70*/  SHFL.IDX PT, R40, R54, R3, 0x181f ;  /* 0x00181f0336287589 */ /* 0x000f2200000e0000 */
[----:B------:R-:W-:Y:S02]  /*1e80*/  IMAD R0, R13, R49, R0 ;  /* 0x000000310d007224 */ /* 0x000fe400078e0200 */
[-C--:B------:R-:W-:Y:S01]  /*1e90*/  IMAD R24, R17, R9.reuse, R24 ;  /* 0x0000000911187224 */ /* 0x080fe200078e0218 */
[----:B------:R-:W5:Y:S01]  /*1ea0*/  SHFL.IDX PT, R38, R4, R3, 0x181f ;  /* 0x00181f0304267589 */ /* 0x000f6200000e0000 */
[-C--:B------:R-:W-:Y:S01]  /*1eb0*/  IMAD R26, R13, R9.reuse, R26 ;  /* 0x000000090d1a7224 */ /* 0x080fe200078e021a */
[----:B------:R-:W-:Y:S01]  /*1ec0*/  IADD3 R13, PT, PT, R5, -0x1, RZ ;  /* 0xffffffff050d7810 */ /* 0x000fe20007ffe0ff */
[-C--:B------:R-:W-:Y:S01]  /*1ed0*/  IMAD R22, R30, R9.reuse, R22 ;  /* 0x000000091e167224 */ /* 0x080fe200078e0216 */
[----:B------:R-:W5:Y:S01]  /*1ee0*/  SHFL.IDX PT, R36, R34, R3, 0x181f ;  /* 0x00181f0322247589 */ /* 0x000f6200000e0000 */
[----:B------:R-:W-:Y:S01]  /*1ef0*/  IMAD R28, R28, R9, R7 ;  /* 0x000000091c1c7224 */ /* 0x000fe200078e0207 */
[----:B------:R-:W-:-:S02]  /*1f00*/  LOP3.LUT R13, R13, 0x7, RZ, 0xc0, !PT ;  /* 0x000000070d0d7812 */ /* 0x000fc400078ec0ff */
[----:B------:R-:W-:Y:S02]  /*1f10*/  LDS R49, [R56+0x1000] ;  /* 0x0010000038317984 */ /* 0x000fe40000000800 */
[----:B------:R-:W-:Y:S02]  /*1f20*/  LOP3.LUT R48, R48, R13, RZ, 0xfc, !PT ;  /* 0x0000000d30307212 */ /* 0x000fe400078efcff */
[----:B------:R-:W5:Y:S01]  /*1f30*/  SHFL.IDX PT, R17, R2, R3, 0x181f ;  /* 0x00181f0302117589 */ /* 0x000f6200000e0000 */
[-C--:B0-----:R-:W-:Y:S01]  /*1f40*/  IMAD R51, R50, R52.reuse, R51 ;  /* 0x0000003432337224 */ /* 0x081fe200078e0233 */
[----:B------:R-:W-:Y:S01]  /*1f50*/  LEA R48, R48, UR4, 0x2 ;  /* 0x0000000430307c11 */ /* 0x000fe2000f8e10ff */
[-C--:B-1----:R-:W-:Y:S01]  /*1f60*/  IMAD R53, R46, R52.reuse, R53 ;  /* 0x000000342e357224 */ /* 0x082fe200078e0235 */
[----:B------:R-:W0:Y:S01]  /*1f70*/  LDS R30, [R56+0x3000] ;  /* 0x00300000381e7984 */ /* 0x000e220000000800 */
[-C--:B--2---:R-:W-:Y:S02]  /*1f80*/  IMAD R55, R44, R52.reuse, R55 ;  /* 0x000000342c377224 */ /* 0x084fe400078e0237 */
[-C--:B---3--:R-:W-:Y:S01]  /*1f90*/  IMAD R57, R42, R52.reuse, R57 ;  /* 0x000000342a397224 */ /* 0x088fe200078e0239 */
[----:B------:R-:W-:Y:S01]  /*1fa0*/  SHFL.IDX PT, R9, R60, R13, 0x181f ;  /* 0x00181f0d3c097589 */ /* 0x000fe200000e0000 */
[----:B----4-:R-:W-:-:S02]  /*1fb0*/  IMAD R59, R40, R52, R59 ;  /* 0x00000034283b7224 */ /* 0x010fc400078e023b */
[C---:B------:R-:W-:Y:S01]  /*1fc0*/  IMAD R19, R33.reuse, R50, R19 ;  /* 0x0000003221137224 */ /* 0x040fe200078e0213 */
[----:B------:R-:W-:Y:S01]  /*1fd0*/  SHFL.IDX PT, R8, R8, R13, 0x181f ;  /* 0x00181f0d08087589 */ /* 0x000fe200000e0000 */
[C---:B------:R-:W-:Y:S02]  /*1fe0*/  IMAD R21, R33.reuse, R46, R21 ;  /* 0x0000002e21157224 */ /* 0x040fe400078e0215 */
[C---:B------:R-:W-:Y:S01]  /*1ff0*/  IMAD R23, R33.reuse, R44, R23 ;  /* 0x0000002c21177224 */ /* 0x040fe200078e0217 */
[----:B------:R-:W-:Y:S01]  /*2000*/  SHFL.IDX PT, R7, R58, R13, 0x181f ;  /* 0x00181f0d3a077589 */ /* 0x000fe200000e0000 */
[C---:B------:R-:W-:Y:S02]  /*2010*/  IMAD R25, R33.reuse, R42, R25 ;  /* 0x0000002a21197224 */ /* 0x040fe400078e0219 */
[C---:B------:R-:W-:Y:S01]  /*2020*/  IMAD R27, R33.reuse, R40, R27 ;  /* 0x00000028211b7224 */ /* 0x040fe200078e021b */
[----:B------:R-:W-:Y:S01]  /*2030*/  SHFL.IDX PT, R6, R6, R13, 0x181f ;  /* 0x00181f0d06067589 */ /* 0x000fe200000e0000 */
[----:B-----5:R-:W-:-:S02]  /*2040*/  IMAD R29, R33, R38, R29 ;  /* 0x00000026211d7224 */ /* 0x020fc400078e021d */
[C---:B------:R-:W-:Y:S01]  /*2050*/  IMAD R31, R33.reuse, R36, R31 ;  /* 0x00000024211f7224 */ /* 0x040fe200078e021f */
[----:B------:R-:W-:Y:S01]  /*2060*/  SHFL.IDX PT, R5, R54, R13, 0x181f ;  /* 0x00181f0d36057589 */ /* 0x000fe200000e0000 */
[----:B------:R-:W-:Y:S02]  /*2070*/  IMAD R33, R33, R17, R16 ;  /* 0x0000001121217224 */ /* 0x000fe400078e0210 */
[-C--:B------:R-:W-:Y:S01]  /*2080*/  IMAD R61, R38, R52.reuse, R61 ;  /* 0x00000034263d7224 */ /* 0x080fe200078e023d */
[----:B------:R-:W1:Y:S01]  /*2090*/  LDS R16, [R48] ;  /* 0x0000000030107984 */ /* 0x000e620000000800 */
[-C--:B------:R-:W-:Y:S02]  /*20a0*/  IMAD R0, R36, R52.reuse, R0 ;  /* 0x0000003424007224 */ /* 0x080fe400078e0200 */
[----:B------:R-:W-:Y:S01]  /*20b0*/  IMAD R32, R17, R52, R32 ;  /* 0x0000003411207224 */ /* 0x000fe200078e0220 */
[----:B------:R-:W2:Y:S01]  /*20c0*/  SHFL.IDX PT, R4, R4, R13, 0x181f ;  /* 0x00181f0d04047589 */ /* 0x000ea200000e0000 */
[----:B------:R-:W-:Y:S01]  /*20d0*/  SHF.L.U32 R52, R11, 0x9, RZ ;  /* 0x000000090b347819 */ /* 0x000fe200000006ff */
[----:B------:R-:W-:-:S02]  /*20e0*/  IMAD R35, R50, R49, R35 ;  /* 0x0000003132237224 */ /* 0x000fc400078e0223 */
[----:B------:R-:W3:Y:S01]  /*20f0*/  SHFL.IDX PT, R3, R34, R13, 0x181f ;  /* 0x00181f0d22037589 */ /* 0x000ee200000e0000 */
[-C--:B------:R-:W-:Y:S02]  /*2100*/  IMAD R37, R46, R49.reuse, R37 ;  /* 0x000000312e257224 */ /* 0x080fe400078e0225 */
[-C--:B------:R-:W-:Y:S01]  /*2110*/  IMAD R39, R44, R49.reuse, R39 ;  /* 0x000000312c277224 */ /* 0x080fe200078e0227 */
[----:B------:R4:W5:Y:S01]  /*2120*/  SHFL.IDX PT, R2, R2, R13, 0x181f ;  /* 0x00181f0d02027589 */ /* 0x00096200000e0000 */
[-C--:B------:R-:W-:Y:S02]  /*2130*/  IMAD R41, R42, R49.reuse, R41 ;  /* 0x000000312a297224 */ /* 0x080fe400078e0229 */
[-C--:B------:R-:W-:Y:S01]  /*2140*/  IMAD R43, R40, R49.reuse, R43 ;  /* 0x00000031282b7224 */ /* 0x080fe200078e022b */
[----:B------:R-:W5:Y:S01]  /*2150*/  LDS R34, [R48+0x1000] ;  /* 0x0010000030227984 */ /* 0x000f620000000800 */
[-C--:B------:R-:W-:Y:S02]  /*2160*/  IMAD R45, R38, R49.reuse, R45 ;  /* 0x00000031262d7224 */ /* 0x080fe400078e022d */
[-C--:B------:R-:W-:Y:S01]  /*2170*/  IMAD R47, R36, R49.reuse, R47 ;  /* 0x00000031242f7224 */ /* 0x080fe200078e022f */
[----:B------:R-:W5:Y:S01]  /*2180*/  LDS R11, [R48+0x3000] ;  /* 0x00300000300b7984 */ /* 0x000f620000000800 */
[----:B------:R-:W-:-:S02]  /*2190*/  IMAD R49, R17, R49, R18 ;  /* 0x0000003111317224 */ /* 0x000fc400078e0212 */
[-C--:B0-----:R-:W-:Y:S01]  /*21a0*/  IMAD R10, R50, R30.reuse, R10 ;  /* 0x0000001e320a7224 */ /* 0x081fe200078e020a */
[----:B------:R-:W0:Y:S01]  /*21b0*/  LDS R18, [R48+0x2000] ;  /* 0x0020000030127984 */ /* 0x000e220000000800 */
[-C--:B------:R-:W-:Y:S01]  /*21c0*/  IMAD R14, R46, R30.reuse, R14 ;  /* 0x0000001e2e0e7224 */ /* 0x080fe200078e020e */
[----:B------:R-:W-:Y:S01]  /*21d0*/  SHF.R.S32.HI R50, RZ, 0x1f, R12 ;  /* 0x0000001fff327819 */ /* 0x000fe2000001140c */
[-C--:B------:R-:W-:Y:S01]  /*21e0*/  IMAD R20, R44, R30.reuse, R20 ;  /* 0x0000001e2c147224 */ /* 0x080fe200078e0214 */
[----:B----4-:R-:W4:Y:S01]  /*21f0*/  S2R R13, SR_TID.X ;  /* 0x00000000000d7919 */ /* 0x010f220000002100 */
[----:B------:R-:W-:Y:S01]  /*2200*/  IMAD R15, R42, R30, R15 ;  /* 0x0000001e2a0f7224 */ /* 0x000fe200078e020f */
[----:B------:R-:W-:Y:S01]  /*2210*/  LEA.HI R12, R50, R12, RZ, 0xc ;  /* 0x0000000c320c7211 */ /* 0x000fe200078f60ff */
[-C--:B------:R-:W-:Y:S02]  /*2220*/  IMAD R22, R40, R30.reuse, R22 ;  /* 0x0000001e28167224 */ /* 0x080fe400078e0216 */
[-C--:B------:R-:W-:Y:S01]  /*2230*/  IMAD R24, R38, R30.reuse, R24 ;  /* 0x0000001e26187224 */ /* 0x080fe200078e0218 */
[----:B------:R-:W-:Y:S01]  /*2240*/  SHF.R.S32.HI R12, RZ, 0xc, R12 ;  /* 0x0000000cff0c7819 */ /* 0x000fe2000001140c */
[----:B------:R-:W-:-:S02]  /*2250*/  IMAD R26, R36, R30, R26 ;  /* 0x0000001e241a7224 */ /* 0x000fc400078e021a */
[----:B------:R-:W-:Y:S02]  /*2260*/  IMAD R28, R17, R30, R28 ;  /* 0x0000001e111c7224 */ /* 0x000fe400078e021c */
[----:B------:R-:W0:Y:S01]  /*2270*/  LDC R30, c[0x0][0x384] ;  /* 0x0000e100ff1e7b82 */ /* 0x000e220000000800 */
[C---:B-1----:R-:W-:Y:S02]  /*2280*/  IMAD R19, R16.reuse, R9, R19 ;  /* 0x0000000910137224 */ /* 0x042fe400078e0213 */
[C---:B------:R-:W-:Y:S02]  /*2290*/  IMAD R21, R16.reuse, R8, R21 ;  /* 0x0000000810157224 */ /* 0x040fe400078e0215 */
[C---:B------:R-:W-:Y:S02]  /*22a0*/  IMAD R23, R16.reuse, R7, R23 ;  /* 0x0000000710177224 */ /* 0x040fe400078e0217 */
[C---:B------:R-:W-:Y:S02]  /*22b0*/  IMAD R25, R16.reuse, R6, R25 ;  /* 0x0000000610197224 */ /* 0x040fe400078e0219 */
[----:B------:R-:W-:-:S02]  /*22c0*/  IMAD R27, R16, R5, R27 ;  /* 0x00000005101b7224 */ /* 0x000fc400078e021b */
[C---:B--2---:R-:W-:Y:S02]  /*22d0*/  IMAD R29, R16.reuse, R4, R29 ;  /* 0x00000004101d7224 */ /* 0x044fe400078e021d */
[C---:B---3--:R-:W-:Y:S02]  /*22e0*/  IMAD R31, R16.reuse, R3, R31 ;  /* 0x00000003101f7224 */ /* 0x048fe400078e021f */
[----:B-----5:R-:W-:Y:S02]  /*22f0*/  IMAD R33, R16, R2, R33 ;  /* 0x0000000210217224 */ /* 0x020fe400078e0221 */
[----:B------:R-:W1:Y:S01]  /*2300*/  LDC.64 R16, c[0x0][0x3a0] ;  /* 0x0000e800ff107b82 */ /* 0x000e620000000a00 */
[-C--:B------:R-:W-:Y:S02]  /*2310*/  IMAD R35, R9, R34.reuse, R35 ;  /* 0x0000002209237224 */ /* 0x080fe400078e0223 */
[C---:B------:R-:W-:Y:S01]  /*2320*/  IMAD R39, R7.reuse, R34, R39 ;  /* 0x0000002207277224 */ /* 0x040fe200078e0227 */
[----:B----4-:R-:W-:Y:S01]  /*2330*/  LOP3.LUT R13, R52, R13, RZ, 0xfc, !PT ;  /* 0x0000000d340d7212 */ /* 0x010fe200078efcff */
[----:B------:R-:W-:-:S02]  /*2340*/  IMAD R20, R7, R11, R20 ;  /* 0x0000000b07147224 */ /* 0x000fc400078e0214 */
[----:B------:R-:W-:Y:S02]  /*2350*/  IMAD R43, R5, R34, R43 ;  /* 0x00000022052b7224 */ /* 0x000fe400078e022b */
[----:B0-----:R-:W-:Y:S02]  /*2360*/  IMAD R13, R30, UR5, R13 ;  /* 0x000000051e0d7c24 */ /* 0x001fe4000f8e020d */
[-C--:B------:R-:W-:Y:S02]  /*2370*/  IMAD R51, R9, R18.reuse, R51 ;  /* 0x0000001209337224 */ /* 0x080fe400078e0233 */
[-C--:B------:R-:W-:Y:S02]  /*2380*/  IMAD R53, R8, R18.reuse, R53 ;  /* 0x0000001208357224 */ /* 0x080fe400078e0235 */
[-C--:B------:R-:W-:Y:S01]  /*2390*/  IMAD R55, R7, R18.reuse, R55 ;  /* 0x0000001207377224 */ /* 0x080fe200078e0237 */
[----:B------:R-:W-:Y:S01]  /*23a0*/  LEA R7, R12, R13, 0xa ;  /* 0x0000000d0c077211 */ /* 0x000fe200078e50ff */
[----:B------:R-:W-:-:S02]  /*23b0*/  IMAD R57, R6, R18, R57 ;  /* 0x0000001206397224 */ /* 0x000fc400078e0239 */
[-C--:B------:R-:W-:Y:S02]  /*23c0*/  IMAD R59, R5, R18.reuse, R59 ;  /* 0x00000012053b7224 */ /* 0x080fe400078e023b */
[-C--:B------:R-:W-:Y:S02]  /*23d0*/  IMAD R61, R4, R18.reuse, R61 ;  /* 0x00000012043d7224 */ /* 0x080fe400078e023d */
[-C--:B------:R-:W-:Y:S02]  /*23e0*/  IMAD R0, R3, R18.reuse, R0 ;  /* 0x0000001203007224 */ /* 0x080fe400078e0200 */
[----:B------:R-:W-:Y:S02]  /*23f0*/  IMAD R18, R2, R18, R32 ;  /* 0x0000001202127224 */ /* 0x000fe400078e0220 */
[----:B------:R-:W-:Y:S01]  /*2400*/  IMAD R32, R9, R11, R10 ;  /* 0x0000000b09207224 */ /* 0x000fe200078e020a */
[C---:B------:R-:W-:Y:S01]  /*2410*/  LEA R9, R12.reuse, R13, 0xb ;  /* 0x0000000d0c097211 */ /* 0x040fe200078e58ff */
[----:B------:R-:W-:Y:S01]  /*2420*/  IMAD R22, R5, R11, R22 ;  /* 0x0000000b05167224 */ /* 0x000fe200078e0216 */
[----:B------:R-:W-:Y:S01]  /*2430*/  LEA R5, R12, R13, 0x9 ;  /* 0x0000000d0c057211 */ /* 0x000fe200078e48ff */
[----:B------:R-:W-:-:S02]  /*2440*/  IMAD R37, R8, R34, R37 ;  /* 0x0000002208257224 */ /* 0x000fc400078e0225 */
[-C--:B------:R-:W-:Y:S02]  /*2450*/  IMAD R41, R6, R34.reuse, R41 ;  /* 0x0000002206297224 */ /* 0x080fe400078e0229 */
[-C--:B------:R-:W-:Y:S02]  /*2460*/  IMAD R45, R4, R34.reuse, R45 ;  /* 0x00000022042d7224 */ /* 0x080fe400078e022d */
[-C--:B------:R-:W-:Y:S02]  /*2470*/  IMAD R47, R3, R34.reuse, R47 ;  /* 0x00000022032f7224 */ /* 0x080fe400078e022f */
[----:B------:R-:W-:Y:S02]  /*2480*/  IMAD R49, R2, R34, R49 ;  /* 0x0000002202317224 */ /* 0x000fe400078e0231 */
[-C--:B------:R-:W-:Y:S02]  /*2490*/  IMAD R34, R8, R11.reuse, R14 ;  /* 0x0000000b08227224 */ /* 0x080fe400078e020e */
[----:B------:R-:W-:Y:S01]  /*24a0*/  IMAD R36, R6, R11, R15 ;  /* 0x0000000b06247224 */ /* 0x000fe200078e020f */
[----:B------:R-:W-:Y:S01]  /*24b0*/  LEA R15, R12, R9, 0xa ;  /* 0x000000090c0f7211 */ /* 0x000fe200078e50ff */
[----:B------:R-:W-:-:S02]  /*24c0*/  IMAD R24, R4, R11, R24 ;  /* 0x0000000b04187224 */ /* 0x000fc400078e0218 */
[----:B------:R-:W-:Y:S01]  /*24d0*/  IMAD R26, R3, R11, R26 ;  /* 0x0000000b031a7224 */ /* 0x000fe200078e021a */
[----:B------:R-:W-:Y:S01]  /*24e0*/  LEA R30, R12, R15, 0x9 ;  /* 0x0000000f0c1e7211 */ /* 0x000fe200078e48ff */
[----:B------:R-:W-:Y:S01]  /*24f0*/  IMAD R28, R2, R11, R28 ;  /* 0x0000000b021c7224 */ /* 0x000fe200078e021c */
[C---:B------:R-:W-:Y:S01]  /*2500*/  LEA R11, R12.reuse, R7, 0x9 ;  /* 0x000000070c0b7211 */ /* 0x040fe200078e48ff */
[--C-:B-1----:R-:W-:Y:S01]  /*2510*/  IMAD.WIDE R2, R13, 0x4, R16.reuse ;  /* 0x000000040d027825 */ /* 0x102fe200078e0210 */
[----:B------:R-:W-:Y:S01]  /*2520*/  BAR.SYNC.DEFER_BLOCKING 0x0 ;  /* 0x0000000000007b1d */ /* 0x000fe20000010000 */
[----:B------:R-:W-:Y:S02]  /*2530*/  LEA R13, R12, R9, 0x9 ;  /* 0x000000090c0d7211 */ /* 0x000fe400078e48ff */
[----:B------:R-:W-:-:S04]  /*2540*/  IMAD.WIDE R4, R5, 0x4, R16 ;  /* 0x0000000405047825 */ /* 0x000fc800078e0210 */
[----:B------:R-:W-:-:S04]  /*2550*/  IMAD.WIDE R6, R7, 0x4, R16 ;  /* 0x0000000407067825 */ /* 0x000fc800078e0210 */
[----:B------:R-:W-:-:S04]  /*2560*/  IMAD.WIDE R10, R11, 0x4, R16 ;  /* 0x000000040b0a7825 */ /* 0x000fc800078e0210 */
[----:B------:R-:W-:-:S04]  /*2570*/  IMAD.WIDE R8, R9, 0x4, R16 ;  /* 0x0000000409087825 */ /* 0x000fc800078e0210 */
[----:B------:R-:W-:-:S04]  /*2580*/  IMAD.WIDE R12, R13, 0x4, R16 ;  /* 0x000000040d0c7825 */ /* 0x000fc800078e0210 */
[--C-:B------:R-:W-:Y:S01]  /*2590*/  IMAD.WIDE R14, R15, 0x4, R16.reuse ;  /* 0x000000040f0e7825 */ /* 0x100fe200078e0210 */
[----:B------:R-:W-:Y:S03]  /*25a0*/  STG.E desc[UR6][R2.64], R19 ;  /* 0x0000001302007986 */ /* 0x000fe6000c101906 */
[----:B------:R-:W-:Y:S01]  /*25b0*/  IMAD.WIDE R16, R30, 0x4, R16 ;  /* 0x000000041e107825 */ /* 0x000fe200078e0210 */
        /* <DEDUP_REMOVED lines=32> */
        .weak           $__internal_511_$__cuda_sm20_div_u16
        .type           $__internal_511_$__cuda_sm20_div_u16,@function
        .size           $__internal_511_$__cuda_sm20_div_u16,(.L_x_39014 - $__internal_511_$__cuda_sm20_div_u16)
$__internal_511_$__cuda_sm20_div_u16:
        /* <DEDUP_REMOVED lines=18> */
[----:B------:R-:W-:Y:S06]  /*28e0*/  RET.REL.NODEC R2 `(_Z9cuda_gemmIiLi128ELi1ELi1ELi4096ELi8ELi8ELi64ELi0ELi1EEviiiPT_S1_S1_iii) ;  /* 0xffffffd402c47950 */ /* 0x000fec0003c3ffff */
.L_x_26537:
        /* <DEDUP_REMOVED lines=9> */
.L_x_39014:


//--------------------- .text._Z9cuda_gemmIiLi128ELi1ELi1ELi4096ELi8ELi8ELi64ELi0ELi0EEviiiPT_S1_S1_iii --------------------------
	.section	.text._Z9cuda_gemmIiLi128ELi1ELi1ELi4096ELi8ELi8ELi64ELi0ELi0EEviiiPT_S1_S1_iii,"ax",@progbits
	.align	128
        .global         _Z9cuda_gemmIiLi128ELi1ELi1ELi4096ELi8ELi8ELi64ELi0ELi0EEviiiPT_S1_S1_iii
        .type           _Z9cuda_gemmIiLi128ELi1ELi1ELi4096ELi8ELi8ELi64ELi0ELi0EEviiiPT_S1_S1_iii,@function
        .size           _Z9cuda_gemmIiLi128ELi1ELi1ELi4096ELi8ELi8ELi64ELi0ELi0EEviiiPT_S1_S1_iii,(.L_x_39016 - _Z9cuda_gemmIiLi128ELi1ELi1ELi4096ELi8ELi8ELi64ELi0ELi0EEviiiPT_S1_S1_iii)
        .other          _Z9cuda_gemmIiLi128ELi1ELi1ELi4096ELi8ELi8ELi64ELi0ELi0EEviiiPT_S1_S1_iii,@"STO_CUDA_ENTRY STV_DEFAULT"
_Z9cuda_gemmIiLi128ELi1ELi1ELi4096ELi8ELi8ELi64ELi0ELi0EEviiiPT_S1_S1_iii:
.text._Z9cuda_gemmIiLi128ELi1ELi1ELi4096ELi8ELi8ELi64ELi0ELi0EEviiiPT_S1_S1_iii:
        /* <DEDUP_REMOVED lines=13> */
[----:B0-----:R-:W-:Y:S01]  /*00d0*/  IMAD.MOV.U32 R2, RZ, RZ, RZ ;  /* 0x000000ffff027224 */ /* 0x001fe200078e00ff */
[----:B-1----:R-:W-:-:S05]  /*00e0*/  IADD3 R6, PT, PT, RZ, -R3, RZ ;  /* 0x80000003ff067210 */ /* 0x002fca0007ffe0ff */
        /* <DEDUP_REMOVED lines=44> */
.L_x_26540:
        /* <DEDUP_REMOVED lines=25> */
.L_x_26539:
[----:B------:R-:W-:Y:S05]  /*0540*/  BSYNC.RECONVERGENT B0 ;  /* 0x0000000000007941 */ /* 0x000fea0003800200 */
.L_x_26538:
[----:B------:R-:W-:Y:S01]  /*0550*/  IMAD.MOV.U32 R4, RZ, RZ, 0x80 ;  /* 0x00000080ff047424 */ /* 0x000fe200078e00ff */
[----:B------:R-:W-:Y:S02]  /*0560*/  MOV R7, R0 ;  /* 0x0000000000077202 */ /* 0x000fe40000000f00 */
[----:B------:R-:W-:-:S07]  /*0570*/  MOV R6, 0x590 ;  /* 0x0000059000067802 */ /* 0x000fce0000000f00 */
[----:B0-----:R-:W-:Y:S05]  /*0580*/  CALL.REL.NOINC `($__internal_512_$__cuda_sm20_div_s16) ;  /* 0x0000004000547944 */ /* 0x001fea0003c00000 */
[----:B------:R-:W-:Y:S01]  /*0590*/  PRMT R0, R7, 0x9910, RZ ;  /* 0x0000991007007816 */ /* 0x000fe200000000ff */
[----:B------:R-:W-:Y:S01]  /*05a0*/  IMAD.MOV.U32 R39, RZ, RZ, R7 ;  /* 0x000000ffff277224 */ /* 0x000fe200078e0007 */
[----:B------:R-:W-:Y:S01]  /*05b0*/  MOV R6, 0x5f0 ;  /* 0x000005f000067802 */ /* 0x000fe20000000f00 */
[----:B------:R-:W-:Y:S01]  /*05c0*/  IMAD.MOV.U32 R4, RZ, RZ, 0x8 ;  /* 0x00000008ff047424 */ /* 0x000fe200078e00ff */
[----:B------:R-:W-:-:S07]  /*05d0*/  MOV R7, R0 ;  /* 0x0000000000077202 */ /* 0x000fce0000000f00 */
[----:B------:R-:W-:Y:S05]  /*05e0*/  CALL.REL.NOINC `($__internal_512_$__cuda_sm20_div_s16) ;  /* 0x00000040003c7944 */ /* 0x000fea0003c00000 */
[----:B------:R-:W0:Y:S01]  /*05f0*/  I2F.U32.RP R2, R8 ;  /* 0x0000000800027306 */ /* 0x000e220000209000 */
[----:B------:R-:W-:Y:S01]  /*0600*/  IMAD.MOV R9, RZ, RZ, -R8 ;  /* 0x000000ffff097224 */ /* 0x000fe200078e0a08 */
[----:B------:R-:W1:Y:S01]  /*0610*/  S2UR UR7, SR_CTAID.Y ;  /* 0x00000000000779c3 */ /* 0x000e620000002600 */
[----:B------:R-:W-:-:S07]  /*0620*/  ISETP.NE.U32.AND P2, PT, R8, RZ, PT ;  /* 0x000000ff0800720c */ /* 0x000fce0003f45070 */
[----:B------:R-:W1:Y:S01]  /*0630*/  LDC R6, c[0x0][0x374] ;  /* 0x0000dd00ff067b82 */ /* 0x000e620000000800 */
[----:B0-----:R-:W0:Y:S02]  /*0640*/  MUFU.RCP R2, R2 ;  /* 0x0000000200027308 */ /* 0x001e240000001000 */
[----:B0-----:R-:W-:Y:S01]  /*0650*/  VIADD R4, R2, 0xffffffe ;  /* 0x0ffffffe02047836 */ /* 0x001fe20000000000 */
[----:B-1----:R-:W-:-:S05]  /*0660*/  ISETP.LE.U32.AND P3, PT, R6, UR7, PT ;  /* 0x0000000706007c0c */ /* 0x002fca000bf63070 */
[----:B------:R0:W1:Y:S02]  /*0670*/  F2I.FTZ.U32.TRUNC.NTZ R5, R4 ;  /* 0x0000000400057305 */ /* 0x000064000021f000 */
[----:B0-----:R-:W-:Y:S02]  /*0680*/  HFMA2 R4, -RZ, RZ, 0, 0 ;  /* 0x00000000ff047431 */ /* 0x001fe400000001ff */
[----:B-1----:R-:W-:-:S04]  /*0690*/  IMAD R9, R9, R5, RZ ;  /* 0x0000000509097224 */ /* 0x002fc800078e02ff */
[----:B------:R-:W-:-:S06]  /*06a0*/  IMAD.HI.U32 R0, R5, R9, R4 ;  /* 0x0000000905007227 */ /* 0x000fcc00078e0004 */
[----:B------:R-:W-:-:S04]  /*06b0*/  IMAD.HI.U32 R0, R0, R45, RZ ;  /* 0x0000002d00007227 */ /* 0x000fc800078e00ff */
[----:B------:R-:W-:-:S04]  /*06c0*/  IMAD.MOV R5, RZ, RZ, -R0 ;  /* 0x000000ffff057224 */ /* 0x000fc800078e0a00 */
[----:B------:R-:W-:-:S05]  /*06d0*/  IMAD R5, R8, R5, R45 ;  /* 0x0000000508057224 */ /* 0x000fca00078e022d */
[----:B------:R-:W-:-:S13]  /*06e0*/  ISETP.GE.U32.AND P0, PT, R5, R8, PT ;  /* 0x000000080500720c */ /* 0x000fda0003f06070 */
[----:B------:R-:W-:-:S05]  /*06f0*/  @P0 IMAD.IADD R5, R5, 0x1, -R8 ;  /* 0x0000000105050824 */ /* 0x000fca00078e0a08 */
[----:B------:R-:W-:Y:S01]  /*0700*/  ISETP.GE.U32.AND P1, PT, R5, R8, PT ;  /* 0x000000080500720c */ /* 0x000fe20003f26070 */
[----:B------:R-:W-:-:S12]  /*0710*/  @P3 EXIT ;  /* 0x000000000000394d */ /* 0x000fd80003800000 */
[----:B------:R-:W0:Y:S01]  /*0720*/  LDC R24, c[0x0][0x360] ;  /* 0x0000d800ff187b82 */ /* 0x000e220000000800 */
[----:B------:R-:W-:Y:S01]  /*0730*/  @P0 IADD3 R0, PT, PT, R0, 0x1, RZ ;  /* 0x0000000100000810 */ /* 0x000fe20007ffe0ff */
[----:B------:R1:W-:Y:S01]  /*0740*/  STL.128 [R1], RZ ;  /* 0x000000ff01007387 */ /* 0x0003e20000100c00 */
[----:B------:R-:W2:Y:S01]  /*0750*/  LDCU UR5, c[0x0][0x388] ;  /* 0x00007100ff0577ac */ /* 0x000ea20008000800 */
[----:B------:R-:W-:Y:S02]  /*0760*/  SHF.L.U32 R20, R45, 0x2, RZ ;  /* 0x000000022d147819 */ /* 0x000fe400000006ff */
[----:B------:R1:W-:Y:S01]  /*0770*/  STL.128 [R1+0x10], RZ ;  /* 0x000010ff01007387 */ /* 0x0003e20000100c00 */
[----:B------:R-:W-:Y:S01]  /*0780*/  @P1 VIADD R0, R0, 0x1 ;  /* 0x0000000100001836 */ /* 0x000fe20000000000 */
[----:B------:R-:W3:Y:S01]  /*0790*/  S2UR UR6, SR_CTAID.X ;  /* 0x00000000000679c3 */ /* 0x000ee20000002500 */
[----:B------:R-:W-:Y:S01]  /*07a0*/  @!P2 LOP3.LUT R0, RZ, R8, RZ, 0x33, !PT ;  /* 0x00000008ff00a212 */ /* 0x000fe200078e33ff */
[----:B------:R1:W-:Y:S01]  /*07b0*/  STL.128 [R1+0x20], RZ ;  /* 0x000020ff01007387 */ /* 0x0003e20000100c00 */
[----:B------:R-:W-:-:S02]  /*07c0*/  LOP3.LUT R4, R20, 0xfff, RZ, 0x3c, !PT ;  /* 0x00000fff14047812 */ /* 0x000fc400078e3cff */
[----:B------:R-:W-:Y:S01]  /*07d0*/  PRMT R36, R7, 0x9910, RZ ;  /* 0x0000991007247816 */ /* 0x000fe200000000ff */
[----:B------:R1:W-:Y:S01]  /*07e0*/  STL.128 [R1+0x30], RZ ;  /* 0x000030ff01007387 */ /* 0x0003e20000100c00 */
[----:B------:R-:W-:Y:S01]  /*07f0*/  IMAD.MOV R2, RZ, RZ, -R0 ;  /* 0x000000ffff027224 */ /* 0x000fe200078e0a00 */
[----:B------:R-:W-:Y:S02]  /*0800*/  MOV R9, 0x8f0 ;  /* 0x000008f000097802 */ /* 0x000fe40000000f00 */
[----:B------:R1:W-:Y:S01]  /*0810*/  STL.128 [R1+0x40], RZ ;  /* 0x000040ff01007387 */ /* 0x0003e20000100c00 */
[----:B------:R-:W-:-:S03]  /*0820*/  IMAD R2, R8, R2, R45 ;  /* 0x0000000208027224 */ /* 0x000fc600078e022d */
[----:B------:R1:W-:Y:S01]  /*0830*/  STL.128 [R1+0x50], RZ ;  /* 0x000050ff01007387 */ /* 0x0003e20000100c00 */
[----:B0-----:R-:W-:Y:S01]  /*0840*/  IMAD.SHL.U32 R21, R24, 0x4, RZ ;  /* 0x0000000418157824 */ /* 0x001fe200078e00ff */
[----:B------:R-:W-:Y:S02]  /*0850*/  LOP3.LUT R38, R2, 0x7, RZ, 0xc0, !PT ;  /* 0x0000000702267812 */ /* 0x000fe400078ec0ff */
[----:B------:R1:W-:Y:S01]  /*0860*/  STL.128 [R1+0x60], RZ ;  /* 0x000060ff01007387 */ /* 0x0003e20000100c00 */
[----:B------:R-:W-:Y:S01]  /*0870*/  IMAD.IADD R4, R4, 0x1, -R21 ;  /* 0x0000000104047824 */ /* 0x000fe200078e0a15 */
[----:B------:R-:W-:Y:S02]  /*0880*/  LOP3.LUT R5, R21, 0xffff, RZ, 0xc0, !PT ;  /* 0x0000ffff15057812 */ /* 0x000fe400078ec0ff */
[----:B------:R1:W-:Y:S01]  /*0890*/  STL.128 [R1+0x70], RZ ;  /* 0x000070ff01007387 */ /* 0x0003e20000100c00 */
[----:B---3--:R-:W-:Y:S02]  /*08a0*/  USHF.L.U32 UR4, UR6, 0xc, URZ ;  /* 0x0000000c06047899 */ /* 0x008fe400080006ff */
[----:B------:R-:W-:Y:S01]  /*08b0*/  IMAD R37, R3, UR6, RZ ;  /* 0x0000000603257c24 */ /* 0x000fe2000f8e02ff */
[----:B------:R-:W-:Y:S01]  /*08c0*/  LOP3.LUT R4, R4, 0xffff, RZ, 0xc0, !PT ;  /* 0x0000ffff04047812 */ /* 0x000fe200078ec0ff */
[----:B--2---:R-:W-:-:S12]  /*08d0*/  UIMAD UR4, UR7, UR5, UR4 ;  /* 0x00000005070472a4 */ /* 0x004fd8000f8e0204 */
[----:B-1----:R-:W-:Y:S05]  /*08e0*/  CALL.REL.NOINC `($__internal_513_$__cuda_sm20_div_u16) ;  /* 0x0000003c00e07944 */ /* 0x002fea0003c00000 */
        /* <DEDUP_REMOVED lines=10> */
.L_x_26543:
        /* <DEDUP_REMOVED lines=10> */
.L_x_26542:
[----:B------:R-:W-:Y:S05]  /*0a30*/  BSYNC.RECONVERGENT B0 ;  /* 0x0000000000007941 */ /* 0x000fea0003800200 */
.L_x_26541:
[----:B------:R-:W1:Y:S01]  /*0a40*/  S2UR UR6, SR_CgaCtaId ;  /* 0x00000000000679c3 */ /* 0x000e620000008800 */
[----:B------:R-:W-:Y:S01]  /*0a50*/  UMOV UR5, 0x400 ;  /* 0x0000040000057882 */ /* 0x000fe20000000000 */
[----:B------:R-:W-:Y:S01]  /*0a60*/  BSSY.RECONVERGENT B0, `(.L_x_26544) ;  /* 0x000001e000007945 */ /* 0x000fe20003800200 */
[----:B------:R-:W-:-:S05]  /*0a70*/  UIADD3 UR5, UPT, UPT, UR5, 0x180, URZ ;  /* 0x0000018005057890 */ /* 0x000fca000fffe0ff */
[----:B------:R-:W2:Y:S01]  /*0a80*/  LDC.64 R22, c[0x0][0x390] ;  /* 0x0000e400ff167b82 */ /* 0x000ea20000000a00 */
[----:B-1----:R-:W-:-:S12]  /*0a90*/  ULEA UR5, UR6, UR5, 0x18 ;  /* 0x0000000506057291 */ /* 0x002fd8000f8ec0ff */
.L_x_26545:
[----:B01----:R-:W-:Y:S02]  /*0aa0*/  IADD3 R6, PT, PT, R21, R20, RZ ;  /* 0x0000001415067210 */ /* 0x003fe40007ffe0ff */
[----:B------:R-:W-:-:S03]  /*0ab0*/  IADD3 R5, PT, PT, R20, UR4, RZ ;  /* 0x0000000414057c10 */ /* 0x000fc6000fffe0ff */
[C---:B------:R-:W-:Y:S02]  /*0ac0*/  IMAD.IADD R4, R21.reuse, 0x1, R6 ;  /* 0x0000000115047824 */ /* 0x040fe400078e0206 */
[----:B------:R-:W-:Y:S02]  /*0ad0*/  VIADD R9, R6, UR4 ;  /* 0x0000000406097c36 */ /* 0x000fe40008000000 */
[----:B------:R-:W-:Y:S02]  /*0ae0*/  IMAD.IADD R26, R21, 0x1, R4 ;  /* 0x00000001151a7824 */ /* 0x000fe400078e0204 */
[----:B------:R-:W-:Y:S02]  /*0af0*/  VIADD R13, R4, UR4 ;  /* 0x00000004040d7c36 */ /* 0x000fe40008000000 */
[----:B--2---:R-:W-:Y:S01]  /*0b00*/  IMAD.WIDE R4, R5, 0x4, R22 ;  /* 0x0000000405047825 */ /* 0x004fe200078e0216 */
[----:B------:R-:W-:-:S03]  /*0b10*/  IADD3 R17, PT, PT, R26, UR4, RZ ;  /* 0x000000041a117c10 */ /* 0x000fc6000fffe0ff */
        /* <DEDUP_REMOVED lines=13> */
[----:B--2---:R1:W-:Y:S04]  /*0bf0*/  STS.128 [R29], R4 ;  /* 0x000000041d007388 */ /* 0x0043e80000000c00 */
[----:B---3--:R1:W-:Y:S04]  /*0c00*/  STS.128 [R25], R8 ;  /* 0x0000000819007388 */ /* 0x0083e80000000c00 */
[----:B----4-:R1:W-:Y:S04]  /*0c10*/  STS.128 [R27], R12 ;  /* 0x0000000c1b007388 */ /* 0x0103e80000000c00 */
[----:B-----5:R1:W-:Y:S01]  /*0c20*/  STS.128 [R28], R16 ;  /* 0x000000101c007388 */ /* 0x0203e20000000c00 */
[----:B------:R-:W-:Y:S05]  /*0c30*/  @!P0 BRA `(.L_x_26545) ;  /* 0xfffffffc00988947 */ /* 0x000fea000383ffff */
[----:B------:R-:W-:Y:S05]  /*0c40*/  BSYNC.RECONVERGENT B0 ;  /* 0x0000000000007941 */ /* 0x000fea0003800200 */
.L_x_26544:
        /* <DEDUP_REMOVED lines=25> */
[C---:B------:R-:W-:Y:S01]  /*0de0*/  IADD3 R31, PT, PT, R2.reuse, 0x3, RZ ;  /* 0x00000003021f7810 */ /* 0x040fe20007ffe0ff */
[C---:B------:R-:W-:Y:S01]  /*0df0*/  VIADD R33, R2.reuse, 0x1 ;  /* 0x0000000102217836 */ /* 0x040fe20000000000 */
[C---:B------:R-:W-:Y:S01]  /*0e00*/  IADD3 R28, PT, PT, R2.reuse, -0x1, RZ ;  /* 0xffffffff021c7810 */ /* 0x040fe20007ffe0ff */
[C---:B------:R-:W-:Y:S01]  /*0e10*/  VIADD R32, R2.reuse, 0x2 ;  /* 0x0000000202207836 */ /* 0x040fe20000000000 */
[----:B------:R-:W-:Y:S01]  /*0e20*/  BSSY B1, `(.L_x_26547) ;  /* 0x00000ee000017945 */ /* 0x000fe20003800000 */
[C---:B------:R-:W-:Y:S01]  /*0e30*/  VIADD R30, R2.reuse, 0x5 ;  /* 0x00000005021e7836 */ /* 0x040fe20000000000 */
[----:B------:R-:W-:Y:S01]  /*0e40*/  PRMT R34, R39, 0x9910, RZ ;  /* 0x0000991027227816 */ /* 0x000fe200000000ff */
[----:B------:R-:W-:Y:S01]  /*0e50*/  VIADD R29, R2, 0x6 ;  /* 0x00000006021d7836 */ /* 0x000fe20000000000 */
[----:B------:R-:W-:Y:S01]  /*0e60*/  LOP3.LUT R40, R38, 0x4, RZ, 0x3c, !PT ;  /* 0x0000000426287812 */ /* 0x000fe200078e3cff */
[----:B------:R-:W-:Y:S01]  /*0e70*/  IMAD.MOV.U32 R39, RZ, RZ, RZ ;  /* 0x000000ffff277224 */ /* 0x000fe200078e00ff */
[----:B------:R-:W-:Y:S01]  /*0e80*/  LOP3.LUT R33, R33, 0x7, RZ, 0xc0, !PT ;  /* 0x0000000721217812 */ /* 0x000fe200078ec0ff */
[----:B------:R-:W-:Y:S01]  /*0e90*/  IMAD.MOV.U32 R35, RZ, RZ, RZ ;  /* 0x000000ffff237224 */ /* 0x000fe200078e00ff */
[----:B------:R-:W-:-:S02]  /*0ea0*/  LOP3.LUT R32, R32, 0x7, RZ, 0xc0, !PT ;  /* 0x0000000720207812 */ /* 0x000fc400078ec0ff */
[----:B------:R-:W-:Y:S02]  /*0eb0*/  LOP3.LUT R31, R31, 0x7, RZ, 0xc0, !PT ;  /* 0x000000071f1f7812 */ /* 0x000fe400078ec0ff */
[----:B------:R-:W-:Y:S02]  /*0ec0*/  LOP3.LUT R30, R30, 0x7, RZ, 0xc0, !PT ;  /* 0x000000071e1e7812 */ /* 0x000fe400078ec0ff */
[-C--:B0-----:R-:W-:Y:S02]  /*0ed0*/  ISETP.GE.AND P2, PT, R6, R13.reuse, PT ;  /* 0x0000000d0600720c */ /* 0x081fe40003f46270 */
[-C--:B------:R-:W-:Y:S02]  /*0ee0*/  ISETP.GE.AND P0, PT, R4, R13.reuse, PT ;  /* 0x0000000d0400720c */ /* 0x080fe40003f06270 */
[----:B------:R-:W-:Y:S02]  /*0ef0*/  ISETP.GE.AND P1, PT, R10, R13, PT ;  /* 0x0000000d0a00720c */ /* 0x000fe40003f26270 */
[----:B------:R-:W-:-:S02]  /*0f00*/  SEL R9, R13, RZ, P2 ;  /* 0x000000ff0d097207 */ /* 0x000fc40001000000 */
[C---:B------:R-:W-:Y:S02]  /*0f10*/  SEL R11, R13.reuse, RZ, P0 ;  /* 0x000000ff0d0b7207 */ /* 0x040fe40000000000 */
[C---:B------:R-:W-:Y:S01]  /*0f20*/  SEL R5, R13.reuse, RZ, P1 ;  /* 0x000000ff0d057207 */ /* 0x040fe20000800000 */
[----:B------:R-:W-:Y:S01]  /*0f30*/  IMAD.IADD R9, R6, 0x1, -R9 ;  /* 0x0000000106097824 */ /* 0x000fe200078e0a09 */
[-C--:B------:R-:W-:Y:S01]  /*0f40*/  ISETP.GE.AND P0, PT, R8, R13.reuse, PT ;  /* 0x0000000d0800720c */ /* 0x080fe20003f06270 */
[----:B------:R-:W-:Y:S01]  /*0f50*/  VIADD R6, R38, 0x6 ;  /* 0x0000000626067836 */ /* 0x000fe20000000000 */
[----:B------:R-:W-:Y:S01]  /*0f60*/  ISETP.GE.AND P2, PT, R14, R13, PT ;  /* 0x0000000d0e00720c */ /* 0x000fe20003f46270 */
[----:B------:R-:W-:Y:S01]  /*0f70*/  IMAD.IADD R11, R4, 0x1, -R11 ;  /* 0x00000001040b7824 */ /* 0x000fe200078e0a0b */
[----:B------:R-:W-:Y:S01]  /*0f80*/  IADD3 R4, PT, PT, R38, 0x5, RZ ;  /* 0x0000000526047810 */ /* 0x000fe20007ffe0ff */
[----:B------:R-:W-:Y:S01]  /*0f90*/  IMAD.IADD R10, R10, 0x1, -R5 ;  /* 0x000000010a0a7824 */ /* 0x000fe200078e0a05 */
[----:B------:R-:W-:-:S02]  /*0fa0*/  SEL R5, R13, RZ, P0 ;  /* 0x000000ff0d057207 */ /* 0x000fc40000000000 */
[-C--:B------:R-:W-:Y:S02]  /*0fb0*/  ISETP.GE.AND P0, PT, R6, R13.reuse, PT ;  /* 0x0000000d0600720c */ /* 0x080fe40003f06270 */
[----:B------:R-:W-:Y:S02]  /*0fc0*/  ISETP.GE.AND P1, PT, R4, R13, PT ;  /* 0x0000000d0400720c */ /* 0x000fe40003f26270 */
[----:B------:R-:W-:Y:S02]  /*0fd0*/  IADD3 R8, PT, PT, R8, -R5, RZ ;  /* 0x8000000508087210 */ /* 0x000fe40007ffe0ff */
[C---:B------:R-:W-:Y:S02]  /*0fe0*/  SEL R5, R13.reuse, RZ, P0 ;  /* 0x000000ff0d057207 */ /* 0x040fe40000000000 */
[----:B------:R-:W-:Y:S02]  /*0ff0*/  ISETP.GE.AND P0, PT, R38, R13, PT ;  /* 0x0000000d2600720c */ /* 0x000fe40003f06270 */
[C---:B------:R-:W-:Y:S01]  /*1000*/  SEL R7, R13.reuse, RZ, P1 ;  /* 0x000000ff0d077207 */ /* 0x040fe20000800000 */
[----:B------:R-:W-:Y:S01]  /*1010*/  IMAD.IADD R6, R6, 0x1, -R5 ;  /* 0x0000000106067824 */ /* 0x000fe200078e0a05 */
[----:B------:R-:W-:-:S02]  /*1020*/  SEL R15, R13, RZ, P2 ;  /* 0x000000ff0d0f7207 */ /* 0x000fc40001000000 */
[----:B------:R-:W-:Y:S01]  /*1030*/  SEL R27, R13, RZ, P0 ;  /* 0x000000ff0d1b7207 */ /* 0x000fe20000000000 */
[----:B------:R-:W-:Y:S01]  /*1040*/  IMAD.IADD R7, R4, 0x1, -R7 ;  /* 0x0000000104077824 */ /* 0x000fe200078e0a07 */
[----:B------:R-:W-:Y:S02]  /*1050*/  IADD3 R5, PT, PT, R14, -R15, RZ ;  /* 0x8000000f0e057210 */ /* 0x000fe40007ffe0ff */
[----:B------:R-:W-:Y:S02]  /*1060*/  VIMNMX R4, PT, PT, R12, 0x8, PT ;  /* 0x000000080c047848 */ /* 0x000fe40003fe0100 */
[----:B------:R-:W-:Y:S02]  /*1070*/  LOP3.LUT R29, R29, 0x7, RZ, 0xc0, !PT ;  /* 0x000000071d1d7812 */ /* 0x000fe400078ec0ff */
[----:B------:R-:W-:Y:S02]  /*1080*/  LOP3.LUT R28, R28, 0x7, RZ, 0xc0, !PT ;  /* 0x000000071c1c7812 */ /* 0x000fe400078ec0ff */
[----:B------:R-:W-:-:S07]  /*1090*/  IADD3 R27, PT, PT, R38, -R27, RZ ;  /* 0x8000001b261b7210 */ /* 0x000fce0007ffe0ff */
.L_x_26576:
[----:B0-----:R-:W0:Y:S01]  /*10a0*/  LDC R26, c[0x0][0x3ac] ;  /* 0x0000eb00ff1a7b82 */ /* 0x001e220000000800 */
[----:B----4-:R-:W-:Y:S01]  /*10b0*/  VIMNMX R2, PT, PT, R3, 0x80, PT ;  /* 0x0000008003027848 */ /* 0x010fe20003fe0100 */
        /* <DEDUP_REMOVED lines=23> */
.L_x_26548:
        /* <DEDUP_REMOVED lines=8> */
.L_x_26549:
        /* <DEDUP_REMOVED lines=8> */
.L_x_26550:
        /* <DEDUP_REMOVED lines=8> */
.L_x_26551:
        /* <DEDUP_REMOVED lines=8> */
.L_x_26552:
        /* <DEDUP_REMOVED lines=8> */
.L_x_26553:
        /* <DEDUP_REMOVED lines=8> */
.L_x_26554:
[----:B------:R-:W-:Y:S02]  /*1530*/  ISETP.GE.AND P6, PT, R26, 0x8, PT ;  /* 0x000000081a00780c */ /* 0x000fe40003fc6270 */
[----:B0-2-4-:R-:W-:Y:S02]  /*1540*/  P2R R2, PR, RZ, 0x1 ;  /* 0x00000001ff027803 */ /* 0x015fe40000000000 */
        /* <DEDUP_REMOVED lines=11> */
.L_x_26555:
[----:B------:R-:W-:Y:S01]  /*1600*/  ISETP.NE.AND P6, PT, R12, RZ, PT ;  /* 0x000000ff0c00720c */ /* 0x000fe20003fc5270 */
[----:B------:R-:W-:Y:S01]  /*1610*/  BSSY B0, `(.L_x_26556) ;  /* 0x000006b000007945 */ /* 0x000fe20003800000 */
[----:B------:R-:W-:Y:S02]  /*1620*/  P2R R2, PR, RZ, 0x1 ;  /* 0x00000001ff027803 */ /* 0x000fe40000000000 */
[----:B------:R-:W-:-:S04]  /*1630*/  ISETP.GE.AND P0, PT, R35, R3, PT ;  /* 0x000000032300720c */ /* 0x000fc80003f06270 */
[----:B------:R-:W-:Y:S02]  /*1640*/  P2R R44, PR, RZ, 0x1 ;  /* 0x00000001ff2c7803 */ /* 0x000fe40000000000 */
[----:B------:R-:W-:-:S03]  /*1650*/  ISETP.NE.AND P0, PT, R2, RZ, PT ;  /* 0x000000ff0200720c */ /* 0x000fc60003f05270 */
[----:B------:R-:W-:Y:S10]  /*1660*/  @P6 BRA `(.L_x_26557) ;  /* 0x0000000400946947 */ /* 0x000ff40003800000 */
[----:B0-----:R-:W0:Y:S01]  /*1670*/  S2R R13, SR_CgaCtaId ;  /* 0x00000000000d7919 */ /* 0x001e220000008800 */
        /* <DEDUP_REMOVED lines=8> */
.L_x_26575:
[----:B------:R-:W-:Y:S01]  /*1700*/  ISETP.GT.U32.AND P6, PT, R26, 0x40, PT ;  /* 0x000000401a00780c */ /* 0x000fe20003fc4070 */
[----:B----4-:R-:W-:-:S12]  /*1710*/  IMAD R13, R15, 0x24, R16 ;  /* 0x000000240f0d7824 */ /* 0x010fd800078e0210 */
[----:B------:R-:W-:Y:S05]  /*1720*/  @P6 BRA `(.L_x_26558) ;  /* 0x0000000000d46947 */ /* 0x000fea0003800000 */
[----:B------:R-:W-:Y:S01]  /*1730*/  IADD3 R2, PT, PT, R13, R14, RZ ;  /* 0x0000000e0d027210 */ /* 0x000fe20007ffe0ff */
[----:B------:R-:W-:Y:S01]  /*1740*/  IMAD.MOV.U32 R12, RZ, RZ, RZ ;  /* 0x000000ffff0c7224 */ /* 0x000fe200078e00ff */
[----:B------:R-:W0:Y:S04]  /*1750*/  LDC R13, c[0x0][0x3ac] ;  /* 0x0000eb00ff0d7b82 */ /* 0x000e280000000800 */
[----:B------:R-:W4:Y:S01]  /*1760*/  LDS R2, [R2] ;  /* 0x0000000002027984 */ /* 0x000f220000000800 */
[----:B0-----:R-:W-:-:S13]  /*1770*/  ISETP.NE.AND P0, PT, R13, RZ, PT ;  /* 0x000000ff0d00720c */ /* 0x001fda0003f05270 */
[----:B----4-:R-:W-:Y:S05]  /*1780*/  @!P0 BRA `(.L_x_26559) ;  /* 0x0000000000108947 */ /* 0x010fea0003800000 */
[----:B------:R-:W-:-:S03]  /*1790*/  UMOV UR4, 0xffffffff ;  /* 0xffffffff00047882 */ /* 0x000fc60000000000 */
[----:B------:R-:W-:Y:S05]  /*17a0*/  BRA.DIV UR4, `(.L_x_26560) ;  /* 0x0000002a04a47947 */ /* 0x000fea000b800000 */
[----:B------:R0:W4:Y:S02]  /*17b0*/  SHFL.IDX PT, R12, R2, R27, 0x181f ;  /* 0x00181f1b020c7589 */ /* 0x00012400000e0000 */
.L_x_26579:
[----:B-1--4-:R-:W-:-:S07]  /*17c0*/  IMAD R12, R25, R12, RZ ;  /* 0x0000000c190c7224 */ /* 0x012fce00078e02ff */
.L_x_26559:
[----:B------:R-:W-:-:S13]  /*17d0*/  ISETP.GE.AND P0, PT, R13, 0x2, PT ;  /* 0x000000020d00780c */ /* 0x000fda0003f06270 */
[----:B------:R-:W-:Y:S05]  /*17e0*/  @!P0 BRA `(.L_x_26561) ;  /* 0x0000000000108947 */ /* 0x000fea0003800000 */
[----:B------:R-:W-:-:S03]  /*17f0*/  UMOV UR4, 0xffffffff ;  /* 0xffffffff00047882 */ /* 0x000fc60000000000 */
[----:B------:R-:W-:Y:S05]  /*1800*/  BRA.DIV UR4, `(.L_x_26562) ;  /* 0x0000002a04b47947 */ /* 0x000fea000b800000 */
[----:B------:R4:W0:Y:S02]  /*1810*/  SHFL.IDX PT, R41, R2, R11, 0x181f ;  /* 0x00181f0b02297589 */ /* 0x00082400000e0000 */
.L_x_26582:
[----:B0--3--:R-:W-:-:S07]  /*1820*/  IMAD R12, R24, R41, R12 ;  /* 0x00000029180c7224 */ /* 0x009fce00078e020c */
.L_x_26561:
[----:B------:R-:W-:-:S13]  /*1830*/  ISETP.GE.AND P1, PT, R13, 0x3, PT ;  /* 0x000000030d00780c */ /* 0x000fda0003f26270 */
[----:B------:R-:W-:Y:S05]  /*1840*/  @!P1 BRA `(.L_x_26563) ;  /* 0x0000000000109947 */ /* 0x000fea0003800000 */
[----:B------:R-:W-:-:S03]  /*1850*/  UMOV UR4, 0xffffffff ;  /* 0xffffffff00047882 */ /* 0x000fc60000000000 */
[----:B------:R-:W-:Y:S05]  /*1860*/  BRA.DIV UR4, `(.L_x_26564) ;  /* 0x0000002a04c07947 */ /* 0x000fea000b800000 */
[----:B------:R0:W0:Y:S02]  /*1870*/  SHFL.IDX PT, R41, R2, R10, 0x181f ;  /* 0x00181f0a02297589 */ /* 0x00002400000e0000 */
.L_x_26585:
[----:B0-----:R-:W-:-:S07]  /*1880*/  IMAD R12, R23, R41, R12 ;  /* 0x00000029170c7224 */ /* 0x001fce00078e020c */
.L_x_26563:
[----:B------:R-:W-:-:S13]  /*1890*/  ISETP.GE.AND P2, PT, R13, 0x4, PT ;  /* 0x000000040d00780c */ /* 0x000fda0003f46270 */
[----:B------:R-:W-:Y:S05]  /*18a0*/  @!P2 BRA `(.L_x_26565) ;  /* 0x000000000010a947 */ /* 0x000fea0003800000 */
[----:B------:R-:W-:-:S03]  /*18b0*/  UMOV UR4, 0xffffffff ;  /* 0xffffffff00047882 */ /* 0x000fc60000000000 */
[----:B------:R-:W-:Y:S05]  /*18c0*/  BRA.DIV UR4, `(.L_x_26566) ;  /* 0x0000002a04cc7947 */ /* 0x000fea000b800000 */
[----:B------:R0:W0:Y:S02]  /*18d0*/  SHFL.IDX PT, R41, R2, R9, 0x181f ;  /* 0x00181f0902297589 */ /* 0x00002400000e0000 */
.L_x_26588:
[----:B0-----:R-:W-:-:S07]  /*18e0*/  IMAD R12, R22, R41, R12 ;  /* 0x00000029160c7224 */ /* 0x001fce00078e020c */
.L_x_26565:
[----:B------:R-:W-:-:S13]  /*18f0*/  ISETP.GE.AND P3, PT, R13, 0x5, PT ;  /* 0x000000050d00780c */ /* 0x000fda0003f66270 */
[----:B------:R-:W-:Y:S05]  /*1900*/  @!P3 BRA `(.L_x_26567) ;  /* 0x000000000010b947 */ /* 0x000fea0003800000 */
[----:B------:R-:W-:-:S03]  /*1910*/  UMOV UR4, 0xffffffff ;  /* 0xffffffff00047882 */ /* 0x000fc60000000000 */
[----:B------:R-:W-:Y:S05]  /*1920*/  BRA.DIV UR4, `(.L_x_26568) ;  /* 0x0000002a04d87947 */ /* 0x000fea000b800000 */
[----:B------:R0:W0:Y:S02]  /*1930*/  SHFL.IDX PT, R41, R2, R8, 0x181f ;  /* 0x00181f0802297589 */ /* 0x00002400000e0000 */
.L_x_26591:
[----:B0-----:R-:W-:-:S07]  /*1940*/  IMAD R12, R21, R41, R12 ;  /* 0x00000029150c7224 */ /* 0x001fce00078e020c */
.L_x_26567:
[----:B------:R-:W-:-:S13]  /*1950*/  ISETP.GE.AND P4, PT, R13, 0x6, PT ;  /* 0x000000060d00780c */ /* 0x000fda0003f86270 */
[----:B------:R-:W-:Y:S05]  /*1960*/  @!P4 BRA `(.L_x_26569) ;  /* 0x000000000010c947 */ /* 0x000fea0003800000 */
[----:B------:R-:W-:-:S03]  /*1970*/  UMOV UR4, 0xffffffff ;  /* 0xffffffff00047882 */ /* 0x000fc60000000000 */
[----:B------:R-:W-:Y:S05]  /*1980*/  BRA.DIV UR4, `(.L_x_26570) ;  /* 0x0000002a04e47947 */ /* 0x000fea000b800000 */
[----:B------:R0:W0:Y:S02]  /*1990*/  SHFL.IDX PT, R41, R2, R7, 0x181f ;  /* 0x00181f0702297589 */ /* 0x00002400000e0000 */
.L_x_26594:
[----:B0-----:R-:W-:-:S07]  /*19a0*/  IMAD R12, R20, R41, R12 ;  /* 0x00000029140c7224 */ /* 0x001fce00078e020c */
.L_x_26569:
[----:B------:R-:W-:-:S13]  /*19b0*/  ISETP.GE.AND P5, PT, R13, 0x7, PT ;  /* 0x000000070d00780c */ /* 0x000fda0003fa6270 */
[----:B------:R-:W-:Y:S05]  /*19c0*/  @!P5 BRA `(.L_x_26571) ;  /* 0x000000000010d947 */ /* 0x000fea0003800000 */
[----:B------:R-:W-:-:S03]  /*19d0*/  UMOV UR4, 0xffffffff ;  /* 0xffffffff00047882 */ /* 0x000fc60000000000 */
[----:B------:R-:W-:Y:S05]  /*19e0*/  BRA.DIV UR4, `(.L_x_26572) ;  /* 0x0000002a04f07947 */ /* 0x000fea000b800000 */
[----:B------:R0:W0:Y:S02]  /*19f0*/  SHFL.IDX PT, R41, R2, R6, 0x181f ;  /* 0x00181f0602297589 */ /* 0x00002400000e0000 */
.L_x_26597:
[----:B0-----:R-:W-:-:S07]  /*1a00*/  IMAD R12, R19, R41, R12 ;  /* 0x00000029130c7224 */ /* 0x001fce00078e020c */
.L_x_26571:
[----:B------:R-:W-:-:S13]  /*1a10*/  ISETP.GE.AND P6, PT, R13, 0x8, PT ;  /* 0x000000080d00780c */ /* 0x000fda0003fc6270 */
[----:B------:R-:W-:Y:S05]  /*1a20*/  @!P6 BRA `(.L_x_26573) ;  /* 0x000000000084e947 */ /* 0x000fea0003800000 */
[----:B------:R-:W-:-:S03]  /*1a30*/  UMOV UR4, 0xffffffff ;  /* 0xffffffff00047882 */ /* 0x000fc60000000000 */
[----:B------:R-:W-:Y:S05]  /*1a40*/  BRA.DIV UR4, `(.L_x_26574) ;  /* 0x0000002a04fc7947 */ /* 0x000fea000b800000 */
[----:B------:R0:W0:Y:S02]  /*1a50*/  SHFL.IDX PT, R13, R2, R5, 0x181f ;  /* 0x00181f05020d7589 */ /* 0x00002400000e0000 */
.L_x_26600:
[----:B0-2---:R-:W-:Y:S01]  /*1a60*/  IMAD R12, R18, R13, R12 ;  /* 0x0000000d120c7224 */ /* 0x005fe200078e020c */
[----:B------:R-:W-:Y:S06]  /*1a70*/  BRA `(.L_x_26573) ;  /* 0x0000000000707947 */ /* 0x000fec0003800000 */
.L_x_26558:
[----:B------:R-:W0:Y:S01]  /*1a80*/  LDC R42, c[0x0][0x3ac] ;  /* 0x0000eb00ff2a7b82 */ /* 0x000e220000000800 */
[--C-:B------:R-:W-:Y:S02]  /*1a90*/  @P0 IMAD R41, R33, 0x4, R13.reuse ;  /* 0x0000000421290824 */ /* 0x100fe400078e020d */
[----:B------:R-:W-:Y:S02]  /*1aa0*/  HFMA2 R12, -RZ, RZ, 0, 0 ;  /* 0x00000000ff0c7431 */ /* 0x000fe400000001ff */
[----:B------:R-:W-:Y:S02]  /*1ab0*/  @P1 IMAD R43, R32, 0x4, R13 ;  /* 0x00000004202b1824 */ /* 0x000fe400078e020d */
[----:B------:R-:W-:Y:S04]  /*1ac0*/  @P0 LDS R41, [R41] ;  /* 0x0000000029290984 */ /* 0x000fe80000000800 */
[----:B------:R-:W-:Y:S01]  /*1ad0*/  @P1 LDS R43, [R43] ;  /* 0x000000002b2b1984 */ /* 0x000fe20000000800 */
[----:B0-----:R-:W-:-:S13]  /*1ae0*/  ISETP.GE.AND P6, PT, R42, 0x1, PT ;  /* 0x000000012a00780c */ /* 0x001fda0003fc6270 */
[----:B------:R-:W-:-:S06]  /*1af0*/  @P6 IMAD R2, R38, 0x4, R13 ;  /* 0x0000000426026824 */ /* 0x000fcc00078e020d */
[----:B------:R-:W1:Y:S02]  /*1b00*/  @P6 LDS R2, [R2] ;  /* 0x0000000002026984 */ /* 0x000e640000000800 */
[----:B-1----:R-:W-:Y:S01]  /*1b10*/  @P6 IMAD R12, R25, R2, RZ ;  /* 0x00000002190c6224 */ /* 0x002fe200078e02ff */
[----:B------:R-:W-:Y:S02]  /*1b20*/  @P2 LEA R2, R31, R13, 0x2 ;  /* 0x0000000d1f022211 */ /* 0x000fe400078e10ff */
[----:B------:R-:W-:Y:S01]  /*1b30*/  ISETP.GE.AND P6, PT, R42, 0x8, PT ;  /* 0x000000082a00780c */ /* 0x000fe20003fc6270 */
[----:B---3--:R-:W-:Y:S01]  /*1b40*/  @P0 IMAD R12, R24, R41, R12 ;  /* 0x00000029180c0224 */ /* 0x008fe200078e020c */
[----:B------:R-:W-:Y:S01]  /*1b50*/  @P5 LEA R42, R29, R13, 0x2 ;  /* 0x0000000d1d2a5211 */ /* 0x000fe200078e10ff */
[----:B------:R0:W1:Y:S02]  /*1b60*/  @P2 LDS R41, [R2] ;  /* 0x0000000002292984 */ /* 0x0000640000000800 */
[----:B------:R-:W-:-:S03]  /*1b70*/  @P1 IMAD R12, R23, R43, R12 ;  /* 0x0000002b170c1224 */ /* 0x000fc600078e020c */
[----:B------:R-:W-:Y:S01]  /*1b80*/  @P5 LDS R42, [R42] ;  /* 0x000000002a2a5984 */ /* 0x000fe20000000800 */
[----:B0-----:R-:W-:-:S06]  /*1b90*/  @P3 IMAD R2, R40, 0x4, R13 ;  /* 0x0000000428023824 */ /* 0x001fcc00078e020d */
[----:B------:R-:W0:Y:S01]  /*1ba0*/  @P3 LDS R2, [R2] ;  /* 0x0000000002023984 */ /* 0x000e220000000800 */
[----:B-1----:R-:W-:Y:S02]  /*1bb0*/  @P2 IMAD R12, R22, R41, R12 ;  /* 0x00000029160c2224 */ /* 0x002fe400078e020c */
[--C-:B------:R-:W-:Y:S02]  /*1bc0*/  @P4 IMAD R41, R30, 0x4, R13.reuse ;  /* 0x000000041e294824 */ /* 0x100fe400078e020d */
[----:B------:R-:W-:-:S04]  /*1bd0*/  @P6 IMAD R13, R28, 0x4, R13 ;  /* 0x000000041c0d6824 */ /* 0x000fc800078e020d */
[----:B------:R-:W1:Y:S04]  /*1be0*/  @P4 LDS R41, [R41] ;  /* 0x0000000029294984 */ /* 0x000e680000000800 */
[----:B------:R-:W2:Y:S01]  /*1bf0*/  @P6 LDS R13, [R13] ;  /* 0x000000000d0d6984 */ /* 0x000ea20000000800 */
[----:B0-----:R-:W-:-:S04]  /*1c00*/  @P3 IMAD R12, R21, R2, R12 ;  /* 0x00000002150c3224 */ /* 0x001fc800078e020c */
[----:B-1----:R-:W-:-:S04]  /*1c10*/  @P4 IMAD R12, R20, R41, R12 ;  /* 0x00000029140c4224 */ /* 0x002fc800078e020c */
[----:B------:R-:W-:-:S04]  /*1c20*/  @P5 IMAD R12, R19, R42, R12 ;  /* 0x0000002a130c5224 */ /* 0x000fc800078e020c */
[----:B--2---:R-:W-:-:S07]  /*1c30*/  @P6 IMAD R12, R18, R13, R12 ;  /* 0x0000000d120c6224 */ /* 0x004fce00078e020c */
.L_x_26573:
[----:B0---4-:R-:W-:-:S05]  /*1c40*/  IMAD R2, R17, 0x4, R1 ;  /* 0x0000000411027824 */ /* 0x011fca00078e0201 */
[----:B------:R-:W4:Y:S01]  /*1c50*/  LDL R13, [R2] ;  /* 0x00000000020d7983 */ /* 0x000f220000100800 */
[----:B------:R-:W-:Y:S02]  /*1c60*/  IMAD.IADD R15, R34, 0x1, R15 ;  /* 0x00000001220f7824 */ /* 0x000fe400078e020f */
[----:B------:R-:W-:-:S03]  /*1c70*/  VIADD R17, R17, 0x1 ;  /* 0x0000000111117836 */ /* 0x000fc60000000000 */
[----:B------:R-:W-:Y:S02]  /*1c80*/  ISETP.GE.AND P6, PT, R15, R4, PT ;  /* 0x000000040f00720c */ /* 0x000fe40003fc6270 */
[----:B----4-:R-:W-:-:S05]  /*1c90*/  IADD3 R13, PT, PT, R13, R12, RZ ;  /* 0x0000000c0d0d7210 */ /* 0x010fca0007ffe0ff */
[----:B------:R4:W-:Y:S06]  /*1ca0*/  STL [R2], R13 ;  /* 0x0000000d02007387 */ /* 0x0009ec0000100800 */
[----:B------:R-:W-:Y:S05]  /*1cb0*/  @!P6 BRA `(.L_x_26575) ;  /* 0xfffffff80090e947 */ /* 0x000fea000383ffff */
.L_x_26557:
[----:B------:R-:W-:Y:S05]  /*1cc0*/  BSYNC B0 ;  /* 0x0000000000007941 */ /* 0x000fea0003800000 */
.L_x_26556:
[----:B------:R-:W-:Y:S02]  /*1cd0*/  ISETP.NE.AND P6, PT, R44, RZ, PT ;  /* 0x000000ff2c00720c */ /* 0x000fe40003fc5270 */
[----:B------:R-:W-:-:S11]  /*1ce0*/  IADD3 R39, PT, PT, R39, 0x1, RZ ;  /* 0x0000000127277810 */ /* 0x000fd60007ffe0ff */
[----:B------:R-:W-:Y:S05]  /*1cf0*/  @!P6 BRA `(.L_x_26576) ;  /* 0xfffffff000e8e947 */ /* 0x000fea000383ffff */
[----:B------:R-:W-:Y:S05]  /*1d00*/  BSYNC B1 ;  /* 0x0000000000017941 */ /* 0x000fea0003800000 */
.L_x_26547:
[----:B------:R0:W5:Y:S04]  /*1d10*/  LDL.128 R32, [R1] ;  /* 0x0000000001207983 */ /* 0x0001680000100c00 */
[----:B------:R0:W5:Y:S04]  /*1d20*/  LDL.128 R28, [R1+0x10] ;  /* 0x00001000011c7983 */ /* 0x0001680000100c00 */
[----:B-1-3--:R1:W5:Y:S04]  /*1d30*/  LDL.128 R24, [R1+0x20] ;  /* 0x0000200001187983 */ /* 0x00a3680000100c00 */
[----:B------:R1:W5:Y:S04]  /*1d40*/  LDL.128 R20, [R1+0x30] ;  /* 0x0000300001147983 */ /* 0x0003680000100c00 */
[----:B--2---:R1:W5:Y:S04]  /*1d50*/  LDL.128 R16, [R1+0x40] ;  /* 0x0000400001107983 */ /* 0x0043680000100c00 */
[----:B0---4-:R1:W5:Y:S04]  /*1d60*/  LDL.128 R12, [R1+0x50] ;  /* 0x00005000010c7983 */ /* 0x0113680000100c00 */
[----:B------:R1:W5:Y:S04]  /*1d70*/  LDL.128 R8, [R1+0x60] ;  /* 0x0000600001087983 */ /* 0x0003680000100c00 */
[----:B------:R1:W5:Y:S02]  /*1d80*/  LDL.128 R4, [R1+0x70] ;  /* 0x0000700001047983 */ /* 0x0003640000100c00 */
.L_x_26546:
[C---:B------:R-:W-:Y:S01]  /*1d90*/  VIMNMX R38, PT, PT, R3.reuse, 0x80, PT ;  /* 0x0000008003267848 */ /* 0x040fe20003fe0100 */
[----:B------:R-:W-:Y:S01]  /*1da0*/  IMAD.SHL.U32 R3, R3, 0x80, RZ ;  /* 0x0000008003037824 */ /* 0x000fe200078e00ff */
[----:B------:R-:W-:Y:S01]  /*1db0*/  MOV R40, RZ ;  /* 0x000000ff00287202 */ /* 0x000fe20000000f00 */
[----:B------:R-:W0:Y:S01]  /*1dc0*/  LDC.64 R42, c[0x0][0x3a0] ;  /* 0x0000e800ff2a7b82 */ /* 0x000e220000000a00 */
[----:B------:R-:W-:Y:S01]  /*1dd0*/  IABS R2, R38 ;  /* 0x0000002600027213 */ /* 0x000fe20000000000 */
[----:B------:R-:W-:Y:S05]  /*1de0*/  WARPSYNC.ALL ;  /* 0x0000000000007948 */ /* 0x000fea0003800000 */
[----:B------:R-:W2:Y:S01]  /*1df0*/  I2F.RP R0, R2 ;  /* 0x0000000200007306 */ /* 0x000ea20000209400 */
[----:B------:R-:W-:Y:S01]  /*1e00*/  IADD3 R45, PT, PT, R37, R45, RZ ;  /* 0x0000002d252d7210 */ /* 0x000fe20007ffe0ff */
[----:B------:R-:W3:Y:S06]  /*1e10*/  LDCU UR5, c[0x0][0x388] ;  /* 0x00007100ff0577ac */ /* 0x000eec0008000800 */
[----:B--2---:R-:W2:Y:S01]  /*1e20*/  MUFU.RCP R0, R0 ;  /* 0x0000000000007308 */ /* 0x004ea20000001000 */
[----:B---3--:R-:W-:-:S04]  /*1e30*/  USHF.R.S32.HI UR4, URZ, 0x1f, UR5 ;  /* 0x0000001fff047899 */ /* 0x008fc80008011405 */
[----:B------:R-:W-:-:S04]  /*1e40*/  ULEA.HI UR4, UR4, UR5, URZ, 0xc ;  /* 0x0000000504047291 */ /* 0x000fc8000f8f60ff */
[----:B------:R-:W-:Y:S01]  /*1e50*/  USHF.R.S32.HI UR4, URZ, 0xc, UR4 ;  /* 0x0000000cff047899 */ /* 0x000fe20008011404 */
[----:B--2---:R-:W-:Y:S01]  /*1e60*/  VIADD R41, R0, 0xffffffe ;  /* 0x0ffffffe00297836 */ /* 0x004fe20000000000 */
[----:B------:R-:W-:Y:S02]  /*1e70*/  IABS R0, R3 ;  /* 0x0000000300007213 */ /* 0x000fe40000000000 */
[----:B------:R-:W-:-:S03]  /*1e80*/  LOP3.LUT R3, R3, R38, RZ, 0x3c, !PT ;  /* 0x0000002603037212 */ /* 0x000fc600078e3cff */
[----:B------:R-:W2:Y:S01]  /*1e90*/  F2I.FTZ.U32.TRUNC.NTZ R41, R41 ;  /* 0x0000002900297305 */ /* 0x000ea2000021f000 */
[----:B------:R-:W-:Y:S01]  /*1ea0*/  BAR.SYNC.DEFER_BLOCKING 0x0 ;  /* 0x0000000000007b1d */ /* 0x000fe20000010000 */
[----:B------:R-:W-:Y:S01]  /*1eb0*/  ISETP.GE.AND P2, PT, R3, RZ, PT ;  /* 0x000000ff0300720c */ /* 0x000fe20003f46270 */
[----:B------:R-:W-:Y:S02]  /*1ec0*/  VIADD R3, R36, 0x1 ;  /* 0x0000000124037836 */ /* 0x000fe40000000000 */
[----:B--2---:R-:W-:-:S04]  /*1ed0*/  IMAD.MOV R39, RZ, RZ, -R41 ;  /* 0x000000ffff277224 */ /* 0x004fc800078e0a29 */
[----:B------:R-:W-:-:S04]  /*1ee0*/  IMAD R39, R39, R2, RZ ;  /* 0x0000000227277224 */ /* 0x000fc800078e02ff */
[----:B------:R-:W-:Y:S01]  /*1ef0*/  IMAD.HI.U32 R40, R41, R39, R40 ;  /* 0x0000002729287227 */ /* 0x000fe200078e0028 */
[----:B------:R-:W-:-:S05]  /*1f00*/  IABS R39, R38 ;  /* 0x0000002600277213 */ /* 0x000fca0000000000 */
[----:B------:R-:W-:Y:S02]  /*1f10*/  IMAD.MOV R39, RZ, RZ, -R39 ;  /* 0x000000ffff277224 */ /* 0x000fe400078e0a27 */
[----:B------:R-:W-:Y:S02]  /*1f20*/  IMAD.HI.U32 R37, R40, R0, RZ ;  /* 0x0000000028257227 */ /* 0x000fe400078e00ff */
[----:B------:R-:W2:Y:S02]  /*1f30*/  LDC R40, c[0x0][0x384] ;  /* 0x0000e100ff287b82 */ /* 0x000ea40000000800 */
[----:B------:R-:W-:-:S05]  /*1f40*/  IMAD R39, R37, R39, R0 ;  /* 0x0000002725277224 */ /* 0x000fca00078e0200 */
[----:B------:R-:W-:-:S13]  /*1f50*/  ISETP.GT.U32.AND P1, PT, R2, R39, PT ;  /* 0x000000270200720c */ /* 0x000fda0003f24070 */
[----:B------:R-:W-:Y:S02]  /*1f60*/  @!P1 IMAD.IADD R39, R39, 0x1, -R2 ;  /* 0x0000000127279824 */ /* 0x000fe400078e0a02 */
[----:B------:R-:W-:Y:S01]  /*1f70*/  @!P1 VIADD R37, R37, 0x1 ;  /* 0x0000000125259836 */ /* 0x000fe20000000000 */
[----:B------:R-:W-:Y:S01]  /*1f80*/  ISETP.NE.AND P1, PT, R38, RZ, PT ;  /* 0x000000ff2600720c */ /* 0x000fe20003f25270 */
[----:B--2---:R-:W-:Y:S01]  /*1f90*/  IMAD R0, R40, UR7, R45 ;  /* 0x0000000728007c24 */ /* 0x004fe2000f8e022d */
[----:B------:R-:W-:Y:S02]  /*1fa0*/  ISETP.GE.U32.AND P0, PT, R39, R2, PT ;  /* 0x000000022700720c */ /* 0x000fe40003f06070 */
[----:B------:R-:W-:Y:S01]  /*1fb0*/  IABS R2, R36 ;  /* 0x0000002400027213 */ /* 0x000fe20000000000 */
[----:B0-----:R-:W-:-:S03]  /*1fc0*/  IMAD.WIDE R40, R0, 0x4, R42 ;  /* 0x0000000400287825 */ /* 0x001fc600078e022a */
[----:B------:R-:W0:Y:S02]  /*1fd0*/  I2F.RP R39, R2 ;  /* 0x0000000200277306 */ /* 0x000e240000209400 */
[----:B-----5:R0:W-:Y:S05]  /*1fe0*/  STG.E desc[UR8][R40.64], R32 ;  /* 0x0000002028007986 */ /* 0x0201ea000c101908 */
[----:B------:R-:W-:Y:S02]  /*1ff0*/  @P0 IADD3 R37, PT, PT, R37, 0x1, RZ ;  /* 0x0000000125250810 */ /* 0x000fe40007ffe0ff */
[----:B------:R-:W-:-:S03]  /*2000*/  ISETP.GT.U32.AND P0, PT, R2, 0x1, PT ;  /* 0x000000010200780c */ /* 0x000fc60003f04070 */
[----:B------:R-:W-:Y:S01]  /*2010*/  @!P2 IMAD.MOV R37, RZ, RZ, -R37 ;  /* 0x000000ffff25a224 */ /* 0x000fe200078e0a25 */
[----:B------:R-:W-:Y:S01]  /*2020*/  @!P1 LOP3.LUT R37, RZ, R38, RZ, 0x33, !PT ;  /* 0x00000026ff259212 */ /* 0x000fe200078e33ff */
[----:B0-----:R0:W2:Y:S01]  /*2030*/  MUFU.RCP R32, R39 ;  /* 0x0000002700207308 */ /* 0x0010a20000001000 */
[----:B------:R-:W-:Y:S02]  /*2040*/  IADD3 R41, PT, PT, -R2, 0x1, RZ ;  /* 0x0000000102297810 */ /* 0x000fe40007ffe1ff */
[----:B------:R-:W-:Y:S02]  /*2050*/  ISETP.GE.U32.AND P1, PT, R3, 0x3, PT ;  /* 0x000000030300780c */ /* 0x000fe40003f26070 */
[----:B------:R-:W-:Y:S02]  /*2060*/  SHF.L.U32 R3, R36, 0x7, RZ ;  /* 0x0000000724037819 */ /* 0x000fe400000006ff */
[----:B------:R-:W-:Y:S02]  /*2070*/  SEL R41, R41, 0x1, !P0 ;  /* 0x0000000129297807 */ /* 0x000fe40004000000 */
[----:B0-----:R-:W-:-:S02]  /*2080*/  SEL R39, R3, RZ, !P1 ;  /* 0x000000ff03277207 */ /* 0x001fc40004800000 */
[----:B------:R-:W-:Y:S02]  /*2090*/  ISETP.GT.U32.AND P2, PT, R2, R41, PT ;  /* 0x000000290200720c */ /* 0x000fe40003f44070 */
[----:B------:R-:W-:Y:S02]  /*20a0*/  IADD3 R38, PT, PT, R0, R39, RZ ;  /* 0x0000002700267210 */ /* 0x000fe40007ffe0ff */
[----:B------:R-:W-:Y:S01]  /*20b0*/  ISETP.NE.AND P0, PT, R36, RZ, PT ;  /* 0x000000ff2400720c */ /* 0x000fe20003f05270 */
[----:B--2---:R-:W-:Y:S01]  /*20c0*/  VIADD R44, R32, 0xffffffe ;  /* 0x0ffffffe202c7836 */ /* 0x004fe20000000000 */
[----:B------:R-:W-:Y:S01]  /*20d0*/  LOP3.LUT R3, RZ, R36, RZ, 0x33, !PT ;  /* 0x00000024ff037212 */ /* 0x000fe200078e33ff */
[----:B------:R-:W-:Y:S02]  /*20e0*/  IMAD R32, R37, UR4, RZ ;  /* 0x0000000425207c24 */ /* 0x000fe4000f8e02ff */
[----:B------:R-:W0:Y:S04]  /*20f0*/  F2I.FTZ.U32.TRUNC.NTZ R39, R44 ;  /* 0x0000002c00277305 */ /* 0x000e28000021f000 */
[----:B------:R-:W-:-:S05]  /*2100*/  @!P2 IMAD.IADD R41, R41, 0x1, -R2 ;  /* 0x000000012929a824 */ /* 0x000fca00078e0a02 */
[----:B------:R-:W-:-:S05]  /*2110*/  SEL R41, R3, R41, !P0 ;  /* 0x0000002903297207 */ /* 0x000fca0004000000 */
[----:B------:R-:W-:Y:S02]  /*2120*/  IMAD R41, R32, R41, R38 ;  /* 0x0000002920297224 */ /* 0x000fe400078e0226 */
[----:B0-----:R-:W-:Y:S02]  /*2130*/  IMAD.MOV R37, RZ, RZ, -R39 ;  /* 0x000000ffff257224 */ /* 0x001fe400078e0a27 */
[----:B------:R-:W-:Y:S02]  /*2140*/  IMAD.MOV.U32 R38, RZ, RZ, RZ ;  /* 0x000000ffff267224 */ /* 0x000fe400078e00ff */
[----:B------:R-:W-:Y:S02]  /*2150*/  IMAD R37, R37, R2, RZ ;  /* 0x0000000225257224 */ /* 0x000fe400078e02ff */
[----:B------:R-:W-:-:S04]  /*2160*/  IMAD.WIDE R40, R41, 0x4, R42 ;  /* 0x0000000429287825 */ /* 0x000fc800078e022a */
[----:B------:R-:W-:Y:S01]  /*2170*/  IMAD.HI.U32 R38, R39, R37, R38 ;  /* 0x0000002527267227 */ /* 0x000fe200078e0026 */
[----:B------:R-:W-:Y:S01]  /*2180*/  IABS R37, R36 ;  /* 0x0000002400257213 */ /* 0x000fe20000000000 */
[----:B------:R0:W-:Y:S03]  /*2190*/  STG.E desc[UR8][R40.64], R33 ;  /* 0x0000002128007986 */ /* 0x0001e6000c101908 */
[----:B------:R-:W-:Y:S01]  /*21a0*/  IADD3 R37, PT, PT, RZ, -R37, RZ ;  /* 0x80000025ff257210 */ /* 0x000fe20007ffe0ff */
[----:B------:R-:W-:-:S04]  /*21b0*/  IMAD.HI.U32 R44, R38, 0x2, RZ ;  /* 0x00000002262c7827 */ /* 0x000fc800078e00ff */
[----:B0-----:R-:W-:-:S04]  /*21c0*/  IMAD.MOV.U32 R33, RZ, RZ, R37 ;  /* 0x000000ffff217224 */ /* 0x001fc800078e0025 */
[----:B------:R-:W-:-:S05]  /*21d0*/  IMAD R37, R44, R33, 0x2 ;  /* 0x000000022c257424 */ /* 0x000fca00078e0221 */
[----:B------:R-:W-:-:S13]  /*21e0*/  ISETP.GT.U32.AND P2, PT, R2, R37, PT ;  /* 0x000000250200720c */ /* 0x000fda0003f44070 */
        /* <DEDUP_REMOVED lines=17> */
[----:B0-----:R-:W-:-:S12]  /*2300*/  IMAD.HI.U32 R34, R38, 0x4, RZ ;  /* 0x0000000426227827 */ /* 0x001fd800078e00ff */
        /* <DEDUP_REMOVED lines=11> */
[----:B------:R-:W-:Y:S01]  /*23c0*/  @!P2 IADD3 R34, PT, PT, R34, 0x1, RZ ;  /* 0x000000012222a810 */ /* 0x000fe20007ffe0ff */
[----:B------:R-:W-:Y:S01]  /*23d0*/  IMAD.HI.U32 R44, R38, 0x6, RZ ;  /* 0x00000006262c7827 */ /* 0x000fe200078e00ff */
[----:B------:R-:W-:Y:S02]  /*23e0*/  IADD3 R41, PT, PT, -R39, RZ, RZ ;  /* 0x000000ff27297210 */ /* 0x000fe40007ffe1ff */
[----:B------:R-:W-:Y:S01]  /*23f0*/  ISETP.GE.U32.AND P1, PT, R37, R2, PT ;  /* 0x000000022500720c */ /* 0x000fe20003f26070 */
[----:B------:R-:W-:Y:S01]  /*2400*/  IMAD R40, R39, 0x80, R0 ;  /* 0x0000008027287824 */ /* 0x000fe200078e0200 */
[C---:B------:R-:W-:Y:S01]  /*2410*/  LOP3.LUT R37, R36.reuse, 0x4, RZ, 0x3c, !PT ;  /* 0x0000000424257812 */ /* 0x040fe200078e3cff */
[----:B------:R-:W-:-:S03]  /*2420*/  IMAD R39, R36, R41, 0x3 ;  /* 0x0000000324277424 */ /* 0x000fc600078e0229 */
[----:B------:R-:W-:Y:S01]  /*2430*/  ISETP.GE.AND P3, PT, R37, RZ, PT ;  /* 0x000000ff2500720c */ /* 0x000fe20003f66270 */
[----:B------:R-:W-:-:S04]  /*2440*/  IMAD R39, R32, R39, R40 ;  /* 0x0000002720277224 */ /* 0x000fc800078e0228 */
[----:B------:R-:W-:-:S04]  /*2450*/  IMAD.WIDE R40, R39, 0x4, R42 ;  /* 0x0000000427287825 */ /* 0x000fc800078e022a */
[----:B------:R-:W-:Y:S01]  /*2460*/  @P1 VIADD R34, R34, 0x1 ;  /* 0x0000000122221836 */ /* 0x000fe20000000000 */
[----:B------:R0:W-:Y:S03]  /*2470*/  STG.E desc[UR8][R40.64], R35 ;  /* 0x0000002328007986 */ /* 0x0001e6000c101908 */
[----:B------:R-:W-:-:S05]  /*2480*/  @!P3 IMAD.MOV R34, RZ, RZ, -R34 ;  /* 0x000000ffff22b224 */ /* 0x000fca00078e0a22 */
[----:B------:R-:W-:Y:S01]  /*2490*/  SEL R37, R3, R34, !P0 ;  /* 0x0000002203257207 */ /* 0x000fe20004000000 */
[----:B0-----:R-:W-:-:S03]  /*24a0*/  IMAD.HI.U32 R40, R38, 0x5, RZ ;  /* 0x0000000526287827 */ /* 0x001fc600078e00ff */
[C---:B------:R-:W-:Y:S01]  /*24b0*/  IADD3 R39, PT, PT, -R37.reuse, RZ, RZ ;  /* 0x000000ff25277210 */ /* 0x040fe20007ffe1ff */
[----:B------:R-:W-:Y:S02]  /*24c0*/  IMAD R34, R37, 0x80, R0 ;  /* 0x0000008025227824 */ /* 0x000fe400078e0200 */
[----:B------:R-:W-:Y:S02]  /*24d0*/  IMAD R37, R40, R33, 0x5 ;  /* 0x0000000528257424 */ /* 0x000fe400078e0221 */
[----:B------:R-:W-:Y:S02]  /*24e0*/  IMAD R35, R36, R39, 0x4 ;  /* 0x0000000424237424 */ /* 0x000fe400078e0227 */
[----:B------:R-:W-:Y:S01]  /*24f0*/  IMAD R39, R44, R33, 0x6 ;  /* 0x000000062c277424 */ /* 0x000fe200078e0221 */
[----:B------:R-:W-:Y:S01]  /*2500*/  ISETP.GT.U32.AND P2, PT, R2, R37, PT ;  /* 0x000000250200720c */ /* 0x000fe20003f44070 */
[----:B------:R-:W-:-:S03]  /*2510*/  IMAD R35, R32, R35, R34 ;  /* 0x0000002320237224 */ /* 0x000fc600078e0222 */
[----:B------:R-:W-:Y:S01]  /*2520*/  ISETP.GT.U32.AND P4, PT, R2, R39, PT ;  /* 0x000000270200720c */ /* 0x000fe20003f84070 */
[----:B------:R-:W-:-:S05]  /*2530*/  IMAD.WIDE R34, R35, 0x4, R42 ;  /* 0x0000000423227825 */ /* 0x000fca00078e022a */
[----:B------:R0:W-:Y:S03]  /*2540*/  STG.E desc[UR8][R34.64], R28 ;  /* 0x0000001c22007986 */ /* 0x0001e6000c101908 */
[----:B------:R-:W-:Y:S01]  /*2550*/  @!P2 IMAD.IADD R37, R37, 0x1, -R2 ;  /* 0x000000012525a824 */ /* 0x000fe200078e0a02 */
[----:B------:R-:W-:-:S03]  /*2560*/  @!P2 IADD3 R40, PT, PT, R40, 0x1, RZ ;  /* 0x000000012828a810 */ /* 0x000fc60007ffe0ff */
[----:B------:R-:W-:Y:S01]  /*2570*/  @!P4 IMAD.IADD R39, R39, 0x1, -R2 ;  /* 0x000000012727c824 */ /* 0x000fe200078e0a02 */
[----:B------:R-:W-:Y:S01]  /*2580*/  ISETP.GE.U32.AND P1, PT, R37, R2, PT ;  /* 0x000000022500720c */ /* 0x000fe20003f26070 */
[----:B------:R-:W-:Y:S01]  /*2590*/  @!P4 VIADD R44, R44, 0x1 ;  /* 0x000000012c2cc836 */ /* 0x000fe20000000000 */
[C---:B------:R-:W-:Y:S02]  /*25a0*/  LOP3.LUT R37, R36.reuse, 0x5, RZ, 0x3c, !PT ;  /* 0x0000000524257812 */ /* 0x040fe400078e3cff */
[----:B0-----:R-:W-:Y:S02]  /*25b0*/  LOP3.LUT R28, R36, 0x6, RZ, 0x3c, !PT ;  /* 0x00000006241c7812 */ /* 0x001fe400078e3cff */
[----:B------:R-:W-:Y:S02]  /*25c0*/  ISETP.GE.AND P3, PT, R37, RZ, PT ;  /* 0x000000ff2500720c */ /* 0x000fe40003f66270 */
[----:B------:R-:W-:-:S05]  /*25d0*/  ISETP.GE.AND P2, PT, R28, RZ, PT ;  /* 0x000000ff1c00720c */ /* 0x000fca0003f46270 */
[----:B------:R-:W-:Y:S01]  /*25e0*/  @P1 VIADD R40, R40, 0x1 ;  /* 0x0000000128281836 */ /* 0x000fe20000000000 */
[----:B------:R-:W-:-:S05]  /*25f0*/  ISETP.GE.U32.AND P1, PT, R39, R2, PT ;  /* 0x000000022700720c */ /* 0x000fca0003f26070 */
[----:B------:R-:W-:-:S04]  /*2600*/  @!P3 IADD3 R40, PT, PT, -R40, RZ, RZ ;  /* 0x000000ff2828b210 */ /* 0x000fc80007ffe1ff */
[----:B------:R-:W-:-:S04]  /*2610*/  SEL R35, R3, R40, !P0 ;  /* 0x0000002803237207 */ /* 0x000fc80004000000 */
[----:B------:R-:W-:Y:S01]  /*2620*/  @P1 IADD3 R44, PT, PT, R44, 0x1, RZ ;  /* 0x000000012c2c1810 */ /* 0x000fe20007ffe0ff */
[----:B------:R-:W-:Y:S02]  /*2630*/  IMAD.MOV R37, RZ, RZ, -R35 ;  /* 0x000000ffff257224 */ /* 0x000fe400078e0a23 */
[----:B------:R-:W-:Y:S02]  /*2640*/  IMAD R28, R35, 0x80, R0 ;  /* 0x00000080231c7824 */ /* 0x000fe400078e0200 */
[----:B------:R-:W-:Y:S02]  /*2650*/  IMAD R35, R36, R37, 0x5 ;  /* 0x0000000524237424 */ /* 0x000fe400078e0225 */
[----:B------:R-:W-:Y:S02]  /*2660*/  @!P2 IMAD.MOV R44, RZ, RZ, -R44 ;  /* 0x000000ffff2ca224 */ /* 0x000fe400078e0a2c */
[----:B------:R-:W-:Y:S02]  /*2670*/  IMAD R35, R32, R35, R28 ;  /* 0x0000002320237224 */ /* 0x000fe400078e021c */
[----:B------:R-:W-:Y:S01]  /*2680*/  IMAD.HI.U32 R28, R38, 0x7, RZ ;  /* 0x00000007261c7827 */ /* 0x000fe200078e00ff */
[----:B------:R-:W-:-:S03]  /*2690*/  SEL R39, R3, R44, !P0 ;  /* 0x0000002c03277207 */ /* 0x000fc60004000000 */
[----:B------:R-:W-:Y:S01]  /*26a0*/  IMAD R37, R28, R33, 0x7 ;  /* 0x000000071c257424 */ /* 0x000fe200078e0221 */
[C---:B------:R-:W-:Y:S01]  /*26b0*/  IADD3 R41, PT, PT, -R39.reuse, RZ, RZ ;  /* 0x000000ff27297210 */ /* 0x040fe20007ffe1ff */
[----:B------:R-:W-:Y:S02]  /*26c0*/  IMAD R40, R39, 0x80, R0 ;  /* 0x0000008027287824 */ /* 0x000fe400078e0200 */
[----:B------:R-:W-:Y:S01]  /*26d0*/  IMAD.WIDE R34, R35, 0x4, R42 ;  /* 0x0000000423227825 */ /* 0x000fe200078e022a */
[----:B------:R-:W-:-:S03]  /*26e0*/  ISETP.GT.U32.AND P4, PT, R2, R37, PT ;  /* 0x000000250200720c */ /* 0x000fc60003f84070 */
[----:B------:R-:W-:Y:S01]  /*26f0*/  IMAD R39, R36, R41, 0x6 ;  /* 0x0000000624277424 */ /* 0x000fe200078e0229 */
[----:B------:R0:W-:Y:S01]  /*2700*/  STG.E desc[UR8][R34.64], R29 ;  /* 0x0000001d22007986 */ /* 0x0001e2000c101908 */
[----:B------:R-:W-:-:S04]  /*2710*/  IMAD.HI.U32 R44, R38, 0x8, RZ ;  /* 0x00000008262c7827 */ /* 0x000fc800078e00ff */
[----:B------:R-:W-:-:S04]  /*2720*/  IMAD R39, R32, R39, R40 ;  /* 0x0000002720277224 */ /* 0x000fc800078e0228 */
[----:B------:R-:W-:Y:S01]  /*2730*/  IMAD.WIDE R40, R39, 0x4, R42 ;  /* 0x0000000427287825 */ /* 0x000fe200078e022a */
[----:B0-----:R-:W-:-:S03]  /*2740*/  LOP3.LUT R29, R36, 0x7, RZ, 0x3c, !PT ;  /* 0x00000007241d7812 */ /* 0x001fc600078e3cff */
[----:B------:R-:W-:Y:S01]  /*2750*/  IMAD R39, R44, R33, 0x8 ;  /* 0x000000082c277424 */ /* 0x000fe200078e0221 */
[----:B------:R0:W-:Y:S01]  /*2760*/  STG.E desc[UR8][R40.64], R30 ;  /* 0x0000001e28007986 */ /* 0x0001e2000c101908 */
[----:B------:R-:W-:Y:S01]  /*2770*/  @!P4 IMAD.IADD R37, R37, 0x1, -R2 ;  /* 0x000000012525c824 */ /* 0x000fe200078e0a02 */
[----:B------:R-:W-:Y:S01]  /*2780*/  ISETP.GE.AND P5, PT, R29, RZ, PT ;  /* 0x000000ff1d00720c */ /* 0x000fe20003fa6270 */
[----:B------:R-:W-:Y:S01]  /*2790*/  IMAD.HI.U32 R35, R38, 0x9, RZ ;  /* 0x0000000926237827 */ /* 0x000fe200078e00ff */
[----:B------:R-:W-:Y:S02]  /*27a0*/  ISETP.GT.U32.AND P3, PT, R2, R39, PT ;  /* 0x000000270200720c */ /* 0x000fe40003f64070 */
[----:B------:R-:W-:Y:S01]  /*27b0*/  ISETP.GE.U32.AND P1, PT, R37, R2, PT ;  /* 0x000000022500720c */ /* 0x000fe20003f26070 */
[----:B------:R-:W-:Y:S02]  /*27c0*/  IMAD R37, R35, R33, 0x9 ;  /* 0x0000000923257424 */ /* 0x000fe400078e0221 */
[----:B------:R-:W-:-:S02]  /*27d0*/  @!P4 VIADD R28, R28, 0x1 ;  /* 0x000000011c1cc836 */ /* 0x000fc40000000000 */
[----:B------:R-:W-:Y:S01]  /*27e0*/  IMAD.HI.U32 R34, R38, 0xb, RZ ;  /* 0x0000000b26227827 */ /* 0x000fe200078e00ff */
[----:B------:R-:W-:Y:S02]  /*27f0*/  ISETP.GT.U32.AND P2, PT, R2, R37, PT ;  /* 0x000000250200720c */ /* 0x000fe40003f44070 */
[----:B0-----:R-:W-:Y:S01]  /*2800*/  LOP3.LUT R30, R36, 0x8, RZ, 0x3c, !PT ;  /* 0x00000008241e7812 */ /* 0x001fe200078e3cff */
[----:B------:R-:W-:Y:S02]  /*2810*/  IMAD.HI.U32 R40, R38, 0xa, RZ ;  /* 0x0000000a26287827 */ /* 0x000fe400078e00ff */
[-C--:B------:R-:W-:Y:S02]  /*2820*/  @!P3 IADD3 R39, PT, PT, R39, -R2.reuse, RZ ;  /* 0x800000022727b210 */ /* 0x080fe40007ffe0ff */
[----:B------:R-:W-:Y:S01]  /*2830*/  IMAD R29, R40, R33, 0xa ;  /* 0x0000000a281d7424 */ /* 0x000fe200078e0221 */
[----:B------:R-:W-:Y:S01]  /*2840*/  ISETP.GE.AND P6, PT, R30, RZ, PT ;  /* 0x000000ff1e00720c */ /* 0x000fe20003fc6270 */
[----:B------:R-:W-:Y:S01]  /*2850*/  @P1 VIADD R28, R28, 0x1 ;  /* 0x000000011c1c1836 */ /* 0x000fe20000000000 */
[-C--:B------:R-:W-:Y:S01]  /*2860*/  ISETP.GE.U32.AND P4, PT, R39, R2.reuse, PT ;  /* 0x000000022700720c */ /* 0x080fe20003f86070 */
[----:B------:R-:W-:Y:S01]  /*2870*/  @!P3 VIADD R44, R44, 0x1 ;  /* 0x000000012c2cb836 */ /* 0x000fe20000000000 */
[----:B------:R-:W-:Y:S01]  /*2880*/  ISETP.GT.U32.AND P1, PT, R2, R29, PT ;  /* 0x0000001d0200720c */ /* 0x000fe20003f24070 */
[----:B------:R-:W-:Y:S01]  /*2890*/  @!P5 IMAD.MOV R28, RZ, RZ, -R28 ;  /* 0x000000ffff1cd224 */ /* 0x000fe200078e0a1c */
[----:B------:R-:W-:Y:S01]  /*28a0*/  @!P2 IADD3 R37, PT, PT, R37, -R2, RZ ;  /* 0x800000022525a210 */ /* 0x000fe20007ffe0ff */
[----:B------:R-:W-:Y:S01]  /*28b0*/  @!P2 VIADD R35, R35, 0x1 ;  /* 0x000000012323a836 */ /* 0x000fe20000000000 */
[----:B------:R-:W-:-:S02]  /*28c0*/  LOP3.LUT R30, R36, 0x9, RZ, 0x3c, !PT ;  /* 0x00000009241e7812 */ /* 0x000fc400078e3cff */
[----:B------:R-:W-:Y:S02]  /*28d0*/  ISETP.GE.U32.AND P5, PT, R37, R2, PT ;  /* 0x000000022500720c */ /* 0x000fe40003fa6070 */
[----:B------:R-:W-:-:S03]  /*28e0*/  SEL R37, R3, R28, !P0 ;  /* 0x0000001c03257207 */ /* 0x000fc60004000000 */
[----:B------:R-:W-:Y:S02]  /*28f0*/  @P4 IADD3 R44, PT, PT, R44, 0x1, RZ ;  /* 0x000000012c2c4810 */ /* 0x000fe40007ffe0ff */
[----:B------:R-:W-:Y:S01]  /*2900*/  IMAD.MOV R39, RZ, RZ, -R37 ;  /* 0x000000ffff277224 */ /* 0x000fe200078e0a25 */
[----:B------:R-:W-:Y:S01]  /*2910*/  ISETP.GE.AND P4, PT, R30, RZ, PT ;  /* 0x000000ff1e00720c */ /* 0x000fe20003f86270 */
[----:B------:R-:W-:Y:S01]  /*2920*/  IMAD R28, R37, 0x80, R0 ;  /* 0x00000080251c7824 */ /* 0x000fe200078e0200 */
[-C--:B------:R-:W-:Y:S01]  /*2930*/  @!P1 IADD3 R29, PT, PT, R29, -R2.reuse, RZ ;  /* 0x800000021d1d9210 */ /* 0x080fe20007ffe0ff */
[----:B------:R-:W-:Y:S01]  /*2940*/  IMAD R37, R36, R39, 0x7 ;  /* 0x0000000724257424 */ /* 0x000fe200078e0227 */
[----:B------:R-:W-:Y:S01]  /*2950*/  @!P6 IADD3 R44, PT, PT, -R44, RZ, RZ ;  /* 0x000000ff2c2ce210 */ /* 0x000fe20007ffe1ff */
[----:B------:R-:W-:Y:S01]  /*2960*/  @P5 VIADD R35, R35, 0x1 ;  /* 0x0000000123235836 */ /* 0x000fe20000000000 */
[----:B------:R-:W-:Y:S01]  /*2970*/  ISETP.GE.U32.AND P3, PT, R29, R2, PT ;  /* 0x000000021d00720c */ /* 0x000fe20003f66070 */
[----:B------:R-:W-:Y:S01]  /*2980*/  IMAD R29, R32, R37, R28 ;  /* 0x00000025201d7224 */ /* 0x000fe200078e021c */
[----:B------:R-:W-:Y:S01]  /*2990*/  LOP3.LUT R39, R36, 0xa, RZ, 0x3c, !PT ;  /* 0x0000000a24277812 */ /* 0x000fe200078e3cff */
[----:B------:R-:W-:Y:S01]  /*29a0*/  IMAD.MOV.U32 R30, RZ, RZ, R35 ;  /* 0x000000ffff1e7224 */ /* 0x000fe200078e0023 */
[----:B------:R-:W-:Y:S01]  /*29b0*/  SEL R35, R3, R44, !P0 ;  /* 0x0000002c03237207 */ /* 0x000fe20004000000 */
[----:B------:R-:W-:-:S03]  /*29c0*/  IMAD.WIDE R28, R29, 0x4, R42 ;  /* 0x000000041d1c7825 */ /* 0x000fc600078e022a */
[----:B------:R-:W-:Y:S01]  /*29d0*/  IADD3 R41, PT, PT, -R35, RZ, RZ ;  /* 0x000000ff23297210 */ /* 0x000fe20007ffe1ff */
[----:B------:R-:W-:Y:S01]  /*29e0*/  @!P4 IMAD.MOV R30, RZ, RZ, -R30 ;  /* 0x000000ffff1ec224 */ /* 0x000fe200078e0a1e */
[----:B------:R0:W-:Y:S01]  /*29f0*/  STG.E desc[UR8][R28.64], R31 ;  /* 0x0000001f1c007986 */ /* 0x0001e2000c101908 */
[----:B------:R-:W-:Y:S01]  /*2a00*/  IMAD R37, R34, R33, 0xb ;  /* 0x0000000b22257424 */ /* 0x000fe200078e0221 */
[----:B------:R-:W-:Y:S01]  /*2a10*/  ISETP.GE.AND P4, PT, R39, RZ, PT ;  /* 0x000000ff2700720c */ /* 0x000fe20003f86270 */
[----:B------:R-:W-:Y:S02]  /*2a20*/  IMAD R35, R35, 0x80, R0 ;  /* 0x0000008023237824 */ /* 0x000fe400078e0200 */
[----:B------:R-:W-:Y:S01]  /*2a30*/  @!P1 VIADD R40, R40, 0x1 ;  /* 0x0000000128289836 */ /* 0x000fe20000000000 */
[----:B------:R-:W-:Y:S01]  /*2a40*/  ISETP.GT.U32.AND P2, PT, R2, R37, PT ;  /* 0x000000250200720c */ /* 0x000fe20003f44070 */
[----:B------:R-:W-:-:S04]  /*2a50*/  IMAD.HI.U32 R44, R38, 0xe, RZ ;  /* 0x0000000e262c7827 */ /* 0x000fc800078e00ff */
[----:B------:R-:W-:Y:S01]  /*2a60*/  @P3 VIADD R40, R40, 0x1 ;  /* 0x0000000128283836 */ /* 0x000fe20000000000 */
[----:B0-----:R-:W-:Y:S01]  /*2a70*/  SEL R31, R3, R30, !P0 ;  /* 0x0000001e031f7207 */ /* 0x001fe20004000000 */
[----:B------:R-:W-:Y:S02]  /*2a80*/  IMAD R29, R36, R41, 0x8 ;  /* 0x00000008241d7424 */ /* 0x000fe400078e0229 */
[----:B------:R-:W-:Y:S01]  /*2a90*/  @!P4 IMAD.MOV R40, RZ, RZ, -R40 ;  /* 0x000000ffff28c224 */ /* 0x000fe200078e0a28 */
[C---:B------:R-:W-:Y:S01]  /*2aa0*/  IADD3 R39, PT, PT, -R31.reuse, RZ, RZ ;  /* 0x000000ff1f277210 */ /* 0x040fe20007ffe1ff */
[----:B------:R-:W-:Y:S02]  /*2ab0*/  IMAD R29, R32, R29, R35 ;  /* 0x0000001d201d7224 */ /* 0x000fe400078e0223 */
[----:B------:R-:W-:Y:S01]  /*2ac0*/  IMAD R28, R31, 0x80, R0 ;  /* 0x000000801f1c7824 */ /* 0x000fe200078e0200 */
[----:B------:R-:W-:Y:S01]  /*2ad0*/  @!P2 IADD3 R37, PT, PT, R37, -R2, RZ ;  /* 0x800000022525a210 */ /* 0x000fe20007ffe0ff */
[----:B------:R-:W-:Y:S01]  /*2ae0*/  IMAD R35, R36, R39, 0x9 ;  /* 0x0000000924237424 */ /* 0x000fe200078e0227 */
[----:B------:R-:W-:Y:S01]  /*2af0*/  SEL R41, R3, R40, !P0 ;  /* 0x0000002803297207 */ /* 0x000fe20004000000 */
[----:B------:R-:W-:Y:S01]  /*2b00*/  IMAD.WIDE R30, R29, 0x4, R42 ;  /* 0x000000041d1e7825 */ /* 0x000fe200078e022a */
[----:B------:R-:W-:-:S02]  /*2b10*/  ISETP.GE.U32.AND P4, PT, R37, R2, PT ;  /* 0x000000022500720c */ /* 0x000fc40003f86070 */
[----:B------:R-:W-:Y:S01]  /*2b20*/  LOP3.LUT R40, R36, 0xc, RZ, 0x3c, !PT ;  /* 0x0000000c24287812 */ /* 0x000fe200078e3cff */
[----:B------:R-:W-:Y:S01]  /*2b30*/  IMAD R29, R32, R35, R28 ;  /* 0x00000023201d7224 */ /* 0x000fe200078e021c */
[----:B------:R0:W-:Y:S01]  /*2b40*/  STG.E desc[UR8][R30.64], R24 ;  /* 0x000000181e007986 */ /* 0x0001e2000c101908 */
[----:B------:R-:W-:Y:S01]  /*2b50*/  IMAD.HI.U32 R35, R38, 0xc, RZ ;  /* 0x0000000c26237827 */ /* 0x000fe200078e00ff */
[----:B------:R-:W-:-:S03]  /*2b60*/  ISETP.GE.AND P5, PT, R40, RZ, PT ;  /* 0x000000ff2800720c */ /* 0x000fc60003fa6270 */
[----:B------:R-:W-:Y:S02]  /*2b70*/  IMAD R39, R35, R33, 0xc ;  /* 0x0000000c23277424 */ /* 0x000fe400078e0221 */
[----:B------:R-:W-:-:S03]  /*2b80*/  IMAD.WIDE R28, R29, 0x4, R42 ;  /* 0x000000041d1c7825 */ /* 0x000fc600078e022a */
[----:B------:R-:W-:Y:S01]  /*2b90*/  ISETP.GT.U32.AND P6, PT, R2, R39, PT ;  /* 0x000000270200720c */ /* 0x000fe20003fc4070 */
[----:B------:R-:W-:Y:S01]  /*2ba0*/  @!P2 VIADD R34, R34, 0x1 ;  /* 0x000000012222a836 */ /* 0x000fe20000000000 */
[----:B0-----:R-:W-:Y:S01]  /*2bb0*/  LOP3.LUT R24, R36, 0xb, RZ, 0x3c, !PT ;  /* 0x0000000b24187812 */ /* 0x001fe200078e3cff */
[----:B------:R-:W-:Y:S01]  /*2bc0*/  IMAD.HI.U32 R30, R38, 0xd, RZ ;  /* 0x0000000d261e7827 */ /* 0x000fe200078e00ff */
[----:B------:R0:W-:Y:S02]  /*2bd0*/  STG.E desc[UR8][R28.64], R25 ;  /* 0x000000191c007986 */ /* 0x0001e4000c101908 */
[----:B------:R-:W-:Y:S01]  /*2be0*/  ISETP.GE.AND P3, PT, R24, RZ, PT ;  /* 0x000000ff1800720c */ /* 0x000fe20003f66270 */
[----:B------:R-:W-:Y:S01]  /*2bf0*/  IMAD R31, R30, R33, 0xd ;  /* 0x0000000d1e1f7424 */ /* 0x000fe200078e0221 */
[----:B------:R-:W-:Y:S01]  /*2c00*/  @P4 IADD3 R34, PT, PT, R34, 0x1, RZ ;  /* 0x0000000122224810 */ /* 0x000fe20007ffe0ff */
[----:B------:R-:W-:Y:S01]  /*2c10*/  IMAD.MOV R37, RZ, RZ, -R41 ;  /* 0x000000ffff257224 */ /* 0x000fe200078e0a29 */
[----:B------:R-:W-:Y:S01]  /*2c20*/  LEA R41, R41, R0, 0x7 ;  /* 0x0000000029297211 */ /* 0x000fe200078e38ff */
[----:B------:R-:W-:Y:S01]  /*2c30*/  IMAD.HI.U32 R40, R38, 0xf, RZ ;  /* 0x0000000f26287827 */ /* 0x000fe200078e00ff */
[----:B------:R-:W-:-:S02]  /*2c40*/  ISETP.GT.U32.AND P1, PT, R2, R31, PT ;  /* 0x0000001f0200720c */ /* 0x000fc40003f24070 */
[----:B------:R-:W-:Y:S01]  /*2c50*/  @!P6 IADD3 R35, PT, PT, R35, 0x1, RZ ;  /* 0x000000012323e810 */ /* 0x000fe20007ffe0ff */
[----:B------:R-:W-:Y:S01]  /*2c60*/  @!P6 IMAD.IADD R39, R39, 0x1, -R2 ;  /* 0x000000012727e824 */ /* 0x000fe200078e0a02 */
[----:B0-----:R-:W-:Y:S01]  /*2c70*/  LOP3.LUT R28, R36, 0xd, RZ, 0x3c, !PT ;  /* 0x0000000d241c7812 */ /* 0x001fe200078e3cff */
[----:B------:R-:W-:Y:S02]  /*2c80*/  IMAD R29, R44, R33, 0xe ;  /* 0x0000000e2c1d7424 */ /* 0x000fe400078e0221 */
[----:B------:R-:W-:Y:S01]  /*2c90*/  @!P3 IMAD.MOV R34, RZ, RZ, -R34 ;  /* 0x000000ffff22b224 */ /* 0x000fe200078e0a22 */
[----:B------:R-:W-:Y:S01]  /*2ca0*/  ISETP.GE.U32.AND P4, PT, R39, R2, PT ;  /* 0x000000022700720c */ /* 0x000fe20003f86070 */
[----:B------:R-:W-:Y:S01]  /*2cb0*/  IMAD R37, R36, R37, 0xa ;  /* 0x0000000a24257424 */ /* 0x000fe200078e0225 */
[----:B------:R-:W-:Y:S02]  /*2cc0*/  ISETP.GT.U32.AND P3, PT, R2, R29, PT ;  /* 0x0000001d0200720c */ /* 0x000fe40003f64070 */
[----:B------:R-:W-:Y:S01]  /*2cd0*/  ISETP.GE.AND P2, PT, R28, RZ, PT ;  /* 0x000000ff1c00720c */ /* 0x000fe20003f46270 */
[----:B------:R-:W-:-:S02]  /*2ce0*/  @!P1 IMAD.IADD R31, R31, 0x1, -R2 ;  /* 0x000000011f1f9824 */ /* 0x000fc400078e0a02 */
[----:B------:R-:W-:-:S03]  /*2cf0*/  IMAD.HI.U32 R28, R38, 0x10, RZ ;  /* 0x00000010261c7827 */ /* 0x000fc600078e00ff */
[----:B------:R-:W-:Y:S01]  /*2d00*/  ISETP.GE.U32.AND P6, PT, R31, R2, PT ;  /* 0x000000021f00720c */ /* 0x000fe20003fc6070 */
[----:B------:R-:W-:Y:S02]  /*2d10*/  IMAD R25, R32, R37, R41 ;  /* 0x0000002520197224 */ /* 0x000fe400078e0229 */
[-C--:B------:R-:W-:Y:S02]  /*2d20*/  IMAD R31, R28, R33.reuse, 0x10 ;  /* 0x000000101c1f7424 */ /* 0x080fe400078e0221 */
[----:B------:R-:W-:Y:S02]  /*2d30*/  IMAD R37, R40, R33, 0xf ;  /* 0x0000000f28257424 */ /* 0x000fe400078e0221 */
[----:B------:R-:W-:Y:S01]  /*2d40*/  @!P1 VIADD R30, R30, 0x1 ;  /* 0x000000011e1e9836 */ /* 0x000fe20000000000 */
[----:B------:R-:W-:Y:S01]  /*2d50*/  ISETP.GT.U32.AND P1, PT, R2, R31, PT ;  /* 0x0000001f0200720c */ /* 0x000fe20003f24070 */
[----:B------:R-:W-:-:S04]  /*2d60*/  IMAD.WIDE R24, R25, 0x4, R42 ;  /* 0x0000000419187825 */ /* 0x000fc800078e022a */
[----:B------:R-:W-:Y:S01]  /*2d70*/  @P4 VIADD R35, R35, 0x1 ;  /* 0x0000000123234836 */ /* 0x000fe20000000000 */
[----:B------:R-:W-:Y:S01]  /*2d80*/  ISETP.GT.U32.AND P4, PT, R2, R37, PT ;  /* 0x000000250200720c */ /* 0x000fe20003f84070 */
[--C-:B------:R-:W-:Y:S01]  /*2d90*/  @!P3 IMAD.IADD R29, R29, 0x1, -R2.reuse ;  /* 0x000000011d1db824 */ /* 0x100fe200078e0a02 */
[----:B------:R0:W-:Y:S01]  /*2da0*/  STG.E desc[UR8][R24.64], R26 ;  /* 0x0000001a18007986 */ /* 0x0001e2000c101908 */
[----:B------:R-:W-:Y:S01]  /*2db0*/  @P6 IADD3 R30, PT, PT, R30, 0x1, RZ ;  /* 0x000000011e1e6810 */ /* 0x000fe20007ffe0ff */
[----:B------:R-:W-:Y:S02]  /*2dc0*/  @!P3 VIADD R44, R44, 0x1 ;  /* 0x000000012c2cb836 */ /* 0x000fe40000000000 */
[----:B------:R-:W-:Y:S01]  /*2dd0*/  ISETP.GE.U32.AND P6, PT, R29, R2, PT ;  /* 0x000000021d00720c */ /* 0x000fe20003fc6070 */
[----:B------:R-:W-:Y:S01]  /*2de0*/  @!P1 IMAD.IADD R31, R31, 0x1, -R2 ;  /* 0x000000011f1f9824 */ /* 0x000fe200078e0a02 */
[----:B------:R-:W-:Y:S01]  /*2df0*/  MOV R29, R30 ;  /* 0x0000001e001d7202 */ /* 0x000fe20000000f00 */
[----:B------:R-:W-:-:S03]  /*2e00*/  IMAD.HI.U32 R30, R38, 0x12, RZ ;  /* 0x00000012261e7827 */ /* 0x000fc600078e00ff */
[----:B------:R-:W-:Y:S01]  /*2e10*/  @!P2 IADD3 R29, PT, PT, -R29, RZ, RZ ;  /* 0x000000ff1d1da210 */ /* 0x000fe20007ffe1ff */
[----:B------:R-:W-:Y:S01]  /*2e20*/  @!P4 IMAD.IADD R37, R37, 0x1, -R2 ;  /* 0x000000012525c824 */ /* 0x000fe200078e0a02 */
[----:B0-----:R-:W-:Y:S01]  /*2e30*/  SEL R25, R3, R34, !P0 ;  /* 0x0000002203197207 */ /* 0x001fe20004000000 */
[----:B------:R-:W-:Y:S01]  /*2e40*/  IMAD.MOV.U32 R34, RZ, RZ, R35 ;  /* 0x000000ffff227224 */ /* 0x000fe200078e0023 */
[----:B------:R-:W-:Y:S01]  /*2e50*/  ISETP.GE.U32.AND P2, PT, R31, R2, PT ;  /* 0x000000021f00720c */ /* 0x000fe20003f46070 */
[----:B------:R-:W-:Y:S01]  /*2e60*/  IMAD.HI.U32 R26, R38, 0x11, RZ ;  /* 0x00000011261a7827 */ /* 0x000fe200078e00ff */
[----:B------:R-:W-:Y:S02]  /*2e70*/  IADD3 R39, PT, PT, -R25, RZ, RZ ;  /* 0x000000ff19277210 */ /* 0x000fe40007ffe1ff */
[----:B------:R-:W-:Y:S01]  /*2e80*/  SEL R29, R3, R29, !P0 ;  /* 0x0000001d031d7207 */ /* 0x000fe20004000000 */
[----:B------:R-:W-:Y:S02]  /*2e90*/  IMAD R24, R25, 0x80, R0 ;  /* 0x0000008019187824 */ /* 0x000fe400078e0200 */
[C---:B------:R-:W-:Y:S01]  /*2ea0*/  IMAD R25, R36.reuse, R39, 0xb ;  /* 0x0000000b24197424 */ /* 0x040fe200078e0227 */
[----:B------:R-:W-:Y:S01]  /*2eb0*/  LOP3.LUT R39, R36, 0xe, RZ, 0x3c, !PT ;  /* 0x0000000e24277812 */ /* 0x000fe200078e3cff */
[----:B------:R-:W-:-:S02]  /*2ec0*/  IMAD R35, R30, R33, 0x12 ;  /* 0x000000121e237424 */ /* 0x000fc400078e0221 */
[----:B------:R-:W-:Y:S01]  /*2ed0*/  @!P5 IMAD.MOV R34, RZ, RZ, -R34 ;  /* 0x000000ffff22d224 */ /* 0x000fe200078e0a22 */
[----:B------:R-:W-:Y:S01]  /*2ee0*/  ISETP.GE.U32.AND P5, PT, R37, R2, PT ;  /* 0x000000022500720c */ /* 0x000fe20003fa6070 */
[----:B------:R-:W-:Y:S02]  /*2ef0*/  IMAD R25, R32, R25, R24 ;  /* 0x0000001920197224 */ /* 0x000fe400078e0218 */
[----:B------:R-:W-:Y:S01]  /*2f00*/  IMAD R31, R26, R33, 0x11 ;  /* 0x000000111a1f7424 */ /* 0x000fe200078e0221 */
[----:B------:R-:W-:Y:S01]  /*2f10*/  SEL R37, R3, R34, !P0 ;  /* 0x0000002203257207 */ /* 0x000fe20004000000 */
[----:B------:R-:W-:Y:S01]  /*2f20*/  @P6 VIADD R44, R44, 0x1 ;  /* 0x000000012c2c6836 */ /* 0x000fe20000000000 */
[C---:B------:R-:W-:Y:S01]  /*2f30*/  ISETP.GT.U32.AND P6, PT, R2.reuse, R35, PT ;  /* 0x000000230200720c */ /* 0x040fe20003fc4070 */
[----:B------:R-:W-:Y:S01]  /*2f40*/  IMAD.WIDE R24, R25, 0x4, R42 ;  /* 0x0000000419187825 */ /* 0x000fe200078e022a */
[----:B------:R-:W-:Y:S02]  /*2f50*/  ISETP.GT.U32.AND P3, PT, R2, R31, PT ;  /* 0x0000001f0200720c */ /* 0x000fe40003f64070 */
[----:B------:R-:W-:Y:S01]  /*2f60*/  IADD3 R41, PT, PT, -R37, RZ, RZ ;  /* 0x000000ff25297210 */ /* 0x000fe20007ffe1ff */
[----:B------:R-:W-:Y:S01]  /*2f70*/  @!P4 VIADD R40, R40, 0x1 ;  /* 0x000000012828c836 */ /* 0x000fe20000000000 */
[----:B------:R-:W-:Y:S01]  /*2f80*/  ISETP.GE.AND P4, PT, R39, RZ, PT ;  /* 0x000000ff2700720c */ /* 0x000fe20003f86270 */
[----:B------:R0:W-:Y:S01]  /*2f90*/  STG.E desc[UR8][R24.64], R27 ;  /* 0x0000001b18007986 */ /* 0x0001e2000c101908 */
[----:B------:R-:W-:-:S02]  /*2fa0*/  @!P1 VIADD R28, R28, 0x1 ;  /* 0x000000011c1c9836 */ /* 0x000fc40000000000 */
[----:B------:R-:W-:Y:S01]  /*2fb0*/  @P5 IADD3 R40, PT, PT, R40, 0x1, RZ ;  /* 0x0000000128285810 */ /* 0x000fe20007ffe0ff */
[----:B------:R-:W-:Y:S02]  /*2fc0*/  IMAD.MOV.U32 R34, RZ, RZ, R44 ;  /* 0x000000ffff227224 */ /* 0x000fe400078e002c */
[----:B------:R-:W-:Y:S01]  /*2fd0*/  @!P6 IMAD.IADD R35, R35, 0x1, -R2 ;  /* 0x000000012323e824 */ /* 0x000fe200078e0a02 */
[----:B------:R-:W-:Y:S01]  /*2fe0*/  @P2 IADD3 R28, PT, PT, R28, 0x1, RZ ;  /* 0x000000011c1c2810 */ /* 0x000fe20007ffe0ff */
[C---:B------:R-:W-:Y:S01]  /*2ff0*/  IMAD.HI.U32 R44, R38.reuse, 0x13, RZ ;  /* 0x00000013262c7827 */ /* 0x040fe200078e00ff */
[-C--:B------:R-:W-:Y:S02]  /*3000*/  @!P3 IADD3 R31, PT, PT, R31, -R2.reuse, RZ ;  /* 0x800000021f1fb210 */ /* 0x080fe40007ffe0ff */
[----:B------:R-:W-:Y:S01]  /*3010*/  ISETP.GE.U32.AND P2, PT, R35, R2, PT ;  /* 0x000000022300720c */ /* 0x000fe20003f46070 */
[----:B------:R-:W-:Y:S01]  /*3020*/  IMAD.HI.U32 R35, R38, 0x14, RZ ;  /* 0x0000001426237827 */ /* 0x000fe200078e00ff */
[----:B0-----:R-:W-:-:S02]  /*3030*/  LOP3.LUT R24, R36, 0xf, RZ, 0x3c, !PT ;  /* 0x0000000f24187812 */ /* 0x001fc400078e3cff */
[----:B------:R-:W-:Y:S01]  /*3040*/  LOP3.LUT R27, R36, 0x10, RZ, 0x3c, !PT ;  /* 0x00000010241b7812 */ /* 0x000fe200078e3cff */
[----:B------:R-:W-:Y:S01]  /*3050*/  @!P4 IMAD.MOV R34, RZ, RZ, -R34 ;  /* 0x000000ffff22c224 */ /* 0x000fe200078e0a22 */
[----:B------:R-:W-:Y:S01]  /*3060*/  ISETP.GE.AND P5, PT, R24, RZ, PT ;  /* 0x000000ff1800720c */ /* 0x000fe20003fa6270 */
[----:B------:R-:W-:Y:S01]  /*3070*/  IMAD R37, R37, 0x80, R0 ;  /* 0x0000008025257824 */ /* 0x000fe200078e0200 */
[----:B------:R-:W-:Y:S01]  /*3080*/  ISETP.GE.AND P1, PT, R27, RZ, PT ;  /* 0x000000ff1b00720c */ /* 0x000fe20003f26270 */
[-C--:B------:R-:W-:Y:S01]  /*3090*/  IMAD R27, R35, R33.reuse, 0x14 ;  /* 0x00000014231b7424 */ /* 0x080fe200078e0221 */
[----:B------:R-:W-:Y:S01]  /*30a0*/  ISETP.GE.U32.AND P4, PT, R31, R2, PT ;  /* 0x000000021f00720c */ /* 0x000fe20003f86070 */
[----:B------:R-:W-:Y:S02]  /*30b0*/  IMAD R31, R44, R33, 0x13 ;  /* 0x000000132c1f7424 */ /* 0x000fe400078e0221 */
[----:B------:R-:W-:Y:S02]  /*30c0*/  IMAD R25, R36, R41, 0xc ;  /* 0x0000000c24197424 */ /* 0x000fe400078e0229 */
[----:B------:R-:W-:-:S02]  /*30d0*/  @!P3 VIADD R26, R26, 0x1 ;  /* 0x000000011a1ab836 */ /* 0x000fc40000000000 */
[----:B------:R-:W-:Y:S01]  /*30e0*/  IMAD R25, R32, R25, R37 ;  /* 0x0000001920197224 */ /* 0x000fe200078e0225 */
[----:B------:R-:W-:Y:S01]  /*30f0*/  LOP3.LUT R37, R36, 0x11, RZ, 0x3c, !PT ;  /* 0x0000001124257812 */ /* 0x000fe200078e3cff */
[----:B------:R-:W-:Y:S01]  /*3100*/  @!P5 IMAD.MOV R40, RZ, RZ, -R40 ;  /* 0x000000ffff28d224 */ /* 0x000fe200078e0a28 */
[C---:B------:R-:W-:Y:S01]  /*3110*/  ISETP.GT.U32.AND P5, PT, R2.reuse, R31, PT ;  /* 0x0000001f0200720c */ /* 0x040fe20003fa4070 */
[----:B------:R-:W-:Y:S01]  /*3120*/  @!P1 IMAD.MOV R28, RZ, RZ, -R28 ;  /* 0x000000ffff1c9224 */ /* 0x000fe200078e0a1c */
[----:B------:R-:W-:Y:S01]  /*3130*/  ISETP.GT.U32.AND P1, PT, R2, R27, PT ;  /* 0x0000001b0200720c */ /* 0x000fe20003f24070 */
[----:B------:R-:W-:Y:S01]  /*3140*/  IMAD.WIDE R24, R25, 0x4, R42 ;  /* 0x0000000419187825 */ /* 0x000fe200078e022a */
[----:B------:R-:W-:Y:S02]  /*3150*/  ISETP.GE.AND P3, PT, R37, RZ, PT ;  /* 0x000000ff2500720c */ /* 0x000fe40003f66270 */
[----:B------:R-:W-:Y:S01]  /*3160*/  @P4 IADD3 R26, PT, PT, R26, 0x1, RZ ;  /* 0x000000011a1a4810 */ /* 0x000fe20007ffe0ff */
[----:B------:R-:W-:Y:S01]  /*3170*/  @!P6 VIADD R30, R30, 0x1 ;  /* 0x000000011e1ee836 */ /* 0x000fe20000000000 */
[----:B------:R0:W-:Y:S01]  /*3180*/  STG.E desc[UR8][R24.64], R20 ;  /* 0x0000001418007986 */ /* 0x0001e2000c101908 */
[----:B------:R-:W-:-:S04]  /*3190*/  IMAD.HI.U32 R37, R38, 0x15, RZ ;  /* 0x0000001526257827 */ /* 0x000fc800078e00ff */
[----:B------:R-:W-:Y:S02]  /*31a0*/  @!P5 IMAD.IADD R31, R31, 0x1, -R2 ;  /* 0x000000011f1fd824 */ /* 0x000fe400078e0a02 */
[-C--:B------:R-:W-:Y:S01]  /*31b0*/  @!P1 IADD3 R27, PT, PT, R27, -R2.reuse, RZ ;  /* 0x800000021b1b9210 */ /* 0x080fe20007ffe0ff */
[----:B------:R-:W-:Y:S02]  /*31c0*/  @P2 VIADD R30, R30, 0x1 ;  /* 0x000000011e1e2836 */ /* 0x000fe40000000000 */
[-C--:B------:R-:W-:Y:S01]  /*31d0*/  ISETP.GE.U32.AND P6, PT, R31, R2.reuse, PT ;  /* 0x000000021f00720c */ /* 0x080fe20003fc6070 */
[----:B------:R-:W-:Y:S01]  /*31e0*/  IMAD.HI.U32 R31, R38, 0x16, RZ ;  /* 0x00000016261f7827 */ /* 0x000fe200078e00ff */
[----:B0-----:R-:W-:Y:S02]  /*31f0*/  LOP3.LUT R20, R36, 0x12, RZ, 0x3c, !PT ;  /* 0x0000001224147812 */ /* 0x001fe400078e3cff */
[C---:B------:R-:W-:Y:S01]  /*3200*/  IADD3 R25, PT, PT, -R29.reuse, RZ, RZ ;  /* 0x000000ff1d197210 */ /* 0x040fe20007ffe1ff */
[----:B------:R-:W-:Y:S01]  /*3210*/  IMAD R29, R29, 0x80, R0 ;  /* 0x000000801d1d7824 */ /* 0x000fe200078e0200 */
[----:B------:R-:W-:Y:S01]  /*3220*/  ISETP.GE.AND P4, PT, R20, RZ, PT ;  /* 0x000000ff1400720c */ /* 0x000fe20003f86270 */
[----:B------:R-:W-:Y:S01]  /*3230*/  IMAD R39, R37, R33, 0x15 ;  /* 0x0000001525277424 */ /* 0x000fe200078e0221 */
[----:B------:R-:W-:Y:S01]  /*3240*/  ISETP.GE.U32.AND P2, PT, R27, R2, PT ;  /* 0x000000021b00720c */ /* 0x000fe20003f46070 */
[C---:B------:R-:W-:Y:S01]  /*3250*/  IMAD R25, R36.reuse, R25, 0xd ;  /* 0x0000000d24197424 */ /* 0x040fe200078e0219 */
[----:B------:R-:W-:Y:S01]  /*3260*/  LOP3.LUT R20, R36, 0x13, RZ, 0x3c, !PT ;  /* 0x0000001324147812 */ /* 0x000fe200078e3cff */
[----:B------:R-:W-:-:S02]  /*3270*/  IMAD.MOV.U32 R27, RZ, RZ, R26 ;  /* 0x000000ffff1b7224 */ /* 0x000fc400078e001a */
[----:B------:R-:W-:Y:S02]  /*3280*/  IMAD R25, R32, R25, R29 ;  /* 0x0000001920197224 */ /* 0x000fe400078e021d */
[----:B------:R-:W-:Y:S01]  /*3290*/  IMAD R41, R31, R33, 0x16 ;  /* 0x000000161f297424 */ /* 0x000fe200078e0221 */
[----:B------:R-:W-:Y:S01]  /*32a0*/  @!P3 IADD3 R27, PT, PT, -R27, RZ, RZ ;  /* 0x000000ff1b1bb210 */ /* 0x000fe20007ffe1ff */
[----:B------:R-:W-:Y:S01]  /*32b0*/  IMAD.WIDE R24, R25, 0x4, R42 ;  /* 0x0000000419187825 */ /* 0x000fe200078e022a */
[----:B------:R-:W-:-:S03]  /*32c0*/  ISETP.GT.U32.AND P3, PT, R2, R39, PT ;  /* 0x000000270200720c */ /* 0x000fc60003f64070 */
[----:B------:R-:W-:Y:S01]  /*32d0*/  @!P5 VIADD R44, R44, 0x1 ;  /* 0x000000012c2cd836 */ /* 0x000fe20000000000 */
[----:B------:R-:W-:Y:S01]  /*32e0*/  ISETP.GT.U32.AND P5, PT, R2, R41, PT ;  /* 0x000000290200720c */ /* 0x000fe20003fa4070 */
[----:B------:R-:W-:Y:S01]  /*32f0*/  @!P4 IMAD.MOV R30, RZ, RZ, -R30 ;  /* 0x000000ffff1ec224 */ /* 0x000fe200078e0a1e */
[----:B------:R-:W-:Y:S01]  /*3300*/  ISETP.GE.AND P4, PT, R20, RZ, PT ;  /* 0x000000ff1400720c */ /* 0x000fe20003f86270 */
[----:B------:R-:W-:Y:S01]  /*3310*/  IMAD.HI.U32 R29, R38, 0x17, RZ ;  /* 0x00000017261d7827 */ /* 0x000fe200078e00ff */
[----:B------:R0:W-:Y:S01]  /*3320*/  STG.E desc[UR8][R24.64], R21 ;  /* 0x0000001518007986 */ /* 0x0001e2000c101908 */
[----:B------:R-:W-:Y:S02]  /*3330*/  @P6 IADD3 R44, PT, PT, R44, 0x1, RZ ;  /* 0x000000012c2c6810 */ /* 0x000fe40007ffe0ff */
[----:B------:R-:W-:Y:S02]  /*3340*/  @!P1 VIADD R35, R35, 0x1 ;  /* 0x0000000123239836 */ /* 0x000fe40000000000 */
[----:B------:R-:W-:Y:S01]  /*3350*/  @!P3 IMAD.IADD R39, R39, 0x1, -R2 ;  /* 0x000000012727b824 */ /* 0x000fe200078e0a02 */
[----:B------:R-:W-:Y:S01]  /*3360*/  @!P3 IADD3 R37, PT, PT, R37, 0x1, RZ ;  /* 0x000000012525b810 */ /* 0x000fe20007ffe0ff */
[----:B------:R-:W-:-:S02]  /*3370*/  IMAD.MOV.U32 R26, RZ, RZ, R44 ;  /* 0x000000ffff1a7224 */ /* 0x000fc400078e002c */
[----:B------:R-:W-:Y:S02]  /*3380*/  @!P5 IMAD.IADD R41, R41, 0x1, -R2 ;  /* 0x000000012929d824 */ /* 0x000fe400078e0a02 */
[----:B------:R-:W-:Y:S01]  /*3390*/  @P2 VIADD R35, R35, 0x1 ;  /* 0x0000000123232836 */ /* 0x000fe20000000000 */
[----:B------:R-:W-:Y:S01]  /*33a0*/  @!P4 IADD3 R26, PT, PT, -R26, RZ, RZ ;  /* 0x000000ff1a1ac210 */ /* 0x000fe20007ffe1ff */
[----:B0-----:R-:W-:Y:S01]  /*33b0*/  IMAD R21, R29, R33, 0x17 ;  /* 0x000000171d157424 */ /* 0x001fe200078e0221 */
[----:B------:R-:W-:Y:S01]  /*33c0*/  ISETP.GE.U32.AND P4, PT, R39, R2, PT ;  /* 0x000000022700720c */ /* 0x000fe20003f86070 */
[----:B------:R-:W-:Y:S01]  /*33d0*/  IMAD.HI.U32 R44, R38, 0x18, RZ ;  /* 0x00000018262c7827 */ /* 0x000fe200078e00ff */
[----:B------:R-:W-:Y:S02]  /*33e0*/  SEL R25, R3, R34, !P0 ;  /* 0x0000002203197207 */ /* 0x000fe40004000000 */
[----:B------:R-:W-:Y:S01]  /*33f0*/  ISETP.GT.U32.AND P6, PT, R2, R21, PT ;  /* 0x000000150200720c */ /* 0x000fe20003fc4070 */
[----:B------:R-:W-:Y:S01]  /*3400*/  @!P5 VIADD R31, R31, 0x1 ;  /* 0x000000011f1fd836 */ /* 0x000fe20000000000 */
[----:B------:R-:W-:-:S02]  /*3410*/  SEL R39, R3, R40, !P0 ;  /* 0x0000002803277207 */ /* 0x000fc40004000000 */
[----:B------:R-:W-:Y:S02]  /*3420*/  ISETP.GE.U32.AND P1, PT, R41, R2, PT ;  /* 0x000000022900720c */ /* 0x000fe40003f26070 */
[C---:B------:R-:W-:Y:S01]  /*3430*/  IADD3 R41, PT, PT, -R25.reuse, RZ, RZ ;  /* 0x000000ff19297210 */ /* 0x040fe20007ffe1ff */
[----:B------:R-:W-:Y:S01]  /*3440*/  IMAD.MOV R45, RZ, RZ, -R39 ;  /* 0x000000ffff2d7224 */ /* 0x000fe200078e0a27 */
[----:B------:R-:W-:Y:S01]  /*3450*/  LEA R20, R25, R0, 0x7 ;  /* 0x0000000019147211 */ /* 0x000fe200078e38ff */
[----:B------:R-:W-:Y:S01]  /*3460*/  IMAD R24, R39, 0x80, R0 ;  /* 0x0000008027187824 */ /* 0x000fe200078e0200 */
[C---:B------:R-:W-:Y:S01]  /*3470*/  LOP3.LUT R34, R36.reuse, 0x15, RZ, 0x3c, !PT ;  /* 0x0000001524227812 */ /* 0x040fe200078e3cff */
[C---:B------:R-:W-:Y:S01]  /*3480*/  IMAD R25, R36.reuse, R41, 0xe ;  /* 0x0000000e24197424 */ /* 0x040fe200078e0229 */
[C---:B------:R-:W-:Y:S01]  /*3490*/  LOP3.LUT R40, R36.reuse, 0x16, RZ, 0x3c, !PT ;  /* 0x0000001624287812 */ /* 0x040fe200078e3cff */
[----:B------:R-:W-:Y:S01]  /*34a0*/  @!P6 IMAD.IADD R21, R21, 0x1, -R2 ;  /* 0x000000011515e824 */ /* 0x000fe200078e0a02 */
[----:B------:R-:W-:Y:S01]  /*34b0*/  @!P6 IADD3 R29, PT, PT, R29, 0x1, RZ ;  /* 0x000000011d1de810 */ /* 0x000fe20007ffe0ff */
[----:B------:R-:W-:Y:S01]  /*34c0*/  IMAD R39, R36, R45, 0xf ;  /* 0x0000000f24277424 */ /* 0x000fe200078e022d */
[----:B------:R-:W-:Y:S01]  /*34d0*/  ISETP.GE.AND P5, PT, R40, RZ, PT ;  /* 0x000000ff2800720c */ /* 0x000fe20003fa6270 */
[----:B------:R-:W-:Y:S01]  /*34e0*/  IMAD R41, R44, R33, 0x18 ;  /* 0x000000182c297424 */ /* 0x000fe200078e0221 */
[----:B------:R-:W-:Y:S01]  /*34f0*/  ISETP.GE.U32.AND P2, PT, R21, R2, PT ;  /* 0x000000021500720c */ /* 0x000fe20003f46070 */
[----:B------:R-:W-:-:S02]  /*3500*/  IMAD R21, R32, R25, R20 ;  /* 0x0000001920157224 */ /* 0x000fc400078e0214 */
[----:B------:R-:W-:Y:S01]  /*3510*/  IMAD R25, R32, R39, R24 ;  /* 0x0000002720197224 */ /* 0x000fe200078e0218 */
[----:B------:R-:W-:Y:S01]  /*3520*/  LOP3.LUT R24, R36, 0x14, RZ, 0x3c, !PT ;  /* 0x0000001424187812 */ /* 0x000fe200078e3cff */
[----:B------:R-:W-:-:S03]  /*3530*/  IMAD.WIDE R20, R21, 0x4, R42 ;  /* 0x0000000415147825 */ /* 0x000fc600078e022a */
[----:B------:R-:W-:Y:S01]  /*3540*/  ISETP.GE.AND P3, PT, R24, RZ, PT ;  /* 0x000000ff1800720c */ /* 0x000fe20003f66270 */
[----:B------:R-:W-:Y:S01]  /*3550*/  @P4 VIADD R37, R37, 0x1 ;  /* 0x0000000125254836 */ /* 0x000fe20000000000 */
[----:B------:R-:W-:Y:S01]  /*3560*/  ISETP.GE.AND P4, PT, R34, RZ, PT ;  /* 0x000000ff2200720c */ /* 0x000fe20003f86270 */
[----:B------:R0:W-:Y:S01]  /*3570*/  STG.E desc[UR8][R20.64], R22 ;  /* 0x0000001614007986 */ /* 0x0001e2000c101908 */
[----:B------:R-:W-:Y:S01]  /*3580*/  IMAD.HI.U32 R34, R38, 0x19, RZ ;  /* 0x0000001926227827 */ /* 0x000fe200078e00ff */
[----:B------:R-:W-:-:S03]  /*3590*/  @P2 IADD3 R29, PT, PT, R29, 0x1, RZ ;  /* 0x000000011d1d2810 */ /* 0x000fc60007ffe0ff */
[----:B------:R-:W-:-:S04]  /*35a0*/  IMAD.HI.U32 R39, R38, 0x1a, RZ ;  /* 0x0000001a26277827 */ /* 0x000fc800078e00ff */
[----:B------:R-:W-:Y:S02]  /*35b0*/  @P1 VIADD R31, R31, 0x1 ;  /* 0x000000011f1f1836 */ /* 0x000fe40000000000 */
[----:B------:R-:W-:Y:S01]  /*35c0*/  @!P3 IMAD.MOV R35, RZ, RZ, -R35 ;  /* 0x000000ffff23b224 */ /* 0x000fe200078e0a23 */
[----:B------:R-:W-:Y:S01]  /*35d0*/  ISETP.GT.U32.AND P3, PT, R2, R41, PT ;  /* 0x000000290200720c */ /* 0x000fe20003f64070 */
[-C--:B------:R-:W-:Y:S01]  /*35e0*/  IMAD R45, R34, R33.reuse, 0x19 ;  /* 0x00000019222d7424 */ /* 0x080fe200078e0221 */
[----:B0-----:R-:W-:Y:S01]  /*35f0*/  LOP3.LUT R20, R36, 0x17, RZ, 0x3c, !PT ;  /* 0x0000001724147812 */ /* 0x001fe200078e3cff */
[----:B------:R-:W-:Y:S01]  /*3600*/  IMAD.WIDE R24, R25, 0x4, R42 ;  /* 0x0000000419187825 */ /* 0x000fe200078e022a */
[----:B------:R-:W-:Y:S02]  /*3610*/  @!P4 IADD3 R37, PT, PT, -R37, RZ, RZ ;  /* 0x000000ff2525c210 */ /* 0x000fe40007ffe1ff */
[----:B------:R-:W-:Y:S01]  /*3620*/  ISETP.GE.AND P1, PT, R20, RZ, PT ;  /* 0x000000ff1400720c */ /* 0x000fe20003f26270 */
[----:B------:R-:W-:Y:S01]  /*3630*/  IMAD R21, R39, R33, 0x1a ;  /* 0x0000001a27157424 */ /* 0x000fe200078e0221 */
[----:B------:R-:W-:Y:S01]  /*3640*/  ISETP.GT.U32.AND P4, PT, R2, R45, PT ;  /* 0x0000002d0200720c */ /* 0x000fe20003f84070 */
[----:B------:R0:W-:Y:S01]  /*3650*/  STG.E desc[UR8][R24.64], R23 ;  /* 0x0000001718007986 */ /* 0x0001e2000c101908 */
[----:B------:R-:W-:Y:S01]  /*3660*/  LOP3.LUT R20, R36, 0x18, RZ, 0x3c, !PT ;  /* 0x0000001824147812 */ /* 0x000fe200078e3cff */
[----:B------:R-:W-:Y:S01]  /*3670*/  @!P5 IMAD.MOV R31, RZ, RZ, -R31 ;  /* 0x000000ffff1fd224 */ /* 0x000fe200078e0a1f */
[----:B------:R-:W-:Y:S01]  /*3680*/  ISETP.GT.U32.AND P6, PT, R2, R21, PT ;  /* 0x000000150200720c */ /* 0x000fe20003fc4070 */
[----:B------:R-:W-:Y:S01]  /*3690*/  @!P3 IMAD.IADD R41, R41, 0x1, -R2 ;  /* 0x000000012929b824 */ /* 0x000fe200078e0a02 */
[C---:B------:R-:W-:Y:S01]  /*36a0*/  SEL R35, R3.reuse, R35, !P0 ;  /* 0x0000002303237207 */ /* 0x040fe20004000000 */
[----:B------:R-:W-:Y:S01]  /*36b0*/  @!P3 VIADD R44, R44, 0x1 ;  /* 0x000000012c2cb836 */ /* 0x000fe20000000000 */
[----:B------:R-:W-:Y:S01]  /*36c0*/  SEL R37, R3, R37, !P0 ;  /* 0x0000002503257207 */ /* 0x000fe20004000000 */
[----:B------:R-:W-:Y:S01]  /*36d0*/  IMAD.HI.U32 R22, R38, 0x1c, RZ ;  /* 0x0000001c26167827 */ /* 0x000fe200078e00ff */
[----:B------:R-:W-:-:S03]  /*36e0*/  ISETP.GE.U32.AND P2, PT, R41, R2, PT ;  /* 0x000000022900720c */ /* 0x000fc60003f46070 */
[----:B0-----:R-:W-:Y:S02]  /*36f0*/  IMAD.MOV.U32 R25, RZ, RZ, R29 ;  /* 0x000000ffff197224 */ /* 0x001fe400078e001d */
[--C-:B------:R-:W-:Y:S02]  /*3700*/  @!P4 IMAD.IADD R45, R45, 0x1, -R2.reuse ;  /* 0x000000012d2dc824 */ /* 0x100fe400078e0a02 */
[----:B------:R-:W-:Y:S01]  /*3710*/  IMAD.HI.U32 R24, R38, 0x1b, RZ ;  /* 0x0000001b26187827 */ /* 0x000fe200078e00ff */
[----:B------:R-:W-:Y:S02]  /*3720*/  @!P1 IADD3 R25, PT, PT, -R25, RZ, RZ ;  /* 0x000000ff19199210 */ /* 0x000fe40007ffe1ff */
[----:B------:R-:W-:Y:S01]  /*3730*/  ISETP.GE.AND P1, PT, R20, RZ, PT ;  /* 0x000000ff1400720c */ /* 0x000fe20003f26270 */
[----:B------:R-:W-:Y:S01]  /*3740*/  @!P6 IMAD.IADD R21, R21, 0x1, -R2 ;  /* 0x000000011515e824 */ /* 0x000fe200078e0a02 */
[-C--:B------:R-:W-:Y:S01]  /*3750*/  ISETP.GE.U32.AND P5, PT, R45, R2.reuse, PT ;  /* 0x000000022d00720c */ /* 0x080fe20003fa6070 */
[-C--:B------:R-:W-:Y:S01]  /*3760*/  IMAD R23, R24, R33.reuse, 0x1b ;  /* 0x0000001b18177424 */ /* 0x080fe200078e0221 */
[----:B------:R-:W-:Y:S01]  /*3770*/  @P2 IADD3 R44, PT, PT, R44, 0x1, RZ ;  /* 0x000000012c2c2810 */ /* 0x000fe20007ffe0ff */
[----:B------:R-:W-:Y:S01]  /*3780*/  @!P4 VIADD R34, R34, 0x1 ;  /* 0x000000012222c836 */ /* 0x000fe20000000000 */
[----:B------:R-:W-:Y:S01]  /*3790*/  LOP3.LUT R20, R36, 0x19, RZ, 0x3c, !PT ;  /* 0x0000001924147812 */ /* 0x000fe200078e3cff */
[----:B------:R-:W-:Y:S01]  /*37a0*/  @!P6 VIADD R39, R39, 0x1 ;  /* 0x000000012727e836 */ /* 0x000fe20000000000 */
[----:B------:R-:W-:Y:S01]  /*37b0*/  ISETP.GE.U32.AND P2, PT, R21, R2, PT ;  /* 0x000000021500720c */ /* 0x000fe20003f46070 */
[----:B------:R-:W-:Y:S01]  /*37c0*/  IMAD R21, R22, R33, 0x1c ;  /* 0x0000001c16157424 */ /* 0x000fe200078e0221 */
[----:B------:R-:W-:Y:S01]  /*37d0*/  ISETP.GT.U32.AND P3, PT, R2, R23, PT ;  /* 0x000000170200720c */ /* 0x000fe20003f64070 */
[----:B------:R-:W-:Y:S01]  /*37e0*/  IMAD.HI.U32 R40, R38, 0x1d, RZ ;  /* 0x0000001d26287827 */ /* 0x000fe200078e00ff */
[----:B------:R-:W-:-:S02]  /*37f0*/  SEL R41, R3, R25, !P0 ;  /* 0x0000001903297207 */ /* 0x000fc40004000000 */
[----:B------:R-:W-:Y:S01]  /*3800*/  ISETP.GT.U32.AND P4, PT, R2, R21, PT ;  /* 0x000000150200720c */ /* 0x000fe20003f84070 */
[----:B------:R-:W-:Y:S01]  /*3810*/  @!P1 IMAD.MOV R44, RZ, RZ, -R44 ;  /* 0x000000ffff2c9224 */ /* 0x000fe200078e0a2c */
[----:B------:R-:W-:Y:S01]  /*3820*/  ISETP.GE.AND P1, PT, R20, RZ, PT ;  /* 0x000000ff1400720c */ /* 0x000fe20003f26270 */
[----:B------:R-:W-:Y:S01]  /*3830*/  @P5 VIADD R34, R34, 0x1 ;  /* 0x0000000122225836 */ /* 0x000fe20000000000 */
[----:B------:R-:W-:-:S03]  /*3840*/  LOP3.LUT R20, R36, 0x1a, RZ, 0x3c, !PT ;  /* 0x0000001a24147812 */ /* 0x000fc600078e3cff */
[----:B------:R-:W-:Y:S02]  /*3850*/  @P2 VIADD R39, R39, 0x1 ;  /* 0x0000000127272836 */ /* 0x000fe40000000000 */
[----:B------:R-:W-:Y:S01]  /*3860*/  @!P3 IADD3 R23, PT, PT, R23, -R2, RZ ;  /* 0x800000021717b210 */ /* 0x000fe20007ffe0ff */
[----:B------:R-:W-:-:S03]  /*3870*/  @!P3 VIADD R24, R24, 0x1 ;  /* 0x000000011818b836 */ /* 0x000fc60000000000 */
[-C--:B------:R-:W-:Y:S02]  /*3880*/  @!P4 IADD3 R21, PT, PT, R21, -R2.reuse, RZ ;  /* 0x800000021515c210 */ /* 0x080fe40007ffe0ff */
[----:B------:R-:W-:Y:S01]  /*3890*/  @!P1 IMAD.MOV R34, RZ, RZ, -R34 ;  /* 0x000000ffff229224 */ /* 0x000fe200078e0a22 */
[----:B------:R-:W-:Y:S01]  /*38a0*/  ISETP.GE.AND P1, PT, R20, RZ, PT ;  /* 0x000000ff1400720c */ /* 0x000fe20003f26270 */
[C---:B------:R-:W-:Y:S01]  /*38b0*/  IMAD.HI.U32 R20, R38.reuse, 0x1e, RZ ;  /* 0x0000001e26147827 */ /* 0x040fe200078e00ff */
[-C--:B------:R-:W-:Y:S02]  /*38c0*/  ISETP.GE.U32.AND P5, PT, R23, R2.reuse, PT ;  /* 0x000000021700720c */ /* 0x080fe40003fa6070 */
[----:B------:R-:W-:Y:S01]  /*38d0*/  ISETP.GE.U32.AND P6, PT, R21, R2, PT ;  /* 0x000000021500720c */ /* 0x000fe20003fc6070 */
[----:B------:R-:W-:Y:S01]  /*38e0*/  IMAD.HI.U32 R38, R38, 0x1f, RZ ;  /* 0x0000001f26267827 */ /* 0x000fe200078e00ff */
[----:B------:R-:W-:Y:S02]  /*38f0*/  MOV R21, R39 ;  /* 0x0000002700157202 */ /* 0x000fe40000000f00 */
[----:B------:R-:W-:Y:S01]  /*3900*/  @!P4 IADD3 R22, PT, PT, R22, 0x1, RZ ;  /* 0x000000011616c810 */ /* 0x000fe20007ffe0ff */
[-C--:B------:R-:W-:Y:S01]  /*3910*/  IMAD R23, R40, R33.reuse, 0x1d ;  /* 0x0000001d28177424 */ /* 0x080fe200078e0221 */
[C---:B------:R-:W-:Y:S01]  /*3920*/  SEL R39, R3.reuse, R26, !P0 ;  /* 0x0000001a03277207 */ /* 0x040fe20004000000 */
[-C--:B------:R-:W-:Y:S01]  /*3930*/  IMAD R29, R20, R33.reuse, 0x1e ;  /* 0x0000001e141d7424 */ /* 0x080fe200078e0221 */
[----:B------:R-:W-:Y:S01]  /*3940*/  LOP3.LUT R26, R36, 0x1e, RZ, 0x3c, !PT ;  /* 0x0000001e241a7812 */ /* 0x000fe200078e3cff */
[----:B------:R-:W-:Y:S01]  /*3950*/  IMAD R33, R38, R33, 0x1f ;  /* 0x0000001f26217424 */ /* 0x000fe200078e0221 */
[C---:B------:R-:W-:Y:S01]  /*3960*/  ISETP.GT.U32.AND P2, PT, R2.reuse, R23, PT ;  /* 0x000000170200720c */ /* 0x040fe20003f44070 */
[----:B------:R-:W-:Y:S01]  /*3970*/  @!P1 IMAD.MOV R21, RZ, RZ, -R21 ;  /* 0x000000ffff159224 */ /* 0x000fe200078e0a15 */
[----:B------:R-:W-:Y:S01]  /*3980*/  ISETP.GT.U32.AND P1, PT, R2, R29, PT ;  /* 0x0000001d0200720c */ /* 0x000fe20003f24070 */
[----:B------:R-:W-:Y:S01]  /*3990*/  @P5 VIADD R24, R24, 0x1 ;  /* 0x0000000118185836 */ /* 0x000fe20000000000 */
[----:B------:R-:W-:Y:S01]  /*39a0*/  ISETP.GT.U32.AND P3, PT, R2, R33, PT ;  /* 0x000000210200720c */ /* 0x000fe20003f64070 */
[----:B------:R-:W-:Y:S01]  /*39b0*/  @P6 VIADD R22, R22, 0x1 ;  /* 0x0000000116166836 */ /* 0x000fe20000000000 */
[----:B------:R-:W-:-:S07]  /*39c0*/  SEL R21, R3, R21, !P0 ;  /* 0x0000001503157207 */ /* 0x000fce0004000000 */
[-C--:B------:R-:W-:Y:S02]  /*39d0*/  @!P2 IADD3 R23, PT, PT, R23, -R2.reuse, RZ ;  /* 0x800000021717a210 */ /* 0x080fe40007ffe0ff */
[--C-:B------:R-:W-:Y:S01]  /*39e0*/  @!P1 IMAD.IADD R29, R29, 0x1, -R2.reuse ;  /* 0x000000011d1d9824 */ /* 0x100fe200078e0a02 */
[----:B------:R-:W-:Y:S01]  /*39f0*/  @!P2 IADD3 R40, PT, PT, R40, 0x1, RZ ;  /* 0x000000012828a810 */ /* 0x000fe20007ffe0ff */
[----:B------:R-:W-:Y:S01]  /*3a00*/  @!P3 IMAD.IADD R33, R33, 0x1, -R2 ;  /* 0x000000012121b824 */ /* 0x000fe200078e0a02 */
[-C--:B------:R-:W-:Y:S01]  /*3a10*/  ISETP.GE.U32.AND P5, PT, R23, R2.reuse, PT ;  /* 0x000000021700720c */ /* 0x080fe20003fa6070 */
[----:B------:R-:W-:Y:S01]  /*3a20*/  @!P1 VIADD R20, R20, 0x1 ;  /* 0x0000000114149836 */ /* 0x000fe20000000000 */
[-C--:B------:R-:W-:Y:S01]  /*3a30*/  ISETP.GE.U32.AND P4, PT, R29, R2.reuse, PT ;  /* 0x000000021d00720c */ /* 0x080fe20003f86070 */
[----:B------:R-:W-:Y:S01]  /*3a40*/  @!P3 VIADD R38, R38, 0x1 ;  /* 0x000000012626b836 */ /* 0x000fe20000000000 */
[----:B------:R-:W-:Y:S02]  /*3a50*/  ISETP.GE.U32.AND P6, PT, R33, R2, PT ;  /* 0x000000022100720c */ /* 0x000fe40003fc6070 */
[----:B------:R-:W-:-:S02]  /*3a60*/  LOP3.LUT R2, R36, 0x1b, RZ, 0x3c, !PT ;  /* 0x0000001b24027812 */ /* 0x000fc400078e3cff */
[C---:B------:R-:W-:Y:S02]  /*3a70*/  SEL R23, R3.reuse, R28, !P0 ;  /* 0x0000001c03177207 */ /* 0x040fe40004000000 */
[----:B------:R-:W-:Y:S02]  /*3a80*/  ISETP.GE.AND P2, PT, R2, RZ, PT ;  /* 0x000000ff0200720c */ /* 0x000fe40003f46270 */
[----:B------:R-:W-:Y:S01]  /*3a90*/  LOP3.LUT R2, R36, 0x1c, RZ, 0x3c, !PT ;  /* 0x0000001c24027812 */ /* 0x000fe200078e3cff */
[----:B------:R-:W-:Y:S01]  /*3aa0*/  IMAD.MOV R29, RZ, RZ, -R23 ;  /* 0x000000ffff1d7224 */ /* 0x000fe200078e0a17 */
[----:B------:R-:W-:Y:S01]  /*3ab0*/  SEL R33, R3, R30, !P0 ;  /* 0x0000001e03217207 */ /* 0x000fe20004000000 */
[----:B------:R-:W-:Y:S01]  /*3ac0*/  @P5 VIADD R40, R40, 0x1 ;  /* 0x0000000128285836 */ /* 0x000fe20000000000 */
[----:B------:R-:W-:Y:S02]  /*3ad0*/  ISETP.GE.AND P5, PT, R2, RZ, PT ;  /* 0x000000ff0200720c */ /* 0x000fe40003fa6270 */
[----:B------:R-:W-:Y:S01]  /*3ae0*/  LEA R2, R23, R0, 0x7 ;  /* 0x0000000017027211 */ /* 0x000fe200078e38ff */
[----:B------:R-:W-:Y:S01]  /*3af0*/  IMAD R23, R36, R29, 0x10 ;  /* 0x0000001024177424 */ /* 0x000fe200078e021d */
[----:B------:R-:W-:-:S02]  /*3b00*/  SEL R29, R3, R27, !P0 ;  /* 0x0000001b031d7207 */ /* 0x000fc40004000000 */
[----:B------:R-:W-:Y:S01]  /*3b10*/  @P4 IADD3 R20, PT, PT, R20, 0x1, RZ ;  /* 0x0000000114144810 */ /* 0x000fe20007ffe0ff */
[----:B------:R-:W-:Y:S01]  /*3b20*/  IMAD R27, R32, R23, R2 ;  /* 0x00000017201b7224 */ /* 0x000fe200078e0202 */
[----:B------:R-:W-:Y:S01]  /*3b30*/  ISETP.GE.AND P4, PT, R26, RZ, PT ;  /* 0x000000ff1a00720c */ /* 0x000fe20003f86270 */
[----:B------:R-:W-:Y:S01]  /*3b40*/  IMAD.MOV R23, RZ, RZ, -R29 ;  /* 0x000000ffff177224 */ /* 0x000fe200078e0a1d */
[----:B------:R-:W-:Y:S01]  /*3b50*/  @P6 IADD3 R38, PT, PT, R38, 0x1, RZ ;  /* 0x0000000126266810 */ /* 0x000fe20007ffe0ff */
[--C-:B------:R-:W-:Y:S02]  /*3b60*/  IMAD R29, R29, 0x80, R0.reuse ;  /* 0x000000801d1d7824 */ /* 0x100fe400078e0200 */
[----:B------:R-:W-:Y:S01]  /*3b70*/  IMAD R23, R36, R23, 0x11 ;  /* 0x0000001124177424 */ /* 0x000fe200078e0217 */
[----:B------:R-:W-:Y:S01]  /*3b80*/  @!P5 IADD3 R22, PT, PT, -R22, RZ, RZ ;  /* 0x000000ff1616d210 */ /* 0x000fe20007ffe1ff */
[--C-:B------:R-:W-:Y:S02]  /*3b90*/  IMAD R2, R35, 0x80, R0.reuse ;  /* 0x0000008023027824 */ /* 0x100fe400078e0200 */
[----:B------:R-:W-:Y:S01]  /*3ba0*/  IMAD R23, R32, R23, R29 ;  /* 0x0000001720177224 */ /* 0x000fe200078e021d */
[C---:B------:R-:W-:Y:S01]  /*3bb0*/  IADD3 R29, PT, PT, -R33.reuse, RZ, RZ ;  /* 0x000000ff211d7210 */ /* 0x040fe20007ffe1ff */
[----:B------:R-:W-:Y:S01]  /*3bc0*/  IMAD R33, R33, 0x80, R0 ;  /* 0x0000008021217824 */ /* 0x000fe200078e0200 */
[----:B------:R-:W-:Y:S01]  /*3bd0*/  SEL R26, R3, R22, !P0 ;  /* 0x00000016031a7207 */ /* 0x000fe20004000000 */
[----:B------:R-:W-:-:S02]  /*3be0*/  IMAD.MOV.U32 R28, RZ, RZ, R20 ;  /* 0x000000ffff1c7224 */ /* 0x000fc400078e0014 */
[----:B------:R-:W-:Y:S02]  /*3bf0*/  IMAD R29, R36, R29, 0x12 ;  /* 0x00000012241d7424 */ /* 0x000fe400078e021d */
[----:B------:R-:W-:Y:S02]  /*3c00*/  @!P2 IMAD.MOV R24, RZ, RZ, -R24 ;  /* 0x000000ffff18a224 */ /* 0x000fe400078e0a18 */
[----:B------:R-:W-:Y:S02]  /*3c10*/  IMAD R29, R32, R29, R33 ;  /* 0x0000001d201d7224 */ /* 0x000fe400078e0221 */
[----:B------:R-:W-:Y:S01]  /*3c20*/  IMAD.MOV R33, RZ, RZ, -R39 ;  /* 0x000000ffff217224 */ /* 0x000fe200078e0a27 */
[----:B------:R-:W-:Y:S01]  /*3c30*/  LEA R39, R39, R0, 0x7 ;  /* 0x0000000027277211 */ /* 0x000fe200078e38ff */
[----:B------:R-:W-:Y:S01]  /*3c40*/  @!P4 IMAD.MOV R28, RZ, RZ, -R28 ;  /* 0x000000ffff1cc224 */ /* 0x000fe200078e0a1c */
[----:B------:R-:W-:Y:S01]  /*3c50*/  SEL R24, R3, R24, !P0 ;  /* 0x0000001803187207 */ /* 0x000fe20004000000 */
[----:B------:R-:W-:-:S04]  /*3c60*/  IMAD R33, R36, R33, 0x13 ;  /* 0x0000001324217424 */ /* 0x000fc800078e0221 */
[----:B------:R-:W-:Y:S02]  /*3c70*/  IMAD R33, R32, R33, R39 ;  /* 0x0000002120217224 */ /* 0x000fe400078e0227 */
[----:B------:R-:W-:Y:S02]  /*3c80*/  IMAD.MOV R39, RZ, RZ, -R35 ;  /* 0x000000ffff277224 */ /* 0x000fe400078e0a23 */
[----:B------:R-:W-:Y:S02]  /*3c90*/  IMAD R30, R24, 0x80, R0 ;  /* 0x00000080181e7824 */ /* 0x000fe400078e0200 */
[----:B------:R-:W-:Y:S01]  /*3ca0*/  IMAD R35, R36, R39, 0x14 ;  /* 0x0000001424237424 */ /* 0x000fe200078e0227 */
[----:B------:R-:W-:-:S03]  /*3cb0*/  IADD3 R39, PT, PT, -R37, RZ, RZ ;  /* 0x000000ff25277210 */ /* 0x000fc60007ffe1ff */
[----:B------:R-:W-:Y:S02]  /*3cc0*/  IMAD R35, R32, R35, R2 ;  /* 0x0000002320237224 */ /* 0x000fe400078e0202 */
[----:B------:R-:W-:Y:S02]  /*3cd0*/  IMAD R2, R37, 0x80, R0 ;  /* 0x0000008025027824 */ /* 0x000fe400078e0200 */
[----:B------:R-:W-:Y:S01]  /*3ce0*/  IMAD R37, R36, R39, 0x15 ;  /* 0x0000001524257424 */ /* 0x000fe200078e0227 */
[----:B------:R-:W-:-:S03]  /*3cf0*/  SEL R39, R3, R31, !P0 ;  /* 0x0000001f03277207 */ /* 0x000fc60004000000 */
[----:B------:R-:W-:Y:S02]  /*3d00*/  IMAD R31, R32, R37, R2 ;  /* 0x00000025201f7224 */ /* 0x000fe400078e0202 */
[----:B------:R-:W-:Y:S01]  /*3d10*/  IMAD.MOV R37, RZ, RZ, -R39 ;  /* 0x000000ffff257224 */ /* 0x000fe200078e0a27 */
[----:B------:R-:W-:-:S03]  /*3d20*/  LEA R39, R39, R0, 0x7 ;  /* 0x0000000027277211 */ /* 0x000fc600078e38ff */
[----:B------:R-:W-:-:S04]  /*3d30*/  IMAD R37, R36, R37, 0x16 ;  /* 0x0000001624257424 */ /* 0x000fc800078e0225 */
[----:B------:R-:W-:Y:S01]  /*3d40*/  IMAD R25, R32, R37, R39 ;  /* 0x0000002520197224 */ /* 0x000fe200078e0227 */
[----:B------:R-:W-:Y:S01]  /*3d50*/  SEL R39, R3, R44, !P0 ;  /* 0x0000002c03277207 */ /* 0x000fe20004000000 */
[----:B------:R-:W-:Y:S02]  /*3d60*/  IMAD.MOV R37, RZ, RZ, -R41 ;  /* 0x000000ffff257224 */ /* 0x000fe400078e0a29 */
[--C-:B------:R-:W-:Y:S01]  /*3d70*/  IMAD R41, R41, 0x80, R0.reuse ;  /* 0x0000008029297824 */ /* 0x100fe200078e0200 */
[C---:B------:R-:W-:Y:S01]  /*3d80*/  IADD3 R45, PT, PT, -R39.reuse, RZ, RZ ;  /* 0x000000ff272d7210 */ /* 0x040fe20007ffe1ff */
[----:B------:R-:W-:Y:S02]  /*3d90*/  IMAD R37, R36, R37, 0x17 ;  /* 0x0000001724257424 */ /* 0x000fe400078e0225 */
[----:B------:R-:W-:Y:S02]  /*3da0*/  IMAD R39, R39, 0x80, R0 ;  /* 0x0000008027277824 */ /* 0x000fe400078e0200 */
[----:B------:R-:W-:Y:S01]  /*3db0*/  IMAD R37, R32, R37, R41 ;  /* 0x0000002520257224 */ /* 0x000fe200078e0229 */
[----:B------:R-:W-:Y:S01]  /*3dc0*/  SEL R41, R3, R34, !P0 ;  /* 0x0000002203297207 */ /* 0x000fe20004000000 */
[----:B------:R-:W-:-:S03]  /*3dd0*/  IMAD R45, R36, R45, 0x18 ;  /* 0x00000018242d7424 */ /* 0x000fc600078e022d */
[----:B------:R-:W-:Y:S01]  /*3de0*/  LEA R2, R41, R0, 0x7 ;  /* 0x0000000029027211 */ /* 0x000fe200078e38ff */
[----:B------:R-:W-:Y:S02]  /*3df0*/  IMAD R45, R32, R45, R39 ;  /* 0x0000002d202d7224 */ /* 0x000fe400078e0227 */
[----:B------:R-:W-:-:S04]  /*3e00*/  IMAD.MOV R39, RZ, RZ, -R41 ;  /* 0x000000ffff277224 */ /* 0x000fc800078e0a29 */
[----:B------:R-:W-:Y:S02]  /*3e10*/  IMAD R41, R36, R39, 0x19 ;  /* 0x0000001924297424 */ /* 0x000fe400078e0227 */
[----:B------:R-:W-:Y:S02]  /*3e20*/  IMAD.MOV R39, RZ, RZ, -R21 ;  /* 0x000000ffff277224 */ /* 0x000fe400078e0a15 */
[----:B------:R-:W-:Y:S01]  /*3e30*/  IMAD R41, R32, R41, R2 ;  /* 0x0000002920297224 */ /* 0x000fe200078e0202 */
[C---:B------:R-:W-:Y:S01]  /*3e40*/  LOP3.LUT R2, R36.reuse, 0x1d, RZ, 0x3c, !PT ;  /* 0x0000001d24027812 */ /* 0x040fe200078e3cff */
[----:B------:R-:W-:Y:S02]  /*3e50*/  IMAD R21, R21, 0x80, R0 ;  /* 0x0000008015157824 */ /* 0x000fe400078e0200 */
[----:B------:R-:W-:Y:S01]  /*3e60*/  IMAD R39, R36, R39, 0x1a ;  /* 0x0000001a24277424 */ /* 0x000fe200078e0227 */
[----:B------:R-:W-:Y:S02]  /*3e70*/  ISETP.GE.AND P1, PT, R2, RZ, PT ;  /* 0x000000ff0200720c */ /* 0x000fe40003f26270 */
[----:B------:R-:W-:Y:S01]  /*3e80*/  LOP3.LUT R2, R36, 0x1f, RZ, 0x3c, !PT ;  /* 0x0000001f24027812 */ /* 0x000fe200078e3cff */
[----:B------:R-:W-:-:S02]  /*3e90*/  IMAD R39, R32, R39, R21 ;  /* 0x0000002720277224 */ /* 0x000fc400078e0215 */
[----:B------:R-:W-:Y:S01]  /*3ea0*/  IMAD.WIDE R20, R27, 0x4, R42 ;  /* 0x000000041b147825 */ /* 0x000fe200078e022a */
[----:B------:R-:W-:Y:S02]  /*3eb0*/  ISETP.GE.AND P3, PT, R2, RZ, PT ;  /* 0x000000ff0200720c */ /* 0x000fe40003f66270 */
[----:B------:R-:W-:Y:S02]  /*3ec0*/  SEL R27, R3, R28, !P0 ;  /* 0x0000001c031b7207 */ /* 0x000fe40004000000 */
[----:B------:R-:W-:Y:S01]  /*3ed0*/  IADD3 R28, PT, PT, -R26, RZ, RZ ;  /* 0x000000ff1a1c7210 */ /* 0x000fe20007ffe1ff */
[----:B------:R0:W-:Y:S02]  /*3ee0*/  STG.E desc[UR8][R20.64], R16 ;  /* 0x0000001014007986 */ /* 0x0001e4000c101908 */
[----:B------:R-:W-:Y:S02]  /*3ef0*/  @!P1 IMAD.MOV R40, RZ, RZ, -R40 ;  /* 0x000000ffff289224 */ /* 0x000fe400078e0a28 */
[----:B------:R-:W-:-:S03]  /*3f00*/  IMAD R28, R36, R28, 0x1c ;  /* 0x0000001c241c7424 */ /* 0x000fc600078e021c */
[----:B------:R-:W-:Y:S02]  /*3f10*/  SEL R2, R3, R40, !P0 ;  /* 0x0000002803027207 */ /* 0x000fe40004000000 */
[----:B------:R-:W-:-:S03]  /*3f20*/  @!P3 IADD3 R38, PT, PT, -R38, RZ, RZ ;  /* 0x000000ff2626b210 */ /* 0x000fc60007ffe1ff */
[----:B------:R-:W-:Y:S01]  /*3f30*/  IMAD.MOV R34, RZ, RZ, -R2 ;  /* 0x000000ffff227224 */ /* 0x000fe200078e0a02 */
[----:B------:R-:W-:Y:S01]  /*3f40*/  SEL R22, R3, R38, !P0 ;  /* 0x0000002603167207 */ /* 0x000fe20004000000 */
[----:B------:R-:W-:Y:S01]  /*3f50*/  IMAD.MOV R3, RZ, RZ, -R24 ;  /* 0x000000ffff037224 */ /* 0x000fe200078e0a18 */
[----:B------:R-:W-:Y:S01]  /*3f60*/  IADD3 R38, PT, PT, -R27, RZ, RZ ;  /* 0x000000ff1b267210 */ /* 0x000fe20007ffe1ff */
[----:B------:R-:W-:Y:S01]  /*3f70*/  IMAD R34, R36, R34, 0x1d ;  /* 0x0000001d24227424 */ /* 0x000fe200078e0222 */
[----:B0-----:R-:W-:Y:S01]  /*3f80*/  LEA R20, R2, R0, 0x7 ;  /* 0x0000000002147211 */ /* 0x001fe200078e38ff */
[----:B------:R-:W-:Y:S01]  /*3f90*/  IMAD R3, R36, R3, 0x1b ;  /* 0x0000001b24037424 */ /* 0x000fe200078e0203 */
[----:B------:R-:W-:Y:S01]  /*3fa0*/  IADD3 R40, PT, PT, -R22, RZ, RZ ;  /* 0x000000ff16287210 */ /* 0x000fe20007ffe1ff */
[----:B------:R-:W-:Y:S02]  /*3fb0*/  IMAD R21, R26, 0x80, R0 ;  /* 0x000000801a157824 */ /* 0x000fe400078e0200 */
[----:B------:R-:W-:Y:S01]  /*3fc0*/  IMAD R24, R36, R38, 0x1e ;  /* 0x0000001e24187424 */ /* 0x000fe200078e0226 */
[----:B------:R-:W-:Y:S01]  /*3fd0*/  LEA R38, R22, R0, 0x7 ;  /* 0x0000000016267211 */ /* 0x000fe200078e38ff */
[----:B------:R-:W-:-:S02]  /*3fe0*/  IMAD R16, R32, R3, R30 ;  /* 0x0000000320107224 */ /* 0x000fc400078e021e */
[----:B------:R-:W-:Y:S02]  /*3ff0*/  IMAD R30, R27, 0x80, R0 ;  /* 0x000000801b1e7824 */ /* 0x000fe400078e0200 */
[----:B------:R-:W-:-:S04]  /*4000*/  IMAD.WIDE R2, R23, 0x4, R42 ;  /* 0x0000000417027825 */ /* 0x000fc800078e022a */
[C---:B------:R-:W-:Y:S01]  /*4010*/  IMAD R28, R32.reuse, R28, R21 ;  /* 0x0000001c201c7224 */ /* 0x040fe200078e0215 */
[----:B------:R0:W-:Y:S01]  /*4020*/  STG.E desc[UR8][R2.64], R17 ;  /* 0x0000001102007986 */ /* 0x0001e2000c101908 */
[----:B------:R-:W-:Y:S02]  /*4030*/  IMAD R0, R32, R34, R20 ;  /* 0x0000002220007224 */ /* 0x000fe400078e0214 */
[----:B------:R-:W-:-:S04]  /*4040*/  IMAD.WIDE R20, R29, 0x4, R42 ;  /* 0x000000041d147825 */ /* 0x000fc800078e022a */
[--C-:B------:R-:W-:Y:S01]  /*4050*/  IMAD.WIDE R22, R33, 0x4, R42.reuse ;  /* 0x0000000421167825 */ /* 0x100fe200078e022a */
[----:B------:R2:W-:Y:S03]  /*4060*/  STG.E desc[UR8][R20.64], R18 ;  /* 0x0000001214007986 */ /* 0x0005e6000c101908 */
[----:B------:R-:W-:Y:S01]  /*4070*/  IMAD R36, R36, R40, 0x1f ;  /* 0x0000001f24247424 */ /* 0x000fe200078e0228 */
[----:B------:R3:W-:Y:S01]  /*4080*/  STG.E desc[UR8][R22.64], R19 ;  /* 0x0000001316007986 */ /* 0x0007e2000c101908 */
[----:B------:R-:W-:-:S04]  /*4090*/  IMAD.WIDE R26, R35, 0x4, R42 ;  /* 0x00000004231a7825 */ /* 0x000fc800078e022a */
[----:B------:R-:W-:Y:S01]  /*40a0*/  IMAD R29, R32, R24, R30 ;  /* 0x00000018201d7224 */ /* 0x000fe200078e021e */
[----:B------:R-:W-:Y:S01]  /*40b0*/  STG.E desc[UR8][R26.64], R12 ;  /* 0x0000000c1a007986 */ /* 0x000fe2000c101908 */
[----:B------:R-:W-:-:S04]  /*40c0*/  IMAD.WIDE R30, R31, 0x4, R42 ;  /* 0x000000041f1e7825 */ /* 0x000fc800078e022a */
[--C-:B------:R-:W-:Y:S01]  /*40d0*/  IMAD.WIDE R24, R25, 0x4, R42.reuse ;  /* 0x0000000419187825 */ /* 0x100fe200078e022a */
[----:B------:R-:W-:Y:S03]  /*40e0*/  STG.E desc[UR8][R30.64], R13 ;  /* 0x0000000d1e007986 */ /* 0x000fe6000c101908 */
[----:B0-----:R-:W-:Y:S01]  /*40f0*/  IMAD.WIDE R2, R37, 0x4, R42 ;  /* 0x0000000425027825 */ /* 0x001fe200078e022a */
        /* <DEDUP_REMOVED lines=14> */
[--C-:B---3--:R-:W-:Y:S01]  /*41e0*/  IMAD.WIDE R18, R29, 0x4, R42.reuse ;  /* 0x000000041d127825 */ /* 0x108fe200078e022a */
[----:B------:R-:W-:Y:S03]  /*41f0*/  STG.E desc[UR8][R20.64], R5 ;  /* 0x0000000514007986 */ /* 0x000fe6000c101908 */
[----:B------:R-:W-:Y:S01]  /*4200*/  IMAD.WIDE R42, R33, 0x4, R42 ;  /* 0x00000004212a7825 */ /* 0x000fe200078e022a */
[----:B------:R-:W-:Y:S04]  /*4210*/  STG.E desc[UR8][R18.64], R6 ;  /* 0x0000000612007986 */ /* 0x000fe8000c101908 */
[----:B------:R-:W-:Y:S01]  /*4220*/  STG.E desc[UR8][R42.64], R7 ;  /* 0x000000072a007986 */ /* 0x000fe2000c101908 */
[----:B------:R-:W-:Y:S05]  /*4230*/  EXIT ;  /* 0x000000000000794d */ /* 0x000fea0003800000 */
.L_x_26560:
[----:B------:R-:W-:Y:S01]  /*4240*/  HFMA2 R42, -RZ, RZ, 0, 0.0020122528076171875 ;  /* 0x0000181fff2a7431 */ /* 0x000fe200000001ff */
[----:B------:R-:W-:Y:S01]  /*4250*/  BSSY B2, `(.L_x_26577) ;  /* 0x0000006000027945 */ /* 0x000fe20003800000 */
[----:B------:R-:W-:Y:S02]  /*4260*/  IMAD.MOV.U32 R41, RZ, RZ, R27 ;  /* 0x000000ffff297224 */ /* 0x000fe400078e001b */
[----:B------:R-:W-:-:S07]  /*4270*/  IMAD.MOV.U32 R43, RZ, RZ, -0x1 ;  /* 0xffffffffff2b7424 */ /* 0x000fce00078e00ff */
[----:B-123--:R-:W-:Y:S05]  /*4280*/  WARPSYNC.COLLECTIVE R43, `(.L_x_26578) ;  /* 0x000000002b087348 */ /* 0x00efea0003c00000 */
[----:B------:R0:W4:Y:S02]  /*4290*/  SHFL.IDX P6, R41, R2, R41, R42 ;  /* 0x0000002902297389 */ /* 0x00012400000c002a */
[----:B01234-:R-:W-:Y:S05]  /*42a0*/  ENDCOLLECTIVE ;  /* 0x000000000000791b */ /* 0x01ffea0003800000 */
.L_x_26578:
[----:B------:R-:W-:Y:S05]  /*42b0*/  BSYNC B2 ;  /* 0x0000000000027941 */ /* 0x000fea0003800000 */
.L_x_26577:
[----:B------:R-:W-:Y:S01]  /*42c0*/  MOV R12, R41 ;  /* 0x00000029000c7202 */ /* 0x000fe20000000f00 */
[----:B------:R-:W-:Y:S06]  /*42d0*/  BRA `(.L_x_26579) ;  /* 0xffffffd400387947 */ /* 0x000fec000383ffff */
.L_x_26562:
[----:B------:R-:W-:Y:S01]  /*42e0*/  HFMA2 R42, -RZ, RZ, 0, 0.0020122528076171875 ;  /* 0x0000181fff2a7431 */ /* 0x000fe200000001ff */
[----:B------:R-:W-:Y:S01]  /*42f0*/  BSSY B2, `(.L_x_26580) ;  /* 0x0000006000027945 */ /* 0x000fe20003800000 */
[----:B------:R-:W-:Y:S02]  /*4300*/  IMAD.MOV.U32 R41, RZ, RZ, R11 ;  /* 0x000000ffff297224 */ /* 0x000fe400078e000b */
[----:B------:R-:W-:-:S07]  /*4310*/  IMAD.MOV.U32 R43, RZ, RZ, -0x1 ;  /* 0xffffffffff2b7424 */ /* 0x000fce00078e00ff */
[----:B0123--:R-:W-:Y:S05]  /*4320*/  WARPSYNC.COLLECTIVE R43, `(.L_x_26581) ;  /* 0x000000002b087348 */ /* 0x00ffea0003c00000 */
[----:B------:R4:W0:Y:S02]  /*4330*/  SHFL.IDX P6, R41, R2, R41, R42 ;  /* 0x0000002902297389 */ /* 0x00082400000c002a */
[----:B01234-:R-:W-:Y:S05]  /*4340*/  ENDCOLLECTIVE ;  /* 0x000000000000791b */ /* 0x01ffea0003800000 */
.L_x_26581:
[----:B------:R-:W-:Y:S05]  /*4350*/  BSYNC B2 ;  /* 0x0000000000027941 */ /* 0x000fea0003800000 */
.L_x_26580:
[----:B------:R-:W-:Y:S05]  /*4360*/  BRA `(.L_x_26582) ;  /* 0xffffffd4002c7947 */ /* 0x000fea000383ffff */
.L_x_26564:
[----:B------:R-:W-:Y:S01]  /*4370*/  BSSY B2, `(.L_x_26583) ;  /* 0x0000007000027945 */ /* 0x000fe20003800000 */
[----:B------:R-:W-:Y:S01]  /*4380*/  MOV R41, R10 ;  /* 0x0000000a00297202 */ /* 0x000fe20000000f00 */
[----:B------:R-:W-:Y:S01]  /*4390*/  IMAD.MOV.U32 R42, RZ, RZ, 0x181f ;  /* 0x0000181fff2a7424 */ /* 0x000fe200078e00ff */
[----:B------:R-:W-:-:S07]  /*43a0*/  MOV R43, 0xffffffff ;  /* 0xffffffff002b7802 */ /* 0x000fce0000000f00 */
[----:B01234-:R-:W-:Y:S05]  /*43b0*/  WARPSYNC.COLLECTIVE R43, `(.L_x_26584) ;  /* 0x000000002b087348 */ /* 0x01ffea0003c00000 */
[----:B------:R0:W0:Y:S02]  /*43c0*/  SHFL.IDX P6, R41, R2, R41, R42 ;  /* 0x0000002902297389 */ /* 0x00002400000c002a */
[----:B01234-:R-:W-:Y:S05]  /*43d0*/  ENDCOLLECTIVE ;  /* 0x000000000000791b */ /* 0x01ffea0003800000 */
.L_x_26584:
[----:B------:R-:W-:Y:S05]  /*43e0*/  BSYNC B2 ;  /* 0x0000000000027941 */ /* 0x000fea0003800000 */
.L_x_26583:
[----:B------:R-:W-:Y:S05]  /*43f0*/  BRA `(.L_x_26585) ;  /* 0xffffffd400207947 */ /* 0x000fea000383ffff */
.L_x_26566:
[----:B------:R-:W-:Y:S01]  /*4400*/  HFMA2 R42, -RZ, RZ, 0, 0.0020122528076171875 ;  /* 0x0000181fff2a7431 */ /* 0x000fe200000001ff */
[----:B------:R-:W-:Y:S01]  /*4410*/  BSSY B2, `(.L_x_26586) ;  /* 0x0000006000027945 */ /* 0x000fe20003800000 */
[----:B------:R-:W-:Y:S02]  /*4420*/  IMAD.MOV.U32 R41, RZ, RZ, R9 ;  /* 0x000000ffff297224 */ /* 0x000fe400078e0009 */
[----:B------:R-:W-:-:S07]  /*4430*/  IMAD.MOV.U32 R43, RZ, RZ, -0x1 ;  /* 0xffffffffff2b7424 */ /* 0x000fce00078e00ff */
[----:B01234-:R-:W-:Y:S05]  /*4440*/  WARPSYNC.COLLECTIVE R43, `(.L_x_26587) ;  /* 0x000000002b087348 */ /* 0x01ffea0003c00000 */
[----:B------:R0:W0:Y:S02]  /*4450*/  SHFL.IDX P6, R41, R2, R41, R42 ;  /* 0x0000002902297389 */ /* 0x00002400000c002a */
[----:B01234-:R-:W-:Y:S05]  /*4460*/  ENDCOLLECTIVE ;  /* 0x000000000000791b */ /* 0x01ffea0003800000 */
.L_x_26587:
[----:B------:R-:W-:Y:S05]  /*4470*/  BSYNC B2 ;  /* 0x0000000000027941 */ /* 0x000fea0003800000 */
.L_x_26586:
[----:B------:R-:W-:Y:S05]  /*4480*/  BRA `(.L_x_26588) ;  /* 0xffffffd400147947 */ /* 0x000fea000383ffff */
.L_x_26568:
[----:B------:R-:W-:Y:S01]  /*4490*/  BSSY B2, `(.L_x_26589) ;  /* 0x0000007000027945 */ /* 0x000fe20003800000 */
[----:B------:R-:W-:Y:S01]  /*44a0*/  MOV R41, R8 ;  /* 0x0000000800297202 */ /* 0x000fe20000000f00 */
[----:B------:R-:W-:Y:S01]  /*44b0*/  IMAD.MOV.U32 R42, RZ, RZ, 0x181f ;  /* 0x0000181fff2a7424 */ /* 0x000fe200078e00ff */
[----:B------:R-:W-:-:S07]  /*44c0*/  MOV R43, 0xffffffff ;  /* 0xffffffff002b7802 */ /* 0x000fce0000000f00 */
[----:B01234-:R-:W-:Y:S05]  /*44d0*/  WARPSYNC.COLLECTIVE R43, `(.L_x_26590) ;  /* 0x000000002b087348 */ /* 0x01ffea0003c00000 */
[----:B------:R0:W0:Y:S02]  /*44e0*/  SHFL.IDX P6, R41, R2, R41, R42 ;  /* 0x0000002902297389 */ /* 0x00002400000c002a */
[----:B01234-:R-:W-:Y:S05]  /*44f0*/  ENDCOLLECTIVE ;  /* 0x000000000000791b */ /* 0x01ffea0003800000 */
.L_x_26590:
[----:B------:R-:W-:Y:S05]  /*4500*/  BSYNC B2 ;  /* 0x0000000000027941 */ /* 0x000fea0003800000 */
.L_x_26589:
[----:B------:R-:W-:Y:S05]  /*4510*/  BRA `(.L_x_26591) ;  /* 0xffffffd400087947 */ /* 0x000fea000383ffff */
.L_x_26570:
[----:B------:R-:W-:Y:S01]  /*4520*/  HFMA2 R42, -RZ, RZ, 0, 0.0020122528076171875 ;  /* 0x0000181fff2a7431 */ /* 0x000fe200000001ff */
[----:B------:R-:W-:Y:S01]  /*4530*/  BSSY B2, `(.L_x_26592) ;  /* 0x0000006000027945 */ /* 0x000fe20003800000 */
[----:B------:R-:W-:Y:S02]  /*4540*/  IMAD.MOV.U32 R41, RZ, RZ, R7 ;  /* 0x000000ffff297224 */ /* 0x000fe400078e0007 */
[----:B------:R-:W-:-:S07]  /*4550*/  IMAD.MOV.U32 R43, RZ, RZ, -0x1 ;  /* 0xffffffffff2b7424 */ /* 0x000fce00078e00ff */
[----:B01234-:R-:W-:Y:S05]  /*4560*/  WARPSYNC.COLLECTIVE R43, `(.L_x_26593) ;  /* 0x000000002b087348 */ /* 0x01ffea0003c00000 */
[----:B------:R0:W0:Y:S02]  /*4570*/  SHFL.IDX P6, R41, R2, R41, R42 ;  /* 0x0000002902297389 */ /* 0x00002400000c002a */
[----:B01234-:R-:W-:Y:S05]  /*4580*/  ENDCOLLECTIVE ;  /* 0x000000000000791b */ /* 0x01ffea0003800000 */
.L_x_26593:
[----:B------:R-:W-:Y:S05]  /*4590*/  BSYNC B2 ;  /* 0x0000000000027941 */ /* 0x000fea0003800000 */
.L_x_26592:
[----:B------:R-:W-:Y:S05]  /*45a0*/  BRA `(.L_x_26594) ;  /* 0xffffffd000fc7947 */ /* 0x000fea000383ffff */
.L_x_26572:
[----:B------:R-:W-:Y:S01]  /*45b0*/  BSSY B2, `(.L_x_26595) ;  /* 0x0000007000027945 */ /* 0x000fe20003800000 */
[----:B------:R-:W-:Y:S01]  /*45c0*/  MOV R41, R6 ;  /* 0x0000000600297202 */ /* 0x000fe20000000f00 */
[----:B------:R-:W-:Y:S01]  /*45d0*/  IMAD.MOV.U32 R42, RZ, RZ, 0x181f ;  /* 0x0000181fff2a7424 */ /* 0x000fe200078e00ff */
[----:B------:R-:W-:-:S07]  /*45e0*/  MOV R43, 0xffffffff ;  /* 0xffffffff002b7802 */ /* 0x000fce0000000f00 */
[----:B01234-:R-:W-:Y:S05]  /*45f0*/  WARPSYNC.COLLECTIVE R43, `(.L_x_26596) ;  /* 0x000000002b087348 */ /* 0x01ffea0003c00000 */
[----:B------:R0:W0:Y:S02]  /*4600*/  SHFL.IDX P6, R41, R2, R41, R42 ;  /* 0x0000002902297389 */ /* 0x00002400000c002a */
[----:B01234-:R-:W-:Y:S05]  /*4610*/  ENDCOLLECTIVE ;  /* 0x000000000000791b */ /* 0x01ffea0003800000 */
.L_x_26596:
[----:B------:R-:W-:Y:S05]  /*4620*/  BSYNC B2 ;  /* 0x0000000000027941 */ /* 0x000fea0003800000 */
.L_x_26595:
[----:B------:R-:W-:Y:S05]  /*4630*/  BRA `(.L_x_26597) ;  /* 0xffffffd000f07947 */ /* 0x000fea000383ffff */
.L_x_26574:
[----:B------:R-:W-:Y:S01]  /*4640*/  HFMA2 R42, -RZ, RZ, 0, 0.0020122528076171875 ;  /* 0x0000181fff2a7431 */ /* 0x000fe200000001ff */
[----:B------:R-:W-:Y:S01]  /*4650*/  BSSY B2, `(.L_x_26598) ;  /* 0x0000006000027945 */ /* 0x000fe20003800000 */
[----:B------:R-:W-:Y:S02]  /*4660*/  IMAD.MOV.U32 R41, RZ, RZ, R5 ;  /* 0x000000ffff297224 */ /* 0x000fe400078e0005 */
[----:B------:R-:W-:-:S07]  /*4670*/  IMAD.MOV.U32 R43, RZ, RZ, -0x1 ;  /* 0xffffffffff2b7424 */ /* 0x000fce00078e00ff */
[----:B01234-:R-:W-:Y:S05]  /*4680*/  WARPSYNC.COLLECTIVE R43, `(.L_x_26599) ;  /* 0x000000002b087348 */ /* 0x01ffea0003c00000 */
[----:B------:R0:W0:Y:S02]  /*4690*/  SHFL.IDX P6, R41, R2, R41, R42 ;  /* 0x0000002902297389 */ /* 0x00002400000c002a */
[----:B01234-:R-:W-:Y:S05]  /*46a0*/  ENDCOLLECTIVE ;  /* 0x000000000000791b */ /* 0x01ffea0003800000 */
.L_x_26599:
[----:B------:R-:W-:Y:S05]  /*46b0*/  BSYNC B2 ;  /* 0x0000000000027941 */ /* 0x000fea0003800000 */
.L_x_26598:
[----:B------:R-:W-:Y:S01]  /*46c0*/  MOV R13, R41 ;  /* 0x00000029000d7202 */ /* 0x000fe20000000f00 */
[----:B------:R-:W-:Y:S06]  /*46d0*/  BRA `(.L_x_26600) ;  /* 0xffffffd000e07947 */ /* 0x000fec000383ffff */
        .weak           $__internal_512_$__cuda_sm20_div_s16
        .type           $__internal_512_$__cuda_sm20_div_s16,@function
        .size           $__internal_512_$__cuda_sm20_div_s16,($__internal_513_$__cuda_sm20_div_u16 - $__internal_512_$__cuda_sm20_div_s16)
$__internal_512_$__cuda_sm20_div_s16:
        /* <DEDUP_REMOVED lines=19> */
[----:B0-----:R-:W-:-:S04]  /*4810*/  LOP3.LUT R5, R5, 0xffff, R0, 0x78, !PT ;  /* 0x0000ffff05057812 */ /* 0x001fc800078e7800 */
[----:B------:R-:W-:Y:S01]  /*4820*/  IADD3 R7, PT, PT, R4, R5, RZ ;  /* 0x0000000504077210 */ /* 0x000fe20007ffe0ff */
[----:B------:R-:W-:Y:S01]  /*4830*/  IMAD.MOV.U32 R5, RZ, RZ, 0x0 ;  /* 0x00000000ff057424 */ /* 0x000fe200078e00ff */
[----:B------:R-:W-:Y:S01]  /*4840*/  MOV R4, R6 ;  /* 0x0000000600047202 */ /* 0x000fe20000000f00 */
[----:B------:R-:W-:-:S03]  /*4850*/  @!P0 IMAD.MOV.U32 R7, RZ, RZ, -0x1 ;  /* 0xffffffffff078424 */ /* 0x000fc600078e00ff */
[----:B------:R-:W-:Y:S05]  /*4860*/  RET.REL.NODEC R4 `(_Z9cuda_gemmIiLi128ELi1ELi1ELi4096ELi8ELi8ELi64ELi0ELi0EEviiiPT_S1_S1_iii) ;  /* 0xffffffb404e47950 */ /* 0x000fea0003c3ffff */
        .weak           $__internal_513_$__cuda_sm20_div_u16
        .type           $__internal_513_$__cuda_sm20_div_u16,@function
        .size           $__internal_513_$__cuda_sm20_div_u16,(.L_x_39016 - $__internal_513_$__cuda_sm20_div_u16)
$__internal_513_$__cuda_sm20_div_u16:
        /* <DEDUP_REMOVED lines=18> */
[----:B------:R-:W-:Y:S06]  /*4990*/  RET.REL.NODEC R4 `(_Z9cuda_gemmIiLi128ELi1ELi1ELi4096ELi8ELi8ELi64ELi0ELi0EEviiiPT_S1_S1_iii) ;  /* 0xffffffb404987950 */ /* 0x000fec0003c3ffff */
.L_x_26601:
        /* <DEDUP_REMOVED lines=14> */
.L_x_39016:


//--------------------- .text._Z9cuda_gemmIiLi128ELi1ELi1ELi4096ELi4ELi4ELi64ELi1ELi1EEviiiPT_S1_S1_iii --------------------------
	.section	.text._Z9cuda_gemmIiLi128ELi1ELi1ELi4096ELi4ELi4ELi64ELi1ELi1EEviiiPT_S1_S1_iii,"ax",@progbits
	.align	128
        .global         _Z9cuda_gemmIiLi128ELi1ELi1ELi4096ELi4ELi4ELi64ELi1ELi1EEviiiPT_S1_S1_iii
        .type           _Z9cuda_gemmIiLi128ELi1ELi1ELi4096ELi4ELi4ELi64ELi1ELi1EEviiiPT_S1_S1_iii,@function
        .size           _Z9cuda_gemmIiLi128ELi1ELi1ELi4096ELi4ELi4ELi64ELi1ELi1EEviiiPT_S1_S1_iii,(.L_x_39017 - _Z9cuda_gemmIiLi128ELi1ELi1ELi4096ELi4ELi4ELi64ELi1ELi1EEviiiPT_S1_S1_iii)
        .other          _Z9cuda_gemmIiLi128ELi1ELi1ELi4096ELi4ELi4ELi64ELi1ELi1EEviiiPT_S1_S1_iii,@"STO_CUDA_ENTRY STV_DEFAULT"
_Z9cuda_gemmIiLi128ELi1ELi1ELi4096ELi4ELi4ELi64ELi1ELi1EEviiiPT_S1_S1_iii:
.text._Z9cuda_gemmIiLi128ELi1ELi1ELi4096ELi4ELi4ELi64ELi1ELi1EEviiiPT_S1_S1_iii:
        /* <DEDUP_REMOVED lines=12> */
[----:B0-----:R-:W-:Y:S02]  /*00c0*/  LEA R0, R5, R0, 0x18 ;  /* 0x0000000005007211 */ /* 0x001fe400078ec0ff */
[----:B------:R-:W-:-:S07]  /*00d0*/  MOV R5, R13 ;  /* 0x0000000d00057202 */ /* 0x000fce0000000f00 */
.L_x_26604:
[----:B0-----:R0:W3:Y:S01]  /*00e0*/  LDG.E R6, desc[UR6][R2.64] ;  /* 0x0000000602067981 */ /* 0x0010e2000c1e1900 */
[C---:B------:R-:W-:Y:S02]  /*00f0*/  LOP3.LUT R7, R5.reuse, 0x3, RZ, 0xc0, !PT ;  /* 0x0000000305077812 */ /* 0x040fe400078ec0ff */
[----:B------:R-:W-:Y:S02]  /*0100*/  LOP3.LUT R8, R5, 0xfffffffc, RZ, 0xc0, !PT ;  /* 0xfffffffc05087812 */ /* 0x000fe400078ec0ff */
[----:B--2---:R-:W-:Y:S01]  /*0110*/  IADD3 R5, PT, PT, R9, R5, RZ ;  /* 0x0000000509057210 */ /* 0x004fe20007ffe0ff */
[----:B------:R-:W-:-:S03]  /*0120*/  IMAD R7, R7, 0x14, R0 ;  /* 0x0000001407077824 */ /* 0x000fc600078e0200 */
[----:B------:R-:W-:Y:S01]  /*0130*/  ISETP.GE.U32.AND P0, PT, R5, 0x10, PT ;  /* 0x000000100500780c */ /* 0x000fe20003f06070 */
[----:B0-----:R-:W-:Y:S01]  /*0140*/  IMAD.WIDE.U32 R2, R9, 0x4, R2 ;  /* 0x0000000409027825 */ /* 0x001fe200078e0002 */
[----:B------:R-:W-:-:S05]  /*0150*/  IADD3 R7, PT, PT, R7, R8, RZ ;  /* 0x0000000807077210 */ /* 0x000fca0007ffe0ff */
[----:B---3--:R0:W-:Y:S06]  /*0160*/  STS [R7], R6 ;  /* 0x0000000607007388 */ /* 0x0081ec0000000800 */
[----:B------:R-:W-:Y:S05]  /*0170*/  @!P0 BRA `(.L_x_26604) ;  /* 0xfffffffc00d88947 */ /* 0x000fea000383ffff */
.L_x_26603:
[----:B------:R-:W-:Y:S05]  /*0180*/  BSYNC.RECONVERGENT B0 ;  /* 0x0000000000007941 */ /* 0x000fea0003800200 */
.L_x_26602:
[----:B------:R-:W1:Y:S02]  /*0190*/  LDCU UR4, c[0x0][0x374] ;  /* 0x00006e80ff0477ac */ /* 0x000e640008000800 */
[----:B-1----:R-:W-:-:S13]  /*01a0*/  ISETP.GE.U32.AND P0, PT, R4, UR4, PT ;  /* 0x0000000404007c0c */ /* 0x002fda000bf06070 */
[----:B------:R-:W-:Y:S05]  /*01b0*/  @P0 EXIT ;  /* 0x000000000000094d */ /* 0x000fea0003800000 */
[----:B------:R-:W1:Y:S01]  /*01c0*/  LDC R12, c[0x0][0x360] ;  /* 0x0000d800ff0c7b82 */ /* 0x000e620000000800 */
[----:B------:R-:W-:-:S04]  /*01d0*/  SHF.L.U32 R13, R13, 0x2, RZ ;  /* 0x000000020d0d7819 */ /* 0x000fc800000006ff */
[----:B------:R-:W-:Y:S02]  /*01e0*/  LOP3.LUT R3, R13, 0xfff, RZ, 0x3c, !PT ;  /* 0x00000fff0d037812 */ /* 0x000fe400078e3cff */
[----:B-1----:R-:W-:-:S04]  /*01f0*/  SHF.L.U32 R0, R12, 0x2, RZ ;  /* 0x000000020c007819 */ /* 0x002fc800000006ff */
[C---:B------:R-:W-:Y:S02]  /*0200*/  IADD3 R3, PT, PT, -R0.reuse, R3, RZ ;  /* 0x0000000300037210 */ /* 0x040fe40007ffe1ff */
[----:B------:R-:W-:Y:S02]  /*0210*/  LOP3.LUT R2, R0, 0xffff, RZ, 0xc0, !PT ;  /* 0x0000ffff00027812 */ /* 0x000fe400078ec0ff */
[----:B------:R-:W-:Y:S02]  /*0220*/  LOP3.LUT R3, R3, 0xffff, RZ, 0xc0, !PT ;  /* 0x0000ffff03037812 */ /* 0x000fe400078ec0ff */
[----:B------:R-:W-:-:S07]  /*0230*/  MOV R8, 0x250 ;  /* 0x0000025000087802 */ /* 0x000fce0000000f00 */
[----:B0-----:R-:W-:Y:S05]  /*0240*/  CALL.REL.NOINC `($__internal_514_$__cuda_sm20_div_u16) ;  /* 0x0000001000a07944 */ /* 0x001fea0003c00000 */
        /* <DEDUP_REMOVED lines=13> */
.L_x_26607:
        /* <DEDUP_REMOVED lines=10> */
.L_x_26606:
[----:B-1----:R-:W-:Y:S05]  /*03c0*/  BSYNC.RECONVERGENT B0 ;  /* 0x0000000000007941 */ /* 0x002fea0003800200 */
.L_x_26605:
        /* <DEDUP_REMOVED lines=8> */
.L_x_26609:
[----:B0-----:R-:W-:-:S04]  /*0450*/  IMAD.WIDE R4, R15, 0x4, R2 ;  /* 0x000000040f047825 */ /* 0x001fc800078e0202 */
[--C-:B-1----:R-:W-:Y:S02]  /*0460*/  IMAD.WIDE R8, R29, 0x4, R2.reuse ;  /* 0x000000041d087825 */ /* 0x102fe400078e0202 */
[----:B------:R-:W3:Y:S02]  /*0470*/  LDG.E.128 R4, desc[UR6][R4.64] ;  /* 0x0000000604047981 */ /* 0x000ee4000c1e1d00 */
[--C-:B--2---:R-:W-:Y:S02]  /*0480*/  IMAD.WIDE R16, R27, 0x4, R2.reuse ;  /* 0x000000041b107825 */ /* 0x104fe400078e0202 */
[----:B------:R-:W2:Y:S02]  /*0490*/  LDG.E.128 R8, desc[UR6][R8.64] ;  /* 0x0000000608087981 */ /* 0x000ea4000c1e1d00 */
        /* <DEDUP_REMOVED lines=13> */
[----:B---3--:R0:W-:Y:S04]  /*0570*/  STS.128 [R31], R4 ;  /* 0x000000041f007388 */ /* 0x0081e80000000c00 */
[----:B--2---:R1:W-:Y:S04]  /*0580*/  STS.128 [R14], R8 ;  /* 0x000000080e007388 */ /* 0x0043e80000000c00 */
[----:B----4-:R1:W-:Y:S04]  /*0590*/  STS.128 [R24], R16 ;  /* 0x0000001018007388 */ /* 0x0103e80000000c00 */
[----:B-----5:R1:W-:Y:S01]  /*05a0*/  STS.128 [R26], R20 ;  /* 0x000000141a007388 */ /* 0x0203e20000000c00 */
[----:B0-----:R-:W-:Y:S01]  /*05b0*/  LEA R31, R12, R31, 0x6 ;  /* 0x0000001f0c1f7211 */ /* 0x001fe200078e30ff */
[----:B------:R-:W-:Y:S06]  /*05c0*/  @!P0 BRA `(.L_x_26609) ;  /* 0xfffffffc00a08947 */ /* 0x000fec000383ffff */
[----:B------:R-:W-:Y:S05]  /*05d0*/  BSYNC.RECONVERGENT B0 ;  /* 0x0000000000007941 */ /* 0x000fea0003800200 */
.L_x_26608:
[----:B------:R-:W0:Y:S01]  /*05e0*/  S2R R3, SR_TID.X ;  /* 0x0000000000037919 */ /* 0x000e220000002100 */
[----:B------:R-:W-:Y:S01]  /*05f0*/  ULEA UR4, UR9, UR8, 0x18 ;  /* 0x0000000809047291 */ /* 0x000fe2000f8ec0ff */
[----:B------:R-:W-:Y:S01]  /*0600*/  BAR.SYNC.DEFER_BLOCKING 0x0 ;  /* 0x0000000000007b1d */ /* 0x000fe20000010000 */
[C---:B0-----:R-:W-:Y:S02]  /*0610*/  SHF.L.U32 R48, R3.reuse, 0x2, RZ ;  /* 0x0000000203307819 */ /* 0x041fe400000006ff */
[----:B------:R-:W-:Y:S02]  /*0620*/  IADD3 R2, PT, PT, R3, 0x1, RZ ;  /* 0x0000000103027810 */ /* 0x000fe40007ffe0ff */
[C---:B------:R-:W-:Y:S02]  /*0630*/  LOP3.LUT R0, R48.reuse, 0xc, RZ, 0xc0, !PT ;  /* 0x0000000c30007812 */ /* 0x040fe400078ec0ff */
[----:B------:R-:W-:Y:S02]  /*0640*/  LOP3.LUT R52, R48, 0x3, R3, 0xf8, !PT ;  /* 0x0000000330347812 */ /* 0x000fe400078ef803 */
[----:B-1----:R-:W-:Y:S01]  /*0650*/  LOP3.LUT R21, R2, 0x3, RZ, 0xc0, !PT ;  /* 0x0000000302157812 */ /* 0x002fe200078ec0ff */
[----:B------:R-:W0:Y:S01]  /*0660*/  LDS R30, [R0+UR4] ;  /* 0x00000004001e7984 */ /* 0x000e220008000800 */
[----:B------:R-:W-:-:S02]  /*0670*/  LEA R52, R52, UR5, 0x2 ;  /* 0x0000000534347c11 */ /* 0x000fc4000f8e10ff */
[----:B------:R-:W-:Y:S01]  /*0680*/  LOP3.LUT R50, R48, R21, RZ, 0xfc, !PT ;  /* 0x0000001530327212 */ /* 0x000fe200078efcff */
[----:B------:R-:W1:Y:S01]  /*0690*/  LDS R31, [R0+UR4+0x14] ;  /* 0x00001404001f7984 */ /* 0x000e620008000800 */
[C---:B------:R-:W-:Y:S02]  /*06a0*/  LOP3.LUT R16, R3.reuse, 0x3, RZ, 0xc0, !PT ;  /* 0x0000000303107812 */ /* 0x040fe400078ec0ff */
[----:B------:R-:W-:Y:S01]  /*06b0*/  IADD3 R2, PT, PT, R3, -0x1, RZ ;  /* 0xffffffff03027810 */ /* 0x000fe20007ffe0ff */
[----:B------:R-:W2:Y:S01]  /*06c0*/  LDS R33, [R0+UR4+0x28] ;  /* 0x0000280400217984 */ /* 0x000ea20008000800 */
[----:B------:R-:W-:Y:S02]  /*06d0*/  LEA R50, R50, UR5, 0x2 ;  /* 0x0000000532327c11 */ /* 0x000fe4000f8e10ff */
[----:B------:R-:W-:Y:S01]  /*06e0*/  LOP3.LUT R29, R2, 0x3, RZ, 0xc0, !PT ;  /* 0x00000003021d7812 */ /* 0x000fe200078ec0ff */
[----:B------:R-:W3:Y:S01]  /*06f0*/  LDS R35, [R0+UR4+0x3c] ;  /* 0x00003c0400237984 */ /* 0x000ee20008000800 */
[C---:B------:R-:W-:Y:S01]  /*0700*/  LOP3.LUT R49, R48.reuse, 0x2, R16, 0xf6, !PT ;  /* 0x0000000230317812 */ /* 0x040fe200078ef610 */
[----:B------:R-:W4:Y:S01]  /*0710*/  S2UR UR4, SR_CTAID.Y ;  /* 0x00000000000479c3 */ /* 0x000f220000002600 */
[----:B------:R-:W-:Y:S01]  /*0720*/  LOP3.LUT R48, R48, R29, RZ, 0xfc, !PT ;  /* 0x0000001d30307212 */ /* 0x000fe200078efcff */
[----:B------:R-:W-:Y:S01]  /*0730*/  LDS R19, [R52] ;  /* 0x0000000034137984 */ /* 0x000fe20000000800 */
[----:B------:R-:W-:-:S02]  /*0740*/  LEA R49, R49, UR5, 0x2 ;  /* 0x0000000531317c11 */ /* 0x000fc4000f8e10ff */
[----:B------:R-:W-:Y:S01]  /*0750*/  LEA R48, R48, UR5, 0x2 ;  /* 0x0000000530307c11 */ /* 0x000fe2000f8e10ff */
[----:B------:R-:W-:Y:S01]  /*0760*/  LDS R23, [R50] ;  /* 0x0000000032177984 */ /* 0x000fe20000000800 */
[----:B------:R-:W-:-:S03]  /*0770*/  LOP3.LUT R26, R16, 0x2, RZ, 0x3c, !PT ;  /* 0x00000002101a7812 */ /* 0x000fc600078e3cff */
[----:B------:R-:W-:Y:S04]  /*0780*/  LDS R28, [R49] ;  /* 0x00000000311c7984 */ /* 0x000fe80000000800 */
[----:B------:R-:W-:Y:S04]  /*0790*/  LDS R5, [R48] ;  /* 0x0000000030057984 */ /* 0x000fe80000000800 */
[----:B------:R-:W-:Y:S04]  /*07a0*/  LDS R2, [R52+0x800] ;  /* 0x0008000034027984 */ /* 0x000fe80000000800 */
[----:B------:R-:W-:Y:S01]  /*07b0*/  LDS R17, [R50+0x800] ;  /* 0x0008000032117984 */ /* 0x000fe20000000800 */
[----:B----4-:R-:W-:-:S03]  /*07c0*/  USHF.L.U32 UR4, UR4, 0xc, URZ ;  /* 0x0000000c04047899 */ /* 0x010fc600080006ff */
[----:B0-----:R-:W0:Y:S04]  /*07d0*/  SHFL.IDX PT, R9, R30, R16, 0x1c1f ;  /* 0x001c1f101e097589 */ /* 0x001e2800000e0000 */
[----:B-1----:R-:W-:Y:S04]  /*07e0*/  SHFL.IDX PT, R8, R31, R16, 0x1c1f ;  /* 0x001c1f101f087589 */ /* 0x002fe800000e0000 */
[----:B--2---:R-:W1:Y:S04]  /*07f0*/  SHFL.IDX PT, R6, R33, R16, 0x1c1f ;  /* 0x001c1f1021067589 */ /* 0x004e6800000e0000 */
[----:B---3--:R-:W-:Y:S04]  /*0800*/  SHFL.IDX PT, R7, R35, R16, 0x1c1f ;  /* 0x001c1f1023077589 */ /* 0x008fe800000e0000 */
[----:B------:R-:W-:Y:S04]  /*0810*/  SHFL.IDX PT, R11, R30, R21, 0x1c1f ;  /* 0x001c1f151e0b7589 */ /* 0x000fe800000e0000 */
[----:B------:R-:W2:Y:S04]  /*0820*/  SHFL.IDX PT, R4, R31, R21, 0x1c1f ;  /* 0x001c1f151f047589 */ /* 0x000ea800000e0000 */
[----:B------:R-:W-:Y:S01]  /*0830*/  SHFL.IDX PT, R10, R33, R21, 0x1c1f ;  /* 0x001c1f15210a7589 */ /* 0x000fe200000e0000 */
[----:B0-----:R-:W-:-:S03]  /*0840*/  IMAD R32, R19, R9, RZ ;  /* 0x0000000913207224 */ /* 0x001fc600078e02ff */
[----:B------:R0:W-:Y:S04]  /*0850*/  SHFL.IDX PT, R14, R35, R21, 0x1c1f ;  /* 0x001c1f15230e7589 */ /* 0x0001e800000e0000 */
[----:B------:R-:W-:Y:S01]  /*0860*/  LDS R3, [R49+0x800] ;  /* 0x0008000031037984 */ /* 0x000fe20000000800 */
[----:B-1----:R-:W-:-:S03]  /*0870*/  IMAD R34, R19, R6, RZ ;  /* 0x0000000613227224 */ /* 0x002fc600078e02ff */
[----:B------:R-:W1:Y:S01]  /*0880*/  SHFL.IDX PT, R12, R30, R26, 0x1c1f ;  /* 0x001c1f1a1e0c7589 */ /* 0x000e6200000e0000 */
[----:B0-----:R-:W-:-:S03]  /*0890*/  IMAD R21, R19, R8, RZ ;  /* 0x0000000813157224 */ /* 0x001fc600078e02ff */
[----:B------:R-:W0:Y:S04]  /*08a0*/  SHFL.IDX PT, R0, R33, R26, 0x1c1f ;  /* 0x001c1f1a21007589 */ /* 0x000e2800000e0000 */
[----:B------:R-:W3:Y:S01]  /*08b0*/  SHFL.IDX PT, R13, R31, R26, 0x1c1f ;  /* 0x001c1f1a1f0d7589 */ /* 0x000ee200000e0000 */
[----:B--2---:R-:W-:-:S03]  /*08c0*/  IMAD R21, R23, R4, R21 ;  /* 0x0000000417157224 */ /* 0x004fc600078e0215 */
[----:B------:R-:W-:Y:S04]  /*08d0*/  LDS R27, [R48+0x800] ;  /* 0x00080000301b7984 */ /* 0x000fe80000000800 */
[----:B------:R2:W4:Y:S04]  /*08e0*/  SHFL.IDX PT, R15, R35, R26, 0x1c1f ;  /* 0x001c1f1a230f7589 */ /* 0x00052800000e0000 */
[----:B------:R5:W4:Y:S04]  /*08f0*/  SHFL.IDX PT, R22, R30, R29, 0x1c1f ;  /* 0x001c1f1d1e167589 */ /* 0x000b2800000e0000 */
[----:B------:R0:W4:Y:S01]  /*0900*/  SHFL.IDX PT, R20, R31, R29, 0x1c1f ;  /* 0x001c1f1d1f147589 */ /* 0x00012200000e0000 */
[----:B--2---:R-:W-:-:S03]  /*0910*/  IMAD R26, R19, R7, RZ ;  /* 0x00000007131a7224 */ /* 0x004fc600078e02ff */
[----:B------:R-:W2:Y:S01]  /*0920*/  SHFL.IDX PT, R18, R33, R29, 0x1c1f ;  /* 0x001c1f1d21127589 */ /* 0x000ea200000e0000 */
[----:B------:R-:W-:Y:S02]  /*0930*/  IMAD R19, R23, R11, R32 ;  /* 0x0000000b17137224 */ /* 0x000fe400078e0220 */
[----:B-----5:R-:W-:Y:S01]  /*0940*/  IMAD R30, R9, R2, RZ ;  /* 0x00000002091e7224 */ /* 0x020fe200078e02ff */
[----:B------:R-:W5:Y:S01]  /*0950*/  SHFL.IDX PT, R16, R35, R29, 0x1c1f ;  /* 0x001c1f1d23107589 */ /* 0x000f6200000e0000 */
[C---:B-1----:R-:W-:Y:S02]  /*0960*/  IMAD R19, R28.reuse, R12, R19 ;  /* 0x0000000c1c137224 */ /* 0x042fe400078e0213 */
[C---:B0-----:R-:W-:Y:S01]  /*0970*/  IMAD R31, R23.reuse, R10, R34 ;  /* 0x0000000a171f7224 */ /* 0x041fe200078e0222 */
[----:B------:R-:W0:Y:S01]  /*0980*/  LDS R24, [R52+0x1000] ;  /* 0x0010000034187984 */ /* 0x000e220000000800 */
[----:B------:R-:W-:Y:S02]  /*0990*/  IMAD R23, R23, R14, R26 ;  /* 0x0000000e17177224 */ /* 0x000fe400078e021a */
[C---:B------:R-:W-:Y:S01]  /*09a0*/  IMAD R40, R28.reuse, R0, R31 ;  /* 0x000000001c287224 */ /* 0x040fe200078e021f */
[----:B------:R-:W1:Y:S01]  /*09b0*/  LDS R25, [R50+0x1000] ;  /* 0x0010000032197984 */ /* 0x000e620000000800 */
[----:B---3--:R-:W-:-:S02]  /*09c0*/  IMAD R21, R28, R13, R21 ;  /* 0x0000000d1c157224 */ /* 0x008fc400078e0215 */
[----:B----4-:R-:W-:Y:S01]  /*09d0*/  IMAD R23, R28, R15, R23 ;  /* 0x0000000f1c177224 */ /* 0x010fe200078e0217 */
[----:B------:R-:W3:Y:S01]  /*09e0*/  LDS R26, [R49+0x1000] ;  /* 0x00100000311a7984 */ /* 0x000ee20000000800 */
[C---:B------:R-:W-:Y:S02]  /*09f0*/  IMAD R51, R5.reuse, R22, R19 ;  /* 0x0000001605337224 */ /* 0x040fe400078e0213 */
[----:B------:R-:W-:Y:S01]  /*0a00*/  IMAD R19, R8, R2, RZ ;  /* 0x0000000208137224 */ /* 0x000fe200078e02ff */
[----:B------:R-:W4:Y:S01]  /*0a10*/  LDS R31, [R48+0x1000] ;  /* 0x00100000301f7984 */ /* 0x000f220000000800 */
[C---:B------:R-:W-:Y:S02]  /*0a20*/  IMAD R53, R5.reuse, R20, R21 ;  /* 0x0000001405357224 */ /* 0x040fe400078e0215 */
[----:B------:R-:W-:Y:S01]  /*0a30*/  IMAD R21, R6, R2, RZ ;  /* 0x0000000206157224 */ /* 0x000fe200078e02ff */
[----:B------:R-:W1:Y:S01]  /*0a40*/  S2R R28, SR_TID.X ;  /* 0x00000000001c7919 */ /* 0x000e620000002100 */
[----:B--2---:R-:W-:-:S02]  /*0a50*/  IMAD R40, R5, R18, R40 ;  /* 0x0000001205287224 */ /* 0x004fc400078e0228 */
[-C--:B------:R-:W-:Y:S01]  /*0a60*/  IMAD R21, R10, R17.reuse, R21 ;  /* 0x000000110a157224 */ /* 0x080fe200078e0215 */
[----:B------:R-:W2:Y:S01]  /*0a70*/  LDS R42, [R52+0x1800] ;  /* 0x00180000342a7984 */ /* 0x000ea20000000800 */
[----:B-----5:R-:W-:Y:S02]  /*0a80*/  IMAD R5, R5, R16, R23 ;  /* 0x0000001005057224 */ /* 0x020fe400078e0217 */
[----:B------:R-:W-:Y:S01]  /*0a90*/  IMAD R23, R7, R2, RZ ;  /* 0x0000000207177224 */ /* 0x000fe200078e02ff */
[----:B------:R-:W5:Y:S01]  /*0aa0*/  LDS R44, [R50+0x1800] ;  /* 0x00180000322c7984 */ /* 0x000f620000000800 */
[-C--:B------:R-:W-:Y:S02]  /*0ab0*/  IMAD R2, R4, R17.reuse, R19 ;  /* 0x0000001104027224 */ /* 0x080fe400078e0213 */
[----:B------:R-:W-:Y:S01]  /*0ac0*/  IMAD R30, R11, R17, R30 ;  /* 0x000000110b1e7224 */ /* 0x000fe200078e021e */
[----:B------:R-:W5:Y:S01]  /*0ad0*/  LDS R46, [R49+0x1800] ;  /* 0x00180000312e7984 */ /* 0x000f620000000800 */
[----:B------:R-:W-:-:S02]  /*0ae0*/  IMAD R2, R13, R3, R2 ;  /* 0x000000030d027224 */ /* 0x000fc400078e0202 */
[----:B------:R-:W-:Y:S01]  /*0af0*/  IMAD R32, R14, R17, R23 ;  /* 0x000000110e207224 */ /* 0x000fe200078e0217 */
[----:B------:R-:W5:Y:S01]  /*0b00*/  LDS R35, [R48+0x1800] ;  /* 0x0018000030237984 */ /* 0x000f620000000800 */
[-C--:B------:R-:W-:Y:S02]  /*0b10*/  IMAD R19, R0, R3.reuse, R21 ;  /* 0x0000000300137224 */ /* 0x080fe400078e0215 */
[-C--:B------:R-:W-:Y:S01]  /*0b20*/  IMAD R23, R12, R3.reuse, R30 ;  /* 0x000000030c177224 */ /* 0x080fe200078e021e */
[----:B------:R-:W-:Y:S01]  /*0b30*/  LDS R34, [R52+0x2800] ;  /* 0x0028000034227984 */ /* 0x000fe20000000800 */
[----:B------:R-:W-:Y:S02]  /*0b40*/  IMAD R17, R15, R3, R32 ;  /* 0x000000030f117224 */ /* 0x000fe400078e0220 */
[----:B------:R-:W-:Y:S01]  /*0b50*/  IMAD R21, R20, R27, R2 ;  /* 0x0000001b14157224 */ /* 0x000fe200078e0202 */
[----:B------:R-:W-:Y:S01]  /*0b60*/  LDS R36, [R52+0x3000] ;  /* 0x0030000034247984 */ /* 0x000fe20000000800 */
[----:B------:R-:W2:Y:S01]  /*0b70*/  LDC.64 R2, c[0x0][0x3a0] ;  /* 0x0000e800ff027b82 */ /* 0x000ea20000000a00 */
[----:B0-----:R-:W-:-:S02]  /*0b80*/  IMAD R30, R9, R24, RZ ;  /* 0x00000018091e7224 */ /* 0x001fc400078e02ff */
[-C--:B------:R-:W-:Y:S01]  /*0b90*/  IMAD R29, R8, R24.reuse, RZ ;  /* 0x00000018081d7224 */ /* 0x080fe200078e02ff */
[----:B------:R-:W-:Y:S01]  /*0ba0*/  LDS R38, [R52+0x3800] ;  /* 0x0038000034267984 */ /* 0x000fe20000000800 */
[-C--:B------:R-:W-:Y:S02]  /*0bb0*/  IMAD R32, R6, R24.reuse, RZ ;  /* 0x0000001806207224 */ /* 0x080fe400078e02ff */
[-C--:B------:R-:W-:Y:S01]  /*0bc0*/  IMAD R23, R22, R27.reuse, R23 ;  /* 0x0000001b16177224 */ /* 0x080fe200078e0217 */
[----:B-1----:R-:W-:Y:S01]  /*0bd0*/  LOP3.LUT R37, R28, UR4, RZ, 0xfc, !PT ;  /* 0x000000041c257c12 */ /* 0x002fe2000f8efcff */
[-C--:B------:R-:W-:Y:S01]  /*0be0*/  IMAD R19, R18, R27.reuse, R19 ;  /* 0x0000001b12137224 */ /* 0x080fe200078e0213 */
[----:B------:R-:W-:Y:S01]  /*0bf0*/  LDS R28, [R49+0x2800] ;  /* 0x00280000311c7984 */ /* 0x000fe20000000800 */
[----:B------:R-:W-:Y:S02]  /*0c00*/  IMAD R17, R16, R27, R17 ;  /* 0x0000001b10117224 */ /* 0x000fe400078e0211 */
[----:B------:R-:W-:Y:S01]  /*0c10*/  IMAD R24, R7, R24, RZ ;  /* 0x0000001807187224 */ /* 0x000fe200078e02ff */
[----:B------:R-:W-:Y:S01]  /*0c20*/  LDS R39, [R50+0x2800] ;  /* 0x0028000032277984 */ /* 0x000fe20000000800 */
[----:B------:R-:W-:-:S02]  /*0c30*/  IMAD R27, R11, R25, R30 ;  /* 0x000000190b1b7224 */ /* 0x000fc400078e021e */
[-C--:B------:R-:W-:Y:S01]  /*0c40*/  IMAD R29, R4, R25.reuse, R29 ;  /* 0x00000019041d7224 */ /* 0x080fe200078e021d */
[----:B------:R-:W-:Y:S01]  /*0c50*/  LDS R30, [R49+0x3000] ;  /* 0x00300000311e7984 */ /* 0x000fe20000000800 */
[-C--:B------:R-:W-:Y:S02]  /*0c60*/  IMAD R33, R10, R25.reuse, R32 ;  /* 0x000000190a217224 */ /* 0x080fe400078e0220 */
[----:B------:R-:W-:Y:S01]  /*0c70*/  IMAD R24, R14, R25, R24 ;  /* 0x000000190e187224 */ /* 0x000fe200078e0218 */
[----:B------:R-:W-:Y:S01]  /*0c80*/  LDS R32, [R49+0x3800] ;  /* 0x0038000031207984 */ /* 0x000fe20000000800 */
[-C--:B---3--:R-:W-:Y:S02]  /*0c90*/  IMAD R25, R12, R26.reuse, R27 ;  /* 0x0000001a0c197224 */ /* 0x088fe400078e021b */
[-C--:B------:R-:W-:Y:S01]  /*0ca0*/  IMAD R27, R13, R26.reuse, R29 ;  /* 0x0000001a0d1b7224 */ /* 0x080fe200078e021d */
[----:B------:R-:W-:Y:S01]  /*0cb0*/  LDS R41, [R50+0x3000] ;  /* 0x0030000032297984 */ /* 0x000fe20000000800 */
[----:B------:R-:W-:-:S02]  /*0cc0*/  IMAD R29, R0, R26, R33 ;  /* 0x0000001a001d7224 */ /* 0x000fc400078e0221 */
[----:B------:R-:W-:Y:S01]  /*0cd0*/  IMAD R26, R15, R26, R24 ;  /* 0x0000001a0f1a7224 */ /* 0x000fe200078e0218 */
[----:B------:R-:W-:Y:S01]  /*0ce0*/  LDS R33, [R50+0x2000] ;  /* 0x0020000032217984 */ /* 0x000fe20000000800 */
[-C--:B----4-:R-:W-:Y:S02]  /*0cf0*/  IMAD R25, R22, R31.reuse, R25 ;  /* 0x0000001f16197224 */ /* 0x090fe400078e0219 */
[-C--:B------:R-:W-:Y:S01]  /*0d00*/  IMAD R27, R20, R31.reuse, R27 ;  /* 0x0000001f141b7224 */ /* 0x080fe200078e021b */
[----:B------:R0:W1:Y:S01]  /*0d10*/  LDS R24, [R52+0x2000] ;  /* 0x0020000034187984 */ /* 0x0000620000000800 */
[-C--:B------:R-:W-:Y:S02]  /*0d20*/  IMAD R29, R18, R31.reuse, R29 ;  /* 0x0000001f121d7224 */ /* 0x080fe400078e021d */
[----:B------:R-:W-:Y:S01]  /*0d30*/  IMAD R31, R16, R31, R26 ;  /* 0x0000001f101f7224 */ /* 0x000fe200078e021a */
[----:B------:R3:W-:Y:S01]  /*0d40*/  LDS R43, [R50+0x3800] ;  /* 0x00380000322b7984 */ /* 0x0007e20000000800 */
[----:B--2---:R-:W-:-:S03]  /*0d50*/  IMAD.WIDE.U32 R2, R37, 0x4, R2 ;  /* 0x0000000425027825 */ /* 0x004fc600078e0002 */
[----:B------:R-:W2:Y:S01]  /*0d60*/  LDS R26, [R49+0x2000] ;  /* 0x00200000311a7984 */ /* 0x000ea20000000800 */
[----:B0-----:R-:W-:-:S03]  /*0d70*/  IMAD R52, R9, R42, RZ ;  /* 0x0000002a09347224 */ /* 0x001fc600078e02ff */
[----:B------:R-:W0:Y:S01]  /*0d80*/  LDS R37, [R48+0x2000] ;  /* 0x0020000030257984 */ /* 0x000e220000000800 */
[----:B---3--:R-:W-:Y:S02]  /*0d90*/  IMAD R50, R7, R42, RZ ;  /* 0x0000002a07327224 */ /* 0x008fe400078e02ff */
[-C--:B-----5:R-:W-:Y:S01]  /*0da0*/  IMAD R52, R11, R44.reuse, R52 ;  /* 0x0000002c0b347224 */ /* 0x0a0fe200078e0234 */
[----:B------:R-:W-:Y:S01]  /*0db0*/  LDS R45, [R48+0x2800] ;  /* 0x00280000302d7984 */ /* 0x000fe20000000800 */
[----:B------:R-:W-:Y:S02]  /*0dc0*/  IMAD R50, R14, R44, R50 ;  /* 0x0000002c0e327224 */ /* 0x000fe400078e0232 */
[-C--:B------:R-:W-:Y:S01]  /*0dd0*/  IMAD R52, R12, R46.reuse, R52 ;  /* 0x0000002e0c347224 */ /* 0x080fe200078e0234 */
[----:B------:R-:W3:Y:S01]  /*0de0*/  LDS R47, [R48+0x3000] ;  /* 0x00300000302f7984 */ /* 0x000ee20000000800 */
[----:B------:R-:W-:-:S03]  /*0df0*/  IMAD R50, R15, R46, R50 ;  /* 0x0000002e0f327224 */ /* 0x000fc600078e0232 */
[----:B------:R-:W4:Y:S01]  /*0e00*/  LDS R49, [R48+0x3800] ;  /* 0x0038000030317984 */ /* 0x000f220000000800 */
[----:B------:R-:W-:Y:S06]  /*0e10*/  BAR.SYNC.DEFER_BLOCKING 0x0 ;  /* 0x0000000000007b1d */ /* 0x000fec0000010000 */
[----:B------:R5:W-:Y:S04]  /*0e20*/  STG.E desc[UR6][R2.64], R51 ;  /* 0x0000003302007986 */ /* 0x000be8000c101906 */
[----:B------:R1:W-:Y:S04]  /*0e30*/  STG.E desc[UR6][R2.64+0x1000], R53 ;  /* 0x0010003502007986 */ /* 0x0003e8000c101906 */
[----:B------:R3:W-:Y:S01]  /*0e40*/  STG.E desc[UR6][R2.64+0x2000], R40 ;  /* 0x0020002802007986 */ /* 0x0007e2000c101906 */
[----:B-----5:R-:W-:-:S03]  /*0e50*/  IMAD R51, R8, R42, RZ ;  /* 0x0000002a08337224 */ /* 0x020fc600078e02ff */
[----:B------:R-:W-:Y:S01]  /*0e60*/  STG.E desc[UR6][R2.64+0x3000], R5 ;  /* 0x0030000502007986 */ /* 0x000fe2000c101906 */
[----:B-1----:R-:W-:-:S03]  /*0e70*/  IMAD R53, R6, R42, RZ ;  /* 0x0000002a06357224 */ /* 0x002fc600078e02ff */
[----:B------:R-:W-:Y:S01]  /*0e80*/  STG.E desc[UR6][R2.64+0x200], R23 ;  /* 0x0002001702007986 */ /* 0x000fe2000c101906 */
[-C--:B------:R-:W-:Y:S02]  /*0e90*/  IMAD R42, R4, R44.reuse, R51 ;  /* 0x0000002c042a7224 */ /* 0x080fe400078e0233 */
[----:B------:R-:W-:Y:S01]  /*0ea0*/  IMAD R48, R10, R44, R53 ;  /* 0x0000002c0a307224 */ /* 0x000fe200078e0235 */
[----:B------:R-:W-:Y:S01]  /*0eb0*/  STG.E desc[UR6][R2.64+0x1200], R21 ;  /* 0x0012001502007986 */ /* 0x000fe2000c101906 */
[-C--:B------:R-:W-:Y:S02]  /*0ec0*/  IMAD R42, R13, R46.reuse, R42 ;  /* 0x0000002e0d2a7224 */ /* 0x080fe400078e022a */
[----:B------:R-:W-:Y:S01]  /*0ed0*/  IMAD R48, R0, R46, R48 ;  /* 0x0000002e00307224 */ /* 0x000fe200078e0230 */
[----:B------:R-:W-:Y:S01]  /*0ee0*/  STG.E desc[UR6][R2.64+0x2200], R19 ;  /* 0x0022001302007986 */ /* 0x000fe2000c101906 */
[----:B------:R-:W-:Y:S02]  /*0ef0*/  IMAD R53, R20, R35, R42 ;  /* 0x0000002314357224 */ /* 0x000fe400078e022a */
[-C--:B------:R-:W-:Y:S01]  /*0f00*/  IMAD R42, R9, R24.reuse, RZ ;  /* 0x00000018092a7224 */ /* 0x080fe200078e02ff */
[----:B------:R-:W-:Y:S01]  /*0f10*/  STG.E desc[UR6][R2.64+0x3200], R17 ;  /* 0x0032001102007986 */ /* 0x000fe2000c101906 */
[----:B------:R-:W-:-:S02]  /*0f20*/  IMAD R44, R8, R24, RZ ;  /* 0x00000018082c7224 */ /* 0x000fc400078e02ff */
[-C--:B------:R-:W-:Y:S01]  /*0f30*/  IMAD R46, R6, R24.reuse, RZ ;  /* 0x00000018062e7224 */ /* 0x080fe200078e02ff */
[----:B------:R-:W-:Y:S01]  /*0f40*/  STG.E desc[UR6][R2.64+0x400], R25 ;  /* 0x0004001902007986 */ /* 0x000fe2000c101906 */
[----:B------:R-:W-:Y:S02]  /*0f50*/  IMAD R24, R7, R24, RZ ;  /* 0x0000001807187224 */ /* 0x000fe400078e02ff */
[----:B------:R-:W-:Y:S01]  /*0f60*/  IMAD R51, R18, R35, R48 ;  /* 0x0000002312337224 */ /* 0x000fe200078e0230 */
[----:B------:R-:W-:Y:S01]  /*0f70*/  STG.E desc[UR6][R2.64+0x1400], R27 ;  /* 0x0014001b02007986 */ /* 0x000fe2000c101906 */
[-C--:B------:R-:W-:Y:S02]  /*0f80*/  IMAD R42, R11, R33.reuse, R42 ;  /* 0x000000210b2a7224 */ /* 0x080fe400078e022a */
[-C--:B------:R-:W-:Y:S01]  /*0f90*/  IMAD R44, R4, R33.reuse, R44 ;  /* 0x00000021042c7224 */ /* 0x080fe200078e022c */
[----:B------:R-:W-:Y:S01]  /*0fa0*/  STG.E desc[UR6][R2.64+0x2400], R29 ;  /* 0x0024001d02007986 */ /* 0x000fe2000c101906 */
[----:B------:R-:W-:-:S02]  /*0fb0*/  IMAD R46, R10, R33, R46 ;  /* 0x000000210a2e7224 */ /* 0x000fc400078e022e */
[----:B------:R-:W-:Y:S01]  /*0fc0*/  IMAD R48, R14, R33, R24 ;  /* 0x000000210e307224 */ /* 0x000fe200078e0218 */
[----:B------:R-:W-:Y:S01]  /*0fd0*/  STG.E desc[UR6][R2.64+0x3400], R31 ;  /* 0x0034001f02007986 */ /* 0x000fe2000c101906 */
[-C--:B--2---:R-:W-:Y:S02]  /*0fe0*/  IMAD R42, R12, R26.reuse, R42 ;  /* 0x0000001a0c2a7224 */ /* 0x084fe400078e022a */
[-C--:B------:R-:W-:Y:S01]  /*0ff0*/  IMAD R24, R13, R26.reuse, R44 ;  /* 0x0000001a0d187224 */ /* 0x080fe200078e022c */
[----:B------:R-:W-:Y:S01]  /*1000*/  STG.E desc[UR6][R2.64+0x1600], R53 ;  /* 0x0016003502007986 */ /* 0x000fe2000c101906 */
[-C--:B------:R-:W-:Y:S02]  /*1010*/  IMAD R33, R0, R26.reuse, R46 ;  /* 0x0000001a00217224 */ /* 0x080fe400078e022e */
[----:B------:R-:W-:Y:S01]  /*1020*/  IMAD R48, R15, R26, R48 ;  /* 0x0000001a0f307224 */ /* 0x000fe200078e0230 */
[----:B------:R-:W-:Y:S01]  /*1030*/  STG.E desc[UR6][R2.64+0x2600], R51 ;  /* 0x0026003302007986 */ /* 0x000fe2000c101906 */
[----:B------:R-:W-:-:S02]  /*1040*/  IMAD R46, R6, R34, RZ ;  /* 0x00000022062e7224 */ /* 0x000fc400078e02ff */
[-C--:B0-----:R-:W-:Y:S02]  /*1050*/  IMAD R26, R22, R37.reuse, R42 ;  /* 0x00000025161a7224 */ /* 0x081fe400078e022a */
[-C--:B------:R-:W-:Y:S02]  /*1060*/  IMAD R24, R20, R37.reuse, R24 ;  /* 0x0000002514187224 */ /* 0x080fe400078e0218 */
[-C--:B------:R-:W-:Y:S01]  /*1070*/  IMAD R33, R18, R37.reuse, R33 ;  /* 0x0000002512217224 */ /* 0x080fe200078e0221 */
[----:B------:R-:W-:Y:S01]  /*1080*/  STG.E desc[UR6][R2.64+0x800], R26 ;  /* 0x0008001a02007986 */ /* 0x000fe2000c101906 */
[----:B------:R-:W-:Y:S02]  /*1090*/  IMAD R37, R16, R37, R48 ;  /* 0x0000002510257224 */ /* 0x000fe400078e0230 */
[-C--:B------:R-:W-:Y:S01]  /*10a0*/  IMAD R42, R9, R34.reuse, RZ ;  /* 0x00000022092a7224 */ /* 0x080fe200078e02ff */
[----:B------:R-:W-:Y:S01]  /*10b0*/  STG.E desc[UR6][R2.64+0x1800], R24 ;  /* 0x0018001802007986 */ /* 0x000fe2000c101906 */
[----:B------:R-:W-:-:S02]  /*10c0*/  IMAD R44, R8, R34, RZ ;  /* 0x00000022082c7224 */ /* 0x000fc400078e02ff */
[----:B------:R-:W-:Y:S01]  /*10d0*/  IMAD R48, R7, R34, RZ ;  /* 0x0000002207307224 */ /* 0x000fe200078e02ff */
[----:B------:R-:W-:Y:S01]  /*10e0*/  STG.E desc[UR6][R2.64+0x2800], R33 ;  /* 0x0028002102007986 */ /* 0x000fe2000c101906 */
[-C--:B------:R-:W-:Y:S02]  /*10f0*/  IMAD R46, R10, R39.reuse, R46 ;  /* 0x000000270a2e7224 */ /* 0x080fe400078e022e */
[-C--:B------:R-:W-:Y:S01]  /*1100*/  IMAD R34, R11, R39.reuse, R42 ;  /* 0x000000270b227224 */ /* 0x080fe200078e022a */
[----:B------:R-:W-:Y:S01]  /*1110*/  STG.E desc[UR6][R2.64+0x3800], R37 ;  /* 0x0038002502007986 */ /* 0x000fe2000c101906 */
[-C--:B------:R-:W-:Y:S02]  /*1120*/  IMAD R42, R4, R39.reuse, R44 ;  /* 0x00000027042a7224 */ /* 0x080fe400078e022c */
[----:B------:R-:W-:Y:S02]  /*1130*/  IMAD R48, R14, R39, R48 ;  /* 0x000000270e307224 */ /* 0x000fe400078e0230 */
[----:B------:R-:W-:-:S02]  /*1140*/  IMAD R39, R0, R28, R46 ;  /* 0x0000001c00277224 */ /* 0x000fc400078e022e */
[C---:B------:R-:W-:Y:S02]  /*1150*/  IMAD R44, R9.reuse, R36, RZ ;  /* 0x00000024092c7224 */ /* 0x040fe400078e02ff */
[----:B------:R-:W-:Y:S02]  /*1160*/  IMAD R46, R9, R38, RZ ;  /* 0x00000026092e7224 */ /* 0x000fe400078e02ff */
[----:B------:R-:W-:Y:S02]  /*1170*/  IMAD R9, R11, R41, R44 ;  /* 0x000000290b097224 */ /* 0x000fe400078e022c */
[-C--:B------:R-:W-:Y:S02]  /*1180*/  IMAD R34, R12, R28.reuse, R34 ;  /* 0x0000001c0c227224 */ /* 0x080fe400078e0222 */
[----:B------:R-:W-:Y:S02]  /*1190*/  IMAD R42, R13, R28, R42 ;  /* 0x0000001c0d2a7224 */ /* 0x000fe400078e022a */
[----:B------:R-:W-:-:S02]  /*11a0*/  IMAD R11, R11, R43, R46 ;  /* 0x0000002b0b0b7224 */ /* 0x000fc400078e022e */
[----:B------:R-:W-:Y:S02]  /*11b0*/  IMAD R28, R15, R28, R48 ;  /* 0x0000001c0f1c7224 */ /* 0x000fe400078e0230 */
[-C--:B------:R-:W-:Y:S02]  /*11c0*/  IMAD R44, R8, R36.reuse, RZ ;  /* 0x00000024082c7224 */ /* 0x080fe400078e02ff */
[-C--:B------:R-:W-:Y:S02]  /*11d0*/  IMAD R46, R6, R36.reuse, RZ ;  /* 0x00000024062e7224 */ /* 0x080fe400078e02ff */
[----:B------:R-:W-:Y:S02]  /*11e0*/  IMAD R48, R7, R36, RZ ;  /* 0x0000002407307224 */ /* 0x000fe400078e02ff */
[-C--:B------:R-:W-:Y:S02]  /*11f0*/  IMAD R8, R8, R38.reuse, RZ ;  /* 0x0000002608087224 */ /* 0x080fe400078e02ff */
[----:B------:R-:W-:-:S02]  /*1200*/  IMAD R6, R6, R38, RZ ;  /* 0x0000002606067224 */ /* 0x000fc400078e02ff */
[----:B------:R-:W-:Y:S02]  /*1210*/  IMAD R7, R7, R38, RZ ;  /* 0x0000002607077224 */ /* 0x000fe400078e02ff */
[-C--:B------:R-:W-:Y:S02]  /*1220*/  IMAD R44, R4, R41.reuse, R44 ;  /* 0x00000029042c7224 */ /* 0x080fe400078e022c */
[-C--:B------:R-:W-:Y:S02]  /*1230*/  IMAD R36, R10, R41.reuse, R46 ;  /* 0x000000290a247224 */ /* 0x080fe400078e022e */
[----:B------:R-:W-:Y:S02]  /*1240*/  IMAD R41, R14, R41, R48 ;  /* 0x000000290e297224 */ /* 0x000fe400078e0230 */
[-C--:B------:R-:W-:Y:S02]  /*1250*/  IMAD R8, R4, R43.reuse, R8 ;  /* 0x0000002b04087224 */ /* 0x080fe400078e0208 */
[----:B------:R-:W-:-:S02]  /*1260*/  IMAD R6, R10, R43, R6 ;  /* 0x0000002b0a067224 */ /* 0x000fc400078e0206 */
[----:B------:R-:W-:Y:S02]  /*1270*/  IMAD R7, R14, R43, R7 ;  /* 0x0000002b0e077224 */ /* 0x000fe400078e0207 */
[-C--:B------:R-:W-:Y:S02]  /*1280*/  IMAD R9, R12, R30.reuse, R9 ;  /* 0x0000001e0c097224 */ /* 0x080fe400078e0209 */
[-C--:B------:R-:W-:Y:S02]  /*1290*/  IMAD R44, R13, R30.reuse, R44 ;  /* 0x0000001e0d2c7224 */ /* 0x080fe400078e022c */
[-C--:B------:R-:W-:Y:S02]  /*12a0*/  IMAD R36, R0, R30.reuse, R36 ;  /* 0x0000001e00247224 */ /* 0x080fe400078e0224 */
[----:B------:R-:W-:Y:S02]  /*12b0*/  IMAD R41, R15, R30, R41 ;  /* 0x0000001e0f297224 */ /* 0x000fe400078e0229 */
[----:B------:R-:W-:-:S02]  /*12c0*/  IMAD R12, R12, R32, R11 ;  /* 0x000000200c0c7224 */ /* 0x000fc400078e020b */
[-C--:B------:R-:W-:Y:S02]  /*12d0*/  IMAD R8, R13, R32.reuse, R8 ;  /* 0x000000200d087224 */ /* 0x080fe400078e0208 */
[-C--:B------:R-:W-:Y:S02]  /*12e0*/  IMAD R6, R0, R32.reuse, R6 ;  /* 0x0000002000067224 */ /* 0x080fe400078e0206 */
[----:B------:R-:W-:Y:S02]  /*12f0*/  IMAD R32, R15, R32, R7 ;  /* 0x000000200f207224 */ /* 0x000fe400078e0207 */
[-C--:B---3--:R-:W-:Y:S02]  /*1300*/  IMAD R9, R22, R47.reuse, R9 ;  /* 0x0000002f16097224 */ /* 0x088fe400078e0209 */
[-C--:B------:R-:W-:Y:S02]  /*1310*/  IMAD R13, R20, R47.reuse, R44 ;  /* 0x0000002f140d7224 */ /* 0x080fe400078e022c */
[-C--:B------:R-:W-:Y:S01]  /*1320*/  IMAD R15, R18, R47.reuse, R36 ;  /* 0x0000002f120f7224 */ /* 0x080fe200078e0224 */
[----:B------:R-:W-:Y:S01]  /*1330*/  STG.E desc[UR6][R2.64+0xc00], R9 ;  /* 0x000c000902007986 */ /* 0x000fe2000c101906 */
[----:B------:R-:W-:-:S02]  /*1340*/  IMAD R41, R16, R47, R41 ;  /* 0x0000002f10297224 */ /* 0x000fc400078e0229 */
[C---:B------:R-:W-:Y:S01]  /*1350*/  IMAD R40, R22.reuse, R35, R52 ;  /* 0x0000002316287224 */ /* 0x040fe200078e0234 */
[----:B------:R-:W-:Y:S01]  /*1360*/  STG.E desc[UR6][R2.64+0x1c00], R13 ;  /* 0x001c000d02007986 */ /* 0x000fe2000c101906 */
[-C--:B------:R-:W-:Y:S02]  /*1370*/  IMAD R7, R22, R45.reuse, R34 ;  /* 0x0000002d16077224 */ /* 0x080fe400078e0222 */
[-C--:B------:R-:W-:Y:S01]  /*1380*/  IMAD R11, R20, R45.reuse, R42 ;  /* 0x0000002d140b7224 */ /* 0x080fe200078e022a */
[----:B------:R-:W-:Y:S01]  /*1390*/  STG.E desc[UR6][R2.64+0x600], R40 ;  /* 0x0006002802007986 */ /* 0x000fe2000c101906 */
[----:B------:R-:W-:Y:S02]  /*13a0*/  IMAD R39, R18, R45, R39 ;  /* 0x0000002d12277224 */ /* 0x000fe400078e0227 */
[-C--:B----4-:R-:W-:Y:S01]  /*13b0*/  IMAD R43, R22, R49.reuse, R12 ;  /* 0x00000031162b7224 */ /* 0x090fe200078e020c */
[----:B------:R-:W-:Y:S01]  /*13c0*/  STG.E desc[UR6][R2.64+0xa00], R7 ;  /* 0x000a000702007986 */ /* 0x000fe2000c101906 */
[----:B------:R-:W-:-:S02]  /*13d0*/  IMAD R47, R20, R49, R8 ;  /* 0x00000031142f7224 */ /* 0x000fc400078e0208 */
[----:B------:R-:W-:Y:S01]  /*13e0*/  IMAD R6, R18, R49, R6 ;  /* 0x0000003112067224 */ /* 0x000fe200078e0206 */
[----:B------:R-:W-:Y:S01]  /*13f0*/  STG.E desc[UR6][R2.64+0x1a00], R11 ;  /* 0x001a000b02007986 */ /* 0x000fe2000c101906 */
[C---:B------:R-:W-:Y:S02]  /*1400*/  IMAD R35, R16.reuse, R35, R50 ;  /* 0x0000002310237224 */ /* 0x040fe400078e0232 */
[C---:B------:R-:W-:Y:S01]  /*1410*/  IMAD R45, R16.reuse, R45, R28 ;  /* 0x0000002d102d7224 */ /* 0x040fe200078e021c */
[----:B------:R-:W-:Y:S01]  /*1420*/  STG.E desc[UR6][R2.64+0x2a00], R39 ;  /* 0x002a002702007986 */ /* 0x000fe2000c101906 */
[----:B------:R-:W-:-:S03]  /*1430*/  IMAD R49, R16, R49, R32 ;  /* 0x0000003110317224 */ /* 0x000fc600078e0220 */
        /* <DEDUP_REMOVED lines=9> */
        .weak           $__internal_514_$__cuda_sm20_div_u16
        .type           $__internal_514_$__cuda_sm20_div_u16,@function
        .size           $__internal_514_$__cuda_sm20_div_u16,(.L_x_39017 - $__internal_514_$__cuda_sm20_div_u16)
$__internal_514_$__cuda_sm20_div_u16:
        /* <DEDUP_REMOVED lines=18> */
[----:B------:R-:W-:Y:S06]  /*15f0*/  RET.REL.NODEC R2 `(_Z9cuda_gemmIiLi128ELi1ELi1ELi4096ELi4ELi4ELi64ELi1ELi1EEviiiPT_S1_S1_iii) ;  /* 0xffffffe802807950 */ /* 0x000fec0003c3ffff */
.L_x_26610:
        /* <DEDUP_REMOVED lines=16> */
.L_x_39017:


//--------------------- .text._Z9cuda_gemmIiLi128ELi1ELi1ELi4096ELi4ELi4ELi64ELi1ELi0EEviiiPT_S1_S1_iii --------------------------
	.section	.text._Z9cuda_gemmIiLi128ELi1ELi1ELi4096ELi4ELi4ELi64ELi1ELi0EEviiiPT_S1_S1_iii,"ax",@progbits
	.align	128
        .global         _Z9cuda_gemmIiLi128ELi1ELi1ELi4096ELi4ELi4ELi64ELi1ELi0EEviiiPT_S1_S1_iii
        .type           _Z9cuda_gemmIiLi128ELi1ELi1ELi4096ELi4ELi4ELi64ELi1ELi0EEviiiPT_S1_S1_iii,@function
        .size           _Z9cuda_gemmIiLi128ELi1ELi1ELi4096ELi4ELi4ELi64ELi1ELi0EEviiiPT_S1_S1_iii,(.L_x_39019 - _Z9cuda_gemmIiLi128ELi1ELi1ELi4096ELi4ELi4ELi64ELi1ELi0EEviiiPT_S1_S1_iii)
        .other          _Z9cuda_gemmIiLi128ELi1ELi1ELi4096ELi4ELi4ELi64ELi1ELi0EEviiiPT_S1_S1_iii,@"STO_CUDA_ENTRY STV_DEFAULT"
_Z9cuda_gemmIiLi128ELi1ELi1ELi4096ELi4ELi4ELi64ELi1ELi0EEviiiPT_S1_S1_iii:
.text._Z9cuda_gemmIiLi128ELi1ELi1ELi4096ELi4ELi4ELi64ELi1ELi0EEviiiPT_S1_S1_iii:
        /* <DEDUP_REMOVED lines=59> */
.L_x_26613:
        /* <DEDUP_REMOVED lines=25> */
.L_x_26612:
[----:B------:R-:W-:Y:S05]  /*0540*/  BSYNC.RECONVERGENT B0 ;  /* 0x0000000000007941 */ /* 0x000fea0003800200 */
.L_x_26611:
[----:B------:R-:W-:Y:S01]  /*0550*/  IMAD.MOV.U32 R4, RZ, RZ, 0x80 ;  /* 0x00000080ff047424 */ /* 0x000fe200078e00ff */
[----:B------:R-:W-:Y:S02]  /*0560*/  MOV R37, R0 ;  /* 0x0000000000257202 */ /* 0x000fe40000000f00 */
[----:B------:R-:W-:-:S07]  /*0570*/  MOV R6, 0x590 ;  /* 0x0000059000067802 */ /* 0x000fce0000000f00 */
[----:B0-----:R-:W-:Y:S05]  /*0580*/  CALL.REL.NOINC `($__internal_515_$__cuda_sm20_div_s16) ;  /* 0x0000003400a07944 */ /* 0x001fea0003c00000 */
[----:B------:R-:W-:Y:S01]  /*0590*/  PRMT R37, R2, 0x9910, RZ ;  /* 0x0000991002257816 */ /* 0x000fe200000000ff */
[----:B------:R-:W-:Y:S01]  /*05a0*/  IMAD.MOV.U32 R4, RZ, RZ, 0x4 ;  /* 0x00000004ff047424 */ /* 0x000fe200078e00ff */
[----:B------:R-:W-:-:S07]  /*05b0*/  MOV R6, 0x5d0 ;  /* 0x000005d000067802 */ /* 0x000fce0000000f00 */
[----:B------:R-:W-:Y:S05]  /*05c0*/  CALL.REL.NOINC `($__internal_515_$__cuda_sm20_div_s16) ;  /* 0x0000003400907944 */ /* 0x000fea0003c00000 */
[----:B------:R-:W0:Y:S01]  /*05d0*/  I2F.U32.RP R0, R36 ;  /* 0x0000002400007306 */ /* 0x000e220000209000 */
[----:B------:R-:W1:Y:S01]  /*05e0*/  S2R R24, SR_CTAID.Y ;  /* 0x0000000000187919 */ /* 0x000e620000002600 */
[----:B------:R-:W1:Y:S01]  /*05f0*/  LDCU UR4, c[0x0][0x374] ;  /* 0x00006e80ff0477ac */ /* 0x000e620008000800 */
[----:B------:R-:W-:-:S05]  /*0600*/  IADD3 R7, PT, PT, RZ, -R36, RZ ;  /* 0x80000024ff077210 */ /* 0x000fca0007ffe0ff */
[----:B0-----:R-:W0:Y:S02]  /*0610*/  MUFU.RCP R0, R0 ;  /* 0x0000000000007308 */ /* 0x001e240000001000 */
[----:B0-----:R-:W-:Y:S01]  /*0620*/  VIADD R4, R0, 0xffffffe ;  /* 0x0ffffffe00047836 */ /* 0x001fe20000000000 */
[----:B-1----:R-:W-:-:S05]  /*0630*/  ISETP.GE.U32.AND P1, PT, R24, UR4, PT ;  /* 0x0000000418007c0c */ /* 0x002fca000bf26070 */
        /* <DEDUP_REMOVED lines=16> */
[----:B------:R-:W-:Y:S02]  /*0740*/  SHF.L.U32 R21, R39, 0x2, RZ ;  /* 0x0000000227157819 */ /* 0x000fe400000006ff */
[----:B------:R-:W-:Y:S01]  /*0750*/  PRMT R2, R2, 0x9910, RZ ;  /* 0x0000991002027816 */ /* 0x000fe200000000ff */
[----:B------:R1:W-:Y:S01]  /*0760*/  STL.128 [R1+0x20], RZ ;  /* 0x000020ff01007387 */ /* 0x0003e20000100c00 */
[----:B------:R-:W-:-:S02]  /*0770*/  LOP3.LUT R5, R21, 0xfff, RZ, 0x3c, !PT ;  /* 0x00000fff15057812 */ /* 0x000fc400078e3cff */
[----:B------:R-:W-:Y:S01]  /*0780*/  MOV R9, 0x880 ;  /* 0x0000088000097802 */ /* 0x000fe20000000f00 */
[----:B------:R1:W-:Y:S04]  /*0790*/  STL.128 [R1+0x30], RZ ;  /* 0x000030ff01007387 */ /* 0x0003e80000100c00 */
[----:B------:R1:W-:Y:S01]  /*07a0*/  STL.128 [R1+0x40], RZ ;  /* 0x000040ff01007387 */ /* 0x0003e20000100c00 */
[----:B------:R-:W-:Y:S01]  /*07b0*/  @P1 VIADD R40, R40, 0x1 ;  /* 0x0000000128281836 */ /* 0x000fe20000000000 */
[----:B------:R-:W-:Y:S02]  /*07c0*/  @!P2 LOP3.LUT R40, RZ, R36, RZ, 0x33, !PT ;  /* 0x00000024ff28a212 */ /* 0x000fe400078e33ff */
[----:B------:R1:W-:Y:S01]  /*07d0*/  STL.128 [R1+0x50], RZ ;  /* 0x000050ff01007387 */ /* 0x0003e20000100c00 */
[----:B0-----:R-:W-:-:S03]  /*07e0*/  IMAD.SHL.U32 R20, R25, 0x4, RZ ;  /* 0x0000000419147824 */ /* 0x001fc600078e00ff */
[----:B------:R1:W-:Y:S01]  /*07f0*/  STL.128 [R1+0x60], RZ ;  /* 0x000060ff01007387 */ /* 0x0003e20000100c00 */
[----:B------:R-:W-:Y:S01]  /*0800*/  IMAD.MOV R0, RZ, RZ, -R40 ;  /* 0x000000ffff007224 */ /* 0x000fe200078e0a28 */
[----:B------:R-:W-:Y:S02]  /*0810*/  IADD3 R5, PT, PT, -R20, R5, RZ ;  /* 0x0000000514057210 */ /* 0x000fe40007ffe1ff */
[----:B------:R1:W-:Y:S01]  /*0820*/  STL.128 [R1+0x70], RZ ;  /* 0x000070ff01007387 */ /* 0x0003e20000100c00 */
[----:B------:R-:W-:Y:S01]  /*0830*/  IMAD R0, R36, R0, R39 ;  /* 0x0000000024007224 */ /* 0x000fe200078e0227 */
[----:B------:R-:W-:Y:S02]  /*0840*/  LOP3.LUT R4, R20, 0xffff, RZ, 0xc0, !PT ;  /* 0x0000ffff14047812 */ /* 0x000fe400078ec0ff */
[----:B------:R-:W-:Y:S02]  /*0850*/  LOP3.LUT R5, R5, 0xffff, RZ, 0xc0, !PT ;  /* 0x0000ffff05057812 */ /* 0x000fe400078ec0ff */
[----:B------:R-:W-:-:S07]  /*0860*/  LOP3.LUT R38, R0, 0x3, RZ, 0xc0, !PT ;  /* 0x0000000300267812 */ /* 0x000fce00078ec0ff */
[----:B-1----:R-:W-:Y:S05]  /*0870*/  CALL.REL.NOINC `($__internal_516_$__cuda_sm20_div_u16) ;  /* 0x0000003400487944 */ /* 0x002fea0003c00000 */
        /* <DEDUP_REMOVED lines=10> */
.L_x_26616:
[----:B0-----:R-:W-:-:S05]  /*0920*/  LEA R5, R24, R21, 0xc ;  /* 0x0000001518057211 */ /* 0x001fca00078e60ff */
[----:B-1----:R-:W-:-:S06]  /*0930*/  IMAD.WIDE.U32 R4, R5, 0x4, R8 ;  /* 0x0000000405047825 */ /* 0x002fcc00078e0008 */
[----:B------:R-:W2:Y:S01]  /*0940*/  LDG.E.128 R4, desc[UR6][R4.64] ;  /* 0x0000000604047981 */ /* 0x000ea2000c1e1d00 */
[----:B------:R-:W-:Y:S01]  /*0950*/  IMAD R11, R21, 0x4, R12 ;  /* 0x00000004150b7824 */ /* 0x000fe200078e020c */
[----:B------:R-:W-:Y:S01]  /*0960*/  IADD3 R21, PT, PT, R20, R21, RZ ;  /* 0x0000001514157210 */ /* 0x000fe20007ffe0ff */
[----:B------:R-:W-:-:S05]  /*0970*/  VIADD R10, R10, 0x1 ;  /* 0x000000010a0a7836 */ /* 0x000fca0000000000 */
[----:B------:R-:W-:-:S04]  /*0980*/  LOP3.LUT R13, R10, R15, RZ, 0x3c, !PT ;  /* 0x0000000f0a0d7212 */ /* 0x000fc800078e3cff */
[----:B------:R-:W-:Y:S01]  /*0990*/  ISETP.NE.AND P0, PT, R13, 0x2, PT ;  /* 0x000000020d00780c */ /* 0x000fe20003f05270 */
[----:B--2---:R0:W-:-:S12]  /*09a0*/  STS.128 [R11], R4 ;  /* 0x000000040b007388 */ /* 0x0041d80000000c00 */
[----:B------:R-:W-:Y:S05]  /*09b0*/  @P0 BRA `(.L_x_26616) ;  /* 0xfffffffc00d80947 */ /* 0x000fea000383ffff */
.L_x_26615:
[----:B------:R-:W-:Y:S05]  /*09c0*/  BSYNC.RECONVERGENT B0 ;  /* 0x0000000000007941 */ /* 0x000fea0003800200 */
.L_x_26614:
[----:B------:R-:W1:Y:S01]  /*09d0*/  S2UR UR5, SR_CgaCtaId ;  /* 0x00000000000579c3 */ /* 0x000e620000008800 */
[----:B------:R-:W-:Y:S01]  /*09e0*/  UMOV UR4, 0x400 ;  /* 0x0000040000047882 */ /* 0x000fe20000000000 */
[----:B------:R-:W-:Y:S01]  /*09f0*/  BSSY.RECONVERGENT B0, `(.L_x_26617) ;  /* 0x000001e000007945 */ /* 0x000fe20003800200 */
[----:B------:R-:W-:-:S05]  /*0a00*/  UIADD3 UR4, UPT, UPT, UR4, 0x80, URZ ;  /* 0x0000008004047890 */ /* 0x000fca000fffe0ff */
[----:B------:R-:W2:Y:S01]  /*0a10*/  LDC.64 R22, c[0x0][0x390] ;  /* 0x0000e400ff167b82 */ /* 0x000ea20000000a00 */
[----:B-1----:R-:W-:-:S12]  /*0a20*/  ULEA UR4, UR5, UR4, 0x18 ;  /* 0x0000000405047291 */ /* 0x002fd8000f8ec0ff */
.L_x_26618:
[--C-:B-1----:R-:W-:Y:S02]  /*0a30*/  IMAD.IADD R9, R20, 0x1, R21.reuse ;  /* 0x0000000114097824 */ /* 0x102fe400078e0215 */
[----:B0-----:R-:W-:Y:S02]  /*0a40*/  IMAD R7, R24, 0x1000, R21 ;  /* 0x0000100018077824 */ /* 0x001fe400078e0215 */
[--C-:B------:R-:W-:Y:S02]  /*0a50*/  IMAD.IADD R5, R20, 0x1, R9.reuse ;  /* 0x0000000114057824 */ /* 0x100fe400078e0209 */
[----:B------:R-:W-:-:S03]  /*0a60*/  IMAD R9, R24, 0x1000, R9 ;  /* 0x0000100018097824 */ /* 0x000fc600078e0209 */
[-C--:B------:R-:W-:Y:S01]  /*0a70*/  IADD3 R27, PT, PT, R20, R5.reuse, RZ ;  /* 0x00000005141b7210 */ /* 0x080fe20007ffe0ff */
[----:B--2---:R-:W-:Y:S01]  /*0a80*/  IMAD.WIDE R8, R9, 0x4, R22 ;  /* 0x0000000409087825 */ /* 0x004fe200078e0216 */
[----:B------:R-:W-:-:S03]  /*0a90*/  LEA R13, R24, R5, 0xc ;  /* 0x00000005180d7211 */ /* 0x000fc600078e60ff */
        /* <DEDUP_REMOVED lines=8> */
[----:B------:R-:W-:-:S05]  /*0b20*/  LEA R30, R21, UR4, 0x2 ;  /* 0x00000004151e7c11 */ /* 0x000fca000f8e10ff */
[----:B------:R-:W-:-:S05]  /*0b30*/  IMAD R26, R25, 0x10, R30 ;  /* 0x00000010191a7824 */ /* 0x000fca00078e021e */
[----:B------:R-:W-:-:S05]  /*0b40*/  LEA R28, R25, R26, 0x4 ;  /* 0x0000001a191c7211 */ /* 0x000fca00078e20ff */
[----:B------:R-:W-:Y:S02]  /*0b50*/  IMAD R29, R25, 0x10, R28 ;  /* 0x00000010191d7824 */ /* 0x000fe400078e021c */
        /* <DEDUP_REMOVED lines=8> */
.L_x_26617:
        /* <DEDUP_REMOVED lines=20> */
[C---:B------:R-:W-:Y:S01]  /*0d20*/  IADD3 R4, PT, PT, R38.reuse, 0x1, RZ ;  /* 0x0000000126047810 */ /* 0x040fe20007ffe0ff */
[----:B------:R-:W-:Y:S01]  /*0d30*/  VIADD R6, R38, 0x2 ;  /* 0x0000000226067836 */ /* 0x000fe20000000000 */
[----:B------:R-:W-:Y:S01]  /*0d40*/  IADD3 R10, PT, PT, R0, 0x1, RZ ;  /* 0x00000001000a7810 */ /* 0x000fe20007ffe0ff */
[----:B------:R-:W-:Y:S02]  /*0d50*/  VIADD R8, R38, 0x3 ;  /* 0x0000000326087836 */ /* 0x000fe40000000000 */
[----:B------:R-:W-:Y:S02]  /*0d60*/  HFMA2 R13, -RZ, RZ, 0, 0 ;  /* 0x00000000ff0d7431 */ /* 0x000fe400000001ff */
[----:B------:R-:W-:Y:S01]  /*0d70*/  VIADD R12, R0, 0xffffffff ;  /* 0xffffffff000c7836 */ /* 0x000fe20000000000 */
[----:B------:R-:W-:Y:S01]  /*0d80*/  BSSY B1, `(.L_x_26620) ;  /* 0x0000076000017945 */ /* 0x000fe20003800000 */
[----:B------:R-:W-:Y:S01]  /*0d90*/  IMAD.MOV.U32 R11, RZ, RZ, RZ ;  /* 0x000000ffff0b7224 */ /* 0x000fe200078e00ff */
[----:B------:R-:W-:-:S02]  /*0da0*/  LOP3.LUT R10, R10, 0x3, RZ, 0xc0, !PT ;  /* 0x000000030a0a7812 */ /* 0x000fc400078ec0ff */
[----:B------:R-:W-:Y:S02]  /*0db0*/  LOP3.LUT R12, R12, 0x3, RZ, 0xc0, !PT ;  /* 0x000000030c0c7812 */ /* 0x000fe400078ec0ff */
[-C--:B0-----:R-:W-:Y:S02]  /*0dc0*/  ISETP.GE.AND P0, PT, R4, R15.reuse, PT ;  /* 0x0000000f0400720c */ /* 0x081fe40003f06270 */
[-C--:B------:R-:W-:Y:S02]  /*0dd0*/  ISETP.GE.AND P1, PT, R6, R15.reuse, PT ;  /* 0x0000000f0600720c */ /* 0x080fe40003f26270 */
[-C--:B------:R-:W-:Y:S02]  /*0de0*/  ISETP.GE.AND P2, PT, R8, R15.reuse, PT ;  /* 0x0000000f0800720c */ /* 0x080fe40003f46270 */
[----:B------:R-:W-:Y:S02]  /*0df0*/  SEL R5, R15, RZ, P0 ;  /* 0x000000ff0f057207 */ /* 0x000fe40000000000 */
[----:B------:R-:W-:-:S02]  /*0e00*/  ISETP.GE.AND P0, PT, R38, R15, PT ;  /* 0x0000000f2600720c */ /* 0x000fc40003f06270 */
[C---:B------:R-:W-:Y:S02]  /*0e10*/  SEL R7, R15.reuse, RZ, P1 ;  /* 0x000000ff0f077207 */ /* 0x040fe40000800000 */
[C---:B------:R-:W-:Y:S02]  /*0e20*/  SEL R9, R15.reuse, RZ, P2 ;  /* 0x000000ff0f097207 */ /* 0x040fe40001000000 */
[----:B------:R-:W-:Y:S02]  /*0e30*/  SEL R15, R15, RZ, P0 ;  /* 0x000000ff0f0f7207 */ /* 0x000fe40000000000 */
[----:B------:R-:W-:Y:S01]  /*0e40*/  IADD3 R4, PT, PT, R4, -R5, RZ ;  /* 0x8000000504047210 */ /* 0x000fe20007ffe0ff */
[----:B------:R-:W-:Y:S01]  /*0e50*/  IMAD.IADD R5, R6, 0x1, -R7 ;  /* 0x0000000106057824 */ /* 0x000fe200078e0a07 */
[----:B------:R-:W-:Y:S01]  /*0e60*/  VIMNMX R7, PT, PT, R14, 0x4, PT ;  /* 0x000000040e077848 */ /* 0x000fe20003fe0100 */
[----:B------:R-:W-:Y:S01]  /*0e70*/  IMAD.IADD R6, R8, 0x1, -R9 ;  /* 0x0000000108067824 */ /* 0x000fe200078e0a09 */
[C---:B------:R-:W-:Y:S01]  /*0e80*/  LOP3.LUT R8, R38.reuse, 0x2, RZ, 0x3c, !PT ;  /* 0x0000000226087812 */ /* 0x040fe200078e3cff */
[----:B------:R-:W-:Y:S01]  /*0e90*/  IMAD.IADD R14, R38, 0x1, -R15 ;  /* 0x00000001260e7824 */ /* 0x000fe200078e0a0f */
[----:B------:R-:W-:-:S07]  /*0ea0*/  LOP3.LUT R9, R39, 0x3, RZ, 0xc0, !PT ;  /* 0x0000000327097812 */ /* 0x000fce00078ec0ff */
.L_x_26636:
[----:B0-----:R-:W0:Y:S01]  /*0eb0*/  LDC R20, c[0x0][0x3ac] ;  /* 0x0000eb00ff147b82 */ /* 0x001e220000000800 */
[----:B------:R-:W-:Y:S01]  /*0ec0*/  IMAD.IADD R19, R0, 0x1, R13 ;  /* 0x0000000100137824 */ /* 0x000fe200078e020d */
[----:B------:R-:W-:Y:S02]  /*0ed0*/  IADD3 R13, PT, PT, R36, R13, RZ ;  /* 0x0000000d240d7210 */ /* 0x000fe40007ffe0ff */
[----:B------:R-:W-:Y:S02]  /*0ee0*/  ISETP.GE.AND P5, PT, R40, R7, PT ;  /* 0x000000072800720c */ /* 0x000fe40003fa6270 */
        /* <DEDUP_REMOVED lines=11> */
[----:B------:R-:W-:-:S06]  /*0fa0*/  LEA R15, R15, UR4, 0x2 ;  /* 0x000000040f0f7c11 */ /* 0x000fcc000f8e10ff */
[----:B------:R-:W0:Y:S02]  /*0fb0*/  LDS R15, [R15] ;  /* 0x000000000f0f7984 */ /* 0x000e240000000800 */
.L_x_26621:
        /* <DEDUP_REMOVED lines=8> */
.L_x_26622:
        /* <DEDUP_REMOVED lines=8> */
.L_x_26623:
        /* <DEDUP_REMOVED lines=8> */
.L_x_26624:
[----:B------:R-:W-:Y:S04]  /*1140*/  BSSY B0, `(.L_x_26625) ;  /* 0x0000037000007945 */ /* 0x000fe80003800000 */
[----:B------:R-:W-:Y:S05]  /*1150*/  @P5 BRA `(.L_x_26626) ;  /* 0x0000000000d45947 */ /* 0x000fea0003800000 */
[----:B------:R-:W4:Y:S01]  /*1160*/  S2R R24, SR_CgaCtaId ;  /* 0x0000000000187919 */ /* 0x000f220000008800 */
[----:B------:R-:W-:Y:S01]  /*1170*/  MOV R19, 0x400 ;  /* 0x0000040000137802 */ /* 0x000fe20000000f00 */
[----:B------:R-:W-:Y:S01]  /*1180*/  IMAD R22, R2, R11, RZ ;  /* 0x0000000b02167224 */ /* 0x000fe200078e02ff */
[----:B------:R-:W-:Y:S01]  /*1190*/  ISETP.GT.U32.AND P4, PT, R20, 0x40, PT ;  /* 0x000000401400780c */ /* 0x000fe20003f84070 */
[----:B------:R-:W-:Y:S01]  /*11a0*/  IMAD.MOV.U32 R20, RZ, RZ, R40 ;  /* 0x000000ffff147224 */ /* 0x000fe200078e0028 */
[----:B----4-:R-:W-:-:S11]  /*11b0*/  LEA R19, R24, R19, 0x18 ;  /* 0x0000001318137211 */ /* 0x010fd600078ec0ff */
.L_x_26635:
[----:B------:R-:W-:-:S04]  /*11c0*/  IMAD R27, R20, 0x14, R19 ;  /* 0x00000014141b7824 */ /* 0x000fc800078e0213 */
[----:B------:R-:W-:Y:S01]  /*11d0*/  IMAD R21, R9, 0x4, R27 ;  /* 0x0000000409157824 */ /* 0x000fe200078e021b */
[----:B0---4-:R-:W-:Y:S06]  /*11e0*/  @P4 BRA `(.L_x_26627) ;  /* 0x0000000000544947 */ /* 0x011fec0003800000 */
[----:B------:R4:W0:Y:S01]  /*11f0*/  LDS R25, [R21] ;  /* 0x0000000015197984 */ /* 0x0008220000000800 */
[----:B------:R-:W-:-:S03]  /*1200*/  UMOV UR4, 0xffffffff ;  /* 0xffffffff00047882 */ /* 0x000fc60000000000 */
[----:B------:R-:W-:Y:S05]  /*1210*/  BRA.DIV UR4, `(.L_x_26628) ;  /* 0x0000002604e47947 */ /* 0x000fea000b800000 */
[----:B0-----:R0:W0:Y:S02]  /*1220*/  SHFL.IDX PT, R24, R25, R14, 0x1c1f ;  /* 0x001c1f0e19187589 */ /* 0x00102400000e0000 */
.L_x_26639:
[----:B0---4-:R-:W-:Y:S01]  /*1230*/  IMAD R21, R15, R24, RZ ;  /* 0x000000180f157224 */ /* 0x011fe200078e02ff */
[----:B------:R-:W-:Y:S06]  /*1240*/  @!P0 BRA `(.L_x_26629) ;  /* 0x0000000000108947 */ /* 0x000fec0003800000 */
[----:B------:R-:W-:-:S03]  /*1250*/  UMOV UR4, 0xffffffff ;  /* 0xffffffff00047882 */ /* 0x000fc60000000000 */
[----:B------:R-:W-:Y:S05]  /*1260*/  BRA.DIV UR4, `(.L_x_26630) ;  /* 0x0000002604f87947 */ /* 0x000fea000b800000 */
[----:B------:R0:W4:Y:S02]  /*1270*/  SHFL.IDX PT, R23, R25, R4, 0x1c1f ;  /* 0x001c1f0419177589 */ /* 0x00012400000e0000 */
.L_x_26642:
[----:B-1--4-:R-:W-:-:S07]  /*1280*/  IMAD R21, R16, R23, R21 ;  /* 0x0000001710157224 */ /* 0x012fce00078e0215 */
.L_x_26629:
[----:B------:R-:W-:Y:S05]  /*1290*/  @!P1 BRA `(.L_x_26631) ;  /* 0x0000000000109947 */ /* 0x000fea0003800000 */
[----:B------:R-:W-:-:S03]  /*12a0*/  UMOV UR4, 0xffffffff ;  /* 0xffffffff00047882 */ /* 0x000fc60000000000 */
[----:B------:R-:W-:Y:S05]  /*12b0*/  BRA.DIV UR4, `(.L_x_26632) ;  /* 0x0000002a04087947 */ /* 0x000fea000b800000 */
[----:B------:R4:W0:Y:S02]  /*12c0*/  SHFL.IDX PT, R24, R25, R5, 0x1c1f ;  /* 0x001c1f0519187589 */ /* 0x00082400000e0000 */
.L_x_26645:
[----:B0-2---:R-:W-:-:S07]  /*12d0*/  IMAD R21, R17, R24, R21 ;  /* 0x0000001811157224 */ /* 0x005fce00078e0215 */
.L_x_26631:
[----:B------:R-:W-:Y:S05]  /*12e0*/  @!P2 BRA `(.L_x_26633) ;  /* 0x000000000050a947 */ /* 0x000fea0003800000 */
[----:B------:R-:W-:-:S03]  /*12f0*/  UMOV UR4, 0xffffffff ;  /* 0xffffffff00047882 */ /* 0x000fc60000000000 */
[----:B------:R-:W-:Y:S05]  /*1300*/  BRA.DIV UR4, `(.L_x_26634) ;  /* 0x0000002a041c7947 */ /* 0x000fea000b800000 */
[----:B------:R0:W0:Y:S02]  /*1310*/  SHFL.IDX PT, R23, R25, R6, 0x1c1f ;  /* 0x001c1f0619177589 */ /* 0x00002400000e0000 */
.L_x_26648:
[----:B0--3--:R-:W-:Y:S01]  /*1320*/  IMAD R21, R18, R23, R21 ;  /* 0x0000001712157224 */ /* 0x009fe200078e0215 */
[----:B------:R-:W-:Y:S06]  /*1330*/  BRA `(.L_x_26633) ;  /* 0x00000000003c7947 */ /* 0x000fec0003800000 */
.L_x_26627:
[----:B------:R-:W4:Y:S01]  /*1340*/  LDC R21, c[0x0][0x3ac] ;  /* 0x0000eb00ff157b82 */ /* 0x000f220000000800 */
[--C-:B------:R-:W-:Y:S02]  /*1350*/  @P0 IMAD R25, R10, 0x4, R27.reuse ;  /* 0x000000040a190824 */ /* 0x100fe400078e021b */
[----:B------:R-:W-:-:S04]  /*1360*/  @P1 IMAD R26, R8, 0x4, R27 ;  /* 0x00000004081a1824 */ /* 0x000fc800078e021b */
[----:B------:R-:W-:Y:S04]  /*1370*/  @P0 LDS R25, [R25] ;  /* 0x0000000019190984 */ /* 0x000fe80000000800 */
[----:B------:R-:W-:Y:S01]  /*1380*/  @P1 LDS R26, [R26] ;  /* 0x000000001a1a1984 */ /* 0x000fe20000000800 */
[----:B----4-:R-:W-:Y:S01]  /*1390*/  ISETP.GE.AND P5, PT, R21, 0x1, PT ;  /* 0x000000011500780c */ /* 0x010fe20003fa6270 */
[----:B------:R-:W-:-:S12]  /*13a0*/  IMAD.MOV.U32 R21, RZ, RZ, RZ ;  /* 0x000000ffff157224 */ /* 0x000fd800078e00ff */
[-C--:B------:R-:W-:Y:S02]  /*13b0*/  @P5 LEA R23, R38, R27.reuse, 0x2 ;  /* 0x0000001b26175211 */ /* 0x080fe400078e10ff */
[----:B------:R-:W-:-:S03]  /*13c0*/  @P2 LEA R27, R12, R27, 0x2 ;  /* 0x0000001b0c1b2211 */ /* 0x000fc600078e10ff */
[----:B------:R-:W0:Y:S04]  /*13d0*/  @P5 LDS R24, [R23] ;  /* 0x0000000017185984 */ /* 0x000e280000000800 */
[----:B------:R-:W3:Y:S01]  /*13e0*/  @P2 LDS R27, [R27] ;  /* 0x000000001b1b2984 */ /* 0x000ee20000000800 */
[----:B0-----:R-:W-:-:S04]  /*13f0*/  @P5 IMAD R21, R15, R24, RZ ;  /* 0x000000180f155224 */ /* 0x001fc800078e02ff */
[----:B-1----:R-:W-:-:S04]  /*1400*/  @P0 IMAD R21, R16, R25, R21 ;  /* 0x0000001910150224 */ /* 0x002fc800078e0215 */
[----:B--2---:R-:W-:-:S04]  /*1410*/  @P1 IMAD R21, R17, R26, R21 ;  /* 0x0000001a11151224 */ /* 0x004fc800078e0215 */
[----:B---3--:R-:W-:-:S07]  /*1420*/  @P2 IMAD R21, R18, R27, R21 ;  /* 0x0000001b12152224 */ /* 0x008fce00078e0215 */
.L_x_26633:
        /* <DEDUP_REMOVED lines=8> */
.L_x_26626:
[----:B------:R-:W-:Y:S05]  /*14b0*/  BSYNC B0 ;  /* 0x0000000000007941 */ /* 0x000fea0003800000 */
.L_x_26625:
[----:B------:R-:W-:Y:S01]  /*14c0*/  IADD3 R11, PT, PT, R11, 0x1, RZ ;  /* 0x000000010b0b7810 */ /* 0x000fe20007ffe0ff */
[----:B------:R-:W-:Y:S06]  /*14d0*/  @!P3 BRA `(.L_x_26636) ;  /* 0xfffffff80074b947 */ /* 0x000fec000383ffff */
[----:B------:R-:W-:Y:S05]  /*14e0*/  BSYNC B1 ;  /* 0x0000000000017941 */ /* 0x000fea0003800000 */
.L_x_26620:
[----:B------:R0:W5:Y:S04]  /*14f0*/  LDL.128 R32, [R1] ;  /* 0x0000000001207983 */ /* 0x0001680000100c00 */
[----:B------:R1:W5:Y:S04]  /*1500*/  LDL.128 R28, [R1+0x10] ;  /* 0x00001000011c7983 */ /* 0x0003680000100c00 */
[----:B0---4-:R0:W5:Y:S04]  /*1510*/  LDL.128 R24, [R1+0x20] ;  /* 0x0000200001187983 */ /* 0x0111680000100c00 */
[----:B------:R0:W5:Y:S04]  /*1520*/  LDL.128 R20, [R1+0x30] ;  /* 0x0000300001147983 */ /* 0x0001680000100c00 */
[----:B-123--:R0:W5:Y:S04]  /*1530*/  LDL.128 R16, [R1+0x40] ;  /* 0x0000400001107983 */ /* 0x00e1680000100c00 */
[----:B------:R0:W5:Y:S04]  /*1540*/  LDL.128 R12, [R1+0x50] ;  /* 0x00005000010c7983 */ /* 0x0001680000100c00 */
[----:B------:R0:W5:Y:S04]  /*1550*/  LDL.128 R8, [R1+0x60] ;  /* 0x0000600001087983 */ /* 0x0001680000100c00 */
[----:B------:R0:W5:Y:S02]  /*1560*/  LDL.128 R4, [R1+0x70] ;  /* 0x0000700001047983 */ /* 0x0001640000100c00 */
.L_x_26619:
        /* <DEDUP_REMOVED lines=328> */
[----:B------:R-:W-:-:S02]  /*29f0*/  IMAD R20, R20, 0x80, R3 ;  /* 0x0000008014147824 */ /* 0x000fc400078e0203 */
[----:B------:R-:W-:Y:S02]  /*2a00*/  IMAD R31, R2, R31, 0xe ;  /* 0x0000000e021f7424 */ /* 0x000fe400078e021f */
[----:B-1----:R-:W-:Y:S02]  /*2a10*/  IMAD R25, R30, R43, 0x15 ;  /* 0x000000151e197424 */ /* 0x002fe400078e022b */
[----:B------:R-:W-:-:S03]  /*2a20*/  IMAD.HI.U32 R24, R44, 0x16, RZ ;  /* 0x000000162c187827 */ /* 0x000fc600078e00ff */
[----:B------:R-:W-:Y:S01]  /*2a30*/  ISETP.GT.U32.AND P5, PT, R0, R25, PT ;  /* 0x000000190000720c */ /* 0x000fe20003fa4070 */
[----:B------:R-:W-:Y:S01]  /*2a40*/  @P4 VIADD R26, R26, 0x1 ;  /* 0x000000011a1a4836 */ /* 0x000fe20000000000 */
[----:B------:R-:W-:Y:S01]  /*2a50*/  ISETP.GE.AND P4, PT, R28, RZ, PT ;  /* 0x000000ff1c00720c */ /* 0x000fe20003f86270 */
[----:B------:R-:W-:Y:S02]  /*2a60*/  @!P1 IMAD.IADD R33, R33, 0x1, -R0 ;  /* 0x0000000121219824 */ /* 0x000fe400078e0a00 */
[----:B------:R-:W-:Y:S02]  /*2a70*/  IMAD R35, R24, R43, 0x16 ;  /* 0x0000001618237424 */ /* 0x000fe400078e022b */
[----:B------:R-:W-:Y:S01]  /*2a80*/  IMAD R21, R42, R31, R20 ;  /* 0x0000001f2a157224 */ /* 0x000fe200078e0214 */
[-C--:B------:R-:W-:Y:S01]  /*2a90*/  ISETP.GE.U32.AND P6, PT, R33, R0.reuse, PT ;  /* 0x000000002100720c */ /* 0x080fe20003fc6070 */
[----:B------:R-:W-:Y:S01]  /*2aa0*/  IMAD.MOV.U32 R28, RZ, RZ, R26 ;  /* 0x000000ffff1c7224 */ /* 0x000fe200078e001a */
[----:B------:R-:W-:Y:S01]  /*2ab0*/  LOP3.LUT R31, R2, 0x14, RZ, 0x3c, !PT ;  /* 0x00000014021f7812 */ /* 0x000fe200078e3cff */
[----:B------:R-:W-:Y:S01]  /*2ac0*/  @P3 VIADD R39, R39, 0x1 ;  /* 0x0000000127273836 */ /* 0x000fe20000000000 */
[----:B------:R-:W-:Y:S01]  /*2ad0*/  ISETP.GT.U32.AND P3, PT, R0, R35, PT ;  /* 0x000000230000720c */ /* 0x000fe20003f64070 */
[----:B------:R-:W-:Y:S01]  /*2ae0*/  IMAD.WIDE R20, R21, 0x4, R40 ;  /* 0x0000000415147825 */ /* 0x000fe200078e0228 */
[----:B------:R-:W-:-:S02]  /*2af0*/  @!P5 IADD3 R25, PT, PT, R25, -R0, RZ ;  /* 0x800000001919d210 */ /* 0x000fc40007ffe0ff */
[----:B------:R-:W-:Y:S01]  /*2b00*/  @!P4 IADD3 R39, PT, PT, -R39, RZ, RZ ;  /* 0x000000ff2727c210 */ /* 0x000fe20007ffe1ff */
[----:B------:R-:W-:Y:S01]  /*2b10*/  @!P2 IMAD.MOV R28, RZ, RZ, -R28 ;  /* 0x000000ffff1ca224 */ /* 0x000fe200078e0a1c */
[----:B------:R-:W-:Y:S01]  /*2b20*/  ISETP.GE.U32.AND P2, PT, R25, R0, PT ;  /* 0x000000001900720c */ /* 0x000fe20003f46070 */
[----:B------:R-:W-:Y:S01]  /*2b30*/  IMAD.HI.U32 R33, R44, 0x17, RZ ;  /* 0x000000172c217827 */ /* 0x000fe200078e00ff */
[----:B------:R1:W-:Y:S02]  /*2b40*/  STG.E desc[UR6][R20.64], R22 ;  /* 0x0000001614007986 */ /* 0x0003e4000c101906 */
[----:B------:R-:W-:Y:S01]  /*2b50*/  SEL R28, R32, R28, !P0 ;  /* 0x0000001c201c7207 */ /* 0x000fe20004000000 */
[----:B------:R-:W-:Y:S01]  /*2b60*/  @!P1 VIADD R29, R29, 0x1 ;  /* 0x000000011d1d9836 */ /* 0x000fe20000000000 */
[----:B------:R-:W-:Y:S01]  /*2b70*/  ISETP.GE.AND P1, PT, R31, RZ, PT ;  /* 0x000000ff1f00720c */ /* 0x000fe20003f26270 */
[----:B------:R-:W-:Y:S02]  /*2b80*/  IMAD R26, R33, R43, 0x17 ;  /* 0x00000017211a7424 */ /* 0x000fe400078e022b */
        /* <DEDUP_REMOVED lines=14> */
[----:B------:R-:W-:Y:S02]  /*2c70*/  IMAD R35, R20, R43, 0x19 ;  /* 0x0000001914237424 */ /* 0x000fe400078e022b */
[----:B------:R-:W-:Y:S01]  /*2c80*/  @!P3 VIADD R24, R24, 0x1 ;  /* 0x000000011818b836 */ /* 0x000fe20000000000 */
[----:B------:R-:W-:Y:S01]  /*2c90*/  ISETP.GE.AND P3, PT, R22, RZ, PT ;  /* 0x000000ff1600720c */ /* 0x000fe20003f66270 */
[----:B------:R-:W-:Y:S01]  /*2ca0*/  @!P6 IMAD.IADD R26, R26, 0x1, -R0 ;  /* 0x000000011a1ae824 */ /* 0x000fe200078e0a00 */
[----:B------:R-:W-:Y:S01]  /*2cb0*/  SEL R22, R32, R27, !P0 ;  /* 0x0000001b20167207 */ /* 0x000fe20004000000 */
[----:B------:R-:W-:Y:S01]  /*2cc0*/  @!P1 IMAD.MOV R29, RZ, RZ, -R29 ;  /* 0x000000ffff1d9224 */ /* 0x000fe200078e0a1d */
[----:B------:R-:W-:Y:S01]  /*2cd0*/  @!P4 IADD3 R25, PT, PT, -R25, RZ, RZ ;  /* 0x000000ff1919c210 */ /* 0x000fe20007ffe1ff */
[----:B------:R-:W-:Y:S01]  /*2ce0*/  IMAD.HI.U32 R30, R44, 0x1a, RZ ;  /* 0x0000001a2c1e7827 */ /* 0x000fe200078e00ff */
[----:B------:R-:W-:-:S02]  /*2cf0*/  ISETP.GT.U32.AND P4, PT, R0, R35, PT ;  /* 0x000000230000720c */ /* 0x000fc40003f84070 */
[-C--:B------:R-:W-:Y:S01]  /*2d00*/  @!P2 IADD3 R21, PT, PT, R21, -R0.reuse, RZ ;  /* 0x800000001515a210 */ /* 0x080fe20007ffe0ff */
[----:B------:R-:W-:Y:S01]  /*2d10*/  @P5 VIADD R24, R24, 0x1 ;  /* 0x0000000118185836 */ /* 0x000fe20000000000 */
[-C--:B------:R-:W-:Y:S01]  /*2d20*/  ISETP.GE.U32.AND P1, PT, R26, R0.reuse, PT ;  /* 0x000000001a00720c */ /* 0x080fe20003f26070 */
[----:B------:R-:W-:Y:S01]  /*2d30*/  IMAD R34, R30, R43, 0x1a ;  /* 0x0000001a1e227424 */ /* 0x000fe200078e022b */
[C---:B------:R-:W-:Y:S01]  /*2d40*/  IADD3 R27, PT, PT, -R22.reuse, RZ, RZ ;  /* 0x000000ff161b7210 */ /* 0x040fe20007ffe1ff */
[----:B------:R-:W-:Y:S01]  /*2d50*/  @!P6 VIADD R33, R33, 0x1 ;  /* 0x000000012121e836 */ /* 0x000fe20000000000 */
[----:B------:R-:W-:Y:S01]  /*2d60*/  ISETP.GE.U32.AND P5, PT, R21, R0, PT ;  /* 0x000000001500720c */ /* 0x000fe20003fa6070 */
[----:B------:R-:W-:Y:S01]  /*2d70*/  IMAD.MOV.U32 R21, RZ, RZ, R24 ;  /* 0x000000ffff157224 */ /* 0x000fe200078e0018 */
[----:B------:R-:W-:Y:S01]  /*2d80*/  LEA R22, R22, R3, 0x7 ;  /* 0x0000000316167211 */ /* 0x000fe200078e38ff */
[C---:B------:R-:W-:Y:S01]  /*2d90*/  IMAD R27, R2.reuse, R27, 0xf ;  /* 0x0000000f021b7424 */ /* 0x040fe200078e021b */
[----:B------:R-:W-:Y:S01]  /*2da0*/  LOP3.LUT R24, R2, 0x17, RZ, 0x3c, !PT ;  /* 0x0000001702187812 */ /* 0x000fe200078e3cff */
[----:B------:R-:W-:Y:S01]  /*2db0*/  @!P4 IMAD.IADD R35, R35, 0x1, -R0 ;  /* 0x000000012323c824 */ /* 0x000fe200078e0a00 */
[----:B------:R-:W-:Y:S01]  /*2dc0*/  @!P3 IADD3 R21, PT, PT, -R21, RZ, RZ ;  /* 0x000000ff1515b210 */ /* 0x000fe20007ffe1ff */
[----:B------:R-:W-:Y:S01]  /*2dd0*/  IMAD R27, R42, R27, R22 ;  /* 0x0000001b2a1b7224 */ /* 0x000fe200078e0216 */
[----:B------:R-:W-:Y:S01]  /*2de0*/  ISETP.GE.AND P3, PT, R24, RZ, PT ;  /* 0x000000ff1800720c */ /* 0x000fe20003f66270 */
[----:B------:R-:W-:Y:S01]  /*2df0*/  @!P2 VIADD R31, R31, 0x1 ;  /* 0x000000011f1fa836 */ /* 0x000fe20000000000 */
[----:B------:R-:W-:Y:S01]  /*2e00*/  LOP3.LUT R22, R2, 0x18, RZ, 0x3c, !PT ;  /* 0x0000001802167812 */ /* 0x000fe200078e3cff */
[----:B------:R-:W-:Y:S01]  /*2e10*/  IMAD.WIDE R26, R27, 0x4, R40 ;  /* 0x000000041b1a7825 */ /* 0x000fe200078e0228 */
[----:B------:R-:W-:-:S02]  /*2e20*/  ISETP.GT.U32.AND P2, PT, R0, R34, PT ;  /* 0x000000220000720c */ /* 0x000fc40003f44070 */
[----:B------:R-:W-:Y:S01]  /*2e30*/  ISETP.GE.U32.AND P6, PT, R35, R0, PT ;  /* 0x000000002300720c */ /* 0x000fe20003fc6070 */
[----:B------:R-:W-:Y:S01]  /*2e40*/  IMAD.HI.U32 R35, R44, 0x1b, RZ ;  /* 0x0000001b2c237827 */ /* 0x000fe200078e00ff */
[----:B------:R-:W-:Y:S01]  /*2e50*/  @P1 IADD3 R33, PT, PT, R33, 0x1, RZ ;  /* 0x0000000121211810 */ /* 0x000fe20007ffe0ff */
[----:B------:R1:W-:Y:S01]  /*2e60*/  STG.E desc[UR6][R26.64], R23 ;  /* 0x000000171a007986 */ /* 0x0003e2000c101906 */
[----:B------:R-:W-:Y:S01]  /*2e70*/  ISETP.GE.AND P1, PT, R22, RZ, PT ;  /* 0x000000ff1600720c */ /* 0x000fe20003f26270 */
[-C--:B------:R-:W-:Y:S01]  /*2e80*/  IMAD R36, R35, R43.reuse, 0x1b ;  /* 0x0000001b23247424 */ /* 0x080fe200078e022b */
[----:B------:R-:W-:Y:S01]  /*2e90*/  LOP3.LUT R22, R2, 0x19, RZ, 0x3c, !PT ;  /* 0x0000001902167812 */ /* 0x000fe200078e3cff */
[----:B------:R-:W-:Y:S01]  /*2ea0*/  IMAD.HI.U32 R24, R44, 0x1c, RZ ;  /* 0x0000001c2c187827 */ /* 0x000fe200078e00ff */
[----:B------:R-:W-:Y:S02]  /*2eb0*/  @!P3 IADD3 R33, PT, PT, -R33, RZ, RZ ;  /* 0x000000ff2121b210 */ /* 0x000fe40007ffe1ff */
[----:B------:R-:W-:Y:S01]  /*2ec0*/  ISETP.GE.AND P3, PT, R22, RZ, PT ;  /* 0x000000ff1600720c */ /* 0x000fe20003f66270 */
[----:B------:R-:W-:Y:S01]  /*2ed0*/  @P5 VIADD R31, R31, 0x1 ;  /* 0x000000011f1f5836 */ /* 0x000fe20000000000 */
[----:B------:R-:W-:Y:S01]  /*2ee0*/  ISETP.GT.U32.AND P5, PT, R0, R36, PT ;  /* 0x000000240000720c */ /* 0x000fe20003fa4070 */
[----:B------:R-:W-:Y:S01]  /*2ef0*/  @!P2 IMAD.IADD R34, R34, 0x1, -R0 ;  /* 0x000000012222a824 */ /* 0x000fe200078e0a00 */
[----:B------:R-:W-:Y:S01]  /*2f00*/  @!P4 IADD3 R20, PT, PT, R20, 0x1, RZ ;  /* 0x000000011414c810 */ /* 0x000fe20007ffe0ff */
[----:B-1----:R-:W-:Y:S01]  /*2f10*/  IMAD R23, R24, R43, 0x1c ;  /* 0x0000001c18177424 */ /* 0x002fe200078e022b */
[----:B------:R-:W-:Y:S01]  /*2f20*/  @!P2 IADD3 R30, PT, PT, R30, 0x1, RZ ;  /* 0x000000011e1ea810 */ /* 0x000fe20007ffe0ff */
[----:B------:R-:W-:Y:S01]  /*2f30*/  IMAD.HI.U32 R22, R44, 0x1d, RZ ;  /* 0x0000001d2c167827 */ /* 0x000fe200078e00ff */
[----:B------:R-:W-:-:S02]  /*2f40*/  @!P1 IADD3 R31, PT, PT, -R31, RZ, RZ ;  /* 0x000000ff1f1f9210 */ /* 0x000fc40007ffe1ff */
[----:B------:R-:W-:Y:S01]  /*2f50*/  ISETP.GT.U32.AND P1, PT, R0, R23, PT ;  /* 0x000000170000720c */ /* 0x000fe20003f24070 */
[----:B------:R-:W-:Y:S01]  /*2f60*/  IMAD R26, R22, R43, 0x1d ;  /* 0x0000001d161a7424 */ /* 0x000fe200078e022b */
[----:B------:R-:W-:Y:S02]  /*2f70*/  ISETP.GE.U32.AND P4, PT, R34, R0, PT ;  /* 0x000000002200720c */ /* 0x000fe40003f86070 */
[----:B------:R-:W-:Y:S01]  /*2f80*/  @P6 IADD3 R20, PT, PT, R20, 0x1, RZ ;  /* 0x0000000114146810 */ /* 0x000fe20007ffe0ff */
[----:B------:R-:W-:Y:S01]  /*2f90*/  @!P5 IMAD.IADD R36, R36, 0x1, -R0 ;  /* 0x000000012424d824 */ /* 0x000fe200078e0a00 */
[----:B------:R-:W-:-:S03]  /*2fa0*/  @!P5 IADD3 R35, PT, PT, R35, 0x1, RZ ;  /* 0x000000012323d810 */ /* 0x000fc60007ffe0ff */
[----:B------:R-:W-:Y:S01]  /*2fb0*/  IMAD.MOV.U32 R27, RZ, RZ, R20 ;  /* 0x000000ffff1b7224 */ /* 0x000fe200078e0014 */
[----:B------:R-:W-:Y:S02]  /*2fc0*/  LOP3.LUT R20, R2, 0x1a, RZ, 0x3c, !PT ;  /* 0x0000001a02147812 */ /* 0x000fe400078e3cff */
[-C--:B------:R-:W-:Y:S01]  /*2fd0*/  ISETP.GE.U32.AND P6, PT, R36, R0.reuse, PT ;  /* 0x000000002400720c */ /* 0x080fe20003fc6070 */
[----:B------:R-:W-:Y:S01]  /*2fe0*/  @!P3 IMAD.MOV R27, RZ, RZ, -R27 ;  /* 0x000000ffff1bb224 */ /* 0x000fe200078e0a1b */
[----:B------:R-:W-:Y:S01]  /*2ff0*/  ISETP.GE.AND P3, PT, R20, RZ, PT ;  /* 0x000000ff1400720c */ /* 0x000fe20003f66270 */
[----:B------:R-:W-:Y:S01]  /*3000*/  @P4 VIADD R30, R30, 0x1 ;  /* 0x000000011e1e4836 */ /* 0x000fe20000000000 */
[----:B------:R-:W-:Y:S01]  /*3010*/  LOP3.LUT R20, R2, 0x1b, RZ, 0x3c, !PT ;  /* 0x0000001b02147812 */ /* 0x000fe200078e3cff */
[----:B------:R-:W-:Y:S01]  /*3020*/  @!P1 VIADD R24, R24, 0x1 ;  /* 0x0000000118189836 */ /* 0x000fe20000000000 */
[-C--:B------:R-:W-:Y:S02]  /*3030*/  @!P1 IADD3 R23, PT, PT, R23, -R0.reuse, RZ ;  /* 0x8000000017179210 */ /* 0x080fe40007ffe0ff */
[----:B------:R-:W-:Y:S01]  /*3040*/  ISETP.GE.AND P4, PT, R20, RZ, PT ;  /* 0x000000ff1400720c */ /* 0x000fe20003f86270 */
[----:B------:R-:W-:Y:S01]  /*3050*/  IMAD.HI.U32 R20, R44, 0x1e, RZ ;  /* 0x0000001e2c147827 */ /* 0x000fe200078e00ff */
[----:B------:R-:W-:-:S02]  /*3060*/  ISETP.GE.U32.AND P2, PT, R23, R0, PT ;  /* 0x000000001700720c */ /* 0x000fc40003f46070 */
[----:B------:R-:W-:Y:S01]  /*3070*/  MOV R23, R30 ;  /* 0x0000001e00177202 */ /* 0x000fe20000000f00 */
[----:B------:R-:W-:-:S04]  /*3080*/  IMAD.HI.U32 R44, R44, 0x1f, RZ ;  /* 0x0000001f2c2c7827 */ /* 0x000fc800078e00ff */
[-C--:B------:R-:W-:Y:S02]  /*3090*/  IMAD R30, R20, R43.reuse, 0x1e ;  /* 0x0000001e141e7424 */ /* 0x080fe400078e022b */
[----:B------:R-:W-:Y:S02]  /*30a0*/  IMAD R43, R44, R43, 0x1f ;  /* 0x0000001f2c2b7424 */ /* 0x000fe400078e022b */
[----:B------:R-:W-:Y:S01]  /*30b0*/  @!P3 IMAD.MOV R23, RZ, RZ, -R23 ;  /* 0x000000ffff17b224 */ /* 0x000fe200078e0a17 */
[C---:B------:R-:W-:Y:S01]  /*30c0*/  ISETP.GT.U32.AND P3, PT, R0.reuse, R26, PT ;  /* 0x0000001a0000720c */ /* 0x040fe20003f64070 */
[----:B------:R-:W-:Y:S01]  /*30d0*/  @P6 VIADD R35, R35, 0x1 ;  /* 0x0000000123236836 */ /* 0x000fe20000000000 */
[----:B------:R-:W-:Y:S01]  /*30e0*/  ISETP.GT.U32.AND P5, PT, R0, R30, PT ;  /* 0x0000001e0000720c */ /* 0x000fe20003fa4070 */
[----:B------:R-:W-:Y:S01]  /*30f0*/  @P2 VIADD R24, R24, 0x1 ;  /* 0x0000000118182836 */ /* 0x000fe20000000000 */
[----:B------:R-:W-:Y:S01]  /*3100*/  ISETP.GT.U32.AND P6, PT, R0, R43, PT ;  /* 0x0000002b0000720c */ /* 0x000fe20003fc4070 */
[----:B------:R-:W-:-:S08]  /*3110*/  @!P4 IMAD.MOV R35, RZ, RZ, -R35 ;  /* 0x000000ffff23c224 */ /* 0x000fd000078e0a23 */
[-C--:B------:R-:W-:Y:S02]  /*3120*/  @!P3 IADD3 R26, PT, PT, R26, -R0.reuse, RZ ;  /* 0x800000001a1ab210 */ /* 0x080fe40007ffe0ff */
[-C--:B------:R-:W-:Y:S02]  /*3130*/  @!P5 IADD3 R30, PT, PT, R30, -R0.reuse, RZ ;  /* 0x800000001e1ed210 */ /* 0x080fe40007ffe0ff */
[-C--:B------:R-:W-:Y:S02]  /*3140*/  @!P6 IADD3 R43, PT, PT, R43, -R0.reuse, RZ ;  /* 0x800000002b2be210 */ /* 0x080fe40007ffe0ff */
[-C--:B------:R-:W-:Y:S02]  /*3150*/  ISETP.GE.U32.AND P4, PT, R26, R0.reuse, PT ;  /* 0x000000001a00720c */ /* 0x080fe40003f86070 */
[-C--:B------:R-:W-:Y:S02]  /*3160*/  ISETP.GE.U32.AND P1, PT, R30, R0.reuse, PT ;  /* 0x000000001e00720c */ /* 0x080fe40003f26070 */
[----:B------:R-:W-:-:S02]  /*3170*/  ISETP.GE.U32.AND P2, PT, R43, R0, PT ;  /* 0x000000002b00720c */ /* 0x000fc40003f46070 */
[----:B------:R-:W-:Y:S02]  /*3180*/  LOP3.LUT R0, R2, 0x1c, RZ, 0x3c, !PT ;  /* 0x0000001c02007812 */ /* 0x000fe400078e3cff */
[----:B------:R-:W-:Y:S02]  /*3190*/  @!P3 IADD3 R22, PT, PT, R22, 0x1, RZ ;  /* 0x000000011616b810 */ /* 0x000fe40007ffe0ff */
[----:B------:R-:W-:Y:S02]  /*31a0*/  ISETP.GE.AND P3, PT, R0, RZ, PT ;  /* 0x000000ff0000720c */ /* 0x000fe40003f66270 */
[----:B------:R-:W-:Y:S01]  /*31b0*/  SEL R0, R32, R37, !P0 ;  /* 0x0000002520007207 */ /* 0x000fe20004000000 */
[----:B------:R-:W-:Y:S01]  /*31c0*/  @P4 VIADD R22, R22, 0x1 ;  /* 0x0000000116164836 */ /* 0x000fe20000000000 */
[----:B------:R-:W-:Y:S02]  /*31d0*/  LOP3.LUT R26, R2, 0x1d, RZ, 0x3c, !PT ;  /* 0x0000001d021a7812 */ /* 0x000fe400078e3cff */
[C---:B------:R-:W-:Y:S01]  /*31e0*/  IADD3 R43, PT, PT, -R0.reuse, RZ, RZ ;  /* 0x000000ff002b7210 */ /* 0x040fe20007ffe1ff */
[----:B------:R-:W-:Y:S01]  /*31f0*/  IMAD R0, R0, 0x80, R3 ;  /* 0x0000008000007824 */ /* 0x000fe200078e0203 */
[----:B------:R-:W-:-:S02]  /*3200*/  ISETP.GE.AND P4, PT, R26, RZ, PT ;  /* 0x000000ff1a00720c */ /* 0x000fc40003f86270 */
[----:B------:R-:W-:Y:S01]  /*3210*/  SEL R26, R32, R45, !P0 ;  /* 0x0000002d201a7207 */ /* 0x000fe20004000000 */
[----:B------:R-:W-:Y:S01]  /*3220*/  IMAD R43, R2, R43, 0x10 ;  /* 0x00000010022b7424 */ /* 0x000fe200078e022b */
[C---:B------:R-:W-:Y:S01]  /*3230*/  IADD3 R45, PT, PT, -R28.reuse, RZ, RZ ;  /* 0x000000ff1c2d7210 */ /* 0x040fe20007ffe1ff */
[--C-:B------:R-:W-:Y:S01]  /*3240*/  IMAD R28, R28, 0x80, R3.reuse ;  /* 0x000000801c1c7824 */ /* 0x100fe200078e0203 */
[----:B------:R-:W-:Y:S01]  /*3250*/  IADD3 R37, PT, PT, -R26, RZ, RZ ;  /* 0x000000ff1a257210 */ /* 0x000fe20007ffe1ff */
[----:B------:R-:W-:Y:S01]  /*3260*/  IMAD R43, R42, R43, R0 ;  /* 0x0000002b2a2b7224 */ /* 0x000fe200078e0200 */
[----:B------:R-:W-:Y:S01]  /*3270*/  SEL R0, R32, R39, !P0 ;  /* 0x0000002720007207 */ /* 0x000fe20004000000 */
[----:B------:R-:W-:Y:S01]  /*3280*/  IMAD R45, R2, R45, 0x12 ;  /* 0x00000012022d7424 */ /* 0x000fe200078e022d */
[----:B------:R-:W-:Y:S01]  /*3290*/  @!P5 IADD3 R20, PT, PT, R20, 0x1, RZ ;  /* 0x000000011414d810 */ /* 0x000fe20007ffe0ff */
[--C-:B------:R-:W-:Y:S01]  /*32a0*/  IMAD R26, R26, 0x80, R3.reuse ;  /* 0x000000801a1a7824 */ /* 0x100fe200078e0203 */
[----:B------:R-:W-:Y:S01]  /*32b0*/  @!P6 IADD3 R44, PT, PT, R44, 0x1, RZ ;  /* 0x000000012c2ce810 */ /* 0x000fe20007ffe0ff */
[----:B------:R-:W-:Y:S01]  /*32c0*/  IMAD R39, R42, R45, R28 ;  /* 0x0000002d2a277224 */ /* 0x000fe200078e021c */
[----:B------:R-:W-:Y:S01]  /*32d0*/  IADD3 R45, PT, PT, -R0, RZ, RZ ;  /* 0x000000ff002d7210 */ /* 0x000fe20007ffe1ff */
[----:B------:R-:W-:Y:S01]  /*32e0*/  IMAD R37, R2, R37, 0x11 ;  /* 0x0000001102257424 */ /* 0x000fe200078e0225 */
[----:B------:R-:W-:Y:S01]  /*32f0*/  SEL R28, R32, R35, !P0 ;  /* 0x00000023201c7207 */ /* 0x000fe20004000000 */
[----:B------:R-:W-:Y:S01]  /*3300*/  IMAD R0, R0, 0x80, R3 ;  /* 0x0000008000007824 */ /* 0x000fe200078e0203 */
[----:B------:R-:W-:Y:S01]  /*3310*/  @P1 IADD3 R20, PT, PT, R20, 0x1, RZ ;  /* 0x0000000114141810 */ /* 0x000fe20007ffe0ff */
[----:B------:R-:W-:Y:S01]  /*3320*/  IMAD R37, R42, R37, R26 ;  /* 0x000000252a257224 */ /* 0x000fe200078e021a */
[----:B------:R-:W-:Y:S01]  /*3330*/  SEL R26, R32, R29, !P0 ;  /* 0x0000001d201a7207 */ /* 0x000fe20004000000 */
[----:B------:R-:W-:Y:S01]  /*3340*/  IMAD R45, R2, R45, 0x13 ;  /* 0x00000013022d7424 */ /* 0x000fe200078e022d */
[----:B------:R-:W-:Y:S01]  /*3350*/  @!P4 IADD3 R22, PT, PT, -R22, RZ, RZ ;  /* 0x000000ff1616c210 */ /* 0x000fe20007ffe1ff */
[----:B------:R-:W-:-:S02]  /*3360*/  @P2 VIADD R44, R44, 0x1 ;  /* 0x000000012c2c2836 */ /* 0x000fc40000000000 */
[----:B------:R-:W-:Y:S01]  /*3370*/  IMAD R29, R42, R45, R0 ;  /* 0x0000002d2a1d7224 */ /* 0x000fe200078e0200 */
[C---:B------:R-:W-:Y:S01]  /*3380*/  IADD3 R45, PT, PT, -R26.reuse, RZ, RZ ;  /* 0x000000ff1a2d7210 */ /* 0x040fe20007ffe1ff */
[----:B------:R-:W-:Y:S01]  /*3390*/  IMAD R26, R26, 0x80, R3 ;  /* 0x000000801a1a7824 */ /* 0x000fe200078e0203 */
[C---:B------:R-:W-:Y:S01]  /*33a0*/  SEL R0, R32.reuse, R25, !P0 ;  /* 0x0000001920007207 */ /* 0x040fe20004000000 */
[----:B------:R-:W-:Y:S01]  /*33b0*/  @!P3 IMAD.MOV R24, RZ, RZ, -R24 ;  /* 0x000000ffff18b224 */ /* 0x000fe200078e0a18 */
[----:B------:R-:W-:Y:S01]  /*33c0*/  SEL R22, R32, R22, !P0 ;  /* 0x0000001620167207 */ /* 0x000fe20004000000 */
[----:B------:R-:W-:-:S03]  /*33d0*/  IMAD R45, R2, R45, 0x14 ;  /* 0x00000014022d7424 */ /* 0x000fc600078e022d */
[----:B------:R-:W-:Y:S01]  /*33e0*/  SEL R24, R32, R24, !P0 ;  /* 0x0000001820187207 */ /* 0x000fe20004000000 */
[----:B------:R-:W-:Y:S01]  /*33f0*/  IMAD R25, R42, R45, R26 ;  /* 0x0000002d2a197224 */ /* 0x000fe200078e021a */
[C---:B------:R-:W-:Y:S01]  /*3400*/  IADD3 R45, PT, PT, -R0.reuse, RZ, RZ ;  /* 0x000000ff002d7210 */ /* 0x040fe20007ffe1ff */
[--C-:B------:R-:W-:Y:S01]  /*3410*/  IMAD R0, R0, 0x80, R3.reuse ;  /* 0x0000008000007824 */ /* 0x100fe200078e0203 */
[----:B------:R-:W-:Y:S01]  /*3420*/  SEL R26, R32, R21, !P0 ;  /* 0x00000015201a7207 */ /* 0x000fe20004000000 */
[----:B------:R-:W-:Y:S02]  /*3430*/  IMAD.MOV R30, RZ, RZ, -R22 ;  /* 0x000000ffff1e7224 */ /* 0x000fe400078e0a16 */
[----:B------:R-:W-:Y:S01]  /*3440*/  IMAD R45, R2, R45, 0x15 ;  /* 0x00000015022d7424 */ /* 0x000fe200078e022d */
[C---:B------:R-:W-:Y:S01]  /*3450*/  IADD3 R21, PT, PT, -R26.reuse, RZ, RZ ;  /* 0x000000ff1a157210 */ /* 0x040fe20007ffe1ff */
[----:B------:R-:W-:Y:S02]  /*3460*/  IMAD R26, R26, 0x80, R3 ;  /* 0x000000801a1a7824 */ /* 0x000fe400078e0203 */
[----:B------:R-:W-:Y:S01]  /*3470*/  IMAD R45, R42, R45, R0 ;  /* 0x0000002d2a2d7224 */ /* 0x000fe200078e0200 */
[----:B------:R-:W-:Y:S01]  /*3480*/  SEL R0, R32, R33, !P0 ;  /* 0x0000002120007207 */ /* 0x000fe20004000000 */
[----:B------:R-:W-:-:S04]  /*3490*/  IMAD R21, R2, R21, 0x16 ;  /* 0x0000001602157424 */ /* 0x000fc800078e0215 */
[----:B------:R-:W-:Y:S01]  /*34a0*/  IMAD R33, R42, R21, R26 ;  /* 0x000000152a217224 */ /* 0x000fe200078e021a */
[C---:B------:R-:W-:Y:S01]  /*34b0*/  IADD3 R21, PT, PT, -R0.reuse, RZ, RZ ;  /* 0x000000ff00157210 */ /* 0x040fe20007ffe1ff */
[----:B------:R-:W-:Y:S01]  /*34c0*/  IMAD R0, R0, 0x80, R3 ;  /* 0x0000008000007824 */ /* 0x000fe200078e0203 */
[----:B------:R-:W-:-:S03]  /*34d0*/  SEL R26, R32, R31, !P0 ;  /* 0x0000001f201a7207 */ /* 0x000fc60004000000 */
        /* <DEDUP_REMOVED lines=9> */
[----:B------:R-:W-:Y:S02]  /*3570*/  SEL R26, R32, R23, !P0 ;  /* 0x00000017201a7207 */ /* 0x000fe40004000000 */
[C---:B------:R-:W-:Y:S01]  /*3580*/  LOP3.LUT R23, R2.reuse, 0x1e, RZ, 0x3c, !PT ;  /* 0x0000001e02177812 */ /* 0x040fe200078e3cff */
[----:B------:R-:W-:-:S03]  /*3590*/  IMAD R21, R2, R21, 0x19 ;  /* 0x0000001902157424 */ /* 0x000fc600078e0215 */
[----:B------:R-:W-:Y:S01]  /*35a0*/  ISETP.GE.AND P5, PT, R23, RZ, PT ;  /* 0x000000ff1700720c */ /* 0x000fe20003fa6270 */
[----:B------:R-:W-:Y:S01]  /*35b0*/  IMAD R0, R42, R21, R0 ;  /* 0x000000152a007224 */ /* 0x000fe200078e0200 */
[C---:B------:R-:W-:Y:S01]  /*35c0*/  IADD3 R21, PT, PT, -R26.reuse, RZ, RZ ;  /* 0x000000ff1a157210 */ /* 0x040fe20007ffe1ff */
[--C-:B------:R-:W-:Y:S02]  /*35d0*/  IMAD R26, R26, 0x80, R3.reuse ;  /* 0x000000801a1a7824 */ /* 0x100fe400078e0203 */
[----:B------:R-:W-:Y:S02]  /*35e0*/  IMAD.MOV R23, RZ, RZ, -R28 ;  /* 0x000000ffff177224 */ /* 0x000fe400078e0a1c */
[----:B------:R-:W-:Y:S02]  /*35f0*/  IMAD R21, R2, R21, 0x1a ;  /* 0x0000001a02157424 */ /* 0x000fe400078e0215 */
[----:B------:R-:W-:Y:S02]  /*3600*/  IMAD R28, R28, 0x80, R3 ;  /* 0x000000801c1c7824 */ /* 0x000fe400078e0203 */
[----:B------:R-:W-:Y:S01]  /*3610*/  IMAD R35, R42, R21, R26 ;  /* 0x000000152a237224 */ /* 0x000fe200078e021a */
[C---:B------:R-:W-:Y:S01]  /*3620*/  LOP3.LUT R21, R2.reuse, 0x1f, RZ, 0x3c, !PT ;  /* 0x0000001f02157812 */ /* 0x040fe200078e3cff */
[----:B------:R-:W-:Y:S01]  /*3630*/  IMAD R23, R2, R23, 0x1b ;  /* 0x0000001b02177424 */ /* 0x000fe200078e0217 */
[----:B------:R-:W-:-:S02]  /*3640*/  MOV R26, R20 ;  /* 0x00000014001a7202 */ /* 0x000fc40000000f00 */
[----:B------:R-:W-:Y:S01]  /*3650*/  ISETP.GE.AND P1, PT, R21, RZ, PT ;  /* 0x000000ff1500720c */ /* 0x000fe20003f26270 */
[----:B------:R-:W-:Y:S02]  /*3660*/  IMAD R23, R42, R23, R28 ;  /* 0x000000172a177224 */ /* 0x000fe400078e021c */
[----:B------:R-:W-:Y:S02]  /*3670*/  @!P5 IMAD.MOV R26, RZ, RZ, -R26 ;  /* 0x000000ffff1ad224 */ /* 0x000fe400078e0a1a */
[----:B------:R-:W-:Y:S01]  /*3680*/  IMAD.WIDE R20, R43, 0x4, R40 ;  /* 0x000000042b147825 */ /* 0x000fe200078e0228 */
[-C--:B------:R-:W-:Y:S02]  /*3690*/  LEA R43, R24, R3.reuse, 0x7 ;  /* 0x00000003182b7211 */ /* 0x080fe400078e38ff */
[----:B------:R-:W-:Y:S01]  /*36a0*/  SEL R26, R32, R26, !P0 ;  /* 0x0000001a201a7207 */ /* 0x000fe20004000000 */
[----:B------:R-:W-:Y:S01]  /*36b0*/  IMAD.MOV R28, RZ, RZ, -R24 ;  /* 0x000000ffff1c7224 */ /* 0x000fe200078e0a18 */
[-C--:B------:R-:W-:Y:S01]  /*36c0*/  LEA R24, R22, R3.reuse, 0x7 ;  /* 0x0000000316187211 */ /* 0x080fe200078e38ff */
[----:B------:R1:W-:Y:S01]  /*36d0*/  STG.E desc[UR6][R20.64], R16 ;  /* 0x0000001014007986 */ /* 0x0003e2000c101906 */
[----:B------:R-:W-:Y:S01]  /*36e0*/  LEA R22, R26, R3, 0x7 ;  /* 0x000000031a167211 */ /* 0x000fe200078e38ff */
[----:B------:R-:W-:Y:S01]  /*36f0*/  IMAD.MOV R34, RZ, RZ, -R26 ;  /* 0x000000ffff227224 */ /* 0x000fe200078e0a1a */
[----:B------:R-:W-:-:S04]  /*3700*/  @!P1 IADD3 R44, PT, PT, -R44, RZ, RZ ;  /* 0x000000ff2c2c9210 */ /* 0x000fc80007ffe1ff */
[----:B------:R-:W-:-:S05]  /*3710*/  SEL R32, R32, R44, !P0 ;  /* 0x0000002c20207207 */ /* 0x000fca0004000000 */
[C---:B------:R-:W-:Y:S01]  /*3720*/  IMAD R26, R32.reuse, 0x80, R3 ;  /* 0x00000080201a7824 */ /* 0x040fe200078e0203 */
[----:B------:R-:W-:Y:S01]  /*3730*/  IADD3 R32, PT, PT, -R32, RZ, RZ ;  /* 0x000000ff20207210 */ /* 0x000fe20007ffe1ff */
[C---:B------:R-:W-:Y:S02]  /*3740*/  IMAD R3, R2.reuse, R28, 0x1c ;  /* 0x0000001c02037424 */ /* 0x040fe400078e021c */
[----:B------:R-:W-:Y:S02]  /*3750*/  IMAD R28, R2, R30, 0x1d ;  /* 0x0000001d021c7424 */ /* 0x000fe400078e021e */
[----:B-1----:R-:W-:-:S04]  /*3760*/  IMAD.WIDE R20, R37, 0x4, R40 ;  /* 0x0000000425147825 */ /* 0x002fc800078e0228 */
[C---:B------:R-:W-:Y:S01]  /*3770*/  IMAD R16, R2.reuse, R34, 0x1e ;  /* 0x0000001e02107424 */ /* 0x040fe200078e0222 */
[----:B------:R1:W-:Y:S01]  /*3780*/  STG.E desc[UR6][R20.64], R17 ;  /* 0x0000001114007986 */ /* 0x0003e2000c101906 */
[----:B------:R-:W-:Y:S02]  /*3790*/  IMAD R30, R2, R32, 0x1f ;  /* 0x0000001f021e7424 */ /* 0x000fe400078e0220 */
[C---:B------:R-:W-:Y:S02]  /*37a0*/  IMAD R43, R42.reuse, R3, R43 ;  /* 0x000000032a2b7224 */ /* 0x040fe400078e022b */
        /* <DEDUP_REMOVED lines=32> */
.L_x_26628:
[----:B------:R-:W-:Y:S01]  /*39b0*/  HFMA2 R26, -RZ, RZ, 0, 0.004024505615234375 ;  /* 0x00001c1fff1a7431 */ /* 0x000fe200000001ff */
[----:B------:R-:W-:Y:S01]  /*39c0*/  BSSY B2, `(.L_x_26637) ;  /* 0x0000006000027945 */ /* 0x000fe20003800000 */
[----:B------:R-:W-:Y:S02]  /*39d0*/  IMAD.MOV.U32 R24, RZ, RZ, R14 ;  /* 0x000000ffff187224 */ /* 0x000fe400078e000e */
[----:B------:R-:W-:-:S07]  /*39e0*/  IMAD.MOV.U32 R23, RZ, RZ, -0x1 ;  /* 0xffffffffff177424 */ /* 0x000fce00078e00ff */
[----:B01234-:R-:W-:Y:S05]  /*39f0*/  WARPSYNC.COLLECTIVE R23, `(.L_x_26638) ;  /* 0x0000000017087348 */ /* 0x01ffea0003c00000 */
[----:B0-----:R0:W0:Y:S02]  /*3a00*/  SHFL.IDX P5, R23, R25, R24, R26 ;  /* 0x0000001819177389 */ /* 0x00102400000a001a */
[----:B01234-:R-:W-:Y:S05]  /*3a10*/  ENDCOLLECTIVE ;  /* 0x000000000000791b */ /* 0x01ffea0003800000 */
.L_x_26638:
[----:B------:R-:W-:Y:S05]  /*3a20*/  BSYNC B2 ;  /* 0x0000000000027941 */ /* 0x000fea0003800000 */
.L_x_26637:
[----:B------:R-:W-:Y:S01]  /*3a30*/  MOV R24, R23 ;  /* 0x0000001700187202 */ /* 0x000fe20000000f00 */
[----:B------:R-:W-:Y:S06]  /*3a40*/  BRA `(.L_x_26639) ;  /* 0xffffffd400f87947 */ /* 0x000fec000383ffff */
.L_x_26630:
[----:B------:R-:W-:Y:S01]  /*3a50*/  HFMA2 R26, -RZ, RZ, 0, 0.004024505615234375 ;  /* 0x00001c1fff1a7431 */ /* 0x000fe200000001ff */
[----:B------:R-:W-:Y:S01]  /*3a60*/  BSSY B2, `(.L_x_26640) ;  /* 0x0000006000027945 */ /* 0x000fe20003800000 */
[----:B------:R-:W-:Y:S02]  /*3a70*/  IMAD.MOV.U32 R24, RZ, RZ, R4 ;  /* 0x000000ffff187224 */ /* 0x000fe400078e0004 */
[----:B------:R-:W-:-:S07]  /*3a80*/  IMAD.MOV.U32 R23, RZ, RZ, -0x1 ;  /* 0xffffffffff177424 */ /* 0x000fce00078e00ff */
[----:B-123--:R-:W-:Y:S05]  /*3a90*/  WARPSYNC.COLLECTIVE R23, `(.L_x_26641) ;  /* 0x0000000017087348 */ /* 0x00efea0003c00000 */
[----:B------:R0:W4:Y:S02]  /*3aa0*/  SHFL.IDX P5, R23, R25, R24, R26 ;  /* 0x0000001819177389 */ /* 0x00012400000a001a */
[----:B01234-:R-:W-:Y:S05]  /*3ab0*/  ENDCOLLECTIVE ;  /* 0x000000000000791b */ /* 0x01ffea0003800000 */
.L_x_26641:
[----:B------:R-:W-:Y:S05]  /*3ac0*/  BSYNC B2 ;  /* 0x0000000000027941 */ /* 0x000fea0003800000 */
.L_x_26640:
[----:B------:R-:W-:Y:S05]  /*3ad0*/  BRA `(.L_x_26642) ;  /* 0xffffffd400e87947 */ /* 0x000fea000383ffff */
.L_x_26632:
[----:B------:R-:W-:Y:S01]  /*3ae0*/  BSSY B2, `(.L_x_26643) ;  /* 0x0000007000027945 */ /* 0x000fe20003800000 */
[----:B------:R-:W-:Y:S01]  /*3af0*/  MOV R24, R5 ;  /* 0x0000000500187202 */ /* 0x000fe20000000f00 */
[----:B------:R-:W-:Y:S01]  /*3b00*/  IMAD.MOV.U32 R26, RZ, RZ, 0x1c1f ;  /* 0x00001c1fff1a7424 */ /* 0x000fe200078e00ff */
[----:B------:R-:W-:-:S07]  /*3b10*/  MOV R23, 0xffffffff ;  /* 0xffffffff00177802 */ /* 0x000fce0000000f00 */
[----:B0123--:R-:W-:Y:S05]  /*3b20*/  WARPSYNC.COLLECTIVE R23, `(.L_x_26644) ;  /* 0x0000000017087348 */ /* 0x00ffea0003c00000 */
[----:B------:R4:W0:Y:S02]  /*3b30*/  SHFL.IDX P5, R23, R25, R24, R26 ;  /* 0x0000001819177389 */ /* 0x00082400000a001a */
[----:B01234-:R-:W-:Y:S05]  /*3b40*/  ENDCOLLECTIVE ;  /* 0x000000000000791b */ /* 0x01ffea0003800000 */
.L_x_26644:
[----:B------:R-:W-:Y:S05]  /*3b50*/  BSYNC B2 ;  /* 0x0000000000027941 */ /* 0x000fea0003800000 */
.L_x_26643:
[----:B------:R-:W-:Y:S01]  /*3b60*/  IMAD.MOV.U32 R24, RZ, RZ, R23 ;  /* 0x000000ffff187224 */ /* 0x000fe200078e0017 */
[----:B------:R-:W-:Y:S06]  /*3b70*/  BRA `(.L_x_26645) ;  /* 0xffffffd400d47947 */ /* 0x000fec000383ffff */
.L_x_26634:
[----:B------:R-:W-:Y:S01]  /*3b80*/  BSSY B2, `(.L_x_26646) ;  /* 0x0000007000027945 */ /* 0x000fe20003800000 */
[----:B------:R-:W-:Y:S01]  /*3b90*/  MOV R24, R6 ;  /* 0x0000000600187202 */ /* 0x000fe20000000f00 */
[----:B------:R-:W-:Y:S01]  /*3ba0*/  IMAD.MOV.U32 R26, RZ, RZ, 0x1c1f ;  /* 0x00001c1fff1a7424 */ /* 0x000fe200078e00ff */
[----:B------:R-:W-:-:S07]  /*3bb0*/  MOV R23, 0xffffffff ;  /* 0xffffffff00177802 */ /* 0x000fce0000000f00 */
[----:B01234-:R-:W-:Y:S05]  /*3bc0*/  WARPSYNC.COLLECTIVE R23, `(.L_x_26647) ;  /* 0x0000000017087348 */ /* 0x01ffea0003c00000 */
[----:B------:R0:W0:Y:S02]  /*3bd0*/  SHFL.IDX P5, R23, R25, R24, R26 ;  /* 0x0000001819177389 */ /* 0x00002400000a001a */
[----:B01234-:R-:W-:Y:S05]  /*3be0*/  ENDCOLLECTIVE ;  /* 0x000000000000791b */ /* 0x01ffea0003800000 */
.L_x_26647:
[----:B------:R-:W-:Y:S05]  /*3bf0*/  BSYNC B2 ;  /* 0x0000000000027941 */ /* 0x000fea0003800000 */
.L_x_26646:
[----:B------:R-:W-:Y:S05]  /*3c00*/  BRA `(.L_x_26648) ;  /* 0xffffffd400c47947 */ /* 0x000fea000383ffff */
        .weak           $__internal_515_$__cuda_sm20_div_s16
        .type           $__internal_515_$__cuda_sm20_div_s16,@function
        .size           $__internal_515_$__cuda_sm20_div_s16,($__internal_516_$__cuda_sm20_div_u16 - $__internal_515_$__cuda_sm20_div_s16)
$__internal_515_$__cuda_sm20_div_s16:
        /* <DEDUP_REMOVED lines=24> */
[----:B------:R-:W-:Y:S05]  /*3d90*/  RET.REL.NODEC R4 `(_Z9cuda_gemmIiLi128ELi1ELi1ELi4096ELi4ELi4ELi64ELi1ELi0EEviiiPT_S1_S1_iii) ;  /* 0xffffffc004987950 */ /* 0x000fea0003c3ffff */
        .weak           $__internal_516_$__cuda_sm20_div_u16
        .type           $__internal_516_$__cuda_sm20_div_u16,@function
        .size           $__internal_516_$__cuda_sm20_div_u16,(.L_x_39019 - $__internal_516_$__cuda_sm20_div_u16)
$__internal_516_$__cuda_sm20_div_u16:
        /* <DEDUP_REMOVED lines=18> */
[----:B------:R-:W-:Y:S06]  /*3ec0*/  RET.REL.NODEC R4 `(_Z9cuda_gemmIiLi128ELi1ELi1ELi4096ELi4ELi4ELi64ELi1ELi0EEviiiPT_S1_S1_iii) ;  /* 0xffffffc0044c7950 */ /* 0x000fec0003c3ffff */
.L_x_26649:
        /* <DEDUP_REMOVED lines=11> */
.L_x_39019:


//--------------------- .text._Z9cuda_gemmIiLi128ELi1ELi1ELi4096ELi4ELi4ELi64ELi0ELi1EEviiiPT_S1_S1_iii --------------------------
	.section	.text._Z9cuda_gemmIiLi128ELi1ELi1ELi4096ELi4ELi4ELi64ELi0ELi1EEviiiPT_S1_S1_iii,"ax",@progbits
	.align	128
        .global         _Z9cuda_gemmIiLi128ELi1ELi1ELi4096ELi4ELi4ELi64ELi0ELi1EEviiiPT_S1_S1_iii
        .type           _Z9cuda_gemmIiLi128ELi1ELi1ELi4096ELi4ELi4ELi64ELi0ELi1EEviiiPT_S1_S1_iii,@function
        .size           _Z9cuda_gemmIiLi128ELi1ELi1ELi4096ELi4ELi4ELi64ELi0ELi1EEviiiPT_S1_S1_iii,(.L_x_39020 - _Z9cuda_gemmIiLi128ELi1ELi1ELi4096ELi4ELi4ELi64ELi0ELi1EEviiiPT_S1_S1_iii)
        .other          _Z9cuda_gemmIiLi128ELi1ELi1ELi4096ELi4ELi4ELi64ELi0ELi1EEviiiPT_S1_S1_iii,@"STO_CUDA_ENTRY STV_DEFAULT"
_Z9cuda_gemmIiLi128ELi1ELi1ELi4096ELi4ELi4ELi64ELi0ELi1EEviiiPT_S1_S1_iii:
.text._Z9cuda_gemmIiLi128ELi1ELi1ELi4096ELi4ELi4ELi64ELi0ELi1EEviiiPT_S1_S1_iii:
[----:B------:R-:W-:Y:S01]  /*0000*/  LDC R1, c[0x0][0x37c] ;  /* 0x0000df00ff017b82 */ /* 0x000fe20000000800 */
[----:B------:R-:W0:Y:S07]  /*0010*/  S2R R0, SR_TID.X ;  /* 0x0000000000007919 */ /* 0x000e2e0000002100 */
[----:B------:R-:W1:Y:S01]  /*0020*/  S2UR UR5, SR_CTAID.Y ;  /* 0x00000000000579c3 */ /* 0x000e620000002600 */
[----:B------:R-:W2:Y:S01]  /*0030*/  LDCU.64 UR6, c[0x0][0x358] ;  /* 0x00006b00ff0677ac */ /* 0x000ea20008000a00 */
[----:B------:R-:W-:Y:S01]  /*0040*/  BSSY.RECONVERGENT B0, `(.L_x_26650) ;  /* 0x0000014000007945 */ /* 0x000fe20003800200 */
        /* <DEDUP_REMOVED lines=9> */
.L_x_26652:
        /* <DEDUP_REMOVED lines=10> */
.L_x_26651:
[----:B------:R-:W-:Y:S05]  /*0180*/  BSYNC.RECONVERGENT B0 ;  /* 0x0000000000007941 */ /* 0x000fea0003800200 */
.L_x_26650:
[----:B------:R-:W1:Y:S02]  /*0190*/  LDC R2, c[0x0][0x374] ;  /* 0x0000dd00ff027b82 */ /* 0x000e640000000800 */
[----:B-1----:R-:W-:-:S13]  /*01a0*/  ISETP.LE.U32.AND P0, PT, R2, UR5, PT ;  /* 0x0000000502007c0c */ /* 0x002fda000bf03070 */
[----:B------:R-:W-:Y:S05]  /*01b0*/  @P0 EXIT ;  /* 0x000000000000094d */ /* 0x000fea0003800000 */
[----:B------:R-:W1:Y:S01]  /*01c0*/  S2R R8, SR_CTAID.X ;  /* 0x0000000000087919 */ /* 0x000e620000002500 */
[----:B------:R-:W2:Y:S01]  /*01d0*/  LDC R20, c[0x0][0x360] ;  /* 0x0000d800ff147b82 */ /* 0x000ea20000000800 */
[----:B------:R-:W-:-:S04]  /*01e0*/  SHF.L.U32 R22, R0, 0x2, RZ ;  /* 0x0000000200167819 */ /* 0x000fc800000006ff */
[----:B------:R-:W-:Y:S02]  /*01f0*/  LOP3.LUT R2, R22, 0xfff, RZ, 0x3c, !PT ;  /* 0x00000fff16027812 */ /* 0x000fe400078e3cff */
[----:B--2---:R-:W-:-:S04]  /*0200*/  SHF.L.U32 R21, R20, 0x2, RZ ;  /* 0x0000000214157819 */ /* 0x004fc800000006ff */
[C---:B------:R-:W-:Y:S02]  /*0210*/  IADD3 R2, PT, PT, -R21.reuse, R2, RZ ;  /* 0x0000000215027210 */ /* 0x040fe40007ffe1ff */
[----:B------:R-:W-:Y:S02]  /*0220*/  LOP3.LUT R3, R21, 0xffff, RZ, 0xc0, !PT ;  /* 0x0000ffff15037812 */ /* 0x000fe400078ec0ff */
[----:B-1----:R-:W-:Y:S02]  /*0230*/  SHF.L.U32 R8, R8, 0xc, RZ ;  /* 0x0000000c08087819 */ /* 0x002fe400000006ff */
[----:B------:R-:W-:Y:S02]  /*0240*/  LOP3.LUT R2, R2, 0xffff, RZ, 0xc0, !PT ;  /* 0x0000ffff02027812 */ /* 0x000fe400078ec0ff */
[----:B0-----:R-:W-:-:S07]  /*0250*/  MOV R7, 0x270 ;  /* 0x0000027000077802 */ /* 0x001fce0000000f00 */
[----:B------:R-:W-:Y:S05]  /*0260*/  CALL.REL.NOINC `($__internal_517_$__cuda_sm20_div_u16) ;  /* 0x0000001000dc7944 */ /* 0x000fea0003c00000 */
        /* <DEDUP_REMOVED lines=16> */
.L_x_26655:
[----:B------:R-:W-:-:S05]  /*0370*/  IADD3 R5, PT, PT, R9, R22, RZ ;  /* 0x0000001609057210 */ /* 0x000fca0007ffe0ff */
[----:B0-----:R-:W-:-:S05]  /*0380*/  IMAD.WIDE R4, R5, 0x4, R6 ;  /* 0x0000000405047825 */ /* 0x001fca00078e0206 */
[----:B---3--:R-:W3:Y:S01]  /*0390*/  LDG.E.128 R12, desc[UR6][R4.64] ;  /* 0x00000006040c7981 */ /* 0x008ee2000c1e1d00 */
[----:B------:R-:W-:Y:S02]  /*03a0*/  LEA R16, R22, R11, 0x2 ;  /* 0x0000000b16107211 */ /* 0x000fe400078e10ff */
[----:B------:R-:W-:Y:S02]  /*03b0*/  IADD3 R10, PT, PT, R10, 0x1, RZ ;  /* 0x000000010a0a7810 */ /* 0x000fe40007ffe0ff */
[----:B------:R-:W-:Y:S02]  /*03c0*/  IADD3 R22, PT, PT, R21, R22, RZ ;  /* 0x0000001615167210 */ /* 0x000fe40007ffe0ff */
[----:B------:R-:W-:-:S04]  /*03d0*/  LOP3.LUT R17, R10, R19, RZ, 0x3c, !PT ;  /* 0x000000130a117212 */ /* 0x000fc800078e3cff */
[----:B------:R-:W-:Y:S01]  /*03e0*/  ISETP.NE.AND P0, PT, R17, 0x2, PT ;  /* 0x000000021100780c */ /* 0x000fe20003f05270 */
[----:B---3--:R3:W-:-:S12]  /*03f0*/  STS.128 [R16], R12 ;  /* 0x0000000c10007388 */ /* 0x0087d80000000c00 */
[----:B------:R-:W-:Y:S05]  /*0400*/  @P0 BRA `(.L_x_26655) ;  /* 0xfffffffc00d80947 */ /* 0x000fea000383ffff */
.L_x_26654:
[----:B--2---:R-:W-:Y:S05]  /*0410*/  BSYNC.RECONVERGENT B0 ;  /* 0x0000000000007941 */ /* 0x004fea0003800200 */
.L_x_26653:
[----:B------:R-:W-:Y:S01]  /*0420*/  UIADD3 UR4, UPT, UPT, UR8, 0x80, URZ ;  /* 0x0000008008047890 */ /* 0x000fe2000fffe0ff */
[----:B0-----:R-:W-:Y:S01]  /*0430*/  IMAD R5, R23, UR5, R22 ;  /* 0x0000000517057c24 */ /* 0x001fe2000f8e0216 */
[----:B------:R-:W-:Y:S02]  /*0440*/  BSSY.RECONVERGENT B0, `(.L_x_26656) ;  /* 0x000001f000007945 */ /* 0x000fe40003800200 */
[----:B------:R-:W-:Y:S02]  /*0450*/  ULEA UR5, UR9, UR4, 0x18 ;  /* 0x0000000409057291 */ /* 0x000fe4000f8ec0ff */
[----:B------:R-:W-:-:S04]  /*0460*/  IADD3 R25, PT, PT, R8, R5, RZ ;  /* 0x0000000508197210 */ /* 0x000fc80007ffe0ff */
[----:B------:R-:W-:Y:S01]  /*0470*/  LEA R33, R22, UR5, 0x2 ;  /* 0x0000000516217c11 */ /* 0x000fe2000f8e10ff */
[C---:B------:R-:W-:Y:S01]  /*0480*/  IMAD R27, R20.reuse, 0xc, R25 ;  /* 0x0000000c141b7824 */ /* 0x040fe200078e0219 */
[-C--:B------:R-:W-:Y:S02]  /*0490*/  LEA R29, R20, R25.reuse, 0x3 ;  /* 0x00000019141d7211 */ /* 0x080fe400078e18ff */
[----:B------:R-:W-:-:S07]  /*04a0*/  IADD3 R31, PT, PT, R21, R25, RZ ;  /* 0x00000019151f7210 */ /* 0x000fce0007ffe0ff */
.L_x_26657:
[----:B-1----:R-:W-:-:S04]  /*04b0*/  IMAD.WIDE R4, R25, 0x4, R2 ;  /* 0x0000000419047825 */ /* 0x002fc800078e0202 */
[--C-:B--2---:R-:W-:Y:S02]  /*04c0*/  IMAD.WIDE R8, R31, 0x4, R2.reuse ;  /* 0x000000041f087825 */ /* 0x104fe400078e0202 */
[----:B------:R-:W2:Y:S02]  /*04d0*/  LDG.E.128 R4, desc[UR6][R4.64] ;  /* 0x0000000604047981 */ /* 0x000ea4000c1e1d00 */
[--C-:B---3--:R-:W-:Y:S02]  /*04e0*/  IMAD.WIDE R12, R29, 0x4, R2.reuse ;  /* 0x000000041d0c7825 */ /* 0x108fe400078e0202 */
        /* <DEDUP_REMOVED lines=21> */
.L_x_26656:
[----:B------:R-:W-:Y:S01]  /*0640*/  BAR.SYNC.DEFER_BLOCKING 0x0 ;  /* 0x0000000000007b1d */ /* 0x000fe20000010000 */
[----:B------:R-:W-:Y:S01]  /*0650*/  ULEA UR10, UR9, UR8, 0x18 ;  /* 0x00000008090a7291 */ /* 0x000fe2000f8ec0ff */
[C---:B--2---:R-:W-:Y:S02]  /*0660*/  SHF.L.U32 R19, R0.reuse, 0x2, RZ ;  /* 0x0000000200137819 */ /* 0x044fe400000006ff */
[----:B------:R-:W-:-:S04]  /*0670*/  IADD3 R5, PT, PT, R0, 0x1, RZ ;  /* 0x0000000100057810 */ /* 0x000fc80007ffe0ff */
[----:B------:R-:W0:Y:S01]  /*0680*/  S2UR UR4, SR_CTAID.X ;  /* 0x00000000000479c3 */ /* 0x000e220000002500 */
[----:B------:R-:W-:Y:S01]  /*0690*/  LOP3.LUT R4, R19, 0xc, RZ, 0xc0, !PT ;  /* 0x0000000c13047812 */ /* 0x000fe200078ec0ff */
[----:B------:R-:W1:Y:S01]  /*06a0*/  S2R R7, SR_TID.X ;  /* 0x0000000000077919 */ /* 0x000e620000002100 */
[----:B------:R-:W-:Y:S02]  /*06b0*/  LOP3.LUT R24, R5, 0x3, RZ, 0xc0, !PT ;  /* 0x0000000305187812 */ /* 0x000fe400078ec0ff */
[C---:B------:R-:W-:Y:S02]  /*06c0*/  LOP3.LUT R48, R19.reuse, 0x3, R0, 0xf8, !PT ;  /* 0x0000000313307812 */ /* 0x040fe400078ef800 */
[----:B------:R-:W-:Y:S01]  /*06d0*/  SHF.R.S32.HI R6, RZ, 0x1f, R23 ;  /* 0x0000001fff067819 */ /* 0x000fe20000011417 */
[----:B------:R-:W2:Y:S01]  /*06e0*/  S2UR UR11, SR_CTAID.Y ;  /* 0x00000000000b79c3 */ /* 0x000ea20000002600 */
[----:B------:R-:W-:Y:S02]  /*06f0*/  LEA R48, R48, UR5, 0x2 ;  /* 0x0000000530307c11 */ /* 0x000fe4000f8e10ff */
[----:B------:R-:W-:-:S02]  /*0700*/  LOP3.LUT R40, R19, R24, RZ, 0xfc, !PT ;  /* 0x0000001813287212 */ /* 0x000fc400078efcff */
[----:B------:R-:W-:Y:S02]  /*0710*/  LEA.HI R6, R6, R23, RZ, 0xc ;  /* 0x0000001706067211 */ /* 0x000fe400078f60ff */
[----:B------:R-:W-:Y:S01]  /*0720*/  LEA R40, R40, UR5, 0x2 ;  /* 0x0000000528287c11 */ /* 0x000fe2000f8e10ff */
[----:B------:R-:W2:Y:S01]  /*0730*/  LDC R8, c[0x0][0x384] ;  /* 0x0000e100ff087b82 */ /* 0x000ea20000000800 */
[----:B------:R-:W-:Y:S01]  /*0740*/  SHF.R.S32.HI R6, RZ, 0xc, R6 ;  /* 0x0000000cff067819 */ /* 0x000fe20000011406 */
[----:B------:R-:W3:Y:S01]  /*0750*/  LDS R43, [R4+UR10+0x14] ;  /* 0x0000140a042b7984 */ /* 0x000ee20008000800 */
[C---:B------:R-:W-:Y:S02]  /*0760*/  LOP3.LUT R22, R0.reuse, 0x3, RZ, 0xc0, !PT ;  /* 0x0000000300167812 */ /* 0x040fe400078ec0ff */
[----:B------:R-:W-:Y:S01]  /*0770*/  IADD3 R0, PT, PT, R0, -0x1, RZ ;  /* 0xffffffff00007810 */ /* 0x000fe20007ffe0ff */
[----:B------:R-:W4:Y:S01]  /*0780*/  LDS R45, [R4+UR10+0x28] ;  /* 0x0000280a042d7984 */ /* 0x000f220008000800 */
[----:B------:R-:W-:Y:S01]  /*0790*/  LOP3.LUT R20, R19, 0x2, R22, 0xf6, !PT ;  /* 0x0000000213147812 */ /* 0x000fe200078ef616 */
[----:B------:R-:W5:Y:S01]  /*07a0*/  LDC.64 R2, c[0x0][0x3a0] ;  /* 0x0000e800ff027b82 */ /* 0x000f620000000a00 */
[----:B0-----:R-:W-:Y:S01]  /*07b0*/  USHF.L.U32 UR4, UR4, 0xa, URZ ;  /* 0x0000000a04047899 */ /* 0x001fe200080006ff */
[----:B------:R-:W0:Y:S01]  /*07c0*/  LDS R37, [R4+UR10] ;  /* 0x0000000a04257984 */ /* 0x000e220008000800 */
[----:B------:R-:W-:-:S02]  /*07d0*/  LOP3.LUT R34, R0, 0x3, RZ, 0xc0, !PT ;  /* 0x0000000300227812 */ /* 0x000fc400078ec0ff */
[----:B------:R-:W-:Y:S01]  /*07e0*/  LOP3.LUT R30, R22, 0x2, RZ, 0x3c, !PT ;  /* 0x00000002161e7812 */ /* 0x000fe200078e3cff */
[----:B------:R5:W0:Y:S01]  /*07f0*/  LDS R21, [R4+UR10+0x3c] ;  /* 0x00003c0a04157984 */ /* 0x000a220008000800 */
[----:B------:R-:W-:Y:S02]  /*0800*/  LEA R20, R20, UR5, 0x2 ;  /* 0x0000000514147c11 */ /* 0x000fe4000f8e10ff */
[----:B------:R-:W-:Y:S01]  /*0810*/  LOP3.LUT R36, R19, R34, RZ, 0xfc, !PT ;  /* 0x0000002213247212 */ /* 0x000fe200078efcff */
[----:B------:R-:W-:Y:S01]  /*0820*/  LDS R35, [R48] ;  /* 0x0000000030237984 */ /* 0x000fe20000000800 */
[----:B-1----:R-:W-:-:S03]  /*0830*/  LOP3.LUT R5, R7, UR4, RZ, 0xfc, !PT ;  /* 0x0000000407057c12 */ /* 0x002fc6000f8efcff */
[----:B------:R-:W-:Y:S02]  /*0840*/  LDS R41, [R40] ;  /* 0x0000000028297984 */ /* 0x000fe40000000800 */
[----:B--2---:R-:W-:Y:S02]  /*0850*/  IMAD R5, R8, UR11, R5 ;  /* 0x0000000b08057c24 */ /* 0x004fe4000f8e0205 */
[----:B------:R-:W-:Y:S03]  /*0860*/  LDS R39, [R48+0x800] ;  /* 0x0008000030277984 */ /* 0x000fe60000000800 */
[CC--:B------:R-:W-:Y:S01]  /*0870*/  LEA R11, R6.reuse, R5.reuse, 0xb ;  /* 0x00000005060b7211 */ /* 0x0c0fe200078e58ff */
[----:B------:R-:W-:Y:S01]  /*0880*/  LDS R17, [R40+0x800] ;  /* 0x0008000028117984 */ /* 0x000fe20000000800 */
[C---:B------:R-:W-:Y:S01]  /*0890*/  LEA R7, R6.reuse, R5, 0xa ;  /* 0x0000000506077211 */ /* 0x040fe200078e50ff */
[--C-:B-----5:R-:W-:Y:S01]  /*08a0*/  IMAD.WIDE R8, R5, 0x4, R2.reuse ;  /* 0x0000000405087825 */ /* 0x120fe200078e0202 */
[----:B------:R-:W-:Y:S01]  /*08b0*/  LEA R13, R6, R11, 0xa ;  /* 0x0000000b060d7211 */ /* 0x000fe200078e50ff */
[----:B------:R-:W-:Y:S02]  /*08c0*/  LDS R29, [R40+0x1000] ;  /* 0x00100000281d7984 */ /* 0x000fe40000000800 */
[----:B------:R-:W-:-:S02]  /*08d0*/  IMAD.WIDE R6, R7, 0x4, R2 ;  /* 0x0000000407067825 */ /* 0x000fc400078e0202 */
[----:B------:R-:W-:Y:S02]  /*08e0*/  LDS R33, [R48+0x1800] ;  /* 0x0018000030217984 */ /* 0x000fe40000000800 */
[--C-:B------:R-:W-:Y:S02]  /*08f0*/  IMAD.WIDE R4, R11, 0x4, R2.reuse ;  /* 0x000000040b047825 */ /* 0x100fe400078e0202 */
[----:B---3--:R-:W-:Y:S02]  /*0900*/  SHFL.IDX PT, R10, R43, R24, 0x1c1f ;  /* 0x001c1f182b0a7589 */ /* 0x008fe400000e0000 */
[----:B------:R-:W-:Y:S02]  /*0910*/  IMAD.WIDE R2, R13, 0x4, R2 ;  /* 0x000000040d027825 */ /* 0x000fe400078e0202 */
[----:B------:R-:W-:Y:S04]  /*0920*/  SHFL.IDX PT, R13, R43, R22, 0x1c1f ;  /* 0x001c1f162b0d7589 */ /* 0x000fe800000e0000 */
[----:B----4-:R-:W1:Y:S04]  /*0930*/  SHFL.IDX PT, R12, R45, R22, 0x1c1f ;  /* 0x001c1f162d0c7589 */ /* 0x010e6800000e0000 */
[----:B0-----:R-:W0:Y:S04]  /*0940*/  SHFL.IDX PT, R14, R37, R22, 0x1c1f ;  /* 0x001c1f16250e7589 */ /* 0x001e2800000e0000 */
[----:B------:R-:W2:Y:S04]  /*0950*/  SHFL.IDX PT, R0, R21, R22, 0x1c1f ;  /* 0x001c1f1615007589 */ /* 0x000ea800000e0000 */
[----:B------:R-:W3:Y:S04]  /*0960*/  SHFL.IDX PT, R16, R45, R24, 0x1c1f ;  /* 0x001c1f182d107589 */ /* 0x000ee800000e0000 */
[----:B------:R-:W-:Y:S04]  /*0970*/  LDS R11, [R48+0x1000] ;  /* 0x00100000300b7984 */ /* 0x000fe80000000800 */
[----:B------:R-:W4:Y:S04]  /*0980*/  SHFL.IDX PT, R15, R37, R24, 0x1c1f ;  /* 0x001c1f18250f7589 */ /* 0x000f2800000e0000 */
[----:B------:R-:W5:Y:S01]  /*0990*/  SHFL.IDX PT, R18, R21, R24, 0x1c1f ;  /* 0x001c1f1815127589 */ /* 0x000f6200000e0000 */
[----:B-1----:R-:W-:-:S02]  /*09a0*/  IMAD R42, R35, R12, RZ ;  /* 0x0000000c232a7224 */ /* 0x002fc400078e02ff */
[----:B------:R-:W-:Y:S01]  /*09b0*/  IMAD R47, R12, R39, RZ ;  /* 0x000000270c2f7224 */ /* 0x000fe200078e02ff */
[----:B------:R-:W1:Y:S01]  /*09c0*/  LDS R31, [R40+0x1800] ;  /* 0x00180000281f7984 */ /* 0x000e620000000800 */
[----:B0-----:R-:W-:-:S03]  /*09d0*/  IMAD R38, R35, R14, RZ ;  /* 0x0000000e23267224 */ /* 0x001fc600078e02ff */
[----:B------:R-:W-:Y:S01]  /*09e0*/  SHFL.IDX PT, R19, R37, R30, 0x1c1f ;  /* 0x001c1f1e25137589 */ /* 0x000fe200000e0000 */
[----:B--2---:R-:W-:-:S03]  /*09f0*/  IMAD R46, R35, R0, RZ ;  /* 0x00000000232e7224 */ /* 0x004fc600078e02ff */
[----:B------:R0:W-:Y:S01]  /*0a00*/  SHFL.IDX PT, R28, R37, R34, 0x1c1f ;  /* 0x001c1f22251c7589 */ /* 0x0001e200000e0000 */
[----:B---3--:R-:W-:-:S03]  /*0a10*/  IMAD R47, R16, R17, R47 ;  /* 0x00000011102f7224 */ /* 0x008fc600078e022f */
[----:B------:R-:W2:Y:S04]  /*0a20*/  LDS R32, [R20] ;  /* 0x0000000014207984 */ /* 0x000ea80000000800 */
[----:B------:R-:W-:Y:S01]  /*0a30*/  LDS R44, [R20+0x800] ;  /* 0x00080000142c7984 */ /* 0x000fe20000000800 */
[----:B0-----:R-:W-:-:S03]  /*0a40*/  IMAD R37, R35, R13, RZ ;  /* 0x0000000d23257224 */ /* 0x001fc600078e02ff */
[----:B------:R-:W0:Y:S01]  /*0a50*/  SHFL.IDX PT, R27, R43, R30, 0x1c1f ;  /* 0x001c1f1e2b1b7589 */ /* 0x000e2200000e0000 */
[----:B----4-:R-:W-:Y:S02]  /*0a60*/  IMAD R35, R41, R15, R38 ;  /* 0x0000000f29237224 */ /* 0x010fe400078e0226 */
[----:B------:R-:W-:Y:S01]  /*0a70*/  IMAD R38, R14, R33, RZ ;  /* 0x000000210e267224 */ /* 0x000fe200078e02ff */
[----:B------:R3:W-:Y:S04]  /*0a80*/  SHFL.IDX PT, R26, R43, R34, 0x1c1f ;  /* 0x001c1f222b1a7589 */ /* 0x0007e800000e0000 */
[----:B------:R-:W4:Y:S01]  /*0a90*/  SHFL.IDX PT, R25, R45, R30, 0x1c1f ;  /* 0x001c1f1e2d197589 */ /* 0x000f2200000e0000 */
[-C--:B------:R-:W-:Y:S02]  /*0aa0*/  IMAD R55, R13, R11.reuse, RZ ;  /* 0x0000000b0d377224 */ /* 0x080fe400078e02ff */
[----:B------:R-:W-:Y:S01]  /*0ab0*/  IMAD R57, R12, R11, RZ ;  /* 0x0000000b0c397224 */ /* 0x000fe200078e02ff */
[----:B------:R1:W-:Y:S01]  /*0ac0*/  SHFL.IDX PT, R24, R45, R34, 0x1c1f ;  /* 0x001c1f222d187589 */ /* 0x0003e200000e0000 */
[----:B------:R-:W-:-:S02]  /*0ad0*/  IMAD R55, R10, R29, R55 ;  /* 0x0000001d0a377224 */ /* 0x000fc400078e0237 */
[C---:B---3--:R-:W-:Y:S01]  /*0ae0*/  IMAD R43, R41.reuse, R10, R37 ;  /* 0x0000000a292b7224 */ /* 0x048fe200078e0225 */
[----:B------:R-:W3:Y:S01]  /*0af0*/  SHFL.IDX PT, R23, R21, R30, 0x1c1f ;  /* 0x001c1f1e15177589 */ /* 0x000ee200000e0000 */
[C---:B------:R-:W-:Y:S02]  /*0b00*/  IMAD R37, R41.reuse, R16, R42 ;  /* 0x0000001029257224 */ /* 0x040fe400078e022a */
[----:B-----5:R-:W-:Y:S01]  /*0b10*/  IMAD R41, R41, R18, R46 ;  /* 0x0000001229297224 */ /* 0x020fe200078e022e */
[----:B------:R-:W5:Y:S01]  /*0b20*/  LDS R42, [R20+0x1000] ;  /* 0x00100000142a7984 */ /* 0x000f620000000800 */
[-C--:B------:R-:W-:Y:S02]  /*0b30*/  IMAD R46, R14, R39.reuse, RZ ;  /* 0x000000270e2e7224 */ /* 0x080fe400078e02ff */
[-C--:B-1----:R-:W-:Y:S01]  /*0b40*/  IMAD R45, R13, R39.reuse, RZ ;  /* 0x000000270d2d7224 */ /* 0x082fe200078e02ff */
[----:B------:R1:W-:Y:S01]  /*0b50*/  SHFL.IDX PT, R22, R21, R34, 0x1c1f ;  /* 0x001c1f2215167589 */ /* 0x0003e200000e0000 */
[----:B------:R-:W-:-:S02]  /*0b60*/  IMAD R39, R0, R39, RZ ;  /* 0x0000002700277224 */ /* 0x000fc400078e02ff */
[-C--:B------:R-:W-:Y:S01]  /*0b70*/  IMAD R46, R15, R17.reuse, R46 ;  /* 0x000000110f2e7224 */ /* 0x080fe200078e022e */
[----:B------:R-:W5:Y:S01]  /*0b80*/  LDS R30, [R20+0x1800] ;  /* 0x00180000141e7984 */ /* 0x000f620000000800 */
[-C--:B------:R-:W-:Y:S02]  /*0b90*/  IMAD R45, R10, R17.reuse, R45 ;  /* 0x000000110a2d7224 */ /* 0x080fe400078e022d */
[----:B------:R-:W-:Y:S01]  /*0ba0*/  IMAD R17, R18, R17, R39 ;  /* 0x0000001112117224 */ /* 0x000fe200078e0227 */
[----:B------:R-:W-:Y:S01]  /*0bb0*/  LDS R51, [R40+0x2800] ;  /* 0x0028000028337984 */ /* 0x000fe20000000800 */
[----:B------:R-:W-:Y:S01]  /*0bc0*/  IMAD R57, R16, R29, R57 ;  /* 0x0000001d10397224 */ /* 0x000fe200078e0239 */
[----:B-1----:R-:W-:Y:S01]  /*0bd0*/  LEA R21, R36, UR5, 0x2 ;  /* 0x0000000524157c11 */ /* 0x002fe2000f8e10ff */
[-C--:B------:R-:W-:Y:S01]  /*0be0*/  IMAD R34, R14, R11.reuse, RZ ;  /* 0x0000000b0e227224 */ /* 0x080fe200078e02ff */
[----:B------:R-:W-:Y:S01]  /*0bf0*/  LDS R59, [R48+0x3000] ;  /* 0x00300000303b7984 */ /* 0x000fe20000000800 */
[----:B------:R-:W-:-:S02]  /*0c00*/  IMAD R11, R0, R11, RZ ;  /* 0x0000000b000b7224 */ /* 0x000fc400078e02ff */
[-C--:B------:R-:W-:Y:S01]  /*0c10*/  IMAD R53, R15, R29.reuse, R34 ;  /* 0x0000001d0f357224 */ /* 0x080fe200078e0222 */
[----:B------:R-:W1:Y:S01]  /*0c20*/  LDS R39, [R21] ;  /* 0x0000000015277984 */ /* 0x000e620000000800 */
[----:B------:R-:W-:Y:S02]  /*0c30*/  IMAD R29, R18, R29, R11 ;  /* 0x0000001d121d7224 */ /* 0x000fe400078e020b */
[-C--:B------:R-:W-:Y:S01]  /*0c40*/  IMAD R36, R13, R33.reuse, RZ ;  /* 0x000000210d247224 */ /* 0x080fe200078e02ff */
[----:B------:R-:W1:Y:S01]  /*0c50*/  LDS R61, [R21+0x1000] ;  /* 0x00100000153d7984 */ /* 0x000e620000000800 */
[-C--:B------:R-:W-:Y:S02]  /*0c60*/  IMAD R34, R12, R33.reuse, RZ ;  /* 0x000000210c227224 */ /* 0x080fe400078e02ff */
[----:B------:R-:W-:Y:S01]  /*0c70*/  IMAD R33, R0, R33, RZ ;  /* 0x0000002100217224 */ /* 0x000fe200078e02ff */
[----:B------:R-:W1:Y:S01]  /*0c80*/  LDS R49, [R21+0x800] ;  /* 0x0008000015317984 */ /* 0x000e620000000800 */
[----:B------:R-:W-:-:S02]  /*0c90*/  IMAD R38, R15, R31, R38 ;  /* 0x0000001f0f267224 */ /* 0x000fc400078e0226 */
[-C--:B------:R-:W-:Y:S01]  /*0ca0*/  IMAD R36, R10, R31.reuse, R36 ;  /* 0x0000001f0a247224 */ /* 0x080fe200078e0224 */
[----:B------:R-:W1:Y:S01]  /*0cb0*/  LDS R11, [R21+0x1800] ;  /* 0x00180000150b7984 */ /* 0x000e620000000800 */
[-C--:B------:R-:W-:Y:S02]  /*0cc0*/  IMAD R34, R16, R31.reuse, R34 ;  /* 0x0000001f10227224 */ /* 0x080fe400078e0222 */
[----:B------:R-:W-:Y:S01]  /*0cd0*/  IMAD R31, R18, R31, R33 ;  /* 0x0000001f121f7224 */ /* 0x000fe200078e0221 */
[----:B------:R-:W-:Y:S01]  /*0ce0*/  LDS R50, [R20+0x2800] ;  /* 0x0028000014327984 */ /* 0x000fe20000000800 */
[C---:B--2---:R-:W-:Y:S02]  /*0cf0*/  IMAD R33, R32.reuse, R19, R35 ;  /* 0x0000001320217224 */ /* 0x044fe400078e0223 */
[----:B0-----:R-:W-:Y:S01]  /*0d00*/  IMAD R35, R32, R27, R43 ;  /* 0x0000001b20237224 */ /* 0x001fe200078e022b */
[----:B------:R-:W-:Y:S01]  /*0d10*/  LDS R54, [R20+0x3800] ;  /* 0x0038000014367984 */ /* 0x000fe20000000800 */
[----:B------:R-:W-:-:S02]  /*0d20*/  IMAD R43, R19, R44, R46 ;  /* 0x0000002c132b7224 */ /* 0x000fc400078e022e */
[-C--:B------:R-:W-:Y:S01]  /*0d30*/  IMAD R45, R27, R44.reuse, R45 ;  /* 0x0000002c1b2d7224 */ /* 0x080fe200078e022d */
[----:B------:R-:W-:Y:S01]  /*0d40*/  LDS R46, [R40+0x3800] ;  /* 0x00380000282e7984 */ /* 0x000fe20000000800 */
[-C--:B----4-:R-:W-:Y:S02]  /*0d50*/  IMAD R47, R25, R44.reuse, R47 ;  /* 0x0000002c192f7224 */ /* 0x090fe400078e022f */
[----:B---3--:R-:W-:Y:S01]  /*0d60*/  IMAD R44, R23, R44, R17 ;  /* 0x0000002c172c7224 */ /* 0x008fe200078e0211 */
[----:B------:R-:W-:Y:S01]  /*0d70*/  LDS R52, [R21+0x2800] ;  /* 0x0028000015347984 */ /* 0x000fe20000000800 */
[-C--:B-----5:R-:W-:Y:S02]  /*0d80*/  IMAD R53, R19, R42.reuse, R53 ;  /* 0x0000002a13357224 */ /* 0x0a0fe400078e0235 */
[-C--:B------:R-:W-:Y:S01]  /*0d90*/  IMAD R55, R27, R42.reuse, R55 ;  /* 0x0000002a1b377224 */ /* 0x080fe200078e0237 */
[----:B------:R-:W0:Y:S01]  /*0da0*/  LDS R17, [R48+0x2000] ;  /* 0x0020000030117984 */ /* 0x000e220000000800 */
[----:B------:R-:W-:-:S02]  /*0db0*/  IMAD R57, R25, R42, R57 ;  /* 0x0000002a19397224 */ /* 0x000fc400078e0239 */
[----:B------:R-:W-:Y:S01]  /*0dc0*/  IMAD R42, R23, R42, R29 ;  /* 0x0000002a172a7224 */ /* 0x000fe200078e021d */
[----:B------:R-:W-:Y:S01]  /*0dd0*/  LDS R56, [R21+0x3800] ;  /* 0x0038000015387984 */ /* 0x000fe20000000800 */
[C---:B------:R-:W-:Y:S02]  /*0de0*/  IMAD R37, R32.reuse, R25, R37 ;  /* 0x0000001920257224 */ /* 0x040fe400078e0225 */
[----:B------:R-:W-:Y:S01]  /*0df0*/  IMAD R41, R32, R23, R41 ;  /* 0x0000001720297224 */ /* 0x000fe200078e0229 */
[----:B------:R-:W2:Y:S01]  /*0e00*/  LDS R29, [R40+0x2000] ;  /* 0x00200000281d7984 */ /* 0x000ea20000000800 */
[-C--:B------:R-:W-:Y:S02]  /*0e10*/  IMAD R38, R19, R30.reuse, R38 ;  /* 0x0000001e13267224 */ /* 0x080fe400078e0226 */
[-C--:B------:R-:W-:Y:S01]  /*0e20*/  IMAD R36, R27, R30.reuse, R36 ;  /* 0x0000001e1b247224 */ /* 0x080fe200078e0224 */
[----:B------:R-:W3:Y:S01]  /*0e30*/  LDS R32, [R20+0x2000] ;  /* 0x0020000014207984 */ /* 0x000ee20000000800 */
[----:B------:R-:W-:-:S02]  /*0e40*/  IMAD R34, R25, R30, R34 ;  /* 0x0000001e19227224 */ /* 0x000fc400078e0222 */
[----:B------:R-:W-:Y:S02]  /*0e50*/  IMAD R30, R23, R30, R31 ;  /* 0x0000001e171e7224 */ /* 0x000fe400078e021f */
[----:B------:R-:W4:Y:S01]  /*0e60*/  LDS R31, [R21+0x2000] ;  /* 0x00200000151f7984 */ /* 0x000f220000000800 */
[C---:B-1----:R-:W-:Y:S02]  /*0e70*/  IMAD R33, R39.reuse, R28, R33 ;  /* 0x0000001c27217224 */ /* 0x042fe400078e0221 */
[C---:B------:R-:W-:Y:S02]  /*0e80*/  IMAD R35, R39.reuse, R26, R35 ;  /* 0x0000001a27237224 */ /* 0x040fe400078e0223 */
[C---:B------:R-:W-:Y:S02]  /*0e90*/  IMAD R37, R39.reuse, R24, R37 ;  /* 0x0000001827257224 */ /* 0x040fe400078e0225 */
[----:B------:R-:W-:Y:S02]  /*0ea0*/  IMAD R39, R39, R22, R41 ;  /* 0x0000001627277224 */ /* 0x000fe400078e0229 */
[----:B------:R-:W1:Y:S01]  /*0eb0*/  LDS R41, [R48+0x2800] ;  /* 0x0028000030297984 */ /* 0x000e620000000800 */
[----:B------:R-:W-:-:S02]  /*0ec0*/  IMAD R53, R28, R61, R53 ;  /* 0x0000003d1c357224 */ /* 0x000fc400078e0235 */
[-C--:B------:R-:W-:Y:S02]  /*0ed0*/  IMAD R55, R26, R61.reuse, R55 ;  /* 0x0000003d1a377224 */ /* 0x080fe400078e0237 */
[-C--:B------:R-:W-:Y:S02]  /*0ee0*/  IMAD R57, R24, R61.reuse, R57 ;  /* 0x0000003d18397224 */ /* 0x080fe400078e0239 */
[----:B------:R-:W-:Y:S02]  /*0ef0*/  IMAD R61, R22, R61, R42 ;  /* 0x0000003d163d7224 */ /* 0x000fe400078e022a */
[----:B------:R-:W5:Y:S01]  /*0f00*/  LDS R42, [R48+0x3800] ;  /* 0x00380000302a7984 */ /* 0x000f620000000800 */
[-C--:B------:R-:W-:Y:S02]  /*0f10*/  IMAD R43, R28, R49.reuse, R43 ;  /* 0x000000311c2b7224 */ /* 0x080fe400078e022b */
[-C--:B------:R-:W-:Y:S01]  /*0f20*/  IMAD R45, R26, R49.reuse, R45 ;  /* 0x000000311a2d7224 */ /* 0x080fe200078e022d */
[----:B------:R-:W-:Y:S01]  /*0f30*/  LDS R48, [R21+0x3000] ;  /* 0x0030000015307984 */ /* 0x000fe20000000800 */
[----:B------:R-:W-:-:S02]  /*0f40*/  IMAD R47, R24, R49, R47 ;  /* 0x00000031182f7224 */ /* 0x000fc400078e022f */
[----:B------:R-:W-:Y:S02]  /*0f50*/  IMAD R49, R22, R49, R44 ;  /* 0x0000003116317224 */ /* 0x000fe400078e022c */
[----:B------:R0:W5:Y:S01]  /*0f60*/  LDS R44, [R40+0x3000] ;  /* 0x00300000282c7984 */ /* 0x0001620000000800 */
[-C--:B------:R-:W-:Y:S02]  /*0f70*/  IMAD R38, R28, R11.reuse, R38 ;  /* 0x0000000b1c267224 */ /* 0x080fe400078e0226 */
[-C--:B------:R-:W-:Y:S02]  /*0f80*/  IMAD R36, R26, R11.reuse, R36 ;  /* 0x0000000b1a247224 */ /* 0x080fe400078e0224 */
[-C--:B------:R-:W-:Y:S02]  /*0f90*/  IMAD R34, R24, R11.reuse, R34 ;  /* 0x0000000b18227224 */ /* 0x080fe400078e0222 */
[----:B------:R-:W-:Y:S02]  /*0fa0*/  IMAD R11, R22, R11, R30 ;  /* 0x0000000b160b7224 */ /* 0x000fe400078e021e */
[----:B------:R3:W5:Y:S01]  /*0fb0*/  LDS R30, [R20+0x3000] ;  /* 0x00300000141e7984 */ /* 0x0007620000000800 */
[----:B0-----:R-:W-:-:S02]  /*0fc0*/  IMAD R40, R14, R17, RZ ;  /* 0x000000110e287224 */ /* 0x001fc400078e02ff */
[-C--:B------:R-:W-:Y:S01]  /*0fd0*/  IMAD R58, R13, R17.reuse, RZ ;  /* 0x000000110d3a7224 */ /* 0x080fe200078e02ff */
[----:B------:R-:W-:Y:S01]  /*0fe0*/  BAR.SYNC.DEFER_BLOCKING 0x0 ;  /* 0x0000000000007b1d */ /* 0x000fe20000010000 */
[-C--:B------:R-:W-:Y:S02]  /*0ff0*/  IMAD R60, R12, R17.reuse, RZ ;  /* 0x000000110c3c7224 */ /* 0x080fe400078e02ff */
[----:B------:R-:W-:Y:S02]  /*1000*/  IMAD R17, R0, R17, RZ ;  /* 0x0000001100117224 */ /* 0x000fe400078e02ff */
[-C--:B--2---:R-:W-:Y:S02]  /*1010*/  IMAD R40, R15, R29.reuse, R40 ;  /* 0x0000001d0f287224 */ /* 0x084fe400078e0228 */
[-C--:B------:R-:W-:Y:S02]  /*1020*/  IMAD R58, R10, R29.reuse, R58 ;  /* 0x0000001d0a3a7224 */ /* 0x080fe400078e023a */
[----:B------:R-:W-:-:S02]  /*1030*/  IMAD R60, R16, R29, R60 ;  /* 0x0000001d103c7224 */ /* 0x000fc400078e023c */
[----:B---3--:R-:W-:Y:S02]  /*1040*/  IMAD R20, R18, R29, R17 ;  /* 0x0000001d12147224 */ /* 0x008fe400078e0211 */
[-C--:B------:R-:W-:Y:S02]  /*1050*/  IMAD R29, R19, R32.reuse, R40 ;  /* 0x00000020131d7224 */ /* 0x080fe400078e0228 */
[-C--:B------:R-:W-:Y:S02]  /*1060*/  IMAD R21, R27, R32.reuse, R58 ;  /* 0x000000201b157224 */ /* 0x080fe400078e023a */
[-C--:B------:R-:W-:Y:S02]  /*1070*/  IMAD R17, R25, R32.reuse, R60 ;  /* 0x0000002019117224 */ /* 0x080fe400078e023c */
[----:B------:R-:W-:Y:S02]  /*1080*/  IMAD R20, R23, R32, R20 ;  /* 0x0000002017147224 */ /* 0x000fe400078e0214 */
[----:B----4-:R-:W-:-:S02]  /*1090*/  IMAD R29, R28, R31, R29 ;  /* 0x0000001f1c1d7224 */ /* 0x010fc400078e021d */
[-C--:B------:R-:W-:Y:S01]  /*10a0*/  IMAD R21, R26, R31.reuse, R21 ;  /* 0x0000001f1a157224 */ /* 0x080fe200078e0215 */
[----:B------:R0:W-:Y:S01]  /*10b0*/  STG.E desc[UR6][R8.64], R33 ;  /* 0x0000002108007986 */ /* 0x0001e2000c101906 */
[-C--:B------:R-:W-:Y:S02]  /*10c0*/  IMAD R17, R24, R31.reuse, R17 ;  /* 0x0000001f18117224 */ /* 0x080fe400078e0211 */
[----:B------:R-:W-:Y:S01]  /*10d0*/  IMAD R31, R22, R31, R20 ;  /* 0x0000001f161f7224 */ /* 0x000fe200078e0214 */
[----:B------:R-:W-:Y:S01]  /*10e0*/  STG.E desc[UR6][R6.64], R35 ;  /* 0x0000002306007986 */ /* 0x000fe2000c101906 */
[-C--:B-1----:R-:W-:Y:S02]  /*10f0*/  IMAD R32, R14, R41.reuse, RZ ;  /* 0x000000290e207224 */ /* 0x082fe400078e02ff */
[----:B------:R-:W-:Y:S01]  /*1100*/  IMAD R20, R13, R41, RZ ;  /* 0x000000290d147224 */ /* 0x000fe200078e02ff */
[----:B------:R-:W-:Y:S01]  /*1110*/  STG.E desc[UR6][R4.64], R37 ;  /* 0x0000002504007986 */ /* 0x000fe2000c101906 */
[----:B------:R-:W-:-:S02]  /*1120*/  IMAD R32, R15, R51, R32 ;  /* 0x000000330f207224 */ /* 0x000fc400078e0220 */
[----:B------:R-:W-:Y:S01]  /*1130*/  IMAD R20, R10, R51, R20 ;  /* 0x000000330a147224 */ /* 0x000fe200078e0214 */
[----:B------:R-:W-:Y:S01]  /*1140*/  STG.E desc[UR6][R2.64], R39 ;  /* 0x0000002702007986 */ /* 0x000fe2000c101906 */
[-C--:B0-----:R-:W-:Y:S02]  /*1150*/  IMAD R33, R12, R41.reuse, RZ ;  /* 0x000000290c217224 */ /* 0x081fe400078e02ff */
[----:B------:R-:W-:Y:S01]  /*1160*/  IMAD R41, R0, R41, RZ ;  /* 0x0000002900297224 */ /* 0x000fe200078e02ff */
[----:B------:R-:W-:Y:S01]  /*1170*/  STG.E desc[UR6][R8.64+0x200], R43 ;  /* 0x0002002b08007986 */ /* 0x000fe2000c101906 */
[-C--:B------:R-:W-:Y:S02]  /*1180*/  IMAD R33, R16, R51.reuse, R33 ;  /* 0x0000003310217224 */ /* 0x080fe400078e0221 */
[----:B------:R-:W-:Y:S01]  /*1190*/  IMAD R51, R18, R51, R41 ;  /* 0x0000003312337224 */ /* 0x000fe200078e0229 */
[----:B------:R-:W-:Y:S01]  /*11a0*/  STG.E desc[UR6][R6.64+0x200], R45 ;  /* 0x0002002d06007986 */ /* 0x000fe2000c101906 */
[----:B------:R-:W-:-:S02]  /*11b0*/  IMAD R40, R14, R59, RZ ;  /* 0x0000003b0e287224 */ /* 0x000fc400078e02ff */
[----:B-----5:R-:W-:Y:S01]  /*11c0*/  IMAD R41, R14, R42, RZ ;  /* 0x0000002a0e297224 */ /* 0x020fe200078e02ff */
[----:B------:R-:W-:Y:S01]  /*11d0*/  STG.E desc[UR6][R4.64+0x200], R47 ;  /* 0x0002002f04007986 */ /* 0x000fe2000c101906 */
[C---:B------:R-:W-:Y:S02]  /*11e0*/  IMAD R14, R15.reuse, R44, R40 ;  /* 0x0000002c0f0e7224 */ /* 0x040fe400078e0228 */
[----:B------:R-:W-:Y:S01]  /*11f0*/  IMAD R15, R15, R46, R41 ;  /* 0x0000002e0f0f7224 */ /* 0x000fe200078e0229 */
[----:B------:R-:W-:Y:S01]  /*1200*/  STG.E desc[UR6][R2.64+0x200], R49 ;  /* 0x0002003102007986 */ /* 0x000fe2000c101906 */
[C---:B------:R-:W-:Y:S02]  /*1210*/  IMAD R41, R13.reuse, R59, RZ ;  /* 0x0000003b0d297224 */ /* 0x040fe400078e02ff */
[----:B------:R-:W-:Y:S01]  /*1220*/  IMAD R40, R13, R42, RZ ;  /* 0x0000002a0d287224 */ /* 0x000fe200078e02ff */
[----:B------:R-:W-:Y:S01]  /*1230*/  STG.E desc[UR6][R8.64+0x400], R53 ;  /* 0x0004003508007986 */ /* 0x000fe2000c101906 */
[----:B------:R-:W-:-:S02]  /*1240*/  IMAD R13, R10, R44, R41 ;  /* 0x0000002c0a0d7224 */ /* 0x000fc400078e0229 */
[-C--:B------:R-:W-:Y:S01]  /*1250*/  IMAD R41, R12, R59.reuse, RZ ;  /* 0x0000003b0c297224 */ /* 0x080fe200078e02ff */
[----:B------:R-:W-:Y:S01]  /*1260*/  STG.E desc[UR6][R6.64+0x400], R55 ;  /* 0x0004003706007986 */ /* 0x000fe2000c101906 */
[----:B------:R-:W-:Y:S02]  /*1270*/  IMAD R59, R0, R59, RZ ;  /* 0x0000003b003b7224 */ /* 0x000fe400078e02ff */
[-C--:B------:R-:W-:Y:S01]  /*1280*/  IMAD R12, R12, R42.reuse, RZ ;  /* 0x0000002a0c0c7224 */ /* 0x080fe200078e02ff */
[----:B------:R-:W-:Y:S01]  /*1290*/  STG.E desc[UR6][R4.64+0x400], R57 ;  /* 0x0004003904007986 */ /* 0x000fe2000c101906 */
[----:B------:R-:W-:Y:S02]  /*12a0*/  IMAD R42, R0, R42, RZ ;  /* 0x0000002a002a7224 */ /* 0x000fe400078e02ff */
[-C--:B------:R-:W-:Y:S01]  /*12b0*/  IMAD R0, R16, R44.reuse, R41 ;  /* 0x0000002c10007224 */ /* 0x080fe200078e0229 */
[----:B------:R-:W-:Y:S01]  /*12c0*/  STG.E desc[UR6][R2.64+0x400], R61 ;  /* 0x0004003d02007986 */ /* 0x000fe2000c101906 */
[----:B------:R-:W-:-:S02]  /*12d0*/  IMAD R44, R18, R44, R59 ;  /* 0x0000002c122c7224 */ /* 0x000fc400078e023b */
[-C--:B------:R-:W-:Y:S01]  /*12e0*/  IMAD R41, R19, R50.reuse, R32 ;  /* 0x0000003213297224 */ /* 0x080fe200078e0220 */
[----:B------:R-:W-:Y:S01]  /*12f0*/  STG.E desc[UR6][R8.64+0x600], R38 ;  /* 0x0006002608007986 */ /* 0x000fe2000c101906 */
[-C--:B------:R-:W-:Y:S02]  /*1300*/  IMAD R59, R27, R50.reuse, R20 ;  /* 0x000000321b3b7224 */ /* 0x080fe400078e0214 */
[-C--:B------:R-:W-:Y:S01]  /*1310*/  IMAD R33, R25, R50.reuse, R33 ;  /* 0x0000003219217224 */ /* 0x080fe200078e0221 */
[----:B------:R-:W-:Y:S01]  /*1320*/  STG.E desc[UR6][R6.64+0x600], R36 ;  /* 0x0006002406007986 */ /* 0x000fe2000c101906 */
[----:B------:R-:W-:Y:S02]  /*1330*/  IMAD R50, R23, R50, R51 ;  /* 0x0000003217327224 */ /* 0x000fe400078e0233 */
[-C--:B------:R-:W-:Y:S01]  /*1340*/  IMAD R14, R19, R30.reuse, R14 ;  /* 0x0000001e130e7224 */ /* 0x080fe200078e020e */
[----:B------:R-:W-:Y:S01]  /*1350*/  STG.E desc[UR6][R4.64+0x600], R34 ;  /* 0x0006002204007986 */ /* 0x000fe2000c101906 */
[----:B------:R-:W-:-:S02]  /*1360*/  IMAD R51, R27, R30, R13 ;  /* 0x0000001e1b337224 */ /* 0x000fc400078e020d */
[----:B------:R-:W-:Y:S01]  /*1370*/  IMAD R41, R28, R52, R41 ;  /* 0x000000341c297224 */ /* 0x000fe200078e0229 */
[----:B------:R-:W-:Y:S01]  /*1380*/  STG.E desc[UR6][R2.64+0x600], R11 ;  /* 0x0006000b02007986 */ /* 0x000fe2000c101906 */
[----:B------:R-:W-:Y:S02]  /*1390*/  IMAD R10, R10, R46, R40 ;  /* 0x0000002e0a0a7224 */ /* 0x000fe400078e0228 */
[----:B------:R-:W-:Y:S01]  /*13a0*/  IMAD R13, R25, R30, R0 ;  /* 0x0000001e190d7224 */ /* 0x000fe200078e0200 */
        /* <DEDUP_REMOVED lines=11> */
[----:B------:R-:W-:Y:S01]  /*1460*/  IMAD R19, R28, R48, R14 ;  /* 0x000000301c137224 */ /* 0x000fe200078e020e */
[----:B------:R-:W-:Y:S01]  /*1470*/  STG.E desc[UR6][R8.64+0xa00], R41 ;  /* 0x000a002908007986 */ /* 0x000fe2000c101906 */
[----:B------:R-:W-:-:S02]  /*1480*/  IMAD R27, R27, R54, R10 ;  /* 0x000000361b1b7224 */ /* 0x000fc400078e020a */
[----:B------:R-:W-:Y:S01]  /*1490*/  IMAD R51, R26, R48, R51 ;  /* 0x000000301a337224 */ /* 0x000fe200078e0233 */
[----:B------:R-:W-:Y:S01]  /*14a0*/  STG.E desc[UR6][R6.64+0xa00], R59 ;  /* 0x000a003b06007986 */ /* 0x000fe2000c101906 */
[-C--:B------:R-:W-:Y:S02]  /*14b0*/  IMAD R16, R25, R54.reuse, R16 ;  /* 0x0000003619107224 */ /* 0x080fe400078e0210 */
[----:B------:R-:W-:Y:S01]  /*14c0*/  IMAD R18, R23, R54, R18 ;  /* 0x0000003617127224 */ /* 0x000fe200078e0212 */
[----:B------:R-:W-:Y:S01]  /*14d0*/  STG.E desc[UR6][R4.64+0xa00], R33 ;  /* 0x000a002104007986 */ /* 0x000fe2000c101906 */
[-C--:B------:R-:W-:Y:S02]  /*14e0*/  IMAD R13, R24, R48.reuse, R13 ;  /* 0x00000030180d7224 */ /* 0x080fe400078e020d */
[----:B------:R-:W-:Y:S01]  /*14f0*/  IMAD R23, R22, R48, R44 ;  /* 0x0000003016177224 */ /* 0x000fe200078e022c */
[----:B------:R-:W-:Y:S01]  /*1500*/  STG.E desc[UR6][R2.64+0xa00], R15 ;  /* 0x000a000f02007986 */ /* 0x000fe2000c101906 */
[----:B------:R-:W-:-:S02]  /*1510*/  IMAD R25, R28, R56, R0 ;  /* 0x000000381c197224 */ /* 0x000fc400078e0200 */
[-C--:B------:R-:W-:Y:S01]  /*1520*/  IMAD R27, R26, R56.reuse, R27 ;  /* 0x000000381a1b7224 */ /* 0x080fe200078e021b */
[----:B------:R-:W-:Y:S01]  /*1530*/  STG.E desc[UR6][R8.64+0xc00], R19 ;  /* 0x000c001308007986 */ /* 0x000fe2000c101906 */
[-C--:B------:R-:W-:Y:S02]  /*1540*/  IMAD R16, R24, R56.reuse, R16 ;  /* 0x0000003818107224 */ /* 0x080fe400078e0210 */
[----:B------:R-:W-:Y:S01]  /*1550*/  IMAD R18, R22, R56, R18 ;  /* 0x0000003816127224 */ /* 0x000fe200078e0212 */
        /* <DEDUP_REMOVED lines=8> */
        .weak           $__internal_517_$__cuda_sm20_div_u16
        .type           $__internal_517_$__cuda_sm20_div_u16,@function
        .size           $__internal_517_$__cuda_sm20_div_u16,(.L_x_39020 - $__internal_517_$__cuda_sm20_div_u16)
$__internal_517_$__cuda_sm20_div_u16:
[----:B------:R-:W0:Y:S01]  /*15e0*/  I2F.U16 R4, R3 ;  /* 0x0000000300047306 */ /* 0x000e220000101000 */
[----:B------:R-:W-:Y:S02]  /*15f0*/  MOV R5, 0x4b800000 ;  /* 0x4b80000000057802 */ /* 0x000fe40000000f00 */
        /* <DEDUP_REMOVED lines=16> */
[----:B------:R-:W-:Y:S06]  /*1700*/  RET.REL.NODEC R2 `(_Z9cuda_gemmIiLi128ELi1ELi1ELi4096ELi4ELi4ELi64ELi0ELi1EEviiiPT_S1_S1_iii) ;  /* 0xffffffe8023c7950 */ /* 0x000fec0003c3ffff */
.L_x_26658:
        /* <DEDUP_REMOVED lines=15> */
.L_x_39020:


//--------------------- .text._Z9cuda_gemmIiLi128ELi1ELi1ELi4096ELi4ELi4ELi64ELi0ELi0EEviiiPT_S1_S1_iii --------------------------
	.section	.text._Z9cuda_gemmIiLi128ELi1ELi1ELi4096ELi4ELi4ELi64ELi0ELi0EEviiiPT_S1_S1_iii,"ax",@progbits
	.align	128
        .global         _Z9cuda_gemmIiLi128ELi1ELi1ELi4096ELi4ELi4ELi64ELi0ELi0EEviiiPT_S1_S1_iii
        .type           _Z9cuda_gemmIiLi128ELi1ELi1ELi4096ELi4ELi4ELi64ELi0ELi0EEviiiPT_S1_S1_iii,@function
        .size           _Z9cuda_gemmIiLi128ELi1ELi1ELi4096ELi4ELi4ELi64ELi0ELi0EEviiiPT_S1_S1_iii,(.L_x_39022 - _Z9cuda_gemmIiLi128ELi1ELi1ELi4096ELi4ELi4ELi64ELi0ELi0EEviiiPT_S1_S1_iii)
        .other          _Z9cuda_gemmIiLi128ELi1ELi1ELi4096ELi4ELi4ELi64ELi0ELi0EEviiiPT_S1_S1_iii,@"STO_CUDA_ENTRY STV_DEFAULT"
_Z9cuda_gemmIiLi128ELi1ELi1ELi4096ELi4ELi4ELi64ELi0ELi0EEviiiPT_S1_S1_iii:
.text._Z9cuda_gemmIiLi128ELi1ELi1ELi4096ELi4ELi4ELi64ELi0ELi0EEviiiPT_S1_S1_iii:
[----:B------:R-:W0:Y:S08]  /*0000*/  LDC R1, c[0x0][0x37c] ;  /* 0x0000df00ff017b82 */ /* 0x000e300000000800 */
[----:B------:R-:W1:Y:S01]  /*0010*/  LDC.64 R4, c[0x0][0x3a8] ;  /* 0x0000ea00ff047b82 */ /* 0x000e620000000a00 */
[----:B------:R-:W2:Y:S01]  /*0020*/  LDCU.64 UR8, c[0x0][0x358] ;  /* 0x00006b00ff0877ac */ /* 0x000ea20008000a00 */
        /* <DEDUP_REMOVED lines=14> */
[----:B------:R-:W-:Y:S02]  /*0110*/  IMAD.HI.U32 R36, R3, 0x1000, RZ ;  /* 0x0000100003247827 */ /* 0x000fe400078e00ff */
[----:B------:R-:W0:Y:S02]  /*0120*/  S2R R3, SR_TID.X ;  /* 0x0000000000037919 */ /* 0x000e240000002100 */
        /* <DEDUP_REMOVED lines=8> */
[----:B0-----:R-:W-:-:S04]  /*01b0*/  ISETP.GE.U32.AND P0, PT, R3, R2, PT ;  /* 0x000000020300720c */ /* 0x001fc80003f06070 */
[----:B------:R-:W-:Y:S02]  /*01c0*/  @!P2 IADD3 R36, PT, PT, -R36, RZ, RZ ;  /* 0x000000ff2424a210 */ /* 0x000fe40007ffe1ff */
[----:B------:R-:W-:-:S04]  /*01d0*/  @!P1 LOP3.LUT R36, RZ, R5, RZ, 0x33, !PT ;  /* 0x00000005ff249212 */ /* 0x000fc800078e33ff */
[----:B------:R-:W-:-:S04]  /*01e0*/  VIMNMX R38, PT, PT, R36, 0x80, PT ;  /* 0x0000008024267848 */ /* 0x000fc80003fe0100 */
[----:B------:R-:W-:Y:S01]  /*01f0*/  PRMT R0, R38, 0x9910, RZ ;  /* 0x0000991026007816 */ /* 0x000fe200000000ff */
[----:B--2---:R-:W-:Y:S06]  /*0200*/  @P0 BRA `(.L_x_26660) ;  /* 0x0000000000cc0947 */ /* 0x004fec0003800000 */
        /* <DEDUP_REMOVED lines=26> */
.L_x_26661:
        /* <DEDUP_REMOVED lines=25> */
.L_x_26660:
[----:B------:R-:W-:Y:S05]  /*0540*/  BSYNC.RECONVERGENT B0 ;  /* 0x0000000000007941 */ /* 0x000fea0003800200 */
.L_x_26659:
[----:B------:R-:W-:Y:S01]  /*0550*/  IMAD.MOV.U32 R4, RZ, RZ, 0x80 ;  /* 0x00000080ff047424 */ /* 0x000fe200078e00ff */
[----:B------:R-:W-:Y:S02]  /*0560*/  MOV R7, R0 ;  /* 0x0000000000077202 */ /* 0x000fe40000000f00 */
[----:B------:R-:W-:-:S07]  /*0570*/  MOV R6, 0x590 ;  /* 0x0000059000067802 */ /* 0x000fce0000000f00 */
[----:B0-----:R-:W-:Y:S05]  /*0580*/  CALL.REL.NOINC `($__internal_518_$__cuda_sm20_div_s16) ;  /* 0x00000034009c7944 */ /* 0x001fea0003c00000 */
[----:B------:R-:W-:Y:S01]  /*0590*/  PRMT R0, R7, 0x9910, RZ ;  /* 0x0000991007007816 */ /* 0x000fe200000000ff */
[----:B------:R-:W-:Y:S01]  /*05a0*/  IMAD.MOV.U32 R39, RZ, RZ, R7 ;  /* 0x000000ffff277224 */ /* 0x000fe200078e0007 */
[----:B------:R-:W-:Y:S01]  /*05b0*/  MOV R6, 0x5f0 ;  /* 0x000005f000067802 */ /* 0x000fe20000000f00 */
[----:B------:R-:W-:Y:S01]  /*05c0*/  IMAD.MOV.U32 R4, RZ, RZ, 0x4 ;  /* 0x00000004ff047424 */ /* 0x000fe200078e00ff */
[----:B------:R-:W-:-:S07]  /*05d0*/  MOV R7, R0 ;  /* 0x0000000000077202 */ /* 0x000fce0000000f00 */
[----:B------:R-:W-:Y:S05]  /*05e0*/  CALL.REL.NOINC `($__internal_518_$__cuda_sm20_div_s16) ;  /* 0x0000003400847944 */ /* 0x000fea0003c00000 */
[----:B------:R-:W0:Y:S01]  /*05f0*/  I2F.U32.RP R2, R38 ;  /* 0x0000002600027306 */ /* 0x000e220000209000 */
[----:B------:R-:W1:Y:S01]  /*0600*/  S2UR UR7, SR_CTAID.Y ;  /* 0x00000000000779c3 */ /* 0x000e620000002600 */
[----:B------:R-:W-:-:S07]  /*0610*/  IMAD.MOV R9, RZ, RZ, -R38 ;  /* 0x000000ffff097224 */ /* 0x000fce00078e0a26 */
        /* <DEDUP_REMOVED lines=14> */
[----:B------:R1:W-:Y:S01]  /*0700*/  STL.128 [R1], RZ ;  /* 0x000000ff01007387 */ /* 0x0003e20000100c00 */
[----:B------:R-:W-:Y:S01]  /*0710*/  @P0 IMAD.IADD R5, R5, 0x1, -R38 ;  /* 0x0000000105050824 */ /* 0x000fe200078e0a26 */
[----:B------:R-:W2:Y:S01]  /*0720*/  LDCU UR5, c[0x0][0x388] ;  /* 0x00007100ff0577ac */ /* 0x000ea20008000800 */
[----:B------:R-:W-:Y:S01]  /*0730*/  SHF.L.U32 R21, R3, 0x2, RZ ;  /* 0x0000000203157819 */ /* 0x000fe200000006ff */
[----:B------:R1:W-:Y:S01]  /*0740*/  STL.128 [R1+0x10], RZ ;  /* 0x000010ff01007387 */ /* 0x0003e20000100c00 */
[----:B------:R-:W-:Y:S01]  /*0750*/  ISETP.NE.U32.AND P2, PT, R38, RZ, PT ;  /* 0x000000ff2600720c */ /* 0x000fe20003f45070 */
[----:B------:R-:W-:Y:S01]  /*0760*/  IMAD.MOV.U32 R40, RZ, RZ, R1 ;  /* 0x000000ffff287224 */ /* 0x000fe200078e0001 */
[----:B------:R-:W3:Y:S01]  /*0770*/  S2UR UR4, SR_CTAID.X ;  /* 0x00000000000479c3 */ /* 0x000ee20000002500 */
[----:B------:R1:W-:Y:S01]  /*0780*/  STL.128 [R1+0x20], RZ ;  /* 0x000020ff01007387 */ /* 0x0003e20000100c00 */
[----:B------:R-:W-:-:S02]  /*0790*/  ISETP.GE.U32.AND P1, PT, R5, R38, PT ;  /* 0x000000260500720c */ /* 0x000fc40003f26070 */
[----:B------:R-:W-:Y:S01]  /*07a0*/  LOP3.LUT R5, R21, 0xfff, RZ, 0x3c, !PT ;  /* 0x00000fff15057812 */ /* 0x000fe200078e3cff */
[----:B------:R1:W-:Y:S01]  /*07b0*/  STL.128 [R1+0x30], RZ ;  /* 0x000030ff01007387 */ /* 0x0003e20000100c00 */
[----:B------:R-:W-:Y:S02]  /*07c0*/  @P0 IADD3 R0, PT, PT, R0, 0x1, RZ ;  /* 0x0000000100000810 */ /* 0x000fe40007ffe0ff */
[----:B------:R-:W-:Y:S01]  /*07d0*/  PRMT R37, R7, 0x9910, RZ ;  /* 0x0000991007257816 */ /* 0x000fe200000000ff */
[----:B------:R1:W-:Y:S01]  /*07e0*/  STL.128 [R1+0x40], RZ ;  /* 0x000040ff01007387 */ /* 0x0003e20000100c00 */
[----:B------:R-:W-:Y:S02]  /*07f0*/  LOP3.LUT R2, R3, 0x3, RZ, 0xc0, !PT ;  /* 0x0000000303027812 */ /* 0x000fe400078ec0ff */
[----:B------:R-:W-:Y:S01]  /*0800*/  MOV R9, 0x8d0 ;  /* 0x000008d000097802 */ /* 0x000fe20000000f00 */
[----:B------:R1:W-:Y:S02]  /*0810*/  STL.128 [R1+0x50], RZ ;  /* 0x000050ff01007387 */ /* 0x0003e40000100c00 */
[----:B------:R-:W-:Y:S01]  /*0820*/  @P1 VIADD R0, R0, 0x1 ;  /* 0x0000000100001836 */ /* 0x000fe20000000000 */
[----:B------:R-:W-:Y:S01]  /*0830*/  @!P2 LOP3.LUT R0, RZ, R38, RZ, 0x33, !PT ;  /* 0x00000026ff00a212 */ /* 0x000fe200078e33ff */
[----:B------:R1:W-:Y:S01]  /*0840*/  STL.128 [R1+0x60], RZ ;  /* 0x000060ff01007387 */ /* 0x0003e20000100c00 */
[----:B0-----:R-:W-:-:S03]  /*0850*/  IMAD.SHL.U32 R20, R24, 0x4, RZ ;  /* 0x0000000418147824 */ /* 0x001fc600078e00ff */
[----:B------:R1:W-:Y:S01]  /*0860*/  STL.128 [R1+0x70], RZ ;  /* 0x000070ff01007387 */ /* 0x0003e20000100c00 */
[----:B------:R-:W-:Y:S01]  /*0870*/  IMAD.IADD R5, R5, 0x1, -R20 ;  /* 0x0000000105057824 */ /* 0x000fe200078e0a14 */
[----:B------:R-:W-:Y:S01]  /*0880*/  LOP3.LUT R4, R20, 0xffff, RZ, 0xc0, !PT ;  /* 0x0000ffff14047812 */ /* 0x000fe200078ec0ff */
[----:B---3--:R-:W-:-:S03]  /*0890*/  USHF.L.U32 UR4, UR4, 0xc, URZ ;  /* 0x0000000c04047899 */ /* 0x008fc600080006ff */
[----:B------:R-:W-:Y:S01]  /*08a0*/  LOP3.LUT R5, R5, 0xffff, RZ, 0xc0, !PT ;  /* 0x0000ffff05057812 */ /* 0x000fe200078ec0ff */
[----:B--2---:R-:W-:-:S12]  /*08b0*/  UIMAD UR4, UR7, UR5, UR4 ;  /* 0x00000005070472a4 */ /* 0x004fd8000f8e0204 */
[----:B-1----:R-:W-:Y:S05]  /*08c0*/  CALL.REL.NOINC `($__internal_519_$__cuda_sm20_div_u16) ;  /* 0x0000003400307944 */ /* 0x002fea0003c00000 */
        /* <DEDUP_REMOVED lines=10> */
.L_x_26664:
        /* <DEDUP_REMOVED lines=10> */
.L_x_26663:
[----:B------:R-:W-:Y:S05]  /*0a10*/  BSYNC.RECONVERGENT B0 ;  /* 0x0000000000007941 */ /* 0x000fea0003800200 */
.L_x_26662:
[----:B------:R-:W1:Y:S01]  /*0a20*/  S2UR UR6, SR_CgaCtaId ;  /* 0x00000000000679c3 */ /* 0x000e620000008800 */
[----:B------:R-:W-:Y:S01]  /*0a30*/  UMOV UR5, 0x400 ;  /* 0x0000040000057882 */ /* 0x000fe20000000000 */
[----:B------:R-:W-:Y:S01]  /*0a40*/  BSSY.RECONVERGENT B0, `(.L_x_26665) ;  /* 0x000001e000007945 */ /* 0x000fe20003800200 */
[----:B------:R-:W-:-:S05]  /*0a50*/  UIADD3 UR5, UPT, UPT, UR5, 0x80, URZ ;  /* 0x0000008005057890 */ /* 0x000fca000fffe0ff */
[----:B------:R-:W2:Y:S01]  /*0a60*/  LDC.64 R22, c[0x0][0x390] ;  /* 0x0000e400ff167b82 */ /* 0x000ea20000000a00 */
[----:B-1----:R-:W-:-:S12]  /*0a70*/  ULEA UR5, UR6, UR5, 0x18 ;  /* 0x0000000506057291 */ /* 0x002fd8000f8ec0ff */
.L_x_26666:
[----:B-1----:R-:W-:Y:S02]  /*0a80*/  IADD3 R9, PT, PT, R20, R21, RZ ;  /* 0x0000001514097210 */ /* 0x002fe40007ffe0ff */
[----:B0-----:R-:W-:-:S03]  /*0a90*/  IADD3 R7, PT, PT, R21, UR4, RZ ;  /* 0x0000000415077c10 */ /* 0x001fc6000fffe0ff */
        /* <DEDUP_REMOVED lines=25> */
.L_x_26665:
        /* <DEDUP_REMOVED lines=20> */
[----:B------:R-:W-:Y:S01]  /*0d70*/  IMAD.MOV R5, RZ, RZ, -R0 ;  /* 0x000000ffff057224 */ /* 0x000fe200078e0a00 */
[----:B------:R-:W-:Y:S01]  /*0d80*/  BSSY B1, `(.L_x_26668) ;  /* 0x0000070000017945 */ /* 0x000fe20003800000 */
[----:B------:R-:W-:Y:S02]  /*0d90*/  PRMT R12, R39, 0x9910, RZ ;  /* 0x00009910270c7816 */ /* 0x000fe400000000ff */
[----:B------:R-:W-:-:S04]  /*0da0*/  IMAD R5, R38, R5, R3 ;  /* 0x0000000526057224 */ /* 0x000fc800078e0203 */
[C---:B------:R-:W-:Y:S01]  /*0db0*/  VIADD R14, R5.reuse, 0xffffffff ;  /* 0xffffffff050e7836 */ /* 0x040fe20000000000 */
[C---:B------:R-:W-:Y:S02]  /*0dc0*/  LOP3.LUT R4, R5.reuse, 0x3, RZ, 0xc0, !PT ;  /* 0x0000000305047812 */ /* 0x040fe400078ec0ff */
[----:B------:R-:W-:Y:S02]  /*0dd0*/  IADD3 R13, PT, PT, R5, 0x1, RZ ;  /* 0x00000001050d7810 */ /* 0x000fe40007ffe0ff */
[C---:B------:R-:W-:Y:S01]  /*0de0*/  IADD3 R6, PT, PT, R4.reuse, 0x1, RZ ;  /* 0x0000000104067810 */ /* 0x040fe20007ffe0ff */
[C---:B------:R-:W-:Y:S01]  /*0df0*/  VIADD R8, R4.reuse, 0x2 ;  /* 0x0000000204087836 */ /* 0x040fe20000000000 */
[----:B------:R-:W-:Y:S01]  /*0e00*/  LOP3.LUT R13, R13, 0x3, RZ, 0xc0, !PT ;  /* 0x000000030d0d7812 */ /* 0x000fe200078ec0ff */
[----:B------:R-:W-:Y:S01]  /*0e10*/  VIADD R10, R4, 0x3 ;  /* 0x00000003040a7836 */ /* 0x000fe20000000000 */
[----:B------:R-:W-:Y:S02]  /*0e20*/  LOP3.LUT R14, R14, 0x3, RZ, 0xc0, !PT ;  /* 0x000000030e0e7812 */ /* 0x000fe400078ec0ff */
[----:B------:R-:W-:-:S02]  /*0e30*/  LOP3.LUT R15, R4, 0x2, RZ, 0x3c, !PT ;  /* 0x00000002040f7812 */ /* 0x000fc400078e3cff */
[-C--:B0-----:R-:W-:Y:S02]  /*0e40*/  ISETP.GE.AND P0, PT, R6, R17.reuse, PT ;  /* 0x000000110600720c */ /* 0x081fe40003f06270 */
[-C--:B------:R-:W-:Y:S02]  /*0e50*/  ISETP.GE.AND P1, PT, R8, R17.reuse, PT ;  /* 0x000000110800720c */ /* 0x080fe40003f26270 */
[-C--:B------:R-:W-:Y:S02]  /*0e60*/  ISETP.GE.AND P2, PT, R10, R17.reuse, PT ;  /* 0x000000110a00720c */ /* 0x080fe40003f46270 */
[C---:B------:R-:W-:Y:S02]  /*0e70*/  SEL R7, R17.reuse, RZ, P0 ;  /* 0x000000ff11077207 */ /* 0x040fe40000000000 */
[----:B------:R-:W-:Y:S02]  /*0e80*/  ISETP.GE.AND P0, PT, R4, R17, PT ;  /* 0x000000110400720c */ /* 0x000fe40003f06270 */
[----:B------:R-:W-:-:S02]  /*0e90*/  SEL R9, R17, RZ, P1 ;  /* 0x000000ff11097207 */ /* 0x000fc40000800000 */
[C---:B------:R-:W-:Y:S02]  /*0ea0*/  SEL R11, R17.reuse, RZ, P2 ;  /* 0x000000ff110b7207 */ /* 0x040fe40001000000 */
[----:B------:R-:W-:Y:S02]  /*0eb0*/  SEL R17, R17, RZ, P0 ;  /* 0x000000ff11117207 */ /* 0x000fe40000000000 */
[----:B------:R-:W-:Y:S01]  /*0ec0*/  IADD3 R6, PT, PT, R6, -R7, RZ ;  /* 0x8000000706067210 */ /* 0x000fe20007ffe0ff */
[----:B------:R-:W-:Y:S01]  /*0ed0*/  IMAD.IADD R7, R8, 0x1, -R9 ;  /* 0x0000000108077824 */ /* 0x000fe200078e0a09 */
[----:B------:R-:W-:Y:S01]  /*0ee0*/  VIMNMX R9, PT, PT, R16, 0x4, PT ;  /* 0x0000000410097848 */ /* 0x000fe20003fe0100 */
[----:B------:R-:W-:Y:S01]  /*0ef0*/  IMAD.IADD R8, R10, 0x1, -R11 ;  /* 0x000000010a087824 */ /* 0x000fe200078e0a0b */
[----:B------:R-:W-:Y:S01]  /*0f00*/  CS2R R10, SRZ ;  /* 0x00000000000a7805 */ /* 0x000fe2000001ff00 */
[----:B------:R-:W-:-:S07]  /*0f10*/  IMAD.IADD R16, R4, 0x1, -R17 ;  /* 0x0000000104107824 */ /* 0x000fce00078e0a11 */
.L_x_26680:
[----:B0-----:R-:W0:Y:S01]  /*0f20*/  LDC R25, c[0x0][0x3ac] ;  /* 0x0000eb00ff197b82 */ /* 0x001e220000000800 */
[----:B------:R-:W-:Y:S01]  /*0f30*/  IADD3 R24, PT, PT, R5, R11, RZ ;  /* 0x0000000b05187210 */ /* 0x000fe20007ffe0ff */
[----:B------:R-:W-:Y:S01]  /*0f40*/  IMAD.IADD R11, R38, 0x1, R11 ;  /* 0x00000001260b7824 */ /* 0x000fe200078e020b */
[----:B------:R-:W-:Y:S01]  /*0f50*/  BSSY B0, `(.L_x_26669) ;  /* 0x0000050000007945 */ /* 0x000fe20003800000 */
[C---:B0-----:R-:W-:Y:S02]  /*0f60*/  ISETP.GT.AND P0, PT, R25.reuse, RZ, PT ;  /* 0x000000ff1900720c */ /* 0x041fe40003f04270 */
        /* <DEDUP_REMOVED lines=16> */
[----:B------:R-:W-:-:S13]  /*1070*/  ISETP.GE.AND P1, PT, R0, R9, PT ;  /* 0x000000090000720c */ /* 0x000fda0003f26270 */
[----:B0-----:R-:W-:Y:S05]  /*1080*/  @P1 BRA `(.L_x_26670) ;  /* 0x0000000000f01947 */ /* 0x001fea0003800000 */
[----:B------:R-:W0:Y:S01]  /*1090*/  S2R R21, SR_CgaCtaId ;  /* 0x0000000000157919 */ /* 0x000e220000008800 */
[----:B------:R-:W-:Y:S01]  /*10a0*/  MOV R22, 0x400 ;  /* 0x0000040000167802 */ /* 0x000fe20000000f00 */
[----:B------:R-:W-:Y:S01]  /*10b0*/  IMAD R23, R37, R10, RZ ;  /* 0x0000000a25177224 */ /* 0x000fe200078e02ff */
[----:B------:R-:W-:Y:S02]  /*10c0*/  ISETP.GT.U32.AND P1, PT, R25, 0x40, PT ;  /* 0x000000401900780c */ /* 0x000fe40003f24070 */
[----:B0-----:R-:W-:Y:S01]  /*10d0*/  LEA R22, R21, R22, 0x18 ;  /* 0x0000001615167211 */ /* 0x001fe200078ec0ff */
[----:B------:R-:W-:-:S10]  /*10e0*/  IMAD.MOV.U32 R21, RZ, RZ, R0 ;  /* 0x000000ffff157224 */ /* 0x000fd400078e0000 */
.L_x_26679:
        /* <DEDUP_REMOVED lines=9> */
.L_x_26683:
[----:B01----:R-:W-:Y:S01]  /*1180*/  IMAD R25, R17, R24, RZ ;  /* 0x0000001811197224 */ /* 0x003fe200078e02ff */
[----:B------:R-:W-:Y:S06]  /*1190*/  @!P2 BRA `(.L_x_26673) ;  /* 0x000000000010a947 */ /* 0x000fec0003800000 */
[----:B------:R-:W-:-:S03]  /*11a0*/  UMOV UR4, 0xffffffff ;  /* 0xffffffff00047882 */ /* 0x000fc60000000000 */
[----:B------:R-:W-:Y:S05]  /*11b0*/  BRA.DIV UR4, `(.L_x_26674) ;  /* 0x0000002a04247947 */ /* 0x000fea000b800000 */
[----:B------:R0:W1:Y:S02]  /*11c0*/  SHFL.IDX PT, R24, R27, R6, 0x1c1f ;  /* 0x001c1f061b187589 */ /* 0x00006400000e0000 */
.L_x_26686:
[----:B-1--4-:R-:W-:-:S07]  /*11d0*/  IMAD R25, R18, R24, R25 ;  /* 0x0000001812197224 */ /* 0x012fce00078e0219 */
.L_x_26673:
[----:B------:R-:W-:-:S13]  /*11e0*/  ISETP.GE.AND P2, PT, R26, 0x3, PT ;  /* 0x000000031a00780c */ /* 0x000fda0003f46270 */
[----:B------:R-:W-:Y:S05]  /*11f0*/  @!P2 BRA `(.L_x_26675) ;  /* 0x000000000010a947 */ /* 0x000fea0003800000 */
[----:B------:R-:W-:-:S03]  /*1200*/  UMOV UR4, 0xffffffff ;  /* 0xffffffff00047882 */ /* 0x000fc60000000000 */
[----:B------:R-:W-:Y:S05]  /*1210*/  BRA.DIV UR4, `(.L_x_26676) ;  /* 0x0000002a04307947 */ /* 0x000fea000b800000 */
[----:B------:R1:W0:Y:S02]  /*1220*/  SHFL.IDX PT, R24, R27, R7, 0x1c1f ;  /* 0x001c1f071b187589 */ /* 0x00022400000e0000 */
.L_x_26689:
[----:B0-2---:R-:W-:-:S07]  /*1230*/  IMAD R25, R19, R24, R25 ;  /* 0x0000001813197224 */ /* 0x005fce00078e0219 */
.L_x_26675:
[----:B------:R-:W-:-:S13]  /*1240*/  ISETP.GE.AND P2, PT, R26, 0x4, PT ;  /* 0x000000041a00780c */ /* 0x000fda0003f46270 */
[----:B------:R-:W-:Y:S05]  /*1250*/  @!P2 BRA `(.L_x_26677) ;  /* 0x00000000005ca947 */ /* 0x000fea0003800000 */
[----:B------:R-:W-:-:S03]  /*1260*/  UMOV UR4, 0xffffffff ;  /* 0xffffffff00047882 */ /* 0x000fc60000000000 */
[----:B------:R-:W-:Y:S05]  /*1270*/  BRA.DIV UR4, `(.L_x_26678) ;  /* 0x0000002a043c7947 */ /* 0x000fea000b800000 */
[----:B------:R0:W0:Y:S02]  /*1280*/  SHFL.IDX PT, R24, R27, R8, 0x1c1f ;  /* 0x001c1f081b187589 */ /* 0x00002400000e0000 */
.L_x_26692:
[----:B0--3--:R-:W-:Y:S01]  /*1290*/  IMAD R25, R20, R24, R25 ;  /* 0x0000001814197224 */ /* 0x009fe200078e0219 */
[----:B------:R-:W-:Y:S06]  /*12a0*/  BRA `(.L_x_26677) ;  /* 0x0000000000487947 */ /* 0x000fec0003800000 */
.L_x_26671:
[----:B------:R-:W0:Y:S01]  /*12b0*/  LDC R24, c[0x0][0x3ac] ;  /* 0x0000eb00ff187b82 */ /* 0x000e220000000800 */
[----:B------:R-:W-:Y:S01]  /*12c0*/  IMAD.MOV.U32 R25, RZ, RZ, RZ ;  /* 0x000000ffff197224 */ /* 0x000fe200078e00ff */
[C---:B0-----:R-:W-:Y:S02]  /*12d0*/  ISETP.GE.AND P2, PT, R24.reuse, 0x1, PT ;  /* 0x000000011800780c */ /* 0x041fe40003f46270 */
[C---:B------:R-:W-:Y:S02]  /*12e0*/  ISETP.GE.AND P3, PT, R24.reuse, 0x2, PT ;  /* 0x000000021800780c */ /* 0x040fe40003f66270 */
[C---:B------:R-:W-:Y:S02]  /*12f0*/  ISETP.GE.AND P4, PT, R24.reuse, 0x3, PT ;  /* 0x000000031800780c */ /* 0x040fe40003f86270 */
[----:B------:R-:W-:-:S07]  /*1300*/  ISETP.GE.AND P5, PT, R24, 0x4, PT ;  /* 0x000000041800780c */ /* 0x000fce0003fa6270 */
[--C-:B------:R-:W-:Y:S02]  /*1310*/  @P2 IMAD R24, R4, 0x4, R29.reuse ;  /* 0x0000000404182824 */ /* 0x100fe400078e021d */
[--C-:B------:R-:W-:Y:S02]  /*1320*/  @P3 IMAD R26, R13, 0x4, R29.reuse ;  /* 0x000000040d1a3824 */ /* 0x100fe400078e021d */
[----:B------:R-:W-:Y:S02]  /*1330*/  @P4 LEA R27, R15, R29, 0x2 ;  /* 0x0000001d0f1b4211 */ /* 0x000fe400078e10ff */
        /* <DEDUP_REMOVED lines=9> */
.L_x_26677:
[----:B------:R-:W-:-:S05]  /*13d0*/  LEA R24, R23, R40, 0x2 ;  /* 0x0000002817187211 */ /* 0x000fca00078e10ff */
[----:B------:R-:W5:Y:S01]  /*13e0*/  LDL R26, [R24] ;  /* 0x00000000181a7983 */ /* 0x000f620000100800 */
[----:B------:R-:W-:Y:S01]  /*13f0*/  IMAD.IADD R21, R12, 0x1, R21 ;  /* 0x000000010c157824 */ /* 0x000fe200078e0215 */
[----:B------:R-:W-:-:S04]  /*1400*/  IADD3 R23, PT, PT, R23, 0x1, RZ ;  /* 0x0000000117177810 */ /* 0x000fc80007ffe0ff */
[----:B------:R-:W-:Y:S01]  /*1410*/  ISETP.GE.AND P2, PT, R21, R9, PT ;  /* 0x000000091500720c */ /* 0x000fe20003f46270 */
[----:B-----5:R-:W-:-:S05]  /*1420*/  IMAD.IADD R25, R26, 0x1, R25 ;  /* 0x000000011a197824 */ /* 0x020fca00078e0219 */
[----:B------:R0:W-:Y:S07]  /*1430*/  STL [R24], R25 ;  /* 0x0000001918007387 */ /* 0x0001ee0000100800 */
[----:B------:R-:W-:Y:S05]  /*1440*/  @!P2 BRA `(.L_x_26679) ;  /* 0xfffffffc0028a947 */ /* 0x000fea000383ffff */
.L_x_26670:
[----:B------:R-:W-:Y:S05]  /*1450*/  BSYNC B0 ;  /* 0x0000000000007941 */ /* 0x000fea0003800000 */
.L_x_26669:
[----:B------:R-:W-:Y:S01]  /*1460*/  VIADD R10, R10, 0x1 ;  /* 0x000000010a0a7836 */ /* 0x000fe20000000000 */
[----:B------:R-:W-:Y:S06]  /*1470*/  @!P0 BRA `(.L_x_26680) ;  /* 0xfffffff800a88947 */ /* 0x000fec000383ffff */
[----:B------:R-:W-:Y:S05]  /*1480*/  BSYNC B1 ;  /* 0x0000000000017941 */ /* 0x000fea0003800000 */
.L_x_26668:
[----:B------:R0:W5:Y:S04]  /*1490*/  LDL.128 R32, [R1] ;  /* 0x0000000001207983 */ /* 0x0001680000100c00 */
[----:B------:R2:W5:Y:S04]  /*14a0*/  LDL.128 R28, [R1+0x10] ;  /* 0x00001000011c7983 */ /* 0x0005680000100c00 */
[----:B01----:R0:W5:Y:S04]  /*14b0*/  LDL.128 R24, [R1+0x20] ;  /* 0x0000200001187983 */ /* 0x0031680000100c00 */
[----:B---3--:R0:W5:Y:S04]  /*14c0*/  LDL.128 R20, [R1+0x30] ;  /* 0x0000300001147983 */ /* 0x0081680000100c00 */
[----:B--2-4-:R0:W5:Y:S04]  /*14d0*/  LDL.128 R16, [R1+0x40] ;  /* 0x0000400001107983 */ /* 0x0141680000100c00 */
[----:B------:R0:W5:Y:S04]  /*14e0*/  LDL.128 R12, [R1+0x50] ;  /* 0x00005000010c7983 */ /* 0x0001680000100c00 */
[----:B------:R0:W5:Y:S04]  /*14f0*/  LDL.128 R8, [R1+0x60] ;  /* 0x0000600001087983 */ /* 0x0001680000100c00 */
[----:B------:R0:W5:Y:S02]  /*1500*/  LDL.128 R4, [R1+0x70] ;  /* 0x0000700001047983 */ /* 0x0001640000100c00 */
.L_x_26667:
[-C--:B------:R-:W-:Y:S01]  /*1510*/  IABS R0, R38.reuse ;  /* 0x0000002600007213 */ /* 0x080fe20000000000 */
[----:B------:R-:W-:Y:S05]  /*1520*/  WARPSYNC.ALL ;  /* 0x0000000000007948 */ /* 0x000fea0003800000 */
[----:B------:R-:W1:Y:S01]  /*1530*/  I2F.RP R2, R0 ;  /* 0x0000000000027306 */ /* 0x000e620000209400 */
[----:B------:R-:W2:Y:S01]  /*1540*/  S2UR UR4, SR_CTAID.X ;  /* 0x00000000000479c3 */ /* 0x000ea20000002500 */
[----:B------:R-:W-:-:S07]  /*1550*/  IABS R42, R38 ;  /* 0x00000026002a7213 */ /* 0x000fce0000000000 */
[----:B------:R-:W-:Y:S01]  /*1560*/  BAR.SYNC.DEFER_BLOCKING 0x0 ;  /* 0x0000000000007b1d */ /* 0x000fe20000010000 */
[----:B------:R-:W-:-:S05]  /*1570*/  IADD3 R42, PT, PT, RZ, -R42, RZ ;  /* 0x8000002aff2a7210 */ /* 0x000fca0007ffe0ff */
[----:B------:R-:W3:Y:S01]  /*1580*/  LDCU UR6, c[0x0][0x388] ;  /* 0x00007100ff0677ac */ /* 0x000ee20008000800 */
[----:B-1----:R-:W1:Y:S01]  /*1590*/  MUFU.RCP R2, R2 ;  /* 0x0000000200027308 */ /* 0x002e620000001000 */
[----:B--2---:R-:W-:Y:S02]  /*15a0*/  IMAD R43, R36, UR4, R3 ;  /* 0x00000004242b7c24 */ /* 0x004fe4000f8e0203 */
[----:B------:R-:W-:Y:S01]  /*15b0*/  IMAD.MOV.U32 R3, RZ, RZ, R42 ;  /* 0x000000ffff037224 */ /* 0x000fe200078e002a */
[----:B---3--:R-:W-:Y:S01]  /*15c0*/  USHF.R.S32.HI UR4, URZ, 0x1f, UR6 ;  /* 0x0000001fff047899 */ /* 0x008fe20008011406 */
[----:B-1----:R-:W-:-:S03]  /*15d0*/  VIADD R40, R2, 0xffffffe ;  /* 0x0ffffffe02287836 */ /* 0x002fc60000000000 */
[----:B------:R-:W-:Y:S01]  /*15e0*/  ULEA.HI UR4, UR4, UR6, URZ, 0xc ;  /* 0x0000000604047291 */ /* 0x000fe2000f8f60ff */
[----:B------:R1:W2:Y:S03]  /*15f0*/  F2I.FTZ.U32.TRUNC.NTZ R41, R40 ;  /* 0x0000002800297305 */ /* 0x0002a6000021f000 */
[----:B------:R-:W-:Y:S01]  /*1600*/  USHF.R.S32.HI UR4, URZ, 0xc, UR4 ;  /* 0x0000000cff047899 */ /* 0x000fe20008011404 */
[----:B-1----:R-:W-:Y:S01]  /*1610*/  IMAD.MOV.U32 R40, RZ, RZ, RZ ;  /* 0x000000ffff287224 */ /* 0x002fe200078e00ff */
[----:B--2---:R-:W-:-:S05]  /*1620*/  IADD3 R39, PT, PT, RZ, -R41, RZ ;  /* 0x80000029ff277210 */ /* 0x004fca0007ffe0ff */
[----:B------:R-:W-:-:S04]  /*1630*/  IMAD R39, R39, R0, RZ ;  /* 0x0000000027277224 */ /* 0x000fc800078e02ff */
[----:B------:R-:W-:Y:S02]  /*1640*/  IMAD.HI.U32 R41, R41, R39, R40 ;  /* 0x0000002729297227 */ /* 0x000fe400078e0028 */
[----:B------:R-:W1:Y:S02]  /*1650*/  LDC R40, c[0x0][0x384] ;  /* 0x0000e100ff287b82 */ /* 0x000e640000000800 */
[----:B------:R-:W-:-:S05]  /*1660*/  IMAD.SHL.U32 R39, R36, 0x80, RZ ;  /* 0x0000008024277824 */ /* 0x000fca00078e00ff */
[----:B------:R-:W-:Y:S02]  /*1670*/  IABS R2, R39 ;  /* 0x0000002700027213 */ /* 0x000fe40000000000 */
[----:B------:R-:W-:-:S03]  /*1680*/  LOP3.LUT R39, R39, R38, RZ, 0x3c, !PT ;  /* 0x0000002627277212 */ /* 0x000fc600078e3cff */
[----:B------:R-:W-:Y:S01]  /*1690*/  IMAD.HI.U32 R36, R41, R2, RZ ;  /* 0x0000000229247227 */ /* 0x000fe200078e00ff */
[----:B------:R-:W-:-:S03]  /*16a0*/  ISETP.GE.AND P2, PT, R39, RZ, PT ;  /* 0x000000ff2700720c */ /* 0x000fc60003f46270 */
[----:B------:R-:W-:Y:S02]  /*16b0*/  IMAD R41, R36, R3, R2 ;  /* 0x0000000324297224 */ /* 0x000fe400078e0202 */
[----:B------:R-:W2:Y:S03]  /*16c0*/  LDC.64 R2, c[0x0][0x3a0] ;  /* 0x0000e800ff027b82 */ /* 0x000ea60000000a00 */
[----:B------:R-:W-:Y:S01]  /*16d0*/  ISETP.GT.U32.AND P1, PT, R0, R41, PT ;  /* 0x000000290000720c */ /* 0x000fe20003f24070 */
[----:B-1----:R-:W-:-:S12]  /*16e0*/  IMAD R43, R40, UR7, R43 ;  /* 0x00000007282b7c24 */ /* 0x002fd8000f8e022b */
[----:B------:R-:W-:Y:S01]  /*16f0*/  @!P1 IMAD.IADD R41, R41, 0x1, -R0 ;  /* 0x0000000129299824 */ /* 0x000fe200078e0a00 */
[----:B------:R-:W-:Y:S02]  /*1700*/  @!P1 IADD3 R36, PT, PT, R36, 0x1, RZ ;  /* 0x0000000124249810 */ /* 0x000fe40007ffe0ff */
[----:B------:R-:W-:Y:S02]  /*1710*/  ISETP.NE.AND P1, PT, R38, RZ, PT ;  /* 0x000000ff2600720c */ /* 0x000fe40003f25270 */
[----:B------:R-:W-:Y:S02]  /*1720*/  ISETP.GE.U32.AND P0, PT, R41, R0, PT ;  /* 0x000000002900720c */ /* 0x000fe40003f06070 */
[----:B------:R-:W-:Y:S01]  /*1730*/  IABS R0, R37 ;  /* 0x0000002500007213 */ /* 0x000fe20000000000 */
[----:B--2---:R-:W-:-:S03]  /*1740*/  IMAD.WIDE R40, R43, 0x4, R2 ;  /* 0x000000042b287825 */ /* 0x004fc600078e0202 */
[----:B------:R-:W1:Y:S02]  /*1750*/  I2F.RP R42, R0 ;  /* 0x00000000002a7306 */ /* 0x000e640000209400 */
[----:B-----5:R2:W-:Y:S05]  /*1760*/  STG.E desc[UR8][R40.64], R32 ;  /* 0x0000002028007986 */ /* 0x0205ea000c101908 */
[----:B------:R-:W-:Y:S01]  /*1770*/  @P0 VIADD R36, R36, 0x1 ;  /* 0x0000000124240836 */ /* 0x000fe20000000000 */
[----:B------:R-:W-:-:S03]  /*1780*/  ISETP.GT.U32.AND P0, PT, R0, 0x1, PT ;  /* 0x000000010000780c */ /* 0x000fc60003f04070 */
[----:B------:R-:W-:Y:S01]  /*1790*/  @!P2 IMAD.MOV R36, RZ, RZ, -R36 ;  /* 0x000000ffff24a224 */ /* 0x000fe200078e0a24 */
[----:B------:R-:W-:Y:S02]  /*17a0*/  @!P1 LOP3.LUT R36, RZ, R38, RZ, 0x33, !PT ;  /* 0x00000026ff249212 */ /* 0x000fe400078e33ff */
[----:B--2---:R-:W-:Y:S01]  /*17b0*/  IADD3 R41, PT, PT, -R0, 0x1, RZ ;  /* 0x0000000100297810 */ /* 0x004fe20007ffe1ff */
[----:B-1----:R-:W1:Y:S01]  /*17c0*/  MUFU.RCP R42, R42 ;  /* 0x0000002a002a7308 */ /* 0x002e620000001000 */
[----:B------:R-:W-:Y:S01]  /*17d0*/  IADD3 R32, PT, PT, R37, 0x1, RZ ;  /* 0x0000000125207810 */ /* 0x000fe20007ffe0ff */
[----:B------:R-:W-:Y:S01]  /*17e0*/  IMAD R36, R36, UR4, RZ ;  /* 0x0000000424247c24 */ /* 0x000fe2000f8e02ff */
[----:B------:R-:W-:Y:S02]  /*17f0*/  SEL R41, R41, 0x1, !P0 ;  /* 0x0000000129297807 */ /* 0x000fe40004000000 */
[----:B------:R-:W-:Y:S01]  /*1800*/  ISETP.GE.U32.AND P1, PT, R32, 0x3, PT ;  /* 0x000000032000780c */ /* 0x000fe20003f26070 */
[----:B------:R-:W-:Y:S01]  /*1810*/  IMAD.SHL.U32 R32, R37, 0x80, RZ ;  /* 0x0000008025207824 */ /* 0x000fe200078e00ff */
[----:B------:R-:W-:-:S02]  /*1820*/  ISETP.GT.U32.AND P2, PT, R0, R41, PT ;  /* 0x000000290000720c */ /* 0x000fc40003f44070 */
[----:B------:R-:W-:Y:S02]  /*1830*/  ISETP.NE.AND P0, PT, R37, RZ, PT ;  /* 0x000000ff2500720c */ /* 0x000fe40003f05270 */
[----:B------:R-:W-:Y:S02]  /*1840*/  SEL R38, R32, RZ, !P1 ;  /* 0x000000ff20267207 */ /* 0x000fe40004800000 */
[----:B------:R-:W-:-:S03]  /*1850*/  LOP3.LUT R32, RZ, R37, RZ, 0x33, !PT ;  /* 0x00000025ff207212 */ /* 0x000fc600078e33ff */
[----:B------:R-:W-:Y:S02]  /*1860*/  IMAD.IADD R38, R43, 0x1, R38 ;  /* 0x000000012b267824 */ /* 0x000fe400078e0226 */
[----:B-1----:R-:W-:Y:S02]  /*1870*/  VIADD R39, R42, 0xffffffe ;  /* 0x0ffffffe2a277836 */ /* 0x002fe40000000000 */
[----:B------:R-:W-:-:S04]  /*1880*/  @!P2 IADD3 R41, PT, PT, R41, -R0, RZ ;  /* 0x800000002929a210 */ /* 0x000fc80007ffe0ff */
[----:B------:R-:W1:Y:S01]  /*1890*/  F2I.FTZ.U32.TRUNC.NTZ R39, R39 ;  /* 0x0000002700277305 */ /* 0x000e62000021f000 */
[----:B------:R-:W-:-:S05]  /*18a0*/  SEL R41, R32, R41, !P0 ;  /* 0x0000002920297207 */ /* 0x000fca0004000000 */
[----:B------:R-:W-:Y:S02]  /*18b0*/  IMAD R41, R36, R41, R38 ;  /* 0x0000002924297224 */ /* 0x000fe400078e0226 */
[----:B------:R-:W-:Y:S02]  /*18c0*/  HFMA2 R38, -RZ, RZ, 0, 0 ;  /* 0x00000000ff267431 */ /* 0x000fe400000001ff */
[----:B------:R-:W-:-:S04]  /*18d0*/  IMAD.WIDE R40, R41, 0x4, R2 ;  /* 0x0000000429287825 */ /* 0x000fc800078e0202 */
[----:B-1----:R-:W-:Y:S01]  /*18e0*/  IMAD.MOV R45, RZ, RZ, -R39 ;  /* 0x000000ffff2d7224 */ /* 0x002fe200078e0a27 */
[----:B------:R1:W-:Y:S03]  /*18f0*/  STG.E desc[UR8][R40.64], R33 ;  /* 0x0000002128007986 */ /* 0x0003e6000c101908 */
[----:B------:R-:W-:-:S04]  /*1900*/  IMAD R45, R45, R0, RZ ;  /* 0x000000002d2d7224 */ /* 0x000fc800078e02ff */
[----:B------:R-:W-:Y:S01]  /*1910*/  IMAD.HI.U32 R42, R39, R45, R38 ;  /* 0x0000002d272a7227 */ /* 0x000fe200078e0026 */
[----:B------:R-:W-:Y:S02]  /*1920*/  IABS R38, R37 ;  /* 0x0000002500267213 */ /* 0x000fe40000000000 */
[----:B-1----:R-:W-:-:S03]  /*1930*/  LOP3.LUT R33, R37, 0x2, RZ, 0x3c, !PT ;  /* 0x0000000225217812 */ /* 0x002fc600078e3cff */
[----:B------:R-:W-:Y:S02]  /*1940*/  IMAD.MOV R44, RZ, RZ, -R38 ;  /* 0x000000ffff2c7224 */ /* 0x000fe400078e0a26 */
[----:B------:R-:W-:Y:S01]  /*1950*/  IMAD.HI.U32 R39, R42, 0x2, RZ ;  /* 0x000000022a277827 */ /* 0x000fe200078e00ff */
[----:B------:R-:W-:-:S03]  /*1960*/  ISETP.GE.AND P3, PT, R33, RZ, PT ;  /* 0x000000ff2100720c */ /* 0x000fc60003f66270 */
        /* <DEDUP_REMOVED lines=10> */
[C---:B------:R-:W-:Y:S01]  /*1a10*/  IMAD R33, R37.reuse, R40, 0x2 ;  /* 0x0000000225217424 */ /* 0x040fe200078e0228 */
[----:B------:R-:W-:-:S03]  /*1a20*/  LOP3.LUT R40, R37, 0x3, RZ, 0x3c, !PT ;  /* 0x0000000325287812 */ /* 0x000fc600078e3cff */
[----:B------:R-:W-:Y:S01]  /*1a30*/  IMAD R33, R36, R33, R38 ;  /* 0x0000002124217224 */ /* 0x000fe200078e0226 */
[----:B------:R-:W-:-:S03]  /*1a40*/  ISETP.GE.AND P3, PT, R40, RZ, PT ;  /* 0x000000ff2800720c */ /* 0x000fc60003f66270 */
[----:B------:R-:W-:-:S04]  /*1a50*/  IMAD.WIDE R38, R33, 0x4, R2 ;  /* 0x0000000421267825 */ /* 0x000fc800078e0202 */
[----:B------:R-:W-:Y:S01]  /*1a60*/  IMAD.HI.U32 R33, R42, 0x3, RZ ;  /* 0x000000032a217827 */ /* 0x000fe200078e00ff */
[----:B------:R1:W-:Y:S03]  /*1a70*/  STG.E desc[UR8][R38.64], R34 ;  /* 0x0000002226007986 */ /* 0x0003e6000c101908 */
[----:B------:R-:W-:-:S05]  /*1a80*/  IMAD R41, R33, R44, 0x3 ;  /* 0x0000000321297424 */ /* 0x000fca00078e022c */
[----:B------:R-:W-:-:S13]  /*1a90*/  ISETP.GT.U32.AND P2, PT, R0, R41, PT ;  /* 0x000000290000720c */ /* 0x000fda0003f44070 */
[----:B------:R-:W-:Y:S01]  /*1aa0*/  @!P2 IMAD.IADD R41, R41, 0x1, -R0 ;  /* 0x000000012929a824 */ /* 0x000fe200078e0a00 */
[----:B------:R-:W-:-:S04]  /*1ab0*/  @!P2 IADD3 R33, PT, PT, R33, 0x1, RZ ;  /* 0x000000012121a810 */ /* 0x000fc80007ffe0ff */
[----:B------:R-:W-:-:S13]  /*1ac0*/  ISETP.GE.U32.AND P1, PT, R41, R0, PT ;  /* 0x000000002900720c */ /* 0x000fda0003f26070 */
[----:B------:R-:W-:-:S04]  /*1ad0*/  @P1 VIADD R33, R33, 0x1 ;  /* 0x0000000121211836 */ /* 0x000fc80000000000 */
[----:B------:R-:W-:-:S05]  /*1ae0*/  @!P3 IMAD.MOV R33, RZ, RZ, -R33 ;  /* 0x000000ffff21b224 */ /* 0x000fca00078e0a21 */
[----:B-1----:R-:W-:Y:S01]  /*1af0*/  SEL R34, R32, R33, !P0 ;  /* 0x0000002120227207 */ /* 0x002fe20004000000 */
        /* <DEDUP_REMOVED lines=14> */
[----:B------:R-:W-:-:S04]  /*1be0*/  IMAD.HI.U32 R41, R42, 0x6, RZ ;  /* 0x000000062a297827 */ /* 0x000fc800078e00ff */
[----:B------:R-:W-:Y:S01]  /*1bf0*/  IMAD R45, R41, R44, 0x6 ;  /* 0x00000006292d7424 */ /* 0x000fe200078e022c */
[----:B-1----:R-:W-:-:S04]  /*1c00*/  LOP3.LUT R38, R37, 0x5, RZ, 0x3c, !PT ;  /* 0x0000000525267812 */ /* 0x002fc800078e3cff */
[----:B------:R-:W-:-:S03]  /*1c10*/  ISETP.GT.U32.AND P4, PT, R0, R45, PT ;  /* 0x0000002d0000720c */ /* 0x000fc60003f84070 */
[----:B------:R-:W-:-:S04]  /*1c20*/  @P1 VIADD R33, R33, 0x1 ;  /* 0x0000000121211836 */ /* 0x000fc80000000000 */
[----:B------:R-:W-:Y:S01]  /*1c30*/  @!P3 IMAD.MOV R33, RZ, RZ, -R33 ;  /* 0x000000ffff21b224 */ /* 0x000fe200078e0a21 */
[----:B------:R-:W-:-:S04]  /*1c40*/  ISETP.GE.AND P3, PT, R38, RZ, PT ;  /* 0x000000ff2600720c */ /* 0x000fc80003f66270 */
[----:B------:R-:W-:Y:S01]  /*1c50*/  SEL R34, R32, R33, !P0 ;  /* 0x0000002120227207 */ /* 0x000fe20004000000 */
[----:B------:R-:W-:-:S03]  /*1c60*/  IMAD.HI.U32 R33, R42, 0x5, RZ ;  /* 0x000000052a217827 */ /* 0x000fc600078e00ff */
[C---:B------:R-:W-:Y:S01]  /*1c70*/  IADD3 R40, PT, PT, -R34.reuse, RZ, RZ ;  /* 0x000000ff22287210 */ /* 0x040fe20007ffe1ff */
[----:B------:R-:W-:Y:S02]  /*1c80*/  IMAD R39, R33, R44, 0x5 ;  /* 0x0000000521277424 */ /* 0x000fe400078e022c */
[----:B------:R-:W-:Y:S02]  /*1c90*/  IMAD R34, R34, 0x80, R43 ;  /* 0x0000008022227824 */ /* 0x000fe400078e022b */
[----:B------:R-:W-:Y:S01]  /*1ca0*/  IMAD R35, R37, R40, 0x4 ;  /* 0x0000000425237424 */ /* 0x000fe200078e0228 */
[----:B------:R-:W-:Y:S01]  /*1cb0*/  ISETP.GT.U32.AND P2, PT, R0, R39, PT ;  /* 0x000000270000720c */ /* 0x000fe20003f44070 */
[----:B------:R-:W-:Y:S02]  /*1cc0*/  @!P4 IMAD.IADD R45, R45, 0x1, -R0 ;  /* 0x000000012d2dc824 */ /* 0x000fe400078e0a00 */
[----:B------:R-:W-:Y:S02]  /*1cd0*/  IMAD R35, R36, R35, R34 ;  /* 0x0000002324237224 */ /* 0x000fe400078e0222 */
[----:B------:R-:W-:-:S02]  /*1ce0*/  @!P4 VIADD R41, R41, 0x1 ;  /* 0x000000012929c836 */ /* 0x000fc40000000000 */
[----:B------:R-:W-:-:S05]  /*1cf0*/  IMAD.WIDE R34, R35, 0x4, R2 ;  /* 0x0000000423227825 */ /* 0x000fca00078e0202 */
[----:B------:R1:W-:Y:S01]  /*1d00*/  STG.E desc[UR8][R34.64], R28 ;  /* 0x0000001c22007986 */ /* 0x0003e2000c101908 */
[----:B------:R-:W-:Y:S01]  /*1d10*/  @!P2 IMAD.IADD R39, R39, 0x1, -R0 ;  /* 0x000000012727a824 */ /* 0x000fe200078e0a00 */
[----:B------:R-:W-:-:S04]  /*1d20*/  @!P2 IADD3 R33, PT, PT, R33, 0x1, RZ ;  /* 0x000000012121a810 */ /* 0x000fc80007ffe0ff */
[----:B------:R-:W-:Y:S02]  /*1d30*/  ISETP.GE.U32.AND P1, PT, R39, R0, PT ;  /* 0x000000002700720c */ /* 0x000fe40003f26070 */
[----:B-1----:R-:W-:-:S04]  /*1d40*/  LOP3.LUT R34, R37, 0x6, RZ, 0x3c, !PT ;  /* 0x0000000625227812 */ /* 0x002fc800078e3cff */
[----:B------:R-:W-:-:S07]  /*1d50*/  ISETP.GE.AND P2, PT, R34, RZ, PT ;  /* 0x000000ff2200720c */ /* 0x000fce0003f46270 */
[----:B------:R-:W-:Y:S01]  /*1d60*/  @P1 VIADD R33, R33, 0x1 ;  /* 0x0000000121211836 */ /* 0x000fe20000000000 */
[----:B------:R-:W-:Y:S01]  /*1d70*/  ISETP.GE.U32.AND P1, PT, R45, R0, PT ;  /* 0x000000002d00720c */ /* 0x000fe20003f26070 */
[----:B------:R-:W-:-:S03]  /*1d80*/  IMAD.HI.U32 R45, R42, 0x9, RZ ;  /* 0x000000092a2d7827 */ /* 0x000fc600078e00ff */
[----:B------:R-:W-:-:S04]  /*1d90*/  @!P3 IADD3 R33, PT, PT, -R33, RZ, RZ ;  /* 0x000000ff2121b210 */ /* 0x000fc80007ffe1ff */
[----:B------:R-:W-:-:S05]  /*1da0*/  SEL R28, R32, R33, !P0 ;  /* 0x00000021201c7207 */ /* 0x000fca0004000000 */
[----:B------:R-:W-:Y:S01]  /*1db0*/  IMAD.MOV R34, RZ, RZ, -R28 ;  /* 0x000000ffff227224 */ /* 0x000fe200078e0a1c */
[----:B------:R-:W-:Y:S01]  /*1dc0*/  @P1 IADD3 R41, PT, PT, R41, 0x1, RZ ;  /* 0x0000000129291810 */ /* 0x000fe20007ffe0ff */
[----:B------:R-:W-:Y:S02]  /*1dd0*/  IMAD R28, R28, 0x80, R43 ;  /* 0x000000801c1c7824 */ /* 0x000fe400078e022b */
[----:B------:R-:W-:Y:S02]  /*1de0*/  IMAD R33, R37, R34, 0x5 ;  /* 0x0000000525217424 */ /* 0x000fe400078e0222 */
[----:B------:R-:W-:Y:S02]  /*1df0*/  @!P2 IMAD.MOV R41, RZ, RZ, -R41 ;  /* 0x000000ffff29a224 */ /* 0x000fe400078e0a29 */
[----:B------:R-:W-:-:S03]  /*1e00*/  IMAD R33, R36, R33, R28 ;  /* 0x0000002124217224 */ /* 0x000fc600078e021c */
[----:B------:R-:W-:Y:S01]  /*1e10*/  SEL R38, R32, R41, !P0 ;  /* 0x0000002920267207 */ /* 0x000fe20004000000 */
[----:B------:R-:W-:-:S03]  /*1e20*/  IMAD.WIDE R34, R33, 0x4, R2 ;  /* 0x0000000421227825 */ /* 0x000fc600078e0202 */
[----:B------:R-:W-:Y:S01]  /*1e30*/  IADD3 R40, PT, PT, -R38, RZ, RZ ;  /* 0x000000ff26287210 */ /* 0x000fe20007ffe1ff */
[C---:B------:R-:W-:Y:S01]  /*1e40*/  IMAD.HI.U32 R33, R42.reuse, 0x7, RZ ;  /* 0x000000072a217827 */ /* 0x040fe200078e00ff */
[----:B------:R1:W-:Y:S03]  /*1e50*/  STG.E desc[UR8][R34.64], R29 ;  /* 0x0000001d22007986 */ /* 0x0003e6000c101908 */
[----:B------:R-:W-:Y:S02]  /*1e60*/  IMAD R28, R33, R44, 0x7 ;  /* 0x00000007211c7424 */ /* 0x000fe400078e022c */
[----:B------:R-:W-:-:S03]  /*1e70*/  IMAD.HI.U32 R41, R42, 0x8, RZ ;  /* 0x000000082a297827 */ /* 0x000fc600078e00ff */
[----:B------:R-:W-:Y:S01]  /*1e80*/  ISETP.GT.U32.AND P4, PT, R0, R28, PT ;  /* 0x0000001c0000720c */ /* 0x000fe20003f84070 */
[----:B------:R-:W-:Y:S02]  /*1e90*/  IMAD R39, R37, R40, 0x6 ;  /* 0x0000000625277424 */ /* 0x000fe400078e0228 */
[-C--:B------:R-:W-:Y:S02]  /*1ea0*/  IMAD R40, R41, R44.reuse, 0x8 ;  /* 0x0000000829287424 */ /* 0x080fe400078e022c */
[----:B------:R-:W-:Y:S02]  /*1eb0*/  IMAD R38, R38, 0x80, R43 ;  /* 0x0000008026267824 */ /* 0x000fe400078e022b */
[----:B-1----:R-:W-:Y:S01]  /*1ec0*/  IMAD R34, R45, R44, 0x9 ;  /* 0x000000092d227424 */ /* 0x002fe200078e022c */
[----:B------:R-:W-:Y:S01]  /*1ed0*/  ISETP.GT.U32.AND P3, PT, R0, R40, PT ;  /* 0x000000280000720c */ /* 0x000fe20003f64070 */
[----:B------:R-:W-:Y:S02]  /*1ee0*/  IMAD R39, R36, R39, R38 ;  /* 0x0000002724277224 */ /* 0x000fe400078e0226 */
[----:B------:R-:W-:Y:S01]  /*1ef0*/  IMAD.HI.U32 R35, R42, 0xa, RZ ;  /* 0x0000000a2a237827 */ /* 0x000fe200078e00ff */
[----:B------:R-:W-:-:S03]  /*1f00*/  ISETP.GT.U32.AND P2, PT, R0, R34, PT ;  /* 0x000000220000720c */ /* 0x000fc60003f44070 */
[----:B------:R-:W-:Y:S02]  /*1f10*/  @!P4 IMAD.IADD R28, R28, 0x1, -R0 ;  /* 0x000000011c1cc824 */ /* 0x000fe400078e0a00 */
[----:B------:R-:W-:Y:S02]  /*1f20*/  @!P4 VIADD R33, R33, 0x1 ;  /* 0x000000012121c836 */ /* 0x000fe40000000000 */
[----:B------:R-:W-:Y:S01]  /*1f30*/  IMAD.WIDE R38, R39, 0x4, R2 ;  /* 0x0000000427267825 */ /* 0x000fe200078e0202 */
[----:B------:R-:W-:Y:S02]  /*1f40*/  ISETP.GE.U32.AND P1, PT, R28, R0, PT ;  /* 0x000000001c00720c */ /* 0x000fe40003f26070 */
[----:B------:R-:W-:Y:S01]  /*1f50*/  LOP3.LUT R28, R37, 0x7, RZ, 0x3c, !PT ;  /* 0x00000007251c7812 */ /* 0x000fe200078e3cff */
[----:B------:R-:W-:Y:S01]  /*1f60*/  IMAD R29, R35, R44, 0xa ;  /* 0x0000000a231d7424 */ /* 0x000fe200078e022c */
[-C--:B------:R-:W-:Y:S01]  /*1f70*/  @!P3 IADD3 R40, PT, PT, R40, -R0.reuse, RZ ;  /* 0x800000002828b210 */ /* 0x080fe20007ffe0ff */
[----:B------:R1:W-:Y:S01]  /*1f80*/  STG.E desc[UR8][R38.64], R30 ;  /* 0x0000001e26007986 */ /* 0x0003e2000c101908 */
[----:B------:R-:W-:Y:S01]  /*1f90*/  ISETP.GE.AND P5, PT, R28, RZ, PT ;  /* 0x000000ff1c00720c */ /* 0x000fe20003fa6270 */
[----:B------:R-:W-:Y:S01]  /*1fa0*/  @!P3 VIADD R41, R41, 0x1 ;  /* 0x000000012929b836 */ /* 0x000fe20000000000 */
[-C--:B------:R-:W-:Y:S01]  /*1fb0*/  ISETP.GE.U32.AND P4, PT, R40, R0.reuse, PT ;  /* 0x000000002800720c */ /* 0x080fe20003f86070 */
[----:B------:R-:W-:Y:S01]  /*1fc0*/  @!P2 VIADD R45, R45, 0x1 ;  /* 0x000000012d2da836 */ /* 0x000fe20000000000 */
[----:B------:R-:W-:-:S03]  /*1fd0*/  @!P2 IADD3 R34, PT, PT, R34, -R0, RZ ;  /* 0x800000002222a210 */ /* 0x000fc60007ffe0ff */
[----:B------:R-:W-:Y:S01]  /*1fe0*/  @P1 VIADD R33, R33, 0x1 ;  /* 0x0000000121211836 */ /* 0x000fe20000000000 */
[----:B------:R-:W-:Y:S02]  /*1ff0*/  ISETP.GT.U32.AND P1, PT, R0, R29, PT ;  /* 0x0000001d0000720c */ /* 0x000fe40003f24070 */
[----:B-1----:R-:W-:-:S03]  /*2000*/  LOP3.LUT R30, R37, 0x8, RZ, 0x3c, !PT ;  /* 0x00000008251e7812 */ /* 0x002fc600078e3cff */
[----:B------:R-:W-:Y:S01]  /*2010*/  @!P5 IMAD.MOV R33, RZ, RZ, -R33 ;  /* 0x000000ffff21d224 */ /* 0x000fe200078e0a21 */
[-C--:B------:R-:W-:Y:S02]  /*2020*/  ISETP.GE.U32.AND P5, PT, R34, R0.reuse, PT ;  /* 0x000000002200720c */ /* 0x080fe40003fa6070 */
[----:B------:R-:W-:Y:S02]  /*2030*/  ISETP.GE.AND P6, PT, R30, RZ, PT ;  /* 0x000000ff1e00720c */ /* 0x000fe40003fc6270 */
[----:B------:R-:W-:Y:S02]  /*2040*/  SEL R28, R32, R33, !P0 ;  /* 0x00000021201c7207 */ /* 0x000fe40004000000 */
[----:B------:R-:W-:Y:S01]  /*2050*/  @P4 IADD3 R41, PT, PT, R41, 0x1, RZ ;  /* 0x0000000129294810 */ /* 0x000fe20007ffe0ff */
[----:B------:R-:W-:Y:S01]  /*2060*/  @!P1 VIADD R35, R35, 0x1 ;  /* 0x0000000123239836 */ /* 0x000fe20000000000 */
[-C--:B------:R-:W-:Y:S01]  /*2070*/  @!P1 IADD3 R29, PT, PT, R29, -R0.reuse, RZ ;  /* 0x800000001d1d9210 */ /* 0x080fe20007ffe0ff */
[----:B------:R-:W-:Y:S01]  /*2080*/  IMAD.MOV R30, RZ, RZ, -R28 ;  /* 0x000000ffff1e7224 */ /* 0x000fe200078e0a1c */
[----:B------:R-:W-:Y:S01]  /*2090*/  LOP3.LUT R34, R37, 0xa, RZ, 0x3c, !PT ;  /* 0x0000000a25227812 */ /* 0x000fe200078e3cff */
[----:B------:R-:W-:Y:S01]  /*20a0*/  IMAD R28, R28, 0x80, R43 ;  /* 0x000000801c1c7824 */ /* 0x000fe200078e022b */
[----:B------:R-:W-:Y:S01]  /*20b0*/  ISETP.GE.U32.AND P3, PT, R29, R0, PT ;  /* 0x000000001d00720c */ /* 0x000fe20003f66070 */
[C---:B------:R-:W-:Y:S01]  /*20c0*/  IMAD R33, R37.reuse, R30, 0x7 ;  /* 0x0000000725217424 */ /* 0x040fe200078e021e */
[----:B------:R-:W-:Y:S01]  /*20d0*/  LOP3.LUT R30, R37, 0x9, RZ, 0x3c, !PT ;  /* 0x00000009251e7812 */ /* 0x000fe200078e3cff */
[----:B------:R-:W-:Y:S01]  /*20e0*/  @P5 VIADD R45, R45, 0x1 ;  /* 0x000000012d2d5836 */ /* 0x000fe20000000000 */
[----:B------:R-:W-:Y:S01]  /*20f0*/  @!P6 IADD3 R41, PT, PT, -R41, RZ, RZ ;  /* 0x000000ff2929e210 */ /* 0x000fe20007ffe1ff */
[----:B------:R-:W-:Y:S01]  /*2100*/  IMAD R29, R36, R33, R28 ;  /* 0x00000021241d7224 */ /* 0x000fe200078e021c */
[----:B------:R-:W-:Y:S01]  /*2110*/  ISETP.GE.AND P4, PT, R30, RZ, PT ;  /* 0x000000ff1e00720c */ /* 0x000fe20003f86270 */
[----:B------:R-:W-:Y:S01]  /*2120*/  IMAD.HI.U32 R33, R42, 0xb, RZ ;  /* 0x0000000b2a217827 */ /* 0x000fe200078e00ff */
[----:B------:R-:W-:-:S03]  /*2130*/  SEL R30, R32, R41, !P0 ;  /* 0x00000029201e7207 */ /* 0x000fc60004000000 */
[----:B------:R-:W-:Y:S02]  /*2140*/  IMAD.WIDE R28, R29, 0x4, R2 ;  /* 0x000000041d1c7825 */ /* 0x000fe400078e0202 */
[----:B------:R-:W-:Y:S02]  /*2150*/  @P3 IADD3 R35, PT, PT, R35, 0x1, RZ ;  /* 0x0000000123233810 */ /* 0x000fe40007ffe0ff */
[----:B------:R-:W-:Y:S01]  /*2160*/  IMAD R39, R33, R44, 0xb ;  /* 0x0000000b21277424 */ /* 0x000fe200078e022c */
[----:B------:R1:W-:Y:S01]  /*2170*/  STG.E desc[UR8][R28.64], R31 ;  /* 0x0000001f1c007986 */ /* 0x0003e2000c101908 */
[----:B------:R-:W-:Y:S01]  /*2180*/  IMAD.MOV R38, RZ, RZ, -R30 ;  /* 0x000000ffff267224 */ /* 0x000fe200078e0a1e */
[----:B------:R-:W-:Y:S01]  /*2190*/  LEA R30, R30, R43, 0x7 ;  /* 0x0000002b1e1e7211 */ /* 0x000fe200078e38ff */
[----:B------:R-:W-:Y:S01]  /*21a0*/  @!P4 IMAD.MOV R45, RZ, RZ, -R45 ;  /* 0x000000ffff2dc224 */ /* 0x000fe200078e0a2d */
[----:B------:R-:W-:Y:S02]  /*21b0*/  ISETP.GE.AND P4, PT, R34, RZ, PT ;  /* 0x000000ff2200720c */ /* 0x000fe40003f86270 */
[----:B------:R-:W-:-:S02]  /*21c0*/  ISETP.GT.U32.AND P2, PT, R0, R39, PT ;  /* 0x000000270000720c */ /* 0x000fc40003f44070 */
[----:B-1----:R-:W-:Y:S01]  /*21d0*/  SEL R28, R32, R45, !P0 ;  /* 0x0000002d201c7207 */ /* 0x002fe20004000000 */
[----:B------:R-:W-:Y:S02]  /*21e0*/  IMAD R29, R37, R38, 0x8 ;  /* 0x00000008251d7424 */ /* 0x000fe400078e0226 */
[----:B------:R-:W-:Y:S02]  /*21f0*/  IMAD.MOV.U32 R45, RZ, RZ, R35 ;  /* 0x000000ffff2d7224 */ /* 0x000fe400078e0023 */
[----:B------:R-:W-:Y:S02]  /*2200*/  IMAD.MOV R34, RZ, RZ, -R28 ;  /* 0x000000ffff227224 */ /* 0x000fe400078e0a1c */
[----:B------:R-:W-:-:S04]  /*2210*/  IMAD R29, R36, R29, R30 ;  /* 0x0000001d241d7224 */ /* 0x000fc800078e021e */
[----:B------:R-:W-:Y:S01]  /*2220*/  @!P2 IADD3 R39, PT, PT, R39, -R0, RZ ;  /* 0x800000002727a210 */ /* 0x000fe20007ffe0ff */
[----:B------:R-:W-:Y:S02]  /*2230*/  IMAD R28, R28, 0x80, R43 ;  /* 0x000000801c1c7824 */ /* 0x000fe400078e022b */
[----:B------:R-:W-:Y:S02]  /*2240*/  IMAD R41, R37, R34, 0x9 ;  /* 0x0000000925297424 */ /* 0x000fe400078e0222 */
[----:B------:R-:W-:-:S04]  /*2250*/  IMAD.WIDE R30, R29, 0x4, R2 ;  /* 0x000000041d1e7825 */ /* 0x000fc800078e0202 */
[----:B------:R-:W-:Y:S01]  /*2260*/  IMAD R29, R36, R41, R28 ;  /* 0x00000029241d7224 */ /* 0x000fe200078e021c */
[----:B------:R1:W-:Y:S01]  /*2270*/  STG.E desc[UR8][R30.64], R24 ;  /* 0x000000181e007986 */ /* 0x0003e2000c101908 */
[----:B------:R-:W-:-:S04]  /*2280*/  IMAD.HI.U32 R41, R42, 0xc, RZ ;  /* 0x0000000c2a297827 */ /* 0x000fc800078e00ff */
[----:B------:R-:W-:Y:S01]  /*2290*/  @!P4 IMAD.MOV R45, RZ, RZ, -R45 ;  /* 0x000000ffff2dc224 */ /* 0x000fe200078e0a2d */
[----:B------:R-:W-:Y:S01]  /*22a0*/  ISETP.GE.U32.AND P4, PT, R39, R0, PT ;  /* 0x000000002700720c */ /* 0x000fe20003f86070 */
[-C--:B------:R-:W-:Y:S02]  /*22b0*/  IMAD R35, R41, R44.reuse, 0xc ;  /* 0x0000000c29237424 */ /* 0x080fe400078e022c */
[----:B------:R-:W-:Y:S01]  /*22c0*/  IMAD.WIDE R28, R29, 0x4, R2 ;  /* 0x000000041d1c7825 */ /* 0x000fe200078e0202 */
[----:B------:R-:W-:Y:S02]  /*22d0*/  SEL R34, R32, R45, !P0 ;  /* 0x0000002d20227207 */ /* 0x000fe40004000000 */
[----:B------:R-:W-:Y:S01]  /*22e0*/  ISETP.GT.U32.AND P6, PT, R0, R35, PT ;  /* 0x000000230000720c */ /* 0x000fe20003fc4070 */
[----:B-1----:R-:W-:Y:S01]  /*22f0*/  IMAD.HI.U32 R31, R42, 0xd, RZ ;  /* 0x0000000d2a1f7827 */ /* 0x002fe200078e00ff */
[C---:B------:R-:W-:Y:S01]  /*2300*/  LOP3.LUT R24, R37.reuse, 0xb, RZ, 0x3c, !PT ;  /* 0x0000000b25187812 */ /* 0x040fe200078e3cff */
[----:B------:R1:W-:Y:S01]  /*2310*/  STG.E desc[UR8][R28.64], R25 ;  /* 0x000000191c007986 */ /* 0x0003e2000c101908 */
[----:B------:R-:W-:Y:S01]  /*2320*/  LOP3.LUT R30, R37, 0xc, RZ, 0x3c, !PT ;  /* 0x0000000c251e7812 */ /* 0x000fe200078e3cff */
[----:B------:R-:W-:Y:S01]  /*2330*/  IMAD R45, R31, R44, 0xd ;  /* 0x0000000d1f2d7424 */ /* 0x000fe200078e022c */
[----:B------:R-:W-:Y:S01]  /*2340*/  ISETP.GE.AND P3, PT, R24, RZ, PT ;  /* 0x000000ff1800720c */ /* 0x000fe20003f66270 */
[----:B------:R-:W-:Y:S01]  /*2350*/  IMAD.MOV R38, RZ, RZ, -R34 ;  /* 0x000000ffff267224 */ /* 0x000fe200078e0a22 */
[----:B------:R-:W-:Y:S01]  /*2360*/  LEA R34, R34, R43, 0x7 ;  /* 0x0000002b22227211 */ /* 0x000fe200078e38ff */
[----:B------:R-:W-:Y:S01]  /*2370*/  @!P2 VIADD R33, R33, 0x1 ;  /* 0x000000012121a836 */ /* 0x000fe20000000000 */
[----:B------:R-:W-:Y:S01]  /*2380*/  ISETP.GT.U32.AND P1, PT, R0, R45, PT ;  /* 0x0000002d0000720c */ /* 0x000fe20003f24070 */
[----:B------:R-:W-:Y:S01]  /*2390*/  IMAD R39, R37, R38, 0xa ;  /* 0x0000000a25277424 */ /* 0x000fe200078e0226 */
[----:B------:R-:W-:Y:S01]  /*23a0*/  ISETP.GE.AND P5, PT, R30, RZ, PT ;  /* 0x000000ff1e00720c */ /* 0x000fe20003fa6270 */
[----:B------:R-:W-:Y:S01]  /*23b0*/  @!P6 IMAD.IADD R35, R35, 0x1, -R0 ;  /* 0x000000012323e824 */ /* 0x000fe200078e0a00 */
[----:B------:R-:W-:Y:S01]  /*23c0*/  @P4 IADD3 R33, PT, PT, R33, 0x1, RZ ;  /* 0x0000000121214810 */ /* 0x000fe20007ffe0ff */
[----:B-1----:R-:W-:Y:S01]  /*23d0*/  IMAD R25, R36, R39, R34 ;  /* 0x0000002724197224 */ /* 0x002fe200078e0222 */
[----:B------:R-:W-:Y:S01]  /*23e0*/  LOP3.LUT R28, R37, 0xd, RZ, 0x3c, !PT ;  /* 0x0000000d251c7812 */ /* 0x000fe200078e3cff */
[----:B------:R-:W-:Y:S01]  /*23f0*/  IMAD.HI.U32 R39, R42, 0xe, RZ ;  /* 0x0000000e2a277827 */ /* 0x000fe200078e00ff */
[----:B------:R-:W-:-:S02]  /*2400*/  ISETP.GE.U32.AND P4, PT, R35, R0, PT ;  /* 0x000000002300720c */ /* 0x000fc40003f86070 */
[----:B------:R-:W-:Y:S01]  /*2410*/  ISETP.GE.AND P2, PT, R28, RZ, PT ;  /* 0x000000ff1c00720c */ /* 0x000fe20003f46270 */
[----:B------:R-:W-:Y:S02]  /*2420*/  IMAD.MOV.U32 R30, RZ, RZ, R33 ;  /* 0x000000ffff1e7224 */ /* 0x000fe400078e0021 */
[----:B------:R-:W-:Y:S01]  /*2430*/  IMAD R34, R39, R44, 0xe ;  /* 0x0000000e27227424 */ /* 0x000fe200078e022c */
[----:B------:R-:W-:Y:S01]  /*2440*/  @!P1 IADD3 R31, PT, PT, R31, 0x1, RZ ;  /* 0x000000011f1f9810 */ /* 0x000fe20007ffe0ff */
[----:B------:R-:W-:Y:S01]  /*2450*/  @!P1 IMAD.IADD R45, R45, 0x1, -R0 ;  /* 0x000000012d2d9824 */ /* 0x000fe200078e0a00 */
[----:B------:R-:W-:Y:S01]  /*2460*/  @!P3 IADD3 R30, PT, PT, -R30, RZ, RZ ;  /* 0x000000ff1e1eb210 */ /* 0x000fe20007ffe1ff */
[----:B------:R-:W-:Y:S01]  /*2470*/  IMAD.HI.U32 R35, R42, 0xf, RZ ;  /* 0x0000000f2a237827 */ /* 0x000fe200078e00ff */
[----:B------:R-:W-:Y:S02]  /*2480*/  ISETP.GT.U32.AND P3, PT, R0, R34, PT ;  /* 0x000000220000720c */ /* 0x000fe40003f64070 */
[----:B------:R-:W-:Y:S01]  /*2490*/  SEL R30, R32, R30, !P0 ;  /* 0x0000001e201e7207 */ /* 0x000fe20004000000 */
[----:B------:R-:W-:Y:S01]  /*24a0*/  @!P6 VIADD R41, R41, 0x1 ;  /* 0x000000012929e836 */ /* 0x000fe20000000000 */
[----:B------:R-:W-:Y:S01]  /*24b0*/  ISETP.GE.U32.AND P6, PT, R45, R0, PT ;  /* 0x000000002d00720c */ /* 0x000fe20003fc6070 */
[----:B------:R-:W-:-:S02]  /*24c0*/  IMAD R28, R35, R44, 0xf ;  /* 0x0000000f231c7424 */ /* 0x000fc400078e022c */
[----:B------:R-:W-:-:S04]  /*24d0*/  IMAD.WIDE R24, R25, 0x4, R2 ;  /* 0x0000000419187825 */ /* 0x000fc800078e0202 */
[----:B------:R-:W-:Y:S01]  /*24e0*/  @P4 VIADD R41, R41, 0x1 ;  /* 0x0000000129294836 */ /* 0x000fe20000000000 */
[----:B------:R-:W-:Y:S01]  /*24f0*/  ISETP.GT.U32.AND P4, PT, R0, R28, PT ;  /* 0x0000001c0000720c */ /* 0x000fe20003f84070 */
[----:B------:R-:W-:Y:S01]  /*2500*/  IMAD.HI.U32 R29, R42, 0x10, RZ ;  /* 0x000000102a1d7827 */ /* 0x000fe200078e00ff */
[----:B------:R1:W-:Y:S03]  /*2510*/  STG.E desc[UR8][R24.64], R26 ;  /* 0x0000001a18007986 */ /* 0x0003e6000c101908 */
[----:B------:R-:W-:Y:S02]  /*2520*/  IMAD R33, R29, R44, 0x10 ;  /* 0x000000101d217424 */ /* 0x000fe400078e022c */
[----:B------:R-:W-:Y:S02]  /*2530*/  @!P3 IMAD.IADD R34, R34, 0x1, -R0 ;  /* 0x000000012222b824 */ /* 0x000fe400078e0a00 */
[----:B------:R-:W-:Y:S01]  /*2540*/  @P6 VIADD R31, R31, 0x1 ;  /* 0x000000011f1f6836 */ /* 0x000fe20000000000 */
[----:B------:R-:W-:Y:S01]  /*2550*/  ISETP.GT.U32.AND P1, PT, R0, R33, PT ;  /* 0x000000210000720c */ /* 0x000fe20003f24070 */
[----:B------:R-:W-:Y:S01]  /*2560*/  @!P3 VIADD R39, R39, 0x1 ;  /* 0x000000012727b836 */ /* 0x000fe20000000000 */
[-C--:B------:R-:W-:Y:S01]  /*2570*/  ISETP.GE.U32.AND P6, PT, R34, R0.reuse, PT ;  /* 0x000000002200720c */ /* 0x080fe20003fc6070 */
[----:B------:R-:W-:Y:S01]  /*2580*/  @!P4 VIADD R35, R35, 0x1 ;  /* 0x000000012323c836 */ /* 0x000fe20000000000 */
[----:B------:R-:W-:Y:S01]  /*2590*/  @!P4 IADD3 R28, PT, PT, R28, -R0, RZ ;  /* 0x800000001c1cc210 */ /* 0x000fe20007ffe0ff */
[----:B-1----:R-:W-:Y:S01]  /*25a0*/  IMAD.MOV R24, RZ, RZ, -R30 ;  /* 0x000000ffff187224 */ /* 0x002fe200078e0a1e */
[----:B------:R-:W-:Y:S01]  /*25b0*/  LEA R30, R30, R43, 0x7 ;  /* 0x0000002b1e1e7211 */ /* 0x000fe200078e38ff */
[----:B------:R-:W-:-:S04]  /*25c0*/  IMAD.HI.U32 R26, R42, 0x11, RZ ;  /* 0x000000112a1a7827 */ /* 0x000fc800078e00ff */
[----:B------:R-:W-:Y:S02]  /*25d0*/  IMAD R25, R37, R24, 0xb ;  /* 0x0000000b25197424 */ /* 0x000fe400078e0218 */
[----:B------:R-:W-:Y:S01]  /*25e0*/  @!P1 IMAD.IADD R33, R33, 0x1, -R0 ;  /* 0x0000000121219824 */ /* 0x000fe200078e0a00 */
[----:B------:R-:W-:Y:S01]  /*25f0*/  @!P1 IADD3 R29, PT, PT, R29, 0x1, RZ ;  /* 0x000000011d1d9810 */ /* 0x000fe20007ffe0ff */
[----:B------:R-:W-:Y:S01]  /*2600*/  IMAD R25, R36, R25, R30 ;  /* 0x0000001924197224 */ /* 0x000fe200078e021e */
[----:B------:R-:W-:Y:S01]  /*2610*/  @P6 IADD3 R39, PT, PT, R39, 0x1, RZ ;  /* 0x0000000127276810 */ /* 0x000fe20007ffe0ff */
[----:B------:R-:W-:Y:S02]  /*2620*/  IMAD.MOV.U32 R30, RZ, RZ, R41 ;  /* 0x000000ffff1e7224 */ /* 0x000fe400078e0029 */
[----:B------:R-:W-:Y:S02]  /*2630*/  IMAD.MOV.U32 R41, RZ, RZ, R31 ;  /* 0x000000ffff297224 */ /* 0x000fe400078e001f */
[----:B------:R-:W-:Y:S01]  /*2640*/  IMAD.HI.U32 R31, R42, 0x12, RZ ;  /* 0x000000122a1f7827 */ /* 0x000fe200078e00ff */
[----:B------:R-:W-:-:S02]  /*2650*/  @!P5 IADD3 R30, PT, PT, -R30, RZ, RZ ;  /* 0x000000ff1e1ed210 */ /* 0x000fc40007ffe1ff */
[----:B------:R-:W-:Y:S01]  /*2660*/  ISETP.GE.U32.AND P5, PT, R28, R0, PT ;  /* 0x000000001c00720c */ /* 0x000fe20003fa6070 */
[----:B------:R-:W-:Y:S01]  /*2670*/  IMAD R28, R31, R44, 0x12 ;  /* 0x000000121f1c7424 */ /* 0x000fe200078e022c */
[----:B------:R-:W-:Y:S01]  /*2680*/  SEL R30, R32, R30, !P0 ;  /* 0x0000001e201e7207 */ /* 0x000fe20004000000 */
[----:B------:R-:W-:Y:S01]  /*2690*/  @!P2 IMAD.MOV R41, RZ, RZ, -R41 ;  /* 0x000000ffff29a224 */ /* 0x000fe200078e0a29 */
[----:B------:R-:W-:Y:S01]  /*26a0*/  ISETP.GE.U32.AND P2, PT, R33, R0, PT ;  /* 0x000000002100720c */ /* 0x000fe20003f46070 */
[----:B------:R-:W-:Y:S01]  /*26b0*/  IMAD.WIDE R24, R25, 0x4, R2 ;  /* 0x0000000419187825 */ /* 0x000fe200078e0202 */
[----:B------:R-:W-:Y:S02]  /*26c0*/  ISETP.GT.U32.AND P6, PT, R0, R28, PT ;  /* 0x0000001c0000720c */ /* 0x000fe40003fc4070 */
[----:B------:R-:W-:Y:S01]  /*26d0*/  LOP3.LUT R33, R37, 0xe, RZ, 0x3c, !PT ;  /* 0x0000000e25217812 */ /* 0x000fe200078e3cff */
[----:B------:R-:W-:Y:S01]  /*26e0*/  IMAD R45, R26, R44, 0x11 ;  /* 0x000000111a2d7424 */ /* 0x000fe200078e022c */
[----:B------:R1:W-:Y:S01]  /*26f0*/  STG.E desc[UR8][R24.64], R27 ;  /* 0x0000001b18007986 */ /* 0x0003e2000c101908 */
[----:B------:R-:W-:Y:S01]  /*2700*/  IMAD.MOV R34, RZ, RZ, -R30 ;  /* 0x000000ffff227224 */ /* 0x000fe200078e0a1e */
[----:B------:R-:W-:Y:S01]  /*2710*/  ISETP.GE.AND P4, PT, R33, RZ, PT ;  /* 0x000000ff2100720c */ /* 0x000fe20003f86270 */
[----:B------:R-:W-:Y:S01]  /*2720*/  @P5 VIADD R35, R35, 0x1 ;  /* 0x0000000123235836 */ /* 0x000fe20000000000 */
[----:B------:R-:W-:Y:S01]  /*2730*/  ISETP.GT.U32.AND P3, PT, R0, R45, PT ;  /* 0x0000002d0000720c */ /* 0x000fe20003f64070 */
[----:B------:R-:W-:Y:S01]  /*2740*/  IMAD.MOV.U32 R33, RZ, RZ, R39 ;  /* 0x000000ffff217224 */ /* 0x000fe200078e0027 */
[----:B------:R-:W-:Y:S01]  /*2750*/  LEA R30, R30, R43, 0x7 ;  /* 0x0000002b1e1e7211 */ /* 0x000fe200078e38ff */
[----:B------:R-:W-:-:S02]  /*2760*/  @P2 VIADD R29, R29, 0x1 ;  /* 0x000000011d1d2836 */ /* 0x000fc40000000000 */
[--C-:B------:R-:W-:Y:S02]  /*2770*/  @!P6 IMAD.IADD R28, R28, 0x1, -R0.reuse ;  /* 0x000000011c1ce824 */ /* 0x100fe400078e0a00 */
[----:B------:R-:W-:Y:S01]  /*2780*/  IMAD.MOV.U32 R39, RZ, RZ, R35 ;  /* 0x000000ffff277224 */ /* 0x000fe200078e0023 */
[C---:B-1----:R-:W-:Y:S01]  /*2790*/  LOP3.LUT R27, R37.reuse, 0x10, RZ, 0x3c, !PT ;  /* 0x00000010251b7812 */ /* 0x042fe200078e3cff */
[C---:B------:R-:W-:Y:S01]  /*27a0*/  IMAD R25, R37.reuse, R34, 0xc ;  /* 0x0000000c25197424 */ /* 0x040fe200078e0222 */
[----:B------:R-:W-:Y:S01]  /*27b0*/  LOP3.LUT R24, R37, 0xf, RZ, 0x3c, !PT ;  /* 0x0000000f25187812 */ /* 0x000fe200078e3cff */
[----:B------:R-:W-:Y:S01]  /*27c0*/  @!P6 VIADD R31, R31, 0x1 ;  /* 0x000000011f1fe836 */ /* 0x000fe20000000000 */
[----:B------:R-:W-:Y:S01]  /*27d0*/  ISETP.GE.AND P1, PT, R27, RZ, PT ;  /* 0x000000ff1b00720c */ /* 0x000fe20003f26270 */
[----:B------:R-:W-:Y:S01]  /*27e0*/  @!P3 IMAD.IADD R45, R45, 0x1, -R0 ;  /* 0x000000012d2db824 */ /* 0x000fe200078e0a00 */
[----:B------:R-:W-:Y:S01]  /*27f0*/  ISETP.GE.U32.AND P2, PT, R28, R0, PT ;  /* 0x000000001c00720c */ /* 0x000fe20003f46070 */
[----:B------:R-:W-:Y:S01]  /*2800*/  IMAD.HI.U32 R28, R42, 0x14, RZ ;  /* 0x000000142a1c7827 */ /* 0x000fe200078e00ff */
[----:B------:R-:W-:-:S02]  /*2810*/  ISETP.GE.AND P5, PT, R24, RZ, PT ;  /* 0x000000ff1800720c */ /* 0x000fc40003fa6270 */
[----:B------:R-:W-:Y:S01]  /*2820*/  @!P4 IADD3 R33, PT, PT, -R33, RZ, RZ ;  /* 0x000000ff2121c210 */ /* 0x000fe20007ffe1ff */
[----:B------:R-:W-:Y:S01]  /*2830*/  IMAD R35, R28, R44, 0x14 ;  /* 0x000000141c237424 */ /* 0x000fe200078e022c */
[----:B------:R-:W-:Y:S01]  /*2840*/  ISETP.GE.U32.AND P4, PT, R45, R0, PT ;  /* 0x000000002d00720c */ /* 0x000fe20003f86070 */
[----:B------:R-:W-:Y:S01]  /*2850*/  IMAD.HI.U32 R27, R42, 0x13, RZ ;  /* 0x000000132a1b7827 */ /* 0x000fe200078e00ff */
[----:B------:R-:W-:Y:S02]  /*2860*/  LOP3.LUT R34, R37, 0x11, RZ, 0x3c, !PT ;  /* 0x0000001125227812 */ /* 0x000fe400078e3cff */
[----:B------:R-:W-:Y:S01]  /*2870*/  @!P3 IADD3 R26, PT, PT, R26, 0x1, RZ ;  /* 0x000000011a1ab810 */ /* 0x000fe20007ffe0ff */
[----:B------:R-:W-:Y:S01]  /*2880*/  @!P1 IMAD.MOV R29, RZ, RZ, -R29 ;  /* 0x000000ffff1d9224 */ /* 0x000fe200078e0a1d */
[----:B------:R-:W-:Y:S01]  /*2890*/  ISETP.GT.U32.AND P1, PT, R0, R35, PT ;  /* 0x000000230000720c */ /* 0x000fe20003f24070 */
[----:B------:R-:W-:Y:S01]  /*28a0*/  IMAD R45, R27, R44, 0x13 ;  /* 0x000000131b2d7424 */ /* 0x000fe200078e022c */
[----:B------:R-:W-:Y:S01]  /*28b0*/  @P2 IADD3 R31, PT, PT, R31, 0x1, RZ ;  /* 0x000000011f1f2810 */ /* 0x000fe20007ffe0ff */
[----:B------:R-:W-:Y:S01]  /*28c0*/  IMAD R25, R36, R25, R30 ;  /* 0x0000001924197224 */ /* 0x000fe200078e021e */
[----:B------:R-:W-:-:S02]  /*28d0*/  @!P5 IADD3 R39, PT, PT, -R39, RZ, RZ ;  /* 0x000000ff2727d210 */ /* 0x000fc40007ffe1ff */
[----:B------:R-:W-:Y:S01]  /*28e0*/  ISETP.GT.U32.AND P5, PT, R0, R45, PT ;  /* 0x0000002d0000720c */ /* 0x000fe20003fa4070 */
[----:B------:R-:W-:Y:S01]  /*28f0*/  IMAD.WIDE R24, R25, 0x4, R2 ;  /* 0x0000000419187825 */ /* 0x000fe200078e0202 */
[----:B------:R-:W-:Y:S02]  /*2900*/  SEL R30, R32, R41, !P0 ;  /* 0x00000029201e7207 */ /* 0x000fe40004000000 */
[----:B------:R-:W-:Y:S01]  /*2910*/  ISETP.GE.AND P3, PT, R34, RZ, PT ;  /* 0x000000ff2200720c */ /* 0x000fe20003f66270 */
[----:B------:R-:W-:Y:S01]  /*2920*/  @P4 VIADD R26, R26, 0x1 ;  /* 0x000000011a1a4836 */ /* 0x000fe20000000000 */
[----:B------:R1:W-:Y:S01]  /*2930*/  STG.E desc[UR8][R24.64], R20 ;  /* 0x0000001418007986 */ /* 0x0003e2000c101908 */
[----:B------:R-:W-:Y:S02]  /*2940*/  @!P1 IMAD.IADD R35, R35, 0x1, -R0 ;  /* 0x0000000123239824 */ /* 0x000fe400078e0a00 */
[----:B------:R-:W-:-:S03]  /*2950*/  IMAD.HI.U32 R41, R42, 0x17, RZ ;  /* 0x000000172a297827 */ /* 0x000fc600078e00ff */
[-C--:B------:R-:W-:Y:S01]  /*2960*/  ISETP.GE.U32.AND P2, PT, R35, R0.reuse, PT ;  /* 0x000000002300720c */ /* 0x080fe20003f46070 */
[----:B------:R-:W-:Y:S01]  /*2970*/  IMAD.HI.U32 R35, R42, 0x16, RZ ;  /* 0x000000162a237827 */ /* 0x000fe200078e00ff */
[----:B------:R-:W-:Y:S02]  /*2980*/  @!P5 IADD3 R45, PT, PT, R45, -R0, RZ ;  /* 0x800000002d2dd210 */ /* 0x000fe40007ffe0ff */
[----:B------:R-:W-:Y:S01]  /*2990*/  @!P5 IADD3 R27, PT, PT, R27, 0x1, RZ ;  /* 0x000000011b1bd810 */ /* 0x000fe20007ffe0ff */
[----:B------:R-:W-:Y:S01]  /*29a0*/  IMAD R34, R35, R44, 0x16 ;  /* 0x0000001623227424 */ /* 0x000fe200078e022c */
[----:B-1----:R-:W-:Y:S01]  /*29b0*/  LOP3.LUT R24, R37, 0x12, RZ, 0x3c, !PT ;  /* 0x0000001225187812 */ /* 0x002fe200078e3cff */
[----:B------:R-:W-:Y:S01]  /*29c0*/  IMAD.MOV R20, RZ, RZ, -R30 ;  /* 0x000000ffff147224 */ /* 0x000fe200078e0a1e */
[----:B------:R-:W-:Y:S01]  /*29d0*/  ISETP.GE.U32.AND P6, PT, R45, R0, PT ;  /* 0x000000002d00720c */ /* 0x000fe20003fc6070 */
[----:B------:R-:W-:Y:S01]  /*29e0*/  IMAD R30, R30, 0x80, R43 ;  /* 0x000000801e1e7824 */ /* 0x000fe200078e022b */
[----:B------:R-:W-:Y:S01]  /*29f0*/  ISETP.GE.AND P4, PT, R24, RZ, PT ;  /* 0x000000ff1800720c */ /* 0x000fe20003f86270 */
[C---:B------:R-:W-:Y:S01]  /*2a00*/  IMAD R25, R37.reuse, R20, 0xd ;  /* 0x0000000d25197424 */ /* 0x040fe200078e0214 */
[----:B------:R-:W-:Y:S01]  /*2a10*/  ISETP.GT.U32.AND P5, PT, R0, R34, PT ;  /* 0x000000220000720c */ /* 0x000fe20003fa4070 */
[----:B------:R-:W-:Y:S01]  /*2a20*/  @!P3 IMAD.MOV R26, RZ, RZ, -R26 ;  /* 0x000000ffff1ab224 */ /* 0x000fe200078e0a1a */
[----:B------:R-:W-:Y:S01]  /*2a30*/  LOP3.LUT R20, R37, 0x13, RZ, 0x3c, !PT ;  /* 0x0000001325147812 */ /* 0x000fe200078e3cff */
[----:B------:R-:W-:-:S02]  /*2a40*/  IMAD R25, R36, R25, R30 ;  /* 0x0000001924197224 */ /* 0x000fc400078e021e */
[----:B------:R-:W-:Y:S01]  /*2a50*/  IMAD.HI.U32 R30, R42, 0x15, RZ ;  /* 0x000000152a1e7827 */ /* 0x000fe200078e00ff */
[----:B------:R-:W-:-:S03]  /*2a60*/  SEL R26, R32, R26, !P0 ;  /* 0x0000001a201a7207 */ /* 0x000fc60004000000 */
[----:B------:R-:W-:-:S04]  /*2a70*/  IMAD.WIDE R24, R25, 0x4, R2 ;  /* 0x0000000419187825 */ /* 0x000fc800078e0202 */
[----:B------:R-:W-:Y:S01]  /*2a80*/  @P6 VIADD R27, R27, 0x1 ;  /* 0x000000011b1b6836 */ /* 0x000fe20000000000 */
[----:B------:R1:W-:Y:S01]  /*2a90*/  STG.E desc[UR8][R24.64], R21 ;  /* 0x0000001518007986 */ /* 0x0003e2000c101908 */
[----:B------:R-:W-:Y:S02]  /*2aa0*/  IMAD R45, R30, R44, 0x15 ;  /* 0x000000151e2d7424 */ /* 0x000fe400078e022c */
[----:B------:R-:W-:Y:S01]  /*2ab0*/  @!P4 IMAD.MOV R31, RZ, RZ, -R31 ;  /* 0x000000ffff1fc224 */ /* 0x000fe200078e0a1f */
[----:B------:R-:W-:Y:S01]  /*2ac0*/  ISETP.GE.AND P4, PT, R20, RZ, PT ;  /* 0x000000ff1400720c */ /* 0x000fe20003f86270 */
[----:B------:R-:W-:Y:S01]  /*2ad0*/  @!P5 IMAD.IADD R34, R34, 0x1, -R0 ;  /* 0x000000012222d824 */ /* 0x000fe200078e0a00 */
[----:B------:R-:W-:Y:S01]  /*2ae0*/  SEL R20, R32, R33, !P0 ;  /* 0x0000002120147207 */ /* 0x000fe20004000000 */
[----:B------:R-:W-:Y:S01]  /*2af0*/  @!P1 VIADD R28, R28, 0x1 ;  /* 0x000000011c1c9836 */ /* 0x000fe20000000000 */
[----:B------:R-:W-:Y:S01]  /*2b00*/  ISETP.GT.U32.AND P3, PT, R0, R45, PT ;  /* 0x0000002d0000720c */ /* 0x000fe20003f64070 */
[----:B------:R-:W-:Y:S01]  /*2b10*/  @!P5 VIADD R35, R35, 0x1 ;  /* 0x000000012323d836 */ /* 0x000fe20000000000 */
[----:B------:R-:W-:Y:S01]  /*2b20*/  ISETP.GE.U32.AND P1, PT, R34, R0, PT ;  /* 0x000000002200720c */ /* 0x000fe20003f26070 */
[----:B------:R-:W-:Y:S01]  /*2b30*/  @P2 VIADD R28, R28, 0x1 ;  /* 0x000000011c1c2836 */ /* 0x000fe20000000000 */
[----:B-1----:R-:W-:Y:S01]  /*2b40*/  SEL R24, R32, R39, !P0 ;  /* 0x0000002720187207 */ /* 0x002fe20004000000 */
[----:B------:R-:W-:Y:S01]  /*2b50*/  IMAD R21, R41, R44, 0x17 ;  /* 0x0000001729157424 */ /* 0x000fe200078e022c */
[----:B------:R-:W-:Y:S01]  /*2b60*/  IADD3 R34, PT, PT, -R20, RZ, RZ ;  /* 0x000000ff14227210 */ /* 0x000fe20007ffe1ff */
[----:B------:R-:W-:Y:S01]  /*2b70*/  IMAD.HI.U32 R39, R42, 0x18, RZ ;  /* 0x000000182a277827 */ /* 0x000fe200078e00ff */
[----:B------:R-:W-:-:S02]  /*2b80*/  LEA R20, R20, R43, 0x7 ;  /* 0x0000002b14147211 */ /* 0x000fc400078e38ff */
[----:B------:R-:W-:Y:S01]  /*2b90*/  ISETP.GT.U32.AND P6, PT, R0, R21, PT ;  /* 0x000000150000720c */ /* 0x000fe20003fc4070 */
[----:B------:R-:W-:Y:S01]  /*2ba0*/  IMAD.MOV R38, RZ, RZ, -R24 ;  /* 0x000000ffff267224 */ /* 0x000fe200078e0a18 */
[----:B------:R-:W-:Y:S01]  /*2bb0*/  @!P4 IADD3 R27, PT, PT, -R27, RZ, RZ ;  /* 0x000000ff1b1bc210 */ /* 0x000fe20007ffe1ff */
[C---:B------:R-:W-:Y:S01]  /*2bc0*/  IMAD R25, R37.reuse, R34, 0xe ;  /* 0x0000000e25197424 */ /* 0x040fe200078e0222 */
[----:B------:R-:W-:Y:S01]  /*2bd0*/  @!P3 IADD3 R30, PT, PT, R30, 0x1, RZ ;  /* 0x000000011e1eb810 */ /* 0x000fe20007ffe0ff */
[----:B------:R-:W-:Y:S01]  /*2be0*/  IMAD R24, R24, 0x80, R43 ;  /* 0x0000008018187824 */ /* 0x000fe200078e022b */
[C---:B------:R-:W-:Y:S01]  /*2bf0*/  LOP3.LUT R34, R37.reuse, 0x16, RZ, 0x3c, !PT ;  /* 0x0000001625227812 */ /* 0x040fe200078e3cff */
[----:B------:R-:W-:Y:S02]  /*2c00*/  IMAD R33, R37, R38, 0xf ;  /* 0x0000000f25217424 */ /* 0x000fe400078e0226 */
[----:B------:R-:W-:Y:S01]  /*2c10*/  @!P3 IMAD.IADD R45, R45, 0x1, -R0 ;  /* 0x000000012d2db824 */ /* 0x000fe200078e0a00 */
[----:B------:R-:W-:Y:S01]  /*2c20*/  ISETP.GE.AND P5, PT, R34, RZ, PT ;  /* 0x000000ff2200720c */ /* 0x000fe20003fa6270 */
[----:B------:R-:W-:-:S02]  /*2c30*/  IMAD R38, R39, R44, 0x18 ;  /* 0x0000001827267424 */ /* 0x000fc400078e022c */
[----:B------:R-:W-:Y:S01]  /*2c40*/  @!P6 IMAD.IADD R21, R21, 0x1, -R0 ;  /* 0x000000011515e824 */ /* 0x000fe200078e0a00 */
[-C--:B------:R-:W-:Y:S01]  /*2c50*/  ISETP.GE.U32.AND P4, PT, R45, R0.reuse, PT ;  /* 0x000000002d00720c */ /* 0x080fe20003f86070 */
[----:B------:R-:W-:Y:S01]  /*2c60*/  IMAD.HI.U32 R45, R42, 0x1a, RZ ;  /* 0x0000001a2a2d7827 */ /* 0x000fe200078e00ff */
[----:B------:R-:W-:Y:S02]  /*2c70*/  @!P6 IADD3 R41, PT, PT, R41, 0x1, RZ ;  /* 0x000000012929e810 */ /* 0x000fe40007ffe0ff */
[----:B------:R-:W-:Y:S01]  /*2c80*/  ISETP.GE.U32.AND P2, PT, R21, R0, PT ;  /* 0x000000001500720c */ /* 0x000fe20003f46070 */
[C---:B------:R-:W-:Y:S02]  /*2c90*/  IMAD R21, R36.reuse, R25, R20 ;  /* 0x0000001924157224 */ /* 0x040fe400078e0214 */
[----:B------:R-:W-:Y:S01]  /*2ca0*/  IMAD R25, R36, R33, R24 ;  /* 0x0000002124197224 */ /* 0x000fe200078e0218 */
[----:B------:R-:W-:Y:S01]  /*2cb0*/  LOP3.LUT R24, R37, 0x14, RZ, 0x3c, !PT ;  /* 0x0000001425187812 */ /* 0x000fe200078e3cff */
[----:B------:R-:W-:Y:S01]  /*2cc0*/  IMAD.WIDE R20, R21, 0x4, R2 ;  /* 0x0000000415147825 */ /* 0x000fe200078e0202 */
[----:B------:R-:W-:-:S02]  /*2cd0*/  LOP3.LUT R33, R37, 0x15, RZ, 0x3c, !PT ;  /* 0x0000001525217812 */ /* 0x000fc400078e3cff */
[----:B------:R-:W-:Y:S01]  /*2ce0*/  ISETP.GE.AND P3, PT, R24, RZ, PT ;  /* 0x000000ff1800720c */ /* 0x000fe20003f66270 */
[----:B------:R-:W-:Y:S01]  /*2cf0*/  @P4 VIADD R30, R30, 0x1 ;  /* 0x000000011e1e4836 */ /* 0x000fe20000000000 */
[----:B------:R-:W-:Y:S01]  /*2d00*/  ISETP.GE.AND P4, PT, R33, RZ, PT ;  /* 0x000000ff2100720c */ /* 0x000fe20003f86270 */
[----:B------:R1:W-:Y:S01]  /*2d10*/  STG.E desc[UR8][R20.64], R22 ;  /* 0x0000001614007986 */ /* 0x0003e2000c101908 */
[----:B------:R-:W-:-:S04]  /*2d20*/  IMAD.HI.U32 R33, R42, 0x19, RZ ;  /* 0x000000192a217827 */ /* 0x000fc800078e00ff */
[----:B------:R-:W-:Y:S02]  /*2d30*/  @P1 VIADD R35, R35, 0x1 ;  /* 0x0000000123231836 */ /* 0x000fe40000000000 */
[----:B------:R-:W-:Y:S02]  /*2d40*/  IMAD R40, R33, R44, 0x19 ;  /* 0x0000001921287424 */ /* 0x000fe400078e022c */
[----:B------:R-:W-:Y:S02]  /*2d50*/  @P2 VIADD R41, R41, 0x1 ;  /* 0x0000000129292836 */ /* 0x000fe40000000000 */
[----:B------:R-:W-:Y:S01]  /*2d60*/  @!P3 IMAD.MOV R28, RZ, RZ, -R28 ;  /* 0x000000ffff1cb224 */ /* 0x000fe200078e0a1c */
[----:B------:R-:W-:Y:S01]  /*2d70*/  ISETP.GT.U32.AND P3, PT, R0, R38, PT ;  /* 0x000000260000720c */ /* 0x000fe20003f64070 */
[----:B-1----:R-:W-:Y:S01]  /*2d80*/  IMAD R21, R45, R44, 0x1a ;  /* 0x0000001a2d157424 */ /* 0x002fe200078e022c */
[----:B------:R-:W-:Y:S01]  /*2d90*/  LOP3.LUT R20, R37, 0x17, RZ, 0x3c, !PT ;  /* 0x0000001725147812 */ /* 0x000fe200078e3cff */
[----:B------:R-:W-:Y:S01]  /*2da0*/  IMAD.WIDE R24, R25, 0x4, R2 ;  /* 0x0000000419187825 */ /* 0x000fe200078e0202 */
[----:B------:R-:W-:-:S02]  /*2db0*/  @!P4 IADD3 R30, PT, PT, -R30, RZ, RZ ;  /* 0x000000ff1e1ec210 */ /* 0x000fc40007ffe1ff */
[----:B------:R-:W-:Y:S01]  /*2dc0*/  ISETP.GE.AND P1, PT, R20, RZ, PT ;  /* 0x000000ff1400720c */ /* 0x000fe20003f26270 */
[----:B------:R-:W-:Y:S01]  /*2dd0*/  IMAD.MOV.U32 R22, RZ, RZ, R35 ;  /* 0x000000ffff167224 */ /* 0x000fe200078e0023 */
[C---:B------:R-:W-:Y:S01]  /*2de0*/  ISETP.GT.U32.AND P6, PT, R0.reuse, R21, PT ;  /* 0x000000150000720c */ /* 0x040fe20003fc4070 */
[----:B------:R1:W-:Y:S01]  /*2df0*/  STG.E desc[UR8][R24.64], R23 ;  /* 0x0000001718007986 */ /* 0x0003e2000c101908 */
[----:B------:R-:W-:Y:S01]  /*2e00*/  ISETP.GT.U32.AND P4, PT, R0, R40, PT ;  /* 0x000000280000720c */ /* 0x000fe20003f84070 */
[----:B------:R-:W-:Y:S01]  /*2e10*/  @!P5 IMAD.MOV R22, RZ, RZ, -R22 ;  /* 0x000000ffff16d224 */ /* 0x000fe200078e0a16 */
[----:B------:R-:W-:Y:S01]  /*2e20*/  MOV R20, R41 ;  /* 0x0000002900147202 */ /* 0x000fe20000000f00 */
[----:B------:R-:W-:Y:S01]  /*2e30*/  @!P3 IMAD.IADD R38, R38, 0x1, -R0 ;  /* 0x000000012626b824 */ /* 0x000fe200078e0a00 */
[----:B------:R-:W-:Y:S01]  /*2e40*/  @!P3 IADD3 R39, PT, PT, R39, 0x1, RZ ;  /* 0x000000012727b810 */ /* 0x000fe20007ffe0ff */
[----:B------:R-:W-:Y:S01]  /*2e50*/  IMAD.HI.U32 R41, R42, 0x1f, RZ ;  /* 0x0000001f2a297827 */ /* 0x000fe200078e00ff */
[----:B------:R-:W-:-:S02]  /*2e60*/  SEL R28, R32, R28, !P0 ;  /* 0x0000001c201c7207 */ /* 0x000fc40004000000 */
[----:B------:R-:W-:Y:S01]  /*2e70*/  ISETP.GE.U32.AND P2, PT, R38, R0, PT ;  /* 0x000000002600720c */ /* 0x000fe20003f46070 */
[----:B------:R-:W-:Y:S01]  /*2e80*/  @!P1 IMAD.MOV R20, RZ, RZ, -R20 ;  /* 0x000000ffff149224 */ /* 0x000fe200078e0a14 */
[----:B------:R-:W-:Y:S01]  /*2e90*/  SEL R30, R32, R30, !P0 ;  /* 0x0000001e201e7207 */ /* 0x000fe20004000000 */
[----:B-1----:R-:W-:Y:S01]  /*2ea0*/  IMAD.HI.U32 R25, R42, 0x1b, RZ ;  /* 0x0000001b2a197827 */ /* 0x002fe200078e00ff */
[----:B------:R-:W-:Y:S02]  /*2eb0*/  LOP3.LUT R23, R37, 0x18, RZ, 0x3c, !PT ;  /* 0x0000001825177812 */ /* 0x000fe400078e3cff */
[----:B------:R-:W-:Y:S01]  /*2ec0*/  @!P4 IADD3 R40, PT, PT, R40, -R0, RZ ;  /* 0x800000002828c210 */ /* 0x000fe20007ffe0ff */
[----:B------:R-:W-:Y:S01]  /*2ed0*/  @!P6 IMAD.IADD R21, R21, 0x1, -R0 ;  /* 0x000000011515e824 */ /* 0x000fe200078e0a00 */
[----:B------:R-:W-:Y:S01]  /*2ee0*/  ISETP.GE.AND P1, PT, R23, RZ, PT ;  /* 0x000000ff1700720c */ /* 0x000fe20003f26270 */
[----:B------:R-:W-:Y:S01]  /*2ef0*/  IMAD R35, R25, R44, 0x1b ;  /* 0x0000001b19237424 */ /* 0x000fe200078e022c */
[----:B------:R-:W-:Y:S01]  /*2f00*/  ISETP.GE.U32.AND P5, PT, R40, R0, PT ;  /* 0x000000002800720c */ /* 0x000fe20003fa6070 */
[----:B------:R-:W-:Y:S01]  /*2f10*/  IMAD.HI.U32 R23, R42, 0x1c, RZ ;  /* 0x0000001c2a177827 */ /* 0x000fe200078e00ff */
[----:B------:R-:W-:-:S02]  /*2f20*/  LOP3.LUT R24, R37, 0x19, RZ, 0x3c, !PT ;  /* 0x0000001925187812 */ /* 0x000fc400078e3cff */
[----:B------:R-:W-:Y:S01]  /*2f30*/  @P2 IADD3 R39, PT, PT, R39, 0x1, RZ ;  /* 0x0000000127272810 */ /* 0x000fe20007ffe0ff */
[----:B------:R-:W-:Y:S01]  /*2f40*/  @!P6 VIADD R45, R45, 0x1 ;  /* 0x000000012d2de836 */ /* 0x000fe20000000000 */
[----:B------:R-:W-:Y:S01]  /*2f50*/  ISETP.GE.U32.AND P2, PT, R21, R0, PT ;  /* 0x000000001500720c */ /* 0x000fe20003f46070 */
[----:B------:R-:W-:Y:S01]  /*2f60*/  IMAD R21, R23, R44, 0x1c ;  /* 0x0000001c17157424 */ /* 0x000fe200078e022c */
[----:B------:R-:W-:Y:S02]  /*2f70*/  ISETP.GT.U32.AND P3, PT, R0, R35, PT ;  /* 0x000000230000720c */ /* 0x000fe40003f64070 */
[----:B------:R-:W-:Y:S01]  /*2f80*/  @!P4 IADD3 R33, PT, PT, R33, 0x1, RZ ;  /* 0x000000012121c810 */ /* 0x000fe20007ffe0ff */
[----:B------:R-:W-:Y:S01]  /*2f90*/  @!P1 IMAD.MOV R39, RZ, RZ, -R39 ;  /* 0x000000ffff279224 */ /* 0x000fe200078e0a27 */
[----:B------:R-:W-:Y:S02]  /*2fa0*/  ISETP.GE.AND P1, PT, R24, RZ, PT ;  /* 0x000000ff1800720c */ /* 0x000fe40003f26270 */
[----:B------:R-:W-:-:S02]  /*2fb0*/  ISETP.GT.U32.AND P4, PT, R0, R21, PT ;  /* 0x000000150000720c */ /* 0x000fc40003f84070 */
[----:B------:R-:W-:Y:S02]  /*2fc0*/  @P5 IADD3 R33, PT, PT, R33, 0x1, RZ ;  /* 0x0000000121215810 */ /* 0x000fe40007ffe0ff */
[----:B------:R-:W-:Y:S02]  /*2fd0*/  LOP3.LUT R24, R37, 0x1a, RZ, 0x3c, !PT ;  /* 0x0000001a25187812 */ /* 0x000fe400078e3cff */
[----:B------:R-:W-:Y:S01]  /*2fe0*/  @P2 IADD3 R45, PT, PT, R45, 0x1, RZ ;  /* 0x000000012d2d2810 */ /* 0x000fe20007ffe0ff */
[----:B------:R-:W-:Y:S01]  /*2ff0*/  @!P3 IMAD.IADD R35, R35, 0x1, -R0 ;  /* 0x000000012323b824 */ /* 0x000fe200078e0a00 */
[----:B------:R-:W-:Y:S02]  /*3000*/  @!P3 IADD3 R25, PT, PT, R25, 0x1, RZ ;  /* 0x000000011919b810 */ /* 0x000fe40007ffe0ff */
[----:B------:R-:W-:Y:S01]  /*3010*/  SEL R20, R32, R20, !P0 ;  /* 0x0000001420147207 */ /* 0x000fe20004000000 */
[----:B------:R-:W-:Y:S01]  /*3020*/  @!P1 IMAD.MOV R33, RZ, RZ, -R33 ;  /* 0x000000ffff219224 */ /* 0x000fe200078e0a21 */
[-C--:B------:R-:W-:Y:S01]  /*3030*/  ISETP.GE.U32.AND P5, PT, R35, R0.reuse, PT ;  /* 0x000000002300720c */ /* 0x080fe20003fa6070 */
[----:B------:R-:W-:Y:S01]  /*3040*/  IMAD.HI.U32 R35, R42, 0x1d, RZ ;  /* 0x0000001d2a237827 */ /* 0x000fe200078e00ff */
[----:B------:R-:W-:-:S02]  /*3050*/  @!P4 IADD3 R21, PT, PT, R21, -R0, RZ ;  /* 0x800000001515c210 */ /* 0x000fc40007ffe0ff */
[----:B------:R-:W-:Y:S01]  /*3060*/  ISETP.GE.AND P1, PT, R24, RZ, PT ;  /* 0x000000ff1800720c */ /* 0x000fe20003f26270 */
[----:B------:R-:W-:Y:S01]  /*3070*/  IMAD R24, R35, R44, 0x1d ;  /* 0x0000001d23187424 */ /* 0x000fe200078e022c */
[----:B------:R-:W-:Y:S01]  /*3080*/  ISETP.GE.U32.AND P6, PT, R21, R0, PT ;  /* 0x000000001500720c */ /* 0x000fe20003fc6070 */
[----:B------:R-:W-:Y:S01]  /*3090*/  IMAD.HI.U32 R21, R42, 0x1e, RZ ;  /* 0x0000001e2a157827 */ /* 0x000fe200078e00ff */
[----:B------:R-:W-:Y:S02]  /*30a0*/  @!P4 IADD3 R23, PT, PT, R23, 0x1, RZ ;  /* 0x000000011717c810 */ /* 0x000fe40007ffe0ff */
[----:B------:R-:W-:Y:S01]  /*30b0*/  ISETP.GT.U32.AND P2, PT, R0, R24, PT ;  /* 0x000000180000720c */ /* 0x000fe20003f44070 */
[-C--:B------:R-:W-:Y:S01]  /*30c0*/  IMAD R34, R21, R44.reuse, 0x1e ;  /* 0x0000001e15227424 */ /* 0x080fe200078e022c */
[----:B------:R-:W-:Y:S01]  /*30d0*/  LOP3.LUT R38, R37, 0x1e, RZ, 0x3c, !PT ;  /* 0x0000001e25267812 */ /* 0x000fe200078e3cff */
[----:B------:R-:W-:Y:S01]  /*30e0*/  IMAD R44, R41, R44, 0x1f ;  /* 0x0000001f292c7424 */ /* 0x000fe200078e022c */
[----:B------:R-:W-:-:S03]  /*30f0*/  @P5 IADD3 R25, PT, PT, R25, 0x1, RZ ;  /* 0x0000000119195810 */ /* 0x000fc60007ffe0ff */
[----:B------:R-:W-:Y:S01]  /*3100*/  @!P1 IMAD.MOV R45, RZ, RZ, -R45 ;  /* 0x000000ffff2d9224 */ /* 0x000fe200078e0a2d */
[C---:B------:R-:W-:Y:S02]  /*3110*/  ISETP.GT.U32.AND P1, PT, R0.reuse, R34, PT ;  /* 0x000000220000720c */ /* 0x040fe40003f24070 */
[----:B------:R-:W-:Y:S02]  /*3120*/  ISETP.GT.U32.AND P3, PT, R0, R44, PT ;  /* 0x0000002c0000720c */ /* 0x000fe40003f64070 */
[----:B------:R-:W-:Y:S01]  /*3130*/  @P6 IADD3 R23, PT, PT, R23, 0x1, RZ ;  /* 0x0000000117176810 */ /* 0x000fe20007ffe0ff */
[----:B------:R-:W-:Y:S02]  /*3140*/  @!P2 IMAD.IADD R24, R24, 0x1, -R0 ;  /* 0x000000011818a824 */ /* 0x000fe400078e0a00 */
[----:B------:R-:W-:-:S03]  /*3150*/  @!P2 VIADD R35, R35, 0x1 ;  /* 0x000000012323a836 */ /* 0x000fc60000000000 */
[-C--:B------:R-:W-:Y:S02]  /*3160*/  ISETP.GE.U32.AND P5, PT, R24, R0.reuse, PT ;  /* 0x000000001800720c */ /* 0x080fe40003fa6070 */
[----:B------:R-:W-:Y:S01]  /*3170*/  LOP3.LUT R24, R37, 0x1c, RZ, 0x3c, !PT ;  /* 0x0000001c25187812 */ /* 0x000fe200078e3cff */
[--C-:B------:R-:W-:Y:S02]  /*3180*/  @!P1 IMAD.IADD R34, R34, 0x1, -R0.reuse ;  /* 0x0000000122229824 */ /* 0x100fe400078e0a00 */
[----:B------:R-:W-:Y:S02]  /*3190*/  @!P3 IMAD.IADD R44, R44, 0x1, -R0 ;  /* 0x000000012c2cb824 */ /* 0x000fe400078e0a00 */
[----:B------:R-:W-:Y:S01]  /*31a0*/  @!P1 VIADD R21, R21, 0x1 ;  /* 0x0000000115159836 */ /* 0x000fe20000000000 */
[-C--:B------:R-:W-:Y:S01]  /*31b0*/  ISETP.GE.U32.AND P4, PT, R34, R0.reuse, PT ;  /* 0x000000002200720c */ /* 0x080fe20003f86070 */
[----:B------:R-:W-:Y:S01]  /*31c0*/  @!P3 VIADD R41, R41, 0x1 ;  /* 0x000000012929b836 */ /* 0x000fe20000000000 */
[----:B------:R-:W-:-:S02]  /*31d0*/  ISETP.GE.U32.AND P6, PT, R44, R0, PT ;  /* 0x000000002c00720c */ /* 0x000fc40003fc6070 */
[----:B------:R-:W-:Y:S02]  /*31e0*/  LOP3.LUT R0, R37, 0x1b, RZ, 0x3c, !PT ;  /* 0x0000001b25007812 */ /* 0x000fe400078e3cff */
[----:B------:R-:W-:Y:S02]  /*31f0*/  @P5 IADD3 R35, PT, PT, R35, 0x1, RZ ;  /* 0x0000000123235810 */ /* 0x000fe40007ffe0ff */
[----:B------:R-:W-:Y:S02]  /*3200*/  ISETP.GE.AND P2, PT, R0, RZ, PT ;  /* 0x000000ff0000720c */ /* 0x000fe40003f46270 */
[----:B------:R-:W-:Y:S02]  /*3210*/  SEL R0, R32, R29, !P0 ;  /* 0x0000001d20007207 */ /* 0x000fe40004000000 */
[----:B------:R-:W-:Y:S01]  /*3220*/  ISETP.GE.AND P5, PT, R24, RZ, PT ;  /* 0x000000ff1800720c */ /* 0x000fe20003fa6270 */
[----:B------:R-:W-:Y:S01]  /*3230*/  @P4 VIADD R21, R21, 0x1 ;  /* 0x0000000115154836 */ /* 0x000fe20000000000 */
[----:B------:R-:W-:Y:S01]  /*3240*/  ISETP.GE.AND P4, PT, R38, RZ, PT ;  /* 0x000000ff2600720c */ /* 0x000fe20003f86270 */
[----:B------:R-:W-:Y:S01]  /*3250*/  IMAD.MOV R24, RZ, RZ, -R0 ;  /* 0x000000ffff187224 */ /* 0x000fe200078e0a00 */
[----:B------:R-:W-:-:S02]  /*3260*/  LEA R0, R0, R43, 0x7 ;  /* 0x0000002b00007211 */ /* 0x000fc400078e38ff */
[C---:B------:R-:W-:Y:S01]  /*3270*/  LOP3.LUT R38, R37.reuse, 0x1f, RZ, 0x3c, !PT ;  /* 0x0000001f25267812 */ /* 0x040fe200078e3cff */
[----:B------:R-:W-:Y:S01]  /*3280*/  IMAD R29, R37, R24, 0x10 ;  /* 0x00000010251d7424 */ /* 0x000fe200078e0218 */
[----:B------:R-:W-:Y:S01]  /*3290*/  @P6 IADD3 R41, PT, PT, R41, 0x1, RZ ;  /* 0x0000000129296810 */ /* 0x000fe20007ffe0ff */
[----:B------:R-:W-:Y:S01]  /*32a0*/  IMAD.MOV R24, RZ, RZ, -R26 ;  /* 0x000000ffff187224 */ /* 0x000fe200078e0a1a */
[----:B------:R-:W-:Y:S01]  /*32b0*/  LEA R26, R26, R43, 0x7 ;  /* 0x0000002b1a1a7211 */ /* 0x000fe200078e38ff */
[----:B------:R-:W-:Y:S01]  /*32c0*/  IMAD R0, R36, R29, R0 ;  /* 0x0000001d24007224 */ /* 0x000fe200078e0200 */
[----:B------:R-:W-:Y:S01]  /*32d0*/  ISETP.GE.AND P3, PT, R38, RZ, PT ;  /* 0x000000ff2600720c */ /* 0x000fe20003f66270 */
[----:B------:R-:W-:Y:S01]  /*32e0*/  IMAD R29, R37, R24, 0x11 ;  /* 0x00000011251d7424 */ /* 0x000fe200078e0218 */
[----:B------:R-:W-:Y:S01]  /*32f0*/  SEL R24, R32, R31, !P0 ;  /* 0x0000001f20187207 */ /* 0x000fe20004000000 */
[----:B------:R-:W-:Y:S01]  /*3300*/  @!P5 IMAD.MOV R23, RZ, RZ, -R23 ;  /* 0x000000ffff17d224 */ /* 0x000fe200078e0a17 */
[----:B------:R-:W-:Y:S01]  /*3310*/  @!P2 IADD3 R25, PT, PT, -R25, RZ, RZ ;  /* 0x000000ff1919a210 */ /* 0x000fe20007ffe1ff */
[----:B------:R-:W-:-:S02]  /*3320*/  IMAD R29, R36, R29, R26 ;  /* 0x0000001d241d7224 */ /* 0x000fc400078e021a */
[----:B------:R-:W-:Y:S01]  /*3330*/  IMAD.MOV R26, RZ, RZ, -R24 ;  /* 0x000000ffff1a7224 */ /* 0x000fe200078e0a18 */
[----:B------:R-:W-:Y:S02]  /*3340*/  LEA R24, R24, R43, 0x7 ;  /* 0x0000002b18187211 */ /* 0x000fe400078e38ff */
[C---:B------:R-:W-:Y:S01]  /*3350*/  SEL R38, R32.reuse, R23, !P0 ;  /* 0x0000001720267207 */ /* 0x040fe20004000000 */
[----:B------:R-:W-:Y:S01]  /*3360*/  IMAD R31, R37, R26, 0x12 ;  /* 0x00000012251f7424 */ /* 0x000fe200078e021a */
[----:B------:R-:W-:Y:S02]  /*3370*/  SEL R26, R32, R27, !P0 ;  /* 0x0000001b201a7207 */ /* 0x000fe40004000000 */
[----:B------:R-:W-:Y:S01]  /*3380*/  @!P3 IADD3 R41, PT, PT, -R41, RZ, RZ ;  /* 0x000000ff2929b210 */ /* 0x000fe20007ffe1ff */
[----:B------:R-:W-:Y:S01]  /*3390*/  IMAD R27, R36, R31, R24 ;  /* 0x0000001f241b7224 */ /* 0x000fe200078e0218 */
[----:B------:R-:W-:Y:S01]  /*33a0*/  SEL R40, R32, R25, !P0 ;  /* 0x0000001920287207 */ /* 0x000fe20004000000 */
[----:B------:R-:W-:Y:S01]  /*33b0*/  IMAD.MOV R24, RZ, RZ, -R26 ;  /* 0x000000ffff187224 */ /* 0x000fe200078e0a1a */
[----:B------:R-:W-:-:S02]  /*33c0*/  LEA R26, R26, R43, 0x7 ;  /* 0x0000002b1a1a7211 */ /* 0x000fc400078e38ff */
[----:B------:R-:W-:Y:S01]  /*33d0*/  IADD3 R44, PT, PT, -R38, RZ, RZ ;  /* 0x000000ff262c7210 */ /* 0x000fe20007ffe1ff */
[C---:B------:R-:W-:Y:S02]  /*33e0*/  IMAD R31, R37.reuse, R24, 0x13 ;  /* 0x00000013251f7424 */ /* 0x040fe400078e0218 */
[----:B------:R-:W-:Y:S01]  /*33f0*/  IMAD.MOV R24, RZ, RZ, -R28 ;  /* 0x000000ffff187224 */ /* 0x000fe200078e0a1c */
[----:B------:R-:W-:Y:S01]  /*3400*/  LEA R28, R28, R43, 0x7 ;  /* 0x0000002b1c1c7211 */ /* 0x000fe200078e38ff */
[----:B------:R-:W-:Y:S02]  /*3410*/  IMAD R31, R36, R31, R26 ;  /* 0x0000001f241f7224 */ /* 0x000fe400078e021a */
[C---:B------:R-:W-:Y:S02]  /*3420*/  IMAD R24, R37.reuse, R24, 0x14 ;  /* 0x0000001425187424 */ /* 0x040fe400078e0218 */
[----:B------:R-:W-:Y:S01]  /*3430*/  IMAD.MOV R26, RZ, RZ, -R30 ;  /* 0x000000ffff1a7224 */ /* 0x000fe200078e0a1e */
[----:B------:R-:W-:Y:S01]  /*3440*/  LEA R30, R30, R43, 0x7 ;  /* 0x0000002b1e1e7211 */ /* 0x000fe200078e38ff */
[----:B------:R-:W-:Y:S01]  /*3450*/  IMAD R24, R36, R24, R28 ;  /* 0x0000001824187224 */ /* 0x000fe200078e021c */
[----:B------:R-:W-:Y:S01]  /*3460*/  SEL R28, R32, R22, !P0 ;  /* 0x00000016201c7207 */ /* 0x000fe20004000000 */
[----:B------:R-:W-:-:S02]  /*3470*/  IMAD R26, R37, R26, 0x15 ;  /* 0x00000015251a7424 */ /* 0x000fc400078e021a */
[----:B------:R-:W-:Y:S02]  /*3480*/  IMAD.MOV R42, RZ, RZ, -R40 ;  /* 0x000000ffff2a7224 */ /* 0x000fe400078e0a28 */
[----:B------:R-:W-:Y:S02]  /*3490*/  IMAD R22, R36, R26, R30 ;  /* 0x0000001a24167224 */ /* 0x000fe400078e021e */
[----:B------:R-:W-:Y:S01]  /*34a0*/  IMAD.MOV R26, RZ, RZ, -R28 ;  /* 0x000000ffff1a7224 */ /* 0x000fe200078e0a1c */
[----:B------:R-:W-:Y:S01]  /*34b0*/  LEA R28, R28, R43, 0x7 ;  /* 0x0000002b1c1c7211 */ /* 0x000fe200078e38ff */
[----:B------:R-:W-:Y:S02]  /*34c0*/  IMAD.MOV R30, RZ, RZ, -R20 ;  /* 0x000000ffff1e7224 */ /* 0x000fe400078e0a14 */
[----:B------:R-:W-:Y:S02]  /*34d0*/  IMAD R26, R37, R26, 0x16 ;  /* 0x00000016251a7424 */ /* 0x000fe400078e021a */
[----:B------:R-:W-:-:S02]  /*34e0*/  IMAD R38, R38, 0x80, R43 ;  /* 0x0000008026267824 */ /* 0x000fc400078e022b */
[----:B------:R-:W-:Y:S01]  /*34f0*/  IMAD R26, R36, R26, R28 ;  /* 0x0000001a241a7224 */ /* 0x000fe200078e021c */
[----:B------:R-:W-:Y:S01]  /*3500*/  LEA R28, R20, R43, 0x7 ;  /* 0x0000002b141c7211 */ /* 0x000fe200078e38ff */
[C---:B------:R-:W-:Y:S01]  /*3510*/  IMAD R20, R37.reuse, R30, 0x17 ;  /* 0x0000001725147424 */ /* 0x040fe200078e021e */
[----:B------:R-:W-:Y:S01]  /*3520*/  SEL R30, R32, R39, !P0 ;  /* 0x00000027201e7207 */ /* 0x000fe20004000000 */
[----:B------:R-:W-:Y:S02]  /*3530*/  IMAD R40, R40, 0x80, R43 ;  /* 0x0000008028287824 */ /* 0x000fe400078e022b */
[----:B------:R-:W-:Y:S01]  /*3540*/  IMAD R39, R36, R20, R28 ;  /* 0x0000001424277224 */ /* 0x000fe200078e021c */
[----:B------:R-:W-:Y:S01]  /*3550*/  LEA R20, R30, R43, 0x7 ;  /* 0x0000002b1e147211 */ /* 0x000fe200078e38ff */
[----:B------:R-:W-:Y:S02]  /*3560*/  IMAD.MOV R28, RZ, RZ, -R30 ;  /* 0x000000ffff1c7224 */ /* 0x000fe400078e0a1e */
[----:B------:R-:W-:-:S02]  /*3570*/  IMAD R23, R37, R42, 0x1b ;  /* 0x0000001b25177424 */ /* 0x000fc400078e022a */
[----:B------:R-:W-:Y:S01]  /*3580*/  IMAD R30, R37, R28, 0x18 ;  /* 0x00000018251e7424 */ /* 0x000fe200078e021c */
[----:B------:R-:W-:Y:S01]  /*3590*/  SEL R28, R32, R33, !P0 ;  /* 0x00000021201c7207 */ /* 0x000fe20004000000 */
[C---:B------:R-:W-:Y:S02]  /*35a0*/  IMAD R23, R36.reuse, R23, R40 ;  /* 0x0000001724177224 */ /* 0x040fe400078e0228 */
[----:B------:R-:W-:Y:S02]  /*35b0*/  IMAD R30, R36, R30, R20 ;  /* 0x0000001e241e7224 */ /* 0x000fe400078e0214 */
[----:B------:R-:W-:Y:S01]  /*35c0*/  IMAD.MOV R20, RZ, RZ, -R28 ;  /* 0x000000ffff147224 */ /* 0x000fe200078e0a1c */
[----:B------:R-:W-:-:S03]  /*35d0*/  LEA R28, R28, R43, 0x7 ;  /* 0x0000002b1c1c7211 */ /* 0x000fc600078e38ff */
[C---:B------:R-:W-:Y:S01]  /*35e0*/  IMAD R33, R37.reuse, R20, 0x19 ;  /* 0x0000001925217424 */ /* 0x040fe200078e0214 */
[----:B------:R-:W-:Y:S01]  /*35f0*/  SEL R20, R32, R45, !P0 ;  /* 0x0000002d20147207 */ /* 0x000fe20004000000 */
[----:B------:R-:W-:Y:S02]  /*3600*/  IMAD.MOV.U32 R45, RZ, RZ, R21 ;  /* 0x000000ffff2d7224 */ /* 0x000fe400078e0015 */
[----:B------:R-:W-:Y:S01]  /*3610*/  IMAD R28, R36, R33, R28 ;  /* 0x00000021241c7224 */ /* 0x000fe200078e021c */
[----:B------:R-:W-:Y:S01]  /*3620*/  LOP3.LUT R33, R37, 0x1d, RZ, 0x3c, !PT ;  /* 0x0000001d25217812 */ /* 0x000fe200078e3cff */
[----:B------:R-:W-:Y:S01]  /*3630*/  @!P4 IMAD.MOV R45, RZ, RZ, -R45 ;  /* 0x000000ffff2dc224 */ /* 0x000fe200078e0a2d */
[C---:B------:R-:W-:Y:S02]  /*3640*/  IADD3 R34, PT, PT, -R20.reuse, RZ, RZ ;  /* 0x000000ff14227210 */ /* 0x040fe40007ffe1ff */
[----:B------:R-:W-:Y:S02]  /*3650*/  ISETP.GE.AND P1, PT, R33, RZ, PT ;  /* 0x000000ff2100720c */ /* 0x000fe40003f26270 */
[----:B------:R-:W-:Y:S01]  /*3660*/  LEA R20, R20, R43, 0x7 ;  /* 0x0000002b14147211 */ /* 0x000fe200078e38ff */
[----:B------:R-:W-:-:S04]  /*3670*/  IMAD R33, R37, R34, 0x1a ;  /* 0x0000001a25217424 */ /* 0x000fc800078e0222 */
[----:B------:R-:W-:Y:S02]  /*3680*/  IMAD R33, R36, R33, R20 ;  /* 0x0000002124217224 */ /* 0x000fe400078e0214 */
[----:B------:R-:W-:Y:S01]  /*3690*/  IMAD.WIDE R20, R0, 0x4, R2 ;  /* 0x0000000400147825 */ /* 0x000fe200078e0202 */
[----:B------:R-:W-:-:S03]  /*36a0*/  SEL R0, R32, R45, !P0 ;  /* 0x0000002d20007207 */ /* 0x000fc60004000000 */
[----:B------:R-:W-:Y:S01]  /*36b0*/  @!P1 IADD3 R35, PT, PT, -R35, RZ, RZ ;  /* 0x000000ff23239210 */ /* 0x000fe20007ffe1ff */
[----:B------:R1:W-:Y:S01]  /*36c0*/  STG.E desc[UR8][R20.64], R16 ;  /* 0x0000001014007986 */ /* 0x0003e2000c101908 */
[C---:B------:R-:W-:Y:S01]  /*36d0*/  IADD3 R45, PT, PT, -R0.reuse, RZ, RZ ;  /* 0x000000ff002d7210 */ /* 0x040fe20007ffe1ff */
[----:B------:R-:W-:Y:S01]  /*36e0*/  IMAD R0, R0, 0x80, R43 ;  /* 0x0000008000007824 */ /* 0x000fe200078e022b */
[C---:B------:R-:W-:Y:S01]  /*36f0*/  SEL R34, R32.reuse, R35, !P0 ;  /* 0x0000002320227207 */ /* 0x040fe20004000000 */
[C---:B------:R-:W-:Y:S01]  /*3700*/  IMAD R35, R37.reuse, R44, 0x1c ;  /* 0x0000001c25237424 */ /* 0x040fe200078e022c */
[----:B------:R-:W-:Y:S01]  /*3710*/  SEL R32, R32, R41, !P0 ;  /* 0x0000002920207207 */ /* 0x000fe20004000000 */
[C---:B------:R-:W-:Y:S02]  /*3720*/  IMAD R45, R37.reuse, R45, 0x1e ;  /* 0x0000001e252d7424 */ /* 0x040fe400078e022d */
[----:B------:R-:W-:Y:S01]  /*3730*/  IMAD.MOV R25, RZ, RZ, -R34 ;  /* 0x000000ffff197224 */ /* 0x000fe200078e0a22 */
[----:B------:R-:W-:Y:S01]  /*3740*/  IADD3 R41, PT, PT, -R32, RZ, RZ ;  /* 0x000000ff20297210 */ /* 0x000fe20007ffe1ff */
[----:B------:R-:W-:Y:S01]  /*3750*/  IMAD R45, R36, R45, R0 ;  /* 0x0000002d242d7224 */ /* 0x000fe200078e0200 */
[----:B------:R-:W-:Y:S01]  /*3760*/  LEA R34, R34, R43, 0x7 ;  /* 0x0000002b22227211 */ /* 0x000fe200078e38ff */
[C---:B------:R-:W-:Y:S01]  /*3770*/  IMAD R25, R37.reuse, R25, 0x1d ;  /* 0x0000001d25197424 */ /* 0x040fe200078e0219 */
[----:B------:R-:W-:Y:S01]  /*3780*/  LEA R32, R32, R43, 0x7 ;  /* 0x0000002b20207211 */ /* 0x000fe200078e38ff */
[----:B------:R-:W-:-:S02]  /*3790*/  IMAD R37, R37, R41, 0x1f ;  /* 0x0000001f25257424 */ /* 0x000fc400078e0229 */
[----:B-1----:R-:W-:-:S04]  /*37a0*/  IMAD.WIDE R20, R29, 0x4, R2 ;  /* 0x000000041d147825 */ /* 0x002fc800078e0202 */
[C---:B------:R-:W-:Y:S01]  /*37b0*/  IMAD R43, R36.reuse, R35, R38 ;  /* 0x00000023242b7224 */ /* 0x040fe200078e0226 */
[----:B------:R1:W-:Y:S01]  /*37c0*/  STG.E desc[UR8][R20.64], R17 ;  /* 0x0000001114007986 */ /* 0x0003e2000c101908 */
[----:B------:R-:W-:Y:S02]  /*37d0*/  IMAD R29, R36, R25, R34 ;  /* 0x00000019241d7224 */ /* 0x000fe400078e0222 */
[----:B------:R-:W-:-:S04]  /*37e0*/  IMAD.WIDE R34, R27, 0x4, R2 ;  /* 0x000000041b227825 */ /* 0x000fc800078e0202 */
[--C-:B------:R-:W-:Y:S01]  /*37f0*/  IMAD.WIDE R40, R31, 0x4, R2.reuse ;  /* 0x000000041f287825 */ /* 0x100fe200078e0202 */
[----:B------:R-:W-:Y:S03]  /*3800*/  STG.E desc[UR8][R34.64], R18 ;  /* 0x0000001222007986 */ /* 0x000fe6000c101908 */
[----:B------:R-:W-:Y:S01]  /*3810*/  IMAD.WIDE R24, R24, 0x4, R2 ;  /* 0x0000000418187825 */ /* 0x000fe200078e0202 */
[----:B------:R2:W-:Y:S03]  /*3820*/  STG.E desc[UR8][R40.64], R19 ;  /* 0x0000001328007986 */ /* 0x0005e6000c101908 */
[----:B------:R-:W-:Y:S01]  /*3830*/  IMAD R31, R36, R37, R32 ;  /* 0x00000025241f7224 */ /* 0x000fe200078e0220 */
[----:B------:R-:W-:Y:S01]  /*3840*/  STG.E desc[UR8][R24.64], R12 ;  /* 0x0000000c18007986 */ /* 0x000fe2000c101908 */
[----:B------:R-:W-:-:S04]  /*3850*/  IMAD.WIDE R36, R22, 0x4, R2 ;  /* 0x0000000416247825 */ /* 0x000fc800078e0202 */
[--C-:B------:R-:W-:Y:S01]  /*3860*/  IMAD.WIDE R26, R26, 0x4, R2.reuse ;  /* 0x000000041a1a7825 */ /* 0x100fe200078e0202 */
        /* <DEDUP_REMOVED lines=17> */
[----:B------:R-:W-:Y:S01]  /*3980*/  IMAD.WIDE R2, R31, 0x4, R2 ;  /* 0x000000041f027825 */ /* 0x000fe200078e0202 */
[----:B------:R-:W-:Y:S04]  /*3990*/  STG.E desc[UR8][R18.64], R6 ;  /* 0x0000000612007986 */ /* 0x000fe8000c101908 */
[----:B------:R-:W-:Y:S01]  /*39a0*/  STG.E desc[UR8][R2.64], R7 ;  /* 0x0000000702007986 */ /* 0x000fe2000c101908 */
[----:B------:R-:W-:Y:S05]  /*39b0*/  EXIT ;  /* 0x000000000000794d */ /* 0x000fea0003800000 */
.L_x_26672:
[----:B------:R-:W-:Y:S01]  /*39c0*/  HFMA2 R29, -RZ, RZ, 0, 0.004024505615234375 ;  /* 0x00001c1fff1d7431 */ /* 0x000fe200000001ff */
[----:B------:R-:W-:Y:S01]  /*39d0*/  BSSY B2, `(.L_x_26681) ;  /* 0x0000006000027945 */ /* 0x000fe20003800000 */
[----:B------:R-:W-:Y:S02]  /*39e0*/  IMAD.MOV.U32 R28, RZ, RZ, R16 ;  /* 0x000000ffff1c7224 */ /* 0x000fe400078e0010 */
[----:B------:R-:W-:-:S07]  /*39f0*/  IMAD.MOV.U32 R24, RZ, RZ, -0x1 ;  /* 0xffffffffff187424 */ /* 0x000fce00078e00ff */
[----:B-1234-:R-:W-:Y:S05]  /*3a00*/  WARPSYNC.COLLECTIVE R24, `(.L_x_26682) ;  /* 0x0000000018087348 */ /* 0x01efea0003c00000 */
[----:B------:R0:W0:Y:S02]  /*3a10*/  SHFL.IDX P3, R24, R27, R28, R29 ;  /* 0x0000001c1b187389 */ /* 0x000024000006001d */
[----:B01234-:R-:W-:Y:S05]  /*3a20*/  ENDCOLLECTIVE ;  /* 0x000000000000791b */ /* 0x01ffea0003800000 */
.L_x_26682:
[----:B------:R-:W-:Y:S05]  /*3a30*/  BSYNC B2 ;  /* 0x0000000000027941 */ /* 0x000fea0003800000 */
.L_x_26681:
[----:B------:R-:W-:Y:S05]  /*3a40*/  BRA `(.L_x_26683) ;  /* 0xffffffd400cc7947 */ /* 0x000fea000383ffff */
.L_x_26674:
[----:B------:R-:W-:Y:S01]  /*3a50*/  BSSY B2, `(.L_x_26684) ;  /* 0x0000007000027945 */ /* 0x000fe20003800000 */
[----:B------:R-:W-:Y:S01]  /*3a60*/  MOV R28, R6 ;  /* 0x00000006001c7202 */ /* 0x000fe20000000f00 */
[----:B------:R-:W-:Y:S01]  /*3a70*/  IMAD.MOV.U32 R29, RZ, RZ, 0x1c1f ;  /* 0x00001c1fff1d7424 */ /* 0x000fe200078e00ff */
[----:B------:R-:W-:-:S07]  /*3a80*/  MOV R24, 0xffffffff ;  /* 0xffffffff00187802 */ /* 0x000fce0000000f00 */
[----:B--234-:R-:W-:Y:S05]  /*3a90*/  WARPSYNC.COLLECTIVE R24, `(.L_x_26685) ;  /* 0x0000000018087348 */ /* 0x01cfea0003c00000 */
[----:B------:R0:W1:Y:S02]  /*3aa0*/  SHFL.IDX P3, R24, R27, R28, R29 ;  /* 0x0000001c1b187389 */ /* 0x000064000006001d */
[----:B01234-:R-:W-:Y:S05]  /*3ab0*/  ENDCOLLECTIVE ;  /* 0x000000000000791b */ /* 0x01ffea0003800000 */
.L_x_26685:
[----:B------:R-:W-:Y:S05]  /*3ac0*/  BSYNC B2 ;  /* 0x0000000000027941 */ /* 0x000fea0003800000 */
.L_x_26684:
[----:B------:R-:W-:Y:S05]  /*3ad0*/  BRA `(.L_x_26686) ;  /* 0xffffffd400bc7947 */ /* 0x000fea000383ffff */
.L_x_26676:
[----:B------:R-:W-:Y:S01]  /*3ae0*/  HFMA2 R29, -RZ, RZ, 0, 0.004024505615234375 ;  /* 0x00001c1fff1d7431 */ /* 0x000fe200000001ff */
[----:B------:R-:W-:Y:S01]  /*3af0*/  BSSY B2, `(.L_x_26687) ;  /* 0x0000006000027945 */ /* 0x000fe20003800000 */
[----:B------:R-:W-:Y:S02]  /*3b00*/  IMAD.MOV.U32 R28, RZ, RZ, R7 ;  /* 0x000000ffff1c7224 */ /* 0x000fe400078e0007 */
[----:B------:R-:W-:-:S07]  /*3b10*/  IMAD.MOV.U32 R24, RZ, RZ, -0x1 ;  /* 0xffffffffff187424 */ /* 0x000fce00078e00ff */
[----:B0-234-:R-:W-:Y:S05]  /*3b20*/  WARPSYNC.COLLECTIVE R24, `(.L_x_26688) ;  /* 0x0000000018087348 */ /* 0x01dfea0003c00000 */
[----:B------:R1:W0:Y:S02]  /*3b30*/  SHFL.IDX P3, R24, R27, R28, R29 ;  /* 0x0000001c1b187389 */ /* 0x000224000006001d */
[----:B01234-:R-:W-:Y:S05]  /*3b40*/  ENDCOLLECTIVE ;  /* 0x000000000000791b */ /* 0x01ffea0003800000 */
.L_x_26688:
[----:B------:R-:W-:Y:S05]  /*3b50*/  BSYNC B2 ;  /* 0x0000000000027941 */ /* 0x000fea0003800000 */
.L_x_26687:
[----:B------:R-:W-:Y:S05]  /*3b60*/  BRA `(.L_x_26689) ;  /* 0xffffffd400b07947 */ /* 0x000fea000383ffff */
.L_x_26678:
[----:B------:R-:W-:Y:S01]  /*3b70*/  BSSY B2, `(.L_x_26690) ;  /* 0x0000007000027945 */ /* 0x000fe20003800000 */
[----:B------:R-:W-:Y:S01]  /*3b80*/  MOV R28, R8 ;  /* 0x00000008001c7202 */ /* 0x000fe20000000f00 */
[----:B------:R-:W-:Y:S01]  /*3b90*/  IMAD.MOV.U32 R29, RZ, RZ, 0x1c1f ;  /* 0x00001c1fff1d7424 */ /* 0x000fe200078e00ff */
[----:B------:R-:W-:-:S07]  /*3ba0*/  MOV R24, 0xffffffff ;  /* 0xffffffff00187802 */ /* 0x000fce0000000f00 */
[----:B01234-:R-:W-:Y:S05]  /*3bb0*/  WARPSYNC.COLLECTIVE R24, `(.L_x_26691) ;  /* 0x0000000018087348 */ /* 0x01ffea0003c00000 */
[----:B------:R0:W0:Y:S02]  /*3bc0*/  SHFL.IDX P3, R24, R27, R28, R29 ;  /* 0x0000001c1b187389 */ /* 0x000024000006001d */
[----:B01234-:R-:W-:Y:S05]  /*3bd0*/  ENDCOLLECTIVE ;  /* 0x000000000000791b */ /* 0x01ffea0003800000 */
.L_x_26691:
[----:B------:R-:W-:Y:S05]  /*3be0*/  BSYNC B2 ;  /* 0x0000000000027941 */ /* 0x000fea0003800000 */
.L_x_26690:
[----:B------:R-:W-:Y:S05]  /*3bf0*/  BRA `(.L_x_26692) ;  /* 0xffffffd400a47947 */ /* 0x000fea000383ffff */
        .weak           $__internal_518_$__cuda_sm20_div_s16
        .type           $__internal_518_$__cuda_sm20_div_s16,@function
        .size           $__internal_518_$__cuda_sm20_div_s16,($__internal_519_$__cuda_sm20_div_u16 - $__internal_518_$__cuda_sm20_div_s16)
$__internal_518_$__cuda_sm20_div_s16:
        /* <DEDUP_REMOVED lines=24> */
[----:B------:R-:W-:Y:S05]  /*3d80*/  RET.REL.NODEC R4 `(_Z9cuda_gemmIiLi128ELi1ELi1ELi4096ELi4ELi4ELi64ELi0ELi0EEviiiPT_S1_S1_iii) ;  /* 0xffffffc0049c7950 */ /* 0x000fea0003c3ffff */
        .weak           $__internal_519_$__cuda_sm20_div_u16
        .type           $__internal_519_$__cuda_sm20_div_u16,@function
        .size           $__internal_519_$__cuda_sm20_div_u16,(.L_x_39022 - $__internal_519_$__cuda_sm20_div_u16)
$__internal_519_$__cuda_sm20_div_u16:
        /* <DEDUP_REMOVED lines=18> */
[----:B------:R-:W-:Y:S06]  /*3eb0*/  RET.REL.NODEC R4 `(_Z9cuda_gemmIiLi128ELi1ELi1ELi4096ELi4ELi4ELi64ELi0ELi0EEviiiPT_S1_S1_iii) ;  /* 0xffffffc004507950 */ /* 0x000fec0003c3ffff */
.L_x_26693:
        /* <DEDUP_REMOVED lines=12> */
.L_x_39022:


//--------------------- .text._Z9cuda_gemmIiLi128ELi1ELi1ELi4096ELi2ELi2ELi64ELi1ELi1EEviiiPT_S1_S1_iii --------------------------
	.section	.text._Z9cuda_gemmIiLi128ELi1ELi1ELi4096ELi2ELi2ELi64ELi1ELi1EEviiiPT_S1_S1_iii,"ax",@progbits
	.align	128
        .global         _Z9cuda_gemmIiLi128ELi1ELi1ELi4096ELi2ELi2ELi64ELi1ELi1EEviiiPT_S1_S1_iii
        .type           _Z9cuda_gemmIiLi128ELi1ELi1ELi4096ELi2ELi2ELi64ELi1ELi1EEviiiPT_S1_S1_iii,@function
        .size           _Z9cuda_gemmIiLi128ELi1ELi1ELi4096ELi2ELi2ELi64ELi1ELi1EEviiiPT_S1_S1_iii,(.L_x_39023 - _Z9cuda_gemmIiLi128ELi1ELi1ELi4096ELi2ELi2ELi64ELi1ELi1EEviiiPT_S1_S1_iii)
        .other          _Z9cuda_gemmIiLi128ELi1ELi1ELi4096ELi2ELi2ELi64ELi1ELi1EEviiiPT_S1_S1_iii,@"STO_CUDA_ENTRY STV_DEFAULT"
_Z9cuda_gemmIiLi128ELi1ELi1ELi4096ELi2ELi2ELi64ELi1ELi1EEviiiPT_S1_S1_iii:
.text._Z9cuda_gemmIiLi128ELi1ELi1ELi4096ELi2ELi2ELi64ELi1ELi1EEviiiPT_S1_S1_iii:
        /* <DEDUP_REMOVED lines=14> */
.L_x_26696:
[----:B0-----:R0:W3:Y:S01]  /*00e0*/  LDG.E R6, desc[UR6][R2.64] ;  /* 0x0000000602067981 */ /* 0x0010e2000c1e1900 */
[C---:B------:R-:W-:Y:S02]  /*00f0*/  LOP3.LUT R7, R5.reuse, 0x1, RZ, 0xc0, !PT ;  /* 0x0000000105077812 */ /* 0x040fe400078ec0ff */
[----:B------:R-:W-:Y:S02]  /*0100*/  SHF.L.U32 R9, R5, 0x1, RZ ;  /* 0x0000000105097819 */ /* 0x000fe400000006ff */
[----:B--2---:R-:W-:Y:S01]  /*0110*/  IADD3 R5, PT, PT, R11, R5, RZ ;  /* 0x000000050b057210 */ /* 0x004fe20007ffe0ff */
[----:B------:R-:W-:Y:S01]  /*0120*/  IMAD R7, R7, 0xc, R4 ;  /* 0x0000000c07077824 */ /* 0x000fe200078e0204 */
[----:B------:R-:W-:Y:S02]  /*0130*/  LOP3.LUT R10, R9, 0xfffffffc, RZ, 0xc0, !PT ;  /* 0xfffffffc090a7812 */ /* 0x000fe400078ec0ff */
[----:B------:R-:W-:Y:S01]  /*0140*/  ISETP.GE.U32.AND P0, PT, R5, 0x4, PT ;  /* 0x000000040500780c */ /* 0x000fe20003f06070 */
[----:B0-----:R-:W-:Y:S01]  /*0150*/  IMAD.WIDE.U32 R2, R11, 0x4, R2 ;  /* 0x000000040b027825 */ /* 0x001fe200078e0002 */
[----:B------:R-:W-:-:S05]  /*0160*/  IADD3 R7, PT, PT, R7, R10, RZ ;  /* 0x0000000a07077210 */ /* 0x000fca0007ffe0ff */
[----:B---3--:R0:W-:Y:S06]  /*0170*/  STS [R7], R6 ;  /* 0x0000000607007388 */ /* 0x0081ec0000000800 */
[----:B------:R-:W-:Y:S05]  /*0180*/  @!P0 BRA `(.L_x_26696) ;  /* 0xfffffffc00d48947 */ /* 0x000fea000383ffff */
.L_x_26695:
[----:B------:R-:W-:Y:S05]  /*0190*/  BSYNC.RECONVERGENT B0 ;  /* 0x0000000000007941 */ /* 0x000fea0003800200 */
.L_x_26694:
        /* <DEDUP_REMOVED lines=10> */
[----:B0-----:R-:W-:-:S07]  /*0240*/  MOV R7, 0x260 ;  /* 0x0000026000077802 */ /* 0x001fce0000000f00 */
[----:B------:R-:W-:Y:S05]  /*0250*/  CALL.REL.NOINC `($__internal_520_$__cuda_sm20_div_u16) ;  /* 0x0000000c00487944 */ /* 0x000fea0003c00000 */
        /* <DEDUP_REMOVED lines=13> */
.L_x_26699:
        /* <DEDUP_REMOVED lines=10> */
.L_x_26698:
[----:B-1----:R-:W-:Y:S05]  /*03d0*/  BSYNC.RECONVERGENT B0 ;  /* 0x0000000000007941 */ /* 0x002fea0003800200 */
.L_x_26697:
        /* <DEDUP_REMOVED lines=8> */
.L_x_26701:
        /* <DEDUP_REMOVED lines=25> */
.L_x_26700:
[----:B------:R-:W-:Y:S01]  /*05f0*/  BAR.SYNC.DEFER_BLOCKING 0x0 ;  /* 0x0000000000007b1d */ /* 0x000fe20000010000 */
[----:B------:R-:W-:Y:S01]  /*0600*/  ULEA UR4, UR9, UR8, 0x18 ;  /* 0x0000000809047291 */ /* 0x000fe2000f8ec0ff */
[C---:B------:R-:W-:Y:S02]  /*0610*/  SHF.L.U32 R3, R0.reuse, 0x2, RZ ;  /* 0x0000000200037819 */ /* 0x040fe400000006ff */
[----:B------:R-:W-:Y:S02]  /*0620*/  SHF.L.U32 R5, R0, 0x1, RZ ;  /* 0x0000000100057819 */ /* 0x000fe400000006ff */
[----:B------:R-:W-:Y:S02]  /*0630*/  LOP3.LUT R3, R3, 0x4, RZ, 0xc0, !PT ;  /* 0x0000000403037812 */ /* 0x000fe400078ec0ff */
[C-C-:B------:R-:W-:Y:S01]  /*0640*/  LOP3.LUT R6, R5.reuse, 0x1, R0.reuse, 0xf8, !PT ;  /* 0x0000000105067812 */ /* 0x140fe200078ef800 */
[----:B-1----:R-:W0:Y:S01]  /*0650*/  S2R R24, SR_TID.X ;  /* 0x0000000000187919 */ /* 0x002e220000002100 */
[----:B------:R-:W-:-:S02]  /*0660*/  LOP3.LUT R2, R5, 0x1, R0, 0xf4, !PT ;  /* 0x0000000105027812 */ /* 0x000fc400078ef400 */
[----:B------:R-:W-:Y:S02]  /*0670*/  LEA R6, R6, UR5, 0x2 ;  /* 0x0000000506067c11 */ /* 0x000fe4000f8e10ff */
[----:B------:R-:W-:Y:S01]  /*0680*/  LEA R2, R2, UR5, 0x2 ;  /* 0x0000000502027c11 */ /* 0x000fe2000f8e10ff */
[----:B------:R-:W1:Y:S04]  /*0690*/  LDS R10, [R3+UR4+0xc] ;  /* 0x00000c04030a7984 */ /* 0x000e680008000800 */
[----:B------:R2:W3:Y:S01]  /*06a0*/  LDS R9, [R3+UR4] ;  /* 0x0000000403097984 */ /* 0x0004e20008000800 */
[----:B------:R-:W4:Y:S03]  /*06b0*/  S2UR UR4, SR_CTAID.Y ;  /* 0x00000000000479c3 */ /* 0x000f260000002600 */
[----:B------:R-:W-:Y:S04]  /*06c0*/  LDS R5, [R6] ;  /* 0x0000000006057984 */ /* 0x000fe80000000800 */
[----:B------:R-:W-:Y:S01]  /*06d0*/  LDS R11, [R6+0x400] ;  /* 0x00040000060b7984 */ /* 0x000fe20000000800 */
[----:B--2---:R-:W-:-:S02]  /*06e0*/  LOP3.LUT R3, R0, 0x1, RZ, 0xc0, !PT ;  /* 0x0000000100037812 */ /* 0x004fc400078ec0ff */
[----:B------:R-:W-:Y:S01]  /*06f0*/  LOP3.LUT R0, RZ, 0x1, R0, 0x44, !PT ;  /* 0x00000001ff007812 */ /* 0x000fe200078e4400 */
[----:B------:R-:W-:Y:S04]  /*0700*/  LDS R7, [R2] ;  /* 0x0000000002077984 */ /* 0x000fe80000000800 */
[----:B------:R-:W-:Y:S04]  /*0710*/  LDS R13, [R6+0x800] ;  /* 0x00080000060d7984 */ /* 0x000fe80000000800 */
[----:B------:R-:W-:Y:S04]  /*0720*/  LDS R43, [R2+0x400] ;  /* 0x00040000022b7984 */ /* 0x000fe80000000800 */
[----:B------:R-:W-:Y:S01]  /*0730*/  LDS R39, [R2+0x800] ;  /* 0x0008000002277984 */ /* 0x000fe20000000800 */
[----:B----4-:R-:W-:-:S03]  /*0740*/  USHF.L.U32 UR4, UR4, 0xc, URZ ;  /* 0x0000000c04047899 */ /* 0x010fc600080006ff */
[----:B------:R-:W-:Y:S03]  /*0750*/  LDS R29, [R6+0xc00] ;  /* 0x000c0000061d7984 */ /* 0x000fe60000000800 */
[----:B0-----:R-:W-:Y:S01]  /*0760*/  LOP3.LUT R24, R24, UR4, RZ, 0xfc, !PT ;  /* 0x0000000418187c12 */ /* 0x001fe2000f8efcff */
[----:B------:R-:W-:Y:S04]  /*0770*/  LDS R33, [R6+0x1000] ;  /* 0x0010000006217984 */ /* 0x000fe80000000800 */
[----:B-1----:R-:W0:Y:S04]  /*0780*/  SHFL.IDX PT, R18, R10, R3, 0x1e1f ;  /* 0x001e1f030a127589 */ /* 0x002e2800000e0000 */
[----:B---3--:R-:W1:Y:S04]  /*0790*/  SHFL.IDX PT, R16, R9, R3, 0x1e1f ;  /* 0x001e1f0309107589 */ /* 0x008e6800000e0000 */
[----:B------:R0:W2:Y:S04]  /*07a0*/  SHFL.IDX PT, R8, R9, R0, 0x1e1f ;  /* 0x001e1f0009087589 */ /* 0x0000a800000e0000 */
[----:B------:R-:W3:Y:S04]  /*07b0*/  SHFL.IDX PT, R4, R10, R0, 0x1e1f ;  /* 0x001e1f000a047589 */ /* 0x000ee800000e0000 */
[----:B------:R-:W4:Y:S04]  /*07c0*/  LDS R35, [R2+0xc00] ;  /* 0x000c000002237984 */ /* 0x000f280000000800 */
[----:B------:R-:W5:Y:S04]  /*07d0*/  LDS R31, [R2+0x1000] ;  /* 0x00100000021f7984 */ /* 0x000f680000000800 */
[----:B------:R-:W5:Y:S01]  /*07e0*/  LDS R25, [R6+0x1400] ;  /* 0x0014000006197984 */ /* 0x000f620000000800 */
[----:B0-----:R-:W-:-:S03]  /*07f0*/  IMAD R9, R5, R18, RZ ;  /* 0x0000001205097224 */ /* 0x001fc600078e02ff */
[----:B------:R-:W0:Y:S01]  /*0800*/  LDS R21, [R6+0x1800] ;  /* 0x0018000006157984 */ /* 0x000e220000000800 */
[----:B-1----:R-:W-:Y:S02]  /*0810*/  IMAD R3, R5, R16, RZ ;  /* 0x0000001005037224 */ /* 0x002fe400078e02ff */
[-C--:B------:R-:W-:Y:S01]  /*0820*/  IMAD R45, R16, R11.reuse, RZ ;  /* 0x0000000b102d7224 */ /* 0x080fe200078e02ff */
[----:B------:R-:W1:Y:S01]  /*0830*/  LDS R27, [R2+0x1400] ;  /* 0x00140000021b7984 */ /* 0x000e620000000800 */
[----:B------:R-:W-:Y:S02]  /*0840*/  IMAD R11, R18, R11, RZ ;  /* 0x0000000b120b7224 */ /* 0x000fe400078e02ff */
[C---:B--2---:R-:W-:Y:S01]  /*0850*/  IMAD R5, R7.reuse, R8, R3 ;  /* 0x0000000807057224 */ /* 0x044fe200078e0203 */
[----:B------:R-:W2:Y:S01]  /*0860*/  LDS R23, [R2+0x1800] ;  /* 0x0018000002177984 */ /* 0x000ea20000000800 */
[----:B---3--:R-:W-:Y:S02]  /*0870*/  IMAD R0, R7, R4, R9 ;  /* 0x0000000407007224 */ /* 0x008fe400078e0209 */
[-C--:B------:R-:W-:Y:S01]  /*0880*/  IMAD R41, R16, R13.reuse, RZ ;  /* 0x0000000d10297224 */ /* 0x080fe200078e02ff */
[----:B------:R-:W3:Y:S01]  /*0890*/  LDS R17, [R6+0x1c00] ;  /* 0x001c000006117984 */ /* 0x000ee20000000800 */
[----:B------:R-:W-:-:S02]  /*08a0*/  IMAD R3, R18, R13, RZ ;  /* 0x0000000d12037224 */ /* 0x000fc400078e02ff */
[-C--:B------:R-:W-:Y:S01]  /*08b0*/  IMAD R45, R8, R43.reuse, R45 ;  /* 0x0000002b082d7224 */ /* 0x080fe200078e022d */
[----:B------:R-:W3:Y:S01]  /*08c0*/  LDS R19, [R2+0x1c00] ;  /* 0x001c000002137984 */ /* 0x000ee20000000800 */
[----:B------:R-:W-:Y:S02]  /*08d0*/  IMAD R43, R4, R43, R11 ;  /* 0x0000002b042b7224 */ /* 0x000fe400078e020b */
[-C--:B------:R-:W-:Y:S01]  /*08e0*/  IMAD R41, R8, R39.reuse, R41 ;  /* 0x0000002708297224 */ /* 0x080fe200078e0229 */
[----:B------:R-:W3:Y:S01]  /*08f0*/  LDS R9, [R6+0x2000] ;  /* 0x0020000006097984 */ /* 0x000ee20000000800 */
[----:B------:R-:W-:Y:S02]  /*0900*/  IMAD R39, R4, R39, R3 ;  /* 0x0000002704277224 */ /* 0x000fe400078e0203 */
[-C--:B------:R-:W-:Y:S01]  /*0910*/  IMAD R37, R16, R29.reuse, RZ ;  /* 0x0000001d10257224 */ /* 0x080fe200078e02ff */
[----:B------:R-:W3:Y:S01]  /*0920*/  LDS R13, [R6+0x2400] ;  /* 0x00240000060d7984 */ /* 0x000ee20000000800 */
[----:B------:R-:W-:-:S02]  /*0930*/  IMAD R29, R18, R29, RZ ;  /* 0x0000001d121d7224 */ /* 0x000fc400078e02ff */
[----:B------:R-:W-:Y:S01]  /*0940*/  IMAD R10, R16, R33, RZ ;  /* 0x00000021100a7224 */ /* 0x000fe200078e02ff */
[----:B------:R-:W3:Y:S01]  /*0950*/  LDS R15, [R2+0x2000] ;  /* 0x00200000020f7984 */ /* 0x000ee20000000800 */
[----:B----4-:R-:W-:Y:S02]  /*0960*/  IMAD R37, R8, R35, R37 ;  /* 0x0000002308257224 */ /* 0x010fe400078e0225 */
[----:B------:R-:W-:Y:S01]  /*0970*/  IMAD R12, R18, R33, RZ ;  /* 0x00000021120c7224 */ /* 0x000fe200078e02ff */
[----:B------:R-:W4:Y:S01]  /*0980*/  LDS R11, [R2+0x2400] ;  /* 0x00240000020b7984 */ /* 0x000f220000000800 */
[----:B------:R-:W-:Y:S02]  /*0990*/  IMAD R35, R4, R35, R29 ;  /* 0x0000002304237224 */ /* 0x000fe400078e021d */
[----:B-----5:R-:W-:Y:S01]  /*09a0*/  IMAD R33, R8, R31, R10 ;  /* 0x0000001f08217224 */ /* 0x020fe200078e020a */
[----:B------:R-:W5:Y:S01]  /*09b0*/  LDS R3, [R6+0x2800] ;  /* 0x0028000006037984 */ /* 0x000f620000000800 */
[----:B------:R-:W-:-:S02]  /*09c0*/  IMAD R29, R16, R25, RZ ;  /* 0x00000019101d7224 */ /* 0x000fc400078e02ff */
[----:B------:R-:W-:Y:S01]  /*09d0*/  IMAD R25, R18, R25, RZ ;  /* 0x0000001912197224 */ /* 0x000fe200078e02ff */
[----:B------:R-:W5:Y:S01]  /*09e0*/  LDS R7, [R2+0x2800] ;  /* 0x0028000002077984 */ /* 0x000f620000000800 */
[-C--:B0-----:R-:W-:Y:S02]  /*09f0*/  IMAD R10, R16, R21.reuse, RZ ;  /* 0x00000015100a7224 */ /* 0x081fe400078e02ff */
[----:B------:R-:W-:Y:S01]  /*0a00*/  IMAD R21, R18, R21, RZ ;  /* 0x0000001512157224 */ /* 0x000fe200078e02ff */
[----:B------:R-:W0:Y:S01]  /*0a10*/  LDS R14, [R6+0x2c00] ;  /* 0x002c0000060e7984 */ /* 0x000e220000000800 */
[-C--:B-1----:R-:W-:Y:S02]  /*0a20*/  IMAD R29, R8, R27.reuse, R29 ;  /* 0x0000001b081d7224 */ /* 0x082fe400078e021d */
[C---:B------:R-:W-:Y:S01]  /*0a30*/  IMAD R27, R4.reuse, R27, R25 ;  /* 0x0000001b041b7224 */ /* 0x040fe200078e0219 */
[----:B------:R-:W1:Y:S01]  /*0a40*/  LDS R32, [R2+0x2c00] ;  /* 0x002c000002207984 */ /* 0x000e620000000800 */
[----:B------:R-:W-:-:S02]  /*0a50*/  IMAD R31, R4, R31, R12 ;  /* 0x0000001f041f7224 */ /* 0x000fc400078e020c */
[-C--:B--2---:R-:W-:Y:S01]  /*0a60*/  IMAD R25, R8, R23.reuse, R10 ;  /* 0x0000001708197224 */ /* 0x084fe200078e020a */
[----:B------:R-:W2:Y:S01]  /*0a70*/  LDS R30, [R6+0x3000] ;  /* 0x00300000061e7984 */ /* 0x000ea20000000800 */
[----:B------:R-:W-:Y:S02]  /*0a80*/  IMAD R23, R4, R23, R21 ;  /* 0x0000001704177224 */ /* 0x000fe400078e0215 */
[-C--:B---3--:R-:W-:Y:S01]  /*0a90*/  IMAD R21, R16, R17.reuse, RZ ;  /* 0x0000001110157224 */ /* 0x088fe200078e02ff */
[----:B------:R-:W3:Y:S01]  /*0aa0*/  LDS R28, [R6+0x3400] ;  /* 0x00340000061c7984 */ /* 0x000ee20000000800 */
[----:B------:R-:W-:Y:S02]  /*0ab0*/  IMAD R17, R18, R17, RZ ;  /* 0x0000001112117224 */ /* 0x000fe400078e02ff */
[-C--:B------:R-:W-:Y:S01]  /*0ac0*/  IMAD R21, R8, R19.reuse, R21 ;  /* 0x0000001308157224 */ /* 0x080fe200078e0215 */
[----:B------:R-:W3:Y:S01]  /*0ad0*/  LDS R20, [R6+0x3800] ;  /* 0x0038000006147984 */ /* 0x000ee20000000800 */
[----:B------:R-:W-:-:S02]  /*0ae0*/  IMAD R19, R4, R19, R17 ;  /* 0x0000001304137224 */ /* 0x000fc400078e0211 */
[-C--:B------:R-:W-:Y:S01]  /*0af0*/  IMAD R17, R16, R9.reuse, RZ ;  /* 0x0000000910117224 */ /* 0x080fe200078e02ff */
[----:B------:R-:W3:Y:S01]  /*0b00*/  LDS R22, [R6+0x3c00] ;  /* 0x003c000006167984 */ /* 0x000ee20000000800 */
[----:B------:R-:W-:Y:S02]  /*0b10*/  IMAD R9, R18, R9, RZ ;  /* 0x0000000912097224 */ /* 0x000fe400078e02ff */
[-C--:B------:R-:W-:Y:S01]  /*0b20*/  IMAD R34, R16, R13.reuse, RZ ;  /* 0x0000000d10227224 */ /* 0x080fe200078e02ff */
[----:B------:R-:W3:Y:S01]  /*0b30*/  LDS R26, [R2+0x3000] ;  /* 0x00300000021a7984 */ /* 0x000ee20000000800 */
[----:B------:R-:W-:Y:S02]  /*0b40*/  IMAD R36, R18, R13, RZ ;  /* 0x0000000d12247224 */ /* 0x000fe400078e02ff */
[-C--:B------:R-:W-:Y:S01]  /*0b50*/  IMAD R17, R8, R15.reuse, R17 ;  /* 0x0000000f08117224 */ /* 0x080fe200078e0211 */
[----:B------:R-:W3:Y:S01]  /*0b60*/  LDS R12, [R2+0x3400] ;  /* 0x00340000020c7984 */ /* 0x000ee20000000800 */
[----:B------:R-:W-:-:S02]  /*0b70*/  IMAD R15, R4, R15, R9 ;  /* 0x0000000f040f7224 */ /* 0x000fc400078e0209 */
[----:B----4-:R-:W-:Y:S01]  /*0b80*/  IMAD R13, R8, R11, R34 ;  /* 0x0000000b080d7224 */ /* 0x010fe200078e0222 */
[----:B------:R-:W4:Y:S01]  /*0b90*/  LDS R10, [R2+0x3800] ;  /* 0x00380000020a7984 */ /* 0x000f220000000800 */
[-C--:B-----5:R-:W-:Y:S02]  /*0ba0*/  IMAD R9, R16, R3.reuse, RZ ;  /* 0x0000000310097224 */ /* 0x0a0fe400078e02ff */
[----:B------:R-:W-:Y:S01]  /*0bb0*/  IMAD R34, R18, R3, RZ ;  /* 0x0000000312227224 */ /* 0x000fe200078e02ff */
[----:B------:R5:W4:Y:S01]  /*0bc0*/  LDS R6, [R2+0x3c00] ;  /* 0x003c000002067984 */ /* 0x000b220000000800 */
[-C--:B------:R-:W-:Y:S02]  /*0bd0*/  IMAD R9, R8, R7.reuse, R9 ;  /* 0x0000000708097224 */ /* 0x080fe400078e0209 */
[C---:B------:R-:W-:Y:S02]  /*0be0*/  IMAD R7, R4.reuse, R7, R34 ;  /* 0x0000000704077224 */ /* 0x040fe400078e0222 */
[----:B------:R-:W-:-:S02]  /*0bf0*/  IMAD R11, R4, R11, R36 ;  /* 0x0000000b040b7224 */ /* 0x000fc400078e0224 */
[-C--:B0-----:R-:W-:Y:S01]  /*0c00*/  IMAD R34, R16, R14.reuse, RZ ;  /* 0x0000000e10227224 */ /* 0x081fe200078e02ff */
[----:B-----5:R-:W0:Y:S01]  /*0c10*/  LDC.64 R2, c[0x0][0x3a0] ;  /* 0x0000e800ff027b82 */ /* 0x020e220000000a00 */
[----:B------:R-:W-:Y:S02]  /*0c20*/  IMAD R36, R18, R14, RZ ;  /* 0x0000000e12247224 */ /* 0x000fe400078e02ff */
[-C--:B-1----:R-:W-:Y:S02]  /*0c30*/  IMAD R14, R8, R32.reuse, R34 ;  /* 0x00000020080e7224 */ /* 0x082fe400078e0222 */
[----:B------:R-:W-:Y:S02]  /*0c40*/  IMAD R32, R4, R32, R36 ;  /* 0x0000002004207224 */ /* 0x000fe400078e0224 */
[-C--:B--2---:R-:W-:Y:S02]  /*0c50*/  IMAD R36, R16, R30.reuse, RZ ;  /* 0x0000001e10247224 */ /* 0x084fe400078e02ff */
[----:B------:R-:W-:-:S02]  /*0c60*/  IMAD R38, R18, R30, RZ ;  /* 0x0000001e12267224 */ /* 0x000fc400078e02ff */
[-C--:B---3--:R-:W-:Y:S02]  /*0c70*/  IMAD R30, R16, R28.reuse, RZ ;  /* 0x0000001c101e7224 */ /* 0x088fe400078e02ff */
[----:B------:R-:W-:Y:S02]  /*0c80*/  IMAD R34, R18, R28, RZ ;  /* 0x0000001c12227224 */ /* 0x000fe400078e02ff */
[-C--:B------:R-:W-:Y:S02]  /*0c90*/  IMAD R28, R16, R20.reuse, RZ ;  /* 0x00000014101c7224 */ /* 0x080fe400078e02ff */
[----:B------:R-:W-:Y:S02]  /*0ca0*/  IMAD R20, R18, R20, RZ ;  /* 0x0000001412147224 */ /* 0x000fe400078e02ff */
[-C--:B------:R-:W-:Y:S02]  /*0cb0*/  IMAD R16, R16, R22.reuse, RZ ;  /* 0x0000001610107224 */ /* 0x080fe400078e02ff */
[----:B------:R-:W-:-:S02]  /*0cc0*/  IMAD R18, R18, R22, RZ ;  /* 0x0000001612127224 */ /* 0x000fc400078e02ff */
[-C--:B------:R-:W-:Y:S02]  /*0cd0*/  IMAD R36, R8, R26.reuse, R36 ;  /* 0x0000001a08247224 */ /* 0x080fe400078e0224 */
[----:B------:R-:W-:Y:S02]  /*0ce0*/  IMAD R38, R4, R26, R38 ;  /* 0x0000001a04267224 */ /* 0x000fe400078e0226 */
[----:B0-----:R-:W-:Y:S01]  /*0cf0*/  IMAD.WIDE.U32 R2, R24, 0x4, R2 ;  /* 0x0000000418027825 */ /* 0x001fe200078e0002 */
[----:B------:R-:W-:Y:S03]  /*0d00*/  BAR.SYNC.DEFER_BLOCKING 0x0 ;  /* 0x0000000000007b1d */ /* 0x000fe60000010000 */
[-C--:B------:R-:W-:Y:S02]  /*0d10*/  IMAD R30, R8, R12.reuse, R30 ;  /* 0x0000000c081e7224 */ /* 0x080fe400078e021e */
[----:B------:R-:W-:-:S02]  /*0d20*/  IMAD R34, R4, R12, R34 ;  /* 0x0000000c04227224 */ /* 0x000fc400078e0222 */
[-C--:B----4-:R-:W-:Y:S02]  /*0d30*/  IMAD R28, R8, R10.reuse, R28 ;  /* 0x0000000a081c7224 */ /* 0x090fe400078e021c */
[----:B------:R-:W-:Y:S02]  /*0d40*/  IMAD R20, R4, R10, R20 ;  /* 0x0000000a04147224 */ /* 0x000fe400078e0214 */
        /* <DEDUP_REMOVED lines=35> */
        .weak           $__internal_520_$__cuda_sm20_div_u16
        .type           $__internal_520_$__cuda_sm20_div_u16,@function
        .size           $__internal_520_$__cuda_sm20_div_u16,(.L_x_39023 - $__internal_520_$__cuda_sm20_div_u16)
$__internal_520_$__cuda_sm20_div_u16:
        /* <DEDUP_REMOVED lines=18> */
[----:B------:R-:W-:Y:S06]  /*10a0*/  RET.REL.NODEC R2 `(_Z9cuda_gemmIiLi128ELi1ELi1ELi4096ELi2ELi2ELi64ELi1ELi1EEviiiPT_S1_S1_iii) ;  /* 0xffffffec02d47950 */ /* 0x000fec0003c3ffff */
.L_x_26702:
        /* <DEDUP_REMOVED lines=13> */
.L_x_39023:


//--------------------- .text._Z9cuda_gemmIiLi128ELi1ELi1ELi4096ELi2ELi2ELi64ELi1ELi0EEviiiPT_S1_S1_iii --------------------------
	.section	.text._Z9cuda_gemmIiLi128ELi1ELi1ELi4096ELi2ELi2ELi64ELi1ELi0EEviiiPT_S1_S1_iii,"ax",@progbits
	.align	128
        .global         _Z9cuda_gemmIiLi128ELi1ELi1ELi4096ELi2ELi2ELi64ELi1ELi0EEviiiPT_S1_S1_iii
        .type           _Z9cuda_gemmIiLi128ELi1ELi1ELi4096ELi2ELi2ELi64ELi1ELi0EEviiiPT_S1_S1_iii,@function
        .size           _Z9cuda_gemmIiLi128ELi1ELi1ELi4096ELi2ELi2ELi64ELi1ELi0EEviiiPT_S1_S1_iii,(.L_x_39025 - _Z9cuda_gemmIiLi128ELi1ELi1ELi4096ELi2ELi2ELi64ELi1ELi0EEviiiPT_S1_S1_iii)
        .other          _Z9cuda_gemmIiLi128ELi1ELi1ELi4096ELi2ELi2ELi64ELi1ELi0EEviiiPT_S1_S1_iii,@"STO_CUDA_ENTRY STV_DEFAULT"
_Z9cuda_gemmIiLi128ELi1ELi1ELi4096ELi2ELi2ELi64ELi1ELi0EEviiiPT_S1_S1_iii:
.text._Z9cuda_gemmIiLi128ELi1ELi1ELi4096ELi2ELi2ELi64ELi1ELi0EEviiiPT_S1_S1_iii:
[----:B------:R-:W0:Y:S08]  /*0000*/  LDC R1, c[0x0][0x37c] ;  /* 0x0000df00ff017b82 */ /* 0x000e300000000800 */
[----:B------:R-:W1:Y:S01]  /*0010*/  LDC.64 R4, c[0x0][0x3a8] ;  /* 0x0000ea00ff047b82 */ /* 0x000e620000000a00 */
[----:B------:R-:W2:Y:S01]  /*0020*/  LDCU.64 UR8, c[0x0][0x358] ;  /* 0x00006b00ff0877ac */ /* 0x000ea20008000a00 */
[----:B------:R-:W-:Y:S01]  /*0030*/  BSSY.RECONVERGENT B0, `(.L_x_26703) ;  /* 0x0000051000007945 */ /* 0x000fe20003800200 */
[----:B0-----:R-:W-:Y:S01]  /*0040*/  VIADD R1, R1, 0xffffff80 ;  /* 0xffffff8001017836 */ /* 0x001fe20000000000 */
[----:B-1----:R-:W-:Y:S01]  /*0050*/  IABS R6, R5 ;  /* 0x0000000500067213 */ /* 0x002fe20000000000 */
[----:B------:R-:W-:-:S03]  /*0060*/  IMAD R9, R5, R4, RZ ;  /* 0x0000000405097224 */ /* 0x000fc600078e02ff */
[----:B------:R-:W0:Y:S08]  /*0070*/  I2F.RP R0, R6 ;  /* 0x0000000600007306 */ /* 0x000e300000209400 */
[----:B0-----:R-:W0:Y:S02]  /*0080*/  MUFU.RCP R0, R0 ;  /* 0x0000000000007308 */ /* 0x001e240000001000 */
[----:B0-----:R-:W-:-:S02]  /*0090*/  VIADD R2, R0, 0xffffffe ;  /* 0x0ffffffe00027836 */ /* 0x001fc40000000000 */
[----:B------:R-:W0:Y:S04]  /*00a0*/  S2R R0, SR_TID.X ;  /* 0x0000000000007919 */ /* 0x000e280000002100 */
[----:B------:R1:W3:Y:S02]  /*00b0*/  F2I.FTZ.U32.TRUNC.NTZ R3, R2 ;  /* 0x0000000200037305 */ /* 0x0002e4000021f000 */
        /* <DEDUP_REMOVED lines=12> */
[----:B------:R-:W-:-:S04]  /*0180*/  LOP3.LUT R3, R5, 0x1000, RZ, 0x3c, !PT ;  /* 0x0000100005037812 */ /* 0x000fc800078e3cff */
[----:B------:R-:W-:-:S07]  /*0190*/  ISETP.GE.AND P2, PT, R3, RZ, PT ;  /* 0x000000ff0300720c */ /* 0x000fce0003f46270 */
[----:B------:R-:W-:Y:S01]  /*01a0*/  @P0 VIADD R2, R2, 0x1 ;  /* 0x0000000102020836 */ /* 0x000fe20000000000 */
[----:B0-----:R-:W-:-:S05]  /*01b0*/  ISETP.GE.U32.AND P0, PT, R0, R9, PT ;  /* 0x000000090000720c */ /* 0x001fca0003f06070 */
        /* <DEDUP_REMOVED lines=31> */
.L_x_26705:
        /* <DEDUP_REMOVED lines=25> */
.L_x_26704:
[----:B------:R-:W-:Y:S05]  /*0540*/  BSYNC.RECONVERGENT B0 ;  /* 0x0000000000007941 */ /* 0x000fea0003800200 */
.L_x_26703:
[----:B------:R-:W-:Y:S01]  /*0550*/  IMAD.MOV.U32 R9, RZ, RZ, 0x80 ;  /* 0x00000080ff097424 */ /* 0x000fe200078e00ff */
[----:B0-----:R-:W-:-:S07]  /*0560*/  MOV R10, 0x580 ;  /* 0x00000580000a7802 */ /* 0x001fce0000000f00 */
[----:B------:R-:W-:Y:S05]  /*0570*/  CALL.REL.NOINC `($__internal_521_$__cuda_sm20_div_s16) ;  /* 0x0000003c00007944 */ /* 0x000fea0003c00000 */
[----:B------:R-:W-:Y:S02]  /*0580*/  PRMT R36, R37, 0x9910, RZ ;  /* 0x0000991025247816 */ /* 0x000fe400000000ff */
[----:B------:R-:W-:Y:S02]  /*0590*/  MOV R9, 0x2 ;  /* 0x0000000200097802 */ /* 0x000fe40000000f00 */
[----:B------:R-:W-:Y:S01]  /*05a0*/  MOV R10, 0x5d0 ;  /* 0x000005d0000a7802 */ /* 0x000fe20000000f00 */
[----:B------:R-:W-:-:S07]  /*05b0*/  IMAD.MOV.U32 R8, RZ, RZ, R36 ;  /* 0x000000ffff087224 */ /* 0x000fce00078e0024 */
[----:B------:R-:W-:Y:S05]  /*05c0*/  CALL.REL.NOINC `($__internal_521_$__cuda_sm20_div_s16) ;  /* 0x0000003800ec7944 */ /* 0x000fea0003c00000 */
        /* <DEDUP_REMOVED lines=23> */
[C---:B------:R-:W-:Y:S01]  /*0740*/  IMAD.SHL.U32 R21, R0.reuse, 0x4, RZ ;  /* 0x0000000400157824 */ /* 0x040fe200078e00ff */
[----:B------:R-:W-:Y:S01]  /*0750*/  PRMT R37, R37, 0x9910, RZ ;  /* 0x0000991025257816 */ /* 0x000fe200000000ff */
[----:B------:R-:W-:Y:S01]  /*0760*/  IMAD.MOV.U32 R40, RZ, RZ, R1 ;  /* 0x000000ffff287224 */ /* 0x000fe200078e0001 */
[----:B------:R1:W-:Y:S01]  /*0770*/  STL.128 [R1+0x20], RZ ;  /* 0x000020ff01007387 */ /* 0x0003e20000100c00 */
[----:B------:R-:W-:-:S02]  /*0780*/  LOP3.LUT R39, R0, 0x1, RZ, 0xc0, !PT ;  /* 0x0000000100277812 */ /* 0x000fc400078ec0ff */
[----:B------:R-:W-:Y:S01]  /*0790*/  LOP3.LUT R5, R21, 0xfff, RZ, 0x3c, !PT ;  /* 0x00000fff15057812 */ /* 0x000fe200078e3cff */
[----:B------:R1:W-:Y:S01]  /*07a0*/  STL.128 [R1+0x30], RZ ;  /* 0x000030ff01007387 */ /* 0x0003e20000100c00 */
[----:B------:R-:W-:-:S03]  /*07b0*/  MOV R9, 0x890 ;  /* 0x0000089000097802 */ /* 0x000fc60000000f00 */
[----:B------:R1:W-:Y:S01]  /*07c0*/  STL.128 [R1+0x40], RZ ;  /* 0x000040ff01007387 */ /* 0x0003e20000100c00 */
[----:B------:R-:W-:Y:S02]  /*07d0*/  @P1 IADD3 R41, PT, PT, R41, 0x1, RZ ;  /* 0x0000000129291810 */ /* 0x000fe40007ffe0ff */
[----:B------:R-:W-:Y:S01]  /*07e0*/  @!P2 LOP3.LUT R41, RZ, R3, RZ, 0x33, !PT ;  /* 0x00000003ff29a212 */ /* 0x000fe200078e33ff */
[----:B------:R1:W-:Y:S01]  /*07f0*/  STL.128 [R1+0x50], RZ ;  /* 0x000050ff01007387 */ /* 0x0003e20000100c00 */
[----:B0-----:R-:W-:-:S03]  /*0800*/  IMAD.SHL.U32 R20, R25, 0x4, RZ ;  /* 0x0000000419147824 */ /* 0x001fc600078e00ff */
[----:B------:R1:W-:Y:S01]  /*0810*/  STL.128 [R1+0x60], RZ ;  /* 0x000060ff01007387 */ /* 0x0003e20000100c00 */
[----:B------:R-:W-:Y:S01]  /*0820*/  IMAD.MOV R38, RZ, RZ, -R41 ;  /* 0x000000ffff267224 */ /* 0x000fe200078e0a29 */
[C---:B------:R-:W-:Y:S02]  /*0830*/  IADD3 R5, PT, PT, -R20.reuse, R5, RZ ;  /* 0x0000000514057210 */ /* 0x040fe40007ffe1ff */
[----:B------:R1:W-:Y:S01]  /*0840*/  STL.128 [R1+0x70], RZ ;  /* 0x000070ff01007387 */ /* 0x0003e20000100c00 */
[----:B------:R-:W-:Y:S01]  /*0850*/  LOP3.LUT R4, R20, 0xffff, RZ, 0xc0, !PT ;  /* 0x0000ffff14047812 */ /* 0x000fe200078ec0ff */
[----:B------:R-:W-:Y:S01]  /*0860*/  IMAD R38, R3, R38, R0 ;  /* 0x0000002603267224 */ /* 0x000fe200078e0200 */
[----:B------:R-:W-:-:S07]  /*0870*/  LOP3.LUT R5, R5, 0xffff, RZ, 0xc0, !PT ;  /* 0x0000ffff05057812 */ /* 0x000fce00078ec0ff */
[----:B-1----:R-:W-:Y:S05]  /*0880*/  CALL.REL.NOINC `($__internal_522_$__cuda_sm20_div_u16) ;  /* 0x0000003800a07944 */ /* 0x002fea0003c00000 */
        /* <DEDUP_REMOVED lines=10> */
.L_x_26708:
        /* <DEDUP_REMOVED lines=10> */
.L_x_26707:
[----:B------:R-:W-:Y:S05]  /*09d0*/  BSYNC.RECONVERGENT B0 ;  /* 0x0000000000007941 */ /* 0x000fea0003800200 */
.L_x_26706:
[----:B------:R-:W1:Y:S01]  /*09e0*/  S2UR UR5, SR_CgaCtaId ;  /* 0x00000000000579c3 */ /* 0x000e620000008800 */
[----:B------:R-:W-:Y:S01]  /*09f0*/  UMOV UR4, 0x400 ;  /* 0x0000040000047882 */ /* 0x000fe20000000000 */
[----:B------:R-:W-:Y:S01]  /*0a00*/  BSSY.RECONVERGENT B0, `(.L_x_26709) ;  /* 0x000001e000007945 */ /* 0x000fe20003800200 */
[----:B------:R-:W-:-:S05]  /*0a10*/  UIADD3 UR4, UPT, UPT, UR4, 0x80, URZ ;  /* 0x0000008004047890 */ /* 0x000fca000fffe0ff */
[----:B------:R-:W2:Y:S01]  /*0a20*/  LDC.64 R22, c[0x0][0x390] ;  /* 0x0000e400ff167b82 */ /* 0x000ea20000000a00 */
[----:B-1----:R-:W-:-:S12]  /*0a30*/  ULEA UR4, UR5, UR4, 0x18 ;  /* 0x0000000405047291 */ /* 0x002fd8000f8ec0ff */
.L_x_26710:
        /* <DEDUP_REMOVED lines=27> */
.L_x_26709:
        /* <DEDUP_REMOVED lines=19> */
[----:B------:R-:W0:Y:S01]  /*0d20*/  I2F.U32.RP R8, R36 ;  /* 0x0000002400087306 */ /* 0x000e220000209000 */
[----:B------:R-:W1:Y:S01]  /*0d30*/  LDCU UR5, c[0x0][0x3a8] ;  /* 0x00007500ff0577ac */ /* 0x000e620008000800 */
[C---:B------:R-:W-:Y:S01]  /*0d40*/  IADD3 R6, PT, PT, R36.reuse, R41, RZ ;  /* 0x0000002924067210 */ /* 0x040fe20007ffe0ff */
[----:B------:R-:W-:Y:S01]  /*0d50*/  IMAD.MOV R9, RZ, RZ, -R36 ;  /* 0x000000ffff097224 */ /* 0x000fe200078e0a24 */
[----:B------:R-:W2:Y:S01]  /*0d60*/  LDC R11, c[0x0][0x3ac] ;  /* 0x0000eb00ff0b7b82 */ /* 0x000ea20000000800 */
[----:B------:R-:W-:Y:S01]  /*0d70*/  ISETP.NE.U32.AND P2, PT, R36, RZ, PT ;  /* 0x000000ff2400720c */ /* 0x000fe20003f45070 */
[----:B------:R-:W-:Y:S02]  /*0d80*/  BSSY B1, `(.L_x_26712) ;  /* 0x00000b3000017945 */ /* 0x000fe40003800000 */
[----:B0-----:R-:W0:Y:S01]  /*0d90*/  MUFU.RCP R8, R8 ;  /* 0x0000000800087308 */ /* 0x001e220000001000 */
[----:B-1----:R-:W-:-:S04]  /*0da0*/  UISETP.LT.AND UP0, UPT, UR5, 0x2, UPT ;  /* 0x000000020500788c */ /* 0x002fc8000bf01270 */
[----:B------:R-:W-:-:S06]  /*0db0*/  USEL UR5, UR5, 0x2, UP0 ;  /* 0x0000000205057887 */ /* 0x000fcc0008000000 */
[C---:B------:R-:W-:Y:S02]  /*0dc0*/  ISETP.GE.AND P0, PT, R6.reuse, UR5, PT ;  /* 0x0000000506007c0c */ /* 0x040fe4000bf06270 */
[----:B------:R-:W-:Y:S01]  /*0dd0*/  VIMNMX R7, PT, PT, R6, UR5, !PT ;  /* 0x0000000506077c48 */ /* 0x000fe2000ffe0100 */
[----:B0-----:R-:W-:Y:S01]  /*0de0*/  VIADD R4, R8, 0xffffffe ;  /* 0x0ffffffe08047836 */ /* 0x001fe20000000000 */
[----:B------:R-:W-:-:S03]  /*0df0*/  SEL R8, RZ, 0x1, P0 ;  /* 0x00000001ff087807 */ /* 0x000fc60000000000 */
[----:B------:R0:W1:Y:S01]  /*0e00*/  F2I.FTZ.U32.TRUNC.NTZ R5, R4 ;  /* 0x0000000400057305 */ /* 0x000062000021f000 */
[----:B------:R-:W-:Y:S01]  /*0e10*/  IADD3 R7, PT, PT, R7, -R6, -R8 ;  /* 0x8000000607077210 */ /* 0x000fe20007ffe808 */
[----:B0-----:R-:W-:Y:S02]  /*0e20*/  IMAD.MOV.U32 R4, RZ, RZ, RZ ;  /* 0x000000ffff047224 */ /* 0x001fe400078e00ff */
[----:B-1----:R-:W-:-:S04]  /*0e30*/  IMAD R9, R9, R5, RZ ;  /* 0x0000000509097224 */ /* 0x002fc800078e02ff */
[----:B------:R-:W-:-:S06]  /*0e40*/  IMAD.HI.U32 R4, R5, R9, R4 ;  /* 0x0000000905047227 */ /* 0x000fcc00078e0004 */
[----:B------:R-:W-:-:S04]  /*0e50*/  IMAD.HI.U32 R9, R4, R7, RZ ;  /* 0x0000000704097227 */ /* 0x000fc800078e00ff */
[----:B------:R-:W-:-:S04]  /*0e60*/  IMAD.MOV R4, RZ, RZ, -R9 ;  /* 0x000000ffff047224 */ /* 0x000fc800078e0a09 */
[----:B------:R-:W-:Y:S01]  /*0e70*/  IMAD R7, R36, R4, R7 ;  /* 0x0000000424077224 */ /* 0x000fe200078e0207 */
[----:B------:R-:W-:-:S04]  /*0e80*/  LOP3.LUT R4, R38, 0x1, RZ, 0xc0, !PT ;  /* 0x0000000126047812 */ /* 0x000fc800078ec0ff */
[----:B------:R-:W-:Y:S01]  /*0e90*/  ISETP.GE.U32.AND P0, PT, R7, R36, PT ;  /* 0x000000240700720c */ /* 0x000fe20003f06070 */
[----:B------:R-:W-:-:S05]  /*0ea0*/  VIADD R5, R4, 0x1 ;  /* 0x0000000104057836 */ /* 0x000fca0000000000 */
[----:B--2---:R-:W-:-:S04]  /*0eb0*/  ISETP.GE.AND P3, PT, R5, R11, PT ;  /* 0x0000000b0500720c */ /* 0x004fc80003f66270 */
[----:B------:R-:W-:-:S03]  /*0ec0*/  SEL R6, R11, RZ, P3 ;  /* 0x000000ff0b067207 */ /* 0x000fc60001800000 */
[----:B------:R-:W-:Y:S01]  /*0ed0*/  @P0 IADD3 R7, PT, PT, -R36, R7, RZ ;  /* 0x0000000724070210 */ /* 0x000fe20007ffe1ff */
[----:B------:R-:W-:Y:S01]  /*0ee0*/  @P0 VIADD R9, R9, 0x1 ;  /* 0x0000000109090836 */ /* 0x000fe20000000000 */
[----:B------:R-:W-:Y:S01]  /*0ef0*/  ISETP.GE.AND P0, PT, R4, R11, PT ;  /* 0x0000000b0400720c */ /* 0x000fe20003f06270 */
[----:B------:R-:W-:Y:S01]  /*0f00*/  IMAD.IADD R5, R5, 0x1, -R6 ;  /* 0x0000000105057824 */ /* 0x000fe200078e0a06 */
[----:B------:R-:W-:Y:S01]  /*0f10*/  ISETP.GE.U32.AND P1, PT, R7, R36, PT ;  /* 0x000000240700720c */ /* 0x000fe20003f26070 */
[----:B------:R-:W-:Y:S01]  /*0f20*/  IMAD.MOV.U32 R7, RZ, RZ, RZ ;  /* 0x000000ffff077224 */ /* 0x000fe200078e00ff */
[----:B------:R-:W-:-:S05]  /*0f30*/  SEL R11, R11, RZ, P0 ;  /* 0x000000ff0b0b7207 */ /* 0x000fca0000000000 */
[----:B------:R-:W-:-:S06]  /*0f40*/  IMAD.IADD R10, R4, 0x1, -R11 ;  /* 0x00000001040a7824 */ /* 0x000fcc00078e0a0b */
[----:B------:R-:W-:Y:S02]  /*0f50*/  @P1 IADD3 R9, PT, PT, R9, 0x1, RZ ;  /* 0x0000000109091810 */ /* 0x000fe40007ffe0ff */
[----:B------:R-:W-:-:S05]  /*0f60*/  @!P2 LOP3.LUT R9, RZ, R36, RZ, 0x33, !PT ;  /* 0x00000024ff09a212 */ /* 0x000fca00078e33ff */
[----:B------:R-:W-:Y:S01]  /*0f70*/  IMAD.IADD R6, R8, 0x1, R9 ;  /* 0x0000000108067824 */ /* 0x000fe200078e0209 */
[----:B------:R-:W-:Y:S02]  /*0f80*/  MOV R8, RZ ;  /* 0x000000ff00087202 */ /* 0x000fe40000000f00 */
[----:B------:R-:W-:-:S07]  /*0f90*/  LOP3.LUT R9, R4, 0x1, RZ, 0x3c, !PT ;  /* 0x0000000104097812 */ /* 0x000fce00078e3cff */
.L_x_26733:
[----:B0-----:R-:W0:Y:S01]  /*0fa0*/  LDCU UR4, c[0x0][0x3ac] ;  /* 0x00007580ff0477ac */ /* 0x001e220008000800 */
[----:B----4-:R-:W-:Y:S01]  /*0fb0*/  IADD3 R14, PT, PT, R38, R7, RZ ;  /* 0x00000007260e7210 */ /* 0x010fe20007ffe0ff */
[----:B------:R-:W-:Y:S01]  /*0fc0*/  IMAD.IADD R7, R3, 0x1, R7 ;  /* 0x0000000103077824 */ /* 0x000fe200078e0207 */
[----:B------:R-:W-:-:S04]  /*0fd0*/  ISETP.GE.AND P3, PT, R41, UR5, PT ;  /* 0x0000000529007c0c */ /* 0x000fc8000bf66270 */
[----:B------:R-:W-:Y:S01]  /*0fe0*/  ISETP.GE.AND P0, PT, R7, R2, PT ;  /* 0x000000020700720c */ /* 0x000fe20003f06270 */
[----:B0-----:R-:W-:-:S05]  /*0ff0*/  IMAD.U32 R11, RZ, RZ, UR4 ;  /* 0x00000004ff0b7e24 */ /* 0x001fca000f8e00ff */
[C---:B------:R-:W-:Y:S02]  /*1000*/  ISETP.GT.AND P2, PT, R11.reuse, RZ, PT ;  /* 0x000000ff0b00720c */ /* 0x040fe40003f44270 */
[----:B------:R-:W-:-:S11]  /*1010*/  ISETP.GE.AND P1, PT, R11, 0x2, PT ;  /* 0x000000020b00780c */ /* 0x000fd60003f26270 */
[----:B-123--:R-:W-:Y:S05]  /*1020*/  @!P2 BRA `(.L_x_26713) ;  /* 0x00000000001ca947 */ /* 0x00efea0003800000 */
[----:B------:R-:W0:Y:S01]  /*1030*/  S2UR UR6, SR_CgaCtaId ;  /* 0x00000000000679c3 */ /* 0x000e220000008800 */
[----:B------:R-:W-:Y:S01]  /*1040*/  UMOV UR4, 0x400 ;  /* 0x0000040000047882 */ /* 0x000fe20000000000 */
[----:B------:R-:W-:Y:S01]  /*1050*/  IMAD R13, R14, R11, R4 ;  /* 0x0000000b0e0d7224 */ /* 0x000fe200078e0204 */
[----:B------:R-:W-:-:S04]  /*1060*/  UIADD3 UR4, UPT, UPT, UR4, 0x80, URZ ;  /* 0x0000008004047890 */ /* 0x000fc8000fffe0ff */
[----:B0-----:R-:W-:-:S06]  /*1070*/  ULEA UR4, UR6, UR4, 0x18 ;  /* 0x0000000406047291 */ /* 0x001fcc000f8ec0ff */
[----:B------:R-:W-:-:S06]  /*1080*/  LEA R13, R13, UR4, 0x2 ;  /* 0x000000040d0d7c11 */ /* 0x000fcc000f8e10ff */
[----:B------:R-:W0:Y:S02]  /*1090*/  LDS R13, [R13] ;  /* 0x000000000d0d7984 */ /* 0x000e240000000800 */
.L_x_26713:
        /* <DEDUP_REMOVED lines=8> */
.L_x_26714:
[----:B------:R-:W-:Y:S04]  /*1120*/  BSSY B0, `(.L_x_26715) ;  /* 0x0000076000007945 */ /* 0x000fe80003800000 */
[----:B------:R-:W-:Y:S05]  /*1130*/  @P3 BRA `(.L_x_26716) ;  /* 0x0000000400d03947 */ /* 0x000fea0003800000 */
[----:B------:R-:W-:Y:S01]  /*1140*/  ISETP.NE.AND P2, PT, R6, RZ, PT ;  /* 0x000000ff0600720c */ /* 0x000fe20003f45270 */
[----:B------:R-:W-:Y:S01]  /*1150*/  BSSY B2, `(.L_x_26717) ;  /* 0x000004d000027945 */ /* 0x000fe20003800000 */
[----:B------:R-:W-:Y:S02]  /*1160*/  HFMA2 R14, -RZ, RZ, 0, 0 ;  /* 0x00000000ff0e7431 */ /* 0x000fe400000001ff */
[----:B------:R-:W-:-:S09]  /*1170*/  IMAD.MOV.U32 R19, RZ, RZ, R41 ;  /* 0x000000ffff137224 */ /* 0x000fd200078e0029 */
[----:B------:R-:W-:Y:S05]  /*1180*/  @!P2 BRA `(.L_x_26718) ;  /* 0x000000040024a947 */ /* 0x000fea0003800000 */
[----:B------:R-:W2:Y:S01]  /*1190*/  S2R R15, SR_CgaCtaId ;  /* 0x00000000000f7919 */ /* 0x000ea20000008800 */
[----:B------:R-:W-:Y:S01]  /*11a0*/  VIADD R14, R6, 0x1 ;  /* 0x00000001060e7836 */ /* 0x000fe20000000000 */
[----:B------:R-:W-:Y:S01]  /*11b0*/  MOV R16, 0x400 ;  /* 0x0000040000107802 */ /* 0x000fe20000000f00 */
[----:B------:R-:W-:Y:S01]  /*11c0*/  IMAD R17, R37, R8, RZ ;  /* 0x0000000825117224 */ /* 0x000fe200078e02ff */
[----:B------:R-:W-:Y:S02]  /*11d0*/  ISETP.GT.U32.AND P2, PT, R11, 0x40, PT ;  /* 0x000000400b00780c */ /* 0x000fe40003f44070 */
[----:B------:R-:W-:Y:S02]  /*11e0*/  LOP3.LUT R14, R14, 0xfffffffe, RZ, 0xc0, !PT ;  /* 0xfffffffe0e0e7812 */ /* 0x000fe400078ec0ff */
[----:B------:R-:W-:Y:S02]  /*11f0*/  MOV R19, R41 ;  /* 0x0000002900137202 */ /* 0x000fe40000000f00 */
[----:B--2---:R-:W-:Y:S01]  /*1200*/  LEA R16, R15, R16, 0x18 ;  /* 0x000000100f107211 */ /* 0x004fe200078ec0ff */
[----:B------:R-:W-:-:S07]  /*1210*/  IMAD.MOV R15, RZ, RZ, -R14 ;  /* 0x000000ffff0f7224 */ /* 0x000fce00078e0a0e */
.L_x_26727:
[----:B0-2---:R-:W-:Y:S01]  /*1220*/  IMAD R22, R19, 0xc, R16 ;  /* 0x0000000c13167824 */ /* 0x005fe200078e0210 */
[----:B---3--:R-:W-:Y:S06]  /*1230*/  @P2 BRA `(.L_x_26719) ;  /* 0x00000000003c2947 */ /* 0x008fec0003800000 */
[----:B------:R-:W-:Y:S01]  /*1240*/  IMAD R11, R39, 0x4, R22 ;  /* 0x00000004270b7824 */ /* 0x000fe200078e0216 */
[----:B------:R-:W-:-:S04]  /*1250*/  UMOV UR4, 0xffffffff ;  /* 0xffffffff00047882 */ /* 0x000fc80000000000 */
[----:B------:R2:W3:Y:S01]  /*1260*/  LDS R20, [R11] ;  /* 0x000000000b147984 */ /* 0x0004e20000000800 */
[----:B------:R-:W-:Y:S05]  /*1270*/  BRA.DIV UR4, `(.L_x_26720) ;  /* 0x0000002a04c07947 */ /* 0x000fea000b800000 */
[----:B---3--:R3:W4:Y:S02]  /*1280*/  SHFL.IDX PT, R18, R20, R10, 0x1e1f ;  /* 0x001e1f0a14127589 */ /* 0x00872400000e0000 */
.L_x_26736:
[----:B------:R-:W2:Y:S01]  /*1290*/  LDCU UR4, c[0x0][0x3ac] ;  /* 0x00007580ff0477ac */ /* 0x000ea20008000800 */
[----:B0---4-:R-:W-:Y:S01]  /*12a0*/  IMAD R21, R13, R18, RZ ;  /* 0x000000120d157224 */ /* 0x011fe200078e02ff */
[----:B--2---:R-:W-:-:S04]  /*12b0*/  MOV R11, UR4 ;  /* 0x00000004000b7c02 */ /* 0x004fc80008000f00 */
[----:B------:R-:W-:-:S13]  /*12c0*/  ISETP.GE.AND P1, PT, R11, 0x2, PT ;  /* 0x000000020b00780c */ /* 0x000fda0003f26270 */
[----:B------:R-:W-:Y:S05]  /*12d0*/  @!P1 BRA `(.L_x_26721) ;  /* 0x0000000000409947 */ /* 0x000fea0003800000 */
[----:B------:R-:W-:-:S03]  /*12e0*/  UMOV UR4, 0xffffffff ;  /* 0xffffffff00047882 */ /* 0x000fc60000000000 */
[----:B------:R-:W-:Y:S05]  /*12f0*/  BRA.DIV UR4, `(.L_x_26722) ;  /* 0x0000002a04c87947 */ /* 0x000fea000b800000 */
[----:B------:R0:W2:Y:S02]  /*1300*/  SHFL.IDX PT, R18, R20, R5, 0x1e1f ;  /* 0x001e1f0514127589 */ /* 0x0000a400000e0000 */
.L_x_26739:
[----:B-12---:R-:W-:Y:S01]  /*1310*/  IMAD R21, R12, R18, R21 ;  /* 0x000000120c157224 */ /* 0x006fe200078e0215 */
[----:B------:R-:W-:Y:S06]  /*1320*/  BRA `(.L_x_26721) ;  /* 0x00000000002c7947 */ /* 0x000fec0003800000 */
.L_x_26719:
[----:B------:R-:W2:Y:S01]  /*1330*/  LDCU UR4, c[0x0][0x3ac] ;  /* 0x00007580ff0477ac */ /* 0x000ea20008000800 */
[----:B------:R-:W-:Y:S02]  /*1340*/  IMAD.MOV.U32 R21, RZ, RZ, RZ ;  /* 0x000000ffff157224 */ /* 0x000fe400078e00ff */
[----:B--2---:R-:W-:-:S05]  /*1350*/  IMAD.U32 R11, RZ, RZ, UR4 ;  /* 0x00000004ff0b7e24 */ /* 0x004fca000f8e00ff */
[C---:B------:R-:W-:Y:S02]  /*1360*/  ISETP.GE.AND P3, PT, R11.reuse, 0x1, PT ;  /* 0x000000010b00780c */ /* 0x040fe40003f66270 */
[----:B------:R-:W-:-:S11]  /*1370*/  ISETP.GE.AND P1, PT, R11, 0x2, PT ;  /* 0x000000020b00780c */ /* 0x000fd60003f26270 */
[----:B------:R-:W-:Y:S02]  /*1380*/  @P3 IMAD R18, R4, 0x4, R22 ;  /* 0x0000000404123824 */ /* 0x000fe400078e0216 */
[----:B------:R-:W-:-:S04]  /*1390*/  @P1 LEA R20, R9, R22, 0x2 ;  /* 0x0000001609141211 */ /* 0x000fc800078e10ff */
[----:B------:R-:W0:Y:S04]  /*13a0*/  @P3 LDS R18, [R18] ;  /* 0x0000000012123984 */ /* 0x000e280000000800 */
[----:B------:R-:W1:Y:S01]  /*13b0*/  @P1 LDS R20, [R20] ;  /* 0x0000000014141984 */ /* 0x000e620000000800 */
[----:B0-----:R-:W-:-:S04]  /*13c0*/  @P3 IMAD R21, R13, R18, RZ ;  /* 0x000000120d153224 */ /* 0x001fc800078e02ff */
[----:B-1----:R-:W-:-:S07]  /*13d0*/  @P1 IMAD R21, R12, R20, R21 ;  /* 0x000000140c151224 */ /* 0x002fce00078e0215 */
.L_x_26721:
[----:B------:R-:W-:-:S05]  /*13e0*/  IMAD R18, R17, 0x4, R40 ;  /* 0x0000000411127824 */ /* 0x000fca00078e0228 */
[----:B0--3--:R-:W2:Y:S01]  /*13f0*/  LDL R20, [R18] ;  /* 0x0000000012147983 */ /* 0x009ea20000100800 */
[----:B------:R-:W-:Y:S01]  /*1400*/  IMAD R24, R36, 0xc, R22 ;  /* 0x0000000c24187824 */ /* 0x000fe200078e0216 */
[----:B------:R-:W-:-:S04]  /*1410*/  ISETP.GE.U32.AND P3, PT, R11, 0x41, PT ;  /* 0x000000410b00780c */ /* 0x000fc80003f66070 */
[----:B------:R-:W-:-:S06]  /*1420*/  LEA R22, R39, R24, 0x2 ;  /* 0x0000001827167211 */ /* 0x000fcc00078e10ff */
[----:B------:R-:W0:Y:S01]  /*1430*/  LDS R22, [R22] ;  /* 0x0000000016167984 */ /* 0x000e220000000800 */
[----:B--2---:R-:W-:-:S05]  /*1440*/  IMAD.IADD R21, R20, 0x1, R21 ;  /* 0x0000000114157824 */ /* 0x004fca00078e0215 */
[----:B------:R2:W-:Y:S01]  /*1450*/  STL [R18], R21 ;  /* 0x0000001512007387 */ /* 0x0005e20000100800 */
[----:B0-----:R-:W-:Y:S05]  /*1460*/  @!P3 BRA `(.L_x_26723) ;  /* 0x000000000028b947 */ /* 0x001fea0003800000 */
[----:B------:R-:W-:Y:S01]  /*1470*/  ISETP.GE.AND P3, PT, R11, 0x1, PT ;  /* 0x000000010b00780c */ /* 0x000fe20003f66270 */
[----:B--2---:R-:W-:-:S12]  /*1480*/  HFMA2 R21, -RZ, RZ, 0, 0 ;  /* 0x00000000ff157431 */ /* 0x004fd800000001ff */
[----:B------:R-:W-:-:S06]  /*1490*/  @P3 IMAD R20, R4, 0x4, R24 ;  /* 0x0000000404143824 */ /* 0x000fcc00078e0218 */
[----:B------:R-:W0:Y:S02]  /*14a0*/  @P3 LDS R20, [R20] ;  /* 0x0000000014143984 */ /* 0x000e240000000800 */
[----:B0-----:R-:W-:Y:S01]  /*14b0*/  @P3 IMAD R21, R13, R20, RZ ;  /* 0x000000140d153224 */ /* 0x001fe200078e02ff */
[----:B------:R-:W-:Y:S06]  /*14c0*/  @!P1 BRA `(.L_x_26724) ;  /* 0x0000000000349947 */ /* 0x000fec0003800000 */
[----:B------:R-:W-:-:S06]  /*14d0*/  IMAD R20, R9, 0x4, R24 ;  /* 0x0000000409147824 */ /* 0x000fcc00078e0218 */
[----:B------:R-:W1:Y:S02]  /*14e0*/  LDS R20, [R20] ;  /* 0x0000000014147984 */ /* 0x000e640000000800 */
[----:B-1----:R-:W-:Y:S01]  /*14f0*/  IMAD R21, R12, R20, R21 ;  /* 0x000000140c157224 */ /* 0x002fe200078e0215 */
[----:B------:R-:W-:Y:S06]  /*1500*/  BRA `(.L_x_26724) ;  /* 0x0000000000247947 */ /* 0x000fec0003800000 */
.L_x_26723:
[----:B------:R-:W-:-:S03]  /*1510*/  UMOV UR4, 0xffffffff ;  /* 0xffffffff00047882 */ /* 0x000fc60000000000 */
[----:B------:R-:W-:Y:S05]  /*1520*/  BRA.DIV UR4, `(.L_x_26725) ;  /* 0x0000002a04647947 */ /* 0x000fea000b800000 */
[----:B------:R0:W3:Y:S02]  /*1530*/  SHFL.IDX PT, R20, R22, R10, 0x1e1f ;  /* 0x001e1f0a16147589 */ /* 0x0000e400000e0000 */
.L_x_26742:
[----:B--23--:R-:W-:Y:S01]  /*1540*/  IMAD R21, R13, R20, RZ ;  /* 0x000000140d157224 */ /* 0x00cfe200078e02ff */
[----:B------:R-:W-:Y:S06]  /*1550*/  @!P1 BRA `(.L_x_26724) ;  /* 0x0000000000109947 */ /* 0x000fec0003800000 */
[----:B------:R-:W-:-:S03]  /*1560*/  UMOV UR4, 0xffffffff ;  /* 0xffffffff00047882 */ /* 0x000fc60000000000 */
[----:B------:R-:W-:Y:S05]  /*1570*/  BRA.DIV UR4, `(.L_x_26726) ;  /* 0x0000002a047c7947 */ /* 0x000fea000b800000 */
[----:B------:R2:W3:Y:S02]  /*1580*/  SHFL.IDX PT, R20, R22, R5, 0x1e1f ;  /* 0x001e1f0516147589 */ /* 0x0004e400000e0000 */
.L_x_26745:
[----:B-1-3--:R-:W-:-:S07]  /*1590*/  IMAD R21, R12, R20, R21 ;  /* 0x000000140c157224 */ /* 0x00afce00078e0215 */
.L_x_26724:
[----:B------:R-:W3:Y:S01]  /*15a0*/  LDL R20, [R18+0x4] ;  /* 0x0000040012147983 */ /* 0x000ee20000100800 */
[----:B------:R-:W-:Y:S01]  /*15b0*/  IADD3 R15, PT, PT, R15, 0x2, RZ ;  /* 0x000000020f0f7810 */ /* 0x000fe20007ffe0ff */
[----:B------:R-:W-:Y:S02]  /*15c0*/  IMAD R19, R36, 0x2, R19 ;  /* 0x0000000224137824 */ /* 0x000fe400078e0213 */
[----:B------:R-:W-:Y:S01]  /*15d0*/  VIADD R17, R17, 0x2 ;  /* 0x0000000211117836 */ /* 0x000fe20000000000 */
[----:B------:R-:W-:Y:S01]  /*15e0*/  ISETP.NE.AND P3, PT, R15, RZ, PT ;  /* 0x000000ff0f00720c */ /* 0x000fe20003f65270 */
[----:B---3--:R-:W-:-:S05]  /*15f0*/  IMAD.IADD R21, R20, 0x1, R21 ;  /* 0x0000000114157824 */ /* 0x008fca00078e0215 */
[----:B------:R3:W-:Y:S07]  /*1600*/  STL [R18+0x4], R21 ;  /* 0x0000041512007387 */ /* 0x0007ee0000100800 */
[----:B------:R-:W-:Y:S05]  /*1610*/  @P3 BRA `(.L_x_26727) ;  /* 0xfffffffc00003947 */ /* 0x000fea000383ffff */
.L_x_26718:
[----:B------:R-:W-:Y:S05]  /*1620*/  BSYNC B2 ;  /* 0x0000000000027941 */ /* 0x000fea0003800000 */
.L_x_26717:
[----:B------:R-:W-:-:S04]  /*1630*/  LOP3.LUT R15, R6, 0x1, RZ, 0xc0, !PT ;  /* 0x00000001060f7812 */ /* 0x000fc800078ec0ff */
[----:B------:R-:W-:-:S13]  /*1640*/  ISETP.NE.U32.AND P2, PT, R15, 0x1, PT ;  /* 0x000000010f00780c */ /* 0x000fda0003f45070 */
[----:B------:R-:W-:Y:S05]  /*1650*/  @!P2 BRA `(.L_x_26716) ;  /* 0x000000000088a947 */ /* 0x000fea0003800000 */
[----:B------:R-:W4:Y:S01]  /*1660*/  S2R R16, SR_CgaCtaId ;  /* 0x0000000000107919 */ /* 0x000f220000008800 */
[----:B------:R-:W-:Y:S01]  /*1670*/  MOV R15, 0x400 ;  /* 0x00000400000f7802 */ /* 0x000fe20000000f00 */
[----:B------:R-:W-:Y:S01]  /*1680*/  BSSY B2, `(.L_x_26728) ;  /* 0x000001a000027945 */ /* 0x000fe20003800000 */
[----:B------:R-:W-:Y:S02]  /*1690*/  ISETP.GE.U32.AND P2, PT, R11, 0x41, PT ;  /* 0x000000410b00780c */ /* 0x000fe40003f46070 */
[----:B----4-:R-:W-:-:S05]  /*16a0*/  LEA R16, R16, R15, 0x18 ;  /* 0x0000000f10107211 */ /* 0x010fca00078ec0ff */
[----:B---3--:R-:W-:-:S05]  /*16b0*/  IMAD R18, R19, 0xc, R16 ;  /* 0x0000000c13127824 */ /* 0x008fca00078e0210 */
[----:B------:R-:W-:-:S06]  /*16c0*/  LEA R15, R39, R18, 0x2 ;  /* 0x00000012270f7211 */ /* 0x000fcc00078e10ff */
[----:B------:R-:W3:Y:S01]  /*16d0*/  LDS R15, [R15] ;  /* 0x000000000f0f7984 */ /* 0x000ee20000000800 */
[----:B------:R-:W-:Y:S05]  /*16e0*/  @!P2 BRA `(.L_x_26729) ;  /* 0x000000000028a947 */ /* 0x000fea0003800000 */
[----:B------:R-:W-:Y:S01]  /*16f0*/  ISETP.GE.AND P2, PT, R11, 0x1, PT ;  /* 0x000000010b00780c */ /* 0x000fe20003f46270 */
[----:B------:R-:W-:-:S12]  /*1700*/  IMAD.MOV.U32 R11, RZ, RZ, RZ ;  /* 0x000000ffff0b7224 */ /* 0x000fd800078e00ff */
[----:B---3--:R-:W-:-:S05]  /*1710*/  @P2 IMAD R15, R4, 0x4, R18 ;  /* 0x00000004040f2824 */ /* 0x008fca00078e0212 */
[----:B------:R-:W0:Y:S02]  /*1720*/  @P2 LDS R16, [R15] ;  /* 0x000000000f102984 */ /* 0x000e240000000800 */
[----:B0-----:R-:W-:Y:S01]  /*1730*/  @P2 IMAD R11, R13, R16, RZ ;  /* 0x000000100d0b2224 */ /* 0x001fe200078e02ff */
[----:B------:R-:W-:Y:S06]  /*1740*/  @!P1 BRA `(.L_x_26730) ;  /* 0x0000000000349947 */ /* 0x000fec0003800000 */
[----:B------:R-:W-:-:S06]  /*1750*/  LEA R15, R9, R18, 0x2 ;  /* 0x00000012090f7211 */ /* 0x000fcc00078e10ff */
[----:B------:R-:W1:Y:S02]  /*1760*/  LDS R15, [R15] ;  /* 0x000000000f0f7984 */ /* 0x000e640000000800 */
[----:B-1----:R-:W-:Y:S01]  /*1770*/  IMAD R11, R12, R15, R11 ;  /* 0x0000000f0c0b7224 */ /* 0x002fe200078e020b */
[----:B------:R-:W-:Y:S06]  /*1780*/  BRA `(.L_x_26730) ;  /* 0x0000000000247947 */ /* 0x000fec0003800000 */
.L_x_26729:
[----:B------:R-:W-:-:S03]  /*1790*/  UMOV UR4, 0xffffffff ;  /* 0xffffffff00047882 */ /* 0x000fc60000000000 */
[----:B------:R-:W-:Y:S05]  /*17a0*/  BRA.DIV UR4, `(.L_x_26731) ;  /* 0x0000002a041c7947 */ /* 0x000fea000b800000 */
[----:B---3--:R3:W4:Y:S02]  /*17b0*/  SHFL.IDX PT, R16, R15, R10, 0x1e1f ;  /* 0x001e1f0a0f107589 */ /* 0x00872400000e0000 */
.L_x_26748:
[----:B0---4-:R-:W-:Y:S01]  /*17c0*/  IMAD R11, R13, R16, RZ ;  /* 0x000000100d0b7224 */ /* 0x011fe200078e02ff */
[----:B------:R-:W-:Y:S06]  /*17d0*/  @!P1 BRA `(.L_x_26730) ;  /* 0x0000000000109947 */ /* 0x000fec0003800000 */
[----:B------:R-:W-:-:S03]  /*17e0*/  UMOV UR4, 0xffffffff ;  /* 0xffffffff00047882 */ /* 0x000fc60000000000 */
[----:B------:R-:W-:Y:S05]  /*17f0*/  BRA.DIV UR4, `(.L_x_26732) ;  /* 0x0000002a04347947 */ /* 0x000fea000b800000 */
[----:B---3--:R0:W3:Y:S02]  /*1800*/  SHFL.IDX PT, R15, R15, R5, 0x1e1f ;  /* 0x001e1f050f0f7589 */ /* 0x0080e400000e0000 */
.L_x_26751:
[----:B-1-3--:R-:W-:-:S07]  /*1810*/  IMAD R11, R12, R15, R11 ;  /* 0x0000000f0c0b7224 */ /* 0x00afce00078e020b */
.L_x_26730:
[----:B------:R-:W-:Y:S05]  /*1820*/  BSYNC B2 ;  /* 0x0000000000027941 */ /* 0x000fea0003800000 */
.L_x_26728:
[----:B---3--:R-:W-:-:S04]  /*1830*/  IMAD R15, R37, R8, R14 ;  /* 0x00000008250f7224 */ /* 0x008fc800078e020e */
[----:B------:R-:W-:-:S05]  /*1840*/  IMAD R15, R15, 0x4, R40 ;  /* 0x000000040f0f7824 */ /* 0x000fca00078e0228 */
[----:B------:R-:W3:Y:S02]  /*1850*/  LDL R14, [R15] ;  /* 0x000000000f0e7983 */ /* 0x000ee40000100800 */
[----:B---3--:R-:W-:-:S05]  /*1860*/  IMAD.IADD R14, R14, 0x1, R11 ;  /* 0x000000010e0e7824 */ /* 0x008fca00078e020b */
[----:B------:R4:W-:Y:S02]  /*1870*/  STL [R15], R14 ;  /* 0x0000000e0f007387 */ /* 0x0009e40000100800 */
.L_x_26716:
[----:B------:R-:W-:Y:S05]  /*1880*/  BSYNC B0 ;  /* 0x0000000000007941 */ /* 0x000fea0003800000 */
.L_x_26715:
[----:B------:R-:W-:Y:S01]  /*1890*/  IADD3 R8, PT, PT, R8, 0x1, RZ ;  /* 0x0000000108087810 */ /* 0x000fe20007ffe0ff */
[----:B------:R-:W-:Y:S06]  /*18a0*/  @!P0 BRA `(.L_x_26733) ;  /* 0xfffffff400bc8947 */ /* 0x000fec000383ffff */
[----:B------:R-:W-:Y:S05]  /*18b0*/  BSYNC B1 ;  /* 0x0000000000017941 */ /* 0x000fea0003800000 */
.L_x_26712:
[----:B------:R0:W5:Y:S04]  /*18c0*/  LDL.128 R32, [R1] ;  /* 0x0000000001207983 */ /* 0x0001680000100c00 */
[----:B------:R0:W5:Y:S04]  /*18d0*/  LDL.128 R28, [R1+0x10] ;  /* 0x00001000011c7983 */ /* 0x0001680000100c00 */
[----:B------:R1:W5:Y:S04]  /*18e0*/  LDL.128 R24, [R1+0x20] ;  /* 0x0000200001187983 */ /* 0x0003680000100c00 */
[----:B0-23--:R0:W5:Y:S04]  /*18f0*/  LDL.128 R20, [R1+0x30] ;  /* 0x0000300001147983 */ /* 0x00d1680000100c00 */
[----:B------:R0:W5:Y:S04]  /*1900*/  LDL.128 R16, [R1+0x40] ;  /* 0x0000400001107983 */ /* 0x0001680000100c00 */
[----:B-1--4-:R0:W5:Y:S04]  /*1910*/  LDL.128 R12, [R1+0x50] ;  /* 0x00005000010c7983 */ /* 0x0121680000100c00 */
[----:B------:R0:W5:Y:S04]  /*1920*/  LDL.128 R8, [R1+0x60] ;  /* 0x0000600001087983 */ /* 0x0001680000100c00 */
[----:B------:R0:W5:Y:S02]  /*1930*/  LDL.128 R4, [R1+0x70] ;  /* 0x0000700001047983 */ /* 0x0001640000100c00 */
.L_x_26711:
[----:B------:R-:W-:Y:S01]  /*1940*/  IABS R40, R3 ;  /* 0x0000000300287213 */ /* 0x000fe20000000000 */
[----:B------:R-:W-:Y:S01]  /*1950*/  HFMA2 R38, -RZ, RZ, 0, 0 ;  /* 0x00000000ff267431 */ /* 0x000fe200000001ff */
[----:B------:R-:W-:Y:S05]  /*1960*/  WARPSYNC.ALL ;  /* 0x0000000000007948 */ /* 0x000fea0003800000 */
[----:B------:R-:W1:Y:S01]  /*1970*/  I2F.RP R41, R40 ;  /* 0x0000002800297306 */ /* 0x000e620000209400 */
[----:B------:R-:W2:Y:S08]  /*1980*/  S2UR UR4, SR_CTAID.Y ;  /* 0x00000000000479c3 */ /* 0x000eb00000002600 */
        /* <DEDUP_REMOVED lines=8> */
[----:B------:R-:W-:Y:S02]  /*1a10*/  LOP3.LUT R43, R0, UR4, RZ, 0xfc, !PT ;  /* 0x00000004002b7c12 */ /* 0x000fe4000f8efcff */
[----:B------:R-:W-:Y:S01]  /*1a20*/  IABS R0, R37 ;  /* 0x0000002500007213 */ /* 0x000fe20000000000 */
[-C--:B------:R-:W-:Y:S01]  /*1a30*/  IMAD R39, R2, R3.reuse, RZ ;  /* 0x0000000302277224 */ /* 0x080fe200078e02ff */
[----:B------:R-:W-:Y:S02]  /*1a40*/  IABS R2, R3 ;  /* 0x0000000300027213 */ /* 0x000fe40000000000 */
[----:B------:R-:W1:Y:S01]  /*1a50*/  I2F.RP R42, R0 ;  /* 0x00000000002a7306 */ /* 0x000e620000209400 */
[----:B------:R-:W-:Y:S02]  /*1a60*/  IMAD R36, R36, R39, RZ ;  /* 0x0000002724247224 */ /* 0x000fe400078e02ff */
[----:B------:R-:W-:-:S03]  /*1a70*/  IMAD.MOV R39, RZ, RZ, -R2 ;  /* 0x000000ffff277224 */ /* 0x000fc600078e0a02 */
[----:B------:R-:W-:Y:S02]  /*1a80*/  IABS R41, R36 ;  /* 0x0000002400297213 */ /* 0x000fe40000000000 */
[----:B------:R-:W-:-:S03]  /*1a90*/  LOP3.LUT R36, R36, R3, RZ, 0x3c, !PT ;  /* 0x0000000324247212 */ /* 0x000fc600078e3cff */
[----:B------:R-:W-:Y:S01]  /*1aa0*/  IMAD.HI.U32 R2, R38, R41, RZ ;  /* 0x0000002926027227 */ /* 0x000fe200078e00ff */
[----:B------:R-:W-:-:S03]  /*1ab0*/  ISETP.GE.AND P2, PT, R36, RZ, PT ;  /* 0x000000ff2400720c */ /* 0x000fc60003f46270 */
[----:B------:R-:W-:Y:S01]  /*1ac0*/  IMAD R41, R2, R39, R41 ;  /* 0x0000002702297224 */ /* 0x000fe200078e0229 */
[----:B-1----:R-:W1:Y:S01]  /*1ad0*/  MUFU.RCP R42, R42 ;  /* 0x0000002a002a7308 */ /* 0x002e620000001000 */
[----:B------:R-:W2:Y:S03]  /*1ae0*/  LDC.64 R38, c[0x0][0x3a0] ;  /* 0x0000e800ff267b82 */ /* 0x000ea60000000a00 */
[----:B------:R-:W-:-:S13]  /*1af0*/  ISETP.GT.U32.AND P1, PT, R40, R41, PT ;  /* 0x000000292800720c */ /* 0x000fda0003f24070 */
[----:B------:R-:W-:Y:S01]  /*1b00*/  @!P1 IMAD.IADD R41, R41, 0x1, -R40 ;  /* 0x0000000129299824 */ /* 0x000fe200078e0a28 */
[----:B------:R-:W-:Y:S02]  /*1b10*/  @!P1 IADD3 R2, PT, PT, R2, 0x1, RZ ;  /* 0x0000000102029810 */ /* 0x000fe40007ffe0ff */
[----:B------:R-:W-:Y:S02]  /*1b20*/  ISETP.NE.AND P1, PT, R3, RZ, PT ;  /* 0x000000ff0300720c */ /* 0x000fe40003f25270 */
[----:B------:R-:W-:Y:S01]  /*1b30*/  ISETP.GE.U32.AND P0, PT, R41, R40, PT ;  /* 0x000000282900720c */ /* 0x000fe20003f06070 */
[----:B--2---:R-:W-:-:S05]  /*1b40*/  IMAD.WIDE.U32 R40, R43, 0x4, R38 ;  /* 0x000000042b287825 */ /* 0x004fca00078e0026 */
[----:B-----5:R2:W-:Y:S07]  /*1b50*/  STG.E desc[UR8][R40.64], R32 ;  /* 0x0000002028007986 */ /* 0x0205ee000c101908 */
[----:B------:R-:W-:Y:S01]  /*1b60*/  @P0 VIADD R2, R2, 0x1 ;  /* 0x0000000102020836 */ /* 0x000fe20000000000 */
[----:B------:R-:W-:-:S03]  /*1b70*/  ISETP.GT.U32.AND P0, PT, R0, 0x1, PT ;  /* 0x000000010000780c */ /* 0x000fc60003f04070 */
[----:B------:R-:W-:Y:S02]  /*1b80*/  IMAD.MOV.U32 R36, RZ, RZ, R2 ;  /* 0x000000ffff247224 */ /* 0x000fe400078e0002 */
[----:B------:R-:W-:Y:S01]  /*1b90*/  VIADD R2, R37, 0x1 ;  /* 0x0000000125027836 */ /* 0x000fe20000000000 */
[----:B--2---:R-:W-:Y:S02]  /*1ba0*/  IADD3 R41, PT, PT, -R0, 0x1, RZ ;  /* 0x0000000100297810 */ /* 0x004fe40007ffe1ff */
[----:B------:R-:W-:Y:S02]  /*1bb0*/  @!P2 IADD3 R36, PT, PT, -R36, RZ, RZ ;  /* 0x000000ff2424a210 */ /* 0x000fe40007ffe1ff */
[----:B------:R-:W-:Y:S02]  /*1bc0*/  SEL R41, R41, 0x1, !P0 ;  /* 0x0000000129297807 */ /* 0x000fe40004000000 */
[----:B------:R-:W-:Y:S02]  /*1bd0*/  @!P1 LOP3.LUT R36, RZ, R3, RZ, 0x33, !PT ;  /* 0x00000003ff249212 */ /* 0x000fe400078e33ff */
[----:B-1----:R-:W-:-:S02]  /*1be0*/  IADD3 R3, PT, PT, R42, 0xffffffe, RZ ;  /* 0x0ffffffe2a037810 */ /* 0x002fc40007ffe0ff */
[----:B------:R-:W-:Y:S02]  /*1bf0*/  ISETP.GT.U32.AND P2, PT, R0, R41, PT ;  /* 0x000000290000720c */ /* 0x000fe40003f44070 */
[----:B------:R-:W-:Y:S01]  /*1c00*/  ISETP.GE.U32.AND P1, PT, R2, 0x3, PT ;  /* 0x000000030200780c */ /* 0x000fe20003f26070 */
[C---:B------:R-:W-:Y:S01]  /*1c10*/  IMAD.SHL.U32 R2, R37.reuse, 0x80, RZ ;  /* 0x0000008025027824 */ /* 0x040fe200078e00ff */
[----:B------:R-:W1:Y:S01]  /*1c20*/  F2I.FTZ.U32.TRUNC.NTZ R3, R3 ;  /* 0x0000000300037305 */ /* 0x000e62000021f000 */
[----:B------:R-:W-:Y:S02]  /*1c30*/  ISETP.NE.AND P0, PT, R37, RZ, PT ;  /* 0x000000ff2500720c */ /* 0x000fe40003f05270 */
[----:B------:R-:W-:Y:S02]  /*1c40*/  LOP3.LUT R32, RZ, R37, RZ, 0x33, !PT ;  /* 0x00000025ff207212 */ /* 0x000fe400078e33ff */
[----:B------:R-:W-:-:S04]  /*1c50*/  SEL R2, R2, RZ, !P1 ;  /* 0x000000ff02027207 */ /* 0x000fc80004800000 */
[----:B------:R-:W-:Y:S02]  /*1c60*/  @!P2 IMAD.IADD R41, R41, 0x1, -R0 ;  /* 0x000000012929a824 */ /* 0x000fe400078e0a00 */
[----:B------:R-:W-:-:S03]  /*1c70*/  IMAD.IADD R2, R43, 0x1, R2 ;  /* 0x000000012b027824 */ /* 0x000fc600078e0202 */
[----:B------:R-:W-:Y:S02]  /*1c80*/  SEL R41, R32, R41, !P0 ;  /* 0x0000002920297207 */ /* 0x000fe40004000000 */
[----:B-1----:R-:W-:-:S03]  /*1c90*/  IADD3 R45, PT, PT, RZ, -R3, RZ ;  /* 0x80000003ff2d7210 */ /* 0x002fc60007ffe0ff */
[----:B------:R-:W-:Y:S02]  /*1ca0*/  IMAD R41, R36, R41, R2 ;  /* 0x0000002924297224 */ /* 0x000fe400078e0202 */
[----:B------:R-:W-:Y:S02]  /*1cb0*/  IMAD R45, R45, R0, RZ ;  /* 0x000000002d2d7224 */ /* 0x000fe400078e02ff */
[----:B------:R-:W-:Y:S02]  /*1cc0*/  IMAD.MOV.U32 R2, RZ, RZ, RZ ;  /* 0x000000ffff027224 */ /* 0x000fe400078e00ff */
[----:B------:R-:W-:-:S04]  /*1cd0*/  IMAD.WIDE R40, R41, 0x4, R38 ;  /* 0x0000000429287825 */ /* 0x000fc800078e0226 */
[----:B------:R-:W-:Y:S01]  /*1ce0*/  IMAD.HI.U32 R44, R3, R45, R2 ;  /* 0x0000002d032c7227 */ /* 0x000fe200078e0002 */
[----:B------:R-:W-:Y:S01]  /*1cf0*/  IABS R2, R37 ;  /* 0x0000002500027213 */ /* 0x000fe20000000000 */
[----:B------:R1:W-:Y:S04]  /*1d00*/  STG.E desc[UR8][R40.64], R33 ;  /* 0x0000002128007986 */ /* 0x0003e8000c101908 */
[----:B------:R-:W-:Y:S01]  /*1d10*/  IMAD.MOV R42, RZ, RZ, -R2 ;  /* 0x000000ffff2a7224 */ /* 0x000fe200078e0a02 */
[----:B------:R-:W-:Y:S01]  /*1d20*/  LOP3.LUT R2, R37, 0x2, RZ, 0x3c, !PT ;  /* 0x0000000225027812 */ /* 0x000fe200078e3cff */
[----:B------:R-:W-:-:S03]  /*1d30*/  IMAD.HI.U32 R3, R44, 0x2, RZ ;  /* 0x000000022c037827 */ /* 0x000fc600078e00ff */
[----:B------:R-:W-:Y:S01]  /*1d40*/  ISETP.GE.AND P3, PT, R2, RZ, PT ;  /* 0x000000ff0200720c */ /* 0x000fe20003f66270 */
[----:B------:R-:W-:Y:S02]  /*1d50*/  IMAD R45, R3, R42, 0x2 ;  /* 0x00000002032d7424 */ /* 0x000fe400078e022a */
[----:B-1----:R-:W-:-:S03]  /*1d60*/  IMAD.HI.U32 R33, R44, 0x3, RZ ;  /* 0x000000032c217827 */ /* 0x002fc600078e00ff */
[----:B------:R-:W-:Y:S01]  /*1d70*/  ISETP.GT.U32.AND P2, PT, R0, R45, PT ;  /* 0x0000002d0000720c */ /* 0x000fe20003f44070 */
[----:B------:R-:W-:-:S12]  /*1d80*/  IMAD R41, R33, R42, 0x3 ;  /* 0x0000000321297424 */ /* 0x000fd800078e022a */
[-C--:B------:R-:W-:Y:S01]  /*1d90*/  @!P2 IADD3 R45, PT, PT, R45, -R0.reuse, RZ ;  /* 0x800000002d2da210 */ /* 0x080fe20007ffe0ff */
[----:B------:R-:W-:Y:S01]  /*1da0*/  @!P2 VIADD R3, R3, 0x1 ;  /* 0x000000010303a836 */ /* 0x000fe20000000000 */
[----:B------:R-:W-:Y:S02]  /*1db0*/  ISETP.GT.U32.AND P2, PT, R0, R41, PT ;  /* 0x000000290000720c */ /* 0x000fe40003f44070 */
[----:B------:R-:W-:-:S11]  /*1dc0*/  ISETP.GE.U32.AND P1, PT, R45, R0, PT ;  /* 0x000000002d00720c */ /* 0x000fd60003f26070 */
[-C--:B------:R-:W-:Y:S01]  /*1dd0*/  @!P2 IADD3 R41, PT, PT, R41, -R0.reuse, RZ ;  /* 0x800000002929a210 */ /* 0x080fe20007ffe0ff */
[----:B------:R-:W-:Y:S02]  /*1de0*/  @!P2 VIADD R33, R33, 0x1 ;  /* 0x000000012121a836 */ /* 0x000fe40000000000 */
[----:B------:R-:W-:Y:S01]  /*1df0*/  @P1 VIADD R3, R3, 0x1 ;  /* 0x0000000103031836 */ /* 0x000fe20000000000 */
[----:B------:R-:W-:-:S04]  /*1e00*/  ISETP.GE.U32.AND P1, PT, R41, R0, PT ;  /* 0x000000002900720c */ /* 0x000fc80003f26070 */
[----:B------:R-:W-:-:S04]  /*1e10*/  @!P3 IADD3 R3, PT, PT, -R3, RZ, RZ ;  /* 0x000000ff0303b210 */ /* 0x000fc80007ffe1ff */
[----:B------:R-:W-:-:S05]  /*1e20*/  SEL R2, R32, R3, !P0 ;  /* 0x0000000320027207 */ /* 0x000fca0004000000 */
[----:B------:R-:W-:Y:S02]  /*1e30*/  IMAD.MOV R40, RZ, RZ, -R2 ;  /* 0x000000ffff287224 */ /* 0x000fe400078e0a02 */
[----:B------:R-:W-:Y:S02]  /*1e40*/  IMAD R2, R2, 0x80, R43 ;  /* 0x0000008002027824 */ /* 0x000fe400078e022b */
[C---:B------:R-:W-:Y:S01]  /*1e50*/  IMAD R3, R37.reuse, R40, 0x2 ;  /* 0x0000000225037424 */ /* 0x040fe200078e0228 */
[----:B------:R-:W-:Y:S01]  /*1e60*/  LOP3.LUT R40, R37, 0x3, RZ, 0x3c, !PT ;  /* 0x0000000325287812 */ /* 0x000fe200078e3cff */
[----:B------:R-:W-:Y:S02]  /*1e70*/  @P1 VIADD R33, R33, 0x1 ;  /* 0x0000000121211836 */ /* 0x000fe40000000000 */
[----:B------:R-:W-:Y:S01]  /*1e80*/  IMAD R3, R36, R3, R2 ;  /* 0x0000000324037224 */ /* 0x000fe200078e0202 */
[----:B------:R-:W-:-:S03]  /*1e90*/  ISETP.GE.AND P3, PT, R40, RZ, PT ;  /* 0x000000ff2800720c */ /* 0x000fc60003f66270 */
[----:B------:R-:W-:-:S05]  /*1ea0*/  IMAD.WIDE R2, R3, 0x4, R38 ;  /* 0x0000000403027825 */ /* 0x000fca00078e0226 */
[----:B------:R1:W-:Y:S05]  /*1eb0*/  STG.E desc[UR8][R2.64], R34 ;  /* 0x0000002202007986 */ /* 0x0003ea000c101908 */
[----:B------:R-:W-:-:S04]  /*1ec0*/  @!P3 IADD3 R33, PT, PT, -R33, RZ, RZ ;  /* 0x000000ff2121b210 */ /* 0x000fc80007ffe1ff */
[----:B-1----:R-:W-:Y:S01]  /*1ed0*/  SEL R2, R32, R33, !P0 ;  /* 0x0000002120027207 */ /* 0x002fe20004000000 */
[----:B------:R-:W-:-:S04]  /*1ee0*/  IMAD.HI.U32 R33, R44, 0x4, RZ ;  /* 0x000000042c217827 */ /* 0x000fc800078e00ff */
[----:B------:R-:W-:Y:S02]  /*1ef0*/  IMAD R41, R33, R42, 0x4 ;  /* 0x0000000421297424 */ /* 0x000fe400078e022a */
[----:B------:R-:W-:Y:S02]  /*1f00*/  IMAD.MOV R34, RZ, RZ, -R2 ;  /* 0x000000ffff227224 */ /* 0x000fe400078e0a02 */
[----:B------:R-:W-:Y:S01]  /*1f10*/  IMAD R2, R2, 0x80, R43 ;  /* 0x0000008002027824 */ /* 0x000fe200078e022b */
[----:B------:R-:W-:Y:S01]  /*1f20*/  ISETP.GT.U32.AND P2, PT, R0, R41, PT ;  /* 0x000000290000720c */ /* 0x000fe20003f44070 */
[C---:B------:R-:W-:Y:S01]  /*1f30*/  IMAD R3, R37.reuse, R34, 0x3 ;  /* 0x0000000325037424 */ /* 0x040fe200078e0222 */
[----:B------:R-:W-:-:S03]  /*1f40*/  LOP3.LUT R34, R37, 0x4, RZ, 0x3c, !PT ;  /* 0x0000000425227812 */ /* 0x000fc600078e3cff */
[----:B------:R-:W-:Y:S01]  /*1f50*/  IMAD R3, R36, R3, R2 ;  /* 0x0000000324037224 */ /* 0x000fe200078e0202 */
[----:B------:R-:W-:-:S03]  /*1f60*/  ISETP.GE.AND P3, PT, R34, RZ, PT ;  /* 0x000000ff2200720c */ /* 0x000fc60003f66270 */
[----:B------:R-:W-:-:S04]  /*1f70*/  IMAD.WIDE R2, R3, 0x4, R38 ;  /* 0x0000000403027825 */ /* 0x000fc800078e0226 */
[-C--:B------:R-:W-:Y:S01]  /*1f80*/  @!P2 IADD3 R41, PT, PT, R41, -R0.reuse, RZ ;  /* 0x800000002929a210 */ /* 0x080fe20007ffe0ff */
[----:B------:R-:W-:Y:S01]  /*1f90*/  @!P2 VIADD R33, R33, 0x1 ;  /* 0x000000012121a836 */ /* 0x000fe20000000000 */
[----:B------:R1:W-:Y:S02]  /*1fa0*/  STG.E desc[UR8][R2.64], R35 ;  /* 0x0000002302007986 */ /* 0x0003e4000c101908 */
[----:B------:R-:W-:Y:S01]  /*1fb0*/  ISETP.GE.U32.AND P1, PT, R41, R0, PT ;  /* 0x000000002900720c */ /* 0x000fe20003f26070 */
[----:B------:R-:W-:-:S04]  /*1fc0*/  IMAD.HI.U32 R41, R44, 0x6, RZ ;  /* 0x000000062c297827 */ /* 0x000fc800078e00ff */
[----:B------:R-:W-:Y:S02]  /*1fd0*/  IMAD R45, R41, R42, 0x6 ;  /* 0x00000006292d7424 */ /* 0x000fe400078e022a */
[----:B-1----:R-:W-:-:S03]  /*1fe0*/  IMAD.HI.U32 R35, R44, 0x5, RZ ;  /* 0x000000052c237827 */ /* 0x002fc600078e00ff */
[----:B------:R-:W-:-:S03]  /*1ff0*/  ISETP.GT.U32.AND P6, PT, R0, R45, PT ;  /* 0x0000002d0000720c */ /* 0x000fc60003fc4070 */
[----:B------:R-:W-:-:S05]  /*2000*/  @P1 VIADD R33, R33, 0x1 ;  /* 0x0000000121211836 */ /* 0x000fca0000000000 */
[----:B------:R-:W-:-:S04]  /*2010*/  @!P3 IADD3 R33, PT, PT, -R33, RZ, RZ ;  /* 0x000000ff2121b210 */ /* 0x000fc80007ffe1ff */
[----:B------:R-:W-:Y:S01]  /*2020*/  SEL R34, R32, R33, !P0 ;  /* 0x0000002120227207 */ /* 0x000fe20004000000 */
[----:B------:R-:W-:Y:S01]  /*2030*/  IMAD R33, R35, R42, 0x5 ;  /* 0x0000000523217424 */ /* 0x000fe200078e022a */
[----:B------:R-:W-:Y:S01]  /*2040*/  @!P6 IADD3 R41, PT, PT, R41, 0x1, RZ ;  /* 0x000000012929e810 */ /* 0x000fe20007ffe0ff */
[----:B------:R-:W-:Y:S02]  /*2050*/  @!P6 IMAD.IADD R45, R45, 0x1, -R0 ;  /* 0x000000012d2de824 */ /* 0x000fe400078e0a00 */
[----:B------:R-:W-:Y:S01]  /*2060*/  IMAD.MOV R40, RZ, RZ, -R34 ;  /* 0x000000ffff287224 */ /* 0x000fe200078e0a22 */
[----:B------:R-:W-:Y:S01]  /*2070*/  ISETP.GT.U32.AND P5, PT, R0, R33, PT ;  /* 0x000000210000720c */ /* 0x000fe20003fa4070 */
[----:B------:R-:W-:Y:S01]  /*2080*/  IMAD R34, R34, 0x80, R43 ;  /* 0x0000008022227824 */ /* 0x000fe200078e022b */
[----:B------:R-:W-:Y:S01]  /*2090*/  ISETP.GE.U32.AND P3, PT, R45, R0, PT ;  /* 0x000000002d00720c */ /* 0x000fe20003f66070 */
[----:B------:R-:W-:-:S04]  /*20a0*/  IMAD R3, R37, R40, 0x4 ;  /* 0x0000000425037424 */ /* 0x000fc800078e0228 */
[----:B------:R-:W-:-:S04]  /*20b0*/  IMAD R3, R36, R3, R34 ;  /* 0x0000000324037224 */ /* 0x000fc800078e0222 */
[----:B------:R-:W-:Y:S02]  /*20c0*/  IMAD.WIDE R2, R3, 0x4, R38 ;  /* 0x0000000403027825 */ /* 0x000fe400078e0226 */
[-C--:B------:R-:W-:Y:S02]  /*20d0*/  @!P5 IADD3 R33, PT, PT, R33, -R0.reuse, RZ ;  /* 0x800000002121d210 */ /* 0x080fe40007ffe0ff */
[----:B------:R-:W-:Y:S01]  /*20e0*/  @!P5 VIADD R35, R35, 0x1 ;  /* 0x000000012323d836 */ /* 0x000fe20000000000 */
[----:B------:R1:W-:Y:S01]  /*20f0*/  STG.E desc[UR8][R2.64], R28 ;  /* 0x0000001c02007986 */ /* 0x0003e2000c101908 */
[----:B------:R-:W-:Y:S01]  /*2100*/  ISETP.GE.U32.AND P1, PT, R33, R0, PT ;  /* 0x000000002100720c */ /* 0x000fe20003f26070 */
[----:B------:R-:W-:Y:S01]  /*2110*/  @P3 VIADD R41, R41, 0x1 ;  /* 0x0000000129293836 */ /* 0x000fe20000000000 */
[----:B------:R-:W-:-:S04]  /*2120*/  LOP3.LUT R33, R37, 0x5, RZ, 0x3c, !PT ;  /* 0x0000000525217812 */ /* 0x000fc800078e3cff */
[----:B------:R-:W-:Y:S01]  /*2130*/  ISETP.GE.AND P2, PT, R33, RZ, PT ;  /* 0x000000ff2100720c */ /* 0x000fe20003f46270 */
[----:B------:R-:W-:-:S04]  /*2140*/  IMAD.HI.U32 R33, R44, 0x7, RZ ;  /* 0x000000072c217827 */ /* 0x000fc800078e00ff */
[----:B-1----:R-:W-:Y:S01]  /*2150*/  IMAD R3, R33, R42, 0x7 ;  /* 0x0000000721037424 */ /* 0x002fe200078e022a */
[----:B------:R-:W-:Y:S01]  /*2160*/  LOP3.LUT R2, R37, 0x6, RZ, 0x3c, !PT ;  /* 0x0000000625027812 */ /* 0x000fe200078e3cff */
[----:B------:R-:W-:-:S03]  /*2170*/  @P1 VIADD R35, R35, 0x1 ;  /* 0x0000000123231836 */ /* 0x000fc60000000000 */
[----:B------:R-:W-:Y:S02]  /*2180*/  ISETP.GT.U32.AND P5, PT, R0, R3, PT ;  /* 0x000000030000720c */ /* 0x000fe40003fa4070 */
[----:B------:R-:W-:Y:S02]  /*2190*/  ISETP.GE.AND P4, PT, R2, RZ, PT ;  /* 0x000000ff0200720c */ /* 0x000fe40003f86270 */
[----:B------:R-:W-:-:S04]  /*21a0*/  @!P2 IADD3 R35, PT, PT, -R35, RZ, RZ ;  /* 0x000000ff2323a210 */ /* 0x000fc80007ffe1ff */
[----:B------:R-:W-:-:S04]  /*21b0*/  SEL R2, R32, R35, !P0 ;  /* 0x0000002320027207 */ /* 0x000fc80004000000 */
[C---:B------:R-:W-:Y:S01]  /*21c0*/  IADD3 R34, PT, PT, -R2.reuse, RZ, RZ ;  /* 0x000000ff02227210 */ /* 0x040fe20007ffe1ff */
[----:B------:R-:W-:Y:S02]  /*21d0*/  @!P5 IMAD.IADD R3, R3, 0x1, -R0 ;  /* 0x000000010303d824 */ /* 0x000fe400078e0a00 */
[----:B------:R-:W-:Y:S02]  /*21e0*/  @!P4 IMAD.MOV R41, RZ, RZ, -R41 ;  /* 0x000000ffff29c224 */ /* 0x000fe400078e0a29 */
[----:B------:R-:W-:Y:S01]  /*21f0*/  IMAD R2, R2, 0x80, R43 ;  /* 0x0000008002027824 */ /* 0x000fe200078e022b */
[----:B------:R-:W-:Y:S01]  /*2200*/  ISETP.GE.U32.AND P1, PT, R3, R0, PT ;  /* 0x000000000300720c */ /* 0x000fe20003f26070 */
[----:B------:R-:W-:Y:S01]  /*2210*/  IMAD R3, R37, R34, 0x5 ;  /* 0x0000000525037424 */ /* 0x000fe200078e0222 */
[----:B------:R-:W-:Y:S01]  /*2220*/  SEL R28, R32, R41, !P0 ;  /* 0x00000029201c7207 */ /* 0x000fe20004000000 */
[----:B------:R-:W-:Y:S02]  /*2230*/  @!P5 VIADD R33, R33, 0x1 ;  /* 0x000000012121d836 */ /* 0x000fe40000000000 */
[----:B------:R-:W-:Y:S01]  /*2240*/  IMAD R3, R36, R3, R2 ;  /* 0x0000000324037224 */ /* 0x000fe200078e0202 */
[----:B------:R-:W-:Y:S01]  /*2250*/  LOP3.LUT R2, R37, 0x7, RZ, 0x3c, !PT ;  /* 0x0000000725027812 */ /* 0x000fe200078e3cff */
[----:B------:R-:W-:Y:S01]  /*2260*/  IMAD.MOV R40, RZ, RZ, -R28 ;  /* 0x000000ffff287224 */ /* 0x000fe200078e0a1c */
[----:B------:R-:W-:Y:S01]  /*2270*/  LEA R28, R28, R43, 0x7 ;  /* 0x0000002b1c1c7211 */ /* 0x000fe200078e38ff */
[----:B------:R-:W-:Y:S01]  /*2280*/  IMAD.HI.U32 R41, R44, 0x9, RZ ;  /* 0x000000092c297827 */ /* 0x000fe200078e00ff */
[----:B------:R-:W-:-:S03]  /*2290*/  ISETP.GE.AND P2, PT, R2, RZ, PT ;  /* 0x000000ff0200720c */ /* 0x000fc60003f46270 */
[----:B------:R-:W-:Y:S02]  /*22a0*/  @P1 VIADD R33, R33, 0x1 ;  /* 0x0000000121211836 */ /* 0x000fe40000000000 */
[----:B------:R-:W-:Y:S02]  /*22b0*/  IMAD R35, R37, R40, 0x6 ;  /* 0x0000000625237424 */ /* 0x000fe400078e0228 */
[----:B------:R-:W-:Y:S01]  /*22c0*/  IMAD.WIDE R2, R3, 0x4, R38 ;  /* 0x0000000403027825 */ /* 0x000fe200078e0226 */
[----:B------:R-:W-:-:S03]  /*22d0*/  MOV R45, R33 ;  /* 0x00000021002d7202 */ /* 0x000fc60000000f00 */
[----:B------:R-:W-:Y:S01]  /*22e0*/  IMAD.HI.U32 R33, R44, 0x8, RZ ;  /* 0x000000082c217827 */ /* 0x000fe200078e00ff */
[----:B------:R1:W-:Y:S03]  /*22f0*/  STG.E desc[UR8][R2.64], R29 ;  /* 0x0000001d02007986 */ /* 0x0003e6000c101908 */
[----:B------:R-:W-:Y:S02]  /*2300*/  IMAD R35, R36, R35, R28 ;  /* 0x0000002324237224 */ /* 0x000fe400078e021c */
[----:B------:R-:W-:Y:S02]  /*2310*/  IMAD R28, R33, R42, 0x8 ;  /* 0x00000008211c7424 */ /* 0x000fe400078e022a */
[----:B------:R-:W-:Y:S02]  /*2320*/  @!P2 IMAD.MOV R45, RZ, RZ, -R45 ;  /* 0x000000ffff2da224 */ /* 0x000fe400078e0a2d */
[----:B------:R-:W-:Y:S01]  /*2330*/  IMAD.WIDE R34, R35, 0x4, R38 ;  /* 0x0000000423227825 */ /* 0x000fe200078e0226 */
[----:B------:R-:W-:-:S02]  /*2340*/  ISETP.GT.U32.AND P1, PT, R0, R28, PT ;  /* 0x0000001c0000720c */ /* 0x000fc40003f24070 */
[----:B------:R-:W-:Y:S01]  /*2350*/  SEL R40, R32, R45, !P0 ;  /* 0x0000002d20287207 */ /* 0x000fe20004000000 */
[----:B------:R-:W-:Y:S01]  /*2360*/  IMAD R45, R41, R42, 0x9 ;  /* 0x00000009292d7424 */ /* 0x000fe200078e022a */
[----:B------:R2:W-:Y:S03]  /*2370*/  STG.E desc[UR8][R34.64], R30 ;  /* 0x0000001e22007986 */ /* 0x0005e6000c101908 */
[----:B-1----:R-:W-:Y:S01]  /*2380*/  IMAD.MOV R2, RZ, RZ, -R40 ;  /* 0x000000ffff027224 */ /* 0x002fe200078e0a28 */
[----:B------:R-:W-:Y:S02]  /*2390*/  ISETP.GT.U32.AND P4, PT, R0, R45, PT ;  /* 0x0000002d0000720c */ /* 0x000fe40003f84070 */
[----:B------:R-:W-:Y:S01]  /*23a0*/  LEA R40, R40, R43, 0x7 ;  /* 0x0000002b28287211 */ /* 0x000fe200078e38ff */
[----:B------:R-:W-:Y:S02]  /*23b0*/  IMAD R3, R37, R2, 0x7 ;  /* 0x0000000725037424 */ /* 0x000fe400078e0202 */
[----:B------:R-:W-:Y:S01]  /*23c0*/  @!P1 IMAD.IADD R28, R28, 0x1, -R0 ;  /* 0x000000011c1c9824 */ /* 0x000fe200078e0a00 */
[----:B------:R-:W-:Y:S01]  /*23d0*/  @!P1 IADD3 R33, PT, PT, R33, 0x1, RZ ;  /* 0x0000000121219810 */ /* 0x000fe20007ffe0ff */
[----:B------:R-:W-:-:S02]  /*23e0*/  IMAD R3, R36, R3, R40 ;  /* 0x0000000324037224 */ /* 0x000fc400078e0228 */
[----:B--2---:R-:W-:Y:S01]  /*23f0*/  IMAD.HI.U32 R35, R44, 0xa, RZ ;  /* 0x0000000a2c237827 */ /* 0x004fe200078e00ff */
[----:B------:R-:W-:Y:S02]  /*2400*/  ISETP.GE.U32.AND P5, PT, R28, R0, PT ;  /* 0x000000001c00720c */ /* 0x000fe40003fa6070 */
[----:B------:R-:W-:Y:S01]  /*2410*/  LOP3.LUT R28, R37, 0x8, RZ, 0x3c, !PT ;  /* 0x00000008251c7812 */ /* 0x000fe200078e3cff */
[----:B------:R-:W-:Y:S02]  /*2420*/  @!P4 IMAD.IADD R45, R45, 0x1, -R0 ;  /* 0x000000012d2dc824 */ /* 0x000fe400078e0a00 */
[----:B------:R-:W-:Y:S01]  /*2430*/  IMAD R29, R35, R42, 0xa ;  /* 0x0000000a231d7424 */ /* 0x000fe200078e022a */
[----:B------:R-:W-:Y:S01]  /*2440*/  ISETP.GE.AND P2, PT, R28, RZ, PT ;  /* 0x000000ff1c00720c */ /* 0x000fe20003f46270 */
[----:B------:R-:W-:Y:S01]  /*2450*/  @!P4 VIADD R41, R41, 0x1 ;  /* 0x000000012929c836 */ /* 0x000fe20000000000 */
[----:B------:R-:W-:Y:S01]  /*2460*/  ISETP.GE.U32.AND P3, PT, R45, R0, PT ;  /* 0x000000002d00720c */ /* 0x000fe20003f66070 */
[----:B------:R-:W-:Y:S01]  /*2470*/  IMAD.WIDE R2, R3, 0x4, R38 ;  /* 0x0000000403027825 */ /* 0x000fe200078e0226 */
[----:B------:R-:W-:-:S02]  /*2480*/  LOP3.LUT R28, R37, 0x9, RZ, 0x3c, !PT ;  /* 0x00000009251c7812 */ /* 0x000fc400078e3cff */
[----:B------:R-:W-:Y:S01]  /*2490*/  ISETP.GT.U32.AND P1, PT, R0, R29, PT ;  /* 0x0000001d0000720c */ /* 0x000fe20003f24070 */
[----:B------:R-:W-:Y:S01]  /*24a0*/  @P5 VIADD R33, R33, 0x1 ;  /* 0x0000000121215836 */ /* 0x000fe20000000000 */
[----:B------:R-:W-:Y:S01]  /*24b0*/  ISETP.GE.AND P5, PT, R28, RZ, PT ;  /* 0x000000ff1c00720c */ /* 0x000fe20003fa6270 */
[----:B------:R1:W-:Y:S04]  /*24c0*/  STG.E desc[UR8][R2.64], R31 ;  /* 0x0000001f02007986 */ /* 0x0003e8000c101908 */
[----:B------:R-:W-:Y:S02]  /*24d0*/  @!P2 IMAD.MOV R33, RZ, RZ, -R33 ;  /* 0x000000ffff21a224 */ /* 0x000fe400078e0a21 */
[----:B------:R-:W-:-:S04]  /*24e0*/  @P3 IADD3 R41, PT, PT, R41, 0x1, RZ ;  /* 0x0000000129293810 */ /* 0x000fc80007ffe0ff */
[----:B------:R-:W-:Y:S01]  /*24f0*/  @!P1 IMAD.IADD R29, R29, 0x1, -R0 ;  /* 0x000000011d1d9824 */ /* 0x000fe200078e0a00 */
[C---:B-1----:R-:W-:Y:S01]  /*2500*/  SEL R2, R32.reuse, R33, !P0 ;  /* 0x0000002120027207 */ /* 0x042fe20004000000 */
[----:B------:R-:W-:Y:S01]  /*2510*/  @!P1 VIADD R35, R35, 0x1 ;  /* 0x0000000123239836 */ /* 0x000fe20000000000 */
[----:B------:R-:W-:Y:S02]  /*2520*/  @!P5 IADD3 R41, PT, PT, -R41, RZ, RZ ;  /* 0x000000ff2929d210 */ /* 0x000fe40007ffe1ff */
[----:B------:R-:W-:Y:S01]  /*2530*/  ISETP.GE.U32.AND P2, PT, R29, R0, PT ;  /* 0x000000001d00720c */ /* 0x000fe20003f46070 */
[----:B------:R-:W-:Y:S01]  /*2540*/  IMAD.MOV R30, RZ, RZ, -R2 ;  /* 0x000000ffff1e7224 */ /* 0x000fe200078e0a02 */
[----:B------:R-:W-:Y:S01]  /*2550*/  SEL R28, R32, R41, !P0 ;  /* 0x00000029201c7207 */ /* 0x000fe20004000000 */
[--C-:B------:R-:W-:Y:S01]  /*2560*/  IMAD R2, R2, 0x80, R43.reuse ;  /* 0x0000008002027824 */ /* 0x100fe200078e022b */
[C---:B------:R-:W-:Y:S01]  /*2570*/  LOP3.LUT R29, R37.reuse, 0xa, RZ, 0x3c, !PT ;  /* 0x0000000a251d7812 */ /* 0x040fe200078e3cff */
[----:B------:R-:W-:Y:S01]  /*2580*/  IMAD R3, R37, R30, 0x8 ;  /* 0x0000000825037424 */ /* 0x000fe200078e021e */
[C---:B------:R-:W-:Y:S01]  /*2590*/  IADD3 R30, PT, PT, -R28.reuse, RZ, RZ ;  /* 0x000000ff1c1e7210 */ /* 0x040fe20007ffe1ff */
[----:B------:R-:W-:Y:S01]  /*25a0*/  IMAD R28, R28, 0x80, R43 ;  /* 0x000000801c1c7824 */ /* 0x000fe200078e022b */
[----:B------:R-:W-:Y:S01]  /*25b0*/  ISETP.GE.AND P4, PT, R29, RZ, PT ;  /* 0x000000ff1d00720c */ /* 0x000fe20003f86270 */
[----:B------:R-:W-:-:S02]  /*25c0*/  IMAD R3, R36, R3, R2 ;  /* 0x0000000324037224 */ /* 0x000fc400078e0202 */
[----:B------:R-:W-:Y:S02]  /*25d0*/  IMAD R33, R37, R30, 0x9 ;  /* 0x0000000925217424 */ /* 0x000fe400078e021e */
[----:B------:R-:W-:Y:S01]  /*25e0*/  IMAD.HI.U32 R29, R44, 0xb, RZ ;  /* 0x0000000b2c1d7827 */ /* 0x000fe200078e00ff */
[----:B------:R-:W-:-:S03]  /*25f0*/  @P2 IADD3 R35, PT, PT, R35, 0x1, RZ ;  /* 0x0000000123232810 */ /* 0x000fc60007ffe0ff */
[----:B------:R-:W-:-:S04]  /*2600*/  IMAD.WIDE R30, R3, 0x4, R38 ;  /* 0x00000004031e7825 */ /* 0x000fc800078e0226 */
[----:B------:R-:W-:Y:S01]  /*2610*/  IMAD R3, R36, R33, R28 ;  /* 0x0000002124037224 */ /* 0x000fe200078e021c */
[----:B------:R1:W-:Y:S01]  /*2620*/  STG.E desc[UR8][R30.64], R24 ;  /* 0x000000181e007986 */ /* 0x0003e2000c101908 */
[----:B------:R-:W-:Y:S02]  /*2630*/  IMAD R33, R29, R42, 0xb ;  /* 0x0000000b1d217424 */ /* 0x000fe400078e022a */
[----:B------:R-:W-:Y:S02]  /*2640*/  IMAD.MOV.U32 R41, RZ, RZ, R35 ;  /* 0x000000ffff297224 */ /* 0x000fe400078e0023 */
[----:B------:R-:W-:Y:S01]  /*2650*/  IMAD.HI.U32 R35, R44, 0xc, RZ ;  /* 0x0000000c2c237827 */ /* 0x000fe200078e00ff */
[----:B------:R-:W-:-:S03]  /*2660*/  ISETP.GT.U32.AND P3, PT, R0, R33, PT ;  /* 0x000000210000720c */ /* 0x000fc60003f64070 */
[----:B------:R-:W-:Y:S02]  /*2670*/  @!P4 IMAD.MOV R41, RZ, RZ, -R41 ;  /* 0x000000ffff29c224 */ /* 0x000fe400078e0a29 */
[----:B------:R-:W-:Y:S02]  /*2680*/  IMAD R45, R35, R42, 0xc ;  /* 0x0000000c232d7424 */ /* 0x000fe400078e022a */
[----:B------:R-:W-:Y:S01]  /*2690*/  IMAD.WIDE R2, R3, 0x4, R38 ;  /* 0x0000000403027825 */ /* 0x000fe200078e0226 */
[----:B------:R-:W-:Y:S02]  /*26a0*/  SEL R28, R32, R41, !P0 ;  /* 0x00000029201c7207 */ /* 0x000fe40004000000 */
[----:B------:R-:W-:Y:S01]  /*26b0*/  ISETP.GT.U32.AND P2, PT, R0, R45, PT ;  /* 0x0000002d0000720c */ /* 0x000fe20003f44070 */
[----:B------:R-:W-:Y:S01]  /*26c0*/  IMAD.HI.U32 R41, R44, 0xd, RZ ;  /* 0x0000000d2c297827 */ /* 0x000fe200078e00ff */
[----:B------:R-:W-:Y:S01]  /*26d0*/  IADD3 R34, PT, PT, -R28, RZ, RZ ;  /* 0x000000ff1c227210 */ /* 0x000fe20007ffe1ff */
[----:B------:R2:W-:Y:S02]  /*26e0*/  STG.E desc[UR8][R2.64], R25 ;  /* 0x0000001902007986 */ /* 0x0005e4000c101908 */
[----:B------:R-:W-:-:S02]  /*26f0*/  @!P3 IMAD.IADD R33, R33, 0x1, -R0 ;  /* 0x000000012121b824 */ /* 0x000fc400078e0a00 */
[----:B-1----:R-:W-:Y:S02]  /*2700*/  IMAD R31, R41, R42, 0xd ;  /* 0x0000000d291f7424 */ /* 0x002fe400078e022a */
[----:B------:R-:W-:Y:S01]  /*2710*/  IMAD R28, R28, 0x80, R43 ;  /* 0x000000801c1c7824 */ /* 0x000fe200078e022b */
[----:B------:R-:W-:Y:S01]  /*2720*/  ISETP.GE.U32.AND P1, PT, R33, R0, PT ;  /* 0x000000002100720c */ /* 0x000fe20003f26070 */
[----:B------:R-:W-:Y:S01]  /*2730*/  IMAD R24, R37, R34, 0xa ;  /* 0x0000000a25187424 */ /* 0x000fe200078e0222 */
[----:B------:R-:W-:Y:S01]  /*2740*/  ISETP.GT.U32.AND P4, PT, R0, R31, PT ;  /* 0x0000001f0000720c */ /* 0x000fe20003f84070 */
[----:B------:R-:W-:Y:S01]  /*2750*/  @!P3 VIADD R29, R29, 0x1 ;  /* 0x000000011d1db836 */ /* 0x000fe20000000000 */
[----:B------:R-:W-:Y:S01]  /*2760*/  @!P2 IADD3 R45, PT, PT, R45, -R0, RZ ;  /* 0x800000002d2da210 */ /* 0x000fe20007ffe0ff */
[----:B------:R-:W-:Y:S01]  /*2770*/  IMAD R33, R36, R24, R28 ;  /* 0x0000001824217224 */ /* 0x000fe200078e021c */
[----:B------:R-:W-:Y:S01]  /*2780*/  LOP3.LUT R24, R37, 0xb, RZ, 0x3c, !PT ;  /* 0x0000000b25187812 */ /* 0x000fe200078e3cff */
[----:B--2---:R-:W-:Y:S01]  /*2790*/  IMAD.HI.U32 R25, R44, 0xe, RZ ;  /* 0x0000000e2c197827 */ /* 0x004fe200078e00ff */
[----:B------:R-:W-:-:S02]  /*27a0*/  ISETP.GE.U32.AND P6, PT, R45, R0, PT ;  /* 0x000000002d00720c */ /* 0x000fc40003fc6070 */
[----:B------:R-:W-:Y:S01]  /*27b0*/  ISETP.GE.AND P5, PT, R24, RZ, PT ;  /* 0x000000ff1800720c */ /* 0x000fe20003fa6270 */
[----:B------:R-:W-:Y:S01]  /*27c0*/  IMAD R45, R25, R42, 0xe ;  /* 0x0000000e192d7424 */ /* 0x000fe200078e022a */
[----:B------:R-:W-:Y:S01]  /*27d0*/  LOP3.LUT R24, R37, 0xc, RZ, 0x3c, !PT ;  /* 0x0000000c25187812 */ /* 0x000fe200078e3cff */
[----:B------:R-:W-:Y:S02]  /*27e0*/  @P1 VIADD R29, R29, 0x1 ;  /* 0x000000011d1d1836 */ /* 0x000fe40000000000 */
[-C--:B------:R-:W-:Y:S01]  /*27f0*/  @!P4 IADD3 R31, PT, PT, R31, -R0.reuse, RZ ;  /* 0x800000001f1fc210 */ /* 0x080fe20007ffe0ff */
[----:B------:R-:W-:Y:S01]  /*2800*/  IMAD.WIDE R2, R33, 0x4, R38 ;  /* 0x0000000421027825 */ /* 0x000fe200078e0226 */
[----:B------:R-:W-:Y:S02]  /*2810*/  ISETP.GE.AND P1, PT, R24, RZ, PT ;  /* 0x000000ff1800720c */ /* 0x000fe40003f26270 */
[----:B------:R-:W-:Y:S01]  /*2820*/  ISETP.GT.U32.AND P3, PT, R0, R45, PT ;  /* 0x0000002d0000720c */ /* 0x000fe20003f64070 */
[----:B------:R-:W-:Y:S01]  /*2830*/  @!P2 VIADD R35, R35, 0x1 ;  /* 0x000000012323a836 */ /* 0x000fe20000000000 */
[----:B------:R-:W-:Y:S01]  /*2840*/  ISETP.GE.U32.AND P2, PT, R31, R0, PT ;  /* 0x000000001f00720c */ /* 0x000fe20003f46070 */
[----:B------:R-:W-:Y:S01]  /*2850*/  IMAD.HI.U32 R33, R44, 0xf, RZ ;  /* 0x0000000f2c217827 */ /* 0x000fe200078e00ff */
[----:B------:R1:W-:Y:S01]  /*2860*/  STG.E desc[UR8][R2.64], R26 ;  /* 0x0000001a02007986 */ /* 0x0003e2000c101908 */
[----:B------:R-:W-:-:S02]  /*2870*/  @!P4 IADD3 R41, PT, PT, R41, 0x1, RZ ;  /* 0x000000012929c810 */ /* 0x000fc40007ffe0ff */
[----:B------:R-:W-:-:S04]  /*2880*/  IMAD.HI.U32 R31, R44, 0x10, RZ ;  /* 0x000000102c1f7827 */ /* 0x000fc800078e00ff */
[----:B------:R-:W-:Y:S02]  /*2890*/  IMAD R24, R33, R42, 0xf ;  /* 0x0000000f21187424 */ /* 0x000fe400078e022a */
[----:B------:R-:W-:Y:S01]  /*28a0*/  @P6 VIADD R35, R35, 0x1 ;  /* 0x0000000123236836 */ /* 0x000fe20000000000 */
[----:B------:R-:W-:Y:S01]  /*28b0*/  @!P3 IADD3 R45, PT, PT, R45, -R0, RZ ;  /* 0x800000002d2db210 */ /* 0x000fe20007ffe0ff */
[----:B------:R-:W-:Y:S01]  /*28c0*/  @!P5 IMAD.MOV R29, RZ, RZ, -R29 ;  /* 0x000000ffff1dd224 */ /* 0x000fe200078e0a1d */
[C---:B------:R-:W-:Y:S01]  /*28d0*/  ISETP.GT.U32.AND P6, PT, R0.reuse, R24, PT ;  /* 0x000000180000720c */ /* 0x040fe20003fc4070 */
[----:B-1----:R-:W-:Y:S01]  /*28e0*/  IMAD R3, R31, R42, 0x10 ;  /* 0x000000101f037424 */ /* 0x002fe200078e022a */
[----:B------:R-:W-:Y:S01]  /*28f0*/  LOP3.LUT R2, R37, 0xd, RZ, 0x3c, !PT ;  /* 0x0000000d25027812 */ /* 0x000fe200078e3cff */
[----:B------:R-:W-:Y:S01]  /*2900*/  @!P1 IMAD.MOV R35, RZ, RZ, -R35 ;  /* 0x000000ffff239224 */ /* 0x000fe200078e0a23 */
[----:B------:R-:W-:Y:S01]  /*2910*/  ISETP.GE.U32.AND P5, PT, R45, R0, PT ;  /* 0x000000002d00720c */ /* 0x000fe20003fa6070 */
        /* <DEDUP_REMOVED lines=8> */
[----:B------:R-:W-:Y:S01]  /*29a0*/  @!P6 IMAD.IADD R24, R24, 0x1, -R0 ;  /* 0x000000011818e824 */ /* 0x000fe200078e0a00 */
[----:B------:R-:W-:Y:S01]  /*29b0*/  @!P3 IADD3 R25, PT, PT, R25, 0x1, RZ ;  /* 0x000000011919b810 */ /* 0x000fe20007ffe0ff */
[----:B------:R-:W-:Y:S02]  /*29c0*/  IMAD.MOV R26, RZ, RZ, -R2 ;  /* 0x000000ffff1a7224 */ /* 0x000fe400078e0a02 */
[----:B------:R-:W-:Y:S01]  /*29d0*/  @!P1 IMAD.IADD R3, R3, 0x1, -R0 ;  /* 0x0000000103039824 */ /* 0x000fe200078e0a00 */
[----:B------:R-:W-:Y:S01]  /*29e0*/  @P5 IADD3 R25, PT, PT, R25, 0x1, RZ ;  /* 0x0000000119195810 */ /* 0x000fe20007ffe0ff */
[----:B------:R-:W-:Y:S01]  /*29f0*/  IMAD R2, R2, 0x80, R43 ;  /* 0x0000008002027824 */ /* 0x000fe200078e022b */
[----:B------:R-:W-:Y:S01]  /*2a00*/  ISETP.GE.U32.AND P3, PT, R24, R0, PT ;  /* 0x000000001800720c */ /* 0x000fe20003f66070 */
[----:B------:R-:W-:Y:S01]  /*2a10*/  IMAD R29, R37, R26, 0xb ;  /* 0x0000000b251d7424 */ /* 0x000fe200078e021a */
[----:B------:R-:W-:Y:S01]  /*2a20*/  ISETP.GE.U32.AND P5, PT, R3, R0, PT ;  /* 0x000000000300720c */ /* 0x000fe20003fa6070 */
[----:B------:R-:W-:Y:S01]  /*2a30*/  @!P4 IMAD.MOV R41, RZ, RZ, -R41 ;  /* 0x000000ffff29c224 */ /* 0x000fe200078e0a29 */
[----:B------:R-:W-:Y:S01]  /*2a40*/  SEL R24, R32, R35, !P0 ;  /* 0x0000002320187207 */ /* 0x000fe20004000000 */
[----:B------:R-:W-:Y:S01]  /*2a50*/  IMAD R3, R36, R29, R2 ;  /* 0x0000001d24037224 */ /* 0x000fe200078e0202 */
[----:B------:R-:W-:Y:S01]  /*2a60*/  MOV R35, R25 ;  /* 0x0000001900237202 */ /* 0x000fe20000000f00 */
[----:B------:R-:W-:Y:S01]  /*2a70*/  IMAD R29, R28, R42, 0x11 ;  /* 0x000000111c1d7424 */ /* 0x000fe200078e022a */
[----:B------:R-:W-:Y:S01]  /*2a80*/  LOP3.LUT R26, R37, 0xf, RZ, 0x3c, !PT ;  /* 0x0000000f251a7812 */ /* 0x000fe200078e3cff */
[----:B------:R-:W-:Y:S01]  /*2a90*/  IMAD.MOV R2, RZ, RZ, -R24 ;  /* 0x000000ffff027224 */ /* 0x000fe200078e0a18 */
[----:B------:R-:W-:Y:S01]  /*2aa0*/  @!P2 IADD3 R35, PT, PT, -R35, RZ, RZ ;  /* 0x000000ff2323a210 */ /* 0x000fe20007ffe1ff */
[----:B------:R-:W-:Y:S01]  /*2ab0*/  IMAD R24, R24, 0x80, R43 ;  /* 0x0000008018187824 */ /* 0x000fe200078e022b */
[----:B------:R-:W-:Y:S01]  /*2ac0*/  ISETP.GT.U32.AND P4, PT, R0, R29, PT ;  /* 0x0000001d0000720c */ /* 0x000fe20003f84070 */
[----:B------:R-:W-:Y:S01]  /*2ad0*/  IMAD R25, R37, R2, 0xc ;  /* 0x0000000c25197424 */ /* 0x000fe200078e0202 */
[----:B------:R-:W-:Y:S01]  /*2ae0*/  ISETP.GE.AND P2, PT, R26, RZ, PT ;  /* 0x000000ff1a00720c */ /* 0x000fe20003f46270 */
[----:B------:R-:W-:Y:S01]  /*2af0*/  IMAD.WIDE R2, R3, 0x4, R38 ;  /* 0x0000000403027825 */ /* 0x000fe200078e0226 */
[----:B------:R-:W-:-:S03]  /*2b00*/  LOP3.LUT R26, R37, 0x11, RZ, 0x3c, !PT ;  /* 0x00000011251a7812 */ /* 0x000fc600078e3cff */
[----:B------:R-:W-:Y:S01]  /*2b10*/  IMAD R25, R36, R25, R24 ;  /* 0x0000001924197224 */ /* 0x000fe200078e0218 */
[----:B------:R-:W-:Y:S01]  /*2b20*/  LOP3.LUT R24, R37, 0x10, RZ, 0x3c, !PT ;  /* 0x0000001025187812 */ /* 0x000fe200078e3cff */
[----:B------:R-:W-:Y:S01]  /*2b30*/  @!P6 VIADD R33, R33, 0x1 ;  /* 0x000000012121e836 */ /* 0x000fe20000000000 */
[----:B------:R1:W-:Y:S01]  /*2b40*/  STG.E desc[UR8][R2.64], R27 ;  /* 0x0000001b02007986 */ /* 0x0003e2000c101908 */
[----:B------:R-:W-:Y:S01]  /*2b50*/  @!P1 VIADD R31, R31, 0x1 ;  /* 0x000000011f1f9836 */ /* 0x000fe20000000000 */
[----:B------:R-:W-:Y:S01]  /*2b60*/  ISETP.GE.AND P6, PT, R24, RZ, PT ;  /* 0x000000ff1800720c */ /* 0x000fe20003fc6270 */
[----:B------:R-:W-:Y:S01]  /*2b70*/  @!P4 IMAD.IADD R29, R29, 0x1, -R0 ;  /* 0x000000011d1dc824 */ /* 0x000fe200078e0a00 */
[----:B------:R-:W-:Y:S01]  /*2b80*/  @P3 IADD3 R33, PT, PT, R33, 0x1, RZ ;  /* 0x0000000121213810 */ /* 0x000fe20007ffe0ff */
[----:B------:R-:W-:Y:S01]  /*2b90*/  IMAD.WIDE R24, R25, 0x4, R38 ;  /* 0x0000000419187825 */ /* 0x000fe200078e0226 */
[----:B------:R-:W-:Y:S02]  /*2ba0*/  ISETP.GE.AND P3, PT, R26, RZ, PT ;  /* 0x000000ff1a00720c */ /* 0x000fe40003f66270 */
[----:B------:R-:W-:Y:S01]  /*2bb0*/  ISETP.GE.U32.AND P1, PT, R29, R0, PT ;  /* 0x000000001d00720c */ /* 0x000fe20003f26070 */
[----:B------:R-:W-:Y:S01]  /*2bc0*/  @P5 VIADD R31, R31, 0x1 ;  /* 0x000000011f1f5836 */ /* 0x000fe20000000000 */
[----:B------:R2:W-:Y:S01]  /*2bd0*/  STG.E desc[UR8][R24.64], R20 ;  /* 0x0000001418007986 */ /* 0x0005e2000c101908 */
[----:B------:R-:W-:Y:S01]  /*2be0*/  IMAD.HI.U32 R26, R44, 0x13, RZ ;  /* 0x000000132c1a7827 */ /* 0x000fe200078e00ff */
[----:B-1----:R-:W-:-:S02]  /*2bf0*/  SEL R2, R32, R41, !P0 ;  /* 0x0000002920027207 */ /* 0x002fc40004000000 */
[C---:B------:R-:W-:Y:S01]  /*2c00*/  LOP3.LUT R27, R37.reuse, 0x12, RZ, 0x3c, !PT ;  /* 0x00000012251b7812 */ /* 0x040fe200078e3cff */
[-C--:B------:R-:W-:Y:S01]  /*2c10*/  IMAD R45, R30, R42.reuse, 0x12 ;  /* 0x000000121e2d7424 */ /* 0x080fe200078e022a */
[----:B------:R-:W-:Y:S01]  /*2c20*/  IADD3 R34, PT, PT, -R2, RZ, RZ ;  /* 0x000000ff02227210 */ /* 0x000fe20007ffe1ff */
[----:B------:R-:W-:Y:S02]  /*2c30*/  IMAD.MOV.U32 R29, RZ, RZ, R33 ;  /* 0x000000ffff1d7224 */ /* 0x000fe400078e0021 */
[----:B------:R-:W-:Y:S01]  /*2c40*/  IMAD R41, R26, R42, 0x13 ;  /* 0x000000131a297424 */ /* 0x000fe200078e022a */
[----:B------:R-:W-:Y:S01]  /*2c50*/  ISETP.GT.U32.AND P5, PT, R0, R45, PT ;  /* 0x0000002d0000720c */ /* 0x000fe20003fa4070 */
[----:B------:R-:W-:Y:S01]  /*2c60*/  IMAD R2, R2, 0x80, R43 ;  /* 0x0000008002027824 */ /* 0x000fe200078e022b */
[----:B--2---:R-:W-:Y:S01]  /*2c70*/  MOV R20, R31 ;  /* 0x0000001f00147202 */ /* 0x004fe20000000f00 */
[----:B------:R-:W-:Y:S01]  /*2c80*/  IMAD R3, R37, R34, 0xd ;  /* 0x0000000d25037424 */ /* 0x000fe200078e0222 */
[----:B------:R-:W-:Y:S01]  /*2c90*/  SEL R24, R32, R35, !P0 ;  /* 0x0000002320187207 */ /* 0x000fe20004000000 */
[----:B------:R-:W-:Y:S01]  /*2ca0*/  @!P2 IMAD.MOV R29, RZ, RZ, -R29 ;  /* 0x000000ffff1da224 */ /* 0x000fe200078e0a1d */
[----:B------:R-:W-:Y:S01]  /*2cb0*/  ISETP.GE.AND P2, PT, R27, RZ, PT ;  /* 0x000000ff1b00720c */ /* 0x000fe20003f46270 */
[----:B------:R-:W-:Y:S01]  /*2cc0*/  @!P6 IMAD.MOV R20, RZ, RZ, -R20 ;  /* 0x000000ffff14e224 */ /* 0x000fe200078e0a14 */
[----:B------:R-:W-:Y:S01]  /*2cd0*/  ISETP.GT.U32.AND P6, PT, R0, R41, PT ;  /* 0x000000290000720c */ /* 0x000fe20003fc4070 */
[----:B------:R-:W-:-:S03]  /*2ce0*/  IMAD.HI.U32 R27, R44, 0x14, RZ ;  /* 0x000000142c1b7827 */ /* 0x000fc600078e00ff */
[----:B------:R-:W-:Y:S01]  /*2cf0*/  SEL R20, R32, R20, !P0 ;  /* 0x0000001420147207 */ /* 0x000fe20004000000 */
[----:B------:R-:W-:Y:S01]  /*2d00*/  IMAD R3, R36, R3, R2 ;  /* 0x0000000324037224 */ /* 0x000fe200078e0202 */
[----:B------:R-:W-:Y:S01]  /*2d10*/  @!P5 IADD3 R45, PT, PT, R45, -R0, RZ ;  /* 0x800000002d2dd210 */ /* 0x000fe20007ffe0ff */
[----:B------:R-:W-:Y:S02]  /*2d20*/  @!P4 VIADD R28, R28, 0x1 ;  /* 0x000000011c1cc836 */ /* 0x000fe40000000000 */
[----:B------:R-:W-:Y:S01]  /*2d30*/  IMAD R33, R27, R42, 0x14 ;  /* 0x000000141b217424 */ /* 0x000fe200078e022a */
[-C--:B------:R-:W-:Y:S01]  /*2d40*/  ISETP.GE.U32.AND P4, PT, R45, R0.reuse, PT ;  /* 0x000000002d00720c */ /* 0x080fe20003f86070 */
[----:B------:R-:W-:Y:S01]  /*2d50*/  IMAD.WIDE R2, R3, 0x4, R38 ;  /* 0x0000000403027825 */ /* 0x000fe200078e0226 */
[----:B------:R-:W-:Y:S02]  /*2d60*/  @P1 IADD3 R28, PT, PT, R28, 0x1, RZ ;  /* 0x000000011c1c1810 */ /* 0x000fe40007ffe0ff */
[----:B------:R-:W-:Y:S01]  /*2d70*/  ISETP.GT.U32.AND P1, PT, R0, R33, PT ;  /* 0x000000210000720c */ /* 0x000fe20003f24070 */
[----:B------:R-:W-:Y:S01]  /*2d80*/  IMAD.HI.U32 R25, R44, 0x15, RZ ;  /* 0x000000152c197827 */ /* 0x000fe200078e00ff */
[----:B------:R1:W-:Y:S01]  /*2d90*/  STG.E desc[UR8][R2.64], R21 ;  /* 0x0000001502007986 */ /* 0x0003e2000c101908 */
[----:B------:R-:W-:-:S02]  /*2da0*/  @!P6 IADD3 R41, PT, PT, R41, -R0, RZ ;  /* 0x800000002929e210 */ /* 0x000fc40007ffe0ff */
[----:B------:R-:W-:Y:S01]  /*2db0*/  IMAD.MOV R34, RZ, RZ, -R24 ;  /* 0x000000ffff227224 */ /* 0x000fe200078e0a18 */
[----:B------:R-:W-:Y:S01]  /*2dc0*/  @!P3 IADD3 R28, PT, PT, -R28, RZ, RZ ;  /* 0x000000ff1c1cb210 */ /* 0x000fe20007ffe1ff */
[----:B------:R-:W-:Y:S01]  /*2dd0*/  @!P5 VIADD R30, R30, 0x1 ;  /* 0x000000011e1ed836 */ /* 0x000fe20000000000 */
[----:B------:R-:W-:Y:S01]  /*2de0*/  ISETP.GE.U32.AND P3, PT, R41, R0, PT ;  /* 0x000000002900720c */ /* 0x000fe20003f66070 */
[----:B------:R-:W-:Y:S01]  /*2df0*/  IMAD R24, R24, 0x80, R43 ;  /* 0x0000008018187824 */ /* 0x000fe200078e022b */
[----:B------:R-:W-:Y:S01]  /*2e00*/  @!P6 IADD3 R26, PT, PT, R26, 0x1, RZ ;  /* 0x000000011a1ae810 */ /* 0x000fe20007ffe0ff */
[----:B------:R-:W-:Y:S01]  /*2e10*/  IMAD R31, R37, R34, 0xe ;  /* 0x0000000e251f7424 */ /* 0x000fe200078e0222 */
[----:B------:R-:W-:Y:S01]  /*2e20*/  SEL R28, R32, R28, !P0 ;  /* 0x0000001c201c7207 */ /* 0x000fe20004000000 */
[----:B------:R-:W-:Y:S01]  /*2e30*/  @P4 VIADD R30, R30, 0x1 ;  /* 0x000000011e1e4836 */ /* 0x000fe20000000000 */
[----:B------:R-:W-:Y:S01]  /*2e40*/  @!P1 IADD3 R33, PT, PT, R33, -R0, RZ ;  /* 0x8000000021219210 */ /* 0x000fe20007ffe0ff */
[----:B-1----:R-:W-:-:S02]  /*2e50*/  IMAD R21, R25, R42, 0x15 ;  /* 0x0000001519157424 */ /* 0x002fc400078e022a */
[----:B------:R-:W-:Y:S01]  /*2e60*/  IMAD R3, R36, R31, R24 ;  /* 0x0000001f24037224 */ /* 0x000fe200078e0218 */
[----:B------:R-:W-:Y:S01]  /*2e70*/  ISETP.GE.U32.AND P6, PT, R33, R0, PT ;  /* 0x000000002100720c */ /* 0x000fe20003fc6070 */
[----:B------:R-:W-:Y:S01]  /*2e80*/  IMAD.HI.U32 R31, R44, 0x16, RZ ;  /* 0x000000162c1f7827 */ /* 0x000fe200078e00ff */
[----:B------:R-:W-:Y:S02]  /*2e90*/  ISETP.GT.U32.AND P5, PT, R0, R21, PT ;  /* 0x000000150000720c */ /* 0x000fe40003fa4070 */
[----:B------:R-:W-:Y:S01]  /*2ea0*/  LOP3.LUT R24, R37, 0x13, RZ, 0x3c, !PT ;  /* 0x0000001325187812 */ /* 0x000fe200078e3cff */
[----:B------:R-:W-:Y:S01]  /*2eb0*/  IMAD R33, R31, R42, 0x16 ;  /* 0x000000161f217424 */ /* 0x000fe200078e022a */
[----:B------:R-:W-:Y:S01]  /*2ec0*/  @!P2 IADD3 R30, PT, PT, -R30, RZ, RZ ;  /* 0x000000ff1e1ea210 */ /* 0x000fe20007ffe1ff */
[----:B------:R-:W-:Y:S01]  /*2ed0*/  @P3 VIADD R26, R26, 0x1 ;  /* 0x000000011a1a3836 */ /* 0x000fe20000000000 */
[----:B------:R-:W-:Y:S01]  /*2ee0*/  ISETP.GE.AND P4, PT, R24, RZ, PT ;  /* 0x000000ff1800720c */ /* 0x000fe20003f86270 */
[----:B------:R-:W-:Y:S01]  /*2ef0*/  IMAD.WIDE R2, R3, 0x4, R38 ;  /* 0x0000000403027825 */ /* 0x000fe200078e0226 */
[----:B------:R-:W-:-:S02]  /*2f00*/  ISETP.GT.U32.AND P3, PT, R0, R33, PT ;  /* 0x000000210000720c */ /* 0x000fc40003f64070 */
[----:B------:R-:W-:Y:S01]  /*2f10*/  LOP3.LUT R24, R37, 0x14, RZ, 0x3c, !PT ;  /* 0x0000001425187812 */ /* 0x000fe200078e3cff */
[C---:B------:R-:W-:Y:S01]  /*2f20*/  IMAD.HI.U32 R45, R44.reuse, 0x17, RZ ;  /* 0x000000172c2d7827 */ /* 0x040fe200078e00ff */
[----:B------:R1:W-:Y:S01]  /*2f30*/  STG.E desc[UR8][R2.64], R22 ;  /* 0x0000001602007986 */ /* 0x0003e2000c101908 */
[-C--:B------:R-:W-:Y:S02]  /*2f40*/  @!P5 IADD3 R21, PT, PT, R21, -R0.reuse, RZ ;  /* 0x800000001515d210 */ /* 0x080fe40007ffe0ff */
[----:B------:R-:W-:Y:S01]  /*2f50*/  IMAD.HI.U32 R35, R44, 0x18, RZ ;  /* 0x000000182c237827 */ /* 0x000fe200078e00ff */
[----:B------:R-:W-:Y:S02]  /*2f60*/  @!P5 IADD3 R25, PT, PT, R25, 0x1, RZ ;  /* 0x000000011919d810 */ /* 0x000fe40007ffe0ff */
[----:B------:R-:W-:Y:S01]  /*2f70*/  ISETP.GE.U32.AND P2, PT, R21, R0, PT ;  /* 0x000000001500720c */ /* 0x000fe20003f46070 */
[-C--:B------:R-:W-:Y:S01]  /*2f80*/  IMAD R41, R45, R42.reuse, 0x17 ;  /* 0x000000172d297424 */ /* 0x080fe200078e022a */
[----:B------:R-:W-:Y:S01]  /*2f90*/  @!P4 IADD3 R26, PT, PT, -R26, RZ, RZ ;  /* 0x000000ff1a1ac210 */ /* 0x000fe20007ffe1ff */
[----:B------:R-:W-:Y:S01]  /*2fa0*/  @!P1 VIADD R27, R27, 0x1 ;  /* 0x000000011b1b9836 */ /* 0x000fe20000000000 */
[----:B------:R-:W-:Y:S01]  /*2fb0*/  ISETP.GE.AND P1, PT, R24, RZ, PT ;  /* 0x000000ff1800720c */ /* 0x000fe20003f26270 */
[----:B------:R-:W-:Y:S01]  /*2fc0*/  @!P3 IMAD.IADD R33, R33, 0x1, -R0 ;  /* 0x000000012121b824 */ /* 0x000fe200078e0a00 */
[----:B-1----:R-:W-:Y:S01]  /*2fd0*/  LOP3.LUT R2, R37, 0x15, RZ, 0x3c, !PT ;  /* 0x0000001525027812 */ /* 0x002fe200078e3cff */
[----:B------:R-:W-:Y:S01]  /*2fe0*/  IMAD R3, R35, R42, 0x18 ;  /* 0x0000001823037424 */ /* 0x000fe200078e022a */
[----:B------:R-:W-:Y:S01]  /*2ff0*/  @!P3 IADD3 R31, PT, PT, R31, 0x1, RZ ;  /* 0x000000011f1fb810 */ /* 0x000fe20007ffe0ff */
[----:B------:R-:W-:Y:S01]  /*3000*/  @P6 VIADD R27, R27, 0x1 ;  /* 0x000000011b1b6836 */ /* 0x000fe20000000000 */
[----:B------:R-:W-:-:S02]  /*3010*/  ISETP.GT.U32.AND P6, PT, R0, R41, PT ;  /* 0x000000290000720c */ /* 0x000fc40003fc4070 */
[----:B------:R-:W-:Y:S01]  /*3020*/  ISETP.GE.AND P4, PT, R2, RZ, PT ;  /* 0x000000ff0200720c */ /* 0x000fe20003f86270 */
[----:B------:R-:W-:Y:S01]  /*3030*/  @P2 VIADD R25, R25, 0x1 ;  /* 0x0000000119192836 */ /* 0x000fe20000000000 */
[----:B------:R-:W-:Y:S02]  /*3040*/  ISETP.GT.U32.AND P2, PT, R0, R3, PT ;  /* 0x000000030000720c */ /* 0x000fe40003f44070 */
[----:B------:R-:W-:Y:S01]  /*3050*/  ISETP.GE.U32.AND P5, PT, R33, R0, PT ;  /* 0x000000002100720c */ /* 0x000fe20003fa6070 */
[----:B------:R-:W-:Y:S01]  /*3060*/  IMAD.HI.U32 R33, R44, 0x19, RZ ;  /* 0x000000192c217827 */ /* 0x000fe200078e00ff */
[----:B------:R-:W-:Y:S02]  /*3070*/  LOP3.LUT R2, R37, 0x16, RZ, 0x3c, !PT ;  /* 0x0000001625027812 */ /* 0x000fe400078e3cff */
[----:B------:R-:W-:Y:S01]  /*3080*/  @!P1 IADD3 R27, PT, PT, -R27, RZ, RZ ;  /* 0x000000ff1b1b9210 */ /* 0x000fe20007ffe1ff */
[----:B------:R-:W-:Y:S01]  /*3090*/  IMAD.MOV.U32 R21, RZ, RZ, R25 ;  /* 0x000000ffff157224 */ /* 0x000fe200078e0019 */
[----:B------:R-:W-:Y:S01]  /*30a0*/  ISETP.GE.AND P3, PT, R2, RZ, PT ;  /* 0x000000ff0200720c */ /* 0x000fe20003f66270 */
[----:B------:R-:W-:Y:S01]  /*30b0*/  IMAD R25, R33, R42, 0x19 ;  /* 0x0000001921197424 */ /* 0x000fe200078e022a */
[----:B------:R-:W-:Y:S01]  /*30c0*/  @!P6 IADD3 R41, PT, PT, R41, -R0, RZ ;  /* 0x800000002929e210 */ /* 0x000fe20007ffe0ff */
[----:B------:R-:W-:Y:S01]  /*30d0*/  @!P4 IMAD.MOV R21, RZ, RZ, -R21 ;  /* 0x000000ffff15c224 */ /* 0x000fe200078e0a15 */
[----:B------:R-:W-:Y:S01]  /*30e0*/  SEL R2, R32, R29, !P0 ;  /* 0x0000001d20027207 */ /* 0x000fe20004000000 */
[----:B------:R-:W-:Y:S01]  /*30f0*/  @!P2 IMAD.IADD R3, R3, 0x1, -R0 ;  /* 0x000000010303a824 */ /* 0x000fe200078e0a00 */
[----:B------:R-:W-:-:S02]  /*3100*/  ISETP.GT.U32.AND P4, PT, R0, R25, PT ;  /* 0x000000190000720c */ /* 0x000fc40003f84070 */
[-C--:B------:R-:W-:Y:S01]  /*3110*/  ISETP.GE.U32.AND P1, PT, R41, R0.reuse, PT ;  /* 0x000000002900720c */ /* 0x080fe20003f26070 */
[----:B------:R-:W-:Y:S01]  /*3120*/  IMAD.MOV R22, RZ, RZ, -R2 ;  /* 0x000000ffff167224 */ /* 0x000fe200078e0a02 */
[----:B------:R-:W-:Y:S01]  /*3130*/  @P5 IADD3 R31, PT, PT, R31, 0x1, RZ ;  /* 0x000000011f1f5810 */ /* 0x000fe20007ffe0ff */
[----:B------:R-:W-:Y:S01]  /*3140*/  IMAD R2, R2, 0x80, R43 ;  /* 0x0000008002027824 */ /* 0x000fe200078e022b */
[----:B------:R-:W-:Y:S01]  /*3150*/  ISETP.GE.U32.AND P5, PT, R3, R0, PT ;  /* 0x000000000300720c */ /* 0x000fe20003fa6070 */
[C---:B------:R-:W-:Y:S01]  /*3160*/  IMAD R29, R37.reuse, R22, 0xf ;  /* 0x0000000f251d7424 */ /* 0x040fe200078e0216 */
[----:B------:R-:W-:Y:S01]  /*3170*/  MOV R3, R31 ;  /* 0x0000001f00037202 */ /* 0x000fe20000000f00 */
[----:B------:R-:W-:Y:S01]  /*3180*/  IMAD.HI.U32 R31, R44, 0x1a, RZ ;  /* 0x0000001a2c1f7827 */ /* 0x000fe200078e00ff */
[----:B------:R-:W-:Y:S02]  /*3190*/  LOP3.LUT R24, R37, 0x17, RZ, 0x3c, !PT ;  /* 0x0000001725187812 */ /* 0x000fe400078e3cff */
[----:B------:R-:W-:Y:S01]  /*31a0*/  @!P6 IADD3 R45, PT, PT, R45, 0x1, RZ ;  /* 0x000000012d2de810 */ /* 0x000fe20007ffe0ff */
[----:B------:R-:W-:Y:S01]  /*31b0*/  @!P3 IMAD.MOV R3, RZ, RZ, -R3 ;  /* 0x000000ffff03b224 */ /* 0x000fe200078e0a03 */
[----:B------:R-:W-:Y:S01]  /*31c0*/  ISETP.GE.AND P3, PT, R24, RZ, PT ;  /* 0x000000ff1800720c */ /* 0x000fe20003f66270 */
[----:B------:R-:W-:Y:S01]  /*31d0*/  IMAD R29, R36, R29, R2 ;  /* 0x0000001d241d7224 */ /* 0x000fe200078e0202 */
[----:B------:R-:W-:Y:S01]  /*31e0*/  LOP3.LUT R2, R37, 0x18, RZ, 0x3c, !PT ;  /* 0x0000001825027812 */ /* 0x000fe200078e3cff */
[----:B------:R-:W-:Y:S01]  /*31f0*/  IMAD R41, R31, R42, 0x1a ;  /* 0x0000001a1f297424 */ /* 0x000fe200078e022a */
[----:B------:R-:W-:Y:S01]  /*3200*/  @!P4 IADD3 R25, PT, PT, R25, -R0, RZ ;  /* 0x800000001919c210 */ /* 0x000fe20007ffe0ff */
[----:B------:R-:W-:Y:S01]  /*3210*/  @P1 VIADD R45, R45, 0x1 ;  /* 0x000000012d2d1836 */ /* 0x000fe20000000000 */
[----:B------:R-:W-:Y:S01]  /*3220*/  ISETP.GE.AND P1, PT, R2, RZ, PT ;  /* 0x000000ff0200720c */ /* 0x000fe20003f26270 */
[----:B------:R-:W-:Y:S01]  /*3230*/  IMAD.HI.U32 R2, R44, 0x1b, RZ ;  /* 0x0000001b2c027827 */ /* 0x000fe200078e00ff */
[----:B------:R-:W-:-:S02]  /*3240*/  @!P2 IADD3 R35, PT, PT, R35, 0x1, RZ ;  /* 0x000000012323a810 */ /* 0x000fc40007ffe0ff */
[----:B------:R-:W-:Y:S01]  /*3250*/  ISETP.GT.U32.AND P2, PT, R0, R41, PT ;  /* 0x000000290000720c */ /* 0x000fe20003f44070 */
[----:B------:R-:W-:Y:S01]  /*3260*/  IMAD R34, R2, R42, 0x1b ;  /* 0x0000001b02227424 */ /* 0x000fe200078e022a */
[----:B------:R-:W-:Y:S01]  /*3270*/  ISETP.GE.U32.AND P6, PT, R25, R0, PT ;  /* 0x000000001900720c */ /* 0x000fe20003fc6070 */
[----:B------:R-:W-:Y:S01]  /*3280*/  IMAD.WIDE R24, R29, 0x4, R38 ;  /* 0x000000041d187825 */ /* 0x000fe200078e0226 */
[----:B------:R-:W-:Y:S02]  /*3290*/  LOP3.LUT R22, R37, 0x19, RZ, 0x3c, !PT ;  /* 0x0000001925167812 */ /* 0x000fe400078e3cff */
[----:B------:R-:W-:Y:S01]  /*32a0*/  @P5 IADD3 R35, PT, PT, R35, 0x1, RZ ;  /* 0x0000000123235810 */ /* 0x000fe20007ffe0ff */
[----:B------:R-:W-:Y:S01]  /*32b0*/  IMAD.HI.U32 R29, R44, 0x1c, RZ ;  /* 0x0000001c2c1d7827 */ /* 0x000fe200078e00ff */
[----:B------:R1:W-:Y:S01]  /*32c0*/  STG.E desc[UR8][R24.64], R23 ;  /* 0x0000001718007986 */ /* 0x0003e2000c101908 */
[----:B------:R-:W-:Y:S02]  /*32d0*/  ISETP.GT.U32.AND P5, PT, R0, R34, PT ;  /* 0x000000220000720c */ /* 0x000fe40003fa4070 */
[----:B------:R-:W-:Y:S01]  /*32e0*/  @!P3 IMAD.MOV R45, RZ, RZ, -R45 ;  /* 0x000000ffff2db224 */ /* 0x000fe200078e0a2d */
[----:B------:R-:W-:Y:S01]  /*32f0*/  ISETP.GE.AND P3, PT, R22, RZ, PT ;  /* 0x000000ff1600720c */ /* 0x000fe20003f66270 */
[----:B------:R-:W-:Y:S01]  /*3300*/  @!P1 IMAD.MOV R35, RZ, RZ, -R35 ;  /* 0x000000ffff239224 */ /* 0x000fe200078e0a23 */
[----:B------:R-:W-:Y:S01]  /*3310*/  @!P2 IADD3 R41, PT, PT, R41, -R0, RZ ;  /* 0x800000002929a210 */ /* 0x000fe20007ffe0ff */
[----:B------:R-:W-:Y:S01]  /*3320*/  @!P4 VIADD R33, R33, 0x1 ;  /* 0x000000012121c836 */ /* 0x000fe20000000000 */
[----:B------:R-:W-:-:S02]  /*3330*/  LOP3.LUT R22, R37, 0x1a, RZ, 0x3c, !PT ;  /* 0x0000001a25167812 */ /* 0x000fc400078e3cff */
[----:B------:R-:W-:Y:S01]  /*3340*/  ISETP.GE.U32.AND P4, PT, R41, R0, PT ;  /* 0x000000002900720c */ /* 0x000fe20003f86070 */
[----:B------:R-:W-:Y:S01]  /*3350*/  @P6 VIADD R33, R33, 0x1 ;  /* 0x0000000121216836 */ /* 0x000fe20000000000 */
[----:B------:R-:W-:Y:S01]  /*3360*/  @!P2 IADD3 R31, PT, PT, R31, 0x1, RZ ;  /* 0x000000011f1fa810 */ /* 0x000fe20007ffe0ff */
[----:B-1----:R-:W-:Y:S01]  /*3370*/  IMAD R23, R29, R42, 0x1c ;  /* 0x0000001c1d177424 */ /* 0x002fe200078e022a */
[----:B------:R-:W-:Y:S01]  /*3380*/  @!P5 IADD3 R34, PT, PT, R34, -R0, RZ ;  /* 0x800000002222d210 */ /* 0x000fe20007ffe0ff */
[----:B------:R-:W-:Y:S01]  /*3390*/  IMAD.HI.U32 R25, R44, 0x1d, RZ ;  /* 0x0000001d2c197827 */ /* 0x000fe200078e00ff */
[----:B------:R-:W-:Y:S02]  /*33a0*/  SEL R26, R32, R26, !P0 ;  /* 0x0000001a201a7207 */ /* 0x000fe40004000000 */
[----:B------:R-:W-:Y:S01]  /*33b0*/  ISETP.GT.U32.AND P1, PT, R0, R23, PT ;  /* 0x000000170000720c */ /* 0x000fe20003f24070 */
[----:B------:R-:W-:Y:S01]  /*33c0*/  @!P3 IMAD.MOV R33, RZ, RZ, -R33 ;  /* 0x000000ffff21b224 */ /* 0x000fe200078e0a21 */
[----:B------:R-:W-:Y:S01]  /*33d0*/  ISETP.GE.AND P3, PT, R22, RZ, PT ;  /* 0x000000ff1600720c */ /* 0x000fe20003f66270 */
[----:B------:R-:W-:Y:S01]  /*33e0*/  IMAD.HI.U32 R41, R44, 0x1f, RZ ;  /* 0x0000001f2c297827 */ /* 0x000fe200078e00ff */
[----:B------:R-:W-:-:S02]  /*33f0*/  ISETP.GE.U32.AND P6, PT, R34, R0, PT ;  /* 0x000000002200720c */ /* 0x000fc40003fc6070 */
[----:B------:R-:W-:Y:S01]  /*3400*/  LOP3.LUT R22, R37, 0x1b, RZ, 0x3c, !PT ;  /* 0x0000001b25167812 */ /* 0x000fe200078e3cff */
[----:B------:R-:W-:Y:S01]  /*3410*/  @P4 VIADD R31, R31, 0x1 ;  /* 0x000000011f1f4836 */ /* 0x000fe20000000000 */
[----:B------:R-:W-:Y:S01]  /*3420*/  SEL R30, R32, R30, !P0 ;  /* 0x0000001e201e7207 */ /* 0x000fe20004000000 */
[----:B------:R-:W-:Y:S01]  /*3430*/  @!P5 VIADD R2, R2, 0x1 ;  /* 0x000000010202d836 */ /* 0x000fe20000000000 */
[----:B------:R-:W-:Y:S01]  /*3440*/  ISETP.GE.AND P4, PT, R22, RZ, PT ;  /* 0x000000ff1600720c */ /* 0x000fe20003f86270 */
[----:B------:R-:W-:Y:S02]  /*3450*/  IMAD R22, R25, R42, 0x1d ;  /* 0x0000001d19167424 */ /* 0x000fe400078e022a */
[-C--:B------:R-:W-:Y:S02]  /*3460*/  @!P1 IADD3 R23, PT, PT, R23, -R0.reuse, RZ ;  /* 0x8000000017179210 */ /* 0x080fe40007ffe0ff */
[----:B------:R-:W-:Y:S02]  /*3470*/  @!P3 IADD3 R31, PT, PT, -R31, RZ, RZ ;  /* 0x000000ff1f1fb210 */ /* 0x000fe40007ffe1ff */
[----:B------:R-:W-:Y:S01]  /*3480*/  ISETP.GE.U32.AND P2, PT, R23, R0, PT ;  /* 0x000000001700720c */ /* 0x000fe20003f46070 */
[----:B------:R-:W-:Y:S01]  /*3490*/  IMAD.HI.U32 R23, R44, 0x1e, RZ ;  /* 0x0000001e2c177827 */ /* 0x000fe200078e00ff */
[----:B------:R-:W-:-:S02]  /*34a0*/  ISETP.GT.U32.AND P3, PT, R0, R22, PT ;  /* 0x000000160000720c */ /* 0x000fc40003f64070 */
[----:B------:R-:W-:Y:S01]  /*34b0*/  @P6 IADD3 R2, PT, PT, R2, 0x1, RZ ;  /* 0x0000000102026810 */ /* 0x000fe20007ffe0ff */
[-C--:B------:R-:W-:Y:S01]  /*34c0*/  IMAD R24, R23, R42.reuse, 0x1e ;  /* 0x0000001e17187424 */ /* 0x080fe200078e022a */
[----:B------:R-:W-:Y:S01]  /*34d0*/  @!P1 IADD3 R29, PT, PT, R29, 0x1, RZ ;  /* 0x000000011d1d9810 */ /* 0x000fe20007ffe0ff */
[----:B------:R-:W-:Y:S01]  /*34e0*/  IMAD R42, R41, R42, 0x1f ;  /* 0x0000001f292a7424 */ /* 0x000fe200078e022a */
[----:B------:R-:W-:Y:S02]  /*34f0*/  @!P4 IADD3 R2, PT, PT, -R2, RZ, RZ ;  /* 0x000000ff0202c210 */ /* 0x000fe40007ffe1ff */
[C---:B------:R-:W-:Y:S02]  /*3500*/  ISETP.GT.U32.AND P5, PT, R0.reuse, R24, PT ;  /* 0x000000180000720c */ /* 0x040fe40003fa4070 */
[----:B------:R-:W-:Y:S02]  /*3510*/  ISETP.GT.U32.AND P6, PT, R0, R42, PT ;  /* 0x0000002a0000720c */ /* 0x000fe40003fc4070 */
[----:B------:R-:W-:Y:S01]  /*3520*/  @P2 IADD3 R29, PT, PT, R29, 0x1, RZ ;  /* 0x000000011d1d2810 */ /* 0x000fe20007ffe0ff */
[----:B------:R-:W-:Y:S01]  /*3530*/  @!P3 IMAD.IADD R22, R22, 0x1, -R0 ;  /* 0x000000011616b824 */ /* 0x000fe200078e0a00 */
[----:B------:R-:W-:Y:S01]  /*3540*/  SEL R2, R32, R2, !P0 ;  /* 0x0000000220027207 */ /* 0x000fe20004000000 */
[----:B------:R-:W-:-:S03]  /*3550*/  @!P3 VIADD R25, R25, 0x1 ;  /* 0x000000011919b836 */ /* 0x000fc60000000000 */
[----:B------:R-:W-:Y:S01]  /*3560*/  ISETP.GE.U32.AND P4, PT, R22, R0, PT ;  /* 0x000000001600720c */ /* 0x000fe20003f86070 */
[----:B------:R-:W-:Y:S01]  /*3570*/  IMAD.MOV R22, RZ, RZ, -R20 ;  /* 0x000000ffff167224 */ /* 0x000fe200078e0a14 */
[-C--:B------:R-:W-:Y:S01]  /*3580*/  LEA R20, R20, R43.reuse, 0x7 ;  /* 0x0000002b14147211 */ /* 0x080fe200078e38ff */
[--C-:B------:R-:W-:Y:S02]  /*3590*/  @!P5 IMAD.IADD R24, R24, 0x1, -R0.reuse ;  /* 0x000000011818d824 */ /* 0x100fe400078e0a00 */
[----:B------:R-:W-:Y:S02]  /*35a0*/  @!P6 IMAD.IADD R42, R42, 0x1, -R0 ;  /* 0x000000012a2ae824 */ /* 0x000fe400078e0a00 */
[C---:B------:R-:W-:Y:S01]  /*35b0*/  IMAD R22, R37.reuse, R22, 0x10 ;  /* 0x0000001025167424 */ /* 0x040fe200078e0216 */
[-C--:B------:R-:W-:Y:S01]  /*35c0*/  ISETP.GE.U32.AND P1, PT, R24, R0.reuse, PT ;  /* 0x000000001800720c */ /* 0x080fe20003f26070 */
[----:B------:R-:W-:Y:S01]  /*35d0*/  IMAD.MOV R24, RZ, RZ, -R26 ;  /* 0x000000ffff187224 */ /* 0x000fe200078e0a1a */
[----:B------:R-:W-:Y:S01]  /*35e0*/  ISETP.GE.U32.AND P2, PT, R42, R0, PT ;  /* 0x000000002a00720c */ /* 0x000fe20003f46070 */
[----:B------:R-:W-:Y:S01]  /*35f0*/  IMAD R22, R36, R22, R20 ;  /* 0x0000001624167224 */ /* 0x000fe200078e0214 */
[C---:B------:R-:W-:Y:S01]  /*3600*/  LOP3.LUT R0, R37.reuse, 0x1c, RZ, 0x3c, !PT ;  /* 0x0000001c25007812 */ /* 0x040fe200078e3cff */
[----:B------:R-:W-:Y:S01]  /*3610*/  IMAD R24, R37, R24, 0x13 ;  /* 0x0000001325187424 */ /* 0x000fe200078e0218 */
[----:B------:R-:W-:Y:S01]  /*3620*/  @P4 IADD3 R25, PT, PT, R25, 0x1, RZ ;  /* 0x0000000119194810 */ /* 0x000fe20007ffe0ff */
[----:B------:R-:W-:Y:S01]  /*3630*/  IMAD.MOV R20, RZ, RZ, -R30 ;  /* 0x000000ffff147224 */ /* 0x000fe200078e0a1e */
[----:B------:R-:W-:Y:S01]  /*3640*/  ISETP.GE.AND P3, PT, R0, RZ, PT ;  /* 0x000000ff0000720c */ /* 0x000fe20003f66270 */
[----:B------:R-:W-:Y:S01]  /*3650*/  @!P5 VIADD R23, R23, 0x1 ;  /* 0x000000011717d836 */ /* 0x000fe20000000000 */
[C---:B------:R-:W-:Y:S01]  /*3660*/  LOP3.LUT R0, R37.reuse, 0x1d, RZ, 0x3c, !PT ;  /* 0x0000001d25007812 */ /* 0x040fe200078e3cff */
[----:B------:R-:W-:Y:S01]  /*3670*/  IMAD R20, R37, R20, 0x12 ;  /* 0x0000001225147424 */ /* 0x000fe200078e0214 */
[-C--:B------:R-:W-:Y:S01]  /*3680*/  LEA R26, R26, R43.reuse, 0x7 ;  /* 0x0000002b1a1a7211 */ /* 0x080fe200078e38ff */
[----:B------:R-:W-:Y:S01]  /*3690*/  @P1 VIADD R23, R23, 0x1 ;  /* 0x0000000117171836 */ /* 0x000fe20000000000 */
[----:B------:R-:W-:Y:S01]  /*36a0*/  ISETP.GE.AND P4, PT, R0, RZ, PT ;  /* 0x000000ff0000720c */ /* 0x000fe20003f86270 */
[----:B------:R-:W-:Y:S01]  /*36b0*/  IMAD.MOV R0, RZ, RZ, -R28 ;  /* 0x000000ffff007224 */ /* 0x000fe200078e0a1c */
[-C--:B------:R-:W-:Y:S01]  /*36c0*/  LEA R28, R28, R43.reuse, 0x7 ;  /* 0x0000002b1c1c7211 */ /* 0x080fe200078e38ff */
[----:B------:R-:W-:Y:S01]  /*36d0*/  @!P6 VIADD R41, R41, 0x1 ;  /* 0x000000012929e836 */ /* 0x000fe20000000000 */
[----:B------:R-:W-:Y:S01]  /*36e0*/  LEA R30, R30, R43, 0x7 ;  /* 0x0000002b1e1e7211 */ /* 0x000fe200078e38ff */
[----:B------:R-:W-:-:S02]  /*36f0*/  IMAD R0, R37, R0, 0x11 ;  /* 0x0000001125007424 */ /* 0x000fc400078e0200 */
[----:B------:R-:W-:Y:S01]  /*3700*/  @!P3 IMAD.MOV R29, RZ, RZ, -R29 ;  /* 0x000000ffff1db224 */ /* 0x000fe200078e0a1d */
[----:B------:R-:W-:Y:S01]  /*3710*/  @P2 IADD3 R41, PT, PT, R41, 0x1, RZ ;  /* 0x0000000129292810 */ /* 0x000fe20007ffe0ff */
[----:B------:R-:W-:Y:S01]  /*3720*/  IMAD R0, R36, R0, R28 ;  /* 0x0000000024007224 */ /* 0x000fe200078e021c */
[----:B------:R-:W-:Y:S01]  /*3730*/  SEL R28, R32, R27, !P0 ;  /* 0x0000001b201c7207 */ /* 0x000fe20004000000 */
[----:B------:R-:W-:Y:S01]  /*3740*/  IMAD R27, R36, R24, R26 ;  /* 0x00000018241b7224 */ /* 0x000fe200078e021a */
[----:B------:R-:W-:Y:S01]  /*3750*/  SEL R26, R32, R21, !P0 ;  /* 0x00000015201a7207 */ /* 0x000fe20004000000 */
[----:B------:R-:W-:Y:S01]  /*3760*/  IMAD R20, R36, R20, R30 ;  /* 0x0000001424147224 */ /* 0x000fe200078e021e */
[----:B------:R-:W-:Y:S01]  /*3770*/  @!P4 IADD3 R25, PT, PT, -R25, RZ, RZ ;  /* 0x000000ff1919c210 */ /* 0x000fe20007ffe1ff */
[----:B------:R-:W-:Y:S01]  /*3780*/  IMAD.MOV R24, RZ, RZ, -R28 ;  /* 0x000000ffff187224 */ /* 0x000fe200078e0a1c */
[----:B------:R-:W-:-:S03]  /*3790*/  LEA R28, R28, R43, 0x7 ;  /* 0x0000002b1c1c7211 */ /* 0x000fc600078e38ff */
[----:B------:R-:W-:-:S04]  /*37a0*/  IMAD R24, R37, R24, 0x14 ;  /* 0x0000001425187424 */ /* 0x000fc800078e0218 */
[----:B------:R-:W-:Y:S01]  /*37b0*/  IMAD R21, R36, R24, R28 ;  /* 0x0000001824157224 */ /* 0x000fe200078e021c */
[----:B------:R-:W-:Y:S01]  /*37c0*/  SEL R28, R32, R3, !P0 ;  /* 0x00000003201c7207 */ /* 0x000fe20004000000 */
[----:B------:R-:W-:Y:S01]  /*37d0*/  IMAD.MOV R24, RZ, RZ, -R26 ;  /* 0x000000ffff187224 */ /* 0x000fe200078e0a1a */
[----:B------:R-:W-:-:S03]  /*37e0*/  LEA R26, R26, R43, 0x7 ;  /* 0x0000002b1a1a7211 */ /* 0x000fc600078e38ff */
[----:B------:R-:W-:-:S04]  /*37f0*/  IMAD R24, R37, R24, 0x15 ;  /* 0x0000001525187424 */ /* 0x000fc800078e0218 */
[----:B------:R-:W-:Y:S02]  /*3800*/  IMAD R24, R36, R24, R26 ;  /* 0x0000001824187224 */ /* 0x000fe400078e021a */
[----:B------:R-:W-:Y:S01]  /*3810*/  IMAD.MOV R26, RZ, RZ, -R28 ;  /* 0x000000ffff1a7224 */ /* 0x000fe200078e0a1c */
[----:B------:R-:W-:-:S03]  /*3820*/  LEA R28, R28, R43, 0x7 ;  /* 0x0000002b1c1c7211 */ /* 0x000fc600078e38ff */
[----:B------:R-:W-:Y:S01]  /*3830*/  IMAD R3, R37, R26, 0x16 ;  /* 0x0000001625037424 */ /* 0x000fe200078e021a */
[----:B------:R-:W-:-:S03]  /*3840*/  SEL R26, R32, R45, !P0 ;  /* 0x0000002d201a7207 */ /* 0x000fc60004000000 */
        /* <DEDUP_REMOVED lines=10> */
[----:B------:R-:W-:Y:S01]  /*38f0*/  IMAD R33, R36, R3, R28 ;  /* 0x0000000324217224 */ /* 0x000fe200078e021c */
[----:B------:R-:W-:Y:S01]  /*3900*/  LEA R28, R26, R43, 0x7 ;  /* 0x0000002b1a1c7211 */ /* 0x000fe200078e38ff */
[----:B------:R-:W-:Y:S01]  /*3910*/  IMAD.MOV R30, RZ, RZ, -R26 ;  /* 0x000000ffff1e7224 */ /* 0x000fe200078e0a1a */
[----:B------:R-:W-:Y:S02]  /*3920*/  SEL R26, R32, R31, !P0 ;  /* 0x0000001f201a7207 */ /* 0x000fe40004000000 */
[C---:B------:R-:W-:Y:S01]  /*3930*/  LOP3.LUT R31, R37.reuse, 0x1e, RZ, 0x3c, !PT ;  /* 0x0000001e251f7812 */ /* 0x040fe200078e3cff */
[----:B------:R-:W-:Y:S02]  /*3940*/  IMAD R3, R37, R30, 0x19 ;  /* 0x0000001925037424 */ /* 0x000fe400078e021e */
[----:B------:R-:W-:Y:S01]  /*3950*/  IMAD.MOV R30, RZ, RZ, -R26 ;  /* 0x000000ffff1e7224 */ /* 0x000fe200078e0a1a */
[----:B------:R-:W-:Y:S01]  /*3960*/  LEA R26, R26, R43, 0x7 ;  /* 0x0000002b1a1a7211 */ /* 0x000fe200078e38ff */
[----:B------:R-:W-:Y:S01]  /*3970*/  IMAD R28, R36, R3, R28 ;  /* 0x00000003241c7224 */ /* 0x000fe200078e021c */
[----:B------:R-:W-:Y:S01]  /*3980*/  ISETP.GE.AND P5, PT, R31, RZ, PT ;  /* 0x000000ff1f00720c */ /* 0x000fe20003fa6270 */
[----:B------:R-:W-:Y:S01]  /*3990*/  IMAD R3, R37, R30, 0x1a ;  /* 0x0000001a25037424 */ /* 0x000fe200078e021e */
[----:B------:R-:W-:-:S02]  /*39a0*/  IADD3 R30, PT, PT, -R2, RZ, RZ ;  /* 0x000000ff021e7210 */ /* 0x000fc40007ffe1ff */
[----:B------:R-:W-:Y:S01]  /*39b0*/  LEA R2, R2, R43, 0x7 ;  /* 0x0000002b02027211 */ /* 0x000fe200078e38ff */
[----:B------:R-:W-:Y:S01]  /*39c0*/  IMAD R26, R36, R3, R26 ;  /* 0x00000003241a7224 */ /* 0x000fe200078e021a */
[C---:B------:R-:W-:Y:S01]  /*39d0*/  LOP3.LUT R3, R37.reuse, 0x1f, RZ, 0x3c, !PT ;  /* 0x0000001f25037812 */ /* 0x040fe200078e3cff */
[----:B------:R-:W-:Y:S01]  /*39e0*/  IMAD R31, R37, R30, 0x1b ;  /* 0x0000001b251f7424 */ /* 0x000fe200078e021e */
[----:B------:R-:W-:Y:S02]  /*39f0*/  SEL R30, R32, R25, !P0 ;  /* 0x00000019201e7207 */ /* 0x000fe40004000000 */
[----:B------:R-:W-:Y:S01]  /*3a00*/  ISETP.GE.AND P1, PT, R3, RZ, PT ;  /* 0x000000ff0300720c */ /* 0x000fe20003f26270 */
[----:B------:R-:W-:Y:S01]  /*3a10*/  IMAD R31, R36, R31, R2 ;  /* 0x0000001f241f7224 */ /* 0x000fe200078e0202 */
[----:B------:R-:W-:Y:S01]  /*3a20*/  LEA R25, R30, R43, 0x7 ;  /* 0x0000002b1e197211 */ /* 0x000fe200078e38ff */
[----:B------:R-:W-:Y:S02]  /*3a30*/  @!P5 IMAD.MOV R23, RZ, RZ, -R23 ;  /* 0x000000ffff17d224 */ /* 0x000fe400078e0a17 */
[----:B------:R-:W-:Y:S01]  /*3a40*/  IMAD.WIDE R2, R22, 0x4, R38 ;  /* 0x0000000416027825 */ /* 0x000fe200078e0226 */
[----:B------:R-:W-:-:S02]  /*3a50*/  SEL R22, R32, R29, !P0 ;  /* 0x0000001d20167207 */ /* 0x000fc40004000000 */
[----:B------:R-:W-:Y:S01]  /*3a60*/  SEL R34, R32, R23, !P0 ;  /* 0x0000001720227207 */ /* 0x000fe20004000000 */
[----:B------:R-:W-:Y:S01]  /*3a70*/  IMAD.MOV R42, RZ, RZ, -R30 ;  /* 0x000000ffff2a7224 */ /* 0x000fe200078e0a1e */
[-C--:B------:R-:W-:Y:S01]  /*3a80*/  LEA R29, R22, R43.reuse, 0x7 ;  /* 0x0000002b161d7211 */ /* 0x080fe200078e38ff */
[----:B------:R-:W-:Y:S01]  /*3a90*/  IMAD.MOV R40, RZ, RZ, -R22 ;  /* 0x000000ffff287224 */ /* 0x000fe200078e0a16 */
[----:B------:R-:W-:Y:S01]  /*3aa0*/  LEA R30, R34, R43, 0x7 ;  /* 0x0000002b221e7211 */ /* 0x000fe200078e38ff */
[----:B------:R-:W-:Y:S01]  /*3ab0*/  IMAD.MOV R44, RZ, RZ, -R34 ;  /* 0x000000ffff2c7224 */ /* 0x000fe200078e0a22 */
[----:B------:R-:W-:Y:S01]  /*3ac0*/  @!P1 IADD3 R41, PT, PT, -R41, RZ, RZ ;  /* 0x000000ff29299210 */ /* 0x000fe20007ffe1ff */
[----:B------:R1:W-:Y:S01]  /*3ad0*/  STG.E desc[UR8][R2.64], R16 ;  /* 0x0000001002007986 */ /* 0x0003e2000c101908 */
[C---:B------:R-:W-:Y:S02]  /*3ae0*/  IMAD R22, R37.reuse, R40, 0x1c ;  /* 0x0000001c25167424 */ /* 0x040fe400078e0228 */
[----:B------:R-:W-:Y:S01]  /*3af0*/  SEL R32, R32, R41, !P0 ;  /* 0x0000002920207207 */ /* 0x000fe20004000000 */
[----:B------:R-:W-:-:S02]  /*3b00*/  IMAD R23, R37, R42, 0x1d ;  /* 0x0000001d25177424 */ /* 0x000fc400078e022a */
[----:B------:R-:W-:Y:S02]  /*3b10*/  IMAD R29, R36, R22, R29 ;  /* 0x00000016241d7224 */ /* 0x000fe400078e021d */
[C---:B------:R-:W-:Y:S01]  /*3b20*/  IMAD R43, R32.reuse, 0x80, R43 ;  /* 0x00000080202b7824 */ /* 0x040fe200078e022b */
[----:B------:R-:W-:Y:S01]  /*3b30*/  IADD3 R32, PT, PT, -R32, RZ, RZ ;  /* 0x000000ff20207210 */ /* 0x000fe20007ffe1ff */
[----:B------:R-:W-:Y:S02]  /*3b40*/  IMAD R25, R36, R23, R25 ;  /* 0x0000001724197224 */ /* 0x000fe400078e0219 */
[----:B-1----:R-:W-:-:S04]  /*3b50*/  IMAD.WIDE R2, R0, 0x4, R38 ;  /* 0x0000000400027825 */ /* 0x002fc800078e0226 */
[C---:B------:R-:W-:Y:S01]  /*3b60*/  IMAD R0, R37.reuse, R44, 0x1e ;  /* 0x0000001e25007424 */ /* 0x040fe200078e022c */
[----:B------:R1:W-:Y:S01]  /*3b70*/  STG.E desc[UR8][R2.64], R17 ;  /* 0x0000001102007986 */ /* 0x0003e2000c101908 */
[----:B------:R-:W-:Y:S02]  /*3b80*/  IMAD R37, R37, R32, 0x1f ;  /* 0x0000001f25257424 */ /* 0x000fe400078e0220 */
[----:B------:R-:W-:-:S04]  /*3b90*/  IMAD.WIDE R22, R20, 0x4, R38 ;  /* 0x0000000414167825 */ /* 0x000fc800078e0226 */
[----:B------:R-:W-:Y:S01]  /*3ba0*/  IMAD.WIDE R40, R27, 0x4, R38 ;  /* 0x000000041b287825 */ /* 0x000fe200078e0226 */
[----:B------:R2:W-:Y:S03]  /*3bb0*/  STG.E desc[UR8][R22.64], R18 ;  /* 0x0000001216007986 */ /* 0x0005e6000c101908 */
[----:B------:R-:W-:Y:S01]  /*3bc0*/  IMAD R27, R36, R0, R30 ;  /* 0x00000000241b7224 */ /* 0x000fe200078e021e */
[----:B------:R3:W-:Y:S01]  /*3bd0*/  STG.E desc[UR8][R40.64], R19 ;  /* 0x0000001328007986 */ /* 0x0007e2000c101908 */
[----:B------:R-:W-:-:S04]  /*3be0*/  IMAD.WIDE R20, R21, 0x4, R38 ;  /* 0x0000000415147825 */ /* 0x000fc800078e0226 */
        /* <DEDUP_REMOVED lines=25> */
.L_x_26720:
[----:B------:R-:W-:Y:S01]  /*3d80*/  HFMA2 R25, -RZ, RZ, 0, 0.005977630615234375 ;  /* 0x00001e1fff197431 */ /* 0x000fe200000001ff */
[----:B------:R-:W-:Y:S01]  /*3d90*/  BSSY B3, `(.L_x_26734) ;  /* 0x0000006000037945 */ /* 0x000fe20003800000 */
[----:B------:R-:W-:Y:S02]  /*3da0*/  IMAD.MOV.U32 R24, RZ, RZ, R10 ;  /* 0x000000ffff187224 */ /* 0x000fe400078e000a */
[----:B------:R-:W-:-:S07]  /*3db0*/  IMAD.MOV.U32 R23, RZ, RZ, -0x1 ;  /* 0xffffffffff177424 */ /* 0x000fce00078e00ff */
[----:B0123--:R-:W-:Y:S05]  /*3dc0*/  WARPSYNC.COLLECTIVE R23, `(.L_x_26735) ;  /* 0x0000000017087348 */ /* 0x00ffea0003c00000 */
[----:B---3--:R3:W4:Y:S02]  /*3dd0*/  SHFL.IDX P3, R23, R20, R24, R25 ;  /* 0x0000001814177389 */ /* 0x0087240000060019 */
[----:B01234-:R-:W-:Y:S05]  /*3de0*/  ENDCOLLECTIVE ;  /* 0x000000000000791b */ /* 0x01ffea0003800000 */
.L_x_26735:
[----:B------:R-:W-:Y:S05]  /*3df0*/  BSYNC B3 ;  /* 0x0000000000037941 */ /* 0x000fea0003800000 */
.L_x_26734:
[----:B------:R-:W-:Y:S01]  /*3e00*/  MOV R18, R23 ;  /* 0x0000001700127202 */ /* 0x000fe20000000f00 */
[----:B------:R-:W-:Y:S06]  /*3e10*/  BRA `(.L_x_26736) ;  /* 0xffffffd4001c7947 */ /* 0x000fec000383ffff */
.L_x_26722:
[----:B------:R-:W-:Y:S01]  /*3e20*/  HFMA2 R25, -RZ, RZ, 0, 0.005977630615234375 ;  /* 0x00001e1fff197431 */ /* 0x000fe200000001ff */
[----:B------:R-:W-:Y:S01]  /*3e30*/  BSSY B3, `(.L_x_26737) ;  /* 0x0000006000037945 */ /* 0x000fe20003800000 */
[----:B------:R-:W-:Y:S02]  /*3e40*/  IMAD.MOV.U32 R24, RZ, RZ, R5 ;  /* 0x000000ffff187224 */ /* 0x000fe400078e0005 */
[----:B------:R-:W-:-:S07]  /*3e50*/  IMAD.MOV.U32 R23, RZ, RZ, -0x1 ;  /* 0xffffffffff177424 */ /* 0x000fce00078e00ff */
[----:B-1-3--:R-:W-:Y:S05]  /*3e60*/  WARPSYNC.COLLECTIVE R23, `(.L_x_26738) ;  /* 0x0000000017087348 */ /* 0x00afea0003c00000 */
[----:B------:R0:W2:Y:S02]  /*3e70*/  SHFL.IDX P3, R23, R20, R24, R25 ;  /* 0x0000001814177389 */ /* 0x0000a40000060019 */
[----:B0123--:R-:W-:Y:S05]  /*3e80*/  ENDCOLLECTIVE ;  /* 0x000000000000791b */ /* 0x00ffea0003800000 */
.L_x_26738:
[----:B------:R-:W-:Y:S05]  /*3e90*/  BSYNC B3 ;  /* 0x0000000000037941 */ /* 0x000fea0003800000 */
.L_x_26737:
[----:B------:R-:W-:Y:S01]  /*3ea0*/  MOV R18, R23 ;  /* 0x0000001700127202 */ /* 0x000fe20000000f00 */
[----:B------:R-:W-:Y:S06]  /*3eb0*/  BRA `(.L_x_26739) ;  /* 0xffffffd400147947 */ /* 0x000fec000383ffff */
.L_x_26725:
[----:B------:R-:W-:Y:S01]  /*3ec0*/  BSSY B3, `(.L_x_26740) ;  /* 0x0000008000037945 */ /* 0x000fe20003800000 */
[----:B------:R-:W-:Y:S01]  /*3ed0*/  IMAD.MOV.U32 R20, RZ, RZ, R22 ;  /* 0x000000ffff147224 */ /* 0x000fe200078e0016 */
[----:B------:R-:W-:Y:S01]  /*3ee0*/  MOV R24, R10 ;  /* 0x0000000a00187202 */ /* 0x000fe20000000f00 */
[----:B------:R-:W-:Y:S01]  /*3ef0*/  IMAD.MOV.U32 R25, RZ, RZ, 0x1e1f ;  /* 0x00001e1fff197424 */ /* 0x000fe200078e00ff */
[----:B------:R-:W-:-:S07]  /*3f00*/  MOV R23, 0xffffffff ;  /* 0xffffffff00177802 */ /* 0x000fce0000000f00 */
[----:B-12---:R-:W-:Y:S05]  /*3f10*/  WARPSYNC.COLLECTIVE R23, `(.L_x_26741) ;  /* 0x0000000017087348 */ /* 0x006fea0003c00000 */
[----:B------:R0:W3:Y:S02]  /*3f20*/  SHFL.IDX P3, R23, R20, R24, R25 ;  /* 0x0000001814177389 */ /* 0x0000e40000060019 */
[----:B0123--:R-:W-:Y:S05]  /*3f30*/  ENDCOLLECTIVE ;  /* 0x000000000000791b */ /* 0x00ffea0003800000 */
.L_x_26741:
[----:B------:R-:W-:Y:S05]  /*3f40*/  BSYNC B3 ;  /* 0x0000000000037941 */ /* 0x000fea0003800000 */
.L_x_26740:
[----:B------:R-:W-:Y:S01]  /*3f50*/  IMAD.MOV.U32 R20, RZ, RZ, R23 ;  /* 0x000000ffff147224 */ /* 0x000fe200078e0017 */
[----:B------:R-:W-:Y:S06]  /*3f60*/  BRA `(.L_x_26742) ;  /* 0xffffffd400747947 */ /* 0x000fec000383ffff */
.L_x_26726:
[----:B------:R-:W-:Y:S01]  /*3f70*/  HFMA2 R25, -RZ, RZ, 0, 0.005977630615234375 ;  /* 0x00001e1fff197431 */ /* 0x000fe200000001ff */
[----:B------:R-:W-:Y:S01]  /*3f80*/  BSSY B3, `(.L_x_26743) ;  /* 0x0000007000037945 */ /* 0x000fe20003800000 */
[----:B------:R-:W-:Y:S01]  /*3f90*/  MOV R20, R22 ;  /* 0x0000001600147202 */ /* 0x000fe20000000f00 */
[----:B------:R-:W-:Y:S02]  /*3fa0*/  IMAD.MOV.U32 R24, RZ, RZ, R5 ;  /* 0x000000ffff187224 */ /* 0x000fe400078e0005 */
[----:B------:R-:W-:-:S07]  /*3fb0*/  IMAD.MOV.U32 R23, RZ, RZ, -0x1 ;  /* 0xffffffffff177424 */ /* 0x000fce00078e00ff */
[----:B01----:R-:W-:Y:S05]  /*3fc0*/  WARPSYNC.COLLECTIVE R23, `(.L_x_26744) ;  /* 0x0000000017087348 */ /* 0x003fea0003c00000 */
[----:B------:R2:W3:Y:S02]  /*3fd0*/  SHFL.IDX P3, R23, R20, R24, R25 ;  /* 0x0000001814177389 */ /* 0x0004e40000060019 */
[----:B0123--:R-:W-:Y:S05]  /*3fe0*/  ENDCOLLECTIVE ;  /* 0x000000000000791b */ /* 0x00ffea0003800000 */
.L_x_26744:
[----:B------:R-:W-:Y:S05]  /*3ff0*/  BSYNC B3 ;  /* 0x0000000000037941 */ /* 0x000fea0003800000 */
.L_x_26743:
[----:B------:R-:W-:Y:S01]  /*4000*/  MOV R20, R23 ;  /* 0x0000001700147202 */ /* 0x000fe20000000f00 */
[----:B------:R-:W-:Y:S06]  /*4010*/  BRA `(.L_x_26745) ;  /* 0xffffffd4005c7947 */ /* 0x000fec000383ffff */
.L_x_26731:
[----:B------:R-:W-:Y:S01]  /*4020*/  BSSY B3, `(.L_x_26746) ;  /* 0x0000008000037945 */ /* 0x000fe20003800000 */
[----:B---3--:R-:W-:Y:S01]  /*4030*/  IMAD.MOV.U32 R20, RZ, RZ, R15 ;  /* 0x000000ffff147224 */ /* 0x008fe200078e000f */
[----:B------:R-:W-:Y:S01]  /*4040*/  MOV R24, R10 ;  /* 0x0000000a00187202 */ /* 0x000fe20000000f00 */
[----:B------:R-:W-:Y:S01]  /*4050*/  IMAD.MOV.U32 R25, RZ, RZ, 0x1e1f ;  /* 0x00001e1fff197424 */ /* 0x000fe200078e00ff */
[----:B------:R-:W-:-:S07]  /*4060*/  MOV R23, 0xffffffff ;  /* 0xffffffff00177802 */ /* 0x000fce0000000f00 */
[----:B012---:R-:W-:Y:S05]  /*4070*/  WARPSYNC.COLLECTIVE R23, `(.L_x_26747) ;  /* 0x0000000017087348 */ /* 0x007fea0003c00000 */
[----:B------:R3:W4:Y:S02]  /*4080*/  SHFL.IDX P3, R23, R20, R24, R25 ;  /* 0x0000001814177389 */ /* 0x0007240000060019 */
[----:B01234-:R-:W-:Y:S05]  /*4090*/  ENDCOLLECTIVE ;  /* 0x000000000000791b */ /* 0x01ffea0003800000 */
.L_x_26747:
[----:B------:R-:W-:Y:S05]  /*40a0*/  BSYNC B3 ;  /* 0x0000000000037941 */ /* 0x000fea0003800000 */
.L_x_26746:
[----:B------:R-:W-:Y:S01]  /*40b0*/  IMAD.MOV.U32 R16, RZ, RZ, R23 ;  /* 0x000000ffff107224 */ /* 0x000fe200078e0017 */
[----:B------:R-:W-:Y:S06]  /*40c0*/  BRA `(.L_x_26748) ;  /* 0xffffffd400bc7947 */ /* 0x000fec000383ffff */
.L_x_26732:
[----:B------:R-:W-:Y:S01]  /*40d0*/  HFMA2 R25, -RZ, RZ, 0, 0.005977630615234375 ;  /* 0x00001e1fff197431 */ /* 0x000fe200000001ff */
[----:B------:R-:W-:Y:S01]  /*40e0*/  BSSY B3, `(.L_x_26749) ;  /* 0x0000007000037945 */ /* 0x000fe20003800000 */
[----:B------:R-:W-:Y:S01]  /*40f0*/  MOV R20, R15 ;  /* 0x0000000f00147202 */ /* 0x000fe20000000f00 */
[----:B------:R-:W-:Y:S02]  /*4100*/  IMAD.MOV.U32 R24, RZ, RZ, R5 ;  /* 0x000000ffff187224 */ /* 0x000fe400078e0005 */
[----:B------:R-:W-:-:S07]  /*4110*/  IMAD.MOV.U32 R23, RZ, RZ, -0x1 ;  /* 0xffffffffff177424 */ /* 0x000fce00078e00ff */
[----:B-123--:R-:W-:Y:S05]  /*4120*/  WARPSYNC.COLLECTIVE R23, `(.L_x_26750) ;  /* 0x0000000017087348 */ /* 0x00efea0003c00000 */
[----:B------:R0:W4:Y:S02]  /*4130*/  SHFL.IDX P3, R23, R20, R24, R25 ;  /* 0x0000001814177389 */ /* 0x0001240000060019 */
[----:B01234-:R-:W-:Y:S05]  /*4140*/  ENDCOLLECTIVE ;  /* 0x000000000000791b */ /* 0x01ffea0003800000 */
.L_x_26750:
[----:B------:R-:W-:Y:S05]  /*4150*/  BSYNC B3 ;  /* 0x0000000000037941 */ /* 0x000fea0003800000 */
.L_x_26749:
[----:B------:R-:W-:Y:S01]  /*4160*/  MOV R15, R23 ;  /* 0x00000017000f7202 */ /* 0x000fe20000000f00 */
[----:B------:R-:W-:Y:S06]  /*4170*/  BRA `(.L_x_26751) ;  /* 0xffffffd400a47947 */ /* 0x000fec000383ffff */
        .weak           $__internal_521_$__cuda_sm20_div_s16
        .type           $__internal_521_$__cuda_sm20_div_s16,@function
        .size           $__internal_521_$__cuda_sm20_div_s16,($__internal_522_$__cuda_sm20_div_u16 - $__internal_521_$__cuda_sm20_div_s16)
$__internal_521_$__cuda_sm20_div_s16:
        /* <DEDUP_REMOVED lines=24> */
[----:B------:R-:W-:Y:S05]  /*4300*/  RET.REL.NODEC R4 `(_Z9cuda_gemmIiLi128ELi1ELi1ELi4096ELi2ELi2ELi64ELi1ELi0EEviiiPT_S1_S1_iii) ;  /* 0xffffffbc043c7950 */ /* 0x000fea0003c3ffff */
        .weak           $__internal_522_$__cuda_sm20_div_u16
        .type           $__internal_522_$__cuda_sm20_div_u16,@function
        .size           $__internal_522_$__cuda_sm20_div_u16,(.L_x_39025 - $__internal_522_$__cuda_sm20_div_u16)
$__internal_522_$__cuda_sm20_div_u16:
        /* <DEDUP_REMOVED lines=18> */
[----:B------:R-:W-:Y:S06]  /*4430*/  RET.REL.NODEC R4 `(_Z9cuda_gemmIiLi128ELi1ELi1ELi4096ELi2ELi2ELi64ELi1ELi0EEviiiPT_S1_S1_iii) ;  /* 0xffffffb804f07950 */ /* 0x000fec0003c3ffff */
.L_x_26752:
        /* <DEDUP_REMOVED lines=12> */
.L_x_39025:


//--------------------- .text._Z9cuda_gemmIiLi128ELi1ELi1ELi4096ELi2ELi2ELi64ELi0ELi1EEviiiPT_S1_S1_iii --------------------------
	.section	.text._Z9cuda_gemmIiLi128ELi1ELi1ELi4096ELi2ELi2ELi64ELi0ELi1EEviiiPT_S1_S1_iii,"ax",@progbits
	.align	128
        .global         _Z9cuda_gemmIiLi128ELi1ELi1ELi4096ELi2ELi2ELi64ELi0ELi1EEviiiPT_S1_S1_iii
        .type           _Z9cuda_gemmIiLi128ELi1ELi1ELi4096ELi2ELi2ELi64ELi0ELi1EEviiiPT_S1_S1_iii,@function
        .size           _Z9cuda_gemmIiLi128ELi1ELi1ELi4096ELi2ELi2ELi64ELi0ELi1EEviiiPT_S1_S1_iii,(.L_x_39026 - _Z9cuda_gemmIiLi128ELi1ELi1ELi4096ELi2ELi2ELi64ELi0ELi1EEviiiPT_S1_S1_iii)
        .other          _Z9cuda_gemmIiLi128ELi1ELi1ELi4096ELi2ELi2ELi64ELi0ELi1EEviiiPT_S1_S1_iii,@"STO_CUDA_ENTRY STV_DEFAULT"
_Z9cuda_gemmIiLi128ELi1ELi1ELi4096ELi2ELi2ELi64ELi0ELi1EEviiiPT_S1_S1_iii:
.text._Z9cuda_gemmIiLi128ELi1ELi1ELi4096ELi2ELi2ELi64ELi0ELi1EEviiiPT_S1_S1_iii:
        /* <DEDUP_REMOVED lines=9> */
[----:B------:R-:W-:Y:S02]  /*0090*/  MOV R0, 0x400 ;  /* 0x0000040000007802 */ /* 0x000fe40000000f00 */
[----:B------:R-:W-:-:S05]  /*00a0*/  MOV R4, R9 ;  /* 0x0000000900047202 */ /* 0x000fca0000000f00 */
[----:B------:R-:W2:Y:S01]  /*00b0*/  LDC R11, c[0x0][0x360] ;  /* 0x0000d800ff0b7b82 */ /* 0x000ea20000000800 */
[----:B-1----:R-:W-:Y:S01]  /*00c0*/  IMAD.WIDE.U32 R2, R9, 0x4, R2 ;  /* 0x0000000409027825 */ /* 0x002fe200078e0002 */
[----:B0-----:R-:W-:-:S07]  /*00d0*/  LEA R0, R5, R0, 0x18 ;  /* 0x0000000005007211 */ /* 0x001fce00078ec0ff */
.L_x_26755:
        /* <DEDUP_REMOVED lines=11> */
.L_x_26754:
[----:B------:R-:W-:Y:S05]  /*0190*/  BSYNC.RECONVERGENT B0 ;  /* 0x0000000000007941 */ /* 0x000fea0003800200 */
.L_x_26753:
        /* <DEDUP_REMOVED lines=12> */
[----:B------:R-:W-:-:S07]  /*0260*/  MOV R7, 0x280 ;  /* 0x0000028000077802 */ /* 0x000fce0000000f00 */
[----:B0-----:R-:W-:Y:S05]  /*0270*/  CALL.REL.NOINC `($__internal_523_$__cuda_sm20_div_u16) ;  /* 0x0000000c00987944 */ /* 0x001fea0003c00000 */
        /* <DEDUP_REMOVED lines=16> */
.L_x_26758:
        /* <DEDUP_REMOVED lines=10> */
.L_x_26757:
[----:B--2---:R-:W-:Y:S05]  /*0420*/  BSYNC.RECONVERGENT B0 ;  /* 0x0000000000007941 */ /* 0x004fea0003800200 */
.L_x_26756:
        /* <DEDUP_REMOVED lines=9> */
.L_x_26760:
        /* <DEDUP_REMOVED lines=25> */
.L_x_26759:
[----:B------:R-:W0:Y:S01]  /*0650*/  S2R R4, SR_TID.X ;  /* 0x0000000000047919 */ /* 0x000e220000002100 */
[----:B------:R-:W-:Y:S01]  /*0660*/  ULEA UR4, UR10, UR7, 0x18 ;  /* 0x000000070a047291 */ /* 0x000fe2000f8ec0ff */
[----:B------:R-:W1:Y:S08]  /*0670*/  S2UR UR6, SR_CgaCtaId ;  /* 0x00000000000679c3 */ /* 0x000e700000008800 */
[----:B------:R-:W-:Y:S08]  /*0680*/  BAR.SYNC.DEFER_BLOCKING 0x0 ;  /* 0x0000000000007b1d */ /* 0x000ff00000010000 */
[----:B------:R-:W3:Y:S08]  /*0690*/  LDC R32, c[0x0][0x384] ;  /* 0x0000e100ff207b82 */ /* 0x000ef00000000800 */
[----:B------:R-:W4:Y:S01]  /*06a0*/  LDC R34, c[0x0][0x388] ;  /* 0x0000e200ff227b82 */ /* 0x000f220000000800 */
[----:B0-----:R-:W-:-:S02]  /*06b0*/  SHF.L.U32 R0, R4, 0x2, RZ ;  /* 0x0000000204007819 */ /* 0x001fc400000006ff */
[----:B------:R-:W-:Y:S02]  /*06c0*/  SHF.L.U32 R3, R4, 0x1, RZ ;  /* 0x0000000104037819 */ /* 0x000fe400000006ff */
[----:B------:R-:W-:Y:S02]  /*06d0*/  LOP3.LUT R0, R0, 0x4, RZ, 0xc0, !PT ;  /* 0x0000000400007812 */ /* 0x000fe400078ec0ff */
[C-C-:B--2---:R-:W-:Y:S02]  /*06e0*/  LOP3.LUT R12, R3.reuse, 0x1, R4.reuse, 0xf8, !PT ;  /* 0x00000001030c7812 */ /* 0x144fe400078ef804 */
[--C-:B------:R-:W-:Y:S01]  /*06f0*/  LOP3.LUT R36, R3, 0x1, R4.reuse, 0xf4, !PT ;  /* 0x0000000103247812 */ /* 0x100fe200078ef404 */
[----:B------:R-:W0:Y:S01]  /*0700*/  LDS R14, [R0+UR4] ;  /* 0x00000004000e7984 */ /* 0x000e220008000800 */
[----:B------:R-:W-:Y:S02]  /*0710*/  LEA R12, R12, UR5, 0x2 ;  /* 0x000000050c0c7c11 */ /* 0x000fe4000f8e10ff */
[----:B------:R-:W-:Y:S01]  /*0720*/  LEA R36, R36, UR5, 0x2 ;  /* 0x0000000524247c11 */ /* 0x000fe2000f8e10ff */
[----:B------:R-:W2:Y:S01]  /*0730*/  LDS R15, [R0+UR4+0xc] ;  /* 0x00000c04000f7984 */ /* 0x000ea20008000800 */
[C---:B------:R-:W-:Y:S01]  /*0740*/  LOP3.LUT R7, R4.reuse, 0x1, RZ, 0xc0, !PT ;  /* 0x0000000104077812 */ /* 0x040fe200078ec0ff */
[----:B------:R-:W-:Y:S01]  /*0750*/  UMOV UR4, 0x400 ;  /* 0x0000040000047882 */ /* 0x000fe20000000000 */
[----:B------:R-:W-:Y:S01]  /*0760*/  LOP3.LUT R10, RZ, 0x1, R4, 0x44, !PT ;  /* 0x00000001ff0a7812 */ /* 0x000fe200078e4404 */
[----:B------:R-:W-:Y:S01]  /*0770*/  LDS R8, [R12] ;  /* 0x000000000c087984 */ /* 0x000fe20000000800 */
[----:B------:R-:W-:Y:S01]  /*0780*/  UIADD3 UR4, UPT, UPT, UR4, 0x80, URZ ;  /* 0x0000008004047890 */ /* 0x000fe2000fffe0ff */
[----:B------:R-:W-:-:S02]  /*0790*/  SHF.L.U32 R35, R4, 0x1, RZ ;  /* 0x0000000104237819 */ /* 0x000fc400000006ff */
[----:B------:R-:W-:Y:S01]  /*07a0*/  LDS R16, [R12+0x400] ;  /* 0x000400000c107984 */ /* 0x000fe20000000800 */
[----:B-1----:R-:W-:Y:S01]  /*07b0*/  ULEA UR4, UR6, UR4, 0x18 ;  /* 0x0000000406047291 */ /* 0x002fe2000f8ec0ff */
[----:B------:R-:W-:Y:S01]  /*07c0*/  LOP3.LUT R35, R35, 0x1, R4, 0xf8, !PT ;  /* 0x0000000123237812 */ /* 0x000fe200078ef804 */
[----:B------:R-:W-:Y:S01]  /*07d0*/  S2UR UR6, SR_CTAID.Y ;  /* 0x00000000000679c3 */ /* 0x000fe20000002600 */
[----:B------:R-:W-:Y:S03]  /*07e0*/  LDS R17, [R12+0x800] ;  /* 0x000800000c117984 */ /* 0x000fe60000000800 */
[----:B------:R-:W-:Y:S01]  /*07f0*/  LEA R30, R35, UR4, 0x2 ;  /* 0x00000004231e7c11 */ /* 0x000fe2000f8e10ff */
[----:B------:R-:W-:Y:S04]  /*0800*/  LDS R29, [R36] ;  /* 0x00000000241d7984 */ /* 0x000fe80000000800 */
[----:B------:R-:W-:Y:S01]  /*0810*/  LDS R25, [R36+0x400] ;  /* 0x0004000024197984 */ /* 0x000fe20000000800 */
[----:B------:R-:W1:Y:S03]  /*0820*/  S2UR UR4, SR_CTAID.X ;  /* 0x00000000000479c3 */ /* 0x000e660000002500 */
[----:B------:R-:W-:Y:S04]  /*0830*/  LDS R21, [R36+0x800] ;  /* 0x0008000024157984 */ /* 0x000fe80000000800 */
[----:B------:R-:W-:Y:S04]  /*0840*/  LDS R18, [R12+0xc00] ;  /* 0x000c00000c127984 */ /* 0x000fe80000000800 */
[----:B------:R-:W-:Y:S04]  /*0850*/  LDS R11, [R12+0x1400] ;  /* 0x001400000c0b7984 */ /* 0x000fe80000000800 */
[----:B------:R-:W-:Y:S04]  /*0860*/  LDS R26, [R12+0x1000] ;  /* 0x001000000c1a7984 */ /* 0x000fe80000000800 */
[----:B------:R-:W-:Y:S04]  /*0870*/  LDS R9, [R36+0x1400] ;  /* 0x0014000024097984 */ /* 0x000fe80000000800 */
[----:B0-----:R-:W0:Y:S01]  /*0880*/  SHFL.IDX PT, R3, R14, R7, 0x1e1f ;  /* 0x001e1f070e037589 */ /* 0x001e2200000e0000 */
[----:B-1----:R-:W-:-:S03]  /*0890*/  USHF.L.U32 UR4, UR4, 0xb, URZ ;  /* 0x0000000b04047899 */ /* 0x002fc600080006ff */
[----:B--2---:R0:W1:Y:S04]  /*08a0*/  SHFL.IDX PT, R2, R15, R7, 0x1e1f ;  /* 0x001e1f070f027589 */ /* 0x00406800000e0000 */
[----:B------:R-:W-:Y:S04]  /*08b0*/  LDS R13, [R36+0x1000] ;  /* 0x00100000240d7984 */ /* 0x000fe80000000800 */
[----:B------:R-:W-:Y:S04]  /*08c0*/  LDS R31, [R36+0xc00] ;  /* 0x000c0000241f7984 */ /* 0x000fe80000000800 */
[----:B------:R-:W-:Y:S04]  /*08d0*/  LDS R5, [R12+0x1800] ;  /* 0x001800000c057984 */ /* 0x000fe80000000800 */
[----:B------:R-:W2:Y:S04]  /*08e0*/  SHFL.IDX PT, R6, R14, R10, 0x1e1f ;  /* 0x001e1f0a0e067589 */ /* 0x000ea800000e0000 */
[----:B------:R5:W3:Y:S01]  /*08f0*/  SHFL.IDX PT, R0, R15, R10, 0x1e1f ;  /* 0x001e1f0a0f007589 */ /* 0x000ae200000e0000 */
[----:B0-----:R-:W-:-:S02]  /*0900*/  IMAD R7, R8, R3, RZ ;  /* 0x0000000308077224 */ /* 0x001fc400078e02ff */
[C---:B------:R-:W-:Y:S01]  /*0910*/  IMAD R27, R3.reuse, R16, RZ ;  /* 0x00000010031b7224 */ /* 0x040fe200078e02ff */
[----:B------:R-:W0:Y:S01]  /*0920*/  LDS R20, [R12+0x1c00] ;  /* 0x001c00000c147984 */ /* 0x000e220000000800 */
[----:B-1----:R-:W-:Y:S02]  /*0930*/  IMAD R8, R8, R2, RZ ;  /* 0x0000000208087224 */ /* 0x002fe400078e02ff */
[CC--:B------:R-:W-:Y:S01]  /*0940*/  IMAD R23, R3.reuse, R17.reuse, RZ ;  /* 0x0000001103177224 */ /* 0x0c0fe200078e02ff */
[----:B------:R-:W1:Y:S01]  /*0950*/  LDS R24, [R12+0x2000] ;  /* 0x002000000c187984 */ /* 0x000e620000000800 */
[C---:B------:R-:W-:Y:S02]  /*0960*/  IMAD R16, R2.reuse, R16, RZ ;  /* 0x0000001002107224 */ /* 0x040fe400078e02ff */
[----:B------:R-:W-:Y:S01]  /*0970*/  IMAD R17, R2, R17, RZ ;  /* 0x0000001102117224 */ /* 0x000fe200078e02ff */
[----:B------:R-:W4:Y:S01]  /*0980*/  LDS R37, [R36+0x1c00] ;  /* 0x001c000024257984 */ /* 0x000f220000000800 */
[----:B------:R-:W-:-:S02]  /*0990*/  IMAD R19, R3, R18, RZ ;  /* 0x0000001203137224 */ /* 0x000fc400078e02ff */
[-C--:B-----5:R-:W-:Y:S01]  /*09a0*/  IMAD R15, R3, R26.reuse, RZ ;  /* 0x0000001a030f7224 */ /* 0x0a0fe200078e02ff */
[----:B------:R-:W5:Y:S01]  /*09b0*/  LDS R41, [R36+0x2000] ;  /* 0x0020000024297984 */ /* 0x000f620000000800 */
[----:B------:R-:W-:-:S03]  /*09c0*/  IMAD R26, R2, R26, RZ ;  /* 0x0000001a021a7224 */ /* 0x000fc600078e02ff */
[----:B------:R-:W5:Y:S01]  /*09d0*/  LDS R22, [R12+0x2400] ;  /* 0x002400000c167984 */ /* 0x000f620000000800 */
[C---:B--2---:R-:W-:Y:S02]  /*09e0*/  IMAD R7, R29.reuse, R6, R7 ;  /* 0x000000061d077224 */ /* 0x044fe400078e0207 */
[C---:B------:R-:W-:Y:S01]  /*09f0*/  IMAD R27, R6.reuse, R25, R27 ;  /* 0x00000019061b7224 */ /* 0x040fe200078e021b */
[----:B------:R-:W2:Y:S01]  /*0a00*/  LDS R45, [R36+0x2400] ;  /* 0x00240000242d7984 */ /* 0x000ea20000000800 */
[----:B---3--:R-:W-:Y:S02]  /*0a10*/  IMAD R29, R29, R0, R8 ;  /* 0x000000001d1d7224 */ /* 0x008fe400078e0208 */
[----:B------:R-:W-:Y:S01]  /*0a20*/  IMAD R23, R6, R21, R23 ;  /* 0x0000001506177224 */ /* 0x000fe200078e0217 */
[----:B------:R-:W3:Y:S01]  /*0a30*/  LDS R8, [R12+0x2800] ;  /* 0x002800000c087984 */ /* 0x000ee20000000800 */
[C---:B------:R-:W-:Y:S02]  /*0a40*/  IMAD R25, R0.reuse, R25, R16 ;  /* 0x0000001900197224 */ /* 0x040fe400078e0210 */
[----:B------:R-:W-:Y:S01]  /*0a50*/  IMAD R21, R0, R21, R17 ;  /* 0x0000001500157224 */ /* 0x000fe200078e0211 */
[----:B------:R-:W3:Y:S01]  /*0a60*/  LDS R10, [R36+0x2800] ;  /* 0x00280000240a7984 */ /* 0x000ee20000000800 */
[----:B------:R-:W-:-:S02]  /*0a70*/  IMAD R17, R2, R18, RZ ;  /* 0x0000001202117224 */ /* 0x000fc400078e02ff */
[-C--:B------:R-:W-:Y:S01]  /*0a80*/  IMAD R16, R3, R11.reuse, RZ ;  /* 0x0000000b03107224 */ /* 0x080fe200078e02ff */
[----:B------:R-:W3:Y:S01]  /*0a90*/  LDS R14, [R12+0x2c00] ;  /* 0x002c00000c0e7984 */ /* 0x000ee20000000800 */
[----:B------:R-:W-:Y:S02]  /*0aa0*/  IMAD R18, R2, R11, RZ ;  /* 0x0000000b02127224 */ /* 0x000fe400078e02ff */
[-C--:B------:R-:W-:Y:S01]  /*0ab0*/  IMAD R11, R6, R9.reuse, R16 ;  /* 0x00000009060b7224 */ /* 0x080fe200078e0210 */
[----:B------:R-:W-:Y:S01]  /*0ac0*/  LDS R33, [R36+0x1800] ;  /* 0x0018000024217984 */ /* 0x000fe20000000800 */
[----:B------:R-:W-:Y:S02]  /*0ad0*/  IMAD R9, R0, R9, R18 ;  /* 0x0000000900097224 */ /* 0x000fe400078e0212 */
[C---:B------:R-:W-:Y:S01]  /*0ae0*/  IMAD R15, R6.reuse, R13, R15 ;  /* 0x0000000d060f7224 */ /* 0x040fe200078e020f */
[----:B------:R-:W3:Y:S01]  /*0af0*/  LDS R16, [R36+0x2c00] ;  /* 0x002c000024107984 */ /* 0x000ee20000000800 */
[----:B------:R-:W-:-:S02]  /*0b00*/  IMAD R19, R6, R31, R19 ;  /* 0x0000001f06137224 */ /* 0x000fc400078e0213 */
[C---:B------:R-:W-:Y:S01]  /*0b10*/  IMAD R17, R0.reuse, R31, R17 ;  /* 0x0000001f00117224 */ /* 0x040fe200078e0211 */
[----:B------:R-:W3:Y:S01]  /*0b20*/  LDS R18, [R12+0x3000] ;  /* 0x003000000c127984 */ /* 0x000ee20000000800 */
[----:B------:R-:W-:Y:S02]  /*0b30*/  IMAD R13, R0, R13, R26 ;  /* 0x0000000d000d7224 */ /* 0x000fe400078e021a */
[CC--:B------:R-:W-:Y:S01]  /*0b40*/  IMAD R31, R3.reuse, R5.reuse, RZ ;  /* 0x00000005031f7224 */ /* 0x0c0fe200078e02ff */
[----:B------:R-:W-:Y:S01]  /*0b50*/  LDS R30, [R30+0x3c00] ;  /* 0x003c00001e1e7984 */ /* 0x000fe20000000800 */
[C---:B------:R-:W-:Y:S02]  /*0b60*/  IMAD R26, R2.reuse, R5, RZ ;  /* 0x00000005021a7224 */ /* 0x040fe400078e02ff */
[-C--:B0-----:R-:W-:Y:S01]  /*0b70*/  IMAD R35, R3, R20.reuse, RZ ;  /* 0x0000001403237224 */ /* 0x081fe200078e02ff */
[----:B------:R-:W0:Y:S01]  /*0b80*/  LDS R5, [R36+0x3000] ;  /* 0x0030000024057984 */ /* 0x000e220000000800 */
[----:B------:R-:W-:-:S02]  /*0b90*/  IMAD R20, R2, R20, RZ ;  /* 0x0000001402147224 */ /* 0x000fc400078e02ff */
[CC--:B-1----:R-:W-:Y:S01]  /*0ba0*/  IMAD R39, R3.reuse, R24.reuse, RZ ;  /* 0x0000001803277224 */ /* 0x0c2fe200078e02ff */
[----:B------:R-:W-:Y:S01]  /*0bb0*/  LDS R28, [R36+0x3800] ;  /* 0x00380000241c7984 */ /* 0x000fe20000000800 */
[----:B------:R-:W-:Y:S02]  /*0bc0*/  IMAD R24, R2, R24, RZ ;  /* 0x0000001802187224 */ /* 0x000fe400078e02ff */
[-C--:B----4-:R-:W-:Y:S02]  /*0bd0*/  IMAD R35, R6, R37.reuse, R35 ;  /* 0x0000002506237224 */ /* 0x090fe400078e0223 */
[----:B------:R-:W-:Y:S02]  /*0be0*/  IMAD R37, R0, R37, R20 ;  /* 0x0000002500257224 */ /* 0x000fe400078e0214 */
[----:B-----5:R-:W-:Y:S02]  /*0bf0*/  IMAD R39, R6, R41, R39 ;  /* 0x0000002906277224 */ /* 0x020fe400078e0227 */
[----:B------:R-:W-:-:S02]  /*0c00*/  IMAD R43, R3, R22, RZ ;  /* 0x00000016032b7224 */ /* 0x000fc400078e02ff */
[----:B------:R-:W-:Y:S02]  /*0c10*/  IMAD R20, R2, R22, RZ ;  /* 0x0000001602147224 */ /* 0x000fe400078e02ff */
[----:B------:R-:W-:Y:S01]  /*0c20*/  IMAD R41, R0, R41, R24 ;  /* 0x0000002900297224 */ /* 0x000fe200078e0218 */
[----:B------:R-:W1:Y:S01]  /*0c30*/  LDS R22, [R12+0x3400] ;  /* 0x003400000c167984 */ /* 0x000e620000000800 */
[-C--:B--2---:R-:W-:Y:S02]  /*0c40*/  IMAD R43, R6, R45.reuse, R43 ;  /* 0x0000002d062b7224 */ /* 0x084fe400078e022b */
[----:B------:R-:W-:Y:S01]  /*0c50*/  IMAD R45, R0, R45, R20 ;  /* 0x0000002d002d7224 */ /* 0x000fe200078e0214 */
[----:B------:R-:W2:Y:S01]  /*0c60*/  LDS R24, [R12+0x3800] ;  /* 0x003800000c187984 */ /* 0x000ea20000000800 */
[-C--:B---3--:R-:W-:Y:S02]  /*0c70*/  IMAD R20, R3, R8.reuse, RZ ;  /* 0x0000000803147224 */ /* 0x088fe400078e02ff */
[----:B------:R-:W-:Y:S01]  /*0c80*/  IMAD R38, R2, R8, RZ ;  /* 0x0000000802267224 */ /* 0x000fe200078e02ff */
[----:B------:R-:W3:Y:S01]  /*0c90*/  LDS R12, [R36+0x3c00] ;  /* 0x003c0000240c7984 */ /* 0x000ee20000000800 */
[----:B------:R-:W-:-:S02]  /*0ca0*/  IMAD R8, R6, R10, R20 ;  /* 0x0000000a06087224 */ /* 0x000fc400078e0214 */
[----:B------:R-:W-:Y:S02]  /*0cb0*/  IMAD R10, R0, R10, R38 ;  /* 0x0000000a000a7224 */ /* 0x000fe400078e0226 */
[CC--:B------:R-:W-:Y:S02]  /*0cc0*/  IMAD R20, R3.reuse, R14.reuse, RZ ;  /* 0x0000000e03147224 */ /* 0x0c0fe400078e02ff */
[----:B------:R-:W-:Y:S02]  /*0cd0*/  IMAD R38, R2, R14, RZ ;  /* 0x0000000e02267224 */ /* 0x000fe400078e02ff */
[-C--:B------:R-:W-:Y:S02]  /*0ce0*/  IMAD R14, R6, R16.reuse, R20 ;  /* 0x00000010060e7224 */ /* 0x080fe400078e0214 */
[----:B------:R-:W-:Y:S02]  /*0cf0*/  IMAD R16, R0, R16, R38 ;  /* 0x0000001000107224 */ /* 0x000fe400078e0226 */
[----:B------:R-:W-:-:S02]  /*0d00*/  IMAD R20, R3, R18, RZ ;  /* 0x0000001203147224 */ /* 0x000fc400078e02ff */
[----:B------:R-:W-:Y:S02]  /*0d10*/  IMAD R38, R2, R18, RZ ;  /* 0x0000001202267224 */ /* 0x000fe400078e02ff */
[-C--:B0-----:R-:W-:Y:S02]  /*0d20*/  IMAD R18, R6, R5.reuse, R20 ;  /* 0x0000000506127224 */ /* 0x081fe400078e0214 */
[----:B------:R-:W-:Y:S01]  /*0d30*/  IMAD R20, R0, R5, R38 ;  /* 0x0000000500147224 */ /* 0x000fe200078e0226 */
[----:B------:R-:W-:Y:S01]  /*0d40*/  LOP3.LUT R38, R4, UR4, RZ, 0xfc, !PT ;  /* 0x0000000404267c12 */ /* 0x000fe2000f8efcff */
[-C--:B------:R-:W-:Y:S01]  /*0d50*/  IMAD R31, R6, R33.reuse, R31 ;  /* 0x00000021061f7224 */ /* 0x080fe200078e021f */
[----:B------:R-:W0:Y:S01]  /*0d60*/  LDC.64 R4, c[0x0][0x3a0] ;  /* 0x0000e800ff047b82 */ /* 0x000e220000000a00 */
[----:B------:R-:W-:Y:S02]  /*0d70*/  IMAD R33, R0, R33, R26 ;  /* 0x0000002100217224 */ /* 0x000fe400078e021a */
[----:B------:R4:W5:Y:S01]  /*0d80*/  LDS R26, [R36+0x3400] ;  /* 0x00340000241a7984 */ /* 0x0009620000000800 */
[----:B-1----:R-:W-:-:S02]  /*0d90*/  IMAD R40, R3, R22, RZ ;  /* 0x0000001603287224 */ /* 0x002fc400078e02ff */
[----:B----4-:R-:W-:Y:S01]  /*0da0*/  IMAD R36, R32, UR6, R38 ;  /* 0x0000000620247c24 */ /* 0x010fe2000f8e0226 */
[----:B------:R-:W-:Y:S01]  /*0db0*/  SHF.R.S32.HI R32, RZ, 0x1f, R34 ;  /* 0x0000001fff207819 */ /* 0x000fe20000011422 */
[----:B------:R-:W-:-:S03]  /*0dc0*/  IMAD R38, R2, R22, RZ ;  /* 0x0000001602267224 */ /* 0x000fc600078e02ff */
[----:B------:R-:W-:Y:S01]  /*0dd0*/  LEA.HI R34, R32, R34, RZ, 0xc ;  /* 0x0000002220227211 */ /* 0x000fe200078f60ff */
[CC--:B------:R-:W-:Y:S02]  /*0de0*/  IMAD R32, R3.reuse, R30.reuse, RZ ;  /* 0x0000001e03207224 */ /* 0x0c0fe400078e02ff */
[C---:B------:R-:W-:Y:S01]  /*0df0*/  IMAD R30, R2.reuse, R30, RZ ;  /* 0x0000001e021e7224 */ /* 0x040fe200078e02ff */
[----:B------:R-:W-:Y:S01]  /*0e00*/  SHF.R.S32.HI R34, RZ, 0xc, R34 ;  /* 0x0000000cff227819 */ /* 0x000fe20000011422 */
[-C--:B--2---:R-:W-:Y:S02]  /*0e10*/  IMAD R3, R3, R24.reuse, RZ ;  /* 0x0000001803037224 */ /* 0x084fe400078e02ff */
[----:B------:R-:W-:Y:S01]  /*0e20*/  IMAD R2, R2, R24, RZ ;  /* 0x0000001802027224 */ /* 0x000fe200078e02ff */
[----:B------:R-:W-:Y:S01]  /*0e30*/  LEA R34, R34, R36, 0xb ;  /* 0x0000002422227211 */ /* 0x000fe200078e58ff */
[-C--:B------:R-:W-:Y:S02]  /*0e40*/  IMAD R24, R6, R28.reuse, R3 ;  /* 0x0000001c06187224 */ /* 0x080fe400078e0203 */
[----:B------:R-:W-:-:S02]  /*0e50*/  IMAD R28, R0, R28, R2 ;  /* 0x0000001c001c7224 */ /* 0x000fc400078e0202 */
[--C-:B0-----:R-:W-:Y:S01]  /*0e60*/  IMAD.WIDE R2, R36, 0x4, R4.reuse ;  /* 0x0000000424027825 */ /* 0x101fe200078e0204 */
[----:B------:R-:W-:Y:S03]  /*0e70*/  BAR.SYNC.DEFER_BLOCKING 0x0 ;  /* 0x0000000000007b1d */ /* 0x000fe60000010000 */
[----:B------:R-:W-:-:S04]  /*0e80*/  IMAD.WIDE R4, R34, 0x4, R4 ;  /* 0x0000000422047825 */ /* 0x000fc800078e0204 */
[-C--:B---3--:R-:W-:Y:S02]  /*0e90*/  IMAD R32, R6, R12.reuse, R32 ;  /* 0x0000000c06207224 */ /* 0x088fe400078e0220 */
[----:B------:R-:W-:Y:S02]  /*0ea0*/  IMAD R30, R0, R12, R30 ;  /* 0x0000000c001e7224 */ /* 0x000fe400078e021e */
[-C--:B-----5:R-:W-:Y:S02]  /*0eb0*/  IMAD R22, R6, R26.reuse, R40 ;  /* 0x0000001a06167224 */ /* 0x0a0fe400078e0228 */
        /* <DEDUP_REMOVED lines=34> */
        .weak           $__internal_523_$__cuda_sm20_div_u16
        .type           $__internal_523_$__cuda_sm20_div_u16,@function
        .size           $__internal_523_$__cuda_sm20_div_u16,(.L_x_39026 - $__internal_523_$__cuda_sm20_div_u16)
$__internal_523_$__cuda_sm20_div_u16:
        /* <DEDUP_REMOVED lines=18> */
[----:B------:R-:W-:Y:S06]  /*1200*/  RET.REL.NODEC R2 `(_Z9cuda_gemmIiLi128ELi1ELi1ELi4096ELi2ELi2ELi64ELi0ELi1EEviiiPT_S1_S1_iii) ;  /* 0xffffffec027c7950 */ /* 0x000fec0003c3ffff */
.L_x_26761:
        /* <DEDUP_REMOVED lines=15> */
.L_x_39026:


//--------------------- .text._Z9cuda_gemmIiLi128ELi1ELi1ELi4096ELi2ELi2ELi64ELi0ELi0EEviiiPT_S1_S1_iii --------------------------
	.section	.text._Z9cuda_gemmIiLi128ELi1ELi1ELi4096ELi2ELi2ELi64ELi0ELi0EEviiiPT_S1_S1_iii,"ax",@progbits
	.align	128
        .global         _Z9cuda_gemmIiLi128ELi1ELi1ELi4096ELi2ELi2ELi64ELi0ELi0EEviiiPT_S1_S1_iii
        .type           _Z9cuda_gemmIiLi128ELi1ELi1ELi4096ELi2ELi2ELi64ELi0ELi0EEviiiPT_S1_S1_iii,@function
        .size           _Z9cuda_gemmIiLi128ELi1ELi1ELi4096ELi2ELi2ELi64ELi0ELi0EEviiiPT_S1_S1_iii,(.L_x_39028 - _Z9cuda_gemmIiLi128ELi1ELi1ELi4096ELi2ELi2ELi64ELi0ELi0EEviiiPT_S1_S1_iii)
        .other          _Z9cuda_gemmIiLi128ELi1ELi1ELi4096ELi2ELi2ELi64ELi0ELi0EEviiiPT_S1_S1_iii,@"STO_CUDA_ENTRY STV_DEFAULT"
_Z9cuda_gemmIiLi128ELi1ELi1ELi4096ELi2ELi2ELi64ELi0ELi0EEviiiPT_S1_S1_iii:
.text._Z9cuda_gemmIiLi128ELi1ELi1ELi4096ELi2ELi2ELi64ELi0ELi0EEviiiPT_S1_S1_iii:
        /* <DEDUP_REMOVED lines=9> */
[----:B------:R-:W-:-:S04]  /*0090*/  LOP3.LUT R0, R5, 0x1000, RZ, 0x3c, !PT ;  /* 0x0000100005007812 */ /* 0x000fc800078e3cff */
[----:B------:R-:W-:Y:S01]  /*00a0*/  ISETP.GE.AND P2, PT, R0, RZ, PT ;  /* 0x000000ff0000720c */ /* 0x000fe20003f46270 */
[----:B------:R-:W0:Y:S02]  /*00b0*/  F2I.FTZ.U32.TRUNC.NTZ R3, R3 ;  /* 0x0000000300037305 */ /* 0x000e24000021f000 */
[----:B0-----:R-:W-:-:S05]  /*00c0*/  IADD3 R2, PT, PT, RZ, -R3, RZ ;  /* 0x80000003ff027210 */ /* 0x001fca0007ffe0ff */
[----:B------:R-:W-:Y:S02]  /*00d0*/  IMAD R9, R2, R7, RZ ;  /* 0x0000000702097224 */ /* 0x000fe400078e02ff */
[----:B------:R-:W-:-:S04]  /*00e0*/  IMAD.MOV.U32 R2, RZ, RZ, RZ ;  /* 0x000000ffff027224 */ /* 0x000fc800078e00ff */
        /* <DEDUP_REMOVED lines=44> */
.L_x_26764:
        /* <DEDUP_REMOVED lines=25> */
.L_x_26763:
[----:B------:R-:W-:Y:S05]  /*0540*/  BSYNC.RECONVERGENT B0 ;  /* 0x0000000000007941 */ /* 0x000fea0003800200 */
.L_x_26762:
[----:B------:R-:W-:Y:S01]  /*0550*/  IMAD.MOV.U32 R6, RZ, RZ, 0x80 ;  /* 0x00000080ff067424 */ /* 0x000fe200078e00ff */
[----:B------:R-:W-:Y:S02]  /*0560*/  MOV R39, R0 ;  /* 0x0000000000277202 */ /* 0x000fe40000000f00 */
[----:B------:R-:W-:-:S07]  /*0570*/  MOV R7, 0x590 ;  /* 0x0000059000077802 */ /* 0x000fce0000000f00 */
[----:B0-----:R-:W-:Y:S05]  /*0580*/  CALL.REL.NOINC `($__internal_524_$__cuda_sm20_div_s16) ;  /* 0x0000003800fc7944 */ /* 0x001fea0003c00000 */
[----:B------:R-:W-:Y:S01]  /*0590*/  PRMT R39, R36, 0x9910, RZ ;  /* 0x0000991024277816 */ /* 0x000fe200000000ff */
[----:B------:R-:W-:Y:S01]  /*05a0*/  IMAD.MOV.U32 R6, RZ, RZ, 0x2 ;  /* 0x00000002ff067424 */ /* 0x000fe200078e00ff */
[----:B------:R-:W-:-:S07]  /*05b0*/  MOV R7, 0x5d0 ;  /* 0x000005d000077802 */ /* 0x000fce0000000f00 */
[----:B------:R-:W-:Y:S05]  /*05c0*/  CALL.REL.NOINC `($__internal_524_$__cuda_sm20_div_s16) ;  /* 0x0000003800ec7944 */ /* 0x000fea0003c00000 */
[----:B------:R-:W0:Y:S01]  /*05d0*/  I2F.U32.RP R6, R37 ;  /* 0x0000002500067306 */ /* 0x000e220000209000 */
[----:B------:R-:W1:Y:S01]  /*05e0*/  S2UR UR10, SR_CTAID.Y ;  /* 0x00000000000a79c3 */ /* 0x000e620000002600 */
[----:B------:R-:W-:-:S07]  /*05f0*/  IADD3 R9, PT, PT, RZ, -R37, RZ ;  /* 0x80000025ff097210 */ /* 0x000fce0007ffe0ff */
[----:B------:R-:W1:Y:S01]  /*0600*/  LDC R7, c[0x0][0x374] ;  /* 0x0000dd00ff077b82 */ /* 0x000e620000000800 */
[----:B0-----:R-:W0:Y:S02]  /*0610*/  MUFU.RCP R6, R6 ;  /* 0x0000000600067308 */ /* 0x001e240000001000 */
[----:B0-----:R-:W-:Y:S01]  /*0620*/  VIADD R4, R6, 0xffffffe ;  /* 0x0ffffffe06047836 */ /* 0x001fe20000000000 */
[----:B-1----:R-:W-:-:S05]  /*0630*/  ISETP.LE.U32.AND P1, PT, R7, UR10, PT ;  /* 0x0000000a07007c0c */ /* 0x002fca000bf23070 */
        /* <DEDUP_REMOVED lines=11> */
[C---:B------:R-:W-:Y:S01]  /*06f0*/  @P0 IADD3 R4, PT, PT, -R37.reuse, R4, RZ ;  /* 0x0000000425040210 */ /* 0x040fe20007ffe1ff */
[----:B------:R-:W2:Y:S01]  /*0700*/  LDCU UR5, c[0x0][0x388] ;  /* 0x00007100ff0577ac */ /* 0x000ea20008000800 */
[----:B------:R-:W-:Y:S01]  /*0710*/  IMAD.SHL.U32 R21, R2, 0x4, RZ ;  /* 0x0000000402157824 */ /* 0x000fe200078e00ff */
[----:B------:R1:W-:Y:S01]  /*0720*/  STL.128 [R1+0x10], RZ ;  /* 0x000010ff01007387 */ /* 0x0003e20000100c00 */
[----:B------:R-:W-:Y:S01]  /*0730*/  ISETP.GE.U32.AND P1, PT, R4, R37, PT ;  /* 0x000000250400720c */ /* 0x000fe20003f26070 */
[----:B------:R-:W-:Y:S01]  /*0740*/  IMAD.MOV.U32 R38, RZ, RZ, R1 ;  /* 0x000000ffff267224 */ /* 0x000fe200078e0001 */
[----:B------:R-:W3:Y:S01]  /*0750*/  S2UR UR4, SR_CTAID.X ;  /* 0x00000000000479c3 */ /* 0x000ee20000002500 */
[----:B------:R1:W-:Y:S01]  /*0760*/  STL.128 [R1+0x20], RZ ;  /* 0x000020ff01007387 */ /* 0x0003e20000100c00 */
[----:B------:R-:W-:-:S02]  /*0770*/  ISETP.NE.U32.AND P2, PT, R37, RZ, PT ;  /* 0x000000ff2500720c */ /* 0x000fc40003f45070 */
[----:B------:R-:W-:Y:S01]  /*0780*/  LOP3.LUT R5, R21, 0xfff, RZ, 0x3c, !PT ;  /* 0x00000fff15057812 */ /* 0x000fe200078e3cff */
[----:B------:R1:W-:Y:S01]  /*0790*/  STL.128 [R1+0x30], RZ ;  /* 0x000030ff01007387 */ /* 0x0003e20000100c00 */
[----:B------:R-:W-:Y:S02]  /*07a0*/  @P0 IADD3 R0, PT, PT, R0, 0x1, RZ ;  /* 0x0000000100000810 */ /* 0x000fe40007ffe0ff */
[----:B------:R-:W-:Y:S01]  /*07b0*/  PRMT R36, R36, 0x9910, RZ ;  /* 0x0000991024247816 */ /* 0x000fe200000000ff */
[----:B------:R1:W-:Y:S01]  /*07c0*/  STL.128 [R1+0x40], RZ ;  /* 0x000040ff01007387 */ /* 0x0003e20000100c00 */
[----:B------:R-:W-:Y:S02]  /*07d0*/  MOV R9, 0x8a0 ;  /* 0x000008a000097802 */ /* 0x000fe40000000f00 */
[----:B------:R-:W-:Y:S01]  /*07e0*/  @P1 IADD3 R0, PT, PT, R0, 0x1, RZ ;  /* 0x0000000100001810 */ /* 0x000fe20007ffe0ff */
[----:B------:R1:W-:Y:S02]  /*07f0*/  STL.128 [R1+0x50], RZ ;  /* 0x000050ff01007387 */ /* 0x0003e40000100c00 */
[----:B------:R-:W-:Y:S01]  /*0800*/  @!P2 LOP3.LUT R0, RZ, R37, RZ, 0x33, !PT ;  /* 0x00000025ff00a212 */ /* 0x000fe200078e33ff */
[----:B0-----:R-:W-:Y:S01]  /*0810*/  IMAD.SHL.U32 R20, R22, 0x4, RZ ;  /* 0x0000000416147824 */ /* 0x001fe200078e00ff */
[----:B------:R1:W-:Y:S03]  /*0820*/  STL.128 [R1+0x60], RZ ;  /* 0x000060ff01007387 */ /* 0x0003e60000100c00 */
[----:B------:R-:W-:Y:S01]  /*0830*/  IMAD.IADD R5, R5, 0x1, -R20 ;  /* 0x0000000105057824 */ /* 0x000fe200078e0a14 */
[----:B------:R1:W-:Y:S01]  /*0840*/  STL.128 [R1+0x70], RZ ;  /* 0x000070ff01007387 */ /* 0x0003e20000100c00 */
[----:B------:R-:W-:Y:S01]  /*0850*/  LOP3.LUT R4, R20, 0xffff, RZ, 0xc0, !PT ;  /* 0x0000ffff14047812 */ /* 0x000fe200078ec0ff */
[----:B---3--:R-:W-:-:S02]  /*0860*/  USHF.L.U32 UR4, UR4, 0xc, URZ ;  /* 0x0000000c04047899 */ /* 0x008fc400080006ff */
[----:B------:R-:W-:Y:S02]  /*0870*/  LOP3.LUT R5, R5, 0xffff, RZ, 0xc0, !PT ;  /* 0x0000ffff05057812 */ /* 0x000fe400078ec0ff */
[----:B--2---:R-:W-:-:S12]  /*0880*/  UIMAD UR4, UR10, UR5, UR4 ;  /* 0x000000050a0472a4 */ /* 0x004fd8000f8e0204 */
[----:B-1----:R-:W-:Y:S05]  /*0890*/  CALL.REL.NOINC `($__internal_525_$__cuda_sm20_div_u16) ;  /* 0x00000038009c7944 */ /* 0x002fea0003c00000 */
        /* <DEDUP_REMOVED lines=10> */
.L_x_26767:
[----:B0-----:R-:W-:-:S05]  /*0940*/  IADD3 R5, PT, PT, R21, UR4, RZ ;  /* 0x0000000415057c10 */ /* 0x001fca000fffe0ff */
[----:B-1----:R-:W-:-:S06]  /*0950*/  IMAD.WIDE R4, R5, 0x4, R8 ;  /* 0x0000000405047825 */ /* 0x002fcc00078e0208 */
        /* <DEDUP_REMOVED lines=8> */
.L_x_26766:
[----:B------:R-:W-:Y:S05]  /*09e0*/  BSYNC.RECONVERGENT B0 ;  /* 0x0000000000007941 */ /* 0x000fea0003800200 */
.L_x_26765:
[----:B------:R-:W1:Y:S01]  /*09f0*/  S2UR UR6, SR_CgaCtaId ;  /* 0x00000000000679c3 */ /* 0x000e620000008800 */
[----:B------:R-:W-:Y:S01]  /*0a00*/  UMOV UR5, 0x400 ;  /* 0x0000040000057882 */ /* 0x000fe20000000000 */
[----:B------:R-:W-:Y:S01]  /*0a10*/  BSSY.RECONVERGENT B0, `(.L_x_26768) ;  /* 0x000001e000007945 */ /* 0x000fe20003800200 */
[----:B------:R-:W-:-:S05]  /*0a20*/  UIADD3 UR5, UPT, UPT, UR5, 0x80, URZ ;  /* 0x0000008005057890 */ /* 0x000fca000fffe0ff */
[----:B------:R-:W2:Y:S01]  /*0a30*/  LDC.64 R24, c[0x0][0x390] ;  /* 0x0000e400ff187b82 */ /* 0x000ea20000000a00 */
[----:B-1----:R-:W-:-:S12]  /*0a40*/  ULEA UR6, UR6, UR5, 0x18 ;  /* 0x0000000506067291 */ /* 0x002fd8000f8ec0ff */
.L_x_26769:
[C---:B-1----:R-:W-:Y:S02]  /*0a50*/  IMAD.IADD R9, R20.reuse, 0x1, R21 ;  /* 0x0000000114097824 */ /* 0x042fe400078e0215 */
[----:B0-----:R-:W-:Y:S02]  /*0a60*/  VIADD R7, R21, UR4 ;  /* 0x0000000415077c36 */ /* 0x001fe40008000000 */
[----:B------:R-:W-:Y:S02]  /*0a70*/  IMAD.IADD R5, R20, 0x1, R9 ;  /* 0x0000000114057824 */ /* 0x000fe400078e0209 */
[----:B------:R-:W-:-:S03]  /*0a80*/  VIADD R9, R9, UR4 ;  /* 0x0000000409097c36 */ /* 0x000fc60008000000 */
[----:B------:R-:W-:Y:S01]  /*0a90*/  IADD3 R23, PT, PT, R20, R5, RZ ;  /* 0x0000000514177210 */ /* 0x000fe20007ffe0ff */
[----:B--2---:R-:W-:Y:S01]  /*0aa0*/  IMAD.WIDE R8, R9, 0x4, R24 ;  /* 0x0000000409087825 */ /* 0x004fe200078e0218 */
[----:B------:R-:W-:-:S03]  /*0ab0*/  IADD3 R13, PT, PT, R5, UR4, RZ ;  /* 0x00000004050d7c10 */ /* 0x000fc6000fffe0ff */
[----:B------:R-:W-:Y:S02]  /*0ac0*/  VIADD R17, R23, UR4 ;  /* 0x0000000417117c36 */ /* 0x000fe40008000000 */
        /* <DEDUP_REMOVED lines=19> */
.L_x_26768:
        /* <DEDUP_REMOVED lines=21> */
[C---:B------:R-:W-:Y:S01]  /*0d50*/  IMAD.IADD R6, R39.reuse, 0x1, R0 ;  /* 0x0000000127067824 */ /* 0x040fe200078e0200 */
[----:B------:R-:W2:Y:S01]  /*0d60*/  LDC R12, c[0x0][0x3ac] ;  /* 0x0000eb00ff0c7b82 */ /* 0x000ea20000000800 */
[----:B------:R-:W-:Y:S01]  /*0d70*/  IMAD.MOV R9, RZ, RZ, -R39 ;  /* 0x000000ffff097224 */ /* 0x000fe200078e0a27 */
[----:B------:R-:W-:Y:S01]  /*0d80*/  ISETP.NE.U32.AND P2, PT, R39, RZ, PT ;  /* 0x000000ff2700720c */ /* 0x000fe20003f45070 */
[----:B------:R-:W-:Y:S01]  /*0d90*/  BSSY B1, `(.L_x_26771) ;  /* 0x00000ad000017945 */ /* 0x000fe20003800000 */
[----:B------:R-:W3:Y:S01]  /*0da0*/  LDCU UR11, c[0x0][0x3ac] ;  /* 0x00007580ff0b77ac */ /* 0x000ee20008000800 */
[----:B0-----:R-:W0:Y:S01]  /*0db0*/  MUFU.RCP R8, R8 ;  /* 0x0000000800087308 */ /* 0x001e220000001000 */
[----:B-1----:R-:W-:-:S04]  /*0dc0*/  UISETP.LT.AND UP0, UPT, UR5, 0x2, UPT ;  /* 0x000000020500788c */ /* 0x002fc8000bf01270 */
[----:B------:R-:W-:-:S06]  /*0dd0*/  USEL UR5, UR5, 0x2, UP0 ;  /* 0x0000000205057887 */ /* 0x000fcc0008000000 */
[C---:B------:R-:W-:Y:S02]  /*0de0*/  ISETP.GE.AND P0, PT, R6.reuse, UR5, PT ;  /* 0x0000000506007c0c */ /* 0x040fe4000bf06270 */
[----:B------:R-:W-:Y:S02]  /*0df0*/  VIMNMX R7, PT, PT, R6, UR5, !PT ;  /* 0x0000000506077c48 */ /* 0x000fe4000ffe0100 */
[----:B0-----:R-:W-:Y:S02]  /*0e00*/  IADD3 R4, PT, PT, R8, 0xffffffe, RZ ;  /* 0x0ffffffe08047810 */ /* 0x001fe40007ffe0ff */
[----:B------:R-:W-:Y:S02]  /*0e10*/  SEL R8, RZ, 0x1, P0 ;  /* 0x00000001ff087807 */ /* 0x000fe40000000000 */
[----:B------:R0:W1:Y:S02]  /*0e20*/  F2I.FTZ.U32.TRUNC.NTZ R5, R4 ;  /* 0x0000000400057305 */ /* 0x000064000021f000 */
[----:B------:R-:W-:Y:S01]  /*0e30*/  IADD3 R6, PT, PT, R7, -R6, -R8 ;  /* 0x8000000607067210 */ /* 0x000fe20007ffe808 */
[----:B0-----:R-:W-:-:S02]  /*0e40*/  HFMA2 R4, -RZ, RZ, 0, 0 ;  /* 0x00000000ff047431 */ /* 0x001fc400000001ff */
[----:B-1----:R-:W-:-:S04]  /*0e50*/  IMAD R9, R9, R5, RZ ;  /* 0x0000000509097224 */ /* 0x002fc800078e02ff */
[----:B------:R-:W-:-:S06]  /*0e60*/  IMAD.HI.U32 R5, R5, R9, R4 ;  /* 0x0000000905057227 */ /* 0x000fcc00078e0004 */
[----:B------:R-:W-:-:S04]  /*0e70*/  IMAD.HI.U32 R9, R5, R6, RZ ;  /* 0x0000000605097227 */ /* 0x000fc800078e00ff */
[----:B------:R-:W-:-:S04]  /*0e80*/  IMAD.MOV R4, RZ, RZ, -R9 ;  /* 0x000000ffff047224 */ /* 0x000fc800078e0a09 */
[----:B------:R-:W-:Y:S02]  /*0e90*/  IMAD R6, R39, R4, R6 ;  /* 0x0000000427067224 */ /* 0x000fe400078e0206 */
[----:B------:R-:W-:-:S03]  /*0ea0*/  IMAD.MOV R4, RZ, RZ, -R0 ;  /* 0x000000ffff047224 */ /* 0x000fc600078e0a00 */
[----:B------:R-:W-:Y:S01]  /*0eb0*/  ISETP.GE.U32.AND P0, PT, R6, R39, PT ;  /* 0x000000270600720c */ /* 0x000fe20003f06070 */
[----:B------:R-:W-:-:S05]  /*0ec0*/  IMAD R4, R37, R4, R2 ;  /* 0x0000000425047224 */ /* 0x000fca00078e0202 */
[----:B------:R-:W-:-:S05]  /*0ed0*/  LOP3.LUT R5, R4, 0x1, RZ, 0xc0, !PT ;  /* 0x0000000104057812 */ /* 0x000fca00078ec0ff */
[----:B------:R-:W-:Y:S02]  /*0ee0*/  VIADD R7, R5, 0x1 ;  /* 0x0000000105077836 */ /* 0x000fe40000000000 */
[----:B------:R-:W-:Y:S01]  /*0ef0*/  @P0 IADD3 R6, PT, PT, -R39, R6, RZ ;  /* 0x0000000627060210 */ /* 0x000fe20007ffe1ff */
[----:B------:R-:W-:Y:S02]  /*0f00*/  @P0 VIADD R9, R9, 0x1 ;  /* 0x0000000109090836 */ /* 0x000fe40000000000 */
[-C--:B--2---:R-:W-:Y:S02]  /*0f10*/  ISETP.GE.AND P0, PT, R7, R12.reuse, PT ;  /* 0x0000000c0700720c */ /* 0x084fe40003f06270 */
[----:B------:R-:W-:Y:S02]  /*0f20*/  ISETP.GE.U32.AND P1, PT, R6, R39, PT ;  /* 0x000000270600720c */ /* 0x000fe40003f26070 */
[----:B------:R-:W-:Y:S02]  /*0f30*/  SEL R10, R12, RZ, P0 ;  /* 0x000000ff0c0a7207 */ /* 0x000fe40000000000 */
[----:B------:R-:W-:-:S03]  /*0f40*/  ISETP.GE.AND P0, PT, R5, R12, PT ;  /* 0x0000000c0500720c */ /* 0x000fc60003f06270 */
[----:B------:R-:W-:Y:S01]  /*0f50*/  IMAD.IADD R7, R7, 0x1, -R10 ;  /* 0x0000000107077824 */ /* 0x000fe200078e0a0a */
[----:B------:R-:W-:Y:S02]  /*0f60*/  SEL R12, R12, RZ, P0 ;  /* 0x000000ff0c0c7207 */ /* 0x000fe40000000000 */
[C---:B------:R-:W-:Y:S02]  /*0f70*/  LOP3.LUT R10, R5.reuse, 0x1, RZ, 0x3c, !PT ;  /* 0x00000001050a7812 */ /* 0x040fe400078e3cff */
[----:B------:R-:W-:Y:S02]  /*0f80*/  IADD3 R11, PT, PT, R5, -R12, RZ ;  /* 0x8000000c050b7210 */ /* 0x000fe40007ffe0ff */
[----:B------:R-:W-:Y:S02]  /*0f90*/  @P1 IADD3 R9, PT, PT, R9, 0x1, RZ ;  /* 0x0000000109091810 */ /* 0x000fe40007ffe0ff */
[----:B------:R-:W-:-:S05]  /*0fa0*/  @!P2 LOP3.LUT R9, RZ, R39, RZ, 0x33, !PT ;  /* 0x00000027ff09a212 */ /* 0x000fca00078e33ff */
[----:B------:R-:W-:Y:S01]  /*0fb0*/  IMAD.IADD R6, R8, 0x1, R9 ;  /* 0x0000000108067824 */ /* 0x000fe200078e0209 */
[----:B---3--:R-:W-:-:S07]  /*0fc0*/  CS2R R8, SRZ ;  /* 0x0000000000087805 */ /* 0x008fce000001ff00 */
.L_x_26790:
[----:B0-----:R-:W0:Y:S01]  /*0fd0*/  LDCU UR4, c[0x0][0x3ac] ;  /* 0x00007580ff0477ac */ /* 0x001e220008000800 */
[----:B------:R-:W-:Y:S01]  /*0fe0*/  IMAD.IADD R17, R4, 0x1, R8 ;  /* 0x0000000104117824 */ /* 0x000fe200078e0208 */
[----:B------:R-:W-:Y:S01]  /*0ff0*/  ISETP.GE.AND P2, PT, R0, UR5, PT ;  /* 0x0000000500007c0c */ /* 0x000fe2000bf46270 */
[----:B------:R-:W-:Y:S01]  /*1000*/  BSSY B0, `(.L_x_26772) ;  /* 0x0000083000007945 */ /* 0x000fe20003800000 */
[----:B------:R-:W-:Y:S01]  /*1010*/  IADD3 R8, PT, PT, R37, R8, RZ ;  /* 0x0000000825087210 */ /* 0x000fe20007ffe0ff */
[----:B0-2---:R-:W-:-:S05]  /*1020*/  IMAD.U32 R14, RZ, RZ, UR4 ;  /* 0x00000004ff0e7e24 */ /* 0x005fca000f8e00ff */
[C---:B------:R-:W-:Y:S02]  /*1030*/  ISETP.GE.AND P0, PT, R14.reuse, 0x2, PT ;  /* 0x000000020e00780c */ /* 0x040fe40003f06270 */
[----:B------:R-:W-:-:S11]  /*1040*/  ISETP.GT.AND P1, PT, R14, RZ, PT ;  /* 0x000000ff0e00720c */ /* 0x000fd60003f24270 */
[CC--:B------:R-:W-:Y:S02]  /*1050*/  @P0 IMAD R16, R17.reuse, R14.reuse, R10 ;  /* 0x0000000e11100224 */ /* 0x0c0fe400078e020a */
[----:B------:R-:W-:-:S03]  /*1060*/  @P1 IMAD R15, R17, R14, R5 ;  /* 0x0000000e110f1224 */ /* 0x000fc600078e0205 */
[----:B------:R-:W-:Y:S02]  /*1070*/  @P0 LEA R16, R16, UR6, 0x2 ;  /* 0x0000000610100c11 */ /* 0x000fe4000f8e10ff */
[----:B------:R-:W-:-:S03]  /*1080*/  @P1 LEA R15, R15, UR6, 0x2 ;  /* 0x000000060f0f1c11 */ /* 0x000fc6000f8e10ff */
[----:B-1----:R0:W1:Y:S04]  /*1090*/  @P0 LDS R13, [R16] ;  /* 0x00000000100d0984 */ /* 0x0020680000000800 */
[----:B------:R0:W2:Y:S01]  /*10a0*/  @P1 LDS R12, [R15] ;  /* 0x000000000f0c1984 */ /* 0x0000a20000000800 */
[----:B------:R-:W-:Y:S01]  /*10b0*/  ISETP.GE.AND P1, PT, R8, R3, PT ;  /* 0x000000030800720c */ /* 0x000fe20003f26270 */
[----:B---34-:R-:W-:-:S12]  /*10c0*/  @P2 BRA `(.L_x_26773) ;  /* 0x0000000400d82947 */ /* 0x018fd80003800000 */
[----:B------:R-:W-:Y:S01]  /*10d0*/  ISETP.NE.AND P2, PT, R6, RZ, PT ;  /* 0x000000ff0600720c */ /* 0x000fe20003f45270 */
[----:B------:R-:W-:Y:S01]  /*10e0*/  BSSY B2, `(.L_x_26774) ;  /* 0x000004d000027945 */ /* 0x000fe20003800000 */
[----:B0-----:R-:W-:Y:S02]  /*10f0*/  IMAD.MOV.U32 R16, RZ, RZ, RZ ;  /* 0x000000ffff107224 */ /* 0x001fe400078e00ff */
[----:B------:R-:W-:-:S09]  /*1100*/  IMAD.MOV.U32 R20, RZ, RZ, R0 ;  /* 0x000000ffff147224 */ /* 0x000fd200078e0000 */
[----:B------:R-:W-:Y:S05]  /*1110*/  @!P2 BRA `(.L_x_26775) ;  /* 0x000000040024a947 */ /* 0x000fea0003800000 */
[----:B------:R-:W0:Y:S01]  /*1120*/  S2R R18, SR_CgaCtaId ;  /* 0x0000000000127919 */ /* 0x000e220000008800 */
[----:B------:R-:W-:Y:S01]  /*1130*/  MOV R15, 0x400 ;  /* 0x00000400000f7802 */ /* 0x000fe20000000f00 */
[----:B------:R-:W-:Y:S01]  /*1140*/  IMAD R19, R36, R9, RZ ;  /* 0x0000000924137224 */ /* 0x000fe200078e02ff */
[----:B------:R-:W-:Y:S01]  /*1150*/  IADD3 R16, PT, PT, R6, 0x1, RZ ;  /* 0x0000000106107810 */ /* 0x000fe20007ffe0ff */
[----:B------:R-:W-:Y:S01]  /*1160*/  IMAD.MOV.U32 R20, RZ, RZ, R0 ;  /* 0x000000ffff147224 */ /* 0x000fe200078e0000 */
[----:B------:R-:W-:Y:S02]  /*1170*/  ISETP.GT.U32.AND P2, PT, R14, 0x40, PT ;  /* 0x000000400e00780c */ /* 0x000fe40003f44070 */
[----:B------:R-:W-:-:S04]  /*1180*/  LOP3.LUT R16, R16, 0xfffffffe, RZ, 0xc0, !PT ;  /* 0xfffffffe10107812 */ /* 0x000fc800078ec0ff */
[----:B------:R-:W-:Y:S02]  /*1190*/  IADD3 R17, PT, PT, -R16, RZ, RZ ;  /* 0x000000ff10117210 */ /* 0x000fe40007ffe1ff */
[----:B0-----:R-:W-:Y:S01]  /*11a0*/  LEA R15, R18, R15, 0x18 ;  /* 0x0000000f120f7211 */ /* 0x001fe200078ec0ff */
[----:B------:R-:W-:-:S05]  /*11b0*/  IMAD.SHL.U32 R18, R2, 0x4, RZ ;  /* 0x0000000402127824 */ /* 0x000fca00078e00ff */
[----:B------:R-:W-:-:S07]  /*11c0*/  LOP3.LUT R18, R18, 0x4, RZ, 0xc0, !PT ;  /* 0x0000000412127812 */ /* 0x000fce00078ec0ff */
.L_x_26784:
[----:B0---4-:R-:W-:Y:S01]  /*11d0*/  IMAD R24, R20, 0xc, R15 ;  /* 0x0000000c14187824 */ /* 0x011fe200078e020f */
[----:B--23--:R-:W-:Y:S06]  /*11e0*/  @P2 BRA `(.L_x_26776) ;  /* 0x0000000000382947 */ /* 0x00cfec0003800000 */
[----:B------:R-:W-:Y:S01]  /*11f0*/  IMAD.IADD R14, R24, 0x1, R18 ;  /* 0x00000001180e7824 */ /* 0x000fe200078e0212 */
[----:B------:R-:W-:-:S04]  /*1200*/  UMOV UR4, 0xffffffff ;  /* 0xffffffff00047882 */ /* 0x000fc80000000000 */
[----:B------:R0:W3:Y:S01]  /*1210*/  LDS R26, [R14] ;  /* 0x000000000e1a7984 */ /* 0x0000e20000000800 */
[----:B------:R-:W-:Y:S05]  /*1220*/  BRA.DIV UR4, `(.L_x_26777) ;  /* 0x0000002a04dc7947 */ /* 0x000fea000b800000 */
[----:B---3--:R3:W4:Y:S02]  /*1230*/  SHFL.IDX PT, R21, R26, R11, 0x1e1f ;  /* 0x001e1f0b1a157589 */ /* 0x00872400000e0000 */
.L_x_26793:
[----:B0-----:R-:W-:Y:S02]  /*1240*/  IMAD.U32 R14, RZ, RZ, UR11 ;  /* 0x0000000bff0e7e24 */ /* 0x001fe4000f8e00ff */
[----:B--2-4-:R-:W-:-:S03]  /*1250*/  IMAD R22, R12, R21, RZ ;  /* 0x000000150c167224 */ /* 0x014fc600078e02ff */
[----:B------:R-:W-:-:S13]  /*1260*/  ISETP.GE.AND P0, PT, R14, 0x2, PT ;  /* 0x000000020e00780c */ /* 0x000fda0003f06270 */
[----:B------:R-:W-:Y:S05]  /*1270*/  @!P0 BRA `(.L_x_26778) ;  /* 0x00000000003c8947 */ /* 0x000fea0003800000 */
[----:B------:R-:W-:-:S03]  /*1280*/  UMOV UR4, 0xffffffff ;  /* 0xffffffff00047882 */ /* 0x000fc60000000000 */
[----:B------:R-:W-:Y:S05]  /*1290*/  BRA.DIV UR4, `(.L_x_26779) ;  /* 0x0000002a04e87947 */ /* 0x000fea000b800000 */
[----:B------:R0:W2:Y:S02]  /*12a0*/  SHFL.IDX PT, R21, R26, R7, 0x1e1f ;  /* 0x001e1f071a157589 */ /* 0x0000a400000e0000 */
.L_x_26796:
[----:B-12---:R-:W-:Y:S01]  /*12b0*/  IMAD R22, R13, R21, R22 ;  /* 0x000000150d167224 */ /* 0x006fe200078e0216 */
[----:B------:R-:W-:Y:S06]  /*12c0*/  BRA `(.L_x_26778) ;  /* 0x0000000000287947 */ /* 0x000fec0003800000 */
.L_x_26776:
[----:B------:R-:W-:Y:S01]  /*12d0*/  MOV R14, UR11 ;  /* 0x0000000b000e7c02 */ /* 0x000fe20008000f00 */
[----:B------:R-:W-:-:S03]  /*12e0*/  HFMA2 R22, -RZ, RZ, 0, 0 ;  /* 0x00000000ff167431 */ /* 0x000fc600000001ff */
[C---:B------:R-:W-:Y:S02]  /*12f0*/  ISETP.GE.AND P3, PT, R14.reuse, 0x1, PT ;  /* 0x000000010e00780c */ /* 0x040fe40003f66270 */
[----:B------:R-:W-:-:S11]  /*1300*/  ISETP.GE.AND P0, PT, R14, 0x2, PT ;  /* 0x000000020e00780c */ /* 0x000fd60003f06270 */
[--C-:B------:R-:W-:Y:S02]  /*1310*/  @P3 IMAD R21, R5, 0x4, R24.reuse ;  /* 0x0000000405153824 */ /* 0x100fe400078e0218 */
[----:B------:R-:W-:-:S04]  /*1320*/  @P0 IMAD R23, R10, 0x4, R24 ;  /* 0x000000040a170824 */ /* 0x000fc800078e0218 */
[----:B------:R-:W2:Y:S04]  /*1330*/  @P3 LDS R21, [R21] ;  /* 0x0000000015153984 */ /* 0x000ea80000000800 */
[----:B------:R-:W1:Y:S01]  /*1340*/  @P0 LDS R23, [R23] ;  /* 0x0000000017170984 */ /* 0x000e620000000800 */
[----:B--2---:R-:W-:-:S04]  /*1350*/  @P3 IMAD R22, R12, R21, RZ ;  /* 0x000000150c163224 */ /* 0x004fc800078e02ff */
[----:B-1----:R-:W-:-:S07]  /*1360*/  @P0 IMAD R22, R13, R23, R22 ;  /* 0x000000170d160224 */ /* 0x002fce00078e0216 */
.L_x_26778:
[----:B------:R-:W-:-:S05]  /*1370*/  IMAD R21, R19, 0x4, R38 ;  /* 0x0000000413157824 */ /* 0x000fca00078e0226 */
[----:B------:R-:W2:Y:S01]  /*1380*/  LDL R23, [R21] ;  /* 0x0000000015177983 */ /* 0x000ea20000100800 */
[----:B------:R-:W-:Y:S01]  /*1390*/  IMAD R25, R39, 0xc, R24 ;  /* 0x0000000c27197824 */ /* 0x000fe200078e0218 */
[----:B------:R-:W-:-:S03]  /*13a0*/  ISETP.GE.U32.AND P3, PT, R14, 0x41, PT ;  /* 0x000000410e00780c */ /* 0x000fc60003f66070 */
[----:B------:R-:W-:-:S06]  /*13b0*/  IMAD.IADD R24, R18, 0x1, R25 ;  /* 0x0000000112187824 */ /* 0x000fcc00078e0219 */
[----:B------:R-:W4:Y:S01]  /*13c0*/  LDS R24, [R24] ;  /* 0x0000000018187984 */ /* 0x000f220000000800 */
[----:B--2---:R-:W-:-:S05]  /*13d0*/  IADD3 R22, PT, PT, R23, R22, RZ ;  /* 0x0000001617167210 */ /* 0x004fca0007ffe0ff */
[----:B------:R2:W-:Y:S01]  /*13e0*/  STL [R21], R22 ;  /* 0x0000001615007387 */ /* 0x0005e20000100800 */
[----:B----4-:R-:W-:Y:S05]  /*13f0*/  @!P3 BRA `(.L_x_26780) ;  /* 0x000000000028b947 */ /* 0x010fea0003800000 */
[----:B------:R-:W-:Y:S01]  /*1400*/  ISETP.GE.AND P3, PT, R14, 0x1, PT ;  /* 0x000000010e00780c */ /* 0x000fe20003f66270 */
[----:B--2---:R-:W-:-:S12]  /*1410*/  IMAD.MOV.U32 R22, RZ, RZ, RZ ;  /* 0x000000ffff167224 */ /* 0x004fd800078e00ff */
[----:B------:R-:W-:-:S06]  /*1420*/  @P3 IMAD R23, R5, 0x4, R25 ;  /* 0x0000000405173824 */ /* 0x000fcc00078e0219 */
[----:B------:R-:W2:Y:S02]  /*1430*/  @P3 LDS R23, [R23] ;  /* 0x0000000017173984 */ /* 0x000ea40000000800 */
[----:B--2---:R-:W-:Y:S01]  /*1440*/  @P3 IMAD R22, R12, R23, RZ ;  /* 0x000000170c163224 */ /* 0x004fe200078e02ff */
[----:B------:R-:W-:Y:S06]  /*1450*/  @!P0 BRA `(.L_x_26781) ;  /* 0x0000000000348947 */ /* 0x000fec0003800000 */
[----:B------:R-:W-:-:S06]  /*1460*/  LEA R23, R10, R25, 0x2 ;  /* 0x000000190a177211 */ /* 0x000fcc00078e10ff */
[----:B------:R-:W1:Y:S02]  /*1470*/  LDS R23, [R23] ;  /* 0x0000000017177984 */ /* 0x000e640000000800 */
[----:B-1----:R-:W-:Y:S01]  /*1480*/  IMAD R22, R13, R23, R22 ;  /* 0x000000170d167224 */ /* 0x002fe200078e0216 */
[----:B------:R-:W-:Y:S06]  /*1490*/  BRA `(.L_x_26781) ;  /* 0x0000000000247947 */ /* 0x000fec0003800000 */
.L_x_26780:
[----:B------:R-:W-:-:S03]  /*14a0*/  UMOV UR4, 0xffffffff ;  /* 0xffffffff00047882 */ /* 0x000fc60000000000 */
[----:B------:R-:W-:Y:S05]  /*14b0*/  BRA.DIV UR4, `(.L_x_26782) ;  /* 0x0000002a04887947 */ /* 0x000fea000b800000 */
[----:B------:R4:W0:Y:S02]  /*14c0*/  SHFL.IDX PT, R23, R24, R11, 0x1e1f ;  /* 0x001e1f0b18177589 */ /* 0x00082400000e0000 */
.L_x_26799:
[----:B0-2---:R-:W-:Y:S01]  /*14d0*/  IMAD R22, R12, R23, RZ ;  /* 0x000000170c167224 */ /* 0x005fe200078e02ff */
[----:B------:R-:W-:Y:S06]  /*14e0*/  @!P0 BRA `(.L_x_26781) ;  /* 0x0000000000108947 */ /* 0x000fec0003800000 */
[----:B------:R-:W-:-:S03]  /*14f0*/  UMOV UR4, 0xffffffff ;  /* 0xffffffff00047882 */ /* 0x000fc60000000000 */
[----:B------:R-:W-:Y:S05]  /*1500*/  BRA.DIV UR4, `(.L_x_26783) ;  /* 0x0000002a049c7947 */ /* 0x000fea000b800000 */
[----:B------:R0:W2:Y:S02]  /*1510*/  SHFL.IDX PT, R23, R24, R7, 0x1e1f ;  /* 0x001e1f0718177589 */ /* 0x0000a400000e0000 */
.L_x_26802:
[----:B-12---:R-:W-:-:S07]  /*1520*/  IMAD R22, R13, R23, R22 ;  /* 0x000000170d167224 */ /* 0x006fce00078e0216 */
.L_x_26781:
[----:B------:R-:W2:Y:S01]  /*1530*/  LDL R23, [R21+0x4] ;  /* 0x0000040015177983 */ /* 0x000ea20000100800 */
[----:B------:R-:W-:Y:S01]  /*1540*/  VIADD R17, R17, 0x2 ;  /* 0x0000000211117836 */ /* 0x000fe20000000000 */
[----:B------:R-:W-:Y:S01]  /*1550*/  LEA R20, R39, R20, 0x1 ;  /* 0x0000001427147211 */ /* 0x000fe200078e08ff */
[----:B------:R-:W-:-:S03]  /*1560*/  VIADD R19, R19, 0x2 ;  /* 0x0000000213137836 */ /* 0x000fc60000000000 */
[----:B------:R-:W-:Y:S01]  /*1570*/  ISETP.NE.AND P3, PT, R17, RZ, PT ;  /* 0x000000ff1100720c */ /* 0x000fe20003f65270 */
[----:B--2---:R-:W-:-:S05]  /*1580*/  IMAD.IADD R22, R23, 0x1, R22 ;  /* 0x0000000117167824 */ /* 0x004fca00078e0216 */
[----:B------:R2:W-:Y:S07]  /*1590*/  STL [R21+0x4], R22 ;  /* 0x0000041615007387 */ /* 0x0005ee0000100800 */
[----:B------:R-:W-:Y:S05]  /*15a0*/  @P3 BRA `(.L_x_26784) ;  /* 0xfffffffc00083947 */ /* 0x000fea000383ffff */
.L_x_26775:
[----:B------:R-:W-:Y:S05]  /*15b0*/  BSYNC B2 ;  /* 0x0000000000027941 */ /* 0x000fea0003800000 */
.L_x_26774:
[----:B------:R-:W-:-:S04]  /*15c0*/  LOP3.LUT R15, R6, 0x1, RZ, 0xc0, !PT ;  /* 0x00000001060f7812 */ /* 0x000fc800078ec0ff */
[----:B------:R-:W-:-:S13]  /*15d0*/  ISETP.NE.U32.AND P2, PT, R15, 0x1, PT ;  /* 0x000000010f00780c */ /* 0x000fda0003f45070 */
[----:B------:R-:W-:Y:S05]  /*15e0*/  @!P2 BRA `(.L_x_26773) ;  /* 0x000000000090a947 */ /* 0x000fea0003800000 */
[----:B------:R-:W5:Y:S01]  /*15f0*/  S2R R18, SR_CgaCtaId ;  /* 0x0000000000127919 */ /* 0x000f620000008800 */
[----:B------:R-:W-:Y:S01]  /*1600*/  MOV R15, 0x400 ;  /* 0x00000400000f7802 */ /* 0x000fe20000000f00 */
[----:B------:R-:W-:Y:S01]  /*1610*/  BSSY B2, `(.L_x_26785) ;  /* 0x000001c000027945 */ /* 0x000fe20003800000 */
[----:B------:R-:W-:Y:S02]  /*1620*/  ISETP.GE.U32.AND P2, PT, R14, 0x41, PT ;  /* 0x000000410e00780c */ /* 0x000fe40003f46070 */
[----:B-----5:R-:W-:Y:S01]  /*1630*/  LEA R15, R18, R15, 0x18 ;  /* 0x0000000f120f7211 */ /* 0x020fe200078ec0ff */
[----:B------:R-:W-:-:S04]  /*1640*/  IMAD.SHL.U32 R18, R2, 0x4, RZ ;  /* 0x0000000402127824 */ /* 0x000fc800078e00ff */
[----:B------:R-:W-:Y:S01]  /*1650*/  IMAD R17, R20, 0xc, R15 ;  /* 0x0000000c14117824 */ /* 0x000fe200078e020f */
[----:B------:R-:W-:-:S04]  /*1660*/  LOP3.LUT R18, R18, 0x4, RZ, 0xc0, !PT ;  /* 0x0000000412127812 */ /* 0x000fc800078ec0ff */
[----:B------:R-:W-:-:S05]  /*1670*/  IADD3 R15, PT, PT, R18, R17, RZ ;  /* 0x00000011120f7210 */ /* 0x000fca0007ffe0ff */
[----:B------:R0:W0:Y:S01]  /*1680*/  LDS R18, [R15] ;  /* 0x000000000f127984 */ /* 0x0000220000000800 */
[----:B------:R-:W-:Y:S05]  /*1690*/  @!P2 BRA `(.L_x_26786) ;  /* 0x000000000028a947 */ /* 0x000fea0003800000 */
[----:B------:R-:W-:Y:S01]  /*16a0*/  ISETP.GE.AND P2, PT, R14, 0x1, PT ;  /* 0x000000010e00780c */ /* 0x000fe20003f46270 */
[----:B------:R-:W-:-:S12]  /*16b0*/  IMAD.MOV.U32 R14, RZ, RZ, RZ ;  /* 0x000000ffff0e7224 */ /* 0x000fd800078e00ff */
[----:B0-----:R-:W-:-:S06]  /*16c0*/  @P2 IMAD R15, R5, 0x4, R17 ;  /* 0x00000004050f2824 */ /* 0x001fcc00078e0211 */
[----:B------:R-:W2:Y:S02]  /*16d0*/  @P2 LDS R15, [R15] ;  /* 0x000000000f0f2984 */ /* 0x000ea40000000800 */
[----:B--2---:R-:W-:Y:S01]  /*16e0*/  @P2 IMAD R14, R12, R15, RZ ;  /* 0x0000000f0c0e2224 */ /* 0x004fe200078e02ff */
[----:B------:R-:W-:Y:S06]  /*16f0*/  @!P0 BRA `(.L_x_26787) ;  /* 0x0000000000348947 */ /* 0x000fec0003800000 */
[----:B------:R-:W-:-:S06]  /*1700*/  LEA R15, R10, R17, 0x2 ;  /* 0x000000110a0f7211 */ /* 0x000fcc00078e10ff */
[----:B------:R-:W1:Y:S02]  /*1710*/  LDS R15, [R15] ;  /* 0x000000000f0f7984 */ /* 0x000e640000000800 */
[----:B-1----:R-:W-:Y:S01]  /*1720*/  IMAD R14, R13, R15, R14 ;  /* 0x0000000f0d0e7224 */ /* 0x002fe200078e020e */
[----:B------:R-:W-:Y:S06]  /*1730*/  BRA `(.L_x_26787) ;  /* 0x0000000000247947 */ /* 0x000fec0003800000 */
.L_x_26786:
[----:B------:R-:W-:-:S03]  /*1740*/  UMOV UR4, 0xffffffff ;  /* 0xffffffff00047882 */ /* 0x000fc60000000000 */
[----:B------:R-:W-:Y:S05]  /*1750*/  BRA.DIV UR4, `(.L_x_26788) ;  /* 0x0000002a04307947 */ /* 0x000fea000b800000 */
[----:B0-----:R0:W0:Y:S02]  /*1760*/  SHFL.IDX PT, R15, R18, R11, 0x1e1f ;  /* 0x001e1f0b120f7589 */ /* 0x00102400000e0000 */
.L_x_26805:
[----:B0-2---:R-:W-:Y:S01]  /*1770*/  IMAD R14, R12, R15, RZ ;  /* 0x0000000f0c0e7224 */ /* 0x005fe200078e02ff */
[----:B------:R-:W-:Y:S06]  /*1780*/  @!P0 BRA `(.L_x_26787) ;  /* 0x0000000000108947 */ /* 0x000fec0003800000 */
[----:B------:R-:W-:-:S03]  /*1790*/  UMOV UR4, 0xffffffff ;  /* 0xffffffff00047882 */ /* 0x000fc60000000000 */
[----:B------:R-:W-:Y:S05]  /*17a0*/  BRA.DIV UR4, `(.L_x_26789) ;  /* 0x0000002a04487947 */ /* 0x000fea000b800000 */
[----:B------:R0:W2:Y:S02]  /*17b0*/  SHFL.IDX PT, R15, R18, R7, 0x1e1f ;  /* 0x001e1f07120f7589 */ /* 0x0000a400000e0000 */
.L_x_26808:
[----:B-12---:R-:W-:-:S07]  /*17c0*/  IMAD R14, R13, R15, R14 ;  /* 0x0000000f0d0e7224 */ /* 0x006fce00078e020e */
.L_x_26787:
[----:B------:R-:W-:Y:S05]  /*17d0*/  BSYNC B2 ;  /* 0x0000000000027941 */ /* 0x000fea0003800000 */
.L_x_26785:
[----:B------:R-:W-:-:S04]  /*17e0*/  IMAD R15, R36, R9, R16 ;  /* 0x00000009240f7224 */ /* 0x000fc800078e0210 */
[----:B------:R-:W-:-:S05]  /*17f0*/  IMAD R15, R15, 0x4, R38 ;  /* 0x000000040f0f7824 */ /* 0x000fca00078e0226 */
[----:B------:R-:W2:Y:S02]  /*1800*/  LDL R17, [R15] ;  /* 0x000000000f117983 */ /* 0x000ea40000100800 */
[----:B--2---:R-:W-:-:S05]  /*1810*/  IMAD.IADD R14, R17, 0x1, R14 ;  /* 0x00000001110e7824 */ /* 0x004fca00078e020e */
[----:B------:R2:W-:Y:S02]  /*1820*/  STL [R15], R14 ;  /* 0x0000000e0f007387 */ /* 0x0005e40000100800 */
.L_x_26773:
[----:B------:R-:W-:Y:S05]  /*1830*/  BSYNC B0 ;  /* 0x0000000000007941 */ /* 0x000fea0003800000 */
.L_x_26772:
[----:B------:R-:W-:Y:S01]  /*1840*/  IADD3 R9, PT, PT, R9, 0x1, RZ ;  /* 0x0000000109097810 */ /* 0x000fe20007ffe0ff */
[----:B------:R-:W-:Y:S06]  /*1850*/  @!P1 BRA `(.L_x_26790) ;  /* 0xfffffff400dc9947 */ /* 0x000fec000383ffff */
[----:B------:R-:W-:Y:S05]  /*1860*/  BSYNC B1 ;  /* 0x0000000000017941 */ /* 0x000fea0003800000 */
.L_x_26771:
[----:B------:R0:W5:Y:S04]  /*1870*/  LDL.128 R32, [R1] ;  /* 0x0000000001207983 */ /* 0x0001680000100c00 */
[----:B------:R1:W5:Y:S04]  /*1880*/  LDL.128 R28, [R1+0x10] ;  /* 0x00001000011c7983 */ /* 0x0003680000100c00 */
[----:B0--34-:R0:W5:Y:S04]  /*1890*/  LDL.128 R24, [R1+0x20] ;  /* 0x0000200001187983 */ /* 0x0191680000100c00 */
[----:B--2---:R0:W5:Y:S04]  /*18a0*/  LDL.128 R20, [R1+0x30] ;  /* 0x0000300001147983 */ /* 0x0041680000100c00 */
[----:B------:R0:W5:Y:S04]  /*18b0*/  LDL.128 R16, [R1+0x40] ;  /* 0x0000400001107983 */ /* 0x0001680000100c00 */
[----:B-1----:R0:W5:Y:S04]  /*18c0*/  LDL.128 R12, [R1+0x50] ;  /* 0x00005000010c7983 */ /* 0x0021680000100c00 */
[----:B------:R0:W5:Y:S04]  /*18d0*/  LDL.128 R8, [R1+0x60] ;  /* 0x0000600001087983 */ /* 0x0001680000100c00 */
[----:B------:R0:W5:Y:S02]  /*18e0*/  LDL.128 R4, [R1+0x70] ;  /* 0x0000700001047983 */ /* 0x0001640000100c00 */
.L_x_26770:
[----:B------:R-:W-:Y:S01]  /*18f0*/  IABS R0, R37 ;  /* 0x0000002500007213 */ /* 0x000fe20000000000 */
[----:B------:R-:W-:Y:S05]  /*1900*/  WARPSYNC.ALL ;  /* 0x0000000000007948 */ /* 0x000fea0003800000 */
[----:B------:R-:W1:Y:S01]  /*1910*/  I2F.RP R41, R0 ;  /* 0x0000000000297306 */ /* 0x000e620000209400 */
[----:B------:R-:W2:Y:S01]  /*1920*/  S2UR UR4, SR_CTAID.X ;  /* 0x00000000000479c3 */ /* 0x000ea20000002500 */
[----:B------:R-:W-:-:S07]  /*1930*/  IMAD.SHL.U32 R40, R3, 0x80, RZ ;  /* 0x0000008003287824 */ /* 0x000fce00078e00ff */
[----:B------:R-:W-:Y:S08]  /*1940*/  BAR.SYNC.DEFER_BLOCKING 0x0 ;  /* 0x0000000000007b1d */ /* 0x000ff00000010000 */
[----:B------:R-:W3:Y:S01]  /*1950*/  LDC R42, c[0x0][0x384] ;  /* 0x0000e100ff2a7b82 */ /* 0x000ee20000000800 */
[----:B------:R-:W4:Y:S01]  /*1960*/  LDCU UR7, c[0x0][0x388] ;  /* 0x00007100ff0777ac */ /* 0x000f220008000800 */
[----:B-1----:R-:W1:Y:S02]  /*1970*/  MUFU.RCP R41, R41 ;  /* 0x0000002900297308 */ /* 0x002e640000001000 */
[----:B-1----:R-:W-:Y:S01]  /*1980*/  VIADD R38, R41, 0xffffffe ;  /* 0x0ffffffe29267836 */ /* 0x002fe20000000000 */
[----:B------:R-:W-:-:S05]  /*1990*/  IABS R41, R37 ;  /* 0x0000002500297213 */ /* 0x000fca0000000000 */
[----:B------:R1:W0:Y:S01]  /*19a0*/  F2I.FTZ.U32.TRUNC.NTZ R39, R38 ;  /* 0x0000002600277305 */ /* 0x000222000021f000 */
[----:B------:R-:W-:Y:S02]  /*19b0*/  IMAD.MOV R41, RZ, RZ, -R41 ;  /* 0x000000ffff297224 */ /* 0x000fe400078e0a29 */
[----:B-1----:R-:W-:Y:S02]  /*19c0*/  HFMA2 R38, -RZ, RZ, 0, 0 ;  /* 0x00000000ff267431 */ /* 0x002fe400000001ff */
[----:B0-----:R-:W-:-:S04]  /*19d0*/  IMAD.MOV R43, RZ, RZ, -R39 ;  /* 0x000000ffff2b7224 */ /* 0x001fc800078e0a27 */
[----:B------:R-:W-:-:S04]  /*19e0*/  IMAD R43, R43, R0, RZ ;  /* 0x000000002b2b7224 */ /* 0x000fc800078e02ff */
[----:B------:R-:W-:Y:S01]  /*19f0*/  IMAD.HI.U32 R39, R39, R43, R38 ;  /* 0x0000002b27277227 */ /* 0x000fe200078e0026 */
[----:B------:R-:W-:Y:S02]  /*1a00*/  IABS R38, R40 ;  /* 0x0000002800267213 */ /* 0x000fe40000000000 */
[----:B------:R-:W-:Y:S01]  /*1a10*/  LOP3.LUT R40, R40, R37, RZ, 0x3c, !PT ;  /* 0x0000002528287212 */ /* 0x000fe200078e3cff */
[----:B--2---:R-:W-:Y:S01]  /*1a20*/  IMAD R43, R3, UR4, R2 ;  /* 0x00000004032b7c24 */ /* 0x004fe2000f8e0202 */
[----:B------:R-:W-:Y:S01]  /*1a30*/  MOV R2, R41 ;  /* 0x0000002900027202 */ /* 0x000fe20000000f00 */
[----:B------:R-:W-:Y:S01]  /*1a40*/  IMAD.HI.U32 R41, R39, R38, RZ ;  /* 0x0000002627297227 */ /* 0x000fe200078e00ff */
[----:B------:R-:W-:Y:S01]  /*1a50*/  ISETP.GE.AND P2, PT, R40, RZ, PT ;  /* 0x000000ff2800720c */ /* 0x000fe20003f46270 */
[----:B----4-:R-:W-:Y:S02]  /*1a60*/  USHF.R.S32.HI UR4, URZ, 0x1f, UR7 ;  /* 0x0000001fff047899 */ /* 0x010fe40008011407 */
[----:B------:R-:W-:-:S02]  /*1a70*/  IMAD R39, R41, R2, R38 ;  /* 0x0000000229277224 */ /* 0x000fc400078e0226 */
[----:B---3--:R-:W-:Y:S01]  /*1a80*/  IMAD R43, R42, UR10, R43 ;  /* 0x0000000a2a2b7c24 */ /* 0x008fe2000f8e022b */
[----:B------:R-:W0:Y:S01]  /*1a90*/  LDC.64 R2, c[0x0][0x3a0] ;  /* 0x0000e800ff027b82 */ /* 0x000e220000000a00 */
[----:B------:R-:W-:Y:S01]  /*1aa0*/  ULEA.HI UR4, UR4, UR7, URZ, 0xc ;  /* 0x0000000704047291 */ /* 0x000fe2000f8f60ff */
[----:B------:R-:W-:-:S03]  /*1ab0*/  ISETP.GT.U32.AND P1, PT, R0, R39, PT ;  /* 0x000000270000720c */ /* 0x000fc60003f24070 */
[----:B------:R-:W-:-:S10]  /*1ac0*/  USHF.R.S32.HI UR4, URZ, 0xc, UR4 ;  /* 0x0000000cff047899 */ /* 0x000fd40008011404 */
[----:B------:R-:W-:Y:S02]  /*1ad0*/  @!P1 IMAD.IADD R39, R39, 0x1, -R0 ;  /* 0x0000000127279824 */ /* 0x000fe400078e0a00 */
[----:B------:R-:W-:Y:S01]  /*1ae0*/  @!P1 VIADD R41, R41, 0x1 ;  /* 0x0000000129299836 */ /* 0x000fe20000000000 */
[----:B------:R-:W-:Y:S02]  /*1af0*/  ISETP.NE.AND P1, PT, R37, RZ, PT ;  /* 0x000000ff2500720c */ /* 0x000fe40003f25270 */
[----:B------:R-:W-:Y:S02]  /*1b00*/  ISETP.GE.U32.AND P0, PT, R39, R0, PT ;  /* 0x000000002700720c */ /* 0x000fe40003f06070 */
[----:B------:R-:W-:Y:S01]  /*1b10*/  IABS R0, R36 ;  /* 0x0000002400007213 */ /* 0x000fe20000000000 */
[----:B0-----:R-:W-:-:S03]  /*1b20*/  IMAD.WIDE R38, R43, 0x4, R2 ;  /* 0x000000042b267825 */ /* 0x001fc600078e0202 */
[----:B------:R-:W0:Y:S01]  /*1b30*/  I2F.RP R42, R0 ;  /* 0x00000000002a7306 */ /* 0x000e220000209400 */
[C---:B------:R-:W-:Y:S01]  /*1b40*/  IADD3 R45, PT, PT, -R0.reuse, 0x1, RZ ;  /* 0x00000001002d7810 */ /* 0x040fe20007ffe1ff */
[----:B-----5:R1:W-:Y:S05]  /*1b50*/  STG.E desc[UR8][R38.64], R32 ;  /* 0x0000002026007986 */ /* 0x0203ea000c101908 */
[----:B------:R-:W-:Y:S02]  /*1b60*/  @P0 IADD3 R41, PT, PT, R41, 0x1, RZ ;  /* 0x0000000129290810 */ /* 0x000fe40007ffe0ff */
[----:B------:R-:W-:-:S03]  /*1b70*/  ISETP.GT.U32.AND P0, PT, R0, 0x1, PT ;  /* 0x000000010000780c */ /* 0x000fc60003f04070 */
[----:B------:R-:W-:Y:S01]  /*1b80*/  @!P2 IMAD.MOV R41, RZ, RZ, -R41 ;  /* 0x000000ffff29a224 */ /* 0x000fe200078e0a29 */
[----:B------:R-:W-:Y:S01]  /*1b90*/  SEL R45, R45, 0x1, !P0 ;  /* 0x000000012d2d7807 */ /* 0x000fe20004000000 */
[----:B0-----:R-:W0:Y:S01]  /*1ba0*/  MUFU.RCP R42, R42 ;  /* 0x0000002a002a7308 */ /* 0x001e220000001000 */
[----:B-1----:R-:W-:Y:S02]  /*1bb0*/  VIADD R32, R36, 0x1 ;  /* 0x0000000124207836 */ /* 0x002fe40000000000 */
[----:B------:R-:W-:Y:S02]  /*1bc0*/  ISETP.GT.U32.AND P2, PT, R0, R45, PT ;  /* 0x0000002d0000720c */ /* 0x000fe40003f44070 */
[----:B------:R-:W-:Y:S02]  /*1bd0*/  @!P1 LOP3.LUT R41, RZ, R37, RZ, 0x33, !PT ;  /* 0x00000025ff299212 */ /* 0x000fe400078e33ff */
[----:B------:R-:W-:Y:S02]  /*1be0*/  ISETP.GE.U32.AND P1, PT, R32, 0x3, PT ;  /* 0x000000032000780c */ /* 0x000fe40003f26070 */
[C---:B------:R-:W-:Y:S01]  /*1bf0*/  SHF.L.U32 R32, R36.reuse, 0x7, RZ ;  /* 0x0000000724207819 */ /* 0x040fe200000006ff */
[----:B------:R-:W-:Y:S01]  /*1c00*/  IMAD R37, R41, UR4, RZ ;  /* 0x0000000429257c24 */ /* 0x000fe2000f8e02ff */
[----:B------:R-:W-:-:S02]  /*1c10*/  ISETP.NE.AND P0, PT, R36, RZ, PT ;  /* 0x000000ff2400720c */ /* 0x000fc40003f05270 */
[----:B------:R-:W-:Y:S02]  /*1c20*/  SEL R38, R32, RZ, !P1 ;  /* 0x000000ff20267207 */ /* 0x000fe40004800000 */
[----:B------:R-:W-:Y:S01]  /*1c30*/  LOP3.LUT R32, RZ, R36, RZ, 0x33, !PT ;  /* 0x00000024ff207212 */ /* 0x000fe200078e33ff */
[----:B------:R-:W-:Y:S01]  /*1c40*/  @!P2 IMAD.IADD R45, R45, 0x1, -R0 ;  /* 0x000000012d2da824 */ /* 0x000fe200078e0a00 */
[----:B------:R-:W-:Y:S01]  /*1c50*/  IADD3 R40, PT, PT, R43, R38, RZ ;  /* 0x000000262b287210 */ /* 0x000fe20007ffe0ff */
[----:B0-----:R-:W-:-:S03]  /*1c60*/  VIADD R39, R42, 0xffffffe ;  /* 0x0ffffffe2a277836 */ /* 0x001fc60000000000 */
[----:B------:R-:W-:-:S03]  /*1c70*/  SEL R38, R32, R45, !P0 ;  /* 0x0000002d20267207 */ /* 0x000fc60004000000 */
[----:B------:R-:W0:Y:S02]  /*1c80*/  F2I.FTZ.U32.TRUNC.NTZ R39, R39 ;  /* 0x0000002700277305 */ /* 0x000e24000021f000 */
[----:B------:R-:W-:Y:S02]  /*1c90*/  IMAD R41, R37, R38, R40 ;  /* 0x0000002625297224 */ /* 0x000fe400078e0228 */
[----:B------:R-:W-:Y:S02]  /*1ca0*/  IMAD.MOV.U32 R38, RZ, RZ, RZ ;  /* 0x000000ffff267224 */ /* 0x000fe400078e00ff */
[----:B------:R-:W-:-:S05]  /*1cb0*/  IMAD.WIDE R40, R41, 0x4, R2 ;  /* 0x0000000429287825 */ /* 0x000fca00078e0202 */
[----:B------:R1:W-:Y:S01]  /*1cc0*/  STG.E desc[UR8][R40.64], R33 ;  /* 0x0000002128007986 */ /* 0x0003e2000c101908 */
[----:B0-----:R-:W-:-:S04]  /*1cd0*/  IMAD.MOV R45, RZ, RZ, -R39 ;  /* 0x000000ffff2d7224 */ /* 0x001fc800078e0a27 */
[----:B------:R-:W-:-:S04]  /*1ce0*/  IMAD R45, R45, R0, RZ ;  /* 0x000000002d2d7224 */ /* 0x000fc800078e02ff */
[----:B------:R-:W-:Y:S01]  /*1cf0*/  IMAD.HI.U32 R42, R39, R45, R38 ;  /* 0x0000002d272a7227 */ /* 0x000fe200078e0026 */
[----:B------:R-:W-:Y:S02]  /*1d00*/  IABS R38, R36 ;  /* 0x0000002400267213 */ /* 0x000fe40000000000 */
[----:B-1----:R-:W-:Y:S02]  /*1d10*/  LOP3.LUT R33, R36, 0x2, RZ, 0x3c, !PT ;  /* 0x0000000224217812 */ /* 0x002fe400078e3cff */
[----:B------:R-:W-:Y:S01]  /*1d20*/  IADD3 R44, PT, PT, RZ, -R38, RZ ;  /* 0x80000026ff2c7210 */ /* 0x000fe20007ffe0ff */
[----:B------:R-:W-:Y:S01]  /*1d30*/  IMAD.HI.U32 R39, R42, 0x2, RZ ;  /* 0x000000022a277827 */ /* 0x000fe200078e00ff */
[----:B------:R-:W-:Y:S02]  /*1d40*/  ISETP.GE.AND P3, PT, R33, RZ, PT ;  /* 0x000000ff2100720c */ /* 0x000fe40003f66270 */
[----:B------:R-:W-:Y:S01]  /*1d50*/  LOP3.LUT R40, R36, 0x3, RZ, 0x3c, !PT ;  /* 0x0000000324287812 */ /* 0x000fe200078e3cff */
[----:B------:R-:W-:-:S05]  /*1d60*/  IMAD R45, R39, R44, 0x2 ;  /* 0x00000002272d7424 */ /* 0x000fca00078e022c */
[----:B------:R-:W-:-:S13]  /*1d70*/  ISETP.GT.U32.AND P2, PT, R0, R45, PT ;  /* 0x0000002d0000720c */ /* 0x000fda0003f44070 */
[----:B------:R-:W-:Y:S02]  /*1d80*/  @!P2 IMAD.IADD R45, R45, 0x1, -R0 ;  /* 0x000000012d2da824 */ /* 0x000fe400078e0a00 */
[----:B------:R-:W-:-:S03]  /*1d90*/  @!P2 VIADD R39, R39, 0x1 ;  /* 0x000000012727a836 */ /* 0x000fc60000000000 */
[----:B------:R-:W-:-:S13]  /*1da0*/  ISETP.GE.U32.AND P1, PT, R45, R0, PT ;  /* 0x000000002d00720c */ /* 0x000fda0003f26070 */
[----:B------:R-:W-:-:S05]  /*1db0*/  @P1 IADD3 R39, PT, PT, R39, 0x1, RZ ;  /* 0x0000000127271810 */ /* 0x000fca0007ffe0ff */
[----:B------:R-:W-:Y:S01]  /*1dc0*/  @!P3 IMAD.MOV R39, RZ, RZ, -R39 ;  /* 0x000000ffff27b224 */ /* 0x000fe200078e0a27 */
[----:B------:R-:W-:-:S04]  /*1dd0*/  ISETP.GE.AND P3, PT, R40, RZ, PT ;  /* 0x000000ff2800720c */ /* 0x000fc80003f66270 */
[----:B------:R-:W-:-:S04]  /*1de0*/  SEL R38, R32, R39, !P0 ;  /* 0x0000002720267207 */ /* 0x000fc80004000000 */
[----:B------:R-:W-:Y:S01]  /*1df0*/  LEA R33, R38, R43, 0x7 ;  /* 0x0000002b26217211 */ /* 0x000fe200078e38ff */
[----:B------:R-:W-:-:S04]  /*1e00*/  IMAD.MOV R39, RZ, RZ, -R38 ;  /* 0x000000ffff277224 */ /* 0x000fc800078e0a26 */
[----:B------:R-:W-:-:S04]  /*1e10*/  IMAD R38, R36, R39, 0x2 ;  /* 0x0000000224267424 */ /* 0x000fc800078e0227 */
[----:B------:R-:W-:-:S04]  /*1e20*/  IMAD R33, R37, R38, R33 ;  /* 0x0000002625217224 */ /* 0x000fc800078e0221 */
[----:B------:R-:W-:-:S04]  /*1e30*/  IMAD.WIDE R38, R33, 0x4, R2 ;  /* 0x0000000421267825 */ /* 0x000fc800078e0202 */
[----:B------:R-:W-:Y:S01]  /*1e40*/  IMAD.HI.U32 R33, R42, 0x3, RZ ;  /* 0x000000032a217827 */ /* 0x000fe200078e00ff */
[----:B------:R0:W-:Y:S03]  /*1e50*/  STG.E desc[UR8][R38.64], R34 ;  /* 0x0000002226007986 */ /* 0x0001e6000c101908 */
[----:B------:R-:W-:-:S05]  /*1e60*/  IMAD R41, R33, R44, 0x3 ;  /* 0x0000000321297424 */ /* 0x000fca00078e022c */
[----:B------:R-:W-:-:S13]  /*1e70*/  ISETP.GT.U32.AND P2, PT, R0, R41, PT ;  /* 0x000000290000720c */ /* 0x000fda0003f44070 */
[----:B------:R-:W-:Y:S02]  /*1e80*/  @!P2 IMAD.IADD R41, R41, 0x1, -R0 ;  /* 0x000000012929a824 */ /* 0x000fe400078e0a00 */
[----:B------:R-:W-:-:S03]  /*1e90*/  @!P2 VIADD R33, R33, 0x1 ;  /* 0x000000012121a836 */ /* 0x000fc60000000000 */
[----:B------:R-:W-:-:S13]  /*1ea0*/  ISETP.GE.U32.AND P1, PT, R41, R0, PT ;  /* 0x000000002900720c */ /* 0x000fda0003f26070 */
[----:B------:R-:W-:-:S05]  /*1eb0*/  @P1 IADD3 R33, PT, PT, R33, 0x1, RZ ;  /* 0x0000000121211810 */ /* 0x000fca0007ffe0ff */
[----:B------:R-:W-:-:S05]  /*1ec0*/  @!P3 IMAD.MOV R33, RZ, RZ, -R33 ;  /* 0x000000ffff21b224 */ /* 0x000fca00078e0a21 */
[----:B0-----:R-:W-:Y:S01]  /*1ed0*/  SEL R34, R32, R33, !P0 ;  /* 0x0000002120227207 */ /* 0x001fe20004000000 */
[----:B------:R-:W-:-:S03]  /*1ee0*/  IMAD.HI.U32 R33, R42, 0x4, RZ ;  /* 0x000000042a217827 */ /* 0x000fc600078e00ff */
[----:B------:R-:W-:Y:S01]  /*1ef0*/  LEA R38, R34, R43, 0x7 ;  /* 0x0000002b22267211 */ /* 0x000fe200078e38ff */
[----:B------:R-:W-:Y:S02]  /*1f00*/  IMAD R41, R33, R44, 0x4 ;  /* 0x0000000421297424 */ /* 0x000fe400078e022c */
[----:B------:R-:W-:-:S03]  /*1f10*/  IMAD.MOV R39, RZ, RZ, -R34 ;  /* 0x000000ffff277224 */ /* 0x000fc600078e0a22 */
[----:B------:R-:W-:Y:S01]  /*1f20*/  ISETP.GT.U32.AND P2, PT, R0, R41, PT ;  /* 0x000000290000720c */ /* 0x000fe20003f44070 */
[----:B------:R-:W-:-:S04]  /*1f30*/  IMAD R34, R36, R39, 0x3 ;  /* 0x0000000324227424 */ /* 0x000fc800078e0227 */
[----:B------:R-:W-:Y:S01]  /*1f40*/  IMAD R39, R37, R34, R38 ;  /* 0x0000002225277224 */ /* 0x000fe200078e0226 */
[----:B------:R-:W-:-:S03]  /*1f50*/  LOP3.LUT R34, R36, 0x4, RZ, 0x3c, !PT ;  /* 0x0000000424227812 */ /* 0x000fc600078e3cff */
[----:B------:R-:W-:Y:S01]  /*1f60*/  IMAD.WIDE R38, R39, 0x4, R2 ;  /* 0x0000000427267825 */ /* 0x000fe200078e0202 */
[----:B------:R-:W-:-:S03]  /*1f70*/  ISETP.GE.AND P3, PT, R34, RZ, PT ;  /* 0x000000ff2200720c */ /* 0x000fc60003f66270 */
[----:B------:R-:W-:Y:S01]  /*1f80*/  @!P2 IMAD.IADD R41, R41, 0x1, -R0 ;  /* 0x000000012929a824 */ /* 0x000fe200078e0a00 */
[----:B------:R0:W-:Y:S01]  /*1f90*/  STG.E desc[UR8][R38.64], R35 ;  /* 0x0000002326007986 */ /* 0x0001e2000c101908 */
[----:B------:R-:W-:-:S03]  /*1fa0*/  @!P2 VIADD R33, R33, 0x1 ;  /* 0x000000012121a836 */ /* 0x000fc60000000000 */
[----:B------:R-:W-:Y:S02]  /*1fb0*/  ISETP.GE.U32.AND P1, PT, R41, R0, PT ;  /* 0x000000002900720c */ /* 0x000fe40003f26070 */
[----:B0-----:R-:W-:-:S11]  /*1fc0*/  LOP3.LUT R38, R36, 0x5, RZ, 0x3c, !PT ;  /* 0x0000000524267812 */ /* 0x001fd600078e3cff */
[----:B------:R-:W-:-:S05]  /*1fd0*/  @P1 IADD3 R33, PT, PT, R33, 0x1, RZ ;  /* 0x0000000121211810 */ /* 0x000fca0007ffe0ff */
[----:B------:R-:W-:Y:S01]  /*1fe0*/  @!P3 IMAD.MOV R33, RZ, RZ, -R33 ;  /* 0x000000ffff21b224 */ /* 0x000fe200078e0a21 */
[----:B------:R-:W-:-:S04]  /*1ff0*/  ISETP.GE.AND P3, PT, R38, RZ, PT ;  /* 0x000000ff2600720c */ /* 0x000fc80003f66270 */
[----:B------:R-:W-:Y:S01]  /*2000*/  SEL R34, R32, R33, !P0 ;  /* 0x0000002120227207 */ /* 0x000fe20004000000 */
[----:B------:R-:W-:-:S03]  /*2010*/  IMAD.HI.U32 R33, R42, 0x5, RZ ;  /* 0x000000052a217827 */ /* 0x000fc600078e00ff */
[----:B------:R-:W-:Y:S01]  /*2020*/  LEA R35, R34, R43, 0x7 ;  /* 0x0000002b22237211 */ /* 0x000fe200078e38ff */
[----:B------:R-:W-:Y:S02]  /*2030*/  IMAD R39, R33, R44, 0x5 ;  /* 0x0000000521277424 */ /* 0x000fe400078e022c */
[----:B------:R-:W-:-:S03]  /*2040*/  IMAD.MOV R41, RZ, RZ, -R34 ;  /* 0x000000ffff297224 */ /* 0x000fc600078e0a22 */
[----:B------:R-:W-:Y:S01]  /*2050*/  ISETP.GT.U32.AND P2, PT, R0, R39, PT ;  /* 0x000000270000720c */ /* 0x000fe20003f44070 */
[----:B------:R-:W-:Y:S02]  /*2060*/  IMAD R34, R36, R41, 0x4 ;  /* 0x0000000424227424 */ /* 0x000fe400078e0229 */
[----:B------:R-:W-:-:S04]  /*2070*/  IMAD.HI.U32 R41, R42, 0x6, RZ ;  /* 0x000000062a297827 */ /* 0x000fc800078e00ff */
[----:B------:R-:W-:Y:S02]  /*2080*/  IMAD R45, R41, R44, 0x6 ;  /* 0x00000006292d7424 */ /* 0x000fe400078e022c */
[----:B------:R-:W-:-:S03]  /*2090*/  IMAD R35, R37, R34, R35 ;  /* 0x0000002225237224 */ /* 0x000fc600078e0223 */
[----:B------:R-:W-:Y:S01]  /*20a0*/  ISETP.GT.U32.AND P4, PT, R0, R45, PT ;  /* 0x0000002d0000720c */ /* 0x000fe20003f84070 */
[----:B------:R-:W-:Y:S02]  /*20b0*/  @!P2 IMAD.IADD R39, R39, 0x1, -R0 ;  /* 0x000000012727a824 */ /* 0x000fe400078e0a00 */
[----:B------:R-:W-:Y:S02]  /*20c0*/  @!P2 VIADD R33, R33, 0x1 ;  /* 0x000000012121a836 */ /* 0x000fe40000000000 */
[----:B------:R-:W-:Y:S01]  /*20d0*/  IMAD.WIDE R34, R35, 0x4, R2 ;  /* 0x0000000423227825 */ /* 0x000fe200078e0202 */
[----:B------:R-:W-:-:S04]  /*20e0*/  ISETP.GE.U32.AND P1, PT, R39, R0, PT ;  /* 0x000000002700720c */ /* 0x000fc80003f26070 */
[----:B------:R0:W-:Y:S03]  /*20f0*/  STG.E desc[UR8][R34.64], R28 ;  /* 0x0000001c22007986 */ /* 0x0001e6000c101908 */
[----:B------:R-:W-:Y:S01]  /*2100*/  @!P4 IMAD.IADD R45, R45, 0x1, -R0 ;  /* 0x000000012d2dc824 */ /* 0x000fe200078e0a00 */
[----:B------:R-:W-:-:S05]  /*2110*/  @!P4 IADD3 R41, PT, PT, R41, 0x1, RZ ;  /* 0x000000012929c810 */ /* 0x000fca0007ffe0ff */
[----:B------:R-:W-:Y:S02]  /*2120*/  @P1 IADD3 R33, PT, PT, R33, 0x1, RZ ;  /* 0x0000000121211810 */ /* 0x000fe40007ffe0ff */
[----:B------:R-:W-:Y:S01]  /*2130*/  ISETP.GE.U32.AND P1, PT, R45, R0, PT ;  /* 0x000000002d00720c */ /* 0x000fe20003f26070 */
[----:B------:R-:W-:Y:S01]  /*2140*/  IMAD.HI.U32 R45, R42, 0x9, RZ ;  /* 0x000000092a2d7827 */ /* 0x000fe200078e00ff */
[----:B0-----:R-:W-:-:S03]  /*2150*/  LOP3.LUT R34, R36, 0x6, RZ, 0x3c, !PT ;  /* 0x0000000624227812 */ /* 0x001fc600078e3cff */
[----:B------:R-:W-:Y:S01]  /*2160*/  @!P3 IMAD.MOV R33, RZ, RZ, -R33 ;  /* 0x000000ffff21b224 */ /* 0x000fe200078e0a21 */
[----:B------:R-:W-:-:S04]  /*2170*/  ISETP.GE.AND P2, PT, R34, RZ, PT ;  /* 0x000000ff2200720c */ /* 0x000fc80003f46270 */
[----:B------:R-:W-:-:S03]  /*2180*/  SEL R28, R32, R33, !P0 ;  /* 0x00000021201c7207 */ /* 0x000fc60004000000 */
[----:B------:R-:W-:Y:S01]  /*2190*/  @P1 VIADD R41, R41, 0x1 ;  /* 0x0000000129291836 */ /* 0x000fe20000000000 */
[----:B------:R-:W-:Y:S01]  /*21a0*/  LEA R33, R28, R43, 0x7 ;  /* 0x0000002b1c217211 */ /* 0x000fe200078e38ff */
[----:B------:R-:W-:-:S04]  /*21b0*/  IMAD.MOV R35, RZ, RZ, -R28 ;  /* 0x000000ffff237224 */ /* 0x000fc800078e0a1c */
[----:B------:R-:W-:Y:S02]  /*21c0*/  IMAD R28, R36, R35, 0x5 ;  /* 0x00000005241c7424 */ /* 0x000fe400078e0223 */
[----:B------:R-:W-:Y:S02]  /*21d0*/  @!P2 IMAD.MOV R41, RZ, RZ, -R41 ;  /* 0x000000ffff29a224 */ /* 0x000fe400078e0a29 */
[----:B------:R-:W-:-:S03]  /*21e0*/  IMAD R33, R37, R28, R33 ;  /* 0x0000001c25217224 */ /* 0x000fc600078e0221 */
[----:B------:R-:W-:Y:S01]  /*21f0*/  SEL R38, R32, R41, !P0 ;  /* 0x0000002920267207 */ /* 0x000fe20004000000 */
[----:B------:R-:W-:-:S03]  /*2200*/  IMAD.WIDE R34, R33, 0x4, R2 ;  /* 0x0000000421227825 */ /* 0x000fc600078e0202 */
[----:B------:R-:W-:Y:S01]  /*2210*/  LEA R39, R38, R43, 0x7 ;  /* 0x0000002b26277211 */ /* 0x000fe200078e38ff */
[----:B------:R-:W-:Y:S01]  /*2220*/  IMAD.HI.U32 R33, R42, 0x7, RZ ;  /* 0x000000072a217827 */ /* 0x000fe200078e00ff */
[----:B------:R0:W-:Y:S03]  /*2230*/  STG.E desc[UR8][R34.64], R29 ;  /* 0x0000001d22007986 */ /* 0x0001e6000c101908 */
[----:B------:R-:W-:Y:S02]  /*2240*/  IMAD R28, R33, R44, 0x7 ;  /* 0x00000007211c7424 */ /* 0x000fe400078e022c */
[----:B------:R-:W-:-:S03]  /*2250*/  IMAD.MOV R41, RZ, RZ, -R38 ;  /* 0x000000ffff297224 */ /* 0x000fc600078e0a26 */
[----:B------:R-:W-:Y:S01]  /*2260*/  ISETP.GT.U32.AND P4, PT, R0, R28, PT ;  /* 0x0000001c0000720c */ /* 0x000fe20003f84070 */
[----:B------:R-:W-:Y:S02]  /*2270*/  IMAD R38, R36, R41, 0x6 ;  /* 0x0000000624267424 */ /* 0x000fe400078e0229 */
[----:B------:R-:W-:-:S04]  /*2280*/  IMAD.HI.U32 R41, R42, 0x8, RZ ;  /* 0x000000082a297827 */ /* 0x000fc800078e00ff */
[----:B------:R-:W-:Y:S02]  /*2290*/  IMAD R40, R41, R44, 0x8 ;  /* 0x0000000829287424 */ /* 0x000fe400078e022c */
[----:B0-----:R-:W-:-:S03]  /*22a0*/  IMAD.HI.U32 R35, R42, 0xa, RZ ;  /* 0x0000000a2a237827 */ /* 0x001fc600078e00ff */
[----:B------:R-:W-:Y:S01]  /*22b0*/  ISETP.GT.U32.AND P3, PT, R0, R40, PT ;  /* 0x000000280000720c */ /* 0x000fe20003f64070 */
[----:B------:R-:W-:Y:S01]  /*22c0*/  @!P4 IMAD.IADD R28, R28, 0x1, -R0 ;  /* 0x000000011c1cc824 */ /* 0x000fe200078e0a00 */
[----:B------:R-:W-:Y:S01]  /*22d0*/  @!P4 IADD3 R33, PT, PT, R33, 0x1, RZ ;  /* 0x000000012121c810 */ /* 0x000fe20007ffe0ff */
[-C--:B------:R-:W-:Y:S02]  /*22e0*/  IMAD R29, R35, R44.reuse, 0xa ;  /* 0x0000000a231d7424 */ /* 0x080fe400078e022c */
[----:B------:R-:W-:Y:S01]  /*22f0*/  IMAD R34, R45, R44, 0x9 ;  /* 0x000000092d227424 */ /* 0x000fe200078e022c */
[----:B------:R-:W-:Y:S01]  /*2300*/  ISETP.GE.U32.AND P1, PT, R28, R0, PT ;  /* 0x000000001c00720c */ /* 0x000fe20003f26070 */
[----:B------:R-:W-:Y:S01]  /*2310*/  IMAD R39, R37, R38, R39 ;  /* 0x0000002625277224 */ /* 0x000fe200078e0227 */
[----:B------:R-:W-:Y:S02]  /*2320*/  LOP3.LUT R28, R36, 0x7, RZ, 0x3c, !PT ;  /* 0x00000007241c7812 */ /* 0x000fe400078e3cff */
[----:B------:R-:W-:Y:S01]  /*2330*/  ISETP.GT.U32.AND P2, PT, R0, R34, PT ;  /* 0x000000220000720c */ /* 0x000fe20003f44070 */
[----:B------:R-:W-:Y:S01]  /*2340*/  IMAD.WIDE R38, R39, 0x4, R2 ;  /* 0x0000000427267825 */ /* 0x000fe200078e0202 */
[----:B------:R-:W-:-:S03]  /*2350*/  ISETP.GE.AND P5, PT, R28, RZ, PT ;  /* 0x000000ff1c00720c */ /* 0x000fc60003fa6270 */
[--C-:B------:R-:W-:Y:S01]  /*2360*/  @!P3 IMAD.IADD R40, R40, 0x1, -R0.reuse ;  /* 0x000000012828b824 */ /* 0x100fe200078e0a00 */
[----:B------:R0:W-:Y:S01]  /*2370*/  STG.E desc[UR8][R38.64], R30 ;  /* 0x0000001e26007986 */ /* 0x0001e2000c101908 */
[----:B------:R-:W-:Y:S02]  /*2380*/  @!P3 VIADD R41, R41, 0x1 ;  /* 0x000000012929b836 */ /* 0x000fe40000000000 */
[----:B------:R-:W-:Y:S01]  /*2390*/  @P1 VIADD R33, R33, 0x1 ;  /* 0x0000000121211836 */ /* 0x000fe20000000000 */
[----:B------:R-:W-:Y:S02]  /*23a0*/  ISETP.GT.U32.AND P1, PT, R0, R29, PT ;  /* 0x0000001d0000720c */ /* 0x000fe40003f24070 */
[----:B------:R-:W-:Y:S01]  /*23b0*/  ISETP.GE.U32.AND P4, PT, R40, R0, PT ;  /* 0x000000002800720c */ /* 0x000fe20003f86070 */
[----:B------:R-:W-:Y:S01]  /*23c0*/  @!P2 IMAD.IADD R34, R34, 0x1, -R0 ;  /* 0x000000012222a824 */ /* 0x000fe200078e0a00 */
[----:B------:R-:W-:Y:S02]  /*23d0*/  @!P2 IADD3 R45, PT, PT, R45, 0x1, RZ ;  /* 0x000000012d2da810 */ /* 0x000fe40007ffe0ff */
[----:B------:R-:W-:-:S02]  /*23e0*/  @!P5 IADD3 R33, PT, PT, -R33, RZ, RZ ;  /* 0x000000ff2121d210 */ /* 0x000fc40007ffe1ff */
[----:B0-----:R-:W-:Y:S02]  /*23f0*/  LOP3.LUT R30, R36, 0x8, RZ, 0x3c, !PT ;  /* 0x00000008241e7812 */ /* 0x001fe400078e3cff */
[----:B------:R-:W-:Y:S02]  /*2400*/  SEL R28, R32, R33, !P0 ;  /* 0x00000021201c7207 */ /* 0x000fe40004000000 */
[----:B------:R-:W-:Y:S01]  /*2410*/  ISETP.GE.AND P6, PT, R30, RZ, PT ;  /* 0x000000ff1e00720c */ /* 0x000fe20003fc6270 */
[----:B------:R-:W-:Y:S01]  /*2420*/  @!P1 IMAD.IADD R29, R29, 0x1, -R0 ;  /* 0x000000011d1d9824 */ /* 0x000fe200078e0a00 */
[----:B------:R-:W-:Y:S01]  /*2430*/  LEA R30, R28, R43, 0x7 ;  /* 0x0000002b1c1e7211 */ /* 0x000fe200078e38ff */
[----:B------:R-:W-:Y:S01]  /*2440*/  IMAD.MOV R33, RZ, RZ, -R28 ;  /* 0x000000ffff217224 */ /* 0x000fe200078e0a1c */
[-C--:B------:R-:W-:Y:S01]  /*2450*/  ISETP.GE.U32.AND P5, PT, R34, R0.reuse, PT ;  /* 0x000000002200720c */ /* 0x080fe20003fa6070 */
[----:B------:R-:W-:Y:S01]  /*2460*/  @P4 VIADD R41, R41, 0x1 ;  /* 0x0000000129294836 */ /* 0x000fe20000000000 */
[----:B------:R-:W-:Y:S01]  /*2470*/  ISETP.GE.U32.AND P3, PT, R29, R0, PT ;  /* 0x000000001d00720c */ /* 0x000fe20003f66070 */
[C---:B------:R-:W-:Y:S01]  /*2480*/  IMAD R28, R36.reuse, R33, 0x7 ;  /* 0x00000007241c7424 */ /* 0x040fe200078e0221 */
[----:B------:R-:W-:Y:S01]  /*2490*/  LOP3.LUT R34, R36, 0xa, RZ, 0x3c, !PT ;  /* 0x0000000a24227812 */ /* 0x000fe200078e3cff */
[----:B------:R-:W-:Y:S01]  /*24a0*/  IMAD.HI.U32 R33, R42, 0xb, RZ ;  /* 0x0000000b2a217827 */ /* 0x000fe200078e00ff */
[----:B------:R-:W-:-:S02]  /*24b0*/  @!P1 IADD3 R35, PT, PT, R35, 0x1, RZ ;  /* 0x0000000123239810 */ /* 0x000fc40007ffe0ff */
[C---:B------:R-:W-:Y:S01]  /*24c0*/  LOP3.LUT R38, R36.reuse, 0xc, RZ, 0x3c, !PT ;  /* 0x0000000c24267812 */ /* 0x040fe200078e3cff */
[----:B------:R-:W-:Y:S01]  /*24d0*/  IMAD R29, R37, R28, R30 ;  /* 0x0000001c251d7224 */ /* 0x000fe200078e021e */
[----:B------:R-:W-:Y:S01]  /*24e0*/  LOP3.LUT R30, R36, 0x9, RZ, 0x3c, !PT ;  /* 0x00000009241e7812 */ /* 0x000fe200078e3cff */
[----:B------:R-:W-:Y:S02]  /*24f0*/  @!P6 IMAD.MOV R41, RZ, RZ, -R41 ;  /* 0x000000ffff29e224 */ /* 0x000fe400078e0a29 */
[----:B------:R-:W-:Y:S01]  /*2500*/  IMAD R39, R33, R44, 0xb ;  /* 0x0000000b21277424 */ /* 0x000fe200078e022c */
[----:B------:R-:W-:Y:S01]  /*2510*/  ISETP.GE.AND P4, PT, R30, RZ, PT ;  /* 0x000000ff1e00720c */ /* 0x000fe20003f86270 */
[----:B------:R-:W-:Y:S01]  /*2520*/  @P5 VIADD R45, R45, 0x1 ;  /* 0x000000012d2d5836 */ /* 0x000fe20000000000 */
[----:B------:R-:W-:Y:S01]  /*2530*/  SEL R30, R32, R41, !P0 ;  /* 0x00000029201e7207 */ /* 0x000fe20004000000 */
[----:B------:R-:W-:Y:S01]  /*2540*/  IMAD.WIDE R28, R29, 0x4, R2 ;  /* 0x000000041d1c7825 */ /* 0x000fe200078e0202 */
[----:B------:R-:W-:-:S02]  /*2550*/  ISETP.GT.U32.AND P2, PT, R0, R39, PT ;  /* 0x000000270000720c */ /* 0x000fc40003f44070 */
[----:B------:R-:W-:Y:S01]  /*2560*/  ISETP.GE.AND P5, PT, R38, RZ, PT ;  /* 0x000000ff2600720c */ /* 0x000fe20003fa6270 */
[----:B------:R-:W-:Y:S01]  /*2570*/  IMAD.MOV R41, RZ, RZ, -R30 ;  /* 0x000000ffff297224 */ /* 0x000fe200078e0a1e */
[----:B------:R0:W-:Y:S01]  /*2580*/  STG.E desc[UR8][R28.64], R31 ;  /* 0x0000001f1c007986 */ /* 0x0001e2000c101908 */
[----:B------:R-:W-:Y:S02]  /*2590*/  IMAD R30, R30, 0x80, R43 ;  /* 0x000000801e1e7824 */ /* 0x000fe400078e022b */
[----:B------:R-:W-:Y:S02]  /*25a0*/  @P3 VIADD R35, R35, 0x1 ;  /* 0x0000000123233836 */ /* 0x000fe40000000000 */
[----:B------:R-:W-:Y:S02]  /*25b0*/  @!P4 IADD3 R45, PT, PT, -R45, RZ, RZ ;  /* 0x000000ff2d2dc210 */ /* 0x000fe40007ffe1ff */
[----:B------:R-:W-:Y:S02]  /*25c0*/  ISETP.GE.AND P4, PT, R34, RZ, PT ;  /* 0x000000ff2200720c */ /* 0x000fe40003f86270 */
[----:B------:R-:W-:Y:S01]  /*25d0*/  SEL R34, R32, R45, !P0 ;  /* 0x0000002d20227207 */ /* 0x000fe20004000000 */
[----:B------:R-:W-:Y:S01]  /*25e0*/  IMAD.MOV.U32 R45, RZ, RZ, R35 ;  /* 0x000000ffff2d7224 */ /* 0x000fe200078e0023 */
[----:B------:R-:W-:Y:S01]  /*25f0*/  @!P2 IADD3 R33, PT, PT, R33, 0x1, RZ ;  /* 0x000000012121a810 */ /* 0x000fe20007ffe0ff */
[----:B0-----:R-:W-:-:S02]  /*2600*/  IMAD R28, R36, R41, 0x8 ;  /* 0x00000008241c7424 */ /* 0x001fc400078e0229 */
[----:B------:R-:W-:-:S04]  /*2610*/  IMAD.HI.U32 R41, R42, 0xc, RZ ;  /* 0x0000000c2a297827 */ /* 0x000fc800078e00ff */
[----:B------:R-:W-:Y:S02]  /*2620*/  IMAD R31, R37, R28, R30 ;  /* 0x0000001c251f7224 */ /* 0x000fe400078e021e */
[----:B------:R-:W-:Y:S01]  /*2630*/  IMAD R35, R41, R44, 0xc ;  /* 0x0000000c29237424 */ /* 0x000fe200078e022c */
[----:B------:R-:W-:Y:S01]  /*2640*/  @!P4 IADD3 R45, PT, PT, -R45, RZ, RZ ;  /* 0x000000ff2d2dc210 */ /* 0x000fe20007ffe1ff */
[----:B------:R-:W-:Y:S01]  /*2650*/  IMAD.MOV R29, RZ, RZ, -R34 ;  /* 0x000000ffff1d7224 */ /* 0x000fe200078e0a22 */
[----:B------:R-:W-:Y:S01]  /*2660*/  LEA R34, R34, R43, 0x7 ;  /* 0x0000002b22227211 */ /* 0x000fe200078e38ff */
[----:B------:R-:W-:Y:S01]  /*2670*/  IMAD.WIDE R30, R31, 0x4, R2 ;  /* 0x000000041f1e7825 */ /* 0x000fe200078e0202 */
[----:B------:R-:W-:-:S03]  /*2680*/  ISETP.GT.U32.AND P6, PT, R0, R35, PT ;  /* 0x000000230000720c */ /* 0x000fc60003fc4070 */
[----:B------:R-:W-:Y:S01]  /*2690*/  @!P2 IMAD.IADD R39, R39, 0x1, -R0 ;  /* 0x000000012727a824 */ /* 0x000fe200078e0a00 */
[----:B------:R0:W-:Y:S01]  /*26a0*/  STG.E desc[UR8][R30.64], R24 ;  /* 0x000000181e007986 */ /* 0x0001e2000c101908 */
[----:B------:R-:W-:-:S03]  /*26b0*/  IMAD R28, R36, R29, 0x9 ;  /* 0x00000009241c7424 */ /* 0x000fc600078e021d */
[----:B------:R-:W-:Y:S01]  /*26c0*/  ISETP.GE.U32.AND P4, PT, R39, R0, PT ;  /* 0x000000002700720c */ /* 0x000fe20003f86070 */
[----:B------:R-:W-:Y:S01]  /*26d0*/  IMAD R29, R37, R28, R34 ;  /* 0x0000001c251d7224 */ /* 0x000fe200078e0222 */
[----:B------:R-:W-:-:S03]  /*26e0*/  SEL R34, R32, R45, !P0 ;  /* 0x0000002d20227207 */ /* 0x000fc60004000000 */
[----:B------:R-:W-:Y:S01]  /*26f0*/  @!P6 IMAD.IADD R35, R35, 0x1, -R0 ;  /* 0x000000012323e824 */ /* 0x000fe200078e0a00 */
[----:B------:R-:W-:Y:S01]  /*2700*/  @!P6 IADD3 R41, PT, PT, R41, 0x1, RZ ;  /* 0x000000012929e810 */ /* 0x000fe20007ffe0ff */
[----:B------:R-:W-:Y:S01]  /*2710*/  IMAD.WIDE R28, R29, 0x4, R2 ;  /* 0x000000041d1c7825 */ /* 0x000fe200078e0202 */
[----:B0-----:R-:W-:-:S03]  /*2720*/  LOP3.LUT R30, R36, 0xb, RZ, 0x3c, !PT ;  /* 0x0000000b241e7812 */ /* 0x001fc600078e3cff */
[----:B------:R-:W-:Y:S01]  /*2730*/  IMAD.HI.U32 R31, R42, 0xd, RZ ;  /* 0x0000000d2a1f7827 */ /* 0x000fe200078e00ff */
[----:B------:R-:W-:Y:S01]  /*2740*/  ISETP.GE.AND P3, PT, R30, RZ, PT ;  /* 0x000000ff1e00720c */ /* 0x000fe20003f66270 */
[----:B------:R0:W-:Y:S02]  /*2750*/  STG.E desc[UR8][R28.64], R25 ;  /* 0x000000191c007986 */ /* 0x0001e4000c101908 */
[----:B------:R-:W-:Y:S02]  /*2760*/  IMAD R45, R31, R44, 0xd ;  /* 0x0000000d1f2d7424 */ /* 0x000fe400078e022c */
[----:B------:R-:W-:Y:S01]  /*2770*/  @P4 VIADD R33, R33, 0x1 ;  /* 0x0000000121214836 */ /* 0x000fe20000000000 */
[----:B------:R-:W-:Y:S01]  /*2780*/  ISETP.GE.U32.AND P4, PT, R35, R0, PT ;  /* 0x000000002300720c */ /* 0x000fe20003f86070 */
[----:B------:R-:W-:Y:S01]  /*2790*/  IMAD.MOV R39, RZ, RZ, -R34 ;  /* 0x000000ffff277224 */ /* 0x000fe200078e0a22 */
[----:B------:R-:W-:Y:S01]  /*27a0*/  ISETP.GT.U32.AND P1, PT, R0, R45, PT ;  /* 0x0000002d0000720c */ /* 0x000fe20003f24070 */
[----:B------:R-:W-:Y:S01]  /*27b0*/  IMAD R34, R34, 0x80, R43 ;  /* 0x0000008022227824 */ /* 0x000fe200078e022b */
[----:B------:R-:W-:Y:S01]  /*27c0*/  MOV R30, R33 ;  /* 0x00000021001e7202 */ /* 0x000fe20000000f00 */
[C---:B------:R-:W-:Y:S01]  /*27d0*/  IMAD R24, R36.reuse, R39, 0xa ;  /* 0x0000000a24187424 */ /* 0x040fe200078e0227 */
[----:B0-----:R-:W-:Y:S01]  /*27e0*/  LOP3.LUT R28, R36, 0xd, RZ, 0x3c, !PT ;  /* 0x0000000d241c7812 */ /* 0x001fe200078e3cff */
[----:B------:R-:W-:-:S03]  /*27f0*/  IMAD.HI.U32 R39, R42, 0xe, RZ ;  /* 0x0000000e2a277827 */ /* 0x000fc600078e00ff */
[----:B------:R-:W-:Y:S01]  /*2800*/  ISETP.GE.AND P2, PT, R28, RZ, PT ;  /* 0x000000ff1c00720c */ /* 0x000fe20003f46270 */
[----:B------:R-:W-:-:S04]  /*2810*/  IMAD.HI.U32 R35, R42, 0xf, RZ ;  /* 0x0000000f2a237827 */ /* 0x000fc800078e00ff */
[----:B------:R-:W-:Y:S02]  /*2820*/  IMAD R25, R37, R24, R34 ;  /* 0x0000001825197224 */ /* 0x000fe400078e0222 */
[----:B------:R-:W-:-:S04]  /*2830*/  IMAD.HI.U32 R29, R42, 0x10, RZ ;  /* 0x000000102a1d7827 */ /* 0x000fc800078e00ff */
[----:B------:R-:W-:Y:S02]  /*2840*/  @!P1 IMAD.IADD R45, R45, 0x1, -R0 ;  /* 0x000000012d2d9824 */ /* 0x000fe400078e0a00 */
[----:B------:R-:W-:Y:S02]  /*2850*/  @!P3 IMAD.MOV R30, RZ, RZ, -R30 ;  /* 0x000000ffff1eb224 */ /* 0x000fe400078e0a1e */
[----:B------:R-:W-:Y:S01]  /*2860*/  IMAD R34, R39, R44, 0xe ;  /* 0x0000000e27227424 */ /* 0x000fe200078e022c */
[----:B------:R-:W-:Y:S01]  /*2870*/  ISETP.GE.U32.AND P6, PT, R45, R0, PT ;  /* 0x000000002d00720c */ /* 0x000fe20003fc6070 */
[----:B------:R-:W-:Y:S01]  /*2880*/  IMAD R28, R35, R44, 0xf ;  /* 0x0000000f231c7424 */ /* 0x000fe200078e022c */
[----:B------:R-:W-:Y:S01]  /*2890*/  SEL R30, R32, R30, !P0 ;  /* 0x0000001e201e7207 */ /* 0x000fe20004000000 */
[----:B------:R-:W-:Y:S01]  /*28a0*/  IMAD.WIDE R24, R25, 0x4, R2 ;  /* 0x0000000419187825 */ /* 0x000fe200078e0202 */
[----:B------:R-:W-:-:S03]  /*28b0*/  ISETP.GT.U32.AND P3, PT, R0, R34, PT ;  /* 0x000000220000720c */ /* 0x000fc60003f64070 */
[----:B------:R-:W-:Y:S01]  /*28c0*/  IMAD R33, R29, R44, 0x10 ;  /* 0x000000101d217424 */ /* 0x000fe200078e022c */
[----:B------:R0:W-:Y:S01]  /*28d0*/  STG.E desc[UR8][R24.64], R26 ;  /* 0x0000001a18007986 */ /* 0x0001e2000c101908 */
[----:B------:R-:W-:Y:S01]  /*28e0*/  @P4 VIADD R41, R41, 0x1 ;  /* 0x0000000129294836 */ /* 0x000fe20000000000 */
[C---:B------:R-:W-:Y:S01]  /*28f0*/  ISETP.GT.U32.AND P4, PT, R0.reuse, R28, PT ;  /* 0x0000001c0000720c */ /* 0x040fe20003f84070 */
[----:B------:R-:W-:Y:S01]  /*2900*/  @!P1 VIADD R31, R31, 0x1 ;  /* 0x000000011f1f9836 */ /* 0x000fe20000000000 */
[----:B------:R-:W-:-:S04]  /*2910*/  ISETP.GT.U32.AND P1, PT, R0, R33, PT ;  /* 0x000000210000720c */ /* 0x000fc80003f24070 */
[----:B------:R-:W-:Y:S01]  /*2920*/  @P6 IADD3 R31, PT, PT, R31, 0x1, RZ ;  /* 0x000000011f1f6810 */ /* 0x000fe20007ffe0ff */
[--C-:B------:R-:W-:Y:S02]  /*2930*/  @!P3 IMAD.IADD R34, R34, 0x1, -R0.reuse ;  /* 0x000000012222b824 */ /* 0x100fe400078e0a00 */
[----:B------:R-:W-:Y:S01]  /*2940*/  @!P3 VIADD R39, R39, 0x1 ;  /* 0x000000012727b836 */ /* 0x000fe20000000000 */
[C---:B0-----:R-:W-:Y:S01]  /*2950*/  IADD3 R25, PT, PT, -R30.reuse, RZ, RZ ;  /* 0x000000ff1e197210 */ /* 0x041fe20007ffe1ff */
[----:B------:R-:W-:Y:S01]  /*2960*/  IMAD R30, R30, 0x80, R43 ;  /* 0x000000801e1e7824 */ /* 0x000fe200078e022b */
[----:B------:R-:W-:Y:S01]  /*2970*/  ISETP.GE.U32.AND P6, PT, R34, R0, PT ;  /* 0x000000002200720c */ /* 0x000fe20003fc6070 */
[----:B------:R-:W-:Y:S02]  /*2980*/  @!P4 IMAD.IADD R28, R28, 0x1, -R0 ;  /* 0x000000011c1cc824 */ /* 0x000fe400078e0a00 */
[----:B------:R-:W-:Y:S02]  /*2990*/  IMAD R24, R36, R25, 0xb ;  /* 0x0000000b24187424 */ /* 0x000fe400078e0219 */
[----:B------:R-:W-:-:S04]  /*29a0*/  IMAD.HI.U32 R26, R42, 0x11, RZ ;  /* 0x000000112a1a7827 */ /* 0x000fc800078e00ff */
[----:B------:R-:W-:Y:S02]  /*29b0*/  IMAD R25, R37, R24, R30 ;  /* 0x0000001825197224 */ /* 0x000fe400078e021e */
[----:B------:R-:W-:Y:S01]  /*29c0*/  IMAD.MOV.U32 R30, RZ, RZ, R41 ;  /* 0x000000ffff1e7224 */ /* 0x000fe200078e0029 */
[----:B------:R-:W-:Y:S01]  /*29d0*/  MOV R41, R31 ;  /* 0x0000001f00297202 */ /* 0x000fe20000000f00 */
[----:B------:R-:W-:Y:S02]  /*29e0*/  @!P1 IMAD.IADD R33, R33, 0x1, -R0 ;  /* 0x0000000121219824 */ /* 0x000fe400078e0a00 */
[----:B------:R-:W-:Y:S01]  /*29f0*/  @!P5 IMAD.MOV R30, RZ, RZ, -R30 ;  /* 0x000000ffff1ed224 */ /* 0x000fe200078e0a1e */
[----:B------:R-:W-:Y:S01]  /*2a00*/  ISETP.GE.U32.AND P5, PT, R28, R0, PT ;  /* 0x000000001c00720c */ /* 0x000fe20003fa6070 */
[----:B------:R-:W-:Y:S01]  /*2a10*/  IMAD R45, R26, R44, 0x11 ;  /* 0x000000111a2d7424 */ /* 0x000fe200078e022c */
[----:B------:R-:W-:Y:S01]  /*2a20*/  @!P2 IADD3 R41, PT, PT, -R41, RZ, RZ ;  /* 0x000000ff2929a210 */ /* 0x000fe20007ffe1ff */
[----:B------:R-:W-:Y:S01]  /*2a30*/  IMAD.WIDE R24, R25, 0x4, R2 ;  /* 0x0000000419187825 */ /* 0x000fe200078e0202 */
[----:B------:R-:W-:-:S02]  /*2a40*/  ISETP.GE.U32.AND P2, PT, R33, R0, PT ;  /* 0x000000002100720c */ /* 0x000fc40003f46070 */
[----:B------:R-:W-:Y:S01]  /*2a50*/  LOP3.LUT R33, R36, 0xe, RZ, 0x3c, !PT ;  /* 0x0000000e24217812 */ /* 0x000fe200078e3cff */
[----:B------:R-:W-:Y:S01]  /*2a60*/  @!P4 VIADD R35, R35, 0x1 ;  /* 0x000000012323c836 */ /* 0x000fe20000000000 */
[----:B------:R-:W-:Y:S01]  /*2a70*/  ISETP.GT.U32.AND P3, PT, R0, R45, PT ;  /* 0x0000002d0000720c */ /* 0x000fe20003f64070 */
[----:B------:R-:W-:Y:S01]  /*2a80*/  IMAD.HI.U32 R31, R42, 0x12, RZ ;  /* 0x000000122a1f7827 */ /* 0x000fe200078e00ff */
[----:B------:R-:W-:Y:S01]  /*2a90*/  ISETP.GE.AND P4, PT, R33, RZ, PT ;  /* 0x000000ff2100720c */ /* 0x000fe20003f86270 */
[----:B------:R0:W-:Y:S01]  /*2aa0*/  STG.E desc[UR8][R24.64], R27 ;  /* 0x0000001b18007986 */ /* 0x0001e2000c101908 */
[----:B------:R-:W-:Y:S01]  /*2ab0*/  SEL R30, R32, R30, !P0 ;  /* 0x0000001e201e7207 */ /* 0x000fe20004000000 */
[----:B------:R-:W-:Y:S01]  /*2ac0*/  IMAD R28, R31, R44, 0x12 ;  /* 0x000000121f1c7424 */ /* 0x000fe200078e022c */
[----:B------:R-:W-:Y:S01]  /*2ad0*/  @P5 IADD3 R35, PT, PT, R35, 0x1, RZ ;  /* 0x0000000123235810 */ /* 0x000fe20007ffe0ff */
[----:B------:R-:W-:Y:S01]  /*2ae0*/  @P6 VIADD R39, R39, 0x1 ;  /* 0x0000000127276836 */ /* 0x000fe20000000000 */
[----:B------:R-:W-:Y:S01]  /*2af0*/  IADD3 R34, PT, PT, -R30, RZ, RZ ;  /* 0x000000ff1e227210 */ /* 0x000fe20007ffe1ff */
[----:B------:R-:W-:Y:S01]  /*2b00*/  @!P1 VIADD R29, R29, 0x1 ;  /* 0x000000011d1d9836 */ /* 0x000fe20000000000 */
[----:B------:R-:W-:Y:S01]  /*2b10*/  ISETP.GT.U32.AND P6, PT, R0, R28, PT ;  /* 0x0000001c0000720c */ /* 0x000fe20003fc4070 */
[----:B------:R-:W-:-:S02]  /*2b20*/  IMAD.MOV.U32 R33, RZ, RZ, R39 ;  /* 0x000000ffff217224 */ /* 0x000fc400078e0027 */
[----:B------:R-:W-:Y:S01]  /*2b30*/  @!P3 IADD3 R45, PT, PT, R45, -R0, RZ ;  /* 0x800000002d2db210 */ /* 0x000fe20007ffe0ff */
[----:B------:R-:W-:Y:S01]  /*2b40*/  IMAD R30, R30, 0x80, R43 ;  /* 0x000000801e1e7824 */ /* 0x000fe200078e022b */
[C---:B0-----:R-:W-:Y:S01]  /*2b50*/  LOP3.LUT R25, R36.reuse, 0xf, RZ, 0x3c, !PT ;  /* 0x0000000f24197812 */ /* 0x041fe200078e3cff */
[C---:B------:R-:W-:Y:S01]  /*2b60*/  IMAD R24, R36.reuse, R34, 0xc ;  /* 0x0000000c24187424 */ /* 0x040fe200078e0222 */
[----:B------:R-:W-:Y:S01]  /*2b70*/  LOP3.LUT R27, R36, 0x10, RZ, 0x3c, !PT ;  /* 0x00000010241b7812 */ /* 0x000fe200078e3cff */
[----:B------:R-:W-:Y:S01]  /*2b80*/  @!P4 IMAD.MOV R33, RZ, RZ, -R33 ;  /* 0x000000ffff21c224 */ /* 0x000fe200078e0a21 */
[----:B------:R-:W-:Y:S01]  /*2b90*/  ISETP.GE.AND P5, PT, R25, RZ, PT ;  /* 0x000000ff1900720c */ /* 0x000fe20003fa6270 */
[----:B------:R-:W-:Y:S01]  /*2ba0*/  IMAD.MOV.U32 R39, RZ, RZ, R35 ;  /* 0x000000ffff277224 */ /* 0x000fe200078e0023 */
[----:B------:R-:W-:Y:S01]  /*2bb0*/  ISETP.GE.AND P1, PT, R27, RZ, PT ;  /* 0x000000ff1b00720c */ /* 0x000fe20003f26270 */
[----:B------:R-:W-:Y:S01]  /*2bc0*/  IMAD.HI.U32 R27, R42, 0x13, RZ ;  /* 0x000000132a1b7827 */ /* 0x000fe200078e00ff */
[----:B------:R-:W-:-:S02]  /*2bd0*/  ISETP.GE.U32.AND P4, PT, R45, R0, PT ;  /* 0x000000002d00720c */ /* 0x000fc40003f86070 */
[----:B------:R-:W-:Y:S01]  /*2be0*/  @P2 IADD3 R29, PT, PT, R29, 0x1, RZ ;  /* 0x000000011d1d2810 */ /* 0x000fe20007ffe0ff */
[----:B------:R-:W-:Y:S01]  /*2bf0*/  IMAD R45, R27, R44, 0x13 ;  /* 0x000000131b2d7424 */ /* 0x000fe200078e022c */
[----:B------:R-:W-:Y:S01]  /*2c00*/  LOP3.LUT R34, R36, 0x11, RZ, 0x3c, !PT ;  /* 0x0000001124227812 */ /* 0x000fe200078e3cff */
[----:B------:R-:W-:Y:S01]  /*2c10*/  IMAD R25, R37, R24, R30 ;  /* 0x0000001825197224 */ /* 0x000fe200078e021e */
[----:B------:R-:W-:Y:S01]  /*2c20*/  SEL R30, R32, R41, !P0 ;  /* 0x00000029201e7207 */ /* 0x000fe20004000000 */
[----:B------:R-:W-:Y:S02]  /*2c30*/  @!P6 IMAD.IADD R28, R28, 0x1, -R0 ;  /* 0x000000011c1ce824 */ /* 0x000fe400078e0a00 */
[----:B------:R-:W-:Y:S01]  /*2c40*/  @!P5 IADD3 R39, PT, PT, -R39, RZ, RZ ;  /* 0x000000ff2727d210 */ /* 0x000fe20007ffe1ff */
[----:B------:R-:W-:Y:S01]  /*2c50*/  IMAD.WIDE R24, R25, 0x4, R2 ;  /* 0x0000000419187825 */ /* 0x000fe200078e0202 */
[----:B------:R-:W-:Y:S02]  /*2c60*/  ISETP.GT.U32.AND P5, PT, R0, R45, PT ;  /* 0x0000002d0000720c */ /* 0x000fe40003fa4070 */
[----:B------:R-:W-:Y:S01]  /*2c70*/  ISETP.GE.U32.AND P2, PT, R28, R0, PT ;  /* 0x000000001c00720c */ /* 0x000fe20003f46070 */
[----:B------:R-:W-:Y:S01]  /*2c80*/  IMAD.HI.U32 R28, R42, 0x14, RZ ;  /* 0x000000142a1c7827 */ /* 0x000fe200078e00ff */
[----:B------:R0:W-:Y:S03]  /*2c90*/  STG.E desc[UR8][R24.64], R20 ;  /* 0x0000001418007986 */ /* 0x0001e6000c101908 */
[----:B------:R-:W-:-:S02]  /*2ca0*/  IMAD R35, R28, R44, 0x14 ;  /* 0x000000141c237424 */ /* 0x000fc400078e022c */
[----:B------:R-:W-:Y:S01]  /*2cb0*/  @!P3 VIADD R26, R26, 0x1 ;  /* 0x000000011a1ab836 */ /* 0x000fe20000000000 */
[----:B------:R-:W-:Y:S01]  /*2cc0*/  ISETP.GE.AND P3, PT, R34, RZ, PT ;  /* 0x000000ff2200720c */ /* 0x000fe20003f66270 */
[----:B------:R-:W-:Y:S01]  /*2cd0*/  @!P1 IMAD.MOV R29, RZ, RZ, -R29 ;  /* 0x000000ffff1d9224 */ /* 0x000fe200078e0a1d */
[----:B------:R-:W-:Y:S01]  /*2ce0*/  ISETP.GT.U32.AND P1, PT, R0, R35, PT ;  /* 0x000000230000720c */ /* 0x000fe20003f24070 */
[----:B------:R-:W-:Y:S01]  /*2cf0*/  @!P6 VIADD R31, R31, 0x1 ;  /* 0x000000011f1fe836 */ /* 0x000fe20000000000 */
[-C--:B------:R-:W-:Y:S01]  /*2d00*/  @!P5 IADD3 R45, PT, PT, R45, -R0.reuse, RZ ;  /* 0x800000002d2dd210 */ /* 0x080fe20007ffe0ff */
[----:B------:R-:W-:Y:S01]  /*2d10*/  @P4 VIADD R26, R26, 0x1 ;  /* 0x000000011a1a4836 */ /* 0x000fe20000000000 */
[----:B0-----:R-:W-:Y:S01]  /*2d20*/  IADD3 R25, PT, PT, -R30, RZ, RZ ;  /* 0x000000ff1e197210 */ /* 0x001fe20007ffe1ff */
[----:B------:R-:W-:Y:S01]  /*2d30*/  IMAD.HI.U32 R41, R42, 0x17, RZ ;  /* 0x000000172a297827 */ /* 0x000fe200078e00ff */
[----:B------:R-:W-:Y:S02]  /*2d40*/  LEA R30, R30, R43, 0x7 ;  /* 0x0000002b1e1e7211 */ /* 0x000fe400078e38ff */
[C---:B------:R-:W-:Y:S01]  /*2d50*/  LOP3.LUT R24, R36.reuse, 0x12, RZ, 0x3c, !PT ;  /* 0x0000001224187812 */ /* 0x040fe200078e3cff */
[----:B------:R-:W-:Y:S01]  /*2d60*/  IMAD R20, R36, R25, 0xd ;  /* 0x0000000d24147424 */ /* 0x000fe200078e0219 */
[----:B------:R-:W-:Y:S01]  /*2d70*/  ISETP.GE.U32.AND P6, PT, R45, R0, PT ;  /* 0x000000002d00720c */ /* 0x000fe20003fc6070 */
[----:B------:R-:W-:Y:S01]  /*2d80*/  @P2 VIADD R31, R31, 0x1 ;  /* 0x000000011f1f2836 */ /* 0x000fe20000000000 */
[----:B------:R-:W-:Y:S01]  /*2d90*/  ISETP.GE.AND P4, PT, R24, RZ, PT ;  /* 0x000000ff1800720c */ /* 0x000fe20003f86270 */
[----:B------:R-:W-:Y:S01]  /*2da0*/  IMAD R25, R37, R20, R30 ;  /* 0x0000001425197224 */ /* 0x000fe200078e021e */
[----:B------:R-:W-:Y:S01]  /*2db0*/  @!P5 IADD3 R27, PT, PT, R27, 0x1, RZ ;  /* 0x000000011b1bd810 */ /* 0x000fe20007ffe0ff */
[----:B------:R-:W-:Y:S01]  /*2dc0*/  IMAD.HI.U32 R30, R42, 0x15, RZ ;  /* 0x000000152a1e7827 */ /* 0x000fe200078e00ff */
[----:B------:R-:W-:-:S02]  /*2dd0*/  @!P1 IADD3 R35, PT, PT, R35, -R0, RZ ;  /* 0x8000000023239210 */ /* 0x000fc40007ffe0ff */
[----:B------:R-:W-:Y:S01]  /*2de0*/  LOP3.LUT R20, R36, 0x13, RZ, 0x3c, !PT ;  /* 0x0000001324147812 */ /* 0x000fe200078e3cff */
[----:B------:R-:W-:Y:S01]  /*2df0*/  IMAD.WIDE R24, R25, 0x4, R2 ;  /* 0x0000000419187825 */ /* 0x000fe200078e0202 */
[----:B------:R-:W-:Y:S02]  /*2e00*/  ISETP.GE.U32.AND P2, PT, R35, R0, PT ;  /* 0x000000002300720c */ /* 0x000fe40003f46070 */
[----:B------:R-:W-:Y:S01]  /*2e10*/  @!P3 IADD3 R26, PT, PT, -R26, RZ, RZ ;  /* 0x000000ff1a1ab210 */ /* 0x000fe20007ffe1ff */
[----:B------:R-:W-:Y:S01]  /*2e20*/  @P6 VIADD R27, R27, 0x1 ;  /* 0x000000011b1b6836 */ /* 0x000fe20000000000 */
[----:B------:R0:W-:Y:S01]  /*2e30*/  STG.E desc[UR8][R24.64], R21 ;  /* 0x0000001518007986 */ /* 0x0001e2000c101908 */
[----:B------:R-:W-:Y:S01]  /*2e40*/  IMAD R45, R30, R44, 0x15 ;  /* 0x000000151e2d7424 */ /* 0x000fe200078e022c */
[----:B------:R-:W-:Y:S01]  /*2e50*/  SEL R34, R32, R39, !P0 ;  /* 0x0000002720227207 */ /* 0x000fe20004000000 */
[----:B------:R-:W-:Y:S01]  /*2e60*/  @!P4 IMAD.MOV R31, RZ, RZ, -R31 ;  /* 0x000000ffff1fc224 */ /* 0x000fe200078e0a1f */
[----:B------:R-:W-:Y:S01]  /*2e70*/  ISETP.GE.AND P4, PT, R20, RZ, PT ;  /* 0x000000ff1400720c */ /* 0x000fe20003f86270 */
[----:B------:R-:W-:Y:S01]  /*2e80*/  IMAD.HI.U32 R35, R42, 0x16, RZ ;  /* 0x000000162a237827 */ /* 0x000fe200078e00ff */
[----:B------:R-:W-:-:S02]  /*2e90*/  SEL R20, R32, R33, !P0 ;  /* 0x0000002120147207 */ /* 0x000fc40004000000 */
[----:B------:R-:W-:Y:S01]  /*2ea0*/  ISETP.GT.U32.AND P3, PT, R0, R45, PT ;  /* 0x0000002d0000720c */ /* 0x000fe20003f64070 */
[-C--:B------:R-:W-:Y:S01]  /*2eb0*/  IMAD R38, R35, R44.reuse, 0x16 ;  /* 0x0000001623267424 */ /* 0x080fe200078e022c */
[----:B------:R-:W-:Y:S01]  /*2ec0*/  IADD3 R33, PT, PT, -R20, RZ, RZ ;  /* 0x000000ff14217210 */ /* 0x000fe20007ffe1ff */
[----:B------:R-:W-:Y:S01]  /*2ed0*/  @!P1 VIADD R28, R28, 0x1 ;  /* 0x000000011c1c9836 */ /* 0x000fe20000000000 */
[----:B0-----:R-:W-:Y:S01]  /*2ee0*/  LEA R25, R34, R43, 0x7 ;  /* 0x0000002b22197211 */ /* 0x001fe200078e38ff */
[----:B------:R-:W-:Y:S01]  /*2ef0*/  IMAD R21, R41, R44, 0x17 ;  /* 0x0000001729157424 */ /* 0x000fe200078e022c */
[----:B------:R-:W-:Y:S01]  /*2f00*/  ISETP.GT.U32.AND P5, PT, R0, R38, PT ;  /* 0x000000260000720c */ /* 0x000fe20003fa4070 */
[----:B------:R-:W-:Y:S01]  /*2f10*/  IMAD R24, R20, 0x80, R43 ;  /* 0x0000008014187824 */ /* 0x000fe200078e022b */
[----:B------:R-:W-:Y:S01]  /*2f20*/  SEL R26, R32, R26, !P0 ;  /* 0x0000001a201a7207 */ /* 0x000fe20004000000 */
[----:B------:R-:W-:Y:S01]  /*2f30*/  IMAD R20, R36, R33, 0xe ;  /* 0x0000000e24147424 */ /* 0x000fe200078e0221 */
[----:B------:R-:W-:Y:S01]  /*2f40*/  ISETP.GT.U32.AND P6, PT, R0, R21, PT ;  /* 0x000000150000720c */ /* 0x000fe20003fc4070 */
[----:B------:R-:W-:Y:S01]  /*2f50*/  @P2 VIADD R28, R28, 0x1 ;  /* 0x000000011c1c2836 */ /* 0x000fe20000000000 */
[----:B------:R-:W-:Y:S01]  /*2f60*/  LOP3.LUT R33, R36, 0x15, RZ, 0x3c, !PT ;  /* 0x0000001524217812 */ /* 0x000fe200078e3cff */
[----:B------:R-:W-:Y:S01]  /*2f70*/  @!P4 IMAD.MOV R27, RZ, RZ, -R27 ;  /* 0x000000ffff1bc224 */ /* 0x000fe200078e0a1b */
[----:B------:R-:W-:Y:S01]  /*2f80*/  @!P3 IADD3 R45, PT, PT, R45, -R0, RZ ;  /* 0x800000002d2db210 */ /* 0x000fe20007ffe0ff */
[----:B------:R-:W-:Y:S01]  /*2f90*/  IMAD.MOV R39, RZ, RZ, -R34 ;  /* 0x000000ffff277224 */ /* 0x000fe200078e0a22 */
[----:B------:R-:W-:-:S02]  /*2fa0*/  @!P3 IADD3 R30, PT, PT, R30, 0x1, RZ ;  /* 0x000000011e1eb810 */ /* 0x000fc40007ffe0ff */
[-C--:B------:R-:W-:Y:S01]  /*2fb0*/  ISETP.GE.U32.AND P4, PT, R45, R0.reuse, PT ;  /* 0x000000002d00720c */ /* 0x080fe20003f86070 */
[----:B------:R-:W-:Y:S01]  /*2fc0*/  IMAD R34, R36, R39, 0xf ;  /* 0x0000000f24227424 */ /* 0x000fe200078e0227 */
[-C--:B------:R-:W-:Y:S01]  /*2fd0*/  @!P5 IADD3 R38, PT, PT, R38, -R0.reuse, RZ ;  /* 0x800000002626d210 */ /* 0x080fe20007ffe0ff */
[C---:B------:R-:W-:Y:S01]  /*2fe0*/  IMAD.HI.U32 R39, R42.reuse, 0x18, RZ ;  /* 0x000000182a277827 */ /* 0x040fe200078e00ff */
[----:B------:R-:W-:Y:S02]  /*2ff0*/  @!P5 IADD3 R35, PT, PT, R35, 0x1, RZ ;  /* 0x000000012323d810 */ /* 0x000fe40007ffe0ff */
[-C--:B------:R-:W-:Y:S01]  /*3000*/  @!P6 IADD3 R21, PT, PT, R21, -R0.reuse, RZ ;  /* 0x800000001515e210 */ /* 0x080fe20007ffe0ff */
[----:B------:R-:W-:Y:S01]  /*3010*/  IMAD.HI.U32 R45, R42, 0x1a, RZ ;  /* 0x0000001a2a2d7827 */ /* 0x000fe200078e00ff */
[-C--:B------:R-:W-:Y:S02]  /*3020*/  ISETP.GE.U32.AND P1, PT, R38, R0.reuse, PT ;  /* 0x000000002600720c */ /* 0x080fe40003f26070 */
[----:B------:R-:W-:Y:S01]  /*3030*/  ISETP.GE.U32.AND P2, PT, R21, R0, PT ;  /* 0x000000001500720c */ /* 0x000fe20003f46070 */
[----:B------:R-:W-:Y:S01]  /*3040*/  IMAD R21, R37, R20, R24 ;  /* 0x0000001425157224 */ /* 0x000fe200078e0218 */
[----:B------:R-:W-:Y:S01]  /*3050*/  LOP3.LUT R24, R36, 0x14, RZ, 0x3c, !PT ;  /* 0x0000001424187812 */ /* 0x000fe200078e3cff */
[----:B------:R-:W-:Y:S01]  /*3060*/  IMAD R38, R39, R44, 0x18 ;  /* 0x0000001827267424 */ /* 0x000fe200078e022c */
[----:B------:R-:W-:Y:S01]  /*3070*/  @!P6 IADD3 R41, PT, PT, R41, 0x1, RZ ;  /* 0x000000012929e810 */ /* 0x000fe20007ffe0ff */
[----:B------:R-:W-:Y:S01]  /*3080*/  IMAD.WIDE R20, R21, 0x4, R2 ;  /* 0x0000000415147825 */ /* 0x000fe200078e0202 */
[----:B------:R-:W-:-:S03]  /*3090*/  ISETP.GE.AND P3, PT, R24, RZ, PT ;  /* 0x000000ff1800720c */ /* 0x000fc60003f66270 */
[----:B------:R-:W-:Y:S01]  /*30a0*/  @P4 VIADD R30, R30, 0x1 ;  /* 0x000000011e1e4836 */ /* 0x000fe20000000000 */
[----:B------:R-:W-:Y:S01]  /*30b0*/  ISETP.GE.AND P4, PT, R33, RZ, PT ;  /* 0x000000ff2100720c */ /* 0x000fe20003f86270 */
[----:B------:R0:W-:Y:S01]  /*30c0*/  STG.E desc[UR8][R20.64], R22 ;  /* 0x0000001614007986 */ /* 0x0001e2000c101908 */
[----:B------:R-:W-:Y:S01]  /*30d0*/  IMAD.HI.U32 R33, R42, 0x19, RZ ;  /* 0x000000192a217827 */ /* 0x000fe200078e00ff */
[----:B------:R-:W-:-:S03]  /*30e0*/  @P2 IADD3 R41, PT, PT, R41, 0x1, RZ ;  /* 0x0000000129292810 */ /* 0x000fc60007ffe0ff */
[----:B------:R-:W-:Y:S02]  /*30f0*/  @P1 VIADD R35, R35, 0x1 ;  /* 0x0000000123231836 */ /* 0x000fe40000000000 */
[----:B------:R-:W-:Y:S01]  /*3100*/  IMAD R25, R37, R34, R25 ;  /* 0x0000002225197224 */ /* 0x000fe200078e0219 */
[----:B------:R-:W-:Y:S01]  /*3110*/  @!P3 IADD3 R28, PT, PT, -R28, RZ, RZ ;  /* 0x000000ff1c1cb210 */ /* 0x000fe20007ffe1ff */
[----:B------:R-:W-:Y:S01]  /*3120*/  IMAD R40, R33, R44, 0x19 ;  /* 0x0000001921287424 */ /* 0x000fe200078e022c */
[----:B------:R-:W-:Y:S01]  /*3130*/  ISETP.GT.U32.AND P3, PT, R0, R38, PT ;  /* 0x000000260000720c */ /* 0x000fe20003f64070 */
[----:B------:R-:W-:Y:S01]  /*3140*/  IMAD.WIDE R24, R25, 0x4, R2 ;  /* 0x0000000419187825 */ /* 0x000fe200078e0202 */
[C---:B0-----:R-:W-:Y:S02]  /*3150*/  LOP3.LUT R20, R36.reuse, 0x17, RZ, 0x3c, !PT ;  /* 0x0000001724147812 */ /* 0x041fe400078e3cff */
[----:B------:R-:W-:Y:S01]  /*3160*/  LOP3.LUT R34, R36, 0x16, RZ, 0x3c, !PT ;  /* 0x0000001624227812 */ /* 0x000fe200078e3cff */
[----:B------:R-:W-:Y:S01]  /*3170*/  IMAD R21, R45, R44, 0x1a ;  /* 0x0000001a2d157424 */ /* 0x000fe200078e022c */
[----:B------:R-:W-:Y:S01]  /*3180*/  ISETP.GE.AND P1, PT, R20, RZ, PT ;  /* 0x000000ff1400720c */ /* 0x000fe20003f26270 */
[----:B------:R-:W-:Y:S01]  /*3190*/  @!P4 IMAD.MOV R30, RZ, RZ, -R30 ;  /* 0x000000ffff1ec224 */ /* 0x000fe200078e0a1e */
[C---:B------:R-:W-:Y:S01]  /*31a0*/  ISETP.GT.U32.AND P4, PT, R0.reuse, R40, PT ;  /* 0x000000280000720c */ /* 0x040fe20003f84070 */
[----:B------:R0:W-:Y:S01]  /*31b0*/  STG.E desc[UR8][R24.64], R23 ;  /* 0x0000001718007986 */ /* 0x0001e2000c101908 */
[----:B------:R-:W-:Y:S01]  /*31c0*/  ISETP.GT.U32.AND P6, PT, R0, R21, PT ;  /* 0x000000150000720c */ /* 0x000fe20003fc4070 */
[----:B------:R-:W-:Y:S01]  /*31d0*/  IMAD.MOV.U32 R22, RZ, RZ, R35 ;  /* 0x000000ffff167224 */ /* 0x000fe200078e0023 */
[----:B------:R-:W-:Y:S01]  /*31e0*/  MOV R20, R41 ;  /* 0x0000002900147202 */ /* 0x000fe20000000f00 */
[----:B------:R-:W-:Y:S01]  /*31f0*/  IMAD.HI.U32 R41, R42, 0x1f, RZ ;  /* 0x0000001f2a297827 */ /* 0x000fe200078e00ff */
[----:B------:R-:W-:-:S02]  /*3200*/  @!P3 IADD3 R38, PT, PT, R38, -R0, RZ ;  /* 0x800000002626b210 */ /* 0x000fc40007ffe0ff */
[----:B------:R-:W-:Y:S02]  /*3210*/  ISETP.GE.AND P5, PT, R34, RZ, PT ;  /* 0x000000ff2200720c */ /* 0x000fe40003fa6270 */
[----:B------:R-:W-:Y:S01]  /*3220*/  ISETP.GE.U32.AND P2, PT, R38, R0, PT ;  /* 0x000000002600720c */ /* 0x000fe20003f46070 */
[----:B------:R-:W-:Y:S01]  /*3230*/  @!P1 IMAD.MOV R20, RZ, RZ, -R20 ;  /* 0x000000ffff149224 */ /* 0x000fe200078e0a14 */
[----:B------:R-:W-:Y:S01]  /*3240*/  @!P3 IADD3 R39, PT, PT, R39, 0x1, RZ ;  /* 0x000000012727b810 */ /* 0x000fe20007ffe0ff */
[--C-:B------:R-:W-:Y:S01]  /*3250*/  @!P4 IMAD.IADD R40, R40, 0x1, -R0.reuse ;  /* 0x000000012828c824 */ /* 0x100fe200078e0a00 */
[C---:B0-----:R-:W-:Y:S01]  /*3260*/  LOP3.LUT R23, R36.reuse, 0x18, RZ, 0x3c, !PT ;  /* 0x0000001824177812 */ /* 0x041fe200078e3cff */
[----:B------:R-:W-:Y:S01]  /*3270*/  @!P6 IMAD.IADD R21, R21, 0x1, -R0 ;  /* 0x000000011515e824 */ /* 0x000fe200078e0a00 */
[----:B------:R-:W-:Y:S01]  /*3280*/  LOP3.LUT R24, R36, 0x19, RZ, 0x3c, !PT ;  /* 0x0000001924187812 */ /* 0x000fe200078e3cff */
[----:B------:R-:W-:Y:S01]  /*3290*/  IMAD.HI.U32 R25, R42, 0x1b, RZ ;  /* 0x0000001b2a197827 */ /* 0x000fe200078e00ff */
[----:B------:R-:W-:-:S02]  /*32a0*/  ISETP.GE.AND P1, PT, R23, RZ, PT ;  /* 0x000000ff1700720c */ /* 0x000fc40003f26270 */
[----:B------:R-:W-:Y:S01]  /*32b0*/  @!P4 IADD3 R33, PT, PT, R33, 0x1, RZ ;  /* 0x000000012121c810 */ /* 0x000fe20007ffe0ff */
[----:B------:R-:W-:Y:S01]  /*32c0*/  IMAD.HI.U32 R23, R42, 0x1c, RZ ;  /* 0x0000001c2a177827 */ /* 0x000fe200078e00ff */
[----:B------:R-:W-:Y:S02]  /*32d0*/  SEL R28, R32, R28, !P0 ;  /* 0x0000001c201c7207 */ /* 0x000fe40004000000 */
[----:B------:R-:W-:Y:S01]  /*32e0*/  @P2 IADD3 R39, PT, PT, R39, 0x1, RZ ;  /* 0x0000000127272810 */ /* 0x000fe20007ffe0ff */
[----:B------:R-:W-:Y:S01]  /*32f0*/  @!P5 IMAD.MOV R22, RZ, RZ, -R22 ;  /* 0x000000ffff16d224 */ /* 0x000fe200078e0a16 */
[----:B------:R-:W-:Y:S01]  /*3300*/  ISETP.GE.U32.AND P2, PT, R21, R0, PT ;  /* 0x000000001500720c */ /* 0x000fe20003f46070 */
[----:B------:R-:W-:Y:S01]  /*3310*/  IMAD R35, R25, R44, 0x1b ;  /* 0x0000001b19237424 */ /* 0x000fe200078e022c */
[----:B------:R-:W-:Y:S01]  /*3320*/  ISETP.GE.U32.AND P5, PT, R40, R0, PT ;  /* 0x000000002800720c */ /* 0x000fe20003fa6070 */
[----:B------:R-:W-:Y:S01]  /*3330*/  IMAD R21, R23, R44, 0x1c ;  /* 0x0000001c17157424 */ /* 0x000fe200078e022c */
[----:B------:R-:W-:Y:S01]  /*3340*/  SEL R30, R32, R30, !P0 ;  /* 0x0000001e201e7207 */ /* 0x000fe20004000000 */
[----:B------:R-:W-:Y:S01]  /*3350*/  @!P1 IMAD.MOV R39, RZ, RZ, -R39 ;  /* 0x000000ffff279224 */ /* 0x000fe200078e0a27 */
[----:B------:R-:W-:Y:S01]  /*3360*/  ISETP.GT.U32.AND P3, PT, R0, R35, PT ;  /* 0x000000230000720c */ /* 0x000fe20003f64070 */
[----:B------:R-:W-:Y:S01]  /*3370*/  @!P6 VIADD R45, R45, 0x1 ;  /* 0x000000012d2de836 */ /* 0x000fe20000000000 */
[----:B------:R-:W-:-:S02]  /*3380*/  ISETP.GE.AND P1, PT, R24, RZ, PT ;  /* 0x000000ff1800720c */ /* 0x000fc40003f26270 */
[----:B------:R-:W-:Y:S02]  /*3390*/  ISETP.GT.U32.AND P4, PT, R0, R21, PT ;  /* 0x000000150000720c */ /* 0x000fe40003f84070 */
[----:B------:R-:W-:Y:S02]  /*33a0*/  LOP3.LUT R24, R36, 0x1a, RZ, 0x3c, !PT ;  /* 0x0000001a24187812 */ /* 0x000fe400078e3cff */
[----:B------:R-:W-:Y:S02]  /*33b0*/  @P2 IADD3 R45, PT, PT, R45, 0x1, RZ ;  /* 0x000000012d2d2810 */ /* 0x000fe40007ffe0ff */
[----:B------:R-:W-:Y:S02]  /*33c0*/  @P5 IADD3 R33, PT, PT, R33, 0x1, RZ ;  /* 0x0000000121215810 */ /* 0x000fe40007ffe0ff */
[----:B------:R-:W-:Y:S01]  /*33d0*/  SEL R20, R32, R20, !P0 ;  /* 0x0000001420147207 */ /* 0x000fe20004000000 */
[----:B------:R-:W-:Y:S01]  /*33e0*/  @!P3 IMAD.IADD R35, R35, 0x1, -R0 ;  /* 0x000000012323b824 */ /* 0x000fe200078e0a00 */
[----:B------:R-:W-:Y:S01]  /*33f0*/  @!P3 IADD3 R25, PT, PT, R25, 0x1, RZ ;  /* 0x000000011919b810 */ /* 0x000fe20007ffe0ff */
[----:B------:R-:W-:Y:S01]  /*3400*/  @!P1 IMAD.MOV R33, RZ, RZ, -R33 ;  /* 0x000000ffff219224 */ /* 0x000fe200078e0a21 */
[----:B------:R-:W-:-:S02]  /*3410*/  ISETP.GE.AND P1, PT, R24, RZ, PT ;  /* 0x000000ff1800720c */ /* 0x000fc40003f26270 */
[-C--:B------:R-:W-:Y:S02]  /*3420*/  @!P4 IADD3 R21, PT, PT, R21, -R0.reuse, RZ ;  /* 0x800000001515c210 */ /* 0x080fe40007ffe0ff */
[-C--:B------:R-:W-:Y:S01]  /*3430*/  ISETP.GE.U32.AND P5, PT, R35, R0.reuse, PT ;  /* 0x000000002300720c */ /* 0x080fe20003fa6070 */
[C---:B------:R-:W-:Y:S01]  /*3440*/  IMAD.HI.U32 R35, R42.reuse, 0x1d, RZ ;  /* 0x0000001d2a237827 */ /* 0x040fe200078e00ff */
[----:B------:R-:W-:Y:S02]  /*3450*/  ISETP.GE.U32.AND P6, PT, R21, R0, PT ;  /* 0x000000001500720c */ /* 0x000fe40003fc6070 */
[----:B------:R-:W-:Y:S01]  /*3460*/  @!P4 IADD3 R23, PT, PT, R23, 0x1, RZ ;  /* 0x000000011717c810 */ /* 0x000fe20007ffe0ff */
[----:B------:R-:W-:-:S04]  /*3470*/  IMAD.HI.U32 R21, R42, 0x1e, RZ ;  /* 0x0000001e2a157827 */ /* 0x000fc800078e00ff */
[-C--:B------:R-:W-:Y:S02]  /*3480*/  IMAD R24, R35, R44.reuse, 0x1d ;  /* 0x0000001d23187424 */ /* 0x080fe400078e022c */
[-C--:B------:R-:W-:Y:S02]  /*3490*/  IMAD R34, R21, R44.reuse, 0x1e ;  /* 0x0000001e15227424 */ /* 0x080fe400078e022c */
[----:B------:R-:W-:Y:S01]  /*34a0*/  IMAD R44, R41, R44, 0x1f ;  /* 0x0000001f292c7424 */ /* 0x000fe200078e022c */
[C---:B------:R-:W-:Y:S01]  /*34b0*/  ISETP.GT.U32.AND P2, PT, R0.reuse, R24, PT ;  /* 0x000000180000720c */ /* 0x040fe20003f44070 */
[----:B------:R-:W-:Y:S01]  /*34c0*/  @!P1 IMAD.MOV R45, RZ, RZ, -R45 ;  /* 0x000000ffff2d9224 */ /* 0x000fe200078e0a2d */
[C---:B------:R-:W-:Y:S02]  /*34d0*/  ISETP.GT.U32.AND P1, PT, R0.reuse, R34, PT ;  /* 0x000000220000720c */ /* 0x040fe40003f24070 */
[----:B------:R-:W-:Y:S02]  /*34e0*/  ISETP.GT.U32.AND P3, PT, R0, R44, PT ;  /* 0x0000002c0000720c */ /* 0x000fe40003f64070 */
[----:B------:R-:W-:-:S02]  /*34f0*/  @P5 IADD3 R25, PT, PT, R25, 0x1, RZ ;  /* 0x0000000119195810 */ /* 0x000fc40007ffe0ff */
[----:B------:R-:W-:-:S05]  /*3500*/  @P6 IADD3 R23, PT, PT, R23, 0x1, RZ ;  /* 0x0000000117176810 */ /* 0x000fca0007ffe0ff */
[--C-:B------:R-:W-:Y:S02]  /*3510*/  @!P2 IMAD.IADD R24, R24, 0x1, -R0.reuse ;  /* 0x000000011818a824 */ /* 0x100fe400078e0a00 */
[--C-:B------:R-:W-:Y:S02]  /*3520*/  @!P1 IMAD.IADD R34, R34, 0x1, -R0.reuse ;  /* 0x0000000122229824 */ /* 0x100fe400078e0a00 */
[----:B------:R-:W-:Y:S01]  /*3530*/  @!P3 IMAD.IADD R44, R44, 0x1, -R0 ;  /* 0x000000012c2cb824 */ /* 0x000fe200078e0a00 */
[-C--:B------:R-:W-:Y:S01]  /*3540*/  ISETP.GE.U32.AND P5, PT, R24, R0.reuse, PT ;  /* 0x000000001800720c */ /* 0x080fe20003fa6070 */
[----:B------:R-:W-:Y:S01]  /*3550*/  @!P2 VIADD R35, R35, 0x1 ;  /* 0x000000012323a836 */ /* 0x000fe20000000000 */
[-C--:B------:R-:W-:Y:S01]  /*3560*/  ISETP.GE.U32.AND P4, PT, R34, R0.reuse, PT ;  /* 0x000000002200720c */ /* 0x080fe20003f86070 */
[----:B------:R-:W-:Y:S01]  /*3570*/  @!P1 VIADD R21, R21, 0x1 ;  /* 0x0000000115159836 */ /* 0x000fe20000000000 */
[----:B------:R-:W-:Y:S01]  /*3580*/  ISETP.GE.U32.AND P6, PT, R44, R0, PT ;  /* 0x000000002c00720c */ /* 0x000fe20003fc6070 */
[----:B------:R-:W-:Y:S01]  /*3590*/  @!P3 VIADD R41, R41, 0x1 ;  /* 0x000000012929b836 */ /* 0x000fe20000000000 */
[----:B------:R-:W-:-:S02]  /*35a0*/  LOP3.LUT R0, R36, 0x1b, RZ, 0x3c, !PT ;  /* 0x0000001b24007812 */ /* 0x000fc400078e3cff */
[----:B------:R-:W-:Y:S02]  /*35b0*/  LOP3.LUT R24, R36, 0x1c, RZ, 0x3c, !PT ;  /* 0x0000001c24187812 */ /* 0x000fe400078e3cff */
[----:B------:R-:W-:Y:S02]  /*35c0*/  ISETP.GE.AND P2, PT, R0, RZ, PT ;  /* 0x000000ff0000720c */ /* 0x000fe40003f46270 */
[----:B------:R-:W-:Y:S02]  /*35d0*/  SEL R0, R32, R29, !P0 ;  /* 0x0000001d20007207 */ /* 0x000fe40004000000 */
[----:B------:R-:W-:Y:S01]  /*35e0*/  @P5 IADD3 R35, PT, PT, R35, 0x1, RZ ;  /* 0x0000000123235810 */ /* 0x000fe20007ffe0ff */
[----:B------:R-:W-:Y:S01]  /*35f0*/  @P4 VIADD R21, R21, 0x1 ;  /* 0x0000000115154836 */ /* 0x000fe20000000000 */
[----:B------:R-:W-:Y:S01]  /*3600*/  ISETP.GE.AND P5, PT, R24, RZ, PT ;  /* 0x000000ff1800720c */ /* 0x000fe20003fa6270 */
[----:B------:R-:W-:Y:S01]  /*3610*/  IMAD.MOV R29, RZ, RZ, -R0 ;  /* 0x000000ffff1d7224 */ /* 0x000fe200078e0a00 */
[----:B------:R-:W-:-:S02]  /*3620*/  LEA R24, R0, R43, 0x7 ;  /* 0x0000002b00187211 */ /* 0x000fc400078e38ff */
[----:B------:R-:W-:Y:S01]  /*3630*/  SEL R34, R32, R27, !P0 ;  /* 0x0000001b20227207 */ /* 0x000fe20004000000 */
[----:B------:R-:W-:Y:S01]  /*3640*/  IMAD R0, R36, R29, 0x10 ;  /* 0x0000001024007424 */ /* 0x000fe200078e021d */
[----:B------:R-:W-:Y:S02]  /*3650*/  LEA R29, R26, R43, 0x7 ;  /* 0x0000002b1a1d7211 */ /* 0x000fe400078e38ff */
[----:B------:R-:W-:Y:S01]  /*3660*/  @P6 IADD3 R41, PT, PT, R41, 0x1, RZ ;  /* 0x0000000129296810 */ /* 0x000fe20007ffe0ff */
[----:B------:R-:W-:Y:S01]  /*3670*/  IMAD R0, R37, R0, R24 ;  /* 0x0000000025007224 */ /* 0x000fe200078e0218 */
[----:B------:R-:W-:Y:S01]  /*3680*/  @!P2 IADD3 R25, PT, PT, -R25, RZ, RZ ;  /* 0x000000ff1919a210 */ /* 0x000fe20007ffe1ff */
[----:B------:R-:W-:Y:S01]  /*3690*/  IMAD.MOV R24, RZ, RZ, -R26 ;  /* 0x000000ffff187224 */ /* 0x000fe200078e0a1a */
[C---:B------:R-:W-:Y:S01]  /*36a0*/  SEL R26, R32.reuse, R31, !P0 ;  /* 0x0000001f201a7207 */ /* 0x040fe20004000000 */
[----:B------:R-:W-:Y:S01]  /*36b0*/  @!P5 IMAD.MOV R23, RZ, RZ, -R23 ;  /* 0x000000ffff17d224 */ /* 0x000fe200078e0a17 */
[----:B------:R-:W-:Y:S01]  /*36c0*/  SEL R42, R32, R25, !P0 ;  /* 0x00000019202a7207 */ /* 0x000fe20004000000 */
[----:B------:R-:W-:-:S02]  /*36d0*/  IMAD R24, R36, R24, 0x11 ;  /* 0x0000001124187424 */ /* 0x000fc400078e0218 */
[----:B------:R-:W-:Y:S01]  /*36e0*/  IMAD.MOV R31, RZ, RZ, -R26 ;  /* 0x000000ffff1f7224 */ /* 0x000fe200078e0a1a */
[----:B------:R-:W-:Y:S01]  /*36f0*/  LEA R26, R26, R43, 0x7 ;  /* 0x0000002b1a1a7211 */ /* 0x000fe200078e38ff */
[C---:B------:R-:W-:Y:S01]  /*3700*/  IMAD R29, R37.reuse, R24, R29 ;  /* 0x00000018251d7224 */ /* 0x040fe200078e021d */
[----:B------:R-:W-:Y:S01]  /*3710*/  SEL R40, R32, R23, !P0 ;  /* 0x0000001720287207 */ /* 0x000fe20004000000 */
[----:B------:R-:W-:Y:S01]  /*3720*/  IMAD R24, R36, R31, 0x12 ;  /* 0x0000001224187424 */ /* 0x000fe200078e021f */
[-C--:B------:R-:W-:Y:S01]  /*3730*/  LEA R31, R34, R43.reuse, 0x7 ;  /* 0x0000002b221f7211 */ /* 0x080fe200078e38ff */
[----:B------:R-:W-:Y:S02]  /*3740*/  IMAD.MOV R23, RZ, RZ, -R42 ;  /* 0x000000ffff177224 */ /* 0x000fe400078e0a2a */
[C---:B------:R-:W-:Y:S02]  /*3750*/  IMAD R27, R37.reuse, R24, R26 ;  /* 0x00000018251b7224 */ /* 0x040fe400078e021a */
[----:B------:R-:W-:Y:S01]  /*3760*/  IMAD.MOV R24, RZ, RZ, -R34 ;  /* 0x000000ffff187224 */ /* 0x000fe200078e0a22 */
[----:B------:R-:W-:Y:S01]  /*3770*/  LOP3.LUT R34, R36, 0x1e, RZ, 0x3c, !PT ;  /* 0x0000001e24227812 */ /* 0x000fe200078e3cff */
[----:B------:R-:W-:Y:S01]  /*3780*/  IMAD.MOV R26, RZ, RZ, -R30 ;  /* 0x000000ffff1a7224 */ /* 0x000fe200078e0a1e */
[----:B------:R-:W-:Y:S01]  /*3790*/  LEA R30, R30, R43, 0x7 ;  /* 0x0000002b1e1e7211 */ /* 0x000fe200078e38ff */
[----:B------:R-:W-:Y:S01]  /*37a0*/  IMAD R24, R36, R24, 0x13 ;  /* 0x0000001324187424 */ /* 0x000fe200078e0218 */
[----:B------:R-:W-:Y:S01]  /*37b0*/  ISETP.GE.AND P4, PT, R34, RZ, PT ;  /* 0x000000ff2200720c */ /* 0x000fe20003f86270 */
[C---:B------:R-:W-:Y:S01]  /*37c0*/  IMAD R26, R36.reuse, R26, 0x15 ;  /* 0x00000015241a7424 */ /* 0x040fe200078e021a */
[----:B------:R-:W-:Y:S01]  /*37d0*/  LOP3.LUT R34, R36, 0x1f, RZ, 0x3c, !PT ;  /* 0x0000001f24227812 */ /* 0x000fe200078e3cff */
[----:B------:R-:W-:-:S02]  /*37e0*/  IMAD R31, R37, R24, R31 ;  /* 0x00000018251f7224 */ /* 0x000fc400078e021f */
[----:B------:R-:W-:Y:S01]  /*37f0*/  IMAD.MOV R24, RZ, RZ, -R28 ;  /* 0x000000ffff187224 */ /* 0x000fe200078e0a1c */
[----:B------:R-:W-:Y:S01]  /*3800*/  LEA R28, R28, R43, 0x7 ;  /* 0x0000002b1c1c7211 */ /* 0x000fe200078e38ff */
[----:B------:R-:W-:Y:S01]  /*3810*/  IMAD R25, R42, 0x80, R43 ;  /* 0x000000802a197824 */ /* 0x000fe200078e022b */
[----:B------:R-:W-:Y:S01]  /*3820*/  ISETP.GE.AND P3, PT, R34, RZ, PT ;  /* 0x000000ff2200720c */ /* 0x000fe20003f66270 */
[C---:B------:R-:W-:Y:S02]  /*3830*/  IMAD R24, R36.reuse, R24, 0x14 ;  /* 0x0000001424187424 */ /* 0x040fe400078e0218 */
[----:B------:R-:W-:Y:S02]  /*3840*/  IMAD R23, R36, R23, 0x1b ;  /* 0x0000001b24177424 */ /* 0x000fe400078e0217 */
[C---:B------:R-:W-:Y:S01]  /*3850*/  IMAD R24, R37.reuse, R24, R28 ;  /* 0x0000001825187224 */ /* 0x040fe200078e021c */
[----:B------:R-:W-:Y:S01]  /*3860*/  SEL R28, R32, R22, !P0 ;  /* 0x00000016201c7207 */ /* 0x000fe20004000000 */
[----:B------:R-:W-:-:S02]  /*3870*/  IMAD R22, R37, R26, R30 ;  /* 0x0000001a25167224 */ /* 0x000fc400078e021e */
[----:B------:R-:W-:Y:S02]  /*3880*/  IMAD.MOV R30, RZ, RZ, -R20 ;  /* 0x000000ffff1e7224 */ /* 0x000fe400078e0a14 */
[----:B------:R-:W-:Y:S01]  /*3890*/  IMAD.MOV R26, RZ, RZ, -R28 ;  /* 0x000000ffff1a7224 */ /* 0x000fe200078e0a1c */
[----:B------:R-:W-:Y:S01]  /*38a0*/  LEA R28, R28, R43, 0x7 ;  /* 0x0000002b1c1c7211 */ /* 0x000fe200078e38ff */
[----:B------:R-:W-:Y:S01]  /*38b0*/  IMAD R23, R37, R23, R25 ;  /* 0x0000001725177224 */ /* 0x000fe200078e0219 */
[----:B------:R-:W-:Y:S01]  /*38c0*/  @!P3 IADD3 R41, PT, PT, -R41, RZ, RZ ;  /* 0x000000ff2929b210 */ /* 0x000fe20007ffe1ff */
[----:B------:R-:W-:Y:S02]  /*38d0*/  IMAD R26, R36, R26, 0x16 ;  /* 0x00000016241a7424 */ /* 0x000fe400078e021a */
[----:B------:R-:W-:-:S04]  /*38e0*/  IMAD.WIDE R24, R24, 0x4, R2 ;  /* 0x0000000418187825 */ /* 0x000fc800078e0202 */
[----:B------:R-:W-:Y:S01]  /*38f0*/  IMAD R26, R37, R26, R28 ;  /* 0x0000001a251a7224 */ /* 0x000fe200078e021c */
[----:B------:R-:W-:Y:S01]  /*3900*/  LEA R28, R20, R43, 0x7 ;  /* 0x0000002b141c7211 */ /* 0x000fe200078e38ff */
[----:B------:R-:W-:Y:S01]  /*3910*/  IMAD R20, R36, R30, 0x17 ;  /* 0x0000001724147424 */ /* 0x000fe200078e021e */
[----:B------:R-:W-:-:S03]  /*3920*/  SEL R30, R32, R39, !P0 ;  /* 0x00000027201e7207 */ /* 0x000fc60004000000 */
[----:B------:R-:W-:Y:S01]  /*3930*/  IMAD R39, R37, R20, R28 ;  /* 0x0000001425277224 */ /* 0x000fe200078e021c */
[----:B------:R-:W-:Y:S01]  /*3940*/  LEA R20, R30, R43, 0x7 ;  /* 0x0000002b1e147211 */ /* 0x000fe200078e38ff */
[----:B------:R-:W-:-:S04]  /*3950*/  IMAD.MOV R28, RZ, RZ, -R30 ;  /* 0x000000ffff1c7224 */ /* 0x000fc800078e0a1e */
[----:B------:R-:W-:Y:S01]  /*3960*/  IMAD R30, R36, R28, 0x18 ;  /* 0x00000018241e7424 */ /* 0x000fe200078e021c */
[----:B------:R-:W-:-:S03]  /*3970*/  SEL R28, R32, R33, !P0 ;  /* 0x00000021201c7207 */ /* 0x000fc60004000000 */
[----:B------:R-:W-:Y:S01]  /*3980*/  IMAD R30, R37, R30, R20 ;  /* 0x0000001e251e7224 */ /* 0x000fe200078e0214 */
[----:B------:R-:W-:Y:S01]  /*3990*/  LEA R20, R28, R43, 0x7 ;  /* 0x0000002b1c147211 */ /* 0x000fe200078e38ff */
[----:B------:R-:W-:-:S04]  /*39a0*/  IMAD.MOV R33, RZ, RZ, -R28 ;  /* 0x000000ffff217224 */ /* 0x000fc800078e0a1c */
[C---:B------:R-:W-:Y:S01]  /*39b0*/  IMAD R28, R36.reuse, R33, 0x19 ;  /* 0x00000019241c7424 */ /* 0x040fe200078e0221 */
[----:B------:R-:W-:-:S03]  /*39c0*/  LOP3.LUT R33, R36, 0x1d, RZ, 0x3c, !PT ;  /* 0x0000001d24217812 */ /* 0x000fc600078e3cff */
[----:B------:R-:W-:Y:S01]  /*39d0*/  IMAD R28, R37, R28, R20 ;  /* 0x0000001c251c7224 */ /* 0x000fe200078e0214 */
[----:B------:R-:W-:Y:S02]  /*39e0*/  SEL R20, R32, R45, !P0 ;  /* 0x0000002d20147207 */ /* 0x000fe40004000000 */
[----:B------:R-:W-:Y:S02]  /*39f0*/  ISETP.GE.AND P1, PT, R33, RZ, PT ;  /* 0x000000ff2100720c */ /* 0x000fe40003f26270 */
[C---:B------:R-:W-:Y:S02]  /*3a00*/  IADD3 R45, PT, PT, -R20.reuse, RZ, RZ ;  /* 0x000000ff142d7210 */ /* 0x040fe40007ffe1ff */
[----:B------:R-:W-:-:S03]  /*3a10*/  LEA R33, R20, R43, 0x7 ;  /* 0x0000002b14217211 */ /* 0x000fc600078e38ff */
[----:B------:R-:W-:Y:S02]  /*3a20*/  IMAD R20, R36, R45, 0x1a ;  /* 0x0000001a24147424 */ /* 0x000fe400078e022d */
[----:B------:R-:W-:Y:S02]  /*3a30*/  IMAD.MOV.U32 R45, RZ, RZ, R21 ;  /* 0x000000ffff2d7224 */ /* 0x000fe400078e0015 */
[----:B------:R-:W-:Y:S02]  /*3a40*/  IMAD R33, R37, R20, R33 ;  /* 0x0000001425217224 */ /* 0x000fe400078e0221 */
[----:B------:R-:W-:Y:S01]  /*3a50*/  @!P4 IMAD.MOV R45, RZ, RZ, -R45 ;  /* 0x000000ffff2dc224 */ /* 0x000fe200078e0a2d */
[----:B------:R-:W-:Y:S01]  /*3a60*/  @!P1 IADD3 R35, PT, PT, -R35, RZ, RZ ;  /* 0x000000ff23239210 */ /* 0x000fe20007ffe1ff */
[----:B------:R-:W-:-:S03]  /*3a70*/  IMAD.WIDE R20, R0, 0x4, R2 ;  /* 0x0000000400147825 */ /* 0x000fc600078e0202 */
[C---:B------:R-:W-:Y:S02]  /*3a80*/  SEL R38, R32.reuse, R35, !P0 ;  /* 0x0000002320267207 */ /* 0x040fe40004000000 */
[C---:B------:R-:W-:Y:S01]  /*3a90*/  SEL R34, R32.reuse, R45, !P0 ;  /* 0x0000002d20227207 */ /* 0x040fe20004000000 */
[----:B------:R0:W-:Y:S01]  /*3aa0*/  STG.E desc[UR8][R20.64], R16 ;  /* 0x0000001014007986 */ /* 0x0001e2000c101908 */
[----:B------:R-:W-:Y:S01]  /*3ab0*/  SEL R32, R32, R41, !P0 ;  /* 0x0000002920207207 */ /* 0x000fe20004000000 */
[----:B------:R-:W-:Y:S01]  /*3ac0*/  IMAD.MOV R41, RZ, RZ, -R38 ;  /* 0x000000ffff297224 */ /* 0x000fe200078e0a26 */
[C---:B------:R-:W-:Y:S01]  /*3ad0*/  IADD3 R35, PT, PT, -R40.reuse, RZ, RZ ;  /* 0x000000ff28237210 */ /* 0x040fe20007ffe1ff */
[----:B------:R-:W-:Y:S01]  /*3ae0*/  IMAD R40, R40, 0x80, R43 ;  /* 0x0000008028287824 */ /* 0x000fe200078e022b */
[----:B------:R-:W-:Y:S01]  /*3af0*/  IADD3 R45, PT, PT, -R34, RZ, RZ ;  /* 0x000000ff222d7210 */ /* 0x000fe20007ffe1ff */
[----:B------:R-:W-:Y:S01]  /*3b00*/  IMAD R42, R36, R41, 0x1d ;  /* 0x0000001d242a7424 */ /* 0x000fe200078e0229 */
[----:B------:R-:W-:Y:S01]  /*3b10*/  LEA R38, R38, R43, 0x7 ;  /* 0x0000002b26267211 */ /* 0x000fe200078e38ff */
[----:B------:R-:W-:-:S02]  /*3b20*/  IMAD R44, R36, R35, 0x1c ;  /* 0x0000001c242c7424 */ /* 0x000fc400078e0223 */
[----:B------:R-:W-:Y:S01]  /*3b30*/  IMAD R0, R36, R45, 0x1e ;  /* 0x0000001e24007424 */ /* 0x000fe200078e022d */
[----:B0-----:R-:W-:Y:S01]  /*3b40*/  IADD3 R21, PT, PT, -R32, RZ, RZ ;  /* 0x000000ff20157210 */ /* 0x001fe20007ffe1ff */
[----:B------:R-:W-:Y:S01]  /*3b50*/  IMAD R16, R34, 0x80, R43 ;  /* 0x0000008022107824 */ /* 0x000fe200078e022b */
[----:B------:R-:W-:Y:S01]  /*3b60*/  LEA R32, R32, R43, 0x7 ;  /* 0x0000002b20207211 */ /* 0x000fe200078e38ff */
[----:B------:R-:W-:Y:S02]  /*3b70*/  IMAD R43, R37, R44, R40 ;  /* 0x0000002c252b7224 */ /* 0x000fe400078e0228 */
[----:B------:R-:W-:Y:S02]  /*3b80*/  IMAD R36, R36, R21, 0x1f ;  /* 0x0000001f24247424 */ /* 0x000fe400078e0215 */
[----:B------:R-:W-:-:S04]  /*3b90*/  IMAD.WIDE R20, R29, 0x4, R2 ;  /* 0x000000041d147825 */ /* 0x000fc800078e0202 */
[--C-:B------:R-:W-:Y:S01]  /*3ba0*/  IMAD.WIDE R34, R27, 0x4, R2.reuse ;  /* 0x000000041b227825 */ /* 0x100fe200078e0202 */
[----:B------:R0:W-:Y:S03]  /*3bb0*/  STG.E desc[UR8][R20.64], R17 ;  /* 0x0000001114007986 */ /* 0x0001e6000c101908 */
[----:B------:R-:W-:Y:S01]  /*3bc0*/  IMAD.WIDE R40, R31, 0x4, R2 ;  /* 0x000000041f287825 */ /* 0x000fe200078e0202 */
[----:B------:R-:W-:Y:S03]  /*3bd0*/  STG.E desc[UR8][R34.64], R18 ;  /* 0x0000001222007986 */ /* 0x000fe6000c101908 */
[C---:B------:R-:W-:Y:S01]  /*3be0*/  IMAD R29, R37.reuse, R42, R38 ;  /* 0x0000002a251d7224 */ /* 0x040fe200078e0226 */
[----:B------:R1:W-:Y:S01]  /*3bf0*/  STG.E desc[UR8][R40.64], R19 ;  /* 0x0000001328007986 */ /* 0x0003e2000c101908 */
[----:B------:R-:W-:-:S02]  /*3c00*/  IMAD R27, R37, R0, R16 ;  /* 0x00000000251b7224 */ /* 0x000fc400078e0210 */
[----:B------:R-:W-:Y:S01]  /*3c10*/  IMAD R31, R37, R36, R32 ;  /* 0x00000024251f7224 */ /* 0x000fe200078e0220 */
[----:B------:R-:W-:Y:S01]  /*3c20*/  STG.E desc[UR8][R24.64], R12 ;  /* 0x0000000c18007986 */ /* 0x000fe2000c101908 */
[----:B------:R-:W-:-:S04]  /*3c30*/  IMAD.WIDE R36, R22, 0x4, R2 ;  /* 0x0000000416247825 */ /* 0x000fc800078e0202 */
        /* <DEDUP_REMOVED lines=16> */
[--C-:B-1----:R-:W-:Y:S01]  /*3d40*/  IMAD.WIDE R18, R27, 0x4, R2.reuse ;  /* 0x000000041b127825 */ /* 0x102fe200078e0202 */
[----:B------:R-:W-:Y:S03]  /*3d50*/  STG.E desc[UR8][R28.64], R5 ;  /* 0x000000051c007986 */ /* 0x000fe6000c101908 */
[----:B------:R-:W-:Y:S01]  /*3d60*/  IMAD.WIDE R2, R31, 0x4, R2 ;  /* 0x000000041f027825 */ /* 0x000fe200078e0202 */
[----:B------:R-:W-:Y:S04]  /*3d70*/  STG.E desc[UR8][R18.64], R6 ;  /* 0x0000000612007986 */ /* 0x000fe8000c101908 */
[----:B------:R-:W-:Y:S01]  /*3d80*/  STG.E desc[UR8][R2.64], R7 ;  /* 0x0000000702007986 */ /* 0x000fe2000c101908 */
[----:B------:R-:W-:Y:S05]  /*3d90*/  EXIT ;  /* 0x000000000000794d */ /* 0x000fea0003800000 */
.L_x_26777:
[----:B------:R-:W-:Y:S01]  /*3da0*/  HFMA2 R28, -RZ, RZ, 0, 0.005977630615234375 ;  /* 0x00001e1fff1c7431 */ /* 0x000fe200000001ff */
[----:B------:R-:W-:Y:S01]  /*3db0*/  BSSY B3, `(.L_x_26791) ;  /* 0x0000006000037945 */ /* 0x000fe20003800000 */
[----:B------:R-:W-:Y:S02]  /*3dc0*/  IMAD.MOV.U32 R25, RZ, RZ, R11 ;  /* 0x000000ffff197224 */ /* 0x000fe400078e000b */
[----:B------:R-:W-:-:S07]  /*3dd0*/  IMAD.MOV.U32 R23, RZ, RZ, -0x1 ;  /* 0xffffffffff177424 */ /* 0x000fce00078e00ff */
[----:B0123--:R-:W-:Y:S05]  /*3de0*/  WARPSYNC.COLLECTIVE R23, `(.L_x_26792) ;  /* 0x0000000017087348 */ /* 0x00ffea0003c00000 */
[----:B---3--:R3:W4:Y:S02]  /*3df0*/  SHFL.IDX P3, R23, R26, R25, R28 ;  /* 0x000000191a177389 */ /* 0x008724000006001c */
[----:B01234-:R-:W-:Y:S05]  /*3e00*/  ENDCOLLECTIVE ;  /* 0x000000000000791b */ /* 0x01ffea0003800000 */
.L_x_26792:
[----:B------:R-:W-:Y:S05]  /*3e10*/  BSYNC B3 ;  /* 0x0000000000037941 */ /* 0x000fea0003800000 */
.L_x_26791:
[----:B------:R-:W-:Y:S01]  /*3e20*/  MOV R21, R23 ;  /* 0x0000001700157202 */ /* 0x000fe20000000f00 */
[----:B------:R-:W-:Y:S06]  /*3e30*/  BRA `(.L_x_26793) ;  /* 0xffffffd400007947 */ /* 0x000fec000383ffff */
.L_x_26779:
[----:B------:R-:W-:Y:S01]  /*3e40*/  HFMA2 R28, -RZ, RZ, 0, 0.005977630615234375 ;  /* 0x00001e1fff1c7431 */ /* 0x000fe200000001ff */
[----:B------:R-:W-:Y:S01]  /*3e50*/  BSSY B3, `(.L_x_26794) ;  /* 0x0000006000037945 */ /* 0x000fe20003800000 */
[----:B------:R-:W-:Y:S02]  /*3e60*/  IMAD.MOV.U32 R25, RZ, RZ, R7 ;  /* 0x000000ffff197224 */ /* 0x000fe400078e0007 */
[----:B------:R-:W-:-:S07]  /*3e70*/  IMAD.MOV.U32 R23, RZ, RZ, -0x1 ;  /* 0xffffffffff177424 */ /* 0x000fce00078e00ff */
[----:B-1-3--:R-:W-:Y:S05]  /*3e80*/  WARPSYNC.COLLECTIVE R23, `(.L_x_26795) ;  /* 0x0000000017087348 */ /* 0x00afea0003c00000 */
[----:B------:R0:W2:Y:S02]  /*3e90*/  SHFL.IDX P3, R23, R26, R25, R28 ;  /* 0x000000191a177389 */ /* 0x0000a4000006001c */
[----:B0123--:R-:W-:Y:S05]  /*3ea0*/  ENDCOLLECTIVE ;  /* 0x000000000000791b */ /* 0x00ffea0003800000 */
.L_x_26795:
[----:B------:R-:W-:Y:S05]  /*3eb0*/  BSYNC B3 ;  /* 0x0000000000037941 */ /* 0x000fea0003800000 */
.L_x_26794:
[----:B------:R-:W-:Y:S01]  /*3ec0*/  MOV R21, R23 ;  /* 0x0000001700157202 */ /* 0x000fe20000000f00 */
[----:B------:R-:W-:Y:S06]  /*3ed0*/  BRA `(.L_x_26796) ;  /* 0xffffffd000f47947 */ /* 0x000fec000383ffff */
.L_x_26782:
[----:B------:R-:W-:Y:S01]  /*3ee0*/  BSSY B3, `(.L_x_26797) ;  /* 0x0000008000037945 */ /* 0x000fe20003800000 */
[----:B0--3--:R-:W-:Y:S01]  /*3ef0*/  IMAD.MOV.U32 R26, RZ, RZ, R24 ;  /* 0x000000ffff1a7224 */ /* 0x009fe200078e0018 */
[----:B------:R-:W-:Y:S01]  /*3f00*/  MOV R25, R11 ;  /* 0x0000000b00197202 */ /* 0x000fe20000000f00 */
[----:B------:R-:W-:Y:S01]  /*3f10*/  IMAD.MOV.U32 R28, RZ, RZ, 0x1e1f ;  /* 0x00001e1fff1c7424 */ /* 0x000fe200078e00ff */
[----:B------:R-:W-:-:S07]  /*3f20*/  MOV R23, 0xffffffff ;  /* 0xffffffff00177802 */ /* 0x000fce0000000f00 */
[----:B-12---:R-:W-:Y:S05]  /*3f30*/  WARPSYNC.COLLECTIVE R23, `(.L_x_26798) ;  /* 0x0000000017087348 */ /* 0x006fea0003c00000 */
[----:B------:R0:W3:Y:S02]  /*3f40*/  SHFL.IDX P3, R23, R26, R25, R28 ;  /* 0x000000191a177389 */ /* 0x0000e4000006001c */
[----:B0123--:R-:W-:Y:S05]  /*3f50*/  ENDCOLLECTIVE ;  /* 0x000000000000791b */ /* 0x00ffea0003800000 */
.L_x_26798:
[----:B------:R-:W-:Y:S05]  /*3f60*/  BSYNC B3 ;  /* 0x0000000000037941 */ /* 0x000fea0003800000 */
.L_x_26797:
[----:B------:R-:W-:Y:S05]  /*3f70*/  BRA `(.L_x_26799) ;  /* 0xffffffd400547947 */ /* 0x000fea000383ffff */
.L_x_26783:
[----:B------:R-:W-:Y:S01]  /*3f80*/  BSSY B3, `(.L_x_26800) ;  /* 0x0000008000037945 */ /* 0x000fe20003800000 */
[----:B---3--:R-:W-:Y:S01]  /*3f90*/  IMAD.MOV.U32 R26, RZ, RZ, R24 ;  /* 0x000000ffff1a7224 */ /* 0x008fe200078e0018 */
[----:B------:R-:W-:Y:S01]  /*3fa0*/  MOV R25, R7 ;  /* 0x0000000700197202 */ /* 0x000fe20000000f00 */
[----:B------:R-:W-:Y:S01]  /*3fb0*/  IMAD.MOV.U32 R28, RZ, RZ, 0x1e1f ;  /* 0x00001e1fff1c7424 */ /* 0x000fe200078e00ff */
[----:B------:R-:W-:-:S07]  /*3fc0*/  MOV R23, 0xffffffff ;  /* 0xffffffff00177802 */ /* 0x000fce0000000f00 */
[----:B-1--4-:R-:W-:Y:S05]  /*3fd0*/  WARPSYNC.COLLECTIVE R23, `(.L_x_26801) ;  /* 0x0000000017087348 */ /* 0x012fea0003c00000 */
[----:B------:R0:W2:Y:S02]  /*3fe0*/  SHFL.IDX P3, R23, R26, R25, R28 ;  /* 0x000000191a177389 */ /* 0x0000a4000006001c */
[----:B012-4-:R-:W-:Y:S05]  /*3ff0*/  ENDCOLLECTIVE ;  /* 0x000000000000791b */ /* 0x017fea0003800000 */
.L_x_26801:
[----:B------:R-:W-:Y:S05]  /*4000*/  BSYNC B3 ;  /* 0x0000000000037941 */ /* 0x000fea0003800000 */
.L_x_26800:
[----:B------:R-:W-:Y:S05]  /*4010*/  BRA `(.L_x_26802) ;  /* 0xffffffd400407947 */ /* 0x000fea000383ffff */
.L_x_26788:
[----:B------:R-:W-:Y:S01]  /*4020*/  BSSY B3, `(.L_x_26803) ;  /* 0x0000008000037945 */ /* 0x000fe20003800000 */
[----:B0--3--:R-:W-:Y:S01]  /*4030*/  IMAD.MOV.U32 R26, RZ, RZ, R18 ;  /* 0x000000ffff1a7224 */ /* 0x009fe200078e0012 */
[----:B------:R-:W-:Y:S01]  /*4040*/  MOV R25, R11 ;  /* 0x0000000b00197202 */ /* 0x000fe20000000f00 */
[----:B------:R-:W-:Y:S01]  /*4050*/  IMAD.MOV.U32 R28, RZ, RZ, 0x1e1f ;  /* 0x00001e1fff1c7424 */ /* 0x000fe200078e00ff */
[----:B------:R-:W-:-:S07]  /*4060*/  MOV R23, 0xffffffff ;  /* 0xffffffff00177802 */ /* 0x000fce0000000f00 */
[----:B-12-4-:R-:W-:Y:S05]  /*4070*/  WARPSYNC.COLLECTIVE R23, `(.L_x_26804) ;  /* 0x0000000017087348 */ /* 0x016fea0003c00000 */
[----:B------:R0:W3:Y:S02]  /*4080*/  SHFL.IDX P3, R23, R26, R25, R28 ;  /* 0x000000191a177389 */ /* 0x0000e4000006001c */
[----:B01234-:R-:W-:Y:S05]  /*4090*/  ENDCOLLECTIVE ;  /* 0x000000000000791b */ /* 0x01ffea0003800000 */
.L_x_26804:
[----:B------:R-:W-:Y:S05]  /*40a0*/  BSYNC B3 ;  /* 0x0000000000037941 */ /* 0x000fea0003800000 */
.L_x_26803:
[----:B------:R-:W-:Y:S01]  /*40b0*/  IMAD.MOV.U32 R15, RZ, RZ, R23 ;  /* 0x000000ffff0f7224 */ /* 0x000fe200078e0017 */
[----:B------:R-:W-:Y:S06]  /*40c0*/  BRA `(.L_x_26805) ;  /* 0xffffffd400a87947 */ /* 0x000fec000383ffff */
.L_x_26789:
[----:B------:R-:W-:Y:S01]  /*40d0*/  HFMA2 R28, -RZ, RZ, 0, 0.005977630615234375 ;  /* 0x00001e1fff1c7431 */ /* 0x000fe200000001ff */
[----:B------:R-:W-:Y:S01]  /*40e0*/  BSSY B3, `(.L_x_26806) ;  /* 0x0000007000037945 */ /* 0x000fe20003800000 */
[----:B---3--:R-:W-:Y:S01]  /*40f0*/  MOV R26, R18 ;  /* 0x00000012001a7202 */ /* 0x008fe20000000f00 */
[----:B------:R-:W-:Y:S02]  /*4100*/  IMAD.MOV.U32 R25, RZ, RZ, R7 ;  /* 0x000000ffff197224 */ /* 0x000fe400078e0007 */
[----:B------:R-:W-:-:S07]  /*4110*/  IMAD.MOV.U32 R23, RZ, RZ, -0x1 ;  /* 0xffffffffff177424 */ /* 0x000fce00078e00ff */
[----:B-1--4-:R-:W-:Y:S05]  /*4120*/  WARPSYNC.COLLECTIVE R23, `(.L_x_26807) ;  /* 0x0000000017087348 */ /* 0x012fea0003c00000 */
[----:B------:R0:W2:Y:S02]  /*4130*/  SHFL.IDX P3, R23, R26, R25, R28 ;  /* 0x000000191a177389 */ /* 0x0000a4000006001c */
[----:B012-4-:R-:W-:Y:S05]  /*4140*/  ENDCOLLECTIVE ;  /* 0x000000000000791b */ /* 0x017fea0003800000 */
.L_x_26807:
[----:B------:R-:W-:Y:S05]  /*4150*/  BSYNC B3 ;  /* 0x0000000000037941 */ /* 0x000fea0003800000 */
.L_x_26806:
[----:B------:R-:W-:Y:S01]  /*4160*/  MOV R15, R23 ;  /* 0x00000017000f7202 */ /* 0x000fe20000000f00 */
[----:B------:R-:W-:Y:S06]  /*4170*/  BRA `(.L_x_26808) ;  /* 0xffffffd400907947 */ /* 0x000fec000383ffff */
        .weak           $__internal_524_$__cuda_sm20_div_s16
        .type           $__internal_524_$__cuda_sm20_div_s16,@function
        .size           $__internal_524_$__cuda_sm20_div_s16,($__internal_525_$__cuda_sm20_div_u16 - $__internal_524_$__cuda_sm20_div_s16)
$__internal_524_$__cuda_sm20_div_s16:
        /* <DEDUP_REMOVED lines=24> */
[----:B------:R-:W-:Y:S05]  /*4300*/  RET.REL.NODEC R4 `(_Z9cuda_gemmIiLi128ELi1ELi1ELi4096ELi2ELi2ELi64ELi0ELi0EEviiiPT_S1_S1_iii) ;  /* 0xffffffbc043c7950 */ /* 0x000fea0003c3ffff */
        .weak           $__internal_525_$__cuda_sm20_div_u16
        .type           $__internal_525_$__cuda_sm20_div_u16,@function
        .size           $__internal_525_$__cuda_sm20_div_u16,(.L_x_39028 - $__internal_525_$__cuda_sm20_div_u16)
$__internal_525_$__cuda_sm20_div_u16:
        /* <DEDUP_REMOVED lines=18> */
[----:B------:R-:W-:Y:S06]  /*4430*/  RET.REL.NODEC R4 `(_Z9cuda_gemmIiLi128ELi1ELi1ELi4096ELi2ELi2ELi64ELi0ELi0EEviiiPT_S1_S1_iii) ;  /* 0xffffffb804f07950 */ /* 0x000fec0003c3ffff */
.L_x_26809:
        /* <DEDUP_REMOVED lines=12> */
.L_x_39028:


//--------------------- .text._Z9cuda_gemmIiLi128ELi1ELi1ELi2048ELi128ELi128ELi64ELi1ELi1EEviiiPT_S1_S1_iii --------------------------
	.section	.text._Z9cuda_gemmIiLi128ELi1ELi1ELi2048ELi128ELi128ELi64ELi1ELi1EEviiiPT_S1_S1_iii,"ax",@progbits
	.align	128
        .global         _Z9cuda_gemmIiLi128ELi1ELi1ELi2048ELi128ELi128ELi64ELi1ELi1EEviiiPT_S1_S1_iii
        .type           _Z9cuda_gemmIiLi128ELi1ELi1ELi2048ELi128ELi128ELi64ELi1ELi1EEviiiPT_S1_S1_iii,@function
        .size           _Z9cuda_gemmIiLi128ELi1ELi1ELi2048ELi128ELi128ELi64ELi1ELi1EEviiiPT_S1_S1_iii,(.L_x_39029 - _Z9cuda_gemmIiLi128ELi1ELi1ELi2048ELi128ELi128ELi64ELi1ELi1EEviiiPT_S1_S1_iii)
        .other          _Z9cuda_gemmIiLi128ELi1ELi1ELi2048ELi128ELi128ELi64ELi1ELi1EEviiiPT_S1_S1_iii,@"STO_CUDA_ENTRY STV_DEFAULT"
_Z9cuda_gemmIiLi128ELi1ELi1ELi2048ELi128ELi128ELi64ELi1ELi1EEviiiPT_S1_S1_iii:
.text._Z9cuda_gemmIiLi128ELi1ELi1ELi2048ELi128ELi128ELi64ELi1ELi1EEviiiPT_S1_S1_iii:
        /* <DEDUP_REMOVED lines=19> */
[----:B------:R-:W-:Y:S05]  /*0130*/  CALL.REL.NOINC `($__internal_526_$__cuda_sm20_div_u16) ;  /* 0x00000018005c7944 */ /* 0x000fea0003c00000 */
[----:B------:R-:W0:Y:S01]  /*0140*/  S2R R20, SR_CgaCtaId ;  /* 0x0000000000147919 */ /* 0x000e220000008800 */
[----:B------:R-:W-:Y:S01]  /*0150*/  LOP3.LUT R7, R10, 0x3, RZ, 0xc0, !PT ;  /* 0x000000030a077812 */ /* 0x000fe200078ec0ff */
[----:B------:R-:W-:Y:S01]  /*0160*/  BSSY.RECONVERGENT B0, `(.L_x_26810) ;  /* 0x0000013000007945 */ /* 0x000fe20003800200 */
[----:B------:R-:W-:Y:S01]  /*0170*/  MOV R19, 0x400 ;  /* 0x0000040000137802 */ /* 0x000fe20000000f00 */
[----:B------:R-:W-:Y:S01]  /*0180*/  IMAD.MOV.U32 R8, RZ, RZ, R0 ;  /* 0x000000ffff087224 */ /* 0x000fe200078e0000 */
[----:B------:R-:W-:-:S03]  /*0190*/  ISETP.NE.AND P0, PT, R7, 0x2, PT ;  /* 0x000000020700780c */ /* 0x000fc60003f05270 */
[----:B------:R-:W-:-:S10]  /*01a0*/  VIADD R13, R19, 0x1080 ;  /* 0x00001080130d7836 */ /* 0x000fd40000000000 */
[----:B------:R-:W-:Y:S05]  /*01b0*/  @!P0 BRA `(.L_x_26811) ;  /* 0x0000000000348947 */ /* 0x000fea0003800000 */
[----:B------:R-:W1:Y:S01]  /*01c0*/  S2R R12, SR_CgaCtaId ;  /* 0x00000000000c7919 */ /* 0x000e620000008800 */
[----:B------:R-:W-:Y:S01]  /*01d0*/  MOV R8, 0x400 ;  /* 0x0000040000087802 */ /* 0x000fe20000000f00 */
[----:B------:R-:W-:-:S04]  /*01e0*/  HFMA2 R10, -RZ, RZ, 0, 0 ;  /* 0x00000000ff0a7431 */ /* 0x000fc800000001ff */
[----:B------:R-:W-:Y:S02]  /*01f0*/  VIADD R9, R8, 0x1080 ;  /* 0x0000108008097836 */ /* 0x000fe40000000000 */
[----:B------:R-:W-:-:S03]  /*0200*/  IMAD.MOV.U32 R8, RZ, RZ, R0 ;  /* 0x000000ffff087224 */ /* 0x000fc600078e0000 */
[----:B-1----:R-:W-:-:S07]  /*0210*/  LEA R9, R12, R9, 0x18 ;  /* 0x000000090c097211 */ /* 0x002fce00078ec0ff */
.L_x_26812:
[----:B------:R-:W-:Y:S02]  /*0220*/  IMAD R11, R8, 0x4, R9 ;  /* 0x00000004080b7824 */ /* 0x000fe400078e0209 */
[----:B------:R-:W-:Y:S02]  /*0230*/  VIADD R10, R10, 0x1 ;  /* 0x000000010a0a7836 */ /* 0x000fe40000000000 */
[----:B------:R-:W-:Y:S01]  /*0240*/  IMAD.IADD R8, R3, 0x1, R8 ;  /* 0x0000000103087824 */ /* 0x000fe200078e0208 */
[----:B------:R1:W-:Y:S02]  /*0250*/  STS [R11], RZ ;  /* 0x000000ff0b007388 */ /* 0x0003e40000000800 */
[----:B------:R-:W-:-:S04]  /*0260*/  LOP3.LUT R12, R10, R7, RZ, 0x3c, !PT ;  /* 0x000000070a0c7212 */ /* 0x000fc800078e3cff */
[----:B------:R-:W-:-:S13]  /*0270*/  ISETP.NE.AND P0, PT, R12, 0x2, PT ;  /* 0x000000020c00780c */ /* 0x000fda0003f05270 */
[----:B-1----:R-:W-:Y:S05]  /*0280*/  @P0 BRA `(.L_x_26812) ;  /* 0xfffffffc00e40947 */ /* 0x002fea000383ffff */
.L_x_26811:
[----:B------:R-:W-:Y:S05]  /*0290*/  BSYNC.RECONVERGENT B0 ;  /* 0x0000000000007941 */ /* 0x000fea0003800200 */
.L_x_26810:
[----:B------:R-:W-:Y:S01]  /*02a0*/  BSSY.RECONVERGENT B0, `(.L_x_26813) ;  /* 0x000000e000007945 */ /* 0x000fe20003800200 */
[----:B------:R-:W-:Y:S01]  /*02b0*/  IMAD.SHL.U32 R9, R3, 0x4, RZ ;  /* 0x0000000403097824 */ /* 0x000fe200078e00ff */
[----:B0-----:R-:W-:-:S07]  /*02c0*/  LEA R13, R20, R13, 0x18 ;  /* 0x0000000d140d7211 */ /* 0x001fce00078ec0ff */
.L_x_26814:
[C---:B0-----:R-:W-:Y:S01]  /*02d0*/  LEA R14, R8.reuse, R13, 0x2 ;  /* 0x0000000d080e7211 */ /* 0x041fe200078e10ff */
[----:B------:R-:W-:-:S04]  /*02e0*/  IMAD.IADD R8, R8, 0x1, R9 ;  /* 0x0000000108087824 */ /* 0x000fc800078e0209 */
        /* <DEDUP_REMOVED lines=10> */
.L_x_26813:
[----:B0-----:R-:W0:Y:S01]  /*0390*/  I2F.U32.RP R14, R9 ;  /* 0x00000009000e7306 */ /* 0x001e220000209000 */
[----:B------:R-:W-:Y:S01]  /*03a0*/  IMAD R8, R0, 0x4, R9 ;  /* 0x0000000400087824 */ /* 0x000fe200078e0209 */
[----:B------:R-:W-:Y:S01]  /*03b0*/  ISETP.NE.U32.AND P2, PT, R9, RZ, PT ;  /* 0x000000ff0900720c */ /* 0x000fe20003f45070 */
[----:B------:R-:W-:Y:S01]  /*03c0*/  IMAD.SHL.U32 R18, R18, 0x40, RZ ;  /* 0x0000004012127824 */ /* 0x000fe200078e00ff */
[----:B------:R-:W-:Y:S01]  /*03d0*/  IADD3 R17, PT, PT, R19, 0x880, RZ ;  /* 0x0000088013117810 */ /* 0x000fe20007ffe0ff */
[----:B------:R-:W-:Y:S01]  /*03e0*/  IMAD.SHL.U32 R61, R4, 0x10, RZ ;  /* 0x00000010043d7824 */ /* 0x000fe200078e00ff */
[----:B------:R-:W-:Y:S01]  /*03f0*/  ISETP.GE.U32.AND P0, PT, R8, 0x200, PT ;  /* 0x000002000800780c */ /* 0x000fe20003f06070 */
[----:B------:R-:W-:Y:S01]  /*0400*/  VIADD R33, R16, 0xe ;  /* 0x0000000e10217836 */ /* 0x000fe20000000000 */
[----:B------:R-:W-:Y:S01]  /*0410*/  VIMNMX.U32 R13, PT, PT, R8, 0x200, !PT ;  /* 0x00000200080d7848 */ /* 0x000fe20007fe0000 */
[----:B------:R-:W-:Y:S01]  /*0420*/  VIADD R35, R16, 0xffffffff ;  /* 0xffffffff10237836 */ /* 0x000fe20000000000 */
[----:B------:R-:W-:Y:S01]  /*0430*/  SEL R12, RZ, 0x1, P0 ;  /* 0x00000001ff0c7807 */ /* 0x000fe20000000000 */
[----:B------:R-:W-:Y:S01]  /*0440*/  IMAD R63, R6, 0x20, R61 ;  /* 0x00000020063f7824 */ /* 0x000fe200078e023d */
[C---:B------:R-:W-:Y:S01]  /*0450*/  IADD3 R31, PT, PT, R16.reuse, 0xd, RZ ;  /* 0x0000000d101f7810 */ /* 0x040fe20007ffe0ff */
[C---:B------:R-:W-:Y:S01]  /*0460*/  VIADD R23, R16.reuse, 0x6 ;  /* 0x0000000610177836 */ /* 0x040fe20000000000 */
[----:B------:R-:W-:Y:S01]  /*0470*/  LOP3.LUT R56, R33, 0xf, RZ, 0xc0, !PT ;  /* 0x0000000f21387812 */ /* 0x000fe200078ec0ff */
[----:B0-----:R-:W0:Y:S01]  /*0480*/  MUFU.RCP R14, R14 ;  /* 0x0000000e000e7308 */ /* 0x001e220000001000 */
[C---:B------:R-:W-:Y:S01]  /*0490*/  VIADD R26, R16.reuse, 0x9 ;  /* 0x00000009101a7836 */ /* 0x040fe20000000000 */
[C---:B------:R-:W-:Y:S01]  /*04a0*/  IADD3 R25, PT, PT, R16.reuse, 0x7, RZ ;  /* 0x0000000710197810 */ /* 0x040fe20007ffe0ff */
[C---:B------:R-:W-:Y:S01]  /*04b0*/  VIADD R21, R16.reuse, 0x5 ;  /* 0x0000000510157836 */ /* 0x040fe20000000000 */
[----:B------:R-:W-:Y:S01]  /*04c0*/  LOP3.LUT R62, R35, 0xf, RZ, 0xc0, !PT ;  /* 0x0000000f233e7812 */ /* 0x000fe200078ec0ff */
[C---:B------:R-:W-:Y:S01]  /*04d0*/  VIADD R27, R16.reuse, 0xa ;  /* 0x0000000a101b7836 */ /* 0x040fe20000000000 */
[----:B------:R-:W-:Y:S01]  /*04e0*/  LOP3.LUT R42, R31, 0xf, RZ, 0xc0, !PT ;  /* 0x0000000f1f2a7812 */ /* 0x000fe200078ec0ff */
[----:B------:R-:W-:Y:S01]  /*04f0*/  VIADD R28, R16, 0xb ;  /* 0x0000000b101c7836 */ /* 0x000fe20000000000 */
[----:B------:R-:W-:Y:S01]  /*0500*/  LEA R17, R20, R17, 0x18 ;  /* 0x0000001114117211 */ /* 0x000fe200078ec0ff */
[----:B------:R-:W-:Y:S01]  /*0510*/  VIADD R29, R16, 0xc ;  /* 0x0000000c101d7836 */ /* 0x000fe20000000000 */
[----:B------:R-:W-:Y:S01]  /*0520*/  LOP3.LUT R58, R63, R56, RZ, 0xfc, !PT ;  /* 0x000000383f3a7212 */ /* 0x000fe200078efcff */
[----:B------:R-:W-:Y:S01]  /*0530*/  USHF.L.U32 UR4, UR4, 0xb, URZ ;  /* 0x0000000b04047899 */ /* 0x000fe200080006ff */
[----:B------:R-:W-:Y:S01]  /*0540*/  LOP3.LUT R24, R23, 0xf, RZ, 0xc0, !PT ;  /* 0x0000000f17187812 */ /* 0x000fe200078ec0ff */
[----:B------:R-:W1:Y:S01]  /*0550*/  LDCU.64 UR8, c[0x0][0x358] ;  /* 0x00006b00ff0877ac */ /* 0x000e620008000a00 */
[----:B------:R-:W-:-:S02]  /*0560*/  LOP3.LUT R26, R26, 0xf, RZ, 0xc0, !PT ;  /* 0x0000000f1a1a7812 */ /* 0x000fc400078ec0ff */
[----:B------:R-:W-:Y:S01]  /*0570*/  LOP3.LUT R34, R21, 0xf, RZ, 0xc0, !PT ;  /* 0x0000000f15227812 */ /* 0x000fe200078ec0ff */
[----:B0-----:R-:W-:Y:S01]  /*0580*/  VIADD R11, R14, 0xffffffe ;  /* 0x0ffffffe0e0b7836 */ /* 0x001fe20000000000 */
[----:B------:R-:W-:Y:S01]  /*0590*/  LOP3.LUT R36, R25, 0xf, RZ, 0xc0, !PT ;  /* 0x0000000f19247812 */ /* 0x000fe200078ec0ff */
[----:B------:R-:W-:Y:S01]  /*05a0*/  VIADD R14, R16, 0x1 ;  /* 0x00000001100e7836 */ /* 0x000fe20000000000 */
[----:B------:R-:W-:Y:S02]  /*05b0*/  LOP3.LUT R38, R27, 0xf, RZ, 0xc0, !PT ;  /* 0x0000000f1b267812 */ /* 0x000fe400078ec0ff */
[----:B------:R-:W-:Y:S01]  /*05c0*/  LOP3.LUT R30, R28, 0xf, RZ, 0xc0, !PT ;  /* 0x0000000f1c1e7812 */ /* 0x000fe200078ec0ff */
[----:B------:R-:W0:Y:S01]  /*05d0*/  F2I.FTZ.U32.TRUNC.NTZ R11, R11 ;  /* 0x0000000b000b7305 */ /* 0x000e22000021f000 */
[----:B------:R-:W-:Y:S02]  /*05e0*/  LOP3.LUT R60, R63, R62, RZ, 0xfc, !PT ;  /* 0x0000003e3f3c7212 */ /* 0x000fe400078efcff */
[----:B------:R-:W-:-:S02]  /*05f0*/  LOP3.LUT R14, R14, 0xf, RZ, 0xc0, !PT ;  /* 0x0000000f0e0e7812 */ /* 0x000fc400078ec0ff */
[----:B------:R-:W-:Y:S02]  /*0600*/  LOP3.LUT R40, R29, 0xf, RZ, 0xc0, !PT ;  /* 0x0000000f1d287812 */ /* 0x000fe400078ec0ff */
[-C--:B------:R-:W-:Y:S02]  /*0610*/  LOP3.LUT R54, R63, R42.reuse, RZ, 0xfc, !PT ;  /* 0x0000002a3f367212 */ /* 0x080fe400078efcff */
[C---:B------:R-:W-:Y:S02]  /*0620*/  LOP3.LUT R41, R61.reuse, R42, RZ, 0xfc, !PT ;  /* 0x0000002a3d297212 */ /* 0x040fe400078efcff */
[----:B------:R-:W-:Y:S01]  /*0630*/  LOP3.LUT R42, R61, R56, RZ, 0xfc, !PT ;  /* 0x000000383d2a7212 */ /* 0x000fe200078efcff */
[--C-:B------:R-:W-:Y:S01]  /*0640*/  IMAD R56, R58, 0x4, R17.reuse ;  /* 0x000000043a387824 */ /* 0x100fe200078e0211 */
[----:B------:R-:W-:Y:S01]  /*0650*/  LOP3.LUT R48, R63, R24, RZ, 0xfc, !PT ;  /* 0x000000183f307212 */ /* 0x000fe200078efcff */
[----:B------:R-:W-:Y:S01]  /*0660*/  IMAD R54, R54, 0x4, R17 ;  /* 0x0000000436367824 */ /* 0x000fe200078e0211 */
[----:B0-----:R-:W-:-:S02]  /*0670*/  IADD3 R10, PT, PT, RZ, -R11, RZ ;  /* 0x8000000bff0a7210 */ /* 0x001fc40007ffe0ff */
[----:B------:R-:W-:Y:S02]  /*0680*/  LOP3.LUT R35, R61, R24, RZ, 0xfc, !PT ;  /* 0x000000183d237212 */ /* 0x000fe400078efcff */
[-C--:B------:R-:W-:Y:S01]  /*0690*/  LOP3.LUT R50, R63, R26.reuse, RZ, 0xfc, !PT ;  /* 0x0000001a3f327212 */ /* 0x080fe200078efcff */
[----:B------:R-:W-:Y:S01]  /*06a0*/  IMAD R15, R10, R9, RZ ;  /* 0x000000090a0f7224 */ /* 0x000fe200078e02ff */
[----:B------:R-:W-:Y:S01]  /*06b0*/  LOP3.LUT R37, R61, R26, RZ, 0xfc, !PT ;  /* 0x0000001a3d257212 */ /* 0x000fe200078efcff */
[----:B------:R-:W-:Y:S01]  /*06c0*/  IMAD.MOV.U32 R10, RZ, RZ, RZ ;  /* 0x000000ffff0a7224 */ /* 0x000fe200078e00ff */
[C---:B------:R-:W-:Y:S01]  /*06d0*/  LOP3.LUT R24, R63.reuse, R36, RZ, 0xfc, !PT ;  /* 0x000000243f187212 */ /* 0x040fe200078efcff */
[----:B------:R-:W-:Y:S01]  /*06e0*/  IMAD R50, R50, 0x4, R17 ;  /* 0x0000000432327824 */ /* 0x000fe200078e0211 */
[----:B------:R-:W-:Y:S01]  /*06f0*/  LOP3.LUT R28, R63, R38, RZ, 0xfc, !PT ;  /* 0x000000263f1c7212 */ /* 0x000fe200078efcff */
[----:B------:R-:W-:Y:S01]  /*0700*/  IMAD.HI.U32 R15, R11, R15, R10 ;  /* 0x0000000f0b0f7227 */ /* 0x000fe200078e000a */
[----:B------:R-:W-:-:S02]  /*0710*/  IADD3 R10, PT, PT, R13, -R8, -R12 ;  /* 0x800000080d0a7210 */ /* 0x000fc40007ffe80c */
[-C--:B------:R-:W-:Y:S01]  /*0720*/  LOP3.LUT R52, R63, R30.reuse, RZ, 0xfc, !PT ;  /* 0x0000001e3f347212 */ /* 0x080fe200078efcff */
[----:B------:R-:W-:Y:S01]  /*0730*/  IMAD.MOV.U32 R13, RZ, RZ, RZ ;  /* 0x000000ffff0d7224 */ /* 0x000fe200078e00ff */
[----:B------:R-:W-:Y:S01]  /*0740*/  LOP3.LUT R39, R61, R30, RZ, 0xfc, !PT ;  /* 0x0000001e3d277212 */ /* 0x000fe200078efcff */
[----:B------:R-:W-:Y:S01]  /*0750*/  IMAD.HI.U32 R15, R15, R10, RZ ;  /* 0x0000000a0f0f7227 */ /* 0x000fe200078e00ff */
[C---:B------:R-:W-:Y:S02]  /*0760*/  LOP3.LUT R26, R63.reuse, 0x8, R6, 0xf6, !PT ;  /* 0x000000083f1a7812 */ /* 0x040fe400078ef606 */
[----:B------:R-:W-:Y:S01]  /*0770*/  LEA R58, R60, R17, 0x2 ;  /* 0x000000113c3a7211 */ /* 0x000fe200078e10ff */
[----:B------:R-:W-:Y:S01]  /*0780*/  IMAD.MOV R11, RZ, RZ, -R15 ;  /* 0x000000ffff0b7224 */ /* 0x000fe200078e0a0f */
[----:B------:R-:W-:Y:S01]  /*0790*/  LOP3.LUT R30, R63, R40, RZ, 0xfc, !PT ;  /* 0x000000283f1e7212 */ /* 0x000fe200078efcff */
[C-C-:B------:R-:W-:Y:S01]  /*07a0*/  IMAD R60, R0.reuse, 0x10, R17.reuse ;  /* 0x00000010003c7824 */ /* 0x140fe200078e0211 */
[----:B------:R-:W-:Y:S01]  /*07b0*/  LOP3.LUT R36, R61, R36, RZ, 0xfc, !PT ;  /* 0x000000243d247212 */ /* 0x000fe200078efcff */
[----:B------:R-:W-:Y:S01]  /*07c0*/  IMAD R10, R9, R11, R10 ;  /* 0x0000000b090a7224 */ /* 0x000fe200078e020a */
[----:B------:R-:W-:Y:S01]  /*07d0*/  LOP3.LUT R11, R0, 0xf, RZ, 0xc0, !PT ;  /* 0x0000000f000b7812 */ /* 0x000fe200078ec0ff */
[--C-:B------:R-:W-:Y:S01]  /*07e0*/  IMAD R49, R24, 0x4, R17.reuse ;  /* 0x0000000418317824 */ /* 0x100fe200078e0211 */
[C---:B------:R-:W-:Y:S01]  /*07f0*/  LOP3.LUT R38, R61.reuse, R38, RZ, 0xfc, !PT ;  /* 0x000000263d267212 */ /* 0x040fe200078efcff */
[--C-:B------:R-:W-:Y:S01]  /*0800*/  IMAD R51, R28, 0x4, R17.reuse ;  /* 0x000000041c337824 */ /* 0x100fe200078e0211 */
[----:B------:R-:W-:Y:S01]  /*0810*/  ISETP.GE.U32.AND P0, PT, R10, R9, PT ;  /* 0x000000090a00720c */ /* 0x000fe20003f06070 */
[--C-:B------:R-:W-:Y:S01]  /*0820*/  IMAD R52, R52, 0x4, R17.reuse ;  /* 0x0000000434347824 */ /* 0x100fe200078e0211 */
[C---:B------:R-:W-:Y:S01]  /*0830*/  LOP3.LUT R40, R61.reuse, R40, RZ, 0xfc, !PT ;  /* 0x000000283d287212 */ /* 0x040fe200078efcff */
[----:B------:R-:W-:Y:S01]  /*0840*/  IMAD R57, R26, 0x4, R17 ;  /* 0x000000041a397824 */ /* 0x000fe200078e0211 */
[----:B------:R-:W-:Y:S01]  /*0850*/  LOP3.LUT R59, R61, R62, RZ, 0xfc, !PT ;  /* 0x0000003e3d3b7212 */ /* 0x000fe200078efcff */
[----:B------:R-:W-:Y:S01]  /*0860*/  IMAD.IADD R62, R8, 0x1, R9 ;  /* 0x00000001083e7824 */ /* 0x000fe200078e0209 */
[-C--:B------:R-:W-:Y:S01]  /*0870*/  LEA R48, R48, R17.reuse, 0x2 ;  /* 0x0000001130307211 */ /* 0x080fe200078e10ff */
[----:B------:R-:W-:Y:S01]  /*0880*/  IMAD R64, R3, 0x10, R60 ;  /* 0x0000001003407824 */ /* 0x000fe200078e023c */
[----:B------:R-:W-:-:S05]  /*0890*/  LEA R53, R30, R17, 0x2 ;  /* 0x000000111e357211 */ /* 0x000fca00078e10ff */
[----:B------:R-:W-:Y:S02]  /*08a0*/  @P0 IMAD.IADD R10, R10, 0x1, -R9 ;  /* 0x000000010a0a0824 */ /* 0x000fe400078e0a09 */
[----:B------:R-:W-:Y:S01]  /*08b0*/  @P0 VIADD R15, R15, 0x1 ;  /* 0x000000010f0f0836 */ /* 0x000fe20000000000 */
[----:B------:R-:W-:Y:S02]  /*08c0*/  PLOP3.LUT P0, PT, PT, PT, PT, 0x80, 0x8 ;  /* 0x000000000008781c */ /* 0x000fe40003f0f070 */
[----:B------:R-:W-:Y:S02]  /*08d0*/  ISETP.GE.U32.AND P1, PT, R10, R9, PT ;  /* 0x000000090a00720c */ /* 0x000fe40003f26070 */
[----:B------:R-:W-:Y:S01]  /*08e0*/  LEA R10, R20, R19, 0x18 ;  /* 0x00000013140a7211 */ /* 0x000fe200078ec0ff */
[----:B------:R-:W-:-:S04]  /*08f0*/  VIADD R19, R16, 0x4 ;  /* 0x0000000410137836 */ /* 0x000fc80000000000 */
[----:B------:R-:W-:Y:S01]  /*0900*/  IMAD R10, R11, 0x84, R10 ;  /* 0x000000840b0a7824 */ /* 0x000fe200078e020a */
[----:B------:R-:W-:Y:S01]  /*0910*/  LOP3.LUT R11, R18, 0x40, R11, 0xe2, !PT ;  /* 0x00000040120b7812 */ /* 0x000fe200078ee20b */
[----:B------:R-:W-:Y:S01]  /*0920*/  VIADD R18, R16, 0x3 ;  /* 0x0000000310127836 */ /* 0x000fe20000000000 */
[----:B------:R-:W-:-:S03]  /*0930*/  LOP3.LUT R22, R19, 0xf, RZ, 0xc0, !PT ;  /* 0x0000000f13167812 */ /* 0x000fc600078ec0ff */
[----:B------:R-:W-:Y:S01]  /*0940*/  @P1 VIADD R15, R15, 0x1 ;  /* 0x000000010f0f1836 */ /* 0x000fe20000000000 */
[----:B------:R-:W-:Y:S02]  /*0950*/  @!P2 LOP3.LUT R15, RZ, R9, RZ, 0x33, !PT ;  /* 0x00000009ff0fa212 */ /* 0x000fe400078e33ff */
[----:B------:R-:W-:Y:S02]  /*0960*/  LOP3.LUT R32, R18, 0xf, RZ, 0xc0, !PT ;  /* 0x0000000f12207812 */ /* 0x000fe400078ec0ff */
[-C--:B------:R-:W-:Y:S01]  /*0970*/  LOP3.LUT R46, R63, R22.reuse, RZ, 0xfc, !PT ;  /* 0x000000163f2e7212 */ /* 0x080fe200078efcff */
[----:B------:R-:W-:Y:S01]  /*0980*/  IMAD.IADD R12, R12, 0x1, R15 ;  /* 0x000000010c0c7824 */ /* 0x000fe200078e020f */
[----:B------:R-:W-:Y:S02]  /*0990*/  IADD3 R15, PT, PT, R16, 0x2, RZ ;  /* 0x00000002100f7810 */ /* 0x000fe40007ffe0ff */
[----:B------:R-:W-:Y:S01]  /*09a0*/  LOP3.LUT R33, R61, R22, RZ, 0xfc, !PT ;  /* 0x000000163d217212 */ /* 0x000fe200078efcff */
[----:B------:R-:W-:Y:S01]  /*09b0*/  IMAD R46, R46, 0x4, R17 ;  /* 0x000000042e2e7824 */ /* 0x000fe200078e0211 */
[----:B------:R-:W-:-:S02]  /*09c0*/  LOP3.LUT R20, R15, 0xf, RZ, 0xc0, !PT ;  /* 0x0000000f0f147812 */ /* 0x000fc400078ec0ff */
[C---:B------:R-:W-:Y:S02]  /*09d0*/  LOP3.LUT R22, R63.reuse, R34, RZ, 0xfc, !PT ;  /* 0x000000223f167212 */ /* 0x040fe400078efcff */
[-C--:B------:R-:W-:Y:S02]  /*09e0*/  LOP3.LUT R44, R63, R20.reuse, RZ, 0xfc, !PT ;  /* 0x000000143f2c7212 */ /* 0x080fe400078efcff */
[----:B------:R-:W-:Y:S01]  /*09f0*/  LOP3.LUT R15, R61, R20, RZ, 0xfc, !PT ;  /* 0x000000143d0f7212 */ /* 0x000fe200078efcff */
[--C-:B------:R-:W-:Y:S01]  /*0a00*/  IMAD R47, R22, 0x4, R17.reuse ;  /* 0x00000004162f7824 */ /* 0x100fe200078e0211 */
[C---:B------:R-:W-:Y:S01]  /*0a10*/  LOP3.LUT R20, R63.reuse, R32, RZ, 0xfc, !PT ;  /* 0x000000203f147212 */ /* 0x040fe200078efcff */
[--C-:B------:R-:W-:Y:S01]  /*0a20*/  IMAD R44, R44, 0x4, R17.reuse ;  /* 0x000000042c2c7824 */ /* 0x100fe200078e0211 */
[C---:B------:R-:W-:Y:S02]  /*0a30*/  LOP3.LUT R16, R63.reuse, 0xf, R16, 0xf8, !PT ;  /* 0x0000000f3f107812 */ /* 0x040fe400078ef810 */
[-C--:B------:R-:W-:Y:S01]  /*0a40*/  LOP3.LUT R18, R63, R14.reuse, RZ, 0xfc, !PT ;  /* 0x0000000e3f127212 */ /* 0x080fe200078efcff */
[--C-:B------:R-:W-:Y:S01]  /*0a50*/  IMAD R45, R20, 0x4, R17.reuse ;  /* 0x00000004142d7824 */ /* 0x100fe200078e0211 */
[C---:B------:R-:W-:Y:S01]  /*0a60*/  LOP3.LUT R14, R61.reuse, R14, RZ, 0xfc, !PT ;  /* 0x0000000e3d0e7212 */ /* 0x040fe200078efcff */
[----:B------:R-:W-:Y:S01]  /*0a70*/  IMAD R55, R16, 0x4, R17 ;  /* 0x0000000410377824 */ /* 0x000fe200078e0211 */
[C---:B------:R-:W-:Y:S01]  /*0a80*/  LOP3.LUT R32, R61.reuse, R32, RZ, 0xfc, !PT ;  /* 0x000000203d207212 */ /* 0x040fe200078efcff */
[----:B------:R-:W-:Y:S01]  /*0a90*/  IMAD R63, R6, -0x1f, R63 ;  /* 0xffffffe1063f7824 */ /* 0x000fe200078e023f */
[----:B------:R-:W-:-:S02]  /*0aa0*/  LOP3.LUT R34, R61, R34, RZ, 0xfc, !PT ;  /* 0x000000223d227212 */ /* 0x000fc400078efcff */
[----:B------:R-:W-:Y:S02]  /*0ab0*/  LEA R43, R18, R17, 0x2 ;  /* 0x00000011122b7211 */ /* 0x000fe400078e10ff */
[----:B-1----:R-:W-:-:S07]  /*0ac0*/  LOP3.LUT R61, R61, 0x8, R6, 0xf6, !PT ;  /* 0x000000083d3d7812 */ /* 0x002fce00078ef606 */
.L_x_26823:
[----:B------:R-:W-:Y:S01]  /*0ad0*/  LOP3.LUT R22, R12, 0x3, RZ, 0xc0, !PT ;  /* 0x000000030c167812 */ /* 0x000fe200078ec0ff */
[----:B------:R-:W-:Y:S01]  /*0ae0*/  BSSY.RECONVERGENT B0, `(.L_x_26815) ;  /* 0x0000025000007945 */ /* 0x000fe20003800200 */
[----:B------:R-:W-:Y:S01]  /*0af0*/  LEA R16, R2, UR4, 0x6 ;  /* 0x0000000402107c11 */ /* 0x000fe2000f8e30ff */
[----:B------:R-:W-:Y:S01]  /*0b00*/  IMAD.SHL.U32 R71, R0, 0x4, RZ ;  /* 0x0000000400477824 */ /* 0x000fe200078e00ff */
[----:B------:R-:W-:Y:S02]  /*0b10*/  ISETP.NE.AND P2, PT, R22, 0x3, PT ;  /* 0x000000031600780c */ /* 0x000fe40003f45270 */
[----:B------:R-:W-:Y:S02]  /*0b20*/  PLOP3.LUT P1, PT, P0, PT, PT, 0x80, 0x8 ;  /* 0x000000000008781c */ /* 0x000fe4000072f070 */
[----:B------:R-:W-:Y:S02]  /*0b30*/  ISETP.GE.U32.AND P0, PT, R12, 0x3, PT ;  /* 0x000000030c00780c */ /* 0x000fe40003f06070 */
[----:B------:R-:W-:-:S07]  /*0b40*/  IADD3 R65, PT, PT, R16, R13, RZ ;  /* 0x0000000d10417210 */ /* 0x000fce0007ffe0ff */
        /* <DEDUP_REMOVED lines=8> */
[----:B------:R-:W-:Y:S01]  /*0bd0*/  ISETP.NE.AND P2, PT, R22, RZ, PT ;  /* 0x000000ff1600720c */ /* 0x000fe20003f45270 */
[----:B------:R-:W-:Y:S02]  /*0be0*/  IMAD.MOV.U32 R71, RZ, RZ, R8 ;  /* 0x000000ffff477224 */ /* 0x000fe400078e0008 */
[----:B--2---:R0:W-:Y:S10]  /*0bf0*/  STS.128 [R60], R16 ;  /* 0x000000103c007388 */ /* 0x0041f40000000c00 */
[----:B------:R-:W-:Y:S05]  /*0c00*/  @!P2 BRA `(.L_x_26816) ;  /* 0x000000000048a947 */ /* 0x000fea0003800000 */
[----:B------:R-:W-:Y:S01]  /*0c10*/  ISETP.NE.AND P2, PT, R22, 0x1, PT ;  /* 0x000000011600780c */ /* 0x000fe20003f45270 */
[C---:B0-----:R-:W-:Y:S01]  /*0c20*/  IMAD.SHL.U32 R17, R8.reuse, 0x4, RZ ;  /* 0x0000000408117824 */ /* 0x041fe200078e00ff */
[----:B------:R-:W-:-:S04]  /*0c30*/  LOP3.LUT R16, R8, 0x1c, RZ, 0xc0, !PT ;  /* 0x0000001c08107812 */ /* 0x000fc800078ec0ff */
[----:B------:R-:W-:-:S05]  /*0c40*/  LOP3.LUT R16, R16, 0x780, R17, 0xf8, !PT ;  /* 0x0000078010107812 */ /* 0x000fca00078ef811 */
[----:B------:R-:W-:Y:S02]  /*0c50*/  IMAD.IADD R17, R65, 0x1, R16 ;  /* 0x0000000141117824 */ /* 0x000fe400078e0210 */
[C---:B------:R-:W-:Y:S02]  /*0c60*/  @P2 LOP3.LUT R18, R62.reuse, 0x1c, RZ, 0xc0, !PT ;  /* 0x0000001c3e122812 */ /* 0x040fe400078ec0ff */
[----:B------:R-:W-:Y:S01]  /*0c70*/  @P2 SHF.L.U32 R19, R62, 0x2, RZ ;  /* 0x000000023e132819 */ /* 0x000fe200000006ff */
[----:B------:R-:W-:-:S03]  /*0c80*/  IMAD.WIDE.U32 R16, R17, 0x4, R20 ;  /* 0x0000000411107825 */ /* 0x000fc600078e0014 */
[----:B------:R-:W-:-:S05]  /*0c90*/  @P2 LOP3.LUT R18, R18, 0x780, R19, 0xf8, !PT ;  /* 0x0000078012122812 */ /* 0x000fca00078ef813 */
        /* <DEDUP_REMOVED lines=9> */
.L_x_26816:
[----:B------:R-:W-:Y:S05]  /*0d30*/  BSYNC.RECONVERGENT B0 ;  /* 0x0000000000007941 */ /* 0x000fea0003800200 */
.L_x_26815:
        /* <DEDUP_REMOVED lines=13> */
.L_x_26819:
        /* <DEDUP_REMOVED lines=36> */
[----:B0-----:R-:W-:Y:S01]  /*1050*/  IADD3 R16, PT, PT, R67, R68, RZ ;  /* 0x0000004443107210 */ /* 0x001fe20007ffe0ff */
[----:B------:R-:W-:-:S04]  /*1060*/  IMAD R68, R3, 0x40, R68 ;  /* 0x0000004003447824 */ /* 0x000fc800078e0244 */
[----:B-----5:R2:W-:Y:S01]  /*1070*/  STS.128 [R16], R28 ;  /* 0x0000001c10007388 */ /* 0x0205e20000000c00 */
[----:B------:R-:W-:Y:S05]  /*1080*/  @!P0 BRA `(.L_x_26819) ;  /* 0xfffffffc00608947 */ /* 0x000fea000383ffff */
.L_x_26818:
[----:B------:R-:W-:Y:S05]  /*1090*/  BSYNC.RECONVERGENT B0 ;  /* 0x0000000000007941 */ /* 0x000fea0003800200 */
.L_x_26817:
[----:B------:R-:W-:Y:S02]  /*10a0*/  IMAD R13, R2, 0x40, R13 ;  /* 0x00000040020d7824 */ /* 0x000fe400078e020d */
[----:B01----:R-:W-:-:S07]  /*10b0*/  IMAD.MOV.U32 R18, RZ, RZ, RZ ;  /* 0x000000ffff127224 */ /* 0x003fce00078e00ff */
.L_x_26822:
[----:B--2---:R-:W-:Y:S02]  /*10c0*/  SHF.R.U32.HI R20, RZ, 0x4, R0 ;  /* 0x00000004ff147819 */ /* 0x004fe40000011600 */
[----:B------:R-:W-:-:S07]  /*10d0*/  IADD3 R22, PT, PT, R11, R18, RZ ;  /* 0x000000120b167210 */ /* 0x000fce0007ffe0ff */
.L_x_26820:
        /* <DEDUP_REMOVED lines=32> */
.L_x_26821:
[----:B------:R-:W-:Y:S01]  /*12e0*/  IMAD R68, R69, 0x84, R16 ;  /* 0x0000008445447824 */ /* 0x000fe200078e0210 */
[----:B------:R-:W-:Y:S01]  /*12f0*/  ISETP.NE.AND P0, PT, R4, RZ, PT ;  /* 0x000000ff0400720c */ /* 0x000fe20003f05270 */
[----:B------:R-:W-:Y:S05]  /*1300*/  WARPSYNC.ALL ;  /* 0x0000000000007948 */ /* 0x000fea0003800000 */
[--C-:B------:R-:W-:Y:S01]  /*1310*/  IMAD R71, R63, 0x4, R68.reuse ;  /* 0x000000043f477824 */ /* 0x100fe200078e0244 */
[----:B------:R-:W-:Y:S01]  /*1320*/  LEA R73, R14, R68, 0x2 ;  /* 0x000000440e497211 */ /* 0x000fe200078e10ff */
[--C-:B------:R-:W-:Y:S02]  /*1330*/  IMAD R74, R15, 0x4, R68.reuse ;  /* 0x000000040f4a7824 */ /* 0x100fe400078e0244 */
[--C-:B------:R-:W-:Y:S01]  /*1340*/  IMAD R70, R32, 0x4, R68.reuse ;  /* 0x0000000420467824 */ /* 0x100fe200078e0244 */
[----:B------:R1:W2:Y:S01]  /*1350*/  LDS R72, [R71] ;  /* 0x0000000047487984 */ /* 0x0002a20000000800 */
[----:B------:R-:W-:-:S03]  /*1360*/  IMAD R76, R37, 0x4, R68 ;  /* 0x00000004254c7824 */ /* 0x000fc600078e0244 */
        /* <DEDUP_REMOVED lines=22> */
[----:B------:R-:W-:-:S03]  /*14d0*/  LEA R74, R39, R68, 0x2 ;  /* 0x00000044274a7211 */ /* 0x000fc600078e10ff */
[----:B------:R-:W2:Y:S04]  /*14e0*/  LDS R71, [R71] ;  /* 0x0000000047477984 */ /* 0x000ea80000000800 */
[----:B------:R-:W3:Y:S01]  /*14f0*/  LDS R74, [R74] ;  /* 0x000000004a4a7984 */ /* 0x000ee20000000800 */
[----:B0-----:R-:W-:Y:S02]  /*1500*/  IMAD R73, R25, R75, R70 ;  /* 0x0000004b19497224 */ /* 0x001fe400078e0246 */
[--C-:B------:R-:W-:Y:S02]  /*1510*/  IMAD R75, R41, 0x4, R68.reuse ;  /* 0x00000004294b7824 */ /* 0x100fe400078e0244 */
[----:B-1----:R-:W-:Y:S02]  /*1520*/  IMAD R70, R26, R72, R73 ;  /* 0x000000481a467224 */ /* 0x002fe400078e0249 */
[----:B------:R-:W-:-:S02]  /*1530*/  IMAD R73, R40, 0x4, R68 ;  /* 0x0000000428497824 */ /* 0x000fc400078e0244 */
[----:B------:R-:W-:Y:S02]  /*1540*/  IMAD R70, R27, R76, R70 ;  /* 0x0000004c1b467224 */ /* 0x000fe400078e0246 */
[----:B------:R-:W-:Y:S02]  /*1550*/  IMAD R76, R42, 0x4, R68 ;  /* 0x000000042a4c7824 */ /* 0x000fe400078e0244 */
        /* <DEDUP_REMOVED lines=9> */
[----:B-1----:R-:W-:Y:S01]  /*15f0*/  IMAD R70, R31, R70, R72 ;  /* 0x000000461f467224 */ /* 0x002fe200078e0248 */
[----:B------:R-:W-:-:S04]  /*1600*/  @!P0 IADD3 R72, PT, PT, R67, 0x1080, RZ ;  /* 0x0000108043488810 */ /* 0x000fc80007ffe0ff */
[----:B--2---:R-:W-:Y:S01]  /*1610*/  @!P0 LEA R72, R71, R72, 0x18 ;  /* 0x0000004847488211 */ /* 0x004fe200078ec0ff */
[----:B------:R-:W-:Y:S02]  /*1620*/  IMAD.IADD R71, R69, 0x1, R18 ;  /* 0x0000000145477824 */ /* 0x000fe400078e0212 */
[----:B---3--:R-:W-:Y:S02]  /*1630*/  IMAD R68, R65, R68, R70 ;  /* 0x0000004441447224 */ /* 0x008fe400078e0246 */
[----:B------:R-:W-:-:S04]  /*1640*/  IMAD R71, R71, 0x10, R6 ;  /* 0x0000001047477824 */ /* 0x000fc800078e0206 */
        /* <DEDUP_REMOVED lines=9> */
[----:B------:R-:W-:-:S04]  /*16e0*/  IADD3 R18, PT, PT, R18, 0x10, RZ ;  /* 0x0000001012127810 */ /* 0x000fc80007ffe0ff */
        /* <DEDUP_REMOVED lines=12> */
[----:B------:R-:W-:Y:S01]  /*17b0*/  MOV R2, 0x400 ;  /* 0x0000040000027802 */ /* 0x000fe20000000f00 */
[----:B------:R-:W-:-:S04]  /*17c0*/  VIADD R15, R5, UR4 ;  /* 0x00000004050f7c36 */ /* 0x000fc80008000000 */
[----:B------:R-:W-:-:S05]  /*17d0*/  VIADD R2, R2, 0x1080 ;  /* 0x0000108002027836 */ /* 0x000fca0000000000 */
[----:B0-----:R-:W-:Y:S01]  /*17e0*/  LEA R19, R11, R2, 0x18 ;  /* 0x000000020b137211 */ /* 0x001fe200078ec0ff */
[----:B------:R-:W-:-:S07]  /*17f0*/  IMAD.MOV.U32 R2, RZ, RZ, RZ ;  /* 0x000000ffff027224 */ /* 0x000fce00078e00ff */
.L_x_26826:
[----:B------:R-:W-:Y:S01]  /*1800*/  LEA R4, R0, R19, 0x2 ;  /* 0x0000001300047211 */ /* 0x000fe200078e10ff */
[----:B0-----:R-:W-:-:S04]  /*1810*/  IMAD.IADD R11, R15, 0x1, R0 ;  /* 0x000000010f0b7824 */ /* 0x001fc800078e0200 */
        /* <DEDUP_REMOVED lines=8> */
.L_x_26825:
[----:B------:R-:W-:Y:S05]  /*18a0*/  BSYNC.RECONVERGENT B0 ;  /* 0x0000000000007941 */ /* 0x000fea0003800200 */
.L_x_26824:
        /* <DEDUP_REMOVED lines=10> */
.L_x_26827:
[----:B-1----:R-:W0:Y:S01]  /*1950*/  LDC R5, c[0x0][0x360] ;  /* 0x0000d800ff057b82 */ /* 0x002e220000000800 */
[----:B------:R-:W-:Y:S01]  /*1960*/  IMAD.IADD R8, R2, 0x1, R9 ;  /* 0x0000000102087824 */ /* 0x000fe200078e0209 */
[----:B------:R-:W1:Y:S01]  /*1970*/  LDS R25, [R2] ;  /* 0x0000000002197984 */ /* 0x000e620000000800 */
[----:B------:R-:W-:-:S03]  /*1980*/  IMAD.WIDE R18, R23, 0x4, R20 ;  /* 0x0000000417127825 */ /* 0x000fc600078e0214 */
[----:B------:R-:W2:Y:S01]  /*1990*/  LDS R27, [R8] ;  /* 0x00000000081b7984 */ /* 0x000ea20000000800 */
[----:B------:R-:W-:-:S04]  /*19a0*/  IMAD.WIDE R14, R23, 0x4, R10 ;  /* 0x00000004170e7825 */ /* 0x000fc800078e020a */
[----:B------:R-:W-:Y:S01]  /*19b0*/  IMAD.WIDE R16, R23, 0x4, R12 ;  /* 0x0000000417107825 */ /* 0x000fe200078e020c */
[----:B0-----:R-:W-:-:S03]  /*19c0*/  LEA R22, R5, R2, 0x3 ;  /* 0x0000000205167211 */ /* 0x001fc600078e18ff */
        /* <DEDUP_REMOVED lines=14> */
        .weak           $__internal_526_$__cuda_sm20_div_u16
        .type           $__internal_526_$__cuda_sm20_div_u16,@function
        .size           $__internal_526_$__cuda_sm20_div_u16,(.L_x_39029 - $__internal_526_$__cuda_sm20_div_u16)
$__internal_526_$__cuda_sm20_div_u16:
[----:B------:R-:W0:Y:S01]  /*1ab0*/  I2F.U16 R7, R8 ;  /* 0x0000000800077306 */ /* 0x000e220000101000 */
[----:B------:R-:W-:Y:S01]  /*1ac0*/  IMAD.MOV.U32 R9, RZ, RZ, 0x4b800000 ;  /* 0x4b800000ff097424 */ /* 0x000fe200078e00ff */
[C---:B0-----:R-:W-:Y:S02]  /*1ad0*/  FSETP.GEU.AND P1, PT, |R7|.reuse, 1.175494350822287508e-38, PT ;  /* 0x008000000700780b */ /* 0x041fe40003f2e200 */
[----:B------:R-:W-:Y:S02]  /*1ae0*/  FSETP.GT.AND P0, PT, |R7|, 8.50705917302346158658e+37, PT ;  /* 0x7e8000000700780b */ /* 0x000fe40003f04200 */
[----:B------:R-:W-:-:S04]  /*1af0*/  FSEL R9, R9, 1, !P1 ;  /* 0x3f80000009097808 */ /* 0x000fc80004800000 */
[----:B------:R-:W-:Y:S01]  /*1b00*/  FSEL R10, R9, 0.25, !P0 ;  /* 0x3e800000090a7808 */ /* 0x000fe20004000000 */
[----:B------:R-:W-:Y:S01]  /*1b10*/  IMAD.MOV.U32 R9, RZ, RZ, 0x0 ;  /* 0x00000000ff097424 */ /* 0x000fe200078e00ff */
[----:B------:R-:W-:Y:S01]  /*1b20*/  ISETP.NE.U32.AND P0, PT, R8, RZ, PT ;  /* 0x000000ff0800720c */ /* 0x000fe20003f05070 */
[----:B------:R-:W-:Y:S02]  /*1b30*/  IMAD.MOV.U32 R8, RZ, RZ, R12 ;  /* 0x000000ffff087224 */ /* 0x000fe400078e000c */
[----:B------:R-:W-:Y:S01]  /*1b40*/  FMUL R11, R7, R10 ;  /* 0x0000000a070b7220 */ /* 0x000fe20000400000 */
[----:B------:R-:W-:-:S04]  /*1b50*/  LOP3.LUT R7, R13, 0xffff, RZ, 0xc0, !PT ;  /* 0x0000ffff0d077812 */ /* 0x000fc800078ec0ff */
[----:B------:R-:W-:Y:S01]  /*1b60*/  I2FP.F32.U32.RZ R7, R7 ;  /* 0x0000000700077245 */ /* 0x000fe2000020d000 */
[----:B------:R-:W0:Y:S02]  /*1b70*/  MUFU.RCP R11, R11 ;  /* 0x0000000b000b7308 */ /* 0x000e240000001000 */
[----:B0-----:R-:W-:-:S05]  /*1b80*/  FMUL R10, R10, R11 ;  /* 0x0000000b0a0a7220 */ /* 0x001fca0000400000 */
[----:B------:R-:W-:-:S05]  /*1b90*/  IADD3 R10, PT, PT, R10, 0x2, RZ ;  /* 0x000000020a0a7810 */ /* 0x000fca0007ffe0ff */
[----:B------:R-:W-:-:S06]  /*1ba0*/  FMUL.RZ R7, R7, R10 ;  /* 0x0000000a07077220 */ /* 0x000fcc000040c000 */
[----:B------:R-:W0:Y:S02]  /*1bb0*/  F2I.U32.TRUNC.NTZ R7, R7 ;  /* 0x0000000700077305 */ /* 0x000e24000020f000 */
[----:B0-----:R-:W-:Y:S01]  /*1bc0*/  LOP3.LUT R10, R7, 0xffff, RZ, 0xc0, !PT ;  /* 0x0000ffff070a7812 */ /* 0x001fe200078ec0ff */
[----:B------:R-:W-:Y:S01]  /*1bd0*/  @!P0 IMAD.MOV.U32 R10, RZ, RZ, -0x1 ;  /* 0xffffffffff0a8424 */ /* 0x000fe200078e00ff */
[----:B------:R-:W-:Y:S06]  /*1be0*/  RET.REL.NODEC R8 `(_Z9cuda_gemmIiLi128ELi1ELi1ELi2048ELi128ELi128ELi64ELi1ELi1EEviiiPT_S1_S1_iii) ;  /* 0xffffffe408047950 */ /* 0x000fec0003c3ffff */
.L_x_26828:
        /* <DEDUP_REMOVED lines=9> */
.L_x_39029:


//--------------------- .text._Z9cuda_gemmIiLi128ELi1ELi1ELi2048ELi128ELi128ELi64ELi1ELi0EEviiiPT_S1_S1_iii --------------------------
	.section	.text._Z9cuda_gemmIiLi128ELi1ELi1ELi2048ELi128ELi128ELi64ELi1ELi0EEviiiPT_S1_S1_iii,"ax",@progbits
	.align	128
        .global         _Z9cuda_gemmIiLi128ELi1ELi1ELi2048ELi128ELi128ELi64ELi1ELi0EEviiiPT_S1_S1_iii
        .type           _Z9cuda_gemmIiLi128ELi1ELi1ELi2048ELi128ELi128ELi64ELi1ELi0EEviiiPT_S1_S1_iii,@function
        .size           _Z9cuda_gemmIiLi128ELi1ELi1ELi2048ELi128ELi128ELi64ELi1ELi0EEviiiPT_S1_S1_iii,(.L_x_39031 - _Z9cuda_gemmIiLi128ELi1ELi1ELi2048ELi128ELi128ELi64ELi1ELi0EEviiiPT_S1_S1_iii)
        .other          _Z9cuda_gemmIiLi128ELi1ELi1ELi2048ELi128ELi128ELi64ELi1ELi0EEviiiPT_S1_S1_iii,@"STO_CUDA_ENTRY STV_DEFAULT"
_Z9cuda_gemmIiLi128ELi1ELi1ELi2048ELi128ELi128ELi64ELi1ELi0EEviiiPT_S1_S1_iii:
.text._Z9cuda_gemmIiLi128ELi1ELi1ELi2048ELi128ELi128ELi64ELi1ELi0EEviiiPT_S1_S1_iii:
        /* <DEDUP_REMOVED lines=64> */
[----:B------:R-:W-:Y:S05]  /*0400*/  CALL.REL.NOINC `($__internal_528_$__cuda_sm20_div_u16) ;  /* 0x0000003000e47944 */ /* 0x000fea0003c00000 */
        /* <DEDUP_REMOVED lines=11> */
.L_x_26831:
[C---:B------:R-:W-:Y:S01]  /*04c0*/  LEA R4, R2.reuse, R5, 0x2 ;  /* 0x0000000502047211 */ /* 0x040fe200078e10ff */
[----:B------:R-:W-:Y:S02]  /*04d0*/  VIADD R3, R3, 0x1 ;  /* 0x0000000103037836 */ /* 0x000fe40000000000 */
[----:B------:R-:W-:Y:S02]  /*04e0*/  VIADD R2, R2, UR7 ;  /* 0x0000000702027c36 */ /* 0x000fe40008000000 */
[----:B------:R0:W-:Y:S01]  /*04f0*/  STS [R4], RZ ;  /* 0x000000ff04007388 */ /* 0x0001e20000000800 */
[----:B------:R-:W-:-:S04]  /*0500*/  LOP3.LUT R6, R3, R72, RZ, 0x3c, !PT ;  /* 0x0000004803067212 */ /* 0x000fc800078e3cff */
[----:B------:R-:W-:-:S13]  /*0510*/  ISETP.NE.AND P0, PT, R6, 0x2, PT ;  /* 0x000000020600780c */ /* 0x000fda0003f05270 */
[----:B0-----:R-:W-:Y:S05]  /*0520*/  @P0 BRA `(.L_x_26831) ;  /* 0xfffffffc00e40947 */ /* 0x001fea000383ffff */
.L_x_26830:
[----:B------:R-:W-:Y:S05]  /*0530*/  BSYNC.RECONVERGENT B0 ;  /* 0x0000000000007941 */ /* 0x000fea0003800200 */
.L_x_26829:
[----:B------:R-:W0:Y:S01]  /*0540*/  S2UR UR5, SR_CgaCtaId ;  /* 0x00000000000579c3 */ /* 0x000e220000008800 */
[----:B------:R-:W-:Y:S01]  /*0550*/  UMOV UR4, 0x400 ;  /* 0x0000040000047882 */ /* 0x000fe20000000000 */
[----:B------:R-:W-:Y:S01]  /*0560*/  BSSY.RECONVERGENT B0, `(.L_x_26832) ;  /* 0x000000e000007945 */ /* 0x000fe20003800200 */
[----:B------:R-:W-:Y:S02]  /*0570*/  UIADD3 UR4, UPT, UPT, UR4, 0x1080, URZ ;  /* 0x0000108004047890 */ /* 0x000fe4000fffe0ff */
[----:B------:R-:W-:Y:S02]  /*0580*/  USHF.L.U32 UR6, UR7, 0x2, URZ ;  /* 0x0000000207067899 */ /* 0x000fe400080006ff */
[----:B0-----:R-:W-:-:S12]  /*0590*/  ULEA UR4, UR5, UR4, 0x18 ;  /* 0x0000000405047291 */ /* 0x001fd8000f8ec0ff */
.L_x_26833:
        /* <DEDUP_REMOVED lines=11> */
.L_x_26832:
[----:B------:R-:W1:Y:S01]  /*0650*/  I2F.U32.RP R6, UR6 ;  /* 0x0000000600067d06 */ /* 0x000e620008209000 */
[----:B0-----:R-:W-:Y:S01]  /*0660*/  LEA R4, R57, UR6, 0x2 ;  /* 0x0000000639047c11 */ /* 0x001fe2000f8e10ff */
[----:B------:R-:W0:Y:S01]  /*0670*/  LDC R37, c[0x0][0x3ac] ;  /* 0x0000eb00ff257b82 */ /* 0x000e220000000800 */
[----:B------:R-:W-:Y:S01]  /*0680*/  ISETP.NE.U32.AND P2, PT, RZ, UR6, PT ;  /* 0x00000006ff007c0c */ /* 0x000fe2000bf45070 */
[----:B------:R-:W-:Y:S01]  /*0690*/  VIADD R51, R36, 0x2 ;  /* 0x0000000224337836 */ /* 0x000fe20000000000 */
[----:B------:R-:W-:Y:S01]  /*06a0*/  ISETP.GE.U32.AND P0, PT, R4, 0x200, PT ;  /* 0x000002000400780c */ /* 0x000fe20003f06070 */
[----:B------:R-:W-:Y:S01]  /*06b0*/  VIADD R52, R36, 0x1 ;  /* 0x0000000124347836 */ /* 0x000fe20000000000 */
[----:B------:R-:W-:Y:S01]  /*06c0*/  VIMNMX.U32 R5, PT, PT, R4, 0x200, !PT ;  /* 0x0000020004057848 */ /* 0x000fe20007fe0000 */
[C---:B------:R-:W-:Y:S01]  /*06d0*/  VIADD R49, R36.reuse, 0x4 ;  /* 0x0000000424317836 */ /* 0x040fe20000000000 */
[----:B------:R-:W-:Y:S01]  /*06e0*/  SEL R70, RZ, 0x1, P0 ;  /* 0x00000001ff467807 */ /* 0x000fe20000000000 */
[----:B------:R-:W-:Y:S01]  /*06f0*/  VIADD R47, R36, 0x6 ;  /* 0x00000006242f7836 */ /* 0x000fe20000000000 */
[----:B------:R-:W-:Y:S01]  /*0700*/  PRMT R16, R0, 0x9910, RZ ;  /* 0x0000991000107816 */ /* 0x000fe200000000ff */
[C---:B------:R-:W-:Y:S01]  /*0710*/  VIADD R48, R36.reuse, 0x5 ;  /* 0x0000000524307836 */ /* 0x040fe20000000000 */
[----:B------:R-:W-:Y:S01]  /*0720*/  IADD3 R5, PT, PT, R5, -R4, -R70 ;  /* 0x8000000405057210 */ /* 0x000fe20007ffe846 */
[C---:B------:R-:W-:Y:S01]  /*0730*/  VIADD R45, R36.reuse, 0x8 ;  /* 0x00000008242d7836 */ /* 0x040fe20000000000 */
[----:B-1----:R-:W1:Y:S01]  /*0740*/  MUFU.RCP R6, R6 ;  /* 0x0000000600067308 */ /* 0x002e620000001000 */
[C---:B------:R-:W-:Y:S01]  /*0750*/  VIADD R50, R36.reuse, 0x3 ;  /* 0x0000000324327836 */ /* 0x040fe20000000000 */
[C---:B------:R-:W-:Y:S01]  /*0760*/  LOP3.LUT R12, R36.reuse, 0x8, RZ, 0x3c, !PT ;  /* 0x00000008240c7812 */ /* 0x040fe200078e3cff */
[----:B------:R-:W-:Y:S01]  /*0770*/  VIADD R43, R36, 0xa ;  /* 0x0000000a242b7836 */ /* 0x000fe20000000000 */
[----:B------:R-:W-:Y:S01]  /*0780*/  IADD3 R34, PT, PT, R54, 0xc, RZ ;  /* 0x0000000c36227810 */ /* 0x000fe20007ffe0ff */
[C---:B------:R-:W-:Y:S01]  /*0790*/  VIADD R44, R36.reuse, 0x9 ;  /* 0x00000009242c7836 */ /* 0x040fe20000000000 */
[----:B------:R-:W-:Y:S01]  /*07a0*/  IADD3 R35, PT, PT, R53, R12, RZ ;  /* 0x0000000c35237210 */ /* 0x000fe20007ffe0ff */
[----:B------:R-:W-:Y:S01]  /*07b0*/  VIADD R46, R36, 0x7 ;  /* 0x00000007242e7836 */ /* 0x000fe20000000000 */
[----:B------:R-:W-:Y:S01]  /*07c0*/  LOP3.LUT R34, R34, 0xf, RZ, 0xc0, !PT ;  /* 0x0000000f22227812 */ /* 0x000fe200078ec0ff */
[C---:B------:R-:W-:Y:S01]  /*07d0*/  VIADD R41, R36.reuse, 0xc ;  /* 0x0000000c24297836 */ /* 0x040fe20000000000 */
[----:B------:R-:W-:Y:S01]  /*07e0*/  LOP3.LUT R59, R57, 0xf, RZ, 0xc0, !PT ;  /* 0x0000000f393b7812 */ /* 0x000fe200078ec0ff */
[----:B------:R-:W-:-:S02]  /*07f0*/  VIADD R42, R36, 0xb ;  /* 0x0000000b242a7836 */ /* 0x000fc40000000000 */
[C---:B------:R-:W-:Y:S02]  /*0800*/  VIADD R39, R36.reuse, 0xe ;  /* 0x0000000e24277836 */ /* 0x040fe40000000000 */
[----:B------:R-:W-:Y:S02]  /*0810*/  VIADD R38, R36, 0xf ;  /* 0x0000000f24267836 */ /* 0x000fe40000000000 */
[----:B-1----:R-:W-:Y:S02]  /*0820*/  VIADD R2, R6, 0xffffffe ;  /* 0x0ffffffe06027836 */ /* 0x002fe40000000000 */
[----:B------:R-:W-:Y:S02]  /*0830*/  VIADD R40, R36, 0xd ;  /* 0x0000000d24287836 */ /* 0x000fe40000000000 */
[----:B------:R1:W2:Y:S01]  /*0840*/  F2I.FTZ.U32.TRUNC.NTZ R3, R2 ;  /* 0x0000000200037305 */ /* 0x0002a2000021f000 */
[C---:B------:R-:W-:Y:S02]  /*0850*/  VIADD R0, R54.reuse, 0x1 ;  /* 0x0000000136007836 */ /* 0x040fe40000000000 */
[----:B------:R-:W-:-:S02]  /*0860*/  VIADD R4, R54, 0x4 ;  /* 0x0000000436047836 */ /* 0x000fc40000000000 */
[----:B------:R-:W-:Y:S01]  /*0870*/  VIADD R9, R54, 0xa ;  /* 0x0000000a36097836 */ /* 0x000fe20000000000 */
[----:B------:R-:W-:Y:S01]  /*0880*/  LOP3.LUT R0, R0, 0xf, RZ, 0xc0, !PT ;  /* 0x0000000f00007812 */ /* 0x000fe200078ec0ff */
[----:B------:R-:W-:Y:S01]  /*0890*/  VIADD R10, R54, 0xb ;  /* 0x0000000b360a7836 */ /* 0x000fe20000000000 */
[----:B------:R-:W-:Y:S01]  /*08a0*/  LOP3.LUT R4, R4, 0xf, RZ, 0xc0, !PT ;  /* 0x0000000f04047812 */ /* 0x000fe200078ec0ff */
[----:B-1----:R-:W-:Y:S02]  /*08b0*/  HFMA2 R2, -RZ, RZ, 0, 0 ;  /* 0x00000000ff027431 */ /* 0x002fe400000001ff */
[C---:B------:R-:W-:Y:S01]  /*08c0*/  VIADD R32, R54.reuse, 0xe ;  /* 0x0000000e36207836 */ /* 0x040fe20000000000 */
[----:B------:R-:W-:Y:S01]  /*08d0*/  LOP3.LUT R26, R9, 0xf, RZ, 0xc0, !PT ;  /* 0x0000000f091a7812 */ /* 0x000fe200078ec0ff */
[----:B------:R-:W-:Y:S01]  /*08e0*/  VIADD R15, R54, 0xffffffff ;  /* 0xffffffff360f7836 */ /* 0x000fe20000000000 */
[----:B------:R-:W-:Y:S01]  /*08f0*/  LOP3.LUT R28, R10, 0xf, RZ, 0xc0, !PT ;  /* 0x0000000f0a1c7812 */ /* 0x000fe200078ec0ff */
[----:B------:R-:W-:Y:S01]  /*0900*/  VIADD R8, R54, 0x9 ;  /* 0x0000000936087836 */ /* 0x000fe20000000000 */
[----:B------:R-:W-:Y:S01]  /*0910*/  LOP3.LUT R32, R32, 0xf, RZ, 0xc0, !PT ;  /* 0x0000000f20207812 */ /* 0x000fe200078ec0ff */
[--C-:B--2---:R-:W-:Y:S01]  /*0920*/  IMAD.MOV R7, RZ, RZ, -R3.reuse ;  /* 0x000000ffff077224 */ /* 0x104fe200078e0a03 */
[----:B------:R-:W-:Y:S01]  /*0930*/  LOP3.LUT R15, R15, 0xf, RZ, 0xc0, !PT ;  /* 0x0000000f0f0f7812 */ /* 0x000fe200078ec0ff */
[----:B------:R-:W-:Y:S01]  /*0940*/  VIADD R33, R54, 0xd ;  /* 0x0000000d36217836 */ /* 0x000fe20000000000 */
[----:B------:R-:W-:Y:S01]  /*0950*/  LOP3.LUT R24, R8, 0xf, RZ, 0xc0, !PT ;  /* 0x0000000f08187812 */ /* 0x000fe200078ec0ff */
[----:B------:R-:W-:Y:S01]  /*0960*/  IMAD R7, R7, UR6, RZ ;  /* 0x0000000607077c24 */ /* 0x000fe2000f8e02ff */
[C---:B------:R-:W-:Y:S01]  /*0970*/  IADD3 R11, PT, PT, R53.reuse, R4, RZ ;  /* 0x00000004350b7210 */ /* 0x040fe20007ffe0ff */
[----:B------:R-:W-:Y:S01]  /*0980*/  IMAD.IADD R14, R53, 0x1, R0 ;  /* 0x00000001350e7824 */ /* 0x000fe200078e0200 */
[----:B------:R-:W-:Y:S01]  /*0990*/  LOP3.LUT R33, R33, 0xf, RZ, 0xc0, !PT ;  /* 0x0000000f21217812 */ /* 0x000fe200078ec0ff */
[----:B------:R-:W-:Y:S01]  /*09a0*/  IMAD.HI.U32 R6, R3, R7, R2 ;  /* 0x0000000703067227 */ /* 0x000fe200078e0002 */
[----:B------:R-:W-:-:S03]  /*09b0*/  IADD3 R7, PT, PT, R54, 0x7, RZ ;  /* 0x0000000736077810 */ /* 0x000fc60007ffe0ff */
[----:B------:R-:W-:Y:S01]  /*09c0*/  IMAD.IADD R4, R53, 0x1, R34 ;  /* 0x0000000135047824 */ /* 0x000fe200078e0222 */
[----:B------:R-:W-:Y:S01]  /*09d0*/  LOP3.LUT R22, R7, 0xf, RZ, 0xc0, !PT ;  /* 0x0000000f07167812 */ /* 0x000fe200078ec0ff */
[----:B------:R-:W-:Y:S01]  /*09e0*/  IMAD.HI.U32 R3, R6, R5, RZ ;  /* 0x0000000506037227 */ /* 0x000fe200078e00ff */
[----:B------:R-:W-:-:S03]  /*09f0*/  IADD3 R7, PT, PT, R53, R24, RZ ;  /* 0x0000001835077210 */ /* 0x000fc60007ffe0ff */
[----:B------:R-:W-:Y:S02]  /*0a00*/  IMAD.MOV R2, RZ, RZ, -R3 ;  /* 0x000000ffff027224 */ /* 0x000fe400078e0a03 */
[----:B------:R-:W-:Y:S02]  /*0a10*/  VIADD R6, R54, 0x6 ;  /* 0x0000000636067836 */ /* 0x000fe40000000000 */
[----:B------:R-:W-:Y:S02]  /*0a20*/  IMAD R5, R2, UR6, R5 ;  /* 0x0000000602057c24 */ /* 0x000fe4000f8e0205 */
[C---:B------:R-:W-:Y:S01]  /*0a30*/  IMAD.IADD R8, R53.reuse, 0x1, R22 ;  /* 0x0000000135087824 */ /* 0x040fe200078e0216 */
[----:B------:R-:W-:Y:S01]  /*0a40*/  LOP3.LUT R6, R6, 0xf, RZ, 0xc0, !PT ;  /* 0x0000000f06067812 */ /* 0x000fe200078ec0ff */
[----:B------:R-:W-:Y:S01]  /*0a50*/  IMAD.IADD R0, R53, 0x1, R15 ;  /* 0x0000000135007824 */ /* 0x000fe200078e020f */
[----:B------:R-:W-:Y:S02]  /*0a60*/  ISETP.GE.U32.AND P0, PT, R5, UR6, PT ;  /* 0x0000000605007c0c */ /* 0x000fe4000bf06070 */
[----:B------:R-:W-:Y:S01]  /*0a70*/  MOV R22, 0xee0 ;  /* 0x00000ee000167802 */ /* 0x000fe20000000f00 */
[----:B------:R-:W-:-:S02]  /*0a80*/  IMAD.IADD R9, R53, 0x1, R6 ;  /* 0x0000000135097824 */ /* 0x000fc400078e0206 */
[----:B------:R-:W-:-:S08]  /*0a90*/  IMAD.IADD R6, R53, 0x1, R26 ;  /* 0x0000000135067824 */ /* 0x000fd000078e021a */
[----:B------:R-:W-:Y:S02]  /*0aa0*/  @P0 VIADD R5, R5, -UR6 ;  /* 0x8000000605050c36 */ /* 0x000fe40008000000 */
[----:B------:R-:W-:Y:S01]  /*0ab0*/  @P0 VIADD R3, R3, 0x1 ;  /* 0x0000000103030836 */ /* 0x000fe20000000000 */
[----:B0-----:R-:W-:Y:S02]  /*0ac0*/  ISETP.GE.AND P0, PT, R52, R37, PT ;  /* 0x000000253400720c */ /* 0x001fe40003f06270 */
[----:B------:R-:W-:-:S13]  /*0ad0*/  ISETP.GE.U32.AND P1, PT, R5, UR6, PT ;  /* 0x0000000605007c0c */ /* 0x000fda000bf26070 */
[----:B------:R-:W-:Y:S02]  /*0ae0*/  @P1 IADD3 R3, PT, PT, R3, 0x1, RZ ;  /* 0x0000000103031810 */ /* 0x000fe40007ffe0ff */
[----:B------:R-:W-:Y:S02]  /*0af0*/  @!P2 LOP3.LUT R3, RZ, UR6, RZ, 0x33, !PT ;  /* 0x00000006ff03ac12 */ /* 0x000fe4000f8e33ff */
[----:B------:R-:W-:Y:S02]  /*0b00*/  ISETP.GE.AND P1, PT, R51, R37, PT ;  /* 0x000000253300720c */ /* 0x000fe40003f26270 */
[----:B------:R-:W-:Y:S02]  /*0b10*/  IADD3 R70, PT, PT, R70, R3, RZ ;  /* 0x0000000346467210 */ /* 0x000fe40007ffe0ff */
[C---:B------:R-:W-:Y:S02]  /*0b20*/  SEL R2, R37.reuse, RZ, P1 ;  /* 0x000000ff25027207 */ /* 0x040fe40000800000 */
[----:B------:R-:W-:-:S02]  /*0b30*/  SEL R3, R37, RZ, P0 ;  /* 0x000000ff25037207 */ /* 0x000fc40000000000 */
[-C--:B------:R-:W-:Y:S01]  /*0b40*/  ISETP.GE.AND P0, PT, R49, R37.reuse, PT ;  /* 0x000000253100720c */ /* 0x080fe20003f06270 */
[----:B------:R-:W-:Y:S01]  /*0b50*/  IMAD.IADD R51, R51, 0x1, -R2 ;  /* 0x0000000133337824 */ /* 0x000fe200078e0a02 */
[-C--:B------:R-:W-:Y:S01]  /*0b60*/  ISETP.GE.AND P1, PT, R47, R37.reuse, PT ;  /* 0x000000252f00720c */ /* 0x080fe20003f26270 */
[----:B------:R-:W-:Y:S01]  /*0b70*/  IMAD.IADD R52, R52, 0x1, -R3 ;  /* 0x0000000134347824 */ /* 0x000fe200078e0a03 */
[----:B------:R-:W-:Y:S02]  /*0b80*/  SEL R2, R37, RZ, P0 ;  /* 0x000000ff25027207 */ /* 0x000fe40000000000 */
[----:B------:R-:W-:Y:S02]  /*0b90*/  ISETP.GE.AND P0, PT, R48, R37, PT ;  /* 0x000000253000720c */ /* 0x000fe40003f06270 */
[----:B------:R-:W-:Y:S02]  /*0ba0*/  IADD3 R49, PT, PT, R49, -R2, RZ ;  /* 0x8000000231317210 */ /* 0x000fe40007ffe0ff */
[----:B------:R-:W-:-:S02]  /*0bb0*/  SEL R2, R37, RZ, P1 ;  /* 0x000000ff25027207 */ /* 0x000fc40000800000 */
[----:B------:R-:W-:Y:S02]  /*0bc0*/  SEL R3, R37, RZ, P0 ;  /* 0x000000ff25037207 */ /* 0x000fe40000000000 */
[-C--:B------:R-:W-:Y:S01]  /*0bd0*/  ISETP.GE.AND P0, PT, R45, R37.reuse, PT ;  /* 0x000000252d00720c */ /* 0x080fe20003f06270 */
[----:B------:R-:W-:Y:S01]  /*0be0*/  IMAD.IADD R47, R47, 0x1, -R2 ;  /* 0x000000012f2f7824 */ /* 0x000fe200078e0a02 */
[-C--:B------:R-:W-:Y:S01]  /*0bf0*/  ISETP.GE.AND P2, PT, R50, R37.reuse, PT ;  /* 0x000000253200720c */ /* 0x080fe20003f46270 */
[----:B------:R-:W-:Y:S01]  /*0c00*/  IMAD.IADD R48, R48, 0x1, -R3 ;  /* 0x0000000130307824 */ /* 0x000fe200078e0a03 */
[----:B------:R-:W-:Y:S02]  /*0c10*/  SEL R2, R37, RZ, P0 ;  /* 0x000000ff25027207 */ /* 0x000fe40000000000 */
[----:B------:R-:W-:Y:S02]  /*0c20*/  ISETP.GE.AND P1, PT, R43, R37, PT ;  /* 0x000000252b00720c */ /* 0x000fe40003f26270 */
[----:B------:R-:W-:-:S02]  /*0c30*/  SEL R5, R37, RZ, P2 ;  /* 0x000000ff25057207 */ /* 0x000fc40001000000 */
[-C--:B------:R-:W-:Y:S02]  /*0c40*/  ISETP.GE.AND P0, PT, R44, R37.reuse, PT ;  /* 0x000000252c00720c */ /* 0x080fe40003f06270 */
[----:B------:R-:W-:Y:S02]  /*0c50*/  ISETP.GE.AND P2, PT, R46, R37, PT ;  /* 0x000000252e00720c */ /* 0x000fe40003f46270 */
[----:B------:R-:W-:Y:S02]  /*0c60*/  IADD3 R45, PT, PT, R45, -R2, RZ ;  /* 0x800000022d2d7210 */ /* 0x000fe40007ffe0ff */
[C---:B------:R-:W-:Y:S02]  /*0c70*/  SEL R2, R37.reuse, RZ, P1 ;  /* 0x000000ff25027207 */ /* 0x040fe40000800000 */
[----:B------:R-:W-:Y:S02]  /*0c80*/  IADD3 R50, PT, PT, R50, -R5, RZ ;  /* 0x8000000532327210 */ /* 0x000fe40007ffe0ff */
[----:B------:R-:W-:Y:S01]  /*0c90*/  SEL R3, R37, RZ, P0 ;  /* 0x000000ff25037207 */ /* 0x000fe20000000000 */
[----:B------:R-:W-:Y:S01]  /*0ca0*/  IMAD.IADD R43, R43, 0x1, -R2 ;  /* 0x000000012b2b7824 */ /* 0x000fe200078e0a02 */
[----:B------:R-:W-:-:S02]  /*0cb0*/  SEL R5, R37, RZ, P2 ;  /* 0x000000ff25057207 */ /* 0x000fc40001000000 */
[-C--:B------:R-:W-:Y:S01]  /*0cc0*/  ISETP.GE.AND P0, PT, R41, R37.reuse, PT ;  /* 0x000000252900720c */ /* 0x080fe20003f06270 */
[----:B------:R-:W-:Y:S01]  /*0cd0*/  IMAD.IADD R44, R44, 0x1, -R3 ;  /* 0x000000012c2c7824 */ /* 0x000fe200078e0a03 */
[----:B------:R-:W-:Y:S02]  /*0ce0*/  ISETP.GE.AND P2, PT, R42, R37, PT ;  /* 0x000000252a00720c */ /* 0x000fe40003f46270 */
        /* <DEDUP_REMOVED lines=13> */
[----:B------:R-:W-:Y:S02]  /*0dc0*/  IMAD.IADD R38, R38, 0x1, -R5 ;  /* 0x0000000126267824 */ /* 0x000fe400078e0a05 */
[----:B------:R-:W-:Y:S01]  /*0dd0*/  VIADD R2, R54, 0x2 ;  /* 0x0000000236027836 */ /* 0x000fe20000000000 */
[----:B------:R-:W-:Y:S01]  /*0de0*/  SEL R37, R37, RZ, P0 ;  /* 0x000000ff25257207 */ /* 0x000fe20000000000 */
[----:B------:R-:W-:Y:S01]  /*0df0*/  IMAD.IADD R40, R40, 0x1, -R3 ;  /* 0x0000000128287824 */ /* 0x000fe200078e0a03 */
[C---:B------:R-:W-:Y:S01]  /*0e00*/  IADD3 R3, PT, PT, R54.reuse, 0x3, RZ ;  /* 0x0000000336037810 */ /* 0x040fe20007ffe0ff */
[----:B------:R-:W-:Y:S01]  /*0e10*/  VIADD R5, R54, 0x5 ;  /* 0x0000000536057836 */ /* 0x000fe20000000000 */
[----:B------:R-:W-:-:S02]  /*0e20*/  LOP3.LUT R2, R2, 0xf, RZ, 0xc0, !PT ;  /* 0x0000000f02027812 */ /* 0x000fc400078ec0ff */
[----:B------:R-:W-:Y:S02]  /*0e30*/  LOP3.LUT R12, R3, 0xf, RZ, 0xc0, !PT ;  /* 0x0000000f030c7812 */ /* 0x000fe400078ec0ff */
[----:B------:R-:W-:Y:S01]  /*0e40*/  LOP3.LUT R20, R5, 0xf, RZ, 0xc0, !PT ;  /* 0x0000000f05147812 */ /* 0x000fe200078ec0ff */
[C---:B------:R-:W-:Y:S01]  /*0e50*/  IMAD.IADD R13, R53.reuse, 0x1, R2 ;  /* 0x00000001350d7824 */ /* 0x040fe200078e0202 */
[C---:B------:R-:W-:Y:S01]  /*0e60*/  IADD3 R37, PT, PT, R36.reuse, -R37, RZ ;  /* 0x8000002524257210 */ /* 0x040fe20007ffe0ff */
[----:B------:R-:W-:Y:S01]  /*0e70*/  IMAD.IADD R36, R36, 0x1, R53 ;  /* 0x0000000124247824 */ /* 0x000fe200078e0235 */
[C---:B------:R-:W-:Y:S01]  /*0e80*/  IADD3 R3, PT, PT, R53.reuse, R33, RZ ;  /* 0x0000002135037210 */ /* 0x040fe20007ffe0ff */
[C---:B------:R-:W-:Y:S02]  /*0e90*/  IMAD.IADD R12, R53.reuse, 0x1, R12 ;  /* 0x00000001350c7824 */ /* 0x040fe400078e020c */
[C---:B------:R-:W-:Y:S02]  /*0ea0*/  IMAD.IADD R10, R53.reuse, 0x1, R20 ;  /* 0x00000001350a7824 */ /* 0x040fe400078e0214 */
[----:B------:R-:W-:-:S02]  /*0eb0*/  IMAD.IADD R5, R53, 0x1, R28 ;  /* 0x0000000135057824 */ /* 0x000fc400078e021c */
[----:B------:R-:W-:-:S07]  /*0ec0*/  IMAD.IADD R2, R53, 0x1, R32 ;  /* 0x0000000135027824 */ /* 0x000fce00078e0220 */
[----:B------:R-:W-:Y:S05]  /*0ed0*/  CALL.REL.NOINC `($__internal_527_$__cuda_sm20_div_s16) ;  /* 0x0000002400d07944 */ /* 0x000fea0003c00000 */
[----:B------:R-:W0:Y:S01]  /*0ee0*/  S2R R17, SR_CgaCtaId ;  /* 0x0000000000117919 */ /* 0x000e220000008800 */
[----:B------:R-:W1:Y:S01]  /*0ef0*/  LDCU UR5, c[0x0][0x3a8] ;  /* 0x00007500ff0577ac */ /* 0x000e620008000800 */
[----:B------:R-:W-:Y:S01]  /*0f00*/  MOV R16, 0x400 ;  /* 0x0000040000107802 */ /* 0x000fe20000000f00 */
[----:B------:R-:W-:Y:S02]  /*0f10*/  IMAD.SHL.U32 R18, R18, 0x40, RZ ;  /* 0x0000004012127824 */ /* 0x000fe400078e00ff */
[----:B------:R-:W-:Y:S01]  /*0f20*/  HFMA2 R71, -RZ, RZ, 0, 0 ;  /* 0x00000000ff477431 */ /* 0x000fe200000001ff */
[----:B------:R-:W-:Y:S01]  /*0f30*/  ISETP.NE.AND P2, PT, R19, RZ, PT ;  /* 0x000000ff1300720c */ /* 0x000fe20003f45270 */
[----:B------:R-:W2:Y:S01]  /*0f40*/  LDCU.64 UR8, c[0x0][0x358] ;  /* 0x00006b00ff0877ac */ /* 0x000ea20008000a00 */
[----:B------:R-:W-:Y:S02]  /*0f50*/  PRMT R61, R21, 0x9910, RZ ;  /* 0x00009910153d7816 */ /* 0x000fe400000000ff */
[----:B------:R-:W-:Y:S01]  /*0f60*/  LOP3.LUT R63, R18, 0x40, R59, 0xe2, !PT ;  /* 0x00000040123f7812 */ /* 0x000fe200078ee23b */
[----:B------:R-:W3:Y:S01]  /*0f70*/  LDCU UR10, c[0x0][0x3ac] ;  /* 0x00007580ff0a77ac */ /* 0x000ee20008000800 */
[----:B------:R-:W-:-:S02]  /*0f80*/  PLOP3.LUT P0, PT, PT, PT, PT, 0x80, 0x8 ;  /* 0x000000000008781c */ /* 0x000fc40003f0f070 */
[----:B------:R-:W-:Y:S01]  /*0f90*/  LOP3.LUT R60, R57, 0x1f, RZ, 0xc0, !PT ;  /* 0x0000001f393c7812 */ /* 0x000fe200078ec0ff */
[----:B------:R-:W4:Y:S01]  /*0fa0*/  LDCU UR11, c[0x0][0x3a8] ;  /* 0x00007500ff0b77ac */ /* 0x000f220008000800 */
[----:B-1----:R-:W-:-:S04]  /*0fb0*/  UISETP.LT.AND UP0, UPT, UR5, 0x10, UPT ;  /* 0x000000100500788c */ /* 0x002fc8000bf01270 */
[----:B------:R-:W-:Y:S01]  /*0fc0*/  USEL UR5, UR5, 0x10, UP0 ;  /* 0x0000001005057887 */ /* 0x000fe20008000000 */
[----:B0-----:R-:W-:-:S05]  /*0fd0*/  LEA R16, R17, R16, 0x18 ;  /* 0x0000001011107211 */ /* 0x001fca00078ec0ff */
[----:B--234-:R-:W-:-:S07]  /*0fe0*/  IMAD R59, R59, 0x84, R16 ;  /* 0x000000843b3b7824 */ /* 0x01cfce00078e0210 */
.L_x_26878:
[----:B01----:R-:W0:Y:S01]  /*0ff0*/  S2R R74, SR_CTAID.Z ;  /* 0x00000000004a7919 */ /* 0x003e220000002700 */
[C---:B------:R-:W-:Y:S01]  /*1000*/  LOP3.LUT R25, R70.reuse, 0x3, RZ, 0xc0, !PT ;  /* 0x0000000346197812 */ /* 0x040fe200078ec0ff */
[----:B------:R-:W-:Y:S01]  /*1010*/  BSSY.RECONVERGENT B0, `(.L_x_26834) ;  /* 0x0000030000007945 */ /* 0x000fe20003800200 */
[----:B------:R-:W-:Y:S01]  /*1020*/  PLOP3.LUT P1, PT, P0, PT, PT, 0x80, 0x8 ;  /* 0x000000000008781c */ /* 0x000fe2000072f070 */
[----:B------:R-:W0:Y:S01]  /*1030*/  S2R R17, SR_CTAID.Y ;  /* 0x0000000000117919 */ /* 0x000e220000002600 */
[----:B------:R-:W-:Y:S01]  /*1040*/  ISETP.NE.AND P0, PT, R25, 0x3, PT ;  /* 0x000000031900780c */ /* 0x000fe20003f05270 */
[----:B------:R-:W-:Y:S01]  /*1050*/  IMAD.SHL.U32 R64, R57, 0x4, RZ ;  /* 0x0000000439407824 */ /* 0x000fe200078e00ff */
[----:B------:R-:W-:Y:S01]  /*1060*/  ISETP.GE.U32.AND P3, PT, R70, 0x3, PT ;  /* 0x000000034600780c */ /* 0x000fe20003f66070 */
[----:B------:R-:W-:Y:S02]  /*1070*/  IMAD.SHL.U32 R73, R55, 0x4, RZ ;  /* 0x0000000437497824 */ /* 0x000fe400078e00ff */
[----:B0-----:R-:W-:-:S05]  /*1080*/  IMAD R62, R17, 0x20, R74 ;  /* 0x00000020113e7824 */ /* 0x001fca00078e024a */
[----:B------:R-:W-:-:S03]  /*1090*/  LEA R62, R62, R71, 0x6 ;  /* 0x000000473e3e7211 */ /* 0x000fc600078e30ff */
[----:B------:R-:W-:Y:S05]  /*10a0*/  @!P0 BRA `(.L_x_26835) ;  /* 0x0000000000988947 */ /* 0x000fea0003800000 */
        /* <DEDUP_REMOVED lines=10> */
[----:B------:R-:W-:Y:S01]  /*1150*/  LOP3.LUT P0, RZ, R70, 0x3, RZ, 0xc0, !PT ;  /* 0x0000000346ff7812 */ /* 0x000fe2000780c0ff */
[----:B------:R-:W-:Y:S01]  /*1160*/  UIADD3 UR4, UPT, UPT, UR4, 0x880, URZ ;  /* 0x0000088004047890 */ /* 0x000fe2000fffe0ff */
[----:B------:R-:W-:-:S04]  /*1170*/  IMAD.IADD R20, R64, 0x1, R73 ;  /* 0x0000000140147824 */ /* 0x000fc800078e0249 */
[----:B------:R-:W-:Y:S01]  /*1180*/  IMAD.MOV.U32 R64, RZ, RZ, R20 ;  /* 0x000000ffff407224 */ /* 0x000fe200078e0014 */
[----:B0-----:R-:W-:-:S06]  /*1190*/  ULEA UR4, UR6, UR4, 0x18 ;  /* 0x0000000406047291 */ /* 0x001fcc000f8ec0ff */
[----:B------:R-:W-:-:S05]  /*11a0*/  LEA R24, R57, UR4, 0x4 ;  /* 0x0000000439187c11 */ /* 0x000fca000f8e20ff */
[----:B--2---:R0:W-:Y:S01]  /*11b0*/  STS.128 [R24], R16 ;  /* 0x0000001018007388 */ /* 0x0041e20000000c00 */
[----:B------:R-:W-:Y:S05]  /*11c0*/  @!P0 BRA `(.L_x_26835) ;  /* 0x0000000000508947 */ /* 0x000fea0003800000 */
[----:B------:R-:W-:Y:S02]  /*11d0*/  ISETP.NE.AND P0, PT, R25, 0x1, PT ;  /* 0x000000011900780c */ /* 0x000fe40003f05270 */
[C---:B------:R-:W-:Y:S02]  /*11e0*/  IADD3 R64, PT, PT, R20.reuse, R73, RZ ;  /* 0x0000004914407210 */ /* 0x040fe40007ffe0ff */
[----:B0-----:R-:W-:Y:S02]  /*11f0*/  LOP3.LUT R16, R20, 0x1c, RZ, 0xc0, !PT ;  /* 0x0000001c14107812 */ /* 0x001fe400078ec0ff */
[----:B------:R-:W-:-:S05]  /*1200*/  SHF.R.U32.HI R17, RZ, 0x5, R20 ;  /* 0x00000005ff117819 */ /* 0x000fca0000011614 */
[----:B------:R-:W-:Y:S02]  /*1210*/  IMAD R17, R17, R21, R16 ;  /* 0x0000001511117224 */ /* 0x000fe400078e0210 */
[----:B------:R-:W-:Y:S02]  /*1220*/  @P0 LOP3.LUT R18, R64, 0x1c, RZ, 0xc0, !PT ;  /* 0x0000001c40120812 */ /* 0x000fe400078ec0ff */
[----:B------:R-:W-:Y:S01]  /*1230*/  @P0 SHF.R.U32.HI R19, RZ, 0x5, R64 ;  /* 0x00000005ff130819 */ /* 0x000fe20000011640 */
[----:B------:R-:W-:-:S04]  /*1240*/  IMAD.IADD R17, R62, 0x1, R17 ;  /* 0x000000013e117824 */ /* 0x000fc800078e0211 */
[----:B------:R-:W-:Y:S02]  /*1250*/  @P0 IMAD R19, R19, R21, R18 ;  /* 0x0000001513130224 */ /* 0x000fe400078e0212 */
[----:B------:R-:W-:-:S04]  /*1260*/  IMAD.WIDE R20, R17, 0x4, R22 ;  /* 0x0000000411147825 */ /* 0x000fc800078e0216 */
[----:B------:R-:W-:-:S04]  /*1270*/  @P0 IMAD.IADD R19, R62, 0x1, R19 ;  /* 0x000000013e130824 */ /* 0x000fc800078e0213 */
[----:B------:R-:W-:Y:S02]  /*1280*/  @P0 IMAD.WIDE R16, R19, 0x4, R22 ;  /* 0x0000000413100825 */ /* 0x000fe400078e0216 */
[----:B------:R-:W2:Y:S04]  /*1290*/  LDG.E.128 R20, desc[UR8][R20.64] ;  /* 0x0000000814147981 */ /* 0x000ea8000c1e1d00 */
[----:B------:R-:W3:Y:S01]  /*12a0*/  @P0 LDG.E.128 R16, desc[UR8][R16.64] ;  /* 0x0000000810100981 */ /* 0x000ee2000c1e1d00 */
[----:B------:R-:W0:Y:S01]  /*12b0*/  LDC R25, c[0x0][0x360] ;  /* 0x0000d800ff197b82 */ /* 0x000e220000000800 */
[----:B------:R-:W-:Y:S02]  /*12c0*/  @P0 IMAD.IADD R64, R64, 0x1, R73 ;  /* 0x0000000140400824 */ /* 0x000fe400078e0249 */
[----:B0-----:R-:W-:-:S05]  /*12d0*/  IMAD R24, R25, 0x10, R24 ;  /* 0x0000001019187824 */ /* 0x001fca00078e0218 */
[----:B------:R-:W-:Y:S01]  /*12e0*/  @P0 LEA R25, R25, R24, 0x4 ;  /* 0x0000001819190211 */ /* 0x000fe200078e20ff */
[----:B--2---:R1:W-:Y:S04]  /*12f0*/  STS.128 [R24], R20 ;  /* 0x0000001418007388 */ /* 0x0043e80000000c00 */
[----:B---3--:R1:W-:Y:S02]  /*1300*/  @P0 STS.128 [R25], R16 ;  /* 0x0000001019000388 */ /* 0x0083e40000000c00 */
.L_x_26835:
[----:B------:R-:W-:Y:S05]  /*1310*/  BSYNC.RECONVERGENT B0 ;  /* 0x0000000000007941 */ /* 0x000fea0003800200 */
.L_x_26834:
        /* <DEDUP_REMOVED lines=11> */
.L_x_26838:
[----:B--2---:R-:W2:Y:S01]  /*13d0*/  LDC.64 R28, c[0x0][0x390] ;  /* 0x0000e400ff1c7b82 */ /* 0x004ea20000000a00 */
[----:B01----:R-:W-:Y:S02]  /*13e0*/  LOP3.LUT R17, R64, 0x1c, RZ, 0xc0, !PT ;  /* 0x0000001c40117812 */ /* 0x003fe400078ec0ff */
[----:B------:R-:W-:Y:S02]  /*13f0*/  LOP3.LUT R19, R66, 0x1c, RZ, 0xc0, !PT ;  /* 0x0000001c42137812 */ /* 0x000fe400078ec0ff */
[----:B------:R-:W-:Y:S02]  /*1400*/  LOP3.LUT R21, R68, 0x1c, RZ, 0xc0, !PT ;  /* 0x0000001c44157812 */ /* 0x000fe400078ec0ff */
[----:B------:R-:W-:Y:S01]  /*1410*/  LOP3.LUT R25, R67, 0x1c, RZ, 0xc0, !PT ;  /* 0x0000001c43197812 */ /* 0x000fe200078ec0ff */
[C---:B------:R-:W-:Y:S01]  /*1420*/  IMAD.IADD R19, R62.reuse, 0x1, R19 ;  /* 0x000000013e137824 */ /* 0x040fe200078e0213 */
[----:B------:R-:W-:Y:S01]  /*1430*/  SHF.R.U32.HI R16, RZ, 0x5, R64 ;  /* 0x00000005ff107819 */ /* 0x000fe20000011640 */
[C---:B------:R-:W-:Y:S01]  /*1440*/  IMAD.IADD R23, R62.reuse, 0x1, R21 ;  /* 0x000000013e177824 */ /* 0x040fe200078e0215 */
[C---:B------:R-:W-:Y:S01]  /*1450*/  IADD3 R17, PT, PT, R62.reuse, R17, RZ ;  /* 0x000000113e117210 */ /* 0x040fe20007ffe0ff */
[----:B------:R-:W-:Y:S01]  /*1460*/  IMAD.IADD R25, R62, 0x1, R25 ;  /* 0x000000013e197824 */ /* 0x000fe200078e0219 */
[----:B------:R-:W-:-:S02]  /*1470*/  SHF.R.U32.HI R18, RZ, 0x5, R66 ;  /* 0x00000005ff127819 */ /* 0x000fc40000011642 */
[----:B------:R-:W-:Y:S01]  /*1480*/  SHF.R.U32.HI R20, RZ, 0x5, R68 ;  /* 0x00000005ff147819 */ /* 0x000fe20000011644 */
[----:B------:R-:W-:Y:S01]  /*1490*/  IMAD R17, R16, UR10, R17 ;  /* 0x0000000a10117c24 */ /* 0x000fe2000f8e0211 */
        /* <DEDUP_REMOVED lines=19> */
[C---:B------:R-:W-:Y:S01]  /*15d0*/  LEA R66, R65.reuse, R66, 0x4 ;  /* 0x0000004241427211 */ /* 0x040fe200078e20ff */
[C---:B------:R-:W-:Y:S01]  /*15e0*/  IMAD R68, R65.reuse, 0x10, R68 ;  /* 0x0000001041447824 */ /* 0x040fe200078e0244 */
[----:B--2---:R0:W-:Y:S04]  /*15f0*/  STS.128 [R69], R16 ;  /* 0x0000001045007388 */ /* 0x0041e80000000c00 */
[----:B---3--:R2:W-:Y:S04]  /*1600*/  STS.128 [R75], R20 ;  /* 0x000000144b007388 */ /* 0x0085e80000000c00 */
[----:B----4-:R2:W-:Y:S04]  /*1610*/  STS.128 [R76], R24 ;  /* 0x000000184c007388 */ /* 0x0105e80000000c00 */
[----:B-----5:R2:W-:Y:S01]  /*1620*/  STS.128 [R77], R28 ;  /* 0x0000001c4d007388 */ /* 0x0205e20000000c00 */
[----:B0-----:R-:W-:Y:S01]  /*1630*/  IMAD R69, R65, 0x40, R69 ;  /* 0x0000004041457824 */ /* 0x001fe200078e0245 */
[----:B------:R-:W-:Y:S06]  /*1640*/  @!P0 BRA `(.L_x_26838) ;  /* 0xfffffffc00608947 */ /* 0x000fec000383ffff */
.L_x_26837:
[----:B------:R-:W-:Y:S05]  /*1650*/  BSYNC.RECONVERGENT B0 ;  /* 0x0000000000007941 */ /* 0x000fea0003800200 */
.L_x_26836:
[----:B------:R-:W-:Y:S02]  /*1660*/  IMAD R71, R74, 0x40, R71 ;  /* 0x000000404a477824 */ /* 0x000fe400078e0247 */
[----:B01----:R-:W-:-:S07]  /*1670*/  IMAD.MOV.U32 R18, RZ, RZ, RZ ;  /* 0x000000ffff127224 */ /* 0x003fce00078e00ff */
.L_x_26877:
[----:B--2---:R-:W-:Y:S02]  /*1680*/  SHF.R.U32.HI R20, RZ, 0x4, R57 ;  /* 0x00000004ff147819 */ /* 0x004fe40000011639 */
[----:B01----:R-:W-:-:S07]  /*1690*/  IADD3 R22, PT, PT, R63, R18, RZ ;  /* 0x000000123f167210 */ /* 0x003fce0007ffe0ff */
.L_x_26839:
        /* <DEDUP_REMOVED lines=16> */
.L_x_26876:
[----:B-1----:R-:W1:Y:S01]  /*17a0*/  S2R R29, SR_CgaCtaId ;  /* 0x00000000001d7919 */ /* 0x002e620000008800 */
[----:B0-----:R-:W-:Y:S01]  /*17b0*/  VIMNMX R16, PT, PT, R58, 0x40, PT ;  /* 0x000000403a107848 */ /* 0x001fe20003fe0100 */
[C-C-:B------:R-:W-:Y:S01]  /*17c0*/  IMAD.IADD R27, R54.reuse, 0x1, R31.reuse ;  /* 0x00000001361b7824 */ /* 0x140fe200078e021f */
[----:B------:R-:W-:Y:S01]  /*17d0*/  MOV R26, 0x400 ;  /* 0x00000400001a7802 */ /* 0x000fe20000000f00 */
[----:B------:R-:W-:Y:S01]  /*17e0*/  VIADD R23, R54, 0x3 ;  /* 0x0000000336177836 */ /* 0x000fe20000000000 */
[----:B------:R-:W-:Y:S01]  /*17f0*/  SHF.L.U32 R16, R16, 0x1, RZ ;  /* 0x0000000110107819 */ /* 0x000fe200000006ff */
[C---:B------:R-:W-:Y:S01]  /*1800*/  VIADD R65, R54.reuse, 0x1 ;  /* 0x0000000136417836 */ /* 0x040fe20000000000 */
[C---:B------:R-:W-:Y:S01]  /*1810*/  LOP3.LUT R25, R54.reuse, 0xf, RZ, 0xc0, !PT ;  /* 0x0000000f36197812 */ /* 0x040fe200078ec0ff */
[C---:B------:R-:W-:Y:S01]  /*1820*/  VIADD R75, R54.reuse, 0x5 ;  /* 0x00000005364b7836 */ /* 0x040fe20000000000 */
[C---:B------:R-:W-:Y:S01]  /*1830*/  IADD3 R21, PT, PT, R54.reuse, 0x2, RZ ;  /* 0x0000000236157810 */ /* 0x040fe20007ffe0ff */
[----:B------:R-:W-:Y:S01]  /*1840*/  VIADD R20, R54, 0x7 ;  /* 0x0000000736147836 */ /* 0x000fe20000000000 */
[----:B------:R-:W-:Y:S01]  /*1850*/  ISETP.GE.AND P3, PT, R56, UR5, PT ;  /* 0x0000000538007c0c */ /* 0x000fe2000bf66270 */
[C---:B------:R-:W-:Y:S01]  /*1860*/  VIADD R19, R54.reuse, 0xa ;  /* 0x0000000a36137836 */ /* 0x040fe20000000000 */
[C---:B------:R-:W-:Y:S01]  /*1870*/  IADD3 R77, PT, PT, R54.reuse, 0x6, RZ ;  /* 0x00000006364d7810 */ /* 0x040fe20007ffe0ff */
[C---:B------:R-:W-:Y:S01]  /*1880*/  VIADD R73, R54.reuse, 0x4 ;  /* 0x0000000436497836 */ /* 0x040fe20000000000 */
[C---:B------:R-:W-:Y:S01]  /*1890*/  IADD3 R17, PT, PT, R54.reuse, 0xb, RZ ;  /* 0x0000000b36117810 */ /* 0x040fe20007ffe0ff */
[----:B------:R-:W-:Y:S01]  /*18a0*/  VIADD R69, R54, 0x9 ;  /* 0x0000000936457836 */ /* 0x000fe20000000000 */
[----:B------:R-:W-:Y:S01]  /*18b0*/  LOP3.LUT R21, R21, 0xf, RZ, 0xc0, !PT ;  /* 0x0000000f15157812 */ /* 0x000fe200078ec0ff */
[----:B------:R-:W-:Y:S01]  /*18c0*/  IMAD.IADD R31, R16, 0x1, R31 ;  /* 0x00000001101f7824 */ /* 0x000fe200078e021f */
        /* <DEDUP_REMOVED lines=71> */
.L_x_26875:
        /* <DEDUP_REMOVED lines=11> */
.L_x_26884:
[----:B0-2---:R-:W-:-:S07]  /*1df0*/  IMAD R29, R66, R29, RZ ;  /* 0x0000001d421d7224 */ /* 0x005fce00078e02ff */
.L_x_26843:
[----:B------:R-:W-:-:S13]  /*1e00*/  ISETP.GE.AND P4, PT, R73, 0x2, PT ;  /* 0x000000024900780c */ /* 0x000fda0003f86270 */
[----:B------:R-:W-:Y:S05]  /*1e10*/  @!P4 BRA `(.L_x_26845) ;  /* 0x000000000010c947 */ /* 0x000fea0003800000 */
[----:B------:R-:W-:-:S03]  /*1e20*/  UMOV UR4, 0xffffffff ;  /* 0xffffffff00047882 */ /* 0x000fc60000000000 */
[----:B------:R-:W-:Y:S05]  /*1e30*/  BRA.DIV UR4, `(.L_x_26846) ;  /* 0x0000000e04c07947 */ /* 0x000fea000b800000 */
[----:B------:R2:W3:Y:S02]  /*1e40*/  SHFL.IDX PT, R76, R74, R52, 0x1f ;  /* 0x00001f344a4c7589 */ /* 0x0004e400000e0000 */
.L_x_26887:
[----:B---3--:R-:W-:-:S07]  /*1e50*/  IMAD R29, R65, R76, R29 ;  /* 0x0000004c411d7224 */ /* 0x008fce00078e021d */
.L_x_26845:
[----:B------:R-:W-:-:S13]  /*1e60*/  ISETP.GE.AND P4, PT, R73, 0x3, PT ;  /* 0x000000034900780c */ /* 0x000fda0003f86270 */
[----:B------:R-:W-:Y:S05]  /*1e70*/  @!P4 BRA `(.L_x_26847) ;  /* 0x000000000010c947 */ /* 0x000fea0003800000 */
[----:B------:R-:W-:-:S03]  /*1e80*/  UMOV UR4, 0xffffffff ;  /* 0xffffffff00047882 */ /* 0x000fc60000000000 */
[----:B------:R-:W-:Y:S05]  /*1e90*/  BRA.DIV UR4, `(.L_x_26848) ;  /* 0x0000000e04d07947 */ /* 0x000fea000b800000 */
[----:B------:R3:W4:Y:S02]  /*1ea0*/  SHFL.IDX PT, R75, R74, R51, 0x1f ;  /* 0x00001f334a4b7589 */ /* 0x00072400000e0000 */
.L_x_26890:
[----:B----4-:R-:W-:-:S07]  /*1eb0*/  IMAD R29, R64, R75, R29 ;  /* 0x0000004b401d7224 */ /* 0x010fce00078e021d */
.L_x_26847:
[----:B------:R-:W-:-:S13]  /*1ec0*/  ISETP.GE.AND P4, PT, R73, 0x4, PT ;  /* 0x000000044900780c */ /* 0x000fda0003f86270 */
[----:B------:R-:W-:Y:S05]  /*1ed0*/  @!P4 BRA `(.L_x_26849) ;  /* 0x000000000010c947 */ /* 0x000fea0003800000 */
[----:B------:R-:W-:-:S03]  /*1ee0*/  UMOV UR4, 0xffffffff ;  /* 0xffffffff00047882 */ /* 0x000fc60000000000 */
[----:B------:R-:W-:Y:S05]  /*1ef0*/  BRA.DIV UR4, `(.L_x_26850) ;  /* 0x0000000e04dc7947 */ /* 0x000fea000b800000 */
[----:B------:R4:W0:Y:S02]  /*1f00*/  SHFL.IDX PT, R75, R74, R50, 0x1f ;  /* 0x00001f324a4b7589 */ /* 0x00082400000e0000 */
.L_x_26893:
[----:B0-----:R-:W-:-:S07]  /*1f10*/  IMAD R29, R24, R75, R29 ;  /* 0x0000004b181d7224 */ /* 0x001fce00078e021d */
.L_x_26849:
[----:B------:R-:W-:-:S13]  /*1f20*/  ISETP.GE.AND P4, PT, R73, 0x5, PT ;  /* 0x000000054900780c */ /* 0x000fda0003f86270 */
[----:B------:R-:W-:Y:S05]  /*1f30*/  @!P4 BRA `(.L_x_26851) ;  /* 0x000000000010c947 */ /* 0x000fea0003800000 */
[----:B------:R-:W-:-:S03]  /*1f40*/  UMOV UR4, 0xffffffff ;  /* 0xffffffff00047882 */ /* 0x000fc60000000000 */
[----:B------:R-:W-:Y:S05]  /*1f50*/  BRA.DIV UR4, `(.L_x_26852) ;  /* 0x0000000e04e87947 */ /* 0x000fea000b800000 */
[----:B------:R0:W0:Y:S02]  /*1f60*/  SHFL.IDX PT, R76, R74, R49, 0x1f ;  /* 0x00001f314a4c7589 */ /* 0x00002400000e0000 */
.L_x_26896:
[----:B0-----:R-:W-:-:S07]  /*1f70*/  IMAD R29, R23, R76, R29 ;  /* 0x0000004c171d7224 */ /* 0x001fce00078e021d */
.L_x_26851:
[----:B------:R-:W-:-:S13]  /*1f80*/  ISETP.GE.AND P4, PT, R73, 0x6, PT ;  /* 0x000000064900780c */ /* 0x000fda0003f86270 */
[----:B------:R-:W-:Y:S05]  /*1f90*/  @!P4 BRA `(.L_x_26853) ;  /* 0x000000000010c947 */ /* 0x000fea0003800000 */
[----:B------:R-:W-:-:S03]  /*1fa0*/  UMOV UR4, 0xffffffff ;  /* 0xffffffff00047882 */ /* 0x000fc60000000000 */
[----:B------:R-:W-:Y:S05]  /*1fb0*/  BRA.DIV UR4, `(.L_x_26854) ;  /* 0x0000000e04f87947 */ /* 0x000fea000b800000 */
[----:B------:R0:W0:Y:S02]  /*1fc0*/  SHFL.IDX PT, R75, R74, R48, 0x1f ;  /* 0x00001f304a4b7589 */ /* 0x00002400000e0000 */
.L_x_26899:
[----:B0-----:R-:W-:-:S07]  /*1fd0*/  IMAD R29, R22, R75, R29 ;  /* 0x0000004b161d7224 */ /* 0x001fce00078e021d */
.L_x_26853:
[----:B------:R-:W-:-:S13]  /*1fe0*/  ISETP.GE.AND P4, PT, R73, 0x7, PT ;  /* 0x000000074900780c */ /* 0x000fda0003f86270 */
[----:B------:R-:W-:Y:S05]  /*1ff0*/  @!P4 BRA `(.L_x_26855) ;  /* 0x000000000010c947 */ /* 0x000fea0003800000 */
[----:B------:R-:W-:-:S03]  /*2000*/  UMOV UR4, 0xffffffff ;  /* 0xffffffff00047882 */ /* 0x000fc60000000000 */
[----:B------:R-:W-:Y:S05]  /*2010*/  BRA.DIV UR4, `(.L_x_26856) ;  /* 0x0000001204047947 */ /* 0x000fea000b800000 */
[----:B------:R0:W0:Y:S02]  /*2020*/  SHFL.IDX PT, R76, R74, R47, 0x1f ;  /* 0x00001f2f4a4c7589 */ /* 0x00002400000e0000 */
.L_x_26902:
[----:B0-----:R-:W-:-:S07]  /*2030*/  IMAD R29, R21, R76, R29 ;  /* 0x0000004c151d7224 */ /* 0x001fce00078e021d */
.L_x_26855:
[----:B------:R-:W-:-:S13]  /*2040*/  ISETP.GE.AND P4, PT, R73, 0x8, PT ;  /* 0x000000084900780c */ /* 0x000fda0003f86270 */
[----:B------:R-:W-:Y:S05]  /*2050*/  @!P4 BRA `(.L_x_26857) ;  /* 0x000000000010c947 */ /* 0x000fea0003800000 */
[----:B------:R-:W-:-:S03]  /*2060*/  UMOV UR4, 0xffffffff ;  /* 0xffffffff00047882 */ /* 0x000fc60000000000 */
[----:B------:R-:W-:Y:S05]  /*2070*/  BRA.DIV UR4, `(.L_x_26858) ;  /* 0x0000001204147947 */ /* 0x000fea000b800000 */
[----:B------:R0:W0:Y:S02]  /*2080*/  SHFL.IDX PT, R75, R74, R46, 0x1f ;  /* 0x00001f2e4a4b7589 */ /* 0x00002400000e0000 */
.L_x_26905:
[----:B0-----:R-:W-:-:S07]  /*2090*/  IMAD R29, R20, R75, R29 ;  /* 0x0000004b141d7224 */ /* 0x001fce00078e021d */
.L_x_26857:
[----:B------:R-:W-:-:S13]  /*20a0*/  ISETP.GE.AND P4, PT, R73, 0x9, PT ;  /* 0x000000094900780c */ /* 0x000fda0003f86270 */
[----:B------:R-:W-:Y:S05]  /*20b0*/  @!P4 BRA `(.L_x_26859) ;  /* 0x000000000010c947 */ /* 0x000fea0003800000 */
[----:B------:R-:W-:-:S03]  /*20c0*/  UMOV UR4, 0xffffffff ;  /* 0xffffffff00047882 */ /* 0x000fc60000000000 */
[----:B------:R-:W-:Y:S05]  /*20d0*/  BRA.DIV UR4, `(.L_x_26860) ;  /* 0x0000001204207947 */ /* 0x000fea000b800000 */
[----:B------:R0:W0:Y:S02]  /*20e0*/  SHFL.IDX PT, R76, R74, R45, 0x1f ;  /* 0x00001f2d4a4c7589 */ /* 0x00002400000e0000 */
.L_x_26908:
[----:B0-----:R-:W-:-:S07]  /*20f0*/  IMAD R29, R25, R76, R29 ;  /* 0x0000004c191d7224 */ /* 0x001fce00078e021d */
.L_x_26859:
[----:B------:R-:W-:-:S13]  /*2100*/  ISETP.GE.AND P4, PT, R73, 0xa, PT ;  /* 0x0000000a4900780c */ /* 0x000fda0003f86270 */
[----:B------:R-:W-:Y:S05]  /*2110*/  @!P4 BRA `(.L_x_26861) ;  /* 0x000000000010c947 */ /* 0x000fea0003800000 */
[----:B------:R-:W-:-:S03]  /*2120*/  UMOV UR4, 0xffffffff ;  /* 0xffffffff00047882 */ /* 0x000fc60000000000 */
[----:B------:R-:W-:Y:S05]  /*2130*/  BRA.DIV UR4, `(.L_x_26862) ;  /* 0x0000001204307947 */ /* 0x000fea000b800000 */
[----:B------:R0:W0:Y:S02]  /*2140*/  SHFL.IDX PT, R76, R74, R44, 0x1f ;  /* 0x00001f2c4a4c7589 */ /* 0x00002400000e0000 */
.L_x_26911:
[----:B0-----:R-:W-:-:S07]  /*2150*/  IMAD R29, R19, R76, R29 ;  /* 0x0000004c131d7224 */ /* 0x001fce00078e021d */
.L_x_26861:
[----:B------:R-:W-:-:S13]  /*2160*/  ISETP.GE.AND P4, PT, R73, 0xb, PT ;  /* 0x0000000b4900780c */ /* 0x000fda0003f86270 */
[----:B------:R-:W-:Y:S05]  /*2170*/  @!P4 BRA `(.L_x_26863) ;  /* 0x000000000010c947 */ /* 0x000fea0003800000 */
[----:B------:R-:W-:-:S03]  /*2180*/  UMOV UR4, 0xffffffff ;  /* 0xffffffff00047882 */ /* 0x000fc60000000000 */
[----:B------:R-:W-:Y:S05]  /*2190*/  BRA.DIV UR4, `(.L_x_26864) ;  /* 0x0000001204407947 */ /* 0x000fea000b800000 */
[----:B------:R0:W0:Y:S02]  /*21a0*/  SHFL.IDX PT, R76, R74, R43, 0x1f ;  /* 0x00001f2b4a4c7589 */ /* 0x00002400000e0000 */
.L_x_26914:
[----:B0-----:R-:W-:-:S07]  /*21b0*/  IMAD R29, R17, R76, R29 ;  /* 0x0000004c111d7224 */ /* 0x001fce00078e021d */
.L_x_26863:
[----:B------:R-:W-:-:S13]  /*21c0*/  ISETP.GE.AND P4, PT, R73, 0xc, PT ;  /* 0x0000000c4900780c */ /* 0x000fda0003f86270 */
[----:B------:R-:W-:Y:S05]  /*21d0*/  @!P4 BRA `(.L_x_26865) ;  /* 0x000000000010c947 */ /* 0x000fea0003800000 */
[----:B------:R-:W-:-:S03]  /*21e0*/  UMOV UR4, 0xffffffff ;  /* 0xffffffff00047882 */ /* 0x000fc60000000000 */
[----:B------:R-:W-:Y:S05]  /*21f0*/  BRA.DIV UR4, `(.L_x_26866) ;  /* 0x0000001204507947 */ /* 0x000fea000b800000 */
[----:B------:R0:W0:Y:S02]  /*2200*/  SHFL.IDX PT, R75, R74, R42, 0x1f ;  /* 0x00001f2a4a4b7589 */ /* 0x00002400000e0000 */
.L_x_26917:
[----:B0-----:R-:W-:-:S07]  /*2210*/  IMAD R29, R16, R75, R29 ;  /* 0x0000004b101d7224 */ /* 0x001fce00078e021d */
.L_x_26865:
[----:B------:R-:W-:-:S13]  /*2220*/  ISETP.GE.AND P4, PT, R73, 0xd, PT ;  /* 0x0000000d4900780c */ /* 0x000fda0003f86270 */
[----:B------:R-:W-:Y:S05]  /*2230*/  @!P4 BRA `(.L_x_26867) ;  /* 0x000000000010c947 */ /* 0x000fea0003800000 */
[----:B------:R-:W-:-:S03]  /*2240*/  UMOV UR4, 0xffffffff ;  /* 0xffffffff00047882 */ /* 0x000fc60000000000 */
[----:B------:R-:W-:Y:S05]  /*2250*/  BRA.DIV UR4, `(.L_x_26868) ;  /* 0x00000012045c7947 */ /* 0x000fea000b800000 */
[----:B------:R0:W0:Y:S02]  /*2260*/  SHFL.IDX PT, R75, R74, R41, 0x1f ;  /* 0x00001f294a4b7589 */ /* 0x00002400000e0000 */
.L_x_26920:
[----:B0-----:R-:W-:-:S07]  /*2270*/  IMAD R29, R28, R75, R29 ;  /* 0x0000004b1c1d7224 */ /* 0x001fce00078e021d */
.L_x_26867:
[----:B------:R-:W-:-:S13]  /*2280*/  ISETP.GE.AND P4, PT, R73, 0xe, PT ;  /* 0x0000000e4900780c */ /* 0x000fda0003f86270 */
[----:B------:R-:W-:Y:S05]  /*2290*/  @!P4 BRA `(.L_x_26869) ;  /* 0x000000000010c947 */ /* 0x000fea0003800000 */
[----:B------:R-:W-:-:S03]  /*22a0*/  UMOV UR4, 0xffffffff ;  /* 0xffffffff00047882 */ /* 0x000fc60000000000 */
[----:B------:R-:W-:Y:S05]  /*22b0*/  BRA.DIV UR4, `(.L_x_26870) ;  /* 0x0000001204687947 */ /* 0x000fea000b800000 */
[----:B------:R0:W0:Y:S02]  /*22c0*/  SHFL.IDX PT, R75, R74, R40, 0x1f ;  /* 0x00001f284a4b7589 */ /* 0x00002400000e0000 */
.L_x_26923:
[----:B0-----:R-:W-:-:S07]  /*22d0*/  IMAD R29, R30, R75, R29 ;  /* 0x0000004b1e1d7224 */ /* 0x001fce00078e021d */
.L_x_26869:
[----:B------:R-:W-:-:S13]  /*22e0*/  ISETP.GE.AND P4, PT, R73, 0xf, PT ;  /* 0x0000000f4900780c */ /* 0x000fda0003f86270 */
[----:B------:R-:W-:Y:S05]  /*22f0*/  @!P4 BRA `(.L_x_26871) ;  /* 0x000000000010c947 */ /* 0x000fea0003800000 */
[----:B------:R-:W-:-:S03]  /*2300*/  UMOV UR4, 0xffffffff ;  /* 0xffffffff00047882 */ /* 0x000fc60000000000 */
[----:B------:R-:W-:Y:S05]  /*2310*/  BRA.DIV UR4, `(.L_x_26872) ;  /* 0x0000001204747947 */ /* 0x000fea000b800000 */
[----:B------:R0:W0:Y:S02]  /*2320*/  SHFL.IDX PT, R75, R74, R39, 0x1f ;  /* 0x00001f274a4b7589 */ /* 0x00002400000e0000 */
.L_x_26926:
[----:B0-----:R-:W-:-:S07]  /*2330*/  IMAD R29, R62, R75, R29 ;  /* 0x0000004b3e1d7224 */ /* 0x001fce00078e021d */
.L_x_26871:
[----:B------:R-:W-:-:S13]  /*2340*/  ISETP.GE.AND P4, PT, R73, 0x10, PT ;  /* 0x000000104900780c */ /* 0x000fda0003f86270 */
[----:B------:R-:W-:Y:S05]  /*2350*/  @!P4 BRA `(.L_x_26873) ;  /* 0x00000004001cc947 */ /* 0x000fea0003800000 */
[----:B------:R-:W-:-:S03]  /*2360*/  UMOV UR4, 0xffffffff ;  /* 0xffffffff00047882 */ /* 0x000fc60000000000 */
[----:B------:R-:W-:Y:S05]  /*2370*/  BRA.DIV UR4, `(.L_x_26874) ;  /* 0x0000001204807947 */ /* 0x000fea000b800000 */
[----:B-1234-:R1:W2:Y:S02]  /*2380*/  SHFL.IDX PT, R74, R74, R38, 0x1f ;  /* 0x00001f264a4a7589 */ /* 0x01e2a400000e0000 */
.L_x_26929:
[----:B0-2---:R-:W-:Y:S01]  /*2390*/  IMAD R29, R68, R74, R29 ;  /* 0x0000004a441d7224 */ /* 0x005fe200078e021d */
[----:B------:R-:W-:Y:S06]  /*23a0*/  BRA `(.L_x_26873) ;  /* 0x0000000400087947 */ /* 0x000fec0003800000 */
.L_x_26842:
        /* <DEDUP_REMOVED lines=66> */
.L_x_26873:
        /* <DEDUP_REMOVED lines=11> */
.L_x_26841:
[----:B------:R-:W-:Y:S05]  /*2880*/  @!P0 BRA `(.L_x_26876) ;  /* 0xffffffec00c48947 */ /* 0x000fea000383ffff */
[----:B------:R-:W-:Y:S05]  /*2890*/  BSYNC.RECONVERGENT B0 ;  /* 0x0000000000007941 */ /* 0x000fea0003800200 */
.L_x_26840:
        /* <DEDUP_REMOVED lines=22> */
.L_x_26881:
[----:B------:R-:W-:Y:S02]  /*2a00*/  IMAD R8, R57, 0x4, R12 ;  /* 0x0000000439087824 */ /* 0x000fe400078e020c */
[----:B--2---:R-:W-:-:S03]  /*2a10*/  IMAD.IADD R3, R6, 0x1, R57 ;  /* 0x0000000106037824 */ /* 0x004fc600078e0239 */
        /* <DEDUP_REMOVED lines=8> */
.L_x_26880:
[----:B------:R-:W-:Y:S05]  /*2aa0*/  BSYNC.RECONVERGENT B0 ;  /* 0x0000000000007941 */ /* 0x000fea0003800200 */
.L_x_26879:
        /* <DEDUP_REMOVED lines=11> */
.L_x_26882:
        /* <DEDUP_REMOVED lines=22> */
.L_x_26844:
[----:B------:R-:W-:Y:S01]  /*2cc0*/  MOV R75, R37 ;  /* 0x00000025004b7202 */ /* 0x000fe20000000f00 */
[----:B------:R-:W-:Y:S02]  /*2cd0*/  IMAD.MOV.U32 R76, RZ, RZ, 0x1f ;  /* 0x0000001fff4c7424 */ /* 0x000fe400078e00ff */
[----:B------:R-:W-:-:S07]  /*2ce0*/  IMAD.MOV.U32 R77, RZ, RZ, -0x1 ;  /* 0xffffffffff4d7424 */ /* 0x000fce00078e00ff */
[----:B0-----:R-:W-:Y:S05]  /*2cf0*/  WARPSYNC.COLLECTIVE R77, `(.L_x_26883) ;  /* 0x000000004d087348 */ /* 0x001fea0003c00000 */
[----:B------:R1:W2:Y:S02]  /*2d00*/  SHFL.IDX P4, R75, R74, R75, R76 ;  /* 0x0000004b4a4b7389 */ /* 0x0002a4000008004c */
[----:B012---:R-:W-:Y:S05]  /*2d10*/  ENDCOLLECTIVE ;  /* 0x000000000000791b */ /* 0x007fea0003800000 */
.L_x_26883:
[----:B------:R-:W-:Y:S01]  /*2d20*/  MOV R29, R75 ;  /* 0x0000004b001d7202 */ /* 0x000fe20000000f00 */
[----:B------:R-:W-:Y:S06]  /*2d30*/  BRA `(.L_x_26884) ;  /* 0xfffffff0002c7947 */ /* 0x000fec000383ffff */
.L_x_26846:
[----:B------:R-:W-:Y:S01]  /*2d40*/  BSSY B1, `(.L_x_26885) ;  /* 0x0000007000017945 */ /* 0x000fe20003800000 */
[----:B------:R-:W-:Y:S01]  /*2d50*/  IMAD.MOV.U32 R75, RZ, RZ, R52 ;  /* 0x000000ffff4b7224 */ /* 0x000fe200078e0034 */
[----:B------:R-:W-:Y:S01]  /*2d60*/  MOV R77, 0xffffffff ;  /* 0xffffffff004d7802 */ /* 0x000fe20000000f00 */
[----:B------:R-:W-:-:S07]  /*2d70*/  IMAD.MOV.U32 R76, RZ, RZ, 0x1f ;  /* 0x0000001fff4c7424 */ /* 0x000fce00078e00ff */
[----:B01----:R-:W-:Y:S05]  /*2d80*/  WARPSYNC.COLLECTIVE R77, `(.L_x_26886) ;  /* 0x000000004d087348 */ /* 0x003fea0003c00000 */
[----:B------:R2:W3:Y:S02]  /*2d90*/  SHFL.IDX P4, R75, R74, R75, R76 ;  /* 0x0000004b4a4b7389 */ /* 0x0004e4000008004c */
[----:B0123--:R-:W-:Y:S05]  /*2da0*/  ENDCOLLECTIVE ;  /* 0x000000000000791b */ /* 0x00ffea0003800000 */
.L_x_26886:
[----:B------:R-:W-:Y:S05]  /*2db0*/  BSYNC B1 ;  /* 0x0000000000017941 */ /* 0x000fea0003800000 */
.L_x_26885:
[----:B------:R-:W-:Y:S01]  /*2dc0*/  IMAD.MOV.U32 R76, RZ, RZ, R75 ;  /* 0x000000ffff4c7224 */ /* 0x000fe200078e004b */
[----:B------:R-:W-:Y:S06]  /*2dd0*/  BRA `(.L_x_26887) ;  /* 0xfffffff0001c7947 */ /* 0x000fec000383ffff */
.L_x_26848:
[----:B------:R-:W-:Y:S01]  /*2de0*/  HFMA2 R76, -RZ, RZ, 0, 1.847743988037109375e-06 ;  /* 0x0000001fff4c7431 */ /* 0x000fe200000001ff */
[----:B------:R-:W-:Y:S01]  /*2df0*/  BSSY B1, `(.L_x_26888) ;  /* 0x0000006000017945 */ /* 0x000fe20003800000 */
[----:B------:R-:W-:Y:S02]  /*2e00*/  IMAD.MOV.U32 R75, RZ, RZ, R51 ;  /* 0x000000ffff4b7224 */ /* 0x000fe400078e0033 */
[----:B------:R-:W-:-:S07]  /*2e10*/  IMAD.MOV.U32 R77, RZ, RZ, -0x1 ;  /* 0xffffffffff4d7424 */ /* 0x000fce00078e00ff */
[----:B012---:R-:W-:Y:S05]  /*2e20*/  WARPSYNC.COLLECTIVE R77, `(.L_x_26889) ;  /* 0x000000004d087348 */ /* 0x007fea0003c00000 */
[----:B------:R3:W4:Y:S02]  /*2e30*/  SHFL.IDX P4, R75, R74, R75, R76 ;  /* 0x0000004b4a4b7389 */ /* 0x000724000008004c */
[----:B01234-:R-:W-:Y:S05]  /*2e40*/  ENDCOLLECTIVE ;  /* 0x000000000000791b */ /* 0x01ffea0003800000 */
.L_x_26889:
[----:B------:R-:W-:Y:S05]  /*2e50*/  BSYNC B1 ;  /* 0x0000000000017941 */ /* 0x000fea0003800000 */
.L_x_26888:
[----:B------:R-:W-:Y:S05]  /*2e60*/  BRA `(.L_x_26890) ;  /* 0xfffffff000107947 */ /* 0x000fea000383ffff */
.L_x_26850:
[----:B------:R-:W-:Y:S01]  /*2e70*/  BSSY B1, `(.L_x_26891) ;  /* 0x0000007000017945 */ /* 0x000fe20003800000 */
[----:B------:R-:W-:Y:S01]  /*2e80*/  IMAD.MOV.U32 R75, RZ, RZ, R50 ;  /* 0x000000ffff4b7224 */ /* 0x000fe200078e0032 */
[----:B------:R-:W-:Y:S01]  /*2e90*/  MOV R76, 0x1f ;  /* 0x0000001f004c7802 */ /* 0x000fe20000000f00 */
[----:B------:R-:W-:-:S07]  /*2ea0*/  IMAD.MOV.U32 R77, RZ, RZ, -0x1 ;  /* 0xffffffffff4d7424 */ /* 0x000fce00078e00ff */
[----:B0123--:R-:W-:Y:S05]  /*2eb0*/  WARPSYNC.COLLECTIVE R77, `(.L_x_26892) ;  /* 0x000000004d087348 */ /* 0x00ffea0003c00000 */
[----:B------:R4:W0:Y:S02]  /*2ec0*/  SHFL.IDX P4, R75, R74, R75, R76 ;  /* 0x0000004b4a4b7389 */ /* 0x000824000008004c */
[----:B01234-:R-:W-:Y:S05]  /*2ed0*/  ENDCOLLECTIVE ;  /* 0x000000000000791b */ /* 0x01ffea0003800000 */
.L_x_26892:
[----:B------:R-:W-:Y:S05]  /*2ee0*/  BSYNC B1 ;  /* 0x0000000000017941 */ /* 0x000fea0003800000 */
.L_x_26891:
[----:B------:R-:W-:Y:S05]  /*2ef0*/  BRA `(.L_x_26893) ;  /* 0xfffffff000047947 */ /* 0x000fea000383ffff */
.L_x_26852:
[----:B------:R-:W-:Y:S01]  /*2f00*/  HFMA2 R76, -RZ, RZ, 0, 1.847743988037109375e-06 ;  /* 0x0000001fff4c7431 */ /* 0x000fe200000001ff */
[----:B------:R-:W-:Y:S01]  /*2f10*/  BSSY B1, `(.L_x_26894) ;  /* 0x0000006000017945 */ /* 0x000fe20003800000 */
[----:B------:R-:W-:Y:S02]  /*2f20*/  IMAD.MOV.U32 R75, RZ, RZ, R49 ;  /* 0x000000ffff4b7224 */ /* 0x000fe400078e0031 */
[----:B------:R-:W-:-:S07]  /*2f30*/  IMAD.MOV.U32 R77, RZ, RZ, -0x1 ;  /* 0xffffffffff4d7424 */ /* 0x000fce00078e00ff */
[----:B01234-:R-:W-:Y:S05]  /*2f40*/  WARPSYNC.COLLECTIVE R77, `(.L_x_26895) ;  /* 0x000000004d087348 */ /* 0x01ffea0003c00000 */
[----:B------:R0:W0:Y:S02]  /*2f50*/  SHFL.IDX P4, R75, R74, R75, R76 ;  /* 0x0000004b4a4b7389 */ /* 0x000024000008004c */
[----:B01234-:R-:W-:Y:S05]  /*2f60*/  ENDCOLLECTIVE ;  /* 0x000000000000791b */ /* 0x01ffea0003800000 */
.L_x_26895:
[----:B------:R-:W-:Y:S05]  /*2f70*/  BSYNC B1 ;  /* 0x0000000000017941 */ /* 0x000fea0003800000 */
.L_x_26894:
[----:B------:R-:W-:Y:S01]  /*2f80*/  IMAD.MOV.U32 R76, RZ, RZ, R75 ;  /* 0x000000ffff4c7224 */ /* 0x000fe200078e004b */
[----:B------:R-:W-:Y:S06]  /*2f90*/  BRA `(.L_x_26896) ;  /* 0xffffffec00f47947 */ /* 0x000fec000383ffff */
.L_x_26854:
[----:B------:R-:W-:Y:S01]  /*2fa0*/  BSSY B1, `(.L_x_26897) ;  /* 0x0000007000017945 */ /* 0x000fe20003800000 */
[----:B------:R-:W-:Y:S01]  /*2fb0*/  MOV R75, R48 ;  /* 0x00000030004b7202 */ /* 0x000fe20000000f00 */
[----:B------:R-:W-:Y:S02]  /*2fc0*/  IMAD.MOV.U32 R76, RZ, RZ, 0x1f ;  /* 0x0000001fff4c7424 */ /* 0x000fe400078e00ff */
[----:B------:R-:W-:-:S07]  /*2fd0*/  IMAD.MOV.U32 R77, RZ, RZ, -0x1 ;  /* 0xffffffffff4d7424 */ /* 0x000fce00078e00ff */
[----:B01234-:R-:W-:Y:S05]  /*2fe0*/  WARPSYNC.COLLECTIVE R77, `(.L_x_26898) ;  /* 0x000000004d087348 */ /* 0x01ffea0003c00000 */
[----:B------:R0:W0:Y:S02]  /*2ff0*/  SHFL.IDX P4, R75, R74, R75, R76 ;  /* 0x0000004b4a4b7389 */ /* 0x000024000008004c */
[----:B01234-:R-:W-:Y:S05]  /*3000*/  ENDCOLLECTIVE ;  /* 0x000000000000791b */ /* 0x01ffea0003800000 */
.L_x_26898:
[----:B------:R-:W-:Y:S05]  /*3010*/  BSYNC B1 ;  /* 0x0000000000017941 */ /* 0x000fea0003800000 */
.L_x_26897:
[----:B------:R-:W-:Y:S05]  /*3020*/  BRA `(.L_x_26899) ;  /* 0xffffffec00e87947 */ /* 0x000fea000383ffff */
.L_x_26856:
[----:B------:R-:W-:Y:S01]  /*3030*/  BSSY B1, `(.L_x_26900) ;  /* 0x0000007000017945 */ /* 0x000fe20003800000 */
[----:B------:R-:W-:Y:S01]  /*3040*/  MOV R75, R47 ;  /* 0x0000002f004b7202 */ /* 0x000fe20000000f00 */
[----:B------:R-:W-:Y:S02]  /*3050*/  IMAD.MOV.U32 R76, RZ, RZ, 0x1f ;  /* 0x0000001fff4c7424 */ /* 0x000fe400078e00ff */
[----:B------:R-:W-:-:S07]  /*3060*/  IMAD.MOV.U32 R77, RZ, RZ, -0x1 ;  /* 0xffffffffff4d7424 */ /* 0x000fce00078e00ff */
[----:B01234-:R-:W-:Y:S05]  /*3070*/  WARPSYNC.COLLECTIVE R77, `(.L_x_26901) ;  /* 0x000000004d087348 */ /* 0x01ffea0003c00000 */
[----:B------:R0:W0:Y:S02]  /*3080*/  SHFL.IDX P4, R75, R74, R75, R76 ;  /* 0x0000004b4a4b7389 */ /* 0x000024000008004c */
[----:B01234-:R-:W-:Y:S05]  /*3090*/  ENDCOLLECTIVE ;  /* 0x000000000000791b */ /* 0x01ffea0003800000 */
.L_x_26901:
[----:B------:R-:W-:Y:S05]  /*30a0*/  BSYNC B1 ;  /* 0x0000000000017941 */ /* 0x000fea0003800000 */
.L_x_26900:
[----:B------:R-:W-:Y:S01]  /*30b0*/  MOV R76, R75 ;  /* 0x0000004b004c7202 */ /* 0x000fe20000000f00 */
[----:B------:R-:W-:Y:S06]  /*30c0*/  BRA `(.L_x_26902) ;  /* 0xffffffec00d87947 */ /* 0x000fec000383ffff */
.L_x_26858:
[----:B------:R-:W-:Y:S01]  /*30d0*/  BSSY B1, `(.L_x_26903) ;  /* 0x0000007000017945 */ /* 0x000fe20003800000 */
[----:B------:R-:W-:Y:S01]  /*30e0*/  IMAD.MOV.U32 R75, RZ, RZ, R46 ;  /* 0x000000ffff4b7224 */ /* 0x000fe200078e002e */
[----:B------:R-:W-:Y:S01]  /*30f0*/  MOV R77, 0xffffffff ;  /* 0xffffffff004d7802 */ /* 0x000fe20000000f00 */
[----:B------:R-:W-:-:S07]  /*3100*/  IMAD.MOV.U32 R76, RZ, RZ, 0x1f ;  /* 0x0000001fff4c7424 */ /* 0x000fce00078e00ff */
[----:B01234-:R-:W-:Y:S05]  /*3110*/  WARPSYNC.COLLECTIVE R77, `(.L_x_26904) ;  /* 0x000000004d087348 */ /* 0x01ffea0003c00000 */
[----:B------:R0:W0:Y:S02]  /*3120*/  SHFL.IDX P4, R75, R74, R75, R76 ;  /* 0x0000004b4a4b7389 */ /* 0x000024000008004c */
[----:B01234-:R-:W-:Y:S05]  /*3130*/  ENDCOLLECTIVE ;  /* 0x000000000000791b */ /* 0x01ffea0003800000 */
.L_x_26904:
[----:B------:R-:W-:Y:S05]  /*3140*/  BSYNC B1 ;  /* 0x0000000000017941 */ /* 0x000fea0003800000 */
.L_x_26903:
[----:B------:R-:W-:Y:S05]  /*3150*/  BRA `(.L_x_26905) ;  /* 0xffffffec00cc7947 */ /* 0x000fea000383ffff */
.L_x_26860:
[----:B------:R-:W-:Y:S01]  /*3160*/  BSSY B1, `(.L_x_26906) ;  /* 0x0000007000017945 */ /* 0x000fe20003800000 */
[----:B------:R-:W-:Y:S01]  /*3170*/  IMAD.MOV.U32 R75, RZ, RZ, R45 ;  /* 0x000000ffff4b7224 */ /* 0x000fe200078e002d */
[----:B------:R-:W-:Y:S01]  /*3180*/  MOV R77, 0xffffffff ;  /* 0xffffffff004d7802 */ /* 0x000fe20000000f00 */
[----:B------:R-:W-:-:S07]  /*3190*/  IMAD.MOV.U32 R76, RZ, RZ, 0x1f ;  /* 0x0000001fff4c7424 */ /* 0x000fce00078e00ff */
[----:B01234-:R-:W-:Y:S05]  /*31a0*/  WARPSYNC.COLLECTIVE R77, `(.L_x_26907) ;  /* 0x000000004d087348 */ /* 0x01ffea0003c00000 */
[----:B------:R0:W0:Y:S02]  /*31b0*/  SHFL.IDX P4, R75, R74, R75, R76 ;  /* 0x0000004b4a4b7389 */ /* 0x000024000008004c */
[----:B01234-:R-:W-:Y:S05]  /*31c0*/  ENDCOLLECTIVE ;  /* 0x000000000000791b */ /* 0x01ffea0003800000 */
.L_x_26907:
[----:B------:R-:W-:Y:S05]  /*31d0*/  BSYNC B1 ;  /* 0x0000000000017941 */ /* 0x000fea0003800000 */
.L_x_26906:
[----:B------:R-:W-:Y:S01]  /*31e0*/  IMAD.MOV.U32 R76, RZ, RZ, R75 ;  /* 0x000000ffff4c7224 */ /* 0x000fe200078e004b */
[----:B------:R-:W-:Y:S06]  /*31f0*/  BRA `(.L_x_26908) ;  /* 0xffffffec00bc7947 */ /* 0x000fec000383ffff */
.L_x_26862:
[----:B------:R-:W-:Y:S01]  /*3200*/  HFMA2 R76, -RZ, RZ, 0, 1.847743988037109375e-06 ;  /* 0x0000001fff4c7431 */ /* 0x000fe200000001ff */
[----:B------:R-:W-:Y:S01]  /*3210*/  BSSY B1, `(.L_x_26909) ;  /* 0x0000006000017945 */ /* 0x000fe20003800000 */
[----:B------:R-:W-:Y:S02]  /*3220*/  IMAD.MOV.U32 R75, RZ, RZ, R44 ;  /* 0x000000ffff4b7224 */ /* 0x000fe400078e002c */
[----:B------:R-:W-:-:S07]  /*3230*/  IMAD.MOV.U32 R77, RZ, RZ, -0x1 ;  /* 0xffffffffff4d7424 */ /* 0x000fce00078e00ff */
[----:B01234-:R-:W-:Y:S05]  /*3240*/  WARPSYNC.COLLECTIVE R77, `(.L_x_26910) ;  /* 0x000000004d087348 */ /* 0x01ffea0003c00000 */
[----:B------:R0:W0:Y:S02]  /*3250*/  SHFL.IDX P4, R75, R74, R75, R76 ;  /* 0x0000004b4a4b7389 */ /* 0x000024000008004c */
[----:B01234-:R-:W-:Y:S05]  /*3260*/  ENDCOLLECTIVE ;  /* 0x000000000000791b */ /* 0x01ffea0003800000 */
.L_x_26910:
[----:B------:R-:W-:Y:S05]  /*3270*/  BSYNC B1 ;  /* 0x0000000000017941 */ /* 0x000fea0003800000 */
.L_x_26909:
[----:B------:R-:W-:Y:S01]  /*3280*/  IMAD.MOV.U32 R76, RZ, RZ, R75 ;  /* 0x000000ffff4c7224 */ /* 0x000fe200078e004b */
[----:B------:R-:W-:Y:S06]  /*3290*/  BRA `(.L_x_26911) ;  /* 0xffffffec00ac7947 */ /* 0x000fec000383ffff */
.L_x_26864:
[----:B------:R-:W-:Y:S01]  /*32a0*/  BSSY B1, `(.L_x_26912) ;  /* 0x0000007000017945 */ /* 0x000fe20003800000 */
[----:B------:R-:W-:Y:S01]  /*32b0*/  MOV R75, R43 ;  /* 0x0000002b004b7202 */ /* 0x000fe20000000f00 */
[----:B------:R-:W-:Y:S02]  /*32c0*/  IMAD.MOV.U32 R76, RZ, RZ, 0x1f ;  /* 0x0000001fff4c7424 */ /* 0x000fe400078e00ff */
[----:B------:R-:W-:-:S07]  /*32d0*/  IMAD.MOV.U32 R77, RZ, RZ, -0x1 ;  /* 0xffffffffff4d7424 */ /* 0x000fce00078e00ff */
[----:B01234-:R-:W-:Y:S05]  /*32e0*/  WARPSYNC.COLLECTIVE R77, `(.L_x_26913) ;  /* 0x000000004d087348 */ /* 0x01ffea0003c00000 */
[----:B------:R0:W0:Y:S02]  /*32f0*/  SHFL.IDX P4, R75, R74, R75, R76 ;  /* 0x0000004b4a4b7389 */ /* 0x000024000008004c */
[----:B01234-:R-:W-:Y:S05]  /*3300*/  ENDCOLLECTIVE ;  /* 0x000000000000791b */ /* 0x01ffea0003800000 */
.L_x_26913:
[----:B------:R-:W-:Y:S05]  /*3310*/  BSYNC B1 ;  /* 0x0000000000017941 */ /* 0x000fea0003800000 */
.L_x_26912:
[----:B------:R-:W-:Y:S01]  /*3320*/  MOV R76, R75 ;  /* 0x0000004b004c7202 */ /* 0x000fe20000000f00 */
[----:B------:R-:W-:Y:S06]  /*3330*/  BRA `(.L_x_26914) ;  /* 0xffffffec009c7947 */ /* 0x000fec000383ffff */
.L_x_26866:
[----:B------:R-:W-:Y:S01]  /*3340*/  BSSY B1, `(.L_x_26915) ;  /* 0x0000007000017945 */ /* 0x000fe20003800000 */
[----:B------:R-:W-:Y:S01]  /*3350*/  IMAD.MOV.U32 R75, RZ, RZ, R42 ;  /* 0x000000ffff4b7224 */ /* 0x000fe200078e002a */
[----:B------:R-:W-:Y:S01]  /*3360*/  MOV R77, 0xffffffff ;  /* 0xffffffff004d7802 */ /* 0x000fe20000000f00 */
[----:B------:R-:W-:-:S07]  /*3370*/  IMAD.MOV.U32 R76, RZ, RZ, 0x1f ;  /* 0x0000001fff4c7424 */ /* 0x000fce00078e00ff */
[----:B01234-:R-:W-:Y:S05]  /*3380*/  WARPSYNC.COLLECTIVE R77, `(.L_x_26916) ;  /* 0x000000004d087348 */ /* 0x01ffea0003c00000 */
[----:B------:R0:W0:Y:S02]  /*3390*/  SHFL.IDX P4, R75, R74, R75, R76 ;  /* 0x0000004b4a4b7389 */ /* 0x000024000008004c */
[----:B01234-:R-:W-:Y:S05]  /*33a0*/  ENDCOLLECTIVE ;  /* 0x000000000000791b */ /* 0x01ffea0003800000 */
.L_x_26916:
[----:B------:R-:W-:Y:S05]  /*33b0*/  BSYNC B1 ;  /* 0x0000000000017941 */ /* 0x000fea0003800000 */
.L_x_26915:
[----:B------:R-:W-:Y:S05]  /*33c0*/  BRA `(.L_x_26917) ;  /* 0xffffffec00907947 */ /* 0x000fea000383ffff */
.L_x_26868:
[----:B------:R-:W-:Y:S01]  /*33d0*/  BSSY B1, `(.L_x_26918) ;  /* 0x0000007000017945 */ /* 0x000fe20003800000 */
[----:B------:R-:W-:Y:S01]  /*33e0*/  IMAD.MOV.U32 R75, RZ, RZ, R41 ;  /* 0x000000ffff4b7224 */ /* 0x000fe200078e0029 */
[----:B------:R-:W-:Y:S01]  /*33f0*/  MOV R77, 0xffffffff ;  /* 0xffffffff004d7802 */ /* 0x000fe20000000f00 */
[----:B------:R-:W-:-:S07]  /*3400*/  IMAD.MOV.U32 R76, RZ, RZ, 0x1f ;  /* 0x0000001fff4c7424 */ /* 0x000fce00078e00ff */
[----:B01234-:R-:W-:Y:S05]  /*3410*/  WARPSYNC.COLLECTIVE R77, `(.L_x_26919) ;  /* 0x000000004d087348 */ /* 0x01ffea0003c00000 */
[----:B------:R0:W0:Y:S02]  /*3420*/  SHFL.IDX P4, R75, R74, R75, R76 ;  /* 0x0000004b4a4b7389 */ /* 0x000024000008004c */
[----:B01234-:R-:W-:Y:S05]  /*3430*/  ENDCOLLECTIVE ;  /* 0x000000000000791b */ /* 0x01ffea0003800000 */
.L_x_26919:
[----:B------:R-:W-:Y:S05]  /*3440*/  BSYNC B1 ;  /* 0x0000000000017941 */ /* 0x000fea0003800000 */
.L_x_26918:
[----:B------:R-:W-:Y:S05]  /*3450*/  BRA `(.L_x_26920) ;  /* 0xffffffec00847947 */ /* 0x000fea000383ffff */
.L_x_26870:
[----:B------:R-:W-:Y:S01]  /*3460*/  BSSY B1, `(.L_x_26921) ;  /* 0x0000007000017945 */ /* 0x000fe20003800000 */
[----:B------:R-:W-:Y:S01]  /*3470*/  IMAD.MOV.U32 R75, RZ, RZ, R40 ;  /* 0x000000ffff4b7224 */ /* 0x000fe200078e0028 */
[----:B------:R-:W-:Y:S01]  /*3480*/  MOV R77, 0xffffffff ;  /* 0xffffffff004d7802 */ /* 0x000fe20000000f00 */
[----:B------:R-:W-:-:S07]  /*3490*/  IMAD.MOV.U32 R76, RZ, RZ, 0x1f ;  /* 0x0000001fff4c7424 */ /* 0x000fce00078e00ff */
[----:B01234-:R-:W-:Y:S05]  /*34a0*/  WARPSYNC.COLLECTIVE R77, `(.L_x_26922) ;  /* 0x000000004d087348 */ /* 0x01ffea0003c00000 */
[----:B------:R0:W0:Y:S02]  /*34b0*/  SHFL.IDX P4, R75, R74, R75, R76 ;  /* 0x0000004b4a4b7389 */ /* 0x000024000008004c */
[----:B01234-:R-:W-:Y:S05]  /*34c0*/  ENDCOLLECTIVE ;  /* 0x000000000000791b */ /* 0x01ffea0003800000 */
.L_x_26922:
[----:B------:R-:W-:Y:S05]  /*34d0*/  BSYNC B1 ;  /* 0x0000000000017941 */ /* 0x000fea0003800000 */
.L_x_26921:
[----:B------:R-:W-:Y:S05]  /*34e0*/  BRA `(.L_x_26923) ;  /* 0xffffffec00787947 */ /* 0x000fea000383ffff */
.L_x_26872:
[----:B------:R-:W-:Y:S01]  /*34f0*/  BSSY B1, `(.L_x_26924) ;  /* 0x0000007000017945 */ /* 0x000fe20003800000 */
[----:B------:R-:W-:Y:S01]  /*3500*/  IMAD.MOV.U32 R75, RZ, RZ, R39 ;  /* 0x000000ffff4b7224 */ /* 0x000fe200078e0027 */
[----:B------:R-:W-:Y:S01]  /*3510*/  MOV R77, 0xffffffff ;  /* 0xffffffff004d7802 */ /* 0x000fe20000000f00 */
[----:B------:R-:W-:-:S07]  /*3520*/  IMAD.MOV.U32 R76, RZ, RZ, 0x1f ;  /* 0x0000001fff4c7424 */ /* 0x000fce00078e00ff */
[----:B01234-:R-:W-:Y:S05]  /*3530*/  WARPSYNC.COLLECTIVE R77, `(.L_x_26925) ;  /* 0x000000004d087348 */ /* 0x01ffea0003c00000 */
[----:B------:R0:W0:Y:S02]  /*3540*/  SHFL.IDX P4, R75, R74, R75, R76 ;  /* 0x0000004b4a4b7389 */ /* 0x000024000008004c */
[----:B01234-:R-:W-:Y:S05]  /*3550*/  ENDCOLLECTIVE ;  /* 0x000000000000791b */ /* 0x01ffea0003800000 */
.L_x_26925:
[----:B------:R-:W-:Y:S05]  /*3560*/  BSYNC B1 ;  /* 0x0000000000017941 */ /* 0x000fea0003800000 */
.L_x_26924:
[----:B------:R-:W-:Y:S05]  /*3570*/  BRA `(.L_x_26926) ;  /* 0xffffffec006c7947 */ /* 0x000fea000383ffff */
.L_x_26874:
[----:B------:R-:W-:Y:S01]  /*3580*/  BSSY B1, `(.L_x_26927) ;  /* 0x0000007000017945 */ /* 0x000fe20003800000 */
[----:B------:R-:W-:Y:S01]  /*3590*/  IMAD.MOV.U32 R75, RZ, RZ, R38 ;  /* 0x000000ffff4b7224 */ /* 0x000fe200078e0026 */
[----:B------:R-:W-:Y:S01]  /*35a0*/  MOV R77, 0xffffffff ;  /* 0xffffffff004d7802 */ /* 0x000fe20000000f00 */
[----:B------:R-:W-:-:S07]  /*35b0*/  IMAD.MOV.U32 R76, RZ, RZ, 0x1f ;  /* 0x0000001fff4c7424 */ /* 0x000fce00078e00ff */
[----:B01234-:R-:W-:Y:S05]  /*35c0*/  WARPSYNC.COLLECTIVE R77, `(.L_x_26928) ;  /* 0x000000004d087348 */ /* 0x01ffea0003c00000 */
[----:B------:R0:W0:Y:S02]  /*35d0*/  SHFL.IDX P4, R75, R74, R75, R76 ;  /* 0x0000004b4a4b7389 */ /* 0x000024000008004c */
[----:B01234-:R-:W-:Y:S05]  /*35e0*/  ENDCOLLECTIVE ;  /* 0x000000000000791b */ /* 0x01ffea0003800000 */
.L_x_26928:
[----:B------:R-:W-:Y:S05]  /*35f0*/  BSYNC B1 ;  /* 0x0000000000017941 */ /* 0x000fea0003800000 */
.L_x_26927:
[----:B------:R-:W-:Y:S01]  /*3600*/  IMAD.MOV.U32 R74, RZ, RZ, R75 ;  /* 0x000000ffff4a7224 */ /* 0x000fe200078e004b */
[----:B------:R-:W-:Y:S06]  /*3610*/  BRA `(.L_x_26929) ;  /* 0xffffffec005c7947 */ /* 0x000fec000383ffff */
        .weak           $__internal_527_$__cuda_sm20_div_s16
        .type           $__internal_527_$__cuda_sm20_div_s16,@function
        .size           $__internal_527_$__cuda_sm20_div_s16,($__internal_528_$__cuda_sm20_div_u16 - $__internal_527_$__cuda_sm20_div_s16)
$__internal_527_$__cuda_sm20_div_s16:
        /* <DEDUP_REMOVED lines=23> */
[----:B------:R-:W-:Y:S05]  /*3790*/  RET.REL.NODEC R16 `(_Z9cuda_gemmIiLi128ELi1ELi1ELi2048ELi128ELi128ELi64ELi1ELi0EEviiiPT_S1_S1_iii) ;  /* 0xffffffc810187950 */ /* 0x000fea0003c3ffff */
        .weak           $__internal_528_$__cuda_sm20_div_u16
        .type           $__internal_528_$__cuda_sm20_div_u16,@function
        .size           $__internal_528_$__cuda_sm20_div_u16,(.L_x_39031 - $__internal_528_$__cuda_sm20_div_u16)
$__internal_528_$__cuda_sm20_div_u16:
[----:B------:R-:W0:Y:S01]  /*37a0*/  I2F.U16 R2, R3 ;  /* 0x0000000300027306 */ /* 0x000e220000101000 */
[----:B------:R-:W-:Y:S01]  /*37b0*/  HFMA2 R4, -RZ, RZ, 15, 0 ;  /* 0x4b800000ff047431 */ /* 0x000fe200000001ff */
[C---:B0-----:R-:W-:Y:S02]  /*37c0*/  FSETP.GEU.AND P1, PT, |R2|.reuse, 1.175494350822287508e-38, PT ;  /* 0x008000000200780b */ /* 0x041fe40003f2e200 */
[----:B------:R-:W-:Y:S02]  /*37d0*/  FSETP.GT.AND P0, PT, |R2|, 8.50705917302346158658e+37, PT ;  /* 0x7e8000000200780b */ /* 0x000fe40003f04200 */
[----:B------:R-:W-:-:S04]  /*37e0*/  FSEL R4, R4, 1, !P1 ;  /* 0x3f80000004047808 */ /* 0x000fc80004800000 */
[----:B------:R-:W-:Y:S02]  /*37f0*/  FSEL R5, R4, 0.25, !P0 ;  /* 0x3e80000004057808 */ /* 0x000fe40004000000 */
[----:B------:R-:W-:Y:S01]  /*3800*/  ISETP.NE.U32.AND P0, PT, R3, RZ, PT ;  /* 0x000000ff0300720c */ /* 0x000fe20003f05070 */
[----:B------:R-:W-:Y:S02]  /*3810*/  IMAD.MOV.U32 R3, RZ, RZ, 0x0 ;  /* 0x00000000ff037424 */ /* 0x000fe400078e00ff */
[----:B------:R-:W-:Y:S01]  /*3820*/  FMUL R4, R2, R5 ;  /* 0x0000000502047220 */ /* 0x000fe20000400000 */
[----:B------:R-:W-:-:S04]  /*3830*/  LOP3.LUT R2, R7, 0xffff, RZ, 0xc0, !PT ;  /* 0x0000ffff07027812 */ /* 0x000fc800078ec0ff */
[----:B------:R-:W-:Y:S01]  /*3840*/  I2FP.F32.U32.RZ R2, R2 ;  /* 0x0000000200027245 */ /* 0x000fe2000020d000 */
        /* <DEDUP_REMOVED lines=8> */
[----:B------:R-:W-:Y:S06]  /*38d0*/  RET.REL.NODEC R2 `(_Z9cuda_gemmIiLi128ELi1ELi1ELi2048ELi128ELi128ELi64ELi1ELi0EEviiiPT_S1_S1_iii) ;  /* 0xffffffc402c87950 */ /* 0x000fec0003c3ffff */
.L_x_26930:
        /* <DEDUP_REMOVED lines=10> */
.L_x_39031:


//--------------------- .text._Z9cuda_gemmIiLi128ELi1ELi1ELi2048ELi128ELi128ELi64ELi0ELi1EEviiiPT_S1_S1_iii --------------------------
	.section	.text._Z9cuda_gemmIiLi128ELi1ELi1ELi2048ELi128ELi128ELi64ELi0ELi1EEviiiPT_S1_S1_iii,"ax",@progbits
	.align	128
        .global         _Z9cuda_gemmIiLi128ELi1ELi1ELi2048ELi128ELi128ELi64ELi0ELi1EEviiiPT_S1_S1_iii
        .type           _Z9cuda_gemmIiLi128ELi1ELi1ELi2048ELi128ELi128ELi64ELi0ELi1EEviiiPT_S1_S1_iii,@function
        .size           _Z9cuda_gemmIiLi128ELi1ELi1ELi2048ELi128ELi128ELi64ELi0ELi1EEviiiPT_S1_S1_iii,(.L_x_39032 - _Z9cuda_gemmIiLi128ELi1ELi1ELi2048ELi128ELi128ELi64ELi0ELi1EEviiiPT_S1_S1_iii)
        .other          _Z9cuda_gemmIiLi128ELi1ELi1ELi2048ELi128ELi128ELi64ELi0ELi1EEviiiPT_S1_S1_iii,@"STO_CUDA_ENTRY STV_DEFAULT"
_Z9cuda_gemmIiLi128ELi1ELi1ELi2048ELi128ELi128ELi64ELi0ELi1EEviiiPT_S1_S1_iii:
.text._Z9cuda_gemmIiLi128ELi1ELi1ELi2048ELi128ELi128ELi64ELi0ELi1EEviiiPT_S1_S1_iii:
        /* <DEDUP_REMOVED lines=22> */
[----:B------:R-:W-:Y:S05]  /*0160*/  CALL.REL.NOINC `($__internal_529_$__cuda_sm20_div_u16) ;  /* 0x0000001800f87944 */ /* 0x000fea0003c00000 */
[----:B------:R-:W0:Y:S01]  /*0170*/  S2R R18, SR_CgaCtaId ;  /* 0x0000000000127919 */ /* 0x000e220000008800 */
[----:B------:R-:W-:Y:S01]  /*0180*/  LOP3.LUT R8, R13, 0x3, RZ, 0xc0, !PT ;  /* 0x000000030d087812 */ /* 0x000fe200078ec0ff */
[----:B------:R-:W-:Y:S01]  /*0190*/  USHF.L.U32 UR4, UR7, 0x2, URZ ;  /* 0x0000000207047899 */ /* 0x000fe200080006ff */
[----:B------:R-:W-:Y:S01]  /*01a0*/  MOV R57, 0x400 ;  /* 0x0000040000397802 */ /* 0x000fe20000000f00 */
[----:B------:R-:W-:Y:S01]  /*01b0*/  BSSY.RECONVERGENT B0, `(.L_x_26931) ;  /* 0x0000012000007945 */ /* 0x000fe20003800200 */
[----:B------:R-:W-:Y:S01]  /*01c0*/  ISETP.NE.AND P0, PT, R8, 0x2, PT ;  /* 0x000000020800780c */ /* 0x000fe20003f05270 */
[----:B------:R-:W-:Y:S02]  /*01d0*/  IMAD.MOV.U32 R9, RZ, RZ, R7 ;  /* 0x000000ffff097224 */ /* 0x000fe400078e0007 */
[----:B------:R-:W-:-:S10]  /*01e0*/  VIADD R15, R57, 0x1080 ;  /* 0x00001080390f7836 */ /* 0x000fd40000000000 */
[----:B------:R-:W-:Y:S05]  /*01f0*/  @!P0 BRA `(.L_x_26932) ;  /* 0x0000000000348947 */ /* 0x000fea0003800000 */
[----:B------:R-:W1:Y:S01]  /*0200*/  S2R R13, SR_CgaCtaId ;  /* 0x00000000000d7919 */ /* 0x000e620000008800 */
[----:B------:R-:W-:Y:S01]  /*0210*/  MOV R9, 0x400 ;  /* 0x0000040000097802 */ /* 0x000fe20000000f00 */
[----:B------:R-:W-:-:S03]  /*0220*/  IMAD.MOV.U32 R11, RZ, RZ, RZ ;  /* 0x000000ffff0b7224 */ /* 0x000fc600078e00ff */
[----:B------:R-:W-:Y:S01]  /*0230*/  IADD3 R12, PT, PT, R9, 0x1080, RZ ;  /* 0x00001080090c7810 */ /* 0x000fe20007ffe0ff */
[----:B------:R-:W-:-:S03]  /*0240*/  IMAD.MOV.U32 R9, RZ, RZ, R7 ;  /* 0x000000ffff097224 */ /* 0x000fc600078e0007 */
[----:B-1----:R-:W-:-:S07]  /*0250*/  LEA R12, R13, R12, 0x18 ;  /* 0x0000000c0d0c7211 */ /* 0x002fce00078ec0ff */
.L_x_26933:
[----:B------:R-:W-:Y:S02]  /*0260*/  IMAD R13, R9, 0x4, R12 ;  /* 0x00000004090d7824 */ /* 0x000fe400078e020c */
[----:B------:R-:W-:Y:S02]  /*0270*/  VIADD R11, R11, 0x1 ;  /* 0x000000010b0b7836 */ /* 0x000fe40000000000 */
[----:B------:R-:W-:Y:S01]  /*0280*/  VIADD R9, R9, UR7 ;  /* 0x0000000709097c36 */ /* 0x000fe20008000000 */
[----:B------:R1:W-:Y:S02]  /*0290*/  STS [R13], RZ ;  /* 0x000000ff0d007388 */ /* 0x0003e40000000800 */
[----:B------:R-:W-:-:S04]  /*02a0*/  LOP3.LUT R14, R11, R8, RZ, 0x3c, !PT ;  /* 0x000000080b0e7212 */ /* 0x000fc800078e3cff */
[----:B------:R-:W-:-:S13]  /*02b0*/  ISETP.NE.AND P0, PT, R14, 0x2, PT ;  /* 0x000000020e00780c */ /* 0x000fda0003f05270 */
[----:B-1----:R-:W-:Y:S05]  /*02c0*/  @P0 BRA `(.L_x_26933) ;  /* 0xfffffffc00e40947 */ /* 0x002fea000383ffff */
.L_x_26932:
[----:B------:R-:W-:Y:S05]  /*02d0*/  BSYNC.RECONVERGENT B0 ;  /* 0x0000000000007941 */ /* 0x000fea0003800200 */
.L_x_26931:
[----:B------:R-:W-:Y:S01]  /*02e0*/  BSSY.RECONVERGENT B0, `(.L_x_26934) ;  /* 0x000000c000007945 */ /* 0x000fe20003800200 */
[----:B0-----:R-:W-:-:S07]  /*02f0*/  LEA R14, R18, R15, 0x18 ;  /* 0x0000000f120e7211 */ /* 0x001fce00078ec0ff */
.L_x_26935:
[C---:B0-----:R-:W-:Y:S01]  /*0300*/  LEA R13, R9.reuse, R14, 0x2 ;  /* 0x0000000e090d7211 */ /* 0x041fe200078e10ff */
        /* <DEDUP_REMOVED lines=10> */
.L_x_26934:
[----:B0-----:R-:W0:Y:S01]  /*03b0*/  I2F.U32.RP R11, UR4 ;  /* 0x00000004000b7d06 */ /* 0x001e220008209000 */
[----:B------:R-:W-:Y:S01]  /*03c0*/  IADD3 R16, PT, PT, R0, UR4, RZ ;  /* 0x0000000400107c10 */ /* 0x000fe2000fffe0ff */
[----:B------:R-:W-:Y:S01]  /*03d0*/  VIADD R37, R57, 0x880 ;  /* 0x0000088039257836 */ /* 0x000fe20000000000 */
[----:B------:R-:W-:Y:S01]  /*03e0*/  ISETP.NE.U32.AND P2, PT, RZ, UR4, PT ;  /* 0x00000004ff007c0c */ /* 0x000fe2000bf45070 */
[----:B------:R-:W-:Y:S01]  /*03f0*/  IMAD.SHL.U32 R17, R2, 0x10, RZ ;  /* 0x0000001002117824 */ /* 0x000fe200078e00ff */
[----:B------:R-:W-:Y:S01]  /*0400*/  ISETP.GE.U32.AND P0, PT, R16, 0x200, PT ;  /* 0x000002001000780c */ /* 0x000fe20003f06070 */
[----:B------:R-:W-:Y:S01]  /*0410*/  VIADD R20, R10, 0x2 ;  /* 0x000000020a147836 */ /* 0x000fe20000000000 */
[----:B------:R-:W-:Y:S01]  /*0420*/  VIMNMX.U32 R9, PT, PT, R16, 0x200, !PT ;  /* 0x0000020010097848 */ /* 0x000fe20007fe0000 */
[C---:B------:R-:W-:Y:S01]  /*0430*/  VIADD R22, R10.reuse, 0x4 ;  /* 0x000000040a167836 */ /* 0x040fe20000000000 */
[----:B------:R-:W-:Y:S01]  /*0440*/  SEL R38, RZ, 0x1, P0 ;  /* 0x00000001ff267807 */ /* 0x000fe20000000000 */
[----:B------:R-:W-:Y:S01]  /*0450*/  VIADD R44, R10, 0x3 ;  /* 0x000000030a2c7836 */ /* 0x000fe20000000000 */
[----:B------:R-:W-:Y:S01]  /*0460*/  LEA R57, R18, R57, 0x18 ;  /* 0x0000003912397211 */ /* 0x000fe200078ec0ff */
[C---:B------:R-:W-:Y:S01]  /*0470*/  VIADD R46, R10.reuse, 0x5 ;  /* 0x000000050a2e7836 */ /* 0x040fe20000000000 */
[----:B------:R-:W-:Y:S01]  /*0480*/  IADD3 R9, PT, PT, R9, -R16, -R38 ;  /* 0x8000001009097210 */ /* 0x000fe20007ffe826 */
[----:B------:R-:W-:Y:S01]  /*0490*/  VIADD R48, R10, 0x7 ;  /* 0x000000070a307836 */ /* 0x000fe20000000000 */
[----:B0-----:R-:W0:Y:S01]  /*04a0*/  MUFU.RCP R11, R11 ;  /* 0x0000000b000b7308 */ /* 0x001e220000001000 */
[----:B------:R-:W-:Y:S01]  /*04b0*/  LEA R37, R18, R37, 0x18 ;  /* 0x0000002512257211 */ /* 0x000fe200078ec0ff */
        /* <DEDUP_REMOVED lines=13> */
[----:B------:R-:W-:Y:S01]  /*0590*/  LOP3.LUT R46, R46, 0xf, RZ, 0xc0, !PT ;  /* 0x0000000f2e2e7812 */ /* 0x000fe200078ec0ff */
[----:B------:R-:W1:Y:S01]  /*05a0*/  LDCU.64 UR8, c[0x0][0x358] ;  /* 0x00006b00ff0877ac */ /* 0x000e620008000a00 */
[----:B0-----:R-:W-:Y:S01]  /*05b0*/  VIADD R12, R11, 0xffffffe ;  /* 0x0ffffffe0b0c7836 */ /* 0x001fe20000000000 */
[----:B------:R-:W-:-:S02]  /*05c0*/  LOP3.LUT R24, R24, 0xf, RZ, 0xc0, !PT ;  /* 0x0000000f18187812 */ /* 0x000fc400078ec0ff */
[----:B------:R-:W-:Y:S01]  /*05d0*/  LOP3.LUT R48, R48, 0xf, RZ, 0xc0, !PT ;  /* 0x0000000f30307812 */ /* 0x000fe200078ec0ff */
[----:B------:R0:W2:Y:S01]  /*05e0*/  F2I.FTZ.U32.TRUNC.NTZ R13, R12 ;  /* 0x0000000c000d7305 */ /* 0x0000a2000021f000 */
[----:B------:R-:W-:Y:S02]  /*05f0*/  LOP3.LUT R18, R18, 0xf, RZ, 0xc0, !PT ;  /* 0x0000000f12127812 */ /* 0x000fe400078ec0ff */
[----:B------:R-:W-:Y:S02]  /*0600*/  LOP3.LUT R50, R50, 0xf, RZ, 0xc0, !PT ;  /* 0x0000000f32327812 */ /* 0x000fe400078ec0ff */
[----:B------:R-:W-:Y:S02]  /*0610*/  LOP3.LUT R52, R52, 0xf, RZ, 0xc0, !PT ;  /* 0x0000000f34347812 */ /* 0x000fe400078ec0ff */
[----:B------:R-:W-:Y:S01]  /*0620*/  LOP3.LUT R56, R56, 0xf, RZ, 0xc0, !PT ;  /* 0x0000000f38387812 */ /* 0x000fe200078ec0ff */
[----:B0-----:R-:W-:Y:S01]  /*0630*/  IMAD.MOV.U32 R12, RZ, RZ, RZ ;  /* 0x000000ffff0c7224 */ /* 0x001fe200078e00ff */
[----:B------:R-:W-:-:S02]  /*0640*/  LOP3.LUT R58, R58, 0xf, RZ, 0xc0, !PT ;  /* 0x0000000f3a3a7812 */ /* 0x000fc400078ec0ff */
[----:B------:R-:W-:Y:S02]  /*0650*/  LOP3.LUT R54, R54, 0xf, RZ, 0xc0, !PT ;  /* 0x0000000f36367812 */ /* 0x000fe400078ec0ff */
[----:B------:R-:W-:Y:S01]  /*0660*/  LOP3.LUT R26, R26, 0xf, RZ, 0xc0, !PT ;  /* 0x0000000f1a1a7812 */ /* 0x000fe200078ec0ff */
[--C-:B--2---:R-:W-:Y:S01]  /*0670*/  IMAD.MOV R15, RZ, RZ, -R13.reuse ;  /* 0x000000ffff0f7224 */ /* 0x104fe200078e0a0d */
[----:B------:R-:W-:Y:S02]  /*0680*/  LOP3.LUT R16, R16, 0xf, RZ, 0xc0, !PT ;  /* 0x0000000f10107812 */ /* 0x000fe400078ec0ff */
[----:B------:R-:W-:Y:S01]  /*0690*/  LOP3.LUT R28, R59, R22, RZ, 0xfc, !PT ;  /* 0x000000163b1c7212 */ /* 0x000fe200078efcff */
[----:B------:R-:W-:Y:S01]  /*06a0*/  IMAD R15, R15, UR4, RZ ;  /* 0x000000040f0f7c24 */ /* 0x000fe2000f8e02ff */
[C---:B------:R-:W-:Y:S02]  /*06b0*/  LOP3.LUT R34, R59.reuse, 0xf, R10, 0xf8, !PT ;  /* 0x0000000f3b227812 */ /* 0x040fe400078ef80a */
[----:B------:R-:W-:Y:S01]  /*06c0*/  LOP3.LUT R30, R59, R46, RZ, 0xfc, !PT ;  /* 0x0000002e3b1e7212 */ /* 0x000fe200078efcff */
[----:B------:R-:W-:Y:S01]  /*06d0*/  IMAD.HI.U32 R14, R13, R15, R12 ;  /* 0x0000000f0d0e7227 */ /* 0x000fe200078e000c */
[----:B------:R-:W-:-:S02]  /*06e0*/  LOP3.LUT R32, R59, R24, RZ, 0xfc, !PT ;  /* 0x000000183b207212 */ /* 0x000fc400078efcff */
[C---:B------:R-:W-:Y:S01]  /*06f0*/  LOP3.LUT R36, R59.reuse, R48, RZ, 0xfc, !PT ;  /* 0x000000303b247212 */ /* 0x040fe200078efcff */
[----:B------:R-:W-:Y:S01]  /*0700*/  IMAD R13, R28, 0x4, R37 ;  /* 0x000000041c0d7824 */ /* 0x000fe200078e0225 */
[C---:B------:R-:W-:Y:S01]  /*0710*/  LOP3.LUT R10, R59.reuse, R18, RZ, 0xfc, !PT ;  /* 0x000000123b0a7212 */ /* 0x040fe200078efcff */
[----:B------:R-:W-:Y:S01]  /*0720*/  IMAD.HI.U32 R19, R14, R9, RZ ;  /* 0x000000090e137227 */ /* 0x000fe200078e00ff */
[C---:B------:R-:W-:Y:S02]  /*0730*/  LOP3.LUT R14, R59.reuse, R44, RZ, 0xfc, !PT ;  /* 0x0000002c3b0e7212 */ /* 0x040fe400078efcff */
[C---:B------:R-:W-:Y:S01]  /*0740*/  LOP3.LUT R60, R59.reuse, R50, RZ, 0xfc, !PT ;  /* 0x000000323b3c7212 */ /* 0x040fe200078efcff */
[----:B------:R-:W-:Y:S01]  /*0750*/  IMAD.MOV R12, RZ, RZ, -R19 ;  /* 0x000000ffff0c7224 */ /* 0x000fe200078e0a13 */
[C---:B------:R-:W-:Y:S01]  /*0760*/  LOP3.LUT R64, R59.reuse, R52, RZ, 0xfc, !PT ;  /* 0x000000343b407212 */ /* 0x040fe200078efcff */
[----:B------:R-:W-:Y:S01]  /*0770*/  IMAD R15, R32, 0x4, R37 ;  /* 0x00000004200f7824 */ /* 0x000fe200078e0225 */
[----:B------:R-:W-:Y:S01]  /*0780*/  LOP3.LUT R66, R59, R56, RZ, 0xfc, !PT ;  /* 0x000000383b427212 */ /* 0x000fe200078efcff */
[----:B------:R-:W-:Y:S01]  /*0790*/  IMAD R11, R12, UR4, R9 ;  /* 0x000000040c0b7c24 */ /* 0x000fe2000f8e0209 */
[----:B------:R-:W-:Y:S01]  /*07a0*/  LOP3.LUT R12, R0, 0x1c, RZ, 0xc0, !PT ;  /* 0x0000001c000c7812 */ /* 0x000fe200078ec0ff */
[----:B------:R-:W-:Y:S01]  /*07b0*/  IMAD.SHL.U32 R9, R7, 0x10, RZ ;  /* 0x0000001007097824 */ /* 0x000fe200078e00ff */
[----:B------:R-:W-:Y:S01]  /*07c0*/  LOP3.LUT R68, R59, R58, RZ, 0xfc, !PT ;  /* 0x0000003a3b447212 */ /* 0x000fe200078efcff */
[--C-:B------:R-:W-:Y:S01]  /*07d0*/  IMAD R28, R36, 0x4, R37.reuse ;  /* 0x00000004241c7824 */ /* 0x100fe200078e0225 */
[----:B------:R-:W-:Y:S01]  /*07e0*/  ISETP.GE.U32.AND P0, PT, R11, UR4, PT ;  /* 0x000000040b007c0c */ /* 0x000fe2000bf06070 */
[----:B------:R-:W-:Y:S01]  /*07f0*/  IMAD R10, R10, 0x4, R37 ;  /* 0x000000040a0a7824 */ /* 0x000fe200078e0225 */
[----:B------:R-:W-:Y:S01]  /*0800*/  LOP3.LUT R9, R12, 0x780, R9, 0xf8, !PT ;  /* 0x000007800c097812 */ /* 0x000fe200078ef809 */
[--C-:B------:R-:W-:Y:S01]  /*0810*/  IMAD R31, R64, 0x4, R37.reuse ;  /* 0x00000004401f7824 */ /* 0x100fe200078e0225 */
[C---:B------:R-:W-:Y:S01]  /*0820*/  LOP3.LUT R12, R59.reuse, R20, RZ, 0xfc, !PT ;  /* 0x000000143b0c7212 */ /* 0x040fe200078efcff */
[--C-:B------:R-:W-:Y:S01]  /*0830*/  IMAD R32, R66, 0x4, R37.reuse ;  /* 0x0000000442207824 */ /* 0x100fe200078e0225 */
[C---:B------:R-:W-:Y:S01]  /*0840*/  LOP3.LUT R70, R59.reuse, R54, RZ, 0xfc, !PT ;  /* 0x000000363b467212 */ /* 0x040fe200078efcff */
[----:B------:R-:W-:Y:S01]  /*0850*/  IMAD R33, R68, 0x4, R37 ;  /* 0x0000000444217824 */ /* 0x000fe200078e0225 */
[----:B------:R-:W-:-:S02]  /*0860*/  LOP3.LUT R40, R59, 0x8, R62, 0xf6, !PT ;  /* 0x000000083b287812 */ /* 0x000fc400078ef63e */
[C---:B------:R-:W-:Y:S01]  /*0870*/  LOP3.LUT R42, R59.reuse, R26, RZ, 0xfc, !PT ;  /* 0x0000001a3b2a7212 */ /* 0x040fe200078efcff */
[--C-:B------:R-:W-:Y:S01]  /*0880*/  IMAD R35, R70, 0x4, R37.reuse ;  /* 0x0000000446237824 */ /* 0x100fe200078e0225 */
[----:B------:R-:W-:Y:S01]  /*0890*/  LOP3.LUT R72, R59, R16, RZ, 0xfc, !PT ;  /* 0x000000103b487212 */ /* 0x000fe200078efcff */
[----:B------:R-:W-:Y:S01]  /*08a0*/  @P0 VIADD R11, R11, -UR4 ;  /* 0x800000040b0b0c36 */ /* 0x000fe20008000000 */
[----:B------:R-:W-:Y:S01]  /*08b0*/  LOP3.LUT R51, R17, R52, RZ, 0xfc, !PT ;  /* 0x0000003411337212 */ /* 0x000fe200078efcff */
[----:B------:R-:W-:Y:S01]  /*08c0*/  @P0 VIADD R19, R19, 0x1 ;  /* 0x0000000113130836 */ /* 0x000fe20000000000 */
[-C--:B------:R-:W-:Y:S01]  /*08d0*/  LEA R29, R42, R37.reuse, 0x2 ;  /* 0x000000252a1d7211 */ /* 0x080fe200078e10ff */
[--C-:B------:R-:W-:Y:S01]  /*08e0*/  IMAD R36, R40, 0x4, R37.reuse ;  /* 0x0000000428247824 */ /* 0x100fe200078e0225 */
[----:B------:R-:W-:Y:S01]  /*08f0*/  ISETP.GE.U32.AND P1, PT, R11, UR4, PT ;  /* 0x000000040b007c0c */ /* 0x000fe2000bf26070 */
[--C-:B------:R-:W-:Y:S01]  /*0900*/  IMAD R11, R12, 0x4, R37.reuse ;  /* 0x000000040c0b7824 */ /* 0x100fe200078e0225 */
[-C--:B------:R-:W-:Y:S01]  /*0910*/  LEA R12, R14, R37.reuse, 0x2 ;  /* 0x000000250e0c7211 */ /* 0x080fe200078e10ff */
[--C-:B------:R-:W-:Y:S01]  /*0920*/  IMAD R14, R30, 0x4, R37.reuse ;  /* 0x000000041e0e7824 */ /* 0x100fe200078e0225 */
[----:B------:R-:W-:Y:S01]  /*0930*/  LEA R34, R34, R37, 0x2 ;  /* 0x0000002522227211 */ /* 0x000fe200078e10ff */
[--C-:B------:R-:W-:Y:S01]  /*0940*/  IMAD R30, R60, 0x4, R37.reuse ;  /* 0x000000043c1e7824 */ /* 0x100fe200078e0225 */
[C---:B------:R-:W-:Y:S01]  /*0950*/  LOP3.LUT R52, R17.reuse, R56, RZ, 0xfc, !PT ;  /* 0x0000003811347212 */ /* 0x040fe200078efcff */
[----:B------:R-:W-:Y:S01]  /*0960*/  IMAD R37, R72, 0x4, R37 ;  /* 0x0000000448257824 */ /* 0x000fe200078e0225 */
[----:B------:R-:W-:Y:S01]  /*0970*/  LOP3.LUT R53, R17, R58, RZ, 0xfc, !PT ;  /* 0x0000003a11357212 */ /* 0x000fe200078efcff */
[----:B------:R-:W-:Y:S01]  /*0980*/  IMAD.MOV.U32 R42, RZ, RZ, RZ ;  /* 0x000000ffff2a7224 */ /* 0x000fe200078e00ff */
[----:B------:R-:W-:Y:S01]  /*0990*/  PLOP3.LUT P0, PT, PT, PT, PT, 0x80, 0x8 ;  /* 0x000000000008781c */ /* 0x000fe20003f0f070 */
[----:B------:R-:W-:Y:S01]  /*09a0*/  IMAD R59, R62, -0x1f, R59 ;  /* 0xffffffe13e3b7824 */ /* 0x000fe200078e023b */
[----:B------:R-:W-:Y:S01]  /*09b0*/  SHF.R.U32.HI R39, RZ, 0x5, R7 ;  /* 0x00000005ff277819 */ /* 0x000fe20000011607 */
[----:B------:R-:W-:Y:S01]  /*09c0*/  @P1 VIADD R19, R19, 0x1 ;  /* 0x0000000113131836 */ /* 0x000fe20000000000 */
[----:B------:R-:W-:-:S02]  /*09d0*/  @!P2 LOP3.LUT R19, RZ, UR4, RZ, 0x33, !PT ;  /* 0x00000004ff13ac12 */ /* 0x000fc4000f8e33ff */
[----:B------:R-:W-:Y:S02]  /*09e0*/  SHF.R.U32.HI R40, RZ, 0x4, R7 ;  /* 0x00000004ff287819 */ /* 0x000fe40000011607 */
[----:B------:R-:W-:Y:S01]  /*09f0*/  LOP3.LUT R41, R17, R18, RZ, 0xfc, !PT ;  /* 0x0000001211297212 */ /* 0x000fe200078efcff */
[----:B------:R-:W-:Y:S01]  /*0a00*/  IMAD.IADD R38, R38, 0x1, R19 ;  /* 0x0000000126267824 */ /* 0x000fe200078e0213 */
[----:B------:R-:W-:Y:S02]  /*0a10*/  LOP3.LUT R19, R7, 0xf, RZ, 0xc0, !PT ;  /* 0x0000000f07137812 */ /* 0x000fe400078ec0ff */
[C---:B------:R-:W-:Y:S02]  /*0a20*/  LOP3.LUT R43, R17.reuse, R20, RZ, 0xfc, !PT ;  /* 0x00000014112b7212 */ /* 0x040fe400078efcff */
[----:B------:R-:W-:Y:S01]  /*0a30*/  LOP3.LUT R44, R17, R44, RZ, 0xfc, !PT ;  /* 0x0000002c112c7212 */ /* 0x000fe200078efcff */
        /* <DEDUP_REMOVED lines=9> */
[----:B------:R-:W-:Y:S02]  /*0ad0*/  LOP3.LUT R56, R17, 0x8, R62, 0xf6, !PT ;  /* 0x0000000811387812 */ /* 0x000fe400078ef63e */
[----:B-1----:R-:W-:-:S07]  /*0ae0*/  LEA R58, R4, R19, 0x6 ;  /* 0x00000013043a7211 */ /* 0x002fce00078e30ff */
.L_x_26944:
[----:B------:R-:W0:Y:S01]  /*0af0*/  LDC R17, c[0x0][0x388] ;  /* 0x0000e200ff117b82 */ /* 0x000e220000000800 */
[----:B------:R-:W-:Y:S01]  /*0b00*/  LOP3.LUT R23, R38, 0x3, RZ, 0xc0, !PT ;  /* 0x0000000326177812 */ /* 0x000fe200078ec0ff */
[----:B------:R-:W-:Y:S01]  /*0b10*/  IMAD R16, R6, 0x800, R3 ;  /* 0x0000080006107824 */ /* 0x000fe200078e0203 */
[----:B------:R-:W-:Y:S01]  /*0b20*/  BSSY.RECONVERGENT B0, `(.L_x_26936) ;  /* 0x000002b000007945 */ /* 0x000fe20003800200 */
[----:B------:R-:W-:Y:S01]  /*0b30*/  PLOP3.LUT P1, PT, P0, PT, PT, 0x80, 0x8 ;  /* 0x000000000008781c */ /* 0x000fe2000072f070 */
[----:B------:R-:W-:Y:S01]  /*0b40*/  IMAD.SHL.U32 R61, R5, 0x4, RZ ;  /* 0x00000004053d7824 */ /* 0x000fe200078e00ff */
[----:B------:R-:W-:Y:S01]  /*0b50*/  ISETP.NE.AND P2, PT, R23, 0x3, PT ;  /* 0x000000031700780c */ /* 0x000fe20003f45270 */
[----:B------:R-:W-:Y:S01]  /*0b60*/  IMAD.MOV.U32 R68, RZ, RZ, R0 ;  /* 0x000000ffff447224 */ /* 0x000fe200078e0000 */
[----:B------:R-:W-:Y:S01]  /*0b70*/  ISETP.GE.U32.AND P0, PT, R38, 0x3, PT ;  /* 0x000000032600780c */ /* 0x000fe20003f06070 */
[----:B0-----:R-:W-:-:S04]  /*0b80*/  IMAD R17, R17, UR6, R16 ;  /* 0x0000000611117c24 */ /* 0x001fc8000f8e0210 */
[----:B------:R-:W-:-:S06]  /*0b90*/  IMAD.IADD R60, R17, 0x1, R42 ;  /* 0x00000001113c7824 */ /* 0x000fcc00078e022a */
[----:B-1----:R-:W-:Y:S05]  /*0ba0*/  @!P2 BRA `(.L_x_26937) ;  /* 0x000000000088a947 */ /* 0x002fea0003800000 */
[----:B------:R-:W0:Y:S01]  /*0bb0*/  LDC.64 R20, c[0x0][0x390] ;  /* 0x0000e400ff147b82 */ /* 0x000e220000000a00 */
[----:B------:R-:W-:-:S04]  /*0bc0*/  IMAD.IADD R17, R9, 0x1, R60 ;  /* 0x0000000109117824 */ /* 0x000fc800078e023c */
[----:B0-----:R-:W-:-:S06]  /*0bd0*/  IMAD.WIDE R16, R17, 0x4, R20 ;  /* 0x0000000411107825 */ /* 0x001fcc00078e0214 */
[----:B------:R-:W2:Y:S01]  /*0be0*/  LDG.E.128 R16, desc[UR8][R16.64] ;  /* 0x0000000810107981 */ /* 0x000ea2000c1e1d00 */
[----:B------:R-:W0:Y:S01]  /*0bf0*/  S2UR UR5, SR_CgaCtaId ;  /* 0x00000000000579c3 */ /* 0x000e220000008800 */
[----:B------:R-:W-:Y:S01]  /*0c00*/  UMOV UR4, 0x400 ;  /* 0x0000040000047882 */ /* 0x000fe20000000000 */
[----:B------:R-:W-:Y:S01]  /*0c10*/  ISETP.NE.AND P2, PT, R23, RZ, PT ;  /* 0x000000ff1700720c */ /* 0x000fe20003f45270 */
[----:B------:R-:W-:Y:S01]  /*0c20*/  UIADD3 UR4, UPT, UPT, UR4, 0x880, URZ ;  /* 0x0000088004047890 */ /* 0x000fe2000fffe0ff */
[----:B------:R-:W-:-:S05]  /*0c30*/  IADD3 R22, PT, PT, R0, R61, RZ ;  /* 0x0000003d00167210 */ /* 0x000fca0007ffe0ff */
[----:B------:R-:W-:Y:S01]  /*0c40*/  IMAD.MOV.U32 R68, RZ, RZ, R22 ;  /* 0x000000ffff447224 */ /* 0x000fe200078e0016 */
[----:B0-----:R-:W-:-:S06]  /*0c50*/  ULEA UR4, UR5, UR4, 0x18 ;  /* 0x0000000405047291 */ /* 0x001fcc000f8ec0ff */
[----:B------:R-:W-:-:S05]  /*0c60*/  LEA R24, R0, UR4, 0x2 ;  /* 0x0000000400187c11 */ /* 0x000fca000f8e10ff */
[----:B--2---:R0:W-:Y:S01]  /*0c70*/  STS.128 [R24], R16 ;  /* 0x0000001018007388 */ /* 0x0041e20000000c00 */
[----:B------:R-:W-:Y:S05]  /*0c80*/  @!P2 BRA `(.L_x_26937) ;  /* 0x000000000050a947 */ /* 0x000fea0003800000 */
[----:B------:R-:W-:Y:S01]  /*0c90*/  ISETP.NE.AND P2, PT, R23, 0x1, PT ;  /* 0x000000011700780c */ /* 0x000fe20003f45270 */
        /* <DEDUP_REMOVED lines=19> */
.L_x_26937:
[----:B------:R-:W-:Y:S05]  /*0dd0*/  BSYNC.RECONVERGENT B0 ;  /* 0x0000000000007941 */ /* 0x000fea0003800200 */
.L_x_26936:
[----:B------:R-:W-:Y:S04]  /*0de0*/  BSSY.RECONVERGENT B0, `(.L_x_26938) ;  /* 0x0000036000007945 */ /* 0x000fe80003800200 */
[----:B------:R-:W-:Y:S05]  /*0df0*/  @!P0 BRA `(.L_x_26939) ;  /* 0x0000000000d08947 */ /* 0x000fea0003800000 */
[----:B01----:R-:W0:Y:S01]  /*0e00*/  S2R R17, SR_CgaCtaId ;  /* 0x0000000000117919 */ /* 0x003e220000008800 */
[----:B------:R-:W1:Y:S01]  /*0e10*/  LDC R64, c[0x0][0x360] ;  /* 0x0000d800ff407b82 */ /* 0x000e620000000800 */
[----:B------:R-:W-:Y:S01]  /*0e20*/  MOV R16, 0x400 ;  /* 0x0000040000107802 */ /* 0x000fe20000000f00 */
[C---:B------:R-:W-:Y:S01]  /*0e30*/  IMAD.SHL.U32 R71, R68.reuse, 0x4, RZ ;  /* 0x0000000444477824 */ /* 0x040fe200078e00ff */
[----:B------:R-:W-:-:S03]  /*0e40*/  IADD3 R75, PT, PT, R68, R61, RZ ;  /* 0x0000003d444b7210 */ /* 0x000fc60007ffe0ff */
[----:B------:R-:W-:Y:S02]  /*0e50*/  VIADD R16, R16, 0x880 ;  /* 0x0000088010107836 */ /* 0x000fe40000000000 */
[C-C-:B-1----:R-:W-:Y:S02]  /*0e60*/  IMAD R63, R64.reuse, 0xc, R68.reuse ;  /* 0x0000000c403f7824 */ /* 0x142fe400078e0244 */
[C-C-:B------:R-:W-:Y:S02]  /*0e70*/  IMAD R65, R64.reuse, 0x30, R71.reuse ;  /* 0x0000003040417824 */ /* 0x140fe400078e0247 */
[C---:B------:R-:W-:Y:S02]  /*0e80*/  IMAD R69, R64.reuse, 0x8, R68 ;  /* 0x0000000840457824 */ /* 0x040fe400078e0244 */
[C-C-:B------:R-:W-:Y:S01]  /*0e90*/  IMAD R73, R64.reuse, 0x20, R71.reuse ;  /* 0x0000002040497824 */ /* 0x140fe200078e0247 */
[----:B0-----:R-:W-:Y:S01]  /*0ea0*/  LEA R66, R17, R16, 0x18 ;  /* 0x0000001011427211 */ /* 0x001fe200078ec0ff */
[----:B------:R-:W-:-:S07]  /*0eb0*/  IMAD R67, R64, 0x10, R71 ;  /* 0x0000001040437824 */ /* 0x000fce00078e0247 */
.L_x_26940:
[----:B---3--:R-:W0:Y:S01]  /*0ec0*/  LDC.64 R24, c[0x0][0x390] ;  /* 0x0000e400ff187b82 */ /* 0x008e220000000a00 */
        /* <DEDUP_REMOVED lines=9> */
[----:B------:R-:W-:Y:S02]  /*0f60*/  LOP3.LUT R18, R69, 0x1c, RZ, 0xc0, !PT ;  /* 0x0000001c45127812 */ /* 0x000fe400078ec0ff */
[----:B------:R-:W-:Y:S02]  /*0f70*/  LOP3.LUT R27, R65, 0x780, RZ, 0xc0, !PT ;  /* 0x00000780411b7812 */ /* 0x000fe400078ec0ff */
[----:B------:R-:W-:-:S02]  /*0f80*/  LOP3.LUT R70, R63, 0x1c, RZ, 0xc0, !PT ;  /* 0x0000001c3f467812 */ /* 0x000fc400078ec0ff */
[-C--:B------:R-:W-:Y:S02]  /*0f90*/  IADD3 R17, PT, PT, R17, R60.reuse, R16 ;  /* 0x0000003c11117210 */ /* 0x080fe40007ffe010 */
[-C--:B------:R-:W-:Y:S02]  /*0fa0*/  IADD3 R77, PT, PT, R19, R60.reuse, R18 ;  /* 0x0000003c134d7210 */ /* 0x080fe40007ffe012 */
[----:B------:R-:W-:Y:S01]  /*0fb0*/  IADD3 R27, PT, PT, R27, R60, R70 ;  /* 0x0000003c1b1b7210 */ /* 0x000fe20007ffe046 */
[----:B------:R-:W-:-:S04]  /*0fc0*/  IMAD.WIDE R16, R17, 0x4, R24 ;  /* 0x0000000411107825 */ /* 0x000fc800078e0218 */
[--C-:B------:R-:W-:Y:S02]  /*0fd0*/  IMAD.WIDE R76, R77, 0x4, R24.reuse ;  /* 0x000000044d4c7825 */ /* 0x100fe400078e0218 */
[----:B------:R-:W3:Y:S02]  /*0fe0*/  LDG.E.128 R16, desc[UR8][R16.64] ;  /* 0x0000000810107981 */ /* 0x000ee4000c1e1d00 */
[----:B------:R-:W-:Y:S02]  /*0ff0*/  IMAD.WIDE R24, R27, 0x4, R24 ;  /* 0x000000041b187825 */ /* 0x000fe400078e0218 */
[----:B--2---:R0:W-:Y:S04]  /*1000*/  STS.128 [R26], R20 ;  /* 0x000000141a007388 */ /* 0x0041e80000000c00 */
[----:B0-----:R-:W2:Y:S04]  /*1010*/  LDG.E.128 R20, desc[UR8][R76.64] ;  /* 0x000000084c147981 */ /* 0x001ea8000c1e1d00 */
[----:B------:R-:W4:Y:S01]  /*1020*/  LDG.E.128 R24, desc[UR8][R24.64] ;  /* 0x0000000818187981 */ /* 0x000f22000c1e1d00 */
[C---:B------:R-:W-:Y:S01]  /*1030*/  IMAD.IADD R70, R66.reuse, 0x1, R67 ;  /* 0x0000000142467824 */ /* 0x040fe200078e0243 */
[C---:B------:R-:W-:Y:S01]  /*1040*/  IADD3 R72, PT, PT, R66.reuse, R73, RZ ;  /* 0x0000004942487210 */ /* 0x040fe20007ffe0ff */
[----:B------:R-:W-:Y:S01]  /*1050*/  IMAD.IADD R74, R66, 0x1, R65 ;  /* 0x00000001424a7824 */ /* 0x000fe200078e0241 */
[----:B------:R-:W-:-:S02]  /*1060*/  IADD3 R68, PT, PT, R61, R68, R61 ;  /* 0x000000443d447210 */ /* 0x000fc40007ffe03d */
[----:B---3--:R3:W-:Y:S02]  /*1070*/  STS.128 [R70], R16 ;  /* 0x0000001046007388 */ /* 0x0087e40000000c00 */
[----:B------:R-:W-:-:S04]  /*1080*/  IADD3 R68, PT, PT, R61, R68, R61 ;  /* 0x000000443d447210 */ /* 0x000fc80007ffe03d */
[----:B------:R-:W-:Y:S01]  /*1090*/  ISETP.GE.U32.AND P0, PT, R68, 0x200, PT ;  /* 0x000002004400780c */ /* 0x000fe20003f06070 */
[C---:B------:R-:W-:Y:S01]  /*10a0*/  IMAD R63, R64.reuse, 0x10, R63 ;  /* 0x00000010403f7824 */ /* 0x040fe200078e023f */
[C---:B------:R-:W-:Y:S01]  /*10b0*/  LEA R67, R64.reuse, R67, 0x6 ;  /* 0x0000004340437211 */ /* 0x040fe200078e30ff */
[C---:B------:R-:W-:Y:S02]  /*10c0*/  IMAD R69, R64.reuse, 0x10, R69 ;  /* 0x0000001040457824 */ /* 0x040fe400078e0245 */
[C---:B------:R-:W-:Y:S02]  /*10d0*/  IMAD R73, R64.reuse, 0x40, R73 ;  /* 0x0000004040497824 */ /* 0x040fe400078e0249 */
[C---:B------:R-:W-:Y:S02]  /*10e0*/  IMAD R75, R64.reuse, 0x10, R75 ;  /* 0x00000010404b7824 */ /* 0x040fe400078e024b */
[C---:B------:R-:W-:Y:S02]  /*10f0*/  IMAD R71, R64.reuse, 0x40, R71 ;  /* 0x0000004040477824 */ /* 0x040fe400078e0247 */
[----:B------:R-:W-:Y:S01]  /*1100*/  IMAD R65, R64, 0x40, R65 ;  /* 0x0000004040417824 */ /* 0x000fe200078e0241 */
[----:B--2---:R3:W-:Y:S04]  /*1110*/  STS.128 [R72], R20 ;  /* 0x0000001448007388 */ /* 0x0047e80000000c00 */
[----:B----4-:R3:W-:Y:S01]  /*1120*/  STS.128 [R74], R24 ;  /* 0x000000184a007388 */ /* 0x0107e20000000c00 */
[----:B------:R-:W-:Y:S05]  /*1130*/  @!P0 BRA `(.L_x_26940) ;  /* 0xfffffffc00608947 */ /* 0x000fea000383ffff */
.L_x_26939:
[----:B------:R-:W-:Y:S05]  /*1140*/  BSYNC.RECONVERGENT B0 ;  /* 0x0000000000007941 */ /* 0x000fea0003800200 */
.L_x_26938:
[----:B------:R-:W-:Y:S02]  /*1150*/  IMAD.IADD R42, R3, 0x1, R42 ;  /* 0x00000001032a7824 */ /* 0x000fe400078e022a */
[----:B01-3--:R-:W-:-:S07]  /*1160*/  IMAD.MOV.U32 R19, RZ, RZ, RZ ;  /* 0x000000ffff137224 */ /* 0x00bfce00078e00ff */
.L_x_26943:
[----:B------:R-:W-:Y:S01]  /*1170*/  IADD3 R23, PT, PT, R58, R19, RZ ;  /* 0x000000133a177210 */ /* 0x000fe20007ffe0ff */
[----:B-1----:R-:W-:-:S07]  /*1180*/  IMAD.MOV.U32 R18, RZ, RZ, R40 ;  /* 0x000000ffff127224 */ /* 0x002fce00078e0028 */
.L_x_26941:
        /* <DEDUP_REMOVED lines=12> */
[----:B------:R-:W-:Y:S02]  /*1250*/  MOV R66, 0x400 ;  /* 0x0000040000427802 */ /* 0x000fe40000000f00 */
[----:B------:R-:W-:-:S03]  /*1260*/  MOV R68, R39 ;  /* 0x0000002700447202 */ /* 0x000fc60000000f00 */
        /* <DEDUP_REMOVED lines=18> */
.L_x_26942:
        /* <DEDUP_REMOVED lines=13> */
[----:B--2---:R-:W-:-:S02]  /*1460*/  IMAD R72, R16, R71, RZ ;  /* 0x0000004710487224 */ /* 0x004fc400078e02ff */
[----:B------:R-:W-:Y:S02]  /*1470*/  IMAD R71, R46, 0x4, R70 ;  /* 0x000000042e477824 */ /* 0x000fe400078e0246 */
[----:B---3--:R-:W-:Y:S02]  /*1480*/  IMAD R75, R17, R73, R72 ;  /* 0x00000049114b7224 */ /* 0x008fe400078e0248 */
[--C-:B------:R-:W-:Y:S02]  /*1490*/  IMAD R73, R47, 0x4, R70.reuse ;  /* 0x000000042f497824 */ /* 0x100fe400078e0246 */
[----:B------:R-:W2:Y:S01]  /*14a0*/  LDS R71, [R71] ;  /* 0x0000000047477984 */ /* 0x000ea20000000800 */
[----:B----4-:R-:W-:Y:S02]  /*14b0*/  IMAD R75, R18, R74, R75 ;  /* 0x0000004a124b7224 */ /* 0x010fe400078e024b */
[----:B------:R-:W-:Y:S01]  /*14c0*/  IMAD R74, R48, 0x4, R70 ;  /* 0x00000004304a7824 */ /* 0x000fe200078e0246 */
[----:B------:R-:W3:Y:S01]  /*14d0*/  LDS R73, [R73] ;  /* 0x0000000049497984 */ /* 0x000ee20000000800 */
[----:B0-----:R-:W-:-:S02]  /*14e0*/  IMAD R72, R20, R69, R75 ;  /* 0x0000004514487224 */ /* 0x001fc400078e024b */
[----:B------:R-:W-:Y:S02]  /*14f0*/  IMAD R75, R56, 0x4, R70 ;  /* 0x00000004384b7824 */ /* 0x000fe400078e0246 */
[----:B------:R-:W0:Y:S01]  /*1500*/  LDS R74, [R74] ;  /* 0x000000004a4a7984 */ /* 0x000e220000000800 */
[----:B-----5:R-:W-:-:S03]  /*1510*/  IMAD R69, R21, R76, R72 ;  /* 0x0000004c15457224 */ /* 0x020fc600078e0248 */
[----:B------:R-:W4:Y:S01]  /*1520*/  LDS R75, [R75] ;  /* 0x000000004b4b7984 */ /* 0x000f220000000800 */
[----:B--2---:R-:W-:Y:S01]  /*1530*/  IMAD R72, R22, R71, R69 ;  /* 0x0000004716487224 */ /* 0x004fe200078e0245 */
[----:B------:R-:W-:-:S03]  /*1540*/  LEA R71, R49, R70, 0x2 ;  /* 0x0000004631477211 */ /* 0x000fc600078e10ff */
[----:B---3--:R-:W-:Y:S02]  /*1550*/  IMAD R69, R23, R73, R72 ;  /* 0x0000004917457224 */ /* 0x008fe400078e0248 */
[----:B------:R-:W-:Y:S01]  /*1560*/  IMAD R73, R50, 0x4, R70 ;  /* 0x0000000432497824 */ /* 0x000fe200078e0246 */
[----:B------:R-:W2:Y:S01]  /*1570*/  LDS R71, [R71] ;  /* 0x0000000047477984 */ /* 0x000ea20000000800 */
[----:B0-----:R-:W-:-:S03]  /*1580*/  IMAD R76, R24, R74, R69 ;  /* 0x0000004a184c7224 */ /* 0x001fc600078e0245 */
[----:B------:R-:W0:Y:S01]  /*1590*/  LDS R72, [R73] ;  /* 0x0000000049487984 */ /* 0x000e220000000800 */
[----:B------:R-:W-:Y:S02]  /*15a0*/  IMAD R74, R52, 0x4, R70 ;  /* 0x00000004344a7824 */ /* 0x000fe400078e0246 */
[----:B----4-:R-:W-:Y:S02]  /*15b0*/  IMAD R69, R25, R75, R76 ;  /* 0x0000004b19457224 */ /* 0x010fe400078e024c */
[--C-:B------:R-:W-:Y:S02]  /*15c0*/  IMAD R76, R51, 0x4, R70.reuse ;  /* 0x00000004334c7824 */ /* 0x100fe400078e0246 */
[----:B------:R-:W-:Y:S01]  /*15d0*/  LDS R74, [R74] ;  /* 0x000000004a4a7984 */ /* 0x000fe20000000800 */
[----:B------:R-:W-:-:S03]  /*15e0*/  IMAD R75, R53, 0x4, R70 ;  /* 0x00000004354b7824 */ /* 0x000fc600078e0246 */
[----:B------:R-:W3:Y:S01]  /*15f0*/  LDS R76, [R76] ;  /* 0x000000004c4c7984 */ /* 0x000ee20000000800 */
[----:B--2---:R-:W-:-:S04]  /*1600*/  IMAD R69, R26, R71, R69 ;  /* 0x000000471a457224 */ /* 0x004fc800078e0245 */
[----:B0-----:R-:W-:Y:S02]  /*1610*/  IMAD R69, R27, R72, R69 ;  /* 0x000000481b457224 */ /* 0x001fe400078e0245 */
[----:B------:R-:W0:Y:S02]  /*1620*/  LDS R72, [R75] ;  /* 0x000000004b487984 */ /* 0x000e240000000800 */
[----:B---3--:R-:W-:Y:S02]  /*1630*/  IMAD R71, R60, R76, R69 ;  /* 0x0000004c3c477224 */ /* 0x008fe400078e0245 */
[----:B------:R-:W2:Y:S02]  /*1640*/  @!P0 S2R R69, SR_CgaCtaId ;  /* 0x0000000000458919 */ /* 0x000ea40000008800 */
[----:B------:R-:W-:Y:S01]  /*1650*/  IMAD R73, R61, R74, R71 ;  /* 0x0000004a3d497224 */ /* 0x000fe200078e0247 */
[----:B------:R-:W-:Y:S01]  /*1660*/  LEA R71, R54, R70, 0x2 ;  /* 0x0000004636477211 */ /* 0x000fe200078e10ff */
[----:B------:R-:W-:-:S02]  /*1670*/  IMAD R70, R55, 0x4, R70 ;  /* 0x0000000437467824 */ /* 0x000fc400078e0246 */
[----:B------:R-:W-:-:S03]  /*1680*/  @!P0 VIADD R74, R66, 0x1080 ;  /* 0x00001080424a8836 */ /* 0x000fc60000000000 */
[----:B------:R-:W3:Y:S04]  /*1690*/  LDS R71, [R71] ;  /* 0x0000000047477984 */ /* 0x000ee80000000800 */
[----:B------:R-:W4:Y:S01]  /*16a0*/  LDS R70, [R70] ;  /* 0x0000000046467984 */ /* 0x000f220000000800 */
[----:B0-----:R-:W-:Y:S01]  /*16b0*/  IMAD R72, R63, R72, R73 ;  /* 0x000000483f487224 */ /* 0x001fe200078e0249 */
[----:B--2---:R-:W-:Y:S01]  /*16c0*/  @!P0 LEA R74, R69, R74, 0x18 ;  /* 0x0000004a454a8211 */ /* 0x004fe200078ec0ff */
[----:B------:R-:W-:-:S04]  /*16d0*/  IMAD.IADD R69, R68, 0x1, R19 ;  /* 0x0000000144457824 */ /* 0x000fc800078e0213 */
[----:B------:R-:W-:-:S05]  /*16e0*/  IMAD R69, R69, 0x10, R62 ;  /* 0x0000001045457824 */ /* 0x000fca00078e023e */
[----:B------:R-:W-:-:S05]  /*16f0*/  @!P0 LEA R73, R69, R74, 0x2 ;  /* 0x0000004a45498211 */ /* 0x000fca00078e10ff */
[----:B------:R-:W-:Y:S01]  /*1700*/  @!P0 LDS R74, [R73] ;  /* 0x00000000494a8984 */ /* 0x000fe20000000800 */
[----:B---3--:R-:W-:-:S04]  /*1710*/  IMAD R72, R64, R71, R72 ;  /* 0x0000004740487224 */ /* 0x008fc800078e0248 */
[----:B----4-:R-:W-:-:S05]  /*1720*/  IMAD R72, R65, R70, R72 ;  /* 0x0000004641487224 */ /* 0x010fca00078e0248 */
[----:B------:R-:W0:Y:S02]  /*1730*/  SHFL.DOWN PT, R69, R72, 0x1, 0x1e1f ;  /* 0x083e1f0048457f89 */ /* 0x000e2400000e0000 */
        /* <DEDUP_REMOVED lines=29> */
[----:B------:R-:W-:-:S03]  /*1910*/  IMAD.MOV.U32 R9, RZ, RZ, RZ ;  /* 0x000000ffff097224 */ /* 0x000fc600078e00ff */
[----:B------:R-:W-:-:S04]  /*1920*/  IADD3 R2, PT, PT, R2, 0x1080, RZ ;  /* 0x0000108002027810 */ /* 0x000fc80007ffe0ff */
[----:B0-----:R-:W-:-:S07]  /*1930*/  LEA R12, R3, R2, 0x18 ;  /* 0x00000002030c7211 */ /* 0x001fce00078ec0ff */
.L_x_26947:
        /* <DEDUP_REMOVED lines=9> */
[----:B--2---:R-:W-:Y:S01]  /*19d0*/  IMAD.WIDE R2, R3, 0x4, R10 ;  /* 0x0000000403027825 */ /* 0x004fe200078e020a */
[----:B------:R-:W-:-:S04]  /*19e0*/  IADD3 R7, PT, PT, R7, UR7, RZ ;  /* 0x0000000707077c10 */ /* 0x000fc8000fffe0ff */
[----:B0-----:R0:W-:Y:S07]  /*19f0*/  REDG.E.ADD.STRONG.GPU desc[UR8][R2.64], R13 ;  /* 0x0000000d0200798e */ /* 0x0011ee000c12e108 */
[----:B------:R-:W-:Y:S05]  /*1a00*/  @P0 BRA `(.L_x_26947) ;  /* 0xfffffffc00cc0947 */ /* 0x000fea000383ffff */
.L_x_26946:
[----:B------:R-:W-:Y:S05]  /*1a10*/  BSYNC.RECONVERGENT B0 ;  /* 0x0000000000007941 */ /* 0x000fea0003800200 */
.L_x_26945:
[----:B------:R-:W2:Y:S01]  /*1a20*/  S2UR UR5, SR_CgaCtaId ;  /* 0x00000000000579c3 */ /* 0x000ea20000008800 */
[----:B------:R-:W-:Y:S01]  /*1a30*/  UMOV UR4, 0x400 ;  /* 0x0000040000047882 */ /* 0x000fe20000000000 */
[----:B------:R-:W-:Y:S01]  /*1a40*/  VIADD R16, R7, UR7 ;  /* 0x0000000707107c36 */ /* 0x000fe20008000000 */
[----:B------:R-:W-:-:S05]  /*1a50*/  UIADD3 UR4, UPT, UPT, UR4, 0x1080, URZ ;  /* 0x0000108004047890 */ /* 0x000fca000fffe0ff */
[----:B------:R-:W3:Y:S08]  /*1a60*/  LDC R22, c[0x0][0x360] ;  /* 0x0000d800ff167b82 */ /* 0x000ef00000000800 */
[----:B0-----:R-:W0:Y:S01]  /*1a70*/  LDC.64 R2, c[0x0][0x3a0] ;  /* 0x0000e800ff027b82 */ /* 0x001e220000000a00 */
[----:B--2---:R-:W-:-:S06]  /*1a80*/  ULEA UR4, UR5, UR4, 0x18 ;  /* 0x0000000405047291 */ /* 0x004fcc000f8ec0ff */
[----:B------:R-:W-:Y:S01]  /*1a90*/  LEA R17, R7, UR4, 0x2 ;  /* 0x0000000407117c11 */ /* 0x000fe2000f8e10ff */
[C-C-:B---3--:R-:W-:Y:S02]  /*1aa0*/  IMAD R4, R22.reuse, 0x2, R7.reuse ;  /* 0x0000000216047824 */ /* 0x148fe400078e0207 */
[----:B------:R-:W-:-:S07]  /*1ab0*/  IMAD R6, R22, 0x3, R7 ;  /* 0x0000000316067824 */ /* 0x000fce00078e0207 */
.L_x_26948:
[----:B-1----:R-:W-:Y:S01]  /*1ac0*/  IMAD.SHL.U32 R31, R5, 0x4, RZ ;  /* 0x00000004051f7824 */ /* 0x002fe200078e00ff */
[C---:B--2---:R-:W-:Y:S01]  /*1ad0*/  LEA R12, R22.reuse, R17, 0x3 ;  /* 0x00000011160c7211 */ /* 0x044fe200078e18ff */
[----:B------:R-:W-:Y:S01]  /*1ae0*/  IMAD R18, R22, 0xc, R17 ;  /* 0x0000000c16127824 */ /* 0x000fe200078e0211 */
[----:B------:R-:W1:Y:S01]  /*1af0*/  LDS R19, [R17] ;  /* 0x0000000011137984 */ /* 0x000e620000000800 */
[----:B------:R-:W-:Y:S01]  /*1b00*/  IMAD.IADD R10, R17, 0x1, R31 ;  /* 0x00000001110a7824 */ /* 0x000fe200078e021f */
[C---:B------:R-:W-:Y:S02]  /*1b10*/  LOP3.LUT R29, R7.reuse, 0xf, RZ, 0xc0, !PT ;  /* 0x0000000f071d7812 */ /* 0x040fe400078ec0ff */
[----:B------:R-:W-:Y:S01]  /*1b20*/  LDS R23, [R12] ;  /* 0x000000000c177984 */ /* 0x000fe20000000800 */
[----:B------:R-:W-:Y:S02]  /*1b30*/  SHF.R.U32.HI R27, RZ, 0x4, R7 ;  /* 0x00000004ff1b7819 */ /* 0x000fe40000011607 */
[----:B------:R-:W-:Y:S01]  /*1b40*/  LOP3.LUT R9, R16, 0xf, RZ, 0xc0, !PT ;  /* 0x0000000f10097812 */ /* 0x000fe200078ec0ff */
[----:B------:R2:W3:Y:S01]  /*1b50*/  LDS R21, [R10] ;  /* 0x000000000a157984 */ /* 0x0004e20000000800 */
[----:B------:R-:W-:Y:S01]  /*1b60*/  LOP3.LUT R13, R4, 0xf, RZ, 0xc0, !PT ;  /* 0x0000000f040d7812 */ /* 0x000fe200078ec0ff */
[----:B------:R-:W-:Y:S01]  /*1b70*/  IMAD.IADD R29, R0, 0x1, R29 ;  /* 0x00000001001d7824 */ /* 0x000fe200078e021d */
[----:B------:R-:W-:Y:S01]  /*1b80*/  LOP3.LUT R15, R6, 0xf, RZ, 0xc0, !PT ;  /* 0x0000000f060f7812 */ /* 0x000fe200078ec0ff */
[----:B------:R-:W4:Y:S01]  /*1b90*/  LDS R25, [R18] ;  /* 0x0000000012197984 */ /* 0x000f220000000800 */
[----:B------:R-:W-:Y:S01]  /*1ba0*/  IADD3 R7, PT, PT, R7, UR7, R22 ;  /* 0x0000000707077c10 */ /* 0x000fe2000fffe016 */
[C---:B------:R-:W-:Y:S01]  /*1bb0*/  IMAD.IADD R9, R0.reuse, 0x1, R9 ;  /* 0x0000000100097824 */ /* 0x040fe200078e0209 */
[----:B------:R-:W-:Y:S01]  /*1bc0*/  SHF.R.U32.HI R8, RZ, 0x4, R16 ;  /* 0x00000004ff087819 */ /* 0x000fe20000011610 */
[C---:B--2---:R-:W-:Y:S01]  /*1bd0*/  IMAD.IADD R10, R0.reuse, 0x1, R13 ;  /* 0x00000001000a7824 */ /* 0x044fe200078e020d */
[----:B------:R-:W-:Y:S01]  /*1be0*/  IADD3 R7, PT, PT, R7, UR7, R22 ;  /* 0x0000000707077c10 */ /* 0x000fe2000fffe016 */
[----:B------:R-:W-:Y:S01]  /*1bf0*/  IMAD.IADD R15, R0, 0x1, R15 ;  /* 0x00000001000f7824 */ /* 0x000fe200078e020f */
[----:B------:R-:W-:Y:S01]  /*1c00*/  SHF.R.U32.HI R11, RZ, 0x4, R4 ;  /* 0x00000004ff0b7819 */ /* 0x000fe20000011604 */
[-C--:B------:R-:W-:Y:S01]  /*1c10*/  IMAD R27, R27, R20.reuse, R29 ;  /* 0x000000141b1b7224 */ /* 0x080fe200078e021d */
[----:B------:R-:W-:Y:S01]  /*1c20*/  SHF.R.U32.HI R14, RZ, 0x4, R6 ;  /* 0x00000004ff0e7819 */ /* 0x000fe20000011606 */
[-C--:B------:R-:W-:Y:S01]  /*1c30*/  IMAD R9, R8, R20.reuse, R9 ;  /* 0x0000001408097224 */ /* 0x080fe200078e0209 */
[----:B------:R-:W-:Y:S01]  /*1c40*/  ISETP.GE.U32.AND P0, PT, R7, 0x400, PT ;  /* 0x000004000700780c */ /* 0x000fe20003f06070 */
[----:B------:R-:W-:-:S02]  /*1c50*/  IMAD R11, R11, R20, R10 ;  /* 0x000000140b0b7224 */ /* 0x000fc400078e020a */
[----:B------:R-:W-:Y:S02]  /*1c60*/  IMAD R13, R14, R20, R15 ;  /* 0x000000140e0d7224 */ /* 0x000fe400078e020f */
[----:B0-----:R-:W-:-:S04]  /*1c70*/  IMAD.WIDE R14, R27, 0x4, R2 ;  /* 0x000000041b0e7825 */ /* 0x001fc800078e0202 */
[----:B------:R-:W-:-:S04]  /*1c80*/  IMAD.WIDE R8, R9, 0x4, R2 ;  /* 0x0000000409087825 */ /* 0x000fc800078e0202 */
[----:B------:R-:W-:-:S04]  /*1c90*/  IMAD.WIDE R10, R11, 0x4, R2 ;  /* 0x000000040b0a7825 */ /* 0x000fc800078e0202 */
[----:B------:R-:W-:Y:S01]  /*1ca0*/  IMAD.WIDE R12, R13, 0x4, R2 ;  /* 0x000000040d0c7825 */ /* 0x000fe200078e0202 */
[----:B-1----:R2:W-:Y:S01]  /*1cb0*/  REDG.E.ADD.STRONG.GPU desc[UR8][R14.64], R19 ;  /* 0x000000130e00798e */ /* 0x0025e2000c12e108 */
[----:B------:R-:W-:-:S03]  /*1cc0*/  IADD3 R4, PT, PT, R4, R31, RZ ;  /* 0x0000001f04047210 */ /* 0x000fc60007ffe0ff */
[----:B---3--:R2:W-:Y:S04]  /*1cd0*/  REDG.E.ADD.STRONG.GPU desc[UR8][R8.64], R21 ;  /* 0x000000150800798e */ /* 0x0085e8000c12e108 */
[----:B------:R2:W-:Y:S01]  /*1ce0*/  REDG.E.ADD.STRONG.GPU desc[UR8][R10.64], R23 ;  /* 0x000000170a00798e */ /* 0x0005e2000c12e108 */
[----:B------:R-:W-:-:S03]  /*1cf0*/  IMAD.IADD R6, R6, 0x1, R31 ;  /* 0x0000000106067824 */ /* 0x000fc600078e021f */
[----:B----4-:R2:W-:Y:S01]  /*1d00*/  REDG.E.ADD.STRONG.GPU desc[UR8][R12.64], R25 ;  /* 0x000000190c00798e */ /* 0x0105e2000c12e108 */
[----:B------:R-:W-:Y:S02]  /*1d10*/  IMAD.IADD R16, R16, 0x1, R31 ;  /* 0x0000000110107824 */ /* 0x000fe400078e021f */
[----:B------:R-:W-:Y:S01]  /*1d20*/  IMAD R17, R22, 0x10, R17 ;  /* 0x0000001016117824 */ /* 0x000fe200078e0211 */
[----:B------:R-:W-:Y:S06]  /*1d30*/  @!P0 BRA `(.L_x_26948) ;  /* 0xfffffffc00608947 */ /* 0x000fec000383ffff */
[----:B------:R-:W-:Y:S05]  /*1d40*/  EXIT ;  /* 0x000000000000794d */ /* 0x000fea0003800000 */
        .weak           $__internal_529_$__cuda_sm20_div_u16
        .type           $__internal_529_$__cuda_sm20_div_u16,@function
        .size           $__internal_529_$__cuda_sm20_div_u16,(.L_x_39032 - $__internal_529_$__cuda_sm20_div_u16)
$__internal_529_$__cuda_sm20_div_u16:
        /* <DEDUP_REMOVED lines=12> */
[----:B0-----:R-:W-:-:S05]  /*1e10*/  FMUL R11, R11, R12 ;  /* 0x0000000c0b0b7220 */ /* 0x001fca0000400000 */
[----:B------:R-:W-:-:S05]  /*1e20*/  IADD3 R11, PT, PT, R11, 0x2, RZ ;  /* 0x000000020b0b7810 */ /* 0x000fca0007ffe0ff */
[----:B------:R-:W-:Y:S01]  /*1e30*/  FMUL.RZ R11, R8, R11 ;  /* 0x0000000b080b7220 */ /* 0x000fe2000040c000 */
[----:B------:R-:W-:-:S05]  /*1e40*/  IMAD.MOV.U32 R8, RZ, RZ, R14 ;  /* 0x000000ffff087224 */ /* 0x000fca00078e000e */
[----:B------:R-:W0:Y:S02]  /*1e50*/  F2I.U32.TRUNC.NTZ R11, R11 ;  /* 0x0000000b000b7305 */ /* 0x000e24000020f000 */
[----:B0-----:R-:W-:Y:S01]  /*1e60*/  LOP3.LUT R13, R11, 0xffff, RZ, 0xc0, !PT ;  /* 0x0000ffff0b0d7812 */ /* 0x001fe200078ec0ff */
[----:B------:R-:W-:Y:S01]  /*1e70*/  @!P0 IMAD.MOV.U32 R13, RZ, RZ, -0x1 ;  /* 0xffffffffff0d8424 */ /* 0x000fe200078e00ff */
[----:B------:R-:W-:Y:S06]  /*1e80*/  RET.REL.NODEC R8 `(_Z9cuda_gemmIiLi128ELi1ELi1ELi2048ELi128ELi128ELi64ELi0ELi1EEviiiPT_S1_S1_iii) ;  /* 0xffffffe0085c7950 */ /* 0x000fec0003c3ffff */
.L_x_26949:
        /* <DEDUP_REMOVED lines=15> */
.L_x_39032:


//--------------------- .text._Z9cuda_gemmIiLi128ELi1ELi1ELi2048ELi128ELi128ELi64ELi0ELi0EEviiiPT_S1_S1_iii --------------------------
	.section	.text._Z9cuda_gemmIiLi128ELi1ELi1ELi2048ELi128ELi128ELi64ELi0ELi0EEviiiPT_S1_S1_iii,"ax",@progbits
	.align	128
        .global         _Z9cuda_gemmIiLi128ELi1ELi1ELi2048ELi128ELi128ELi64ELi0ELi0EEviiiPT_S1_S1_iii
        .type           _Z9cuda_gemmIiLi128ELi1ELi1ELi2048ELi128ELi128ELi64ELi0ELi0EEviiiPT_S1_S1_iii,@function
        .size           _Z9cuda_gemmIiLi128ELi1ELi1ELi2048ELi128ELi128ELi64ELi0ELi0EEviiiPT_S1_S1_iii,(.L_x_39034 - _Z9cuda_gemmIiLi128ELi1ELi1ELi2048ELi128ELi128ELi64ELi0ELi0EEviiiPT_S1_S1_iii)
        .other          _Z9cuda_gemmIiLi128ELi1ELi1ELi2048ELi128ELi128ELi64ELi0ELi0EEviiiPT_S1_S1_iii,@"STO_CUDA_ENTRY STV_DEFAULT"
_Z9cuda_gemmIiLi128ELi1ELi1ELi2048ELi128ELi128ELi64ELi0ELi0EEviiiPT_S1_S1_iii:
.text._Z9cuda_gemmIiLi128ELi1ELi1ELi2048ELi128ELi128ELi64ELi0ELi0EEviiiPT_S1_S1_iii:
        /* <DEDUP_REMOVED lines=63> */
[----:B------:R-:W-:Y:S05]  /*03f0*/  CALL.REL.NOINC `($__internal_531_$__cuda_sm20_div_u16) ;  /* 0x0000003c003c7944 */ /* 0x000fea0003c00000 */
        /* <DEDUP_REMOVED lines=11> */
.L_x_26952:
[----:B------:R-:W-:Y:S01]  /*04b0*/  LEA R10, R7, R8, 0x2 ;  /* 0x00000008070a7211 */ /* 0x000fe200078e10ff */
[----:B------:R-:W-:Y:S02]  /*04c0*/  VIADD R9, R9, 0x1 ;  /* 0x0000000109097836 */ /* 0x000fe40000000000 */
[----:B------:R-:W-:Y:S02]  /*04d0*/  VIADD R7, R7, UR10 ;  /* 0x0000000a07077c36 */ /* 0x000fe40008000000 */
[----:B------:R0:W-:Y:S01]  /*04e0*/  STS [R10], RZ ;  /* 0x000000ff0a007388 */ /* 0x0001e20000000800 */
[----:B------:R-:W-:-:S04]  /*04f0*/  LOP3.LUT R11, R9, R6, RZ, 0x3c, !PT ;  /* 0x00000006090b7212 */ /* 0x000fc800078e3cff */
[----:B------:R-:W-:-:S13]  /*0500*/  ISETP.NE.AND P0, PT, R11, 0x2, PT ;  /* 0x000000020b00780c */ /* 0x000fda0003f05270 */
[----:B0-----:R-:W-:Y:S05]  /*0510*/  @P0 BRA `(.L_x_26952) ;  /* 0xfffffffc00e40947 */ /* 0x001fea000383ffff */
.L_x_26951:
[----:B------:R-:W-:Y:S05]  /*0520*/  BSYNC.RECONVERGENT B0 ;  /* 0x0000000000007941 */ /* 0x000fea0003800200 */
.L_x_26950:
[----:B------:R-:W0:Y:S01]  /*0530*/  S2UR UR5, SR_CgaCtaId ;  /* 0x00000000000579c3 */ /* 0x000e220000008800 */
[----:B------:R-:W-:Y:S01]  /*0540*/  UMOV UR4, 0x400 ;  /* 0x0000040000047882 */ /* 0x000fe20000000000 */
[----:B------:R-:W-:Y:S01]  /*0550*/  BSSY.RECONVERGENT B0, `(.L_x_26953) ;  /* 0x000000e000007945 */ /* 0x000fe20003800200 */
[----:B------:R-:W-:Y:S02]  /*0560*/  UIADD3 UR4, UPT, UPT, UR4, 0x1080, URZ ;  /* 0x0000108004047890 */ /* 0x000fe4000fffe0ff */
[----:B------:R-:W-:Y:S02]  /*0570*/  USHF.L.U32 UR6, UR10, 0x2, URZ ;  /* 0x000000020a067899 */ /* 0x000fe400080006ff */
[----:B0-----:R-:W-:-:S12]  /*0580*/  ULEA UR4, UR5, UR4, 0x18 ;  /* 0x0000000405047291 */ /* 0x001fd8000f8ec0ff */
.L_x_26954:
        /* <DEDUP_REMOVED lines=11> */
.L_x_26953:
[----:B------:R-:W1:Y:S01]  /*0640*/  I2F.U32.RP R12, UR6 ;  /* 0x00000006000c7d06 */ /* 0x000e620008209000 */
[----:B------:R-:W-:Y:S01]  /*0650*/  LEA R7, R67, UR6, 0x2 ;  /* 0x0000000643077c11 */ /* 0x000fe2000f8e10ff */
[----:B------:R-:W2:Y:S01]  /*0660*/  LDC R39, c[0x0][0x3ac] ;  /* 0x0000eb00ff277b82 */ /* 0x000ea20000000800 */
[----:B------:R-:W-:Y:S01]  /*0670*/  ISETP.NE.U32.AND P2, PT, RZ, UR6, PT ;  /* 0x00000006ff007c0c */ /* 0x000fe2000bf45070 */
[C---:B------:R-:W-:Y:S01]  /*0680*/  VIADD R14, R40.reuse, 0x4 ;  /* 0x00000004280e7836 */ /* 0x040fe20000000000 */
[C---:B------:R-:W-:Y:S01]  /*0690*/  ISETP.GE.U32.AND P0, PT, R7.reuse, 0x200, PT ;  /* 0x000002000700780c */ /* 0x040fe20003f06070 */
[C---:B------:R-:W-:Y:S01]  /*06a0*/  VIADD R15, R40.reuse, 0x6 ;  /* 0x00000006280f7836 */ /* 0x040fe20000000000 */
[----:B0-----:R-:W-:Y:S01]  /*06b0*/  VIMNMX.U32 R10, PT, PT, R7, 0x200, !PT ;  /* 0x00000200070a7848 */ /* 0x001fe20007fe0000 */
[C---:B------:R-:W-:Y:S01]  /*06c0*/  VIADD R17, R40.reuse, 0x7 ;  /* 0x0000000728117836 */ /* 0x040fe20000000000 */
[----:B------:R-:W-:Y:S01]  /*06d0*/  SEL R11, RZ, 0x1, P0 ;  /* 0x00000001ff0b7807 */ /* 0x000fe20000000000 */
[C---:B------:R-:W-:Y:S01]  /*06e0*/  VIADD R19, R40.reuse, 0x8 ;  /* 0x0000000828137836 */ /* 0x040fe20000000000 */
[C---:B------:R-:W-:Y:S01]  /*06f0*/  LOP3.LUT R28, R40.reuse, 0x8, RZ, 0x3c, !PT ;  /* 0x00000008281c7812 */ /* 0x040fe200078e3cff */
[----:B------:R-:W-:Y:S01]  /*0700*/  VIADD R33, R40, 0xa ;  /* 0x0000000a28217836 */ /* 0x000fe20000000000 */
[----:B------:R-:W-:Y:S01]  /*0710*/  IADD3 R10, PT, PT, R10, -R7, -R11 ;  /* 0x800000070a0a7210 */ /* 0x000fe20007ffe80b */
[C---:B------:R-:W-:Y:S01]  /*0720*/  VIADD R32, R40.reuse, 0x9 ;  /* 0x0000000928207836 */ /* 0x040fe20000000000 */
[----:B-1----:R-:W0:Y:S01]  /*0730*/  MUFU.RCP R12, R12 ;  /* 0x0000000c000c7308 */ /* 0x002e220000001000 */
[----:B------:R-:W-:Y:S01]  /*0740*/  VIADD R34, R40, 0xb ;  /* 0x0000000b28227836 */ /* 0x000fe20000000000 */
[----:B------:R-:W-:Y:S01]  /*0750*/  IADD3 R24, PT, PT, R4, 0x7, RZ ;  /* 0x0000000704187810 */ /* 0x000fe20007ffe0ff */
[----:B------:R-:W-:Y:S01]  /*0760*/  VIADD R35, R40, 0xc ;  /* 0x0000000c28237836 */ /* 0x000fe20000000000 */
[----:B------:R-:W-:Y:S01]  /*0770*/  IADD3 R42, PT, PT, R4, 0xc, RZ ;  /* 0x0000000c042a7810 */ /* 0x000fe20007ffe0ff */
[C---:B------:R-:W-:Y:S01]  /*0780*/  VIADD R36, R40.reuse, 0xd ;  /* 0x0000000d28247836 */ /* 0x040fe20000000000 */
[----:B------:R-:W-:Y:S01]  /*0790*/  IADD3 R41, PT, PT, R5, R28, RZ ;  /* 0x0000001c05297210 */ /* 0x000fe20007ffe0ff */
[----:B------:R-:W-:Y:S01]  /*07a0*/  VIADD R38, R40, 0xf ;  /* 0x0000000f28267836 */ /* 0x000fe20000000000 */
[----:B------:R-:W-:Y:S01]  /*07b0*/  LOP3.LUT R24, R24, 0xf, RZ, 0xc0, !PT ;  /* 0x0000000f18187812 */ /* 0x000fe200078ec0ff */
[----:B------:R-:W-:Y:S01]  /*07c0*/  VIADD R37, R40, 0xe ;  /* 0x0000000e28257836 */ /* 0x000fe20000000000 */
[----:B------:R-:W-:Y:S01]  /*07d0*/  LOP3.LUT R42, R42, 0xf, RZ, 0xc0, !PT ;  /* 0x0000000f2a2a7812 */ /* 0x000fe200078ec0ff */
[----:B------:R-:W-:Y:S01]  /*07e0*/  VIADD R23, R4, 0x6 ;  /* 0x0000000604177836 */ /* 0x000fe20000000000 */
[----:B------:R-:W-:Y:S01]  /*07f0*/  PRMT R16, R16, 0x9910, RZ ;  /* 0x0000991010107816 */ /* 0x000fe200000000ff */
[C---:B------:R-:W-:Y:S01]  /*0800*/  VIADD R27, R4.reuse, 0xb ;  /* 0x0000000b041b7836 */ /* 0x040fe20000000000 */
[----:B------:R-:W-:Y:S01]  /*0810*/  LOP3.LUT R60, R67, 0xf, RZ, 0xc0, !PT ;  /* 0x0000000f433c7812 */ /* 0x000fe200078ec0ff */
[----:B------:R-:W-:Y:S01]  /*0820*/  VIADD R21, R4, 0x4 ;  /* 0x0000000404157836 */ /* 0x000fe20000000000 */
[----:B------:R-:W-:Y:S01]  /*0830*/  LOP3.LUT R52, R23, 0xf, RZ, 0xc0, !PT ;  /* 0x0000000f17347812 */ /* 0x000fe200078ec0ff */
[----:B0-----:R-:W-:Y:S01]  /*0840*/  VIADD R8, R12, 0xffffffe ;  /* 0x0ffffffe0c087836 */ /* 0x001fe20000000000 */
[----:B------:R-:W-:Y:S01]  /*0850*/  LOP3.LUT R56, R27, 0xf, RZ, 0xc0, !PT ;  /* 0x0000000f1b387812 */ /* 0x000fe200078ec0ff */
[----:B------:R-:W-:Y:S01]  /*0860*/  VIADD R12, R40, 0x3 ;  /* 0x00000003280c7836 */ /* 0x000fe20000000000 */
[----:B------:R-:W-:Y:S01]  /*0870*/  LOP3.LUT R50, R21, 0xf, RZ, 0xc0, !PT ;  /* 0x0000000f15327812 */ /* 0x000fe200078ec0ff */
[----:B------:R0:W1:Y:S01]  /*0880*/  F2I.FTZ.U32.TRUNC.NTZ R9, R8 ;  /* 0x0000000800097305 */ /* 0x000062000021f000 */
[C---:B------:R-:W-:Y:S01]  /*0890*/  VIADD R22, R4.reuse, 0x5 ;  /* 0x0000000504167836 */ /* 0x040fe20000000000 */
[----:B------:R-:W-:Y:S01]  /*08a0*/  MOV R21, 0xed0 ;  /* 0x00000ed000157802 */ /* 0x000fe20000000f00 */
[C---:B------:R-:W-:Y:S01]  /*08b0*/  VIADD R25, R4.reuse, 0x9 ;  /* 0x0000000904197836 */ /* 0x040fe20000000000 */
[----:B------:R-:W-:Y:S01]  /*08c0*/  IADD3 R49, PT, PT, R5, R50, RZ ;  /* 0x0000003205317210 */ /* 0x000fe20007ffe0ff */
[----:B------:R-:W-:Y:S01]  /*08d0*/  VIADD R26, R4, 0xa ;  /* 0x0000000a041a7836 */ /* 0x000fe20000000000 */
[----:B------:R-:W-:Y:S01]  /*08e0*/  LOP3.LUT R22, R22, 0xf, RZ, 0xc0, !PT ;  /* 0x0000000f16167812 */ /* 0x000fe200078ec0ff */
[----:B------:R-:W-:Y:S01]  /*08f0*/  VIADD R46, R4, 0xe ;  /* 0x0000000e042e7836 */ /* 0x000fe20000000000 */
[----:B------:R-:W-:Y:S01]  /*0900*/  LOP3.LUT R54, R25, 0xf, RZ, 0xc0, !PT ;  /* 0x0000000f19367812 */ /* 0x000fe200078ec0ff */
[----:B0-----:R-:W-:-:S02]  /*0910*/  HFMA2 R8, -RZ, RZ, 0, 0 ;  /* 0x00000000ff087431 */ /* 0x001fc400000001ff */
[----:B------:R-:W-:Y:S01]  /*0920*/  VIADD R48, R4, 0xffffffff ;  /* 0xffffffff04307836 */ /* 0x000fe20000000000 */
[----:B------:R-:W-:Y:S01]  /*0930*/  LOP3.LUT R26, R26, 0xf, RZ, 0xc0, !PT ;  /* 0x0000000f1a1a7812 */ /* 0x000fe200078ec0ff */
[----:B------:R-:W-:Y:S01]  /*0940*/  VIADD R44, R4, 0xd ;  /* 0x0000000d042c7836 */ /* 0x000fe20000000000 */
[----:B------:R-:W-:Y:S01]  /*0950*/  LOP3.LUT R46, R46, 0xf, RZ, 0xc0, !PT ;  /* 0x0000000f2e2e7812 */ /* 0x000fe200078ec0ff */
[C---:B------:R-:W-:Y:S01]  /*0960*/  IMAD.IADD R51, R5.reuse, 0x1, R52 ;  /* 0x0000000105337824 */ /* 0x040fe200078e0234 */
[----:B------:R-:W-:Y:S01]  /*0970*/  LOP3.LUT R48, R48, 0xf, RZ, 0xc0, !PT ;  /* 0x0000000f30307812 */ /* 0x000fe200078ec0ff */
[----:B-1----:R-:W-:Y:S01]  /*0980*/  IMAD.MOV R13, RZ, RZ, -R9 ;  /* 0x000000ffff0d7224 */ /* 0x002fe200078e0a09 */
[----:B------:R-:W-:Y:S01]  /*0990*/  LOP3.LUT R44, R44, 0xf, RZ, 0xc0, !PT ;  /* 0x0000000f2c2c7812 */ /* 0x000fe200078ec0ff */
[C---:B------:R-:W-:Y:S01]  /*09a0*/  IMAD.IADD R55, R5.reuse, 0x1, R56 ;  /* 0x0000000105377824 */ /* 0x040fe200078e0238 */
[----:B------:R-:W-:Y:S01]  /*09b0*/  IADD3 R53, PT, PT, R5, R54, RZ ;  /* 0x0000003605357210 */ /* 0x000fe20007ffe0ff */
[----:B------:R-:W-:Y:S01]  /*09c0*/  IMAD R13, R13, UR6, RZ ;  /* 0x000000060d0d7c24 */ /* 0x000fe2000f8e02ff */
[C---:B------:R-:W-:Y:S01]  /*09d0*/  IADD3 R57, PT, PT, R5.reuse, R44, RZ ;  /* 0x0000002c05397210 */ /* 0x040fe20007ffe0ff */
[----:B------:R-:W-:-:S02]  /*09e0*/  IMAD.IADD R50, R5, 0x1, R22 ;  /* 0x0000000105327824 */ /* 0x000fc400078e0216 */
[----:B------:R-:W-:-:S04]  /*09f0*/  IMAD.HI.U32 R9, R9, R13, R8 ;  /* 0x0000000d09097227 */ /* 0x000fc800078e0008 */
[----:B------:R-:W-:Y:S02]  /*0a00*/  IMAD.IADD R52, R5, 0x1, R24 ;  /* 0x0000000105347824 */ /* 0x000fe400078e0218 */
[----:B------:R-:W-:-:S04]  /*0a10*/  IMAD.HI.U32 R8, R9, R10, RZ ;  /* 0x0000000a09087227 */ /* 0x000fc800078e00ff */
[----:B------:R-:W-:Y:S02]  /*0a20*/  IMAD.MOV R7, RZ, RZ, -R8 ;  /* 0x000000ffff077224 */ /* 0x000fe400078e0a08 */
[----:B------:R-:W-:Y:S02]  /*0a30*/  VIADD R9, R40, 0x1 ;  /* 0x0000000128097836 */ /* 0x000fe40000000000 */
[----:B------:R-:W-:Y:S02]  /*0a40*/  IMAD R10, R7, UR6, R10 ;  /* 0x00000006070a7c24 */ /* 0x000fe4000f8e020a */
[C---:B------:R-:W-:Y:S02]  /*0a50*/  IMAD.IADD R54, R5.reuse, 0x1, R26 ;  /* 0x0000000105367824 */ /* 0x040fe400078e021a */
[C---:B------:R-:W-:Y:S01]  /*0a60*/  IMAD.IADD R56, R5.reuse, 0x1, R42 ;  /* 0x0000000105387824 */ /* 0x040fe200078e022a */
[----:B------:R-:W-:Y:S01]  /*0a70*/  ISETP.GE.U32.AND P0, PT, R10, UR6, PT ;  /* 0x000000060a007c0c */ /* 0x000fe2000bf06070 */
[----:B------:R-:W-:-:S02]  /*0a80*/  IMAD.IADD R58, R5, 0x1, R46 ;  /* 0x00000001053a7824 */ /* 0x000fc400078e022e */
[----:B------:R-:W-:-:S10]  /*0a90*/  IMAD.IADD R59, R5, 0x1, R48 ;  /* 0x00000001053b7824 */ /* 0x000fd400078e0230 */
[----:B------:R-:W-:Y:S02]  /*0aa0*/  @P0 VIADD R10, R10, -UR6 ;  /* 0x800000060a0a0c36 */ /* 0x000fe40008000000 */
[----:B------:R-:W-:Y:S01]  /*0ab0*/  @P0 VIADD R8, R8, 0x1 ;  /* 0x0000000108080836 */ /* 0x000fe20000000000 */
[----:B--2---:R-:W-:Y:S02]  /*0ac0*/  ISETP.GE.AND P0, PT, R9, R39, PT ;  /* 0x000000270900720c */ /* 0x004fe40003f06270 */
[----:B------:R-:W-:Y:S01]  /*0ad0*/  ISETP.GE.U32.AND P1, PT, R10, UR6, PT ;  /* 0x000000060a007c0c */ /* 0x000fe2000bf26070 */
[----:B------:R-:W-:-:S12]  /*0ae0*/  VIADD R10, R40, 0x2 ;  /* 0x00000002280a7836 */ /* 0x000fd80000000000 */
[----:B------:R-:W-:Y:S02]  /*0af0*/  @P1 IADD3 R8, PT, PT, R8, 0x1, RZ ;  /* 0x0000000108081810 */ /* 0x000fe40007ffe0ff */
[----:B------:R-:W-:Y:S02]  /*0b00*/  @!P2 LOP3.LUT R8, RZ, UR6, RZ, 0x33, !PT ;  /* 0x00000006ff08ac12 */ /* 0x000fe4000f8e33ff */
[-C--:B------:R-:W-:Y:S02]  /*0b10*/  ISETP.GE.AND P1, PT, R10, R39.reuse, PT ;  /* 0x000000270a00720c */ /* 0x080fe40003f26270 */
[----:B------:R-:W-:Y:S02]  /*0b20*/  IADD3 R7, PT, PT, R11, R8, RZ ;  /* 0x000000080b077210 */ /* 0x000fe40007ffe0ff */
[----:B------:R-:W-:Y:S02]  /*0b30*/  ISETP.GE.AND P2, PT, R12, R39, PT ;  /* 0x000000270c00720c */ /* 0x000fe40003f46270 */
[----:B------:R-:W-:-:S02]  /*0b40*/  SEL R8, R39, RZ, P0 ;  /* 0x000000ff27087207 */ /* 0x000fc40000000000 */
[C---:B------:R-:W-:Y:S02]  /*0b50*/  SEL R11, R39.reuse, RZ, P1 ;  /* 0x000000ff270b7207 */ /* 0x040fe40000800000 */
[----:B------:R-:W-:Y:S01]  /*0b60*/  SEL R13, R39, RZ, P2 ;  /* 0x000000ff270d7207 */ /* 0x000fe20001000000 */
[----:B------:R-:W-:Y:S01]  /*0b70*/  IMAD.IADD R8, R9, 0x1, -R8 ;  /* 0x0000000109087824 */ /* 0x000fe200078e0a08 */
[----:B------:R-:W-:Y:S01]  /*0b80*/  ISETP.GE.AND P0, PT, R14, R39, PT ;  /* 0x000000270e00720c */ /* 0x000fe20003f06270 */
        /* <DEDUP_REMOVED lines=14> */
[----:B------:R-:W-:-:S02]  /*0c70*/  IADD3 R14, PT, PT, R17, -R20, RZ ;  /* 0x80000014110e7210 */ /* 0x000fc40007ffe0ff */
[----:B------:R-:W-:Y:S02]  /*0c80*/  SEL R20, R39, RZ, P0 ;  /* 0x000000ff27147207 */ /* 0x000fe40000000000 */
[-C--:B------:R-:W-:Y:S02]  /*0c90*/  ISETP.GE.AND P1, PT, R33, R39.reuse, PT ;  /* 0x000000272100720c */ /* 0x080fe40003f26270 */
[----:B------:R-:W-:Y:S02]  /*0ca0*/  ISETP.GE.AND P0, PT, R32, R39, PT ;  /* 0x000000272000720c */ /* 0x000fe40003f06270 */
[----:B------:R-:W-:Y:S02]  /*0cb0*/  IADD3 R15, PT, PT, R19, -R20, RZ ;  /* 0x80000014130f7210 */ /* 0x000fe40007ffe0ff */
[C---:B------:R-:W-:Y:S02]  /*0cc0*/  SEL R20, R39.reuse, RZ, P1 ;  /* 0x000000ff27147207 */ /* 0x040fe40000800000 */
[----:B------:R-:W-:-:S02]  /*0cd0*/  SEL R17, R39, RZ, P0 ;  /* 0x000000ff27117207 */ /* 0x000fc40000000000 */
[-C--:B------:R-:W-:Y:S01]  /*0ce0*/  ISETP.GE.AND P2, PT, R34, R39.reuse, PT ;  /* 0x000000272200720c */ /* 0x080fe20003f46270 */
[----:B------:R-:W-:Y:S01]  /*0cf0*/  IMAD.IADD R33, R33, 0x1, -R20 ;  /* 0x0000000121217824 */ /* 0x000fe200078e0a14 */
[-C--:B------:R-:W-:Y:S01]  /*0d00*/  ISETP.GE.AND P0, PT, R35, R39.reuse, PT ;  /* 0x000000272300720c */ /* 0x080fe20003f06270 */
[----:B------:R-:W-:Y:S01]  /*0d10*/  IMAD.IADD R32, R32, 0x1, -R17 ;  /* 0x0000000120207824 */ /* 0x000fe200078e0a11 */
[C---:B------:R-:W-:Y:S02]  /*0d20*/  SEL R19, R39.reuse, RZ, P2 ;  /* 0x000000ff27137207 */ /* 0x040fe40001000000 */
[----:B------:R-:W-:Y:S02]  /*0d30*/  SEL R20, R39, RZ, P0 ;  /* 0x000000ff27147207 */ /* 0x000fe40000000000 */
[-C--:B------:R-:W-:Y:S02]  /*0d40*/  ISETP.GE.AND P0, PT, R36, R39.reuse, PT ;  /* 0x000000272400720c */ /* 0x080fe40003f06270 */
[----:B------:R-:W-:-:S02]  /*0d50*/  ISETP.GE.AND P2, PT, R38, R39, PT ;  /* 0x000000272600720c */ /* 0x000fc40003f46270 */
[----:B------:R-:W-:Y:S02]  /*0d60*/  ISETP.GE.AND P1, PT, R37, R39, PT ;  /* 0x000000272500720c */ /* 0x000fe40003f26270 */
[----:B------:R-:W-:Y:S02]  /*0d70*/  IADD3 R34, PT, PT, R34, -R19, RZ ;  /* 0x8000001322227210 */ /* 0x000fe40007ffe0ff */
[----:B------:R-:W-:Y:S02]  /*0d80*/  IADD3 R35, PT, PT, R35, -R20, RZ ;  /* 0x8000001423237210 */ /* 0x000fe40007ffe0ff */
[C---:B------:R-:W-:Y:S02]  /*0d90*/  SEL R17, R39.reuse, RZ, P0 ;  /* 0x000000ff27117207 */ /* 0x040fe40000000000 */
[C---:B------:R-:W-:Y:S02]  /*0da0*/  SEL R19, R39.reuse, RZ, P2 ;  /* 0x000000ff27137207 */ /* 0x040fe40001000000 */
[----:B------:R-:W-:Y:S01]  /*0db0*/  SEL R20, R39, RZ, P1 ;  /* 0x000000ff27147207 */ /* 0x000fe20000800000 */
[----:B------:R-:W-:Y:S01]  /*0dc0*/  IMAD.IADD R36, R36, 0x1, -R17 ;  /* 0x0000000124247824 */ /* 0x000fe200078e0a11 */
[----:B------:R-:W-:Y:S01]  /*0dd0*/  ISETP.GE.AND P0, PT, R40, R39, PT ;  /* 0x000000272800720c */ /* 0x000fe20003f06270 */
[----:B------:R-:W-:-:S02]  /*0de0*/  IMAD.IADD R38, R38, 0x1, -R19 ;  /* 0x0000000126267824 */ /* 0x000fc400078e0a13 */
[----:B------:R-:W-:Y:S01]  /*0df0*/  IMAD.IADD R37, R37, 0x1, -R20 ;  /* 0x0000000125257824 */ /* 0x000fe200078e0a14 */
[C---:B------:R-:W-:Y:S01]  /*0e00*/  IADD3 R20, PT, PT, R4.reuse, 0x3, RZ ;  /* 0x0000000304147810 */ /* 0x040fe20007ffe0ff */
[C---:B------:R-:W-:Y:S01]  /*0e10*/  VIADD R17, R4.reuse, 0x1 ;  /* 0x0000000104117836 */ /* 0x040fe20000000000 */
[----:B------:R-:W-:Y:S01]  /*0e20*/  SEL R39, R39, RZ, P0 ;  /* 0x000000ff27277207 */ /* 0x000fe20000000000 */
[----:B------:R-:W-:Y:S01]  /*0e30*/  VIADD R19, R4, 0x2 ;  /* 0x0000000204137836 */ /* 0x000fe20000000000 */
[----:B------:R-:W-:Y:S02]  /*0e40*/  LOP3.LUT R20, R20, 0xf, RZ, 0xc0, !PT ;  /* 0x0000000f14147812 */ /* 0x000fe400078ec0ff */
[----:B------:R-:W-:Y:S02]  /*0e50*/  LOP3.LUT R28, R17, 0xf, RZ, 0xc0, !PT ;  /* 0x0000000f111c7812 */ /* 0x000fe400078ec0ff */
[----:B------:R-:W-:Y:S01]  /*0e60*/  LOP3.LUT R30, R19, 0xf, RZ, 0xc0, !PT ;  /* 0x0000000f131e7812 */ /* 0x000fe200078ec0ff */
[----:B------:R-:W-:Y:S01]  /*0e70*/  IMAD.IADD R47, R5, 0x1, R20 ;  /* 0x00000001052f7824 */ /* 0x000fe200078e0214 */
[C---:B------:R-:W-:Y:S01]  /*0e80*/  IADD3 R39, PT, PT, R40.reuse, -R39, RZ ;  /* 0x8000002728277210 */ /* 0x040fe20007ffe0ff */
[----:B------:R-:W-:-:S02]  /*0e90*/  IMAD.IADD R40, R40, 0x1, R5 ;  /* 0x0000000128287824 */ /* 0x000fc400078e0205 */
[C---:B------:R-:W-:Y:S02]  /*0ea0*/  IMAD.IADD R43, R5.reuse, 0x1, R28 ;  /* 0x00000001052b7824 */ /* 0x040fe400078e021c */
[----:B------:R-:W-:-:S07]  /*0eb0*/  IMAD.IADD R45, R5, 0x1, R30 ;  /* 0x00000001052d7824 */ /* 0x000fce00078e021e */
[----:B------:R-:W-:Y:S05]  /*0ec0*/  CALL.REL.NOINC `($__internal_530_$__cuda_sm20_div_s16) ;  /* 0x0000003000287944 */ /* 0x000fea0003c00000 */
        /* <DEDUP_REMOVED lines=15> */
.L_x_26999:
[----:B0-----:R-:W0:Y:S01]  /*0fc0*/  S2UR UR4, SR_CTAID.X ;  /* 0x00000000000479c3 */ /* 0x001e220000002500 */
[----:B-1----:R-:W1:Y:S01]  /*0fd0*/  S2R R65, SR_CTAID.Z ;  /* 0x0000000000417919 */ /* 0x002e620000002700 */
[----:B------:R-:W-:Y:S01]  /*0fe0*/  LOP3.LUT R26, R7, 0x3, RZ, 0xc0, !PT ;  /* 0x00000003071a7812 */ /* 0x000fe200078ec0ff */
[----:B------:R-:W-:Y:S01]  /*0ff0*/  BSSY.RECONVERGENT B0, `(.L_x_26955) ;  /* 0x0000033000007945 */ /* 0x000fe20003800200 */
[----:B------:R-:W-:Y:S01]  /*1000*/  PLOP3.LUT P1, PT, P0, PT, PT, 0x80, 0x8 ;  /* 0x000000000008781c */ /* 0x000fe2000072f070 */
[----:B------:R-:W-:Y:S01]  /*1010*/  IMAD.SHL.U32 R25, R3, 0x4, RZ ;  /* 0x0000000403197824 */ /* 0x000fe200078e00ff */
[----:B------:R-:W-:Y:S02]  /*1020*/  ISETP.NE.AND P0, PT, R26, 0x3, PT ;  /* 0x000000031a00780c */ /* 0x000fe40003f05270 */
[----:B------:R-:W2:Y:S01]  /*1030*/  LDC R17, c[0x0][0x388] ;  /* 0x0000e200ff117b82 */ /* 0x000ea20000000800 */
[----:B------:R-:W-:Y:S02]  /*1040*/  ISETP.GE.U32.AND P3, PT, R7, 0x3, PT ;  /* 0x000000030700780c */ /* 0x000fe40003f66070 */
        /* <DEDUP_REMOVED lines=34> */
[----:B------:R-:W-:-:S05]  /*1270*/  @P0 IMAD R19, R19, R23, R18 ;  /* 0x0000001713130224 */ /* 0x000fca00078e0212 */
[----:B------:R-:W-:-:S05]  /*1280*/  @P0 IADD3 R19, PT, PT, R64, R19, RZ ;  /* 0x0000001340130210 */ /* 0x000fca0007ffe0ff */
[----:B------:R-:W-:Y:S02]  /*1290*/  @P0 IMAD.WIDE R20, R19, 0x4, R20 ;  /* 0x0000000413140825 */ /* 0x000fe400078e0214 */
[----:B------:R-:W2:Y:S04]  /*12a0*/  LDG.E.128 R16, desc[UR8][R16.64] ;  /* 0x0000000810107981 */ /* 0x000ea8000c1e1d00 */
[----:B------:R-:W3:Y:S01]  /*12b0*/  @P0 LDG.E.128 R20, desc[UR8][R20.64] ;  /* 0x0000000814140981 */ /* 0x000ee2000c1e1d00 */
[----:B------:R-:W0:Y:S01]  /*12c0*/  LDC R27, c[0x0][0x360] ;  /* 0x0000d800ff1b7b82 */ /* 0x000e220000000800 */
[----:B------:R-:W-:Y:S02]  /*12d0*/  @P0 IMAD.IADD R74, R74, 0x1, R25 ;  /* 0x000000014a4a0824 */ /* 0x000fe400078e0219 */
[----:B0-----:R-:W-:-:S04]  /*12e0*/  IMAD R24, R27, 0x10, R24 ;  /* 0x000000101b187824 */ /* 0x001fc800078e0218 */
[----:B------:R-:W-:Y:S01]  /*12f0*/  @P0 IMAD R26, R27, 0x10, R24 ;  /* 0x000000101b1a0824 */ /* 0x000fe200078e0218 */
[----:B--2---:R1:W-:Y:S04]  /*1300*/  STS.128 [R24], R16 ;  /* 0x0000001018007388 */ /* 0x0043e80000000c00 */
[----:B---3--:R1:W-:Y:S02]  /*1310*/  @P0 STS.128 [R26], R20 ;  /* 0x000000141a000388 */ /* 0x0083e40000000c00 */
.L_x_26956:
[----:B------:R-:W-:Y:S05]  /*1320*/  BSYNC.RECONVERGENT B0 ;  /* 0x0000000000007941 */ /* 0x000fea0003800200 */
.L_x_26955:
[----:B------:R-:W-:Y:S04]  /*1330*/  BSSY.RECONVERGENT B0, `(.L_x_26957) ;  /* 0x0000035000007945 */ /* 0x000fe80003800200 */
[----:B------:R-:W-:Y:S05]  /*1340*/  @!P3 BRA `(.L_x_26958) ;  /* 0x0000000000ccb947 */ /* 0x000fea0003800000 */
[----:B------:R-:W2:Y:S01]  /*1350*/  S2UR UR6, SR_CgaCtaId ;  /* 0x00000000000679c3 */ /* 0x000ea20000008800 */
[----:B------:R-:W-:Y:S01]  /*1360*/  UMOV UR4, 0x400 ;  /* 0x0000040000047882 */ /* 0x000fe20000000000 */
[----:B------:R-:W-:Y:S01]  /*1370*/  IADD3 R72, PT, PT, R74, R25, RZ ;  /* 0x000000194a487210 */ /* 0x000fe20007ffe0ff */
[----:B------:R-:W-:-:S05]  /*1380*/  UIADD3 UR4, UPT, UPT, UR4, 0x880, URZ ;  /* 0x0000088004047890 */ /* 0x000fca000fffe0ff */
[----:B------:R-:W3:Y:S01]  /*1390*/  LDC R69, c[0x0][0x360] ;  /* 0x0000d800ff457b82 */ /* 0x000ee20000000800 */
[----:B--2---:R-:W-:-:S06]  /*13a0*/  ULEA UR4, UR6, UR4, 0x18 ;  /* 0x0000000406047291 */ /* 0x004fcc000f8ec0ff */
[----:B------:R-:W-:Y:S01]  /*13b0*/  LEA R68, R74, UR4, 0x2 ;  /* 0x000000044a447c11 */ /* 0x000fe2000f8e10ff */
[C-C-:B---3--:R-:W-:Y:S02]  /*13c0*/  IMAD R66, R69.reuse, 0xc, R74.reuse ;  /* 0x0000000c45427824 */ /* 0x148fe400078e024a */
[----:B------:R-:W-:-:S07]  /*13d0*/  IMAD R70, R69, 0x8, R74 ;  /* 0x0000000845467824 */ /* 0x000fce00078e024a */
.L_x_26959:
        /* <DEDUP_REMOVED lines=9> */
[C---:B------:R-:W-:Y:S01]  /*1470*/  IMAD.IADD R17, R64.reuse, 0x1, R17 ;  /* 0x0000000140117824 */ /* 0x040fe200078e0211 */
[----:B------:R-:W-:Y:S01]  /*1480*/  SHF.R.U32.HI R22, RZ, 0x5, R70 ;  /* 0x00000005ff167819 */ /* 0x000fe20000011646 */
[C---:B------:R-:W-:Y:S01]  /*1490*/  IMAD.IADD R27, R64.reuse, 0x1, R25 ;  /* 0x00000001401b7824 */ /* 0x040fe200078e0219 */
[----:B------:R-:W-:Y:S01]  /*14a0*/  IADD3 R23, PT, PT, R64, R19, RZ ;  /* 0x0000001340177210 */ /* 0x000fe20007ffe0ff */
[----:B------:R-:W-:Y:S01]  /*14b0*/  IMAD R17, R16, UR11, R17 ;  /* 0x0000000b10117c24 */ /* 0x000fe2000f8e0211 */
[----:B------:R-:W-:-:S03]  /*14c0*/  SHF.R.U32.HI R24, RZ, 0x5, R66 ;  /* 0x00000005ff187819 */ /* 0x000fc60000011642 */
        /* <DEDUP_REMOVED lines=11> */
[C-C-:B------:R-:W-:Y:S01]  /*1580*/  IMAD R71, R69.reuse, 0x10, R68.reuse ;  /* 0x0000001045477824 */ /* 0x140fe200078e0244 */
[C---:B------:R-:W-:Y:S01]  /*1590*/  LEA R66, R69.reuse, R66, 0x4 ;  /* 0x0000004245427211 */ /* 0x040fe200078e20ff */
[----:B------:R-:W-:-:S02]  /*15a0*/  IMAD R73, R69, 0x20, R68 ;  /* 0x0000002045497824 */ /* 0x000fc400078e0244 */
[C---:B------:R-:W-:Y:S02]  /*15b0*/  IMAD R74, R69.reuse, 0x4, R74 ;  /* 0x00000004454a7824 */ /* 0x040fe400078e024a */
[C---:B------:R-:W-:Y:S02]  /*15c0*/  IMAD R75, R69.reuse, 0x30, R68 ;  /* 0x00000030454b7824 */ /* 0x040fe400078e0244 */
[C---:B------:R-:W-:Y:S02]  /*15d0*/  IMAD R74, R69.reuse, 0x4, R74 ;  /* 0x00000004454a7824 */ /* 0x040fe400078e024a */
[C---:B------:R-:W-:Y:S02]  /*15e0*/  IMAD R70, R69.reuse, 0x10, R70 ;  /* 0x0000001045467824 */ /* 0x040fe400078e0246 */
[C---:B------:R-:W-:Y:S02]  /*15f0*/  IMAD R74, R69.reuse, 0x4, R74 ;  /* 0x00000004454a7824 */ /* 0x040fe400078e024a */
[----:B------:R-:W-:-:S03]  /*1600*/  IMAD R72, R69, 0x10, R72 ;  /* 0x0000001045487824 */ /* 0x000fc600078e0248 */
[----:B------:R-:W-:Y:S01]  /*1610*/  ISETP.GE.U32.AND P0, PT, R74, 0x200, PT ;  /* 0x000002004a00780c */ /* 0x000fe20003f06070 */
[----:B--2---:R0:W-:Y:S04]  /*1620*/  STS.128 [R68], R16 ;  /* 0x0000001044007388 */ /* 0x0041e80000000c00 */
[----:B---3--:R2:W-:Y:S04]  /*1630*/  STS.128 [R71], R20 ;  /* 0x0000001447007388 */ /* 0x0085e80000000c00 */
[----:B----4-:R2:W-:Y:S04]  /*1640*/  STS.128 [R73], R24 ;  /* 0x0000001849007388 */ /* 0x0105e80000000c00 */
[----:B-----5:R2:W-:Y:S01]  /*1650*/  STS.128 [R75], R28 ;  /* 0x0000001c4b007388 */ /* 0x0205e20000000c00 */
[----:B0-----:R-:W-:Y:S01]  /*1660*/  IMAD R68, R69, 0x40, R68 ;  /* 0x0000004045447824 */ /* 0x001fe200078e0244 */
[----:B------:R-:W-:Y:S06]  /*1670*/  @!P0 BRA `(.L_x_26959) ;  /* 0xfffffffc00588947 */ /* 0x000fec000383ffff */
.L_x_26958:
[----:B------:R-:W-:Y:S05]  /*1680*/  BSYNC.RECONVERGENT B0 ;  /* 0x0000000000007941 */ /* 0x000fea0003800200 */
.L_x_26957:
[----:B------:R-:W-:Y:S01]  /*1690*/  LEA R62, R65, R62, 0x6 ;  /* 0x0000003e413e7211 */ /* 0x000fe200078e30ff */
[----:B01----:R-:W-:-:S07]  /*16a0*/  IMAD.MOV.U32 R18, RZ, RZ, RZ ;  /* 0x000000ffff127224 */ /* 0x003fce00078e00ff */
.L_x_26998:
[----:B0-----:R-:W0:Y:S01]  /*16b0*/  S2R R16, SR_CTAID.X ;  /* 0x0000000000107919 */ /* 0x001e220000002500 */
[----:B------:R-:W-:Y:S01]  /*16c0*/  SHF.R.U32.HI R19, RZ, 0x4, R67 ;  /* 0x00000004ff137819 */ /* 0x000fe20000011643 */
[----:B0-----:R-:W-:-:S05]  /*16d0*/  IMAD.SHL.U32 R16, R16, 0x40, RZ ;  /* 0x0000004010107824 */ /* 0x001fca00078e00ff */
[----:B------:R-:W-:-:S04]  /*16e0*/  LOP3.LUT R16, R16, 0x40, RZ, 0xc0, !PT ;  /* 0x0000004010107812 */ /* 0x000fc800078ec0ff */
[----:B------:R-:W-:-:S05]  /*16f0*/  LOP3.LUT R17, R16, 0xf, R67, 0xf8, !PT ;  /* 0x0000000f10117812 */ /* 0x000fca00078ef843 */
[----:B-12---:R-:W-:-:S07]  /*1700*/  IMAD.IADD R23, R17, 0x1, R18 ;  /* 0x0000000111177824 */ /* 0x006fce00078e0212 */
.L_x_26960:
        /* <DEDUP_REMOVED lines=16> */
.L_x_26997:
[----:B-1----:R-:W1:Y:S01]  /*1810*/  S2R R26, SR_CgaCtaId ;  /* 0x00000000001a7919 */ /* 0x002e620000008800 */
[----:B0-----:R-:W-:Y:S01]  /*1820*/  VIMNMX R16, PT, PT, R0, 0x40, PT ;  /* 0x0000004000107848 */ /* 0x001fe20003fe0100 */
[C---:B------:R-:W-:Y:S01]  /*1830*/  VIADD R28, R4.reuse, 0x4 ;  /* 0x00000004041c7836 */ /* 0x040fe20000000000 */
[C---:B------:R-:W-:Y:S01]  /*1840*/  IADD3 R27, PT, PT, R4.reuse, R25, RZ ;  /* 0x00000019041b7210 */ /* 0x040fe20007ffe0ff */
[----:B------:R-:W-:Y:S01]  /*1850*/  VIADD R22, R4, 0x5 ;  /* 0x0000000504167836 */ /* 0x000fe20000000000 */
[----:B------:R-:W-:Y:S01]  /*1860*/  MOV R29, 0x400 ;  /* 0x00000400001d7802 */ /* 0x000fe20000000f00 */
[----:B------:R-:W-:Y:S01]  /*1870*/  IMAD.SHL.U32 R16, R16, 0x2, RZ ;  /* 0x0000000210107824 */ /* 0x000fe200078e00ff */
[----:B------:R-:W-:Y:S01]  /*1880*/  ISETP.GE.AND P3, PT, R2, UR5, PT ;  /* 0x0000000502007c0c */ /* 0x000fe2000bf66270 */
[C---:B------:R-:W-:Y:S01]  /*1890*/  VIADD R68, R4.reuse, 0x6 ;  /* 0x0000000604447836 */ /* 0x040fe20000000000 */
[----:B------:R-:W-:Y:S01]  /*18a0*/  LOP3.LUT R66, R4, 0xf, RZ, 0xc0, !PT ;  /* 0x0000000f04427812 */ /* 0x000fe200078ec0ff */
[----:B------:R-:W-:Y:S01]  /*18b0*/  IMAD.IADD R25, R16, 0x1, R25 ;  /* 0x0000000110197824 */ /* 0x000fe200078e0219 */
[C---:B------:R-:W-:Y:S01]  /*18c0*/  IADD3 R30, PT, PT, R4.reuse, 0x3, RZ ;  /* 0x00000003041e7810 */ /* 0x040fe20007ffe0ff */
[C---:B------:R-:W-:Y:S01]  /*18d0*/  VIADD R16, R4.reuse, 0x2 ;  /* 0x0000000204107836 */ /* 0x040fe20000000000 */
[C---:B------:R-:W-:Y:S01]  /*18e0*/  IADD3 R70, PT, PT, R4.reuse, 0x7, RZ ;  /* 0x0000000704467810 */ /* 0x040fe20007ffe0ff */
[C---:B------:R-:W-:Y:S01]  /*18f0*/  VIADD R72, R4.reuse, 0x9 ;  /* 0x0000000904487836 */ /* 0x040fe20000000000 */
[----:B------:R-:W-:Y:S01]  /*1900*/  LEA R69, R27, R5, 0x5 ;  /* 0x000000051b457211 */ /* 0x000fe200078e28ff */
        /* <DEDUP_REMOVED lines=74> */
.L_x_26996:
[----:B------:R-:W-:-:S05]  /*1db0*/  IMAD R66, R26, 0x84, R71 ;  /* 0x000000841a427824 */ /* 0x000fca00078e0247 */
[----:B-1----:R-:W-:Y:S01]  /*1dc0*/  LEA R72, R61, R66, 0x2 ;  /* 0x000000423d487211 */ /* 0x002fe200078e10ff */
        /* <DEDUP_REMOVED lines=9> */
.L_x_27005:
[----:B0-2---:R-:W-:-:S07]  /*1e60*/  IMAD R73, R65, R74, RZ ;  /* 0x0000004a41497224 */ /* 0x005fce00078e02ff */
.L_x_26964:
[----:B------:R-:W-:-:S13]  /*1e70*/  ISETP.GE.AND P4, PT, R66, 0x2, PT ;  /* 0x000000024200780c */ /* 0x000fda0003f86270 */
[----:B------:R-:W-:Y:S05]  /*1e80*/  @!P4 BRA `(.L_x_26966) ;  /* 0x000000000010c947 */ /* 0x000fea0003800000 */
[----:B------:R-:W-:-:S03]  /*1e90*/  UMOV UR4, 0xffffffff ;  /* 0xffffffff00047882 */ /* 0x000fc60000000000 */
[----:B------:R-:W-:Y:S05]  /*1ea0*/  BRA.DIV UR4, `(.L_x_26967) ;  /* 0x0000001a04107947 */ /* 0x000fea000b800000 */
[----:B------:R2:W3:Y:S02]  /*1eb0*/  SHFL.IDX PT, R74, R72, R8, 0x1f ;  /* 0x00001f08484a7589 */ /* 0x0004e400000e0000 */
.L_x_27008:
[----:B---3--:R-:W-:-:S07]  /*1ec0*/  IMAD R73, R64, R74, R73 ;  /* 0x0000004a40497224 */ /* 0x008fce00078e0249 */
.L_x_26966:
[----:B------:R-:W-:-:S13]  /*1ed0*/  ISETP.GE.AND P4, PT, R66, 0x3, PT ;  /* 0x000000034200780c */ /* 0x000fda0003f86270 */
[----:B------:R-:W-:Y:S05]  /*1ee0*/  @!P4 BRA `(.L_x_26968) ;  /* 0x000000000010c947 */ /* 0x000fea0003800000 */
[----:B------:R-:W-:-:S03]  /*1ef0*/  UMOV UR4, 0xffffffff ;  /* 0xffffffff00047882 */ /* 0x000fc60000000000 */
[----:B------:R-:W-:Y:S05]  /*1f00*/  BRA.DIV UR4, `(.L_x_26969) ;  /* 0x0000001a041c7947 */ /* 0x000fea000b800000 */
[----:B------:R3:W4:Y:S02]  /*1f10*/  SHFL.IDX PT, R74, R72, R9, 0x1f ;  /* 0x00001f09484a7589 */ /* 0x00072400000e0000 */
.L_x_27011:
[----:B----4-:R-:W-:-:S07]  /*1f20*/  IMAD R73, R31, R74, R73 ;  /* 0x0000004a1f497224 */ /* 0x010fce00078e0249 */
.L_x_26968:
[----:B------:R-:W-:-:S13]  /*1f30*/  ISETP.GE.AND P4, PT, R66, 0x4, PT ;  /* 0x000000044200780c */ /* 0x000fda0003f86270 */
[----:B------:R-:W-:Y:S05]  /*1f40*/  @!P4 BRA `(.L_x_26970) ;  /* 0x000000000010c947 */ /* 0x000fea0003800000 */
[----:B------:R-:W-:-:S03]  /*1f50*/  UMOV UR4, 0xffffffff ;  /* 0xffffffff00047882 */ /* 0x000fc60000000000 */
[----:B------:R-:W-:Y:S05]  /*1f60*/  BRA.DIV UR4, `(.L_x_26971) ;  /* 0x0000001a04287947 */ /* 0x000fea000b800000 */
[----:B------:R4:W0:Y:S02]  /*1f70*/  SHFL.IDX PT, R74, R72, R10, 0x1f ;  /* 0x00001f0a484a7589 */ /* 0x00082400000e0000 */
.L_x_27014:
[----:B0-----:R-:W-:-:S07]  /*1f80*/  IMAD R73, R30, R74, R73 ;  /* 0x0000004a1e497224 */ /* 0x001fce00078e0249 */
.L_x_26970:
[----:B------:R-:W-:-:S13]  /*1f90*/  ISETP.GE.AND P4, PT, R66, 0x5, PT ;  /* 0x000000054200780c */ /* 0x000fda0003f86270 */
[----:B------:R-:W-:Y:S05]  /*1fa0*/  @!P4 BRA `(.L_x_26972) ;  /* 0x000000000010c947 */ /* 0x000fea0003800000 */
[----:B------:R-:W-:-:S03]  /*1fb0*/  UMOV UR4, 0xffffffff ;  /* 0xffffffff00047882 */ /* 0x000fc60000000000 */
[----:B------:R-:W-:Y:S05]  /*1fc0*/  BRA.DIV UR4, `(.L_x_26973) ;  /* 0x0000001a04347947 */ /* 0x000fea000b800000 */
[----:B------:R0:W0:Y:S02]  /*1fd0*/  SHFL.IDX PT, R74, R72, R11, 0x1f ;  /* 0x00001f0b484a7589 */ /* 0x00002400000e0000 */
.L_x_27017:
[----:B0-----:R-:W-:-:S07]  /*1fe0*/  IMAD R73, R28, R74, R73 ;  /* 0x0000004a1c497224 */ /* 0x001fce00078e0249 */
.L_x_26972:
[----:B------:R-:W-:-:S13]  /*1ff0*/  ISETP.GE.AND P4, PT, R66, 0x6, PT ;  /* 0x000000064200780c */ /* 0x000fda0003f86270 */
[----:B------:R-:W-:Y:S05]  /*2000*/  @!P4 BRA `(.L_x_26974) ;  /* 0x000000000010c947 */ /* 0x000fea0003800000 */
[----:B------:R-:W-:-:S03]  /*2010*/  UMOV UR4, 0xffffffff ;  /* 0xffffffff00047882 */ /* 0x000fc60000000000 */
[----:B------:R-:W-:Y:S05]  /*2020*/  BRA.DIV UR4, `(.L_x_26975) ;  /* 0x0000001a04407947 */ /* 0x000fea000b800000 */
[----:B------:R0:W0:Y:S02]  /*2030*/  SHFL.IDX PT, R74, R72, R12, 0x1f ;  /* 0x00001f0c484a7589 */ /* 0x00002400000e0000 */
.L_x_27020:
[----:B0-----:R-:W-:-:S07]  /*2040*/  IMAD R73, R23, R74, R73 ;  /* 0x0000004a17497224 */ /* 0x001fce00078e0249 */
.L_x_26974:
[----:B------:R-:W-:-:S13]  /*2050*/  ISETP.GE.AND P4, PT, R66, 0x7, PT ;  /* 0x000000074200780c */ /* 0x000fda0003f86270 */
[----:B------:R-:W-:Y:S05]  /*2060*/  @!P4 BRA `(.L_x_26976) ;  /* 0x000000000010c947 */ /* 0x000fea0003800000 */
[----:B------:R-:W-:-:S03]  /*2070*/  UMOV UR4, 0xffffffff ;  /* 0xffffffff00047882 */ /* 0x000fc60000000000 */
[----:B------:R-:W-:Y:S05]  /*2080*/  BRA.DIV UR4, `(.L_x_26977) ;  /* 0x0000001a044c7947 */ /* 0x000fea000b800000 */
[----:B------:R0:W0:Y:S02]  /*2090*/  SHFL.IDX PT, R74, R72, R13, 0x1f ;  /* 0x00001f0d484a7589 */ /* 0x00002400000e0000 */
.L_x_27023:
[----:B0-----:R-:W-:-:S07]  /*20a0*/  IMAD R73, R22, R74, R73 ;  /* 0x0000004a16497224 */ /* 0x001fce00078e0249 */
.L_x_26976:
[----:B------:R-:W-:-:S13]  /*20b0*/  ISETP.GE.AND P4, PT, R66, 0x8, PT ;  /* 0x000000084200780c */ /* 0x000fda0003f86270 */
[----:B------:R-:W-:Y:S05]  /*20c0*/  @!P4 BRA `(.L_x_26978) ;  /* 0x000000000010c947 */ /* 0x000fea0003800000 */
[----:B------:R-:W-:-:S03]  /*20d0*/  UMOV UR4, 0xffffffff ;  /* 0xffffffff00047882 */ /* 0x000fc60000000000 */
[----:B------:R-:W-:Y:S05]  /*20e0*/  BRA.DIV UR4, `(.L_x_26979) ;  /* 0x0000001a04587947 */ /* 0x000fea000b800000 */
[----:B------:R0:W0:Y:S02]  /*20f0*/  SHFL.IDX PT, R74, R72, R14, 0x1f ;  /* 0x00001f0e484a7589 */ /* 0x00002400000e0000 */
.L_x_27026:
[----:B0-----:R-:W-:-:S07]  /*2100*/  IMAD R73, R21, R74, R73 ;  /* 0x0000004a15497224 */ /* 0x001fce00078e0249 */
.L_x_26978:
[----:B------:R-:W-:-:S13]  /*2110*/  ISETP.GE.AND P4, PT, R66, 0x9, PT ;  /* 0x000000094200780c */ /* 0x000fda0003f86270 */
[----:B------:R-:W-:Y:S05]  /*2120*/  @!P4 BRA `(.L_x_26980) ;  /* 0x000000000010c947 */ /* 0x000fea0003800000 */
[----:B------:R-:W-:-:S03]  /*2130*/  UMOV UR4, 0xffffffff ;  /* 0xffffffff00047882 */ /* 0x000fc60000000000 */
[----:B------:R-:W-:Y:S05]  /*2140*/  BRA.DIV UR4, `(.L_x_26981) ;  /* 0x0000001a04647947 */ /* 0x000fea000b800000 */
[----:B------:R0:W0:Y:S02]  /*2150*/  SHFL.IDX PT, R74, R72, R15, 0x1f ;  /* 0x00001f0f484a7589 */ /* 0x00002400000e0000 */
.L_x_27029:
[----:B0-----:R-:W-:-:S07]  /*2160*/  IMAD R73, R24, R74, R73 ;  /* 0x0000004a18497224 */ /* 0x001fce00078e0249 */
.L_x_26980:
[----:B------:R-:W-:-:S13]  /*2170*/  ISETP.GE.AND P4, PT, R66, 0xa, PT ;  /* 0x0000000a4200780c */ /* 0x000fda0003f86270 */
[----:B------:R-:W-:Y:S05]  /*2180*/  @!P4 BRA `(.L_x_26982) ;  /* 0x000000000010c947 */ /* 0x000fea0003800000 */
[----:B------:R-:W-:-:S03]  /*2190*/  UMOV UR4, 0xffffffff ;  /* 0xffffffff00047882 */ /* 0x000fc60000000000 */
[----:B------:R-:W-:Y:S05]  /*21a0*/  BRA.DIV UR4, `(.L_x_26983) ;  /* 0x0000001a04707947 */ /* 0x000fea000b800000 */
[----:B------:R0:W0:Y:S02]  /*21b0*/  SHFL.IDX PT, R74, R72, R32, 0x1f ;  /* 0x00001f20484a7589 */ /* 0x00002400000e0000 */
.L_x_27032:
[----:B0-----:R-:W-:-:S07]  /*21c0*/  IMAD R73, R20, R74, R73 ;  /* 0x0000004a14497224 */ /* 0x001fce00078e0249 */
.L_x_26982:
[----:B------:R-:W-:-:S13]  /*21d0*/  ISETP.GE.AND P4, PT, R66, 0xb, PT ;  /* 0x0000000b4200780c */ /* 0x000fda0003f86270 */
[----:B------:R-:W-:Y:S05]  /*21e0*/  @!P4 BRA `(.L_x_26984) ;  /* 0x000000000010c947 */ /* 0x000fea0003800000 */
[----:B------:R-:W-:-:S03]  /*21f0*/  UMOV UR4, 0xffffffff ;  /* 0xffffffff00047882 */ /* 0x000fc60000000000 */
[----:B------:R-:W-:Y:S05]  /*2200*/  BRA.DIV UR4, `(.L_x_26985) ;  /* 0x0000001a047c7947 */ /* 0x000fea000b800000 */
[----:B------:R0:W0:Y:S02]  /*2210*/  SHFL.IDX PT, R74, R72, R33, 0x1f ;  /* 0x00001f21484a7589 */ /* 0x00002400000e0000 */
.L_x_27035:
[----:B0-----:R-:W-:-:S07]  /*2220*/  IMAD R73, R19, R74, R73 ;  /* 0x0000004a13497224 */ /* 0x001fce00078e0249 */
.L_x_26984:
[----:B------:R-:W-:-:S13]  /*2230*/  ISETP.GE.AND P4, PT, R66, 0xc, PT ;  /* 0x0000000c4200780c */ /* 0x000fda0003f86270 */
[----:B------:R-:W-:Y:S05]  /*2240*/  @!P4 BRA `(.L_x_26986) ;  /* 0x000000000010c947 */ /* 0x000fea0003800000 */
[----:B------:R-:W-:-:S03]  /*2250*/  UMOV UR4, 0xffffffff ;  /* 0xffffffff00047882 */ /* 0x000fc60000000000 */
[----:B------:R-:W-:Y:S05]  /*2260*/  BRA.DIV UR4, `(.L_x_26987) ;  /* 0x0000001a04887947 */ /* 0x000fea000b800000 */
[----:B------:R0:W0:Y:S02]  /*2270*/  SHFL.IDX PT, R74, R72, R34, 0x1f ;  /* 0x00001f22484a7589 */ /* 0x00002400000e0000 */
.L_x_27038:
[----:B0-----:R-:W-:-:S07]  /*2280*/  IMAD R73, R17, R74, R73 ;  /* 0x0000004a11497224 */ /* 0x001fce00078e0249 */
.L_x_26986:
[----:B------:R-:W-:-:S13]  /*2290*/  ISETP.GE.AND P4, PT, R66, 0xd, PT ;  /* 0x0000000d4200780c */ /* 0x000fda0003f86270 */
[----:B------:R-:W-:Y:S05]  /*22a0*/  @!P4 BRA `(.L_x_26988) ;  /* 0x000000000010c947 */ /* 0x000fea0003800000 */
[----:B------:R-:W-:-:S03]  /*22b0*/  UMOV UR4, 0xffffffff ;  /* 0xffffffff00047882 */ /* 0x000fc60000000000 */
[----:B------:R-:W-:Y:S05]  /*22c0*/  BRA.DIV UR4, `(.L_x_26989) ;  /* 0x0000001a04947947 */ /* 0x000fea000b800000 */
[----:B------:R0:W0:Y:S02]  /*22d0*/  SHFL.IDX PT, R74, R72, R35, 0x1f ;  /* 0x00001f23484a7589 */ /* 0x00002400000e0000 */
.L_x_27041:
[----:B0-----:R-:W-:-:S07]  /*22e0*/  IMAD R73, R16, R74, R73 ;  /* 0x0000004a10497224 */ /* 0x001fce00078e0249 */
.L_x_26988:
[----:B------:R-:W-:-:S13]  /*22f0*/  ISETP.GE.AND P4, PT, R66, 0xe, PT ;  /* 0x0000000e4200780c */ /* 0x000fda0003f86270 */
[----:B------:R-:W-:Y:S05]  /*2300*/  @!P4 BRA `(.L_x_26990) ;  /* 0x000000000010c947 */ /* 0x000fea0003800000 */
[----:B------:R-:W-:-:S03]  /*2310*/  UMOV UR4, 0xffffffff ;  /* 0xffffffff00047882 */ /* 0x000fc60000000000 */
[----:B------:R-:W-:Y:S05]  /*2320*/  BRA.DIV UR4, `(.L_x_26991) ;  /* 0x0000001a04a07947 */ /* 0x000fea000b800000 */
[----:B------:R0:W0:Y:S02]  /*2330*/  SHFL.IDX PT, R74, R72, R36, 0x1f ;  /* 0x00001f24484a7589 */ /* 0x00002400000e0000 */
.L_x_27044:
[----:B0-----:R-:W-:-:S07]  /*2340*/  IMAD R73, R68, R74, R73 ;  /* 0x0000004a44497224 */ /* 0x001fce00078e0249 */
.L_x_26990:
[----:B------:R-:W-:-:S13]  /*2350*/  ISETP.GE.AND P4, PT, R66, 0xf, PT ;  /* 0x0000000f4200780c */ /* 0x000fda0003f86270 */
[----:B------:R-:W-:Y:S05]  /*2360*/  @!P4 BRA `(.L_x_26992) ;  /* 0x000000000010c947 */ /* 0x000fea0003800000 */
[----:B------:R-:W-:-:S03]  /*2370*/  UMOV UR4, 0xffffffff ;  /* 0xffffffff00047882 */ /* 0x000fc60000000000 */
[----:B------:R-:W-:Y:S05]  /*2380*/  BRA.DIV UR4, `(.L_x_26993) ;  /* 0x0000001a04ac7947 */ /* 0x000fea000b800000 */
[----:B------:R0:W0:Y:S02]  /*2390*/  SHFL.IDX PT, R74, R72, R37, 0x1f ;  /* 0x00001f25484a7589 */ /* 0x00002400000e0000 */
.L_x_27047:
[----:B0-----:R-:W-:-:S07]  /*23a0*/  IMAD R73, R70, R74, R73 ;  /* 0x0000004a46497224 */ /* 0x001fce00078e0249 */
.L_x_26992:
[----:B------:R-:W-:-:S13]  /*23b0*/  ISETP.GE.AND P4, PT, R66, 0x10, PT ;  /* 0x000000104200780c */ /* 0x000fda0003f86270 */
[----:B------:R-:W-:Y:S05]  /*23c0*/  @!P4 BRA `(.L_x_26994) ;  /* 0x00000004001cc947 */ /* 0x000fea0003800000 */
[----:B------:R-:W-:-:S03]  /*23d0*/  UMOV UR4, 0xffffffff ;  /* 0xffffffff00047882 */ /* 0x000fc60000000000 */
[----:B------:R-:W-:Y:S05]  /*23e0*/  BRA.DIV UR4, `(.L_x_26995) ;  /* 0x0000001a04b87947 */ /* 0x000fea000b800000 */
[----:B-1234-:R1:W2:Y:S02]  /*23f0*/  SHFL.IDX PT, R72, R72, R38, 0x1f ;  /* 0x00001f2648487589 */ /* 0x01e2a400000e0000 */
.L_x_27050:
[----:B0-2---:R-:W-:Y:S01]  /*2400*/  IMAD R73, R69, R72, R73 ;  /* 0x0000004845497224 */ /* 0x005fe200078e0249 */
[----:B------:R-:W-:Y:S06]  /*2410*/  BRA `(.L_x_26994) ;  /* 0x0000000400087947 */ /* 0x000fec0003800000 */
.L_x_26963:
        /* <DEDUP_REMOVED lines=66> */
.L_x_26994:
        /* <DEDUP_REMOVED lines=11> */
.L_x_26962:
[----:B------:R-:W-:Y:S05]  /*28f0*/  @!P0 BRA `(.L_x_26997) ;  /* 0xffffffec00c48947 */ /* 0x000fea000383ffff */
[----:B------:R-:W-:Y:S05]  /*2900*/  BSYNC.RECONVERGENT B0 ;  /* 0x0000000000007941 */ /* 0x000fea0003800200 */
.L_x_26961:
        /* <DEDUP_REMOVED lines=68> */
.L_x_27002:
        /* <DEDUP_REMOVED lines=28> */
.L_x_27001:
[----:B------:R-:W-:Y:S05]  /*2f10*/  BSYNC.RECONVERGENT B0 ;  /* 0x0000000000007941 */ /* 0x000fea0003800200 */
.L_x_27000:
        /* <DEDUP_REMOVED lines=16> */
.L_x_27003:
        /* <DEDUP_REMOVED lines=102> */
.L_x_26965:
[----:B------:R-:W-:Y:S01]  /*3680*/  IMAD.MOV.U32 R76, RZ, RZ, R39 ;  /* 0x000000ffff4c7224 */ /* 0x000fe200078e0027 */
[----:B------:R-:W-:Y:S01]  /*3690*/  MOV R75, 0xffffffff ;  /* 0xffffffff004b7802 */ /* 0x000fe20000000f00 */
[----:B------:R-:W-:-:S07]  /*36a0*/  IMAD.MOV.U32 R77, RZ, RZ, 0x1f ;  /* 0x0000001fff4d7424 */ /* 0x000fce00078e00ff */
[----:B0-----:R-:W-:Y:S05]  /*36b0*/  WARPSYNC.COLLECTIVE R75, `(.L_x_27004) ;  /* 0x000000004b087348 */ /* 0x001fea0003c00000 */
[----:B------:R1:W2:Y:S02]  /*36c0*/  SHFL.IDX P4, R74, R72, R76, R77 ;  /* 0x0000004c484a7389 */ /* 0x0002a4000008004d */
[----:B012---:R-:W-:Y:S05]  /*36d0*/  ENDCOLLECTIVE ;  /* 0x000000000000791b */ /* 0x007fea0003800000 */
.L_x_27004:
[----:B------:R-:W-:Y:S05]  /*36e0*/  BRA `(.L_x_27005) ;  /* 0xffffffe400dc7947 */ /* 0x000fea000383ffff */
.L_x_26967:
[----:B------:R-:W-:Y:S01]  /*36f0*/  BSSY B1, `(.L_x_27006) ;  /* 0x0000007000017945 */ /* 0x000fe20003800000 */
[----:B------:R-:W-:Y:S01]  /*3700*/  IMAD.MOV.U32 R76, RZ, RZ, R8 ;  /* 0x000000ffff4c7224 */ /* 0x000fe200078e0008 */
[----:B------:R-:W-:Y:S01]  /*3710*/  MOV R75, 0xffffffff ;  /* 0xffffffff004b7802 */ /* 0x000fe20000000f00 */
[----:B------:R-:W-:-:S07]  /*3720*/  IMAD.MOV.U32 R77, RZ, RZ, 0x1f ;  /* 0x0000001fff4d7424 */ /* 0x000fce00078e00ff */
[----:B01----:R-:W-:Y:S05]  /*3730*/  WARPSYNC.COLLECTIVE R75, `(.L_x_27007) ;  /* 0x000000004b087348 */ /* 0x003fea0003c00000 */
[----:B------:R2:W3:Y:S02]  /*3740*/  SHFL.IDX P4, R74, R72, R76, R77 ;  /* 0x0000004c484a7389 */ /* 0x0004e4000008004d */
[----:B0123--:R-:W-:Y:S05]  /*3750*/  ENDCOLLECTIVE ;  /* 0x000000000000791b */ /* 0x00ffea0003800000 */
.L_x_27007:
[----:B------:R-:W-:Y:S05]  /*3760*/  BSYNC B1 ;  /* 0x0000000000017941 */ /* 0x000fea0003800000 */
.L_x_27006:
[----:B------:R-:W-:Y:S05]  /*3770*/  BRA `(.L_x_27008) ;  /* 0xffffffe400d07947 */ /* 0x000fea000383ffff */
.L_x_26969:
[----:B------:R-:W-:Y:S01]  /*3780*/  BSSY B1, `(.L_x_27009) ;  /* 0x0000007000017945 */ /* 0x000fe20003800000 */
[----:B------:R-:W-:Y:S01]  /*3790*/  IMAD.MOV.U32 R76, RZ, RZ, R9 ;  /* 0x000000ffff4c7224 */ /* 0x000fe200078e0009 */
[----:B------:R-:W-:Y:S01]  /*37a0*/  MOV R75, 0xffffffff ;  /* 0xffffffff004b7802 */ /* 0x000fe20000000f00 */
[----:B------:R-:W-:-:S07]  /*37b0*/  IMAD.MOV.U32 R77, RZ, RZ, 0x1f ;  /* 0x0000001fff4d7424 */ /* 0x000fce00078e00ff */
[----:B012---:R-:W-:Y:S05]  /*37c0*/  WARPSYNC.COLLECTIVE R75, `(.L_x_27010) ;  /* 0x000000004b087348 */ /* 0x007fea0003c00000 */
[----:B------:R3:W4:Y:S02]  /*37d0*/  SHFL.IDX P4, R74, R72, R76, R77 ;  /* 0x0000004c484a7389 */ /* 0x000724000008004d */
[----:B01234-:R-:W-:Y:S05]  /*37e0*/  ENDCOLLECTIVE ;  /* 0x000000000000791b */ /* 0x01ffea0003800000 */
.L_x_27010:
[----:B------:R-:W-:Y:S05]  /*37f0*/  BSYNC B1 ;  /* 0x0000000000017941 */ /* 0x000fea0003800000 */
.L_x_27009:
[----:B------:R-:W-:Y:S05]  /*3800*/  BRA `(.L_x_27011) ;  /* 0xffffffe400c47947 */ /* 0x000fea000383ffff */
.L_x_26971:
[----:B------:R-:W-:Y:S01]  /*3810*/  BSSY B1, `(.L_x_27012) ;  /* 0x0000007000017945 */ /* 0x000fe20003800000 */
[----:B------:R-:W-:Y:S01]  /*3820*/  IMAD.MOV.U32 R76, RZ, RZ, R10 ;  /* 0x000000ffff4c7224 */ /* 0x000fe200078e000a */
[----:B------:R-:W-:Y:S01]  /*3830*/  MOV R75, 0xffffffff ;  /* 0xffffffff004b7802 */ /* 0x000fe20000000f00 */
[----:B------:R-:W-:-:S07]  /*3840*/  IMAD.MOV.U32 R77, RZ, RZ, 0x1f ;  /* 0x0000001fff4d7424 */ /* 0x000fce00078e00ff */
[----:B0123--:R-:W-:Y:S05]  /*3850*/  WARPSYNC.COLLECTIVE R75, `(.L_x_27013) ;  /* 0x000000004b087348 */ /* 0x00ffea0003c00000 */
[----:B------:R4:W0:Y:S02]  /*3860*/  SHFL.IDX P4, R74, R72, R76, R77 ;  /* 0x0000004c484a7389 */ /* 0x000824000008004d */
[----:B01234-:R-:W-:Y:S05]  /*3870*/  ENDCOLLECTIVE ;  /* 0x000000000000791b */ /* 0x01ffea0003800000 */
.L_x_27013:
[----:B------:R-:W-:Y:S05]  /*3880*/  BSYNC B1 ;  /* 0x0000000000017941 */ /* 0x000fea0003800000 */
.L_x_27012:
[----:B------:R-:W-:Y:S05]  /*3890*/  BRA `(.L_x_27014) ;  /* 0xffffffe400b87947 */ /* 0x000fea000383ffff */
.L_x_26973:
[----:B------:R-:W-:Y:S01]  /*38a0*/  BSSY B1, `(.L_x_27015) ;  /* 0x0000007000017945 */ /* 0x000fe20003800000 */
[----:B------:R-:W-:Y:S01]  /*38b0*/  IMAD.MOV.U32 R76, RZ, RZ, R11 ;  /* 0x000000ffff4c7224 */ /* 0x000fe200078e000b */
[----:B------:R-:W-:Y:S01]  /*38c0*/  MOV R75, 0xffffffff ;  /* 0xffffffff004b7802 */ /* 0x000fe20000000f00 */
[----:B------:R-:W-:-:S07]  /*38d0*/  IMAD.MOV.U32 R77, RZ, RZ, 0x1f ;  /* 0x0000001fff4d7424 */ /* 0x000fce00078e00ff */
[----:B01234-:R-:W-:Y:S05]  /*38e0*/  WARPSYNC.COLLECTIVE R75, `(.L_x_27016) ;  /* 0x000000004b087348 */ /* 0x01ffea0003c00000 */
[----:B------:R0:W0:Y:S02]  /*38f0*/  SHFL.IDX P4, R74, R72, R76, R77 ;  /* 0x0000004c484a7389 */ /* 0x000024000008004d */
[----:B01234-:R-:W-:Y:S05]  /*3900*/  ENDCOLLECTIVE ;  /* 0x000000000000791b */ /* 0x01ffea0003800000 */
.L_x_27016:
[----:B------:R-:W-:Y:S05]  /*3910*/  BSYNC B1 ;  /* 0x0000000000017941 */ /* 0x000fea0003800000 */
.L_x_27015:
[----:B------:R-:W-:Y:S05]  /*3920*/  BRA `(.L_x_27017) ;  /* 0xffffffe400ac7947 */ /* 0x000fea000383ffff */
.L_x_26975:
[----:B------:R-:W-:Y:S01]  /*3930*/  BSSY B1, `(.L_x_27018) ;  /* 0x0000007000017945 */ /* 0x000fe20003800000 */
[----:B------:R-:W-:Y:S01]  /*3940*/  IMAD.MOV.U32 R76, RZ, RZ, R12 ;  /* 0x000000ffff4c7224 */ /* 0x000fe200078e000c */
[----:B------:R-:W-:Y:S01]  /*3950*/  MOV R75, 0xffffffff ;  /* 0xffffffff004b7802 */ /* 0x000fe20000000f00 */
[----:B------:R-:W-:-:S07]  /*3960*/  IMAD.MOV.U32 R77, RZ, RZ, 0x1f ;  /* 0x0000001fff4d7424 */ /* 0x000fce00078e00ff */
[----:B01234-:R-:W-:Y:S05]  /*3970*/  WARPSYNC.COLLECTIVE R75, `(.L_x_27019) ;  /* 0x000000004b087348 */ /* 0x01ffea0003c00000 */
[----:B------:R0:W0:Y:S02]  /*3980*/  SHFL.IDX P4, R74, R72, R76, R77 ;  /* 0x0000004c484a7389 */ /* 0x000024000008004d */
[----:B01234-:R-:W-:Y:S05]  /*3990*/  ENDCOLLECTIVE ;  /* 0x000000000000791b */ /* 0x01ffea0003800000 */
.L_x_27019:
[----:B------:R-:W-:Y:S05]  /*39a0*/  BSYNC B1 ;  /* 0x0000000000017941 */ /* 0x000fea0003800000 */
.L_x_27018:
[----:B------:R-:W-:Y:S05]  /*39b0*/  BRA `(.L_x_27020) ;  /* 0xffffffe400a07947 */ /* 0x000fea000383ffff */
.L_x_26977:
[----:B------:R-:W-:Y:S01]  /*39c0*/  BSSY B1, `(.L_x_27021) ;  /* 0x0000007000017945 */ /* 0x000fe20003800000 */
[----:B------:R-:W-:Y:S01]  /*39d0*/  IMAD.MOV.U32 R76, RZ, RZ, R13 ;  /* 0x000000ffff4c7224 */ /* 0x000fe200078e000d */
[----:B------:R-:W-:Y:S01]  /*39e0*/  MOV R75, 0xffffffff ;  /* 0xffffffff004b7802 */ /* 0x000fe20000000f00 */
[----:B------:R-:W-:-:S07]  /*39f0*/  IMAD.MOV.U32 R77, RZ, RZ, 0x1f ;  /* 0x0000001fff4d7424 */ /* 0x000fce00078e00ff */
[----:B01234-:R-:W-:Y:S05]  /*3a00*/  WARPSYNC.COLLECTIVE R75, `(.L_x_27022) ;  /* 0x000000004b087348 */ /* 0x01ffea0003c00000 */
[----:B------:R0:W0:Y:S02]  /*3a10*/  SHFL.IDX P4, R74, R72, R76, R77 ;  /* 0x0000004c484a7389 */ /* 0x000024000008004d */
[----:B01234-:R-:W-:Y:S05]  /*3a20*/  ENDCOLLECTIVE ;  /* 0x000000000000791b */ /* 0x01ffea0003800000 */
.L_x_27022:
[----:B------:R-:W-:Y:S05]  /*3a30*/  BSYNC B1 ;  /* 0x0000000000017941 */ /* 0x000fea0003800000 */
.L_x_27021:
[----:B------:R-:W-:Y:S05]  /*3a40*/  BRA `(.L_x_27023) ;  /* 0xffffffe400947947 */ /* 0x000fea000383ffff */
.L_x_26979:
[----:B------:R-:W-:Y:S01]  /*3a50*/  BSSY B1, `(.L_x_27024) ;  /* 0x0000007000017945 */ /* 0x000fe20003800000 */
[----:B------:R-:W-:Y:S01]  /*3a60*/  IMAD.MOV.U32 R76, RZ, RZ, R14 ;  /* 0x000000ffff4c7224 */ /* 0x000fe200078e000e */
[----:B------:R-:W-:Y:S01]  /*3a70*/  MOV R75, 0xffffffff ;  /* 0xffffffff004b7802 */ /* 0x000fe20000000f00 */
[----:B------:R-:W-:-:S07]  /*3a80*/  IMAD.MOV.U32 R77, RZ, RZ, 0x1f ;  /* 0x0000001fff4d7424 */ /* 0x000fce00078e00ff */
[----:B01234-:R-:W-:Y:S05]  /*3a90*/  WARPSYNC.COLLECTIVE R75, `(.L_x_27025) ;  /* 0x000000004b087348 */ /* 0x01ffea0003c00000 */
[----:B------:R0:W0:Y:S02]  /*3aa0*/  SHFL.IDX P4, R74, R72, R76, R77 ;  /* 0x0000004c484a7389 */ /* 0x000024000008004d */
[----:B01234-:R-:W-:Y:S05]  /*3ab0*/  ENDCOLLECTIVE ;  /* 0x000000000000791b */ /* 0x01ffea0003800000 */
.L_x_27025:
[----:B------:R-:W-:Y:S05]  /*3ac0*/  BSYNC B1 ;  /* 0x0000000000017941 */ /* 0x000fea0003800000 */
.L_x_27024:
[----:B------:R-:W-:Y:S05]  /*3ad0*/  BRA `(.L_x_27026) ;  /* 0xffffffe400887947 */ /* 0x000fea000383ffff */
.L_x_26981:
[----:B------:R-:W-:Y:S01]  /*3ae0*/  BSSY B1, `(.L_x_27027) ;  /* 0x0000007000017945 */ /* 0x000fe20003800000 */
[----:B------:R-:W-:Y:S01]  /*3af0*/  IMAD.MOV.U32 R76, RZ, RZ, R15 ;  /* 0x000000ffff4c7224 */ /* 0x000fe200078e000f */
[----:B------:R-:W-:Y:S01]  /*3b00*/  MOV R75, 0xffffffff ;  /* 0xffffffff004b7802 */ /* 0x000fe20000000f00 */
[----:B------:R-:W-:-:S07]  /*3b10*/  IMAD.MOV.U32 R77, RZ, RZ, 0x1f ;  /* 0x0000001fff4d7424 */ /* 0x000fce00078e00ff */
[----:B01234-:R-:W-:Y:S05]  /*3b20*/  WARPSYNC.COLLECTIVE R75, `(.L_x_27028) ;  /* 0x000000004b087348 */ /* 0x01ffea0003c00000 */
[----:B------:R0:W0:Y:S02]  /*3b30*/  SHFL.IDX P4, R74, R72, R76, R77 ;  /* 0x0000004c484a7389 */ /* 0x000024000008004d */
[----:B01234-:R-:W-:Y:S05]  /*3b40*/  ENDCOLLECTIVE ;  /* 0x000000000000791b */ /* 0x01ffea0003800000 */
.L_x_27028:
[----:B------:R-:W-:Y:S05]  /*3b50*/  BSYNC B1 ;  /* 0x0000000000017941 */ /* 0x000fea0003800000 */
.L_x_27027:
[----:B------:R-:W-:Y:S05]  /*3b60*/  BRA `(.L_x_27029) ;  /* 0xffffffe4007c7947 */ /* 0x000fea000383ffff */
.L_x_26983:
[----:B------:R-:W-:Y:S01]  /*3b70*/  BSSY B1, `(.L_x_27030) ;  /* 0x0000007000017945 */ /* 0x000fe20003800000 */
[----:B------:R-:W-:Y:S01]  /*3b80*/  IMAD.MOV.U32 R76, RZ, RZ, R32 ;  /* 0x000000ffff4c7224 */ /* 0x000fe200078e0020 */
[----:B------:R-:W-:Y:S01]  /*3b90*/  MOV R75, 0xffffffff ;  /* 0xffffffff004b7802 */ /* 0x000fe20000000f00 */
[----:B------:R-:W-:-:S07]  /*3ba0*/  IMAD.MOV.U32 R77, RZ, RZ, 0x1f ;  /* 0x0000001fff4d7424 */ /* 0x000fce00078e00ff */
[----:B01234-:R-:W-:Y:S05]  /*3bb0*/  WARPSYNC.COLLECTIVE R75, `(.L_x_27031) ;  /* 0x000000004b087348 */ /* 0x01ffea0003c00000 */
[----:B------:R0:W0:Y:S02]  /*3bc0*/  SHFL.IDX P4, R74, R72, R76, R77 ;  /* 0x0000004c484a7389 */ /* 0x000024000008004d */
[----:B01234-:R-:W-:Y:S05]  /*3bd0*/  ENDCOLLECTIVE ;  /* 0x000000000000791b */ /* 0x01ffea0003800000 */
.L_x_27031:
[----:B------:R-:W-:Y:S05]  /*3be0*/  BSYNC B1 ;  /* 0x0000000000017941 */ /* 0x000fea0003800000 */
.L_x_27030:
[----:B------:R-:W-:Y:S05]  /*3bf0*/  BRA `(.L_x_27032) ;  /* 0xffffffe400707947 */ /* 0x000fea000383ffff */
.L_x_26985:
[----:B------:R-:W-:Y:S01]  /*3c00*/  BSSY B1, `(.L_x_27033) ;  /* 0x0000007000017945 */ /* 0x000fe20003800000 */
[----:B------:R-:W-:Y:S01]  /*3c10*/  IMAD.MOV.U32 R76, RZ, RZ, R33 ;  /* 0x000000ffff4c7224 */ /* 0x000fe200078e0021 */
[----:B------:R-:W-:Y:S01]  /*3c20*/  MOV R75, 0xffffffff ;  /* 0xffffffff004b7802 */ /* 0x000fe20000000f00 */
[----:B------:R-:W-:-:S07]  /*3c30*/  IMAD.MOV.U32 R77, RZ, RZ, 0x1f ;  /* 0x0000001fff4d7424 */ /* 0x000fce00078e00ff */
[----:B01234-:R-:W-:Y:S05]  /*3c40*/  WARPSYNC.COLLECTIVE R75, `(.L_x_27034) ;  /* 0x000000004b087348 */ /* 0x01ffea0003c00000 */
[----:B------:R0:W0:Y:S02]  /*3c50*/  SHFL.IDX P4, R74, R72, R76, R77 ;  /* 0x0000004c484a7389 */ /* 0x000024000008004d */
[----:B01234-:R-:W-:Y:S05]  /*3c60*/  ENDCOLLECTIVE ;  /* 0x000000000000791b */ /* 0x01ffea0003800000 */
.L_x_27034:
[----:B------:R-:W-:Y:S05]  /*3c70*/  BSYNC B1 ;  /* 0x0000000000017941 */ /* 0x000fea0003800000 */
.L_x_27033:
[----:B------:R-:W-:Y:S05]  /*3c80*/  BRA `(.L_x_27035) ;  /* 0xffffffe400647947 */ /* 0x000fea000383ffff */
.L_x_26987:
[----:B------:R-:W-:Y:S01]  /*3c90*/  BSSY B1, `(.L_x_27036) ;  /* 0x0000007000017945 */ /* 0x000fe20003800000 */
[----:B------:R-:W-:Y:S01]  /*3ca0*/  IMAD.MOV.U32 R76, RZ, RZ, R34 ;  /* 0x000000ffff4c7224 */ /* 0x000fe200078e0022 */
[----:B------:R-:W-:Y:S01]  /*3cb0*/  MOV R75, 0xffffffff ;  /* 0xffffffff004b7802 */ /* 0x000fe20000000f00 */
[----:B------:R-:W-:-:S07]  /*3cc0*/  IMAD.MOV.U32 R77, RZ, RZ, 0x1f ;  /* 0x0000001fff4d7424 */ /* 0x000fce00078e00ff */
[----:B01234-:R-:W-:Y:S05]  /*3cd0*/  WARPSYNC.COLLECTIVE R75, `(.L_x_27037) ;  /* 0x000000004b087348 */ /* 0x01ffea0003c00000 */
[----:B------:R0:W0:Y:S02]  /*3ce0*/  SHFL.IDX P4, R74, R72, R76, R77 ;  /* 0x0000004c484a7389 */ /* 0x000024000008004d */
[----:B01234-:R-:W-:Y:S05]  /*3cf0*/  ENDCOLLECTIVE ;  /* 0x000000000000791b */ /* 0x01ffea0003800000 */
.L_x_27037:
[----:B------:R-:W-:Y:S05]  /*3d00*/  BSYNC B1 ;  /* 0x0000000000017941 */ /* 0x000fea0003800000 */
.L_x_27036:
[----:B------:R-:W-:Y:S05]  /*3d10*/  BRA `(.L_x_27038) ;  /* 0xffffffe400587947 */ /* 0x000fea000383ffff */
.L_x_26989:
[----:B------:R-:W-:Y:S01]  /*3d20*/  BSSY B1, `(.L_x_27039) ;  /* 0x0000007000017945 */ /* 0x000fe20003800000 */
[----:B------:R-:W-:Y:S01]  /*3d30*/  IMAD.MOV.U32 R76, RZ, RZ, R35 ;  /* 0x000000ffff4c7224 */ /* 0x000fe200078e0023 */
[----:B------:R-:W-:Y:S01]  /*3d40*/  MOV R75, 0xffffffff ;  /* 0xffffffff004b7802 */ /* 0x000fe20000000f00 */
[----:B------:R-:W-:-:S07]  /*3d50*/  IMAD.MOV.U32 R77, RZ, RZ, 0x1f ;  /* 0x0000001fff4d7424 */ /* 0x000fce00078e00ff */
[----:B01234-:R-:W-:Y:S05]  /*3d60*/  WARPSYNC.COLLECTIVE R75, `(.L_x_27040) ;  /* 0x000000004b087348 */ /* 0x01ffea0003c00000 */
[----:B------:R0:W0:Y:S02]  /*3d70*/  SHFL.IDX P4, R74, R72, R76, R77 ;  /* 0x0000004c484a7389 */ /* 0x000024000008004d */
[----:B01234-:R-:W-:Y:S05]  /*3d80*/  ENDCOLLECTIVE ;  /* 0x000000000000791b */ /* 0x01ffea0003800000 */
.L_x_27040:
[----:B------:R-:W-:Y:S05]  /*3d90*/  BSYNC B1 ;  /* 0x0000000000017941 */ /* 0x000fea0003800000 */
.L_x_27039:
[----:B------:R-:W-:Y:S05]  /*3da0*/  BRA `(.L_x_27041) ;  /* 0xffffffe4004c7947 */ /* 0x000fea000383ffff */
.L_x_26991:
[----:B------:R-:W-:Y:S01]  /*3db0*/  BSSY B1, `(.L_x_27042) ;  /* 0x0000007000017945 */ /* 0x000fe20003800000 */
[----:B------:R-:W-:Y:S01]  /*3dc0*/  IMAD.MOV.U32 R76, RZ, RZ, R36 ;  /* 0x000000ffff4c7224 */ /* 0x000fe200078e0024 */
[----:B------:R-:W-:Y:S01]  /*3dd0*/  MOV R75, 0xffffffff ;  /* 0xffffffff004b7802 */ /* 0x000fe20000000f00 */
[----:B------:R-:W-:-:S07]  /*3de0*/  IMAD.MOV.U32 R77, RZ, RZ, 0x1f ;  /* 0x0000001fff4d7424 */ /* 0x000fce00078e00ff */
[----:B01234-:R-:W-:Y:S05]  /*3df0*/  WARPSYNC.COLLECTIVE R75, `(.L_x_27043) ;  /* 0x000000004b087348 */ /* 0x01ffea0003c00000 */
[----:B------:R0:W0:Y:S02]  /*3e00*/  SHFL.IDX P4, R74, R72, R76, R77 ;  /* 0x0000004c484a7389 */ /* 0x000024000008004d */
[----:B01234-:R-:W-:Y:S05]  /*3e10*/  ENDCOLLECTIVE ;  /* 0x000000000000791b */ /* 0x01ffea0003800000 */
.L_x_27043:
[----:B------:R-:W-:Y:S05]  /*3e20*/  BSYNC B1 ;  /* 0x0000000000017941 */ /* 0x000fea0003800000 */
.L_x_27042:
[----:B------:R-:W-:Y:S05]  /*3e30*/  BRA `(.L_x_27044) ;  /* 0xffffffe400407947 */ /* 0x000fea000383ffff */
.L_x_26993:
[----:B------:R-:W-:Y:S01]  /*3e40*/  BSSY B1, `(.L_x_27045) ;  /* 0x0000007000017945 */ /* 0x000fe20003800000 */
[----:B------:R-:W-:Y:S01]  /*3e50*/  IMAD.MOV.U32 R76, RZ, RZ, R37 ;  /* 0x000000ffff4c7224 */ /* 0x000fe200078e0025 */
[----:B------:R-:W-:Y:S01]  /*3e60*/  MOV R75, 0xffffffff ;  /* 0xffffffff004b7802 */ /* 0x000fe20000000f00 */
[----:B------:R-:W-:-:S07]  /*3e70*/  IMAD.MOV.U32 R77, RZ, RZ, 0x1f ;  /* 0x0000001fff4d7424 */ /* 0x000fce00078e00ff */
[----:B01234-:R-:W-:Y:S05]  /*3e80*/  WARPSYNC.COLLECTIVE R75, `(.L_x_27046) ;  /* 0x000000004b087348 */ /* 0x01ffea0003c00000 */
[----:B------:R0:W0:Y:S02]  /*3e90*/  SHFL.IDX P4, R74, R72, R76, R77 ;  /* 0x0000004c484a7389 */ /* 0x000024000008004d */
[----:B01234-:R-:W-:Y:S05]  /*3ea0*/  ENDCOLLECTIVE ;  /* 0x000000000000791b */ /* 0x01ffea0003800000 */
.L_x_27046:
[----:B------:R-:W-:Y:S05]  /*3eb0*/  BSYNC B1 ;  /* 0x0000000000017941 */ /* 0x000fea0003800000 */
.L_x_27045:
[----:B------:R-:W-:Y:S05]  /*3ec0*/  BRA `(.L_x_27047) ;  /* 0xffffffe400347947 */ /* 0x000fea000383ffff */
.L_x_26995:
[----:B------:R-:W-:Y:S01]  /*3ed0*/  BSSY B1, `(.L_x_27048) ;  /* 0x0000007000017945 */ /* 0x000fe20003800000 */
[----:B------:R-:W-:Y:S01]  /*3ee0*/  IMAD.MOV.U32 R76, RZ, RZ, R38 ;  /* 0x000000ffff4c7224 */ /* 0x000fe200078e0026 */
[----:B------:R-:W-:Y:S01]  /*3ef0*/  MOV R75, 0xffffffff ;  /* 0xffffffff004b7802 */ /* 0x000fe20000000f00 */
[----:B------:R-:W-:-:S07]  /*3f00*/  IMAD.MOV.U32 R77, RZ, RZ, 0x1f ;  /* 0x0000001fff4d7424 */ /* 0x000fce00078e00ff */
[----:B01234-:R-:W-:Y:S05]  /*3f10*/  WARPSYNC.COLLECTIVE R75, `(.L_x_27049) ;  /* 0x000000004b087348 */ /* 0x01ffea0003c00000 */
[----:B------:R0:W0:Y:S02]  /*3f20*/  SHFL.IDX P4, R74, R72, R76, R77 ;  /* 0x0000004c484a7389 */ /* 0x000024000008004d */
[----:B01234-:R-:W-:Y:S05]  /*3f30*/  ENDCOLLECTIVE ;  /* 0x000000000000791b */ /* 0x01ffea0003800000 */
.L_x_27049:
[----:B------:R-:W-:Y:S05]  /*3f40*/  BSYNC B1 ;  /* 0x0000000000017941 */ /* 0x000fea0003800000 */
.L_x_27048:
[----:B------:R-:W-:Y:S01]  /*3f50*/  IMAD.MOV.U32 R72, RZ, RZ, R74 ;  /* 0x000000ffff487224 */ /* 0x000fe200078e004a */
[----:B------:R-:W-:Y:S06]  /*3f60*/  BRA `(.L_x_27050) ;  /* 0xffffffe400247947 */ /* 0x000fec000383ffff */
        .weak           $__internal_530_$__cuda_sm20_div_s16
        .type           $__internal_530_$__cuda_sm20_div_s16,@function
        .size           $__internal_530_$__cuda_sm20_div_s16,($__internal_531_$__cuda_sm20_div_u16 - $__internal_530_$__cuda_sm20_div_s16)
$__internal_530_$__cuda_sm20_div_s16:
        /* <DEDUP_REMOVED lines=23> */
[----:B------:R-:W-:Y:S05]  /*40e0*/  RET.REL.NODEC R16 `(_Z9cuda_gemmIiLi128ELi1ELi1ELi2048ELi128ELi128ELi64ELi0ELi0EEviiiPT_S1_S1_iii) ;  /* 0xffffffbc10c47950 */ /* 0x000fea0003c3ffff */
        .weak           $__internal_531_$__cuda_sm20_div_u16
        .type           $__internal_531_$__cuda_sm20_div_u16,@function
        .size           $__internal_531_$__cuda_sm20_div_u16,(.L_x_39034 - $__internal_531_$__cuda_sm20_div_u16)
$__internal_531_$__cuda_sm20_div_u16:
        /* <DEDUP_REMOVED lines=19> */
[----:B------:R-:W-:Y:S06]  /*4220*/  RET.REL.NODEC R6 `(_Z9cuda_gemmIiLi128ELi1ELi1ELi2048ELi128ELi128ELi64ELi0ELi0EEviiiPT_S1_S1_iii) ;  /* 0xffffffbc06747950 */ /* 0x000fec0003c3ffff */
.L_x_27051:
        /* <DEDUP_REMOVED lines=13> */
.L_x_39034:


//--------------------- .text._Z9cuda_gemmIiLi128ELi1ELi1ELi2048ELi64ELi64ELi64ELi1ELi1EEviiiPT_S1_S1_iii --------------------------
	.section	.text._Z9cuda_gemmIiLi128ELi1ELi1ELi2048ELi64ELi64ELi64ELi1ELi1EEviiiPT_S1_S1_iii,"ax",@progbits
	.align	128
        .global         _Z9cuda_gemmIiLi128ELi1ELi1ELi2048ELi64ELi64ELi64ELi1ELi1EEviiiPT_S1_S1_iii
        .type           _Z9cuda_gemmIiLi128ELi1ELi1ELi2048ELi64ELi64ELi64ELi1ELi1EEviiiPT_S1_S1_iii,@function
        .size           _Z9cuda_gemmIiLi128ELi1ELi1ELi2048ELi64ELi64ELi64ELi1ELi1EEviiiPT_S1_S1_iii,(.L_x_39035 - _Z9cuda_gemmIiLi128ELi1ELi1ELi2048ELi64ELi64ELi64ELi1ELi1EEviiiPT_S1_S1_iii)
        .other          _Z9cuda_gemmIiLi128ELi1ELi1ELi2048ELi64ELi64ELi64ELi1ELi1EEviiiPT_S1_S1_iii,@"STO_CUDA_ENTRY STV_DEFAULT"
_Z9cuda_gemmIiLi128ELi1ELi1ELi2048ELi64ELi64ELi64ELi1ELi1EEviiiPT_S1_S1_iii:
.text._Z9cuda_gemmIiLi128ELi1ELi1ELi2048ELi64ELi64ELi64ELi1ELi1EEviiiPT_S1_S1_iii:
[----:B------:R-:W-:Y:S01]  /*0000*/  LDC R1, c[0x0][0x37c] ;  /* 0x0000df00ff017b82 */ /* 0x000fe20000000800 */
[----:B------:R-:W0:Y:S01]  /*0010*/  S2R R0, SR_CTAID.Y ;  /* 0x0000000000007919 */ /* 0x000e220000002600 */
[----:B------:R-:W0:Y:S02]  /*0020*/  LDCU UR4, c[0x0][0x374] ;  /* 0x00006e80ff0477ac */ /* 0x000e240008000800 */
[----:B0-----:R-:W-:-:S13]  /*0030*/  ISETP.GE.U32.AND P0, PT, R0, UR4, PT ;  /* 0x0000000400007c0c */ /* 0x001fda000bf06070 */
[----:B------:R-:W-:Y:S05]  /*0040*/  @P0 EXIT ;  /* 0x000000000000094d */ /* 0x000fea0003800000 */
[----:B------:R-:W0:Y:S01]  /*0050*/  S2R R0, SR_TID.X ;  /* 0x0000000000007919 */ /* 0x000e220000002100 */
[----:B------:R-:W1:Y:S01]  /*0060*/  LDC R35, c[0x0][0x360] ;  /* 0x0000d800ff237b82 */ /* 0x000e620000000800 */
[----:B------:R-:W-:Y:S02]  /*0070*/  MOV R9, 0x100 ;  /* 0x0000010000097802 */ /* 0x000fe40000000f00 */
[----:B-1----:R-:W-:Y:S01]  /*0080*/  LOP3.LUT R8, R35, 0xffff, RZ, 0xc0, !PT ;  /* 0x0000ffff23087812 */ /* 0x002fe200078ec0ff */
[C---:B0-----:R-:W-:Y:S01]  /*0090*/  IMAD.IADD R2, R0.reuse, 0x1, R35 ;  /* 0x0000000100027824 */ /* 0x041fe200078e0223 */
[----:B------:R-:W-:Y:S01]  /*00a0*/  SHF.R.U32.HI R33, RZ, 0x1, R0 ;  /* 0x00000001ff217819 */ /* 0x000fe20000011600 */
[----:B------:R-:W-:-:S03]  /*00b0*/  IMAD.SHL.U32 R34, R0, 0x4, RZ ;  /* 0x0000000400227824 */ /* 0x000fc600078e00ff */
[----:B------:R-:W-:Y:S02]  /*00c0*/  LOP3.LUT R2, R2, 0x7ff, RZ, 0x3c, !PT ;  /* 0x000007ff02027812 */ /* 0x000fe400078e3cff */
[----:B------:R-:W-:Y:S02]  /*00d0*/  LOP3.LUT R63, R33, 0x1f, RZ, 0xc0, !PT ;  /* 0x0000001f213f7812 */ /* 0x000fe400078ec0ff */
[----:B------:R-:W-:-:S07]  /*00e0*/  LOP3.LUT R7, R2, 0xffff, RZ, 0xc0, !PT ;  /* 0x0000ffff02077812 */ /* 0x000fce00078ec0ff */
[----:B------:R-:W-:Y:S05]  /*00f0*/  CALL.REL.NOINC `($__internal_532_$__cuda_sm20_div_u16) ;  /* 0x0000001c00dc7944 */ /* 0x000fea0003c00000 */
        /* <DEDUP_REMOVED lines=11> */
.L_x_27054:
[----:B------:R-:W-:Y:S01]  /*01b0*/  IMAD R4, R2, 0x4, R5 ;  /* 0x0000000402047824 */ /* 0x000fe200078e0205 */
[----:B------:R-:W-:Y:S01]  /*01c0*/  IADD3 R3, PT, PT, R3, 0x1, RZ ;  /* 0x0000000103037810 */ /* 0x000fe20007ffe0ff */
[----:B------:R-:W-:-:S03]  /*01d0*/  IMAD.IADD R2, R35, 0x1, R2 ;  /* 0x0000000123027824 */ /* 0x000fc600078e0202 */
[----:B------:R0:W-:Y:S01]  /*01e0*/  STS [R4], RZ ;  /* 0x000000ff04007388 */ /* 0x0001e20000000800 */
[----:B------:R-:W-:-:S04]  /*01f0*/  LOP3.LUT R6, R3, R64, RZ, 0x3c, !PT ;  /* 0x0000004003067212 */ /* 0x000fc800078e3cff */
[----:B------:R-:W-:-:S13]  /*0200*/  ISETP.NE.AND P0, PT, R6, 0x2, PT ;  /* 0x000000020600780c */ /* 0x000fda0003f05270 */
[----:B0-----:R-:W-:Y:S05]  /*0210*/  @P0 BRA `(.L_x_27054) ;  /* 0xfffffffc00e40947 */ /* 0x001fea000383ffff */
.L_x_27053:
[----:B------:R-:W-:Y:S05]  /*0220*/  BSYNC.RECONVERGENT B0 ;  /* 0x0000000000007941 */ /* 0x000fea0003800200 */
.L_x_27052:
[----:B------:R-:W0:Y:S01]  /*0230*/  S2UR UR5, SR_CgaCtaId ;  /* 0x00000000000579c3 */ /* 0x000e220000008800 */
[----:B------:R-:W-:Y:S01]  /*0240*/  UMOV UR4, 0x400 ;  /* 0x0000040000047882 */ /* 0x000fe20000000000 */
[----:B------:R-:W-:Y:S01]  /*0250*/  BSSY.RECONVERGENT B0, `(.L_x_27055) ;  /* 0x000000f000007945 */ /* 0x000fe20003800200 */
[----:B------:R-:W-:Y:S01]  /*0260*/  UIADD3 UR4, UPT, UPT, UR4, 0x1880, URZ ;  /* 0x0000188004047890 */ /* 0x000fe2000fffe0ff */
[----:B------:R-:W-:-:S03]  /*0270*/  IMAD.SHL.U32 R69, R35, 0x4, RZ ;  /* 0x0000000423457824 */ /* 0x000fc600078e00ff */
[----:B0-----:R-:W-:-:S12]  /*0280*/  ULEA UR4, UR5, UR4, 0x18 ;  /* 0x0000000405047291 */ /* 0x001fd8000f8ec0ff */
.L_x_27056:
        /* <DEDUP_REMOVED lines=12> */
.L_x_27055:
[----:B------:R-:W-:Y:S01]  /*0350*/  IMAD.IADD R55, R34, 0x1, R69 ;  /* 0x0000000122377824 */ /* 0x000fe200078e0245 */
[----:B------:R-:W-:Y:S02]  /*0360*/  LOP3.LUT R5, R0, 0x1, RZ, 0xc0, !PT ;  /* 0x0000000100057812 */ /* 0x000fe400078ec0ff */
[----:B0-----:R-:W-:Y:S02]  /*0370*/  LOP3.LUT R8, R69, 0xffff, RZ, 0xc0, !PT ;  /* 0x0000ffff45087812 */ /* 0x001fe400078ec0ff */
[----:B------:R-:W-:Y:S01]  /*0380*/  IADD3 R3, PT, PT, RZ, -R55, RZ ;  /* 0x80000037ff037210 */ /* 0x000fe20007ffe0ff */
[----:B------:R-:W-:Y:S01]  /*0390*/  IMAD.SHL.U32 R2, R5, 0x10, RZ ;  /* 0x0000001005027824 */ /* 0x000fe200078e00ff */
[----:B------:R-:W-:Y:S02]  /*03a0*/  MOV R9, 0x400 ;  /* 0x0000040000097802 */ /* 0x000fe40000000f00 */
[----:B------:R-:W-:Y:S01]  /*03b0*/  PRMT R3, R3, 0x7710, RZ ;  /* 0x0000771003037816 */ /* 0x000fe200000000ff */
[----:B------:R-:W-:-:S04]  /*03c0*/  IMAD R16, R63, 0x20, R2 ;  /* 0x000000203f107824 */ /* 0x000fc800078e0202 */
[----:B------:R-:W-:-:S05]  /*03d0*/  VIADD R3, R3, 0x3ff ;  /* 0x000003ff03037836 */ /* 0x000fca0000000000 */
[----:B------:R-:W-:-:S07]  /*03e0*/  LOP3.LUT R7, R3, 0xffff, RZ, 0xc0, !PT ;  /* 0x0000ffff03077812 */ /* 0x000fce00078ec0ff */
[----:B------:R-:W-:Y:S05]  /*03f0*/  CALL.REL.NOINC `($__internal_532_$__cuda_sm20_div_u16) ;  /* 0x0000001c001c7944 */ /* 0x000fea0003c00000 */
[----:B------:R-:W0:Y:S01]  /*0400*/  S2R R3, SR_CgaCtaId ;  /* 0x0000000000037919 */ /* 0x000e220000008800 */
[----:B------:R-:W-:Y:S01]  /*0410*/  MOV R48, 0x400 ;  /* 0x0000040000307802 */ /* 0x000fe20000000f00 */
[C---:B------:R-:W-:Y:S01]  /*0420*/  VIADD R5, R33.reuse, 0x2 ;  /* 0x0000000221057836 */ /* 0x040fe20000000000 */
[C---:B------:R-:W-:Y:S01]  /*0430*/  IADD3 R7, PT, PT, R33.reuse, 0x4, RZ ;  /* 0x0000000421077810 */ /* 0x040fe20007ffe0ff */
[----:B------:R-:W1:Y:S01]  /*0440*/  S2R R49, SR_TID.X ;  /* 0x0000000000317919 */ /* 0x000e620000002100 */
[----:B------:R-:W-:Y:S01]  /*0450*/  IADD3 R17, PT, PT, R48, 0x880, RZ ;  /* 0x0000088030117810 */ /* 0x000fe20007ffe0ff */
[C---:B------:R-:W-:Y:S01]  /*0460*/  VIADD R6, R33.reuse, 0x3 ;  /* 0x0000000321067836 */ /* 0x040fe20000000000 */
        /* <DEDUP_REMOVED lines=19> */
[----:B------:R-:W-:Y:S01]  /*05a0*/  IMAD.IADD R0, R55, 0x1, R69 ;  /* 0x0000000137007824 */ /* 0x000fe200078e0245 */
[----:B------:R-:W-:Y:S01]  /*05b0*/  LOP3.LUT R29, R26, 0xf, RZ, 0xc0, !PT ;  /* 0x0000000f1a1d7812 */ /* 0x000fe200078ec0ff */
[----:B------:R-:W-:Y:S01]  /*05c0*/  IMAD.MOV.U32 R56, RZ, RZ, RZ ;  /* 0x000000ffff387224 */ /* 0x000fe200078e00ff */
[----:B------:R-:W-:Y:S01]  /*05d0*/  LOP3.LUT R31, R28, 0xf, RZ, 0xc0, !PT ;  /* 0x0000000f1c1f7812 */ /* 0x000fe200078ec0ff */
[----:B------:R-:W2:Y:S01]  /*05e0*/  LDCU.64 UR6, c[0x0][0x358] ;  /* 0x00006b00ff0677ac */ /* 0x000ea20008000a00 */
[----:B------:R-:W-:-:S02]  /*05f0*/  LOP3.LUT R15, R4, 0xf, RZ, 0xc0, !PT ;  /* 0x0000000f040f7812 */ /* 0x000fc400078ec0ff */
[C---:B0-----:R-:W-:Y:S02]  /*0600*/  LEA R48, R3.reuse, R48, 0x18 ;  /* 0x0000003003307211 */ /* 0x041fe400078ec0ff */
[----:B------:R-:W-:Y:S02]  /*0610*/  LEA R17, R3, R17, 0x18 ;  /* 0x0000001103117211 */ /* 0x000fe400078ec0ff */
[----:B------:R-:W-:Y:S02]  /*0620*/  LOP3.LUT R3, R33, 0xf, RZ, 0xc0, !PT ;  /* 0x0000000f21037812 */ /* 0x000fe400078ec0ff */
[----:B------:R-:W-:Y:S02]  /*0630*/  LOP3.LUT R11, R8, 0xf, RZ, 0xc0, !PT ;  /* 0x0000000f080b7812 */ /* 0x000fe400078ec0ff */
[--C-:B------:R-:W-:Y:S02]  /*0640*/  LOP3.LUT R18, R16, 0x8, R3.reuse, 0xf6, !PT ;  /* 0x0000000810127812 */ /* 0x100fe400078ef603 */
[----:B------:R-:W-:-:S02]  /*0650*/  LOP3.LUT R32, R2, 0x8, R3, 0xf6, !PT ;  /* 0x0000000802207812 */ /* 0x000fc400078ef603 */
[----:B------:R-:W-:Y:S01]  /*0660*/  LOP3.LUT R3, R12, 0xf, RZ, 0xc0, !PT ;  /* 0x0000000f0c037812 */ /* 0x000fe200078ec0ff */
[----:B------:R-:W-:Y:S01]  /*0670*/  IMAD R39, R18, 0x4, R17 ;  /* 0x0000000412277824 */ /* 0x000fe200078e0211 */
[----:B------:R-:W-:Y:S02]  /*0680*/  LOP3.LUT R27, R24, 0xf, RZ, 0xc0, !PT ;  /* 0x0000000f181b7812 */ /* 0x000fe400078ec0ff */
[----:B------:R-:W-:Y:S02]  /*0690*/  LOP3.LUT R47, R34, 0x7c, RZ, 0xc0, !PT ;  /* 0x0000007c222f7812 */ /* 0x000fe400078ec0ff */
[C---:B------:R-:W-:Y:S02]  /*06a0*/  LOP3.LUT R54, R16.reuse, 0xf, R33, 0xf8, !PT ;  /* 0x0000000f10367812 */ /* 0x040fe400078ef821 */
[C---:B------:R-:W-:Y:S01]  /*06b0*/  LOP3.LUT R52, R16.reuse, R5, RZ, 0xfc, !PT ;  /* 0x0000000510347212 */ /* 0x040fe200078efcff */
[--C-:B------:R-:W-:Y:S01]  /*06c0*/  IMAD.IADD R47, R47, 0x1, R48.reuse ;  /* 0x000000012f2f7824 */ /* 0x100fe200078e0230 */
        /* <DEDUP_REMOVED lines=18> */
[----:B-1----:R-:W-:Y:S01]  /*07f0*/  LOP3.LUT R49, R49, 0xf, RZ, 0xc0, !PT ;  /* 0x0000000f31317812 */ /* 0x002fe200078ec0ff */
[--C-:B------:R-:W-:Y:S01]  /*0800*/  IMAD R45, R30, 0x4, R17.reuse ;  /* 0x000000041e2d7824 */ /* 0x100fe200078e0211 */
[----:B------:R-:W-:Y:S01]  /*0810*/  LEA R68, R34, R17, 0x2 ;  /* 0x0000001122447211 */ /* 0x000fe200078e10ff */
[----:B------:R-:W-:Y:S01]  /*0820*/  IMAD R46, R46, 0x4, R17 ;  /* 0x000000042e2e7824 */ /* 0x000fe200078e0211 */
[C---:B------:R-:W-:Y:S01]  /*0830*/  LOP3.LUT R20, R16.reuse, R15, RZ, 0xfc, !PT ;  /* 0x0000000f10147212 */ /* 0x040fe200078efcff */
[----:B------:R-:W-:Y:S01]  /*0840*/  IMAD R48, R49, 0x84, R48 ;  /* 0x0000008431307824 */ /* 0x000fe200078e0230 */
[C---:B------:R-:W-:Y:S01]  /*0850*/  LOP3.LUT R36, R16.reuse, R11, RZ, 0xfc, !PT ;  /* 0x0000000b10247212 */ /* 0x040fe200078efcff */
[----:B------:R-:W-:Y:S01]  /*0860*/  IMAD R62, R35, 0x10, R68 ;  /* 0x00000010233e7824 */ /* 0x000fe200078e0244 */
[----:B------:R-:W-:-:S02]  /*0870*/  LOP3.LUT R40, R16, R3, RZ, 0xfc, !PT ;  /* 0x0000000310287212 */ /* 0x000fc400078efcff */
[----:B------:R-:W-:Y:S02]  /*0880*/  LOP3.LUT R44, R16, R27, RZ, 0xfc, !PT ;  /* 0x0000001b102c7212 */ /* 0x000fe400078efcff */
[C---:B------:R-:W-:Y:S02]  /*0890*/  LOP3.LUT R14, R2.reuse, R5, RZ, 0xfc, !PT ;  /* 0x00000005020e7212 */ /* 0x040fe400078efcff */
[C---:B------:R-:W-:Y:S02]  /*08a0*/  LOP3.LUT R12, R2.reuse, R7, RZ, 0xfc, !PT ;  /* 0x00000007020c7212 */ /* 0x040fe400078efcff */
[C---:B------:R-:W-:Y:S02]  /*08b0*/  LOP3.LUT R10, R2.reuse, R9, RZ, 0xfc, !PT ;  /* 0x00000009020a7212 */ /* 0x040fe400078efcff */
[C---:B------:R-:W-:Y:S02]  /*08c0*/  LOP3.LUT R8, R2.reuse, R3, RZ, 0xfc, !PT ;  /* 0x0000000302087212 */ /* 0x040fe400078efcff */
        /* <DEDUP_REMOVED lines=12> */
[----:B------:R-:W-:-:S02]  /*0990*/  LEA R53, R20, R17, 0x2 ;  /* 0x0000001114357211 */ /* 0x000fc400078e10ff */
[-C--:B------:R-:W-:Y:S02]  /*09a0*/  LEA R36, R36, R17.reuse, 0x2 ;  /* 0x0000001124247211 */ /* 0x080fe400078e10ff */
[-C--:B------:R-:W-:Y:S02]  /*09b0*/  LEA R40, R40, R17.reuse, 0x2 ;  /* 0x0000001128287211 */ /* 0x080fe400078e10ff */
[----:B--2---:R-:W-:-:S07]  /*09c0*/  LEA R44, R44, R17, 0x2 ;  /* 0x000000112c2c7211 */ /* 0x004fce00078e10ff */
.L_x_27066:
[----:B-1----:R-:W0:Y:S01]  /*09d0*/  S2R R17, SR_CTAID.Y ;  /* 0x0000000000117919 */ /* 0x002e220000002600 */
[----:B------:R-:W-:Y:S01]  /*09e0*/  LOP3.LUT R16, R64, 0xffff, RZ, 0xc0, !PT ;  /* 0x0000ffff40107812 */ /* 0x000fe200078ec0ff */
[----:B------:R-:W-:Y:S01]  /*09f0*/  BSSY.RECONVERGENT B0, `(.L_x_27057) ;  /* 0x0000027000007945 */ /* 0x000fe20003800200 */
[----:B------:R-:W-:Y:S01]  /*0a00*/  PLOP3.LUT P1, PT, P0, PT, PT, 0x80, 0x8 ;  /* 0x000000000008781c */ /* 0x000fe2000072f070 */
[----:B------:R-:W-:Y:S01]  /*0a10*/  IMAD.MOV.U32 R57, RZ, RZ, R34 ;  /* 0x000000ffff397224 */ /* 0x000fe200078e0022 */
[C---:B------:R-:W-:Y:S02]  /*0a20*/  LOP3.LUT R22, R16.reuse, 0x3, RZ, 0xc0, !PT ;  /* 0x0000000310167812 */ /* 0x040fe400078ec0ff */
[----:B------:R-:W-:Y:S02]  /*0a30*/  ISETP.GE.U32.AND P0, PT, R16, 0x2, PT ;  /* 0x000000021000780c */ /* 0x000fe40003f06070 */
[----:B------:R-:W-:Y:S02]  /*0a40*/  ISETP.NE.AND P2, PT, R22, 0x2, PT ;  /* 0x000000021600780c */ /* 0x000fe40003f45270 */
[----:B0-----:R-:W-:-:S11]  /*0a50*/  LEA R49, R17, R56, 0xb ;  /* 0x0000003811317211 */ /* 0x001fd600078e58ff */
[----:B------:R-:W-:Y:S05]  /*0a60*/  @!P2 BRA `(.L_x_27058) ;  /* 0x00000000007ca947 */ /* 0x000fea0003800000 */
[----:B------:R-:W0:Y:S01]  /*0a70*/  S2R R23, SR_CTAID.Z ;  /* 0x0000000000177919 */ /* 0x000e220000002700 */
[----:B------:R-:W1:Y:S01]  /*0a80*/  LDC.64 R20, c[0x0][0x390] ;  /* 0x0000e400ff147b82 */ /* 0x000e620000000a00 */
[----:B------:R-:W-:Y:S01]  /*0a90*/  LOP3.LUT R16, R34, 0x1c, RZ, 0xc0, !PT ;  /* 0x0000001c22107812 */ /* 0x000fe200078ec0ff */
[----:B------:R-:W0:Y:S02]  /*0aa0*/  S2R R17, SR_TID.X ;  /* 0x0000000000117919 */ /* 0x000e240000002100 */
[----:B0-----:R-:W-:-:S05]  /*0ab0*/  LEA.HI R17, R17, R23, RZ, 0x1d ;  /* 0x0000001711117211 */ /* 0x001fca00078fe8ff */
[----:B------:R-:W-:-:S04]  /*0ac0*/  IMAD R16, R17, 0x40, R16 ;  /* 0x0000004011107824 */ /* 0x000fc800078e0210 */
[----:B------:R-:W-:-:S04]  /*0ad0*/  IMAD.IADD R17, R49, 0x1, R16 ;  /* 0x0000000131117824 */ /* 0x000fc800078e0210 */
[----:B-1----:R-:W-:-:S06]  /*0ae0*/  IMAD.WIDE.U32 R16, R17, 0x4, R20 ;  /* 0x0000000411107825 */ /* 0x002fcc00078e0014 */
[----:B------:R-:W2:Y:S01]  /*0af0*/  LDG.E.128 R16, desc[UR6][R16.64] ;  /* 0x0000000610107981 */ /* 0x000ea2000c1e1d00 */
[----:B------:R-:W-:Y:S02]  /*0b00*/  ISETP.NE.AND P2, PT, R22, 0x3, PT ;  /* 0x000000031600780c */ /* 0x000fe40003f45270 */
[----:B------:R-:W-:Y:S01]  /*0b10*/  MOV R57, R55 ;  /* 0x0000003700397202 */ /* 0x000fe20000000f00 */
[----:B--2---:R0:W-:Y:S10]  /*0b20*/  STS.128 [R68], R16 ;  /* 0x0000001044007388 */ /* 0x0041f40000000c00 */
[----:B------:R-:W-:Y:S05]  /*0b30*/  @!P2 BRA `(.L_x_27058) ;  /* 0x000000000048a947 */ /* 0x000fea0003800000 */
[----:B------:R-:W-:Y:S02]  /*0b40*/  ISETP.NE.AND P2, PT, R22, RZ, PT ;  /* 0x000000ff1600720c */ /* 0x000fe40003f45270 */
[C---:B0-----:R-:W-:Y:S02]  /*0b50*/  LOP3.LUT R16, R55.reuse, 0x1c, RZ, 0xc0, !PT ;  /* 0x0000001c37107812 */ /* 0x041fe400078ec0ff */
[----:B------:R-:W-:-:S05]  /*0b60*/  LEA.HI R17, R55, R23, RZ, 0x1b ;  /* 0x0000001737117211 */ /* 0x000fca00078fd8ff */
[----:B------:R-:W-:-:S04]  /*0b70*/  IMAD R16, R17, 0x40, R16 ;  /* 0x0000004011107824 */ /* 0x000fc800078e0210 */
[C---:B------:R-:W-:Y:S01]  /*0b80*/  @P2 LOP3.LUT R18, R0.reuse, 0x1c, RZ, 0xc0, !PT ;  /* 0x0000001c00122812 */ /* 0x040fe200078ec0ff */
[----:B------:R-:W-:Y:S01]  /*0b90*/  IMAD.IADD R17, R49, 0x1, R16 ;  /* 0x0000000131117824 */ /* 0x000fe200078e0210 */
[----:B------:R-:W-:-:S03]  /*0ba0*/  @P2 LEA.HI R19, R0, R23, RZ, 0x1b ;  /* 0x0000001700132211 */ /* 0x000fc600078fd8ff */
[----:B------:R-:W-:-:S04]  /*0bb0*/  IMAD.WIDE R16, R17, 0x4, R20 ;  /* 0x0000000411107825 */ /* 0x000fc800078e0214 */
[----:B------:R-:W-:-:S05]  /*0bc0*/  @P2 IMAD R18, R19, 0x40, R18 ;  /* 0x0000004013122824 */ /* 0x000fca00078e0212 */
[----:B------:R-:W-:-:S05]  /*0bd0*/  @P2 IADD3 R19, PT, PT, R49, R18, RZ ;  /* 0x0000001231132210 */ /* 0x000fca0007ffe0ff */
[----:B------:R-:W-:Y:S02]  /*0be0*/  @P2 IMAD.WIDE R20, R19, 0x4, R20 ;  /* 0x0000000413142825 */ /* 0x000fe400078e0214 */
[----:B------:R-:W2:Y:S04]  /*0bf0*/  LDG.E.128 R16, desc[UR6][R16.64] ;  /* 0x0000000610107981 */ /* 0x000ea8000c1e1d00 */
[----:B------:R-:W3:Y:S01]  /*0c00*/  @P2 LDG.E.128 R20, desc[UR6][R20.64] ;  /* 0x0000000614142981 */ /* 0x000ee2000c1e1d00 */
[----:B------:R-:W-:Y:S02]  /*0c10*/  @P2 IMAD R24, R35, 0x10, R62 ;  /* 0x0000001023182824 */ /* 0x000fe400078e023e */
[----:B------:R-:W-:Y:S02]  /*0c20*/  IMAD.MOV.U32 R57, RZ, RZ, R0 ;  /* 0x000000ffff397224 */ /* 0x000fe400078e0000 */
[----:B------:R-:W-:Y:S01]  /*0c30*/  @P2 IMAD.IADD R57, R0, 0x1, R69 ;  /* 0x0000000100392824 */ /* 0x000fe200078e0245 */
[----:B--2---:R1:W-:Y:S04]  /*0c40*/  STS.128 [R62], R16 ;  /* 0x000000103e007388 */ /* 0x0043e80000000c00 */
[----:B---3--:R1:W-:Y:S02]  /*0c50*/  @P2 STS.128 [R24], R20 ;  /* 0x0000001418002388 */ /* 0x0083e40000000c00 */
.L_x_27058:
[----:B------:R-:W-:Y:S05]  /*0c60*/  BSYNC.RECONVERGENT B0 ;  /* 0x0000000000007941 */ /* 0x000fea0003800200 */
.L_x_27057:
        /* <DEDUP_REMOVED lines=11> */
.L_x_27061:
[----:B01----:R-:W0:Y:S01]  /*0d20*/  S2R R19, SR_CTAID.Z ;  /* 0x0000000000137919 */ /* 0x003e220000002700 */
[----:B--2---:R-:W1:Y:S01]  /*0d30*/  LDC.64 R28, c[0x0][0x390] ;  /* 0x0000e400ff1c7b82 */ /* 0x004e620000000a00 */
[----:B------:R-:W-:Y:S02]  /*0d40*/  LOP3.LUT R18, R57, 0x1c, RZ, 0xc0, !PT ;  /* 0x0000001c39127812 */ /* 0x000fe400078ec0ff */
[----:B------:R-:W-:Y:S02]  /*0d50*/  LOP3.LUT R24, R60, 0x1c, RZ, 0xc0, !PT ;  /* 0x0000001c3c187812 */ /* 0x000fe400078ec0ff */
[----:B------:R-:W-:Y:S01]  /*0d60*/  LOP3.LUT R20, R58, 0x1c, RZ, 0xc0, !PT ;  /* 0x0000001c3a147812 */ /* 0x000fe200078ec0ff */
[----:B------:R-:W-:Y:S01]  /*0d70*/  IMAD.IADD R17, R49, 0x1, R18 ;  /* 0x0000000131117824 */ /* 0x000fe200078e0212 */
[----:B------:R-:W-:Y:S01]  /*0d80*/  LOP3.LUT R18, R59, 0x1c, RZ, 0xc0, !PT ;  /* 0x0000001c3b127812 */ /* 0x000fe200078ec0ff */
[C---:B------:R-:W-:Y:S02]  /*0d90*/  IMAD.IADD R24, R49.reuse, 0x1, R24 ;  /* 0x0000000131187824 */ /* 0x040fe400078e0218 */
[----:B------:R-:W-:-:S02]  /*0da0*/  IMAD.IADD R20, R49, 0x1, R20 ;  /* 0x0000000131147824 */ /* 0x000fc400078e0214 */
[----:B------:R-:W-:Y:S01]  /*0db0*/  IMAD.IADD R23, R49, 0x1, R18 ;  /* 0x0000000131177824 */ /* 0x000fe200078e0212 */
[-C--:B0-----:R-:W-:Y:S02]  /*0dc0*/  LEA.HI R16, R57, R19.reuse, RZ, 0x1b ;  /* 0x0000001339107211 */ /* 0x081fe400078fd8ff */
[----:B------:R-:W-:Y:S02]  /*0dd0*/  LEA.HI R21, R58, R19, RZ, 0x1b ;  /* 0x000000133a157211 */ /* 0x000fe400078fd8ff */
[----:B------:R-:W-:Y:S02]  /*0de0*/  LEA R17, R16, R17, 0x6 ;  /* 0x0000001110117211 */ /* 0x000fe400078e30ff */
[-C--:B------:R-:W-:Y:S01]  /*0df0*/  LEA.HI R22, R60, R19.reuse, RZ, 0x1b ;  /* 0x000000133c167211 */ /* 0x080fe200078fd8ff */
[----:B------:R-:W-:Y:S01]  /*0e00*/  IMAD R21, R21, 0x40, R20 ;  /* 0x0000004015157824 */ /* 0x000fe200078e0214 */
[----:B------:R-:W-:Y:S01]  /*0e10*/  LEA.HI R26, R59, R19, RZ, 0x1b ;  /* 0x000000133b1a7211 */ /* 0x000fe200078fd8ff */
[----:B-1----:R-:W-:Y:S01]  /*0e20*/  IMAD.WIDE R16, R17, 0x4, R28 ;  /* 0x0000000411107825 */ /* 0x002fe200078e021c */
        /* <DEDUP_REMOVED lines=24> */
.L_x_27060:
[----:B------:R-:W-:Y:S05]  /*0fb0*/  BSYNC.RECONVERGENT B0 ;  /* 0x0000000000007941 */ /* 0x000fea0003800200 */
.L_x_27059:
[----:B012---:R-:W0:Y:S01]  /*0fc0*/  S2R R16, SR_CTAID.Z ;  /* 0x0000000000107919 */ /* 0x007e220000002700 */
[----:B------:R-:W-:Y:S01]  /*0fd0*/  IMAD.MOV.U32 R18, RZ, RZ, RZ ;  /* 0x000000ffff127224 */ /* 0x000fe200078e00ff */
[----:B0-----:R-:W-:-:S07]  /*0fe0*/  LEA R56, R16, R56, 0x6 ;  /* 0x0000003810387211 */ /* 0x001fce00078e30ff */
.L_x_27065:
[----:B-1----:R-:W0:Y:S01]  /*0ff0*/  S2R R17, SR_TID.X ;  /* 0x0000000000117919 */ /* 0x002e220000002100 */
[----:B------:R-:W1:Y:S01]  /*1000*/  S2R R16, SR_TID.X ;  /* 0x0000000000107919 */ /* 0x000e620000002100 */
[----:B0-----:R-:W-:Y:S02]  /*1010*/  LOP3.LUT R17, R17, 0xf, RZ, 0xc0, !PT ;  /* 0x0000000f11117812 */ /* 0x001fe400078ec0ff */
[----:B-1----:R-:W-:-:S03]  /*1020*/  SHF.R.U32.HI R16, RZ, 0x4, R16 ;  /* 0x00000004ff107819 */ /* 0x002fc60000011610 */
[----:B------:R-:W-:Y:S02]  /*1030*/  IMAD.IADD R23, R17, 0x1, R18 ;  /* 0x0000000111177824 */ /* 0x000fe400078e0212 */
[----:B------:R-:W-:-:S07]  /*1040*/  IMAD.MOV.U32 R19, RZ, RZ, R16 ;  /* 0x000000ffff137224 */ /* 0x000fce00078e0010 */
.L_x_27062:
        /* <DEDUP_REMOVED lines=11> */
[----:B------:R-:W1:Y:S01]  /*1100*/  S2R R22, SR_TID.X ;  /* 0x0000000000167919 */ /* 0x000e620000002100 */
[----:B------:R-:W-:Y:S06]  /*1110*/  BAR.SYNC.DEFER_BLOCKING 0x0 ;  /* 0x0000000000007b1d */ /* 0x000fec0000010000 */
[----:B------:R-:W2:Y:S01]  /*1120*/  S2R R61, SR_TID.X ;  /* 0x00000000003d7919 */ /* 0x000ea20000002100 */
[----:B------:R3:W4:Y:S01]  /*1130*/  LDS R60, [R54] ;  /* 0x00000000363c7984 */ /* 0x0007220000000800 */
[----:B-1----:R-:W-:-:S03]  /*1140*/  LOP3.LUT R22, R22, 0x1, RZ, 0xc0, !PT ;  /* 0x0000000116167812 */ /* 0x002fc600078ec0ff */
[----:B------:R3:W1:Y:S01]  /*1150*/  LDS R59, [R53] ;  /* 0x00000000353b7984 */ /* 0x0006620000000800 */
[----:B------:R-:W-:-:S03]  /*1160*/  ISETP.NE.AND P0, PT, R22, RZ, PT ;  /* 0x000000ff1600720c */ /* 0x000fc60003f05270 */
[----:B------:R3:W1:Y:S04]  /*1170*/  LDS R58, [R52] ;  /* 0x00000000343a7984 */ /* 0x0006680000000800 */
[----:B------:R3:W1:Y:S01]  /*1180*/  LDS R57, [R51] ;  /* 0x0000000033397984 */ /* 0x0006620000000800 */
[----:B--2---:R-:W-:-:S03]  /*1190*/  SHF.R.U32.HI R61, RZ, 0x6, R61 ;  /* 0x00000006ff3d7819 */ /* 0x004fc6000001163d */
[----:B------:R3:W2:Y:S01]  /*11a0*/  LDS R49, [R50] ;  /* 0x0000000032317984 */ /* 0x0006a20000000800 */
[----:B------:R-:W-:-:S03]  /*11b0*/  MOV R65, R61 ;  /* 0x0000003d00417202 */ /* 0x000fc60000000f00 */
[----:B------:R3:W1:Y:S01]  /*11c0*/  LDS R31, [R36] ;  /* 0x00000000241f7984 */ /* 0x0006620000000800 */
[----:B0-----:R-:W-:-:S03]  /*11d0*/  @!P0 MOV R16, 0x400 ;  /* 0x0000040000108802 */ /* 0x001fc60000000f00 */
        /* <DEDUP_REMOVED lines=13> */
.L_x_27064:
[----:B------:R-:W-:Y:S01]  /*12b0*/  IMAD R61, R65, 0x84, R47 ;  /* 0x00000084413d7824 */ /* 0x000fe200078e022f */
[----:B------:R-:W-:-:S05]  /*12c0*/  UMOV UR4, 0xffffffff ;  /* 0xffffffff00047882 */ /* 0x000fca0000000000 */
[----:B-1----:R-:W1:Y:S01]  /*12d0*/  LDS R61, [R61] ;  /* 0x000000003d3d7984 */ /* 0x002e620000000800 */
[----:B------:R-:W-:Y:S05]  /*12e0*/  BRA.DIV UR4, `(.L_x_27063) ;  /* 0x0000000a04087947 */ /* 0x000fea000b800000 */
[----:B-1----:R-:W1:Y:S04]  /*12f0*/  SHFL.IDX PT, R66, R61, R33, 0x1f ;  /* 0x00001f213d427589 */ /* 0x002e6800000e0000 */
[----:B------:R-:W2:Y:S04]  /*1300*/  SHFL.IDX PT, R16, R61, R15, 0x1f ;  /* 0x00001f0f3d107589 */ /* 0x000ea800000e0000 */
[----:B------:R-:W3:Y:S01]  /*1310*/  SHFL.IDX PT, R67, R61, R14, 0x1f ;  /* 0x00001f0e3d437589 */ /* 0x000ee200000e0000 */
[----:B-1----:R-:W-:-:S04]  /*1320*/  IMAD R66, R60, R66, RZ ;  /* 0x000000423c427224 */ /* 0x002fc800078e02ff */
[----:B--2---:R-:W-:Y:S02]  /*1330*/  IMAD R66, R59, R16, R66 ;  /* 0x000000103b427224 */ /* 0x004fe400078e0242 */
[----:B------:R-:W-:Y:S02]  /*1340*/  SHFL.IDX PT, R16, R61, R2, 0x1f ;  /* 0x00001f023d107589 */ /* 0x000fe400000e0000 */
[----:B---3--:R-:W-:Y:S02]  /*1350*/  IMAD R66, R58, R67, R66 ;  /* 0x000000433a427224 */ /* 0x008fe400078e0242 */
        /* <DEDUP_REMOVED lines=24> */
.L_x_27087:
[----:B------:R-:W-:Y:S01]  /*14e0*/  IMAD.IADD R17, R65, 0x1, R18 ;  /* 0x0000000141117824 */ /* 0x000fe200078e0212 */
[----:B------:R-:W-:Y:S05]  /*14f0*/  WARPSYNC.ALL ;  /* 0x0000000000007948 */ /* 0x000fea0003800000 */
[----:B------:R-:W-:Y:S01]  /*1500*/  IMAD R17, R17, 0x20, R63 ;  /* 0x0000002011117824 */ /* 0x000fe200078e023f */
[----:B------:R-:W-:Y:S01]  /*1510*/  ISETP.GE.U32.AND P2, PT, R65, 0xe, PT ;  /* 0x0000000e4100780c */ /* 0x000fe20003f46070 */
[----:B------:R-:W-:Y:S01]  /*1520*/  IMAD R66, R21, R16, R66 ;  /* 0x0000001015427224 */ /* 0x000fe200078e0242 */
[----:B------:R-:W-:Y:S01]  /*1530*/  IADD3 R65, PT, PT, R65, 0x2, RZ ;  /* 0x0000000241417810 */ /* 0x000fe20007ffe0ff */
[----:B------:R-:W-:-:S03]  /*1540*/  @!P0 IMAD R17, R17, 0x4, R20 ;  /* 0x0000000411118824 */ /* 0x000fc600078e0214 */
[----:B------:R-:W-:Y:S04]  /*1550*/  SHFL.DOWN PT, R19, R66, 0x1, 0x1e1f ;  /* 0x083e1f0042137f89 */ /* 0x000fe800000e0000 */
[----:B------:R-:W0:Y:S02]  /*1560*/  @!P0 LDS R16, [R17] ;  /* 0x0000000011108984 */ /* 0x000e240000000800 */
        /* <DEDUP_REMOVED lines=9> */
[----:B------:R-:W0:Y:S01]  /*1600*/  I2F.U32.RP R4, R69 ;  /* 0x0000004500047306 */ /* 0x000e220000209000 */
[----:B------:R-:W-:Y:S01]  /*1610*/  ISETP.NE.U32.AND P2, PT, R69, RZ, PT ;  /* 0x000000ff4500720c */ /* 0x000fe20003f45070 */
[----:B------:R-:W-:Y:S05]  /*1620*/  WARPSYNC.ALL ;  /* 0x0000000000007948 */ /* 0x000fea0003800000 */
[----:B------:R-:W-:Y:S06]  /*1630*/  BAR.SYNC.DEFER_BLOCKING 0x0 ;  /* 0x0000000000007b1d */ /* 0x000fec0000010000 */
[----:B------:R-:W-:Y:S01]  /*1640*/  BSSY.RECONVERGENT B0, `(.L_x_27067) ;  /* 0x0000027000007945 */ /* 0x000fe20003800200 */
[----:B0-----:R-:W0:Y:S02]  /*1650*/  MUFU.RCP R4, R4 ;  /* 0x0000000400047308 */ /* 0x001e240000001000 */
[----:B0-----:R-:W-:-:S06]  /*1660*/  VIADD R2, R4, 0xffffffe ;  /* 0x0ffffffe04027836 */ /* 0x001fcc0000000000 */
[----:B------:R0:W2:Y:S02]  /*1670*/  F2I.FTZ.U32.TRUNC.NTZ R3, R2 ;  /* 0x0000000200037305 */ /* 0x0000a4000021f000 */
[----:B0-----:R-:W-:Y:S01]  /*1680*/  IMAD.MOV.U32 R2, RZ, RZ, RZ ;  /* 0x000000ffff027224 */ /* 0x001fe200078e00ff */
[----:B--2---:R-:W-:-:S05]  /*1690*/  IADD3 R0, PT, PT, RZ, -R3, RZ ;  /* 0x80000003ff007210 */ /* 0x004fca0007ffe0ff */
[----:B------:R-:W-:Y:S01]  /*16a0*/  IMAD R5, R0, R69, RZ ;  /* 0x0000004500057224 */ /* 0x000fe200078e02ff */
[----:B------:R-:W-:-:S03]  /*16b0*/  LOP3.LUT R0, R34, 0x7ff, RZ, 0x3c, !PT ;  /* 0x000007ff22007812 */ /* 0x000fc600078e3cff */
[----:B------:R-:W-:-:S04]  /*16c0*/  IMAD.HI.U32 R3, R3, R5, R2 ;  /* 0x0000000503037227 */ /* 0x000fc800078e0002 */
[----:B------:R-:W-:-:S04]  /*16d0*/  IMAD.IADD R0, R0, 0x1, -R69 ;  /* 0x0000000100007824 */ /* 0x000fc800078e0a45 */
        /* <DEDUP_REMOVED lines=16> */
[----:B------:R-:W-:-:S03]  /*17e0*/  HFMA2 R0, -RZ, RZ, 0, 0 ;  /* 0x00000000ff007431 */ /* 0x000fc600000001ff */
[----:B0-----:R-:W-:-:S07]  /*17f0*/  LEA R15, R3, R2, 0x18 ;  /* 0x00000002030f7211 */ /* 0x001fce00078ec0ff */
.L_x_27069:
[----:B------:R-:W-:Y:S01]  /*1800*/  IMAD R6, R34, 0x4, R15 ;  /* 0x0000000422067824 */ /* 0x000fe200078e020f */
[----:B0-----:R-:W0:Y:S01]  /*1810*/  S2R R2, SR_CTAID.Y ;  /* 0x0000000000027919 */ /* 0x001e220000002600 */
[----:B------:R-:W-:-:S03]  /*1820*/  VIADD R0, R0, 0x1 ;  /* 0x0000000100007836 */ /* 0x000fc60000000000 */
[----:B------:R-:W3:Y:S02]  /*1830*/  LDS.128 R8, [R6] ;  /* 0x0000000006087984 */ /* 0x000ee40000000c00 */
[----:B------:R-:W-:-:S04]  /*1840*/  LOP3.LUT R7, R13, R0, RZ, 0x3c, !PT ;  /* 0x000000000d077212 */ /* 0x000fc800078e3cff */
[----:B------:R-:W-:Y:S01]  /*1850*/  ISETP.NE.AND P0, PT, R7, 0x2, PT ;  /* 0x000000020700780c */ /* 0x000fe20003f05270 */
[----:B0-----:R-:W-:Y:S01]  /*1860*/  IMAD R3, R2, 0x800, R34 ;  /* 0x0000080002037824 */ /* 0x001fe200078e0222 */
[----:B------:R-:W-:-:S03]  /*1870*/  IADD3 R34, PT, PT, R34, R69, RZ ;  /* 0x0000004522227210 */ /* 0x000fc60007ffe0ff */
[----:B--2---:R-:W-:-:S05]  /*1880*/  IMAD.WIDE.U32 R2, R3, 0x4, R4 ;  /* 0x0000000403027825 */ /* 0x004fca00078e0004 */
[----:B---3--:R0:W-:Y:S03]  /*1890*/  STG.E.128 desc[UR6][R2.64], R8 ;  /* 0x0000000802007986 */ /* 0x0081e6000c101d06 */
[----:B------:R-:W-:Y:S05]  /*18a0*/  @P0 BRA `(.L_x_27069) ;  /* 0xfffffffc00d40947 */ /* 0x000fea000383ffff */
.L_x_27068:
[----:B------:R-:W-:Y:S05]  /*18b0*/  BSYNC.RECONVERGENT B0 ;  /* 0x0000000000007941 */ /* 0x000fea0003800200 */
.L_x_27067:
        /* <DEDUP_REMOVED lines=9> */
[C-C-:B---3--:R-:W-:Y:S02]  /*1950*/  IMAD R28, R29.reuse, 0xc, R0.reuse ;  /* 0x0000000c1d1c7824 */ /* 0x148fe400078e0200 */
[----:B------:R-:W-:Y:S02]  /*1960*/  IMAD R29, R29, 0x8, R0 ;  /* 0x000000081d1d7824 */ /* 0x000fe400078e0200 */
[----:B------:R-:W-:-:S07]  /*1970*/  IMAD.IADD R30, R0, 0x1, R69 ;  /* 0x00000001001e7824 */ /* 0x000fce00078e0245 */
.L_x_27070:
[C---:B0-----:R-:W-:Y:S01]  /*1980*/  LEA R8, R35.reuse, R32, 0x4 ;  /* 0x0000002023087211 */ /* 0x041fe200078e20ff */
[C-C-:B------:R-:W-:Y:S01]  /*1990*/  IMAD R12, R35.reuse, 0x20, R32.reuse ;  /* 0x00000020230c7824 */ /* 0x140fe200078e0220 */
[----:B------:R0:W2:Y:S01]  /*19a0*/  LDS.128 R4, [R32] ;  /* 0x0000000020047984 */ /* 0x0000a20000000c00 */
[----:B-1----:R-:W-:Y:S01]  /*19b0*/  IMAD R16, R35, 0x30, R32 ;  /* 0x0000003023107824 */ /* 0x002fe200078e0220 */
[C---:B------:R-:W-:Y:S01]  /*19c0*/  IADD3 R34, PT, PT, R69.reuse, R34, R69 ;  /* 0x0000002245227210 */ /* 0x040fe20007ffe045 */
[----:B----4-:R-:W-:Y:S01]  /*19d0*/  IMAD.WIDE R24, R0, 0x4, R26 ;  /* 0x0000000400187825 */ /* 0x010fe200078e021a */
[----:B------:R-:W1:Y:S02]  /*19e0*/  LDS.128 R8, [R8] ;  /* 0x0000000008087984 */ /* 0x000e640000000c00 */
[----:B------:R-:W-:Y:S01]  /*19f0*/  IADD3 R34, PT, PT, R69, R34, R69 ;  /* 0x0000002245227210 */ /* 0x000fe20007ffe045 */
[----:B------:R-:W-:Y:S01]  /*1a00*/  IMAD.WIDE R22, R30, 0x4, R26 ;  /* 0x000000041e167825 */ /* 0x000fe200078e021a */
[----:B------:R-:W3:Y:S01]  /*1a10*/  LDS.128 R12, [R12] ;  /* 0x000000000c0c7984 */ /* 0x000ee20000000c00 */
[----:B------:R-:W-:-:S02]  /*1a20*/  LEA R30, R35, R30, 0x4 ;  /* 0x0000001e231e7211 */ /* 0x000fc400078e20ff */
[--C-:B------:R-:W-:Y:S01]  /*1a30*/  IMAD.WIDE R20, R29, 0x4, R26.reuse ;  /* 0x000000041d147825 */ /* 0x100fe200078e021a */
[----:B------:R-:W4:Y:S01]  /*1a40*/  LDS.128 R16, [R16] ;  /* 0x0000000010107984 */ /* 0x000f220000000c00 */
[----:B------:R-:W-:Y:S02]  /*1a50*/  ISETP.GE.U32.AND P0, PT, R34, 0x800, PT ;  /* 0x000008002200780c */ /* 0x000fe40003f06070 */
[----:B------:R-:W-:-:S04]  /*1a60*/  IMAD.WIDE R2, R28, 0x4, R26 ;  /* 0x000000041c027825 */ /* 0x000fc800078e021a */
[C---:B------:R-:W-:Y:S02]  /*1a70*/  IMAD R28, R35.reuse, 0x10, R28 ;  /* 0x00000010231c7824 */ /* 0x040fe400078e021c */
[C---:B------:R-:W-:Y:S02]  /*1a80*/  IMAD R29, R35.reuse, 0x10, R29 ;  /* 0x00000010231d7824 */ /* 0x040fe400078e021d */
[C---:B------:R-:W-:Y:S02]  /*1a90*/  IMAD R0, R35.reuse, 0x10, R0 ;  /* 0x0000001023007824 */ /* 0x040fe400078e0200 */
[----:B0-----:R-:W-:Y:S01]  /*1aa0*/  IMAD R32, R35, 0x40, R32 ;  /* 0x0000004023207824 */ /* 0x001fe200078e0220 */
[----:B--2---:R0:W-:Y:S04]  /*1ab0*/  STG.E.128 desc[UR6][R24.64], R4 ;  /* 0x0000000418007986 */ /* 0x0041e8000c101d06 */
[----:B-1----:R0:W-:Y:S04]  /*1ac0*/  STG.E.128 desc[UR6][R22.64], R8 ;  /* 0x0000000816007986 */ /* 0x0021e8000c101d06 */
[----:B---3--:R0:W-:Y:S04]  /*1ad0*/  STG.E.128 desc[UR6][R20.64], R12 ;  /* 0x0000000c14007986 */ /* 0x0081e8000c101d06 */
[----:B----4-:R0:W-:Y:S01]  /*1ae0*/  STG.E.128 desc[UR6][R2.64], R16 ;  /* 0x0000001002007986 */ /* 0x0101e2000c101d06 */
[----:B------:R-:W-:Y:S05]  /*1af0*/  @!P0 BRA `(.L_x_27070) ;  /* 0xfffffffc00a08947 */ /* 0x000fea000383ffff */
[----:B------:R-:W-:Y:S05]  /*1b00*/  EXIT ;  /* 0x000000000000794d */ /* 0x000fea0003800000 */
.L_x_27063:
[----:B------:R-:W-:Y:S01]  /*1b10*/  IMAD.MOV.U32 R19, RZ, RZ, R33 ;  /* 0x000000ffff137224 */ /* 0x000fe200078e0021 */
[----:B------:R-:W-:Y:S01]  /*1b20*/  MOV R17, 0x1f ;  /* 0x0000001f00117802 */ /* 0x000fe20000000f00 */
[----:B------:R-:W-:-:S07]  /*1b30*/  IMAD.MOV.U32 R16, RZ, RZ, -0x1 ;  /* 0xffffffffff107424 */ /* 0x000fce00078e00ff */
[----:B01----:R-:W-:Y:S05]  /*1b40*/  WARPSYNC.COLLECTIVE R16, `(.L_x_27071) ;  /* 0x0000000010087348 */ /* 0x003fea0003c00000 */
[----:B-1----:R1:W2:Y:S02]  /*1b50*/  SHFL.IDX P2, R67, R61, R19, R17 ;  /* 0x000000133d437389 */ /* 0x0022a40000040011 */
[----:B012---:R-:W-:Y:S05]  /*1b60*/  ENDCOLLECTIVE ;  /* 0x000000000000791b */ /* 0x007fea0003800000 */
.L_x_27071:
[----:B------:R-:W-:Y:S02]  /*1b70*/  IMAD.MOV.U32 R19, RZ, RZ, R15 ;  /* 0x000000ffff137224 */ /* 0x000fe400078e000f */
[----:B------:R-:W-:-:S07]  /*1b80*/  IMAD.MOV.U32 R66, RZ, RZ, R67 ;  /* 0x000000ffff427224 */ /* 0x000fce00078e0043 */
[----:B------:R-:W-:Y:S05]  /*1b90*/  WARPSYNC.COLLECTIVE R16, `(.L_x_27072) ;  /* 0x0000000010087348 */ /* 0x000fea0003c00000 */
[----:B------:R0:W1:Y:S02]  /*1ba0*/  SHFL.IDX P2, R67, R61, R19, R17 ;  /* 0x000000133d437389 */ /* 0x0000640000040011 */
[----:B01----:R-:W-:Y:S05]  /*1bb0*/  ENDCOLLECTIVE ;  /* 0x000000000000791b */ /* 0x003fea0003800000 */
.L_x_27072:
[----:B------:R-:W-:Y:S02]  /*1bc0*/  IMAD R66, R60, R66, RZ ;  /* 0x000000423c427224 */ /* 0x000fe400078e02ff */
[----:B------:R-:W-:Y:S01]  /*1bd0*/  IMAD.MOV.U32 R19, RZ, RZ, R14 ;  /* 0x000000ffff137224 */ /* 0x000fe200078e000e */
[----:B------:R-:W-:-:S05]  /*1be0*/  MOV R16, R67 ;  /* 0x0000004300107202 */ /* 0x000fca0000000f00 */
[----:B------:R-:W-:Y:S02]  /*1bf0*/  IMAD R66, R59, R16, R66 ;  /* 0x000000103b427224 */ /* 0x000fe400078e0242 */
[----:B------:R-:W-:-:S07]  /*1c00*/  IMAD.MOV.U32 R16, RZ, RZ, -0x1 ;  /* 0xffffffffff107424 */ /* 0x000fce00078e00ff */
[----:B------:R-:W-:Y:S05]  /*1c10*/  WARPSYNC.COLLECTIVE R16, `(.L_x_27073) ;  /* 0x0000000010087348 */ /* 0x000fea0003c00000 */
[----:B------:R0:W1:Y:S02]  /*1c20*/  SHFL.IDX P2, R67, R61, R19, R17 ;  /* 0x000000133d437389 */ /* 0x0000640000040011 */
[----:B01----:R-:W-:Y:S05]  /*1c30*/  ENDCOLLECTIVE ;  /* 0x000000000000791b */ /* 0x003fea0003800000 */
.L_x_27073:
[----:B------:R-:W-:Y:S02]  /*1c40*/  IMAD.MOV.U32 R19, RZ, RZ, R13 ;  /* 0x000000ffff137224 */ /* 0x000fe400078e000d */
[----:B------:R-:W-:-:S07]  /*1c50*/  IMAD R66, R58, R67, R66 ;  /* 0x000000433a427224 */ /* 0x000fce00078e0242 */
[----:B------:R-:W-:Y:S05]  /*1c60*/  WARPSYNC.COLLECTIVE R16, `(.L_x_27074) ;  /* 0x0000000010087348 */ /* 0x000fea0003c00000 */
[----:B------:R0:W1:Y:S02]  /*1c70*/  SHFL.IDX P2, R67, R61, R19, R17 ;  /* 0x000000133d437389 */ /* 0x0000640000040011 */
[----:B01----:R-:W-:Y:S05]  /*1c80*/  ENDCOLLECTIVE ;  /* 0x000000000000791b */ /* 0x003fea0003800000 */
.L_x_27074:
[----:B------:R-:W-:Y:S01]  /*1c90*/  MOV R19, R12 ;  /* 0x0000000c00137202 */ /* 0x000fe20000000f00 */
[----:B------:R-:W-:-:S07]  /*1ca0*/  IMAD R66, R57, R67, R66 ;  /* 0x0000004339427224 */ /* 0x000fce00078e0242 */
[----:B------:R-:W-:Y:S05]  /*1cb0*/  WARPSYNC.COLLECTIVE R16, `(.L_x_27075) ;  /* 0x0000000010087348 */ /* 0x000fea0003c00000 */
[----:B------:R0:W1:Y:S02]  /*1cc0*/  SHFL.IDX P2, R67, R61, R19, R17 ;  /* 0x000000133d437389 */ /* 0x0000640000040011 */
[----:B01----:R-:W-:Y:S05]  /*1cd0*/  ENDCOLLECTIVE ;  /* 0x000000000000791b */ /* 0x003fea0003800000 */
.L_x_27075:
[----:B------:R-:W-:Y:S02]  /*1ce0*/  IMAD.MOV.U32 R19, RZ, RZ, R11 ;  /* 0x000000ffff137224 */ /* 0x000fe400078e000b */
[----:B------:R-:W-:-:S07]  /*1cf0*/  IMAD R66, R49, R67, R66 ;  /* 0x0000004331427224 */ /* 0x000fce00078e0242 */
[----:B------:R-:W-:Y:S05]  /*1d00*/  WARPSYNC.COLLECTIVE R16, `(.L_x_27076) ;  /* 0x0000000010087348 */ /* 0x000fea0003c00000 */
[----:B------:R0:W1:Y:S02]  /*1d10*/  SHFL.IDX P2, R67, R61, R19, R17 ;  /* 0x000000133d437389 */ /* 0x0000640000040011 */
[----:B01----:R-:W-:Y:S05]  /*1d20*/  ENDCOLLECTIVE ;  /* 0x000000000000791b */ /* 0x003fea0003800000 */
.L_x_27076:
[----:B------:R-:W-:Y:S02]  /*1d30*/  IMAD.MOV.U32 R19, RZ, RZ, R10 ;  /* 0x000000ffff137224 */ /* 0x000fe400078e000a */
[----:B------:R-:W-:-:S07]  /*1d40*/  IMAD R66, R31, R67, R66 ;  /* 0x000000431f427224 */ /* 0x000fce00078e0242 */
[----:B------:R-:W-:Y:S05]  /*1d50*/  WARPSYNC.COLLECTIVE R16, `(.L_x_27077) ;  /* 0x0000000010087348 */ /* 0x000fea0003c00000 */
[----:B------:R0:W1:Y:S02]  /*1d60*/  SHFL.IDX P2, R67, R61, R19, R17 ;  /* 0x000000133d437389 */ /* 0x0000640000040011 */
[----:B01----:R-:W-:Y:S05]  /*1d70*/  ENDCOLLECTIVE ;  /* 0x000000000000791b */ /* 0x003fea0003800000 */
.L_x_27077:
[----:B------:R-:W-:Y:S02]  /*1d80*/  IMAD.MOV.U32 R19, RZ, RZ, R9 ;  /* 0x000000ffff137224 */ /* 0x000fe400078e0009 */
[----:B------:R-:W-:-:S07]  /*1d90*/  IMAD R66, R30, R67, R66 ;  /* 0x000000431e427224 */ /* 0x000fce00078e0242 */
[----:B------:R-:W-:Y:S05]  /*1da0*/  WARPSYNC.COLLECTIVE R16, `(.L_x_27078) ;  /* 0x0000000010087348 */ /* 0x000fea0003c00000 */
[----:B------:R0:W1:Y:S02]  /*1db0*/  SHFL.IDX P2, R67, R61, R19, R17 ;  /* 0x000000133d437389 */ /* 0x0000640000040011 */
[----:B01----:R-:W-:Y:S05]  /*1dc0*/  ENDCOLLECTIVE ;  /* 0x000000000000791b */ /* 0x003fea0003800000 */
.L_x_27078:
[----:B------:R-:W-:Y:S01]  /*1dd0*/  MOV R19, R32 ;  /* 0x0000002000137202 */ /* 0x000fe20000000f00 */
[----:B------:R-:W-:-:S07]  /*1de0*/  IMAD R66, R29, R67, R66 ;  /* 0x000000431d427224 */ /* 0x000fce00078e0242 */
[----:B------:R-:W-:Y:S05]  /*1df0*/  WARPSYNC.COLLECTIVE R16, `(.L_x_27079) ;  /* 0x0000000010087348 */ /* 0x000fea0003c00000 */
[----:B------:R0:W1:Y:S02]  /*1e00*/  SHFL.IDX P2, R67, R61, R19, R17 ;  /* 0x000000133d437389 */ /* 0x0000640000040011 */
[----:B01----:R-:W-:Y:S05]  /*1e10*/  ENDCOLLECTIVE ;  /* 0x000000000000791b */ /* 0x003fea0003800000 */
.L_x_27079:
[----:B------:R-:W-:Y:S02]  /*1e20*/  IMAD.MOV.U32 R19, RZ, RZ, R8 ;  /* 0x000000ffff137224 */ /* 0x000fe400078e0008 */
[----:B------:R-:W-:-:S07]  /*1e30*/  IMAD R66, R28, R67, R66 ;  /* 0x000000431c427224 */ /* 0x000fce00078e0242 */
[----:B------:R-:W-:Y:S05]  /*1e40*/  WARPSYNC.COLLECTIVE R16, `(.L_x_27080) ;  /* 0x0000000010087348 */ /* 0x000fea0003c00000 */
[----:B------:R0:W1:Y:S02]  /*1e50*/  SHFL.IDX P2, R67, R61, R19, R17 ;  /* 0x000000133d437389 */ /* 0x0000640000040011 */
[----:B01----:R-:W-:Y:S05]  /*1e60*/  ENDCOLLECTIVE ;  /* 0x000000000000791b */ /* 0x003fea0003800000 */
.L_x_27080:
[----:B------:R-:W-:Y:S02]  /*1e70*/  IMAD.MOV.U32 R19, RZ, RZ, R7 ;  /* 0x000000ffff137224 */ /* 0x000fe400078e0007 */
[----:B------:R-:W-:-:S07]  /*1e80*/  IMAD R66, R27, R67, R66 ;  /* 0x000000431b427224 */ /* 0x000fce00078e0242 */
[----:B------:R-:W-:Y:S05]  /*1e90*/  WARPSYNC.COLLECTIVE R16, `(.L_x_27081) ;  /* 0x0000000010087348 */ /* 0x000fea0003c00000 */
[----:B------:R0:W1:Y:S02]  /*1ea0*/  SHFL.IDX P2, R67, R61, R19, R17 ;  /* 0x000000133d437389 */ /* 0x0000640000040011 */
[----:B01----:R-:W-:Y:S05]  /*1eb0*/  ENDCOLLECTIVE ;  /* 0x000000000000791b */ /* 0x003fea0003800000 */
.L_x_27081:
[----:B------:R-:W-:Y:S01]  /*1ec0*/  MOV R19, R6 ;  /* 0x0000000600137202 */ /* 0x000fe20000000f00 */
[----:B------:R-:W-:-:S07]  /*1ed0*/  IMAD R66, R26, R67, R66 ;  /* 0x000000431a427224 */ /* 0x000fce00078e0242 */
[----:B------:R-:W-:Y:S05]  /*1ee0*/  WARPSYNC.COLLECTIVE R16, `(.L_x_27082) ;  /* 0x0000000010087348 */ /* 0x000fea0003c00000 */
[----:B------:R0:W1:Y:S02]  /*1ef0*/  SHFL.IDX P2, R67, R61, R19, R17 ;  /* 0x000000133d437389 */ /* 0x0000640000040011 */
[----:B01----:R-:W-:Y:S05]  /*1f00*/  ENDCOLLECTIVE ;  /* 0x000000000000791b */ /* 0x003fea0003800000 */
.L_x_27082:
[----:B------:R-:W-:Y:S02]  /*1f10*/  IMAD.MOV.U32 R19, RZ, RZ, R5 ;  /* 0x000000ffff137224 */ /* 0x000fe400078e0005 */
[----:B------:R-:W-:-:S07]  /*1f20*/  IMAD R66, R25, R67, R66 ;  /* 0x0000004319427224 */ /* 0x000fce00078e0242 */
[----:B------:R-:W-:Y:S05]  /*1f30*/  WARPSYNC.COLLECTIVE R16, `(.L_x_27083) ;  /* 0x0000000010087348 */ /* 0x000fea0003c00000 */
[----:B------:R0:W1:Y:S02]  /*1f40*/  SHFL.IDX P2, R67, R61, R19, R17 ;  /* 0x000000133d437389 */ /* 0x0000640000040011 */
[----:B01----:R-:W-:Y:S05]  /*1f50*/  ENDCOLLECTIVE ;  /* 0x000000000000791b */ /* 0x003fea0003800000 */
.L_x_27083:
[----:B------:R-:W-:Y:S02]  /*1f60*/  IMAD.MOV.U32 R19, RZ, RZ, R4 ;  /* 0x000000ffff137224 */ /* 0x000fe400078e0004 */
[----:B------:R-:W-:-:S07]  /*1f70*/  IMAD R66, R24, R67, R66 ;  /* 0x0000004318427224 */ /* 0x000fce00078e0242 */
[----:B------:R-:W-:Y:S05]  /*1f80*/  WARPSYNC.COLLECTIVE R16, `(.L_x_27084) ;  /* 0x0000000010087348 */ /* 0x000fea0003c00000 */
[----:B------:R0:W1:Y:S02]  /*1f90*/  SHFL.IDX P2, R67, R61, R19, R17 ;  /* 0x000000133d437389 */ /* 0x0000640000040011 */
[----:B01----:R-:W-:Y:S05]  /*1fa0*/  ENDCOLLECTIVE ;  /* 0x000000000000791b */ /* 0x003fea0003800000 */
.L_x_27084:
[----:B------:R-:W-:Y:S01]  /*1fb0*/  MOV R19, R3 ;  /* 0x0000000300137202 */ /* 0x000fe20000000f00 */
[----:B------:R-:W-:-:S07]  /*1fc0*/  IMAD R66, R23, R67, R66 ;  /* 0x0000004317427224 */ /* 0x000fce00078e0242 */
[----:B------:R-:W-:Y:S05]  /*1fd0*/  WARPSYNC.COLLECTIVE R16, `(.L_x_27085) ;  /* 0x0000000010087348 */ /* 0x000fea0003c00000 */
[----:B------:R0:W1:Y:S02]  /*1fe0*/  SHFL.IDX P2, R67, R61, R19, R17 ;  /* 0x000000133d437389 */ /* 0x0000640000040011 */
[----:B01----:R-:W-:Y:S05]  /*1ff0*/  ENDCOLLECTIVE ;  /* 0x000000000000791b */ /* 0x003fea0003800000 */
.L_x_27085:
[----:B------:R-:W-:Y:S02]  /*2000*/  IMAD.MOV.U32 R19, RZ, RZ, R2 ;  /* 0x000000ffff137224 */ /* 0x000fe400078e0002 */
[----:B------:R-:W-:-:S07]  /*2010*/  IMAD R66, R22, R67, R66 ;  /* 0x0000004316427224 */ /* 0x000fce00078e0242 */
[----:B------:R-:W-:Y:S05]  /*2020*/  WARPSYNC.COLLECTIVE R16, `(.L_x_27086) ;  /* 0x0000000010087348 */ /* 0x000fea0003c00000 */
[----:B------:R0:W1:Y:S02]  /*2030*/  SHFL.IDX P2, R67, R61, R19, R17 ;  /* 0x000000133d437389 */ /* 0x0000640000040011 */
[----:B01----:R-:W-:Y:S05]  /*2040*/  ENDCOLLECTIVE ;  /* 0x000000000000791b */ /* 0x003fea0003800000 */
.L_x_27086:
[----:B------:R-:W-:Y:S01]  /*2050*/  IMAD.MOV.U32 R16, RZ, RZ, R67 ;  /* 0x000000ffff107224 */ /* 0x000fe200078e0043 */
[----:B------:R-:W-:Y:S06]  /*2060*/  BRA `(.L_x_27087) ;  /* 0xfffffff4001c7947 */ /* 0x000fec000383ffff */
        .weak           $__internal_532_$__cuda_sm20_div_u16
        .type           $__internal_532_$__cuda_sm20_div_u16,@function
        .size           $__internal_532_$__cuda_sm20_div_u16,(.L_x_39035 - $__internal_532_$__cuda_sm20_div_u16)
$__internal_532_$__cuda_sm20_div_u16:
        /* <DEDUP_REMOVED lines=18> */
[----:B------:R-:W-:Y:S06]  /*2190*/  RET.REL.NODEC R4 `(_Z9cuda_gemmIiLi128ELi1ELi1ELi2048ELi64ELi64ELi64ELi1ELi1EEviiiPT_S1_S1_iii) ;  /* 0xffffffdc04987950 */ /* 0x000fec0003c3ffff */
.L_x_27088:
        /* <DEDUP_REMOVED lines=14> */
.L_x_39035:


//--------------------- .text._Z9cuda_gemmIiLi128ELi1ELi1ELi2048ELi64ELi64ELi64ELi1ELi0EEviiiPT_S1_S1_iii --------------------------
	.section	.text._Z9cuda_gemmIiLi128ELi1ELi1ELi2048ELi64ELi64ELi64ELi1ELi0EEviiiPT_S1_S1_iii,"ax",@progbits
	.align	128
        .global         _Z9cuda_gemmIiLi128ELi1ELi1ELi2048ELi64ELi64ELi64ELi1ELi0EEviiiPT_S1_S1_iii
        .type           _Z9cuda_gemmIiLi128ELi1ELi1ELi2048ELi64ELi64ELi64ELi1ELi0EEviiiPT_S1_S1_iii,@function
        .size           _Z9cuda_gemmIiLi128ELi1ELi1ELi2048ELi64ELi64ELi64ELi1ELi0EEviiiPT_S1_S1_iii,(.L_x_39037 - _Z9cuda_gemmIiLi128ELi1ELi1ELi2048ELi64ELi64ELi64ELi1ELi0EEviiiPT_S1_S1_iii)
        .other          _Z9cuda_gemmIiLi128ELi1ELi1ELi2048ELi64ELi64ELi64ELi1ELi0EEviiiPT_S1_S1_iii,@"STO_CUDA_ENTRY STV_DEFAULT"
_Z9cuda_gemmIiLi128ELi1ELi1ELi2048ELi64ELi64ELi64ELi1ELi0EEviiiPT_S1_S1_iii:
.text._Z9cuda_gemmIiLi128ELi1ELi1ELi2048ELi64ELi64ELi64ELi1ELi0EEviiiPT_S1_S1_iii:
        /* <DEDUP_REMOVED lines=57> */
[----:B------:R-:W-:Y:S02]  /*0390*/  IMAD.SHL.U32 R0, R6, 0x4, RZ ;  /* 0x0000000406007824 */ /* 0x000fe400078e00ff */
[----:B------:R-:W-:-:S03]  /*03a0*/  @P0 VIADD R40, R40, 0x1 ;  /* 0x0000000128280836 */ /* 0x000fc60000000000 */
[----:B------:R1:W-:Y:S01]  /*03b0*/  STL [R1], R0 ;  /* 0x0000000001007387 */ /* 0x0003e20000100800 */
[----:B------:R-:W-:Y:S01]  /*03c0*/  @P1 VIADD R40, R40, 0x1 ;  /* 0x0000000128281836 */ /* 0x000fe20000000000 */
[----:B------:R-:W-:-:S05]  /*03d0*/  @!P2 LOP3.LUT R40, RZ, UR7, RZ, 0x33, !PT ;  /* 0x00000007ff28ac12 */ /* 0x000fca000f8e33ff */
[----:B------:R-:W-:-:S04]  /*03e0*/  IMAD.MOV R39, RZ, RZ, -R40 ;  /* 0x000000ffff277224 */ /* 0x000fc800078e0a28 */
[----:B------:R-:W-:Y:S01]  /*03f0*/  IMAD R39, R39, UR7, R6 ;  /* 0x0000000727277c24 */ /* 0x000fe2000f8e0206 */
[----:B0-----:R-:W-:Y:S01]  /*0400*/  IADD3 R2, PT, PT, R6, UR5, RZ ;  /* 0x0000000506027c10 */ /* 0x001fe2000fffe0ff */
[----:B------:R-:W-:Y:S01]  /*0410*/  ULOP3.LUT UR6, UR5, 0xffff, URZ, 0xc0, !UPT ;  /* 0x0000ffff05067892 */ /* 0x000fe2000f8ec0ff */
[----:B------:R-:W-:Y:S02]  /*0420*/  MOV R6, 0x480 ;  /* 0x0000048000067802 */ /* 0x000fe40000000f00 */
[----:B------:R-:W-:Y:S02]  /*0430*/  LOP3.LUT R2, R2, 0x7ff, RZ, 0x3c, !PT ;  /* 0x000007ff02027812 */ /* 0x000fe400078e3cff */
[----:B------:R-:W-:Y:S02]  /*0440*/  SHF.R.U32.HI R39, RZ, 0x1, R39 ;  /* 0x00000001ff277819 */ /* 0x000fe40000011627 */
[----:B------:R-:W-:Y:S02]  /*0450*/  LOP3.LUT R5, R2, 0xffff, RZ, 0xc0, !PT ;  /* 0x0000ffff02057812 */ /* 0x000fe400078ec0ff */
[----:B-1----:R-:W-:-:S07]  /*0460*/  LOP3.LUT R20, R39, 0xf, RZ, 0xc0, !PT ;  /* 0x0000000f27147812 */ /* 0x002fce00078ec0ff */
[----:B------:R-:W-:Y:S05]  /*0470*/  CALL.REL.NOINC `($__internal_534_$__cuda_sm20_div_u16) ;  /* 0x0000003400687944 */ /* 0x000fea0003c00000 */
[----:B------:R-:W2:Y:S01]  /*0480*/  LDL.LU R0, [R1+0x4] ;  /* 0x0000040001007983 */ /* 0x000ea20000300800 */
[----:B------:R-:W-:Y:S01]  /*0490*/  BSSY.RECONVERGENT B0, `(.L_x_27089) ;  /* 0x0000013000007945 */ /* 0x000fe20003800200 */
[----:B------:R-:W0:Y:S01]  /*04a0*/  S2R R5, SR_TID.X ;  /* 0x0000000000057919 */ /* 0x000e220000002100 */
[----:B--2---:R-:W-:Y:S01]  /*04b0*/  LOP3.LUT R7, R0, 0x3, RZ, 0xc0, !PT ;  /* 0x0000000300077812 */ /* 0x004fe200078ec0ff */
[----:B0-----:R-:W-:-:S03]  /*04c0*/  IMAD.MOV.U32 R0, RZ, RZ, R5 ;  /* 0x000000ffff007224 */ /* 0x001fc600078e0005 */
        /* <DEDUP_REMOVED lines=8> */
.L_x_27091:
[C---:B------:R-:W-:Y:S01]  /*0550*/  IMAD R4, R0.reuse, 0x4, R3 ;  /* 0x0000000400047824 */ /* 0x040fe200078e0203 */
[----:B------:R-:W-:Y:S01]  /*0560*/  IADD3 R0, PT, PT, R0, UR5, RZ ;  /* 0x0000000500007c10 */ /* 0x000fe2000fffe0ff */
[----:B------:R-:W-:-:S03]  /*0570*/  VIADD R2, R2, 0x1 ;  /* 0x0000000102027836 */ /* 0x000fc60000000000 */
[----:B------:R0:W-:Y:S02]  /*0580*/  STS [R4], RZ ;  /* 0x000000ff04007388 */ /* 0x0001e40000000800 */
[----:B------:R-:W-:-:S04]  /*0590*/  LOP3.LUT R5, R2, R7, RZ, 0x3c, !PT ;  /* 0x0000000702057212 */ /* 0x000fc800078e3cff */
[----:B------:R-:W-:-:S13]  /*05a0*/  ISETP.NE.AND P0, PT, R5, 0x2, PT ;  /* 0x000000020500780c */ /* 0x000fda0003f05270 */
[----:B0-----:R-:W-:Y:S05]  /*05b0*/  @P0 BRA `(.L_x_27091) ;  /* 0xfffffffc00e40947 */ /* 0x001fea000383ffff */
.L_x_27090:
[----:B------:R-:W-:Y:S05]  /*05c0*/  BSYNC.RECONVERGENT B0 ;  /* 0x0000000000007941 */ /* 0x000fea0003800200 */
.L_x_27089:
[----:B------:R-:W0:Y:S01]  /*05d0*/  S2UR UR9, SR_CgaCtaId ;  /* 0x00000000000979c3 */ /* 0x000e220000008800 */
[----:B------:R-:W-:Y:S01]  /*05e0*/  UMOV UR6, 0x400 ;  /* 0x0000040000067882 */ /* 0x000fe20000000000 */
[----:B------:R-:W-:Y:S01]  /*05f0*/  BSSY.RECONVERGENT B0, `(.L_x_27092) ;  /* 0x000000e000007945 */ /* 0x000fe20003800200 */
[----:B------:R-:W-:Y:S02]  /*0600*/  UIADD3 UR6, UPT, UPT, UR6, 0x1880, URZ ;  /* 0x0000188006067890 */ /* 0x000fe4000fffe0ff */
[----:B------:R-:W-:Y:S02]  /*0610*/  USHF.L.U32 UR5, UR5, 0x2, URZ ;  /* 0x0000000205057899 */ /* 0x000fe400080006ff */
[----:B0-----:R-:W-:-:S12]  /*0620*/  ULEA UR6, UR9, UR6, 0x18 ;  /* 0x0000000609067291 */ /* 0x001fd8000f8ec0ff */
.L_x_27093:
        /* <DEDUP_REMOVED lines=11> */
.L_x_27092:
[----:B------:R-:W2:Y:S01]  /*06e0*/  LDL R5, [R1] ;  /* 0x0000000001057983 */ /* 0x000ea20000100800 */
[----:B------:R-:W-:Y:S01]  /*06f0*/  MOV R6, 0x780 ;  /* 0x0000078000067802 */ /* 0x000fe20000000f00 */
[----:B------:R-:W-:Y:S02]  /*0700*/  USHF.L.U32 UR4, UR4, 0xb, URZ ;  /* 0x0000000b04047899 */ /* 0x000fe400080006ff */
[----:B------:R-:W-:Y:S02]  /*0710*/  ULOP3.LUT UR6, UR5, 0xffff, URZ, 0xc0, !UPT ;  /* 0x0000ffff05067892 */ /* 0x000fe4000f8ec0ff */
[----:B--2---:R-:W-:-:S05]  /*0720*/  IADD3 R0, PT, PT, R5, UR5, RZ ;  /* 0x0000000505007c10 */ /* 0x004fca000fffe0ff */
[----:B------:R-:W-:-:S05]  /*0730*/  IMAD.MOV R0, RZ, RZ, -R0 ;  /* 0x000000ffff007224 */ /* 0x000fca00078e0a00 */
[----:B------:R-:W-:-:S05]  /*0740*/  PRMT R0, R0, 0x7710, RZ ;  /* 0x0000771000007816 */ /* 0x000fca00000000ff */
[----:B------:R-:W-:-:S05]  /*0750*/  VIADD R0, R0, 0x3ff ;  /* 0x000003ff00007836 */ /* 0x000fca0000000000 */
[----:B------:R-:W-:-:S07]  /*0760*/  LOP3.LUT R5, R0, 0xffff, RZ, 0xc0, !PT ;  /* 0x0000ffff00057812 */ /* 0x000fce00078ec0ff */
[----:B0-----:R-:W-:Y:S05]  /*0770*/  CALL.REL.NOINC `($__internal_534_$__cuda_sm20_div_u16) ;  /* 0x0000003000a87944 */ /* 0x001fea0003c00000 */
[----:B------:R-:W0:Y:S01]  /*0780*/  LDC R21, c[0x0][0x3ac] ;  /* 0x0000eb00ff157b82 */ /* 0x000e220000000800 */
[C---:B------:R-:W-:Y:S01]  /*0790*/  VIADD R38, R20.reuse, 0x1 ;  /* 0x0000000114267836 */ /* 0x040fe20000000000 */
[C---:B------:R-:W-:Y:S01]  /*07a0*/  IADD3 R37, PT, PT, R20.reuse, 0x2, RZ ;  /* 0x0000000214257810 */ /* 0x040fe20007ffe0ff */
[C---:B------:R-:W-:Y:S01]  /*07b0*/  VIADD R33, R20.reuse, 0x4 ;  /* 0x0000000414217836 */ /* 0x040fe20000000000 */
[----:B------:R-:W1:Y:S01]  /*07c0*/  S2R R2, SR_TID.X ;  /* 0x0000000000027919 */ /* 0x000e620000002100 */
        /* <DEDUP_REMOVED lines=16> */
[----:B------:R-:W-:Y:S01]  /*08d0*/  VIADD R23, R20, 0xe ;  /* 0x0000000e14177836 */ /* 0x000fe20000000000 */
[----:B------:R-:W-:Y:S01]  /*08e0*/  MOV R43, 0xeb0 ;  /* 0x00000eb0002b7802 */ /* 0x000fe20000000f00 */
[C---:B------:R-:W-:Y:S01]  /*08f0*/  VIADD R4, R39.reuse, 0x4 ;  /* 0x0000000427047836 */ /* 0x040fe20000000000 */
        /* <DEDUP_REMOVED lines=13> */
[----:B-1----:R-:W-:Y:S01]  /*09d0*/  IMAD.SHL.U32 R42, R2, 0x10, RZ ;  /* 0x00000010022a7824 */ /* 0x002fe200078e00ff */
[-C--:B------:R-:W-:Y:S01]  /*09e0*/  ISETP.GE.AND P0, PT, R32, R21.reuse, PT ;  /* 0x000000152000720c */ /* 0x080fe20003f06270 */
[----:B------:R-:W-:Y:S01]  /*09f0*/  VIADD R2, R39, 0x2 ;  /* 0x0000000227027836 */ /* 0x000fe20000000000 */
[-C--:B------:R-:W-:Y:S01]  /*0a00*/  ISETP.GE.AND P1, PT, R31, R21.reuse, PT ;  /* 0x000000151f00720c */ /* 0x080fe20003f26270 */
[----:B------:R-:W-:Y:S01]  /*0a10*/  IMAD.IADD R33, R33, 0x1, -R0 ;  /* 0x0000000121217824 */ /* 0x000fe200078e0a00 */
[----:B------:R-:W-:Y:S01]  /*0a20*/  SEL R3, R21, RZ, P0 ;  /* 0x000000ff15037207 */ /* 0x000fe20000000000 */
[----:B------:R-:W-:Y:S01]  /*0a30*/  VIADD R10, R39, 0xb ;  /* 0x0000000b270a7836 */ /* 0x000fe20000000000 */
[----:B------:R-:W-:Y:S01]  /*0a40*/  SEL R0, R21, RZ, P1 ;  /* 0x000000ff15007207 */ /* 0x000fe20000800000 */
[----:B------:R-:W-:Y:S01]  /*0a50*/  VIADD R15, R39, 0xffffffff ;  /* 0xffffffff270f7836 */ /* 0x000fe20000000000 */
[-C--:B------:R-:W-:Y:S01]  /*0a60*/  ISETP.GE.AND P2, PT, R36, R21.reuse, PT ;  /* 0x000000152400720c */ /* 0x080fe20003f46270 */
[----:B------:R-:W-:Y:S01]  /*0a70*/  IMAD.IADD R32, R32, 0x1, -R3 ;  /* 0x0000000120207824 */ /* 0x000fe200078e0a03 */
[----:B------:R-:W-:Y:S01]  /*0a80*/  ISETP.GE.AND P0, PT, R29, R21, PT ;  /* 0x000000151d00720c */ /* 0x000fe20003f06270 */
[----:B------:R-:W-:Y:S01]  /*0a90*/  UPRMT UR9, UR7, 0x9910, URZ ;  /* 0x0000991007097896 */ /* 0x000fe200080000ff */
[----:B------:R-:W-:-:S02]  /*0aa0*/  IADD3 R31, PT, PT, R31, -R0, RZ ;  /* 0x800000001f1f7210 */ /* 0x000fc40007ffe0ff */
        /* <DEDUP_REMOVED lines=8> */
[C---:B------:R-:W-:Y:S02]  /*0b30*/  SEL R3, R21.reuse, RZ, P0 ;  /* 0x000000ff15037207 */ /* 0x040fe40000000000 */
[----:B------:R-:W-:Y:S01]  /*0b40*/  SEL R0, R21, RZ, P1 ;  /* 0x000000ff15007207 */ /* 0x000fe20000800000 */
[----:B------:R-:W-:Y:S01]  /*0b50*/  IMAD.IADD R30, R30, 0x1, -R5 ;  /* 0x000000011e1e7824 */ /* 0x000fe200078e0a05 */
[-C--:B------:R-:W-:Y:S01]  /*0b60*/  ISETP.GE.AND P0, PT, R25, R21.reuse, PT ;  /* 0x000000151900720c */ /* 0x080fe20003f06270 */
[----:B------:R-:W-:Y:S01]  /*0b70*/  IMAD.IADD R28, R28, 0x1, -R3 ;  /* 0x000000011c1c7824 */ /* 0x000fe200078e0a03 */
        /* <DEDUP_REMOVED lines=17> */
[C---:B------:R-:W-:Y:S02]  /*0c90*/  IADD3 R0, PT, PT, R39.reuse, 0x1, RZ ;  /* 0x0000000127007810 */ /* 0x040fe40007ffe0ff */
[----:B------:R-:W-:Y:S02]  /*0ca0*/  IADD3 R5, PT, PT, R39, 0x5, RZ ;  /* 0x0000000527057810 */ /* 0x000fe40007ffe0ff */
[----:B------:R-:W-:-:S02]  /*0cb0*/  SEL R21, R21, RZ, P0 ;  /* 0x000000ff15157207 */ /* 0x000fc40000000000 */
[----:B------:R-:W-:Y:S02]  /*0cc0*/  LOP3.LUT R42, R42, 0x10, RZ, 0xc0, !PT ;  /* 0x000000102a2a7812 */ /* 0x000fe400078ec0ff */
[----:B------:R-:W-:Y:S01]  /*0cd0*/  LOP3.LUT R0, R0, 0xf, RZ, 0xc0, !PT ;  /* 0x0000000f00007812 */ /* 0x000fe200078ec0ff */
[C---:B------:R-:W-:Y:S01]  /*0ce0*/  IMAD.IADD R21, R20.reuse, 0x1, -R21 ;  /* 0x0000000114157824 */ /* 0x040fe200078e0a15 */
        /* <DEDUP_REMOVED lines=10> */
[----:B------:R-:W-:-:S02]  /*0d90*/  LOP3.LUT R6, R6, 0xf, RZ, 0xc0, !PT ;  /* 0x0000000f06067812 */ /* 0x000fc400078ec0ff */
        /* <DEDUP_REMOVED lines=16> */
[----:B------:R-:W-:Y:S05]  /*0ea0*/  CALL.REL.NOINC `($__internal_533_$__cuda_sm20_div_s16) ;  /* 0x0000002800747944 */ /* 0x000fea0003c00000 */
[----:B------:R-:W0:Y:S01]  /*0eb0*/  S2R R34, SR_CgaCtaId ;  /* 0x0000000000227919 */ /* 0x000e220000008800 */
[----:B------:R-:W1:Y:S01]  /*0ec0*/  LDCU UR6, c[0x0][0x3a8] ;  /* 0x00007500ff0677ac */ /* 0x000e620008000800 */
[----:B------:R-:W-:Y:S01]  /*0ed0*/  MOV R43, 0x400 ;  /* 0x00000400002b7802 */ /* 0x000fe20000000f00 */
[----:B------:R-:W-:Y:S01]  /*0ee0*/  IMAD.MOV.U32 R47, RZ, RZ, RZ ;  /* 0x000000ffff2f7224 */ /* 0x000fe200078e00ff */
[----:B------:R-:W2:Y:S01]  /*0ef0*/  S2R R41, SR_TID.X ;  /* 0x0000000000297919 */ /* 0x000ea20000002100 */
[----:B------:R-:W-:Y:S01]  /*0f00*/  PLOP3.LUT P0, PT, PT, PT, PT, 0x80, 0x8 ;  /* 0x000000000008781c */ /* 0x000fe20003f0f070 */
[----:B------:R-:W3:Y:S01]  /*0f10*/  LDCU.64 UR10, c[0x0][0x358] ;  /* 0x00006b00ff0a77ac */ /* 0x000ee20008000a00 */
[----:B------:R-:W4:Y:S01]  /*0f20*/  LDCU UR12, c[0x0][0x3ac] ;  /* 0x00007580ff0c77ac */ /* 0x000f220008000800 */
[----:B------:R-:W0:Y:S01]  /*0f30*/  LDCU UR13, c[0x0][0x3a8] ;  /* 0x00007500ff0d77ac */ /* 0x000e220008000800 */
[----:B------:R-:W-:Y:S02]  /*0f40*/  UPRMT UR7, UR5, 0x9910, URZ ;  /* 0x0000991005077896 */ /* 0x000fe400080000ff */
[----:B-1----:R-:W-:-:S04]  /*0f50*/  UISETP.LT.AND UP0, UPT, UR6, 0x10, UPT ;  /* 0x000000100600788c */ /* 0x002fc8000bf01270 */
[----:B------:R-:W-:Y:S01]  /*0f60*/  USEL UR6, UR6, 0x10, UP0 ;  /* 0x0000001006067887 */ /* 0x000fe20008000000 */
[----:B0-----:R-:W-:Y:S02]  /*0f70*/  LEA R43, R34, R43, 0x18 ;  /* 0x0000002b222b7211 */ /* 0x001fe400078ec0ff */
[C---:B--2---:R-:W-:Y:S02]  /*0f80*/  LOP3.LUT R35, R41.reuse, 0xf, RZ, 0xc0, !PT ;  /* 0x0000000f29237812 */ /* 0x044fe400078ec0ff */
[----:B------:R-:W-:-:S03]  /*0f90*/  LOP3.LUT R44, R41, 0x1f, RZ, 0xc0, !PT ;  /* 0x0000001f292c7812 */ /* 0x000fc600078ec0ff */
[----:B---34-:R-:W-:-:S07]  /*0fa0*/  IMAD R43, R35, 0x84, R43 ;  /* 0x00000084232b7824 */ /* 0x018fce00078e022b */
.L_x_27138:
[----:B--2---:R-:W2:Y:S04]  /*0fb0*/  LDL R54, [R1+0x4] ;  /* 0x0000040001367983 */ /* 0x004ea80000100800 */
[----:B---3--:R-:W3:Y:S01]  /*0fc0*/  LDL R53, [R1] ;  /* 0x0000000001357983 */ /* 0x008ee20000100800 */
[----:B------:R-:W-:Y:S01]  /*0fd0*/  BSSY.RECONVERGENT B0, `(.L_x_27094) ;  /* 0x0000037000007945 */ /* 0x000fe20003800200 */
[----:B------:R-:W-:Y:S01]  /*0fe0*/  PLOP3.LUT P1, PT, P0, PT, PT, 0x80, 0x8 ;  /* 0x000000000008781c */ /* 0x000fe2000072f070 */
[----:B------:R-:W0:Y:S02]  /*0ff0*/  S2R R64, SR_CTAID.Z ;  /* 0x0000000000407919 */ /* 0x000e240000002700 */
[----:B0-----:R-:W-:-:S05]  /*1000*/  LEA R46, R64, UR4, 0x6 ;  /* 0x00000004402e7c11 */ /* 0x001fca000f8e30ff */
[----:B------:R-:W-:Y:S01]  /*1010*/  IMAD.IADD R46, R46, 0x1, R47 ;  /* 0x000000012e2e7824 */ /* 0x000fe200078e022f */
[C---:B--2---:R-:W-:Y:S02]  /*1020*/  LOP3.LUT R34, R54.reuse, 0xffff, RZ, 0xc0, !PT ;  /* 0x0000ffff36227812 */ /* 0x044fe400078ec0ff */
[----:B------:R-:W-:Y:S02]  /*1030*/  LOP3.LUT R35, R54, 0xffff, RZ, 0xc0, !PT ;  /* 0x0000ffff36237812 */ /* 0x000fe400078ec0ff */
[----:B------:R-:W-:Y:S01]  /*1040*/  LOP3.LUT R52, R34, 0x3, RZ, 0xc0, !PT ;  /* 0x0000000322347812 */ /* 0x000fe200078ec0ff */
[----:B---3--:R-:W-:Y:S01]  /*1050*/  IMAD.MOV.U32 R45, RZ, RZ, R53 ;  /* 0x000000ffff2d7224 */ /* 0x008fe200078e0035 */
[----:B------:R-:W-:Y:S02]  /*1060*/  ISETP.GE.U32.AND P3, PT, R35, 0x2, PT ;  /* 0x000000022300780c */ /* 0x000fe40003f66070 */
[----:B------:R-:W-:-:S13]  /*1070*/  ISETP.NE.AND P2, PT, R52, 0x2, PT ;  /* 0x000000023400780c */ /* 0x000fda0003f45270 */
[----:B-1--4-:R-:W-:Y:S05]  /*1080*/  @!P2 BRA `(.L_x_27095) ;  /* 0x0000000000aca947 */ /* 0x012fea0003800000 */
[----:B------:R-:W0:Y:S01]  /*1090*/  S2R R42, SR_TID.X ;  /* 0x00000000002a7919 */ /* 0x000e220000002100 */
[----:B------:R-:W1:Y:S01]  /*10a0*/  LDCU UR5, c[0x0][0x3ac] ;  /* 0x00007580ff0577ac */ /* 0x000e620008000800 */
[----:B------:R-:W2:Y:S01]  /*10b0*/  LDC.64 R34, c[0x0][0x390] ;  /* 0x0000e400ff227b82 */ /* 0x000ea20000000a00 */
[----:B------:R-:W-:Y:S02]  /*10c0*/  LOP3.LUT R41, R53, 0x1c, RZ, 0xc0, !PT ;  /* 0x0000001c35297812 */ /* 0x000fe400078ec0ff */
[----:B0-----:R-:W-:-:S05]  /*10d0*/  SHF.R.U32.HI R42, RZ, 0x3, R42 ;  /* 0x00000003ff2a7819 */ /* 0x001fca000001162a */
[----:B-1----:R-:W-:-:S05]  /*10e0*/  IMAD R41, R42, UR5, R41 ;  /* 0x000000052a297c24 */ /* 0x002fca000f8e0229 */
[----:B------:R-:W-:-:S05]  /*10f0*/  IADD3 R41, PT, PT, R46, R41, RZ ;  /* 0x000000292e297210 */ /* 0x000fca0007ffe0ff */
[----:B--2---:R-:W-:-:S06]  /*1100*/  IMAD.WIDE R48, R41, 0x4, R34 ;  /* 0x0000000429307825 */ /* 0x004fcc00078e0222 */
        /* <DEDUP_REMOVED lines=12> */
[----:B0-----:R-:W-:Y:S01]  /*11d0*/  LOP3.LUT R48, R54, 0xffff, RZ, 0xc0, !PT ;  /* 0x0000ffff36307812 */ /* 0x001fe200078ec0ff */
[----:B------:R-:W0:Y:S01]  /*11e0*/  LDCU UR5, c[0x0][0x3ac] ;  /* 0x00007580ff0577ac */ /* 0x000e220008000800 */
[----:B------:R-:W-:Y:S02]  /*11f0*/  SHF.R.U32.HI R49, RZ, 0x5, R45 ;  /* 0x00000005ff317819 */ /* 0x000fe4000001162d */
[----:B------:R-:W-:Y:S02]  /*1200*/  LOP3.LUT P0, RZ, R48, 0x3, RZ, 0xc0, !PT ;  /* 0x0000000330ff7812 */ /* 0x000fe4000780c0ff */
[----:B------:R-:W-:-:S11]  /*1210*/  LOP3.LUT R48, R45, 0x1c, RZ, 0xc0, !PT ;  /* 0x0000001c2d307812 */ /* 0x000fd600078ec0ff */
[----:B------:R-:W-:Y:S01]  /*1220*/  @P0 IADD3 R57, PT, PT, R42, R53, R42 ;  /* 0x000000352a390210 */ /* 0x000fe20007ffe02a */
[----:B0-----:R-:W-:-:S03]  /*1230*/  IMAD R49, R49, UR5, R48 ;  /* 0x0000000531317c24 */ /* 0x001fc6000f8e0230 */
[----:B------:R-:W-:Y:S02]  /*1240*/  @P0 LOP3.LUT R50, R57, 0x1c, RZ, 0xc0, !PT ;  /* 0x0000001c39320812 */ /* 0x000fe400078ec0ff */
[----:B------:R-:W-:Y:S01]  /*1250*/  @P0 SHF.R.U32.HI R51, RZ, 0x5, R57 ;  /* 0x00000005ff330819 */ /* 0x000fe20000011639 */
[----:B------:R-:W-:-:S04]  /*1260*/  IMAD.IADD R49, R46, 0x1, R49 ;  /* 0x000000012e317824 */ /* 0x000fc800078e0231 */
[----:B------:R-:W-:Y:S02]  /*1270*/  @P0 IMAD R51, R51, UR5, R50 ;  /* 0x0000000533330c24 */ /* 0x000fe4000f8e0232 */
        /* <DEDUP_REMOVED lines=12> */
.L_x_27095:
[----:B------:R-:W-:Y:S05]  /*1340*/  BSYNC.RECONVERGENT B0 ;  /* 0x0000000000007941 */ /* 0x000fea0003800200 */
.L_x_27094:
[----:B------:R-:W-:Y:S04]  /*1350*/  BSSY.RECONVERGENT B0, `(.L_x_27096) ;  /* 0x0000038000007945 */ /* 0x000fe80003800200 */
[----:B------:R-:W-:Y:S05]  /*1360*/  @!P3 BRA `(.L_x_27097) ;  /* 0x0000000000d8b947 */ /* 0x000fea0003800000 */
[----:B------:R-:W2:Y:S01]  /*1370*/  S2UR UR9, SR_CgaCtaId ;  /* 0x00000000000979c3 */ /* 0x000ea20000008800 */
[----:B------:R-:W-:Y:S02]  /*1380*/  UMOV UR5, 0x400 ;  /* 0x0000040000057882 */ /* 0x000fe40000000000 */
[----:B------:R-:W-:-:S05]  /*1390*/  UIADD3 UR5, UPT, UPT, UR5, 0x880, URZ ;  /* 0x0000088005057890 */ /* 0x000fca000fffe0ff */
[----:B------:R-:W3:Y:S08]  /*13a0*/  LDC R46, c[0x0][0x360] ;  /* 0x0000d800ff2e7b82 */ /* 0x000ef00000000800 */
[----:B------:R-:W4:Y:S01]  /*13b0*/  LDC R42, c[0x0][0x360] ;  /* 0x0000d800ff2a7b82 */ /* 0x000f220000000800 */
[----:B--2---:R-:W-:Y:S01]  /*13c0*/  ULEA UR5, UR9, UR5, 0x18 ;  /* 0x0000000509057291 */ /* 0x004fe2000f8ec0ff */
[----:B---3--:R-:W-:-:S04]  /*13d0*/  IMAD.SHL.U32 R46, R46, 0x4, RZ ;  /* 0x000000042e2e7824 */ /* 0x008fc800078e00ff */
[C---:B01----:R-:W-:Y:S02]  /*13e0*/  IMAD.IADD R41, R45.reuse, 0x1, R46 ;  /* 0x000000012d297824 */ /* 0x043fe400078e022e */
[C-C-:B----4-:R-:W-:Y:S02]  /*13f0*/  IMAD R34, R42.reuse, 0xc, R45.reuse ;  /* 0x0000000c2a227824 */ /* 0x150fe400078e022d */
[----:B------:R-:W-:Y:S01]  /*1400*/  IMAD R35, R42, 0x8, R45 ;  /* 0x000000082a237824 */ /* 0x000fe200078e022d */
[----:B------:R-:W-:-:S07]  /*1410*/  LEA R42, R45, UR5, 0x2 ;  /* 0x000000052d2a7c11 */ /* 0x000fce000f8e10ff */
.L_x_27098:
[----:B--2---:R-:W0:Y:S01]  /*1420*/  LDC.64 R48, c[0x0][0x390] ;  /* 0x0000e400ff307b82 */ /* 0x004e220000000a00 */
[----:B------:R-:W-:Y:S02]  /*1430*/  LEA R50, R64, UR4, 0x6 ;  /* 0x0000000440327c11 */ /* 0x000fe4000f8e30ff */
[----:B------:R-:W-:Y:S02]  /*1440*/  LOP3.LUT R51, R45, 0x1c, RZ, 0xc0, !PT ;  /* 0x0000001c2d337812 */ /* 0x000fe400078ec0ff */
[----:B------:R-:W-:Y:S02]  /*1450*/  IADD3 R56, PT, PT, R50, R47, RZ ;  /* 0x0000002f32387210 */ /* 0x000fe40007ffe0ff */
[----:B------:R-:W-:Y:S02]  /*1460*/  SHF.R.U32.HI R50, RZ, 0x5, R45 ;  /* 0x00000005ff327819 */ /* 0x000fe4000001162d */
[----:B------:R-:W-:Y:S01]  /*1470*/  LOP3.LUT R52, R41, 0x1c, RZ, 0xc0, !PT ;  /* 0x0000001c29347812 */ /* 0x000fe200078ec0ff */
[----:B------:R-:W-:Y:S01]  /*1480*/  IMAD.IADD R51, R56, 0x1, R51 ;  /* 0x0000000138337824 */ /* 0x000fe200078e0233 */
[----:B------:R-:W-:-:S02]  /*1490*/  LOP3.LUT R53, R35, 0x1c, RZ, 0xc0, !PT ;  /* 0x0000001c23357812 */ /* 0x000fc400078ec0ff */
[----:B------:R-:W-:Y:S01]  /*14a0*/  LOP3.LUT R54, R34, 0x1c, RZ, 0xc0, !PT ;  /* 0x0000001c22367812 */ /* 0x000fe200078ec0ff */
[----:B------:R-:W-:Y:S01]  /*14b0*/  IMAD R51, R50, UR12, R51 ;  /* 0x0000000c32337c24 */ /* 0x000fe2000f8e0233 */
[----:B------:R-:W-:Y:S01]  /*14c0*/  SHF.R.U32.HI R50, RZ, 0x5, R41 ;  /* 0x00000005ff327819 */ /* 0x000fe20000011629 */
[C---:B------:R-:W-:Y:S01]  /*14d0*/  IMAD.IADD R55, R56.reuse, 0x1, R52 ;  /* 0x0000000138377824 */ /* 0x040fe200078e0234 */
[----:B------:R-:W-:Y:S01]  /*14e0*/  SHF.R.U32.HI R52, RZ, 0x5, R35 ;  /* 0x00000005ff347819 */ /* 0x000fe20000011623 */
[----:B------:R-:W-:Y:S02]  /*14f0*/  IMAD.IADD R53, R56, 0x1, R53 ;  /* 0x0000000138357824 */ /* 0x000fe400078e0235 */
[----:B------:R-:W-:Y:S01]  /*1500*/  IMAD R55, R50, UR12, R55 ;  /* 0x0000000c32377c24 */ /* 0x000fe2000f8e0237 */
[----:B------:R-:W-:Y:S01]  /*1510*/  SHF.R.U32.HI R50, RZ, 0x5, R34 ;  /* 0x00000005ff327819 */ /* 0x000fe20000011622 */
[----:B0-----:R-:W-:Y:S01]  /*1520*/  IMAD.WIDE R60, R51, 0x4, R48 ;  /* 0x00000004333c7825 */ /* 0x001fe200078e0230 */
[----:B------:R-:W-:-:S03]  /*1530*/  IADD3 R51, PT, PT, R56, R54, RZ ;  /* 0x0000003638337210 */ /* 0x000fc60007ffe0ff */
[----:B------:R-:W-:Y:S02]  /*1540*/  IMAD R53, R52, UR12, R53 ;  /* 0x0000000c34357c24 */ /* 0x000fe4000f8e0235 */
[----:B------:R-:W-:Y:S01]  /*1550*/  IMAD R51, R50, UR12, R51 ;  /* 0x0000000c32337c24 */ /* 0x000fe2000f8e0233 */
        /* <DEDUP_REMOVED lines=9> */
[----:B------:R-:W-:-:S04]  /*15f0*/  IADD3 R45, PT, PT, R46, R45, R46 ;  /* 0x0000002d2e2d7210 */ /* 0x000fc80007ffe02e */
[----:B------:R-:W-:Y:S01]  /*1600*/  ISETP.GE.U32.AND P0, PT, R45, 0x400, PT ;  /* 0x000004002d00780c */ /* 0x000fe20003f06070 */
[C-C-:B0-----:R-:W-:Y:S01]  /*1610*/  IMAD R66, R65.reuse, 0x10, R42.reuse ;  /* 0x0000001041427824 */ /* 0x141fe200078e022a */
[C---:B------:R-:W-:Y:S01]  /*1620*/  LEA R35, R65.reuse, R35, 0x4 ;  /* 0x0000002341237211 */ /* 0x040fe200078e20ff */
[C-C-:B------:R-:W-:Y:S02]  /*1630*/  IMAD R67, R65.reuse, 0x20, R42.reuse ;  /* 0x0000002041437824 */ /* 0x140fe400078e022a */
[C---:B------:R-:W-:Y:S02]  /*1640*/  IMAD R68, R65.reuse, 0x30, R42 ;  /* 0x0000003041447824 */ /* 0x040fe400078e022a */
[C---:B------:R-:W-:Y:S02]  /*1650*/  IMAD R34, R65.reuse, 0x10, R34 ;  /* 0x0000001041227824 */ /* 0x040fe400078e0222 */
[C---:B------:R-:W-:Y:S01]  /*1660*/  IMAD R41, R65.reuse, 0x10, R41 ;  /* 0x0000001041297824 */ /* 0x040fe200078e0229 */
[----:B--2---:R0:W-:Y:S04]  /*1670*/  STS.128 [R42], R60 ;  /* 0x0000003c2a007388 */ /* 0x0041e80000000c00 */
[----:B---3--:R2:W-:Y:S04]  /*1680*/  STS.128 [R66], R56 ;  /* 0x0000003842007388 */ /* 0x0085e80000000c00 */
[----:B----4-:R2:W-:Y:S04]  /*1690*/  STS.128 [R67], R52 ;  /* 0x0000003443007388 */ /* 0x0105e80000000c00 */
[----:B-----5:R2:W-:Y:S01]  /*16a0*/  STS.128 [R68], R48 ;  /* 0x0000003044007388 */ /* 0x0205e20000000c00 */
[----:B0-----:R-:W-:Y:S01]  /*16b0*/  IMAD R42, R65, 0x40, R42 ;  /* 0x00000040412a7824 */ /* 0x001fe200078e022a */
[----:B------:R-:W-:Y:S06]  /*16c0*/  @!P0 BRA `(.L_x_27098) ;  /* 0xfffffffc00548947 */ /* 0x000fec000383ffff */
.L_x_27097:
[----:B------:R-:W-:Y:S05]  /*16d0*/  BSYNC.RECONVERGENT B0 ;  /* 0x0000000000007941 */ /* 0x000fea0003800200 */
.L_x_27096:
[----:B01----:R-:W-:Y:S02]  /*16e0*/  HFMA2 R41, -RZ, RZ, 0, 0 ;  /* 0x00000000ff297431 */ /* 0x003fe400000001ff */
[----:B------:R-:W-:-:S07]  /*16f0*/  IMAD R42, R64, 0x40, R47 ;  /* 0x00000040402a7824 */ /* 0x000fce00078e022f */
.L_x_27137:
[----:B------:R-:W0:Y:S02]  /*1700*/  S2R R34, SR_TID.X ;  /* 0x0000000000227919 */ /* 0x000e240000002100 */
[----:B0-----:R-:W-:Y:S02]  /*1710*/  LOP3.LUT R35, R34, 0xf, RZ, 0xc0, !PT ;  /* 0x0000000f22237812 */ /* 0x001fe400078ec0ff */
[----:B------:R-:W-:-:S03]  /*1720*/  SHF.R.U32.HI R34, RZ, 0x4, R34 ;  /* 0x00000004ff227819 */ /* 0x000fc60000011622 */
[----:B--2---:R-:W-:Y:S02]  /*1730*/  IMAD.IADD R48, R35, 0x1, R41 ;  /* 0x0000000123307824 */ /* 0x004fe400078e0229 */
[----:B-1-34-:R-:W-:-:S07]  /*1740*/  IMAD.MOV.U32 R46, RZ, RZ, R34 ;  /* 0x000000ffff2e7224 */ /* 0x01afce00078e0022 */
.L_x_27099:
        /* <DEDUP_REMOVED lines=18> */
.L_x_27136:
[----:B------:R-:W0:Y:S01]  /*1870*/  S2R R35, SR_TID.X ;  /* 0x0000000000237919 */ /* 0x000e220000002100 */
[----:B------:R-:W-:Y:S01]  /*1880*/  UISETP.LT.AND UP0, UPT, UR8, 0x40, UPT ;  /* 0x000000400800788c */ /* 0x000fe2000bf01270 */
[C---:B------:R-:W-:Y:S01]  /*1890*/  VIADD R50, R39.reuse, 0x9 ;  /* 0x0000000927327836 */ /* 0x040fe20000000000 */
[----:B------:R-:W-:Y:S01]  /*18a0*/  ISETP.GE.AND P2, PT, R40, UR6, PT ;  /* 0x0000000628007c0c */ /* 0x000fe2000bf46270 */
[----:B-1----:R-:W1:Y:S01]  /*18b0*/  S2R R34, SR_CgaCtaId ;  /* 0x0000000000227919 */ /* 0x002e620000008800 */
[C---:B------:R-:W-:Y:S01]  /*18c0*/  IMAD.IADD R63, R39.reuse, 0x1, R64 ;  /* 0x00000001273f7824 */ /* 0x040fe200078e0240 */
        /* <DEDUP_REMOVED lines=8> */
[----:B------:R-:W-:Y:S01]  /*1950*/  USEL UR5, UR8, 0x40, UP0 ;  /* 0x0000004008057887 */ /* 0x000fe20008000000 */
[C---:B------:R-:W-:Y:S01]  /*1960*/  VIADD R60, R39.reuse, 0x2 ;  /* 0x00000002273c7836 */ /* 0x040fe20000000000 */
[----:B------:R-:W-:Y:S01]  /*1970*/  MOV R46, 0x400 ;  /* 0x00000400002e7802 */ /* 0x000fe20000000f00 */
        /* <DEDUP_REMOVED lines=15> */
[----:B------:R-:W-:Y:S01]  /*1a70*/  LOP3.LUT R56, R56, 0xf, RZ, 0xc0, !PT ;  /* 0x0000000f38387812 */ /* 0x000fe200078ec0ff */
[----:B------:R-:W-:Y:S01]  /*1a80*/  IMAD R35, R63, 0x20, R35 ;  /* 0x000000203f237824 */ /* 0x000fe200078e0223 */
[----:B------:R-:W-:Y:S02]  /*1a90*/  IADD3 R47, PT, PT, R46, 0x880, RZ ;  /* 0x000008802e2f7810 */ /* 0x000fe40007ffe0ff */
[----:B------:R-:W-:Y:S01]  /*1aa0*/  ISETP.GE.AND P0, PT, R64, UR8, PT ;  /* 0x0000000840007c0c */ /* 0x000fe2000bf06270 */
[--C-:B------:R-:W-:Y:S01]  /*1ab0*/  IMAD.IADD R53, R50, 0x1, R35.reuse ;  /* 0x0000000132357824 */ /* 0x100fe200078e0223 */
[----:B------:R-:W-:Y:S01]  /*1ac0*/  IADD3 R51, PT, PT, R48, R35, RZ ;  /* 0x0000002330337210 */ /* 0x000fe20007ffe0ff */
[--C-:B------:R-:W-:Y:S01]  /*1ad0*/  IMAD.IADD R62, R62, 0x1, R35.reuse ;  /* 0x000000013e3e7824 */ /* 0x100fe200078e0223 */
[----:B-1----:R-:W-:Y:S01]  /*1ae0*/  LEA R47, R34, R47, 0x18 ;  /* 0x0000002f222f7211 */ /* 0x002fe200078ec0ff */
[--C-:B------:R-:W-:Y:S01]  /*1af0*/  IMAD.IADD R54, R54, 0x1, R35.reuse ;  /* 0x0000000136367824 */ /* 0x100fe200078e0223 */
[-C--:B------:R-:W-:Y:S01]  /*1b00*/  IADD3 R60, PT, PT, R60, R35.reuse, RZ ;  /* 0x000000233c3c7210 */ /* 0x080fe20007ffe0ff */
[--C-:B------:R-:W-:Y:S01]  /*1b10*/  IMAD.IADD R61, R61, 0x1, R35.reuse ;  /* 0x000000013d3d7824 */ /* 0x100fe200078e0223 */
[----:B------:R-:W-:Y:S01]  /*1b20*/  IADD3 R56, PT, PT, R56, R35, RZ ;  /* 0x0000002338387210 */ /* 0x000fe20007ffe0ff */
[----:B------:R-:W-:-:S02]  /*1b30*/  IMAD.IADD R59, R59, 0x1, R35 ;  /* 0x000000013b3b7824 */ /* 0x000fc400078e0223 */
[--C-:B------:R-:W-:Y:S01]  /*1b40*/  IMAD.IADD R58, R58, 0x1, R35.reuse ;  /* 0x000000013a3a7824 */ /* 0x100fe200078e0223 */
[-C--:B------:R-:W-:Y:S01]  /*1b50*/  LEA R61, R61, R47.reuse, 0x2 ;  /* 0x0000002f3d3d7211 */ /* 0x080fe200078e10ff */
[--C-:B------:R-:W-:Y:S02]  /*1b60*/  IMAD.IADD R57, R68, 0x1, R35.reuse ;  /* 0x0000000144397824 */ /* 0x100fe400078e0223 */
[--C-:B------:R-:W-:Y:S02]  /*1b70*/  IMAD.IADD R55, R66, 0x1, R35.reuse ;  /* 0x0000000142377824 */ /* 0x100fe400078e0223 */
[--C-:B------:R-:W-:Y:S01]  /*1b80*/  IMAD.IADD R52, R52, 0x1, R35.reuse ;  /* 0x0000000134347824 */ /* 0x100fe200078e0223 */
[-C--:B------:R-:W-:Y:S01]  /*1b90*/  LEA R57, R57, R47.reuse, 0x2 ;  /* 0x0000002f39397211 */ /* 0x080fe200078e10ff */
[--C-:B------:R-:W-:Y:S02]  /*1ba0*/  IMAD.IADD R50, R18, 0x1, R35.reuse ;  /* 0x0000000112327824 */ /* 0x100fe400078e0223 */
[--C-:B------:R-:W-:Y:S01]  /*1bb0*/  IMAD.IADD R49, R17, 0x1, R35.reuse ;  /* 0x0000000111317824 */ /* 0x100fe200078e0223 */
[----:B------:R-:W-:Y:S01]  /*1bc0*/  LEA R52, R52, R47, 0x2 ;  /* 0x0000002f34347211 */ /* 0x000fe200078e10ff */
[----:B------:R-:W-:Y:S01]  /*1bd0*/  IMAD.IADD R48, R16, 0x1, R35 ;  /* 0x0000000110307824 */ /* 0x000fe200078e0223 */
[----:B------:R-:W-:Y:S01]  /*1be0*/  IADD3 R35, PT, PT, R15, R35, RZ ;  /* 0x000000230f237210 */ /* 0x000fe20007ffe0ff */
        /* <DEDUP_REMOVED lines=13> */
[----:B--234-:R-:W-:Y:S06]  /*1cc0*/  @P2 BRA `(.L_x_27101) ;  /* 0x0000000c00382947 */ /* 0x01cfec0003800000 */
        /* <DEDUP_REMOVED lines=20> */
.L_x_27135:
        /* <DEDUP_REMOVED lines=11> */
.L_x_27144:
[----:B0--3--:R-:W-:-:S07]  /*1ec0*/  IMAD R34, R62, R34, RZ ;  /* 0x000000223e227224 */ /* 0x009fce00078e02ff */
.L_x_27103:
[----:B------:R-:W-:-:S13]  /*1ed0*/  ISETP.GE.AND P3, PT, R35, 0x2, PT ;  /* 0x000000022300780c */ /* 0x000fda0003f66270 */
[----:B------:R-:W-:Y:S05]  /*1ee0*/  @!P3 BRA `(.L_x_27105) ;  /* 0x000000000010b947 */ /* 0x000fea0003800000 */
[----:B------:R-:W-:-:S03]  /*1ef0*/  UMOV UR5, 0xffffffff ;  /* 0xffffffff00057882 */ /* 0x000fc60000000000 */
[----:B------:R-:W-:Y:S05]  /*1f00*/  BRA.DIV UR5, `(.L_x_27106) ;  /* 0x0000001205407947 */ /* 0x000fea000b800000 */
[----:B------:R3:W4:Y:S02]  /*1f10*/  SHFL.IDX PT, R67, R69, R38, 0x1f ;  /* 0x00001f2645437589 */ /* 0x00072400000e0000 */
.L_x_27147:
[----:B----4-:R-:W-:-:S07]  /*1f20*/  IMAD R34, R61, R67, R34 ;  /* 0x000000433d227224 */ /* 0x010fce00078e0222 */
.L_x_27105:
[----:B------:R-:W-:-:S13]  /*1f30*/  ISETP.GE.AND P3, PT, R35, 0x3, PT ;  /* 0x000000032300780c */ /* 0x000fda0003f66270 */
[----:B------:R-:W-:Y:S05]  /*1f40*/  @!P3 BRA `(.L_x_27107) ;  /* 0x000000000010b947 */ /* 0x000fea0003800000 */
[----:B------:R-:W-:-:S03]  /*1f50*/  UMOV UR5, 0xffffffff ;  /* 0xffffffff00057882 */ /* 0x000fc60000000000 */
[----:B------:R-:W-:Y:S05]  /*1f60*/  BRA.DIV UR5, `(.L_x_27108) ;  /* 0x00000012054c7947 */ /* 0x000fea000b800000 */
[----:B------:R4:W0:Y:S02]  /*1f70*/  SHFL.IDX PT, R67, R69, R37, 0x1f ;  /* 0x00001f2545437589 */ /* 0x00082400000e0000 */
.L_x_27150:
[----:B0-----:R-:W-:-:S07]  /*1f80*/  IMAD R34, R60, R67, R34 ;  /* 0x000000433c227224 */ /* 0x001fce00078e0222 */
.L_x_27107:
[----:B------:R-:W-:-:S13]  /*1f90*/  ISETP.GE.AND P3, PT, R35, 0x4, PT ;  /* 0x000000042300780c */ /* 0x000fda0003f66270 */
[----:B------:R-:W-:Y:S05]  /*1fa0*/  @!P3 BRA `(.L_x_27109) ;  /* 0x000000000010b947 */ /* 0x000fea0003800000 */
[----:B------:R-:W-:-:S03]  /*1fb0*/  UMOV UR5, 0xffffffff ;  /* 0xffffffff00057882 */ /* 0x000fc60000000000 */
[----:B------:R-:W-:Y:S05]  /*1fc0*/  BRA.DIV UR5, `(.L_x_27110) ;  /* 0x0000001205587947 */ /* 0x000fea000b800000 */
[----:B------:R0:W0:Y:S02]  /*1fd0*/  SHFL.IDX PT, R67, R69, R36, 0x1f ;  /* 0x00001f2445437589 */ /* 0x00002400000e0000 */
.L_x_27153:
[----:B0-----:R-:W-:-:S07]  /*1fe0*/  IMAD R34, R59, R67, R34 ;  /* 0x000000433b227224 */ /* 0x001fce00078e0222 */
.L_x_27109:
[----:B------:R-:W-:-:S13]  /*1ff0*/  ISETP.GE.AND P3, PT, R35, 0x5, PT ;  /* 0x000000052300780c */ /* 0x000fda0003f66270 */
[----:B------:R-:W-:Y:S05]  /*2000*/  @!P3 BRA `(.L_x_27111) ;  /* 0x000000000010b947 */ /* 0x000fea0003800000 */
[----:B------:R-:W-:-:S03]  /*2010*/  UMOV UR5, 0xffffffff ;  /* 0xffffffff00057882 */ /* 0x000fc60000000000 */
[----:B------:R-:W-:Y:S05]  /*2020*/  BRA.DIV UR5, `(.L_x_27112) ;  /* 0x0000001205647947 */ /* 0x000fea000b800000 */
[----:B------:R0:W0:Y:S02]  /*2030*/  SHFL.IDX PT, R67, R69, R33, 0x1f ;  /* 0x00001f2145437589 */ /* 0x00002400000e0000 */
.L_x_27156:
[----:B0-----:R-:W-:-:S07]  /*2040*/  IMAD R34, R58, R67, R34 ;  /* 0x000000433a227224 */ /* 0x001fce00078e0222 */
.L_x_27111:
[----:B------:R-:W-:-:S13]  /*2050*/  ISETP.GE.AND P3, PT, R35, 0x6, PT ;  /* 0x000000062300780c */ /* 0x000fda0003f66270 */
[----:B------:R-:W-:Y:S05]  /*2060*/  @!P3 BRA `(.L_x_27113) ;  /* 0x000000000010b947 */ /* 0x000fea0003800000 */
[----:B------:R-:W-:-:S03]  /*2070*/  UMOV UR5, 0xffffffff ;  /* 0xffffffff00057882 */ /* 0x000fc60000000000 */
[----:B------:R-:W-:Y:S05]  /*2080*/  BRA.DIV UR5, `(.L_x_27114) ;  /* 0x0000001205707947 */ /* 0x000fea000b800000 */
[----:B------:R0:W0:Y:S02]  /*2090*/  SHFL.IDX PT, R67, R69, R32, 0x1f ;  /* 0x00001f2045437589 */ /* 0x00002400000e0000 */
.L_x_27159:
[----:B0-----:R-:W-:-:S07]  /*20a0*/  IMAD R34, R57, R67, R34 ;  /* 0x0000004339227224 */ /* 0x001fce00078e0222 */
.L_x_27113:
[----:B------:R-:W-:-:S13]  /*20b0*/  ISETP.GE.AND P3, PT, R35, 0x7, PT ;  /* 0x000000072300780c */ /* 0x000fda0003f66270 */
[----:B------:R-:W-:Y:S05]  /*20c0*/  @!P3 BRA `(.L_x_27115) ;  /* 0x000000000010b947 */ /* 0x000fea0003800000 */
[----:B------:R-:W-:-:S03]  /*20d0*/  UMOV UR5, 0xffffffff ;  /* 0xffffffff00057882 */ /* 0x000fc60000000000 */
[----:B------:R-:W-:Y:S05]  /*20e0*/  BRA.DIV UR5, `(.L_x_27116) ;  /* 0x00000012057c7947 */ /* 0x000fea000b800000 */
[----:B------:R0:W0:Y:S02]  /*20f0*/  SHFL.IDX PT, R67, R69, R31, 0x1f ;  /* 0x00001f1f45437589 */ /* 0x00002400000e0000 */
.L_x_27162:
[----:B0-----:R-:W-:-:S07]  /*2100*/  IMAD R34, R56, R67, R34 ;  /* 0x0000004338227224 */ /* 0x001fce00078e0222 */
.L_x_27115:
[----:B------:R-:W-:-:S13]  /*2110*/  ISETP.GE.AND P3, PT, R35, 0x8, PT ;  /* 0x000000082300780c */ /* 0x000fda0003f66270 */
[----:B------:R-:W-:Y:S05]  /*2120*/  @!P3 BRA `(.L_x_27117) ;  /* 0x000000000010b947 */ /* 0x000fea0003800000 */
[----:B------:R-:W-:-:S03]  /*2130*/  UMOV UR5, 0xffffffff ;  /* 0xffffffff00057882 */ /* 0x000fc60000000000 */
[----:B------:R-:W-:Y:S05]  /*2140*/  BRA.DIV UR5, `(.L_x_27118) ;  /* 0x0000001205887947 */ /* 0x000fea000b800000 */
[----:B------:R0:W0:Y:S02]  /*2150*/  SHFL.IDX PT, R67, R69, R30, 0x1f ;  /* 0x00001f1e45437589 */ /* 0x00002400000e0000 */
.L_x_27165:
[----:B01----:R-:W-:-:S07]  /*2160*/  IMAD R34, R55, R67, R34 ;  /* 0x0000004337227224 */ /* 0x003fce00078e0222 */
.L_x_27117:
[----:B------:R-:W-:-:S13]  /*2170*/  ISETP.GE.AND P3, PT, R35, 0x9, PT ;  /* 0x000000092300780c */ /* 0x000fda0003f66270 */
[----:B------:R-:W-:Y:S05]  /*2180*/  @!P3 BRA `(.L_x_27119) ;  /* 0x000000000010b947 */ /* 0x000fea0003800000 */
[----:B------:R-:W-:-:S03]  /*2190*/  UMOV UR5, 0xffffffff ;  /* 0xffffffff00057882 */ /* 0x000fc60000000000 */
[----:B------:R-:W-:Y:S05]  /*21a0*/  BRA.DIV UR5, `(.L_x_27120) ;  /* 0x0000001205947947 */ /* 0x000fea000b800000 */
[----:B------:R0:W0:Y:S02]  /*21b0*/  SHFL.IDX PT, R67, R69, R29, 0x1f ;  /* 0x00001f1d45437589 */ /* 0x00002400000e0000 */
.L_x_27168:
[----:B0-----:R-:W-:-:S07]  /*21c0*/  IMAD R34, R54, R67, R34 ;  /* 0x0000004336227224 */ /* 0x001fce00078e0222 */
.L_x_27119:
[----:B------:R-:W-:-:S13]  /*21d0*/  ISETP.GE.AND P3, PT, R35, 0xa, PT ;  /* 0x0000000a2300780c */ /* 0x000fda0003f66270 */
[----:B------:R-:W-:Y:S05]  /*21e0*/  @!P3 BRA `(.L_x_27121) ;  /* 0x000000000010b947 */ /* 0x000fea0003800000 */
[----:B------:R-:W-:-:S03]  /*21f0*/  UMOV UR5, 0xffffffff ;  /* 0xffffffff00057882 */ /* 0x000fc60000000000 */
[----:B------:R-:W-:Y:S05]  /*2200*/  BRA.DIV UR5, `(.L_x_27122) ;  /* 0x0000001205a07947 */ /* 0x000fea000b800000 */
[----:B------:R0:W0:Y:S02]  /*2210*/  SHFL.IDX PT, R67, R69, R28, 0x1f ;  /* 0x00001f1c45437589 */ /* 0x00002400000e0000 */
.L_x_27171:
[----:B0-----:R-:W-:-:S07]  /*2220*/  IMAD R34, R53, R67, R34 ;  /* 0x0000004335227224 */ /* 0x001fce00078e0222 */
.L_x_27121:
[----:B------:R-:W-:-:S13]  /*2230*/  ISETP.GE.AND P3, PT, R35, 0xb, PT ;  /* 0x0000000b2300780c */ /* 0x000fda0003f66270 */
[----:B------:R-:W-:Y:S05]  /*2240*/  @!P3 BRA `(.L_x_27123) ;  /* 0x000000000010b947 */ /* 0x000fea0003800000 */
[----:B------:R-:W-:-:S03]  /*2250*/  UMOV UR5, 0xffffffff ;  /* 0xffffffff00057882 */ /* 0x000fc60000000000 */
[----:B------:R-:W-:Y:S05]  /*2260*/  BRA.DIV UR5, `(.L_x_27124) ;  /* 0x0000001205ac7947 */ /* 0x000fea000b800000 */
[----:B------:R0:W0:Y:S02]  /*2270*/  SHFL.IDX PT, R67, R69, R27, 0x1f ;  /* 0x00001f1b45437589 */ /* 0x00002400000e0000 */
.L_x_27174:
[----:B0-----:R-:W-:-:S07]  /*2280*/  IMAD R34, R52, R67, R34 ;  /* 0x0000004334227224 */ /* 0x001fce00078e0222 */
.L_x_27123:
[----:B------:R-:W-:-:S13]  /*2290*/  ISETP.GE.AND P3, PT, R35, 0xc, PT ;  /* 0x0000000c2300780c */ /* 0x000fda0003f66270 */
[----:B------:R-:W-:Y:S05]  /*22a0*/  @!P3 BRA `(.L_x_27125) ;  /* 0x000000000010b947 */ /* 0x000fea0003800000 */
[----:B------:R-:W-:-:S03]  /*22b0*/  UMOV UR5, 0xffffffff ;  /* 0xffffffff00057882 */ /* 0x000fc60000000000 */
[----:B------:R-:W-:Y:S05]  /*22c0*/  BRA.DIV UR5, `(.L_x_27126) ;  /* 0x0000001205b87947 */ /* 0x000fea000b800000 */
[----:B------:R0:W0:Y:S02]  /*22d0*/  SHFL.IDX PT, R67, R69, R26, 0x1f ;  /* 0x00001f1a45437589 */ /* 0x00002400000e0000 */
.L_x_27177:
[----:B0-----:R-:W-:-:S07]  /*22e0*/  IMAD R34, R51, R67, R34 ;  /* 0x0000004333227224 */ /* 0x001fce00078e0222 */
.L_x_27125:
[----:B------:R-:W-:-:S13]  /*22f0*/  ISETP.GE.AND P3, PT, R35, 0xd, PT ;  /* 0x0000000d2300780c */ /* 0x000fda0003f66270 */
[----:B------:R-:W-:Y:S05]  /*2300*/  @!P3 BRA `(.L_x_27127) ;  /* 0x000000000010b947 */ /* 0x000fea0003800000 */
[----:B------:R-:W-:-:S03]  /*2310*/  UMOV UR5, 0xffffffff ;  /* 0xffffffff00057882 */ /* 0x000fc60000000000 */
[----:B------:R-:W-:Y:S05]  /*2320*/  BRA.DIV UR5, `(.L_x_27128) ;  /* 0x0000001205c47947 */ /* 0x000fea000b800000 */
[----:B------:R0:W0:Y:S02]  /*2330*/  SHFL.IDX PT, R67, R69, R25, 0x1f ;  /* 0x00001f1945437589 */ /* 0x00002400000e0000 */
.L_x_27180:
[----:B0-----:R-:W-:-:S07]  /*2340*/  IMAD R34, R50, R67, R34 ;  /* 0x0000004332227224 */ /* 0x001fce00078e0222 */
.L_x_27127:
[----:B------:R-:W-:-:S13]  /*2350*/  ISETP.GE.AND P3, PT, R35, 0xe, PT ;  /* 0x0000000e2300780c */ /* 0x000fda0003f66270 */
[----:B------:R-:W-:Y:S05]  /*2360*/  @!P3 BRA `(.L_x_27129) ;  /* 0x000000000010b947 */ /* 0x000fea0003800000 */
[----:B------:R-:W-:-:S03]  /*2370*/  UMOV UR5, 0xffffffff ;  /* 0xffffffff00057882 */ /* 0x000fc60000000000 */
[----:B------:R-:W-:Y:S05]  /*2380*/  BRA.DIV UR5, `(.L_x_27130) ;  /* 0x0000001205d07947 */ /* 0x000fea000b800000 */
[----:B------:R0:W0:Y:S02]  /*2390*/  SHFL.IDX PT, R67, R69, R24, 0x1f ;  /* 0x00001f1845437589 */ /* 0x00002400000e0000 */
.L_x_27183:
[----:B0-----:R-:W-:-:S07]  /*23a0*/  IMAD R34, R49, R67, R34 ;  /* 0x0000004331227224 */ /* 0x001fce00078e0222 */
.L_x_27129:
[----:B------:R-:W-:-:S13]  /*23b0*/  ISETP.GE.AND P3, PT, R35, 0xf, PT ;  /* 0x0000000f2300780c */ /* 0x000fda0003f66270 */
[----:B------:R-:W-:Y:S05]  /*23c0*/  @!P3 BRA `(.L_x_27131) ;  /* 0x000000000010b947 */ /* 0x000fea0003800000 */
[----:B------:R-:W-:-:S03]  /*23d0*/  UMOV UR5, 0xffffffff ;  /* 0xffffffff00057882 */ /* 0x000fc60000000000 */
[----:B------:R-:W-:Y:S05]  /*23e0*/  BRA.DIV UR5, `(.L_x_27132) ;  /* 0x0000001205dc7947 */ /* 0x000fea000b800000 */
[----:B------:R0:W0:Y:S02]  /*23f0*/  SHFL.IDX PT, R67, R69, R23, 0x1f ;  /* 0x00001f1745437589 */ /* 0x00002400000e0000 */
.L_x_27186:
[----:B0-----:R-:W-:-:S07]  /*2400*/  IMAD R34, R48, R67, R34 ;  /* 0x0000004330227224 */ /* 0x001fce00078e0222 */
.L_x_27131:
[----:B------:R-:W-:-:S13]  /*2410*/  ISETP.GE.AND P3, PT, R35, 0x10, PT ;  /* 0x000000102300780c */ /* 0x000fda0003f66270 */
[----:B------:R-:W-:Y:S05]  /*2420*/  @!P3 BRA `(.L_x_27133) ;  /* 0x00000004001cb947 */ /* 0x000fea0003800000 */
[----:B------:R-:W-:-:S03]  /*2430*/  UMOV UR5, 0xffffffff ;  /* 0xffffffff00057882 */ /* 0x000fc60000000000 */
[----:B------:R-:W-:Y:S05]  /*2440*/  BRA.DIV UR5, `(.L_x_27134) ;  /* 0x0000001205e87947 */ /* 0x000fea000b800000 */
[----:B------:R0:W0:Y:S02]  /*2450*/  SHFL.IDX PT, R67, R69, R22, 0x1f ;  /* 0x00001f1645437589 */ /* 0x00002400000e0000 */
.L_x_27189:
[----:B0-----:R-:W-:Y:S01]  /*2460*/  IMAD R34, R47, R67, R34 ;  /* 0x000000432f227224 */ /* 0x001fe200078e0222 */
[----:B------:R-:W-:Y:S06]  /*2470*/  BRA `(.L_x_27133) ;  /* 0x0000000400087947 */ /* 0x000fec0003800000 */
.L_x_27102:
[----:B------:R-:W2:Y:S01]  /*2480*/  LDC R35, c[0x0][0x3ac] ;  /* 0x0000eb00ff237b82 */ /* 0x000ea20000000800 */
[----:B------:R-:W-:Y:S01]  /*2490*/  IMAD.MOV.U32 R34, RZ, RZ, RZ ;  /* 0x000000ffff227224 */ /* 0x000fe200078e00ff */
[C---:B--2---:R-:W-:Y:S02]  /*24a0*/  ISETP.GE.AND P3, PT, R35.reuse, 0x1, PT ;  /* 0x000000012300780c */ /* 0x044fe40003f66270 */
[C---:B------:R-:W-:Y:S02]  /*24b0*/  ISETP.GE.AND P4, PT, R35.reuse, 0x2, PT ;  /* 0x000000022300780c */ /* 0x040fe40003f86270 */
[C---:B------:R-:W-:Y:S02]  /*24c0*/  ISETP.GE.AND P5, PT, R35.reuse, 0xf, PT ;  /* 0x0000000f2300780c */ /* 0x040fe40003fa6270 */
[----:B------:R-:W-:-:S07]  /*24d0*/  ISETP.GE.AND P6, PT, R35, 0x10, PT ;  /* 0x000000102300780c */ /* 0x000fce0003fc6270 */
[----:B------:R-:W-:-:S06]  /*24e0*/  @P3 LEA R66, R20, R67, 0x2 ;  /* 0x0000004314423211 */ /* 0x000fcc00078e10ff */
[----:B------:R-:W0:Y:S02]  /*24f0*/  @P3 LDS R66, [R66] ;  /* 0x0000000042423984 */ /* 0x000e240000000800 */
[----:B0-----:R-:W-:Y:S01]  /*2500*/  @P3 IMAD R34, R62, R66, RZ ;  /* 0x000000423e223224 */ /* 0x001fe200078e02ff */
[----:B------:R-:W-:Y:S01]  /*2510*/  ISETP.GE.AND P3, PT, R35, 0x3, PT ;  /* 0x000000032300780c */ /* 0x000fe20003f66270 */
[----:B------:R-:W-:-:S06]  /*2520*/  @P4 IMAD R66, R14, 0x4, R67 ;  /* 0x000000040e424824 */ /* 0x000fcc00078e0243 */
[----:B------:R-:W0:Y:S02]  /*2530*/  @P4 LDS R66, [R66] ;  /* 0x0000000042424984 */ /* 0x000e240000000800 */
[----:B0-----:R-:W-:-:S04]  /*2540*/  @P4 IMAD R34, R61, R66, R34 ;  /* 0x000000423d224224 */ /* 0x001fc800078e0222 */
[----:B------:R-:W-:Y:S02]  /*2550*/  @P3 LEA R66, R13, R67, 0x2 ;  /* 0x000000430d423211 */ /* 0x000fe400078e10ff */
[----:B------:R-:W-:-:S04]  /*2560*/  ISETP.GE.AND P4, PT, R35, 0x4, PT ;  /* 0x000000042300780c */ /* 0x000fc80003f86270 */
[----:B------:R-:W0:Y:S02]  /*2570*/  @P3 LDS R66, [R66] ;  /* 0x0000000042423984 */ /* 0x000e240000000800 */
[----:B0-----:R-:W-:Y:S01]  /*2580*/  @P3 IMAD R34, R60, R66, R34 ;  /* 0x000000423c223224 */ /* 0x001fe200078e0222 */
[----:B------:R-:W-:-:S06]  /*2590*/  ISETP.GE.AND P3, PT, R35, 0x5, PT ;  /* 0x000000052300780c */ /* 0x000fcc0003f66270 */
[----:B------:R-:W-:-:S06]  /*25a0*/  @P4 IMAD R66, R12, 0x4, R67 ;  /* 0x000000040c424824 */ /* 0x000fcc00078e0243 */
[----:B------:R-:W0:Y:S02]  /*25b0*/  @P4 LDS R66, [R66] ;  /* 0x0000000042424984 */ /* 0x000e240000000800 */
[----:B0-----:R-:W-:Y:S01]  /*25c0*/  @P4 IMAD R34, R59, R66, R34 ;  /* 0x000000423b224224 */ /* 0x001fe200078e0222 */
        /* <DEDUP_REMOVED lines=14> */
[----:B------:R-:W1:Y:S02]  /*26b0*/  @P4 LDS R66, [R66] ;  /* 0x0000000042424984 */ /* 0x000e640000000800 */
[----:B-1----:R-:W-:-:S04]  /*26c0*/  @P4 IMAD R34, R55, R66, R34 ;  /* 0x0000004237224224 */ /* 0x002fc800078e0222 */
        /* <DEDUP_REMOVED lines=18> */
[----:B------:R-:W0:Y:S01]  /*27f0*/  @P3 LDS R66, [R66] ;  /* 0x0000000042423984 */ /* 0x000e220000000800 */
[----:B------:R-:W-:-:S06]  /*2800*/  @P4 IMAD R35, R3, 0x4, R67 ;  /* 0x0000000403234824 */ /* 0x000fcc00078e0243 */
[----:B------:R-:W1:Y:S01]  /*2810*/  @P4 LDS R35, [R35] ;  /* 0x0000000023234984 */ /* 0x000e620000000800 */
[----:B0-----:R-:W-:Y:S01]  /*2820*/  @P3 IMAD R34, R50, R66, R34 ;  /* 0x0000004232223224 */ /* 0x001fe200078e0222 */
[----:B------:R-:W-:Y:S01]  /*2830*/  @P5 LEA R66, R2, R67, 0x2 ;  /* 0x0000004302425211 */ /* 0x000fe200078e10ff */
[----:B------:R-:W-:-:S05]  /*2840*/  @P6 IMAD R67, R0, 0x4, R67 ;  /* 0x0000000400436824 */ /* 0x000fca00078e0243 */
[----:B------:R-:W0:Y:S04]  /*2850*/  @P5 LDS R66, [R66] ;  /* 0x0000000042425984 */ /* 0x000e280000000800 */
[----:B------:R-:W2:Y:S01]  /*2860*/  @P6 LDS R67, [R67] ;  /* 0x0000000043436984 */ /* 0x000ea20000000800 */
[----:B-1----:R-:W-:-:S04]  /*2870*/  @P4 IMAD R34, R49, R35, R34 ;  /* 0x0000002331224224 */ /* 0x002fc800078e0222 */
[----:B0-----:R-:W-:-:S04]  /*2880*/  @P5 IMAD R34, R48, R66, R34 ;  /* 0x0000004230225224 */ /* 0x001fc800078e0222 */
[----:B--2---:R-:W-:-:S07]  /*2890*/  @P6 IMAD R34, R47, R67, R34 ;  /* 0x000000432f226224 */ /* 0x004fce00078e0222 */
.L_x_27133:
        /* <DEDUP_REMOVED lines=17> */
.L_x_27101:
[----:B------:R-:W-:Y:S05]  /*29b0*/  @!P0 BRA `(.L_x_27136) ;  /* 0xffffffec00ac8947 */ /* 0x000fea000383ffff */
[----:B------:R-:W-:Y:S05]  /*29c0*/  BSYNC.RECONVERGENT B0 ;  /* 0x0000000000007941 */ /* 0x000fea0003800200 */
.L_x_27100:
[----:B------:R-:W-:-:S04]  /*29d0*/  IADD3 R41, PT, PT, R41, 0x10, RZ ;  /* 0x0000001029297810 */ /* 0x000fc80007ffe0ff */
[----:B------:R-:W-:-:S13]  /*29e0*/  ISETP.GE.U32.AND P0, PT, R41, 0x40, PT ;  /* 0x000000402900780c */ /* 0x000fda0003f06070 */
[----:B------:R-:W-:Y:S05]  /*29f0*/  @!P0 BRA `(.L_x_27137) ;  /* 0xffffffec00408947 */ /* 0x000fea000383ffff */
[----:B------:R-:W-:Y:S01]  /*2a00*/  PLOP3.LUT P0, PT, PT, PT, PT, 0x8, 0x80 ;  /* 0x000000000080781c */ /* 0x000fe20003f0e170 */
[----:B------:R-:W-:Y:S01]  /*2a10*/  IMAD.MOV.U32 R47, RZ, RZ, 0x20 ;  /* 0x00000020ff2f7424 */ /* 0x000fe200078e00ff */
[----:B------:R-:W-:Y:S11]  /*2a20*/  @P1 BRA `(.L_x_27138) ;  /* 0xffffffe400601947 */ /* 0x000ff6000383ffff */
[----:B------:R-:W5:Y:S01]  /*2a30*/  LDL R34, [R1] ;  /* 0x0000000001227983 */ /* 0x000f620000100800 */
[----:B------:R-:W-:Y:S01]  /*2a40*/  IMAD.SHL.U32 R65, R65, 0x4, RZ ;  /* 0x0000000441417824 */ /* 0x000fe200078e00ff */
[----:B------:R-:W-:Y:S05]  /*2a50*/  WARPSYNC.ALL ;  /* 0x0000000000007948 */ /* 0x000fea0003800000 */
[----:B------:R-:W0:Y:S01]  /*2a60*/  I2F.U32.RP R4, R65 ;  /* 0x0000004100047306 */ /* 0x000e220000209000 */
[----:B------:R-:W-:Y:S01]  /*2a70*/  BAR.SYNC.DEFER_BLOCKING 0x0 ;  /* 0x0000000000007b1d */ /* 0x000fe20000010000 */
[----:B------:R-:W-:-:S05]  /*2a80*/  ISETP.NE.U32.AND P2, PT, R65, RZ, PT ;  /* 0x000000ff4100720c */ /* 0x000fca0003f45070 */
[----:B------:R-:W-:Y:S01]  /*2a90*/  BSSY.RECONVERGENT B0, `(.L_x_27139) ;  /* 0x0000028000007945 */ /* 0x000fe20003800200 */
[----:B0-----:R-:W0:Y:S02]  /*2aa0*/  MUFU.RCP R4, R4 ;  /* 0x0000000400047308 */ /* 0x001e240000001000 */
[----:B0-----:R-:W-:-:S06]  /*2ab0*/  IADD3 R2, PT, PT, R4, 0xffffffe, RZ ;  /* 0x0ffffffe04027810 */ /* 0x001fcc0007ffe0ff */
[----:B------:R0:W1:Y:S02]  /*2ac0*/  F2I.FTZ.U32.TRUNC.NTZ R3, R2 ;  /* 0x0000000200037305 */ /* 0x000064000021f000 */
[----:B0-----:R-:W-:Y:S02]  /*2ad0*/  IMAD.MOV.U32 R2, RZ, RZ, RZ ;  /* 0x000000ffff027224 */ /* 0x001fe400078e00ff */
[----:B-1----:R-:W-:-:S04]  /*2ae0*/  IMAD.MOV R0, RZ, RZ, -R3 ;  /* 0x000000ffff007224 */ /* 0x002fc800078e0a03 */
[----:B------:R-:W-:-:S04]  /*2af0*/  IMAD R5, R0, R65, RZ ;  /* 0x0000004100057224 */ /* 0x000fc800078e02ff */
[----:B------:R-:W-:Y:S01]  /*2b00*/  IMAD.HI.U32 R3, R3, R5, R2 ;  /* 0x0000000503037227 */ /* 0x000fe200078e0002 */
[----:B-----5:R-:W-:-:S04]  /*2b10*/  LOP3.LUT R0, R34, 0x7ff, RZ, 0x3c, !PT ;  /* 0x000007ff22007812 */ /* 0x020fc800078e3cff */
        /* <DEDUP_REMOVED lines=15> */
[----:B------:R-:W-:-:S05]  /*2c10*/  MOV R0, 0x400 ;  /* 0x0000040000007802 */ /* 0x000fca0000000f00 */
[----:B------:R-:W-:Y:S02]  /*2c20*/  VIADD R2, R0, 0x1880 ;  /* 0x0000188000027836 */ /* 0x000fe40000000000 */
[----:B------:R-:W-:-:S03]  /*2c30*/  HFMA2 R0, -RZ, RZ, 0, 0 ;  /* 0x00000000ff007431 */ /* 0x000fc600000001ff */
[----:B0-----:R-:W-:-:S07]  /*2c40*/  LEA R12, R3, R2, 0x18 ;  /* 0x00000002030c7211 */ /* 0x001fce00078ec0ff */
.L_x_27141:
[----:B-1----:R-:W5:Y:S01]  /*2c50*/  LDL.LU R14, [R1] ;  /* 0x00000000010e7983 */ /* 0x002f620000300800 */
[----:B------:R-:W-:-:S04]  /*2c60*/  IADD3 R0, PT, PT, R0, 0x1, RZ ;  /* 0x0000000100007810 */ /* 0x000fc80007ffe0ff */
[----:B------:R-:W-:-:S04]  /*2c70*/  LOP3.LUT R7, R13, R0, RZ, 0x3c, !PT ;  /* 0x000000000d077212 */ /* 0x000fc800078e3cff */
[----:B------:R-:W-:Y:S01]  /*2c80*/  ISETP.NE.AND P0, PT, R7, 0x2, PT ;  /* 0x000000020700780c */ /* 0x000fe20003f05270 */
[C---:B-----5:R-:W-:Y:S02]  /*2c90*/  IMAD R6, R14.reuse, 0x4, R12 ;  /* 0x000000040e067824 */ /* 0x060fe400078e020c */
[C---:B------:R-:W-:Y:S02]  /*2ca0*/  VIADD R3, R14.reuse, UR4 ;  /* 0x000000040e037c36 */ /* 0x040fe40008000000 */
[----:B------:R-:W-:Y:S01]  /*2cb0*/  IMAD.IADD R14, R14, 0x1, R65 ;  /* 0x000000010e0e7824 */ /* 0x000fe200078e0241 */
[----:B------:R-:W0:Y:S01]  /*2cc0*/  LDS.128 R8, [R6] ;  /* 0x0000000006087984 */ /* 0x000e220000000c00 */
[----:B-1----:R-:W-:-:S03]  /*2cd0*/  IMAD.WIDE.U32 R2, R3, 0x4, R4 ;  /* 0x0000000403027825 */ /* 0x002fc600078e0004 */
[----:B------:R1:W-:Y:S04]  /*2ce0*/  STL [R1], R14 ;  /* 0x0000000e01007387 */ /* 0x0003e80000100800 */
[----:B0-----:R1:W-:Y:S01]  /*2cf0*/  STG.E.128 desc[UR10][R2.64], R8 ;  /* 0x0000000802007986 */ /* 0x0013e2000c101d0a */
[----:B------:R-:W-:Y:S05]  /*2d00*/  @P0 BRA `(.L_x_27141) ;  /* 0xfffffffc00d00947 */ /* 0x000fea000383ffff */
.L_x_27140:
[----:B------:R-:W-:Y:S05]  /*2d10*/  BSYNC.RECONVERGENT B0 ;  /* 0x0000000000007941 */ /* 0x000fea0003800200 */
.L_x_27139:
[----:B-1----:R-:W5:Y:S01]  /*2d20*/  LDL R2, [R1] ;  /* 0x0000000001027983 */ /* 0x002f620000100800 */
[----:B------:R-:W0:Y:S01]  /*2d30*/  S2UR UR6, SR_CgaCtaId ;  /* 0x00000000000679c3 */ /* 0x000e220000008800 */
[----:B------:R-:W-:Y:S02]  /*2d40*/  UMOV UR5, 0x400 ;  /* 0x0000040000057882 */ /* 0x000fe40000000000 */
[----:B------:R-:W-:-:S05]  /*2d50*/  UIADD3 UR5, UPT, UPT, UR5, 0x1880, URZ ;  /* 0x0000188005057890 */ /* 0x000fca000fffe0ff */
[----:B------:R-:W1:Y:S08]  /*2d60*/  LDC R30, c[0x0][0x360] ;  /* 0x0000d800ff1e7b82 */ /* 0x000e700000000800 */
[----:B------:R-:W1:Y:S01]  /*2d70*/  LDC.64 R26, c[0x0][0x3a0] ;  /* 0x0000e800ff1a7b82 */ /* 0x000e620000000a00 */
[----:B0-----:R-:W-:Y:S01]  /*2d80*/  ULEA UR5, UR6, UR5, 0x18 ;  /* 0x0000000506057291 */ /* 0x001fe2000f8ec0ff */
[----:B-----5:R-:W-:-:S05]  /*2d90*/  VIADD R29, R2, UR4 ;  /* 0x00000004021d7c36 */ /* 0x020fca0008000000 */
[----:B------:R-:W-:Y:S01]  /*2da0*/  LEA R0, R2, UR5, 0x2 ;  /* 0x0000000502007c11 */ /* 0x000fe2000f8e10ff */
[C---:B-1----:R-:W-:Y:S01]  /*2db0*/  IMAD R31, R30.reuse, 0xc, R29 ;  /* 0x0000000c1e1f7824 */ /* 0x042fe200078e021d */
[----:B------:R-:W-:Y:S01]  /*2dc0*/  LEA R33, R30, R29, 0x3 ;  /* 0x0000001d1e217211 */ /* 0x000fe200078e18ff */
[----:B------:R-:W-:-:S07]  /*2dd0*/  IMAD.IADD R35, R29, 0x1, R65 ;  /* 0x000000011d237824 */ /* 0x000fce00078e0241 */
.L_x_27142:
[----:B------:R-:W5:Y:S01]  /*2de0*/  LDL.LU R28, [R1] ;  /* 0x00000000011c7983 */ /* 0x000f620000300800 */
[C-C-:B------:R-:W-:Y:S01]  /*2df0*/  IMAD R8, R30.reuse, 0x10, R0.reuse ;  /* 0x000000101e087824 */ /* 0x140fe200078e0200 */
[C---:B------:R-:W-:Y:S01]  /*2e00*/  LEA R12, R30.reuse, R0, 0x5 ;  /* 0x000000001e0c7211 */ /* 0x040fe200078e28ff */
[----:B------:R-:W-:Y:S01]  /*2e10*/  IMAD R16, R30, 0x30, R0 ;  /* 0x000000301e107824 */ /* 0x000fe200078e0200 */
[----:B------:R0:W1:Y:S01]  /*2e20*/  LDS.128 R4, [R0] ;  /* 0x0000000000047984 */ /* 0x0000620000000c00 */
[----:B------:R-:W-:-:S03]  /*2e30*/  IMAD.WIDE R24, R29, 0x4, R26 ;  /* 0x000000041d187825 */ /* 0x000fc600078e021a */
[----:B------:R-:W3:Y:S01]  /*2e40*/  LDS.128 R8, [R8] ;  /* 0x0000000008087984 */ /* 0x000ee20000000c00 */
[--C-:B------:R-:W-:Y:S01]  /*2e50*/  IMAD.WIDE R22, R35, 0x4, R26.reuse ;  /* 0x0000000423167825 */ /* 0x100fe200078e021a */
[----:B------:R-:W-:Y:S02]  /*2e60*/  LEA R35, R30, R35, 0x4 ;  /* 0x000000231e237211 */ /* 0x000fe400078e20ff */
[----:B------:R-:W4:Y:S01]  /*2e70*/  LDS.128 R12, [R12] ;  /* 0x000000000c0c7984 */ /* 0x000f220000000c00 */
[----:B--2---:R-:W-:-:S03]  /*2e80*/  IMAD.WIDE R20, R33, 0x4, R26 ;  /* 0x0000000421147825 */ /* 0x004fc600078e021a */
[----:B------:R-:W2:Y:S01]  /*2e90*/  LDS.128 R16, [R16] ;  /* 0x0000000010107984 */ /* 0x000ea20000000c00 */
[----:B------:R-:W-:-:S04]  /*2ea0*/  IMAD.WIDE R2, R31, 0x4, R26 ;  /* 0x000000041f027825 */ /* 0x000fc800078e021a */
[C---:B------:R-:W-:Y:S02]  /*2eb0*/  IMAD R31, R30.reuse, 0x10, R31 ;  /* 0x000000101e1f7824 */ /* 0x040fe400078e021f */
[C---:B------:R-:W-:Y:S02]  /*2ec0*/  IMAD R33, R30.reuse, 0x10, R33 ;  /* 0x000000101e217824 */ /* 0x040fe400078e0221 */
[C---:B------:R-:W-:Y:S02]  /*2ed0*/  IMAD R29, R30.reuse, 0x10, R29 ;  /* 0x000000101e1d7824 */ /* 0x040fe400078e021d */
[----:B0-----:R-:W-:Y:S01]  /*2ee0*/  IMAD R0, R30, 0x40, R0 ;  /* 0x000000401e007824 */ /* 0x001fe200078e0200 */
[----:B-1----:R-:W-:Y:S04]  /*2ef0*/  STG.E.128 desc[UR10][R24.64], R4 ;  /* 0x0000000418007986 */ /* 0x002fe8000c101d0a */
[----:B---3--:R-:W-:Y:S04]  /*2f00*/  STG.E.128 desc[UR10][R22.64], R8 ;  /* 0x0000000816007986 */ /* 0x008fe8000c101d0a */
[----:B----4-:R-:W-:Y:S04]  /*2f10*/  STG.E.128 desc[UR10][R20.64], R12 ;  /* 0x0000000c14007986 */ /* 0x010fe8000c101d0a */
[----:B--2---:R0:W-:Y:S01]  /*2f20*/  STG.E.128 desc[UR10][R2.64], R16 ;  /* 0x0000001002007986 */ /* 0x0041e2000c101d0a */
[----:B-----5:R-:W-:-:S04]  /*2f30*/  IADD3 R28, PT, PT, R65, R28, R65 ;  /* 0x0000001c411c7210 */ /* 0x020fc80007ffe041 */
[----:B0-----:R-:W-:-:S04]  /*2f40*/  IADD3 R2, PT, PT, R65, R28, R65 ;  /* 0x0000001c41027210 */ /* 0x001fc80007ffe041 */
[----:B------:R-:W-:Y:S01]  /*2f50*/  ISETP.GE.U32.AND P0, PT, R2, 0x800, PT ;  /* 0x000008000200780c */ /* 0x000fe20003f06070 */
[----:B------:R0:W-:-:S12]  /*2f60*/  STL [R1], R2 ;  /* 0x0000000201007387 */ /* 0x0001d80000100800 */
[----:B0-----:R-:W-:Y:S05]  /*2f70*/  @!P0 BRA `(.L_x_27142) ;  /* 0xfffffffc00988947 */ /* 0x001fea000383ffff */
[----:B------:R-:W-:Y:S05]  /*2f80*/  EXIT ;  /* 0x000000000000794d */ /* 0x000fea0003800000 */
.L_x_27104:
[----:B------:R-:W-:Y:S01]  /*2f90*/  IMAD.MOV.U32 R67, RZ, RZ, 0x1f ;  /* 0x0000001fff437424 */ /* 0x000fe200078e00ff */
[----:B------:R-:W-:Y:S01]  /*2fa0*/  MOV R66, R21 ;  /* 0x0000001500427202 */ /* 0x000fe20000000f00 */
[----:B------:R-:W-:-:S07]  /*2fb0*/  IMAD.MOV.U32 R68, RZ, RZ, -0x1 ;  /* 0xffffffffff447424 */ /* 0x000fce00078e00ff */
[----:B01----:R-:W-:Y:S05]  /*2fc0*/  WARPSYNC.COLLECTIVE R68, `(.L_x_27143) ;  /* 0x0000000044087348 */ /* 0x003fea0003c00000 */
[----:B------:R2:W3:Y:S02]  /*2fd0*/  SHFL.IDX P3, R67, R69, R66, R67 ;  /* 0x0000004245437389 */ /* 0x0004e40000060043 */
[----:B0123--:R-:W-:Y:S05]  /*2fe0*/  ENDCOLLECTIVE ;  /* 0x000000000000791b */ /* 0x00ffea0003800000 */
.L_x_27143:
[----:B------:R-:W-:Y:S01]  /*2ff0*/  MOV R34, R67 ;  /* 0x0000004300227202 */ /* 0x000fe20000000f00 */
[----:B------:R-:W-:Y:S06]  /*3000*/  BRA `(.L_x_27144) ;  /* 0xffffffec00ac7947 */ /* 0x000fec000383ffff */
.L_x_27106:
[----:B------:R-:W-:Y:S01]  /*3010*/  BSSY B1, `(.L_x_27145) ;  /* 0x0000007000017945 */ /* 0x000fe20003800000 */
[----:B------:R-:W-:Y:S01]  /*3020*/  IMAD.MOV.U32 R66, RZ, RZ, R38 ;  /* 0x000000ffff427224 */ /* 0x000fe200078e0026 */
[----:B------:R-:W-:Y:S01]  /*3030*/  MOV R68, 0xffffffff ;  /* 0xffffffff00447802 */ /* 0x000fe20000000f00 */
[----:B------:R-:W-:-:S07]  /*3040*/  IMAD.MOV.U32 R67, RZ, RZ, 0x1f ;  /* 0x0000001fff437424 */ /* 0x000fce00078e00ff */
[----:B012---:R-:W-:Y:S05]  /*3050*/  WARPSYNC.COLLECTIVE R68, `(.L_x_27146) ;  /* 0x0000000044087348 */ /* 0x007fea0003c00000 */
[----:B------:R3:W4:Y:S02]  /*3060*/  SHFL.IDX P3, R67, R69, R66, R67 ;  /* 0x0000004245437389 */ /* 0x0007240000060043 */
[----:B01234-:R-:W-:Y:S05]  /*3070*/  ENDCOLLECTIVE ;  /* 0x000000000000791b */ /* 0x01ffea0003800000 */
.L_x_27146:
[----:B------:R-:W-:Y:S05]  /*3080*/  BSYNC B1 ;  /* 0x0000000000017941 */ /* 0x000fea0003800000 */
.L_x_27145:
[----:B------:R-:W-:Y:S05]  /*3090*/  BRA `(.L_x_27147) ;  /* 0xffffffec00a07947 */ /* 0x000fea000383ffff */
.L_x_27108:
[----:B------:R-:W-:Y:S01]  /*30a0*/  BSSY B1, `(.L_x_27148) ;  /* 0x0000007000017945 */ /* 0x000fe20003800000 */
[----:B------:R-:W-:Y:S01]  /*30b0*/  IMAD.MOV.U32 R66, RZ, RZ, R37 ;  /* 0x000000ffff427224 */ /* 0x000fe200078e0025 */
[----:B------:R-:W-:Y:S01]  /*30c0*/  MOV R68, 0xffffffff ;  /* 0xffffffff00447802 */ /* 0x000fe20000000f00 */
[----:B------:R-:W-:-:S07]  /*30d0*/  IMAD.MOV.U32 R67, RZ, RZ, 0x1f ;  /* 0x0000001fff437424 */ /* 0x000fce00078e00ff */
[----:B0123--:R-:W-:Y:S05]  /*30e0*/  WARPSYNC.COLLECTIVE R68, `(.L_x_27149) ;  /* 0x0000000044087348 */ /* 0x00ffea0003c00000 */
[----:B------:R4:W0:Y:S02]  /*30f0*/  SHFL.IDX P3, R67, R69, R66, R67 ;  /* 0x0000004245437389 */ /* 0x0008240000060043 */
[----:B01234-:R-:W-:Y:S05]  /*3100*/  ENDCOLLECTIVE ;  /* 0x000000000000791b */ /* 0x01ffea0003800000 */
.L_x_27149:
[----:B------:R-:W-:Y:S05]  /*3110*/  BSYNC B1 ;  /* 0x0000000000017941 */ /* 0x000fea0003800000 */
.L_x_27148:
[----:B------:R-:W-:Y:S05]  /*3120*/  BRA `(.L_x_27150) ;  /* 0xffffffec00947947 */ /* 0x000fea000383ffff */
.L_x_27110:
[----:B------:R-:W-:Y:S01]  /*3130*/  BSSY B1, `(.L_x_27151) ;  /* 0x0000007000017945 */ /* 0x000fe20003800000 */
[----:B------:R-:W-:Y:S01]  /*3140*/  IMAD.MOV.U32 R66, RZ, RZ, R36 ;  /* 0x000000ffff427224 */ /* 0x000fe200078e0024 */
[----:B------:R-:W-:Y:S01]  /*3150*/  MOV R68, 0xffffffff ;  /* 0xffffffff00447802 */ /* 0x000fe20000000f00 */
[----:B------:R-:W-:-:S07]  /*3160*/  IMAD.MOV.U32 R67, RZ, RZ, 0x1f ;  /* 0x0000001fff437424 */ /* 0x000fce00078e00ff */
[----:B01234-:R-:W-:Y:S05]  /*3170*/  WARPSYNC.COLLECTIVE R68, `(.L_x_27152) ;  /* 0x0000000044087348 */ /* 0x01ffea0003c00000 */
[----:B------:R0:W0:Y:S02]  /*3180*/  SHFL.IDX P3, R67, R69, R66, R67 ;  /* 0x0000004245437389 */ /* 0x0000240000060043 */
[----:B01234-:R-:W-:Y:S05]  /*3190*/  ENDCOLLECTIVE ;  /* 0x000000000000791b */ /* 0x01ffea0003800000 */
.L_x_27152:
[----:B------:R-:W-:Y:S05]  /*31a0*/  BSYNC B1 ;  /* 0x0000000000017941 */ /* 0x000fea0003800000 */
.L_x_27151:
[----:B------:R-:W-:Y:S05]  /*31b0*/  BRA `(.L_x_27153) ;  /* 0xffffffec00887947 */ /* 0x000fea000383ffff */
.L_x_27112:
[----:B------:R-:W-:Y:S01]  /*31c0*/  BSSY B1, `(.L_x_27154) ;  /* 0x0000007000017945 */ /* 0x000fe20003800000 */
[----:B------:R-:W-:Y:S01]  /*31d0*/  IMAD.MOV.U32 R66, RZ, RZ, R33 ;  /* 0x000000ffff427224 */ /* 0x000fe200078e0021 */
[----:B------:R-:W-:Y:S01]  /*31e0*/  MOV R68, 0xffffffff ;  /* 0xffffffff00447802 */ /* 0x000fe20000000f00 */
[----:B------:R-:W-:-:S07]  /*31f0*/  IMAD.MOV.U32 R67, RZ, RZ, 0x1f ;  /* 0x0000001fff437424 */ /* 0x000fce00078e00ff */
[----:B01234-:R-:W-:Y:S05]  /*3200*/  WARPSYNC.COLLECTIVE R68, `(.L_x_27155) ;  /* 0x0000000044087348 */ /* 0x01ffea0003c00000 */
[----:B------:R0:W0:Y:S02]  /*3210*/  SHFL.IDX P3, R67, R69, R66, R67 ;  /* 0x0000004245437389 */ /* 0x0000240000060043 */
[----:B01234-:R-:W-:Y:S05]  /*3220*/  ENDCOLLECTIVE ;  /* 0x000000000000791b */ /* 0x01ffea0003800000 */
.L_x_27155:
[----:B------:R-:W-:Y:S05]  /*3230*/  BSYNC B1 ;  /* 0x0000000000017941 */ /* 0x000fea0003800000 */
.L_x_27154:
[----:B------:R-:W-:Y:S05]  /*3240*/  BRA `(.L_x_27156) ;  /* 0xffffffec007c7947 */ /* 0x000fea000383ffff */
.L_x_27114:
[----:B------:R-:W-:Y:S01]  /*3250*/  BSSY B1, `(.L_x_27157) ;  /* 0x0000007000017945 */ /* 0x000fe20003800000 */
[----:B------:R-:W-:Y:S01]  /*3260*/  IMAD.MOV.U32 R66, RZ, RZ, R32 ;  /* 0x000000ffff427224 */ /* 0x000fe200078e0020 */
[----:B------:R-:W-:Y:S01]  /*3270*/  MOV R68, 0xffffffff ;  /* 0xffffffff00447802 */ /* 0x000fe20000000f00 */
[----:B------:R-:W-:-:S07]  /*3280*/  IMAD.MOV.U32 R67, RZ, RZ, 0x1f ;  /* 0x0000001fff437424 */ /* 0x000fce00078e00ff */
[----:B01234-:R-:W-:Y:S05]  /*3290*/  WARPSYNC.COLLECTIVE R68, `(.L_x_27158) ;  /* 0x0000000044087348 */ /* 0x01ffea0003c00000 */
[----:B------:R0:W0:Y:S02]  /*32a0*/  SHFL.IDX P3, R67, R69, R66, R67 ;  /* 0x0000004245437389 */ /* 0x0000240000060043 */
[----:B01234-:R-:W-:Y:S05]  /*32b0*/  ENDCOLLECTIVE ;  /* 0x000000000000791b */ /* 0x01ffea0003800000 */
.L_x_27158:
[----:B------:R-:W-:Y:S05]  /*32c0*/  BSYNC B1 ;  /* 0x0000000000017941 */ /* 0x000fea0003800000 */
.L_x_27157:
[----:B------:R-:W-:Y:S05]  /*32d0*/  BRA `(.L_x_27159) ;  /* 0xffffffec00707947 */ /* 0x000fea000383ffff */
.L_x_27116:
[----:B------:R-:W-:Y:S01]  /*32e0*/  BSSY B1, `(.L_x_27160) ;  /* 0x0000007000017945 */ /* 0x000fe20003800000 */
[----:B------:R-:W-:Y:S01]  /*32f0*/  IMAD.MOV.U32 R66, RZ, RZ, R31 ;  /* 0x000000ffff427224 */ /* 0x000fe200078e001f */
[----:B------:R-:W-:Y:S01]  /*3300*/  MOV R68, 0xffffffff ;  /* 0xffffffff00447802 */ /* 0x000fe20000000f00 */
[----:B------:R-:W-:-:S07]  /*3310*/  IMAD.MOV.U32 R67, RZ, RZ, 0x1f ;  /* 0x0000001fff437424 */ /* 0x000fce00078e00ff */
[----:B01234-:R-:W-:Y:S05]  /*3320*/  WARPSYNC.COLLECTIVE R68, `(.L_x_27161) ;  /* 0x0000000044087348 */ /* 0x01ffea0003c00000 */
[----:B------:R0:W0:Y:S02]  /*3330*/  SHFL.IDX P3, R67, R69, R66, R67 ;  /* 0x0000004245437389 */ /* 0x0000240000060043 */
[----:B01234-:R-:W-:Y:S05]  /*3340*/  ENDCOLLECTIVE ;  /* 0x000000000000791b */ /* 0x01ffea0003800000 */
.L_x_27161:
[----:B------:R-:W-:Y:S05]  /*3350*/  BSYNC B1 ;  /* 0x0000000000017941 */ /* 0x000fea0003800000 */
.L_x_27160:
[----:B------:R-:W-:Y:S05]  /*3360*/  BRA `(.L_x_27162) ;  /* 0xffffffec00647947 */ /* 0x000fea000383ffff */
.L_x_27118:
[----:B------:R-:W-:Y:S01]  /*3370*/  BSSY B1, `(.L_x_27163) ;  /* 0x0000007000017945 */ /* 0x000fe20003800000 */
[----:B------:R-:W-:Y:S01]  /*3380*/  IMAD.MOV.U32 R66, RZ, RZ, R30 ;  /* 0x000000ffff427224 */ /* 0x000fe200078e001e */
[----:B------:R-:W-:Y:S01]  /*3390*/  MOV R68, 0xffffffff ;  /* 0xffffffff00447802 */ /* 0x000fe20000000f00 */
[----:B------:R-:W-:-:S07]  /*33a0*/  IMAD.MOV.U32 R67, RZ, RZ, 0x1f ;  /* 0x0000001fff437424 */ /* 0x000fce00078e00ff */
[----:B01234-:R-:W-:Y:S05]  /*33b0*/  WARPSYNC.COLLECTIVE R68, `(.L_x_27164) ;  /* 0x0000000044087348 */ /* 0x01ffea0003c00000 */
[----:B------:R0:W0:Y:S02]  /*33c0*/  SHFL.IDX P3, R67, R69, R66, R67 ;  /* 0x0000004245437389 */ /* 0x0000240000060043 */
[----:B01234-:R-:W-:Y:S05]  /*33d0*/  ENDCOLLECTIVE ;  /* 0x000000000000791b */ /* 0x01ffea0003800000 */
.L_x_27164:
[----:B------:R-:W-:Y:S05]  /*33e0*/  BSYNC B1 ;  /* 0x0000000000017941 */ /* 0x000fea0003800000 */
.L_x_27163:
[----:B------:R-:W-:Y:S05]  /*33f0*/  BRA `(.L_x_27165) ;  /* 0xffffffec00587947 */ /* 0x000fea000383ffff */
.L_x_27120:
[----:B------:R-:W-:Y:S01]  /*3400*/  BSSY B1, `(.L_x_27166) ;  /* 0x0000007000017945 */ /* 0x000fe20003800000 */
[----:B------:R-:W-:Y:S01]  /*3410*/  IMAD.MOV.U32 R66, RZ, RZ, R29 ;  /* 0x000000ffff427224 */ /* 0x000fe200078e001d */
[----:B------:R-:W-:Y:S01]  /*3420*/  MOV R68, 0xffffffff ;  /* 0xffffffff00447802 */ /* 0x000fe20000000f00 */
[----:B------:R-:W-:-:S07]  /*3430*/  IMAD.MOV.U32 R67, RZ, RZ, 0x1f ;  /* 0x0000001fff437424 */ /* 0x000fce00078e00ff */
[----:B01234-:R-:W-:Y:S05]  /*3440*/  WARPSYNC.COLLECTIVE R68, `(.L_x_27167) ;  /* 0x0000000044087348 */ /* 0x01ffea0003c00000 */
[----:B------:R0:W0:Y:S02]  /*3450*/  SHFL.IDX P3, R67, R69, R66, R67 ;  /* 0x0000004245437389 */ /* 0x0000240000060043 */
[----:B01234-:R-:W-:Y:S05]  /*3460*/  ENDCOLLECTIVE ;  /* 0x000000000000791b */ /* 0x01ffea0003800000 */
.L_x_27167:
[----:B------:R-:W-:Y:S05]  /*3470*/  BSYNC B1 ;  /* 0x0000000000017941 */ /* 0x000fea0003800000 */
.L_x_27166:
[----:B------:R-:W-:Y:S05]  /*3480*/  BRA `(.L_x_27168) ;  /* 0xffffffec004c7947 */ /* 0x000fea000383ffff */
.L_x_27122:
[----:B------:R-:W-:Y:S01]  /*3490*/  BSSY B1, `(.L_x_27169) ;  /* 0x0000007000017945 */ /* 0x000fe20003800000 */
[----:B------:R-:W-:Y:S01]  /*34a0*/  IMAD.MOV.U32 R66, RZ, RZ, R28 ;  /* 0x000000ffff427224 */ /* 0x000fe200078e001c */
[----:B------:R-:W-:Y:S01]  /*34b0*/  MOV R68, 0xffffffff ;  /* 0xffffffff00447802 */ /* 0x000fe20000000f00 */
[----:B------:R-:W-:-:S07]  /*34c0*/  IMAD.MOV.U32 R67, RZ, RZ, 0x1f ;  /* 0x0000001fff437424 */ /* 0x000fce00078e00ff */
[----:B01234-:R-:W-:Y:S05]  /*34d0*/  WARPSYNC.COLLECTIVE R68, `(.L_x_27170) ;  /* 0x0000000044087348 */ /* 0x01ffea0003c00000 */
[----:B------:R0:W0:Y:S02]  /*34e0*/  SHFL.IDX P3, R67, R69, R66, R67 ;  /* 0x0000004245437389 */ /* 0x0000240000060043 */
[----:B01234-:R-:W-:Y:S05]  /*34f0*/  ENDCOLLECTIVE ;  /* 0x000000000000791b */ /* 0x01ffea0003800000 */
.L_x_27170:
[----:B------:R-:W-:Y:S05]  /*3500*/  BSYNC B1 ;  /* 0x0000000000017941 */ /* 0x000fea0003800000 */
.L_x_27169:
[----:B------:R-:W-:Y:S05]  /*3510*/  BRA `(.L_x_27171) ;  /* 0xffffffec00407947 */ /* 0x000fea000383ffff */
.L_x_27124:
[----:B------:R-:W-:Y:S01]  /*3520*/  BSSY B1, `(.L_x_27172) ;  /* 0x0000007000017945 */ /* 0x000fe20003800000 */
[----:B------:R-:W-:Y:S01]  /*3530*/  IMAD.MOV.U32 R66, RZ, RZ, R27 ;  /* 0x000000ffff427224 */ /* 0x000fe200078e001b */
[----:B------:R-:W-:Y:S01]  /*3540*/  MOV R68, 0xffffffff ;  /* 0xffffffff00447802 */ /* 0x000fe20000000f00 */
[----:B------:R-:W-:-:S07]  /*3550*/  IMAD.MOV.U32 R67, RZ, RZ, 0x1f ;  /* 0x0000001fff437424 */ /* 0x000fce00078e00ff */
[----:B01234-:R-:W-:Y:S05]  /*3560*/  WARPSYNC.COLLECTIVE R68, `(.L_x_27173) ;  /* 0x0000000044087348 */ /* 0x01ffea0003c00000 */
[----:B------:R0:W0:Y:S02]  /*3570*/  SHFL.IDX P3, R67, R69, R66, R67 ;  /* 0x0000004245437389 */ /* 0x0000240000060043 */
[----:B01234-:R-:W-:Y:S05]  /*3580*/  ENDCOLLECTIVE ;  /* 0x000000000000791b */ /* 0x01ffea0003800000 */
.L_x_27173:
[----:B------:R-:W-:Y:S05]  /*3590*/  BSYNC B1 ;  /* 0x0000000000017941 */ /* 0x000fea0003800000 */
.L_x_27172:
[----:B------:R-:W-:Y:S05]  /*35a0*/  BRA `(.L_x_27174) ;  /* 0xffffffec00347947 */ /* 0x000fea000383ffff */
.L_x_27126:
[----:B------:R-:W-:Y:S01]  /*35b0*/  BSSY B1, `(.L_x_27175) ;  /* 0x0000007000017945 */ /* 0x000fe20003800000 */
[----:B------:R-:W-:Y:S01]  /*35c0*/  IMAD.MOV.U32 R66, RZ, RZ, R26 ;  /* 0x000000ffff427224 */ /* 0x000fe200078e001a */
[----:B------:R-:W-:Y:S01]  /*35d0*/  MOV R68, 0xffffffff ;  /* 0xffffffff00447802 */ /* 0x000fe20000000f00 */
[----:B------:R-:W-:-:S07]  /*35e0*/  IMAD.MOV.U32 R67, RZ, RZ, 0x1f ;  /* 0x0000001fff437424 */ /* 0x000fce00078e00ff */
[----:B01234-:R-:W-:Y:S05]  /*35f0*/  WARPSYNC.COLLECTIVE R68, `(.L_x_27176) ;  /* 0x0000000044087348 */ /* 0x01ffea0003c00000 */
[----:B------:R0:W0:Y:S02]  /*3600*/  SHFL.IDX P3, R67, R69, R66, R67 ;  /* 0x0000004245437389 */ /* 0x0000240000060043 */
[----:B01234-:R-:W-:Y:S05]  /*3610*/  ENDCOLLECTIVE ;  /* 0x000000000000791b */ /* 0x01ffea0003800000 */
.L_x_27176:
[----:B------:R-:W-:Y:S05]  /*3620*/  BSYNC B1 ;  /* 0x0000000000017941 */ /* 0x000fea0003800000 */
.L_x_27175:
[----:B------:R-:W-:Y:S05]  /*3630*/  BRA `(.L_x_27177) ;  /* 0xffffffec00287947 */ /* 0x000fea000383ffff */
.L_x_27128:
[----:B------:R-:W-:Y:S01]  /*3640*/  BSSY B1, `(.L_x_27178) ;  /* 0x0000007000017945 */ /* 0x000fe20003800000 */
[----:B------:R-:W-:Y:S01]  /*3650*/  IMAD.MOV.U32 R66, RZ, RZ, R25 ;  /* 0x000000ffff427224 */ /* 0x000fe200078e0019 */
[----:B------:R-:W-:Y:S01]  /*3660*/  MOV R68, 0xffffffff ;  /* 0xffffffff00447802 */ /* 0x000fe20000000f00 */
[----:B------:R-:W-:-:S07]  /*3670*/  IMAD.MOV.U32 R67, RZ, RZ, 0x1f ;  /* 0x0000001fff437424 */ /* 0x000fce00078e00ff */
[----:B01234-:R-:W-:Y:S05]  /*3680*/  WARPSYNC.COLLECTIVE R68, `(.L_x_27179) ;  /* 0x0000000044087348 */ /* 0x01ffea0003c00000 */
[----:B------:R0:W0:Y:S02]  /*3690*/  SHFL.IDX P3, R67, R69, R66, R67 ;  /* 0x0000004245437389 */ /* 0x0000240000060043 */
[----:B01234-:R-:W-:Y:S05]  /*36a0*/  ENDCOLLECTIVE ;  /* 0x000000000000791b */ /* 0x01ffea0003800000 */
.L_x_27179:
[----:B------:R-:W-:Y:S05]  /*36b0*/  BSYNC B1 ;  /* 0x0000000000017941 */ /* 0x000fea0003800000 */
.L_x_27178:
[----:B------:R-:W-:Y:S05]  /*36c0*/  BRA `(.L_x_27180) ;  /* 0xffffffec001c7947 */ /* 0x000fea000383ffff */
.L_x_27130:
[----:B------:R-:W-:Y:S01]  /*36d0*/  BSSY B1, `(.L_x_27181) ;  /* 0x0000007000017945 */ /* 0x000fe20003800000 */
[----:B------:R-:W-:Y:S01]  /*36e0*/  IMAD.MOV.U32 R66, RZ, RZ, R24 ;  /* 0x000000ffff427224 */ /* 0x000fe200078e0018 */
[----:B------:R-:W-:Y:S01]  /*36f0*/  MOV R68, 0xffffffff ;  /* 0xffffffff00447802 */ /* 0x000fe20000000f00 */
[----:B------:R-:W-:-:S07]  /*3700*/  IMAD.MOV.U32 R67, RZ, RZ, 0x1f ;  /* 0x0000001fff437424 */ /* 0x000fce00078e00ff */
[----:B01234-:R-:W-:Y:S05]  /*3710*/  WARPSYNC.COLLECTIVE R68, `(.L_x_27182) ;  /* 0x0000000044087348 */ /* 0x01ffea0003c00000 */
[----:B------:R0:W0:Y:S02]  /*3720*/  SHFL.IDX P3, R67, R69, R66, R67 ;  /* 0x0000004245437389 */ /* 0x0000240000060043 */
[----:B01234-:R-:W-:Y:S05]  /*3730*/  ENDCOLLECTIVE ;  /* 0x000000000000791b */ /* 0x01ffea0003800000 */
.L_x_27182:
[----:B------:R-:W-:Y:S05]  /*3740*/  BSYNC B1 ;  /* 0x0000000000017941 */ /* 0x000fea0003800000 */
.L_x_27181:
[----:B------:R-:W-:Y:S05]  /*3750*/  BRA `(.L_x_27183) ;  /* 0xffffffec00107947 */ /* 0x000fea000383ffff */
.L_x_27132:
[----:B------:R-:W-:Y:S01]  /*3760*/  BSSY B1, `(.L_x_27184) ;  /* 0x0000007000017945 */ /* 0x000fe20003800000 */
[----:B------:R-:W-:Y:S01]  /*3770*/  IMAD.MOV.U32 R66, RZ, RZ, R23 ;  /* 0x000000ffff427224 */ /* 0x000fe200078e0017 */
[----:B------:R-:W-:Y:S01]  /*3780*/  MOV R68, 0xffffffff ;  /* 0xffffffff00447802 */ /* 0x000fe20000000f00 */
[----:B------:R-:W-:-:S07]  /*3790*/  IMAD.MOV.U32 R67, RZ, RZ, 0x1f ;  /* 0x0000001fff437424 */ /* 0x000fce00078e00ff */
[----:B01234-:R-:W-:Y:S05]  /*37a0*/  WARPSYNC.COLLECTIVE R68, `(.L_x_27185) ;  /* 0x0000000044087348 */ /* 0x01ffea0003c00000 */
[----:B------:R0:W0:Y:S02]  /*37b0*/  SHFL.IDX P3, R67, R69, R66, R67 ;  /* 0x0000004245437389 */ /* 0x0000240000060043 */
[----:B01234-:R-:W-:Y:S05]  /*37c0*/  ENDCOLLECTIVE ;  /* 0x000000000000791b */ /* 0x01ffea0003800000 */
.L_x_27185:
[----:B------:R-:W-:Y:S05]  /*37d0*/  BSYNC B1 ;  /* 0x0000000000017941 */ /* 0x000fea0003800000 */
.L_x_27184:
[----:B------:R-:W-:Y:S05]  /*37e0*/  BRA `(.L_x_27186) ;  /* 0xffffffec00047947 */ /* 0x000fea000383ffff */
.L_x_27134:
[----:B------:R-:W-:Y:S01]  /*37f0*/  BSSY B1, `(.L_x_27187) ;  /* 0x0000007000017945 */ /* 0x000fe20003800000 */
[----:B------:R-:W-:Y:S01]  /*3800*/  IMAD.MOV.U32 R66, RZ, RZ, R22 ;  /* 0x000000ffff427224 */ /* 0x000fe200078e0016 */
[----:B------:R-:W-:Y:S01]  /*3810*/  MOV R68, 0xffffffff ;  /* 0xffffffff00447802 */ /* 0x000fe20000000f00 */
[----:B------:R-:W-:-:S07]  /*3820*/  IMAD.MOV.U32 R67, RZ, RZ, 0x1f ;  /* 0x0000001fff437424 */ /* 0x000fce00078e00ff */
[----:B01234-:R-:W-:Y:S05]  /*3830*/  WARPSYNC.COLLECTIVE R68, `(.L_x_27188) ;  /* 0x0000000044087348 */ /* 0x01ffea0003c00000 */
[----:B------:R0:W0:Y:S02]  /*3840*/  SHFL.IDX P3, R67, R69, R66, R67 ;  /* 0x0000004245437389 */ /* 0x0000240000060043 */
[----:B01234-:R-:W-:Y:S05]  /*3850*/  ENDCOLLECTIVE ;  /* 0x000000000000791b */ /* 0x01ffea0003800000 */
.L_x_27188:
[----:B------:R-:W-:Y:S05]  /*3860*/  BSYNC B1 ;  /* 0x0000000000017941 */ /* 0x000fea0003800000 */
.L_x_27187:
[----:B------:R-:W-:Y:S05]  /*3870*/  BRA `(.L_x_27189) ;  /* 0xffffffe800f87947 */ /* 0x000fea000383ffff */
        .weak           $__internal_533_$__cuda_sm20_div_s16
        .type           $__internal_533_$__cuda_sm20_div_s16,@function
        .size           $__internal_533_$__cuda_sm20_div_s16,($__internal_534_$__cuda_sm20_div_u16 - $__internal_533_$__cuda_sm20_div_s16)
$__internal_533_$__cuda_sm20_div_s16:
        /* <DEDUP_REMOVED lines=25> */
[----:B------:R-:W-:Y:S05]  /*3a10*/  RET.REL.NODEC R34 `(_Z9cuda_gemmIiLi128ELi1ELi1ELi2048ELi64ELi64ELi64ELi1ELi0EEviiiPT_S1_S1_iii) ;  /* 0xffffffc422787950 */ /* 0x000fea0003c3ffff */
        .weak           $__internal_534_$__cuda_sm20_div_u16
        .type           $__internal_534_$__cuda_sm20_div_u16,@function
        .size           $__internal_534_$__cuda_sm20_div_u16,(.L_x_39037 - $__internal_534_$__cuda_sm20_div_u16)
$__internal_534_$__cuda_sm20_div_u16:
        /* <DEDUP_REMOVED lines=18> */
[----:B------:R-:W-:-:S05]  /*3b40*/  @!P0 IMAD.MOV.U32 R7, RZ, RZ, -0x1 ;  /* 0xffffffffff078424 */ /* 0x000fca00078e00ff */
[----:B------:R0:W-:Y:S02]  /*3b50*/  STL [R1+0x4], R7 ;  /* 0x0000040701007387 */ /* 0x0001e40000100800 */
[----:B0-----:R-:W-:Y:S05]  /*3b60*/  RET.REL.NODEC R2 `(_Z9cuda_gemmIiLi128ELi1ELi1ELi2048ELi64ELi64ELi64ELi1ELi0EEviiiPT_S1_S1_iii) ;  /* 0xffffffc402247950 */ /* 0x001fea0003c3ffff */
.L_x_27190:
        /* <DEDUP_REMOVED lines=9> */
.L_x_39037:


//--------------------- .text._Z9cuda_gemmIiLi128ELi1ELi1ELi2048ELi64ELi64ELi64ELi0ELi1EEviiiPT_S1_S1_iii --------------------------
	.section	.text._Z9cuda_gemmIiLi128ELi1ELi1ELi2048ELi64ELi64ELi64ELi0ELi1EEviiiPT_S1_S1_iii,"ax",@progbits
	.align	128
        .global         _Z9cuda_gemmIiLi128ELi1ELi1ELi2048ELi64ELi64ELi64ELi0ELi1EEviiiPT_S1_S1_iii
        .type           _Z9cuda_gemmIiLi128ELi1ELi1ELi2048ELi64ELi64ELi64ELi0ELi1EEviiiPT_S1_S1_iii,@function
        .size           _Z9cuda_gemmIiLi128ELi1ELi1ELi2048ELi64ELi64ELi64ELi0ELi1EEviiiPT_S1_S1_iii,(.L_x_39038 - _Z9cuda_gemmIiLi128ELi1ELi1ELi2048ELi64ELi64ELi64ELi0ELi1EEviiiPT_S1_S1_iii)
        .other          _Z9cuda_gemmIiLi128ELi1ELi1ELi2048ELi64ELi64ELi64ELi0ELi1EEviiiPT_S1_S1_iii,@"STO_CUDA_ENTRY STV_DEFAULT"
_Z9cuda_gemmIiLi128ELi1ELi1ELi2048ELi64ELi64ELi64ELi0ELi1EEviiiPT_S1_S1_iii:
.text._Z9cuda_gemmIiLi128ELi1ELi1ELi2048ELi64ELi64ELi64ELi0ELi1EEviiiPT_S1_S1_iii:
[----:B------:R-:W0:Y:S08]  /*0000*/  LDC R1, c[0x0][0x37c] ;  /* 0x0000df00ff017b82 */ /* 0x000e300000000800 */
[----:B------:R-:W1:Y:S01]  /*0010*/  S2UR UR5, SR_CTAID.Y ;  /* 0x00000000000579c3 */ /* 0x000e620000002600 */
[----:B0-----:R-:W-:-:S07]  /*0020*/  VIADD R1, R1, 0xfffffff8 ;  /* 0xfffffff801017836 */ /* 0x001fce0000000000 */
[----:B------:R-:W1:Y:S02]  /*0030*/  LDC R0, c[0x0][0x374] ;  /* 0x0000dd00ff007b82 */ /* 0x000e640000000800 */
[----:B-1----:R-:W-:-:S13]  /*0040*/  ISETP.LE.U32.AND P0, PT, R0, UR5, PT ;  /* 0x0000000500007c0c */ /* 0x002fda000bf03070 */
        /* <DEDUP_REMOVED lines=11> */
[----:B------:R-:W-:Y:S05]  /*0100*/  CALL.REL.NOINC `($__internal_535_$__cuda_sm20_div_u16) ;  /* 0x0000002000847944 */ /* 0x000fea0003c00000 */
        /* <DEDUP_REMOVED lines=11> */
.L_x_27193:
[----:B------:R-:W-:Y:S01]  /*01c0*/  LEA R4, R0, R5, 0x2 ;  /* 0x0000000500047211 */ /* 0x000fe200078e10ff */
[----:B------:R-:W-:Y:S02]  /*01d0*/  VIADD R3, R3, 0x1 ;  /* 0x0000000103037836 */ /* 0x000fe40000000000 */
[----:B------:R-:W-:Y:S02]  /*01e0*/  IMAD.IADD R0, R53, 0x1, R0 ;  /* 0x0000000135007824 */ /* 0x000fe400078e0200 */
[----:B------:R0:W-:Y:S01]  /*01f0*/  STS [R4], RZ ;  /* 0x000000ff04007388 */ /* 0x0001e20000000800 */
[----:B------:R-:W-:-:S04]  /*0200*/  LOP3.LUT R6, R3, R68, RZ, 0x3c, !PT ;  /* 0x0000004403067212 */ /* 0x000fc800078e3cff */
[----:B------:R-:W-:-:S13]  /*0210*/  ISETP.NE.AND P0, PT, R6, 0x2, PT ;  /* 0x000000020600780c */ /* 0x000fda0003f05270 */
[----:B0-----:R-:W-:Y:S05]  /*0220*/  @P0 BRA `(.L_x_27193) ;  /* 0xfffffffc00e40947 */ /* 0x001fea000383ffff */
.L_x_27192:
[----:B------:R-:W-:Y:S05]  /*0230*/  BSYNC.RECONVERGENT B0 ;  /* 0x0000000000007941 */ /* 0x000fea0003800200 */
.L_x_27191:
[----:B------:R-:W0:Y:S01]  /*0240*/  S2UR UR6, SR_CgaCtaId ;  /* 0x00000000000679c3 */ /* 0x000e220000008800 */
[----:B------:R-:W-:Y:S01]  /*0250*/  UMOV UR4, 0x400 ;  /* 0x0000040000047882 */ /* 0x000fe20000000000 */
[----:B------:R-:W-:Y:S01]  /*0260*/  BSSY.RECONVERGENT B0, `(.L_x_27194) ;  /* 0x000000f000007945 */ /* 0x000fe20003800200 */
[----:B------:R-:W-:Y:S01]  /*0270*/  UIADD3 UR4, UPT, UPT, UR4, 0x1880, URZ ;  /* 0x0000188004047890 */ /* 0x000fe2000fffe0ff */
[----:B------:R-:W-:-:S03]  /*0280*/  IMAD.SHL.U32 R65, R53, 0x4, RZ ;  /* 0x0000000435417824 */ /* 0x000fc600078e00ff */
[----:B0-----:R-:W-:-:S12]  /*0290*/  ULEA UR4, UR6, UR4, 0x18 ;  /* 0x0000000406047291 */ /* 0x001fd8000f8ec0ff */
.L_x_27195:
[C---:B0-----:R-:W-:Y:S01]  /*02a0*/  LEA R8, R0.reuse, UR4, 0x2 ;  /* 0x0000000400087c11 */ /* 0x041fe2000f8e10ff */
[----:B------:R-:W-:-:S03]  /*02b0*/  IMAD.IADD R0, R0, 0x1, R65 ;  /* 0x0000000100007824 */ /* 0x000fc600078e0241 */
[----:B------:R-:W-:Y:S01]  /*02c0*/  IADD3 R4, PT, PT, R8, R65, RZ ;  /* 0x0000004108047210 */ /* 0x000fe20007ffe0ff */
[----:B------:R0:W-:Y:S01]  /*02d0*/  STS [R8], RZ ;  /* 0x000000ff08007388 */ /* 0x0001e20000000800 */
[----:B------:R-:W-:-:S03]  /*02e0*/  ISETP.GE.U32.AND P0, PT, R0, 0x800, PT ;  /* 0x000008000000780c */ /* 0x000fc60003f06070 */
[--C-:B------:R-:W-:Y:S01]  /*02f0*/  IMAD.IADD R6, R4, 0x1, R65.reuse ;  /* 0x0000000104067824 */ /* 0x100fe200078e0241 */
[----:B------:R0:W-:Y:S03]  /*0300*/  STS [R4], RZ ;  /* 0x000000ff04007388 */ /* 0x0001e60000000800 */
[----:B------:R-:W-:Y:S01]  /*0310*/  IMAD.IADD R3, R6, 0x1, R65 ;  /* 0x0000000106037824 */ /* 0x000fe200078e0241 */
[----:B------:R0:W-:Y:S04]  /*0320*/  STS [R6], RZ ;  /* 0x000000ff06007388 */ /* 0x0001e80000000800 */
[----:B------:R0:W-:Y:S01]  /*0330*/  STS [R3], RZ ;  /* 0x000000ff03007388 */ /* 0x0001e20000000800 */
[----:B------:R-:W-:Y:S05]  /*0340*/  @!P0 BRA `(.L_x_27195) ;  /* 0xfffffffc00d48947 */ /* 0x000fea000383ffff */
[----:B------:R-:W-:Y:S05]  /*0350*/  BSYNC.RECONVERGENT B0 ;  /* 0x0000000000007941 */ /* 0x000fea0003800200 */
.L_x_27194:
[----:B------:R-:W-:Y:S02]  /*0360*/  IADD3 R61, PT, PT, R52, R65, RZ ;  /* 0x00000041343d7210 */ /* 0x000fe40007ffe0ff */
[----:B------:R-:W-:Y:S02]  /*0370*/  LOP3.LUT R5, R2, 0x1, RZ, 0xc0, !PT ;  /* 0x0000000102057812 */ /* 0x000fe400078ec0ff */
[----:B------:R-:W-:Y:S01]  /*0380*/  LOP3.LUT R9, R65, 0xffff, RZ, 0xc0, !PT ;  /* 0x0000ffff41097812 */ /* 0x000fe200078ec0ff */
[----:B------:R-:W-:Y:S01]  /*0390*/  IMAD.MOV R0, RZ, RZ, -R61 ;  /* 0x000000ffff007224 */ /* 0x000fe200078e0a3d */
[----:B------:R-:W-:Y:S01]  /*03a0*/  MOV R10, 0x410 ;  /* 0x00000410000a7802 */ /* 0x000fe20000000f00 */
[----:B0-----:R-:W-:-:S03]  /*03b0*/  IMAD.SHL.U32 R6, R5, 0x10, RZ ;  /* 0x0000001005067824 */ /* 0x001fc600078e00ff */
[----:B------:R-:W-:Y:S02]  /*03c0*/  PRMT R0, R0, 0x7710, RZ ;  /* 0x0000771000007816 */ /* 0x000fe400000000ff */
[----:B------:R-:W-:-:S03]  /*03d0*/  LEA R3, R51, R6, 0x5 ;  /* 0x0000000633037211 */ /* 0x000fc600078e28ff */
[----:B------:R-:W-:-:S05]  /*03e0*/  VIADD R0, R0, 0x3ff ;  /* 0x000003ff00007836 */ /* 0x000fca0000000000 */
[----:B------:R-:W-:-:S07]  /*03f0*/  LOP3.LUT R8, R0, 0xffff, RZ, 0xc0, !PT ;  /* 0x0000ffff00087812 */ /* 0x000fce00078ec0ff */
[----:B------:R-:W-:Y:S05]  /*0400*/  CALL.REL.NOINC `($__internal_535_$__cuda_sm20_div_u16) ;  /* 0x0000001c00c47944 */ /* 0x000fea0003c00000 */
[----:B------:R-:W0:Y:S01]  /*0410*/  S2R R4, SR_CgaCtaId ;  /* 0x0000000000047919 */ /* 0x000e220000008800 */
[----:B------:R-:W-:Y:S01]  /*0420*/  MOV R0, 0x400 ;  /* 0x0000040000007802 */ /* 0x000fe20000000f00 */
[C---:B------:R-:W-:Y:S01]  /*0430*/  VIADD R19, R50.reuse, 0xe ;  /* 0x0000000e32137836 */ /* 0x040fe20000000000 */
[C---:B------:R-:W-:Y:S01]  /*0440*/  IADD3 R8, PT, PT, R50.reuse, 0x3, RZ ;  /* 0x0000000332087810 */ /* 0x040fe20007ffe0ff */
[----:B------:R-:W1:Y:S01]  /*0450*/  S2R R23, SR_TID.X ;  /* 0x0000000000177919 */ /* 0x000e620000002100 */
[C---:B------:R-:W-:Y:S01]  /*0460*/  VIADD R7, R50.reuse, 0x2 ;  /* 0x0000000232077836 */ /* 0x040fe20000000000 */
[----:B------:R-:W-:Y:S01]  /*0470*/  IADD3 R12, PT, PT, R50, 0x7, RZ ;  /* 0x00000007320c7810 */ /* 0x000fe20007ffe0ff */
[----:B------:R-:W-:Y:S01]  /*0480*/  VIADD R17, R0, 0x880 ;  /* 0x0000088000117836 */ /* 0x000fe20000000000 */
[C---:B------:R-:W-:Y:S01]  /*0490*/  IADD3 R16, PT, PT, R50.reuse, 0xc, RZ ;  /* 0x0000000c32107810 */ /* 0x040fe20007ffe0ff */
[C---:B------:R-:W-:Y:S01]  /*04a0*/  VIADD R5, R50.reuse, 0x1 ;  /* 0x0000000132057836 */ /* 0x040fe20000000000 */
[----:B------:R-:W-:Y:S01]  /*04b0*/  LOP3.LUT R19, R19, 0xf, RZ, 0xc0, !PT ;  /* 0x0000000f13137812 */ /* 0x000fe200078ec0ff */
[C---:B------:R-:W-:Y:S01]  /*04c0*/  VIADD R9, R50.reuse, 0x4 ;  /* 0x0000000432097836 */ /* 0x040fe20000000000 */
[----:B------:R-:W-:Y:S01]  /*04d0*/  LOP3.LUT R7, R7, 0xf, RZ, 0xc0, !PT ;  /* 0x0000000f07077812 */ /* 0x000fe200078ec0ff */
[C---:B------:R-:W-:Y:S01]  /*04e0*/  VIADD R10, R50.reuse, 0x5 ;  /* 0x00000005320a7836 */ /* 0x040fe20000000000 */
[C---:B------:R-:W-:Y:S01]  /*04f0*/  LOP3.LUT R49, R50.reuse, 0xf, RZ, 0xc0, !PT ;  /* 0x0000000f32317812 */ /* 0x040fe200078ec0ff */
        /* <DEDUP_REMOVED lines=12> */
[----:B------:R-:W-:Y:S01]  /*05c0*/  IMAD.MOV.U32 R62, RZ, RZ, RZ ;  /* 0x000000ffff3e7224 */ /* 0x000fe200078e00ff */
[----:B------:R-:W-:Y:S01]  /*05d0*/  LOP3.LUT R13, R13, 0xf, RZ, 0xc0, !PT ;  /* 0x0000000f0d0d7812 */ /* 0x000fe200078ec0ff */
[----:B------:R-:W2:Y:S01]  /*05e0*/  LDCU.64 UR10, c[0x0][0x358] ;  /* 0x00006b00ff0a77ac */ /* 0x000ea20008000a00 */
[----:B------:R-:W-:-:S02]  /*05f0*/  LOP3.LUT R40, R14, 0xf, RZ, 0xc0, !PT ;  /* 0x0000000f0e287812 */ /* 0x000fc400078ec0ff */
[----:B0-----:R-:W-:Y:S02]  /*0600*/  LEA R17, R4, R17, 0x18 ;  /* 0x0000001104117211 */ /* 0x001fe400078ec0ff */
[----:B------:R-:W-:Y:S02]  /*0610*/  LOP3.LUT R15, R15, 0xf, RZ, 0xc0, !PT ;  /* 0x0000000f0f0f7812 */ /* 0x000fe400078ec0ff */
[----:B------:R-:W-:Y:S01]  /*0620*/  LOP3.LUT R37, R18, 0xf, RZ, 0xc0, !PT ;  /* 0x0000000f12257812 */ /* 0x000fe200078ec0ff */
[----:B------:R-:W-:Y:S01]  /*0630*/  IMAD R21, R52, 0x4, R17 ;  /* 0x0000000434157824 */ /* 0x000fe200078e0211 */
[----:B------:R-:W-:Y:S02]  /*0640*/  LOP3.LUT R38, R16, 0xf, RZ, 0xc0, !PT ;  /* 0x0000000f10267812 */ /* 0x000fe400078ec0ff */
[----:B------:R-:W-:Y:S02]  /*0650*/  LOP3.LUT R35, R20, 0xf, RZ, 0xc0, !PT ;  /* 0x0000000f14237812 */ /* 0x000fe400078ec0ff */
[----:B------:R0:W-:Y:S01]  /*0660*/  STL [R1], R21 ;  /* 0x0000001501007387 */ /* 0x0001e20000100800 */
[----:B------:R-:W-:-:S02]  /*0670*/  LOP3.LUT R30, R3, R19, RZ, 0xfc, !PT ;  /* 0x00000013031e7212 */ /* 0x000fc400078efcff */
[----:B------:R-:W-:Y:S02]  /*0680*/  LOP3.LUT R36, R6, R19, RZ, 0xfc, !PT ;  /* 0x0000001306247212 */ /* 0x000fe400078efcff */
[----:B------:R-:W-:Y:S02]  /*0690*/  LEA R0, R4, R0, 0x18 ;  /* 0x0000000004007211 */ /* 0x000fe400078ec0ff */
[C---:B------:R-:W-:Y:S02]  /*06a0*/  LOP3.LUT R10, R3.reuse, R7, RZ, 0xfc, !PT ;  /* 0x00000007030a7212 */ /* 0x040fe400078efcff */
[----:B------:R-:W-:Y:S02]  /*06b0*/  LOP3.LUT R19, R52, 0x7c, RZ, 0xc0, !PT ;  /* 0x0000007c34137812 */ /* 0x000fe400078ec0ff */
[C---:B------:R-:W-:Y:S01]  /*06c0*/  LOP3.LUT R4, R3.reuse, 0xf, R50, 0xf8, !PT ;  /* 0x0000000f03047812 */ /* 0x040fe200078ef832 */
[----:B------:R-:W-:Y:S01]  /*06d0*/  IMAD R33, R10, 0x4, R17 ;  /* 0x000000040a217824 */ /* 0x000fe200078e0211 */
[----:B------:R-:W-:Y:S01]  /*06e0*/  LOP3.LUT R8, R3, 0x8, R49, 0xf6, !PT ;  /* 0x0000000803087812 */ /* 0x000fe200078ef631 */
[----:B------:R-:W-:Y:S01]  /*06f0*/  IMAD.IADD R2, R19, 0x1, R0 ;  /* 0x0000000113027824 */ /* 0x000fe200078e0200 */
[C---:B------:R-:W-:Y:S01]  /*0700*/  LOP3.LUT R34, R3.reuse, R5, RZ, 0xfc, !PT ;  /* 0x0000000503227212 */ /* 0x040fe200078efcff */
[----:B------:R-:W-:Y:S01]  /*0710*/  IMAD R4, R4, 0x4, R17 ;  /* 0x0000000404047824 */ /* 0x000fe200078e0211 */
[----:B------:R-:W-:-:S02]  /*0720*/  LOP3.LUT R32, R3, R46, RZ, 0xfc, !PT ;  /* 0x0000002e03207212 */ /* 0x000fc400078efcff */
[C---:B------:R-:W-:Y:S01]  /*0730*/  LOP3.LUT R12, R3.reuse, R9, RZ, 0xfc, !PT ;  /* 0x00000009030c7212 */ /* 0x040fe200078efcff */
[--C-:B------:R-:W-:Y:S01]  /*0740*/  IMAD R34, R34, 0x4, R17.reuse ;  /* 0x0000000422227824 */ /* 0x100fe200078e0211 */
[C---:B------:R-:W-:Y:S01]  /*0750*/  LOP3.LUT R14, R3.reuse, R44, RZ, 0xfc, !PT ;  /* 0x0000002c030e7212 */ /* 0x040fe200078efcff */
[--C-:B------:R-:W-:Y:S01]  /*0760*/  IMAD R32, R32, 0x4, R17.reuse ;  /* 0x0000000420207824 */ /* 0x100fe200078e0211 */
[C---:B------:R-:W-:Y:S02]  /*0770*/  LOP3.LUT R16, R3.reuse, R11, RZ, 0xfc, !PT ;  /* 0x0000000b03107212 */ /* 0x040fe400078efcff */
[C---:B------:R-:W-:Y:S01]  /*0780*/  LOP3.LUT R18, R3.reuse, R42, RZ, 0xfc, !PT ;  /* 0x0000002a03127212 */ /* 0x040fe200078efcff */
[----:B------:R-:W-:Y:S01]  /*0790*/  IMAD R14, R14, 0x4, R17 ;  /* 0x000000040e0e7824 */ /* 0x000fe200078e0211 */
[C---:B------:R-:W-:Y:S02]  /*07a0*/  LOP3.LUT R20, R3.reuse, R13, RZ, 0xfc, !PT ;  /* 0x0000000d03147212 */ /* 0x040fe400078efcff */
[----:B------:R-:W-:-:S02]  /*07b0*/  LOP3.LUT R22, R3, R40, RZ, 0xfc, !PT ;  /* 0x0000002803167212 */ /* 0x000fc400078efcff */
[C---:B------:R-:W-:Y:S01]  /*07c0*/  LOP3.LUT R24, R3.reuse, R15, RZ, 0xfc, !PT ;  /* 0x0000000f03187212 */ /* 0x040fe200078efcff */
[----:B------:R-:W-:Y:S01]  /*07d0*/  IMAD R10, R20, 0x4, R17 ;  /* 0x00000004140a7824 */ /* 0x000fe200078e0211 */
[----:B------:R-:W-:Y:S02]  /*07e0*/  LOP3.LUT R28, R3, R37, RZ, 0xfc, !PT ;  /* 0x00000025031c7212 */ /* 0x000fe400078efcff */
[----:B-1----:R-:W-:Y:S02]  /*07f0*/  LOP3.LUT R23, R23, 0xf, RZ, 0xc0, !PT ;  /* 0x0000000f17177812 */ /* 0x002fe400078ec0ff */
[C---:B------:R-:W-:Y:S02]  /*0800*/  LOP3.LUT R26, R3.reuse, R38, RZ, 0xfc, !PT ;  /* 0x00000026031a7212 */ /* 0x040fe400078efcff */
[----:B------:R-:W-:Y:S01]  /*0810*/  LOP3.LUT R54, R3, R35, RZ, 0xfc, !PT ;  /* 0x0000002303367212 */ /* 0x000fe200078efcff */
[----:B------:R-:W-:Y:S01]  /*0820*/  IMAD R0, R23, 0x84, R0 ;  /* 0x0000008417007824 */ /* 0x000fe200078e0200 */
[----:B------:R-:W-:-:S02]  /*0830*/  LOP3.LUT R43, R6, R11, RZ, 0xfc, !PT ;  /* 0x0000000b062b7212 */ /* 0x000fc400078efcff */
[C---:B------:R-:W-:Y:S02]  /*0840*/  LOP3.LUT R39, R6.reuse, R15, RZ, 0xfc, !PT ;  /* 0x0000000f06277212 */ /* 0x040fe400078efcff */
[C---:B------:R-:W-:Y:S02]  /*0850*/  LOP3.LUT R50, R6.reuse, 0xf, R50, 0xf8, !PT ;  /* 0x0000000f06327812 */ /* 0x040fe400078ef832 */
[C---:B------:R-:W-:Y:S02]  /*0860*/  LOP3.LUT R49, R6.reuse, 0x8, R49, 0xf6, !PT ;  /* 0x0000000806317812 */ /* 0x040fe400078ef631 */
[----:B------:R-:W-:Y:S01]  /*0870*/  LOP3.LUT R48, R6, R5, RZ, 0xfc, !PT ;  /* 0x0000000506307212 */ /* 0x000fe200078efcff */
[----:B------:R-:W-:Y:S01]  /*0880*/  IMAD R5, R30, 0x4, R17 ;  /* 0x000000041e057824 */ /* 0x000fe200078e0211 */
[C---:B------:R-:W-:Y:S02]  /*0890*/  LOP3.LUT R47, R6.reuse, R7, RZ, 0xfc, !PT ;  /* 0x00000007062f7212 */ /* 0x040fe400078efcff */
[----:B------:R-:W-:-:S02]  /*08a0*/  LOP3.LUT R46, R6, R46, RZ, 0xfc, !PT ;  /* 0x0000002e062e7212 */ /* 0x000fc400078efcff */
[----:B------:R-:W-:Y:S01]  /*08b0*/  LOP3.LUT R45, R6, R9, RZ, 0xfc, !PT ;  /* 0x00000009062d7212 */ /* 0x000fe200078efcff */
[--C-:B------:R-:W-:Y:S01]  /*08c0*/  IMAD R9, R22, 0x4, R17.reuse ;  /* 0x0000000416097824 */ /* 0x100fe200078e0211 */
[C---:B------:R-:W-:Y:S02]  /*08d0*/  LOP3.LUT R44, R6.reuse, R44, RZ, 0xfc, !PT ;  /* 0x0000002c062c7212 */ /* 0x040fe400078efcff */
[C---:B------:R-:W-:Y:S02]  /*08e0*/  LOP3.LUT R42, R6.reuse, R42, RZ, 0xfc, !PT ;  /* 0x0000002a062a7212 */ /* 0x040fe400078efcff */
[----:B------:R-:W-:Y:S01]  /*08f0*/  LOP3.LUT R41, R6, R13, RZ, 0xfc, !PT ;  /* 0x0000000d06297212 */ /* 0x000fe200078efcff */
[----:B------:R-:W-:Y:S01]  /*0900*/  IMAD R13, R16, 0x4, R17 ;  /* 0x00000004100d7824 */ /* 0x000fe200078e0211 */
[C---:B------:R-:W-:Y:S02]  /*0910*/  LOP3.LUT R40, R6.reuse, R40, RZ, 0xfc, !PT ;  /* 0x0000002806287212 */ /* 0x040fe400078efcff */
[----:B------:R-:W-:-:S02]  /*0920*/  LOP3.LUT R38, R6, R38, RZ, 0xfc, !PT ;  /* 0x0000002606267212 */ /* 0x000fc400078efcff */
[C---:B------:R-:W-:Y:S02]  /*0930*/  LOP3.LUT R37, R6.reuse, R37, RZ, 0xfc, !PT ;  /* 0x0000002506257212 */ /* 0x040fe400078efcff */
[----:B------:R-:W-:Y:S01]  /*0940*/  LOP3.LUT R35, R6, R35, RZ, 0xfc, !PT ;  /* 0x0000002306237212 */ /* 0x000fe200078efcff */
[--C-:B------:R-:W-:Y:S01]  /*0950*/  IMAD R6, R28, 0x4, R17.reuse ;  /* 0x000000041c067824 */ /* 0x100fe200078e0211 */
[-C--:B------:R-:W-:Y:S01]  /*0960*/  LEA R15, R12, R17.reuse, 0x2 ;  /* 0x000000110c0f7211 */ /* 0x080fe200078e10ff */
[--C-:B------:R-:W-:Y:S01]  /*0970*/  IMAD R12, R18, 0x4, R17.reuse ;  /* 0x00000004120c7824 */ /* 0x100fe200078e0211 */
[----:B------:R-:W-:Y:S01]  /*0980*/  LEA R11, R8, R17, 0x2 ;  /* 0x00000011080b7211 */ /* 0x000fe200078e10ff */
[----:B------:R-:W-:Y:S01]  /*0990*/  IMAD R8, R24, 0x4, R17 ;  /* 0x0000000418087824 */ /* 0x000fe200078e0211 */
[----:B------:R-:W-:Y:S02]  /*09a0*/  PLOP3.LUT P3, PT, PT, PT, PT, 0x80, 0x8 ;  /* 0x000000000008781c */ /* 0x000fe40003f6f070 */
[----:B------:R-:W-:-:S02]  /*09b0*/  IADD3 R55, PT, PT, R61, R65, RZ ;  /* 0x000000413d377210 */ /* 0x000fc40007ffe0ff */
[-C--:B------:R-:W-:Y:S02]  /*09c0*/  LEA R7, R26, R17.reuse, 0x2 ;  /* 0x000000111a077211 */ /* 0x080fe400078e10ff */
[----:B------:R-:W-:Y:S02]  /*09d0*/  LEA R3, R54, R17, 0x2 ;  /* 0x0000001136037211 */ /* 0x000fe400078e10ff */
[----:B0-2---:R-:W-:-:S07]  /*09e0*/  LEA R64, R53, R21, 0x4 ;  /* 0x0000001535407211 */ /* 0x005fce00078e20ff */
.L_x_27205:
[----:B------:R-:W0:Y:S01]  /*09f0*/  S2UR UR4, SR_CTAID.X ;  /* 0x00000000000479c3 */ /* 0x000e220000002500 */
[----:B-1----:R-:W1:Y:S01]  /*0a00*/  LDCU UR6, c[0x0][0x388] ;  /* 0x00007100ff0677ac */ /* 0x002e620008000800 */
[----:B------:R-:W-:Y:S01]  /*0a10*/  LOP3.LUT R16, R68, 0xffff, RZ, 0xc0, !PT ;  /* 0x0000ffff44107812 */ /* 0x000fe200078ec0ff */
[----:B------:R-:W2:Y:S01]  /*0a20*/  S2R R63, SR_CTAID.Z ;  /* 0x00000000003f7919 */ /* 0x000ea20000002700 */
[----:B------:R-:W-:Y:S01]  /*0a30*/  BSSY.RECONVERGENT B0, `(.L_x_27196) ;  /* 0x0000029000007945 */ /* 0x000fe20003800200 */
[----:B------:R-:W-:Y:S01]  /*0a40*/  PLOP3.LUT P0, PT, P3, PT, PT, 0x80, 0x8 ;  /* 0x000000000008781c */ /* 0x000fe20001f0f070 */
[----:B------:R-:W-:Y:S01]  /*0a50*/  IMAD.MOV.U32 R60, RZ, RZ, R52 ;  /* 0x000000ffff3c7224 */ /* 0x000fe200078e0034 */
[C---:B------:R-:W-:Y:S02]  /*0a60*/  LOP3.LUT R20, R16.reuse, 0x3, RZ, 0xc0, !PT ;  /* 0x0000000310147812 */ /* 0x040fe400078ec0ff */
[----:B------:R-:W-:Y:S02]  /*0a70*/  ISETP.GE.U32.AND P1, PT, R16, 0x2, PT ;  /* 0x000000021000780c */ /* 0x000fe40003f26070 */
[----:B------:R-:W-:Y:S01]  /*0a80*/  ISETP.NE.AND P2, PT, R20, 0x2, PT ;  /* 0x000000021400780c */ /* 0x000fe20003f45270 */
[----:B0-----:R-:W-:-:S04]  /*0a90*/  USHF.L.U32 UR4, UR4, 0xb, URZ ;  /* 0x0000000b04047899 */ /* 0x001fc800080006ff */
[----:B-1----:R-:W-:-:S06]  /*0aa0*/  UIMAD UR4, UR5, UR6, UR4 ;  /* 0x00000006050472a4 */ /* 0x002fcc000f8e0204 */
[----:B------:R-:W-:Y:S02]  /*0ab0*/  VIADD R54, R62, UR4 ;  /* 0x000000043e367c36 */ /* 0x000fe40008000000 */
[----:B--2---:R-:W-:Y:S05]  /*0ac0*/  @!P2 BRA `(.L_x_27197) ;  /* 0x00000000007ca947 */ /* 0x004fea0003800000 */
[----:B------:R-:W0:Y:S01]  /*0ad0*/  S2R R18, SR_TID.X ;  /* 0x0000000000127919 */ /* 0x000e220000002100 */
[----:B------:R-:W1:Y:S01]  /*0ae0*/  LDC.64 R22, c[0x0][0x390] ;  /* 0x0000e400ff167b82 */ /* 0x000e620000000a00 */
[----:B------:R-:W-:Y:S01]  /*0af0*/  LOP3.LUT R16, R52, 0x1c, RZ, 0xc0, !PT ;  /* 0x0000001c34107812 */ /* 0x000fe200078ec0ff */
[----:B------:R-:W2:Y:S01]  /*0b00*/  LDL R21, [R1] ;  /* 0x0000000001157983 */ /* 0x000ea20000100800 */
[----:B0-----:R-:W-:-:S05]  /*0b10*/  LEA.HI R17, R18, R63, RZ, 0x1d ;  /* 0x0000003f12117211 */ /* 0x001fca00078fe8ff */
[----:B------:R-:W-:-:S05]  /*0b20*/  IMAD R17, R17, 0x40, R16 ;  /* 0x0000004011117824 */ /* 0x000fca00078e0210 */
[----:B------:R-:W-:-:S05]  /*0b30*/  IADD3 R17, PT, PT, R54, R17, RZ ;  /* 0x0000001136117210 */ /* 0x000fca0007ffe0ff */
        /* <DEDUP_REMOVED lines=8> */
[----:B------:R-:W-:-:S05]  /*0bc0*/  LEA.HI R17, R61, R63, RZ, 0x1b ;  /* 0x0000003f3d117211 */ /* 0x000fca00078fd8ff */
[----:B------:R-:W-:-:S04]  /*0bd0*/  IMAD R17, R17, 0x40, R16 ;  /* 0x0000004011117824 */ /* 0x000fc800078e0210 */
[C---:B------:R-:W-:Y:S02]  /*0be0*/  @P2 LOP3.LUT R18, R55.reuse, 0x1c, RZ, 0xc0, !PT ;  /* 0x0000001c37122812 */ /* 0x040fe400078ec0ff */
[----:B------:R-:W-:Y:S02]  /*0bf0*/  @P2 LEA.HI R19, R55, R63, RZ, 0x1b ;  /* 0x0000003f37132211 */ /* 0x000fe400078fd8ff */
[----:B------:R-:W-:-:S03]  /*0c00*/  IADD3 R17, PT, PT, R54, R17, RZ ;  /* 0x0000001136117210 */ /* 0x000fc60007ffe0ff */
[----:B------:R-:W-:Y:S02]  /*0c10*/  @P2 IMAD R19, R19, 0x40, R18 ;  /* 0x0000004013132824 */ /* 0x000fe400078e0212 */
[----:B------:R-:W-:-:S04]  /*0c20*/  IMAD.WIDE R20, R17, 0x4, R22 ;  /* 0x0000000411147825 */ /* 0x000fc800078e0216 */
        /* <DEDUP_REMOVED lines=9> */
.L_x_27197:
[----:B------:R-:W-:Y:S05]  /*0cc0*/  BSYNC.RECONVERGENT B0 ;  /* 0x0000000000007941 */ /* 0x000fea0003800200 */
.L_x_27196:
[----:B------:R-:W-:Y:S04]  /*0cd0*/  BSSY.RECONVERGENT B0, `(.L_x_27198) ;  /* 0x0000033000007945 */ /* 0x000fe80003800200 */
[----:B------:R-:W-:Y:S05]  /*0ce0*/  @!P1 BRA `(.L_x_27199) ;  /* 0x0000000000c49947 */ /* 0x000fea0003800000 */
[----:B------:R-:W2:Y:S01]  /*0cf0*/  S2UR UR6, SR_CgaCtaId ;  /* 0x00000000000679c3 */ /* 0x000ea20000008800 */
[----:B------:R-:W-:Y:S01]  /*0d00*/  UMOV UR4, 0x400 ;  /* 0x0000040000047882 */ /* 0x000fe20000000000 */
[----:B------:R-:W-:Y:S01]  /*0d10*/  IMAD.IADD R59, R60, 0x1, R65 ;  /* 0x000000013c3b7824 */ /* 0x000fe200078e0241 */
[----:B------:R-:W-:-:S05]  /*0d20*/  UIADD3 UR4, UPT, UPT, UR4, 0x880, URZ ;  /* 0x0000088004047890 */ /* 0x000fca000fffe0ff */
[----:B01----:R-:W0:Y:S01]  /*0d30*/  LDC R17, c[0x0][0x360] ;  /* 0x0000d800ff117b82 */ /* 0x003e220000000800 */
[----:B--2---:R-:W-:-:S06]  /*0d40*/  ULEA UR4, UR6, UR4, 0x18 ;  /* 0x0000000406047291 */ /* 0x004fcc000f8ec0ff */
[----:B------:R-:W-:Y:S01]  /*0d50*/  LEA R57, R60, UR4, 0x2 ;  /* 0x000000043c397c11 */ /* 0x000fe2000f8e10ff */
[C-C-:B0-----:R-:W-:Y:S02]  /*0d60*/  IMAD R56, R17.reuse, 0xc, R60.reuse ;  /* 0x0000000c11387824 */ /* 0x141fe400078e023c */
[----:B------:R-:W-:-:S07]  /*0d70*/  IMAD R58, R17, 0x8, R60 ;  /* 0x00000008113a7824 */ /* 0x000fce00078e023c */
.L_x_27200:
[----:B--2---:R-:W0:Y:S01]  /*0d80*/  LDC.64 R28, c[0x0][0x390] ;  /* 0x0000e400ff1c7b82 */ /* 0x004e220000000a00 */
[----:B------:R-:W-:Y:S02]  /*0d90*/  LOP3.LUT R19, R59, 0x1c, RZ, 0xc0, !PT ;  /* 0x0000001c3b137812 */ /* 0x000fe400078ec0ff */
[----:B------:R-:W-:Y:S02]  /*0da0*/  LOP3.LUT R17, R60, 0x1c, RZ, 0xc0, !PT ;  /* 0x0000001c3c117812 */ /* 0x000fe400078ec0ff */
[----:B------:R-:W-:Y:S02]  /*0db0*/  IADD3 R18, PT, PT, R54, R19, RZ ;  /* 0x0000001336127210 */ /* 0x000fe40007ffe0ff */
[----:B------:R-:W-:Y:S01]  /*0dc0*/  LOP3.LUT R19, R58, 0x1c, RZ, 0xc0, !PT ;  /* 0x0000001c3a137812 */ /* 0x000fe200078ec0ff */
[----:B------:R-:W-:Y:S01]  /*0dd0*/  IMAD.IADD R17, R17, 0x1, R54 ;  /* 0x0000000111117824 */ /* 0x000fe200078e0236 */
[----:B------:R-:W-:Y:S02]  /*0de0*/  LOP3.LUT R23, R56, 0x1c, RZ, 0xc0, !PT ;  /* 0x0000001c38177812 */ /* 0x000fe400078ec0ff */
[-C--:B------:R-:W-:Y:S01]  /*0df0*/  LEA.HI R16, R60, R63.reuse, RZ, 0x1b ;  /* 0x0000003f3c107211 */ /* 0x080fe200078fd8ff */
[----:B------:R-:W-:Y:S01]  /*0e00*/  IMAD.IADD R22, R54, 0x1, R19 ;  /* 0x0000000136167824 */ /* 0x000fe200078e0213 */
[----:B------:R-:W-:-:S02]  /*0e10*/  LEA.HI R21, R59, R63, RZ, 0x1b ;  /* 0x0000003f3b157211 */ /* 0x000fc400078fd8ff */
[-C--:B------:R-:W-:Y:S01]  /*0e20*/  LEA.HI R25, R58, R63.reuse, RZ, 0x1b ;  /* 0x0000003f3a197211 */ /* 0x080fe200078fd8ff */
[----:B------:R-:W-:Y:S01]  /*0e30*/  IMAD R17, R16, 0x40, R17 ;  /* 0x0000004010117824 */ /* 0x000fe200078e0211 */
[----:B------:R-:W-:Y:S01]  /*0e40*/  LEA.HI R26, R56, R63, RZ, 0x1b ;  /* 0x0000003f381a7211 */ /* 0x000fe200078fd8ff */
[----:B------:R-:W-:Y:S01]  /*0e50*/  IMAD R21, R21, 0x40, R18 ;  /* 0x0000004015157824 */ /* 0x000fe200078e0212 */
[----:B------:R-:W-:Y:S01]  /*0e60*/  IADD3 R23, PT, PT, R54, R23, RZ ;  /* 0x0000001736177210 */ /* 0x000fe20007ffe0ff */
[----:B------:R-:W-:-:S04]  /*0e70*/  IMAD R25, R25, 0x40, R22 ;  /* 0x0000004019197824 */ /* 0x000fc800078e0216 */
[----:B------:R-:W-:Y:S02]  /*0e80*/  IMAD R26, R26, 0x40, R23 ;  /* 0x000000401a1a7824 */ /* 0x000fe400078e0217 */
        /* <DEDUP_REMOVED lines=11> */
[----:B------:R-:W-:Y:S01]  /*0f40*/  IADD3 R60, PT, PT, R65, R60, R65 ;  /* 0x0000003c413c7210 */ /* 0x000fe20007ffe041 */
[----:B------:R-:W-:-:S02]  /*0f50*/  IMAD R56, R53, 0x10, R56 ;  /* 0x0000001035387824 */ /* 0x000fc400078e0238 */
[----:B------:R-:W-:Y:S01]  /*0f60*/  IMAD R58, R53, 0x10, R58 ;  /* 0x00000010353a7824 */ /* 0x000fe200078e023a */
[----:B------:R-:W-:Y:S01]  /*0f70*/  IADD3 R60, PT, PT, R65, R60, R65 ;  /* 0x0000003c413c7210 */ /* 0x000fe20007ffe041 */
[----:B------:R-:W-:-:S03]  /*0f80*/  IMAD R59, R53, 0x10, R59 ;  /* 0x00000010353b7824 */ /* 0x000fc600078e023b */
[----:B------:R-:W-:Y:S01]  /*0f90*/  ISETP.GE.U32.AND P1, PT, R60, 0x400, PT ;  /* 0x000004003c00780c */ /* 0x000fe20003f26070 */
[----:B--2---:R0:W-:Y:S04]  /*0fa0*/  STS.128 [R57], R16 ;  /* 0x0000001039007388 */ /* 0x0041e80000000c00 */
[----:B---3--:R2:W-:Y:S04]  /*0fb0*/  STS.128 [R66], R20 ;  /* 0x0000001442007388 */ /* 0x0085e80000000c00 */
[----:B----4-:R2:W-:Y:S04]  /*0fc0*/  STS.128 [R67], R24 ;  /* 0x0000001843007388 */ /* 0x0105e80000000c00 */
[----:B-----5:R2:W-:Y:S01]  /*0fd0*/  STS.128 [R69], R28 ;  /* 0x0000001c45007388 */ /* 0x0205e20000000c00 */
[----:B0-----:R-:W-:Y:S01]  /*0fe0*/  LEA R57, R53, R57, 0x6 ;  /* 0x0000003935397211 */ /* 0x001fe200078e30ff */
[----:B------:R-:W-:Y:S06]  /*0ff0*/  @!P1 BRA `(.L_x_27200) ;  /* 0xfffffffc00609947 */ /* 0x000fec000383ffff */
.L_x_27199:
[----:B------:R-:W-:Y:S05]  /*1000*/  BSYNC.RECONVERGENT B0 ;  /* 0x0000000000007941 */ /* 0x000fea0003800200 */
.L_x_27198:
[----:B------:R-:W-:Y:S02]  /*1010*/  IMAD R62, R63, 0x40, R62 ;  /* 0x000000403f3e7824 */ /* 0x000fe400078e023e */
[----:B01----:R-:W-:-:S07]  /*1020*/  IMAD.MOV.U32 R18, RZ, RZ, RZ ;  /* 0x000000ffff127224 */ /* 0x003fce00078e00ff */
.L_x_27204:
[----:B-1----:R-:W0:Y:S01]  /*1030*/  S2R R17, SR_TID.X ;  /* 0x0000000000117919 */ /* 0x002e220000002100 */
[----:B------:R-:W1:Y:S01]  /*1040*/  S2R R16, SR_TID.X ;  /* 0x0000000000107919 */ /* 0x000e620000002100 */
[----:B0-----:R-:W-:Y:S02]  /*1050*/  LOP3.LUT R17, R17, 0xf, RZ, 0xc0, !PT ;  /* 0x0000000f11117812 */ /* 0x001fe400078ec0ff */
[----:B-1----:R-:W-:-:S03]  /*1060*/  SHF.R.U32.HI R16, RZ, 0x4, R16 ;  /* 0x00000004ff107819 */ /* 0x002fc60000011610 */
[----:B--2---:R-:W-:Y:S01]  /*1070*/  IMAD.IADD R23, R17, 0x1, R18 ;  /* 0x0000000111177824 */ /* 0x004fe200078e0212 */
[----:B------:R-:W-:-:S07]  /*1080*/  MOV R19, R16 ;  /* 0x0000001000137202 */ /* 0x000fce0000000f00 */
.L_x_27201:
        /* <DEDUP_REMOVED lines=21> */
[----:B------:R3:W2:Y:S04]  /*11e0*/  LDS R54, [R15] ;  /* 0x000000000f367984 */ /* 0x0006a80000000800 */
[----:B------:R3:W1:Y:S01]  /*11f0*/  LDS R31, [R14] ;  /* 0x000000000e1f7984 */ /* 0x0006620000000800 */
[----:B0-----:R-:W-:Y:S01]  /*1200*/  @!P1 MOV R16, 0x400 ;  /* 0x0000040000109802 */ /* 0x001fe20000000f00 */
[----:B------:R-:W-:Y:S02]  /*1210*/  IMAD.MOV.U32 R63, RZ, RZ, R60 ;  /* 0x000000ffff3f7224 */ /* 0x000fe400078e003c */
[----:B------:R3:W0:Y:S01]  /*1220*/  LDS R30, [R13] ;  /* 0x000000000d1e7984 */ /* 0x0006220000000800 */
[----:B------:R-:W-:-:S03]  /*1230*/  @!P1 IADD3 R16, PT, PT, R16, 0x1880, RZ ;  /* 0x0000188010109810 */ /* 0x000fc60007ffe0ff */
        /* <DEDUP_REMOVED lines=11> */
.L_x_27203:
[----:B------:R-:W-:Y:S01]  /*12f0*/  IMAD R60, R63, 0x84, R2 ;  /* 0x000000843f3c7824 */ /* 0x000fe200078e0202 */
[----:B------:R-:W-:-:S05]  /*1300*/  UMOV UR4, 0xffffffff ;  /* 0xffffffff00047882 */ /* 0x000fca0000000000 */
[----:B-1----:R-:W1:Y:S01]  /*1310*/  LDS R60, [R60] ;  /* 0x000000003c3c7984 */ /* 0x002e620000000800 */
[----:B------:R-:W-:Y:S05]  /*1320*/  BRA.DIV UR4, `(.L_x_27202) ;  /* 0x0000000a04647947 */ /* 0x000fea000b800000 */
[----:B-1----:R-:W1:Y:S04]  /*1330*/  SHFL.IDX PT, R66, R60, R50, 0x1f ;  /* 0x00001f323c427589 */ /* 0x002e6800000e0000 */
[----:B------:R-:W2:Y:S04]  /*1340*/  SHFL.IDX PT, R16, R60, R48, 0x1f ;  /* 0x00001f303c107589 */ /* 0x000ea800000e0000 */
[----:B------:R-:W3:Y:S04]  /*1350*/  SHFL.IDX PT, R67, R60, R47, 0x1f ;  /* 0x00001f2f3c437589 */ /* 0x000ee800000e0000 */
[----:B------:R-:W4:Y:S04]  /*1360*/  SHFL.IDX PT, R17, R60, R46, 0x1f ;  /* 0x00001f2e3c117589 */ /* 0x000f2800000e0000 */
[----:B------:R-:W-:Y:S01]  /*1370*/  SHFL.IDX PT, R69, R60, R35, 0x1f ;  /* 0x00001f233c457589 */ /* 0x000fe200000e0000 */
[----:B-1----:R-:W-:-:S04]  /*1380*/  IMAD R66, R59, R66, RZ ;  /* 0x000000423b427224 */ /* 0x002fc800078e02ff */
[----:B--2---:R-:W-:Y:S02]  /*1390*/  IMAD R66, R58, R16, R66 ;  /* 0x000000103a427224 */ /* 0x004fe400078e0242 */
[----:B------:R-:W1:Y:S02]  /*13a0*/  SHFL.IDX PT, R16, R60, R45, 0x1f ;  /* 0x00001f2d3c107589 */ /* 0x000e6400000e0000 */
[----:B---3--:R-:W-:Y:S02]  /*13b0*/  IMAD R66, R57, R67, R66 ;  /* 0x0000004339427224 */ /* 0x008fe400078e0242 */
[----:B------:R-:W2:Y:S02]  /*13c0*/  SHFL.IDX PT, R67, R60, R44, 0x1f ;  /* 0x00001f2c3c437589 */ /* 0x000ea400000e0000 */
[----:B----4-:R-:W-:Y:S02]  /*13d0*/  IMAD R66, R56, R17, R66 ;  /* 0x0000001138427224 */ /* 0x010fe400078e0242 */
        /* <DEDUP_REMOVED lines=17> */
[----:B0-----:R-:W-:-:S04]  /*14f0*/  IMAD R66, R24, R17, R66 ;  /* 0x0000001118427224 */ /* 0x001fc800078e0242 */
[----:B-1----:R-:W-:-:S04]  /*1500*/  IMAD R66, R23, R16, R66 ;  /* 0x0000001017427224 */ /* 0x002fc800078e0242 */
[----:B--2---:R-:W-:-:S07]  /*1510*/  IMAD R66, R22, R67, R66 ;  /* 0x0000004316427224 */ /* 0x004fce00078e0242 */
.L_x_27226:
[C---:B------:R-:W-:Y:S01]  /*1520*/  IMAD.IADD R16, R63.reuse, 0x1, R18 ;  /* 0x000000013f107824 */ /* 0x040fe200078e0212 */
[----:B------:R-:W-:Y:S05]  /*1530*/  WARPSYNC.ALL ;  /* 0x0000000000007948 */ /* 0x000fea0003800000 */
[----:B------:R-:W-:Y:S01]  /*1540*/  IMAD R16, R16, 0x20, R51 ;  /* 0x0000002010107824 */ /* 0x000fe200078e0233 */
[----:B------:R-:W-:Y:S01]  /*1550*/  ISETP.GE.U32.AND P2, PT, R63, 0xe, PT ;  /* 0x0000000e3f00780c */ /* 0x000fe20003f46070 */
[----:B------:R-:W-:Y:S02]  /*1560*/  IMAD R66, R21, R69, R66 ;  /* 0x0000004515427224 */ /* 0x000fe400078e0242 */
[----:B------:R-:W-:Y:S01]  /*1570*/  VIADD R63, R63, 0x2 ;  /* 0x000000023f3f7836 */ /* 0x000fe20000000000 */
[----:B------:R-:W-:-:S02]  /*1580*/  @!P1 LEA R16, R16, R20, 0x2 ;  /* 0x0000001410109211 */ /* 0x000fc400078e10ff */
        /* <DEDUP_REMOVED lines=12> */
[----:B------:R-:W0:Y:S01]  /*1650*/  I2F.U32.RP R4, R65 ;  /* 0x0000004100047306 */ /* 0x000e220000209000 */
[----:B------:R-:W-:Y:S01]  /*1660*/  BAR.SYNC.DEFER_BLOCKING 0x0 ;  /* 0x0000000000007b1d */ /* 0x000fe20000010000 */
[----:B------:R-:W-:-:S07]  /*1670*/  ISETP.NE.U32.AND P2, PT, R65, RZ, PT ;  /* 0x000000ff4100720c */ /* 0x000fce0003f45070 */
[----:B------:R-:W2:Y:S01]  /*1680*/  S2UR UR4, SR_CTAID.X ;  /* 0x00000000000479c3 */ /* 0x000ea20000002500 */
[----:B------:R-:W3:Y:S01]  /*1690*/  LDCU UR8, c[0x0][0x388] ;  /* 0x00007100ff0877ac */ /* 0x000ee20008000800 */
[----:B------:R-:W-:Y:S01]  /*16a0*/  BSSY.RECONVERGENT B0, `(.L_x_27206) ;  /* 0x000002f000007945 */ /* 0x000fe20003800200 */
[----:B------:R-:W4:Y:S01]  /*16b0*/  LDCU UR7, c[0x0][0x384] ;  /* 0x00007080ff0777ac */ /* 0x000f220008000800 */
[----:B0-----:R-:W0:Y:S01]  /*16c0*/  MUFU.RCP R4, R4 ;  /* 0x0000000400047308 */ /* 0x001e220000001000 */
[----:B---3--:R-:W-:-:S04]  /*16d0*/  USHF.R.S32.HI UR6, URZ, 0x1f, UR8 ;  /* 0x0000001fff067899 */ /* 0x008fc80008011408 */
[----:B------:R-:W-:Y:S01]  /*16e0*/  ULEA.HI UR6, UR6, UR8, URZ, 0x6 ;  /* 0x0000000806067291 */ /* 0x000fe2000f8f30ff */
[----:B0-----:R-:W-:Y:S01]  /*16f0*/  IADD3 R2, PT, PT, R4, 0xffffffe, RZ ;  /* 0x0ffffffe04027810 */ /* 0x001fe20007ffe0ff */
[----:B--2---:R-:W-:Y:S02]  /*1700*/  USHF.L.U32 UR4, UR4, 0x5, URZ ;  /* 0x0000000504047899 */ /* 0x004fe400080006ff */
[----:B------:R-:W-:Y:S01]  /*1710*/  USHF.R.S32.HI UR6, URZ, 0x6, UR6 ;  /* 0x00000006ff067899 */ /* 0x000fe20008011406 */
[----:B------:R0:W2:Y:S01]  /*1720*/  F2I.FTZ.U32.TRUNC.NTZ R3, R2 ;  /* 0x0000000200037305 */ /* 0x0000a2000021f000 */
[----:B----4-:R-:W-:Y:S01]  /*1730*/  UIMAD UR4, UR5, UR7, UR4 ;  /* 0x00000007050472a4 */ /* 0x010fe2000f8e0204 */
[----:B0-----:R-:W-:Y:S02]  /*1740*/  IMAD.MOV.U32 R2, RZ, RZ, RZ ;  /* 0x000000ffff027224 */ /* 0x001fe400078e00ff */
[----:B--2---:R-:W-:-:S04]  /*1750*/  IMAD.MOV R0, RZ, RZ, -R3 ;  /* 0x000000ffff007224 */ /* 0x004fc800078e0a03 */
[----:B------:R-:W-:Y:S01]  /*1760*/  IMAD R5, R0, R65, RZ ;  /* 0x0000004100057224 */ /* 0x000fe200078e02ff */
[----:B------:R-:W-:-:S03]  /*1770*/  LOP3.LUT R0, R52, 0x7ff, RZ, 0x3c, !PT ;  /* 0x000007ff34007812 */ /* 0x000fc600078e3cff */
[----:B------:R-:W-:-:S04]  /*1780*/  IMAD.HI.U32 R3, R3, R5, R2 ;  /* 0x0000000503037227 */ /* 0x000fc800078e0002 */
[----:B------:R-:W-:-:S04]  /*1790*/  IMAD.IADD R0, R0, 0x1, -R65 ;  /* 0x0000000100007824 */ /* 0x000fc800078e0a41 */
        /* <DEDUP_REMOVED lines=14> */
[----:B------:R-:W-:-:S04]  /*1880*/  MOV R0, 0x400 ;  /* 0x0000040000007802 */ /* 0x000fc80000000f00 */
[----:B------:R-:W-:Y:S01]  /*1890*/  IADD3 R2, PT, PT, R0, 0x1880, RZ ;  /* 0x0000188000027810 */ /* 0x000fe20007ffe0ff */
[----:B------:R-:W-:-:S03]  /*18a0*/  IMAD.MOV.U32 R0, RZ, RZ, RZ ;  /* 0x000000ffff007224 */ /* 0x000fc600078e00ff */
[----:B0-----:R-:W-:-:S07]  /*18b0*/  LEA R15, R3, R2, 0x18 ;  /* 0x00000002030f7211 */ /* 0x001fce00078ec0ff */
.L_x_27208:
[C---:B------:R-:W-:Y:S01]  /*18c0*/  IMAD R6, R52.reuse, 0x4, R15 ;  /* 0x0000000434067824 */ /* 0x040fe200078e020f */
[C---:B0-----:R-:W-:Y:S02]  /*18d0*/  LOP3.LUT R3, R52.reuse, 0x1c, RZ, 0xc0, !PT ;  /* 0x0000001c34037812 */ /* 0x041fe400078ec0ff */
[----:B------:R-:W-:Y:S01]  /*18e0*/  SHF.R.U32.HI R2, RZ, 0x5, R52 ;  /* 0x00000005ff027819 */ /* 0x000fe20000011634 */
[----:B------:R-:W-:Y:S01]  /*18f0*/  IMAD.IADD R52, R52, 0x1, R65 ;  /* 0x0000000134347824 */ /* 0x000fe200078e0241 */
[----:B------:R-:W0:Y:S01]  /*1900*/  LDS.128 R8, [R6] ;  /* 0x0000000006087984 */ /* 0x000e220000000c00 */
[----:B------:R-:W-:Y:S01]  /*1910*/  VIADD R3, R3, UR4 ;  /* 0x0000000403037c36 */ /* 0x000fe20008000000 */
[----:B------:R-:W-:-:S03]  /*1920*/  IADD3 R0, PT, PT, R0, 0x1, RZ ;  /* 0x0000000100007810 */ /* 0x000fc60007ffe0ff */
[----:B------:R-:W-:Y:S01]  /*1930*/  IMAD R3, R2, UR6, R3 ;  /* 0x0000000602037c24 */ /* 0x000fe2000f8e0203 */
[----:B------:R-:W-:-:S03]  /*1940*/  LOP3.LUT R7, R13, R0, RZ, 0x3c, !PT ;  /* 0x000000000d077212 */ /* 0x000fc600078e3cff */
[----:B--2---:R-:W-:Y:S01]  /*1950*/  IMAD.WIDE R2, R3, 0x4, R4 ;  /* 0x0000000403027825 */ /* 0x004fe200078e0204 */
[----:B------:R-:W-:-:S04]  /*1960*/  ISETP.NE.AND P0, PT, R7, 0x2, PT ;  /* 0x000000020700780c */ /* 0x000fc80003f05270 */
[----:B0-----:R0:W-:Y:S09]  /*1970*/  STG.E.128 desc[UR10][R2.64], R8 ;  /* 0x0000000802007986 */ /* 0x0011f2000c101d0a */
[----:B------:R-:W-:Y:S05]  /*1980*/  @P0 BRA `(.L_x_27208) ;  /* 0xfffffffc00cc0947 */ /* 0x000fea000383ffff */
.L_x_27207:
[----:B------:R-:W-:Y:S05]  /*1990*/  BSYNC.RECONVERGENT B0 ;  /* 0x0000000000007941 */ /* 0x000fea0003800200 */
.L_x_27206:
[----:B------:R-:W2:Y:S01]  /*19a0*/  S2UR UR7, SR_CgaCtaId ;  /* 0x00000000000779c3 */ /* 0x000ea20000008800 */
[----:B------:R-:W-:Y:S01]  /*19b0*/  UMOV UR5, 0x400 ;  /* 0x0000040000057882 */ /* 0x000fe20000000000 */
[----:B------:R-:W-:Y:S01]  /*19c0*/  IMAD.IADD R30, R52, 0x1, R65 ;  /* 0x00000001341e7824 */ /* 0x000fe200078e0241 */
[----:B------:R-:W-:-:S05]  /*19d0*/  UIADD3 UR5, UPT, UPT, UR5, 0x1880, URZ ;  /* 0x0000188005057890 */ /* 0x000fca000fffe0ff */
[----:B------:R-:W3:Y:S08]  /*19e0*/  LDC R5, c[0x0][0x360] ;  /* 0x0000d800ff057b82 */ /* 0x000ef00000000800 */
[----:B0-----:R-:W0:Y:S01]  /*19f0*/  LDC.64 R2, c[0x0][0x3a0] ;  /* 0x0000e800ff027b82 */ /* 0x001e220000000a00 */
[----:B--2---:R-:W-:-:S06]  /*1a00*/  ULEA UR5, UR7, UR5, 0x18 ;  /* 0x0000000507057291 */ /* 0x004fcc000f8ec0ff */
[----:B------:R-:W-:Y:S01]  /*1a10*/  LEA R32, R52, UR5, 0x2 ;  /* 0x0000000534207c11 */ /* 0x000fe2000f8e10ff */
[C-C-:B---3--:R-:W-:Y:S02]  /*1a20*/  IMAD R0, R5.reuse, 0xc, R52.reuse ;  /* 0x0000000c05007824 */ /* 0x148fe400078e0234 */
[----:B------:R-:W-:-:S07]  /*1a30*/  IMAD R28, R5, 0x8, R52 ;  /* 0x00000008051c7824 */ /* 0x000fce00078e0234 */
.L_x_27209:
[C---:B0-----:R-:W-:Y:S01]  /*1a40*/  LEA R12, R53.reuse, R32, 0x4 ;  /* 0x00000020350c7211 */ /* 0x041fe200078e20ff */
[C-C-:B------:R-:W-:Y:S01]  /*1a50*/  IMAD R8, R53.reuse, 0x20, R32.reuse ;  /* 0x0000002035087824 */ /* 0x140fe200078e0220 */
[----:B-1----:R-:W1:Y:S01]  /*1a60*/  LDS.128 R16, [R32] ;  /* 0x0000000020107984 */ /* 0x002e620000000c00 */
[----:B------:R-:W-:Y:S01]  /*1a70*/  IMAD R4, R53, 0x30, R32 ;  /* 0x0000003035047824 */ /* 0x000fe200078e0220 */
[----:B------:R-:W-:Y:S02]  /*1a80*/  LOP3.LUT R27, R52, 0x1c, RZ, 0xc0, !PT ;  /* 0x0000001c341b7812 */ /* 0x000fe400078ec0ff */
[----:B------:R-:W2:Y:S01]  /*1a90*/  LDS.128 R12, [R12] ;  /* 0x000000000c0c7984 */ /* 0x000ea20000000c00 */
[----:B------:R-:W-:Y:S02]  /*1aa0*/  LOP3.LUT R21, R30, 0x1c, RZ, 0xc0, !PT ;  /* 0x0000001c1e157812 */ /* 0x000fe400078ec0ff */
[----:B------:R-:W-:Y:S01]  /*1ab0*/  LOP3.LUT R23, R28, 0x1c, RZ, 0xc0, !PT ;  /* 0x0000001c1c177812 */ /* 0x000fe200078ec0ff */
[----:B------:R-:W3:Y:S01]  /*1ac0*/  LDS.128 R8, [R8] ;  /* 0x0000000008087984 */ /* 0x000ee20000000c00 */
[----:B------:R-:W-:Y:S01]  /*1ad0*/  LOP3.LUT R25, R0, 0x1c, RZ, 0xc0, !PT ;  /* 0x0000001c00197812 */ /* 0x000fe200078ec0ff */
[----:B------:R-:W-:Y:S01]  /*1ae0*/  VIADD R27, R27, UR4 ;  /* 0x000000041b1b7c36 */ /* 0x000fe20008000000 */
[----:B------:R-:W-:Y:S01]  /*1af0*/  SHF.R.U32.HI R26, RZ, 0x5, R52 ;  /* 0x00000005ff1a7819 */ /* 0x000fe20000011634 */
[----:B------:R-:W4:Y:S01]  /*1b00*/  LDS.128 R4, [R4] ;  /* 0x0000000004047984 */ /* 0x000f220000000c00 */
[----:B------:R-:W-:Y:S01]  /*1b10*/  SHF.R.U32.HI R20, RZ, 0x5, R30 ;  /* 0x00000005ff147819 */ /* 0x000fe2000001161e */
[----:B------:R-:W-:Y:S01]  /*1b20*/  VIADD R21, R21, UR4 ;  /* 0x0000000415157c36 */ /* 0x000fe20008000000 */
[----:B------:R-:W-:Y:S01]  /*1b30*/  SHF.R.U32.HI R22, RZ, 0x5, R28 ;  /* 0x00000005ff167819 */ /* 0x000fe2000001161c */
[----:B------:R-:W-:Y:S01]  /*1b40*/  VIADD R25, R25, UR4 ;  /* 0x0000000419197c36 */ /* 0x000fe20008000000 */
[----:B------:R-:W-:Y:S01]  /*1b50*/  IADD3 R23, PT, PT, R23, UR4, RZ ;  /* 0x0000000417177c10 */ /* 0x000fe2000fffe0ff */
[----:B------:R-:W-:Y:S01]  /*1b60*/  IMAD R27, R26, UR6, R27 ;  /* 0x000000061a1b7c24 */ /* 0x000fe2000f8e021b */
[----:B------:R-:W-:Y:S01]  /*1b70*/  SHF.R.U32.HI R24, RZ, 0x5, R0 ;  /* 0x00000005ff187819 */ /* 0x000fe20000011600 */
[----:B------:R-:W-:Y:S01]  /*1b80*/  IMAD R21, R20, UR6, R21 ;  /* 0x0000000614157c24 */ /* 0x000fe2000f8e0215 */
[----:B------:R-:W-:Y:S01]  /*1b90*/  IADD3 R52, PT, PT, R65, R52, R65 ;  /* 0x0000003441347210 */ /* 0x000fe20007ffe041 */
[----:B------:R-:W-:Y:S01]  /*1ba0*/  IMAD R23, R22, UR6, R23 ;  /* 0x0000000616177c24 */ /* 0x000fe2000f8e0217 */
[----:B------:R-:W-:Y:S01]  /*1bb0*/  LEA R30, R53, R30, 0x4 ;  /* 0x0000001e351e7211 */ /* 0x000fe200078e20ff */
        /* <DEDUP_REMOVED lines=8> */
[C---:B------:R-:W-:Y:S01]  /*1c40*/  IMAD R0, R53.reuse, 0x10, R0 ;  /* 0x0000001035007824 */ /* 0x040fe200078e0200 */
[----:B--2---:R0:W-:Y:S01]  /*1c50*/  STG.E.128 desc[UR10][R20.64], R12 ;  /* 0x0000000c14007986 */ /* 0x0041e2000c101d0a */
[C---:B------:R-:W-:Y:S02]  /*1c60*/  IMAD R28, R53.reuse, 0x10, R28 ;  /* 0x00000010351c7824 */ /* 0x040fe400078e021c */
[----:B------:R-:W-:Y:S01]  /*1c70*/  IMAD R32, R53, 0x40, R32 ;  /* 0x0000004035207824 */ /* 0x000fe200078e0220 */
[----:B---3--:R0:W-:Y:S04]  /*1c80*/  STG.E.128 desc[UR10][R22.64], R8 ;  /* 0x0000000816007986 */ /* 0x0081e8000c101d0a */
[----:B----4-:R0:W-:Y:S01]  /*1c90*/  STG.E.128 desc[UR10][R24.64], R4 ;  /* 0x0000000418007986 */ /* 0x0101e2000c101d0a */
[----:B------:R-:W-:Y:S05]  /*1ca0*/  @!P0 BRA `(.L_x_27209) ;  /* 0xfffffffc00648947 */ /* 0x000fea000383ffff */
[----:B------:R-:W-:Y:S05]  /*1cb0*/  EXIT ;  /* 0x000000000000794d */ /* 0x000fea0003800000 */
.L_x_27202:
[----:B------:R-:W-:Y:S01]  /*1cc0*/  IMAD.MOV.U32 R19, RZ, RZ, R50 ;  /* 0x000000ffff137224 */ /* 0x000fe200078e0032 */
[----:B------:R-:W-:Y:S01]  /*1cd0*/  MOV R16, 0xffffffff ;  /* 0xffffffff00107802 */ /* 0x000fe20000000f00 */
[----:B------:R-:W-:-:S07]  /*1ce0*/  IMAD.MOV.U32 R17, RZ, RZ, 0x1f ;  /* 0x0000001fff117424 */ /* 0x000fce00078e00ff */
[----:B01----:R-:W-:Y:S05]  /*1cf0*/  WARPSYNC.COLLECTIVE R16, `(.L_x_27210) ;  /* 0x0000000010087348 */ /* 0x003fea0003c00000 */
[----:B-1----:R1:W2:Y:S02]  /*1d00*/  SHFL.IDX P2, R67, R60, R19, R17 ;  /* 0x000000133c437389 */ /* 0x0022a40000040011 */
[----:B012---:R-:W-:Y:S05]  /*1d10*/  ENDCOLLECTIVE ;  /* 0x000000000000791b */ /* 0x007fea0003800000 */
.L_x_27210:
[----:B------:R-:W-:Y:S02]  /*1d20*/  IMAD.MOV.U32 R19, RZ, RZ, R48 ;  /* 0x000000ffff137224 */ /* 0x000fe400078e0030 */
[----:B------:R-:W-:-:S07]  /*1d30*/  IMAD.MOV.U32 R66, RZ, RZ, R67 ;  /* 0x000000ffff427224 */ /* 0x000fce00078e0043 */
[----:B------:R-:W-:Y:S05]  /*1d40*/  WARPSYNC.COLLECTIVE R16, `(.L_x_27211) ;  /* 0x0000000010087348 */ /* 0x000fea0003c00000 */
[----:B------:R0:W1:Y:S02]  /*1d50*/  SHFL.IDX P2, R67, R60, R19, R17 ;  /* 0x000000133c437389 */ /* 0x0000640000040011 */
[----:B01----:R-:W-:Y:S05]  /*1d60*/  ENDCOLLECTIVE ;  /* 0x000000000000791b */ /* 0x003fea0003800000 */
.L_x_27211:
        /* <DEDUP_REMOVED lines=8> */
.L_x_27212:
[----:B------:R-:W-:Y:S01]  /*1df0*/  MOV R19, R46 ;  /* 0x0000002e00137202 */ /* 0x000fe20000000f00 */
[----:B------:R-:W-:-:S07]  /*1e00*/  IMAD R66, R57, R67, R66 ;  /* 0x0000004339427224 */ /* 0x000fce00078e0242 */
[----:B------:R-:W-:Y:S05]  /*1e10*/  WARPSYNC.COLLECTIVE R16, `(.L_x_27213) ;  /* 0x0000000010087348 */ /* 0x000fea0003c00000 */
[----:B------:R0:W1:Y:S02]  /*1e20*/  SHFL.IDX P2, R67, R60, R19, R17 ;  /* 0x000000133c437389 */ /* 0x0000640000040011 */
[----:B01----:R-:W-:Y:S05]  /*1e30*/  ENDCOLLECTIVE ;  /* 0x000000000000791b */ /* 0x003fea0003800000 */
.L_x_27213:
[----:B------:R-:W-:Y:S02]  /*1e40*/  IMAD.MOV.U32 R19, RZ, RZ, R45 ;  /* 0x000000ffff137224 */ /* 0x000fe400078e002d */
[----:B------:R-:W-:-:S04]  /*1e50*/  IMAD.MOV.U32 R17, RZ, RZ, R67 ;  /* 0x000000ffff117224 */ /* 0x000fc800078e0043 */
[----:B------:R-:W-:Y:S02]  /*1e60*/  IMAD R66, R56, R17, R66 ;  /* 0x0000001138427224 */ /* 0x000fe400078e0242 */
[----:B------:R-:W-:-:S07]  /*1e70*/  HFMA2 R17, -RZ, RZ, 0, 1.847743988037109375e-06 ;  /* 0x0000001fff117431 */ /* 0x000fce00000001ff */
[----:B------:R-:W-:Y:S05]  /*1e80*/  WARPSYNC.COLLECTIVE R16, `(.L_x_27214) ;  /* 0x0000000010087348 */ /* 0x000fea0003c00000 */
[----:B------:R0:W1:Y:S02]  /*1e90*/  SHFL.IDX P2, R67, R60, R19, R17 ;  /* 0x000000133c437389 */ /* 0x0000640000040011 */
[----:B01----:R-:W-:Y:S05]  /*1ea0*/  ENDCOLLECTIVE ;  /* 0x000000000000791b */ /* 0x003fea0003800000 */
.L_x_27214:
[----:B------:R-:W-:Y:S02]  /*1eb0*/  IMAD.MOV.U32 R19, RZ, RZ, R44 ;  /* 0x000000ffff137224 */ /* 0x000fe400078e002c */
[----:B------:R-:W-:-:S04]  /*1ec0*/  IMAD.MOV.U32 R16, RZ, RZ, R67 ;  /* 0x000000ffff107224 */ /* 0x000fc800078e0043 */
[----:B------:R-:W-:Y:S01]  /*1ed0*/  IMAD R66, R54, R16, R66 ;  /* 0x0000001036427224 */ /* 0x000fe200078e0242 */
[----:B------:R-:W-:-:S07]  /*1ee0*/  MOV R16, 0xffffffff ;  /* 0xffffffff00107802 */ /* 0x000fce0000000f00 */
[----:B------:R-:W-:Y:S05]  /*1ef0*/  WARPSYNC.COLLECTIVE R16, `(.L_x_27215) ;  /* 0x0000000010087348 */ /* 0x000fea0003c00000 */
[----:B------:R0:W1:Y:S02]  /*1f00*/  SHFL.IDX P2, R67, R60, R19, R17 ;  /* 0x000000133c437389 */ /* 0x0000640000040011 */
[----:B01----:R-:W-:Y:S05]  /*1f10*/  ENDCOLLECTIVE ;  /* 0x000000000000791b */ /* 0x003fea0003800000 */
.L_x_27215:
[----:B------:R-:W-:Y:S02]  /*1f20*/  IMAD.MOV.U32 R19, RZ, RZ, R43 ;  /* 0x000000ffff137224 */ /* 0x000fe400078e002b */
[----:B------:R-:W-:-:S07]  /*1f30*/  IMAD R66, R31, R67, R66 ;  /* 0x000000431f427224 */ /* 0x000fce00078e0242 */
[----:B------:R-:W-:Y:S05]  /*1f40*/  WARPSYNC.COLLECTIVE R16, `(.L_x_27216) ;  /* 0x0000000010087348 */ /* 0x000fea0003c00000 */
[----:B------:R0:W1:Y:S02]  /*1f50*/  SHFL.IDX P2, R67, R60, R19, R17 ;  /* 0x000000133c437389 */ /* 0x0000640000040011 */
[----:B01----:R-:W-:Y:S05]  /*1f60*/  ENDCOLLECTIVE ;  /* 0x000000000000791b */ /* 0x003fea0003800000 */
.L_x_27216:
[----:B------:R-:W-:Y:S01]  /*1f70*/  MOV R19, R42 ;  /* 0x0000002a00137202 */ /* 0x000fe20000000f00 */
[----:B------:R-:W-:-:S04]  /*1f80*/  IMAD.MOV.U32 R17, RZ, RZ, R67 ;  /* 0x000000ffff117224 */ /* 0x000fc800078e0043 */
[----:B------:R-:W-:Y:S02]  /*1f90*/  IMAD R66, R30, R17, R66 ;  /* 0x000000111e427224 */ /* 0x000fe400078e0242 */
[----:B------:R-:W-:-:S07]  /*1fa0*/  IMAD.MOV.U32 R17, RZ, RZ, 0x1f ;  /* 0x0000001fff117424 */ /* 0x000fce00078e00ff */
[----:B------:R-:W-:Y:S05]  /*1fb0*/  WARPSYNC.COLLECTIVE R16, `(.L_x_27217) ;  /* 0x0000000010087348 */ /* 0x000fea0003c00000 */
[----:B------:R0:W1:Y:S02]  /*1fc0*/  SHFL.IDX P2, R67, R60, R19, R17 ;  /* 0x000000133c437389 */ /* 0x0000640000040011 */
[----:B01----:R-:W-:Y:S05]  /*1fd0*/  ENDCOLLECTIVE ;  /* 0x000000000000791b */ /* 0x003fea0003800000 */
.L_x_27217:
[----:B------:R-:W-:Y:S01]  /*1fe0*/  MOV R19, R49 ;  /* 0x0000003100137202 */ /* 0x000fe20000000f00 */
[----:B------:R-:W-:-:S04]  /*1ff0*/  IMAD.MOV.U32 R16, RZ, RZ, R67 ;  /* 0x000000ffff107224 */ /* 0x000fc800078e0043 */
[----:B------:R-:W-:Y:S02]  /*2000*/  IMAD R66, R29, R16, R66 ;  /* 0x000000101d427224 */ /* 0x000fe400078e0242 */
[----:B------:R-:W-:-:S07]  /*2010*/  IMAD.MOV.U32 R16, RZ, RZ, -0x1 ;  /* 0xffffffffff107424 */ /* 0x000fce00078e00ff */
[----:B------:R-:W-:Y:S05]  /*2020*/  WARPSYNC.COLLECTIVE R16, `(.L_x_27218) ;  /* 0x0000000010087348 */ /* 0x000fea0003c00000 */
[----:B------:R0:W1:Y:S02]  /*2030*/  SHFL.IDX P2, R67, R60, R19, R17 ;  /* 0x000000133c437389 */ /* 0x0000640000040011 */
[----:B01----:R-:W-:Y:S05]  /*2040*/  ENDCOLLECTIVE ;  /* 0x000000000000791b */ /* 0x003fea0003800000 */
.L_x_27218:
[----:B------:R-:W-:Y:S02]  /*2050*/  IMAD.MOV.U32 R19, RZ, RZ, R41 ;  /* 0x000000ffff137224 */ /* 0x000fe400078e0029 */
[----:B------:R-:W-:-:S07]  /*2060*/  IMAD R66, R28, R67, R66 ;  /* 0x000000431c427224 */ /* 0x000fce00078e0242 */
[----:B------:R-:W-:Y:S05]  /*2070*/  WARPSYNC.COLLECTIVE R16, `(.L_x_27219) ;  /* 0x0000000010087348 */ /* 0x000fea0003c00000 */
[----:B------:R0:W1:Y:S02]  /*2080*/  SHFL.IDX P2, R67, R60, R19, R17 ;  /* 0x000000133c437389 */ /* 0x0000640000040011 */
[----:B01----:R-:W-:Y:S05]  /*2090*/  ENDCOLLECTIVE ;  /* 0x000000000000791b */ /* 0x003fea0003800000 */
.L_x_27219:
[----:B------:R-:W-:Y:S01]  /*20a0*/  IMAD.MOV.U32 R19, RZ, RZ, R40 ;  /* 0x000000ffff137224 */ /* 0x000fe200078e0028 */
[----:B------:R-:W-:-:S05]  /*20b0*/  MOV R17, R67 ;  /* 0x0000004300117202 */ /* 0x000fca0000000f00 */
[----:B------:R-:W-:Y:S02]  /*20c0*/  IMAD R66, R27, R17, R66 ;  /* 0x000000111b427224 */ /* 0x000fe400078e0242 */
[----:B------:R-:W-:-:S07]  /*20d0*/  IMAD.MOV.U32 R17, RZ, RZ, 0x1f ;  /* 0x0000001fff117424 */ /* 0x000fce00078e00ff */
[----:B------:R-:W-:Y:S05]  /*20e0*/  WARPSYNC.COLLECTIVE R16, `(.L_x_27220) ;  /* 0x0000000010087348 */ /* 0x000fea0003c00000 */
[----:B------:R0:W1:Y:S02]  /*20f0*/  SHFL.IDX P2, R67, R60, R19, R17 ;  /* 0x000000133c437389 */ /* 0x0000640000040011 */
[----:B01----:R-:W-:Y:S05]  /*2100*/  ENDCOLLECTIVE ;  /* 0x000000000000791b */ /* 0x003fea0003800000 */
.L_x_27220:
[----:B------:R-:W-:Y:S01]  /*2110*/  IMAD.MOV.U32 R19, RZ, RZ, R39 ;  /* 0x000000ffff137224 */ /* 0x000fe200078e0027 */
[----:B------:R-:W-:-:S05]  /*2120*/  MOV R16, R67 ;  /* 0x0000004300107202 */ /* 0x000fca0000000f00 */
[----:B------:R-:W-:Y:S02]  /*2130*/  IMAD R66, R26, R16, R66 ;  /* 0x000000101a427224 */ /* 0x000fe400078e0242 */
[----:B------:R-:W-:-:S07]  /*2140*/  IMAD.MOV.U32 R16, RZ, RZ, -0x1 ;  /* 0xffffffffff107424 */ /* 0x000fce00078e00ff */
[----:B------:R-:W-:Y:S05]  /*2150*/  WARPSYNC.COLLECTIVE R16, `(.L_x_27221) ;  /* 0x0000000010087348 */ /* 0x000fea0003c00000 */
[----:B------:R0:W1:Y:S02]  /*2160*/  SHFL.IDX P2, R67, R60, R19, R17 ;  /* 0x000000133c437389 */ /* 0x0000640000040011 */
[----:B01----:R-:W-:Y:S05]  /*2170*/  ENDCOLLECTIVE ;  /* 0x000000000000791b */ /* 0x003fea0003800000 */
.L_x_27221:
[----:B------:R-:W-:Y:S01]  /*2180*/  MOV R19, R38 ;  /* 0x0000002600137202 */ /* 0x000fe20000000f00 */
[----:B------:R-:W-:-:S07]  /*2190*/  IMAD R66, R25, R67, R66 ;  /* 0x0000004319427224 */ /* 0x000fce00078e0242 */
[----:B------:R-:W-:Y:S05]  /*21a0*/  WARPSYNC.COLLECTIVE R16, `(.L_x_27222) ;  /* 0x0000000010087348 */ /* 0x000fea0003c00000 */
[----:B------:R0:W1:Y:S02]  /*21b0*/  SHFL.IDX P2, R67, R60, R19, R17 ;  /* 0x000000133c437389 */ /* 0x0000640000040011 */
[----:B01----:R-:W-:Y:S05]  /*21c0*/  ENDCOLLECTIVE ;  /* 0x000000000000791b */ /* 0x003fea0003800000 */
.L_x_27222:
[----:B------:R-:W-:Y:S02]  /*21d0*/  IMAD.MOV.U32 R19, RZ, RZ, R37 ;  /* 0x000000ffff137224 */ /* 0x000fe400078e0025 */
[----:B------:R-:W-:-:S04]  /*21e0*/  IMAD.MOV.U32 R17, RZ, RZ, R67 ;  /* 0x000000ffff117224 */ /* 0x000fc800078e0043 */
[----:B------:R-:W-:Y:S02]  /*21f0*/  IMAD R66, R24, R17, R66 ;  /* 0x0000001118427224 */ /* 0x000fe400078e0242 */
[----:B------:R-:W-:-:S07]  /*2200*/  HFMA2 R17, -RZ, RZ, 0, 1.847743988037109375e-06 ;  /* 0x0000001fff117431 */ /* 0x000fce00000001ff */
[----:B------:R-:W-:Y:S05]  /*2210*/  WARPSYNC.COLLECTIVE R16, `(.L_x_27223) ;  /* 0x0000000010087348 */ /* 0x000fea0003c00000 */
[----:B------:R0:W1:Y:S02]  /*2220*/  SHFL.IDX P2, R67, R60, R19, R17 ;  /* 0x000000133c437389 */ /* 0x0000640000040011 */
[----:B01----:R-:W-:Y:S05]  /*2230*/  ENDCOLLECTIVE ;  /* 0x000000000000791b */ /* 0x003fea0003800000 */
.L_x_27223:
[----:B------:R-:W-:Y:S02]  /*2240*/  IMAD.MOV.U32 R19, RZ, RZ, R36 ;  /* 0x000000ffff137224 */ /* 0x000fe400078e0024 */
[----:B------:R-:W-:-:S04]  /*2250*/  IMAD.MOV.U32 R16, RZ, RZ, R67 ;  /* 0x000000ffff107224 */ /* 0x000fc800078e0043 */
[----:B------:R-:W-:Y:S01]  /*2260*/  IMAD R66, R23, R16, R66 ;  /* 0x0000001017427224 */ /* 0x000fe200078e0242 */
[----:B------:R-:W-:-:S07]  /*2270*/  MOV R16, 0xffffffff ;  /* 0xffffffff00107802 */ /* 0x000fce0000000f00 */
[----:B------:R-:W-:Y:S05]  /*2280*/  WARPSYNC.COLLECTIVE R16, `(.L_x_27224) ;  /* 0x0000000010087348 */ /* 0x000fea0003c00000 */
[----:B------:R0:W1:Y:S02]  /*2290*/  SHFL.IDX P2, R67, R60, R19, R17 ;  /* 0x000000133c437389 */ /* 0x0000640000040011 */
[----:B01----:R-:W-:Y:S05]  /*22a0*/  ENDCOLLECTIVE ;  /* 0x000000000000791b */ /* 0x003fea0003800000 */
.L_x_27224:
[----:B------:R-:W-:Y:S02]  /*22b0*/  IMAD.MOV.U32 R19, RZ, RZ, R35 ;  /* 0x000000ffff137224 */ /* 0x000fe400078e0023 */
[----:B------:R-:W-:-:S07]  /*22c0*/  IMAD R66, R22, R67, R66 ;  /* 0x0000004316427224 */ /* 0x000fce00078e0242 */
[----:B------:R-:W-:Y:S05]  /*22d0*/  WARPSYNC.COLLECTIVE R16, `(.L_x_27225) ;  /* 0x0000000010087348 */ /* 0x000fea0003c00000 */
[----:B------:R0:W1:Y:S02]  /*22e0*/  SHFL.IDX P2, R67, R60, R19, R17 ;  /* 0x000000133c437389 */ /* 0x0000640000040011 */
[----:B01----:R-:W-:Y:S05]  /*22f0*/  ENDCOLLECTIVE ;  /* 0x000000000000791b */ /* 0x003fea0003800000 */
.L_x_27225:
[----:B------:R-:W-:Y:S01]  /*2300*/  IMAD.MOV.U32 R69, RZ, RZ, R67 ;  /* 0x000000ffff457224 */ /* 0x000fe200078e0043 */
[----:B------:R-:W-:Y:S06]  /*2310*/  BRA `(.L_x_27226) ;  /* 0xfffffff000807947 */ /* 0x000fec000383ffff */
        .weak           $__internal_535_$__cuda_sm20_div_u16
        .type           $__internal_535_$__cuda_sm20_div_u16,@function
        .size           $__internal_535_$__cuda_sm20_div_u16,(.L_x_39038 - $__internal_535_$__cuda_sm20_div_u16)
$__internal_535_$__cuda_sm20_div_u16:
        /* <DEDUP_REMOVED lines=18> */
[----:B------:R-:W-:Y:S06]  /*2440*/  RET.REL.NODEC R4 `(_Z9cuda_gemmIiLi128ELi1ELi1ELi2048ELi64ELi64ELi64ELi0ELi1EEviiiPT_S1_S1_iii) ;  /* 0xffffffd804ec7950 */ /* 0x000fec0003c3ffff */
.L_x_27227:
        /* <DEDUP_REMOVED lines=11> */
.L_x_39038:


//--------------------- .text._Z9cuda_gemmIiLi128ELi1ELi1ELi2048ELi64ELi64ELi64ELi0ELi0EEviiiPT_S1_S1_iii --------------------------
	.section	.text._Z9cuda_gemmIiLi128ELi1ELi1ELi2048ELi64ELi64ELi64ELi0ELi0EEviiiPT_S1_S1_iii,"ax",@progbits
	.align	128
        .global         _Z9cuda_gemmIiLi128ELi1ELi1ELi2048ELi64ELi64ELi64ELi0ELi0EEviiiPT_S1_S1_iii
        .type           _Z9cuda_gemmIiLi128ELi1ELi1ELi2048ELi64ELi64ELi64ELi0ELi0EEviiiPT_S1_S1_iii,@function
        .size           _Z9cuda_gemmIiLi128ELi1ELi1ELi2048ELi64ELi64ELi64ELi0ELi0EEviiiPT_S1_S1_iii,(.L_x_39040 - _Z9cuda_gemmIiLi128ELi1ELi1ELi2048ELi64ELi64ELi64ELi0ELi0EEviiiPT_S1_S1_iii)
        .other          _Z9cuda_gemmIiLi128ELi1ELi1ELi2048ELi64ELi64ELi64ELi0ELi0EEviiiPT_S1_S1_iii,@"STO_CUDA_ENTRY STV_DEFAULT"
_Z9cuda_gemmIiLi128ELi1ELi1ELi2048ELi64ELi64ELi64ELi0ELi0EEviiiPT_S1_S1_iii:
.text._Z9cuda_gemmIiLi128ELi1ELi1ELi2048ELi64ELi64ELi64ELi0ELi0EEviiiPT_S1_S1_iii:
[----:B------:R-:W0:Y:S08]  /*0000*/  LDC R1, c[0x0][0x37c] ;  /* 0x0000df00ff017b82 */ /* 0x000e300000000800 */
[----:B------:R-:W1:Y:S01]  /*0010*/  LDC R6, c[0x0][0x3ac] ;  /* 0x0000eb00ff067b82 */ /* 0x000e620000000800 */
[----:B------:R-:W2:Y:S01]  /*0020*/  S2R R8, SR_TID.X ;  /* 0x0000000000087919 */ /* 0x000ea20000002100 */
        /* <DEDUP_REMOVED lines=26> */
[----:B------:R-:W-:Y:S02]  /*01d0*/  @!P1 R2UR UR11, R6 ;  /* 0x00000000060b92ca */ /* 0x000fe400000e0000 */
[----:B0-----:R-:W-:-:S11]  /*01e0*/  ISETP.LE.U32.AND P3, PT, R4, UR10, PT ;  /* 0x0000000a04007c0c */ /* 0x001fd6000bf63070 */
[----:B------:R-:W-:-:S04]  /*01f0*/  UISETP.LT.AND UP0, UPT, UR11, 0x40, UPT ;  /* 0x000000400b00788c */ /* 0x000fc8000bf01270 */
[----:B------:R-:W-:-:S04]  /*0200*/  USEL UR4, UR11, 0x40, UP0 ;  /* 0x000000400b047887 */ /* 0x000fc80008000000 */
[----:B------:R-:W-:-:S06]  /*0210*/  USHF.L.U32 UR6, UR4, 0x1, URZ ;  /* 0x0000000104067899 */ /* 0x000fcc00080006ff */
[----:B------:R-:W-:Y:S01]  /*0220*/  IMAD R5, RZ, RZ, -UR6 ;  /* 0x80000006ff057e24 */ /* 0x000fe2000f8e02ff */
[----:B------:R-:W-:Y:S02]  /*0230*/  ISETP.NE.U32.AND P2, PT, RZ, UR6, PT ;  /* 0x00000006ff007c0c */ /* 0x000fe4000bf45070 */
[----:B------:R-:W0:Y:S08]  /*0240*/  I2F.U32.RP R0, UR6 ;  /* 0x0000000600007d06 */ /* 0x000e300008209000 */
[----:B0-----:R-:W0:Y:S02]  /*0250*/  MUFU.RCP R0, R0 ;  /* 0x0000000000007308 */ /* 0x001e240000001000 */
[----:B0-----:R-:W-:-:S06]  /*0260*/  VIADD R2, R0, 0xffffffe ;  /* 0x0ffffffe00027836 */ /* 0x001fcc0000000000 */
        /* <DEDUP_REMOVED lines=12> */
[----:B------:R-:W-:Y:S01]  /*0330*/  IMAD.SHL.U32 R0, R8, 0x4, RZ ;  /* 0x0000000408007824 */ /* 0x000fe200078e00ff */
[----:B------:R-:W-:Y:S01]  /*0340*/  MOV R6, 0x420 ;  /* 0x0000042000067802 */ /* 0x000fe20000000f00 */
[----:B------:R-:W-:-:S03]  /*0350*/  @P0 VIADD R40, R40, 0x1 ;  /* 0x0000000128280836 */ /* 0x000fc60000000000 */
[----:B------:R1:W-:Y:S02]  /*0360*/  STL [R1], R0 ;  /* 0x0000000001007387 */ /* 0x0003e40000100800 */
[----:B------:R-:W-:Y:S02]  /*0370*/  @P1 IADD3 R40, PT, PT, R40, 0x1, RZ ;  /* 0x0000000128281810 */ /* 0x000fe40007ffe0ff */
[----:B------:R-:W-:-:S05]  /*0380*/  @!P2 LOP3.LUT R40, RZ, UR6, RZ, 0x33, !PT ;  /* 0x00000006ff28ac12 */ /* 0x000fca000f8e33ff */
[----:B------:R-:W-:Y:S02]  /*0390*/  IMAD.MOV R39, RZ, RZ, -R40 ;  /* 0x000000ffff277224 */ /* 0x000fe400078e0a28 */
[----:B0-----:R-:W-:Y:S01]  /*03a0*/  VIADD R2, R8, UR4 ;  /* 0x0000000408027c36 */ /* 0x001fe20008000000 */
[----:B------:R-:W-:Y:S01]  /*03b0*/  ULOP3.LUT UR5, UR4, 0xffff, URZ, 0xc0, !UPT ;  /* 0x0000ffff04057892 */ /* 0x000fe2000f8ec0ff */
[----:B------:R-:W-:-:S03]  /*03c0*/  IMAD R39, R39, UR6, R8 ;  /* 0x0000000627277c24 */ /* 0x000fc6000f8e0208 */
[----:B------:R-:W-:Y:S02]  /*03d0*/  LOP3.LUT R2, R2, 0x7ff, RZ, 0x3c, !PT ;  /* 0x000007ff02027812 */ /* 0x000fe400078e3cff */
[----:B------:R-:W-:Y:S02]  /*03e0*/  SHF.R.U32.HI R39, RZ, 0x1, R39 ;  /* 0x00000001ff277819 */ /* 0x000fe40000011627 */
[----:B------:R-:W-:Y:S02]  /*03f0*/  LOP3.LUT R5, R2, 0xffff, RZ, 0xc0, !PT ;  /* 0x0000ffff02057812 */ /* 0x000fe400078ec0ff */
[----:B-1----:R-:W-:-:S07]  /*0400*/  LOP3.LUT R20, R39, 0xf, RZ, 0xc0, !PT ;  /* 0x0000000f27147812 */ /* 0x002fce00078ec0ff */
[----:B------:R-:W-:Y:S05]  /*0410*/  CALL.REL.NOINC `($__internal_537_$__cuda_sm20_div_u16) ;  /* 0x0000003c00b07944 */ /* 0x000fea0003c00000 */
[----:B------:R-:W2:Y:S01]  /*0420*/  LDL.LU R0, [R1+0x4] ;  /* 0x0000040001007983 */ /* 0x000ea20000300800 */
[----:B------:R-:W-:Y:S01]  /*0430*/  BSSY.RECONVERGENT B0, `(.L_x_27228) ;  /* 0x0000013000007945 */ /* 0x000fe20003800200 */
[----:B------:R-:W0:Y:S01]  /*0440*/  S2R R5, SR_TID.X ;  /* 0x0000000000057919 */ /* 0x000e220000002100 */
[----:B--2---:R-:W-:Y:S02]  /*0450*/  LOP3.LUT R7, R0, 0x3, RZ, 0xc0, !PT ;  /* 0x0000000300077812 */ /* 0x004fe400078ec0ff */
[----:B0-----:R-:W-:Y:S02]  /*0460*/  MOV R0, R5 ;  /* 0x0000000500007202 */ /* 0x001fe40000000f00 */
        /* <DEDUP_REMOVED lines=8> */
.L_x_27230:
[----:B------:R-:W-:Y:S01]  /*04f0*/  LEA R4, R0, R3, 0x2 ;  /* 0x0000000300047211 */ /* 0x000fe200078e10ff */
[----:B------:R-:W-:Y:S02]  /*0500*/  VIADD R2, R2, 0x1 ;  /* 0x0000000102027836 */ /* 0x000fe40000000000 */
[----:B------:R-:W-:Y:S02]  /*0510*/  VIADD R0, R0, UR4 ;  /* 0x0000000400007c36 */ /* 0x000fe40008000000 */
[----:B------:R0:W-:Y:S01]  /*0520*/  STS [R4], RZ ;  /* 0x000000ff04007388 */ /* 0x0001e20000000800 */
[----:B------:R-:W-:-:S04]  /*0530*/  LOP3.LUT R5, R2, R7, RZ, 0x3c, !PT ;  /* 0x0000000702057212 */ /* 0x000fc800078e3cff */
[----:B------:R-:W-:-:S13]  /*0540*/  ISETP.NE.AND P0, PT, R5, 0x2, PT ;  /* 0x000000020500780c */ /* 0x000fda0003f05270 */
[----:B0-----:R-:W-:Y:S05]  /*0550*/  @P0 BRA `(.L_x_27230) ;  /* 0xfffffffc00e40947 */ /* 0x001fea000383ffff */
.L_x_27229:
[----:B------:R-:W-:Y:S05]  /*0560*/  BSYNC.RECONVERGENT B0 ;  /* 0x0000000000007941 */ /* 0x000fea0003800200 */
.L_x_27228:
[----:B------:R-:W0:Y:S01]  /*0570*/  S2UR UR7, SR_CgaCtaId ;  /* 0x00000000000779c3 */ /* 0x000e220000008800 */
[----:B------:R-:W-:Y:S01]  /*0580*/  UMOV UR5, 0x400 ;  /* 0x0000040000057882 */ /* 0x000fe20000000000 */
[----:B------:R-:W-:Y:S01]  /*0590*/  BSSY.RECONVERGENT B0, `(.L_x_27231) ;  /* 0x000000e000007945 */ /* 0x000fe20003800200 */
[----:B------:R-:W-:Y:S02]  /*05a0*/  UIADD3 UR5, UPT, UPT, UR5, 0x1880, URZ ;  /* 0x0000188005057890 */ /* 0x000fe4000fffe0ff */
[----:B------:R-:W-:Y:S02]  /*05b0*/  USHF.L.U32 UR4, UR4, 0x2, URZ ;  /* 0x0000000204047899 */ /* 0x000fe400080006ff */
[----:B0-----:R-:W-:-:S12]  /*05c0*/  ULEA UR5, UR7, UR5, 0x18 ;  /* 0x0000000507057291 */ /* 0x001fd8000f8ec0ff */
.L_x_27232:
        /* <DEDUP_REMOVED lines=11> */
.L_x_27231:
[----:B------:R-:W2:Y:S01]  /*0680*/  LDL R5, [R1] ;  /* 0x0000000001057983 */ /* 0x000ea20000100800 */
[----:B------:R-:W-:Y:S01]  /*0690*/  MOV R6, 0x710 ;  /* 0x0000071000067802 */ /* 0x000fe20000000f00 */
[----:B------:R-:W-:Y:S02]  /*06a0*/  ULOP3.LUT UR5, UR4, 0xffff, URZ, 0xc0, !UPT ;  /* 0x0000ffff04057892 */ /* 0x000fe4000f8ec0ff */
[----:B--2---:R-:W-:-:S04]  /*06b0*/  VIADD R0, R5, UR4 ;  /* 0x0000000405007c36 */ /* 0x004fc80008000000 */
[----:B------:R-:W-:-:S05]  /*06c0*/  IMAD.MOV R0, RZ, RZ, -R0 ;  /* 0x000000ffff007224 */ /* 0x000fca00078e0a00 */
[----:B------:R-:W-:-:S04]  /*06d0*/  PRMT R0, R0, 0x7710, RZ ;  /* 0x0000771000007816 */ /* 0x000fc800000000ff */
[----:B------:R-:W-:-:S04]  /*06e0*/  IADD3 R0, PT, PT, R0, 0x3ff, RZ ;  /* 0x000003ff00007810 */ /* 0x000fc80007ffe0ff */
[----:B------:R-:W-:-:S07]  /*06f0*/  LOP3.LUT R5, R0, 0xffff, RZ, 0xc0, !PT ;  /* 0x0000ffff00057812 */ /* 0x000fce00078ec0ff */
[----:B0-----:R-:W-:Y:S05]  /*0700*/  CALL.REL.NOINC `($__internal_537_$__cuda_sm20_div_u16) ;  /* 0x0000003800f47944 */ /* 0x001fea0003c00000 */
[----:B------:R-:W0:Y:S01]  /*0710*/  LDC R21, c[0x0][0x3ac] ;  /* 0x0000eb00ff157b82 */ /* 0x000e220000000800 */
[C---:B------:R-:W-:Y:S01]  /*0720*/  VIADD R37, R20.reuse, 0x2 ;  /* 0x0000000214257836 */ /* 0x040fe20000000000 */
[C---:B------:R-:W-:Y:S01]  /*0730*/  IADD3 R33, PT, PT, R20.reuse, 0x4, RZ ;  /* 0x0000000414217810 */ /* 0x040fe20007ffe0ff */
        /* <DEDUP_REMOVED lines=36> */
[----:B-1----:R-:W-:Y:S01]  /*0980*/  IMAD.SHL.U32 R42, R2, 0x10, RZ ;  /* 0x00000010022a7824 */ /* 0x002fe200078e00ff */
[-C--:B------:R-:W-:Y:S01]  /*0990*/  ISETP.GE.AND P2, PT, R36, R21.reuse, PT ;  /* 0x000000152400720c */ /* 0x080fe20003f46270 */
[----:B------:R-:W-:Y:S01]  /*09a0*/  IMAD.IADD R33, R33, 0x1, -R0 ;  /* 0x0000000121217824 */ /* 0x000fe200078e0a00 */
[----:B------:R-:W-:Y:S01]  /*09b0*/  SEL R0, R21, RZ, P1 ;  /* 0x000000ff15007207 */ /* 0x000fe20000800000 */
[----:B------:R-:W-:Y:S01]  /*09c0*/  VIADD R2, R39, 0x2 ;  /* 0x0000000227027836 */ /* 0x000fe20000000000 */
[----:B------:R-:W-:Y:S01]  /*09d0*/  SEL R3, R21, RZ, P0 ;  /* 0x000000ff15037207 */ /* 0x000fe20000000000 */
[----:B------:R-:W-:Y:S01]  /*09e0*/  UPRMT UR7, UR6, 0x9910, URZ ;  /* 0x0000991006077896 */ /* 0x000fe200080000ff */
        /* <DEDUP_REMOVED lines=35> */
[----:B------:R-:W-:Y:S02]  /*0c20*/  LOP3.LUT R42, R42, 0x10, RZ, 0xc0, !PT ;  /* 0x000000102a2a7812 */ /* 0x000fe400078ec0ff */
[----:B------:R-:W-:-:S02]  /*0c30*/  LOP3.LUT R0, R0, 0xf, RZ, 0xc0, !PT ;  /* 0x0000000f00007812 */ /* 0x000fc400078ec0ff */
[----:B------:R-:W-:Y:S02]  /*0c40*/  LOP3.LUT R2, R2, 0xf, RZ, 0xc0, !PT ;  /* 0x0000000f02027812 */ /* 0x000fe400078ec0ff */
[----:B------:R-:W-:Y:S01]  /*0c50*/  LOP3.LUT R3, R3, 0xf, RZ, 0xc0, !PT ;  /* 0x0000000f03037812 */ /* 0x000fe200078ec0ff */
[C---:B------:R-:W-:Y:S01]  /*0c60*/  IMAD.IADD R14, R42.reuse, 0x1, R0 ;  /* 0x000000012a0e7824 */ /* 0x040fe200078e0200 */
[----:B------:R-:W-:Y:S01]  /*0c70*/  LOP3.LUT R5, R5, 0xf, RZ, 0xc0, !PT ;  /* 0x0000000f05057812 */ /* 0x000fe200078ec0ff */
[----:B------:R-:W-:Y:S01]  /*0c80*/  IMAD.IADD R13, R42, 0x1, R2 ;  /* 0x000000012a0d7824 */ /* 0x000fe200078e0202 */
[----:B------:R-:W-:Y:S01]  /*0c90*/  LOP3.LUT R6, R6, 0xf, RZ, 0xc0, !PT ;  /* 0x0000000f06067812 */ /* 0x000fe200078ec0ff */
[----:B------:R-:W-:Y:S01]  /*0ca0*/  IMAD.IADD R12, R42, 0x1, R3 ;  /* 0x000000012a0c7824 */ /* 0x000fe200078e0203 */
[----:B------:R-:W-:Y:S02]  /*0cb0*/  SEL R21, R21, RZ, P0 ;  /* 0x000000ff15157207 */ /* 0x000fe40000000000 */
[----:B------:R-:W-:-:S02]  /*0cc0*/  LOP3.LUT R4, R4, 0xf, RZ, 0xc0, !PT ;  /* 0x0000000f04047812 */ /* 0x000fc400078ec0ff */
        /* <DEDUP_REMOVED lines=18> */
[----:B------:R-:W-:-:S02]  /*0df0*/  IADD3 R19, PT, PT, R42, R19, RZ ;  /* 0x000000132a137210 */ /* 0x000fc40007ffe0ff */
[C---:B------:R-:W-:Y:S02]  /*0e00*/  IADD3 R7, PT, PT, R42.reuse, R34, RZ ;  /* 0x000000222a077210 */ /* 0x040fe40007ffe0ff */
[----:B------:R-:W-:Y:S02]  /*0e10*/  IADD3 R3, PT, PT, R42, R17, RZ ;  /* 0x000000112a037210 */ /* 0x000fe40007ffe0ff */
[----:B------:R-:W-:-:S07]  /*0e20*/  MOV R43, 0xe40 ;  /* 0x00000e40002b7802 */ /* 0x000fce0000000f00 */
[----:B------:R-:W-:Y:S05]  /*0e30*/  CALL.REL.NOINC `($__internal_536_$__cuda_sm20_div_s16) ;  /* 0x0000003000c07944 */ /* 0x000fea0003c00000 */
        /* <DEDUP_REMOVED lines=16> */
.L_x_27277:
[----:B--2---:R-:W2:Y:S01]  /*0f40*/  LDL R46, [R1+0x4] ;  /* 0x00000400012e7983 */ /* 0x004ea20000100800 */
[----:B------:R-:W0:Y:S03]  /*0f50*/  LDC R41, c[0x0][0x388] ;  /* 0x0000e200ff297b82 */ /* 0x000e260000000800 */
[----:B---3--:R-:W3:Y:S01]  /*0f60*/  LDL R45, [R1] ;  /* 0x00000000012d7983 */ /* 0x008ee20000100800 */
[----:B------:R-:W-:Y:S01]  /*0f70*/  BSSY.RECONVERGENT B0, `(.L_x_27233) ;  /* 0x000003a000007945 */ /* 0x000fe20003800200 */
[----:B------:R-:W-:Y:S01]  /*0f80*/  PLOP3.LUT P1, PT, P0, PT, PT, 0x80, 0x8 ;  /* 0x000000000008781c */ /* 0x000fe2000072f070 */
[----:B-1----:R-:W1:Y:S01]  /*0f90*/  S2R R35, SR_CTAID.X ;  /* 0x0000000000237919 */ /* 0x002e620000002500 */
[----:B------:R-:W1:Y:S02]  /*0fa0*/  S2R R66, SR_CTAID.Z ;  /* 0x0000000000427919 */ /* 0x000e640000002700 */
[----:B-1----:R-:W-:-:S05]  /*0fb0*/  LEA R34, R35, R66, 0x5 ;  /* 0x0000004223227211 */ /* 0x002fca00078e28ff */
[----:B------:R-:W-:Y:S01]  /*0fc0*/  IMAD.SHL.U32 R34, R34, 0x40, RZ ;  /* 0x0000004022227824 */ /* 0x000fe200078e00ff */
[C---:B--2---:R-:W-:Y:S02]  /*0fd0*/  LOP3.LUT R42, R46.reuse, 0xffff, RZ, 0xc0, !PT ;  /* 0x0000ffff2e2a7812 */ /* 0x044fe400078ec0ff */
[----:B------:R-:W-:Y:S02]  /*0fe0*/  LOP3.LUT R35, R46, 0xffff, RZ, 0xc0, !PT ;  /* 0x0000ffff2e237812 */ /* 0x000fe400078ec0ff */
[----:B------:R-:W-:Y:S01]  /*0ff0*/  LOP3.LUT R42, R42, 0x3, RZ, 0xc0, !PT ;  /* 0x000000032a2a7812 */ /* 0x000fe200078ec0ff */
[----:B---3--:R-:W-:Y:S01]  /*1000*/  IMAD.MOV.U32 R47, RZ, RZ, R45 ;  /* 0x000000ffff2f7224 */ /* 0x008fe200078e002d */
[----:B------:R-:W-:Y:S01]  /*1010*/  ISETP.GE.U32.AND P3, PT, R35, 0x2, PT ;  /* 0x000000022300780c */ /* 0x000fe20003f66070 */
[----:B0-----:R-:W-:Y:S01]  /*1020*/  IMAD R35, R41, UR10, R34 ;  /* 0x0000000a29237c24 */ /* 0x001fe2000f8e0222 */
[----:B------:R-:W-:-:S03]  /*1030*/  ISETP.NE.AND P2, PT, R42, 0x2, PT ;  /* 0x000000022a00780c */ /* 0x000fc60003f45270 */
[----:B------:R-:W-:-:S10]  /*1040*/  IMAD.IADD R35, R35, 0x1, R64 ;  /* 0x0000000123237824 */ /* 0x000fd400078e0240 */
[----:B----4-:R-:W-:Y:S05]  /*1050*/  @!P2 BRA `(.L_x_27234) ;  /* 0x0000000000aca947 */ /* 0x010fea0003800000 */
        /* <DEDUP_REMOVED lines=20> */
[----:B------:R-:W-:Y:S01]  /*11a0*/  LOP3.LUT R42, R46, 0xffff, RZ, 0xc0, !PT ;  /* 0x0000ffff2e2a7812 */ /* 0x000fe200078ec0ff */
[----:B------:R-:W1:Y:S01]  /*11b0*/  LDCU UR4, c[0x0][0x3ac] ;  /* 0x00007580ff0477ac */ /* 0x000e620008000800 */
[----:B------:R-:W-:Y:S02]  /*11c0*/  SHF.R.U32.HI R46, RZ, 0x5, R47 ;  /* 0x00000005ff2e7819 */ /* 0x000fe4000001162f */
[----:B------:R-:W-:-:S13]  /*11d0*/  LOP3.LUT P0, RZ, R42, 0x3, RZ, 0xc0, !PT ;  /* 0x000000032aff7812 */ /* 0x000fda000780c0ff */
[----:B------:R-:W-:Y:S02]  /*11e0*/  @P0 IADD3 R42, PT, PT, R41, R45, R41 ;  /* 0x0000002d292a0210 */ /* 0x000fe40007ffe029 */
[----:B------:R-:W-:Y:S02]  /*11f0*/  LOP3.LUT R45, R47, 0x1c, RZ, 0xc0, !PT ;  /* 0x0000001c2f2d7812 */ /* 0x000fe400078ec0ff */
[----:B0-----:R-:W-:Y:S02]  /*1200*/  @P0 LOP3.LUT R48, R42, 0x1c, RZ, 0xc0, !PT ;  /* 0x0000001c2a300812 */ /* 0x001fe400078ec0ff */
[----:B------:R-:W-:Y:S01]  /*1210*/  @P0 SHF.R.U32.HI R49, RZ, 0x5, R42 ;  /* 0x00000005ff310819 */ /* 0x000fe2000001162a */
[----:B-1----:R-:W-:-:S04]  /*1220*/  IMAD R46, R46, UR4, R45 ;  /* 0x000000042e2e7c24 */ /* 0x002fc8000f8e022d */
[----:B------:R-:W-:Y:S02]  /*1230*/  @P0 IMAD R48, R49, UR4, R48 ;  /* 0x0000000431300c24 */ /* 0x000fe4000f8e0230 */
[----:B------:R-:W-:-:S03]  /*1240*/  IMAD.IADD R53, R35, 0x1, R46 ;  /* 0x0000000123357824 */ /* 0x000fc600078e022e */
[----:B------:R-:W-:Y:S01]  /*1250*/  @P0 IADD3 R49, PT, PT, R35, R48, RZ ;  /* 0x0000003023310210 */ /* 0x000fe20007ffe0ff */
[----:B------:R-:W-:-:S04]  /*1260*/  IMAD.WIDE R52, R53, 0x4, R54 ;  /* 0x0000000435347825 */ /* 0x000fc800078e0236 */
[----:B------:R-:W-:Y:S02]  /*1270*/  @P0 IMAD.WIDE R48, R49, 0x4, R54 ;  /* 0x0000000431300825 */ /* 0x000fe400078e0236 */
[----:B------:R-:W2:Y:S04]  /*1280*/  LDG.E.128 R52, desc[UR8][R52.64] ;  /* 0x0000000834347981 */ /* 0x000ea8000c1e1d00 */
[----:B------:R-:W3:Y:S01]  /*1290*/  @P0 LDG.E.128 R48, desc[UR8][R48.64] ;  /* 0x0000000830300981 */ /* 0x000ee2000c1e1d00 */
[----:B------:R-:W0:Y:S01]  /*12a0*/  LDC R45, c[0x0][0x360] ;  /* 0x0000d800ff2d7b82 */ /* 0x000e220000000800 */
[----:B------:R-:W-:Y:S01]  /*12b0*/  IMAD.IADD R47, R47, 0x1, R41 ;  /* 0x000000012f2f7824 */ /* 0x000fe200078e0229 */
[----:B------:R-:W-:Y:S01]  /*12c0*/  @P0 IADD3 R47, PT, PT, R42, R41, RZ ;  /* 0x000000292a2f0210 */ /* 0x000fe20007ffe0ff */
[----:B0-----:R-:W-:-:S04]  /*12d0*/  IMAD R34, R45, 0x10, R34 ;  /* 0x000000102d227824 */ /* 0x001fc800078e0222 */
[----:B------:R-:W-:Y:S01]  /*12e0*/  @P0 IMAD R45, R45, 0x10, R34 ;  /* 0x000000102d2d0824 */ /* 0x000fe200078e0222 */
[----:B--2---:R1:W-:Y:S04]  /*12f0*/  STS.128 [R34], R52 ;  /* 0x0000003422007388 */ /* 0x0043e80000000c00 */
[----:B---3--:R1:W-:Y:S02]  /*1300*/  @P0 STS.128 [R45], R48 ;  /* 0x000000302d000388 */ /* 0x0083e40000000c00 */
.L_x_27234:
[----:B------:R-:W-:Y:S05]  /*1310*/  BSYNC.RECONVERGENT B0 ;  /* 0x0000000000007941 */ /* 0x000fea0003800200 */
.L_x_27233:
[----:B------:R-:W-:Y:S04]  /*1320*/  BSSY.RECONVERGENT B0, `(.L_x_27235) ;  /* 0x0000036000007945 */ /* 0x000fe80003800200 */
[----:B------:R-:W-:Y:S05]  /*1330*/  @!P3 BRA `(.L_x_27236) ;  /* 0x0000000000d0b947 */ /* 0x000fea0003800000 */
[----:B------:R-:W2:Y:S01]  /*1340*/  S2UR UR7, SR_CgaCtaId ;  /* 0x00000000000779c3 */ /* 0x000ea20000008800 */
[----:B------:R-:W-:Y:S02]  /*1350*/  UMOV UR4, 0x400 ;  /* 0x0000040000047882 */ /* 0x000fe40000000000 */
[----:B------:R-:W-:-:S05]  /*1360*/  UIADD3 UR4, UPT, UPT, UR4, 0x880, URZ ;  /* 0x0000088004047890 */ /* 0x000fca000fffe0ff */
[----:B------:R-:W3:Y:S08]  /*1370*/  LDC R41, c[0x0][0x360] ;  /* 0x0000d800ff297b82 */ /* 0x000ef00000000800 */
[----:B------:R-:W0:Y:S01]  /*1380*/  LDC R42, c[0x0][0x360] ;  /* 0x0000d800ff2a7b82 */ /* 0x000e220000000800 */
[----:B--2---:R-:W-:-:S06]  /*1390*/  ULEA UR4, UR7, UR4, 0x18 ;  /* 0x0000000407047291 */ /* 0x004fcc000f8ec0ff */
[----:B------:R-:W-:Y:S01]  /*13a0*/  LEA R46, R47, UR4, 0x2 ;  /* 0x000000042f2e7c11 */ /* 0x000fe2000f8e10ff */
[----:B---3--:R-:W-:-:S04]  /*13b0*/  IMAD.SHL.U32 R41, R41, 0x4, RZ ;  /* 0x0000000429297824 */ /* 0x008fc800078e00ff */
[----:B-1----:R-:W-:Y:S02]  /*13c0*/  IMAD.IADD R45, R47, 0x1, R41 ;  /* 0x000000012f2d7824 */ /* 0x002fe400078e0229 */
[C-C-:B0-----:R-:W-:Y:S02]  /*13d0*/  IMAD R34, R42.reuse, 0xc, R47.reuse ;  /* 0x0000000c2a227824 */ /* 0x141fe400078e022f */
[----:B------:R-:W-:-:S07]  /*13e0*/  IMAD R42, R42, 0x8, R47 ;  /* 0x000000082a2a7824 */ /* 0x000fce00078e022f */
.L_x_27237:
[----:B--2---:R-:W0:Y:S01]  /*13f0*/  LDC.64 R48, c[0x0][0x390] ;  /* 0x0000e400ff307b82 */ /* 0x004e220000000a00 */
[----:B------:R-:W-:Y:S02]  /*1400*/  LOP3.LUT R54, R45, 0x1c, RZ, 0xc0, !PT ;  /* 0x0000001c2d367812 */ /* 0x000fe400078ec0ff */
[----:B------:R-:W-:Y:S02]  /*1410*/  LOP3.LUT R52, R47, 0x1c, RZ, 0xc0, !PT ;  /* 0x0000001c2f347812 */ /* 0x000fe400078ec0ff */
[----:B------:R-:W-:Y:S01]  /*1420*/  SHF.R.U32.HI R57, RZ, 0x5, R45 ;  /* 0x00000005ff397819 */ /* 0x000fe2000001162d */
[C---:B------:R-:W-:Y:S01]  /*1430*/  IMAD.IADD R54, R35.reuse, 0x1, R54 ;  /* 0x0000000123367824 */ /* 0x040fe200078e0236 */
[----:B------:R-:W-:Y:S02]  /*1440*/  SHF.R.U32.HI R50, RZ, 0x5, R47 ;  /* 0x00000005ff327819 */ /* 0x000fe4000001162f */
[----:B------:R-:W-:Y:S01]  /*1450*/  IADD3 R51, PT, PT, R35, R52, RZ ;  /* 0x0000003423337210 */ /* 0x000fe20007ffe0ff */
[----:B------:R-:W-:Y:S01]  /*1460*/  IMAD R57, R57, UR12, R54 ;  /* 0x0000000c39397c24 */ /* 0x000fe2000f8e0236 */
[----:B------:R-:W-:-:S02]  /*1470*/  LOP3.LUT R52, R42, 0x1c, RZ, 0xc0, !PT ;  /* 0x0000001c2a347812 */ /* 0x000fc400078ec0ff */
[----:B------:R-:W-:Y:S01]  /*1480*/  LOP3.LUT R54, R34, 0x1c, RZ, 0xc0, !PT ;  /* 0x0000001c22367812 */ /* 0x000fe200078ec0ff */
[----:B------:R-:W-:Y:S01]  /*1490*/  IMAD R51, R50, UR12, R51 ;  /* 0x0000000c32337c24 */ /* 0x000fe2000f8e0233 */
[----:B------:R-:W-:Y:S01]  /*14a0*/  SHF.R.U32.HI R53, RZ, 0x5, R42 ;  /* 0x00000005ff357819 */ /* 0x000fe2000001162a */
[----:B------:R-:W-:Y:S01]  /*14b0*/  IMAD.IADD R52, R35, 0x1, R52 ;  /* 0x0000000123347824 */ /* 0x000fe200078e0234 */
[----:B------:R-:W-:-:S03]  /*14c0*/  SHF.R.U32.HI R50, RZ, 0x5, R34 ;  /* 0x00000005ff327819 */ /* 0x000fc60000011622 */
[----:B------:R-:W-:Y:S02]  /*14d0*/  IMAD R53, R53, UR12, R52 ;  /* 0x0000000c35357c24 */ /* 0x000fe4000f8e0234 */
[----:B0-----:R-:W-:-:S04]  /*14e0*/  IMAD.WIDE R60, R51, 0x4, R48 ;  /* 0x00000004333c7825 */ /* 0x001fc800078e0230 */
[----:B------:R-:W-:Y:S02]  /*14f0*/  IMAD.IADD R51, R35, 0x1, R54 ;  /* 0x0000000123337824 */ /* 0x000fe400078e0236 */
[----:B------:R-:W-:Y:S01]  /*1500*/  IMAD.WIDE R56, R57, 0x4, R48 ;  /* 0x0000000439387825 */ /* 0x000fe200078e0230 */
[----:B------:R-:W2:Y:S03]  /*1510*/  LDG.E.128 R60, desc[UR8][R60.64] ;  /* 0x000000083c3c7981 */ /* 0x000ea6000c1e1d00 */
[----:B------:R-:W-:Y:S02]  /*1520*/  IMAD R50, R50, UR12, R51 ;  /* 0x0000000c32327c24 */ /* 0x000fe4000f8e0233 */
[--C-:B------:R-:W-:Y:S01]  /*1530*/  IMAD.WIDE R52, R53, 0x4, R48.reuse ;  /* 0x0000000435347825 */ /* 0x100fe200078e0230 */
[----:B------:R-:W3:Y:S03]  /*1540*/  LDG.E.128 R56, desc[UR8][R56.64] ;  /* 0x0000000838387981 */ /* 0x000ee6000c1e1d00 */
[----:B------:R-:W-:-:S02]  /*1550*/  IMAD.WIDE R48, R50, 0x4, R48 ;  /* 0x0000000432307825 */ /* 0x000fc400078e0230 */
[----:B------:R-:W4:Y:S04]  /*1560*/  LDG.E.128 R52, desc[UR8][R52.64] ;  /* 0x0000000834347981 */ /* 0x000f28000c1e1d00 */
[----:B------:R-:W5:Y:S01]  /*1570*/  LDG.E.128 R48, desc[UR8][R48.64] ;  /* 0x0000000830307981 */ /* 0x000f62000c1e1d00 */
[----:B------:R-:W0:Y:S01]  /*1580*/  LDC R65, c[0x0][0x360] ;  /* 0x0000d800ff417b82 */ /* 0x000e220000000800 */
[----:B------:R-:W-:-:S04]  /*1590*/  IADD3 R68, PT, PT, R41, R47, R41 ;  /* 0x0000002f29447210 */ /* 0x000fc80007ffe029 */
[----:B------:R-:W-:-:S04]  /*15a0*/  IADD3 R47, PT, PT, R41, R68, R41 ;  /* 0x00000044292f7210 */ /* 0x000fc80007ffe029 */
[----:B------:R-:W-:Y:S02]  /*15b0*/  ISETP.GE.U32.AND P0, PT, R47, 0x400, PT ;  /* 0x000004002f00780c */ /* 0x000fe40003f06070 */
[C---:B0-----:R-:W-:Y:S01]  /*15c0*/  LEA R67, R65.reuse, R46, 0x4 ;  /* 0x0000002e41437211 */ /* 0x041fe200078e20ff */
[C---:B------:R-:W-:Y:S01]  /*15d0*/  IMAD R69, R65.reuse, 0x20, R46 ;  /* 0x0000002041457824 */ /* 0x040fe200078e022e */
[C---:B------:R-:W-:Y:S01]  /*15e0*/  LEA R45, R65.reuse, R45, 0x4 ;  /* 0x0000002d412d7211 */ /* 0x040fe200078e20ff */
[C---:B------:R-:W-:Y:S02]  /*15f0*/  IMAD R34, R65.reuse, 0x10, R34 ;  /* 0x0000001041227824 */ /* 0x040fe400078e0222 */
[C---:B------:R-:W-:Y:S01]  /*1600*/  IMAD R42, R65.reuse, 0x10, R42 ;  /* 0x00000010412a7824 */ /* 0x040fe200078e022a */
[----:B--2---:R-:W-:Y:S04]  /*1610*/  STS.128 [R46], R60 ;  /* 0x0000003c2e007388 */ /* 0x004fe80000000c00 */
[----:B---3--:R0:W-:Y:S04]  /*1620*/  STS.128 [R67], R56 ;  /* 0x0000003843007388 */ /* 0x0081e80000000c00 */
[----:B----4-:R2:W-:Y:S01]  /*1630*/  STS.128 [R69], R52 ;  /* 0x0000003445007388 */ /* 0x0105e20000000c00 */
[----:B0-----:R-:W-:-:S02]  /*1640*/  IMAD R58, R65, 0x30, R46 ;  /* 0x00000030413a7824 */ /* 0x001fc400078e022e */
[----:B------:R-:W-:-:S03]  /*1650*/  IMAD R46, R65, 0x40, R46 ;  /* 0x00000040412e7824 */ /* 0x000fc600078e022e */
[----:B-----5:R2:W-:Y:S01]  /*1660*/  STS.128 [R58], R48 ;  /* 0x000000303a007388 */ /* 0x0205e20000000c00 */
[----:B------:R-:W-:Y:S05]  /*1670*/  @!P0 BRA `(.L_x_27237) ;  /* 0xfffffffc005c8947 */ /* 0x000fea000383ffff */
.L_x_27236:
[----:B------:R-:W-:Y:S05]  /*1680*/  BSYNC.RECONVERGENT B0 ;  /* 0x0000000000007941 */ /* 0x000fea0003800200 */
.L_x_27235:
[----:B------:R-:W-:Y:S02]  /*1690*/  IMAD R42, R66, 0x40, R64 ;  /* 0x00000040422a7824 */ /* 0x000fe400078e0240 */
[----:B------:R-:W-:-:S07]  /*16a0*/  IMAD.MOV.U32 R41, RZ, RZ, RZ ;  /* 0x000000ffff297224 */ /* 0x000fce00078e00ff */
.L_x_27276:
[----:B01----:R-:W0:Y:S02]  /*16b0*/  S2R R34, SR_TID.X ;  /* 0x0000000000227919 */ /* 0x003e240000002100 */
[----:B0-----:R-:W-:Y:S02]  /*16c0*/  LOP3.LUT R35, R34, 0xf, RZ, 0xc0, !PT ;  /* 0x0000000f22237812 */ /* 0x001fe400078ec0ff */
[----:B------:R-:W-:Y:S02]  /*16d0*/  SHF.R.U32.HI R34, RZ, 0x4, R34 ;  /* 0x00000004ff227819 */ /* 0x000fe40000011622 */
[----:B--2---:R-:W-:-:S03]  /*16e0*/  IADD3 R48, PT, PT, R35, R41, RZ ;  /* 0x0000002923307210 */ /* 0x004fc60007ffe0ff */
[----:B---34-:R-:W-:-:S07]  /*16f0*/  IMAD.MOV.U32 R46, RZ, RZ, R34 ;  /* 0x000000ffff2e7224 */ /* 0x018fce00078e0022 */
.L_x_27238:
[----:B0-----:R-:W0:Y:S01]  /*1700*/  LDC.64 R34, c[0x0][0x398] ;  /* 0x0000e600ff227b82 */ /* 0x001e220000000a00 */
        /* <DEDUP_REMOVED lines=17> */
.L_x_27275:
[----:B------:R-:W0:Y:S01]  /*1820*/  S2R R45, SR_TID.X ;  /* 0x00000000002d7919 */ /* 0x000e220000002100 */
[----:B------:R-:W-:Y:S01]  /*1830*/  IMAD.U32 R35, RZ, RZ, UR11 ;  /* 0x0000000bff237e24 */ /* 0x000fe2000f8e00ff */
[C---:B------:R-:W-:Y:S01]  /*1840*/  IADD3 R63, PT, PT, R39.reuse, R64, RZ ;  /* 0x00000040273f7210 */ /* 0x040fe20007ffe0ff */
[C---:B------:R-:W-:Y:S01]  /*1850*/  VIADD R48, R39.reuse, 0xb ;  /* 0x0000000b27307836 */ /* 0x040fe20000000000 */
[----:B-1----:R-:W1:Y:S01]  /*1860*/  S2R R34, SR_CgaCtaId ;  /* 0x0000000000227919 */ /* 0x002e620000008800 */
[----:B------:R-:W-:Y:S01]  /*1870*/  MOV R46, 0x400 ;  /* 0x00000400002e7802 */ /* 0x000fe20000000f00 */
[----:B------:R-:W-:Y:S01]  /*1880*/  VIADD R61, R39, 0x1 ;  /* 0x00000001273d7836 */ /* 0x000fe20000000000 */
[----:B------:R-:W-:Y:S01]  /*1890*/  VIMNMX R35, PT, PT, R35, 0x40, PT ;  /* 0x0000004023237848 */ /* 0x000fe20003fe0100 */
[C---:B------:R-:W-:Y:S01]  /*18a0*/  VIADD R60, R39.reuse, 0x2 ;  /* 0x00000002273c7836 */ /* 0x040fe20000000000 */
[----:B------:R-:W-:Y:S01]  /*18b0*/  ISETP.GE.AND P2, PT, R40, UR5, PT ;  /* 0x0000000528007c0c */ /* 0x000fe2000bf46270 */
[C---:B------:R-:W-:Y:S01]  /*18c0*/  VIADD R68, R39.reuse, 0x5 ;  /* 0x0000000527447836 */ /* 0x040fe20000000000 */
[----:B------:R-:W-:Y:S01]  /*18d0*/  IADD3 R59, PT, PT, R39, 0x3, RZ ;  /* 0x00000003273b7810 */ /* 0x000fe20007ffe0ff */
[----:B------:R-:W-:Y:S01]  /*18e0*/  IMAD.SHL.U32 R35, R35, 0x2, RZ ;  /* 0x0000000223237824 */ /* 0x000fe200078e00ff */
[C---:B------:R-:W-:Y:S01]  /*18f0*/  IADD3 R66, PT, PT, R39.reuse, 0x7, RZ ;  /* 0x0000000727427810 */ /* 0x040fe20007ffe0ff */
[C---:B------:R-:W-:Y:S01]  /*1900*/  VIADD R56, R39.reuse, 0x6 ;  /* 0x0000000627387836 */ /* 0x040fe20000000000 */
[C---:B------:R-:W-:Y:S01]  /*1910*/  LOP3.LUT R62, R39.reuse, 0xf, RZ, 0xc0, !PT ;  /* 0x0000000f273e7812 */ /* 0x040fe200078ec0ff */
        /* <DEDUP_REMOVED lines=8> */
[----:B------:R-:W-:Y:S01]  /*19a0*/  VIADD R47, R46, 0x880 ;  /* 0x000008802e2f7836 */ /* 0x000fe20000000000 */
        /* <DEDUP_REMOVED lines=31> */
[----:B------:R-:W-:Y:S01]  /*1ba0*/  IMAD.IADD R35, R15, 0x1, R35 ;  /* 0x000000010f237824 */ /* 0x000fe200078e0223 */
[----:B------:R-:W-:Y:S01]  /*1bb0*/  LEA R50, R50, R47, 0x2 ;  /* 0x0000002f32327211 */ /* 0x000fe200078e10ff */
        /* <DEDUP_REMOVED lines=32> */
.L_x_27274:
        /* <DEDUP_REMOVED lines=11> */
.L_x_27283:
[----:B0--3--:R-:W-:-:S07]  /*1e70*/  IMAD R34, R62, R34, RZ ;  /* 0x000000223e227224 */ /* 0x009fce00078e02ff */
.L_x_27242:
[----:B------:R-:W-:-:S13]  /*1e80*/  ISETP.GE.AND P3, PT, R35, 0x2, PT ;  /* 0x000000022300780c */ /* 0x000fda0003f66270 */
[----:B------:R-:W-:Y:S05]  /*1e90*/  @!P3 BRA `(.L_x_27244) ;  /* 0x000000000010b947 */ /* 0x000fea0003800000 */
[----:B------:R-:W-:-:S03]  /*1ea0*/  UMOV UR4, 0xffffffff ;  /* 0xffffffff00047882 */ /* 0x000fc60000000000 */
[----:B------:R-:W-:Y:S05]  /*1eb0*/  BRA.DIV UR4, `(.L_x_27245) ;  /* 0x0000001a04847947 */ /* 0x000fea000b800000 */
[----:B------:R3:W4:Y:S02]  /*1ec0*/  SHFL.IDX PT, R67, R69, R38, 0x1f ;  /* 0x00001f2645437589 */ /* 0x00072400000e0000 */
.L_x_27286:
[----:B----4-:R-:W-:-:S07]  /*1ed0*/  IMAD R34, R61, R67, R34 ;  /* 0x000000433d227224 */ /* 0x010fce00078e0222 */
.L_x_27244:
[----:B------:R-:W-:-:S13]  /*1ee0*/  ISETP.GE.AND P3, PT, R35, 0x3, PT ;  /* 0x000000032300780c */ /* 0x000fda0003f66270 */
[----:B------:R-:W-:Y:S05]  /*1ef0*/  @!P3 BRA `(.L_x_27246) ;  /* 0x000000000010b947 */ /* 0x000fea0003800000 */
[----:B------:R-:W-:-:S03]  /*1f00*/  UMOV UR4, 0xffffffff ;  /* 0xffffffff00047882 */ /* 0x000fc60000000000 */
[----:B------:R-:W-:Y:S05]  /*1f10*/  BRA.DIV UR4, `(.L_x_27247) ;  /* 0x0000001a04907947 */ /* 0x000fea000b800000 */
[----:B------:R4:W0:Y:S02]  /*1f20*/  SHFL.IDX PT, R67, R69, R37, 0x1f ;  /* 0x00001f2545437589 */ /* 0x00082400000e0000 */
.L_x_27289:
[----:B0-----:R-:W-:-:S07]  /*1f30*/  IMAD R34, R60, R67, R34 ;  /* 0x000000433c227224 */ /* 0x001fce00078e0222 */
.L_x_27246:
[----:B------:R-:W-:-:S13]  /*1f40*/  ISETP.GE.AND P3, PT, R35, 0x4, PT ;  /* 0x000000042300780c */ /* 0x000fda0003f66270 */
[----:B------:R-:W-:Y:S05]  /*1f50*/  @!P3 BRA `(.L_x_27248) ;  /* 0x000000000010b947 */ /* 0x000fea0003800000 */
[----:B------:R-:W-:-:S03]  /*1f60*/  UMOV UR4, 0xffffffff ;  /* 0xffffffff00047882 */ /* 0x000fc60000000000 */
[----:B------:R-:W-:Y:S05]  /*1f70*/  BRA.DIV UR4, `(.L_x_27249) ;  /* 0x0000001a049c7947 */ /* 0x000fea000b800000 */
[----:B------:R0:W0:Y:S02]  /*1f80*/  SHFL.IDX PT, R67, R69, R36, 0x1f ;  /* 0x00001f2445437589 */ /* 0x00002400000e0000 */
.L_x_27292:
[----:B0-----:R-:W-:-:S07]  /*1f90*/  IMAD R34, R59, R67, R34 ;  /* 0x000000433b227224 */ /* 0x001fce00078e0222 */
.L_x_27248:
[----:B------:R-:W-:-:S13]  /*1fa0*/  ISETP.GE.AND P3, PT, R35, 0x5, PT ;  /* 0x000000052300780c */ /* 0x000fda0003f66270 */
[----:B------:R-:W-:Y:S05]  /*1fb0*/  @!P3 BRA `(.L_x_27250) ;  /* 0x000000000010b947 */ /* 0x000fea0003800000 */
[----:B------:R-:W-:-:S03]  /*1fc0*/  UMOV UR4, 0xffffffff ;  /* 0xffffffff00047882 */ /* 0x000fc60000000000 */
[----:B------:R-:W-:Y:S05]  /*1fd0*/  BRA.DIV UR4, `(.L_x_27251) ;  /* 0x0000001a04a87947 */ /* 0x000fea000b800000 */
[----:B------:R0:W0:Y:S02]  /*1fe0*/  SHFL.IDX PT, R67, R69, R33, 0x1f ;  /* 0x00001f2145437589 */ /* 0x00002400000e0000 */
.L_x_27295:
[----:B0-----:R-:W-:-:S07]  /*1ff0*/  IMAD R34, R58, R67, R34 ;  /* 0x000000433a227224 */ /* 0x001fce00078e0222 */
.L_x_27250:
[----:B------:R-:W-:-:S13]  /*2000*/  ISETP.GE.AND P3, PT, R35, 0x6, PT ;  /* 0x000000062300780c */ /* 0x000fda0003f66270 */
[----:B------:R-:W-:Y:S05]  /*2010*/  @!P3 BRA `(.L_x_27252) ;  /* 0x000000000010b947 */ /* 0x000fea0003800000 */
[----:B------:R-:W-:-:S03]  /*2020*/  UMOV UR4, 0xffffffff ;  /* 0xffffffff00047882 */ /* 0x000fc60000000000 */
[----:B------:R-:W-:Y:S05]  /*2030*/  BRA.DIV UR4, `(.L_x_27253) ;  /* 0x0000001a04b47947 */ /* 0x000fea000b800000 */
[----:B------:R0:W0:Y:S02]  /*2040*/  SHFL.IDX PT, R67, R69, R32, 0x1f ;  /* 0x00001f2045437589 */ /* 0x00002400000e0000 */
.L_x_27298:
[----:B0-----:R-:W-:-:S07]  /*2050*/  IMAD R34, R57, R67, R34 ;  /* 0x0000004339227224 */ /* 0x001fce00078e0222 */
.L_x_27252:
[----:B------:R-:W-:-:S13]  /*2060*/  ISETP.GE.AND P3, PT, R35, 0x7, PT ;  /* 0x000000072300780c */ /* 0x000fda0003f66270 */
[----:B------:R-:W-:Y:S05]  /*2070*/  @!P3 BRA `(.L_x_27254) ;  /* 0x000000000010b947 */ /* 0x000fea0003800000 */
[----:B------:R-:W-:-:S03]  /*2080*/  UMOV UR4, 0xffffffff ;  /* 0xffffffff00047882 */ /* 0x000fc60000000000 */
[----:B------:R-:W-:Y:S05]  /*2090*/  BRA.DIV UR4, `(.L_x_27255) ;  /* 0x0000001a04c07947 */ /* 0x000fea000b800000 */
[----:B------:R0:W0:Y:S02]  /*20a0*/  SHFL.IDX PT, R67, R69, R31, 0x1f ;  /* 0x00001f1f45437589 */ /* 0x00002400000e0000 */
.L_x_27301:
[----:B0-----:R-:W-:-:S07]  /*20b0*/  IMAD R34, R56, R67, R34 ;  /* 0x0000004338227224 */ /* 0x001fce00078e0222 */
.L_x_27254:
[----:B------:R-:W-:-:S13]  /*20c0*/  ISETP.GE.AND P3, PT, R35, 0x8, PT ;  /* 0x000000082300780c */ /* 0x000fda0003f66270 */
[----:B------:R-:W-:Y:S05]  /*20d0*/  @!P3 BRA `(.L_x_27256) ;  /* 0x000000000010b947 */ /* 0x000fea0003800000 */
[----:B------:R-:W-:-:S03]  /*20e0*/  UMOV UR4, 0xffffffff ;  /* 0xffffffff00047882 */ /* 0x000fc60000000000 */
[----:B------:R-:W-:Y:S05]  /*20f0*/  BRA.DIV UR4, `(.L_x_27257) ;  /* 0x0000001a04cc7947 */ /* 0x000fea000b800000 */
[----:B------:R0:W0:Y:S02]  /*2100*/  SHFL.IDX PT, R67, R69, R30, 0x1f ;  /* 0x00001f1e45437589 */ /* 0x00002400000e0000 */
.L_x_27304:
[----:B01----:R-:W-:-:S07]  /*2110*/  IMAD R34, R55, R67, R34 ;  /* 0x0000004337227224 */ /* 0x003fce00078e0222 */
.L_x_27256:
[----:B------:R-:W-:-:S13]  /*2120*/  ISETP.GE.AND P3, PT, R35, 0x9, PT ;  /* 0x000000092300780c */ /* 0x000fda0003f66270 */
[----:B------:R-:W-:Y:S05]  /*2130*/  @!P3 BRA `(.L_x_27258) ;  /* 0x000000000010b947 */ /* 0x000fea0003800000 */
[----:B------:R-:W-:-:S03]  /*2140*/  UMOV UR4, 0xffffffff ;  /* 0xffffffff00047882 */ /* 0x000fc60000000000 */
[----:B------:R-:W-:Y:S05]  /*2150*/  BRA.DIV UR4, `(.L_x_27259) ;  /* 0x0000001a04d87947 */ /* 0x000fea000b800000 */
[----:B------:R0:W0:Y:S02]  /*2160*/  SHFL.IDX PT, R67, R69, R29, 0x1f ;  /* 0x00001f1d45437589 */ /* 0x00002400000e0000 */
.L_x_27307:
[----:B0-----:R-:W-:-:S07]  /*2170*/  IMAD R34, R54, R67, R34 ;  /* 0x0000004336227224 */ /* 0x001fce00078e0222 */
.L_x_27258:
[----:B------:R-:W-:-:S13]  /*2180*/  ISETP.GE.AND P3, PT, R35, 0xa, PT ;  /* 0x0000000a2300780c */ /* 0x000fda0003f66270 */
[----:B------:R-:W-:Y:S05]  /*2190*/  @!P3 BRA `(.L_x_27260) ;  /* 0x000000000010b947 */ /* 0x000fea0003800000 */
[----:B------:R-:W-:-:S03]  /*21a0*/  UMOV UR4, 0xffffffff ;  /* 0xffffffff00047882 */ /* 0x000fc60000000000 */
[----:B------:R-:W-:Y:S05]  /*21b0*/  BRA.DIV UR4, `(.L_x_27261) ;  /* 0x0000001a04e47947 */ /* 0x000fea000b800000 */
[----:B------:R0:W0:Y:S02]  /*21c0*/  SHFL.IDX PT, R67, R69, R28, 0x1f ;  /* 0x00001f1c45437589 */ /* 0x00002400000e0000 */
.L_x_27310:
[----:B0-----:R-:W-:-:S07]  /*21d0*/  IMAD R34, R53, R67, R34 ;  /* 0x0000004335227224 */ /* 0x001fce00078e0222 */
.L_x_27260:
[----:B------:R-:W-:-:S13]  /*21e0*/  ISETP.GE.AND P3, PT, R35, 0xb, PT ;  /* 0x0000000b2300780c */ /* 0x000fda0003f66270 */
[----:B------:R-:W-:Y:S05]  /*21f0*/  @!P3 BRA `(.L_x_27262) ;  /* 0x000000000010b947 */ /* 0x000fea0003800000 */
[----:B------:R-:W-:-:S03]  /*2200*/  UMOV UR4, 0xffffffff ;  /* 0xffffffff00047882 */ /* 0x000fc60000000000 */
[----:B------:R-:W-:Y:S05]  /*2210*/  BRA.DIV UR4, `(.L_x_27263) ;  /* 0x0000001a04f07947 */ /* 0x000fea000b800000 */
[----:B------:R0:W0:Y:S02]  /*2220*/  SHFL.IDX PT, R67, R69, R27, 0x1f ;  /* 0x00001f1b45437589 */ /* 0x00002400000e0000 */
.L_x_27313:
[----:B0-----:R-:W-:-:S07]  /*2230*/  IMAD R34, R52, R67, R34 ;  /* 0x0000004334227224 */ /* 0x001fce00078e0222 */
.L_x_27262:
[----:B------:R-:W-:-:S13]  /*2240*/  ISETP.GE.AND P3, PT, R35, 0xc, PT ;  /* 0x0000000c2300780c */ /* 0x000fda0003f66270 */
[----:B------:R-:W-:Y:S05]  /*2250*/  @!P3 BRA `(.L_x_27264) ;  /* 0x000000000010b947 */ /* 0x000fea0003800000 */
[----:B------:R-:W-:-:S03]  /*2260*/  UMOV UR4, 0xffffffff ;  /* 0xffffffff00047882 */ /* 0x000fc60000000000 */
[----:B------:R-:W-:Y:S05]  /*2270*/  BRA.DIV UR4, `(.L_x_27265) ;  /* 0x0000001a04fc7947 */ /* 0x000fea000b800000 */
[----:B------:R0:W0:Y:S02]  /*2280*/  SHFL.IDX PT, R67, R69, R26, 0x1f ;  /* 0x00001f1a45437589 */ /* 0x00002400000e0000 */
.L_x_27316:
[----:B0-----:R-:W-:-:S07]  /*2290*/  IMAD R34, R51, R67, R34 ;  /* 0x0000004333227224 */ /* 0x001fce00078e0222 */
.L_x_27264:
[----:B------:R-:W-:-:S13]  /*22a0*/  ISETP.GE.AND P3, PT, R35, 0xd, PT ;  /* 0x0000000d2300780c */ /* 0x000fda0003f66270 */
[----:B------:R-:W-:Y:S05]  /*22b0*/  @!P3 BRA `(.L_x_27266) ;  /* 0x000000000010b947 */ /* 0x000fea0003800000 */
[----:B------:R-:W-:-:S03]  /*22c0*/  UMOV UR4, 0xffffffff ;  /* 0xffffffff00047882 */ /* 0x000fc60000000000 */
[----:B------:R-:W-:Y:S05]  /*22d0*/  BRA.DIV UR4, `(.L_x_27267) ;  /* 0x0000001e04087947 */ /* 0x000fea000b800000 */
[----:B------:R0:W0:Y:S02]  /*22e0*/  SHFL.IDX PT, R67, R69, R25, 0x1f ;  /* 0x00001f1945437589 */ /* 0x00002400000e0000 */
.L_x_27319:
[----:B0-----:R-:W-:-:S07]  /*22f0*/  IMAD R34, R50, R67, R34 ;  /* 0x0000004332227224 */ /* 0x001fce00078e0222 */
.L_x_27266:
[----:B------:R-:W-:-:S13]  /*2300*/  ISETP.GE.AND P3, PT, R35, 0xe, PT ;  /* 0x0000000e2300780c */ /* 0x000fda0003f66270 */
[----:B------:R-:W-:Y:S05]  /*2310*/  @!P3 BRA `(.L_x_27268) ;  /* 0x000000000010b947 */ /* 0x000fea0003800000 */
[----:B------:R-:W-:-:S03]  /*2320*/  UMOV UR4, 0xffffffff ;  /* 0xffffffff00047882 */ /* 0x000fc60000000000 */
[----:B------:R-:W-:Y:S05]  /*2330*/  BRA.DIV UR4, `(.L_x_27269) ;  /* 0x0000001e04147947 */ /* 0x000fea000b800000 */
[----:B------:R0:W0:Y:S02]  /*2340*/  SHFL.IDX PT, R67, R69, R24, 0x1f ;  /* 0x00001f1845437589 */ /* 0x00002400000e0000 */
.L_x_27322:
[----:B0-----:R-:W-:-:S07]  /*2350*/  IMAD R34, R49, R67, R34 ;  /* 0x0000004331227224 */ /* 0x001fce00078e0222 */
.L_x_27268:
[----:B------:R-:W-:-:S13]  /*2360*/  ISETP.GE.AND P3, PT, R35, 0xf, PT ;  /* 0x0000000f2300780c */ /* 0x000fda0003f66270 */
[----:B------:R-:W-:Y:S05]  /*2370*/  @!P3 BRA `(.L_x_27270) ;  /* 0x000000000010b947 */ /* 0x000fea0003800000 */
[----:B------:R-:W-:-:S03]  /*2380*/  UMOV UR4, 0xffffffff ;  /* 0xffffffff00047882 */ /* 0x000fc60000000000 */
[----:B------:R-:W-:Y:S05]  /*2390*/  BRA.DIV UR4, `(.L_x_27271) ;  /* 0x0000001e04207947 */ /* 0x000fea000b800000 */
[----:B------:R0:W0:Y:S02]  /*23a0*/  SHFL.IDX PT, R67, R69, R23, 0x1f ;  /* 0x00001f1745437589 */ /* 0x00002400000e0000 */
.L_x_27325:
[----:B0-----:R-:W-:-:S07]  /*23b0*/  IMAD R34, R48, R67, R34 ;  /* 0x0000004330227224 */ /* 0x001fce00078e0222 */
.L_x_27270:
[----:B------:R-:W-:-:S13]  /*23c0*/  ISETP.GE.AND P3, PT, R35, 0x10, PT ;  /* 0x000000102300780c */ /* 0x000fda0003f66270 */
[----:B------:R-:W-:Y:S05]  /*23d0*/  @!P3 BRA `(.L_x_27272) ;  /* 0x00000004001cb947 */ /* 0x000fea0003800000 */
[----:B------:R-:W-:-:S03]  /*23e0*/  UMOV UR4, 0xffffffff ;  /* 0xffffffff00047882 */ /* 0x000fc60000000000 */
[----:B------:R-:W-:Y:S05]  /*23f0*/  BRA.DIV UR4, `(.L_x_27273) ;  /* 0x0000001e042c7947 */ /* 0x000fea000b800000 */
[----:B------:R0:W0:Y:S02]  /*2400*/  SHFL.IDX PT, R67, R69, R22, 0x1f ;  /* 0x00001f1645437589 */ /* 0x00002400000e0000 */
.L_x_27328:
[----:B0-----:R-:W-:Y:S01]  /*2410*/  IMAD R34, R47, R67, R34 ;  /* 0x000000432f227224 */ /* 0x001fe200078e0222 */
[----:B------:R-:W-:Y:S06]  /*2420*/  BRA `(.L_x_27272) ;  /* 0x0000000400087947 */ /* 0x000fec0003800000 */
.L_x_27241:
[----:B------:R-:W2:Y:S01]  /*2430*/  LDC R35, c[0x0][0x3ac] ;  /* 0x0000eb00ff237b82 */ /* 0x000ea20000000800 */
[----:B------:R-:W-:Y:S01]  /*2440*/  IMAD.MOV.U32 R34, RZ, RZ, RZ ;  /* 0x000000ffff227224 */ /* 0x000fe200078e00ff */
[C---:B--2---:R-:W-:Y:S02]  /*2450*/  ISETP.GE.AND P3, PT, R35.reuse, 0x1, PT ;  /* 0x000000012300780c */ /* 0x044fe40003f66270 */
[C---:B------:R-:W-:Y:S02]  /*2460*/  ISETP.GE.AND P4, PT, R35.reuse, 0x2, PT ;  /* 0x000000022300780c */ /* 0x040fe40003f86270 */
[C---:B------:R-:W-:Y:S02]  /*2470*/  ISETP.GE.AND P5, PT, R35.reuse, 0xf, PT ;  /* 0x0000000f2300780c */ /* 0x040fe40003fa6270 */
[----:B------:R-:W-:-:S07]  /*2480*/  ISETP.GE.AND P6, PT, R35, 0x10, PT ;  /* 0x000000102300780c */ /* 0x000fce0003fc6270 */
[----:B------:R-:W-:-:S06]  /*2490*/  @P3 IMAD R66, R20, 0x4, R67 ;  /* 0x0000000414423824 */ /* 0x000fcc00078e0243 */
[----:B------:R-:W0:Y:S02]  /*24a0*/  @P3 LDS R66, [R66] ;  /* 0x0000000042423984 */ /* 0x000e240000000800 */
[----:B0-----:R-:W-:Y:S01]  /*24b0*/  @P3 IMAD R34, R62, R66, RZ ;  /* 0x000000423e223224 */ /* 0x001fe200078e02ff */
        /* <DEDUP_REMOVED lines=26> */
[----:B------:R-:W1:Y:S02]  /*2660*/  @P4 LDS R66, [R66] ;  /* 0x0000000042424984 */ /* 0x000e640000000800 */
[----:B-1----:R-:W-:Y:S01]  /*2670*/  @P4 IMAD R34, R55, R66, R34 ;  /* 0x0000004237224224 */ /* 0x002fe200078e0222 */
        /* <DEDUP_REMOVED lines=18> */
[----:B------:R-:W0:Y:S06]  /*27a0*/  @P3 LDS R66, [R66] ;  /* 0x0000000042423984 */ /* 0x000e2c0000000800 */
[----:B------:R-:W-:-:S06]  /*27b0*/  @P4 LEA R35, R3, R67, 0x2 ;  /* 0x0000004303234211 */ /* 0x000fcc00078e10ff */
[----:B------:R-:W1:Y:S01]  /*27c0*/  @P4 LDS R35, [R35] ;  /* 0x0000000023234984 */ /* 0x000e620000000800 */
[----:B0-----:R-:W-:Y:S02]  /*27d0*/  @P3 IMAD R34, R50, R66, R34 ;  /* 0x0000004232223224 */ /* 0x001fe400078e0222 */
[--C-:B------:R-:W-:Y:S02]  /*27e0*/  @P5 IMAD R66, R2, 0x4, R67.reuse ;  /* 0x0000000402425824 */ /* 0x100fe400078e0243 */
[----:B------:R-:W-:-:S04]  /*27f0*/  @P6 IMAD R67, R0, 0x4, R67 ;  /* 0x0000000400436824 */ /* 0x000fc800078e0243 */
[----:B------:R-:W0:Y:S04]  /*2800*/  @P5 LDS R66, [R66] ;  /* 0x0000000042425984 */ /* 0x000e280000000800 */
[----:B------:R-:W2:Y:S01]  /*2810*/  @P6 LDS R67, [R67] ;  /* 0x0000000043436984 */ /* 0x000ea20000000800 */
[----:B-1----:R-:W-:-:S04]  /*2820*/  @P4 IMAD R34, R49, R35, R34 ;  /* 0x0000002331224224 */ /* 0x002fc800078e0222 */
[----:B0-----:R-:W-:-:S04]  /*2830*/  @P5 IMAD R34, R48, R66, R34 ;  /* 0x0000004230225224 */ /* 0x001fc800078e0222 */
[----:B--2---:R-:W-:-:S07]  /*2840*/  @P6 IMAD R34, R47, R67, R34 ;  /* 0x000000432f226224 */ /* 0x004fce00078e0222 */
.L_x_27272:
[----:B------:R-:W5:Y:S01]  /*2850*/  S2R R35, SR_TID.X ;  /* 0x0000000000237919 */ /* 0x000f620000002100 */
[----:B------:R-:W-:Y:S01]  /*2860*/  IMAD.IADD R67, R45, 0x1, R41 ;  /* 0x000000012d437824 */ /* 0x000fe200078e0229 */
[----:B------:R-:W-:Y:S05]  /*2870*/  WARPSYNC.ALL ;  /* 0x0000000000007948 */ /* 0x000fea0003800000 */
[----:B------:R-:W-:Y:S01]  /*2880*/  IMAD R67, R67, UR11, R63 ;  /* 0x0000000b43437c24 */ /* 0x000fe2000f8e023f */
[----:B------:R-:W-:Y:S02]  /*2890*/  IADD3 R45, PT, PT, R45, UR6, RZ ;  /* 0x000000062d2d7c10 */ /* 0x000fe4000fffe0ff */
        /* <DEDUP_REMOVED lines=12> */
.L_x_27240:
[----:B------:R-:W-:Y:S05]  /*2960*/  @!P0 BRA `(.L_x_27275) ;  /* 0xffffffec00ac8947 */ /* 0x000fea000383ffff */
[----:B------:R-:W-:Y:S05]  /*2970*/  BSYNC.RECONVERGENT B0 ;  /* 0x0000000000007941 */ /* 0x000fea0003800200 */
.L_x_27239:
[----:B------:R-:W-:-:S05]  /*2980*/  VIADD R41, R41, 0x10 ;  /* 0x0000001029297836 */ /* 0x000fca0000000000 */
[----:B------:R-:W-:-:S13]  /*2990*/  ISETP.GE.U32.AND P0, PT, R41, 0x40, PT ;  /* 0x000000402900780c */ /* 0x000fda0003f06070 */
[----:B------:R-:W-:Y:S05]  /*29a0*/  @!P0 BRA `(.L_x_27276) ;  /* 0xffffffec00408947 */ /* 0x000fea000383ffff */
[----:B------:R-:W-:Y:S01]  /*29b0*/  PLOP3.LUT P0, PT, PT, PT, PT, 0x8, 0x80 ;  /* 0x000000000080781c */ /* 0x000fe20003f0e170 */
[----:B------:R-:W-:Y:S01]  /*29c0*/  IMAD.MOV.U32 R64, RZ, RZ, 0x20 ;  /* 0x00000020ff407424 */ /* 0x000fe200078e00ff */
[----:B------:R-:W-:Y:S11]  /*29d0*/  @P1 BRA `(.L_x_27277) ;  /* 0xffffffe400581947 */ /* 0x000ff6000383ffff */
[----:B------:R-:W-:Y:S05]  /*29e0*/  WARPSYNC.ALL ;  /* 0x0000000000007948 */ /* 0x000fea0003800000 */
[----:B------:R-:W-:Y:S01]  /*29f0*/  SHF.L.U32 R65, R65, 0x2, RZ ;  /* 0x0000000241417819 */ /* 0x000fe200000006ff */
[----:B------:R-:W5:Y:S01]  /*2a00*/  LDL R34, [R1] ;  /* 0x0000000001227983 */ /* 0x000f620000100800 */
[----:B------:R-:W0:Y:S02]  /*2a10*/  LDC R8, c[0x0][0x3ac] ;  /* 0x0000eb00ff087b82 */ /* 0x000e240000000800 */
[----:B------:R-:W1:Y:S06]  /*2a20*/  I2F.U32.RP R0, R65 ;  /* 0x0000004100007306 */ /* 0x000e6c0000209000 */
[----:B------:R-:W-:Y:S01]  /*2a30*/  BAR.SYNC.DEFER_BLOCKING 0x0 ;  /* 0x0000000000007b1d */ /* 0x000fe20000010000 */
[----:B------:R-:W-:-:S07]  /*2a40*/  ISETP.NE.U32.AND P3, PT, R65, RZ, PT ;  /* 0x000000ff4100720c */ /* 0x000fce0003f65070 */
[----:B------:R-:W2:Y:S01]  /*2a50*/  LDC R9, c[0x0][0x388] ;  /* 0x0000e200ff097b82 */ /* 0x000ea20000000800 */
[----:B------:R-:W-:Y:S01]  /*2a60*/  BSSY.RECONVERGENT B0, `(.L_x_27278) ;  /* 0x0000067000007945 */ /* 0x000fe20003800200 */
[----:B-1----:R-:W1:Y:S01]  /*2a70*/  MUFU.RCP R0, R0 ;  /* 0x0000000000007308 */ /* 0x002e620000001000 */
[----:B0-----:R-:W-:-:S07]  /*2a80*/  IABS R10, R8 ;  /* 0x00000008000a7213 */ /* 0x001fce0000000000 */
[----:B------:R-:W0:Y:S01]  /*2a90*/  I2F.RP R6, R10 ;  /* 0x0000000a00067306 */ /* 0x000e220000209400 */
[----:B-1----:R-:W-:-:S07]  /*2aa0*/  VIADD R4, R0, 0xffffffe ;  /* 0x0ffffffe00047836 */ /* 0x002fce0000000000 */
[----:B------:R1:W3:Y:S08]  /*2ab0*/  F2I.FTZ.U32.TRUNC.NTZ R5, R4 ;  /* 0x0000000400057305 */ /* 0x0002f0000021f000 */
[----:B0-----:R-:W0:Y:S01]  /*2ac0*/  MUFU.RCP R6, R6 ;  /* 0x0000000600067308 */ /* 0x001e220000001000 */
[----:B-1----:R-:W-:Y:S01]  /*2ad0*/  IMAD.MOV.U32 R4, RZ, RZ, RZ ;  /* 0x000000ffff047224 */ /* 0x002fe200078e00ff */
[----:B---3--:R-:W-:-:S05]  /*2ae0*/  IADD3 R12, PT, PT, RZ, -R5, RZ ;  /* 0x80000005ff0c7210 */ /* 0x008fca0007ffe0ff */
[----:B------:R-:W-:-:S04]  /*2af0*/  IMAD R7, R12, R65, RZ ;  /* 0x000000410c077224 */ /* 0x000fc800078e02ff */
[----:B------:R-:W-:Y:S01]  /*2b00*/  IMAD.HI.U32 R5, R5, R7, R4 ;  /* 0x0000000705057227 */ /* 0x000fe200078e0004 */
[----:B--2---:R-:W-:-:S03]  /*2b10*/  IABS R4, R9 ;  /* 0x0000000900047213 */ /* 0x004fc60000000000 */
[----:B0-----:R-:W-:-:S04]  /*2b20*/  VIADD R2, R6, 0xffffffe ;  /* 0x0ffffffe06027836 */ /* 0x001fc80000000000 */
[----:B------:R0:W1:Y:S02]  /*2b30*/  F2I.FTZ.U32.TRUNC.NTZ R3, R2 ;  /* 0x0000000200037305 */ /* 0x000064000021f000 */
[----:B0-----:R-:W-:Y:S02]  /*2b40*/  IMAD.MOV.U32 R2, RZ, RZ, RZ ;  /* 0x000000ffff027224 */ /* 0x001fe400078e00ff */
[----:B-1----:R-:W-:-:S04]  /*2b50*/  IMAD.MOV R11, RZ, RZ, -R3 ;  /* 0x000000ffff0b7224 */ /* 0x002fc800078e0a03 */
[----:B------:R-:W-:-:S04]  /*2b60*/  IMAD R7, R11, R10, RZ ;  /* 0x0000000a0b077224 */ /* 0x000fc800078e02ff */
[----:B------:R-:W-:Y:S01]  /*2b70*/  IMAD.HI.U32 R2, R3, R7, R2 ;  /* 0x0000000703027227 */ /* 0x000fe200078e0002 */
[----:B------:R-:W-:-:S03]  /*2b80*/  IABS R7, UR11 ;  /* 0x0000000b00077c13 */ /* 0x000fc60008000000 */
[----:B------:R-:W-:-:S04]  /*2b90*/  IMAD.MOV.U32 R3, RZ, RZ, R4 ;  /* 0x000000ffff037224 */ /* 0x000fc800078e0004 */
[----:B------:R-:W-:-:S04]  /*2ba0*/  IMAD.HI.U32 R2, R2, R3, RZ ;  /* 0x0000000302027227 */ /* 0x000fc800078e00ff */
[----:B------:R-:W-:-:S04]  /*2bb0*/  IMAD.MOV R6, RZ, RZ, -R2 ;  /* 0x000000ffff067224 */ /* 0x000fc800078e0a02 */
[----:B------:R-:W-:-:S05]  /*2bc0*/  IMAD R3, R10, R6, R3 ;  /* 0x000000060a037224 */ /* 0x000fca00078e0203 */
[----:B------:R-:W-:-:S13]  /*2bd0*/  ISETP.GT.U32.AND P4, PT, R10, R3, PT ;  /* 0x000000030a00720c */ /* 0x000fda0003f84070 */
[----:B------:R-:W-:Y:S02]  /*2be0*/  @!P4 IMAD.IADD R3, R3, 0x1, -R10 ;  /* 0x000000010303c824 */ /* 0x000fe400078e0a0a */
[----:B------:R-:W-:-:S03]  /*2bf0*/  @!P4 VIADD R2, R2, 0x1 ;  /* 0x000000010202c836 */ /* 0x000fc60000000000 */
[----:B------:R-:W-:Y:S02]  /*2c00*/  ISETP.GE.U32.AND P0, PT, R3, R10, PT ;  /* 0x0000000a0300720c */ /* 0x000fe40003f06070 */
[----:B------:R-:W-:-:S11]  /*2c10*/  LOP3.LUT R3, R9, R8, RZ, 0x3c, !PT ;  /* 0x0000000809037212 */ /* 0x000fd600078e3cff */
[----:B------:R-:W-:Y:S01]  /*2c20*/  @P0 VIADD R2, R2, 0x1 ;  /* 0x0000000102020836 */ /* 0x000fe20000000000 */
[----:B-----5:R-:W-:-:S04]  /*2c30*/  LOP3.LUT R0, R34, 0x7ff, RZ, 0x3c, !PT ;  /* 0x000007ff22007812 */ /* 0x020fc800078e3cff */
[----:B------:R-:W-:-:S05]  /*2c40*/  IADD3 R0, PT, PT, R0, -R65, RZ ;  /* 0x8000004100007210 */ /* 0x000fca0007ffe0ff */
[----:B------:R-:W-:-:S05]  /*2c50*/  IMAD.HI.U32 R5, R5, R0, RZ ;  /* 0x0000000005057227 */ /* 0x000fca00078e00ff */
[----:B------:R-:W-:-:S05]  /*2c60*/  IADD3 R4, PT, PT, -R5, RZ, RZ ;  /* 0x000000ff05047210 */ /* 0x000fca0007ffe1ff */
[----:B------:R-:W-:Y:S02]  /*2c70*/  IMAD R4, R65, R4, R0 ;  /* 0x0000000441047224 */ /* 0x000fe400078e0200 */
[----:B------:R-:W-:Y:S02]  /*2c80*/  IMAD.MOV.U32 R0, RZ, RZ, R7 ;  /* 0x000000ffff007224 */ /* 0x000fe400078e0007 */
[----:B------:R-:W0:Y:S01]  /*2c90*/  S2R R7, SR_CTAID.X ;  /* 0x0000000000077919 */ /* 0x000e220000002500 */
[----:B------:R-:W-:Y:S01]  /*2ca0*/  ISETP.GE.U32.AND P1, PT, R4, R65, PT ;  /* 0x000000410400720c */ /* 0x000fe20003f26070 */
[----:B------:R-:W1:-:S12]  /*2cb0*/  I2F.RP R6, R0 ;  /* 0x0000000000067306 */ /* 0x000e580000209400 */
[-C--:B------:R-:W-:Y:S01]  /*2cc0*/  @P1 IADD3 R4, PT, PT, R4, -R65.reuse, RZ ;  /* 0x8000004104041210 */ /* 0x080fe20007ffe0ff */
[----:B------:R-:W-:Y:S01]  /*2cd0*/  @P1 VIADD R5, R5, 0x1 ;  /* 0x0000000105051836 */ /* 0x000fe20000000000 */
[----:B------:R-:W-:Y:S01]  /*2ce0*/  ISETP.GE.AND P1, PT, R3, RZ, PT ;  /* 0x000000ff0300720c */ /* 0x000fe20003f26270 */
[----:B-1----:R-:W1:Y:S01]  /*2cf0*/  MUFU.RCP R6, R6 ;  /* 0x0000000600067308 */ /* 0x002e620000001000 */
[----:B------:R-:W-:Y:S02]  /*2d00*/  ISETP.GE.U32.AND P2, PT, R4, R65, PT ;  /* 0x000000410400720c */ /* 0x000fe40003f46070 */
[----:B------:R-:W2:Y:S09]  /*2d10*/  LDC R4, c[0x0][0x384] ;  /* 0x0000e100ff047b82 */ /* 0x000eb20000000800 */
[----:B------:R-:W-:-:S02]  /*2d20*/  @!P1 IMAD.MOV R2, RZ, RZ, -R2 ;  /* 0x000000ffff029224 */ /* 0x000fc400078e0a02 */
[----:B------:R-:W-:Y:S01]  /*2d30*/  @P2 IADD3 R5, PT, PT, R5, 0x1, RZ ;  /* 0x0000000105052810 */ /* 0x000fe20007ffe0ff */
[----:B0-----:R-:W-:Y:S01]  /*2d40*/  IMAD R3, R7, UR11, RZ ;  /* 0x0000000b07037c24 */ /* 0x001fe2000f8e02ff */
[----:B------:R-:W-:Y:S02]  /*2d50*/  @!P3 LOP3.LUT R5, RZ, R65, RZ, 0x33, !PT ;  /* 0x00000041ff05b212 */ /* 0x000fe400078e33ff */
[----:B-1----:R-:W-:Y:S02]  /*2d60*/  IADD3 R6, PT, PT, R6, 0xffffffe, RZ ;  /* 0x0ffffffe06067810 */ /* 0x002fe40007ffe0ff */
[----:B------:R-:W-:Y:S02]  /*2d70*/  LOP3.LUT R17, R5, 0x3, RZ, 0xc0, !PT ;  /* 0x0000000305117812 */ /* 0x000fe400078ec0ff */
[----:B------:R-:W-:Y:S01]  /*2d80*/  ISETP.NE.AND P2, PT, R8, RZ, PT ;  /* 0x000000ff0800720c */ /* 0x000fe20003f45270 */
[----:B------:R0:W1:Y:S01]  /*2d90*/  F2I.FTZ.U32.TRUNC.NTZ R25, R6 ;  /* 0x0000000600197305 */ /* 0x000062000021f000 */
[----:B------:R-:W-:Y:S01]  /*2da0*/  ISETP.NE.AND P0, PT, R17, 0x2, PT ;  /* 0x000000021100780c */ /* 0x000fe20003f05270 */
[----:B--2---:R-:W-:-:S10]  /*2db0*/  IMAD R3, R4, UR10, R3 ;  /* 0x0000000a04037c24 */ /* 0x004fd4000f8e0203 */
[----:B------:R-:W-:Y:S02]  /*2dc0*/  @!P2 LOP3.LUT R2, RZ, R8, RZ, 0x33, !PT ;  /* 0x00000008ff02a212 */ /* 0x000fe400078e33ff */
[----:B01----:R-:W-:Y:S05]  /*2dd0*/  @!P0 BRA `(.L_x_27279) ;  /* 0x0000000000bc8947 */ /* 0x003fea0003800000 */
[----:B------:R-:W-:Y:S01]  /*2de0*/  IABS R15, UR11 ;  /* 0x0000000b000f7c13 */ /* 0x000fe20008000000 */
[----:B------:R-:W0:Y:S01]  /*2df0*/  S2R R11, SR_CgaCtaId ;  /* 0x00000000000b7919 */ /* 0x000e220000008800 */
[----:B------:R-:W1:Y:S01]  /*2e00*/  LDC.64 R8, c[0x0][0x3a0] ;  /* 0x0000e800ff087b82 */ /* 0x000e620000000a00 */
[----:B------:R-:W-:Y:S01]  /*2e10*/  MOV R7, 0x400 ;  /* 0x0000040000077802 */ /* 0x000fe20000000f00 */
[----:B------:R-:W2:Y:S01]  /*2e20*/  I2F.RP R6, R15 ;  /* 0x0000000f00067306 */ /* 0x000ea20000209400 */
[----:B------:R-:W-:Y:S02]  /*2e30*/  ISETP.NE.AND P3, PT, RZ, UR11, PT ;  /* 0x0000000bff007c0c */ /* 0x000fe4000bf65270 */
[----:B------:R-:W-:Y:S01]  /*2e40*/  LOP3.LUT R19, RZ, UR11, RZ, 0x33, !PT ;  /* 0x0000000bff137c12 */ /* 0x000fe2000f8e33ff */
[----:B------:R-:W-:-:S04]  /*2e50*/  VIADD R10, R7, 0x1880 ;  /* 0x00001880070a7836 */ /* 0x000fc80000000000 */
[----:B--2---:R-:W2:Y:S01]  /*2e60*/  MUFU.RCP R6, R6 ;  /* 0x0000000600067308 */ /* 0x004ea20000001000 */
[----:B0-----:R-:W-:Y:S01]  /*2e70*/  LEA R16, R11, R10, 0x18 ;  /* 0x0000000a0b107211 */ /* 0x001fe200078ec0ff */
[----:B--2---:R-:W-:-:S06]  /*2e80*/  VIADD R4, R6, 0xffffffe ;  /* 0x0ffffffe06047836 */ /* 0x004fcc0000000000 */
[----:B------:R0:W2:Y:S02]  /*2e90*/  F2I.FTZ.U32.TRUNC.NTZ R5, R4 ;  /* 0x0000000400057305 */ /* 0x0000a4000021f000 */
[----:B0-----:R-:W-:Y:S01]  /*2ea0*/  IMAD.MOV.U32 R4, RZ, RZ, RZ ;  /* 0x000000ffff047224 */ /* 0x001fe200078e00ff */
[----:B--2---:R-:W-:-:S05]  /*2eb0*/  IADD3 R12, PT, PT, RZ, -R5, RZ ;  /* 0x80000005ff0c7210 */ /* 0x004fca0007ffe0ff */
[----:B------:R-:W-:Y:S02]  /*2ec0*/  IMAD R7, R12, R15, RZ ;  /* 0x0000000f0c077224 */ /* 0x000fe400078e02ff */
[----:B------:R-:W-:Y:S02]  /*2ed0*/  HFMA2 R12, -RZ, RZ, 0, 0 ;  /* 0x00000000ff0c7431 */ /* 0x000fe400000001ff */
[----:B-1----:R-:W-:-:S07]  /*2ee0*/  IMAD.HI.U32 R14, R5, R7, R4 ;  /* 0x00000007050e7227 */ /* 0x002fce00078e0004 */
.L_x_27280:
[----:B-1----:R-:W2:Y:S01]  /*2ef0*/  LDL.LU R18, [R1] ;  /* 0x0000000001127983 */ /* 0x002ea20000300800 */
[----:B------:R-:W-:Y:S02]  /*2f00*/  IABS R4, UR11 ;  /* 0x0000000b00047c13 */ /* 0x000fe40008000000 */
[----:B------:R-:W-:-:S03]  /*2f10*/  IADD3 R12, PT, PT, R12, 0x1, RZ ;  /* 0x000000010c0c7810 */ /* 0x000fc60007ffe0ff */
[----:B------:R-:W-:Y:S01]  /*2f20*/  IMAD.MOV R4, RZ, RZ, -R4 ;  /* 0x000000ffff047224 */ /* 0x000fe200078e0a04 */
[----:B------:R-:W-:Y:S02]  /*2f30*/  LOP3.LUT R13, R17, R12, RZ, 0x3c, !PT ;  /* 0x0000000c110d7212 */ /* 0x000fe400078e3cff */
[----:B--2---:R-:W-:-:S05]  /*2f40*/  IABS R5, R18 ;  /* 0x0000001200057213 */ /* 0x004fca0000000000 */
[----:B------:R-:W-:-:S04]  /*2f50*/  IMAD.HI.U32 R10, R14, R5, RZ ;  /* 0x000000050e0a7227 */ /* 0x000fc800078e00ff */
        /* <DEDUP_REMOVED lines=18> */
[----:B------:R-:W-:-:S03]  /*3080*/  IMAD.IADD R11, R10, 0x1, R11 ;  /* 0x000000010a0b7824 */ /* 0x000fc600078e020b */
[----:B------:R1:W-:Y:S01]  /*3090*/  STL [R1], R18 ;  /* 0x0000001201007387 */ /* 0x0003e20000100800 */
[----:B------:R-:W-:-:S05]  /*30a0*/  IMAD.WIDE R10, R11, 0x4, R8 ;  /* 0x000000040b0a7825 */ /* 0x000fca00078e0208 */
[----:B0-----:R1:W-:Y:S01]  /*30b0*/  STG.E.128 desc[UR8][R10.64], R4 ;  /* 0x000000040a007986 */ /* 0x0013e2000c101d08 */
[----:B------:R-:W-:Y:S05]  /*30c0*/  @P0 BRA `(.L_x_27280) ;  /* 0xfffffffc00880947 */ /* 0x000fea000383ffff */
.L_x_27279:
[----:B------:R-:W-:Y:S05]  /*30d0*/  BSYNC.RECONVERGENT B0 ;  /* 0x0000000000007941 */ /* 0x000fea0003800200 */
.L_x_27278:
[----:B-1----:R-:W2:Y:S01]  /*30e0*/  LDL R4, [R1] ;  /* 0x0000000001047983 */ /* 0x002ea20000100800 */
[----:B------:R-:W0:Y:S01]  /*30f0*/  S2UR UR5, SR_CgaCtaId ;  /* 0x00000000000579c3 */ /* 0x000e220000008800 */
[----:B------:R-:W-:Y:S01]  /*3100*/  UMOV UR4, 0x400 ;  /* 0x0000040000047882 */ /* 0x000fe20000000000 */
[--C-:B------:R-:W-:Y:S01]  /*3110*/  IMAD.MOV R5, RZ, RZ, -R25.reuse ;  /* 0x000000ffff057224 */ /* 0x100fe200078e0a19 */
[----:B------:R-:W-:Y:S01]  /*3120*/  UIADD3 UR4, UPT, UPT, UR4, 0x1880, URZ ;  /* 0x0000188004047890 */ /* 0x000fe2000fffe0ff */
[----:B------:R-:W-:Y:S02]  /*3130*/  MOV R24, RZ ;  /* 0x000000ff00187202 */ /* 0x000fe40000000f00 */
[----:B------:R-:W-:Y:S01]  /*3140*/  IMAD R5, R5, R0, RZ ;  /* 0x0000000005057224 */ /* 0x000fe200078e02ff */
[----:B------:R-:W-:Y:S01]  /*3150*/  ISETP.NE.AND P0, PT, RZ, UR11, PT ;  /* 0x0000000bff007c0c */ /* 0x000fe2000bf05270 */
[----:B------:R-:W1:Y:S02]  /*3160*/  LDC R22, c[0x0][0x360] ;  /* 0x0000d800ff167b82 */ /* 0x000e640000000800 */
[----:B------:R-:W-:Y:S01]  /*3170*/  IMAD.HI.U32 R24, R25, R5, R24 ;  /* 0x0000000519187227 */ /* 0x000fe200078e0018 */
[----:B------:R-:W-:-:S05]  /*3180*/  LOP3.LUT R25, RZ, UR11, RZ, 0x33, !PT ;  /* 0x0000000bff197c12 */ /* 0x000fca000f8e33ff */
[----:B------:R-:W3:Y:S01]  /*3190*/  LDC.64 R20, c[0x0][0x3a0] ;  /* 0x0000e800ff147b82 */ /* 0x000ee20000000a00 */
[----:B0-----:R-:W-:-:S06]  /*31a0*/  ULEA UR4, UR5, UR4, 0x18 ;  /* 0x0000000405047291 */ /* 0x001fcc000f8ec0ff */
[----:B-123--:R-:W-:-:S07]  /*31b0*/  LEA R23, R4, UR4, 0x2 ;  /* 0x0000000404177c11 */ /* 0x00efce000f8e10ff */
.L_x_27281:
[----:B------:R-:W2:Y:S01]  /*31c0*/  LDL.LU R36, [R1] ;  /* 0x0000000001247983 */ /* 0x000ea20000300800 */
[----:B------:R-:W-:Y:S01]  /*31d0*/  IABS R12, UR11 ;  /* 0x0000000b000c7c13 */ /* 0x000fe20008000000 */
[----:B------:R-:W-:Y:S01]  /*31e0*/  IMAD R16, R22, 0x30, R23 ;  /* 0x0000003016107824 */ /* 0x000fe200078e0217 */
[----:B------:R-:W-:Y:S02]  /*31f0*/  IABS R8, UR11 ;  /* 0x0000000b00087c13 */ /* 0x000fe40008000000 */
[----:B------:R-:W0:Y:S01]  /*3200*/  I2F.RP R6, R12 ;  /* 0x0000000c00067306 */ /* 0x000e220000209400 */
[----:B------:R-:W-:Y:S02]  /*3210*/  LOP3.LUT R34, RZ, UR11, RZ, 0x33, !PT ;  /* 0x0000000bff227c12 */ /* 0x000fe4000f8e33ff */
[----:B------:R-:W-:Y:S01]  /*3220*/  IMAD.MOV R10, RZ, RZ, -R8 ;  /* 0x000000ffff0a7224 */ /* 0x000fe200078e0a08 */
[----:B------:R-:W-:Y:S04]  /*3230*/  LDS.128 R16, [R16] ;  /* 0x0000000010107984 */ /* 0x000fe80000000c00 */
[----:B0-----:R-:W0:Y:S02]  /*3240*/  MUFU.RCP R6, R6 ;  /* 0x0000000600067308 */ /* 0x001e240000001000 */
[----:B0-----:R-:W-:-:S06]  /*3250*/  VIADD R4, R6, 0xffffffe ;  /* 0x0ffffffe06047836 */ /* 0x001fcc0000000000 */
[----:B------:R0:W1:Y:S02]  /*3260*/  F2I.FTZ.U32.TRUNC.NTZ R5, R4 ;  /* 0x0000000400057305 */ /* 0x000064000021f000 */
[----:B0-----:R-:W-:Y:S01]  /*3270*/  HFMA2 R4, -RZ, RZ, 0, 0 ;  /* 0x00000000ff047431 */ /* 0x001fe200000001ff */
[----:B-1----:R-:W-:-:S05]  /*3280*/  IADD3 R9, PT, PT, RZ, -R5, RZ ;  /* 0x80000005ff097210 */ /* 0x002fca0007ffe0ff */
[----:B------:R-:W-:-:S04]  /*3290*/  IMAD R9, R9, R12, RZ ;  /* 0x0000000c09097224 */ /* 0x000fc800078e02ff */
[----:B------:R-:W-:Y:S01]  /*32a0*/  IMAD.HI.U32 R11, R5, R9, R4 ;  /* 0x00000009050b7227 */ /* 0x000fe200078e0004 */
[----:B--2---:R-:W-:-:S03]  /*32b0*/  IABS R7, R36 ;  /* 0x0000002400077213 */ /* 0x004fc60000000000 */
[----:B------:R-:W-:Y:S02]  /*32c0*/  IMAD.IADD R28, R36, 0x1, R65 ;  /* 0x00000001241c7824 */ /* 0x000fe400078e0241 */
[----:B------:R-:W-:-:S03]  /*32d0*/  IMAD.HI.U32 R6, R24, R7, RZ ;  /* 0x0000000718067227 */ /* 0x000fc600078e00ff */
[----:B------:R-:W-:Y:S01]  /*32e0*/  IABS R8, R28 ;  /* 0x0000001c00087213 */ /* 0x000fe20000000000 */
[----:B------:R-:W-:Y:S02]  /*32f0*/  IMAD R7, R6, R10, R7 ;  /* 0x0000000a06077224 */ /* 0x000fe400078e0207 */
[----:B------:R-:W-:Y:S02]  /*3300*/  IMAD.IADD R30, R28, 0x1, R65 ;  /* 0x000000011c1e7824 */ /* 0x000fe400078e0241 */
[----:B------:R-:W-:Y:S01]  /*3310*/  IMAD.MOV.U32 R4, RZ, RZ, R8 ;  /* 0x000000ffff047224 */ /* 0x000fe200078e0008 */
[----:B------:R-:W-:Y:S02]  /*3320*/  ISETP.GT.U32.AND P3, PT, R0, R7, PT ;  /* 0x000000070000720c */ /* 0x000fe40003f64070 */
[----:B------:R-:W-:Y:S01]  /*3330*/  IABS R5, R30 ;  /* 0x0000001e00057213 */ /* 0x000fe20000000000 */
[----:B------:R-:W-:Y:S01]  /*3340*/  IMAD.HI.U32 R29, R11, R4, RZ ;  /* 0x000000040b1d7227 */ /* 0x000fe200078e00ff */
[----:B------:R-:W-:-:S03]  /*3350*/  IADD3 R26, PT, PT, R30, R65, RZ ;  /* 0x000000411e1a7210 */ /* 0x000fc60007ffe0ff */
[----:B------:R-:W-:Y:S01]  /*3360*/  IMAD.MOV.U32 R8, RZ, RZ, R5 ;  /* 0x000000ffff087224 */ /* 0x000fe200078e0005 */
[----:B------:R-:W-:Y:S01]  /*3370*/  IABS R9, R26 ;  /* 0x0000001a00097213 */ /* 0x000fe20000000000 */
[----:B------:R-:W-:Y:S02]  /*3380*/  IMAD R4, R29, R10, R4 ;  /* 0x0000000a1d047224 */ /* 0x000fe400078e0204 */
[----:B------:R-:W-:-:S03]  /*3390*/  IMAD.HI.U32 R31, R11, R8, RZ ;  /* 0x000000080b1f7227 */ /* 0x000fc600078e00ff */
[----:B------:R-:W-:Y:S01]  /*33a0*/  ISETP.GT.U32.AND P6, PT, R12, R4, PT ;  /* 0x000000040c00720c */ /* 0x000fe20003fc4070 */
[----:B------:R-:W-:Y:S02]  /*33b0*/  @!P3 IMAD.IADD R7, R7, 0x1, -R12 ;  /* 0x000000010707b824 */ /* 0x000fe400078e0a0c */
[----:B------:R-:W-:-:S03]  /*33c0*/  IMAD.HI.U32 R32, R11, R9, RZ ;  /* 0x000000090b207227 */ /* 0x000fc600078e00ff */
[----:B------:R-:W-:Y:S01]  /*33d0*/  ISETP.GE.U32.AND P2, PT, R7, R0, PT ;  /* 0x000000000700720c */ /* 0x000fe20003f46070 */
[-C--:B------:R-:W-:Y:S01]  /*33e0*/  IMAD R5, R31, R10.reuse, R8 ;  /* 0x0000000a1f057224 */ /* 0x080fe200078e0208 */
[----:B------:R-:W-:Y:S01]  /*33f0*/  LOP3.LUT R7, R36, UR11, RZ, 0x3c, !PT ;  /* 0x0000000b24077c12 */ /* 0x000fe2000f8e3cff */
[----:B------:R-:W-:Y:S01]  /*3400*/  @!P3 VIADD R6, R6, 0x1 ;  /* 0x000000010606b836 */ /* 0x000fe20000000000 */
[----:B------:R-:W-:Y:S02]  /*3410*/  LEA R8, R22, R23, 0x4 ;  /* 0x0000001716087211 */ /* 0x000fe400078e20ff */
[----:B------:R-:W-:Y:S01]  /*3420*/  ISETP.GE.AND P5, PT, R7, RZ, PT ;  /* 0x000000ff0700720c */ /* 0x000fe20003fa6270 */
[----:B------:R-:W-:Y:S01]  /*3430*/  IMAD R7, R32, R10, R9 ;  /* 0x0000000a20077224 */ /* 0x000fe200078e0209 */
[----:B------:R-:W-:Y:S01]  /*3440*/  ISETP.GT.U32.AND P1, PT, R12, R5, PT ;  /* 0x000000050c00720c */ /* 0x000fe20003f24070 */
[----:B------:R-:W-:Y:S01]  /*3450*/  @!P6 VIADD R29, R29, 0x1 ;  /* 0x000000011d1de836 */ /* 0x000fe20000000000 */
[----:B------:R-:W-:Y:S01]  /*3460*/  @!P6 IADD3 R4, PT, PT, R4, -R12, RZ ;  /* 0x8000000c0404e210 */ /* 0x000fe20007ffe0ff */
[----:B------:R-:W-:Y:S02]  /*3470*/  LDS.128 R8, [R8] ;  /* 0x0000000008087984 */ /* 0x000fe40000000c00 */
[----:B------:R-:W-:Y:S01]  /*3480*/  @P2 VIADD R6, R6, 0x1 ;  /* 0x0000000106062836 */ /* 0x000fe20000000000 */
[----:B------:R-:W-:-:S02]  /*3490*/  ISETP.GT.U32.AND P2, PT, R12, R7, PT ;  /* 0x000000070c00720c */ /* 0x000fc40003f44070 */
[----:B------:R-:W-:Y:S02]  /*34a0*/  ISETP.GE.U32.AND P3, PT, R4, R12, PT ;  /* 0x0000000c0400720c */ /* 0x000fe40003f66070 */
[----:B------:R-:W-:Y:S02]  /*34b0*/  MOV R27, R6 ;  /* 0x00000006001b7202 */ /* 0x000fe40000000f00 */
[----:B------:R-:W-:Y:S01]  /*34c0*/  LOP3.LUT R4, R28, UR11, RZ, 0x3c, !PT ;  /* 0x0000000b1c047c12 */ /* 0x000fe2000f8e3cff */
[----:B------:R-:W-:Y:S02]  /*34d0*/  @!P1 IMAD.IADD R5, R5, 0x1, -R12 ;  /* 0x0000000105059824 */ /* 0x000fe400078e0a0c */
[----:B------:R-:W-:Y:S01]  /*34e0*/  @!P5 IMAD.MOV R27, RZ, RZ, -R27 ;  /* 0x000000ffff1bd224 */ /* 0x000fe200078e0a1b */
[----:B------:R-:W-:Y:S01]  /*34f0*/  ISETP.GE.AND P5, PT, R4, RZ, PT ;  /* 0x000000ff0400720c */ /* 0x000fe20003fa6270 */
[----:B------:R-:W-:Y:S01]  /*3500*/  @!P1 VIADD R31, R31, 0x1 ;  /* 0x000000011f1f9836 */ /* 0x000fe20000000000 */
[----:B------:R-:W-:-:S02]  /*3510*/  ISETP.GE.U32.AND P4, PT, R5, R12, PT ;  /* 0x0000000c0500720c */ /* 0x000fc40003f86070 */
[-C--:B------:R-:W-:Y:S01]  /*3520*/  @!P2 IADD3 R7, PT, PT, R7, -R12.reuse, RZ ;  /* 0x8000000c0707a210 */ /* 0x080fe20007ffe0ff */
[----:B------:R-:W-:Y:S01]  /*3530*/  @P3 VIADD R29, R29, 0x1 ;  /* 0x000000011d1d3836 */ /* 0x000fe20000000000 */
[----:B------:R-:W-:Y:S02]  /*3540*/  LOP3.LUT R5, R30, UR11, RZ, 0x3c, !PT ;  /* 0x0000000b1e057c12 */ /* 0x000fe4000f8e3cff */
[----:B------:R-:W-:Y:S02]  /*3550*/  LOP3.LUT R4, R26, UR11, RZ, 0x3c, !PT ;  /* 0x0000000b1a047c12 */ /* 0x000fe4000f8e3cff */
[----:B------:R-:W-:Y:S01]  /*3560*/  ISETP.GE.U32.AND P1, PT, R7, R12, PT ;  /* 0x0000000c0700720c */ /* 0x000fe20003f26070 */
[----:B------:R-:W-:Y:S01]  /*3570*/  IMAD R12, R22, 0x20, R23 ;  /* 0x00000020160c7824 */ /* 0x000fe200078e0217 */
[----:B------:R-:W-:Y:S01]  /*3580*/  ISETP.GE.AND P6, PT, R5, RZ, PT ;  /* 0x000000ff0500720c */ /* 0x000fe20003fc6270 */
[----:B------:R-:W-:Y:S01]  /*3590*/  @!P5 IMAD.MOV R29, RZ, RZ, -R29 ;  /* 0x000000ffff1dd224 */ /* 0x000fe200078e0a1d */
[----:B------:R-:W-:Y:S01]  /*35a0*/  ISETP.GE.AND P3, PT, R4, RZ, PT ;  /* 0x000000ff0400720c */ /* 0x000fe20003f66270 */
[----:B------:R-:W-:Y:S01]  /*35b0*/  @P4 VIADD R31, R31, 0x1 ;  /* 0x000000011f1f4836 */ /* 0x000fe20000000000 */
[----:B------:R0:W1:Y:S01]  /*35c0*/  LDS.128 R4, [R23] ;  /* 0x0000000017047984 */ /* 0x0000620000000c00 */
[----:B------:R-:W-:-:S02]  /*35d0*/  @!P2 IADD3 R32, PT, PT, R32, 0x1, RZ ;  /* 0x000000012020a810 */ /* 0x000fc40007ffe0ff */
[----:B------:R-:W-:Y:S01]  /*35e0*/  ISETP.NE.AND P4, PT, RZ, UR11, PT ;  /* 0x0000000bff007c0c */ /* 0x000fe2000bf85270 */
[----:B------:R-:W2:Y:S03]  /*35f0*/  LDS.128 R12, [R12] ;  /* 0x000000000c0c7984 */ /* 0x000ea60000000c00 */
[----:B------:R-:W-:Y:S01]  /*3600*/  @P1 VIADD R32, R32, 0x1 ;  /* 0x0000000120201836 */ /* 0x000fe20000000000 */
[----:B------:R-:W-:Y:S01]  /*3610*/  SEL R29, R34, R29, !P4 ;  /* 0x0000001d221d7207 */ /* 0x000fe20006000000 */
[----:B0-----:R-:W-:Y:S01]  /*3620*/  IMAD R23, R22, 0x40, R23 ;  /* 0x0000004016177824 */ /* 0x001fe200078e0217 */
[----:B------:R-:W-:Y:S01]  /*3630*/  @!P6 IADD3 R31, PT, PT, -R31, RZ, RZ ;  /* 0x000000ff1f1fe210 */ /* 0x000fe20007ffe1ff */
[----:B------:R-:W-:Y:S01]  /*3640*/  @!P3 IMAD.MOV R32, RZ, RZ, -R32 ;  /* 0x000000ffff20b224 */ /* 0x000fe200078e0a20 */
[C---:B------:R-:W-:Y:S02]  /*3650*/  SEL R27, R34.reuse, R27, !P4 ;  /* 0x0000001b221b7207 */ /* 0x040fe40006000000 */
[----:B------:R-:W-:-:S02]  /*3660*/  SEL R31, R34, R31, !P4 ;  /* 0x0000001f221f7207 */ /* 0x000fc40006000000 */
[----:B------:R-:W-:Y:S01]  /*3670*/  IADD3 R35, PT, PT, -R29, RZ, RZ ;  /* 0x000000ff1d237210 */ /* 0x000fe20007ffe1ff */
[----:B------:R-:W-:Y:S01]  /*3680*/  IMAD.MOV R33, RZ, RZ, -R27 ;  /* 0x000000ffff217224 */ /* 0x000fe200078e0a1b */
[----:B------:R-:W-:Y:S01]  /*3690*/  SEL R34, R25, R32, !P0 ;  /* 0x0000002019227207 */ /* 0x000fe20004000000 */
[----:B----4-:R-:W-:Y:S02]  /*36a0*/  IMAD.MOV R37, RZ, RZ, -R31 ;  /* 0x000000ffff257224 */ /* 0x010fe400078e0a1f */
[----:B------:R-:W-:Y:S02]  /*36b0*/  IMAD R28, R35, UR11, R28 ;  /* 0x0000000b231c7c24 */ /* 0x000fe4000f8e021c */
[----:B------:R-:W-:Y:S02]  /*36c0*/  IMAD.MOV R35, RZ, RZ, -R34 ;  /* 0x000000ffff237224 */ /* 0x000fe400078e0a22 */
[----:B------:R-:W-:Y:S02]  /*36d0*/  IMAD R32, R33, UR11, R36 ;  /* 0x0000000b21207c24 */ /* 0x000fe4000f8e0224 */
[----:B------:R-:W-:-:S02]  /*36e0*/  IMAD R27, R2, R27, R3 ;  /* 0x0000001b021b7224 */ /* 0x000fc400078e0203 */
[----:B------:R-:W-:Y:S02]  /*36f0*/  IMAD R33, R37, UR11, R30 ;  /* 0x0000000b25217c24 */ /* 0x000fe4000f8e021e */
[C-C-:B------:R-:W-:Y:S01]  /*3700*/  IMAD R29, R2.reuse, R29, R3.reuse ;  /* 0x0000001d021d7224 */ /* 0x140fe200078e0203 */
[----:B------:R-:W-:Y:S01]  /*3710*/  IADD3 R27, PT, PT, R27, R32, RZ ;  /* 0x000000201b1b7210 */ /* 0x000fe20007ffe0ff */
[C-C-:B------:R-:W-:Y:S02]  /*3720*/  IMAD R34, R2.reuse, R34, R3.reuse ;  /* 0x0000002202227224 */ /* 0x140fe400078e0203 */
[----:B------:R-:W-:Y:S02]  /*3730*/  IMAD R35, R35, UR11, R26 ;  /* 0x0000000b23237c24 */ /* 0x000fe4000f8e021a */
[----:B------:R-:W-:Y:S02]  /*3740*/  IMAD R30, R2, R31, R3 ;  /* 0x0000001f021e7224 */ /* 0x000fe400078e0203 */
[----:B------:R-:W-:Y:S01]  /*3750*/  IMAD.IADD R31, R29, 0x1, R28 ;  /* 0x000000011d1f7824 */ /* 0x000fe200078e021c */
[----:B------:R-:W-:Y:S01]  /*3760*/  IADD3 R35, PT, PT, R34, R35, RZ ;  /* 0x0000002322237210 */ /* 0x000fe20007ffe0ff */
[----:B------:R-:W-:-:S02]  /*3770*/  IMAD.IADD R33, R30, 0x1, R33 ;  /* 0x000000011e217824 */ /* 0x000fc400078e0221 */
[----:B------:R-:W-:-:S04]  /*3780*/  IMAD.WIDE R28, R27, 0x4, R20 ;  /* 0x000000041b1c7825 */ /* 0x000fc800078e0214 */
[--C-:B------:R-:W-:Y:S01]  /*3790*/  IMAD.WIDE R30, R31, 0x4, R20.reuse ;  /* 0x000000041f1e7825 */ /* 0x100fe200078e0214 */
[----:B-1----:R0:W-:Y:S03]  /*37a0*/  STG.E.128 desc[UR8][R28.64], R4 ;  /* 0x000000041c007986 */ /* 0x0021e6000c101d08 */
[--C-:B------:R-:W-:Y:S01]  /*37b0*/  IMAD.WIDE R32, R33, 0x4, R20.reuse ;  /* 0x0000000421207825 */ /* 0x100fe200078e0214 */
[----:B------:R0:W-:Y:S03]  /*37c0*/  STG.E.128 desc[UR8][R30.64], R8 ;  /* 0x000000081e007986 */ /* 0x0001e6000c101d08 */
[----:B------:R-:W-:Y:S01]  /*37d0*/  IMAD.WIDE R34, R35, 0x4, R20 ;  /* 0x0000000423227825 */ /* 0x000fe200078e0214 */
[----:B--2---:R0:W-:Y:S03]  /*37e0*/  STG.E.128 desc[UR8][R32.64], R12 ;  /* 0x0000000c20007986 */ /* 0x0041e6000c101d08 */
[----:B------:R-:W-:Y:S01]  /*37f0*/  IMAD.IADD R36, R26, 0x1, R65 ;  /* 0x000000011a247824 */ /* 0x000fe200078e0241 */
[----:B------:R0:W-:Y:S04]  /*3800*/  STG.E.128 desc[UR8][R34.64], R16 ;  /* 0x0000001022007986 */ /* 0x0001e8000c101d08 */
[----:B------:R0:W-:Y:S01]  /*3810*/  STL [R1], R36 ;  /* 0x0000002401007387 */ /* 0x0001e20000100800 */
[----:B------:R-:W-:-:S13]  /*3820*/  ISETP.GE.U32.AND P1, PT, R36, 0x800, PT ;  /* 0x000008002400780c */ /* 0x000fda0003f26070 */
[----:B0-----:R-:W-:Y:S05]  /*3830*/  @!P1 BRA `(.L_x_27281) ;  /* 0xfffffff800609947 */ /* 0x001fea000383ffff */
[----:B------:R-:W-:Y:S05]  /*3840*/  EXIT ;  /* 0x000000000000794d */ /* 0x000fea0003800000 */
.L_x_27243:
[----:B------:R-:W-:Y:S01]  /*3850*/  IMAD.MOV.U32 R67, RZ, RZ, 0x1f ;  /* 0x0000001fff437424 */ /* 0x000fe200078e00ff */
[----:B------:R-:W-:Y:S01]  /*3860*/  MOV R66, R21 ;  /* 0x0000001500427202 */ /* 0x000fe20000000f00 */
[----:B------:R-:W-:-:S07]  /*3870*/  IMAD.MOV.U32 R68, RZ, RZ, -0x1 ;  /* 0xffffffffff447424 */ /* 0x000fce00078e00ff */
[----:B01----:R-:W-:Y:S05]  /*3880*/  WARPSYNC.COLLECTIVE R68, `(.L_x_27282) ;  /* 0x0000000044087348 */ /* 0x003fea0003c00000 */
[----:B------:R2:W3:Y:S02]  /*3890*/  SHFL.IDX P3, R67, R69, R66, R67 ;  /* 0x0000004245437389 */ /* 0x0004e40000060043 */
[----:B0123--:R-:W-:Y:S05]  /*38a0*/  ENDCOLLECTIVE ;  /* 0x000000000000791b */ /* 0x00ffea0003800000 */
.L_x_27282:
[----:B------:R-:W-:Y:S01]  /*38b0*/  MOV R34, R67 ;  /* 0x0000004300227202 */ /* 0x000fe20000000f00 */
[----:B------:R-:W-:Y:S06]  /*38c0*/  BRA `(.L_x_27283) ;  /* 0xffffffe400687947 */ /* 0x000fec000383ffff */
.L_x_27245:
[----:B------:R-:W-:Y:S01]  /*38d0*/  BSSY B1, `(.L_x_27284) ;  /* 0x0000007000017945 */ /* 0x000fe20003800000 */
[----:B------:R-:W-:Y:S01]  /*38e0*/  IMAD.MOV.U32 R66, RZ, RZ, R38 ;  /* 0x000000ffff427224 */ /* 0x000fe200078e0026 */
[----:B------:R-:W-:Y:S01]  /*38f0*/  MOV R68, 0xffffffff ;  /* 0xffffffff00447802 */ /* 0x000fe20000000f00 */
[----:B------:R-:W-:-:S07]  /*3900*/  IMAD.MOV.U32 R67, RZ, RZ, 0x1f ;  /* 0x0000001fff437424 */ /* 0x000fce00078e00ff */
[----:B012---:R-:W-:Y:S05]  /*3910*/  WARPSYNC.COLLECTIVE R68, `(.L_x_27285) ;  /* 0x0000000044087348 */ /* 0x007fea0003c00000 */
[----:B------:R3:W4:Y:S02]  /*3920*/  SHFL.IDX P3, R67, R69, R66, R67 ;  /* 0x0000004245437389 */ /* 0x0007240000060043 */
[----:B01234-:R-:W-:Y:S05]  /*3930*/  ENDCOLLECTIVE ;  /* 0x000000000000791b */ /* 0x01ffea0003800000 */
.L_x_27285:
[----:B------:R-:W-:Y:S05]  /*3940*/  BSYNC B1 ;  /* 0x0000000000017941 */ /* 0x000fea0003800000 */
.L_x_27284:
[----:B------:R-:W-:Y:S05]  /*3950*/  BRA `(.L_x_27286) ;  /* 0xffffffe4005c7947 */ /* 0x000fea000383ffff */
.L_x_27247:
[----:B------:R-:W-:Y:S01]  /*3960*/  BSSY B1, `(.L_x_27287) ;  /* 0x0000007000017945 */ /* 0x000fe20003800000 */
[----:B------:R-:W-:Y:S01]  /*3970*/  IMAD.MOV.U32 R66, RZ, RZ, R37 ;  /* 0x000000ffff427224 */ /* 0x000fe200078e0025 */
[----:B------:R-:W-:Y:S01]  /*3980*/  MOV R68, 0xffffffff ;  /* 0xffffffff00447802 */ /* 0x000fe20000000f00 */
[----:B------:R-:W-:-:S07]  /*3990*/  IMAD.MOV.U32 R67, RZ, RZ, 0x1f ;  /* 0x0000001fff437424 */ /* 0x000fce00078e00ff */
[----:B0123--:R-:W-:Y:S05]  /*39a0*/  WARPSYNC.COLLECTIVE R68, `(.L_x_27288) ;  /* 0x0000000044087348 */ /* 0x00ffea0003c00000 */
[----:B------:R4:W0:Y:S02]  /*39b0*/  SHFL.IDX P3, R67, R69, R66, R67 ;  /* 0x0000004245437389 */ /* 0x0008240000060043 */
[----:B01234-:R-:W-:Y:S05]  /*39c0*/  ENDCOLLECTIVE ;  /* 0x000000000000791b */ /* 0x01ffea0003800000 */
.L_x_27288:
[----:B------:R-:W-:Y:S05]  /*39d0*/  BSYNC B1 ;  /* 0x0000000000017941 */ /* 0x000fea0003800000 */
.L_x_27287:
[----:B------:R-:W-:Y:S05]  /*39e0*/  BRA `(.L_x_27289) ;  /* 0xffffffe400507947 */ /* 0x000fea000383ffff */
.L_x_27249:
[----:B------:R-:W-:Y:S01]  /*39f0*/  BSSY B1, `(.L_x_27290) ;  /* 0x0000007000017945 */ /* 0x000fe20003800000 */
[----:B------:R-:W-:Y:S01]  /*3a00*/  IMAD.MOV.U32 R66, RZ, RZ, R36 ;  /* 0x000000ffff427224 */ /* 0x000fe200078e0024 */
[----:B------:R-:W-:Y:S01]  /*3a10*/  MOV R68, 0xffffffff ;  /* 0xffffffff00447802 */ /* 0x000fe20000000f00 */
[----:B------:R-:W-:-:S07]  /*3a20*/  IMAD.MOV.U32 R67, RZ, RZ, 0x1f ;  /* 0x0000001fff437424 */ /* 0x000fce00078e00ff */
[----:B01234-:R-:W-:Y:S05]  /*3a30*/  WARPSYNC.COLLECTIVE R68, `(.L_x_27291) ;  /* 0x0000000044087348 */ /* 0x01ffea0003c00000 */
[----:B------:R0:W0:Y:S02]  /*3a40*/  SHFL.IDX P3, R67, R69, R66, R67 ;  /* 0x0000004245437389 */ /* 0x0000240000060043 */
[----:B01234-:R-:W-:Y:S05]  /*3a50*/  ENDCOLLECTIVE ;  /* 0x000000000000791b */ /* 0x01ffea0003800000 */
.L_x_27291:
[----:B------:R-:W-:Y:S05]  /*3a60*/  BSYNC B1 ;  /* 0x0000000000017941 */ /* 0x000fea0003800000 */
.L_x_27290:
[----:B------:R-:W-:Y:S05]  /*3a70*/  BRA `(.L_x_27292) ;  /* 0xffffffe400447947 */ /* 0x000fea000383ffff */
.L_x_27251:
[----:B------:R-:W-:Y:S01]  /*3a80*/  BSSY B1, `(.L_x_27293) ;  /* 0x0000007000017945 */ /* 0x000fe20003800000 */
[----:B------:R-:W-:Y:S01]  /*3a90*/  IMAD.MOV.U32 R66, RZ, RZ, R33 ;  /* 0x000000ffff427224 */ /* 0x000fe200078e0021 */
[----:B------:R-:W-:Y:S01]  /*3aa0*/  MOV R68, 0xffffffff ;  /* 0xffffffff00447802 */ /* 0x000fe20000000f00 */
[----:B------:R-:W-:-:S07]  /*3ab0*/  IMAD.MOV.U32 R67, RZ, RZ, 0x1f ;  /* 0x0000001fff437424 */ /* 0x000fce00078e00ff */
[----:B01234-:R-:W-:Y:S05]  /*3ac0*/  WARPSYNC.COLLECTIVE R68, `(.L_x_27294) ;  /* 0x0000000044087348 */ /* 0x01ffea0003c00000 */
[----:B------:R0:W0:Y:S02]  /*3ad0*/  SHFL.IDX P3, R67, R69, R66, R67 ;  /* 0x0000004245437389 */ /* 0x0000240000060043 */
[----:B01234-:R-:W-:Y:S05]  /*3ae0*/  ENDCOLLECTIVE ;  /* 0x000000000000791b */ /* 0x01ffea0003800000 */
.L_x_27294:
[----:B------:R-:W-:Y:S05]  /*3af0*/  BSYNC B1 ;  /* 0x0000000000017941 */ /* 0x000fea0003800000 */
.L_x_27293:
[----:B------:R-:W-:Y:S05]  /*3b00*/  BRA `(.L_x_27295) ;  /* 0xffffffe400387947 */ /* 0x000fea000383ffff */
.L_x_27253:
[----:B------:R-:W-:Y:S01]  /*3b10*/  BSSY B1, `(.L_x_27296) ;  /* 0x0000007000017945 */ /* 0x000fe20003800000 */
[----:B------:R-:W-:Y:S01]  /*3b20*/  IMAD.MOV.U32 R66, RZ, RZ, R32 ;  /* 0x000000ffff427224 */ /* 0x000fe200078e0020 */
[----:B------:R-:W-:Y:S01]  /*3b30*/  MOV R68, 0xffffffff ;  /* 0xffffffff00447802 */ /* 0x000fe20000000f00 */
[----:B------:R-:W-:-:S07]  /*3b40*/  IMAD.MOV.U32 R67, RZ, RZ, 0x1f ;  /* 0x0000001fff437424 */ /* 0x000fce00078e00ff */
[----:B01234-:R-:W-:Y:S05]  /*3b50*/  WARPSYNC.COLLECTIVE R68, `(.L_x_27297) ;  /* 0x0000000044087348 */ /* 0x01ffea0003c00000 */
[----:B------:R0:W0:Y:S02]  /*3b60*/  SHFL.IDX P3, R67, R69, R66, R67 ;  /* 0x0000004245437389 */ /* 0x0000240000060043 */
[----:B01234-:R-:W-:Y:S05]  /*3b70*/  ENDCOLLECTIVE ;  /* 0x000000000000791b */ /* 0x01ffea0003800000 */
.L_x_27297:
[----:B------:R-:W-:Y:S05]  /*3b80*/  BSYNC B1 ;  /* 0x0000000000017941 */ /* 0x000fea0003800000 */
.L_x_27296:
[----:B------:R-:W-:Y:S05]  /*3b90*/  BRA `(.L_x_27298) ;  /* 0xffffffe4002c7947 */ /* 0x000fea000383ffff */
.L_x_27255:
[----:B------:R-:W-:Y:S01]  /*3ba0*/  BSSY B1, `(.L_x_27299) ;  /* 0x0000007000017945 */ /* 0x000fe20003800000 */
[----:B------:R-:W-:Y:S01]  /*3bb0*/  IMAD.MOV.U32 R66, RZ, RZ, R31 ;  /* 0x000000ffff427224 */ /* 0x000fe200078e001f */
[----:B------:R-:W-:Y:S01]  /*3bc0*/  MOV R68, 0xffffffff ;  /* 0xffffffff00447802 */ /* 0x000fe20000000f00 */
[----:B------:R-:W-:-:S07]  /*3bd0*/  IMAD.MOV.U32 R67, RZ, RZ, 0x1f ;  /* 0x0000001fff437424 */ /* 0x000fce00078e00ff */
[----:B01234-:R-:W-:Y:S05]  /*3be0*/  WARPSYNC.COLLECTIVE R68, `(.L_x_27300) ;  /* 0x0000000044087348 */ /* 0x01ffea0003c00000 */
[----:B------:R0:W0:Y:S02]  /*3bf0*/  SHFL.IDX P3, R67, R69, R66, R67 ;  /* 0x0000004245437389 */ /* 0x0000240000060043 */
[----:B01234-:R-:W-:Y:S05]  /*3c00*/  ENDCOLLECTIVE ;  /* 0x000000000000791b */ /* 0x01ffea0003800000 */
.L_x_27300:
[----:B------:R-:W-:Y:S05]  /*3c10*/  BSYNC B1 ;  /* 0x0000000000017941 */ /* 0x000fea0003800000 */
.L_x_27299:
[----:B------:R-:W-:Y:S05]  /*3c20*/  BRA `(.L_x_27301) ;  /* 0xffffffe400207947 */ /* 0x000fea000383ffff */
.L_x_27257:
[----:B------:R-:W-:Y:S01]  /*3c30*/  BSSY B1, `(.L_x_27302) ;  /* 0x0000007000017945 */ /* 0x000fe20003800000 */
[----:B------:R-:W-:Y:S01]  /*3c40*/  IMAD.MOV.U32 R66, RZ, RZ, R30 ;  /* 0x000000ffff427224 */ /* 0x000fe200078e001e */
[----:B------:R-:W-:Y:S01]  /*3c50*/  MOV R68, 0xffffffff ;  /* 0xffffffff00447802 */ /* 0x000fe20000000f00 */
[----:B------:R-:W-:-:S07]  /*3c60*/  IMAD.MOV.U32 R67, RZ, RZ, 0x1f ;  /* 0x0000001fff437424 */ /* 0x000fce00078e00ff */
[----:B01234-:R-:W-:Y:S05]  /*3c70*/  WARPSYNC.COLLECTIVE R68, `(.L_x_27303) ;  /* 0x0000000044087348 */ /* 0x01ffea0003c00000 */
[----:B------:R0:W0:Y:S02]  /*3c80*/  SHFL.IDX P3, R67, R69, R66, R67 ;  /* 0x0000004245437389 */ /* 0x0000240000060043 */
[----:B01234-:R-:W-:Y:S05]  /*3c90*/  ENDCOLLECTIVE ;  /* 0x000000000000791b */ /* 0x01ffea0003800000 */
.L_x_27303:
[----:B------:R-:W-:Y:S05]  /*3ca0*/  BSYNC B1 ;  /* 0x0000000000017941 */ /* 0x000fea0003800000 */
.L_x_27302:
[----:B------:R-:W-:Y:S05]  /*3cb0*/  BRA `(.L_x_27304) ;  /* 0xffffffe400147947 */ /* 0x000fea000383ffff */
.L_x_27259:
[----:B------:R-:W-:Y:S01]  /*3cc0*/  BSSY B1, `(.L_x_27305) ;  /* 0x0000007000017945 */ /* 0x000fe20003800000 */
[----:B------:R-:W-:Y:S01]  /*3cd0*/  IMAD.MOV.U32 R66, RZ, RZ, R29 ;  /* 0x000000ffff427224 */ /* 0x000fe200078e001d */
[----:B------:R-:W-:Y:S01]  /*3ce0*/  MOV R68, 0xffffffff ;  /* 0xffffffff00447802 */ /* 0x000fe20000000f00 */
[----:B------:R-:W-:-:S07]  /*3cf0*/  IMAD.MOV.U32 R67, RZ, RZ, 0x1f ;  /* 0x0000001fff437424 */ /* 0x000fce00078e00ff */
[----:B01234-:R-:W-:Y:S05]  /*3d00*/  WARPSYNC.COLLECTIVE R68, `(.L_x_27306) ;  /* 0x0000000044087348 */ /* 0x01ffea0003c00000 */
[----:B------:R0:W0:Y:S02]  /*3d10*/  SHFL.IDX P3, R67, R69, R66, R67 ;  /* 0x0000004245437389 */ /* 0x0000240000060043 */
[----:B01234-:R-:W-:Y:S05]  /*3d20*/  ENDCOLLECTIVE ;  /* 0x000000000000791b */ /* 0x01ffea0003800000 */
.L_x_27306:
[----:B------:R-:W-:Y:S05]  /*3d30*/  BSYNC B1 ;  /* 0x0000000000017941 */ /* 0x000fea0003800000 */
.L_x_27305:
[----:B------:R-:W-:Y:S05]  /*3d40*/  BRA `(.L_x_27307) ;  /* 0xffffffe400087947 */ /* 0x000fea000383ffff */
.L_x_27261:
[----:B------:R-:W-:Y:S01]  /*3d50*/  BSSY B1, `(.L_x_27308) ;  /* 0x0000007000017945 */ /* 0x000fe20003800000 */
[----:B------:R-:W-:Y:S01]  /*3d60*/  IMAD.MOV.U32 R66, RZ, RZ, R28 ;  /* 0x000000ffff427224 */ /* 0x000fe200078e001c */
[----:B------:R-:W-:Y:S01]  /*3d70*/  MOV R68, 0xffffffff ;  /* 0xffffffff00447802 */ /* 0x000fe20000000f00 */
[----:B------:R-:W-:-:S07]  /*3d80*/  IMAD.MOV.U32 R67, RZ, RZ, 0x1f ;  /* 0x0000001fff437424 */ /* 0x000fce00078e00ff */
[----:B01234-:R-:W-:Y:S05]  /*3d90*/  WARPSYNC.COLLECTIVE R68, `(.L_x_27309) ;  /* 0x0000000044087348 */ /* 0x01ffea0003c00000 */
[----:B------:R0:W0:Y:S02]  /*3da0*/  SHFL.IDX P3, R67, R69, R66, R67 ;  /* 0x0000004245437389 */ /* 0x0000240000060043 */
[----:B01234-:R-:W-:Y:S05]  /*3db0*/  ENDCOLLECTIVE ;  /* 0x000000000000791b */ /* 0x01ffea0003800000 */
.L_x_27309:
[----:B------:R-:W-:Y:S05]  /*3dc0*/  BSYNC B1 ;  /* 0x0000000000017941 */ /* 0x000fea0003800000 */
.L_x_27308:
[----:B------:R-:W-:Y:S05]  /*3dd0*/  BRA `(.L_x_27310) ;  /* 0xffffffe000fc7947 */ /* 0x000fea000383ffff */
.L_x_27263:
[----:B------:R-:W-:Y:S01]  /*3de0*/  BSSY B1, `(.L_x_27311) ;  /* 0x0000007000017945 */ /* 0x000fe20003800000 */
[----:B------:R-:W-:Y:S01]  /*3df0*/  IMAD.MOV.U32 R66, RZ, RZ, R27 ;  /* 0x000000ffff427224 */ /* 0x000fe200078e001b */
[----:B------:R-:W-:Y:S01]  /*3e00*/  MOV R68, 0xffffffff ;  /* 0xffffffff00447802 */ /* 0x000fe20000000f00 */
[----:B------:R-:W-:-:S07]  /*3e10*/  IMAD.MOV.U32 R67, RZ, RZ, 0x1f ;  /* 0x0000001fff437424 */ /* 0x000fce00078e00ff */
[----:B01234-:R-:W-:Y:S05]  /*3e20*/  WARPSYNC.COLLECTIVE R68, `(.L_x_27312) ;  /* 0x0000000044087348 */ /* 0x01ffea0003c00000 */
[----:B------:R0:W0:Y:S02]  /*3e30*/  SHFL.IDX P3, R67, R69, R66, R67 ;  /* 0x0000004245437389 */ /* 0x0000240000060043 */
[----:B01234-:R-:W-:Y:S05]  /*3e40*/  ENDCOLLECTIVE ;  /* 0x000000000000791b */ /* 0x01ffea0003800000 */
.L_x_27312:
[----:B------:R-:W-:Y:S05]  /*3e50*/  BSYNC B1 ;  /* 0x0000000000017941 */ /* 0x000fea0003800000 */
.L_x_27311:
[----:B------:R-:W-:Y:S05]  /*3e60*/  BRA `(.L_x_27313) ;  /* 0xffffffe000f07947 */ /* 0x000fea000383ffff */
.L_x_27265:
[----:B------:R-:W-:Y:S01]  /*3e70*/  BSSY B1, `(.L_x_27314) ;  /* 0x0000007000017945 */ /* 0x000fe20003800000 */
[----:B------:R-:W-:Y:S01]  /*3e80*/  IMAD.MOV.U32 R66, RZ, RZ, R26 ;  /* 0x000000ffff427224 */ /* 0x000fe200078e001a */
[----:B------:R-:W-:Y:S01]  /*3e90*/  MOV R68, 0xffffffff ;  /* 0xffffffff00447802 */ /* 0x000fe20000000f00 */
[----:B------:R-:W-:-:S07]  /*3ea0*/  IMAD.MOV.U32 R67, RZ, RZ, 0x1f ;  /* 0x0000001fff437424 */ /* 0x000fce00078e00ff */
[----:B01234-:R-:W-:Y:S05]  /*3eb0*/  WARPSYNC.COLLECTIVE R68, `(.L_x_27315) ;  /* 0x0000000044087348 */ /* 0x01ffea0003c00000 */
[----:B------:R0:W0:Y:S02]  /*3ec0*/  SHFL.IDX P3, R67, R69, R66, R67 ;  /* 0x0000004245437389 */ /* 0x0000240000060043 */
[----:B01234-:R-:W-:Y:S05]  /*3ed0*/  ENDCOLLECTIVE ;  /* 0x000000000000791b */ /* 0x01ffea0003800000 */
.L_x_27315:
[----:B------:R-:W-:Y:S05]  /*3ee0*/  BSYNC B1 ;  /* 0x0000000000017941 */ /* 0x000fea0003800000 */
.L_x_27314:
[----:B------:R-:W-:Y:S05]  /*3ef0*/  BRA `(.L_x_27316) ;  /* 0xffffffe000e47947 */ /* 0x000fea000383ffff */
.L_x_27267:
[----:B------:R-:W-:Y:S01]  /*3f00*/  BSSY B1, `(.L_x_27317) ;  /* 0x0000007000017945 */ /* 0x000fe20003800000 */
[----:B------:R-:W-:Y:S01]  /*3f10*/  IMAD.MOV.U32 R66, RZ, RZ, R25 ;  /* 0x000000ffff427224 */ /* 0x000fe200078e0019 */
[----:B------:R-:W-:Y:S01]  /*3f20*/  MOV R68, 0xffffffff ;  /* 0xffffffff00447802 */ /* 0x000fe20000000f00 */
[----:B------:R-:W-:-:S07]  /*3f30*/  IMAD.MOV.U32 R67, RZ, RZ, 0x1f ;  /* 0x0000001fff437424 */ /* 0x000fce00078e00ff */
[----:B01234-:R-:W-:Y:S05]  /*3f40*/  WARPSYNC.COLLECTIVE R68, `(.L_x_27318) ;  /* 0x0000000044087348 */ /* 0x01ffea0003c00000 */
[----:B------:R0:W0:Y:S02]  /*3f50*/  SHFL.IDX P3, R67, R69, R66, R67 ;  /* 0x0000004245437389 */ /* 0x0000240000060043 */
[----:B01234-:R-:W-:Y:S05]  /*3f60*/  ENDCOLLECTIVE ;  /* 0x000000000000791b */ /* 0x01ffea0003800000 */
.L_x_27318:
[----:B------:R-:W-:Y:S05]  /*3f70*/  BSYNC B1 ;  /* 0x0000000000017941 */ /* 0x000fea0003800000 */
.L_x_27317:
[----:B------:R-:W-:Y:S05]  /*3f80*/  BRA `(.L_x_27319) ;  /* 0xffffffe000d87947 */ /* 0x000fea000383ffff */
.L_x_27269:
[----:B------:R-:W-:Y:S01]  /*3f90*/  BSSY B1, `(.L_x_27320) ;  /* 0x0000007000017945 */ /* 0x000fe20003800000 */
[----:B------:R-:W-:Y:S01]  /*3fa0*/  IMAD.MOV.U32 R66, RZ, RZ, R24 ;  /* 0x000000ffff427224 */ /* 0x000fe200078e0018 */
[----:B------:R-:W-:Y:S01]  /*3fb0*/  MOV R68, 0xffffffff ;  /* 0xffffffff00447802 */ /* 0x000fe20000000f00 */
[----:B------:R-:W-:-:S07]  /*3fc0*/  IMAD.MOV.U32 R67, RZ, RZ, 0x1f ;  /* 0x0000001fff437424 */ /* 0x000fce00078e00ff */
[----:B01234-:R-:W-:Y:S05]  /*3fd0*/  WARPSYNC.COLLECTIVE R68, `(.L_x_27321) ;  /* 0x0000000044087348 */ /* 0x01ffea0003c00000 */
[----:B------:R0:W0:Y:S02]  /*3fe0*/  SHFL.IDX P3, R67, R69, R66, R67 ;  /* 0x0000004245437389 */ /* 0x0000240000060043 */
[----:B01234-:R-:W-:Y:S05]  /*3ff0*/  ENDCOLLECTIVE ;  /* 0x000000000000791b */ /* 0x01ffea0003800000 */
.L_x_27321:
[----:B------:R-:W-:Y:S05]  /*4000*/  BSYNC B1 ;  /* 0x0000000000017941 */ /* 0x000fea0003800000 */
.L_x_27320:
[----:B------:R-:W-:Y:S05]  /*4010*/  BRA `(.L_x_27322) ;  /* 0xffffffe000cc7947 */ /* 0x000fea000383ffff */
.L_x_27271:
[----:B------:R-:W-:Y:S01]  /*4020*/  BSSY B1, `(.L_x_27323) ;  /* 0x0000007000017945 */ /* 0x000fe20003800000 */
[----:B------:R-:W-:Y:S01]  /*4030*/  IMAD.MOV.U32 R66, RZ, RZ, R23 ;  /* 0x000000ffff427224 */ /* 0x000fe200078e0017 */
[----:B------:R-:W-:Y:S01]  /*4040*/  MOV R68, 0xffffffff ;  /* 0xffffffff00447802 */ /* 0x000fe20000000f00 */
[----:B------:R-:W-:-:S07]  /*4050*/  IMAD.MOV.U32 R67, RZ, RZ, 0x1f ;  /* 0x0000001fff437424 */ /* 0x000fce00078e00ff */
[----:B01234-:R-:W-:Y:S05]  /*4060*/  WARPSYNC.COLLECTIVE R68, `(.L_x_27324) ;  /* 0x0000000044087348 */ /* 0x01ffea0003c00000 */
[----:B------:R0:W0:Y:S02]  /*4070*/  SHFL.IDX P3, R67, R69, R66, R67 ;  /* 0x0000004245437389 */ /* 0x0000240000060043 */
[----:B01234-:R-:W-:Y:S05]  /*4080*/  ENDCOLLECTIVE ;  /* 0x000000000000791b */ /* 0x01ffea0003800000 */
.L_x_27324:
[----:B------:R-:W-:Y:S05]  /*4090*/  BSYNC B1 ;  /* 0x0000000000017941 */ /* 0x000fea0003800000 */
.L_x_27323:
[----:B------:R-:W-:Y:S05]  /*40a0*/  BRA `(.L_x_27325) ;  /* 0xffffffe000c07947 */ /* 0x000fea000383ffff */
.L_x_27273:
[----:B------:R-:W-:Y:S01]  /*40b0*/  BSSY B1, `(.L_x_27326) ;  /* 0x0000007000017945 */ /* 0x000fe20003800000 */
[----:B------:R-:W-:Y:S01]  /*40c0*/  IMAD.MOV.U32 R66, RZ, RZ, R22 ;  /* 0x000000ffff427224 */ /* 0x000fe200078e0016 */
[----:B------:R-:W-:Y:S01]  /*40d0*/  MOV R68, 0xffffffff ;  /* 0xffffffff00447802 */ /* 0x000fe20000000f00 */
[----:B------:R-:W-:-:S07]  /*40e0*/  IMAD.MOV.U32 R67, RZ, RZ, 0x1f ;  /* 0x0000001fff437424 */ /* 0x000fce00078e00ff */
[----:B01234-:R-:W-:Y:S05]  /*40f0*/  WARPSYNC.COLLECTIVE R68, `(.L_x_27327) ;  /* 0x0000000044087348 */ /* 0x01ffea0003c00000 */
[----:B------:R0:W0:Y:S02]  /*4100*/  SHFL.IDX P3, R67, R69, R66, R67 ;  /* 0x0000004245437389 */ /* 0x0000240000060043 */
[----:B01234-:R-:W-:Y:S05]  /*4110*/  ENDCOLLECTIVE ;  /* 0x000000000000791b */ /* 0x01ffea0003800000 */
.L_x_27327:
[----:B------:R-:W-:Y:S05]  /*4120*/  BSYNC B1 ;  /* 0x0000000000017941 */ /* 0x000fea0003800000 */
.L_x_27326:
[----:B------:R-:W-:Y:S05]  /*4130*/  BRA `(.L_x_27328) ;  /* 0xffffffe000b47947 */ /* 0x000fea000383ffff */
        .weak           $__internal_536_$__cuda_sm20_div_s16
        .type           $__internal_536_$__cuda_sm20_div_s16,@function
        .size           $__internal_536_$__cuda_sm20_div_s16,($__internal_537_$__cuda_sm20_div_u16 - $__internal_536_$__cuda_sm20_div_s16)
$__internal_536_$__cuda_sm20_div_s16:
        /* <DEDUP_REMOVED lines=25> */
[----:B------:R-:W-:Y:S05]  /*42d0*/  RET.REL.NODEC R34 `(_Z9cuda_gemmIiLi128ELi1ELi1ELi2048ELi64ELi64ELi64ELi0ELi0EEviiiPT_S1_S1_iii) ;  /* 0xffffffbc22487950 */ /* 0x000fea0003c3ffff */
        .weak           $__internal_537_$__cuda_sm20_div_u16
        .type           $__internal_537_$__cuda_sm20_div_u16,@function
        .size           $__internal_537_$__cuda_sm20_div_u16,(.L_x_39040 - $__internal_537_$__cuda_sm20_div_u16)
$__internal_537_$__cuda_sm20_div_u16:
        /* <DEDUP_REMOVED lines=20> */
[----:B0-----:R-:W-:Y:S05]  /*4420*/  RET.REL.NODEC R2 `(_Z9cuda_gemmIiLi128ELi1ELi1ELi2048ELi64ELi64ELi64ELi0ELi0EEviiiPT_S1_S1_iii) ;  /* 0xffffffb802f47950 */ /* 0x001fea0003c3ffff */
.L_x_27329:
        /* <DEDUP_REMOVED lines=13> */
.L_x_39040:


//--------------------- .text._Z9cuda_gemmIiLi128ELi1ELi1ELi2048ELi32ELi32ELi64ELi1ELi1EEviiiPT_S1_S1_iii --------------------------
	.section	.text._Z9cuda_gemmIiLi128ELi1ELi1ELi2048ELi32ELi32ELi64ELi1ELi1EEviiiPT_S1_S1_iii,"ax",@progbits
	.align	128
        .global         _Z9cuda_gemmIiLi128ELi1ELi1ELi2048ELi32ELi32ELi64ELi1ELi1EEviiiPT_S1_S1_iii
        .type           _Z9cuda_gemmIiLi128ELi1ELi1ELi2048ELi32ELi32ELi64ELi1ELi1EEviiiPT_S1_S1_iii,@function
        .size           _Z9cuda_gemmIiLi128ELi1ELi1ELi2048ELi32ELi32ELi64ELi1ELi1EEviiiPT_S1_S1_iii,(.L_x_39041 - _Z9cuda_gemmIiLi128ELi1ELi1ELi2048ELi32ELi32ELi64ELi1ELi1EEviiiPT_S1_S1_iii)
        .other          _Z9cuda_gemmIiLi128ELi1ELi1ELi2048ELi32ELi32ELi64ELi1ELi1EEviiiPT_S1_S1_iii,@"STO_CUDA_ENTRY STV_DEFAULT"
_Z9cuda_gemmIiLi128ELi1ELi1ELi2048ELi32ELi32ELi64ELi1ELi1EEviiiPT_S1_S1_iii:
.text._Z9cuda_gemmIiLi128ELi1ELi1ELi2048ELi32ELi32ELi64ELi1ELi1EEviiiPT_S1_S1_iii:
        /* <DEDUP_REMOVED lines=11> */
[----:B------:R-:W-:Y:S02]  /*00b0*/  LOP3.LUT R10, R8, 0x1, RZ, 0xc0, !PT ;  /* 0x00000001080a7812 */ /* 0x000fe400078ec0ff */
[----:B------:R-:W-:Y:S02]  /*00c0*/  SHF.R.U32.HI R9, RZ, 0x4, R8 ;  /* 0x00000004ff097819 */ /* 0x000fe40000011608 */
[----:B------:R-:W-:Y:S01]  /*00d0*/  LOP3.LUT R2, R0, 0x7ff, RZ, 0x3c, !PT ;  /* 0x000007ff00027812 */ /* 0x000fe200078e3cff */
[----:B------:R-:W-:-:S03]  /*00e0*/  IMAD.SHL.U32 R0, R8, 0x4, RZ ;  /* 0x0000000408007824 */ /* 0x000fc600078e00ff */
[----:B------:R-:W-:-:S07]  /*00f0*/  LOP3.LUT R15, R2, 0xffff, RZ, 0xc0, !PT ;  /* 0x0000ffff020f7812 */ /* 0x000fce00078ec0ff */
[----:B------:R-:W-:Y:S05]  /*0100*/  CALL.REL.NOINC `($__internal_538_$__cuda_sm20_div_u16) ;  /* 0x0000001800307944 */ /* 0x000fea0003c00000 */
        /* <DEDUP_REMOVED lines=11> */
.L_x_27332:
[C---:B------:R-:W-:Y:S02]  /*01c0*/  IMAD R4, R2.reuse, 0x4, R5 ;  /* 0x0000000402047824 */ /* 0x040fe400078e0205 */
[----:B------:R-:W-:Y:S02]  /*01d0*/  VIADD R3, R3, 0x1 ;  /* 0x0000000103037836 */ /* 0x000fe40000000000 */
[----:B------:R-:W-:Y:S01]  /*01e0*/  VIADD R2, R2, UR4 ;  /* 0x0000000402027c36 */ /* 0x000fe20008000000 */
[----:B------:R0:W-:Y:S02]  /*01f0*/  STS [R4], RZ ;  /* 0x000000ff04007388 */ /* 0x0001e40000000800 */
[----:B------:R-:W-:-:S04]  /*0200*/  LOP3.LUT R6, R3, R12, RZ, 0x3c, !PT ;  /* 0x0000000c03067212 */ /* 0x000fc800078e3cff */
[----:B------:R-:W-:-:S13]  /*0210*/  ISETP.NE.AND P0, PT, R6, 0x2, PT ;  /* 0x000000020600780c */ /* 0x000fda0003f05270 */
[----:B0-----:R-:W-:Y:S05]  /*0220*/  @P0 BRA `(.L_x_27332) ;  /* 0xfffffffc00e40947 */ /* 0x001fea000383ffff */
.L_x_27331:
[----:B------:R-:W-:Y:S05]  /*0230*/  BSYNC.RECONVERGENT B0 ;  /* 0x0000000000007941 */ /* 0x000fea0003800200 */
.L_x_27330:
[----:B------:R-:W0:Y:S01]  /*0240*/  S2UR UR6, SR_CgaCtaId ;  /* 0x00000000000679c3 */ /* 0x000e220000008800 */
[----:B------:R-:W-:Y:S01]  /*0250*/  UMOV UR5, 0x400 ;  /* 0x0000040000057882 */ /* 0x000fe20000000000 */
[----:B------:R-:W-:Y:S01]  /*0260*/  BSSY.RECONVERGENT B0, `(.L_x_27333) ;  /* 0x000000e000007945 */ /* 0x000fe20003800200 */
[----:B------:R-:W-:Y:S02]  /*0270*/  UIADD3 UR5, UPT, UPT, UR5, 0x2880, URZ ;  /* 0x0000288005057890 */ /* 0x000fe4000fffe0ff */
[----:B------:R-:W-:Y:S02]  /*0280*/  USHF.L.U32 UR4, UR4, 0x2, URZ ;  /* 0x0000000204047899 */ /* 0x000fe400080006ff */
[----:B0-----:R-:W-:-:S12]  /*0290*/  ULEA UR5, UR6, UR5, 0x18 ;  /* 0x0000000506057291 */ /* 0x001fd8000f8ec0ff */
.L_x_27334:
        /* <DEDUP_REMOVED lines=11> */
.L_x_27333:
[----:B------:R-:W-:Y:S01]  /*0350*/  LOP3.LUT R2, R0, 0x7ff, RZ, 0x3c, !PT ;  /* 0x000007ff00027812 */ /* 0x000fe200078e3cff */
[----:B------:R-:W-:Y:S01]  /*0360*/  ULOP3.LUT UR5, UR4, 0xffff, URZ, 0xc0, !UPT ;  /* 0x0000ffff04057892 */ /* 0x000fe2000f8ec0ff */
[----:B------:R-:W-:-:S03]  /*0370*/  MOV R16, 0x3c0 ;  /* 0x000003c000107802 */ /* 0x000fc60000000f00 */
[----:B------:R-:W-:Y:S02]  /*0380*/  VIADD R2, R2, -UR4 ;  /* 0x8000000402027c36 */ /* 0x000fe40008000000 */
[----:B------:R-:W-:-:S03]  /*0390*/  IMAD.U32 R32, RZ, RZ, UR5 ;  /* 0x00000005ff207e24 */ /* 0x000fc6000f8e00ff */
[----:B------:R-:W-:-:S07]  /*03a0*/  LOP3.LUT R15, R2, 0xffff, RZ, 0xc0, !PT ;  /* 0x0000ffff020f7812 */ /* 0x000fce00078ec0ff */
[----:B0-----:R-:W-:Y:S05]  /*03b0*/  CALL.REL.NOINC `($__internal_538_$__cuda_sm20_div_u16) ;  /* 0x0000001400847944 */ /* 0x001fea0003c00000 */
        /* <DEDUP_REMOVED lines=13> */
[----:B------:R-:W-:Y:S02]  /*0490*/  HFMA2 R17, -RZ, RZ, 0, 0 ;  /* 0x00000000ff117431 */ /* 0x000fe400000001ff */
[----:B------:R-:W-:Y:S02]  /*04a0*/  IMAD.MOV.U32 R28, RZ, RZ, R0 ;  /* 0x000000ffff1c7224 */ /* 0x000fe400078e0000 */
[----:B------:R-:W-:-:S05]  /*04b0*/  VIADD R4, R4, 0x880 ;  /* 0x0000088004047836 */ /* 0x000fca0000000000 */
[----:B---3--:R-:W-:-:S07]  /*04c0*/  LEA R19, R19, R4, 0x18 ;  /* 0x0000000413137211 */ /* 0x008fce00078ec0ff */
.L_x_27337:
[----:B---3--:R-:W-:-:S04]  /*04d0*/  IMAD R5, R13, 0x800, R28 ;  /* 0x000008000d057824 */ /* 0x008fc800078e021c */
[----:B----4-:R-:W-:-:S06]  /*04e0*/  IMAD.WIDE.U32 R4, R5, 0x4, R14 ;  /* 0x0000000405047825 */ /* 0x010fcc00078e000e */
[----:B--2---:R-:W2:Y:S01]  /*04f0*/  LDG.E.128 R4, desc[UR8][R4.64] ;  /* 0x0000000804047981 */ /* 0x004ea2000c1e1d00 */
[C---:B------:R-:W-:Y:S02]  /*0500*/  IMAD R16, R28.reuse, 0x4, R19 ;  /* 0x000000041c107824 */ /* 0x040fe400078e0213 */
[----:B------:R-:W-:Y:S02]  /*0510*/  VIADD R17, R17, 0x1 ;  /* 0x0000000111117836 */ /* 0x000fe40000000000 */
[----:B------:R-:W-:-:S03]  /*0520*/  VIADD R28, R28, UR4 ;  /* 0x000000041c1c7c36 */ /* 0x000fc60008000000 */
[----:B------:R-:W-:-:S04]  /*0530*/  LOP3.LUT R18, R17, R12, RZ, 0x3c, !PT ;  /* 0x0000000c11127212 */ /* 0x000fc800078e3cff */
[----:B------:R-:W-:Y:S01]  /*0540*/  ISETP.NE.AND P0, PT, R18, 0x2, PT ;  /* 0x000000021200780c */ /* 0x000fe20003f05270 */
[----:B--2---:R3:W-:-:S12]  /*0550*/  STS.128 [R16], R4 ;  /* 0x0000000410007388 */ /* 0x0047d80000000c00 */
[----:B------:R-:W-:Y:S05]  /*0560*/  @P0 BRA `(.L_x_27337) ;  /* 0xfffffffc00d80947 */ /* 0x000fea000383ffff */
.L_x_27336:
[----:B--2---:R-:W-:Y:S05]  /*0570*/  BSYNC.RECONVERGENT B0 ;  /* 0x0000000000007941 */ /* 0x004fea0003800200 */
.L_x_27335:
[----:B------:R-:W-:Y:S01]  /*0580*/  BSSY.RECONVERGENT B0, `(.L_x_27338) ;  /* 0x000001e000007945 */ /* 0x000fe20003800200 */
[----:B------:R-:W-:Y:S02]  /*0590*/  SHF.R.U32.HI R32, RZ, 0x4, R11 ;  /* 0x00000004ff207819 */ /* 0x000fe4000001160b */
[----:B0-----:R-:W-:-:S07]  /*05a0*/  LEA R47, R34, R47, 0x18 ;  /* 0x0000002f222f7211 */ /* 0x001fce00078ec0ff */
.L_x_27339:
[----:B0--3--:R-:W-:Y:S01]  /*05b0*/  IADD3 R6, PT, PT, R28, UR4, RZ ;  /* 0x000000041c067c10 */ /* 0x009fe2000fffe0ff */
[----:B------:R-:W-:-:S04]  /*05c0*/  IMAD R5, R13, 0x800, R28 ;  /* 0x000008000d057824 */ /* 0x000fc800078e021c */
[----:B------:R-:W-:Y:S02]  /*05d0*/  VIADD R4, R6, UR4 ;  /* 0x0000000406047c36 */ /* 0x000fe40008000000 */
[C---:B------:R-:W-:Y:S02]  /*05e0*/  IMAD R17, R13.reuse, 0x800, R6 ;  /* 0x000008000d117824 */ /* 0x040fe400078e0206 */
[----:B------:R-:W-:Y:S02]  /*05f0*/  VIADD R30, R4, UR4 ;  /* 0x00000004041e7c36 */ /* 0x000fe40008000000 */
[----:B------:R-:W-:Y:S02]  /*0600*/  IMAD R21, R13, 0x800, R4 ;  /* 0x000008000d157824 */ /* 0x000fe400078e0204 */
[----:B-1----:R-:W-:Y:S01]  /*0610*/  IMAD.WIDE R4, R5, 0x4, R2 ;  /* 0x0000000405047825 */ /* 0x002fe200078e0202 */
[----:B------:R-:W-:-:S03]  /*0620*/  LEA R25, R13, R30, 0xb ;  /* 0x0000001e0d197211 */ /* 0x000fc600078e58ff */
[--C-:B------:R-:W-:Y:S02]  /*0630*/  IMAD.WIDE R16, R17, 0x4, R2.reuse ;  /* 0x0000000411107825 */ /* 0x100fe400078e0202 */
[----:B------:R-:W2:Y:S02]  /*0640*/  LDG.E.128 R4, desc[UR8][R4.64] ;  /* 0x0000000804047981 */ /* 0x000ea4000c1e1d00 */
        /* <DEDUP_REMOVED lines=18> */
.L_x_27338:
[----:B------:R-:W-:Y:S01]  /*0770*/  IMAD.IADD R9, R9, 0x1, R32 ;  /* 0x0000000109097824 */ /* 0x000fe200078e0220 */
[----:B------:R-:W-:Y:S01]  /*0780*/  LEA R30, R34, R33, 0x18 ;  /* 0x00000021221e7211 */ /* 0x000fe200078ec0ff */
[----:B------:R-:W-:Y:S01]  /*0790*/  IMAD.SHL.U32 R46, R10, 0x10, RZ ;  /* 0x000000100a2e7824 */ /* 0x000fe200078e00ff */
[----:B0-----:R-:W-:Y:S02]  /*07a0*/  LOP3.LUT R29, R8, 0xf, RZ, 0xc0, !PT ;  /* 0x0000000f081d7812 */ /* 0x001fe400078ec0ff */
[----:B------:R-:W-:Y:S02]  /*07b0*/  SHF.R.U32.HI R3, RZ, 0x1, R8 ;  /* 0x00000001ff037819 */ /* 0x000fe40000011608 */
[----:B------:R-:W-:Y:S01]  /*07c0*/  LOP3.LUT R9, R9, 0x1f, RZ, 0x3c, !PT ;  /* 0x0000001f09097812 */ /* 0x000fe200078e3cff */
[----:B------:R-:W-:Y:S01]  /*07d0*/  IMAD R30, R29, 0x84, R30 ;  /* 0x000000841d1e7824 */ /* 0x000fe200078e021e */
[----:B------:R-:W-:Y:S01]  /*07e0*/  LOP3.LUT R32, R32, 0xff, RZ, 0xc0, !PT ;  /* 0x000000ff20207812 */ /* 0x000fe200078ec0ff */
[----:B------:R-:W-:Y:S01]  /*07f0*/  IMAD R2, R3, 0x20, R46 ;  /* 0x0000002003027824 */ /* 0x000fe200078e022e */
[----:B------:R-:W-:-:S02]  /*0800*/  LOP3.LUT R15, R9, 0xff, RZ, 0xc0, !PT ;  /* 0x000000ff090f7812 */ /* 0x000fc400078ec0ff */
[----:B------:R-:W-:-:S07]  /*0810*/  MOV R16, 0x830 ;  /* 0x0000083000107802 */ /* 0x000fce0000000f00 */
[----:B------:R-:W-:Y:S05]  /*0820*/  CALL.REL.NOINC `($__internal_538_$__cuda_sm20_div_u16) ;  /* 0x0000001000687944 */ /* 0x000fea0003c00000 */
[----:B------:R-:W0:Y:S01]  /*0830*/  S2R R6, SR_CTAID.Z ;  /* 0x0000000000067919 */ /* 0x000e220000002700 */
        /* <DEDUP_REMOVED lines=20> */
[----:B------:R-:W-:Y:S01]  /*0980*/  UPLOP3.LUT UP0, UPT, UPT, UPT, UPT, 0x80, 0x8 ;  /* 0x000000000008789c */ /* 0x000fe20003f0f070 */
[----:B------:R-:W-:-:S02]  /*0990*/  LOP3.LUT R17, R16, 0xf, RZ, 0xc0, !PT ;  /* 0x0000000f10117812 */ /* 0x000fc400078ec0ff */
[----:B------:R-:W-:Y:S02]  /*09a0*/  LOP3.LUT R31, R20, 0xf, RZ, 0xc0, !PT ;  /* 0x0000000f141f7812 */ /* 0x000fe400078ec0ff */
[----:B------:R-:W-:Y:S02]  /*09b0*/  LOP3.LUT R33, R21, 0xf, RZ, 0xc0, !PT ;  /* 0x0000000f15217812 */ /* 0x000fe400078ec0ff */
[----:B------:R-:W-:Y:S02]  /*09c0*/  LOP3.LUT R35, R22, 0xf, RZ, 0xc0, !PT ;  /* 0x0000000f16237812 */ /* 0x000fe400078ec0ff */
[----:B------:R-:W-:Y:S01]  /*09d0*/  LOP3.LUT R37, R24, 0xf, RZ, 0xc0, !PT ;  /* 0x0000000f18257812 */ /* 0x000fe200078ec0ff */
[----:B0-----:R-:W-:Y:S01]  /*09e0*/  IMAD R29, R6, 0x400, R29 ;  /* 0x00000400061d7824 */ /* 0x001fe200078e021d */
[----:B------:R-:W-:Y:S01]  /*09f0*/  LOP3.LUT R39, R25, 0xf, RZ, 0xc0, !PT ;  /* 0x0000000f19277812 */ /* 0x000fe200078ec0ff */
[----:B------:R-:W-:Y:S01]  /*0a00*/  VIADD R6, R3, 0x3 ;  /* 0x0000000303067836 */ /* 0x000fe20000000000 */
[----:B------:R-:W-:-:S02]  /*0a10*/  LOP3.LUT R3, R4, 0xf, RZ, 0xc0, !PT ;  /* 0x0000000f04037812 */ /* 0x000fc400078ec0ff */
[----:B------:R-:W-:Y:S02]  /*0a20*/  LOP3.LUT R41, R26, 0xf, RZ, 0xc0, !PT ;  /* 0x0000000f1a297812 */ /* 0x000fe400078ec0ff */
[----:B------:R-:W-:Y:S02]  /*0a30*/  LOP3.LUT R7, R6, 0xf, RZ, 0xc0, !PT ;  /* 0x0000000f06077812 */ /* 0x000fe400078ec0ff */
[C---:B------:R-:W-:Y:S02]  /*0a40*/  LOP3.LUT R32, R2.reuse, 0x8, R27, 0xf6, !PT ;  /* 0x0000000802207812 */ /* 0x040fe400078ef61b */
[C---:B------:R-:W-:Y:S02]  /*0a50*/  LOP3.LUT R34, R2.reuse, R19, RZ, 0xfc, !PT ;  /* 0x0000001302227212 */ /* 0x040fe400078efcff */
[----:B------:R-:W-:Y:S01]  /*0a60*/  LOP3.LUT R44, R2, R3, RZ, 0xfc, !PT ;  /* 0x00000003022c7212 */ /* 0x000fe200078efcff */
[----:B------:R-:W-:Y:S01]  /*0a70*/  IMAD R45, R32, 0x4, R47 ;  /* 0x00000004202d7824 */ /* 0x000fe200078e022f */
[----:B------:R-:W-:-:S02]  /*0a80*/  LOP3.LUT R4, R2, R5, RZ, 0xfc, !PT ;  /* 0x0000000502047212 */ /* 0x000fc400078efcff */
[C---:B------:R-:W-:Y:S02]  /*0a90*/  LOP3.LUT R42, R2.reuse, R7, RZ, 0xfc, !PT ;  /* 0x00000007022a7212 */ /* 0x040fe400078efcff */
[----:B------:R-:W-:Y:S01]  /*0aa0*/  LOP3.LUT R6, R2, R23, RZ, 0xfc, !PT ;  /* 0x0000001702067212 */ /* 0x000fe200078efcff */
[--C-:B------:R-:W-:Y:S01]  /*0ab0*/  IMAD R43, R4, 0x4, R47.reuse ;  /* 0x00000004042b7824 */ /* 0x100fe200078e022f */
        /* <DEDUP_REMOVED lines=10> */
[C---:B------:R-:W-:Y:S02]  /*0b60*/  LOP3.LUT R52, R2.reuse, R37, RZ, 0xfc, !PT ;  /* 0x0000002502347212 */ /* 0x040fe400078efcff */
[C---:B------:R-:W-:Y:S02]  /*0b70*/  LOP3.LUT R54, R2.reuse, R39, RZ, 0xfc, !PT ;  /* 0x0000002702367212 */ /* 0x040fe400078efcff */
[----:B------:R-:W-:Y:S02]  /*0b80*/  LOP3.LUT R2, R2, R41, RZ, 0xfc, !PT ;  /* 0x0000002902027212 */ /* 0x000fe400078efcff */
[----:B------:R-:W-:Y:S01]  /*0b90*/  LOP3.LUT R21, R46, R15, RZ, 0xfc, !PT ;  /* 0x0000000f2e157212 */ /* 0x000fe200078efcff */
[----:B------:R-:W-:Y:S01]  /*0ba0*/  IMAD R32, R54, 0x4, R47 ;  /* 0x0000000436207824 */ /* 0x000fe200078e022f */
[----:B------:R-:W-:-:S02]  /*0bb0*/  LOP3.LUT R20, R46, R17, RZ, 0xfc, !PT ;  /* 0x000000112e147212 */ /* 0x000fc400078efcff */
[C---:B------:R-:W-:Y:S02]  /*0bc0*/  LOP3.LUT R18, R46.reuse, R31, RZ, 0xfc, !PT ;  /* 0x0000001f2e127212 */ /* 0x040fe400078efcff */
[C---:B------:R-:W-:Y:S02]  /*0bd0*/  LOP3.LUT R27, R46.reuse, 0x8, R27, 0xf6, !PT ;  /* 0x000000082e1b7812 */ /* 0x040fe400078ef61b */
[C---:B------:R-:W-:Y:S02]  /*0be0*/  LOP3.LUT R26, R46.reuse, R3, RZ, 0xfc, !PT ;  /* 0x000000032e1a7212 */ /* 0x040fe400078efcff */
[C---:B------:R-:W-:Y:S02]  /*0bf0*/  LOP3.LUT R25, R46.reuse, R5, RZ, 0xfc, !PT ;  /* 0x000000052e197212 */ /* 0x040fe400078efcff */
[C---:B------:R-:W-:Y:S02]  /*0c00*/  LOP3.LUT R24, R46.reuse, R7, RZ, 0xfc, !PT ;  /* 0x000000072e187212 */ /* 0x040fe400078efcff */
[----:B------:R-:W-:-:S02]  /*0c10*/  LOP3.LUT R23, R46, R23, RZ, 0xfc, !PT ;  /* 0x000000172e177212 */ /* 0x000fc400078efcff */
[C---:B------:R-:W-:Y:S02]  /*0c20*/  LOP3.LUT R22, R46.reuse, R9, RZ, 0xfc, !PT ;  /* 0x000000092e167212 */ /* 0x040fe400078efcff */
        /* <DEDUP_REMOVED lines=10> */
[-C--:B------:R-:W-:Y:S02]  /*0cd0*/  LEA R44, R44, R47.reuse, 0x2 ;  /* 0x0000002f2c2c7211 */ /* 0x080fe400078e10ff */
[-C--:B------:R-:W-:Y:S02]  /*0ce0*/  LEA R39, R8, R47.reuse, 0x2 ;  /* 0x0000002f08277211 */ /* 0x080fe400078e10ff */
[----:B------:R-:W-:Y:S01]  /*0cf0*/  LEA R34, R50, R47, 0x2 ;  /* 0x0000002f32227211 */ /* 0x000fe200078e10ff */
[----:B------:R-:W-:Y:S01]  /*0d00*/  IMAD R47, R2, 0x4, R47 ;  /* 0x00000004022f7824 */ /* 0x000fe200078e022f */
[----:B------:R-:W-:Y:S01]  /*0d10*/  LOP3.LUT R49, R49, 0x3, RZ, 0xc0, !PT ;  /* 0x0000000331317812 */ /* 0x000fe200078ec0ff */
[----:B------:R-:W-:-:S07]  /*0d20*/  IMAD.MOV.U32 R50, RZ, RZ, RZ ;  /* 0x000000ffff327224 */ /* 0x000fce00078e00ff */
.L_x_27345:
[----:B------:R-:W0:Y:S01]  /*0d30*/  S2R R48, SR_TID.X ;  /* 0x0000000000307919 */ /* 0x000e220000002100 */
[----:B------:R-:W-:Y:S01]  /*0d40*/  ISETP.NE.AND P0, PT, R49, 0x2, PT ;  /* 0x000000023100780c */ /* 0x000fe20003f05270 */
[----:B------:R-:W-:Y:S01]  /*0d50*/  UPLOP3.LUT UP1, UPT, UPT, UPT, UP0, 0x80, 0x8 ;  /* 0x000000000008789c */ /* 0x000fe20003f2f000 */
[----:B------:R-:W-:Y:S01]  /*0d60*/  BSSY.RECONVERGENT B0, `(.L_x_27340) ;  /* 0x000001e000007945 */ /* 0x000fe20003800200 */
[----:B------:R-:W-:Y:S02]  /*0d70*/  IADD3 R51, PT, PT, R29, R50, RZ ;  /* 0x000000321d337210 */ /* 0x000fe40007ffe0ff */
[----:B0-----:R-:W-:-:S08]  /*0d80*/  SHF.R.U32.HI R52, RZ, 0x4, R48 ;  /* 0x00000004ff347819 */ /* 0x001fd00000011630 */
[----:B------:R-:W-:Y:S05]  /*0d90*/  @!P0 BRA `(.L_x_27341) ;  /* 0x0000000000688947 */ /* 0x000fea0003800000 */
[----:B------:R-:W0:Y:S01]  /*0da0*/  LDC.64 R2, c[0x0][0x398] ;  /* 0x0000e600ff027b82 */ /* 0x000e220000000a00 */
[----:B------:R-:W-:-:S04]  /*0db0*/  IMAD R5, R52, 0x20, R51 ;  /* 0x0000002034057824 */ /* 0x000fc800078e0233 */
[----:B0-----:R-:W-:-:S06]  /*0dc0*/  IMAD.WIDE.U32 R4, R5, 0x4, R2 ;  /* 0x0000000405047825 */ /* 0x001fcc00078e0002 */
[----:B------:R-:W2:Y:S01]  /*0dd0*/  LDG.E R4, desc[UR8][R4.64] ;  /* 0x0000000804047981 */ /* 0x000ea2000c1e1900 */
[----:B------:R-:W-:Y:S01]  /*0de0*/  ISETP.NE.AND P0, PT, R49, 0x3, PT ;  /* 0x000000033100780c */ /* 0x000fe20003f05270 */
[----:B------:R-:W0:Y:S02]  /*0df0*/  S2R R6, SR_TID.X ;  /* 0x0000000000067919 */ /* 0x000e240000002100 */
[----:B0-----:R-:W-:Y:S02]  /*0e00*/  SHF.R.U32.HI R7, RZ, 0x4, R6 ;  /* 0x00000004ff077819 */ /* 0x001fe40000011606 */
[----:B------:R-:W-:-:S03]  /*0e10*/  SHF.R.U32.HI R6, RZ, 0x4, R11 ;  /* 0x00000004ff067819 */ /* 0x000fc6000001160b */
[C---:B------:R-:W-:Y:S02]  /*0e20*/  IMAD R9, R7.reuse, 0x4, R30 ;  /* 0x0000000407097824 */ /* 0x040fe400078e021e */
[----:B------:R-:W-:-:S03]  /*0e30*/  IMAD.IADD R52, R7, 0x1, R6 ;  /* 0x0000000107347824 */ /* 0x000fc600078e0206 */
[----:B--2---:R0:W-:Y:S01]  /*0e40*/  STS [R9], R4 ;  /* 0x0000000409007388 */ /* 0x0041e20000000800 */
[----:B------:R-:W-:Y:S05]  /*0e50*/  @!P0 BRA `(.L_x_27341) ;  /* 0x0000000000388947 */ /* 0x000fea0003800000 */
[----:B------:R-:W-:Y:S01]  /*0e60*/  ISETP.NE.AND P0, PT, R49, RZ, PT ;  /* 0x000000ff3100720c */ /* 0x000fe20003f05270 */
[C---:B------:R-:W-:Y:S01]  /*0e70*/  IMAD.IADD R8, R52.reuse, 0x1, R6 ;  /* 0x0000000134087824 */ /* 0x040fe200078e0206 */
[----:B------:R-:W-:-:S05]  /*0e80*/  LEA R5, R52, R51, 0x5 ;  /* 0x0000003334057211 */ /* 0x000fca00078e28ff */
[----:B0-----:R-:W-:-:S06]  /*0e90*/  IMAD.WIDE.U32 R4, R5, 0x4, R2 ;  /* 0x0000000405047825 */ /* 0x001fcc00078e0002 */
[----:B------:R-:W-:Y:S01]  /*0ea0*/  @P0 IMAD R7, R8, 0x20, R51 ;  /* 0x0000002008070824 */ /* 0x000fe200078e0233 */
[----:B------:R-:W2:Y:S03]  /*0eb0*/  LDG.E R4, desc[UR8][R4.64] ;  /* 0x0000000804047981 */ /* 0x000ea6000c1e1900 */
[----:B------:R-:W-:-:S06]  /*0ec0*/  @P0 IMAD.WIDE.U32 R2, R7, 0x4, R2 ;  /* 0x0000000407020825 */ /* 0x000fcc00078e0002 */
[----:B------:R-:W3:Y:S01]  /*0ed0*/  @P0 LDG.E R2, desc[UR8][R2.64] ;  /* 0x0000000802020981 */ /* 0x000ee2000c1e1900 */
[----:B------:R-:W-:-:S04]  /*0ee0*/  IMAD R9, R6, 0x4, R9 ;  /* 0x0000000406097824 */ /* 0x000fc800078e0209 */
[----:B------:R-:W-:Y:S02]  /*0ef0*/  @P0 IMAD R7, R6, 0x4, R9 ;  /* 0x0000000406070824 */ /* 0x000fe400078e0209 */
[----:B------:R-:W-:Y:S01]  /*0f00*/  IMAD.MOV.U32 R52, RZ, RZ, R8 ;  /* 0x000000ffff347224 */ /* 0x000fe200078e0008 */
[----:B------:R-:W-:Y:S01]  /*0f10*/  @P0 LEA.HI R52, R11, R8, RZ, 0x1c ;  /* 0x000000080b340211 */ /* 0x000fe200078fe0ff */
[----:B--2---:R1:W-:Y:S04]  /*0f20*/  STS [R9], R4 ;  /* 0x0000000409007388 */ /* 0x0043e80000000800 */
[----:B---3--:R1:W-:Y:S02]  /*0f30*/  @P0 STS [R7], R2 ;  /* 0x0000000207000388 */ /* 0x0083e40000000800 */
.L_x_27341:
[----:B------:R-:W-:Y:S05]  /*0f40*/  BSYNC.RECONVERGENT B0 ;  /* 0x0000000000007941 */ /* 0x000fea0003800200 */
.L_x_27340:
[----:B------:R-:W-:Y:S01]  /*0f50*/  BSSY.RECONVERGENT B0, `(.L_x_27342) ;  /* 0x000001d000007945 */ /* 0x000fe20003800200 */
.L_x_27343:
[----:B012---:R-:W0:Y:S01]  /*0f60*/  LDC.64 R8, c[0x0][0x398] ;  /* 0x0000e600ff087b82 */ /* 0x007e220000000a00 */
[C---:B------:R-:W-:Y:S02]  /*0f70*/  LEA.HI R2, R11.reuse, R52, RZ, 0x1c ;  /* 0x000000340b027211 */ /* 0x040fe400078fe0ff */
[----:B------:R-:W-:Y:S02]  /*0f80*/  LEA R3, R52, R51, 0x5 ;  /* 0x0000003334037211 */ /* 0x000fe400078e28ff */
[----:B------:R-:W-:Y:S01]  /*0f90*/  LEA.HI R4, R11, R2, RZ, 0x1c ;  /* 0x000000020b047211 */ /* 0x000fe200078fe0ff */
[----:B------:R-:W-:-:S03]  /*0fa0*/  IMAD R5, R2, 0x20, R51 ;  /* 0x0000002002057824 */ /* 0x000fc600078e0233 */
[----:B------:R-:W-:Y:S01]  /*0fb0*/  LEA.HI R6, R11, R4, RZ, 0x1c ;  /* 0x000000040b067211 */ /* 0x000fe200078fe0ff */
[----:B------:R-:W-:-:S04]  /*0fc0*/  IMAD R7, R4, 0x20, R51 ;  /* 0x0000002004077824 */ /* 0x000fc800078e0233 */
[----:B------:R-:W-:Y:S02]  /*0fd0*/  IMAD R53, R6, 0x20, R51 ;  /* 0x0000002006357824 */ /* 0x000fe400078e0233 */
[----:B0-----:R-:W-:-:S04]  /*0fe0*/  IMAD.WIDE.U32 R2, R3, 0x4, R8 ;  /* 0x0000000403027825 */ /* 0x001fc800078e0008 */
[--C-:B------:R-:W-:Y:S02]  /*0ff0*/  IMAD.WIDE.U32 R4, R5, 0x4, R8.reuse ;  /* 0x0000000405047825 */ /* 0x100fe400078e0008 */
[----:B------:R-:W2:Y:S02]  /*1000*/  LDG.E R2, desc[UR8][R2.64] ;  /* 0x0000000802027981 */ /* 0x000ea4000c1e1900 */
[--C-:B------:R-:W-:Y:S02]  /*1010*/  IMAD.WIDE.U32 R6, R7, 0x4, R8.reuse ;  /* 0x0000000407067825 */ /* 0x100fe400078e0008 */
[----:B------:R-:W3:Y:S02]  /*1020*/  LDG.E R4, desc[UR8][R4.64] ;  /* 0x0000000804047981 */ /* 0x000ee4000c1e1900 */
[----:B------:R-:W-:Y:S02]  /*1030*/  IMAD.WIDE.U32 R8, R53, 0x4, R8 ;  /* 0x0000000435087825 */ /* 0x000fe400078e0008 */
[----:B------:R-:W4:Y:S04]  /*1040*/  LDG.E R6, desc[UR8][R6.64] ;  /* 0x0000000806067981 */ /* 0x000f28000c1e1900 */
[----:B------:R-:W5:Y:S01]  /*1050*/  LDG.E R8, desc[UR8][R8.64] ;  /* 0x0000000808087981 */ /* 0x000f62000c1e1900 */
[----:B------:R-:W-:Y:S01]  /*1060*/  IMAD R53, R52, 0x4, R30 ;  /* 0x0000000434357824 */ /* 0x000fe200078e021e */
[----:B------:R-:W-:-:S04]  /*1070*/  SHF.R.U32.HI R54, RZ, 0x4, R11 ;  /* 0x00000004ff367819 */ /* 0x000fc8000001160b */
[----:B------:R-:W-:-:S05]  /*1080*/  LEA R55, R54, R53, 0x2 ;  /* 0x0000003536377211 */ /* 0x000fca00078e10ff */
[----:B------:R-:W-:-:S04]  /*1090*/  IMAD R57, R54, 0x4, R55 ;  /* 0x0000000436397824 */ /* 0x000fc800078e0237 */
        /* <DEDUP_REMOVED lines=9> */
.L_x_27342:
[----:B------:R-:W0:Y:S08]  /*1130*/  S2UR UR5, SR_CgaCtaId ;  /* 0x00000000000579c3 */ /* 0x000e300000008800 */
[----:B------:R-:W-:Y:S01]  /*1140*/  BAR.SYNC.DEFER_BLOCKING 0x0 ;  /* 0x0000000000007b1d */ /* 0x000fe20000010000 */
[----:B--2---:R-:W-:Y:S01]  /*1150*/  SHF.R.U32.HI R59, RZ, 0x1, R48 ;  /* 0x00000001ff3b7819 */ /* 0x004fe20000011630 */
[----:B------:R-:W-:-:S03]  /*1160*/  IMAD.SHL.U32 R48, R48, 0x4, RZ ;  /* 0x0000000430307824 */ /* 0x000fc600078e00ff */
[C---:B------:R-:W-:Y:S01]  /*1170*/  LOP3.LUT R3, R59.reuse, 0xf, RZ, 0xc0, !PT ;  /* 0x0000000f3b037812 */ /* 0x040fe200078ec0ff */
[----:B------:R-:W-:Y:S01]  /*1180*/  UMOV UR4, 0x400 ;  /* 0x0000040000047882 */ /* 0x000fe20000000000 */
[----:B------:R-:W-:Y:S01]  /*1190*/  IMAD R54, R59, 0x2, R10 ;  /* 0x000000023b367824 */ /* 0x000fe200078e020a */
[----:B------:R-:W-:Y:S01]  /*11a0*/  UIADD3 UR6, UPT, UPT, UR4, 0x880, URZ ;  /* 0x0000088004067890 */ /* 0x000fe2000fffe0ff */
[----:B------:R-:W-:-:S03]  /*11b0*/  LOP3.LUT R48, R48, 0x7c, RZ, 0xc0, !PT ;  /* 0x0000007c30307812 */ /* 0x000fc600078ec0ff */
[----:B------:R-:W-:Y:S01]  /*11c0*/  LEA R54, R54, R3, 0x4 ;  /* 0x0000000336367211 */ /* 0x000fe200078e20ff */
[----:B0-----:R-:W-:Y:S01]  /*11d0*/  ULEA UR6, UR5, UR6, 0x18 ;  /* 0x0000000605067291 */ /* 0x001fe2000f8ec0ff */
[----:B------:R0:W1:Y:S04]  /*11e0*/  LDS R2, [R44] ;  /* 0x000000002c027984 */ /* 0x0000680000000800 */
[----:B------:R0:W2:Y:S01]  /*11f0*/  LDS R3, [R43] ;  /* 0x000000002b037984 */ /* 0x0000a20000000800 */
[----:B------:R-:W-:Y:S01]  /*1200*/  LEA R58, R54, UR6, 0x2 ;  /* 0x00000006363a7c11 */ /* 0x000fe2000f8e10ff */
[----:B------:R-:W-:Y:S02]  /*1210*/  UIADD3 UR6, UPT, UPT, UR4, 0x2880, URZ ;  /* 0x0000288004067890 */ /* 0x000fe4000fffe0ff */
[----:B------:R0:W3:Y:S01]  /*1220*/  LDS R4, [R42] ;  /* 0x000000002a047984 */ /* 0x0000e20000000800 */
[----:B------:R-:W-:-:S02]  /*1230*/  ULEA UR4, UR5, UR4, 0x18 ;  /* 0x0000000405047291 */ /* 0x000fc4000f8ec0ff */
[----:B------:R-:W-:Y:S01]  /*1240*/  ULEA UR6, UR5, UR6, 0x18 ;  /* 0x0000000605067291 */ /* 0x000fe2000f8ec0ff */
[----:B------:R0:W4:Y:S03]  /*1250*/  LDS R5, [R41] ;  /* 0x0000000029057984 */ /* 0x0001260000000800 */
[----:B------:R-:W-:Y:S01]  /*1260*/  VIADD R48, R48, UR4 ;  /* 0x0000000430307c36 */ /* 0x000fe20008000000 */
[----:B------:R0:W0:Y:S01]  /*1270*/  LDS R6, [R40] ;  /* 0x0000000028067984 */ /* 0x0000220000000800 */
[----:B------:R-:W-:Y:S01]  /*1280*/  LEA R59, R59, UR6, 0x2 ;  /* 0x000000063b3b7c11 */ /* 0x000fe2000f8e10ff */
[----:B------:R-:W-:Y:S02]  /*1290*/  UMOV UR4, URZ ;  /* 0x000000ff00047c82 */ /* 0x000fe40008000000 */
[----:B------:R0:W0:Y:S02]  /*12a0*/  LDS R7, [R39] ;  /* 0x0000000027077984 */ /* 0x0000240000000800 */
[----:B------:R-:W-:-:S02]  /*12b0*/  IMAD R50, R50, 0x100, R59 ;  /* 0x0000010032327824 */ /* 0x000fc400078e023b */
        /* <DEDUP_REMOVED lines=9> */
[----:B-1234-:R-:W0:Y:S02]  /*1350*/  LDS R58, [R58] ;  /* 0x000000003a3a7984 */ /* 0x01ee240000000800 */
.L_x_27344:
[----:B------:R1:W2:Y:S01]  /*1360*/  LDS R59, [R48] ;  /* 0x00000000303b7984 */ /* 0x0002a20000000800 */
[----:B------:R-:W-:Y:S01]  /*1370*/  ISETP.NE.AND P0, PT, R10, RZ, PT ;  /* 0x000000ff0a00720c */ /* 0x000fe20003f05270 */
[----:B------:R-:W-:-:S04]  /*1380*/  UIADD3 UR4, UPT, UPT, UR4, 0x1, URZ ;  /* 0x0000000104047890 */ /* 0x000fc8000fffe0ff */
[----:B------:R-:W-:Y:S01]  /*1390*/  UISETP.NE.AND UP0, UPT, UR4, 0x10, UPT ;  /* 0x000000100400788c */ /* 0x000fe2000bf05270 */
[----:B-1----:R-:W-:Y:S01]  /*13a0*/  VIADD R48, R48, 0x84 ;  /* 0x0000008430307836 */ /* 0x002fe20000000000 */
[----:B--2---:R-:W0:Y:S04]  /*13b0*/  SHFL.IDX PT, R61, R59, R28, 0x1f ;  /* 0x00001f1c3b3d7589 */ /* 0x004e2800000e0000 */
[----:B------:R-:W1:Y:S04]  /*13c0*/  SHFL.IDX PT, R60, R59, R26, 0x1f ;  /* 0x00001f1a3b3c7589 */ /* 0x000e6800000e0000 */
[----:B------:R-:W2:Y:S04]  /*13d0*/  SHFL.IDX PT, R62, R59, R25, 0x1f ;  /* 0x00001f193b3e7589 */ /* 0x000ea800000e0000 */
[----:B------:R-:W3:Y:S04]  /*13e0*/  SHFL.IDX PT, R63, R59, R24, 0x1f ;  /* 0x00001f183b3f7589 */ /* 0x000ee800000e0000 */
[----:B------:R-:W4:Y:S04]  /*13f0*/  SHFL.IDX PT, R64, R59, R23, 0x1f ;  /* 0x00001f173b407589 */ /* 0x000f2800000e0000 */
[----:B------:R-:W-:Y:S01]  /*1400*/  SHFL.IDX PT, R65, R59, R20, 0x1f ;  /* 0x00001f143b417589 */ /* 0x000fe200000e0000 */
[----:B0-----:R-:W-:-:S03]  /*1410*/  IMAD R61, R58, R61, RZ ;  /* 0x0000003d3a3d7224 */ /* 0x001fc600078e02ff */
[----:B------:R-:W-:Y:S01]  /*1420*/  SHFL.IDX PT, R66, R59, R46, 0x1f ;  /* 0x00001f2e3b427589 */ /* 0x000fe200000e0000 */
[----:B-1----:R-:W-:-:S04]  /*1430*/  IMAD R60, R2, R60, R61 ;  /* 0x0000003c023c7224 */ /* 0x002fc800078e023d */
[----:B--2---:R-:W-:Y:S02]  /*1440*/  IMAD R61, R3, R62, R60 ;  /* 0x0000003e033d7224 */ /* 0x004fe400078e023c */
[----:B------:R-:W0:Y:S02]  /*1450*/  SHFL.IDX PT, R62, R59, R22, 0x1f ;  /* 0x00001f163b3e7589 */ /* 0x000e2400000e0000 */
[----:B---3--:R-:W-:Y:S02]  /*1460*/  IMAD R60, R4, R63, R61 ;  /* 0x0000003f043c7224 */ /* 0x008fe400078e023d */
[----:B------:R-:W1:Y:S02]  /*1470*/  SHFL.IDX PT, R63, R59, R21, 0x1f ;  /* 0x00001f153b3f7589 */ /* 0x000e6400000e0000 */
[----:B----4-:R-:W-:Y:S02]  /*1480*/  IMAD R61, R5, R64, R60 ;  /* 0x00000040053d7224 */ /* 0x010fe400078e023c */
[----:B------:R-:W2:Y:S04]  /*1490*/  SHFL.IDX PT, R64, R59, R27, 0x1f ;  /* 0x00001f1b3b407589 */ /* 0x000ea800000e0000 */
[----:B------:R-:W3:Y:S01]  /*14a0*/  SHFL.IDX PT, R60, R59, R19, 0x1f ;  /* 0x00001f133b3c7589 */ /* 0x000ee200000e0000 */
[----:B0-----:R-:W-:-:S04]  /*14b0*/  IMAD R62, R6, R62, R61 ;  /* 0x0000003e063e7224 */ /* 0x001fc800078e023d */
[----:B-1----:R-:W-:-:S04]  /*14c0*/  IMAD R63, R7, R63, R62 ;  /* 0x0000003f073f7224 */ /* 0x002fc800078e023e */
[----:B------:R-:W-:Y:S02]  /*14d0*/  IMAD R62, R8, R65, R63 ;  /* 0x00000041083e7224 */ /* 0x000fe400078e023f */
[----:B------:R-:W0:Y:S02]  /*14e0*/  SHFL.IDX PT, R63, R59, R18, 0x1f ;  /* 0x00001f123b3f7589 */ /* 0x000e2400000e0000 */
[----:B--2---:R-:W-:Y:S02]  /*14f0*/  IMAD R62, R9, R64, R62 ;  /* 0x00000040093e7224 */ /* 0x004fe400078e023e */
[----:B------:R-:W-:Y:S02]  /*1500*/  SHFL.IDX PT, R64, R59, R16, 0x1f ;  /* 0x00001f103b407589 */ /* 0x000fe400000e0000 */
[----:B---3--:R-:W-:Y:S02]  /*1510*/  IMAD R61, R51, R60, R62 ;  /* 0x0000003c333d7224 */ /* 0x008fe400078e023e */
[----:B------:R-:W1:Y:S04]  /*1520*/  SHFL.IDX PT, R62, R59, R17, 0x1f ;  /* 0x00001f113b3e7589 */ /* 0x000e6800000e0000 */
[----:B------:R-:W2:Y:S01]  /*1530*/  SHFL.IDX PT, R65, R59, R15, 0x1f ;  /* 0x00001f0f3b417589 */ /* 0x000ea200000e0000 */
[----:B0-----:R-:W-:-:S03]  /*1540*/  IMAD R60, R52, R63, R61 ;  /* 0x0000003f343c7224 */ /* 0x001fc600078e023d */
[----:B------:R-:W0:Y:S01]  /*1550*/  SHFL.IDX PT, R63, R59, R31, 0x1f ;  /* 0x00001f1f3b3f7589 */ /* 0x000e2200000e0000 */
[----:B-1----:R-:W-:-:S04]  /*1560*/  IMAD R61, R53, R62, R60 ;  /* 0x0000003e353d7224 */ /* 0x002fc800078e023c */
[----:B------:R-:W-:Y:S02]  /*1570*/  IMAD R64, R54, R64, R61 ;  /* 0x0000004036407224 */ /* 0x000fe400078e023d */
[----:B------:R-:W-:Y:S02]  /*1580*/  @!P0 LDS R61, [R50] ;  /* 0x00000000323d8984 */ /* 0x000fe40000000800 */
[----:B--2---:R-:W-:-:S04]  /*1590*/  IMAD R65, R55, R65, R64 ;  /* 0x0000004137417224 */ /* 0x004fc800078e0240 */
[----:B0-----:R-:W-:-:S04]  /*15a0*/  IMAD R60, R56, R63, R65 ;  /* 0x0000003f383c7224 */ /* 0x001fc800078e0241 */
[----:B------:R-:W-:-:S05]  /*15b0*/  IMAD R60, R57, R66, R60 ;  /* 0x00000042393c7224 */ /* 0x000fca00078e023c */
[----:B------:R-:W0:Y:S02]  /*15c0*/  SHFL.DOWN PT, R62, R60, 0x1, 0x1e1f ;  /* 0x083e1f003c3e7f89 */ /* 0x000e2400000e0000 */
[----:B0-----:R-:W-:-:S05]  /*15d0*/  @!P0 IADD3 R61, PT, PT, R61, R62, R60 ;  /* 0x0000003e3d3d8210 */ /* 0x001fca0007ffe03c */
[----:B------:R0:W-:Y:S02]  /*15e0*/  @!P0 STS [R50], R61 ;  /* 0x0000003d32008388 */ /* 0x0001e40000000800 */
[----:B0-----:R-:W-:Y:S01]  /*15f0*/  IADD3 R50, PT, PT, R50, 0x100, RZ ;  /* 0x0000010032327810 */ /* 0x001fe20007ffe0ff */
[----:B------:R-:W-:Y:S06]  /*1600*/  BRA.U UP0, `(.L_x_27344) ;  /* 0xfffffffd00547547 */ /* 0x000fec000b83ffff */
[----:B------:R-:W-:Y:S01]  /*1610*/  IMAD.MOV.U32 R50, RZ, RZ, 0x10 ;  /* 0x00000010ff327424 */ /* 0x000fe200078e00ff */
[----:B------:R-:W-:Y:S01]  /*1620*/  UPLOP3.LUT UP0, UPT, UPT, UPT, UPT, 0x40, 0x4 ;  /* 0x000000000004789c */ /* 0x000fe20003f0e870 */
[----:B------:R-:W-:Y:S10]  /*1630*/  BRA.U UP1, `(.L_x_27345) ;  /* 0xfffffff501bc7547 */ /* 0x000ff4000b83ffff */
[----:B------:R-:W-:Y:S01]  /*1640*/  BAR.SYNC.DEFER_BLOCKING 0x0 ;  /* 0x0000000000007b1d */ /* 0x000fe20000010000 */
[----:B------:R-:W-:Y:S01]  /*1650*/  ISETP.NE.AND P0, PT, R12, 0x2, PT ;  /* 0x000000020c00780c */ /* 0x000fe20003f05270 */
[----:B------:R-:W-:-:S04]  /*1660*/  IMAD.SHL.U32 R39, R11, 0x4, RZ ;  /* 0x000000040b277824 */ /* 0x000fc800078e00ff */
        /* <DEDUP_REMOVED lines=8> */
.L_x_27348:
[C---:B------:R-:W-:Y:S01]  /*16f0*/  LEA R6, R0.reuse, R17, 0x2 ;  /* 0x0000001100067211 */ /* 0x040fe200078e10ff */
[----:B0-----:R-:W-:Y:S02]  /*1700*/  IMAD R3, R13, 0x800, R0 ;  /* 0x000008000d037824 */ /* 0x001fe400078e0200 */
[----:B------:R-:W-:Y:S02]  /*1710*/  VIADD R7, R7, 0x1 ;  /* 0x0000000107077836 */ /* 0x000fe40000000000 */
[----:B------:R-:W0:Y:S01]  /*1720*/  LDS.128 R8, [R6] ;  /* 0x0000000006087984 */ /* 0x000e220000000c00 */
[----:B-1----:R-:W-:Y:S02]  /*1730*/  IMAD.WIDE.U32 R2, R3, 0x4, R4 ;  /* 0x0000000403027825 */ /* 0x002fe400078e0004 */
[----:B------:R-:W-:Y:S02]  /*1740*/  LOP3.LUT R15, R7, R12, RZ, 0x3c, !PT ;  /* 0x0000000c070f7212 */ /* 0x000fe400078e3cff */
[----:B------:R-:W-:-:S02]  /*1750*/  IMAD.IADD R0, R0, 0x1, R39 ;  /* 0x0000000100007824 */ /* 0x000fc400078e0227 */
[----:B------:R-:W-:Y:S01]  /*1760*/  ISETP.NE.AND P0, PT, R15, 0x2, PT ;  /* 0x000000020f00780c */ /* 0x000fe20003f05270 */
[----:B0-----:R0:W-:-:S12]  /*1770*/  STG.E.128 desc[UR8][R2.64], R8 ;  /* 0x0000000802007986 */ /* 0x0011d8000c101d08 */
[----:B------:R-:W-:Y:S05]  /*1780*/  @P0 BRA `(.L_x_27348) ;  /* 0xfffffffc00d80947 */ /* 0x000fea000383ffff */
.L_x_27347:
[----:B------:R-:W-:Y:S05]  /*1790*/  BSYNC.RECONVERGENT B0 ;  /* 0x0000000000007941 */ /* 0x000fea0003800200 */
.L_x_27346:
[----:B------:R-:W1:Y:S01]  /*17a0*/  S2UR UR5, SR_CgaCtaId ;  /* 0x00000000000579c3 */ /* 0x000e620000008800 */
[----:B------:R-:W-:Y:S01]  /*17b0*/  UMOV UR4, 0x400 ;  /* 0x0000040000047882 */ /* 0x000fe20000000000 */
[----:B------:R-:W-:Y:S01]  /*17c0*/  IMAD R15, R13, 0x800, R0 ;  /* 0x000008000d0f7824 */ /* 0x000fe200078e0200 */
[----:B------:R-:W-:-:S03]  /*17d0*/  UIADD3 UR4, UPT, UPT, UR4, 0x2880, URZ ;  /* 0x0000288004047890 */ /* 0x000fc6000fffe0ff */
[C---:B------:R-:W-:Y:S01]  /*17e0*/  IMAD R31, R14.reuse, 0xc, R15 ;  /* 0x0000000c0e1f7824 */ /* 0x040fe200078e020f */
[----:B------:R-:W-:Y:S01]  /*17f0*/  LEA R33, R14, R15, 0x3 ;  /* 0x0000000f0e217211 */ /* 0x000fe200078e18ff */
[----:B------:R-:W2:Y:S01]  /*1800*/  LDC.64 R28, c[0x0][0x3a0] ;  /* 0x0000e800ff1c7b82 */ /* 0x000ea20000000a00 */
[----:B------:R-:W-:Y:S01]  /*1810*/  IMAD.IADD R35, R15, 0x1, R39 ;  /* 0x000000010f237824 */ /* 0x000fe200078e0227 */
[----:B-1----:R-:W-:-:S06]  /*1820*/  ULEA UR4, UR5, UR4, 0x18 ;  /* 0x0000000405047291 */ /* 0x002fcc000f8ec0ff */
[----:B------:R-:W-:-:S07]  /*1830*/  LEA R37, R0, UR4, 0x2 ;  /* 0x0000000400257c11 */ /* 0x000fce000f8e10ff */
.L_x_27349:
[C-C-:B01----:R-:W-:Y:S01]  /*1840*/  IMAD R8, R14.reuse, 0x10, R37.reuse ;  /* 0x000000100e087824 */ /* 0x143fe200078e0225 */
[----:B------:R0:W1:Y:S01]  /*1850*/  LDS.128 R4, [R37] ;  /* 0x0000000025047984 */ /* 0x0000620000000c00 */
[C---:B------:R-:W-:Y:S01]  /*1860*/  IMAD R16, R14.reuse, 0x20, R37 ;  /* 0x000000200e107824 */ /* 0x040fe200078e0225 */
[----:B------:R-:W-:Y:S01]  /*1870*/  IADD3 R0, PT, PT, R39, R0, R39 ;  /* 0x0000000027007210 */ /* 0x000fe20007ffe027 */
[----:B------:R-:W-:Y:S02]  /*1880*/  IMAD R20, R14, 0x30, R37 ;  /* 0x000000300e147824 */ /* 0x000fe400078e0225 */
[----:B------:R-:W3:Y:S01]  /*1890*/  LDS.128 R8, [R8] ;  /* 0x0000000008087984 */ /* 0x000ee20000000c00 */
[----:B--2---:R-:W-:Y:S01]  /*18a0*/  IMAD.WIDE R26, R15, 0x4, R28 ;  /* 0x000000040f1a7825 */ /* 0x004fe200078e021c */
[----:B------:R-:W-:Y:S02]  /*18b0*/  IADD3 R0, PT, PT, R39, R0, R39 ;  /* 0x0000000027007210 */ /* 0x000fe40007ffe027 */
[----:B------:R-:W2:Y:S01]  /*18c0*/  LDS.128 R16, [R16] ;  /* 0x0000000010107984 */ /* 0x000ea20000000c00 */
[----:B------:R-:W-:Y:S01]  /*18d0*/  IMAD.WIDE R24, R35, 0x4, R28 ;  /* 0x0000000423187825 */ /* 0x000fe200078e021c */
[----:B------:R-:W-:-:S02]  /*18e0*/  ISETP.GE.U32.AND P0, PT, R0, 0x800, PT ;  /* 0x000008000000780c */ /* 0x000fc40003f06070 */
[----:B------:R-:W4:Y:S01]  /*18f0*/  LDS.128 R20, [R20] ;  /* 0x0000000014147984 */ /* 0x000f220000000c00 */
[----:B------:R-:W-:Y:S01]  /*1900*/  IMAD.WIDE R12, R33, 0x4, R28 ;  /* 0x00000004210c7825 */ /* 0x000fe200078e021c */
[----:B------:R-:W-:-:S03]  /*1910*/  LEA R33, R14, R33, 0x4 ;  /* 0x000000210e217211 */ /* 0x000fc600078e20ff */
[----:B------:R-:W-:-:S04]  /*1920*/  IMAD.WIDE R2, R31, 0x4, R28 ;  /* 0x000000041f027825 */ /* 0x000fc800078e021c */
[C---:B------:R-:W-:Y:S02]  /*1930*/  IMAD R31, R14.reuse, 0x10, R31 ;  /* 0x000000100e1f7824 */ /* 0x040fe400078e021f */
[C---:B------:R-:W-:Y:S02]  /*1940*/  IMAD R35, R14.reuse, 0x10, R35 ;  /* 0x000000100e237824 */ /* 0x040fe400078e0223 */
[C---:B------:R-:W-:Y:S02]  /*1950*/  IMAD R15, R14.reuse, 0x10, R15 ;  /* 0x000000100e0f7824 */ /* 0x040fe400078e020f */
[----:B0-----:R-:W-:Y:S01]  /*1960*/  IMAD R37, R14, 0x40, R37 ;  /* 0x000000400e257824 */ /* 0x001fe200078e0225 */
[----:B-1----:R1:W-:Y:S04]  /*1970*/  STG.E.128 desc[UR8][R26.64], R4 ;  /* 0x000000041a007986 */ /* 0x0023e8000c101d08 */
[----:B---3--:R1:W-:Y:S04]  /*1980*/  STG.E.128 desc[UR8][R24.64], R8 ;  /* 0x0000000818007986 */ /* 0x0083e8000c101d08 */
[----:B--2---:R1:W-:Y:S04]  /*1990*/  STG.E.128 desc[UR8][R12.64], R16 ;  /* 0x000000100c007986 */ /* 0x0043e8000c101d08 */
[----:B----4-:R1:W-:Y:S01]  /*19a0*/  STG.E.128 desc[UR8][R2.64], R20 ;  /* 0x0000001402007986 */ /* 0x0103e2000c101d08 */
[----:B------:R-:W-:Y:S05]  /*19b0*/  @!P0 BRA `(.L_x_27349) ;  /* 0xfffffffc00a08947 */ /* 0x000fea000383ffff */
[----:B------:R-:W-:Y:S05]  /*19c0*/  EXIT ;  /* 0x000000000000794d */ /* 0x000fea0003800000 */
        .weak           $__internal_538_$__cuda_sm20_div_u16
        .type           $__internal_538_$__cuda_sm20_div_u16,@function
        .size           $__internal_538_$__cuda_sm20_div_u16,(.L_x_39041 - $__internal_538_$__cuda_sm20_div_u16)
$__internal_538_$__cuda_sm20_div_u16:
        /* <DEDUP_REMOVED lines=18> */
[----:B------:R-:W-:Y:S06]  /*1af0*/  RET.REL.NODEC R4 `(_Z9cuda_gemmIiLi128ELi1ELi1ELi2048ELi32ELi32ELi64ELi1ELi1EEviiiPT_S1_S1_iii) ;  /* 0xffffffe404407950 */ /* 0x000fec0003c3ffff */
.L_x_27350:
        /* <DEDUP_REMOVED lines=16> */
.L_x_39041:


//--------------------- .text._Z9cuda_gemmIiLi128ELi1ELi1ELi2048ELi32ELi32ELi64ELi1ELi0EEviiiPT_S1_S1_iii --------------------------
	.section	.text._Z9cuda_gemmIiLi128ELi1ELi1ELi2048ELi32ELi32ELi64ELi1ELi0EEviiiPT_S1_S1_iii,"ax",@progbits
	.align	128
        .global         _Z9cuda_gemmIiLi128ELi1ELi1ELi2048ELi32ELi32ELi64ELi1ELi0EEviiiPT_S1_S1_iii
        .type           _Z9cuda_gemmIiLi128ELi1ELi1ELi2048ELi32ELi32ELi64ELi1ELi0EEviiiPT_S1_S1_iii,@function
        .size           _Z9cuda_gemmIiLi128ELi1ELi1ELi2048ELi32ELi32ELi64ELi1ELi0EEviiiPT_S1_S1_iii,(.L_x_39043 - _Z9cuda_gemmIiLi128ELi1ELi1ELi2048ELi32ELi32ELi64ELi1ELi0EEviiiPT_S1_S1_iii)
        .other          _Z9cuda_gemmIiLi128ELi1ELi1ELi2048ELi32ELi32ELi64ELi1ELi0EEviiiPT_S1_S1_iii,@"STO_CUDA_ENTRY STV_DEFAULT"
_Z9cuda_gemmIiLi128ELi1ELi1ELi2048ELi32ELi32ELi64ELi1ELi0EEviiiPT_S1_S1_iii:
.text._Z9cuda_gemmIiLi128ELi1ELi1ELi2048ELi32ELi32ELi64ELi1ELi0EEviiiPT_S1_S1_iii:
[----:B------:R-:W0:Y:S01]  /*0000*/  LDC R1, c[0x0][0x37c] ;  /* 0x0000df00ff017b82 */ /* 0x000e220000000800 */
[----:B------:R-:W1:Y:S01]  /*0010*/  LDCU UR6, c[0x0][0x3ac] ;  /* 0x00007580ff0677ac */ /* 0x000e620008000800 */
[----:B------:R-:W2:Y:S01]  /*0020*/  S2R R63, SR_TID.X ;  /* 0x00000000003f7919 */ /* 0x000ea20000002100 */
[----:B0-----:R-:W-:Y:S01]  /*0030*/  VIADD R1, R1, 0xfffffff0 ;  /* 0xfffffff001017836 */ /* 0x001fe20000000000 */
[----:B------:R-:W0:Y:S01]  /*0040*/  S2R R6, SR_CTAID.Y ;  /* 0x0000000000067919 */ /* 0x000e220000002600 */
[----:B-1----:R-:W-:-:S05]  /*0050*/  IMAD.U32 R0, RZ, RZ, UR6 ;  /* 0x00000006ff007e24 */ /* 0x002fca000f8e00ff */
[----:B------:R-:W-:-:S04]  /*0060*/  IABS R5, R0 ;  /* 0x0000000000057213 */ /* 0x000fc80000000000 */
[----:B------:R-:W1:Y:S08]  /*0070*/  I2F.RP R0, R5 ;  /* 0x0000000500007306 */ /* 0x000e700000209400 */
[----:B-1----:R-:W1:Y:S02]  /*0080*/  MUFU.RCP R0, R0 ;  /* 0x0000000000007308 */ /* 0x002e640000001000 */
[----:B-1----:R-:W-:-:S06]  /*0090*/  VIADD R2, R0, 0xffffffe ;  /* 0x0ffffffe00027836 */ /* 0x002fcc0000000000 */
[----:B------:R1:W3:Y:S02]  /*00a0*/  F2I.FTZ.U32.TRUNC.NTZ R3, R2 ;  /* 0x0000000200037305 */ /* 0x0002e4000021f000 */
[----:B-1----:R-:W-:Y:S01]  /*00b0*/  HFMA2 R2, -RZ, RZ, 0, 0 ;  /* 0x00000000ff027431 */ /* 0x002fe200000001ff */
[----:B---3--:R-:W-:Y:S01]  /*00c0*/  R2UR UR5, R3 ;  /* 0x00000000030572ca */ /* 0x008fe200000e0000 */
        /* <DEDUP_REMOVED lines=26> */
[----:B------:R-:W-:Y:S02]  /*0270*/  IADD3 R5, PT, PT, RZ, -UR5, RZ ;  /* 0x80000005ff057c10 */ /* 0x000fe4000fffe0ff */
[----:B0-----:R-:W-:Y:S01]  /*0280*/  ISETP.GE.U32.AND P2, PT, R6, UR6, PT ;  /* 0x0000000606007c0c */ /* 0x001fe2000bf46070 */
[----:B------:R-:W0:Y:S08]  /*0290*/  I2F.U32.RP R0, UR5 ;  /* 0x0000000500007d06 */ /* 0x000e300008209000 */
[----:B0-----:R-:W0:Y:S02]  /*02a0*/  MUFU.RCP R0, R0 ;  /* 0x0000000000007308 */ /* 0x001e240000001000 */
[----:B0-----:R-:W-:-:S06]  /*02b0*/  VIADD R2, R0, 0xffffffe ;  /* 0x0ffffffe00027836 */ /* 0x001fcc0000000000 */
        /* <DEDUP_REMOVED lines=12> */
[----:B------:R-:W-:Y:S02]  /*0380*/  ISETP.NE.U32.AND P2, PT, RZ, UR5, PT ;  /* 0x00000005ff007c0c */ /* 0x000fe4000bf45070 */
[----:B------:R-:W-:Y:S02]  /*0390*/  @P0 IADD3 R44, PT, PT, R44, 0x1, RZ ;  /* 0x000000012c2c0810 */ /* 0x000fe40007ffe0ff */
[C---:B------:R-:W-:Y:S02]  /*03a0*/  LOP3.LUT R43, R63.reuse, 0x1, RZ, 0xc0, !PT ;  /* 0x000000013f2b7812 */ /* 0x040fe400078ec0ff */
[C---:B------:R-:W-:Y:S01]  /*03b0*/  SHF.L.U32 R42, R63.reuse, 0x2, RZ ;  /* 0x000000023f2a7819 */ /* 0x040fe200000006ff */
[----:B------:R-:W-:Y:S01]  /*03c0*/  @P1 VIADD R44, R44, 0x1 ;  /* 0x000000012c2c1836 */ /* 0x000fe20000000000 */
[----:B------:R-:W-:Y:S02]  /*03d0*/  LOP3.LUT R39, R63, 0xf, RZ, 0xc0, !PT ;  /* 0x0000000f3f277812 */ /* 0x000fe400078ec0ff */
[----:B------:R-:W-:-:S03]  /*03e0*/  MOV R8, 0x480 ;  /* 0x0000048000087802 */ /* 0x000fc60000000f00 */
[----:B------:R-:W-:Y:S01]  /*03f0*/  @!P2 LOP3.LUT R44, RZ, UR5, RZ, 0x33, !PT ;  /* 0x00000005ff2cac12 */ /* 0x000fe2000f8e33ff */
[----:B0-----:R-:W-:Y:S01]  /*0400*/  VIADD R0, R63, UR8 ;  /* 0x000000083f007c36 */ /* 0x001fe20008000000 */
[----:B------:R-:W-:-:S03]  /*0410*/  ULOP3.LUT UR6, UR8, 0xffff, URZ, 0xc0, !UPT ;  /* 0x0000ffff08067892 */ /* 0x000fc6000f8ec0ff */
[----:B------:R-:W-:Y:S01]  /*0420*/  IMAD.MOV R2, RZ, RZ, -R44 ;  /* 0x000000ffff027224 */ /* 0x000fe200078e0a2c */
[----:B------:R-:W-:-:S03]  /*0430*/  LOP3.LUT R0, R0, 0x7ff, RZ, 0x3c, !PT ;  /* 0x000007ff00007812 */ /* 0x000fc600078e3cff */
[----:B------:R-:W-:Y:S01]  /*0440*/  IMAD R41, R2, UR5, R63 ;  /* 0x0000000502297c24 */ /* 0x000fe2000f8e023f */
[----:B------:R-:W-:-:S04]  /*0450*/  LOP3.LUT R7, R0, 0xffff, RZ, 0xc0, !PT ;  /* 0x0000ffff00077812 */ /* 0x000fc800078ec0ff */
[----:B------:R-:W-:-:S07]  /*0460*/  SHF.R.U32.HI R41, RZ, 0x1, R41 ;  /* 0x00000001ff297819 */ /* 0x000fce0000011629 */
[----:B------:R-:W-:Y:S05]  /*0470*/  CALL.REL.NOINC `($__internal_540_$__cuda_sm20_div_u16) ;  /* 0x0000003400c47944 */ /* 0x000fea0003c00000 */
        /* <DEDUP_REMOVED lines=11> */
.L_x_27353:
[----:B------:R-:W-:Y:S02]  /*0530*/  IMAD R4, R0, 0x4, R3 ;  /* 0x0000000400047824 */ /* 0x000fe400078e0203 */
[----:B------:R-:W-:Y:S02]  /*0540*/  VIADD R2, R2, 0x1 ;  /* 0x0000000102027836 */ /* 0x000fe40000000000 */
[----:B------:R-:W-:Y:S01]  /*0550*/  VIADD R0, R0, UR8 ;  /* 0x0000000800007c36 */ /* 0x000fe20008000000 */
[----:B------:R0:W-:Y:S02]  /*0560*/  STS [R4], RZ ;  /* 0x000000ff04007388 */ /* 0x0001e40000000800 */
[----:B------:R-:W-:-:S04]  /*0570*/  LOP3.LUT R5, R2, R7, RZ, 0x3c, !PT ;  /* 0x0000000702057212 */ /* 0x000fc800078e3cff */
[----:B------:R-:W-:-:S13]  /*0580*/  ISETP.NE.AND P0, PT, R5, 0x2, PT ;  /* 0x000000020500780c */ /* 0x000fda0003f05270 */
[----:B0-----:R-:W-:Y:S05]  /*0590*/  @P0 BRA `(.L_x_27353) ;  /* 0xfffffffc00e40947 */ /* 0x001fea000383ffff */
.L_x_27352:
[----:B------:R-:W-:Y:S05]  /*05a0*/  BSYNC.RECONVERGENT B0 ;  /* 0x0000000000007941 */ /* 0x000fea0003800200 */
.L_x_27351:
[----:B------:R-:W0:Y:S01]  /*05b0*/  S2UR UR7, SR_CgaCtaId ;  /* 0x00000000000779c3 */ /* 0x000e220000008800 */
[----:B------:R-:W-:Y:S01]  /*05c0*/  UMOV UR6, 0x400 ;  /* 0x0000040000067882 */ /* 0x000fe20000000000 */
[----:B------:R-:W-:Y:S01]  /*05d0*/  BSSY.RECONVERGENT B0, `(.L_x_27354) ;  /* 0x0000010000007945 */ /* 0x000fe20003800200 */
[----:B------:R-:W-:-:S04]  /*05e0*/  UIADD3 UR6, UPT, UPT, UR6, 0x2880, URZ ;  /* 0x0000288006067890 */ /* 0x000fc8000fffe0ff */
[----:B0-----:R-:W-:Y:S02]  /*05f0*/  ULEA UR6, UR7, UR6, 0x18 ;  /* 0x0000000607067291 */ /* 0x001fe4000f8ec0ff */
[----:B------:R-:W-:-:S04]  /*0600*/  USHF.L.U32 UR7, UR8, 0x2, URZ ;  /* 0x0000000208077899 */ /* 0x000fc800080006ff */
[----:B------:R-:W-:-:S08]  /*0610*/  LEA R3, R0, UR6, 0x2 ;  /* 0x0000000600037c11 */ /* 0x000fd0000f8e10ff */
.L_x_27355:
        /* <DEDUP_REMOVED lines=12> */
.L_x_27354:
[----:B------:R-:W-:Y:S01]  /*06e0*/  LOP3.LUT R0, R42, 0x7ff, RZ, 0x3c, !PT ;  /* 0x000007ff2a007812 */ /* 0x000fe200078e3cff */
[----:B------:R-:W-:Y:S01]  /*06f0*/  ULOP3.LUT UR6, UR7, 0xffff, URZ, 0xc0, !UPT ;  /* 0x0000ffff07067892 */ /* 0x000fe2000f8ec0ff */
[----:B------:R-:W-:-:S03]  /*0700*/  MOV R8, 0x740 ;  /* 0x0000074000087802 */ /* 0x000fc60000000f00 */
[----:B------:R-:W-:-:S05]  /*0710*/  VIADD R0, R0, -UR7 ;  /* 0x8000000700007c36 */ /* 0x000fca0008000000 */
[----:B------:R-:W-:-:S07]  /*0720*/  LOP3.LUT R7, R0, 0xffff, RZ, 0xc0, !PT ;  /* 0x0000ffff00077812 */ /* 0x000fce00078ec0ff */
[----:B0-----:R-:W-:Y:S05]  /*0730*/  CALL.REL.NOINC `($__internal_540_$__cuda_sm20_div_u16) ;  /* 0x0000003400147944 */ /* 0x001fea0003c00000 */
[----:B------:R-:W0:Y:S01]  /*0740*/  S2R R25, SR_CgaCtaId ;  /* 0x0000000000197919 */ /* 0x000e220000008800 */
[----:B------:R-:W1:Y:S01]  /*0750*/  LDC.64 R2, c[0x0][0x390] ;  /* 0x0000e400ff027b82 */ /* 0x000e620000000a00 */
[----:B------:R-:W-:Y:S01]  /*0760*/  LOP3.LUT R0, R32, 0x3, RZ, 0xc0, !PT ;  /* 0x0000000320007812 */ /* 0x000fe200078ec0ff */
[----:B------:R-:W-:Y:S01]  /*0770*/  USHF.R.U32.HI UR12, URZ, 0x4, UR8 ;  /* 0x00000004ff0c7899 */ /* 0x000fe20008011608 */
[----:B------:R-:W-:Y:S01]  /*0780*/  MOV R24, 0x400 ;  /* 0x0000040000187802 */ /* 0x000fe20000000f00 */
[----:B------:R-:W2:Y:S01]  /*0790*/  LDCU.64 UR10, c[0x0][0x358] ;  /* 0x00006b00ff0a77ac */ /* 0x000ea20008000a00 */
[----:B------:R-:W-:Y:S01]  /*07a0*/  ISETP.NE.AND P0, PT, R0, 0x2, PT ;  /* 0x000000020000780c */ /* 0x000fe20003f05270 */
[----:B------:R-:W-:Y:S01]  /*07b0*/  BSSY.RECONVERGENT B0, `(.L_x_27356) ;  /* 0x0000018000007945 */ /* 0x000fe20003800200 */
[----:B------:R3:W-:Y:S01]  /*07c0*/  STL [R1+0x4], R0 ;  /* 0x0000040001007387 */ /* 0x0007e20000100800 */
[----:B------:R-:W-:Y:S01]  /*07d0*/  IADD3 R14, PT, PT, R24, 0x880, RZ ;  /* 0x00000880180e7810 */ /* 0x000fe20007ffe0ff */
[----:B---3--:R-:W-:-:S09]  /*07e0*/  IMAD.MOV.U32 R0, RZ, RZ, R42 ;  /* 0x000000ffff007224 */ /* 0x008fd200078e002a */
[----:B------:R-:W-:Y:S05]  /*07f0*/  @!P0 BRA `(.L_x_27357) ;  /* 0x00000000004c8947 */ /* 0x000fea0003800000 */
[----:B------:R-:W3:Y:S01]  /*0800*/  S2R R11, SR_CgaCtaId ;  /* 0x00000000000b7919 */ /* 0x000ee20000008800 */
[----:B------:R-:W4:Y:S01]  /*0810*/  LDC.64 R8, c[0x0][0x390] ;  /* 0x0000e400ff087b82 */ /* 0x000f220000000a00 */
[----:B------:R-:W-:Y:S01]  /*0820*/  MOV R0, 0x400 ;  /* 0x0000040000007802 */ /* 0x000fe20000000f00 */
[----:B------:R-:W-:-:S04]  /*0830*/  IMAD.MOV.U32 R10, RZ, RZ, RZ ;  /* 0x000000ffff0a7224 */ /* 0x000fc800078e00ff */
[----:B------:R-:W-:-:S05]  /*0840*/  VIADD R0, R0, 0x880 ;  /* 0x0000088000007836 */ /* 0x000fca0000000000 */
[----:B---3--:R-:W-:Y:S02]  /*0850*/  LEA R11, R11, R0, 0x18 ;  /* 0x000000000b0b7211 */ /* 0x008fe400078ec0ff */
[----:B------:R-:W-:-:S07]  /*0860*/  MOV R0, R42 ;  /* 0x0000002a00007202 */ /* 0x000fce0000000f00 */
.L_x_27358:
[----:B---3--:R-:W3:Y:S01]  /*0870*/  S2R R4, SR_CTAID.Y ;  /* 0x0000000000047919 */ /* 0x008ee20000002600 */
[----:B------:R-:W5:Y:S01]  /*0880*/  LDL R13, [R1+0x4] ;  /* 0x00000400010d7983 */ /* 0x000f620000100800 */
[----:B---3--:R-:W-:-:S04]  /*0890*/  IMAD R5, R4, 0x800, R0 ;  /* 0x0000080004057824 */ /* 0x008fc800078e0200 */
[----:B----4-:R-:W-:-:S06]  /*08a0*/  IMAD.WIDE.U32 R4, R5, 0x4, R8 ;  /* 0x0000000405047825 */ /* 0x010fcc00078e0008 */
[----:B--2---:R-:W2:Y:S01]  /*08b0*/  LDG.E.128 R4, desc[UR10][R4.64] ;  /* 0x0000000a04047981 */ /* 0x004ea2000c1e1d00 */
[C---:B------:R-:W-:Y:S01]  /*08c0*/  IMAD R12, R0.reuse, 0x4, R11 ;  /* 0x00000004000c7824 */ /* 0x040fe200078e020b */
[----:B------:R-:W-:Y:S01]  /*08d0*/  IADD3 R0, PT, PT, R0, UR7, RZ ;  /* 0x0000000700007c10 */ /* 0x000fe2000fffe0ff */
[----:B------:R-:W-:-:S05]  /*08e0*/  VIADD R10, R10, 0x1 ;  /* 0x000000010a0a7836 */ /* 0x000fca0000000000 */
[----:B-----5:R-:W-:-:S04]  /*08f0*/  LOP3.LUT R13, R10, R13, RZ, 0x3c, !PT ;  /* 0x0000000d0a0d7212 */ /* 0x020fc800078e3cff */
[----:B------:R-:W-:Y:S01]  /*0900*/  ISETP.NE.AND P0, PT, R13, 0x2, PT ;  /* 0x000000020d00780c */ /* 0x000fe20003f05270 */
[----:B--2---:R3:W-:-:S12]  /*0910*/  STS.128 [R12], R4 ;  /* 0x000000040c007388 */ /* 0x0047d80000000c00 */
[----:B------:R-:W-:Y:S05]  /*0920*/  @P0 BRA `(.L_x_27358) ;  /* 0xfffffffc00d00947 */ /* 0x000fea000383ffff */
.L_x_27357:
[----:B--2---:R-:W-:Y:S05]  /*0930*/  BSYNC.RECONVERGENT B0 ;  /* 0x0000000000007941 */ /* 0x004fea0003800200 */
.L_x_27356:
[----:B------:R-:W-:Y:S01]  /*0940*/  BSSY.RECONVERGENT B0, `(.L_x_27359) ;  /* 0x000001d000007945 */ /* 0x000fe20003800200 */
[----:B0-----:R-:W-:-:S07]  /*0950*/  LEA R27, R25, R14, 0x18 ;  /* 0x0000000e191b7211 */ /* 0x001fce00078ec0ff */
.L_x_27360:
[----:B0--3--:R-:W0:Y:S01]  /*0960*/  S2R R6, SR_CTAID.Y ;  /* 0x0000000000067919 */ /* 0x009e220000002600 */
[----:B------:R-:W-:-:S04]  /*0970*/  VIADD R9, R0, UR7 ;  /* 0x0000000700097c36 */ /* 0x000fc80008000000 */
[----:B------:R-:W-:-:S04]  /*0980*/  VIADD R4, R9, UR7 ;  /* 0x0000000709047c36 */ /* 0x000fc80008000000 */
[----:B------:R-:W-:Y:S01]  /*0990*/  VIADD R20, R4, UR7 ;  /* 0x0000000704147c36 */ /* 0x000fe20008000000 */
[C---:B0-----:R-:W-:Y:S01]  /*09a0*/  LEA R5, R6.reuse, R0, 0xb ;  /* 0x0000000006057211 */ /* 0x041fe200078e58ff */
[C---:B------:R-:W-:Y:S02]  /*09b0*/  IMAD R9, R6.reuse, 0x800, R9 ;  /* 0x0000080006097824 */ /* 0x040fe400078e0209 */
        /* <DEDUP_REMOVED lines=22> */
.L_x_27359:
[----:B------:R-:W-:Y:S01]  /*0b20*/  LEA.HI R2, R63, UR12, RZ, 0x1c ;  /* 0x0000000c3f027c11 */ /* 0x000fe2000f8fe0ff */
[----:B------:R-:W-:Y:S01]  /*0b30*/  IMAD.SHL.U32 R3, R43, 0x10, RZ ;  /* 0x000000102b037824 */ /* 0x000fe200078e00ff */
[----:B------:R-:W-:Y:S01]  /*0b40*/  LEA R0, R25, R24, 0x18 ;  /* 0x0000001819007211 */ /* 0x000fe200078ec0ff */
[----:B------:R-:W-:Y:S01]  /*0b50*/  ULOP3.LUT UR6, UR12, 0xff, URZ, 0xc0, !UPT ;  /* 0x000000ff0c067892 */ /* 0x000fe2000f8ec0ff */
[----:B0-----:R-:W-:Y:S02]  /*0b60*/  LOP3.LUT R4, R2, 0x1f, RZ, 0x3c, !PT ;  /* 0x0000001f02047812 */ /* 0x001fe400078e3cff */
[----:B------:R-:W-:Y:S01]  /*0b70*/  LOP3.LUT R2, R41, 0xf, RZ, 0xc0, !PT ;  /* 0x0000000f29027812 */ /* 0x000fe200078ec0ff */
[----:B------:R-:W-:Y:S01]  /*0b80*/  IMAD R39, R39, 0x84, R0 ;  /* 0x0000008427277824 */ /* 0x000fe200078e0200 */
[----:B------:R-:W-:Y:S02]  /*0b90*/  LOP3.LUT R7, R4, 0xff, RZ, 0xc0, !PT ;  /* 0x000000ff04077812 */ /* 0x000fe400078ec0ff */
[----:B------:R-:W-:-:S07]  /*0ba0*/  MOV R8, 0xbc0 ;  /* 0x00000bc000087802 */ /* 0x000fce0000000f00 */
[----:B------:R-:W-:Y:S05]  /*0bb0*/  CALL.REL.NOINC `($__internal_540_$__cuda_sm20_div_u16) ;  /* 0x0000002c00f47944 */ /* 0x000fea0003c00000 */
[----:B------:R-:W0:Y:S01]  /*0bc0*/  LDC R33, c[0x0][0x3ac] ;  /* 0x0000eb00ff217b82 */ /* 0x000e220000000800 */
        /* <DEDUP_REMOVED lines=10> */
[----:B------:R1:W-:Y:S01]  /*0c70*/  STL [R1], R32 ;  /* 0x0000002001007387 */ /* 0x0003e20000100800 */
[----:B------:R-:W-:Y:S01]  /*0c80*/  VIADD R54, R2, 0xf ;  /* 0x0000000f02367836 */ /* 0x000fe20000000000 */
[C---:B------:R-:W-:Y:S01]  /*0c90*/  IADD3 R16, PT, PT, R41.reuse, 0x2, RZ ;  /* 0x0000000229107810 */ /* 0x040fe20007ffe0ff */
[C---:B------:R-:W-:Y:S01]  /*0ca0*/  VIADD R6, R41.reuse, 0x5 ;  /* 0x0000000529067836 */ /* 0x040fe20000000000 */
[C---:B------:R-:W-:Y:S01]  /*0cb0*/  IADD3 R12, PT, PT, R41.reuse, 0x6, RZ ;  /* 0x00000006290c7810 */ /* 0x040fe20007ffe0ff */
[C---:B------:R-:W-:Y:S01]  /*0cc0*/  VIADD R8, R41.reuse, 0x7 ;  /* 0x0000000729087836 */ /* 0x040fe20000000000 */
[C---:B------:R-:W-:Y:S01]  /*0cd0*/  IADD3 R36, PT, PT, R41.reuse, 0xb, RZ ;  /* 0x0000000b29247810 */ /* 0x040fe20007ffe0ff */
[C---:B------:R-:W-:Y:S01]  /*0ce0*/  VIADD R14, R41.reuse, 0x4 ;  /* 0x00000004290e7836 */ /* 0x040fe20000000000 */
[C---:B------:R-:W-:Y:S01]  /*0cf0*/  IADD3 R52, PT, PT, R41.reuse, -0x1, RZ ;  /* 0xffffffff29347810 */ /* 0x040fe20007ffe0ff */
[----:B------:R-:W-:Y:S01]  /*0d00*/  VIADD R10, R41, 0x9 ;  /* 0x00000009290a7836 */ /* 0x000fe20000000000 */
[----:B------:R-:W-:Y:S01]  /*0d10*/  LOP3.LUT R13, R3, 0xf, R6, 0xf8, !PT ;  /* 0x0000000f030d7812 */ /* 0x000fe200078ef806 */
[----:B------:R-:W-:Y:S01]  /*0d20*/  VIADD R34, R41, 0xa ;  /* 0x0000000a29227836 */ /* 0x000fe20000000000 */
[----:B------:R-:W-:Y:S01]  /*0d30*/  LOP3.LUT R11, R3, 0xf, R8, 0xf8, !PT ;  /* 0x0000000f030b7812 */ /* 0x000fe200078ef808 */
[C---:B------:R-:W-:Y:S01]  /*0d40*/  VIADD R46, R41.reuse, 0xc ;  /* 0x0000000c292e7836 */ /* 0x040fe20000000000 */
[-C--:B0-----:R-:W-:Y:S01]  /*0d50*/  ISETP.GE.AND P1, PT, R0, R33.reuse, PT ;  /* 0x000000210000720c */ /* 0x081fe20003f26270 */
[C---:B------:R-:W-:Y:S01]  /*0d60*/  VIADD R48, R41.reuse, 0xd ;  /* 0x0000000d29307836 */ /* 0x040fe20000000000 */
[----:B------:R-:W-:Y:S01]  /*0d70*/  ISETP.GE.AND P3, PT, R4, R33, PT ;  /* 0x000000210400720c */ /* 0x000fe20003f66270 */
[----:B------:R-:W-:Y:S01]  /*0d80*/  VIADD R50, R41, 0xe ;  /* 0x0000000e29327836 */ /* 0x000fe20000000000 */
[C---:B------:R-:W-:Y:S01]  /*0d90*/  SEL R31, R33.reuse, RZ, P1 ;  /* 0x000000ff211f7207 */ /* 0x040fe20000800000 */
[----:B------:R-:W-:Y:S01]  /*0da0*/  UPRMT UR9, UR5, 0x9910, URZ ;  /* 0x0000991005097896 */ /* 0x000fe200080000ff */
[----:B------:R-:W-:-:S02]  /*0db0*/  SEL R27, R33, RZ, P3 ;  /* 0x000000ff211b7207 */ /* 0x000fc40001800000 */
[-C--:B------:R-:W-:Y:S01]  /*0dc0*/  ISETP.GE.AND P0, PT, R38, R33.reuse, PT ;  /* 0x000000212600720c */ /* 0x080fe20003f06270 */
[----:B------:R-:W-:Y:S01]  /*0dd0*/  IMAD.IADD R31, R0, 0x1, -R31 ;  /* 0x00000001001f7824 */ /* 0x000fe200078e0a1f */
[-C--:B------:R-:W-:Y:S01]  /*0de0*/  ISETP.GE.AND P2, PT, R28, R33.reuse, PT ;  /* 0x000000211c00720c */ /* 0x080fe20003f46270 */
[----:B------:R-:W-:Y:S01]  /*0df0*/  VIADD R0, R2, 0x4 ;  /* 0x0000000402007836 */ /* 0x000fe20000000000 */
[C---:B------:R-:W-:Y:S01]  /*0e00*/  SEL R5, R33.reuse, RZ, P0 ;  /* 0x000000ff21057207 */ /* 0x040fe20000000000 */
[----:B------:R-:W-:Y:S01]  /*0e10*/  IMAD.IADD R27, R4, 0x1, -R27 ;  /* 0x00000001041b7824 */ /* 0x000fe200078e0a1b */
[-C--:B------:R-:W-:Y:S01]  /*0e20*/  ISETP.GE.AND P0, PT, R30, R33.reuse, PT ;  /* 0x000000211e00720c */ /* 0x080fe20003f06270 */
[----:B------:R-:W-:Y:S01]  /*0e30*/  VIADD R4, R2, 0xa ;  /* 0x0000000a02047836 */ /* 0x000fe20000000000 */
[----:B------:R-:W-:Y:S01]  /*0e40*/  ISETP.GE.AND P1, PT, R0, R33, PT ;  /* 0x000000210000720c */ /* 0x000fe20003f26270 */
[----:B------:R-:W-:Y:S01]  /*0e50*/  IMAD.IADD R38, R38, 0x1, -R5 ;  /* 0x0000000126267824 */ /* 0x000fe200078e0a05 */
[----:B------:R-:W-:-:S02]  /*0e60*/  SEL R5, R33, RZ, P0 ;  /* 0x000000ff21057207 */ /* 0x000fc40000000000 */
[C---:B------:R-:W-:Y:S02]  /*0e70*/  SEL R29, R33.reuse, RZ, P1 ;  /* 0x000000ff211d7207 */ /* 0x040fe40000800000 */
[-C--:B------:R-:W-:Y:S01]  /*0e80*/  ISETP.GE.AND P3, PT, R4, R33.reuse, PT ;  /* 0x000000210400720c */ /* 0x080fe20003f66270 */
[----:B------:R-:W-:Y:S01]  /*0e90*/  IMAD.IADD R30, R30, 0x1, -R5 ;  /* 0x000000011e1e7824 */ /* 0x000fe200078e0a05 */
[-C--:B------:R-:W-:Y:S01]  /*0ea0*/  ISETP.GE.AND P0, PT, R26, R33.reuse, PT ;  /* 0x000000211a00720c */ /* 0x080fe20003f06270 */
[----:B------:R-:W-:Y:S01]  /*0eb0*/  IMAD.IADD R29, R0, 0x1, -R29 ;  /* 0x00000001001d7824 */ /* 0x000fe200078e0a1d */
[C---:B------:R-:W-:Y:S01]  /*0ec0*/  SEL R23, R33.reuse, RZ, P3 ;  /* 0x000000ff21177207 */ /* 0x040fe20001800000 */
[----:B------:R-:W-:Y:S01]  /*0ed0*/  VIADD R0, R2, 0x8 ;  /* 0x0000000802007836 */ /* 0x000fe20000000000 */
[C---:B------:R-:W-:Y:S02]  /*0ee0*/  SEL R7, R33.reuse, RZ, P2 ;  /* 0x000000ff21077207 */ /* 0x040fe40001000000 */
[C---:B------:R-:W-:Y:S01]  /*0ef0*/  SEL R5, R33.reuse, RZ, P0 ;  /* 0x000000ff21057207 */ /* 0x040fe20000000000 */
[----:B------:R-:W-:Y:S01]  /*0f00*/  IMAD.IADD R23, R4, 0x1, -R23 ;  /* 0x0000000104177824 */ /* 0x000fe200078e0a17 */
[-C--:B------:R-:W-:Y:S01]  /*0f10*/  ISETP.GE.AND P1, PT, R0, R33.reuse, PT ;  /* 0x000000210000720c */ /* 0x080fe20003f26270 */
[----:B------:R-:W-:Y:S01]  /*0f20*/  VIADD R4, R2, 0xe ;  /* 0x0000000e02047836 */ /* 0x000fe20000000000 */
[----:B------:R-:W-:Y:S01]  /*0f30*/  ISETP.GE.AND P2, PT, R24, R33, PT ;  /* 0x000000211800720c */ /* 0x000fe20003f46270 */
[----:B------:R-:W-:Y:S01]  /*0f40*/  IMAD.IADD R26, R26, 0x1, -R5 ;  /* 0x000000011a1a7824 */ /* 0x000fe200078e0a05 */
[----:B------:R-:W-:-:S02]  /*0f50*/  SEL R25, R33, RZ, P1 ;  /* 0x000000ff21197207 */ /* 0x000fc40000800000 */
[-C--:B------:R-:W-:Y:S02]  /*0f60*/  ISETP.GE.AND P3, PT, R4, R33.reuse, PT ;  /* 0x000000210400720c */ /* 0x080fe40003f66270 */
[----:B------:R-:W-:Y:S01]  /*0f70*/  ISETP.GE.AND P0, PT, R22, R33, PT ;  /* 0x000000211600720c */ /* 0x000fe20003f06270 */
[----:B------:R-:W-:Y:S01]  /*0f80*/  IMAD.IADD R25, R0, 0x1, -R25 ;  /* 0x0000000100197824 */ /* 0x000fe200078e0a19 */
[C---:B------:R-:W-:Y:S01]  /*0f90*/  SEL R19, R33.reuse, RZ, P3 ;  /* 0x000000ff21137207 */ /* 0x040fe20001800000 */
[----:B------:R-:W-:Y:S01]  /*0fa0*/  VIADD R0, R2, 0xc ;  /* 0x0000000c02007836 */ /* 0x000fe20000000000 */
[----:B------:R-:W-:Y:S02]  /*0fb0*/  IADD3 R28, PT, PT, R28, -R7, RZ ;  /* 0x800000071c1c7210 */ /* 0x000fe40007ffe0ff */
[----:B------:R-:W-:Y:S01]  /*0fc0*/  SEL R7, R33, RZ, P2 ;  /* 0x000000ff21077207 */ /* 0x000fe20001000000 */
[----:B------:R-:W-:Y:S01]  /*0fd0*/  IMAD.IADD R19, R4, 0x1, -R19 ;  /* 0x0000000104137824 */ /* 0x000fe200078e0a13 */
[-C--:B------:R-:W-:Y:S01]  /*0fe0*/  ISETP.GE.AND P1, PT, R0, R33.reuse, PT ;  /* 0x000000210000720c */ /* 0x080fe20003f26270 */
[----:B------:R-:W-:Y:S01]  /*0ff0*/  VIADD R4, R41, 0x3 ;  /* 0x0000000329047836 */ /* 0x000fe20000000000 */
[----:B------:R-:W-:-:S02]  /*1000*/  ISETP.GE.AND P2, PT, R20, R33, PT ;  /* 0x000000211400720c */ /* 0x000fc40003f46270 */
[C---:B------:R-:W-:Y:S02]  /*1010*/  SEL R21, R33.reuse, RZ, P1 ;  /* 0x000000ff21157207 */ /* 0x040fe40000800000 */
[----:B------:R-:W-:Y:S02]  /*1020*/  SEL R5, R33, RZ, P0 ;  /* 0x000000ff21057207 */ /* 0x000fe40000000000 */
[-C--:B------:R-:W-:Y:S01]  /*1030*/  ISETP.GE.AND P0, PT, R2, R33.reuse, PT ;  /* 0x000000210200720c */ /* 0x080fe20003f06270 */
[----:B------:R-:W-:Y:S01]  /*1040*/  IMAD.IADD R21, R0, 0x1, -R21 ;  /* 0x0000000100157824 */ /* 0x000fe200078e0a15 */
[----:B------:R-:W-:Y:S01]  /*1050*/  ISETP.GE.AND P1, PT, R54, R33, PT ;  /* 0x000000213600720c */ /* 0x000fe20003f26270 */
[----:B------:R-:W-:Y:S01]  /*1060*/  VIADD R0, R41, 0x1 ;  /* 0x0000000129007836 */ /* 0x000fe20000000000 */
[----:B------:R-:W-:Y:S01]  /*1070*/  IADD3 R24, PT, PT, R24, -R7, RZ ;  /* 0x8000000718187210 */ /* 0x000fe20007ffe0ff */
[----:B------:R-:W-:Y:S01]  /*1080*/  IMAD.IADD R22, R22, 0x1, -R5 ;  /* 0x0000000116167824 */ /* 0x000fe200078e0a05 */
[----:B------:R-:W-:-:S02]  /*1090*/  SEL R7, R33, RZ, P2 ;  /* 0x000000ff21077207 */ /* 0x000fc40001000000 */
[C---:B------:R-:W-:Y:S02]  /*10a0*/  SEL R35, R33.reuse, RZ, P0 ;  /* 0x000000ff21237207 */ /* 0x040fe40000000000 */
[----:B------:R-:W-:Y:S02]  /*10b0*/  SEL R33, R33, RZ, P1 ;  /* 0x000000ff21217207 */ /* 0x000fe40000800000 */
[----:B------:R-:W-:Y:S02]  /*10c0*/  IADD3 R20, PT, PT, R20, -R7, RZ ;  /* 0x8000000714147210 */ /* 0x000fe40007ffe0ff */
[C---:B------:R-:W-:Y:S02]  /*10d0*/  LOP3.LUT R15, R3.reuse, 0xf, R4, 0xf8, !PT ;  /* 0x0000000f030f7812 */ /* 0x040fe400078ef804 */
[C---:B------:R-:W-:Y:S02]  /*10e0*/  LOP3.LUT R18, R3.reuse, R2, RZ, 0xfc, !PT ;  /* 0x0000000203127212 */ /* 0x040fe400078efcff */
        /* <DEDUP_REMOVED lines=12> */
[----:B------:R-:W-:Y:S01]  /*11b0*/  LOP3.LUT R3, R3, 0x8, R2, 0xf6, !PT ;  /* 0x0000000803037812 */ /* 0x000fe200078ef602 */
[----:B------:R-:W-:Y:S01]  /*11c0*/  IMAD.IADD R2, R2, 0x1, -R35 ;  /* 0x0000000102027824 */ /* 0x000fe200078e0a23 */
[----:B-1----:R-:W-:-:S07]  /*11d0*/  MOV R36, 0x11f0 ;  /* 0x000011f000247802 */ /* 0x002fce0000000f00 */
[----:B------:R-:W-:Y:S05]  /*11e0*/  CALL.REL.NOINC `($__internal_539_$__cuda_sm20_div_s16) ;  /* 0x0000002800007944 */ /* 0x000fea0003c00000 */
        /* <DEDUP_REMOVED lines=9> */
.L_x_27416:
[----:B--2---:R-:W2:Y:S01]  /*1280*/  LDL R61, [R1] ;  /* 0x00000000013d7983 */ /* 0x004ea20000100800 */
[----:B------:R-:W-:Y:S01]  /*1290*/  P2R R32, PR, RZ, 0x1 ;  /* 0x00000001ff207803 */ /* 0x000fe20000000000 */
[----:B------:R-:W-:Y:S01]  /*12a0*/  BSSY.RECONVERGENT B0, `(.L_x_27361) ;  /* 0x0000027000007945 */ /* 0x000fe20003800200 */
[----:B0---4-:R-:W0:Y:S03]  /*12b0*/  S2R R35, SR_TID.X ;  /* 0x0000000000237919 */ /* 0x011e260000002100 */
[----:B-1----:R1:W-:Y:S01]  /*12c0*/  STL [R1+0x8], R32 ;  /* 0x0000082001007387 */ /* 0x0023e20000100800 */
[----:B0-----:R-:W-:Y:S02]  /*12d0*/  LOP3.LUT R33, R35, 0xf, RZ, 0xc0, !PT ;  /* 0x0000000f23217812 */ /* 0x001fe400078ec0ff */
[----:B------:R-:W-:Y:S02]  /*12e0*/  SHF.R.U32.HI R35, RZ, 0x4, R35 ;  /* 0x00000004ff237819 */ /* 0x000fe40000011623 */
[----:B------:R-:W-:-:S03]  /*12f0*/  IADD3 R64, PT, PT, R33, R62, RZ ;  /* 0x0000003e21407210 */ /* 0x000fc60007ffe0ff */
[----:B------:R-:W-:Y:S01]  /*1300*/  IMAD.MOV.U32 R65, RZ, RZ, R35 ;  /* 0x000000ffff417224 */ /* 0x000fe200078e0023 */
[----:B--2---:R-:W-:-:S13]  /*1310*/  ISETP.NE.AND P1, PT, R61, 0x2, PT ;  /* 0x000000023d00780c */ /* 0x004fda0003f25270 */
[----:B-1-3--:R-:W-:Y:S05]  /*1320*/  @!P1 BRA `(.L_x_27362) ;  /* 0x0000000000789947 */ /* 0x00afea0003800000 */
[----:B------:R-:W0:Y:S01]  /*1330*/  S2R R68, SR_CTAID.Z ;  /* 0x0000000000447919 */ /* 0x000e220000002700 */
[----:B------:R-:W1:Y:S08]  /*1340*/  LDC R34, c[0x0][0x3a8] ;  /* 0x0000ea00ff227b82 */ /* 0x000e700000000800 */
[----:B------:R-:W2:Y:S01]  /*1350*/  LDC.64 R66, c[0x0][0x398] ;  /* 0x0000e600ff427b82 */ /* 0x000ea20000000a00 */
[----:B0-----:R-:W-:-:S04]  /*1360*/  IMAD R33, R68, 0x20, R35 ;  /* 0x0000002044217824 */ /* 0x001fc800078e0223 */
[----:B-1----:R-:W-:-:S04]  /*1370*/  IMAD R33, R33, R34, R64 ;  /* 0x0000002221217224 */ /* 0x002fc800078e0240 */
[----:B--2---:R-:W-:-:S06]  /*1380*/  IMAD.WIDE R32, R33, 0x4, R66 ;  /* 0x0000000421207825 */ /* 0x004fcc00078e0242 */
[----:B------:R-:W2:Y:S01]  /*1390*/  LDG.E R32, desc[UR10][R32.64] ;  /* 0x0000000a20207981 */ /* 0x000ea2000c1e1900 */
[----:B------:R-:W-:Y:S01]  /*13a0*/  IMAD R37, R35, 0x4, R39 ;  /* 0x0000000423257824 */ /* 0x000fe200078e0227 */
[----:B------:R-:W0:Y:S01]  /*13b0*/  LDC R36, c[0x0][0x360] ;  /* 0x0000d800ff247b82 */ /* 0x000e220000000800 */
[----:B------:R-:W-:Y:S02]  /*13c0*/  ISETP.NE.AND P0, PT, R61, 0x3, PT ;  /* 0x000000033d00780c */ /* 0x000fe40003f05270 */
[----:B0-----:R-:W-:Y:S01]  /*13d0*/  LEA.HI R65, R36, R35, RZ, 0x1c ;  /* 0x0000002324417211 */ /* 0x001fe200078fe0ff */
[----:B--2---:R0:W-:Y:S10]  /*13e0*/  STS [R37], R32 ;  /* 0x0000002025007388 */ /* 0x0041f40000000800 */
        /* <DEDUP_REMOVED lines=11> */
[----:B------:R-:W-:Y:S02]  /*14a0*/  IMAD.U32 R66, RZ, RZ, UR12 ;  /* 0x0000000cff427e24 */ /* 0x000fe4000f8e00ff */
[----:B------:R-:W-:Y:S01]  /*14b0*/  IMAD.MOV.U32 R65, RZ, RZ, R61 ;  /* 0x000000ffff417224 */ /* 0x000fe200078e003d */
[----:B------:R-:W-:Y:S01]  /*14c0*/  @P0 LEA.HI R65, R36, R61, RZ, 0x1c ;  /* 0x0000003d24410211 */ /* 0x000fe200078fe0ff */
[----:B------:R-:W-:-:S05]  /*14d0*/  IMAD R37, R66, 0x4, R37 ;  /* 0x0000000442257824 */ /* 0x000fca00078e0225 */
[----:B------:R-:W-:Y:S01]  /*14e0*/  @P0 LEA R67, R66, R37, 0x2 ;  /* 0x0000002542430211 */ /* 0x000fe200078e10ff */
[----:B--2---:R1:W-:Y:S04]  /*14f0*/  STS [R37], R34 ;  /* 0x0000002225007388 */ /* 0x0043e80000000800 */
[----:B---3--:R1:W-:Y:S02]  /*1500*/  @P0 STS [R67], R32 ;  /* 0x0000002043000388 */ /* 0x0083e40000000800 */
.L_x_27362:
[----:B------:R-:W-:Y:S05]  /*1510*/  BSYNC.RECONVERGENT B0 ;  /* 0x0000000000007941 */ /* 0x000fea0003800200 */
.L_x_27361:
[----:B012---:R-:W0:Y:S01]  /*1520*/  S2R R32, SR_CTAID.Z ;  /* 0x0000000000207919 */ /* 0x007e220000002700 */
[----:B------:R-:W1:Y:S08]  /*1530*/  LDC R61, c[0x0][0x360] ;  /* 0x0000d800ff3d7b82 */ /* 0x000e700000000800 */
[----:B------:R-:W2:Y:S01]  /*1540*/  LDC.64 R36, c[0x0][0x398] ;  /* 0x0000e600ff247b82 */ /* 0x000ea20000000a00 */
[----:B0-----:R-:W-:-:S04]  /*1550*/  IMAD R35, R32, 0x20, R65 ;  /* 0x0000002020237824 */ /* 0x001fc800078e0241 */
[----:B------:R-:W-:Y:S01]  /*1560*/  IMAD R33, R35, UR13, R64 ;  /* 0x0000000d23217c24 */ /* 0x000fe2000f8e0240 */
[----:B-1----:R-:W-:-:S03]  /*1570*/  LEA.HI R35, R61, R35, RZ, 0x1c ;  /* 0x000000233d237211 */ /* 0x002fc600078fe0ff */
[----:B--2---:R-:W-:Y:S01]  /*1580*/  IMAD.WIDE R32, R33, 0x4, R36 ;  /* 0x0000000421207825 */ /* 0x004fe200078e0224 */
[----:B------:R-:W-:-:S04]  /*1590*/  LEA.HI R34, R61, R35, RZ, 0x1c ;  /* 0x000000233d227211 */ /* 0x000fc800078fe0ff */
[----:B------:R-:W-:Y:S01]  /*15a0*/  LEA.HI R67, R61, R34, RZ, 0x1c ;  /* 0x000000223d437211 */ /* 0x000fe200078fe0ff */
[----:B------:R0:W2:Y:S01]  /*15b0*/  LDG.E R66, desc[UR10][R32.64] ;  /* 0x0000000a20427981 */ /* 0x0000a2000c1e1900 */
[----:B------:R-:W-:-:S03]  /*15c0*/  IMAD R34, R34, UR13, R64 ;  /* 0x0000000d22227c24 */ /* 0x000fc6000f8e0240 */
[--C-:B------:R-:W-:Y:S02]  /*15d0*/  IMAD R67, R67, UR13, R64.reuse ;  /* 0x0000000d43437c24 */ /* 0x100fe4000f8e0240 */
[----:B0-----:R-:W-:Y:S02]  /*15e0*/  IMAD R32, R35, UR13, R64 ;  /* 0x0000000d23207c24 */ /* 0x001fe4000f8e0240 */
[----:B------:R-:W-:-:S04]  /*15f0*/  IMAD.WIDE R34, R34, 0x4, R36 ;  /* 0x0000000422227825 */ /* 0x000fc800078e0224 */
[--C-:B------:R-:W-:Y:S02]  /*1600*/  IMAD.WIDE R32, R32, 0x4, R36.reuse ;  /* 0x0000000420207825 */ /* 0x100fe400078e0224 */
[----:B------:R0:W3:Y:S02]  /*1610*/  LDG.E R34, desc[UR10][R34.64] ;  /* 0x0000000a22227981 */ /* 0x0000e4000c1e1900 */
[----:B------:R-:W-:Y:S02]  /*1620*/  IMAD.WIDE R36, R67, 0x4, R36 ;  /* 0x0000000443247825 */ /* 0x000fe400078e0224 */
[----:B------:R1:W4:Y:S04]  /*1630*/  LDG.E R32, desc[UR10][R32.64] ;  /* 0x0000000a20207981 */ /* 0x000328000c1e1900 */
[----:B------:R5:W3:Y:S01]  /*1640*/  LDG.E R36, desc[UR10][R36.64] ;  /* 0x0000000a24247981 */ /* 0x000ae2000c1e1900 */
[----:B0-----:R-:W-:Y:S01]  /*1650*/  MOV R35, UR12 ;  /* 0x0000000c00237c02 */ /* 0x001fe20008000f00 */
[----:B-1----:R-:W-:-:S02]  /*1660*/  IMAD R33, R65, 0x4, R39 ;  /* 0x0000000441217824 */ /* 0x002fc400078e0227 */
[----:B------:R-:W-:Y:S02]  /*1670*/  IMAD.U32 R68, RZ, RZ, UR12 ;  /* 0x0000000cff447e24 */ /* 0x000fe4000f8e00ff */
[----:B------:R-:W-:Y:S01]  /*1680*/  IMAD R35, R35, 0x4, R33 ;  /* 0x0000000423237824 */ /* 0x000fe200078e0221 */
[----:B-----5:R-:W-:Y:S01]  /*1690*/  MOV R37, UR12 ;  /* 0x0000000c00257c02 */ /* 0x020fe20008000f00 */
[----:B------:R-:W-:-:S05]  /*16a0*/  IMAD R65, R68, 0x4, R65 ;  /* 0x0000000444417824 */ /* 0x000fca00078e0241 */
[----:B------:R-:W-:Y:S01]  /*16b0*/  ISETP.GE.U32.AND P0, PT, R65, 0x20, PT ;  /* 0x000000204100780c */ /* 0x000fe20003f06070 */
[----:B--2---:R0:W-:Y:S02]  /*16c0*/  STS [R33], R66 ;  /* 0x0000004221007388 */ /* 0x0041e40000000800 */
[----:B0-----:R-:W-:-:S04]  /*16d0*/  IMAD R33, R68, 0x4, R35 ;  /* 0x0000000444217824 */ /* 0x001fc800078e0223 */
[----:B------:R-:W-:Y:S01]  /*16e0*/  IMAD R37, R37, 0x4, R33 ;  /* 0x0000000425257824 */ /* 0x000fe200078e0221 */
[----:B----4-:R2:W-:Y:S04]  /*16f0*/  STS [R35], R32 ;  /* 0x0000002023007388 */ /* 0x0105e80000000800 */
[----:B---3--:R2:W-:Y:S04]  /*1700*/  STS [R33], R34 ;  /* 0x0000002221007388 */ /* 0x0085e80000000800 */
[----:B------:R2:W-:Y:S01]  /*1710*/  STS [R37], R36 ;  /* 0x0000002425007388 */ /* 0x0005e20000000800 */
[----:B------:R-:W-:Y:S05]  /*1720*/  @!P0 BRA `(.L_x_27361) ;  /* 0xfffffffc007c8947 */ /* 0x000fea000383ffff */
[----:B--2---:R-:W-:Y:S01]  /*1730*/  IMAD.U32 R32, RZ, RZ, UR4 ;  /* 0x00000004ff207e24 */ /* 0x004fe2000f8e00ff */
[----:B------:R-:W-:Y:S05]  /*1740*/  WARPSYNC.ALL ;  /* 0x0000000000007948 */ /* 0x000fea0003800000 */
[----:B------:R-:W-:Y:S01]  /*1750*/  BAR.SYNC.DEFER_BLOCKING 0x0 ;  /* 0x0000000000007b1d */ /* 0x000fe20000010000 */
[----:B------:R-:W-:-:S13]  /*1760*/  ISETP.GE.AND P0, PT, R32, 0x1, PT ;  /* 0x000000012000780c */ /* 0x000fda0003f06270 */
[----:B------:R-:W-:Y:S05]  /*1770*/  @!P0 BRA `(.L_x_27363) ;  /* 0x0000001400508947 */ /* 0x000fea0003800000 */
[----:B------:R-:W-:Y:S01]  /*1780*/  HFMA2 R32, -RZ, RZ, 0, 0 ;  /* 0x00000000ff207431 */ /* 0x000fe200000001ff */
[----:B------:R-:W-:Y:S06]  /*1790*/  BSSY.RECONVERGENT B0, `(.L_x_27363) ;  /* 0x0000152000007945 */ /* 0x000fec0003800200 */
.L_x_27415:
[----:B0-----:R-:W0:Y:S01]  /*17a0*/  LDC R34, c[0x0][0x3ac] ;  /* 0x0000eb00ff227b82 */ /* 0x001e220000000800 */
[----:B------:R-:W-:Y:S01]  /*17b0*/  IMAD.IADD R33, R41, 0x1, R32 ;  /* 0x0000000129217824 */ /* 0x000fe200078e0220 */
[----:B------:R-:W-:Y:S01]  /*17c0*/  ISETP.GE.AND P4, PT, R44, UR6, PT ;  /* 0x000000062c007c0c */ /* 0x000fe2000bf86270 */
[----:B------:R-:W-:Y:S01]  /*17d0*/  VIADD R32, R32, UR5 ;  /* 0x0000000520207c36 */ /* 0x000fe20008000000 */
        /* <DEDUP_REMOVED lines=13> */
.L_x_27364:
        /* <DEDUP_REMOVED lines=8> */
.L_x_27365:
        /* <DEDUP_REMOVED lines=8> */
.L_x_27366:
        /* <DEDUP_REMOVED lines=8> */
.L_x_27367:
        /* <DEDUP_REMOVED lines=9> */
.L_x_27368:
        /* <DEDUP_REMOVED lines=9> */
.L_x_27369:
        /* <DEDUP_REMOVED lines=9> */
.L_x_27370:
        /* <DEDUP_REMOVED lines=9> */
.L_x_27371:
        /* <DEDUP_REMOVED lines=9> */
.L_x_27372:
        /* <DEDUP_REMOVED lines=9> */
.L_x_27373:
        /* <DEDUP_REMOVED lines=9> */
.L_x_27374:
        /* <DEDUP_REMOVED lines=9> */
.L_x_27375:
        /* <DEDUP_REMOVED lines=9> */
.L_x_27376:
        /* <DEDUP_REMOVED lines=9> */
.L_x_27377:
        /* <DEDUP_REMOVED lines=9> */
.L_x_27378:
        /* <DEDUP_REMOVED lines=9> */
.L_x_27379:
[----:B------:R-:W-:Y:S05]  /*20f0*/  @P4 BRA `(.L_x_27380) ;  /* 0x0000000800e84947 */ /* 0x000fea0003800000 */
[----:B------:R-:W5:Y:S01]  /*2100*/  S2R R36, SR_CgaCtaId ;  /* 0x0000000000247919 */ /* 0x000f620000008800 */
[----:B0-2-4-:R-:W-:Y:S02]  /*2110*/  MOV R35, 0x400 ;  /* 0x0000040000237802 */ /* 0x015fe40000000f00 */
[----:B------:R-:W-:Y:S01]  /*2120*/  ISETP.GT.U32.AND P4, PT, R34, 0x40, PT ;  /* 0x000000402200780c */ /* 0x000fe20003f84070 */
[----:B------:R-:W-:Y:S01]  /*2130*/  IMAD.MOV.U32 R34, RZ, RZ, R44 ;  /* 0x000000ffff227224 */ /* 0x000fe200078e002c */
[----:B-----5:R-:W-:-:S11]  /*2140*/  LEA R35, R36, R35, 0x18 ;  /* 0x0000002324237211 */ /* 0x020fd600078ec0ff */
.L_x_27414:
        /* <DEDUP_REMOVED lines=11> */
.L_x_27422:
[----:B-12---:R-:W-:-:S07]  /*2200*/  IMAD R37, R60, R37, RZ ;  /* 0x000000253c257224 */ /* 0x006fce00078e02ff */
.L_x_27382:
[----:B------:R-:W-:-:S13]  /*2210*/  ISETP.GE.AND P2, PT, R36, 0x2, PT ;  /* 0x000000022400780c */ /* 0x000fda0003f46270 */
[----:B------:R-:W-:Y:S05]  /*2220*/  @!P2 BRA `(.L_x_27384) ;  /* 0x000000000010a947 */ /* 0x000fea0003800000 */
[----:B------:R-:W-:-:S03]  /*2230*/  UMOV UR8, 0xffffffff ;  /* 0xffffffff00087882 */ /* 0x000fc60000000000 */
[----:B------:R-:W-:Y:S05]  /*2240*/  BRA.DIV UR8, `(.L_x_27385) ;  /* 0x0000000e08cc7947 */ /* 0x000fea000b800000 */
[----:B------:R2:W4:Y:S02]  /*2250*/  SHFL.IDX PT, R65, R67, R38, 0x1f ;  /* 0x00001f2643417589 */ /* 0x00052400000e0000 */
.L_x_27425:
[----:B---34-:R-:W-:-:S07]  /*2260*/  IMAD R37, R59, R65, R37 ;  /* 0x000000413b257224 */ /* 0x018fce00078e0225 */
.L_x_27384:
[----:B------:R-:W-:-:S13]  /*2270*/  ISETP.GE.AND P1, PT, R36, 0x3, PT ;  /* 0x000000032400780c */ /* 0x000fda0003f26270 */
[----:B------:R-:W-:Y:S05]  /*2280*/  @!P1 BRA `(.L_x_27386) ;  /* 0x0000000000109947 */ /* 0x000fea0003800000 */
[----:B------:R-:W-:-:S03]  /*2290*/  UMOV UR8, 0xffffffff ;  /* 0xffffffff00087882 */ /* 0x000fc60000000000 */
[----:B------:R-:W-:Y:S05]  /*22a0*/  BRA.DIV UR8, `(.L_x_27387) ;  /* 0x0000000e08d87947 */ /* 0x000fea000b800000 */
[----:B------:R4:W0:Y:S02]  /*22b0*/  SHFL.IDX PT, R65, R67, R31, 0x1f ;  /* 0x00001f1f43417589 */ /* 0x00082400000e0000 */
.L_x_27428:
[----:B0-----:R-:W-:-:S07]  /*22c0*/  IMAD R37, R58, R65, R37 ;  /* 0x000000413a257224 */ /* 0x001fce00078e0225 */
.L_x_27386:
[----:B------:R-:W-:-:S13]  /*22d0*/  ISETP.GE.AND P0, PT, R36, 0x4, PT ;  /* 0x000000042400780c */ /* 0x000fda0003f06270 */
[----:B------:R-:W-:Y:S05]  /*22e0*/  @!P0 BRA `(.L_x_27388) ;  /* 0x0000000000108947 */ /* 0x000fea0003800000 */
[----:B------:R-:W-:-:S03]  /*22f0*/  UMOV UR8, 0xffffffff ;  /* 0xffffffff00087882 */ /* 0x000fc60000000000 */
[----:B------:R-:W-:Y:S05]  /*2300*/  BRA.DIV UR8, `(.L_x_27389) ;  /* 0x0000000e08e47947 */ /* 0x000fea000b800000 */
[----:B------:R0:W0:Y:S02]  /*2310*/  SHFL.IDX PT, R65, R67, R30, 0x1f ;  /* 0x00001f1e43417589 */ /* 0x00002400000e0000 */
.L_x_27431:
[----:B0-----:R-:W-:-:S07]  /*2320*/  IMAD R37, R57, R65, R37 ;  /* 0x0000004139257224 */ /* 0x001fce00078e0225 */
.L_x_27388:
[----:B------:R-:W-:-:S13]  /*2330*/  ISETP.GE.AND P6, PT, R36, 0x5, PT ;  /* 0x000000052400780c */ /* 0x000fda0003fc6270 */
[----:B------:R-:W-:Y:S05]  /*2340*/  @!P6 BRA `(.L_x_27390) ;  /* 0x000000000010e947 */ /* 0x000fea0003800000 */
[----:B------:R-:W-:-:S03]  /*2350*/  UMOV UR8, 0xffffffff ;  /* 0xffffffff00087882 */ /* 0x000fc60000000000 */
[----:B------:R-:W-:Y:S05]  /*2360*/  BRA.DIV UR8, `(.L_x_27391) ;  /* 0x0000000e08f07947 */ /* 0x000fea000b800000 */
[----:B------:R0:W0:Y:S02]  /*2370*/  SHFL.IDX PT, R65, R67, R29, 0x1f ;  /* 0x00001f1d43417589 */ /* 0x00002400000e0000 */
.L_x_27434:
[----:B0-----:R-:W-:-:S07]  /*2380*/  IMAD R37, R56, R65, R37 ;  /* 0x0000004138257224 */ /* 0x001fce00078e0225 */
.L_x_27390:
[----:B------:R-:W-:-:S13]  /*2390*/  ISETP.GE.AND P6, PT, R36, 0x6, PT ;  /* 0x000000062400780c */ /* 0x000fda0003fc6270 */
[----:B------:R-:W-:Y:S05]  /*23a0*/  @!P6 BRA `(.L_x_27392) ;  /* 0x000000000010e947 */ /* 0x000fea0003800000 */
[----:B------:R-:W-:-:S03]  /*23b0*/  UMOV UR8, 0xffffffff ;  /* 0xffffffff00087882 */ /* 0x000fc60000000000 */
[----:B------:R-:W-:Y:S05]  /*23c0*/  BRA.DIV UR8, `(.L_x_27393) ;  /* 0x0000000e08fc7947 */ /* 0x000fea000b800000 */
[----:B------:R0:W0:Y:S02]  /*23d0*/  SHFL.IDX PT, R65, R67, R28, 0x1f ;  /* 0x00001f1c43417589 */ /* 0x00002400000e0000 */
.L_x_27437:
[----:B0-----:R-:W-:-:S07]  /*23e0*/  IMAD R37, R55, R65, R37 ;  /* 0x0000004137257224 */ /* 0x001fce00078e0225 */
.L_x_27392:
[----:B------:R-:W-:-:S13]  /*23f0*/  ISETP.GE.AND P6, PT, R36, 0x7, PT ;  /* 0x000000072400780c */ /* 0x000fda0003fc6270 */
[----:B------:R-:W-:Y:S05]  /*2400*/  @!P6 BRA `(.L_x_27394) ;  /* 0x000000000010e947 */ /* 0x000fea0003800000 */
[----:B------:R-:W-:-:S03]  /*2410*/  UMOV UR8, 0xffffffff ;  /* 0xffffffff00087882 */ /* 0x000fc60000000000 */
[----:B------:R-:W-:Y:S05]  /*2420*/  BRA.DIV UR8, `(.L_x_27395) ;  /* 0x0000001208087947 */ /* 0x000fea000b800000 */
[----:B------:R0:W0:Y:S02]  /*2430*/  SHFL.IDX PT, R65, R67, R27, 0x1f ;  /* 0x00001f1b43417589 */ /* 0x00002400000e0000 */
.L_x_27440:
[----:B0-----:R-:W-:-:S07]  /*2440*/  IMAD R37, R54, R65, R37 ;  /* 0x0000004136257224 */ /* 0x001fce00078e0225 */
.L_x_27394:
[----:B------:R-:W-:-:S13]  /*2450*/  ISETP.GE.AND P6, PT, R36, 0x8, PT ;  /* 0x000000082400780c */ /* 0x000fda0003fc6270 */
[----:B------:R-:W-:Y:S05]  /*2460*/  @!P6 BRA `(.L_x_27396) ;  /* 0x000000000010e947 */ /* 0x000fea0003800000 */
[----:B------:R-:W-:-:S03]  /*2470*/  UMOV UR8, 0xffffffff ;  /* 0xffffffff00087882 */ /* 0x000fc60000000000 */
[----:B------:R-:W-:Y:S05]  /*2480*/  BRA.DIV UR8, `(.L_x_27397) ;  /* 0x0000001208147947 */ /* 0x000fea000b800000 */
[----:B------:R0:W0:Y:S02]  /*2490*/  SHFL.IDX PT, R65, R67, R26, 0x1f ;  /* 0x00001f1a43417589 */ /* 0x00002400000e0000 */
.L_x_27443:
[----:B0-----:R-:W-:-:S07]  /*24a0*/  IMAD R37, R53, R65, R37 ;  /* 0x0000004135257224 */ /* 0x001fce00078e0225 */
.L_x_27396:
[----:B------:R-:W-:-:S13]  /*24b0*/  ISETP.GE.AND P6, PT, R36, 0x9, PT ;  /* 0x000000092400780c */ /* 0x000fda0003fc6270 */
[----:B------:R-:W-:Y:S05]  /*24c0*/  @!P6 BRA `(.L_x_27398) ;  /* 0x000000000010e947 */ /* 0x000fea0003800000 */
[----:B------:R-:W-:-:S03]  /*24d0*/  UMOV UR8, 0xffffffff ;  /* 0xffffffff00087882 */ /* 0x000fc60000000000 */
[----:B------:R-:W-:Y:S05]  /*24e0*/  BRA.DIV UR8, `(.L_x_27399) ;  /* 0x0000001208207947 */ /* 0x000fea000b800000 */
[----:B------:R0:W0:Y:S02]  /*24f0*/  SHFL.IDX PT, R65, R67, R25, 0x1f ;  /* 0x00001f1943417589 */ /* 0x00002400000e0000 */
.L_x_27446:
[----:B0-----:R-:W-:-:S07]  /*2500*/  IMAD R37, R52, R65, R37 ;  /* 0x0000004134257224 */ /* 0x001fce00078e0225 */
.L_x_27398:
[----:B------:R-:W-:-:S13]  /*2510*/  ISETP.GE.AND P6, PT, R36, 0xa, PT ;  /* 0x0000000a2400780c */ /* 0x000fda0003fc6270 */
[----:B------:R-:W-:Y:S05]  /*2520*/  @!P6 BRA `(.L_x_27400) ;  /* 0x000000000010e947 */ /* 0x000fea0003800000 */
[----:B------:R-:W-:-:S03]  /*2530*/  UMOV UR8, 0xffffffff ;  /* 0xffffffff00087882 */ /* 0x000fc60000000000 */
[----:B------:R-:W-:Y:S05]  /*2540*/  BRA.DIV UR8, `(.L_x_27401) ;  /* 0x00000012082c7947 */ /* 0x000fea000b800000 */
[----:B------:R0:W0:Y:S02]  /*2550*/  SHFL.IDX PT, R65, R67, R24, 0x1f ;  /* 0x00001f1843417589 */ /* 0x00002400000e0000 */
.L_x_27449:
[----:B0-----:R-:W-:-:S07]  /*2560*/  IMAD R37, R51, R65, R37 ;  /* 0x0000004133257224 */ /* 0x001fce00078e0225 */
.L_x_27400:
[----:B------:R-:W-:-:S13]  /*2570*/  ISETP.GE.AND P6, PT, R36, 0xb, PT ;  /* 0x0000000b2400780c */ /* 0x000fda0003fc6270 */
[----:B------:R-:W-:Y:S05]  /*2580*/  @!P6 BRA `(.L_x_27402) ;  /* 0x000000000010e947 */ /* 0x000fea0003800000 */
[----:B------:R-:W-:-:S03]  /*2590*/  UMOV UR8, 0xffffffff ;  /* 0xffffffff00087882 */ /* 0x000fc60000000000 */
[----:B------:R-:W-:Y:S05]  /*25a0*/  BRA.DIV UR8, `(.L_x_27403) ;  /* 0x0000001208387947 */ /* 0x000fea000b800000 */
[----:B------:R0:W0:Y:S02]  /*25b0*/  SHFL.IDX PT, R65, R67, R23, 0x1f ;  /* 0x00001f1743417589 */ /* 0x00002400000e0000 */
.L_x_27452:
[----:B0-----:R-:W-:-:S07]  /*25c0*/  IMAD R37, R50, R65, R37 ;  /* 0x0000004132257224 */ /* 0x001fce00078e0225 */
.L_x_27402:
[----:B------:R-:W-:-:S13]  /*25d0*/  ISETP.GE.AND P6, PT, R36, 0xc, PT ;  /* 0x0000000c2400780c */ /* 0x000fda0003fc6270 */
[----:B------:R-:W-:Y:S05]  /*25e0*/  @!P6 BRA `(.L_x_27404) ;  /* 0x000000000010e947 */ /* 0x000fea0003800000 */
[----:B------:R-:W-:-:S03]  /*25f0*/  UMOV UR8, 0xffffffff ;  /* 0xffffffff00087882 */ /* 0x000fc60000000000 */
[----:B------:R-:W-:Y:S05]  /*2600*/  BRA.DIV UR8, `(.L_x_27405) ;  /* 0x0000001208447947 */ /* 0x000fea000b800000 */
[----:B------:R0:W0:Y:S02]  /*2610*/  SHFL.IDX PT, R65, R67, R22, 0x1f ;  /* 0x00001f1643417589 */ /* 0x00002400000e0000 */
.L_x_27455:
[----:B0-----:R-:W-:-:S07]  /*2620*/  IMAD R37, R49, R65, R37 ;  /* 0x0000004131257224 */ /* 0x001fce00078e0225 */
.L_x_27404:
[----:B------:R-:W-:-:S13]  /*2630*/  ISETP.GE.AND P6, PT, R36, 0xd, PT ;  /* 0x0000000d2400780c */ /* 0x000fda0003fc6270 */
[----:B------:R-:W-:Y:S05]  /*2640*/  @!P6 BRA `(.L_x_27406) ;  /* 0x000000000010e947 */ /* 0x000fea0003800000 */
[----:B------:R-:W-:-:S03]  /*2650*/  UMOV UR8, 0xffffffff ;  /* 0xffffffff00087882 */ /* 0x000fc60000000000 */
[----:B------:R-:W-:Y:S05]  /*2660*/  BRA.DIV UR8, `(.L_x_27407) ;  /* 0x0000001208507947 */ /* 0x000fea000b800000 */
[----:B------:R0:W0:Y:S02]  /*2670*/  SHFL.IDX PT, R65, R67, R21, 0x1f ;  /* 0x00001f1543417589 */ /* 0x00002400000e0000 */
.L_x_27458:
[----:B0-----:R-:W-:-:S07]  /*2680*/  IMAD R37, R48, R65, R37 ;  /* 0x0000004130257224 */ /* 0x001fce00078e0225 */
.L_x_27406:
[----:B------:R-:W-:-:S13]  /*2690*/  ISETP.GE.AND P6, PT, R36, 0xe, PT ;  /* 0x0000000e2400780c */ /* 0x000fda0003fc6270 */
[----:B------:R-:W-:Y:S05]  /*26a0*/  @!P6 BRA `(.L_x_27408) ;  /* 0x000000000010e947 */ /* 0x000fea0003800000 */
[----:B------:R-:W-:-:S03]  /*26b0*/  UMOV UR8, 0xffffffff ;  /* 0xffffffff00087882 */ /* 0x000fc60000000000 */
[----:B------:R-:W-:Y:S05]  /*26c0*/  BRA.DIV UR8, `(.L_x_27409) ;  /* 0x00000012085c7947 */ /* 0x000fea000b800000 */
[----:B------:R0:W0:Y:S02]  /*26d0*/  SHFL.IDX PT, R65, R67, R20, 0x1f ;  /* 0x00001f1443417589 */ /* 0x00002400000e0000 */
.L_x_27461:
[----:B0-----:R-:W-:-:S07]  /*26e0*/  IMAD R37, R47, R65, R37 ;  /* 0x000000412f257224 */ /* 0x001fce00078e0225 */
.L_x_27408:
[----:B------:R-:W-:-:S13]  /*26f0*/  ISETP.GE.AND P6, PT, R36, 0xf, PT ;  /* 0x0000000f2400780c */ /* 0x000fda0003fc6270 */
[----:B------:R-:W-:Y:S05]  /*2700*/  @!P6 BRA `(.L_x_27410) ;  /* 0x000000000010e947 */ /* 0x000fea0003800000 */
[----:B------:R-:W-:-:S03]  /*2710*/  UMOV UR8, 0xffffffff ;  /* 0xffffffff00087882 */ /* 0x000fc60000000000 */
[----:B------:R-:W-:Y:S05]  /*2720*/  BRA.DIV UR8, `(.L_x_27411) ;  /* 0x0000001208687947 */ /* 0x000fea000b800000 */
[----:B------:R0:W0:Y:S02]  /*2730*/  SHFL.IDX PT, R65, R67, R19, 0x1f ;  /* 0x00001f1343417589 */ /* 0x00002400000e0000 */
.L_x_27464:
[----:B0-----:R-:W-:-:S07]  /*2740*/  IMAD R37, R46, R65, R37 ;  /* 0x000000412e257224 */ /* 0x001fce00078e0225 */
.L_x_27410:
[----:B------:R-:W-:-:S13]  /*2750*/  ISETP.GE.AND P6, PT, R36, 0x10, PT ;  /* 0x000000102400780c */ /* 0x000fda0003fc6270 */
[----:B------:R-:W-:Y:S05]  /*2760*/  @!P6 BRA `(.L_x_27412) ;  /* 0x00000004000ce947 */ /* 0x000fea0003800000 */
[----:B------:R-:W-:-:S03]  /*2770*/  UMOV UR8, 0xffffffff ;  /* 0xffffffff00087882 */ /* 0x000fc60000000000 */
[----:B------:R-:W-:Y:S05]  /*2780*/  BRA.DIV UR8, `(.L_x_27413) ;  /* 0x0000001208747947 */ /* 0x000fea000b800000 */
[----:B------:R0:W0:Y:S02]  /*2790*/  SHFL.IDX PT, R65, R67, R0, 0x1f ;  /* 0x00001f0043417589 */ /* 0x00002400000e0000 */
.L_x_27467:
[----:B0-----:R-:W-:Y:S01]  /*27a0*/  IMAD R37, R45, R65, R37 ;  /* 0x000000412d257224 */ /* 0x001fe200078e0225 */
[----:B------:R-:W-:Y:S06]  /*27b0*/  BRA `(.L_x_27412) ;  /* 0x0000000000f87947 */ /* 0x000fec0003800000 */
.L_x_27381:
[----:B------:R-:W0:Y:S01]  /*27c0*/  LDC R64, c[0x0][0x3ac] ;  /* 0x0000eb00ff407b82 */ /* 0x000e220000000800 */
[--C-:B------:R-:W-:Y:S01]  /*27d0*/  @P3 IMAD R65, R18, 0x4, R36.reuse ;  /* 0x0000000412413824 */ /* 0x100fe200078e0224 */
[----:B------:R-:W-:Y:S01]  /*27e0*/  @P1 LEA R67, R16, R36, 0x2 ;  /* 0x0000002410431211 */ /* 0x000fe200078e10ff */
[--C-:B------:R-:W-:Y:S02]  /*27f0*/  @P2 IMAD R66, R17, 0x4, R36.reuse ;  /* 0x0000000411422824 */ /* 0x100fe400078e0224 */
[----:B------:R-:W-:Y:S02]  /*2800*/  @P0 IMAD R68, R15, 0x4, R36 ;  /* 0x000000040f440824 */ /* 0x000fe400078e0224 */
[----:B------:R-:W1:Y:S01]  /*2810*/  @P3 LDS R65, [R65] ;  /* 0x0000000041413984 */ /* 0x000e620000000800 */
[----:B------:R-:W-:-:S03]  /*2820*/  IMAD.MOV.U32 R37, RZ, RZ, RZ ;  /* 0x000000ffff257224 */ /* 0x000fc600078e00ff */
[----:B------:R-:W3:Y:S04]  /*2830*/  @P2 LDS R66, [R66] ;  /* 0x0000000042422984 */ /* 0x000ee80000000800 */
[----:B------:R-:W2:Y:S04]  /*2840*/  @P1 LDS R67, [R67] ;  /* 0x0000000043431984 */ /* 0x000ea80000000800 */
[----:B------:R-:W4:Y:S01]  /*2850*/  @P0 LDS R68, [R68] ;  /* 0x0000000044440984 */ /* 0x000f220000000800 */
[----:B0-----:R-:W-:-:S13]  /*2860*/  ISETP.GE.AND P6, PT, R64, 0x5, PT ;  /* 0x000000054000780c */ /* 0x001fda0003fc6270 */
[----:B------:R-:W-:-:S06]  /*2870*/  @P6 IMAD R69, R14, 0x4, R36 ;  /* 0x000000040e456824 */ /* 0x000fcc00078e0224 */
[----:B------:R-:W0:Y:S01]  /*2880*/  @P6 LDS R69, [R69] ;  /* 0x0000000045456984 */ /* 0x000e220000000800 */
[----:B-1----:R-:W-:-:S04]  /*2890*/  @P3 IMAD R37, R60, R65, RZ ;  /* 0x000000413c253224 */ /* 0x002fc800078e02ff */
[----:B---3--:R-:W-:-:S04]  /*28a0*/  @P2 IMAD R37, R59, R66, R37 ;  /* 0x000000423b252224 */ /* 0x008fc800078e0225 */
[----:B--2---:R-:W-:-:S04]  /*28b0*/  @P1 IMAD R37, R58, R67, R37 ;  /* 0x000000433a251224 */ /* 0x004fc800078e0225 */
[----:B----4-:R-:W-:-:S04]  /*28c0*/  @P0 IMAD R37, R57, R68, R37 ;  /* 0x0000004439250224 */ /* 0x010fc800078e0225 */
        /* <DEDUP_REMOVED lines=45> */
.L_x_27412:
[----:B------:R-:W-:Y:S01]  /*2ba0*/  ISETP.NE.AND P6, PT, R43, RZ, PT ;  /* 0x000000ff2b00720c */ /* 0x000fe20003fc5270 */
[----:B------:R-:W-:Y:S01]  /*2bb0*/  IMAD.IADD R64, R34, 0x1, R62 ;  /* 0x0000000122407824 */ /* 0x000fe200078e023e */
[----:B------:R-:W-:Y:S05]  /*2bc0*/  WARPSYNC.ALL ;  /* 0x0000000000007948 */ /* 0x000fea0003800000 */
[----:B------:R-:W-:Y:S02]  /*2bd0*/  IMAD R64, R64, UR4, R33 ;  /* 0x0000000440407c24 */ /* 0x000fe4000f8e0221 */
[----:B------:R-:W-:-:S04]  /*2be0*/  VIADD R34, R34, UR7 ;  /* 0x0000000722227c36 */ /* 0x000fc80008000000 */
        /* <DEDUP_REMOVED lines=11> */
.L_x_27380:
[----:B------:R-:W-:Y:S05]  /*2ca0*/  @!P5 BRA `(.L_x_27415) ;  /* 0xffffffe800bcd947 */ /* 0x000fea000383ffff */
[----:B------:R-:W-:Y:S05]  /*2cb0*/  BSYNC.RECONVERGENT B0 ;  /* 0x0000000000007941 */ /* 0x000fea0003800200 */
.L_x_27363:
[----:B------:R-:W5:Y:S01]  /*2cc0*/  LDL.LU R32, [R1+0x8] ;  /* 0x0000080001207983 */ /* 0x000f620000300800 */
[----:B------:R-:W-:Y:S01]  /*2cd0*/  PLOP3.LUT P0, PT, PT, PT, PT, 0x8, 0x80 ;  /* 0x000000000080781c */ /* 0x000fe20003f0e170 */
[----:B------:R-:W-:Y:S01]  /*2ce0*/  IMAD.MOV.U32 R62, RZ, RZ, 0x10 ;  /* 0x00000010ff3e7424 */ /* 0x000fe200078e00ff */
[----:B-----5:R-:W-:-:S13]  /*2cf0*/  ISETP.NE.AND P1, PT, R32, RZ, PT ;  /* 0x000000ff2000720c */ /* 0x020fda0003f25270 */
[----:B------:R-:W-:Y:S05]  /*2d00*/  @P1 BRA `(.L_x_27416) ;  /* 0xffffffe4005c1947 */ /* 0x000fea000383ffff */
[----:B------:R-:W5:Y:S01]  /*2d10*/  LDL R32, [R1+0x4] ;  /* 0x0000040001207983 */ /* 0x000f620000100800 */
[----:B------:R-:W-:Y:S05]  /*2d20*/  WARPSYNC.ALL ;  /* 0x0000000000007948 */ /* 0x000fea0003800000 */
[----:B------:R-:W-:Y:S01]  /*2d30*/  BSSY.RECONVERGENT B0, `(.L_x_27417) ;  /* 0x0000017000007945 */ /* 0x000fe20003800200 */
[----:B------:R-:W-:Y:S01]  /*2d40*/  SHF.L.U32 R61, R61, 0x2, RZ ;  /* 0x000000023d3d7819 */ /* 0x000fe200000006ff */
[----:B------:R-:W-:Y:S01]  /*2d50*/  BAR.SYNC.DEFER_BLOCKING 0x0 ;  /* 0x0000000000007b1d */ /* 0x000fe20000010000 */
[----:B-----5:R-:W-:-:S13]  /*2d60*/  ISETP.NE.AND P0, PT, R32, 0x2, PT ;  /* 0x000000022000780c */ /* 0x020fda0003f05270 */
[----:B------:R-:W-:Y:S05]  /*2d70*/  @!P0 BRA `(.L_x_27418) ;  /* 0x0000000000488947 */ /* 0x000fea0003800000 */
[----:B------:R-:W5:Y:S01]  /*2d80*/  S2R R3, SR_CgaCtaId ;  /* 0x0000000000037919 */ /* 0x000f620000008800 */
[----:B------:R-:W0:Y:S01]  /*2d90*/  LDC.64 R4, c[0x0][0x3a0] ;  /* 0x0000e800ff047b82 */ /* 0x000e220000000a00 */
[----:B------:R-:W-:-:S05]  /*2da0*/  MOV R0, 0x400 ;  /* 0x0000040000007802 */ /* 0x000fca0000000f00 */
[----:B------:R-:W-:Y:S02]  /*2db0*/  VIADD R2, R0, 0x2880 ;  /* 0x0000288000027836 */ /* 0x000fe40000000000 */
[----:B------:R-:W-:-:S03]  /*2dc0*/  IMAD.MOV.U32 R0, RZ, RZ, RZ ;  /* 0x000000ffff007224 */ /* 0x000fc600078e00ff */
[----:B-----5:R-:W-:-:S07]  /*2dd0*/  LEA R13, R3, R2, 0x18 ;  /* 0x00000002030d7211 */ /* 0x020fce00078ec0ff */
.L_x_27419:
[----:B------:R-:W5:Y:S01]  /*2de0*/  LDL R7, [R1+0x4] ;  /* 0x0000040001077983 */ /* 0x000f620000100800 */
[----:B------:R-:W-:Y:S01]  /*2df0*/  IMAD R6, R42, 0x4, R13 ;  /* 0x000000042a067824 */ /* 0x000fe200078e020d */
[----:B------:R-:W1:Y:S04]  /*2e00*/  S2R R2, SR_CTAID.Y ;  /* 0x0000000000027919 */ /* 0x000e680000002600 */
[----:B------:R-:W2:Y:S01]  /*2e10*/  LDS.128 R8, [R6] ;  /* 0x0000000006087984 */ /* 0x000ea20000000c00 */
[----:B------:R-:W-:Y:S01]  /*2e20*/  VIADD R0, R0, 0x1 ;  /* 0x0000000100007836 */ /* 0x000fe20000000000 */
[----:B-1----:R-:W-:-:S05]  /*2e30*/  LEA R3, R2, R42, 0xb ;  /* 0x0000002a02037211 */ /* 0x002fca00078e58ff */
[----:B0-----:R-:W-:-:S05]  /*2e40*/  IMAD.WIDE.U32 R2, R3, 0x4, R4 ;  /* 0x0000000403027825 */ /* 0x001fca00078e0004 */
[----:B--2---:R0:W-:Y:S01]  /*2e50*/  STG.E.128 desc[UR10][R2.64], R8 ;  /* 0x0000000802007986 */ /* 0x0041e2000c101d0a */
[----:B------:R-:W-:Y:S01]  /*2e60*/  IMAD.IADD R42, R42, 0x1, R61 ;  /* 0x000000012a2a7824 */ /* 0x000fe200078e023d */
[----:B-----5:R-:W-:-:S04]  /*2e70*/  LOP3.LUT R7, R0, R7, RZ, 0x3c, !PT ;  /* 0x0000000700077212 */ /* 0x020fc800078e3cff */
[----:B------:R-:W-:-:S13]  /*2e80*/  ISETP.NE.AND P0, PT, R7, 0x2, PT ;  /* 0x000000020700780c */ /* 0x000fda0003f05270 */
[----:B0-----:R-:W-:Y:S05]  /*2e90*/  @P0 BRA `(.L_x_27419) ;  /* 0xfffffffc00d00947 */ /* 0x001fea000383ffff */
.L_x_27418:
[----:B------:R-:W-:Y:S05]  /*2ea0*/  BSYNC.RECONVERGENT B0 ;  /* 0x0000000000007941 */ /* 0x000fea0003800200 */
.L_x_27417:
[----:B------:R-:W5:Y:S01]  /*2eb0*/  S2R R2, SR_CTAID.Y ;  /* 0x0000000000027919 */ /* 0x000f620000002600 */
[----:B------:R-:W0:Y:S01]  /*2ec0*/  S2UR UR5, SR_CgaCtaId ;  /* 0x00000000000579c3 */ /* 0x000e220000008800 */
[----:B------:R-:W-:Y:S02]  /*2ed0*/  UMOV UR4, 0x400 ;  /* 0x0000040000047882 */ /* 0x000fe40000000000 */
[----:B------:R-:W-:-:S05]  /*2ee0*/  UIADD3 UR4, UPT, UPT, UR4, 0x2880, URZ ;  /* 0x0000288004047890 */ /* 0x000fca000fffe0ff */
[----:B------:R-:W1:Y:S01]  /*2ef0*/  LDC.64 R26, c[0x0][0x3a0] ;  /* 0x0000e800ff1a7b82 */ /* 0x000e620000000a00 */
[----:B0-----:R-:W-:-:S06]  /*2f00*/  ULEA UR4, UR5, UR4, 0x18 ;  /* 0x0000000405047291 */ /* 0x001fcc000f8ec0ff */
[----:B------:R-:W-:Y:S01]  /*2f10*/  LEA R37, R42, UR4, 0x2 ;  /* 0x000000042a257c11 */ /* 0x000fe2000f8e10ff */
[----:B-----5:R-:W-:-:S04]  /*2f20*/  IMAD R29, R2, 0x800, R42 ;  /* 0x00000800021d7824 */ /* 0x020fc800078e022a */
[C---:B----4-:R-:W-:Y:S01]  /*2f30*/  IMAD R31, R40.reuse, 0xc, R29 ;  /* 0x0000000c281f7824 */ /* 0x050fe200078e021d */
[----:B------:R-:W-:Y:S01]  /*2f40*/  LEA R33, R40, R29, 0x3 ;  /* 0x0000001d28217211 */ /* 0x000fe200078e18ff */
[----:B--2---:R-:W-:-:S07]  /*2f50*/  IMAD.IADD R35, R29, 0x1, R61 ;  /* 0x000000011d237824 */ /* 0x004fce00078e023d */
.L_x_27420:
[----:B------:R-:W0:Y:S01]  /*2f60*/  LDC R0, c[0x0][0x360] ;  /* 0x0000d800ff007b82 */ /* 0x000e220000000800 */
[C-C-:B--2---:R-:W-:Y:S01]  /*2f70*/  IMAD R12, R40.reuse, 0x20, R37.reuse ;  /* 0x00000020280c7824 */ /* 0x144fe200078e0225 */
[----:B------:R2:W4:Y:S01]  /*2f80*/  LDS.128 R4, [R37] ;  /* 0x0000000025047984 */ /* 0x0005220000000c00 */
[----:B------:R-:W-:Y:S01]  /*2f90*/  IMAD R16, R40, 0x30, R37 ;  /* 0x0000003028107824 */ /* 0x000fe200078e0225 */
[----:B------:R-:W-:Y:S01]  /*2fa0*/  IADD3 R42, PT, PT, R61, R42, R61 ;  /* 0x0000002a3d2a7210 */ /* 0x000fe20007ffe03d */
[----:B-1----:R-:W-:Y:S02]  /*2fb0*/  IMAD.WIDE R24, R29, 0x4, R26 ;  /* 0x000000041d187825 */ /* 0x002fe400078e021a */
[----:B------:R-:W-:Y:S01]  /*2fc0*/  LDS.128 R12, [R12] ;  /* 0x000000000c0c7984 */ /* 0x000fe20000000c00 */
[----:B------:R-:W-:Y:S01]  /*2fd0*/  IADD3 R42, PT, PT, R61, R42, R61 ;  /* 0x0000002a3d2a7210 */ /* 0x000fe20007ffe03d */
[--C-:B------:R-:W-:Y:S02]  /*2fe0*/  IMAD.WIDE R22, R35, 0x4, R26.reuse ;  /* 0x0000000423167825 */ /* 0x100fe400078e021a */
[----:B------:R-:W-:Y:S01]  /*2ff0*/  LDS.128 R16, [R16] ;  /* 0x0000000010107984 */ /* 0x000fe20000000c00 */
[----:B------:R-:W-:Y:S01]  /*3000*/  ISETP.GE.U32.AND P0, PT, R42, 0x800, PT ;  /* 0x000008002a00780c */ /* 0x000fe20003f06070 */
[----:B------:R-:W-:-:S04]  /*3010*/  IMAD.WIDE R20, R33, 0x4, R26 ;  /* 0x0000000421147825 */ /* 0x000fc800078e021a */
[----:B------:R-:W-:-:S04]  /*3020*/  IMAD.WIDE R2, R31, 0x4, R26 ;  /* 0x000000041f027825 */ /* 0x000fc800078e021a */
[C---:B0-----:R-:W-:Y:S01]  /*3030*/  IMAD R8, R0.reuse, 0x10, R37 ;  /* 0x0000001000087824 */ /* 0x041fe200078e0225 */
[C---:B------:R-:W-:Y:S01]  /*3040*/  LEA R31, R0.reuse, R31, 0x4 ;  /* 0x0000001f001f7211 */ /* 0x040fe200078e20ff */
[----:B------:R-:W-:Y:S01]  /*3050*/  IMAD R33, R0, 0x10, R33 ;  /* 0x0000001000217824 */ /* 0x000fe200078e0221 */
[----:B--2---:R-:W-:Y:S01]  /*3060*/  LEA R37, R40, R37, 0x6 ;  /* 0x0000002528257211 */ /* 0x004fe200078e30ff */
[C---:B------:R-:W-:Y:S02]  /*3070*/  IMAD R35, R0.reuse, 0x10, R35 ;  /* 0x0000001000237824 */ /* 0x040fe400078e0223 */
[----:B------:R-:W0:Y:S01]  /*3080*/  LDS.128 R8, [R8] ;  /* 0x0000000008087984 */ /* 0x000e220000000c00 */
[----:B------:R-:W-:-:S03]  /*3090*/  IMAD R29, R0, 0x10, R29 ;  /* 0x00000010001d7824 */ /* 0x000fc600078e021d */
[----:B----4-:R2:W-:Y:S04]  /*30a0*/  STG.E.128 desc[UR10][R24.64], R4 ;  /* 0x0000000418007986 */ /* 0x0105e8000c101d0a */
[----:B0-----:R2:W-:Y:S04]  /*30b0*/  STG.E.128 desc[UR10][R22.64], R8 ;  /* 0x0000000816007986 */ /* 0x0015e8000c101d0a */
[----:B------:R2:W-:Y:S04]  /*30c0*/  STG.E.128 desc[UR10][R20.64], R12 ;  /* 0x0000000c14007986 */ /* 0x0005e8000c101d0a */
[----:B------:R2:W-:Y:S01]  /*30d0*/  STG.E.128 desc[UR10][R2.64], R16 ;  /* 0x0000001002007986 */ /* 0x0005e2000c101d0a */
[----:B------:R-:W-:Y:S05]  /*30e0*/  @!P0 BRA `(.L_x_27420) ;  /* 0xfffffffc009c8947 */ /* 0x000fea000383ffff */
[----:B------:R-:W-:Y:S05]  /*30f0*/  EXIT ;  /* 0x000000000000794d */ /* 0x000fea0003800000 */
.L_x_27383:
[----:B------:R-:W-:Y:S02]  /*3100*/  IMAD.MOV.U32 R65, RZ, RZ, 0x1f ;  /* 0x0000001fff417424 */ /* 0x000fe400078e00ff */
[----:B------:R-:W-:Y:S02]  /*3110*/  IMAD.MOV.U32 R64, RZ, RZ, R2 ;  /* 0x000000ffff407224 */ /* 0x000fe400078e0002 */
[----:B------:R-:W-:-:S07]  /*3120*/  IMAD.MOV.U32 R66, RZ, RZ, -0x1 ;  /* 0xffffffffff427424 */ /* 0x000fce00078e00ff */
[----:B-1-3--:R-:W-:Y:S05]  /*3130*/  WARPSYNC.COLLECTIVE R66, `(.L_x_27421) ;  /* 0x0000000042087348 */ /* 0x00afea0003c00000 */
[----:B------:R0:W2:Y:S02]  /*3140*/  SHFL.IDX P6, R65, R67, R64, R65 ;  /* 0x0000004043417389 */ /* 0x0000a400000c0041 */
[----:B0123--:R-:W-:Y:S05]  /*3150*/  ENDCOLLECTIVE ;  /* 0x000000000000791b */ /* 0x00ffea0003800000 */
.L_x_27421:
[----:B------:R-:W-:Y:S01]  /*3160*/  MOV R37, R65 ;  /* 0x0000004100257202 */ /* 0x000fe20000000f00 */
[----:B------:R-:W-:Y:S06]  /*3170*/  BRA `(.L_x_27422) ;  /* 0xfffffff000207947 */ /* 0x000fec000383ffff */
.L_x_27385:
[----:B------:R-:W-:Y:S01]  /*3180*/  BSSY B1, `(.L_x_27423) ;  /* 0x0000007000017945 */ /* 0x000fe20003800000 */
[----:B------:R-:W-:Y:S02]  /*3190*/  IMAD.MOV.U32 R64, RZ, RZ, R38 ;  /* 0x000000ffff407224 */ /* 0x000fe400078e0026 */
[----:B------:R-:W-:Y:S02]  /*31a0*/  IMAD.MOV.U32 R65, RZ, RZ, 0x1f ;  /* 0x0000001fff417424 */ /* 0x000fe400078e00ff */
[----:B------:R-:W-:-:S07]  /*31b0*/  IMAD.MOV.U32 R66, RZ, RZ, -0x1 ;  /* 0xffffffffff427424 */ /* 0x000fce00078e00ff */
[----:B01-3--:R-:W-:Y:S05]  /*31c0*/  WARPSYNC.COLLECTIVE R66, `(.L_x_27424) ;  /* 0x0000000042087348 */ /* 0x00bfea0003c00000 */
[----:B------:R2:W4:Y:S02]  /*31d0*/  SHFL.IDX P6, R65, R67, R64, R65 ;  /* 0x0000004043417389 */ /* 0x00052400000c0041 */
[----:B01234-:R-:W-:Y:S05]  /*31e0*/  ENDCOLLECTIVE ;  /* 0x000000000000791b */ /* 0x01ffea0003800000 */
.L_x_27424:
[----:B------:R-:W-:Y:S05]  /*31f0*/  BSYNC B1 ;  /* 0x0000000000017941 */ /* 0x000fea0003800000 */
.L_x_27423:
[----:B------:R-:W-:Y:S05]  /*3200*/  BRA `(.L_x_27425) ;  /* 0xfffffff000147947 */ /* 0x000fea000383ffff */
.L_x_27387:
[----:B------:R-:W-:Y:S01]  /*3210*/  BSSY B1, `(.L_x_27426) ;  /* 0x0000007000017945 */ /* 0x000fe20003800000 */
[----:B------:R-:W-:Y:S01]  /*3220*/  MOV R64, R31 ;  /* 0x0000001f00407202 */ /* 0x000fe20000000f00 */
[----:B------:R-:W-:Y:S02]  /*3230*/  IMAD.MOV.U32 R65, RZ, RZ, 0x1f ;  /* 0x0000001fff417424 */ /* 0x000fe400078e00ff */
[----:B------:R-:W-:-:S07]  /*3240*/  IMAD.MOV.U32 R66, RZ, RZ, -0x1 ;  /* 0xffffffffff427424 */ /* 0x000fce00078e00ff */
[----:B0123--:R-:W-:Y:S05]  /*3250*/  WARPSYNC.COLLECTIVE R66, `(.L_x_27427) ;  /* 0x0000000042087348 */ /* 0x00ffea0003c00000 */
[----:B------:R4:W0:Y:S02]  /*3260*/  SHFL.IDX P6, R65, R67, R64, R65 ;  /* 0x0000004043417389 */ /* 0x00082400000c0041 */
[----:B01234-:R-:W-:Y:S05]  /*3270*/  ENDCOLLECTIVE ;  /* 0x000000000000791b */ /* 0x01ffea0003800000 */
.L_x_27427:
[----:B------:R-:W-:Y:S05]  /*3280*/  BSYNC B1 ;  /* 0x0000000000017941 */ /* 0x000fea0003800000 */
.L_x_27426:
[----:B------:R-:W-:Y:S05]  /*3290*/  BRA `(.L_x_27428) ;  /* 0xfffffff000087947 */ /* 0x000fea000383ffff */
.L_x_27389:
[----:B------:R-:W-:Y:S01]  /*32a0*/  HFMA2 R65, -RZ, RZ, 0, 1.847743988037109375e-06 ;  /* 0x0000001fff417431 */ /* 0x000fe200000001ff */
[----:B------:R-:W-:Y:S01]  /*32b0*/  BSSY B1, `(.L_x_27429) ;  /* 0x0000006000017945 */ /* 0x000fe20003800000 */
[----:B------:R-:W-:Y:S02]  /*32c0*/  IMAD.MOV.U32 R64, RZ, RZ, R30 ;  /* 0x000000ffff407224 */ /* 0x000fe400078e001e */
[----:B------:R-:W-:-:S07]  /*32d0*/  IMAD.MOV.U32 R66, RZ, RZ, -0x1 ;  /* 0xffffffffff427424 */ /* 0x000fce00078e00ff */
[----:B01234-:R-:W-:Y:S05]  /*32e0*/  WARPSYNC.COLLECTIVE R66, `(.L_x_27430) ;  /* 0x0000000042087348 */ /* 0x01ffea0003c00000 */
[----:B------:R0:W0:Y:S02]  /*32f0*/  SHFL.IDX P6, R65, R67, R64, R65 ;  /* 0x0000004043417389 */ /* 0x00002400000c0041 */
[----:B01234-:R-:W-:Y:S05]  /*3300*/  ENDCOLLECTIVE ;  /* 0x000000000000791b */ /* 0x01ffea0003800000 */
.L_x_27430:
[----:B------:R-:W-:Y:S05]  /*3310*/  BSYNC B1 ;  /* 0x0000000000017941 */ /* 0x000fea0003800000 */
.L_x_27429:
[----:B------:R-:W-:Y:S05]  /*3320*/  BRA `(.L_x_27431) ;  /* 0xffffffec00fc7947 */ /* 0x000fea000383ffff */
.L_x_27391:
[----:B------:R-:W-:Y:S01]  /*3330*/  BSSY B1, `(.L_x_27432) ;  /* 0x0000007000017945 */ /* 0x000fe20003800000 */
[----:B------:R-:W-:Y:S01]  /*3340*/  IMAD.MOV.U32 R64, RZ, RZ, R29 ;  /* 0x000000ffff407224 */ /* 0x000fe200078e001d */
[----:B------:R-:W-:Y:S01]  /*3350*/  MOV R66, 0xffffffff ;  /* 0xffffffff00427802 */ /* 0x000fe20000000f00 */
[----:B------:R-:W-:-:S07]  /*3360*/  IMAD.MOV.U32 R65, RZ, RZ, 0x1f ;  /* 0x0000001fff417424 */ /* 0x000fce00078e00ff */
[----:B01234-:R-:W-:Y:S05]  /*3370*/  WARPSYNC.COLLECTIVE R66, `(.L_x_27433) ;  /* 0x0000000042087348 */ /* 0x01ffea0003c00000 */
[----:B------:R0:W0:Y:S02]  /*3380*/  SHFL.IDX P6, R65, R67, R64, R65 ;  /* 0x0000004043417389 */ /* 0x00002400000c0041 */
[----:B01234-:R-:W-:Y:S05]  /*3390*/  ENDCOLLECTIVE ;  /* 0x000000000000791b */ /* 0x01ffea0003800000 */
.L_x_27433:
[----:B------:R-:W-:Y:S05]  /*33a0*/  BSYNC B1 ;  /* 0x0000000000017941 */ /* 0x000fea0003800000 */
.L_x_27432:
[----:B------:R-:W-:Y:S05]  /*33b0*/  BRA `(.L_x_27434) ;  /* 0xffffffec00f07947 */ /* 0x000fea000383ffff */
.L_x_27393:
[----:B------:R-:W-:Y:S01]  /*33c0*/  BSSY B1, `(.L_x_27435) ;  /* 0x0000007000017945 */ /* 0x000fe20003800000 */
[----:B------:R-:W-:Y:S02]  /*33d0*/  IMAD.MOV.U32 R64, RZ, RZ, R28 ;  /* 0x000000ffff407224 */ /* 0x000fe400078e001c */
[----:B------:R-:W-:Y:S02]  /*33e0*/  IMAD.MOV.U32 R65, RZ, RZ, 0x1f ;  /* 0x0000001fff417424 */ /* 0x000fe400078e00ff */
[----:B------:R-:W-:-:S07]  /*33f0*/  IMAD.MOV.U32 R66, RZ, RZ, -0x1 ;  /* 0xffffffffff427424 */ /* 0x000fce00078e00ff */
[----:B01234-:R-:W-:Y:S05]  /*3400*/  WARPSYNC.COLLECTIVE R66, `(.L_x_27436) ;  /* 0x0000000042087348 */ /* 0x01ffea0003c00000 */
[----:B------:R0:W0:Y:S02]  /*3410*/  SHFL.IDX P6, R65, R67, R64, R65 ;  /* 0x0000004043417389 */ /* 0x00002400000c0041 */
[----:B01234-:R-:W-:Y:S05]  /*3420*/  ENDCOLLECTIVE ;  /* 0x000000000000791b */ /* 0x01ffea0003800000 */
.L_x_27436:
[----:B------:R-:W-:Y:S05]  /*3430*/  BSYNC B1 ;  /* 0x0000000000017941 */ /* 0x000fea0003800000 */
.L_x_27435:
[----:B------:R-:W-:Y:S05]  /*3440*/  BRA `(.L_x_27437) ;  /* 0xffffffec00e47947 */ /* 0x000fea000383ffff */
.L_x_27395:
[----:B------:R-:W-:Y:S01]  /*3450*/  BSSY B1, `(.L_x_27438) ;  /* 0x0000007000017945 */ /* 0x000fe20003800000 */
[----:B------:R-:W-:Y:S01]  /*3460*/  MOV R64, R27 ;  /* 0x0000001b00407202 */ /* 0x000fe20000000f00 */
[----:B------:R-:W-:Y:S02]  /*3470*/  IMAD.MOV.U32 R65, RZ, RZ, 0x1f ;  /* 0x0000001fff417424 */ /* 0x000fe400078e00ff */
[----:B------:R-:W-:-:S07]  /*3480*/  IMAD.MOV.U32 R66, RZ, RZ, -0x1 ;  /* 0xffffffffff427424 */ /* 0x000fce00078e00ff */
[----:B01234-:R-:W-:Y:S05]  /*3490*/  WARPSYNC.COLLECTIVE R66, `(.L_x_27439) ;  /* 0x0000000042087348 */ /* 0x01ffea0003c00000 */
[----:B------:R0:W0:Y:S02]  /*34a0*/  SHFL.IDX P6, R65, R67, R64, R65 ;  /* 0x0000004043417389 */ /* 0x00002400000c0041 */
[----:B01234-:R-:W-:Y:S05]  /*34b0*/  ENDCOLLECTIVE ;  /* 0x000000000000791b */ /* 0x01ffea0003800000 */
.L_x_27439:
[----:B------:R-:W-:Y:S05]  /*34c0*/  BSYNC B1 ;  /* 0x0000000000017941 */ /* 0x000fea0003800000 */
.L_x_27438:
[----:B------:R-:W-:Y:S05]  /*34d0*/  BRA `(.L_x_27440) ;  /* 0xffffffec00d87947 */ /* 0x000fea000383ffff */
.L_x_27397:
[----:B------:R-:W-:Y:S01]  /*34e0*/  HFMA2 R65, -RZ, RZ, 0, 1.847743988037109375e-06 ;  /* 0x0000001fff417431 */ /* 0x000fe200000001ff */
[----:B------:R-:W-:Y:S01]  /*34f0*/  BSSY B1, `(.L_x_27441) ;  /* 0x0000006000017945 */ /* 0x000fe20003800000 */
[----:B------:R-:W-:Y:S02]  /*3500*/  IMAD.MOV.U32 R64, RZ, RZ, R26 ;  /* 0x000000ffff407224 */ /* 0x000fe400078e001a */
[----:B------:R-:W-:-:S07]  /*3510*/  IMAD.MOV.U32 R66, RZ, RZ, -0x1 ;  /* 0xffffffffff427424 */ /* 0x000fce00078e00ff */
[----:B01234-:R-:W-:Y:S05]  /*3520*/  WARPSYNC.COLLECTIVE R66, `(.L_x_27442) ;  /* 0x0000000042087348 */ /* 0x01ffea0003c00000 */
[----:B------:R0:W0:Y:S02]  /*3530*/  SHFL.IDX P6, R65, R67, R64, R65 ;  /* 0x0000004043417389 */ /* 0x00002400000c0041 */
[----:B01234-:R-:W-:Y:S05]  /*3540*/  ENDCOLLECTIVE ;  /* 0x000000000000791b */ /* 0x01ffea0003800000 */
.L_x_27442:
[----:B------:R-:W-:Y:S05]  /*3550*/  BSYNC B1 ;  /* 0x0000000000017941 */ /* 0x000fea0003800000 */
.L_x_27441:
[----:B------:R-:W-:Y:S05]  /*3560*/  BRA `(.L_x_27443) ;  /* 0xffffffec00cc7947 */ /* 0x000fea000383ffff */
.L_x_27399:
[----:B------:R-:W-:Y:S01]  /*3570*/  BSSY B1, `(.L_x_27444) ;  /* 0x0000007000017945 */ /* 0x000fe20003800000 */
[----:B------:R-:W-:Y:S01]  /*3580*/  IMAD.MOV.U32 R64, RZ, RZ, R25 ;  /* 0x000000ffff407224 */ /* 0x000fe200078e0019 */
[----:B------:R-:W-:Y:S01]  /*3590*/  MOV R66, 0xffffffff ;  /* 0xffffffff00427802 */ /* 0x000fe20000000f00 */
[----:B------:R-:W-:-:S07]  /*35a0*/  IMAD.MOV.U32 R65, RZ, RZ, 0x1f ;  /* 0x0000001fff417424 */ /* 0x000fce00078e00ff */
[----:B01234-:R-:W-:Y:S05]  /*35b0*/  WARPSYNC.COLLECTIVE R66, `(.L_x_27445) ;  /* 0x0000000042087348 */ /* 0x01ffea0003c00000 */
[----:B------:R0:W0:Y:S02]  /*35c0*/  SHFL.IDX P6, R65, R67, R64, R65 ;  /* 0x0000004043417389 */ /* 0x00002400000c0041 */
[----:B01234-:R-:W-:Y:S05]  /*35d0*/  ENDCOLLECTIVE ;  /* 0x000000000000791b */ /* 0x01ffea0003800000 */
.L_x_27445:
[----:B------:R-:W-:Y:S05]  /*35e0*/  BSYNC B1 ;  /* 0x0000000000017941 */ /* 0x000fea0003800000 */
.L_x_27444:
[----:B------:R-:W-:Y:S05]  /*35f0*/  BRA `(.L_x_27446) ;  /* 0xffffffec00c07947 */ /* 0x000fea000383ffff */
.L_x_27401:
[----:B------:R-:W-:Y:S01]  /*3600*/  BSSY B1, `(.L_x_27447) ;  /* 0x0000007000017945 */ /* 0x000fe20003800000 */
[----:B------:R-:W-:Y:S02]  /*3610*/  IMAD.MOV.U32 R64, RZ, RZ, R24 ;  /* 0x000000ffff407224 */ /* 0x000fe400078e0018 */
[----:B------:R-:W-:Y:S02]  /*3620*/  IMAD.MOV.U32 R65, RZ, RZ, 0x1f ;  /* 0x0000001fff417424 */ /* 0x000fe400078e00ff */
[----:B------:R-:W-:-:S07]  /*3630*/  IMAD.MOV.U32 R66, RZ, RZ, -0x1 ;  /* 0xffffffffff427424 */ /* 0x000fce00078e00ff */
[----:B01234-:R-:W-:Y:S05]  /*3640*/  WARPSYNC.COLLECTIVE R66, `(.L_x_27448) ;  /* 0x0000000042087348 */ /* 0x01ffea0003c00000 */
[----:B------:R0:W0:Y:S02]  /*3650*/  SHFL.IDX P6, R65, R67, R64, R65 ;  /* 0x0000004043417389 */ /* 0x00002400000c0041 */
[----:B01234-:R-:W-:Y:S05]  /*3660*/  ENDCOLLECTIVE ;  /* 0x000000000000791b */ /* 0x01ffea0003800000 */
.L_x_27448:
[----:B------:R-:W-:Y:S05]  /*3670*/  BSYNC B1 ;  /* 0x0000000000017941 */ /* 0x000fea0003800000 */
.L_x_27447:
[----:B------:R-:W-:Y:S05]  /*3680*/  BRA `(.L_x_27449) ;  /* 0xffffffec00b47947 */ /* 0x000fea000383ffff */
.L_x_27403:
[----:B------:R-:W-:Y:S01]  /*3690*/  BSSY B1, `(.L_x_27450) ;  /* 0x0000007000017945 */ /* 0x000fe20003800000 */
[----:B------:R-:W-:Y:S01]  /*36a0*/  MOV R64, R23 ;  /* 0x0000001700407202 */ /* 0x000fe20000000f00 */
[----:B------:R-:W-:Y:S02]  /*36b0*/  IMAD.MOV.U32 R65, RZ, RZ, 0x1f ;  /* 0x0000001fff417424 */ /* 0x000fe400078e00ff */
[----:B------:R-:W-:-:S07]  /*36c0*/  IMAD.MOV.U32 R66, RZ, RZ, -0x1 ;  /* 0xffffffffff427424 */ /* 0x000fce00078e00ff */
[----:B01234-:R-:W-:Y:S05]  /*36d0*/  WARPSYNC.COLLECTIVE R66, `(.L_x_27451) ;  /* 0x0000000042087348 */ /* 0x01ffea0003c00000 */
[----:B------:R0:W0:Y:S02]  /*36e0*/  SHFL.IDX P6, R65, R67, R64, R65 ;  /* 0x0000004043417389 */ /* 0x00002400000c0041 */
[----:B01234-:R-:W-:Y:S05]  /*36f0*/  ENDCOLLECTIVE ;  /* 0x000000000000791b */ /* 0x01ffea0003800000 */
.L_x_27451:
[----:B------:R-:W-:Y:S05]  /*3700*/  BSYNC B1 ;  /* 0x0000000000017941 */ /* 0x000fea0003800000 */
.L_x_27450:
[----:B------:R-:W-:Y:S05]  /*3710*/  BRA `(.L_x_27452) ;  /* 0xffffffec00a87947 */ /* 0x000fea000383ffff */
.L_x_27405:
[----:B------:R-:W-:Y:S01]  /*3720*/  HFMA2 R65, -RZ, RZ, 0, 1.847743988037109375e-06 ;  /* 0x0000001fff417431 */ /* 0x000fe200000001ff */
[----:B------:R-:W-:Y:S01]  /*3730*/  BSSY B1, `(.L_x_27453) ;  /* 0x0000006000017945 */ /* 0x000fe20003800000 */
[----:B------:R-:W-:Y:S02]  /*3740*/  IMAD.MOV.U32 R64, RZ, RZ, R22 ;  /* 0x000000ffff407224 */ /* 0x000fe400078e0016 */
[----:B------:R-:W-:-:S07]  /*3750*/  IMAD.MOV.U32 R66, RZ, RZ, -0x1 ;  /* 0xffffffffff427424 */ /* 0x000fce00078e00ff */
[----:B01234-:R-:W-:Y:S05]  /*3760*/  WARPSYNC.COLLECTIVE R66, `(.L_x_27454) ;  /* 0x0000000042087348 */ /* 0x01ffea0003c00000 */
[----:B------:R0:W0:Y:S02]  /*3770*/  SHFL.IDX P6, R65, R67, R64, R65 ;  /* 0x0000004043417389 */ /* 0x00002400000c0041 */
[----:B01234-:R-:W-:Y:S05]  /*3780*/  ENDCOLLECTIVE ;  /* 0x000000000000791b */ /* 0x01ffea0003800000 */
.L_x_27454:
[----:B------:R-:W-:Y:S05]  /*3790*/  BSYNC B1 ;  /* 0x0000000000017941 */ /* 0x000fea0003800000 */
.L_x_27453:
[----:B------:R-:W-:Y:S05]  /*37a0*/  BRA `(.L_x_27455) ;  /* 0xffffffec009c7947 */ /* 0x000fea000383ffff */
.L_x_27407:
[----:B------:R-:W-:Y:S01]  /*37b0*/  BSSY B1, `(.L_x_27456) ;  /* 0x0000007000017945 */ /* 0x000fe20003800000 */
[----:B------:R-:W-:Y:S01]  /*37c0*/  IMAD.MOV.U32 R64, RZ, RZ, R21 ;  /* 0x000000ffff407224 */ /* 0x000fe200078e0015 */
[----:B------:R-:W-:Y:S01]  /*37d0*/  MOV R66, 0xffffffff ;  /* 0xffffffff00427802 */ /* 0x000fe20000000f00 */
[----:B------:R-:W-:-:S07]  /*37e0*/  IMAD.MOV.U32 R65, RZ, RZ, 0x1f ;  /* 0x0000001fff417424 */ /* 0x000fce00078e00ff */
[----:B01234-:R-:W-:Y:S05]  /*37f0*/  WARPSYNC.COLLECTIVE R66, `(.L_x_27457) ;  /* 0x0000000042087348 */ /* 0x01ffea0003c00000 */
[----:B------:R0:W0:Y:S02]  /*3800*/  SHFL.IDX P6, R65, R67, R64, R65 ;  /* 0x0000004043417389 */ /* 0x00002400000c0041 */
[----:B01234-:R-:W-:Y:S05]  /*3810*/  ENDCOLLECTIVE ;  /* 0x000000000000791b */ /* 0x01ffea0003800000 */
.L_x_27457:
[----:B------:R-:W-:Y:S05]  /*3820*/  BSYNC B1 ;  /* 0x0000000000017941 */ /* 0x000fea0003800000 */
.L_x_27456:
[----:B------:R-:W-:Y:S05]  /*3830*/  BRA `(.L_x_27458) ;  /* 0xffffffec00907947 */ /* 0x000fea000383ffff */
.L_x_27409:
[----:B------:R-:W-:Y:S01]  /*3840*/  BSSY B1, `(.L_x_27459) ;  /* 0x0000007000017945 */ /* 0x000fe20003800000 */
[----:B------:R-:W-:Y:S02]  /*3850*/  IMAD.MOV.U32 R64, RZ, RZ, R20 ;  /* 0x000000ffff407224 */ /* 0x000fe400078e0014 */
[----:B------:R-:W-:Y:S02]  /*3860*/  IMAD.MOV.U32 R65, RZ, RZ, 0x1f ;  /* 0x0000001fff417424 */ /* 0x000fe400078e00ff */
[----:B------:R-:W-:-:S07]  /*3870*/  IMAD.MOV.U32 R66, RZ, RZ, -0x1 ;  /* 0xffffffffff427424 */ /* 0x000fce00078e00ff */
[----:B01234-:R-:W-:Y:S05]  /*3880*/  WARPSYNC.COLLECTIVE R66, `(.L_x_27460) ;  /* 0x0000000042087348 */ /* 0x01ffea0003c00000 */
[----:B------:R0:W0:Y:S02]  /*3890*/  SHFL.IDX P6, R65, R67, R64, R65 ;  /* 0x0000004043417389 */ /* 0x00002400000c0041 */
[----:B01234-:R-:W-:Y:S05]  /*38a0*/  ENDCOLLECTIVE ;  /* 0x000000000000791b */ /* 0x01ffea0003800000 */
.L_x_27460:
[----:B------:R-:W-:Y:S05]  /*38b0*/  BSYNC B1 ;  /* 0x0000000000017941 */ /* 0x000fea0003800000 */
.L_x_27459:
[----:B------:R-:W-:Y:S05]  /*38c0*/  BRA `(.L_x_27461) ;  /* 0xffffffec00847947 */ /* 0x000fea000383ffff */
.L_x_27411:
[----:B------:R-:W-:Y:S01]  /*38d0*/  BSSY B1, `(.L_x_27462) ;  /* 0x0000007000017945 */ /* 0x000fe20003800000 */
[----:B------:R-:W-:Y:S01]  /*38e0*/  MOV R64, R19 ;  /* 0x0000001300407202 */ /* 0x000fe20000000f00 */
[----:B------:R-:W-:Y:S02]  /*38f0*/  IMAD.MOV.U32 R65, RZ, RZ, 0x1f ;  /* 0x0000001fff417424 */ /* 0x000fe400078e00ff */
[----:B------:R-:W-:-:S07]  /*3900*/  IMAD.MOV.U32 R66, RZ, RZ, -0x1 ;  /* 0xffffffffff427424 */ /* 0x000fce00078e00ff */
[----:B01234-:R-:W-:Y:S05]  /*3910*/  WARPSYNC.COLLECTIVE R66, `(.L_x_27463) ;  /* 0x0000000042087348 */ /* 0x01ffea0003c00000 */
[----:B------:R0:W0:Y:S02]  /*3920*/  SHFL.IDX P6, R65, R67, R64, R65 ;  /* 0x0000004043417389 */ /* 0x00002400000c0041 */
[----:B01234-:R-:W-:Y:S05]  /*3930*/  ENDCOLLECTIVE ;  /* 0x000000000000791b */ /* 0x01ffea0003800000 */
.L_x_27463:
[----:B------:R-:W-:Y:S05]  /*3940*/  BSYNC B1 ;  /* 0x0000000000017941 */ /* 0x000fea0003800000 */
.L_x_27462:
[----:B------:R-:W-:Y:S05]  /*3950*/  BRA `(.L_x_27464) ;  /* 0xffffffec00787947 */ /* 0x000fea000383ffff */
.L_x_27413:
[----:B------:R-:W-:Y:S01]  /*3960*/  HFMA2 R65, -RZ, RZ, 0, 1.847743988037109375e-06 ;  /* 0x0000001fff417431 */ /* 0x000fe200000001ff */
[----:B------:R-:W-:Y:S01]  /*3970*/  BSSY B1, `(.L_x_27465) ;  /* 0x0000006000017945 */ /* 0x000fe20003800000 */
[----:B------:R-:W-:Y:S02]  /*3980*/  IMAD.MOV.U32 R64, RZ, RZ, R0 ;  /* 0x000000ffff407224 */ /* 0x000fe400078e0000 */
[----:B------:R-:W-:-:S07]  /*3990*/  IMAD.MOV.U32 R66, RZ, RZ, -0x1 ;  /* 0xffffffffff427424 */ /* 0x000fce00078e00ff */
[----:B01234-:R-:W-:Y:S05]  /*39a0*/  WARPSYNC.COLLECTIVE R66, `(.L_x_27466) ;  /* 0x0000000042087348 */ /* 0x01ffea0003c00000 */
[----:B------:R0:W0:Y:S02]  /*39b0*/  SHFL.IDX P6, R65, R67, R64, R65 ;  /* 0x0000004043417389 */ /* 0x00002400000c0041 */
[----:B01234-:R-:W-:Y:S05]  /*39c0*/  ENDCOLLECTIVE ;  /* 0x000000000000791b */ /* 0x01ffea0003800000 */
.L_x_27466:
[----:B------:R-:W-:Y:S05]  /*39d0*/  BSYNC B1 ;  /* 0x0000000000017941 */ /* 0x000fea0003800000 */
.L_x_27465:
[----:B------:R-:W-:Y:S05]  /*39e0*/  BRA `(.L_x_27467) ;  /* 0xffffffec006c7947 */ /* 0x000fea000383ffff */
        .weak           $__internal_539_$__cuda_sm20_div_s16
        .type           $__internal_539_$__cuda_sm20_div_s16,@function
        .size           $__internal_539_$__cuda_sm20_div_s16,($__internal_540_$__cuda_sm20_div_u16 - $__internal_539_$__cuda_sm20_div_s16)
$__internal_539_$__cuda_sm20_div_s16:
        /* <DEDUP_REMOVED lines=25> */
[----:B------:R-:W-:Y:S05]  /*3b80*/  RET.REL.NODEC R32 `(_Z9cuda_gemmIiLi128ELi1ELi1ELi2048ELi32ELi32ELi64ELi1ELi0EEviiiPT_S1_S1_iii) ;  /* 0xffffffc4201c7950 */ /* 0x000fea0003c3ffff */
        .weak           $__internal_540_$__cuda_sm20_div_u16
        .type           $__internal_540_$__cuda_sm20_div_u16,@function
        .size           $__internal_540_$__cuda_sm20_div_u16,(.L_x_39043 - $__internal_540_$__cuda_sm20_div_u16)
$__internal_540_$__cuda_sm20_div_u16:
        /* <DEDUP_REMOVED lines=19> */
[----:B------:R-:W-:Y:S06]  /*3cc0*/  RET.REL.NODEC R4 `(_Z9cuda_gemmIiLi128ELi1ELi1ELi2048ELi32ELi32ELi64ELi1ELi0EEviiiPT_S1_S1_iii) ;  /* 0xffffffc004cc7950 */ /* 0x000fec0003c3ffff */
.L_x_27468:
        /* <DEDUP_REMOVED lines=11> */
.L_x_39043:


//--------------------- .text._Z9cuda_gemmIiLi128ELi1ELi1ELi2048ELi32ELi32ELi64ELi0ELi1EEviiiPT_S1_S1_iii --------------------------
	.section	.text._Z9cuda_gemmIiLi128ELi1ELi1ELi2048ELi32ELi32ELi64ELi0ELi1EEviiiPT_S1_S1_iii,"ax",@progbits
	.align	128
        .global         _Z9cuda_gemmIiLi128ELi1ELi1ELi2048ELi32ELi32ELi64ELi0ELi1EEviiiPT_S1_S1_iii
        .type           _Z9cuda_gemmIiLi128ELi1ELi1ELi2048ELi32ELi32ELi64ELi0ELi1EEviiiPT_S1_S1_iii,@function
        .size           _Z9cuda_gemmIiLi128ELi1ELi1ELi2048ELi32ELi32ELi64ELi0ELi1EEviiiPT_S1_S1_iii,(.L_x_39044 - _Z9cuda_gemmIiLi128ELi1ELi1ELi2048ELi32ELi32ELi64ELi0ELi1EEviiiPT_S1_S1_iii)
        .other          _Z9cuda_gemmIiLi128ELi1ELi1ELi2048ELi32ELi32ELi64ELi0ELi1EEviiiPT_S1_S1_iii,@"STO_CUDA_ENTRY STV_DEFAULT"
_Z9cuda_gemmIiLi128ELi1ELi1ELi2048ELi32ELi32ELi64ELi0ELi1EEviiiPT_S1_S1_iii:
.text._Z9cuda_gemmIiLi128ELi1ELi1ELi2048ELi32ELi32ELi64ELi0ELi1EEviiiPT_S1_S1_iii:
        /* <DEDUP_REMOVED lines=17> */
[----:B------:R-:W-:Y:S05]  /*0110*/  CALL.REL.NOINC `($__internal_541_$__cuda_sm20_div_u16) ;  /* 0x0000001800887944 */ /* 0x000fea0003c00000 */
        /* <DEDUP_REMOVED lines=11> */
.L_x_27471:
[----:B------:R-:W-:Y:S02]  /*01d0*/  IMAD R4, R0, 0x4, R3 ;  /* 0x0000000400047824 */ /* 0x000fe400078e0203 */
[----:B------:R-:W-:Y:S02]  /*01e0*/  VIADD R2, R2, 0x1 ;  /* 0x0000000102027836 */ /* 0x000fe40000000000 */
[----:B------:R-:W-:Y:S01]  /*01f0*/  VIADD R0, R0, UR4 ;  /* 0x0000000400007c36 */ /* 0x000fe20008000000 */
[----:B------:R0:W-:Y:S02]  /*0200*/  STS [R4], RZ ;  /* 0x000000ff04007388 */ /* 0x0001e40000000800 */
[----:B------:R-:W-:-:S04]  /*0210*/  LOP3.LUT R5, R2, R49, RZ, 0x3c, !PT ;  /* 0x0000003102057212 */ /* 0x000fc800078e3cff */
[----:B------:R-:W-:-:S13]  /*0220*/  ISETP.NE.AND P0, PT, R5, 0x2, PT ;  /* 0x000000020500780c */ /* 0x000fda0003f05270 */
[----:B0-----:R-:W-:Y:S05]  /*0230*/  @P0 BRA `(.L_x_27471) ;  /* 0xfffffffc00e40947 */ /* 0x001fea000383ffff */
.L_x_27470:
[----:B------:R-:W-:Y:S05]  /*0240*/  BSYNC.RECONVERGENT B0 ;  /* 0x0000000000007941 */ /* 0x000fea0003800200 */
.L_x_27469:
[----:B------:R-:W0:Y:S01]  /*0250*/  S2UR UR9, SR_CgaCtaId ;  /* 0x00000000000979c3 */ /* 0x000e220000008800 */
[----:B------:R-:W-:Y:S01]  /*0260*/  UMOV UR7, 0x400 ;  /* 0x0000040000077882 */ /* 0x000fe20000000000 */
[----:B------:R-:W-:Y:S01]  /*0270*/  BSSY.RECONVERGENT B0, `(.L_x_27472) ;  /* 0x000000e000007945 */ /* 0x000fe20003800200 */
[----:B------:R-:W-:Y:S02]  /*0280*/  UIADD3 UR8, UPT, UPT, UR7, 0x2880, URZ ;  /* 0x0000288007087890 */ /* 0x000fe4000fffe0ff */
[----:B------:R-:W-:Y:S02]  /*0290*/  USHF.L.U32 UR7, UR4, 0x2, URZ ;  /* 0x0000000204077899 */ /* 0x000fe400080006ff */
[----:B0-----:R-:W-:-:S12]  /*02a0*/  ULEA UR8, UR9, UR8, 0x18 ;  /* 0x0000000809087291 */ /* 0x001fd8000f8ec0ff */
.L_x_27473:
        /* <DEDUP_REMOVED lines=11> */
.L_x_27472:
        /* <DEDUP_REMOVED lines=9> */
[----:B0-----:R-:W-:Y:S05]  /*03f0*/  CALL.REL.NOINC `($__internal_541_$__cuda_sm20_div_u16) ;  /* 0x0000001400d07944 */ /* 0x001fea0003c00000 */
        /* <DEDUP_REMOVED lines=17> */
.L_x_27476:
[----:B------:R-:W-:-:S05]  /*0510*/  IADD3 R5, PT, PT, R13, UR4, RZ ;  /* 0x000000040d057c10 */ /* 0x000fca000fffe0ff */
[----:B----4-:R-:W-:-:S05]  /*0520*/  IMAD.WIDE R4, R5, 0x4, R6 ;  /* 0x0000000405047825 */ /* 0x010fca00078e0206 */
[----:B--23--:R-:W2:Y:S01]  /*0530*/  LDG.E.128 R16, desc[UR10][R4.64] ;  /* 0x0000000a04107981 */ /* 0x00cea2000c1e1d00 */
[----:B------:R-:W-:Y:S02]  /*0540*/  IMAD R14, R13, 0x4, R0 ;  /* 0x000000040d0e7824 */ /* 0x000fe400078e0200 */
[----:B------:R-:W-:Y:S02]  /*0550*/  VIADD R15, R15, 0x1 ;  /* 0x000000010f0f7836 */ /* 0x000fe40000000000 */
[----:B------:R-:W-:-:S03]  /*0560*/  VIADD R13, R13, UR7 ;  /* 0x000000070d0d7c36 */ /* 0x000fc60008000000 */
[----:B------:R-:W-:-:S04]  /*0570*/  LOP3.LUT R20, R15, R12, RZ, 0x3c, !PT ;  /* 0x0000000c0f147212 */ /* 0x000fc800078e3cff */
[----:B------:R-:W-:Y:S01]  /*0580*/  ISETP.NE.AND P0, PT, R20, 0x2, PT ;  /* 0x000000021400780c */ /* 0x000fe20003f05270 */
[----:B--2---:R3:W-:-:S12]  /*0590*/  STS.128 [R14], R16 ;  /* 0x000000100e007388 */ /* 0x0047d80000000c00 */
[----:B------:R-:W-:Y:S05]  /*05a0*/  @P0 BRA `(.L_x_27476) ;  /* 0xfffffffc00d80947 */ /* 0x000fea000383ffff */
.L_x_27475:
[----:B--2---:R-:W-:Y:S05]  /*05b0*/  BSYNC.RECONVERGENT B0 ;  /* 0x0000000000007941 */ /* 0x004fea0003800200 */
.L_x_27474:
[----:B------:R-:W-:Y:S01]  /*05c0*/  BSSY.RECONVERGENT B0, `(.L_x_27477) ;  /* 0x000001e000007945 */ /* 0x000fe20003800200 */
[----:B------:R-:W-:Y:S02]  /*05d0*/  SHF.R.U32.HI R32, RZ, 0x4, R10 ;  /* 0x00000004ff207819 */ /* 0x000fe4000001160a */
[----:B0-----:R-:W-:-:S07]  /*05e0*/  LEA R46, R31, R46, 0x18 ;  /* 0x0000002e1f2e7211 */ /* 0x001fce00078ec0ff */
.L_x_27478:
[C---:B0--3--:R-:W-:Y:S02]  /*05f0*/  VIADD R17, R13.reuse, UR7 ;  /* 0x000000070d117c36 */ /* 0x049fe40008000000 */
[----:B------:R-:W-:-:S03]  /*0600*/  VIADD R5, R13, UR4 ;  /* 0x000000040d057c36 */ /* 0x000fc60008000000 */
[C---:B------:R-:W-:Y:S01]  /*0610*/  IADD3 R0, PT, PT, R17.reuse, UR7, RZ ;  /* 0x0000000711007c10 */ /* 0x040fe2000fffe0ff */
        /* <DEDUP_REMOVED lines=25> */
.L_x_27477:
[----:B------:R-:W-:Y:S01]  /*07b0*/  IMAD.IADD R9, R9, 0x1, R32 ;  /* 0x0000000109097824 */ /* 0x000fe200078e0220 */
[----:B0-----:R-:W-:Y:S01]  /*07c0*/  LEA R28, R31, R30, 0x18 ;  /* 0x0000001e1f1c7211 */ /* 0x001fe200078ec0ff */
[----:B------:R-:W-:Y:S01]  /*07d0*/  IMAD.SHL.U32 R30, R50, 0x10, RZ ;  /* 0x00000010321e7824 */ /* 0x000fe200078e00ff */
[----:B------:R-:W-:Y:S02]  /*07e0*/  LOP3.LUT R27, R8, 0xf, RZ, 0xc0, !PT ;  /* 0x0000000f081b7812 */ /* 0x000fe400078ec0ff */
[----:B------:R-:W-:Y:S02]  /*07f0*/  SHF.R.U32.HI R3, RZ, 0x1, R8 ;  /* 0x00000001ff037819 */ /* 0x000fe40000011608 */
[----:B------:R-:W-:Y:S01]  /*0800*/  LOP3.LUT R9, R9, 0x1f, RZ, 0x3c, !PT ;  /* 0x0000001f09097812 */ /* 0x000fe200078e3cff */
[----:B------:R-:W-:Y:S01]  /*0810*/  IMAD R28, R27, 0x84, R28 ;  /* 0x000000841b1c7824 */ /* 0x000fe200078e021c */
[----:B------:R-:W-:Y:S01]  /*0820*/  LOP3.LUT R32, R32, 0xff, RZ, 0xc0, !PT ;  /* 0x000000ff20207812 */ /* 0x000fe200078ec0ff */
[----:B------:R-:W-:Y:S01]  /*0830*/  IMAD R2, R3, 0x20, R30 ;  /* 0x0000002003027824 */ /* 0x000fe200078e021e */
[----:B------:R-:W-:-:S02]  /*0840*/  LOP3.LUT R13, R9, 0xff, RZ, 0xc0, !PT ;  /* 0x000000ff090d7812 */ /* 0x000fc400078ec0ff */
[----:B------:R-:W-:-:S07]  /*0850*/  MOV R14, 0x870 ;  /* 0x00000870000e7802 */ /* 0x000fce0000000f00 */
[----:B------:R-:W-:Y:S05]  /*0860*/  CALL.REL.NOINC `($__internal_541_$__cuda_sm20_div_u16) ;  /* 0x0000001000b47944 */ /* 0x000fea0003c00000 */
        /* <DEDUP_REMOVED lines=10> */
[C---:B------:R-:W-:Y:S01]  /*0910*/  LOP3.LUT R25, R3.reuse, 0xf, RZ, 0xc0, !PT ;  /* 0x0000000f03197812 */ /* 0x040fe200078ec0ff */
        /* <DEDUP_REMOVED lines=10> */
[----:B------:R-:W-:Y:S01]  /*09c0*/  HFMA2 R48, -RZ, RZ, 0, 0 ;  /* 0x00000000ff307431 */ /* 0x000fe200000001ff */
[----:B------:R-:W-:Y:S01]  /*09d0*/  LOP3.LUT R5, R5, 0xf, RZ, 0xc0, !PT ;  /* 0x0000000f05057812 */ /* 0x000fe200078ec0ff */
[----:B------:R-:W-:Y:S01]  /*09e0*/  IMAD R45, R45, 0x4, R46 ;  /* 0x000000042d2d7824 */ /* 0x000fe200078e022e */
[----:B------:R-:W-:Y:S01]  /*09f0*/  LOP3.LUT R9, R9, 0xf, RZ, 0xc0, !PT ;  /* 0x0000000f09097812 */ /* 0x000fe200078ec0ff */
[----:B------:R-:W-:Y:S01]  /*0a00*/  UPLOP3.LUT UP0, UPT, UPT, UPT, UPT, 0x80, 0x8 ;  /* 0x000000000008789c */ /* 0x000fe20003f0f070 */
[----:B------:R-:W-:-:S02]  /*0a10*/  LOP3.LUT R29, R18, 0xf, RZ, 0xc0, !PT ;  /* 0x0000000f121d7812 */ /* 0x000fc400078ec0ff */
[----:B------:R-:W-:Y:S02]  /*0a20*/  LOP3.LUT R53, R22, 0xf, RZ, 0xc0, !PT ;  /* 0x0000000f16357812 */ /* 0x000fe400078ec0ff */
[----:B------:R-:W-:Y:S01]  /*0a30*/  LOP3.LUT R21, R8, 0xf, RZ, 0xc0, !PT ;  /* 0x0000000f08157812 */ /* 0x000fe200078ec0ff */
[----:B0-----:R-:W-:Y:S01]  /*0a40*/  IMAD R27, R6, 0x400, R27 ;  /* 0x00000400061b7824 */ /* 0x001fe200078e021b */
[----:B------:R-:W-:Y:S01]  /*0a50*/  LOP3.LUT R17, R16, 0xf, RZ, 0xc0, !PT ;  /* 0x0000000f10117812 */ /* 0x000fe200078ec0ff */
[----:B------:R-:W-:Y:S01]  /*0a60*/  VIADD R6, R3, 0x3 ;  /* 0x0000000303067836 */ /* 0x000fe20000000000 */
[----:B------:R-:W-:Y:S02]  /*0a70*/  LOP3.LUT R3, R4, 0xf, RZ, 0xc0, !PT ;  /* 0x0000000f04037812 */ /* 0x000fe400078ec0ff */
[----:B------:R-:W-:Y:S02]  /*0a80*/  LOP3.LUT R55, R23, 0xf, RZ, 0xc0, !PT ;  /* 0x0000000f17377812 */ /* 0x000fe400078ec0ff */
[----:B------:R-:W-:-:S02]  /*0a90*/  LOP3.LUT R7, R6, 0xf, RZ, 0xc0, !PT ;  /* 0x0000000f06077812 */ /* 0x000fc400078ec0ff */
[-C--:B------:R-:W-:Y:S02]  /*0aa0*/  LOP3.LUT R37, R2, R15.reuse, RZ, 0xfc, !PT ;  /* 0x0000000f02257212 */ /* 0x080fe400078efcff */
[----:B------:R-:W-:Y:S02]  /*0ab0*/  LOP3.LUT R18, R30, R15, RZ, 0xfc, !PT ;  /* 0x0000000f1e127212 */ /* 0x000fe400078efcff */
[----:B------:R-:W-:Y:S01]  /*0ac0*/  LOP3.LUT R57, R24, 0xf, RZ, 0xc0, !PT ;  /* 0x0000000f18397812 */ /* 0x000fe200078ec0ff */
[--C-:B------:R-:W-:Y:S01]  /*0ad0*/  IMAD R37, R37, 0x4, R46.reuse ;  /* 0x0000000425257824 */ /* 0x100fe200078e022e */
[-C--:B------:R-:W-:Y:S02]  /*0ae0*/  LOP3.LUT R41, R2, R7.reuse, RZ, 0xfc, !PT ;  /* 0x0000000702297212 */ /* 0x080fe400078efcff */
[----:B------:R-:W-:Y:S02]  /*0af0*/  LOP3.LUT R22, R30, R7, RZ, 0xfc, !PT ;  /* 0x000000071e167212 */ /* 0x000fe400078efcff */
[-C--:B------:R-:W-:Y:S01]  /*0b00*/  LOP3.LUT R47, R2, R33.reuse, RZ, 0xfc, !PT ;  /* 0x00000021022f7212 */ /* 0x080fe200078efcff */
[----:B------:R-:W-:Y:S01]  /*0b10*/  IMAD R41, R41, 0x4, R46 ;  /* 0x0000000429297824 */ /* 0x000fe200078e022e */
[----:B------:R-:W-:-:S02]  /*0b20*/  LOP3.LUT R15, R30, R33, RZ, 0xfc, !PT ;  /* 0x000000211e0f7212 */ /* 0x000fc400078efcff */
[-C--:B------:R-:W-:Y:S02]  /*0b30*/  LOP3.LUT R43, R2, R3.reuse, RZ, 0xfc, !PT ;  /* 0x00000003022b7212 */ /* 0x080fe400078efcff */
[----:B------:R-:W-:Y:S02]  /*0b40*/  LOP3.LUT R24, R30, R3, RZ, 0xfc, !PT ;  /* 0x000000031e187212 */ /* 0x000fe400078efcff */
[-C--:B------:R-:W-:Y:S01]  /*0b50*/  LOP3.LUT R7, R2, R13.reuse, RZ, 0xfc, !PT ;  /* 0x0000000d02077212 */ /* 0x080fe200078efcff */
[--C-:B------:R-:W-:Y:S01]  /*0b60*/  IMAD R43, R43, 0x4, R46.reuse ;  /* 0x000000042b2b7824 */ /* 0x100fe200078e022e */
[----:B------:R-:W-:Y:S02]  /*0b70*/  LOP3.LUT R19, R30, R13, RZ, 0xfc, !PT ;  /* 0x0000000d1e137212 */ /* 0x000fe400078efcff */
[-C--:B------:R-:W-:Y:S01]  /*0b80*/  LOP3.LUT R33, R2, R51.reuse, RZ, 0xfc, !PT ;  /* 0x0000003302217212 */ /* 0x080fe200078efcff */
[----:B------:R-:W-:Y:S01]  /*0b90*/  IMAD R38, R7, 0x4, R46 ;  /* 0x0000000407267824 */ /* 0x000fe200078e022e */
        /* <DEDUP_REMOVED lines=9> */
[C---:B------:R-:W-:Y:S01]  /*0c30*/  LOP3.LUT R31, R2.reuse, 0x8, R25, 0xf6, !PT ;  /* 0x00000008021f7812 */ /* 0x040fe200078ef619 */
        /* <DEDUP_REMOVED lines=8> */
[----:B------:R-:W-:Y:S01]  /*0cc0*/  IMAD R35, R35, 0x4, R46 ;  /* 0x0000000423237824 */ /* 0x000fe200078e022e */
[----:B------:R-:W-:-:S02]  /*0cd0*/  LOP3.LUT R16, R30, R29, RZ, 0xfc, !PT ;  /* 0x0000001d1e107212 */ /* 0x000fc400078efcff */
[-C--:B------:R-:W-:Y:S01]  /*0ce0*/  LEA R44, R31, R46.reuse, 0x2 ;  /* 0x0000002e1f2c7211 */ /* 0x080fe200078e10ff */
[----:B------:R-:W-:Y:S01]  /*0cf0*/  IMAD R31, R53, 0x4, R46 ;  /* 0x00000004351f7824 */ /* 0x000fe200078e022e */
[C---:B------:R-:W-:Y:S02]  /*0d00*/  LOP3.LUT R25, R30.reuse, 0x8, R25, 0xf6, !PT ;  /* 0x000000081e197812 */ /* 0x040fe400078ef619 */
[C---:B------:R-:W-:Y:S02]  /*0d10*/  LOP3.LUT R21, R30.reuse, R21, RZ, 0xfc, !PT ;  /* 0x000000151e157212 */ /* 0x040fe400078efcff */
[C---:B------:R-:W-:Y:S02]  /*0d20*/  LOP3.LUT R17, R30.reuse, R17, RZ, 0xfc, !PT ;  /* 0x000000111e117212 */ /* 0x040fe400078efcff */
[----:B------:R-:W-:Y:S02]  /*0d30*/  LOP3.LUT R29, R30, R55, RZ, 0xfc, !PT ;  /* 0x000000371e1d7212 */ /* 0x000fe400078efcff */
[----:B------:R-:W-:-:S02]  /*0d40*/  LEA R39, R39, R46, 0x2 ;  /* 0x0000002e27277211 */ /* 0x000fc400078e10ff */
[----:B------:R-:W-:Y:S01]  /*0d50*/  LEA R34, R47, R46, 0x2 ;  /* 0x0000002e2f227211 */ /* 0x000fe200078e10ff */
[----:B------:R-:W-:Y:S01]  /*0d60*/  IMAD R46, R59, 0x4, R46 ;  /* 0x000000043b2e7824 */ /* 0x000fe200078e022e */
[----:B------:R-:W-:Y:S02]  /*0d70*/  LOP3.LUT R30, R30, R57, RZ, 0xfc, !PT ;  /* 0x000000391e1e7212 */ /* 0x000fe400078efcff */
[----:B------:R-:W-:-:S07]  /*0d80*/  LOP3.LUT R49, R49, 0x3, RZ, 0xc0, !PT ;  /* 0x0000000331317812 */ /* 0x000fce00078ec0ff */
.L_x_27484:
[----:B------:R-:W0:Y:S01]  /*0d90*/  S2R R47, SR_TID.X ;  /* 0x00000000002f7919 */ /* 0x000e220000002100 */
[----:B------:R-:W-:Y:S01]  /*0da0*/  ISETP.NE.AND P0, PT, R49, 0x2, PT ;  /* 0x000000023100780c */ /* 0x000fe20003f05270 */
[----:B------:R-:W-:Y:S01]  /*0db0*/  UPLOP3.LUT UP1, UPT, UPT, UPT, UP0, 0x80, 0x8 ;  /* 0x000000000008789c */ /* 0x000fe20003f2f000 */
[----:B------:R-:W-:Y:S01]  /*0dc0*/  BSSY.RECONVERGENT B0, `(.L_x_27479) ;  /* 0x000001c000007945 */ /* 0x000fe20003800200 */
[----:B------:R-:W-:Y:S01]  /*0dd0*/  SHF.R.U32.HI R51, RZ, 0x4, R10 ;  /* 0x00000004ff337819 */ /* 0x000fe2000001160a */
[----:B------:R-:W-:Y:S01]  /*0de0*/  IMAD.IADD R52, R27, 0x1, R48 ;  /* 0x000000011b347824 */ /* 0x000fe200078e0230 */
[----:B0-----:R-:W-:-:S08]  /*0df0*/  SHF.R.U32.HI R53, RZ, 0x4, R47 ;  /* 0x00000004ff357819 */ /* 0x001fd0000001162f */
[----:B--2---:R-:W-:Y:S05]  /*0e00*/  @!P0 BRA `(.L_x_27480) ;  /* 0x00000000005c8947 */ /* 0x004fea0003800000 */
[----:B------:R-:W0:Y:S01]  /*0e10*/  LDC.64 R2, c[0x0][0x398] ;  /* 0x0000e600ff027b82 */ /* 0x000e220000000a00 */
[----:B------:R-:W-:-:S04]  /*0e20*/  IMAD R5, R53, 0x20, R52 ;  /* 0x0000002035057824 */ /* 0x000fc800078e0234 */
[----:B0-----:R-:W-:-:S06]  /*0e30*/  IMAD.WIDE.U32 R4, R5, 0x4, R2 ;  /* 0x0000000405047825 */ /* 0x001fcc00078e0002 */
[----:B------:R-:W2:Y:S01]  /*0e40*/  LDG.E R4, desc[UR10][R4.64] ;  /* 0x0000000a04047981 */ /* 0x000ea2000c1e1900 */
[----:B------:R-:W-:Y:S01]  /*0e50*/  IMAD R6, R53, 0x4, R28 ;  /* 0x0000000435067824 */ /* 0x000fe200078e021c */
[----:B------:R-:W-:Y:S01]  /*0e60*/  ISETP.NE.AND P0, PT, R49, 0x3, PT ;  /* 0x000000033100780c */ /* 0x000fe20003f05270 */
[----:B------:R-:W-:-:S03]  /*0e70*/  IMAD.IADD R53, R53, 0x1, R51 ;  /* 0x0000000135357824 */ /* 0x000fc600078e0233 */
[----:B--2---:R0:W-:Y:S09]  /*0e80*/  STS [R6], R4 ;  /* 0x0000000406007388 */ /* 0x0041f20000000800 */
[----:B------:R-:W-:Y:S05]  /*0e90*/  @!P0 BRA `(.L_x_27480) ;  /* 0x0000000000388947 */ /* 0x000fea0003800000 */
[----:B------:R-:W-:Y:S01]  /*0ea0*/  ISETP.NE.AND P0, PT, R49, RZ, PT ;  /* 0x000000ff3100720c */ /* 0x000fe20003f05270 */
[C---:B------:R-:W-:Y:S01]  /*0eb0*/  IMAD R5, R53.reuse, 0x20, R52 ;  /* 0x0000002035057824 */ /* 0x040fe200078e0234 */
[----:B------:R-:W-:-:S03]  /*0ec0*/  IADD3 R8, PT, PT, R53, R51, RZ ;  /* 0x0000003335087210 */ /* 0x000fc60007ffe0ff */
[----:B0-----:R-:W-:-:S06]  /*0ed0*/  IMAD.WIDE.U32 R4, R5, 0x4, R2 ;  /* 0x0000000405047825 */ /* 0x001fcc00078e0002 */
[----:B------:R-:W2:Y:S02]  /*0ee0*/  LDG.E R4, desc[UR10][R4.64] ;  /* 0x0000000a04047981 */ /* 0x000ea4000c1e1900 */
[----:B------:R-:W-:-:S04]  /*0ef0*/  @P0 IMAD R7, R8, 0x20, R52 ;  /* 0x0000002008070824 */ /* 0x000fc800078e0234 */
[----:B------:R-:W-:-:S06]  /*0f00*/  @P0 IMAD.WIDE.U32 R2, R7, 0x4, R2 ;  /* 0x0000000407020825 */ /* 0x000fcc00078e0002 */
[----:B------:R-:W3:Y:S01]  /*0f10*/  @P0 LDG.E R2, desc[UR10][R2.64] ;  /* 0x0000000a02020981 */ /* 0x000ee2000c1e1900 */
[----:B------:R-:W-:-:S04]  /*0f20*/  IMAD R6, R51, 0x4, R6 ;  /* 0x0000000433067824 */ /* 0x000fc800078e0206 */
[----:B------:R-:W-:Y:S01]  /*0f30*/  @P0 IMAD R7, R51, 0x4, R6 ;  /* 0x0000000433070824 */ /* 0x000fe200078e0206 */
[----:B------:R-:W-:Y:S01]  /*0f40*/  MOV R53, R8 ;  /* 0x0000000800357202 */ /* 0x000fe20000000f00 */
[----:B------:R-:W-:Y:S01]  /*0f50*/  @P0 IMAD.IADD R53, R8, 0x1, R51 ;  /* 0x0000000108350824 */ /* 0x000fe200078e0233 */
[----:B--2---:R1:W-:Y:S04]  /*0f60*/  STS [R6], R4 ;  /* 0x0000000406007388 */ /* 0x0043e80000000800 */
[----:B---3--:R1:W-:Y:S02]  /*0f70*/  @P0 STS [R7], R2 ;  /* 0x0000000207000388 */ /* 0x0083e40000000800 */
.L_x_27480:
[----:B------:R-:W-:Y:S05]  /*0f80*/  BSYNC.RECONVERGENT B0 ;  /* 0x0000000000007941 */ /* 0x000fea0003800200 */
.L_x_27479:
[----:B------:R-:W-:Y:S01]  /*0f90*/  BSSY.RECONVERGENT B0, `(.L_x_27481) ;  /* 0x000001c000007945 */ /* 0x000fe20003800200 */
.L_x_27482:
[----:B--2---:R-:W2:Y:S01]  /*0fa0*/  LDC.64 R8, c[0x0][0x398] ;  /* 0x0000e600ff087b82 */ /* 0x004ea20000000a00 */
[C---:B-1----:R-:W-:Y:S01]  /*0fb0*/  IMAD.IADD R2, R53.reuse, 0x1, R51 ;  /* 0x0000000135027824 */ /* 0x042fe200078e0233 */
[----:B------:R-:W-:-:S03]  /*0fc0*/  LEA R3, R53, R52, 0x5 ;  /* 0x0000003435037211 */ /* 0x000fc600078e28ff */
[C-C-:B0-----:R-:W-:Y:S02]  /*0fd0*/  IMAD.IADD R4, R2.reuse, 0x1, R51.reuse ;  /* 0x0000000102047824 */ /* 0x141fe400078e0233 */
[--C-:B------:R-:W-:Y:S02]  /*0fe0*/  IMAD R5, R2, 0x20, R52.reuse ;  /* 0x0000002002057824 */ /* 0x100fe400078e0234 */
[C---:B------:R-:W-:Y:S02]  /*0ff0*/  IMAD.IADD R55, R4.reuse, 0x1, R51 ;  /* 0x0000000104377824 */ /* 0x040fe400078e0233 */
[--C-:B------:R-:W-:Y:S02]  /*1000*/  IMAD R7, R4, 0x20, R52.reuse ;  /* 0x0000002004077824 */ /* 0x100fe400078e0234 */
[----:B------:R-:W-:Y:S02]  /*1010*/  IMAD R55, R55, 0x20, R52 ;  /* 0x0000002037377824 */ /* 0x000fe400078e0234 */
[----:B--2---:R-:W-:-:S04]  /*1020*/  IMAD.WIDE.U32 R2, R3, 0x4, R8 ;  /* 0x0000000403027825 */ /* 0x004fc800078e0008 */
[--C-:B------:R-:W-:Y:S02]  /*1030*/  IMAD.WIDE.U32 R4, R5, 0x4, R8.reuse ;  /* 0x0000000405047825 */ /* 0x100fe400078e0008 */
[----:B------:R-:W2:Y:S02]  /*1040*/  LDG.E R2, desc[UR10][R2.64] ;  /* 0x0000000a02027981 */ /* 0x000ea4000c1e1900 */
[--C-:B------:R-:W-:Y:S02]  /*1050*/  IMAD.WIDE.U32 R6, R7, 0x4, R8.reuse ;  /* 0x0000000407067825 */ /* 0x100fe400078e0008 */
[----:B------:R-:W3:Y:S02]  /*1060*/  LDG.E R4, desc[UR10][R4.64] ;  /* 0x0000000a04047981 */ /* 0x000ee4000c1e1900 */
[----:B------:R-:W-:Y:S02]  /*1070*/  IMAD.WIDE.U32 R8, R55, 0x4, R8 ;  /* 0x0000000437087825 */ /* 0x000fe400078e0008 */
[----:B------:R-:W4:Y:S04]  /*1080*/  LDG.E R6, desc[UR10][R6.64] ;  /* 0x0000000a06067981 */ /* 0x000f28000c1e1900 */
[----:B------:R-:W5:Y:S01]  /*1090*/  LDG.E R8, desc[UR10][R8.64] ;  /* 0x0000000a08087981 */ /* 0x000f62000c1e1900 */
[----:B------:R-:W-:-:S05]  /*10a0*/  IMAD R54, R53, 0x4, R28 ;  /* 0x0000000435367824 */ /* 0x000fca00078e021c */
        /* <DEDUP_REMOVED lines=11> */
.L_x_27481:
[----:B------:R-:W-:Y:S01]  /*1160*/  BAR.SYNC.DEFER_BLOCKING 0x0 ;  /* 0x0000000000007b1d */ /* 0x000fe20000010000 */
[----:B------:R-:W-:Y:S01]  /*1170*/  SHF.R.U32.HI R59, RZ, 0x1, R47 ;  /* 0x00000001ff3b7819 */ /* 0x000fe2000001162f */
[----:B------:R-:W-:-:S06]  /*1180*/  IMAD.SHL.U32 R47, R47, 0x4, RZ ;  /* 0x000000042f2f7824 */ /* 0x000fcc00078e00ff */
[----:B------:R-:W0:Y:S01]  /*1190*/  S2UR UR7, SR_CgaCtaId ;  /* 0x00000000000779c3 */ /* 0x000e220000008800 */
[----:B------:R-:W-:Y:S01]  /*11a0*/  UMOV UR4, 0x400 ;  /* 0x0000040000047882 */ /* 0x000fe20000000000 */
[----:B------:R-:W-:Y:S01]  /*11b0*/  LOP3.LUT R47, R47, 0x7c, RZ, 0xc0, !PT ;  /* 0x0000007c2f2f7812 */ /* 0x000fe200078ec0ff */
[----:B------:R-:W-:-:S05]  /*11c0*/  UIADD3 UR4, UPT, UPT, UR4, 0x2880, URZ ;  /* 0x0000288004047890 */ /* 0x000fca000fffe0ff */
[----:B------:R-:W1:Y:S01]  /*11d0*/  S2UR UR8, SR_CgaCtaId ;  /* 0x00000000000879c3 */ /* 0x000e620000008800 */
[----:B--2---:R2:W3:Y:S04]  /*11e0*/  LDS R2, [R45] ;  /* 0x000000002d027984 */ /* 0x0044e80000000800 */
[----:B------:R2:W4:Y:S01]  /*11f0*/  LDS R3, [R43] ;  /* 0x000000002b037984 */ /* 0x0005220000000800 */
[----:B0-----:R-:W-:-:S03]  /*1200*/  ULEA UR4, UR7, UR4, 0x18 ;  /* 0x0000000407047291 */ /* 0x001fc6000f8ec0ff */
[----:B------:R2:W0:Y:S01]  /*1210*/  LDS R4, [R42] ;  /* 0x000000002a047984 */ /* 0x0004220000000800 */
[----:B------:R-:W-:-:S03]  /*1220*/  UMOV UR7, 0x400 ;  /* 0x0000040000077882 */ /* 0x000fc60000000000 */
[----:B------:R2:W0:Y:S01]  /*1230*/  LDS R5, [R41] ;  /* 0x0000000029057984 */ /* 0x0004220000000800 */
[----:B------:R-:W-:Y:S01]  /*1240*/  LEA R59, R59, UR4, 0x2 ;  /* 0x000000043b3b7c11 */ /* 0x000fe2000f8e10ff */
[----:B-1----:R-:W-:Y:S02]  /*1250*/  ULEA UR7, UR8, UR7, 0x18 ;  /* 0x0000000708077291 */ /* 0x002fe4000f8ec0ff */
[----:B------:R2:W1:Y:S01]  /*1260*/  LDS R6, [R40] ;  /* 0x0000000028067984 */ /* 0x0004620000000800 */
[----:B------:R-:W-:Y:S01]  /*1270*/  LEA R48, R48, R59, 0x8 ;  /* 0x0000003b30307211 */ /* 0x000fe200078e40ff */
[----:B------:R-:W-:Y:S02]  /*1280*/  UMOV UR4, URZ ;  /* 0x000000ff00047c82 */ /* 0x000fe40008000000 */
[----:B------:R2:W0:Y:S01]  /*1290*/  LDS R7, [R39] ;  /* 0x0000000027077984 */ /* 0x0004220000000800 */
[----:B------:R-:W-:-:S03]  /*12a0*/  VIADD R47, R47, UR7 ;  /* 0x000000072f2f7c36 */ /* 0x000fc60008000000 */
        /* <DEDUP_REMOVED lines=10> */
.L_x_27483:
[----:B------:R1:W3:Y:S01]  /*1350*/  LDS R59, [R47] ;  /* 0x000000002f3b7984 */ /* 0x0002e20000000800 */
[----:B------:R-:W-:Y:S01]  /*1360*/  ISETP.NE.AND P0, PT, R50, RZ, PT ;  /* 0x000000ff3200720c */ /* 0x000fe20003f05270 */
[----:B------:R-:W-:-:S04]  /*1370*/  UIADD3 UR4, UPT, UPT, UR4, 0x1, URZ ;  /* 0x0000000104047890 */ /* 0x000fc8000fffe0ff */
[----:B------:R-:W-:Y:S01]  /*1380*/  UISETP.NE.AND UP0, UPT, UR4, 0x10, UPT ;  /* 0x000000100400788c */ /* 0x000fe2000bf05270 */
[----:B-1----:R-:W-:Y:S01]  /*1390*/  VIADD R47, R47, 0x84 ;  /* 0x000000842f2f7836 */ /* 0x002fe20000000000 */
[----:B---3--:R-:W1:Y:S04]  /*13a0*/  SHFL.IDX PT, R61, R59, R26, 0x1f ;  /* 0x00001f1a3b3d7589 */ /* 0x008e6800000e0000 */
[----:B------:R-:W3:Y:S04]  /*13b0*/  SHFL.IDX PT, R62, R59, R24, 0x1f ;  /* 0x00001f183b3e7589 */ /* 0x000ee800000e0000 */
[----:B------:R-:W0:Y:S04]  /*13c0*/  SHFL.IDX PT, R63, R59, R23, 0x1f ;  /* 0x00001f173b3f7589 */ /* 0x000e2800000e0000 */
[----:B------:R-:W4:Y:S04]  /*13d0*/  SHFL.IDX PT, R64, R59, R22, 0x1f ;  /* 0x00001f163b407589 */ /* 0x000f2800000e0000 */
[----:B------:R-:W-:Y:S04]  /*13e0*/  SHFL.IDX PT, R65, R59, R18, 0x1f ;  /* 0x00001f123b417589 */ /* 0x000fe800000e0000 */
[----:B------:R-:W-:Y:S01]  /*13f0*/  SHFL.IDX PT, R66, R59, R25, 0x1f ;  /* 0x00001f193b427589 */ /* 0x000fe200000e0000 */
[----:B-1----:R-:W-:-:S04]  /*1400*/  IMAD R60, R2, R61, RZ ;  /* 0x0000003d023c7224 */ /* 0x002fc800078e02ff */
[----:B---3--:R-:W-:Y:S02]  /*1410*/  IMAD R61, R3, R62, R60 ;  /* 0x0000003e033d7224 */ /* 0x008fe400078e023c */
[----:B------:R-:W1:Y:S02]  /*1420*/  SHFL.IDX PT, R62, R59, R21, 0x1f ;  /* 0x00001f153b3e7589 */ /* 0x000e6400000e0000 */
[----:B0-----:R-:W-:-:S04]  /*1430*/  IMAD R60, R4, R63, R61 ;  /* 0x0000003f043c7224 */ /* 0x001fc800078e023d */
[----:B----4-:R-:W-:Y:S02]  /*1440*/  IMAD R61, R5, R64, R60 ;  /* 0x00000040053d7224 */ /* 0x010fe400078e023c */
[----:B------:R-:W0:Y:S04]  /*1450*/  SHFL.IDX PT, R60, R59, R20, 0x1f ;  /* 0x00001f143b3c7589 */ /* 0x000e2800000e0000 */
[----:B------:R-:W3:Y:S01]  /*1460*/  SHFL.IDX PT, R64, R59, R19, 0x1f ;  /* 0x00001f133b407589 */ /* 0x000ee200000e0000 */
[----:B-1----:R-:W-:-:S03]  /*1470*/  IMAD R62, R6, R62, R61 ;  /* 0x0000003e063e7224 */ /* 0x002fc600078e023d */
[----:B------:R-:W1:Y:S01]  /*1480*/  SHFL.IDX PT, R61, R59, R17, 0x1f ;  /* 0x00001f113b3d7589 */ /* 0x000e6200000e0000 */
[----:B0-----:R-:W-:-:S03]  /*1490*/  IMAD R63, R7, R60, R62 ;  /* 0x0000003c073f7224 */ /* 0x001fc600078e023e */
[----:B------:R-:W0:Y:S01]  /*14a0*/  SHFL.IDX PT, R60, R59, R16, 0x1f ;  /* 0x00001f103b3c7589 */ /* 0x000e2200000e0000 */
[----:B---3--:R-:W-:-:S03]  /*14b0*/  IMAD R64, R8, R64, R63 ;  /* 0x0000004008407224 */ /* 0x008fc600078e023f */
[----:B------:R-:W3:Y:S01]  /*14c0*/  SHFL.IDX PT, R62, R59, R15, 0x1f ;  /* 0x00001f0f3b3e7589 */ /* 0x000ee200000e0000 */
[----:B------:R-:W-:-:S03]  /*14d0*/  IMAD R64, R9, R65, R64 ;  /* 0x0000004109407224 */ /* 0x000fc600078e0240 */
[----:B------:R-:W4:Y:S01]  /*14e0*/  SHFL.IDX PT, R63, R59, R14, 0x1f ;  /* 0x00001f0e3b3f7589 */ /* 0x000f2200000e0000 */
[----:B------:R-:W-:-:S03]  /*14f0*/  IMAD R64, R51, R66, R64 ;  /* 0x0000004233407224 */ /* 0x000fc600078e0240 */
[----:B------:R-:W5:Y:S01]  /*1500*/  SHFL.IDX PT, R65, R59, R13, 0x1f ;  /* 0x00001f0d3b417589 */ /* 0x000f6200000e0000 */
[----:B-1----:R-:W-:-:S03]  /*1510*/  IMAD R64, R52, R61, R64 ;  /* 0x0000003d34407224 */ /* 0x002fc600078e0240 */
[----:B------:R-:W-:Y:S01]  /*1520*/  SHFL.IDX PT, R66, R59, R30, 0x1f ;  /* 0x00001f1e3b427589 */ /* 0x000fe200000e0000 */
[----:B0-----:R-:W-:-:S03]  /*1530*/  IMAD R61, R53, R60, R64 ;  /* 0x0000003c353d7224 */ /* 0x001fc600078e0240 */
[----:B------:R-:W0:Y:S01]  /*1540*/  SHFL.IDX PT, R64, R59, R29, 0x1f ;  /* 0x00001f1d3b407589 */ /* 0x000e2200000e0000 */
[----:B---3--:R-:W-:-:S04]  /*1550*/  IMAD R62, R54, R62, R61 ;  /* 0x0000003e363e7224 */ /* 0x008fc800078e023d */
[----:B----4-:R-:W-:Y:S02]  /*1560*/  IMAD R63, R55, R63, R62 ;  /* 0x0000003f373f7224 */ /* 0x010fe400078e023e */
[----:B------:R-:W-:Y:S02]  /*1570*/  @!P0 LDS R62, [R48] ;  /* 0x00000000303e8984 */ /* 0x000fe40000000800 */
[----:B-----5:R-:W-:-:S04]  /*1580*/  IMAD R60, R56, R65, R63 ;  /* 0x00000041383c7224 */ /* 0x020fc800078e023f */
[----:B0-----:R-:W-:-:S04]  /*1590*/  IMAD R61, R57, R64, R60 ;  /* 0x00000040393d7224 */ /* 0x001fc800078e023c */
        /* <DEDUP_REMOVED lines=12> */
[----:B------:R-:W-:Y:S01]  /*1660*/  USHF.L.U32 UR4, UR6, 0x6, URZ ;  /* 0x0000000606047899 */ /* 0x000fe200080006ff */
[----:B------:R-:W-:-:S03]  /*1670*/  SHF.L.U32 R10, R10, 0x2, RZ ;  /* 0x000000020a0a7819 */ /* 0x000fc600000006ff */
        /* <DEDUP_REMOVED lines=10> */
[----:B------:R-:W-:-:S04]  /*1720*/  IMAD.MOV.U32 R7, RZ, RZ, RZ ;  /* 0x000000ffff077224 */ /* 0x000fc800078e00ff */
[----:B------:R-:W-:-:S05]  /*1730*/  VIADD R2, R2, 0x2880 ;  /* 0x0000288002027836 */ /* 0x000fca0000000000 */
[----:B0-----:R-:W-:-:S07]  /*1740*/  LEA R14, R3, R2, 0x18 ;  /* 0x00000002030e7211 */ /* 0x001fce00078ec0ff */
.L_x_27487:
        /* <DEDUP_REMOVED lines=9> */
[----:B-1----:R-:W-:Y:S01]  /*17e0*/  IMAD.WIDE R2, R3, 0x4, R4 ;  /* 0x0000000403027825 */ /* 0x002fe200078e0204 */
[----:B------:R-:W-:-:S04]  /*17f0*/  ISETP.NE.AND P0, PT, R8, 0x2, PT ;  /* 0x000000020800780c */ /* 0x000fc80003f05270 */
[----:B0-----:R0:W-:Y:S09]  /*1800*/  STG.E.128 desc[UR10][R2.64], R16 ;  /* 0x0000001002007986 */ /* 0x0011f2000c101d0a */
[----:B------:R-:W-:Y:S05]  /*1810*/  @P0 BRA `(.L_x_27487) ;  /* 0xfffffffc00cc0947 */ /* 0x000fea000383ffff */
.L_x_27486:
[----:B------:R-:W-:Y:S05]  /*1820*/  BSYNC.RECONVERGENT B0 ;  /* 0x0000000000007941 */ /* 0x000fea0003800200 */
.L_x_27485:
[----:B------:R-:W1:Y:S01]  /*1830*/  S2UR UR6, SR_CgaCtaId ;  /* 0x00000000000679c3 */ /* 0x000e620000008800 */
[----:B------:R-:W-:Y:S01]  /*1840*/  UMOV UR5, 0x400 ;  /* 0x0000040000057882 */ /* 0x000fe20000000000 */
[C-C-:B--2---:R-:W-:Y:S01]  /*1850*/  IMAD R31, R0.reuse, 0xc, R11.reuse ;  /* 0x0000000c001f7824 */ /* 0x144fe200078e020b */
[----:B------:R-:W-:Y:S01]  /*1860*/  UIADD3 UR5, UPT, UPT, UR5, 0x2880, URZ ;  /* 0x0000288005057890 */ /* 0x000fe2000fffe0ff */
[----:B------:R-:W-:Y:S02]  /*1870*/  IMAD R33, R0, 0x8, R11 ;  /* 0x0000000800217824 */ /* 0x000fe400078e020b */
[----:B------:R-:W-:Y:S02]  /*1880*/  IMAD.IADD R35, R11, 0x1, R10 ;  /* 0x000000010b237824 */ /* 0x000fe400078e020a */
[----:B0-----:R-:W0:Y:S01]  /*1890*/  LDC.64 R2, c[0x0][0x3a0] ;  /* 0x0000e800ff027b82 */ /* 0x001e220000000a00 */
[----:B-1----:R-:W-:-:S06]  /*18a0*/  ULEA UR5, UR6, UR5, 0x18 ;  /* 0x0000000506057291 */ /* 0x002fcc000f8ec0ff */
[----:B------:R-:W-:-:S07]  /*18b0*/  LEA R37, R11, UR5, 0x2 ;  /* 0x000000050b257c11 */ /* 0x000fce000f8e10ff */
.L_x_27488:
[C---:B-1----:R-:W-:Y:S01]  /*18c0*/  LEA R16, R0.reuse, R37, 0x4 ;  /* 0x0000002500107211 */ /* 0x042fe200078e20ff */
[C-C-:B------:R-:W-:Y:S01]  /*18d0*/  IMAD R12, R0.reuse, 0x20, R37.reuse ;  /* 0x00000020000c7824 */ /* 0x140fe200078e0225 */
[----:B------:R-:W1:Y:S01]  /*18e0*/  LDS.128 R20, [R37] ;  /* 0x0000000025147984 */ /* 0x000e620000000c00 */
        /* <DEDUP_REMOVED lines=18> */
[--C-:B------:R-:W-:Y:S01]  /*1a10*/  IADD3 R11, PT, PT, R10, R11, R10.reuse ;  /* 0x0000000b0a0b7210 */ /* 0x100fe20007ffe00a */
        /* <DEDUP_REMOVED lines=18> */
        .weak           $__internal_541_$__cuda_sm20_div_u16
        .type           $__internal_541_$__cuda_sm20_div_u16,@function
        .size           $__internal_541_$__cuda_sm20_div_u16,(.L_x_39044 - $__internal_541_$__cuda_sm20_div_u16)
$__internal_541_$__cuda_sm20_div_u16:
        /* <DEDUP_REMOVED lines=18> */
[----:B------:R-:W-:Y:S06]  /*1c60*/  RET.REL.NODEC R4 `(_Z9cuda_gemmIiLi128ELi1ELi1ELi2048ELi32ELi32ELi64ELi0ELi1EEviiiPT_S1_S1_iii) ;  /* 0xffffffe004e47950 */ /* 0x000fec0003c3ffff */
.L_x_27489:
        /* <DEDUP_REMOVED lines=9> */
.L_x_39044:


//--------------------- .text._Z9cuda_gemmIiLi128ELi1ELi1ELi2048ELi32ELi32ELi64ELi0ELi0EEviiiPT_S1_S1_iii --------------------------
	.section	.text._Z9cuda_gemmIiLi128ELi1ELi1ELi2048ELi32ELi32ELi64ELi0ELi0EEviiiPT_S1_S1_iii,"ax",@progbits
	.align	128
        .global         _Z9cuda_gemmIiLi128ELi1ELi1ELi2048ELi32ELi32ELi64ELi0ELi0EEviiiPT_S1_S1_iii
        .type           _Z9cuda_gemmIiLi128ELi1ELi1ELi2048ELi32ELi32ELi64ELi0ELi0EEviiiPT_S1_S1_iii,@function
        .size           _Z9cuda_gemmIiLi128ELi1ELi1ELi2048ELi32ELi32ELi64ELi0ELi0EEviiiPT_S1_S1_iii,(.L_x_39046 - _Z9cuda_gemmIiLi128ELi1ELi1ELi2048ELi32ELi32ELi64ELi0ELi0EEviiiPT_S1_S1_iii)
        .other          _Z9cuda_gemmIiLi128ELi1ELi1ELi2048ELi32ELi32ELi64ELi0ELi0EEviiiPT_S1_S1_iii,@"STO_CUDA_ENTRY STV_DEFAULT"
_Z9cuda_gemmIiLi128ELi1ELi1ELi2048ELi32ELi32ELi64ELi0ELi0EEviiiPT_S1_S1_iii:
.text._Z9cuda_gemmIiLi128ELi1ELi1ELi2048ELi32ELi32ELi64ELi0ELi0EEviiiPT_S1_S1_iii:
        /* <DEDUP_REMOVED lines=35> */
[----:B-1----:R-:W-:-:S06]  /*0230*/  VIADD R2, R0, 0xffffffe ;  /* 0x0ffffffe00027836 */ /* 0x002fcc0000000000 */
[----:B------:R1:W3:Y:S02]  /*0240*/  F2I.FTZ.U32.TRUNC.NTZ R3, R2 ;  /* 0x0000000200037305 */ /* 0x0002e4000021f000 */
[----:B-1----:R-:W-:Y:S01]  /*0250*/  MOV R2, RZ ;  /* 0x000000ff00027202 */ /* 0x002fe20000000f00 */
[----:B---3--:R-:W-:-:S04]  /*0260*/  IMAD R5, R5, R3, RZ ;  /* 0x0000000305057224 */ /* 0x008fc800078e02ff */
[----:B------:R-:W-:Y:S02]  /*0270*/  IMAD.HI.U32 R44, R3, R5, R2 ;  /* 0x00000005032c7227 */ /* 0x000fe400078e0002 */
[----:B------:R-:W0:Y:S04]  /*0280*/  LDC R3, c[0x0][0x374] ;  /* 0x0000dd00ff037b82 */ /* 0x000e280000000800 */
[----:B--2---:R-:W-:-:S04]  /*0290*/  IMAD.HI.U32 R44, R44, R63, RZ ;  /* 0x0000003f2c2c7227 */ /* 0x004fc800078e00ff */
[----:B------:R-:W-:-:S04]  /*02a0*/  IMAD.MOV R0, RZ, RZ, -R44 ;  /* 0x000000ffff007224 */ /* 0x000fc800078e0a2c */
[----:B------:R-:W-:-:S05]  /*02b0*/  IMAD R0, R0, UR4, R63 ;  /* 0x0000000400007c24 */ /* 0x000fca000f8e023f */
[----:B------:R-:W-:Y:S02]  /*02c0*/  ISETP.GE.U32.AND P0, PT, R0, UR4, PT ;  /* 0x0000000400007c0c */ /* 0x000fe4000bf06070 */
[----:B0-----:R-:W-:-:S11]  /*02d0*/  ISETP.LE.U32.AND P2, PT, R3, UR12, PT ;  /* 0x0000000c03007c0c */ /* 0x001fd6000bf43070 */
[----:B------:R-:W-:-:S05]  /*02e0*/  @P0 VIADD R0, R0, -UR4 ;  /* 0x8000000400000c36 */ /* 0x000fca0008000000 */
[----:B------:R-:W-:Y:S01]  /*02f0*/  ISETP.GE.U32.AND P1, PT, R0, UR4, PT ;  /* 0x0000000400007c0c */ /* 0x000fe2000bf26070 */
[----:B------:R-:W-:-:S12]  /*0300*/  @P2 EXIT ;  /* 0x000000000000294d */ /* 0x000fd80003800000 */
[----:B------:R-:W0:Y:S01]  /*0310*/  LDCU UR8, c[0x0][0x360] ;  /* 0x00006c00ff0877ac */ /* 0x000e220008000800 */
[----:B------:R-:W-:Y:S01]  /*0320*/  ISETP.NE.U32.AND P2, PT, RZ, UR4, PT ;  /* 0x00000004ff007c0c */ /* 0x000fe2000bf45070 */
[----:B------:R-:W-:Y:S01]  /*0330*/  @P0 VIADD R44, R44, 0x1 ;  /* 0x000000012c2c0836 */ /* 0x000fe20000000000 */
[----:B------:R-:W1:Y:S01]  /*0340*/  S2UR UR5, SR_CTAID.X ;  /* 0x00000000000579c3 */ /* 0x000e620000002500 */
[C---:B------:R-:W-:Y:S01]  /*0350*/  LOP3.LUT R43, R63.reuse, 0x1, RZ, 0xc0, !PT ;  /* 0x000000013f2b7812 */ /* 0x040fe200078ec0ff */
[C---:B------:R-:W-:Y:S01]  /*0360*/  IMAD.SHL.U32 R42, R63.reuse, 0x4, RZ ;  /* 0x000000043f2a7824 */ /* 0x040fe200078e00ff */
[----:B------:R-:W-:Y:S02]  /*0370*/  LOP3.LUT R39, R63, 0xf, RZ, 0xc0, !PT ;  /* 0x0000000f3f277812 */ /* 0x000fe400078ec0ff */
[----:B------:R-:W-:Y:S02]  /*0380*/  @P1 IADD3 R44, PT, PT, R44, 0x1, RZ ;  /* 0x000000012c2c1810 */ /* 0x000fe40007ffe0ff */
[----:B------:R-:W-:-:S04]  /*0390*/  MOV R8, 0x430 ;  /* 0x0000043000087802 */ /* 0x000fc80000000f00 */
[----:B------:R-:W-:Y:S01]  /*03a0*/  @!P2 LOP3.LUT R44, RZ, UR4, RZ, 0x33, !PT ;  /* 0x00000004ff2cac12 */ /* 0x000fe2000f8e33ff */
[----:B0-----:R-:W-:Y:S01]  /*03b0*/  VIADD R0, R63, UR8 ;  /* 0x000000083f007c36 */ /* 0x001fe20008000000 */
[----:B------:R-:W-:-:S03]  /*03c0*/  ULOP3.LUT UR14, UR8, 0xffff, URZ, 0xc0, !UPT ;  /* 0x0000ffff080e7892 */ /* 0x000fc6000f8ec0ff */
[----:B------:R-:W-:Y:S01]  /*03d0*/  IMAD.MOV R2, RZ, RZ, -R44 ;  /* 0x000000ffff027224 */ /* 0x000fe200078e0a2c */
[----:B------:R-:W-:-:S03]  /*03e0*/  LOP3.LUT R0, R0, 0x7ff, RZ, 0x3c, !PT ;  /* 0x000007ff00007812 */ /* 0x000fc600078e3cff */
[----:B------:R-:W-:Y:S01]  /*03f0*/  IMAD R41, R2, UR4, R63 ;  /* 0x0000000402297c24 */ /* 0x000fe2000f8e023f */
[----:B------:R-:W-:-:S04]  /*0400*/  LOP3.LUT R7, R0, 0xffff, RZ, 0xc0, !PT ;  /* 0x0000ffff00077812 */ /* 0x000fc800078ec0ff */
[----:B-1----:R-:W-:-:S07]  /*0410*/  SHF.R.U32.HI R41, RZ, 0x1, R41 ;  /* 0x00000001ff297819 */ /* 0x002fce0000011629 */
[----:B------:R-:W-:Y:S05]  /*0420*/  CALL.REL.NOINC `($__internal_543_$__cuda_sm20_div_u16) ;  /* 0x0000004000047944 */ /* 0x000fea0003c00000 */
        /* <DEDUP_REMOVED lines=11> */
.L_x_27492:
[----:B------:R-:W-:Y:S01]  /*04e0*/  LEA R4, R0, R3, 0x2 ;  /* 0x0000000300047211 */ /* 0x000fe200078e10ff */
[----:B------:R-:W-:Y:S02]  /*04f0*/  VIADD R2, R2, 0x1 ;  /* 0x0000000102027836 */ /* 0x000fe40000000000 */
[----:B------:R-:W-:Y:S02]  /*0500*/  VIADD R0, R0, UR8 ;  /* 0x0000000800007c36 */ /* 0x000fe40008000000 */
[----:B------:R0:W-:Y:S01]  /*0510*/  STS [R4], RZ ;  /* 0x000000ff04007388 */ /* 0x0001e20000000800 */
[----:B------:R-:W-:-:S04]  /*0520*/  LOP3.LUT R5, R2, R7, RZ, 0x3c, !PT ;  /* 0x0000000702057212 */ /* 0x000fc800078e3cff */
[----:B------:R-:W-:-:S13]  /*0530*/  ISETP.NE.AND P0, PT, R5, 0x2, PT ;  /* 0x000000020500780c */ /* 0x000fda0003f05270 */
[----:B0-----:R-:W-:Y:S05]  /*0540*/  @P0 BRA `(.L_x_27492) ;  /* 0xfffffffc00e40947 */ /* 0x001fea000383ffff */
.L_x_27491:
[----:B------:R-:W-:Y:S05]  /*0550*/  BSYNC.RECONVERGENT B0 ;  /* 0x0000000000007941 */ /* 0x000fea0003800200 */
.L_x_27490:
[----:B------:R-:W0:Y:S01]  /*0560*/  S2UR UR7, SR_CgaCtaId ;  /* 0x00000000000779c3 */ /* 0x000e220000008800 */
[----:B------:R-:W-:Y:S01]  /*0570*/  UMOV UR6, 0x400 ;  /* 0x0000040000067882 */ /* 0x000fe20000000000 */
[----:B------:R-:W-:Y:S01]  /*0580*/  BSSY.RECONVERGENT B0, `(.L_x_27493) ;  /* 0x0000010000007945 */ /* 0x000fe20003800200 */
[----:B------:R-:W-:-:S04]  /*0590*/  UIADD3 UR6, UPT, UPT, UR6, 0x2880, URZ ;  /* 0x0000288006067890 */ /* 0x000fc8000fffe0ff */
[----:B0-----:R-:W-:Y:S02]  /*05a0*/  ULEA UR6, UR7, UR6, 0x18 ;  /* 0x0000000607067291 */ /* 0x001fe4000f8ec0ff */
[----:B------:R-:W-:-:S04]  /*05b0*/  USHF.L.U32 UR7, UR8, 0x2, URZ ;  /* 0x0000000208077899 */ /* 0x000fc800080006ff */
[----:B------:R-:W-:-:S08]  /*05c0*/  LEA R3, R0, UR6, 0x2 ;  /* 0x0000000600037c11 */ /* 0x000fd0000f8e10ff */
.L_x_27494:
        /* <DEDUP_REMOVED lines=12> */
.L_x_27493:
[----:B------:R-:W1:Y:S01]  /*0690*/  LDCU UR6, c[0x0][0x388] ;  /* 0x00007100ff0677ac */ /* 0x000e620008000800 */
[----:B------:R-:W-:Y:S02]  /*06a0*/  LOP3.LUT R0, R42, 0x7ff, RZ, 0x3c, !PT ;  /* 0x000007ff2a007812 */ /* 0x000fe400078e3cff */
[----:B------:R-:W-:Y:S01]  /*06b0*/  MOV R8, 0x720 ;  /* 0x0000072000087802 */ /* 0x000fe20000000f00 */
[----:B------:R-:W-:Y:S02]  /*06c0*/  USHF.L.U32 UR5, UR5, 0xb, URZ ;  /* 0x0000000b05057899 */ /* 0x000fe400080006ff */
[----:B------:R-:W-:Y:S01]  /*06d0*/  VIADD R0, R0, -UR7 ;  /* 0x8000000700007c36 */ /* 0x000fe20008000000 */
[----:B------:R-:W-:-:S04]  /*06e0*/  ULOP3.LUT UR14, UR7, 0xffff, URZ, 0xc0, !UPT ;  /* 0x0000ffff070e7892 */ /* 0x000fc8000f8ec0ff */
[----:B------:R-:W-:Y:S01]  /*06f0*/  LOP3.LUT R7, R0, 0xffff, RZ, 0xc0, !PT ;  /* 0x0000ffff00077812 */ /* 0x000fe200078ec0ff */
[----:B-1----:R-:W-:-:S12]  /*0700*/  UIMAD UR5, UR12, UR6, UR5 ;  /* 0x000000060c0572a4 */ /* 0x002fd8000f8e0205 */
[----:B0-----:R-:W-:Y:S05]  /*0710*/  CALL.REL.NOINC `($__internal_543_$__cuda_sm20_div_u16) ;  /* 0x0000003c00487944 */ /* 0x001fea0003c00000 */
        /* <DEDUP_REMOVED lines=9> */
[----:B------:R-:W-:Y:S01]  /*07b0*/  VIADD R14, R24, 0x880 ;  /* 0x00000880180e7836 */ /* 0x000fe20000000000 */
[----:B---3--:R-:W-:-:S09]  /*07c0*/  MOV R0, R42 ;  /* 0x0000002a00007202 */ /* 0x008fd20000000f00 */
[----:B------:R-:W-:Y:S05]  /*07d0*/  @!P0 BRA `(.L_x_27496) ;  /* 0x0000000000488947 */ /* 0x000fea0003800000 */
[----:B------:R-:W3:Y:S01]  /*07e0*/  S2R R11, SR_CgaCtaId ;  /* 0x00000000000b7919 */ /* 0x000ee20000008800 */
[----:B------:R-:W4:Y:S01]  /*07f0*/  LDC.64 R8, c[0x0][0x390] ;  /* 0x0000e400ff087b82 */ /* 0x000f220000000a00 */
[----:B------:R-:W-:Y:S01]  /*0800*/  MOV R0, 0x400 ;  /* 0x0000040000007802 */ /* 0x000fe20000000f00 */
[----:B------:R-:W-:-:S04]  /*0810*/  IMAD.MOV.U32 R10, RZ, RZ, RZ ;  /* 0x000000ffff0a7224 */ /* 0x000fc800078e00ff */
[----:B------:R-:W-:-:S05]  /*0820*/  VIADD R0, R0, 0x880 ;  /* 0x0000088000007836 */ /* 0x000fca0000000000 */
[----:B---3--:R-:W-:Y:S01]  /*0830*/  LEA R11, R11, R0, 0x18 ;  /* 0x000000000b0b7211 */ /* 0x008fe200078ec0ff */
[----:B------:R-:W-:-:S07]  /*0840*/  IMAD.MOV.U32 R0, RZ, RZ, R42 ;  /* 0x000000ffff007224 */ /* 0x000fce00078e002a */
.L_x_27497:
[----:B---3--:R-:W-:Y:S01]  /*0850*/  IADD3 R5, PT, PT, R0, UR5, RZ ;  /* 0x0000000500057c10 */ /* 0x008fe2000fffe0ff */
[----:B------:R-:W3:Y:S04]  /*0860*/  LDL R13, [R1+0x4] ;  /* 0x00000400010d7983 */ /* 0x000ee80000100800 */
[----:B----4-:R-:W-:-:S06]  /*0870*/  IMAD.WIDE R4, R5, 0x4, R8 ;  /* 0x0000000405047825 */ /* 0x010fcc00078e0208 */
[----:B--2---:R-:W2:Y:S01]  /*0880*/  LDG.E.128 R4, desc[UR10][R4.64] ;  /* 0x0000000a04047981 */ /* 0x004ea2000c1e1d00 */
[----:B------:R-:W-:Y:S02]  /*0890*/  IMAD R12, R0, 0x4, R11 ;  /* 0x00000004000c7824 */ /* 0x000fe400078e020b */
[----:B------:R-:W-:Y:S02]  /*08a0*/  VIADD R10, R10, 0x1 ;  /* 0x000000010a0a7836 */ /* 0x000fe40000000000 */
[----:B------:R-:W-:-:S03]  /*08b0*/  VIADD R0, R0, UR7 ;  /* 0x0000000700007c36 */ /* 0x000fc60008000000 */
[----:B---3--:R-:W-:-:S04]  /*08c0*/  LOP3.LUT R13, R10, R13, RZ, 0x3c, !PT ;  /* 0x0000000d0a0d7212 */ /* 0x008fc800078e3cff */
[----:B------:R-:W-:Y:S01]  /*08d0*/  ISETP.NE.AND P0, PT, R13, 0x2, PT ;  /* 0x000000020d00780c */ /* 0x000fe20003f05270 */
[----:B--2---:R3:W-:-:S12]  /*08e0*/  STS.128 [R12], R4 ;  /* 0x000000040c007388 */ /* 0x0047d80000000c00 */
[----:B------:R-:W-:Y:S05]  /*08f0*/  @P0 BRA `(.L_x_27497) ;  /* 0xfffffffc00d40947 */ /* 0x000fea000383ffff */
.L_x_27496:
[----:B--2---:R-:W-:Y:S05]  /*0900*/  BSYNC.RECONVERGENT B0 ;  /* 0x0000000000007941 */ /* 0x004fea0003800200 */
.L_x_27495:
[----:B------:R-:W-:Y:S01]  /*0910*/  BSSY.RECONVERGENT B0, `(.L_x_27498) ;  /* 0x000001c000007945 */ /* 0x000fe20003800200 */
[----:B0-----:R-:W-:-:S07]  /*0920*/  LEA R27, R25, R14, 0x18 ;  /* 0x0000000e191b7211 */ /* 0x001fce00078ec0ff */
.L_x_27499:
        /* <DEDUP_REMOVED lines=27> */
.L_x_27498:
[----:B------:R-:W-:Y:S01]  /*0ae0*/  LEA.HI R2, R63, UR13, RZ, 0x1c ;  /* 0x0000000d3f027c11 */ /* 0x000fe2000f8fe0ff */
[----:B------:R-:W-:Y:S01]  /*0af0*/  ULOP3.LUT UR14, UR13, 0xff, URZ, 0xc0, !UPT ;  /* 0x000000ff0d0e7892 */ /* 0x000fe2000f8ec0ff */
[----:B------:R-:W-:Y:S02]  /*0b00*/  LEA R0, R25, R24, 0x18 ;  /* 0x0000001819007211 */ /* 0x000fe400078ec0ff */
[----:B0-----:R-:W-:Y:S02]  /*0b10*/  LOP3.LUT R4, R2, 0x1f, RZ, 0x3c, !PT ;  /* 0x0000001f02047812 */ /* 0x001fe400078e3cff */
[----:B------:R-:W-:Y:S01]  /*0b20*/  LOP3.LUT R2, R41, 0xf, RZ, 0xc0, !PT ;  /* 0x0000000f29027812 */ /* 0x000fe200078ec0ff */
[----:B------:R-:W-:Y:S01]  /*0b30*/  IMAD R39, R39, 0x84, R0 ;  /* 0x0000008427277824 */ /* 0x000fe200078e0200 */
[----:B------:R-:W-:Y:S02]  /*0b40*/  SHF.L.U32 R3, R43, 0x4, RZ ;  /* 0x000000042b037819 */ /* 0x000fe400000006ff */
[----:B------:R-:W-:-:S02]  /*0b50*/  LOP3.LUT R7, R4, 0xff, RZ, 0xc0, !PT ;  /* 0x000000ff04077812 */ /* 0x000fc400078ec0ff */
[----:B------:R-:W-:-:S07]  /*0b60*/  MOV R8, 0xb80 ;  /* 0x00000b8000087802 */ /* 0x000fce0000000f00 */
[----:B------:R-:W-:Y:S05]  /*0b70*/  CALL.REL.NOINC `($__internal_543_$__cuda_sm20_div_u16) ;  /* 0x0000003800307944 */ /* 0x000fea0003c00000 */
[----:B------:R-:W0:Y:S01]  /*0b80*/  LDC R33, c[0x0][0x3ac] ;  /* 0x0000eb00ff217b82 */ /* 0x000e220000000800 */
[C---:B------:R-:W-:Y:S01]  /*0b90*/  VIADD R0, R2.reuse, 0x2 ;  /* 0x0000000202007836 */ /* 0x040fe20000000000 */
[C---:B------:R-:W-:Y:S01]  /*0ba0*/  IADD3 R4, PT, PT, R2.reuse, 0x6, RZ ;  /* 0x0000000602047810 */ /* 0x040fe20007ffe0ff */
[----:B------:R-:W-:Y:S01]  /*0bb0*/  VIADD R38, R2, 0x1 ;  /* 0x0000000102267836 */ /* 0x000fe20000000000 */
[----:B------:R-:W-:Y:S01]  /*0bc0*/  LOP3.LUT R32, R32, 0x3, RZ, 0xc0, !PT ;  /* 0x0000000320207812 */ /* 0x000fe200078ec0ff */
[C---:B------:R-:W-:Y:S01]  /*0bd0*/  VIADD R30, R2.reuse, 0x3 ;  /* 0x00000003021e7836 */ /* 0x040fe20000000000 */
[C---:B------:R-:W-:Y:S01]  /*0be0*/  IADD3 R8, PT, PT, R41.reuse, 0x7, RZ ;  /* 0x0000000729087810 */ /* 0x040fe20007ffe0ff */
[C---:B------:R-:W-:Y:S01]  /*0bf0*/  VIADD R28, R2.reuse, 0x5 ;  /* 0x00000005021c7836 */ /* 0x040fe20000000000 */
[----:B------:R-:W-:Y:S01]  /*0c00*/  IADD3 R46, PT, PT, R41, 0xc, RZ ;  /* 0x0000000c292e7810 */ /* 0x000fe20007ffe0ff */
[C---:B------:R-:W-:Y:S01]  /*0c10*/  VIADD R26, R2.reuse, 0x7 ;  /* 0x00000007021a7836 */ /* 0x040fe20000000000 */
[----:B------:R1:W-:Y:S01]  /*0c20*/  STL [R1], R32 ;  /* 0x0000002001007387 */ /* 0x0003e20000100800 */
[C---:B------:R-:W-:Y:S01]  /*0c30*/  VIADD R24, R2.reuse, 0x9 ;  /* 0x0000000902187836 */ /* 0x040fe20000000000 */
[C---:B------:R-:W-:Y:S01]  /*0c40*/  LOP3.LUT R11, R3.reuse, 0xf, R8, 0xf8, !PT ;  /* 0x0000000f030b7812 */ /* 0x040fe200078ef808 */
[C---:B------:R-:W-:Y:S01]  /*0c50*/  VIADD R22, R2.reuse, 0xb ;  /* 0x0000000b02167836 */ /* 0x040fe20000000000 */
[----:B------:R-:W-:Y:S01]  /*0c60*/  LOP3.LUT R18, R3, R2, RZ, 0xfc, !PT ;  /* 0x0000000203127212 */ /* 0x000fe200078efcff */
[C---:B------:R-:W-:Y:S01]  /*0c70*/  VIADD R20, R2.reuse, 0xd ;  /* 0x0000000d02147836 */ /* 0x040fe20000000000 */
[----:B------:R-:W-:Y:S01]  /*0c80*/  UPRMT UR8, UR4, 0x9910, URZ ;  /* 0x0000991004087896 */ /* 0x000fe200080000ff */
[----:B------:R-:W-:-:S02]  /*0c90*/  VIADD R54, R2, 0xf ;  /* 0x0000000f02367836 */ /* 0x000fc40000000000 */
[C---:B------:R-:W-:Y:S02]  /*0ca0*/  VIADD R6, R41.reuse, 0x5 ;  /* 0x0000000529067836 */ /* 0x040fe40000000000 */
[C---:B------:R-:W-:Y:S02]  /*0cb0*/  VIADD R16, R41.reuse, 0x2 ;  /* 0x0000000229107836 */ /* 0x040fe40000000000 */
        /* <DEDUP_REMOVED lines=9> */
[----:B------:R-:W-:Y:S01]  /*0d50*/  ISETP.GE.AND P0, PT, R38, R33, PT ;  /* 0x000000212600720c */ /* 0x000fe20003f06270 */
[----:B------:R-:W-:Y:S01]  /*0d60*/  IMAD.IADD R31, R0, 0x1, -R31 ;  /* 0x00000001001f7824 */ /* 0x000fe200078e0a1f */
[----:B------:R-:W-:Y:S01]  /*0d70*/  IADD3 R27, PT, PT, R4, -R27, RZ ;  /* 0x8000001b041b7210 */ /* 0x000fe20007ffe0ff */
[C---:B------:R-:W-:Y:S01]  /*0d80*/  VIADD R0, R2.reuse, 0x4 ;  /* 0x0000000402007836 */ /* 0x040fe20000000000 */
[----:B------:R-:W-:Y:S01]  /*0d90*/  IADD3 R4, PT, PT, R2, 0xa, RZ ;  /* 0x0000000a02047810 */ /* 0x000fe20007ffe0ff */
[----:B------:R-:W-:Y:S01]  /*0da0*/  VIADD R48, R41, 0xd ;  /* 0x0000000d29307836 */ /* 0x000fe20000000000 */
[----:B------:R-:W-:Y:S01]  /*0db0*/  SEL R5, R33, RZ, P0 ;  /* 0x000000ff21057207 */ /* 0x000fe20000000000 */
[C---:B------:R-:W-:Y:S01]  /*0dc0*/  VIADD R50, R41.reuse, 0xe ;  /* 0x0000000e29327836 */ /* 0x040fe20000000000 */
[-C--:B------:R-:W-:Y:S01]  /*0dd0*/  ISETP.GE.AND P1, PT, R0, R33.reuse, PT ;  /* 0x000000210000720c */ /* 0x080fe20003f26270 */
[----:B------:R-:W-:Y:S01]  /*0de0*/  VIADD R52, R41, 0xffffffff ;  /* 0xffffffff29347836 */ /* 0x000fe20000000000 */
[----:B------:R-:W-:-:S02]  /*0df0*/  ISETP.GE.AND P3, PT, R4, R33, PT ;  /* 0x000000210400720c */ /* 0x000fc40003f66270 */
[C---:B------:R-:W-:Y:S02]  /*0e00*/  SEL R29, R33.reuse, RZ, P1 ;  /* 0x000000ff211d7207 */ /* 0x040fe40000800000 */
[----:B------:R-:W-:Y:S02]  /*0e10*/  ISETP.GE.AND P0, PT, R30, R33, PT ;  /* 0x000000211e00720c */ /* 0x000fe40003f06270 */
[C---:B------:R-:W-:Y:S01]  /*0e20*/  SEL R23, R33.reuse, RZ, P3 ;  /* 0x000000ff21177207 */ /* 0x040fe20001800000 */
[----:B------:R-:W-:Y:S01]  /*0e30*/  IMAD.IADD R29, R0, 0x1, -R29 ;  /* 0x00000001001d7824 */ /* 0x000fe200078e0a1d */
[----:B------:R-:W-:Y:S01]  /*0e40*/  IADD3 R38, PT, PT, R38, -R5, RZ ;  /* 0x8000000526267210 */ /* 0x000fe20007ffe0ff */
[----:B------:R-:W-:Y:S01]  /*0e50*/  VIADD R0, R2, 0x8 ;  /* 0x0000000802007836 */ /* 0x000fe20000000000 */
[----:B------:R-:W-:Y:S02]  /*0e60*/  ISETP.GE.AND P2, PT, R28, R33, PT ;  /* 0x000000211c00720c */ /* 0x000fe40003f46270 */
[----:B------:R-:W-:-:S02]  /*0e70*/  SEL R5, R33, RZ, P0 ;  /* 0x000000ff21057207 */ /* 0x000fc40000000000 */
[-C--:B------:R-:W-:Y:S02]  /*0e80*/  ISETP.GE.AND P1, PT, R0, R33.reuse, PT ;  /* 0x000000210000720c */ /* 0x080fe40003f26270 */
[----:B------:R-:W-:Y:S01]  /*0e90*/  ISETP.GE.AND P0, PT, R26, R33, PT ;  /* 0x000000211a00720c */ /* 0x000fe20003f06270 */
[----:B------:R-:W-:Y:S01]  /*0ea0*/  IMAD.IADD R30, R30, 0x1, -R5 ;  /* 0x000000011e1e7824 */ /* 0x000fe200078e0a05 */
[C---:B------:R-:W-:Y:S02]  /*0eb0*/  SEL R25, R33.reuse, RZ, P1 ;  /* 0x000000ff21197207 */ /* 0x040fe40000800000 */
[----:B------:R-:W-:Y:S02]  /*0ec0*/  IADD3 R23, PT, PT, R4, -R23, RZ ;  /* 0x8000001704177210 */ /* 0x000fe40007ffe0ff */
[C---:B------:R-:W-:Y:S01]  /*0ed0*/  SEL R7, R33.reuse, RZ, P2 ;  /* 0x000000ff21077207 */ /* 0x040fe20001000000 */
[----:B------:R-:W-:Y:S01]  /*0ee0*/  IMAD.IADD R25, R0, 0x1, -R25 ;  /* 0x0000000100197824 */ /* 0x000fe200078e0a19 */
[C---:B------:R-:W-:Y:S01]  /*0ef0*/  IADD3 R4, PT, PT, R2.reuse, 0xe, RZ ;  /* 0x0000000e02047810 */ /* 0x040fe20007ffe0ff */
[----:B------:R-:W-:Y:S01]  /*0f00*/  VIADD R0, R2, 0xc ;  /* 0x0000000c02007836 */ /* 0x000fe20000000000 */
[----:B------:R-:W-:Y:S01]  /*0f10*/  ISETP.GE.AND P2, PT, R24, R33, PT ;  /* 0x000000211800720c */ /* 0x000fe20003f46270 */
[----:B------:R-:W-:Y:S01]  /*0f20*/  IMAD.IADD R28, R28, 0x1, -R7 ;  /* 0x000000011c1c7824 */ /* 0x000fe200078e0a07 */
[----:B------:R-:W-:-:S02]  /*0f30*/  SEL R5, R33, RZ, P0 ;  /* 0x000000ff21057207 */ /* 0x000fc40000000000 */
[-C--:B------:R-:W-:Y:S02]  /*0f40*/  ISETP.GE.AND P1, PT, R0, R33.reuse, PT ;  /* 0x000000210000720c */ /* 0x080fe40003f26270 */
[-C--:B------:R-:W-:Y:S01]  /*0f50*/  ISETP.GE.AND P3, PT, R4, R33.reuse, PT ;  /* 0x000000210400720c */ /* 0x080fe20003f66270 */
[----:B------:R-:W-:Y:S01]  /*0f60*/  IMAD.IADD R26, R26, 0x1, -R5 ;  /* 0x000000011a1a7824 */ /* 0x000fe200078e0a05 */
[-C--:B------:R-:W-:Y:S02]  /*0f70*/  ISETP.GE.AND P0, PT, R22, R33.reuse, PT ;  /* 0x000000211600720c */ /* 0x080fe40003f06270 */
        /* <DEDUP_REMOVED lines=9> */
[----:B------:R-:W-:Y:S01]  /*1010*/  ISETP.GE.AND P1, PT, R54, R33, PT ;  /* 0x000000213600720c */ /* 0x000fe20003f26270 */
[----:B------:R-:W-:Y:S01]  /*1020*/  IMAD.IADD R22, R22, 0x1, -R5 ;  /* 0x0000000116167824 */ /* 0x000fe200078e0a05 */
[----:B------:R-:W-:Y:S02]  /*1030*/  SEL R7, R33, RZ, P2 ;  /* 0x000000ff21077207 */ /* 0x000fe40001000000 */
[----:B------:R-:W-:Y:S02]  /*1040*/  IADD3 R19, PT, PT, R4, -R19, RZ ;  /* 0x8000001304137210 */ /* 0x000fe40007ffe0ff */
[----:B------:R-:W-:Y:S01]  /*1050*/  IADD3 R4, PT, PT, R41, 0x3, RZ ;  /* 0x0000000329047810 */ /* 0x000fe20007ffe0ff */
[----:B------:R-:W-:Y:S01]  /*1060*/  IMAD.IADD R20, R20, 0x1, -R7 ;  /* 0x0000000114147824 */ /* 0x000fe200078e0a07 */
[C---:B------:R-:W-:Y:S02]  /*1070*/  SEL R35, R33.reuse, RZ, P0 ;  /* 0x000000ff21237207 */ /* 0x040fe40000000000 */
[----:B------:R-:W-:-:S02]  /*1080*/  SEL R33, R33, RZ, P1 ;  /* 0x000000ff21217207 */ /* 0x000fc40000800000 */
[C---:B------:R-:W-:Y:S02]  /*1090*/  LOP3.LUT R15, R3.reuse, 0xf, R4, 0xf8, !PT ;  /* 0x0000000f030f7812 */ /* 0x040fe400078ef804 */
[C---:B------:R-:W-:Y:S02]  /*10a0*/  LOP3.LUT R13, R3.reuse, 0xf, R6, 0xf8, !PT ;  /* 0x0000000f030d7812 */ /* 0x040fe400078ef806 */
[C---:B------:R-:W-:Y:S01]  /*10b0*/  LOP3.LUT R17, R3.reuse, 0xf, R0, 0xf8, !PT ;  /* 0x0000000f03117812 */ /* 0x040fe200078ef800 */
[----:B------:R-:W-:Y:S01]  /*10c0*/  IMAD.IADD R0, R54, 0x1, -R33 ;  /* 0x0000000136007824 */ /* 0x000fe200078e0a21 */
        /* <DEDUP_REMOVED lines=11> */
[----:B------:R-:W-:Y:S02]  /*1180*/  IADD3 R2, PT, PT, R2, -R35, RZ ;  /* 0x8000002302027210 */ /* 0x000fe40007ffe0ff */
[----:B-1----:R-:W-:-:S07]  /*1190*/  MOV R36, 0x11b0 ;  /* 0x000011b000247802 */ /* 0x002fce0000000f00 */
[----:B------:R-:W-:Y:S05]  /*11a0*/  CALL.REL.NOINC `($__internal_542_$__cuda_sm20_div_s16) ;  /* 0x00000030003c7944 */ /* 0x000fea0003c00000 */
        /* <DEDUP_REMOVED lines=9> */
.L_x_27555:
[----:B0-2-4-:R-:W2:Y:S01]  /*1240*/  LDL R35, [R1] ;  /* 0x0000000001237983 */ /* 0x015ea20000100800 */
[----:B------:R-:W-:Y:S01]  /*1250*/  P2R R32, PR, RZ, 0x1 ;  /* 0x00000001ff207803 */ /* 0x000fe20000000000 */
[----:B------:R-:W-:Y:S01]  /*1260*/  BSSY.RECONVERGENT B0, `(.L_x_27500) ;  /* 0x0000026000007945 */ /* 0x000fe20003800200 */
[----:B------:R-:W0:Y:S03]  /*1270*/  S2R R65, SR_TID.X ;  /* 0x0000000000417919 */ /* 0x000e260000002100 */
[----:B-1----:R1:W-:Y:S01]  /*1280*/  STL [R1+0x8], R32 ;  /* 0x0000082001007387 */ /* 0x0023e20000100800 */
[----:B0-----:R-:W-:Y:S02]  /*1290*/  LOP3.LUT R33, R65, 0xf, RZ, 0xc0, !PT ;  /* 0x0000000f41217812 */ /* 0x001fe400078ec0ff */
[----:B------:R-:W-:-:S03]  /*12a0*/  SHF.R.U32.HI R65, RZ, 0x4, R65 ;  /* 0x00000004ff417819 */ /* 0x000fc60000011641 */
[----:B------:R-:W-:Y:S01]  /*12b0*/  IMAD.IADD R64, R33, 0x1, R62 ;  /* 0x0000000121407824 */ /* 0x000fe200078e023e */
[----:B--2---:R-:W-:-:S13]  /*12c0*/  ISETP.NE.AND P1, PT, R35, 0x2, PT ;  /* 0x000000022300780c */ /* 0x004fda0003f25270 */
[----:B-1-3--:R-:W-:Y:S05]  /*12d0*/  @!P1 BRA `(.L_x_27501) ;  /* 0x0000000000789947 */ /* 0x00afea0003800000 */
[----:B------:R-:W0:Y:S01]  /*12e0*/  S2R R68, SR_CTAID.Z ;  /* 0x0000000000447919 */ /* 0x000e220000002700 */
[----:B------:R-:W1:Y:S08]  /*12f0*/  LDC R34, c[0x0][0x3a8] ;  /* 0x0000ea00ff227b82 */ /* 0x000e700000000800 */
[----:B------:R-:W2:Y:S01]  /*1300*/  LDC.64 R66, c[0x0][0x398] ;  /* 0x0000e600ff427b82 */ /* 0x000ea20000000a00 */
[----:B0-----:R-:W-:-:S05]  /*1310*/  LEA R33, R68, R65, 0x5 ;  /* 0x0000004144217211 */ /* 0x001fca00078e28ff */
        /* <DEDUP_REMOVED lines=9> */
[----:B------:R-:W-:Y:S01]  /*13b0*/  ISETP.NE.AND P0, PT, R35, RZ, PT ;  /* 0x000000ff2300720c */ /* 0x000fe20003f05270 */
[----:B------:R-:W-:Y:S01]  /*13c0*/  IMAD R35, R68, 0x20, R65 ;  /* 0x0000002044237824 */ /* 0x000fe200078e0241 */
[----:B------:R-:W-:-:S03]  /*13d0*/  LEA.HI R61, R36, R65, RZ, 0x1c ;  /* 0x00000041243d7211 */ /* 0x000fc600078fe0ff */
[----:B------:R-:W-:-:S08]  /*13e0*/  IMAD R35, R35, R34, R64 ;  /* 0x0000002223237224 */ /* 0x000fd000078e0240 */
[----:B------:R-:W-:-:S04]  /*13f0*/  @P0 IMAD R33, R68, 0x20, R61 ;  /* 0x0000002044210824 */ /* 0x000fc800078e023d */
[----:B------:R-:W-:Y:S02]  /*1400*/  @P0 IMAD R33, R33, R34, R64 ;  /* 0x0000002221210224 */ /* 0x000fe400078e0240 */
[----:B------:R-:W-:-:S04]  /*1410*/  IMAD.WIDE R34, R35, 0x4, R66 ;  /* 0x0000000423227825 */ /* 0x000fc800078e0242 */
[----:B0-----:R-:W-:Y:S02]  /*1420*/  @P0 IMAD.WIDE R32, R33, 0x4, R66 ;  /* 0x0000000421200825 */ /* 0x001fe400078e0242 */
[----:B------:R-:W2:Y:S04]  /*1430*/  LDG.E R34, desc[UR10][R34.64] ;  /* 0x0000000a22227981 */ /* 0x000ea8000c1e1900 */
[----:B------:R-:W3:Y:S01]  /*1440*/  @P0 LDG.E R32, desc[UR10][R32.64] ;  /* 0x0000000a20200981 */ /* 0x000ee2000c1e1900 */
[----:B------:R-:W-:Y:S01]  /*1450*/  MOV R66, UR13 ;  /* 0x0000000d00427c02 */ /* 0x000fe20008000f00 */
[----:B------:R-:W-:Y:S01]  /*1460*/  IMAD.MOV.U32 R65, RZ, RZ, R61 ;  /* 0x000000ffff417224 */ /* 0x000fe200078e003d */
[----:B------:R-:W-:-:S03]  /*1470*/  @P0 LEA.HI R65, R36, R61, RZ, 0x1c ;  /* 0x0000003d24410211 */ /* 0x000fc600078fe0ff */
[----:B------:R-:W-:-:S04]  /*1480*/  IMAD R37, R66, 0x4, R37 ;  /* 0x0000000442257824 */ /* 0x000fc800078e0225 */
[----:B------:R-:W-:Y:S01]  /*1490*/  @P0 IMAD R67, R66, 0x4, R37 ;  /* 0x0000000442430824 */ /* 0x000fe200078e0225 */
[----:B--2---:R1:W-:Y:S04]  /*14a0*/  STS [R37], R34 ;  /* 0x0000002225007388 */ /* 0x0043e80000000800 */
[----:B---3--:R1:W-:Y:S02]  /*14b0*/  @P0 STS [R67], R32 ;  /* 0x0000002043000388 */ /* 0x0083e40000000800 */
.L_x_27501:
[----:B------:R-:W-:Y:S05]  /*14c0*/  BSYNC.RECONVERGENT B0 ;  /* 0x0000000000007941 */ /* 0x000fea0003800200 */
.L_x_27500:
[----:B012---:R-:W0:Y:S01]  /*14d0*/  S2R R32, SR_CTAID.Z ;  /* 0x0000000000207919 */ /* 0x007e220000002700 */
[----:B------:R-:W1:Y:S08]  /*14e0*/  LDC R61, c[0x0][0x360] ;  /* 0x0000d800ff3d7b82 */ /* 0x000e700000000800 */
[----:B------:R-:W2:Y:S01]  /*14f0*/  LDC.64 R36, c[0x0][0x398] ;  /* 0x0000e600ff247b82 */ /* 0x000ea20000000a00 */
[----:B0-----:R-:W-:-:S04]  /*1500*/  LEA R32, R32, R65, 0x5 ;  /* 0x0000004120207211 */ /* 0x001fc800078e28ff */
[----:B-1----:R-:W-:Y:S01]  /*1510*/  LEA.HI R35, R61, R32, RZ, 0x1c ;  /* 0x000000203d237211 */ /* 0x002fe200078fe0ff */
[----:B------:R-:W-:-:S03]  /*1520*/  IMAD R33, R32, UR14, R64 ;  /* 0x0000000e20217c24 */ /* 0x000fc6000f8e0240 */
[----:B------:R-:W-:Y:S01]  /*1530*/  LEA.HI R34, R61, R35, RZ, 0x1c ;  /* 0x000000233d227211 */ /* 0x000fe200078fe0ff */
[----:B--2---:R-:W-:-:S03]  /*1540*/  IMAD.WIDE R32, R33, 0x4, R36 ;  /* 0x0000000421207825 */ /* 0x004fc600078e0224 */
[----:B------:R-:W-:Y:S02]  /*1550*/  LEA.HI R67, R61, R34, RZ, 0x1c ;  /* 0x000000223d437211 */ /* 0x000fe400078fe0ff */
[----:B------:R0:W2:Y:S01]  /*1560*/  LDG.E R66, desc[UR10][R32.64] ;  /* 0x0000000a20427981 */ /* 0x0000a2000c1e1900 */
[--C-:B------:R-:W-:Y:S02]  /*1570*/  IMAD R34, R34, UR14, R64.reuse ;  /* 0x0000000e22227c24 */ /* 0x100fe4000f8e0240 */
[--C-:B------:R-:W-:Y:S02]  /*1580*/  IMAD R67, R67, UR14, R64.reuse ;  /* 0x0000000e43437c24 */ /* 0x100fe4000f8e0240 */
[----:B0-----:R-:W-:Y:S02]  /*1590*/  IMAD R32, R35, UR14, R64 ;  /* 0x0000000e23207c24 */ /* 0x001fe4000f8e0240 */
[----:B------:R-:W-:-:S04]  /*15a0*/  IMAD.WIDE R34, R34, 0x4, R36 ;  /* 0x0000000422227825 */ /* 0x000fc800078e0224 */
[--C-:B------:R-:W-:Y:S02]  /*15b0*/  IMAD.WIDE R32, R32, 0x4, R36.reuse ;  /* 0x0000000420207825 */ /* 0x100fe400078e0224 */
[----:B------:R-:W3:Y:S02]  /*15c0*/  LDG.E R34, desc[UR10][R34.64] ;  /* 0x0000000a22227981 */ /* 0x000ee4000c1e1900 */
[----:B------:R-:W-:Y:S02]  /*15d0*/  IMAD.WIDE R36, R67, 0x4, R36 ;  /* 0x0000000443247825 */ /* 0x000fe400078e0224 */
[----:B------:R0:W4:Y:S04]  /*15e0*/  LDG.E R32, desc[UR10][R32.64] ;  /* 0x0000000a20207981 */ /* 0x000128000c1e1900 */
[----:B------:R1:W5:Y:S01]  /*15f0*/  LDG.E R36, desc[UR10][R36.64] ;  /* 0x0000000a24247981 */ /* 0x000362000c1e1900 */
[----:B------:R-:W-:-:S02]  /*1600*/  IMAD.U32 R68, RZ, RZ, UR13 ;  /* 0x0000000dff447e24 */ /* 0x000fc4000f8e00ff */
[----:B0-----:R-:W-:Y:S01]  /*1610*/  IMAD R33, R65, 0x4, R39 ;  /* 0x0000000441217824 */ /* 0x001fe200078e0227 */
[----:B-1----:R-:W-:-:S03]  /*1620*/  MOV R37, UR13 ;  /* 0x0000000d00257c02 */ /* 0x002fc60008000f00 */
[----:B------:R-:W-:Y:S02]  /*1630*/  IMAD R35, R68, 0x4, R33 ;  /* 0x0000000444237824 */ /* 0x000fe400078e0221 */
[----:B------:R-:W-:Y:S02]  /*1640*/  IMAD.U32 R67, RZ, RZ, UR13 ;  /* 0x0000000dff437e24 */ /* 0x000fe4000f8e00ff */
[----:B------:R-:W-:-:S04]  /*1650*/  IMAD R68, R37, 0x4, R35 ;  /* 0x0000000425447824 */ /* 0x000fc800078e0223 */
[----:B------:R-:W-:Y:S01]  /*1660*/  IMAD R67, R67, 0x4, R68 ;  /* 0x0000000443437824 */ /* 0x000fe200078e0244 */
[----:B------:R-:W-:-:S04]  /*1670*/  LEA R65, R37, R65, 0x2 ;  /* 0x0000004125417211 */ /* 0x000fc800078e10ff */
[----:B------:R-:W-:Y:S01]  /*1680*/  ISETP.GE.U32.AND P0, PT, R65, 0x20, PT ;  /* 0x000000204100780c */ /* 0x000fe20003f06070 */
[----:B--2---:R2:W-:Y:S04]  /*1690*/  STS [R33], R66 ;  /* 0x0000004221007388 */ /* 0x0045e80000000800 */
[----:B----4-:R2:W-:Y:S04]  /*16a0*/  STS [R35], R32 ;  /* 0x0000002023007388 */ /* 0x0105e80000000800 */
[----:B---3--:R2:W-:Y:S04]  /*16b0*/  STS [R68], R34 ;  /* 0x0000002244007388 */ /* 0x0085e80000000800 */
        /* <DEDUP_REMOVED lines=9> */
.L_x_27554:
        /* <DEDUP_REMOVED lines=17> */
.L_x_27503:
        /* <DEDUP_REMOVED lines=8> */
.L_x_27504:
        /* <DEDUP_REMOVED lines=8> */
.L_x_27505:
        /* <DEDUP_REMOVED lines=8> */
.L_x_27506:
        /* <DEDUP_REMOVED lines=9> */
.L_x_27507:
        /* <DEDUP_REMOVED lines=9> */
.L_x_27508:
        /* <DEDUP_REMOVED lines=9> */
.L_x_27509:
        /* <DEDUP_REMOVED lines=9> */
.L_x_27510:
        /* <DEDUP_REMOVED lines=9> */
.L_x_27511:
        /* <DEDUP_REMOVED lines=9> */
.L_x_27512:
        /* <DEDUP_REMOVED lines=9> */
.L_x_27513:
        /* <DEDUP_REMOVED lines=9> */
.L_x_27514:
        /* <DEDUP_REMOVED lines=9> */
.L_x_27515:
        /* <DEDUP_REMOVED lines=9> */
.L_x_27516:
        /* <DEDUP_REMOVED lines=9> */
.L_x_27517:
        /* <DEDUP_REMOVED lines=9> */
.L_x_27518:
[----:B------:R-:W-:Y:S05]  /*20a0*/  @P4 BRA `(.L_x_27519) ;  /* 0x0000000800e84947 */ /* 0x000fea0003800000 */
[----:B------:R-:W5:Y:S01]  /*20b0*/  S2R R36, SR_CgaCtaId ;  /* 0x0000000000247919 */ /* 0x000f620000008800 */
[----:B0-2-4-:R-:W-:Y:S02]  /*20c0*/  MOV R35, 0x400 ;  /* 0x0000040000237802 */ /* 0x015fe40000000f00 */
[----:B------:R-:W-:Y:S01]  /*20d0*/  ISETP.GT.U32.AND P4, PT, R34, 0x40, PT ;  /* 0x000000402200780c */ /* 0x000fe20003f84070 */
[----:B------:R-:W-:Y:S01]  /*20e0*/  IMAD.MOV.U32 R34, RZ, RZ, R44 ;  /* 0x000000ffff227224 */ /* 0x000fe200078e002c */
[----:B-----5:R-:W-:-:S11]  /*20f0*/  LEA R35, R36, R35, 0x18 ;  /* 0x0000002324237211 */ /* 0x020fd600078ec0ff */
.L_x_27553:
        /* <DEDUP_REMOVED lines=11> */
.L_x_27561:
[----:B-12---:R-:W-:-:S07]  /*21b0*/  IMAD R37, R60, R37, RZ ;  /* 0x000000253c257224 */ /* 0x006fce00078e02ff */
.L_x_27521:
[----:B------:R-:W-:-:S13]  /*21c0*/  ISETP.GE.AND P2, PT, R36, 0x2, PT ;  /* 0x000000022400780c */ /* 0x000fda0003f46270 */
[----:B------:R-:W-:Y:S05]  /*21d0*/  @!P2 BRA `(.L_x_27523) ;  /* 0x000000000010a947 */ /* 0x000fea0003800000 */
[----:B------:R-:W-:-:S03]  /*21e0*/  UMOV UR7, 0xffffffff ;  /* 0xffffffff00077882 */ /* 0x000fc60000000000 */
[----:B------:R-:W-:Y:S05]  /*21f0*/  BRA.DIV UR7, `(.L_x_27524) ;  /* 0x0000001a07087947 */ /* 0x000fea000b800000 */
[----:B------:R2:W4:Y:S02]  /*2200*/  SHFL.IDX PT, R64, R67, R38, 0x1f ;  /* 0x00001f2643407589 */ /* 0x00052400000e0000 */
.L_x_27564:
[----:B---34-:R-:W-:-:S07]  /*2210*/  IMAD R37, R59, R64, R37 ;  /* 0x000000403b257224 */ /* 0x018fce00078e0225 */
.L_x_27523:
[----:B------:R-:W-:-:S13]  /*2220*/  ISETP.GE.AND P1, PT, R36, 0x3, PT ;  /* 0x000000032400780c */ /* 0x000fda0003f26270 */
[----:B------:R-:W-:Y:S05]  /*2230*/  @!P1 BRA `(.L_x_27525) ;  /* 0x0000000000109947 */ /* 0x000fea0003800000 */
[----:B------:R-:W-:-:S03]  /*2240*/  UMOV UR7, 0xffffffff ;  /* 0xffffffff00077882 */ /* 0x000fc60000000000 */
[----:B------:R-:W-:Y:S05]  /*2250*/  BRA.DIV UR7, `(.L_x_27526) ;  /* 0x0000001a07147947 */ /* 0x000fea000b800000 */
[----:B------:R4:W0:Y:S02]  /*2260*/  SHFL.IDX PT, R64, R67, R31, 0x1f ;  /* 0x00001f1f43407589 */ /* 0x00082400000e0000 */
.L_x_27567:
[----:B0-----:R-:W-:-:S07]  /*2270*/  IMAD R37, R58, R64, R37 ;  /* 0x000000403a257224 */ /* 0x001fce00078e0225 */
.L_x_27525:
[----:B------:R-:W-:-:S13]  /*2280*/  ISETP.GE.AND P0, PT, R36, 0x4, PT ;  /* 0x000000042400780c */ /* 0x000fda0003f06270 */
[----:B------:R-:W-:Y:S05]  /*2290*/  @!P0 BRA `(.L_x_27527) ;  /* 0x0000000000108947 */ /* 0x000fea0003800000 */
[----:B------:R-:W-:-:S03]  /*22a0*/  UMOV UR7, 0xffffffff ;  /* 0xffffffff00077882 */ /* 0x000fc60000000000 */
[----:B------:R-:W-:Y:S05]  /*22b0*/  BRA.DIV UR7, `(.L_x_27528) ;  /* 0x0000001a07207947 */ /* 0x000fea000b800000 */
[----:B------:R0:W0:Y:S02]  /*22c0*/  SHFL.IDX PT, R64, R67, R30, 0x1f ;  /* 0x00001f1e43407589 */ /* 0x00002400000e0000 */
.L_x_27570:
[----:B0-----:R-:W-:-:S07]  /*22d0*/  IMAD R37, R57, R64, R37 ;  /* 0x0000004039257224 */ /* 0x001fce00078e0225 */
.L_x_27527:
[----:B------:R-:W-:-:S13]  /*22e0*/  ISETP.GE.AND P6, PT, R36, 0x5, PT ;  /* 0x000000052400780c */ /* 0x000fda0003fc6270 */
[----:B------:R-:W-:Y:S05]  /*22f0*/  @!P6 BRA `(.L_x_27529) ;  /* 0x000000000010e947 */ /* 0x000fea0003800000 */
[----:B------:R-:W-:-:S03]  /*2300*/  UMOV UR7, 0xffffffff ;  /* 0xffffffff00077882 */ /* 0x000fc60000000000 */
[----:B------:R-:W-:Y:S05]  /*2310*/  BRA.DIV UR7, `(.L_x_27530) ;  /* 0x0000001a072c7947 */ /* 0x000fea000b800000 */
[----:B------:R0:W0:Y:S02]  /*2320*/  SHFL.IDX PT, R64, R67, R29, 0x1f ;  /* 0x00001f1d43407589 */ /* 0x00002400000e0000 */
.L_x_27573:
[----:B0-----:R-:W-:-:S07]  /*2330*/  IMAD R37, R56, R64, R37 ;  /* 0x0000004038257224 */ /* 0x001fce00078e0225 */
.L_x_27529:
[----:B------:R-:W-:-:S13]  /*2340*/  ISETP.GE.AND P6, PT, R36, 0x6, PT ;  /* 0x000000062400780c */ /* 0x000fda0003fc6270 */
[----:B------:R-:W-:Y:S05]  /*2350*/  @!P6 BRA `(.L_x_27531) ;  /* 0x000000000010e947 */ /* 0x000fea0003800000 */
[----:B------:R-:W-:-:S03]  /*2360*/  UMOV UR7, 0xffffffff ;  /* 0xffffffff00077882 */ /* 0x000fc60000000000 */
[----:B------:R-:W-:Y:S05]  /*2370*/  BRA.DIV UR7, `(.L_x_27532) ;  /* 0x0000001a07387947 */ /* 0x000fea000b800000 */
[----:B------:R0:W0:Y:S02]  /*2380*/  SHFL.IDX PT, R64, R67, R28, 0x1f ;  /* 0x00001f1c43407589 */ /* 0x00002400000e0000 */
.L_x_27576:
[----:B0-----:R-:W-:-:S07]  /*2390*/  IMAD R37, R55, R64, R37 ;  /* 0x0000004037257224 */ /* 0x001fce00078e0225 */
.L_x_27531:
[----:B------:R-:W-:-:S13]  /*23a0*/  ISETP.GE.AND P6, PT, R36, 0x7, PT ;  /* 0x000000072400780c */ /* 0x000fda0003fc6270 */
[----:B------:R-:W-:Y:S05]  /*23b0*/  @!P6 BRA `(.L_x_27533) ;  /* 0x000000000010e947 */ /* 0x000fea0003800000 */
[----:B------:R-:W-:-:S03]  /*23c0*/  UMOV UR7, 0xffffffff ;  /* 0xffffffff00077882 */ /* 0x000fc60000000000 */
[----:B------:R-:W-:Y:S05]  /*23d0*/  BRA.DIV UR7, `(.L_x_27534) ;  /* 0x0000001a07447947 */ /* 0x000fea000b800000 */
[----:B------:R0:W0:Y:S02]  /*23e0*/  SHFL.IDX PT, R64, R67, R27, 0x1f ;  /* 0x00001f1b43407589 */ /* 0x00002400000e0000 */
.L_x_27579:
[----:B0-----:R-:W-:-:S07]  /*23f0*/  IMAD R37, R54, R64, R37 ;  /* 0x0000004036257224 */ /* 0x001fce00078e0225 */
.L_x_27533:
[----:B------:R-:W-:-:S13]  /*2400*/  ISETP.GE.AND P6, PT, R36, 0x8, PT ;  /* 0x000000082400780c */ /* 0x000fda0003fc6270 */
[----:B------:R-:W-:Y:S05]  /*2410*/  @!P6 BRA `(.L_x_27535) ;  /* 0x000000000010e947 */ /* 0x000fea0003800000 */
[----:B------:R-:W-:-:S03]  /*2420*/  UMOV UR7, 0xffffffff ;  /* 0xffffffff00077882 */ /* 0x000fc60000000000 */
[----:B------:R-:W-:Y:S05]  /*2430*/  BRA.DIV UR7, `(.L_x_27536) ;  /* 0x0000001a07507947 */ /* 0x000fea000b800000 */
[----:B------:R0:W0:Y:S02]  /*2440*/  SHFL.IDX PT, R64, R67, R26, 0x1f ;  /* 0x00001f1a43407589 */ /* 0x00002400000e0000 */
.L_x_27582:
[----:B0-----:R-:W-:-:S07]  /*2450*/  IMAD R37, R53, R64, R37 ;  /* 0x0000004035257224 */ /* 0x001fce00078e0225 */
.L_x_27535:
[----:B------:R-:W-:-:S13]  /*2460*/  ISETP.GE.AND P6, PT, R36, 0x9, PT ;  /* 0x000000092400780c */ /* 0x000fda0003fc6270 */
[----:B------:R-:W-:Y:S05]  /*2470*/  @!P6 BRA `(.L_x_27537) ;  /* 0x000000000010e947 */ /* 0x000fea0003800000 */
[----:B------:R-:W-:-:S03]  /*2480*/  UMOV UR7, 0xffffffff ;  /* 0xffffffff00077882 */ /* 0x000fc60000000000 */
[----:B------:R-:W-:Y:S05]  /*2490*/  BRA.DIV UR7, `(.L_x_27538) ;  /* 0x0000001a075c7947 */ /* 0x000fea000b800000 */
[----:B------:R0:W0:Y:S02]  /*24a0*/  SHFL.IDX PT, R64, R67, R25, 0x1f ;  /* 0x00001f1943407589 */ /* 0x00002400000e0000 */
.L_x_27585:
[----:B0-----:R-:W-:-:S07]  /*24b0*/  IMAD R37, R52, R64, R37 ;  /* 0x0000004034257224 */ /* 0x001fce00078e0225 */
.L_x_27537:
[----:B------:R-:W-:-:S13]  /*24c0*/  ISETP.GE.AND P6, PT, R36, 0xa, PT ;  /* 0x0000000a2400780c */ /* 0x000fda0003fc6270 */
[----:B------:R-:W-:Y:S05]  /*24d0*/  @!P6 BRA `(.L_x_27539) ;  /* 0x000000000010e947 */ /* 0x000fea0003800000 */
[----:B------:R-:W-:-:S03]  /*24e0*/  UMOV UR7, 0xffffffff ;  /* 0xffffffff00077882 */ /* 0x000fc60000000000 */
[----:B------:R-:W-:Y:S05]  /*24f0*/  BRA.DIV UR7, `(.L_x_27540) ;  /* 0x0000001a07687947 */ /* 0x000fea000b800000 */
[----:B------:R0:W0:Y:S02]  /*2500*/  SHFL.IDX PT, R64, R67, R24, 0x1f ;  /* 0x00001f1843407589 */ /* 0x00002400000e0000 */
.L_x_27588:
[----:B0-----:R-:W-:-:S07]  /*2510*/  IMAD R37, R51, R64, R37 ;  /* 0x0000004033257224 */ /* 0x001fce00078e0225 */
.L_x_27539:
[----:B------:R-:W-:-:S13]  /*2520*/  ISETP.GE.AND P6, PT, R36, 0xb, PT ;  /* 0x0000000b2400780c */ /* 0x000fda0003fc6270 */
[----:B------:R-:W-:Y:S05]  /*2530*/  @!P6 BRA `(.L_x_27541) ;  /* 0x000000000010e947 */ /* 0x000fea0003800000 */
[----:B------:R-:W-:-:S03]  /*2540*/  UMOV UR7, 0xffffffff ;  /* 0xffffffff00077882 */ /* 0x000fc60000000000 */
[----:B------:R-:W-:Y:S05]  /*2550*/  BRA.DIV UR7, `(.L_x_27542) ;  /* 0x0000001a07747947 */ /* 0x000fea000b800000 */
[----:B------:R0:W0:Y:S02]  /*2560*/  SHFL.IDX PT, R64, R67, R23, 0x1f ;  /* 0x00001f1743407589 */ /* 0x00002400000e0000 */
.L_x_27591:
[----:B0-----:R-:W-:-:S07]  /*2570*/  IMAD R37, R50, R64, R37 ;  /* 0x0000004032257224 */ /* 0x001fce00078e0225 */
.L_x_27541:
[----:B------:R-:W-:-:S13]  /*2580*/  ISETP.GE.AND P6, PT, R36, 0xc, PT ;  /* 0x0000000c2400780c */ /* 0x000fda0003fc6270 */
[----:B------:R-:W-:Y:S05]  /*2590*/  @!P6 BRA `(.L_x_27543) ;  /* 0x000000000010e947 */ /* 0x000fea0003800000 */
[----:B------:R-:W-:-:S03]  /*25a0*/  UMOV UR7, 0xffffffff ;  /* 0xffffffff00077882 */ /* 0x000fc60000000000 */
[----:B------:R-:W-:Y:S05]  /*25b0*/  BRA.DIV UR7, `(.L_x_27544) ;  /* 0x0000001a07807947 */ /* 0x000fea000b800000 */
[----:B------:R0:W0:Y:S02]  /*25c0*/  SHFL.IDX PT, R64, R67, R22, 0x1f ;  /* 0x00001f1643407589 */ /* 0x00002400000e0000 */
.L_x_27594:
[----:B0-----:R-:W-:-:S07]  /*25d0*/  IMAD R37, R49, R64, R37 ;  /* 0x0000004031257224 */ /* 0x001fce00078e0225 */
.L_x_27543:
[----:B------:R-:W-:-:S13]  /*25e0*/  ISETP.GE.AND P6, PT, R36, 0xd, PT ;  /* 0x0000000d2400780c */ /* 0x000fda0003fc6270 */
[----:B------:R-:W-:Y:S05]  /*25f0*/  @!P6 BRA `(.L_x_27545) ;  /* 0x000000000010e947 */ /* 0x000fea0003800000 */
[----:B------:R-:W-:-:S03]  /*2600*/  UMOV UR7, 0xffffffff ;  /* 0xffffffff00077882 */ /* 0x000fc60000000000 */
[----:B------:R-:W-:Y:S05]  /*2610*/  BRA.DIV UR7, `(.L_x_27546) ;  /* 0x0000001a078c7947 */ /* 0x000fea000b800000 */
[----:B------:R0:W0:Y:S02]  /*2620*/  SHFL.IDX PT, R64, R67, R21, 0x1f ;  /* 0x00001f1543407589 */ /* 0x00002400000e0000 */
.L_x_27597:
[----:B0-----:R-:W-:-:S07]  /*2630*/  IMAD R37, R48, R64, R37 ;  /* 0x0000004030257224 */ /* 0x001fce00078e0225 */
.L_x_27545:
[----:B------:R-:W-:-:S13]  /*2640*/  ISETP.GE.AND P6, PT, R36, 0xe, PT ;  /* 0x0000000e2400780c */ /* 0x000fda0003fc6270 */
[----:B------:R-:W-:Y:S05]  /*2650*/  @!P6 BRA `(.L_x_27547) ;  /* 0x000000000010e947 */ /* 0x000fea0003800000 */
[----:B------:R-:W-:-:S03]  /*2660*/  UMOV UR7, 0xffffffff ;  /* 0xffffffff00077882 */ /* 0x000fc60000000000 */
[----:B------:R-:W-:Y:S05]  /*2670*/  BRA.DIV UR7, `(.L_x_27548) ;  /* 0x0000001a07987947 */ /* 0x000fea000b800000 */
[----:B------:R0:W0:Y:S02]  /*2680*/  SHFL.IDX PT, R64, R67, R20, 0x1f ;  /* 0x00001f1443407589 */ /* 0x00002400000e0000 */
.L_x_27600:
[----:B0-----:R-:W-:-:S07]  /*2690*/  IMAD R37, R47, R64, R37 ;  /* 0x000000402f257224 */ /* 0x001fce00078e0225 */
.L_x_27547:
[----:B------:R-:W-:-:S13]  /*26a0*/  ISETP.GE.AND P6, PT, R36, 0xf, PT ;  /* 0x0000000f2400780c */ /* 0x000fda0003fc6270 */
[----:B------:R-:W-:Y:S05]  /*26b0*/  @!P6 BRA `(.L_x_27549) ;  /* 0x000000000010e947 */ /* 0x000fea0003800000 */
[----:B------:R-:W-:-:S03]  /*26c0*/  UMOV UR7, 0xffffffff ;  /* 0xffffffff00077882 */ /* 0x000fc60000000000 */
[----:B------:R-:W-:Y:S05]  /*26d0*/  BRA.DIV UR7, `(.L_x_27550) ;  /* 0x0000001a07a47947 */ /* 0x000fea000b800000 */
[----:B------:R0:W0:Y:S02]  /*26e0*/  SHFL.IDX PT, R64, R67, R19, 0x1f ;  /* 0x00001f1343407589 */ /* 0x00002400000e0000 */
.L_x_27603:
[----:B0-----:R-:W-:-:S07]  /*26f0*/  IMAD R37, R46, R64, R37 ;  /* 0x000000402e257224 */ /* 0x001fce00078e0225 */
.L_x_27549:
[----:B------:R-:W-:-:S13]  /*2700*/  ISETP.GE.AND P6, PT, R36, 0x10, PT ;  /* 0x000000102400780c */ /* 0x000fda0003fc6270 */
[----:B------:R-:W-:Y:S05]  /*2710*/  @!P6 BRA `(.L_x_27551) ;  /* 0x00000004000ce947 */ /* 0x000fea0003800000 */
[----:B------:R-:W-:-:S03]  /*2720*/  UMOV UR7, 0xffffffff ;  /* 0xffffffff00077882 */ /* 0x000fc60000000000 */
[----:B------:R-:W-:Y:S05]  /*2730*/  BRA.DIV UR7, `(.L_x_27552) ;  /* 0x0000001a07b07947 */ /* 0x000fea000b800000 */
[----:B------:R0:W0:Y:S02]  /*2740*/  SHFL.IDX PT, R36, R67, R0, 0x1f ;  /* 0x00001f0043247589 */ /* 0x00002400000e0000 */
.L_x_27606:
[----:B0-----:R-:W-:Y:S01]  /*2750*/  IMAD R37, R45, R36, R37 ;  /* 0x000000242d257224 */ /* 0x001fe200078e0225 */
[----:B------:R-:W-:Y:S06]  /*2760*/  BRA `(.L_x_27551) ;  /* 0x0000000000f87947 */ /* 0x000fec0003800000 */
.L_x_27520:
        /* <DEDUP_REMOVED lines=62> */
.L_x_27551:
[----:B------:R-:W-:Y:S01]  /*2b50*/  ISETP.NE.AND P6, PT, R43, RZ, PT ;  /* 0x000000ff2b00720c */ /* 0x000fe20003fc5270 */
[----:B------:R-:W-:Y:S01]  /*2b60*/  IMAD.IADD R64, R34, 0x1, R62 ;  /* 0x0000000122407824 */ /* 0x000fe200078e023e */
[----:B------:R-:W-:Y:S05]  /*2b70*/  WARPSYNC.ALL ;  /* 0x0000000000007948 */ /* 0x000fea0003800000 */
[----:B------:R-:W-:Y:S01]  /*2b80*/  IMAD R64, R64, UR9, R33 ;  /* 0x0000000940407c24 */ /* 0x000fe2000f8e0221 */
[----:B------:R-:W-:-:S05]  /*2b90*/  IADD3 R34, PT, PT, R34, UR6, RZ ;  /* 0x0000000622227c10 */ /* 0x000fca000fffe0ff */
        /* <DEDUP_REMOVED lines=11> */
.L_x_27519:
[----:B------:R-:W-:Y:S05]  /*2c50*/  @!P5 BRA `(.L_x_27554) ;  /* 0xffffffe800bcd947 */ /* 0x000fea000383ffff */
[----:B------:R-:W-:Y:S05]  /*2c60*/  BSYNC.RECONVERGENT B0 ;  /* 0x0000000000007941 */ /* 0x000fea0003800200 */
.L_x_27502:
[----:B------:R-:W5:Y:S01]  /*2c70*/  LDL.LU R32, [R1+0x8] ;  /* 0x0000080001207983 */ /* 0x000f620000300800 */
[----:B------:R-:W-:Y:S01]  /*2c80*/  PLOP3.LUT P0, PT, PT, PT, PT, 0x8, 0x80 ;  /* 0x000000000080781c */ /* 0x000fe20003f0e170 */
[----:B------:R-:W-:Y:S01]  /*2c90*/  IMAD.MOV.U32 R62, RZ, RZ, 0x10 ;  /* 0x00000010ff3e7424 */ /* 0x000fe200078e00ff */
[----:B-----5:R-:W-:-:S13]  /*2ca0*/  ISETP.NE.AND P1, PT, R32, RZ, PT ;  /* 0x000000ff2000720c */ /* 0x020fda0003f25270 */
[----:B------:R-:W-:Y:S05]  /*2cb0*/  @P1 BRA `(.L_x_27555) ;  /* 0xffffffe400601947 */ /* 0x000fea000383ffff */
[----:B------:R-:W5:Y:S01]  /*2cc0*/  LDL R32, [R1+0x4] ;  /* 0x0000040001207983 */ /* 0x000f620000100800 */
[----:B------:R-:W-:Y:S05]  /*2cd0*/  WARPSYNC.ALL ;  /* 0x0000000000007948 */ /* 0x000fea0003800000 */
[----:B------:R-:W-:Y:S01]  /*2ce0*/  IMAD.SHL.U32 R61, R61, 0x4, RZ ;  /* 0x000000043d3d7824 */ /* 0x000fe200078e00ff */
[----:B-----5:R-:W-:Y:S01]  /*2cf0*/  ISETP.NE.AND P3, PT, R32, 0x2, PT ;  /* 0x000000022000780c */ /* 0x020fe20003f65270 */
[----:B------:R-:W5:Y:S01]  /*2d00*/  LDC R5, c[0x0][0x3ac] ;  /* 0x0000eb00ff057b82 */ /* 0x000f620000000800 */
[----:B------:R-:W-:Y:S01]  /*2d10*/  IMAD.MOV.U32 R2, RZ, RZ, RZ ;  /* 0x000000ffff027224 */ /* 0x000fe200078e00ff */
[----:B------:R-:W-:Y:S06]  /*2d20*/  BSSY.RECONVERGENT B0, `(.L_x_27556) ;  /* 0x0000052000007945 */ /* 0x000fec0003800200 */
[----:B------:R-:W0:Y:S01]  /*2d30*/  LDC R8, c[0x0][0x388] ;  /* 0x0000e200ff087b82 */ /* 0x000e220000000800 */
[----:B-----5:R-:W-:-:S04]  /*2d40*/  IABS R6, R5 ;  /* 0x0000000500067213 */ /* 0x020fc80000000000 */
[----:B------:R-:W5:Y:S01]  /*2d50*/  I2F.RP R0, R6 ;  /* 0x0000000600007306 */ /* 0x000f620000209400 */
[----:B0-----:R-:W-:-:S07]  /*2d60*/  IABS R9, R8 ;  /* 0x0000000800097213 */ /* 0x001fce0000000000 */
[----:B-----5:R-:W0:Y:S02]  /*2d70*/  MUFU.RCP R0, R0 ;  /* 0x0000000000007308 */ /* 0x020e240000001000 */
[----:B0-----:R-:W-:Y:S01]  /*2d80*/  VIADD R4, R0, 0xffffffe ;  /* 0x0ffffffe00047836 */ /* 0x001fe20000000000 */
[----:B------:R-:W-:-:S05]  /*2d90*/  IABS R0, UR9 ;  /* 0x0000000900007c13 */ /* 0x000fca0008000000 */
[----:B------:R-:W0:Y:S02]  /*2da0*/  F2I.FTZ.U32.TRUNC.NTZ R3, R4 ;  /* 0x0000000400037305 */ /* 0x000e24000021f000 */
[----:B0-----:R-:W-:-:S05]  /*2db0*/  IADD3 R7, PT, PT, RZ, -R3, RZ ;  /* 0x80000003ff077210 */ /* 0x001fca0007ffe0ff */
[----:B------:R-:W-:-:S04]  /*2dc0*/  IMAD R7, R7, R6, RZ ;  /* 0x0000000607077224 */ /* 0x000fc800078e02ff */
[----:B------:R-:W-:Y:S02]  /*2dd0*/  IMAD.HI.U32 R2, R3, R7, R2 ;  /* 0x0000000703027227 */ /* 0x000fe400078e0002 */
[----:B------:R-:W0:Y:S02]  /*2de0*/  I2F.RP R7, R0 ;  /* 0x0000000000077306 */ /* 0x000e240000209400 */
[----:B------:R-:W-:Y:S02]  /*2df0*/  IMAD.MOV.U32 R3, RZ, RZ, R9 ;  /* 0x000000ffff037224 */ /* 0x000fe400078e0009 */
[----:B------:R-:W5:Y:S02]  /*2e00*/  S2R R9, SR_CTAID.X ;  /* 0x0000000000097919 */ /* 0x000f640000002500 */
[----:B------:R-:W-:-:S04]  /*2e10*/  IMAD.HI.U32 R2, R2, R3, RZ ;  /* 0x0000000302027227 */ /* 0x000fc800078e00ff */
[----:B------:R-:W-:-:S04]  /*2e20*/  IMAD.MOV R4, RZ, RZ, -R2 ;  /* 0x000000ffff047224 */ /* 0x000fc800078e0a02 */
[C---:B------:R-:W-:Y:S01]  /*2e30*/  IMAD R3, R6.reuse, R4, R3 ;  /* 0x0000000406037224 */ /* 0x040fe200078e0203 */
[----:B0-----:R-:W0:Y:S01]  /*2e40*/  MUFU.RCP R7, R7 ;  /* 0x0000000700077308 */ /* 0x001e220000001000 */
[----:B------:R-:W1:Y:S08]  /*2e50*/  LDC R4, c[0x0][0x384] ;  /* 0x0000e100ff047b82 */ /* 0x000e700000000800 */
[----:B------:R-:W-:Y:S01]  /*2e60*/  BAR.SYNC.DEFER_BLOCKING 0x0 ;  /* 0x0000000000007b1d */ /* 0x000fe20000010000 */
[----:B------:R-:W-:-:S13]  /*2e70*/  ISETP.GT.U32.AND P1, PT, R6, R3, PT ;  /* 0x000000030600720c */ /* 0x000fda0003f24070 */
[-C--:B------:R-:W-:Y:S01]  /*2e80*/  @!P1 IADD3 R3, PT, PT, R3, -R6.reuse, RZ ;  /* 0x8000000603039210 */ /* 0x080fe20007ffe0ff */
[----:B0-----:R-:W-:Y:S02]  /*2e90*/  VIADD R22, R7, 0xffffffe ;  /* 0x0ffffffe07167836 */ /* 0x001fe40000000000 */
[----:B------:R-:W-:Y:S01]  /*2ea0*/  @!P1 VIADD R2, R2, 0x1 ;  /* 0x0000000102029836 */ /* 0x000fe20000000000 */
[----:B------:R-:W-:Y:S01]  /*2eb0*/  ISETP.GE.U32.AND P0, PT, R3, R6, PT ;  /* 0x000000060300720c */ /* 0x000fe20003f06070 */
[----:B------:R0:W0:Y:S01]  /*2ec0*/  F2I.FTZ.U32.TRUNC.NTZ R23, R22 ;  /* 0x0000001600177305 */ /* 0x000022000021f000 */
[----:B------:R-:W-:Y:S02]  /*2ed0*/  LOP3.LUT R3, R8, R5, RZ, 0x3c, !PT ;  /* 0x0000000508037212 */ /* 0x000fe400078e3cff */
[----:B------:R-:W-:Y:S02]  /*2ee0*/  ISETP.NE.AND P1, PT, R5, RZ, PT ;  /* 0x000000ff0500720c */ /* 0x000fe40003f25270 */
[----:B------:R-:W-:Y:S01]  /*2ef0*/  ISETP.GE.AND P2, PT, R3, RZ, PT ;  /* 0x000000ff0300720c */ /* 0x000fe20003f46270 */
[----:B-----5:R-:W-:-:S04]  /*2f00*/  IMAD R3, R9, UR9, RZ ;  /* 0x0000000909037c24 */ /* 0x020fc8000f8e02ff */
[----:B-1----:R-:W-:Y:S02]  /*2f10*/  IMAD R3, R4, UR12, R3 ;  /* 0x0000000c04037c24 */ /* 0x002fe4000f8e0203 */
[----:B------:R-:W-:-:S06]  /*2f20*/  @P0 VIADD R2, R2, 0x1 ;  /* 0x0000000102020836 */ /* 0x000fcc0000000000 */
[----:B------:R-:W-:Y:S02]  /*2f30*/  @!P2 IADD3 R2, PT, PT, -R2, RZ, RZ ;  /* 0x000000ff0202a210 */ /* 0x000fe40007ffe1ff */
        /* <DEDUP_REMOVED lines=11> */
[----:B0-----:R-:W-:Y:S01]  /*2ff0*/  LEA R19, R11, R10, 0x18 ;  /* 0x0000000a0b137211 */ /* 0x001fe200078ec0ff */
[----:B-----5:R-:W-:-:S06]  /*3000*/  VIADD R4, R6, 0xffffffe ;  /* 0x0ffffffe06047836 */ /* 0x020fcc0000000000 */
[----:B------:R0:W5:Y:S02]  /*3010*/  F2I.FTZ.U32.TRUNC.NTZ R5, R4 ;  /* 0x0000000400057305 */ /* 0x000164000021f000 */
[----:B0-----:R-:W-:Y:S02]  /*3020*/  HFMA2 R4, -RZ, RZ, 0, 0 ;  /* 0x00000000ff047431 */ /* 0x001fe400000001ff */
[----:B-----5:R-:W-:-:S04]  /*3030*/  IMAD.MOV R12, RZ, RZ, -R5 ;  /* 0x000000ffff0c7224 */ /* 0x020fc800078e0a05 */
[----:B------:R-:W-:Y:S02]  /*3040*/  IMAD R7, R12, R15, RZ ;  /* 0x0000000f0c077224 */ /* 0x000fe400078e02ff */
[----:B------:R-:W-:Y:S02]  /*3050*/  IMAD.MOV.U32 R12, RZ, RZ, RZ ;  /* 0x000000ffff0c7224 */ /* 0x000fe400078e00ff */
[----:B-1----:R-:W-:-:S07]  /*3060*/  IMAD.HI.U32 R14, R5, R7, R4 ;  /* 0x00000007050e7227 */ /* 0x002fce00078e0004 */
.L_x_27558:
[----:B------:R-:W5:Y:S01]  /*3070*/  LDL R13, [R1+0x4] ;  /* 0x00000400010d7983 */ /* 0x000f620000100800 */
[----:B------:R-:W-:Y:S01]  /*3080*/  IABS R4, UR9 ;  /* 0x0000000900047c13 */ /* 0x000fe20008000000 */
[----:B------:R-:W-:Y:S01]  /*3090*/  VIADD R12, R12, 0x1 ;  /* 0x000000010c0c7836 */ /* 0x000fe20000000000 */
[----:B------:R-:W-:-:S03]  /*30a0*/  IABS R5, R42 ;  /* 0x0000002a00057213 */ /* 0x000fc60000000000 */
[----:B------:R-:W-:Y:S02]  /*30b0*/  IMAD.MOV R4, RZ, RZ, -R4 ;  /* 0x000000ffff047224 */ /* 0x000fe400078e0a04 */
        /* <DEDUP_REMOVED lines=11> */
[----:B------:R-:W-:-:S04]  /*3170*/  @P0 VIADD R10, R10, 0x1 ;  /* 0x000000010a0a0836 */ /* 0x000fc80000000000 */
[----:B------:R-:W-:-:S05]  /*3180*/  @!P2 IMAD.MOV R10, RZ, RZ, -R10 ;  /* 0x000000ffff0aa224 */ /* 0x000fca00078e0a0a */
[----:B------:R-:W-:-:S04]  /*3190*/  SEL R10, R17, R10, !P3 ;  /* 0x0000000a110a7207 */ /* 0x000fc80005800000 */
[----:B------:R-:W-:Y:S01]  /*31a0*/  IADD3 R11, PT, PT, -R10, RZ, RZ ;  /* 0x000000ff0a0b7210 */ /* 0x000fe20007ffe1ff */
[----:B------:R-:W-:-:S04]  /*31b0*/  IMAD R10, R2, R10, R3 ;  /* 0x0000000a020a7224 */ /* 0x000fc800078e0203 */
[----:B------:R-:W-:Y:S02]  /*31c0*/  IMAD R11, R11, UR9, R42 ;  /* 0x000000090b0b7c24 */ /* 0x000fe4000f8e022a */
[----:B------:R-:W-:Y:S02]  /*31d0*/  IMAD.IADD R42, R42, 0x1, R61 ;  /* 0x000000012a2a7824 */ /* 0x000fe400078e023d */
[----:B------:R-:W-:-:S04]  /*31e0*/  IMAD.IADD R11, R10, 0x1, R11 ;  /* 0x000000010a0b7824 */ /* 0x000fc800078e020b */
[----:B------:R-:W-:-:S05]  /*31f0*/  IMAD.WIDE R10, R11, 0x4, R8 ;  /* 0x000000040b0a7825 */ /* 0x000fca00078e0208 */
[----:B0-----:R0:W-:Y:S01]  /*3200*/  STG.E.128 desc[UR10][R10.64], R4 ;  /* 0x000000040a007986 */ /* 0x0011e2000c101d0a */
[----:B-----5:R-:W-:-:S04]  /*3210*/  LOP3.LUT R13, R12, R13, RZ, 0x3c, !PT ;  /* 0x0000000d0c0d7212 */ /* 0x020fc800078e3cff */
[----:B------:R-:W-:-:S13]  /*3220*/  ISETP.NE.AND P0, PT, R13, 0x2, PT ;  /* 0x000000020d00780c */ /* 0x000fda0003f05270 */
[----:B0-----:R-:W-:Y:S05]  /*3230*/  @P0 BRA `(.L_x_27558) ;  /* 0xfffffffc008c0947 */ /* 0x001fea000383ffff */
.L_x_27557:
[----:B------:R-:W-:Y:S05]  /*3240*/  BSYNC.RECONVERGENT B0 ;  /* 0x0000000000007941 */ /* 0x000fea0003800200 */
.L_x_27556:
[----:B------:R-:W0:Y:S01]  /*3250*/  S2UR UR5, SR_CgaCtaId ;  /* 0x00000000000579c3 */ /* 0x000e220000008800 */
[----:B------:R-:W-:Y:S01]  /*3260*/  UMOV UR4, 0x400 ;  /* 0x0000040000047882 */ /* 0x000fe20000000000 */
[----:B------:R-:W-:Y:S01]  /*3270*/  IADD3 R5, PT, PT, RZ, -R23, RZ ;  /* 0x80000017ff057210 */ /* 0x000fe20007ffe0ff */
[----:B------:R-:W-:Y:S01]  /*3280*/  UIADD3 UR4, UPT, UPT, UR4, 0x2880, URZ ;  /* 0x0000288004047890 */ /* 0x000fe2000fffe0ff */
[----:B------:R-:W-:Y:S01]  /*3290*/  IMAD.MOV.U32 R22, RZ, RZ, RZ ;  /* 0x000000ffff167224 */ /* 0x000fe200078e00ff */
[----:B------:R-:W-:Y:S02]  /*32a0*/  ISETP.NE.AND P0, PT, RZ, UR9, PT ;  /* 0x00000009ff007c0c */ /* 0x000fe4000bf05270 */
[----:B------:R-:W-:Y:S01]  /*32b0*/  IMAD R5, R5, R0, RZ ;  /* 0x0000000005057224 */ /* 0x000fe200078e02ff */
[----:B------:R-:W1:Y:S01]  /*32c0*/  LDC.64 R20, c[0x0][0x3a0] ;  /* 0x0000e800ff147b82 */ /* 0x000e620000000a00 */
[----:B------:R-:W-:Y:S02]  /*32d0*/  LOP3.LUT R24, RZ, UR9, RZ, 0x33, !PT ;  /* 0x00000009ff187c12 */ /* 0x000fe4000f8e33ff */
[----:B------:R-:W-:Y:S01]  /*32e0*/  IMAD.HI.U32 R22, R23, R5, R22 ;  /* 0x0000000517167227 */ /* 0x000fe200078e0016 */
[----:B0-----:R-:W-:-:S06]  /*32f0*/  ULEA UR4, UR5, UR4, 0x18 ;  /* 0x0000000405047291 */ /* 0x001fcc000f8ec0ff */
[----:B------:R-:W-:-:S07]  /*3300*/  LEA R23, R42, UR4, 0x2 ;  /* 0x000000042a177c11 */ /* 0x000fce000f8e10ff */
.L_x_27559:
[----:B0-----:R-:W-:Y:S01]  /*3310*/  IABS R10, UR9 ;  /* 0x00000009000a7c13 */ /* 0x001fe20008000000 */
[----:B------:R-:W-:Y:S01]  /*3320*/  IMAD.IADD R28, R42, 0x1, R61 ;  /* 0x000000012a1c7824 */ /* 0x000fe200078e023d */
[----:B------:R-:W-:Y:S01]  /*3330*/  IABS R8, UR9 ;  /* 0x0000000900087c13 */ /* 0x000fe20008000000 */
[----:B------:R-:W-:Y:S01]  /*3340*/  IMAD R16, R40, 0x30, R23 ;  /* 0x0000003028107824 */ /* 0x000fe200078e0217 */
[----:B------:R-:W0:Y:S01]  /*3350*/  I2F.RP R6, R10 ;  /* 0x0000000a00067306 */ /* 0x000e220000209400 */
[----:B------:R-:W-:Y:S01]  /*3360*/  IABS R7, R42 ;  /* 0x0000002a00077213 */ /* 0x000fe20000000000 */
[--C-:B------:R-:W-:Y:S01]  /*3370*/  IMAD.IADD R30, R28, 0x1, R61.reuse ;  /* 0x000000011c1e7824 */ /* 0x100fe200078e023d */
[----:B------:R-:W-:Y:S01]  /*3380*/  LOP3.LUT R32, RZ, UR9, RZ, 0x33, !PT ;  /* 0x00000009ff207c12 */ /* 0x000fe2000f8e33ff */
[----:B------:R-:W-:Y:S01]  /*3390*/  IMAD.MOV R9, RZ, RZ, -R8 ;  /* 0x000000ffff097224 */ /* 0x000fe200078e0a08 */
[----:B------:R-:W-:Y:S01]  /*33a0*/  IABS R8, R28 ;  /* 0x0000001c00087213 */ /* 0x000fe20000000000 */
[----:B------:R-:W-:Y:S01]  /*33b0*/  IMAD.IADD R26, R30, 0x1, R61 ;  /* 0x000000011e1a7824 */ /* 0x000fe200078e023d */
[----:B------:R-:W-:Y:S04]  /*33c0*/  LDS.128 R16, [R16] ;  /* 0x0000000010107984 */ /* 0x000fe80000000c00 */
[----:B------:R-:W-:Y:S01]  /*33d0*/  IABS R12, R26 ;  /* 0x0000001a000c7213 */ /* 0x000fe20000000000 */
[----:B0-----:R-:W0:Y:S02]  /*33e0*/  MUFU.RCP R6, R6 ;  /* 0x0000000600067308 */ /* 0x001e240000001000 */
[----:B0-----:R-:W-:-:S02]  /*33f0*/  VIADD R4, R6, 0xffffffe ;  /* 0x0ffffffe06047836 */ /* 0x001fc40000000000 */
[----:B------:R-:W-:-:S04]  /*3400*/  IMAD.HI.U32 R6, R22, R7, RZ ;  /* 0x0000000716067227 */ /* 0x000fc800078e00ff */
[----:B------:R0:W5:Y:S01]  /*3410*/  F2I.FTZ.U32.TRUNC.NTZ R5, R4 ;  /* 0x0000000400057305 */ /* 0x000162000021f000 */
[----:B------:R-:W-:-:S05]  /*3420*/  IMAD R7, R6, R9, R7 ;  /* 0x0000000906077224 */ /* 0x000fca00078e0207 */
[----:B------:R-:W-:Y:S01]  /*3430*/  ISETP.GT.U32.AND P3, PT, R0, R7, PT ;  /* 0x000000070000720c */ /* 0x000fe20003f64070 */
[----:B0-----:R-:W-:Y:S01]  /*3440*/  IMAD.MOV.U32 R4, RZ, RZ, RZ ;  /* 0x000000ffff047224 */ /* 0x001fe200078e00ff */
[----:B-----5:R-:W-:-:S05]  /*3450*/  IADD3 R11, PT, PT, RZ, -R5, RZ ;  /* 0x80000005ff0b7210 */ /* 0x020fca0007ffe0ff */
[----:B------:R-:W-:-:S06]  /*3460*/  IMAD R11, R11, R10, RZ ;  /* 0x0000000a0b0b7224 */ /* 0x000fcc00078e02ff */
[----:B------:R-:W-:Y:S02]  /*3470*/  @!P3 IMAD.IADD R7, R7, 0x1, -R10 ;  /* 0x000000010707b824 */ /* 0x000fe400078e0a0a */
[----:B------:R-:W-:Y:S01]  /*3480*/  IMAD.HI.U32 R11, R5, R11, R4 ;  /* 0x0000000b050b7227 */ /* 0x000fe200078e0004 */
[----:B------:R-:W-:Y:S02]  /*3490*/  IABS R5, R30 ;  /* 0x0000001e00057213 */ /* 0x000fe40000000000 */
[----:B------:R-:W-:Y:S01]  /*34a0*/  MOV R4, R8 ;  /* 0x0000000800047202 */ /* 0x000fe20000000f00 */
[----:B------:R-:W-:Y:S01]  /*34b0*/  @!P3 VIADD R6, R6, 0x1 ;  /* 0x000000010606b836 */ /* 0x000fe20000000000 */
[----:B------:R-:W-:Y:S01]  /*34c0*/  ISETP.GE.U32.AND P2, PT, R7, R0, PT ;  /* 0x000000000700720c */ /* 0x000fe20003f46070 */
[----:B------:R-:W-:Y:S01]  /*34d0*/  IMAD.MOV.U32 R8, RZ, RZ, R5 ;  /* 0x000000ffff087224 */ /* 0x000fe200078e0005 */
[----:B------:R-:W-:Y:S01]  /*34e0*/  LOP3.LUT R7, R42, UR9, RZ, 0x3c, !PT ;  /* 0x000000092a077c12 */ /* 0x000fe2000f8e3cff */
[----:B------:R-:W-:-:S03]  /*34f0*/  IMAD.HI.U32 R27, R11, R4, RZ ;  /* 0x000000040b1b7227 */ /* 0x000fc600078e00ff */
[----:B------:R-:W-:Y:S01]  /*3500*/  ISETP.GE.AND P5, PT, R7, RZ, PT ;  /* 0x000000ff0700720c */ /* 0x000fe20003fa6270 */
[----:B------:R-:W-:-:S04]  /*3510*/  IMAD.HI.U32 R29, R11, R8, RZ ;  /* 0x000000080b1d7227 */ /* 0x000fc800078e00ff */
[-C--:B------:R-:W-:Y:S02]  /*3520*/  IMAD R4, R27, R9.reuse, R4 ;  /* 0x000000091b047224 */ /* 0x080fe400078e0204 */
[----:B------:R-:W-:Y:S01]  /*3530*/  IMAD R5, R29, R9, R8 ;  /* 0x000000091d057224 */ /* 0x000fe200078e0208 */
[----:B------:R-:W-:Y:S01]  /*3540*/  MOV R8, R12 ;  /* 0x0000000c00087202 */ /* 0x000fe20000000f00 */
[----:B------:R-:W-:Y:S01]  /*3550*/  @P2 VIADD R6, R6, 0x1 ;  /* 0x0000000106062836 */ /* 0x000fe20000000000 */
[C---:B------:R-:W-:Y:S01]  /*3560*/  ISETP.GT.U32.AND P6, PT, R10.reuse, R4, PT ;  /* 0x000000040a00720c */ /* 0x040fe20003fc4070 */
[----:B------:R-:W0:Y:S01]  /*3570*/  LDC R12, c[0x0][0x360] ;  /* 0x0000d800ff0c7b82 */ /* 0x000e220000000800 */
[----:B------:R-:W-:Y:S01]  /*3580*/  ISETP.GT.U32.AND P1, PT, R10, R5, PT ;  /* 0x000000050a00720c */ /* 0x000fe20003f24070 */
[----:B----4-:R-:W-:-:S04]  /*3590*/  IMAD.HI.U32 R31, R11, R8, RZ ;  /* 0x000000080b1f7227 */ /* 0x010fc800078e00ff */
[----:B------:R-:W-:Y:S02]  /*35a0*/  IMAD R7, R31, R9, R8 ;  /* 0x000000091f077224 */ /* 0x000fe400078e0208 */
[----:B------:R-:W-:Y:S02]  /*35b0*/  IMAD.MOV.U32 R25, RZ, RZ, R6 ;  /* 0x000000ffff197224 */ /* 0x000fe400078e0006 */
[----:B------:R-:W-:Y:S01]  /*35c0*/  IMAD R8, R40, 0x20, R23 ;  /* 0x0000002028087824 */ /* 0x000fe200078e0217 */
[----:B------:R-:W-:Y:S01]  /*35d0*/  ISETP.GT.U32.AND P2, PT, R10, R7, PT ;  /* 0x000000070a00720c */ /* 0x000fe20003f44070 */
[----:B------:R-:W-:Y:S02]  /*35e0*/  @!P6 IMAD.IADD R4, R4, 0x1, -R10 ;  /* 0x000000010404e824 */ /* 0x000fe400078e0a0a */
[-C--:B------:R-:W-:Y:S01]  /*35f0*/  @!P1 IADD3 R5, PT, PT, R5, -R10.reuse, RZ ;  /* 0x8000000a05059210 */ /* 0x080fe20007ffe0ff */
[----:B------:R-:W-:Y:S02]  /*3600*/  @!P5 IMAD.MOV R25, RZ, RZ, -R25 ;  /* 0x000000ffff19d224 */ /* 0x000fe400078e0a19 */
[-C--:B------:R-:W-:Y:S01]  /*3610*/  ISETP.GE.U32.AND P3, PT, R4, R10.reuse, PT ;  /* 0x0000000a0400720c */ /* 0x080fe20003f66070 */
[----:B------:R-:W-:Y:S01]  /*3620*/  @!P6 VIADD R27, R27, 0x1 ;  /* 0x000000011b1be836 */ /* 0x000fe20000000000 */
[----:B------:R-:W-:Y:S01]  /*3630*/  LOP3.LUT R4, R28, UR9, RZ, 0x3c, !PT ;  /* 0x000000091c047c12 */ /* 0x000fe2000f8e3cff */
[----:B------:R-:W-:Y:S01]  /*3640*/  @!P1 VIADD R29, R29, 0x1 ;  /* 0x000000011d1d9836 */ /* 0x000fe20000000000 */
[----:B------:R-:W-:-:S02]  /*3650*/  ISETP.GE.U32.AND P4, PT, R5, R10, PT ;  /* 0x0000000a0500720c */ /* 0x000fc40003f86070 */
[----:B------:R-:W-:Y:S01]  /*3660*/  ISETP.GE.AND P5, PT, R4, RZ, PT ;  /* 0x000000ff0400720c */ /* 0x000fe20003fa6270 */
[----:B------:R-:W-:Y:S01]  /*3670*/  @!P2 VIADD R31, R31, 0x1 ;  /* 0x000000011f1fa836 */ /* 0x000fe20000000000 */
[----:B------:R-:W-:Y:S02]  /*3680*/  LOP3.LUT R5, R30, UR9, RZ, 0x3c, !PT ;  /* 0x000000091e057c12 */ /* 0x000fe4000f8e3cff */
[----:B------:R-:W-:Y:S02]  /*3690*/  LOP3.LUT R4, R26, UR9, RZ, 0x3c, !PT ;  /* 0x000000091a047c12 */ /* 0x000fe4000f8e3cff */
[----:B------:R-:W-:Y:S01]  /*36a0*/  @!P2 IADD3 R7, PT, PT, R7, -R10, RZ ;  /* 0x8000000a0707a210 */ /* 0x000fe20007ffe0ff */
[----:B------:R-:W-:Y:S01]  /*36b0*/  @P3 VIADD R27, R27, 0x1 ;  /* 0x000000011b1b3836 */ /* 0x000fe20000000000 */
[----:B0-----:R-:W-:Y:S02]  /*36c0*/  LEA R12, R12, R23, 0x4 ;  /* 0x000000170c0c7211 */ /* 0x001fe400078e20ff */
[----:B------:R-:W-:Y:S01]  /*36d0*/  ISETP.GE.AND P6, PT, R5, RZ, PT ;  /* 0x000000ff0500720c */ /* 0x000fe20003fc6270 */
[----:B------:R-:W-:Y:S01]  /*36e0*/  @P4 VIADD R29, R29, 0x1 ;  /* 0x000000011d1d4836 */ /* 0x000fe20000000000 */
[----:B------:R-:W-:-:S02]  /*36f0*/  ISETP.GE.AND P3, PT, R4, RZ, PT ;  /* 0x000000ff0400720c */ /* 0x000fc40003f66270 */
[----:B------:R-:W-:Y:S01]  /*3700*/  ISETP.GE.U32.AND P1, PT, R7, R10, PT ;  /* 0x0000000a0700720c */ /* 0x000fe20003f26070 */
[----:B------:R-:W-:Y:S01]  /*3710*/  LDS.128 R12, [R12] ;  /* 0x000000000c0c7984 */ /* 0x000fe20000000c00 */
[----:B------:R-:W-:Y:S02]  /*3720*/  ISETP.NE.AND P4, PT, RZ, UR9, PT ;  /* 0x00000009ff007c0c */ /* 0x000fe4000bf85270 */
[----:B------:R-:W-:Y:S01]  /*3730*/  @!P5 IADD3 R27, PT, PT, -R27, RZ, RZ ;  /* 0x000000ff1b1bd210 */ /* 0x000fe20007ffe1ff */
[----:B------:R0:W4:Y:S01]  /*3740*/  LDS.128 R4, [R23] ;  /* 0x0000000017047984 */ /* 0x0001220000000c00 */
[C---:B------:R-:W-:Y:S02]  /*3750*/  SEL R25, R32.reuse, R25, !P4 ;  /* 0x0000001920197207 */ /* 0x040fe40006000000 */
[----:B------:R-:W-:Y:S01]  /*3760*/  SEL R27, R32, R27, !P4 ;  /* 0x0000001b201b7207 */ /* 0x000fe20006000000 */
[----:B------:R-:W5:Y:S01]  /*3770*/  LDS.128 R8, [R8] ;  /* 0x0000000008087984 */ /* 0x000f620000000c00 */
[----:B------:R-:W-:-:S02]  /*3780*/  @!P6 IMAD.MOV R29, RZ, RZ, -R29 ;  /* 0x000000ffff1de224 */ /* 0x000fc400078e0a1d */
[----:B------:R-:W-:Y:S01]  /*3790*/  IMAD.MOV R33, RZ, RZ, -R25 ;  /* 0x000000ffff217224 */ /* 0x000fe200078e0a19 */
[----:B--2---:R-:W-:Y:S01]  /*37a0*/  IADD3 R35, PT, PT, -R27, RZ, RZ ;  /* 0x000000ff1b237210 */ /* 0x004fe20007ffe1ff */
[----:B------:R-:W-:Y:S01]  /*37b0*/  @P1 VIADD R31, R31, 0x1 ;  /* 0x000000011f1f1836 */ /* 0x000fe20000000000 */
[----:B------:R-:W-:Y:S01]  /*37c0*/  SEL R29, R32, R29, !P4 ;  /* 0x0000001d201d7207 */ /* 0x000fe20006000000 */
[----:B------:R-:W-:Y:S01]  /*37d0*/  IMAD R42, R33, UR9, R42 ;  /* 0x00000009212a7c24 */ /* 0x000fe2000f8e022a */
[----:B0-----:R-:W-:Y:S01]  /*37e0*/  LEA R23, R40, R23, 0x6 ;  /* 0x0000001728177211 */ /* 0x001fe200078e30ff */
[----:B------:R-:W-:Y:S02]  /*37f0*/  @!P3 IMAD.MOV R31, RZ, RZ, -R31 ;  /* 0x000000ffff1fb224 */ /* 0x000fe400078e0a1f */
[----:B------:R-:W-:Y:S02]  /*3800*/  IMAD.MOV R37, RZ, RZ, -R29 ;  /* 0x000000ffff257224 */ /* 0x000fe400078e0a1d */
[----:B------:R-:W-:Y:S01]  /*3810*/  IMAD R28, R35, UR9, R28 ;  /* 0x00000009231c7c24 */ /* 0x000fe2000f8e021c */
[----:B------:R-:W-:Y:S01]  /*3820*/  SEL R31, R24, R31, !P0 ;  /* 0x0000001f181f7207 */ /* 0x000fe20004000000 */
[----:B------:R-:W-:-:S02]  /*3830*/  IMAD R27, R2, R27, R3 ;  /* 0x0000001b021b7224 */ /* 0x000fc400078e0203 */
[C---:B------:R-:W-:Y:S02]  /*3840*/  IMAD R25, R2.reuse, R25, R3 ;  /* 0x0000001902197224 */ /* 0x040fe400078e0203 */
[----:B------:R-:W-:Y:S01]  /*3850*/  IMAD.MOV R33, RZ, RZ, -R31 ;  /* 0x000000ffff217224 */ /* 0x000fe200078e0a1f */
[----:B------:R-:W-:Y:S01]  /*3860*/  IADD3 R27, PT, PT, R27, R28, RZ ;  /* 0x0000001c1b1b7210 */ /* 0x000fe20007ffe0ff */
[----:B------:R-:W-:Y:S02]  /*3870*/  IMAD R30, R37, UR9, R30 ;  /* 0x00000009251e7c24 */ /* 0x000fe4000f8e021e */
[C-C-:B------:R-:W-:Y:S02]  /*3880*/  IMAD R29, R2.reuse, R29, R3.reuse ;  /* 0x0000001d021d7224 */ /* 0x140fe400078e0203 */
[----:B------:R-:W-:Y:S02]  /*3890*/  IMAD R31, R2, R31, R3 ;  /* 0x0000001f021f7224 */ /* 0x000fe400078e0203 */
[----:B------:R-:W-:-:S02]  /*38a0*/  IMAD R32, R33, UR9, R26 ;  /* 0x0000000921207c24 */ /* 0x000fc4000f8e021a */
[----:B------:R-:W-:Y:S02]  /*38b0*/  IMAD.IADD R25, R25, 0x1, R42 ;  /* 0x0000000119197824 */ /* 0x000fe400078e022a */
[----:B------:R-:W-:Y:S02]  /*38c0*/  IMAD.IADD R33, R29, 0x1, R30 ;  /* 0x000000011d217824 */ /* 0x000fe400078e021e */
[----:B------:R-:W-:Y:S02]  /*38d0*/  IMAD.IADD R35, R31, 0x1, R32 ;  /* 0x000000011f237824 */ /* 0x000fe400078e0220 */
[----:B-1----:R-:W-:-:S04]  /*38e0*/  IMAD.WIDE R28, R25, 0x4, R20 ;  /* 0x00000004191c7825 */ /* 0x002fc800078e0214 */
[--C-:B------:R-:W-:Y:S01]  /*38f0*/  IMAD.WIDE R30, R27, 0x4, R20.reuse ;  /* 0x000000041b1e7825 */ /* 0x100fe200078e0214 */
[----:B----4-:R0:W-:Y:S03]  /*3900*/  STG.E.128 desc[UR10][R28.64], R4 ;  /* 0x000000041c007986 */ /* 0x0101e6000c101d0a */
[--C-:B------:R-:W-:Y:S01]  /*3910*/  IMAD.WIDE R32, R33, 0x4, R20.reuse ;  /* 0x0000000421207825 */ /* 0x100fe200078e0214 */
[----:B------:R0:W-:Y:S03]  /*3920*/  STG.E.128 desc[UR10][R30.64], R12 ;  /* 0x0000000c1e007986 */ /* 0x0001e6000c101d0a */
[----:B------:R-:W-:Y:S01]  /*3930*/  IMAD.WIDE R34, R35, 0x4, R20 ;  /* 0x0000000423227825 */ /* 0x000fe200078e0214 */
[----:B-----5:R0:W-:Y:S03]  /*3940*/  STG.E.128 desc[UR10][R32.64], R8 ;  /* 0x0000000820007986 */ /* 0x0201e6000c101d0a */
[----:B------:R-:W-:Y:S01]  /*3950*/  IMAD.IADD R42, R26, 0x1, R61 ;  /* 0x000000011a2a7824 */ /* 0x000fe200078e023d */
[----:B------:R0:W-:Y:S04]  /*3960*/  STG.E.128 desc[UR10][R34.64], R16 ;  /* 0x0000001022007986 */ /* 0x0001e8000c101d0a */
[----:B------:R-:W-:-:S13]  /*3970*/  ISETP.GE.U32.AND P1, PT, R42, 0x800, PT ;  /* 0x000008002a00780c */ /* 0x000fda0003f26070 */
[----:B------:R-:W-:Y:S05]  /*3980*/  @!P1 BRA `(.L_x_27559) ;  /* 0xfffffff800609947 */ /* 0x000fea000383ffff */
[----:B------:R-:W-:Y:S05]  /*3990*/  EXIT ;  /* 0x000000000000794d */ /* 0x000fea0003800000 */
.L_x_27522:
[----:B------:R-:W-:Y:S02]  /*39a0*/  IMAD.MOV.U32 R64, RZ, RZ, R2 ;  /* 0x000000ffff407224 */ /* 0x000fe400078e0002 */
[----:B------:R-:W-:Y:S02]  /*39b0*/  IMAD.MOV.U32 R65, RZ, RZ, 0x1f ;  /* 0x0000001fff417424 */ /* 0x000fe400078e00ff */
[----:B------:R-:W-:-:S07]  /*39c0*/  IMAD.MOV.U32 R66, RZ, RZ, -0x1 ;  /* 0xffffffffff427424 */ /* 0x000fce00078e00ff */
[----:B-1-3--:R-:W-:Y:S05]  /*39d0*/  WARPSYNC.COLLECTIVE R66, `(.L_x_27560) ;  /* 0x0000000042087348 */ /* 0x00afea0003c00000 */
[----:B------:R0:W2:Y:S02]  /*39e0*/  SHFL.IDX P6, R64, R67, R64, R65 ;  /* 0x0000004043407389 */ /* 0x0000a400000c0041 */
[----:B0123--:R-:W-:Y:S05]  /*39f0*/  ENDCOLLECTIVE ;  /* 0x000000000000791b */ /* 0x00ffea0003800000 */
.L_x_27560:
[----:B------:R-:W-:Y:S01]  /*3a00*/  MOV R37, R64 ;  /* 0x0000004000257202 */ /* 0x000fe20000000f00 */
[----:B------:R-:W-:Y:S06]  /*3a10*/  BRA `(.L_x_27561) ;  /* 0xffffffe400e47947 */ /* 0x000fec000383ffff */
.L_x_27524:
[----:B------:R-:W-:Y:S01]  /*3a20*/  BSSY B1, `(.L_x_27562) ;  /* 0x0000007000017945 */ /* 0x000fe20003800000 */
[----:B------:R-:W-:Y:S02]  /*3a30*/  IMAD.MOV.U32 R64, RZ, RZ, R38 ;  /* 0x000000ffff407224 */ /* 0x000fe400078e0026 */
[----:B------:R-:W-:Y:S02]  /*3a40*/  IMAD.MOV.U32 R65, RZ, RZ, 0x1f ;  /* 0x0000001fff417424 */ /* 0x000fe400078e00ff */
[----:B------:R-:W-:-:S07]  /*3a50*/  IMAD.MOV.U32 R66, RZ, RZ, -0x1 ;  /* 0xffffffffff427424 */ /* 0x000fce00078e00ff */
[----:B01-3--:R-:W-:Y:S05]  /*3a60*/  WARPSYNC.COLLECTIVE R66, `(.L_x_27563) ;  /* 0x0000000042087348 */ /* 0x00bfea0003c00000 */
[----:B------:R2:W4:Y:S02]  /*3a70*/  SHFL.IDX P6, R64, R67, R64, R65 ;  /* 0x0000004043407389 */ /* 0x00052400000c0041 */
[----:B01234-:R-:W-:Y:S05]  /*3a80*/  ENDCOLLECTIVE ;  /* 0x000000000000791b */ /* 0x01ffea0003800000 */
.L_x_27563:
[----:B------:R-:W-:Y:S05]  /*3a90*/  BSYNC B1 ;  /* 0x0000000000017941 */ /* 0x000fea0003800000 */
.L_x_27562:
[----:B------:R-:W-:Y:S05]  /*3aa0*/  BRA `(.L_x_27564) ;  /* 0xffffffe400d87947 */ /* 0x000fea000383ffff */
.L_x_27526:
[----:B------:R-:W-:Y:S01]  /*3ab0*/  BSSY B1, `(.L_x_27565) ;  /* 0x0000007000017945 */ /* 0x000fe20003800000 */
[----:B------:R-:W-:Y:S01]  /*3ac0*/  MOV R64, R31 ;  /* 0x0000001f00407202 */ /* 0x000fe20000000f00 */
[----:B------:R-:W-:Y:S02]  /*3ad0*/  IMAD.MOV.U32 R65, RZ, RZ, 0x1f ;  /* 0x0000001fff417424 */ /* 0x000fe400078e00ff */
[----:B------:R-:W-:-:S07]  /*3ae0*/  IMAD.MOV.U32 R66, RZ, RZ, -0x1 ;  /* 0xffffffffff427424 */ /* 0x000fce00078e00ff */
[----:B0123--:R-:W-:Y:S05]  /*3af0*/  WARPSYNC.COLLECTIVE R66, `(.L_x_27566) ;  /* 0x0000000042087348 */ /* 0x00ffea0003c00000 */
[----:B------:R4:W0:Y:S02]  /*3b00*/  SHFL.IDX P6, R64, R67, R64, R65 ;  /* 0x0000004043407389 */ /* 0x00082400000c0041 */
[----:B01234-:R-:W-:Y:S05]  /*3b10*/  ENDCOLLECTIVE ;  /* 0x000000000000791b */ /* 0x01ffea0003800000 */
.L_x_27566:
[----:B------:R-:W-:Y:S05]  /*3b20*/  BSYNC B1 ;  /* 0x0000000000017941 */ /* 0x000fea0003800000 */
.L_x_27565:
[----:B------:R-:W-:Y:S05]  /*3b30*/  BRA `(.L_x_27567) ;  /* 0xffffffe400cc7947 */ /* 0x000fea000383ffff */
.L_x_27528:
[----:B------:R-:W-:Y:S01]  /*3b40*/  BSSY B1, `(.L_x_27568) ;  /* 0x0000007000017945 */ /* 0x000fe20003800000 */
[----:B------:R-:W-:Y:S01]  /*3b50*/  MOV R64, R30 ;  /* 0x0000001e00407202 */ /* 0x000fe20000000f00 */
[----:B------:R-:W-:Y:S02]  /*3b60*/  IMAD.MOV.U32 R65, RZ, RZ, 0x1f ;  /* 0x0000001fff417424 */ /* 0x000fe400078e00ff */
[----:B------:R-:W-:-:S07]  /*3b70*/  IMAD.MOV.U32 R66, RZ, RZ, -0x1 ;  /* 0xffffffffff427424 */ /* 0x000fce00078e00ff */
[----:B01234-:R-:W-:Y:S05]  /*3b80*/  WARPSYNC.COLLECTIVE R66, `(.L_x_27569) ;  /* 0x0000000042087348 */ /* 0x01ffea0003c00000 */
[----:B------:R0:W0:Y:S02]  /*3b90*/  SHFL.IDX P6, R64, R67, R64, R65 ;  /* 0x0000004043407389 */ /* 0x00002400000c0041 */
[----:B01234-:R-:W-:Y:S05]  /*3ba0*/  ENDCOLLECTIVE ;  /* 0x000000000000791b */ /* 0x01ffea0003800000 */
.L_x_27569:
[----:B------:R-:W-:Y:S05]  /*3bb0*/  BSYNC B1 ;  /* 0x0000000000017941 */ /* 0x000fea0003800000 */
.L_x_27568:
[----:B------:R-:W-:Y:S05]  /*3bc0*/  BRA `(.L_x_27570) ;  /* 0xffffffe400c07947 */ /* 0x000fea000383ffff */
.L_x_27530:
[----:B------:R-:W-:Y:S01]  /*3bd0*/  BSSY B1, `(.L_x_27571) ;  /* 0x0000007000017945 */ /* 0x000fe20003800000 */
[----:B------:R-:W-:Y:S01]  /*3be0*/  MOV R64, R29 ;  /* 0x0000001d00407202 */ /* 0x000fe20000000f00 */
[----:B------:R-:W-:Y:S02]  /*3bf0*/  IMAD.MOV.U32 R65, RZ, RZ, 0x1f ;  /* 0x0000001fff417424 */ /* 0x000fe400078e00ff */
[----:B------:R-:W-:-:S07]  /*3c00*/  IMAD.MOV.U32 R66, RZ, RZ, -0x1 ;  /* 0xffffffffff427424 */ /* 0x000fce00078e00ff */
[----:B01234-:R-:W-:Y:S05]  /*3c10*/  WARPSYNC.COLLECTIVE R66, `(.L_x_27572) ;  /* 0x0000000042087348 */ /* 0x01ffea0003c00000 */
[----:B------:R0:W0:Y:S02]  /*3c20*/  SHFL.IDX P6, R64, R67, R64, R65 ;  /* 0x0000004043407389 */ /* 0x00002400000c0041 */
[----:B01234-:R-:W-:Y:S05]  /*3c30*/  ENDCOLLECTIVE ;  /* 0x000000000000791b */ /* 0x01ffea0003800000 */
.L_x_27572:
[----:B------:R-:W-:Y:S05]  /*3c40*/  BSYNC B1 ;  /* 0x0000000000017941 */ /* 0x000fea0003800000 */
.L_x_27571:
[----:B------:R-:W-:Y:S05]  /*3c50*/  BRA `(.L_x_27573) ;  /* 0xffffffe400b47947 */ /* 0x000fea000383ffff */
.L_x_27532:
[----:B------:R-:W-:Y:S01]  /*3c60*/  BSSY B1, `(.L_x_27574) ;  /* 0x0000007000017945 */ /* 0x000fe20003800000 */
[----:B------:R-:W-:Y:S01]  /*3c70*/  MOV R64, R28 ;  /* 0x0000001c00407202 */ /* 0x000fe20000000f00 */
[----:B------:R-:W-:Y:S02]  /*3c80*/  IMAD.MOV.U32 R65, RZ, RZ, 0x1f ;  /* 0x0000001fff417424 */ /* 0x000fe400078e00ff */
[----:B------:R-:W-:-:S07]  /*3c90*/  IMAD.MOV.U32 R66, RZ, RZ, -0x1 ;  /* 0xffffffffff427424 */ /* 0x000fce00078e00ff */
[----:B01234-:R-:W-:Y:S05]  /*3ca0*/  WARPSYNC.COLLECTIVE R66, `(.L_x_27575) ;  /* 0x0000000042087348 */ /* 0x01ffea0003c00000 */
[----:B------:R0:W0:Y:S02]  /*3cb0*/  SHFL.IDX P6, R64, R67, R64, R65 ;  /* 0x0000004043407389 */ /* 0x00002400000c0041 */
[----:B01234-:R-:W-:Y:S05]  /*3cc0*/  ENDCOLLECTIVE ;  /* 0x000000000000791b */ /* 0x01ffea0003800000 */
.L_x_27575:
[----:B------:R-:W-:Y:S05]  /*3cd0*/  BSYNC B1 ;  /* 0x0000000000017941 */ /* 0x000fea0003800000 */
.L_x_27574:
[----:B------:R-:W-:Y:S05]  /*3ce0*/  BRA `(.L_x_27576) ;  /* 0xffffffe400a87947 */ /* 0x000fea000383ffff */
.L_x_27534:
[----:B------:R-:W-:Y:S01]  /*3cf0*/  BSSY B1, `(.L_x_27577) ;  /* 0x0000007000017945 */ /* 0x000fe20003800000 */
[----:B------:R-:W-:Y:S01]  /*3d00*/  MOV R64, R27 ;  /* 0x0000001b00407202 */ /* 0x000fe20000000f00 */
[----:B------:R-:W-:Y:S02]  /*3d10*/  IMAD.MOV.U32 R65, RZ, RZ, 0x1f ;  /* 0x0000001fff417424 */ /* 0x000fe400078e00ff */
[----:B------:R-:W-:-:S07]  /*3d20*/  IMAD.MOV.U32 R66, RZ, RZ, -0x1 ;  /* 0xffffffffff427424 */ /* 0x000fce00078e00ff */
[----:B01234-:R-:W-:Y:S05]  /*3d30*/  WARPSYNC.COLLECTIVE R66, `(.L_x_27578) ;  /* 0x0000000042087348 */ /* 0x01ffea0003c00000 */
[----:B------:R0:W0:Y:S02]  /*3d40*/  SHFL.IDX P6, R64, R67, R64, R65 ;  /* 0x0000004043407389 */ /* 0x00002400000c0041 */
[----:B01234-:R-:W-:Y:S05]  /*3d50*/  ENDCOLLECTIVE ;  /* 0x000000000000791b */ /* 0x01ffea0003800000 */
.L_x_27578:
[----:B------:R-:W-:Y:S05]  /*3d60*/  BSYNC B1 ;  /* 0x0000000000017941 */ /* 0x000fea0003800000 */
.L_x_27577:
[----:B------:R-:W-:Y:S05]  /*3d70*/  BRA `(.L_x_27579) ;  /* 0xffffffe4009c7947 */ /* 0x000fea000383ffff */
.L_x_27536:
[----:B------:R-:W-:Y:S01]  /*3d80*/  BSSY B1, `(.L_x_27580) ;  /* 0x0000007000017945 */ /* 0x000fe20003800000 */
[----:B------:R-:W-:Y:S01]  /*3d90*/  MOV R64, R26 ;  /* 0x0000001a00407202 */ /* 0x000fe20000000f00 */
[----:B------:R-:W-:Y:S02]  /*3da0*/  IMAD.MOV.U32 R65, RZ, RZ, 0x1f ;  /* 0x0000001fff417424 */ /* 0x000fe400078e00ff */
[----:B------:R-:W-:-:S07]  /*3db0*/  IMAD.MOV.U32 R66, RZ, RZ, -0x1 ;  /* 0xffffffffff427424 */ /* 0x000fce00078e00ff */
[----:B01234-:R-:W-:Y:S05]  /*3dc0*/  WARPSYNC.COLLECTIVE R66, `(.L_x_27581) ;  /* 0x0000000042087348 */ /* 0x01ffea0003c00000 */
[----:B------:R0:W0:Y:S02]  /*3dd0*/  SHFL.IDX P6, R64, R67, R64, R65 ;  /* 0x0000004043407389 */ /* 0x00002400000c0041 */
[----:B01234-:R-:W-:Y:S05]  /*3de0*/  ENDCOLLECTIVE ;  /* 0x000000000000791b */ /* 0x01ffea0003800000 */
.L_x_27581:
[----:B------:R-:W-:Y:S05]  /*3df0*/  BSYNC B1 ;  /* 0x0000000000017941 */ /* 0x000fea0003800000 */
.L_x_27580:
[----:B------:R-:W-:Y:S05]  /*3e00*/  BRA `(.L_x_27582) ;  /* 0xffffffe400907947 */ /* 0x000fea000383ffff */
.L_x_27538:
[----:B------:R-:W-:Y:S01]  /*3e10*/  BSSY B1, `(.L_x_27583) ;  /* 0x0000007000017945 */ /* 0x000fe20003800000 */
[----:B------:R-:W-:Y:S01]  /*3e20*/  MOV R64, R25 ;  /* 0x0000001900407202 */ /* 0x000fe20000000f00 */
[----:B------:R-:W-:Y:S02]  /*3e30*/  IMAD.MOV.U32 R65, RZ, RZ, 0x1f ;  /* 0x0000001fff417424 */ /* 0x000fe400078e00ff */
[----:B------:R-:W-:-:S07]  /*3e40*/  IMAD.MOV.U32 R66, RZ, RZ, -0x1 ;  /* 0xffffffffff427424 */ /* 0x000fce00078e00ff */
[----:B01234-:R-:W-:Y:S05]  /*3e50*/  WARPSYNC.COLLECTIVE R66, `(.L_x_27584) ;  /* 0x0000000042087348 */ /* 0x01ffea0003c00000 */
[----:B------:R0:W0:Y:S02]  /*3e60*/  SHFL.IDX P6, R64, R67, R64, R65 ;  /* 0x0000004043407389 */ /* 0x00002400000c0041 */
[----:B01234-:R-:W-:Y:S05]  /*3e70*/  ENDCOLLECTIVE ;  /* 0x000000000000791b */ /* 0x01ffea0003800000 */
.L_x_27584:
[----:B------:R-:W-:Y:S05]  /*3e80*/  BSYNC B1 ;  /* 0x0000000000017941 */ /* 0x000fea0003800000 */
.L_x_27583:
[----:B------:R-:W-:Y:S05]  /*3e90*/  BRA `(.L_x_27585) ;  /* 0xffffffe400847947 */ /* 0x000fea000383ffff */
.L_x_27540:
[----:B------:R-:W-:Y:S01]  /*3ea0*/  BSSY B1, `(.L_x_27586) ;  /* 0x0000007000017945 */ /* 0x000fe20003800000 */
[----:B------:R-:W-:Y:S01]  /*3eb0*/  MOV R64, R24 ;  /* 0x0000001800407202 */ /* 0x000fe20000000f00 */
[----:B------:R-:W-:Y:S02]  /*3ec0*/  IMAD.MOV.U32 R65, RZ, RZ, 0x1f ;  /* 0x0000001fff417424 */ /* 0x000fe400078e00ff */
[----:B------:R-:W-:-:S07]  /*3ed0*/  IMAD.MOV.U32 R66, RZ, RZ, -0x1 ;  /* 0xffffffffff427424 */ /* 0x000fce00078e00ff */
[----:B01234-:R-:W-:Y:S05]  /*3ee0*/  WARPSYNC.COLLECTIVE R66, `(.L_x_27587) ;  /* 0x0000000042087348 */ /* 0x01ffea0003c00000 */
[----:B------:R0:W0:Y:S02]  /*3ef0*/  SHFL.IDX P6, R64, R67, R64, R65 ;  /* 0x0000004043407389 */ /* 0x00002400000c0041 */
[----:B01234-:R-:W-:Y:S05]  /*3f00*/  ENDCOLLECTIVE ;  /* 0x000000000000791b */ /* 0x01ffea0003800000 */
.L_x_27587:
[----:B------:R-:W-:Y:S05]  /*3f10*/  BSYNC B1 ;  /* 0x0000000000017941 */ /* 0x000fea0003800000 */
.L_x_27586:
[----:B------:R-:W-:Y:S05]  /*3f20*/  BRA `(.L_x_27588) ;  /* 0xffffffe400787947 */ /* 0x000fea000383ffff */
.L_x_27542:
[----:B------:R-:W-:Y:S01]  /*3f30*/  BSSY B1, `(.L_x_27589) ;  /* 0x0000007000017945 */ /* 0x000fe20003800000 */
[----:B------:R-:W-:Y:S01]  /*3f40*/  MOV R64, R23 ;  /* 0x0000001700407202 */ /* 0x000fe20000000f00 */
[----:B------:R-:W-:Y:S02]  /*3f50*/  IMAD.MOV.U32 R65, RZ, RZ, 0x1f ;  /* 0x0000001fff417424 */ /* 0x000fe400078e00ff */
[----:B------:R-:W-:-:S07]  /*3f60*/  IMAD.MOV.U32 R66, RZ, RZ, -0x1 ;  /* 0xffffffffff427424 */ /* 0x000fce00078e00ff */
[----:B01234-:R-:W-:Y:S05]  /*3f70*/  WARPSYNC.COLLECTIVE R66, `(.L_x_27590) ;  /* 0x0000000042087348 */ /* 0x01ffea0003c00000 */
[----:B------:R0:W0:Y:S02]  /*3f80*/  SHFL.IDX P6, R64, R67, R64, R65 ;  /* 0x0000004043407389 */ /* 0x00002400000c0041 */
[----:B01234-:R-:W-:Y:S05]  /*3f90*/  ENDCOLLECTIVE ;  /* 0x000000000000791b */ /* 0x01ffea0003800000 */
.L_x_27590:
[----:B------:R-:W-:Y:S05]  /*3fa0*/  BSYNC B1 ;  /* 0x0000000000017941 */ /* 0x000fea0003800000 */
.L_x_27589:
[----:B------:R-:W-:Y:S05]  /*3fb0*/  BRA `(.L_x_27591) ;  /* 0xffffffe4006c7947 */ /* 0x000fea000383ffff */
.L_x_27544:
[----:B------:R-:W-:Y:S01]  /*3fc0*/  BSSY B1, `(.L_x_27592) ;  /* 0x0000007000017945 */ /* 0x000fe20003800000 */
[----:B------:R-:W-:Y:S01]  /*3fd0*/  MOV R64, R22 ;  /* 0x0000001600407202 */ /* 0x000fe20000000f00 */
[----:B------:R-:W-:Y:S02]  /*3fe0*/  IMAD.MOV.U32 R65, RZ, RZ, 0x1f ;  /* 0x0000001fff417424 */ /* 0x000fe400078e00ff */
[----:B------:R-:W-:-:S07]  /*3ff0*/  IMAD.MOV.U32 R66, RZ, RZ, -0x1 ;  /* 0xffffffffff427424 */ /* 0x000fce00078e00ff */
[----:B01234-:R-:W-:Y:S05]  /*4000*/  WARPSYNC.COLLECTIVE R66, `(.L_x_27593) ;  /* 0x0000000042087348 */ /* 0x01ffea0003c00000 */
[----:B------:R0:W0:Y:S02]  /*4010*/  SHFL.IDX P6, R64, R67, R64, R65 ;  /* 0x0000004043407389 */ /* 0x00002400000c0041 */
[----:B01234-:R-:W-:Y:S05]  /*4020*/  ENDCOLLECTIVE ;  /* 0x000000000000791b */ /* 0x01ffea0003800000 */
.L_x_27593:
[----:B------:R-:W-:Y:S05]  /*4030*/  BSYNC B1 ;  /* 0x0000000000017941 */ /* 0x000fea0003800000 */
.L_x_27592:
[----:B------:R-:W-:Y:S05]  /*4040*/  BRA `(.L_x_27594) ;  /* 0xffffffe400607947 */ /* 0x000fea000383ffff */
.L_x_27546:
[----:B------:R-:W-:Y:S01]  /*4050*/  BSSY B1, `(.L_x_27595) ;  /* 0x0000007000017945 */ /* 0x000fe20003800000 */
[----:B------:R-:W-:Y:S01]  /*4060*/  MOV R64, R21 ;  /* 0x0000001500407202 */ /* 0x000fe20000000f00 */
[----:B------:R-:W-:Y:S02]  /*4070*/  IMAD.MOV.U32 R65, RZ, RZ, 0x1f ;  /* 0x0000001fff417424 */ /* 0x000fe400078e00ff */
[----:B------:R-:W-:-:S07]  /*4080*/  IMAD.MOV.U32 R66, RZ, RZ, -0x1 ;  /* 0xffffffffff427424 */ /* 0x000fce00078e00ff */
[----:B01234-:R-:W-:Y:S05]  /*4090*/  WARPSYNC.COLLECTIVE R66, `(.L_x_27596) ;  /* 0x0000000042087348 */ /* 0x01ffea0003c00000 */
[----:B------:R0:W0:Y:S02]  /*40a0*/  SHFL.IDX P6, R64, R67, R64, R65 ;  /* 0x0000004043407389 */ /* 0x00002400000c0041 */
[----:B01234-:R-:W-:Y:S05]  /*40b0*/  ENDCOLLECTIVE ;  /* 0x000000000000791b */ /* 0x01ffea0003800000 */
.L_x_27596:
[----:B------:R-:W-:Y:S05]  /*40c0*/  BSYNC B1 ;  /* 0x0000000000017941 */ /* 0x000fea0003800000 */
.L_x_27595:
[----:B------:R-:W-:Y:S05]  /*40d0*/  BRA `(.L_x_27597) ;  /* 0xffffffe400547947 */ /* 0x000fea000383ffff */
.L_x_27548:
[----:B------:R-:W-:Y:S01]  /*40e0*/  BSSY B1, `(.L_x_27598) ;  /* 0x0000007000017945 */ /* 0x000fe20003800000 */
[----:B------:R-:W-:Y:S01]  /*40f0*/  MOV R64, R20 ;  /* 0x0000001400407202 */ /* 0x000fe20000000f00 */
[----:B------:R-:W-:Y:S02]  /*4100*/  IMAD.MOV.U32 R65, RZ, RZ, 0x1f ;  /* 0x0000001fff417424 */ /* 0x000fe400078e00ff */
[----:B------:R-:W-:-:S07]  /*4110*/  IMAD.MOV.U32 R66, RZ, RZ, -0x1 ;  /* 0xffffffffff427424 */ /* 0x000fce00078e00ff */
[----:B01234-:R-:W-:Y:S05]  /*4120*/  WARPSYNC.COLLECTIVE R66, `(.L_x_27599) ;  /* 0x0000000042087348 */ /* 0x01ffea0003c00000 */
[----:B------:R0:W0:Y:S02]  /*4130*/  SHFL.IDX P6, R64, R67, R64, R65 ;  /* 0x0000004043407389 */ /* 0x00002400000c0041 */
[----:B01234-:R-:W-:Y:S05]  /*4140*/  ENDCOLLECTIVE ;  /* 0x000000000000791b */ /* 0x01ffea0003800000 */
.L_x_27599:
[----:B------:R-:W-:Y:S05]  /*4150*/  BSYNC B1 ;  /* 0x0000000000017941 */ /* 0x000fea0003800000 */
.L_x_27598:
[----:B------:R-:W-:Y:S05]  /*4160*/  BRA `(.L_x_27600) ;  /* 0xffffffe400487947 */ /* 0x000fea000383ffff */
.L_x_27550:
[----:B------:R-:W-:Y:S01]  /*4170*/  BSSY B1, `(.L_x_27601) ;  /* 0x0000007000017945 */ /* 0x000fe20003800000 */
[----:B------:R-:W-:Y:S01]  /*4180*/  MOV R64, R19 ;  /* 0x0000001300407202 */ /* 0x000fe20000000f00 */
[----:B------:R-:W-:Y:S02]  /*4190*/  IMAD.MOV.U32 R65, RZ, RZ, 0x1f ;  /* 0x0000001fff417424 */ /* 0x000fe400078e00ff */
[----:B------:R-:W-:-:S07]  /*41a0*/  IMAD.MOV.U32 R66, RZ, RZ, -0x1 ;  /* 0xffffffffff427424 */ /* 0x000fce00078e00ff */
[----:B01234-:R-:W-:Y:S05]  /*41b0*/  WARPSYNC.COLLECTIVE R66, `(.L_x_27602) ;  /* 0x0000000042087348 */ /* 0x01ffea0003c00000 */
[----:B------:R0:W0:Y:S02]  /*41c0*/  SHFL.IDX P6, R64, R67, R64, R65 ;  /* 0x0000004043407389 */ /* 0x00002400000c0041 */
[----:B01234-:R-:W-:Y:S05]  /*41d0*/  ENDCOLLECTIVE ;  /* 0x000000000000791b */ /* 0x01ffea0003800000 */
.L_x_27602:
[----:B------:R-:W-:Y:S05]  /*41e0*/  BSYNC B1 ;  /* 0x0000000000017941 */ /* 0x000fea0003800000 */
.L_x_27601:
[----:B------:R-:W-:Y:S05]  /*41f0*/  BRA `(.L_x_27603) ;  /* 0xffffffe4003c7947 */ /* 0x000fea000383ffff */
.L_x_27552:
[----:B------:R-:W-:Y:S01]  /*4200*/  BSSY B1, `(.L_x_27604) ;  /* 0x0000007000017945 */ /* 0x000fe20003800000 */
[----:B------:R-:W-:Y:S01]  /*4210*/  MOV R64, R0 ;  /* 0x0000000000407202 */ /* 0x000fe20000000f00 */
[----:B------:R-:W-:Y:S02]  /*4220*/  IMAD.MOV.U32 R65, RZ, RZ, 0x1f ;  /* 0x0000001fff417424 */ /* 0x000fe400078e00ff */
[----:B------:R-:W-:-:S07]  /*4230*/  IMAD.MOV.U32 R66, RZ, RZ, -0x1 ;  /* 0xffffffffff427424 */ /* 0x000fce00078e00ff */
[----:B01234-:R-:W-:Y:S05]  /*4240*/  WARPSYNC.COLLECTIVE R66, `(.L_x_27605) ;  /* 0x0000000042087348 */ /* 0x01ffea0003c00000 */
[----:B------:R0:W0:Y:S02]  /*4250*/  SHFL.IDX P6, R64, R67, R64, R65 ;  /* 0x0000004043407389 */ /* 0x00002400000c0041 */
[----:B01234-:R-:W-:Y:S05]  /*4260*/  ENDCOLLECTIVE ;  /* 0x000000000000791b */ /* 0x01ffea0003800000 */
.L_x_27605:
[----:B------:R-:W-:Y:S05]  /*4270*/  BSYNC B1 ;  /* 0x0000000000017941 */ /* 0x000fea0003800000 */
.L_x_27604:
[----:B------:R-:W-:Y:S01]  /*4280*/  MOV R36, R64 ;  /* 0x0000004000247202 */ /* 0x000fe20000000f00 */
[----:B------:R-:W-:Y:S06]  /*4290*/  BRA `(.L_x_27606) ;  /* 0xffffffe4002c7947 */ /* 0x000fec000383ffff */
        .weak           $__internal_542_$__cuda_sm20_div_s16
        .type           $__internal_542_$__cuda_sm20_div_s16,@function
        .size           $__internal_542_$__cuda_sm20_div_s16,($__internal_543_$__cuda_sm20_div_u16 - $__internal_542_$__cuda_sm20_div_s16)
$__internal_542_$__cuda_sm20_div_s16:
        /* <DEDUP_REMOVED lines=25> */
[----:B------:R-:W-:Y:S05]  /*4430*/  RET.REL.NODEC R32 `(_Z9cuda_gemmIiLi128ELi1ELi1ELi2048ELi32ELi32ELi64ELi0ELi0EEviiiPT_S1_S1_iii) ;  /* 0xffffffb820f07950 */ /* 0x000fea0003c3ffff */
        .weak           $__internal_543_$__cuda_sm20_div_u16
        .type           $__internal_543_$__cuda_sm20_div_u16,@function
        .size           $__internal_543_$__cuda_sm20_div_u16,(.L_x_39046 - $__internal_543_$__cuda_sm20_div_u16)
$__internal_543_$__cuda_sm20_div_u16:
        /* <DEDUP_REMOVED lines=19> */
[----:B------:R-:W-:Y:S06]  /*4570*/  RET.REL.NODEC R4 `(_Z9cuda_gemmIiLi128ELi1ELi1ELi2048ELi32ELi32ELi64ELi0ELi0EEviiiPT_S1_S1_iii) ;  /* 0xffffffb804a07950 */ /* 0x000fec0003c3ffff */
.L_x_27607:
        /* <DEDUP_REMOVED lines=16> */
.L_x_39046:


//--------------------- .text._Z9cuda_gemmIiLi128ELi1ELi1ELi2048ELi16ELi16ELi64ELi1ELi1EEviiiPT_S1_S1_iii --------------------------
	.section	.text._Z9cuda_gemmIiLi128ELi1ELi1ELi2048ELi16ELi16ELi64ELi1ELi1EEviiiPT_S1_S1_iii,"ax",@progbits
	.align	128
        .global         _Z9cuda_gemmIiLi128ELi1ELi1ELi2048ELi16ELi16ELi64ELi1ELi1EEviiiPT_S1_S1_iii
        .type           _Z9cuda_gemmIiLi128ELi1ELi1ELi2048ELi16ELi16ELi64ELi1ELi1EEviiiPT_S1_S1_iii,@function
        .size           _Z9cuda_gemmIiLi128ELi1ELi1ELi2048ELi16ELi16ELi64ELi1ELi1EEviiiPT_S1_S1_iii,(.L_x_39047 - _Z9cuda_gemmIiLi128ELi1ELi1ELi2048ELi16ELi16ELi64ELi1ELi1EEviiiPT_S1_S1_iii)
        .other          _Z9cuda_gemmIiLi128ELi1ELi1ELi2048ELi16ELi16ELi64ELi1ELi1EEviiiPT_S1_S1_iii,@"STO_CUDA_ENTRY STV_DEFAULT"
_Z9cuda_gemmIiLi128ELi1ELi1ELi2048ELi16ELi16ELi64ELi1ELi1EEviiiPT_S1_S1_iii:
.text._Z9cuda_gemmIiLi128ELi1ELi1ELi2048ELi16ELi16ELi64ELi1ELi1EEviiiPT_S1_S1_iii:
[----:B------:R-:W-:Y:S01]  /*0000*/  LDC R1, c[0x0][0x37c] ;  /* 0x0000df00ff017b82 */ /* 0x000fe20000000800 */
[----:B------:R-:W0:Y:S07]  /*0010*/  S2R R3, SR_TID.X ;  /* 0x0000000000037919 */ /* 0x000e2e0000002100 */
[----:B------:R-:W1:Y:S02]  /*0020*/  LDC R0, c[0x0][0x360] ;  /* 0x0000d800ff007b82 */ /* 0x000e640000000800 */
[----:B-1----:R-:W-:-:S02]  /*0030*/  LOP3.LUT R10, R0, 0xff, RZ, 0xc0, !PT ;  /* 0x000000ff000a7812 */ /* 0x002fc400078ec0ff */
[----:B0-----:R-:W-:-:S04]  /*0040*/  IADD3 R2, PT, PT, R3, R0, RZ ;  /* 0x0000000003027210 */ /* 0x001fc80007ffe0ff */
[----:B------:R-:W-:Y:S02]  /*0050*/  LOP3.LUT R9, R2, 0xff, RZ, 0xc, !PT ;  /* 0x000000ff02097812 */ /* 0x000fe400078e0cff */
[----:B------:R-:W-:-:S07]  /*0060*/  MOV R11, 0x80 ;  /* 0x00000080000b7802 */ /* 0x000fce0000000f00 */
[----:B------:R-:W-:Y:S05]  /*0070*/  CALL.REL.NOINC `($__internal_544_$__cuda_sm20_div_u16) ;  /* 0x0000003800787944 */ /* 0x000fea0003c00000 */
        /* <DEDUP_REMOVED lines=12> */
[----:B------:R-:W-:Y:S01]  /*0140*/  HFMA2 R10, -RZ, RZ, 0, 0 ;  /* 0x00000000ff0a7431 */ /* 0x000fe200000001ff */
[----:B------:R-:W-:Y:S02]  /*0150*/  MOV R7, R3 ;  /* 0x0000000300077202 */ /* 0x000fe40000000f00 */
[----:B--2---:R-:W-:-:S07]  /*0160*/  LEA R6, R5, R4, 0x18 ;  /* 0x0000000405067211 */ /* 0x004fce00078ec0ff */
.L_x_27610:
        /* <DEDUP_REMOVED lines=13> */
.L_x_27609:
[----:B-1----:R-:W-:Y:S05]  /*0240*/  BSYNC.RECONVERGENT B0 ;  /* 0x0000000000007941 */ /* 0x002fea0003800200 */
.L_x_27608:
        /* <DEDUP_REMOVED lines=9> */
.L_x_27613:
[----:B-12---:R-:W-:-:S04]  /*02e0*/  IMAD.WIDE.U32 R14, R7, 0x4, R4 ;  /* 0x00000004070e7825 */ /* 0x006fc800078e0004 */
[--C-:B------:R-:W-:Y:S02]  /*02f0*/  IMAD.WIDE.U32 R8, R21, 0x4, R4.reuse ;  /* 0x0000000415087825 */ /* 0x100fe400078e0004 */
[----:B------:R1:W2:Y:S02]  /*0300*/  LDG.E R14, desc[UR6][R14.64] ;  /* 0x000000060e0e7981 */ /* 0x0002a4000c1e1900 */
[--C-:B------:R-:W-:Y:S02]  /*0310*/  IMAD.WIDE.U32 R10, R17, 0x4, R4.reuse ;  /* 0x00000004110a7825 */ /* 0x100fe400078e0004 */
[----:B------:R3:W4:Y:S02]  /*0320*/  LDG.E R8, desc[UR6][R8.64] ;  /* 0x0000000608087981 */ /* 0x000724000c1e1900 */
[----:B------:R-:W-:Y:S02]  /*0330*/  IMAD.WIDE.U32 R12, R19, 0x4, R4 ;  /* 0x00000004130c7825 */ /* 0x000fe400078e0004 */
[----:B------:R5:W4:Y:S04]  /*0340*/  LDG.E R10, desc[UR6][R10.64] ;  /* 0x000000060a0a7981 */ /* 0x000b28000c1e1900 */
[----:B------:R-:W4:Y:S01]  /*0350*/  LDG.E R12, desc[UR6][R12.64] ;  /* 0x000000060c0c7981 */ /* 0x000f22000c1e1900 */
        /* <DEDUP_REMOVED lines=9> */
[----:B-1----:R-:W-:Y:S01]  /*03f0*/  SHF.R.U32.HI R15, RZ, 0x2, R19 ;  /* 0x00000002ff0f7819 */ /* 0x002fe20000011613 */
[--C-:B------:R-:W-:Y:S01]  /*0400*/  IMAD R18, R18, 0x44, R23.reuse ;  /* 0x0000004412127824 */ /* 0x100fe200078e0217 */
[----:B------:R-:W-:Y:S01]  /*0410*/  LOP3.LUT R25, R25, 0x3ffffffc, RZ, 0xc0, !PT ;  /* 0x3ffffffc19197812 */ /* 0x000fe200078ec0ff */
[----:B------:R-:W-:Y:S01]  /*0420*/  IMAD R22, R22, 0x44, R23 ;  /* 0x0000004416167824 */ /* 0x000fe200078e0217 */
[----:B---3--:R-:W-:-:S02]  /*0430*/  LOP3.LUT R9, R16, 0x3ffffffc, RZ, 0xc0, !PT ;  /* 0x3ffffffc10097812 */ /* 0x008fc400078ec0ff */
[----:B-----5:R-:W-:Y:S02]  /*0440*/  LOP3.LUT R11, R20, 0x3ffffffc, RZ, 0xc0, !PT ;  /* 0x3ffffffc140b7812 */ /* 0x020fe400078ec0ff */
        /* <DEDUP_REMOVED lines=12> */
[----:B----4-:R1:W-:Y:S04]  /*0510*/  STS [R9], R8 ;  /* 0x0000000809007388 */ /* 0x0103e80000000800 */
[----:B------:R1:W-:Y:S04]  /*0520*/  STS [R11], R10 ;  /* 0x0000000a0b007388 */ /* 0x0003e80000000800 */
[----:B------:R1:W-:Y:S01]  /*0530*/  STS [R15], R12 ;  /* 0x0000000c0f007388 */ /* 0x0003e20000000800 */
[----:B------:R-:W-:Y:S05]  /*0540*/  @!P0 BRA `(.L_x_27613) ;  /* 0xfffffffc00648947 */ /* 0x000fea000383ffff */
.L_x_27612:
[----:B------:R-:W-:Y:S05]  /*0550*/  BSYNC.RECONVERGENT B0 ;  /* 0x0000000000007941 */ /* 0x000fea0003800200 */
.L_x_27611:
[----:B------:R-:W0:Y:S02]  /*0560*/  LDCU UR4, c[0x0][0x374] ;  /* 0x00006e80ff0477ac */ /* 0x000e240008000800 */
[----:B0-----:R-:W-:-:S13]  /*0570*/  ISETP.GE.U32.AND P0, PT, R2, UR4, PT ;  /* 0x0000000402007c0c */ /* 0x001fda000bf06070 */
[----:B------:R-:W-:Y:S05]  /*0580*/  @P0 EXIT ;  /* 0x000000000000094d */ /* 0x000fea0003800000 */
[----:B------:R-:W-:Y:S02]  /*0590*/  SHF.L.U32 R6, R3, 0x2, RZ ;  /* 0x0000000203067819 */ /* 0x000fe400000006ff */
[----:B------:R-:W-:Y:S02]  /*05a0*/  SHF.L.U32 R3, R0, 0x2, RZ ;  /* 0x0000000200037819 */ /* 0x000fe400000006ff */
[----:B--2---:R-:W-:Y:S02]  /*05b0*/  LOP3.LUT R4, R6, 0x7ff, RZ, 0x3c, !PT ;  /* 0x000007ff06047812 */ /* 0x004fe400078e3cff */
[C---:B-1----:R-:W-:Y:S02]  /*05c0*/  LOP3.LUT R10, R3.reuse, 0xffff, RZ, 0xc0, !PT ;  /* 0x0000ffff030a7812 */ /* 0x042fe400078ec0ff */
[----:B------:R-:W-:-:S04]  /*05d0*/  IADD3 R4, PT, PT, -R3, R4, RZ ;  /* 0x0000000403047210 */ /* 0x000fc80007ffe1ff */
[----:B------:R-:W-:Y:S02]  /*05e0*/  LOP3.LUT R9, R4, 0xffff, RZ, 0xc0, !PT ;  /* 0x0000ffff04097812 */ /* 0x000fe400078ec0ff */
[----:B------:R-:W-:-:S07]  /*05f0*/  MOV R11, 0x610 ;  /* 0x00000610000b7802 */ /* 0x000fce0000000f00 */
[----:B------:R-:W-:Y:S05]  /*0600*/  CALL.REL.NOINC `($__internal_544_$__cuda_sm20_div_u16) ;  /* 0x0000003400147944 */ /* 0x000fea0003c00000 */
        /* <DEDUP_REMOVED lines=13> */
.L_x_27616:
        /* <DEDUP_REMOVED lines=10> */
.L_x_27615:
[----:B-1----:R-:W-:Y:S05]  /*0780*/  BSYNC.RECONVERGENT B0 ;  /* 0x0000000000007941 */ /* 0x002fea0003800200 */
.L_x_27614:
        /* <DEDUP_REMOVED lines=8> */
.L_x_27618:
        /* <DEDUP_REMOVED lines=25> */
.L_x_27617:
[----:B------:R-:W0:Y:S01]  /*09a0*/  S2R R49, SR_TID.X ;  /* 0x0000000000317919 */ /* 0x000e220000002100 */
[----:B------:R-:W-:Y:S01]  /*09b0*/  ULEA UR4, UR9, UR8, 0x18 ;  /* 0x0000000809047291 */ /* 0x000fe2000f8ec0ff */
[----:B------:R-:W-:Y:S01]  /*09c0*/  BAR.SYNC.DEFER_BLOCKING 0x0 ;  /* 0x0000000000007b1d */ /* 0x000fe20000010000 */
[C---:B0-----:R-:W-:Y:S02]  /*09d0*/  SHF.L.U32 R51, R49.reuse, 0x2, RZ ;  /* 0x0000000231337819 */ /* 0x041fe400000006ff */
[----:B-1----:R-:W-:Y:S02]  /*09e0*/  IADD3 R2, PT, PT, R49, 0x1, RZ ;  /* 0x0000000131027810 */ /* 0x002fe40007ffe0ff */
[----:B------:R-:W-:Y:S02]  /*09f0*/  LOP3.LUT R51, R51, 0x3c, RZ, 0xc0, !PT ;  /* 0x0000003c33337812 */ /* 0x000fe400078ec0ff */
[C---:B------:R-:W-:Y:S02]  /*0a00*/  SHF.L.U32 R3, R49.reuse, 0x4, RZ ;  /* 0x0000000431037819 */ /* 0x040fe400000006ff */
[----:B------:R-:W-:Y:S01]  /*0a10*/  IADD3 R4, PT, PT, R49, 0x2, RZ ;  /* 0x0000000231047810 */ /* 0x000fe20007ffe0ff */
[----:B------:R-:W0:Y:S01]  /*0a20*/  LDS R5, [R51+UR4] ;  /* 0x0000000433057984 */ /* 0x000e220008000800 */
[----:B------:R-:W-:-:S02]  /*0a30*/  LOP3.LUT R2, R2, 0xf, RZ, 0xc0, !PT ;  /* 0x0000000f02027812 */ /* 0x000fc400078ec0ff */
[----:B------:R-:W-:Y:S01]  /*0a40*/  LOP3.LUT R0, R3, 0xf, R49, 0xf8, !PT ;  /* 0x0000000f03007812 */ /* 0x000fe200078ef831 */
[----:B------:R-:W1:Y:S01]  /*0a50*/  LDS R13, [R51+UR4+0x44] ;  /* 0x00004404330d7984 */ /* 0x000e620008000800 */
[----:B------:R-:W-:Y:S02]  /*0a60*/  LOP3.LUT R6, R4, 0xf, RZ, 0xc0, !PT ;  /* 0x0000000f04067812 */ /* 0x000fe400078ec0ff */
[----:B------:R-:W-:Y:S01]  /*0a70*/  IADD3 R7, PT, PT, R49, 0x3, RZ ;  /* 0x0000000331077810 */ /* 0x000fe20007ffe0ff */
[----:B------:R-:W-:Y:S01]  /*0a80*/  LDS R53, [R51+UR4+0xcc] ;  /* 0x0000cc0433357984 */ /* 0x000fe20008000800 */
[----:B------:R-:W-:Y:S02]  /*0a90*/  LOP3.LUT R4, R3, R2, RZ, 0xfc, !PT ;  /* 0x0000000203047212 */ /* 0x000fe400078efcff */
[----:B------:R-:W-:Y:S01]  /*0aa0*/  LEA R0, R0, UR5, 0x2 ;  /* 0x0000000500007c11 */ /* 0x000fe2000f8e10ff */
[----:B------:R-:W-:Y:S01]  /*0ab0*/  LDS R52, [R51+UR4+0x110] ;  /* 0x0001100433347984 */ /* 0x000fe20008000800 */
[----:B------:R-:W-:-:S02]  /*0ac0*/  LOP3.LUT R8, R7, 0xf, RZ, 0xc0, !PT ;  /* 0x0000000f07087812 */ /* 0x000fc400078ec0ff */
[----:B------:R-:W-:Y:S01]  /*0ad0*/  LEA R43, R4, UR5, 0x2 ;  /* 0x00000005042b7c11 */ /* 0x000fe2000f8e10ff */
[----:B------:R-:W-:Y:S01]  /*0ae0*/  LDS R46, [R0] ;  /* 0x00000000002e7984 */ /* 0x000fe20000000800 */
[C---:B------:R-:W-:Y:S02]  /*0af0*/  LOP3.LUT R7, R3.reuse, R6, RZ, 0xfc, !PT ;  /* 0x0000000603077212 */ /* 0x040fe400078efcff */
[----:B------:R-:W-:Y:S02]  /*0b00*/  LOP3.LUT R4, R3, R8, RZ, 0xfc, !PT ;  /* 0x0000000803047212 */ /* 0x000fe400078efcff */
[----:B------:R-:W-:Y:S01]  /*0b10*/  LEA R7, R7, UR5, 0x2 ;  /* 0x0000000507077c11 */ /* 0x000fe2000f8e10ff */
[----:B------:R-:W-:Y:S01]  /*0b20*/  LDS R43, [R43] ;  /* 0x000000002b2b7984 */ /* 0x000fe20000000800 */
[----:B------:R-:W-:Y:S02]  /*0b30*/  LEA R36, R4, UR5, 0x2 ;  /* 0x0000000504247c11 */ /* 0x000fe4000f8e10ff */
[C---:B------:R-:W-:Y:S01]  /*0b40*/  LOP3.LUT R4, R49.reuse, 0xf, RZ, 0xc0, !PT ;  /* 0x0000000f31047812 */ /* 0x040fe200078ec0ff */
[----:B------:R-:W-:Y:S01]  /*0b50*/  LDS R39, [R7] ;  /* 0x0000000007277984 */ /* 0x000fe20000000800 */
[----:B------:R-:W-:-:S02]  /*0b60*/  IADD3 R9, PT, PT, R49, 0x4, RZ ;  /* 0x0000000431097810 */ /* 0x000fc40007ffe0ff */
[----:B------:R-:W-:Y:S01]  /*0b70*/  IADD3 R11, PT, PT, R49, 0x5, RZ ;  /* 0x00000005310b7810 */ /* 0x000fe20007ffe0ff */
[----:B------:R-:W-:Y:S01]  /*0b80*/  LDS R36, [R36] ;  /* 0x0000000024247984 */ /* 0x000fe20000000800 */
[----:B------:R-:W-:Y:S02]  /*0b90*/  LOP3.LUT R10, R9, 0xf, RZ, 0xc0, !PT ;  /* 0x0000000f090a7812 */ /* 0x000fe400078ec0ff */
[----:B------:R-:W-:Y:S02]  /*0ba0*/  LOP3.LUT R12, R11, 0xf, RZ, 0xc0, !PT ;  /* 0x0000000f0b0c7812 */ /* 0x000fe400078ec0ff */
[C---:B------:R-:W-:Y:S02]  /*0bb0*/  LOP3.LUT R9, R3.reuse, R10, RZ, 0xfc, !PT ;  /* 0x0000000a03097212 */ /* 0x040fe400078efcff */
[----:B------:R-:W-:Y:S02]  /*0bc0*/  LOP3.LUT R11, R3, R12, RZ, 0xfc, !PT ;  /* 0x0000000c030b7212 */ /* 0x000fe400078efcff */
[----:B------:R-:W-:Y:S01]  /*0bd0*/  LEA R9, R9, UR5, 0x2 ;  /* 0x0000000509097c11 */ /* 0x000fe2000f8e10ff */
[----:B0-----:R-:W0:Y:S01]  /*0be0*/  SHFL.IDX PT, R15, R5, R4, 0x101f ;  /* 0x00101f04050f7589 */ /* 0x001e2200000e0000 */
[----:B------:R-:W-:-:S02]  /*0bf0*/  LEA R11, R11, UR5, 0x2 ;  /* 0x000000050b0b7c11 */ /* 0x000fc4000f8e10ff */
[C---:B------:R-:W-:Y:S01]  /*0c00*/  IADD3 R26, PT, PT, R49.reuse, 0xc, RZ ;  /* 0x0000000c311a7810 */ /* 0x040fe20007ffe0ff */
[----:B------:R-:W2:Y:S01]  /*0c10*/  SHFL.IDX PT, R14, R5, R2, 0x101f ;  /* 0x00101f02050e7589 */ /* 0x000ea200000e0000 */
[C---:B------:R-:W-:Y:S02]  /*0c20*/  IADD3 R44, PT, PT, R49.reuse, 0x1, RZ ;  /* 0x00000001312c7810 */ /* 0x040fe40007ffe0ff */
[----:B------:R-:W-:Y:S01]  /*0c30*/  LOP3.LUT R26, R26, 0xf, RZ, 0xc0, !PT ;  /* 0x0000000f1a1a7812 */ /* 0x000fe200078ec0ff */
[----:B------:R-:W3:Y:S01]  /*0c40*/  SHFL.IDX PT, R7, R5, R6, 0x101f ;  /* 0x00101f0605077589 */ /* 0x000ee200000e0000 */
[C---:B------:R-:W-:Y:S02]  /*0c50*/  LOP3.LUT R32, R49.reuse, 0xf, RZ, 0xc0, !PT ;  /* 0x0000000f31207812 */ /* 0x040fe400078ec0ff */
[----:B------:R-:W-:Y:S01]  /*0c60*/  LOP3.LUT R44, R44, 0xf, RZ, 0xc0, !PT ;  /* 0x0000000f2c2c7812 */ /* 0x000fe200078ec0ff */
[----:B-1----:R-:W1:Y:S01]  /*0c70*/  SHFL.IDX PT, R19, R13, R4, 0x101f ;  /* 0x00101f040d137589 */ /* 0x002e6200000e0000 */
[----:B------:R-:W-:-:S02]  /*0c80*/  IADD3 R40, PT, PT, R49, 0x2, RZ ;  /* 0x0000000231287810 */ /* 0x000fc40007ffe0ff */
[----:B------:R-:W-:Y:S01]  /*0c90*/  IADD3 R41, PT, PT, R49, 0x3, RZ ;  /* 0x0000000331297810 */ /* 0x000fe20007ffe0ff */
[----:B------:R-:W-:Y:S01]  /*0ca0*/  LDS R23, [R9] ;  /* 0x0000000009177984 */ /* 0x000fe20000000800 */
[----:B------:R-:W-:Y:S02]  /*0cb0*/  LOP3.LUT R40, R40, 0xf, RZ, 0xc0, !PT ;  /* 0x0000000f28287812 */ /* 0x000fe400078ec0ff */
[----:B------:R-:W-:Y:S01]  /*0cc0*/  LOP3.LUT R41, R41, 0xf, RZ, 0xc0, !PT ;  /* 0x0000000f29297812 */ /* 0x000fe200078ec0ff */
[----:B------:R-:W4:Y:S01]  /*0cd0*/  SHFL.IDX PT, R20, R13, R2, 0x101f ;  /* 0x00101f020d147589 */ /* 0x000f2200000e0000 */
[C---:B------:R-:W-:Y:S02]  /*0ce0*/  IADD3 R38, PT, PT, R49.reuse, 0x4, RZ ;  /* 0x0000000431267810 */ /* 0x040fe40007ffe0ff */
[C---:B------:R-:W-:Y:S01]  /*0cf0*/  IADD3 R35, PT, PT, R49.reuse, 0x5, RZ ;  /* 0x0000000531237810 */ /* 0x040fe20007ffe0ff */
[----:B------:R-:W5:Y:S01]  /*0d00*/  SHFL.IDX PT, R16, R5, R8, 0x101f ;  /* 0x00101f0805107589 */ /* 0x000f6200000e0000 */
[----:B0-----:R-:W-:Y:S01]  /*0d10*/  IMAD R0, R46, R15, RZ ;  /* 0x0000000f2e007224 */ /* 0x001fe200078e02ff */
[----:B------:R-:W-:-:S02]  /*0d20*/  IADD3 R15, PT, PT, R49, 0xa, RZ ;  /* 0x0000000a310f7810 */ /* 0x000fc40007ffe0ff */
[----:B------:R0:W-:Y:S01]  /*0d30*/  LDS R37, [R11] ;  /* 0x000000000b257984 */ /* 0x0001e20000000800 */
[----:B--2---:R-:W-:Y:S01]  /*0d40*/  IMAD R0, R43, R14, R0 ;  /* 0x0000000e2b007224 */ /* 0x004fe200078e0200 */
[----:B------:R-:W-:Y:S02]  /*0d50*/  LOP3.LUT R14, R4, 0x8, RZ, 0x3c, !PT ;  /* 0x00000008040e7812 */ /* 0x000fe400078e3cff */
[----:B------:R-:W2:Y:S01]  /*0d60*/  SHFL.IDX PT, R21, R13, R6, 0x101f ;  /* 0x00101f060d157589 */ /* 0x000ea200000e0000 */
[----:B---3--:R-:W-:Y:S01]  /*0d70*/  IMAD R7, R39, R7, R0 ;  /* 0x0000000727077224 */ /* 0x008fe200078e0200 */
[C---:B------:R-:W-:Y:S02]  /*0d80*/  IADD3 R0, PT, PT, R49.reuse, 0x6, RZ ;  /* 0x0000000631007810 */ /* 0x040fe40007ffe0ff */
[----:B------:R-:W3:Y:S01]  /*0d90*/  SHFL.IDX PT, R17, R5, R10, 0x101f ;  /* 0x00101f0a05117589 */ /* 0x000ee200000e0000 */
[----:B-1----:R-:W-:Y:S01]  /*0da0*/  IMAD R18, R46, R19, RZ ;  /* 0x000000132e127224 */ /* 0x002fe200078e02ff */
[----:B0-----:R-:W-:-:S02]  /*0db0*/  IADD3 R11, PT, PT, R49, 0xb, RZ ;  /* 0x0000000b310b7810 */ /* 0x001fc40007ffe0ff */
[----:B------:R0:W-:Y:S01]  /*0dc0*/  SHFL.IDX PT, R24, R13, R10, 0x101f ;  /* 0x00101f0a0d187589 */ /* 0x0001e200000e0000 */
[----:B------:R-:W-:Y:S02]  /*0dd0*/  IADD3 R19, PT, PT, R49, 0x9, RZ ;  /* 0x0000000931137810 */ /* 0x000fe40007ffe0ff */
[----:B------:R-:W-:Y:S01]  /*0de0*/  LOP3.LUT R15, R15, 0xf, RZ, 0xc0, !PT ;  /* 0x0000000f0f0f7812 */ /* 0x000fe200078ec0ff */
[----:B------:R-:W1:Y:S01]  /*0df0*/  SHFL.IDX PT, R9, R5, R12, 0x101f ;  /* 0x00101f0c05097589 */ /* 0x000e6200000e0000 */
[----:B----4-:R-:W-:Y:S01]  /*0e00*/  IMAD R18, R43, R20, R18 ;  /* 0x000000142b127224 */ /* 0x010fe200078e0212 */
[----:B------:R-:W-:Y:S02]  /*0e10*/  IADD3 R20, PT, PT, R49, 0x7, RZ ;  /* 0x0000000731147810 */ /* 0x000fe40007ffe0ff */
[----:B------:R4:W1:Y:S01]  /*0e20*/  SHFL.IDX PT, R22, R13, R8, 0x101f ;  /* 0x00101f080d167589 */ /* 0x00086200000e0000 */
[----:B-----5:R-:W-:Y:S01]  /*0e30*/  IMAD R16, R36, R16, R7 ;  /* 0x0000001024107224 */ /* 0x020fe200078e0207 */
[----:B0-----:R-:W-:-:S02]  /*0e40*/  LOP3.LUT R10, R0, 0xf, RZ, 0xc0, !PT ;  /* 0x0000000f000a7812 */ /* 0x001fc400078ec0ff */
[----:B------:R-:W-:Y:S01]  /*0e50*/  IADD3 R7, PT, PT, R49, 0x7, RZ ;  /* 0x0000000731077810 */ /* 0x000fe20007ffe0ff */
[----:B------:R-:W0:Y:S01]  /*0e60*/  SHFL.IDX PT, R25, R13, R12, 0x101f ;  /* 0x00101f0c0d197589 */ /* 0x000e2200000e0000 */
[----:B------:R-:W-:Y:S01]  /*0e70*/  LOP3.LUT R6, R3, R10, RZ, 0xfc, !PT ;  /* 0x0000000a03067212 */ /* 0x000fe200078efcff */
[----:B--2---:R-:W-:Y:S01]  /*0e80*/  IMAD R21, R39, R21, R18 ;  /* 0x0000001527157224 */ /* 0x004fe200078e0212 */
[----:B------:R-:W-:Y:S01]  /*0e90*/  LOP3.LUT R18, R7, 0xf, RZ, 0xc0, !PT ;  /* 0x0000000f07127812 */ /* 0x000fe200078ec0ff */
[----:B------:R-:W-:Y:S01]  /*0ea0*/  SHFL.IDX PT, R14, R5, R14, 0x101f ;  /* 0x00101f0e050e7589 */ /* 0x000fe200000e0000 */
[----:B------:R-:W-:Y:S01]  /*0eb0*/  LEA R6, R6, UR5, 0x2 ;  /* 0x0000000506067c11 */ /* 0x000fe2000f8e10ff */
[----:B---3--:R-:W-:Y:S01]  /*0ec0*/  IMAD R2, R23, R17, R16 ;  /* 0x0000001117027224 */ /* 0x008fe200078e0210 */
[C---:B------:R-:W-:Y:S01]  /*0ed0*/  LOP3.LUT R7, R3.reuse, R18, RZ, 0xfc, !PT ;  /* 0x0000001203077212 */ /* 0x040fe200078efcff */
[----:B------:R-:W-:Y:S01]  /*0ee0*/  SHFL.IDX PT, R17, R13, R10, 0x101f ;  /* 0x00101f0a0d117589 */ /* 0x000fe200000e0000 */
[----:B----4-:R-:W-:-:S02]  /*0ef0*/  LOP3.LUT R8, R3, 0x8, R4, 0xf6, !PT ;  /* 0x0000000803087812 */ /* 0x010fc400078ef604 */
[----:B------:R-:W-:Y:S01]  /*0f00*/  LEA R31, R7, UR5, 0x2 ;  /* 0x00000005071f7c11 */ /* 0x000fe2000f8e10ff */
[----:B------:R2:W-:Y:S01]  /*0f10*/  LDS R33, [R6] ;  /* 0x0000000006217984 */ /* 0x0005e20000000800 */
[----:B------:R-:W-:Y:S01]  /*0f20*/  IADD3 R16, PT, PT, R49, 0x9, RZ ;  /* 0x0000000931107810 */ /* 0x000fe20007ffe0ff */
[----:B-1----:R-:W-:Y:S01]  /*0f30*/  IMAD R2, R37, R9, R2 ;  /* 0x0000000925027224 */ /* 0x002fe200078e0202 */
[----:B------:R-:W-:Y:S01]  /*0f40*/  LEA R29, R8, UR5, 0x2 ;  /* 0x00000005081d7c11 */ /* 0x000fe2000f8e10ff */
[----:B------:R-:W-:Y:S01]  /*0f50*/  SHFL.IDX PT, R18, R5, R18, 0x101f ;  /* 0x00101f1205127589 */ /* 0x000fe200000e0000 */
[----:B------:R-:W-:Y:S01]  /*0f60*/  LOP3.LUT R16, R16, 0xf, RZ, 0xc0, !PT ;  /* 0x0000000f10107812 */ /* 0x000fe200078ec0ff */
[----:B------:R-:W-:Y:S01]  /*0f70*/  IMAD R22, R36, R22, R21 ;  /* 0x0000001624167224 */ /* 0x000fe200078e0215 */
[----:B------:R-:W-:Y:S01]  /*0f80*/  IADD3 R9, PT, PT, R49, 0xa, RZ ;  /* 0x0000000a31097810 */ /* 0x000fe20007ffe0ff */
[----:B------:R-:W-:Y:S01]  /*0f90*/  LDS R31, [R31] ;  /* 0x000000001f1f7984 */ /* 0x000fe20000000800 */
[----:B--2---:R-:W-:Y:S01]  /*0fa0*/  LOP3.LUT R6, R3, R16, RZ, 0xfc, !PT ;  /* 0x0000001003067212 */ /* 0x004fe200078efcff */
[----:B------:R-:W-:Y:S01]  /*0fb0*/  IMAD R0, R23, R24, R22 ;  /* 0x0000001817007224 */ /* 0x000fe200078e0216 */
[----:B------:R-:W-:Y:S01]  /*0fc0*/  LOP3.LUT R8, R9, 0xf, RZ, 0xc0, !PT ;  /* 0x0000000f09087812 */ /* 0x000fe200078ec0ff */
[----:B------:R-:W-:Y:S01]  /*0fd0*/  LDS R29, [R29] ;  /* 0x000000001d1d7984 */ /* 0x000fe20000000800 */
[----:B------:R-:W-:Y:S01]  /*0fe0*/  LEA R24, R6, UR5, 0x2 ;  /* 0x0000000506187c11 */ /* 0x000fe2000f8e10ff */
[----:B0-----:R-:W-:Y:S01]  /*0ff0*/  IMAD R0, R37, R25, R0 ;  /* 0x0000001925007224 */ /* 0x001fe200078e0200 */
[----:B------:R-:W-:Y:S01]  /*1000*/  LOP3.LUT R4, R3, R8, RZ, 0xfc, !PT ;  /* 0x0000000803047212 */ /* 0x000fe200078efcff */
[----:B------:R-:W0:Y:S01]  /*1010*/  SHFL.IDX PT, R21, R5, R10, 0x101f ;  /* 0x00101f0a05157589 */ /* 0x000e2200000e0000 */
[----:B------:R-:W-:-:S02]  /*1020*/  LOP3.LUT R6, R11, 0xf, RZ, 0xc0, !PT ;  /* 0x0000000f0b067812 */ /* 0x000fc400078ec0ff */
[----:B------:R-:W-:Y:S01]  /*1030*/  LOP3.LUT R20, R20, 0xf, RZ, 0xc0, !PT ;  /* 0x0000000f14147812 */ /* 0x000fe200078ec0ff */
[----:B------:R-:W-:Y:S01]  /*1040*/  LDS R24, [R24] ;  /* 0x0000000018187984 */ /* 0x000fe20000000800 */
[----:B------:R-:W-:Y:S02]  /*1050*/  LOP3.LUT R7, R49, 0xf, RZ, 0xc0, !PT ;  /* 0x0000000f31077812 */ /* 0x000fe400078ec0ff */
[----:B------:R-:W-:Y:S01]  /*1060*/  LEA R27, R4, UR5, 0x2 ;  /* 0x00000005041b7c11 */ /* 0x000fe2000f8e10ff */
[----:B------:R-:W1:Y:S01]  /*1070*/  SHFL.IDX PT, R12, R13, R20, 0x101f ;  /* 0x00101f140d0c7589 */ /* 0x000e6200000e0000 */
[----:B------:R-:W-:Y:S02]  /*1080*/  LOP3.LUT R9, R3, R6, RZ, 0xfc, !PT ;  /* 0x0000000603097212 */ /* 0x000fe400078efcff */
[----:B------:R-:W-:Y:S01]  /*1090*/  LOP3.LUT R50, R7, 0x8, RZ, 0x3c, !PT ;  /* 0x0000000807327812 */ /* 0x000fe200078e3cff */
[----:B------:R-:W-:Y:S01]  /*10a0*/  LDS R4, [R51+UR4+0x88] ;  /* 0x0000880433047984 */ /* 0x000fe20008000800 */
[----:B------:R-:W-:-:S02]  /*10b0*/  LEA R28, R9, UR5, 0x2 ;  /* 0x00000005091c7c11 */ /* 0x000fc4000f8e10ff */
[----:B------:R-:W-:Y:S01]  /*10c0*/  LOP3.LUT R30, R19, 0xf, RZ, 0xc0, !PT ;  /* 0x0000000f131e7812 */ /* 0x000fe200078ec0ff */
[----:B------:R-:W-:Y:S01]  /*10d0*/  LDS R27, [R27] ;  /* 0x000000001b1b7984 */ /* 0x000fe20000000800 */
[----:B------:R-:W-:Y:S02]  /*10e0*/  LOP3.LUT R19, R3, R26, RZ, 0xfc, !PT ;  /* 0x0000001a03137212 */ /* 0x000fe400078efcff */
[----:B------:R-:W-:Y:S01]  /*10f0*/  IADD3 R22, PT, PT, R49, 0xd, RZ ;  /* 0x0000000d31167810 */ /* 0x000fe20007ffe0ff */
[----:B------:R-:W2:Y:S01]  /*1100*/  SHFL.IDX PT, R10, R13, R50, 0x101f ;  /* 0x00101f320d0a7589 */ /* 0x000ea200000e0000 */
[----:B------:R-:W-:Y:S02]  /*1110*/  LEA R19, R19, UR5, 0x2 ;  /* 0x0000000513137c11 */ /* 0x000fe4000f8e10ff */
[----:B------:R-:W-:Y:S01]  /*1120*/  LOP3.LUT R22, R22, 0xf, RZ, 0xc0, !PT ;  /* 0x0000000f16167812 */ /* 0x000fe200078ec0ff */
[----:B------:R-:W-:Y:S01]  /*1130*/  LDS R28, [R28] ;  /* 0x000000001c1c7984 */ /* 0x000fe20000000800 */
[C---:B0-----:R-:W-:Y:S01]  /*1140*/  IMAD R21, R33.reuse, R21, R2 ;  /* 0x0000001521157224 */ /* 0x041fe200078e0202 */
[----:B------:R-:W-:Y:S01]  /*1150*/  LOP3.LUT R38, R38, 0xf, RZ, 0xc0, !PT ;  /* 0x0000000f26267812 */ /* 0x000fe200078ec0ff */
[----:B------:R-:W-:Y:S01]  /*1160*/  IMAD R17, R33, R17, R0 ;  /* 0x0000001121117224 */ /* 0x000fe200078e0200 */
[----:B------:R0:W-:Y:S01]  /*1170*/  LDS R25, [R19] ;  /* 0x0000000013197984 */ /* 0x0001e20000000800 */
[----:B------:R-:W-:-:S02]  /*1180*/  LOP3.LUT R0, R3, R22, RZ, 0xfc, !PT ;  /* 0x0000001603007212 */ /* 0x000fc400078efcff */
[----:B------:R-:W-:Y:S01]  /*1190*/  IADD3 R34, PT, PT, R49, 0x6, RZ ;  /* 0x0000000631227810 */ /* 0x000fe20007ffe0ff */
[----:B------:R3:W-:Y:S01]  /*11a0*/  SHFL.IDX PT, R2, R13, R15, 0x101f ;  /* 0x00101f0f0d027589 */ /* 0x0007e200000e0000 */
[C---:B-1----:R-:W-:Y:S01]  /*11b0*/  IMAD R12, R31.reuse, R12, R17 ;  /* 0x0000000c1f0c7224 */ /* 0x042fe200078e0211 */
[----:B------:R-:W-:Y:S01]  /*11c0*/  LEA R0, R0, UR5, 0x2 ;  /* 0x0000000500007c11 */ /* 0x000fe2000f8e10ff */
[----:B------:R-:W-:Y:S01]  /*11d0*/  IMAD R18, R31, R18, R21 ;  /* 0x000000121f127224 */ /* 0x000fe200078e0215 */
[----:B------:R1:W4:Y:S01]  /*11e0*/  SHFL.IDX PT, R11, R5, R16, 0x101f ;  /* 0x00101f10050b7589 */ /* 0x00032200000e0000 */
[----:B0-----:R-:W-:Y:S02]  /*11f0*/  IADD3 R19, PT, PT, R49, 0xe, RZ ;  /* 0x0000000e31137810 */ /* 0x001fe40007ffe0ff */
[----:B------:R-:W-:Y:S01]  /*1200*/  IMAD R14, R29, R14, R18 ;  /* 0x0000000e1d0e7224 */ /* 0x000fe200078e0212 */
[----:B------:R-:W0:Y:S01]  /*1210*/  SHFL.IDX PT, R9, R13, R30, 0x101f ;  /* 0x00101f1e0d097589 */ /* 0x000e2200000e0000 */
[----:B------:R-:W-:-:S02]  /*1220*/  LOP3.LUT R19, R19, 0xf, RZ, 0xc0, !PT ;  /* 0x0000000f13137812 */ /* 0x000fc400078ec0ff */
[----:B---3--:R-:W-:Y:S01]  /*1230*/  IADD3 R15, PT, PT, R49, 0xb, RZ ;  /* 0x0000000b310f7810 */ /* 0x008fe20007ffe0ff */
[----:B------:R-:W3:Y:S01]  /*1240*/  SHFL.IDX PT, R8, R5, R8, 0x101f ;  /* 0x00101f0805087589 */ /* 0x000ee200000e0000 */
[----:B--2---:R-:W-:Y:S01]  /*1250*/  IMAD R10, R29, R10, R12 ;  /* 0x0000000a1d0a7224 */ /* 0x004fe200078e020c */
[----:B------:R-:W-:Y:S02]  /*1260*/  LOP3.LUT R35, R35, 0xf, RZ, 0xc0, !PT ;  /* 0x0000000f23237812 */ /* 0x000fe400078ec0ff */
[----:B-1----:R-:W-:Y:S01]  /*1270*/  LOP3.LUT R16, R15, 0xf, RZ, 0xc0, !PT ;  /* 0x0000000f0f107812 */ /* 0x002fe200078ec0ff */
[----:B------:R-:W-:Y:S01]  /*1280*/  SHFL.IDX PT, R12, R13, R26, 0x101f ;  /* 0x00101f1a0d0c7589 */ /* 0x000fe200000e0000 */
[----:B------:R-:W-:-:S03]  /*1290*/  LOP3.LUT R34, R34, 0xf, RZ, 0xc0, !PT ;  /* 0x0000000f22227812 */ /* 0x000fc600078ec0ff */
[----:B------:R-:W1:Y:S04]  /*12a0*/  SHFL.IDX PT, R15, R5, R6, 0x101f ;  /* 0x00101f06050f7589 */ /* 0x000e6800000e0000 */
[----:B------:R-:W2:Y:S01]  /*12b0*/  SHFL.IDX PT, R17, R13, R16, 0x101f ;  /* 0x00101f100d117589 */ /* 0x000ea200000e0000 */
[----:B----4-:R-:W-:-:S03]  /*12c0*/  IMAD R11, R24, R11, R14 ;  /* 0x0000000b180b7224 */ /* 0x010fc600078e020e */
[----:B------:R4:W-:Y:S01]  /*12d0*/  LDS R21, [R0] ;  /* 0x0000000000157984 */ /* 0x0009e20000000800 */
[----:B0-----:R-:W-:-:S03]  /*12e0*/  IMAD R9, R24, R9, R10 ;  /* 0x0000000918097224 */ /* 0x001fc600078e020a */
[----:B------:R-:W0:Y:S01]  /*12f0*/  SHFL.IDX PT, R42, R53, R32, 0x101f ;  /* 0x00101f20352a7589 */ /* 0x000e2200000e0000 */
[----:B---3--:R-:W-:Y:S01]  /*1300*/  IMAD R11, R27, R8, R11 ;  /* 0x000000081b0b7224 */ /* 0x008fe200078e020b */
[----:B----4-:R-:W-:Y:S01]  /*1310*/  IADD3 R0, PT, PT, R49, 0xe, RZ ;  /* 0x0000000e31007810 */ /* 0x010fe20007ffe0ff */
[----:B------:R-:W-:Y:S01]  /*1320*/  IMAD R9, R27, R2, R9 ;  /* 0x000000021b097224 */ /* 0x000fe200078e0209 */
[----:B------:R-:W3:Y:S01]  /*1330*/  SHFL.IDX PT, R14, R5, R26, 0x101f ;  /* 0x00101f1a050e7589 */ /* 0x000ee200000e0000 */
[----:B------:R-:W-:Y:S02]  /*1340*/  IADD3 R2, PT, PT, R49, -0x1, RZ ;  /* 0xffffffff31027810 */ /* 0x000fe40007ffe0ff */
[----:B------:R-:W-:Y:S01]  /*1350*/  LOP3.LUT R30, R0, 0xf, RZ, 0xc0, !PT ;  /* 0x0000000f001e7812 */ /* 0x000fe200078ec0ff */
[----:B------:R-:W4:Y:S01]  /*1360*/  SHFL.IDX PT, R7, R4, R7, 0x101f ;  /* 0x00101f0704077589 */ /* 0x000f2200000e0000 */
[----:B------:R-:W-:Y:S01]  /*1370*/  LOP3.LUT R0, R2, 0xf, RZ, 0xc0, !PT ;  /* 0x0000000f02007812 */ /* 0x000fe200078ec0ff */
[----:B-1----:R-:W-:-:S02]  /*1380*/  IMAD R11, R28, R15, R11 ;  /* 0x0000000f1c0b7224 */ /* 0x002fc400078e020b */
[----:B------:R-:W1:Y:S01]  /*1390*/  SHFL.IDX PT, R8, R4, R44, 0x101f ;  /* 0x00101f2c04087589 */ /* 0x000e6200000e0000 */
[C---:B------:R-:W-:Y:S01]  /*13a0*/  LOP3.LUT R6, R3.reuse, R0, RZ, 0xfc, !PT ;  /* 0x0000000003067212 */ /* 0x040fe200078efcff */
[----:B--2---:R-:W-:Y:S01]  /*13b0*/  IMAD R15, R28, R17, R9 ;  /* 0x000000111c0f7224 */ /* 0x004fe200078e0209 */
[----:B------:R-:W-:Y:S01]  /*13c0*/  LOP3.LUT R9, R3, R30, RZ, 0xfc, !PT ;  /* 0x0000001e03097212 */ /* 0x000fe200078efcff */
[----:B------:R-:W2:Y:S02]  /*13d0*/  SHFL.IDX PT, R17, R53, R44, 0x101f ;  /* 0x00101f2c35117589 */ /* 0x000ea400000e0000 */
[----:B------:R-:W-:Y:S01]  /*13e0*/  IMAD R15, R25, R12, R15 ;  /* 0x0000000c190f7224 */ /* 0x000fe200078e020f */
[----:B------:R-:W-:Y:S01]  /*13f0*/  LEA R9, R9, UR5, 0x2 ;  /* 0x0000000509097c11 */ /* 0x000fe2000f8e10ff */
[----:B------:R-:W5:Y:S01]  /*1400*/  SHFL.IDX PT, R12, R53, R40, 0x101f ;  /* 0x00101f28350c7589 */ /* 0x000f6200000e0000 */
[----:B0-----:R-:W-:-:S03]  /*1410*/  IMAD R42, R46, R42, RZ ;  /* 0x0000002a2e2a7224 */ /* 0x001fc600078e02ff */
[----:B------:R-:W-:Y:S04]  /*1420*/  LDS R18, [R9] ;  /* 0x0000000009127984 */ /* 0x000fe80000000800 */
[----:B------:R-:W0:Y:S01]  /*1430*/  SHFL.IDX PT, R2, R4, R40, 0x101f ;  /* 0x00101f2804027589 */ /* 0x000e2200000e0000 */
[----:B---3--:R-:W-:Y:S01]  /*1440*/  IMAD R3, R25, R14, R11 ;  /* 0x0000000e19037224 */ /* 0x008fe200078e020b */
[----:B------:R-:W-:Y:S02]  /*1450*/  LEA R14, R6, UR5, 0x2 ;  /* 0x00000005060e7c11 */ /* 0x000fe4000f8e10ff */
[----:B------:R-:W3:Y:S01]  /*1460*/  SHFL.IDX PT, R10, R5, R22, 0x101f ;  /* 0x00101f16050a7589 */ /* 0x000ee200000e0000 */
[----:B----4-:R-:W-:-:S03]  /*1470*/  IMAD R7, R46, R7, RZ ;  /* 0x000000072e077224 */ /* 0x010fc600078e02ff */
[----:B------:R-:W4:Y:S01]  /*1480*/  SHFL.IDX PT, R45, R4, R41, 0x101f ;  /* 0x00101f29042d7589 */ /* 0x000f2200000e0000 */
[----:B-1----:R-:W-:-:S03]  /*1490*/  IMAD R7, R43, R8, R7 ;  /* 0x000000082b077224 */ /* 0x002fc600078e0207 */
[----:B------:R-:W1:Y:S01]  /*14a0*/  SHFL.IDX PT, R47, R13, R22, 0x101f ;  /* 0x00101f160d2f7589 */ /* 0x000e6200000e0000 */
[----:B--2---:R-:W-:Y:S01]  /*14b0*/  IMAD R17, R43, R17, R42 ;  /* 0x000000112b117224 */ /* 0x004fe200078e022a */
[----:B------:R-:W-:Y:S02]  /*14c0*/  IADD3 R42, PT, PT, R49, 0x9, RZ ;  /* 0x00000009312a7810 */ /* 0x000fe40007ffe0ff */
[----:B------:R-:W2:Y:S01]  /*14d0*/  SHFL.IDX PT, R48, R13, R19, 0x101f ;  /* 0x00101f130d307589 */ /* 0x000ea200000e0000 */
[C---:B-----5:R-:W-:Y:S01]  /*14e0*/  IMAD R12, R39.reuse, R12, R17 ;  /* 0x0000000c270c7224 */ /* 0x060fe200078e0211 */
[----:B------:R-:W-:Y:S02]  /*14f0*/  LOP3.LUT R42, R42, 0xf, RZ, 0xc0, !PT ;  /* 0x0000000f2a2a7812 */ /* 0x000fe400078ec0ff */
[----:B------:R-:W5:Y:S01]  /*1500*/  SHFL.IDX PT, R16, R4, R38, 0x101f ;  /* 0x00101f2604107589 */ /* 0x000f6200000e0000 */
[----:B------:R-:W5:Y:S01]  /*1510*/  S2R R17, SR_TID.X ;  /* 0x0000000000117919 */ /* 0x000f620000002100 */
[----:B0-----:R-:W-:-:S02]  /*1520*/  IMAD R2, R39, R2, R7 ;  /* 0x0000000227027224 */ /* 0x001fc400078e0207 */
[----:B------:R-:W-:Y:S01]  /*1530*/  LDS R14, [R14] ;  /* 0x000000000e0e7984 */ /* 0x000fe20000000800 */
[----:B---3--:R-:W-:-:S03]  /*1540*/  IMAD R3, R21, R10, R3 ;  /* 0x0000000a15037224 */ /* 0x008fc600078e0203 */
[----:B------:R-:W0:Y:S01]  /*1550*/  SHFL.IDX PT, R11, R4, R35, 0x101f ;  /* 0x00101f23040b7589 */ /* 0x000e2200000e0000 */
[----:B----4-:R-:W-:-:S03]  /*1560*/  IMAD R45, R36, R45, R2 ;  /* 0x0000002d242d7224 */ /* 0x010fc600078e0202 */
[----:B------:R-:W3:Y:S01]  /*1570*/  SHFL.IDX PT, R7, R4, R34, 0x101f ;  /* 0x00101f2204077589 */ /* 0x000ee200000e0000 */
[----:B-1----:R-:W-:-:S03]  /*1580*/  IMAD R15, R21, R47, R15 ;  /* 0x0000002f150f7224 */ /* 0x002fc600078e020f */
[----:B------:R-:W1:Y:S01]  /*1590*/  SHFL.IDX PT, R10, R52, R32, 0x101f ;  /* 0x00101f20340a7589 */ /* 0x000e6200000e0000 */
[----:B--2---:R-:W-:-:S03]  /*15a0*/  IMAD R48, R18, R48, R15 ;  /* 0x0000003012307224 */ /* 0x004fc600078e020f */
[----:B------:R-:W2:Y:S01]  /*15b0*/  SHFL.IDX PT, R6, R4, R20, 0x101f ;  /* 0x00101f1404067589 */ /* 0x000ea200000e0000 */
[----:B-----5:R-:W-:-:S03]  /*15c0*/  IMAD R16, R23, R16, R45 ;  /* 0x0000001017107224 */ /* 0x020fc600078e022d */
[----:B------:R-:W4:Y:S04]  /*15d0*/  SHFL.IDX PT, R30, R5, R30, 0x101f ;  /* 0x00101f1e051e7589 */ /* 0x000f2800000e0000 */
[----:B------:R-:W5:Y:S04]  /*15e0*/  SHFL.IDX PT, R2, R52, R44, 0x101f ;  /* 0x00101f2c34027589 */ /* 0x000f6800000e0000 */
[----:B------:R-:W5:Y:S01]  /*15f0*/  SHFL.IDX PT, R8, R53, R41, 0x101f ;  /* 0x00101f2935087589 */ /* 0x000f6200000e0000 */
[----:B0-----:R-:W-:Y:S01]  /*1600*/  IMAD R11, R37, R11, R16 ;  /* 0x0000000b250b7224 */ /* 0x001fe200078e0210 */
[----:B------:R-:W-:-:S02]  /*1610*/  IADD3 R16, PT, PT, R17, -0x1, RZ ;  /* 0xffffffff11107810 */ /* 0x000fc40007ffe0ff */
[----:B------:R-:W0:Y:S01]  /*1620*/  SHFL.IDX PT, R47, R4, R50, 0x101f ;  /* 0x00101f32042f7589 */ /* 0x000e2200000e0000 */
[----:B---3--:R-:W-:Y:S01]  /*1630*/  IMAD R7, R33, R7, R11 ;  /* 0x0000000721077224 */ /* 0x008fe200078e020b */
[----:B------:R-:W-:Y:S02]  /*1640*/  LOP3.LUT R16, R16, 0xf, RZ, 0xc0, !PT ;  /* 0x0000000f10107812 */ /* 0x000fe400078ec0ff */
[----:B------:R-:W3:Y:S01]  /*1650*/  SHFL.IDX PT, R0, R5, R0, 0x101f ;  /* 0x00101f0005007589 */ /* 0x000ee200000e0000 */
[----:B-1----:R-:W-:-:S03]  /*1660*/  IMAD R10, R46, R10, RZ ;  /* 0x0000000a2e0a7224 */ /* 0x002fc600078e02ff */
[----:B------:R-:W-:Y:S01]  /*1670*/  LDS R9, [R51+UR4+0x154] ;  /* 0x0001540433097984 */ /* 0x000fe20008000800 */
[----:B--2---:R-:W-:-:S03]  /*1680*/  IMAD R6, R31, R6, R7 ;  /* 0x000000061f067224 */ /* 0x004fc600078e0207 */
[----:B------:R-:W1:Y:S01]  /*1690*/  SHFL.IDX PT, R5, R53, R38, 0x101f ;  /* 0x00101f2635057589 */ /* 0x000e6200000e0000 */
[----:B----4-:R-:W-:Y:S01]  /*16a0*/  IMAD R3, R18, R30, R3 ;  /* 0x0000001e12037224 */ /* 0x010fe200078e0203 */
[----:B------:R-:W2:Y:S01]  /*16b0*/  S2R R15, SR_TID.X ;  /* 0x00000000000f7919 */ /* 0x000ea20000002100 */
[----:B-----5:R-:W-:Y:S01]  /*16c0*/  IMAD R7, R43, R2, R10 ;  /* 0x000000022b077224 */ /* 0x020fe200078e020a */
[----:B------:R-:W4:Y:S01]  /*16d0*/  SHFL.IDX PT, R45, R53, R35, 0x101f ;  /* 0x00101f23352d7589 */ /* 0x000f2200000e0000 */
[----:B------:R-:W-:-:S03]  /*16e0*/  IMAD R8, R36, R8, R12 ;  /* 0x0000000824087224 */ /* 0x000fc600078e020c */
[----:B------:R-:W5:Y:S01]  /*16f0*/  SHFL.IDX PT, R50, R52, R40, 0x101f ;  /* 0x00101f2834327589 */ /* 0x000f6200000e0000 */
[----:B0-----:R-:W-:Y:S01]  /*1700*/  IMAD R47, R29, R47, R6 ;  /* 0x0000002f1d2f7224 */ /* 0x001fe200078e0206 */
[C---:B------:R-:W-:Y:S02]  /*1710*/  LOP3.LUT R6, R17.reuse, 0xf, RZ, 0xc0, !PT ;  /* 0x0000000f11067812 */ /* 0x040fe400078ec0ff */
[----:B------:R-:W0:Y:S01]  /*1720*/  SHFL.IDX PT, R49, R52, R41, 0x101f ;  /* 0x00101f2934317589 */ /* 0x000e2200000e0000 */
[----:B---3--:R-:W-:Y:S01]  /*1730*/  IMAD R0, R14, R0, R3 ;  /* 0x000000000e007224 */ /* 0x008fe200078e0203 */
[----:B------:R-:W-:Y:S02]  /*1740*/  LOP3.LUT R6, R6, 0x8, RZ, 0x3c, !PT ;  /* 0x0000000806067812 */ /* 0x000fe400078e3cff */
[----:B------:R-:W3:Y:S01]  /*1750*/  SHFL.IDX PT, R2, R4, R42, 0x101f ;  /* 0x00101f2a04027589 */ /* 0x000ee200000e0000 */
[----:B------:R-:W-:-:S03]  /*1760*/  IADD3 R17, PT, PT, R17, 0xb, RZ ;  /* 0x0000000b11117810 */ /* 0x000fc60007ffe0ff */
[----:B------:R-:W3:Y:S01]  /*1770*/  SHFL.IDX PT, R42, R52, R38, 0x101f ;  /* 0x00101f26342a7589 */ /* 0x000ee200000e0000 */
[----:B-1----:R-:W-:Y:S01]  /*1780*/  IMAD R5, R23, R5, R8 ;  /* 0x0000000517057224 */ /* 0x002fe200078e0208 */
[----:B------:R-:W-:Y:S02]  /*1790*/  LOP3.LUT R17, R17, 0xf, RZ, 0xc0, !PT ;  /* 0x0000000f11117812 */ /* 0x000fe400078ec0ff */
[----:B------:R-:W1:Y:S04]  /*17a0*/  SHFL.IDX PT, R13, R13, R16, 0x101f ;  /* 0x00101f100d0d7589 */ /* 0x000e6800000e0000 */
[----:B------:R-:W1:Y:S01]  /*17b0*/  SHFL.IDX PT, R3, R52, R35, 0x101f ;  /* 0x00101f2334037589 */ /* 0x000e6200000e0000 */
[----:B----4-:R-:W-:-:S03]  /*17c0*/  IMAD R45, R37, R45, R5 ;  /* 0x0000002d252d7224 */ /* 0x010fc600078e0205 */
[----:B------:R-:W4:Y:S01]  /*17d0*/  SHFL.IDX PT, R12, R52, R34, 0x101f ;  /* 0x00101f22340c7589 */ /* 0x000f2200000e0000 */
[----:B--2---:R-:W-:Y:S01]  /*17e0*/  IADD3 R15, PT, PT, R15, 0xa, RZ ;  /* 0x0000000a0f0f7810 */ /* 0x004fe20007ffe0ff */
[----:B-----5:R-:W-:Y:S02]  /*17f0*/  IMAD R50, R39, R50, R7 ;  /* 0x0000003227327224 */ /* 0x020fe400078e0207 */
[----:B------:R-:W-:Y:S01]  /*1800*/  SHFL.IDX PT, R5, R53, R6, 0x101f ;  /* 0x00101f0635057589 */ /* 0x000fe200000e0000 */
[----:B------:R-:W-:Y:S01]  /*1810*/  LOP3.LUT R15, R15, 0xf, RZ, 0xc0, !PT ;  /* 0x0000000f0f0f7812 */ /* 0x000fe200078ec0ff */
[----:B0-----:R-:W-:Y:S02]  /*1820*/  IMAD R49, R36, R49, R50 ;  /* 0x0000003124317224 */ /* 0x001fe400078e0232 */
[----:B------:R-:W0:Y:S01]  /*1830*/  SHFL.IDX PT, R6, R52, R20, 0x101f ;  /* 0x00101f1434067589 */ /* 0x000e2200000e0000 */
[----:B---3--:R-:W-:-:S03]  /*1840*/  IMAD R47, R24, R2, R47 ;  /* 0x00000002182f7224 */ /* 0x008fc600078e022f */
[----:B------:R-:W2:Y:S01]  /*1850*/  SHFL.IDX PT, R8, R9, R32, 0x101f ;  /* 0x00101f2009087589 */ /* 0x000ea200000e0000 */
[----:B------:R-:W-:-:S03]  /*1860*/  IMAD R42, R23, R42, R49 ;  /* 0x0000002a172a7224 */ /* 0x000fc600078e0231 */
[----:B------:R-:W3:Y:S01]  /*1870*/  SHFL.IDX PT, R10, R4, R15, 0x101f ;  /* 0x00101f0f040a7589 */ /* 0x000ee200000e0000 */
[----:B-1----:R-:W-:-:S03]  /*1880*/  IMAD R13, R14, R13, R48 ;  /* 0x0000000d0e0d7224 */ /* 0x002fc600078e0230 */
[----:B------:R-:W1:Y:S01]  /*1890*/  SHFL.IDX PT, R15, R9, R44, 0x101f ;  /* 0x00101f2c090f7589 */ /* 0x000e6200000e0000 */
[----:B------:R-:W-:-:S03]  /*18a0*/  IMAD R3, R37, R3, R42 ;  /* 0x0000000325037224 */ /* 0x000fc600078e022a */
[----:B------:R-:W5:Y:S01]  /*18b0*/  SHFL.IDX PT, R7, R9, R40, 0x101f ;  /* 0x00101f2809077589 */ /* 0x000f6200000e0000 */
[----:B----4-:R-:W-:Y:S01]  /*18c0*/  IMAD R12, R33, R12, R3 ;  /* 0x0000000c210c7224 */ /* 0x010fe200078e0203 */
[----:B------:R-:W4:Y:S02]  /*18d0*/  S2R R48, SR_TID.X ;  /* 0x0000000000307919 */ /* 0x000f240000002100 */
[----:B------:R-:W4:Y:S01]  /*18e0*/  SHFL.IDX PT, R2, R9, R41, 0x101f ;  /* 0x00101f2909027589 */ /* 0x000f2200000e0000 */
[----:B0-----:R-:W-:-:S03]  /*18f0*/  IMAD R12, R31, R6, R12 ;  /* 0x000000061f0c7224 */ /* 0x001fc600078e020c */
[----:B------:R-:W0:Y:S01]  /*1900*/  SHFL.IDX PT, R6, R9, R38, 0x101f ;  /* 0x00101f2609067589 */ /* 0x000e2200000e0000 */
[----:B--2---:R-:W-:Y:S02]  /*1910*/  IMAD R8, R46, R8, RZ ;  /* 0x000000082e087224 */ /* 0x004fe400078e02ff */
[----:B---3--:R-:W-:Y:S01]  /*1920*/  IMAD R10, R27, R10, R47 ;  /* 0x0000000a1b0a7224 */ /* 0x008fe200078e022f */
[----:B------:R-:W2:Y:S01]  /*1930*/  SHFL.IDX PT, R30, R53, R34, 0x101f ;  /* 0x00101f22351e7589 */ /* 0x000ea200000e0000 */
[----:B-1----:R-:W-:Y:S01]  /*1940*/  IMAD R8, R43, R15, R8 ;  /* 0x0000000f2b087224 */ /* 0x002fe200078e0208 */
[----:B------:R-:W1:Y:S03]  /*1950*/  S2R R50, SR_TID.X ;  /* 0x0000000000327919 */ /* 0x000e660000002100 */
[----:B-----5:R-:W-:Y:S01]  /*1960*/  IMAD R47, R39, R7, R8 ;  /* 0x00000007272f7224 */ /* 0x020fe200078e0208 */
[----:B------:R-:W3:Y:S04]  /*1970*/  SHFL.IDX PT, R11, R53, R20, 0x101f ;  /* 0x00101f14350b7589 */ /* 0x000ee800000e0000 */
[----:B------:R-:W5:Y:S01]  /*1980*/  SHFL.IDX PT, R17, R4, R17, 0x101f ;  /* 0x00101f1104117589 */ /* 0x000f6200000e0000 */
[----:B----4-:R-:W-:-:S03]  /*1990*/  IMAD R47, R36, R2, R47 ;  /* 0x00000002242f7224 */ /* 0x010fc600078e022f */
[----:B------:R-:W4:Y:S01]  /*19a0*/  SHFL.IDX PT, R7, R4, R26, 0x101f ;  /* 0x00101f1a04077589 */ /* 0x000f2200000e0000 */
[C---:B------:R-:W-:Y:S01]  /*19b0*/  IADD3 R42, PT, PT, R48.reuse, 0x9, RZ ;  /* 0x00000009302a7810 */ /* 0x040fe20007ffe0ff */
[----:B0-----:R-:W-:Y:S02]  /*19c0*/  IMAD R6, R23, R6, R47 ;  /* 0x0000000617067224 */ /* 0x001fe400078e022f */
[----:B------:R-:W0:Y:S01]  /*19d0*/  SHFL.IDX PT, R15, R4, R22, 0x101f ;  /* 0x00101f16040f7589 */ /* 0x000e2200000e0000 */
[----:B------:R-:W-:Y:S02]  /*19e0*/  IADD3 R48, PT, PT, R48, 0xa, RZ ;  /* 0x0000000a30307810 */ /* 0x000fe40007ffe0ff */
[----:B------:R-:W-:Y:S01]  /*19f0*/  LOP3.LUT R42, R42, 0xf, RZ, 0xc0, !PT ;  /* 0x0000000f2a2a7812 */ /* 0x000fe200078ec0ff */
[----:B------:R-:W0:Y:S01]  /*1a00*/  S2R R47, SR_TID.X ;  /* 0x00000000002f7919 */ /* 0x000e220000002100 */
[----:B--2---:R-:W-:Y:S01]  /*1a10*/  IMAD R30, R33, R30, R45 ;  /* 0x0000001e211e7224 */ /* 0x004fe200078e022d */
[----:B------:R-:W-:-:S02]  /*1a20*/  LOP3.LUT R48, R48, 0xf, RZ, 0xc0, !PT ;  /* 0x0000000f30307812 */ /* 0x000fc400078ec0ff */
[----:B------:R-:W2:Y:S01]  /*1a30*/  SHFL.IDX PT, R8, R53, R42, 0x101f ;  /* 0x00101f2a35087589 */ /* 0x000ea200000e0000 */
[----:B---3--:R-:W-:-:S03]  /*1a40*/  IMAD R30, R31, R11, R30 ;  /* 0x0000000b1f1e7224 */ /* 0x008fc600078e021e */
[----:B------:R-:W-:Y:S01]  /*1a50*/  SHFL.IDX PT, R2, R9, R20, 0x101f ;  /* 0x00101f1409027589 */ /* 0x000fe200000e0000 */
[----:B-----5:R-:W-:Y:S01]  /*1a60*/  IMAD R3, R28, R17, R10 ;  /* 0x000000111c037224 */ /* 0x020fe200078e020a */
[----:B-1----:R-:W-:Y:S01]  /*1a70*/  LOP3.LUT R49, R50, 0xf, RZ, 0xc0, !PT ;  /* 0x0000000f32317812 */ /* 0x002fe200078ec0ff */
[----:B------:R-:W-:Y:S01]  /*1a80*/  IMAD R5, R29, R5, R30 ;  /* 0x000000051d057224 */ /* 0x000fe200078e021e */
[----:B------:R-:W1:Y:S01]  /*1a90*/  SHFL.IDX PT, R17, R53, R48, 0x101f ;  /* 0x00101f3035117589 */ /* 0x000e6200000e0000 */
[----:B----4-:R-:W-:Y:S01]  /*1aa0*/  IMAD R3, R25, R7, R3 ;  /* 0x0000000719037224 */ /* 0x010fe200078e0203 */
[----:B------:R-:W-:Y:S01]  /*1ab0*/  LOP3.LUT R49, R49, 0x8, RZ, 0x3c, !PT ;  /* 0x0000000831317812 */ /* 0x000fe200078e3cff */
[----:B------:R-:W3:Y:S02]  /*1ac0*/  S2R R7, SR_TID.X ;  /* 0x0000000000077919 */ /* 0x000ee40000002100 */
[----:B0-----:R-:W-:Y:S02]  /*1ad0*/  IMAD R3, R21, R15, R3 ;  /* 0x0000000f15037224 */ /* 0x001fe400078e0203 */
[----:B------:R-:W0:Y:S04]  /*1ae0*/  SHFL.IDX PT, R45, R52, R49, 0x101f ;  /* 0x00101f31342d7589 */ /* 0x000e2800000e0000 */
[----:B------:R4:W-:Y:S01]  /*1af0*/  SHFL.IDX PT, R30, R52, R48, 0x101f ;  /* 0x00101f30341e7589 */ /* 0x0009e200000e0000 */
[----:B--2---:R-:W-:-:S03]  /*1b00*/  IMAD R5, R24, R8, R5 ;  /* 0x0000000818057224 */ /* 0x004fc600078e0205 */
[----:B------:R-:W2:Y:S01]  /*1b10*/  SHFL.IDX PT, R11, R9, R35, 0x101f ;  /* 0x00101f23090b7589 */ /* 0x000ea200000e0000 */
[----:B------:R-:W-:-:S03]  /*1b20*/  IADD3 R8, PT, PT, R47, 0x9, RZ ;  /* 0x000000092f087810 */ /* 0x000fc60007ffe0ff */
[----:B------:R-:W5:Y:S01]  /*1b30*/  SHFL.IDX PT, R10, R52, R42, 0x101f ;  /* 0x00101f2a340a7589 */ /* 0x000f6200000e0000 */
[----:B------:R-:W-:Y:S02]  /*1b40*/  LOP3.LUT R8, R8, 0xf, RZ, 0xc0, !PT ;  /* 0x0000000f08087812 */ /* 0x000fe400078ec0ff */
[----:B----4-:R-:W-:Y:S01]  /*1b50*/  IADD3 R48, PT, PT, R50, 0xb, RZ ;  /* 0x0000000b32307810 */ /* 0x010fe20007ffe0ff */
[----:B------:R-:W4:Y:S01]  /*1b60*/  SHFL.IDX PT, R42, R9, R34, 0x101f ;  /* 0x00101f22092a7589 */ /* 0x000f2200000e0000 */
[----:B-1----:R-:W-:Y:S02]  /*1b70*/  IMAD R5, R27, R17, R5 ;  /* 0x000000111b057224 */ /* 0x002fe400078e0205 */
[----:B------:R-:W-:Y:S01]  /*1b80*/  LOP3.LUT R48, R48, 0xf, RZ, 0xc0, !PT ;  /* 0x0000000f30307812 */ /* 0x000fe200078ec0ff */
[----:B------:R1:W-:Y:S01]  /*1b90*/  SHFL.IDX PT, R15, R9, R8, 0x101f ;  /* 0x00101f08090f7589 */ /* 0x0003e200000e0000 */
[----:B0-----:R-:W-:-:S03]  /*1ba0*/  IMAD R45, R29, R45, R12 ;  /* 0x0000002d1d2d7224 */ /* 0x001fc600078e020c */
[----:B------:R-:W0:Y:S01]  /*1bb0*/  SHFL.IDX PT, R50, R53, R48, 0x101f ;  /* 0x00101f3035327589 */ /* 0x000e2200000e0000 */
[----:B---3--:R-:W-:-:S03]  /*1bc0*/  IADD3 R7, PT, PT, R7, 0xa, RZ ;  /* 0x0000000a07077810 */ /* 0x008fc60007ffe0ff */
[----:B------:R-:W3:Y:S01]  /*1bd0*/  SHFL.IDX PT, R12, R4, R19, 0x101f ;  /* 0x00101f13040c7589 */ /* 0x000ee200000e0000 */
[----:B------:R-:W-:Y:S01]  /*1be0*/  LOP3.LUT R7, R7, 0xf, RZ, 0xc0, !PT ;  /* 0x0000000f07077812 */ /* 0x000fe200078ec0ff */
[----:B-1----:R-:W1:Y:S01]  /*1bf0*/  S2R R8, SR_TID.X ;  /* 0x0000000000087919 */ /* 0x002e620000002100 */
[----:B--2---:R-:W-:Y:S02]  /*1c00*/  IMAD R6, R37, R11, R6 ;  /* 0x0000000b25067224 */ /* 0x004fe400078e0206 */
[----:B-----5:R-:W-:Y:S01]  /*1c10*/  IMAD R10, R24, R10, R45 ;  /* 0x0000000a180a7224 */ /* 0x020fe200078e022d */
[----:B------:R-:W2:Y:S03]  /*1c20*/  SHFL.IDX PT, R48, R52, R48, 0x101f ;  /* 0x00101f3034307589 */ /* 0x000ea600000e0000 */
[----:B------:R-:W-:Y:S01]  /*1c30*/  IMAD R10, R27, R30, R10 ;  /* 0x0000001e1b0a7224 */ /* 0x000fe200078e020a */
[----:B------:R-:W5:Y:S01]  /*1c40*/  SHFL.IDX PT, R49, R9, R49, 0x101f ;  /* 0x00101f3109317589 */ /* 0x000f6200000e0000 */
[----:B----4-:R-:W-:-:S03]  /*1c50*/  IMAD R6, R33, R42, R6 ;  /* 0x0000002a21067224 */ /* 0x010fc600078e0206 */
[----:B------:R-:W4:Y:S01]  /*1c60*/  SHFL.IDX PT, R45, R9, R7, 0x101f ;  /* 0x00101f07092d7589 */ /* 0x000f2200000e0000 */
[----:B------:R-:W-:-:S03]  /*1c70*/  IMAD R2, R31, R2, R6 ;  /* 0x000000021f027224 */ /* 0x000fc600078e0206 */
[----:B------:R-:W-:Y:S01]  /*1c80*/  LDS R7, [R51+UR4+0x198] ;  /* 0x0001980433077984 */ /* 0x000fe20008000800 */
[----:B0-----:R-:W-:-:S03]  /*1c90*/  IMAD R50, R28, R50, R5 ;  /* 0x000000321c327224 */ /* 0x001fc600078e0205 */
[----:B------:R-:W0:Y:S01]  /*1ca0*/  SHFL.IDX PT, R42, R53, R26, 0x101f ;  /* 0x00101f1a352a7589 */ /* 0x000e2200000e0000 */
[----:B---3--:R-:W-:-:S03]  /*1cb0*/  IMAD R12, R18, R12, R3 ;  /* 0x0000000c120c7224 */ /* 0x008fc600078e0203 */
[----:B------:R-:W-:Y:S04]  /*1cc0*/  LDS R5, [R51+UR4+0x1dc] ;  /* 0x0001dc0433057984 */ /* 0x000fe80008000800 */
[----:B------:R-:W3:Y:S01]  /*1cd0*/  SHFL.IDX PT, R47, R52, R26, 0x101f ;  /* 0x00101f1a342f7589 */ /* 0x000ee200000e0000 */
[----:B--2---:R-:W-:Y:S01]  /*1ce0*/  IMAD R48, R28, R48, R10 ;  /* 0x000000301c307224 */ /* 0x004fe200078e020a */
[----:B-1----:R-:W-:Y:S02]  /*1cf0*/  IADD3 R11, PT, PT, R8, 0xb, RZ ;  /* 0x0000000b080b7810 */ /* 0x002fe40007ffe0ff */
[----:B------:R-:W1:Y:S01]  /*1d00*/  SHFL.IDX PT, R17, R52, R22, 0x101f ;  /* 0x00101f1634117589 */ /* 0x000e6200000e0000 */
[----:B-----5:R-:W-:Y:S01]  /*1d10*/  IMAD R49, R29, R49, R2 ;  /* 0x000000311d317224 */ /* 0x020fe200078e0202 */
[----:B------:R-:W-:-:S02]  /*1d20*/  LOP3.LUT R11, R11, 0xf, RZ, 0xc0, !PT ;  /* 0x0000000f0b0b7812 */ /* 0x000fc400078ec0ff */
[----:B------:R-:W2:Y:S01]  /*1d30*/  SHFL.IDX PT, R8, R53, R22, 0x101f ;  /* 0x00101f1635087589 */ /* 0x000ea200000e0000 */
[----:B------:R-:W-:-:S03]  /*1d40*/  IMAD R49, R24, R15, R49 ;  /* 0x0000000f18317224 */ /* 0x000fc600078e0231 */
[----:B------:R-:W5:Y:S01]  /*1d50*/  SHFL.IDX PT, R30, R9, R11, 0x101f ;  /* 0x00101f0b091e7589 */ /* 0x000f6200000e0000 */
[----:B----4-:R-:W-:Y:S02]  /*1d60*/  IMAD R45, R27, R45, R49 ;  /* 0x0000002d1b2d7224 */ /* 0x010fe400078e0231 */
[C---:B0-----:R-:W-:Y:S01]  /*1d70*/  IMAD R42, R25.reuse, R42, R50 ;  /* 0x0000002a192a7224 */ /* 0x041fe200078e0232 */
[----:B------:R-:W-:Y:S04]  /*1d80*/  LDS R2, [R51+UR4+0x264] ;  /* 0x0002640433027984 */ /* 0x000fe80008000800 */
[----:B------:R-:W0:Y:S01]  /*1d90*/  SHFL.IDX PT, R10, R52, R19, 0x101f ;  /* 0x00101f13340a7589 */ /* 0x000e2200000e0000 */
[----:B---3--:R-:W-:-:S03]  /*1da0*/  IMAD R47, R25, R47, R48 ;  /* 0x0000002f192f7224 */ /* 0x008fc600078e0230 */
[----:B------:R-:W3:Y:S04]  /*1db0*/  SHFL.IDX PT, R3, R9, R26, 0x101f ;  /* 0x00101f1a09037589 */ /* 0x000ee800000e0000 */
[----:B------:R-:W4:Y:S01]  /*1dc0*/  SHFL.IDX PT, R11, R53, R19, 0x101f ;  /* 0x00101f13350b7589 */ /* 0x000f2200000e0000 */
[----:B-1----:R-:W-:-:S03]  /*1dd0*/  IMAD R17, R21, R17, R47 ;  /* 0x0000001115117224 */ /* 0x002fc600078e022f */
[----:B------:R-:W-:Y:S01]  /*1de0*/  LDS R6, [R51+UR4+0x220] ;  /* 0x0002200433067984 */ /* 0x000fe20008000800 */
[----:B--2---:R-:W-:-:S03]  /*1df0*/  IMAD R8, R21, R8, R42 ;  /* 0x0000000815087224 */ /* 0x004fc600078e022a */
[----:B------:R-:W1:Y:S01]  /*1e00*/  SHFL.IDX PT, R4, R4, R16, 0x101f ;  /* 0x00101f1004047589 */ /* 0x000e6200000e0000 */
[----:B-----5:R-:W-:-:S03]  /*1e10*/  IMAD R30, R28, R30, R45 ;  /* 0x0000001e1c1e7224 */ /* 0x020fc600078e022d */
[----:B------:R-:W2:Y:S04]  /*1e20*/  SHFL.IDX PT, R15, R9, R22, 0x101f ;  /* 0x00101f16090f7589 */ /* 0x000ea800000e0000 */
[----:B------:R-:W-:Y:S01]  /*1e30*/  LDS R42, [R51+UR4+0x2a8] ;  /* 0x0002a804332a7984 */ /* 0x000fe20008000800 */
[----:B0-----:R-:W-:-:S03]  /*1e40*/  IMAD R10, R18, R10, R17 ;  /* 0x0000000a120a7224 */ /* 0x001fc600078e0211 */
[----:B------:R-:W0:Y:S01]  /*1e50*/  SHFL.IDX PT, R50, R9, R19, 0x101f ;  /* 0x00101f1309327589 */ /* 0x000e2200000e0000 */
[----:B---3--:R-:W-:-:S03]  /*1e60*/  IMAD R30, R25, R3, R30 ;  /* 0x00000003191e7224 */ /* 0x008fc600078e021e */
[----:B------:R-:W3:Y:S01]  /*1e70*/  SHFL.IDX PT, R3, R7, R32, 0x101f ;  /* 0x00101f2007037589 */ /* 0x000ee200000e0000 */
[----:B----4-:R-:W-:-:S03]  /*1e80*/  IMAD R11, R18, R11, R8 ;  /* 0x0000000b120b7224 */ /* 0x010fc600078e0208 */
[----:B------:R-:W-:Y:S04]  /*1e90*/  LDS R17, [R51+UR4+0x330] ;  /* 0x0003300433117984 */ /* 0x000fe80008000800 */
[----:B------:R-:W4:Y:S01]  /*1ea0*/  SHFL.IDX PT, R9, R9, R16, 0x101f ;  /* 0x00101f1009097589 */ /* 0x000f2200000e0000 */
[----:B-1----:R-:W-:-:S03]  /*1eb0*/  IMAD R12, R14, R4, R12 ;  /* 0x000000040e0c7224 */ /* 0x002fc600078e020c */
[----:B------:R-:W1:Y:S01]  /*1ec0*/  SHFL.IDX PT, R8, R5, R32, 0x101f ;  /* 0x00101f2005087589 */ /* 0x000e6200000e0000 */
[----:B--2---:R-:W-:-:S03]  /*1ed0*/  IMAD R15, R21, R15, R30 ;  /* 0x0000000f150f7224 */ /* 0x004fc600078e021e */
[----:B------:R-:W-:Y:S04]  /*1ee0*/  LDS R4, [R51+UR4+0x2ec] ;  /* 0x0002ec0433047984 */ /* 0x000fe80008000800 */
[----:B------:R-:W2:Y:S01]  /*1ef0*/  SHFL.IDX PT, R49, R7, R44, 0x101f ;  /* 0x00101f2c07317589 */ /* 0x000ea200000e0000 */
[----:B0-----:R-:W-:-:S03]  /*1f00*/  IMAD R50, R18, R50, R15 ;  /* 0x0000003212327224 */ /* 0x001fc600078e020f */
[----:B------:R-:W0:Y:S01]  /*1f10*/  SHFL.IDX PT, R30, R5, R44, 0x101f ;  /* 0x00101f2c051e7589 */ /* 0x000e2200000e0000 */
[----:B---3--:R-:W-:-:S03]  /*1f20*/  IMAD R3, R46, R3, RZ ;  /* 0x000000032e037224 */ /* 0x008fc600078e02ff */
[----:B------:R-:W3:Y:S04]  /*1f30*/  SHFL.IDX PT, R53, R53, R16, 0x101f ;  /* 0x00101f1035357589 */ /* 0x000ee800000e0000 */
[----:B------:R-:W5:Y:S01]  /*1f40*/  SHFL.IDX PT, R48, R2, R32, 0x101f ;  /* 0x00101f2002307589 */ /* 0x000f6200000e0000 */
[----:B----4-:R-:W-:-:S03]  /*1f50*/  IMAD R9, R14, R9, R50 ;  /* 0x000000090e097224 */ /* 0x010fc600078e0232 */
[----:B------:R-:W4:Y:S01]  /*1f60*/  SHFL.IDX PT, R52, R52, R16, 0x101f ;  /* 0x00101f1034347589 */ /* 0x000f2200000e0000 */
[----:B-1----:R-:W-:-:S03]  /*1f70*/  IMAD R50, R46, R8, RZ ;  /* 0x000000082e327224 */ /* 0x002fc600078e02ff */
[----:B------:R-:W1:Y:S04]  /*1f80*/  SHFL.IDX PT, R47, R6, R32, 0x101f ;  /* 0x00101f20062f7589 */ /* 0x000e6800000e0000 */
[----:B------:R-:W1:Y:S01]  /*1f90*/  SHFL.IDX PT, R45, R2, R44, 0x101f ;  /* 0x00101f2c022d7589 */ /* 0x000e6200000e0000 */
[----:B--2---:R-:W-:-:S03]  /*1fa0*/  IMAD R8, R43, R49, R3 ;  /* 0x000000312b087224 */ /* 0x004fc600078e0203 */
[----:B------:R-:W2:Y:S01]  /*1fb0*/  SHFL.IDX PT, R15, R6, R44, 0x101f ;  /* 0x00101f2c060f7589 */ /* 0x000ea200000e0000 */
[----:B0-----:R-:W-:-:S03]  /*1fc0*/  IMAD R30, R43, R30, R50 ;  /* 0x0000001e2b1e7224 */ /* 0x001fc600078e0232 */
[----:B------:R-:W-:Y:S01]  /*1fd0*/  LDS R3, [R51+UR4+0x374] ;  /* 0x0003740433037984 */ /* 0x000fe20008000800 */
[----:B---3--:R-:W-:-:S03]  /*1fe0*/  IMAD R11, R14, R53, R11 ;  /* 0x000000350e0b7224 */ /* 0x008fc600078e020b */
[----:B------:R-:W0:Y:S01]  /*1ff0*/  SHFL.IDX PT, R49, R42, R32, 0x101f ;  /* 0x00101f202a317589 */ /* 0x000e2200000e0000 */
[----:B-----5:R-:W-:-:S03]  /*2000*/  IMAD R48, R46, R48, RZ ;  /* 0x000000302e307224 */ /* 0x020fc600078e02ff */
[----:B------:R-:W3:Y:S01]  /*2010*/  SHFL.IDX PT, R50, R42, R44, 0x101f ;  /* 0x00101f2c2a327589 */ /* 0x000ee200000e0000 */
[----:B----4-:R-:W-:-:S03]  /*2020*/  IMAD R10, R14, R52, R10 ;  /* 0x000000340e0a7224 */ /* 0x010fc600078e020a */
[----:B------:R-:W4:Y:S01]  /*2030*/  SHFL.IDX PT, R53, R17, R32, 0x101f ;  /* 0x00101f2011357589 */ /* 0x000f2200000e0000 */
[----:B-1----:R-:W-:Y:S02]  /*2040*/  IMAD R47, R46, R47, RZ ;  /* 0x0000002f2e2f7224 */ /* 0x002fe400078e02ff */
[C---:B------:R-:W-:Y:S01]  /*2050*/  IMAD R45, R43.reuse, R45, R48 ;  /* 0x0000002d2b2d7224 */ /* 0x040fe200078e0230 */
[----:B------:R-:W1:Y:S01]  /*2060*/  SHFL.IDX PT, R52, R4, R32, 0x101f ;  /* 0x00101f2004347589 */ /* 0x000e6200000e0000 */
[----:B--2---:R-:W-:-:S03]  /*2070*/  IMAD R15, R43, R15, R47 ;  /* 0x0000000f2b0f7224 */ /* 0x004fc600078e022f */
[----:B------:R-:W2:Y:S04]  /*2080*/  SHFL.IDX PT, R48, R17, R44, 0x101f ;  /* 0x00101f2c11307589 */ /* 0x000ea800000e0000 */
[----:B------:R-:W5:Y:S01]  /*2090*/  SHFL.IDX PT, R47, R4, R44, 0x101f ;  /* 0x00101f2c042f7589 */ /* 0x000f6200000e0000 */
[----:B0-----:R-:W-:-:S04]  /*20a0*/  IMAD R49, R46, R49, RZ ;  /* 0x000000312e317224 */ /* 0x001fc800078e02ff */
[----:B---3--:R-:W-:Y:S02]  /*20b0*/  IMAD R49, R43, R50, R49 ;  /* 0x000000322b317224 */ /* 0x008fe400078e0231 */
[----:B------:R-:W-:Y:S01]  /*20c0*/  LDS R50, [R51+UR4+0x3b8] ;  /* 0x0003b80433327984 */ /* 0x000fe20008000800 */
[----:B----4-:R-:W-:-:S03]  /*20d0*/  IMAD R53, R46, R53, RZ ;  /* 0x000000352e357224 */ /* 0x010fc600078e02ff */
[----:B------:R-:W-:Y:S01]  /*20e0*/  LDS R51, [R51+UR4+0x3fc] ;  /* 0x0003fc0433337984 */ /* 0x000fe20008000800 */
[----:B------:R-:W0:Y:S01]  /*20f0*/  S2UR UR4, SR_CTAID.Y ;  /* 0x00000000000479c3 */ /* 0x000e220000002600 */
[----:B-1----:R-:W-:Y:S02]  /*2100*/  IMAD R52, R46, R52, RZ ;  /* 0x000000342e347224 */ /* 0x002fe400078e02ff */
[C---:B--2---:R-:W-:Y:S02]  /*2110*/  IMAD R48, R43.reuse, R48, R53 ;  /* 0x000000302b307224 */ /* 0x044fe400078e0235 */
[----:B------:R-:W1:Y:S01]  /*2120*/  SHFL.IDX PT, R53, R3, R32, 0x101f ;  /* 0x00101f2003357589 */ /* 0x000e6200000e0000 */
[----:B-----5:R-:W-:-:S03]  /*2130*/  IMAD R47, R43, R47, R52 ;  /* 0x0000002f2b2f7224 */ /* 0x020fc600078e0234 */
[----:B------:R-:W2:Y:S01]  /*2140*/  SHFL.IDX PT, R52, R3, R44, 0x101f ;  /* 0x00101f2c03347589 */ /* 0x000ea200000e0000 */
[----:B0-----:R-:W-:Y:S01]  /*2150*/  USHF.L.U32 UR4, UR4, 0xb, URZ ;  /* 0x0000000b04047899 */ /* 0x001fe200080006ff */
[----:B-1----:R-:W-:-:S04]  /*2160*/  IMAD R53, R46, R53, RZ ;  /* 0x000000352e357224 */ /* 0x002fc800078e02ff */
[C---:B--2---:R-:W-:Y:S02]  /*2170*/  IMAD R52, R43.reuse, R52, R53 ;  /* 0x000000342b347224 */ /* 0x044fe400078e0235 */
        /* <DEDUP_REMOVED lines=13> */
[----:B------:R-:W0:Y:S02]  /*2250*/  SHFL.IDX PT, R46, R6, R40, 0x101f ;  /* 0x00101f28062e7589 */ /* 0x000e2400000e0000 */
[C---:B0-----:R-:W-:Y:S02]  /*2260*/  IMAD R15, R39.reuse, R46, R15 ;  /* 0x0000002e270f7224 */ /* 0x041fe400078e020f */
[----:B------:R-:W0:Y:S02]  /*2270*/  SHFL.IDX PT, R46, R2, R40, 0x101f ;  /* 0x00101f28022e7589 */ /* 0x000e2400000e0000 */
[----:B0-----:R-:W-:-:S02]  /*2280*/  IMAD R45, R39, R46, R45 ;  /* 0x0000002e272d7224 */ /* 0x001fc400078e022d */
        /* <DEDUP_REMOVED lines=8> */
[----:B------:R-:W0:Y:S04]  /*2310*/  SHFL.IDX PT, R46, R50, R40, 0x101f ;  /* 0x00101f28322e7589 */ /* 0x000e2800000e0000 */
[----:B------:R-:W1:Y:S01]  /*2320*/  SHFL.IDX PT, R40, R51, R40, 0x101f ;  /* 0x00101f2833287589 */ /* 0x000e6200000e0000 */
[----:B0-----:R-:W-:-:S03]  /*2330*/  IMAD R53, R39, R46, R53 ;  /* 0x0000002e27357224 */ /* 0x001fc600078e0235 */
[----:B------:R-:W0:Y:S01]  /*2340*/  SHFL.IDX PT, R46, R7, R41, 0x101f ;  /* 0x00101f29072e7589 */ /* 0x000e2200000e0000 */
[----:B-1----:R-:W-:-:S03]  /*2350*/  IMAD R40, R39, R40, R32 ;  /* 0x0000002827287224 */ /* 0x002fc600078e0220 */
[----:B------:R-:W-:Y:S04]  /*2360*/  SHFL.IDX PT, R32, R4, R16, 0x101f ;  /* 0x00101f1004207589 */ /* 0x000fe800000e0000 */
        /* <DEDUP_REMOVED lines=20> */
[C---:B------:R-:W-:Y:S02]  /*24b0*/  IMAD R44, R23.reuse, R44, R53 ;  /* 0x0000002c172c7224 */ /* 0x040fe400078e0235 */
[----:B-1----:R-:W-:Y:S02]  /*24c0*/  IMAD R41, R36, R41, R40 ;  /* 0x0000002924297224 */ /* 0x002fe400078e0228 */
        /* <DEDUP_REMOVED lines=34> */
[----:B0-----:R-:W-:Y:S02]  /*26f0*/  IMAD R52, R37, R46, R52 ;  /* 0x0000002e25347224 */ /* 0x001fe400078e0234 */
        /* <DEDUP_REMOVED lines=14> */
[----:B------:R-:W0:Y:S04]  /*27e0*/  SHFL.IDX PT, R46, R3, R34, 0x101f ;  /* 0x00101f22032e7589 */ /* 0x000e2800000e0000 */
        /* <DEDUP_REMOVED lines=16> */
[----:B------:R-:W0:Y:S02]  /*28f0*/  S2R R46, SR_TID.X ;  /* 0x00000000002e7919 */ /* 0x000e240000002100 */
[----:B0-----:R-:W-:-:S04]  /*2900*/  LOP3.LUT R46, R46, 0xf, RZ, 0xc0, !PT ;  /* 0x0000000f2e2e7812 */ /* 0x001fc800078ec0ff */
[----:B------:R-:W-:-:S06]  /*2910*/  LOP3.LUT R46, R46, 0x8, RZ, 0x3c, !PT ;  /* 0x000000082e2e7812 */ /* 0x000fcc00078e3cff */
[----:B------:R-:W0:Y:S02]  /*2920*/  SHFL.IDX PT, R46, R7, R46, 0x101f ;  /* 0x00101f2e072e7589 */ /* 0x000e2400000e0000 */
[----:B0-----:R-:W-:Y:S02]  /*2930*/  IMAD R8, R29, R46, R8 ;  /* 0x0000002e1d087224 */ /* 0x001fe400078e0208 */
[----:B------:R-:W0:Y:S02]  /*2940*/  S2R R46, SR_TID.X ;  /* 0x00000000002e7919 */ /* 0x000e240000002100 */
[----:B0-----:R-:W-:-:S04]  /*2950*/  IADD3 R46, PT, PT, R46, 0x9, RZ ;  /* 0x000000092e2e7810 */ /* 0x001fc80007ffe0ff */
        /* <DEDUP_REMOVED lines=13> */
[----:B------:R-:W0:Y:S02]  /*2a30*/  SHFL.IDX PT, R46, R7, R26, 0x101f ;  /* 0x00101f1a072e7589 */ /* 0x000e2400000e0000 */
[----:B0-----:R-:W-:Y:S02]  /*2a40*/  IMAD R8, R25, R46, R8 ;  /* 0x0000002e19087224 */ /* 0x001fe400078e0208 */
[----:B------:R-:W0:Y:S02]  /*2a50*/  SHFL.IDX PT, R46, R7, R22, 0x101f ;  /* 0x00101f16072e7589 */ /* 0x000e2400000e0000 */
[----:B0-----:R-:W-:-:S02]  /*2a60*/  IMAD R8, R21, R46, R8 ;  /* 0x0000002e15087224 */ /* 0x001fc400078e0208 */
[----:B------:R-:W0:Y:S04]  /*2a70*/  SHFL.IDX PT, R46, R7, R19, 0x101f ;  /* 0x00101f13072e7589 */ /* 0x000e2800000e0000 */
[----:B------:R-:W1:Y:S01]  /*2a80*/  SHFL.IDX PT, R7, R7, R16, 0x101f ;  /* 0x00101f1007077589 */ /* 0x000e6200000e0000 */
[----:B0-----:R-:W-:Y:S02]  /*2a90*/  IMAD R8, R18, R46, R8 ;  /* 0x0000002e12087224 */ /* 0x001fe400078e0208 */
[----:B------:R-:W0:Y:S02]  /*2aa0*/  S2R R46, SR_TID.X ;  /* 0x00000000002e7919 */ /* 0x000e240000002100 */
[----:B-1----:R-:W-:Y:S02]  /*2ab0*/  IMAD R7, R14, R7, R8 ;  /* 0x000000070e077224 */ /* 0x002fe400078e0208 */
[----:B------:R-:W1:Y:S01]  /*2ac0*/  S2R R8, SR_TID.X ;  /* 0x0000000000087919 */ /* 0x000e620000002100 */
[----:B0-----:R-:W-:-:S04]  /*2ad0*/  LOP3.LUT R46, R46, 0xf, RZ, 0xc0, !PT ;  /* 0x0000000f2e2e7812 */ /* 0x001fc800078ec0ff */
[----:B------:R-:W-:Y:S02]  /*2ae0*/  LOP3.LUT R46, R46, 0x8, RZ, 0x3c, !PT ;  /* 0x000000082e2e7812 */ /* 0x000fe400078e3cff */
[----:B-1----:R-:W-:-:S04]  /*2af0*/  LOP3.LUT R8, R8, 0xf, RZ, 0xc0, !PT ;  /* 0x0000000f08087812 */ /* 0x002fc800078ec0ff */
[----:B------:R-:W0:Y:S01]  /*2b00*/  SHFL.IDX PT, R46, R5, R46, 0x101f ;  /* 0x00101f2e052e7589 */ /* 0x000e2200000e0000 */
[----:B------:R-:W-:Y:S01]  /*2b10*/  LOP3.LUT R8, R8, 0x8, RZ, 0x3c, !PT ;  /* 0x0000000808087812 */ /* 0x000fe200078e3cff */
        /* <DEDUP_REMOVED lines=42> */
[----:B------:R-:W0:Y:S04]  /*2dc0*/  SHFL.IDX PT, R46, R5, R16, 0x101f ;  /* 0x00101f10052e7589 */ /* 0x000e2800000e0000 */
[----:B------:R-:W1:Y:S01]  /*2dd0*/  SHFL.IDX PT, R5, R6, R26, 0x101f ;  /* 0x00101f1a06057589 */ /* 0x000e6200000e0000 */
[----:B0-----:R-:W-:-:S03]  /*2de0*/  IMAD R30, R14, R46, R30 ;  /* 0x0000002e0e1e7224 */ /* 0x001fc600078e021e */
[----:B------:R-:W0:Y:S01]  /*2df0*/  SHFL.IDX PT, R46, R6, R22, 0x101f ;  /* 0x00101f16062e7589 */ /* 0x000e2200000e0000 */
[----:B-1----:R-:W-:-:S03]  /*2e00*/  IMAD R5, R25, R5, R15 ;  /* 0x0000000519057224 */ /* 0x002fc600078e020f */
[----:B------:R-:W1:Y:S04]  /*2e10*/  SHFL.IDX PT, R15, R2, R8, 0x101f ;  /* 0x00101f08020f7589 */ /* 0x000e6800000e0000 */
[----:B------:R-:W2:Y:S01]  /*2e20*/  SHFL.IDX PT, R8, R42, R8, 0x101f ;  /* 0x00101f082a087589 */ /* 0x000ea200000e0000 */
[----:B0-----:R-:W-:Y:S02]  /*2e30*/  IMAD R5, R21, R46, R5 ;  /* 0x0000002e15057224 */ /* 0x001fe400078e0205 */
[----:B------:R-:W0:Y:S01]  /*2e40*/  S2R R46, SR_TID.X ;  /* 0x00000000002e7919 */ /* 0x000e220000002100 */
[C---:B-1----:R-:W-:Y:S02]  /*2e50*/  IMAD R45, R29.reuse, R15, R45 ;  /* 0x0000000f1d2d7224 */ /* 0x042fe400078e022d */
[----:B--2---:R-:W-:Y:S01]  /*2e60*/  IMAD R49, R29, R8, R49 ;  /* 0x000000081d317224 */ /* 0x004fe200078e0231 */
[----:B0-----:R-:W-:-:S02]  /*2e70*/  IADD3 R8, PT, PT, R46, 0x9, RZ ;  /* 0x000000092e087810 */ /* 0x001fc40007ffe0ff */
[----:B------:R-:W0:Y:S02]  /*2e80*/  SHFL.IDX PT, R46, R6, R19, 0x101f ;  /* 0x00101f13062e7589 */ /* 0x000e2400000e0000 */
[----:B------:R-:W-:Y:S02]  /*2e90*/  LOP3.LUT R8, R8, 0xf, RZ, 0xc0, !PT ;  /* 0x0000000f08087812 */ /* 0x000fe400078ec0ff */
[----:B------:R-:W1:Y:S04]  /*2ea0*/  SHFL.IDX PT, R6, R6, R16, 0x101f ;  /* 0x00101f1006067589 */ /* 0x000e6800000e0000 */
[----:B------:R-:W2:Y:S04]  /*2eb0*/  SHFL.IDX PT, R15, R2, R8, 0x101f ;  /* 0x00101f08020f7589 */ /* 0x000ea800000e0000 */
[----:B------:R-:W3:Y:S01]  /*2ec0*/  SHFL.IDX PT, R8, R42, R8, 0x101f ;  /* 0x00101f082a087589 */ /* 0x000ee200000e0000 */
[----:B0-----:R-:W-:-:S02]  /*2ed0*/  IMAD R5, R18, R46, R5 ;  /* 0x0000002e12057224 */ /* 0x001fc400078e0205 */
[----:B------:R-:W0:Y:S02]  /*2ee0*/  S2R R46, SR_TID.X ;  /* 0x00000000002e7919 */ /* 0x000e240000002100 */
[----:B-1----:R-:W-:Y:S02]  /*2ef0*/  IMAD R5, R14, R6, R5 ;  /* 0x000000060e057224 */ /* 0x002fe400078e0205 */
[----:B------:R-:W1:Y:S01]  /*2f00*/  S2R R6, SR_TID.X ;  /* 0x0000000000067919 */ /* 0x000e620000002100 */
[C---:B--2---:R-:W-:Y:S02]  /*2f10*/  IMAD R15, R24.reuse, R15, R45 ;  /* 0x0000000f180f7224 */ /* 0x044fe400078e022d */
[----:B---3--:R-:W-:Y:S02]  /*2f20*/  IMAD R45, R24, R8, R49 ;  /* 0x00000008182d7224 */ /* 0x008fe400078e0231 */
[----:B------:R-:W2:Y:S01]  /*2f30*/  S2R R49, SR_TID.X ;  /* 0x0000000000317919 */ /* 0x000ea20000002100 */
[----:B0-----:R-:W-:-:S04]  /*2f40*/  IADD3 R46, PT, PT, R46, 0xa, RZ ;  /* 0x0000000a2e2e7810 */ /* 0x001fc80007ffe0ff */
[----:B------:R-:W-:Y:S02]  /*2f50*/  LOP3.LUT R46, R46, 0xf, RZ, 0xc0, !PT ;  /* 0x0000000f2e2e7812 */ /* 0x000fe400078ec0ff */
[----:B--2---:R-:W-:-:S03]  /*2f60*/  LOP3.LUT R8, R49, 0xf, RZ, 0xc0, !PT ;  /* 0x0000000f31087812 */ /* 0x004fc600078ec0ff */
[----:B------:R-:W0:Y:S01]  /*2f70*/  SHFL.IDX PT, R49, R2, R46, 0x101f ;  /* 0x00101f2e02317589 */ /* 0x000e2200000e0000 */
[----:B------:R-:W-:-:S03]  /*2f80*/  LOP3.LUT R8, R8, 0x8, RZ, 0x3c, !PT ;  /* 0x0000000808087812 */ /* 0x000fc600078e3cff */
[----:B------:R-:W2:Y:S04]  /*2f90*/  SHFL.IDX PT, R46, R42, R46, 0x101f ;  /* 0x00101f2e2a2e7589 */ /* 0x000ea800000e0000 */
[----:B------:R-:W3:Y:S01]  /*2fa0*/  SHFL.IDX PT, R8, R4, R8, 0x101f ;  /* 0x00101f0804087589 */ /* 0x000ee200000e0000 */
[C---:B0-----:R-:W-:Y:S02]  /*2fb0*/  IMAD R15, R27.reuse, R49, R15 ;  /* 0x000000311b0f7224 */ /* 0x041fe400078e020f */
[----:B------:R-:W0:Y:S01]  /*2fc0*/  S2R R49, SR_TID.X ;  /* 0x0000000000317919 */ /* 0x000e220000002100 */
[----:B--2---:R-:W-:Y:S02]  /*2fd0*/  IMAD R45, R27, R46, R45 ;  /* 0x0000002e1b2d7224 */ /* 0x004fe400078e022d */
[----:B---3--:R-:W-:Y:S01]  /*2fe0*/  IMAD R8, R29, R8, R47 ;  /* 0x000000081d087224 */ /* 0x008fe200078e022f */
[----:B0-----:R-:W-:-:S02]  /*2ff0*/  IADD3 R47, PT, PT, R49, 0xb, RZ ;  /* 0x0000000b312f7810 */ /* 0x001fc40007ffe0ff */
[----:B------:R-:W-:Y:S02]  /*3000*/  IADD3 R46, PT, PT, R49, 0x9, RZ ;  /* 0x00000009312e7810 */ /* 0x000fe40007ffe0ff */
[----:B------:R-:W-:Y:S02]  /*3010*/  LOP3.LUT R47, R47, 0xf, RZ, 0xc0, !PT ;  /* 0x0000000f2f2f7812 */ /* 0x000fe400078ec0ff */
[----:B------:R-:W-:-:S03]  /*3020*/  LOP3.LUT R46, R46, 0xf, RZ, 0xc0, !PT ;  /* 0x0000000f2e2e7812 */ /* 0x000fc600078ec0ff */
[----:B------:R-:W0:Y:S04]  /*3030*/  SHFL.IDX PT, R49, R2, R47, 0x101f ;  /* 0x00101f2f02317589 */ /* 0x000e2800000e0000 */
[----:B------:R-:W2:Y:S04]  /*3040*/  SHFL.IDX PT, R46, R4, R46, 0x101f ;  /* 0x00101f2e042e7589 */ /* 0x000ea800000e0000 */
[----:B------:R-:W3:Y:S01]  /*3050*/  SHFL.IDX PT, R47, R42, R47, 0x101f ;  /* 0x00101f2f2a2f7589 */ /* 0x000ee200000e0000 */
[----:B0-----:R-:W-:Y:S02]  /*3060*/  IMAD R15, R28, R49, R15 ;  /* 0x000000311c0f7224 */ /* 0x001fe400078e020f */
[----:B------:R-:W0:Y:S01]  /*3070*/  S2R R49, SR_TID.X ;  /* 0x0000000000317919 */ /* 0x000e220000002100 */
[----:B--2---:R-:W-:-:S02]  /*3080*/  IMAD R8, R24, R46, R8 ;  /* 0x0000002e18087224 */ /* 0x004fc400078e0208 */
[----:B---3--:R-:W-:Y:S02]  /*3090*/  IMAD R45, R28, R47, R45 ;  /* 0x0000002f1c2d7224 */ /* 0x008fe400078e022d */
[----:B------:R-:W2:Y:S01]  /*30a0*/  SHFL.IDX PT, R47, R42, R26, 0x101f ;  /* 0x00101f1a2a2f7589 */ /* 0x000ea200000e0000 */
[----:B0-----:R-:W-:Y:S01]  /*30b0*/  IADD3 R46, PT, PT, R49, 0xa, RZ ;  /* 0x0000000a312e7810 */ /* 0x001fe20007ffe0ff */
[----:B--2---:R-:W-:Y:S02]  /*30c0*/  IMAD R45, R25, R47, R45 ;  /* 0x0000002f192d7224 */ /* 0x004fe400078e022d */
[----:B------:R-:W0:Y:S01]  /*30d0*/  SHFL.IDX PT, R49, R2, R26, 0x101f ;  /* 0x00101f1a02317589 */ /* 0x000e2200000e0000 */
[----:B------:R-:W-:-:S03]  /*30e0*/  LOP3.LUT R46, R46, 0xf, RZ, 0xc0, !PT ;  /* 0x0000000f2e2e7812 */ /* 0x000fc600078ec0ff */
[----:B------:R-:W2:Y:S04]  /*30f0*/  SHFL.IDX PT, R47, R42, R22, 0x101f ;  /* 0x00101f162a2f7589 */ /* 0x000ea800000e0000 */
[----:B------:R-:W3:Y:S01]  /*3100*/  SHFL.IDX PT, R46, R4, R46, 0x101f ;  /* 0x00101f2e042e7589 */ /* 0x000ee200000e0000 */
[----:B0-----:R-:W-:Y:S02]  /*3110*/  IMAD R15, R25, R49, R15 ;  /* 0x00000031190f7224 */ /* 0x001fe400078e020f */
[----:B------:R-:W0:Y:S01]  /*3120*/  S2R R49, SR_TID.X ;  /* 0x0000000000317919 */ /* 0x000e220000002100 */
[----:B--2---:R-:W-:Y:S02]  /*3130*/  IMAD R45, R21, R47, R45 ;  /* 0x0000002f152d7224 */ /* 0x004fe400078e022d */
[----:B------:R-:W2:Y:S01]  /*3140*/  SHFL.IDX PT, R47, R42, R19, 0x101f ;  /* 0x00101f132a2f7589 */ /* 0x000ea200000e0000 */
[----:B---3--:R-:W-:-:S03]  /*3150*/  IMAD R8, R27, R46, R8 ;  /* 0x0000002e1b087224 */ /* 0x008fc600078e0208 */
[----:B------:R-:W3:Y:S01]  /*3160*/  SHFL.IDX PT, R42, R42, R16, 0x101f ;  /* 0x00101f102a2a7589 */ /* 0x000ee200000e0000 */
[----:B--2---:R-:W-:Y:S01]  /*3170*/  IMAD R45, R18, R47, R45 ;  /* 0x0000002f122d7224 */ /* 0x004fe200078e022d */
[----:B-1----:R-:W-:Y:S02]  /*3180*/  LOP3.LUT R47, R6, 0xf, RZ, 0xc0, !PT ;  /* 0x0000000f062f7812 */ /* 0x002fe400078ec0ff */
[----:B------:R-:W-:Y:S01]  /*3190*/  SHFL.IDX PT, R6, R2, R16, 0x101f ;  /* 0x00101f1002067589 */ /* 0x000fe200000e0000 */
[----:B0-----:R-:W-:Y:S01]  /*31a0*/  IADD3 R46, PT, PT, R49, 0xb, RZ ;  /* 0x0000000b312e7810 */ /* 0x001fe20007ffe0ff */
[----:B---3--:R-:W-:Y:S01]  /*31b0*/  IMAD R42, R14, R42, R45 ;  /* 0x0000002a0e2a7224 */ /* 0x008fe200078e022d */
[----:B------:R-:W-:Y:S01]  /*31c0*/  LOP3.LUT R47, R47, 0x8, RZ, 0x3c, !PT ;  /* 0x000000082f2f7812 */ /* 0x000fe200078e3cff */
[----:B------:R-:W0:Y:S01]  /*31d0*/  SHFL.IDX PT, R49, R2, R22, 0x101f ;  /* 0x00101f1602317589 */ /* 0x000e2200000e0000 */
[----:B------:R-:W-:Y:S01]  /*31e0*/  LOP3.LUT R46, R46, 0xf, RZ, 0xc0, !PT ;  /* 0x0000000f2e2e7812 */ /* 0x000fe200078ec0ff */
[----:B------:R-:W1:Y:S05]  /*31f0*/  S2R R45, SR_TID.X ;  /* 0x00000000002d7919 */ /* 0x000e6a0000002100 */
[----:B------:R-:W2:Y:S04]  /*3200*/  SHFL.IDX PT, R46, R4, R46, 0x101f ;  /* 0x00101f2e042e7589 */ /* 0x000ea800000e0000 */
[----:B------:R-:W3:Y:S01]  /*3210*/  SHFL.IDX PT, R43, R17, R47, 0x101f ;  /* 0x00101f2f112b7589 */ /* 0x000ee200000e0000 */
[----:B0-----:R-:W-:-:S03]  /*3220*/  IMAD R15, R21, R49, R15 ;  /* 0x00000031150f7224 */ /* 0x001fc600078e020f */
[----:B------:R-:W0:Y:S04]  /*3230*/  SHFL.IDX PT, R49, R2, R19, 0x101f ;  /* 0x00101f1302317589 */ /* 0x000e2800000e0000 */
[----:B------:R-:W-:Y:S01]  /*3240*/  SHFL.IDX PT, R2, R4, R22, 0x101f ;  /* 0x00101f1604027589 */ /* 0x000fe200000e0000 */
[----:B--2---:R-:W-:-:S03]  /*3250*/  IMAD R8, R28, R46, R8 ;  /* 0x0000002e1c087224 */ /* 0x004fc600078e0208 */
[----:B------:R-:W2:Y:S01]  /*3260*/  SHFL.IDX PT, R46, R4, R26, 0x101f ;  /* 0x00101f1a042e7589 */ /* 0x000ea200000e0000 */
[----:B---3--:R-:W-:Y:S01]  /*3270*/  IMAD R43, R29, R43, R48 ;  /* 0x0000002b1d2b7224 */ /* 0x008fe200078e0230 */
[C---:B-1----:R-:W-:Y:S02]  /*3280*/  LOP3.LUT R48, R45.reuse, 0xf, RZ, 0xc0, !PT ;  /* 0x0000000f2d307812 */ /* 0x042fe400078ec0ff */
[----:B------:R-:W-:Y:S02]  /*3290*/  IADD3 R53, PT, PT, R45, 0xb, RZ ;  /* 0x0000000b2d357810 */ /* 0x000fe40007ffe0ff */
[----:B------:R-:W-:Y:S02]  /*32a0*/  LOP3.LUT R48, R48, 0x8, RZ, 0x3c, !PT ;  /* 0x0000000830307812 */ /* 0x000fe400078e3cff */
[----:B------:R-:W-:Y:S01]  /*32b0*/  LOP3.LUT R53, R53, 0xf, RZ, 0xc0, !PT ;  /* 0x0000000f35357812 */ /* 0x000fe200078ec0ff */
[----:B0-----:R-:W-:Y:S02]  /*32c0*/  IMAD R15, R18, R49, R15 ;  /* 0x00000031120f7224 */ /* 0x001fe400078e020f */
[----:B------:R-:W0:Y:S02]  /*32d0*/  S2R R49, SR_TID.X ;  /* 0x0000000000317919 */ /* 0x000e240000002100 */
[----:B------:R-:W-:-:S02]  /*32e0*/  IMAD R6, R14, R6, R15 ;  /* 0x000000060e067224 */ /* 0x000fc400078e020f */
[----:B--2---:R-:W-:Y:S02]  /*32f0*/  IMAD R8, R25, R46, R8 ;  /* 0x0000002e19087224 */ /* 0x004fe400078e0208 */
[----:B------:R-:W1:Y:S02]  /*3300*/  SHFL.IDX PT, R46, R3, R20, 0x101f ;  /* 0x00101f14032e7589 */ /* 0x000e6400000e0000 */
[----:B------:R-:W-:Y:S02]  /*3310*/  IMAD R2, R21, R2, R8 ;  /* 0x0000000215027224 */ /* 0x000fe400078e0208 */
[----:B------:R-:W2:Y:S01]  /*3320*/  S2R R8, SR_TID.X ;  /* 0x0000000000087919 */ /* 0x000ea20000002100 */
[----:B------:R-:W-:Y:S01]  /*3330*/  SHFL.IDX PT, R20, R51, R20, 0x101f ;  /* 0x00101f1433147589 */ /* 0x000fe200000e0000 */
[----:B0-----:R-:W-:Y:S01]  /*3340*/  IADD3 R47, PT, PT, R49, 0x9, RZ ;  /* 0x00000009312f7810 */ /* 0x001fe20007ffe0ff */
[----:B-1----:R-:W-:Y:S02]  /*3350*/  IMAD R46, R31, R46, R52 ;  /* 0x0000002e1f2e7224 */ /* 0x002fe400078e0234 */
[----:B------:R-:W0:Y:S01]  /*3360*/  SHFL.IDX PT, R49, R4, R19, 0x101f ;  /* 0x00101f1304317589 */ /* 0x000e2200000e0000 */
[----:B------:R-:W-:-:S02]  /*3370*/  LOP3.LUT R52, R45, 0xf, RZ, 0xc0, !PT ;  /* 0x0000000f2d347812 */ /* 0x000fc400078ec0ff */
[----:B------:R-:W-:Y:S01]  /*3380*/  LOP3.LUT R47, R47, 0xf, RZ, 0xc0, !PT ;  /* 0x0000000f2f2f7812 */ /* 0x000fe200078ec0ff */
[----:B------:R-:W1:Y:S01]  /*3390*/  SHFL.IDX PT, R4, R50, R35, 0x101f ;  /* 0x00101f2332047589 */ /* 0x000e6200000e0000 */
[----:B------:R-:W-:-:S04]  /*33a0*/  LOP3.LUT R52, R52, 0x8, RZ, 0x3c, !PT ;  /* 0x0000000834347812 */ /* 0x000fc800078e3cff */
[----:B------:R-:W3:Y:S01]  /*33b0*/  SHFL.IDX PT, R47, R17, R47, 0x101f ;  /* 0x00101f2f112f7589 */ /* 0x000ee200000e0000 */
[----:B--2---:R-:W-:-:S03]  /*33c0*/  IADD3 R8, PT, PT, R8, 0xa, RZ ;  /* 0x0000000a08087810 */ /* 0x004fc60007ffe0ff */
[----:B------:R-:W-:Y:S01]  /*33d0*/  SHFL.IDX PT, R52, R51, R52, 0x101f ;  /* 0x00101f3433347589 */ /* 0x000fe200000e0000 */
[----:B------:R-:W-:-:S05]  /*33e0*/  LOP3.LUT R8, R8, 0xf, RZ, 0xc0, !PT ;  /* 0x0000000f08087812 */ /* 0x000fca00078ec0ff */
[----:B------:R-:W2:Y:S04]  /*33f0*/  SHFL.IDX PT, R15, R17, R8, 0x101f ;  /* 0x00101f08110f7589 */ /* 0x000ea800000e0000 */
[----:B------:R-:W4:Y:S01]  /*3400*/  SHFL.IDX PT, R8, R3, R48, 0x101f ;  /* 0x00101f3003087589 */ /* 0x000f2200000e0000 */
[----:B0-----:R-:W-:Y:S01]  /*3410*/  IMAD R2, R18, R49, R2 ;  /* 0x0000003112027224 */ /* 0x001fe200078e0202 */
[----:B------:R-:W-:Y:S02]  /*3420*/  IADD3 R49, PT, PT, R45, 0x9, RZ ;  /* 0x000000092d317810 */ /* 0x000fe40007ffe0ff */
[----:B------:R-:W-:Y:S01]  /*3430*/  SHFL.IDX PT, R48, R50, R48, 0x101f ;  /* 0x00101f3032307589 */ /* 0x000fe200000e0000 */
[----:B------:R-:W-:Y:S01]  /*3440*/  IMAD R2, R14, R32, R2 ;  /* 0x000000200e027224 */ /* 0x000fe200078e0202 */
[----:B------:R-:W-:Y:S01]  /*3450*/  LOP3.LUT R49, R49, 0xf, RZ, 0xc0, !PT ;  /* 0x0000000f31317812 */ /* 0x000fe200078ec0ff */
[----:B-1----:R-:W-:Y:S01]  /*3460*/  IMAD R4, R37, R4, R44 ;  /* 0x0000000425047224 */ /* 0x002fe200078e022c */
[----:B------:R-:W0:Y:S01]  /*3470*/  S2R R32, SR_TID.X ;  /* 0x0000000000207919 */ /* 0x000e220000002100 */
[----:B---3--:R-:W-:-:S02]  /*3480*/  IMAD R43, R24, R47, R43 ;  /* 0x0000002f182b7224 */ /* 0x008fc400078e022b */
[----:B------:R1:W3:Y:S01]  /*3490*/  SHFL.IDX PT, R47, R51, R35, 0x101f ;  /* 0x00101f23332f7589 */ /* 0x0002e200000e0000 */
[----:B------:R-:W-:-:S03]  /*34a0*/  IMAD R39, R33, R39, R4 ;  /* 0x0000002721277224 */ /* 0x000fc600078e0204 */
[----:B------:R-:W5:Y:S01]  /*34b0*/  SHFL.IDX PT, R36, R3, R49, 0x101f ;  /* 0x00101f3103247589 */ /* 0x000f6200000e0000 */
[----:B------:R-:W-:Y:S02]  /*34c0*/  IMAD R39, R31, R40, R39 ;  /* 0x000000281f277224 */ /* 0x000fe400078e0227 */
[----:B--2---:R-:W-:Y:S01]  /*34d0*/  IMAD R15, R27, R15, R43 ;  /* 0x0000000f1b0f7224 */ /* 0x004fe200078e022b */
[----:B------:R-:W-:Y:S01]  /*34e0*/  SHFL.IDX PT, R49, R50, R49, 0x101f ;  /* 0x00101f3132317589 */ /* 0x000fe200000e0000 */
[----:B-1----:R-:W-:Y:S01]  /*34f0*/  IADD3 R35, PT, PT, R45, 0xa, RZ ;  /* 0x0000000a2d237810 */ /* 0x002fe20007ffe0ff */
[----:B----4-:R-:W-:Y:S02]  /*3500*/  IMAD R43, R29, R8, R46 ;  /* 0x000000081d2b7224 */ /* 0x010fe400078e022e */
[----:B------:R-:W1:Y:S01]  /*3510*/  SHFL.IDX PT, R45, R17, R53, 0x101f ;  /* 0x00101f35112d7589 */ /* 0x000e6200000e0000 */
[----:B------:R-:W-:-:S03]  /*3520*/  LOP3.LUT R35, R35, 0xf, RZ, 0xc0, !PT ;  /* 0x0000000f23237812 */ /* 0x000fc600078ec0ff */
[----:B------:R-:W-:Y:S04]  /*3530*/  SHFL.IDX PT, R40, R17, R22, 0x101f ;  /* 0x00101f1611287589 */ /* 0x000fe800000e0000 */
[----:B------:R-:W2:Y:S01]  /*3540*/  SHFL.IDX PT, R35, R3, R35, 0x101f ;  /* 0x00101f2303237589 */ /* 0x000ea200000e0000 */
[----:B---3--:R-:W-:-:S03]  /*3550*/  IMAD R38, R37, R47, R38 ;  /* 0x0000002f25267224 */ /* 0x008fc600078e0226 */
[----:B------:R-:W-:Y:S01]  /*3560*/  SHFL.IDX PT, R37, R50, R53, 0x101f ;  /* 0x00101f3532257589 */ /* 0x000fe200000e0000 */
[C---:B0-----:R-:W-:Y:S01]  /*3570*/  IADD3 R8, PT, PT, R32.reuse, 0x9, RZ ;  /* 0x0000000920087810 */ /* 0x041fe20007ffe0ff */
[----:B------:R-:W-:Y:S01]  /*3580*/  IMAD R34, R33, R34, R38 ;  /* 0x0000002221227224 */ /* 0x000fe200078e0226 */
[----:B------:R-:W-:Y:S01]  /*3590*/  IADD3 R23, PT, PT, R32, 0xa, RZ ;  /* 0x0000000a20177810 */ /* 0x000fe20007ffe0ff */
[----:B-----5:R-:W-:Y:S01]  /*35a0*/  IMAD R36, R24, R36, R43 ;  /* 0x0000002418247224 */ /* 0x020fe200078e022b */
[----:B------:R-:W-:Y:S01]  /*35b0*/  LOP3.LUT R44, R8, 0xf, RZ, 0xc0, !PT ;  /* 0x0000000f082c7812 */ /* 0x000fe200078ec0ff */
[----:B------:R-:W-:Y:S01]  /*35c0*/  IMAD R20, R31, R20, R34 ;  /* 0x000000141f147224 */ /* 0x000fe200078e0222 */
[C---:B------:R-:W-:Y:S01]  /*35d0*/  IADD3 R46, PT, PT, R32.reuse, 0xa, RZ ;  /* 0x0000000a202e7810 */ /* 0x040fe20007ffe0ff */
[----:B------:R-:W-:Y:S01]  /*35e0*/  IMAD R8, R29, R48, R39 ;  /* 0x000000301d087224 */ /* 0x000fe200078e0227 */
[----:B------:R-:W-:Y:S01]  /*35f0*/  IADD3 R31, PT, PT, R32, 0xb, RZ ;  /* 0x0000000b201f7810 */ /* 0x000fe20007ffe0ff */
[----:B-1----:R-:W-:Y:S01]  /*3600*/  IMAD R4, R28, R45, R15 ;  /* 0x0000002d1c047224 */ /* 0x002fe200078e020f */
[----:B------:R-:W-:Y:S01]  /*3610*/  LOP3.LUT R34, R23, 0xf, RZ, 0xc0, !PT ;  /* 0x0000000f17227812 */ /* 0x000fe200078ec0ff */
[----:B------:R-:W0:Y:S01]  /*3620*/  SHFL.IDX PT, R15, R51, R44, 0x101f ;  /* 0x00101f2c330f7589 */ /* 0x000e2200000e0000 */
[----:B------:R-:W-:Y:S01]  /*3630*/  LOP3.LUT R46, R46, 0xf, RZ, 0xc0, !PT ;  /* 0x0000000f2e2e7812 */ /* 0x000fe200078ec0ff */
[----:B------:R-:W-:Y:S01]  /*3640*/  IMAD R32, R29, R52, R20 ;  /* 0x000000341d207224 */ /* 0x000fe200078e0214 */
[----:B------:R-:W-:Y:S01]  /*3650*/  LOP3.LUT R31, R31, 0xf, RZ, 0xc0, !PT ;  /* 0x0000000f1f1f7812 */ /* 0x000fe200078ec0ff */
[----:B------:R-:W1:Y:S01]  /*3660*/  SHFL.IDX PT, R20, R3, R53, 0x101f ;  /* 0x00101f3503147589 */ /* 0x000e6200000e0000 */
[----:B------:R-:W-:-:S02]  /*3670*/  IMAD R8, R24, R49, R8 ;  /* 0x0000003118087224 */ /* 0x000fc400078e0208 */
[----:B--2---:R-:W-:Y:S01]  /*3680*/  IMAD R35, R27, R35, R36 ;  /* 0x000000231b237224 */ /* 0x004fe200078e0224 */
[----:B------:R-:W2:Y:S04]  /*3690*/  SHFL.IDX PT, R29, R50, R46, 0x101f ;  /* 0x00101f2e321d7589 */ /* 0x000ea800000e0000 */
[----:B------:R-:W3:Y:S04]  /*36a0*/  SHFL.IDX PT, R34, R51, R34, 0x101f ;  /* 0x00101f2233227589 */ /* 0x000ee800000e0000 */
[----:B------:R-:W4:Y:S04]  /*36b0*/  SHFL.IDX PT, R31, R51, R31, 0x101f ;  /* 0x00101f1f331f7589 */ /* 0x000f2800000e0000 */
[----:B------:R-:W5:Y:S04]  /*36c0*/  SHFL.IDX PT, R23, R17, R26, 0x101f ;  /* 0x00101f1a11177589 */ /* 0x000f6800000e0000 */
[----:B------:R-:W5:Y:S01]  /*36d0*/  SHFL.IDX PT, R38, R3, R26, 0x101f ;  /* 0x00101f1a03267589 */ /* 0x000f6200000e0000 */
[----:B0-----:R-:W-:-:S02]  /*36e0*/  IMAD R24, R24, R15, R32 ;  /* 0x0000000f18187224 */ /* 0x001fc400078e0220 */
[----:B------:R-:W0:Y:S01]  /*36f0*/  LDC.64 R32, c[0x0][0x3a0] ;  /* 0x0000e800ff207b82 */ /* 0x000e220000000a00 */
[----:B------:R-:W5:Y:S01]  /*3700*/  SHFL.IDX PT, R36, R50, R26, 0x101f ;  /* 0x00101f1a32247589 */ /* 0x000f6200000e0000 */
[----:B-1----:R-:W-:-:S03]  /*3710*/  IMAD R20, R28, R20, R35 ;  /* 0x000000141c147224 */ /* 0x002fc600078e0223 */
[----:B------:R1:W5:Y:S01]  /*3720*/  SHFL.IDX PT, R48, R51, R26, 0x101f ;  /* 0x00101f1a33307589 */ /* 0x00036200000e0000 */
[----:B--2---:R-:W-:-:S03]  /*3730*/  IMAD R8, R27, R29, R8 ;  /* 0x0000001d1b087224 */ /* 0x004fc600078e0208 */
[----:B------:R-:W2:Y:S01]  /*3740*/  SHFL.IDX PT, R46, R3, R22, 0x101f ;  /* 0x00101f16032e7589 */ /* 0x000ea200000e0000 */
[----:B---3--:R-:W-:Y:S02]  /*3750*/  IMAD R24, R27, R34, R24 ;  /* 0x000000221b187224 */ /* 0x008fe400078e0218 */
[C---:B------:R-:W-:Y:S01]  /*3760*/  IMAD R8, R28.reuse, R37, R8 ;  /* 0x000000251c087224 */ /* 0x040fe200078e0208 */
[----:B------:R-:W3:Y:S01]  /*3770*/  SHFL.IDX PT, R44, R50, R22, 0x101f ;  /* 0x00101f16322c7589 */ /* 0x000ee200000e0000 */
[----:B----4-:R-:W-:Y:S01]  /*3780*/  IMAD R24, R28, R31, R24 ;  /* 0x0000001f1c187224 */ /* 0x010fe200078e0218 */
[----:B-1----:R-:W1:Y:S01]  /*3790*/  S2R R26, SR_TID.X ;  /* 0x00000000001a7919 */ /* 0x002e620000002100 */
[C---:B-----5:R-:W-:Y:S01]  /*37a0*/  IMAD R4, R25.reuse, R23, R4 ;  /* 0x0000001719047224 */ /* 0x060fe200078e0204 */
[----:B------:R-:W4:Y:S01]  /*37b0*/  SHFL.IDX PT, R52, R51, R22, 0x101f ;  /* 0x00101f1633347589 */ /* 0x000f2200000e0000 */
[----:B------:R-:W-:Y:S02]  /*37c0*/  IMAD R20, R25, R38, R20 ;  /* 0x0000002619147224 */ /* 0x000fe400078e0214 */
[----:B------:R-:W-:Y:S01]  /*37d0*/  IMAD R4, R21, R40, R4 ;  /* 0x0000002815047224 */ /* 0x000fe200078e0204 */
[----:B------:R-:W5:Y:S01]  /*37e0*/  SHFL.IDX PT, R39, R17, R19, 0x101f ;  /* 0x00101f1311277589 */ /* 0x000f6200000e0000 */
[----:B------:R-:W-:-:S03]  /*37f0*/  IMAD R8, R25, R36, R8 ;  /* 0x0000002419087224 */ /* 0x000fc600078e0208 */
[----:B------:R-:W0:Y:S01]  /*3800*/  SHFL.IDX PT, R43, R3, R19, 0x101f ;  /* 0x00101f13032b7589 */ /* 0x000e2200000e0000 */
[----:B------:R-:W-:-:S03]  /*3810*/  IMAD R24, R25, R48, R24 ;  /* 0x0000003019187224 */ /* 0x000fc600078e0218 */
[----:B------:R-:W0:Y:S01]  /*3820*/  SHFL.IDX PT, R49, R51, R19, 0x101f ;  /* 0x00101f1333317589 */ /* 0x000e2200000e0000 */
[----:B--2---:R-:W-:-:S03]  /*3830*/  IMAD R20, R21, R46, R20 ;  /* 0x0000002e15147224 */ /* 0x004fc600078e0214 */
[----:B------:R-:W2:Y:S01]  /*3840*/  SHFL.IDX PT, R45, R17, R16, 0x101f ;  /* 0x00101f10112d7589 */ /* 0x000ea200000e0000 */
[----:B---3--:R-:W-:-:S03]  /*3850*/  IMAD R8, R21, R44, R8 ;  /* 0x0000002c15087224 */ /* 0x008fc600078e0208 */
[----:B------:R1:W3:Y:S01]  /*3860*/  SHFL.IDX PT, R15, R3, R16, 0x101f ;  /* 0x00101f10030f7589 */ /* 0x0002e200000e0000 */
[----:B------:R-:W-:-:S03]  /*3870*/  IMAD R8, R18, R41, R8 ;  /* 0x0000002912087224 */ /* 0x000fc600078e0208 */
[----:B------:R-:W3:Y:S01]  /*3880*/  SHFL.IDX PT, R47, R50, R16, 0x101f ;  /* 0x00101f10322f7589 */ /* 0x000ee200000e0000 */
[----:B----4-:R-:W-:-:S03]  /*3890*/  IMAD R24, R21, R52, R24 ;  /* 0x0000003415187224 */ /* 0x010fc600078e0218 */
[----:B------:R-:W4:Y:S01]  /*38a0*/  SHFL.IDX PT, R53, R51, R16, 0x101f ;  /* 0x00101f1033357589 */ /* 0x000f2200000e0000 */
[----:B-----5:R-:W-:Y:S01]  /*38b0*/  IMAD R4, R18, R39, R4 ;  /* 0x0000002712047224 */ /* 0x020fe200078e0204 */
[----:B-1----:R-:W-:Y:S01]  /*38c0*/  LOP3.LUT R3, R26, UR4, RZ, 0xfc, !PT ;  /* 0x000000041a037c12 */ /* 0x002fe2000f8efcff */
[----:B0-----:R-:W-:-:S04]  /*38d0*/  IMAD R20, R18, R43, R20 ;  /* 0x0000002b12147224 */ /* 0x001fc800078e0214 */
[----:B------:R-:W-:Y:S01]  /*38e0*/  IMAD.WIDE.U32 R32, R3, 0x4, R32 ;  /* 0x0000000403207825 */ /* 0x000fe200078e0020 */
[----:B------:R-:W-:Y:S03]  /*38f0*/  BAR.SYNC.DEFER_BLOCKING 0x0 ;  /* 0x0000000000007b1d */ /* 0x000fe60000010000 */
[----:B------:R-:W-:Y:S02]  /*3900*/  IMAD R24, R18, R49, R24 ;  /* 0x0000003112187224 */ /* 0x000fe400078e0218 */
[C---:B--2---:R-:W-:Y:S02]  /*3910*/  IMAD R45, R14.reuse, R45, R4 ;  /* 0x0000002d0e2d7224 */ /* 0x044fe400078e0204 */
[C---:B---3--:R-:W-:Y:S02]  /*3920*/  IMAD R15, R14.reuse, R15, R20 ;  /* 0x0000000f0e0f7224 */ /* 0x048fe400078e0214 */
[----:B------:R-:W-:-:S02]  /*3930*/  IMAD R47, R14, R47, R8 ;  /* 0x0000002f0e2f7224 */ /* 0x000fc400078e0208 */
[----:B----4-:R-:W-:Y:S01]  /*3940*/  IMAD R53, R14, R53, R24 ;  /* 0x000000350e357224 */ /* 0x010fe200078e0218 */
        /* <DEDUP_REMOVED lines=17> */
        .weak           $__internal_544_$__cuda_sm20_div_u16
        .type           $__internal_544_$__cuda_sm20_div_u16,@function
        .size           $__internal_544_$__cuda_sm20_div_u16,(.L_x_39047 - $__internal_544_$__cuda_sm20_div_u16)
$__internal_544_$__cuda_sm20_div_u16:
[----:B------:R-:W0:Y:S01]  /*3a60*/  I2F.U16 R4, R10 ;  /* 0x0000000a00047306 */ /* 0x000e220000101000 */
[----:B------:R-:W-:Y:S02]  /*3a70*/  MOV R5, 0x4b800000 ;  /* 0x4b80000000057802 */ /* 0x000fe40000000f00 */
        /* <DEDUP_REMOVED lines=16> */
[----:B------:R-:W-:Y:S06]  /*3b80*/  RET.REL.NODEC R4 `(_Z9cuda_gemmIiLi128ELi1ELi1ELi2048ELi16ELi16ELi64ELi1ELi1EEviiiPT_S1_S1_iii) ;  /* 0xffffffc4041c7950 */ /* 0x000fec0003c3ffff */
.L_x_27619:
        /* <DEDUP_REMOVED lines=15> */
.L_x_39047:


//--------------------- .text._Z9cuda_gemmIiLi128ELi1ELi1ELi2048ELi16ELi16ELi64ELi1ELi0EEviiiPT_S1_S1_iii --------------------------
	.section	.text._Z9cuda_gemmIiLi128ELi1ELi1ELi2048ELi16ELi16ELi64ELi1ELi0EEviiiPT_S1_S1_iii,"ax",@progbits
	.align	128
        .global         _Z9cuda_gemmIiLi128ELi1ELi1ELi2048ELi16ELi16ELi64ELi1ELi0EEviiiPT_S1_S1_iii
        .type           _Z9cuda_gemmIiLi128ELi1ELi1ELi2048ELi16ELi16ELi64ELi1ELi0EEviiiPT_S1_S1_iii,@function
        .size           _Z9cuda_gemmIiLi128ELi1ELi1ELi2048ELi16ELi16ELi64ELi1ELi0EEviiiPT_S1_S1_iii,(.L_x_39049 - _Z9cuda_gemmIiLi128ELi1ELi1ELi2048ELi16ELi16ELi64ELi1ELi0EEviiiPT_S1_S1_iii)
        .other          _Z9cuda_gemmIiLi128ELi1ELi1ELi2048ELi16ELi16ELi64ELi1ELi0EEviiiPT_S1_S1_iii,@"STO_CUDA_ENTRY STV_DEFAULT"
_Z9cuda_gemmIiLi128ELi1ELi1ELi2048ELi16ELi16ELi64ELi1ELi0EEviiiPT_S1_S1_iii:
.text._Z9cuda_gemmIiLi128ELi1ELi1ELi2048ELi16ELi16ELi64ELi1ELi0EEviiiPT_S1_S1_iii:
[----:B------:R-:W0:Y:S08]  /*0000*/  LDC R1, c[0x0][0x37c] ;  /* 0x0000df00ff017b82 */ /* 0x000e300000000800 */
[----:B------:R-:W1:Y:S01]  /*0010*/  LDC.64 R2, c[0x0][0x3a8] ;  /* 0x0000ea00ff027b82 */ /* 0x000e620000000a00 */
[----:B------:R-:W2:Y:S01]  /*0020*/  S2R R26, SR_TID.X ;  /* 0x00000000001a7919 */ /* 0x000ea20000002100 */
[----:B------:R-:W3:Y:S01]  /*0030*/  LDCU.64 UR6, c[0x0][0x358] ;  /* 0x00006b00ff0677ac */ /* 0x000ee20008000a00 */
[----:B------:R-:W-:Y:S01]  /*0040*/  BSSY.RECONVERGENT B0, `(.L_x_27620) ;  /* 0x0000050000007945 */ /* 0x000fe20003800200 */
[----:B0-----:R-:W-:Y:S01]  /*0050*/  VIADD R1, R1, 0xffffffc0 ;  /* 0xffffffc001017836 */ /* 0x001fe20000000000 */
[----:B-1----:R-:W-:Y:S01]  /*0060*/  IABS R6, R3 ;  /* 0x0000000300067213 */ /* 0x002fe20000000000 */
[----:B------:R-:W-:-:S03]  /*0070*/  IMAD R11, R3, R2, RZ ;  /* 0x00000002030b7224 */ /* 0x000fc600078e02ff */
[----:B------:R-:W0:Y:S08]  /*0080*/  I2F.RP R0, R6 ;  /* 0x0000000600007306 */ /* 0x000e300000209400 */
[----:B0-----:R-:W0:Y:S02]  /*0090*/  MUFU.RCP R0, R0 ;  /* 0x0000000000007308 */ /* 0x001e240000001000 */
[----:B0-----:R-:W-:Y:S01]  /*00a0*/  VIADD R4, R0, 0xffffffe ;  /* 0x0ffffffe00047836 */ /* 0x001fe20000000000 */
[----:B------:R-:W-:-:S05]  /*00b0*/  LOP3.LUT R0, R3, 0x800, RZ, 0x3c, !PT ;  /* 0x0000080003007812 */ /* 0x000fca00078e3cff */
[----:B------:R0:W1:Y:S01]  /*00c0*/  F2I.FTZ.U32.TRUNC.NTZ R5, R4 ;  /* 0x0000000400057305 */ /* 0x000062000021f000 */
[----:B------:R-:W-:Y:S01]  /*00d0*/  ISETP.GE.AND P2, PT, R0, RZ, PT ;  /* 0x000000ff0000720c */ /* 0x000fe20003f46270 */
[----:B0-----:R-:W-:Y:S02]  /*00e0*/  IMAD.MOV.U32 R4, RZ, RZ, RZ ;  /* 0x000000ffff047224 */ /* 0x001fe400078e00ff */
[----:B-1----:R-:W-:-:S04]  /*00f0*/  IMAD.MOV R7, RZ, RZ, -R5 ;  /* 0x000000ffff077224 */ /* 0x002fc800078e0a05 */
        /* <DEDUP_REMOVED lines=43> */
.L_x_27622:
        /* <DEDUP_REMOVED lines=25> */
.L_x_27621:
[----:B------:R-:W-:Y:S05]  /*0540*/  BSYNC.RECONVERGENT B0 ;  /* 0x0000000000007941 */ /* 0x000fea0003800200 */
.L_x_27620:
[----:B------:R-:W-:Y:S01]  /*0550*/  IMAD.MOV.U32 R4, RZ, RZ, 0x80 ;  /* 0x00000080ff047424 */ /* 0x000fe200078e00ff */
[----:B------:R-:W-:-:S07]  /*0560*/  MOV R5, 0x580 ;  /* 0x0000058000057802 */ /* 0x000fce0000000f00 */
[----:B0-----:R-:W-:Y:S05]  /*0570*/  CALL.REL.NOINC `($__internal_545_$__cuda_sm20_div_s16) ;  /* 0x0000004000687944 */ /* 0x001fea0003c00000 */
[----:B------:R-:W-:Y:S01]  /*0580*/  PRMT R27, R7, 0x9910, RZ ;  /* 0x00009910071b7816 */ /* 0x000fe200000000ff */
[----:B------:R-:W-:Y:S01]  /*0590*/  IMAD.MOV.U32 R4, RZ, RZ, 0x10 ;  /* 0x00000010ff047424 */ /* 0x000fe200078e00ff */
[----:B------:R-:W-:-:S07]  /*05a0*/  MOV R5, 0x5c0 ;  /* 0x000005c000057802 */ /* 0x000fce0000000f00 */
[----:B------:R-:W-:Y:S05]  /*05b0*/  CALL.REL.NOINC `($__internal_545_$__cuda_sm20_div_s16) ;  /* 0x0000004000587944 */ /* 0x000fea0003c00000 */
[----:B------:R-:W0:Y:S01]  /*05c0*/  I2F.U32.RP R4, R25 ;  /* 0x0000001900047306 */ /* 0x000e220000209000 */
[----:B------:R-:W1:Y:S01]  /*05d0*/  S2R R28, SR_CTAID.Y ;  /* 0x00000000001c7919 */ /* 0x000e620000002600 */
[----:B------:R-:W1:Y:S01]  /*05e0*/  LDCU UR4, c[0x0][0x374] ;  /* 0x00006e80ff0477ac */ /* 0x000e620008000800 */
[----:B------:R-:W-:-:S05]  /*05f0*/  IMAD.MOV R5, RZ, RZ, -R25 ;  /* 0x000000ffff057224 */ /* 0x000fca00078e0a19 */
[----:B0-----:R-:W0:Y:S02]  /*0600*/  MUFU.RCP R4, R4 ;  /* 0x0000000400047308 */ /* 0x001e240000001000 */
[----:B0-----:R-:W-:Y:S01]  /*0610*/  VIADD R2, R4, 0xffffffe ;  /* 0x0ffffffe04027836 */ /* 0x001fe20000000000 */
[----:B-1----:R-:W-:-:S05]  /*0620*/  ISETP.GE.U32.AND P1, PT, R28, UR4, PT ;  /* 0x000000041c007c0c */ /* 0x002fca000bf26070 */
        /* <DEDUP_REMOVED lines=14> */
[----:B------:R-:W-:Y:S02]  /*0710*/  SHF.L.U32 R5, R26, 0x2, RZ ;  /* 0x000000021a057819 */ /* 0x000fe400000006ff */
[----:B------:R-:W-:Y:S01]  /*0720*/  ISETP.GE.U32.AND P1, PT, R4, R25, PT ;  /* 0x000000190400720c */ /* 0x000fe20003f26070 */
[----:B------:R1:W-:Y:S01]  /*0730*/  STL.128 [R1+0x10], RZ ;  /* 0x000010ff01007387 */ /* 0x0003e20000100c00 */
[----:B------:R-:W-:Y:S02]  /*0740*/  LOP3.LUT R3, R5, 0x7ff, RZ, 0x3c, !PT ;  /* 0x000007ff05037812 */ /* 0x000fe400078e3cff */
[----:B------:R-:W-:Y:S01]  /*0750*/  PRMT R7, R7, 0x9910, RZ ;  /* 0x0000991007077816 */ /* 0x000fe200000000ff */
[----:B------:R1:W-:Y:S01]  /*0760*/  STL.128 [R1+0x20], RZ ;  /* 0x000020ff01007387 */ /* 0x0003e20000100c00 */
[----:B------:R-:W-:-:S03]  /*0770*/  MOV R11, 0x840 ;  /* 0x00000840000b7802 */ /* 0x000fc60000000f00 */
[----:B------:R1:W-:Y:S04]  /*0780*/  STL.128 [R1+0x30], RZ ;  /* 0x000030ff01007387 */ /* 0x0003e80000100c00 */
[----:B------:R-:W-:Y:S01]  /*0790*/  @P1 VIADD R0, R0, 0x1 ;  /* 0x0000000100001836 */ /* 0x000fe20000000000 */
[----:B------:R-:W-:Y:S01]  /*07a0*/  @!P2 LOP3.LUT R0, RZ, R25, RZ, 0x33, !PT ;  /* 0x00000019ff00a212 */ /* 0x000fe200078e33ff */
[----:B0-----:R-:W-:-:S04]  /*07b0*/  IMAD.SHL.U32 R4, R29, 0x4, RZ ;  /* 0x000000041d047824 */ /* 0x001fc800078e00ff */
[----:B------:R-:W-:Y:S02]  /*07c0*/  IMAD.MOV R2, RZ, RZ, -R0 ;  /* 0x000000ffff027224 */ /* 0x000fe400078e0a00 */
[----:B------:R-:W-:Y:S02]  /*07d0*/  IMAD.IADD R6, R3, 0x1, -R4 ;  /* 0x0000000103067824 */ /* 0x000fe400078e0a04 */
[----:B------:R-:W-:Y:S02]  /*07e0*/  IMAD R2, R25, R2, R26 ;  /* 0x0000000219027224 */ /* 0x000fe400078e021a */
[----:B------:R-:W-:Y:S01]  /*07f0*/  IMAD.MOV.U32 R3, RZ, RZ, R7 ;  /* 0x000000ffff037224 */ /* 0x000fe200078e0007 */
[----:B------:R-:W-:Y:S02]  /*0800*/  LOP3.LUT R7, R4, 0xffff, RZ, 0xc0, !PT ;  /* 0x0000ffff04077812 */ /* 0x000fe400078ec0ff */
[----:B------:R-:W-:Y:S02]  /*0810*/  LOP3.LUT R6, R6, 0xffff, RZ, 0xc0, !PT ;  /* 0x0000ffff06067812 */ /* 0x000fe400078ec0ff */
[----:B-1----:R-:W-:-:S07]  /*0820*/  LOP3.LUT R30, R2, 0xf, RZ, 0xc0, !PT ;  /* 0x0000000f021e7812 */ /* 0x002fce00078ec0ff */
[----:B------:R-:W-:Y:S05]  /*0830*/  CALL.REL.NOINC `($__internal_546_$__cuda_sm20_div_u16) ;  /* 0x00000040001c7944 */ /* 0x000fea0003c00000 */
        /* <DEDUP_REMOVED lines=10> */
.L_x_27625:
[----:B0-----:R-:W-:-:S04]  /*08e0*/  IMAD R9, R28, 0x800, R5 ;  /* 0x000008001c097824 */ /* 0x001fc800078e0205 */
        /* <DEDUP_REMOVED lines=9> */
.L_x_27624:
[----:B------:R-:W-:Y:S05]  /*0980*/  BSYNC.RECONVERGENT B0 ;  /* 0x0000000000007941 */ /* 0x000fea0003800200 */
.L_x_27623:
[----:B------:R-:W1:Y:S01]  /*0990*/  S2UR UR5, SR_CgaCtaId ;  /* 0x00000000000579c3 */ /* 0x000e620000008800 */
[----:B------:R-:W-:Y:S01]  /*09a0*/  UMOV UR4, 0x400 ;  /* 0x0000040000047882 */ /* 0x000fe20000000000 */
[----:B------:R-:W-:Y:S01]  /*09b0*/  BSSY.RECONVERGENT B0, `(.L_x_27626) ;  /* 0x000001e000007945 */ /* 0x000fe20003800200 */
[----:B------:R-:W-:-:S05]  /*09c0*/  UIADD3 UR4, UPT, UPT, UR4, 0x480, URZ ;  /* 0x0000048004047890 */ /* 0x000fca000fffe0ff */
[----:B------:R-:W2:Y:S01]  /*09d0*/  LDC.64 R6, c[0x0][0x390] ;  /* 0x0000e400ff067b82 */ /* 0x000ea20000000a00 */
[----:B-1----:R-:W-:-:S12]  /*09e0*/  ULEA UR4, UR5, UR4, 0x18 ;  /* 0x0000000405047291 */ /* 0x002fd8000f8ec0ff */
.L_x_27627:
[--C-:B01----:R-:W-:Y:S02]  /*09f0*/  IMAD.IADD R13, R4, 0x1, R5.reuse ;  /* 0x00000001040d7824 */ /* 0x103fe400078e0205 */
[----:B------:R-:W-:Y:S02]  /*0a00*/  IMAD R11, R28, 0x800, R5 ;  /* 0x000008001c0b7824 */ /* 0x000fe400078e0205 */
[----:B------:R-:W-:Y:S01]  /*0a10*/  IMAD.IADD R9, R4, 0x1, R13 ;  /* 0x0000000104097824 */ /* 0x000fe200078e020d */
        /* <DEDUP_REMOVED lines=24> */
.L_x_27626:
        /* <DEDUP_REMOVED lines=20> */
[C---:B------:R-:W-:Y:S01]  /*0ce0*/  VIADD R16, R30.reuse, 0xa ;  /* 0x0000000a1e107836 */ /* 0x040fe20000000000 */
[----:B------:R-:W-:Y:S01]  /*0cf0*/  BSSY B1, `(.L_x_27629) ;  /* 0x00001df000017945 */ /* 0x000fe20003800000 */
[C---:B------:R-:W-:Y:S01]  /*0d00*/  VIADD R18, R30.reuse, 0xc ;  /* 0x0000000c1e127836 */ /* 0x040fe20000000000 */
[----:B------:R-:W-:Y:S01]  /*0d10*/  LOP3.LUT R29, R29, 0xf, RZ, 0xc0, !PT ;  /* 0x0000000f1d1d7812 */ /* 0x000fe200078ec0ff */
[----:B------:R-:W-:Y:S01]  /*0d20*/  VIADD R22, R30, 0xe ;  /* 0x0000000e1e167836 */ /* 0x000fe20000000000 */
[----:B------:R-:W-:Y:S01]  /*0d30*/  LOP3.LUT R35, R35, 0xf, RZ, 0xc0, !PT ;  /* 0x0000000f23237812 */ /* 0x000fe200078ec0ff */
[----:B------:R-:W-:-:S02]  /*0d40*/  VIADD R31, R2, 0x4 ;  /* 0x00000004021f7836 */ /* 0x000fc40000000000 */
[C---:B------:R-:W-:Y:S02]  /*0d50*/  VIADD R32, R2.reuse, 0x9 ;  /* 0x0000000902207836 */ /* 0x040fe40000000000 */
[C---:B------:R-:W-:Y:S01]  /*0d60*/  VIADD R33, R2.reuse, 0xa ;  /* 0x0000000a02217836 */ /* 0x040fe20000000000 */
[----:B------:R-:W-:Y:S01]  /*0d70*/  LOP3.LUT R31, R31, 0xf, RZ, 0xc0, !PT ;  /* 0x0000000f1f1f7812 */ /* 0x000fe200078ec0ff */
[----:B------:R-:W-:Y:S01]  /*0d80*/  VIADD R34, R2, 0xb ;  /* 0x0000000b02227836 */ /* 0x000fe20000000000 */
[----:B------:R-:W-:Y:S01]  /*0d90*/  LOP3.LUT R32, R32, 0xf, RZ, 0xc0, !PT ;  /* 0x0000000f20207812 */ /* 0x000fe200078ec0ff */
[----:B------:R-:W-:Y:S01]  /*0da0*/  VIADD R36, R2, 0xd ;  /* 0x0000000d02247836 */ /* 0x000fe20000000000 */
[-C--:B0-----:R-:W-:Y:S01]  /*0db0*/  ISETP.GE.AND P0, PT, R4, R21.reuse, PT ;  /* 0x000000150400720c */ /* 0x081fe20003f06270 */
[----:B------:R-:W-:Y:S01]  /*0dc0*/  VIADD R37, R2, 0xe ;  /* 0x0000000e02257836 */ /* 0x000fe20000000000 */
[-C--:B------:R-:W-:Y:S01]  /*0dd0*/  ISETP.GE.AND P1, PT, R6, R21.reuse, PT ;  /* 0x000000150600720c */ /* 0x080fe20003f26270 */
[----:B------:R-:W-:Y:S01]  /*0de0*/  VIADD R38, R2, 0xffffffff ;  /* 0xffffffff02267836 */ /* 0x000fe20000000000 */
[----:B------:R-:W-:-:S02]  /*0df0*/  ISETP.GE.AND P2, PT, R8, R21, PT ;  /* 0x000000150800720c */ /* 0x000fc40003f46270 */
        /* <DEDUP_REMOVED lines=16> */
[C---:B------:R-:W-:Y:S02]  /*0f00*/  SEL R9, R21.reuse, RZ, P0 ;  /* 0x000000ff15097207 */ /* 0x040fe40000000000 */
[-C--:B------:R-:W-:Y:S02]  /*0f10*/  ISETP.GE.AND P2, PT, R10, R21.reuse, PT ;  /* 0x000000150a00720c */ /* 0x080fe40003f46270 */
[----:B------:R-:W-:Y:S01]  /*0f20*/  ISETP.GE.AND P0, PT, R14, R21, PT ;  /* 0x000000150e00720c */ /* 0x000fe20003f06270 */
[----:B------:R-:W-:Y:S01]  /*0f30*/  IMAD.IADD R8, R8, 0x1, -R9 ;  /* 0x0000000108087824 */ /* 0x000fe200078e0a09 */
[----:B------:R-:W-:Y:S01]  /*0f40*/  IADD3 R9, PT, PT, R12, -R11, RZ ;  /* 0x8000000b0c097210 */ /* 0x000fe20007ffe0ff */
[----:B------:R-:W-:Y:S01]  /*0f50*/  VIADD R12, R30, 0x9 ;  /* 0x000000091e0c7836 */ /* 0x000fe20000000000 */
[----:B------:R-:W-:-:S02]  /*0f60*/  SEL R13, R21, RZ, P2 ;  /* 0x000000ff150d7207 */ /* 0x000fc40001000000 */
[----:B------:R-:W-:Y:S02]  /*0f70*/  SEL R11, R21, RZ, P0 ;  /* 0x000000ff150b7207 */ /* 0x000fe40000000000 */
[-C--:B------:R-:W-:Y:S01]  /*0f80*/  ISETP.GE.AND P0, PT, R12, R21.reuse, PT ;  /* 0x000000150c00720c */ /* 0x080fe20003f06270 */
[----:B------:R-:W-:Y:S01]  /*0f90*/  IMAD.IADD R10, R10, 0x1, -R13 ;  /* 0x000000010a0a7824 */ /* 0x000fe200078e0a0d */
[----:B------:R-:W-:Y:S01]  /*0fa0*/  LOP3.LUT R33, R33, 0xf, RZ, 0xc0, !PT ;  /* 0x0000000f21217812 */ /* 0x000fe200078ec0ff */
[----:B------:R-:W-:Y:S01]  /*0fb0*/  IMAD.IADD R11, R14, 0x1, -R11 ;  /* 0x000000010e0b7824 */ /* 0x000fe200078e0a0b */
[C---:B------:R-:W-:Y:S02]  /*0fc0*/  SEL R13, R21.reuse, RZ, P0 ;  /* 0x000000ff150d7207 */ /* 0x040fe40000000000 */
[----:B------:R-:W-:Y:S02]  /*0fd0*/  IADD3 R14, PT, PT, R30, 0xb, RZ ;  /* 0x0000000b1e0e7810 */ /* 0x000fe40007ffe0ff */
[-C--:B------:R-:W-:Y:S01]  /*0fe0*/  ISETP.GE.AND P0, PT, R18, R21.reuse, PT ;  /* 0x000000151200720c */ /* 0x080fe20003f06270 */
[----:B------:R-:W-:Y:S01]  /*0ff0*/  IMAD.IADD R12, R12, 0x1, -R13 ;  /* 0x000000010c0c7824 */ /* 0x000fe200078e0a0d */
[----:B------:R-:W-:Y:S01]  /*1000*/  ISETP.GE.AND P2, PT, R14, R21, PT ;  /* 0x000000150e00720c */ /* 0x000fe20003f46270 */
[----:B------:R-:W-:Y:S01]  /*1010*/  IMAD.IADD R13, R16, 0x1, -R15 ;  /* 0x00000001100d7824 */ /* 0x000fe200078e0a0f */
[----:B------:R-:W-:-:S02]  /*1020*/  SEL R15, R21, RZ, P0 ;  /* 0x000000ff150f7207 */ /* 0x000fc40000000000 */
[----:B------:R-:W-:Y:S02]  /*1030*/  IADD3 R16, PT, PT, R30, 0xd, RZ ;  /* 0x0000000d1e107810 */ /* 0x000fe40007ffe0ff */
[C---:B------:R-:W-:Y:S01]  /*1040*/  SEL R17, R21.reuse, RZ, P2 ;  /* 0x000000ff15117207 */ /* 0x040fe20001000000 */
[----:B------:R-:W-:Y:S01]  /*1050*/  IMAD.IADD R15, R18, 0x1, -R15 ;  /* 0x00000001120f7824 */ /* 0x000fe200078e0a0f */
[-C--:B------:R-:W-:Y:S01]  /*1060*/  ISETP.GE.AND P1, PT, R16, R21.reuse, PT ;  /* 0x000000151000720c */ /* 0x080fe20003f26270 */
[----:B------:R-:W-:Y:S01]  /*1070*/  VIADD R18, R30, 0xf ;  /* 0x0000000f1e127836 */ /* 0x000fe20000000000 */
[-C--:B------:R-:W-:Y:S01]  /*1080*/  ISETP.GE.AND P2, PT, R22, R21.reuse, PT ;  /* 0x000000151600720c */ /* 0x080fe20003f46270 */
[----:B------:R-:W-:Y:S01]  /*1090*/  IMAD.IADD R14, R14, 0x1, -R17 ;  /* 0x000000010e0e7824 */ /* 0x000fe200078e0a11 */
[----:B------:R-:W-:Y:S02]  /*10a0*/  ISETP.GE.AND P0, PT, R30, R21, PT ;  /* 0x000000151e00720c */ /* 0x000fe40003f06270 */
[----:B------:R-:W-:-:S02]  /*10b0*/  SEL R17, R21, RZ, P1 ;  /* 0x000000ff15117207 */ /* 0x000fc40000800000 */
[----:B------:R-:W-:Y:S02]  /*10c0*/  ISETP.GE.AND P3, PT, R18, R21, PT ;  /* 0x000000151200720c */ /* 0x000fe40003f66270 */
[C---:B------:R-:W-:Y:S01]  /*10d0*/  SEL R23, R21.reuse, RZ, P2 ;  /* 0x000000ff15177207 */ /* 0x040fe20001000000 */
[----:B------:R-:W-:Y:S01]  /*10e0*/  IMAD.IADD R16, R16, 0x1, -R17 ;  /* 0x0000000110107824 */ /* 0x000fe200078e0a11 */
[C---:B------:R-:W-:Y:S02]  /*10f0*/  SEL R19, R21.reuse, RZ, P0 ;  /* 0x000000ff15137207 */ /* 0x040fe40000000000 */
[----:B------:R-:W-:Y:S02]  /*1100*/  SEL R21, R21, RZ, P3 ;  /* 0x000000ff15157207 */ /* 0x000fe40001800000 */
[----:B------:R-:W-:Y:S01]  /*1110*/  IADD3 R17, PT, PT, R22, -R23, RZ ;  /* 0x8000001716117210 */ /* 0x000fe20007ffe0ff */
[----:B------:R-:W-:Y:S01]  /*1120*/  VIADD R22, R2, 0x1 ;  /* 0x0000000102167836 */ /* 0x000fe20000000000 */
[----:B------:R-:W-:Y:S01]  /*1130*/  LOP3.LUT R34, R34, 0xf, RZ, 0xc0, !PT ;  /* 0x0000000f22227812 */ /* 0x000fe200078ec0ff */
[----:B------:R-:W-:Y:S01]  /*1140*/  VIADD R23, R2, 0x2 ;  /* 0x0000000202177836 */ /* 0x000fe20000000000 */
[----:B------:R-:W-:Y:S01]  /*1150*/  LOP3.LUT R36, R36, 0xf, RZ, 0xc0, !PT ;  /* 0x0000000f24247812 */ /* 0x000fe200078ec0ff */
[----:B------:R-:W-:-:S02]  /*1160*/  IMAD.IADD R30, R30, 0x1, -R19 ;  /* 0x000000011e1e7824 */ /* 0x000fc400078e0a13 */
[----:B------:R-:W-:Y:S02]  /*1170*/  HFMA2 R19, -RZ, RZ, 0, 0 ;  /* 0x00000000ff137431 */ /* 0x000fe400000001ff */
[----:B------:R-:W-:Y:S01]  /*1180*/  IMAD.IADD R18, R18, 0x1, -R21 ;  /* 0x0000000112127824 */ /* 0x000fe200078e0a15 */
[----:B------:R-:W-:Y:S01]  /*1190*/  VIMNMX R21, PT, PT, R20, 0x10, PT ;  /* 0x0000001014157848 */ /* 0x000fe20003fe0100 */
[----:B------:R-:W-:Y:S01]  /*11a0*/  IMAD.MOV.U32 R20, RZ, RZ, RZ ;  /* 0x000000ffff147224 */ /* 0x000fe200078e00ff */
[----:B------:R-:W-:Y:S02]  /*11b0*/  LOP3.LUT R22, R22, 0xf, RZ, 0xc0, !PT ;  /* 0x0000000f16167812 */ /* 0x000fe400078ec0ff */
[----:B------:R-:W-:Y:S02]  /*11c0*/  LOP3.LUT R23, R23, 0xf, RZ, 0xc0, !PT ;  /* 0x0000000f17177812 */ /* 0x000fe400078ec0ff */
[----:B------:R-:W-:Y:S02]  /*11d0*/  LOP3.LUT R37, R37, 0xf, RZ, 0xc0, !PT ;  /* 0x0000000f25257812 */ /* 0x000fe400078ec0ff */
[----:B------:R-:W-:-:S07]  /*11e0*/  LOP3.LUT R38, R38, 0xf, RZ, 0xc0, !PT ;  /* 0x0000000f26267812 */ /* 0x000fce00078ec0ff */
.L_x_27682:
        /* <DEDUP_REMOVED lines=23> */
.L_x_27630:
        /* <DEDUP_REMOVED lines=8> */
.L_x_27631:
        /* <DEDUP_REMOVED lines=8> */
.L_x_27632:
        /* <DEDUP_REMOVED lines=8> */
.L_x_27633:
        /* <DEDUP_REMOVED lines=8> */
.L_x_27634:
        /* <DEDUP_REMOVED lines=10> */
.L_x_27635:
        /* <DEDUP_REMOVED lines=10> */
.L_x_27636:
[C---:B------:R-:W-:Y:S02]  /*16a0*/  ISETP.GE.AND P6, PT, R40.reuse, 0x8, PT ;  /* 0x000000082800780c */ /* 0x040fe40003fc6270 */
[----:B------:R-:W-:Y:S02]  /*16b0*/  P2R R56, PR, RZ, 0x1 ;  /* 0x00000001ff387803 */ /* 0x000fe40000000000 */
[----:B------:R-:W-:-:S04]  /*16c0*/  ISETP.GE.AND P0, PT, R40, 0x9, PT ;  /* 0x000000092800780c */ /* 0x000fc80003f06270 */
[----:B------:R-:W-:Y:S02]  /*16d0*/  P2R R58, PR, RZ, 0x1 ;  /* 0x00000001ff3a7803 */ /* 0x000fe40000000000 */
[----:B------:R-:W-:-:S03]  /*16e0*/  ISETP.NE.AND P0, PT, R56, RZ, PT ;  /* 0x000000ff3800720c */ /* 0x000fc60003f05270 */
[----:B------:R-:W-:Y:S10]  /*16f0*/  @!P6 BRA `(.L_x_27637) ;  /* 0x000000000024e947 */ /* 0x000ff40003800000 */
        /* <DEDUP_REMOVED lines=9> */
.L_x_27637:
        /* <DEDUP_REMOVED lines=15> */
.L_x_27638:
        /* <DEDUP_REMOVED lines=13> */
.L_x_27639:
        /* <DEDUP_REMOVED lines=13> */
.L_x_27640:
        /* <DEDUP_REMOVED lines=13> */
.L_x_27641:
        /* <DEDUP_REMOVED lines=13> */
.L_x_27642:
        /* <DEDUP_REMOVED lines=13> */
.L_x_27643:
        /* <DEDUP_REMOVED lines=13> */
.L_x_27644:
        /* <DEDUP_REMOVED lines=13> */
.L_x_27645:
        /* <DEDUP_REMOVED lines=16> */
.L_x_27681:
[----:B------:R-:W-:Y:S01]  /*1f30*/  ISETP.GT.U32.AND P6, PT, R40, 0x40, PT ;  /* 0x000000402800780c */ /* 0x000fe20003fc4070 */
[----:B0-----:R-:W-:-:S12]  /*1f40*/  IMAD R59, R58, 0x44, R57 ;  /* 0x000000443a3b7824 */ /* 0x001fd800078e0239 */
[----:B------:R-:W-:Y:S05]  /*1f50*/  @P6 BRA `(.L_x_27648) ;  /* 0x0000000400946947 */ /* 0x000fea0003800000 */
[----:B------:R-:W-:Y:S02]  /*1f60*/  IMAD.IADD R61, R59, 0x1, R56 ;  /* 0x000000013b3d7824 */ /* 0x000fe400078e0238 */
[----:B------:R-:W5:Y:S01]  /*1f70*/  LDC R59, c[0x0][0x3ac] ;  /* 0x0000eb00ff3b7b82 */ /* 0x000f620000000800 */
[----:B------:R-:W-:-:S03]  /*1f80*/  IMAD.MOV.U32 R62, RZ, RZ, RZ ;  /* 0x000000ffff3e7224 */ /* 0x000fc600078e00ff */
[----:B------:R-:W0:Y:S01]  /*1f90*/  LDS R61, [R61] ;  /* 0x000000003d3d7984 */ /* 0x000e220000000800 */
[----:B-----5:R-:W-:-:S13]  /*1fa0*/  ISETP.NE.AND P0, PT, R59, RZ, PT ;  /* 0x000000ff3b00720c */ /* 0x020fda0003f05270 */
[----:B0-----:R-:W-:Y:S05]  /*1fb0*/  @!P0 BRA `(.L_x_27649) ;  /* 0x0000000000108947 */ /* 0x001fea0003800000 */
[----:B------:R-:W-:-:S03]  /*1fc0*/  UMOV UR4, 0xffffffff ;  /* 0xffffffff00047882 */ /* 0x000fc60000000000 */
[----:B------:R-:W-:Y:S05]  /*1fd0*/  BRA.DIV UR4, `(.L_x_27650) ;  /* 0x0000001e048c7947 */ /* 0x000fea000b800000 */
[----:B------:R0:W0:Y:S02]  /*1fe0*/  SHFL.IDX PT, R63, R61, R30, 0x101f ;  /* 0x00101f1e3d3f7589 */ /* 0x00002400000e0000 */
.L_x_27685:
[----:B0-----:R-:W-:-:S07]  /*1ff0*/  IMAD R62, R54, R63, RZ ;  /* 0x0000003f363e7224 */ /* 0x001fce00078e02ff */
.L_x_27649:
[----:B------:R-:W-:-:S13]  /*2000*/  ISETP.GE.AND P5, PT, R59, 0x2, PT ;  /* 0x000000023b00780c */ /* 0x000fda0003fa6270 */
[----:B------:R-:W-:Y:S05]  /*2010*/  @!P5 BRA `(.L_x_27651) ;  /* 0x000000000010d947 */ /* 0x000fea0003800000 */
[----:B------:R-:W-:-:S03]  /*2020*/  UMOV UR4, 0xffffffff ;  /* 0xffffffff00047882 */ /* 0x000fc60000000000 */
[----:B------:R-:W-:Y:S05]  /*2030*/  BRA.DIV UR4, `(.L_x_27652) ;  /* 0x0000001e04987947 */ /* 0x000fea000b800000 */
[----:B------:R0:W0:Y:S02]  /*2040*/  SHFL.IDX PT, R63, R61, R4, 0x101f ;  /* 0x00101f043d3f7589 */ /* 0x00002400000e0000 */
.L_x_27688:
[----:B01----:R-:W-:-:S07]  /*2050*/  IMAD R62, R55, R63, R62 ;  /* 0x0000003f373e7224 */ /* 0x003fce00078e023e */
.L_x_27651:
[----:B------:R-:W-:-:S13]  /*2060*/  ISETP.GE.AND P4, PT, R59, 0x3, PT ;  /* 0x000000033b00780c */ /* 0x000fda0003f86270 */
[----:B------:R-:W-:Y:S05]  /*2070*/  @!P4 BRA `(.L_x_27653) ;  /* 0x000000000010c947 */ /* 0x000fea0003800000 */
[----:B------:R-:W-:-:S03]  /*2080*/  UMOV UR4, 0xffffffff ;  /* 0xffffffff00047882 */ /* 0x000fc60000000000 */
[----:B------:R-:W-:Y:S05]  /*2090*/  BRA.DIV UR4, `(.L_x_27654) ;  /* 0x0000001e04a47947 */ /* 0x000fea000b800000 */
[----:B------:R0:W0:Y:S02]  /*20a0*/  SHFL.IDX PT, R63, R61, R5, 0x101f ;  /* 0x00101f053d3f7589 */ /* 0x00002400000e0000 */
.L_x_27691:
[----:B0-2---:R-:W-:-:S07]  /*20b0*/  IMAD R62, R41, R63, R62 ;  /* 0x0000003f293e7224 */ /* 0x005fce00078e023e */
.L_x_27653:
[----:B------:R-:W-:-:S13]  /*20c0*/  ISETP.GE.AND P3, PT, R59, 0x4, PT ;  /* 0x000000043b00780c */ /* 0x000fda0003f66270 */
[----:B------:R-:W-:Y:S05]  /*20d0*/  @!P3 BRA `(.L_x_27655) ;  /* 0x000000000010b947 */ /* 0x000fea0003800000 */
[----:B------:R-:W-:-:S03]  /*20e0*/  UMOV UR4, 0xffffffff ;  /* 0xffffffff00047882 */ /* 0x000fc60000000000 */
[----:B------:R-:W-:Y:S05]  /*20f0*/  BRA.DIV UR4, `(.L_x_27656) ;  /* 0x0000001e04b07947 */ /* 0x000fea000b800000 */
[----:B------:R0:W0:Y:S02]  /*2100*/  SHFL.IDX PT, R63, R61, R6, 0x101f ;  /* 0x00101f063d3f7589 */ /* 0x00002400000e0000 */
.L_x_27694:
[----:B0--3--:R-:W-:-:S07]  /*2110*/  IMAD R62, R42, R63, R62 ;  /* 0x0000003f2a3e7224 */ /* 0x009fce00078e023e */
.L_x_27655:
[----:B------:R-:W-:-:S13]  /*2120*/  ISETP.GE.AND P2, PT, R59, 0x5, PT ;  /* 0x000000053b00780c */ /* 0x000fda0003f46270 */
[----:B------:R-:W-:Y:S05]  /*2130*/  @!P2 BRA `(.L_x_27657) ;  /* 0x000000000010a947 */ /* 0x000fea0003800000 */
[----:B------:R-:W-:-:S03]  /*2140*/  UMOV UR4, 0xffffffff ;  /* 0xffffffff00047882 */ /* 0x000fc60000000000 */
[----:B------:R-:W-:Y:S05]  /*2150*/  BRA.DIV UR4, `(.L_x_27658) ;  /* 0x0000001e04bc7947 */ /* 0x000fea000b800000 */
[----:B------:R0:W0:Y:S02]  /*2160*/  SHFL.IDX PT, R63, R61, R7, 0x101f ;  /* 0x00101f073d3f7589 */ /* 0x00002400000e0000 */
.L_x_27697:
[----:B0---4-:R-:W-:-:S07]  /*2170*/  IMAD R62, R43, R63, R62 ;  /* 0x0000003f2b3e7224 */ /* 0x011fce00078e023e */
.L_x_27657:
[----:B------:R-:W-:-:S13]  /*2180*/  ISETP.GE.AND P1, PT, R59, 0x6, PT ;  /* 0x000000063b00780c */ /* 0x000fda0003f26270 */
[----:B------:R-:W-:Y:S05]  /*2190*/  @!P1 BRA `(.L_x_27659) ;  /* 0x0000000000109947 */ /* 0x000fea0003800000 */
[----:B------:R-:W-:-:S03]  /*21a0*/  UMOV UR4, 0xffffffff ;  /* 0xffffffff00047882 */ /* 0x000fc60000000000 */
[----:B------:R-:W-:Y:S05]  /*21b0*/  BRA.DIV UR4, `(.L_x_27660) ;  /* 0x0000001e04c87947 */ /* 0x000fea000b800000 */
[----:B------:R0:W0:Y:S02]  /*21c0*/  SHFL.IDX PT, R63, R61, R8, 0x101f ;  /* 0x00101f083d3f7589 */ /* 0x00002400000e0000 */
.L_x_27700:
[----:B0-----:R-:W-:-:S07]  /*21d0*/  IMAD R62, R44, R63, R62 ;  /* 0x0000003f2c3e7224 */ /* 0x001fce00078e023e */
.L_x_27659:
[----:B------:R-:W-:-:S13]  /*21e0*/  ISETP.GE.AND P0, PT, R59, 0x7, PT ;  /* 0x000000073b00780c */ /* 0x000fda0003f06270 */
[----:B------:R-:W-:Y:S05]  /*21f0*/  @!P0 BRA `(.L_x_27661) ;  /* 0x0000000000108947 */ /* 0x000fea0003800000 */
[----:B------:R-:W-:-:S03]  /*2200*/  UMOV UR4, 0xffffffff ;  /* 0xffffffff00047882 */ /* 0x000fc60000000000 */
[----:B------:R-:W-:Y:S05]  /*2210*/  BRA.DIV UR4, `(.L_x_27662) ;  /* 0x0000001e04d47947 */ /* 0x000fea000b800000 */
[----:B------:R0:W0:Y:S02]  /*2220*/  SHFL.IDX PT, R63, R61, R9, 0x101f ;  /* 0x00101f093d3f7589 */ /* 0x00002400000e0000 */
.L_x_27703:
[----:B0-----:R-:W-:-:S07]  /*2230*/  IMAD R62, R45, R63, R62 ;  /* 0x0000003f2d3e7224 */ /* 0x001fce00078e023e */
.L_x_27661:
[----:B------:R-:W-:-:S13]  /*2240*/  ISETP.GE.AND P6, PT, R59, 0x8, PT ;  /* 0x000000083b00780c */ /* 0x000fda0003fc6270 */
[----:B------:R-:W-:Y:S05]  /*2250*/  @!P6 BRA `(.L_x_27663) ;  /* 0x000000000010e947 */ /* 0x000fea0003800000 */
[----:B------:R-:W-:-:S03]  /*2260*/  UMOV UR4, 0xffffffff ;  /* 0xffffffff00047882 */ /* 0x000fc60000000000 */
[----:B------:R-:W-:Y:S05]  /*2270*/  BRA.DIV UR4, `(.L_x_27664) ;  /* 0x0000001e04e07947 */ /* 0x000fea000b800000 */
[----:B------:R0:W0:Y:S02]  /*2280*/  SHFL.IDX PT, R63, R61, R10, 0x101f ;  /* 0x00101f0a3d3f7589 */ /* 0x00002400000e0000 */
.L_x_27706:
[----:B0-----:R-:W-:-:S07]  /*2290*/  IMAD R62, R46, R63, R62 ;  /* 0x0000003f2e3e7224 */ /* 0x001fce00078e023e */
.L_x_27663:
[----:B------:R-:W-:-:S13]  /*22a0*/  ISETP.GE.AND P6, PT, R59, 0x9, PT ;  /* 0x000000093b00780c */ /* 0x000fda0003fc6270 */
[----:B------:R-:W-:Y:S05]  /*22b0*/  @!P6 BRA `(.L_x_27665) ;  /* 0x000000000010e947 */ /* 0x000fea0003800000 */
[----:B------:R-:W-:-:S03]  /*22c0*/  UMOV UR4, 0xffffffff ;  /* 0xffffffff00047882 */ /* 0x000fc60000000000 */
[----:B------:R-:W-:Y:S05]  /*22d0*/  BRA.DIV UR4, `(.L_x_27666) ;  /* 0x0000001e04ec7947 */ /* 0x000fea000b800000 */
[----:B------:R0:W0:Y:S02]  /*22e0*/  SHFL.IDX PT, R63, R61, R11, 0x101f ;  /* 0x00101f0b3d3f7589 */ /* 0x00002400000e0000 */
.L_x_27709:
[----:B0-----:R-:W-:-:S07]  /*22f0*/  IMAD R62, R47, R63, R62 ;  /* 0x0000003f2f3e7224 */ /* 0x001fce00078e023e */
.L_x_27665:
[----:B------:R-:W-:-:S13]  /*2300*/  ISETP.GE.AND P6, PT, R59, 0xa, PT ;  /* 0x0000000a3b00780c */ /* 0x000fda0003fc6270 */
[----:B------:R-:W-:Y:S05]  /*2310*/  @!P6 BRA `(.L_x_27667) ;  /* 0x000000000010e947 */ /* 0x000fea0003800000 */
[----:B------:R-:W-:-:S03]  /*2320*/  UMOV UR4, 0xffffffff ;  /* 0xffffffff00047882 */ /* 0x000fc60000000000 */
[----:B------:R-:W-:Y:S05]  /*2330*/  BRA.DIV UR4, `(.L_x_27668) ;  /* 0x0000001e04f87947 */ /* 0x000fea000b800000 */
[----:B------:R0:W0:Y:S02]  /*2340*/  SHFL.IDX PT, R63, R61, R12, 0x101f ;  /* 0x00101f0c3d3f7589 */ /* 0x00002400000e0000 */
.L_x_27712:
[----:B0-----:R-:W-:-:S07]  /*2350*/  IMAD R62, R48, R63, R62 ;  /* 0x0000003f303e7224 */ /* 0x001fce00078e023e */
.L_x_27667:
[----:B------:R-:W-:-:S13]  /*2360*/  ISETP.GE.AND P6, PT, R59, 0xb, PT ;  /* 0x0000000b3b00780c */ /* 0x000fda0003fc6270 */
[----:B------:R-:W-:Y:S05]  /*2370*/  @!P6 BRA `(.L_x_27669) ;  /* 0x000000000010e947 */ /* 0x000fea0003800000 */
[----:B------:R-:W-:-:S03]  /*2380*/  UMOV UR4, 0xffffffff ;  /* 0xffffffff00047882 */ /* 0x000fc60000000000 */
[----:B------:R-:W-:Y:S05]  /*2390*/  BRA.DIV UR4, `(.L_x_27670) ;  /* 0x0000002204047947 */ /* 0x000fea000b800000 */
[----:B------:R0:W0:Y:S02]  /*23a0*/  SHFL.IDX PT, R63, R61, R13, 0x101f ;  /* 0x00101f0d3d3f7589 */ /* 0x00002400000e0000 */
.L_x_27715:
[----:B0-----:R-:W-:-:S07]  /*23b0*/  IMAD R62, R49, R63, R62 ;  /* 0x0000003f313e7224 */ /* 0x001fce00078e023e */
.L_x_27669:
[----:B------:R-:W-:-:S13]  /*23c0*/  ISETP.GE.AND P6, PT, R59, 0xc, PT ;  /* 0x0000000c3b00780c */ /* 0x000fda0003fc6270 */
[----:B------:R-:W-:Y:S05]  /*23d0*/  @!P6 BRA `(.L_x_27671) ;  /* 0x000000000010e947 */ /* 0x000fea0003800000 */
[----:B------:R-:W-:-:S03]  /*23e0*/  UMOV UR4, 0xffffffff ;  /* 0xffffffff00047882 */ /* 0x000fc60000000000 */
[----:B------:R-:W-:Y:S05]  /*23f0*/  BRA.DIV UR4, `(.L_x_27672) ;  /* 0x0000002204107947 */ /* 0x000fea000b800000 */
[----:B------:R0:W0:Y:S02]  /*2400*/  SHFL.IDX PT, R63, R61, R14, 0x101f ;  /* 0x00101f0e3d3f7589 */ /* 0x00002400000e0000 */
.L_x_27718:
[----:B0-----:R-:W-:-:S07]  /*2410*/  IMAD R62, R50, R63, R62 ;  /* 0x0000003f323e7224 */ /* 0x001fce00078e023e */
.L_x_27671:
[----:B------:R-:W-:-:S13]  /*2420*/  ISETP.GE.AND P6, PT, R59, 0xd, PT ;  /* 0x0000000d3b00780c */ /* 0x000fda0003fc6270 */
[----:B------:R-:W-:Y:S05]  /*2430*/  @!P6 BRA `(.L_x_27673) ;  /* 0x000000000010e947 */ /* 0x000fea0003800000 */
[----:B------:R-:W-:-:S03]  /*2440*/  UMOV UR4, 0xffffffff ;  /* 0xffffffff00047882 */ /* 0x000fc60000000000 */
[----:B------:R-:W-:Y:S05]  /*2450*/  BRA.DIV UR4, `(.L_x_27674) ;  /* 0x00000022041c7947 */ /* 0x000fea000b800000 */
[----:B------:R0:W0:Y:S02]  /*2460*/  SHFL.IDX PT, R63, R61, R15, 0x101f ;  /* 0x00101f0f3d3f7589 */ /* 0x00002400000e0000 */
.L_x_27721:
[----:B0-----:R-:W-:-:S07]  /*2470*/  IMAD R62, R51, R63, R62 ;  /* 0x0000003f333e7224 */ /* 0x001fce00078e023e */
.L_x_27673:
[----:B------:R-:W-:-:S13]  /*2480*/  ISETP.GE.AND P6, PT, R59, 0xe, PT ;  /* 0x0000000e3b00780c */ /* 0x000fda0003fc6270 */
[----:B------:R-:W-:Y:S05]  /*2490*/  @!P6 BRA `(.L_x_27675) ;  /* 0x000000000010e947 */ /* 0x000fea0003800000 */
[----:B------:R-:W-:-:S03]  /*24a0*/  UMOV UR4, 0xffffffff ;  /* 0xffffffff00047882 */ /* 0x000fc60000000000 */
[----:B------:R-:W-:Y:S05]  /*24b0*/  BRA.DIV UR4, `(.L_x_27676) ;  /* 0x0000002204287947 */ /* 0x000fea000b800000 */
[----:B------:R0:W0:Y:S02]  /*24c0*/  SHFL.IDX PT, R63, R61, R16, 0x101f ;  /* 0x00101f103d3f7589 */ /* 0x00002400000e0000 */
.L_x_27724:
[----:B0-----:R-:W-:-:S07]  /*24d0*/  IMAD R62, R52, R63, R62 ;  /* 0x0000003f343e7224 */ /* 0x001fce00078e023e */
.L_x_27675:
[----:B------:R-:W-:-:S13]  /*24e0*/  ISETP.GE.AND P6, PT, R59, 0xf, PT ;  /* 0x0000000f3b00780c */ /* 0x000fda0003fc6270 */
[----:B------:R-:W-:Y:S05]  /*24f0*/  @!P6 BRA `(.L_x_27677) ;  /* 0x000000000010e947 */ /* 0x000fea0003800000 */
[----:B------:R-:W-:-:S03]  /*2500*/  UMOV UR4, 0xffffffff ;  /* 0xffffffff00047882 */ /* 0x000fc60000000000 */
[----:B------:R-:W-:Y:S05]  /*2510*/  BRA.DIV UR4, `(.L_x_27678) ;  /* 0x0000002204347947 */ /* 0x000fea000b800000 */
[----:B------:R0:W0:Y:S02]  /*2520*/  SHFL.IDX PT, R63, R61, R17, 0x101f ;  /* 0x00101f113d3f7589 */ /* 0x00002400000e0000 */
.L_x_27727:
[----:B0-----:R-:W-:-:S07]  /*2530*/  IMAD R62, R53, R63, R62 ;  /* 0x0000003f353e7224 */ /* 0x001fce00078e023e */
.L_x_27677:
[----:B------:R-:W-:-:S13]  /*2540*/  ISETP.GE.AND P6, PT, R59, 0x10, PT ;  /* 0x000000103b00780c */ /* 0x000fda0003fc6270 */
[----:B------:R-:W-:Y:S05]  /*2550*/  @!P6 BRA `(.L_x_27679) ;  /* 0x000000040030e947 */ /* 0x000fea0003800000 */
[----:B------:R-:W-:-:S03]  /*2560*/  UMOV UR4, 0xffffffff ;  /* 0xffffffff00047882 */ /* 0x000fc60000000000 */
[----:B------:R-:W-:Y:S05]  /*2570*/  BRA.DIV UR4, `(.L_x_27680) ;  /* 0x0000002204407947 */ /* 0x000fea000b800000 */
[----:B------:R0:W0:Y:S02]  /*2580*/  SHFL.IDX PT, R61, R61, R18, 0x101f ;  /* 0x00101f123d3d7589 */ /* 0x00002400000e0000 */
.L_x_27730:
[----:B0-----:R-:W-:Y:S01]  /*2590*/  IMAD R62, R39, R61, R62 ;  /* 0x0000003d273e7224 */ /* 0x001fe200078e023e */
[----:B------:R-:W-:Y:S06]  /*25a0*/  BRA `(.L_x_27679) ;  /* 0x00000004001c7947 */ /* 0x000fec0003800000 */
.L_x_27648:
        /* <DEDUP_REMOVED lines=10> */
[----:B------:R-:W-:-:S04]  /*2650*/  @P6 SHF.L.U32 R61, R2, 0x2, RZ ;  /* 0x00000002023d6819 */ /* 0x000fc800000006ff */
[----:B------:R-:W-:-:S05]  /*2660*/  @P6 LOP3.LUT R62, R61, 0x3c, RZ, 0xc0, !PT ;  /* 0x0000003c3d3e6812 */ /* 0x000fca00078ec0ff */
[----:B------:R-:W-:Y:S02]  /*2670*/  @P6 IMAD.IADD R61, R59, 0x1, R62 ;  /* 0x000000013b3d6824 */ /* 0x000fe400078e023e */
[----:B------:R-:W-:-:S04]  /*2680*/  IMAD.MOV.U32 R62, RZ, RZ, RZ ;  /* 0x000000ffff3e7224 */ /* 0x000fc800078e00ff */
[----:B------:R-:W0:Y:S02]  /*2690*/  @P6 LDS R61, [R61] ;  /* 0x000000003d3d6984 */ /* 0x000e240000000800 */
[----:B0-----:R-:W-:Y:S01]  /*26a0*/  @P6 IMAD R62, R54, R61, RZ ;  /* 0x0000003d363e6224 */ /* 0x001fe200078e02ff */
[----:B------:R-:W-:Y:S02]  /*26b0*/  ISETP.GE.AND P6, PT, R65, 0x8, PT ;  /* 0x000000084100780c */ /* 0x000fe40003fc6270 */
[C---:B------:R-:W-:Y:S01]  /*26c0*/  @P1 LEA R61, R2.reuse, 0x14, 0x2 ;  /* 0x00000014023d1811 */ /* 0x040fe200078e10ff */
[----:B-1----:R-:W-:Y:S01]  /*26d0*/  @P5 IMAD R62, R55, R63, R62 ;  /* 0x0000003f373e5224 */ /* 0x002fe200078e023e */
[----:B------:R-:W-:Y:S02]  /*26e0*/  @P0 LEA R63, R2, 0x18, 0x2 ;  /* 0x00000018023f0811 */ /* 0x000fe400078e10ff */
[----:B------:R-:W-:Y:S01]  /*26f0*/  @P1 LOP3.LUT R61, R61, 0x3c, RZ, 0xc0, !PT ;  /* 0x0000003c3d3d1812 */ /* 0x000fe200078ec0ff */
[----:B--2---:R-:W-:Y:S01]  /*2700*/  @P4 IMAD R62, R41, R66, R62 ;  /* 0x00000042293e4224 */ /* 0x004fe200078e023e */
[----:B------:R-:W-:-:S03]  /*2710*/  @P0 LOP3.LUT R69, R63, 0x3c, RZ, 0xc0, !PT ;  /* 0x0000003c3f450812 */ /* 0x000fc600078ec0ff */
[C---:B------:R-:W-:Y:S02]  /*2720*/  @P1 IMAD.IADD R63, R59.reuse, 0x1, R61 ;  /* 0x000000013b3f1824 */ /* 0x040fe400078e023d */
        /* <DEDUP_REMOVED lines=47> */
.L_x_27679:
        /* <DEDUP_REMOVED lines=8> */
.L_x_27647:
[----:B------:R-:W-:Y:S05]  /*2aa0*/  BSYNC B0 ;  /* 0x0000000000007941 */ /* 0x000fea0003800000 */
.L_x_27646:
[----:B------:R-:W-:Y:S01]  /*2ab0*/  ISETP.NE.AND P6, PT, R64, RZ, PT ;  /* 0x000000ff4000720c */ /* 0x000fe20003fc5270 */
[----:B------:R-:W-:-:S12]  /*2ac0*/  VIADD R20, R20, 0x1 ;  /* 0x0000000114147836 */ /* 0x000fd80000000000 */
[----:B------:R-:W-:Y:S05]  /*2ad0*/  @!P6 BRA `(.L_x_27682) ;  /* 0xffffffe400c4e947 */ /* 0x000fea000383ffff */
[----:B------:R-:W-:Y:S05]  /*2ae0*/  BSYNC B1 ;  /* 0x0000000000017941 */ /* 0x000fea0003800000 */
.L_x_27629:
[----:B------:R0:W5:Y:S04]  /*2af0*/  LDL.128 R16, [R1] ;  /* 0x0000000001107983 */ /* 0x0001680000100c00 */
[----:B------:R0:W5:Y:S04]  /*2b00*/  LDL.128 R12, [R1+0x10] ;  /* 0x00001000010c7983 */ /* 0x0001680000100c00 */
[----:B------:R0:W5:Y:S04]  /*2b10*/  LDL.128 R8, [R1+0x20] ;  /* 0x0000200001087983 */ /* 0x0001680000100c00 */
[----:B------:R0:W5:Y:S02]  /*2b20*/  LDL.128 R4, [R1+0x30] ;  /* 0x0000300001047983 */ /* 0x0001640000100c00 */
.L_x_27628:
[-C--:B------:R-:W-:Y:S01]  /*2b30*/  IABS R30, R25.reuse ;  /* 0x00000019001e7213 */ /* 0x080fe20000000000 */
[----:B------:R-:W-:Y:S01]  /*2b40*/  IMAD R24, R24, R25, RZ ;  /* 0x0000001918187224 */ /* 0x000fe200078e02ff */
[----:B------:R-:W-:Y:S01]  /*2b50*/  IABS R2, R3 ;  /* 0x0000000300027213 */ /* 0x000fe20000000000 */
[----:B------:R-:W-:Y:S05]  /*2b60*/  WARPSYNC.ALL ;  /* 0x0000000000007948 */ /* 0x000fea0003800000 */
[----:B------:R-:W1:Y:S01]  /*2b70*/  I2F.RP R0, R30 ;  /* 0x0000001e00007306 */ /* 0x000e620000209400 */
[----:B------:R-:W-:Y:S01]  /*2b80*/  IMAD R24, R27, R24, RZ ;  /* 0x000000181b187224 */ /* 0x000fe200078e02ff */
[----:B------:R-:W-:Y:S01]  /*2b90*/  IABS R31, R25 ;  /* 0x00000019001f7213 */ /* 0x000fe20000000000 */
[----:B------:R-:W-:Y:S01]  /*2ba0*/  BAR.SYNC.DEFER_BLOCKING 0x0 ;  /* 0x0000000000007b1d */ /* 0x000fe20000010000 */
[----:B------:R-:W-:-:S02]  /*2bb0*/  ISETP.NE.AND P1, PT, R25, RZ, PT ;  /* 0x000000ff1900720c */ /* 0x000fc40003f25270 */
[----:B------:R-:W-:Y:S02]  /*2bc0*/  ISETP.GT.U32.AND P5, PT, R2, 0x1, PT ;  /* 0x000000010200780c */ /* 0x000fe40003fa4070 */
[C---:B------:R-:W-:Y:S01]  /*2bd0*/  LOP3.LUT R33, R3.reuse, 0x4, RZ, 0x3c, !PT ;  /* 0x0000000403217812 */ /* 0x040fe200078e3cff */
[----:B------:R-:W2:Y:S01]  /*2be0*/  I2F.RP R29, R2 ;  /* 0x00000002001d7306 */ /* 0x000ea20000209400 */
[----:B------:R-:W-:-:S07]  /*2bf0*/  LOP3.LUT R35, R3, 0x7, RZ, 0x3c, !PT ;  /* 0x0000000703237812 */ /* 0x000fce00078e3cff */
[----:B-1----:R-:W1:Y:S08]  /*2c00*/  MUFU.RCP R0, R0 ;  /* 0x0000000000007308 */ /* 0x002e700000001000 */
[----:B--2---:R-:W2:Y:S01]  /*2c10*/  MUFU.RCP R29, R29 ;  /* 0x0000001d001d7308 */ /* 0x004ea20000001000 */
[----:B-1----:R-:W-:Y:S01]  /*2c20*/  VIADD R20, R0, 0xffffffe ;  /* 0x0ffffffe00147836 */ /* 0x002fe20000000000 */
[----:B------:R-:W-:-:S02]  /*2c30*/  IABS R0, R24 ;  /* 0x0000001800007213 */ /* 0x000fc40000000000 */
[----:B------:R-:W-:-:S04]  /*2c40*/  LOP3.LUT R24, R24, R25, RZ, 0x3c, !PT ;  /* 0x0000001918187212 */ /* 0x000fc800078e3cff */
[----:B------:R1:W3:Y:S01]  /*2c50*/  F2I.FTZ.U32.TRUNC.NTZ R21, R20 ;  /* 0x0000001400157305 */ /* 0x0002e2000021f000 */
[----:B------:R-:W-:Y:S01]  /*2c60*/  ISETP.GE.AND P4, PT, R24, RZ, PT ;  /* 0x000000ff1800720c */ /* 0x000fe20003f86270 */
[----:B--2---:R-:W-:Y:S01]  /*2c70*/  VIADD R22, R29, 0xffffffe ;  /* 0x0ffffffe1d167836 */ /* 0x004fe20000000000 */
[----:B------:R-:W-:Y:S02]  /*2c80*/  IABS R29, R3 ;  /* 0x00000003001d7213 */ /* 0x000fe40000000000 */
[----:B------:R-:W-:Y:S01]  /*2c90*/  IADD3 R24, PT, PT, R3, 0x1, RZ ;  /* 0x0000000103187810 */ /* 0x000fe20007ffe0ff */
[----:B-1----:R-:W-:Y:S02]  /*2ca0*/  IMAD.MOV.U32 R20, RZ, RZ, RZ ;  /* 0x000000ffff147224 */ /* 0x002fe400078e00ff */
[----:B------:R-:W-:Y:S01]  /*2cb0*/  IMAD.MOV R29, RZ, RZ, -R29 ;  /* 0x000000ffff1d7224 */ /* 0x000fe200078e0a1d */
[----:B---3--:R-:W-:-:S05]  /*2cc0*/  IADD3 R23, PT, PT, RZ, -R21, RZ ;  /* 0x80000015ff177210 */ /* 0x008fca0007ffe0ff */
[----:B------:R-:W-:Y:S02]  /*2cd0*/  IMAD R27, R23, R30, RZ ;  /* 0x0000001e171b7224 */ /* 0x000fe400078e02ff */
[----:B------:R-:W1:Y:S02]  /*2ce0*/  F2I.FTZ.U32.TRUNC.NTZ R23, R22 ;  /* 0x0000001600177305 */ /* 0x000e64000021f000 */
[----:B------:R-:W-:-:S04]  /*2cf0*/  IMAD.HI.U32 R20, R21, R27, R20 ;  /* 0x0000001b15147227 */ /* 0x000fc800078e0014 */
[----:B------:R-:W-:Y:S02]  /*2d00*/  IMAD.MOV.U32 R21, RZ, RZ, R0 ;  /* 0x000000ffff157224 */ /* 0x000fe400078e0000 */
[----:B------:R-:W-:Y:S02]  /*2d10*/  IMAD.MOV R27, RZ, RZ, -R31 ;  /* 0x000000ffff1b7224 */ /* 0x000fe400078e0a1f */
[----:B------:R-:W-:-:S04]  /*2d20*/  IMAD.HI.U32 R0, R20, R21, RZ ;  /* 0x0000001514007227 */ /* 0x000fc800078e00ff */
[----:B------:R-:W-:Y:S01]  /*2d30*/  IMAD R21, R0, R27, R21 ;  /* 0x0000001b00157224 */ /* 0x000fe200078e0215 */
[----:B-1----:R-:W-:Y:S01]  /*2d40*/  IADD3 R27, PT, PT, RZ, -R23, RZ ;  /* 0x80000017ff1b7210 */ /* 0x002fe20007ffe0ff */
[----:B------:R-:W-:-:S03]  /*2d50*/  IMAD.MOV.U32 R22, RZ, RZ, RZ ;  /* 0x000000ffff167224 */ /* 0x000fc600078e00ff */
[----:B------:R-:W-:Y:S01]  /*2d60*/  ISETP.GT.U32.AND P0, PT, R30, R21, PT ;  /* 0x000000151e00720c */ /* 0x000fe20003f04070 */
[----:B------:R-:W-:-:S04]  /*2d70*/  IMAD R27, R27, R2, RZ ;  /* 0x000000021b1b7224 */ /* 0x000fc800078e02ff */
[----:B------:R-:W-:Y:S01]  /*2d80*/  IMAD.HI.U32 R20, R23, R27, R22 ;  /* 0x0000001b17147227 */ /* 0x000fe200078e0016 */
[----:B------:R-:W-:-:S04]  /*2d90*/  IADD3 R23, PT, PT, -R2, 0x1, RZ ;  /* 0x0000000102177810 */ /* 0x000fc80007ffe1ff */
[----:B------:R-:W-:Y:S01]  /*2da0*/  SEL R23, R23, 0x1, !P5 ;  /* 0x0000000117177807 */ /* 0x000fe20006800000 */
[----:B------:R-:W-:Y:S01]  /*2db0*/  IMAD.HI.U32 R22, R20, 0x2, RZ ;  /* 0x0000000214167827 */ /* 0x000fe200078e00ff */
[----:B------:R-:W-:Y:S02]  /*2dc0*/  ISETP.GE.U32.AND P5, PT, R24, 0x3, PT ;  /* 0x000000031800780c */ /* 0x000fe40003fa6070 */
[----:B------:R-:W-:Y:S01]  /*2dd0*/  ISETP.GT.U32.AND P6, PT, R2, R23, PT ;  /* 0x000000170200720c */ /* 0x000fe20003fc4070 */
[----:B------:R-:W-:Y:S01]  /*2de0*/  @!P0 IMAD.IADD R21, R21, 0x1, -R30 ;  /* 0x0000000115158824 */ /* 0x000fe200078e0a1e */
[----:B------:R-:W-:Y:S01]  /*2df0*/  SHF.L.U32 R24, R3, 0x7, RZ ;  /* 0x0000000703187819 */ /* 0x000fe200000006ff */
[----:B------:R-:W-:Y:S02]  /*2e00*/  @!P0 VIADD R0, R0, 0x1 ;  /* 0x0000000100008836 */ /* 0x000fe40000000000 */
[----:B------:R-:W-:Y:S01]  /*2e10*/  IMAD.HI.U32 R42, R20, 0x3, RZ ;  /* 0x00000003142a7827 */ /* 0x000fe200078e00ff */
[----:B------:R-:W-:-:S02]  /*2e20*/  ISETP.GE.U32.AND P2, PT, R21, R30, PT ;  /* 0x0000001e1500720c */ /* 0x000fc40003f46070 */
[----:B------:R-:W-:Y:S01]  /*2e30*/  SEL R24, R24, RZ, !P5 ;  /* 0x000000ff18187207 */ /* 0x000fe20006800000 */
[----:B------:R-:W-:Y:S01]  /*2e40*/  IMAD.MOV.U32 R21, RZ, RZ, R29 ;  /* 0x000000ffff157224 */ /* 0x000fe200078e001d */
[----:B------:R-:W-:Y:S01]  /*2e50*/  LOP3.LUT R30, R3, 0x2, RZ, 0x3c, !PT ;  /* 0x00000002031e7812 */ /* 0x000fe200078e3cff */
[----:B------:R-:W-:-:S04]  /*2e60*/  IMAD.HI.U32 R40, R20, 0x4, RZ ;  /* 0x0000000414287827 */ /* 0x000fc800078e00ff */
[-C--:B------:R-:W-:Y:S02]  /*2e70*/  IMAD R27, R22, R21.reuse, 0x2 ;  /* 0x00000002161b7424 */ /* 0x080fe400078e0215 */
[----:B------:R-:W-:Y:S02]  /*2e80*/  IMAD R29, R42, R21, 0x3 ;  /* 0x000000032a1d7424 */ /* 0x000fe400078e0215 */
[----:B------:R-:W-:Y:S01]  /*2e90*/  @P2 VIADD R0, R0, 0x1 ;  /* 0x0000000100002836 */ /* 0x000fe20000000000 */
[----:B------:R-:W-:Y:S01]  /*2ea0*/  ISETP.GT.U32.AND P0, PT, R2, R27, PT ;  /* 0x0000001b0200720c */ /* 0x000fe20003f04070 */
[----:B------:R-:W-:Y:S01]  /*2eb0*/  IMAD R31, R40, R21, 0x4 ;  /* 0x00000004281f7424 */ /* 0x000fe200078e0215 */
[----:B------:R-:W-:Y:S01]  /*2ec0*/  ISETP.GT.U32.AND P3, PT, R2, R29, PT ;  /* 0x0000001d0200720c */ /* 0x000fe20003f64070 */
[----:B------:R-:W-:Y:S01]  /*2ed0*/  @!P4 IMAD.MOV R0, RZ, RZ, -R0 ;  /* 0x000000ffff00c224 */ /* 0x000fe200078e0a00 */
[----:B------:R-:W-:Y:S01]  /*2ee0*/  @!P1 LOP3.LUT R0, RZ, R25, RZ, 0x33, !PT ;  /* 0x00000019ff009212 */ /* 0x000fe200078e33ff */
[----:B------:R-:W-:Y:S01]  /*2ef0*/  IMAD.HI.U32 R25, R20, 0x5, RZ ;  /* 0x0000000514197827 */ /* 0x000fe200078e00ff */
[----:B------:R-:W-:-:S02]  /*2f00*/  ISETP.GT.U32.AND P4, PT, R2, R31, PT ;  /* 0x0000001f0200720c */ /* 0x000fc40003f84070 */
[----:B------:R-:W-:Y:S01]  /*2f10*/  ISETP.GE.AND P2, PT, R30, RZ, PT ;  /* 0x000000ff1e00720c */ /* 0x000fe20003f46270 */
[----:B------:R-:W-:Y:S02]  /*2f20*/  @!P6 IMAD.IADD R23, R23, 0x1, -R2 ;  /* 0x000000011717e824 */ /* 0x000fe400078e0a02 */
[----:B------:R-:W-:-:S04]  /*2f30*/  IMAD.HI.U32 R32, R20, 0x7, RZ ;  /* 0x0000000714207827 */ /* 0x000fc800078e00ff */
[--C-:B------:R-:W-:Y:S02]  /*2f40*/  @!P0 IMAD.IADD R27, R27, 0x1, -R2.reuse ;  /* 0x000000011b1b8824 */ /* 0x100fe400078e0a02 */
[--C-:B------:R-:W-:Y:S02]  /*2f50*/  @!P3 IMAD.IADD R29, R29, 0x1, -R2.reuse ;  /* 0x000000011d1db824 */ /* 0x100fe400078e0a02 */
[----:B------:R-:W-:Y:S01]  /*2f60*/  @!P0 VIADD R22, R22, 0x1 ;  /* 0x0000000116168836 */ /* 0x000fe20000000000 */
[-C--:B------:R-:W-:Y:S01]  /*2f70*/  ISETP.GE.U32.AND P1, PT, R27, R2.reuse, PT ;  /* 0x000000021b00720c */ /* 0x080fe20003f26070 */
[----:B------:R-:W-:Y:S01]  /*2f80*/  IMAD R27, R25, R21, 0x5 ;  /* 0x00000005191b7424 */ /* 0x000fe200078e0215 */
[----:B------:R-:W-:Y:S01]  /*2f90*/  ISETP.GE.U32.AND P5, PT, R29, R2, PT ;  /* 0x000000021d00720c */ /* 0x000fe20003fa6070 */
[----:B------:R-:W-:Y:S01]  /*2fa0*/  @!P4 IMAD.IADD R31, R31, 0x1, -R2 ;  /* 0x000000011f1fc824 */ /* 0x000fe200078e0a02 */
[----:B------:R-:W-:Y:S01]  /*2fb0*/  LOP3.LUT R29, R3, 0x3, RZ, 0x3c, !PT ;  /* 0x00000003031d7812 */ /* 0x000fe200078e3cff */
[----:B------:R-:W-:-:S03]  /*2fc0*/  IMAD.HI.U32 R30, R20, 0x6, RZ ;  /* 0x00000006141e7827 */ /* 0x000fc600078e00ff */
[----:B------:R-:W-:Y:S01]  /*2fd0*/  ISETP.GE.AND P6, PT, R29, RZ, PT ;  /* 0x000000ff1d00720c */ /* 0x000fe20003fc6270 */
[----:B------:R-:W-:Y:S01]  /*2fe0*/  @!P3 VIADD R42, R42, 0x1 ;  /* 0x000000012a2ab836 */ /* 0x000fe20000000000 */
[----:B------:R-:W-:Y:S01]  /*2ff0*/  ISETP.GE.U32.AND P0, PT, R31, R2, PT ;  /* 0x000000021f00720c */ /* 0x000fe20003f06070 */
[-C--:B------:R-:W-:Y:S02]  /*3000*/  IMAD R31, R32, R21.reuse, 0x7 ;  /* 0x00000007201f7424 */ /* 0x080fe400078e0215 */
[----:B------:R-:W-:Y:S01]  /*3010*/  @P1 IADD3 R22, PT, PT, R22, 0x1, RZ ;  /* 0x0000000116161810 */ /* 0x000fe20007ffe0ff */
[----:B------:R-:W-:Y:S01]  /*3020*/  IMAD R29, R30, R21, 0x6 ;  /* 0x000000061e1d7424 */ /* 0x000fe200078e0215 */
[----:B------:R-:W-:Y:S01]  /*3030*/  ISETP.GT.U32.AND P1, PT, R2, R27, PT ;  /* 0x0000001b0200720c */ /* 0x000fe20003f24070 */
[----:B------:R-:W-:Y:S01]  /*3040*/  @P5 VIADD R42, R42, 0x1 ;  /* 0x000000012a2a5836 */ /* 0x000fe20000000000 */
[----:B------:R-:W-:Y:S01]  /*3050*/  ISETP.GT.U32.AND P5, PT, R2, R31, PT ;  /* 0x0000001f0200720c */ /* 0x000fe20003fa4070 */
[----:B------:R-:W-:Y:S01]  /*3060*/  IMAD.HI.U32 R36, R20, 0x9, RZ ;  /* 0x0000000914247827 */ /* 0x000fe200078e00ff */
[----:B------:R-:W-:-:S03]  /*3070*/  ISETP.GT.U32.AND P3, PT, R2, R29, PT ;  /* 0x0000001d0200720c */ /* 0x000fc60003f64070 */
[----:B------:R-:W-:Y:S02]  /*3080*/  @!P6 IMAD.MOV R42, RZ, RZ, -R42 ;  /* 0x000000ffff2ae224 */ /* 0x000fe400078e0a2a */
[----:B------:R-:W-:Y:S01]  /*3090*/  @!P2 IMAD.MOV R22, RZ, RZ, -R22 ;  /* 0x000000ffff16a224 */ /* 0x000fe200078e0a16 */
[----:B------:R-:W-:Y:S01]  /*30a0*/  ISETP.GE.AND P2, PT, R33, RZ, PT ;  /* 0x000000ff2100720c */ /* 0x000fe20003f46270 */
[----:B------:R-:W-:-:S04]  /*30b0*/  IMAD.HI.U32 R34, R20, 0x8, RZ ;  /* 0x0000000814227827 */ /* 0x000fc800078e00ff */
[----:B------:R-:W-:Y:S01]  /*30c0*/  @!P1 IMAD.IADD R27, R27, 0x1, -R2 ;  /* 0x000000011b1b9824 */ /* 0x000fe200078e0a02 */
[-C--:B------:R-:W-:Y:S01]  /*30d0*/  @!P5 IADD3 R31, PT, PT, R31, -R2.reuse, RZ ;  /* 0x800000021f1fd210 */ /* 0x080fe20007ffe0ff */
[----:B------:R-:W-:Y:S01]  /*30e0*/  @!P1 VIADD R25, R25, 0x1 ;  /* 0x0000000119199836 */ /* 0x000fe20000000000 */
[-C--:B------:R-:W-:Y:S01]  /*30f0*/  @!P3 IADD3 R29, PT, PT, R29, -R2.reuse, RZ ;  /* 0x800000021d1db210 */ /* 0x080fe20007ffe0ff */
[----:B------:R-:W-:Y:S01]  /*3100*/  @!P4 VIADD R40, R40, 0x1 ;  /* 0x000000012828c836 */ /* 0x000fe20000000000 */
[-C--:B------:R-:W-:Y:S01]  /*3110*/  ISETP.GE.U32.AND P6, PT, R27, R2.reuse, PT ;  /* 0x000000021b00720c */ /* 0x080fe20003fc6070 */
[-C--:B------:R-:W-:Y:S01]  /*3120*/  IMAD R27, R36, R21.reuse, 0x9 ;  /* 0x00000009241b7424 */ /* 0x080fe200078e0215 */
[----:B------:R-:W-:Y:S01]  /*3130*/  ISETP.GE.U32.AND P4, PT, R29, R2, PT ;  /* 0x000000021d00720c */ /* 0x000fe20003f86070 */
[----:B------:R-:W-:Y:S01]  /*3140*/  IMAD R33, R34, R21, 0x8 ;  /* 0x0000000822217424 */ /* 0x000fe200078e0215 */
[----:B------:R-:W-:Y:S01]  /*3150*/  LOP3.LUT R29, R3, 0x5, RZ, 0x3c, !PT ;  /* 0x00000005031d7812 */ /* 0x000fe200078e3cff */
[----:B------:R-:W-:Y:S01]  /*3160*/  @P0 VIADD R40, R40, 0x1 ;  /* 0x0000000128280836 */ /* 0x000fe20000000000 */
[----:B------:R-:W-:Y:S01]  /*3170*/  ISETP.GT.U32.AND P1, PT, R2, R27, PT ;  /* 0x0000001b0200720c */ /* 0x000fe20003f24070 */
[----:B------:R-:W-:Y:S01]  /*3180*/  IMAD.HI.U32 R38, R20, 0xa, RZ ;  /* 0x0000000a14267827 */ /* 0x000fe200078e00ff */
[----:B------:R-:W-:-:S03]  /*3190*/  ISETP.GT.U32.AND P0, PT, R2, R33, PT ;  /* 0x000000210200720c */ /* 0x000fc60003f04070 */
[----:B------:R-:W-:Y:S01]  /*31a0*/  @!P2 IMAD.MOV R40, RZ, RZ, -R40 ;  /* 0x000000ffff28a224 */ /* 0x000fe200078e0a28 */
[----:B------:R-:W-:Y:S01]  /*31b0*/  ISETP.GE.AND P2, PT, R29, RZ, PT ;  /* 0x000000ff1d00720c */ /* 0x000fe20003f46270 */
[----:B------:R-:W-:Y:S01]  /*31c0*/  @P6 VIADD R25, R25, 0x1 ;  /* 0x0000000119196836 */ /* 0x000fe20000000000 */
[-C--:B------:R-:W-:Y:S01]  /*31d0*/  ISETP.GE.U32.AND P6, PT, R31, R2.reuse, PT ;  /* 0x000000021f00720c */ /* 0x080fe20003fc6070 */
[----:B------:R-:W-:Y:S01]  /*31e0*/  @!P5 VIADD R32, R32, 0x1 ;  /* 0x000000012020d836 */ /* 0x000fe20000000000 */
[----:B------:R-:W-:Y:S01]  /*31f0*/  LOP3.LUT R29, R3, 0x6, RZ, 0x3c, !PT ;  /* 0x00000006031d7812 */ /* 0x000fe200078e3cff */
[----:B------:R-:W-:Y:S02]  /*3200*/  @!P3 VIADD R30, R30, 0x1 ;  /* 0x000000011e1eb836 */ /* 0x000fe40000000000 */
[----:B------:R-:W-:Y:S01]  /*3210*/  @!P1 IMAD.IADD R27, R27, 0x1, -R2 ;  /* 0x000000011b1b9824 */ /* 0x000fe200078e0a02 */
[----:B------:R-:W-:Y:S01]  /*3220*/  ISETP.GE.AND P3, PT, R29, RZ, PT ;  /* 0x000000ff1d00720c */ /* 0x000fe20003f66270 */
[----:B0-----:R-:W-:Y:S01]  /*3230*/  IMAD.HI.U32 R44, R20, 0xb, RZ ;  /* 0x0000000b142c7827 */ /* 0x001fe200078e00ff */
[----:B------:R-:W-:-:S02]  /*3240*/  @!P0 IADD3 R33, PT, PT, R33, -R2, RZ ;  /* 0x8000000221218210 */ /* 0x000fc40007ffe0ff */
[----:B------:R-:W-:Y:S01]  /*3250*/  @!P1 IADD3 R36, PT, PT, R36, 0x1, RZ ;  /* 0x0000000124249810 */ /* 0x000fe20007ffe0ff */
[-C--:B------:R-:W-:Y:S02]  /*3260*/  IMAD R29, R38, R21.reuse, 0xa ;  /* 0x0000000a261d7424 */ /* 0x080fe400078e0215 */
[----:B------:R-:W-:Y:S01]  /*3270*/  @P6 IADD3 R32, PT, PT, R32, 0x1, RZ ;  /* 0x0000000120206810 */ /* 0x000fe20007ffe0ff */
[----:B------:R-:W-:Y:S01]  /*3280*/  @P4 VIADD R30, R30, 0x1 ;  /* 0x000000011e1e4836 */ /* 0x000fe20000000000 */
[-C--:B------:R-:W-:Y:S01]  /*3290*/  ISETP.GE.U32.AND P6, PT, R27, R2.reuse, PT ;  /* 0x000000021b00720c */ /* 0x080fe20003fc6070 */
[----:B------:R-:W-:Y:S01]  /*32a0*/  IMAD R27, R44, R21, 0xb ;  /* 0x0000000b2c1b7424 */ /* 0x000fe200078e0215 */
[----:B------:R-:W-:Y:S01]  /*32b0*/  ISETP.GT.U32.AND P5, PT, R2, R29, PT ;  /* 0x0000001d0200720c */ /* 0x000fe20003fa4070 */
[----:B------:R-:W-:Y:S01]  /*32c0*/  @!P0 VIADD R34, R34, 0x1 ;  /* 0x0000000122228836 */ /* 0x000fe20000000000 */
[----:B------:R-:W-:Y:S01]  /*32d0*/  ISETP.GE.U32.AND P4, PT, R33, R2, PT ;  /* 0x000000022100720c */ /* 0x000fe20003f86070 */
[----:B------:R-:W-:Y:S01]  /*32e0*/  IMAD.HI.U32 R46, R20, 0xc, RZ ;  /* 0x0000000c142e7827 */ /* 0x000fe200078e00ff */
[----:B------:R-:W-:-:S03]  /*32f0*/  ISETP.GT.U32.AND P0, PT, R2, R27, PT ;  /* 0x0000001b0200720c */ /* 0x000fc60003f04070 */
[----:B------:R-:W-:-:S04]  /*3300*/  IMAD.HI.U32 R48, R20, 0xd, RZ ;  /* 0x0000000d14307827 */ /* 0x000fc800078e00ff */
[-C--:B------:R-:W-:Y:S02]  /*3310*/  IMAD R31, R46, R21.reuse, 0xc ;  /* 0x0000000c2e1f7424 */ /* 0x080fe400078e0215 */
[----:B------:R-:W-:Y:S02]  /*3320*/  IMAD R33, R48, R21, 0xd ;  /* 0x0000000d30217424 */ /* 0x000fe400078e0215 */
[--C-:B------:R-:W-:Y:S02]  /*3330*/  @!P5 IMAD.IADD R29, R29, 0x1, -R2.reuse ;  /* 0x000000011d1dd824 */ /* 0x100fe400078e0a02 */
[----:B------:R-:W-:Y:S01]  /*3340*/  @P4 VIADD R34, R34, 0x1 ;  /* 0x0000000122224836 */ /* 0x000fe20000000000 */
[----:B------:R-:W-:Y:S01]  /*3350*/  ISETP.GT.U32.AND P4, PT, R2, R31, PT ;  /* 0x0000001f0200720c */ /* 0x000fe20003f84070 */
[----:B------:R-:W-:Y:S01]  /*3360*/  @P6 VIADD R36, R36, 0x1 ;  /* 0x0000000124246836 */ /* 0x000fe20000000000 */
[----:B------:R-:W-:Y:S01]  /*3370*/  ISETP.GT.U32.AND P6, PT, R2, R33, PT ;  /* 0x000000210200720c */ /* 0x000fe20003fc4070 */
[----:B------:R-:W-:Y:S01]  /*3380*/  @!P0 IMAD.IADD R27, R27, 0x1, -R2 ;  /* 0x000000011b1b8824 */ /* 0x000fe200078e0a02 */
[-C--:B------:R-:W-:Y:S01]  /*3390*/  ISETP.GE.U32.AND P1, PT, R29, R2.reuse, PT ;  /* 0x000000021d00720c */ /* 0x080fe20003f26070 */
[----:B------:R-:W-:Y:S01]  /*33a0*/  @!P5 VIADD R38, R38, 0x1 ;  /* 0x000000012626d836 */ /* 0x000fe20000000000 */
[----:B------:R-:W-:Y:S01]  /*33b0*/  @!P0 IADD3 R44, PT, PT, R44, 0x1, RZ ;  /* 0x000000012c2c8810 */ /* 0x000fe20007ffe0ff */
[----:B------:R-:W-:Y:S01]  /*33c0*/  IMAD.HI.U32 R50, R20, 0xe, RZ ;  /* 0x0000000e14327827 */ /* 0x000fe200078e00ff */
[----:B------:R-:W-:-:S03]  /*33d0*/  ISETP.GE.U32.AND P5, PT, R27, R2, PT ;  /* 0x000000021b00720c */ /* 0x000fc60003fa6070 */
[----:B------:R-:W-:Y:S02]  /*33e0*/  IMAD.HI.U32 R20, R20, 0xf, RZ ;  /* 0x0000000f14147827 */ /* 0x000fe400078e00ff */
[-C--:B------:R-:W-:Y:S02]  /*33f0*/  @!P4 IADD3 R31, PT, PT, R31, -R2.reuse, RZ ;  /* 0x800000021f1fc210 */ /* 0x080fe40007ffe0ff */
[----:B------:R-:W-:Y:S01]  /*3400*/  @!P2 IMAD.MOV R25, RZ, RZ, -R25 ;  /* 0x000000ffff19a224 */ /* 0x000fe200078e0a19 */
[----:B------:R-:W-:Y:S01]  /*3410*/  ISETP.GE.AND P2, PT, R35, RZ, PT ;  /* 0x000000ff2300720c */ /* 0x000fe20003f46270 */
[-C--:B------:R-:W-:Y:S01]  /*3420*/  IMAD R27, R20, R21.reuse, 0xf ;  /* 0x0000000f141b7424 */ /* 0x080fe200078e0215 */
[----:B------:R-:W-:Y:S01]  /*3430*/  @!P4 IADD3 R46, PT, PT, R46, 0x1, RZ ;  /* 0x000000012e2ec810 */ /* 0x000fe20007ffe0ff */
[----:B------:R-:W-:Y:S01]  /*3440*/  IMAD R29, R50, R21, 0xe ;  /* 0x0000000e321d7424 */ /* 0x000fe200078e0215 */
[----:B------:R-:W-:Y:S01]  /*3450*/  @!P6 IADD3 R48, PT, PT, R48, 0x1, RZ ;  /* 0x000000013030e810 */ /* 0x000fe20007ffe0ff */
[----:B------:R-:W-:Y:S01]  /*3460*/  @!P6 IMAD.IADD R33, R33, 0x1, -R2 ;  /* 0x000000012121e824 */ /* 0x000fe200078e0a02 */
[----:B------:R-:W-:Y:S01]  /*3470*/  ISETP.GT.U32.AND P0, PT, R2, R27, PT ;  /* 0x0000001b0200720c */ /* 0x000fe20003f04070 */
[----:B------:R-:W-:Y:S01]  /*3480*/  @P1 VIADD R38, R38, 0x1 ;  /* 0x0000000126261836 */ /* 0x000fe20000000000 */
[----:B------:R-:W-:Y:S01]  /*3490*/  ISETP.GT.U32.AND P1, PT, R2, R29, PT ;  /* 0x0000001d0200720c */ /* 0x000fe20003f24070 */
[----:B------:R-:W-:Y:S01]  /*34a0*/  @!P3 IMAD.MOV R30, RZ, RZ, -R30 ;  /* 0x000000ffff1eb224 */ /* 0x000fe200078e0a1e */
[-C--:B------:R-:W-:Y:S01]  /*34b0*/  ISETP.GE.U32.AND P3, PT, R31, R2.reuse, PT ;  /* 0x000000021f00720c */ /* 0x080fe20003f66070 */
[----:B------:R-:W-:Y:S01]  /*34c0*/  @P5 VIADD R44, R44, 0x1 ;  /* 0x000000012c2c5836 */ /* 0x000fe20000000000 */
[----:B------:R-:W-:Y:S01]  /*34d0*/  LOP3.LUT R31, R3, 0x8, RZ, 0x3c, !PT ;  /* 0x00000008031f7812 */ /* 0x000fe200078e3cff */
[----:B------:R-:W-:Y:S01]  /*34e0*/  @!P2 IMAD.MOV R32, RZ, RZ, -R32 ;  /* 0x000000ffff20a224 */ /* 0x000fe200078e0a20 */
[----:B------:R-:W-:Y:S01]  /*34f0*/  ISETP.GE.U32.AND P5, PT, R33, R2, PT ;  /* 0x000000022100720c */ /* 0x000fe20003fa6070 */
[----:B------:R-:W-:Y:S01]  /*3500*/  IMAD R21, R28, 0x800, R26 ;  /* 0x000008001c157824 */ /* 0x000fe200078e021a */
[----:B------:R-:W-:-:S02]  /*3510*/  ISETP.GE.AND P2, PT, R31, RZ, PT ;  /* 0x000000ff1f00720c */ /* 0x000fc40003f46270 */
[----:B------:R-:W-:Y:S01]  /*3520*/  LOP3.LUT R31, R3, 0x9, RZ, 0x3c, !PT ;  /* 0x00000009031f7812 */ /* 0x000fe200078e3cff */
[--C-:B------:R-:W-:Y:S01]  /*3530*/  @!P0 IMAD.IADD R27, R27, 0x1, -R2.reuse ;  /* 0x000000011b1b8824 */ /* 0x100fe200078e0a02 */
[----:B------:R-:W-:Y:S01]  /*3540*/  LOP3.LUT R26, R3, 0xa, RZ, 0x3c, !PT ;  /* 0x0000000a031a7812 */ /* 0x000fe200078e3cff */
[----:B------:R-:W-:Y:S01]  /*3550*/  @!P1 IMAD.IADD R29, R29, 0x1, -R2 ;  /* 0x000000011d1d9824 */ /* 0x000fe200078e0a02 */
[----:B------:R-:W-:Y:S01]  /*3560*/  ISETP.GE.AND P4, PT, R31, RZ, PT ;  /* 0x000000ff1f00720c */ /* 0x000fe20003f86270 */
[----:B------:R-:W-:Y:S01]  /*3570*/  @P3 VIADD R46, R46, 0x1 ;  /* 0x000000012e2e3836 */ /* 0x000fe20000000000 */
[----:B------:R-:W-:Y:S01]  /*3580*/  @!P1 IADD3 R50, PT, PT, R50, 0x1, RZ ;  /* 0x0000000132329810 */ /* 0x000fe20007ffe0ff */
[----:B------:R-:W-:Y:S01]  /*3590*/  @!P0 VIADD R20, R20, 0x1 ;  /* 0x0000000114148836 */ /* 0x000fe20000000000 */
[-C--:B------:R-:W-:Y:S01]  /*35a0*/  ISETP.GE.U32.AND P3, PT, R29, R2.reuse, PT ;  /* 0x000000021d00720c */ /* 0x080fe20003f66070 */
[----:B------:R-:W-:Y:S01]  /*35b0*/  @P5 VIADD R48, R48, 0x1 ;  /* 0x0000000130305836 */ /* 0x000fe20000000000 */
[----:B------:R-:W-:Y:S01]  /*35c0*/  ISETP.GE.U32.AND P5, PT, R27, R2, PT ;  /* 0x000000021b00720c */ /* 0x000fe20003fa6070 */
[----:B------:R-:W-:Y:S01]  /*35d0*/  @!P2 IMAD.MOV R34, RZ, RZ, -R34 ;  /* 0x000000ffff22a224 */ /* 0x000fe200078e0a22 */
[----:B------:R-:W-:Y:S01]  /*35e0*/  LOP3.LUT R2, R3, 0xc, RZ, 0x3c, !PT ;  /* 0x0000000c03027812 */ /* 0x000fe200078e3cff */
[----:B------:R-:W-:Y:S01]  /*35f0*/  IMAD.IADD R29, R21, 0x1, R24 ;  /* 0x00000001151d7824 */ /* 0x000fe200078e0218 */
[----:B------:R-:W-:-:S02]  /*3600*/  ISETP.GE.AND P2, PT, R26, RZ, PT ;  /* 0x000000ff1a00720c */ /* 0x000fc40003f46270 */
[C---:B------:R-:W-:Y:S01]  /*3610*/  LOP3.LUT R28, R3.reuse, 0xb, RZ, 0x3c, !PT ;  /* 0x0000000b031c7812 */ /* 0x040fe200078e3cff */
[----:B------:R-:W-:Y:S01]  /*3620*/  @!P4 IMAD.MOV R36, RZ, RZ, -R36 ;  /* 0x000000ffff24c224 */ /* 0x000fe200078e0a24 */
[----:B------:R-:W-:Y:S02]  /*3630*/  ISETP.GE.AND P4, PT, R2, RZ, PT ;  /* 0x000000ff0200720c */ /* 0x000fe40003f86270 */
[C---:B------:R-:W-:Y:S01]  /*3640*/  LOP3.LUT R26, R3.reuse, 0xd, RZ, 0x3c, !PT ;  /* 0x0000000d031a7812 */ /* 0x040fe200078e3cff */
[----:B------:R-:W-:Y:S01]  /*3650*/  @P3 VIADD R50, R50, 0x1 ;  /* 0x0000000132323836 */ /* 0x000fe20000000000 */
[C---:B------:R-:W-:Y:S02]  /*3660*/  LOP3.LUT R2, R3.reuse, 0xf, RZ, 0x3c, !PT ;  /* 0x0000000f03027812 */ /* 0x040fe400078e3cff */
[----:B------:R-:W-:Y:S02]  /*3670*/  LOP3.LUT R27, R3, 0xe, RZ, 0x3c, !PT ;  /* 0x0000000e031b7812 */ /* 0x000fe400078e3cff */
[----:B------:R-:W-:-:S02]  /*3680*/  @P5 IADD3 R20, PT, PT, R20, 0x1, RZ ;  /* 0x0000000114145810 */ /* 0x000fc40007ffe0ff */
[----:B------:R-:W-:Y:S02]  /*3690*/  ISETP.GE.AND P6, PT, R28, RZ, PT ;  /* 0x000000ff1c00720c */ /* 0x000fe40003fc6270 */
[----:B------:R-:W-:Y:S01]  /*36a0*/  ISETP.GE.AND P1, PT, R26, RZ, PT ;  /* 0x000000ff1a00720c */ /* 0x000fe20003f26270 */
[----:B------:R-:W-:Y:S01]  /*36b0*/  IMAD.MOV.U32 R26, RZ, RZ, R44 ;  /* 0x000000ffff1a7224 */ /* 0x000fe200078e002c */
[----:B------:R-:W-:Y:S01]  /*36c0*/  ISETP.GE.AND P5, PT, R2, RZ, PT ;  /* 0x000000ff0200720c */ /* 0x000fe20003fa6270 */
[----:B------:R-:W-:Y:S01]  /*36d0*/  IMAD.MOV.U32 R28, RZ, RZ, R20 ;  /* 0x000000ffff1c7224 */ /* 0x000fe200078e0014 */
[----:B------:R-:W-:Y:S01]  /*36e0*/  ISETP.GE.AND P3, PT, R27, RZ, PT ;  /* 0x000000ff1b00720c */ /* 0x000fe20003f66270 */
[----:B------:R-:W-:Y:S01]  /*36f0*/  @!P4 IMAD.MOV R46, RZ, RZ, -R46 ;  /* 0x000000ffff2ec224 */ /* 0x000fe200078e0a2e */
[----:B------:R-:W-:Y:S02]  /*3700*/  ISETP.NE.AND P0, PT, R3, RZ, PT ;  /* 0x000000ff0300720c */ /* 0x000fe40003f05270 */
[----:B------:R-:W-:-:S02]  /*3710*/  LOP3.LUT R27, RZ, R3, RZ, 0x33, !PT ;  /* 0x00000003ff1b7212 */ /* 0x000fc400078e33ff */
[----:B------:R-:W-:Y:S01]  /*3720*/  @!P2 IADD3 R38, PT, PT, -R38, RZ, RZ ;  /* 0x000000ff2626a210 */ /* 0x000fe20007ffe1ff */
[----:B------:R-:W-:Y:S01]  /*3730*/  @!P6 IMAD.MOV R26, RZ, RZ, -R26 ;  /* 0x000000ffff1ae224 */ /* 0x000fe200078e0a1a */
[C---:B------:R-:W-:Y:S01]  /*3740*/  SEL R44, R27.reuse, R22, !P0 ;  /* 0x000000161b2c7207 */ /* 0x040fe20004000000 */
[----:B------:R-:W-:Y:S01]  /*3750*/  @!P1 IMAD.MOV R48, RZ, RZ, -R48 ;  /* 0x000000ffff309224 */ /* 0x000fe200078e0a30 */
[C---:B------:R-:W-:Y:S01]  /*3760*/  SEL R42, R27.reuse, R42, !P0 ;  /* 0x0000002a1b2a7207 */ /* 0x040fe20004000000 */
[----:B------:R-:W-:Y:S01]  /*3770*/  @!P5 IMAD.MOV R28, RZ, RZ, -R28 ;  /* 0x000000ffff1cd224 */ /* 0x000fe200078e0a1c */
[C---:B------:R-:W-:Y:S02]  /*3780*/  SEL R40, R27.reuse, R40, !P0 ;  /* 0x000000281b287207 */ /* 0x040fe40004000000 */
[----:B------:R-:W-:Y:S02]  /*3790*/  @!P3 IADD3 R50, PT, PT, -R50, RZ, RZ ;  /* 0x000000ff3232b210 */ /* 0x000fe40007ffe1ff */
[----:B------:R-:W-:-:S02]  /*37a0*/  SEL R2, R27, R25, !P0 ;  /* 0x000000191b027207 */ /* 0x000fc40004000000 */
[C---:B------:R-:W-:Y:S02]  /*37b0*/  SEL R30, R27.reuse, R30, !P0 ;  /* 0x0000001e1b1e7207 */ /* 0x040fe40004000000 */
[C---:B------:R-:W-:Y:S01]  /*37c0*/  SEL R32, R27.reuse, R32, !P0 ;  /* 0x000000201b207207 */ /* 0x040fe20004000000 */
[----:B------:R-:W-:Y:S01]  /*37d0*/  IMAD.MOV R52, RZ, RZ, -R2 ;  /* 0x000000ffff347224 */ /* 0x000fe200078e0a02 */
[C---:B------:R-:W-:Y:S01]  /*37e0*/  SEL R34, R27.reuse, R34, !P0 ;  /* 0x000000221b227207 */ /* 0x040fe20004000000 */
[----:B------:R-:W-:Y:S01]  /*37f0*/  IMAD.MOV R54, RZ, RZ, -R30 ;  /* 0x000000ffff367224 */ /* 0x000fe200078e0a1e */
        /* <DEDUP_REMOVED lines=16> */
[----:B------:R-:W-:Y:S01]  /*3900*/  IADD3 R48, PT, PT, -R42, RZ, RZ ;  /* 0x000000ff2a307210 */ /* 0x000fe20007ffe1ff */
[----:B------:R-:W-:Y:S01]  /*3910*/  IMAD.MOV R25, RZ, RZ, -R22 ;  /* 0x000000ffff197224 */ /* 0x000fe200078e0a16 */
[----:B------:R-:W-:Y:S01]  /*3920*/  IADD3 R56, PT, PT, -R32, RZ, RZ ;  /* 0x000000ff20387210 */ /* 0x000fe20007ffe1ff */
[----:B------:R-:W-:Y:S01]  /*3930*/  IMAD R23, R0, R23, R29 ;  /* 0x0000001700177224 */ /* 0x000fe200078e021d */
[----:B------:R-:W-:Y:S01]  /*3940*/  IADD3 R64, PT, PT, -R26, RZ, RZ ;  /* 0x000000ff1a407210 */ /* 0x000fe20007ffe1ff */
[C---:B------:R-:W-:Y:S01]  /*3950*/  IMAD R39, R3.reuse, R46, 0x2 ;  /* 0x0000000203277424 */ /* 0x040fe200078e022e */
[----:B------:R-:W-:Y:S01]  /*3960*/  IADD3 R31, PT, PT, -R28, RZ, RZ ;  /* 0x000000ff1c1f7210 */ /* 0x000fe20007ffe1ff */
[C---:B------:R-:W-:Y:S01]  /*3970*/  IMAD R33, R3.reuse, R48, 0x3 ;  /* 0x0000000303217424 */ /* 0x040fe200078e0230 */
[-C--:B------:R-:W-:Y:S01]  /*3980*/  LEA R22, R22, R21.reuse, 0x7 ;  /* 0x0000001516167211 */ /* 0x080fe200078e38ff */
[C---:B------:R-:W-:Y:S01]  /*3990*/  IMAD R37, R3.reuse, R50, 0x4 ;  /* 0x0000000403257424 */ /* 0x040fe200078e0232 */
[-C--:B------:R-:W-:Y:S01]  /*39a0*/  LEA R30, R30, R21.reuse, 0x7 ;  /* 0x000000151e1e7211 */ /* 0x080fe200078e38ff */
[C---:B------:R-:W-:Y:S01]  /*39b0*/  IMAD R51, R3.reuse, R54, 0x6 ;  /* 0x0000000603337424 */ /* 0x040fe200078e0236 */
[----:B------:R-:W-:Y:S01]  /*39c0*/  LEA R38, R38, R21, 0x7 ;  /* 0x0000001526267211 */ /* 0x000fe200078e38ff */
[----:B------:R-:W-:-:S02]  /*39d0*/  IMAD R49, R3, R56, 0x7 ;  /* 0x0000000703317424 */ /* 0x000fc400078e0238 */
[C---:B------:R-:W-:Y:S02]  /*39e0*/  IMAD R47, R3.reuse, R58, 0x8 ;  /* 0x00000008032f7424 */ /* 0x040fe400078e023a */
[C---:B------:R-:W-:Y:S02]  /*39f0*/  IMAD R45, R3.reuse, R60, 0x9 ;  /* 0x00000009032d7424 */ /* 0x040fe400078e023c */
[C---:B----4-:R-:W-:Y:S02]  /*3a00*/  IMAD R43, R3.reuse, R62, 0xa ;  /* 0x0000000a032b7424 */ /* 0x050fe400078e023e */
[C---:B------:R-:W-:Y:S02]  /*3a10*/  IMAD R41, R3.reuse, R64, 0xb ;  /* 0x0000000b03297424 */ /* 0x040fe400078e0240 */
[C---:B------:R-:W-:Y:S02]  /*3a20*/  IMAD R29, R3.reuse, R66, 0xc ;  /* 0x0000000c031d7424 */ /* 0x040fe400078e0242 */
[----:B------:R-:W-:-:S02]  /*3a30*/  IMAD R27, R3, R68, 0xd ;  /* 0x0000000d031b7424 */ /* 0x000fc400078e0244 */
[C---:B------:R-:W-:Y:S02]  /*3a40*/  IMAD R25, R3.reuse, R25, 0xe ;  /* 0x0000000e03197424 */ /* 0x040fe400078e0219 */
[----:B------:R-:W-:Y:S02]  /*3a50*/  IMAD R31, R3, R31, 0xf ;  /* 0x0000000f031f7424 */ /* 0x000fe400078e021f */
[--C-:B------:R-:W-:Y:S02]  /*3a60*/  IMAD R46, R2, 0x80, R21.reuse ;  /* 0x00000080022e7824 */ /* 0x100fe400078e0215 */
[----:B------:R-:W0:Y:S01]  /*3a70*/  LDC.64 R2, c[0x0][0x3a0] ;  /* 0x0000e800ff027b82 */ /* 0x000e220000000a00 */
[--C-:B------:R-:W-:Y:S02]  /*3a80*/  IMAD R44, R44, 0x80, R21.reuse ;  /* 0x000000802c2c7824 */ /* 0x100fe400078e0215 */
[--C-:B------:R-:W-:Y:S02]  /*3a90*/  IMAD R42, R42, 0x80, R21.reuse ;  /* 0x000000802a2a7824 */ /* 0x100fe400078e0215 */
[----:B------:R-:W-:-:S02]  /*3aa0*/  IMAD R24, R24, 0x80, R21 ;  /* 0x0000008018187824 */ /* 0x000fc400078e0215 */
[--C-:B------:R-:W-:Y:S02]  /*3ab0*/  IMAD R40, R40, 0x80, R21.reuse ;  /* 0x0000008028287824 */ /* 0x100fe400078e0215 */
[--C-:B------:R-:W-:Y:S02]  /*3ac0*/  IMAD R20, R20, 0x80, R21.reuse ;  /* 0x0000008014147824 */ /* 0x100fe400078e0215 */
[----:B------:R-:W-:Y:S02]  /*3ad0*/  IMAD R39, R0, R39, R44 ;  /* 0x0000002700277224 */ /* 0x000fe400078e022c */
[--C-:B------:R-:W-:Y:S02]  /*3ae0*/  IMAD R26, R26, 0x80, R21.reuse ;  /* 0x000000801a1a7824 */ /* 0x100fe400078e0215 */
[----:B------:R-:W-:Y:S02]  /*3af0*/  IMAD R33, R0, R33, R42 ;  /* 0x0000002100217224 */ /* 0x000fe400078e022a */
[----:B------:R-:W-:-:S02]  /*3b00*/  IMAD R32, R32, 0x80, R21 ;  /* 0x0000008020207824 */ /* 0x000fc400078e0215 */
[--C-:B------:R-:W-:Y:S02]  /*3b10*/  IMAD R28, R28, 0x80, R21.reuse ;  /* 0x000000801c1c7824 */ /* 0x100fe400078e0215 */
[C---:B------:R-:W-:Y:S02]  /*3b20*/  IMAD R57, R0.reuse, R27, R24 ;  /* 0x0000001b00397224 */ /* 0x040fe400078e0218 */
[C---:B------:R-:W-:Y:S02]  /*3b30*/  IMAD R59, R0.reuse, R25, R22 ;  /* 0x00000019003b7224 */ /* 0x040fe400078e0216 */
[----:B------:R-:W-:Y:S02]  /*3b40*/  IMAD R37, R0, R37, R40 ;  /* 0x0000002500257224 */ /* 0x000fe400078e0228 */
[----:B------:R-:W-:Y:S02]  /*3b50*/  IMAD R34, R34, 0x80, R21 ;  /* 0x0000008022227824 */ /* 0x000fe400078e0215 */
[----:B0-----:R-:W-:-:S04]  /*3b60*/  IMAD.WIDE.U32 R24, R21, 0x4, R2 ;  /* 0x0000000415187825 */ /* 0x001fc800078e0002 */
[----:B------:R-:W-:Y:S01]  /*3b70*/  IMAD R35, R0, R35, R46 ;  /* 0x0000002300237224 */ /* 0x000fe200078e022e */
[----:B-----5:R0:W-:Y:S01]  /*3b80*/  STG.E desc[UR6][R24.64], R16 ;  /* 0x0000001018007986 */ /* 0x0201e2000c101906 */
[----:B------:R-:W-:Y:S02]  /*3b90*/  IMAD R36, R36, 0x80, R21 ;  /* 0x0000008024247824 */ /* 0x000fe400078e0215 */
[----:B------:R-:W-:Y:S02]  /*3ba0*/  IMAD R55, R0, R29, R20 ;  /* 0x0000001d00377224 */ /* 0x000fe400078e0214 */
[----:B------:R-:W-:-:S04]  /*3bb0*/  IMAD.WIDE R22, R23, 0x4, R2 ;  /* 0x0000000417167825 */ /* 0x000fc800078e0202 */
[C---:B------:R-:W-:Y:S01]  /*3bc0*/  IMAD R51, R0.reuse, R51, R30 ;  /* 0x0000003300337224 */ /* 0x040fe200078e021e */
[----:B------:R1:W-:Y:S01]  /*3bd0*/  STG.E desc[UR6][R22.64], R17 ;  /* 0x0000001116007986 */ /* 0x0003e2000c101906 */
[----:B------:R-:W-:Y:S02]  /*3be0*/  IMAD R53, R0, R41, R26 ;  /* 0x0000002900357224 */ /* 0x000fe400078e021a */
[----:B------:R-:W-:-:S04]  /*3bf0*/  IMAD.WIDE R20, R39, 0x4, R2 ;  /* 0x0000000427147825 */ /* 0x000fc800078e0202 */
[C---:B------:R-:W-:Y:S01]  /*3c00*/  IMAD R49, R0.reuse, R49, R32 ;  /* 0x0000003100317224 */ /* 0x040fe200078e0220 */
[----:B------:R-:W-:Y:S01]  /*3c10*/  STG.E desc[UR6][R20.64], R18 ;  /* 0x0000001214007986 */ /* 0x000fe2000c101906 */
[----:B------:R-:W-:Y:S02]  /*3c20*/  IMAD R61, R0, R31, R28 ;  /* 0x0000001f003d7224 */ /* 0x000fe400078e021c */
[----:B------:R-:W-:-:S04]  /*3c30*/  IMAD.WIDE R26, R33, 0x4, R2 ;  /* 0x00000004211a7825 */ /* 0x000fc800078e0202 */
[----:B------:R-:W-:Y:S01]  /*3c40*/  IMAD R47, R0, R47, R34 ;  /* 0x0000002f002f7224 */ /* 0x000fe200078e0222 */
[----:B------:R-:W-:Y:S01]  /*3c50*/  STG.E desc[UR6][R26.64], R19 ;  /* 0x000000131a007986 */ /* 0x000fe2000c101906 */
[----:B------:R-:W-:-:S04]  /*3c60*/  IMAD.WIDE R28, R37, 0x4, R2 ;  /* 0x00000004251c7825 */ /* 0x000fc800078e0202 */
[----:B------:R-:W-:Y:S01]  /*3c70*/  IMAD R45, R0, R45, R36 ;  /* 0x0000002d002d7224 */ /* 0x000fe200078e0224 */
[----:B------:R-:W-:Y:S01]  /*3c80*/  STG.E desc[UR6][R28.64], R12 ;  /* 0x0000000c1c007986 */ /* 0x000fe2000c101906 */
[----:B------:R-:W-:-:S04]  /*3c90*/  IMAD.WIDE R30, R35, 0x4, R2 ;  /* 0x00000004231e7825 */ /* 0x000fc800078e0202 */
        /* <DEDUP_REMOVED lines=23> */
.L_x_27650:
[----:B------:R-:W-:Y:S01]  /*3e10*/  BSSY B2, `(.L_x_27683) ;  /* 0x0000007000027945 */ /* 0x000fe20003800000 */
[----:B------:R-:W-:Y:S01]  /*3e20*/  IMAD.MOV.U32 R66, RZ, RZ, R30 ;  /* 0x000000ffff427224 */ /* 0x000fe200078e001e */
[----:B------:R-:W-:Y:S01]  /*3e30*/  MOV R63, 0xffffffff ;  /* 0xffffffff003f7802 */ /* 0x000fe20000000f00 */
[----:B------:R-:W-:-:S07]  /*3e40*/  IMAD.MOV.U32 R68, RZ, RZ, 0x101f ;  /* 0x0000101fff447424 */ /* 0x000fce00078e00ff */
[----:B-1234-:R-:W-:Y:S05]  /*3e50*/  WARPSYNC.COLLECTIVE R63, `(.L_x_27684) ;  /* 0x000000003f087348 */ /* 0x01efea0003c00000 */
[----:B------:R0:W0:Y:S02]  /*3e60*/  SHFL.IDX P6, R63, R61, R66, R68 ;  /* 0x000000423d3f7389 */ /* 0x00002400000c0044 */
[----:B01234-:R-:W-:Y:S05]  /*3e70*/  ENDCOLLECTIVE ;  /* 0x000000000000791b */ /* 0x01ffea0003800000 */
.L_x_27684:
[----:B------:R-:W-:Y:S05]  /*3e80*/  BSYNC B2 ;  /* 0x0000000000027941 */ /* 0x000fea0003800000 */
.L_x_27683:
[----:B------:R-:W-:Y:S05]  /*3e90*/  BRA `(.L_x_27685) ;  /* 0xffffffe000547947 */ /* 0x000fea000383ffff */
.L_x_27652:
[----:B------:R-:W-:Y:S01]  /*3ea0*/  BSSY B2, `(.L_x_27686) ;  /* 0x0000007000027945 */ /* 0x000fe20003800000 */
[----:B------:R-:W-:Y:S02]  /*3eb0*/  IMAD.MOV.U32 R66, RZ, RZ, R4 ;  /* 0x000000ffff427224 */ /* 0x000fe400078e0004 */
[----:B------:R-:W-:Y:S02]  /*3ec0*/  IMAD.MOV.U32 R68, RZ, RZ, 0x101f ;  /* 0x0000101fff447424 */ /* 0x000fe400078e00ff */
[----:B------:R-:W-:-:S07]  /*3ed0*/  IMAD.MOV.U32 R63, RZ, RZ, -0x1 ;  /* 0xffffffffff3f7424 */ /* 0x000fce00078e00ff */
[----:B-1234-:R-:W-:Y:S05]  /*3ee0*/  WARPSYNC.COLLECTIVE R63, `(.L_x_27687) ;  /* 0x000000003f087348 */ /* 0x01efea0003c00000 */
[----:B------:R0:W0:Y:S02]  /*3ef0*/  SHFL.IDX P6, R63, R61, R66, R68 ;  /* 0x000000423d3f7389 */ /* 0x00002400000c0044 */
[----:B01234-:R-:W-:Y:S05]  /*3f00*/  ENDCOLLECTIVE ;  /* 0x000000000000791b */ /* 0x01ffea0003800000 */
.L_x_27687:
[----:B------:R-:W-:Y:S05]  /*3f10*/  BSYNC B2 ;  /* 0x0000000000027941 */ /* 0x000fea0003800000 */
.L_x_27686:
[----:B------:R-:W-:Y:S05]  /*3f20*/  BRA `(.L_x_27688) ;  /* 0xffffffe000487947 */ /* 0x000fea000383ffff */
.L_x_27654:
[----:B------:R-:W-:Y:S01]  /*3f30*/  BSSY B2, `(.L_x_27689) ;  /* 0x0000007000027945 */ /* 0x000fe20003800000 */
[----:B------:R-:W-:Y:S01]  /*3f40*/  MOV R66, R5 ;  /* 0x0000000500427202 */ /* 0x000fe20000000f00 */
[----:B------:R-:W-:Y:S02]  /*3f50*/  IMAD.MOV.U32 R68, RZ, RZ, 0x101f ;  /* 0x0000101fff447424 */ /* 0x000fe400078e00ff */
[----:B------:R-:W-:-:S07]  /*3f60*/  IMAD.MOV.U32 R63, RZ, RZ, -0x1 ;  /* 0xffffffffff3f7424 */ /* 0x000fce00078e00ff */
[----:B-1234-:R-:W-:Y:S05]  /*3f70*/  WARPSYNC.COLLECTIVE R63, `(.L_x_27690) ;  /* 0x000000003f087348 */ /* 0x01efea0003c00000 */
[----:B------:R0:W0:Y:S02]  /*3f80*/  SHFL.IDX P6, R63, R61, R66, R68 ;  /* 0x000000423d3f7389 */ /* 0x00002400000c0044 */
[----:B01234-:R-:W-:Y:S05]  /*3f90*/  ENDCOLLECTIVE ;  /* 0x000000000000791b */ /* 0x01ffea0003800000 */
.L_x_27690:
[----:B------:R-:W-:Y:S05]  /*3fa0*/  BSYNC B2 ;  /* 0x0000000000027941 */ /* 0x000fea0003800000 */
.L_x_27689:
[----:B------:R-:W-:Y:S05]  /*3fb0*/  BRA `(.L_x_27691) ;  /* 0xffffffe0003c7947 */ /* 0x000fea000383ffff */
.L_x_27656:
[----:B------:R-:W-:Y:S01]  /*3fc0*/  HFMA2 R68, -RZ, RZ, 0, 0.000503063201904296875 ;  /* 0x0000101fff447431 */ /* 0x000fe200000001ff */
[----:B------:R-:W-:Y:S01]  /*3fd0*/  BSSY B2, `(.L_x_27692) ;  /* 0x0000006000027945 */ /* 0x000fe20003800000 */
[----:B------:R-:W-:Y:S02]  /*3fe0*/  IMAD.MOV.U32 R66, RZ, RZ, R6 ;  /* 0x000000ffff427224 */ /* 0x000fe400078e0006 */
[----:B------:R-:W-:-:S07]  /*3ff0*/  IMAD.MOV.U32 R63, RZ, RZ, -0x1 ;  /* 0xffffffffff3f7424 */ /* 0x000fce00078e00ff */
[----:B-1234-:R-:W-:Y:S05]  /*4000*/  WARPSYNC.COLLECTIVE R63, `(.L_x_27693) ;  /* 0x000000003f087348 */ /* 0x01efea0003c00000 */
[----:B------:R0:W0:Y:S02]  /*4010*/  SHFL.IDX P6, R63, R61, R66, R68 ;  /* 0x000000423d3f7389 */ /* 0x00002400000c0044 */
[----:B01234-:R-:W-:Y:S05]  /*4020*/  ENDCOLLECTIVE ;  /* 0x000000000000791b */ /* 0x01ffea0003800000 */
.L_x_27693:
[----:B------:R-:W-:Y:S05]  /*4030*/  BSYNC B2 ;  /* 0x0000000000027941 */ /* 0x000fea0003800000 */
.L_x_27692:
[----:B------:R-:W-:Y:S05]  /*4040*/  BRA `(.L_x_27694) ;  /* 0xffffffe000307947 */ /* 0x000fea000383ffff */
.L_x_27658:
[----:B------:R-:W-:Y:S01]  /*4050*/  BSSY B2, `(.L_x_27695) ;  /* 0x0000007000027945 */ /* 0x000fe20003800000 */
[----:B------:R-:W-:Y:S01]  /*4060*/  IMAD.MOV.U32 R66, RZ, RZ, R7 ;  /* 0x000000ffff427224 */ /* 0x000fe200078e0007 */
[----:B------:R-:W-:Y:S01]  /*4070*/  MOV R63, 0xffffffff ;  /* 0xffffffff003f7802 */ /* 0x000fe20000000f00 */
[----:B------:R-:W-:-:S07]  /*4080*/  IMAD.MOV.U32 R68, RZ, RZ, 0x101f ;  /* 0x0000101fff447424 */ /* 0x000fce00078e00ff */
[----:B-1234-:R-:W-:Y:S05]  /*4090*/  WARPSYNC.COLLECTIVE R63, `(.L_x_27696) ;  /* 0x000000003f087348 */ /* 0x01efea0003c00000 */
[----:B------:R0:W0:Y:S02]  /*40a0*/  SHFL.IDX P6, R63, R61, R66, R68 ;  /* 0x000000423d3f7389 */ /* 0x00002400000c0044 */
[----:B01234-:R-:W-:Y:S05]  /*40b0*/  ENDCOLLECTIVE ;  /* 0x000000000000791b */ /* 0x01ffea0003800000 */
.L_x_27696:
[----:B------:R-:W-:Y:S05]  /*40c0*/  BSYNC B2 ;  /* 0x0000000000027941 */ /* 0x000fea0003800000 */
.L_x_27695:
[----:B------:R-:W-:Y:S05]  /*40d0*/  BRA `(.L_x_27697) ;  /* 0xffffffe000247947 */ /* 0x000fea000383ffff */
.L_x_27660:
[----:B------:R-:W-:Y:S01]  /*40e0*/  BSSY B2, `(.L_x_27698) ;  /* 0x0000007000027945 */ /* 0x000fe20003800000 */
[----:B------:R-:W-:Y:S02]  /*40f0*/  IMAD.MOV.U32 R66, RZ, RZ, R8 ;  /* 0x000000ffff427224 */ /* 0x000fe400078e0008 */
[----:B------:R-:W-:Y:S02]  /*4100*/  IMAD.MOV.U32 R68, RZ, RZ, 0x101f ;  /* 0x0000101fff447424 */ /* 0x000fe400078e00ff */
[----:B------:R-:W-:-:S07]  /*4110*/  IMAD.MOV.U32 R63, RZ, RZ, -0x1 ;  /* 0xffffffffff3f7424 */ /* 0x000fce00078e00ff */
[----:B-1234-:R-:W-:Y:S05]  /*4120*/  WARPSYNC.COLLECTIVE R63, `(.L_x_27699) ;  /* 0x000000003f087348 */ /* 0x01efea0003c00000 */
[----:B------:R0:W0:Y:S02]  /*4130*/  SHFL.IDX P6, R63, R61, R66, R68 ;  /* 0x000000423d3f7389 */ /* 0x00002400000c0044 */
[----:B01234-:R-:W-:Y:S05]  /*4140*/  ENDCOLLECTIVE ;  /* 0x000000000000791b */ /* 0x01ffea0003800000 */
.L_x_27699:
[----:B------:R-:W-:Y:S05]  /*4150*/  BSYNC B2 ;  /* 0x0000000000027941 */ /* 0x000fea0003800000 */
.L_x_27698:
[----:B------:R-:W-:Y:S05]  /*4160*/  BRA `(.L_x_27700) ;  /* 0xffffffe000187947 */ /* 0x000fea000383ffff */
.L_x_27662:
[----:B------:R-:W-:Y:S01]  /*4170*/  BSSY B2, `(.L_x_27701) ;  /* 0x0000007000027945 */ /* 0x000fe20003800000 */
[----:B------:R-:W-:Y:S01]  /*4180*/  MOV R66, R9 ;  /* 0x0000000900427202 */ /* 0x000fe20000000f00 */
[----:B------:R-:W-:Y:S02]  /*4190*/  IMAD.MOV.U32 R68, RZ, RZ, 0x101f ;  /* 0x0000101fff447424 */ /* 0x000fe400078e00ff */
[----:B------:R-:W-:-:S07]  /*41a0*/  IMAD.MOV.U32 R63, RZ, RZ, -0x1 ;  /* 0xffffffffff3f7424 */ /* 0x000fce00078e00ff */
[----:B-1234-:R-:W-:Y:S05]  /*41b0*/  WARPSYNC.COLLECTIVE R63, `(.L_x_27702) ;  /* 0x000000003f087348 */ /* 0x01efea0003c00000 */
[----:B------:R0:W0:Y:S02]  /*41c0*/  SHFL.IDX P6, R63, R61, R66, R68 ;  /* 0x000000423d3f7389 */ /* 0x00002400000c0044 */
[----:B01234-:R-:W-:Y:S05]  /*41d0*/  ENDCOLLECTIVE ;  /* 0x000000000000791b */ /* 0x01ffea0003800000 */
.L_x_27702:
[----:B------:R-:W-:Y:S05]  /*41e0*/  BSYNC B2 ;  /* 0x0000000000027941 */ /* 0x000fea0003800000 */
.L_x_27701:
[----:B------:R-:W-:Y:S05]  /*41f0*/  BRA `(.L_x_27703) ;  /* 0xffffffe0000c7947 */ /* 0x000fea000383ffff */
.L_x_27664:
[----:B------:R-:W-:Y:S01]  /*4200*/  HFMA2 R68, -RZ, RZ, 0, 0.000503063201904296875 ;  /* 0x0000101fff447431 */ /* 0x000fe200000001ff */
[----:B------:R-:W-:Y:S01]  /*4210*/  BSSY B2, `(.L_x_27704) ;  /* 0x0000006000027945 */ /* 0x000fe20003800000 */
[----:B------:R-:W-:Y:S02]  /*4220*/  IMAD.MOV.U32 R66, RZ, RZ, R10 ;  /* 0x000000ffff427224 */ /* 0x000fe400078e000a */
[----:B------:R-:W-:-:S07]  /*4230*/  IMAD.MOV.U32 R63, RZ, RZ, -0x1 ;  /* 0xffffffffff3f7424 */ /* 0x000fce00078e00ff */
[----:B-1234-:R-:W-:Y:S05]  /*4240*/  WARPSYNC.COLLECTIVE R63, `(.L_x_27705) ;  /* 0x000000003f087348 */ /* 0x01efea0003c00000 */
[----:B------:R0:W0:Y:S02]  /*4250*/  SHFL.IDX P6, R63, R61, R66, R68 ;  /* 0x000000423d3f7389 */ /* 0x00002400000c0044 */
[----:B01234-:R-:W-:Y:S05]  /*4260*/  ENDCOLLECTIVE ;  /* 0x000000000000791b */ /* 0x01ffea0003800000 */
.L_x_27705:
[----:B------:R-:W-:Y:S05]  /*4270*/  BSYNC B2 ;  /* 0x0000000000027941 */ /* 0x000fea0003800000 */
.L_x_27704:
[----:B------:R-:W-:Y:S05]  /*4280*/  BRA `(.L_x_27706) ;  /* 0xffffffe000007947 */ /* 0x000fea000383ffff */
.L_x_27666:
[----:B------:R-:W-:Y:S01]  /*4290*/  BSSY B2, `(.L_x_27707) ;  /* 0x0000007000027945 */ /* 0x000fe20003800000 */
[----:B------:R-:W-:Y:S01]  /*42a0*/  IMAD.MOV.U32 R66, RZ, RZ, R11 ;  /* 0x000000ffff427224 */ /* 0x000fe200078e000b */
[----:B------:R-:W-:Y:S01]  /*42b0*/  MOV R63, 0xffffffff ;  /* 0xffffffff003f7802 */ /* 0x000fe20000000f00 */
[----:B------:R-:W-:-:S07]  /*42c0*/  IMAD.MOV.U32 R68, RZ, RZ, 0x101f ;  /* 0x0000101fff447424 */ /* 0x000fce00078e00ff */
[----:B-1234-:R-:W-:Y:S05]  /*42d0*/  WARPSYNC.COLLECTIVE R63, `(.L_x_27708) ;  /* 0x000000003f087348 */ /* 0x01efea0003c00000 */
[----:B------:R0:W0:Y:S02]  /*42e0*/  SHFL.IDX P6, R63, R61, R66, R68 ;  /* 0x000000423d3f7389 */ /* 0x00002400000c0044 */
[----:B01234-:R-:W-:Y:S05]  /*42f0*/  ENDCOLLECTIVE ;  /* 0x000000000000791b */ /* 0x01ffea0003800000 */
.L_x_27708:
[----:B------:R-:W-:Y:S05]  /*4300*/  BSYNC B2 ;  /* 0x0000000000027941 */ /* 0x000fea0003800000 */
.L_x_27707:
[----:B------:R-:W-:Y:S05]  /*4310*/  BRA `(.L_x_27709) ;  /* 0xffffffdc00f47947 */ /* 0x000fea000383ffff */
.L_x_27668:
[----:B------:R-:W-:Y:S01]  /*4320*/  BSSY B2, `(.L_x_27710) ;  /* 0x0000007000027945 */ /* 0x000fe20003800000 */
[----:B------:R-:W-:Y:S02]  /*4330*/  IMAD.MOV.U32 R66, RZ, RZ, R12 ;  /* 0x000000ffff427224 */ /* 0x000fe400078e000c */
[----:B------:R-:W-:Y:S02]  /*4340*/  IMAD.MOV.U32 R68, RZ, RZ, 0x101f ;  /* 0x0000101fff447424 */ /* 0x000fe400078e00ff */
[----:B------:R-:W-:-:S07]  /*4350*/  IMAD.MOV.U32 R63, RZ, RZ, -0x1 ;  /* 0xffffffffff3f7424 */ /* 0x000fce00078e00ff */
[----:B-1234-:R-:W-:Y:S05]  /*4360*/  WARPSYNC.COLLECTIVE R63, `(.L_x_27711) ;  /* 0x000000003f087348 */ /* 0x01efea0003c00000 */
[----:B------:R0:W0:Y:S02]  /*4370*/  SHFL.IDX P6, R63, R61, R66, R68 ;  /* 0x000000423d3f7389 */ /* 0x00002400000c0044 */
[----:B01234-:R-:W-:Y:S05]  /*4380*/  ENDCOLLECTIVE ;  /* 0x000000000000791b */ /* 0x01ffea0003800000 */
.L_x_27711:
[----:B------:R-:W-:Y:S05]  /*4390*/  BSYNC B2 ;  /* 0x0000000000027941 */ /* 0x000fea0003800000 */
.L_x_27710:
[----:B------:R-:W-:Y:S05]  /*43a0*/  BRA `(.L_x_27712) ;  /* 0xffffffdc00e87947 */ /* 0x000fea000383ffff */
.L_x_27670:
[----:B------:R-:W-:Y:S01]  /*43b0*/  BSSY B2, `(.L_x_27713) ;  /* 0x0000007000027945 */ /* 0x000fe20003800000 */
[----:B------:R-:W-:Y:S01]  /*43c0*/  MOV R66, R13 ;  /* 0x0000000d00427202 */ /* 0x000fe20000000f00 */
[----:B------:R-:W-:Y:S02]  /*43d0*/  IMAD.MOV.U32 R68, RZ, RZ, 0x101f ;  /* 0x0000101fff447424 */ /* 0x000fe400078e00ff */
[----:B------:R-:W-:-:S07]  /*43e0*/  IMAD.MOV.U32 R63, RZ, RZ, -0x1 ;  /* 0xffffffffff3f7424 */ /* 0x000fce00078e00ff */
[----:B-1234-:R-:W-:Y:S05]  /*43f0*/  WARPSYNC.COLLECTIVE R63, `(.L_x_27714) ;  /* 0x000000003f087348 */ /* 0x01efea0003c00000 */
[----:B------:R0:W0:Y:S02]  /*4400*/  SHFL.IDX P6, R63, R61, R66, R68 ;  /* 0x000000423d3f7389 */ /* 0x00002400000c0044 */
[----:B01234-:R-:W-:Y:S05]  /*4410*/  ENDCOLLECTIVE ;  /* 0x000000000000791b */ /* 0x01ffea0003800000 */
.L_x_27714:
[----:B------:R-:W-:Y:S05]  /*4420*/  BSYNC B2 ;  /* 0x0000000000027941 */ /* 0x000fea0003800000 */
.L_x_27713:
[----:B------:R-:W-:Y:S05]  /*4430*/  BRA `(.L_x_27715) ;  /* 0xffffffdc00dc7947 */ /* 0x000fea000383ffff */
.L_x_27672:
[----:B------:R-:W-:Y:S01]  /*4440*/  HFMA2 R68, -RZ, RZ, 0, 0.000503063201904296875 ;  /* 0x0000101fff447431 */ /* 0x000fe200000001ff */
[----:B------:R-:W-:Y:S01]  /*4450*/  BSSY B2, `(.L_x_27716) ;  /* 0x0000006000027945 */ /* 0x000fe20003800000 */
[----:B------:R-:W-:Y:S02]  /*4460*/  IMAD.MOV.U32 R66, RZ, RZ, R14 ;  /* 0x000000ffff427224 */ /* 0x000fe400078e000e */
[----:B------:R-:W-:-:S07]  /*4470*/  IMAD.MOV.U32 R63, RZ, RZ, -0x1 ;  /* 0xffffffffff3f7424 */ /* 0x000fce00078e00ff */
[----:B-1234-:R-:W-:Y:S05]  /*4480*/  WARPSYNC.COLLECTIVE R63, `(.L_x_27717) ;  /* 0x000000003f087348 */ /* 0x01efea0003c00000 */
[----:B------:R0:W0:Y:S02]  /*4490*/  SHFL.IDX P6, R63, R61, R66, R68 ;  /* 0x000000423d3f7389 */ /* 0x00002400000c0044 */
[----:B01234-:R-:W-:Y:S05]  /*44a0*/  ENDCOLLECTIVE ;  /* 0x000000000000791b */ /* 0x01ffea0003800000 */
.L_x_27717:
[----:B------:R-:W-:Y:S05]  /*44b0*/  BSYNC B2 ;  /* 0x0000000000027941 */ /* 0x000fea0003800000 */
.L_x_27716:
[----:B------:R-:W-:Y:S05]  /*44c0*/  BRA `(.L_x_27718) ;  /* 0xffffffdc00d07947 */ /* 0x000fea000383ffff */
.L_x_27674:
[----:B------:R-:W-:Y:S01]  /*44d0*/  BSSY B2, `(.L_x_27719) ;  /* 0x0000007000027945 */ /* 0x000fe20003800000 */
[----:B------:R-:W-:Y:S01]  /*44e0*/  IMAD.MOV.U32 R66, RZ, RZ, R15 ;  /* 0x000000ffff427224 */ /* 0x000fe200078e000f */
[----:B------:R-:W-:Y:S01]  /*44f0*/  MOV R63, 0xffffffff ;  /* 0xffffffff003f7802 */ /* 0x000fe20000000f00 */
[----:B------:R-:W-:-:S07]  /*4500*/  IMAD.MOV.U32 R68, RZ, RZ, 0x101f ;  /* 0x0000101fff447424 */ /* 0x000fce00078e00ff */
[----:B-1234-:R-:W-:Y:S05]  /*4510*/  WARPSYNC.COLLECTIVE R63, `(.L_x_27720) ;  /* 0x000000003f087348 */ /* 0x01efea0003c00000 */
[----:B------:R0:W0:Y:S02]  /*4520*/  SHFL.IDX P6, R63, R61, R66, R68 ;  /* 0x000000423d3f7389 */ /* 0x00002400000c0044 */
[----:B01234-:R-:W-:Y:S05]  /*4530*/  ENDCOLLECTIVE ;  /* 0x000000000000791b */ /* 0x01ffea0003800000 */
.L_x_27720:
[----:B------:R-:W-:Y:S05]  /*4540*/  BSYNC B2 ;  /* 0x0000000000027941 */ /* 0x000fea0003800000 */
.L_x_27719:
[----:B------:R-:W-:Y:S05]  /*4550*/  BRA `(.L_x_27721) ;  /* 0xffffffdc00c47947 */ /* 0x000fea000383ffff */
.L_x_27676:
[----:B------:R-:W-:Y:S01]  /*4560*/  BSSY B2, `(.L_x_27722) ;  /* 0x0000007000027945 */ /* 0x000fe20003800000 */
[----:B------:R-:W-:Y:S02]  /*4570*/  IMAD.MOV.U32 R66, RZ, RZ, R16 ;  /* 0x000000ffff427224 */ /* 0x000fe400078e0010 */
[----:B------:R-:W-:Y:S02]  /*4580*/  IMAD.MOV.U32 R68, RZ, RZ, 0x101f ;  /* 0x0000101fff447424 */ /* 0x000fe400078e00ff */
[----:B------:R-:W-:-:S07]  /*4590*/  IMAD.MOV.U32 R63, RZ, RZ, -0x1 ;  /* 0xffffffffff3f7424 */ /* 0x000fce00078e00ff */
[----:B-1234-:R-:W-:Y:S05]  /*45a0*/  WARPSYNC.COLLECTIVE R63, `(.L_x_27723) ;  /* 0x000000003f087348 */ /* 0x01efea0003c00000 */
[----:B------:R0:W0:Y:S02]  /*45b0*/  SHFL.IDX P6, R63, R61, R66, R68 ;  /* 0x000000423d3f7389 */ /* 0x00002400000c0044 */
[----:B01234-:R-:W-:Y:S05]  /*45c0*/  ENDCOLLECTIVE ;  /* 0x000000000000791b */ /* 0x01ffea0003800000 */
.L_x_27723:
[----:B------:R-:W-:Y:S05]  /*45d0*/  BSYNC B2 ;  /* 0x0000000000027941 */ /* 0x000fea0003800000 */
.L_x_27722:
[----:B------:R-:W-:Y:S05]  /*45e0*/  BRA `(.L_x_27724) ;  /* 0xffffffdc00b87947 */ /* 0x000fea000383ffff */
.L_x_27678:
[----:B------:R-:W-:Y:S01]  /*45f0*/  BSSY B2, `(.L_x_27725) ;  /* 0x0000007000027945 */ /* 0x000fe20003800000 */
[----:B------:R-:W-:Y:S01]  /*4600*/  MOV R66, R17 ;  /* 0x0000001100427202 */ /* 0x000fe20000000f00 */
[----:B------:R-:W-:Y:S02]  /*4610*/  IMAD.MOV.U32 R68, RZ, RZ, 0x101f ;  /* 0x0000101fff447424 */ /* 0x000fe400078e00ff */
[----:B------:R-:W-:-:S07]  /*4620*/  IMAD.MOV.U32 R63, RZ, RZ, -0x1 ;  /* 0xffffffffff3f7424 */ /* 0x000fce00078e00ff */
[----:B-1234-:R-:W-:Y:S05]  /*4630*/  WARPSYNC.COLLECTIVE R63, `(.L_x_27726) ;  /* 0x000000003f087348 */ /* 0x01efea0003c00000 */
[----:B------:R0:W0:Y:S02]  /*4640*/  SHFL.IDX P6, R63, R61, R66, R68 ;  /* 0x000000423d3f7389 */ /* 0x00002400000c0044 */
[----:B01234-:R-:W-:Y:S05]  /*4650*/  ENDCOLLECTIVE ;  /* 0x000000000000791b */ /* 0x01ffea0003800000 */
.L_x_27726:
[----:B------:R-:W-:Y:S05]  /*4660*/  BSYNC B2 ;  /* 0x0000000000027941 */ /* 0x000fea0003800000 */
.L_x_27725:
[----:B------:R-:W-:Y:S05]  /*4670*/  BRA `(.L_x_27727) ;  /* 0xffffffdc00ac7947 */ /* 0x000fea000383ffff */
.L_x_27680:
[----:B------:R-:W-:Y:S01]  /*4680*/  HFMA2 R68, -RZ, RZ, 0, 0.000503063201904296875 ;  /* 0x0000101fff447431 */ /* 0x000fe200000001ff */
[----:B------:R-:W-:Y:S01]  /*4690*/  BSSY B2, `(.L_x_27728) ;  /* 0x0000006000027945 */ /* 0x000fe20003800000 */
[----:B------:R-:W-:Y:S02]  /*46a0*/  IMAD.MOV.U32 R66, RZ, RZ, R18 ;  /* 0x000000ffff427224 */ /* 0x000fe400078e0012 */
[----:B------:R-:W-:-:S07]  /*46b0*/  IMAD.MOV.U32 R63, RZ, RZ, -0x1 ;  /* 0xffffffffff3f7424 */ /* 0x000fce00078e00ff */
[----:B-1234-:R-:W-:Y:S05]  /*46c0*/  WARPSYNC.COLLECTIVE R63, `(.L_x_27729) ;  /* 0x000000003f087348 */ /* 0x01efea0003c00000 */
[----:B------:R0:W0:Y:S02]  /*46d0*/  SHFL.IDX P6, R63, R61, R66, R68 ;  /* 0x000000423d3f7389 */ /* 0x00002400000c0044 */
[----:B01234-:R-:W-:Y:S05]  /*46e0*/  ENDCOLLECTIVE ;  /* 0x000000000000791b */ /* 0x01ffea0003800000 */
.L_x_27729:
[----:B------:R-:W-:Y:S05]  /*46f0*/  BSYNC B2 ;  /* 0x0000000000027941 */ /* 0x000fea0003800000 */
.L_x_27728:
[----:B------:R-:W-:Y:S01]  /*4700*/  IMAD.MOV.U32 R61, RZ, RZ, R63 ;  /* 0x000000ffff3d7224 */ /* 0x000fe200078e003f */
[----:B------:R-:W-:Y:S06]  /*4710*/  BRA `(.L_x_27730) ;  /* 0xffffffdc009c7947 */ /* 0x000fec000383ffff */
        .weak           $__internal_545_$__cuda_sm20_div_s16
        .type           $__internal_545_$__cuda_sm20_div_s16,@function
        .size           $__internal_545_$__cuda_sm20_div_s16,($__internal_546_$__cuda_sm20_div_u16 - $__internal_545_$__cuda_sm20_div_s16)
$__internal_545_$__cuda_sm20_div_s16:
        /* <DEDUP_REMOVED lines=24> */
[----:B------:R-:W-:Y:S05]  /*48a0*/  RET.REL.NODEC R2 `(_Z9cuda_gemmIiLi128ELi1ELi1ELi2048ELi16ELi16ELi64ELi1ELi0EEviiiPT_S1_S1_iii) ;  /* 0xffffffb402d47950 */ /* 0x000fea0003c3ffff */
        .weak           $__internal_546_$__cuda_sm20_div_u16
        .type           $__internal_546_$__cuda_sm20_div_u16,@function
        .size           $__internal_546_$__cuda_sm20_div_u16,(.L_x_39049 - $__internal_546_$__cuda_sm20_div_u16)
$__internal_546_$__cuda_sm20_div_u16:
        /* <DEDUP_REMOVED lines=18> */
[----:B------:R-:W-:Y:S06]  /*49d0*/  RET.REL.NODEC R6 `(_Z9cuda_gemmIiLi128ELi1ELi1ELi2048ELi16ELi16ELi64ELi1ELi0EEviiiPT_S1_S1_iii) ;  /* 0xffffffb406887950 */ /* 0x000fec0003c3ffff */
.L_x_27731:
        /* <DEDUP_REMOVED lines=10> */
.L_x_39049:


//--------------------- .text._Z9cuda_gemmIiLi128ELi1ELi1ELi2048ELi16ELi16ELi64ELi0ELi1EEviiiPT_S1_S1_iii --------------------------
	.section	.text._Z9cuda_gemmIiLi128ELi1ELi1ELi2048ELi16ELi16ELi64ELi0ELi1EEviiiPT_S1_S1_iii,"ax",@progbits
	.align	128
        .global         _Z9cuda_gemmIiLi128ELi1ELi1ELi2048ELi16ELi16ELi64ELi0ELi1EEviiiPT_S1_S1_iii
        .type           _Z9cuda_gemmIiLi128ELi1ELi1ELi2048ELi16ELi16ELi64ELi0ELi1EEviiiPT_S1_S1_iii,@function
        .size           _Z9cuda_gemmIiLi128ELi1ELi1ELi2048ELi16ELi16ELi64ELi0ELi1EEviiiPT_S1_S1_iii,(.L_x_39050 - _Z9cuda_gemmIiLi128ELi1ELi1ELi2048ELi16ELi16ELi64ELi0ELi1EEviiiPT_S1_S1_iii)
        .other          _Z9cuda_gemmIiLi128ELi1ELi1ELi2048ELi16ELi16ELi64ELi0ELi1EEviiiPT_S1_S1_iii,@"STO_CUDA_ENTRY STV_DEFAULT"
_Z9cuda_gemmIiLi128ELi1ELi1ELi2048ELi16ELi16ELi64ELi0ELi1EEviiiPT_S1_S1_iii:
.text._Z9cuda_gemmIiLi128ELi1ELi1ELi2048ELi16ELi16ELi64ELi0ELi1EEviiiPT_S1_S1_iii:
[----:B------:R-:W-:Y:S01]  /*0000*/  LDC R1, c[0x0][0x37c] ;  /* 0x0000df00ff017b82 */ /* 0x000fe20000000800 */
[----:B------:R-:W0:Y:S07]  /*0010*/  S2R R2, SR_TID.X ;  /* 0x0000000000027919 */ /* 0x000e2e0000002100 */
[----:B------:R-:W1:Y:S02]  /*0020*/  LDC R9, c[0x0][0x360] ;  /* 0x0000d800ff097b82 */ /* 0x000e640000000800 */
[----:B-1----:R-:W-:-:S02]  /*0030*/  LOP3.LUT R10, R9, 0xff, RZ, 0xc0, !PT ;  /* 0x000000ff090a7812 */ /* 0x002fc400078ec0ff */
[----:B0-----:R-:W-:-:S04]  /*0040*/  IADD3 R0, PT, PT, R2, R9, RZ ;  /* 0x0000000902007210 */ /* 0x001fc80007ffe0ff */
[----:B------:R-:W-:Y:S02]  /*0050*/  LOP3.LUT R7, R0, 0xff, RZ, 0xc, !PT ;  /* 0x000000ff00077812 */ /* 0x000fe400078e0cff */
[----:B------:R-:W-:-:S07]  /*0060*/  MOV R11, 0x80 ;  /* 0x00000080000b7802 */ /* 0x000fce0000000f00 */
[----:B------:R-:W-:Y:S05]  /*0070*/  CALL.REL.NOINC `($__internal_547_$__cuda_sm20_div_u16) ;  /* 0x0000003400707944 */ /* 0x000fea0003c00000 */
        /* <DEDUP_REMOVED lines=14> */
[----:B------:R-:W-:-:S03]  /*0160*/  HFMA2 R8, -RZ, RZ, 0, 0 ;  /* 0x00000000ff087431 */ /* 0x000fc600000001ff */
[----:B0-----:R-:W-:Y:S02]  /*0170*/  LEA R3, R3, R0, 0x18 ;  /* 0x0000000003037211 */ /* 0x001fe400078ec0ff */
[----:B------:R-:W-:-:S07]  /*0180*/  MOV R0, R2 ;  /* 0x0000000200007202 */ /* 0x000fce0000000f00 */
.L_x_27734:
        /* <DEDUP_REMOVED lines=13> */
.L_x_27733:
[----:B------:R-:W-:Y:S05]  /*0260*/  BSYNC.RECONVERGENT B0 ;  /* 0x0000000000007941 */ /* 0x000fea0003800200 */
.L_x_27732:
        /* <DEDUP_REMOVED lines=9> */
.L_x_27737:
[----:B01----:R-:W-:-:S04]  /*0300*/  IMAD.WIDE.U32 R14, R0, 0x4, R4 ;  /* 0x00000004000e7825 */ /* 0x003fc800078e0004 */
        /* <DEDUP_REMOVED lines=15> */
[----:B------:R-:W-:Y:S01]  /*0400*/  IMAD R17, R17, 0x44, R24 ;  /* 0x0000004411117824 */ /* 0x000fe200078e0218 */
        /* <DEDUP_REMOVED lines=22> */
.L_x_27736:
[----:B------:R-:W-:Y:S05]  /*0570*/  BSYNC.RECONVERGENT B0 ;  /* 0x0000000000007941 */ /* 0x000fea0003800200 */
.L_x_27735:
[----:B------:R-:W-:Y:S05]  /*0580*/  @P1 EXIT ;  /* 0x000000000000194d */ /* 0x000fea0003800000 */
[----:B------:R-:W2:Y:S01]  /*0590*/  S2R R8, SR_CTAID.X ;  /* 0x0000000000087919 */ /* 0x000ea20000002500 */
[----:B-1----:R-:W-:Y:S02]  /*05a0*/  SHF.L.U32 R17, R2, 0x2, RZ ;  /* 0x0000000202117819 */ /* 0x002fe400000006ff */
[----:B------:R-:W-:Y:S02]  /*05b0*/  SHF.L.U32 R0, R9, 0x2, RZ ;  /* 0x0000000209007819 */ /* 0x000fe400000006ff */
[----:B------:R-:W-:Y:S02]  /*05c0*/  LOP3.LUT R3, R17, 0x7ff, RZ, 0x3c, !PT ;  /* 0x000007ff11037812 */ /* 0x000fe400078e3cff */
[C---:B------:R-:W-:Y:S02]  /*05d0*/  LOP3.LUT R10, R0.reuse, 0xffff, RZ, 0xc0, !PT ;  /* 0x0000ffff000a7812 */ /* 0x040fe400078ec0ff */
[----:B------:R-:W-:-:S04]  /*05e0*/  IADD3 R3, PT, PT, -R0, R3, RZ ;  /* 0x0000000300037210 */ /* 0x000fc80007ffe1ff */
[----:B------:R-:W-:Y:S02]  /*05f0*/  LOP3.LUT R7, R3, 0xffff, RZ, 0xc0, !PT ;  /* 0x0000ffff03077812 */ /* 0x000fe400078ec0ff */
[----:B--2---:R-:W-:Y:S02]  /*0600*/  SHF.L.U32 R8, R8, 0xb, RZ ;  /* 0x0000000b08087819 */ /* 0x004fe400000006ff */
[----:B0-----:R-:W-:-:S07]  /*0610*/  MOV R11, 0x630 ;  /* 0x00000630000b7802 */ /* 0x001fce0000000f00 */
[----:B------:R-:W-:Y:S05]  /*0620*/  CALL.REL.NOINC `($__internal_547_$__cuda_sm20_div_u16) ;  /* 0x0000003000047944 */ /* 0x000fea0003c00000 */
        /* <DEDUP_REMOVED lines=16> */
.L_x_27740:
        /* <DEDUP_REMOVED lines=10> */
.L_x_27739:
[----:B--2---:R-:W-:Y:S05]  /*07d0*/  BSYNC.RECONVERGENT B0 ;  /* 0x0000000000007941 */ /* 0x004fea0003800200 */
.L_x_27738:
        /* <DEDUP_REMOVED lines=9> */
.L_x_27742:
        /* <DEDUP_REMOVED lines=25> */
.L_x_27741:
[----:B------:R-:W-:Y:S01]  /*0a00*/  BAR.SYNC.DEFER_BLOCKING 0x0 ;  /* 0x0000000000007b1d */ /* 0x000fe20000010000 */
[----:B------:R-:W-:Y:S01]  /*0a10*/  ULEA UR4, UR9, UR8, 0x18 ;  /* 0x0000000809047291 */ /* 0x000fe2000f8ec0ff */
[C---:B------:R-:W-:Y:S02]  /*0a20*/  SHF.L.U32 R52, R2.reuse, 0x2, RZ ;  /* 0x0000000202347819 */ /* 0x040fe400000006ff */
[----:B------:R-:W-:Y:S02]  /*0a30*/  SHF.L.U32 R9, R2, 0x4, RZ ;  /* 0x0000000402097819 */ /* 0x000fe400000006ff */
[----:B------:R-:W-:Y:S02]  /*0a40*/  LOP3.LUT R52, R52, 0x3c, RZ, 0xc0, !PT ;  /* 0x0000003c34347812 */ /* 0x000fe400078ec0ff */
[----:B------:R-:W-:Y:S01]  /*0a50*/  S2UR UR10, SR_CTAID.Y ;  /* 0x00000000000a79c3 */ /* 0x000fe20000002600 */
[C---:B------:R-:W-:Y:S02]  /*0a60*/  IADD3 R5, PT, PT, R2.reuse, 0x1, RZ ;  /* 0x0000000102057810 */ /* 0x040fe40007ffe0ff */
[----:B------:R-:W-:-:S02]  /*0a70*/  IADD3 R6, PT, PT, R2, 0x2, RZ ;  /* 0x0000000202067810 */ /* 0x000fc40007ffe0ff */
[----:B------:R-:W-:Y:S02]  /*0a80*/  LOP3.LUT R4, R9, 0xf, R2, 0xf8, !PT ;  /* 0x0000000f09047812 */ /* 0x000fe400078ef802 */
[----:B------:R-:W-:Y:S02]  /*0a90*/  LOP3.LUT R5, R5, 0xf, RZ, 0xc0, !PT ;  /* 0x0000000f05057812 */ /* 0x000fe400078ec0ff */
[----:B------:R-:W-:Y:S02]  /*0aa0*/  LOP3.LUT R7, R6, 0xf, RZ, 0xc0, !PT ;  /* 0x0000000f06077812 */ /* 0x000fe400078ec0ff */
[----:B------:R-:W-:Y:S02]  /*0ab0*/  IADD3 R8, PT, PT, R2, 0x3, RZ ;  /* 0x0000000302087810 */ /* 0x000fe40007ffe0ff */
[----:B------:R-:W-:Y:S02]  /*0ac0*/  LEA R4, R4, UR5, 0x2 ;  /* 0x0000000504047c11 */ /* 0x000fe4000f8e10ff */
[----:B------:R-:W-:Y:S01]  /*0ad0*/  LOP3.LUT R6, R9, R5, RZ, 0xfc, !PT ;  /* 0x0000000509067212 */ /* 0x000fe200078efcff */
[----:B--2---:R-:W0:Y:S01]  /*0ae0*/  LDS R12, [R52+UR4] ;  /* 0x00000004340c7984 */ /* 0x004e220008000800 */
[----:B------:R-:W-:-:S02]  /*0af0*/  LOP3.LUT R10, R8, 0xf, RZ, 0xc0, !PT ;  /* 0x0000000f080a7812 */ /* 0x000fc400078ec0ff */
[----:B------:R-:W-:Y:S01]  /*0b00*/  LEA R6, R6, UR5, 0x2 ;  /* 0x0000000506067c11 */ /* 0x000fe2000f8e10ff */
[----:B------:R1:W-:Y:S01]  /*0b10*/  LDS R48, [R4] ;  /* 0x0000000004307984 */ /* 0x0003e20000000800 */
[C---:B------:R-:W-:Y:S02]  /*0b20*/  LOP3.LUT R8, R9.reuse, R7, RZ, 0xfc, !PT ;  /* 0x0000000709087212 */ /* 0x040fe400078efcff */
[C---:B------:R-:W-:Y:S01]  /*0b30*/  IADD3 R13, PT, PT, R2.reuse, 0x4, RZ ;  /* 0x00000004020d7810 */ /* 0x040fe20007ffe0ff */
[----:B------:R2:W-:Y:S01]  /*0b40*/  LDS R46, [R6] ;  /* 0x00000000062e7984 */ /* 0x0005e20000000800 */
[----:B------:R-:W-:Y:S02]  /*0b50*/  IADD3 R16, PT, PT, R2, 0x6, RZ ;  /* 0x0000000602107810 */ /* 0x000fe40007ffe0ff */
[----:B------:R-:W-:Y:S01]  /*0b60*/  LOP3.LUT R11, R9, R10, RZ, 0xfc, !PT ;  /* 0x0000000a090b7212 */ /* 0x000fe200078efcff */
[----:B------:R-:W-:Y:S01]  /*0b70*/  LDS R35, [R52+UR4+0x44] ;  /* 0x0000440434237984 */ /* 0x000fe20008000800 */
[----:B------:R-:W-:-:S02]  /*0b80*/  LEA R8, R8, UR5, 0x2 ;  /* 0x0000000508087c11 */ /* 0x000fc4000f8e10ff */
[----:B------:R-:W-:Y:S01]  /*0b90*/  IADD3 R15, PT, PT, R2, 0x5, RZ ;  /* 0x00000005020f7810 */ /* 0x000fe20007ffe0ff */
[----:B------:R-:W-:Y:S01]  /*0ba0*/  LDS R37, [R52+UR4+0x88] ;  /* 0x0000880434257984 */ /* 0x000fe20008000800 */
[----:B------:R-:W-:Y:S02]  /*0bb0*/  LOP3.LUT R14, R13, 0xf, RZ, 0xc0, !PT ;  /* 0x0000000f0d0e7812 */ /* 0x000fe400078ec0ff */
[----:B------:R-:W-:Y:S01]  /*0bc0*/  LOP3.LUT R24, R16, 0xf, RZ, 0xc0, !PT ;  /* 0x0000000f10187812 */ /* 0x000fe200078ec0ff */
[----:B------:R3:W-:Y:S01]  /*0bd0*/  LDS R13, [R8] ;  /* 0x00000000080d7984 */ /* 0x0007e20000000800 */
[----:B------:R-:W-:Y:S02]  /*0be0*/  LEA R11, R11, UR5, 0x2 ;  /* 0x000000050b0b7c11 */ /* 0x000fe4000f8e10ff */
[----:B------:R-:W-:Y:S02]  /*0bf0*/  LOP3.LUT R22, R15, 0xf, RZ, 0xc0, !PT ;  /* 0x0000000f0f167812 */ /* 0x000fe400078ec0ff */
[----:B------:R-:W-:Y:S01]  /*0c00*/  LOP3.LUT R16, R9, R14, RZ, 0xfc, !PT ;  /* 0x0000000e09107212 */ /* 0x000fe200078efcff */
[----:B------:R-:W-:Y:S01]  /*0c10*/  LDS R15, [R11] ;  /* 0x000000000b0f7984 */ /* 0x000fe20000000800 */
[----:B------:R-:W-:-:S02]  /*0c20*/  LOP3.LUT R0, R2, 0xf, RZ, 0xc0, !PT ;  /* 0x0000000f02007812 */ /* 0x000fc400078ec0ff */
[----:B------:R-:W-:Y:S02]  /*0c30*/  IADD3 R17, PT, PT, R2, 0x7, RZ ;  /* 0x0000000702117810 */ /* 0x000fe40007ffe0ff */
[----:B-1----:R-:W-:Y:S02]  /*0c40*/  LOP3.LUT R4, R9, R22, RZ, 0xfc, !PT ;  /* 0x0000001609047212 */ /* 0x002fe400078efcff */
[----:B------:R-:W-:Y:S02]  /*0c50*/  LEA R16, R16, UR5, 0x2 ;  /* 0x0000000510107c11 */ /* 0x000fe4000f8e10ff */
[----:B------:R-:W-:Y:S02]  /*0c60*/  LOP3.LUT R18, R17, 0xf, RZ, 0xc0, !PT ;  /* 0x0000000f11127812 */ /* 0x000fe400078ec0ff */
[----:B--2---:R-:W-:Y:S01]  /*0c70*/  LOP3.LUT R6, R9, R24, RZ, 0xfc, !PT ;  /* 0x0000001809067212 */ /* 0x004fe200078efcff */
[----:B------:R-:W-:Y:S01]  /*0c80*/  LDS R17, [R16] ;  /* 0x0000000010117984 */ /* 0x000fe20000000800 */
[----:B------:R-:W-:-:S02]  /*0c90*/  LEA R4, R4, UR5, 0x2 ;  /* 0x0000000504047c11 */ /* 0x000fc4000f8e10ff */
[----:B------:R-:W-:Y:S01]  /*0ca0*/  IADD3 R19, PT, PT, R2, 0x9, RZ ;  /* 0x0000000902137810 */ /* 0x000fe20007ffe0ff */
[----:B0-----:R0:W1:Y:S01]  /*0cb0*/  SHFL.IDX PT, R23, R12, R0, 0x101f ;  /* 0x00101f000c177589 */ /* 0x00106200000e0000 */
[C---:B---3--:R-:W-:Y:S02]  /*0cc0*/  LOP3.LUT R8, R9.reuse, R18, RZ, 0xfc, !PT ;  /* 0x0000001209087212 */ /* 0x048fe400078efcff */
[----:B------:R-:W-:Y:S01]  /*0cd0*/  LEA R6, R6, UR5, 0x2 ;  /* 0x0000000506067c11 */ /* 0x000fe2000f8e10ff */
[----:B------:R1:W2:Y:S01]  /*0ce0*/  SHFL.IDX PT, R25, R12, R5, 0x101f ;  /* 0x00101f050c197589 */ /* 0x0002a200000e0000 */
[----:B------:R-:W-:Y:S02]  /*0cf0*/  LOP3.LUT R21, R9, 0x8, R0, 0xf6, !PT ;  /* 0x0000000809157812 */ /* 0x000fe400078ef600 */
[----:B------:R-:W-:Y:S01]  /*0d00*/  LEA R20, R8, UR5, 0x2 ;  /* 0x0000000508147c11 */ /* 0x000fe2000f8e10ff */
[----:B------:R-:W-:Y:S01]  /*0d10*/  LDS R18, [R4] ;  /* 0x0000000004127984 */ /* 0x000fe20000000800 */
[----:B------:R-:W-:-:S02]  /*0d20*/  LOP3.LUT R26, R19, 0xf, RZ, 0xc0, !PT ;  /* 0x0000000f131a7812 */ /* 0x000fc400078ec0ff */
[----:B------:R-:W-:Y:S01]  /*0d30*/  LEA R21, R21, UR5, 0x2 ;  /* 0x0000000515157c11 */ /* 0x000fe2000f8e10ff */
[----:B------:R-:W3:Y:S01]  /*0d40*/  SHFL.IDX PT, R7, R12, R7, 0x101f ;  /* 0x00101f070c077589 */ /* 0x000ee200000e0000 */
[----:B------:R-:W-:Y:S02]  /*0d50*/  LOP3.LUT R26, R9, R26, RZ, 0xfc, !PT ;  /* 0x0000001a091a7212 */ /* 0x000fe400078efcff */
[----:B0-----:R-:W-:Y:S01]  /*0d60*/  IADD3 R0, PT, PT, R2, 0x7, RZ ;  /* 0x0000000702007810 */ /* 0x001fe20007ffe0ff */
[----:B------:R-:W-:Y:S01]  /*0d70*/  LDS R19, [R6] ;  /* 0x0000000006137984 */ /* 0x000fe20000000800 */
[----:B------:R-:W-:Y:S02]  /*0d80*/  LEA R26, R26, UR5, 0x2 ;  /* 0x000000051a1a7c11 */ /* 0x000fe4000f8e10ff */
[C---:B------:R-:W-:Y:S01]  /*0d90*/  LOP3.LUT R8, R2.reuse, 0xf, RZ, 0xc0, !PT ;  /* 0x0000000f02087812 */ /* 0x040fe200078ec0ff */
[----:B------:R-:W0:Y:S01]  /*0da0*/  SHFL.IDX PT, R10, R12, R10, 0x101f ;  /* 0x00101f0a0c0a7589 */ /* 0x000e2200000e0000 */
[----:B------:R-:W-:-:S02]  /*0db0*/  IADD3 R27, PT, PT, R2, 0x9, RZ ;  /* 0x00000009021b7810 */ /* 0x000fc40007ffe0ff */
[----:B------:R-:W-:Y:S01]  /*0dc0*/  IADD3 R11, PT, PT, R2, 0x1, RZ ;  /* 0x00000001020b7810 */ /* 0x000fe20007ffe0ff */
[----:B------:R-:W-:Y:S01]  /*0dd0*/  LDS R20, [R20] ;  /* 0x0000000014147984 */ /* 0x000fe20000000800 */
[----:B-1----:R-:W-:Y:S01]  /*0de0*/  IMAD R5, R48, R23, RZ ;  /* 0x0000001730057224 */ /* 0x002fe200078e02ff */
[----:B------:R-:W-:Y:S02]  /*0df0*/  LOP3.LUT R23, R0, 0xf, RZ, 0xc0, !PT ;  /* 0x0000000f00177812 */ /* 0x000fe400078ec0ff */
[----:B------:R-:W-:Y:S01]  /*0e00*/  LDS R21, [R21] ;  /* 0x0000000015157984 */ /* 0x000fe20000000800 */
[----:B--2---:R-:W-:Y:S01]  /*0e10*/  IMAD R0, R46, R25, R5 ;  /* 0x000000192e007224 */ /* 0x004fe200078e0205 */
[----:B------:R-:W-:Y:S02]  /*0e20*/  LOP3.LUT R25, R8, 0x8, RZ, 0x3c, !PT ;  /* 0x0000000808197812 */ /* 0x000fe400078e3cff */
[----:B------:R-:W1:Y:S01]  /*0e30*/  SHFL.IDX PT, R14, R12, R14, 0x101f ;  /* 0x00101f0e0c0e7589 */ /* 0x000e6200000e0000 */
[----:B------:R-:W-:-:S02]  /*0e40*/  LOP3.LUT R27, R27, 0xf, RZ, 0xc0, !PT ;  /* 0x0000000f1b1b7812 */ /* 0x000fc400078ec0ff */
[C---:B------:R-:W-:Y:S01]  /*0e50*/  IADD3 R31, PT, PT, R2.reuse, 0x2, RZ ;  /* 0x00000002021f7810 */ /* 0x040fe20007ffe0ff */
[----:B------:R-:W2:Y:S01]  /*0e60*/  SHFL.IDX PT, R22, R12, R22, 0x101f ;  /* 0x00101f160c167589 */ /* 0x000ea200000e0000 */
[----:B---3--:R-:W-:Y:S01]  /*0e70*/  IMAD R0, R13, R7, R0 ;  /* 0x000000070d007224 */ /* 0x008fe200078e0200 */
[C---:B------:R-:W-:Y:S02]  /*0e80*/  IADD3 R16, PT, PT, R2.reuse, 0xd, RZ ;  /* 0x0000000d02107810 */ /* 0x040fe40007ffe0ff */
[----:B------:R-:W-:Y:S01]  /*0e90*/  LDS R4, [R26] ;  /* 0x000000001a047984 */ /* 0x000fe20000000800 */
[----:B------:R-:W-:Y:S02]  /*0ea0*/  LOP3.LUT R31, R31, 0xf, RZ, 0xc0, !PT ;  /* 0x0000000f1f1f7812 */ /* 0x000fe400078ec0ff */
[----:B------:R-:W-:Y:S01]  /*0eb0*/  IADD3 R29, PT, PT, R2, 0xa, RZ ;  /* 0x0000000a021d7810 */ /* 0x000fe20007ffe0ff */
[----:B------:R-:W3:Y:S01]  /*0ec0*/  SHFL.IDX PT, R24, R12, R24, 0x101f ;  /* 0x00101f180c187589 */ /* 0x000ee200000e0000 */
[----:B0-----:R-:W-:Y:S01]  /*0ed0*/  IMAD R0, R15, R10, R0 ;  /* 0x0000000a0f007224 */ /* 0x001fe200078e0200 */
[----:B------:R-:W-:-:S02]  /*0ee0*/  LOP3.LUT R16, R16, 0xf, RZ, 0xc0, !PT ;  /* 0x0000000f10107812 */ /* 0x000fc400078ec0ff */
[----:B------:R-:W0:Y:S01]  /*0ef0*/  SHFL.IDX PT, R6, R12, R23, 0x101f ;  /* 0x00101f170c067589 */ /* 0x000e2200000e0000 */
[C---:B------:R-:W-:Y:S02]  /*0f00*/  IADD3 R28, PT, PT, R2.reuse, 0x4, RZ ;  /* 0x00000004021c7810 */ /* 0x040fe40007ffe0ff */
[----:B------:R-:W-:Y:S01]  /*0f10*/  LOP3.LUT R29, R29, 0xf, RZ, 0xc0, !PT ;  /* 0x0000000f1d1d7812 */ /* 0x000fe200078ec0ff */
[----:B------:R-:W4:Y:S01]  /*0f20*/  SHFL.IDX PT, R7, R12, R25, 0x101f ;  /* 0x00101f190c077589 */ /* 0x000f2200000e0000 */
[----:B------:R-:W-:Y:S02]  /*0f30*/  LOP3.LUT R16, R9, R16, RZ, 0xfc, !PT ;  /* 0x0000001009107212 */ /* 0x000fe400078efcff */
[C---:B------:R-:W-:Y:S01]  /*0f40*/  IADD3 R30, PT, PT, R2.reuse, 0x5, RZ ;  /* 0x00000005021e7810 */ /* 0x040fe20007ffe0ff */
[----:B------:R-:W5:Y:S01]  /*0f50*/  SHFL.IDX PT, R10, R12, R27, 0x101f ;  /* 0x00101f1b0c0a7589 */ /* 0x000f6200000e0000 */
[----:B-1----:R-:W-:Y:S01]  /*0f60*/  IMAD R5, R17, R14, R0 ;  /* 0x0000000e11057224 */ /* 0x002fe200078e0200 */
[----:B------:R-:W-:-:S02]  /*0f70*/  IADD3 R0, PT, PT, R2, 0xa, RZ ;  /* 0x0000000a02007810 */ /* 0x000fc40007ffe0ff */
[----:B------:R-:W1:Y:S01]  /*0f80*/  SHFL.IDX PT, R33, R35, R8, 0x101f ;  /* 0x00101f0823217589 */ /* 0x000e6200000e0000 */
[----:B--2---:R-:W-:Y:S01]  /*0f90*/  IMAD R22, R18, R22, R5 ;  /* 0x0000001612167224 */ /* 0x004fe200078e0205 */
[----:B------:R-:W-:Y:S02]  /*0fa0*/  LOP3.LUT R0, R0, 0xf, RZ, 0xc0, !PT ;  /* 0x0000000f00007812 */ /* 0x000fe400078ec0ff */
[----:B------:R-:W-:Y:S01]  /*0fb0*/  SHFL.IDX PT, R36, R35, R31, 0x101f ;  /* 0x00101f1f23247589 */ /* 0x000fe200000e0000 */
[----:B------:R-:W-:Y:S02]  /*0fc0*/  LOP3.LUT R28, R28, 0xf, RZ, 0xc0, !PT ;  /* 0x0000000f1c1c7812 */ /* 0x000fe400078ec0ff */
[----:B------:R-:W-:Y:S01]  /*0fd0*/  LOP3.LUT R0, R9, R0, RZ, 0xfc, !PT ;  /* 0x0000000009007212 */ /* 0x000fe200078efcff */
[----:B---3--:R-:W-:Y:S01]  /*0fe0*/  IMAD R5, R19, R24, R22 ;  /* 0x0000001813057224 */ /* 0x008fe200078e0216 */
[----:B------:R-:W-:Y:S01]  /*0ff0*/  IADD3 R24, PT, PT, R2, 0x3, RZ ;  /* 0x0000000302187810 */ /* 0x000fe20007ffe0ff */
[----:B------:R-:W-:Y:S01]  /*1000*/  SHFL.IDX PT, R42, R12, R29, 0x101f ;  /* 0x00101f1d0c2a7589 */ /* 0x000fe200000e0000 */
[----:B------:R-:W-:Y:S01]  /*1010*/  LEA R0, R0, UR5, 0x2 ;  /* 0x0000000500007c11 */ /* 0x000fe2000f8e10ff */
[----:B0-----:R-:W-:Y:S01]  /*1020*/  IMAD R6, R20, R6, R5 ;  /* 0x0000000614067224 */ /* 0x001fe200078e0205 */
[----:B------:R-:W-:Y:S01]  /*1030*/  LOP3.LUT R24, R24, 0xf, RZ, 0xc0, !PT ;  /* 0x0000000f18187812 */ /* 0x000fe200078ec0ff */
[----:B------:R-:W-:Y:S01]  /*1040*/  SHFL.IDX PT, R39, R35, R23, 0x101f ;  /* 0x00101f1723277589 */ /* 0x000fe200000e0000 */
[C---:B------:R-:W-:Y:S01]  /*1050*/  IADD3 R22, PT, PT, R2.reuse, 0xb, RZ ;  /* 0x0000000b02167810 */ /* 0x040fe20007ffe0ff */
[----:B----4-:R-:W-:Y:S01]  /*1060*/  IMAD R7, R21, R7, R6 ;  /* 0x0000000715077224 */ /* 0x010fe200078e0206 */
[C---:B------:R-:W-:Y:S01]  /*1070*/  IADD3 R6, PT, PT, R2.reuse, 0xb, RZ ;  /* 0x0000000b02067810 */ /* 0x040fe20007ffe0ff */
[----:B------:R0:W2:Y:S01]  /*1080*/  LDS R5, [R0] ;  /* 0x0000000000057984 */ /* 0x0000a20000000800 */
[----:B------:R-:W-:Y:S01]  /*1090*/  IADD3 R26, PT, PT, R2, 0xc, RZ ;  /* 0x0000000c021a7810 */ /* 0x000fe20007ffe0ff */
[----:B-----5:R-:W-:Y:S01]  /*10a0*/  IMAD R10, R4, R10, R7 ;  /* 0x0000000a040a7224 */ /* 0x020fe200078e0207 */
[----:B------:R-:W-:Y:S01]  /*10b0*/  IADD3 R7, PT, PT, R2, 0xc, RZ ;  /* 0x0000000c02077810 */ /* 0x000fe20007ffe0ff */
[----:B------:R-:W-:Y:S01]  /*10c0*/  SHFL.IDX PT, R38, R35, R24, 0x101f ;  /* 0x00101f1823267589 */ /* 0x000fe200000e0000 */
[----:B------:R-:W-:Y:S01]  /*10d0*/  LOP3.LUT R6, R6, 0xf, RZ, 0xc0, !PT ;  /* 0x0000000f06067812 */ /* 0x000fe200078ec0ff */
[----:B-1----:R-:W-:Y:S01]  /*10e0*/  IMAD R33, R48, R33, RZ ;  /* 0x0000002130217224 */ /* 0x002fe200078e02ff */
[----:B------:R-:W-:Y:S01]  /*10f0*/  LOP3.LUT R14, R7, 0xf, RZ, 0xc0, !PT ;  /* 0x0000000f070e7812 */ /* 0x000fe200078ec0ff */
[----:B------:R-:W-:Y:S01]  /*1100*/  SHFL.IDX PT, R45, R35, R27, 0x101f ;  /* 0x00101f1b232d7589 */ /* 0x000fe200000e0000 */
[----:B------:R-:W-:-:S02]  /*1110*/  LOP3.LUT R6, R9, R6, RZ, 0xfc, !PT ;  /* 0x0000000609067212 */ /* 0x000fc400078efcff */
[----:B------:R-:W-:Y:S02]  /*1120*/  LOP3.LUT R14, R9, R14, RZ, 0xfc, !PT ;  /* 0x0000000e090e7212 */ /* 0x000fe400078efcff */
[----:B------:R-:W-:Y:S02]  /*1130*/  LEA R6, R6, UR5, 0x2 ;  /* 0x0000000506067c11 */ /* 0x000fe4000f8e10ff */
[----:B0-----:R-:W-:Y:S02]  /*1140*/  LOP3.LUT R0, R11, 0xf, RZ, 0xc0, !PT ;  /* 0x0000000f0b007812 */ /* 0x001fe400078ec0ff */
[----:B------:R-:W-:Y:S02]  /*1150*/  LEA R7, R14, UR5, 0x2 ;  /* 0x000000050e077c11 */ /* 0x000fe4000f8e10ff */
[----:B------:R-:W-:Y:S01]  /*1160*/  LDS R6, [R6] ;  /* 0x0000000006067984 */ /* 0x000fe20000000800 */
[----:B------:R-:W-:Y:S02]  /*1170*/  LOP3.LUT R22, R22, 0xf, RZ, 0xc0, !PT ;  /* 0x0000000f16167812 */ /* 0x000fe400078ec0ff */
[----:B------:R-:W-:Y:S01]  /*1180*/  LOP3.LUT R30, R30, 0xf, RZ, 0xc0, !PT ;  /* 0x0000000f1e1e7812 */ /* 0x000fe200078ec0ff */
[----:B------:R-:W0:Y:S01]  /*1190*/  SHFL.IDX PT, R11, R35, R0, 0x101f ;  /* 0x00101f00230b7589 */ /* 0x000e2200000e0000 */
[----:B------:R-:W-:-:S02]  /*11a0*/  LEA R8, R16, UR5, 0x2 ;  /* 0x0000000510087c11 */ /* 0x000fc4000f8e10ff */
[----:B------:R-:W-:Y:S01]  /*11b0*/  IADD3 R32, PT, PT, R2, 0x6, RZ ;  /* 0x0000000602207810 */ /* 0x000fe20007ffe0ff */
[----:B------:R-:W-:Y:S01]  /*11c0*/  LDS R7, [R7] ;  /* 0x0000000007077984 */ /* 0x000fe20000000800 */
[----:B------:R-:W-:Y:S02]  /*11d0*/  LOP3.LUT R26, R26, 0xf, RZ, 0xc0, !PT ;  /* 0x0000000f1a1a7812 */ /* 0x000fe400078ec0ff */
[----:B------:R-:W-:Y:S01]  /*11e0*/  LOP3.LUT R32, R32, 0xf, RZ, 0xc0, !PT ;  /* 0x0000000f20207812 */ /* 0x000fe200078ec0ff */
[----:B------:R-:W1:Y:S01]  /*11f0*/  SHFL.IDX PT, R16, R35, R28, 0x101f ;  /* 0x00101f1c23107589 */ /* 0x000e6200000e0000 */
[C---:B------:R-:W-:Y:S02]  /*1200*/  LOP3.LUT R50, R2.reuse, 0xf, RZ, 0xc0, !PT ;  /* 0x0000000f02327812 */ /* 0x040fe400078ec0ff */
[----:B------:R-:W-:Y:S01]  /*1210*/  IADD3 R34, PT, PT, R2, 0xd, RZ ;  /* 0x0000000d02227810 */ /* 0x000fe20007ffe0ff */
[----:B------:R-:W3:Y:S03]  /*1220*/  SHFL.IDX PT, R41, R12, R22, 0x101f ;  /* 0x00101f160c297589 */ /* 0x000ee600000e0000 */
[----:B------:R-:W-:Y:S01]  /*1230*/  LOP3.LUT R34, R34, 0xf, RZ, 0xc0, !PT ;  /* 0x0000000f22227812 */ /* 0x000fe200078ec0ff */
[----:B------:R-:W4:Y:S01]  /*1240*/  SHFL.IDX PT, R47, R35, R30, 0x101f ;  /* 0x00101f1e232f7589 */ /* 0x000f2200000e0000 */
[----:B--2---:R-:W-:Y:S01]  /*1250*/  IMAD R42, R5, R42, R10 ;  /* 0x0000002a052a7224 */ /* 0x004fe200078e020a */
[----:B------:R-:W-:-:S02]  /*1260*/  IADD3 R10, PT, PT, R2, 0xe, RZ ;  /* 0x0000000e020a7810 */ /* 0x000fc40007ffe0ff */
[----:B------:R-:W2:Y:S04]  /*1270*/  SHFL.IDX PT, R40, R12, R26, 0x101f ;  /* 0x00101f1a0c287589 */ /* 0x000ea800000e0000 */
[----:B------:R-:W5:Y:S01]  /*1280*/  SHFL.IDX PT, R14, R35, R32, 0x101f ;  /* 0x00101f20230e7589 */ /* 0x000f6200000e0000 */
[----:B0-----:R-:W-:Y:S01]  /*1290*/  IMAD R33, R46, R11, R33 ;  /* 0x0000000b2e217224 */ /* 0x001fe200078e0221 */
[----:B------:R-:W-:Y:S02]  /*12a0*/  IADD3 R11, PT, PT, R2, -0x1, RZ ;  /* 0xffffffff020b7810 */ /* 0x000fe40007ffe0ff */
[----:B------:R-:W-:Y:S01]  /*12b0*/  LDS R8, [R8] ;  /* 0x0000000008087984 */ /* 0x000fe20000000800 */
[----:B------:R-:W-:Y:S01]  /*12c0*/  IMAD R43, R13, R36, R33 ;  /* 0x000000240d2b7224 */ /* 0x000fe200078e0221 */
[----:B------:R-:W-:-:S02]  /*12d0*/  LOP3.LUT R36, R10, 0xf, RZ, 0xc0, !PT ;  /* 0x0000000f0a247812 */ /* 0x000fc400078ec0ff */
[----:B------:R-:W0:Y:S01]  /*12e0*/  SHFL.IDX PT, R10, R35, R25, 0x101f ;  /* 0x00101f19230a7589 */ /* 0x000e2200000e0000 */
[----:B------:R-:W-:Y:S01]  /*12f0*/  IMAD R38, R15, R38, R43 ;  /* 0x000000260f267224 */ /* 0x000fe200078e022b */
[----:B------:R-:W-:Y:S02]  /*1300*/  LOP3.LUT R44, R11, 0xf, RZ, 0xc0, !PT ;  /* 0x0000000f0b2c7812 */ /* 0x000fe400078ec0ff */
[----:B------:R-:W0:Y:S01]  /*1310*/  SHFL.IDX PT, R43, R37, R50, 0x101f ;  /* 0x00101f32252b7589 */ /* 0x000e2200000e0000 */
[----:B-1----:R-:W-:Y:S01]  /*1320*/  IMAD R16, R17, R16, R38 ;  /* 0x0000001011107224 */ /* 0x002fe200078e0226 */
[C---:B------:R-:W-:Y:S01]  /*1330*/  LOP3.LUT R11, R9.reuse, R44, RZ, 0xfc, !PT ;  /* 0x0000002c090b7212 */ /* 0x040fe200078efcff */
[----:B---3--:R-:W-:Y:S01]  /*1340*/  IMAD R41, R6, R41, R42 ;  /* 0x0000002906297224 */ /* 0x008fe200078e022a */
[----:B------:R-:W-:Y:S01]  /*1350*/  LOP3.LUT R9, R9, R36, RZ, 0xfc, !PT ;  /* 0x0000002409097212 */ /* 0x000fe200078efcff */
[----:B----4-:R-:W-:Y:S01]  /*1360*/  IMAD R38, R18, R47, R16 ;  /* 0x0000002f12267224 */ /* 0x010fe200078e0210 */
[----:B------:R-:W1:Y:S01]  /*1370*/  SHFL.IDX PT, R33, R12, R34, 0x101f ;  /* 0x00101f220c217589 */ /* 0x000e6200000e0000 */
[----:B------:R-:W-:Y:S01]  /*1380*/  LEA R42, R11, UR5, 0x2 ;  /* 0x000000050b2a7c11 */ /* 0x000fe2000f8e10ff */
[----:B--2---:R-:W-:Y:S01]  /*1390*/  IMAD R16, R7, R40, R41 ;  /* 0x0000002807107224 */ /* 0x004fe200078e0229 */
[----:B------:R-:W-:Y:S01]  /*13a0*/  LEA R9, R9, UR5, 0x2 ;  /* 0x0000000509097c11 */ /* 0x000fe2000f8e10ff */
[----:B------:R-:W2:Y:S01]  /*13b0*/  SHFL.IDX PT, R47, R37, R0, 0x101f ;  /* 0x00101f00252f7589 */ /* 0x000ea200000e0000 */
[----:B-----5:R-:W-:-:S03]  /*13c0*/  IMAD R40, R19, R14, R38 ;  /* 0x0000000e13287224 */ /* 0x020fc600078e0226 */
[----:B------:R-:W3:Y:S01]  /*13d0*/  SHFL.IDX PT, R38, R37, R31, 0x101f ;  /* 0x00101f1f25267589 */ /* 0x000ee200000e0000 */
[----:B------:R-:W-:-:S03]  /*13e0*/  IMAD R39, R20, R39, R40 ;  /* 0x0000002714277224 */ /* 0x000fc600078e0228 */
[----:B------:R-:W4:Y:S01]  /*13f0*/  SHFL.IDX PT, R14, R35, R29, 0x101f ;  /* 0x00101f1d230e7589 */ /* 0x000f2200000e0000 */
[----:B0-----:R-:W-:-:S03]  /*1400*/  IMAD R11, R21, R10, R39 ;  /* 0x0000000a150b7224 */ /* 0x001fc600078e0227 */
[----:B------:R-:W-:Y:S01]  /*1410*/  LDS R9, [R9] ;  /* 0x0000000009097984 */ /* 0x000fe20000000800 */
[----:B------:R-:W-:-:S03]  /*1420*/  IMAD R43, R48, R43, RZ ;  /* 0x0000002b302b7224 */ /* 0x000fc600078e02ff */
[----:B------:R-:W-:Y:S01]  /*1430*/  LDS R41, [R52+UR4+0xcc] ;  /* 0x0000cc0434297984 */ /* 0x000fe20008000800 */
[----:B------:R-:W-:Y:S01]  /*1440*/  IMAD R45, R4, R45, R11 ;  /* 0x0000002d042d7224 */ /* 0x000fe200078e020b */
[----:B------:R-:W-:Y:S02]  /*1450*/  IADD3 R11, PT, PT, R2, -0x1, RZ ;  /* 0xffffffff020b7810 */ /* 0x000fe40007ffe0ff */
[----:B------:R-:W-:Y:S01]  /*1460*/  LDS R10, [R42] ;  /* 0x000000002a0a7984 */ /* 0x000fe20000000800 */
[----:B-1----:R-:W-:Y:S01]  /*1470*/  IMAD R16, R8, R33, R16 ;  /* 0x0000002108107224 */ /* 0x002fe200078e0210 */
[----:B------:R-:W-:Y:S01]  /*1480*/  LOP3.LUT R11, R11, 0xf, RZ, 0xc0, !PT ;  /* 0x0000000f0b0b7812 */ /* 0x000fe200078ec0ff */
[----:B--2---:R-:W-:Y:S01]  /*1490*/  IMAD R43, R46, R47, R43 ;  /* 0x0000002f2e2b7224 */ /* 0x004fe200078e022b */
[----:B------:R-:W0:Y:S03]  /*14a0*/  SHFL.IDX PT, R33, R12, R36, 0x101f ;  /* 0x00101f240c217589 */ /* 0x000e2600000e0000 */
[----:B---3--:R-:W-:Y:S01]  /*14b0*/  IMAD R38, R13, R38, R43 ;  /* 0x000000260d267224 */ /* 0x008fe200078e022b */
[----:B------:R-:W1:Y:S01]  /*14c0*/  SHFL.IDX PT, R40, R37, R24, 0x101f ;  /* 0x00101f1825287589 */ /* 0x000e6200000e0000 */
[----:B----4-:R-:W-:-:S03]  /*14d0*/  IMAD R44, R5, R14, R45 ;  /* 0x0000000e052c7224 */ /* 0x010fc600078e022d */
[----:B------:R-:W-:Y:S04]  /*14e0*/  LDS R43, [R52+UR4+0x110] ;  /* 0x00011004342b7984 */ /* 0x000fe80008000800 */
[----:B------:R-:W2:Y:S04]  /*14f0*/  SHFL.IDX PT, R45, R12, R11, 0x101f ;  /* 0x00101f0b0c2d7589 */ /* 0x000ea800000e0000 */
[----:B------:R-:W3:Y:S04]  /*1500*/  SHFL.IDX PT, R14, R37, R28, 0x101f ;  /* 0x00101f1c250e7589 */ /* 0x000ee800000e0000 */
[----:B------:R-:W4:Y:S04]  /*1510*/  SHFL.IDX PT, R47, R37, R30, 0x101f ;  /* 0x00101f1e252f7589 */ /* 0x000f2800000e0000 */
[----:B------:R-:W5:Y:S01]  /*1520*/  SHFL.IDX PT, R39, R35, R22, 0x101f ;  /* 0x00101f1623277589 */ /* 0x000f6200000e0000 */
[----:B0-----:R-:W-:-:S03]  /*1530*/  IMAD R16, R9, R33, R16 ;  /* 0x0000002109107224 */ /* 0x001fc600078e0210 */
[----:B------:R-:W0:Y:S01]  /*1540*/  SHFL.IDX PT, R42, R35, R26, 0x101f ;  /* 0x00101f1a232a7589 */ /* 0x000e2200000e0000 */
[----:B-1----:R-:W-:-:S03]  /*1550*/  IMAD R40, R15, R40, R38 ;  /* 0x000000280f287224 */ /* 0x002fc600078e0226 */
        /* <DEDUP_REMOVED lines=12> */
[----:B-1----:R-:W-:-:S03]  /*1620*/  IMAD R49, R48, R49, RZ ;  /* 0x0000003130317224 */ /* 0x002fc600078e02ff */
[----:B------:R-:W1:Y:S01]  /*1630*/  SHFL.IDX PT, R45, R43, R0, 0x101f ;  /* 0x00101f002b2d7589 */ /* 0x000e6200000e0000 */
[----:B------:R-:W-:-:S03]  /*1640*/  IMAD R44, R19, R38, R40 ;  /* 0x00000026132c7224 */ /* 0x000fc600078e0228 */
[----:B------:R-:W1:Y:S01]  /*1650*/  SHFL.IDX PT, R39, R37, R23, 0x101f ;  /* 0x00101f1725277589 */ /* 0x000e6200000e0000 */
[----:B--2---:R-:W-:-:S03]  /*1660*/  IMAD R42, R8, R51, R42 ;  /* 0x00000033082a7224 */ /* 0x004fc600078e022a */
[----:B------:R-:W2:Y:S01]  /*1670*/  SHFL.IDX PT, R38, R41, R24, 0x101f ;  /* 0x00101f1829267589 */ /* 0x000ea200000e0000 */
[----:B---3--:R-:W-:Y:S02]  /*1680*/  IMAD R49, R46, R33, R49 ;  /* 0x000000212e317224 */ /* 0x008fe400078e0231 */
[----:B----4-:R-:W-:Y:S01]  /*1690*/  IMAD R33, R9, R16, R42 ;  /* 0x0000001009217224 */ /* 0x010fe200078e022a */
[----:B------:R-:W3:Y:S01]  /*16a0*/  SHFL.IDX PT, R40, R37, R25, 0x101f ;  /* 0x00101f1925287589 */ /* 0x000ee200000e0000 */
[----:B-----5:R-:W-:-:S03]  /*16b0*/  IMAD R49, R13, R14, R49 ;  /* 0x0000000e0d317224 */ /* 0x020fc600078e0231 */
[----:B------:R-:W4:Y:S01]  /*16c0*/  SHFL.IDX PT, R16, R43, R31, 0x101f ;  /* 0x00101f1f2b107589 */ /* 0x000f2200000e0000 */
[----:B0-----:R-:W-:-:S03]  /*16d0*/  IMAD R47, R48, R47, RZ ;  /* 0x0000002f302f7224 */ /* 0x001fc600078e02ff */
[----:B------:R-:W0:Y:S01]  /*16e0*/  SHFL.IDX PT, R14, R41, R28, 0x101f ;  /* 0x00101f1c290e7589 */ /* 0x000e2200000e0000 */
[----:B-1----:R-:W-:-:S03]  /*16f0*/  IMAD R47, R46, R45, R47 ;  /* 0x0000002d2e2f7224 */ /* 0x002fc600078e022f */
[----:B------:R-:W1:Y:S01]  /*1700*/  SHFL.IDX PT, R35, R35, R11, 0x101f ;  /* 0x00101f0b23237589 */ /* 0x000e6200000e0000 */
[----:B------:R-:W-:-:S03]  /*1710*/  IMAD R42, R20, R39, R44 ;  /* 0x00000027142a7224 */ /* 0x000fc600078e022c */
[----:B------:R-:W5:Y:S01]  /*1720*/  SHFL.IDX PT, R45, R41, R30, 0x101f ;  /* 0x00101f1e292d7589 */ /* 0x000f6200000e0000 */
[----:B--2---:R-:W-:-:S03]  /*1730*/  IMAD R49, R15, R38, R49 ;  /* 0x000000260f317224 */ /* 0x004fc600078e0231 */
[----:B------:R-:W2:Y:S04]  /*1740*/  SHFL.IDX PT, R39, R37, R27, 0x101f ;  /* 0x00101f1b25277589 */ /* 0x000ea800000e0000 */
[----:B------:R-:W2:Y:S01]  /*1750*/  SHFL.IDX PT, R38, R43, R24, 0x101f ;  /* 0x00101f182b267589 */ /* 0x000ea200000e0000 */
[----:B---3--:R-:W-:Y:S02]  /*1760*/  IMAD R42, R21, R40, R42 ;  /* 0x00000028152a7224 */ /* 0x008fe400078e022a */
[----:B----4-:R-:W-:Y:S01]  /*1770*/  IMAD R47, R13, R16, R47 ;  /* 0x000000100d2f7224 */ /* 0x010fe200078e022f */
[----:B------:R-:W3:Y:S01]  /*1780*/  SHFL.IDX PT, R40, R37, R29, 0x101f ;  /* 0x00101f1d25287589 */ /* 0x000ee200000e0000 */
[----:B0-----:R-:W-:-:S03]  /*1790*/  IMAD R49, R17, R14, R49 ;  /* 0x0000000e11317224 */ /* 0x001fc600078e0231 */
[----:B------:R-:W0:Y:S01]  /*17a0*/  SHFL.IDX PT, R16, R43, R28, 0x101f ;  /* 0x00101f1c2b107589 */ /* 0x000e2200000e0000 */
[----:B-1----:R-:W-:-:S03]  /*17b0*/  IMAD R33, R10, R35, R33 ;  /* 0x000000230a217224 */ /* 0x002fc600078e0221 */
[----:B------:R-:W1:Y:S01]  /*17c0*/  SHFL.IDX PT, R14, R41, R32, 0x101f ;  /* 0x00101f20290e7589 */ /* 0x000e6200000e0000 */
[----:B-----5:R-:W-:-:S03]  /*17d0*/  IMAD R49, R18, R45, R49 ;  /* 0x0000002d12317224 */ /* 0x020fc600078e0231 */
[----:B------:R-:W4:Y:S01]  /*17e0*/  SHFL.IDX PT, R45, R41, R23, 0x101f ;  /* 0x00101f17292d7589 */ /* 0x000f2200000e0000 */
[----:B--2---:R-:W-:-:S03]  /*17f0*/  IMAD R42, R4, R39, R42 ;  /* 0x00000027042a7224 */ /* 0x004fc600078e022a */
[----:B------:R-:W2:Y:S01]  /*1800*/  SHFL.IDX PT, R39, R37, R22, 0x101f ;  /* 0x00101f1625277589 */ /* 0x000ea200000e0000 */
[----:B------:R-:W-:-:S03]  /*1810*/  IMAD R44, R15, R38, R47 ;  /* 0x000000260f2c7224 */ /* 0x000fc600078e022f */
[----:B------:R-:W5:Y:S01]  /*1820*/  SHFL.IDX PT, R38, R37, R26, 0x101f ;  /* 0x00101f1a25267589 */ /* 0x000f6200000e0000 */
[----:B---3--:R-:W-:-:S03]  /*1830*/  IMAD R40, R5, R40, R42 ;  /* 0x0000002805287224 */ /* 0x008fc600078e022a */
[----:B------:R-:W3:Y:S01]  /*1840*/  SHFL.IDX PT, R47, R43, R30, 0x101f ;  /* 0x00101f1e2b2f7589 */ /* 0x000ee200000e0000 */
[----:B0-----:R-:W-:-:S03]  /*1850*/  IMAD R44, R17, R16, R44 ;  /* 0x00000010112c7224 */ /* 0x001fc600078e022c */
[----:B------:R-:W0:Y:S01]  /*1860*/  SHFL.IDX PT, R16, R41, R25, 0x101f ;  /* 0x00101f1929107589 */ /* 0x000e2200000e0000 */
[----:B-1----:R-:W-:-:S03]  /*1870*/  IMAD R42, R19, R14, R49 ;  /* 0x0000000e132a7224 */ /* 0x002fc600078e0231 */
[----:B------:R-:W1:Y:S01]  /*1880*/  SHFL.IDX PT, R49, R37, R34, 0x101f ;  /* 0x00101f2225317589 */ /* 0x000e6200000e0000 */
[----:B----4-:R-:W-:-:S03]  /*1890*/  IMAD R42, R20, R45, R42 ;  /* 0x0000002d142a7224 */ /* 0x010fc600078e022a */
[----:B------:R-:W-:Y:S01]  /*18a0*/  LDS R45, [R52+UR4+0x154] ;  /* 0x00015404342d7984 */ /* 0x000fe20008000800 */
[----:B--2---:R-:W-:-:S03]  /*18b0*/  IMAD R39, R6, R39, R40 ;  /* 0x0000002706277224 */ /* 0x004fc600078e0228 */
[----:B------:R-:W2:Y:S01]  /*18c0*/  SHFL.IDX PT, R40, R43, R32, 0x101f ;  /* 0x00101f202b287589 */ /* 0x000ea200000e0000 */
[----:B-----5:R-:W-:-:S03]  /*18d0*/  IMAD R14, R7, R38, R39 ;  /* 0x00000026070e7224 */ /* 0x020fc600078e0227 */
[----:B------:R-:W4:Y:S01]  /*18e0*/  SHFL.IDX PT, R39, R43, R23, 0x101f ;  /* 0x00101f172b277589 */ /* 0x000f2200000e0000 */
[----:B---3--:R-:W-:-:S03]  /*18f0*/  IMAD R44, R18, R47, R44 ;  /* 0x0000002f122c7224 */ /* 0x008fc600078e022c */
[----:B------:R-:W3:Y:S01]  /*1900*/  SHFL.IDX PT, R47, R41, R27, 0x101f ;  /* 0x00101f1b292f7589 */ /* 0x000ee200000e0000 */
[----:B0-----:R-:W-:-:S03]  /*1910*/  IMAD R42, R21, R16, R42 ;  /* 0x00000010152a7224 */ /* 0x001fc600078e022a */
[----:B------:R-:W0:Y:S01]  /*1920*/  SHFL.IDX PT, R38, R43, R25, 0x101f ;  /* 0x00101f192b267589 */ /* 0x000e2200000e0000 */
[----:B-1----:R-:W-:-:S03]  /*1930*/  IMAD R14, R8, R49, R14 ;  /* 0x00000031080e7224 */ /* 0x002fc600078e020e */
[----:B------:R-:W1:Y:S04]  /*1940*/  SHFL.IDX PT, R16, R37, R36, 0x101f ;  /* 0x00101f2425107589 */ /* 0x000e6800000e0000 */
[----:B------:R-:W5:Y:S01]  /*1950*/  SHFL.IDX PT, R49, R37, R11, 0x101f ;  /* 0x00101f0b25317589 */ /* 0x000f6200000e0000 */
[----:B--2---:R-:W-:-:S03]  /*1960*/  IMAD R44, R19, R40, R44 ;  /* 0x00000028132c7224 */ /* 0x004fc600078e022c */
[----:B------:R-:W-:Y:S01]  /*1970*/  SHFL.IDX PT, R37, R43, R22, 0x101f ;  /* 0x00101f162b257589 */ /* 0x000fe200000e0000 */
[----:B----4-:R-:W-:-:S03]  /*1980*/  IMAD R44, R20, R39, R44 ;  /* 0x00000027142c7224 */ /* 0x010fc600078e022c */
[----:B------:R-:W2:Y:S01]  /*1990*/  SHFL.IDX PT, R40, R41, R29, 0x101f ;  /* 0x00101f1d29287589 */ /* 0x000ea200000e0000 */
[----:B---3--:R-:W-:-:S03]  /*19a0*/  IMAD R42, R4, R47, R42 ;  /* 0x0000002f042a7224 */ /* 0x008fc600078e022a */
[----:B------:R-:W3:Y:S01]  /*19b0*/  SHFL.IDX PT, R39, R43, R27, 0x101f ;  /* 0x00101f1b2b277589 */ /* 0x000ee200000e0000 */
[----:B0-----:R-:W-:-:S03]  /*19c0*/  IMAD R38, R21, R38, R44 ;  /* 0x0000002615267224 */ /* 0x001fc600078e022c */
[----:B------:R-:W0:Y:S01]  /*19d0*/  SHFL.IDX PT, R53, R45, R50, 0x101f ;  /* 0x00101f322d357589 */ /* 0x000e2200000e0000 */
[----:B-1----:R-:W-:-:S03]  /*19e0*/  IMAD R35, R9, R16, R14 ;  /* 0x0000001009237224 */ /* 0x002fc600078e020e */
[----:B------:R-:W1:Y:S01]  /*19f0*/  SHFL.IDX PT, R51, R45, R0, 0x101f ;  /* 0x00101f002d337589 */ /* 0x000e6200000e0000 */
[----:B-----5:R-:W-:-:S03]  /*1a00*/  IMAD R35, R10, R49, R35 ;  /* 0x000000310a237224 */ /* 0x020fc600078e0223 */
[----:B------:R-:W4:Y:S04]  /*1a10*/  SHFL.IDX PT, R14, R43, R29, 0x101f ;  /* 0x00101f1d2b0e7589 */ /* 0x000f2800000e0000 */
[----:B------:R-:W5:Y:S01]  /*1a20*/  SHFL.IDX PT, R47, R41, R22, 0x101f ;  /* 0x00101f16292f7589 */ /* 0x000f6200000e0000 */
[----:B--2---:R-:W-:-:S03]  /*1a30*/  IMAD R40, R5, R40, R42 ;  /* 0x0000002805287224 */ /* 0x004fc600078e022a */
[----:B------:R-:W2:Y:S01]  /*1a40*/  SHFL.IDX PT, R16, R41, R26, 0x101f ;  /* 0x00101f1a29107589 */ /* 0x000ea200000e0000 */
[----:B---3--:R-:W-:-:S03]  /*1a50*/  IMAD R42, R4, R39, R38 ;  /* 0x00000027042a7224 */ /* 0x008fc600078e0226 */
[----:B------:R-:W-:Y:S01]  /*1a60*/  LDS R44, [R52+UR4+0x330] ;  /* 0x00033004342c7984 */ /* 0x000fe20008000800 */
[----:B0-----:R-:W-:-:S03]  /*1a70*/  IMAD R53, R48, R53, RZ ;  /* 0x0000003530357224 */ /* 0x001fc600078e02ff */
[----:B------:R-:W0:Y:S01]  /*1a80*/  SHFL.IDX PT, R38, R45, R31, 0x101f ;  /* 0x00101f1f2d267589 */ /* 0x000e2200000e0000 */
[----:B-1----:R-:W-:-:S03]  /*1a90*/  IMAD R53, R46, R51, R53 ;  /* 0x000000332e357224 */ /* 0x002fc600078e0235 */
[----:B------:R-:W1:Y:S01]  /*1aa0*/  SHFL.IDX PT, R39, R41, R34, 0x101f ;  /* 0x00101f2229277589 */ /* 0x000e6200000e0000 */
[----:B----4-:R-:W-:-:S03]  /*1ab0*/  IMAD R42, R5, R14, R42 ;  /* 0x0000000e052a7224 */ /* 0x010fc600078e022a */
[----:B------:R-:W-:Y:S01]  /*1ac0*/  LDS R51, [R52+UR4+0x198] ;  /* 0x0001980434337984 */ /* 0x000fe20008000800 */
[----:B------:R-:W-:-:S03]  /*1ad0*/  IMAD R42, R6, R37, R42 ;  /* 0x00000025062a7224 */ /* 0x000fc600078e022a */
[----:B------:R-:W3:Y:S01]  /*1ae0*/  SHFL.IDX PT, R14, R45, R24, 0x101f ;  /* 0x00101f182d0e7589 */ /* 0x000ee200000e0000 */
[----:B-----5:R-:W-:-:S03]  /*1af0*/  IMAD R40, R6, R47, R40 ;  /* 0x0000002f06287224 */ /* 0x020fc600078e0228 */
[----:B------:R-:W4:Y:S01]  /*1b00*/  SHFL.IDX PT, R37, R41, R36, 0x101f ;  /* 0x00101f2429257589 */ /* 0x000f2200000e0000 */
[----:B--2---:R-:W-:-:S03]  /*1b10*/  IMAD R16, R7, R16, R40 ;  /* 0x0000001007107224 */ /* 0x004fc600078e0228 */
[----:B------:R-:W2:Y:S01]  /*1b20*/  SHFL.IDX PT, R40, R43, R26, 0x101f ;  /* 0x00101f1a2b287589 */ /* 0x000ea200000e0000 */
[----:B0-----:R-:W-:-:S03]  /*1b30*/  IMAD R53, R13, R38, R53 ;  /* 0x000000260d357224 */ /* 0x001fc600078e0235 */
[----:B------:R-:W-:Y:S01]  /*1b40*/  SHFL.IDX PT, R47, R45, R30, 0x101f ;  /* 0x00101f1e2d2f7589 */ /* 0x000fe200000e0000 */
[----:B-1----:R-:W-:-:S03]  /*1b50*/  IMAD R16, R8, R39, R16 ;  /* 0x0000002708107224 */ /* 0x002fc600078e0210 */
[----:B------:R-:W0:Y:S04]  /*1b60*/  SHFL.IDX PT, R38, R45, R28, 0x101f ;  /* 0x00101f1c2d267589 */ /* 0x000e2800000e0000 */
[----:B------:R-:W1:Y:S01]  /*1b70*/  SHFL.IDX PT, R39, R43, R34, 0x101f ;  /* 0x00101f222b277589 */ /* 0x000e6200000e0000 */
[----:B---3--:R-:W-:-:S03]  /*1b80*/  IMAD R53, R15, R14, R53 ;  /* 0x0000000e0f357224 */ /* 0x008fc600078e0235 */
[----:B------:R-:W3:Y:S01]  /*1b90*/  SHFL.IDX PT, R41, R41, R11, 0x101f ;  /* 0x00101f0b29297589 */ /* 0x000ee200000e0000 */
[----:B----4-:R-:W-:-:S03]  /*1ba0*/  IMAD R37, R9, R37, R16 ;  /* 0x0000002509257224 */ /* 0x010fc600078e0210 */
[----:B------:R-:W4:Y:S01]  /*1bb0*/  SHFL.IDX PT, R14, R43, R36, 0x101f ;  /* 0x00101f242b0e7589 */ /* 0x000f2200000e0000 */
[----:B--2---:R-:W-:-:S03]  /*1bc0*/  IMAD R40, R7, R40, R42 ;  /* 0x0000002807287224 */ /* 0x004fc600078e022a */
[----:B------:R-:W2:Y:S04]  /*1bd0*/  SHFL.IDX PT, R16, R45, R32, 0x101f ;  /* 0x00101f202d107589 */ /* 0x000ea800000e0000 */
[----:B------:R-:W5:Y:S01]  /*1be0*/  SHFL.IDX PT, R49, R51, R50, 0x101f ;  /* 0x00101f3233317589 */ /* 0x000f6200000e0000 */
[----:B0-----:R-:W-:-:S03]  /*1bf0*/  IMAD R38, R17, R38, R53 ;  /* 0x0000002611267224 */ /* 0x001fc600078e0235 */
[----:B------:R-:W0:Y:S01]  /*1c00*/  SHFL.IDX PT, R43, R43, R11, 0x101f ;  /* 0x00101f0b2b2b7589 */ /* 0x000e2200000e0000 */
[----:B-1----:R-:W-:-:S03]  /*1c10*/  IMAD R39, R8, R39, R40 ;  /* 0x0000002708277224 */ /* 0x002fc600078e0228 */
[----:B------:R-:W1:Y:S01]  /*1c20*/  SHFL.IDX PT, R53, R51, R0, 0x101f ;  /* 0x00101f0033357589 */ /* 0x000e6200000e0000 */
[----:B------:R-:W-:Y:S02]  /*1c30*/  IMAD R38, R18, R47, R38 ;  /* 0x0000002f12267224 */ /* 0x000fe400078e0226 */
[----:B---3--:R-:W-:Y:S01]  /*1c40*/  IMAD R37, R10, R41, R37 ;  /* 0x000000290a257224 */ /* 0x008fe200078e0225 */
[----:B------:R-:W3:Y:S01]  /*1c50*/  SHFL.IDX PT, R47, R45, R23, 0x101f ;  /* 0x00101f172d2f7589 */ /* 0x000ee200000e0000 */
[----:B----4-:R-:W-:-:S03]  /*1c60*/  IMAD R39, R9, R14, R39 ;  /* 0x0000000e09277224 */ /* 0x010fc600078e0227 */
[----:B------:R-:W4:Y:S01]  /*1c70*/  SHFL.IDX PT, R14, R51, R31, 0x101f ;  /* 0x00101f1f330e7589 */ /* 0x000f2200000e0000 */
[----:B--2---:R-:W-:-:S03]  /*1c80*/  IMAD R40, R19, R16, R38 ;  /* 0x0000001013287224 */ /* 0x004fc600078e0226 */
[----:B------:R-:W2:Y:S01]  /*1c90*/  SHFL.IDX PT, R38, R45, R25, 0x101f ;  /* 0x00101f192d267589 */ /* 0x000ea200000e0000 */
[----:B-----5:R-:W-:-:S03]  /*1ca0*/  IMAD R49, R48, R49, RZ ;  /* 0x0000003130317224 */ /* 0x020fc600078e02ff */
[----:B------:R-:W5:Y:S01]  /*1cb0*/  SHFL.IDX PT, R16, R51, R24, 0x101f ;  /* 0x00101f1833107589 */ /* 0x000f6200000e0000 */
[----:B0-----:R-:W-:Y:S02]  /*1cc0*/  IMAD R39, R10, R43, R39 ;  /* 0x0000002b0a277224 */ /* 0x001fe400078e0227 */
[----:B-1----:R-:W-:Y:S02]  /*1cd0*/  IMAD R49, R46, R53, R49 ;  /* 0x000000352e317224 */ /* 0x002fe400078e0231 */
[----:B------:R-:W-:Y:S01]  /*1ce0*/  SHFL.IDX PT, R53, R45, R34, 0x101f ;  /* 0x00101f222d357589 */ /* 0x000fe200000e0000 */
[----:B---3--:R-:W-:-:S03]  /*1cf0*/  IMAD R40, R20, R47, R40 ;  /* 0x0000002f14287224 */ /* 0x008fc600078e0228 */
[----:B------:R-:W0:Y:S01]  /*1d00*/  SHFL.IDX PT, R47, R45, R27, 0x101f ;  /* 0x00101f1b2d2f7589 */ /* 0x000e2200000e0000 */
[----:B----4-:R-:W-:-:S03]  /*1d10*/  IMAD R49, R13, R14, R49 ;  /* 0x0000000e0d317224 */ /* 0x010fc600078e0231 */
[----:B------:R-:W1:Y:S01]  /*1d20*/  SHFL.IDX PT, R14, R51, R28, 0x101f ;  /* 0x00101f1c330e7589 */ /* 0x000e6200000e0000 */
[----:B--2---:R-:W-:Y:S02]  /*1d30*/  IMAD R38, R21, R38, R40 ;  /* 0x0000002615267224 */ /* 0x004fe400078e0228 */
[----:B-----5:R-:W-:Y:S02]  /*1d40*/  IMAD R40, R15, R16, R49 ;  /* 0x000000100f287224 */ /* 0x020fe400078e0231 */
        /* <DEDUP_REMOVED lines=11> */
[----:B------:R-:W0:Y:S01]  /*1e00*/  SHFL.IDX PT, R38, R51, R25, 0x101f ;  /* 0x00101f1933267589 */ /* 0x000e2200000e0000 */
[----:B-1----:R-:W-:Y:S02]  /*1e10*/  IMAD R40, R19, R14, R40 ;  /* 0x0000000e13287224 */ /* 0x002fe400078e0228 */
[----:B--2---:R-:W-:Y:S02]  /*1e20*/  IMAD R14, R7, R16, R47 ;  /* 0x00000010070e7224 */ /* 0x004fe400078e022f */
[----:B------:R-:W-:Y:S01]  /*1e30*/  LDS R47, [R52+UR4+0x1dc] ;  /* 0x0001dc04342f7984 */ /* 0x000fe20008000800 */
[----:B---3--:R-:W-:-:S03]  /*1e40*/  IMAD R40, R20, R49, R40 ;  /* 0x0000003114287224 */ /* 0x008fc600078e0228 */
        /* <DEDUP_REMOVED lines=10> */
[----:B------:R-:W0:Y:S04]  /*1ef0*/  SHFL.IDX PT, R41, R47, R50, 0x101f ;  /* 0x00101f322f297589 */ /* 0x000e2800000e0000 */
[----:B------:R-:W3:Y:S04]  /*1f00*/  SHFL.IDX PT, R43, R47, R0, 0x101f ;  /* 0x00101f002f2b7589 */ /* 0x000ee800000e0000 */
[----:B------:R-:W4:Y:S01]  /*1f10*/  SHFL.IDX PT, R14, R47, R31, 0x101f ;  /* 0x00101f1f2f0e7589 */ /* 0x000f2200000e0000 */
[----:B-1----:R-:W-:-:S03]  /*1f20*/  IMAD R16, R6, R49, R16 ;  /* 0x0000003106107224 */ /* 0x002fc600078e0210 */
[----:B------:R-:W1:Y:S01]  /*1f30*/  SHFL.IDX PT, R49, R51, R34, 0x101f ;  /* 0x00101f2233317589 */ /* 0x000e6200000e0000 */
[----:B--2---:R-:W-:-:S03]  /*1f40*/  IMAD R40, R7, R38, R16 ;  /* 0x0000002607287224 */ /* 0x004fc600078e0210 */
[----:B------:R-:W2:Y:S01]  /*1f50*/  SHFL.IDX PT, R16, R47, R24, 0x101f ;  /* 0x00101f182f107589 */ /* 0x000ea200000e0000 */
[----:B0-----:R-:W-:-:S03]  /*1f60*/  IMAD R41, R48, R41, RZ ;  /* 0x0000002930297224 */ /* 0x001fc600078e02ff */
[----:B------:R-:W0:Y:S01]  /*1f70*/  SHFL.IDX PT, R38, R47, R28, 0x101f ;  /* 0x00101f1c2f267589 */ /* 0x000e2200000e0000 */
[----:B---3--:R-:W-:-:S03]  /*1f80*/  IMAD R41, R46, R43, R41 ;  /* 0x0000002b2e297224 */ /* 0x008fc600078e0229 */
[----:B------:R-:W3:Y:S01]  /*1f90*/  SHFL.IDX PT, R43, R51, R36, 0x101f ;  /* 0x00101f24332b7589 */ /* 0x000ee200000e0000 */
[----:B----4-:R-:W-:-:S03]  /*1fa0*/  IMAD R14, R13, R14, R41 ;  /* 0x0000000e0d0e7224 */ /* 0x010fc600078e0229 */
[----:B------:R-:W4:Y:S04]  /*1fb0*/  SHFL.IDX PT, R41, R47, R30, 0x101f ;  /* 0x00101f1e2f297589 */ /* 0x000f2800000e0000 */
[----:B------:R-:W5:Y:S01]  /*1fc0*/  SHFL.IDX PT, R51, R51, R11, 0x101f ;  /* 0x00101f0b33337589 */ /* 0x000f6200000e0000 */
[----:B-1----:R-:W-:-:S03]  /*1fd0*/  IMAD R40, R8, R49, R40 ;  /* 0x0000003108287224 */ /* 0x002fc600078e0228 */
[----:B------:R-:W-:Y:S01]  /*1fe0*/  LDS R49, [R52+UR4+0x220] ;  /* 0x0002200434317984 */ /* 0x000fe20008000800 */
[----:B--2---:R-:W-:-:S03]  /*1ff0*/  IMAD R16, R15, R16, R14 ;  /* 0x000000100f107224 */ /* 0x004fc600078e020e */
[----:B------:R-:W1:Y:S01]  /*2000*/  SHFL.IDX PT, R14, R47, R32, 0x101f ;  /* 0x00101f202f0e7589 */ /* 0x000e6200000e0000 */
[----:B0-----:R-:W-:-:S03]  /*2010*/  IMAD R38, R17, R38, R16 ;  /* 0x0000002611267224 */ /* 0x001fc600078e0210 */
[----:B------:R-:W0:Y:S01]  /*2020*/  SHFL.IDX PT, R16, R47, R23, 0x101f ;  /* 0x00101f172f107589 */ /* 0x000e2200000e0000 */
[----:B---3--:R-:W-:Y:S02]  /*2030*/  IMAD R43, R9, R43, R40 ;  /* 0x0000002b092b7224 */ /* 0x008fe400078e0228 */
[----:B----4-:R-:W-:Y:S02]  /*2040*/  IMAD R41, R18, R41, R38 ;  /* 0x0000002912297224 */ /* 0x010fe400078e0226 */
[----:B------:R-:W2:Y:S01]  /*2050*/  SHFL.IDX PT, R38, R47, R25, 0x101f ;  /* 0x00101f192f267589 */ /* 0x000ea200000e0000 */
[----:B-----5:R-:W-:Y:S02]  /*2060*/  IMAD R43, R10, R51, R43 ;  /* 0x000000330a2b7224 */ /* 0x020fe400078e022b */
[----:B-1----:R-:W-:Y:S02]  /*2070*/  IMAD R14, R19, R14, R41 ;  /* 0x0000000e130e7224 */ /* 0x002fe400078e0229 */
[----:B------:R-:W1:Y:S02]  /*2080*/  SHFL.IDX PT, R41, R47, R27, 0x101f ;  /* 0x00101f1b2f297589 */ /* 0x000e6400000e0000 */
[----:B0-----:R-:W-:-:S02]  /*2090*/  IMAD R16, R20, R16, R14 ;  /* 0x0000001014107224 */ /* 0x001fc400078e020e */
[----:B------:R-:W0:Y:S04]  /*20a0*/  SHFL.IDX PT, R14, R47, R29, 0x101f ;  /* 0x00101f1d2f0e7589 */ /* 0x000e2800000e0000 */
[----:B------:R-:W-:Y:S01]  /*20b0*/  SHFL.IDX PT, R42, R49, R31, 0x101f ;  /* 0x00101f1f312a7589 */ /* 0x000fe200000e0000 */
[----:B--2---:R-:W-:-:S03]  /*20c0*/  IMAD R38, R21, R38, R16 ;  /* 0x0000002615267224 */ /* 0x004fc600078e0210 */
[----:B------:R-:W2:Y:S04]  /*20d0*/  SHFL.IDX PT, R16, R47, R22, 0x101f ;  /* 0x00101f162f107589 */ /* 0x000ea800000e0000 */
[----:B------:R-:W-:Y:S01]  /*20e0*/  SHFL.IDX PT, R51, R49, R23, 0x101f ;  /* 0x00101f1731337589 */ /* 0x000fe200000e0000 */
[----:B-1----:R-:W-:-:S03]  /*20f0*/  IMAD R40, R4, R41, R38 ;  /* 0x0000002904287224 */ /* 0x002fc600078e0226 */
[----:B------:R-:W1:Y:S01]  /*2100*/  SHFL.IDX PT, R41, R45, R11, 0x101f ;  /* 0x00101f0b2d297589 */ /* 0x000e6200000e0000 */
[----:B0-----:R-:W-:-:S03]  /*2110*/  IMAD R14, R5, R14, R40 ;  /* 0x0000000e050e7224 */ /* 0x001fc600078e0228 */
[----:B------:R-:W0:Y:S04]  /*2120*/  SHFL.IDX PT, R38, R47, R26, 0x101f ;  /* 0x00101f1a2f267589 */ /* 0x000e2800000e0000 */
[----:B------:R-:W3:Y:S01]  /*2130*/  SHFL.IDX PT, R40, R49, R50, 0x101f ;  /* 0x00101f3231287589 */ /* 0x000ee200000e0000 */
[----:B--2---:R-:W-:-:S03]  /*2140*/  IMAD R16, R6, R16, R14 ;  /* 0x0000001006107224 */ /* 0x004fc600078e020e */
[----:B------:R-:W2:Y:S01]  /*2150*/  SHFL.IDX PT, R14, R49, R0, 0x101f ;  /* 0x00101f00310e7589 */ /* 0x000ea200000e0000 */
[----:B-1----:R-:W-:Y:S02]  /*2160*/  IMAD R41, R10, R41, R53 ;  /* 0x000000290a297224 */ /* 0x002fe400078e0235 */
[----:B0-----:R-:W-:Y:S02]  /*2170*/  IMAD R53, R7, R38, R16 ;  /* 0x0000002607357224 */ /* 0x001fe400078e0210 */
[----:B------:R-:W0:Y:S01]  /*2180*/  SHFL.IDX PT, R16, R49, R24, 0x101f ;  /* 0x00101f1831107589 */ /* 0x000e2200000e0000 */
[----:B---3--:R-:W-:-:S03]  /*2190*/  IMAD R45, R48, R40, RZ ;  /* 0x00000028302d7224 */ /* 0x008fc600078e02ff */
        /* <DEDUP_REMOVED lines=9> */
[----:B--2---:R-:W-:-:S03]  /*2230*/  IMAD R14, R17, R14, R42 ;  /* 0x0000000e110e7224 */ /* 0x004fc600078e022a */
[----:B------:R-:W-:Y:S01]  /*2240*/  SHFL.IDX PT, R53, R49, R27, 0x101f ;  /* 0x00101f1b31357589 */ /* 0x000fe200000e0000 */
[----:B---3--:R-:W-:-:S03]  /*2250*/  IMAD R42, R18, R45, R14 ;  /* 0x0000002d122a7224 */ /* 0x008fc600078e020e */
[----:B------:R-:W2:Y:S04]  /*2260*/  SHFL.IDX PT, R47, R47, R11, 0x101f ;  /* 0x00101f0b2f2f7589 */ /* 0x000ea800000e0000 */
[----:B------:R-:W3:Y:S01]  /*2270*/  SHFL.IDX PT, R14, R49, R25, 0x101f ;  /* 0x00101f19310e7589 */ /* 0x000ee200000e0000 */
[----:B0-----:R-:W-:-:S03]  /*2280*/  IMAD R16, R19, R16, R42 ;  /* 0x0000001013107224 */ /* 0x001fc600078e022a */
[----:B------:R-:W-:Y:S01]  /*2290*/  SHFL.IDX PT, R42, R44, R0, 0x101f ;  /* 0x00101f002c2a7589 */ /* 0x000fe200000e0000 */
[----:B-1----:R-:W-:Y:S02]  /*22a0*/  IMAD R45, R9, R40, R38 ;  /* 0x00000028092d7224 */ /* 0x002fe400078e0226 */
[----:B------:R-:W-:Y:S01]  /*22b0*/  IMAD R38, R20, R51, R16 ;  /* 0x0000003314267224 */ /* 0x000fe200078e0210 */
[----:B------:R-:W-:Y:S04]  /*22c0*/  SHFL.IDX PT, R40, R49, R36, 0x101f ;  /* 0x00101f2431287589 */ /* 0x000fe800000e0000 */
[----:B------:R-:W-:Y:S01]  /*22d0*/  LDS R51, [R52+UR4+0x264] ;  /* 0x0002640434337984 */ /* 0x000fe20008000800 */
[----:B--2---:R-:W-:-:S03]  /*22e0*/  IMAD R45, R10, R47, R45 ;  /* 0x0000002f0a2d7224 */ /* 0x004fc600078e022d */
[----:B------:R-:W0:Y:S01]  /*22f0*/  SHFL.IDX PT, R16, R49, R29, 0x101f ;  /* 0x00101f1d31107589 */ /* 0x000e2200000e0000 */
        /* <DEDUP_REMOVED lines=13> */
[----:B------:R-:W-:-:S03]  /*23d0*/  IMAD R47, R9, R40, R47 ;  /* 0x00000028092f7224 */ /* 0x000fc600078e022f */
[----:B------:R-:W-:Y:S01]  /*23e0*/  SHFL.IDX PT, R40, R51, R34, 0x101f ;  /* 0x00101f2233287589 */ /* 0x000fe200000e0000 */
[----:B-1----:R-:W-:Y:S02]  /*23f0*/  IMAD R47, R10, R49, R47 ;  /* 0x000000310a2f7224 */ /* 0x002fe400078e022f */
[----:B--2---:R-:W-:Y:S02]  /*2400*/  IMAD R53, R48, R14, RZ ;  /* 0x0000000e30357224 */ /* 0x004fe400078e02ff */
[----:B------:R-:W1:Y:S02]  /*2410*/  SHFL.IDX PT, R14, R51, R24, 0x101f ;  /* 0x00101f18330e7589 */ /* 0x000e6400000e0000 */
[----:B---3--:R-:W-:Y:S02]  /*2420*/  IMAD R53, R46, R16, R53 ;  /* 0x000000102e357224 */ /* 0x008fe400078e0235 */
[----:B------:R-:W2:Y:S02]  /*2430*/  SHFL.IDX PT, R16, R51, R28, 0x101f ;  /* 0x00101f1c33107589 */ /* 0x000ea400000e0000 */
[----:B0-----:R-:W-:-:S02]  /*2440*/  IMAD R38, R13, R38, R53 ;  /* 0x000000260d267224 */ /* 0x001fc400078e0235 */
[----:B------:R-:W0:Y:S02]  /*2450*/  SHFL.IDX PT, R53, R51, R30, 0x101f ;  /* 0x00101f1e33357589 */ /* 0x000e2400000e0000 */
[----:B-1----:R-:W-:Y:S02]  /*2460*/  IMAD R38, R15, R14, R38 ;  /* 0x0000000e0f267224 */ /* 0x002fe400078e0226 */
[----:B------:R-:W1:Y:S02]  /*2470*/  SHFL.IDX PT, R14, R51, R32, 0x101f ;  /* 0x00101f20330e7589 */ /* 0x000e6400000e0000 */
[----:B--2---:R-:W-:Y:S02]  /*2480*/  IMAD R38, R17, R16, R38 ;  /* 0x0000001011267224 */ /* 0x004fe400078e0226 */
        /* <DEDUP_REMOVED lines=10> */
[----:B------:R-:W-:Y:S02]  /*2530*/  LDS R14, [R52+UR4+0x2a8] ;  /* 0x0002a804340e7984 */ /* 0x000fe40008000800 */
[----:B--2---:R-:W-:Y:S02]  /*2540*/  IMAD R53, R5, R16, R53 ;  /* 0x0000001005357224 */ /* 0x004fe400078e0235 */
[----:B------:R-:W1:Y:S02]  /*2550*/  SHFL.IDX PT, R16, R51, R26, 0x101f ;  /* 0x00101f1a33107589 */ /* 0x000e6400000e0000 */
[----:B0-----:R-:W-:-:S04]  /*2560*/  IMAD R38, R6, R38, R53 ;  /* 0x0000002606267224 */ /* 0x001fc800078e0235 */
[----:B-1----:R-:W-:Y:S02]  /*2570*/  IMAD R53, R7, R16, R38 ;  /* 0x0000001007357224 */ /* 0x002fe400078e0226 */
[----:B------:R-:W0:Y:S02]  /*2580*/  SHFL.IDX PT, R16, R51, R36, 0x101f ;  /* 0x00101f2433107589 */ /* 0x000e2400000e0000 */
[----:B------:R-:W-:Y:S02]  /*2590*/  IMAD R53, R8, R40, R53 ;  /* 0x0000002808357224 */ /* 0x000fe400078e0235 */
[----:B------:R-:W1:Y:S04]  /*25a0*/  SHFL.IDX PT, R38, R14, R50, 0x101f ;  /* 0x00101f320e267589 */ /* 0x000e6800000e0000 */
[----:B------:R-:W2:Y:S01]  /*25b0*/  SHFL.IDX PT, R40, R14, R0, 0x101f ;  /* 0x00101f000e287589 */ /* 0x000ea200000e0000 */
[----:B0-----:R-:W-:-:S03]  /*25c0*/  IMAD R53, R9, R16, R53 ;  /* 0x0000001009357224 */ /* 0x001fc600078e0235 */
[----:B------:R-:W0:Y:S01]  /*25d0*/  SHFL.IDX PT, R16, R14, R31, 0x101f ;  /* 0x00101f1f0e107589 */ /* 0x000e2200000e0000 */
[----:B-1----:R-:W-:-:S04]  /*25e0*/  IMAD R38, R48, R38, RZ ;  /* 0x0000002630267224 */ /* 0x002fc800078e02ff */
[----:B--2---:R-:W-:Y:S02]  /*25f0*/  IMAD R38, R46, R40, R38 ;  /* 0x000000282e267224 */ /* 0x004fe400078e0226 */
[----:B------:R-:W1:Y:S02]  /*2600*/  SHFL.IDX PT, R40, R14, R24, 0x101f ;  /* 0x00101f180e287589 */ /* 0x000e6400000e0000 */
[----:B0-----:R-:W-:Y:S02]  /*2610*/  IMAD R16, R13, R16, R38 ;  /* 0x000000100d107224 */ /* 0x001fe400078e0226 */
[----:B------:R-:W0:Y:S02]  /*2620*/  SHFL.IDX PT, R38, R14, R28, 0x101f ;  /* 0x00101f1c0e267589 */ /* 0x000e2400000e0000 */
[----:B-1----:R-:W-:Y:S02]  /*2630*/  IMAD R16, R15, R40, R16 ;  /* 0x000000280f107224 */ /* 0x002fe400078e0210 */
[----:B------:R-:W1:Y:S02]  /*2640*/  SHFL.IDX PT, R40, R14, R30, 0x101f ;  /* 0x00101f1e0e287589 */ /* 0x000e6400000e0000 */
[----:B0-----:R-:W-:-:S02]  /*2650*/  IMAD R49, R17, R38, R16 ;  /* 0x0000002611317224 */ /* 0x001fc400078e0210 */
[----:B------:R-:W0:Y:S04]  /*2660*/  SHFL.IDX PT, R16, R14, R32, 0x101f ;  /* 0x00101f200e107589 */ /* 0x000e2800000e0000 */
        /* <DEDUP_REMOVED lines=15> */
[----:B------:R-:W-:Y:S02]  /*2760*/  LDS R16, [R52+UR4+0x2ec] ;  /* 0x0002ec0434107984 */ /* 0x000fe40008000800 */
[----:B-1----:R-:W-:Y:S02]  /*2770*/  IMAD R40, R8, R40, R49 ;  /* 0x0000002808287224 */ /* 0x002fe400078e0231 */
[----:B------:R-:W0:Y:S04]  /*2780*/  SHFL.IDX PT, R49, R51, R11, 0x101f ;  /* 0x00101f0b33317589 */ /* 0x000e2800000e0000 */
[----:B------:R-:W1:Y:S01]  /*2790*/  SHFL.IDX PT, R38, R14, R36, 0x101f ;  /* 0x00101f240e267589 */ /* 0x000e6200000e0000 */
[----:B0-----:R-:W-:Y:S02]  /*27a0*/  IMAD R49, R10, R49, R53 ;  /* 0x000000310a317224 */ /* 0x001fe400078e0235 */
[----:B-1----:R-:W-:-:S02]  /*27b0*/  IMAD R53, R9, R38, R40 ;  /* 0x0000002609357224 */ /* 0x002fc400078e0228 */
[----:B------:R-:W0:Y:S04]  /*27c0*/  SHFL.IDX PT, R38, R16, R50, 0x101f ;  /* 0x00101f3210267589 */ /* 0x000e2800000e0000 */
[----:B------:R-:W1:Y:S01]  /*27d0*/  SHFL.IDX PT, R40, R16, R0, 0x101f ;  /* 0x00101f0010287589 */ /* 0x000e6200000e0000 */
        /* <DEDUP_REMOVED lines=10> */
[----:B0-----:R-:W-:-:S04]  /*2880*/  IMAD R38, R18, R38, R51 ;  /* 0x0000002612267224 */ /* 0x001fc800078e0233 */
[----:B-1----:R-:W-:Y:S02]  /*2890*/  IMAD R51, R19, R40, R38 ;  /* 0x0000002813337224 */ /* 0x002fe400078e0226 */
        /* <DEDUP_REMOVED lines=14> */
[----:B0-----:R-:W-:-:S03]  /*2980*/  IMAD R38, R8, R38, R51 ;  /* 0x0000002608267224 */ /* 0x001fc600078e0233 */
[----:B------:R-:W0:Y:S01]  /*2990*/  SHFL.IDX PT, R51, R14, R11, 0x101f ;  /* 0x00101f0b0e337589 */ /* 0x000e2200000e0000 */
[----:B-1----:R-:W-:-:S03]  /*29a0*/  IMAD R38, R9, R40, R38 ;  /* 0x0000002809267224 */ /* 0x002fc600078e0226 */
[----:B------:R-:W1:Y:S04]  /*29b0*/  SHFL.IDX PT, R40, R16, R11, 0x101f ;  /* 0x00101f0b10287589 */ /* 0x000e6800000e0000 */
[----:B------:R-:W-:Y:S01]  /*29c0*/  LDS R16, [R52+UR4+0x3fc] ;  /* 0x0003fc0434107984 */ /* 0x000fe20008000800 */
[C---:B0-----:R-:W-:Y:S02]  /*29d0*/  IMAD R51, R10.reuse, R51, R53 ;  /* 0x000000330a337224 */ /* 0x041fe400078e0235 */
[----:B-1----:R-:W-:Y:S02]  /*29e0*/  IMAD R53, R10, R40, R38 ;  /* 0x000000280a357224 */ /* 0x002fe400078e0226 */
[----:B------:R-:W0:Y:S02]  /*29f0*/  SHFL.IDX PT, R38, R44, R50, 0x101f ;  /* 0x00101f322c267589 */ /* 0x000e2400000e0000 */
[----:B0-----:R-:W-:-:S04]  /*2a00*/  IMAD R38, R48, R38, RZ ;  /* 0x0000002630267224 */ /* 0x001fc800078e02ff */
[----:B------:R-:W-:Y:S02]  /*2a10*/  IMAD R42, R46, R42, R38 ;  /* 0x0000002a2e2a7224 */ /* 0x000fe400078e0226 */
[----:B------:R-:W0:Y:S04]  /*2a20*/  LDS R38, [R52+UR4+0x374] ;  /* 0x0003740434267984 */ /* 0x000e280008000800 */
[----:B0-----:R-:W0:Y:S04]  /*2a30*/  SHFL.IDX PT, R40, R38, R50, 0x101f ;  /* 0x00101f3226287589 */ /* 0x001e2800000e0000 */
[----:B------:R-:W1:Y:S01]  /*2a40*/  SHFL.IDX PT, R14, R38, R0, 0x101f ;  /* 0x00101f00260e7589 */ /* 0x000e6200000e0000 */
[----:B0-----:R-:W-:-:S04]  /*2a50*/  IMAD R40, R48, R40, RZ ;  /* 0x0000002830287224 */ /* 0x001fc800078e02ff */
[----:B-1----:R-:W-:Y:S02]  /*2a60*/  IMAD R40, R46, R14, R40 ;  /* 0x0000000e2e287224 */ /* 0x002fe400078e0228 */
[----:B------:R-:W0:Y:S01]  /*2a70*/  LDS R14, [R52+UR4+0x3b8] ;  /* 0x0003b804340e7984 */ /* 0x000e220008000800 */
[----:B------:R-:W1:Y:S02]  /*2a80*/  S2UR UR4, SR_CTAID.X ;  /* 0x00000000000479c3 */ /* 0x000e640000002500 */
[----:B-1----:R-:W-:Y:S01]  /*2a90*/  USHF.L.U32 UR4, UR4, 0x7, URZ ;  /* 0x0000000704047899 */ /* 0x002fe200080006ff */
[----:B0-----:R-:W0:Y:S04]  /*2aa0*/  SHFL.IDX PT, R52, R14, R50, 0x101f ;  /* 0x00101f320e347589 */ /* 0x001e2800000e0000 */
[----:B------:R-:W1:Y:S01]  /*2ab0*/  SHFL.IDX PT, R50, R16, R50, 0x101f ;  /* 0x00101f3210327589 */ /* 0x000e6200000e0000 */
[----:B0-----:R-:W-:-:S02]  /*2ac0*/  IMAD R52, R48, R52, RZ ;  /* 0x0000003430347224 */ /* 0x001fc400078e02ff */
[----:B-1----:R-:W-:Y:S02]  /*2ad0*/  IMAD R50, R48, R50, RZ ;  /* 0x0000003230327224 */ /* 0x002fe400078e02ff */
        /* <DEDUP_REMOVED lines=31> */
[----:B------:R-:W-:Y:S01]  /*2cd0*/  SHFL.IDX PT, R44, R14, R24, 0x101f ;  /* 0x00101f180e2c7589 */ /* 0x000fe200000e0000 */
[----:B0-----:R-:W-:-:S03]  /*2ce0*/  IMAD R0, R10, R42, R0 ;  /* 0x0000002a0a007224 */ /* 0x001fc600078e0200 */
[----:B------:R-:W0:Y:S02]  /*2cf0*/  SHFL.IDX PT, R42, R38, R31, 0x101f ;  /* 0x00101f1f262a7589 */ /* 0x000e2400000e0000 */
[----:B0-----:R-:W-:Y:S02]  /*2d00*/  IMAD R40, R13, R42, R40 ;  /* 0x0000002a0d287224 */ /* 0x001fe400078e0228 */
[----:B------:R-:W0:Y:S04]  /*2d10*/  SHFL.IDX PT, R42, R38, R24, 0x101f ;  /* 0x00101f18262a7589 */ /* 0x000e2800000e0000 */
[----:B------:R-:W-:Y:S01]  /*2d20*/  SHFL.IDX PT, R24, R16, R24, 0x101f ;  /* 0x00101f1810187589 */ /* 0x000fe200000e0000 */
[----:B0-----:R-:W-:-:S03]  /*2d30*/  IMAD R40, R15, R42, R40 ;  /* 0x0000002a0f287224 */ /* 0x001fc600078e0228 */
        /* <DEDUP_REMOVED lines=16> */
[----:B------:R-:W-:Y:S01]  /*2e40*/  SHFL.IDX PT, R48, R38, R22, 0x101f ;  /* 0x00101f1626307589 */ /* 0x000fe200000e0000 */
[----:B------:R-:W-:-:S03]  /*2e50*/  IMAD R40, R15, R44, R40 ;  /* 0x0000002c0f287224 */ /* 0x000fc600078e0228 */
[----:B------:R-:W0:Y:S04]  /*2e60*/  SHFL.IDX PT, R44, R14, R28, 0x101f ;  /* 0x00101f1c0e2c7589 */ /* 0x000e2800000e0000 */
[----:B------:R-:W-:Y:S01]  /*2e70*/  SHFL.IDX PT, R28, R16, R28, 0x101f ;  /* 0x00101f1c101c7589 */ /* 0x000fe200000e0000 */
[----:B0-----:R-:W-:-:S03]  /*2e80*/  IMAD R40, R17, R44, R40 ;  /* 0x0000002c11287224 */ /* 0x001fc600078e0228 */
        /* <DEDUP_REMOVED lines=9> */
[----:B------:R-:W0:Y:S02]  /*2f20*/  SHFL.IDX PT, R44, R14, R25, 0x101f ;  /* 0x00101f190e2c7589 */ /* 0x000e2400000e0000 */
[----:B0-----:R-:W-:Y:S02]  /*2f30*/  IMAD R40, R21, R44, R40 ;  /* 0x0000002c15287224 */ /* 0x001fe400078e0228 */
[----:B------:R-:W0:Y:S02]  /*2f40*/  SHFL.IDX PT, R44, R38, R29, 0x101f ;  /* 0x00101f1d262c7589 */ /* 0x000e2400000e0000 */
[----:B0-----:R-:W-:Y:S02]  /*2f50*/  IMAD R44, R5, R44, R42 ;  /* 0x0000002c052c7224 */ /* 0x001fe400078e022a */
[----:B------:R-:W-:Y:S02]  /*2f60*/  IMAD R42, R13, R31, R46 ;  /* 0x0000001f0d2a7224 */ /* 0x000fe400078e022e */
[----:B------:R0:W1:Y:S01]  /*2f70*/  SHFL.IDX PT, R46, R14, R29, 0x101f ;  /* 0x00101f1d0e2e7589 */ /* 0x00006200000e0000 */
[----:B------:R-:W-:-:S02]  /*2f80*/  IMAD R44, R6, R48, R44 ;  /* 0x00000030062c7224 */ /* 0x000fc400078e022c */
[----:B------:R-:W-:Y:S01]  /*2f90*/  IMAD R42, R15, R24, R42 ;  /* 0x000000180f2a7224 */ /* 0x000fe200078e022a */
[----:B------:R-:W2:Y:S01]  /*2fa0*/  SHFL.IDX PT, R13, R38, R26, 0x101f ;  /* 0x00101f1a260d7589 */ /* 0x000ea200000e0000 */
[----:B------:R-:W-:Y:S02]  /*2fb0*/  IMAD R15, R4, R27, R40 ;  /* 0x0000001b040f7224 */ /* 0x000fe400078e0228 */
[----:B------:R-:W-:Y:S01]  /*2fc0*/  IMAD R17, R17, R28, R42 ;  /* 0x0000001c11117224 */ /* 0x000fe200078e022a */
[----:B------:R-:W3:Y:S03]  /*2fd0*/  SHFL.IDX PT, R24, R16, R25, 0x101f ;  /* 0x00101f1910187589 */ /* 0x000ee600000e0000 */
[----:B------:R-:W-:Y:S01]  /*2fe0*/  IMAD R17, R18, R30, R17 ;  /* 0x0000001e12117224 */ /* 0x000fe200078e0211 */
[----:B------:R-:W-:Y:S01]  /*2ff0*/  IADD3 R18, PT, PT, R2, 0x9, RZ ;  /* 0x0000000902127810 */ /* 0x000fe20007ffe0ff */
[----:B------:R-:W-:Y:S01]  /*3000*/  SHFL.IDX PT, R26, R14, R26, 0x101f ;  /* 0x00101f1a0e1a7589 */ /* 0x000fe200000e0000 */
[----:B------:R-:W4:Y:S01]  /*3010*/  LDC.64 R30, c[0x0][0x3a0] ;  /* 0x0000e800ff1e7b82 */ /* 0x000f220000000a00 */
[----:B------:R-:W-:Y:S01]  /*3020*/  IMAD R17, R19, R32, R17 ;  /* 0x0000002013117224 */ /* 0x000fe200078e0211 */
[----:B0-----:R-:W-:Y:S01]  /*3030*/  LOP3.LUT R29, R18, 0xf, RZ, 0xc0, !PT ;  /* 0x0000000f121d7812 */ /* 0x001fe200078ec0ff */
[----:B------:R-:W0:Y:S01]  /*3040*/  SHFL.IDX PT, R32, R14, R22, 0x101f ;  /* 0x00101f160e207589 */ /* 0x000e2200000e0000 */
[----:B------:R-:W-:Y:S01]  /*3050*/  IADD3 R19, PT, PT, R2, 0xa, RZ ;  /* 0x0000000a02137810 */ /* 0x000fe20007ffe0ff */
[----:B------:R-:W-:Y:S01]  /*3060*/  IMAD R17, R20, R23, R17 ;  /* 0x0000001714117224 */ /* 0x000fe200078e0211 */
[----:B------:R-:W-:Y:S01]  /*3070*/  IADD3 R18, PT, PT, R2, 0xb, RZ ;  /* 0x0000000b02127810 */ /* 0x000fe20007ffe0ff */
[----:B------:R-:W5:Y:S01]  /*3080*/  SHFL.IDX PT, R40, R16, R29, 0x101f ;  /* 0x00101f1d10287589 */ /* 0x000f6200000e0000 */
[----:B------:R-:W-:-:S02]  /*3090*/  LOP3.LUT R23, R19, 0xf, RZ, 0xc0, !PT ;  /* 0x0000000f13177812 */ /* 0x000fc400078ec0ff */
[----:B------:R-:W-:Y:S01]  /*30a0*/  LOP3.LUT R27, R18, 0xf, RZ, 0xc0, !PT ;  /* 0x0000000f121b7812 */ /* 0x000fe200078ec0ff */
[----:B-1----:R-:W-:Y:S01]  /*30b0*/  IMAD R15, R5, R46, R15 ;  /* 0x0000002e050f7224 */ /* 0x002fe200078e020f */
[C---:B------:R-:W-:Y:S01]  /*30c0*/  IADD3 R19, PT, PT, R2.reuse, 0xc, RZ ;  /* 0x0000000c02137810 */ /* 0x040fe20007ffe0ff */
[----:B------:R-:W1:Y:S01]  /*30d0*/  SHFL.IDX PT, R28, R16, R23, 0x101f ;  /* 0x00101f17101c7589 */ /* 0x000e6200000e0000 */
[----:B------:R-:W-:Y:S01]  /*30e0*/  IADD3 R18, PT, PT, R2, 0xd, RZ ;  /* 0x0000000d02127810 */ /* 0x000fe20007ffe0ff */
[----:B--2---:R-:W-:Y:S01]  /*30f0*/  IMAD R13, R7, R13, R44 ;  /* 0x0000000d070d7224 */ /* 0x004fe200078e022c */
[----:B------:R-:W-:Y:S01]  /*3100*/  LOP3.LUT R46, R19, 0xf, RZ, 0xc0, !PT ;  /* 0x0000000f132e7812 */ /* 0x000fe200078ec0ff */
[----:B------:R-:W2:Y:S01]  /*3110*/  SHFL.IDX PT, R27, R16, R27, 0x101f ;  /* 0x00101f1b101b7589 */ /* 0x000ea200000e0000 */
[----:B------:R-:W-:Y:S01]  /*3120*/  LOP3.LUT R44, R18, 0xf, RZ, 0xc0, !PT ;  /* 0x0000000f122c7812 */ /* 0x000fe200078ec0ff */
[----:B---3--:R-:W-:Y:S01]  /*3130*/  IMAD R42, R21, R24, R17 ;  /* 0x00000018152a7224 */ /* 0x008fe200078e0211 */
[----:B------:R-:W3:Y:S01]  /*3140*/  LDC R19, c[0x0][0x384] ;  /* 0x0000e100ff137b82 */ /* 0x000ee20000000800 */
[----:B------:R-:W3:Y:S01]  /*3150*/  SHFL.IDX PT, R18, R16, R46, 0x101f ;  /* 0x00101f2e10127589 */ /* 0x000ee200000e0000 */
[----:B------:R-:W-:-:S03]  /*3160*/  LOP3.LUT R2, R2, UR4, RZ, 0xfc, !PT ;  /* 0x0000000402027c12 */ /* 0x000fc6000f8efcff */
[----:B------:R-:W4:Y:S01]  /*3170*/  SHFL.IDX PT, R25, R38, R34, 0x101f ;  /* 0x00101f2226197589 */ /* 0x000f2200000e0000 */
        /* <DEDUP_REMOVED lines=8> */
[----:B--2---:R-:W-:Y:S01]  /*3200*/  IMAD R27, R6, R27, R28 ;  /* 0x0000001b061b7224 */ /* 0x004fe200078e021c */
[----:B------:R-:W-:Y:S01]  /*3210*/  SHF.R.S32.HI R6, RZ, 0x1f, R3 ;  /* 0x0000001fff067819 */ /* 0x000fe20000011403 */
[----:B---3--:R-:W-:Y:S01]  /*3220*/  IMAD R19, R19, UR10, R2 ;  /* 0x0000000a13137c24 */ /* 0x008fe2000f8e0202 */
[----:B------:R-:W2:Y:S01]  /*3230*/  SHFL.IDX PT, R22, R16, R36, 0x101f ;  /* 0x00101f2410167589 */ /* 0x000ea200000e0000 */
[----:B------:R-:W-:Y:S01]  /*3240*/  IMAD R18, R7, R18, R27 ;  /* 0x0000001207127224 */ /* 0x000fe200078e021b */
[----:B------:R-:W-:Y:S01]  /*3250*/  LEA.HI R6, R6, R3, RZ, 0xb ;  /* 0x0000000306067211 */ /* 0x000fe200078f58ff */
[----:B----4-:R-:W-:Y:S01]  /*3260*/  IMAD.WIDE R2, R19, 0x4, R30 ;  /* 0x0000000413027825 */ /* 0x010fe200078e021e */
[----:B------:R-:W3:Y:S03]  /*3270*/  SHFL.IDX PT, R4, R16, R11, 0x101f ;  /* 0x00101f0b10047589 */ /* 0x000ee600000e0000 */
[C---:B------:R-:W-:Y:S01]  /*3280*/  IMAD R13, R8.reuse, R25, R13 ;  /* 0x00000019080d7224 */ /* 0x040fe200078e020d */
[----:B------:R-:W4:Y:S01]  /*3290*/  SHFL.IDX PT, R17, R14, R11, 0x101f ;  /* 0x00101f0b0e117589 */ /* 0x000f2200000e0000 */
[----:B0-----:R-:W-:-:S03]  /*32a0*/  IMAD R15, R8, R29, R15 ;  /* 0x0000001d080f7224 */ /* 0x001fc600078e020f */
[----:B------:R-:W0:Y:S01]  /*32b0*/  SHFL.IDX PT, R23, R38, R11, 0x101f ;  /* 0x00101f0b26177589 */ /* 0x000e2200000e0000 */
[----:B-----5:R-:W-:Y:S01]  /*32c0*/  IMAD R18, R8, R21, R18 ;  /* 0x0000001508127224 */ /* 0x020fe200078e0212 */
[----:B------:R-:W-:Y:S01]  /*32d0*/  BAR.SYNC.DEFER_BLOCKING 0x0 ;  /* 0x0000000000007b1d */ /* 0x000fe20000010000 */
[C---:B------:R-:W-:Y:S02]  /*32e0*/  IMAD R13, R9.reuse, R24, R13 ;  /* 0x00000018090d7224 */ /* 0x040fe400078e020d */
[C---:B-1----:R-:W-:Y:S02]  /*32f0*/  IMAD R15, R9.reuse, R20, R15 ;  /* 0x00000014090f7224 */ /* 0x042fe400078e020f */
[----:B--2---:R-:W-:Y:S01]  /*3300*/  IMAD R9, R9, R22, R18 ;  /* 0x0000001609097224 */ /* 0x004fe200078e0212 */
[----:B------:R-:W-:-:S03]  /*3310*/  SHF.R.S32.HI R22, RZ, 0xb, R6 ;  /* 0x0000000bff167819 */ /* 0x000fc60000011406 */
[----:B---3--:R-:W-:Y:S01]  /*3320*/  IMAD R36, R10, R4, R9 ;  /* 0x000000040a247224 */ /* 0x008fe200078e0209 */
[CC--:B------:R-:W-:Y:S02]  /*3330*/  LEA R7, R22.reuse, R19.reuse, 0x8 ;  /* 0x0000001316077211 */ /* 0x0c0fe400078e40ff */
[----:B------:R-:W-:Y:S01]  /*3340*/  LEA R9, R22, R19, 0x9 ;  /* 0x0000001316097211 */ /* 0x000fe200078e48ff */
[----:B----4-:R-:W-:Y:S01]  /*3350*/  IMAD R34, R10, R17, R15 ;  /* 0x000000110a227224 */ /* 0x010fe200078e020f */
[CC--:B------:R-:W-:Y:S02]  /*3360*/  LEA R5, R22.reuse, R19.reuse, 0x7 ;  /* 0x0000001316057211 */ /* 0x0c0fe400078e38ff */
[----:B------:R-:W-:Y:S01]  /*3370*/  LEA R19, R22, R19, 0xa ;  /* 0x0000001316137211 */ /* 0x000fe200078e50ff */
[----:B0-----:R-:W-:Y:S01]  /*3380*/  IMAD R32, R10, R23, R13 ;  /* 0x000000170a207224 */ /* 0x001fe200078e020d */
[C---:B------:R-:W-:Y:S02]  /*3390*/  LEA R11, R22.reuse, R7, 0x7 ;  /* 0x00000007160b7211 */ /* 0x040fe400078e38ff */
[C---:B------:R-:W-:Y:S01]  /*33a0*/  LEA R15, R22.reuse, R9, 0x8 ;  /* 0x00000009160f7211 */ /* 0x040fe200078e40ff */
[----:B------:R0:W-:Y:S01]  /*33b0*/  STG.E desc[UR6][R2.64], R12 ;  /* 0x0000000c02007986 */ /* 0x0001e2000c101906 */
[C---:B------:R-:W-:Y:S01]  /*33c0*/  LEA R27, R22.reuse, R19, 0x9 ;  /* 0x00000013161b7211 */ /* 0x040fe200078e48ff */
[----:B------:R-:W-:Y:S01]  /*33d0*/  IMAD.WIDE R10, R11, 0x4, R30 ;  /* 0x000000040b0a7825 */ /* 0x000fe200078e021e */
[----:B------:R-:W-:-:S02]  /*33e0*/  LEA R13, R22, R9, 0x7 ;  /* 0x00000009160d7211 */ /* 0x000fc400078e38ff */
[C---:B------:R-:W-:Y:S02]  /*33f0*/  LEA R21, R22.reuse, R19, 0x8 ;  /* 0x0000001316157211 */ /* 0x040fe400078e40ff */
[C---:B------:R-:W-:Y:S01]  /*3400*/  LEA R23, R22.reuse, R15, 0x7 ;  /* 0x0000000f16177211 */ /* 0x040fe200078e38ff */
[--C-:B------:R-:W-:Y:S01]  /*3410*/  IMAD.WIDE R14, R15, 0x4, R30.reuse ;  /* 0x000000040f0e7825 */ /* 0x100fe200078e021e */
[C---:B------:R-:W-:Y:S02]  /*3420*/  LEA R29, R22.reuse, R27, 0x8 ;  /* 0x0000001b161d7211 */ /* 0x040fe400078e40ff */
[C---:B------:R-:W-:Y:S01]  /*3430*/  LEA R17, R22.reuse, R19, 0x7 ;  /* 0x0000001316117211 */ /* 0x040fe200078e38ff */
[--C-:B0-----:R-:W-:Y:S01]  /*3440*/  IMAD.WIDE R2, R5, 0x4, R30.reuse ;  /* 0x0000000405027825 */ /* 0x101fe200078e021e */
[C---:B------:R-:W-:Y:S02]  /*3450*/  LEA R25, R22.reuse, R21, 0x7 ;  /* 0x0000001516197211 */ /* 0x040fe400078e38ff */
[C---:B------:R-:W-:Y:S01]  /*3460*/  LEA R26, R22.reuse, R27, 0x7 ;  /* 0x0000001b161a7211 */ /* 0x040fe200078e38ff */
[--C-:B------:R-:W-:Y:S01]  /*3470*/  IMAD.WIDE R4, R7, 0x4, R30.reuse ;  /* 0x0000000407047825 */ /* 0x100fe200078e021e */
[----:B------:R-:W-:Y:S01]  /*3480*/  LEA R38, R22, R29, 0x7 ;  /* 0x0000001d16267211 */ /* 0x000fe200078e38ff */
[----:B------:R-:W-:Y:S02]  /*3490*/  STG.E desc[UR6][R2.64], R33 ;  /* 0x0000002102007986 */ /* 0x000fe4000c101906 */
[----:B------:R-:W-:-:S02]  /*34a0*/  IMAD.WIDE R6, R9, 0x4, R30 ;  /* 0x0000000409067825 */ /* 0x000fc400078e021e */
[----:B------:R-:W-:Y:S02]  /*34b0*/  STG.E desc[UR6][R4.64], R35 ;  /* 0x0000002304007986 */ /* 0x000fe4000c101906 */
[--C-:B------:R-:W-:Y:S02]  /*34c0*/  IMAD.WIDE R12, R13, 0x4, R30.reuse ;  /* 0x000000040d0c7825 */ /* 0x100fe400078e021e */
[----:B------:R-:W-:Y:S02]  /*34d0*/  STG.E desc[UR6][R10.64], R37 ;  /* 0x000000250a007986 */ /* 0x000fe4000c101906 */
[--C-:B------:R-:W-:Y:S02]  /*34e0*/  IMAD.WIDE R22, R23, 0x4, R30.reuse ;  /* 0x0000000417167825 */ /* 0x100fe400078e021e */
        /* <DEDUP_REMOVED lines=15> */
[----:B------:R-:W-:Y:S02]  /*35e0*/  IMAD.WIDE R30, R38, 0x4, R30 ;  /* 0x00000004261e7825 */ /* 0x000fe400078e021e */
[----:B------:R-:W-:Y:S04]  /*35f0*/  STG.E desc[UR6][R20.64], R0 ;  /* 0x0000000014007986 */ /* 0x000fe8000c101906 */
[----:B------:R-:W-:Y:S04]  /*3600*/  STG.E desc[UR6][R26.64], R32 ;  /* 0x000000201a007986 */ /* 0x000fe8000c101906 */
[----:B------:R-:W-:Y:S04]  /*3610*/  STG.E desc[UR6][R28.64], R34 ;  /* 0x000000221c007986 */ /* 0x000fe8000c101906 */
[----:B------:R-:W-:Y:S01]  /*3620*/  STG.E desc[UR6][R30.64], R36 ;  /* 0x000000241e007986 */ /* 0x000fe2000c101906 */
[----:B------:R-:W-:Y:S05]  /*3630*/  EXIT ;  /* 0x000000000000794d */ /* 0x000fea0003800000 */
        .weak           $__internal_547_$__cuda_sm20_div_u16
        .type           $__internal_547_$__cuda_sm20_div_u16,@function
        .size           $__internal_547_$__cuda_sm20_div_u16,(.L_x_39050 - $__internal_547_$__cuda_sm20_div_u16)
$__internal_547_$__cuda_sm20_div_u16:
        /* <DEDUP_REMOVED lines=18> */
[----:B------:R-:W-:Y:S06]  /*3760*/  RET.REL.NODEC R4 `(_Z9cuda_gemmIiLi128ELi1ELi1ELi2048ELi16ELi16ELi64ELi0ELi1EEviiiPT_S1_S1_iii) ;  /* 0xffffffc804247950 */ /* 0x000fec0003c3ffff */
.L_x_27743:
        /* <DEDUP_REMOVED lines=9> */
.L_x_39050:


//--------------------- .text._Z9cuda_gemmIiLi128ELi1ELi1ELi2048ELi16ELi16ELi64ELi0ELi0EEviiiPT_S1_S1_iii --------------------------
	.section	.text._Z9cuda_gemmIiLi128ELi1ELi1ELi2048ELi16ELi16ELi64ELi0ELi0EEviiiPT_S1_S1_iii,"ax",@progbits
	.align	128
        .global         _Z9cuda_gemmIiLi128ELi1ELi1ELi2048ELi16ELi16ELi64ELi0ELi0EEviiiPT_S1_S1_iii
        .type           _Z9cuda_gemmIiLi128ELi1ELi1ELi2048ELi16ELi16ELi64ELi0ELi0EEviiiPT_S1_S1_iii,@function
        .size           _Z9cuda_gemmIiLi128ELi1ELi1ELi2048ELi16ELi16ELi64ELi0ELi0EEviiiPT_S1_S1_iii,(.L_x_39052 - _Z9cuda_gemmIiLi128ELi1ELi1ELi2048ELi16ELi16ELi64ELi0ELi0EEviiiPT_S1_S1_iii)
        .other          _Z9cuda_gemmIiLi128ELi1ELi1ELi2048ELi16ELi16ELi64ELi0ELi0EEviiiPT_S1_S1_iii,@"STO_CUDA_ENTRY STV_DEFAULT"
_Z9cuda_gemmIiLi128ELi1ELi1ELi2048ELi16ELi16ELi64ELi0ELi0EEviiiPT_S1_S1_iii:
.text._Z9cuda_gemmIiLi128ELi1ELi1ELi2048ELi16ELi16ELi64ELi0ELi0EEviiiPT_S1_S1_iii:
        /* <DEDUP_REMOVED lines=59> */
.L_x_27746:
        /* <DEDUP_REMOVED lines=25> */
.L_x_27745:
[----:B------:R-:W-:Y:S05]  /*0540*/  BSYNC.RECONVERGENT B0 ;  /* 0x0000000000007941 */ /* 0x000fea0003800200 */
.L_x_27744:
[----:B------:R-:W-:Y:S01]  /*0550*/  IMAD.MOV.U32 R4, RZ, RZ, 0x80 ;  /* 0x00000080ff047424 */ /* 0x000fe200078e00ff */
[----:B0-----:R-:W-:Y:S01]  /*0560*/  MOV R8, 0x590 ;  /* 0x0000059000087802 */ /* 0x001fe20000000f00 */
[----:B------:R-:W-:-:S07]  /*0570*/  IMAD.MOV.U32 R5, RZ, RZ, R15 ;  /* 0x000000ffff057224 */ /* 0x000fce00078e000f */
[----:B------:R-:W-:Y:S05]  /*0580*/  CALL.REL.NOINC `($__internal_548_$__cuda_sm20_div_s16) ;  /* 0x0000004000987944 */ /* 0x000fea0003c00000 */
[----:B------:R-:W-:Y:S01]  /*0590*/  PRMT R5, R7, 0x9910, RZ ;  /* 0x0000991007057816 */ /* 0x000fe200000000ff */
[----:B------:R-:W-:Y:S01]  /*05a0*/  IMAD.MOV.U32 R20, RZ, RZ, R7 ;  /* 0x000000ffff147224 */ /* 0x000fe200078e0007 */
[----:B------:R-:W-:Y:S01]  /*05b0*/  MOV R8, 0x5e0 ;  /* 0x000005e000087802 */ /* 0x000fe20000000f00 */
[----:B------:R-:W-:-:S07]  /*05c0*/  IMAD.MOV.U32 R4, RZ, RZ, 0x10 ;  /* 0x00000010ff047424 */ /* 0x000fce00078e00ff */
[----:B------:R-:W-:Y:S05]  /*05d0*/  CALL.REL.NOINC `($__internal_548_$__cuda_sm20_div_s16) ;  /* 0x0000004000847944 */ /* 0x000fea0003c00000 */
[----:B------:R-:W0:Y:S01]  /*05e0*/  I2F.U32.RP R4, R6 ;  /* 0x0000000600047306 */ /* 0x000e220000209000 */
[----:B------:R-:W-:Y:S01]  /*05f0*/  IMAD.MOV R5, RZ, RZ, -R6 ;  /* 0x000000ffff057224 */ /* 0x000fe200078e0a06 */
[----:B------:R-:W1:Y:S01]  /*0600*/  S2UR UR7, SR_CTAID.Y ;  /* 0x00000000000779c3 */ /* 0x000e620000002600 */
[----:B------:R-:W-:-:S05]  /*0610*/  ISETP.NE.U32.AND P2, PT, R6, RZ, PT ;  /* 0x000000ff0600720c */ /* 0x000fca0003f45070 */
[----:B0-----:R-:W0:Y:S02]  /*0620*/  MUFU.RCP R4, R4 ;  /* 0x0000000400047308 */ /* 0x001e240000001000 */
[----:B0-----:R-:W-:-:S06]  /*0630*/  IADD3 R2, PT, PT, R4, 0xffffffe, RZ ;  /* 0x0ffffffe04027810 */ /* 0x001fcc0007ffe0ff */
[----:B------:R0:W2:Y:S02]  /*0640*/  F2I.FTZ.U32.TRUNC.NTZ R3, R2 ;  /* 0x0000000200037305 */ /* 0x0000a4000021f000 */
[----:B0-----:R-:W-:Y:S02]  /*0650*/  IMAD.MOV.U32 R2, RZ, RZ, RZ ;  /* 0x000000ffff027224 */ /* 0x001fe400078e00ff */
        /* <DEDUP_REMOVED lines=8> */
[----:B------:R-:W-:-:S04]  /*06e0*/  @P0 IADD3 R3, PT, PT, -R6, R3, RZ ;  /* 0x0000000306030210 */ /* 0x000fc80007ffe1ff */
[----:B------:R-:W-:Y:S01]  /*06f0*/  ISETP.GE.U32.AND P1, PT, R3, R6, PT ;  /* 0x000000060300720c */ /* 0x000fe20003f26070 */
[----:B------:R-:W-:-:S12]  /*0700*/  @P3 EXIT ;  /* 0x000000000000394d */ /* 0x000fd80003800000 */
[----:B------:R-:W0:Y:S01]  /*0710*/  LDC R5, c[0x0][0x360] ;  /* 0x0000d800ff057b82 */ /* 0x000e220000000800 */
[----:B------:R-:W-:Y:S01]  /*0720*/  @P0 VIADD R0, R0, 0x1 ;  /* 0x0000000100000836 */ /* 0x000fe20000000000 */
[----:B------:R1:W-:Y:S01]  /*0730*/  STL.128 [R1], RZ ;  /* 0x000000ff01007387 */ /* 0x0003e20000100c00 */
[----:B------:R-:W2:Y:S01]  /*0740*/  LDCU UR5, c[0x0][0x388] ;  /* 0x00007100ff0577ac */ /* 0x000ea20008000800 */
[----:B------:R-:W-:Y:S01]  /*0750*/  SHF.L.U32 R4, R69, 0x2, RZ ;  /* 0x0000000245047819 */ /* 0x000fe200000006ff */
[----:B------:R-:W-:Y:S01]  /*0760*/  @P1 VIADD R0, R0, 0x1 ;  /* 0x0000000100001836 */ /* 0x000fe20000000000 */
[----:B------:R-:W-:Y:S01]  /*0770*/  @!P2 LOP3.LUT R0, RZ, R6, RZ, 0x33, !PT ;  /* 0x00000006ff00a212 */ /* 0x000fe200078e33ff */
[----:B------:R1:W-:Y:S01]  /*0780*/  STL.128 [R1+0x10], RZ ;  /* 0x000010ff01007387 */ /* 0x0003e20000100c00 */
[----:B------:R-:W3:Y:S01]  /*0790*/  S2UR UR6, SR_CTAID.X ;  /* 0x00000000000679c3 */ /* 0x000ee20000002500 */
[----:B------:R-:W-:Y:S02]  /*07a0*/  PRMT R63, R7, 0x9910, RZ ;  /* 0x00009910073f7816 */ /* 0x000fe400000000ff */
[----:B------:R1:W-:Y:S01]  /*07b0*/  STL.128 [R1+0x20], RZ ;  /* 0x000020ff01007387 */ /* 0x0003e20000100c00 */
[----:B------:R-:W-:Y:S01]  /*07c0*/  IMAD.MOV R2, RZ, RZ, -R0 ;  /* 0x000000ffff027224 */ /* 0x000fe200078e0a00 */
[----:B------:R-:W-:-:S02]  /*07d0*/  MOV R11, 0x8a0 ;  /* 0x000008a0000b7802 */ /* 0x000fc40000000f00 */
[----:B------:R1:W-:Y:S01]  /*07e0*/  STL.128 [R1+0x30], RZ ;  /* 0x000030ff01007387 */ /* 0x0003e20000100c00 */
[----:B------:R-:W-:Y:S01]  /*07f0*/  IMAD R2, R6, R2, R69 ;  /* 0x0000000206027224 */ /* 0x000fe200078e0245 */
[----:B------:R-:W-:-:S04]  /*0800*/  LOP3.LUT R6, R4, 0x7ff, RZ, 0x3c, !PT ;  /* 0x000007ff04067812 */ /* 0x000fc800078e3cff */
[----:B------:R-:W-:Y:S01]  /*0810*/  LOP3.LUT R61, R2, 0xf, RZ, 0xc0, !PT ;  /* 0x0000000f023d7812 */ /* 0x000fe200078ec0ff */
[----:B0-----:R-:W-:-:S04]  /*0820*/  IMAD.SHL.U32 R3, R5, 0x4, RZ ;  /* 0x0000000405037824 */ /* 0x001fc800078e00ff */
[----:B------:R-:W-:Y:S01]  /*0830*/  IMAD.IADD R6, R6, 0x1, -R3 ;  /* 0x0000000106067824 */ /* 0x000fe200078e0a03 */
[----:B------:R-:W-:Y:S01]  /*0840*/  LOP3.LUT R7, R3, 0xffff, RZ, 0xc0, !PT ;  /* 0x0000ffff03077812 */ /* 0x000fe200078ec0ff */
[----:B---3--:R-:W-:Y:S02]  /*0850*/  USHF.L.U32 UR4, UR6, 0xb, URZ ;  /* 0x0000000b06047899 */ /* 0x008fe400080006ff */
[----:B------:R-:W-:Y:S01]  /*0860*/  IMAD R62, R64, UR6, RZ ;  /* 0x00000006403e7c24 */ /* 0x000fe2000f8e02ff */
[----:B------:R-:W-:Y:S01]  /*0870*/  LOP3.LUT R6, R6, 0xffff, RZ, 0xc0, !PT ;  /* 0x0000ffff06067812 */ /* 0x000fe200078ec0ff */
[----:B-12---:R-:W-:-:S12]  /*0880*/  UIMAD UR4, UR7, UR5, UR4 ;  /* 0x00000005070472a4 */ /* 0x006fd8000f8e0204 */
[----:B------:R-:W-:Y:S05]  /*0890*/  CALL.REL.NOINC `($__internal_549_$__cuda_sm20_div_u16) ;  /* 0x0000004000387944 */ /* 0x000fea0003c00000 */
[----:B------:R-:W-:Y:S01]  /*08a0*/  LOP3.LUT R17, R10, 0x3, RZ, 0xc0, !PT ;  /* 0x000000030a117812 */ /* 0x000fe200078ec0ff */
[----:B------:R-:W-:Y:S03]  /*08b0*/  BSSY.RECONVERGENT B0, `(.L_x_27747) ;  /* 0x0000013000007945 */ /* 0x000fe60003800200 */
[----:B------:R-:W-:-:S13]  /*08c0*/  ISETP.NE.AND P0, PT, R17, 0x2, PT ;  /* 0x000000021100780c */ /* 0x000fda0003f05270 */
[----:B------:R-:W-:Y:S05]  /*08d0*/  @!P0 BRA `(.L_x_27748) ;  /* 0x0000000000408947 */ /* 0x000fea0003800000 */
[----:B------:R-:W0:Y:S01]  /*08e0*/  S2R R13, SR_CgaCtaId ;  /* 0x00000000000d7919 */ /* 0x000e220000008800 */
[----:B------:R-:W1:Y:S01]  /*08f0*/  LDC.64 R6, c[0x0][0x390] ;  /* 0x0000e400ff067b82 */ /* 0x000e620000000a00 */
[----:B------:R-:W-:Y:S02]  /*0900*/  MOV R8, 0x400 ;  /* 0x0000040000087802 */ /* 0x000fe40000000f00 */
[----:B------:R-:W-:-:S03]  /*0910*/  MOV R12, RZ ;  /* 0x000000ff000c7202 */ /* 0x000fc60000000f00 */
[----:B------:R-:W-:-:S05]  /*0920*/  VIADD R8, R8, 0x480 ;  /* 0x0000048008087836 */ /* 0x000fca0000000000 */
[----:B0-----:R-:W-:-:S07]  /*0930*/  LEA R13, R13, R8, 0x18 ;  /* 0x000000080d0d7211 */ /* 0x001fce00078ec0ff */
.L_x_27749:
[----:B0-----:R-:W-:-:S04]  /*0940*/  VIADD R9, R4, UR4 ;  /* 0x0000000404097c36 */ /* 0x001fc80008000000 */
        /* <DEDUP_REMOVED lines=9> */
.L_x_27748:
[----:B------:R-:W-:Y:S05]  /*09e0*/  BSYNC.RECONVERGENT B0 ;  /* 0x0000000000007941 */ /* 0x000fea0003800200 */
.L_x_27747:
[----:B------:R-:W1:Y:S01]  /*09f0*/  S2UR UR6, SR_CgaCtaId ;  /* 0x00000000000679c3 */ /* 0x000e620000008800 */
[----:B------:R-:W-:Y:S01]  /*0a00*/  UMOV UR5, 0x400 ;  /* 0x0000040000057882 */ /* 0x000fe20000000000 */
[----:B------:R-:W-:Y:S01]  /*0a10*/  BSSY.RECONVERGENT B0, `(.L_x_27750) ;  /* 0x000001e000007945 */ /* 0x000fe20003800200 */
[----:B------:R-:W-:-:S05]  /*0a20*/  UIADD3 UR5, UPT, UPT, UR5, 0x480, URZ ;  /* 0x0000048005057890 */ /* 0x000fca000fffe0ff */
[----:B------:R-:W2:Y:S01]  /*0a30*/  LDC.64 R6, c[0x0][0x390] ;  /* 0x0000e400ff067b82 */ /* 0x000ea20000000a00 */
[----:B-1----:R-:W-:-:S12]  /*0a40*/  ULEA UR5, UR6, UR5, 0x18 ;  /* 0x0000000506057291 */ /* 0x002fd8000f8ec0ff */
.L_x_27751:
[----:B01----:R-:W-:Y:S01]  /*0a50*/  IMAD.IADD R10, R3, 0x1, R4 ;  /* 0x00000001030a7824 */ /* 0x003fe200078e0204 */
[----:B------:R-:W-:-:S03]  /*0a60*/  IADD3 R9, PT, PT, R4, UR4, RZ ;  /* 0x0000000404097c10 */ /* 0x000fc6000fffe0ff */
[C---:B------:R-:W-:Y:S02]  /*0a70*/  IMAD.IADD R8, R3.reuse, 0x1, R10 ;  /* 0x0000000103087824 */ /* 0x040fe400078e020a */
[----:B------:R-:W-:Y:S02]  /*0a80*/  VIADD R13, R10, UR4 ;  /* 0x000000040a0d7c36 */ /* 0x000fe40008000000 */
[----:B------:R-:W-:Y:S02]  /*0a90*/  IMAD.IADD R30, R3, 0x1, R8 ;  /* 0x00000001031e7824 */ /* 0x000fe400078e0208 */
[----:B------:R-:W-:Y:S02]  /*0aa0*/  VIADD R17, R8, UR4 ;  /* 0x0000000408117c36 */ /* 0x000fe40008000000 */
[----:B------:R-:W-:Y:S02]  /*0ab0*/  VIADD R25, R30, UR4 ;  /* 0x000000041e197c36 */ /* 0x000fe40008000000 */
        /* <DEDUP_REMOVED lines=11> */
[----:B------:R-:W-:Y:S02]  /*0b70*/  IMAD R21, R5, 0x10, R28 ;  /* 0x0000001005157824 */ /* 0x000fe400078e021c */
        /* <DEDUP_REMOVED lines=8> */
.L_x_27750:
        /* <DEDUP_REMOVED lines=23> */
[----:B------:R-:W-:Y:S01]  /*0d70*/  BSSY B1, `(.L_x_27753) ;  /* 0x00001d3000017945 */ /* 0x000fe20003800000 */
[C---:B------:R-:W-:Y:S01]  /*0d80*/  VIADD R48, R61.reuse, 0xd ;  /* 0x0000000d3d307836 */ /* 0x040fe20000000000 */
[----:B------:R-:W-:Y:S01]  /*0d90*/  PRMT R41, R20, 0x9910, RZ ;  /* 0x0000991014297816 */ /* 0x000fe200000000ff */
[C---:B------:R-:W-:Y:S01]  /*0da0*/  VIADD R46, R61.reuse, 0xf ;  /* 0x0000000f3d2e7836 */ /* 0x040fe20000000000 */
[----:B------:R-:W-:Y:S01]  /*0db0*/  LOP3.LUT R44, R61, 0x8, RZ, 0x3c, !PT ;  /* 0x000000083d2c7812 */ /* 0x000fe200078e3cff */
[C---:B------:R-:W-:Y:S01]  /*0dc0*/  VIADD R40, R2.reuse, 0x1 ;  /* 0x0000000102287836 */ /* 0x040fe20000000000 */
        /* <DEDUP_REMOVED lines=16> */
[----:B------:R-:W-:Y:S01]  /*0ed0*/  IADD3 R6, PT, PT, R61, 0x6, RZ ;  /* 0x000000063d067810 */ /* 0x000fe20007ffe0ff */
[----:B------:R-:W-:Y:S01]  /*0ee0*/  IMAD.IADD R60, R60, 0x1, -R3 ;  /* 0x000000013c3c7824 */ /* 0x000fe200078e0a03 */
[C---:B------:R-:W-:Y:S01]  /*0ef0*/  SEL R57, R5.reuse, RZ, P0 ;  /* 0x000000ff05397207 */ /* 0x040fe20000000000 */
[----:B------:R-:W-:Y:S01]  /*0f00*/  VIADD R29, R2, 0xd ;  /* 0x0000000d021d7836 */ /* 0x000fe20000000000 */
[-C--:B------:R-:W-:Y:S01]  /*0f10*/  ISETP.GE.AND P0, PT, R6, R5.reuse, PT ;  /* 0x000000050600720c */ /* 0x080fe20003f06270 */
[----:B------:R-:W-:Y:S01]  /*0f20*/  VIADD R28, R2, 0xe ;  /* 0x0000000e021c7836 */ /* 0x000fe20000000000 */
[----:B------:R-:W-:Y:S01]  /*0f30*/  ISETP.GE.AND P2, PT, R58, R5, PT ;  /* 0x000000053a00720c */ /* 0x000fe20003f46270 */
[----:B------:R-:W-:Y:S01]  /*0f40*/  IMAD.IADD R57, R8, 0x1, -R57 ;  /* 0x0000000108397824 */ /* 0x000fe200078e0a39 */
[----:B------:R-:W-:Y:S01]  /*0f50*/  SEL R55, R5, RZ, P0 ;  /* 0x000000ff05377207 */ /* 0x000fe20000000000 */
[----:B------:R-:W-:Y:S01]  /*0f60*/  VIADD R27, R2, 0xffffffff ;  /* 0xffffffff021b7836 */ /* 0x000fe20000000000 */
[----:B------:R-:W-:-:S02]  /*0f70*/  IADD3 R8, PT, PT, R61, 0x8, RZ ;  /* 0x000000083d087810 */ /* 0x000fc40007ffe0ff */
[----:B------:R-:W-:Y:S01]  /*0f80*/  SEL R7, R5, RZ, P2 ;  /* 0x000000ff05077207 */ /* 0x000fe20001000000 */
[----:B------:R-:W-:Y:S01]  /*0f90*/  IMAD.IADD R55, R6, 0x1, -R55 ;  /* 0x0000000106377824 */ /* 0x000fe200078e0a37 */
[-C--:B------:R-:W-:Y:S02]  /*0fa0*/  ISETP.GE.AND P0, PT, R8, R5.reuse, PT ;  /* 0x000000050800720c */ /* 0x080fe40003f06270 */
[----:B------:R-:W-:Y:S01]  /*0fb0*/  IADD3 R6, PT, PT, R61, 0xa, RZ ;  /* 0x0000000a3d067810 */ /* 0x000fe20007ffe0ff */
[----:B------:R-:W-:Y:S01]  /*0fc0*/  IMAD.IADD R58, R58, 0x1, -R7 ;  /* 0x000000013a3a7824 */ /* 0x000fe200078e0a07 */
[C---:B------:R-:W-:Y:S02]  /*0fd0*/  SEL R53, R5.reuse, RZ, P0 ;  /* 0x000000ff05357207 */ /* 0x040fe40000000000 */
[-C--:B------:R-:W-:Y:S02]  /*0fe0*/  ISETP.GE.AND P0, PT, R6, R5.reuse, PT ;  /* 0x000000050600720c */ /* 0x080fe40003f06270 */
[----:B------:R-:W-:Y:S01]  /*0ff0*/  ISETP.GE.AND P1, PT, R56, R5, PT ;  /* 0x000000053800720c */ /* 0x000fe20003f26270 */
[----:B------:R-:W-:Y:S01]  /*1000*/  IMAD.IADD R53, R8, 0x1, -R53 ;  /* 0x0000000108357824 */ /* 0x000fe200078e0a35 */
[----:B------:R-:W-:-:S02]  /*1010*/  SEL R51, R5, RZ, P0 ;  /* 0x000000ff05337207 */ /* 0x000fc40000000000 */
[----:B------:R-:W-:Y:S02]  /*1020*/  IADD3 R8, PT, PT, R61, 0xc, RZ ;  /* 0x0000000c3d087810 */ /* 0x000fe40007ffe0ff */
[-C--:B------:R-:W-:Y:S01]  /*1030*/  ISETP.GE.AND P2, PT, R54, R5.reuse, PT ;  /* 0x000000053600720c */ /* 0x080fe20003f46270 */
[----:B------:R-:W-:Y:S01]  /*1040*/  IMAD.IADD R51, R6, 0x1, -R51 ;  /* 0x0000000106337824 */ /* 0x000fe200078e0a33 */
[-C--:B------:R-:W-:Y:S02]  /*1050*/  ISETP.GE.AND P0, PT, R8, R5.reuse, PT ;  /* 0x000000050800720c */ /* 0x080fe40003f06270 */
[C---:B------:R-:W-:Y:S02]  /*1060*/  SEL R3, R5.reuse, RZ, P1 ;  /* 0x000000ff05037207 */ /* 0x040fe40000800000 */
[----:B------:R-:W-:Y:S02]  /*1070*/  SEL R7, R5, RZ, P2 ;  /* 0x000000ff05077207 */ /* 0x000fe40001000000 */
[----:B------:R-:W-:Y:S01]  /*1080*/  IADD3 R6, PT, PT, R61, 0xe, RZ ;  /* 0x0000000e3d067810 */ /* 0x000fe20007ffe0ff */
[----:B------:R-:W-:Y:S01]  /*1090*/  IMAD.IADD R56, R56, 0x1, -R3 ;  /* 0x0000000138387824 */ /* 0x000fe200078e0a03 */
[-C--:B------:R-:W-:Y:S01]  /*10a0*/  ISETP.GE.AND P1, PT, R52, R5.reuse, PT ;  /* 0x000000053400720c */ /* 0x080fe20003f26270 */
[----:B------:R-:W-:Y:S01]  /*10b0*/  IMAD.IADD R54, R54, 0x1, -R7 ;  /* 0x0000000136367824 */ /* 0x000fe200078e0a07 */
[----:B------:R-:W-:-:S02]  /*10c0*/  ISETP.GE.AND P2, PT, R50, R5, PT ;  /* 0x000000053200720c */ /* 0x000fc40003f46270 */
[C---:B------:R-:W-:Y:S02]  /*10d0*/  SEL R49, R5.reuse, RZ, P0 ;  /* 0x000000ff05317207 */ /* 0x040fe40000000000 */
[-C--:B------:R-:W-:Y:S02]  /*10e0*/  ISETP.GE.AND P0, PT, R6, R5.reuse, PT ;  /* 0x000000050600720c */ /* 0x080fe40003f06270 */
[C---:B------:R-:W-:Y:S01]  /*10f0*/  SEL R3, R5.reuse, RZ, P1 ;  /* 0x000000ff05037207 */ /* 0x040fe20000800000 */
[----:B------:R-:W-:Y:S01]  /*1100*/  IMAD.IADD R49, R8, 0x1, -R49 ;  /* 0x0000000108317824 */ /* 0x000fe200078e0a31 */
[C---:B------:R-:W-:Y:S02]  /*1110*/  SEL R7, R5.reuse, RZ, P2 ;  /* 0x000000ff05077207 */ /* 0x040fe40001000000 */
[-C--:B------:R-:W-:Y:S01]  /*1120*/  ISETP.GE.AND P1, PT, R48, R5.reuse, PT ;  /* 0x000000053000720c */ /* 0x080fe20003f26270 */
[----:B------:R-:W-:Y:S01]  /*1130*/  IMAD.IADD R52, R52, 0x1, -R3 ;  /* 0x0000000134347824 */ /* 0x000fe200078e0a03 */
[----:B------:R-:W-:Y:S01]  /*1140*/  ISETP.GE.AND P2, PT, R46, R5, PT ;  /* 0x000000052e00720c */ /* 0x000fe20003f46270 */
[----:B------:R-:W-:Y:S01]  /*1150*/  IMAD.IADD R50, R50, 0x1, -R7 ;  /* 0x0000000132327824 */ /* 0x000fe200078e0a07 */
[----:B------:R-:W-:-:S02]  /*1160*/  SEL R47, R5, RZ, P0 ;  /* 0x000000ff052f7207 */ /* 0x000fc40000000000 */
[----:B------:R-:W-:Y:S02]  /*1170*/  ISETP.GE.AND P0, PT, R61, R5, PT ;  /* 0x000000053d00720c */ /* 0x000fe40003f06270 */
[C---:B------:R-:W-:Y:S02]  /*1180*/  SEL R3, R5.reuse, RZ, P1 ;  /* 0x000000ff05037207 */ /* 0x040fe40000800000 */
[C---:B------:R-:W-:Y:S02]  /*1190*/  SEL R7, R5.reuse, RZ, P2 ;  /* 0x000000ff05077207 */ /* 0x040fe40001000000 */
[----:B------:R-:W-:Y:S01]  /*11a0*/  SEL R26, R5, RZ, P0 ;  /* 0x000000ff051a7207 */ /* 0x000fe20000000000 */
[----:B------:R-:W-:Y:S01]  /*11b0*/  IMAD.IADD R48, R48, 0x1, -R3 ;  /* 0x0000000130307824 */ /* 0x000fe200078e0a03 */
[----:B------:R-:W-:Y:S01]  /*11c0*/  IADD3 R47, PT, PT, R6, -R47, RZ ;  /* 0x8000002f062f7210 */ /* 0x000fe20007ffe0ff */
[----:B------:R-:W-:Y:S01]  /*11d0*/  IMAD.IADD R46, R46, 0x1, -R7 ;  /* 0x000000012e2e7824 */ /* 0x000fe200078e0a07 */
[----:B------:R-:W-:-:S02]  /*11e0*/  VIMNMX R45, PT, PT, R4, 0x10, PT ;  /* 0x00000010042d7848 */ /* 0x000fc40003fe0100 */
        /* <DEDUP_REMOVED lines=12> */
[----:B------:R-:W-:-:S07]  /*12b0*/  IADD3 R26, PT, PT, R61, -R26, RZ ;  /* 0x8000001a3d1a7210 */ /* 0x000fce0007ffe0ff */
.L_x_27806:
        /* <DEDUP_REMOVED lines=25> */
.L_x_27754:
        /* <DEDUP_REMOVED lines=8> */
.L_x_27755:
        /* <DEDUP_REMOVED lines=8> */
.L_x_27756:
        /* <DEDUP_REMOVED lines=8> */
.L_x_27757:
        /* <DEDUP_REMOVED lines=8> */
.L_x_27758:
        /* <DEDUP_REMOVED lines=8> */
.L_x_27759:
        /* <DEDUP_REMOVED lines=8> */
.L_x_27760:
        /* <DEDUP_REMOVED lines=13> */
.L_x_27761:
        /* <DEDUP_REMOVED lines=13> */
.L_x_27762:
        /* <DEDUP_REMOVED lines=13> */
.L_x_27763:
        /* <DEDUP_REMOVED lines=13> */
.L_x_27764:
        /* <DEDUP_REMOVED lines=13> */
.L_x_27765:
        /* <DEDUP_REMOVED lines=13> */
.L_x_27766:
        /* <DEDUP_REMOVED lines=13> */
.L_x_27767:
        /* <DEDUP_REMOVED lines=13> */
.L_x_27768:
        /* <DEDUP_REMOVED lines=13> */
.L_x_27769:
        /* <DEDUP_REMOVED lines=10> */
[----:B------:R-:W-:Y:S01]  /*1f40*/  SHF.L.U32 R7, R69, 0x2, RZ ;  /* 0x0000000245077819 */ /* 0x000fe200000006ff */
[----:B------:R-:W-:Y:S01]  /*1f50*/  IMAD.MOV.U32 R5, RZ, RZ, R0 ;  /* 0x000000ffff057224 */ /* 0x000fe200078e0000 */
[----:B------:R-:W-:Y:S02]  /*1f60*/  ISETP.GT.U32.AND P6, PT, R25, 0x40, PT ;  /* 0x000000401900780c */ /* 0x000fe40003fc4070 */
[----:B------:R-:W-:Y:S02]  /*1f70*/  LOP3.LUT R7, R7, 0x3c, RZ, 0xc0, !PT ;  /* 0x0000003c07077812 */ /* 0x000fe400078ec0ff */
[----:B------:R-:W-:Y:S02]  /*1f80*/  P2R R2, PR, RZ, 0x40 ;  /* 0x00000040ff027803 */ /* 0x000fe40000000000 */
[----:B0-----:R-:W-:-:S07]  /*1f90*/  LEA R8, R3, R8, 0x18 ;  /* 0x0000000803087211 */ /* 0x001fce00078ec0ff */
.L_x_27805:
[----:B------:R-:W-:Y:S01]  /*1fa0*/  ISETP.GT.U32.AND P6, PT, R25, 0x40, PT ;  /* 0x000000401900780c */ /* 0x000fe20003fc4070 */
[----:B0-----:R-:W-:-:S12]  /*1fb0*/  IMAD R2, R5, 0x44, R8 ;  /* 0x0000004405027824 */ /* 0x001fd800078e0208 */
[----:B------:R-:W-:Y:S05]  /*1fc0*/  @P6 BRA `(.L_x_27772) ;  /* 0x0000000400946947 */ /* 0x000fea0003800000 */
[----:B------:R-:W-:Y:S01]  /*1fd0*/  IMAD.IADD R2, R2, 0x1, R7 ;  /* 0x0000000102027824 */ /* 0x000fe200078e0207 */
        /* <DEDUP_REMOVED lines=8> */
.L_x_27809:
[----:B01----:R-:W-:-:S07]  /*2060*/  IMAD R3, R24, R3, RZ ;  /* 0x0000000318037224 */ /* 0x003fce00078e02ff */
.L_x_27773:
[----:B------:R-:W-:-:S13]  /*2070*/  ISETP.GE.AND P5, PT, R4, 0x2, PT ;  /* 0x000000020400780c */ /* 0x000fda0003fa6270 */
[----:B------:R-:W-:Y:S05]  /*2080*/  @!P5 BRA `(.L_x_27775) ;  /* 0x000000000010d947 */ /* 0x000fea0003800000 */
[----:B------:R-:W-:-:S03]  /*2090*/  UMOV UR4, 0xffffffff ;  /* 0xffffffff00047882 */ /* 0x000fc60000000000 */
[----:B------:R-:W-:Y:S05]  /*20a0*/  BRA.DIV UR4, `(.L_x_27776) ;  /* 0x0000001e04947947 */ /* 0x000fea000b800000 */
[----:B------:R0:W0:Y:S02]  /*20b0*/  SHFL.IDX PT, R66, R2, R60, 0x101f ;  /* 0x00101f3c02427589 */ /* 0x00002400000e0000 */
.L_x_27812:
[----:B0--3--:R-:W-:-:S07]  /*20c0*/  IMAD R3, R23, R66, R3 ;  /* 0x0000004217037224 */ /* 0x009fce00078e0203 */
.L_x_27775:
[----:B------:R-:W-:-:S13]  /*20d0*/  ISETP.GE.AND P4, PT, R4, 0x3, PT ;  /* 0x000000030400780c */ /* 0x000fda0003f86270 */
[----:B------:R-:W-:Y:S05]  /*20e0*/  @!P4 BRA `(.L_x_27777) ;  /* 0x000000000010c947 */ /* 0x000fea0003800000 */
[----:B------:R-:W-:-:S03]  /*20f0*/  UMOV UR4, 0xffffffff ;  /* 0xffffffff00047882 */ /* 0x000fc60000000000 */
[----:B------:R-:W-:Y:S05]  /*2100*/  BRA.DIV UR4, `(.L_x_27778) ;  /* 0x0000001e04a07947 */ /* 0x000fea000b800000 */
[----:B------:R0:W0:Y:S02]  /*2110*/  SHFL.IDX PT, R65, R2, R59, 0x101f ;  /* 0x00101f3b02417589 */ /* 0x00002400000e0000 */
.L_x_27815:
[----:B0-----:R-:W-:-:S07]  /*2120*/  IMAD R3, R22, R65, R3 ;  /* 0x0000004116037224 */ /* 0x001fce00078e0203 */
.L_x_27777:
[----:B------:R-:W-:-:S13]  /*2130*/  ISETP.GE.AND P3, PT, R4, 0x4, PT ;  /* 0x000000040400780c */ /* 0x000fda0003f66270 */
[----:B------:R-:W-:Y:S05]  /*2140*/  @!P3 BRA `(.L_x_27779) ;  /* 0x000000000010b947 */ /* 0x000fea0003800000 */
[----:B------:R-:W-:-:S03]  /*2150*/  UMOV UR4, 0xffffffff ;  /* 0xffffffff00047882 */ /* 0x000fc60000000000 */
[----:B------:R-:W-:Y:S05]  /*2160*/  BRA.DIV UR4, `(.L_x_27780) ;  /* 0x0000001e04b07947 */ /* 0x000fea000b800000 */
[----:B------:R0:W0:Y:S02]  /*2170*/  SHFL.IDX PT, R66, R2, R58, 0x101f ;  /* 0x00101f3a02427589 */ /* 0x00002400000e0000 */
.L_x_27818:
[----:B0-----:R-:W-:-:S07]  /*2180*/  IMAD R3, R21, R66, R3 ;  /* 0x0000004215037224 */ /* 0x001fce00078e0203 */
.L_x_27779:
[----:B------:R-:W-:-:S13]  /*2190*/  ISETP.GE.AND P2, PT, R4, 0x5, PT ;  /* 0x000000050400780c */ /* 0x000fda0003f46270 */
[----:B------:R-:W-:Y:S05]  /*21a0*/  @!P2 BRA `(.L_x_27781) ;  /* 0x000000000010a947 */ /* 0x000fea0003800000 */
[----:B------:R-:W-:-:S03]  /*21b0*/  UMOV UR4, 0xffffffff ;  /* 0xffffffff00047882 */ /* 0x000fc60000000000 */
[----:B------:R-:W-:Y:S05]  /*21c0*/  BRA.DIV UR4, `(.L_x_27782) ;  /* 0x0000001e04bc7947 */ /* 0x000fea000b800000 */
[----:B------:R0:W0:Y:S02]  /*21d0*/  SHFL.IDX PT, R65, R2, R57, 0x101f ;  /* 0x00101f3902417589 */ /* 0x00002400000e0000 */
.L_x_27821:
[----:B0-----:R-:W-:-:S07]  /*21e0*/  IMAD R3, R20, R65, R3 ;  /* 0x0000004114037224 */ /* 0x001fce00078e0203 */
.L_x_27781:
[----:B------:R-:W-:-:S13]  /*21f0*/  ISETP.GE.AND P1, PT, R4, 0x6, PT ;  /* 0x000000060400780c */ /* 0x000fda0003f26270 */
[----:B------:R-:W-:Y:S05]  /*2200*/  @!P1 BRA `(.L_x_27783) ;  /* 0x0000000000109947 */ /* 0x000fea0003800000 */
[----:B------:R-:W-:-:S03]  /*2210*/  UMOV UR4, 0xffffffff ;  /* 0xffffffff00047882 */ /* 0x000fc60000000000 */
[----:B------:R-:W-:Y:S05]  /*2220*/  BRA.DIV UR4, `(.L_x_27784) ;  /* 0x0000001e04cc7947 */ /* 0x000fea000b800000 */
[----:B------:R0:W0:Y:S02]  /*2230*/  SHFL.IDX PT, R66, R2, R56, 0x101f ;  /* 0x00101f3802427589 */ /* 0x00002400000e0000 */
.L_x_27824:
[----:B0-----:R-:W-:-:S07]  /*2240*/  IMAD R3, R19, R66, R3 ;  /* 0x0000004213037224 */ /* 0x001fce00078e0203 */
.L_x_27783:
[----:B------:R-:W-:-:S13]  /*2250*/  ISETP.GE.AND P0, PT, R4, 0x7, PT ;  /* 0x000000070400780c */ /* 0x000fda0003f06270 */
[----:B------:R-:W-:Y:S05]  /*2260*/  @!P0 BRA `(.L_x_27785) ;  /* 0x0000000000108947 */ /* 0x000fea0003800000 */
[----:B------:R-:W-:-:S03]  /*2270*/  UMOV UR4, 0xffffffff ;  /* 0xffffffff00047882 */ /* 0x000fc60000000000 */
[----:B------:R-:W-:Y:S05]  /*2280*/  BRA.DIV UR4, `(.L_x_27786) ;  /* 0x0000001e04d87947 */ /* 0x000fea000b800000 */
[----:B------:R0:W0:Y:S02]  /*2290*/  SHFL.IDX PT, R65, R2, R55, 0x101f ;  /* 0x00101f3702417589 */ /* 0x00002400000e0000 */
.L_x_27827:
[----:B0-----:R-:W-:-:S07]  /*22a0*/  IMAD R3, R18, R65, R3 ;  /* 0x0000004112037224 */ /* 0x001fce00078e0203 */
.L_x_27785:
[----:B------:R-:W-:-:S13]  /*22b0*/  ISETP.GE.AND P6, PT, R4, 0x8, PT ;  /* 0x000000080400780c */ /* 0x000fda0003fc6270 */
[----:B------:R-:W-:Y:S05]  /*22c0*/  @!P6 BRA `(.L_x_27787) ;  /* 0x000000000010e947 */ /* 0x000fea0003800000 */
[----:B------:R-:W-:-:S03]  /*22d0*/  UMOV UR4, 0xffffffff ;  /* 0xffffffff00047882 */ /* 0x000fc60000000000 */
[----:B------:R-:W-:Y:S05]  /*22e0*/  BRA.DIV UR4, `(.L_x_27788) ;  /* 0x0000001e04e87947 */ /* 0x000fea000b800000 */
[----:B------:R0:W0:Y:S02]  /*22f0*/  SHFL.IDX PT, R66, R2, R54, 0x101f ;  /* 0x00101f3602427589 */ /* 0x00002400000e0000 */
.L_x_27830:
[----:B0-2---:R-:W-:-:S07]  /*2300*/  IMAD R3, R17, R66, R3 ;  /* 0x0000004211037224 */ /* 0x005fce00078e0203 */
.L_x_27787:
[----:B------:R-:W-:-:S13]  /*2310*/  ISETP.GE.AND P6, PT, R4, 0x9, PT ;  /* 0x000000090400780c */ /* 0x000fda0003fc6270 */
[----:B------:R-:W-:Y:S05]  /*2320*/  @!P6 BRA `(.L_x_27789) ;  /* 0x000000000010e947 */ /* 0x000fea0003800000 */
[----:B------:R-:W-:-:S03]  /*2330*/  UMOV UR4, 0xffffffff ;  /* 0xffffffff00047882 */ /* 0x000fc60000000000 */
[----:B------:R-:W-:Y:S05]  /*2340*/  BRA.DIV UR4, `(.L_x_27790) ;  /* 0x0000001e04f47947 */ /* 0x000fea000b800000 */
[----:B------:R0:W0:Y:S02]  /*2350*/  SHFL.IDX PT, R65, R2, R53, 0x101f ;  /* 0x00101f3502417589 */ /* 0x00002400000e0000 */
.L_x_27833:
[----:B0---4-:R-:W-:-:S07]  /*2360*/  IMAD R3, R16, R65, R3 ;  /* 0x0000004110037224 */ /* 0x011fce00078e0203 */
.L_x_27789:
[----:B------:R-:W-:-:S13]  /*2370*/  ISETP.GE.AND P6, PT, R4, 0xa, PT ;  /* 0x0000000a0400780c */ /* 0x000fda0003fc6270 */
[----:B------:R-:W-:Y:S05]  /*2380*/  @!P6 BRA `(.L_x_27791) ;  /* 0x000000000010e947 */ /* 0x000fea0003800000 */
[----:B------:R-:W-:-:S03]  /*2390*/  UMOV UR4, 0xffffffff ;  /* 0xffffffff00047882 */ /* 0x000fc60000000000 */
[----:B------:R-:W-:Y:S05]  /*23a0*/  BRA.DIV UR4, `(.L_x_27792) ;  /* 0x0000002204047947 */ /* 0x000fea000b800000 */
[----:B------:R0:W0:Y:S02]  /*23b0*/  SHFL.IDX PT, R66, R2, R52, 0x101f ;  /* 0x00101f3402427589 */ /* 0x00002400000e0000 */
.L_x_27836:
[----:B0-----:R-:W-:-:S07]  /*23c0*/  IMAD R3, R15, R66, R3 ;  /* 0x000000420f037224 */ /* 0x001fce00078e0203 */
.L_x_27791:
[----:B------:R-:W-:-:S13]  /*23d0*/  ISETP.GE.AND P6, PT, R4, 0xb, PT ;  /* 0x0000000b0400780c */ /* 0x000fda0003fc6270 */
[----:B------:R-:W-:Y:S05]  /*23e0*/  @!P6 BRA `(.L_x_27793) ;  /* 0x000000000010e947 */ /* 0x000fea0003800000 */
[----:B------:R-:W-:-:S03]  /*23f0*/  UMOV UR4, 0xffffffff ;  /* 0xffffffff00047882 */ /* 0x000fc60000000000 */
[----:B------:R-:W-:Y:S05]  /*2400*/  BRA.DIV UR4, `(.L_x_27794) ;  /* 0x0000002204107947 */ /* 0x000fea000b800000 */
[----:B------:R0:W0:Y:S02]  /*2410*/  SHFL.IDX PT, R65, R2, R51, 0x101f ;  /* 0x00101f3302417589 */ /* 0x00002400000e0000 */
.L_x_27839:
[----:B0-----:R-:W-:-:S07]  /*2420*/  IMAD R3, R14, R65, R3 ;  /* 0x000000410e037224 */ /* 0x001fce00078e0203 */
.L_x_27793:
[----:B------:R-:W-:-:S13]  /*2430*/  ISETP.GE.AND P6, PT, R4, 0xc, PT ;  /* 0x0000000c0400780c */ /* 0x000fda0003fc6270 */
[----:B------:R-:W-:Y:S05]  /*2440*/  @!P6 BRA `(.L_x_27795) ;  /* 0x000000000010e947 */ /* 0x000fea0003800000 */
[----:B------:R-:W-:-:S03]  /*2450*/  UMOV UR4, 0xffffffff ;  /* 0xffffffff00047882 */ /* 0x000fc60000000000 */
[----:B------:R-:W-:Y:S05]  /*2460*/  BRA.DIV UR4, `(.L_x_27796) ;  /* 0x0000002204207947 */ /* 0x000fea000b800000 */
[----:B------:R0:W0:Y:S02]  /*2470*/  SHFL.IDX PT, R66, R2, R50, 0x101f ;  /* 0x00101f3202427589 */ /* 0x00002400000e0000 */
.L_x_27842:
[----:B0-----:R-:W-:-:S07]  /*2480*/  IMAD R3, R13, R66, R3 ;  /* 0x000000420d037224 */ /* 0x001fce00078e0203 */
.L_x_27795:
[----:B------:R-:W-:-:S13]  /*2490*/  ISETP.GE.AND P6, PT, R4, 0xd, PT ;  /* 0x0000000d0400780c */ /* 0x000fda0003fc6270 */
[----:B------:R-:W-:Y:S05]  /*24a0*/  @!P6 BRA `(.L_x_27797) ;  /* 0x000000000010e947 */ /* 0x000fea0003800000 */
[----:B------:R-:W-:-:S03]  /*24b0*/  UMOV UR4, 0xffffffff ;  /* 0xffffffff00047882 */ /* 0x000fc60000000000 */
[----:B------:R-:W-:Y:S05]  /*24c0*/  BRA.DIV UR4, `(.L_x_27798) ;  /* 0x00000022042c7947 */ /* 0x000fea000b800000 */
[----:B------:R0:W0:Y:S02]  /*24d0*/  SHFL.IDX PT, R65, R2, R49, 0x101f ;  /* 0x00101f3102417589 */ /* 0x00002400000e0000 */
.L_x_27845:
[----:B0-----:R-:W-:-:S07]  /*24e0*/  IMAD R3, R12, R65, R3 ;  /* 0x000000410c037224 */ /* 0x001fce00078e0203 */
.L_x_27797:
[----:B------:R-:W-:-:S13]  /*24f0*/  ISETP.GE.AND P6, PT, R4, 0xe, PT ;  /* 0x0000000e0400780c */ /* 0x000fda0003fc6270 */
[----:B------:R-:W-:Y:S05]  /*2500*/  @!P6 BRA `(.L_x_27799) ;  /* 0x000000000010e947 */ /* 0x000fea0003800000 */
[----:B------:R-:W-:-:S03]  /*2510*/  UMOV UR4, 0xffffffff ;  /* 0xffffffff00047882 */ /* 0x000fc60000000000 */
[----:B------:R-:W-:Y:S05]  /*2520*/  BRA.DIV UR4, `(.L_x_27800) ;  /* 0x00000022043c7947 */ /* 0x000fea000b800000 */
[----:B------:R0:W0:Y:S02]  /*2530*/  SHFL.IDX PT, R66, R2, R48, 0x101f ;  /* 0x00101f3002427589 */ /* 0x00002400000e0000 */
.L_x_27848:
[----:B0-----:R-:W-:-:S07]  /*2540*/  IMAD R3, R11, R66, R3 ;  /* 0x000000420b037224 */ /* 0x001fce00078e0203 */
.L_x_27799:
[----:B------:R-:W-:-:S13]  /*2550*/  ISETP.GE.AND P6, PT, R4, 0xf, PT ;  /* 0x0000000f0400780c */ /* 0x000fda0003fc6270 */
[----:B------:R-:W-:Y:S05]  /*2560*/  @!P6 BRA `(.L_x_27801) ;  /* 0x000000000010e947 */ /* 0x000fea0003800000 */
[----:B------:R-:W-:-:S03]  /*2570*/  UMOV UR4, 0xffffffff ;  /* 0xffffffff00047882 */ /* 0x000fc60000000000 */
[----:B------:R-:W-:Y:S05]  /*2580*/  BRA.DIV UR4, `(.L_x_27802) ;  /* 0x0000002204487947 */ /* 0x000fea000b800000 */
[----:B------:R0:W0:Y:S02]  /*2590*/  SHFL.IDX PT, R65, R2, R47, 0x101f ;  /* 0x00101f2f02417589 */ /* 0x00002400000e0000 */
.L_x_27851:
[----:B0-----:R-:W-:-:S07]  /*25a0*/  IMAD R3, R10, R65, R3 ;  /* 0x000000410a037224 */ /* 0x001fce00078e0203 */
.L_x_27801:
[----:B------:R-:W-:-:S13]  /*25b0*/  ISETP.GE.AND P6, PT, R4, 0x10, PT ;  /* 0x000000100400780c */ /* 0x000fda0003fc6270 */
[----:B------:R-:W-:Y:S05]  /*25c0*/  @!P6 BRA `(.L_x_27803) ;  /* 0x000000040004e947 */ /* 0x000fea0003800000 */
[----:B------:R-:W-:-:S03]  /*25d0*/  UMOV UR4, 0xffffffff ;  /* 0xffffffff00047882 */ /* 0x000fc60000000000 */
[----:B------:R-:W-:Y:S05]  /*25e0*/  BRA.DIV UR4, `(.L_x_27804) ;  /* 0x0000002204587947 */ /* 0x000fea000b800000 */
[----:B------:R0:W0:Y:S02]  /*25f0*/  SHFL.IDX PT, R2, R2, R46, 0x101f ;  /* 0x00101f2e02027589 */ /* 0x00002400000e0000 */
.L_x_27854:
[----:B0-----:R-:W-:Y:S01]  /*2600*/  IMAD R3, R9, R2, R3 ;  /* 0x0000000209037224 */ /* 0x001fe200078e0203 */
[----:B------:R-:W-:Y:S06]  /*2610*/  BRA `(.L_x_27803) ;  /* 0x0000000000f07947 */ /* 0x000fec0003800000 */
.L_x_27772:
[----:B------:R-:W0:Y:S01]  /*2620*/  LDC R66, c[0x0][0x3ac] ;  /* 0x0000eb00ff427b82 */ /* 0x000e220000000800 */
[----:B------:R-:W-:Y:S02]  /*2630*/  IMAD.MOV.U32 R3, RZ, RZ, RZ ;  /* 0x000000ffff037224 */ /* 0x000fe400078e00ff */
[----:B------:R-:W-:-:S06]  /*2640*/  @P4 IMAD R67, R39, 0x4, R2 ;  /* 0x0000000427434824 */ /* 0x000fcc00078e0202 */
[----:B------:R-:W-:Y:S01]  /*2650*/  @P4 LDS R67, [R67] ;  /* 0x0000000043434984 */ /* 0x000fe20000000800 */
[----:B0-----:R-:W-:-:S13]  /*2660*/  ISETP.GE.AND P6, PT, R66, 0x1, PT ;  /* 0x000000014200780c */ /* 0x001fda0003fc6270 */
[----:B------:R-:W-:-:S05]  /*2670*/  @P6 LEA R4, R61, R2, 0x2 ;  /* 0x000000023d046211 */ /* 0x000fca00078e10ff */
[----:B------:R0:W1:Y:S02]  /*2680*/  @P6 LDS R65, [R4] ;  /* 0x0000000004416984 */ /* 0x0000640000000800 */
[----:B0-----:R-:W-:-:S06]  /*2690*/  @P3 LEA R4, R38, R2, 0x2 ;  /* 0x0000000226043211 */ /* 0x001fcc00078e10ff */
[----:B------:R-:W-:Y:S01]  /*26a0*/  @P3 LDS R4, [R4] ;  /* 0x0000000004043984 */ /* 0x000fe20000000800 */
[----:B-1----:R-:W-:Y:S01]  /*26b0*/  @P6 IMAD R3, R24, R65, RZ ;  /* 0x0000004118036224 */ /* 0x002fe200078e02ff */
[----:B------:R-:W-:Y:S01]  /*26c0*/  ISETP.GE.AND P6, PT, R66, 0x8, PT ;  /* 0x000000084200780c */ /* 0x000fe20003fc6270 */
[----:B------:R-:W-:-:S06]  /*26d0*/  @P5 IMAD R65, R40, 0x4, R2 ;  /* 0x0000000428415824 */ /* 0x000fcc00078e0202 */
[----:B------:R-:W3:Y:S02]  /*26e0*/  @P5 LDS R65, [R65] ;  /* 0x0000000041415984 */ /* 0x000ee40000000800 */
[----:B---3--:R-:W-:Y:S02]  /*26f0*/  @P5 IMAD R3, R23, R65, R3 ;  /* 0x0000004117035224 */ /* 0x008fe400078e0203 */
[--C-:B------:R-:W-:Y:S02]  /*2700*/  @P1 IMAD R65, R36, 0x4, R2.reuse ;  /* 0x0000000424411824 */ /* 0x100fe400078e0202 */
[----:B------:R-:W-:Y:S02]  /*2710*/  @P4 IMAD R3, R22, R67, R3 ;  /* 0x0000004316034224 */ /* 0x000fe400078e0203 */
[--C-:B------:R-:W-:Y:S02]  /*2720*/  @P0 IMAD R67, R35, 0x4, R2.reuse ;  /* 0x0000000423430824 */ /* 0x100fe400078e0202 */
[----:B------:R-:W-:Y:S01]  /*2730*/  @P3 IMAD R3, R21, R4, R3 ;  /* 0x0000000415033224 */ /* 0x000fe200078e0203 */
[----:B------:R-:W-:Y:S01]  /*2740*/  @P1 LDS R65, [R65] ;  /* 0x0000000041411984 */ /* 0x000fe20000000800 */
[----:B------:R-:W-:-:S03]  /*2750*/  @P2 IMAD R4, R37, 0x4, R2 ;  /* 0x0000000425042824 */ /* 0x000fc600078e0202 */
[----:B------:R-:W-:Y:S04]  /*2760*/  @P0 LDS R67, [R67] ;  /* 0x0000000043430984 */ /* 0x000fe80000000800 */
[----:B------:R-:W0:Y:S02]  /*2770*/  @P2 LDS R4, [R4] ;  /* 0x0000000004042984 */ /* 0x000e240000000800 */
[----:B0-----:R-:W-:Y:S01]  /*2780*/  @P2 IMAD R3, R20, R4, R3 ;  /* 0x0000000414032224 */ /* 0x001fe200078e0203 */
[----:B------:R-:W-:-:S03]  /*2790*/  @P6 LEA R4, R34, R2, 0x2 ;  /* 0x0000000222046211 */ /* 0x000fc600078e10ff */
[----:B------:R-:W-:-:S03]  /*27a0*/  @P1 IMAD R3, R19, R65, R3 ;  /* 0x0000004113031224 */ /* 0x000fc600078e0203 */
        /* <DEDUP_REMOVED lines=35> */
.L_x_27803:
        /* <DEDUP_REMOVED lines=8> */
.L_x_27771:
[----:B------:R-:W-:Y:S05]  /*2a60*/  BSYNC B0 ;  /* 0x0000000000007941 */ /* 0x000fea0003800000 */
.L_x_27770:
[----:B------:R-:W-:Y:S01]  /*2a70*/  ISETP.NE.AND P6, PT, R68, RZ, PT ;  /* 0x000000ff4400720c */ /* 0x000fe20003fc5270 */
[----:B------:R-:W-:-:S12]  /*2a80*/  VIADD R43, R43, 0x1 ;  /* 0x000000012b2b7836 */ /* 0x000fd80000000000 */
[----:B------:R-:W-:Y:S05]  /*2a90*/  @!P6 BRA `(.L_x_27806) ;  /* 0xffffffe80008e947 */ /* 0x000fea000383ffff */
[----:B------:R-:W-:Y:S05]  /*2aa0*/  BSYNC B1 ;  /* 0x0000000000017941 */ /* 0x000fea0003800000 */
.L_x_27753:
[----:B--2-4-:R2:W5:Y:S04]  /*2ab0*/  LDL.128 R16, [R1] ;  /* 0x0000000001107983 */ /* 0x0145680000100c00 */
[----:B------:R2:W5:Y:S04]  /*2ac0*/  LDL.128 R12, [R1+0x10] ;  /* 0x00001000010c7983 */ /* 0x0005680000100c00 */
[----:B------:R2:W5:Y:S04]  /*2ad0*/  LDL.128 R8, [R1+0x20] ;  /* 0x0000200001087983 */ /* 0x0005680000100c00 */
[----:B------:R2:W5:Y:S02]  /*2ae0*/  LDL.128 R4, [R1+0x30] ;  /* 0x0000300001047983 */ /* 0x0005640000100c00 */
.L_x_27752:
[----:B0-----:R-:W-:Y:S01]  /*2af0*/  IABS R3, R63 ;  /* 0x0000003f00037213 */ /* 0x001fe20000000000 */
[----:B------:R-:W-:Y:S05]  /*2b00*/  WARPSYNC.ALL ;  /* 0x0000000000007948 */ /* 0x000fea0003800000 */
[----:B------:R-:W-:Y:S01]  /*2b10*/  VIMNMX R0, PT, PT, R64, 0x80, PT ;  /* 0x0000008040007848 */ /* 0x000fe20003fe0100 */
[----:B------:R-:W0:Y:S01]  /*2b20*/  I2F.RP R22, R3 ;  /* 0x0000000300167306 */ /* 0x000e220000209400 */
[----:B------:R-:W-:Y:S01]  /*2b30*/  BAR.SYNC.DEFER_BLOCKING 0x0 ;  /* 0x0000000000007b1d */ /* 0x000fe20000010000 */
[----:B------:R-:W-:Y:S02]  /*2b40*/  ISETP.GT.U32.AND P1, PT, R3, 0x1, PT ;  /* 0x000000010300780c */ /* 0x000fe40003f24070 */
[----:B------:R-:W-:-:S02]  /*2b50*/  IABS R27, R0 ;  /* 0x00000000001b7213 */ /* 0x000fc40000000000 */
[----:B------:R-:W-:Y:S01]  /*2b60*/  IADD3 R62, PT, PT, R62, R69, RZ ;  /* 0x000000453e3e7210 */ /* 0x000fe20007ffe0ff */
[----:B------:R-:W4:Y:S01]  /*2b70*/  LDCU UR5, c[0x0][0x388] ;  /* 0x00007100ff0577ac */ /* 0x000f220008000800 */
[----:B------:R-:W1:Y:S08]  /*2b80*/  I2F.RP R2, R27 ;  /* 0x0000001b00027306 */ /* 0x000e700000209400 */
[----:B0-----:R-:W0:Y:S08]  /*2b90*/  MUFU.RCP R22, R22 ;  /* 0x0000001600167308 */ /* 0x001e300000001000 */
[----:B-1----:R-:W1:Y:S01]  /*2ba0*/  MUFU.RCP R2, R2 ;  /* 0x0000000200027308 */ /* 0x002e620000001000 */
[----:B----4-:R-:W-:-:S04]  /*2bb0*/  USHF.R.S32.HI UR4, URZ, 0x1f, UR5 ;  /* 0x0000001fff047899 */ /* 0x010fc80008011405 */
[----:B------:R-:W-:Y:S01]  /*2bc0*/  ULEA.HI UR4, UR4, UR5, URZ, 0xb ;  /* 0x0000000504047291 */ /* 0x000fe2000f8f58ff */
[----:B0-----:R-:W-:Y:S01]  /*2bd0*/  VIADD R20, R22, 0xffffffe ;  /* 0x0ffffffe16147836 */ /* 0x001fe20000000000 */
[----:B------:R-:W-:Y:S02]  /*2be0*/  IABS R22, R63 ;  /* 0x0000003f00167213 */ /* 0x000fe40000000000 */
[----:B------:R-:W-:Y:S01]  /*2bf0*/  USHF.R.S32.HI UR4, URZ, 0xb, UR4 ;  /* 0x0000000bff047899 */ /* 0x000fe20008011404 */
[----:B------:R0:W4:Y:S01]  /*2c00*/  F2I.FTZ.U32.TRUNC.NTZ R21, R20 ;  /* 0x0000001400157305 */ /* 0x000122000021f000 */
[----:B------:R-:W-:Y:S01]  /*2c10*/  IADD3 R22, PT, PT, RZ, -R22, RZ ;  /* 0x80000016ff167210 */ /* 0x000fe20007ffe0ff */
[----:B-1----:R-:W-:Y:S01]  /*2c20*/  VIADD R24, R2, 0xffffffe ;  /* 0x0ffffffe02187836 */ /* 0x002fe20000000000 */
[----:B------:R-:W-:-:S05]  /*2c30*/  IABS R2, R0 ;  /* 0x0000000000027213 */ /* 0x000fca0000000000 */
[----:B------:R1:W2:Y:S01]  /*2c40*/  F2I.FTZ.U32.TRUNC.NTZ R25, R24 ;  /* 0x0000001800197305 */ /* 0x0002a2000021f000 */
[----:B0-----:R-:W-:Y:S02]  /*2c50*/  IMAD.MOV.U32 R20, RZ, RZ, RZ ;  /* 0x000000ffff147224 */ /* 0x001fe400078e00ff */
[----:B------:R-:W-:Y:S01]  /*2c60*/  IMAD.MOV R2, RZ, RZ, -R2 ;  /* 0x000000ffff027224 */ /* 0x000fe200078e0a02 */
[----:B----4-:R-:W-:Y:S01]  /*2c70*/  IADD3 R28, PT, PT, RZ, -R21, RZ ;  /* 0x80000015ff1c7210 */ /* 0x010fe20007ffe0ff */
[----:B-1----:R-:W-:-:S04]  /*2c80*/  IMAD.MOV.U32 R24, RZ, RZ, RZ ;  /* 0x000000ffff187224 */ /* 0x002fc800078e00ff */
[----:B---3--:R-:W-:Y:S02]  /*2c90*/  IMAD R23, R28, R3, RZ ;  /* 0x000000031c177224 */ /* 0x008fe400078e02ff */
[----:B------:R-:W-:Y:S02]  /*2ca0*/  VIADD R28, R63, 0x1 ;  /* 0x000000013f1c7836 */ /* 0x000fe40000000000 */
[----:B--2---:R-:W-:Y:S02]  /*2cb0*/  IMAD.MOV R26, RZ, RZ, -R25 ;  /* 0x000000ffff1a7224 */ /* 0x004fe400078e0a19 */
[----:B------:R-:W-:Y:S01]  /*2cc0*/  IMAD.HI.U32 R23, R21, R23, R20 ;  /* 0x0000001715177227 */ /* 0x000fe200078e0014 */
[----:B------:R-:W-:-:S03]  /*2cd0*/  ISETP.GE.U32.AND P4, PT, R28, 0x3, PT ;  /* 0x000000031c00780c */ /* 0x000fc60003f86070 */
[----:B------:R-:W-:Y:S02]  /*2ce0*/  IMAD R29, R26, R27, RZ ;  /* 0x0000001b1a1d7224 */ /* 0x000fe400078e02ff */
[----:B------:R-:W-:Y:S02]  /*2cf0*/  IMAD.SHL.U32 R21, R64, 0x80, RZ ;  /* 0x0000008040157824 */ /* 0x000fe400078e00ff */
[----:B------:R-:W-:Y:S01]  /*2d00*/  IMAD.HI.U32 R20, R25, R29, R24 ;  /* 0x0000001d19147227 */ /* 0x000fe200078e0018 */
[----:B------:R-:W-:Y:S02]  /*2d10*/  IADD3 R24, PT, PT, -R3, 0x1, RZ ;  /* 0x0000000103187810 */ /* 0x000fe40007ffe1ff */
[----:B------:R-:W-:Y:S01]  /*2d20*/  IABS R29, R21 ;  /* 0x00000015001d7213 */ /* 0x000fe20000000000 */
[----:B------:R-:W-:Y:S01]  /*2d30*/  IMAD.MOV.U32 R25, RZ, RZ, R22 ;  /* 0x000000ffff197224 */ /* 0x000fe200078e0016 */
[----:B------:R-:W-:Y:S01]  /*2d40*/  SEL R24, R24, 0x1, !P1 ;  /* 0x0000000118187807 */ /* 0x000fe20004800000 */
[----:B------:R-:W-:Y:S01]  /*2d50*/  IMAD.HI.U32 R26, R23, 0x2, RZ ;  /* 0x00000002171a7827 */ /* 0x000fe200078e00ff */
[----:B------:R-:W-:-:S02]  /*2d60*/  LOP3.LUT R21, R21, R0, RZ, 0x3c, !PT ;  /* 0x0000000015157212 */ /* 0x000fc400078e3cff */
[----:B------:R-:W-:Y:S01]  /*2d70*/  ISETP.GT.U32.AND P5, PT, R3, R24, PT ;  /* 0x000000180300720c */ /* 0x000fe20003fa4070 */
[----:B------:R-:W-:-:S04]  /*2d80*/  IMAD.HI.U32 R20, R20, R29, RZ ;  /* 0x0000001d14147227 */ /* 0x000fc800078e00ff */
[-C--:B------:R-:W-:Y:S02]  /*2d90*/  IMAD R22, R26, R25.reuse, 0x2 ;  /* 0x000000021a167424 */ /* 0x080fe400078e0219 */
[----:B------:R-:W-:Y:S01]  /*2da0*/  IMAD R2, R20, R2, R29 ;  /* 0x0000000214027224 */ /* 0x000fe200078e021d */
[----:B------:R-:W-:Y:S01]  /*2db0*/  LOP3.LUT R29, R63, 0x2, RZ, 0x3c, !PT ;  /* 0x000000023f1d7812 */ /* 0x000fe200078e3cff */
[----:B------:R-:W-:Y:S01]  /*2dc0*/  IMAD.HI.U32 R40, R23, 0x3, RZ ;  /* 0x0000000317287827 */ /* 0x000fe200078e00ff */
[----:B------:R-:W-:Y:S02]  /*2dd0*/  ISETP.GT.U32.AND P6, PT, R3, R22, PT ;  /* 0x000000160300720c */ /* 0x000fe40003fc4070 */
[----:B------:R-:W-:Y:S01]  /*2de0*/  ISETP.GT.U32.AND P0, PT, R27, R2, PT ;  /* 0x000000021b00720c */ /* 0x000fe20003f04070 */
[----:B------:R-:W-:Y:S02]  /*2df0*/  IMAD R28, R40, R25, 0x3 ;  /* 0x00000003281c7424 */ /* 0x000fe400078e0219 */
[----:B------:R-:W-:-:S03]  /*2e00*/  IMAD.HI.U32 R42, R23, 0x4, RZ ;  /* 0x00000004172a7827 */ /* 0x000fc600078e00ff */
[----:B------:R-:W-:Y:S01]  /*2e10*/  ISETP.GT.U32.AND P2, PT, R3, R28, PT ;  /* 0x0000001c0300720c */ /* 0x000fe20003f44070 */
[----:B------:R-:W-:Y:S02]  /*2e20*/  IMAD R30, R42, R25, 0x4 ;  /* 0x000000042a1e7424 */ /* 0x000fe400078e0219 */
[----:B------:R-:W-:-:S04]  /*2e30*/  IMAD.HI.U32 R44, R23, 0x5, RZ ;  /* 0x00000005172c7827 */ /* 0x000fc800078e00ff */
[--C-:B------:R-:W-:Y:S01]  /*2e40*/  @!P6 IMAD.IADD R22, R22, 0x1, -R3.reuse ;  /* 0x000000011616e824 */ /* 0x100fe200078e0a03 */
[----:B------:R-:W-:Y:S01]  /*2e50*/  @!P0 IADD3 R2, PT, PT, R2, -R27, RZ ;  /* 0x8000001b02028210 */ /* 0x000fe20007ffe0ff */
[----:B------:R-:W-:Y:S01]  /*2e60*/  @!P5 IMAD.IADD R24, R24, 0x1, -R3 ;  /* 0x000000011818d824 */ /* 0x000fe200078e0a03 */
[----:B------:R-:W-:Y:S01]  /*2e70*/  ISETP.GT.U32.AND P5, PT, R3, R30, PT ;  /* 0x0000001e0300720c */ /* 0x000fe20003fa4070 */
[----:B------:R-:W-:Y:S01]  /*2e80*/  IMAD R32, R44, R25, 0x5 ;  /* 0x000000052c207424 */ /* 0x000fe200078e0219 */
[----:B------:R-:W-:Y:S01]  /*2e90*/  ISETP.GE.U32.AND P1, PT, R22, R3, PT ;  /* 0x000000031600720c */ /* 0x000fe20003f26070 */
[----:B------:R-:W-:Y:S01]  /*2ea0*/  IMAD.SHL.U32 R22, R63, 0x80, RZ ;  /* 0x000000803f167824 */ /* 0x000fe200078e00ff */
[----:B------:R-:W-:Y:S01]  /*2eb0*/  ISETP.GE.U32.AND P3, PT, R2, R27, PT ;  /* 0x0000001b0200720c */ /* 0x000fe20003f66070 */
[----:B------:R-:W-:Y:S01]  /*2ec0*/  @!P6 VIADD R26, R26, 0x1 ;  /* 0x000000011a1ae836 */ /* 0x000fe20000000000 */
[----:B------:R-:W-:Y:S01]  /*2ed0*/  @!P2 IADD3 R28, PT, PT, R28, -R3, RZ ;  /* 0x800000031c1ca210 */ /* 0x000fe20007ffe0ff */
[----:B------:R-:W-:Y:S01]  /*2ee0*/  @!P0 VIADD R20, R20, 0x1 ;  /* 0x0000000114148836 */ /* 0x000fe20000000000 */
[----:B------:R-:W-:Y:S01]  /*2ef0*/  SEL R2, R22, RZ, !P4 ;  /* 0x000000ff16027207 */ /* 0x000fe20006000000 */
[----:B------:R-:W-:Y:S01]  /*2f00*/  IMAD.HI.U32 R38, R23, 0x6, RZ ;  /* 0x0000000617267827 */ /* 0x000fe200078e00ff */
[----:B------:R-:W-:-:S02]  /*2f10*/  ISETP.GE.AND P4, PT, R29, RZ, PT ;  /* 0x000000ff1d00720c */ /* 0x000fc40003f86270 */
[----:B------:R-:W-:Y:S01]  /*2f20*/  LOP3.LUT R22, R63, 0x3, RZ, 0x3c, !PT ;  /* 0x000000033f167812 */ /* 0x000fe200078e3cff */
[----:B------:R-:W-:Y:S01]  /*2f30*/  @!P2 VIADD R40, R40, 0x1 ;  /* 0x000000012828a836 */ /* 0x000fe20000000000 */
[----:B------:R-:W-:Y:S01]  /*2f40*/  ISETP.GT.U32.AND P0, PT, R3, R32, PT ;  /* 0x000000200300720c */ /* 0x000fe20003f04070 */
[----:B------:R-:W-:Y:S01]  /*2f50*/  @P1 VIADD R26, R26, 0x1 ;  /* 0x000000011a1a1836 */ /* 0x000fe20000000000 */
[----:B------:R-:W-:Y:S01]  /*2f60*/  ISETP.GE.AND P6, PT, R22, RZ, PT ;  /* 0x000000ff1600720c */ /* 0x000fe20003fc6270 */
[----:B------:R-:W-:Y:S01]  /*2f70*/  @P3 VIADD R20, R20, 0x1 ;  /* 0x0000000114143836 */ /* 0x000fe20000000000 */
[-C--:B------:R-:W-:Y:S01]  /*2f80*/  ISETP.GE.U32.AND P3, PT, R28, R3.reuse, PT ;  /* 0x000000031c00720c */ /* 0x080fe20003f66070 */
[----:B------:R-:W-:Y:S01]  /*2f90*/  IMAD.MOV.U32 R22, RZ, RZ, R26 ;  /* 0x000000ffff167224 */ /* 0x000fe200078e001a */
[----:B------:R-:W-:Y:S01]  /*2fa0*/  @!P5 IADD3 R30, PT, PT, R30, -R3, RZ ;  /* 0x800000031e1ed210 */ /* 0x000fe20007ffe0ff */
[----:B------:R-:W-:Y:S01]  /*2fb0*/  IMAD R26, R38, R25, 0x6 ;  /* 0x00000006261a7424 */ /* 0x000fe200078e0219 */
[----:B------:R-:W-:Y:S01]  /*2fc0*/  LOP3.LUT R27, R63, 0x4, RZ, 0x3c, !PT ;  /* 0x000000043f1b7812 */ /* 0x000fe200078e3cff */
[----:B------:R-:W-:Y:S01]  /*2fd0*/  @!P4 IMAD.MOV R22, RZ, RZ, -R22 ;  /* 0x000000ffff16c224 */ /* 0x000fe200078e0a16 */
[----:B------:R-:W-:Y:S01]  /*2fe0*/  ISETP.GE.U32.AND P4, PT, R30, R3, PT ;  /* 0x000000031e00720c */ /* 0x000fe20003f86070 */
[----:B------:R-:W-:Y:S01]  /*2ff0*/  IMAD.HI.U32 R36, R23, 0x7, RZ ;  /* 0x0000000717247827 */ /* 0x000fe200078e00ff */
[----:B------:R-:W-:-:S02]  /*3000*/  ISETP.GT.U32.AND P2, PT, R3, R26, PT ;  /* 0x0000001a0300720c */ /* 0x000fc40003f44070 */
[----:B------:R-:W-:Y:S01]  /*3010*/  ISETP.GE.AND P1, PT, R27, RZ, PT ;  /* 0x000000ff1b00720c */ /* 0x000fe20003f26270 */
[----:B------:R-:W-:Y:S01]  /*3020*/  @!P0 IMAD.IADD R32, R32, 0x1, -R3 ;  /* 0x0000000120208824 */ /* 0x000fe200078e0a03 */
[----:B------:R-:W-:Y:S01]  /*3030*/  LOP3.LUT R27, R63, 0x5, RZ, 0x3c, !PT ;  /* 0x000000053f1b7812 */ /* 0x000fe200078e3cff */
[----:B------:R-:W-:Y:S01]  /*3040*/  IMAD R28, R36, R25, 0x7 ;  /* 0x00000007241c7424 */ /* 0x000fe200078e0219 */
[----:B------:R-:W-:Y:S01]  /*3050*/  @P3 IADD3 R40, PT, PT, R40, 0x1, RZ ;  /* 0x0000000128283810 */ /* 0x000fe20007ffe0ff */
[----:B------:R-:W-:Y:S01]  /*3060*/  @!P5 VIADD R42, R42, 0x1 ;  /* 0x000000012a2ad836 */ /* 0x000fe20000000000 */
[----:B------:R-:W-:Y:S01]  /*3070*/  ISETP.GE.U32.AND P3, PT, R32, R3, PT ;  /* 0x000000032000720c */ /* 0x000fe20003f66070 */
[----:B------:R-:W-:Y:S01]  /*3080*/  IMAD.HI.U32 R30, R23, 0x8, RZ ;  /* 0x00000008171e7827 */ /* 0x000fe200078e00ff */
[----:B------:R-:W-:Y:S02]  /*3090*/  ISETP.GE.AND P5, PT, R27, RZ, PT ;  /* 0x000000ff1b00720c */ /* 0x000fe40003fa6270 */
[----:B------:R-:W-:Y:S01]  /*30a0*/  LOP3.LUT R27, R63, 0x6, RZ, 0x3c, !PT ;  /* 0x000000063f1b7812 */ /* 0x000fe200078e3cff */
[----:B------:R-:W-:Y:S01]  /*30b0*/  @P4 VIADD R42, R42, 0x1 ;  /* 0x000000012a2a4836 */ /* 0x000fe20000000000 */
[C---:B------:R-:W-:Y:S01]  /*30c0*/  ISETP.GT.U32.AND P4, PT, R3.reuse, R28, PT ;  /* 0x0000001c0300720c */ /* 0x040fe20003f84070 */
[----:B------:R-:W-:Y:S01]  /*30d0*/  IMAD R32, R30, R25, 0x8 ;  /* 0x000000081e207424 */ /* 0x000fe200078e0219 */
[-C--:B------:R-:W-:Y:S01]  /*30e0*/  @!P2 IADD3 R26, PT, PT, R26, -R3.reuse, RZ ;  /* 0x800000031a1aa210 */ /* 0x080fe20007ffe0ff */
[----:B------:R-:W-:Y:S01]  /*30f0*/  @!P0 VIADD R44, R44, 0x1 ;  /* 0x000000012c2c8836 */ /* 0x000fe20000000000 */
[----:B------:R-:W-:Y:S01]  /*3100*/  @!P1 IADD3 R42, PT, PT, -R42, RZ, RZ ;  /* 0x000000ff2a2a9210 */ /* 0x000fe20007ffe1ff */
[----:B------:R-:W-:Y:S01]  /*3110*/  @!P2 VIADD R38, R38, 0x1 ;  /* 0x000000012626a836 */ /* 0x000fe20000000000 */
[----:B------:R-:W-:Y:S01]  /*3120*/  ISETP.GT.U32.AND P0, PT, R3, R32, PT ;  /* 0x000000200300720c */ /* 0x000fe20003f04070 */
[----:B------:R-:W-:Y:S01]  /*3130*/  @P3 VIADD R44, R44, 0x1 ;  /* 0x000000012c2c3836 */ /* 0x000fe20000000000 */
[----:B------:R-:W-:Y:S01]  /*3140*/  ISETP.GE.U32.AND P3, PT, R26, R3, PT ;  /* 0x000000031a00720c */ /* 0x000fe20003f66070 */
[----:B------:R-:W-:Y:S01]  /*3150*/  IMAD.HI.U32 R26, R23, 0x9, RZ ;  /* 0x00000009171a7827 */ /* 0x000fe200078e00ff */
[----:B------:R-:W-:-:S03]  /*3160*/  LOP3.LUT R29, R63, 0xb, RZ, 0x3c, !PT ;  /* 0x0000000b3f1d7812 */ /* 0x000fc600078e3cff */
[--C-:B------:R-:W-:Y:S02]  /*3170*/  @!P4 IMAD.IADD R28, R28, 0x1, -R3.reuse ;  /* 0x000000011c1cc824 */ /* 0x100fe400078e0a03 */
[----:B------:R-:W-:Y:S02]  /*3180*/  IMAD R34, R26, R25, 0x9 ;  /* 0x000000091a227424 */ /* 0x000fe400078e0219 */
[----:B------:R-:W-:Y:S01]  /*3190*/  @!P5 IMAD.MOV R44, RZ, RZ, -R44 ;  /* 0x000000ffff2cd224 */ /* 0x000fe200078e0a2c */
[-C--:B------:R-:W-:Y:S01]  /*31a0*/  ISETP.GE.U32.AND P5, PT, R28, R3.reuse, PT ;  /* 0x000000031c00720c */ /* 0x080fe20003fa6070 */
[----:B------:R-:W-:Y:S01]  /*31b0*/  @!P0 IMAD.IADD R32, R32, 0x1, -R3 ;  /* 0x0000000120208824 */ /* 0x000fe200078e0a03 */
[----:B------:R-:W-:Y:S01]  /*31c0*/  ISETP.GT.U32.AND P2, PT, R3, R34, PT ;  /* 0x000000220300720c */ /* 0x000fe20003f44070 */
[----:B------:R-:W-:Y:S01]  /*31d0*/  IMAD.HI.U32 R28, R23, 0xa, RZ ;  /* 0x0000000a171c7827 */ /* 0x000fe200078e00ff */
[----:B------:R-:W-:Y:S02]  /*31e0*/  @P3 IADD3 R38, PT, PT, R38, 0x1, RZ ;  /* 0x0000000126263810 */ /* 0x000fe40007ffe0ff */
[----:B------:R-:W-:Y:S01]  /*31f0*/  ISETP.GE.U32.AND P3, PT, R32, R3, PT ;  /* 0x000000032000720c */ /* 0x000fe20003f66070 */
[----:B------:R-:W-:Y:S01]  /*3200*/  @!P6 IMAD.MOV R40, RZ, RZ, -R40 ;  /* 0x000000ffff28e224 */ /* 0x000fe200078e0a28 */
[----:B------:R-:W-:Y:S01]  /*3210*/  ISETP.GE.AND P6, PT, R27, RZ, PT ;  /* 0x000000ff1b00720c */ /* 0x000fe20003fc6270 */
[----:B------:R-:W-:Y:S01]  /*3220*/  IMAD.HI.U32 R46, R23, 0xb, RZ ;  /* 0x0000000b172e7827 */ /* 0x000fe200078e00ff */
[----:B------:R-:W-:-:S03]  /*3230*/  LOP3.LUT R27, R63, 0x7, RZ, 0x3c, !PT ;  /* 0x000000073f1b7812 */ /* 0x000fc600078e3cff */
[-C--:B------:R-:W-:Y:S01]  /*3240*/  IMAD R32, R28, R25.reuse, 0xa ;  /* 0x0000000a1c207424 */ /* 0x080fe200078e0219 */
[----:B------:R-:W-:Y:S01]  /*3250*/  ISETP.GE.AND P1, PT, R27, RZ, PT ;  /* 0x000000ff1b00720c */ /* 0x000fe20003f26270 */
[----:B------:R-:W-:Y:S01]  /*3260*/  @!P4 VIADD R36, R36, 0x1 ;  /* 0x000000012424c836 */ /* 0x000fe20000000000 */
[----:B------:R-:W-:Y:S01]  /*3270*/  LOP3.LUT R27, R63, 0x8, RZ, 0x3c, !PT ;  /* 0x000000083f1b7812 */ /* 0x000fe200078e3cff */
[----:B------:R-:W-:Y:S01]  /*3280*/  IMAD R48, R46, R25, 0xb ;  /* 0x0000000b2e307424 */ /* 0x000fe200078e0219 */
[C---:B------:R-:W-:Y:S01]  /*3290*/  ISETP.GT.U32.AND P4, PT, R3.reuse, R32, PT ;  /* 0x000000200300720c */ /* 0x040fe20003f84070 */
[----:B------:R-:W-:Y:S02]  /*32a0*/  @P5 VIADD R36, R36, 0x1 ;  /* 0x0000000124245836 */ /* 0x000fe40000000000 */
[----:B------:R-:W-:Y:S01]  /*32b0*/  @!P2 IMAD.IADD R34, R34, 0x1, -R3 ;  /* 0x000000012222a824 */ /* 0x000fe200078e0a03 */
[----:B------:R-:W-:Y:S01]  /*32c0*/  ISETP.GT.U32.AND P5, PT, R3, R48, PT ;  /* 0x000000300300720c */ /* 0x000fe20003fa4070 */
[----:B------:R-:W-:Y:S01]  /*32d0*/  IMAD.HI.U32 R50, R23, 0xc, RZ ;  /* 0x0000000c17327827 */ /* 0x000fe200078e00ff */
[----:B------:R-:W-:-:S02]  /*32e0*/  @!P6 IADD3 R38, PT, PT, -R38, RZ, RZ ;  /* 0x000000ff2626e210 */ /* 0x000fc40007ffe1ff */
[----:B------:R-:W-:Y:S01]  /*32f0*/  ISETP.GE.U32.AND P6, PT, R34, R3, PT ;  /* 0x000000032200720c */ /* 0x000fe20003fc6070 */
[----:B------:R-:W-:Y:S02]  /*3300*/  IMAD R34, R50, R25, 0xc ;  /* 0x0000000c32227424 */ /* 0x000fe400078e0219 */
[----:B------:R-:W-:Y:S02]  /*3310*/  @!P0 VIADD R30, R30, 0x1 ;  /* 0x000000011e1e8836 */ /* 0x000fe40000000000 */
[--C-:B------:R-:W-:Y:S01]  /*3320*/  @!P4 IMAD.IADD R32, R32, 0x1, -R3.reuse ;  /* 0x000000012020c824 */ /* 0x100fe200078e0a03 */
[----:B------:R-:W-:Y:S01]  /*3330*/  ISETP.GT.U32.AND P0, PT, R3, R34, PT ;  /* 0x000000220300720c */ /* 0x000fe20003f04070 */
[----:B------:R-:W-:Y:S01]  /*3340*/  @!P2 VIADD R26, R26, 0x1 ;  /* 0x000000011a1aa836 */ /* 0x000fe20000000000 */
[----:B------:R-:W-:Y:S01]  /*3350*/  @!P4 IADD3 R28, PT, PT, R28, 0x1, RZ ;  /* 0x000000011c1cc810 */ /* 0x000fe20007ffe0ff */
[----:B------:R-:W-:Y:S01]  /*3360*/  @!P5 IMAD.IADD R48, R48, 0x1, -R3 ;  /* 0x000000013030d824 */ /* 0x000fe200078e0a03 */
[----:B------:R-:W-:Y:S01]  /*3370*/  ISETP.GE.U32.AND P2, PT, R32, R3, PT ;  /* 0x000000032000720c */ /* 0x000fe20003f46070 */
[----:B------:R-:W-:Y:S01]  /*3380*/  IMAD.HI.U32 R32, R23, 0xd, RZ ;  /* 0x0000000d17207827 */ /* 0x000fe200078e00ff */
[----:B------:R-:W-:-:S02]  /*3390*/  @P3 IADD3 R30, PT, PT, R30, 0x1, RZ ;  /* 0x000000011e1e3810 */ /* 0x000fc40007ffe0ff */
[----:B------:R-:W-:Y:S01]  /*33a0*/  @!P5 IADD3 R46, PT, PT, R46, 0x1, RZ ;  /* 0x000000012e2ed810 */ /* 0x000fe20007ffe0ff */
[----:B------:R-:W-:Y:S01]  /*33b0*/  @P6 VIADD R26, R26, 0x1 ;  /* 0x000000011a1a6836 */ /* 0x000fe20000000000 */
[----:B------:R-:W-:Y:S01]  /*33c0*/  ISETP.GE.U32.AND P6, PT, R48, R3, PT ;  /* 0x000000033000720c */ /* 0x000fe20003fc6070 */
[----:B------:R-:W-:Y:S02]  /*33d0*/  IMAD R48, R32, R25, 0xd ;  /* 0x0000000d20307424 */ /* 0x000fe400078e0219 */
[----:B------:R-:W-:Y:S01]  /*33e0*/  @!P1 IMAD.MOV R36, RZ, RZ, -R36 ;  /* 0x000000ffff249224 */ /* 0x000fe200078e0a24 */
[----:B------:R-:W-:Y:S01]  /*33f0*/  ISETP.GE.AND P1, PT, R27, RZ, PT ;  /* 0x000000ff1b00720c */ /* 0x000fe20003f26270 */
[----:B------:R-:W-:Y:S01]  /*3400*/  @!P0 IMAD.IADD R34, R34, 0x1, -R3 ;  /* 0x0000000122228824 */ /* 0x000fe200078e0a03 */
[----:B------:R-:W-:Y:S01]  /*3410*/  LOP3.LUT R27, R63, 0x9, RZ, 0x3c, !PT ;  /* 0x000000093f1b7812 */ /* 0x000fe200078e3cff */
[----:B------:R-:W-:Y:S01]  /*3420*/  @P2 VIADD R28, R28, 0x1 ;  /* 0x000000011c1c2836 */ /* 0x000fe20000000000 */
[----:B------:R-:W-:Y:S01]  /*3430*/  ISETP.GT.U32.AND P4, PT, R3, R48, PT ;  /* 0x000000300300720c */ /* 0x000fe20003f84070 */
[----:B------:R-:W-:Y:S01]  /*3440*/  IMAD.HI.U32 R52, R23, 0xe, RZ ;  /* 0x0000000e17347827 */ /* 0x000fe200078e00ff */
[----:B------:R-:W-:-:S02]  /*3450*/  ISETP.GE.AND P3, PT, R27, RZ, PT ;  /* 0x000000ff1b00720c */ /* 0x000fc40003f66270 */
[----:B------:R-:W-:Y:S01]  /*3460*/  ISETP.GE.U32.AND P2, PT, R34, R3, PT ;  /* 0x000000032200720c */ /* 0x000fe20003f46070 */
[----:B------:R-:W-:Y:S01]  /*3470*/  IMAD.HI.U32 R34, R23, 0xf, RZ ;  /* 0x0000000f17227827 */ /* 0x000fe200078e00ff */
[----:B------:R-:W-:Y:S01]  /*3480*/  LOP3.LUT R27, R63, 0xa, RZ, 0x3c, !PT ;  /* 0x0000000a3f1b7812 */ /* 0x000fe200078e3cff */
[----:B------:R-:W0:Y:S02]  /*3490*/  LDC R23, c[0x0][0x384] ;  /* 0x0000e100ff177b82 */ /* 0x000e240000000800 */
[-C--:B------:R-:W-:Y:S01]  /*34a0*/  IMAD R54, R52, R25.reuse, 0xe ;  /* 0x0000000e34367424 */ /* 0x080fe200078e0219 */
[----:B------:R-:W-:Y:S01]  /*34b0*/  ISETP.GE.AND P5, PT, R27, RZ, PT ;  /* 0x000000ff1b00720c */ /* 0x000fe20003fa6270 */
[----:B------:R-:W-:Y:S01]  /*34c0*/  IMAD R56, R34, R25, 0xf ;  /* 0x0000000f22387424 */ /* 0x000fe200078e0219 */
[----:B------:R-:W-:Y:S01]  /*34d0*/  LOP3.LUT R25, R63, 0xc, RZ, 0x3c, !PT ;  /* 0x0000000c3f197812 */ /* 0x000fe200078e3cff */
[----:B------:R-:W-:Y:S01]  /*34e0*/  @!P1 IMAD.MOV R30, RZ, RZ, -R30 ;  /* 0x000000ffff1e9224 */ /* 0x000fe200078e0a1e */
[----:B------:R-:W-:Y:S01]  /*34f0*/  ISETP.GT.U32.AND P1, PT, R3, R54, PT ;  /* 0x000000360300720c */ /* 0x000fe20003f24070 */
[----:B------:R-:W-:Y:S01]  /*3500*/  @!P4 IMAD.IADD R48, R48, 0x1, -R3 ;  /* 0x000000013030c824 */ /* 0x000fe200078e0a03 */
[----:B------:R-:W-:Y:S01]  /*3510*/  LOP3.LUT R27, R63, 0xd, RZ, 0x3c, !PT ;  /* 0x0000000d3f1b7812 */ /* 0x000fe200078e3cff */
[----:B------:R-:W-:Y:S01]  /*3520*/  @!P0 VIADD R50, R50, 0x1 ;  /* 0x0000000132328836 */ /* 0x000fe20000000000 */
[----:B------:R-:W-:Y:S01]  /*3530*/  ISETP.GT.U32.AND P0, PT, R3, R56, PT ;  /* 0x000000380300720c */ /* 0x000fe20003f04070 */
[----:B------:R-:W-:Y:S01]  /*3540*/  @!P3 IMAD.MOV R26, RZ, RZ, -R26 ;  /* 0x000000ffff1ab224 */ /* 0x000fe200078e0a1a */
[-C--:B------:R-:W-:Y:S01]  /*3550*/  ISETP.GE.U32.AND P3, PT, R48, R3.reuse, PT ;  /* 0x000000033000720c */ /* 0x080fe20003f66070 */
[----:B------:R-:W-:Y:S01]  /*3560*/  @!P4 VIADD R32, R32, 0x1 ;  /* 0x000000012020c836 */ /* 0x000fe20000000000 */
[----:B------:R-:W-:Y:S01]  /*3570*/  ISETP.GE.AND P4, PT, R25, RZ, PT ;  /* 0x000000ff1900720c */ /* 0x000fe20003f86270 */
[----:B------:R-:W-:Y:S01]  /*3580*/  @P2 VIADD R50, R50, 0x1 ;  /* 0x0000000132322836 */ /* 0x000fe20000000000 */
[----:B------:R-:W-:Y:S01]  /*3590*/  LOP3.LUT R25, R63, 0xf, RZ, 0x3c, !PT ;  /* 0x0000000f3f197812 */ /* 0x000fe200078e3cff */
[----:B------:R-:W-:Y:S01]  /*35a0*/  @P6 VIADD R46, R46, 0x1 ;  /* 0x000000012e2e6836 */ /* 0x000fe20000000000 */
[----:B------:R-:W-:Y:S01]  /*35b0*/  ISETP.GE.AND P6, PT, R29, RZ, PT ;  /* 0x000000ff1d00720c */ /* 0x000fe20003fc6270 */
[----:B------:R-:W-:Y:S01]  /*35c0*/  @!P5 IMAD.MOV R28, RZ, RZ, -R28 ;  /* 0x000000ffff1cd224 */ /* 0x000fe200078e0a1c */
[-C--:B------:R-:W-:Y:S01]  /*35d0*/  @!P1 IADD3 R54, PT, PT, R54, -R3.reuse, RZ ;  /* 0x8000000336369210 */ /* 0x080fe20007ffe0ff */
[----:B------:R-:W-:Y:S01]  /*35e0*/  IMAD.MOV.U32 R48, RZ, RZ, R46 ;  /* 0x000000ffff307224 */ /* 0x000fe200078e002e */
[----:B------:R-:W-:Y:S01]  /*35f0*/  @!P1 IADD3 R52, PT, PT, R52, 0x1, RZ ;  /* 0x0000000134349810 */ /* 0x000fe20007ffe0ff */
[----:B------:R-:W-:Y:S01]  /*3600*/  @!P0 VIADD R34, R34, 0x1 ;  /* 0x0000000122228836 */ /* 0x000fe20000000000 */
[-C--:B------:R-:W-:Y:S01]  /*3610*/  @!P0 IADD3 R56, PT, PT, R56, -R3.reuse, RZ ;  /* 0x8000000338388210 */ /* 0x080fe20007ffe0ff */
[----:B------:R-:W-:Y:S01]  /*3620*/  @P3 VIADD R32, R32, 0x1 ;  /* 0x0000000120203836 */ /* 0x000fe20000000000 */
[----:B------:R-:W-:-:S02]  /*3630*/  ISETP.GE.U32.AND P2, PT, R54, R3, PT ;  /* 0x000000033600720c */ /* 0x000fc40003f46070 */
[----:B------:R-:W-:Y:S02]  /*3640*/  ISETP.GE.U32.AND P3, PT, R56, R3, PT ;  /* 0x000000033800720c */ /* 0x000fe40003f66070 */
[C---:B------:R-:W-:Y:S01]  /*3650*/  LOP3.LUT R3, R63.reuse, 0xe, RZ, 0x3c, !PT ;  /* 0x0000000e3f037812 */ /* 0x040fe200078e3cff */
[----:B------:R-:W-:Y:S01]  /*3660*/  @!P6 IMAD.MOV R48, RZ, RZ, -R48 ;  /* 0x000000ffff30e224 */ /* 0x000fe200078e0a30 */
[----:B------:R-:W-:Y:S02]  /*3670*/  ISETP.NE.AND P0, PT, R63, RZ, PT ;  /* 0x000000ff3f00720c */ /* 0x000fe40003f05270 */
[----:B------:R-:W-:Y:S01]  /*3680*/  ISETP.GE.AND P6, PT, R3, RZ, PT ;  /* 0x000000ff0300720c */ /* 0x000fe20003fc6270 */
[----:B------:R-:W-:Y:S01]  /*3690*/  IMAD.MOV.U32 R3, RZ, RZ, R20 ;  /* 0x000000ffff037224 */ /* 0x000fe200078e0014 */
[----:B------:R-:W-:Y:S02]  /*36a0*/  ISETP.GE.AND P5, PT, R27, RZ, PT ;  /* 0x000000ff1b00720c */ /* 0x000fe40003fa6270 */
[----:B------:R-:W-:Y:S01]  /*36b0*/  ISETP.GE.AND P1, PT, R25, RZ, PT ;  /* 0x000000ff1900720c */ /* 0x000fe20003f26270 */
[----:B------:R-:W-:Y:S01]  /*36c0*/  @P2 VIADD R52, R52, 0x1 ;  /* 0x0000000134342836 */ /* 0x000fe20000000000 */
[----:B------:R-:W-:Y:S01]  /*36d0*/  ISETP.GE.AND P2, PT, R21, RZ, PT ;  /* 0x000000ff1500720c */ /* 0x000fe20003f46270 */
[----:B0-----:R-:W-:Y:S01]  /*36e0*/  IMAD R21, R23, UR7, R62 ;  /* 0x0000000717157c24 */ /* 0x001fe2000f8e023e */
[----:B------:R-:W-:-:S02]  /*36f0*/  @P3 IADD3 R34, PT, PT, R34, 0x1, RZ ;  /* 0x0000000122223810 */ /* 0x000fc40007ffe0ff */
[----:B------:R-:W-:Y:S01]  /*3700*/  ISETP.NE.AND P3, PT, R0, RZ, PT ;  /* 0x000000ff0000720c */ /* 0x000fe20003f65270 */
[----:B------:R-:W-:Y:S01]  /*3710*/  IMAD.IADD R2, R21, 0x1, R2 ;  /* 0x0000000115027824 */ /* 0x000fe200078e0202 */
[----:B------:R-:W-:Y:S01]  /*3720*/  LOP3.LUT R23, RZ, R63, RZ, 0x33, !PT ;  /* 0x0000003fff177212 */ /* 0x000fe200078e33ff */
[----:B------:R-:W-:Y:S01]  /*3730*/  IMAD.MOV.U32 R54, RZ, RZ, R34 ;  /* 0x000000ffff367224 */ /* 0x000fe200078e0022 */
[----:B------:R-:W-:Y:S01]  /*3740*/  @!P4 IADD3 R50, PT, PT, -R50, RZ, RZ ;  /* 0x000000ff3232c210 */ /* 0x000fe20007ffe1ff */
[----:B------:R-:W-:Y:S01]  /*3750*/  @!P6 IMAD.MOV R52, RZ, RZ, -R52 ;  /* 0x000000ffff34e224 */ /* 0x000fe200078e0a34 */
[C---:B------:R-:W-:Y:S01]  /*3760*/  SEL R31, R23.reuse, R24, !P0 ;  /* 0x00000018171f7207 */ /* 0x040fe20004000000 */
[----:B------:R-:W-:Y:S01]  /*3770*/  IMAD.MOV.U32 R24, RZ, RZ, R32 ;  /* 0x000000ffff187224 */ /* 0x000fe200078e0020 */
[----:B------:R-:W-:Y:S01]  /*3780*/  SEL R46, R23, R22, !P0 ;  /* 0x00000016172e7207 */ /* 0x000fe20004000000 */
[----:B------:R-:W-:Y:S01]  /*3790*/  @!P1 IMAD.MOV R54, RZ, RZ, -R54 ;  /* 0x000000ffff369224 */ /* 0x000fe200078e0a36 */
[----:B------:R-:W-:Y:S01]  /*37a0*/  @!P2 IADD3 R3, PT, PT, -R3, RZ, RZ ;  /* 0x000000ff0303a210 */ /* 0x000fe20007ffe1ff */
[----:B------:R-:W-:Y:S01]  /*37b0*/  @!P5 IMAD.MOV R24, RZ, RZ, -R24 ;  /* 0x000000ffff18d224 */ /* 0x000fe200078e0a18 */
[----:B------:R-:W-:-:S02]  /*37c0*/  SEL R34, R23, R28, !P0 ;  /* 0x0000001c17227207 */ /* 0x000fc40004000000 */
[----:B------:R-:W-:Y:S02]  /*37d0*/  @!P3 LOP3.LUT R3, RZ, R0, RZ, 0x33, !PT ;  /* 0x00000000ff03b212 */ /* 0x000fe400078e33ff */
[C---:B------:R-:W-:Y:S01]  /*37e0*/  SEL R40, R23.reuse, R40, !P0 ;  /* 0x0000002817287207 */ /* 0x040fe20004000000 */
[----:B------:R-:W-:Y:S01]  /*37f0*/  IMAD.MOV R64, RZ, RZ, -R34 ;  /* 0x000000ffff407224 */ /* 0x000fe200078e0a22 */
[----:B------:R-:W-:Y:S01]  /*3800*/  SEL R28, R23, R48, !P0 ;  /* 0x00000030171c7207 */ /* 0x000fe20004000000 */
[----:B------:R-:W-:Y:S01]  /*3810*/  IMAD R0, R3, UR4, RZ ;  /* 0x0000000403007c24 */ /* 0x000fe2000f8e02ff */
[C---:B------:R-:W-:Y:S01]  /*3820*/  SEL R42, R23.reuse, R42, !P0 ;  /* 0x0000002a172a7207 */ /* 0x040fe20004000000 */
[----:B------:R-:W-:Y:S01]  /*3830*/  IMAD.MOV R48, RZ, RZ, -R46 ;  /* 0x000000ffff307224 */ /* 0x000fe200078e0a2e */
[C---:B------:R-:W-:Y:S01]  /*3840*/  SEL R20, R23.reuse, R24, !P0 ;  /* 0x0000001817147207 */ /* 0x040fe20004000000 */
[----:B------:R-:W-:Y:S01]  /*3850*/  IMAD R31, R0, R31, R2 ;  /* 0x0000001f001f7224 */ /* 0x000fe200078e0202 */
[C---:B------:R-:W-:Y:S01]  /*3860*/  SEL R44, R23.reuse, R44, !P0 ;  /* 0x0000002c172c7207 */ /* 0x040fe20004000000 */
[----:B------:R-:W0:Y:S01]  /*3870*/  LDC.64 R2, c[0x0][0x3a0] ;  /* 0x0000e800ff027b82 */ /* 0x000e220000000a00 */
[C---:B------:R-:W-:Y:S01]  /*3880*/  SEL R22, R23.reuse, R50, !P0 ;  /* 0x0000003217167207 */ /* 0x040fe20004000000 */
[----:B------:R-:W-:Y:S01]  /*3890*/  IMAD.MOV R50, RZ, RZ, -R40 ;  /* 0x000000ffff327224 */ /* 0x000fe200078e0a28 */
        /* <DEDUP_REMOVED lines=15> */
[----:B------:R-:W-:Y:S01]  /*3990*/  IMAD.MOV R62, RZ, RZ, -R32 ;  /* 0x000000ffff3e7224 */ /* 0x000fe200078e0a20 */
[----:B------:R-:W-:Y:S01]  /*39a0*/  IADD3 R60, PT, PT, -R30, RZ, RZ ;  /* 0x000000ff1e3c7210 */ /* 0x000fe20007ffe1ff */
[----:B------:R-:W-:Y:S01]  /*39b0*/  IMAD.MOV R51, RZ, RZ, -R26 ;  /* 0x000000ffff337224 */ /* 0x000fe200078e0a1a */
[-C--:B------:R-:W-:Y:S01]  /*39c0*/  LEA R46, R46, R21.reuse, 0x7 ;  /* 0x000000152e2e7211 */ /* 0x080fe200078e38ff */
[C---:B------:R-:W-:Y:S01]  /*39d0*/  IMAD R41, R63.reuse, R50, 0x3 ;  /* 0x000000033f297424 */ /* 0x040fe200078e0232 */
[-C--:B------:R-:W-:Y:S01]  /*39e0*/  LEA R24, R24, R21.reuse, 0x7 ;  /* 0x0000001518187211 */ /* 0x080fe200078e38ff */
[----:B------:R-:W-:Y:S01]  /*39f0*/  IMAD R29, R63, R66, 0xb ;  /* 0x0000000b3f1d7424 */ /* 0x000fe200078e0242 */
[-C--:B------:R-:W-:Y:S01]  /*3a00*/  LEA R38, R38, R21.reuse, 0x7 ;  /* 0x0000001526267211 */ /* 0x080fe200078e38ff */
[--C-:B------:R-:W-:Y:S01]  /*3a10*/  IMAD R40, R40, 0x80, R21.reuse ;  /* 0x0000008028287824 */ /* 0x100fe200078e0215 */
[----:B------:R-:W-:Y:S01]  /*3a20*/  LEA R34, R34, R21, 0x7 ;  /* 0x0000001522227211 */ /* 0x000fe200078e38ff */
[----:B------:R-:W-:-:S02]  /*3a30*/  IMAD R28, R28, 0x80, R21 ;  /* 0x000000801c1c7824 */ /* 0x000fc400078e0215 */
[C---:B------:R-:W-:Y:S02]  /*3a40*/  IMAD R39, R63.reuse, R52, 0x4 ;  /* 0x000000043f277424 */ /* 0x040fe400078e0234 */
[C---:B------:R-:W-:Y:S02]  /*3a50*/  IMAD R25, R63.reuse, R25, 0xd ;  /* 0x0000000d3f197424 */ /* 0x040fe400078e0219 */
[--C-:B------:R-:W-:Y:S02]  /*3a60*/  IMAD R42, R42, 0x80, R21.reuse ;  /* 0x000000802a2a7824 */ /* 0x100fe400078e0215 */
[----:B------:R-:W-:Y:S02]  /*3a70*/  IMAD R20, R20, 0x80, R21 ;  /* 0x0000008014147824 */ /* 0x000fe400078e0215 */
[C---:B------:R-:W-:Y:S02]  /*3a80*/  IMAD R37, R63.reuse, R54, 0x5 ;  /* 0x000000053f257424 */ /* 0x040fe400078e0236 */
[----:B------:R-:W-:-:S02]  /*3a90*/  IMAD R27, R63, R68, 0xc ;  /* 0x0000000c3f1b7424 */ /* 0x000fc400078e0244 */
[C---:B------:R-:W-:Y:S02]  /*3aa0*/  IMAD R23, R63.reuse, R23, 0xe ;  /* 0x0000000e3f177424 */ /* 0x040fe400078e0217 */
[--C-:B------:R-:W-:Y:S02]  /*3ab0*/  IMAD R44, R44, 0x80, R21.reuse ;  /* 0x000000802c2c7824 */ /* 0x100fe400078e0215 */
[----:B------:R-:W-:Y:S02]  /*3ac0*/  IMAD R22, R22, 0x80, R21 ;  /* 0x0000008016167824 */ /* 0x000fe400078e0215 */
[C---:B------:R-:W-:Y:S02]  /*3ad0*/  IMAD R43, R63.reuse, R56, 0x6 ;  /* 0x000000063f2b7424 */ /* 0x040fe400078e0238 */
[C---:B------:R-:W-:Y:S02]  /*3ae0*/  IMAD R45, R63.reuse, R58, 0x7 ;  /* 0x000000073f2d7424 */ /* 0x040fe400078e023a */
[----:B------:R-:W-:-:S02]  /*3af0*/  IMAD R47, R63, R60, 0x8 ;  /* 0x000000083f2f7424 */ /* 0x000fc400078e023c */
[C---:B------:R-:W-:Y:S02]  /*3b00*/  IMAD R49, R63.reuse, R62, 0x9 ;  /* 0x000000093f317424 */ /* 0x040fe400078e023e */
[C---:B------:R-:W-:Y:S02]  /*3b10*/  IMAD R33, R63.reuse, R64, 0xa ;  /* 0x0000000a3f217424 */ /* 0x040fe400078e0240 */
[C---:B------:R-:W-:Y:S02]  /*3b20*/  IMAD R35, R0.reuse, R35, R46 ;  /* 0x0000002300237224 */ /* 0x040fe400078e022e */
[----:B------:R-:W-:Y:S02]  /*3b30*/  IMAD R63, R63, R51, 0xf ;  /* 0x0000000f3f3f7424 */ /* 0x000fe400078e0233 */
[----:B------:R-:W-:Y:S02]  /*3b40*/  IMAD R41, R0, R41, R40 ;  /* 0x0000002900297224 */ /* 0x000fe400078e0228 */
[----:B------:R-:W-:-:S02]  /*3b50*/  IMAD R36, R36, 0x80, R21 ;  /* 0x0000008024247824 */ /* 0x000fc400078e0215 */
[----:B------:R-:W-:Y:S02]  /*3b60*/  IMAD R53, R0, R29, R28 ;  /* 0x0000001d00357224 */ /* 0x000fe400078e021c */
[--C-:B------:R-:W-:Y:S02]  /*3b70*/  IMAD R26, R26, 0x80, R21.reuse ;  /* 0x000000801a1a7824 */ /* 0x100fe400078e0215 */
[----:B------:R-:W-:Y:S02]  /*3b80*/  IMAD R39, R0, R39, R42 ;  /* 0x0000002700277224 */ /* 0x000fe400078e022a */
[--C-:B------:R-:W-:Y:S02]  /*3b90*/  IMAD R30, R30, 0x80, R21.reuse ;  /* 0x000000801e1e7824 */ /* 0x100fe400078e0215 */
[----:B------:R-:W-:Y:S02]  /*3ba0*/  IMAD R32, R32, 0x80, R21 ;  /* 0x0000008020207824 */ /* 0x000fe400078e0215 */
[----:B0-----:R-:W-:-:S04]  /*3bb0*/  IMAD.WIDE R28, R21, 0x4, R2 ;  /* 0x00000004151c7825 */ /* 0x001fc800078e0202 */
[C---:B------:R-:W-:Y:S01]  /*3bc0*/  IMAD R57, R0.reuse, R25, R20 ;  /* 0x0000001900397224 */ /* 0x040fe200078e0214 */
[----:B-----5:R0:W-:Y:S01]  /*3bd0*/  STG.E desc[UR8][R28.64], R16 ;  /* 0x000000101c007986 */ /* 0x0201e2000c101908 */
[C---:B------:R-:W-:Y:S02]  /*3be0*/  IMAD R37, R0.reuse, R37, R44 ;  /* 0x0000002500257224 */ /* 0x040fe400078e022c */
[C---:B------:R-:W-:Y:S02]  /*3bf0*/  IMAD R55, R0.reuse, R27, R22 ;  /* 0x0000001b00377224 */ /* 0x040fe400078e0216 */
[----:B------:R-:W-:Y:S02]  /*3c00*/  IMAD R59, R0, R23, R24 ;  /* 0x00000017003b7224 */ /* 0x000fe400078e0218 */
[----:B------:R-:W-:-:S04]  /*3c10*/  IMAD.WIDE R20, R31, 0x4, R2 ;  /* 0x000000041f147825 */ /* 0x000fc800078e0202 */
[----:B------:R-:W-:Y:S01]  /*3c20*/  IMAD R43, R0, R43, R38 ;  /* 0x0000002b002b7224 */ /* 0x000fe200078e0226 */
[----:B------:R-:W-:Y:S01]  /*3c30*/  STG.E desc[UR8][R20.64], R17 ;  /* 0x0000001114007986 */ /* 0x000fe2000c101908 */
        /* <DEDUP_REMOVED lines=34> */
.L_x_27774:
[----:B------:R-:W-:Y:S01]  /*3e60*/  BSSY B2, `(.L_x_27807) ;  /* 0x0000007000027945 */ /* 0x000fe20003800000 */
[----:B------:R-:W-:Y:S01]  /*3e70*/  IMAD.MOV.U32 R65, RZ, RZ, R26 ;  /* 0x000000ffff417224 */ /* 0x000fe200078e001a */
[----:B------:R-:W-:Y:S01]  /*3e80*/  MOV R67, 0xffffffff ;  /* 0xffffffff00437802 */ /* 0x000fe20000000f00 */
[----:B------:R-:W-:-:S07]  /*3e90*/  IMAD.MOV.U32 R66, RZ, RZ, 0x101f ;  /* 0x0000101fff427424 */ /* 0x000fce00078e00ff */
[----:B-1234-:R-:W-:Y:S05]  /*3ea0*/  WARPSYNC.COLLECTIVE R67, `(.L_x_27808) ;  /* 0x0000000043087348 */ /* 0x01efea0003c00000 */
[----:B------:R0:W0:Y:S02]  /*3eb0*/  SHFL.IDX P6, R66, R2, R65, R66 ;  /* 0x0000004102427389 */ /* 0x00002400000c0042 */
[----:B01234-:R-:W-:Y:S05]  /*3ec0*/  ENDCOLLECTIVE ;  /* 0x000000000000791b */ /* 0x01ffea0003800000 */
.L_x_27808:
[----:B------:R-:W-:Y:S05]  /*3ed0*/  BSYNC B2 ;  /* 0x0000000000027941 */ /* 0x000fea0003800000 */
.L_x_27807:
[----:B------:R-:W-:Y:S01]  /*3ee0*/  IMAD.MOV.U32 R3, RZ, RZ, R66 ;  /* 0x000000ffff037224 */ /* 0x000fe200078e0042 */
[----:B------:R-:W-:Y:S06]  /*3ef0*/  BRA `(.L_x_27809) ;  /* 0xffffffe000587947 */ /* 0x000fec000383ffff */
.L_x_27776:
[----:B------:R-:W-:Y:S01]  /*3f00*/  BSSY B2, `(.L_x_27810) ;  /* 0x0000007000027945 */ /* 0x000fe20003800000 */
[----:B------:R-:W-:Y:S01]  /*3f10*/  IMAD.MOV.U32 R65, RZ, RZ, R60 ;  /* 0x000000ffff417224 */ /* 0x000fe200078e003c */
[----:B------:R-:W-:Y:S01]  /*3f20*/  MOV R67, 0xffffffff ;  /* 0xffffffff00437802 */ /* 0x000fe20000000f00 */
[----:B------:R-:W-:-:S07]  /*3f30*/  IMAD.MOV.U32 R66, RZ, RZ, 0x101f ;  /* 0x0000101fff427424 */ /* 0x000fce00078e00ff */
[----:B-1234-:R-:W-:Y:S05]  /*3f40*/  WARPSYNC.COLLECTIVE R67, `(.L_x_27811) ;  /* 0x0000000043087348 */ /* 0x01efea0003c00000 */
[----:B------:R0:W0:Y:S02]  /*3f50*/  SHFL.IDX P6, R66, R2, R65, R66 ;  /* 0x0000004102427389 */ /* 0x00002400000c0042 */
[----:B01234-:R-:W-:Y:S05]  /*3f60*/  ENDCOLLECTIVE ;  /* 0x000000000000791b */ /* 0x01ffea0003800000 */
.L_x_27811:
[----:B------:R-:W-:Y:S05]  /*3f70*/  BSYNC B2 ;  /* 0x0000000000027941 */ /* 0x000fea0003800000 */
.L_x_27810:
[----:B------:R-:W-:Y:S05]  /*3f80*/  BRA `(.L_x_27812) ;  /* 0xffffffe0004c7947 */ /* 0x000fea000383ffff */
.L_x_27778:
[----:B------:R-:W-:Y:S01]  /*3f90*/  BSSY B2, `(.L_x_27813) ;  /* 0x0000007000027945 */ /* 0x000fe20003800000 */
[----:B------:R-:W-:Y:S02]  /*3fa0*/  IMAD.MOV.U32 R65, RZ, RZ, R59 ;  /* 0x000000ffff417224 */ /* 0x000fe400078e003b */
[----:B------:R-:W-:Y:S02]  /*3fb0*/  IMAD.MOV.U32 R66, RZ, RZ, 0x101f ;  /* 0x0000101fff427424 */ /* 0x000fe400078e00ff */
[----:B------:R-:W-:-:S07]  /*3fc0*/  IMAD.MOV.U32 R67, RZ, RZ, -0x1 ;  /* 0xffffffffff437424 */ /* 0x000fce00078e00ff */
[----:B-1234-:R-:W-:Y:S05]  /*3fd0*/  WARPSYNC.COLLECTIVE R67, `(.L_x_27814) ;  /* 0x0000000043087348 */ /* 0x01efea0003c00000 */
[----:B------:R0:W0:Y:S02]  /*3fe0*/  SHFL.IDX P6, R66, R2, R65, R66 ;  /* 0x0000004102427389 */ /* 0x00002400000c0042 */
[----:B01234-:R-:W-:Y:S05]  /*3ff0*/  ENDCOLLECTIVE ;  /* 0x000000000000791b */ /* 0x01ffea0003800000 */
.L_x_27814:
[----:B------:R-:W-:Y:S05]  /*4000*/  BSYNC B2 ;  /* 0x0000000000027941 */ /* 0x000fea0003800000 */
.L_x_27813:
[----:B------:R-:W-:Y:S01]  /*4010*/  MOV R65, R66 ;  /* 0x0000004200417202 */ /* 0x000fe20000000f00 */
[----:B------:R-:W-:Y:S06]  /*4020*/  BRA `(.L_x_27815) ;  /* 0xffffffe0003c7947 */ /* 0x000fec000383ffff */
.L_x_27780:
[----:B------:R-:W-:Y:S01]  /*4030*/  BSSY B2, `(.L_x_27816) ;  /* 0x0000007000027945 */ /* 0x000fe20003800000 */
[----:B------:R-:W-:Y:S02]  /*4040*/  IMAD.MOV.U32 R65, RZ, RZ, R58 ;  /* 0x000000ffff417224 */ /* 0x000fe400078e003a */
[----:B------:R-:W-:Y:S02]  /*4050*/  IMAD.MOV.U32 R66, RZ, RZ, 0x101f ;  /* 0x0000101fff427424 */ /* 0x000fe400078e00ff */
[----:B------:R-:W-:-:S07]  /*4060*/  IMAD.MOV.U32 R67, RZ, RZ, -0x1 ;  /* 0xffffffffff437424 */ /* 0x000fce00078e00ff */
[----:B-1234-:R-:W-:Y:S05]  /*4070*/  WARPSYNC.COLLECTIVE R67, `(.L_x_27817) ;  /* 0x0000000043087348 */ /* 0x01efea0003c00000 */
[----:B------:R0:W0:Y:S02]  /*4080*/  SHFL.IDX P6, R66, R2, R65, R66 ;  /* 0x0000004102427389 */ /* 0x00002400000c0042 */
[----:B01234-:R-:W-:Y:S05]  /*4090*/  ENDCOLLECTIVE ;  /* 0x000000000000791b */ /* 0x01ffea0003800000 */
.L_x_27817:
[----:B------:R-:W-:Y:S05]  /*40a0*/  BSYNC B2 ;  /* 0x0000000000027941 */ /* 0x000fea0003800000 */
.L_x_27816:
[----:B------:R-:W-:Y:S05]  /*40b0*/  BRA `(.L_x_27818) ;  /* 0xffffffe000307947 */ /* 0x000fea000383ffff */
.L_x_27782:
[----:B------:R-:W-:Y:S01]  /*40c0*/  BSSY B2, `(.L_x_27819) ;  /* 0x0000007000027945 */ /* 0x000fe20003800000 */
[----:B------:R-:W-:Y:S01]  /*40d0*/  MOV R65, R57 ;  /* 0x0000003900417202 */ /* 0x000fe20000000f00 */
[----:B------:R-:W-:Y:S02]  /*40e0*/  IMAD.MOV.U32 R66, RZ, RZ, 0x101f ;  /* 0x0000101fff427424 */ /* 0x000fe400078e00ff */
[----:B------:R-:W-:-:S07]  /*40f0*/  IMAD.MOV.U32 R67, RZ, RZ, -0x1 ;  /* 0xffffffffff437424 */ /* 0x000fce00078e00ff */
[----:B-1234-:R-:W-:Y:S05]  /*4100*/  WARPSYNC.COLLECTIVE R67, `(.L_x_27820) ;  /* 0x0000000043087348 */ /* 0x01efea0003c00000 */
[----:B------:R0:W0:Y:S02]  /*4110*/  SHFL.IDX P6, R66, R2, R65, R66 ;  /* 0x0000004102427389 */ /* 0x00002400000c0042 */
[----:B01234-:R-:W-:Y:S05]  /*4120*/  ENDCOLLECTIVE ;  /* 0x000000000000791b */ /* 0x01ffea0003800000 */
.L_x_27820:
[----:B------:R-:W-:Y:S05]  /*4130*/  BSYNC B2 ;  /* 0x0000000000027941 */ /* 0x000fea0003800000 */
.L_x_27819:
[----:B------:R-:W-:Y:S01]  /*4140*/  IMAD.MOV.U32 R65, RZ, RZ, R66 ;  /* 0x000000ffff417224 */ /* 0x000fe200078e0042 */
[----:B------:R-:W-:Y:S06]  /*4150*/  BRA `(.L_x_27821) ;  /* 0xffffffe000207947 */ /* 0x000fec000383ffff */
.L_x_27784:
[----:B------:R-:W-:Y:S01]  /*4160*/  BSSY B2, `(.L_x_27822) ;  /* 0x0000007000027945 */ /* 0x000fe20003800000 */
[----:B------:R-:W-:Y:S01]  /*4170*/  MOV R65, R56 ;  /* 0x0000003800417202 */ /* 0x000fe20000000f00 */
[----:B------:R-:W-:Y:S02]  /*4180*/  IMAD.MOV.U32 R66, RZ, RZ, 0x101f ;  /* 0x0000101fff427424 */ /* 0x000fe400078e00ff */
[----:B------:R-:W-:-:S07]  /*4190*/  IMAD.MOV.U32 R67, RZ, RZ, -0x1 ;  /* 0xffffffffff437424 */ /* 0x000fce00078e00ff */
[----:B-1234-:R-:W-:Y:S05]  /*41a0*/  WARPSYNC.COLLECTIVE R67, `(.L_x_27823) ;  /* 0x0000000043087348 */ /* 0x01efea0003c00000 */
[----:B------:R0:W0:Y:S02]  /*41b0*/  SHFL.IDX P6, R66, R2, R65, R66 ;  /* 0x0000004102427389 */ /* 0x00002400000c0042 */
[----:B01234-:R-:W-:Y:S05]  /*41c0*/  ENDCOLLECTIVE ;  /* 0x000000000000791b */ /* 0x01ffea0003800000 */
.L_x_27823:
[----:B------:R-:W-:Y:S05]  /*41d0*/  BSYNC B2 ;  /* 0x0000000000027941 */ /* 0x000fea0003800000 */
.L_x_27822:
[----:B------:R-:W-:Y:S05]  /*41e0*/  BRA `(.L_x_27824) ;  /* 0xffffffe000147947 */ /* 0x000fea000383ffff */
.L_x_27786:
[----:B------:R-:W-:Y:S01]  /*41f0*/  HFMA2 R66, -RZ, RZ, 0, 0.000503063201904296875 ;  /* 0x0000101fff427431 */ /* 0x000fe200000001ff */
[----:B------:R-:W-:Y:S01]  /*4200*/  BSSY B2, `(.L_x_27825) ;  /* 0x0000006000027945 */ /* 0x000fe20003800000 */
[----:B------:R-:W-:Y:S02]  /*4210*/  IMAD.MOV.U32 R65, RZ, RZ, R55 ;  /* 0x000000ffff417224 */ /* 0x000fe400078e0037 */
[----:B------:R-:W-:-:S07]  /*4220*/  IMAD.MOV.U32 R67, RZ, RZ, -0x1 ;  /* 0xffffffffff437424 */ /* 0x000fce00078e00ff */
[----:B-1234-:R-:W-:Y:S05]  /*4230*/  WARPSYNC.COLLECTIVE R67, `(.L_x_27826) ;  /* 0x0000000043087348 */ /* 0x01efea0003c00000 */
[----:B------:R0:W0:Y:S02]  /*4240*/  SHFL.IDX P6, R66, R2, R65, R66 ;  /* 0x0000004102427389 */ /* 0x00002400000c0042 */
[----:B01234-:R-:W-:Y:S05]  /*4250*/  ENDCOLLECTIVE ;  /* 0x000000000000791b */ /* 0x01ffea0003800000 */
.L_x_27826:
[----:B------:R-:W-:Y:S05]  /*4260*/  BSYNC B2 ;  /* 0x0000000000027941 */ /* 0x000fea0003800000 */
.L_x_27825:
[----:B------:R-:W-:Y:S01]  /*4270*/  IMAD.MOV.U32 R65, RZ, RZ, R66 ;  /* 0x000000ffff417224 */ /* 0x000fe200078e0042 */
[----:B------:R-:W-:Y:S06]  /*4280*/  BRA `(.L_x_27827) ;  /* 0xffffffe000047947 */ /* 0x000fec000383ffff */
.L_x_27788:
[----:B------:R-:W-:Y:S01]  /*4290*/  BSSY B2, `(.L_x_27828) ;  /* 0x0000007000027945 */ /* 0x000fe20003800000 */
[----:B------:R-:W-:Y:S01]  /*42a0*/  IMAD.MOV.U32 R65, RZ, RZ, R54 ;  /* 0x000000ffff417224 */ /* 0x000fe200078e0036 */
[----:B------:R-:W-:Y:S01]  /*42b0*/  MOV R66, 0x101f ;  /* 0x0000101f00427802 */ /* 0x000fe20000000f00 */
[----:B------:R-:W-:-:S07]  /*42c0*/  IMAD.MOV.U32 R67, RZ, RZ, -0x1 ;  /* 0xffffffffff437424 */ /* 0x000fce00078e00ff */
[----:B-1234-:R-:W-:Y:S05]  /*42d0*/  WARPSYNC.COLLECTIVE R67, `(.L_x_27829) ;  /* 0x0000000043087348 */ /* 0x01efea0003c00000 */
[----:B------:R0:W0:Y:S02]  /*42e0*/  SHFL.IDX P6, R66, R2, R65, R66 ;  /* 0x0000004102427389 */ /* 0x00002400000c0042 */
[----:B01234-:R-:W-:Y:S05]  /*42f0*/  ENDCOLLECTIVE ;  /* 0x000000000000791b */ /* 0x01ffea0003800000 */
.L_x_27829:
[----:B------:R-:W-:Y:S05]  /*4300*/  BSYNC B2 ;  /* 0x0000000000027941 */ /* 0x000fea0003800000 */
.L_x_27828:
[----:B------:R-:W-:Y:S05]  /*4310*/  BRA `(.L_x_27830) ;  /* 0xffffffdc00f87947 */ /* 0x000fea000383ffff */
.L_x_27790:
[----:B------:R-:W-:Y:S01]  /*4320*/  BSSY B2, `(.L_x_27831) ;  /* 0x0000007000027945 */ /* 0x000fe20003800000 */
[----:B------:R-:W-:Y:S01]  /*4330*/  IMAD.MOV.U32 R65, RZ, RZ, R53 ;  /* 0x000000ffff417224 */ /* 0x000fe200078e0035 */
[----:B------:R-:W-:Y:S01]  /*4340*/  MOV R67, 0xffffffff ;  /* 0xffffffff00437802 */ /* 0x000fe20000000f00 */
[----:B------:R-:W-:-:S07]  /*4350*/  IMAD.MOV.U32 R66, RZ, RZ, 0x101f ;  /* 0x0000101fff427424 */ /* 0x000fce00078e00ff */
[----:B-1234-:R-:W-:Y:S05]  /*4360*/  WARPSYNC.COLLECTIVE R67, `(.L_x_27832) ;  /* 0x0000000043087348 */ /* 0x01efea0003c00000 */
[----:B------:R0:W0:Y:S02]  /*4370*/  SHFL.IDX P6, R66, R2, R65, R66 ;  /* 0x0000004102427389 */ /* 0x00002400000c0042 */
[----:B01234-:R-:W-:Y:S05]  /*4380*/  ENDCOLLECTIVE ;  /* 0x000000000000791b */ /* 0x01ffea0003800000 */
.L_x_27832:
[----:B------:R-:W-:Y:S05]  /*4390*/  BSYNC B2 ;  /* 0x0000000000027941 */ /* 0x000fea0003800000 */
.L_x_27831:
[----:B------:R-:W-:Y:S01]  /*43a0*/  IMAD.MOV.U32 R65, RZ, RZ, R66 ;  /* 0x000000ffff417224 */ /* 0x000fe200078e0042 */
[----:B------:R-:W-:Y:S06]  /*43b0*/  BRA `(.L_x_27833) ;  /* 0xffffffdc00e87947 */ /* 0x000fec000383ffff */
.L_x_27792:
[----:B------:R-:W-:Y:S01]  /*43c0*/  BSSY B2, `(.L_x_27834) ;  /* 0x0000007000027945 */ /* 0x000fe20003800000 */
[----:B------:R-:W-:Y:S01]  /*43d0*/  IMAD.MOV.U32 R65, RZ, RZ, R52 ;  /* 0x000000ffff417224 */ /* 0x000fe200078e0034 */
[----:B------:R-:W-:Y:S01]  /*43e0*/  MOV R67, 0xffffffff ;  /* 0xffffffff00437802 */ /* 0x000fe20000000f00 */
[----:B------:R-:W-:-:S07]  /*43f0*/  IMAD.MOV.U32 R66, RZ, RZ, 0x101f ;  /* 0x0000101fff427424 */ /* 0x000fce00078e00ff */
[----:B-1234-:R-:W-:Y:S05]  /*4400*/  WARPSYNC.COLLECTIVE R67, `(.L_x_27835) ;  /* 0x0000000043087348 */ /* 0x01efea0003c00000 */
[----:B------:R0:W0:Y:S02]  /*4410*/  SHFL.IDX P6, R66, R2, R65, R66 ;  /* 0x0000004102427389 */ /* 0x00002400000c0042 */
[----:B01234-:R-:W-:Y:S05]  /*4420*/  ENDCOLLECTIVE ;  /* 0x000000000000791b */ /* 0x01ffea0003800000 */
.L_x_27835:
[----:B------:R-:W-:Y:S05]  /*4430*/  BSYNC B2 ;  /* 0x0000000000027941 */ /* 0x000fea0003800000 */
.L_x_27834:
[----:B------:R-:W-:Y:S05]  /*4440*/  BRA `(.L_x_27836) ;  /* 0xffffffdc00dc7947 */ /* 0x000fea000383ffff */
.L_x_27794:
[----:B------:R-:W-:Y:S01]  /*4450*/  BSSY B2, `(.L_x_27837) ;  /* 0x0000007000027945 */ /* 0x000fe20003800000 */
[----:B------:R-:W-:Y:S02]  /*4460*/  IMAD.MOV.U32 R65, RZ, RZ, R51 ;  /* 0x000000ffff417224 */ /* 0x000fe400078e0033 */
[----:B------:R-:W-:Y:S02]  /*4470*/  IMAD.MOV.U32 R66, RZ, RZ, 0x101f ;  /* 0x0000101fff427424 */ /* 0x000fe400078e00ff */
[----:B------:R-:W-:-:S07]  /*4480*/  IMAD.MOV.U32 R67, RZ, RZ, -0x1 ;  /* 0xffffffffff437424 */ /* 0x000fce00078e00ff */
[----:B-1234-:R-:W-:Y:S05]  /*4490*/  WARPSYNC.COLLECTIVE R67, `(.L_x_27838) ;  /* 0x0000000043087348 */ /* 0x01efea0003c00000 */
[----:B------:R0:W0:Y:S02]  /*44a0*/  SHFL.IDX P6, R66, R2, R65, R66 ;  /* 0x0000004102427389 */ /* 0x00002400000c0042 */
[----:B01234-:R-:W-:Y:S05]  /*44b0*/  ENDCOLLECTIVE ;  /* 0x000000000000791b */ /* 0x01ffea0003800000 */
.L_x_27838:
[----:B------:R-:W-:Y:S05]  /*44c0*/  BSYNC B2 ;  /* 0x0000000000027941 */ /* 0x000fea0003800000 */
.L_x_27837:
[----:B------:R-:W-:Y:S01]  /*44d0*/  MOV R65, R66 ;  /* 0x0000004200417202 */ /* 0x000fe20000000f00 */
[----:B------:R-:W-:Y:S06]  /*44e0*/  BRA `(.L_x_27839) ;  /* 0xffffffdc00cc7947 */ /* 0x000fec000383ffff */
.L_x_27796:
[----:B------:R-:W-:Y:S01]  /*44f0*/  BSSY B2, `(.L_x_27840) ;  /* 0x0000007000027945 */ /* 0x000fe20003800000 */
[----:B------:R-:W-:Y:S02]  /*4500*/  IMAD.MOV.U32 R65, RZ, RZ, R50 ;  /* 0x000000ffff417224 */ /* 0x000fe400078e0032 */
[----:B------:R-:W-:Y:S02]  /*4510*/  IMAD.MOV.U32 R66, RZ, RZ, 0x101f ;  /* 0x0000101fff427424 */ /* 0x000fe400078e00ff */
[----:B------:R-:W-:-:S07]  /*4520*/  IMAD.MOV.U32 R67, RZ, RZ, -0x1 ;  /* 0xffffffffff437424 */ /* 0x000fce00078e00ff */
[----:B-1234-:R-:W-:Y:S05]  /*4530*/  WARPSYNC.COLLECTIVE R67, `(.L_x_27841) ;  /* 0x0000000043087348 */ /* 0x01efea0003c00000 */
[----:B------:R0:W0:Y:S02]  /*4540*/  SHFL.IDX P6, R66, R2, R65, R66 ;  /* 0x0000004102427389 */ /* 0x00002400000c0042 */
[----:B01234-:R-:W-:Y:S05]  /*4550*/  ENDCOLLECTIVE ;  /* 0x000000000000791b */ /* 0x01ffea0003800000 */
.L_x_27841:
[----:B------:R-:W-:Y:S05]  /*4560*/  BSYNC B2 ;  /* 0x0000000000027941 */ /* 0x000fea0003800000 */
.L_x_27840:
[----:B------:R-:W-:Y:S05]  /*4570*/  BRA `(.L_x_27842) ;  /* 0xffffffdc00c07947 */ /* 0x000fea000383ffff */
.L_x_27798:
[----:B------:R-:W-:Y:S01]  /*4580*/  BSSY B2, `(.L_x_27843) ;  /* 0x0000007000027945 */ /* 0x000fe20003800000 */
[----:B------:R-:W-:Y:S01]  /*4590*/  MOV R65, R49 ;  /* 0x0000003100417202 */ /* 0x000fe20000000f00 */
[----:B------:R-:W-:Y:S02]  /*45a0*/  IMAD.MOV.U32 R66, RZ, RZ, 0x101f ;  /* 0x0000101fff427424 */ /* 0x000fe400078e00ff */
[----:B------:R-:W-:-:S07]  /*45b0*/  IMAD.MOV.U32 R67, RZ, RZ, -0x1 ;  /* 0xffffffffff437424 */ /* 0x000fce00078e00ff */
[----:B-1234-:R-:W-:Y:S05]  /*45c0*/  WARPSYNC.COLLECTIVE R67, `(.L_x_27844) ;  /* 0x0000000043087348 */ /* 0x01efea0003c00000 */
[----:B------:R0:W0:Y:S02]  /*45d0*/  SHFL.IDX P6, R66, R2, R65, R66 ;  /* 0x0000004102427389 */ /* 0x00002400000c0042 */
[----:B01234-:R-:W-:Y:S05]  /*45e0*/  ENDCOLLECTIVE ;  /* 0x000000000000791b */ /* 0x01ffea0003800000 */
.L_x_27844:
[----:B------:R-:W-:Y:S05]  /*45f0*/  BSYNC B2 ;  /* 0x0000000000027941 */ /* 0x000fea0003800000 */
.L_x_27843:
[----:B------:R-:W-:Y:S01]  /*4600*/  IMAD.MOV.U32 R65, RZ, RZ, R66 ;  /* 0x000000ffff417224 */ /* 0x000fe200078e0042 */
[----:B------:R-:W-:Y:S06]  /*4610*/  BRA `(.L_x_27845) ;  /* 0xffffffdc00b07947 */ /* 0x000fec000383ffff */
.L_x_27800:
[----:B------:R-:W-:Y:S01]  /*4620*/  BSSY B2, `(.L_x_27846) ;  /* 0x0000007000027945 */ /* 0x000fe20003800000 */
[----:B------:R-:W-:Y:S01]  /*4630*/  MOV R65, R48 ;  /* 0x0000003000417202 */ /* 0x000fe20000000f00 */
[----:B------:R-:W-:Y:S02]  /*4640*/  IMAD.MOV.U32 R66, RZ, RZ, 0x101f ;  /* 0x0000101fff427424 */ /* 0x000fe400078e00ff */
[----:B------:R-:W-:-:S07]  /*4650*/  IMAD.MOV.U32 R67, RZ, RZ, -0x1 ;  /* 0xffffffffff437424 */ /* 0x000fce00078e00ff */
[----:B-1234-:R-:W-:Y:S05]  /*4660*/  WARPSYNC.COLLECTIVE R67, `(.L_x_27847) ;  /* 0x0000000043087348 */ /* 0x01efea0003c00000 */
[----:B------:R0:W0:Y:S02]  /*4670*/  SHFL.IDX P6, R66, R2, R65, R66 ;  /* 0x0000004102427389 */ /* 0x00002400000c0042 */
[----:B01234-:R-:W-:Y:S05]  /*4680*/  ENDCOLLECTIVE ;  /* 0x000000000000791b */ /* 0x01ffea0003800000 */
.L_x_27847:
[----:B------:R-:W-:Y:S05]  /*4690*/  BSYNC B2 ;  /* 0x0000000000027941 */ /* 0x000fea0003800000 */
.L_x_27846:
[----:B------:R-:W-:Y:S05]  /*46a0*/  BRA `(.L_x_27848) ;  /* 0xffffffdc00a47947 */ /* 0x000fea000383ffff */
.L_x_27802:
[----:B------:R-:W-:Y:S01]  /*46b0*/  HFMA2 R66, -RZ, RZ, 0, 0.000503063201904296875 ;  /* 0x0000101fff427431 */ /* 0x000fe200000001ff */
[----:B------:R-:W-:Y:S01]  /*46c0*/  BSSY B2, `(.L_x_27849) ;  /* 0x0000006000027945 */ /* 0x000fe20003800000 */
[----:B------:R-:W-:Y:S02]  /*46d0*/  IMAD.MOV.U32 R65, RZ, RZ, R47 ;  /* 0x000000ffff417224 */ /* 0x000fe400078e002f */
[----:B------:R-:W-:-:S07]  /*46e0*/  IMAD.MOV.U32 R67, RZ, RZ, -0x1 ;  /* 0xffffffffff437424 */ /* 0x000fce00078e00ff */
[----:B-1234-:R-:W-:Y:S05]  /*46f0*/  WARPSYNC.COLLECTIVE R67, `(.L_x_27850) ;  /* 0x0000000043087348 */ /* 0x01efea0003c00000 */
[----:B------:R0:W0:Y:S02]  /*4700*/  SHFL.IDX P6, R66, R2, R65, R66 ;  /* 0x0000004102427389 */ /* 0x00002400000c0042 */
[----:B01234-:R-:W-:Y:S05]  /*4710*/  ENDCOLLECTIVE ;  /* 0x000000000000791b */ /* 0x01ffea0003800000 */
.L_x_27850:
[----:B------:R-:W-:Y:S05]  /*4720*/  BSYNC B2 ;  /* 0x0000000000027941 */ /* 0x000fea0003800000 */
.L_x_27849:
[----:B------:R-:W-:Y:S01]  /*4730*/  IMAD.MOV.U32 R65, RZ, RZ, R66 ;  /* 0x000000ffff417224 */ /* 0x000fe200078e0042 */
[----:B------:R-:W-:Y:S06]  /*4740*/  BRA `(.L_x_27851) ;  /* 0xffffffdc00947947 */ /* 0x000fec000383ffff */
.L_x_27804:
[----:B------:R-:W-:Y:S01]  /*4750*/  BSSY B2, `(.L_x_27852) ;  /* 0x0000007000027945 */ /* 0x000fe20003800000 */
[----:B------:R-:W-:Y:S01]  /*4760*/  IMAD.MOV.U32 R65, RZ, RZ, R46 ;  /* 0x000000ffff417224 */ /* 0x000fe200078e002e */
[----:B------:R-:W-:Y:S01]  /*4770*/  MOV R66, 0x101f ;  /* 0x0000101f00427802 */ /* 0x000fe20000000f00 */
[----:B------:R-:W-:-:S07]  /*4780*/  IMAD.MOV.U32 R67, RZ, RZ, -0x1 ;  /* 0xffffffffff437424 */ /* 0x000fce00078e00ff */
[----:B-1234-:R-:W-:Y:S05]  /*4790*/  WARPSYNC.COLLECTIVE R67, `(.L_x_27853) ;  /* 0x0000000043087348 */ /* 0x01efea0003c00000 */
[----:B------:R0:W0:Y:S02]  /*47a0*/  SHFL.IDX P6, R66, R2, R65, R66 ;  /* 0x0000004102427389 */ /* 0x00002400000c0042 */
[----:B01234-:R-:W-:Y:S05]  /*47b0*/  ENDCOLLECTIVE ;  /* 0x000000000000791b */ /* 0x01ffea0003800000 */
.L_x_27853:
[----:B------:R-:W-:Y:S05]  /*47c0*/  BSYNC B2 ;  /* 0x0000000000027941 */ /* 0x000fea0003800000 */
.L_x_27852:
[----:B------:R-:W-:Y:S01]  /*47d0*/  IMAD.MOV.U32 R2, RZ, RZ, R66 ;  /* 0x000000ffff027224 */ /* 0x000fe200078e0042 */
[----:B------:R-:W-:Y:S06]  /*47e0*/  BRA `(.L_x_27854) ;  /* 0xffffffdc00847947 */ /* 0x000fec000383ffff */
        .weak           $__internal_548_$__cuda_sm20_div_s16
        .type           $__internal_548_$__cuda_sm20_div_s16,@function
        .size           $__internal_548_$__cuda_sm20_div_s16,($__internal_549_$__cuda_sm20_div_u16 - $__internal_548_$__cuda_sm20_div_s16)
$__internal_548_$__cuda_sm20_div_s16:
        /* <DEDUP_REMOVED lines=24> */
[----:B------:R-:W-:Y:S05]  /*4970*/  RET.REL.NODEC R2 `(_Z9cuda_gemmIiLi128ELi1ELi1ELi2048ELi16ELi16ELi64ELi0ELi0EEviiiPT_S1_S1_iii) ;  /* 0xffffffb402a07950 */ /* 0x000fea0003c3ffff */
        .weak           $__internal_549_$__cuda_sm20_div_u16
        .type           $__internal_549_$__cuda_sm20_div_u16,@function
        .size           $__internal_549_$__cuda_sm20_div_u16,(.L_x_39052 - $__internal_549_$__cuda_sm20_div_u16)
$__internal_549_$__cuda_sm20_div_u16:
        /* <DEDUP_REMOVED lines=18> */
[----:B------:R-:W-:Y:S06]  /*4aa0*/  RET.REL.NODEC R6 `(_Z9cuda_gemmIiLi128ELi1ELi1ELi2048ELi16ELi16ELi64ELi0ELi0EEviiiPT_S1_S1_iii) ;  /* 0xffffffb406547950 */ /* 0x000fec0003c3ffff */
.L_x_27855:
        /* <DEDUP_REMOVED lines=13> */
.L_x_39052:


//--------------------- .text._Z9cuda_gemmIiLi128ELi1ELi1ELi2048ELi8ELi8ELi64ELi1ELi1EEviiiPT_S1_S1_iii --------------------------
	.section	.text._Z9cuda_gemmIiLi128ELi1ELi1ELi2048ELi8ELi8ELi64ELi1ELi1EEviiiPT_S1_S1_iii,"ax",@progbits
	.align	128
        .global         _Z9cuda_gemmIiLi128ELi1ELi1ELi2048ELi8ELi8ELi64ELi1ELi1EEviiiPT_S1_S1_iii
        .type           _Z9cuda_gemmIiLi128ELi1ELi1ELi2048ELi8ELi8ELi64ELi1ELi1EEviiiPT_S1_S1_iii,@function
        .size           _Z9cuda_gemmIiLi128ELi1ELi1ELi2048ELi8ELi8ELi64ELi1ELi1EEviiiPT_S1_S1_iii,(.L_x_39053 - _Z9cuda_gemmIiLi128ELi1ELi1ELi2048ELi8ELi8ELi64ELi1ELi1EEviiiPT_S1_S1_iii)
        .other          _Z9cuda_gemmIiLi128ELi1ELi1ELi2048ELi8ELi8ELi64ELi1ELi1EEviiiPT_S1_S1_iii,@"STO_CUDA_ENTRY STV_DEFAULT"
_Z9cuda_gemmIiLi128ELi1ELi1ELi2048ELi8ELi8ELi64ELi1ELi1EEviiiPT_S1_S1_iii:
.text._Z9cuda_gemmIiLi128ELi1ELi1ELi2048ELi8ELi8ELi64ELi1ELi1EEviiiPT_S1_S1_iii:
        /* <DEDUP_REMOVED lines=46> */
.L_x_27860:
        /* <DEDUP_REMOVED lines=12> */
.L_x_27859:
[----:B------:R-:W-:Y:S05]  /*03a0*/  BSYNC.RECONVERGENT B1 ;  /* 0x0000000000017941 */ /* 0x000fea0003800200 */
.L_x_27858:
        /* <DEDUP_REMOVED lines=8> */
.L_x_27861:
        /* <DEDUP_REMOVED lines=39> */
.L_x_27857:
[----:B------:R-:W-:Y:S05]  /*06a0*/  BSYNC.RECONVERGENT B0 ;  /* 0x0000000000007941 */ /* 0x000fea0003800200 */
.L_x_27856:
[----:B--2---:R-:W1:Y:S01]  /*06b0*/  S2R R17, SR_CTAID.Y ;  /* 0x0000000000117919 */ /* 0x004e620000002600 */
        /* <DEDUP_REMOVED lines=11> */
[----:B------:R-:W-:Y:S05]  /*0770*/  CALL.REL.NOINC `($__internal_550_$__cuda_sm20_div_u16) ;  /* 0x0000001400347944 */ /* 0x000fea0003c00000 */
        /* <DEDUP_REMOVED lines=13> */
.L_x_27864:
        /* <DEDUP_REMOVED lines=10> */
.L_x_27863:
[----:B-1----:R-:W-:Y:S05]  /*08f0*/  BSYNC.RECONVERGENT B0 ;  /* 0x0000000000007941 */ /* 0x002fea0003800200 */
.L_x_27862:
        /* <DEDUP_REMOVED lines=8> */
.L_x_27866:
[----:B0-2---:R-:W-:-:S04]  /*0980*/  IMAD.WIDE R4, R11, 0x4, R8 ;  /* 0x000000040b047825 */ /* 0x005fc800078e0208 */
        /* <DEDUP_REMOVED lines=24> */
.L_x_27865:
[----:B------:R-:W0:Y:S01]  /*0b10*/  S2R R2, SR_TID.X ;  /* 0x0000000000027919 */ /* 0x000e220000002100 */
[----:B------:R-:W-:Y:S01]  /*0b20*/  ULEA UR4, UR9, UR8, 0x18 ;  /* 0x0000000809047291 */ /* 0x000fe2000f8ec0ff */
[----:B------:R-:W-:Y:S01]  /*0b30*/  BAR.SYNC.DEFER_BLOCKING 0x0 ;  /* 0x0000000000007b1d */ /* 0x000fe20000010000 */
[C---:B0-----:R-:W-:Y:S02]  /*0b40*/  SHF.L.U32 R5, R2.reuse, 0x2, RZ ;  /* 0x0000000202057819 */ /* 0x041fe400000006ff */
[C---:B------:R-:W-:Y:S02]  /*0b50*/  SHF.L.U32 R3, R2.reuse, 0x3, RZ ;  /* 0x0000000302037819 */ /* 0x040fe400000006ff */
[----:B------:R-:W-:Y:S02]  /*0b60*/  LOP3.LUT R5, R5, 0x1c, RZ, 0xc0, !PT ;  /* 0x0000001c05057812 */ /* 0x000fe400078ec0ff */
[----:B------:R-:W-:Y:S02]  /*0b70*/  IADD3 R4, PT, PT, R2, 0x1, RZ ;  /* 0x0000000102047810 */ /* 0x000fe40007ffe0ff */
[----:B------:R-:W-:Y:S01]  /*0b80*/  LOP3.LUT R0, R3, 0x7, R2, 0xf8, !PT ;  /* 0x0000000703007812 */ /* 0x000fe200078ef802 */
[----:B------:R-:W0:Y:S01]  /*0b90*/  LDS R39, [R5+UR4] ;  /* 0x0000000405277984 */ /* 0x000e220008000800 */
[----:B------:R-:W-:-:S02]  /*0ba0*/  LOP3.LUT R4, R4, 0x7, RZ, 0xc0, !PT ;  /* 0x0000000704047812 */ /* 0x000fc400078ec0ff */
[----:B------:R-:W-:Y:S01]  /*0bb0*/  LEA R6, R0, UR5, 0x2 ;  /* 0x0000000500067c11 */ /* 0x000fe2000f8e10ff */
[----:B-1----:R-:W1:Y:S01]  /*0bc0*/  LDS R23, [R5+UR4+0x24] ;  /* 0x0000240405177984 */ /* 0x002e620008000800 */
[----:B------:R-:W-:Y:S02]  /*0bd0*/  LOP3.LUT R0, R3, R4, RZ, 0xfc, !PT ;  /* 0x0000000403007212 */ /* 0x000fe400078efcff */
[----:B------:R-:W-:Y:S01]  /*0be0*/  LOP3.LUT R30, R2, 0x7, RZ, 0xc0, !PT ;  /* 0x00000007021e7812 */ /* 0x000fe200078ec0ff */
[----:B------:R-:W2:Y:S01]  /*0bf0*/  LDS R21, [R5+UR4+0x48] ;  /* 0x0000480405157984 */ /* 0x000ea20008000800 */
[----:B------:R-:W-:Y:S02]  /*0c00*/  LEA R7, R0, UR5, 0x2 ;  /* 0x0000000500077c11 */ /* 0x000fe4000f8e10ff */
[C---:B------:R-:W-:Y:S01]  /*0c10*/  IADD3 R34, PT, PT, R2.reuse, 0x2, RZ ;  /* 0x0000000202227810 */ /* 0x040fe20007ffe0ff */
[----:B------:R-:W-:Y:S01]  /*0c20*/  LDS R11, [R6] ;  /* 0x00000000060b7984 */ /* 0x000fe20000000800 */
[----:B------:R-:W-:-:S02]  /*0c30*/  IADD3 R32, PT, PT, R2, 0x3, RZ ;  /* 0x0000000302207810 */ /* 0x000fc40007ffe0ff */
[----:B------:R-:W-:Y:S01]  /*0c40*/  LOP3.LUT R34, R34, 0x7, RZ, 0xc0, !PT ;  /* 0x0000000722227812 */ /* 0x000fe200078ec0ff */
[----:B------:R-:W-:Y:S01]  /*0c50*/  LDS R16, [R6+0x1000] ;  /* 0x0010000006107984 */ /* 0x000fe20000000800 */
[----:B------:R-:W-:-:S03]  /*0c60*/  LOP3.LUT R32, R32, 0x7, RZ, 0xc0, !PT ;  /* 0x0000000720207812 */ /* 0x000fc600078ec0ff */
[----:B------:R-:W-:Y:S01]  /*0c70*/  LDS R19, [R5+UR4+0x6c] ;  /* 0x00006c0405137984 */ /* 0x000fe20008000800 */
[----:B------:R-:W-:-:S03]  /*0c80*/  LOP3.LUT R24, R3, R32, RZ, 0xfc, !PT ;  /* 0x0000002003187212 */ /* 0x000fc600078efcff */
[----:B------:R-:W-:Y:S01]  /*0c90*/  LDS R17, [R5+UR4+0x90] ;  /* 0x0000900405117984 */ /* 0x000fe20008000800 */
[----:B------:R-:W-:-:S03]  /*0ca0*/  LEA R24, R24, UR5, 0x2 ;  /* 0x0000000518187c11 */ /* 0x000fc6000f8e10ff */
[----:B------:R-:W-:Y:S04]  /*0cb0*/  LDS R14, [R7] ;  /* 0x00000000070e7984 */ /* 0x000fe80000000800 */
[----:B------:R-:W-:Y:S04]  /*0cc0*/  LDS R0, [R7+0x1000] ;  /* 0x0010000007007984 */ /* 0x000fe80000000800 */
[----:B------:R-:W-:Y:S04]  /*0cd0*/  LDS R15, [R5+UR4+0xb4] ;  /* 0x0000b404050f7984 */ /* 0x000fe80008000800 */
[----:B0-----:R-:W0:Y:S04]  /*0ce0*/  SHFL.IDX PT, R8, R39, R30, 0x181f ;  /* 0x00181f1e27087589 */ /* 0x001e2800000e0000 */
[----:B------:R-:W-:Y:S04]  /*0cf0*/  LDS R13, [R5+UR4+0xd8] ;  /* 0x0000d804050d7984 */ /* 0x000fe80008000800 */
[----:B-1----:R-:W1:Y:S04]  /*0d00*/  SHFL.IDX PT, R6, R23, R30, 0x181f ;  /* 0x00181f1e17067589 */ /* 0x002e6800000e0000 */
[----:B------:R3:W-:Y:S01]  /*0d10*/  LDS R25, [R5+UR4+0xfc] ;  /* 0x0000fc0405197984 */ /* 0x0007e20008000800 */
[----:B------:R-:W4:Y:S03]  /*0d20*/  S2UR UR4, SR_CTAID.Y ;  /* 0x00000000000479c3 */ /* 0x000f260000002600 */
[----:B------:R-:W5:Y:S04]  /*0d30*/  SHFL.IDX PT, R27, R23, R4, 0x181f ;  /* 0x00181f04171b7589 */ /* 0x000f6800000e0000 */
[----:B------:R-:W5:Y:S01]  /*0d40*/  SHFL.IDX PT, R9, R39, R4, 0x181f ;  /* 0x00181f0427097589 */ /* 0x000f6200000e0000 */
[----:B---3--:R-:W-:-:S03]  /*0d50*/  LOP3.LUT R5, R3, R34, RZ, 0xfc, !PT ;  /* 0x0000002203057212 */ /* 0x008fc600078efcff */
[----:B--2---:R-:W2:Y:S01]  /*0d60*/  SHFL.IDX PT, R20, R21, R30, 0x181f ;  /* 0x00181f1e15147589 */ /* 0x004ea200000e0000 */
[----:B0-----:R-:W-:Y:S01]  /*0d70*/  IMAD R7, R11, R8, RZ ;  /* 0x000000080b077224 */ /* 0x001fe200078e02ff */
[----:B------:R-:W-:Y:S01]  /*0d80*/  LEA R26, R5, UR5, 0x2 ;  /* 0x00000005051a7c11 */ /* 0x000fe2000f8e10ff */
[----:B------:R-:W-:Y:S01]  /*0d90*/  IMAD R10, R8, R16, RZ ;  /* 0x00000010080a7224 */ /* 0x000fe200078e02ff */
[----:B------:R-:W0:Y:S04]  /*0da0*/  SHFL.IDX PT, R12, R17, R30, 0x181f ;  /* 0x00181f1e110c7589 */ /* 0x000e2800000e0000 */
[----:B------:R-:W3:Y:S01]  /*0db0*/  SHFL.IDX PT, R8, R19, R30, 0x181f ;  /* 0x00181f1e13087589 */ /* 0x000ee200000e0000 */
[----:B-1----:R-:W-:Y:S02]  /*0dc0*/  IMAD R37, R11, R6, RZ ;  /* 0x000000060b257224 */ /* 0x002fe400078e02ff */
[----:B------:R-:W-:Y:S01]  /*0dd0*/  IMAD R40, R6, R16, RZ ;  /* 0x0000001006287224 */ /* 0x000fe200078e02ff */
[----:B------:R-:W-:Y:S01]  /*0de0*/  LDS R33, [R26+0x1000] ;  /* 0x001000001a217984 */ /* 0x000fe20000000800 */
[----:B----4-:R-:W-:Y:S01]  /*0df0*/  USHF.L.U32 UR4, UR4, 0xb, URZ ;  /* 0x0000000b04047899 */ /* 0x010fe200080006ff */
[----:B-----5:R-:W-:-:S02]  /*0e00*/  IMAD R37, R14, R27, R37 ;  /* 0x0000001b0e257224 */ /* 0x020fc400078e0225 */
[----:B------:R-:W-:Y:S01]  /*0e10*/  LDS R6, [R26] ;  /* 0x000000001a067984 */ /* 0x000fe20000000800 */
[-C--:B------:R-:W-:Y:S02]  /*0e20*/  IMAD R40, R27, R0.reuse, R40 ;  /* 0x000000001b287224 */ /* 0x080fe400078e0228 */
[----:B------:R-:W-:Y:S01]  /*0e30*/  IMAD R18, R14, R9, R7 ;  /* 0x000000090e127224 */ /* 0x000fe200078e0207 */
[----:B------:R-:W1:Y:S01]  /*0e40*/  SHFL.IDX PT, R27, R17, R4, 0x181f ;  /* 0x00181f04111b7589 */ /* 0x000e6200000e0000 */
[----:B------:R-:W-:Y:S02]  /*0e50*/  IMAD R10, R9, R0, R10 ;  /* 0x00000000090a7224 */ /* 0x000fe400078e020a */
[C---:B--2---:R-:W-:Y:S01]  /*0e60*/  IMAD R43, R11.reuse, R20, RZ ;  /* 0x000000140b2b7224 */ /* 0x044fe200078e02ff */
[----:B------:R-:W2:Y:S01]  /*0e70*/  SHFL.IDX PT, R31, R21, R4, 0x181f ;  /* 0x00181f04151f7589 */ /* 0x000ea200000e0000 */
[----:B------:R-:W-:Y:S02]  /*0e80*/  IMAD R38, R20, R16, RZ ;  /* 0x0000001014267224 */ /* 0x000fe400078e02ff */
[C---:B0-----:R-:W-:Y:S01]  /*0e90*/  IMAD R35, R11.reuse, R12, RZ ;  /* 0x0000000c0b237224 */ /* 0x041fe200078e02ff */
[----:B------:R-:W0:Y:S01]  /*0ea0*/  SHFL.IDX PT, R22, R15, R30, 0x181f ;  /* 0x00181f1e0f167589 */ /* 0x000e2200000e0000 */
[----:B---3--:R-:W-:-:S03]  /*0eb0*/  IMAD R41, R11, R8, RZ ;  /* 0x000000080b297224 */ /* 0x008fc600078e02ff */
[----:B------:R-:W3:Y:S01]  /*0ec0*/  SHFL.IDX PT, R9, R13, R30, 0x181f ;  /* 0x00181f1e0d097589 */ /* 0x000ee200000e0000 */
[-C--:B------:R-:W-:Y:S02]  /*0ed0*/  IMAD R36, R8, R16.reuse, RZ ;  /* 0x0000001008247224 */ /* 0x080fe400078e02ff */
[----:B------:R-:W-:Y:S01]  /*0ee0*/  IMAD R8, R12, R16, RZ ;  /* 0x000000100c087224 */ /* 0x000fe200078e02ff */
[----:B------:R-:W4:Y:S04]  /*0ef0*/  SHFL.IDX PT, R20, R25, R30, 0x181f ;  /* 0x00181f1e19147589 */ /* 0x000f2800000e0000 */
[----:B------:R-:W5:Y:S04]  /*0f00*/  SHFL.IDX PT, R29, R19, R4, 0x181f ;  /* 0x00181f04131d7589 */ /* 0x000f6800000e0000 */
[----:B------:R-:W5:Y:S01]  /*0f10*/  SHFL.IDX PT, R7, R15, R4, 0x181f ;  /* 0x00181f040f077589 */ /* 0x000f6200000e0000 */
[----:B-1----:R-:W-:-:S02]  /*0f20*/  IMAD R35, R14, R27, R35 ;  /* 0x0000001b0e237224 */ /* 0x002fc400078e0223 */
[-C--:B------:R-:W-:Y:S01]  /*0f30*/  IMAD R8, R27, R0.reuse, R8 ;  /* 0x000000001b087224 */ /* 0x080fe200078e0208 */
[----:B------:R-:W1:Y:S01]  /*0f40*/  SHFL.IDX PT, R5, R13, R4, 0x181f ;  /* 0x00181f040d057589 */ /* 0x000e6200000e0000 */
[----:B--2---:R-:W-:Y:S02]  /*0f50*/  IMAD R43, R14, R31, R43 ;  /* 0x0000001f0e2b7224 */ /* 0x004fe400078e022b */
[----:B------:R-:W-:Y:S01]  /*0f60*/  IMAD R38, R31, R0, R38 ;  /* 0x000000001f267224 */ /* 0x000fe200078e0226 */
[----:B------:R-:W2:Y:S01]  /*0f70*/  SHFL.IDX PT, R45, R25, R4, 0x181f ;  /* 0x00181f04192d7589 */ /* 0x000ea200000e0000 */
[C---:B0-----:R-:W-:Y:S02]  /*0f80*/  IMAD R26, R11.reuse, R22, RZ ;  /* 0x000000160b1a7224 */ /* 0x041fe400078e02ff */
[----:B------:R-:W-:Y:S01]  /*0f90*/  IMAD R22, R22, R16, RZ ;  /* 0x0000001016167224 */ /* 0x000fe200078e02ff */
[----:B------:R-:W0:Y:S01]  /*0fa0*/  SHFL.IDX PT, R12, R39, R34, 0x181f ;  /* 0x00181f22270c7589 */ /* 0x000e2200000e0000 */
[----:B---3--:R-:W-:-:S02]  /*0fb0*/  IMAD R31, R11, R9, RZ ;  /* 0x000000090b1f7224 */ /* 0x008fc400078e02ff */
[----:B------:R-:W-:Y:S01]  /*0fc0*/  IMAD R28, R9, R16, RZ ;  /* 0x00000010091c7224 */ /* 0x000fe200078e02ff */
[----:B------:R-:W-:Y:S01]  /*0fd0*/  LDS R27, [R24] ;  /* 0x00000000181b7984 */ /* 0x000fe20000000800 */
[----:B----4-:R-:W-:Y:S02]  /*0fe0*/  IMAD R11, R11, R20, RZ ;  /* 0x000000140b0b7224 */ /* 0x010fe400078e02ff */
[----:B------:R-:W-:Y:S01]  /*0ff0*/  IMAD R16, R20, R16, RZ ;  /* 0x0000001014107224 */ /* 0x000fe200078e02ff */
[----:B------:R3:W-:Y:S01]  /*1000*/  LDS R4, [R24+0x1000] ;  /* 0x0010000018047984 */ /* 0x0007e20000000800 */
[C---:B-----5:R-:W-:Y:S02]  /*1010*/  IMAD R41, R14.reuse, R29, R41 ;  /* 0x0000001d0e297224 */ /* 0x060fe400078e0229 */
[----:B------:R-:W-:Y:S02]  /*1020*/  IMAD R36, R29, R0, R36 ;  /* 0x000000001d247224 */ /* 0x000fe400078e0224 */
[----:B------:R-:W-:-:S02]  /*1030*/  IMAD R9, R14, R7, R26 ;  /* 0x000000070e097224 */ /* 0x000fc400078e021a */
[-C--:B------:R-:W-:Y:S01]  /*1040*/  IMAD R7, R7, R0.reuse, R22 ;  /* 0x0000000007077224 */ /* 0x080fe200078e0216 */
[----:B---3--:R-:W-:Y:S01]  /*1050*/  IADD3 R24, PT, PT, R2, 0x5, RZ ;  /* 0x0000000502187810 */ /* 0x008fe20007ffe0ff */
[----:B-1----:R-:W-:Y:S01]  /*1060*/  IMAD R31, R14, R5, R31 ;  /* 0x000000050e1f7224 */ /* 0x002fe200078e021f */
[----:B------:R-:W-:Y:S01]  /*1070*/  LOP3.LUT R22, R3, 0x4, R30, 0xf6, !PT ;  /* 0x0000000403167812 */ /* 0x000fe200078ef61e */
[----:B------:R-:W-:Y:S01]  /*1080*/  IMAD R5, R5, R0, R28 ;  /* 0x0000000005057224 */ /* 0x000fe200078e021c */
[----:B------:R-:W-:Y:S01]  /*1090*/  LOP3.LUT R24, R24, 0x7, RZ, 0xc0, !PT ;  /* 0x0000000718187812 */ /* 0x000fe200078ec0ff */
[----:B--2---:R-:W-:Y:S01]  /*10a0*/  IMAD R11, R14, R45, R11 ;  /* 0x0000002d0e0b7224 */ /* 0x004fe200078e020b */
[----:B------:R-:W-:Y:S01]  /*10b0*/  LEA R20, R22, UR5, 0x2 ;  /* 0x0000000516147c11 */ /* 0x000fe2000f8e10ff */
[----:B------:R-:W1:Y:S01]  /*10c0*/  SHFL.IDX PT, R14, R39, R32, 0x181f ;  /* 0x00181f20270e7589 */ /* 0x000e6200000e0000 */
[----:B0-----:R-:W-:Y:S01]  /*10d0*/  IMAD R18, R6, R12, R18 ;  /* 0x0000000c06127224 */ /* 0x001fe200078e0212 */
[----:B------:R-:W-:Y:S01]  /*10e0*/  LOP3.LUT R30, R30, 0x4, RZ, 0x3c, !PT ;  /* 0x000000041e1e7812 */ /* 0x000fe200078e3cff */
[----:B------:R-:W-:Y:S01]  /*10f0*/  IMAD R12, R12, R33, R10 ;  /* 0x000000210c0c7224 */ /* 0x000fe200078e020a */
[----:B------:R-:W-:Y:S01]  /*1100*/  LOP3.LUT R10, R3, R24, RZ, 0xfc, !PT ;  /* 0x00000018030a7212 */ /* 0x000fe200078efcff */
[----:B------:R-:W-:Y:S01]  /*1110*/  LDS R29, [R20] ;  /* 0x00000000141d7984 */ /* 0x000fe20000000800 */
[----:B------:R-:W-:-:S02]  /*1120*/  IMAD R0, R45, R0, R16 ;  /* 0x000000002d007224 */ /* 0x000fc400078e0210 */
[----:B------:R-:W-:Y:S01]  /*1130*/  LEA R42, R10, UR5, 0x2 ;  /* 0x000000050a2a7c11 */ /* 0x000fe2000f8e10ff */
[----:B------:R-:W-:Y:S04]  /*1140*/  LDS R28, [R20+0x1000] ;  /* 0x00100000141c7984 */ /* 0x000fe80000000800 */
[----:B------:R-:W-:Y:S04]  /*1150*/  LDS R26, [R42] ;  /* 0x000000002a1a7984 */ /* 0x000fe80000000800 */
[----:B------:R-:W-:Y:S04]  /*1160*/  LDS R22, [R42+0x1000] ;  /* 0x001000002a167984 */ /* 0x000fe80000000800 */
[----:B------:R-:W0:Y:S01]  /*1170*/  SHFL.IDX PT, R10, R39, R30, 0x181f ;  /* 0x00181f1e270a7589 */ /* 0x000e2200000e0000 */
[----:B-1----:R-:W-:Y:S01]  /*1180*/  IMAD R16, R27, R14, R18 ;  /* 0x0000000e1b107224 */ /* 0x002fe200078e0212 */
[----:B------:R-:W-:Y:S01]  /*1190*/  IADD3 R18, PT, PT, R2, 0x6, RZ ;  /* 0x0000000602127810 */ /* 0x000fe20007ffe0ff */
[----:B------:R-:W-:Y:S01]  /*11a0*/  IMAD R14, R14, R4, R12 ;  /* 0x000000040e0e7224 */ /* 0x000fe200078e020c */
[----:B------:R-:W1:Y:S02]  /*11b0*/  SHFL.IDX PT, R45, R39, R24, 0x181f ;  /* 0x00181f18272d7589 */ /* 0x000e6400000e0000 */
[----:B------:R-:W-:-:S04]  /*11c0*/  LOP3.LUT R18, R18, 0x7, RZ, 0xc0, !PT ;  /* 0x0000000712127812 */ /* 0x000fc800078ec0ff */
[----:B------:R-:W-:-:S04]  /*11d0*/  LOP3.LUT R12, R3, R18, RZ, 0xfc, !PT ;  /* 0x00000012030c7212 */ /* 0x000fc800078efcff */
[----:B------:R-:W-:-:S05]  /*11e0*/  LEA R44, R12, UR5, 0x2 ;  /* 0x000000050c2c7c11 */ /* 0x000fca000f8e10ff */
[----:B------:R-:W-:Y:S01]  /*11f0*/  LDS R20, [R44] ;  /* 0x000000002c147984 */ /* 0x000fe20000000800 */
[----:B0-----:R-:W-:-:S03]  /*1200*/  IMAD R12, R29, R10, R16 ;  /* 0x0000000a1d0c7224 */ /* 0x001fc600078e0210 */
[----:B------:R-:W-:Y:S01]  /*1210*/  LDS R16, [R44+0x1000] ;  /* 0x001000002c107984 */ /* 0x000fe20000000800 */
[----:B------:R-:W-:Y:S02]  /*1220*/  IMAD R14, R10, R28, R14 ;  /* 0x0000001c0a0e7224 */ /* 0x000fe400078e020e */
[----:B-1----:R-:W-:Y:S01]  /*1230*/  IMAD R10, R26, R45, R12 ;  /* 0x0000002d1a0a7224 */ /* 0x002fe200078e020c */
[----:B------:R-:W-:Y:S01]  /*1240*/  IADD3 R12, PT, PT, R2, -0x1, RZ ;  /* 0xffffffff020c7810 */ /* 0x000fe20007ffe0ff */
[----:B------:R-:W-:-:S03]  /*1250*/  IMAD R45, R45, R22, R14 ;  /* 0x000000162d2d7224 */ /* 0x000fc600078e020e */
[----:B------:R-:W-:Y:S01]  /*1260*/  LOP3.LUT R12, R12, 0x7, RZ, 0xc0, !PT ;  /* 0x000000070c0c7812 */ /* 0x000fe200078ec0ff */
[----:B------:R-:W0:Y:S03]  /*1270*/  SHFL.IDX PT, R14, R39, R18, 0x181f ;  /* 0x00181f12270e7589 */ /* 0x000e2600000e0000 */
[----:B------:R-:W-:Y:S01]  /*1280*/  LOP3.LUT R3, R3, R12, RZ, 0xfc, !PT ;  /* 0x0000000c03037212 */ /* 0x000fe200078efcff */
[----:B------:R-:W-:Y:S03]  /*1290*/  SHFL.IDX PT, R2, R39, R12, 0x181f ;  /* 0x00181f0c27027589 */ /* 0x000fe600000e0000 */
[----:B------:R-:W-:Y:S01]  /*12a0*/  LEA R42, R3, UR5, 0x2 ;  /* 0x00000005032a7c11 */ /* 0x000fe2000f8e10ff */
[----:B------:R-:W1:Y:S01]  /*12b0*/  SHFL.IDX PT, R39, R23, R34, 0x181f ;  /* 0x00181f2217277589 */ /* 0x000e6200000e0000 */
[----:B0-----:R-:W-:-:S03]  /*12c0*/  IMAD R3, R20, R14, R10 ;  /* 0x0000000e14037224 */ /* 0x001fc600078e020a */
[----:B------:R-:W0:Y:S01]  /*12d0*/  LDS R10, [R42+0x1000] ;  /* 0x001000002a0a7984 */ /* 0x000e220000000800 */
[----:B------:R-:W-:-:S03]  /*12e0*/  IMAD R44, R14, R16, R45 ;  /* 0x000000100e2c7224 */ /* 0x000fc600078e022d */
[----:B------:R0:W2:Y:S01]  /*12f0*/  LDS R14, [R42] ;  /* 0x000000002a0e7984 */ /* 0x0000a20000000800 */
[----:B-1----:R-:W-:Y:S02]  /*1300*/  IMAD R40, R39, R33, R40 ;  /* 0x0000002127287224 */ /* 0x002fe400078e0228 */
[----:B0-----:R-:W-:Y:S02]  /*1310*/  IMAD R42, R2, R10, R44 ;  /* 0x0000000a022a7224 */ /* 0x001fe400078e022c */
[----:B------:R-:W0:Y:S01]  /*1320*/  S2R R44, SR_TID.X ;  /* 0x00000000002c7919 */ /* 0x000e220000002100 */
[----:B--2---:R-:W-:Y:S02]  /*1330*/  IMAD R45, R14, R2, R3 ;  /* 0x000000020e2d7224 */ /* 0x004fe400078e0203 */
[----:B------:R-:W1:Y:S01]  /*1340*/  LDC.64 R2, c[0x0][0x3a0] ;  /* 0x0000e800ff027b82 */ /* 0x000e620000000a00 */
[----:B0-----:R-:W-:-:S05]  /*1350*/  LOP3.LUT R44, R44, UR4, RZ, 0xfc, !PT ;  /* 0x000000042c2c7c12 */ /* 0x001fca000f8efcff */
[----:B-1----:R-:W-:Y:S02]  /*1360*/  IMAD.WIDE.U32 R2, R44, 0x4, R2 ;  /* 0x000000042c027825 */ /* 0x002fe400078e0002 */
[----:B------:R-:W-:Y:S02]  /*1370*/  BAR.SYNC.DEFER_BLOCKING 0x0 ;  /* 0x0000000000007b1d */ /* 0x000fe40000010000 */
[----:B------:R-:W-:-:S04]  /*1380*/  IMAD R44, R6, R39, R37 ;  /* 0x00000027062c7224 */ /* 0x000fc800078e0225 */
[----:B------:R-:W0:Y:S04]  /*1390*/  SHFL.IDX PT, R37, R23, R32, 0x181f ;  /* 0x00181f2017257589 */ /* 0x000e2800000e0000 */
[----:B------:R-:W-:Y:S04]  /*13a0*/  STG.E desc[UR6][R2.64], R45 ;  /* 0x0000002d02007986 */ /* 0x000fe8000c101906 */
[----:B------:R-:W-:Y:S01]  /*13b0*/  SHFL.IDX PT, R45, R23, R18, 0x181f ;  /* 0x00181f12172d7589 */ /* 0x000fe200000e0000 */
[----:B0-----:R-:W-:-:S03]  /*13c0*/  IMAD R44, R27, R37, R44 ;  /* 0x000000251b2c7224 */ /* 0x001fc600078e022c */
[----:B------:R-:W-:Y:S01]  /*13d0*/  STG.E desc[UR6][R2.64+0x200], R42 ;  /* 0x0002002a02007986 */ /* 0x000fe2000c101906 */
[----:B------:R-:W-:-:S03]  /*13e0*/  IMAD R40, R37, R4, R40 ;  /* 0x0000000425287224 */ /* 0x000fc600078e0228 */
[----:B------:R-:W0:Y:S02]  /*13f0*/  SHFL.IDX PT, R37, R23, R30, 0x181f ;  /* 0x00181f1e17257589 */ /* 0x000e2400000e0000 */
[----:B0-----:R-:W-:Y:S02]  /*1400*/  IMAD R39, R29, R37, R44 ;  /* 0x000000251d277224 */ /* 0x001fe400078e022c */
[----:B------:R-:W-:Y:S01]  /*1410*/  IMAD R40, R37, R28, R40 ;  /* 0x0000001c25287224 */ /* 0x000fe200078e0228 */
[----:B------:R-:W-:Y:S04]  /*1420*/  SHFL.IDX PT, R44, R25, R24, 0x181f ;  /* 0x00181f18192c7589 */ /* 0x000fe800000e0000 */
[----:B------:R-:W0:Y:S04]  /*1430*/  SHFL.IDX PT, R37, R23, R24, 0x181f ;  /* 0x00181f1817257589 */ /* 0x000e2800000e0000 */
[----:B------:R-:W1:Y:S01]  /*1440*/  SHFL.IDX PT, R23, R23, R12, 0x181f ;  /* 0x00181f0c17177589 */ /* 0x000e6200000e0000 */
[----:B0-----:R-:W-:-:S02]  /*1450*/  IMAD R39, R26, R37, R39 ;  /* 0x000000251a277224 */ /* 0x001fc400078e0227 */
[----:B------:R-:W-:Y:S02]  /*1460*/  IMAD R40, R37, R22, R40 ;  /* 0x0000001625287224 */ /* 0x000fe400078e0228 */
[----:B------:R-:W-:Y:S02]  /*1470*/  IMAD R37, R20, R45, R39 ;  /* 0x0000002d14257224 */ /* 0x000fe400078e0227 */
[----:B------:R-:W-:Y:S02]  /*1480*/  IMAD R39, R45, R16, R40 ;  /* 0x000000102d277224 */ /* 0x000fe400078e0228 */
[----:B------:R-:W0:Y:S01]  /*1490*/  SHFL.IDX PT, R40, R21, R34, 0x181f ;  /* 0x00181f2215287589 */ /* 0x000e2200000e0000 */
[----:B-1----:R-:W-:Y:S02]  /*14a0*/  IMAD R37, R14, R23, R37 ;  /* 0x000000170e257224 */ /* 0x002fe400078e0225 */
[----:B------:R-:W-:-:S03]  /*14b0*/  IMAD R39, R23, R10, R39 ;  /* 0x0000000a17277224 */ /* 0x000fc600078e0227 */
[----:B------:R-:W-:Y:S04]  /*14c0*/  STG.E desc[UR6][R2.64+0x400], R37 ;  /* 0x0004002502007986 */ /* 0x000fe8000c101906 */
[----:B------:R-:W-:Y:S01]  /*14d0*/  STG.E desc[UR6][R2.64+0x600], R39 ;  /* 0x0006002702007986 */ /* 0x000fe2000c101906 */
[----:B0-----:R-:W-:-:S03]  /*14e0*/  IMAD R42, R6, R40, R43 ;  /* 0x00000028062a7224 */ /* 0x001fc600078e022b */
[----:B------:R-:W0:Y:S01]  /*14f0*/  SHFL.IDX PT, R43, R21, R32, 0x181f ;  /* 0x00181f20152b7589 */ /* 0x000e2200000e0000 */
[----:B------:R-:W-:Y:S02]  /*1500*/  IMAD R38, R40, R33, R38 ;  /* 0x0000002128267224 */ /* 0x000fe400078e0226 */
[----:B0-----:R-:W-:Y:S02]  /*1510*/  IMAD R42, R27, R43, R42 ;  /* 0x0000002b1b2a7224 */ /* 0x001fe400078e022a */
[----:B------:R-:W-:Y:S02]  /*1520*/  IMAD R38, R43, R4, R38 ;  /* 0x000000042b267224 */ /* 0x000fe400078e0226 */
[----:B------:R-:W0:Y:S02]  /*1530*/  SHFL.IDX PT, R43, R21, R30, 0x181f ;  /* 0x00181f1e152b7589 */ /* 0x000e2400000e0000 */
[----:B0-----:R-:W-:Y:S02]  /*1540*/  IMAD R45, R29, R43, R42 ;  /* 0x0000002b1d2d7224 */ /* 0x001fe400078e022a */
[----:B------:R-:W-:Y:S01]  /*1550*/  IMAD R38, R43, R28, R38 ;  /* 0x0000001c2b267224 */ /* 0x000fe200078e0226 */
[----:B------:R-:W-:Y:S04]  /*1560*/  SHFL.IDX PT, R42, R25, R34, 0x181f ;  /* 0x00181f22192a7589 */ /* 0x000fe800000e0000 */
[----:B------:R-:W0:Y:S02]  /*1570*/  SHFL.IDX PT, R43, R21, R24, 0x181f ;  /* 0x00181f18152b7589 */ /* 0x000e2400000e0000 */
[----:B0-----:R-:W-:-:S02]  /*1580*/  IMAD R40, R43, R22, R38 ;  /* 0x000000162b287224 */ /* 0x001fc400078e0226 */
[----:B------:R-:W0:Y:S01]  /*1590*/  SHFL.IDX PT, R38, R21, R18, 0x181f ;  /* 0x00181f1215267589 */ /* 0x000e2200000e0000 */
[----:B------:R-:W-:-:S03]  /*15a0*/  IMAD R45, R26, R43, R45 ;  /* 0x0000002b1a2d7224 */ /* 0x000fc600078e022d */
[----:B------:R-:W1:Y:S01]  /*15b0*/  SHFL.IDX PT, R21, R21, R12, 0x181f ;  /* 0x00181f0c15157589 */ /* 0x000e6200000e0000 */
[----:B0-----:R-:W-:Y:S02]  /*15c0*/  IMAD R43, R20, R38, R45 ;  /* 0x00000026142b7224 */ /* 0x001fe400078e022d */
        /* <DEDUP_REMOVED lines=13> */
[----:B------:R-:W-:-:S02]  /*16a0*/  IMAD R38, R41, R28, R36 ;  /* 0x0000001c29267224 */ /* 0x000fc400078e0224 */
[----:B------:R-:W0:Y:S02]  /*16b0*/  SHFL.IDX PT, R41, R19, R24, 0x181f ;  /* 0x00181f1813297589 */ /* 0x000e2400000e0000 */
[----:B0-----:R-:W-:Y:S02]  /*16c0*/  IMAD R36, R26, R41, R40 ;  /* 0x000000291a247224 */ /* 0x001fe400078e0228 */
[----:B------:R-:W-:Y:S02]  /*16d0*/  IMAD R38, R41, R22, R38 ;  /* 0x0000001629267224 */ /* 0x000fe400078e0226 */
[----:B------:R-:W0:Y:S04]  /*16e0*/  SHFL.IDX PT, R41, R19, R18, 0x181f ;  /* 0x00181f1213297589 */ /* 0x000e2800000e0000 */
[----:B------:R-:W1:Y:S01]  /*16f0*/  SHFL.IDX PT, R19, R19, R12, 0x181f ;  /* 0x00181f0c13137589 */ /* 0x000e6200000e0000 */
[----:B0-----:R-:W-:-:S02]  /*1700*/  IMAD R36, R20, R41, R36 ;  /* 0x0000002914247224 */ /* 0x001fc400078e0224 */
[----:B------:R-:W-:Y:S02]  /*1710*/  IMAD R41, R41, R16, R38 ;  /* 0x0000001029297224 */ /* 0x000fe400078e0226 */
[----:B------:R-:W0:Y:S02]  /*1720*/  SHFL.IDX PT, R38, R17, R34, 0x181f ;  /* 0x00181f2211267589 */ /* 0x000e2400000e0000 */
[----:B-1----:R-:W-:-:S05]  /*1730*/  IMAD R41, R19, R10, R41 ;  /* 0x0000000a13297224 */ /* 0x002fca00078e0229 */
        /* <DEDUP_REMOVED lines=19> */
[----:B0-----:R-:W-:Y:S02]  /*1870*/  IMAD R40, R6, R38, R9 ;  /* 0x0000002606287224 */ /* 0x001fe400078e0209 */
[----:B------:R-:W-:Y:S02]  /*1880*/  IMAD R38, R38, R33, R7 ;  /* 0x0000002126267224 */ /* 0x000fe400078e0207 */
[----:B------:R-:W0:Y:S02]  /*1890*/  SHFL.IDX PT, R7, R15, R32, 0x181f ;  /* 0x00181f200f077589 */ /* 0x000e2400000e0000 */
[----:B0-----:R-:W-:Y:S02]  /*18a0*/  IMAD R40, R27, R7, R40 ;  /* 0x000000071b287224 */ /* 0x001fe400078e0228 */
[----:B------:R-:W-:Y:S02]  /*18b0*/  IMAD R38, R7, R4, R38 ;  /* 0x0000000407267224 */ /* 0x000fe400078e0226 */
[----:B------:R-:W0:Y:S02]  /*18c0*/  SHFL.IDX PT, R7, R15, R30, 0x181f ;  /* 0x00181f1e0f077589 */ /* 0x000e2400000e0000 */
[----:B0-----:R-:W-:-:S02]  /*18d0*/  IMAD R9, R29, R7, R40 ;  /* 0x000000071d097224 */ /* 0x001fc400078e0228 */
[----:B------:R-:W-:Y:S01]  /*18e0*/  IMAD R38, R7, R28, R38 ;  /* 0x0000001c07267224 */ /* 0x000fe200078e0226 */
[----:B------:R-:W0:Y:S04]  /*18f0*/  SHFL.IDX PT, R40, R13, R34, 0x181f ;  /* 0x00181f220d287589 */ /* 0x000e2800000e0000 */
[----:B------:R-:W1:Y:S04]  /*1900*/  SHFL.IDX PT, R7, R15, R24, 0x181f ;  /* 0x00181f180f077589 */ /* 0x000e6800000e0000 */
[----:B------:R-:W-:Y:S01]  /*1910*/  SHFL.IDX PT, R34, R13, R18, 0x181f ;  /* 0x00181f120d227589 */ /* 0x000fe200000e0000 */
[----:B0-----:R-:W-:-:S02]  /*1920*/  IMAD R5, R40, R33, R5 ;  /* 0x0000002128057224 */ /* 0x001fc400078e0205 */
[----:B------:R-:W-:Y:S02]  /*1930*/  IMAD R33, R42, R33, R0 ;  /* 0x000000212a217224 */ /* 0x000fe400078e0200 */
[----:B-1----:R-:W-:Y:S01]  /*1940*/  IMAD R9, R26, R7, R9 ;  /* 0x000000071a097224 */ /* 0x002fe200078e0209 */
[----:B------:R-:W-:Y:S01]  /*1950*/  SHFL.IDX PT, R0, R13, R32, 0x181f ;  /* 0x00181f200d007589 */ /* 0x000fe200000e0000 */
[----:B------:R-:W-:-:S03]  /*1960*/  IMAD R38, R7, R22, R38 ;  /* 0x0000001607267224 */ /* 0x000fc600078e0226 */
[----:B------:R-:W0:Y:S04]  /*1970*/  SHFL.IDX PT, R7, R15, R18, 0x181f ;  /* 0x00181f120f077589 */ /* 0x000e2800000e0000 */
[----:B------:R-:W-:Y:S04]  /*1980*/  SHFL.IDX PT, R18, R25, R18, 0x181f ;  /* 0x00181f1219127589 */ /* 0x000fe800000e0000 */
[----:B------:R-:W1:Y:S01]  /*1990*/  SHFL.IDX PT, R15, R15, R12, 0x181f ;  /* 0x00181f0c0f0f7589 */ /* 0x000e6200000e0000 */
[----:B0-----:R-:W-:Y:S02]  /*19a0*/  IMAD R9, R20, R7, R9 ;  /* 0x0000000714097224 */ /* 0x001fe400078e0209 */
[----:B------:R-:W-:-:S02]  /*19b0*/  IMAD R7, R7, R16, R38 ;  /* 0x0000001007077224 */ /* 0x000fc400078e0226 */
[C---:B------:R-:W-:Y:S02]  /*19c0*/  IMAD R38, R6.reuse, R40, R31 ;  /* 0x0000002806267224 */ /* 0x040fe400078e021f */
[----:B------:R-:W0:Y:S01]  /*19d0*/  SHFL.IDX PT, R31, R25, R32, 0x181f ;  /* 0x00181f20191f7589 */ /* 0x000e2200000e0000 */
[----:B------:R-:W-:Y:S02]  /*19e0*/  IMAD R6, R6, R42, R11 ;  /* 0x0000002a06067224 */ /* 0x000fe400078e020b */
[----:B------:R-:W-:Y:S01]  /*19f0*/  IMAD R38, R27, R0, R38 ;  /* 0x000000001b267224 */ /* 0x000fe200078e0226 */
[----:B------:R-:W2:Y:S01]  /*1a00*/  SHFL.IDX PT, R11, R13, R30, 0x181f ;  /* 0x00181f1e0d0b7589 */ /* 0x000ea200000e0000 */
[----:B------:R-:W-:Y:S02]  /*1a10*/  IMAD R0, R0, R4, R5 ;  /* 0x0000000400007224 */ /* 0x000fe400078e0205 */
[----:B-1----:R-:W-:Y:S01]  /*1a20*/  IMAD R9, R14, R15, R9 ;  /* 0x0000000f0e097224 */ /* 0x002fe200078e0209 */
[----:B------:R-:W1:Y:S01]  /*1a30*/  SHFL.IDX PT, R42, R25, R30, 0x181f ;  /* 0x00181f1e192a7589 */ /* 0x000e6200000e0000 */
[----:B------:R-:W-:-:S03]  /*1a40*/  IMAD R7, R15, R10, R7 ;  /* 0x0000000a0f077224 */ /* 0x000fc600078e0207 */
[----:B------:R-:W3:Y:S04]  /*1a50*/  SHFL.IDX PT, R40, R13, R24, 0x181f ;  /* 0x00181f180d287589 */ /* 0x000ee800000e0000 */
[----:B------:R4:W5:Y:S04]  /*1a60*/  SHFL.IDX PT, R32, R13, R12, 0x181f ;  /* 0x00181f0c0d207589 */ /* 0x00096800000e0000 */
[----:B------:R4:W5:Y:S01]  /*1a70*/  SHFL.IDX PT, R30, R25, R12, 0x181f ;  /* 0x00181f0c191e7589 */ /* 0x00096200000e0000 */
[----:B0-----:R-:W-:-:S03]  /*1a80*/  IMAD R6, R27, R31, R6 ;  /* 0x0000001f1b067224 */ /* 0x001fc600078e0206 */
[----:B------:R-:W-:Y:S01]  /*1a90*/  STG.E desc[UR6][R2.64+0x1400], R9 ;  /* 0x0014000902007986 */ /* 0x000fe2000c101906 */
[----:B------:R-:W-:Y:S02]  /*1aa0*/  IMAD R33, R31, R4, R33 ;  /* 0x000000041f217224 */ /* 0x000fe400078e0221 */
[----:B--2---:R-:W-:Y:S01]  /*1ab0*/  IMAD R5, R29, R11, R38 ;  /* 0x0000000b1d057224 */ /* 0x004fe200078e0226 */
[----:B------:R-:W-:Y:S01]  /*1ac0*/  STG.E desc[UR6][R2.64+0x1600], R7 ;  /* 0x0016000702007986 */ /* 0x000fe2000c101906 */
[----:B------:R-:W-:Y:S02]  /*1ad0*/  IMAD R11, R11, R28, R0 ;  /* 0x0000001c0b0b7224 */ /* 0x000fe400078e0200 */
[----:B-1----:R-:W-:Y:S02]  /*1ae0*/  IMAD R29, R29, R42, R6 ;  /* 0x0000002a1d1d7224 */ /* 0x002fe400078e0206 */
[----:B------:R-:W-:Y:S02]  /*1af0*/  IMAD R33, R42, R28, R33 ;  /* 0x0000001c2a217224 */ /* 0x000fe400078e0221 */
[----:B---3--:R-:W-:-:S02]  /*1b00*/  IMAD R5, R26, R40, R5 ;  /* 0x000000281a057224 */ /* 0x008fc400078e0205 */
[----:B------:R-:W-:Y:S02]  /*1b10*/  IMAD R29, R26, R44, R29 ;  /* 0x0000002c1a1d7224 */ /* 0x000fe400078e021d */
[-C--:B------:R-:W-:Y:S02]  /*1b20*/  IMAD R11, R40, R22.reuse, R11 ;  /* 0x00000016280b7224 */ /* 0x080fe400078e020b */
[----:B------:R-:W-:Y:S02]  /*1b30*/  IMAD R33, R44, R22, R33 ;  /* 0x000000162c217224 */ /* 0x000fe400078e0221 */
[C---:B----4-:R-:W-:Y:S02]  /*1b40*/  IMAD R13, R20.reuse, R34, R5 ;  /* 0x00000022140d7224 */ /* 0x050fe400078e0205 */
[----:B------:R-:W-:Y:S02]  /*1b50*/  IMAD R29, R20, R18, R29 ;  /* 0x00000012141d7224 */ /* 0x000fe400078e021d */
[----:B------:R-:W-:-:S02]  /*1b60*/  IMAD R25, R34, R16, R11 ;  /* 0x0000001022197224 */ /* 0x000fc400078e020b */
[----:B------:R-:W-:Y:S02]  /*1b70*/  IMAD R33, R18, R16, R33 ;  /* 0x0000001012217224 */ /* 0x000fe400078e0221 */
[C---:B------:R-:W-:Y:S02]  /*1b80*/  IMAD R5, R14.reuse, R19, R36 ;  /* 0x000000130e057224 */ /* 0x040fe400078e0224 */
[C---:B------:R-:W-:Y:S02]  /*1b90*/  IMAD R11, R14.reuse, R17, R8 ;  /* 0x000000110e0b7224 */ /* 0x040fe400078e0208 */
[C---:B-----5:R-:W-:Y:S01]  /*1ba0*/  IMAD R13, R14.reuse, R32, R13 ;  /* 0x000000200e0d7224 */ /* 0x060fe200078e020d */
[----:B------:R-:W-:Y:S01]  /*1bb0*/  STG.E desc[UR6][R2.64+0xc00], R5 ;  /* 0x000c000502007986 */ /* 0x000fe2000c101906 */
[----:B------:R-:W-:Y:S02]  /*1bc0*/  IMAD R29, R14, R30, R29 ;  /* 0x0000001e0e1d7224 */ /* 0x000fe400078e021d */
[-C--:B------:R-:W-:Y:S01]  /*1bd0*/  IMAD R25, R32, R10.reuse, R25 ;  /* 0x0000000a20197224 */ /* 0x080fe200078e0219 */
[----:B------:R-:W-:Y:S01]  /*1be0*/  STG.E desc[UR6][R2.64+0x1000], R11 ;  /* 0x0010000b02007986 */ /* 0x000fe2000c101906 */
[----:B------:R-:W-:-:S03]  /*1bf0*/  IMAD R33, R30, R10, R33 ;  /* 0x0000000a1e217224 */ /* 0x000fc600078e0221 */
[----:B------:R-:W-:Y:S04]  /*1c00*/  STG.E desc[UR6][R2.64+0x1800], R13 ;  /* 0x0018000d02007986 */ /* 0x000fe8000c101906 */
[----:B------:R-:W-:Y:S04]  /*1c10*/  STG.E desc[UR6][R2.64+0x1c00], R29 ;  /* 0x001c001d02007986 */ /* 0x000fe8000c101906 */
[----:B------:R-:W-:Y:S04]  /*1c20*/  STG.E desc[UR6][R2.64+0x1a00], R25 ;  /* 0x001a001902007986 */ /* 0x000fe8000c101906 */
[----:B------:R-:W-:Y:S01]  /*1c30*/  STG.E desc[UR6][R2.64+0x1e00], R33 ;  /* 0x001e002102007986 */ /* 0x000fe2000c101906 */
[----:B------:R-:W-:Y:S05]  /*1c40*/  EXIT ;  /* 0x000000000000794d */ /* 0x000fea0003800000 */
        .weak           $__internal_550_$__cuda_sm20_div_u16
        .type           $__internal_550_$__cuda_sm20_div_u16,@function
        .size           $__internal_550_$__cuda_sm20_div_u16,(.L_x_39053 - $__internal_550_$__cuda_sm20_div_u16)
$__internal_550_$__cuda_sm20_div_u16:
        /* <DEDUP_REMOVED lines=18> */
[----:B------:R-:W-:Y:S06]  /*1d70*/  RET.REL.NODEC R4 `(_Z9cuda_gemmIiLi128ELi1ELi1ELi2048ELi8ELi8ELi64ELi1ELi1EEviiiPT_S1_S1_iii) ;  /* 0xffffffe004a07950 */ /* 0x000fec0003c3ffff */
.L_x_27867:
        /* <DEDUP_REMOVED lines=16> */
.L_x_39053:


//--------------------- .text._Z9cuda_gemmIiLi128ELi1ELi1ELi2048ELi8ELi8ELi64ELi1ELi0EEviiiPT_S1_S1_iii --------------------------
	.section	.text._Z9cuda_gemmIiLi128ELi1ELi1ELi2048ELi8ELi8ELi64ELi1ELi0EEviiiPT_S1_S1_iii,"ax",@progbits
	.align	128
        .global         _Z9cuda_gemmIiLi128ELi1ELi1ELi2048ELi8ELi8ELi64ELi1ELi0EEviiiPT_S1_S1_iii
        .type           _Z9cuda_gemmIiLi128ELi1ELi1ELi2048ELi8ELi8ELi64ELi1ELi0EEviiiPT_S1_S1_iii,@function
        .size           _Z9cuda_gemmIiLi128ELi1ELi1ELi2048ELi8ELi8ELi64ELi1ELi0EEviiiPT_S1_S1_iii,(.L_x_39055 - _Z9cuda_gemmIiLi128ELi1ELi1ELi2048ELi8ELi8ELi64ELi1ELi0EEviiiPT_S1_S1_iii)
        .other          _Z9cuda_gemmIiLi128ELi1ELi1ELi2048ELi8ELi8ELi64ELi1ELi0EEviiiPT_S1_S1_iii,@"STO_CUDA_ENTRY STV_DEFAULT"
_Z9cuda_gemmIiLi128ELi1ELi1ELi2048ELi8ELi8ELi64ELi1ELi0EEviiiPT_S1_S1_iii:
.text._Z9cuda_gemmIiLi128ELi1ELi1ELi2048ELi8ELi8ELi64ELi1ELi0EEviiiPT_S1_S1_iii:
        /* <DEDUP_REMOVED lines=24> */
[----:B------:R-:W-:Y:S01]  /*0180*/  ISETP.GE.U32.AND P0, PT, R5, R6, PT ;  /* 0x000000060500720c */ /* 0x000fe20003f06070 */
[----:B------:R-:W-:-:S12]  /*0190*/  IMAD R6, R3, R2, RZ ;  /* 0x0000000203067224 */ /* 0x000fd800078e02ff */
        /* <DEDUP_REMOVED lines=32> */
[----:B--2-4-:R-:W-:-:S07]  /*03a0*/  MOV R11, R25 ;  /* 0x00000019000b7202 */ /* 0x014fce0000000f00 */
.L_x_27870:
        /* <DEDUP_REMOVED lines=25> */
.L_x_27869:
[----:B------:R-:W-:Y:S05]  /*0540*/  BSYNC.RECONVERGENT B0 ;  /* 0x0000000000007941 */ /* 0x000fea0003800200 */
.L_x_27868:
[----:B------:R-:W-:Y:S01]  /*0550*/  IMAD.MOV.U32 R4, RZ, RZ, 0x80 ;  /* 0x00000080ff047424 */ /* 0x000fe200078e00ff */
[----:B------:R-:W-:Y:S01]  /*0560*/  MOV R5, 0x590 ;  /* 0x0000059000057802 */ /* 0x000fe20000000f00 */
[----:B------:R-:W-:-:S07]  /*0570*/  IMAD.MOV.U32 R21, RZ, RZ, R0 ;  /* 0x000000ffff157224 */ /* 0x000fce00078e0000 */
[----:B0-----:R-:W-:Y:S05]  /*0580*/  CALL.REL.NOINC `($__internal_551_$__cuda_sm20_div_s16) ;  /* 0x0000002c00b07944 */ /* 0x001fea0003c00000 */
[----:B------:R-:W-:Y:S02]  /*0590*/  PRMT R21, R4, 0x9910, RZ ;  /* 0x0000991004157816 */ /* 0x000fe400000000ff */
[----:B------:R-:W-:Y:S02]  /*05a0*/  MOV R4, 0x8 ;  /* 0x0000000800047802 */ /* 0x000fe40000000f00 */
[----:B------:R-:W-:-:S07]  /*05b0*/  MOV R5, 0x5d0 ;  /* 0x000005d000057802 */ /* 0x000fce0000000f00 */
[----:B------:R-:W-:Y:S05]  /*05c0*/  CALL.REL.NOINC `($__internal_551_$__cuda_sm20_div_s16) ;  /* 0x0000002c00a07944 */ /* 0x000fea0003c00000 */
[----:B------:R-:W0:Y:S01]  /*05d0*/  I2F.U32.RP R0, R22 ;  /* 0x0000001600007306 */ /* 0x000e220000209000 */
[----:B------:R-:W1:Y:S01]  /*05e0*/  S2R R20, SR_CTAID.Y ;  /* 0x0000000000147919 */ /* 0x000e620000002600 */
[----:B------:R-:W1:Y:S01]  /*05f0*/  LDCU UR4, c[0x0][0x374] ;  /* 0x00006e80ff0477ac */ /* 0x000e620008000800 */
[----:B------:R-:W-:Y:S02]  /*0600*/  IMAD.MOV R5, RZ, RZ, -R22 ;  /* 0x000000ffff057224 */ /* 0x000fe400078e0a16 */
[----:B------:R-:W-:-:S03]  /*0610*/  IMAD.MOV.U32 R2, RZ, RZ, RZ ;  /* 0x000000ffff027224 */ /* 0x000fc600078e00ff */
[----:B0-----:R-:W0:Y:S02]  /*0620*/  MUFU.RCP R0, R0 ;  /* 0x0000000000007308 */ /* 0x001e240000001000 */
[----:B0-----:R-:W-:Y:S01]  /*0630*/  VIADD R3, R0, 0xffffffe ;  /* 0x0ffffffe00037836 */ /* 0x001fe20000000000 */
[----:B-1----:R-:W-:-:S05]  /*0640*/  ISETP.GE.U32.AND P1, PT, R20, UR4, PT ;  /* 0x0000000414007c0c */ /* 0x002fca000bf26070 */
[----:B------:R-:W0:Y:S02]  /*0650*/  F2I.FTZ.U32.TRUNC.NTZ R3, R3 ;  /* 0x0000000300037305 */ /* 0x000e24000021f000 */
[----:B0-----:R-:W-:-:S04]  /*0660*/  IMAD R5, R5, R3, RZ ;  /* 0x0000000305057224 */ /* 0x001fc800078e02ff */
        /* <DEDUP_REMOVED lines=23> */
[----:B------:R-:W-:Y:S01]  /*07e0*/  IMAD.IADD R4, R3, 0x1, -R26 ;  /* 0x0000000103047824 */ /* 0x000fe200078e0a1a */
[----:B------:R-:W-:Y:S01]  /*07f0*/  MOV R3, R5 ;  /* 0x0000000500037202 */ /* 0x000fe20000000f00 */
[----:B------:R-:W-:Y:S01]  /*0800*/  IMAD R0, R22, R0, R25 ;  /* 0x0000000016007224 */ /* 0x000fe200078e0219 */
[----:B------:R-:W-:Y:S02]  /*0810*/  LOP3.LUT R5, R26, 0xffff, RZ, 0xc0, !PT ;  /* 0x0000ffff1a057812 */ /* 0x000fe400078ec0ff */
[----:B------:R-:W-:Y:S02]  /*0820*/  LOP3.LUT R4, R4, 0xffff, RZ, 0xc0, !PT ;  /* 0x0000ffff04047812 */ /* 0x000fe400078ec0ff */
[----:B-1----:R-:W-:-:S07]  /*0830*/  LOP3.LUT R24, R0, 0x7, RZ, 0xc0, !PT ;  /* 0x0000000700187812 */ /* 0x002fce00078ec0ff */
[----:B------:R-:W-:Y:S05]  /*0840*/  CALL.REL.NOINC `($__internal_552_$__cuda_sm20_div_u16) ;  /* 0x0000002c00647944 */ /* 0x000fea0003c00000 */
        /* <DEDUP_REMOVED lines=10> */
.L_x_27873:
[----:B0-----:R-:W-:-:S04]  /*08f0*/  IMAD R5, R20, 0x800, R27 ;  /* 0x0000080014057824 */ /* 0x001fc800078e021b */
[----:B-1----:R-:W-:-:S06]  /*0900*/  IMAD.WIDE.U32 R4, R5, 0x4, R8 ;  /* 0x0000000405047825 */ /* 0x002fcc00078e0008 */
        /* <DEDUP_REMOVED lines=8> */
.L_x_27872:
[----:B------:R-:W-:Y:S05]  /*0990*/  BSYNC.RECONVERGENT B0 ;  /* 0x0000000000007941 */ /* 0x000fea0003800200 */
.L_x_27871:
[----:B------:R-:W1:Y:S01]  /*09a0*/  S2UR UR5, SR_CgaCtaId ;  /* 0x00000000000579c3 */ /* 0x000e620000008800 */
[----:B------:R-:W-:Y:S01]  /*09b0*/  UMOV UR4, 0x400 ;  /* 0x0000040000047882 */ /* 0x000fe20000000000 */
[----:B------:R-:W-:Y:S01]  /*09c0*/  BSSY.RECONVERGENT B0, `(.L_x_27874) ;  /* 0x000001e000007945 */ /* 0x000fe20003800200 */
[----:B------:R-:W-:-:S05]  /*09d0*/  UIADD3 UR4, UPT, UPT, UR4, 0x180, URZ ;  /* 0x0000018004047890 */ /* 0x000fca000fffe0ff */
[----:B------:R-:W2:Y:S01]  /*09e0*/  LDC.64 R28, c[0x0][0x390] ;  /* 0x0000e400ff1c7b82 */ /* 0x000ea20000000a00 */
[----:B-1----:R-:W-:-:S12]  /*09f0*/  ULEA UR4, UR5, UR4, 0x18 ;  /* 0x0000000405047291 */ /* 0x002fd8000f8ec0ff */
.L_x_27875:
[--C-:B-1----:R-:W-:Y:S02]  /*0a00*/  IMAD.IADD R9, R26, 0x1, R27.reuse ;  /* 0x000000011a097824 */ /* 0x102fe400078e021b */
[----:B0-----:R-:W-:-:S03]  /*0a10*/  IMAD R7, R20, 0x800, R27 ;  /* 0x0000080014077824 */ /* 0x001fc600078e021b */
[----:B------:R-:W-:Y:S01]  /*0a20*/  IADD3 R5, PT, PT, R26, R9, RZ ;  /* 0x000000091a057210 */ /* 0x000fe20007ffe0ff */
[----:B------:R-:W-:-:S03]  /*0a30*/  IMAD R9, R20, 0x800, R9 ;  /* 0x0000080014097824 */ /* 0x000fc600078e0209 */
[----:B------:R-:W-:Y:S01]  /*0a40*/  LEA R13, R20, R5, 0xb ;  /* 0x00000005140d7211 */ /* 0x000fe200078e58ff */
[----:B------:R-:W-:Y:S02]  /*0a50*/  IMAD.IADD R31, R26, 0x1, R5 ;  /* 0x000000011a1f7824 */ /* 0x000fe400078e0205 */
[----:B--2---:R-:W-:-:S04]  /*0a60*/  IMAD.WIDE R4, R7, 0x4, R28 ;  /* 0x0000000407047825 */ /* 0x004fc800078e021c */
        /* <DEDUP_REMOVED lines=20> */
.L_x_27874:
        /* <DEDUP_REMOVED lines=14> */
[C---:B------:R-:W-:Y:S02]  /*0c90*/  VIADD R6, R24.reuse, 0x2 ;  /* 0x0000000218067836 */ /* 0x040fe40000000000 */
[----:B------:R-:W-:Y:S02]  /*0ca0*/  HFMA2 R32, -RZ, RZ, 0, 0 ;  /* 0x00000000ff207431 */ /* 0x000fe400000001ff */
[C---:B------:R-:W-:Y:S01]  /*0cb0*/  VIADD R10, R24.reuse, 0x4 ;  /* 0x00000004180a7836 */ /* 0x040fe20000000000 */
[----:B------:R-:W-:Y:S01]  /*0cc0*/  BSSY B1, `(.L_x_27877) ;  /* 0x00000fb000017945 */ /* 0x000fe20003800000 */
[----:B------:R-:W-:Y:S02]  /*0cd0*/  VIADD R14, R24, 0x6 ;  /* 0x00000006180e7836 */ /* 0x000fe40000000000 */
[----:B------:R-:W-:-:S02]  /*0ce0*/  VIADD R30, R0, 0x1 ;  /* 0x00000001001e7836 */ /* 0x000fc40000000000 */
[C---:B------:R-:W-:Y:S02]  /*0cf0*/  VIADD R28, R0.reuse, 0x2 ;  /* 0x00000002001c7836 */ /* 0x040fe40000000000 */
[----:B------:R-:W-:Y:S01]  /*0d00*/  VIADD R26, R0, 0x3 ;  /* 0x00000003001a7836 */ /* 0x000fe20000000000 */
[----:B------:R-:W-:Y:S01]  /*0d10*/  LOP3.LUT R30, R30, 0x7, RZ, 0xc0, !PT ;  /* 0x000000071e1e7812 */ /* 0x000fe200078ec0ff */
[----:B------:R-:W-:Y:S01]  /*0d20*/  IMAD.MOV.U32 R27, RZ, RZ, RZ ;  /* 0x000000ffff1b7224 */ /* 0x000fe200078e00ff */
[----:B------:R-:W-:Y:S02]  /*0d30*/  LOP3.LUT R28, R28, 0x7, RZ, 0xc0, !PT ;  /* 0x000000071c1c7812 */ /* 0x000fe400078ec0ff */
[----:B------:R-:W-:Y:S02]  /*0d40*/  LOP3.LUT R26, R26, 0x7, RZ, 0xc0, !PT ;  /* 0x000000071a1a7812 */ /* 0x000fe400078ec0ff */
[-C--:B0-----:R-:W-:Y:S02]  /*0d50*/  ISETP.GE.AND P0, PT, R4, R13.reuse, PT ;  /* 0x0000000d0400720c */ /* 0x081fe40003f06270 */
[----:B------:R-:W-:-:S02]  /*0d60*/  ISETP.GE.AND P1, PT, R6, R13, PT ;  /* 0x0000000d0600720c */ /* 0x000fc40003f26270 */
[-C--:B------:R-:W-:Y:S02]  /*0d70*/  ISETP.GE.AND P2, PT, R8, R13.reuse, PT ;  /* 0x0000000d0800720c */ /* 0x080fe40003f46270 */
[C---:B------:R-:W-:Y:S02]  /*0d80*/  SEL R7, R13.reuse, RZ, P0 ;  /* 0x000000ff0d077207 */ /* 0x040fe40000000000 */
[C---:B------:R-:W-:Y:S02]  /*0d90*/  SEL R5, R13.reuse, RZ, P1 ;  /* 0x000000ff0d057207 */ /* 0x040fe40000800000 */
[----:B------:R-:W-:Y:S01]  /*0da0*/  ISETP.GE.AND P0, PT, R10, R13, PT ;  /* 0x0000000d0a00720c */ /* 0x000fe20003f06270 */
[----:B------:R-:W-:Y:S01]  /*0db0*/  IMAD.IADD R7, R4, 0x1, -R7 ;  /* 0x0000000104077824 */ /* 0x000fe200078e0a07 */
[C---:B------:R-:W-:Y:S01]  /*0dc0*/  SEL R9, R13.reuse, RZ, P2 ;  /* 0x000000ff0d097207 */ /* 0x040fe20001000000 */
[----:B------:R-:W-:Y:S01]  /*0dd0*/  IMAD.IADD R6, R6, 0x1, -R5 ;  /* 0x0000000106067824 */ /* 0x000fe200078e0a05 */
[----:B------:R-:W-:-:S02]  /*0de0*/  SEL R11, R13, RZ, P0 ;  /* 0x000000ff0d0b7207 */ /* 0x000fc40000000000 */
[----:B------:R-:W-:Y:S01]  /*0df0*/  IADD3 R5, PT, PT, R8, -R9, RZ ;  /* 0x8000000908057210 */ /* 0x000fe20007ffe0ff */
[----:B------:R-:W-:Y:S01]  /*0e00*/  VIADD R8, R24, 0x5 ;  /* 0x0000000518087836 */ /* 0x000fe20000000000 */
[-C--:B------:R-:W-:Y:S01]  /*0e10*/  ISETP.GE.AND P2, PT, R14, R13.reuse, PT ;  /* 0x0000000d0e00720c */ /* 0x080fe20003f46270 */
[----:B------:R-:W-:Y:S01]  /*0e20*/  IMAD.IADD R4, R10, 0x1, -R11 ;  /* 0x000000010a047824 */ /* 0x000fe200078e0a0b */
[----:B------:R-:W-:Y:S02]  /*0e30*/  IADD3 R10, PT, PT, R24, 0x7, RZ ;  /* 0x00000007180a7810 */ /* 0x000fe40007ffe0ff */
[-C--:B------:R-:W-:Y:S02]  /*0e40*/  ISETP.GE.AND P1, PT, R8, R13.reuse, PT ;  /* 0x0000000d0800720c */ /* 0x080fe40003f26270 */
[-C--:B------:R-:W-:Y:S02]  /*0e50*/  ISETP.GE.AND P0, PT, R24, R13.reuse, PT ;  /* 0x0000000d1800720c */ /* 0x080fe40003f06270 */
[----:B------:R-:W-:-:S02]  /*0e60*/  ISETP.GE.AND P3, PT, R10, R13, PT ;  /* 0x0000000d0a00720c */ /* 0x000fc40003f66270 */
[C---:B------:R-:W-:Y:S02]  /*0e70*/  SEL R9, R13.reuse, RZ, P1 ;  /* 0x000000ff0d097207 */ /* 0x040fe40000800000 */
[C---:B------:R-:W-:Y:S02]  /*0e80*/  SEL R15, R13.reuse, RZ, P2 ;  /* 0x000000ff0d0f7207 */ /* 0x040fe40001000000 */
[C---:B------:R-:W-:Y:S01]  /*0e90*/  SEL R11, R13.reuse, RZ, P0 ;  /* 0x000000ff0d0b7207 */ /* 0x040fe20000000000 */
[----:B------:R-:W-:Y:S01]  /*0ea0*/  IMAD.IADD R9, R8, 0x1, -R9 ;  /* 0x0000000108097824 */ /* 0x000fe200078e0a09 */
[----:B------:R-:W-:Y:S01]  /*0eb0*/  SEL R13, R13, RZ, P3 ;  /* 0x000000ff0d0d7207 */ /* 0x000fe20001800000 */
[----:B------:R-:W-:Y:S01]  /*0ec0*/  IMAD.IADD R8, R14, 0x1, -R15 ;  /* 0x000000010e087824 */ /* 0x000fe200078e0a0f */
[----:B------:R-:W-:Y:S01]  /*0ed0*/  VIMNMX R29, PT, PT, R12, 0x8, PT ;  /* 0x000000080c1d7848 */ /* 0x000fe20003fe0100 */
[----:B------:R-:W-:Y:S01]  /*0ee0*/  IMAD.IADD R24, R24, 0x1, -R11 ;  /* 0x0000000118187824 */ /* 0x000fe200078e0a0b */
[----:B------:R-:W-:-:S07]  /*0ef0*/  IADD3 R10, PT, PT, R10, -R13, RZ ;  /* 0x8000000d0a0a7210 */ /* 0x000fce0007ffe0ff */
.L_x_27906:
        /* <DEDUP_REMOVED lines=23> */
.L_x_27878:
        /* <DEDUP_REMOVED lines=8> */
.L_x_27879:
        /* <DEDUP_REMOVED lines=8> */
.L_x_27880:
        /* <DEDUP_REMOVED lines=8> */
.L_x_27881:
[----:B------:R-:W-:Y:S05]  /*11f0*/  @!P3 BRA `(.L_x_27882) ;  /* 0x000000000024b947 */ /* 0x000fea0003800000 */
[----:B------:R-:W4:Y:S01]  /*1200*/  S2UR UR5, SR_CgaCtaId ;  /* 0x00000000000579c3 */ /* 0x000f220000008800 */
[----:B------:R-:W-:Y:S01]  /*1210*/  LOP3.LUT R14, R0, 0x7, RZ, 0xc0, !PT ;  /* 0x00000007000e7812 */ /* 0x000fe200078ec0ff */
[----:B------:R-:W-:Y:S02]  /*1220*/  UMOV UR4, 0x400 ;  /* 0x0000040000047882 */ /* 0x000fe40000000000 */
[----:B------:R-:W-:Y:S01]  /*1230*/  UIADD3 UR4, UPT, UPT, UR4, 0x180, URZ ;  /* 0x0000018004047890 */ /* 0x000fe2000fffe0ff */
[----:B------:R-:W-:-:S05]  /*1240*/  LOP3.LUT R14, R14, 0x4, RZ, 0x3c, !PT ;  /* 0x000000040e0e7812 */ /* 0x000fca00078e3cff */
[----:B------:R-:W-:Y:S01]  /*1250*/  IMAD R14, R34, R19, R14 ;  /* 0x00000013220e7224 */ /* 0x000fe200078e020e */
[----:B----4-:R-:W-:-:S06]  /*1260*/  ULEA UR4, UR5, UR4, 0x18 ;  /* 0x0000000405047291 */ /* 0x010fcc000f8ec0ff */
[----:B------:R-:W-:-:S06]  /*1270*/  LEA R14, R14, UR4, 0x2 ;  /* 0x000000040e0e7c11 */ /* 0x000fcc000f8e10ff */
[----:B------:R-:W4:Y:S02]  /*1280*/  LDS R14, [R14] ;  /* 0x000000000e0e7984 */ /* 0x000f240000000800 */
.L_x_27882:
        /* <DEDUP_REMOVED lines=10> */
.L_x_27883:
        /* <DEDUP_REMOVED lines=10> */
.L_x_27884:
[----:B------:R-:W-:Y:S02]  /*13d0*/  ISETP.GE.AND P6, PT, R19, 0x8, PT ;  /* 0x000000081300780c */ /* 0x000fe40003fc6270 */
[----:B------:R-:W-:Y:S02]  /*13e0*/  P2R R31, PR, RZ, 0x1 ;  /* 0x00000001ff1f7803 */ /* 0x000fe40000000000 */
[----:B------:R-:W-:-:S04]  /*13f0*/  ISETP.GE.AND P0, PT, R2, R29, PT ;  /* 0x0000001d0200720c */ /* 0x000fc80003f06270 */
        /* <DEDUP_REMOVED lines=12> */
.L_x_27885:
        /* <DEDUP_REMOVED lines=14> */
[----:B-----5:R-:W-:Y:S02]  /*15a0*/  LEA R31, R36, R31, 0x18 ;  /* 0x0000001f241f7211 */ /* 0x020fe400078ec0ff */
[----:B------:R-:W-:-:S07]  /*15b0*/  MOV R36, R2 ;  /* 0x0000000200247202 */ /* 0x000fce0000000f00 */
.L_x_27905:
        /* <DEDUP_REMOVED lines=12> */
.L_x_27909:
[----:B0-----:R-:W-:-:S07]  /*1680*/  IMAD R38, R18, R39, RZ ;  /* 0x0000002712267224 */ /* 0x001fce00078e02ff */
.L_x_27889:
[----:B------:R-:W-:-:S13]  /*1690*/  ISETP.GE.AND P0, PT, R35, 0x2, PT ;  /* 0x000000022300780c */ /* 0x000fda0003f06270 */
[----:B------:R-:W-:Y:S05]  /*16a0*/  @!P0 BRA `(.L_x_27891) ;  /* 0x0000000000108947 */ /* 0x000fea0003800000 */
[----:B------:R-:W-:-:S03]  /*16b0*/  UMOV UR4, 0xffffffff ;  /* 0xffffffff00047882 */ /* 0x000fc60000000000 */
[----:B------:R-:W-:Y:S05]  /*16c0*/  BRA.DIV UR4, `(.L_x_27892) ;  /* 0x0000001a04607947 */ /* 0x000fea000b800000 */
[----:B------:R0:W0:Y:S02]  /*16d0*/  SHFL.IDX PT, R39, R37, R7, 0x181f ;  /* 0x00181f0725277589 */ /* 0x00002400000e0000 */
.L_x_27912:
[----:B01----:R-:W-:-:S07]  /*16e0*/  IMAD R38, R17, R39, R38 ;  /* 0x0000002711267224 */ /* 0x003fce00078e0226 */
.L_x_27891:
[----:B------:R-:W-:-:S13]  /*16f0*/  ISETP.GE.AND P1, PT, R35, 0x3, PT ;  /* 0x000000032300780c */ /* 0x000fda0003f26270 */
[----:B------:R-:W-:Y:S05]  /*1700*/  @!P1 BRA `(.L_x_27893) ;  /* 0x0000000000109947 */ /* 0x000fea0003800000 */
[----:B------:R-:W-:-:S03]  /*1710*/  UMOV UR4, 0xffffffff ;  /* 0xffffffff00047882 */ /* 0x000fc60000000000 */
[----:B------:R-:W-:Y:S05]  /*1720*/  BRA.DIV UR4, `(.L_x_27894) ;  /* 0x0000001a046c7947 */ /* 0x000fea000b800000 */
[----:B------:R0:W0:Y:S02]  /*1730*/  SHFL.IDX PT, R39, R37, R6, 0x181f ;  /* 0x00181f0625277589 */ /* 0x00002400000e0000 */
.L_x_27915:
[----:B0-2---:R-:W-:-:S07]  /*1740*/  IMAD R38, R16, R39, R38 ;  /* 0x0000002710267224 */ /* 0x005fce00078e0226 */
.L_x_27893:
[----:B------:R-:W-:-:S13]  /*1750*/  ISETP.GE.AND P2, PT, R35, 0x4, PT ;  /* 0x000000042300780c */ /* 0x000fda0003f46270 */
[----:B------:R-:W-:Y:S05]  /*1760*/  @!P2 BRA `(.L_x_27895) ;  /* 0x000000000010a947 */ /* 0x000fea0003800000 */
[----:B------:R-:W-:-:S03]  /*1770*/  UMOV UR4, 0xffffffff ;  /* 0xffffffff00047882 */ /* 0x000fc60000000000 */
[----:B------:R-:W-:Y:S05]  /*1780*/  BRA.DIV UR4, `(.L_x_27896) ;  /* 0x0000001a04787947 */ /* 0x000fea000b800000 */
[----:B------:R0:W0:Y:S02]  /*1790*/  SHFL.IDX PT, R39, R37, R5, 0x181f ;  /* 0x00181f0525277589 */ /* 0x00002400000e0000 */
.L_x_27918:
[----:B0--3--:R-:W-:-:S07]  /*17a0*/  IMAD R38, R15, R39, R38 ;  /* 0x000000270f267224 */ /* 0x009fce00078e0226 */
.L_x_27895:
[----:B------:R-:W-:-:S13]  /*17b0*/  ISETP.GE.AND P3, PT, R35, 0x5, PT ;  /* 0x000000052300780c */ /* 0x000fda0003f66270 */
[----:B------:R-:W-:Y:S05]  /*17c0*/  @!P3 BRA `(.L_x_27897) ;  /* 0x000000000010b947 */ /* 0x000fea0003800000 */
[----:B------:R-:W-:-:S03]  /*17d0*/  UMOV UR4, 0xffffffff ;  /* 0xffffffff00047882 */ /* 0x000fc60000000000 */
[----:B------:R-:W-:Y:S05]  /*17e0*/  BRA.DIV UR4, `(.L_x_27898) ;  /* 0x0000001a04847947 */ /* 0x000fea000b800000 */
[----:B------:R0:W0:Y:S02]  /*17f0*/  SHFL.IDX PT, R39, R37, R4, 0x181f ;  /* 0x00181f0425277589 */ /* 0x00002400000e0000 */
.L_x_27921:
[----:B0---4-:R-:W-:-:S07]  /*1800*/  IMAD R38, R14, R39, R38 ;  /* 0x000000270e267224 */ /* 0x011fce00078e0226 */
.L_x_27897:
[----:B------:R-:W-:-:S13]  /*1810*/  ISETP.GE.AND P4, PT, R35, 0x6, PT ;  /* 0x000000062300780c */ /* 0x000fda0003f86270 */
[----:B------:R-:W-:Y:S05]  /*1820*/  @!P4 BRA `(.L_x_27899) ;  /* 0x000000000010c947 */ /* 0x000fea0003800000 */
[----:B------:R-:W-:-:S03]  /*1830*/  UMOV UR4, 0xffffffff ;  /* 0xffffffff00047882 */ /* 0x000fc60000000000 */
[----:B------:R-:W-:Y:S05]  /*1840*/  BRA.DIV UR4, `(.L_x_27900) ;  /* 0x0000001a04907947 */ /* 0x000fea000b800000 */
[----:B------:R0:W0:Y:S02]  /*1850*/  SHFL.IDX PT, R39, R37, R9, 0x181f ;  /* 0x00181f0925277589 */ /* 0x00002400000e0000 */
.L_x_27924:
[----:B0-----:R-:W-:-:S07]  /*1860*/  IMAD R38, R13, R39, R38 ;  /* 0x000000270d267224 */ /* 0x001fce00078e0226 */
.L_x_27899:
[----:B------:R-:W-:-:S13]  /*1870*/  ISETP.GE.AND P5, PT, R35, 0x7, PT ;  /* 0x000000072300780c */ /* 0x000fda0003fa6270 */
[----:B------:R-:W-:Y:S05]  /*1880*/  @!P5 BRA `(.L_x_27901) ;  /* 0x000000000010d947 */ /* 0x000fea0003800000 */
[----:B------:R-:W-:-:S03]  /*1890*/  UMOV UR4, 0xffffffff ;  /* 0xffffffff00047882 */ /* 0x000fc60000000000 */
[----:B------:R-:W-:Y:S05]  /*18a0*/  BRA.DIV UR4, `(.L_x_27902) ;  /* 0x0000001a049c7947 */ /* 0x000fea000b800000 */
[----:B------:R0:W0:Y:S02]  /*18b0*/  SHFL.IDX PT, R39, R37, R8, 0x181f ;  /* 0x00181f0825277589 */ /* 0x00002400000e0000 */
.L_x_27927:
[----:B0-----:R-:W-:-:S07]  /*18c0*/  IMAD R38, R12, R39, R38 ;  /* 0x000000270c267224 */ /* 0x001fce00078e0226 */
.L_x_27901:
[----:B------:R-:W-:-:S13]  /*18d0*/  ISETP.GE.AND P6, PT, R35, 0x8, PT ;  /* 0x000000082300780c */ /* 0x000fda0003fc6270 */
[----:B------:R-:W-:Y:S05]  /*18e0*/  @!P6 BRA `(.L_x_27903) ;  /* 0x0000000000b0e947 */ /* 0x000fea0003800000 */
[----:B------:R-:W-:-:S03]  /*18f0*/  UMOV UR4, 0xffffffff ;  /* 0xffffffff00047882 */ /* 0x000fc60000000000 */
[----:B------:R-:W-:Y:S05]  /*1900*/  BRA.DIV UR4, `(.L_x_27904) ;  /* 0x0000001a04a87947 */ /* 0x000fea000b800000 */
[----:B------:R0:W0:Y:S02]  /*1910*/  SHFL.IDX PT, R37, R37, R10, 0x181f ;  /* 0x00181f0a25257589 */ /* 0x00002400000e0000 */
.L_x_27930:
[----:B0-----:R-:W-:Y:S01]  /*1920*/  IMAD R38, R11, R37, R38 ;  /* 0x000000250b267224 */ /* 0x001fe200078e0226 */
[----:B------:R-:W-:Y:S06]  /*1930*/  BRA `(.L_x_27903) ;  /* 0x00000000009c7947 */ /* 0x000fec0003800000 */
.L_x_27888:
[----:B------:R-:W5:Y:S01]  /*1940*/  LDC R43, c[0x0][0x3ac] ;  /* 0x0000eb00ff2b7b82 */ /* 0x000f620000000800 */
[--C-:B------:R-:W-:Y:S01]  /*1950*/  @P0 IMAD R39, R30, 0x4, R35.reuse ;  /* 0x000000041e270824 */ /* 0x100fe200078e0223 */
[----:B------:R-:W-:Y:S01]  /*1960*/  @P3 SHF.L.U32 R44, R0, 0x2, RZ ;  /* 0x00000002002c3819 */ /* 0x000fe200000006ff */
[----:B------:R-:W-:-:S03]  /*1970*/  @P1 IMAD R40, R28, 0x4, R35 ;  /* 0x000000041c281824 */ /* 0x000fc600078e0223 */
[----:B------:R-:W-:Y:S01]  /*1980*/  @P3 LOP3.LUT R45, R44, 0x1c, RZ, 0xc0, !PT ;  /* 0x0000001c2c2d3812 */ /* 0x000fe200078ec0ff */
[----:B------:R-:W-:Y:S01]  /*1990*/  @P0 LDS R39, [R39] ;  /* 0x0000000027270984 */ /* 0x000fe20000000800 */
[----:B------:R-:W-:-:S03]  /*19a0*/  @P4 LEA R44, R0, 0x14, 0x2 ;  /* 0x00000014002c4811 */ /* 0x000fc600078e10ff */
[----:B------:R-:W-:Y:S01]  /*19b0*/  @P1 LDS R41, [R40] ;  /* 0x0000000028291984 */ /* 0x000fe20000000800 */
[----:B------:R-:W-:Y:S02]  /*19c0*/  @P4 LOP3.LUT R44, R44, 0x1c, RZ, 0xc0, !PT ;  /* 0x0000001c2c2c4812 */ /* 0x000fe400078ec0ff */
[----:B-----5:R-:W-:-:S13]  /*19d0*/  ISETP.GE.AND P6, PT, R43, 0x1, PT ;  /* 0x000000012b00780c */ /* 0x020fda0003fc6270 */
[----:B------:R-:W-:-:S05]  /*19e0*/  @P6 IMAD.SHL.U32 R37, R0, 0x4, RZ ;  /* 0x0000000400256824 */ /* 0x000fca00078e00ff */
[----:B------:R-:W-:-:S04]  /*19f0*/  @P6 LOP3.LUT R38, R37, 0x1c, RZ, 0xc0, !PT ;  /* 0x0000001c25266812 */ /* 0x000fc800078ec0ff */
[----:B------:R-:W-:Y:S01]  /*1a00*/  @P6 IADD3 R37, PT, PT, R35, R38, RZ ;  /* 0x0000002623256210 */ /* 0x000fe20007ffe0ff */
[----:B------:R-:W-:-:S05]  /*1a10*/  IMAD.MOV.U32 R38, RZ, RZ, RZ ;  /* 0x000000ffff267224 */ /* 0x000fca00078e00ff */
[----:B------:R-:W0:Y:S02]  /*1a20*/  @P6 LDS R37, [R37] ;  /* 0x0000000025256984 */ /* 0x000e240000000800 */
[----:B0-----:R-:W-:Y:S01]  /*1a30*/  @P6 IMAD R38, R18, R37, RZ ;  /* 0x0000002512266224 */ /* 0x001fe200078e02ff */
[----:B------:R-:W-:Y:S01]  /*1a40*/  ISETP.GE.AND P6, PT, R43, 0x8, PT ;  /* 0x000000082b00780c */ /* 0x000fe20003fc6270 */
[----:B------:R-:W-:Y:S02]  /*1a50*/  @P2 IMAD R37, R26, 0x4, R35 ;  /* 0x000000041a252824 */ /* 0x000fe400078e0223 */
[----:B-1----:R-:W-:Y:S01]  /*1a60*/  @P0 IMAD R38, R17, R39, R38 ;  /* 0x0000002711260224 */ /* 0x002fe200078e0226 */
[----:B------:R-:W-:-:S03]  /*1a70*/  @P5 LEA R39, R0, 0x18, 0x2 ;  /* 0x0000001800275811 */ /* 0x000fc600078e10ff */
[----:B--2---:R-:W-:Y:S01]  /*1a80*/  @P1 IMAD R38, R16, R41, R38 ;  /* 0x0000002910261224 */ /* 0x004fe200078e0226 */
[----:B------:R-:W-:Y:S01]  /*1a90*/  @P3 LOP3.LUT R41, R45, 0x10, RZ, 0x3c, !PT ;  /* 0x000000102d293812 */ /* 0x000fe200078e3cff */
[----:B------:R-:W3:Y:S01]  /*1aa0*/  @P2 LDS R37, [R37] ;  /* 0x0000000025252984 */ /* 0x000ee20000000800 */
[----:B------:R-:W-:Y:S01]  /*1ab0*/  @P5 LOP3.LUT R40, R39, 0x1c, RZ, 0xc0, !PT ;  /* 0x0000001c27285812 */ /* 0x000fe200078ec0ff */
[C---:B------:R-:W-:Y:S02]  /*1ac0*/  @P4 IMAD.IADD R39, R35.reuse, 0x1, R44 ;  /* 0x0000000123274824 */ /* 0x040fe400078e022c */
[C---:B------:R-:W-:Y:S01]  /*1ad0*/  @P3 IMAD.IADD R41, R35.reuse, 0x1, R41 ;  /* 0x0000000123293824 */ /* 0x040fe200078e0229 */
[----:B------:R-:W-:Y:S02]  /*1ae0*/  @P6 LEA R43, R0, 0xfffffffc, 0x2 ;  /* 0xfffffffc002b6811 */ /* 0x000fe400078e10ff */
[----:B------:R-:W-:Y:S01]  /*1af0*/  @P5 IADD3 R40, PT, PT, R35, R40, RZ ;  /* 0x0000002823285210 */ /* 0x000fe20007ffe0ff */
[----:B------:R-:W-:Y:S01]  /*1b00*/  @P4 LDS R39, [R39] ;  /* 0x0000000027274984 */ /* 0x000fe20000000800 */
[----:B------:R-:W-:-:S03]  /*1b10*/  @P6 LOP3.LUT R44, R43, 0x1c, RZ, 0xc0, !PT ;  /* 0x0000001c2b2c6812 */ /* 0x000fc600078ec0ff */
[----:B------:R-:W4:Y:S02]  /*1b20*/  @P3 LDS R41, [R41] ;  /* 0x0000000029293984 */ /* 0x000f240000000800 */
[----:B------:R-:W-:Y:S02]  /*1b30*/  @P6 IMAD.IADD R44, R35, 0x1, R44 ;  /* 0x00000001232c6824 */ /* 0x000fe400078e022c */
[----:B------:R-:W0:Y:S04]  /*1b40*/  @P5 LDS R35, [R40] ;  /* 0x0000000028235984 */ /* 0x000e280000000800 */
[----:B------:R-:W1:Y:S01]  /*1b50*/  @P6 LDS R44, [R44] ;  /* 0x000000002c2c6984 */ /* 0x000e620000000800 */
[----:B---3--:R-:W-:-:S04]  /*1b60*/  @P2 IMAD R38, R15, R37, R38 ;  /* 0x000000250f262224 */ /* 0x008fc800078e0226 */
[----:B----4-:R-:W-:-:S04]  /*1b70*/  @P3 IMAD R38, R14, R41, R38 ;  /* 0x000000290e263224 */ /* 0x010fc800078e0226 */
[----:B------:R-:W-:-:S04]  /*1b80*/  @P4 IMAD R38, R13, R39, R38 ;  /* 0x000000270d264224 */ /* 0x000fc800078e0226 */
[----:B0-----:R-:W-:-:S04]  /*1b90*/  @P5 IMAD R38, R12, R35, R38 ;  /* 0x000000230c265224 */ /* 0x001fc800078e0226 */
[----:B-1----:R-:W-:-:S07]  /*1ba0*/  @P6 IMAD R38, R11, R44, R38 ;  /* 0x0000002c0b266224 */ /* 0x002fce00078e0226 */
.L_x_27903:
[----:B------:R-:W-:-:S05]  /*1bb0*/  IMAD R35, R34, 0x4, R1 ;  /* 0x0000000422237824 */ /* 0x000fca00078e0201 */
[----:B------:R-:W5:Y:S01]  /*1bc0*/  LDL R37, [R35] ;  /* 0x0000000023257983 */ /* 0x000f620000100800 */
[----:B------:R-:W-:Y:S01]  /*1bd0*/  IADD3 R36, PT, PT, R21, R36, RZ ;  /* 0x0000002415247210 */ /* 0x000fe20007ffe0ff */
[----:B------:R-:W-:-:S03]  /*1be0*/  VIADD R34, R34, 0x1 ;  /* 0x0000000122227836 */ /* 0x000fc60000000000 */
[----:B------:R-:W-:Y:S01]  /*1bf0*/  ISETP.GE.AND P6, PT, R36, R29, PT ;  /* 0x0000001d2400720c */ /* 0x000fe20003fc6270 */
[----:B-----5:R-:W-:-:S05]  /*1c00*/  IMAD.IADD R38, R37, 0x1, R38 ;  /* 0x0000000125267824 */ /* 0x020fca00078e0226 */
[----:B------:R0:W-:Y:S07]  /*1c10*/  STL [R35], R38 ;  /* 0x0000002623007387 */ /* 0x0001ee0000100800 */
[----:B------:R-:W-:Y:S05]  /*1c20*/  @!P6 BRA `(.L_x_27905) ;  /* 0xfffffff80064e947 */ /* 0x000fea000383ffff */
.L_x_27887:
[----:B------:R-:W-:Y:S05]  /*1c30*/  BSYNC B0 ;  /* 0x0000000000007941 */ /* 0x000fea0003800000 */
.L_x_27886:
[----:B------:R-:W-:Y:S01]  /*1c40*/  ISETP.NE.AND P6, PT, R42, RZ, PT ;  /* 0x000000ff2a00720c */ /* 0x000fe20003fc5270 */
[----:B------:R-:W-:-:S12]  /*1c50*/  VIADD R32, R32, 0x1 ;  /* 0x0000000120207836 */ /* 0x000fd80000000000 */
[----:B------:R-:W-:Y:S05]  /*1c60*/  @!P6 BRA `(.L_x_27906) ;  /* 0xfffffff000a4e947 */ /* 0x000fea000383ffff */
[----:B------:R-:W-:Y:S05]  /*1c70*/  BSYNC B1 ;  /* 0x0000000000017941 */ /* 0x000fea0003800000 */
.L_x_27877:
[----:B012---:R0:W5:Y:S04]  /*1c80*/  LDL.128 R16, [R1] ;  /* 0x0000000001107983 */ /* 0x0071680000100c00 */
[----:B---34-:R0:W5:Y:S04]  /*1c90*/  LDL.128 R12, [R1+0x10] ;  /* 0x00001000010c7983 */ /* 0x0181680000100c00 */
[----:B------:R0:W5:Y:S04]  /*1ca0*/  LDL.128 R8, [R1+0x20] ;  /* 0x0000200001087983 */ /* 0x0001680000100c00 */
[----:B------:R0:W5:Y:S02]  /*1cb0*/  LDL.128 R4, [R1+0x30] ;  /* 0x0000300001047983 */ /* 0x0001640000100c00 */
.L_x_27876:
[-C--:B------:R-:W-:Y:S01]  /*1cc0*/  IABS R0, R22.reuse ;  /* 0x0000001600007213 */ /* 0x080fe20000000000 */
[----:B------:R-:W-:Y:S01]  /*1cd0*/  IMAD R24, R23, R22, RZ ;  /* 0x0000001617187224 */ /* 0x000fe200078e02ff */
[----:B------:R-:W-:Y:S01]  /*1ce0*/  IABS R2, R3 ;  /* 0x0000000300027213 */ /* 0x000fe20000000000 */
[----:B------:R-:W-:Y:S01]  /*1cf0*/  IMAD R45, R20, 0x800, R25 ;  /* 0x00000800142d7824 */ /* 0x000fe200078e0219 */
[----:B------:R-:W1:Y:S01]  /*1d00*/  I2F.RP R28, R0 ;  /* 0x00000000001c7306 */ /* 0x000e620000209400 */
[----:B------:R-:W-:Y:S01]  /*1d10*/  IMAD R21, R21, R24, RZ ;  /* 0x0000001815157224 */ /* 0x000fe200078e02ff */
[----:B------:R-:W-:Y:S01]  /*1d20*/  ISETP.GT.U32.AND P3, PT, R2, 0x1, PT ;  /* 0x000000010200780c */ /* 0x000fe20003f64070 */
[----:B------:R-:W-:Y:S05]  /*1d30*/  WARPSYNC.ALL ;  /* 0x0000000000007948 */ /* 0x000fea0003800000 */
[----:B------:R-:W2:Y:S01]  /*1d40*/  I2F.RP R30, R2 ;  /* 0x00000002001e7306 */ /* 0x000ea20000209400 */
[----:B------:R-:W-:Y:S01]  /*1d50*/  IABS R24, R21 ;  /* 0x0000001500187213 */ /* 0x000fe20000000000 */
[----:B------:R-:W-:Y:S01]  /*1d60*/  BAR.SYNC.DEFER_BLOCKING 0x0 ;  /* 0x0000000000007b1d */ /* 0x000fe20000010000 */
[----:B------:R-:W-:-:S02]  /*1d70*/  LOP3.LUT R21, R21, R22, RZ, 0x3c, !PT ;  /* 0x0000001615157212 */ /* 0x000fc400078e3cff */
[----:B------:R-:W-:Y:S02]  /*1d80*/  IADD3 R25, PT, PT, -R2, 0x1, RZ ;  /* 0x0000000102197810 */ /* 0x000fe40007ffe1ff */
[----:B------:R-:W-:Y:S01]  /*1d90*/  ISETP.GE.AND P4, PT, R21, RZ, PT ;  /* 0x000000ff1500720c */ /* 0x000fe20003f86270 */
[----:B-1----:R-:W1:Y:S01]  /*1da0*/  MUFU.RCP R28, R28 ;  /* 0x0000001c001c7308 */ /* 0x002e620000001000 */
[----:B------:R-:W-:Y:S02]  /*1db0*/  SEL R25, R25, 0x1, !P3 ;  /* 0x0000000119197807 */ /* 0x000fe40005800000 */
[C---:B------:R-:W-:Y:S02]  /*1dc0*/  LOP3.LUT R20, R3.reuse, 0x2, RZ, 0x3c, !PT ;  /* 0x0000000203147812 */ /* 0x040fe400078e3cff */
[----:B------:R-:W-:-:S03]  /*1dd0*/  LOP3.LUT R38, R3, 0xf, RZ, 0x3c, !PT ;  /* 0x0000000f03267812 */ /* 0x000fc600078e3cff */
[----:B--2---:R-:W2:Y:S01]  /*1de0*/  MUFU.RCP R30, R30 ;  /* 0x0000001e001e7308 */ /* 0x004ea20000001000 */
[----:B-1----:R-:W-:Y:S01]  /*1df0*/  VIADD R26, R28, 0xffffffe ;  /* 0x0ffffffe1c1a7836 */ /* 0x002fe20000000000 */
[----:B------:R-:W-:-:S06]  /*1e00*/  IABS R28, R22 ;  /* 0x00000016001c7213 */ /* 0x000fcc0000000000 */
[----:B------:R1:W3:Y:S01]  /*1e10*/  F2I.FTZ.U32.TRUNC.NTZ R27, R26 ;  /* 0x0000001a001b7305 */ /* 0x0002e2000021f000 */
[----:B------:R-:W-:Y:S01]  /*1e20*/  IADD3 R33, PT, PT, RZ, -R28, RZ ;  /* 0x8000001cff217210 */ /* 0x000fe20007ffe0ff */
[----:B------:R-:W-:Y:S02]  /*1e30*/  IMAD.MOV.U32 R28, RZ, RZ, RZ ;  /* 0x000000ffff1c7224 */ /* 0x000fe400078e00ff */
[----:B--2---:R-:W-:Y:S02]  /*1e40*/  VIADD R29, R30, 0xffffffe ;  /* 0x0ffffffe1e1d7836 */ /* 0x004fe40000000000 */
[----:B-1----:R-:W-:-:S04]  /*1e50*/  IMAD.MOV.U32 R26, RZ, RZ, RZ ;  /* 0x000000ffff1a7224 */ /* 0x002fc800078e00ff */
[----:B------:R-:W1:Y:S01]  /*1e60*/  F2I.FTZ.U32.TRUNC.NTZ R29, R29 ;  /* 0x0000001d001d7305 */ /* 0x000e62000021f000 */
[----:B---3--:R-:W-:-:S05]  /*1e70*/  IADD3 R31, PT, PT, RZ, -R27, RZ ;  /* 0x8000001bff1f7210 */ /* 0x008fca0007ffe0ff */
[----:B------:R-:W-:-:S04]  /*1e80*/  IMAD.MOV.U32 R23, RZ, RZ, R31 ;  /* 0x000000ffff177224 */ /* 0x000fc800078e001f */
[----:B------:R-:W-:-:S04]  /*1e90*/  IMAD R23, R23, R0, RZ ;  /* 0x0000000017177224 */ /* 0x000fc800078e02ff */
[----:B------:R-:W-:-:S04]  /*1ea0*/  IMAD.HI.U32 R23, R27, R23, R26 ;  /* 0x000000171b177227 */ /* 0x000fc800078e001a */
[----:B-1----:R-:W-:Y:S02]  /*1eb0*/  IMAD.MOV R27, RZ, RZ, -R29 ;  /* 0x000000ffff1b7224 */ /* 0x002fe400078e0a1d */
[----:B------:R-:W-:-:S04]  /*1ec0*/  IMAD.HI.U32 R23, R23, R24, RZ ;  /* 0x0000001817177227 */ /* 0x000fc800078e00ff */
[----:B------:R-:W-:Y:S01]  /*1ed0*/  IMAD R33, R23, R33, R24 ;  /* 0x0000002117217224 */ /* 0x000fe200078e0218 */
[----:B------:R-:W-:Y:S01]  /*1ee0*/  IABS R24, R3 ;  /* 0x0000000300187213 */ /* 0x000fe20000000000 */
[----:B------:R-:W-:-:S03]  /*1ef0*/  IMAD R27, R27, R2, RZ ;  /* 0x000000021b1b7224 */ /* 0x000fc600078e02ff */
[----:B------:R-:W-:Y:S01]  /*1f00*/  ISETP.GT.U32.AND P0, PT, R0, R33, PT ;  /* 0x000000210000720c */ /* 0x000fe20003f04070 */
[----:B------:R-:W-:-:S04]  /*1f10*/  IMAD.HI.U32 R28, R29, R27, R28 ;  /* 0x0000001b1d1c7227 */ /* 0x000fc800078e001c */
[----:B------:R-:W-:Y:S02]  /*1f20*/  IMAD.MOV R31, RZ, RZ, -R24 ;  /* 0x000000ffff1f7224 */ /* 0x000fe400078e0a18 */
[----:B------:R-:W-:-:S04]  /*1f30*/  IMAD.HI.U32 R27, R28, 0x2, RZ ;  /* 0x000000021c1b7827 */ /* 0x000fc800078e00ff */
[----:B------:R-:W-:Y:S02]  /*1f40*/  IMAD.HI.U32 R24, R28, 0x3, RZ ;  /* 0x000000031c187827 */ /* 0x000fe400078e00ff */
[-C--:B------:R-:W-:Y:S02]  /*1f50*/  @!P0 IADD3 R33, PT, PT, R33, -R0.reuse, RZ ;  /* 0x8000000021218210 */ /* 0x080fe40007ffe0ff */
[-C--:B------:R-:W-:Y:S02]  /*1f60*/  IMAD R29, R27, R31.reuse, 0x2 ;  /* 0x000000021b1d7424 */ /* 0x080fe400078e021f */
[----:B------:R-:W-:Y:S01]  /*1f70*/  ISETP.GE.U32.AND P2, PT, R33, R0, PT ;  /* 0x000000002100720c */ /* 0x000fe20003f46070 */
[----:B------:R-:W-:Y:S01]  /*1f80*/  @!P0 VIADD R23, R23, 0x1 ;  /* 0x0000000117178836 */ /* 0x000fe20000000000 */
[----:B------:R-:W-:Y:S01]  /*1f90*/  ISETP.NE.AND P0, PT, R22, RZ, PT ;  /* 0x000000ff1600720c */ /* 0x000fe20003f05270 */
[----:B------:R-:W-:Y:S01]  /*1fa0*/  IMAD R21, R24, R31, 0x3 ;  /* 0x0000000318157424 */ /* 0x000fe200078e021f */
[----:B------:R-:W-:Y:S01]  /*1fb0*/  ISETP.GT.U32.AND P1, PT, R2, R29, PT ;  /* 0x0000001d0200720c */ /* 0x000fe20003f24070 */
[----:B------:R-:W-:-:S02]  /*1fc0*/  VIADD R0, R3, 0x1 ;  /* 0x0000000103007836 */ /* 0x000fc40000000000 */
[----:B------:R-:W-:Y:S01]  /*1fd0*/  IMAD.HI.U32 R35, R28, 0x4, RZ ;  /* 0x000000041c237827 */ /* 0x000fe200078e00ff */
[----:B------:R-:W-:Y:S02]  /*1fe0*/  ISETP.GT.U32.AND P3, PT, R2, R21, PT ;  /* 0x000000150200720c */ /* 0x000fe40003f64070 */
[----:B------:R-:W-:Y:S01]  /*1ff0*/  ISETP.GE.U32.AND P6, PT, R0, 0x3, PT ;  /* 0x000000030000780c */ /* 0x000fe20003fc6070 */
[----:B------:R-:W-:Y:S02]  /*2000*/  IMAD.HI.U32 R37, R28, 0x5, RZ ;  /* 0x000000051c257827 */ /* 0x000fe400078e00ff */
[----:B------:R-:W-:Y:S02]  /*2010*/  @P2 IADD3 R23, PT, PT, R23, 0x1, RZ ;  /* 0x0000000117172810 */ /* 0x000fe40007ffe0ff */
[----:B------:R-:W-:Y:S01]  /*2020*/  ISETP.GT.U32.AND P2, PT, R2, R25, PT ;  /* 0x000000190200720c */ /* 0x000fe20003f44070 */
[----:B------:R-:W-:Y:S02]  /*2030*/  IMAD R33, R37, R31, 0x5 ;  /* 0x0000000525217424 */ /* 0x000fe400078e021f */
[----:B------:R-:W-:-:S02]  /*2040*/  IMAD.MOV.U32 R0, RZ, RZ, R23 ;  /* 0x000000ffff007224 */ /* 0x000fc400078e0017 */
[--C-:B------:R-:W-:Y:S02]  /*2050*/  @!P1 IMAD.IADD R29, R29, 0x1, -R2.reuse ;  /* 0x000000011d1d9824 */ /* 0x100fe400078e0a02 */
[----:B------:R-:W-:Y:S01]  /*2060*/  IMAD R23, R35, R31, 0x4 ;  /* 0x0000000423177424 */ /* 0x000fe200078e021f */
[----:B------:R-:W-:Y:S01]  /*2070*/  @!P4 IADD3 R0, PT, PT, -R0, RZ, RZ ;  /* 0x000000ff0000c210 */ /* 0x000fe20007ffe1ff */
[----:B------:R-:W-:Y:S01]  /*2080*/  @!P3 IMAD.IADD R21, R21, 0x1, -R2 ;  /* 0x000000011515b824 */ /* 0x000fe200078e0a02 */
[----:B------:R-:W-:Y:S01]  /*2090*/  ISETP.GE.AND P4, PT, R20, RZ, PT ;  /* 0x000000ff1400720c */ /* 0x000fe20003f86270 */
[----:B------:R-:W-:Y:S01]  /*20a0*/  IMAD.SHL.U32 R20, R3, 0x80, RZ ;  /* 0x0000008003147824 */ /* 0x000fe200078e00ff */
[----:B------:R-:W-:Y:S01]  /*20b0*/  ISETP.GE.U32.AND P5, PT, R29, R2, PT ;  /* 0x000000021d00720c */ /* 0x000fe20003fa6070 */
[----:B------:R-:W-:Y:S01]  /*20c0*/  @!P1 VIADD R27, R27, 0x1 ;  /* 0x000000011b1b9836 */ /* 0x000fe20000000000 */
[----:B------:R-:W-:Y:S01]  /*20d0*/  @!P0 LOP3.LUT R0, RZ, R22, RZ, 0x33, !PT ;  /* 0x00000016ff008212 */ /* 0x000fe200078e33ff */
[----:B------:R-:W-:Y:S01]  /*20e0*/  @!P3 VIADD R24, R24, 0x1 ;  /* 0x000000011818b836 */ /* 0x000fe20000000000 */
[----:B------:R-:W-:Y:S01]  /*20f0*/  ISETP.GT.U32.AND P0, PT, R2, R23, PT ;  /* 0x000000170200720c */ /* 0x000fe20003f04070 */
[----:B------:R-:W-:Y:S01]  /*2100*/  IMAD.HI.U32 R32, R28, 0x7, RZ ;  /* 0x000000071c207827 */ /* 0x000fe200078e00ff */
[----:B------:R-:W-:-:S02]  /*2110*/  SEL R20, R20, RZ, !P6 ;  /* 0x000000ff14147207 */ /* 0x000fc40007000000 */
[-C--:B------:R-:W-:Y:S01]  /*2120*/  ISETP.GE.U32.AND P6, PT, R21, R2.reuse, PT ;  /* 0x000000021500720c */ /* 0x080fe20003fc6070 */
[----:B------:R-:W-:Y:S01]  /*2130*/  IMAD.HI.U32 R21, R28, 0x6, RZ ;  /* 0x000000061c157827 */ /* 0x000fe200078e00ff */
[----:B------:R-:W-:Y:S02]  /*2140*/  LOP3.LUT R22, R3, 0x3, RZ, 0x3c, !PT ;  /* 0x0000000303167812 */ /* 0x000fe400078e3cff */
[----:B------:R-:W-:Y:S01]  /*2150*/  ISETP.GT.U32.AND P1, PT, R2, R33, PT ;  /* 0x000000210200720c */ /* 0x000fe20003f24070 */
[----:B------:R-:W-:Y:S01]  /*2160*/  IMAD R39, R21, R31, 0x6 ;  /* 0x0000000615277424 */ /* 0x000fe200078e021f */
[-C--:B------:R-:W-:Y:S01]  /*2170*/  @!P2 IADD3 R25, PT, PT, R25, -R2.reuse, RZ ;  /* 0x800000021919a210 */ /* 0x080fe20007ffe0ff */
[----:B------:R-:W-:Y:S01]  /*2180*/  @P5 VIADD R27, R27, 0x1 ;  /* 0x000000011b1b5836 */ /* 0x000fe20000000000 */
[----:B------:R-:W-:Y:S01]  /*2190*/  ISETP.GE.AND P2, PT, R22, RZ, PT ;  /* 0x000000ff1600720c */ /* 0x000fe20003f46270 */
[----:B------:R-:W-:Y:S01]  /*21a0*/  @!P0 VIADD R35, R35, 0x1 ;  /* 0x0000000123238836 */ /* 0x000fe20000000000 */
[-C--:B------:R-:W-:Y:S01]  /*21b0*/  @!P0 IADD3 R23, PT, PT, R23, -R2.reuse, RZ ;  /* 0x8000000217178210 */ /* 0x080fe20007ffe0ff */
[----:B------:R-:W-:Y:S01]  /*21c0*/  @!P4 IMAD.MOV R27, RZ, RZ, -R27 ;  /* 0x000000ffff1bc224 */ /* 0x000fe200078e0a1b */
[----:B------:R-:W-:Y:S01]  /*21d0*/  ISETP.GT.U32.AND P5, PT, R2, R39, PT ;  /* 0x000000270200720c */ /* 0x000fe20003fa4070 */
[----:B------:R-:W-:Y:S01]  /*21e0*/  @P6 VIADD R24, R24, 0x1 ;  /* 0x0000000118186836 */ /* 0x000fe20000000000 */
[-C--:B------:R-:W-:Y:S01]  /*21f0*/  ISETP.GE.U32.AND P6, PT, R23, R2.reuse, PT ;  /* 0x000000021700720c */ /* 0x080fe20003fc6070 */
[----:B------:R-:W-:Y:S01]  /*2200*/  IMAD R23, R32, R31, 0x7 ;  /* 0x0000000720177424 */ /* 0x000fe200078e021f */
[----:B------:R-:W-:Y:S01]  /*2210*/  LOP3.LUT R22, R3, 0x4, RZ, 0x3c, !PT ;  /* 0x0000000403167812 */ /* 0x000fe200078e3cff */
[----:B------:R-:W-:Y:S01]  /*2220*/  IMAD.MOV.U32 R29, RZ, RZ, R24 ;  /* 0x000000ffff1d7224 */ /* 0x000fe200078e0018 */
[----:B------:R-:W-:Y:S01]  /*2230*/  @!P1 IADD3 R33, PT, PT, R33, -R2, RZ ;  /* 0x8000000221219210 */ /* 0x000fe20007ffe0ff */
[----:B------:R-:W-:Y:S01]  /*2240*/  @!P1 VIADD R37, R37, 0x1 ;  /* 0x0000000125259836 */ /* 0x000fe20000000000 */
[----:B------:R-:W-:Y:S01]  /*2250*/  ISETP.GE.AND P3, PT, R22, RZ, PT ;  /* 0x000000ff1600720c */ /* 0x000fe20003f66270 */
[----:B------:R-:W-:Y:S01]  /*2260*/  IMAD.HI.U32 R30, R28, 0xa, RZ ;  /* 0x0000000a1c1e7827 */ /* 0x000fe200078e00ff */
[----:B------:R-:W-:-:S02]  /*2270*/  @!P2 IADD3 R29, PT, PT, -R29, RZ, RZ ;  /* 0x000000ff1d1da210 */ /* 0x000fc40007ffe1ff */
[-C--:B------:R-:W-:Y:S01]  /*2280*/  ISETP.GE.U32.AND P2, PT, R33, R2.reuse, PT ;  /* 0x000000022100720c */ /* 0x080fe20003f46070 */
[----:B------:R-:W-:Y:S01]  /*2290*/  @!P5 IMAD.IADD R39, R39, 0x1, -R2 ;  /* 0x000000012727d824 */ /* 0x000fe200078e0a02 */
[----:B------:R-:W-:Y:S01]  /*22a0*/  LOP3.LUT R22, R3, 0x5, RZ, 0x3c, !PT ;  /* 0x0000000503167812 */ /* 0x000fe200078e3cff */
[----:B------:R-:W-:Y:S01]  /*22b0*/  IMAD.HI.U32 R33, R28, 0x8, RZ ;  /* 0x000000081c217827 */ /* 0x000fe200078e00ff */
[----:B------:R-:W-:Y:S02]  /*22c0*/  ISETP.GT.U32.AND P0, PT, R2, R23, PT ;  /* 0x000000170200720c */ /* 0x000fe40003f04070 */
[----:B------:R-:W-:Y:S01]  /*22d0*/  @P6 IADD3 R35, PT, PT, R35, 0x1, RZ ;  /* 0x0000000123236810 */ /* 0x000fe20007ffe0ff */
[----:B------:R-:W-:Y:S01]  /*22e0*/  IMAD R41, R33, R31, 0x8 ;  /* 0x0000000821297424 */ /* 0x000fe200078e021f */
[----:B------:R-:W-:Y:S01]  /*22f0*/  ISETP.GE.U32.AND P6, PT, R39, R2, PT ;  /* 0x000000022700720c */ /* 0x000fe20003fc6070 */
[----:B------:R-:W-:Y:S01]  /*2300*/  IMAD.HI.U32 R39, R28, 0x9, RZ ;  /* 0x000000091c277827 */ /* 0x000fe200078e00ff */
[----:B------:R-:W-:-:S02]  /*2310*/  ISETP.GE.AND P4, PT, R22, RZ, PT ;  /* 0x000000ff1600720c */ /* 0x000fc40003f86270 */
[----:B------:R-:W-:Y:S01]  /*2320*/  ISETP.GT.U32.AND P1, PT, R2, R41, PT ;  /* 0x000000290200720c */ /* 0x000fe20003f24070 */
[----:B------:R-:W-:Y:S01]  /*2330*/  IMAD R43, R39, R31, 0x9 ;  /* 0x00000009272b7424 */ /* 0x000fe200078e021f */
[----:B------:R-:W-:Y:S01]  /*2340*/  @!P5 IADD3 R21, PT, PT, R21, 0x1, RZ ;  /* 0x000000011515d810 */ /* 0x000fe20007ffe0ff */
[----:B------:R-:W-:Y:S02]  /*2350*/  IMAD.HI.U32 R26, R28, 0xb, RZ ;  /* 0x0000000b1c1a7827 */ /* 0x000fe400078e00ff */
[-C--:B------:R-:W-:Y:S02]  /*2360*/  @!P0 IADD3 R23, PT, PT, R23, -R2.reuse, RZ ;  /* 0x8000000217178210 */ /* 0x080fe40007ffe0ff */
[----:B------:R-:W-:Y:S01]  /*2370*/  @P2 VIADD R37, R37, 0x1 ;  /* 0x0000000125252836 */ /* 0x000fe20000000000 */
[----:B------:R-:W-:Y:S01]  /*2380*/  ISETP.GT.U32.AND P2, PT, R2, R43, PT ;  /* 0x0000002b0200720c */ /* 0x000fe20003f44070 */
[-C--:B------:R-:W-:Y:S01]  /*2390*/  IMAD R22, R30, R31.reuse, 0xa ;  /* 0x0000000a1e167424 */ /* 0x080fe200078e021f */
[----:B------:R-:W-:Y:S01]  /*23a0*/  @!P0 IADD3 R32, PT, PT, R32, 0x1, RZ ;  /* 0x0000000120208810 */ /* 0x000fe20007ffe0ff */
[----:B------:R-:W-:Y:S01]  /*23b0*/  @!P3 IMAD.MOV R35, RZ, RZ, -R35 ;  /* 0x000000ffff23b224 */ /* 0x000fe200078e0a23 */
[----:B------:R-:W-:Y:S01]  /*23c0*/  ISETP.GE.U32.AND P3, PT, R23, R2, PT ;  /* 0x000000021700720c */ /* 0x000fe20003f66070 */
[----:B------:R-:W-:-:S02]  /*23d0*/  IMAD R34, R26, R31, 0xb ;  /* 0x0000000b1a227424 */ /* 0x000fc400078e021f */
[----:B------:R-:W-:Y:S01]  /*23e0*/  @!P4 IMAD.MOV R37, RZ, RZ, -R37 ;  /* 0x000000ffff25c224 */ /* 0x000fe200078e0a25 */
[----:B------:R-:W-:Y:S01]  /*23f0*/  ISETP.GT.U32.AND P4, PT, R2, R22, PT ;  /* 0x000000160200720c */ /* 0x000fe20003f84070 */
[----:B------:R-:W-:Y:S01]  /*2400*/  IMAD.HI.U32 R24, R28, 0xc, RZ ;  /* 0x0000000c1c187827 */ /* 0x000fe200078e00ff */
[----:B------:R-:W-:-:S03]  /*2410*/  ISETP.GT.U32.AND P5, PT, R2, R34, PT ;  /* 0x000000220200720c */ /* 0x000fc60003fa4070 */
[--C-:B------:R-:W-:Y:S02]  /*2420*/  @!P1 IMAD.IADD R41, R41, 0x1, -R2.reuse ;  /* 0x0000000129299824 */ /* 0x100fe400078e0a02 */
[-C--:B------:R-:W-:Y:S02]  /*2430*/  IMAD R36, R24, R31.reuse, 0xc ;  /* 0x0000000c18247424 */ /* 0x080fe400078e021f */
[----:B------:R-:W-:Y:S01]  /*2440*/  @P6 VIADD R21, R21, 0x1 ;  /* 0x0000000115156836 */ /* 0x000fe20000000000 */
[----:B------:R-:W-:Y:S01]  /*2450*/  ISETP.GE.U32.AND P6, PT, R41, R2, PT ;  /* 0x000000022900720c */ /* 0x000fe20003fc6070 */
[----:B------:R-:W-:Y:S01]  /*2460*/  @!P2 IMAD.IADD R43, R43, 0x1, -R2 ;  /* 0x000000012b2ba824 */ /* 0x000fe200078e0a02 */
[----:B------:R-:W-:Y:S01]  /*2470*/  ISETP.GT.U32.AND P0, PT, R2, R36, PT ;  /* 0x000000240200720c */ /* 0x000fe20003f04070 */
[----:B------:R-:W-:Y:S01]  /*2480*/  IMAD.HI.U32 R23, R28, 0xd, RZ ;  /* 0x0000000d1c177827 */ /* 0x000fe200078e00ff */
[-C--:B------:R-:W-:Y:S02]  /*2490*/  @!P4 IADD3 R22, PT, PT, R22, -R2.reuse, RZ ;  /* 0x800000021616c210 */ /* 0x080fe40007ffe0ff */
[----:B------:R-:W-:Y:S01]  /*24a0*/  @!P5 IADD3 R26, PT, PT, R26, 0x1, RZ ;  /* 0x000000011a1ad810 */ /* 0x000fe20007ffe0ff */
[----:B------:R-:W-:Y:S01]  /*24b0*/  @P3 VIADD R32, R32, 0x1 ;  /* 0x0000000120203836 */ /* 0x000fe20000000000 */
[----:B------:R-:W-:Y:S01]  /*24c0*/  ISETP.GE.U32.AND P3, PT, R43, R2, PT ;  /* 0x000000022b00720c */ /* 0x000fe20003f66070 */
[----:B------:R-:W-:-:S02]  /*24d0*/  IMAD R41, R23, R31, 0xd ;  /* 0x0000000d17297424 */ /* 0x000fc400078e021f */
[----:B------:R-:W-:Y:S01]  /*24e0*/  @!P1 VIADD R33, R33, 0x1 ;  /* 0x0000000121219836 */ /* 0x000fe20000000000 */
[-C--:B------:R-:W-:Y:S01]  /*24f0*/  ISETP.GE.U32.AND P1, PT, R22, R2.reuse, PT ;  /* 0x000000021600720c */ /* 0x080fe20003f26070 */
[--C-:B------:R-:W-:Y:S02]  /*2500*/  @!P5 IMAD.IADD R34, R34, 0x1, -R2.reuse ;  /* 0x000000012222d824 */ /* 0x100fe400078e0a02 */
[----:B------:R-:W-:Y:S01]  /*2510*/  @!P2 VIADD R39, R39, 0x1 ;  /* 0x000000012727a836 */ /* 0x000fe20000000000 */
[----:B------:R-:W-:Y:S01]  /*2520*/  ISETP.GT.U32.AND P2, PT, R2, R41, PT ;  /* 0x000000290200720c */ /* 0x000fe20003f44070 */
[----:B------:R-:W-:Y:S01]  /*2530*/  @!P0 IMAD.IADD R36, R36, 0x1, -R2 ;  /* 0x0000000124248824 */ /* 0x000fe200078e0a02 */
[----:B------:R-:W-:Y:S01]  /*2540*/  @P6 IADD3 R33, PT, PT, R33, 0x1, RZ ;  /* 0x0000000121216810 */ /* 0x000fe20007ffe0ff */
[----:B------:R-:W-:Y:S01]  /*2550*/  @!P4 VIADD R30, R30, 0x1 ;  /* 0x000000011e1ec836 */ /* 0x000fe20000000000 */
[----:B------:R-:W-:Y:S01]  /*2560*/  ISETP.GE.U32.AND P6, PT, R34, R2, PT ;  /* 0x000000022200720c */ /* 0x000fe20003fc6070 */
[----:B------:R-:W-:Y:S01]  /*2570*/  IMAD.HI.U32 R22, R28, 0xe, RZ ;  /* 0x0000000e1c167827 */ /* 0x000fe200078e00ff */
[----:B------:R-:W-:-:S02]  /*2580*/  @P3 IADD3 R39, PT, PT, R39, 0x1, RZ ;  /* 0x0000000127273810 */ /* 0x000fc40007ffe0ff */
[-C--:B------:R-:W-:Y:S01]  /*2590*/  ISETP.GE.U32.AND P3, PT, R36, R2.reuse, PT ;  /* 0x000000022400720c */ /* 0x080fe20003f66070 */
[----:B------:R-:W-:Y:S01]  /*25a0*/  @P1 VIADD R30, R30, 0x1 ;  /* 0x000000011e1e1836 */ /* 0x000fe20000000000 */
[C---:B------:R-:W-:Y:S01]  /*25b0*/  LOP3.LUT R34, R3.reuse, 0x6, RZ, 0x3c, !PT ;  /* 0x0000000603227812 */ /* 0x040fe200078e3cff */
[----:B------:R-:W-:Y:S01]  /*25c0*/  IMAD R43, R22, R31, 0xe ;  /* 0x0000000e162b7424 */ /* 0x000fe200078e021f */
[----:B------:R-:W-:Y:S01]  /*25d0*/  LOP3.LUT R36, R3, 0xb, RZ, 0x3c, !PT ;  /* 0x0000000b03247812 */ /* 0x000fe200078e3cff */
[----:B------:R-:W-:Y:S01]  /*25e0*/  @!P2 IMAD.IADD R41, R41, 0x1, -R2 ;  /* 0x000000012929a824 */ /* 0x000fe200078e0a02 */
[----:B------:R-:W-:Y:S01]  /*25f0*/  ISETP.GE.AND P1, PT, R34, RZ, PT ;  /* 0x000000ff2200720c */ /* 0x000fe20003f26270 */
[----:B------:R-:W-:Y:S01]  /*2600*/  IMAD.HI.U32 R28, R28, 0xf, RZ ;  /* 0x0000000f1c1c7827 */ /* 0x000fe200078e00ff */
[----:B------:R-:W-:Y:S02]  /*2610*/  LOP3.LUT R34, R3, 0x7, RZ, 0x3c, !PT ;  /* 0x0000000703227812 */ /* 0x000fe400078e3cff */
[----:B------:R-:W-:Y:S01]  /*2620*/  ISETP.GT.U32.AND P4, PT, R2, R43, PT ;  /* 0x0000002b0200720c */ /* 0x000fe20003f84070 */
[----:B------:R-:W-:Y:S01]  /*2630*/  @P6 VIADD R26, R26, 0x1 ;  /* 0x000000011a1a6836 */ /* 0x000fe20000000000 */
[----:B------:R-:W-:Y:S01]  /*2640*/  ISETP.GE.U32.AND P6, PT, R41, R2, PT ;  /* 0x000000022900720c */ /* 0x000fe20003fc6070 */
[----:B------:R-:W-:Y:S01]  /*2650*/  @!P0 VIADD R24, R24, 0x1 ;  /* 0x0000000118188836 */ /* 0x000fe20000000000 */
[----:B------:R-:W-:Y:S01]  /*2660*/  ISETP.GE.AND P5, PT, R34, RZ, PT ;  /* 0x000000ff2200720c */ /* 0x000fe20003fa6270 */
[----:B------:R-:W-:Y:S01]  /*2670*/  IMAD R41, R28, R31, 0xf ;  /* 0x0000000f1c297424 */ /* 0x000fe200078e021f */
[----:B------:R-:W-:Y:S01]  /*2680*/  LOP3.LUT R34, R3, 0x8, RZ, 0x3c, !PT ;  /* 0x0000000803227812 */ /* 0x000fe200078e3cff */
[----:B------:R-:W-:Y:S01]  /*2690*/  IMAD.MOV.U32 R31, RZ, RZ, R32 ;  /* 0x000000ffff1f7224 */ /* 0x000fe200078e0020 */
[----:B------:R-:W-:Y:S01]  /*26a0*/  @P3 IADD3 R24, PT, PT, R24, 0x1, RZ ;  /* 0x0000000118183810 */ /* 0x000fe20007ffe0ff */
[----:B------:R-:W-:Y:S01]  /*26b0*/  @!P1 IMAD.MOV R21, RZ, RZ, -R21 ;  /* 0x000000ffff159224 */ /* 0x000fe200078e0a15 */
[----:B------:R-:W-:Y:S01]  /*26c0*/  ISETP.GT.U32.AND P3, PT, R2, R41, PT ;  /* 0x000000290200720c */ /* 0x000fe20003f64070 */
[----:B------:R-:W-:Y:S01]  /*26d0*/  @!P2 VIADD R23, R23, 0x1 ;  /* 0x000000011717a836 */ /* 0x000fe20000000000 */
[----:B------:R-:W-:-:S02]  /*26e0*/  ISETP.GE.AND P1, PT, R34, RZ, PT ;  /* 0x000000ff2200720c */ /* 0x000fc40003f26270 */
[-C--:B------:R-:W-:Y:S01]  /*26f0*/  @!P4 IADD3 R43, PT, PT, R43, -R2.reuse, RZ ;  /* 0x800000022b2bc210 */ /* 0x080fe20007ffe0ff */
[----:B------:R-:W-:Y:S01]  /*2700*/  @P6 VIADD R23, R23, 0x1 ;  /* 0x0000000117176836 */ /* 0x000fe20000000000 */
[----:B------:R-:W-:Y:S02]  /*2710*/  LOP3.LUT R32, R3, 0x9, RZ, 0x3c, !PT ;  /* 0x0000000903207812 */ /* 0x000fe400078e3cff */
[-C--:B------:R-:W-:Y:S02]  /*2720*/  ISETP.GE.U32.AND P0, PT, R43, R2.reuse, PT ;  /* 0x000000022b00720c */ /* 0x080fe40003f06070 */
[----:B------:R-:W-:Y:S02]  /*2730*/  @!P5 IADD3 R31, PT, PT, -R31, RZ, RZ ;  /* 0x000000ff1f1fd210 */ /* 0x000fe40007ffe1ff */
[----:B------:R-:W-:Y:S01]  /*2740*/  ISETP.GE.AND P5, PT, R32, RZ, PT ;  /* 0x000000ff2000720c */ /* 0x000fe20003fa6270 */
[----:B------:R-:W-:Y:S01]  /*2750*/  @!P3 IMAD.IADD R41, R41, 0x1, -R2 ;  /* 0x000000012929b824 */ /* 0x000fe200078e0a02 */
[----:B------:R-:W-:Y:S01]  /*2760*/  LOP3.LUT R34, R3, 0xa, RZ, 0x3c, !PT ;  /* 0x0000000a03227812 */ /* 0x000fe200078e3cff */
[----:B------:R-:W-:Y:S01]  /*2770*/  @!P1 IMAD.MOV R33, RZ, RZ, -R33 ;  /* 0x000000ffff219224 */ /* 0x000fe200078e0a21 */
[----:B------:R-:W-:Y:S01]  /*2780*/  @!P4 IADD3 R22, PT, PT, R22, 0x1, RZ ;  /* 0x000000011616c810 */ /* 0x000fe20007ffe0ff */
[----:B------:R-:W-:Y:S01]  /*2790*/  @!P3 VIADD R28, R28, 0x1 ;  /* 0x000000011c1cb836 */ /* 0x000fe20000000000 */
[----:B------:R-:W-:-:S02]  /*27a0*/  ISETP.GE.U32.AND P1, PT, R41, R2, PT ;  /* 0x000000022900720c */ /* 0x000fc40003f26070 */
[C---:B------:R-:W-:Y:S01]  /*27b0*/  LOP3.LUT R32, R3.reuse, 0xc, RZ, 0x3c, !PT ;  /* 0x0000000c03207812 */ /* 0x040fe200078e3cff */
[----:B------:R-:W-:Y:S01]  /*27c0*/  @P0 VIADD R22, R22, 0x1 ;  /* 0x0000000116160836 */ /* 0x000fe20000000000 */
[----:B------:R-:W-:Y:S02]  /*27d0*/  ISETP.GE.AND P2, PT, R34, RZ, PT ;  /* 0x000000ff2200720c */ /* 0x000fe40003f46270 */
[----:B------:R-:W-:Y:S01]  /*27e0*/  ISETP.GE.AND P6, PT, R36, RZ, PT ;  /* 0x000000ff2400720c */ /* 0x000fe20003fc6270 */
[----:B------:R-:W-:Y:S01]  /*27f0*/  @!P5 IMAD.MOV R39, RZ, RZ, -R39 ;  /* 0x000000ffff27d224 */ /* 0x000fe200078e0a27 */
[----:B------:R-:W-:Y:S02]  /*2800*/  ISETP.GE.AND P4, PT, R32, RZ, PT ;  /* 0x000000ff2000720c */ /* 0x000fe40003f86270 */
[C---:B------:R-:W-:Y:S02]  /*2810*/  LOP3.LUT R34, R3.reuse, 0xd, RZ, 0x3c, !PT ;  /* 0x0000000d03227812 */ /* 0x040fe400078e3cff */
[----:B------:R-:W-:-:S02]  /*2820*/  ISETP.NE.AND P0, PT, R3, RZ, PT ;  /* 0x000000ff0300720c */ /* 0x000fc40003f05270 */
[----:B------:R-:W-:Y:S02]  /*2830*/  LOP3.LUT R32, RZ, R3, RZ, 0x33, !PT ;  /* 0x00000003ff207212 */ /* 0x000fe400078e33ff */
[----:B------:R-:W-:Y:S01]  /*2840*/  LOP3.LUT R36, R3, 0xe, RZ, 0x3c, !PT ;  /* 0x0000000e03247812 */ /* 0x000fe200078e3cff */
[----:B------:R-:W-:Y:S01]  /*2850*/  @!P2 IMAD.MOV R30, RZ, RZ, -R30 ;  /* 0x000000ffff1ea224 */ /* 0x000fe200078e0a1e */
[----:B------:R-:W-:Y:S01]  /*2860*/  ISETP.GE.AND P5, PT, R34, RZ, PT ;  /* 0x000000ff2200720c */ /* 0x000fe20003fa6270 */
[----:B------:R-:W-:Y:S01]  /*2870*/  @!P6 IMAD.MOV R26, RZ, RZ, -R26 ;  /* 0x000000ffff1ae224 */ /* 0x000fe200078e0a1a */
[----:B------:R-:W-:Y:S02]  /*2880*/  ISETP.GE.AND P3, PT, R36, RZ, PT ;  /* 0x000000ff2400720c */ /* 0x000fe40003f66270 */
[----:B------:R-:W-:Y:S02]  /*2890*/  @P1 IADD3 R28, PT, PT, R28, 0x1, RZ ;  /* 0x000000011c1c1810 */ /* 0x000fe40007ffe0ff */
[----:B------:R-:W-:-:S02]  /*28a0*/  SEL R34, R32, R29, !P0 ;  /* 0x0000001d20227207 */ /* 0x000fc40004000000 */
[----:B------:R-:W-:Y:S02]  /*28b0*/  IADD3 R2, PT, PT, R45, R20, RZ ;  /* 0x000000142d027210 */ /* 0x000fe40007ffe0ff */
[----:B------:R-:W-:Y:S02]  /*28c0*/  ISETP.GE.AND P1, PT, R38, RZ, PT ;  /* 0x000000ff2600720c */ /* 0x000fe40003f26270 */
[C---:B------:R-:W-:Y:S02]  /*28d0*/  SEL R36, R32.reuse, R35, !P0 ;  /* 0x0000002320247207 */ /* 0x040fe40004000000 */
[C---:B------:R-:W-:Y:S01]  /*28e0*/  SEL R20, R32.reuse, R27, !P0 ;  /* 0x0000001b20147207 */ /* 0x040fe20004000000 */
[----:B------:R-:W-:Y:S01]  /*28f0*/  @!P3 IMAD.MOV R22, RZ, RZ, -R22 ;  /* 0x000000ffff16b224 */ /* 0x000fe200078e0a16 */
[----:B------:R-:W-:Y:S01]  /*2900*/  SEL R38, R32, R37, !P0 ;  /* 0x0000002520267207 */ /* 0x000fe20004000000 */
[--C-:B------:R-:W-:Y:S01]  /*2910*/  IMAD R37, R34, 0x80, R45.reuse ;  /* 0x0000008022257824 */ /* 0x100fe200078e022d */
[----:B------:R-:W-:Y:S01]  /*2920*/  SEL R25, R32, R25, !P0 ;  /* 0x0000001920197207 */ /* 0x000fe20004000000 */
[----:B------:R-:W-:Y:S01]  /*2930*/  IMAD.MOV R40, RZ, RZ, -R20 ;  /* 0x000000ffff287224 */ /* 0x000fe200078e0a14 */
[----:B------:R-:W-:Y:S01]  /*2940*/  IADD3 R42, PT, PT, -R34, RZ, RZ ;  /* 0x000000ff222a7210 */ /* 0x000fe20007ffe1ff */
[----:B------:R-:W-:Y:S01]  /*2950*/  IMAD.MOV R34, RZ, RZ, -R36 ;  /* 0x000000ffff227224 */ /* 0x000fe200078e0a24 */
[----:B------:R-:W-:Y:S01]  /*2960*/  LEA R35, R36, R45, 0x7 ;  /* 0x0000002d24237211 */ /* 0x000fe200078e38ff */
[----:B------:R-:W-:Y:S01]  /*2970*/  IMAD.MOV R36, RZ, RZ, -R38 ;  /* 0x000000ffff247224 */ /* 0x000fe200078e0a26 */
[----:B------:R-:W-:Y:S01]  /*2980*/  SEL R30, R32, R30, !P0 ;  /* 0x0000001e201e7207 */ /* 0x000fe20004000000 */
[----:B------:R-:W-:Y:S01]  /*2990*/  IMAD R2, R0, R25, R2 ;  /* 0x0000001900027224 */ /* 0x000fe200078e0202 */
[----:B------:R-:W-:Y:S01]  /*29a0*/  @!P4 IADD3 R24, PT, PT, -R24, RZ, RZ ;  /* 0x000000ff1818c210 */ /* 0x000fe20007ffe1ff */
[----:B------:R-:W-:-:S02]  /*29b0*/  IMAD R43, R20, 0x80, R45 ;  /* 0x00000080142b7824 */ /* 0x000fc400078e022d */
[C---:B------:R-:W-:Y:S02]  /*29c0*/  IMAD R29, R3.reuse, R34, 0x4 ;  /* 0x00000004031d7424 */ /* 0x040fe400078e0222 */
[----:B------:R-:W-:Y:S01]  /*29d0*/  IMAD R25, R38, 0x80, R45 ;  /* 0x0000008026197824 */ /* 0x000fe200078e022d */
[C---:B------:R-:W-:Y:S01]  /*29e0*/  SEL R38, R32.reuse, R39, !P0 ;  /* 0x0000002720267207 */ /* 0x040fe20004000000 */
[C---:B------:R-:W-:Y:S02]  /*29f0*/  IMAD R20, R3.reuse, R40, 0x2 ;  /* 0x0000000203147424 */ /* 0x040fe400078e0228 */
[C---:B------:R-:W-:Y:S01]  /*2a00*/  IMAD R34, R3.reuse, R36, 0x5 ;  /* 0x0000000503227424 */ /* 0x040fe200078e0224 */
[----:B------:R-:W-:Y:S01]  /*2a10*/  SEL R36, R32, R33, !P0 ;  /* 0x0000002120247207 */ /* 0x000fe20004000000 */
[----:B------:R-:W-:Y:S01]  /*2a20*/  IMAD R43, R0, R20, R43 ;  /* 0x00000014002b7224 */ /* 0x000fe200078e022b */
[----:B------:R-:W-:Y:S01]  /*2a30*/  SEL R20, R32, R21, !P0 ;  /* 0x0000001520147207 */ /* 0x000fe20004000000 */
[----:B------:R-:W-:Y:S01]  /*2a40*/  IMAD R25, R0, R34, R25 ;  /* 0x0000002200197224 */ /* 0x000fe200078e0219 */
[----:B------:R-:W-:Y:S01]  /*2a50*/  SEL R34, R32, R31, !P0 ;  /* 0x0000001f20227207 */ /* 0x000fe20004000000 */
[----:B------:R-:W-:Y:S01]  /*2a60*/  IMAD R27, R3, R42, 0x3 ;  /* 0x00000003031b7424 */ /* 0x000fe200078e022a */
[----:B------:R-:W-:Y:S01]  /*2a70*/  IADD3 R40, PT, PT, -R20, RZ, RZ ;  /* 0x000000ff14287210 */ /* 0x000fe20007ffe1ff */
[----:B------:R-:W-:Y:S01]  /*2a80*/  IMAD R35, R0, R29, R35 ;  /* 0x0000001d00237224 */ /* 0x000fe200078e0223 */
[----:B------:R-:W-:Y:S01]  /*2a90*/  LEA R29, R34, R45, 0x7 ;  /* 0x0000002d221d7211 */ /* 0x000fe200078e38ff */
[----:B------:R-:W-:-:S02]  /*2aa0*/  IMAD.MOV R42, RZ, RZ, -R34 ;  /* 0x000000ffff2a7224 */ /* 0x000fc400078e0a22 */
[----:B------:R-:W-:Y:S02]  /*2ab0*/  IMAD R37, R0, R27, R37 ;  /* 0x0000001b00257224 */ /* 0x000fe400078e0225 */
[----:B------:R-:W-:Y:S02]  /*2ac0*/  IMAD R27, R20, 0x80, R45 ;  /* 0x00000080141b7824 */ /* 0x000fe400078e022d */
[C---:B------:R-:W-:Y:S02]  /*2ad0*/  IMAD R20, R3.reuse, R40, 0x6 ;  /* 0x0000000603147424 */ /* 0x040fe400078e0228 */
[----:B------:R-:W-:Y:S02]  /*2ae0*/  IMAD R21, R3, R42, 0x7 ;  /* 0x0000000703157424 */ /* 0x000fe400078e022a */
[C---:B------:R-:W-:Y:S02]  /*2af0*/  IMAD R27, R0.reuse, R20, R27 ;  /* 0x00000014001b7224 */ /* 0x040fe400078e021b */
[----:B------:R-:W-:-:S02]  /*2b00*/  IMAD R29, R0, R21, R29 ;  /* 0x00000015001d7224 */ /* 0x000fc400078e021d */
[----:B------:R-:W1:Y:S01]  /*2b10*/  LDC.64 R20, c[0x0][0x3a0] ;  /* 0x0000e800ff147b82 */ /* 0x000e620000000a00 */
[----:B------:R-:W-:Y:S02]  /*2b20*/  IMAD.MOV R34, RZ, RZ, -R36 ;  /* 0x000000ffff227224 */ /* 0x000fe400078e0a24 */
[--C-:B------:R-:W-:Y:S01]  /*2b30*/  IMAD R31, R36, 0x80, R45.reuse ;  /* 0x00000080241f7824 */ /* 0x100fe200078e022d */
[C---:B------:R-:W-:Y:S01]  /*2b40*/  IADD3 R36, PT, PT, -R38.reuse, RZ, RZ ;  /* 0x000000ff26247210 */ /* 0x040fe20007ffe1ff */
[----:B------:R-:W-:Y:S02]  /*2b50*/  IMAD R33, R38, 0x80, R45 ;  /* 0x0000008026217824 */ /* 0x000fe400078e022d */
[----:B------:R-:W-:Y:S01]  /*2b60*/  IMAD.MOV.U32 R39, RZ, RZ, R23 ;  /* 0x000000ffff277224 */ /* 0x000fe200078e0017 */
[----:B------:R-:W-:Y:S01]  /*2b70*/  MOV R23, R28 ;  /* 0x0000001c00177202 */ /* 0x000fe20000000f00 */
[C---:B------:R-:W-:Y:S01]  /*2b80*/  IMAD R36, R3.reuse, R36, 0x9 ;  /* 0x0000000903247424 */ /* 0x040fe200078e0224 */
[----:B------:R-:W-:Y:S01]  /*2b90*/  SEL R28, R32, R26, !P0 ;  /* 0x0000001a201c7207 */ /* 0x000fe20004000000 */
[----:B------:R-:W-:Y:S01]  /*2ba0*/  IMAD R34, R3, R34, 0x8 ;  /* 0x0000000803227424 */ /* 0x000fe200078e0222 */
[----:B------:R-:W-:Y:S01]  /*2bb0*/  @!P1 IADD3 R23, PT, PT, -R23, RZ, RZ ;  /* 0x000000ff17179210 */ /* 0x000fe20007ffe1ff */
[----:B------:R-:W-:Y:S01]  /*2bc0*/  IMAD R33, R0, R36, R33 ;  /* 0x0000002400217224 */ /* 0x000fe200078e0221 */
[----:B------:R-:W-:Y:S01]  /*2bd0*/  SEL R26, R32, R24, !P0 ;  /* 0x00000018201a7207 */ /* 0x000fe20004000000 */
[----:B------:R-:W-:-:S02]  /*2be0*/  @!P5 IMAD.MOV R39, RZ, RZ, -R39 ;  /* 0x000000ffff27d224 */ /* 0x000fc400078e0a27 */
[----:B------:R-:W-:Y:S01]  /*2bf0*/  IMAD.MOV R36, RZ, RZ, -R30 ;  /* 0x000000ffff247224 */ /* 0x000fe200078e0a1e */
[----:B------:R-:W-:Y:S01]  /*2c00*/  LEA R30, R30, R45, 0x7 ;  /* 0x0000002d1e1e7211 */ /* 0x000fe200078e38ff */
[----:B------:R-:W-:Y:S01]  /*2c10*/  IMAD.MOV R38, RZ, RZ, -R28 ;  /* 0x000000ffff267224 */ /* 0x000fe200078e0a1c */
[----:B------:R-:W-:Y:S01]  /*2c20*/  SEL R24, R32, R39, !P0 ;  /* 0x0000002720187207 */ /* 0x000fe20004000000 */
[----:B------:R-:W-:Y:S02]  /*2c30*/  IMAD R31, R0, R34, R31 ;  /* 0x00000022001f7224 */ /* 0x000fe400078e021f */
[C---:B------:R-:W-:Y:S02]  /*2c40*/  IMAD R41, R3.reuse, R36, 0xa ;  /* 0x0000000a03297424 */ /* 0x040fe400078e0224 */
[----:B------:R-:W-:Y:S01]  /*2c50*/  IMAD R34, R28, 0x80, R45 ;  /* 0x000000801c227824 */ /* 0x000fe200078e022d */
[C---:B------:R-:W-:Y:S01]  /*2c60*/  SEL R28, R32.reuse, R22, !P0 ;  /* 0x00000016201c7207 */ /* 0x040fe20004000000 */
[----:B------:R-:W-:Y:S01]  /*2c70*/  IMAD R39, R3, R38, 0xb ;  /* 0x0000000b03277424 */ /* 0x000fe200078e0226 */
[----:B------:R-:W-:Y:S01]  /*2c80*/  SEL R32, R32, R23, !P0 ;  /* 0x0000001720207207 */ /* 0x000fe20004000000 */
[----:B------:R-:W-:Y:S01]  /*2c90*/  IMAD R41, R0, R41, R30 ;  /* 0x0000002900297224 */ /* 0x000fe200078e021e */
[----:B------:R-:W-:Y:S01]  /*2ca0*/  IADD3 R40, PT, PT, -R28, RZ, RZ ;  /* 0x000000ff1c287210 */ /* 0x000fe20007ffe1ff */
[----:B------:R-:W-:Y:S01]  /*2cb0*/  IMAD.MOV R30, RZ, RZ, -R26 ;  /* 0x000000ffff1e7224 */ /* 0x000fe200078e0a1a */
[----:B------:R-:W-:Y:S01]  /*2cc0*/  IADD3 R42, PT, PT, -R32, RZ, RZ ;  /* 0x000000ff202a7210 */ /* 0x000fe20007ffe1ff */
[----:B------:R-:W-:Y:S01]  /*2cd0*/  IMAD R39, R0, R39, R34 ;  /* 0x0000002700277224 */ /* 0x000fe200078e0222 */
[----:B------:R-:W-:Y:S01]  /*2ce0*/  LEA R34, R26, R45, 0x7 ;  /* 0x0000002d1a227211 */ /* 0x000fe200078e38ff */
[----:B------:R-:W-:-:S02]  /*2cf0*/  IMAD.MOV R38, RZ, RZ, -R24 ;  /* 0x000000ffff267224 */ /* 0x000fc400078e0a18 */
[----:B-1----:R-:W-:-:S04]  /*2d00*/  IMAD.WIDE.U32 R22, R45, 0x4, R20 ;  /* 0x000000042d167825 */ /* 0x002fc800078e0014 */
[--C-:B------:R-:W-:Y:S01]  /*2d10*/  IMAD R36, R24, 0x80, R45.reuse ;  /* 0x0000008018247824 */ /* 0x100fe200078e022d */
[----:B-----5:R1:W-:Y:S01]  /*2d20*/  STG.E desc[UR6][R22.64], R16 ;  /* 0x0000001016007986 */ /* 0x0203e2000c101906 */
[--C-:B------:R-:W-:Y:S02]  /*2d30*/  IMAD R26, R28, 0x80, R45.reuse ;  /* 0x000000801c1a7824 */ /* 0x100fe400078e022d */
[----:B------:R-:W-:Y:S02]  /*2d40*/  IMAD R24, R32, 0x80, R45 ;  /* 0x0000008020187824 */ /* 0x000fe400078e022d */
[C---:B------:R-:W-:Y:S02]  /*2d50*/  IMAD R45, R3.reuse, R30, 0xc ;  /* 0x0000000c032d7424 */ /* 0x040fe400078e021e */
[C---:B------:R-:W-:Y:S02]  /*2d60*/  IMAD R32, R3.reuse, R38, 0xd ;  /* 0x0000000d03207424 */ /* 0x040fe400078e0226 */
[----:B------:R-:W-:-:S02]  /*2d70*/  IMAD R28, R3, R40, 0xe ;  /* 0x0000000e031c7424 */ /* 0x000fc400078e0228 */
[----:B------:R-:W-:Y:S02]  /*2d80*/  IMAD R30, R3, R42, 0xf ;  /* 0x0000000f031e7424 */ /* 0x000fe400078e022a */
[----:B-1----:R-:W-:-:S04]  /*2d90*/  IMAD.WIDE R22, R2, 0x4, R20 ;  /* 0x0000000402167825 */ /* 0x002fc800078e0214 */
[C---:B------:R-:W-:Y:S01]  /*2da0*/  IMAD R16, R0.reuse, R45, R34 ;  /* 0x0000002d00107224 */ /* 0x040fe200078e0222 */
[----:B------:R1:W-:Y:S01]  /*2db0*/  STG.E desc[UR6][R22.64], R17 ;  /* 0x0000001116007986 */ /* 0x0003e2000c101906 */
[----:B------:R-:W-:Y:S02]  /*2dc0*/  IMAD R45, R0, R32, R36 ;  /* 0x00000020002d7224 */ /* 0x000fe400078e0224 */
        /* <DEDUP_REMOVED lines=31> */
.L_x_27890:
[----:B------:R-:W-:Y:S01]  /*2fc0*/  BSSY B2, `(.L_x_27907) ;  /* 0x0000007000027945 */ /* 0x000fe20003800000 */
[----:B------:R-:W-:Y:S01]  /*2fd0*/  IMAD.MOV.U32 R40, RZ, RZ, R24 ;  /* 0x000000ffff287224 */ /* 0x000fe200078e0018 */
[----:B------:R-:W-:Y:S01]  /*2fe0*/  MOV R39, 0xffffffff ;  /* 0xffffffff00277802 */ /* 0x000fe20000000f00 */
[----:B------:R-:W-:-:S07]  /*2ff0*/  IMAD.MOV.U32 R44, RZ, RZ, 0x181f ;  /* 0x0000181fff2c7424 */ /* 0x000fce00078e00ff */
[----:B-1234-:R-:W-:Y:S05]  /*3000*/  WARPSYNC.COLLECTIVE R39, `(.L_x_27908) ;  /* 0x0000000027087348 */ /* 0x01efea0003c00000 */
[----:B------:R0:W0:Y:S02]  /*3010*/  SHFL.IDX P6, R39, R37, R40, R44 ;  /* 0x0000002825277389 */ /* 0x00002400000c002c */
[----:B01234-:R-:W-:Y:S05]  /*3020*/  ENDCOLLECTIVE ;  /* 0x000000000000791b */ /* 0x01ffea0003800000 */
.L_x_27908:
[----:B------:R-:W-:Y:S05]  /*3030*/  BSYNC B2 ;  /* 0x0000000000027941 */ /* 0x000fea0003800000 */
.L_x_27907:
[----:B------:R-:W-:Y:S05]  /*3040*/  BRA `(.L_x_27909) ;  /* 0xffffffe4008c7947 */ /* 0x000fea000383ffff */
.L_x_27892:
[----:B------:R-:W-:Y:S01]  /*3050*/  BSSY B2, `(.L_x_27910) ;  /* 0x0000007000027945 */ /* 0x000fe20003800000 */
[----:B------:R-:W-:Y:S01]  /*3060*/  IMAD.MOV.U32 R40, RZ, RZ, R7 ;  /* 0x000000ffff287224 */ /* 0x000fe200078e0007 */
[----:B------:R-:W-:Y:S01]  /*3070*/  MOV R39, 0xffffffff ;  /* 0xffffffff00277802 */ /* 0x000fe20000000f00 */
[----:B------:R-:W-:-:S07]  /*3080*/  IMAD.MOV.U32 R44, RZ, RZ, 0x181f ;  /* 0x0000181fff2c7424 */ /* 0x000fce00078e00ff */
[----:B-1234-:R-:W-:Y:S05]  /*3090*/  WARPSYNC.COLLECTIVE R39, `(.L_x_27911) ;  /* 0x0000000027087348 */ /* 0x01efea0003c00000 */
[----:B------:R0:W0:Y:S02]  /*30a0*/  SHFL.IDX P6, R39, R37, R40, R44 ;  /* 0x0000002825277389 */ /* 0x00002400000c002c */
[----:B01234-:R-:W-:Y:S05]  /*30b0*/  ENDCOLLECTIVE ;  /* 0x000000000000791b */ /* 0x01ffea0003800000 */
.L_x_27911:
[----:B------:R-:W-:Y:S05]  /*30c0*/  BSYNC B2 ;  /* 0x0000000000027941 */ /* 0x000fea0003800000 */
.L_x_27910:
[----:B------:R-:W-:Y:S05]  /*30d0*/  BRA `(.L_x_27912) ;  /* 0xffffffe400807947 */ /* 0x000fea000383ffff */
.L_x_27894:
[----:B------:R-:W-:Y:S01]  /*30e0*/  BSSY B2, `(.L_x_27913) ;  /* 0x0000007000027945 */ /* 0x000fe20003800000 */
[----:B------:R-:W-:Y:S01]  /*30f0*/  IMAD.MOV.U32 R40, RZ, RZ, R6 ;  /* 0x000000ffff287224 */ /* 0x000fe200078e0006 */
[----:B------:R-:W-:Y:S01]  /*3100*/  MOV R39, 0xffffffff ;  /* 0xffffffff00277802 */ /* 0x000fe20000000f00 */
[----:B------:R-:W-:-:S07]  /*3110*/  IMAD.MOV.U32 R44, RZ, RZ, 0x181f ;  /* 0x0000181fff2c7424 */ /* 0x000fce00078e00ff */
[----:B-1234-:R-:W-:Y:S05]  /*3120*/  WARPSYNC.COLLECTIVE R39, `(.L_x_27914) ;  /* 0x0000000027087348 */ /* 0x01efea0003c00000 */
[----:B------:R0:W0:Y:S02]  /*3130*/  SHFL.IDX P6, R39, R37, R40, R44 ;  /* 0x0000002825277389 */ /* 0x00002400000c002c */
[----:B01234-:R-:W-:Y:S05]  /*3140*/  ENDCOLLECTIVE ;  /* 0x000000000000791b */ /* 0x01ffea0003800000 */
.L_x_27914:
[----:B------:R-:W-:Y:S05]  /*3150*/  BSYNC B2 ;  /* 0x0000000000027941 */ /* 0x000fea0003800000 */
.L_x_27913:
[----:B------:R-:W-:Y:S05]  /*3160*/  BRA `(.L_x_27915) ;  /* 0xffffffe400747947 */ /* 0x000fea000383ffff */
.L_x_27896:
[----:B------:R-:W-:Y:S01]  /*3170*/  BSSY B2, `(.L_x_27916) ;  /* 0x0000007000027945 */ /* 0x000fe20003800000 */
[----:B------:R-:W-:Y:S01]  /*3180*/  IMAD.MOV.U32 R40, RZ, RZ, R5 ;  /* 0x000000ffff287224 */ /* 0x000fe200078e0005 */
[----:B------:R-:W-:Y:S01]  /*3190*/  MOV R39, 0xffffffff ;  /* 0xffffffff00277802 */ /* 0x000fe20000000f00 */
[----:B------:R-:W-:-:S07]  /*31a0*/  IMAD.MOV.U32 R44, RZ, RZ, 0x181f ;  /* 0x0000181fff2c7424 */ /* 0x000fce00078e00ff */
[----:B-1234-:R-:W-:Y:S05]  /*31b0*/  WARPSYNC.COLLECTIVE R39, `(.L_x_27917) ;  /* 0x0000000027087348 */ /* 0x01efea0003c00000 */
[----:B------:R0:W0:Y:S02]  /*31c0*/  SHFL.IDX P6, R39, R37, R40, R44 ;  /* 0x0000002825277389 */ /* 0x00002400000c002c */
[----:B01234-:R-:W-:Y:S05]  /*31d0*/  ENDCOLLECTIVE ;  /* 0x000000000000791b */ /* 0x01ffea0003800000 */
.L_x_27917:
[----:B------:R-:W-:Y:S05]  /*31e0*/  BSYNC B2 ;  /* 0x0000000000027941 */ /* 0x000fea0003800000 */
.L_x_27916:
[----:B------:R-:W-:Y:S05]  /*31f0*/  BRA `(.L_x_27918) ;  /* 0xffffffe400687947 */ /* 0x000fea000383ffff */
.L_x_27898:
[----:B------:R-:W-:Y:S01]  /*3200*/  BSSY B2, `(.L_x_27919) ;  /* 0x0000007000027945 */ /* 0x000fe20003800000 */
[----:B------:R-:W-:Y:S01]  /*3210*/  IMAD.MOV.U32 R40, RZ, RZ, R4 ;  /* 0x000000ffff287224 */ /* 0x000fe200078e0004 */
[----:B------:R-:W-:Y:S01]  /*3220*/  MOV R39, 0xffffffff ;  /* 0xffffffff00277802 */ /* 0x000fe20000000f00 */
[----:B------:R-:W-:-:S07]  /*3230*/  IMAD.MOV.U32 R44, RZ, RZ, 0x181f ;  /* 0x0000181fff2c7424 */ /* 0x000fce00078e00ff */
[----:B-1234-:R-:W-:Y:S05]  /*3240*/  WARPSYNC.COLLECTIVE R39, `(.L_x_27920) ;  /* 0x0000000027087348 */ /* 0x01efea0003c00000 */
[----:B------:R0:W0:Y:S02]  /*3250*/  SHFL.IDX P6, R39, R37, R40, R44 ;  /* 0x0000002825277389 */ /* 0x00002400000c002c */
[----:B01234-:R-:W-:Y:S05]  /*3260*/  ENDCOLLECTIVE ;  /* 0x000000000000791b */ /* 0x01ffea0003800000 */
.L_x_27920:
[----:B------:R-:W-:Y:S05]  /*3270*/  BSYNC B2 ;  /* 0x0000000000027941 */ /* 0x000fea0003800000 */
.L_x_27919:
[----:B------:R-:W-:Y:S05]  /*3280*/  BRA `(.L_x_27921) ;  /* 0xffffffe4005c7947 */ /* 0x000fea000383ffff */
.L_x_27900:
[----:B------:R-:W-:Y:S01]  /*3290*/  BSSY B2, `(.L_x_27922) ;  /* 0x0000007000027945 */ /* 0x000fe20003800000 */
[----:B------:R-:W-:Y:S01]  /*32a0*/  IMAD.MOV.U32 R40, RZ, RZ, R9 ;  /* 0x000000ffff287224 */ /* 0x000fe200078e0009 */
[----:B------:R-:W-:Y:S01]  /*32b0*/  MOV R39, 0xffffffff ;  /* 0xffffffff00277802 */ /* 0x000fe20000000f00 */
[----:B------:R-:W-:-:S07]  /*32c0*/  IMAD.MOV.U32 R44, RZ, RZ, 0x181f ;  /* 0x0000181fff2c7424 */ /* 0x000fce00078e00ff */
[----:B-1234-:R-:W-:Y:S05]  /*32d0*/  WARPSYNC.COLLECTIVE R39, `(.L_x_27923) ;  /* 0x0000000027087348 */ /* 0x01efea0003c00000 */
[----:B------:R0:W0:Y:S02]  /*32e0*/  SHFL.IDX P6, R39, R37, R40, R44 ;  /* 0x0000002825277389 */ /* 0x00002400000c002c */
[----:B01234-:R-:W-:Y:S05]  /*32f0*/  ENDCOLLECTIVE ;  /* 0x000000000000791b */ /* 0x01ffea0003800000 */
.L_x_27923:
[----:B------:R-:W-:Y:S05]  /*3300*/  BSYNC B2 ;  /* 0x0000000000027941 */ /* 0x000fea0003800000 */
.L_x_27922:
[----:B------:R-:W-:Y:S05]  /*3310*/  BRA `(.L_x_27924) ;  /* 0xffffffe400507947 */ /* 0x000fea000383ffff */
.L_x_27902:
[----:B------:R-:W-:Y:S01]  /*3320*/  BSSY B2, `(.L_x_27925) ;  /* 0x0000007000027945 */ /* 0x000fe20003800000 */
[----:B------:R-:W-:Y:S01]  /*3330*/  IMAD.MOV.U32 R40, RZ, RZ, R8 ;  /* 0x000000ffff287224 */ /* 0x000fe200078e0008 */
[----:B------:R-:W-:Y:S01]  /*3340*/  MOV R39, 0xffffffff ;  /* 0xffffffff00277802 */ /* 0x000fe20000000f00 */
[----:B------:R-:W-:-:S07]  /*3350*/  IMAD.MOV.U32 R44, RZ, RZ, 0x181f ;  /* 0x0000181fff2c7424 */ /* 0x000fce00078e00ff */
[----:B-1234-:R-:W-:Y:S05]  /*3360*/  WARPSYNC.COLLECTIVE R39, `(.L_x_27926) ;  /* 0x0000000027087348 */ /* 0x01efea0003c00000 */
[----:B------:R0:W0:Y:S02]  /*3370*/  SHFL.IDX P6, R39, R37, R40, R44 ;  /* 0x0000002825277389 */ /* 0x00002400000c002c */
[----:B01234-:R-:W-:Y:S05]  /*3380*/  ENDCOLLECTIVE ;  /* 0x000000000000791b */ /* 0x01ffea0003800000 */
.L_x_27926:
[----:B------:R-:W-:Y:S05]  /*3390*/  BSYNC B2 ;  /* 0x0000000000027941 */ /* 0x000fea0003800000 */
.L_x_27925:
[----:B------:R-:W-:Y:S05]  /*33a0*/  BRA `(.L_x_27927) ;  /* 0xffffffe400447947 */ /* 0x000fea000383ffff */
.L_x_27904:
[----:B------:R-:W-:Y:S01]  /*33b0*/  BSSY B2, `(.L_x_27928) ;  /* 0x0000007000027945 */ /* 0x000fe20003800000 */
[----:B------:R-:W-:Y:S01]  /*33c0*/  IMAD.MOV.U32 R40, RZ, RZ, R10 ;  /* 0x000000ffff287224 */ /* 0x000fe200078e000a */
[----:B------:R-:W-:Y:S01]  /*33d0*/  MOV R39, 0xffffffff ;  /* 0xffffffff00277802 */ /* 0x000fe20000000f00 */
[----:B------:R-:W-:-:S07]  /*33e0*/  IMAD.MOV.U32 R44, RZ, RZ, 0x181f ;  /* 0x0000181fff2c7424 */ /* 0x000fce00078e00ff */
[----:B-1234-:R-:W-:Y:S05]  /*33f0*/  WARPSYNC.COLLECTIVE R39, `(.L_x_27929) ;  /* 0x0000000027087348 */ /* 0x01efea0003c00000 */
[----:B------:R0:W0:Y:S02]  /*3400*/  SHFL.IDX P6, R39, R37, R40, R44 ;  /* 0x0000002825277389 */ /* 0x00002400000c002c */
[----:B01234-:R-:W-:Y:S05]  /*3410*/  ENDCOLLECTIVE ;  /* 0x000000000000791b */ /* 0x01ffea0003800000 */
.L_x_27929:
[----:B------:R-:W-:Y:S05]  /*3420*/  BSYNC B2 ;  /* 0x0000000000027941 */ /* 0x000fea0003800000 */
.L_x_27928:
[----:B------:R-:W-:Y:S01]  /*3430*/  IMAD.MOV.U32 R37, RZ, RZ, R39 ;  /* 0x000000ffff257224 */ /* 0x000fe200078e0027 */
[----:B------:R-:W-:Y:S06]  /*3440*/  BRA `(.L_x_27930) ;  /* 0xffffffe400347947 */ /* 0x000fec000383ffff */
        .weak           $__internal_551_$__cuda_sm20_div_s16
        .type           $__internal_551_$__cuda_sm20_div_s16,@function
        .size           $__internal_551_$__cuda_sm20_div_s16,($__internal_552_$__cuda_sm20_div_u16 - $__internal_551_$__cuda_sm20_div_s16)
$__internal_551_$__cuda_sm20_div_s16:
        /* <DEDUP_REMOVED lines=24> */
[----:B------:R-:W-:Y:S05]  /*35d0*/  RET.REL.NODEC R2 `(_Z9cuda_gemmIiLi128ELi1ELi1ELi2048ELi8ELi8ELi64ELi1ELi0EEviiiPT_S1_S1_iii) ;  /* 0xffffffc802887950 */ /* 0x000fea0003c3ffff */
        .weak           $__internal_552_$__cuda_sm20_div_u16
        .type           $__internal_552_$__cuda_sm20_div_u16,@function
        .size           $__internal_552_$__cuda_sm20_div_u16,(.L_x_39055 - $__internal_552_$__cuda_sm20_div_u16)
$__internal_552_$__cuda_sm20_div_u16:
        /* <DEDUP_REMOVED lines=18> */
[----:B------:R-:W-:Y:S06]  /*3700*/  RET.REL.NODEC R4 `(_Z9cuda_gemmIiLi128ELi1ELi1ELi2048ELi8ELi8ELi64ELi1ELi0EEviiiPT_S1_S1_iii) ;  /* 0xffffffc8043c7950 */ /* 0x000fec0003c3ffff */
.L_x_27931:
        /* <DEDUP_REMOVED lines=15> */
.L_x_39055:


//--------------------- .text._Z9cuda_gemmIiLi128ELi1ELi1ELi2048ELi8ELi8ELi64ELi0ELi1EEviiiPT_S1_S1_iii --------------------------
	.section	.text._Z9cuda_gemmIiLi128ELi1ELi1ELi2048ELi8ELi8ELi64ELi0ELi1EEviiiPT_S1_S1_iii,"ax",@progbits
	.align	128
        .global         _Z9cuda_gemmIiLi128ELi1ELi1ELi2048ELi8ELi8ELi64ELi0ELi1EEviiiPT_S1_S1_iii
        .type           _Z9cuda_gemmIiLi128ELi1ELi1ELi2048ELi8ELi8ELi64ELi0ELi1EEviiiPT_S1_S1_iii,@function
        .size           _Z9cuda_gemmIiLi128ELi1ELi1ELi2048ELi8ELi8ELi64ELi0ELi1EEviiiPT_S1_S1_iii,(.L_x_39056 - _Z9cuda_gemmIiLi128ELi1ELi1ELi2048ELi8ELi8ELi64ELi0ELi1EEviiiPT_S1_S1_iii)
        .other          _Z9cuda_gemmIiLi128ELi1ELi1ELi2048ELi8ELi8ELi64ELi0ELi1EEviiiPT_S1_S1_iii,@"STO_CUDA_ENTRY STV_DEFAULT"
_Z9cuda_gemmIiLi128ELi1ELi1ELi2048ELi8ELi8ELi64ELi0ELi1EEviiiPT_S1_S1_iii:
.text._Z9cuda_gemmIiLi128ELi1ELi1ELi2048ELi8ELi8ELi64ELi0ELi1EEviiiPT_S1_S1_iii:
        /* <DEDUP_REMOVED lines=46> */
.L_x_27936:
        /* <DEDUP_REMOVED lines=12> */
.L_x_27935:
[----:B------:R-:W-:Y:S05]  /*03a0*/  BSYNC.RECONVERGENT B1 ;  /* 0x0000000000017941 */ /* 0x000fea0003800200 */
.L_x_27934:
[----:B------:R-:W-:Y:S05]  /*03b0*/  @!P1 BRA `(.L_x_27933) ;  /* 0x0000000000b89947 */ /* 0x000fea0003800000 */
[----:B0-----:R-:W0:Y:S01]  /*03c0*/  S2R R11, SR_CgaCtaId ;  /* 0x00000000000b7919 */ /* 0x001e220000008800 */
[----:B------:R-:W1:Y:S01]  /*03d0*/  LDC.64 R2, c[0x0][0x398] ;  /* 0x0000e600ff027b82 */ /* 0x000e620000000a00 */
[----:B------:R-:W-:Y:S02]  /*03e0*/  MOV R4, 0x400 ;  /* 0x0000040000047802 */ /* 0x000fe40000000f00 */
[C---:B------:R-:W-:Y:S02]  /*03f0*/  LEA R9, R0.reuse, R5, 0x1 ;  /* 0x0000000500097211 */ /* 0x040fe400078e08ff */
[----:B------:R-:W-:Y:S02]  /*0400*/  IADD3 R13, PT, PT, R5, R0, RZ ;  /* 0x00000000050d7210 */ /* 0x000fe40007ffe0ff */
[----:B0-----:R-:W-:Y:S01]  /*0410*/  LEA R4, R11, R4, 0x18 ;  /* 0x000000040b047211 */ /* 0x001fe200078ec0ff */
[----:B------:R-:W-:-:S07]  /*0420*/  IMAD R11, R0, 0x3, R5 ;  /* 0x00000003000b7824 */ /* 0x000fce00078e0205 */
.L_x_27937:
[----:B-1----:R-:W-:-:S04]  /*0430*/  IMAD.WIDE.U32 R14, R5, 0x4, R2 ;  /* 0x00000004050e7825 */ /* 0x002fc800078e0002 */
[--C-:B--2---:R-:W-:Y:S01]  /*0440*/  IMAD.WIDE.U32 R16, R13, 0x4, R2.reuse ;  /* 0x000000040d107825 */ /* 0x104fe200078e0002 */
[----:B------:R-:W2:Y:S03]  /*0450*/  LDG.E R6, desc[UR6][R14.64] ;  /* 0x000000060e067981 */ /* 0x000ea6000c1e1900 */
        /* <DEDUP_REMOVED lines=14> */
[----:B------:R-:W-:Y:S01]  /*0540*/  SHF.R.U32.HI R12, RZ, 0x1, R11 ;  /* 0x00000001ff0c7819 */ /* 0x000fe2000001160b */
        /* <DEDUP_REMOVED lines=21> */
.L_x_27933:
[----:B------:R-:W-:Y:S05]  /*06a0*/  BSYNC.RECONVERGENT B0 ;  /* 0x0000000000007941 */ /* 0x000fea0003800200 */
.L_x_27932:
[----:B------:R-:W1:Y:S08]  /*06b0*/  S2UR UR5, SR_CTAID.Y ;  /* 0x00000000000579c3 */ /* 0x000e700000002600 */
[----:B------:R-:W1:Y:S02]  /*06c0*/  LDC R0, c[0x0][0x374] ;  /* 0x0000dd00ff007b82 */ /* 0x000e640000000800 */
[----:B-1----:R-:W-:-:S13]  /*06d0*/  ISETP.LE.U32.AND P0, PT, R0, UR5, PT ;  /* 0x0000000500007c0c */ /* 0x002fda000bf03070 */
[----:B------:R-:W-:Y:S05]  /*06e0*/  @P0 EXIT ;  /* 0x000000000000094d */ /* 0x000fea0003800000 */
[----:B------:R-:W1:Y:S01]  /*06f0*/  S2R R10, SR_CTAID.X ;  /* 0x00000000000a7919 */ /* 0x000e620000002500 */
[----:B0-----:R-:W0:Y:S01]  /*0700*/  LDC R4, c[0x0][0x360] ;  /* 0x0000d800ff047b82 */ /* 0x001e220000000800 */
[----:B------:R-:W-:-:S04]  /*0710*/  SHF.L.U32 R5, R7, 0x2, RZ ;  /* 0x0000000207057819 */ /* 0x000fc800000006ff */
[----:B------:R-:W-:Y:S02]  /*0720*/  LOP3.LUT R3, R5, 0x7ff, RZ, 0x3c, !PT ;  /* 0x000007ff05037812 */ /* 0x000fe400078e3cff */
[----:B0-----:R-:W-:-:S04]  /*0730*/  SHF.L.U32 R0, R4, 0x2, RZ ;  /* 0x0000000204007819 */ /* 0x001fc800000006ff */
[C---:B------:R-:W-:Y:S02]  /*0740*/  IADD3 R3, PT, PT, -R0.reuse, R3, RZ ;  /* 0x0000000300037210 */ /* 0x040fe40007ffe1ff */
[----:B------:R-:W-:Y:S02]  /*0750*/  LOP3.LUT R2, R0, 0xffff, RZ, 0xc0, !PT ;  /* 0x0000ffff00027812 */ /* 0x000fe400078ec0ff */
[----:B-1----:R-:W-:Y:S02]  /*0760*/  SHF.L.U32 R17, R10, 0xb, RZ ;  /* 0x0000000b0a117819 */ /* 0x002fe400000006ff */
[----:B------:R-:W-:Y:S02]  /*0770*/  LOP3.LUT R3, R3, 0xffff, RZ, 0xc0, !PT ;  /* 0x0000ffff03037812 */ /* 0x000fe400078ec0ff */
[----:B------:R-:W-:-:S07]  /*0780*/  MOV R11, 0x7a0 ;  /* 0x000007a0000b7802 */ /* 0x000fce0000000f00 */
[----:B--2---:R-:W-:Y:S05]  /*0790*/  CALL.REL.NOINC `($__internal_553_$__cuda_sm20_div_u16) ;  /* 0x0000001400887944 */ /* 0x004fea0003c00000 */
        /* <DEDUP_REMOVED lines=16> */
.L_x_27940:
        /* <DEDUP_REMOVED lines=10> */
.L_x_27939:
[----:B--2---:R-:W-:Y:S05]  /*0940*/  BSYNC.RECONVERGENT B0 ;  /* 0x0000000000007941 */ /* 0x004fea0003800200 */
.L_x_27938:
        /* <DEDUP_REMOVED lines=9> */
.L_x_27942:
        /* <DEDUP_REMOVED lines=25> */
.L_x_27941:
[----:B------:R-:W-:Y:S01]  /*0b70*/  BAR.SYNC.DEFER_BLOCKING 0x0 ;  /* 0x0000000000007b1d */ /* 0x000fe20000010000 */
[----:B------:R-:W-:Y:S01]  /*0b80*/  ULEA UR10, UR9, UR8, 0x18 ;  /* 0x00000008090a7291 */ /* 0x000fe2000f8ec0ff */
[C---:B------:R-:W-:Y:S02]  /*0b90*/  SHF.L.U32 R0, R7.reuse, 0x2, RZ ;  /* 0x0000000207007819 */ /* 0x040fe400000006ff */
[C---:B------:R-:W-:Y:S02]  /*0ba0*/  SHF.L.U32 R5, R7.reuse, 0x3, RZ ;  /* 0x0000000307057819 */ /* 0x040fe400000006ff */
[----:B------:R-:W-:Y:S02]  /*0bb0*/  LOP3.LUT R0, R0, 0x1c, RZ, 0xc0, !PT ;  /* 0x0000001c00007812 */ /* 0x000fe400078ec0ff */
[----:B--2---:R-:W-:Y:S02]  /*0bc0*/  IADD3 R28, PT, PT, R7, 0x1, RZ ;  /* 0x00000001071c7810 */ /* 0x004fe40007ffe0ff */
[----:B------:R-:W-:-:S02]  /*0bd0*/  LOP3.LUT R2, R5, 0x7, R7, 0xf8, !PT ;  /* 0x0000000705027812 */ /* 0x000fc400078ef807 */
[----:B------:R-:W-:Y:S02]  /*0be0*/  LOP3.LUT R28, R28, 0x7, RZ, 0xc0, !PT ;  /* 0x000000071c1c7812 */ /* 0x000fe400078ec0ff */
[----:B------:R-:W-:Y:S02]  /*0bf0*/  LEA R2, R2, UR4, 0x2 ;  /* 0x0000000402027c11 */ /* 0x000fe4000f8e10ff */
[----:B------:R-:W-:Y:S02]  /*0c00*/  LOP3.LUT R3, R5, R28, RZ, 0xfc, !PT ;  /* 0x0000001c05037212 */ /* 0x000fe400078efcff */
[----:B------:R-:W-:Y:S02]  /*0c10*/  LOP3.LUT R34, R7, 0x7, RZ, 0xc0, !PT ;  /* 0x0000000707227812 */ /* 0x000fe400078ec0ff */
[----:B------:R-:W-:Y:S02]  /*0c20*/  LEA R6, R3, UR4, 0x2 ;  /* 0x0000000403067c11 */ /* 0x000fe4000f8e10ff */
[----:B------:R-:W-:Y:S01]  /*0c30*/  IADD3 R36, PT, PT, R7, 0x2, RZ ;  /* 0x0000000207247810 */ /* 0x000fe20007ffe0ff */
[----:B------:R-:W0:Y:S03]  /*0c40*/  LDS R35, [R0+UR10] ;  /* 0x0000000a00237984 */ /* 0x000e260008000800 */
[----:B------:R-:W-:Y:S01]  /*0c50*/  LOP3.LUT R36, R36, 0x7, RZ, 0xc0, !PT ;  /* 0x0000000724247812 */ /* 0x000fe200078ec0ff */
[----:B------:R-:W1:Y:S04]  /*0c60*/  LDS R37, [R0+UR10+0x24] ;  /* 0x0000240a00257984 */ /* 0x000e680008000800 */
[----:B------:R-:W2:Y:S04]  /*0c70*/  LDS R14, [R0+UR10+0x48] ;  /* 0x0000480a000e7984 */ /* 0x000ea80008000800 */
[----:B------:R-:W-:Y:S04]  /*0c80*/  LDS R13, [R0+UR10+0x6c] ;  /* 0x00006c0a000d7984 */ /* 0x000fe80008000800 */
[----:B------:R-:W-:Y:S04]  /*0c90*/  LDS R20, [R0+UR10+0x90] ;  /* 0x0000900a00147984 */ /* 0x000fe80008000800 */
[----:B------:R-:W-:Y:S04]  /*0ca0*/  LDS R8, [R2] ;  /* 0x0000000002087984 */ /* 0x000fe80000000800 */
[----:B------:R-:W-:Y:S04]  /*0cb0*/  LDS R18, [R2+0x1000] ;  /* 0x0010000002127984 */ /* 0x000fe80000000800 */
[----:B------:R-:W-:Y:S04]  /*0cc0*/  LDS R4, [R0+UR10+0xb4] ;  /* 0x0000b40a00047984 */ /* 0x000fe80008000800 */
[----:B------:R-:W-:Y:S04]  /*0cd0*/  LDS R12, [R6] ;  /* 0x00000000060c7984 */ /* 0x000fe80000000800 */
[----:B------:R-:W-:Y:S04]  /*0ce0*/  LDS R23, [R6+0x1000] ;  /* 0x0010000006177984 */ /* 0x000fe80000000800 */
[----:B0-----:R-:W0:Y:S04]  /*0cf0*/  SHFL.IDX PT, R11, R35, R34, 0x181f ;  /* 0x00181f22230b7589 */ /* 0x001e2800000e0000 */
[----:B------:R-:W-:Y:S04]  /*0d00*/  LDS R3, [R0+UR10+0xd8] ;  /* 0x0000d80a00037984 */ /* 0x000fe80008000800 */
[----:B------:R-:W3:Y:S04]  /*0d10*/  SHFL.IDX PT, R22, R35, R28, 0x181f ;  /* 0x00181f1c23167589 */ /* 0x000ee800000e0000 */
[----:B-1----:R-:W1:Y:S04]  /*0d20*/  SHFL.IDX PT, R31, R37, R34, 0x181f ;  /* 0x00181f22251f7589 */ /* 0x002e6800000e0000 */
[----:B--2---:R-:W2:Y:S04]  /*0d30*/  SHFL.IDX PT, R33, R14, R34, 0x181f ;  /* 0x00181f220e217589 */ /* 0x004ea800000e0000 */
[----:B------:R1:W-:Y:S04]  /*0d40*/  LDS R2, [R0+UR10+0xfc] ;  /* 0x0000fc0a00027984 */ /* 0x0003e80008000800 */
[----:B------:R-:W4:Y:S01]  /*0d50*/  SHFL.IDX PT, R15, R37, R28, 0x181f ;  /* 0x00181f1c250f7589 */ /* 0x000f2200000e0000 */
[----:B0-----:R-:W-:-:S02]  /*0d60*/  IMAD R17, R8, R11, RZ ;  /* 0x0000000b08117224 */ /* 0x001fc400078e02ff */
[----:B------:R-:W-:Y:S01]  /*0d70*/  IMAD R11, R11, R18, RZ ;  /* 0x000000120b0b7224 */ /* 0x000fe200078e02ff */
[----:B------:R-:W0:Y:S04]  /*0d80*/  SHFL.IDX PT, R9, R14, R28, 0x181f ;  /* 0x00181f1c0e097589 */ /* 0x000e2800000e0000 */
[----:B------:R-:W5:Y:S01]  /*0d90*/  SHFL.IDX PT, R21, R13, R34, 0x181f ;  /* 0x00181f220d157589 */ /* 0x000f6200000e0000 */
[----:B---3--:R-:W-:-:S03]  /*0da0*/  IMAD R24, R12, R22, R17 ;  /* 0x000000160c187224 */ /* 0x008fc600078e0211 */
[----:B------:R-:W3:Y:S01]  /*0db0*/  SHFL.IDX PT, R27, R13, R28, 0x181f ;  /* 0x00181f1c0d1b7589 */ /* 0x000ee200000e0000 */
[----:B------:R-:W-:Y:S02]  /*0dc0*/  IMAD R17, R22, R23, R11 ;  /* 0x0000001716117224 */ /* 0x000fe400078e020b */
[C---:B-1----:R-:W-:Y:S01]  /*0dd0*/  IMAD R0, R8.reuse, R31, RZ ;  /* 0x0000001f08007224 */ /* 0x042fe200078e02ff */
[----:B------:R-:W1:Y:S01]  /*0de0*/  SHFL.IDX PT, R19, R20, R34, 0x181f ;  /* 0x00181f2214137589 */ /* 0x000e6200000e0000 */
[-C--:B------:R-:W-:Y:S02]  /*0df0*/  IMAD R6, R31, R18.reuse, RZ ;  /* 0x000000121f067224 */ /* 0x080fe400078e02ff */
[----:B--2---:R-:W-:Y:S01]  /*0e00*/  IMAD R22, R8, R33, RZ ;  /* 0x0000002108167224 */ /* 0x004fe200078e02ff */
[----:B------:R-:W2:Y:S01]  /*0e10*/  SHFL.IDX PT, R25, R20, R28, 0x181f ;  /* 0x00181f1c14197589 */ /* 0x000ea200000e0000 */
[----:B------:R-:W-:-:S03]  /*0e20*/  IMAD R26, R33, R18, RZ ;  /* 0x00000012211a7224 */ /* 0x000fc600078e02ff */
[----:B------:R-:W2:Y:S01]  /*0e30*/  SHFL.IDX PT, R29, R4, R34, 0x181f ;  /* 0x00181f22041d7589 */ /* 0x000ea200000e0000 */
[C---:B----4-:R-:W-:Y:S02]  /*0e40*/  IMAD R0, R12.reuse, R15, R0 ;  /* 0x0000000f0c007224 */ /* 0x050fe400078e0200 */
[----:B------:R-:W-:Y:S01]  /*0e50*/  IMAD R15, R15, R23, R6 ;  /* 0x000000170f0f7224 */ /* 0x000fe200078e0206 */
[----:B------:R-:W4:Y:S01]  /*0e60*/  SHFL.IDX PT, R11, R4, R28, 0x181f ;  /* 0x00181f1c040b7589 */ /* 0x000f2200000e0000 */
[----:B0-----:R-:W-:Y:S02]  /*0e70*/  IMAD R22, R12, R9, R22 ;  /* 0x000000090c167224 */ /* 0x001fe400078e0216 */
[----:B------:R-:W-:Y:S01]  /*0e80*/  IMAD R9, R9, R23, R26 ;  /* 0x0000001709097224 */ /* 0x000fe200078e021a */
[----:B------:R-:W0:Y:S01]  /*0e90*/  SHFL.IDX PT, R33, R3, R34, 0x181f ;  /* 0x00181f2203217589 */ /* 0x000e2200000e0000 */
[----:B-----5:R-:W-:Y:S02]  /*0ea0*/  IMAD R6, R8, R21, RZ ;  /* 0x0000001508067224 */ /* 0x020fe400078e02ff */
[----:B------:R-:W-:Y:S01]  /*0eb0*/  IMAD R26, R21, R18, RZ ;  /* 0x00000012151a7224 */ /* 0x000fe200078e02ff */
[----:B------:R-:W5:Y:S01]  /*0ec0*/  SHFL.IDX PT, R31, R3, R28, 0x181f ;  /* 0x00181f1c031f7589 */ /* 0x000f6200000e0000 */
[----:B---3--:R-:W-:-:S02]  /*0ed0*/  IMAD R21, R12, R27, R6 ;  /* 0x0000001b0c157224 */ /* 0x008fc400078e0206 */
[----:B------:R-:W-:Y:S02]  /*0ee0*/  IMAD R27, R27, R23, R26 ;  /* 0x000000171b1b7224 */ /* 0x000fe400078e021a */
[----:B-1----:R-:W-:Y:S02]  /*0ef0*/  IMAD R6, R8, R19, RZ ;  /* 0x0000001308067224 */ /* 0x002fe400078e02ff */
[----:B------:R-:W-:Y:S02]  /*0f00*/  IMAD R26, R19, R18, RZ ;  /* 0x00000012131a7224 */ /* 0x000fe400078e02ff */
[----:B--2---:R-:W-:Y:S02]  /*0f10*/  IMAD R19, R12, R25, R6 ;  /* 0x000000190c137224 */ /* 0x004fe400078e0206 */
[----:B------:R-:W-:Y:S02]  /*0f20*/  IMAD R25, R25, R23, R26 ;  /* 0x0000001719197224 */ /* 0x000fe400078e021a */
[----:B------:R-:W1:Y:S01]  /*0f30*/  SHFL.IDX PT, R26, R2, R34, 0x181f ;  /* 0x00181f22021a7589 */ /* 0x000e6200000e0000 */
[----:B------:R-:W-:-:S02]  /*0f40*/  IMAD R6, R8, R29, RZ ;  /* 0x0000001d08067224 */ /* 0x000fc400078e02ff */
[-C--:B------:R-:W-:Y:S02]  /*0f50*/  IMAD R30, R29, R18.reuse, RZ ;  /* 0x000000121d1e7224 */ /* 0x080fe400078e02ff */
[----:B----4-:R-:W-:Y:S02]  /*0f60*/  IMAD R29, R12, R11, R6 ;  /* 0x0000000b0c1d7224 */ /* 0x010fe400078e0206 */
[----:B------:R-:W2:Y:S01]  /*0f70*/  SHFL.IDX PT, R6, R2, R28, 0x181f ;  /* 0x00181f1c02067589 */ /* 0x000ea200000e0000 */
[----:B------:R-:W-:Y:S02]  /*0f80*/  IMAD R11, R11, R23, R30 ;  /* 0x000000170b0b7224 */ /* 0x000fe400078e021e */
[----:B0-----:R-:W-:Y:S02]  /*0f90*/  IMAD R30, R8, R33, RZ ;  /* 0x00000021081e7224 */ /* 0x001fe400078e02ff */
[----:B------:R-:W-:Y:S02]  /*0fa0*/  IMAD R32, R33, R18, RZ ;  /* 0x0000001221207224 */ /* 0x000fe400078e02ff */
[----:B-----5:R-:W-:-:S02]  /*0fb0*/  IMAD R33, R12, R31, R30 ;  /* 0x0000001f0c217224 */ /* 0x020fc400078e021e */
[----:B------:R-:W-:Y:S01]  /*0fc0*/  IMAD R31, R31, R23, R32 ;  /* 0x000000171f1f7224 */ /* 0x000fe200078e0220 */
[----:B------:R-:W-:-:S04]  /*0fd0*/  IADD3 R32, PT, PT, R7, 0x3, RZ ;  /* 0x0000000307207810 */ /* 0x000fc80007ffe0ff */
[----:B------:R-:W-:Y:S01]  /*0fe0*/  LOP3.LUT R32, R32, 0x7, RZ, 0xc0, !PT ;  /* 0x0000000720207812 */ /* 0x000fe200078ec0ff */
[----:B-1----:R-:W-:Y:S01]  /*0ff0*/  IMAD R30, R8, R26, RZ ;  /* 0x0000001a081e7224 */ /* 0x002fe200078e02ff */
[----:B------:R-:W-:Y:S01]  /*1000*/  LOP3.LUT R8, R5, R36, RZ, 0xfc, !PT ;  /* 0x0000002405087212 */ /* 0x000fe200078efcff */
[----:B------:R-:W-:Y:S02]  /*1010*/  IMAD R18, R26, R18, RZ ;  /* 0x000000121a127224 */ /* 0x000fe400078e02ff */
[----:B------:R-:W-:Y:S01]  /*1020*/  SHFL.IDX PT, R26, R20, R36, 0x181f ;  /* 0x00181f24141a7589 */ /* 0x000fe200000e0000 */
[----:B------:R-:W-:Y:S01]  /*1030*/  LEA R8, R8, UR4, 0x2 ;  /* 0x0000000408087c11 */ /* 0x000fe2000f8e10ff */
[----:B--2---:R-:W-:Y:S02]  /*1040*/  IMAD R12, R12, R6, R30 ;  /* 0x000000060c0c7224 */ /* 0x004fe400078e021e */
[----:B------:R-:W-:Y:S02]  /*1050*/  IMAD R23, R6, R23, R18 ;  /* 0x0000001706177224 */ /* 0x000fe400078e0212 */
[----:B------:R-:W-:Y:S04]  /*1060*/  LDS R30, [R8] ;  /* 0x00000000081e7984 */ /* 0x000fe80000000800 */
[----:B------:R-:W-:Y:S04]  /*1070*/  LDS R28, [R8+0x1000] ;  /* 0x00100000081c7984 */ /* 0x000fe80000000800 */
[----:B------:R-:W0:Y:S04]  /*1080*/  SHFL.IDX PT, R6, R35, R36, 0x181f ;  /* 0x00181f2423067589 */ /* 0x000e2800000e0000 */
[----:B------:R-:W1:Y:S01]  /*1090*/  SHFL.IDX PT, R18, R14, R36, 0x181f ;  /* 0x00181f240e127589 */ /* 0x000e6200000e0000 */
[----:B0-----:R-:W-:-:S02]  /*10a0*/  IMAD R24, R30, R6, R24 ;  /* 0x000000061e187224 */ /* 0x001fc400078e0218 */
[----:B-1----:R-:W-:Y:S02]  /*10b0*/  IMAD R22, R30, R18, R22 ;  /* 0x000000121e167224 */ /* 0x002fe400078e0216 */
[-C--:B------:R-:W-:Y:S02]  /*10c0*/  IMAD R17, R6, R28.reuse, R17 ;  /* 0x0000001c06117224 */ /* 0x080fe400078e0211 */
[----:B------:R-:W0:Y:S01]  /*10d0*/  SHFL.IDX PT, R6, R37, R36, 0x181f ;  /* 0x00181f2425067589 */ /* 0x000e2200000e0000 */
[----:B------:R-:W-:Y:S02]  /*10e0*/  IMAD R9, R18, R28, R9 ;  /* 0x0000001c12097224 */ /* 0x000fe400078e0209 */
[----:B------:R-:W-:Y:S02]  /*10f0*/  IMAD R18, R30, R26, R19 ;  /* 0x0000001a1e127224 */ /* 0x000fe400078e0213 */
[----:B------:R-:W1:Y:S01]  /*1100*/  SHFL.IDX PT, R19, R2, R36, 0x181f ;  /* 0x00181f2402137589 */ /* 0x000e6200000e0000 */
[----:B------:R-:W-:-:S02]  /*1110*/  IMAD R25, R26, R28, R25 ;  /* 0x0000001c1a197224 */ /* 0x000fc400078e0219 */
[----:B0-----:R-:W-:Y:S02]  /*1120*/  IMAD R0, R30, R6, R0 ;  /* 0x000000061e007224 */ /* 0x001fe400078e0200 */
[-C--:B------:R-:W-:Y:S02]  /*1130*/  IMAD R15, R6, R28.reuse, R15 ;  /* 0x0000001c060f7224 */ /* 0x080fe400078e020f */
[----:B------:R-:W0:Y:S01]  /*1140*/  SHFL.IDX PT, R6, R13, R36, 0x181f ;  /* 0x00181f240d067589 */ /* 0x000e2200000e0000 */
[C---:B-1----:R-:W-:Y:S02]  /*1150*/  IMAD R12, R30.reuse, R19, R12 ;  /* 0x000000131e0c7224 */ /* 0x042fe400078e020c */
[----:B------:R-:W-:Y:S02]  /*1160*/  IMAD R23, R19, R28, R23 ;  /* 0x0000001c13177224 */ /* 0x000fe400078e0217 */
[----:B0-----:R-:W-:Y:S02]  /*1170*/  IMAD R8, R30, R6, R21 ;  /* 0x000000061e087224 */ /* 0x001fe400078e0215 */
[----:B------:R-:W0:Y:S01]  /*1180*/  SHFL.IDX PT, R21, R4, R36, 0x181f ;  /* 0x00181f2404157589 */ /* 0x000e2200000e0000 */
[----:B------:R-:W-:-:S03]  /*1190*/  IMAD R27, R6, R28, R27 ;  /* 0x0000001c061b7224 */ /* 0x000fc600078e021b */
[----:B------:R-:W1:Y:S01]  /*11a0*/  SHFL.IDX PT, R6, R3, R36, 0x181f ;  /* 0x00181f2403067589 */ /* 0x000e6200000e0000 */
[C---:B0-----:R-:W-:Y:S02]  /*11b0*/  IMAD R29, R30.reuse, R21, R29 ;  /* 0x000000151e1d7224 */ /* 0x041fe400078e021d */
[----:B------:R-:W-:Y:S01]  /*11c0*/  IMAD R11, R21, R28, R11 ;  /* 0x0000001c150b7224 */ /* 0x000fe200078e020b */
[----:B------:R-:W-:Y:S01]  /*11d0*/  LOP3.LUT R21, R5, R32, RZ, 0xfc, !PT ;  /* 0x0000002005157212 */ /* 0x000fe200078efcff */
[----:B-1----:R-:W-:Y:S02]  /*11e0*/  IMAD R26, R30, R6, R33 ;  /* 0x000000061e1a7224 */ /* 0x002fe400078e0221 */
[----:B------:R-:W-:Y:S01]  /*11f0*/  IMAD R31, R6, R28, R31 ;  /* 0x0000001c061f7224 */ /* 0x000fe200078e021f */
[----:B------:R-:W-:Y:S01]  /*1200*/  LEA R30, R21, UR4, 0x2 ;  /* 0x00000004151e7c11 */ /* 0x000fe2000f8e10ff */
[----:B------:R-:W-:Y:S04]  /*1210*/  SHFL.IDX PT, R28, R35, R32, 0x181f ;  /* 0x00181f20231c7589 */ /* 0x000fe800000e0000 */
[----:B------:R-:W0:Y:S04]  /*1220*/  LDS R21, [R30] ;  /* 0x000000001e157984 */ /* 0x000e280000000800 */
[----:B------:R-:W1:Y:S04]  /*1230*/  LDS R6, [R30+0x1000] ;  /* 0x001000001e067984 */ /* 0x000e680000000800 */
[----:B------:R-:W2:Y:S01]  /*1240*/  SHFL.IDX PT, R33, R37, R32, 0x181f ;  /* 0x00181f2025217589 */ /* 0x000ea200000e0000 */
[----:B0-----:R-:W-:-:S03]  /*1250*/  IMAD R19, R21, R28, R24 ;  /* 0x0000001c15137224 */ /* 0x001fc600078e0218 */
[----:B------:R-:W-:Y:S01]  /*1260*/  SHFL.IDX PT, R24, R20, R32, 0x181f ;  /* 0x00181f2014187589 */ /* 0x000fe200000e0000 */
[----:B-1----:R-:W-:-:S03]  /*1270*/  IMAD R30, R28, R6, R17 ;  /* 0x000000061c1e7224 */ /* 0x002fc600078e0211 */
[----:B------:R-:W0:Y:S01]  /*1280*/  SHFL.IDX PT, R28, R14, R32, 0x181f ;  /* 0x00181f200e1c7589 */ /* 0x000e2200000e0000 */
[----:B--2---:R-:W-:Y:S02]  /*1290*/  IMAD R17, R21, R33, R0 ;  /* 0x0000002115117224 */ /* 0x004fe400078e0200 */
[----:B------:R-:W-:Y:S02]  /*12a0*/  IMAD R0, R33, R6, R15 ;  /* 0x0000000621007224 */ /* 0x000fe400078e020f */
[----:B------:R-:W1:Y:S01]  /*12b0*/  SHFL.IDX PT, R33, R13, R32, 0x181f ;  /* 0x00181f200d217589 */ /* 0x000e6200000e0000 */
[----:B0-----:R-:W-:-:S03]  /*12c0*/  IMAD R15, R21, R28, R22 ;  /* 0x0000001c150f7224 */ /* 0x001fc600078e0216 */
[----:B------:R-:W0:Y:S01]  /*12d0*/  SHFL.IDX PT, R22, R4, R32, 0x181f ;  /* 0x00181f2004167589 */ /* 0x000e2200000e0000 */
[-C--:B------:R-:W-:Y:S02]  /*12e0*/  IMAD R28, R28, R6.reuse, R9 ;  /* 0x000000061c1c7224 */ /* 0x080fe400078e0209 */
[----:B-1----:R-:W-:Y:S02]  /*12f0*/  IMAD R9, R21, R33, R8 ;  /* 0x0000002115097224 */ /* 0x002fe400078e0208 */
[----:B------:R-:W-:Y:S02]  /*1300*/  IMAD R8, R33, R6, R27 ;  /* 0x0000000621087224 */ /* 0x000fe400078e021b */
[C---:B------:R-:W-:Y:S02]  /*1310*/  IMAD R27, R21.reuse, R24, R18 ;  /* 0x00000018151b7224 */ /* 0x040fe400078e0212 */
[----:B------:R-:W-:Y:S01]  /*1320*/  IMAD R24, R24, R6, R25 ;  /* 0x0000000618187224 */ /* 0x000fe200078e0219 */
[----:B------:R-:W1:Y:S04]  /*1330*/  SHFL.IDX PT, R18, R3, R32, 0x181f ;  /* 0x00181f2003127589 */ /* 0x000e6800000e0000 */
[----:B------:R-:W2:Y:S01]  /*1340*/  SHFL.IDX PT, R25, R2, R32, 0x181f ;  /* 0x00181f2002197589 */ /* 0x000ea200000e0000 */
[----:B0-----:R-:W-:-:S02]  /*1350*/  IMAD R29, R21, R22, R29 ;  /* 0x00000016151d7224 */ /* 0x001fc400078e021d */
[----:B------:R-:W-:Y:S01]  /*1360*/  IMAD R22, R22, R6, R11 ;  /* 0x0000000616167224 */ /* 0x000fe200078e020b */
[----:B------:R-:W-:Y:S02]  /*1370*/  LOP3.LUT R11, R5, 0x4, R34, 0xf6, !PT ;  /* 0x00000004050b7812 */ /* 0x000fe400078ef622 */
[----:B------:R-:W-:Y:S02]  /*1380*/  LOP3.LUT R34, R34, 0x4, RZ, 0x3c, !PT ;  /* 0x0000000422227812 */ /* 0x000fe400078e3cff */
[----:B------:R-:W-:Y:S01]  /*1390*/  LEA R36, R11, UR4, 0x2 ;  /* 0x000000040b247c11 */ /* 0x000fe2000f8e10ff */
[C---:B-1----:R-:W-:Y:S02]  /*13a0*/  IMAD R26, R21.reuse, R18, R26 ;  /* 0x00000012151a7224 */ /* 0x042fe400078e021a */
[----:B------:R-:W-:Y:S01]  /*13b0*/  SHFL.IDX PT, R33, R35, R34, 0x181f ;  /* 0x00181f2223217589 */ /* 0x000fe200000e0000 */
[-C--:B------:R-:W-:Y:S02]  /*13c0*/  IMAD R18, R18, R6.reuse, R31 ;  /* 0x0000000612127224 */ /* 0x080fe400078e021f */
[----:B--2---:R-:W-:Y:S01]  /*13d0*/  IMAD R21, R21, R25, R12 ;  /* 0x0000001915157224 */ /* 0x004fe200078e020c */
[----:B------:R-:W-:Y:S01]  /*13e0*/  LDS R11, [R36+0x1000] ;  /* 0x00100000240b7984 */ /* 0x000fe20000000800 */
[----:B------:R-:W-:Y:S01]  /*13f0*/  IMAD R6, R25, R6, R23 ;  /* 0x0000000619067224 */ /* 0x000fe200078e0217 */
[----:B------:R-:W-:-:S02]  /*1400*/  IADD3 R25, PT, PT, R7, 0x5, RZ ;  /* 0x0000000507197810 */ /* 0x000fc40007ffe0ff */
[----:B------:R-:W0:Y:S02]  /*1410*/  LDS R12, [R36] ;  /* 0x00000000240c7984 */ /* 0x000e240000000800 */
[----:B------:R-:W-:Y:S02]  /*1420*/  LOP3.LUT R25, R25, 0x7, RZ, 0xc0, !PT ;  /* 0x0000000719197812 */ /* 0x000fe400078ec0ff */
[----:B------:R-:W1:Y:S04]  /*1430*/  SHFL.IDX PT, R23, R37, R34, 0x181f ;  /* 0x00181f2225177589 */ /* 0x000e6800000e0000 */
[----:B------:R-:W2:Y:S01]  /*1440*/  SHFL.IDX PT, R31, R14, R34, 0x181f ;  /* 0x00181f220e1f7589 */ /* 0x000ea200000e0000 */
[----:B0-----:R-:W-:-:S03]  /*1450*/  IMAD R32, R12, R33, R19 ;  /* 0x000000210c207224 */ /* 0x001fc600078e0213 */
[----:B------:R-:W0:Y:S01]  /*1460*/  SHFL.IDX PT, R19, R13, R34, 0x181f ;  /* 0x00181f220d137589 */ /* 0x000e2200000e0000 */
[----:B------:R-:W-:Y:S02]  /*1470*/  IMAD R33, R33, R11, R30 ;  /* 0x0000000b21217224 */ /* 0x000fe400078e021e */
[C---:B-1----:R-:W-:Y:S02]  /*1480*/  IMAD R30, R12.reuse, R23, R17 ;  /* 0x000000170c1e7224 */ /* 0x042fe400078e0211 */
[----:B------:R-:W-:Y:S02]  /*1490*/  IMAD R23, R23, R11, R0 ;  /* 0x0000000b17177224 */ /* 0x000fe400078e0200 */
[C---:B--2---:R-:W-:Y:S02]  /*14a0*/  IMAD R0, R12.reuse, R31, R15 ;  /* 0x0000001f0c007224 */ /* 0x044fe400078e020f */
[----:B------:R-:W-:Y:S01]  /*14b0*/  IMAD R31, R31, R11, R28 ;  /* 0x0000000b1f1f7224 */ /* 0x000fe200078e021c */
[----:B------:R-:W1:Y:S01]  /*14c0*/  SHFL.IDX PT, R15, R20, R34, 0x181f ;  /* 0x00181f22140f7589 */ /* 0x000e6200000e0000 */
[----:B0-----:R-:W-:-:S02]  /*14d0*/  IMAD R28, R12, R19, R9 ;  /* 0x000000130c1c7224 */ /* 0x001fc400078e0209 */
[----:B------:R-:W-:Y:S01]  /*14e0*/  IMAD R17, R19, R11, R8 ;  /* 0x0000000b13117224 */ /* 0x000fe200078e0208 */
[----:B------:R-:W0:Y:S04]  /*14f0*/  SHFL.IDX PT, R9, R4, R34, 0x181f ;  /* 0x00181f2204097589 */ /* 0x000e2800000e0000 */
[----:B------:R-:W2:Y:S01]  /*1500*/  SHFL.IDX PT, R19, R3, R34, 0x181f ;  /* 0x00181f2203137589 */ /* 0x000ea200000e0000 */
[----:B-1----:R-:W-:-:S03]  /*1510*/  IMAD R27, R12, R15, R27 ;  /* 0x0000000f0c1b7224 */ /* 0x002fc600078e021b */
[----:B------:R-:W1:Y:S01]  /*1520*/  SHFL.IDX PT, R8, R2, R34, 0x181f ;  /* 0x00181f2202087589 */ /* 0x000e6200000e0000 */
[----:B------:R-:W-:-:S03]  /*1530*/  IMAD R15, R15, R11, R24 ;  /* 0x0000000b0f0f7224 */ /* 0x000fc600078e0218 */
[----:B------:R-:W-:Y:S01]  /*1540*/  SHFL.IDX PT, R24, R35, R25, 0x181f ;  /* 0x00181f1923187589 */ /* 0x000fe200000e0000 */
[C---:B0-----:R-:W-:Y:S02]  /*1550*/  IMAD R29, R12.reuse, R9, R29 ;  /* 0x000000090c1d7224 */ /* 0x041fe400078e021d */
[----:B------:R-:W-:Y:S02]  /*1560*/  IMAD R9, R9, R11, R22 ;  /* 0x0000000b09097224 */ /* 0x000fe400078e0216 */
[C---:B--2---:R-:W-:Y:S01]  /*1570*/  IMAD R26, R12.reuse, R19, R26 ;  /* 0x000000130c1a7224 */ /* 0x044fe200078e021a */
[----:B------:R-:W-:Y:S01]  /*1580*/  SHFL.IDX PT, R22, R37, R25, 0x181f ;  /* 0x00181f1925167589 */ /* 0x000fe200000e0000 */
[----:B------:R-:W-:Y:S02]  /*1590*/  IMAD R19, R19, R11, R18 ;  /* 0x0000000b13137224 */ /* 0x000fe400078e0212 */
[----:B-1----:R-:W-:Y:S01]  /*15a0*/  IMAD R12, R12, R8, R21 ;  /* 0x000000080c0c7224 */ /* 0x002fe200078e0215 */
[----:B------:R-:W-:Y:S01]  /*15b0*/  LOP3.LUT R21, R5, R25, RZ, 0xfc, !PT ;  /* 0x0000001905157212 */ /* 0x000fe200078efcff */
[----:B------:R-:W-:Y:S01]  /*15c0*/  IMAD R11, R8, R11, R6 ;  /* 0x0000000b080b7224 */ /* 0x000fe200078e0206 */
[----:B------:R-:W-:Y:S02]  /*15d0*/  SHFL.IDX PT, R18, R13, R25, 0x181f ;  /* 0x00181f190d127589 */ /* 0x000fe400000e0000 */
[----:B------:R-:W-:-:S02]  /*15e0*/  LEA R36, R21, UR4, 0x2 ;  /* 0x0000000415247c11 */ /* 0x000fc4000f8e10ff */
[----:B------:R-:W-:Y:S04]  /*15f0*/  SHFL.IDX PT, R6, R14, R25, 0x181f ;  /* 0x00181f190e067589 */ /* 0x000fe800000e0000 */
[----:B------:R-:W0:Y:S04]  /*1600*/  LDS R21, [R36] ;  /* 0x0000000024157984 */ /* 0x000e280000000800 */
[----:B------:R-:W1:Y:S04]  /*1610*/  LDS R34, [R36+0x1000] ;  /* 0x0010000024227984 */ /* 0x000e680000000800 */
[----:B------:R-:W2:Y:S04]  /*1620*/  SHFL.IDX PT, R36, R20, R25, 0x181f ;  /* 0x00181f1914247589 */ /* 0x000ea800000e0000 */
[----:B------:R-:W3:Y:S01]  /*1630*/  SHFL.IDX PT, R8, R3, R25, 0x181f ;  /* 0x00181f1903087589 */ /* 0x000ee200000e0000 */
[----:B0-----:R-:W-:-:S02]  /*1640*/  IMAD R30, R21, R22, R30 ;  /* 0x00000016151e7224 */ /* 0x001fc400078e021e */
[C---:B------:R-:W-:Y:S02]  /*1650*/  IMAD R28, R21.reuse, R18, R28 ;  /* 0x00000012151c7224 */ /* 0x040fe400078e021c */
[----:B-1----:R-:W-:Y:S02]  /*1660*/  IMAD R22, R22, R34, R23 ;  /* 0x0000002216167224 */ /* 0x002fe400078e0217 */
[----:B------:R-:W-:Y:S02]  /*1670*/  IMAD R23, R21, R6, R0 ;  /* 0x0000000615177224 */ /* 0x000fe400078e0200 */
[-C--:B------:R-:W-:Y:S01]  /*1680*/  IMAD R0, R6, R34.reuse, R31 ;  /* 0x0000002206007224 */ /* 0x080fe200078e021f */
[----:B------:R-:W-:Y:S01]  /*1690*/  IADD3 R31, PT, PT, R7, 0x6, RZ ;  /* 0x00000006071f7810 */ /* 0x000fe20007ffe0ff */
[----:B------:R-:W-:Y:S01]  /*16a0*/  IMAD R18, R18, R34, R17 ;  /* 0x0000002212127224 */ /* 0x000fe200078e0211 */
[----:B------:R-:W0:Y:S01]  /*16b0*/  SHFL.IDX PT, R6, R4, R25, 0x181f ;  /* 0x00181f1904067589 */ /* 0x000e2200000e0000 */
[----:B--2---:R-:W-:Y:S01]  /*16c0*/  IMAD R27, R21, R36, R27 ;  /* 0x00000024151b7224 */ /* 0x004fe200078e021b */
[----:B------:R-:W-:Y:S01]  /*16d0*/  LOP3.LUT R31, R31, 0x7, RZ, 0xc0, !PT ;  /* 0x000000071f1f7812 */ /* 0x000fe200078ec0ff */
[----:B------:R-:W-:Y:S01]  /*16e0*/  IMAD R36, R36, R34, R15 ;  /* 0x0000002224247224 */ /* 0x000fe200078e020f */
[----:B------:R1:W2:Y:S01]  /*16f0*/  SHFL.IDX PT, R17, R2, R25, 0x181f ;  /* 0x00181f1902117589 */ /* 0x0002a200000e0000 */
[----:B------:R-:W-:Y:S01]  /*1700*/  IMAD R32, R21, R24, R32 ;  /* 0x0000001815207224 */ /* 0x000fe200078e0220 */
[----:B------:R-:W-:Y:S01]  /*1710*/  LOP3.LUT R15, R5, R31, RZ, 0xfc, !PT ;  /* 0x0000001f050f7212 */ /* 0x000fe200078efcff */
[----:B---3--:R-:W-:-:S02]  /*1720*/  IMAD R26, R21, R8, R26 ;  /* 0x00000008151a7224 */ /* 0x008fc400078e021a */
[-C--:B------:R-:W-:Y:S02]  /*1730*/  IMAD R8, R8, R34.reuse, R19 ;  /* 0x0000002208087224 */ /* 0x080fe400078e0213 */
[----:B------:R-:W-:Y:S01]  /*1740*/  SHFL.IDX PT, R19, R35, R31, 0x181f ;  /* 0x00181f1f23137589 */ /* 0x000fe200000e0000 */
[----:B------:R-:W-:Y:S01]  /*1750*/  IMAD R24, R24, R34, R33 ;  /* 0x0000002218187224 */ /* 0x000fe200078e0221 */
[----:B-1----:R-:W-:Y:S02]  /*1760*/  IADD3 R25, PT, PT, R7, -0x1, RZ ;  /* 0xffffffff07197810 */ /* 0x002fe40007ffe0ff */
[----:B------:R-:W-:Y:S02]  /*1770*/  SHFL.IDX PT, R7, R3, R31, 0x181f ;  /* 0x00181f1f03077589 */ /* 0x000fe400000e0000 */
[----:B------:R-:W-:-:S05]  /*1780*/  LOP3.LUT R25, R25, 0x7, RZ, 0xc0, !PT ;  /* 0x0000000719197812 */ /* 0x000fca00078ec0ff */
[----:B------:R-:W-:Y:S01]  /*1790*/  SHFL.IDX PT, R3, R3, R25, 0x181f ;  /* 0x00181f1903037589 */ /* 0x000fe200000e0000 */
[C---:B0-----:R-:W-:Y:S02]  /*17a0*/  IMAD R29, R21.reuse, R6, R29 ;  /* 0x00000006151d7224 */ /* 0x041fe400078e021d */
[-C--:B------:R-:W-:Y:S01]  /*17b0*/  IMAD R6, R6, R34.reuse, R9 ;  /* 0x0000002206067224 */ /* 0x080fe200078e0209 */
[----:B------:R-:W-:Y:S01]  /*17c0*/  SHFL.IDX PT, R35, R35, R25, 0x181f ;  /* 0x00181f1923237589 */ /* 0x000fe200000e0000 */
[----:B--2---:R-:W-:Y:S01]  /*17d0*/  IMAD R12, R21, R17, R12 ;  /* 0x00000011150c7224 */ /* 0x004fe200078e020c */
[----:B------:R-:W-:Y:S01]  /*17e0*/  LEA R21, R15, UR4, 0x2 ;  /* 0x000000040f157c11 */ /* 0x000fe2000f8e10ff */
[----:B------:R-:W-:Y:S02]  /*17f0*/  IMAD R34, R17, R34, R11 ;  /* 0x0000002211227224 */ /* 0x000fe400078e020b */
[----:B------:R-:W-:Y:S04]  /*1800*/  SHFL.IDX PT, R11, R13, R31, 0x181f ;  /* 0x00181f1f0d0b7589 */ /* 0x000fe800000e0000 */
[----:B------:R-:W0:Y:S04]  /*1810*/  LDS R15, [R21] ;  /* 0x00000000150f7984 */ /* 0x000e280000000800 */
[----:B------:R1:W2:Y:S04]  /*1820*/  LDS R9, [R21+0x1000] ;  /* 0x0010000015097984 */ /* 0x0002a80000000800 */
[----:B------:R-:W3:Y:S01]  /*1830*/  SHFL.IDX PT, R17, R37, R31, 0x181f ;  /* 0x00181f1f25117589 */ /* 0x000ee200000e0000 */
[----:B-1----:R-:W-:-:S03]  /*1840*/  LOP3.LUT R21, R5, R25, RZ, 0xfc, !PT ;  /* 0x0000001905157212 */ /* 0x002fc600078efcff */
[----:B------:R-:W-:Y:S01]  /*1850*/  SHFL.IDX PT, R37, R37, R25, 0x181f ;  /* 0x00181f1925257589 */ /* 0x000fe200000e0000 */
[----:B------:R-:W-:-:S03]  /*1860*/  LEA R21, R21, UR4, 0x2 ;  /* 0x0000000415157c11 */ /* 0x000fc6000f8e10ff */
[----:B------:R-:W-:Y:S04]  /*1870*/  SHFL.IDX PT, R13, R13, R25, 0x181f ;  /* 0x00181f190d0d7589 */ /* 0x000fe800000e0000 */
[----:B------:R-:W1:Y:S04]  /*1880*/  LDS R33, [R21] ;  /* 0x0000000015217984 */ /* 0x000e680000000800 */
[----:B------:R1:W4:Y:S01]  /*1890*/  LDS R5, [R21+0x1000] ;  /* 0x0010000015057984 */ /* 0x0003220000000800 */
[C---:B0-----:R-:W-:Y:S02]  /*18a0*/  IMAD R32, R15.reuse, R19, R32 ;  /* 0x000000130f207224 */ /* 0x041fe400078e0220 */
[----:B------:R-:W-:-:S02]  /*18b0*/  IMAD R28, R15, R11, R28 ;  /* 0x0000000b0f1c7224 */ /* 0x000fc400078e021c */
[-C--:B--2---:R-:W-:Y:S02]  /*18c0*/  IMAD R24, R19, R9.reuse, R24 ;  /* 0x0000000913187224 */ /* 0x084fe400078e0218 */
[----:B------:R-:W0:Y:S01]  /*18d0*/  SHFL.IDX PT, R19, R14, R31, 0x181f ;  /* 0x00181f1f0e137589 */ /* 0x000e2200000e0000 */
[----:B------:R-:W-:Y:S02]  /*18e0*/  IMAD R18, R11, R9, R18 ;  /* 0x000000090b127224 */ /* 0x000fe400078e0212 */
[----:B---3--:R-:W-:Y:S01]  /*18f0*/  IMAD R30, R15, R17, R30 ;  /* 0x000000110f1e7224 */ /* 0x008fe200078e021e */
[----:B------:R-:W2:Y:S01]  /*1900*/  SHFL.IDX PT, R11, R20, R31, 0x181f ;  /* 0x00181f1f140b7589 */ /* 0x000ea200000e0000 */
[----:B------:R-:W-:Y:S02]  /*1910*/  IMAD R22, R17, R9, R22 ;  /* 0x0000000911167224 */ /* 0x000fe400078e0216 */
[----:B------:R-:W-:Y:S01]  /*1920*/  IMAD R26, R15, R7, R26 ;  /* 0x000000070f1a7224 */ /* 0x000fe200078e021a */
[----:B------:R-:W-:Y:S01]  /*1930*/  SHFL.IDX PT, R17, R2, R31, 0x181f ;  /* 0x00181f1f02117589 */ /* 0x000fe200000e0000 */
[----:B------:R-:W-:-:S02]  /*1940*/  IMAD R8, R7, R9, R8 ;  /* 0x0000000907087224 */ /* 0x000fc400078e0208 */
[----:B------:R-:W3:Y:S01]  /*1950*/  LDC R7, c[0x0][0x384] ;  /* 0x0000e100ff077b82 */ /* 0x000ee20000000800 */
[----:B------:R-:W-:Y:S01]  /*1960*/  SHFL.IDX PT, R2, R2, R25, 0x181f ;  /* 0x00181f1902027589 */ /* 0x000fe200000e0000 */
[----:B-1----:R-:W-:-:S03]  /*1970*/  IMAD R21, R33, R37, R30 ;  /* 0x0000002521157224 */ /* 0x002fc600078e021e */
[----:B------:R-:W1:Y:S01]  /*1980*/  SHFL.IDX PT, R20, R20, R25, 0x181f ;  /* 0x00181f1914147589 */ /* 0x000e6200000e0000 */
[----:B----4-:R-:W-:-:S03]  /*1990*/  IMAD R18, R13, R5, R18 ;  /* 0x000000050d127224 */ /* 0x010fc600078e0212 */
[----:B------:R-:W4:Y:S01]  /*19a0*/  SHFL.IDX PT, R14, R14, R25, 0x181f ;  /* 0x00181f190e0e7589 */ /* 0x000f2200000e0000 */
[----:B------:R-:W-:Y:S02]  /*19b0*/  IMAD R37, R37, R5, R22 ;  /* 0x0000000525257224 */ /* 0x000fe400078e0216 */
[----:B0-----:R-:W-:Y:S02]  /*19c0*/  IMAD R23, R15, R19, R23 ;  /* 0x000000130f177224 */ /* 0x001fe400078e0217 */
[----:B------:R-:W-:Y:S02]  /*19d0*/  IMAD R0, R19, R9, R0 ;  /* 0x0000000913007224 */ /* 0x000fe400078e0200 */
[----:B------:R0:W5:Y:S01]  /*19e0*/  SHFL.IDX PT, R19, R4, R31, 0x181f ;  /* 0x00181f1f04137589 */ /* 0x00016200000e0000 */
[----:B--2---:R-:W-:Y:S02]  /*19f0*/  IMAD R27, R15, R11, R27 ;  /* 0x0000000b0f1b7224 */ /* 0x004fe400078e021b */
[----:B------:R-:W-:Y:S01]  /*1a00*/  IMAD R11, R11, R9, R36 ;  /* 0x000000090b0b7224 */ /* 0x000fe200078e0224 */
[----:B------:R2:W3:Y:S01]  /*1a10*/  SHFL.IDX PT, R4, R4, R25, 0x181f ;  /* 0x00181f1904047589 */ /* 0x0004e200000e0000 */
[----:B0-----:R-:W-:-:S02]  /*1a20*/  IMAD R31, R33, R3, R26 ;  /* 0x00000003211f7224 */ /* 0x001fc400078e021a */
[C---:B-1----:R-:W-:Y:S02]  /*1a30*/  IMAD R27, R33.reuse, R20, R27 ;  /* 0x00000014211b7224 */ /* 0x042fe400078e021b */
[C---:B--2---:R-:W-:Y:S02]  /*1a40*/  IMAD R25, R33.reuse, R13, R28 ;  /* 0x0000000d21197224 */ /* 0x044fe400078e021c */
[-C--:B----4-:R-:W-:Y:S02]  /*1a50*/  IMAD R0, R14, R5.reuse, R0 ;  /* 0x000000050e007224 */ /* 0x090fe400078e0200 */
[----:B------:R-:W-:Y:S02]  /*1a60*/  IMAD R20, R20, R5, R11 ;  /* 0x0000000514147224 */ /* 0x000fe400078e020b */
[----:B------:R-:W-:Y:S02]  /*1a70*/  IMAD R23, R33, R14, R23 ;  /* 0x0000000e21177224 */ /* 0x000fe400078e0217 */
[----:B-----5:R-:W-:-:S02]  /*1a80*/  IMAD R29, R15, R19, R29 ;  /* 0x000000130f1d7224 */ /* 0x020fc400078e021d */
[----:B------:R-:W-:Y:S02]  /*1a90*/  IMAD R15, R15, R17, R12 ;  /* 0x000000110f0f7224 */ /* 0x000fe400078e020c */
[----:B------:R-:W0:Y:S01]  /*1aa0*/  S2R R12, SR_TID.X ;  /* 0x00000000000c7919 */ /* 0x000e220000002100 */
[-C--:B------:R-:W-:Y:S01]  /*1ab0*/  IMAD R6, R19, R9.reuse, R6 ;  /* 0x0000000913067224 */ /* 0x080fe200078e0206 */
[----:B------:R-:W-:Y:S01]  /*1ac0*/  SHF.L.U32 R19, R10, 0x8, RZ ;  /* 0x000000080a137819 */ /* 0x000fe200000006ff */
[----:B------:R-:W-:Y:S01]  /*1ad0*/  IMAD R9, R17, R9, R34 ;  /* 0x0000000911097224 */ /* 0x000fe200078e0222 */
[----:B------:R-:W-:Y:S01]  /*1ae0*/  SHF.R.S32.HI R17, RZ, 0x1f, R16 ;  /* 0x0000001fff117819 */ /* 0x000fe20000011410 */
[-C--:B---3--:R-:W-:Y:S02]  /*1af0*/  IMAD R22, R4, R5.reuse, R6 ;  /* 0x0000000504167224 */ /* 0x088fe400078e0206 */
[----:B------:R-:W-:Y:S01]  /*1b00*/  IMAD R26, R2, R5, R9 ;  /* 0x00000005021a7224 */ /* 0x000fe200078e0209 */
[----:B------:R-:W-:Y:S01]  /*1b10*/  LEA.HI R10, R17, R16, RZ, 0xb ;  /* 0x00000010110a7211 */ /* 0x000fe200078f58ff */
[----:B------:R-:W-:Y:S01]  /*1b20*/  IMAD R29, R33, R4, R29 ;  /* 0x00000004211d7224 */ /* 0x000fe200078e021d */
[----:B------:R-:W1:Y:S02]  /*1b30*/  LDC.64 R16, c[0x0][0x3a0] ;  /* 0x0000e800ff107b82 */ /* 0x000e640000000a00 */
[----:B------:R-:W-:-:S02]  /*1b40*/  SHF.R.S32.HI R10, RZ, 0xb, R10 ;  /* 0x0000000bff0a7819 */ /* 0x000fc4000001140a */
[----:B0-----:R-:W-:Y:S01]  /*1b50*/  LOP3.LUT R12, R19, R12, RZ, 0xfc, !PT ;  /* 0x0000000c130c7212 */ /* 0x001fe200078efcff */
[----:B------:R-:W-:Y:S02]  /*1b60*/  IMAD R19, R33, R35, R32 ;  /* 0x0000002321137224 */ /* 0x000fe400078e0220 */
[-C--:B------:R-:W-:Y:S02]  /*1b70*/  IMAD R35, R35, R5.reuse, R24 ;  /* 0x0000000523237224 */ /* 0x080fe400078e0218 */
[----:B------:R-:W-:Y:S02]  /*1b80*/  IMAD R7, R7, UR5, R12 ;  /* 0x0000000507077c24 */ /* 0x000fe4000f8e020c */
[----:B------:R-:W-:Y:S02]  /*1b90*/  IMAD R24, R3, R5, R8 ;  /* 0x0000000503187224 */ /* 0x000fe400078e0208 */
[----:B------:R-:W-:Y:S01]  /*1ba0*/  IMAD R33, R33, R2, R15 ;  /* 0x0000000221217224 */ /* 0x000fe200078e020f */
[CC--:B------:R-:W-:Y:S01]  /*1bb0*/  LEA R9, R10.reuse, R7.reuse, 0x9 ;  /* 0x000000070a097211 */ /* 0x0c0fe200078e48ff */
[----:B-1----:R-:W-:Y:S01]  /*1bc0*/  IMAD.WIDE R2, R7, 0x4, R16 ;  /* 0x0000000407027825 */ /* 0x002fe200078e0210 */
[----:B------:R-:W-:Y:S01]  /*1bd0*/  BAR.SYNC.DEFER_BLOCKING 0x0 ;  /* 0x0000000000007b1d */ /* 0x000fe20000010000 */
[----:B------:R-:W-:-:S02]  /*1be0*/  LEA R13, R10, R7, 0xa ;  /* 0x000000070a0d7211 */ /* 0x000fc400078e50ff */
[C---:B------:R-:W-:Y:S01]  /*1bf0*/  LEA R5, R10.reuse, R7, 0x8 ;  /* 0x000000070a057211 */ /* 0x040fe200078e40ff */
[--C-:B------:R-:W-:Y:S01]  /*1c00*/  IMAD.WIDE R6, R9, 0x4, R16.reuse ;  /* 0x0000000409067825 */ /* 0x100fe200078e0210 */
[C---:B------:R-:W-:Y:S02]  /*1c10*/  LEA R11, R10.reuse, R9, 0x8 ;  /* 0x000000090a0b7211 */ /* 0x040fe400078e40ff */
[CC--:B------:R-:W-:Y:S01]  /*1c20*/  LEA R15, R10.reuse, R13.reuse, 0x9 ;  /* 0x0000000d0a0f7211 */ /* 0x0c0fe200078e48ff */
[--C-:B------:R-:W-:Y:S01]  /*1c30*/  IMAD.WIDE R4, R5, 0x4, R16.reuse ;  /* 0x0000000405047825 */ /* 0x100fe200078e0210 */
[C---:B------:R-:W-:Y:S02]  /*1c40*/  LEA R12, R10.reuse, R13, 0x8 ;  /* 0x0000000d0a0c7211 */ /* 0x040fe400078e40ff */
[----:B------:R-:W-:Y:S01]  /*1c50*/  LEA R28, R10, R15, 0x8 ;  /* 0x0000000f0a1c7211 */ /* 0x000fe200078e40ff */
[----:B------:R-:W-:-:S04]  /*1c60*/  IMAD.WIDE R10, R11, 0x4, R16 ;  /* 0x000000040b0a7825 */ /* 0x000fc800078e0210 */
[----:B------:R-:W-:-:S04]  /*1c70*/  IMAD.WIDE R8, R13, 0x4, R16 ;  /* 0x000000040d087825 */ /* 0x000fc800078e0210 */
[--C-:B------:R-:W-:Y:S01]  /*1c80*/  IMAD.WIDE R12, R12, 0x4, R16.reuse ;  /* 0x000000040c0c7825 */ /* 0x100fe200078e0210 */
[----:B------:R-:W-:Y:S03]  /*1c90*/  STG.E desc[UR6][R2.64], R19 ;  /* 0x0000001302007986 */ /* 0x000fe6000c101906 */
        /* <DEDUP_REMOVED lines=18> */
        .weak           $__internal_553_$__cuda_sm20_div_u16
        .type           $__internal_553_$__cuda_sm20_div_u16,@function
        .size           $__internal_553_$__cuda_sm20_div_u16,(.L_x_39056 - $__internal_553_$__cuda_sm20_div_u16)
$__internal_553_$__cuda_sm20_div_u16:
        /* <DEDUP_REMOVED lines=18> */
[----:B------:R-:W-:Y:S06]  /*1ee0*/  RET.REL.NODEC R2 `(_Z9cuda_gemmIiLi128ELi1ELi1ELi2048ELi8ELi8ELi64ELi0ELi1EEviiiPT_S1_S1_iii) ;  /* 0xffffffe002447950 */ /* 0x000fec0003c3ffff */
.L_x_27943:
        /* <DEDUP_REMOVED lines=9> */
.L_x_39056:


//--------------------- .text._Z9cuda_gemmIiLi128ELi1ELi1ELi2048ELi8ELi8ELi64ELi0ELi0EEviiiPT_S1_S1_iii --------------------------
	.section	.text._Z9cuda_gemmIiLi128ELi1ELi1ELi2048ELi8ELi8ELi64ELi0ELi0EEviiiPT_S1_S1_iii,"ax",@progbits
	.align	128
        .global         _Z9cuda_gemmIiLi128ELi1ELi1ELi2048ELi8ELi8ELi64ELi0ELi0EEviiiPT_S1_S1_iii
        .type           _Z9cuda_gemmIiLi128ELi1ELi1ELi2048ELi8ELi8ELi64ELi0ELi0EEviiiPT_S1_S1_iii,@function
        .size           _Z9cuda_gemmIiLi128ELi1ELi1ELi2048ELi8ELi8ELi64ELi0ELi0EEviiiPT_S1_S1_iii,(.L_x_39058 - _Z9cuda_gemmIiLi128ELi1ELi1ELi2048ELi8ELi8ELi64ELi0ELi0EEviiiPT_S1_S1_iii)
        .other          _Z9cuda_gemmIiLi128ELi1ELi1ELi2048ELi8ELi8ELi64ELi0ELi0EEviiiPT_S1_S1_iii,@"STO_CUDA_ENTRY STV_DEFAULT"
_Z9cuda_gemmIiLi128ELi1ELi1ELi2048ELi8ELi8ELi64ELi0ELi0EEviiiPT_S1_S1_iii:
.text._Z9cuda_gemmIiLi128ELi1ELi1ELi2048ELi8ELi8ELi64ELi0ELi0EEviiiPT_S1_S1_iii:
        /* <DEDUP_REMOVED lines=59> */
.L_x_27946:
        /* <DEDUP_REMOVED lines=25> */
.L_x_27945:
[----:B------:R-:W-:Y:S05]  /*0540*/  BSYNC.RECONVERGENT B0 ;  /* 0x0000000000007941 */ /* 0x000fea0003800200 */
.L_x_27944:
[----:B------:R-:W-:Y:S01]  /*0550*/  IMAD.MOV.U32 R4, RZ, RZ, 0x80 ;  /* 0x00000080ff047424 */ /* 0x000fe200078e00ff */
[----:B------:R-:W-:Y:S01]  /*0560*/  MOV R8, 0x590 ;  /* 0x0000059000087802 */ /* 0x000fe20000000f00 */
[----:B------:R-:W-:-:S07]  /*0570*/  IMAD.MOV.U32 R5, RZ, RZ, R0 ;  /* 0x000000ffff057224 */ /* 0x000fce00078e0000 */
[----:B0-----:R-:W-:Y:S05]  /*0580*/  CALL.REL.NOINC `($__internal_554_$__cuda_sm20_div_s16) ;  /* 0x0000002c00b87944 */ /* 0x001fea0003c00000 */
[----:B------:R-:W-:Y:S01]  /*0590*/  PRMT R5, R7, 0x9910, RZ ;  /* 0x0000991007057816 */ /* 0x000fe200000000ff */
[----:B------:R-:W-:Y:S01]  /*05a0*/  IMAD.MOV.U32 R4, RZ, RZ, 0x8 ;  /* 0x00000008ff047424 */ /* 0x000fe200078e00ff */
[----:B------:R-:W-:Y:S02]  /*05b0*/  MOV R23, R7 ;  /* 0x0000000700177202 */ /* 0x000fe40000000f00 */
[----:B------:R-:W-:-:S07]  /*05c0*/  MOV R8, 0x5e0 ;  /* 0x000005e000087802 */ /* 0x000fce0000000f00 */
[----:B------:R-:W-:Y:S05]  /*05d0*/  CALL.REL.NOINC `($__internal_554_$__cuda_sm20_div_s16) ;  /* 0x0000002c00a47944 */ /* 0x000fea0003c00000 */
        /* <DEDUP_REMOVED lines=30> */
[----:B------:R-:W-:-:S02]  /*07c0*/  LOP3.LUT R4, R24, 0x7ff, RZ, 0x3c, !PT ;  /* 0x000007ff18047812 */ /* 0x000fc400078e3cff */
[----:B------:R-:W-:Y:S01]  /*07d0*/  MOV R9, 0x8a0 ;  /* 0x000008a000097802 */ /* 0x000fe20000000f00 */
[----:B------:R1:W-:Y:S01]  /*07e0*/  STL.128 [R1+0x30], RZ ;  /* 0x000030ff01007387 */ /* 0x0003e20000100c00 */
[----:B------:R-:W-:-:S04]  /*07f0*/  IMAD.MOV R2, RZ, RZ, -R0 ;  /* 0x000000ffff027224 */ /* 0x000fc800078e0a00 */
[----:B------:R-:W-:Y:S02]  /*0800*/  IMAD R2, R6, R2, R45 ;  /* 0x0000000206027224 */ /* 0x000fe400078e022d */
[----:B0-----:R-:W-:-:S03]  /*0810*/  IMAD.SHL.U32 R25, R28, 0x4, RZ ;  /* 0x000000041c197824 */ /* 0x001fc600078e00ff */
[----:B------:R-:W-:Y:S02]  /*0820*/  LOP3.LUT R3, R2, 0x7, RZ, 0xc0, !PT ;  /* 0x0000000702037812 */ /* 0x000fe400078ec0ff */
[C---:B------:R-:W-:Y:S02]  /*0830*/  IADD3 R4, PT, PT, -R25.reuse, R4, RZ ;  /* 0x0000000419047210 */ /* 0x040fe40007ffe1ff */
[----:B------:R-:W-:Y:S01]  /*0840*/  LOP3.LUT R5, R25, 0xffff, RZ, 0xc0, !PT ;  /* 0x0000ffff19057812 */ /* 0x000fe200078ec0ff */
[----:B---3--:R-:W-:Y:S02]  /*0850*/  USHF.L.U32 UR4, UR6, 0xb, URZ ;  /* 0x0000000b06047899 */ /* 0x008fe400080006ff */
[----:B------:R-:W-:Y:S01]  /*0860*/  IMAD R20, R22, UR6, RZ ;  /* 0x0000000616147c24 */ /* 0x000fe2000f8e02ff */
[----:B------:R-:W-:Y:S01]  /*0870*/  LOP3.LUT R4, R4, 0xffff, RZ, 0xc0, !PT ;  /* 0x0000ffff04047812 */ /* 0x000fe200078ec0ff */
[----:B-12---:R-:W-:-:S12]  /*0880*/  UIMAD UR4, UR7, UR5, UR4 ;  /* 0x00000005070472a4 */ /* 0x006fd8000f8e0204 */
[----:B------:R-:W-:Y:S05]  /*0890*/  CALL.REL.NOINC `($__internal_555_$__cuda_sm20_div_u16) ;  /* 0x0000002c00587944 */ /* 0x000fea0003c00000 */
        /* <DEDUP_REMOVED lines=10> */
.L_x_27949:
        /* <DEDUP_REMOVED lines=10> */
.L_x_27948:
[----:B------:R-:W-:Y:S05]  /*09e0*/  BSYNC.RECONVERGENT B0 ;  /* 0x0000000000007941 */ /* 0x000fea0003800200 */
.L_x_27947:
[----:B------:R-:W1:Y:S01]  /*09f0*/  S2UR UR6, SR_CgaCtaId ;  /* 0x00000000000679c3 */ /* 0x000e620000008800 */
[----:B------:R-:W-:Y:S01]  /*0a00*/  UMOV UR5, 0x400 ;  /* 0x0000040000057882 */ /* 0x000fe20000000000 */
[----:B------:R-:W-:Y:S01]  /*0a10*/  BSSY.RECONVERGENT B0, `(.L_x_27950) ;  /* 0x000001e000007945 */ /* 0x000fe20003800200 */
[----:B------:R-:W-:-:S05]  /*0a20*/  UIADD3 UR5, UPT, UPT, UR5, 0x180, URZ ;  /* 0x0000018005057890 */ /* 0x000fca000fffe0ff */
[----:B------:R-:W2:Y:S01]  /*0a30*/  LDC.64 R26, c[0x0][0x390] ;  /* 0x0000e400ff1a7b82 */ /* 0x000ea20000000a00 */
[----:B-1----:R-:W-:-:S12]  /*0a40*/  ULEA UR5, UR6, UR5, 0x18 ;  /* 0x0000000506057291 */ /* 0x002fd8000f8ec0ff */
.L_x_27951:
        /* <DEDUP_REMOVED lines=27> */
.L_x_27950:
        /* <DEDUP_REMOVED lines=12> */
[C---:B------:R-:W-:Y:S01]  /*0cc0*/  IADD3 R6, PT, PT, R3.reuse, 0x3, RZ ;  /* 0x0000000303067810 */ /* 0x040fe20007ffe0ff */
[C---:B------:R-:W-:Y:S01]  /*0cd0*/  VIADD R4, R3.reuse, 0x1 ;  /* 0x0000000103047836 */ /* 0x040fe20000000000 */
[C---:B------:R-:W-:Y:S01]  /*0ce0*/  IADD3 R36, PT, PT, R2.reuse, 0x1, RZ ;  /* 0x0000000102247810 */ /* 0x040fe20007ffe0ff */
[C---:B------:R-:W-:Y:S01]  /*0cf0*/  VIADD R10, R3.reuse, 0x2 ;  /* 0x00000002030a7836 */ /* 0x040fe20000000000 */
[C---:B------:R-:W-:Y:S01]  /*0d00*/  IADD3 R33, PT, PT, R2.reuse, 0x5, RZ ;  /* 0x0000000502217810 */ /* 0x040fe20007ffe0ff */
[C---:B------:R-:W-:Y:S01]  /*0d10*/  VIADD R8, R3.reuse, 0x4 ;  /* 0x0000000403087836 */ /* 0x040fe20000000000 */
[----:B------:R-:W-:Y:S01]  /*0d20*/  BSSY B1, `(.L_x_27953) ;  /* 0x00000f0000017945 */ /* 0x000fe20003800000 */
[----:B------:R-:W-:Y:S01]  /*0d30*/  VIADD R14, R3, 0x7 ;  /* 0x00000007030e7836 */ /* 0x000fe20000000000 */
        /* <DEDUP_REMOVED lines=8> */
[----:B------:R-:W-:-:S02]  /*0dc0*/  LOP3.LUT R35, R35, 0x7, RZ, 0xc0, !PT ;  /* 0x0000000723237812 */ /* 0x000fc400078ec0ff */
[----:B------:R-:W-:Y:S02]  /*0dd0*/  LOP3.LUT R34, R34, 0x7, RZ, 0xc0, !PT ;  /* 0x0000000722227812 */ /* 0x000fe400078ec0ff */
[----:B------:R-:W-:Y:S02]  /*0de0*/  LOP3.LUT R33, R33, 0x7, RZ, 0xc0, !PT ;  /* 0x0000000721217812 */ /* 0x000fe400078ec0ff */
[----:B------:R-:W-:Y:S02]  /*0df0*/  LOP3.LUT R32, R32, 0x7, RZ, 0xc0, !PT ;  /* 0x0000000720207812 */ /* 0x000fe400078ec0ff */
[-C--:B0-----:R-:W-:Y:S02]  /*0e00*/  ISETP.GE.AND P2, PT, R6, R13.reuse, PT ;  /* 0x0000000d0600720c */ /* 0x081fe40003f46270 */
[-C--:B------:R-:W-:Y:S02]  /*0e10*/  ISETP.GE.AND P0, PT, R4, R13.reuse, PT ;  /* 0x0000000d0400720c */ /* 0x080fe40003f06270 */
[----:B------:R-:W-:-:S02]  /*0e20*/  ISETP.GE.AND P1, PT, R10, R13, PT ;  /* 0x0000000d0a00720c */ /* 0x000fc40003f26270 */
[C---:B------:R-:W-:Y:S02]  /*0e30*/  SEL R9, R13.reuse, RZ, P2 ;  /* 0x000000ff0d097207 */ /* 0x040fe40001000000 */
[C---:B------:R-:W-:Y:S02]  /*0e40*/  SEL R11, R13.reuse, RZ, P0 ;  /* 0x000000ff0d0b7207 */ /* 0x040fe40000000000 */
[----:B------:R-:W-:Y:S02]  /*0e50*/  SEL R5, R13, RZ, P1 ;  /* 0x000000ff0d057207 */ /* 0x000fe40000800000 */
[----:B------:R-:W-:Y:S01]  /*0e60*/  IADD3 R9, PT, PT, R6, -R9, RZ ;  /* 0x8000000906097210 */ /* 0x000fe20007ffe0ff */
        /* <DEDUP_REMOVED lines=8> */
[----:B------:R-:W-:Y:S02]  /*0ef0*/  IADD3 R8, PT, PT, R8, -R5, RZ ;  /* 0x8000000508087210 */ /* 0x000fe40007ffe0ff */
[-C--:B------:R-:W-:Y:S02]  /*0f00*/  ISETP.GE.AND P1, PT, R4, R13.reuse, PT ;  /* 0x0000000d0400720c */ /* 0x080fe40003f26270 */
[----:B------:R-:W-:Y:S02]  /*0f10*/  SEL R5, R13, RZ, P0 ;  /* 0x000000ff0d057207 */ /* 0x000fe40000000000 */
[----:B------:R-:W-:Y:S02]  /*0f20*/  ISETP.GE.AND P0, PT, R3, R13, PT ;  /* 0x0000000d0300720c */ /* 0x000fe40003f06270 */
[C---:B------:R-:W-:Y:S01]  /*0f30*/  SEL R7, R13.reuse, RZ, P1 ;  /* 0x000000ff0d077207 */ /* 0x040fe20000800000 */
[----:B------:R-:W-:Y:S01]  /*0f40*/  IMAD.IADD R6, R6, 0x1, -R5 ;  /* 0x0000000106067824 */ /* 0x000fe200078e0a05 */
[----:B------:R-:W-:-:S02]  /*0f50*/  SEL R15, R13, RZ, P2 ;  /* 0x000000ff0d0f7207 */ /* 0x000fc40001000000 */
[----:B------:R-:W-:Y:S01]  /*0f60*/  SEL R30, R13, RZ, P0 ;  /* 0x000000ff0d1e7207 */ /* 0x000fe20000000000 */
[----:B------:R-:W-:Y:S01]  /*0f70*/  IMAD.IADD R7, R4, 0x1, -R7 ;  /* 0x0000000104077824 */ /* 0x000fe200078e0a07 */
[----:B------:R-:W-:Y:S01]  /*0f80*/  VIMNMX R4, PT, PT, R12, 0x8, PT ;  /* 0x000000080c047848 */ /* 0x000fe20003fe0100 */
[----:B------:R-:W-:Y:S01]  /*0f90*/  IMAD.IADD R5, R14, 0x1, -R15 ;  /* 0x000000010e057824 */ /* 0x000fe200078e0a0f */
[----:B------:R-:W-:Y:S02]  /*0fa0*/  LOP3.LUT R31, R31, 0x7, RZ, 0xc0, !PT ;  /* 0x000000071f1f7812 */ /* 0x000fe400078ec0ff */
[----:B------:R-:W-:-:S07]  /*0fb0*/  IADD3 R30, PT, PT, R3, -R30, RZ ;  /* 0x8000001e031e7210 */ /* 0x000fce0007ffe0ff */
.L_x_27982:
        /* <DEDUP_REMOVED lines=25> */
.L_x_27954:
        /* <DEDUP_REMOVED lines=8> */
.L_x_27955:
        /* <DEDUP_REMOVED lines=8> */
.L_x_27956:
        /* <DEDUP_REMOVED lines=8> */
.L_x_27957:
        /* <DEDUP_REMOVED lines=8> */
.L_x_27958:
        /* <DEDUP_REMOVED lines=8> */
.L_x_27959:
        /* <DEDUP_REMOVED lines=8> */
.L_x_27960:
        /* <DEDUP_REMOVED lines=13> */
.L_x_27961:
        /* <DEDUP_REMOVED lines=16> */
.L_x_27981:
[----:B------:R-:W-:Y:S01]  /*1620*/  ISETP.GT.U32.AND P6, PT, R29, 0x40, PT ;  /* 0x000000401d00780c */ /* 0x000fe20003fc4070 */
[----:B0-----:R-:W-:-:S12]  /*1630*/  IMAD R13, R15, 0x24, R16 ;  /* 0x000000240f0d7824 */ /* 0x001fd800078e0210 */
        /* <DEDUP_REMOVED lines=10> */
.L_x_27985:
[----:B-1--4-:R-:W-:-:S07]  /*16e0*/  IMAD R12, R28, R41, RZ ;  /* 0x000000291c0c7224 */ /* 0x012fce00078e02ff */
.L_x_27965:
[----:B------:R-:W-:-:S13]  /*16f0*/  ISETP.GE.AND P0, PT, R13, 0x2, PT ;  /* 0x000000020d00780c */ /* 0x000fda0003f06270 */
[----:B------:R-:W-:Y:S05]  /*1700*/  @!P0 BRA `(.L_x_27967) ;  /* 0x0000000000108947 */ /* 0x000fea0003800000 */
[----:B------:R-:W-:-:S03]  /*1710*/  UMOV UR4, 0xffffffff ;  /* 0xffffffff00047882 */ /* 0x000fc60000000000 */
[----:B------:R-:W-:Y:S05]  /*1720*/  BRA.DIV UR4, `(.L_x_27968) ;  /* 0x0000001a04507947 */ /* 0x000fea000b800000 */
[----:B------:R4:W0:Y:S02]  /*1730*/  SHFL.IDX PT, R41, R2, R11, 0x181f ;  /* 0x00181f0b02297589 */ /* 0x00082400000e0000 */
.L_x_27988:
[----:B0--3--:R-:W-:-:S07]  /*1740*/  IMAD R12, R27, R41, R12 ;  /* 0x000000291b0c7224 */ /* 0x009fce00078e020c */
.L_x_27967:
[----:B------:R-:W-:-:S13]  /*1750*/  ISETP.GE.AND P1, PT, R13, 0x3, PT ;  /* 0x000000030d00780c */ /* 0x000fda0003f26270 */
[----:B------:R-:W-:Y:S05]  /*1760*/  @!P1 BRA `(.L_x_27969) ;  /* 0x0000000000109947 */ /* 0x000fea0003800000 */
[----:B------:R-:W-:-:S03]  /*1770*/  UMOV UR4, 0xffffffff ;  /* 0xffffffff00047882 */ /* 0x000fc60000000000 */
[----:B------:R-:W-:Y:S05]  /*1780*/  BRA.DIV UR4, `(.L_x_27970) ;  /* 0x0000001a045c7947 */ /* 0x000fea000b800000 */
[----:B------:R0:W0:Y:S02]  /*1790*/  SHFL.IDX PT, R41, R2, R10, 0x181f ;  /* 0x00181f0a02297589 */ /* 0x00002400000e0000 */
.L_x_27991:
[----:B0-----:R-:W-:-:S07]  /*17a0*/  IMAD R12, R26, R41, R12 ;  /* 0x000000291a0c7224 */ /* 0x001fce00078e020c */
.L_x_27969:
[----:B------:R-:W-:-:S13]  /*17b0*/  ISETP.GE.AND P2, PT, R13, 0x4, PT ;  /* 0x000000040d00780c */ /* 0x000fda0003f46270 */
[----:B------:R-:W-:Y:S05]  /*17c0*/  @!P2 BRA `(.L_x_27971) ;  /* 0x000000000010a947 */ /* 0x000fea0003800000 */
[----:B------:R-:W-:-:S03]  /*17d0*/  UMOV UR4, 0xffffffff ;  /* 0xffffffff00047882 */ /* 0x000fc60000000000 */
[----:B------:R-:W-:Y:S05]  /*17e0*/  BRA.DIV UR4, `(.L_x_27972) ;  /* 0x0000001a04687947 */ /* 0x000fea000b800000 */
[----:B------:R0:W0:Y:S02]  /*17f0*/  SHFL.IDX PT, R41, R2, R9, 0x181f ;  /* 0x00181f0902297589 */ /* 0x00002400000e0000 */
.L_x_27994:
[----:B0-----:R-:W-:-:S07]  /*1800*/  IMAD R12, R25, R41, R12 ;  /* 0x00000029190c7224 */ /* 0x001fce00078e020c */
.L_x_27971:
[----:B------:R-:W-:-:S13]  /*1810*/  ISETP.GE.AND P3, PT, R13, 0x5, PT ;  /* 0x000000050d00780c */ /* 0x000fda0003f66270 */
[----:B------:R-:W-:Y:S05]  /*1820*/  @!P3 BRA `(.L_x_27973) ;  /* 0x000000000010b947 */ /* 0x000fea0003800000 */
[----:B------:R-:W-:-:S03]  /*1830*/  UMOV UR4, 0xffffffff ;  /* 0xffffffff00047882 */ /* 0x000fc60000000000 */
[----:B------:R-:W-:Y:S05]  /*1840*/  BRA.DIV UR4, `(.L_x_27974) ;  /* 0x0000001a04747947 */ /* 0x000fea000b800000 */
[----:B------:R0:W0:Y:S02]  /*1850*/  SHFL.IDX PT, R41, R2, R8, 0x181f ;  /* 0x00181f0802297589 */ /* 0x00002400000e0000 */
.L_x_27997:
[----:B0-----:R-:W-:-:S07]  /*1860*/  IMAD R12, R24, R41, R12 ;  /* 0x00000029180c7224 */ /* 0x001fce00078e020c */
.L_x_27973:
[----:B------:R-:W-:-:S13]  /*1870*/  ISETP.GE.AND P4, PT, R13, 0x6, PT ;  /* 0x000000060d00780c */ /* 0x000fda0003f86270 */
[----:B------:R-:W-:Y:S05]  /*1880*/  @!P4 BRA `(.L_x_27975) ;  /* 0x000000000010c947 */ /* 0x000fea0003800000 */
[----:B------:R-:W-:-:S03]  /*1890*/  UMOV UR4, 0xffffffff ;  /* 0xffffffff00047882 */ /* 0x000fc60000000000 */
[----:B------:R-:W-:Y:S05]  /*18a0*/  BRA.DIV UR4, `(.L_x_27976) ;  /* 0x0000001a04807947 */ /* 0x000fea000b800000 */
[----:B------:R0:W0:Y:S02]  /*18b0*/  SHFL.IDX PT, R41, R2, R7, 0x181f ;  /* 0x00181f0702297589 */ /* 0x00002400000e0000 */
.L_x_28000:
[----:B0-----:R-:W-:-:S07]  /*18c0*/  IMAD R12, R23, R41, R12 ;  /* 0x00000029170c7224 */ /* 0x001fce00078e020c */
.L_x_27975:
[----:B------:R-:W-:-:S13]  /*18d0*/  ISETP.GE.AND P5, PT, R13, 0x7, PT ;  /* 0x000000070d00780c */ /* 0x000fda0003fa6270 */
[----:B------:R-:W-:Y:S05]  /*18e0*/  @!P5 BRA `(.L_x_27977) ;  /* 0x000000000010d947 */ /* 0x000fea0003800000 */
[----:B------:R-:W-:-:S03]  /*18f0*/  UMOV UR4, 0xffffffff ;  /* 0xffffffff00047882 */ /* 0x000fc60000000000 */
[----:B------:R-:W-:Y:S05]  /*1900*/  BRA.DIV UR4, `(.L_x_27978) ;  /* 0x0000001a048c7947 */ /* 0x000fea000b800000 */
[----:B------:R0:W0:Y:S02]  /*1910*/  SHFL.IDX PT, R41, R2, R6, 0x181f ;  /* 0x00181f0602297589 */ /* 0x00002400000e0000 */
.L_x_28003:
[----:B0-----:R-:W-:-:S07]  /*1920*/  IMAD R12, R19, R41, R12 ;  /* 0x00000029130c7224 */ /* 0x001fce00078e020c */
.L_x_27977:
[----:B------:R-:W-:-:S13]  /*1930*/  ISETP.GE.AND P6, PT, R13, 0x8, PT ;  /* 0x000000080d00780c */ /* 0x000fda0003fc6270 */
[----:B------:R-:W-:Y:S05]  /*1940*/  @!P6 BRA `(.L_x_27979) ;  /* 0x000000000084e947 */ /* 0x000fea0003800000 */
[----:B------:R-:W-:-:S03]  /*1950*/  UMOV UR4, 0xffffffff ;  /* 0xffffffff00047882 */ /* 0x000fc60000000000 */
[----:B------:R-:W-:Y:S05]  /*1960*/  BRA.DIV UR4, `(.L_x_27980) ;  /* 0x0000001a04987947 */ /* 0x000fea000b800000 */
[----:B------:R0:W0:Y:S02]  /*1970*/  SHFL.IDX PT, R13, R2, R5, 0x181f ;  /* 0x00181f05020d7589 */ /* 0x00002400000e0000 */
.L_x_28006:
[----:B0-2---:R-:W-:Y:S01]  /*1980*/  IMAD R12, R18, R13, R12 ;  /* 0x0000000d120c7224 */ /* 0x005fe200078e020c */
[----:B------:R-:W-:Y:S06]  /*1990*/  BRA `(.L_x_27979) ;  /* 0x0000000000707947 */ /* 0x000fec0003800000 */
.L_x_27964:
[----:B------:R-:W0:Y:S01]  /*19a0*/  LDC R41, c[0x0][0x3ac] ;  /* 0x0000eb00ff297b82 */ /* 0x000e220000000800 */
[----:B------:R-:W-:Y:S02]  /*19b0*/  @P0 IMAD R42, R36, 0x4, R13 ;  /* 0x00000004242a0824 */ /* 0x000fe400078e020d */
[----:B------:R-:W-:-:S04]  /*19c0*/  HFMA2 R12, -RZ, RZ, 0, 0 ;  /* 0x00000000ff0c7431 */ /* 0x000fc800000001ff */
[----:B------:R-:W-:Y:S01]  /*19d0*/  @P0 LDS R42, [R42] ;  /* 0x000000002a2a0984 */ /* 0x000fe20000000800 */
[----:B0-----:R-:W-:-:S13]  /*19e0*/  ISETP.GE.AND P6, PT, R41, 0x1, PT ;  /* 0x000000012900780c */ /* 0x001fda0003fc6270 */
[----:B------:R-:W-:-:S05]  /*19f0*/  @P6 IMAD R2, R3, 0x4, R13 ;  /* 0x0000000403026824 */ /* 0x000fca00078e020d */
[----:B------:R0:W1:Y:S02]  /*1a00*/  @P6 LDS R43, [R2] ;  /* 0x00000000022b6984 */ /* 0x0000640000000800 */
[----:B0-----:R-:W-:-:S06]  /*1a10*/  @P3 IMAD R2, R40, 0x4, R13 ;  /* 0x0000000428023824 */ /* 0x001fcc00078e020d */
[----:B------:R-:W-:Y:S01]  /*1a20*/  @P3 LDS R2, [R2] ;  /* 0x0000000002023984 */ /* 0x000fe20000000800 */
[----:B-1----:R-:W-:Y:S01]  /*1a30*/  @P6 IMAD R12, R28, R43, RZ ;  /* 0x0000002b1c0c6224 */ /* 0x002fe200078e02ff */
[----:B------:R-:W-:Y:S01]  /*1a40*/  ISETP.GE.AND P6, PT, R41, 0x8, PT ;  /* 0x000000082900780c */ /* 0x000fe20003fc6270 */
[----:B------:R-:W-:Y:S01]  /*1a50*/  @P1 IMAD R43, R35, 0x4, R13 ;  /* 0x00000004232b1824 */ /* 0x000fe200078e020d */
[-C--:B------:R-:W-:Y:S01]  /*1a60*/  @P5 LEA R41, R32, R13.reuse, 0x2 ;  /* 0x0000000d20295211 */ /* 0x080fe200078e10ff */
[----:B---3--:R-:W-:Y:S01]  /*1a70*/  @P0 IMAD R12, R27, R42, R12 ;  /* 0x0000002a1b0c0224 */ /* 0x008fe200078e020c */
[----:B------:R-:W-:-:S03]  /*1a80*/  @P2 LEA R42, R34, R13, 0x2 ;  /* 0x0000000d222a2211 */ /* 0x000fc600078e10ff */
[----:B------:R-:W0:Y:S04]  /*1a90*/  @P1 LDS R43, [R43] ;  /* 0x000000002b2b1984 */ /* 0x000e280000000800 */
[----:B------:R-:W1:Y:S04]  /*1aa0*/  @P2 LDS R42, [R42] ;  /* 0x000000002a2a2984 */ /* 0x000e680000000800 */
[----:B------:R-:W-:Y:S01]  /*1ab0*/  @P5 LDS R41, [R41] ;  /* 0x0000000029295984 */ /* 0x000fe20000000800 */
[----:B0-----:R-:W-:-:S04]  /*1ac0*/  @P1 IMAD R12, R26, R43, R12 ;  /* 0x0000002b1a0c1224 */ /* 0x001fc800078e020c */
[----:B-1----:R-:W-:-:S04]  /*1ad0*/  @P2 IMAD R12, R25, R42, R12 ;  /* 0x0000002a190c2224 */ /* 0x002fc800078e020c */
[----:B------:R-:W-:Y:S02]  /*1ae0*/  @P3 IMAD R12, R24, R2, R12 ;  /* 0x00000002180c3224 */ /* 0x000fe400078e020c */
[--C-:B------:R-:W-:Y:S02]  /*1af0*/  @P4 IMAD R2, R33, 0x4, R13.reuse ;  /* 0x0000000421024824 */ /* 0x100fe400078e020d */
[----:B------:R-:W-:-:S04]  /*1b00*/  @P6 IMAD R13, R31, 0x4, R13 ;  /* 0x000000041f0d6824 */ /* 0x000fc800078e020d */
[----:B------:R-:W0:Y:S04]  /*1b10*/  @P4 LDS R2, [R2] ;  /* 0x0000000002024984 */ /* 0x000e280000000800 */
[----:B------:R-:W2:Y:S01]  /*1b20*/  @P6 LDS R13, [R13] ;  /* 0x000000000d0d6984 */ /* 0x000ea20000000800 */
[----:B0-----:R-:W-:-:S04]  /*1b30*/  @P4 IMAD R12, R23, R2, R12 ;  /* 0x00000002170c4224 */ /* 0x001fc800078e020c */
[----:B------:R-:W-:-:S04]  /*1b40*/  @P5 IMAD R12, R19, R41, R12 ;  /* 0x00000029130c5224 */ /* 0x000fc800078e020c */
[----:B--2---:R-:W-:-:S07]  /*1b50*/  @P6 IMAD R12, R18, R13, R12 ;  /* 0x0000000d120c6224 */ /* 0x004fce00078e020c */
.L_x_27979:
        /* <DEDUP_REMOVED lines=8> */
.L_x_27963:
[----:B------:R-:W-:Y:S05]  /*1be0*/  BSYNC B0 ;  /* 0x0000000000007941 */ /* 0x000fea0003800000 */
.L_x_27962:
[----:B------:R-:W-:Y:S02]  /*1bf0*/  ISETP.NE.AND P6, PT, R44, RZ, PT ;  /* 0x000000ff2c00720c */ /* 0x000fe40003fc5270 */
[----:B------:R-:W-:-:S11]  /*1c00*/  IADD3 R39, PT, PT, R39, 0x1, RZ ;  /* 0x0000000127277810 */ /* 0x000fd60007ffe0ff */
[----:B------:R-:W-:Y:S05]  /*1c10*/  @!P6 BRA `(.L_x_27982) ;  /* 0xfffffff000e8e947 */ /* 0x000fea000383ffff */
[----:B------:R-:W-:Y:S05]  /*1c20*/  BSYNC B1 ;  /* 0x0000000000017941 */ /* 0x000fea0003800000 */
.L_x_27953:
[----:B--2---:R2:W5:Y:S04]  /*1c30*/  LDL.128 R16, [R1] ;  /* 0x0000000001107983 */ /* 0x0045680000100c00 */
[----:B0-----:R2:W5:Y:S04]  /*1c40*/  LDL.128 R12, [R1+0x10] ;  /* 0x00001000010c7983 */ /* 0x0015680000100c00 */
[----:B------:R2:W5:Y:S04]  /*1c50*/  LDL.128 R8, [R1+0x20] ;  /* 0x0000200001087983 */ /* 0x0005680000100c00 */
[----:B------:R2:W5:Y:S02]  /*1c60*/  LDL.128 R4, [R1+0x30] ;  /* 0x0000300001047983 */ /* 0x0005640000100c00 */
.L_x_27952:
[C---:B------:R-:W-:Y:S01]  /*1c70*/  VIMNMX R3, PT, PT, R22.reuse, 0x80, PT ;  /* 0x0000008016037848 */ /* 0x040fe20003fe0100 */
[----:B------:R-:W-:Y:S01]  /*1c80*/  IMAD.SHL.U32 R24, R22, 0x80, RZ ;  /* 0x0000008016187824 */ /* 0x000fe200078e00ff */
[----:B------:R-:W-:Y:S01]  /*1c90*/  IABS R2, R21 ;  /* 0x0000001500027213 */ /* 0x000fe20000000000 */
[----:B------:R-:W-:Y:S01]  /*1ca0*/  IMAD.MOV.U32 R22, RZ, RZ, RZ ;  /* 0x000000ffff167224 */ /* 0x000fe200078e00ff */
[-C--:B------:R-:W-:Y:S01]  /*1cb0*/  IABS R0, R3.reuse ;  /* 0x0000000300007213 */ /* 0x080fe20000000000 */
[----:B------:R-:W-:Y:S01]  /*1cc0*/  IMAD.IADD R41, R20, 0x1, R45 ;  /* 0x0000000114297824 */ /* 0x000fe200078e022d */
[----:B------:R-:W0:Y:S01]  /*1cd0*/  I2F.RP R26, R2 ;  /* 0x00000002001a7306 */ /* 0x000e220000209400 */
[----:B-1----:R-:W-:Y:S01]  /*1ce0*/  IABS R28, R3 ;  /* 0x00000003001c7213 */ /* 0x002fe20000000000 */
[----:B------:R-:W-:Y:S05]  /*1cf0*/  WARPSYNC.ALL ;  /* 0x0000000000007948 */ /* 0x000fea0003800000 */
[----:B------:R-:W-:Y:S01]  /*1d00*/  ISETP.NE.AND P4, PT, R3, RZ, PT ;  /* 0x000000ff0300720c */ /* 0x000fe20003f85270 */
[----:B------:R-:W1:Y:S01]  /*1d10*/  I2F.RP R25, R0 ;  /* 0x0000000000197306 */ /* 0x000e620000209400 */
[----:B------:R-:W-:Y:S01]  /*1d20*/  BAR.SYNC.DEFER_BLOCKING 0x0 ;  /* 0x0000000000007b1d */ /* 0x000fe20000010000 */
[----:B------:R-:W-:-:S02]  /*1d30*/  ISETP.GT.U32.AND P6, PT, R2, 0x1, PT ;  /* 0x000000010200780c */ /* 0x000fc40003fc4070 */
[----:B------:R-:W-:Y:S02]  /*1d40*/  IADD3 R39, PT, PT, -R2, 0x1, RZ ;  /* 0x0000000102277810 */ /* 0x000fe40007ffe1ff */
[----:B------:R-:W-:Y:S01]  /*1d50*/  LOP3.LUT R20, R21, 0x2, RZ, 0x3c, !PT ;  /* 0x0000000215147812 */ /* 0x000fe200078e3cff */
[----:B------:R-:W4:Y:S01]  /*1d60*/  LDCU UR5, c[0x0][0x388] ;  /* 0x00007100ff0577ac */ /* 0x000f220008000800 */
[----:B0-----:R-:W0:Y:S01]  /*1d70*/  MUFU.RCP R26, R26 ;  /* 0x0000001a001a7308 */ /* 0x001e220000001000 */
[----:B------:R-:W-:Y:S02]  /*1d80*/  SEL R39, R39, 0x1, !P6 ;  /* 0x0000000127277807 */ /* 0x000fe40007000000 */
[----:B------:R-:W-:-:S05]  /*1d90*/  LOP3.LUT R34, R21, 0xa, RZ, 0x3c, !PT ;  /* 0x0000000a15227812 */ /* 0x000fca00078e3cff */
[----:B-1----:R-:W1:Y:S01]  /*1da0*/  MUFU.RCP R25, R25 ;  /* 0x0000001900197308 */ /* 0x002e620000001000 */
[----:B0-----:R-:W-:Y:S01]  /*1db0*/  IADD3 R30, PT, PT, R26, 0xffffffe, RZ ;  /* 0x0ffffffe1a1e7810 */ /* 0x001fe20007ffe0ff */
[----:B----4-:R-:W-:-:S06]  /*1dc0*/  USHF.R.S32.HI UR4, URZ, 0x1f, UR5 ;  /* 0x0000001fff047899 */ /* 0x010fcc0008011405 */
[----:B------:R0:W4:Y:S01]  /*1dd0*/  F2I.FTZ.U32.TRUNC.NTZ R31, R30 ;  /* 0x0000001e001f7305 */ /* 0x000122000021f000 */
[----:B------:R-:W-:Y:S01]  /*1de0*/  ULEA.HI UR4, UR4, UR5, URZ, 0xb ;  /* 0x0000000504047291 */ /* 0x000fe2000f8f58ff */
[----:B-1----:R-:W-:-:S03]  /*1df0*/  VIADD R23, R25, 0xffffffe ;  /* 0x0ffffffe19177836 */ /* 0x002fc60000000000 */
[----:B------:R-:W-:Y:S01]  /*1e00*/  USHF.R.S32.HI UR4, URZ, 0xb, UR4 ;  /* 0x0000000bff047899 */ /* 0x000fe20008011404 */
[----:B0-----:R-:W-:Y:S02]  /*1e10*/  IMAD.MOV.U32 R30, RZ, RZ, RZ ;  /* 0x000000ffff1e7224 */ /* 0x001fe400078e00ff */
[----:B------:R-:W3:Y:S01]  /*1e20*/  F2I.FTZ.U32.TRUNC.NTZ R23, R23 ;  /* 0x0000001700177305 */ /* 0x000ee2000021f000 */
[----:B----4-:R-:W-:Y:S02]  /*1e30*/  IMAD.MOV R26, RZ, RZ, -R31 ;  /* 0x000000ffff1a7224 */ /* 0x010fe400078e0a1f */
[----:B---3--:R-:W-:-:S04]  /*1e40*/  IMAD.MOV R27, RZ, RZ, -R23 ;  /* 0x000000ffff1b7224 */ /* 0x008fc800078e0a17 */
[----:B------:R-:W-:Y:S01]  /*1e50*/  IMAD R25, R27, R0, RZ ;  /* 0x000000001b197224 */ /* 0x000fe200078e02ff */
[----:B------:R-:W-:Y:S02]  /*1e60*/  IABS R27, R24 ;  /* 0x00000018001b7213 */ /* 0x000fe40000000000 */
[----:B------:R-:W-:Y:S01]  /*1e70*/  LOP3.LUT R24, R24, R3, RZ, 0x3c, !PT ;  /* 0x0000000318187212 */ /* 0x000fe200078e3cff */
[----:B------:R-:W-:Y:S01]  /*1e80*/  IMAD.HI.U32 R22, R23, R25, R22 ;  /* 0x0000001917167227 */ /* 0x000fe200078e0016 */
[----:B------:R-:W-:Y:S02]  /*1e90*/  MOV R23, R27 ;  /* 0x0000001b00177202 */ /* 0x000fe40000000f00 */
[----:B------:R-:W-:Y:S01]  /*1ea0*/  ISETP.GE.AND P5, PT, R24, RZ, PT ;  /* 0x000000ff1800720c */ /* 0x000fe20003fa6270 */
[----:B------:R-:W-:Y:S02]  /*1eb0*/  IMAD.MOV R25, RZ, RZ, -R28 ;  /* 0x000000ffff197224 */ /* 0x000fe400078e0a1c */
[----:B------:R-:W-:-:S04]  /*1ec0*/  IMAD.HI.U32 R22, R22, R23, RZ ;  /* 0x0000001716167227 */ /* 0x000fc800078e00ff */
[----:B------:R-:W-:Y:S01]  /*1ed0*/  IMAD R23, R22, R25, R23 ;  /* 0x0000001916177224 */ /* 0x000fe200078e0217 */
[----:B------:R-:W-:Y:S02]  /*1ee0*/  MOV R25, R26 ;  /* 0x0000001a00197202 */ /* 0x000fe40000000f00 */
[----:B------:R-:W-:Y:S02]  /*1ef0*/  IABS R26, R21 ;  /* 0x00000015001a7213 */ /* 0x000fe40000000000 */
[----:B------:R-:W-:Y:S01]  /*1f00*/  ISETP.GT.U32.AND P1, PT, R0, R23, PT ;  /* 0x000000170000720c */ /* 0x000fe20003f24070 */
[----:B------:R-:W-:Y:S02]  /*1f10*/  IMAD R25, R25, R2, RZ ;  /* 0x0000000219197224 */ /* 0x000fe400078e02ff */
[----:B------:R-:W-:Y:S01]  /*1f20*/  IMAD.MOV R37, RZ, RZ, -R26 ;  /* 0x000000ffff257224 */ /* 0x000fe200078e0a1a */
[----:B------:R-:W-:Y:S01]  /*1f30*/  LOP3.LUT R26, R21, 0x7, RZ, 0x3c, !PT ;  /* 0x00000007151a7812 */ /* 0x000fe200078e3cff */
[----:B------:R-:W-:-:S06]  /*1f40*/  IMAD.HI.U32 R30, R31, R25, R30 ;  /* 0x000000191f1e7227 */ /* 0x000fcc00078e001e */
[C---:B------:R-:W-:Y:S02]  /*1f50*/  IMAD.HI.U32 R43, R30.reuse, 0x2, RZ ;  /* 0x000000021e2b7827 */ /* 0x040fe400078e00ff */
[-C--:B------:R-:W-:Y:S02]  /*1f60*/  @!P1 IADD3 R23, PT, PT, R23, -R0.reuse, RZ ;  /* 0x8000000017179210 */ /* 0x080fe40007ffe0ff */
[----:B------:R-:W-:Y:S01]  /*1f70*/  IMAD.HI.U32 R25, R30, 0x3, RZ ;  /* 0x000000031e197827 */ /* 0x000fe200078e00ff */
[----:B------:R-:W-:Y:S02]  /*1f80*/  @!P1 IADD3 R22, PT, PT, R22, 0x1, RZ ;  /* 0x0000000116169810 */ /* 0x000fe40007ffe0ff */
[----:B------:R-:W-:Y:S01]  /*1f90*/  ISETP.GE.U32.AND P0, PT, R23, R0, PT ;  /* 0x000000001700720c */ /* 0x000fe20003f06070 */
[-C--:B------:R-:W-:Y:S02]  /*1fa0*/  IMAD R23, R43, R37.reuse, 0x2 ;  /* 0x000000022b177424 */ /* 0x080fe400078e0225 */
[----:B------:R-:W-:-:S02]  /*1fb0*/  IMAD R29, R25, R37, 0x3 ;  /* 0x00000003191d7424 */ /* 0x000fc400078e0225 */
[----:B------:R-:W-:Y:S01]  /*1fc0*/  VIADD R0, R21, 0x1 ;  /* 0x0000000115007836 */ /* 0x000fe20000000000 */
[----:B------:R-:W-:Y:S01]  /*1fd0*/  ISETP.GT.U32.AND P3, PT, R2, R23, PT ;  /* 0x000000170200720c */ /* 0x000fe20003f64070 */
[----:B------:R-:W-:Y:S01]  /*1fe0*/  IMAD.HI.U32 R27, R30, 0x4, RZ ;  /* 0x000000041e1b7827 */ /* 0x000fe200078e00ff */
[----:B------:R-:W-:Y:S02]  /*1ff0*/  ISETP.GT.U32.AND P1, PT, R2, R29, PT ;  /* 0x0000001d0200720c */ /* 0x000fe40003f24070 */
[----:B------:R-:W-:Y:S01]  /*2000*/  ISETP.GE.U32.AND P2, PT, R0, 0x3, PT ;  /* 0x000000030000780c */ /* 0x000fe20003f46070 */
[----:B------:R-:W-:Y:S02]  /*2010*/  IMAD R31, R27, R37, 0x4 ;  /* 0x000000041b1f7424 */ /* 0x000fe400078e0225 */
[----:B------:R-:W-:Y:S01]  /*2020*/  @P0 VIADD R22, R22, 0x1 ;  /* 0x0000000116160836 */ /* 0x000fe20000000000 */
[----:B------:R-:W-:Y:S01]  /*2030*/  ISETP.GT.U32.AND P0, PT, R2, R39, PT ;  /* 0x000000270200720c */ /* 0x000fe20003f04070 */
[----:B------:R-:W-:-:S04]  /*2040*/  IMAD.HI.U32 R33, R30, 0x5, RZ ;  /* 0x000000051e217827 */ /* 0x000fc800078e00ff */
[----:B------:R-:W-:Y:S01]  /*2050*/  IMAD.MOV.U32 R0, RZ, RZ, R22 ;  /* 0x000000ffff007224 */ /* 0x000fe200078e0016 */
[-C--:B------:R-:W-:Y:S01]  /*2060*/  @!P3 IADD3 R23, PT, PT, R23, -R2.reuse, RZ ;  /* 0x800000021717b210 */ /* 0x080fe20007ffe0ff */
[----:B------:R-:W-:Y:S01]  /*2070*/  IMAD.SHL.U32 R22, R21, 0x80, RZ ;  /* 0x0000008015167824 */ /* 0x000fe200078e00ff */
[-C--:B------:R-:W-:Y:S01]  /*2080*/  @!P1 IADD3 R29, PT, PT, R29, -R2.reuse, RZ ;  /* 0x800000021d1d9210 */ /* 0x080fe20007ffe0ff */
[----:B------:R-:W-:Y:S01]  /*2090*/  @!P5 IMAD.MOV R0, RZ, RZ, -R0 ;  /* 0x000000ffff00d224 */ /* 0x000fe200078e0a00 */
[-C--:B------:R-:W-:Y:S01]  /*20a0*/  ISETP.GE.U32.AND P6, PT, R23, R2.reuse, PT ;  /* 0x000000021700720c */ /* 0x080fe20003fc6070 */
[----:B------:R-:W-:Y:S01]  /*20b0*/  IMAD R23, R33, R37, 0x5 ;  /* 0x0000000521177424 */ /* 0x000fe200078e0225 */
[----:B------:R-:W-:Y:S01]  /*20c0*/  @!P4 LOP3.LUT R0, RZ, R3, RZ, 0x33, !PT ;  /* 0x00000003ff00c212 */ /* 0x000fe200078e33ff */
[----:B------:R-:W-:Y:S01]  /*20d0*/  @!P3 VIADD R43, R43, 0x1 ;  /* 0x000000012b2bb836 */ /* 0x000fe20000000000 */
[----:B------:R-:W-:Y:S01]  /*20e0*/  ISETP.GT.U32.AND P4, PT, R2, R31, PT ;  /* 0x0000001f0200720c */ /* 0x000fe20003f84070 */
[----:B------:R-:W-:Y:S01]  /*20f0*/  @!P0 IMAD.IADD R39, R39, 0x1, -R2 ;  /* 0x0000000127278824 */ /* 0x000fe200078e0a02 */
[----:B------:R-:W-:Y:S01]  /*2100*/  SEL R22, R22, RZ, !P2 ;  /* 0x000000ff16167207 */ /* 0x000fe20005000000 */
[----:B------:R-:W-:Y:S01]  /*2110*/  IMAD.HI.U32 R35, R30, 0x6, RZ ;  /* 0x000000061e237827 */ /* 0x000fe200078e00ff */
[----:B------:R-:W-:-:S02]  /*2120*/  ISETP.GE.U32.AND P2, PT, R29, R2, PT ;  /* 0x000000021d00720c */ /* 0x000fc40003f46070 */
[----:B------:R-:W-:Y:S01]  /*2130*/  LOP3.LUT R3, R21, 0x3, RZ, 0x3c, !PT ;  /* 0x0000000315037812 */ /* 0x000fe200078e3cff */
[----:B------:R-:W-:Y:S01]  /*2140*/  @!P1 VIADD R25, R25, 0x1 ;  /* 0x0000000119199836 */ /* 0x000fe20000000000 */
[----:B------:R-:W-:Y:S01]  /*2150*/  ISETP.GT.U32.AND P3, PT, R2, R23, PT ;  /* 0x000000170200720c */ /* 0x000fe20003f64070 */
[----:B------:R-:W-:Y:S01]  /*2160*/  IMAD R29, R35, R37, 0x6 ;  /* 0x00000006231d7424 */ /* 0x000fe200078e0225 */
[----:B------:R-:W-:Y:S01]  /*2170*/  ISETP.GE.AND P0, PT, R3, RZ, PT ;  /* 0x000000ff0300720c */ /* 0x000fe20003f06270 */
[----:B------:R-:W-:Y:S01]  /*2180*/  @P6 VIADD R43, R43, 0x1 ;  /* 0x000000012b2b6836 */ /* 0x000fe20000000000 */
[----:B------:R-:W-:Y:S01]  /*2190*/  LOP3.LUT R3, R21, 0x4, RZ, 0x3c, !PT ;  /* 0x0000000415037812 */ /* 0x000fe200078e3cff */
[----:B------:R-:W-:Y:S01]  /*21a0*/  @!P4 VIADD R27, R27, 0x1 ;  /* 0x000000011b1bc836 */ /* 0x000fe20000000000 */
[----:B------:R-:W-:Y:S01]  /*21b0*/  ISETP.GE.AND P5, PT, R20, RZ, PT ;  /* 0x000000ff1400720c */ /* 0x000fe20003fa6270 */
[----:B------:R-:W-:Y:S01]  /*21c0*/  IMAD.HI.U32 R28, R30, 0xb, RZ ;  /* 0x0000000b1e1c7827 */ /* 0x000fe200078e00ff */
[----:B------:R-:W-:-:S02]  /*21d0*/  @!P4 IADD3 R31, PT, PT, R31, -R2, RZ ;  /* 0x800000021f1fc210 */ /* 0x000fc40007ffe0ff */
[----:B------:R-:W-:Y:S01]  /*21e0*/  ISETP.GE.AND P6, PT, R3, RZ, PT ;  /* 0x000000ff0300720c */ /* 0x000fe20003fc6270 */
[----:B------:R-:W-:Y:S01]  /*21f0*/  IMAD.HI.U32 R3, R30, 0x7, RZ ;  /* 0x000000071e037827 */ /* 0x000fe200078e00ff */
[----:B------:R-:W-:Y:S02]  /*2200*/  @P2 IADD3 R25, PT, PT, R25, 0x1, RZ ;  /* 0x0000000119192810 */ /* 0x000fe40007ffe0ff */
[-C--:B------:R-:W-:Y:S01]  /*2210*/  ISETP.GE.U32.AND P1, PT, R31, R2.reuse, PT ;  /* 0x000000021f00720c */ /* 0x080fe20003f26070 */
[----:B------:R-:W-:Y:S01]  /*2220*/  @!P3 IMAD.IADD R23, R23, 0x1, -R2 ;  /* 0x000000011717b824 */ /* 0x000fe200078e0a02 */
[----:B------:R-:W-:Y:S01]  /*2230*/  ISETP.GT.U32.AND P2, PT, R2, R29, PT ;  /* 0x0000001d0200720c */ /* 0x000fe20003f44070 */
[----:B------:R-:W-:Y:S01]  /*2240*/  IMAD R45, R3, R37, 0x7 ;  /* 0x00000007032d7424 */ /* 0x000fe200078e0225 */
[----:B------:R-:W-:Y:S01]  /*2250*/  LOP3.LUT R20, R21, 0x5, RZ, 0x3c, !PT ;  /* 0x0000000515147812 */ /* 0x000fe200078e3cff */
[----:B------:R-:W-:Y:S01]  /*2260*/  @!P5 IMAD.MOV R43, RZ, RZ, -R43 ;  /* 0x000000ffff2bd224 */ /* 0x000fe200078e0a2b */
[----:B------:R-:W-:Y:S01]  /*2270*/  @!P0 IADD3 R25, PT, PT, -R25, RZ, RZ ;  /* 0x000000ff19198210 */ /* 0x000fe20007ffe1ff */
[----:B------:R-:W-:Y:S01]  /*2280*/  IMAD.HI.U32 R31, R30, 0x8, RZ ;  /* 0x000000081e1f7827 */ /* 0x000fe200078e00ff */
[----:B------:R-:W-:-:S02]  /*2290*/  ISETP.GE.U32.AND P0, PT, R23, R2, PT ;  /* 0x000000021700720c */ /* 0x000fc40003f06070 */
[----:B------:R-:W-:Y:S01]  /*22a0*/  ISETP.GT.U32.AND P4, PT, R2, R45, PT ;  /* 0x0000002d0200720c */ /* 0x000fe20003f84070 */
[----:B------:R-:W-:Y:S01]  /*22b0*/  @!P3 VIADD R33, R33, 0x1 ;  /* 0x000000012121b836 */ /* 0x000fe20000000000 */
[----:B------:R-:W-:Y:S01]  /*22c0*/  ISETP.GE.AND P5, PT, R20, RZ, PT ;  /* 0x000000ff1400720c */ /* 0x000fe20003fa6270 */
[----:B------:R-:W-:Y:S01]  /*22d0*/  IMAD.HI.U32 R23, R30, 0x9, RZ ;  /* 0x000000091e177827 */ /* 0x000fe200078e00ff */
[----:B------:R-:W-:Y:S02]  /*22e0*/  LOP3.LUT R20, R21, 0x6, RZ, 0x3c, !PT ;  /* 0x0000000615147812 */ /* 0x000fe400078e3cff */
[----:B------:R-:W-:Y:S01]  /*22f0*/  @P1 IADD3 R27, PT, PT, R27, 0x1, RZ ;  /* 0x000000011b1b1810 */ /* 0x000fe20007ffe0ff */
[----:B------:R-:W-:Y:S01]  /*2300*/  @!P2 IMAD.IADD R29, R29, 0x1, -R2 ;  /* 0x000000011d1da824 */ /* 0x000fe200078e0a02 */
[----:B------:R-:W-:Y:S01]  /*2310*/  ISETP.GE.AND P1, PT, R20, RZ, PT ;  /* 0x000000ff1400720c */ /* 0x000fe20003f26270 */
[----:B------:R-:W-:Y:S02]  /*2320*/  IMAD R20, R31, R37, 0x8 ;  /* 0x000000081f147424 */ /* 0x000fe400078e0225 */
[----:B------:R-:W-:Y:S01]  /*2330*/  @P0 VIADD R33, R33, 0x1 ;  /* 0x0000000121210836 */ /* 0x000fe20000000000 */
[----:B------:R-:W-:Y:S01]  /*2340*/  ISETP.GE.U32.AND P3, PT, R29, R2, PT ;  /* 0x000000021d00720c */ /* 0x000fe20003f66070 */
[----:B------:R-:W-:Y:S01]  /*2350*/  @!P6 IMAD.MOV R27, RZ, RZ, -R27 ;  /* 0x000000ffff1be224 */ /* 0x000fe200078e0a1b */
[----:B------:R-:W-:Y:S01]  /*2360*/  ISETP.GT.U32.AND P0, PT, R2, R20, PT ;  /* 0x000000140200720c */ /* 0x000fe20003f04070 */
[----:B------:R-:W-:Y:S01]  /*2370*/  @!P2 VIADD R35, R35, 0x1 ;  /* 0x000000012323a836 */ /* 0x000fe20000000000 */
[----:B------:R-:W-:Y:S01]  /*2380*/  @!P4 IADD3 R45, PT, PT, R45, -R2, RZ ;  /* 0x800000022d2dc210 */ /* 0x000fe20007ffe0ff */
[----:B------:R-:W-:Y:S01]  /*2390*/  IMAD.HI.U32 R29, R30, 0xa, RZ ;  /* 0x0000000a1e1d7827 */ /* 0x000fe200078e00ff */
[----:B------:R-:W-:-:S02]  /*23a0*/  ISETP.GE.AND P2, PT, R26, RZ, PT ;  /* 0x000000ff1a00720c */ /* 0x000fc40003f46270 */
[----:B------:R-:W-:Y:S01]  /*23b0*/  ISETP.GE.U32.AND P6, PT, R45, R2, PT ;  /* 0x000000022d00720c */ /* 0x000fe20003fc6070 */
[-C--:B------:R-:W-:Y:S01]  /*23c0*/  IMAD R24, R23, R37.reuse, 0x9 ;  /* 0x0000000917187424 */ /* 0x080fe200078e0225 */
[----:B------:R-:W-:Y:S01]  /*23d0*/  LOP3.LUT R26, R21, 0x8, RZ, 0x3c, !PT ;  /* 0x00000008151a7812 */ /* 0x000fe200078e3cff */
[----:B------:R-:W-:Y:S01]  /*23e0*/  IMAD R45, R29, R37, 0xa ;  /* 0x0000000a1d2d7424 */ /* 0x000fe200078e0225 */
[----:B------:R-:W-:Y:S01]  /*23f0*/  @!P5 IADD3 R33, PT, PT, -R33, RZ, RZ ;  /* 0x000000ff2121d210 */ /* 0x000fe20007ffe1ff */
[----:B------:R-:W-:Y:S01]  /*2400*/  @!P4 VIADD R3, R3, 0x1 ;  /* 0x000000010303c836 */ /* 0x000fe20000000000 */
[----:B------:R-:W-:Y:S01]  /*2410*/  @P3 IADD3 R35, PT, PT, R35, 0x1, RZ ;  /* 0x0000000123233810 */ /* 0x000fe20007ffe0ff */
[----:B------:R-:W-:Y:S01]  /*2420*/  @!P0 IMAD.IADD R20, R20, 0x1, -R2 ;  /* 0x0000000114148824 */ /* 0x000fe200078e0a02 */
[----:B------:R-:W-:Y:S01]  /*2430*/  ISETP.GT.U32.AND P3, PT, R2, R24, PT ;  /* 0x000000180200720c */ /* 0x000fe20003f64070 */
[----:B------:R-:W-:Y:S01]  /*2440*/  IMAD R0, R0, UR4, RZ ;  /* 0x0000000400007c24 */ /* 0x000fe2000f8e02ff */
[----:B------:R-:W-:-:S02]  /*2450*/  ISETP.GT.U32.AND P4, PT, R2, R45, PT ;  /* 0x0000002d0200720c */ /* 0x000fc40003f84070 */
[----:B------:R-:W-:Y:S01]  /*2460*/  @!P1 IADD3 R35, PT, PT, -R35, RZ, RZ ;  /* 0x000000ff23239210 */ /* 0x000fe20007ffe1ff */
[----:B------:R-:W-:Y:S01]  /*2470*/  @P6 VIADD R3, R3, 0x1 ;  /* 0x0000000103036836 */ /* 0x000fe20000000000 */
[----:B------:R-:W-:Y:S02]  /*2480*/  ISETP.GE.U32.AND P6, PT, R20, R2, PT ;  /* 0x000000021400720c */ /* 0x000fe40003fc6070 */
[----:B------:R-:W-:Y:S01]  /*2490*/  LOP3.LUT R20, R21, 0x9, RZ, 0x3c, !PT ;  /* 0x0000000915147812 */ /* 0x000fe200078e3cff */
[----:B------:R-:W-:Y:S01]  /*24a0*/  @!P2 IMAD.MOV R3, RZ, RZ, -R3 ;  /* 0x000000ffff03a224 */ /* 0x000fe200078e0a03 */
[----:B------:R-:W-:Y:S02]  /*24b0*/  @!P0 IADD3 R31, PT, PT, R31, 0x1, RZ ;  /* 0x000000011f1f8810 */ /* 0x000fe40007ffe0ff */
[----:B------:R-:W-:Y:S01]  /*24c0*/  ISETP.GE.AND P1, PT, R20, RZ, PT ;  /* 0x000000ff1400720c */ /* 0x000fe20003f26270 */
[----:B------:R-:W-:Y:S01]  /*24d0*/  @!P3 IMAD.IADD R24, R24, 0x1, -R2 ;  /* 0x000000011818b824 */ /* 0x000fe200078e0a02 */
[----:B------:R-:W-:Y:S01]  /*24e0*/  ISETP.GE.AND P5, PT, R26, RZ, PT ;  /* 0x000000ff1a00720c */ /* 0x000fe20003fa6270 */
[----:B------:R-:W-:-:S02]  /*24f0*/  IMAD R20, R28, R37, 0xb ;  /* 0x0000000b1c147424 */ /* 0x000fc400078e0225 */
[----:B------:R-:W-:Y:S01]  /*2500*/  @!P4 IMAD.IADD R45, R45, 0x1, -R2 ;  /* 0x000000012d2dc824 */ /* 0x000fe200078e0a02 */
[----:B------:R-:W-:Y:S01]  /*2510*/  ISETP.GE.U32.AND P2, PT, R24, R2, PT ;  /* 0x000000021800720c */ /* 0x000fe20003f46070 */
[----:B------:R-:W-:-:S03]  /*2520*/  IMAD.HI.U32 R26, R30, 0xc, RZ ;  /* 0x0000000c1e1a7827 */ /* 0x000fc600078e00ff */
[----:B------:R-:W-:Y:S01]  /*2530*/  ISETP.GE.U32.AND P0, PT, R45, R2, PT ;  /* 0x000000022d00720c */ /* 0x000fe20003f06070 */
[----:B------:R-:W-:Y:S01]  /*2540*/  @P6 VIADD R31, R31, 0x1 ;  /* 0x000000011f1f6836 */ /* 0x000fe20000000000 */
[----:B------:R-:W-:Y:S01]  /*2550*/  ISETP.GT.U32.AND P6, PT, R2, R20, PT ;  /* 0x000000140200720c */ /* 0x000fe20003fc4070 */
[----:B------:R-:W-:Y:S02]  /*2560*/  IMAD R45, R26, R37, 0xc ;  /* 0x0000000c1a2d7424 */ /* 0x000fe400078e0225 */
[----:B------:R-:W-:-:S04]  /*2570*/  IMAD.HI.U32 R24, R30, 0xd, RZ ;  /* 0x0000000d1e187827 */ /* 0x000fc800078e00ff */
[----:B------:R-:W-:Y:S01]  /*2580*/  @!P3 VIADD R23, R23, 0x1 ;  /* 0x000000011717b836 */ /* 0x000fe20000000000 */
[----:B------:R-:W-:Y:S01]  /*2590*/  ISETP.GT.U32.AND P3, PT, R2, R45, PT ;  /* 0x0000002d0200720c */ /* 0x000fe20003f64070 */
[----:B------:R-:W-:Y:S02]  /*25a0*/  IMAD R32, R24, R37, 0xd ;  /* 0x0000000d18207424 */ /* 0x000fe400078e0225 */
[----:B------:R-:W-:Y:S01]  /*25b0*/  @!P5 IMAD.MOV R31, RZ, RZ, -R31 ;  /* 0x000000ffff1fd224 */ /* 0x000fe200078e0a1f */
[----:B------:R-:W-:Y:S01]  /*25c0*/  @P2 IADD3 R23, PT, PT, R23, 0x1, RZ ;  /* 0x0000000117172810 */ /* 0x000fe20007ffe0ff */
[----:B------:R-:W-:Y:S01]  /*25d0*/  @!P4 VIADD R29, R29, 0x1 ;  /* 0x000000011d1dc836 */ /* 0x000fe20000000000 */
[----:B------:R-:W-:Y:S02]  /*25e0*/  ISETP.GT.U32.AND P2, PT, R2, R32, PT ;  /* 0x000000200200720c */ /* 0x000fe40003f44070 */
[----:B------:R-:W-:Y:S01]  /*25f0*/  ISETP.GE.AND P5, PT, R34, RZ, PT ;  /* 0x000000ff2200720c */ /* 0x000fe20003fa6270 */
[----:B------:R-:W-:Y:S01]  /*2600*/  @!P1 IMAD.MOV R23, RZ, RZ, -R23 ;  /* 0x000000ffff179224 */ /* 0x000fe200078e0a17 */
[----:B------:R-:W-:-:S02]  /*2610*/  @!P6 IADD3 R20, PT, PT, R20, -R2, RZ ;  /* 0x800000021414e210 */ /* 0x000fc40007ffe0ff */
[----:B------:R-:W-:Y:S01]  /*2620*/  LOP3.LUT R34, R21, 0xb, RZ, 0x3c, !PT ;  /* 0x0000000b15227812 */ /* 0x000fe200078e3cff */
[--C-:B------:R-:W-:Y:S01]  /*2630*/  @!P3 IMAD.IADD R45, R45, 0x1, -R2.reuse ;  /* 0x000000012d2db824 */ /* 0x100fe200078e0a02 */
[-C--:B------:R-:W-:Y:S01]  /*2640*/  ISETP.GE.U32.AND P1, PT, R20, R2.reuse, PT ;  /* 0x000000021400720c */ /* 0x080fe20003f26070 */
[----:B------:R-:W-:Y:S01]  /*2650*/  IMAD.HI.U32 R20, R30, 0xe, RZ ;  /* 0x0000000e1e147827 */ /* 0x000fe200078e00ff */
[----:B------:R-:W-:Y:S02]  /*2660*/  ISETP.GE.AND P4, PT, R34, RZ, PT ;  /* 0x000000ff2200720c */ /* 0x000fe40003f86270 */
[----:B------:R-:W0:Y:S01]  /*2670*/  LDC R34, c[0x0][0x384] ;  /* 0x0000e100ff227b82 */ /* 0x000e220000000800 */
[----:B------:R-:W-:Y:S01]  /*2680*/  @P0 IADD3 R29, PT, PT, R29, 0x1, RZ ;  /* 0x000000011d1d0810 */ /* 0x000fe20007ffe0ff */
[----:B------:R-:W-:Y:S01]  /*2690*/  @!P2 IMAD.IADD R32, R32, 0x1, -R2 ;  /* 0x000000012020a824 */ /* 0x000fe200078e0a02 */
[-C--:B------:R-:W-:Y:S01]  /*26a0*/  ISETP.GE.U32.AND P0, PT, R45, R2.reuse, PT ;  /* 0x000000022d00720c */ /* 0x080fe20003f06070 */
[----:B------:R-:W-:Y:S01]  /*26b0*/  IMAD R45, R20, R37, 0xe ;  /* 0x0000000e142d7424 */ /* 0x000fe200078e0225 */
[----:B------:R-:W-:Y:S01]  /*26c0*/  @!P6 IADD3 R28, PT, PT, R28, 0x1, RZ ;  /* 0x000000011c1ce810 */ /* 0x000fe20007ffe0ff */
[----:B------:R-:W-:Y:S01]  /*26d0*/  @!P5 IMAD.MOV R29, RZ, RZ, -R29 ;  /* 0x000000ffff1dd224 */ /* 0x000fe200078e0a1d */
[----:B------:R-:W-:Y:S01]  /*26e0*/  ISETP.GE.U32.AND P5, PT, R32, R2, PT ;  /* 0x000000022000720c */ /* 0x000fe20003fa6070 */
[----:B------:R-:W-:Y:S01]  /*26f0*/  IMAD.HI.U32 R30, R30, 0xf, RZ ;  /* 0x0000000f1e1e7827 */ /* 0x000fe200078e00ff */
[----:B------:R-:W-:-:S03]  /*2700*/  LOP3.LUT R32, R21, 0xc, RZ, 0x3c, !PT ;  /* 0x0000000c15207812 */ /* 0x000fc600078e3cff */
[----:B------:R-:W-:Y:S01]  /*2710*/  @P1 VIADD R28, R28, 0x1 ;  /* 0x000000011c1c1836 */ /* 0x000fe20000000000 */
[----:B------:R-:W-:Y:S01]  /*2720*/  ISETP.GT.U32.AND P1, PT, R2, R45, PT ;  /* 0x0000002d0200720c */ /* 0x000fe20003f24070 */
[----:B------:R-:W-:Y:S01]  /*2730*/  @!P3 VIADD R26, R26, 0x1 ;  /* 0x000000011a1ab836 */ /* 0x000fe20000000000 */
[----:B------:R-:W-:Y:S01]  /*2740*/  ISETP.GE.AND P6, PT, R32, RZ, PT ;  /* 0x000000ff2000720c */ /* 0x000fe20003fc6270 */
[----:B------:R-:W-:Y:S01]  /*2750*/  @!P2 VIADD R24, R24, 0x1 ;  /* 0x000000011818a836 */ /* 0x000fe20000000000 */
[C---:B------:R-:W-:Y:S01]  /*2760*/  LOP3.LUT R32, R21.reuse, 0xd, RZ, 0x3c, !PT ;  /* 0x0000000d15207812 */ /* 0x040fe200078e3cff */
[----:B------:R-:W-:Y:S01]  /*2770*/  IMAD R37, R30, R37, 0xf ;  /* 0x0000000f1e257424 */ /* 0x000fe200078e0225 */
[----:B------:R-:W-:Y:S01]  /*2780*/  ISETP.NE.AND P2, PT, R21, RZ, PT ;  /* 0x000000ff1500720c */ /* 0x000fe20003f45270 */
[----:B------:R-:W-:Y:S01]  /*2790*/  @!P4 IMAD.MOV R28, RZ, RZ, -R28 ;  /* 0x000000ffff1cc224 */ /* 0x000fe200078e0a1c */
[----:B------:R-:W-:Y:S02]  /*27a0*/  ISETP.GE.AND P3, PT, R32, RZ, PT ;  /* 0x000000ff2000720c */ /* 0x000fe40003f66270 */
[----:B------:R-:W-:Y:S01]  /*27b0*/  LOP3.LUT R32, RZ, R21, RZ, 0x33, !PT ;  /* 0x00000015ff207212 */ /* 0x000fe200078e33ff */
[----:B0-----:R-:W-:Y:S01]  /*27c0*/  IMAD R41, R34, UR7, R41 ;  /* 0x0000000722297c24 */ /* 0x001fe2000f8e0229 */
[----:B------:R-:W-:Y:S01]  /*27d0*/  @P0 IADD3 R26, PT, PT, R26, 0x1, RZ ;  /* 0x000000011a1a0810 */ /* 0x000fe20007ffe0ff */
[----:B------:R-:W-:Y:S01]  /*27e0*/  @!P1 IMAD.IADD R45, R45, 0x1, -R2 ;  /* 0x000000012d2d9824 */ /* 0x000fe200078e0a02 */
[----:B------:R-:W-:Y:S01]  /*27f0*/  SEL R34, R32, R43, !P2 ;  /* 0x0000002b20227207 */ /* 0x000fe20005000000 */
[----:B------:R-:W-:Y:S01]  /*2800*/  IMAD.IADD R22, R41, 0x1, R22 ;  /* 0x0000000129167824 */ /* 0x000fe200078e0216 */
[----:B------:R-:W-:Y:S01]  /*2810*/  ISETP.GT.U32.AND P0, PT, R2, R37, PT ;  /* 0x000000250200720c */ /* 0x000fe20003f04070 */
[----:B------:R-:W-:Y:S01]  /*2820*/  @!P1 VIADD R20, R20, 0x1 ;  /* 0x0000000114149836 */ /* 0x000fe20000000000 */
[----:B------:R-:W-:Y:S01]  /*2830*/  @P5 IADD3 R24, PT, PT, R24, 0x1, RZ ;  /* 0x0000000118185810 */ /* 0x000fe20007ffe0ff */
[----:B------:R-:W-:Y:S01]  /*2840*/  IMAD.MOV R36, RZ, RZ, -R34 ;  /* 0x000000ffff247224 */ /* 0x000fe200078e0a22 */
[----:B------:R-:W-:Y:S01]  /*2850*/  ISETP.GE.U32.AND P5, PT, R45, R2, PT ;  /* 0x000000022d00720c */ /* 0x000fe20003fa6070 */
[--C-:B------:R-:W-:Y:S01]  /*2860*/  IMAD R34, R34, 0x80, R41.reuse ;  /* 0x0000008022227824 */ /* 0x100fe200078e0229 */
[C---:B------:R-:W-:Y:S01]  /*2870*/  SEL R45, R32.reuse, R39, !P2 ;  /* 0x00000027202d7207 */ /* 0x040fe20005000000 */
[----:B------:R-:W-:Y:S01]  /*2880*/  IMAD R43, R21, R36, 0x2 ;  /* 0x00000002152b7424 */ /* 0x000fe200078e0224 */
[C---:B------:R-:W-:Y:S01]  /*2890*/  SEL R36, R32.reuse, R33, !P2 ;  /* 0x0000002120247207 */ /* 0x040fe20005000000 */
[----:B------:R-:W-:Y:S01]  /*28a0*/  @!P6 IMAD.MOV R26, RZ, RZ, -R26 ;  /* 0x000000ffff1ae224 */ /* 0x000fe200078e0a1a */
[----:B------:R-:W-:Y:S01]  /*28b0*/  SEL R38, R32, R35, !P2 ;  /* 0x0000002320267207 */ /* 0x000fe20005000000 */
[----:B------:R-:W-:Y:S01]  /*28c0*/  IMAD R45, R0, R45, R22 ;  /* 0x0000002d002d7224 */ /* 0x000fe200078e0216 */
[----:B------:R-:W-:Y:S01]  /*28d0*/  SEL R22, R32, R25, !P2 ;  /* 0x0000001920167207 */ /* 0x000fe20005000000 */
[----:B------:R-:W-:Y:S01]  /*28e0*/  IMAD R43, R0, R43, R34 ;  /* 0x0000002b002b7224 */ /* 0x000fe200078e0222 */
[-C--:B------:R-:W-:Y:S01]  /*28f0*/  @!P0 IADD3 R37, PT, PT, R37, -R2.reuse, RZ ;  /* 0x8000000225258210 */ /* 0x080fe20007ffe0ff */
[----:B------:R-:W-:Y:S01]  /*2900*/  IMAD.MOV R44, RZ, RZ, -R36 ;  /* 0x000000ffff2c7224 */ /* 0x000fe200078e0a24 */
[----:B------:R-:W-:Y:S01]  /*2910*/  SEL R34, R32, R27, !P2 ;  /* 0x0000001b20227207 */ /* 0x000fe20005000000 */
[C-C-:B------:R-:W-:Y:S01]  /*2920*/  IMAD R39, R22.reuse, 0x80, R41.reuse ;  /* 0x0000008016277824 */ /* 0x140fe200078e0229 */
[----:B------:R-:W-:Y:S01]  /*2930*/  IADD3 R40, PT, PT, -R22, RZ, RZ ;  /* 0x000000ff16287210 */ /* 0x000fe20007ffe1ff */
[--C-:B------:R-:W-:Y:S01]  /*2940*/  IMAD R27, R38, 0x80, R41.reuse ;  /* 0x00000080261b7824 */ /* 0x100fe200078e0229 */
[----:B------:R-:W-:Y:S01]  /*2950*/  ISETP.GE.U32.AND P1, PT, R37, R2, PT ;  /* 0x000000022500720c */ /* 0x000fe20003f26070 */
[----:B------:R-:W-:Y:S01]  /*2960*/  IMAD.MOV R42, RZ, RZ, -R34 ;  /* 0x000000ffff2a7224 */ /* 0x000fe200078e0a22 */
[----:B------:R-:W-:Y:S01]  /*2970*/  LEA R25, R36, R41, 0x7 ;  /* 0x0000002924197211 */ /* 0x000fe200078e38ff */
[----:B------:R-:W-:Y:S01]  /*2980*/  IMAD R37, R34, 0x80, R41 ;  /* 0x0000008022257824 */ /* 0x000fe200078e0229 */
[----:B------:R-:W-:Y:S01]  /*2990*/  IADD3 R2, PT, PT, -R38, RZ, RZ ;  /* 0x000000ff26027210 */ /* 0x000fe20007ffe1ff */
[----:B------:R-:W-:-:S02]  /*29a0*/  IMAD R22, R21, R40, 0x3 ;  /* 0x0000000315167424 */ /* 0x000fc400078e0228 */
[C---:B------:R-:W-:Y:S02]  /*29b0*/  IMAD R34, R21.reuse, R44, 0x5 ;  /* 0x0000000515227424 */ /* 0x040fe400078e022c */
[C---:B------:R-:W-:Y:S02]  /*29c0*/  IMAD R33, R21.reuse, R42, 0x4 ;  /* 0x0000000415217424 */ /* 0x040fe400078e022a */
[----:B------:R-:W-:Y:S01]  /*29d0*/  IMAD R39, R0, R22, R39 ;  /* 0x0000001600277224 */ /* 0x000fe200078e0227 */
[----:B------:R-:W-:Y:S01]  /*29e0*/  SEL R22, R32, R3, !P2 ;  /* 0x0000000320167207 */ /* 0x000fe20005000000 */
[----:B------:R-:W-:Y:S01]  /*29f0*/  IMAD R25, R0, R34, R25 ;  /* 0x0000002200197224 */ /* 0x000fe200078e0219 */
[----:B------:R-:W-:Y:S01]  /*2a00*/  SEL R34, R32, R31, !P2 ;  /* 0x0000001f20227207 */ /* 0x000fe20005000000 */
[----:B------:R-:W-:Y:S01]  /*2a10*/  IMAD R37, R0, R33, R37 ;  /* 0x0000002100257224 */ /* 0x000fe200078e0225 */
[C---:B------:R-:W-:Y:S01]  /*2a20*/  LOP3.LUT R33, R21.reuse, 0xe, RZ, 0x3c, !PT ;  /* 0x0000000e15217812 */ /* 0x040fe200078e3cff */
[----:B------:R-:W-:Y:S01]  /*2a30*/  IMAD R2, R21, R2, 0x6 ;  /* 0x0000000615027424 */ /* 0x000fe200078e0202 */
[----:B------:R-:W-:Y:S01]  /*2a40*/  IADD3 R36, PT, PT, -R22, RZ, RZ ;  /* 0x000000ff16247210 */ /* 0x000fe20007ffe1ff */
[----:B------:R-:W-:Y:S01]  /*2a50*/  IMAD.MOV R38, RZ, RZ, -R34 ;  /* 0x000000ffff267224 */ /* 0x000fe200078e0a22 */
[----:B------:R-:W-:Y:S01]  /*2a60*/  LEA R34, R34, R41, 0x7 ;  /* 0x0000002922227211 */ /* 0x000fe200078e38ff */
[----:B------:R-:W-:Y:S01]  /*2a70*/  @P5 VIADD R20, R20, 0x1 ;  /* 0x0000000114145836 */ /* 0x000fe20000000000 */
[----:B------:R-:W-:Y:S01]  /*2a80*/  ISETP.GE.AND P5, PT, R33, RZ, PT ;  /* 0x000000ff2100720c */ /* 0x000fe20003fa6270 */
[----:B------:R-:W-:-:S02]  /*2a90*/  IMAD R27, R0, R2, R27 ;  /* 0x00000002001b7224 */ /* 0x000fc400078e021b */
[----:B------:R-:W-:Y:S01]  /*2aa0*/  IMAD R22, R22, 0x80, R41 ;  /* 0x0000008016167824 */ /* 0x000fe200078e0229 */
[----:B------:R-:W0:Y:S01]  /*2ab0*/  LDC.64 R2, c[0x0][0x3a0] ;  /* 0x0000e800ff027b82 */ /* 0x000e220000000a00 */
[C---:B------:R-:W-:Y:S01]  /*2ac0*/  IMAD R31, R21.reuse, R36, 0x7 ;  /* 0x00000007151f7424 */ /* 0x040fe200078e0224 */
[C---:B------:R-:W-:Y:S01]  /*2ad0*/  SEL R36, R32.reuse, R23, !P2 ;  /* 0x0000001720247207 */ /* 0x040fe20005000000 */
[C---:B------:R-:W-:Y:S01]  /*2ae0*/  IMAD R33, R21.reuse, R38, 0x8 ;  /* 0x0000000815217424 */ /* 0x040fe200078e0226 */
[----:B------:R-:W-:Y:S01]  /*2af0*/  SEL R38, R32, R29, !P2 ;  /* 0x0000001d20267207 */ /* 0x000fe20005000000 */
[C---:B------:R-:W-:Y:S01]  /*2b00*/  IMAD R29, R0.reuse, R31, R22 ;  /* 0x0000001f001d7224 */ /* 0x040fe200078e0216 */
[----:B------:R-:W-:Y:S01]  /*2b10*/  LOP3.LUT R23, R21, 0xf, RZ, 0x3c, !PT ;  /* 0x0000000f15177812 */ /* 0x000fe200078e3cff */
[----:B------:R-:W-:Y:S02]  /*2b20*/  IMAD R31, R0, R33, R34 ;  /* 0x00000021001f7224 */ /* 0x000fe400078e0222 */
[----:B------:R-:W-:Y:S01]  /*2b30*/  IMAD.MOV R22, RZ, RZ, -R36 ;  /* 0x000000ffff167224 */ /* 0x000fe200078e0a24 */
[----:B------:R-:W-:Y:S01]  /*2b40*/  LEA R36, R36, R41, 0x7 ;  /* 0x0000002924247211 */ /* 0x000fe200078e38ff */
[----:B------:R-:W-:-:S02]  /*2b50*/  IMAD.MOV R34, RZ, RZ, -R38 ;  /* 0x000000ffff227224 */ /* 0x000fc400078e0a26 */
[----:B------:R-:W-:Y:S01]  /*2b60*/  @!P0 VIADD R30, R30, 0x1 ;  /* 0x000000011e1e8836 */ /* 0x000fe20000000000 */
[----:B------:R-:W-:Y:S01]  /*2b70*/  ISETP.GE.AND P0, PT, R23, RZ, PT ;  /* 0x000000ff1700720c */ /* 0x000fe20003f06270 */
[----:B------:R-:W-:Y:S02]  /*2b80*/  IMAD R38, R38, 0x80, R41 ;  /* 0x0000008026267824 */ /* 0x000fe400078e0229 */
[C---:B------:R-:W-:Y:S01]  /*2b90*/  IMAD R33, R21.reuse, R22, 0x9 ;  /* 0x0000000915217424 */ /* 0x040fe200078e0216 */
[----:B------:R-:W-:Y:S01]  /*2ba0*/  @P1 IADD3 R30, PT, PT, R30, 0x1, RZ ;  /* 0x000000011e1e1810 */ /* 0x000fe20007ffe0ff */
[----:B------:R-:W-:Y:S02]  /*2bb0*/  IMAD R35, R21, R34, 0xa ;  /* 0x0000000a15237424 */ /* 0x000fe400078e0222 */
[C---:B------:R-:W-:Y:S02]  /*2bc0*/  IMAD R33, R0.reuse, R33, R36 ;  /* 0x0000002100217224 */ /* 0x040fe400078e0224 */
[----:B------:R-:W-:Y:S01]  /*2bd0*/  IMAD R35, R0, R35, R38 ;  /* 0x0000002300237224 */ /* 0x000fe200078e0226 */
[----:B------:R-:W-:Y:S01]  /*2be0*/  MOV R38, R30 ;  /* 0x0000001e00267202 */ /* 0x000fe20000000f00 */
[----:B------:R-:W-:Y:S01]  /*2bf0*/  IMAD.MOV.U32 R34, RZ, RZ, R24 ;  /* 0x000000ffff227224 */ /* 0x000fe200078e0018 */
[C---:B------:R-:W-:Y:S01]  /*2c00*/  SEL R24, R32.reuse, R28, !P2 ;  /* 0x0000001c20187207 */ /* 0x040fe20005000000 */
[----:B------:R-:W-:Y:S01]  /*2c10*/  IMAD.MOV.U32 R36, RZ, RZ, R20 ;  /* 0x000000ffff247224 */ /* 0x000fe200078e0014 */
[----:B------:R-:W-:Y:S01]  /*2c20*/  SEL R30, R32, R26, !P2 ;  /* 0x0000001a201e7207 */ /* 0x000fe20005000000 */
[----:B------:R-:W-:Y:S01]  /*2c30*/  @!P0 IMAD.MOV R38, RZ, RZ, -R38 ;  /* 0x000000ffff268224 */ /* 0x000fe200078e0a26 */
[----:B------:R-:W-:Y:S01]  /*2c40*/  @!P3 IADD3 R34, PT, PT, -R34, RZ, RZ ;  /* 0x000000ff2222b210 */ /* 0x000fe20007ffe1ff */
[----:B------:R-:W-:-:S02]  /*2c50*/  @!P5 IMAD.MOV R36, RZ, RZ, -R36 ;  /* 0x000000ffff24d224 */ /* 0x000fc400078e0a24 */
[----:B0-----:R-:W-:Y:S01]  /*2c60*/  IMAD.WIDE R22, R41, 0x4, R2 ;  /* 0x0000000429167825 */ /* 0x001fe200078e0202 */
[C---:B------:R-:W-:Y:S02]  /*2c70*/  SEL R20, R32.reuse, R34, !P2 ;  /* 0x0000002220147207 */ /* 0x040fe40005000000 */
[C---:B------:R-:W-:Y:S01]  /*2c80*/  SEL R28, R32.reuse, R36, !P2 ;  /* 0x00000024201c7207 */ /* 0x040fe20005000000 */
[----:B------:R-:W-:Y:S01]  /*2c90*/  IMAD.MOV R36, RZ, RZ, -R30 ;  /* 0x000000ffff247224 */ /* 0x000fe200078e0a1e */
[----:B------:R-:W-:Y:S01]  /*2ca0*/  SEL R32, R32, R38, !P2 ;  /* 0x0000002620207207 */ /* 0x000fe20005000000 */
[----:B------:R-:W-:Y:S01]  /*2cb0*/  IMAD.MOV R34, RZ, RZ, -R20 ;  /* 0x000000ffff227224 */ /* 0x000fe200078e0a14 */
[----:B------:R-:W-:Y:S01]  /*2cc0*/  IADD3 R38, PT, PT, -R24, RZ, RZ ;  /* 0x000000ff18267210 */ /* 0x000fe20007ffe1ff */
[----:B-----5:R0:W-:Y:S01]  /*2cd0*/  STG.E desc[UR8][R22.64], R16 ;  /* 0x0000001016007986 */ /* 0x0201e2000c101908 */
[----:B------:R-:W-:Y:S01]  /*2ce0*/  IADD3 R26, PT, PT, -R28, RZ, RZ ;  /* 0x000000ff1c1a7210 */ /* 0x000fe20007ffe1ff */
[----:B------:R-:W-:Y:S01]  /*2cf0*/  IMAD.MOV R42, RZ, RZ, -R32 ;  /* 0x000000ffff2a7224 */ /* 0x000fe200078e0a20 */
[----:B------:R-:W-:Y:S01]  /*2d00*/  LEA R32, R32, R41, 0x7 ;  /* 0x0000002920207211 */ /* 0x000fe200078e38ff */
[----:B------:R-:W-:-:S02]  /*2d10*/  IMAD R40, R24, 0x80, R41 ;  /* 0x0000008018287824 */ /* 0x000fc400078e0229 */
[C---:B------:R-:W-:Y:S02]  /*2d20*/  IMAD R36, R21.reuse, R36, 0xc ;  /* 0x0000000c15247424 */ /* 0x040fe400078e0224 */
[C---:B------:R-:W-:Y:S02]  /*2d30*/  IMAD R34, R21.reuse, R34, 0xd ;  /* 0x0000000d15227424 */ /* 0x040fe400078e0222 */
[C---:B------:R-:W-:Y:S01]  /*2d40*/  IMAD R38, R21.reuse, R38, 0xb ;  /* 0x0000000b15267424 */ /* 0x040fe200078e0226 */
[----:B0-----:R-:W-:Y:S01]  /*2d50*/  LEA R23, R30, R41, 0x7 ;  /* 0x000000291e177211 */ /* 0x001fe200078e38ff */
[----:B------:R-:W-:Y:S02]  /*2d60*/  IMAD R22, R20, 0x80, R41 ;  /* 0x0000008014167824 */ /* 0x000fe400078e0229 */
[C---:B------:R-:W-:Y:S02]  /*2d70*/  IMAD R24, R21.reuse, R26, 0xe ;  /* 0x0000000e15187424 */ /* 0x040fe400078e021a */
[----:B------:R-:W-:-:S02]  /*2d80*/  IMAD R26, R21, R42, 0xf ;  /* 0x0000000f151a7424 */ /* 0x000fc400078e022a */
[----:B------:R-:W-:-:S04]  /*2d90*/  IMAD.WIDE R20, R45, 0x4, R2 ;  /* 0x000000042d147825 */ /* 0x000fc800078e0202 */
[----:B------:R-:W-:Y:S01]  /*2da0*/  IMAD R28, R28, 0x80, R41 ;  /* 0x000000801c1c7824 */ /* 0x000fe200078e0229 */
[----:B------:R0:W-:Y:S01]  /*2db0*/  STG.E desc[UR8][R20.64], R17 ;  /* 0x0000001114007986 */ /* 0x0001e2000c101908 */
[C---:B------:R-:W-:Y:S02]  /*2dc0*/  IMAD R45, R0.reuse, R36, R23 ;  /* 0x00000024002d7224 */ /* 0x040fe400078e0217 */
[C---:B------:R-:W-:Y:S02]  /*2dd0*/  IMAD R41, R0.reuse, R34, R22 ;  /* 0x0000002200297224 */ /* 0x040fe400078e0216 */
[----:B------:R-:W-:Y:S02]  /*2de0*/  IMAD R16, R0, R38, R40 ;  /* 0x0000002600107224 */ /* 0x000fe400078e0228 */
[----:B------:R-:W-:-:S04]  /*2df0*/  IMAD.WIDE R22, R43, 0x4, R2 ;  /* 0x000000042b167825 */ /* 0x000fc800078e0202 */
[--C-:B------:R-:W-:Y:S01]  /*2e00*/  IMAD.WIDE R38, R39, 0x4, R2.reuse ;  /* 0x0000000427267825 */ /* 0x100fe200078e0202 */
[----:B------:R1:W-:Y:S03]  /*2e10*/  STG.E desc[UR8][R22.64], R18 ;  /* 0x0000001216007986 */ /* 0x0003e6000c101908 */
[----:B------:R-:W-:Y:S01]  /*2e20*/  IMAD.WIDE R36, R37, 0x4, R2 ;  /* 0x0000000425247825 */ /* 0x000fe200078e0202 */
[----:B------:R3:W-:Y:S03]  /*2e30*/  STG.E desc[UR8][R38.64], R19 ;  /* 0x0000001326007986 */ /* 0x0007e6000c101908 */
[C---:B------:R-:W-:Y:S01]  /*2e40*/  IMAD R43, R0.reuse, R24, R28 ;  /* 0x00000018002b7224 */ /* 0x040fe200078e021c */
[----:B------:R-:W-:Y:S01]  /*2e50*/  STG.E desc[UR8][R36.64], R12 ;  /* 0x0000000c24007986 */ /* 0x000fe2000c101908 */
[----:B------:R-:W-:-:S02]  /*2e60*/  IMAD R0, R0, R26, R32 ;  /* 0x0000001a00007224 */ /* 0x000fc400078e0220 */
        /* <DEDUP_REMOVED lines=17> */
[--C-:B---3--:R-:W-:Y:S01]  /*2f80*/  IMAD.WIDE R18, R43, 0x4, R2.reuse ;  /* 0x000000042b127825 */ /* 0x108fe200078e0202 */
[----:B------:R-:W-:Y:S03]  /*2f90*/  STG.E desc[UR8][R22.64], R5 ;  /* 0x0000000516007986 */ /* 0x000fe6000c101908 */
[----:B------:R-:W-:Y:S01]  /*2fa0*/  IMAD.WIDE R2, R0, 0x4, R2 ;  /* 0x0000000400027825 */ /* 0x000fe200078e0202 */
[----:B------:R-:W-:Y:S04]  /*2fb0*/  STG.E desc[UR8][R18.64], R6 ;  /* 0x0000000612007986 */ /* 0x000fe8000c101908 */
[----:B------:R-:W-:Y:S01]  /*2fc0*/  STG.E desc[UR8][R2.64], R7 ;  /* 0x0000000702007986 */ /* 0x000fe2000c101908 */
[----:B------:R-:W-:Y:S05]  /*2fd0*/  EXIT ;  /* 0x000000000000794d */ /* 0x000fea0003800000 */
.L_x_27966:
[----:B------:R-:W-:Y:S01]  /*2fe0*/  BSSY B2, `(.L_x_27983) ;  /* 0x0000007000027945 */ /* 0x000fe20003800000 */
[----:B------:R-:W-:Y:S01]  /*2ff0*/  IMAD.MOV.U32 R41, RZ, RZ, R30 ;  /* 0x000000ffff297224 */ /* 0x000fe200078e001e */
[----:B------:R-:W-:Y:S01]  /*3000*/  MOV R43, 0xffffffff ;  /* 0xffffffff002b7802 */ /* 0x000fe20000000f00 */
[----:B------:R-:W-:-:S07]  /*3010*/  IMAD.MOV.U32 R42, RZ, RZ, 0x181f ;  /* 0x0000181fff2a7424 */ /* 0x000fce00078e00ff */
[----:B-123--:R-:W-:Y:S05]  /*3020*/  WARPSYNC.COLLECTIVE R43, `(.L_x_27984) ;  /* 0x000000002b087348 */ /* 0x00efea0003c00000 */
[----:B------:R0:W4:Y:S02]  /*3030*/  SHFL.IDX P6, R41, R2, R41, R42 ;  /* 0x0000002902297389 */ /* 0x00012400000c002a */
[----:B01234-:R-:W-:Y:S05]  /*3040*/  ENDCOLLECTIVE ;  /* 0x000000000000791b */ /* 0x01ffea0003800000 */
.L_x_27984:
[----:B------:R-:W-:Y:S05]  /*3050*/  BSYNC B2 ;  /* 0x0000000000027941 */ /* 0x000fea0003800000 */
.L_x_27983:
[----:B------:R-:W-:Y:S05]  /*3060*/  BRA `(.L_x_27985) ;  /* 0xffffffe4009c7947 */ /* 0x000fea000383ffff */
.L_x_27968:
[----:B------:R-:W-:Y:S01]  /*3070*/  BSSY B2, `(.L_x_27986) ;  /* 0x0000007000027945 */ /* 0x000fe20003800000 */
[----:B------:R-:W-:Y:S01]  /*3080*/  IMAD.MOV.U32 R41, RZ, RZ, R11 ;  /* 0x000000ffff297224 */ /* 0x000fe200078e000b */
[----:B------:R-:W-:Y:S01]  /*3090*/  MOV R43, 0xffffffff ;  /* 0xffffffff002b7802 */ /* 0x000fe20000000f00 */
[----:B------:R-:W-:-:S07]  /*30a0*/  IMAD.MOV.U32 R42, RZ, RZ, 0x181f ;  /* 0x0000181fff2a7424 */ /* 0x000fce00078e00ff */
[----:B0123--:R-:W-:Y:S05]  /*30b0*/  WARPSYNC.COLLECTIVE R43, `(.L_x_27987) ;  /* 0x000000002b087348 */ /* 0x00ffea0003c00000 */
[----:B------:R4:W0:Y:S02]  /*30c0*/  SHFL.IDX P6, R41, R2, R41, R42 ;  /* 0x0000002902297389 */ /* 0x00082400000c002a */
[----:B01234-:R-:W-:Y:S05]  /*30d0*/  ENDCOLLECTIVE ;  /* 0x000000000000791b */ /* 0x01ffea0003800000 */
.L_x_27987:
[----:B------:R-:W-:Y:S05]  /*30e0*/  BSYNC B2 ;  /* 0x0000000000027941 */ /* 0x000fea0003800000 */
.L_x_27986:
[----:B------:R-:W-:Y:S05]  /*30f0*/  BRA `(.L_x_27988) ;  /* 0xffffffe400907947 */ /* 0x000fea000383ffff */
.L_x_27970:
[----:B------:R-:W-:Y:S01]  /*3100*/  BSSY B2, `(.L_x_27989) ;  /* 0x0000007000027945 */ /* 0x000fe20003800000 */
[----:B------:R-:W-:Y:S01]  /*3110*/  IMAD.MOV.U32 R41, RZ, RZ, R10 ;  /* 0x000000ffff297224 */ /* 0x000fe200078e000a */
[----:B------:R-:W-:Y:S01]  /*3120*/  MOV R43, 0xffffffff ;  /* 0xffffffff002b7802 */ /* 0x000fe20000000f00 */
[----:B------:R-:W-:-:S07]  /*3130*/  IMAD.MOV.U32 R42, RZ, RZ, 0x181f ;  /* 0x0000181fff2a7424 */ /* 0x000fce00078e00ff */
[----:B01234-:R-:W-:Y:S05]  /*3140*/  WARPSYNC.COLLECTIVE R43, `(.L_x_27990) ;  /* 0x000000002b087348 */ /* 0x01ffea0003c00000 */
[----:B------:R0:W0:Y:S02]  /*3150*/  SHFL.IDX P6, R41, R2, R41, R42 ;  /* 0x0000002902297389 */ /* 0x00002400000c002a */
[----:B01234-:R-:W-:Y:S05]  /*3160*/  ENDCOLLECTIVE ;  /* 0x000000000000791b */ /* 0x01ffea0003800000 */
.L_x_27990:
[----:B------:R-:W-:Y:S05]  /*3170*/  BSYNC B2 ;  /* 0x0000000000027941 */ /* 0x000fea0003800000 */
.L_x_27989:
[----:B------:R-:W-:Y:S05]  /*3180*/  BRA `(.L_x_27991) ;  /* 0xffffffe400847947 */ /* 0x000fea000383ffff */
.L_x_27972:
[----:B------:R-:W-:Y:S01]  /*3190*/  BSSY B2, `(.L_x_27992) ;  /* 0x0000007000027945 */ /* 0x000fe20003800000 */
[----:B------:R-:W-:Y:S01]  /*31a0*/  IMAD.MOV.U32 R41, RZ, RZ, R9 ;  /* 0x000000ffff297224 */ /* 0x000fe200078e0009 */
[----:B------:R-:W-:Y:S01]  /*31b0*/  MOV R43, 0xffffffff ;  /* 0xffffffff002b7802 */ /* 0x000fe20000000f00 */
[----:B------:R-:W-:-:S07]  /*31c0*/  IMAD.MOV.U32 R42, RZ, RZ, 0x181f ;  /* 0x0000181fff2a7424 */ /* 0x000fce00078e00ff */
[----:B01234-:R-:W-:Y:S05]  /*31d0*/  WARPSYNC.COLLECTIVE R43, `(.L_x_27993) ;  /* 0x000000002b087348 */ /* 0x01ffea0003c00000 */
[----:B------:R0:W0:Y:S02]  /*31e0*/  SHFL.IDX P6, R41, R2, R41, R42 ;  /* 0x0000002902297389 */ /* 0x00002400000c002a */
[----:B01234-:R-:W-:Y:S05]  /*31f0*/  ENDCOLLECTIVE ;  /* 0x000000000000791b */ /* 0x01ffea0003800000 */
.L_x_27993:
[----:B------:R-:W-:Y:S05]  /*3200*/  BSYNC B2 ;  /* 0x0000000000027941 */ /* 0x000fea0003800000 */
.L_x_27992:
[----:B------:R-:W-:Y:S05]  /*3210*/  BRA `(.L_x_27994) ;  /* 0xffffffe400787947 */ /* 0x000fea000383ffff */
.L_x_27974:
[----:B------:R-:W-:Y:S01]  /*3220*/  BSSY B2, `(.L_x_27995) ;  /* 0x0000007000027945 */ /* 0x000fe20003800000 */
[----:B------:R-:W-:Y:S01]  /*3230*/  IMAD.MOV.U32 R41, RZ, RZ, R8 ;  /* 0x000000ffff297224 */ /* 0x000fe200078e0008 */
[----:B------:R-:W-:Y:S01]  /*3240*/  MOV R43, 0xffffffff ;  /* 0xffffffff002b7802 */ /* 0x000fe20000000f00 */
[----:B------:R-:W-:-:S07]  /*3250*/  IMAD.MOV.U32 R42, RZ, RZ, 0x181f ;  /* 0x0000181fff2a7424 */ /* 0x000fce00078e00ff */
[----:B01234-:R-:W-:Y:S05]  /*3260*/  WARPSYNC.COLLECTIVE R43, `(.L_x_27996) ;  /* 0x000000002b087348 */ /* 0x01ffea0003c00000 */
[----:B------:R0:W0:Y:S02]  /*3270*/  SHFL.IDX P6, R41, R2, R41, R42 ;  /* 0x0000002902297389 */ /* 0x00002400000c002a */
[----:B01234-:R-:W-:Y:S05]  /*3280*/  ENDCOLLECTIVE ;  /* 0x000000000000791b */ /* 0x01ffea0003800000 */
.L_x_27996:
[----:B------:R-:W-:Y:S05]  /*3290*/  BSYNC B2 ;  /* 0x0000000000027941 */ /* 0x000fea0003800000 */
.L_x_27995:
[----:B------:R-:W-:Y:S05]  /*32a0*/  BRA `(.L_x_27997) ;  /* 0xffffffe4006c7947 */ /* 0x000fea000383ffff */
.L_x_27976:
[----:B------:R-:W-:Y:S01]  /*32b0*/  BSSY B2, `(.L_x_27998) ;  /* 0x0000007000027945 */ /* 0x000fe20003800000 */
[----:B------:R-:W-:Y:S01]  /*32c0*/  IMAD.MOV.U32 R41, RZ, RZ, R7 ;  /* 0x000000ffff297224 */ /* 0x000fe200078e0007 */
[----:B------:R-:W-:Y:S01]  /*32d0*/  MOV R43, 0xffffffff ;  /* 0xffffffff002b7802 */ /* 0x000fe20000000f00 */
[----:B------:R-:W-:-:S07]  /*32e0*/  IMAD.MOV.U32 R42, RZ, RZ, 0x181f ;  /* 0x0000181fff2a7424 */ /* 0x000fce00078e00ff */
[----:B01234-:R-:W-:Y:S05]  /*32f0*/  WARPSYNC.COLLECTIVE R43, `(.L_x_27999) ;  /* 0x000000002b087348 */ /* 0x01ffea0003c00000 */
[----:B------:R0:W0:Y:S02]  /*3300*/  SHFL.IDX P6, R41, R2, R41, R42 ;  /* 0x0000002902297389 */ /* 0x00002400000c002a */
[----:B01234-:R-:W-:Y:S05]  /*3310*/  ENDCOLLECTIVE ;  /* 0x000000000000791b */ /* 0x01ffea0003800000 */
.L_x_27999:
[----:B------:R-:W-:Y:S05]  /*3320*/  BSYNC B2 ;  /* 0x0000000000027941 */ /* 0x000fea0003800000 */
.L_x_27998:
[----:B------:R-:W-:Y:S05]  /*3330*/  BRA `(.L_x_28000) ;  /* 0xffffffe400607947 */ /* 0x000fea000383ffff */
.L_x_27978:
[----:B------:R-:W-:Y:S01]  /*3340*/  BSSY B2, `(.L_x_28001) ;  /* 0x0000007000027945 */ /* 0x000fe20003800000 */
[----:B------:R-:W-:Y:S01]  /*3350*/  IMAD.MOV.U32 R41, RZ, RZ, R6 ;  /* 0x000000ffff297224 */ /* 0x000fe200078e0006 */
[----:B------:R-:W-:Y:S01]  /*3360*/  MOV R43, 0xffffffff ;  /* 0xffffffff002b7802 */ /* 0x000fe20000000f00 */
[----:B------:R-:W-:-:S07]  /*3370*/  IMAD.MOV.U32 R42, RZ, RZ, 0x181f ;  /* 0x0000181fff2a7424 */ /* 0x000fce00078e00ff */
[----:B01234-:R-:W-:Y:S05]  /*3380*/  WARPSYNC.COLLECTIVE R43, `(.L_x_28002) ;  /* 0x000000002b087348 */ /* 0x01ffea0003c00000 */
[----:B------:R0:W0:Y:S02]  /*3390*/  SHFL.IDX P6, R41, R2, R41, R42 ;  /* 0x0000002902297389 */ /* 0x00002400000c002a */
[----:B01234-:R-:W-:Y:S05]  /*33a0*/  ENDCOLLECTIVE ;  /* 0x000000000000791b */ /* 0x01ffea0003800000 */
.L_x_28002:
[----:B------:R-:W-:Y:S05]  /*33b0*/  BSYNC B2 ;  /* 0x0000000000027941 */ /* 0x000fea0003800000 */
.L_x_28001:
[----:B------:R-:W-:Y:S05]  /*33c0*/  BRA `(.L_x_28003) ;  /* 0xffffffe400547947 */ /* 0x000fea000383ffff */
.L_x_27980:
[----:B------:R-:W-:Y:S01]  /*33d0*/  BSSY B2, `(.L_x_28004) ;  /* 0x0000007000027945 */ /* 0x000fe20003800000 */
[----:B------:R-:W-:Y:S01]  /*33e0*/  IMAD.MOV.U32 R41, RZ, RZ, R5 ;  /* 0x000000ffff297224 */ /* 0x000fe200078e0005 */
[----:B------:R-:W-:Y:S01]  /*33f0*/  MOV R43, 0xffffffff ;  /* 0xffffffff002b7802 */ /* 0x000fe20000000f00 */
[----:B------:R-:W-:-:S07]  /*3400*/  IMAD.MOV.U32 R42, RZ, RZ, 0x181f ;  /* 0x0000181fff2a7424 */ /* 0x000fce00078e00ff */
[----:B01234-:R-:W-:Y:S05]  /*3410*/  WARPSYNC.COLLECTIVE R43, `(.L_x_28005) ;  /* 0x000000002b087348 */ /* 0x01ffea0003c00000 */
[----:B------:R0:W0:Y:S02]  /*3420*/  SHFL.IDX P6, R41, R2, R41, R42 ;  /* 0x0000002902297389 */ /* 0x00002400000c002a */
[----:B01234-:R-:W-:Y:S05]  /*3430*/  ENDCOLLECTIVE ;  /* 0x000000000000791b */ /* 0x01ffea0003800000 */
.L_x_28005:
[----:B------:R-:W-:Y:S05]  /*3440*/  BSYNC B2 ;  /* 0x0000000000027941 */ /* 0x000fea0003800000 */
.L_x_28004:
[----:B------:R-:W-:Y:S01]  /*3450*/  IMAD.MOV.U32 R13, RZ, RZ, R41 ;  /* 0x000000ffff0d7224 */ /* 0x000fe200078e0029 */
[----:B------:R-:W-:Y:S06]  /*3460*/  BRA `(.L_x_28006) ;  /* 0xffffffe400447947 */ /* 0x000fec000383ffff */
        .weak           $__internal_554_$__cuda_sm20_div_s16
        .type           $__internal_554_$__cuda_sm20_div_s16,@function
        .size           $__internal_554_$__cuda_sm20_div_s16,($__internal_555_$__cuda_sm20_div_u16 - $__internal_554_$__cuda_sm20_div_s16)
$__internal_554_$__cuda_sm20_div_s16:
        /* <DEDUP_REMOVED lines=24> */
[----:B------:R-:W-:Y:S05]  /*35f0*/  RET.REL.NODEC R2 `(_Z9cuda_gemmIiLi128ELi1ELi1ELi2048ELi8ELi8ELi64ELi0ELi0EEviiiPT_S1_S1_iii) ;  /* 0xffffffc802807950 */ /* 0x000fea0003c3ffff */
        .weak           $__internal_555_$__cuda_sm20_div_u16
        .type           $__internal_555_$__cuda_sm20_div_u16,@function
        .size           $__internal_555_$__cuda_sm20_div_u16,(.L_x_39058 - $__internal_555_$__cuda_sm20_div_u16)
$__internal_555_$__cuda_sm20_div_u16:
        /* <DEDUP_REMOVED lines=18> */
[----:B------:R-:W-:Y:S06]  /*3720*/  RET.REL.NODEC R4 `(_Z9cuda_gemmIiLi128ELi1ELi1ELi2048ELi8ELi8ELi64ELi0ELi0EEviiiPT_S1_S1_iii) ;  /* 0xffffffc804347950 */ /* 0x000fec0003c3ffff */
.L_x_28007:
        /* <DEDUP_REMOVED lines=13> */
.L_x_39058:


//--------------------- .text._Z9cuda_gemmIiLi128ELi1ELi1ELi2048ELi4ELi4ELi64ELi1ELi1EEviiiPT_S1_S1_iii --------------------------
	.section	.text._Z9cuda_gemmIiLi128ELi1ELi1ELi2048ELi4ELi4ELi64ELi1ELi1EEviiiPT_S1_S1_iii,"ax",@progbits
	.align	128
        .global         _Z9cuda_gemmIiLi128ELi1ELi1ELi2048ELi4ELi4ELi64ELi1ELi1EEviiiPT_S1_S1_iii
        .type           _Z9cuda_gemmIiLi128ELi1ELi1ELi2048ELi4ELi4ELi64ELi1ELi1EEviiiPT_S1_S1_iii,@function
        .size           _Z9cuda_gemmIiLi128ELi1ELi1ELi2048ELi4ELi4ELi64ELi1ELi1EEviiiPT_S1_S1_iii,(.L_x_39059 - _Z9cuda_gemmIiLi128ELi1ELi1ELi2048ELi4ELi4ELi64ELi1ELi1EEviiiPT_S1_S1_iii)
        .other          _Z9cuda_gemmIiLi128ELi1ELi1ELi2048ELi4ELi4ELi64ELi1ELi1EEviiiPT_S1_S1_iii,@"STO_CUDA_ENTRY STV_DEFAULT"
_Z9cuda_gemmIiLi128ELi1ELi1ELi2048ELi4ELi4ELi64ELi1ELi1EEviiiPT_S1_S1_iii:
.text._Z9cuda_gemmIiLi128ELi1ELi1ELi2048ELi4ELi4ELi64ELi1ELi1EEviiiPT_S1_S1_iii:
        /* <DEDUP_REMOVED lines=14> */
.L_x_28010:
        /* <DEDUP_REMOVED lines=10> */
.L_x_28009:
[----:B------:R-:W-:Y:S05]  /*0180*/  BSYNC.RECONVERGENT B0 ;  /* 0x0000000000007941 */ /* 0x000fea0003800200 */
.L_x_28008:
[----:B------:R-:W1:Y:S02]  /*0190*/  LDCU UR4, c[0x0][0x374] ;  /* 0x00006e80ff0477ac */ /* 0x000e640008000800 */
[----:B-1----:R-:W-:-:S13]  /*01a0*/  ISETP.GE.U32.AND P0, PT, R26, UR4, PT ;  /* 0x000000041a007c0c */ /* 0x002fda000bf06070 */
[----:B------:R-:W-:Y:S05]  /*01b0*/  @P0 EXIT ;  /* 0x000000000000094d */ /* 0x000fea0003800000 */
[----:B------:R-:W1:Y:S01]  /*01c0*/  LDC R22, c[0x0][0x360] ;  /* 0x0000d800ff167b82 */ /* 0x000e620000000800 */
[----:B------:R-:W-:Y:S02]  /*01d0*/  SHF.L.U32 R21, R0, 0x2, RZ ;  /* 0x0000000200157819 */ /* 0x000fe400000006ff */
[----:B0-----:R-:W-:Y:S02]  /*01e0*/  MOV R7, 0x250 ;  /* 0x0000025000077802 */ /* 0x001fe40000000f00 */
[----:B------:R-:W-:Y:S02]  /*01f0*/  LOP3.LUT R3, R21, 0x7ff, RZ, 0x3c, !PT ;  /* 0x000007ff15037812 */ /* 0x000fe400078e3cff */
[----:B-1----:R-:W-:-:S04]  /*0200*/  SHF.L.U32 R20, R22, 0x2, RZ ;  /* 0x0000000216147819 */ /* 0x002fc800000006ff */
[C---:B------:R-:W-:Y:S02]  /*0210*/  IADD3 R3, PT, PT, -R20.reuse, R3, RZ ;  /* 0x0000000314037210 */ /* 0x040fe40007ffe1ff */
[----:B------:R-:W-:Y:S02]  /*0220*/  LOP3.LUT R2, R20, 0xffff, RZ, 0xc0, !PT ;  /* 0x0000ffff14027812 */ /* 0x000fe400078ec0ff */
[----:B------:R-:W-:-:S07]  /*0230*/  LOP3.LUT R3, R3, 0xffff, RZ, 0xc0, !PT ;  /* 0x0000ffff03037812 */ /* 0x000fce00078ec0ff */
[----:B------:R-:W-:Y:S05]  /*0240*/  CALL.REL.NOINC `($__internal_556_$__cuda_sm20_div_u16) ;  /* 0x0000000c00147944 */ /* 0x000fea0003c00000 */
        /* <DEDUP_REMOVED lines=13> */
.L_x_28013:
        /* <DEDUP_REMOVED lines=10> */
.L_x_28012:
[----:B-1----:R-:W-:Y:S05]  /*03c0*/  BSYNC.RECONVERGENT B0 ;  /* 0x0000000000007941 */ /* 0x002fea0003800200 */
.L_x_28011:
        /* <DEDUP_REMOVED lines=8> */
.L_x_28015:
        /* <DEDUP_REMOVED lines=25> */
.L_x_28014:
[----:B------:R-:W-:Y:S01]  /*05e0*/  BAR.SYNC.DEFER_BLOCKING 0x0 ;  /* 0x0000000000007b1d */ /* 0x000fe20000010000 */
[----:B------:R-:W-:Y:S01]  /*05f0*/  ULEA UR9, UR8, UR5, 0x18 ;  /* 0x0000000508097291 */ /* 0x000fe2000f8ec0ff */
[C---:B-1----:R-:W-:Y:S02]  /*0600*/  SHF.L.U32 R24, R0.reuse, 0x2, RZ ;  /* 0x0000000200187819 */ /* 0x042fe400000006ff */
[----:B------:R-:W-:Y:S02]  /*0610*/  LOP3.LUT R15, R0, 0x3, RZ, 0xc0, !PT ;  /* 0x00000003000f7812 */ /* 0x000fe400078ec0ff */
[----:B------:R-:W-:Y:S02]  /*0620*/  LOP3.LUT R4, R24, 0xc, RZ, 0xc0, !PT ;  /* 0x0000000c18047812 */ /* 0x000fe400078ec0ff */
[----:B------:R-:W-:Y:S01]  /*0630*/  IADD3 R2, PT, PT, R0, 0x1, RZ ;  /* 0x0000000100027810 */ /* 0x000fe20007ffe0ff */
[----:B------:R-:W0:Y:S01]  /*0640*/  S2R R27, SR_TID.X ;  /* 0x00000000001b7919 */ /* 0x000e220000002100 */
[----:B------:R-:W-:-:S02]  /*0650*/  IADD3 R32, PT, PT, R24, R15, RZ ;  /* 0x0000000f18207210 */ /* 0x000fc40007ffe0ff */
[----:B------:R-:W-:Y:S02]  /*0660*/  LOP3.LUT R19, R2, 0x3, RZ, 0xc0, !PT ;  /* 0x0000000302137812 */ /* 0x000fe400078ec0ff */
[----:B------:R-:W-:Y:S02]  /*0670*/  LEA R32, R32, UR4, 0x2 ;  /* 0x0000000420207c11 */ /* 0x000fe4000f8e10ff */
[----:B------:R-:W-:Y:S02]  /*0680*/  IADD3 R28, PT, PT, R24, R19, RZ ;  /* 0x00000013181c7210 */ /* 0x000fe40007ffe0ff */
[----:B------:R-:W-:Y:S02]  /*0690*/  IADD3 R0, PT, PT, R0, -0x1, RZ ;  /* 0xffffffff00007810 */ /* 0x000fe40007ffe0ff */
[----:B------:R-:W-:Y:S02]  /*06a0*/  LEA R28, R28, UR4, 0x2 ;  /* 0x000000041c1c7c11 */ /* 0x000fe4000f8e10ff */
[----:B------:R-:W-:Y:S01]  /*06b0*/  LOP3.LUT R23, R15, 0x2, RZ, 0x3c, !PT ;  /* 0x000000020f177812 */ /* 0x000fe200078e3cff */
[----:B------:R-:W1:Y:S01]  /*06c0*/  LDS R36, [R4+UR9] ;  /* 0x0000000904247984 */ /* 0x000e620008000800 */
[----:B------:R-:W-:-:S02]  /*06d0*/  LOP3.LUT R25, R0, 0x3, RZ, 0xc0, !PT ;  /* 0x0000000300197812 */ /* 0x000fc400078ec0ff */
[C---:B------:R-:W-:Y:S01]  /*06e0*/  IADD3 R34, PT, PT, R24.reuse, R23, RZ ;  /* 0x0000001718227210 */ /* 0x040fe20007ffe0ff */
[----:B------:R-:W2:Y:S01]  /*06f0*/  LDS R22, [R4+UR9+0x14] ;  /* 0x0000140904167984 */ /* 0x000ea20008000800 */
[----:B------:R-:W-:Y:S02]  /*0700*/  IADD3 R24, PT, PT, R24, R25, RZ ;  /* 0x0000001918187210 */ /* 0x000fe40007ffe0ff */
[----:B------:R-:W-:Y:S01]  /*0710*/  LEA R34, R34, UR4, 0x2 ;  /* 0x0000000422227c11 */ /* 0x000fe2000f8e10ff */
[----:B------:R-:W3:Y:S01]  /*0720*/  LDS R20, [R4+UR9+0x28] ;  /* 0x0000280904147984 */ /* 0x000ee20008000800 */
[----:B------:R-:W-:-:S03]  /*0730*/  LEA R24, R24, UR4, 0x2 ;  /* 0x0000000418187c11 */ /* 0x000fc6000f8e10ff */
[----:B------:R-:W4:Y:S04]  /*0740*/  LDS R3, [R4+UR9+0x3c] ;  /* 0x00003c0904037984 */ /* 0x000f280008000800 */
[----:B------:R-:W-:Y:S04]  /*0750*/  LDS R2, [R32] ;  /* 0x0000000020027984 */ /* 0x000fe80000000800 */
[----:B------:R-:W-:Y:S04]  /*0760*/  LDS R31, [R28] ;  /* 0x000000001c1f7984 */ /* 0x000fe80000000800 */
[----:B------:R-:W-:Y:S04]  /*0770*/  LDS R30, [R34] ;  /* 0x00000000221e7984 */ /* 0x000fe80000000800 */
[----:B------:R-:W-:Y:S04]  /*0780*/  LDS R33, [R24] ;  /* 0x0000000018217984 */ /* 0x000fe80000000800 */
[----:B------:R-:W-:Y:S04]  /*0790*/  LDS R21, [R28+0x800] ;  /* 0x000800001c157984 */ /* 0x000fe80000000800 */
[----:B-1----:R-:W1:Y:S04]  /*07a0*/  SHFL.IDX PT, R0, R36, R15, 0x1c1f ;  /* 0x001c1f0f24007589 */ /* 0x002e6800000e0000 */
[----:B--2---:R-:W2:Y:S04]  /*07b0*/  SHFL.IDX PT, R5, R22, R15, 0x1c1f ;  /* 0x001c1f0f16057589 */ /* 0x004ea800000e0000 */
[----:B---3--:R-:W3:Y:S04]  /*07c0*/  SHFL.IDX PT, R6, R20, R15, 0x1c1f ;  /* 0x001c1f0f14067589 */ /* 0x008ee800000e0000 */
[----:B----4-:R-:W4:Y:S04]  /*07d0*/  SHFL.IDX PT, R7, R3, R15, 0x1c1f ;  /* 0x001c1f0f03077589 */ /* 0x010f2800000e0000 */
[----:B------:R-:W-:Y:S04]  /*07e0*/  SHFL.IDX PT, R4, R36, R19, 0x1c1f ;  /* 0x001c1f1324047589 */ /* 0x000fe800000e0000 */
[----:B------:R-:W5:Y:S04]  /*07f0*/  SHFL.IDX PT, R8, R22, R19, 0x1c1f ;  /* 0x001c1f1316087589 */ /* 0x000f6800000e0000 */
[----:B------:R-:W0:Y:S01]  /*0800*/  SHFL.IDX PT, R9, R20, R19, 0x1c1f ;  /* 0x001c1f1314097589 */ /* 0x000e2200000e0000 */
[----:B-1----:R-:W-:-:S03]  /*0810*/  IMAD R29, R2, R0, RZ ;  /* 0x00000000021d7224 */ /* 0x002fc600078e02ff */
[----:B------:R-:W1:Y:S01]  /*0820*/  SHFL.IDX PT, R10, R3, R19, 0x1c1f ;  /* 0x001c1f13030a7589 */ /* 0x000e6200000e0000 */
[----:B--2---:R-:W-:-:S03]  /*0830*/  IMAD R35, R2, R5, RZ ;  /* 0x0000000502237224 */ /* 0x004fc600078e02ff */
[----:B------:R-:W2:Y:S01]  /*0840*/  SHFL.IDX PT, R11, R36, R23, 0x1c1f ;  /* 0x001c1f17240b7589 */ /* 0x000ea200000e0000 */
[----:B---3--:R-:W-:-:S03]  /*0850*/  IMAD R37, R2, R6, RZ ;  /* 0x0000000602257224 */ /* 0x008fc600078e02ff */
[----:B------:R-:W3:Y:S01]  /*0860*/  SHFL.IDX PT, R13, R22, R23, 0x1c1f ;  /* 0x001c1f17160d7589 */ /* 0x000ee200000e0000 */
[----:B----4-:R-:W-:-:S03]  /*0870*/  IMAD R2, R2, R7, RZ ;  /* 0x0000000702027224 */ /* 0x010fc600078e02ff */
[----:B------:R-:W4:Y:S04]  /*0880*/  SHFL.IDX PT, R15, R20, R23, 0x1c1f ;  /* 0x001c1f17140f7589 */ /* 0x000f2800000e0000 */
[----:B------:R-:W4:Y:S01]  /*0890*/  SHFL.IDX PT, R17, R3, R23, 0x1c1f ;  /* 0x001c1f1703117589 */ /* 0x000f2200000e0000 */
[----:B-----5:R-:W-:-:S03]  /*08a0*/  IMAD R35, R31, R8, R35 ;  /* 0x000000081f237224 */ /* 0x020fc600078e0223 */
[----:B------:R5:W-:Y:S04]  /*08b0*/  SHFL.IDX PT, R12, R36, R25, 0x1c1f ;  /* 0x001c1f19240c7589 */ /* 0x000be800000e0000 */
[----:B------:R-:W4:Y:S04]  /*08c0*/  SHFL.IDX PT, R14, R22, R25, 0x1c1f ;  /* 0x001c1f19160e7589 */ /* 0x000f2800000e0000 */
[----:B------:R-:W4:Y:S01]  /*08d0*/  SHFL.IDX PT, R16, R20, R25, 0x1c1f ;  /* 0x001c1f1914107589 */ /* 0x000f2200000e0000 */
[C---:B-----5:R-:W-:Y:S02]  /*08e0*/  IMAD R36, R31.reuse, R4, R29 ;  /* 0x000000041f247224 */ /* 0x060fe400078e021d */
[C---:B0-----:R-:W-:Y:S01]  /*08f0*/  IMAD R29, R31.reuse, R9, R37 ;  /* 0x000000091f1d7224 */ /* 0x041fe200078e0225 */
[----:B------:R0:W5:Y:S01]  /*0900*/  SHFL.IDX PT, R18, R3, R25, 0x1c1f ;  /* 0x001c1f1903127589 */ /* 0x00016200000e0000 */
[----:B-1----:R-:W-:-:S02]  /*0910*/  IMAD R31, R31, R10, R2 ;  /* 0x0000000a1f1f7224 */ /* 0x002fc400078e0202 */
[C---:B--2---:R-:W-:Y:S01]  /*0920*/  IMAD R37, R30.reuse, R11, R36 ;  /* 0x0000000b1e257224 */ /* 0x044fe200078e0224 */
[----:B------:R-:W1:Y:S01]  /*0930*/  LDS R19, [R32+0x800] ;  /* 0x0008000020137984 */ /* 0x000e620000000800 */
[C---:B---3--:R-:W-:Y:S02]  /*0940*/  IMAD R35, R30.reuse, R13, R35 ;  /* 0x0000000d1e237224 */ /* 0x048fe400078e0223 */
[C---:B----4-:R-:W-:Y:S01]  /*0950*/  IMAD R36, R30.reuse, R15, R29 ;  /* 0x0000000f1e247224 */ /* 0x050fe200078e021d */
[----:B------:R-:W2:Y:S01]  /*0960*/  LDS R20, [R32+0x1000] ;  /* 0x0010000020147984 */ /* 0x000ea20000000800 */
[----:B------:R-:W-:Y:S01]  /*0970*/  IMAD R30, R30, R17, R31 ;  /* 0x000000111e1e7224 */ /* 0x000fe200078e021f */
[----:B0-----:R-:W0:Y:S02]  /*0980*/  LDC.64 R2, c[0x0][0x3a0] ;  /* 0x0000e800ff027b82 */ /* 0x001e240000000a00 */
[----:B------:R-:W-:Y:S01]  /*0990*/  LDS R23, [R28+0x1000] ;  /* 0x001000001c177984 */ /* 0x000fe20000000800 */
[----:B------:R-:W-:-:S03]  /*09a0*/  IMAD R29, R33, R14, R35 ;  /* 0x0000000e211d7224 */ /* 0x000fc600078e0223 */
[----:B------:R3:W-:Y:S01]  /*09b0*/  LDS R25, [R28+0x1800] ;  /* 0x001800001c197984 */ /* 0x0007e20000000800 */
[----:B------:R-:W-:-:S03]  /*09c0*/  IMAD R31, R33, R16, R36 ;  /* 0x00000010211f7224 */ /* 0x000fc600078e0224 */
[----:B------:R-:W-:Y:S01]  /*09d0*/  LDS R22, [R32+0x1800] ;  /* 0x0018000020167984 */ /* 0x000fe20000000800 */
[----:B---3--:R-:W-:Y:S01]  /*09e0*/  LEA R28, R26, R27, 0xb ;  /* 0x0000001b1a1c7211 */ /* 0x008fe200078e58ff */
[C---:B------:R-:W-:Y:S02]  /*09f0*/  IMAD R27, R33.reuse, R12, R37 ;  /* 0x0000000c211b7224 */ /* 0x040fe400078e0225 */
[----:B------:R-:W3:Y:S01]  /*0a00*/  LDS R26, [R34+0x800] ;  /* 0x00080000221a7984 */ /* 0x000ee20000000800 */
[----:B-----5:R-:W-:-:S03]  /*0a10*/  IMAD R33, R33, R18, R30 ;  /* 0x0000001221217224 */ /* 0x020fc600078e021e */
[----:B------:R-:W-:Y:S01]  /*0a20*/  LDS R30, [R34+0x1800] ;  /* 0x00180000221e7984 */ /* 0x000fe20000000800 */
[----:B0-----:R-:W-:-:S03]  /*0a30*/  IMAD.WIDE.U32 R2, R28, 0x4, R2 ;  /* 0x000000041c027825 */ /* 0x001fc600078e0002 */
[----:B------:R-:W-:Y:S04]  /*0a40*/  LDS R37, [R24+0x800] ;  /* 0x0008000018257984 */ /* 0x000fe80000000800 */
[----:B------:R0:W4:Y:S04]  /*0a50*/  LDS R28, [R34+0x1000] ;  /* 0x00100000221c7984 */ /* 0x0001280000000800 */
[----:B------:R-:W5:Y:S01]  /*0a60*/  LDS R35, [R24+0x1000] ;  /* 0x0010000018237984 */ /* 0x000f620000000800 */
[----:B-1----:R-:W-:-:S03]  /*0a70*/  IMAD R36, R0, R19, RZ ;  /* 0x0000001300247224 */ /* 0x002fc600078e02ff */
[----:B------:R-:W1:Y:S01]  /*0a80*/  LDS R32, [R24+0x1800] ;  /* 0x0018000018207984 */ /* 0x000e620000000800 */
[----:B0-----:R-:W-:Y:S02]  /*0a90*/  IMAD R34, R4, R21, R36 ;  /* 0x0000001504227224 */ /* 0x001fe400078e0224 */
[----:B--2---:R-:W-:Y:S01]  /*0aa0*/  IMAD R36, R6, R20, RZ ;  /* 0x0000001406247224 */ /* 0x004fe200078e02ff */
[----:B------:R-:W-:Y:S01]  /*0ab0*/  BAR.SYNC.DEFER_BLOCKING 0x0 ;  /* 0x0000000000007b1d */ /* 0x000fe20000010000 */
[----:B---3--:R-:W-:-:S05]  /*0ac0*/  IMAD R34, R11, R26, R34 ;  /* 0x0000001a0b227224 */ /* 0x008fca00078e0222 */
[----:B------:R0:W-:Y:S04]  /*0ad0*/  STG.E desc[UR6][R2.64], R27 ;  /* 0x0000001b02007986 */ /* 0x0001e8000c101906 */
[----:B------:R2:W-:Y:S04]  /*0ae0*/  STG.E desc[UR6][R2.64+0x800], R29 ;  /* 0x0008001d02007986 */ /* 0x0005e8000c101906 */
[----:B------:R3:W-:Y:S01]  /*0af0*/  STG.E desc[UR6][R2.64+0x1000], R31 ;  /* 0x0010001f02007986 */ /* 0x0007e2000c101906 */
[----:B0-----:R-:W-:-:S03]  /*0b00*/  IMAD R27, R5, R19, RZ ;  /* 0x00000013051b7224 */ /* 0x001fc600078e02ff */
[----:B------:R-:W-:Y:S01]  /*0b10*/  STG.E desc[UR6][R2.64+0x1800], R33 ;  /* 0x0018002102007986 */ /* 0x000fe2000c101906 */
[-C--:B--2---:R-:W-:Y:S02]  /*0b20*/  IMAD R29, R6, R19.reuse, RZ ;  /* 0x00000013061d7224 */ /* 0x084fe400078e02ff */
[----:B---3--:R-:W-:Y:S02]  /*0b30*/  IMAD R31, R7, R19, RZ ;  /* 0x00000013071f7224 */ /* 0x008fe400078e02ff */
[-C--:B------:R-:W-:Y:S02]  /*0b40*/  IMAD R19, R8, R21.reuse, R27 ;  /* 0x0000001508137224 */ /* 0x080fe400078e021b */
[C---:B------:R-:W-:Y:S02]  /*0b50*/  IMAD R27, R0.reuse, R20, RZ ;  /* 0x00000014001b7224 */ /* 0x040fe400078e02ff */
[----:B------:R-:W-:Y:S02]  /*0b60*/  IMAD R24, R9, R21, R29 ;  /* 0x0000001509187224 */ /* 0x000fe400078e021d */
[----:B------:R-:W-:-:S02]  /*0b70*/  IMAD R29, R0, R22, RZ ;  /* 0x00000016001d7224 */ /* 0x000fc400078e02ff */
[C---:B------:R-:W-:Y:S02]  /*0b80*/  IMAD R0, R4.reuse, R23, R27 ;  /* 0x0000001704007224 */ /* 0x040fe400078e021b */
[C---:B------:R-:W-:Y:S02]  /*0b90*/  IMAD R27, R5.reuse, R20, RZ ;  /* 0x00000014051b7224 */ /* 0x040fe400078e02ff */
[----:B------:R-:W-:Y:S02]  /*0ba0*/  IMAD R4, R4, R25, R29 ;  /* 0x0000001904047224 */ /* 0x000fe400078e021d */
[----:B------:R-:W-:Y:S02]  /*0bb0*/  IMAD R29, R5, R22, RZ ;  /* 0x00000016051d7224 */ /* 0x000fe400078e02ff */
[----:B------:R-:W-:Y:S02]  /*0bc0*/  IMAD R5, R8, R23, R27 ;  /* 0x0000001708057224 */ /* 0x000fe400078e021b */
[----:B------:R-:W-:-:S02]  /*0bd0*/  IMAD R20, R7, R20, RZ ;  /* 0x0000001407147224 */ /* 0x000fc400078e02ff */
[-C--:B------:R-:W-:Y:S02]  /*0be0*/  IMAD R27, R6, R22.reuse, RZ ;  /* 0x00000016061b7224 */ /* 0x080fe400078e02ff */
[----:B------:R-:W-:Y:S02]  /*0bf0*/  IMAD R7, R7, R22, RZ ;  /* 0x0000001607077224 */ /* 0x000fe400078e02ff */
[----:B------:R-:W-:Y:S02]  /*0c00*/  IMAD R6, R9, R23, R36 ;  /* 0x0000001709067224 */ /* 0x000fe400078e0224 */
[C---:B------:R-:W-:Y:S02]  /*0c10*/  IMAD R21, R10.reuse, R21, R31 ;  /* 0x000000150a157224 */ /* 0x040fe400078e021f */
[----:B------:R-:W-:Y:S02]  /*0c20*/  IMAD R23, R10, R23, R20 ;  /* 0x000000170a177224 */ /* 0x000fe400078e0214 */
[----:B------:R-:W-:-:S02]  /*0c30*/  IMAD R8, R8, R25, R29 ;  /* 0x0000001908087224 */ /* 0x000fc400078e021d */
[-C--:B------:R-:W-:Y:S02]  /*0c40*/  IMAD R9, R9, R25.reuse, R27 ;  /* 0x0000001909097224 */ /* 0x080fe400078e021b */
[----:B------:R-:W-:Y:S02]  /*0c50*/  IMAD R10, R10, R25, R7 ;  /* 0x000000190a0a7224 */ /* 0x000fe400078e0207 */
[-C--:B------:R-:W-:Y:S02]  /*0c60*/  IMAD R24, R15, R26.reuse, R24 ;  /* 0x0000001a0f187224 */ /* 0x080fe400078e0218 */
[----:B------:R-:W-:Y:S02]  /*0c70*/  IMAD R21, R17, R26, R21 ;  /* 0x0000001a11157224 */ /* 0x000fe400078e0215 */
[-C--:B----4-:R-:W-:Y:S02]  /*0c80*/  IMAD R6, R15, R28.reuse, R6 ;  /* 0x0000001c0f067224 */ /* 0x090fe400078e0206 */
[----:B------:R-:W-:-:S02]  /*0c90*/  IMAD R23, R17, R28, R23 ;  /* 0x0000001c11177224 */ /* 0x000fc400078e0217 */
[----:B------:R-:W-:Y:S02]  /*0ca0*/  IMAD R19, R13, R26, R19 ;  /* 0x0000001a0d137224 */ /* 0x000fe400078e0213 */
[-C--:B------:R-:W-:Y:S02]  /*0cb0*/  IMAD R0, R11, R28.reuse, R0 ;  /* 0x0000001c0b007224 */ /* 0x080fe400078e0200 */
[----:B------:R-:W-:Y:S02]  /*0cc0*/  IMAD R5, R13, R28, R5 ;  /* 0x0000001c0d057224 */ /* 0x000fe400078e0205 */
[-C--:B------:R-:W-:Y:S02]  /*0cd0*/  IMAD R25, R11, R30.reuse, R4 ;  /* 0x0000001e0b197224 */ /* 0x080fe400078e0204 */
[-C--:B------:R-:W-:Y:S02]  /*0ce0*/  IMAD R27, R13, R30.reuse, R8 ;  /* 0x0000001e0d1b7224 */ /* 0x080fe400078e0208 */
[----:B------:R-:W-:-:S02]  /*0cf0*/  IMAD R15, R15, R30, R9 ;  /* 0x0000001e0f0f7224 */ /* 0x000fc400078e0209 */
[----:B------:R-:W-:Y:S02]  /*0d00*/  IMAD R17, R17, R30, R10 ;  /* 0x0000001e11117224 */ /* 0x000fe400078e020a */
[-C--:B------:R-:W-:Y:S02]  /*0d10*/  IMAD R7, R12, R37.reuse, R34 ;  /* 0x000000250c077224 */ /* 0x080fe400078e0222 */
[-C--:B------:R-:W-:Y:S02]  /*0d20*/  IMAD R19, R14, R37.reuse, R19 ;  /* 0x000000250e137224 */ /* 0x080fe400078e0213 */
[-C--:B------:R-:W-:Y:S01]  /*0d30*/  IMAD R9, R16, R37.reuse, R24 ;  /* 0x0000002510097224 */ /* 0x080fe200078e0218 */
[----:B------:R-:W-:Y:S01]  /*0d40*/  STG.E desc[UR6][R2.64+0x200], R7 ;  /* 0x0002000702007986 */ /* 0x000fe2000c101906 */
[----:B------:R-:W-:Y:S02]  /*0d50*/  IMAD R21, R18, R37, R21 ;  /* 0x0000002512157224 */ /* 0x000fe400078e0215 */
[-C--:B-----5:R-:W-:Y:S01]  /*0d60*/  IMAD R11, R12, R35.reuse, R0 ;  /* 0x000000230c0b7224 */ /* 0x0a0fe200078e0200 */
[----:B------:R-:W-:Y:S01]  /*0d70*/  STG.E desc[UR6][R2.64+0xa00], R19 ;  /* 0x000a001302007986 */ /* 0x000fe2000c101906 */
[----:B------:R-:W-:-:S02]  /*0d80*/  IMAD R5, R14, R35, R5 ;  /* 0x000000230e057224 */ /* 0x000fc400078e0205 */
[-C--:B------:R-:W-:Y:S01]  /*0d90*/  IMAD R13, R16, R35.reuse, R6 ;  /* 0x00000023100d7224 */ /* 0x080fe200078e0206 */
[----:B------:R-:W-:Y:S01]  /*0da0*/  STG.E desc[UR6][R2.64+0x1200], R9 ;  /* 0x0012000902007986 */ /* 0x000fe2000c101906 */
[----:B------:R-:W-:Y:S02]  /*0db0*/  IMAD R23, R18, R35, R23 ;  /* 0x0000002312177224 */ /* 0x000fe400078e0217 */
[-C--:B-1----:R-:W-:Y:S01]  /*0dc0*/  IMAD R25, R12, R32.reuse, R25 ;  /* 0x000000200c197224 */ /* 0x082fe200078e0219 */
[----:B------:R-:W-:Y:S01]  /*0dd0*/  STG.E desc[UR6][R2.64+0x1a00], R21 ;  /* 0x001a001502007986 */ /* 0x000fe2000c101906 */
[-C--:B------:R-:W-:Y:S02]  /*0de0*/  IMAD R27, R14, R32.reuse, R27 ;  /* 0x000000200e1b7224 */ /* 0x080fe400078e021b */
[-C--:B------:R-:W-:Y:S01]  /*0df0*/  IMAD R15, R16, R32.reuse, R15 ;  /* 0x00000020100f7224 */ /* 0x080fe200078e020f */
        /* <DEDUP_REMOVED lines=10> */
        .weak           $__internal_556_$__cuda_sm20_div_u16
        .type           $__internal_556_$__cuda_sm20_div_u16,@function
        .size           $__internal_556_$__cuda_sm20_div_u16,(.L_x_39059 - $__internal_556_$__cuda_sm20_div_u16)
$__internal_556_$__cuda_sm20_div_u16:
        /* <DEDUP_REMOVED lines=18> */
[----:B------:R-:W-:Y:S06]  /*0fc0*/  RET.REL.NODEC R2 `(_Z9cuda_gemmIiLi128ELi1ELi1ELi2048ELi4ELi4ELi64ELi1ELi1EEviiiPT_S1_S1_iii) ;  /* 0xfffffff0020c7950 */ /* 0x000fec0003c3ffff */
.L_x_28016:
        /* <DEDUP_REMOVED lines=11> */
.L_x_39059:


//--------------------- .text._Z9cuda_gemmIiLi128ELi1ELi1ELi2048ELi4ELi4ELi64ELi1ELi0EEviiiPT_S1_S1_iii --------------------------
	.section	.text._Z9cuda_gemmIiLi128ELi1ELi1ELi2048ELi4ELi4ELi64ELi1ELi0EEviiiPT_S1_S1_iii,"ax",@progbits
	.align	128
        .global         _Z9cuda_gemmIiLi128ELi1ELi1ELi2048ELi4ELi4ELi64ELi1ELi0EEviiiPT_S1_S1_iii
        .type           _Z9cuda_gemmIiLi128ELi1ELi1ELi2048ELi4ELi4ELi64ELi1ELi0EEviiiPT_S1_S1_iii,@function
        .size           _Z9cuda_gemmIiLi128ELi1ELi1ELi2048ELi4ELi4ELi64ELi1ELi0EEviiiPT_S1_S1_iii,(.L_x_39061 - _Z9cuda_gemmIiLi128ELi1ELi1ELi2048ELi4ELi4ELi64ELi1ELi0EEviiiPT_S1_S1_iii)
        .other          _Z9cuda_gemmIiLi128ELi1ELi1ELi2048ELi4ELi4ELi64ELi1ELi0EEviiiPT_S1_S1_iii,@"STO_CUDA_ENTRY STV_DEFAULT"
_Z9cuda_gemmIiLi128ELi1ELi1ELi2048ELi4ELi4ELi64ELi1ELi0EEviiiPT_S1_S1_iii:
.text._Z9cuda_gemmIiLi128ELi1ELi1ELi2048ELi4ELi4ELi64ELi1ELi0EEviiiPT_S1_S1_iii:
        /* <DEDUP_REMOVED lines=59> */
.L_x_28019:
        /* <DEDUP_REMOVED lines=25> */
.L_x_28018:
[----:B------:R-:W-:Y:S05]  /*0540*/  BSYNC.RECONVERGENT B0 ;  /* 0x0000000000007941 */ /* 0x000fea0003800200 */
.L_x_28017:
[----:B------:R-:W-:Y:S01]  /*0550*/  IMAD.MOV.U32 R4, RZ, RZ, 0x80 ;  /* 0x00000080ff047424 */ /* 0x000fe200078e00ff */
[----:B------:R-:W-:Y:S02]  /*0560*/  MOV R16, R0 ;  /* 0x0000000000107202 */ /* 0x000fe40000000f00 */
[----:B------:R-:W-:-:S07]  /*0570*/  MOV R7, 0x590 ;  /* 0x0000059000077802 */ /* 0x000fce0000000f00 */
[----:B0-----:R-:W-:Y:S05]  /*0580*/  CALL.REL.NOINC `($__internal_557_$__cuda_sm20_div_s16) ;  /* 0x0000002400507944 */ /* 0x001fea0003c00000 */
[----:B------:R-:W-:Y:S01]  /*0590*/  PRMT R16, R6, 0x9910, RZ ;  /* 0x0000991006107816 */ /* 0x000fe200000000ff */
[----:B------:R-:W-:Y:S01]  /*05a0*/  IMAD.MOV.U32 R4, RZ, RZ, 0x4 ;  /* 0x00000004ff047424 */ /* 0x000fe200078e00ff */
[----:B------:R-:W-:-:S07]  /*05b0*/  MOV R7, 0x5d0 ;  /* 0x000005d000077802 */ /* 0x000fce0000000f00 */
[----:B------:R-:W-:Y:S05]  /*05c0*/  CALL.REL.NOINC `($__internal_557_$__cuda_sm20_div_s16) ;  /* 0x0000002400407944 */ /* 0x000fea0003c00000 */
        /* <DEDUP_REMOVED lines=29> */
[----:B------:R-:W-:Y:S01]  /*07a0*/  @P1 VIADD R19, R19, 0x1 ;  /* 0x0000000113131836 */ /* 0x000fe20000000000 */
[----:B------:R-:W-:Y:S01]  /*07b0*/  @!P2 LOP3.LUT R19, RZ, R3, RZ, 0x33, !PT ;  /* 0x00000003ff13a212 */ /* 0x000fe200078e33ff */
[----:B0-----:R-:W-:-:S04]  /*07c0*/  IMAD.SHL.U32 R25, R27, 0x4, RZ ;  /* 0x000000041b197824 */ /* 0x001fc800078e00ff */
[----:B------:R-:W-:Y:S01]  /*07d0*/  IMAD.MOV R2, RZ, RZ, -R19 ;  /* 0x000000ffff027224 */ /* 0x000fe200078e0a13 */
[----:B------:R-:W-:-:S03]  /*07e0*/  IADD3 R4, PT, PT, -R25, R0, RZ ;  /* 0x0000000019047210 */ /* 0x000fc60007ffe1ff */
[----:B------:R-:W-:Y:S02]  /*07f0*/  IMAD R0, R3, R2, R26 ;  /* 0x0000000203007224 */ /* 0x000fe400078e021a */
[----:B------:R-:W-:Y:S01]  /*0800*/  IMAD.MOV.U32 R2, RZ, RZ, R5 ;  /* 0x000000ffff027224 */ /* 0x000fe200078e0005 */
[----:B------:R-:W-:Y:S02]  /*0810*/  LOP3.LUT R5, R25, 0xffff, RZ, 0xc0, !PT ;  /* 0x0000ffff19057812 */ /* 0x000fe400078ec0ff */
[----:B------:R-:W-:Y:S02]  /*0820*/  LOP3.LUT R4, R4, 0xffff, RZ, 0xc0, !PT ;  /* 0x0000ffff04047812 */ /* 0x000fe400078ec0ff */
[----:B-1----:R-:W-:-:S07]  /*0830*/  LOP3.LUT R18, R0, 0x3, RZ, 0xc0, !PT ;  /* 0x0000000300127812 */ /* 0x002fce00078ec0ff */
[----:B------:R-:W-:Y:S05]  /*0840*/  CALL.REL.NOINC `($__internal_558_$__cuda_sm20_div_u16) ;  /* 0x0000002400047944 */ /* 0x000fea0003c00000 */
        /* <DEDUP_REMOVED lines=10> */
.L_x_28022:
        /* <DEDUP_REMOVED lines=10> */
.L_x_28021:
[----:B------:R-:W-:Y:S05]  /*0990*/  BSYNC.RECONVERGENT B0 ;  /* 0x0000000000007941 */ /* 0x000fea0003800200 */
.L_x_28020:
[----:B------:R-:W1:Y:S01]  /*09a0*/  S2UR UR5, SR_CgaCtaId ;  /* 0x00000000000579c3 */ /* 0x000e620000008800 */
[----:B------:R-:W-:Y:S01]  /*09b0*/  UMOV UR4, 0x400 ;  /* 0x0000040000047882 */ /* 0x000fe20000000000 */
[----:B------:R-:W-:Y:S01]  /*09c0*/  BSSY.RECONVERGENT B0, `(.L_x_28023) ;  /* 0x000001e000007945 */ /* 0x000fe20003800200 */
[----:B------:R-:W-:-:S05]  /*09d0*/  UIADD3 UR4, UPT, UPT, UR4, 0x80, URZ ;  /* 0x0000008004047890 */ /* 0x000fca000fffe0ff */
[----:B------:R-:W2:Y:S01]  /*09e0*/  LDC.64 R28, c[0x0][0x390] ;  /* 0x0000e400ff1c7b82 */ /* 0x000ea20000000a00 */
[----:B-1----:R-:W-:-:S12]  /*09f0*/  ULEA UR4, UR5, UR4, 0x18 ;  /* 0x0000000405047291 */ /* 0x002fd8000f8ec0ff */
.L_x_28024:
[----:B-1----:R-:W-:Y:S01]  /*0a00*/  IADD3 R10, PT, PT, R25, R30, RZ ;  /* 0x0000001e190a7210 */ /* 0x002fe20007ffe0ff */
[----:B0-----:R-:W-:-:S04]  /*0a10*/  IMAD R5, R17, 0x800, R30 ;  /* 0x0000080011057824 */ /* 0x001fc800078e021e */
[----:B------:R-:W-:Y:S01]  /*0a20*/  IMAD.IADD R8, R25, 0x1, R10 ;  /* 0x0000000119087824 */ /* 0x000fe200078e020a */
[----:B------:R-:W-:Y:S01]  /*0a30*/  LEA R9, R17, R10, 0xb ;  /* 0x0000000a11097211 */ /* 0x000fe200078e58ff */
[----:B--2---:R-:W-:-:S04]  /*0a40*/  IMAD.WIDE R4, R5, 0x4, R28 ;  /* 0x0000000405047825 */ /* 0x004fc800078e021c */
[--C-:B------:R-:W-:Y:S02]  /*0a50*/  IMAD.IADD R32, R25, 0x1, R8.reuse ;  /* 0x0000000119207824 */ /* 0x100fe400078e0208 */
[C---:B------:R-:W-:Y:S01]  /*0a60*/  IMAD R13, R17.reuse, 0x800, R8 ;  /* 0x00000800110d7824 */ /* 0x040fe200078e0208 */
        /* <DEDUP_REMOVED lines=20> */
.L_x_28023:
        /* <DEDUP_REMOVED lines=14> */
[----:B------:R-:W-:Y:S01]  /*0c90*/  VIADD R8, R18, 0x2 ;  /* 0x0000000212087836 */ /* 0x000fe20000000000 */
[----:B------:R-:W-:Y:S02]  /*0ca0*/  BSSY B1, `(.L_x_28026) ;  /* 0x0000083000017945 */ /* 0x000fe40003800000 */
[-C--:B0-----:R-:W-:Y:S02]  /*0cb0*/  ISETP.GE.AND P0, PT, R6, R5.reuse, PT ;  /* 0x000000050600720c */ /* 0x081fe40003f06270 */
[-C--:B------:R-:W-:Y:S02]  /*0cc0*/  ISETP.GE.AND P1, PT, R8, R5.reuse, PT ;  /* 0x000000050800720c */ /* 0x080fe40003f26270 */
[----:B------:R-:W-:-:S02]  /*0cd0*/  ISETP.GE.AND P2, PT, R10, R5, PT ;  /* 0x000000050a00720c */ /* 0x000fc40003f46270 */
[C---:B------:R-:W-:Y:S02]  /*0ce0*/  SEL R7, R5.reuse, RZ, P0 ;  /* 0x000000ff05077207 */ /* 0x040fe40000000000 */
[C---:B------:R-:W-:Y:S02]  /*0cf0*/  SEL R9, R5.reuse, RZ, P1 ;  /* 0x000000ff05097207 */ /* 0x040fe40000800000 */
        /* <DEDUP_REMOVED lines=8> */
[----:B------:R-:W-:Y:S01]  /*0d80*/  VIMNMX R4, PT, PT, R4, 0x4, PT ;  /* 0x0000000404047848 */ /* 0x000fe20003fe0100 */
[----:B------:R-:W-:Y:S01]  /*0d90*/  IMAD.MOV.U32 R9, RZ, RZ, RZ ;  /* 0x000000ffff097224 */ /* 0x000fe200078e00ff */
[----:B------:R-:W-:Y:S01]  /*0da0*/  MOV R5, RZ ;  /* 0x000000ff00057202 */ /* 0x000fe20000000f00 */
[----:B------:R-:W-:Y:S01]  /*0db0*/  IMAD.IADD R12, R18, 0x1, -R13 ;  /* 0x00000001120c7824 */ /* 0x000fe200078e0a0d */
[----:B------:R-:W-:-:S02]  /*0dc0*/  LOP3.LUT R10, R10, 0x3, RZ, 0xc0, !PT ;  /* 0x000000030a0a7812 */ /* 0x000fc400078ec0ff */
[----:B------:R-:W-:-:S07]  /*0dd0*/  LOP3.LUT R11, R11, 0x3, RZ, 0xc0, !PT ;  /* 0x000000030b0b7812 */ /* 0x000fce00078ec0ff */
.L_x_28042:
[----:B0-----:R-:W0:Y:S01]  /*0de0*/  LDC R22, c[0x0][0x3ac] ;  /* 0x0000eb00ff167b82 */ /* 0x001e220000000800 */
[----:B------:R-:W-:Y:S01]  /*0df0*/  IADD3 R21, PT, PT, R0, R9, RZ ;  /* 0x0000000900157210 */ /* 0x000fe20007ffe0ff */
[----:B------:R-:W-:Y:S01]  /*0e00*/  IMAD.IADD R9, R3, 0x1, R9 ;  /* 0x0000000103097824 */ /* 0x000fe200078e0209 */
[----:B------:R-:W-:-:S04]  /*0e10*/  ISETP.GE.AND P5, PT, R19, R4, PT ;  /* 0x000000041300720c */ /* 0x000fc80003fa6270 */
        /* <DEDUP_REMOVED lines=13> */
.L_x_28027:
        /* <DEDUP_REMOVED lines=8> */
.L_x_28028:
[----:B------:R-:W-:Y:S05]  /*0f70*/  @!P3 BRA `(.L_x_28029) ;  /* 0x000000000020b947 */ /* 0x000fea0003800000 */
[----:B------:R-:W2:Y:S01]  /*0f80*/  S2UR UR5, SR_CgaCtaId ;  /* 0x00000000000579c3 */ /* 0x000ea20000008800 */
[----:B------:R-:W-:Y:S01]  /*0f90*/  UMOV UR4, 0x400 ;  /* 0x0000040000047882 */ /* 0x000fe20000000000 */
[----:B------:R-:W-:Y:S01]  /*0fa0*/  LOP3.LUT R20, R18, 0x2, RZ, 0x3c, !PT ;  /* 0x0000000212147812 */ /* 0x000fe200078e3cff */
[----:B------:R-:W-:-:S04]  /*0fb0*/  UIADD3 UR4, UPT, UPT, UR4, 0x80, URZ ;  /* 0x0000008004047890 */ /* 0x000fc8000fffe0ff */
[----:B------:R-:W-:Y:S01]  /*0fc0*/  IMAD R20, R21, R22, R20 ;  /* 0x0000001615147224 */ /* 0x000fe200078e0214 */
[----:B--2---:R-:W-:-:S06]  /*0fd0*/  ULEA UR4, UR5, UR4, 0x18 ;  /* 0x0000000405047291 */ /* 0x004fcc000f8ec0ff */
[----:B------:R-:W-:-:S06]  /*0fe0*/  LEA R20, R20, UR4, 0x2 ;  /* 0x0000000414147c11 */ /* 0x000fcc000f8e10ff */
[----:B------:R-:W2:Y:S02]  /*0ff0*/  LDS R20, [R20] ;  /* 0x0000000014147984 */ /* 0x000ea40000000800 */
.L_x_28029:
        /* <DEDUP_REMOVED lines=8> */
.L_x_28030:
[----:B------:R-:W-:Y:S04]  /*1080*/  BSSY B0, `(.L_x_28031) ;  /* 0x0000042000007945 */ /* 0x000fe80003800000 */
[----:B------:R-:W-:Y:S05]  /*1090*/  @P5 BRA `(.L_x_28032) ;  /* 0x0000000400005947 */ /* 0x000fea0003800000 */
[----:B------:R-:W4:Y:S01]  /*10a0*/  S2R R28, SR_CgaCtaId ;  /* 0x00000000001c7919 */ /* 0x000f220000008800 */
[----:B------:R-:W-:Y:S01]  /*10b0*/  IMAD.SHL.U32 R25, R26, 0x4, RZ ;  /* 0x000000041a197824 */ /* 0x000fe200078e00ff */
[----:B------:R-:W-:Y:S02]  /*10c0*/  MOV R21, 0x400 ;  /* 0x0000040000157802 */ /* 0x000fe40000000f00 */
[----:B------:R-:W-:Y:S01]  /*10d0*/  ISETP.GT.U32.AND P1, PT, R22, 0x40, PT ;  /* 0x000000401600780c */ /* 0x000fe20003f24070 */
[----:B------:R-:W-:Y:S01]  /*10e0*/  IMAD R22, R2, R5, RZ ;  /* 0x0000000502167224 */ /* 0x000fe200078e02ff */
[----:B------:R-:W-:Y:S02]  /*10f0*/  MOV R23, R19 ;  /* 0x0000001300177202 */ /* 0x000fe40000000f00 */
[----:B------:R-:W-:Y:S02]  /*1100*/  LOP3.LUT R25, R25, 0xc, RZ, 0xc0, !PT ;  /* 0x0000000c19197812 */ /* 0x000fe400078ec0ff */
[----:B----4-:R-:W-:-:S07]  /*1110*/  LEA R21, R28, R21, 0x18 ;  /* 0x000000151c157211 */ /* 0x010fce00078ec0ff */
.L_x_28041:
[----:B------:R-:W-:Y:S01]  /*1120*/  IMAD R32, R23, 0x14, R21 ;  /* 0x0000001417207824 */ /* 0x000fe200078e0215 */
[----:B0---4-:R-:W-:Y:S06]  /*1130*/  @P1 BRA `(.L_x_28033) ;  /* 0x0000000000681947 */ /* 0x011fec0003800000 */
[----:B------:R-:W-:Y:S01]  /*1140*/  IMAD.IADD R27, R32, 0x1, R25 ;  /* 0x00000001201b7824 */ /* 0x000fe200078e0219 */
[----:B------:R-:W4:Y:S01]  /*1150*/  LDC R28, c[0x0][0x3ac] ;  /* 0x0000eb00ff1c7b82 */ /* 0x000f220000000800 */
[----:B------:R-:W-:-:S03]  /*1160*/  UMOV UR4, 0xffffffff ;  /* 0xffffffff00047882 */ /* 0x000fc60000000000 */
[----:B------:R0:W0:Y:S01]  /*1170*/  LDS R31, [R27] ;  /* 0x000000001b1f7984 */ /* 0x0000220000000800 */
[----:B----4-:R-:W-:Y:S01]  /*1180*/  ISETP.GE.AND P2, PT, R28, 0x2, PT ;  /* 0x000000021c00780c */ /* 0x010fe20003f46270 */
[----:B0-----:R-:W-:-:S12]  /*1190*/  BRA.DIV UR4, `(.L_x_28034) ;  /* 0x0000001604b47947 */ /* 0x001fd8000b800000 */
[----:B------:R0:W4:Y:S02]  /*11a0*/  SHFL.IDX PT, R30, R31, R12, 0x1c1f ;  /* 0x001c1f0c1f1e7589 */ /* 0x00012400000e0000 */
.L_x_28045:
[----:B----4-:R-:W-:Y:S01]  /*11b0*/  IMAD R27, R15, R30, RZ ;  /* 0x0000001e0f1b7224 */ /* 0x010fe200078e02ff */
[----:B------:R-:W-:Y:S06]  /*11c0*/  @!P2 BRA `(.L_x_28035) ;  /* 0x000000000010a947 */ /* 0x000fec0003800000 */
[----:B------:R-:W-:-:S03]  /*11d0*/  UMOV UR4, 0xffffffff ;  /* 0xffffffff00047882 */ /* 0x000fc60000000000 */
[----:B------:R-:W-:Y:S05]  /*11e0*/  BRA.DIV UR4, `(.L_x_28036) ;  /* 0x0000001604c87947 */ /* 0x000fea000b800000 */
[----:B------:R4:W0:Y:S02]  /*11f0*/  SHFL.IDX PT, R29, R31, R6, 0x1c1f ;  /* 0x001c1f061f1d7589 */ /* 0x00082400000e0000 */
.L_x_28048:
[----:B01----:R-:W-:-:S07]  /*1200*/  IMAD R27, R14, R29, R27 ;  /* 0x0000001d0e1b7224 */ /* 0x003fce00078e021b */
.L_x_28035:
[----:B------:R-:W-:-:S13]  /*1210*/  ISETP.GE.AND P2, PT, R28, 0x3, PT ;  /* 0x000000031c00780c */ /* 0x000fda0003f46270 */
[----:B------:R-:W-:Y:S05]  /*1220*/  @!P2 BRA `(.L_x_28037) ;  /* 0x000000000010a947 */ /* 0x000fea0003800000 */
[----:B------:R-:W-:-:S03]  /*1230*/  UMOV UR4, 0xffffffff ;  /* 0xffffffff00047882 */ /* 0x000fc60000000000 */
[----:B------:R-:W-:Y:S05]  /*1240*/  BRA.DIV UR4, `(.L_x_28038) ;  /* 0x0000001604d47947 */ /* 0x000fea000b800000 */
[----:B------:R0:W0:Y:S02]  /*1250*/  SHFL.IDX PT, R29, R31, R7, 0x1c1f ;  /* 0x001c1f071f1d7589 */ /* 0x00002400000e0000 */
.L_x_28051:
[----:B0-2---:R-:W-:-:S07]  /*1260*/  IMAD R27, R20, R29, R27 ;  /* 0x0000001d141b7224 */ /* 0x005fce00078e021b */
.L_x_28037:
[----:B------:R-:W-:-:S13]  /*1270*/  ISETP.GE.AND P2, PT, R28, 0x4, PT ;  /* 0x000000041c00780c */ /* 0x000fda0003f46270 */
[----:B------:R-:W-:Y:S05]  /*1280*/  @!P2 BRA `(.L_x_28039) ;  /* 0x000000000064a947 */ /* 0x000fea0003800000 */
[----:B------:R-:W-:-:S03]  /*1290*/  UMOV UR4, 0xffffffff ;  /* 0xffffffff00047882 */ /* 0x000fc60000000000 */
[----:B------:R-:W-:Y:S05]  /*12a0*/  BRA.DIV UR4, `(.L_x_28040) ;  /* 0x0000001604e07947 */ /* 0x000fea000b800000 */
[----:B------:R0:W0:Y:S02]  /*12b0*/  SHFL.IDX PT, R28, R31, R8, 0x1c1f ;  /* 0x001c1f081f1c7589 */ /* 0x00002400000e0000 */
.L_x_28054:
[----:B0--3--:R-:W-:Y:S01]  /*12c0*/  IMAD R27, R13, R28, R27 ;  /* 0x0000001c0d1b7224 */ /* 0x009fe200078e021b */
[----:B------:R-:W-:Y:S06]  /*12d0*/  BRA `(.L_x_28039) ;  /* 0x0000000000507947 */ /* 0x000fec0003800000 */
.L_x_28033:
[----:B------:R-:W4:Y:S02]  /*12e0*/  LDC R27, c[0x0][0x3ac] ;  /* 0x0000eb00ff1b7b82 */ /* 0x000f240000000800 */
[C---:B----4-:R-:W-:Y:S02]  /*12f0*/  ISETP.GE.AND P4, PT, R27.reuse, 0x3, PT ;  /* 0x000000031b00780c */ /* 0x050fe40003f86270 */
[C---:B------:R-:W-:Y:S02]  /*1300*/  ISETP.GE.AND P2, PT, R27.reuse, 0x1, PT ;  /* 0x000000011b00780c */ /* 0x040fe40003f46270 */
[C---:B------:R-:W-:Y:S02]  /*1310*/  ISETP.GE.AND P3, PT, R27.reuse, 0x2, PT ;  /* 0x000000021b00780c */ /* 0x040fe40003f66270 */
[----:B------:R-:W-:-:S07]  /*1320*/  ISETP.GE.AND P5, PT, R27, 0x4, PT ;  /* 0x000000041b00780c */ /* 0x000fce0003fa6270 */
[C---:B------:R-:W-:Y:S02]  /*1330*/  @P4 SHF.L.U32 R27, R18.reuse, 0x2, RZ ;  /* 0x00000002121b4819 */ /* 0x040fe400000006ff */
[--C-:B------:R-:W-:Y:S02]  /*1340*/  @P2 IMAD R28, R18, 0x4, R32.reuse ;  /* 0x00000004121c2824 */ /* 0x100fe400078e0220 */
[----:B------:R-:W-:Y:S01]  /*1350*/  @P4 LOP3.LUT R27, R27, 0x8, RZ, 0x3c, !PT ;  /* 0x000000081b1b4812 */ /* 0x000fe200078e3cff */
[----:B------:R-:W-:Y:S01]  /*1360*/  @P3 IMAD R29, R10, 0x4, R32 ;  /* 0x000000040a1d3824 */ /* 0x000fe200078e0220 */
[----:B------:R-:W-:Y:S02]  /*1370*/  @P5 LEA R31, R11, R32, 0x2 ;  /* 0x000000200b1f5211 */ /* 0x000fe400078e10ff */
[----:B------:R-:W0:Y:S01]  /*1380*/  @P2 LDS R28, [R28] ;  /* 0x000000001c1c2984 */ /* 0x000e220000000800 */
[----:B------:R-:W-:Y:S02]  /*1390*/  @P4 IMAD.IADD R30, R32, 0x1, R27 ;  /* 0x00000001201e4824 */ /* 0x000fe400078e021b */
[----:B------:R-:W-:Y:S01]  /*13a0*/  IMAD.MOV.U32 R27, RZ, RZ, RZ ;  /* 0x000000ffff1b7224 */ /* 0x000fe200078e00ff */
[----:B------:R-:W1:Y:S04]  /*13b0*/  @P3 LDS R29, [R29] ;  /* 0x000000001d1d3984 */ /* 0x000e680000000800 */
[----:B------:R-:W2:Y:S04]  /*13c0*/  @P4 LDS R30, [R30] ;  /* 0x000000001e1e4984 */ /* 0x000ea80000000800 */
[----:B------:R-:W3:Y:S01]  /*13d0*/  @P5 LDS R32, [R31] ;  /* 0x000000001f205984 */ /* 0x000ee20000000800 */
[----:B0-----:R-:W-:-:S04]  /*13e0*/  @P2 IMAD R27, R15, R28, RZ ;  /* 0x0000001c0f1b2224 */ /* 0x001fc800078e02ff */
[----:B-1----:R-:W-:-:S04]  /*13f0*/  @P3 IMAD R27, R14, R29, R27 ;  /* 0x0000001d0e1b3224 */ /* 0x002fc800078e021b */
[----:B--2---:R-:W-:-:S04]  /*1400*/  @P4 IMAD R27, R20, R30, R27 ;  /* 0x0000001e141b4224 */ /* 0x004fc800078e021b */
[----:B---3--:R-:W-:-:S07]  /*1410*/  @P5 IMAD R27, R13, R32, R27 ;  /* 0x000000200d1b5224 */ /* 0x008fce00078e021b */
.L_x_28039:
        /* <DEDUP_REMOVED lines=8> */
.L_x_28032:
[----:B------:R-:W-:Y:S05]  /*14a0*/  BSYNC B0 ;  /* 0x0000000000007941 */ /* 0x000fea0003800000 */
.L_x_28031:
[----:B------:R-:W-:Y:S01]  /*14b0*/  IADD3 R5, PT, PT, R5, 0x1, RZ ;  /* 0x0000000105057810 */ /* 0x000fe20007ffe0ff */
[----:B------:R-:W-:Y:S06]  /*14c0*/  @!P0 BRA `(.L_x_28042) ;  /* 0xfffffff800448947 */ /* 0x000fec000383ffff */
[----:B------:R-:W-:Y:S05]  /*14d0*/  BSYNC B1 ;  /* 0x0000000000017941 */ /* 0x000fea0003800000 */
.L_x_28026:
[----:B--2---:R2:W5:Y:S04]  /*14e0*/  LDL.128 R20, [R1] ;  /* 0x0000000001147983 */ /* 0x0045680000100c00 */
[----:B01-3--:R2:W5:Y:S04]  /*14f0*/  LDL.128 R12, [R1+0x10] ;  /* 0x00001000010c7983 */ /* 0x00b5680000100c00 */
[----:B------:R2:W5:Y:S04]  /*1500*/  LDL.128 R8, [R1+0x20] ;  /* 0x0000200001087983 */ /* 0x0005680000100c00 */
[----:B----4-:R2:W5:Y:S02]  /*1510*/  LDL.128 R4, [R1+0x30] ;  /* 0x0000300001047983 */ /* 0x0105640000100c00 */
.L_x_28025:
[-C--:B------:R-:W-:Y:S01]  /*1520*/  IABS R0, R3.reuse ;  /* 0x0000000300007213 */ /* 0x080fe20000000000 */
[----:B------:R-:W-:Y:S01]  /*1530*/  IMAD R27, R24, R3, RZ ;  /* 0x00000003181b7224 */ /* 0x000fe200078e02ff */
[----:B------:R-:W-:Y:S01]  /*1540*/  IABS R25, R2 ;  /* 0x0000000200197213 */ /* 0x000fe20000000000 */
[----:B------:R-:W-:Y:S05]  /*1550*/  WARPSYNC.ALL ;  /* 0x0000000000007948 */ /* 0x000fea0003800000 */
[----:B------:R-:W0:Y:S01]  /*1560*/  I2F.RP R28, R0 ;  /* 0x00000000001c7306 */ /* 0x000e220000209400 */
[----:B------:R-:W-:Y:S01]  /*1570*/  IMAD R16, R16, R27, RZ ;  /* 0x0000001b10107224 */ /* 0x000fe200078e02ff */
[----:B------:R-:W-:Y:S01]  /*1580*/  BAR.SYNC.DEFER_BLOCKING 0x0 ;  /* 0x0000000000007b1d */ /* 0x000fe20000010000 */
[----:B------:R-:W-:Y:S01]  /*1590*/  LEA R17, R17, R26, 0xb ;  /* 0x0000001a11117211 */ /* 0x000fe200078e58ff */
[----:B------:R-:W-:Y:S01]  /*15a0*/  VIADD R26, R2, 0x1 ;  /* 0x00000001021a7836 */ /* 0x000fe20000000000 */
[----:B------:R-:W-:-:S02]  /*15b0*/  IADD3 R32, PT, PT, -R25, 0x1, RZ ;  /* 0x0000000119207810 */ /* 0x000fc40007ffe1ff */
[----:B------:R-:W-:Y:S01]  /*15c0*/  IABS R24, R16 ;  /* 0x0000001000187213 */ /* 0x000fe20000000000 */
[----:B------:R-:W1:Y:S01]  /*15d0*/  I2F.RP R29, R25 ;  /* 0x00000019001d7306 */ /* 0x000e620000209400 */
[----:B------:R-:W-:-:S04]  /*15e0*/  LOP3.LUT R16, R16, R3, RZ, 0x3c, !PT ;  /* 0x0000000310107212 */ /* 0x000fc800078e3cff */
[----:B------:R-:W-:-:S03]  /*15f0*/  ISETP.GE.AND P2, PT, R16, RZ, PT ;  /* 0x000000ff1000720c */ /* 0x000fc60003f46270 */
[----:B0-----:R-:W0:Y:S08]  /*1600*/  MUFU.RCP R28, R28 ;  /* 0x0000001c001c7308 */ /* 0x001e300000001000 */
[----:B-1----:R-:W-:Y:S01]  /*1610*/  MUFU.RCP R29, R29 ;  /* 0x0000001d001d7308 */ /* 0x002fe20000001000 */
[----:B0-----:R-:W-:Y:S01]  /*1620*/  VIADD R18, R28, 0xffffffe ;  /* 0x0ffffffe1c127836 */ /* 0x001fe20000000000 */
[----:B------:R-:W-:-:S06]  /*1630*/  IABS R28, R3 ;  /* 0x00000003001c7213 */ /* 0x000fcc0000000000 */
[----:B------:R0:W1:Y:S01]  /*1640*/  F2I.FTZ.U32.TRUNC.NTZ R19, R18 ;  /* 0x0000001200137305 */ /* 0x000062000021f000 */
[----:B------:R-:W-:Y:S02]  /*1650*/  IMAD.MOV R28, RZ, RZ, -R28 ;  /* 0x000000ffff1c7224 */ /* 0x000fe400078e0a1c */
[----:B0-----:R-:W-:Y:S02]  /*1660*/  HFMA2 R18, -RZ, RZ, 0, 0 ;  /* 0x00000000ff127431 */ /* 0x001fe400000001ff */
[----:B-1----:R-:W-:-:S04]  /*1670*/  IMAD.MOV R31, RZ, RZ, -R19 ;  /* 0x000000ffff1f7224 */ /* 0x002fc800078e0a13 */
[----:B------:R-:W-:-:S04]  /*1680*/  IMAD R27, R31, R0, RZ ;  /* 0x000000001f1b7224 */ /* 0x000fc800078e02ff */
[----:B------:R-:W-:-:S04]  /*1690*/  IMAD.HI.U32 R18, R19, R27, R18 ;  /* 0x0000001b13127227 */ /* 0x000fc800078e0012 */
[----:B------:R-:W-:Y:S01]  /*16a0*/  IMAD.MOV.U32 R19, RZ, RZ, R24 ;  /* 0x000000ffff137224 */ /* 0x000fe200078e0018 */
[----:B------:R-:W-:Y:S01]  /*16b0*/  MOV R24, R28 ;  /* 0x0000001c00187202 */ /* 0x000fe20000000f00 */
[----:B------:R-:W-:Y:S02]  /*16c0*/  VIADD R28, R29, 0xffffffe ;  /* 0x0ffffffe1d1c7836 */ /* 0x000fe40000000000 */
[----:B------:R-:W-:Y:S02]  /*16d0*/  IMAD.HI.U32 R27, R18, R19, RZ ;  /* 0x00000013121b7227 */ /* 0x000fe400078e00ff */
[----:B------:R0:W1:Y:S02]  /*16e0*/  F2I.FTZ.U32.TRUNC.NTZ R29, R28 ;  /* 0x0000001c001d7305 */ /* 0x000064000021f000 */
[----:B------:R-:W-:-:S05]  /*16f0*/  IMAD R19, R27, R24, R19 ;  /* 0x000000181b137224 */ /* 0x000fca00078e0213 */
[----:B------:R-:W-:Y:S01]  /*1700*/  ISETP.GT.U32.AND P1, PT, R0, R19, PT ;  /* 0x000000130000720c */ /* 0x000fe20003f24070 */
[----:B0-----:R-:W-:Y:S01]  /*1710*/  IMAD.MOV.U32 R28, RZ, RZ, RZ ;  /* 0x000000ffff1c7224 */ /* 0x001fe200078e00ff */
[----:B-1----:R-:W-:-:S11]  /*1720*/  IADD3 R18, PT, PT, RZ, -R29, RZ ;  /* 0x8000001dff127210 */ /* 0x002fd60007ffe0ff */
[----:B------:R-:W-:Y:S01]  /*1730*/  @!P1 IMAD.IADD R19, R19, 0x1, -R0 ;  /* 0x0000000113139824 */ /* 0x000fe200078e0a00 */
[----:B------:R-:W-:Y:S02]  /*1740*/  @!P1 IADD3 R27, PT, PT, R27, 0x1, RZ ;  /* 0x000000011b1b9810 */ /* 0x000fe40007ffe0ff */
[----:B------:R-:W-:Y:S02]  /*1750*/  ISETP.NE.AND P1, PT, R3, RZ, PT ;  /* 0x000000ff0300720c */ /* 0x000fe40003f25270 */
[----:B------:R-:W-:Y:S01]  /*1760*/  ISETP.GE.U32.AND P0, PT, R19, R0, PT ;  /* 0x000000001300720c */ /* 0x000fe20003f06070 */
[----:B------:R-:W-:Y:S02]  /*1770*/  IMAD.MOV.U32 R0, RZ, RZ, R18 ;  /* 0x000000ffff007224 */ /* 0x000fe400078e0012 */
[----:B------:R-:W0:Y:S02]  /*1780*/  LDC.64 R18, c[0x0][0x3a0] ;  /* 0x0000e800ff127b82 */ /* 0x000e240000000a00 */
[----:B------:R-:W-:Y:S01]  /*1790*/  IMAD R31, R0, R25, RZ ;  /* 0x00000019001f7224 */ /* 0x000fe200078e02ff */
[----:B------:R-:W-:-:S03]  /*17a0*/  IABS R0, R2 ;  /* 0x0000000200007213 */ /* 0x000fc60000000000 */
[----:B------:R-:W-:-:S04]  /*17b0*/  IMAD.HI.U32 R16, R29, R31, R28 ;  /* 0x0000001f1d107227 */ /* 0x000fc800078e001c */
[----:B------:R-:W-:Y:S02]  /*17c0*/  IMAD.MOV R24, RZ, RZ, -R0 ;  /* 0x000000ffff187224 */ /* 0x000fe400078e0a00 */
[----:B------:R-:W-:-:S04]  /*17d0*/  IMAD.HI.U32 R31, R16, 0x2, RZ ;  /* 0x00000002101f7827 */ /* 0x000fc800078e00ff */
[----:B------:R-:W-:Y:S02]  /*17e0*/  IMAD R28, R31, R24, 0x2 ;  /* 0x000000021f1c7424 */ /* 0x000fe400078e0218 */
[----:B------:R-:W-:Y:S01]  /*17f0*/  @P0 VIADD R27, R27, 0x1 ;  /* 0x000000011b1b0836 */ /* 0x000fe20000000000 */
[C---:B------:R-:W-:Y:S01]  /*1800*/  ISETP.GT.U32.AND P0, PT, R25.reuse, 0x1, PT ;  /* 0x000000011900780c */ /* 0x040fe20003f04070 */
[----:B------:R-:W-:Y:S01]  /*1810*/  IMAD.HI.U32 R33, R16, 0x3, RZ ;  /* 0x0000000310217827 */ /* 0x000fe200078e00ff */
[----:B------:R-:W-:Y:S02]  /*1820*/  ISETP.GT.U32.AND P4, PT, R25, R28, PT ;  /* 0x0000001c1900720c */ /* 0x000fe40003f84070 */
[----:B------:R-:W-:Y:S01]  /*1830*/  SEL R32, R32, 0x1, !P0 ;  /* 0x0000000120207807 */ /* 0x000fe20004000000 */
[----:B------:R-:W-:Y:S01]  /*1840*/  IMAD.MOV.U32 R0, RZ, RZ, R27 ;  /* 0x000000ffff007224 */ /* 0x000fe200078e001b */
[----:B------:R-:W-:Y:S01]  /*1850*/  ISETP.NE.AND P0, PT, R2, RZ, PT ;  /* 0x000000ff0200720c */ /* 0x000fe20003f05270 */
[----:B------:R-:W-:-:S02]  /*1860*/  IMAD R34, R33, R24, 0x3 ;  /* 0x0000000321227424 */ /* 0x000fc400078e0218 */
[----:B------:R-:W-:Y:S01]  /*1870*/  IMAD.SHL.U32 R29, R2, 0x80, RZ ;  /* 0x00000080021d7824 */ /* 0x000fe200078e00ff */
[----:B------:R-:W-:Y:S01]  /*1880*/  @!P2 IADD3 R0, PT, PT, -R0, RZ, RZ ;  /* 0x000000ff0000a210 */ /* 0x000fe20007ffe1ff */
[----:B------:R-:W-:Y:S01]  /*1890*/  IMAD.HI.U32 R37, R16, 0x5, RZ ;  /* 0x0000000510257827 */ /* 0x000fe200078e00ff */
[----:B------:R-:W-:Y:S02]  /*18a0*/  ISETP.GE.U32.AND P2, PT, R26, 0x3, PT ;  /* 0x000000031a00780c */ /* 0x000fe40003f46070 */
[----:B------:R-:W-:Y:S01]  /*18b0*/  ISETP.GT.U32.AND P5, PT, R25, R34, PT ;  /* 0x000000221900720c */ /* 0x000fe20003fa4070 */
[----:B0-----:R-:W-:Y:S01]  /*18c0*/  IMAD.WIDE.U32 R26, R17, 0x4, R18 ;  /* 0x00000004111a7825 */ /* 0x001fe200078e0012 */
[----:B------:R-:W-:Y:S02]  /*18d0*/  @!P4 IADD3 R28, PT, PT, R28, -R25, RZ ;  /* 0x800000191c1cc210 */ /* 0x000fe40007ffe0ff */
[----:B------:R-:W-:Y:S01]  /*18e0*/  @!P1 LOP3.LUT R0, RZ, R3, RZ, 0x33, !PT ;  /* 0x00000003ff009212 */ /* 0x000fe200078e33ff */
[----:B------:R-:W-:Y:S01]  /*18f0*/  IMAD.HI.U32 R35, R16, 0x6, RZ ;  /* 0x0000000610237827 */ /* 0x000fe200078e00ff */
[----:B------:R-:W-:Y:S01]  /*1900*/  ISETP.GE.U32.AND P6, PT, R28, R25, PT ;  /* 0x000000191c00720c */ /* 0x000fe20003fc6070 */
[----:B-----5:R0:W-:Y:S01]  /*1910*/  STG.E desc[UR6][R26.64], R20 ;  /* 0x000000141a007986 */ /* 0x0201e2000c101906 */
[----:B------:R-:W-:-:S02]  /*1920*/  ISETP.GT.U32.AND P1, PT, R25, R32, PT ;  /* 0x000000201900720c */ /* 0x000fc40003f24070 */
[----:B------:R-:W-:Y:S02]  /*1930*/  @!P4 IADD3 R31, PT, PT, R31, 0x1, RZ ;  /* 0x000000011f1fc810 */ /* 0x000fe40007ffe0ff */
[----:B------:R-:W-:Y:S01]  /*1940*/  SEL R36, R29, RZ, !P2 ;  /* 0x000000ff1d247207 */ /* 0x000fe20005000000 */
[----:B------:R-:W-:Y:S01]  /*1950*/  @!P5 IMAD.IADD R34, R34, 0x1, -R25 ;  /* 0x000000012222d824 */ /* 0x000fe200078e0a19 */
[----:B------:R-:W-:Y:S01]  /*1960*/  LOP3.LUT R3, RZ, R2, RZ, 0x33, !PT ;  /* 0x00000002ff037212 */ /* 0x000fe200078e33ff */
[----:B------:R-:W-:Y:S01]  /*1970*/  IMAD.HI.U32 R29, R16, 0x4, RZ ;  /* 0x00000004101d7827 */ /* 0x000fe200078e00ff */
[----:B0-----:R-:W-:-:S03]  /*1980*/  LOP3.LUT R20, R2, 0x2, RZ, 0x3c, !PT ;  /* 0x0000000202147812 */ /* 0x001fc600078e3cff */
[----:B------:R-:W-:Y:S02]  /*1990*/  @P6 VIADD R31, R31, 0x1 ;  /* 0x000000011f1f6836 */ /* 0x000fe40000000000 */
[----:B------:R-:W-:Y:S01]  /*19a0*/  @!P1 IMAD.IADD R32, R32, 0x1, -R25 ;  /* 0x0000000120209824 */ /* 0x000fe200078e0a19 */
[----:B------:R-:W-:Y:S01]  /*19b0*/  ISETP.GE.AND P2, PT, R20, RZ, PT ;  /* 0x000000ff1400720c */ /* 0x000fe20003f46270 */
[----:B------:R-:W-:Y:S01]  /*19c0*/  IMAD R30, R29, R24, 0x4 ;  /* 0x000000041d1e7424 */ /* 0x000fe200078e0218 */
[----:B------:R-:W-:Y:S01]  /*19d0*/  MOV R28, R31 ;  /* 0x0000001f001c7202 */ /* 0x000fe20000000f00 */
[----:B------:R-:W-:Y:S01]  /*19e0*/  @!P5 VIADD R33, R33, 0x1 ;  /* 0x000000012121d836 */ /* 0x000fe20000000000 */
[----:B------:R-:W-:Y:S01]  /*19f0*/  ISETP.GE.U32.AND P1, PT, R34, R25, PT ;  /* 0x000000192200720c */ /* 0x000fe20003f26070 */
[----:B------:R-:W-:Y:S01]  /*1a00*/  IMAD.IADD R36, R17, 0x1, R36 ;  /* 0x0000000111247824 */ /* 0x000fe200078e0224 */
[----:B------:R-:W-:Y:S01]  /*1a10*/  LOP3.LUT R20, R2, 0x3, RZ, 0x3c, !PT ;  /* 0x0000000302147812 */ /* 0x000fe200078e3cff */
[----:B------:R-:W-:Y:S01]  /*1a20*/  IMAD.HI.U32 R31, R16, 0x7, RZ ;  /* 0x00000007101f7827 */ /* 0x000fe200078e00ff */
[----:B------:R-:W-:-:S02]  /*1a30*/  ISETP.GT.U32.AND P3, PT, R25, R30, PT ;  /* 0x0000001e1900720c */ /* 0x000fc40003f64070 */
[----:B------:R-:W-:Y:S01]  /*1a40*/  SEL R27, R3, R32, !P0 ;  /* 0x00000020031b7207 */ /* 0x000fe20004000000 */
[----:B------:R-:W-:Y:S02]  /*1a50*/  IMAD R32, R37, R24, 0x5 ;  /* 0x0000000525207424 */ /* 0x000fe400078e0218 */
[----:B------:R-:W-:Y:S01]  /*1a60*/  @!P2 IMAD.MOV R28, RZ, RZ, -R28 ;  /* 0x000000ffff1ca224 */ /* 0x000fe200078e0a1c */
[----:B------:R-:W-:Y:S01]  /*1a70*/  ISETP.GE.AND P2, PT, R20, RZ, PT ;  /* 0x000000ff1400720c */ /* 0x000fe20003f46270 */
[----:B------:R-:W-:Y:S01]  /*1a80*/  IMAD R27, R0, R27, R36 ;  /* 0x0000001b001b7224 */ /* 0x000fe200078e0224 */
[----:B------:R-:W-:Y:S01]  /*1a90*/  ISETP.GT.U32.AND P6, PT, R25, R32, PT ;  /* 0x000000201900720c */ /* 0x000fe20003fc4070 */
[----:B------:R-:W-:Y:S01]  /*1aa0*/  IMAD R20, R31, R24, 0x7 ;  /* 0x000000071f147424 */ /* 0x000fe200078e0218 */
[----:B------:R-:W-:Y:S01]  /*1ab0*/  @P1 IADD3 R33, PT, PT, R33, 0x1, RZ ;  /* 0x0000000121211810 */ /* 0x000fe20007ffe0ff */
[----:B------:R-:W-:Y:S01]  /*1ac0*/  IMAD.WIDE R26, R27, 0x4, R18 ;  /* 0x000000041b1a7825 */ /* 0x000fe200078e0212 */
[----:B------:R-:W-:-:S02]  /*1ad0*/  SEL R28, R3, R28, !P0 ;  /* 0x0000001c031c7207 */ /* 0x000fc40004000000 */
[----:B------:R-:W-:Y:S01]  /*1ae0*/  ISETP.GT.U32.AND P1, PT, R25, R20, PT ;  /* 0x000000141900720c */ /* 0x000fe20003f24070 */
[----:B------:R-:W-:Y:S01]  /*1af0*/  @!P3 IMAD.IADD R30, R30, 0x1, -R25 ;  /* 0x000000011e1eb824 */ /* 0x000fe200078e0a19 */
[----:B------:R0:W-:Y:S01]  /*1b00*/  STG.E desc[UR6][R26.64], R21 ;  /* 0x000000151a007986 */ /* 0x0001e2000c101906 */
[----:B------:R-:W-:Y:S02]  /*1b10*/  @!P3 VIADD R29, R29, 0x1 ;  /* 0x000000011d1db836 */ /* 0x000fe40000000000 */
[----:B------:R-:W-:Y:S01]  /*1b20*/  @!P2 IMAD.MOV R33, RZ, RZ, -R33 ;  /* 0x000000ffff21a224 */ /* 0x000fe200078e0a21 */
[----:B------:R-:W-:Y:S01]  /*1b30*/  ISETP.GE.U32.AND P4, PT, R30, R25, PT ;  /* 0x000000191e00720c */ /* 0x000fe20003f86070 */
[----:B------:R-:W-:Y:S02]  /*1b40*/  IMAD R30, R35, R24, 0x6 ;  /* 0x00000006231e7424 */ /* 0x000fe400078e0218 */
[--C-:B------:R-:W-:Y:S02]  /*1b50*/  @!P6 IMAD.IADD R32, R32, 0x1, -R25.reuse ;  /* 0x000000012020e824 */ /* 0x100fe400078e0a19 */
[----:B------:R-:W-:Y:S01]  /*1b60*/  @!P6 VIADD R37, R37, 0x1 ;  /* 0x000000012525e836 */ /* 0x000fe20000000000 */
[----:B------:R-:W-:Y:S01]  /*1b70*/  ISETP.GT.U32.AND P5, PT, R25, R30, PT ;  /* 0x0000001e1900720c */ /* 0x000fe20003fa4070 */
[----:B------:R-:W-:Y:S01]  /*1b80*/  @!P1 IMAD.IADD R20, R20, 0x1, -R25 ;  /* 0x0000000114149824 */ /* 0x000fe200078e0a19 */
[----:B0-----:R-:W-:Y:S01]  /*1b90*/  SEL R26, R3, R33, !P0 ;  /* 0x00000021031a7207 */ /* 0x001fe20004000000 */
[----:B------:R-:W-:Y:S01]  /*1ba0*/  IMAD.MOV R21, RZ, RZ, -R28 ;  /* 0x000000ffff157224 */ /* 0x000fe200078e0a1c */
[----:B------:R-:W-:Y:S01]  /*1bb0*/  ISETP.GE.U32.AND P2, PT, R32, R25, PT ;  /* 0x000000192000720c */ /* 0x000fe20003f46070 */
[----:B------:R-:W-:Y:S01]  /*1bc0*/  IMAD R28, R28, 0x80, R17 ;  /* 0x000000801c1c7824 */ /* 0x000fe200078e0211 */
[----:B------:R-:W-:Y:S01]  /*1bd0*/  IADD3 R27, PT, PT, -R26, RZ, RZ ;  /* 0x000000ff1a1b7210 */ /* 0x000fe20007ffe1ff */
[----:B------:R-:W-:Y:S01]  /*1be0*/  IMAD R21, R2, R21, 0x2 ;  /* 0x0000000202157424 */ /* 0x000fe200078e0215 */
[----:B------:R-:W-:Y:S01]  /*1bf0*/  LEA R26, R26, R17, 0x7 ;  /* 0x000000111a1a7211 */ /* 0x000fe200078e38ff */
[----:B------:R-:W-:Y:S01]  /*1c00*/  @P4 VIADD R29, R29, 0x1 ;  /* 0x000000011d1d4836 */ /* 0x000fe20000000000 */
[----:B------:R-:W-:Y:S01]  /*1c10*/  ISETP.GE.U32.AND P4, PT, R20, R25, PT ;  /* 0x000000191400720c */ /* 0x000fe20003f86070 */
[C---:B------:R-:W-:Y:S01]  /*1c20*/  IMAD R27, R2.reuse, R27, 0x3 ;  /* 0x00000003021b7424 */ /* 0x040fe200078e021b */
[----:B------:R-:W-:Y:S01]  /*1c30*/  LOP3.LUT R32, R2, 0x6, RZ, 0x3c, !PT ;  /* 0x0000000602207812 */ /* 0x000fe200078e3cff */
[----:B------:R-:W-:Y:S01]  /*1c40*/  IMAD R21, R0, R21, R28 ;  /* 0x0000001500157224 */ /* 0x000fe200078e021c */
[----:B------:R-:W-:Y:S01]  /*1c50*/  @!P5 IADD3 R30, PT, PT, R30, -R25, RZ ;  /* 0x800000191e1ed210 */ /* 0x000fe20007ffe0ff */
[----:B------:R-:W-:Y:S01]  /*1c60*/  IMAD R27, R0, R27, R26 ;  /* 0x0000001b001b7224 */ /* 0x000fe200078e021a */
[----:B------:R-:W-:Y:S01]  /*1c70*/  LOP3.LUT R26, R2, 0x4, RZ, 0x3c, !PT ;  /* 0x00000004021a7812 */ /* 0x000fe200078e3cff */
[----:B------:R-:W-:Y:S01]  /*1c80*/  IMAD.HI.U32 R34, R16, 0x8, RZ ;  /* 0x0000000810227827 */ /* 0x000fe200078e00ff */
[----:B------:R-:W-:-:S02]  /*1c90*/  LOP3.LUT R28, R2, 0x5, RZ, 0x3c, !PT ;  /* 0x00000005021c7812 */ /* 0x000fc400078e3cff */
[----:B------:R-:W-:Y:S01]  /*1ca0*/  ISETP.GE.AND P6, PT, R26, RZ, PT ;  /* 0x000000ff1a00720c */ /* 0x000fe20003fc6270 */
[----:B------:R-:W-:Y:S01]  /*1cb0*/  IMAD R33, R34, R24, 0x8 ;  /* 0x0000000822217424 */ /* 0x000fe200078e0218 */
[----:B------:R-:W-:Y:S01]  /*1cc0*/  @P2 IADD3 R37, PT, PT, R37, 0x1, RZ ;  /* 0x0000000125252810 */ /* 0x000fe20007ffe0ff */
[----:B------:R-:W-:Y:S01]  /*1cd0*/  IMAD.WIDE R20, R21, 0x4, R18 ;  /* 0x0000000415147825 */ /* 0x000fe200078e0212 */
[----:B------:R-:W-:Y:S02]  /*1ce0*/  ISETP.GE.U32.AND P3, PT, R30, R25, PT ;  /* 0x000000191e00720c */ /* 0x000fe40003f66070 */
[----:B------:R-:W-:Y:S01]  /*1cf0*/  ISETP.GE.AND P2, PT, R28, RZ, PT ;  /* 0x000000ff1c00720c */ /* 0x000fe20003f46270 */
[----:B------:R-:W-:Y:S01]  /*1d00*/  IMAD.MOV.U32 R28, RZ, RZ, R29 ;  /* 0x000000ffff1c7224 */ /* 0x000fe200078e001d */
[----:B------:R0:W-:Y:S01]  /*1d10*/  STG.E desc[UR6][R20.64], R22 ;  /* 0x0000001614007986 */ /* 0x0001e2000c101906 */
[----:B------:R-:W-:-:S04]  /*1d20*/  IMAD.WIDE R26, R27, 0x4, R18 ;  /* 0x000000041b1a7825 */ /* 0x000fc800078e0212 */
[----:B------:R-:W-:Y:S01]  /*1d30*/  @!P6 IADD3 R28, PT, PT, -R28, RZ, RZ ;  /* 0x000000ff1c1ce210 */ /* 0x000fe20007ffe1ff */
[----:B------:R-:W-:Y:S01]  /*1d40*/  @!P5 VIADD R35, R35, 0x1 ;  /* 0x000000012323d836 */ /* 0x000fe20000000000 */
[----:B------:R-:W-:Y:S01]  /*1d50*/  ISETP.GT.U32.AND P6, PT, R25, R33, PT ;  /* 0x000000211900720c */ /* 0x000fe20003fc4070 */
[----:B------:R1:W-:Y:S01]  /*1d60*/  STG.E desc[UR6][R26.64], R23 ;  /* 0x000000171a007986 */ /* 0x0003e2000c101906 */
[----:B------:R-:W-:Y:S01]  /*1d70*/  ISETP.GE.AND P5, PT, R32, RZ, PT ;  /* 0x000000ff2000720c */ /* 0x000fe20003fa6270 */
[----:B------:R-:W-:Y:S01]  /*1d80*/  IMAD.HI.U32 R36, R16, 0xa, RZ ;  /* 0x0000000a10247827 */ /* 0x000fe200078e00ff */
[----:B------:R-:W-:Y:S02]  /*1d90*/  @P3 IADD3 R35, PT, PT, R35, 0x1, RZ ;  /* 0x0000000123233810 */ /* 0x000fe40007ffe0ff */
[----:B0-----:R-:W-:Y:S01]  /*1da0*/  LOP3.LUT R20, R2, 0x7, RZ, 0x3c, !PT ;  /* 0x0000000702147812 */ /* 0x001fe200078e3cff */
[----:B------:R-:W-:Y:S01]  /*1db0*/  IMAD.MOV.U32 R30, RZ, RZ, R37 ;  /* 0x000000ffff1e7224 */ /* 0x000fe200078e0025 */
[----:B------:R-:W-:Y:S01]  /*1dc0*/  SEL R28, R3, R28, !P0 ;  /* 0x0000001c031c7207 */ /* 0x000fe20004000000 */
[----:B------:R-:W-:Y:S01]  /*1dd0*/  @!P1 VIADD R31, R31, 0x1 ;  /* 0x000000011f1f9836 */ /* 0x000fe20000000000 */
[----:B------:R-:W-:Y:S01]  /*1de0*/  ISETP.GE.AND P3, PT, R20, RZ, PT ;  /* 0x000000ff1400720c */ /* 0x000fe20003f66270 */
[----:B------:R-:W-:-:S02]  /*1df0*/  IMAD R22, R36, R24, 0xa ;  /* 0x0000000a24167424 */ /* 0x000fc400078e0218 */
[----:B-1----:R-:W-:Y:S01]  /*1e00*/  IMAD.HI.U32 R26, R16, 0x9, RZ ;  /* 0x00000009101a7827 */ /* 0x002fe200078e00ff */
[----:B------:R-:W-:Y:S02]  /*1e10*/  @!P6 IADD3 R33, PT, PT, R33, -R25, RZ ;  /* 0x800000192121e210 */ /* 0x000fe40007ffe0ff */
[C---:B------:R-:W-:Y:S01]  /*1e20*/  ISETP.GT.U32.AND P1, PT, R25.reuse, R22, PT ;  /* 0x000000161900720c */ /* 0x040fe20003f24070 */
[----:B------:R-:W-:Y:S01]  /*1e30*/  IMAD R29, R26, R24, 0x9 ;  /* 0x000000091a1d7424 */ /* 0x000fe200078e0218 */
[----:B------:R-:W-:Y:S01]  /*1e40*/  LOP3.LUT R23, R2, 0x8, RZ, 0x3c, !PT ;  /* 0x0000000802177812 */ /* 0x000fe200078e3cff */
[----:B------:R-:W-:Y:S01]  /*1e50*/  IMAD.MOV.U32 R20, RZ, RZ, R35 ;  /* 0x000000ffff147224 */ /* 0x000fe200078e0023 */
[----:B------:R-:W-:Y:S01]  /*1e60*/  @!P6 IADD3 R34, PT, PT, R34, 0x1, RZ ;  /* 0x000000012222e810 */ /* 0x000fe20007ffe0ff */
[----:B------:R-:W-:Y:S01]  /*1e70*/  @!P2 IMAD.MOV R30, RZ, RZ, -R30 ;  /* 0x000000ffff1ea224 */ /* 0x000fe200078e0a1e */
[----:B------:R-:W-:Y:S01]  /*1e80*/  ISETP.GT.U32.AND P2, PT, R25, R29, PT ;  /* 0x0000001d1900720c */ /* 0x000fe20003f44070 */
[----:B------:R-:W-:Y:S01]  /*1e90*/  @P4 VIADD R31, R31, 0x1 ;  /* 0x000000011f1f4836 */ /* 0x000fe20000000000 */
[----:B------:R-:W-:Y:S01]  /*1ea0*/  @!P5 IADD3 R20, PT, PT, -R20, RZ, RZ ;  /* 0x000000ff1414d210 */ /* 0x000fe20007ffe1ff */
[----:B------:R-:W-:Y:S01]  /*1eb0*/  IMAD.HI.U32 R35, R16, 0xe, RZ ;  /* 0x0000000e10237827 */ /* 0x000fe200078e00ff */
[----:B------:R-:W-:-:S02]  /*1ec0*/  ISETP.GE.U32.AND P5, PT, R33, R25, PT ;  /* 0x000000192100720c */ /* 0x000fc40003fa6070 */
[----:B------:R-:W-:Y:S01]  /*1ed0*/  SEL R30, R3, R30, !P0 ;  /* 0x0000001e031e7207 */ /* 0x000fe20004000000 */
[----:B------:R-:W-:Y:S01]  /*1ee0*/  IMAD.MOV.U32 R32, RZ, RZ, R31 ;  /* 0x000000ffff207224 */ /* 0x000fe200078e001f */
[----:B------:R-:W-:Y:S01]  /*1ef0*/  @!P1 IADD3 R36, PT, PT, R36, 0x1, RZ ;  /* 0x0000000124249810 */ /* 0x000fe20007ffe0ff */
[----:B------:R-:W-:-:S04]  /*1f00*/  IMAD.HI.U32 R33, R16, 0xb, RZ ;  /* 0x0000000b10217827 */ /* 0x000fc800078e00ff */
[----:B------:R-:W-:Y:S01]  /*1f10*/  @!P3 IMAD.MOV R32, RZ, RZ, -R32 ;  /* 0x000000ffff20b224 */ /* 0x000fe200078e0a20 */
[----:B------:R-:W-:Y:S01]  /*1f20*/  ISETP.GE.AND P3, PT, R23, RZ, PT ;  /* 0x000000ff1700720c */ /* 0x000fe20003f66270 */
[----:B------:R-:W-:Y:S01]  /*1f30*/  IMAD R21, R33, R24, 0xb ;  /* 0x0000000b21157424 */ /* 0x000fe200078e0218 */
[----:B------:R-:W-:Y:S01]  /*1f40*/  LOP3.LUT R23, R2, 0x9, RZ, 0x3c, !PT ;  /* 0x0000000902177812 */ /* 0x000fe200078e3cff */
[--C-:B------:R-:W-:Y:S01]  /*1f50*/  @!P2 IMAD.IADD R29, R29, 0x1, -R25.reuse ;  /* 0x000000011d1da824 */ /* 0x100fe200078e0a19 */
[----:B------:R-:W-:Y:S01]  /*1f60*/  SEL R32, R3, R32, !P0 ;  /* 0x0000002003207207 */ /* 0x000fe20004000000 */
[----:B------:R-:W-:Y:S01]  /*1f70*/  @!P1 IMAD.IADD R22, R22, 0x1, -R25 ;  /* 0x0000000116169824 */ /* 0x000fe200078e0a19 */
[----:B------:R-:W-:Y:S01]  /*1f80*/  ISETP.GT.U32.AND P6, PT, R25, R21, PT ;  /* 0x000000151900720c */ /* 0x000fe20003fc4070 */
[----:B------:R-:W-:Y:S01]  /*1f90*/  @P5 VIADD R34, R34, 0x1 ;  /* 0x0000000122225836 */ /* 0x000fe20000000000 */
[-C--:B------:R-:W-:Y:S01]  /*1fa0*/  ISETP.GE.U32.AND P4, PT, R29, R25.reuse, PT ;  /* 0x000000191d00720c */ /* 0x080fe20003f86070 */
[----:B------:R-:W-:Y:S01]  /*1fb0*/  IMAD.HI.U32 R31, R16, 0xc, RZ ;  /* 0x0000000c101f7827 */ /* 0x000fe200078e00ff */
[----:B------:R-:W-:-:S03]  /*1fc0*/  ISETP.GE.U32.AND P5, PT, R22, R25, PT ;  /* 0x000000191600720c */ /* 0x000fc60003fa6070 */
[----:B------:R-:W-:Y:S01]  /*1fd0*/  IMAD R22, R31, R24, 0xc ;  /* 0x0000000c1f167424 */ /* 0x000fe200078e0218 */
[----:B------:R-:W-:Y:S01]  /*1fe0*/  @!P3 IADD3 R34, PT, PT, -R34, RZ, RZ ;  /* 0x000000ff2222b210 */ /* 0x000fe20007ffe1ff */
[----:B------:R-:W-:Y:S01]  /*1ff0*/  @!P2 VIADD R26, R26, 0x1 ;  /* 0x000000011a1aa836 */ /* 0x000fe20000000000 */
[----:B------:R-:W-:Y:S01]  /*2000*/  ISETP.GE.AND P3, PT, R23, RZ, PT ;  /* 0x000000ff1700720c */ /* 0x000fe20003f66270 */
[----:B------:R-:W-:Y:S01]  /*2010*/  IMAD.HI.U32 R29, R16, 0xd, RZ ;  /* 0x0000000d101d7827 */ /* 0x000fe200078e00ff */
[----:B------:R-:W-:Y:S02]  /*2020*/  ISETP.GT.U32.AND P2, PT, R25, R22, PT ;  /* 0x000000161900720c */ /* 0x000fe40003f44070 */
[----:B------:R-:W-:Y:S01]  /*2030*/  LOP3.LUT R23, R2, 0xd, RZ, 0x3c, !PT ;  /* 0x0000000d02177812 */ /* 0x000fe200078e3cff */
[----:B------:R-:W-:Y:S01]  /*2040*/  @!P6 IMAD.IADD R21, R21, 0x1, -R25 ;  /* 0x000000011515e824 */ /* 0x000fe200078e0a19 */
[----:B------:R-:W-:Y:S01]  /*2050*/  @P4 IADD3 R26, PT, PT, R26, 0x1, RZ ;  /* 0x000000011a1a4810 */ /* 0x000fe20007ffe0ff */
[----:B------:R-:W-:Y:S01]  /*2060*/  @P5 VIADD R36, R36, 0x1 ;  /* 0x0000000124245836 */ /* 0x000fe20000000000 */
[----:B------:R-:W-:Y:S01]  /*2070*/  SEL R34, R3, R34, !P0 ;  /* 0x0000002203227207 */ /* 0x000fe20004000000 */
[----:B------:R-:W-:Y:S01]  /*2080*/  IMAD.HI.U32 R37, R16, 0xf, RZ ;  /* 0x0000000f10257827 */ /* 0x000fe200078e00ff */
[----:B------:R-:W-:-:S02]  /*2090*/  ISETP.GE.U32.AND P4, PT, R21, R25, PT ;  /* 0x000000191500720c */ /* 0x000fc40003f86070 */
[----:B------:R-:W-:Y:S01]  /*20a0*/  LOP3.LUT R21, R2, 0xa, RZ, 0x3c, !PT ;  /* 0x0000000a02157812 */ /* 0x000fe200078e3cff */
[----:B------:R-:W-:Y:S02]  /*20b0*/  @!P3 IMAD.MOV R26, RZ, RZ, -R26 ;  /* 0x000000ffff1ab224 */ /* 0x000fe400078e0a1a */
[----:B------:R-:W-:Y:S01]  /*20c0*/  @!P2 IMAD.IADD R22, R22, 0x1, -R25 ;  /* 0x000000011616a824 */ /* 0x000fe200078e0a19 */
[----:B------:R-:W-:Y:S01]  /*20d0*/  ISETP.GE.AND P3, PT, R21, RZ, PT ;  /* 0x000000ff1500720c */ /* 0x000fe20003f66270 */
[----:B------:R-:W-:Y:S01]  /*20e0*/  IMAD R21, R29, R24, 0xd ;  /* 0x0000000d1d157424 */ /* 0x000fe200078e0218 */
[----:B------:R-:W-:Y:S01]  /*20f0*/  SEL R26, R3, R26, !P0 ;  /* 0x0000001a031a7207 */ /* 0x000fe20004000000 */
[-C--:B------:R-:W-:Y:S01]  /*2100*/  IMAD R16, R35, R24.reuse, 0xe ;  /* 0x0000000e23107424 */ /* 0x080fe200078e0218 */
[----:B------:R-:W-:Y:S01]  /*2110*/  ISETP.GE.U32.AND P1, PT, R22, R25, PT ;  /* 0x000000191600720c */ /* 0x000fe20003f26070 */
[----:B------:R-:W-:Y:S01]  /*2120*/  IMAD.MOV.U32 R22, RZ, RZ, R36 ;  /* 0x000000ffff167224 */ /* 0x000fe200078e0024 */
[----:B------:R-:W-:Y:S01]  /*2130*/  ISETP.GT.U32.AND P5, PT, R25, R21, PT ;  /* 0x000000151900720c */ /* 0x000fe20003fa4070 */
[----:B------:R-:W-:-:S02]  /*2140*/  IMAD R24, R37, R24, 0xf ;  /* 0x0000000f25187424 */ /* 0x000fc400078e0218 */
[----:B------:R-:W-:Y:S02]  /*2150*/  @!P6 VIADD R33, R33, 0x1 ;  /* 0x000000012121e836 */ /* 0x000fe40000000000 */
[----:B------:R-:W-:Y:S01]  /*2160*/  @!P2 VIADD R31, R31, 0x1 ;  /* 0x000000011f1fa836 */ /* 0x000fe20000000000 */
[C---:B------:R-:W-:Y:S01]  /*2170*/  ISETP.GT.U32.AND P6, PT, R25.reuse, R24, PT ;  /* 0x000000181900720c */ /* 0x040fe20003fc4070 */
[----:B------:R-:W-:Y:S01]  /*2180*/  IMAD.MOV R27, RZ, RZ, -R32 ;  /* 0x000000ffff1b7224 */ /* 0x000fe200078e0a20 */
[----:B------:R-:W-:Y:S01]  /*2190*/  @!P3 IADD3 R22, PT, PT, -R22, RZ, RZ ;  /* 0x000000ff1616b210 */ /* 0x000fe20007ffe1ff */
[----:B------:R-:W-:Y:S01]  /*21a0*/  IMAD R32, R32, 0x80, R17 ;  /* 0x0000008020207824 */ /* 0x000fe200078e0211 */
[----:B------:R-:W-:Y:S01]  /*21b0*/  ISETP.GT.U32.AND P3, PT, R25, R16, PT ;  /* 0x000000101900720c */ /* 0x000fe20003f64070 */
[----:B------:R-:W-:Y:S01]  /*21c0*/  @P1 VIADD R31, R31, 0x1 ;  /* 0x000000011f1f1836 */ /* 0x000fe20000000000 */
[----:B------:R-:W-:Y:S01]  /*21d0*/  @P4 IADD3 R33, PT, PT, R33, 0x1, RZ ;  /* 0x0000000121214810 */ /* 0x000fe20007ffe0ff */
[----:B------:R-:W-:Y:S01]  /*21e0*/  @!P5 IMAD.IADD R21, R21, 0x1, -R25 ;  /* 0x000000011515d824 */ /* 0x000fe200078e0a19 */
[----:B------:R-:W-:Y:S01]  /*21f0*/  SEL R22, R3, R22, !P0 ;  /* 0x0000001603167207 */ /* 0x000fe20004000000 */
[----:B------:R-:W-:-:S02]  /*2200*/  @!P5 VIADD R29, R29, 0x1 ;  /* 0x000000011d1dd836 */ /* 0x000fc40000000000 */
[----:B------:R-:W-:Y:S01]  /*2210*/  IMAD R27, R2, R27, 0x7 ;  /* 0x00000007021b7424 */ /* 0x000fe200078e021b */
[-C--:B------:R-:W-:Y:S01]  /*2220*/  ISETP.GE.U32.AND P4, PT, R21, R25.reuse, PT ;  /* 0x000000191500720c */ /* 0x080fe20003f86070 */
[----:B------:R-:W-:Y:S01]  /*2230*/  IMAD.MOV R21, RZ, RZ, -R28 ;  /* 0x000000ffff157224 */ /* 0x000fe200078e0a1c */
[-C--:B------:R-:W-:Y:S01]  /*2240*/  @!P6 IADD3 R24, PT, PT, R24, -R25.reuse, RZ ;  /* 0x800000191818e210 */ /* 0x080fe20007ffe0ff */
[----:B------:R-:W-:Y:S02]  /*2250*/  IMAD R28, R28, 0x80, R17 ;  /* 0x000000801c1c7824 */ /* 0x000fe400078e0211 */
[----:B------:R-:W-:Y:S01]  /*2260*/  @!P3 IMAD.IADD R16, R16, 0x1, -R25 ;  /* 0x000000011010b824 */ /* 0x000fe200078e0a19 */
[----:B------:R-:W-:Y:S01]  /*2270*/  ISETP.GE.U32.AND P1, PT, R24, R25, PT ;  /* 0x000000191800720c */ /* 0x000fe20003f26070 */
[C---:B------:R-:W-:Y:S01]  /*2280*/  IMAD R21, R2.reuse, R21, 0x4 ;  /* 0x0000000402157424 */ /* 0x040fe200078e0215 */
[----:B------:R-:W-:Y:S01]  /*2290*/  LOP3.LUT R24, R2, 0xe, RZ, 0x3c, !PT ;  /* 0x0000000e02187812 */ /* 0x000fe200078e3cff */
[----:B------:R-:W-:Y:S01]  /*22a0*/  @!P3 VIADD R35, R35, 0x1 ;  /* 0x000000012323b836 */ /* 0x000fe20000000000 */
[----:B------:R-:W-:Y:S01]  /*22b0*/  ISETP.GE.U32.AND P2, PT, R16, R25, PT ;  /* 0x000000191000720c */ /* 0x000fe20003f46070 */
[----:B------:R-:W-:Y:S01]  /*22c0*/  IMAD R28, R0, R21, R28 ;  /* 0x00000015001c7224 */ /* 0x000fe200078e021c */
[----:B------:R-:W-:Y:S01]  /*22d0*/  LOP3.LUT R16, R2, 0xb, RZ, 0x3c, !PT ;  /* 0x0000000b02107812 */ /* 0x000fe200078e3cff */
[----:B------:R-:W-:Y:S01]  /*22e0*/  IMAD.MOV R25, RZ, RZ, -R26 ;  /* 0x000000ffff197224 */ /* 0x000fe200078e0a1a */
[C---:B------:R-:W-:Y:S01]  /*22f0*/  IADD3 R21, PT, PT, -R30.reuse, RZ, RZ ;  /* 0x000000ff1e157210 */ /* 0x040fe20007ffe1ff */
[----:B------:R-:W-:Y:S01]  /*2300*/  IMAD R30, R30, 0x80, R17 ;  /* 0x000000801e1e7824 */ /* 0x000fe200078e0211 */
[----:B------:R-:W-:Y:S01]  /*2310*/  ISETP.GE.AND P5, PT, R16, RZ, PT ;  /* 0x000000ff1000720c */ /* 0x000fe20003fa6270 */
[----:B------:R-:W-:Y:S01]  /*2320*/  @!P6 VIADD R37, R37, 0x1 ;  /* 0x000000012525e836 */ /* 0x000fe20000000000 */
[C---:B------:R-:W-:Y:S01]  /*2330*/  LOP3.LUT R16, R2.reuse, 0xc, RZ, 0x3c, !PT ;  /* 0x0000000c02107812 */ /* 0x040fe200078e3cff */
[C---:B------:R-:W-:Y:S01]  /*2340*/  IMAD R21, R2.reuse, R21, 0x5 ;  /* 0x0000000502157424 */ /* 0x040fe200078e0215 */
[----:B------:R-:W-:Y:S01]  /*2350*/  @P4 IADD3 R29, PT, PT, R29, 0x1, RZ ;  /* 0x000000011d1d4810 */ /* 0x000fe20007ffe0ff */
[----:B------:R-:W-:Y:S01]  /*2360*/  IMAD R25, R2, R25, 0x9 ;  /* 0x0000000902197424 */ /* 0x000fe200078e0219 */
[----:B------:R-:W-:Y:S01]  /*2370*/  ISETP.GE.AND P4, PT, R16, RZ, PT ;  /* 0x000000ff1000720c */ /* 0x000fe20003f86270 */
[C---:B------:R-:W-:Y:S01]  /*2380*/  IMAD R27, R0.reuse, R27, R32 ;  /* 0x0000001b001b7224 */ /* 0x040fe200078e0220 */
[----:B------:R-:W-:Y:S01]  /*2390*/  SEL R16, R3, R20, !P0 ;  /* 0x0000001403107207 */ /* 0x000fe20004000000 */
[----:B------:R-:W-:Y:S01]  /*23a0*/  IMAD R20, R0, R21, R30 ;  /* 0x0000001500147224 */ /* 0x000fe200078e021e */
[----:B------:R-:W-:-:S02]  /*23b0*/  @P2 IADD3 R35, PT, PT, R35, 0x1, RZ ;  /* 0x0000000123232810 */ /* 0x000fc40007ffe0ff */
[----:B------:R-:W-:Y:S01]  /*23c0*/  ISETP.GE.AND P2, PT, R24, RZ, PT ;  /* 0x000000ff1800720c */ /* 0x000fe20003f46270 */
[----:B------:R-:W-:Y:S01]  /*23d0*/  IMAD.MOV R21, RZ, RZ, -R16 ;  /* 0x000000ffff157224 */ /* 0x000fe200078e0a10 */
[C---:B------:R-:W-:Y:S01]  /*23e0*/  LOP3.LUT R24, R2.reuse, 0xf, RZ, 0x3c, !PT ;  /* 0x0000000f02187812 */ /* 0x040fe200078e3cff */
[----:B------:R-:W-:Y:S01]  /*23f0*/  @!P5 IMAD.MOV R33, RZ, RZ, -R33 ;  /* 0x000000ffff21d224 */ /* 0x000fe200078e0a21 */
[----:B------:R-:W-:Y:S01]  /*2400*/  ISETP.GE.AND P3, PT, R23, RZ, PT ;  /* 0x000000ff1700720c */ /* 0x000fe20003f66270 */
[----:B------:R-:W-:Y:S01]  /*2410*/  IMAD R21, R2, R21, 0x6 ;  /* 0x0000000602157424 */ /* 0x000fe200078e0215 */
[-C--:B------:R-:W-:Y:S01]  /*2420*/  LEA R16, R16, R17.reuse, 0x7 ;  /* 0x0000001110107211 */ /* 0x080fe200078e38ff */
[----:B------:R-:W-:Y:S01]  /*2430*/  IMAD.MOV R23, RZ, RZ, -R22 ;  /* 0x000000ffff177224 */ /* 0x000fe200078e0a16 */
[----:B------:R-:W-:Y:S01]  /*2440*/  ISETP.GE.AND P6, PT, R24, RZ, PT ;  /* 0x000000ff1800720c */ /* 0x000fe20003fc6270 */
[--C-:B------:R-:W-:Y:S01]  /*2450*/  IMAD R22, R22, 0x80, R17.reuse ;  /* 0x0000008016167824 */ /* 0x100fe200078e0211 */
[----:B------:R-:W-:Y:S01]  /*2460*/  LEA R26, R26, R17, 0x7 ;  /* 0x000000111a1a7211 */ /* 0x000fe200078e38ff */
[----:B------:R-:W-:Y:S01]  /*2470*/  IMAD R16, R0, R21, R16 ;  /* 0x0000001500107224 */ /* 0x000fe200078e0210 */
[C---:B------:R-:W-:Y:S01]  /*2480*/  IADD3 R21, PT, PT, -R34.reuse, RZ, RZ ;  /* 0x000000ff22157210 */ /* 0x040fe20007ffe1ff */
[----:B------:R-:W-:Y:S01]  /*2490*/  IMAD R34, R34, 0x80, R17 ;  /* 0x0000008022227824 */ /* 0x000fe200078e0211 */
[----:B------:R-:W-:Y:S01]  /*24a0*/  @P1 IADD3 R37, PT, PT, R37, 0x1, RZ ;  /* 0x0000000125251810 */ /* 0x000fe20007ffe0ff */
[----:B------:R-:W-:Y:S01]  /*24b0*/  IMAD R25, R0, R25, R26 ;  /* 0x0000001900197224 */ /* 0x000fe200078e021a */
[----:B------:R-:W-:Y:S01]  /*24c0*/  @!P4 IADD3 R31, PT, PT, -R31, RZ, RZ ;  /* 0x000000ff1f1fc210 */ /* 0x000fe20007ffe1ff */
[----:B------:R-:W-:Y:S01]  /*24d0*/  IMAD.MOV.U32 R26, RZ, RZ, R29 ;  /* 0x000000ffff1a7224 */ /* 0x000fe200078e001d */
[C---:B------:R-:W-:Y:S01]  /*24e0*/  SEL R30, R3.reuse, R33, !P0 ;  /* 0x00000021031e7207 */ /* 0x040fe20004000000 */
[C---:B------:R-:W-:Y:S01]  /*24f0*/  IMAD R21, R2.reuse, R21, 0x8 ;  /* 0x0000000802157424 */ /* 0x040fe200078e0215 */
[----:B------:R-:W-:Y:S01]  /*2500*/  SEL R32, R3, R31, !P0 ;  /* 0x0000001f03207207 */ /* 0x000fe20004000000 */
[----:B------:R-:W-:Y:S01]  /*2510*/  @!P3 IMAD.MOV R26, RZ, RZ, -R26 ;  /* 0x000000ffff1ab224 */ /* 0x000fe200078e0a1a */
[----:B------:R-:W-:Y:S01]  /*2520*/  @!P6 IADD3 R37, PT, PT, -R37, RZ, RZ ;  /* 0x000000ff2525e210 */ /* 0x000fe20007ffe1ff */
[----:B------:R-:W-:-:S02]  /*2530*/  IMAD R23, R2, R23, 0xa ;  /* 0x0000000a02177424 */ /* 0x000fc400078e0217 */
[----:B------:R-:W-:Y:S01]  /*2540*/  @!P2 IMAD.MOV R35, RZ, RZ, -R35 ;  /* 0x000000ffff23a224 */ /* 0x000fe200078e0a23 */
[C---:B------:R-:W-:Y:S01]  /*2550*/  SEL R26, R3.reuse, R26, !P0 ;  /* 0x0000001a031a7207 */ /* 0x040fe20004000000 */
[C---:B------:R-:W-:Y:S02]  /*2560*/  IMAD R21, R0.reuse, R21, R34 ;  /* 0x0000001500157224 */ /* 0x040fe400078e0222 */
[----:B------:R-:W-:Y:S01]  /*2570*/  IMAD R23, R0, R23, R22 ;  /* 0x0000001700177224 */ /* 0x000fe200078e0216 */
[C---:B------:R-:W-:Y:S01]  /*2580*/  SEL R24, R3.reuse, R35, !P0 ;  /* 0x0000002303187207 */ /* 0x040fe20004000000 */
[----:B------:R-:W-:Y:S01]  /*2590*/  IMAD.WIDE R28, R28, 0x4, R18 ;  /* 0x000000041c1c7825 */ /* 0x000fe200078e0212 */
[----:B------:R-:W-:Y:S02]  /*25a0*/  SEL R22, R3, R37, !P0 ;  /* 0x0000002503167207 */ /* 0x000fe40004000000 */
[-C--:B------:R-:W-:Y:S01]  /*25b0*/  LEA R35, R26, R17.reuse, 0x7 ;  /* 0x000000111a237211 */ /* 0x080fe200078e38ff */
[----:B------:R-:W-:Y:S01]  /*25c0*/  IMAD.MOV R34, RZ, RZ, -R30 ;  /* 0x000000ffff227224 */ /* 0x000fe200078e0a1e */
[----:B------:R0:W-:Y:S01]  /*25d0*/  STG.E desc[UR6][R28.64], R12 ;  /* 0x0000000c1c007986 */ /* 0x0001e2000c101906 */
[--C-:B------:R-:W-:Y:S01]  /*25e0*/  IMAD R31, R30, 0x80, R17.reuse ;  /* 0x000000801e1f7824 */ /* 0x100fe200078e0211 */
[C---:B------:R-:W-:Y:S01]  /*25f0*/  IADD3 R30, PT, PT, -R32.reuse, RZ, RZ ;  /* 0x000000ff201e7210 */ /* 0x040fe20007ffe1ff */
[----:B------:R-:W-:Y:S01]  /*2600*/  IMAD R3, R32, 0x80, R17 ;  /* 0x0000008020037824 */ /* 0x000fe200078e0211 */
[----:B------:R-:W-:Y:S01]  /*2610*/  LEA R37, R22, R17, 0x7 ;  /* 0x0000001116257211 */ /* 0x000fe200078e38ff */
[----:B------:R-:W-:-:S02]  /*2620*/  IMAD.MOV R32, RZ, RZ, -R26 ;  /* 0x000000ffff207224 */ /* 0x000fc400078e0a1a */
[----:B------:R-:W-:Y:S02]  /*2630*/  IMAD.MOV R26, RZ, RZ, -R24 ;  /* 0x000000ffff1a7224 */ /* 0x000fe400078e0a18 */
[----:B------:R-:W-:Y:S02]  /*2640*/  IMAD R33, R24, 0x80, R17 ;  /* 0x0000008018217824 */ /* 0x000fe400078e0211 */
[----:B------:R-:W-:Y:S02]  /*2650*/  IMAD.MOV R22, RZ, RZ, -R22 ;  /* 0x000000ffff167224 */ /* 0x000fe400078e0a16 */
[C---:B0-----:R-:W-:Y:S02]  /*2660*/  IMAD R29, R2.reuse, R30, 0xc ;  /* 0x0000000c021d7424 */ /* 0x041fe400078e021e */
[C---:B------:R-:W-:Y:S02]  /*2670*/  IMAD R17, R2.reuse, R34, 0xb ;  /* 0x0000000b02117424 */ /* 0x040fe400078e0222 */
[----:B------:R-:W-:-:S02]  /*2680*/  IMAD R24, R2, R32, 0xd ;  /* 0x0000000d02187424 */ /* 0x000fc400078e0220 */
[C---:B------:R-:W-:Y:S02]  /*2690*/  IMAD R12, R2.reuse, R26, 0xe ;  /* 0x0000000e020c7424 */ /* 0x040fe400078e021a */
[----:B------:R-:W-:Y:S02]  /*26a0*/  IMAD R22, R2, R22, 0xf ;  /* 0x0000000f02167424 */ /* 0x000fe400078e0216 */
[C---:B------:R-:W-:Y:S02]  /*26b0*/  IMAD R29, R0.reuse, R29, R3 ;  /* 0x0000001d001d7224 */ /* 0x040fe400078e0203 */
[----:B------:R-:W-:Y:S02]  /*26c0*/  IMAD R31, R0, R17, R31 ;  /* 0x00000011001f7224 */ /* 0x000fe400078e021f */
[----:B------:R-:W-:-:S04]  /*26d0*/  IMAD.WIDE R2, R20, 0x4, R18 ;  /* 0x0000000414027825 */ /* 0x000fc800078e0212 */
[--C-:B------:R-:W-:Y:S01]  /*26e0*/  IMAD.WIDE R16, R16, 0x4, R18.reuse ;  /* 0x0000000410107825 */ /* 0x100fe200078e0212 */
[----:B------:R-:W-:Y:S03]  /*26f0*/  STG.E desc[UR6][R2.64], R13 ;  /* 0x0000000d02007986 */ /* 0x000fe6000c101906 */
[----:B------:R-:W-:Y:S01]  /*2700*/  IMAD.WIDE R26, R27, 0x4, R18 ;  /* 0x000000041b1a7825 */ /* 0x000fe200078e0212 */
[----:B------:R-:W-:Y:S03]  /*2710*/  STG.E desc[UR6][R16.64], R14 ;  /* 0x0000000e10007986 */ /* 0x000fe6000c101906 */
        /* <DEDUP_REMOVED lines=21> */
.L_x_28034:
[----:B------:R-:W-:Y:S01]  /*2870*/  HFMA2 R32, -RZ, RZ, 0, 0.004024505615234375 ;  /* 0x00001c1fff207431 */ /* 0x000fe200000001ff */
[----:B------:R-:W-:Y:S01]  /*2880*/  BSSY B2, `(.L_x_28043) ;  /* 0x0000006000027945 */ /* 0x000fe20003800000 */
[----:B------:R-:W-:Y:S02]  /*2890*/  IMAD.MOV.U32 R30, RZ, RZ, R12 ;  /* 0x000000ffff1e7224 */ /* 0x000fe400078e000c */
[----:B------:R-:W-:-:S07]  /*28a0*/  IMAD.MOV.U32 R29, RZ, RZ, -0x1 ;  /* 0xffffffffff1d7424 */ /* 0x000fce00078e00ff */
[----:B-123--:R-:W-:Y:S05]  /*28b0*/  WARPSYNC.COLLECTIVE R29, `(.L_x_28044) ;  /* 0x000000001d087348 */ /* 0x00efea0003c00000 */
[----:B------:R0:W4:Y:S02]  /*28c0*/  SHFL.IDX P3, R29, R31, R30, R32 ;  /* 0x0000001e1f1d7389 */ /* 0x0001240000060020 */
[----:B01234-:R-:W-:Y:S05]  /*28d0*/  ENDCOLLECTIVE ;  /* 0x000000000000791b */ /* 0x01ffea0003800000 */
.L_x_28044:
[----:B------:R-:W-:Y:S05]  /*28e0*/  BSYNC B2 ;  /* 0x0000000000027941 */ /* 0x000fea0003800000 */
.L_x_28043:
[----:B------:R-:W-:Y:S01]  /*28f0*/  IMAD.MOV.U32 R30, RZ, RZ, R29 ;  /* 0x000000ffff1e7224 */ /* 0x000fe200078e001d */
[----:B------:R-:W-:Y:S06]  /*2900*/  BRA `(.L_x_28045) ;  /* 0xffffffe800287947 */ /* 0x000fec000383ffff */
.L_x_28036:
[----:B------:R-:W-:Y:S01]  /*2910*/  BSSY B2, `(.L_x_28046) ;  /* 0x0000007000027945 */ /* 0x000fe20003800000 */
[----:B------:R-:W-:Y:S01]  /*2920*/  MOV R30, R6 ;  /* 0x00000006001e7202 */ /* 0x000fe20000000f00 */
[----:B------:R-:W-:Y:S02]  /*2930*/  IMAD.MOV.U32 R32, RZ, RZ, 0x1c1f ;  /* 0x00001c1fff207424 */ /* 0x000fe400078e00ff */
[----:B------:R-:W-:-:S07]  /*2940*/  IMAD.MOV.U32 R29, RZ, RZ, -0x1 ;  /* 0xffffffffff1d7424 */ /* 0x000fce00078e00ff */
[----:B0123--:R-:W-:Y:S05]  /*2950*/  WARPSYNC.COLLECTIVE R29, `(.L_x_28047) ;  /* 0x000000001d087348 */ /* 0x00ffea0003c00000 */
[----:B------:R4:W0:Y:S02]  /*2960*/  SHFL.IDX P3, R29, R31, R30, R32 ;  /* 0x0000001e1f1d7389 */ /* 0x0008240000060020 */
[----:B01234-:R-:W-:Y:S05]  /*2970*/  ENDCOLLECTIVE ;  /* 0x000000000000791b */ /* 0x01ffea0003800000 */
.L_x_28047:
[----:B------:R-:W-:Y:S05]  /*2980*/  BSYNC B2 ;  /* 0x0000000000027941 */ /* 0x000fea0003800000 */
.L_x_28046:
[----:B------:R-:W-:Y:S05]  /*2990*/  BRA `(.L_x_28048) ;  /* 0xffffffe800187947 */ /* 0x000fea000383ffff */
.L_x_28038:
[----:B------:R-:W-:Y:S01]  /*29a0*/  BSSY B2, `(.L_x_28049) ;  /* 0x0000007000027945 */ /* 0x000fe20003800000 */
[----:B------:R-:W-:Y:S01]  /*29b0*/  MOV R30, R7 ;  /* 0x00000007001e7202 */ /* 0x000fe20000000f00 */
[----:B------:R-:W-:Y:S01]  /*29c0*/  IMAD.MOV.U32 R32, RZ, RZ, 0x1c1f ;  /* 0x00001c1fff207424 */ /* 0x000fe200078e00ff */
[----:B------:R-:W-:-:S07]  /*29d0*/  MOV R29, 0xffffffff ;  /* 0xffffffff001d7802 */ /* 0x000fce0000000f00 */
[----:B01234-:R-:W-:Y:S05]  /*29e0*/  WARPSYNC.COLLECTIVE R29, `(.L_x_28050) ;  /* 0x000000001d087348 */ /* 0x01ffea0003c00000 */
[----:B------:R0:W0:Y:S02]  /*29f0*/  SHFL.IDX P3, R29, R31, R30, R32 ;  /* 0x0000001e1f1d7389 */ /* 0x0000240000060020 */
[----:B01234-:R-:W-:Y:S05]  /*2a00*/  ENDCOLLECTIVE ;  /* 0x000000000000791b */ /* 0x01ffea0003800000 */
.L_x_28050:
[----:B------:R-:W-:Y:S05]  /*2a10*/  BSYNC B2 ;  /* 0x0000000000027941 */ /* 0x000fea0003800000 */
.L_x_28049:
[----:B------:R-:W-:Y:S05]  /*2a20*/  BRA `(.L_x_28051) ;  /* 0xffffffe8000c7947 */ /* 0x000fea000383ffff */
.L_x_28040:
[----:B------:R-:W-:Y:S01]  /*2a30*/  HFMA2 R32, -RZ, RZ, 0, 0.004024505615234375 ;  /* 0x00001c1fff207431 */ /* 0x000fe200000001ff */
[----:B------:R-:W-:Y:S01]  /*2a40*/  BSSY B2, `(.L_x_28052) ;  /* 0x0000006000027945 */ /* 0x000fe20003800000 */
[----:B------:R-:W-:Y:S02]  /*2a50*/  IMAD.MOV.U32 R30, RZ, RZ, R8 ;  /* 0x000000ffff1e7224 */ /* 0x000fe400078e0008 */
[----:B------:R-:W-:-:S07]  /*2a60*/  IMAD.MOV.U32 R29, RZ, RZ, -0x1 ;  /* 0xffffffffff1d7424 */ /* 0x000fce00078e00ff */
[----:B01234-:R-:W-:Y:S05]  /*2a70*/  WARPSYNC.COLLECTIVE R29, `(.L_x_28053) ;  /* 0x000000001d087348 */ /* 0x01ffea0003c00000 */
[----:B------:R0:W0:Y:S02]  /*2a80*/  SHFL.IDX P3, R29, R31, R30, R32 ;  /* 0x0000001e1f1d7389 */ /* 0x0000240000060020 */
[----:B01234-:R-:W-:Y:S05]  /*2a90*/  ENDCOLLECTIVE ;  /* 0x000000000000791b */ /* 0x01ffea0003800000 */
.L_x_28053:
[----:B------:R-:W-:Y:S05]  /*2aa0*/  BSYNC B2 ;  /* 0x0000000000027941 */ /* 0x000fea0003800000 */
.L_x_28052:
[----:B------:R-:W-:Y:S01]  /*2ab0*/  MOV R28, R29 ;  /* 0x0000001d001c7202 */ /* 0x000fe20000000f00 */
[----:B------:R-:W-:Y:S06]  /*2ac0*/  BRA `(.L_x_28054) ;  /* 0xffffffe400fc7947 */ /* 0x000fec000383ffff */
        .weak           $__internal_557_$__cuda_sm20_div_s16
        .type           $__internal_557_$__cuda_sm20_div_s16,@function
        .size           $__internal_557_$__cuda_sm20_div_s16,($__internal_558_$__cuda_sm20_div_u16 - $__internal_557_$__cuda_sm20_div_s16)
$__internal_557_$__cuda_sm20_div_s16:
        /* <DEDUP_REMOVED lines=24> */
[----:B------:R-:W-:Y:S05]  /*2c50*/  RET.REL.NODEC R4 `(_Z9cuda_gemmIiLi128ELi1ELi1ELi2048ELi4ELi4ELi64ELi1ELi0EEviiiPT_S1_S1_iii) ;  /* 0xffffffd004e87950 */ /* 0x000fea0003c3ffff */
        .weak           $__internal_558_$__cuda_sm20_div_u16
        .type           $__internal_558_$__cuda_sm20_div_u16,@function
        .size           $__internal_558_$__cuda_sm20_div_u16,(.L_x_39061 - $__internal_558_$__cuda_sm20_div_u16)
$__internal_558_$__cuda_sm20_div_u16:
        /* <DEDUP_REMOVED lines=18> */
[----:B------:R-:W-:Y:S06]  /*2d80*/  RET.REL.NODEC R4 `(_Z9cuda_gemmIiLi128ELi1ELi1ELi2048ELi4ELi4ELi64ELi1ELi0EEviiiPT_S1_S1_iii) ;  /* 0xffffffd0049c7950 */ /* 0x000fec0003c3ffff */
.L_x_28055:
        /* <DEDUP_REMOVED lines=15> */
.L_x_39061:


//--------------------- .text._Z9cuda_gemmIiLi128ELi1ELi1ELi2048ELi4ELi4ELi64ELi0ELi1EEviiiPT_S1_S1_iii --------------------------
	.section	.text._Z9cuda_gemmIiLi128ELi1ELi1ELi2048ELi4ELi4ELi64ELi0ELi1EEviiiPT_S1_S1_iii,"ax",@progbits
	.align	128
        .global         _Z9cuda_gemmIiLi128ELi1ELi1ELi2048ELi4ELi4ELi64ELi0ELi1EEviiiPT_S1_S1_iii
        .type           _Z9cuda_gemmIiLi128ELi1ELi1ELi2048ELi4ELi4ELi64ELi0ELi1EEviiiPT_S1_S1_iii,@function
        .size           _Z9cuda_gemmIiLi128ELi1ELi1ELi2048ELi4ELi4ELi64ELi0ELi1EEviiiPT_S1_S1_iii,(.L_x_39062 - _Z9cuda_gemmIiLi128ELi1ELi1ELi2048ELi4ELi4ELi64ELi0ELi1EEviiiPT_S1_S1_iii)
        .other          _Z9cuda_gemmIiLi128ELi1ELi1ELi2048ELi4ELi4ELi64ELi0ELi1EEviiiPT_S1_S1_iii,@"STO_CUDA_ENTRY STV_DEFAULT"
_Z9cuda_gemmIiLi128ELi1ELi1ELi2048ELi4ELi4ELi64ELi0ELi1EEviiiPT_S1_S1_iii:
.text._Z9cuda_gemmIiLi128ELi1ELi1ELi2048ELi4ELi4ELi64ELi0ELi1EEviiiPT_S1_S1_iii:
        /* <DEDUP_REMOVED lines=14> */
.L_x_28058:
        /* <DEDUP_REMOVED lines=10> */
.L_x_28057:
[----:B------:R-:W-:Y:S05]  /*0180*/  BSYNC.RECONVERGENT B0 ;  /* 0x0000000000007941 */ /* 0x000fea0003800200 */
.L_x_28056:
        /* <DEDUP_REMOVED lines=13> */
[----:B------:R-:W-:Y:S05]  /*0260*/  CALL.REL.NOINC `($__internal_559_$__cuda_sm20_div_u16) ;  /* 0x0000000c005c7944 */ /* 0x000fea0003c00000 */
        /* <DEDUP_REMOVED lines=16> */
.L_x_28061:
        /* <DEDUP_REMOVED lines=10> */
.L_x_28060:
[----:B--2---:R-:W-:Y:S05]  /*0410*/  BSYNC.RECONVERGENT B0 ;  /* 0x0000000000007941 */ /* 0x004fea0003800200 */
.L_x_28059:
        /* <DEDUP_REMOVED lines=9> */
.L_x_28063:
        /* <DEDUP_REMOVED lines=25> */
.L_x_28062:
[----:B------:R-:W-:Y:S01]  /*0640*/  BAR.SYNC.DEFER_BLOCKING 0x0 ;  /* 0x0000000000007b1d */ /* 0x000fe20000010000 */
[----:B------:R-:W-:Y:S01]  /*0650*/  ULEA UR10, UR9, UR8, 0x18 ;  /* 0x00000008090a7291 */ /* 0x000fe2000f8ec0ff */
[C---:B--2---:R-:W-:Y:S02]  /*0660*/  SHF.L.U32 R8, R0.reuse, 0x2, RZ ;  /* 0x0000000200087819 */ /* 0x044fe400000006ff */
[----:B------:R-:W-:Y:S02]  /*0670*/  IADD3 R4, PT, PT, R0, 0x1, RZ ;  /* 0x0000000100047810 */ /* 0x000fe40007ffe0ff */
[C---:B------:R-:W-:Y:S02]  /*0680*/  LOP3.LUT R2, R8.reuse, 0xc, RZ, 0xc0, !PT ;  /* 0x0000000c08027812 */ /* 0x040fe400078ec0ff */
[----:B------:R-:W0:Y:S01]  /*0690*/  S2UR UR4, SR_CTAID.X ;  /* 0x00000000000479c3 */ /* 0x000e220000002500 */
[----:B------:R-:W1:Y:S01]  /*06a0*/  S2R R5, SR_TID.X ;  /* 0x0000000000057919 */ /* 0x000e620000002100 */
[----:B------:R-:W-:-:S02]  /*06b0*/  LOP3.LUT R38, R8, 0x3, R0, 0xf8, !PT ;  /* 0x0000000308267812 */ /* 0x000fc400078ef800 */
[----:B------:R-:W-:Y:S02]  /*06c0*/  LOP3.LUT R23, R4, 0x3, RZ, 0xc0, !PT ;  /* 0x0000000304177812 */ /* 0x000fe400078ec0ff */
[----:B------:R-:W-:Y:S02]  /*06d0*/  LEA R38, R38, UR5, 0x2 ;  /* 0x0000000526267c11 */ /* 0x000fe4000f8e10ff */
[----:B------:R-:W2:Y:S01]  /*06e0*/  S2UR UR11, SR_CTAID.Y ;  /* 0x00000000000b79c3 */ /* 0x000ea20000002600 */
[----:B------:R-:W-:Y:S02]  /*06f0*/  LOP3.LUT R36, R8, R23, RZ, 0xfc, !PT ;  /* 0x0000001708247212 */ /* 0x000fe400078efcff */
[----:B------:R-:W-:Y:S02]  /*0700*/  LOP3.LUT R21, R0, 0x3, RZ, 0xc0, !PT ;  /* 0x0000000300157812 */ /* 0x000fe400078ec0ff */
[----:B------:R-:W-:Y:S02]  /*0710*/  LEA R36, R36, UR5, 0x2 ;  /* 0x0000000524247c11 */ /* 0x000fe4000f8e10ff */
[----:B------:R-:W-:Y:S01]  /*0720*/  LOP3.LUT R41, R8, 0x2, R21, 0xf6, !PT ;  /* 0x0000000208297812 */ /* 0x000fe200078ef615 */
[----:B------:R-:W2:Y:S01]  /*0730*/  LDC R6, c[0x0][0x384] ;  /* 0x0000e100ff067b82 */ /* 0x000ea20000000800 */
[----:B------:R-:W3:Y:S01]  /*0740*/  LDS R29, [R2+UR10] ;  /* 0x0000000a021d7984 */ /* 0x000ee20008000800 */
[----:B------:R-:W-:-:S02]  /*0750*/  SHF.R.S32.HI R3, RZ, 0x1f, R20 ;  /* 0x0000001fff037819 */ /* 0x000fc40000011414 */
[----:B------:R-:W-:Y:S01]  /*0760*/  LEA R41, R41, UR5, 0x2 ;  /* 0x0000000529297c11 */ /* 0x000fe2000f8e10ff */
[----:B------:R-:W4:Y:S01]  /*0770*/  LDS R42, [R2+UR10+0x14] ;  /* 0x0000140a022a7984 */ /* 0x000f220008000800 */
[----:B------:R-:W-:Y:S01]  /*0780*/  LEA.HI R20, R3, R20, RZ, 0xb ;  /* 0x0000001403147211 */ /* 0x000fe200078f58ff */
[----:B0-----:R-:W-:Y:S02]  /*0790*/  USHF.L.U32 UR4, UR4, 0x9, URZ ;  /* 0x0000000904047899 */ /* 0x001fe400080006ff */
[----:B------:R-:W0:Y:S01]  /*07a0*/  LDS R40, [R2+UR10+0x28] ;  /* 0x0000280a02287984 */ /* 0x000e220008000800 */
[----:B------:R-:W-:Y:S02]  /*07b0*/  IADD3 R43, PT, PT, R0, -0x1, RZ ;  /* 0xffffffff002b7810 */ /* 0x000fe40007ffe0ff */
[----:B------:R-:W-:Y:S01]  /*07c0*/  SHF.R.S32.HI R20, RZ, 0xb, R20 ;  /* 0x0000000bff147819 */ /* 0x000fe20000011414 */
[----:B------:R5:W0:Y:S01]  /*07d0*/  LDS R37, [R2+UR10+0x3c] ;  /* 0x00003c0a02257984 */ /* 0x000a220008000800 */
[----:B------:R-:W-:-:S02]  /*07e0*/  LOP3.LUT R44, R21, 0x2, RZ, 0x3c, !PT ;  /* 0x00000002152c7812 */ /* 0x000fc400078e3cff */
[----:B------:R-:W-:Y:S01]  /*07f0*/  LOP3.LUT R43, R43, 0x3, RZ, 0xc0, !PT ;  /* 0x000000032b2b7812 */ /* 0x000fe200078ec0ff */
[----:B------:R-:W-:Y:S01]  /*0800*/  LDS R34, [R38] ;  /* 0x0000000026227984 */ /* 0x000fe20000000800 */
[----:B-1----:R-:W-:Y:S02]  /*0810*/  LOP3.LUT R5, R5, UR4, RZ, 0xfc, !PT ;  /* 0x0000000405057c12 */ /* 0x002fe4000f8efcff */
[----:B------:R-:W-:Y:S01]  /*0820*/  LOP3.LUT R17, R8, R43, RZ, 0xfc, !PT ;  /* 0x0000002b08117212 */ /* 0x000fe200078efcff */
[----:B------:R-:W-:Y:S01]  /*0830*/  LDS R33, [R36] ;  /* 0x0000000024217984 */ /* 0x000fe20000000800 */
[----:B-----5:R-:W1:Y:S01]  /*0840*/  LDC.64 R2, c[0x0][0x3a0] ;  /* 0x0000e800ff027b82 */ /* 0x020e620000000a00 */
[----:B--2---:R-:W-:Y:S02]  /*0850*/  IMAD R5, R6, UR11, R5 ;  /* 0x0000000b06057c24 */ /* 0x004fe4000f8e0205 */
[----:B------:R-:W-:Y:S01]  /*0860*/  LDS R32, [R38+0x800] ;  /* 0x0008000026207984 */ /* 0x000fe20000000800 */
[----:B------:R-:W-:-:S03]  /*0870*/  LEA R17, R17, UR5, 0x2 ;  /* 0x0000000511117c11 */ /* 0x000fc6000f8e10ff */
[----:B------:R-:W-:Y:S01]  /*0880*/  LDS R31, [R36+0x800] ;  /* 0x00080000241f7984 */ /* 0x000fe20000000800 */
[CC--:B------:R-:W-:Y:S02]  /*0890*/  LEA R19, R20.reuse, R5.reuse, 0xa ;  /* 0x0000000514137211 */ /* 0x0c0fe400078e50ff */
[C---:B------:R-:W-:Y:S01]  /*08a0*/  LEA R7, R20.reuse, R5, 0x9 ;  /* 0x0000000514077211 */ /* 0x040fe200078e48ff */
[----:B------:R-:W-:Y:S01]  /*08b0*/  LDS R35, [R41] ;  /* 0x0000000029237984 */ /* 0x000fe20000000800 */
[----:B------:R-:W-:-:S03]  /*08c0*/  LEA R25, R20, R19, 0x9 ;  /* 0x0000001314197211 */ /* 0x000fc600078e48ff */
[----:B------:R-:W-:Y:S04]  /*08d0*/  LDS R39, [R41+0x800] ;  /* 0x0008000029277984 */ /* 0x000fe80000000800 */
[----:B---3--:R-:W2:Y:S04]  /*08e0*/  SHFL.IDX PT, R0, R29, R21, 0x1c1f ;  /* 0x001c1f151d007589 */ /* 0x008ea800000e0000 */
[----:B----4-:R-:W-:Y:S01]  /*08f0*/  SHFL.IDX PT, R11, R42, R21, 0x1c1f ;  /* 0x001c1f152a0b7589 */ /* 0x010fe200000e0000 */
[----:B-1----:R-:W-:-:S03]  /*0900*/  IMAD.WIDE R8, R5, 0x4, R2 ;  /* 0x0000000405087825 */ /* 0x002fc600078e0202 */
[----:B0-----:R-:W-:Y:S01]  /*0910*/  SHFL.IDX PT, R13, R40, R21, 0x1c1f ;  /* 0x001c1f15280d7589 */ /* 0x001fe200000e0000 */
[----:B------:R-:W-:-:S03]  /*0920*/  IMAD.WIDE R4, R19, 0x4, R2 ;  /* 0x0000000413047825 */ /* 0x000fc600078e0202 */
[----:B------:R-:W-:Y:S01]  /*0930*/  SHFL.IDX PT, R15, R37, R21, 0x1c1f ;  /* 0x001c1f15250f7589 */ /* 0x000fe200000e0000 */
[----:B------:R-:W-:-:S03]  /*0940*/  IMAD.WIDE R6, R7, 0x4, R2 ;  /* 0x0000000407067825 */ /* 0x000fc600078e0202 */
[----:B------:R-:W0:Y:S01]  /*0950*/  SHFL.IDX PT, R10, R29, R23, 0x1c1f ;  /* 0x001c1f171d0a7589 */ /* 0x000e2200000e0000 */
[----:B------:R-:W-:-:S03]  /*0960*/  IMAD.WIDE R2, R25, 0x4, R2 ;  /* 0x0000000419027825 */ /* 0x000fc600078e0202 */
[----:B------:R-:W-:Y:S04]  /*0970*/  SHFL.IDX PT, R12, R42, R23, 0x1c1f ;  /* 0x001c1f172a0c7589 */ /* 0x000fe800000e0000 */
[----:B------:R-:W1:Y:S01]  /*0980*/  SHFL.IDX PT, R14, R40, R23, 0x1c1f ;  /* 0x001c1f17280e7589 */ /* 0x000e6200000e0000 */
[----:B--2---:R-:W-:-:S03]  /*0990*/  IMAD R45, R34, R0, RZ ;  /* 0x00000000222d7224 */ /* 0x004fc600078e02ff */
[----:B------:R-:W-:Y:S04]  /*09a0*/  SHFL.IDX PT, R16, R37, R23, 0x1c1f ;  /* 0x001c1f1725107589 */ /* 0x000fe800000e0000 */
[----:B------:R-:W-:Y:S04]  /*09b0*/  SHFL.IDX PT, R22, R40, R44, 0x1c1f ;  /* 0x001c1f2c28167589 */ /* 0x000fe800000e0000 */
[----:B------:R-:W-:Y:S04]  /*09c0*/  SHFL.IDX PT, R18, R29, R44, 0x1c1f ;  /* 0x001c1f2c1d127589 */ /* 0x000fe800000e0000 */
[----:B------:R-:W2:Y:S04]  /*09d0*/  SHFL.IDX PT, R20, R42, R44, 0x1c1f ;  /* 0x001c1f2c2a147589 */ /* 0x000ea800000e0000 */
[----:B------:R0:W3:Y:S04]  /*09e0*/  SHFL.IDX PT, R24, R37, R44, 0x1c1f ;  /* 0x001c1f2c25187589 */ /* 0x0000e800000e0000 */
[----:B------:R-:W-:Y:S04]  /*09f0*/  SHFL.IDX PT, R19, R29, R43, 0x1c1f ;  /* 0x001c1f2b1d137589 */ /* 0x000fe800000e0000 */
[----:B------:R4:W-:Y:S01]  /*0a00*/  SHFL.IDX PT, R21, R42, R43, 0x1c1f ;  /* 0x001c1f2b2a157589 */ /* 0x0009e200000e0000 */
[----:B0-----:R-:W-:-:S03]  /*0a10*/  IMAD R44, R33, R10, R45 ;  /* 0x0000000a212c7224 */ /* 0x001fc600078e022d */
[----:B------:R0:W-:Y:S04]  /*0a20*/  SHFL.IDX PT, R23, R40, R43, 0x1c1f ;  /* 0x001c1f2b28177589 */ /* 0x0001e800000e0000 */
[----:B------:R-:W-:Y:S01]  /*0a30*/  LDS R27, [R36+0x1000] ;  /* 0x00100000241b7984 */ /* 0x000fe20000000800 */
[----:B----4-:R-:W-:-:S03]  /*0a40*/  IMAD R42, R34, R11, RZ ;  /* 0x0000000b222a7224 */ /* 0x010fc600078e02ff */
[----:B------:R4:W-:Y:S01]  /*0a50*/  LDS R29, [R36+0x1800] ;  /* 0x00180000241d7984 */ /* 0x0009e20000000800 */
[----:B0-----:R-:W-:-:S03]  /*0a60*/  IMAD R40, R34, R13, RZ ;  /* 0x0000000d22287224 */ /* 0x001fc600078e02ff */
[----:B------:R-:W0:Y:S01]  /*0a70*/  LDS R28, [R17] ;  /* 0x00000000111c7984 */ /* 0x000e220000000800 */
[----:B----4-:R-:W-:-:S03]  /*0a80*/  IMAD R36, R34, R15, RZ ;  /* 0x0000000f22247224 */ /* 0x010fc600078e02ff */
[----:B------:R-:W-:Y:S01]  /*0a90*/  LDS R26, [R38+0x1000] ;  /* 0x00100000261a7984 */ /* 0x000fe20000000800 */
[----:B-1----:R-:W-:Y:S02]  /*0aa0*/  IMAD R34, R33, R14, R40 ;  /* 0x0000000e21227224 */ /* 0x002fe400078e0228 */
[----:B------:R-:W-:Y:S01]  /*0ab0*/  IMAD R40, R11, R32, RZ ;  /* 0x000000200b287224 */ /* 0x000fe200078e02ff */
[----:B------:R1:W4:Y:S03]  /*0ac0*/  LDS R30, [R38+0x1800] ;  /* 0x00180000261e7984 */ /* 0x0003260000000800 */
[----:B------:R-:W-:Y:S01]  /*0ad0*/  IMAD R40, R12, R31, R40 ;  /* 0x0000001f0c287224 */ /* 0x000fe200078e0228 */
[----:B------:R5:W4:Y:S03]  /*0ae0*/  SHFL.IDX PT, R25, R37, R43, 0x1c1f ;  /* 0x001c1f2b25197589 */ /* 0x000b2600000e0000 */
[----:B--2---:R-:W-:-:S02]  /*0af0*/  IMAD R40, R20, R39, R40 ;  /* 0x0000002714287224 */ /* 0x004fc400078e0228 */
[----:B-1----:R-:W-:-:S04]  /*0b00*/  IMAD R38, R15, R32, RZ ;  /* 0x000000200f267224 */ /* 0x002fc800078e02ff */
[-C--:B------:R-:W-:Y:S02]  /*0b10*/  IMAD R38, R16, R31.reuse, R38 ;  /* 0x0000001f10267224 */ /* 0x080fe400078e0226 */
[C---:B-----5:R-:W-:Y:S02]  /*0b20*/  IMAD R43, R33.reuse, R12, R42 ;  /* 0x0000000c212b7224 */ /* 0x060fe400078e022a */
[----:B------:R-:W-:Y:S02]  /*0b30*/  IMAD R37, R33, R16, R36 ;  /* 0x0000001021257224 */ /* 0x000fe400078e0224 */
[-C--:B------:R-:W-:Y:S02]  /*0b40*/  IMAD R33, R0, R32.reuse, RZ ;  /* 0x0000002000217224 */ /* 0x080fe400078e02ff */
[----:B------:R-:W-:Y:S02]  /*0b50*/  IMAD R42, R13, R32, RZ ;  /* 0x000000200d2a7224 */ /* 0x000fe400078e02ff */
[----:B------:R-:W-:-:S02]  /*0b60*/  IMAD R36, R10, R31, R33 ;  /* 0x0000001f0a247224 */ /* 0x000fc400078e0221 */
[----:B------:R-:W-:Y:S02]  /*0b70*/  IMAD R42, R14, R31, R42 ;  /* 0x0000001f0e2a7224 */ /* 0x000fe400078e022a */
[C---:B------:R-:W-:Y:S02]  /*0b80*/  IMAD R33, R35.reuse, R22, R34 ;  /* 0x0000001623217224 */ /* 0x040fe400078e0222 */
[C---:B------:R-:W-:Y:S02]  /*0b90*/  IMAD R31, R35.reuse, R18, R44 ;  /* 0x00000012231f7224 */ /* 0x040fe400078e022c */
[C---:B------:R-:W-:Y:S01]  /*0ba0*/  IMAD R32, R35.reuse, R20, R43 ;  /* 0x0000001423207224 */ /* 0x040fe200078e022b */
[----:B------:R-:W-:Y:S01]  /*0bb0*/  LDS R44, [R17+0x1000] ;  /* 0x00100000112c7984 */ /* 0x000fe20000000800 */
[----:B---3--:R-:W-:Y:S02]  /*0bc0*/  IMAD R34, R35, R24, R37 ;  /* 0x0000001823227224 */ /* 0x008fe400078e0225 */
[-C--:B------:R-:W-:Y:S01]  /*0bd0*/  IMAD R36, R18, R39.reuse, R36 ;  /* 0x0000002712247224 */ /* 0x080fe200078e0224 */
[----:B------:R-:W1:Y:S01]  /*0be0*/  LDS R35, [R41+0x1000] ;  /* 0x0010000029237984 */ /* 0x000e620000000800 */
[----:B------:R-:W-:-:S02]  /*0bf0*/  IMAD R42, R22, R39, R42 ;  /* 0x00000027162a7224 */ /* 0x000fc400078e022a */
[----:B------:R-:W-:Y:S01]  /*0c00*/  IMAD R38, R24, R39, R38 ;  /* 0x0000002718267224 */ /* 0x000fe200078e0226 */
[----:B------:R2:W-:Y:S01]  /*0c10*/  LDS R37, [R41+0x1800] ;  /* 0x0018000029257984 */ /* 0x0005e20000000800 */
[C---:B0-----:R-:W-:Y:S02]  /*0c20*/  IMAD R31, R28.reuse, R19, R31 ;  /* 0x000000131c1f7224 */ /* 0x041fe400078e021f */
[C---:B------:R-:W-:Y:S01]  /*0c30*/  IMAD R45, R28.reuse, R21, R32 ;  /* 0x000000151c2d7224 */ /* 0x040fe200078e0220 */
[----:B------:R-:W0:Y:S01]  /*0c40*/  LDS R39, [R17+0x800] ;  /* 0x0008000011277984 */ /* 0x000e220000000800 */
[----:B------:R-:W-:Y:S02]  /*0c50*/  IMAD R33, R28, R23, R33 ;  /* 0x000000171c217224 */ /* 0x000fe400078e0221 */
[----:B----4-:R-:W-:Y:S01]  /*0c60*/  IMAD R32, R0, R30, RZ ;  /* 0x0000001e00207224 */ /* 0x010fe200078e02ff */
[----:B------:R3:W4:Y:S01]  /*0c70*/  LDS R43, [R17+0x1800] ;  /* 0x00180000112b7984 */ /* 0x0007220000000800 */
[----:B--2---:R-:W-:-:S02]  /*0c80*/  IMAD R41, R28, R25, R34 ;  /* 0x000000191c297224 */ /* 0x004fc400078e0222 */
[-C--:B------:R-:W-:Y:S01]  /*0c90*/  IMAD R28, R0, R26.reuse, RZ ;  /* 0x0000001a001c7224 */ /* 0x080fe200078e02ff */
[----:B------:R-:W-:Y:S03]  /*0ca0*/  BAR.SYNC.DEFER_BLOCKING 0x0 ;  /* 0x0000000000007b1d */ /* 0x000fe60000010000 */
[C---:B------:R-:W-:Y:S02]  /*0cb0*/  IMAD R0, R10.reuse, R27, R28 ;  /* 0x0000001b0a007224 */ /* 0x040fe400078e021c */
[-C--:B---3--:R-:W-:Y:S02]  /*0cc0*/  IMAD R17, R13, R26.reuse, RZ ;  /* 0x0000001a0d117224 */ /* 0x088fe400078e02ff */
[----:B------:R-:W-:Y:S02]  /*0cd0*/  IMAD R10, R10, R29, R32 ;  /* 0x0000001d0a0a7224 */ /* 0x000fe400078e0220 */
[----:B------:R-:W-:-:S02]  /*0ce0*/  IMAD R28, R11, R26, RZ ;  /* 0x0000001a0b1c7224 */ /* 0x000fc400078e02ff */
[-C--:B------:R-:W-:Y:S02]  /*0cf0*/  IMAD R32, R11, R30.reuse, RZ ;  /* 0x0000001e0b207224 */ /* 0x080fe400078e02ff */
[----:B------:R-:W-:Y:S02]  /*0d00*/  IMAD R13, R13, R30, RZ ;  /* 0x0000001e0d0d7224 */ /* 0x000fe400078e02ff */
[C---:B------:R-:W-:Y:S02]  /*0d10*/  IMAD R26, R15.reuse, R26, RZ ;  /* 0x0000001a0f1a7224 */ /* 0x040fe400078e02ff */
[----:B------:R-:W-:Y:S02]  /*0d20*/  IMAD R30, R15, R30, RZ ;  /* 0x0000001e0f1e7224 */ /* 0x000fe400078e02ff */
[-C--:B------:R-:W-:Y:S02]  /*0d30*/  IMAD R15, R14, R27.reuse, R17 ;  /* 0x0000001b0e0f7224 */ /* 0x080fe400078e0211 */
[----:B------:R-:W-:-:S02]  /*0d40*/  IMAD R11, R12, R27, R28 ;  /* 0x0000001b0c0b7224 */ /* 0x000fc400078e021c */
[----:B------:R-:W-:Y:S01]  /*0d50*/  IMAD R14, R14, R29, R13 ;  /* 0x0000001d0e0e7224 */ /* 0x000fe200078e020d */
[----:B------:R-:W-:Y:S01]  /*0d60*/  STG.E desc[UR6][R8.64], R31 ;  /* 0x0000001f08007986 */ /* 0x000fe2000c101906 */
[----:B-1----:R-:W-:Y:S02]  /*0d70*/  IMAD R13, R18, R35, R0 ;  /* 0x00000023120d7224 */ /* 0x002fe400078e0200 */
[----:B------:R-:W-:Y:S01]  /*0d80*/  IMAD R26, R16, R27, R26 ;  /* 0x0000001b101a7224 */ /* 0x000fe200078e021a */
[----:B------:R-:W-:Y:S01]  /*0d90*/  STG.E desc[UR6][R6.64], R45 ;  /* 0x0000002d06007986 */ /* 0x000fe2000c101906 */
[----:B------:R-:W-:Y:S02]  /*0da0*/  IMAD R0, R22, R35, R15 ;  /* 0x0000002316007224 */ /* 0x000fe400078e020f */
[----:B------:R-:W-:Y:S01]  /*0db0*/  IMAD R12, R12, R29, R32 ;  /* 0x0000001d0c0c7224 */ /* 0x000fe200078e0220 */
[----:B------:R-:W-:Y:S01]  /*0dc0*/  STG.E desc[UR6][R4.64], R33 ;  /* 0x0000002104007986 */ /* 0x000fe2000c101906 */
[----:B0-----:R-:W-:-:S02]  /*0dd0*/  IMAD R15, R19, R39, R36 ;  /* 0x00000027130f7224 */ /* 0x001fc400078e0224 */
[----:B------:R-:W-:Y:S01]  /*0de0*/  IMAD R11, R20, R35, R11 ;  /* 0x00000023140b7224 */ /* 0x000fe200078e020b */
[----:B------:R-:W-:Y:S01]  /*0df0*/  STG.E desc[UR6][R2.64], R41 ;  /* 0x0000002902007986 */ /* 0x000fe2000c101906 */
[-C--:B------:R-:W-:Y:S02]  /*0e00*/  IMAD R17, R21, R39.reuse, R40 ;  /* 0x0000002715117224 */ /* 0x080fe400078e0228 */
[----:B------:R-:W-:Y:S01]  /*0e10*/  IMAD R27, R23, R39, R42 ;  /* 0x00000027171b7224 */ /* 0x000fe200078e022a */
[----:B------:R-:W-:Y:S01]  /*0e20*/  STG.E desc[UR6][R8.64+0x200], R15 ;  /* 0x0002000f08007986 */ /* 0x000fe2000c101906 */
[----:B------:R-:W-:Y:S02]  /*0e30*/  IMAD R30, R16, R29, R30 ;  /* 0x0000001d101e7224 */ /* 0x000fe400078e021e */
[----:B------:R-:W-:Y:S01]  /*0e40*/  IMAD R35, R24, R35, R26 ;  /* 0x0000002318237224 */ /* 0x000fe200078e021a */
[----:B------:R-:W-:Y:S01]  /*0e50*/  STG.E desc[UR6][R6.64+0x200], R17 ;  /* 0x0002001106007986 */ /* 0x000fe2000c101906 */
[----:B------:R-:W-:-:S02]  /*0e60*/  IMAD R39, R25, R39, R38 ;  /* 0x0000002719277224 */ /* 0x000fc400078e0226 */
[-C--:B------:R-:W-:Y:S01]  /*0e70*/  IMAD R10, R18, R37.reuse, R10 ;  /* 0x00000025120a7224 */ /* 0x080fe200078e020a */
[----:B------:R-:W-:Y:S01]  /*0e80*/  STG.E desc[UR6][R4.64+0x200], R27 ;  /* 0x0002001b04007986 */ /* 0x000fe2000c101906 */
[-C--:B------:R-:W-:Y:S02]  /*0e90*/  IMAD R13, R19, R44.reuse, R13 ;  /* 0x0000002c130d7224 */ /* 0x080fe400078e020d */
[-C--:B------:R-:W-:Y:S01]  /*0ea0*/  IMAD R12, R20, R37.reuse, R12 ;  /* 0x00000025140c7224 */ /* 0x080fe200078e020c */
[----:B------:R-:W-:Y:S01]  /*0eb0*/  STG.E desc[UR6][R2.64+0x200], R39 ;  /* 0x0002002702007986 */ /* 0x000fe2000c101906 */
[-C--:B------:R-:W-:Y:S02]  /*0ec0*/  IMAD R11, R21, R44.reuse, R11 ;  /* 0x0000002c150b7224 */ /* 0x080fe400078e020b */
[----:B------:R-:W-:Y:S01]  /*0ed0*/  IMAD R14, R22, R37, R14 ;  /* 0x00000025160e7224 */ /* 0x000fe200078e020e */
[----:B------:R-:W-:Y:S01]  /*0ee0*/  STG.E desc[UR6][R8.64+0x400], R13 ;  /* 0x0004000d08007986 */ /* 0x000fe2000c101906 */
[----:B------:R-:W-:-:S02]  /*0ef0*/  IMAD R29, R23, R44, R0 ;  /* 0x0000002c171d7224 */ /* 0x000fc400078e0200 */
[----:B------:R-:W-:Y:S01]  /*0f00*/  IMAD R30, R24, R37, R30 ;  /* 0x00000025181e7224 */ /* 0x000fe200078e021e */
[----:B------:R-:W-:Y:S01]  /*0f10*/  STG.E desc[UR6][R6.64+0x400], R11 ;  /* 0x0004000b06007986 */ /* 0x000fe2000c101906 */
[----:B------:R-:W-:Y:S02]  /*0f20*/  IMAD R35, R25, R44, R35 ;  /* 0x0000002c19237224 */ /* 0x000fe400078e0223 */
[-C--:B----4-:R-:W-:Y:S01]  /*0f30*/  IMAD R19, R19, R43.reuse, R10 ;  /* 0x0000002b13137224 */ /* 0x090fe200078e020a */
        /* <DEDUP_REMOVED lines=10> */
        .weak           $__internal_559_$__cuda_sm20_div_u16
        .type           $__internal_559_$__cuda_sm20_div_u16,@function
        .size           $__internal_559_$__cuda_sm20_div_u16,(.L_x_39062 - $__internal_559_$__cuda_sm20_div_u16)
$__internal_559_$__cuda_sm20_div_u16:
        /* <DEDUP_REMOVED lines=18> */
[----:B------:R-:W-:Y:S06]  /*1100*/  RET.REL.NODEC R2 `(_Z9cuda_gemmIiLi128ELi1ELi1ELi2048ELi4ELi4ELi64ELi0ELi1EEviiiPT_S1_S1_iii) ;  /* 0xffffffec02bc7950 */ /* 0x000fec0003c3ffff */
.L_x_28064:
        /* <DEDUP_REMOVED lines=15> */
.L_x_39062:


//--------------------- .text._Z9cuda_gemmIiLi128ELi1ELi1ELi2048ELi4ELi4ELi64ELi0ELi0EEviiiPT_S1_S1_iii --------------------------
	.section	.text._Z9cuda_gemmIiLi128ELi1ELi1ELi2048ELi4ELi4ELi64ELi0ELi0EEviiiPT_S1_S1_iii,"ax",@progbits
	.align	128
        .global         _Z9cuda_gemmIiLi128ELi1ELi1ELi2048ELi4ELi4ELi64ELi0ELi0EEviiiPT_S1_S1_iii
        .type           _Z9cuda_gemmIiLi128ELi1ELi1ELi2048ELi4ELi4ELi64ELi0ELi0EEviiiPT_S1_S1_iii,@function
        .size           _Z9cuda_gemmIiLi128ELi1ELi1ELi2048ELi4ELi4ELi64ELi0ELi0EEviiiPT_S1_S1_iii,(.L_x_39064 - _Z9cuda_gemmIiLi128ELi1ELi1ELi2048ELi4ELi4ELi64ELi0ELi0EEviiiPT_S1_S1_iii)
        .other          _Z9cuda_gemmIiLi128ELi1ELi1ELi2048ELi4ELi4ELi64ELi0ELi0EEviiiPT_S1_S1_iii,@"STO_CUDA_ENTRY STV_DEFAULT"
_Z9cuda_gemmIiLi128ELi1ELi1ELi2048ELi4ELi4ELi64ELi0ELi0EEviiiPT_S1_S1_iii:
.text._Z9cuda_gemmIiLi128ELi1ELi1ELi2048ELi4ELi4ELi64ELi0ELi0EEviiiPT_S1_S1_iii:
        /* <DEDUP_REMOVED lines=59> */
.L_x_28067:
        /* <DEDUP_REMOVED lines=25> */
.L_x_28066:
[----:B------:R-:W-:Y:S05]  /*0540*/  BSYNC.RECONVERGENT B0 ;  /* 0x0000000000007941 */ /* 0x000fea0003800200 */
.L_x_28065:
[----:B------:R-:W-:Y:S01]  /*0550*/  IMAD.MOV.U32 R4, RZ, RZ, 0x80 ;  /* 0x00000080ff047424 */ /* 0x000fe200078e00ff */
[----:B------:R-:W-:-:S07]  /*0560*/  MOV R7, 0x580 ;  /* 0x0000058000077802 */ /* 0x000fce0000000f00 */
[----:B0-----:R-:W-:Y:S05]  /*0570*/  CALL.REL.NOINC `($__internal_560_$__cuda_sm20_div_s16) ;  /* 0x0000002400807944 */ /* 0x001fea0003c00000 */
[----:B------:R-:W-:Y:S01]  /*0580*/  PRMT R6, R5, 0x9910, RZ ;  /* 0x0000991005067816 */ /* 0x000fe200000000ff */
[----:B------:R-:W-:Y:S01]  /*0590*/  IMAD.MOV.U32 R4, RZ, RZ, 0x4 ;  /* 0x00000004ff047424 */ /* 0x000fe200078e00ff */
[----:B------:R-:W-:Y:S02]  /*05a0*/  MOV R26, R5 ;  /* 0x00000005001a7202 */ /* 0x000fe40000000f00 */
[----:B------:R-:W-:-:S07]  /*05b0*/  MOV R7, 0x5d0 ;  /* 0x000005d000077802 */ /* 0x000fce0000000f00 */
[----:B------:R-:W-:Y:S05]  /*05c0*/  CALL.REL.NOINC `($__internal_560_$__cuda_sm20_div_s16) ;  /* 0x00000024006c7944 */ /* 0x000fea0003c00000 */
[----:B------:R-:W0:Y:S01]  /*05d0*/  I2F.U32.RP R0, R16 ;  /* 0x0000001000007306 */ /* 0x000e220000209000 */
[----:B------:R-:W1:Y:S01]  /*05e0*/  S2R R6, SR_TID.X ;  /* 0x0000000000067919 */ /* 0x000e620000002100 */
[----:B------:R-:W2:Y:S01]  /*05f0*/  S2UR UR7, SR_CTAID.Y ;  /* 0x00000000000779c3 */ /* 0x000ea20000002600 */
[----:B------:R-:W-:-:S07]  /*0600*/  IADD3 R7, PT, PT, RZ, -R16, RZ ;  /* 0x80000010ff077210 */ /* 0x000fce0007ffe0ff */
[----:B------:R-:W2:Y:S01]  /*0610*/  LDC R4, c[0x0][0x374] ;  /* 0x0000dd00ff047b82 */ /* 0x000ea20000000800 */
[----:B0-----:R-:W0:Y:S02]  /*0620*/  MUFU.RCP R0, R0 ;  /* 0x0000000000007308 */ /* 0x001e240000001000 */
[----:B0-----:R-:W-:Y:S01]  /*0630*/  VIADD R2, R0, 0xffffffe ;  /* 0x0ffffffe00027836 */ /* 0x001fe20000000000 */
[----:B--2---:R-:W-:-:S05]  /*0640*/  ISETP.LE.U32.AND P1, PT, R4, UR7, PT ;  /* 0x0000000704007c0c */ /* 0x004fca000bf23070 */
[----:B------:R0:W2:Y:S02]  /*0650*/  F2I.FTZ.U32.TRUNC.NTZ R3, R2 ;  /* 0x0000000200037305 */ /* 0x0000a4000021f000 */
[----:B0-----:R-:W-:Y:S02]  /*0660*/  IMAD.MOV.U32 R2, RZ, RZ, RZ ;  /* 0x000000ffff027224 */ /* 0x001fe400078e00ff */
[----:B--2---:R-:W-:-:S04]  /*0670*/  IMAD R7, R7, R3, RZ ;  /* 0x0000000307077224 */ /* 0x004fc800078e02ff */
[----:B------:R-:W-:-:S06]  /*0680*/  IMAD.HI.U32 R3, R3, R7, R2 ;  /* 0x0000000703037227 */ /* 0x000fcc00078e0002 */
[----:B-1----:R-:W-:-:S04]  /*0690*/  IMAD.HI.U32 R17, R3, R6, RZ ;  /* 0x0000000603117227 */ /* 0x002fc800078e00ff */
        /* <DEDUP_REMOVED lines=11> */
[----:B------:R-:W2:Y:S01]  /*0750*/  LDCU UR5, c[0x0][0x388] ;  /* 0x00007100ff0577ac */ /* 0x000ea20008000800 */
[----:B------:R-:W3:Y:S01]  /*0760*/  S2UR UR4, SR_CTAID.X ;  /* 0x00000000000479c3 */ /* 0x000ee20000002500 */
[----:B------:R-:W-:Y:S01]  /*0770*/  SHF.L.U32 R22, R6, 0x2, RZ ;  /* 0x0000000206167819 */ /* 0x000fe200000006ff */
[----:B------:R1:W-:Y:S01]  /*0780*/  STL.128 [R1+0x20], RZ ;  /* 0x000020ff01007387 */ /* 0x0003e20000100c00 */
[----:B------:R-:W-:-:S02]  /*0790*/  PRMT R4, R5, 0x9910, RZ ;  /* 0x0000991005047816 */ /* 0x000fc400000000ff */
[----:B------:R-:W-:Y:S01]  /*07a0*/  LOP3.LUT R0, R22, 0x7ff, RZ, 0x3c, !PT ;  /* 0x000007ff16007812 */ /* 0x000fe200078e3cff */
[----:B------:R1:W-:Y:S01]  /*07b0*/  STL.128 [R1+0x30], RZ ;  /* 0x000030ff01007387 */ /* 0x0003e20000100c00 */
[----:B------:R-:W-:-:S03]  /*07c0*/  MOV R9, 0x8a0 ;  /* 0x000008a000097802 */ /* 0x000fc60000000f00 */
[----:B------:R-:W-:Y:S01]  /*07d0*/  @P1 VIADD R17, R17, 0x1 ;  /* 0x0000000111111836 */ /* 0x000fe20000000000 */
[----:B------:R-:W-:Y:S01]  /*07e0*/  @!P2 LOP3.LUT R17, RZ, R16, RZ, 0x33, !PT ;  /* 0x00000010ff11a212 */ /* 0x000fe200078e33ff */
[----:B0-----:R-:W-:-:S04]  /*07f0*/  IMAD.SHL.U32 R19, R20, 0x4, RZ ;  /* 0x0000000414137824 */ /* 0x001fc800078e00ff */
[----:B------:R-:W-:Y:S01]  /*0800*/  IMAD.MOV R3, RZ, RZ, -R17 ;  /* 0x000000ffff037224 */ /* 0x000fe200078e0a11 */
[----:B------:R-:W-:-:S03]  /*0810*/  IADD3 R2, PT, PT, -R19, R0, RZ ;  /* 0x0000000013027210 */ /* 0x000fc60007ffe1ff */
[----:B------:R-:W-:Y:S01]  /*0820*/  IMAD R0, R16, R3, R6 ;  /* 0x0000000310007224 */ /* 0x000fe200078e0206 */
[----:B------:R-:W-:Y:S01]  /*0830*/  LOP3.LUT R5, R19, 0xffff, RZ, 0xc0, !PT ;  /* 0x0000ffff13057812 */ /* 0x000fe200078ec0ff */
[----:B------:R-:W-:Y:S01]  /*0840*/  IMAD.MOV.U32 R3, RZ, RZ, R4 ;  /* 0x000000ffff037224 */ /* 0x000fe200078e0004 */
[----:B---3--:R-:W-:Y:S01]  /*0850*/  USHF.L.U32 UR4, UR4, 0xb, URZ ;  /* 0x0000000b04047899 */ /* 0x008fe200080006ff */
[----:B------:R-:W-:Y:S02]  /*0860*/  LOP3.LUT R4, R2, 0xffff, RZ, 0xc0, !PT ;  /* 0x0000ffff02047812 */ /* 0x000fe400078ec0ff */
[----:B------:R-:W-:Y:S01]  /*0870*/  LOP3.LUT R2, R0, 0x3, RZ, 0xc0, !PT ;  /* 0x0000000300027812 */ /* 0x000fe200078ec0ff */
[----:B-12---:R-:W-:-:S12]  /*0880*/  UIMAD UR4, UR7, UR5, UR4 ;  /* 0x00000005070472a4 */ /* 0x006fd8000f8e0204 */
[----:B------:R-:W-:Y:S05]  /*0890*/  CALL.REL.NOINC `($__internal_561_$__cuda_sm20_div_u16) ;  /* 0x00000024001c7944 */ /* 0x000fea0003c00000 */
        /* <DEDUP_REMOVED lines=10> */
.L_x_28070:
[----:B0-----:R-:W-:-:S04]  /*0940*/  VIADD R5, R22, UR4 ;  /* 0x0000000416057c36 */ /* 0x001fc80008000000 */
[----:B-1----:R-:W-:-:S06]  /*0950*/  IMAD.WIDE R4, R5, 0x4, R8 ;  /* 0x0000000405047825 */ /* 0x002fcc00078e0208 */
        /* <DEDUP_REMOVED lines=8> */
.L_x_28069:
[----:B------:R-:W-:Y:S05]  /*09e0*/  BSYNC.RECONVERGENT B0 ;  /* 0x0000000000007941 */ /* 0x000fea0003800200 */
.L_x_28068:
[----:B------:R-:W1:Y:S01]  /*09f0*/  S2UR UR6, SR_CgaCtaId ;  /* 0x00000000000679c3 */ /* 0x000e620000008800 */
[----:B------:R-:W-:Y:S01]  /*0a00*/  UMOV UR5, 0x400 ;  /* 0x0000040000057882 */ /* 0x000fe20000000000 */
[----:B------:R-:W-:Y:S01]  /*0a10*/  BSSY.RECONVERGENT B0, `(.L_x_28071) ;  /* 0x000001e000007945 */ /* 0x000fe20003800200 */
[----:B------:R-:W-:-:S05]  /*0a20*/  UIADD3 UR5, UPT, UPT, UR5, 0x80, URZ ;  /* 0x0000008005057890 */ /* 0x000fca000fffe0ff */
[----:B------:R-:W2:Y:S01]  /*0a30*/  LDC.64 R24, c[0x0][0x390] ;  /* 0x0000e400ff187b82 */ /* 0x000ea20000000a00 */
[----:B-1----:R-:W-:-:S12]  /*0a40*/  ULEA UR5, UR6, UR5, 0x18 ;  /* 0x0000000506057291 */ /* 0x002fd8000f8ec0ff */
.L_x_28072:
[----:B-1----:R-:W-:-:S04]  /*0a50*/  VIADD R9, R22, UR4 ;  /* 0x0000000416097c36 */ /* 0x002fc80008000000 */
[----:B--2---:R-:W-:-:S06]  /*0a60*/  IMAD.WIDE R8, R9, 0x4, R24 ;  /* 0x0000000409087825 */ /* 0x004fcc00078e0218 */
[----:B------:R-:W2:Y:S01]  /*0a70*/  LDG.E.128 R8, desc[UR8][R8.64] ;  /* 0x0000000808087981 */ /* 0x000ea2000c1e1d00 */
[----:B0-----:R-:W-:Y:S02]  /*0a80*/  IADD3 R6, PT, PT, R19, R22, RZ ;  /* 0x0000001613067210 */ /* 0x001fe40007ffe0ff */
[----:B------:R-:W-:-:S03]  /*0a90*/  LEA R22, R22, UR5, 0x2 ;  /* 0x0000000516167c11 */ /* 0x000fc6000f8e10ff */
[----:B------:R-:W-:Y:S02]  /*0aa0*/  VIADD R5, R6, UR4 ;  /* 0x0000000406057c36 */ /* 0x000fe40008000000 */
[----:B------:R-:W-:Y:S02]  /*0ab0*/  IMAD.IADD R6, R19, 0x1, R6 ;  /* 0x0000000113067824 */ /* 0x000fe400078e0206 */
[----:B------:R-:W-:-:S03]  /*0ac0*/  IMAD.WIDE R4, R5, 0x4, R24 ;  /* 0x0000000405047825 */ /* 0x000fc600078e0218 */
[----:B------:R-:W-:Y:S01]  /*0ad0*/  IADD3 R21, PT, PT, R19, R6, RZ ;  /* 0x0000000613157210 */ /* 0x000fe20007ffe0ff */
[----:B------:R-:W-:Y:S02]  /*0ae0*/  VIADD R13, R6, UR4 ;  /* 0x00000004060d7c36 */ /* 0x000fe40008000000 */
[----:B------:R-:W3:Y:S02]  /*0af0*/  LDG.E.128 R4, desc[UR8][R4.64] ;  /* 0x0000000804047981 */ /* 0x000ee4000c1e1d00 */
[----:B------:R-:W-:Y:S02]  /*0b00*/  VIADD R15, R21, UR4 ;  /* 0x00000004150f7c36 */ /* 0x000fe40008000000 */
[----:B--2---:R0:W-:Y:S02]  /*0b10*/  STS.128 [R22], R8 ;  /* 0x0000000816007388 */ /* 0x0041e40000000c00 */
[----:B0-----:R-:W-:-:S04]  /*0b20*/  IMAD.WIDE R8, R13, 0x4, R24 ;  /* 0x000000040d087825 */ /* 0x001fc800078e0218 */
[----:B------:R-:W-:Y:S02]  /*0b30*/  IMAD.WIDE R12, R15, 0x4, R24 ;  /* 0x000000040f0c7825 */ /* 0x000fe400078e0218 */
[----:B------:R-:W2:Y:S04]  /*0b40*/  LDG.E.128 R8, desc[UR8][R8.64] ;  /* 0x0000000808087981 */ /* 0x000ea8000c1e1d00 */
[----:B------:R-:W4:Y:S01]  /*0b50*/  LDG.E.128 R12, desc[UR8][R12.64] ;  /* 0x000000080c0c7981 */ /* 0x000f22000c1e1d00 */
[----:B------:R-:W-:-:S05]  /*0b60*/  LEA R23, R20, R22, 0x4 ;  /* 0x0000001614177211 */ /* 0x000fca00078e20ff */
[C---:B------:R-:W-:Y:S01]  /*0b70*/  IMAD R27, R20.reuse, 0x10, R23 ;  /* 0x00000010141b7824 */ /* 0x040fe200078e0217 */
[----:B---3--:R1:W-:Y:S03]  /*0b80*/  STS.128 [R23], R4 ;  /* 0x0000000417007388 */ /* 0x0083e60000000c00 */
[----:B------:R-:W-:Y:S01]  /*0b90*/  IMAD R28, R20, 0x10, R27 ;  /* 0x00000010141c7824 */ /* 0x000fe200078e021b */
[----:B------:R-:W-:-:S04]  /*0ba0*/  IADD3 R22, PT, PT, R19, R21, RZ ;  /* 0x0000001513167210 */ /* 0x000fc80007ffe0ff */
[----:B------:R-:W-:Y:S01]  /*0bb0*/  ISETP.GE.U32.AND P0, PT, R22, 0x800, PT ;  /* 0x000008001600780c */ /* 0x000fe20003f06070 */
[----:B--2---:R1:W-:Y:S04]  /*0bc0*/  STS.128 [R27], R8 ;  /* 0x000000081b007388 */ /* 0x0043e80000000c00 */
[----:B----4-:R1:W-:Y:S08]  /*0bd0*/  STS.128 [R28], R12 ;  /* 0x0000000c1c007388 */ /* 0x0103f00000000c00 */
[----:B------:R-:W-:Y:S05]  /*0be0*/  @!P0 BRA `(.L_x_28072) ;  /* 0xfffffffc00988947 */ /* 0x000fea000383ffff */
[----:B------:R-:W-:Y:S05]  /*0bf0*/  BSYNC.RECONVERGENT B0 ;  /* 0x0000000000007941 */ /* 0x000fea0003800200 */
.L_x_28071:
        /* <DEDUP_REMOVED lines=15> */
[----:B------:R-:W-:Y:S01]  /*0cf0*/  BSSY B1, `(.L_x_28074) ;  /* 0x0000087000017945 */ /* 0x000fe20003800000 */
[----:B------:R-:W-:Y:S01]  /*0d00*/  VIADD R21, R0, 0x1 ;  /* 0x0000000100157836 */ /* 0x000fe20000000000 */
[----:B------:R-:W-:Y:S01]  /*0d10*/  PRMT R22, R26, 0x9910, RZ ;  /* 0x000099101a167816 */ /* 0x000fe200000000ff */
[----:B------:R-:W-:Y:S01]  /*0d20*/  IMAD.MOV.U32 R24, RZ, RZ, RZ ;  /* 0x000000ffff187224 */ /* 0x000fe200078e00ff */
[----:B------:R-:W-:Y:S02]  /*0d30*/  MOV R23, RZ ;  /* 0x000000ff00177202 */ /* 0x000fe40000000f00 */
[----:B------:R-:W-:-:S02]  /*0d40*/  LOP3.LUT R21, R21, 0x3, RZ, 0xc0, !PT ;  /* 0x0000000315157812 */ /* 0x000fc400078ec0ff */
[-C--:B0-----:R-:W-:Y:S02]  /*0d50*/  ISETP.GE.AND P0, PT, R4, R9.reuse, PT ;  /* 0x000000090400720c */ /* 0x081fe40003f06270 */
[-C--:B------:R-:W-:Y:S02]  /*0d60*/  ISETP.GE.AND P1, PT, R6, R9.reuse, PT ;  /* 0x000000090600720c */ /* 0x080fe40003f26270 */
[-C--:B------:R-:W-:Y:S02]  /*0d70*/  ISETP.GE.AND P2, PT, R10, R9.reuse, PT ;  /* 0x000000090a00720c */ /* 0x080fe40003f46270 */
        /* <DEDUP_REMOVED lines=8> */
[----:B------:R-:W-:Y:S01]  /*0e00*/  VIMNMX R4, PT, PT, R8, 0x4, PT ;  /* 0x0000000408047848 */ /* 0x000fe20003fe0100 */
[----:B------:R-:W-:-:S07]  /*0e10*/  IMAD.IADD R20, R2, 0x1, -R9 ;  /* 0x0000000102147824 */ /* 0x000fce00078e0a09 */
.L_x_28090:
[----:B0---4-:R-:W0:Y:S01]  /*0e20*/  LDC R8, c[0x0][0x3ac] ;  /* 0x0000eb00ff087b82 */ /* 0x011e220000000800 */
        /* <DEDUP_REMOVED lines=8> */
[----:B-123--:R-:W-:Y:S06]  /*0eb0*/  @!P1 BRA `(.L_x_28075) ;  /* 0x00000000001c9947 */ /* 0x00efec0003800000 */
[----:B------:R-:W0:Y:S01]  /*0ec0*/  S2UR UR5, SR_CgaCtaId ;  /* 0x00000000000579c3 */ /* 0x000e220000008800 */
[----:B------:R-:W-:Y:S01]  /*0ed0*/  UMOV UR4, 0x400 ;  /* 0x0000040000047882 */ /* 0x000fe20000000000 */
[----:B------:R-:W-:Y:S01]  /*0ee0*/  IMAD R10, R9, R8, R2 ;  /* 0x00000008090a7224 */ /* 0x000fe200078e0202 */
[----:B------:R-:W-:-:S04]  /*0ef0*/  UIADD3 UR4, UPT, UPT, UR4, 0x80, URZ ;  /* 0x0000008004047890 */ /* 0x000fc8000fffe0ff */
[----:B0-----:R-:W-:-:S06]  /*0f00*/  ULEA UR4, UR5, UR4, 0x18 ;  /* 0x0000000405047291 */ /* 0x001fcc000f8ec0ff */
[----:B------:R-:W-:-:S05]  /*0f10*/  LEA R10, R10, UR4, 0x2 ;  /* 0x000000040a0a7c11 */ /* 0x000fca000f8e10ff */
[----:B------:R0:W1:Y:S02]  /*0f20*/  LDS R19, [R10] ;  /* 0x000000000a137984 */ /* 0x0000640000000800 */
.L_x_28075:
        /* <DEDUP_REMOVED lines=8> */
.L_x_28076:
[----:B------:R-:W-:Y:S05]  /*0fb0*/  @!P3 BRA `(.L_x_28077) ;  /* 0x000000000020b947 */ /* 0x000fea0003800000 */
[----:B------:R-:W4:Y:S01]  /*0fc0*/  S2UR UR5, SR_CgaCtaId ;  /* 0x00000000000579c3 */ /* 0x000f220000008800 */
[----:B------:R-:W-:Y:S01]  /*0fd0*/  UMOV UR4, 0x400 ;  /* 0x0000040000047882 */ /* 0x000fe20000000000 */
[----:B0-2---:R-:W-:Y:S01]  /*0fe0*/  LOP3.LUT R10, R2, 0x2, RZ, 0x3c, !PT ;  /* 0x00000002020a7812 */ /* 0x005fe200078e3cff */
[----:B------:R-:W-:-:S04]  /*0ff0*/  UIADD3 UR4, UPT, UPT, UR4, 0x80, URZ ;  /* 0x0000008004047890 */ /* 0x000fc8000fffe0ff */
[----:B------:R-:W-:Y:S01]  /*1000*/  IMAD R10, R9, R8, R10 ;  /* 0x00000008090a7224 */ /* 0x000fe200078e020a */
[----:B----4-:R-:W-:-:S06]  /*1010*/  ULEA UR4, UR5, UR4, 0x18 ;  /* 0x0000000405047291 */ /* 0x010fcc000f8ec0ff */
[----:B------:R-:W-:-:S05]  /*1020*/  LEA R10, R10, UR4, 0x2 ;  /* 0x000000040a0a7c11 */ /* 0x000fca000f8e10ff */
[----:B------:R4:W0:Y:S02]  /*1030*/  LDS R14, [R10] ;  /* 0x000000000a0e7984 */ /* 0x0008240000000800 */
.L_x_28077:
[----:B------:R-:W-:Y:S05]  /*1040*/  @!P4 BRA `(.L_x_28078) ;  /* 0x000000000024c947 */ /* 0x000fea0003800000 */
[----:B------:R-:W5:Y:S01]  /*1050*/  S2UR UR5, SR_CgaCtaId ;  /* 0x00000000000579c3 */ /* 0x000f620000008800 */
[----:B0-2-4-:R-:W-:Y:S01]  /*1060*/  VIADD R10, R0, 0xffffffff ;  /* 0xffffffff000a7836 */ /* 0x015fe20000000000 */
[----:B------:R-:W-:Y:S02]  /*1070*/  UMOV UR4, 0x400 ;  /* 0x0000040000047882 */ /* 0x000fe40000000000 */
[----:B------:R-:W-:Y:S02]  /*1080*/  UIADD3 UR4, UPT, UPT, UR4, 0x80, URZ ;  /* 0x0000008004047890 */ /* 0x000fe4000fffe0ff */
[----:B------:R-:W-:-:S05]  /*1090*/  LOP3.LUT R10, R10, 0x3, RZ, 0xc0, !PT ;  /* 0x000000030a0a7812 */ /* 0x000fca00078ec0ff */
[----:B------:R-:W-:Y:S01]  /*10a0*/  IMAD R10, R9, R8, R10 ;  /* 0x00000008090a7224 */ /* 0x000fe200078e020a */
[----:B-----5:R-:W-:-:S06]  /*10b0*/  ULEA UR4, UR5, UR4, 0x18 ;  /* 0x0000000405047291 */ /* 0x020fcc000f8ec0ff */
[----:B------:R-:W-:-:S05]  /*10c0*/  LEA R10, R10, UR4, 0x2 ;  /* 0x000000040a0a7c11 */ /* 0x000fca000f8e10ff */
[----:B------:R0:W2:Y:S02]  /*10d0*/  LDS R13, [R10] ;  /* 0x000000000a0d7984 */ /* 0x0000a40000000800 */
.L_x_28078:
[----:B------:R-:W-:Y:S04]  /*10e0*/  BSSY B0, `(.L_x_28079) ;  /* 0x0000045000007945 */ /* 0x000fe80003800000 */
[----:B------:R-:W-:Y:S05]  /*10f0*/  @P5 BRA `(.L_x_28080) ;  /* 0x00000004000c5947 */ /* 0x000fea0003800000 */
[----:B0-2-4-:R-:W0:Y:S01]  /*1100*/  S2R R10, SR_TID.X ;  /* 0x00000000000a7919 */ /* 0x015e220000002100 */
[----:B------:R-:W-:Y:S01]  /*1110*/  MOV R12, 0x400 ;  /* 0x00000400000c7802 */ /* 0x000fe20000000f00 */
[----:B------:R-:W-:Y:S01]  /*1120*/  IMAD R11, R3, R24, RZ ;  /* 0x00000018030b7224 */ /* 0x000fe200078e02ff */
[----:B------:R-:W-:Y:S01]  /*1130*/  ISETP.GT.U32.AND P1, PT, R8, 0x40, PT ;  /* 0x000000400800780c */ /* 0x000fe20003f24070 */
[----:B------:R-:W2:Y:S01]  /*1140*/  S2R R9, SR_CgaCtaId ;  /* 0x0000000000097919 */ /* 0x000ea20000008800 */
[----:B0-----:R-:W-:Y:S01]  /*1150*/  IMAD.SHL.U32 R10, R10, 0x4, RZ ;  /* 0x000000040a0a7824 */ /* 0x001fe200078e00ff */
[----:B--2---:R-:W-:-:S04]  /*1160*/  LEA R12, R9, R12, 0x18 ;  /* 0x0000000c090c7211 */ /* 0x004fc800078ec0ff */
[----:B------:R-:W-:Y:S02]  /*1170*/  LOP3.LUT R10, R10, 0xc, RZ, 0xc0, !PT ;  /* 0x0000000c0a0a7812 */ /* 0x000fe400078ec0ff */
[----:B------:R-:W-:-:S07]  /*1180*/  MOV R9, R17 ;  /* 0x0000001100097202 */ /* 0x000fce0000000f00 */
.L_x_28089:
[----:B----4-:R-:W-:Y:S01]  /*1190*/  IMAD R25, R9, 0x14, R12 ;  /* 0x0000001409197824 */ /* 0x010fe200078e020c */
[----:B012---:R-:W-:Y:S06]  /*11a0*/  @P1 BRA `(.L_x_28081) ;  /* 0x0000000000681947 */ /* 0x007fec0003800000 */
[----:B------:R-:W-:Y:S01]  /*11b0*/  IMAD.IADD R29, R25, 0x1, R10 ;  /* 0x00000001191d7824 */ /* 0x000fe200078e020a */
[----:B------:R-:W0:Y:S01]  /*11c0*/  LDC R8, c[0x0][0x3ac] ;  /* 0x0000eb00ff087b82 */ /* 0x000e220000000800 */
[----:B------:R-:W-:-:S04]  /*11d0*/  UMOV UR4, 0xffffffff ;  /* 0xffffffff00047882 */ /* 0x000fc80000000000 */
[----:B------:R-:W2:Y:S01]  /*11e0*/  LDS R29, [R29] ;  /* 0x000000001d1d7984 */ /* 0x000ea20000000800 */
[----:B0-----:R-:W-:Y:S01]  /*11f0*/  ISETP.GE.AND P2, PT, R8, 0x2, PT ;  /* 0x000000020800780c */ /* 0x001fe20003f46270 */
[----:B--2---:R-:W-:-:S12]  /*1200*/  BRA.DIV UR4, `(.L_x_28082) ;  /* 0x0000001604c47947 */ /* 0x004fd8000b800000 */
[----:B------:R0:W2:Y:S02]  /*1210*/  SHFL.IDX PT, R28, R29, R20, 0x1c1f ;  /* 0x001c1f141d1c7589 */ /* 0x0000a400000e0000 */
.L_x_28093:
[----:B-12---:R-:W-:Y:S01]  /*1220*/  IMAD R28, R19, R28, RZ ;  /* 0x0000001c131c7224 */ /* 0x006fe200078e02ff */
[----:B------:R-:W-:Y:S06]  /*1230*/  @!P2 BRA `(.L_x_28083) ;  /* 0x000000000010a947 */ /* 0x000fec0003800000 */
[----:B------:R-:W-:-:S03]  /*1240*/  UMOV UR4, 0xffffffff ;  /* 0xffffffff00047882 */ /* 0x000fc60000000000 */
[----:B------:R-:W-:Y:S05]  /*1250*/  BRA.DIV UR4, `(.L_x_28084) ;  /* 0x0000001604d87947 */ /* 0x000fea000b800000 */
[----:B------:R1:W2:Y:S02]  /*1260*/  SHFL.IDX PT, R25, R29, R7, 0x1c1f ;  /* 0x001c1f071d197589 */ /* 0x0002a400000e0000 */
.L_x_28096:
[----:B--23--:R-:W-:-:S07]  /*1270*/  IMAD R28, R15, R25, R28 ;  /* 0x000000190f1c7224 */ /* 0x00cfce00078e021c */
.L_x_28083:
[----:B------:R-:W-:-:S13]  /*1280*/  ISETP.GE.AND P2, PT, R8, 0x3, PT ;  /* 0x000000030800780c */ /* 0x000fda0003f46270 */
[----:B------:R-:W-:Y:S05]  /*1290*/  @!P2 BRA `(.L_x_28085) ;  /* 0x000000000010a947 */ /* 0x000fea0003800000 */
[----:B------:R-:W-:-:S03]  /*12a0*/  UMOV UR4, 0xffffffff ;  /* 0xffffffff00047882 */ /* 0x000fc60000000000 */
[----:B------:R-:W-:Y:S05]  /*12b0*/  BRA.DIV UR4, `(.L_x_28086) ;  /* 0x0000001604e47947 */ /* 0x000fea000b800000 */
[----:B------:R2:W4:Y:S02]  /*12c0*/  SHFL.IDX PT, R25, R29, R6, 0x1c1f ;  /* 0x001c1f061d197589 */ /* 0x00052400000e0000 */
.L_x_28099:
[----:B----4-:R-:W-:-:S07]  /*12d0*/  IMAD R28, R14, R25, R28 ;  /* 0x000000190e1c7224 */ /* 0x010fce00078e021c */
.L_x_28085:
[----:B------:R-:W-:-:S13]  /*12e0*/  ISETP.GE.AND P2, PT, R8, 0x4, PT ;  /* 0x000000040800780c */ /* 0x000fda0003f46270 */
[----:B------:R-:W-:Y:S05]  /*12f0*/  @!P2 BRA `(.L_x_28087) ;  /* 0x00000000006ca947 */ /* 0x000fea0003800000 */
[----:B------:R-:W-:-:S03]  /*1300*/  UMOV UR4, 0xffffffff ;  /* 0xffffffff00047882 */ /* 0x000fc60000000000 */
[----:B------:R-:W-:Y:S05]  /*1310*/  BRA.DIV UR4, `(.L_x_28088) ;  /* 0x0000001604f07947 */ /* 0x000fea000b800000 */
[----:B012---:R0:W1:Y:S02]  /*1320*/  SHFL.IDX PT, R29, R29, R5, 0x1c1f ;  /* 0x001c1f051d1d7589 */ /* 0x00706400000e0000 */
.L_x_28102:
[----:B-1----:R-:W-:Y:S01]  /*1330*/  IMAD R28, R13, R29, R28 ;  /* 0x0000001d0d1c7224 */ /* 0x002fe200078e021c */
[----:B------:R-:W-:Y:S06]  /*1340*/  BRA `(.L_x_28087) ;  /* 0x0000000000587947 */ /* 0x000fec0003800000 */
.L_x_28081:
[----:B------:R-:W0:Y:S01]  /*1350*/  LDC R8, c[0x0][0x3ac] ;  /* 0x0000eb00ff087b82 */ /* 0x000e220000000800 */
[----:B------:R-:W-:Y:S01]  /*1360*/  HFMA2 R28, -RZ, RZ, 0, 0 ;  /* 0x00000000ff1c7431 */ /* 0x000fe200000001ff */
[C---:B0-----:R-:W-:Y:S02]  /*1370*/  ISETP.GE.AND P2, PT, R8.reuse, 0x1, PT ;  /* 0x000000010800780c */ /* 0x041fe40003f46270 */
[C---:B------:R-:W-:Y:S02]  /*1380*/  ISETP.GE.AND P3, PT, R8.reuse, 0x2, PT ;  /* 0x000000020800780c */ /* 0x040fe40003f66270 */
[C---:B------:R-:W-:Y:S02]  /*1390*/  ISETP.GE.AND P4, PT, R8.reuse, 0x3, PT ;  /* 0x000000030800780c */ /* 0x040fe40003f86270 */
[----:B------:R-:W-:-:S07]  /*13a0*/  ISETP.GE.AND P5, PT, R8, 0x4, PT ;  /* 0x000000040800780c */ /* 0x000fce0003fa6270 */
[C-C-:B------:R-:W-:Y:S02]  /*13b0*/  @P2 IMAD R8, R2.reuse, 0x4, R25.reuse ;  /* 0x0000000402082824 */ /* 0x140fe400078e0219 */
[----:B------:R-:W-:Y:S02]  /*13c0*/  @P3 IMAD R26, R21, 0x4, R25 ;  /* 0x00000004151a3824 */ /* 0x000fe400078e0219 */
[----:B------:R-:W-:Y:S02]  /*13d0*/  @P4 IMAD.SHL.U32 R27, R2, 0x4, RZ ;  /* 0x00000004021b4824 */ /* 0x000fe400078e00ff */
[----:B------:R-:W1:Y:S03]  /*13e0*/  @P2 LDS R8, [R8] ;  /* 0x0000000008082984 */ /* 0x000e660000000800 */
[----:B------:R-:W-:Y:S01]  /*13f0*/  @P4 LOP3.LUT R27, R27, 0x8, RZ, 0x3c, !PT ;  /* 0x000000081b1b4812 */ /* 0x000fe200078e3cff */
[----:B------:R-:W3:Y:S03]  /*1400*/  @P3 LDS R26, [R26] ;  /* 0x000000001a1a3984 */ /* 0x000ee60000000800 */
[----:B------:R-:W-:-:S06]  /*1410*/  @P4 IADD3 R27, PT, PT, R25, R27, RZ ;  /* 0x0000001b191b4210 */ /* 0x000fcc0007ffe0ff */
[----:B------:R-:W0:Y:S01]  /*1420*/  @P4 LDS R27, [R27] ;  /* 0x000000001b1b4984 */ /* 0x000e220000000800 */
[----:B-1----:R-:W-:Y:S01]  /*1430*/  @P2 IMAD R28, R19, R8, RZ ;  /* 0x00000008131c2224 */ /* 0x002fe200078e02ff */
[----:B------:R-:W-:-:S03]  /*1440*/  @P5 LEA R8, R0, 0xfffffffc, 0x2 ;  /* 0xfffffffc00085811 */ /* 0x000fc600078e10ff */
[----:B---3--:R-:W-:Y:S01]  /*1450*/  @P3 IMAD R28, R15, R26, R28 ;  /* 0x0000001a0f1c3224 */ /* 0x008fe200078e021c */
[----:B------:R-:W-:-:S05]  /*1460*/  @P5 LOP3.LUT R8, R8, 0xc, RZ, 0xc0, !PT ;  /* 0x0000000c08085812 */ /* 0x000fca00078ec0ff */
[----:B------:R-:W-:Y:S02]  /*1470*/  @P5 IMAD.IADD R8, R25, 0x1, R8 ;  /* 0x0000000119085824 */ /* 0x000fe400078e0208 */
[----:B0-----:R-:W-:-:S04]  /*1480*/  @P4 IMAD R28, R14, R27, R28 ;  /* 0x0000001b0e1c4224 */ /* 0x001fc800078e021c */
[----:B------:R-:W0:Y:S02]  /*1490*/  @P5 LDS R8, [R8] ;  /* 0x0000000008085984 */ /* 0x000e240000000800 */
[----:B0-----:R-:W-:-:S07]  /*14a0*/  @P5 IMAD R28, R13, R8, R28 ;  /* 0x000000080d1c5224 */ /* 0x001fce00078e021c */
.L_x_28087:
[----:B------:R-:W-:-:S05]  /*14b0*/  IMAD R8, R11, 0x4, R1 ;  /* 0x000000040b087824 */ /* 0x000fca00078e0201 */
[----:B------:R-:W4:Y:S01]  /*14c0*/  LDL R25, [R8] ;  /* 0x0000000008197983 */ /* 0x000f220000100800 */
[----:B------:R-:W-:Y:S02]  /*14d0*/  IMAD.IADD R9, R22, 0x1, R9 ;  /* 0x0000000116097824 */ /* 0x000fe400078e0209 */
[----:B------:R-:W-:-:S03]  /*14e0*/  VIADD R11, R11, 0x1 ;  /* 0x000000010b0b7836 */ /* 0x000fc60000000000 */
[----:B------:R-:W-:Y:S02]  /*14f0*/  ISETP.GE.AND P2, PT, R9, R4, PT ;  /* 0x000000040900720c */ /* 0x000fe40003f46270 */
[----:B----4-:R-:W-:-:S05]  /*1500*/  IADD3 R25, PT, PT, R25, R28, RZ ;  /* 0x0000001c19197210 */ /* 0x010fca0007ffe0ff */
[----:B------:R4:W-:Y:S06]  /*1510*/  STL [R8], R25 ;  /* 0x0000001908007387 */ /* 0x0009ec0000100800 */
[----:B------:R-:W-:Y:S05]  /*1520*/  @!P2 BRA `(.L_x_28089) ;  /* 0xfffffffc0018a947 */ /* 0x000fea000383ffff */
.L_x_28080:
[----:B------:R-:W-:Y:S05]  /*1530*/  BSYNC B0 ;  /* 0x0000000000007941 */ /* 0x000fea0003800000 */
.L_x_28079:
[----:B------:R-:W-:Y:S01]  /*1540*/  IADD3 R24, PT, PT, R24, 0x1, RZ ;  /* 0x0000000118187810 */ /* 0x000fe20007ffe0ff */
[----:B------:R-:W-:Y:S06]  /*1550*/  @!P0 BRA `(.L_x_28090) ;  /* 0xfffffff800308947 */ /* 0x000fec000383ffff */
[----:B------:R-:W-:Y:S05]  /*1560*/  BSYNC B1 ;  /* 0x0000000000017941 */ /* 0x000fea0003800000 */
.L_x_28074:
[----:B0-23--:R0:W5:Y:S04]  /*1570*/  LDL.128 R12, [R1] ;  /* 0x00000000010c7983 */ /* 0x00d1680000100c00 */
[----:B----4-:R0:W5:Y:S04]  /*1580*/  LDL.128 R8, [R1+0x10] ;  /* 0x0000100001087983 */ /* 0x0101680000100c00 */
[----:B-1----:R0:W5:Y:S04]  /*1590*/  LDL.128 R4, [R1+0x20] ;  /* 0x0000200001047983 */ /* 0x0021680000100c00 */
[----:B------:R0:W5:Y:S02]  /*15a0*/  LDL.128 R20, [R1+0x30] ;  /* 0x0000300001147983 */ /* 0x0001640000100c00 */
.L_x_28073:
[-C--:B------:R-:W-:Y:S01]  /*15b0*/  IABS R2, R16.reuse ;  /* 0x0000001000027213 */ /* 0x080fe20000000000 */
[----:B------:R-:W1:Y:S01]  /*15c0*/  S2R R26, SR_TID.X ;  /* 0x00000000001a7919 */ /* 0x000e620000002100 */
[----:B------:R-:W-:Y:S05]  /*15d0*/  WARPSYNC.ALL ;  /* 0x0000000000007948 */ /* 0x000fea0003800000 */
[----:B------:R-:W2:Y:S01]  /*15e0*/  I2F.RP R0, R2 ;  /* 0x0000000200007306 */ /* 0x000ea20000209400 */
[----:B------:R-:W1:Y:S08]  /*15f0*/  S2UR UR4, SR_CTAID.X ;  /* 0x00000000000479c3 */ /* 0x000e700000002500 */
[----:B------:R-:W-:Y:S06]  /*1600*/  BAR.SYNC.DEFER_BLOCKING 0x0 ;  /* 0x0000000000007b1d */ /* 0x000fec0000010000 */
[----:B------:R-:W3:Y:S01]  /*1610*/  LDCU UR5, c[0x0][0x388] ;  /* 0x00007100ff0577ac */ /* 0x000ee20008000800 */
[----:B--2---:R-:W2:Y:S01]  /*1620*/  MUFU.RCP R0, R0 ;  /* 0x0000000000007308 */ /* 0x004ea20000001000 */
[----:B-1----:R-:W-:Y:S01]  /*1630*/  IMAD R29, R18, UR4, R26 ;  /* 0x00000004121d7c24 */ /* 0x002fe2000f8e021a */
[----:B---3--:R-:W-:Y:S01]  /*1640*/  USHF.R.S32.HI UR4, URZ, 0x1f, UR5 ;  /* 0x0000001fff047899 */ /* 0x008fe20008011405 */
[----:B------:R-:W1:Y:S03]  /*1650*/  LDC.64 R26, c[0x0][0x3a0] ;  /* 0x0000e800ff1a7b82 */ /* 0x000e660000000a00 */
[----:B------:R-:W-:Y:S01]  /*1660*/  ULEA.HI UR4, UR4, UR5, URZ, 0xb ;  /* 0x0000000504047291 */ /* 0x000fe2000f8f58ff */
[----:B--2---:R-:W-:Y:S01]  /*1670*/  VIADD R24, R0, 0xffffffe ;  /* 0x0ffffffe00187836 */ /* 0x004fe20000000000 */
[----:B------:R-:W-:-:S02]  /*1680*/  IABS R0, R16 ;  /* 0x0000001000007213 */ /* 0x000fc40000000000 */
[----:B------:R-:W-:Y:S01]  /*1690*/  USHF.R.S32.HI UR4, URZ, 0xb, UR4 ;  /* 0x0000000bff047899 */ /* 0x000fe20008011404 */
[----:B------:R2:W3:Y:S02]  /*16a0*/  F2I.FTZ.U32.TRUNC.NTZ R25, R24 ;  /* 0x0000001800197305 */ /* 0x0004e4000021f000 */
[----:B------:R-:W-:Y:S02]  /*16b0*/  IMAD.MOV R19, RZ, RZ, -R0 ;  /* 0x000000ffff137224 */ /* 0x000fe400078e0a00 */
[----:B------:R-:W4:Y:S01]  /*16c0*/  LDC R0, c[0x0][0x384] ;  /* 0x0000e100ff007b82 */ /* 0x000f220000000800 */
[----:B--2---:R-:W-:Y:S01]  /*16d0*/  MOV R24, RZ ;  /* 0x000000ff00187202 */ /* 0x004fe20000000f00 */
[----:B---3--:R-:W-:-:S04]  /*16e0*/  IMAD.MOV R17, RZ, RZ, -R25 ;  /* 0x000000ffff117224 */ /* 0x008fc800078e0a19 */
[----:B------:R-:W-:-:S04]  /*16f0*/  IMAD R17, R17, R2, RZ ;  /* 0x0000000211117224 */ /* 0x000fc800078e02ff */
[----:B------:R-:W-:-:S04]  /*1700*/  IMAD.HI.U32 R17, R25, R17, R24 ;  /* 0x0000001119117227 */ /* 0x000fc800078e0018 */
[----:B------:R-:W-:Y:S02]  /*1710*/  IMAD.SHL.U32 R25, R18, 0x80, RZ ;  /* 0x0000008012197824 */ /* 0x000fe400078e00ff */
[----:B----4-:R-:W-:-:S03]  /*1720*/  IMAD R0, R0, UR7, R29 ;  /* 0x0000000700007c24 */ /* 0x010fc6000f8e021d */
[----:B------:R-:W-:Y:S02]  /*1730*/  IABS R24, R25 ;  /* 0x0000001900187213 */ /* 0x000fe40000000000 */
[----:B------:R-:W-:-:S03]  /*1740*/  LOP3.LUT R25, R25, R16, RZ, 0x3c, !PT ;  /* 0x0000001019197212 */ /* 0x000fc600078e3cff */
[----:B------:R-:W-:Y:S01]  /*1750*/  IMAD.HI.U32 R17, R17, R24, RZ ;  /* 0x0000001811117227 */ /* 0x000fe200078e00ff */
[----:B------:R-:W-:-:S03]  /*1760*/  ISETP.GE.AND P2, PT, R25, RZ, PT ;  /* 0x000000ff1900720c */ /* 0x000fc60003f46270 */
[----:B------:R-:W-:-:S05]  /*1770*/  IMAD R19, R17, R19, R24 ;  /* 0x0000001311137224 */ /* 0x000fca00078e0218 */
[----:B------:R-:W-:-:S13]  /*1780*/  ISETP.GT.U32.AND P1, PT, R2, R19, PT ;  /* 0x000000130200720c */ /* 0x000fda0003f24070 */
[-C--:B------:R-:W-:Y:S01]  /*1790*/  @!P1 IADD3 R19, PT, PT, R19, -R2.reuse, RZ ;  /* 0x8000000213139210 */ /* 0x080fe20007ffe0ff */
[----:B------:R-:W-:Y:S01]  /*17a0*/  @!P1 VIADD R17, R17, 0x1 ;  /* 0x0000000111119836 */ /* 0x000fe20000000000 */
[----:B------:R-:W-:Y:S02]  /*17b0*/  ISETP.NE.AND P1, PT, R16, RZ, PT ;  /* 0x000000ff1000720c */ /* 0x000fe40003f25270 */
[----:B------:R-:W-:Y:S01]  /*17c0*/  ISETP.GE.U32.AND P0, PT, R19, R2, PT ;  /* 0x000000021300720c */ /* 0x000fe20003f06070 */
[----:B-1----:R-:W-:Y:S01]  /*17d0*/  IMAD.WIDE R18, R0, 0x4, R26 ;  /* 0x0000000400127825 */ /* 0x002fe200078e021a */
[----:B------:R-:W-:-:S04]  /*17e0*/  IABS R2, R3 ;  /* 0x0000000300027213 */ /* 0x000fc80000000000 */
[----:B------:R-:W1:Y:S01]  /*17f0*/  I2F.RP R28, R2 ;  /* 0x00000002001c7306 */ /* 0x000e620000209400 */
[C---:B------:R-:W-:Y:S01]  /*1800*/  ISETP.GT.U32.AND P3, PT, R2.reuse, 0x1, PT ;  /* 0x000000010200780c */ /* 0x040fe20003f64070 */
[----:B-----5:R2:W-:Y:S01]  /*1810*/  STG.E desc[UR8][R18.64], R12 ;  /* 0x0000000c12007986 */ /* 0x0205e2000c101908 */
[----:B------:R-:W-:-:S04]  /*1820*/  IADD3 R24, PT, PT, -R2, 0x1, RZ ;  /* 0x0000000102187810 */ /* 0x000fc80007ffe1ff */
[----:B------:R-:W-:Y:S01]  /*1830*/  @P0 VIADD R17, R17, 0x1 ;  /* 0x0000000111110836 */ /* 0x000fe20000000000 */
[C---:B------:R-:W-:Y:S02]  /*1840*/  ISETP.NE.AND P0, PT, R3.reuse, RZ, PT ;  /* 0x000000ff0300720c */ /* 0x040fe40003f05270 */
[----:B--2---:R-:W-:Y:S01]  /*1850*/  SEL R19, R24, 0x1, !P3 ;  /* 0x0000000118137807 */ /* 0x004fe20005800000 */
[----:B-1----:R-:W1:Y:S01]  /*1860*/  MUFU.RCP R28, R28 ;  /* 0x0000001c001c7308 */ /* 0x002e620000001000 */
[----:B------:R-:W-:Y:S01]  /*1870*/  MOV R12, R17 ;  /* 0x00000011000c7202 */ /* 0x000fe20000000f00 */
[----:B------:R-:W-:Y:S01]  /*1880*/  VIADD R17, R3, 0x1 ;  /* 0x0000000103117836 */ /* 0x000fe20000000000 */
[----:B------:R-:W-:Y:S02]  /*1890*/  ISETP.GT.U32.AND P3, PT, R2, R19, PT ;  /* 0x000000130200720c */ /* 0x000fe40003f64070 */
[----:B------:R-:W-:Y:S01]  /*18a0*/  LOP3.LUT R24, RZ, R3, RZ, 0x33, !PT ;  /* 0x00000003ff187212 */ /* 0x000fe200078e33ff */
[----:B------:R-:W-:Y:S01]  /*18b0*/  @!P2 IMAD.MOV R12, RZ, RZ, -R12 ;  /* 0x000000ffff0ca224 */ /* 0x000fe200078e0a0c */
[----:B------:R-:W-:-:S02]  /*18c0*/  ISETP.GE.U32.AND P2, PT, R17, 0x3, PT ;  /* 0x000000031100780c */ /* 0x000fc40003f46070 */
[----:B------:R-:W-:Y:S01]  /*18d0*/  @!P1 LOP3.LUT R12, RZ, R16, RZ, 0x33, !PT ;  /* 0x00000010ff0c9212 */ /* 0x000fe200078e33ff */
[----:B------:R-:W-:-:S04]  /*18e0*/  IMAD.SHL.U32 R16, R3, 0x80, RZ ;  /* 0x0000008003107824 */ /* 0x000fc800078e00ff */
[----:B------:R-:W-:Y:S01]  /*18f0*/  IMAD R12, R12, UR4, RZ ;  /* 0x000000040c0c7c24 */ /* 0x000fe2000f8e02ff */
[----:B------:R-:W-:Y:S01]  /*1900*/  SEL R25, R16, RZ, !P2 ;  /* 0x000000ff10197207 */ /* 0x000fe20005000000 */
[----:B------:R-:W-:Y:S01]  /*1910*/  @!P3 IMAD.IADD R19, R19, 0x1, -R2 ;  /* 0x000000011313b824 */ /* 0x000fe200078e0a02 */
[----:B-1----:R-:W-:Y:S01]  /*1920*/  IADD3 R28, PT, PT, R28, 0xffffffe, RZ ;  /* 0x0ffffffe1c1c7810 */ /* 0x002fe20007ffe0ff */
[----:B------:R-:W-:Y:S01]  /*1930*/  IMAD.MOV.U32 R16, RZ, RZ, RZ ;  /* 0x000000ffff107224 */ /* 0x000fe200078e00ff */
[----:B------:R-:W-:Y:S02]  /*1940*/  IADD3 R25, PT, PT, R0, R25, RZ ;  /* 0x0000001900197210 */ /* 0x000fe40007ffe0ff */
[----:B------:R-:W1:Y:S01]  /*1950*/  F2I.FTZ.U32.TRUNC.NTZ R17, R28 ;  /* 0x0000001c00117305 */ /* 0x000e62000021f000 */
[----:B------:R-:W-:-:S05]  /*1960*/  SEL R19, R24, R19, !P0 ;  /* 0x0000001318137207 */ /* 0x000fca0004000000 */
[----:B------:R-:W-:-:S04]  /*1970*/  IMAD R19, R12, R19, R25 ;  /* 0x000000130c137224 */ /* 0x000fc800078e0219 */
[----:B------:R-:W-:-:S04]  /*1980*/  IMAD.WIDE R18, R19, 0x4, R26 ;  /* 0x0000000413127825 */ /* 0x000fc800078e021a */
[----:B-1----:R-:W-:Y:S01]  /*1990*/  IMAD.MOV R25, RZ, RZ, -R17 ;  /* 0x000000ffff197224 */ /* 0x002fe200078e0a11 */
[----:B------:R1:W-:Y:S03]  /*19a0*/  STG.E desc[UR8][R18.64], R13 ;  /* 0x0000000d12007986 */ /* 0x0003e6000c101908 */
[----:B------:R-:W-:-:S04]  /*19b0*/  IMAD R25, R25, R2, RZ ;  /* 0x0000000219197224 */ /* 0x000fc800078e02ff */
[----:B------:R-:W-:Y:S01]  /*19c0*/  IMAD.HI.U32 R16, R17, R25, R16 ;  /* 0x0000001911107227 */ /* 0x000fe200078e0010 */
[----:B------:R-:W-:-:S04]  /*19d0*/  IABS R17, R3 ;  /* 0x0000000300117213 */ /* 0x000fc80000000000 */
[----:B------:R-:W-:Y:S01]  /*19e0*/  IADD3 R17, PT, PT, RZ, -R17, RZ ;  /* 0x80000011ff117210 */ /* 0x000fe20007ffe0ff */
[----:B------:R-:W-:-:S04]  /*19f0*/  IMAD.HI.U32 R28, R16, 0x2, RZ ;  /* 0x00000002101c7827 */ /* 0x000fc800078e00ff */
[----:B-1----:R-:W-:-:S04]  /*1a00*/  IMAD.MOV.U32 R13, RZ, RZ, R17 ;  /* 0x000000ffff0d7224 */ /* 0x002fc800078e0011 */
        /* <DEDUP_REMOVED lines=9> */
[----:B------:R-:W-:-:S04]  /*1aa0*/  SEL R17, R24, R28, !P0 ;  /* 0x0000001c18117207 */ /* 0x000fc80004000000 */
[C---:B------:R-:W-:Y:S01]  /*1ab0*/  IADD3 R28, PT, PT, -R17.reuse, RZ, RZ ;  /* 0x000000ff111c7210 */ /* 0x040fe20007ffe1ff */
[----:B------:R-:W-:-:S04]  /*1ac0*/  IMAD R18, R17, 0x80, R0 ;  /* 0x0000008011127824 */ /* 0x000fc800078e0200 */
[----:B------:R-:W-:Y:S02]  /*1ad0*/  IMAD R17, R3, R28, 0x2 ;  /* 0x0000000203117424 */ /* 0x000fe400078e021c */
[----:B------:R-:W-:-:S04]  /*1ae0*/  IMAD.HI.U32 R28, R16, 0x4, RZ ;  /* 0x00000004101c7827 */ /* 0x000fc800078e00ff */
[----:B------:R-:W-:Y:S02]  /*1af0*/  IMAD R17, R12, R17, R18 ;  /* 0x000000110c117224 */ /* 0x000fe400078e0212 */
[----:B------:R-:W-:Y:S02]  /*1b00*/  IMAD R29, R28, R13, 0x4 ;  /* 0x000000041c1d7424 */ /* 0x000fe400078e020d */
[----:B------:R-:W-:-:S03]  /*1b10*/  IMAD.WIDE R18, R17, 0x4, R26 ;  /* 0x0000000411127825 */ /* 0x000fc600078e021a */
[----:B------:R-:W-:Y:S01]  /*1b20*/  ISETP.GT.U32.AND P5, PT, R2, R29, PT ;  /* 0x0000001d0200720c */ /* 0x000fe20003fa4070 */
[----:B------:R-:W-:Y:S01]  /*1b30*/  IMAD.HI.U32 R17, R16, 0x3, RZ ;  /* 0x0000000310117827 */ /* 0x000fe200078e00ff */
[----:B------:R1:W-:Y:S03]  /*1b40*/  STG.E desc[UR8][R18.64], R14 ;  /* 0x0000000e12007986 */ /* 0x0003e6000c101908 */
[----:B------:R-:W-:-:S05]  /*1b50*/  IMAD R25, R17, R13, 0x3 ;  /* 0x0000000311197424 */ /* 0x000fca00078e020d */
[----:B------:R-:W-:-:S03]  /*1b60*/  ISETP.GT.U32.AND P3, PT, R2, R25, PT ;  /* 0x000000190200720c */ /* 0x000fc60003f64070 */
[-C--:B------:R-:W-:Y:S02]  /*1b70*/  @!P5 IADD3 R29, PT, PT, R29, -R2.reuse, RZ ;  /* 0x800000021d1dd210 */ /* 0x080fe40007ffe0ff */
[----:B-1----:R-:W-:Y:S02]  /*1b80*/  LOP3.LUT R14, R3, 0x3, RZ, 0x3c, !PT ;  /* 0x00000003030e7812 */ /* 0x002fe400078e3cff */
[----:B------:R-:W-:Y:S02]  /*1b90*/  ISETP.GE.U32.AND P2, PT, R29, R2, PT ;  /* 0x000000021d00720c */ /* 0x000fe40003f46070 */
[----:B------:R-:W-:Y:S02]  /*1ba0*/  ISETP.GE.AND P4, PT, R14, RZ, PT ;  /* 0x000000ff0e00720c */ /* 0x000fe40003f86270 */
[----:B------:R-:W-:Y:S02]  /*1bb0*/  LOP3.LUT R14, R3, 0x4, RZ, 0x3c, !PT ;  /* 0x00000004030e7812 */ /* 0x000fe400078e3cff */
[----:B------:R-:W-:Y:S01]  /*1bc0*/  @!P3 IMAD.IADD R25, R25, 0x1, -R2 ;  /* 0x000000011919b824 */ /* 0x000fe200078e0a02 */
[----:B------:R-:W-:Y:S01]  /*1bd0*/  @!P5 IADD3 R28, PT, PT, R28, 0x1, RZ ;  /* 0x000000011c1cd810 */ /* 0x000fe20007ffe0ff */
[----:B------:R-:W-:-:S03]  /*1be0*/  @!P3 VIADD R17, R17, 0x1 ;  /* 0x000000011111b836 */ /* 0x000fc60000000000 */
[----:B------:R-:W-:Y:S02]  /*1bf0*/  ISETP.GE.U32.AND P1, PT, R25, R2, PT ;  /* 0x000000021900720c */ /* 0x000fe40003f26070 */
[----:B------:R-:W-:-:S11]  /*1c00*/  @P2 VIADD R28, R28, 0x1 ;  /* 0x000000011c1c2836 */ /* 0x000fd60000000000 */
[----:B------:R-:W-:Y:S01]  /*1c10*/  @P1 VIADD R17, R17, 0x1 ;  /* 0x0000000111111836 */ /* 0x000fe20000000000 */
[----:B------:R-:W-:-:S03]  /*1c20*/  ISETP.GE.AND P1, PT, R14, RZ, PT ;  /* 0x000000ff0e00720c */ /* 0x000fc60003f26270 */
[----:B------:R-:W-:-:S05]  /*1c30*/  @!P4 IMAD.MOV R17, RZ, RZ, -R17 ;  /* 0x000000ffff11c224 */ /* 0x000fca00078e0a11 */
[----:B------:R-:W-:-:S04]  /*1c40*/  SEL R17, R24, R17, !P0 ;  /* 0x0000001118117207 */ /* 0x000fc80004000000 */
[C---:B------:R-:W-:Y:S01]  /*1c50*/  IADD3 R18, PT, PT, -R17.reuse, RZ, RZ ;  /* 0x000000ff11127210 */ /* 0x040fe20007ffe1ff */
[----:B------:R-:W-:Y:S02]  /*1c60*/  @!P1 IMAD.MOV R28, RZ, RZ, -R28 ;  /* 0x000000ffff1c9224 */ /* 0x000fe400078e0a1c */
[----:B------:R-:W-:Y:S02]  /*1c70*/  IMAD R14, R17, 0x80, R0 ;  /* 0x00000080110e7824 */ /* 0x000fe400078e0200 */
[----:B------:R-:W-:Y:S01]  /*1c80*/  IMAD R17, R3, R18, 0x3 ;  /* 0x0000000303117424 */ /* 0x000fe200078e0212 */
[----:B------:R-:W-:Y:S01]  /*1c90*/  SEL R19, R24, R28, !P0 ;  /* 0x0000001c18137207 */ /* 0x000fe20004000000 */
[----:B------:R-:W-:-:S03]  /*1ca0*/  IMAD.HI.U32 R28, R16, 0x5, RZ ;  /* 0x00000005101c7827 */ /* 0x000fc600078e00ff */
[C---:B------:R-:W-:Y:S01]  /*1cb0*/  IADD3 R18, PT, PT, -R19.reuse, RZ, RZ ;  /* 0x000000ff13127210 */ /* 0x040fe20007ffe1ff */
[----:B------:R-:W-:Y:S02]  /*1cc0*/  IMAD R17, R12, R17, R14 ;  /* 0x000000110c117224 */ /* 0x000fe400078e020e */
[----:B------:R-:W-:Y:S02]  /*1cd0*/  IMAD R14, R19, 0x80, R0 ;  /* 0x00000080130e7824 */ /* 0x000fe400078e0200 */
[----:B------:R-:W-:-:S04]  /*1ce0*/  IMAD R19, R3, R18, 0x4 ;  /* 0x0000000403137424 */ /* 0x000fc800078e0212 */
[----:B------:R-:W-:Y:S02]  /*1cf0*/  IMAD R25, R12, R19, R14 ;  /* 0x000000130c197224 */ /* 0x000fe400078e020e */
[----:B------:R-:W-:-:S04]  /*1d00*/  IMAD.WIDE R18, R17, 0x4, R26 ;  /* 0x0000000411127825 */ /* 0x000fc800078e021a */
[----:B------:R-:W-:Y:S01]  /*1d10*/  IMAD R17, R28, R13, 0x5 ;  /* 0x000000051c117424 */ /* 0x000fe200078e020d */
[----:B------:R1:W-:Y:S04]  /*1d20*/  STG.E desc[UR8][R18.64], R15 ;  /* 0x0000000f12007986 */ /* 0x0003e8000c101908 */
[----:B------:R-:W-:Y:S01]  /*1d30*/  ISETP.GT.U32.AND P6, PT, R2, R17, PT ;  /* 0x000000110200720c */ /* 0x000fe20003fc4070 */
[----:B-1----:R-:W-:-:S04]  /*1d40*/  IMAD.WIDE R14, R25, 0x4, R26 ;  /* 0x00000004190e7825 */ /* 0x002fc800078e021a */
[----:B------:R-:W-:Y:S01]  /*1d50*/  IMAD.HI.U32 R25, R16, 0x6, RZ ;  /* 0x0000000610197827 */ /* 0x000fe200078e00ff */
[----:B------:R1:W-:Y:S03]  /*1d60*/  STG.E desc[UR8][R14.64], R8 ;  /* 0x000000080e007986 */ /* 0x0003e6000c101908 */
[----:B------:R-:W-:-:S04]  /*1d70*/  IMAD R29, R25, R13, 0x6 ;  /* 0x00000006191d7424 */ /* 0x000fc800078e020d */
[----:B------:R-:W-:Y:S02]  /*1d80*/  @!P6 IMAD.IADD R17, R17, 0x1, -R2 ;  /* 0x000000011111e824 */ /* 0x000fe400078e0a02 */
[----:B------:R-:W-:Y:S01]  /*1d90*/  IMAD.HI.U32 R18, R16, 0x7, RZ ;  /* 0x0000000710127827 */ /* 0x000fe200078e00ff */
[----:B------:R-:W-:Y:S02]  /*1da0*/  ISETP.GT.U32.AND P4, PT, R2, R29, PT ;  /* 0x0000001d0200720c */ /* 0x000fe40003f84070 */
[----:B------:R-:W-:Y:S01]  /*1db0*/  ISETP.GE.U32.AND P5, PT, R17, R2, PT ;  /* 0x000000021100720c */ /* 0x000fe20003fa6070 */
[----:B------:R-:W-:Y:S01]  /*1dc0*/  IMAD R17, R18, R13, 0x7 ;  /* 0x0000000712117424 */ /* 0x000fe200078e020d */
[----:B-1----:R-:W-:Y:S01]  /*1dd0*/  LOP3.LUT R8, R3, 0x5, RZ, 0x3c, !PT ;  /* 0x0000000503087812 */ /* 0x002fe200078e3cff */
[----:B------:R-:W-:-:S03]  /*1de0*/  @!P6 VIADD R28, R28, 0x1 ;  /* 0x000000011c1ce836 */ /* 0x000fc60000000000 */
[----:B------:R-:W-:Y:S02]  /*1df0*/  ISETP.GT.U32.AND P1, PT, R2, R17, PT ;  /* 0x000000110200720c */ /* 0x000fe40003f24070 */
[----:B------:R-:W-:Y:S02]  /*1e00*/  ISETP.GE.AND P2, PT, R8, RZ, PT ;  /* 0x000000ff0800720c */ /* 0x000fe40003f46270 */
[----:B------:R-:W-:Y:S02]  /*1e10*/  LOP3.LUT R8, R3, 0x6, RZ, 0x3c, !PT ;  /* 0x0000000603087812 */ /* 0x000fe400078e3cff */
[-C--:B------:R-:W-:Y:S01]  /*1e20*/  @!P4 IADD3 R29, PT, PT, R29, -R2.reuse, RZ ;  /* 0x800000021d1dc210 */ /* 0x080fe20007ffe0ff */
[----:B------:R-:W-:Y:S01]  /*1e30*/  @P5 VIADD R28, R28, 0x1 ;  /* 0x000000011c1c5836 */ /* 0x000fe20000000000 */
[----:B------:R-:W-:Y:S02]  /*1e40*/  ISETP.GE.AND P5, PT, R8, RZ, PT ;  /* 0x000000ff0800720c */ /* 0x000fe40003fa6270 */
[----:B------:R-:W-:-:S02]  /*1e50*/  ISETP.GE.U32.AND P3, PT, R29, R2, PT ;  /* 0x000000021d00720c */ /* 0x000fc40003f66070 */
[----:B------:R-:W-:Y:S01]  /*1e60*/  @!P4 IADD3 R25, PT, PT, R25, 0x1, RZ ;  /* 0x000000011919c810 */ /* 0x000fe20007ffe0ff */
[----:B------:R-:W-:Y:S01]  /*1e70*/  @!P1 VIADD R18, R18, 0x1 ;  /* 0x0000000112129836 */ /* 0x000fe20000000000 */
[-C--:B------:R-:W-:Y:S01]  /*1e80*/  @!P1 IADD3 R17, PT, PT, R17, -R2.reuse, RZ ;  /* 0x8000000211119210 */ /* 0x080fe20007ffe0ff */
[----:B------:R-:W-:Y:S01]  /*1e90*/  @!P2 IMAD.MOV R28, RZ, RZ, -R28 ;  /* 0x000000ffff1ca224 */ /* 0x000fe200078e0a1c */
[----:B------:R-:W-:Y:S02]  /*1ea0*/  LOP3.LUT R8, R3, 0x7, RZ, 0x3c, !PT ;  /* 0x0000000703087812 */ /* 0x000fe400078e3cff */
[----:B------:R-:W-:Y:S02]  /*1eb0*/  ISETP.GE.U32.AND P2, PT, R17, R2, PT ;  /* 0x000000021100720c */ /* 0x000fe40003f46070 */
[----:B------:R-:W-:Y:S01]  /*1ec0*/  SEL R15, R24, R28, !P0 ;  /* 0x0000001c180f7207 */ /* 0x000fe20004000000 */
[----:B------:R-:W-:-:S04]  /*1ed0*/  IMAD.HI.U32 R28, R16, 0x8, RZ ;  /* 0x00000008101c7827 */ /* 0x000fc800078e00ff */
[----:B------:R-:W-:Y:S01]  /*1ee0*/  @P3 VIADD R25, R25, 0x1 ;  /* 0x0000000119193836 */ /* 0x000fe20000000000 */
[----:B------:R-:W-:Y:S01]  /*1ef0*/  ISETP.GE.AND P3, PT, R8, RZ, PT ;  /* 0x000000ff0800720c */ /* 0x000fe20003f66270 */
[----:B------:R-:W-:Y:S01]  /*1f00*/  IMAD.MOV R14, RZ, RZ, -R15 ;  /* 0x000000ffff0e7224 */ /* 0x000fe200078e0a0f */
[----:B------:R-:W-:Y:S01]  /*1f10*/  LEA R8, R15, R0, 0x7 ;  /* 0x000000000f087211 */ /* 0x000fe200078e38ff */
[----:B------:R-:W-:Y:S02]  /*1f20*/  @!P5 IMAD.MOV R25, RZ, RZ, -R25 ;  /* 0x000000ffff19d224 */ /* 0x000fe400078e0a19 */
[----:B------:R-:W-:Y:S01]  /*1f30*/  @P2 IADD3 R18, PT, PT, R18, 0x1, RZ ;  /* 0x0000000112122810 */ /* 0x000fe20007ffe0ff */
[----:B------:R-:W-:Y:S02]  /*1f40*/  IMAD R15, R3, R14, 0x5 ;  /* 0x00000005030f7424 */ /* 0x000fe400078e020e */
[----:B------:R-:W-:Y:S01]  /*1f50*/  SEL R25, R24, R25, !P0 ;  /* 0x0000001918197207 */ /* 0x000fe20004000000 */
[----:B------:R-:W-:-:S02]  /*1f60*/  IMAD R29, R28, R13, 0x8 ;  /* 0x000000081c1d7424 */ /* 0x000fc400078e020d */
[----:B------:R-:W-:Y:S02]  /*1f70*/  IMAD.MOV.U32 R17, RZ, RZ, R18 ;  /* 0x000000ffff117224 */ /* 0x000fe400078e0012 */
[----:B------:R-:W-:Y:S01]  /*1f80*/  IMAD.MOV R14, RZ, RZ, -R25 ;  /* 0x000000ffff0e7224 */ /* 0x000fe200078e0a19 */
[----:B------:R-:W-:Y:S01]  /*1f90*/  ISETP.GT.U32.AND P2, PT, R2, R29, PT ;  /* 0x0000001d0200720c */ /* 0x000fe20003f44070 */
[----:B------:R-:W-:Y:S01]  /*1fa0*/  IMAD R25, R25, 0x80, R0 ;  /* 0x0000008019197824 */ /* 0x000fe200078e0200 */
[----:B------:R-:W-:Y:S01]  /*1fb0*/  @!P3 IADD3 R17, PT, PT, -R17, RZ, RZ ;  /* 0x000000ff1111b210 */ /* 0x000fe20007ffe1ff */
[----:B------:R-:W-:Y:S02]  /*1fc0*/  IMAD R19, R3, R14, 0x6 ;  /* 0x0000000603137424 */ /* 0x000fe400078e020e */
[----:B------:R-:W-:Y:S01]  /*1fd0*/  IMAD R15, R12, R15, R8 ;  /* 0x0000000f0c0f7224 */ /* 0x000fe200078e0208 */
[----:B------:R-:W-:Y:S01]  /*1fe0*/  SEL R8, R24, R17, !P0 ;  /* 0x0000001118087207 */ /* 0x000fe20004000000 */
[----:B------:R-:W-:-:S02]  /*1ff0*/  IMAD R19, R12, R19, R25 ;  /* 0x000000130c137224 */ /* 0x000fc400078e0219 */
[----:B------:R-:W-:-:S04]  /*2000*/  IMAD.HI.U32 R17, R16, 0x9, RZ ;  /* 0x0000000910117827 */ /* 0x000fc800078e00ff */
[----:B------:R-:W-:Y:S01]  /*2010*/  IMAD.WIDE R14, R15, 0x4, R26 ;  /* 0x000000040f0e7825 */ /* 0x000fe200078e021a */
[----:B------:R-:W-:-:S03]  /*2020*/  @!P2 IADD3 R29, PT, PT, R29, -R2, RZ ;  /* 0x800000021d1da210 */ /* 0x000fc60007ffe0ff */
[----:B------:R-:W-:Y:S01]  /*2030*/  IMAD.WIDE R18, R19, 0x4, R26 ;  /* 0x0000000413127825 */ /* 0x000fe200078e021a */
[----:B------:R1:W-:Y:S01]  /*2040*/  STG.E desc[UR8][R14.64], R9 ;  /* 0x000000090e007986 */ /* 0x0003e2000c101908 */
[----:B------:R-:W-:Y:S02]  /*2050*/  ISETP.GE.U32.AND P6, PT, R29, R2, PT ;  /* 0x000000021d00720c */ /* 0x000fe40003fc6070 */
[----:B------:R-:W-:Y:S01]  /*2060*/  IMAD R25, R17, R13, 0x9 ;  /* 0x0000000911197424 */ /* 0x000fe200078e020d */
[----:B------:R2:W-:Y:S01]  /*2070*/  STG.E desc[UR8][R18.64], R10 ;  /* 0x0000000a12007986 */ /* 0x0005e2000c101908 */
[----:B------:R-:W-:-:S03]  /*2080*/  @!P2 VIADD R28, R28, 0x1 ;  /* 0x000000011c1ca836 */ /* 0x000fc60000000000 */
[----:B------:R-:W-:Y:S01]  /*2090*/  ISETP.GT.U32.AND P1, PT, R2, R25, PT ;  /* 0x000000190200720c */ /* 0x000fe20003f24070 */
[----:B-1----:R-:W-:Y:S01]  /*20a0*/  IMAD R9, R8, 0x80, R0 ;  /* 0x0000008008097824 */ /* 0x002fe200078e0200 */
[----:B------:R-:W-:-:S04]  /*20b0*/  LOP3.LUT R14, R3, 0x8, RZ, 0x3c, !PT ;  /* 0x00000008030e7812 */ /* 0x000fc800078e3cff */
[----:B------:R-:W-:Y:S01]  /*20c0*/  @P6 IADD3 R28, PT, PT, R28, 0x1, RZ ;  /* 0x000000011c1c6810 */ /* 0x000fe20007ffe0ff */
[----:B--2---:R-:W-:Y:S01]  /*20d0*/  IMAD.MOV R10, RZ, RZ, -R8 ;  /* 0x000000ffff0a7224 */ /* 0x004fe200078e0a08 */
[----:B------:R-:W-:Y:S01]  /*20e0*/  ISETP.GE.AND P3, PT, R14, RZ, PT ;  /* 0x000000ff0e00720c */ /* 0x000fe20003f66270 */
[----:B------:R-:W-:-:S04]  /*20f0*/  IMAD.HI.U32 R18, R16, 0xa, RZ ;  /* 0x0000000a10127827 */ /* 0x000fc800078e00ff */
[----:B------:R-:W-:Y:S02]  /*2100*/  IMAD R8, R3, R10, 0x7 ;  /* 0x0000000703087424 */ /* 0x000fe400078e020a */
[----:B------:R-:W-:-:S04]  /*2110*/  IMAD.HI.U32 R10, R16, 0xb, RZ ;  /* 0x0000000b100a7827 */ /* 0x000fc800078e00ff */
[----:B------:R-:W-:Y:S02]  /*2120*/  IMAD R9, R12, R8, R9 ;  /* 0x000000080c097224 */ /* 0x000fe400078e0209 */
[-C--:B------:R-:W-:Y:S02]  /*2130*/  IMAD R15, R10, R13.reuse, 0xb ;  /* 0x0000000b0a0f7424 */ /* 0x080fe400078e020d */
[----:B------:R-:W-:Y:S02]  /*2140*/  IMAD R19, R18, R13, 0xa ;  /* 0x0000000a12137424 */ /* 0x000fe400078e020d */
[----:B------:R-:W-:Y:S01]  /*2150*/  IMAD.WIDE R8, R9, 0x4, R26 ;  /* 0x0000000409087825 */ /* 0x000fe200078e021a */
[C---:B------:R-:W-:Y:S02]  /*2160*/  ISETP.GT.U32.AND P2, PT, R2.reuse, R15, PT ;  /* 0x0000000f0200720c */ /* 0x040fe40003f44070 */
[----:B------:R-:W-:Y:S01]  /*2170*/  ISETP.GT.U32.AND P4, PT, R2, R19, PT ;  /* 0x000000130200720c */ /* 0x000fe20003f84070 */
[----:B------:R-:W-:Y:S01]  /*2180*/  @!P1 IMAD.IADD R25, R25, 0x1, -R2 ;  /* 0x0000000119199824 */ /* 0x000fe200078e0a02 */
[----:B------:R1:W-:Y:S01]  /*2190*/  STG.E desc[UR8][R8.64], R11 ;  /* 0x0000000b08007986 */ /* 0x0003e2000c101908 */
[----:B------:R-:W-:-:S03]  /*21a0*/  IMAD.HI.U32 R14, R16, 0xc, RZ ;  /* 0x0000000c100e7827 */ /* 0x000fc600078e00ff */
[----:B------:R-:W-:Y:S01]  /*21b0*/  ISETP.GE.U32.AND P5, PT, R25, R2, PT ;  /* 0x000000021900720c */ /* 0x000fe20003fa6070 */
[----:B------:R-:W-:-:S04]  /*21c0*/  @!P1 VIADD R17, R17, 0x1 ;  /* 0x0000000111119836 */ /* 0x000fc80000000000 */
[--C-:B------:R-:W-:Y:S02]  /*21d0*/  @!P2 IMAD.IADD R15, R15, 0x1, -R2.reuse ;  /* 0x000000010f0fa824 */ /* 0x100fe400078e0a02 */
[----:B------:R-:W-:Y:S01]  /*21e0*/  @!P4 IMAD.IADD R19, R19, 0x1, -R2 ;  /* 0x000000011313c824 */ /* 0x000fe200078e0a02 */
[----:B-1----:R-:W-:Y:S01]  /*21f0*/  LOP3.LUT R8, R3, 0x9, RZ, 0x3c, !PT ;  /* 0x0000000903087812 */ /* 0x002fe200078e3cff */
[----:B------:R-:W-:Y:S01]  /*2200*/  IMAD R11, R14, R13, 0xc ;  /* 0x0000000c0e0b7424 */ /* 0x000fe200078e020d */
[----:B------:R-:W-:Y:S01]  /*2210*/  @!P4 IADD3 R18, PT, PT, R18, 0x1, RZ ;  /* 0x000000011212c810 */ /* 0x000fe20007ffe0ff */
[----:B------:R-:W-:Y:S01]  /*2220*/  IMAD.MOV.U32 R9, RZ, RZ, R28 ;  /* 0x000000ffff097224 */ /* 0x000fe200078e001c */
[----:B------:R-:W-:Y:S01]  /*2230*/  ISETP.GE.AND P6, PT, R8, RZ, PT ;  /* 0x000000ff0800720c */ /* 0x000fe20003fc6270 */
[----:B------:R-:W-:Y:S01]  /*2240*/  IMAD.HI.U32 R28, R16, 0xe, RZ ;  /* 0x0000000e101c7827 */ /* 0x000fe200078e00ff */
[----:B------:R-:W-:Y:S02]  /*2250*/  ISETP.GT.U32.AND P1, PT, R2, R11, PT ;  /* 0x0000000b0200720c */ /* 0x000fe40003f24070 */
[----:B------:R-:W-:Y:S01]  /*2260*/  @P5 IADD3 R17, PT, PT, R17, 0x1, RZ ;  /* 0x0000000111115810 */ /* 0x000fe20007ffe0ff */
[----:B------:R-:W-:Y:S01]  /*2270*/  IMAD.HI.U32 R8, R16, 0xd, RZ ;  /* 0x0000000d10087827 */ /* 0x000fe200078e00ff */
[----:B------:R-:W-:-:S02]  /*2280*/  @!P3 IADD3 R9, PT, PT, -R9, RZ, RZ ;  /* 0x000000ff0909b210 */ /* 0x000fc40007ffe1ff */
[-C--:B------:R-:W-:Y:S01]  /*2290*/  ISETP.GE.U32.AND P3, PT, R15, R2.reuse, PT ;  /* 0x000000020f00720c */ /* 0x080fe20003f66070 */
[----:B------:R-:W-:Y:S01]  /*22a0*/  @!P2 VIADD R10, R10, 0x1 ;  /* 0x000000010a0aa836 */ /* 0x000fe20000000000 */
[----:B------:R-:W-:Y:S01]  /*22b0*/  ISETP.GE.U32.AND P5, PT, R19, R2, PT ;  /* 0x000000021300720c */ /* 0x000fe20003fa6070 */
[----:B------:R-:W-:Y:S01]  /*22c0*/  IMAD.HI.U32 R16, R16, 0xf, RZ ;  /* 0x0000000f10107827 */ /* 0x000fe200078e00ff */
[----:B------:R-:W-:Y:S02]  /*22d0*/  LOP3.LUT R15, R3, 0xa, RZ, 0x3c, !PT ;  /* 0x0000000a030f7812 */ /* 0x000fe400078e3cff */
[----:B------:R-:W-:Y:S01]  /*22e0*/  SEL R9, R24, R9, !P0 ;  /* 0x0000000918097207 */ /* 0x000fe20004000000 */
[----:B------:R-:W-:Y:S01]  /*22f0*/  @!P6 IMAD.MOV R17, RZ, RZ, -R17 ;  /* 0x000000ffff11e224 */ /* 0x000fe200078e0a11 */
[----:B------:R-:W-:Y:S01]  /*2300*/  ISETP.GE.AND P6, PT, R15, RZ, PT ;  /* 0x000000ff0f00720c */ /* 0x000fe20003fc6270 */
[----:B------:R-:W-:Y:S01]  /*2310*/  @!P1 IMAD.IADD R11, R11, 0x1, -R2 ;  /* 0x000000010b0b9824 */ /* 0x000fe200078e0a02 */
[----:B------:R-:W-:Y:S01]  /*2320*/  @!P1 IADD3 R14, PT, PT, R14, 0x1, RZ ;  /* 0x000000010e0e9810 */ /* 0x000fe20007ffe0ff */
[----:B------:R-:W-:Y:S01]  /*2330*/  IMAD R15, R28, R13, 0xe ;  /* 0x0000000e1c0f7424 */ /* 0x000fe200078e020d */
[----:B------:R-:W-:-:S02]  /*2340*/  SEL R17, R24, R17, !P0 ;  /* 0x0000001118117207 */ /* 0x000fc40004000000 */
[----:B------:R-:W-:Y:S01]  /*2350*/  ISETP.GE.U32.AND P4, PT, R11, R2, PT ;  /* 0x000000020b00720c */ /* 0x000fe20003f86070 */
[----:B------:R-:W-:Y:S01]  /*2360*/  @P5 VIADD R18, R18, 0x1 ;  /* 0x0000000112125836 */ /* 0x000fe20000000000 */
[----:B------:R-:W-:Y:S01]  /*2370*/  @P3 IADD3 R10, PT, PT, R10, 0x1, RZ ;  /* 0x000000010a0a3810 */ /* 0x000fe20007ffe0ff */
[-C--:B------:R-:W-:Y:S02]  /*2380*/  IMAD R11, R8, R13.reuse, 0xd ;  /* 0x0000000d080b7424 */ /* 0x080fe400078e020d */
[----:B------:R-:W-:Y:S02]  /*2390*/  IMAD R13, R16, R13, 0xf ;  /* 0x0000000f100d7424 */ /* 0x000fe400078e020d */
[----:B------:R-:W-:Y:S01]  /*23a0*/  @!P6 IMAD.MOV R18, RZ, RZ, -R18 ;  /* 0x000000ffff12e224 */ /* 0x000fe200078e0a12 */
[C---:B------:R-:W-:Y:S02]  /*23b0*/  ISETP.GT.U32.AND P6, PT, R2.reuse, R15, PT ;  /* 0x0000000f0200720c */ /* 0x040fe40003fc4070 */
[----:B------:R-:W-:-:S02]  /*23c0*/  ISETP.GT.U32.AND P5, PT, R2, R11, PT ;  /* 0x0000000b0200720c */ /* 0x000fc40003fa4070 */
[----:B------:R-:W-:Y:S01]  /*23d0*/  ISETP.GT.U32.AND P1, PT, R2, R13, PT ;  /* 0x0000000d0200720c */ /* 0x000fe20003f24070 */
[----:B------:R-:W-:-:S08]  /*23e0*/  @P4 VIADD R14, R14, 0x1 ;  /* 0x000000010e0e4836 */ /* 0x000fd00000000000 */
[--C-:B------:R-:W-:Y:S01]  /*23f0*/  @!P6 IMAD.IADD R15, R15, 0x1, -R2.reuse ;  /* 0x000000010f0fe824 */ /* 0x100fe200078e0a02 */
[----:B------:R-:W-:Y:S01]  /*2400*/  @!P6 IADD3 R28, PT, PT, R28, 0x1, RZ ;  /* 0x000000011c1ce810 */ /* 0x000fe20007ffe0ff */
[----:B------:R-:W-:Y:S01]  /*2410*/  @!P5 VIADD R8, R8, 0x1 ;  /* 0x000000010808d836 */ /* 0x000fe20000000000 */
[-C--:B------:R-:W-:Y:S01]  /*2420*/  @!P5 IADD3 R11, PT, PT, R11, -R2.reuse, RZ ;  /* 0x800000020b0bd210 */ /* 0x080fe20007ffe0ff */
[----:B------:R-:W-:Y:S01]  /*2430*/  @!P1 IMAD.IADD R13, R13, 0x1, -R2 ;  /* 0x000000010d0d9824 */ /* 0x000fe200078e0a02 */
[-C--:B------:R-:W-:Y:S01]  /*2440*/  ISETP.GE.U32.AND P3, PT, R15, R2.reuse, PT ;  /* 0x000000020f00720c */ /* 0x080fe20003f66070 */
[----:B------:R-:W-:Y:S01]  /*2450*/  IMAD.MOV R15, RZ, RZ, -R9 ;  /* 0x000000ffff0f7224 */ /* 0x000fe200078e0a09 */
[-C--:B------:R-:W-:Y:S01]  /*2460*/  ISETP.GE.U32.AND P2, PT, R11, R2.reuse, PT ;  /* 0x000000020b00720c */ /* 0x080fe20003f46070 */
[----:B------:R-:W-:Y:S01]  /*2470*/  IMAD R11, R9, 0x80, R0 ;  /* 0x00000080090b7824 */ /* 0x000fe200078e0200 */
[----:B------:R-:W-:Y:S01]  /*2480*/  ISETP.GE.U32.AND P6, PT, R13, R2, PT ;  /* 0x000000020d00720c */ /* 0x000fe20003fc6070 */
[C---:B------:R-:W-:Y:S01]  /*2490*/  IMAD R9, R3.reuse, R15, 0x8 ;  /* 0x0000000803097424 */ /* 0x040fe200078e020f */
[C---:B------:R-:W-:Y:S01]  /*24a0*/  LOP3.LUT R2, R3.reuse, 0xe, RZ, 0x3c, !PT ;  /* 0x0000000e03027812 */ /* 0x040fe200078e3cff */
[----:B------:R-:W-:Y:S01]  /*24b0*/  @!P1 VIADD R16, R16, 0x1 ;  /* 0x0000000110109836 */ /* 0x000fe20000000000 */
[C---:B------:R-:W-:Y:S01]  /*24c0*/  LOP3.LUT R15, R3.reuse, 0xf, RZ, 0x3c, !PT ;  /* 0x0000000f030f7812 */ /* 0x040fe200078e3cff */
[----:B------:R-:W-:Y:S01]  /*24d0*/  IMAD R9, R12, R9, R11 ;  /* 0x000000090c097224 */ /* 0x000fe200078e020b */
[----:B------:R-:W-:-:S02]  /*24e0*/  LOP3.LUT R11, R3, 0xb, RZ, 0x3c, !PT ;  /* 0x0000000b030b7812 */ /* 0x000fc400078e3cff */
[----:B------:R-:W-:Y:S02]  /*24f0*/  ISETP.GE.AND P1, PT, R15, RZ, PT ;  /* 0x000000ff0f00720c */ /* 0x000fe40003f26270 */
[----:B------:R-:W-:Y:S02]  /*2500*/  ISETP.GE.AND P4, PT, R11, RZ, PT ;  /* 0x000000ff0b00720c */ /* 0x000fe40003f86270 */
[----:B------:R-:W-:Y:S02]  /*2510*/  LOP3.LUT R11, R3, 0xc, RZ, 0x3c, !PT ;  /* 0x0000000c030b7812 */ /* 0x000fe400078e3cff */
[----:B------:R-:W-:Y:S02]  /*2520*/  @P2 IADD3 R8, PT, PT, R8, 0x1, RZ ;  /* 0x0000000108082810 */ /* 0x000fe40007ffe0ff */
[----:B------:R-:W-:Y:S02]  /*2530*/  ISETP.GE.AND P5, PT, R11, RZ, PT ;  /* 0x000000ff0b00720c */ /* 0x000fe40003fa6270 */
[----:B------:R-:W-:Y:S01]  /*2540*/  LOP3.LUT R11, R3, 0xd, RZ, 0x3c, !PT ;  /* 0x0000000d030b7812 */ /* 0x000fe200078e3cff */
[----:B------:R-:W-:Y:S01]  /*2550*/  IMAD.MOV.U32 R19, RZ, RZ, R8 ;  /* 0x000000ffff137224 */ /* 0x000fe200078e0008 */
[----:B------:R-:W-:Y:S01]  /*2560*/  @P3 IADD3 R28, PT, PT, R28, 0x1, RZ ;  /* 0x000000011c1c3810 */ /* 0x000fe20007ffe0ff */
[----:B------:R-:W-:Y:S01]  /*2570*/  IMAD.WIDE R8, R9, 0x4, R26 ;  /* 0x0000000409087825 */ /* 0x000fe200078e021a */
[----:B------:R-:W-:-:S02]  /*2580*/  ISETP.GE.AND P2, PT, R11, RZ, PT ;  /* 0x000000ff0b00720c */ /* 0x000fc40003f46270 */
[----:B------:R-:W-:Y:S01]  /*2590*/  ISETP.GE.AND P3, PT, R2, RZ, PT ;  /* 0x000000ff0200720c */ /* 0x000fe20003f66270 */
[----:B------:R-:W-:Y:S01]  /*25a0*/  IMAD.MOV R11, RZ, RZ, -R17 ;  /* 0x000000ffff0b7224 */ /* 0x000fe200078e0a11 */
[----:B------:R-:W-:Y:S01]  /*25b0*/  @P6 IADD3 R16, PT, PT, R16, 0x1, RZ ;  /* 0x0000000110106810 */ /* 0x000fe20007ffe0ff */
[----:B------:R-:W-:Y:S01]  /*25c0*/  @!P4 IMAD.MOV R10, RZ, RZ, -R10 ;  /* 0x000000ffff0ac224 */ /* 0x000fe200078e0a0a */
[----:B------:R1:W-:Y:S01]  /*25d0*/  STG.E desc[UR8][R8.64], R4 ;  /* 0x0000000408007986 */ /* 0x0003e2000c101908 */
[----:B------:R-:W-:Y:S01]  /*25e0*/  IMAD R13, R3, R11, 0x9 ;  /* 0x00000009030d7424 */ /* 0x000fe200078e020b */
[----:B------:R-:W-:Y:S01]  /*25f0*/  SEL R11, R24, R18, !P0 ;  /* 0x00000012180b7207 */ /* 0x000fe20004000000 */
[--C-:B------:R-:W-:Y:S01]  /*2600*/  IMAD R17, R17, 0x80, R0.reuse ;  /* 0x0000008011117824 */ /* 0x100fe200078e0200 */
[----:B------:R-:W-:Y:S02]  /*2610*/  @!P5 IADD3 R14, PT, PT, -R14, RZ, RZ ;  /* 0x000000ff0e0ed210 */ /* 0x000fe40007ffe1ff */
[----:B------:R-:W-:Y:S01]  /*2620*/  @!P1 IADD3 R16, PT, PT, -R16, RZ, RZ ;  /* 0x000000ff10109210 */ /* 0x000fe20007ffe1ff */
[----:B------:R-:W-:Y:S01]  /*2630*/  IMAD.MOV R18, RZ, RZ, -R11 ;  /* 0x000000ffff127224 */ /* 0x000fe200078e0a0b */
[----:B------:R-:W-:Y:S01]  /*2640*/  SEL R15, R24, R10, !P0 ;  /* 0x0000000a180f7207 */ /* 0x000fe20004000000 */
[----:B------:R-:W-:-:S02]  /*2650*/  IMAD R2, R11, 0x80, R0 ;  /* 0x000000800b027824 */ /* 0x000fc400078e0200 */
[----:B------:R-:W-:Y:S02]  /*2660*/  IMAD R11, R3, R18, 0xa ;  /* 0x0000000a030b7424 */ /* 0x000fe400078e0212 */
[----:B------:R-:W-:Y:S02]  /*2670*/  @!P2 IMAD.MOV R19, RZ, RZ, -R19 ;  /* 0x000000ffff13a224 */ /* 0x000fe400078e0a13 */
[----:B------:R-:W-:Y:S02]  /*2680*/  @!P3 IMAD.MOV R28, RZ, RZ, -R28 ;  /* 0x000000ffff1cb224 */ /* 0x000fe400078e0a1c */
[----:B------:R-:W-:Y:S01]  /*2690*/  IMAD R11, R12, R11, R2 ;  /* 0x0000000b0c0b7224 */ /* 0x000fe200078e0202 */
[----:B------:R-:W-:Y:S01]  /*26a0*/  SEL R2, R24, R14, !P0 ;  /* 0x0000000e18027207 */ /* 0x000fe20004000000 */
[----:B------:R-:W-:Y:S01]  /*26b0*/  IMAD R13, R12, R13, R17 ;  /* 0x0000000d0c0d7224 */ /* 0x000fe200078e0211 */
[C---:B------:R-:W-:Y:S02]  /*26c0*/  SEL R19, R24.reuse, R19, !P0 ;  /* 0x0000001318137207 */ /* 0x040fe40004000000 */
[C---:B------:R-:W-:Y:S01]  /*26d0*/  SEL R17, R24.reuse, R28, !P0 ;  /* 0x0000001c18117207 */ /* 0x040fe20004000000 */
[----:B------:R-:W-:Y:S01]  /*26e0*/  IMAD.MOV R14, RZ, RZ, -R2 ;  /* 0x000000ffff0e7224 */ /* 0x000fe200078e0a02 */
[----:B------:R-:W-:Y:S01]  /*26f0*/  SEL R24, R24, R16, !P0 ;  /* 0x0000001018187207 */ /* 0x000fe20004000000 */
[----:B------:R-:W-:Y:S01]  /*2700*/  IMAD.MOV R16, RZ, RZ, -R15 ;  /* 0x000000ffff107224 */ /* 0x000fe200078e0a0f */
[----:B------:R-:W-:Y:S01]  /*2710*/  IADD3 R10, PT, PT, -R19, RZ, RZ ;  /* 0x000000ff130a7210 */ /* 0x000fe20007ffe1ff */
[----:B------:R-:W-:Y:S01]  /*2720*/  IMAD.MOV R18, RZ, RZ, -R17 ;  /* 0x000000ffff127224 */ /* 0x000fe200078e0a11 */
[-C--:B------:R-:W-:Y:S01]  /*2730*/  LEA R15, R15, R0.reuse, 0x7 ;  /* 0x000000000f0f7211 */ /* 0x080fe200078e38ff */
[----:B------:R-:W-:Y:S01]  /*2740*/  IMAD.MOV R28, RZ, RZ, -R24 ;  /* 0x000000ffff1c7224 */ /* 0x000fe200078e0a18 */
[----:B------:R-:W-:Y:S01]  /*2750*/  LEA R17, R17, R0, 0x7 ;  /* 0x0000000011117211 */ /* 0x000fe200078e38ff */
[----:B------:R-:W-:-:S02]  /*2760*/  IMAD R16, R3, R16, 0xb ;  /* 0x0000000b03107424 */ /* 0x000fc400078e0210 */
[C---:B------:R-:W-:Y:S02]  /*2770*/  IMAD R14, R3.reuse, R14, 0xc ;  /* 0x0000000c030e7424 */ /* 0x040fe400078e020e */
[--C-:B-1----:R-:W-:Y:S02]  /*2780*/  IMAD R9, R2, 0x80, R0.reuse ;  /* 0x0000008002097824 */ /* 0x102fe400078e0200 */
[C---:B------:R-:W-:Y:S02]  /*2790*/  IMAD R29, R3.reuse, R10, 0xd ;  /* 0x0000000d031d7424 */ /* 0x040fe400078e020a */
[----:B------:R-:W-:Y:S02]  /*27a0*/  IMAD R25, R3, R18, 0xe ;  /* 0x0000000e03197424 */ /* 0x000fe400078e0212 */
[----:B------:R-:W-:Y:S02]  /*27b0*/  IMAD R19, R19, 0x80, R0 ;  /* 0x0000008013137824 */ /* 0x000fe400078e0200 */
[----:B------:R-:W-:-:S02]  /*27c0*/  IMAD R10, R3, R28, 0xf ;  /* 0x0000000f030a7424 */ /* 0x000fc400078e021c */
[----:B------:R-:W-:Y:S02]  /*27d0*/  IMAD R0, R24, 0x80, R0 ;  /* 0x0000008018007824 */ /* 0x000fe400078e0200 */
[----:B------:R-:W-:Y:S02]  /*27e0*/  IMAD R15, R12, R16, R15 ;  /* 0x000000100c0f7224 */ /* 0x000fe400078e020f */
[----:B------:R-:W-:-:S04]  /*27f0*/  IMAD.WIDE R2, R13, 0x4, R26 ;  /* 0x000000040d027825 */ /* 0x000fc800078e021a */
[C---:B------:R-:W-:Y:S01]  /*2800*/  IMAD R13, R12.reuse, R14, R9 ;  /* 0x0000000e0c0d7224 */ /* 0x040fe200078e0209 */
[----:B------:R-:W-:Y:S01]  /*2810*/  STG.E desc[UR8][R2.64], R5 ;  /* 0x0000000502007986 */ /* 0x000fe2000c101908 */
[C---:B------:R-:W-:Y:S02]  /*2820*/  IMAD R19, R12.reuse, R29, R19 ;  /* 0x0000001d0c137224 */ /* 0x040fe400078e0213 */
[C---:B------:R-:W-:Y:S02]  /*2830*/  IMAD R17, R12.reuse, R25, R17 ;  /* 0x000000190c117224 */ /* 0x040fe400078e0211 */
        /* <DEDUP_REMOVED lines=14> */
.L_x_28082:
[----:B------:R-:W-:Y:S01]  /*2920*/  HFMA2 R26, -RZ, RZ, 0, 0.004024505615234375 ;  /* 0x00001c1fff1a7431 */ /* 0x000fe200000001ff */
[----:B------:R-:W-:Y:S01]  /*2930*/  BSSY B2, `(.L_x_28091) ;  /* 0x0000006000027945 */ /* 0x000fe20003800000 */
[----:B------:R-:W-:Y:S02]  /*2940*/  IMAD.MOV.U32 R25, RZ, RZ, R20 ;  /* 0x000000ffff197224 */ /* 0x000fe400078e0014 */
[----:B------:R-:W-:-:S07]  /*2950*/  IMAD.MOV.U32 R27, RZ, RZ, -0x1 ;  /* 0xffffffffff1b7424 */ /* 0x000fce00078e00ff */
[----:B-1-3--:R-:W-:Y:S05]  /*2960*/  WARPSYNC.COLLECTIVE R27, `(.L_x_28092) ;  /* 0x000000001b087348 */ /* 0x00afea0003c00000 */
[----:B------:R0:W2:Y:S02]  /*2970*/  SHFL.IDX P3, R25, R29, R25, R26 ;  /* 0x000000191d197389 */ /* 0x0000a4000006001a */
[----:B0123--:R-:W-:Y:S05]  /*2980*/  ENDCOLLECTIVE ;  /* 0x000000000000791b */ /* 0x00ffea0003800000 */
.L_x_28092:
[----:B------:R-:W-:Y:S05]  /*2990*/  BSYNC B2 ;  /* 0x0000000000027941 */ /* 0x000fea0003800000 */
.L_x_28091:
[----:B------:R-:W-:Y:S01]  /*29a0*/  IMAD.MOV.U32 R28, RZ, RZ, R25 ;  /* 0x000000ffff1c7224 */ /* 0x000fe200078e0019 */
[----:B------:R-:W-:Y:S06]  /*29b0*/  BRA `(.L_x_28093) ;  /* 0xffffffe800187947 */ /* 0x000fec000383ffff */
.L_x_28084:
[----:B------:R-:W-:Y:S01]  /*29c0*/  BSSY B2, `(.L_x_28094) ;  /* 0x0000007000027945 */ /* 0x000fe20003800000 */
[----:B------:R-:W-:Y:S01]  /*29d0*/  MOV R25, R7 ;  /* 0x0000000700197202 */ /* 0x000fe20000000f00 */
[----:B------:R-:W-:Y:S02]  /*29e0*/  IMAD.MOV.U32 R26, RZ, RZ, 0x1c1f ;  /* 0x00001c1fff1a7424 */ /* 0x000fe400078e00ff */
[----:B------:R-:W-:-:S07]  /*29f0*/  IMAD.MOV.U32 R27, RZ, RZ, -0x1 ;  /* 0xffffffffff1b7424 */ /* 0x000fce00078e00ff */
[----:B0--3--:R-:W-:Y:S05]  /*2a00*/  WARPSYNC.COLLECTIVE R27, `(.L_x_28095) ;  /* 0x000000001b087348 */ /* 0x009fea0003c00000 */
[----:B------:R1:W2:Y:S02]  /*2a10*/  SHFL.IDX P3, R25, R29, R25, R26 ;  /* 0x000000191d197389 */ /* 0x0002a4000006001a */
[----:B0123--:R-:W-:Y:S05]  /*2a20*/  ENDCOLLECTIVE ;  /* 0x000000000000791b */ /* 0x00ffea0003800000 */
.L_x_28095:
[----:B------:R-:W-:Y:S05]  /*2a30*/  BSYNC B2 ;  /* 0x0000000000027941 */ /* 0x000fea0003800000 */
.L_x_28094:
[----:B------:R-:W-:Y:S05]  /*2a40*/  BRA `(.L_x_28096) ;  /* 0xffffffe800087947 */ /* 0x000fea000383ffff */
.L_x_28086:
[----:B------:R-:W-:Y:S01]  /*2a50*/  BSSY B2, `(.L_x_28097) ;  /* 0x0000007000027945 */ /* 0x000fe20003800000 */
[----:B------:R-:W-:Y:S01]  /*2a60*/  MOV R25, R6 ;  /* 0x0000000600197202 */ /* 0x000fe20000000f00 */
[----:B------:R-:W-:Y:S02]  /*2a70*/  IMAD.MOV.U32 R26, RZ, RZ, 0x1c1f ;  /* 0x00001c1fff1a7424 */ /* 0x000fe400078e00ff */
[----:B------:R-:W-:-:S07]  /*2a80*/  IMAD.MOV.U32 R27, RZ, RZ, -0x1 ;  /* 0xffffffffff1b7424 */ /* 0x000fce00078e00ff */
[----:B01-3--:R-:W-:Y:S05]  /*2a90*/  WARPSYNC.COLLECTIVE R27, `(.L_x_28098) ;  /* 0x000000001b087348 */ /* 0x00bfea0003c00000 */
[----:B------:R2:W4:Y:S02]  /*2aa0*/  SHFL.IDX P3, R25, R29, R25, R26 ;  /* 0x000000191d197389 */ /* 0x000524000006001a */
[----:B01234-:R-:W-:Y:S05]  /*2ab0*/  ENDCOLLECTIVE ;  /* 0x000000000000791b */ /* 0x01ffea0003800000 */
.L_x_28098:
[----:B------:R-:W-:Y:S05]  /*2ac0*/  BSYNC B2 ;  /* 0x0000000000027941 */ /* 0x000fea0003800000 */
.L_x_28097:
[----:B------:R-:W-:Y:S05]  /*2ad0*/  BRA `(.L_x_28099) ;  /* 0xffffffe400fc7947 */ /* 0x000fea000383ffff */
.L_x_28088:
[----:B------:R-:W-:Y:S01]  /*2ae0*/  BSSY B2, `(.L_x_28100) ;  /* 0x0000007000027945 */ /* 0x000fe20003800000 */
[----:B------:R-:W-:Y:S01]  /*2af0*/  MOV R25, R5 ;  /* 0x0000000500197202 */ /* 0x000fe20000000f00 */
[----:B------:R-:W-:Y:S02]  /*2b00*/  IMAD.MOV.U32 R26, RZ, RZ, 0x1c1f ;  /* 0x00001c1fff1a7424 */ /* 0x000fe400078e00ff */
[----:B------:R-:W-:-:S07]  /*2b10*/  IMAD.MOV.U32 R27, RZ, RZ, -0x1 ;  /* 0xffffffffff1b7424 */ /* 0x000fce00078e00ff */
[----:B0123--:R-:W-:Y:S05]  /*2b20*/  WARPSYNC.COLLECTIVE R27, `(.L_x_28101) ;  /* 0x000000001b087348 */ /* 0x00ffea0003c00000 */
[----:B------:R4:W0:Y:S02]  /*2b30*/  SHFL.IDX P3, R25, R29, R25, R26 ;  /* 0x000000191d197389 */ /* 0x000824000006001a */
[----:B01234-:R-:W-:Y:S05]  /*2b40*/  ENDCOLLECTIVE ;  /* 0x000000000000791b */ /* 0x01ffea0003800000 */
.L_x_28101:
[----:B------:R-:W-:Y:S05]  /*2b50*/  BSYNC B2 ;  /* 0x0000000000027941 */ /* 0x000fea0003800000 */
.L_x_28100:
[----:B------:R-:W-:Y:S01]  /*2b60*/  MOV R29, R25 ;  /* 0x00000019001d7202 */ /* 0x000fe20000000f00 */
[----:B------:R-:W-:Y:S06]  /*2b70*/  BRA `(.L_x_28102) ;  /* 0xffffffe400ec7947 */ /* 0x000fec000383ffff */
        .weak           $__internal_560_$__cuda_sm20_div_s16
        .type           $__internal_560_$__cuda_sm20_div_s16,@function
        .size           $__internal_560_$__cuda_sm20_div_s16,($__internal_561_$__cuda_sm20_div_u16 - $__internal_560_$__cuda_sm20_div_s16)
$__internal_560_$__cuda_sm20_div_s16:
        /* <DEDUP_REMOVED lines=24> */
[----:B------:R-:W-:Y:S05]  /*2d00*/  RET.REL.NODEC R2 `(_Z9cuda_gemmIiLi128ELi1ELi1ELi2048ELi4ELi4ELi64ELi0ELi0EEviiiPT_S1_S1_iii) ;  /* 0xffffffd002bc7950 */ /* 0x000fea0003c3ffff */
        .weak           $__internal_561_$__cuda_sm20_div_u16
        .type           $__internal_561_$__cuda_sm20_div_u16,@function
        .size           $__internal_561_$__cuda_sm20_div_u16,(.L_x_39064 - $__internal_561_$__cuda_sm20_div_u16)
$__internal_561_$__cuda_sm20_div_u16:
        /* <DEDUP_REMOVED lines=18> */
[----:B------:R-:W-:Y:S06]  /*2e30*/  RET.REL.NODEC R4 `(_Z9cuda_gemmIiLi128ELi1ELi1ELi2048ELi4ELi4ELi64ELi0ELi0EEviiiPT_S1_S1_iii) ;  /* 0xffffffd004707950 */ /* 0x000fec0003c3ffff */
.L_x_28103:
        /* <DEDUP_REMOVED lines=12> */
.L_x_39064:


//--------------------- .text._Z9cuda_gemmIiLi128ELi1ELi1ELi2048ELi2ELi2ELi64ELi1ELi1EEviiiPT_S1_S1_iii --------------------------
	.section	.text._Z9cuda_gemmIiLi128ELi1ELi1ELi2048ELi2ELi2ELi64ELi1ELi1EEviiiPT_S1_S1_iii,"ax",@progbits
	.align	128
        .global         _Z9cuda_gemmIiLi128ELi1ELi1ELi2048ELi2ELi2ELi64ELi1ELi1EEviiiPT_S1_S1_iii
        .type           _Z9cuda_gemmIiLi128ELi1ELi1ELi2048ELi2ELi2ELi64ELi1ELi1EEviiiPT_S1_S1_iii,@function
        .size           _Z9cuda_gemmIiLi128ELi1ELi1ELi2048ELi2ELi2ELi64ELi1ELi1EEviiiPT_S1_S1_iii,(.L_x_39065 - _Z9cuda_gemmIiLi128ELi1ELi1ELi2048ELi2ELi2ELi64ELi1ELi1EEviiiPT_S1_S1_iii)
        .other          _Z9cuda_gemmIiLi128ELi1ELi1ELi2048ELi2ELi2ELi64ELi1ELi1EEviiiPT_S1_S1_iii,@"STO_CUDA_ENTRY STV_DEFAULT"
_Z9cuda_gemmIiLi128ELi1ELi1ELi2048ELi2ELi2ELi64ELi1ELi1EEviiiPT_S1_S1_iii:
.text._Z9cuda_gemmIiLi128ELi1ELi1ELi2048ELi2ELi2ELi64ELi1ELi1EEviiiPT_S1_S1_iii:
        /* <DEDUP_REMOVED lines=14> */
.L_x_28106:
[----:B0-----:R0:W3:Y:S01]  /*00e0*/  LDG.E R5, desc[UR6][R2.64] ;  /* 0x0000000602057981 */ /* 0x0010e2000c1e1900 */
[C---:B------:R-:W-:Y:S02]  /*00f0*/  LOP3.LUT R7, R4.reuse, 0x1, RZ, 0xc0, !PT ;  /* 0x0000000104077812 */ /* 0x040fe400078ec0ff */
[----:B------:R-:W-:Y:S02]  /*0100*/  SHF.L.U32 R6, R4, 0x1, RZ ;  /* 0x0000000104067819 */ /* 0x000fe400000006ff */
[----:B--2---:R-:W-:Y:S01]  /*0110*/  IADD3 R4, PT, PT, R9, R4, RZ ;  /* 0x0000000409047210 */ /* 0x004fe20007ffe0ff */
[----:B------:R-:W-:Y:S01]  /*0120*/  IMAD R7, R7, 0xc, R0 ;  /* 0x0000000c07077824 */ /* 0x000fe200078e0200 */
[----:B------:R-:W-:Y:S02]  /*0130*/  LOP3.LUT R6, R6, 0xfffffffc, RZ, 0xc0, !PT ;  /* 0xfffffffc06067812 */ /* 0x000fe400078ec0ff */
[----:B------:R-:W-:Y:S01]  /*0140*/  ISETP.GE.U32.AND P0, PT, R4, 0x4, PT ;  /* 0x000000040400780c */ /* 0x000fe20003f06070 */
[----:B0-----:R-:W-:-:S04]  /*0150*/  IMAD.WIDE.U32 R2, R9, 0x4, R2 ;  /* 0x0000000409027825 */ /* 0x001fc800078e0002 */
[----:B------:R-:W-:-:S05]  /*0160*/  IMAD.IADD R6, R7, 0x1, R6 ;  /* 0x0000000107067824 */ /* 0x000fca00078e0206 */
[----:B---3--:R0:W-:Y:S03]  /*0170*/  STS [R6], R5 ;  /* 0x0000000506007388 */ /* 0x0081e60000000800 */
[----:B------:R-:W-:Y:S05]  /*0180*/  @!P0 BRA `(.L_x_28106) ;  /* 0xfffffffc00d48947 */ /* 0x000fea000383ffff */
.L_x_28105:
[----:B------:R-:W-:Y:S05]  /*0190*/  BSYNC.RECONVERGENT B0 ;  /* 0x0000000000007941 */ /* 0x000fea0003800200 */
.L_x_28104:
[----:B------:R-:W1:Y:S02]  /*01a0*/  LDCU UR4, c[0x0][0x374] ;  /* 0x00006e80ff0477ac */ /* 0x000e640008000800 */
[----:B-1----:R-:W-:-:S13]  /*01b0*/  ISETP.GE.U32.AND P0, PT, R20, UR4, PT ;  /* 0x0000000414007c0c */ /* 0x002fda000bf06070 */
[----:B------:R-:W-:Y:S05]  /*01c0*/  @P0 EXIT ;  /* 0x000000000000094d */ /* 0x000fea0003800000 */
[----:B------:R-:W1:Y:S01]  /*01d0*/  LDC R2, c[0x0][0x360] ;  /* 0x0000d800ff027b82 */ /* 0x000e620000000800 */
[----:B------:R-:W-:-:S05]  /*01e0*/  IMAD.SHL.U32 R3, R21, 0x4, RZ ;  /* 0x0000000415037824 */ /* 0x000fca00078e00ff */
[----:B0-----:R-:W-:Y:S02]  /*01f0*/  LOP3.LUT R5, R3, 0x7ff, RZ, 0x3c, !PT ;  /* 0x000007ff03057812 */ /* 0x001fe400078e3cff */
[----:B-1----:R-:W-:-:S04]  /*0200*/  SHF.L.U32 R0, R2, 0x2, RZ ;  /* 0x0000000202007819 */ /* 0x002fc800000006ff */
[C---:B------:R-:W-:Y:S02]  /*0210*/  IADD3 R5, PT, PT, -R0.reuse, R5, RZ ;  /* 0x0000000500057210 */ /* 0x040fe40007ffe1ff */
[----:B------:R-:W-:Y:S02]  /*0220*/  LOP3.LUT R4, R0, 0xffff, RZ, 0xc0, !PT ;  /* 0x0000ffff00047812 */ /* 0x000fe400078ec0ff */
[----:B------:R-:W-:Y:S02]  /*0230*/  LOP3.LUT R5, R5, 0xffff, RZ, 0xc0, !PT ;  /* 0x0000ffff05057812 */ /* 0x000fe400078ec0ff */
[----:B------:R-:W-:-:S07]  /*0240*/  MOV R9, 0x260 ;  /* 0x0000026000097802 */ /* 0x000fce0000000f00 */
[----:B------:R-:W-:Y:S05]  /*0250*/  CALL.REL.NOINC `($__internal_562_$__cuda_sm20_div_u16) ;  /* 0x00000008003c7944 */ /* 0x000fea0003c00000 */
        /* <DEDUP_REMOVED lines=10> */
[----:B------:R-:W-:-:S04]  /*0300*/  HFMA2 R10, -RZ, RZ, 0, 0 ;  /* 0x00000000ff0a7431 */ /* 0x000fc800000001ff */
[----:B------:R-:W-:-:S05]  /*0310*/  VIADD R4, R4, 0x80 ;  /* 0x0000008004047836 */ /* 0x000fca0000000000 */
[----:B--2---:R-:W-:-:S07]  /*0320*/  LEA R12, R5, R4, 0x18 ;  /* 0x00000004050c7211 */ /* 0x004fce00078ec0ff */
.L_x_28109:
[----:B--2---:R-:W-:-:S05]  /*0330*/  LEA R5, R20, R3, 0xb ;  /* 0x0000000314057211 */ /* 0x004fca00078e58ff */
[----:B---3--:R-:W-:-:S06]  /*0340*/  IMAD.WIDE.U32 R4, R5, 0x4, R8 ;  /* 0x0000000405047825 */ /* 0x008fcc00078e0008 */
[----:B------:R-:W2:Y:S01]  /*0350*/  LDG.E.128 R4, desc[UR6][R4.64] ;  /* 0x0000000604047981 */ /* 0x000ea2000c1e1d00 */
[----:B------:R-:W-:Y:S01]  /*0360*/  IMAD R11, R3, 0x4, R12 ;  /* 0x00000004030b7824 */ /* 0x000fe200078e020c */
[----:B------:R-:W-:Y:S02]  /*0370*/  IADD3 R10, PT, PT, R10, 0x1, RZ ;  /* 0x000000010a0a7810 */ /* 0x000fe40007ffe0ff */
[----:B------:R-:W-:Y:S02]  /*0380*/  IADD3 R3, PT, PT, R0, R3, RZ ;  /* 0x0000000300037210 */ /* 0x000fe40007ffe0ff */
[----:B------:R-:W-:-:S04]  /*0390*/  LOP3.LUT R13, R10, R15, RZ, 0x3c, !PT ;  /* 0x0000000f0a0d7212 */ /* 0x000fc800078e3cff */
[----:B------:R-:W-:Y:S01]  /*03a0*/  ISETP.NE.AND P0, PT, R13, 0x2, PT ;  /* 0x000000020d00780c */ /* 0x000fe20003f05270 */
[----:B--2---:R2:W-:-:S12]  /*03b0*/  STS.128 [R11], R4 ;  /* 0x000000040b007388 */ /* 0x0045d80000000c00 */
[----:B------:R-:W-:Y:S05]  /*03c0*/  @P0 BRA `(.L_x_28109) ;  /* 0xfffffffc00d80947 */ /* 0x000fea000383ffff */
.L_x_28108:
[----:B-1----:R-:W-:Y:S05]  /*03d0*/  BSYNC.RECONVERGENT B0 ;  /* 0x0000000000007941 */ /* 0x002fea0003800200 */
.L_x_28107:
[----:B------:R-:W-:Y:S01]  /*03e0*/  UIADD3 UR4, UPT, UPT, UR5, 0x80, URZ ;  /* 0x0000008005047890 */ /* 0x000fe2000fffe0ff */
[----:B------:R-:W-:Y:S01]  /*03f0*/  IMAD R26, R20, 0x800, R3 ;  /* 0x00000800141a7824 */ /* 0x000fe200078e0203 */
[----:B------:R-:W-:Y:S02]  /*0400*/  BSSY.RECONVERGENT B0, `(.L_x_28110) ;  /* 0x000001e000007945 */ /* 0x000fe40003800200 */
[----:B------:R-:W-:Y:S01]  /*0410*/  ULEA UR4, UR8, UR4, 0x18 ;  /* 0x0000000408047291 */ /* 0x000fe2000f8ec0ff */
[C---:B------:R-:W-:Y:S01]  /*0420*/  IMAD R25, R2.reuse, 0xc, R26 ;  /* 0x0000000c02197824 */ /* 0x040fe200078e021a */
[-C--:B------:R-:W-:Y:S02]  /*0430*/  LEA R29, R2, R26.reuse, 0x3 ;  /* 0x0000001a021d7211 */ /* 0x080fe400078e18ff */
[----:B------:R-:W-:Y:S02]  /*0440*/  IADD3 R24, PT, PT, R0, R26, RZ ;  /* 0x0000001a00187210 */ /* 0x000fe40007ffe0ff */
[----:B------:R-:W-:-:S07]  /*0450*/  LEA R27, R3, UR4, 0x2 ;  /* 0x00000004031b7c11 */ /* 0x000fce000f8e10ff */
.L_x_28111:
[----:B012---:R-:W-:-:S04]  /*0460*/  IMAD.WIDE R4, R26, 0x4, R22 ;  /* 0x000000041a047825 */ /* 0x007fc800078e0216 */
        /* <DEDUP_REMOVED lines=8> */
[----:B------:R-:W-:Y:S01]  /*04f0*/  IADD3 R3, PT, PT, R0, R3, R0 ;  /* 0x0000000300037210 */ /* 0x000fe20007ffe000 */
[C---:B------:R-:W-:Y:S01]  /*0500*/  IMAD R29, R2.reuse, 0x10, R29 ;  /* 0x00000010021d7824 */ /* 0x040fe200078e021d */
[----:B------:R-:W-:-:S02]  /*0510*/  LEA R25, R2, R25, 0x4 ;  /* 0x0000001902197211 */ /* 0x000fc400078e20ff */
[----:B------:R-:W-:Y:S02]  /*0520*/  IADD3 R3, PT, PT, R0, R3, R0 ;  /* 0x0000000300037210 */ /* 0x000fe40007ffe000 */
[C---:B------:R-:W-:Y:S02]  /*0530*/  LEA R24, R2.reuse, R24, 0x4 ;  /* 0x0000001802187211 */ /* 0x040fe400078e20ff */
[----:B------:R-:W-:Y:S02]  /*0540*/  ISETP.GE.U32.AND P0, PT, R3, 0x800, PT ;  /* 0x000008000300780c */ /* 0x000fe40003f06070 */
[C---:B------:R-:W-:Y:S01]  /*0550*/  LEA R26, R2.reuse, R26, 0x4 ;  /* 0x0000001a021a7211 */ /* 0x040fe200078e20ff */
[----:B--2---:R0:W-:Y:S04]  /*0560*/  STS.128 [R27], R4 ;  /* 0x000000041b007388 */ /* 0x0041e80000000c00 */
[----:B---3--:R1:W-:Y:S01]  /*0570*/  STS.128 [R28], R8 ;  /* 0x000000081c007388 */ /* 0x0083e20000000c00 */
[C---:B0-----:R-:W-:Y:S01]  /*0580*/  LEA R6, R2.reuse, R27, 0x5 ;  /* 0x0000001b02067211 */ /* 0x041fe200078e28ff */
[----:B------:R-:W-:-:S02]  /*0590*/  IMAD R4, R2, 0x30, R27 ;  /* 0x0000003002047824 */ /* 0x000fc400078e021b */
[----:B------:R-:W-:Y:S02]  /*05a0*/  IMAD R27, R2, 0x40, R27 ;  /* 0x00000040021b7824 */ /* 0x000fe400078e021b */
[----:B----4-:R1:W-:Y:S04]  /*05b0*/  STS.128 [R6], R12 ;  /* 0x0000000c06007388 */ /* 0x0103e80000000c00 */
[----:B-----5:R1:W-:Y:S01]  /*05c0*/  STS.128 [R4], R16 ;  /* 0x0000001004007388 */ /* 0x0203e20000000c00 */
[----:B------:R-:W-:Y:S05]  /*05d0*/  @!P0 BRA `(.L_x_28111) ;  /* 0xfffffffc00a08947 */ /* 0x000fea000383ffff */
[----:B------:R-:W-:Y:S05]  /*05e0*/  BSYNC.RECONVERGENT B0 ;  /* 0x0000000000007941 */ /* 0x000fea0003800200 */
.L_x_28110:
[----:B------:R-:W-:Y:S01]  /*05f0*/  BAR.SYNC.DEFER_BLOCKING 0x0 ;  /* 0x0000000000007b1d */ /* 0x000fe20000010000 */
[----:B------:R-:W-:Y:S01]  /*0600*/  ULEA UR9, UR8, UR5, 0x18 ;  /* 0x0000000508097291 */ /* 0x000fe2000f8ec0ff */
[C---:B------:R-:W-:Y:S01]  /*0610*/  SHF.L.U32 R0, R21.reuse, 0x2, RZ ;  /* 0x0000000215007819 */ /* 0x040fe200000006ff */
[--C-:B------:R-:W-:Y:S01]  /*0620*/  IMAD R20, R20, 0x800, R21.reuse ;  /* 0x0000080014147824 */ /* 0x100fe200078e0215 */
[----:B------:R-:W-:Y:S02]  /*0630*/  SHF.L.U32 R2, R21, 0x1, RZ ;  /* 0x0000000115027819 */ /* 0x000fe400000006ff */
[----:B------:R-:W-:Y:S02]  /*0640*/  LOP3.LUT R0, R0, 0x4, RZ, 0xc0, !PT ;  /* 0x0000000400007812 */ /* 0x000fe400078ec0ff */
[C-C-:B------:R-:W-:Y:S02]  /*0650*/  LOP3.LUT R3, R2.reuse, 0x1, R21.reuse, 0xf8, !PT ;  /* 0x0000000102037812 */ /* 0x140fe400078ef815 */
[----:B------:R-:W-:-:S02]  /*0660*/  LOP3.LUT R2, R2, 0x1, R21, 0xf4, !PT ;  /* 0x0000000102027812 */ /* 0x000fc400078ef415 */
[----:B-1----:R-:W-:Y:S02]  /*0670*/  LEA R16, R3, UR4, 0x2 ;  /* 0x0000000403107c11 */ /* 0x002fe4000f8e10ff */
[----:B------:R-:W-:Y:S02]  /*0680*/  LEA R24, R2, UR4, 0x2 ;  /* 0x0000000402187c11 */ /* 0x000fe4000f8e10ff */
[----:B------:R-:W-:Y:S02]  /*0690*/  LOP3.LUT R2, R21, 0x1, RZ, 0xc0, !PT ;  /* 0x0000000115027812 */ /* 0x000fe400078ec0ff */
[----:B------:R-:W-:Y:S01]  /*06a0*/  LOP3.LUT R22, RZ, 0x1, R21, 0x44, !PT ;  /* 0x00000001ff167812 */ /* 0x000fe200078e4415 */
[----:B------:R-:W0:Y:S04]  /*06b0*/  LDS R26, [R0+UR9] ;  /* 0x00000009001a7984 */ /* 0x000e280008000800 */
[----:B------:R-:W1:Y:S04]  /*06c0*/  LDS R28, [R0+UR9+0xc] ;  /* 0x00000c09001c7984 */ /* 0x000e680008000800 */
        /* <DEDUP_REMOVED lines=10> */
[----:B------:R-:W-:Y:S04]  /*0770*/  LDS R18, [R16+0x1000] ;  /* 0x0010000010127984 */ /* 0x000fe80000000800 */
[----:B0-----:R-:W0:Y:S04]  /*0780*/  SHFL.IDX PT, R6, R26, R2, 0x1e1f ;  /* 0x001e1f021a067589 */ /* 0x001e2800000e0000 */
[----:B------:R-:W-:Y:S04]  /*0790*/  LDS R15, [R16+0x1c00] ;  /* 0x001c0000100f7984 */ /* 0x000fe80000000800 */
[----:B-1----:R1:W2:Y:S04]  /*07a0*/  SHFL.IDX PT, R8, R28, R2, 0x1e1f ;  /* 0x001e1f021c087589 */ /* 0x0022a800000e0000 */
[----:B------:R-:W-:Y:S04]  /*07b0*/  LDS R7, [R24+0x1800] ;  /* 0x0018000018077984 */ /* 0x000fe80000000800 */
[----:B------:R3:W4:Y:S01]  /*07c0*/  SHFL.IDX PT, R4, R26, R22, 0x1e1f ;  /* 0x001e1f161a047589 */ /* 0x00072200000e0000 */
[----:B-1----:R-:W1:Y:S03]  /*07d0*/  LDC.64 R2, c[0x0][0x3a0] ;  /* 0x0000e800ff027b82 */ /* 0x002e660000000a00 */
[----:B------:R-:W-:Y:S04]  /*07e0*/  LDS R11, [R24+0x1000] ;  /* 0x00100000180b7984 */ /* 0x000fe80000000800 */
[----:B------:R-:W-:Y:S01]  /*07f0*/  LDS R9, [R24+0x1400] ;  /* 0x0014000018097984 */ /* 0x000fe20000000800 */
[----:B0-----:R-:W-:-:S02]  /*0800*/  IMAD R21, R17, R6, RZ ;  /* 0x0000000611157224 */ /* 0x001fc400078e02ff */
[-C--:B---3--:R-:W-:Y:S01]  /*0810*/  IMAD R26, R6, R12.reuse, RZ ;  /* 0x0000000c061a7224 */ /* 0x088fe200078e02ff */
[----:B------:R0:W-:Y:S04]  /*0820*/  LDS R5, [R24+0x1c00] ;  /* 0x001c000018057984 */ /* 0x0001e80000000800 */
[----:B------:R3:W5:Y:S01]  /*0830*/  SHFL.IDX PT, R0, R28, R22, 0x1e1f ;  /* 0x001e1f161c007589 */ /* 0x00076200000e0000 */
[C---:B--2---:R-:W-:Y:S02]  /*0840*/  IMAD R12, R8.reuse, R12, RZ ;  /* 0x0000000c080c7224 */ /* 0x044fe400078e02ff */
[----:B------:R-:W-:Y:S02]  /*0850*/  IMAD R16, R17, R8, RZ ;  /* 0x0000000811107224 */ /* 0x000fe400078e02ff */
[----:B0-----:R-:W-:-:S02]  /*0860*/  IMAD R24, R8, R29, RZ ;  /* 0x0000001d08187224 */ /* 0x001fc400078e02ff */
[----:B----4-:R-:W-:Y:S02]  /*0870*/  IMAD R17, R19, R4, R21 ;  /* 0x0000000413117224 */ /* 0x010fe400078e0215 */
[----:B------:R-:W-:Y:S02]  /*0880*/  IMAD R21, R4, R23, R26 ;  /* 0x0000001704157224 */ /* 0x000fe400078e021a */
[----:B---3--:R-:W-:Y:S02]  /*0890*/  IMAD R22, R6, R29, RZ ;  /* 0x0000001d06167224 */ /* 0x008fe400078e02ff */
[----:B-1----:R-:W-:Y:S01]  /*08a0*/  IMAD.WIDE.U32 R2, R20, 0x4, R2 ;  /* 0x0000000414027825 */ /* 0x002fe200078e0002 */
[----:B------:R-:W-:Y:S03]  /*08b0*/  BAR.SYNC.DEFER_BLOCKING 0x0 ;  /* 0x0000000000007b1d */ /* 0x000fe60000010000 */
[----:B------:R-:W-:-:S02]  /*08c0*/  IMAD R29, R4, R10, R22 ;  /* 0x0000000a041d7224 */ /* 0x000fc400078e0216 */
[----:B------:R-:W-:Y:S02]  /*08d0*/  IMAD R22, R8, R14, RZ ;  /* 0x0000000e08167224 */ /* 0x000fe400078e02ff */
[----:B-----5:R-:W-:Y:S02]  /*08e0*/  IMAD R23, R0, R23, R12 ;  /* 0x0000001700177224 */ /* 0x020fe400078e020c */
[----:B------:R-:W-:Y:S02]  /*08f0*/  IMAD R19, R19, R0, R16 ;  /* 0x0000000013137224 */ /* 0x000fe400078e0210 */
[-C--:B------:R-:W-:Y:S02]  /*0900*/  IMAD R12, R6, R25.reuse, RZ ;  /* 0x00000019060c7224 */ /* 0x080fe400078e02ff */
[----:B------:R-:W-:Y:S02]  /*0910*/  IMAD R16, R8, R25, RZ ;  /* 0x0000001908107224 */ /* 0x000fe400078e02ff */
[----:B------:R-:W-:-:S02]  /*0920*/  IMAD R25, R4, R27, R12 ;  /* 0x0000001b04197224 */ /* 0x000fc400078e020c */
[----:B------:R-:W-:Y:S02]  /*0930*/  IMAD R27, R0, R27, R16 ;  /* 0x0000001b001b7224 */ /* 0x000fe400078e0210 */
[C---:B------:R-:W-:Y:S02]  /*0940*/  IMAD R16, R6.reuse, R14, RZ ;  /* 0x0000000e06107224 */ /* 0x040fe400078e02ff */
[CC--:B------:R-:W-:Y:S01]  /*0950*/  IMAD R14, R6.reuse, R13.reuse, RZ ;  /* 0x0000000d060e7224 */ /* 0x0c0fe200078e02ff */
[----:B------:R-:W-:Y:S01]  /*0960*/  STG.E desc[UR6][R2.64], R17 ;  /* 0x0000001102007986 */ /* 0x000fe2000c101906 */
[-C--:B------:R-:W-:Y:S02]  /*0970*/  IMAD R12, R6, R18.reuse, RZ ;  /* 0x00000012060c7224 */ /* 0x080fe400078e02ff */
[C---:B------:R-:W-:Y:S01]  /*0980*/  IMAD R13, R8.reuse, R13, RZ ;  /* 0x0000000d080d7224 */ /* 0x040fe200078e02ff */
[----:B------:R-:W-:Y:S01]  /*0990*/  STG.E desc[UR6][R2.64+0x1000], R19 ;  /* 0x0010001302007986 */ /* 0x000fe2000c101906 */
[----:B------:R-:W-:-:S02]  /*09a0*/  IMAD R18, R8, R18, RZ ;  /* 0x0000001208127224 */ /* 0x000fc400078e02ff */
[-C--:B------:R-:W-:Y:S01]  /*09b0*/  IMAD R6, R6, R15.reuse, RZ ;  /* 0x0000000f06067224 */ /* 0x080fe200078e02ff */
[----:B------:R-:W-:Y:S01]  /*09c0*/  STG.E desc[UR6][R2.64+0x200], R21 ;  /* 0x0002001502007986 */ /* 0x000fe2000c101906 */
[----:B------:R-:W-:Y:S02]  /*09d0*/  IMAD R8, R8, R15, RZ ;  /* 0x0000000f08087224 */ /* 0x000fe400078e02ff */
[-C--:B------:R-:W-:Y:S01]  /*09e0*/  IMAD R14, R4, R7.reuse, R14 ;  /* 0x00000007040e7224 */ /* 0x080fe200078e020e */
[----:B------:R-:W-:Y:S01]  /*09f0*/  STG.E desc[UR6][R2.64+0x1200], R23 ;  /* 0x0012001702007986 */ /* 0x000fe2000c101906 */
[----:B------:R-:W-:Y:S02]  /*0a00*/  IMAD R13, R0, R7, R13 ;  /* 0x00000007000d7224 */ /* 0x000fe400078e020d */
[C---:B------:R-:W-:Y:S01]  /*0a10*/  IMAD R15, R4.reuse, R11, R12 ;  /* 0x0000000b040f7224 */ /* 0x040fe200078e020c */
[----:B------:R-:W-:Y:S01]  /*0a20*/  STG.E desc[UR6][R2.64+0x400], R25 ;  /* 0x0004001902007986 */ /* 0x000fe2000c101906 */
[----:B------:R-:W-:-:S02]  /*0a30*/  IMAD R16, R4, R9, R16 ;  /* 0x0000000904107224 */ /* 0x000fc400078e0210 */
[----:B------:R-:W-:Y:S01]  /*0a40*/  IMAD R7, R4, R5, R6 ;  /* 0x0000000504077224 */ /* 0x000fe200078e0206 */
[----:B------:R-:W-:Y:S01]  /*0a50*/  STG.E desc[UR6][R2.64+0x1400], R27 ;  /* 0x0014001b02007986 */ /* 0x000fe2000c101906 */
[C---:B------:R-:W-:Y:S02]  /*0a60*/  IMAD R10, R0.reuse, R10, R24 ;  /* 0x0000000a000a7224 */ /* 0x040fe400078e0218 */
[C---:B------:R-:W-:Y:S01]  /*0a70*/  IMAD R11, R0.reuse, R11, R18 ;  /* 0x0000000b000b7224 */ /* 0x040fe200078e0212 */
[----:B------:R-:W-:Y:S01]  /*0a80*/  STG.E desc[UR6][R2.64+0x600], R29 ;  /* 0x0006001d02007986 */ /* 0x000fe2000c101906 */
[C---:B------:R-:W-:Y:S02]  /*0a90*/  IMAD R9, R0.reuse, R9, R22 ;  /* 0x0000000900097224 */ /* 0x040fe400078e0216 */
        /* <DEDUP_REMOVED lines=11> */
        .weak           $__internal_562_$__cuda_sm20_div_u16
        .type           $__internal_562_$__cuda_sm20_div_u16,@function
        .size           $__internal_562_$__cuda_sm20_div_u16,(.L_x_39065 - $__internal_562_$__cuda_sm20_div_u16)
$__internal_562_$__cuda_sm20_div_u16:
        /* <DEDUP_REMOVED lines=18> */
[----:B------:R-:W-:Y:S06]  /*0c70*/  RET.REL.NODEC R4 `(_Z9cuda_gemmIiLi128ELi1ELi1ELi2048ELi2ELi2ELi64ELi1ELi1EEviiiPT_S1_S1_iii) ;  /* 0xfffffff004e07950 */ /* 0x000fec0003c3ffff */
.L_x_28112:
        /* <DEDUP_REMOVED lines=16> */
.L_x_39065:


//--------------------- .text._Z9cuda_gemmIiLi128ELi1ELi1ELi2048ELi2ELi2ELi64ELi1ELi0EEviiiPT_S1_S1_iii --------------------------
	.section	.text._Z9cuda_gemmIiLi128ELi1ELi1ELi2048ELi2ELi2ELi64ELi1ELi0EEviiiPT_S1_S1_iii,"ax",@progbits
	.align	128
        .global         _Z9cuda_gemmIiLi128ELi1ELi1ELi2048ELi2ELi2ELi64ELi1ELi0EEviiiPT_S1_S1_iii
        .type           _Z9cuda_gemmIiLi128ELi1ELi1ELi2048ELi2ELi2ELi64ELi1ELi0EEviiiPT_S1_S1_iii,@function
        .size           _Z9cuda_gemmIiLi128ELi1ELi1ELi2048ELi2ELi2ELi64ELi1ELi0EEviiiPT_S1_S1_iii,(.L_x_39067 - _Z9cuda_gemmIiLi128ELi1ELi1ELi2048ELi2ELi2ELi64ELi1ELi0EEviiiPT_S1_S1_iii)
        .other          _Z9cuda_gemmIiLi128ELi1ELi1ELi2048ELi2ELi2ELi64ELi1ELi0EEviiiPT_S1_S1_iii,@"STO_CUDA_ENTRY STV_DEFAULT"
_Z9cuda_gemmIiLi128ELi1ELi1ELi2048ELi2ELi2ELi64ELi1ELi0EEviiiPT_S1_S1_iii:
.text._Z9cuda_gemmIiLi128ELi1ELi1ELi2048ELi2ELi2ELi64ELi1ELi0EEviiiPT_S1_S1_iii:
        /* <DEDUP_REMOVED lines=59> */
.L_x_28115:
        /* <DEDUP_REMOVED lines=25> */
.L_x_28114:
[----:B------:R-:W-:Y:S05]  /*0540*/  BSYNC.RECONVERGENT B0 ;  /* 0x0000000000007941 */ /* 0x000fea0003800200 */
.L_x_28113:
[----:B------:R-:W-:Y:S01]  /*0550*/  IMAD.MOV.U32 R4, RZ, RZ, 0x80 ;  /* 0x00000080ff047424 */ /* 0x000fe200078e00ff */
[----:B------:R-:W-:-:S07]  /*0560*/  MOV R7, 0x580 ;  /* 0x0000058000077802 */ /* 0x000fce0000000f00 */
[----:B0-----:R-:W-:Y:S05]  /*0570*/  CALL.REL.NOINC `($__internal_563_$__cuda_sm20_div_s16) ;  /* 0x0000002800787944 */ /* 0x001fea0003c00000 */
[----:B------:R-:W-:Y:S02]  /*0580*/  PRMT R20, R5, 0x9910, RZ ;  /* 0x0000991005147816 */ /* 0x000fe400000000ff */
[----:B------:R-:W-:Y:S02]  /*0590*/  MOV R4, 0x2 ;  /* 0x0000000200047802 */ /* 0x000fe40000000f00 */
[----:B------:R-:W-:Y:S01]  /*05a0*/  MOV R7, 0x5d0 ;  /* 0x000005d000077802 */ /* 0x000fe20000000f00 */
[----:B------:R-:W-:-:S07]  /*05b0*/  IMAD.MOV.U32 R6, RZ, RZ, R20 ;  /* 0x000000ffff067224 */ /* 0x000fce00078e0014 */
[----:B------:R-:W-:Y:S05]  /*05c0*/  CALL.REL.NOINC `($__internal_563_$__cuda_sm20_div_s16) ;  /* 0x0000002800647944 */ /* 0x000fea0003c00000 */
        /* <DEDUP_REMOVED lines=23> */
[----:B------:R-:W-:Y:S01]  /*0740*/  SHF.L.U32 R28, R23, 0x2, RZ ;  /* 0x00000002171c7819 */ /* 0x000fe200000006ff */
[----:B------:R-:W-:Y:S01]  /*0750*/  USHF.L.U32 UR4, UR4, 0xb, URZ ;  /* 0x0000000b04047899 */ /* 0x000fe200080006ff */
        /* <DEDUP_REMOVED lines=13> */
[----:B------:R-:W-:Y:S02]  /*0830*/  LOP3.LUT R4, R3, 0xffff, RZ, 0xc0, !PT ;  /* 0x0000ffff03047812 */ /* 0x000fe400078ec0ff */
[----:B-1----:R-:W-:-:S07]  /*0840*/  LOP3.LUT R3, R0, 0x1, RZ, 0xc0, !PT ;  /* 0x0000000100037812 */ /* 0x002fce00078ec0ff */
[----:B------:R-:W-:Y:S05]  /*0850*/  CALL.REL.NOINC `($__internal_564_$__cuda_sm20_div_u16) ;  /* 0x0000002800247944 */ /* 0x000fea0003c00000 */
        /* <DEDUP_REMOVED lines=10> */
.L_x_28118:
[----:B0-----:R-:W-:-:S04]  /*0900*/  VIADD R5, R28, UR4 ;  /* 0x000000041c057c36 */ /* 0x001fc80008000000 */
        /* <DEDUP_REMOVED lines=9> */
.L_x_28117:
[----:B------:R-:W-:Y:S05]  /*09a0*/  BSYNC.RECONVERGENT B0 ;  /* 0x0000000000007941 */ /* 0x000fea0003800200 */
.L_x_28116:
[----:B------:R-:W1:Y:S01]  /*09b0*/  S2UR UR6, SR_CgaCtaId ;  /* 0x00000000000679c3 */ /* 0x000e620000008800 */
[----:B------:R-:W-:Y:S01]  /*09c0*/  UMOV UR5, 0x400 ;  /* 0x0000040000057882 */ /* 0x000fe20000000000 */
[----:B------:R-:W-:Y:S01]  /*09d0*/  BSSY.RECONVERGENT B0, `(.L_x_28119) ;  /* 0x000001e000007945 */ /* 0x000fe20003800200 */
[----:B------:R-:W-:-:S05]  /*09e0*/  UIADD3 UR5, UPT, UPT, UR5, 0x80, URZ ;  /* 0x0000008005057890 */ /* 0x000fca000fffe0ff */
[----:B------:R-:W2:Y:S01]  /*09f0*/  LDC.64 R26, c[0x0][0x390] ;  /* 0x0000e400ff1a7b82 */ /* 0x000ea20000000a00 */
[----:B-1----:R-:W-:-:S12]  /*0a00*/  ULEA UR5, UR6, UR5, 0x18 ;  /* 0x0000000506057291 */ /* 0x002fd8000f8ec0ff */
.L_x_28120:
        /* <DEDUP_REMOVED lines=18> */
[----:B------:R-:W-:Y:S01]  /*0b30*/  IMAD R29, R16, 0x10, R25 ;  /* 0x00000010101d7824 */ /* 0x000fe200078e0219 */
[----:B---3--:R0:W-:Y:S01]  /*0b40*/  STS.128 [R25], R4 ;  /* 0x0000000419007388 */ /* 0x0081e20000000c00 */
[----:B------:R-:W-:-:S04]  /*0b50*/  IADD3 R28, PT, PT, R17, R18, RZ ;  /* 0x00000012111c7210 */ /* 0x000fc80007ffe0ff */
[----:B------:R-:W-:Y:S01]  /*0b60*/  ISETP.GE.U32.AND P0, PT, R28, 0x800, PT ;  /* 0x000008001c00780c */ /* 0x000fe20003f06070 */
[----:B0-----:R-:W-:Y:S01]  /*0b70*/  IMAD R6, R16, 0x10, R29 ;  /* 0x0000001010067824 */ /* 0x001fe200078e021d */
[----:B--2---:R1:W-:Y:S04]  /*0b80*/  STS.128 [R29], R8 ;  /* 0x000000081d007388 */ /* 0x0043e80000000c00 */
[----:B----4-:R1:W-:Y:S07]  /*0b90*/  STS.128 [R6], R12 ;  /* 0x0000000c06007388 */ /* 0x0103ee0000000c00 */
[----:B------:R-:W-:Y:S05]  /*0ba0*/  @!P0 BRA `(.L_x_28120) ;  /* 0xfffffffc00988947 */ /* 0x000fea000383ffff */
[----:B------:R-:W-:Y:S05]  /*0bb0*/  BSYNC.RECONVERGENT B0 ;  /* 0x0000000000007941 */ /* 0x000fea0003800200 */
.L_x_28119:
        /* <DEDUP_REMOVED lines=15> */
[----:B------:R-:W-:Y:S01]  /*0cb0*/  ISETP.NE.U32.AND P2, PT, R20, RZ, PT ;  /* 0x000000ff1400720c */ /* 0x000fe20003f45070 */
[----:B------:R-:W-:Y:S01]  /*0cc0*/  VIADD R27, R3, 0x1 ;  /* 0x00000001031b7836 */ /* 0x000fe20000000000 */
[----:B------:R-:W-:Y:S01]  /*0cd0*/  BSSY B1, `(.L_x_28122) ;  /* 0x00000c2000017945 */ /* 0x000fe20003800000 */
[----:B------:R-:W-:Y:S01]  /*0ce0*/  MOV R25, RZ ;  /* 0x000000ff00197202 */ /* 0x000fe20000000f00 */
[----:B------:R-:W-:Y:S01]  /*0cf0*/  IMAD.MOV.U32 R19, RZ, RZ, RZ ;  /* 0x000000ffff137224 */ /* 0x000fe200078e00ff */
        /* <DEDUP_REMOVED lines=14> */
[----:B------:R-:W-:Y:S02]  /*0de0*/  IMAD R7, R20, R4, R7 ;  /* 0x0000000414077224 */ /* 0x000fe400078e0207 */
[----:B------:R-:W0:Y:S03]  /*0df0*/  LDC R4, c[0x0][0x3ac] ;  /* 0x0000eb00ff047b82 */ /* 0x000e260000000800 */
[----:B------:R-:W-:-:S13]  /*0e00*/  ISETP.GE.U32.AND P0, PT, R7, R20, PT ;  /* 0x000000140700720c */ /* 0x000fda0003f06070 */
[----:B------:R-:W-:Y:S01]  /*0e10*/  @P0 IADD3 R7, PT, PT, -R20, R7, RZ ;  /* 0x0000000714070210 */ /* 0x000fe20007ffe1ff */
[----:B------:R-:W-:-:S03]  /*0e20*/  @P0 VIADD R5, R5, 0x1 ;  /* 0x0000000105050836 */ /* 0x000fc60000000000 */
[----:B------:R-:W-:Y:S02]  /*0e30*/  ISETP.GE.U32.AND P1, PT, R7, R20, PT ;  /* 0x000000140700720c */ /* 0x000fe40003f26070 */
[-C--:B0-----:R-:W-:Y:S02]  /*0e40*/  ISETP.GE.AND P3, PT, R27, R4.reuse, PT ;  /* 0x000000041b00720c */ /* 0x081fe40003f66270 */
[----:B------:R-:W-:Y:S02]  /*0e50*/  ISETP.GE.AND P0, PT, R3, R4, PT ;  /* 0x000000040300720c */ /* 0x000fe40003f06270 */
[C---:B------:R-:W-:Y:S02]  /*0e60*/  SEL R6, R4.reuse, RZ, P3 ;  /* 0x000000ff04067207 */ /* 0x040fe40001800000 */
[----:B------:R-:W-:-:S05]  /*0e70*/  SEL R4, R4, RZ, P0 ;  /* 0x000000ff04047207 */ /* 0x000fca0000000000 */
[----:B------:R-:W-:Y:S01]  /*0e80*/  @P1 IADD3 R5, PT, PT, R5, 0x1, RZ ;  /* 0x0000000105051810 */ /* 0x000fe20007ffe0ff */
[----:B------:R-:W-:Y:S01]  /*0e90*/  IMAD.IADD R27, R27, 0x1, -R6 ;  /* 0x000000011b1b7824 */ /* 0x000fe200078e0a06 */
[----:B------:R-:W-:Y:S01]  /*0ea0*/  @!P2 LOP3.LUT R5, RZ, R20, RZ, 0x33, !PT ;  /* 0x00000014ff05a212 */ /* 0x000fe200078e33ff */
[----:B------:R-:W-:-:S04]  /*0eb0*/  IMAD.IADD R17, R3, 0x1, -R4 ;  /* 0x0000000103117824 */ /* 0x000fc800078e0a04 */
[----:B------:R-:W-:-:S07]  /*0ec0*/  IMAD.IADD R26, R26, 0x1, R5 ;  /* 0x000000011a1a7824 */ /* 0x000fce00078e0205 */
.L_x_28143:
[----:B0-----:R-:W0:Y:S01]  /*0ed0*/  LDCU UR6, c[0x0][0x3ac] ;  /* 0x00007580ff0677ac */ /* 0x001e220008000800 */
[----:B------:R-:W-:Y:S01]  /*0ee0*/  IADD3 R6, PT, PT, R0, R19, RZ ;  /* 0x0000001300067210 */ /* 0x000fe20007ffe0ff */
[----:B------:R-:W-:Y:S01]  /*0ef0*/  IMAD.IADD R19, R21, 0x1, R19 ;  /* 0x0000000115137824 */ /* 0x000fe200078e0213 */
[----:B------:R-:W-:-:S04]  /*0f00*/  ISETP.GE.AND P3, PT, R24, UR5, PT ;  /* 0x0000000518007c0c */ /* 0x000fc8000bf66270 */
[----:B------:R-:W-:Y:S01]  /*0f10*/  ISETP.GE.AND P0, PT, R19, R22, PT ;  /* 0x000000161300720c */ /* 0x000fe20003f06270 */
[----:B0-----:R-:W-:-:S05]  /*0f20*/  IMAD.U32 R18, RZ, RZ, UR6 ;  /* 0x00000006ff127e24 */ /* 0x001fca000f8e00ff */
[C---:B------:R-:W-:Y:S02]  /*0f30*/  ISETP.GT.AND P2, PT, R18.reuse, RZ, PT ;  /* 0x000000ff1200720c */ /* 0x040fe40003f44270 */
        /* <DEDUP_REMOVED lines=9> */
.L_x_28123:
[----:B------:R-:W-:Y:S05]  /*0fd0*/  @!P1 BRA `(.L_x_28124) ;  /* 0x0000000000209947 */ /* 0x000fea0003800000 */
[----:B------:R-:W2:Y:S01]  /*0fe0*/  S2UR UR7, SR_CgaCtaId ;  /* 0x00000000000779c3 */ /* 0x000ea20000008800 */
[----:B------:R-:W-:Y:S01]  /*0ff0*/  UMOV UR6, 0x400 ;  /* 0x0000040000067882 */ /* 0x000fe20000000000 */
[----:B------:R-:W-:Y:S01]  /*1000*/  LOP3.LUT R5, R3, 0x1, RZ, 0x3c, !PT ;  /* 0x0000000103057812 */ /* 0x000fe200078e3cff */
[----:B------:R-:W-:-:S04]  /*1010*/  UIADD3 UR6, UPT, UPT, UR6, 0x80, URZ ;  /* 0x0000008006067890 */ /* 0x000fc8000fffe0ff */
[----:B------:R-:W-:Y:S01]  /*1020*/  IMAD R5, R6, R18, R5 ;  /* 0x0000001206057224 */ /* 0x000fe200078e0205 */
[----:B--2---:R-:W-:-:S06]  /*1030*/  ULEA UR6, UR7, UR6, 0x18 ;  /* 0x0000000607067291 */ /* 0x004fcc000f8ec0ff */
[----:B------:R-:W-:-:S05]  /*1040*/  LEA R5, R5, UR6, 0x2 ;  /* 0x0000000605057c11 */ /* 0x000fca000f8e10ff */
[----:B------:R2:W3:Y:S02]  /*1050*/  LDS R14, [R5] ;  /* 0x00000000050e7984 */ /* 0x0004e40000000800 */
.L_x_28124:
[----:B------:R-:W-:Y:S04]  /*1060*/  BSSY B0, `(.L_x_28125) ;  /* 0x0000086000007945 */ /* 0x000fe80003800000 */
[----:B------:R-:W-:Y:S05]  /*1070*/  @P3 BRA `(.L_x_28126) ;  /* 0x0000000800103947 */ /* 0x000fea0003800000 */
[----:B------:R-:W-:Y:S01]  /*1080*/  ISETP.NE.AND P2, PT, R26, RZ, PT ;  /* 0x000000ff1a00720c */ /* 0x000fe20003f45270 */
[----:B------:R-:W-:Y:S01]  /*1090*/  BSSY B2, `(.L_x_28127) ;  /* 0x0000059000027945 */ /* 0x000fe20003800000 */
[----:B------:R-:W-:Y:S02]  /*10a0*/  HFMA2 R15, -RZ, RZ, 0, 0 ;  /* 0x00000000ff0f7431 */ /* 0x000fe400000001ff */
[----:B------:R-:W-:-:S09]  /*10b0*/  IMAD.MOV.U32 R13, RZ, RZ, R24 ;  /* 0x000000ffff0d7224 */ /* 0x000fd200078e0018 */
[----:B------:R-:W-:Y:S05]  /*10c0*/  @!P2 BRA `(.L_x_28128) ;  /* 0x000000040054a947 */ /* 0x000fea0003800000 */
[----:B0-----:R-:W0:Y:S01]  /*10d0*/  S2R R4, SR_CgaCtaId ;  /* 0x0000000000047919 */ /* 0x001e220000008800 */
[----:B------:R-:W-:Y:S01]  /*10e0*/  VIADD R15, R26, 0x1 ;  /* 0x000000011a0f7836 */ /* 0x000fe20000000000 */
[----:B------:R-:W-:Y:S01]  /*10f0*/  MOV R11, 0x400 ;  /* 0x00000400000b7802 */ /* 0x000fe20000000f00 */
[----:B------:R-:W-:Y:S01]  /*1100*/  IMAD R12, R2, R25, RZ ;  /* 0x00000019020c7224 */ /* 0x000fe200078e02ff */
[----:B------:R-:W-:Y:S01]  /*1110*/  SHF.L.U32 R10, R23, 0x2, RZ ;  /* 0x00000002170a7819 */ /* 0x000fe200000006ff */
[----:B------:R-:W-:Y:S01]  /*1120*/  IMAD.MOV.U32 R13, RZ, RZ, R24 ;  /* 0x000000ffff0d7224 */ /* 0x000fe200078e0018 */
[----:B------:R-:W-:Y:S02]  /*1130*/  LOP3.LUT R15, R15, 0xfffffffe, RZ, 0xc0, !PT ;  /* 0xfffffffe0f0f7812 */ /* 0x000fe400078ec0ff */
[----:B------:R-:W-:Y:S02]  /*1140*/  ISETP.GT.U32.AND P2, PT, R18, 0x40, PT ;  /* 0x000000401200780c */ /* 0x000fe40003f44070 */
[----:B------:R-:W-:Y:S01]  /*1150*/  LOP3.LUT R10, R10, 0x4, RZ, 0xc0, !PT ;  /* 0x000000040a0a7812 */ /* 0x000fe200078ec0ff */
[----:B------:R-:W-:Y:S01]  /*1160*/  IMAD.MOV R9, RZ, RZ, -R15 ;  /* 0x000000ffff097224 */ /* 0x000fe200078e0a0f */
[----:B0-----:R-:W-:-:S09]  /*1170*/  LEA R11, R4, R11, 0x18 ;  /* 0x0000000b040b7211 */ /* 0x001fd200078ec0ff */
.L_x_28137:
[----:B----4-:R-:W-:Y:S01]  /*1180*/  IMAD R29, R13, 0xc, R11 ;  /* 0x0000000c0d1d7824 */ /* 0x010fe200078e020b */
[----:B01----:R-:W-:Y:S06]  /*1190*/  @P2 BRA `(.L_x_28129) ;  /* 0x00000000003c2947 */ /* 0x003fec0003800000 */
[----:B------:R-:W-:Y:S01]  /*11a0*/  IADD3 R8, PT, PT, R29, R10, RZ ;  /* 0x0000000a1d087210 */ /* 0x000fe20007ffe0ff */
[----:B------:R-:W-:-:S05]  /*11b0*/  UMOV UR6, 0xffffffff ;  /* 0xffffffff00067882 */ /* 0x000fca0000000000 */
[----:B------:R-:W0:Y:S01]  /*11c0*/  LDS R8, [R8] ;  /* 0x0000000008087984 */ /* 0x000e220000000800 */
[----:B------:R-:W-:Y:S05]  /*11d0*/  BRA.DIV UR6, `(.L_x_28130) ;  /* 0x0000001a06887947 */ /* 0x000fea000b800000 */
[----:B0-2---:R0:W2:Y:S02]  /*11e0*/  SHFL.IDX PT, R5, R8, R17, 0x1e1f ;  /* 0x001e1f1108057589 */ /* 0x0050a400000e0000 */
.L_x_28146:
[----:B------:R-:W4:Y:S01]  /*11f0*/  LDCU UR6, c[0x0][0x3ac] ;  /* 0x00007580ff0677ac */ /* 0x000f220008000800 */
[----:B-12---:R-:W-:Y:S02]  /*1200*/  IMAD R10, R16, R5, RZ ;  /* 0x00000005100a7224 */ /* 0x006fe400078e02ff */
[----:B----4-:R-:W-:-:S05]  /*1210*/  IMAD.U32 R18, RZ, RZ, UR6 ;  /* 0x00000006ff127e24 */ /* 0x010fca000f8e00ff */
[----:B------:R-:W-:-:S13]  /*1220*/  ISETP.GE.AND P1, PT, R18, 0x2, PT ;  /* 0x000000021200780c */ /* 0x000fda0003f26270 */
[----:B------:R-:W-:Y:S05]  /*1230*/  @!P1 BRA `(.L_x_28131) ;  /* 0x0000000000509947 */ /* 0x000fea0003800000 */
[----:B------:R-:W-:-:S03]  /*1240*/  UMOV UR6, 0xffffffff ;  /* 0xffffffff00067882 */ /* 0x000fc60000000000 */
[----:B------:R-:W-:Y:S05]  /*1250*/  BRA.DIV UR6, `(.L_x_28132) ;  /* 0x0000001a068c7947 */ /* 0x000fea000b800000 */
[----:B------:R1:W2:Y:S02]  /*1260*/  SHFL.IDX PT, R5, R8, R27, 0x1e1f ;  /* 0x001e1f1b08057589 */ /* 0x0002a400000e0000 */
.L_x_28149:
[----:B--23--:R-:W-:Y:S01]  /*1270*/  IMAD R10, R14, R5, R10 ;  /* 0x000000050e0a7224 */ /* 0x00cfe200078e020a */
[----:B------:R-:W-:Y:S06]  /*1280*/  BRA `(.L_x_28131) ;  /* 0x00000000003c7947 */ /* 0x000fec0003800000 */
.L_x_28129:
[----:B------:R-:W0:Y:S01]  /*1290*/  LDCU UR6, c[0x0][0x3ac] ;  /* 0x00007580ff0677ac */ /* 0x000e220008000800 */
[----:B------:R-:W-:Y:S02]  /*12a0*/  IMAD.MOV.U32 R10, RZ, RZ, RZ ;  /* 0x000000ffff0a7224 */ /* 0x000fe400078e00ff */
[----:B0-----:R-:W-:-:S05]  /*12b0*/  IMAD.U32 R18, RZ, RZ, UR6 ;  /* 0x00000006ff127e24 */ /* 0x001fca000f8e00ff */
[C---:B------:R-:W-:Y:S02]  /*12c0*/  ISETP.GE.AND P3, PT, R18.reuse, 0x1, PT ;  /* 0x000000011200780c */ /* 0x040fe40003f66270 */
[----:B------:R-:W-:-:S11]  /*12d0*/  ISETP.GE.AND P1, PT, R18, 0x2, PT ;  /* 0x000000021200780c */ /* 0x000fd60003f26270 */
[C---:B------:R-:W-:Y:S02]  /*12e0*/  @P3 SHF.L.U32 R4, R0.reuse, 0x2, RZ ;  /* 0x0000000200043819 */ /* 0x040fe400000006ff */
[----:B------:R-:W-:Y:S02]  /*12f0*/  @P1 IMAD.SHL.U32 R6, R0, 0x4, RZ ;  /* 0x0000000400061824 */ /* 0x000fe400078e00ff */
[----:B------:R-:W-:-:S03]  /*1300*/  @P3 LOP3.LUT R4, R4, 0x4, RZ, 0xc0, !PT ;  /* 0x0000000404043812 */ /* 0x000fc600078ec0ff */
[----:B------:R-:W-:Y:S02]  /*1310*/  @P1 LOP3.LUT R6, R6, 0x4, RZ, 0xc, !PT ;  /* 0x0000000406061812 */ /* 0x000fe400078e0cff */
[C---:B------:R-:W-:Y:S02]  /*1320*/  @P3 IMAD.IADD R4, R29.reuse, 0x1, R4 ;  /* 0x000000011d043824 */ /* 0x040fe400078e0204 */
[----:B------:R-:W-:-:S03]  /*1330*/  @P1 IADD3 R6, PT, PT, R29, R6, RZ ;  /* 0x000000061d061210 */ /* 0x000fc60007ffe0ff */
[----:B--2---:R-:W1:Y:S04]  /*1340*/  @P3 LDS R5, [R4] ;  /* 0x0000000004053984 */ /* 0x004e680000000800 */
[----:B------:R-:W3:Y:S01]  /*1350*/  @P1 LDS R7, [R6] ;  /* 0x0000000006071984 */ /* 0x000ee20000000800 */
[----:B-1----:R-:W-:-:S04]  /*1360*/  @P3 IMAD R10, R16, R5, RZ ;  /* 0x00000005100a3224 */ /* 0x002fc800078e02ff */
[----:B---3--:R-:W-:-:S07]  /*1370*/  @P1 IMAD R10, R14, R7, R10 ;  /* 0x000000070e0a1224 */ /* 0x008fce00078e020a */
.L_x_28131:
[----:B------:R-:W-:-:S05]  /*1380*/  IMAD R4, R12, 0x4, R1 ;  /* 0x000000040c047824 */ /* 0x000fca00078e0201 */
[----:B------:R-:W2:Y:S01]  /*1390*/  LDL R5, [R4] ;  /* 0x0000000004057983 */ /* 0x000ea20000100800 */
[----:B------:R-:W-:Y:S02]  /*13a0*/  ISETP.GE.U32.AND P3, PT, R18, 0x41, PT ;  /* 0x000000411200780c */ /* 0x000fe40003f66070 */
[----:B--2---:R-:W-:Y:S01]  /*13b0*/  IADD3 R7, PT, PT, R5, R10, RZ ;  /* 0x0000000a05077210 */ /* 0x004fe20007ffe0ff */
[----:B------:R-:W-:Y:S02]  /*13c0*/  IMAD.SHL.U32 R10, R23, 0x4, RZ ;  /* 0x00000004170a7824 */ /* 0x000fe400078e00ff */
[----:B------:R-:W-:Y:S02]  /*13d0*/  IMAD R5, R20, 0xc, R29 ;  /* 0x0000000c14057824 */ /* 0x000fe400078e021d */
[----:B------:R2:W-:Y:S01]  /*13e0*/  STL [R4], R7 ;  /* 0x0000000704007387 */ /* 0x0005e20000100800 */
[----:B------:R-:W-:-:S05]  /*13f0*/  LOP3.LUT R10, R10, 0x4, RZ, 0xc0, !PT ;  /* 0x000000040a0a7812 */ /* 0x000fca00078ec0ff */
[----:B01----:R-:W-:-:S06]  /*1400*/  IMAD.IADD R8, R10, 0x1, R5 ;  /* 0x000000010a087824 */ /* 0x003fcc00078e0205 */
[----:B------:R-:W0:Y:S01]  /*1410*/  LDS R8, [R8] ;  /* 0x0000000008087984 */ /* 0x000e220000000800 */
[----:B--2---:R-:W-:Y:S05]  /*1420*/  @!P3 BRA `(.L_x_28133) ;  /* 0x000000000038b947 */ /* 0x004fea0003800000 */
[----:B------:R-:W-:Y:S01]  /*1430*/  ISETP.GE.AND P3, PT, R18, 0x1, PT ;  /* 0x000000011200780c */ /* 0x000fe20003f66270 */
[----:B------:R-:W-:-:S12]  /*1440*/  IMAD.MOV.U32 R29, RZ, RZ, RZ ;  /* 0x000000ffff1d7224 */ /* 0x000fd800078e00ff */
[----:B------:R-:W-:-:S04]  /*1450*/  @P3 SHF.L.U32 R6, R0, 0x2, RZ ;  /* 0x0000000200063819 */ /* 0x000fc800000006ff */
[----:B------:R-:W-:-:S05]  /*1460*/  @P3 LOP3.LUT R6, R6, 0x4, RZ, 0xc0, !PT ;  /* 0x0000000406063812 */ /* 0x000fca00078ec0ff */
[----:B------:R-:W-:-:S05]  /*1470*/  @P3 IMAD.IADD R6, R6, 0x1, R5 ;  /* 0x0000000106063824 */ /* 0x000fca00078e0205 */
[----:B------:R-:W1:Y:S02]  /*1480*/  @P3 LDS R7, [R6] ;  /* 0x0000000006073984 */ /* 0x000e640000000800 */
[----:B-1----:R-:W-:Y:S01]  /*1490*/  @P3 IMAD R29, R16, R7, RZ ;  /* 0x00000007101d3224 */ /* 0x002fe200078e02ff */
[----:B------:R-:W-:Y:S06]  /*14a0*/  @!P1 BRA `(.L_x_28134) ;  /* 0x00000000003c9947 */ /* 0x000fec0003800000 */
[----:B------:R-:W-:-:S04]  /*14b0*/  SHF.L.U32 R6, R0, 0x2, RZ ;  /* 0x0000000200067819 */ /* 0x000fc800000006ff */
[----:B------:R-:W-:-:S05]  /*14c0*/  LOP3.LUT R6, R6, 0x4, RZ, 0xc, !PT ;  /* 0x0000000406067812 */ /* 0x000fca00078e0cff */
[----:B------:R-:W-:-:S06]  /*14d0*/  IMAD.IADD R5, R6, 0x1, R5 ;  /* 0x0000000106057824 */ /* 0x000fcc00078e0205 */
[----:B------:R-:W3:Y:S02]  /*14e0*/  LDS R5, [R5] ;  /* 0x0000000005057984 */ /* 0x000ee40000000800 */
[----:B---3--:R-:W-:Y:S01]  /*14f0*/  IMAD R29, R14, R5, R29 ;  /* 0x000000050e1d7224 */ /* 0x008fe200078e021d */
[----:B------:R-:W-:Y:S06]  /*1500*/  BRA `(.L_x_28134) ;  /* 0x0000000000247947 */ /* 0x000fec0003800000 */
.L_x_28133:
[----:B------:R-:W-:-:S03]  /*1510*/  UMOV UR6, 0xffffffff ;  /* 0xffffffff00067882 */ /* 0x000fc60000000000 */
[----:B------:R-:W-:Y:S05]  /*1520*/  BRA.DIV UR6, `(.L_x_28135) ;  /* 0x0000001606fc7947 */ /* 0x000fea000b800000 */
[----:B0-----:R0:W1:Y:S02]  /*1530*/  SHFL.IDX PT, R5, R8, R17, 0x1e1f ;  /* 0x001e1f1108057589 */ /* 0x00106400000e0000 */
.L_x_28152:
[----:B-1----:R-:W-:Y:S01]  /*1540*/  IMAD R29, R16, R5, RZ ;  /* 0x00000005101d7224 */ /* 0x002fe200078e02ff */
[----:B------:R-:W-:Y:S06]  /*1550*/  @!P1 BRA `(.L_x_28134) ;  /* 0x0000000000109947 */ /* 0x000fec0003800000 */
[----:B------:R-:W-:-:S03]  /*1560*/  UMOV UR6, 0xffffffff ;  /* 0xffffffff00067882 */ /* 0x000fc60000000000 */
[----:B------:R-:W-:Y:S05]  /*1570*/  BRA.DIV UR6, `(.L_x_28136) ;  /* 0x0000001a060c7947 */ /* 0x000fea000b800000 */
[----:B------:R1:W2:Y:S02]  /*1580*/  SHFL.IDX PT, R5, R8, R27, 0x1e1f ;  /* 0x001e1f1b08057589 */ /* 0x0002a400000e0000 */
.L_x_28155:
[----:B--23--:R-:W-:-:S07]  /*1590*/  IMAD R29, R14, R5, R29 ;  /* 0x000000050e1d7224 */ /* 0x00cfce00078e021d */
.L_x_28134:
[----:B------:R-:W2:Y:S01]  /*15a0*/  LDL R6, [R4+0x4] ;  /* 0x0000040004067983 */ /* 0x000ea20000100800 */
[----:B------:R-:W-:Y:S01]  /*15b0*/  IADD3 R9, PT, PT, R9, 0x2, RZ ;  /* 0x0000000209097810 */ /* 0x000fe20007ffe0ff */
[----:B------:R-:W-:Y:S02]  /*15c0*/  IMAD R13, R20, 0x2, R13 ;  /* 0x00000002140d7824 */ /* 0x000fe400078e020d */
[----:B------:R-:W-:Y:S01]  /*15d0*/  VIADD R12, R12, 0x2 ;  /* 0x000000020c0c7836 */ /* 0x000fe20000000000 */
[----:B------:R-:W-:Y:S01]  /*15e0*/  ISETP.NE.AND P3, PT, R9, RZ, PT ;  /* 0x000000ff0900720c */ /* 0x000fe20003f65270 */
[----:B--2---:R-:W-:-:S05]  /*15f0*/  IMAD.IADD R29, R6, 0x1, R29 ;  /* 0x00000001061d7824 */ /* 0x004fca00078e021d */
[----:B------:R4:W-:Y:S07]  /*1600*/  STL [R4+0x4], R29 ;  /* 0x0000041d04007387 */ /* 0x0009ee0000100800 */
[----:B------:R-:W-:Y:S05]  /*1610*/  @P3 BRA `(.L_x_28137) ;  /* 0xfffffff800d83947 */ /* 0x000fea000383ffff */
.L_x_28128:
[----:B------:R-:W-:Y:S05]  /*1620*/  BSYNC B2 ;  /* 0x0000000000027941 */ /* 0x000fea0003800000 */
.L_x_28127:
[----:B0---4-:R-:W-:-:S04]  /*1630*/  LOP3.LUT R4, R26, 0x1, RZ, 0xc0, !PT ;  /* 0x000000011a047812 */ /* 0x011fc800078ec0ff */
[----:B------:R-:W-:-:S13]  /*1640*/  ISETP.NE.U32.AND P2, PT, R4, 0x1, PT ;  /* 0x000000010400780c */ /* 0x000fda0003f45070 */
[----:B------:R-:W-:Y:S05]  /*1650*/  @!P2 BRA `(.L_x_28126) ;  /* 0x000000000098a947 */ /* 0x000fea0003800000 */
[----:B--2---:R-:W0:Y:S01]  /*1660*/  S2R R5, SR_CgaCtaId ;  /* 0x0000000000057919 */ /* 0x004e220000008800 */
[----:B------:R-:W-:Y:S01]  /*1670*/  MOV R4, 0x400 ;  /* 0x0000040000047802 */ /* 0x000fe20000000f00 */
[----:B------:R-:W-:Y:S01]  /*1680*/  BSSY B2, `(.L_x_28138) ;  /* 0x000001e000027945 */ /* 0x000fe20003800000 */
[----:B------:R-:W-:Y:S02]  /*1690*/  ISETP.GE.U32.AND P2, PT, R18, 0x41, PT ;  /* 0x000000411200780c */ /* 0x000fe40003f46070 */
[----:B0-----:R-:W-:Y:S02]  /*16a0*/  LEA R4, R5, R4, 0x18 ;  /* 0x0000000405047211 */ /* 0x001fe400078ec0ff */
[----:B------:R-:W-:-:S03]  /*16b0*/  SHF.L.U32 R5, R23, 0x2, RZ ;  /* 0x0000000217057819 */ /* 0x000fc600000006ff */
[----:B------:R-:W-:Y:S01]  /*16c0*/  IMAD R6, R13, 0xc, R4 ;  /* 0x0000000c0d067824 */ /* 0x000fe200078e0204 */
[----:B------:R-:W-:-:S05]  /*16d0*/  LOP3.LUT R5, R5, 0x4, RZ, 0xc0, !PT ;  /* 0x0000000405057812 */ /* 0x000fca00078ec0ff */
[----:B------:R-:W-:-:S05]  /*16e0*/  IMAD.IADD R4, R5, 0x1, R6 ;  /* 0x0000000105047824 */ /* 0x000fca00078e0206 */
[----:B-1----:R0:W1:Y:S01]  /*16f0*/  LDS R8, [R4] ;  /* 0x0000000004087984 */ /* 0x0020620000000800 */
[----:B------:R-:W-:Y:S05]  /*1700*/  @!P2 BRA `(.L_x_28139) ;  /* 0x000000000030a947 */ /* 0x000fea0003800000 */
[----:B------:R-:W-:Y:S01]  /*1710*/  ISETP.GE.AND P2, PT, R18, 0x1, PT ;  /* 0x000000011200780c */ /* 0x000fe20003f46270 */
[----:B------:R-:W-:-:S12]  /*1720*/  HFMA2 R9, -RZ, RZ, 0, 0 ;  /* 0x00000000ff097431 */ /* 0x000fd800000001ff */
[----:B0-----:R-:W-:-:S05]  /*1730*/  @P2 IMAD R4, R3, 0x4, R6 ;  /* 0x0000000403042824 */ /* 0x001fca00078e0206 */
[----:B------:R-:W0:Y:S02]  /*1740*/  @P2 LDS R5, [R4] ;  /* 0x0000000004052984 */ /* 0x000e240000000800 */
[----:B0-----:R-:W-:Y:S01]  /*1750*/  @P2 IMAD R9, R16, R5, RZ ;  /* 0x0000000510092224 */ /* 0x001fe200078e02ff */
[----:B------:R-:W-:Y:S06]  /*1760*/  @!P1 BRA `(.L_x_28140) ;  /* 0x00000000003c9947 */ /* 0x000fec0003800000 */
[----:B------:R-:W-:-:S05]  /*1770*/  IMAD.SHL.U32 R4, R3, 0x4, RZ ;  /* 0x0000000403047824 */ /* 0x000fca00078e00ff */
[----:B------:R-:W-:-:S05]  /*1780*/  LOP3.LUT R4, R4, 0x4, RZ, 0x3c, !PT ;  /* 0x0000000404047812 */ /* 0x000fca00078e3cff */
[----:B------:R-:W-:-:S06]  /*1790*/  IMAD.IADD R4, R6, 0x1, R4 ;  /* 0x0000000106047824 */ /* 0x000fcc00078e0204 */
[----:B------:R-:W3:Y:S02]  /*17a0*/  LDS R4, [R4] ;  /* 0x0000000004047984 */ /* 0x000ee40000000800 */
[----:B---3--:R-:W-:Y:S01]  /*17b0*/  IMAD R9, R14, R4, R9 ;  /* 0x000000040e097224 */ /* 0x008fe200078e0209 */
[----:B------:R-:W-:Y:S06]  /*17c0*/  BRA `(.L_x_28140) ;  /* 0x0000000000247947 */ /* 0x000fec0003800000 */
.L_x_28139:
[----:B------:R-:W-:-:S03]  /*17d0*/  UMOV UR6, 0xffffffff ;  /* 0xffffffff00067882 */ /* 0x000fc60000000000 */
[----:B------:R-:W-:Y:S05]  /*17e0*/  BRA.DIV UR6, `(.L_x_28141) ;  /* 0x0000001606947947 */ /* 0x000fea000b800000 */
[----:B-1----:R1:W2:Y:S02]  /*17f0*/  SHFL.IDX PT, R5, R8, R17, 0x1e1f ;  /* 0x001e1f1108057589 */ /* 0x0022a400000e0000 */
.L_x_28158:
[----:B--2---:R-:W-:Y:S01]  /*1800*/  IMAD R9, R16, R5, RZ ;  /* 0x0000000510097224 */ /* 0x004fe200078e02ff */
[----:B------:R-:W-:Y:S06]  /*1810*/  @!P1 BRA `(.L_x_28140) ;  /* 0x0000000000109947 */ /* 0x000fec0003800000 */
[----:B------:R-:W-:-:S03]  /*1820*/  UMOV UR6, 0xffffffff ;  /* 0xffffffff00067882 */ /* 0x000fc60000000000 */
[----:B------:R-:W-:Y:S05]  /*1830*/  BRA.DIV UR6, `(.L_x_28142) ;  /* 0x0000001606a47947 */ /* 0x000fea000b800000 */
[----:B------:R2:W4:Y:S02]  /*1840*/  SHFL.IDX PT, R5, R8, R27, 0x1e1f ;  /* 0x001e1f1b08057589 */ /* 0x00052400000e0000 */
.L_x_28161:
[----:B---34-:R-:W-:-:S07]  /*1850*/  IMAD R9, R14, R5, R9 ;  /* 0x000000050e097224 */ /* 0x018fce00078e0209 */
.L_x_28140:
[----:B------:R-:W-:Y:S05]  /*1860*/  BSYNC B2 ;  /* 0x0000000000027941 */ /* 0x000fea0003800000 */
.L_x_28138:
[----:B0-----:R-:W-:-:S05]  /*1870*/  IMAD R4, R2, R25, R15 ;  /* 0x0000001902047224 */ /* 0x001fca00078e020f */
[----:B------:R-:W-:-:S05]  /*1880*/  LEA R4, R4, R1, 0x2 ;  /* 0x0000000104047211 */ /* 0x000fca00078e10ff */
[----:B------:R-:W4:Y:S02]  /*1890*/  LDL R6, [R4] ;  /* 0x0000000004067983 */ /* 0x000f240000100800 */
[----:B----4-:R-:W-:-:S05]  /*18a0*/  IMAD.IADD R9, R6, 0x1, R9 ;  /* 0x0000000106097824 */ /* 0x010fca00078e0209 */
[----:B------:R4:W-:Y:S02]  /*18b0*/  STL [R4], R9 ;  /* 0x0000000904007387 */ /* 0x0009e40000100800 */
.L_x_28126:
[----:B------:R-:W-:Y:S05]  /*18c0*/  BSYNC B0 ;  /* 0x0000000000007941 */ /* 0x000fea0003800000 */
.L_x_28125:
[----:B------:R-:W-:Y:S01]  /*18d0*/  VIADD R25, R25, 0x1 ;  /* 0x0000000119197836 */ /* 0x000fe20000000000 */
[----:B------:R-:W-:Y:S06]  /*18e0*/  @!P0 BRA `(.L_x_28143) ;  /* 0xfffffff400788947 */ /* 0x000fec000383ffff */
[----:B------:R-:W-:Y:S05]  /*18f0*/  BSYNC B1 ;  /* 0x0000000000017941 */ /* 0x000fea0003800000 */
.L_x_28122:
[----:B-1----:R1:W5:Y:S04]  /*1900*/  LDL.128 R16, [R1] ;  /* 0x0000000001107983 */ /* 0x0023680000100c00 */
[----:B---3--:R1:W5:Y:S04]  /*1910*/  LDL.128 R12, [R1+0x10] ;  /* 0x00001000010c7983 */ /* 0x0083680000100c00 */
[----:B--2-4-:R1:W5:Y:S04]  /*1920*/  LDL.128 R8, [R1+0x20] ;  /* 0x0000200001087983 */ /* 0x0143680000100c00 */
[----:B0-----:R1:W5:Y:S02]  /*1930*/  LDL.128 R4, [R1+0x30] ;  /* 0x0000300001047983 */ /* 0x0013640000100c00 */
.L_x_28121:
[-C--:B------:R-:W-:Y:S01]  /*1940*/  IABS R0, R21.reuse ;  /* 0x0000001500007213 */ /* 0x080fe20000000000 */
[----:B------:R-:W-:Y:S01]  /*1950*/  IMAD R3, R22, R21, RZ ;  /* 0x0000001516037224 */ /* 0x000fe200078e02ff */
[----:B------:R-:W-:Y:S05]  /*1960*/  WARPSYNC.ALL ;  /* 0x0000000000007948 */ /* 0x000fea0003800000 */
[----:B------:R-:W0:Y:S01]  /*1970*/  I2F.RP R26, R0 ;  /* 0x00000000001a7306 */ /* 0x000e220000209400 */
[----:B------:R-:W-:Y:S01]  /*1980*/  IMAD R20, R20, R3, RZ ;  /* 0x0000000314147224 */ /* 0x000fe200078e02ff */
[----:B------:R-:W-:Y:S01]  /*1990*/  BAR.SYNC.DEFER_BLOCKING 0x0 ;  /* 0x0000000000007b1d */ /* 0x000fe20000010000 */
[----:B------:R-:W-:-:S03]  /*19a0*/  LOP3.LUT R23, R23, UR4, RZ, 0xfc, !PT ;  /* 0x0000000417177c12 */ /* 0x000fc6000f8efcff */
[----:B------:R-:W-:Y:S02]  /*19b0*/  IABS R22, R20 ;  /* 0x0000001400167213 */ /* 0x000fe40000000000 */
[----:B------:R-:W-:-:S04]  /*19c0*/  LOP3.LUT R20, R20, R21, RZ, 0x3c, !PT ;  /* 0x0000001514147212 */ /* 0x000fc800078e3cff */
[----:B------:R-:W-:Y:S01]  /*19d0*/  ISETP.GE.AND P2, PT, R20, RZ, PT ;  /* 0x000000ff1400720c */ /* 0x000fe20003f46270 */
[----:B0-----:R-:W0:Y:S02]  /*19e0*/  MUFU.RCP R26, R26 ;  /* 0x0000001a001a7308 */ /* 0x001e240000001000 */
[----:B0-----:R-:W-:-:S06]  /*19f0*/  IADD3 R24, PT, PT, R26, 0xffffffe, RZ ;  /* 0x0ffffffe1a187810 */ /* 0x001fcc0007ffe0ff */
[----:B------:R0:W2:Y:S02]  /*1a00*/  F2I.FTZ.U32.TRUNC.NTZ R25, R24 ;  /* 0x0000001800197305 */ /* 0x0000a4000021f000 */
[----:B0-----:R-:W-:Y:S02]  /*1a10*/  IMAD.MOV.U32 R24, RZ, RZ, RZ ;  /* 0x000000ffff187224 */ /* 0x001fe400078e00ff */
[----:B--2---:R-:W-:-:S04]  /*1a20*/  IMAD.MOV R27, RZ, RZ, -R25 ;  /* 0x000000ffff1b7224 */ /* 0x004fc800078e0a19 */
[----:B------:R-:W-:-:S04]  /*1a30*/  IMAD R27, R27, R0, RZ ;  /* 0x000000001b1b7224 */ /* 0x000fc800078e02ff */
[----:B------:R-:W-:Y:S01]  /*1a40*/  IMAD.HI.U32 R3, R25, R27, R24 ;  /* 0x0000001b19037227 */ /* 0x000fe200078e0018 */
[----:B------:R-:W-:-:S04]  /*1a50*/  IABS R25, R21 ;  /* 0x0000001500197213 */ /* 0x000fc80000000000 */
[----:B------:R-:W-:Y:S01]  /*1a60*/  IADD3 R27, PT, PT, RZ, -R25, RZ ;  /* 0x80000019ff1b7210 */ /* 0x000fe20007ffe0ff */
[----:B------:R-:W-:Y:S01]  /*1a70*/  IMAD.HI.U32 R3, R3, R22, RZ ;  /* 0x0000001603037227 */ /* 0x000fe200078e00ff */
[----:B------:R-:W0:Y:S03]  /*1a80*/  LDC.64 R24, c[0x0][0x3a0] ;  /* 0x0000e800ff187b82 */ /* 0x000e260000000a00 */
[----:B------:R-:W-:-:S05]  /*1a90*/  IMAD R27, R3, R27, R22 ;  /* 0x0000001b031b7224 */ /* 0x000fca00078e0216 */
[----:B------:R-:W-:-:S13]  /*1aa0*/  ISETP.GT.U32.AND P1, PT, R0, R27, PT ;  /* 0x0000001b0000720c */ /* 0x000fda0003f24070 */
[----:B------:R-:W-:Y:S02]  /*1ab0*/  @!P1 IMAD.IADD R27, R27, 0x1, -R0 ;  /* 0x000000011b1b9824 */ /* 0x000fe400078e0a00 */
[----:B------:R-:W-:Y:S01]  /*1ac0*/  @!P1 VIADD R3, R3, 0x1 ;  /* 0x0000000103039836 */ /* 0x000fe20000000000 */
[----:B------:R-:W-:Y:S02]  /*1ad0*/  ISETP.NE.AND P1, PT, R21, RZ, PT ;  /* 0x000000ff1500720c */ /* 0x000fe40003f25270 */
[----:B------:R-:W-:Y:S01]  /*1ae0*/  ISETP.GE.U32.AND P0, PT, R27, R0, PT ;  /* 0x000000001b00720c */ /* 0x000fe20003f06070 */
[----:B0-----:R-:W-:Y:S01]  /*1af0*/  IMAD.WIDE.U32 R26, R23, 0x4, R24 ;  /* 0x00000004171a7825 */ /* 0x001fe200078e0018 */
[----:B------:R-:W-:-:S04]  /*1b00*/  IABS R0, R2 ;  /* 0x0000000200007213 */ /* 0x000fc80000000000 */
[----:B------:R-:W0:Y:S01]  /*1b10*/  I2F.RP R22, R0 ;  /* 0x0000000000167306 */ /* 0x000e220000209400 */
[C---:B------:R-:W-:Y:S01]  /*1b20*/  ISETP.GT.U32.AND P3, PT, R0.reuse, 0x1, PT ;  /* 0x000000010000780c */ /* 0x040fe20003f64070 */
[----:B-----5:R2:W-:Y:S01]  /*1b30*/  STG.E desc[UR8][R26.64], R16 ;  /* 0x000000101a007986 */ /* 0x0205e2000c101908 */
[----:B------:R-:W-:-:S04]  /*1b40*/  IADD3 R20, PT, PT, -R0, 0x1, RZ ;  /* 0x0000000100147810 */ /* 0x000fc80007ffe1ff */
[----:B------:R-:W-:Y:S02]  /*1b50*/  @P0 IADD3 R3, PT, PT, R3, 0x1, RZ ;  /* 0x0000000103030810 */ /* 0x000fe40007ffe0ff */
[----:B------:R-:W-:-:S03]  /*1b60*/  ISETP.NE.AND P0, PT, R2, RZ, PT ;  /* 0x000000ff0200720c */ /* 0x000fc60003f05270 */
[----:B------:R-:W-:Y:S01]  /*1b70*/  @!P2 IMAD.MOV R3, RZ, RZ, -R3 ;  /* 0x000000ffff03a224 */ /* 0x000fe200078e0a03 */
[----:B------:R-:W-:Y:S01]  /*1b80*/  @!P1 LOP3.LUT R3, RZ, R21, RZ, 0x33, !PT ;  /* 0x00000015ff039212 */ /* 0x000fe200078e33ff */
[----:B--2---:R-:W-:Y:S01]  /*1b90*/  VIADD R16, R2, 0x1 ;  /* 0x0000000102107836 */ /* 0x004fe20000000000 */
[----:B0-----:R-:W0:Y:S01]  /*1ba0*/  MUFU.RCP R22, R22 ;  /* 0x0000001600167308 */ /* 0x001e220000001000 */
[----:B------:R-:W-:-:S03]  /*1bb0*/  SEL R27, R20, 0x1, !P3 ;  /* 0x00000001141b7807 */ /* 0x000fc60005800000 */
[----:B------:R-:W-:Y:S01]  /*1bc0*/  ISETP.GE.U32.AND P2, PT, R16, 0x3, PT ;  /* 0x000000031000780c */ /* 0x000fe20003f46070 */
[----:B------:R-:W-:Y:S01]  /*1bd0*/  IMAD.SHL.U32 R16, R2, 0x80, RZ ;  /* 0x0000008002107824 */ /* 0x000fe200078e00ff */
[----:B------:R-:W-:-:S04]  /*1be0*/  ISETP.GT.U32.AND P3, PT, R0, R27, PT ;  /* 0x0000001b0000720c */ /* 0x000fc80003f64070 */
[----:B------:R-:W-:Y:S02]  /*1bf0*/  SEL R20, R16, RZ, !P2 ;  /* 0x000000ff10147207 */ /* 0x000fe40005000000 */
[----:B------:R-:W-:Y:S02]  /*1c00*/  LOP3.LUT R16, RZ, R2, RZ, 0x33, !PT ;  /* 0x00000002ff107212 */ /* 0x000fe400078e33ff */
[----:B0-----:R-:W-:-:S05]  /*1c10*/  IADD3 R28, PT, PT, R22, 0xffffffe, RZ ;  /* 0x0ffffffe161c7810 */ /* 0x001fca0007ffe0ff */
[----:B------:R-:W-:Y:S01]  /*1c20*/  @!P3 IMAD.IADD R27, R27, 0x1, -R0 ;  /* 0x000000011b1bb824 */ /* 0x000fe200078e0a00 */
[----:B------:R-:W-:Y:S01]  /*1c30*/  IADD3 R22, PT, PT, R23, R20, RZ ;  /* 0x0000001417167210 */ /* 0x000fe20007ffe0ff */
[----:B------:R-:W0:Y:S03]  /*1c40*/  F2I.FTZ.U32.TRUNC.NTZ R21, R28 ;  /* 0x0000001c00157305 */ /* 0x000e26000021f000 */
[----:B------:R-:W-:-:S05]  /*1c50*/  SEL R20, R16, R27, !P0 ;  /* 0x0000001b10147207 */ /* 0x000fca0004000000 */
[----:B------:R-:W-:Y:S02]  /*1c60*/  IMAD R27, R3, R20, R22 ;  /* 0x00000014031b7224 */ /* 0x000fe400078e0216 */
[----:B------:R-:W-:Y:S02]  /*1c70*/  IMAD.MOV.U32 R20, RZ, RZ, RZ ;  /* 0x000000ffff147224 */ /* 0x000fe400078e00ff */
[----:B------:R-:W-:-:S04]  /*1c80*/  IMAD.WIDE R26, R27, 0x4, R24 ;  /* 0x000000041b1a7825 */ /* 0x000fc800078e0218 */
[----:B0-----:R-:W-:Y:S01]  /*1c90*/  IMAD.MOV R29, RZ, RZ, -R21 ;  /* 0x000000ffff1d7224 */ /* 0x001fe200078e0a15 */
[----:B------:R0:W-:Y:S03]  /*1ca0*/  STG.E desc[UR8][R26.64], R17 ;  /* 0x000000111a007986 */ /* 0x0001e6000c101908 */
[----:B------:R-:W-:-:S04]  /*1cb0*/  IMAD R29, R29, R0, RZ ;  /* 0x000000001d1d7224 */ /* 0x000fc800078e02ff */
[----:B0-----:R-:W-:Y:S01]  /*1cc0*/  IMAD.HI.U32 R17, R21, R29, R20 ;  /* 0x0000001d15117227 */ /* 0x001fe200078e0014 */
[----:B------:R-:W-:-:S04]  /*1cd0*/  IABS R20, R2 ;  /* 0x0000000200147213 */ /* 0x000fc80000000000 */
[----:B------:R-:W-:Y:S01]  /*1ce0*/  IADD3 R22, PT, PT, RZ, -R20, RZ ;  /* 0x80000014ff167210 */ /* 0x000fe20007ffe0ff */
[----:B------:R-:W-:Y:S01]  /*1cf0*/  IMAD.HI.U32 R21, R17, 0x2, RZ ;  /* 0x0000000211157827 */ /* 0x000fe200078e00ff */
[----:B------:R-:W-:-:S03]  /*1d00*/  LOP3.LUT R20, R2, 0x2, RZ, 0x3c, !PT ;  /* 0x0000000202147812 */ /* 0x000fc600078e3cff */
[----:B------:R-:W-:Y:S01]  /*1d10*/  IMAD R29, R21, R22, 0x2 ;  /* 0x00000002151d7424 */ /* 0x000fe200078e0216 */
[----:B------:R-:W-:-:S04]  /*1d20*/  ISETP.GE.AND P3, PT, R20, RZ, PT ;  /* 0x000000ff1400720c */ /* 0x000fc80003f66270 */
[----:B------:R-:W-:-:S13]  /*1d30*/  ISETP.GT.U32.AND P2, PT, R0, R29, PT ;  /* 0x0000001d0000720c */ /* 0x000fda0003f44070 */
[----:B------:R-:W-:Y:S02]  /*1d40*/  @!P2 IMAD.IADD R29, R29, 0x1, -R0 ;  /* 0x000000011d1da824 */ /* 0x000fe400078e0a00 */
[----:B------:R-:W-:-:S03]  /*1d50*/  @!P2 VIADD R21, R21, 0x1 ;  /* 0x000000011515a836 */ /* 0x000fc60000000000 */
[----:B------:R-:W-:Y:S01]  /*1d60*/  ISETP.GE.U32.AND P1, PT, R29, R0, PT ;  /* 0x000000001d00720c */ /* 0x000fe20003f26070 */
[----:B------:R-:W-:-:S04]  /*1d70*/  IMAD.HI.U32 R29, R17, 0x3, RZ ;  /* 0x00000003111d7827 */ /* 0x000fc800078e00ff */
[----:B------:R-:W-:-:S08]  /*1d80*/  IMAD R26, R29, R22, 0x3 ;  /* 0x000000031d1a7424 */ /* 0x000fd000078e0216 */
[----:B------:R-:W-:-:S05]  /*1d90*/  @P1 IADD3 R21, PT, PT, R21, 0x1, RZ ;  /* 0x0000000115151810 */ /* 0x000fca0007ffe0ff */
[----:B------:R-:W-:Y:S01]  /*1da0*/  @!P3 IMAD.MOV R21, RZ, RZ, -R21 ;  /* 0x000000ffff15b224 */ /* 0x000fe200078e0a15 */
[----:B------:R-:W-:-:S04]  /*1db0*/  ISETP.GT.U32.AND P3, PT, R0, R26, PT ;  /* 0x0000001a0000720c */ /* 0x000fc80003f64070 */
[----:B------:R-:W-:-:S04]  /*1dc0*/  SEL R20, R16, R21, !P0 ;  /* 0x0000001510147207 */ /* 0x000fc80004000000 */
[----:B------:R-:W-:Y:S01]  /*1dd0*/  LEA R21, R20, R23, 0x7 ;  /* 0x0000001714157211 */ /* 0x000fe200078e38ff */
[----:B------:R-:W-:-:S04]  /*1de0*/  IMAD.MOV R27, RZ, RZ, -R20 ;  /* 0x000000ffff1b7224 */ /* 0x000fc800078e0a14 */
[----:B------:R-:W-:Y:S01]  /*1df0*/  IMAD R20, R2, R27, 0x2 ;  /* 0x0000000202147424 */ /* 0x000fe200078e021b */
[----:B------:R-:W-:Y:S01]  /*1e00*/  @!P3 IADD3 R29, PT, PT, R29, 0x1, RZ ;  /* 0x000000011d1db810 */ /* 0x000fe20007ffe0ff */
[----:B------:R-:W-:-:S04]  /*1e10*/  IMAD.HI.U32 R27, R17, 0x4, RZ ;  /* 0x00000004111b7827 */ /* 0x000fc800078e00ff */
[----:B------:R-:W-:Y:S02]  /*1e20*/  IMAD R28, R27, R22, 0x4 ;  /* 0x000000041b1c7424 */ /* 0x000fe400078e0216 */
[----:B------:R-:W-:Y:S02]  /*1e30*/  IMAD R21, R3, R20, R21 ;  /* 0x0000001403157224 */ /* 0x000fe400078e0215 */
[----:B------:R-:W-:Y:S01]  /*1e40*/  @!P3 IMAD.IADD R26, R26, 0x1, -R0 ;  /* 0x000000011a1ab824 */ /* 0x000fe200078e0a00 */
[----:B------:R-:W-:Y:S01]  /*1e50*/  ISETP.GT.U32.AND P5, PT, R0, R28, PT ;  /* 0x0000001c0000720c */ /* 0x000fe20003fa4070 */
[----:B------:R-:W-:-:S03]  /*1e60*/  IMAD.WIDE R20, R21, 0x4, R24 ;  /* 0x0000000415147825 */ /* 0x000fc600078e0218 */
[----:B------:R-:W-:Y:S02]  /*1e70*/  ISETP.GE.U32.AND P1, PT, R26, R0, PT ;  /* 0x000000001a00720c */ /* 0x000fe40003f26070 */
[----:B------:R0:W-:Y:S07]  /*1e80*/  STG.E desc[UR8][R20.64], R18 ;  /* 0x0000001214007986 */ /* 0x0001ee000c101908 */
[----:B------:R-:W-:Y:S02]  /*1e90*/  @!P5 IMAD.IADD R28, R28, 0x1, -R0 ;  /* 0x000000011c1cd824 */ /* 0x000fe400078e0a00 */
[----:B------:R-:W-:-:S02]  /*1ea0*/  @!P5 VIADD R27, R27, 0x1 ;  /* 0x000000011b1bd836 */ /* 0x000fc40000000000 */
[----:B------:R-:W-:Y:S01]  /*1eb0*/  @P1 VIADD R29, R29, 0x1 ;  /* 0x000000011d1d1836 */ /* 0x000fe20000000000 */
[----:B0-----:R-:W-:Y:S02]  /*1ec0*/  LOP3.LUT R18, R2, 0x3, RZ, 0x3c, !PT ;  /* 0x0000000302127812 */ /* 0x001fe400078e3cff */
[----:B------:R-:W-:Y:S01]  /*1ed0*/  ISETP.GE.U32.AND P2, PT, R28, R0, PT ;  /* 0x000000001c00720c */ /* 0x000fe20003f46070 */
[----:B------:R-:W-:Y:S01]  /*1ee0*/  IMAD.HI.U32 R28, R17, 0x6, RZ ;  /* 0x00000006111c7827 */ /* 0x000fe200078e00ff */
[----:B------:R-:W-:Y:S02]  /*1ef0*/  ISETP.GE.AND P4, PT, R18, RZ, PT ;  /* 0x000000ff1200720c */ /* 0x000fe40003f86270 */
[----:B------:R-:W-:-:S04]  /*1f00*/  LOP3.LUT R18, R2, 0x4, RZ, 0x3c, !PT ;  /* 0x0000000402127812 */ /* 0x000fc800078e3cff */
[----:B------:R-:W-:-:S05]  /*1f10*/  ISETP.GE.AND P1, PT, R18, RZ, PT ;  /* 0x000000ff1200720c */ /* 0x000fca0003f26270 */
[----:B------:R-:W-:Y:S02]  /*1f20*/  @P2 VIADD R27, R27, 0x1 ;  /* 0x000000011b1b2836 */ /* 0x000fe40000000000 */
[----:B------:R-:W-:-:S04]  /*1f30*/  @!P4 IADD3 R29, PT, PT, -R29, RZ, RZ ;  /* 0x000000ff1d1dc210 */ /* 0x000fc80007ffe1ff */
[----:B------:R-:W-:Y:S01]  /*1f40*/  SEL R18, R16, R29, !P0 ;  /* 0x0000001d10127207 */ /* 0x000fe20004000000 */
[----:B------:R-:W-:Y:S01]  /*1f50*/  IMAD.HI.U32 R29, R17, 0x5, RZ ;  /* 0x00000005111d7827 */ /* 0x000fe200078e00ff */
[----:B------:R-:W-:-:S03]  /*1f60*/  @!P1 IADD3 R27, PT, PT, -R27, RZ, RZ ;  /* 0x000000ff1b1b9210 */ /* 0x000fc60007ffe1ff */
[----:B------:R-:W-:Y:S01]  /*1f70*/  IMAD.MOV R21, RZ, RZ, -R18 ;  /* 0x000000ffff157224 */ /* 0x000fe200078e0a12 */
[----:B------:R-:W-:Y:S01]  /*1f80*/  SEL R26, R16, R27, !P0 ;  /* 0x0000001b101a7207 */ /* 0x000fe20004000000 */
[----:B------:R-:W-:Y:S02]  /*1f90*/  IMAD R20, R18, 0x80, R23 ;  /* 0x0000008012147824 */ /* 0x000fe400078e0217 */
[----:B------:R-:W-:Y:S02]  /*1fa0*/  IMAD R18, R2, R21, 0x3 ;  /* 0x0000000302127424 */ /* 0x000fe400078e0215 */
[----:B------:R-:W-:Y:S01]  /*1fb0*/  IMAD.MOV R27, RZ, RZ, -R26 ;  /* 0x000000ffff1b7224 */ /* 0x000fe200078e0a1a */
[----:B------:R-:W-:Y:S01]  /*1fc0*/  LEA R26, R26, R23, 0x7 ;  /* 0x000000171a1a7211 */ /* 0x000fe200078e38ff */
[----:B------:R-:W-:Y:S02]  /*1fd0*/  IMAD R21, R3, R18, R20 ;  /* 0x0000001203157224 */ /* 0x000fe400078e0214 */
[----:B------:R-:W-:-:S02]  /*1fe0*/  IMAD R18, R2, R27, 0x4 ;  /* 0x0000000402127424 */ /* 0x000fc400078e021b */
[----:B------:R-:W-:-:S04]  /*1ff0*/  IMAD.WIDE R20, R21, 0x4, R24 ;  /* 0x0000000415147825 */ /* 0x000fc800078e0218 */
[----:B------:R-:W-:Y:S01]  /*2000*/  IMAD R27, R3, R18, R26 ;  /* 0x00000012031b7224 */ /* 0x000fe200078e021a */
[----:B------:R0:W-:Y:S01]  /*2010*/  STG.E desc[UR8][R20.64], R19 ;  /* 0x0000001314007986 */ /* 0x0001e2000c101908 */
[----:B------:R-:W-:Y:S02]  /*2020*/  IMAD R18, R29, R22, 0x5 ;  /* 0x000000051d127424 */ /* 0x000fe400078e0216 */
[----:B------:R-:W-:-:S03]  /*2030*/  IMAD.WIDE R26, R27, 0x4, R24 ;  /* 0x000000041b1a7825 */ /* 0x000fc600078e0218 */
[----:B------:R-:W-:Y:S02]  /*2040*/  ISETP.GT.U32.AND P6, PT, R0, R18, PT ;  /* 0x000000120000720c */ /* 0x000fe40003fc4070 */
[----:B------:R2:W-:Y:S01]  /*2050*/  STG.E desc[UR8][R26.64], R12 ;  /* 0x0000000c1a007986 */ /* 0x0005e2000c101908 */
[----:B0-----:R-:W-:Y:S02]  /*2060*/  IMAD R21, R28, R22, 0x6 ;  /* 0x000000061c157424 */ /* 0x001fe400078e0216 */
[----:B------:R-:W-:-:S03]  /*2070*/  IMAD.HI.U32 R19, R17, 0x7, RZ ;  /* 0x0000000711137827 */ /* 0x000fc600078e00ff */
[----:B------:R-:W-:-:S05]  /*2080*/  ISETP.GT.U32.AND P4, PT, R0, R21, PT ;  /* 0x000000150000720c */ /* 0x000fca0003f84070 */
[--C-:B------:R-:W-:Y:S01]  /*2090*/  @!P6 IMAD.IADD R18, R18, 0x1, -R0.reuse ;  /* 0x000000011212e824 */ /* 0x100fe200078e0a00 */
[----:B--2---:R-:W-:Y:S01]  /*20a0*/  LOP3.LUT R12, R2, 0x5, RZ, 0x3c, !PT ;  /* 0x00000005020c7812 */ /* 0x004fe200078e3cff */
[----:B------:R-:W-:Y:S01]  /*20b0*/  IMAD.HI.U32 R26, R17, 0x9, RZ ;  /* 0x00000009111a7827 */ /* 0x000fe200078e00ff */
[----:B------:R-:W-:Y:S02]  /*20c0*/  @!P6 IADD3 R29, PT, PT, R29, 0x1, RZ ;  /* 0x000000011d1de810 */ /* 0x000fe40007ffe0ff */
[----:B------:R-:W-:Y:S02]  /*20d0*/  ISETP.GE.U32.AND P5, PT, R18, R0, PT ;  /* 0x000000001200720c */ /* 0x000fe40003fa6070 */
[----:B------:R-:W-:Y:S02]  /*20e0*/  ISETP.GE.AND P2, PT, R12, RZ, PT ;  /* 0x000000ff0c00720c */ /* 0x000fe40003f46270 */
[C---:B------:R-:W-:Y:S01]  /*20f0*/  LOP3.LUT R12, R2.reuse, 0x6, RZ, 0x3c, !PT ;  /* 0x00000006020c7812 */ /* 0x040fe200078e3cff */
[----:B------:R-:W-:Y:S01]  /*2100*/  @!P4 IMAD.IADD R21, R21, 0x1, -R0 ;  /* 0x000000011515c824 */ /* 0x000fe200078e0a00 */
[----:B------:R-:W-:Y:S01]  /*2110*/  LOP3.LUT R18, R2, 0x7, RZ, 0x3c, !PT ;  /* 0x0000000702127812 */ /* 0x000fe200078e3cff */
[----:B------:R-:W-:-:S03]  /*2120*/  @!P4 VIADD R28, R28, 0x1 ;  /* 0x000000011c1cc836 */ /* 0x000fc60000000000 */
[----:B------:R-:W-:Y:S01]  /*2130*/  ISETP.GE.U32.AND P3, PT, R21, R0, PT ;  /* 0x000000001500720c */ /* 0x000fe20003f66070 */
[----:B------:R-:W-:Y:S02]  /*2140*/  IMAD R21, R19, R22, 0x7 ;  /* 0x0000000713157424 */ /* 0x000fe400078e0216 */
[----:B------:R-:W-:Y:S01]  /*2150*/  @P5 VIADD R29, R29, 0x1 ;  /* 0x000000011d1d5836 */ /* 0x000fe20000000000 */
[----:B------:R-:W-:Y:S02]  /*2160*/  ISETP.GE.AND P5, PT, R12, RZ, PT ;  /* 0x000000ff0c00720c */ /* 0x000fe40003fa6270 */
[----:B------:R-:W-:Y:S01]  /*2170*/  ISETP.GT.U32.AND P1, PT, R0, R21, PT ;  /* 0x000000150000720c */ /* 0x000fe20003f24070 */
[----:B------:R-:W-:-:S05]  /*2180*/  @!P2 IMAD.MOV R29, RZ, RZ, -R29 ;  /* 0x000000ffff1da224 */ /* 0x000fca00078e0a1d */
[----:B------:R-:W-:Y:S02]  /*2190*/  SEL R12, R16, R29, !P0 ;  /* 0x0000001d100c7207 */ /* 0x000fe40004000000 */
[----:B------:R-:W-:Y:S02]  /*21a0*/  @P3 IADD3 R28, PT, PT, R28, 0x1, RZ ;  /* 0x000000011c1c3810 */ /* 0x000fe40007ffe0ff */
[----:B------:R-:W-:Y:S01]  /*21b0*/  ISETP.GE.AND P3, PT, R18, RZ, PT ;  /* 0x000000ff1200720c */ /* 0x000fe20003f66270 */
[----:B------:R-:W-:Y:S01]  /*21c0*/  IMAD R18, R12, 0x80, R23 ;  /* 0x000000800c127824 */ /* 0x000fe200078e0217 */
[----:B------:R-:W-:Y:S01]  /*21d0*/  @!P5 IADD3 R28, PT, PT, -R28, RZ, RZ ;  /* 0x000000ff1c1cd210 */ /* 0x000fe20007ffe1ff */
[----:B------:R-:W-:Y:S01]  /*21e0*/  @!P1 IMAD.IADD R21, R21, 0x1, -R0 ;  /* 0x0000000115159824 */ /* 0x000fe200078e0a00 */
[----:B------:R-:W-:Y:S02]  /*21f0*/  @!P1 IADD3 R19, PT, PT, R19, 0x1, RZ ;  /* 0x0000000113139810 */ /* 0x000fe40007ffe0ff */
[----:B------:R-:W-:-:S02]  /*2200*/  SEL R28, R16, R28, !P0 ;  /* 0x0000001c101c7207 */ /* 0x000fc40004000000 */
[----:B------:R-:W-:Y:S01]  /*2210*/  ISETP.GE.U32.AND P2, PT, R21, R0, PT ;  /* 0x000000001500720c */ /* 0x000fe20003f46070 */
[----:B------:R-:W-:Y:S02]  /*2220*/  IMAD.MOV R21, RZ, RZ, -R12 ;  /* 0x000000ffff157224 */ /* 0x000fe400078e0a0c */
[----:B------:R-:W-:Y:S01]  /*2230*/  IMAD.MOV R27, RZ, RZ, -R28 ;  /* 0x000000ffff1b7224 */ /* 0x000fe200078e0a1c */
[----:B------:R-:W-:Y:S01]  /*2240*/  LEA R28, R28, R23, 0x7 ;  /* 0x000000171c1c7211 */ /* 0x000fe200078e38ff */
[----:B------:R-:W-:-:S04]  /*2250*/  IMAD R12, R2, R21, 0x5 ;  /* 0x00000005020c7424 */ /* 0x000fc800078e0215 */
[----:B------:R-:W-:Y:S02]  /*2260*/  IMAD R21, R3, R12, R18 ;  /* 0x0000000c03157224 */ /* 0x000fe400078e0212 */
[----:B------:R-:W-:Y:S02]  /*2270*/  IMAD R12, R2, R27, 0x6 ;  /* 0x00000006020c7424 */ /* 0x000fe400078e021b */
[----:B------:R-:W-:Y:S02]  /*2280*/  @P2 VIADD R19, R19, 0x1 ;  /* 0x0000000113132836 */ /* 0x000fe40000000000 */
[----:B------:R-:W-:Y:S02]  /*2290*/  IMAD R27, R3, R12, R28 ;  /* 0x0000000c031b7224 */ /* 0x000fe400078e021c */
[----:B------:R-:W-:Y:S02]  /*22a0*/  IMAD.MOV.U32 R29, RZ, RZ, R19 ;  /* 0x000000ffff1d7224 */ /* 0x000fe400078e0013 */
[----:B------:R-:W-:-:S04]  /*22b0*/  IMAD.WIDE R18, R21, 0x4, R24 ;  /* 0x0000000415127825 */ /* 0x000fc800078e0218 */
[----:B------:R-:W-:Y:S01]  /*22c0*/  IMAD.WIDE R20, R27, 0x4, R24 ;  /* 0x000000041b147825 */ /* 0x000fe200078e0218 */
[----:B------:R0:W-:Y:S03]  /*22d0*/  STG.E desc[UR8][R18.64], R13 ;  /* 0x0000000d12007986 */ /* 0x0001e6000c101908 */
[----:B------:R-:W-:Y:S01]  /*22e0*/  IMAD.HI.U32 R27, R17, 0x8, RZ ;  /* 0x00000008111b7827 */ /* 0x000fe200078e00ff */
[----:B------:R2:W-:Y:S03]  /*22f0*/  STG.E desc[UR8][R20.64], R14 ;  /* 0x0000000e14007986 */ /* 0x0005e6000c101908 */
[----:B------:R-:W-:Y:S02]  /*2300*/  IMAD R28, R27, R22, 0x8 ;  /* 0x000000081b1c7424 */ /* 0x000fe400078e0216 */
[----:B------:R-:W-:-:S03]  /*2310*/  @!P3 IMAD.MOV R29, RZ, RZ, -R29 ;  /* 0x000000ffff1db224 */ /* 0x000fc600078e0a1d */
[----:B------:R-:W-:Y:S02]  /*2320*/  ISETP.GT.U32.AND P2, PT, R0, R28, PT ;  /* 0x0000001c0000720c */ /* 0x000fe40003f44070 */
[----:B------:R-:W-:Y:S01]  /*2330*/  SEL R12, R16, R29, !P0 ;  /* 0x0000001d100c7207 */ /* 0x000fe20004000000 */
[----:B------:R-:W-:Y:S01]  /*2340*/  IMAD R29, R26, R22, 0x9 ;  /* 0x000000091a1d7424 */ /* 0x000fe200078e0216 */
[----:B0-----:R-:W-:Y:S01]  /*2350*/  LOP3.LUT R18, R2, 0x8, RZ, 0x3c, !PT ;  /* 0x0000000802127812 */ /* 0x001fe200078e3cff */
[----:B--2---:R-:W-:Y:S01]  /*2360*/  IMAD.HI.U32 R21, R17, 0xa, RZ ;  /* 0x0000000a11157827 */ /* 0x004fe200078e00ff */
[----:B------:R-:W-:Y:S02]  /*2370*/  IADD3 R19, PT, PT, -R12, RZ, RZ ;  /* 0x000000ff0c137210 */ /* 0x000fe40007ffe1ff */
[----:B------:R-:W-:Y:S01]  /*2380*/  ISETP.GT.U32.AND P1, PT, R0, R29, PT ;  /* 0x0000001d0000720c */ /* 0x000fe20003f24070 */
[----:B------:R-:W-:Y:S01]  /*2390*/  IMAD R13, R12, 0x80, R23 ;  /* 0x000000800c0d7824 */ /* 0x000fe200078e0217 */
[----:B------:R-:W-:Y:S01]  /*23a0*/  ISETP.GE.AND P3, PT, R18, RZ, PT ;  /* 0x000000ff1200720c */ /* 0x000fe20003f66270 */
[----:B------:R-:W-:-:S02]  /*23b0*/  IMAD R12, R2, R19, 0x7 ;  /* 0x00000007020c7424 */ /* 0x000fc400078e0213 */
[----:B------:R-:W-:Y:S02]  /*23c0*/  @!P2 IMAD.IADD R28, R28, 0x1, -R0 ;  /* 0x000000011c1ca824 */ /* 0x000fe400078e0a00 */
[----:B------:R-:W-:Y:S02]  /*23d0*/  IMAD R13, R3, R12, R13 ;  /* 0x0000000c030d7224 */ /* 0x000fe400078e020d */
[----:B------:R-:W-:Y:S01]  /*23e0*/  IMAD R20, R21, R22, 0xa ;  /* 0x0000000a15147424 */ /* 0x000fe200078e0216 */
[-C--:B------:R-:W-:Y:S01]  /*23f0*/  ISETP.GE.U32.AND P6, PT, R28, R0.reuse, PT ;  /* 0x000000001c00720c */ /* 0x080fe20003fc6070 */
[----:B------:R-:W-:Y:S02]  /*2400*/  IMAD.WIDE R12, R13, 0x4, R24 ;  /* 0x000000040d0c7825 */ /* 0x000fe400078e0218 */
[----:B------:R-:W-:Y:S02]  /*2410*/  @!P1 IADD3 R29, PT, PT, R29, -R0, RZ ;  /* 0x800000001d1d9210 */ /* 0x000fe40007ffe0ff */
[----:B------:R-:W-:Y:S01]  /*2420*/  ISETP.GT.U32.AND P4, PT, R0, R20, PT ;  /* 0x000000140000720c */ /* 0x000fe20003f84070 */
[----:B------:R0:W-:Y:S01]  /*2430*/  STG.E desc[UR8][R12.64], R15 ;  /* 0x0000000f0c007986 */ /* 0x0001e2000c101908 */
[----:B------:R-:W-:Y:S01]  /*2440*/  ISETP.GE.U32.AND P5, PT, R29, R0, PT ;  /* 0x000000001d00720c */ /* 0x000fe20003fa6070 */
[----:B------:R-:W-:Y:S01]  /*2450*/  @!P2 VIADD R27, R27, 0x1 ;  /* 0x000000011b1ba836 */ /* 0x000fe20000000000 */
[----:B------:R-:W-:Y:S01]  /*2460*/  @!P1 IADD3 R26, PT, PT, R26, 0x1, RZ ;  /* 0x000000011a1a9810 */ /* 0x000fe20007ffe0ff */
[----:B------:R-:W-:-:S04]  /*2470*/  IMAD.HI.U32 R19, R17, 0xb, RZ ;  /* 0x0000000b11137827 */ /* 0x000fc800078e00ff */
[----:B------:R-:W-:Y:S02]  /*2480*/  @P6 VIADD R27, R27, 0x1 ;  /* 0x000000011b1b6836 */ /* 0x000fe40000000000 */
[----:B------:R-:W-:Y:S01]  /*2490*/  IMAD.HI.U32 R29, R17, 0xc, RZ ;  /* 0x0000000c111d7827 */ /* 0x000fe200078e00ff */
[----:B0-----:R-:W-:-:S03]  /*24a0*/  LOP3.LUT R12, R2, 0x9, RZ, 0x3c, !PT ;  /* 0x00000009020c7812 */ /* 0x001fc600078e3cff */
[----:B------:R-:W-:Y:S01]  /*24b0*/  @!P4 IMAD.IADD R20, R20, 0x1, -R0 ;  /* 0x000000011414c824 */ /* 0x000fe200078e0a00 */
[----:B------:R-:W-:Y:S01]  /*24c0*/  MOV R13, R27 ;  /* 0x0000001b000d7202 */ /* 0x000fe20000000f00 */
[----:B------:R-:W-:Y:S01]  /*24d0*/  @P5 VIADD R26, R26, 0x1 ;  /* 0x000000011a1a5836 */ /* 0x000fe20000000000 */
[----:B------:R-:W-:Y:S01]  /*24e0*/  ISETP.GE.AND P6, PT, R12, RZ, PT ;  /* 0x000000ff0c00720c */ /* 0x000fe20003fc6270 */
[----:B------:R-:W-:Y:S01]  /*24f0*/  IMAD R14, R19, R22, 0xb ;  /* 0x0000000b130e7424 */ /* 0x000fe200078e0216 */
[----:B------:R-:W-:Y:S01]  /*2500*/  ISETP.GE.U32.AND P5, PT, R20, R0, PT ;  /* 0x000000001400720c */ /* 0x000fe20003fa6070 */
[----:B------:R-:W-:Y:S01]  /*2510*/  IMAD R15, R29, R22, 0xc ;  /* 0x0000000c1d0f7424 */ /* 0x000fe200078e0216 */
[----:B------:R-:W-:Y:S01]  /*2520*/  LOP3.LUT R12, R2, 0xa, RZ, 0x3c, !PT ;  /* 0x0000000a020c7812 */ /* 0x000fe200078e3cff */
[----:B------:R-:W-:Y:S01]  /*2530*/  @!P4 VIADD R21, R21, 0x1 ;  /* 0x000000011515c836 */ /* 0x000fe20000000000 */
[C---:B------:R-:W-:Y:S01]  /*2540*/  ISETP.GT.U32.AND P2, PT, R0.reuse, R14, PT ;  /* 0x0000000e0000720c */ /* 0x040fe20003f44070 */
[----:B------:R-:W-:Y:S01]  /*2550*/  @!P3 IMAD.MOV R13, RZ, RZ, -R13 ;  /* 0x000000ffff0db224 */ /* 0x000fe200078e0a0d */
[----:B------:R-:W-:Y:S01]  /*2560*/  ISETP.GT.U32.AND P1, PT, R0, R15, PT ;  /* 0x0000000f0000720c */ /* 0x000fe20003f24070 */
[----:B------:R-:W-:Y:S01]  /*2570*/  IMAD.HI.U32 R27, R17, 0xd, RZ ;  /* 0x0000000d111b7827 */ /* 0x000fe200078e00ff */
[----:B------:R-:W-:-:S03]  /*2580*/  LOP3.LUT R20, R2, 0xf, RZ, 0x3c, !PT ;  /* 0x0000000f02147812 */ /* 0x000fc600078e3cff */
[----:B------:R-:W-:Y:S01]  /*2590*/  @!P6 IMAD.MOV R26, RZ, RZ, -R26 ;  /* 0x000000ffff1ae224 */ /* 0x000fe200078e0a1a */
[----:B------:R-:W-:Y:S01]  /*25a0*/  ISETP.GE.AND P6, PT, R12, RZ, PT ;  /* 0x000000ff0c00720c */ /* 0x000fe20003fc6270 */
[----:B------:R-:W-:Y:S01]  /*25b0*/  IMAD.HI.U32 R12, R17, 0xe, RZ ;  /* 0x0000000e110c7827 */ /* 0x000fe200078e00ff */
[----:B------:R-:W-:Y:S02]  /*25c0*/  @P5 IADD3 R21, PT, PT, R21, 0x1, RZ ;  /* 0x0000000115155810 */ /* 0x000fe40007ffe0ff */
[----:B------:R-:W-:Y:S01]  /*25d0*/  SEL R26, R16, R26, !P0 ;  /* 0x0000001a101a7207 */ /* 0x000fe20004000000 */
[----:B------:R-:W-:Y:S01]  /*25e0*/  IMAD R18, R12, R22, 0xe ;  /* 0x0000000e0c127424 */ /* 0x000fe200078e0216 */
[----:B------:R-:W-:Y:S01]  /*25f0*/  @!P2 IADD3 R19, PT, PT, R19, 0x1, RZ ;  /* 0x000000011313a810 */ /* 0x000fe20007ffe0ff */
[----:B------:R-:W-:Y:S01]  /*2600*/  @!P2 IMAD.IADD R14, R14, 0x1, -R0 ;  /* 0x000000010e0ea824 */ /* 0x000fe200078e0a00 */
[----:B------:R-:W-:Y:S01]  /*2610*/  @!P1 IADD3 R15, PT, PT, R15, -R0, RZ ;  /* 0x800000000f0f9210 */ /* 0x000fe20007ffe0ff */
[----:B------:R-:W-:-:S03]  /*2620*/  IMAD.HI.U32 R17, R17, 0xf, RZ ;  /* 0x0000000f11117827 */ /* 0x000fc600078e00ff */
[----:B------:R-:W-:Y:S01]  /*2630*/  ISETP.GE.U32.AND P3, PT, R14, R0, PT ;  /* 0x000000000e00720c */ /* 0x000fe20003f66070 */
[----:B------:R-:W-:Y:S01]  /*2640*/  @!P6 IMAD.MOV R21, RZ, RZ, -R21 ;  /* 0x000000ffff15e224 */ /* 0x000fe200078e0a15 */
[----:B------:R-:W-:Y:S01]  /*2650*/  ISETP.GT.U32.AND P6, PT, R0, R18, PT ;  /* 0x000000120000720c */ /* 0x000fe20003fc4070 */
[----:B------:R-:W-:Y:S01]  /*2660*/  @!P1 VIADD R29, R29, 0x1 ;  /* 0x000000011d1d9836 */ /* 0x000fe20000000000 */
[----:B------:R-:W-:Y:S01]  /*2670*/  ISETP.GE.U32.AND P4, PT, R15, R0, PT ;  /* 0x000000000f00720c */ /* 0x000fe20003f86070 */
[----:B------:R-:W-:Y:S01]  /*2680*/  IMAD R15, R27, R22, 0xd ;  /* 0x0000000d1b0f7424 */ /* 0x000fe200078e0216 */
[----:B------:R-:W-:-:S04]  /*2690*/  SEL R14, R16, R13, !P0 ;  /* 0x0000000d100e7207 */ /* 0x000fc80004000000 */
[----:B------:R-:W-:Y:S02]  /*26a0*/  ISETP.GT.U32.AND P5, PT, R0, R15, PT ;  /* 0x0000000f0000720c */ /* 0x000fe40003fa4070 */
[----:B------:R-:W-:Y:S01]  /*26b0*/  IADD3 R13, PT, PT, -R14, RZ, RZ ;  /* 0x000000ff0e0d7210 */ /* 0x000fe20007ffe1ff */
[----:B------:R-:W-:Y:S02]  /*26c0*/  @P3 VIADD R19, R19, 0x1 ;  /* 0x0000000113133836 */ /* 0x000fe40000000000 */
[----:B------:R-:W-:Y:S02]  /*26d0*/  @!P6 IMAD.IADD R18, R18, 0x1, -R0 ;  /* 0x000000011212e824 */ /* 0x000fe400078e0a00 */
[----:B------:R-:W-:Y:S01]  /*26e0*/  IMAD R14, R14, 0x80, R23 ;  /* 0x000000800e0e7824 */ /* 0x000fe200078e0217 */
[----:B------:R-:W-:Y:S01]  /*26f0*/  @P4 IADD3 R29, PT, PT, R29, 0x1, RZ ;  /* 0x000000011d1d4810 */ /* 0x000fe20007ffe0ff */
[----:B------:R-:W-:Y:S01]  /*2700*/  @!P6 VIADD R12, R12, 0x1 ;  /* 0x000000010c0ce836 */ /* 0x000fe20000000000 */
[----:B------:R-:W-:Y:S01]  /*2710*/  ISETP.GE.U32.AND P3, PT, R18, R0, PT ;  /* 0x000000001200720c */ /* 0x000fe20003f66070 */
[----:B------:R-:W-:-:S02]  /*2720*/  IMAD R18, R2, R13, 0x8 ;  /* 0x0000000802127424 */ /* 0x000fc400078e020d */
[----:B------:R-:W-:Y:S02]  /*2730*/  IMAD R13, R17, R22, 0xf ;  /* 0x0000000f110d7424 */ /* 0x000fe400078e0216 */
[----:B------:R-:W-:Y:S02]  /*2740*/  @!P5 IMAD.IADD R15, R15, 0x1, -R0 ;  /* 0x000000010f0fd824 */ /* 0x000fe400078e0a00 */
[----:B------:R-:W-:Y:S01]  /*2750*/  IMAD R18, R3, R18, R14 ;  /* 0x0000001203127224 */ /* 0x000fe200078e020e */
[----:B------:R-:W-:Y:S01]  /*2760*/  ISETP.GT.U32.AND P1, PT, R0, R13, PT ;  /* 0x0000000d0000720c */ /* 0x000fe20003f24070 */
[----:B------:R-:W-:Y:S01]  /*2770*/  @!P5 VIADD R27, R27, 0x1 ;  /* 0x000000011b1bd836 */ /* 0x000fe20000000000 */
[----:B------:R-:W-:Y:S02]  /*2780*/  ISETP.GE.U32.AND P2, PT, R15, R0, PT ;  /* 0x000000000f00720c */ /* 0x000fe40003f46070 */
[----:B------:R-:W-:Y:S01]  /*2790*/  LOP3.LUT R14, R2, 0xb, RZ, 0x3c, !PT ;  /* 0x0000000b020e7812 */ /* 0x000fe200078e3cff */
[----:B------:R-:W-:Y:S01]  /*27a0*/  @P3 VIADD R12, R12, 0x1 ;  /* 0x000000010c0c3836 */ /* 0x000fe20000000000 */
[----:B------:R-:W-:-:S02]  /*27b0*/  LEA R15, R26, R23, 0x7 ;  /* 0x000000171a0f7211 */ /* 0x000fc400078e38ff */
[----:B------:R-:W-:Y:S02]  /*27c0*/  ISETP.GE.AND P4, PT, R14, RZ, PT ;  /* 0x000000ff0e00720c */ /* 0x000fe40003f86270 */
[----:B------:R-:W-:-:S03]  /*27d0*/  LOP3.LUT R14, R2, 0xc, RZ, 0x3c, !PT ;  /* 0x0000000c020e7812 */ /* 0x000fc600078e3cff */
[-C--:B------:R-:W-:Y:S01]  /*27e0*/  @!P1 IADD3 R13, PT, PT, R13, -R0.reuse, RZ ;  /* 0x800000000d0d9210 */ /* 0x080fe20007ffe0ff */
[----:B------:R-:W-:Y:S01]  /*27f0*/  @!P1 VIADD R17, R17, 0x1 ;  /* 0x0000000111119836 */ /* 0x000fe20000000000 */
[----:B------:R-:W-:Y:S01]  /*2800*/  ISETP.GE.AND P5, PT, R14, RZ, PT ;  /* 0x000000ff0e00720c */ /* 0x000fe20003fa6270 */
[----:B------:R-:W-:Y:S01]  /*2810*/  @P2 VIADD R27, R27, 0x1 ;  /* 0x000000011b1b2836 */ /* 0x000fe20000000000 */
[C---:B------:R-:W-:Y:S02]  /*2820*/  LOP3.LUT R14, R2.reuse, 0xd, RZ, 0x3c, !PT ;  /* 0x0000000d020e7812 */ /* 0x040fe400078e3cff */
[----:B------:R-:W-:Y:S02]  /*2830*/  ISETP.GE.U32.AND P6, PT, R13, R0, PT ;  /* 0x000000000d00720c */ /* 0x000fe40003fc6070 */
[----:B------:R-:W-:Y:S02]  /*2840*/  LOP3.LUT R13, R2, 0xe, RZ, 0x3c, !PT ;  /* 0x0000000e020d7812 */ /* 0x000fe400078e3cff */
[----:B------:R-:W-:Y:S01]  /*2850*/  ISETP.GE.AND P2, PT, R14, RZ, PT ;  /* 0x000000ff0e00720c */ /* 0x000fe20003f46270 */
[----:B------:R-:W-:Y:S01]  /*2860*/  IMAD.MOV R14, RZ, RZ, -R26 ;  /* 0x000000ffff0e7224 */ /* 0x000fe200078e0a1a */
[----:B------:R-:W-:-:S02]  /*2870*/  ISETP.GE.AND P3, PT, R13, RZ, PT ;  /* 0x000000ff0d00720c */ /* 0x000fc40003f66270 */
[----:B------:R-:W-:Y:S01]  /*2880*/  ISETP.GE.AND P1, PT, R20, RZ, PT ;  /* 0x000000ff1400720c */ /* 0x000fe20003f26270 */
[----:B------:R-:W-:Y:S01]  /*2890*/  IMAD R0, R2, R14, 0x9 ;  /* 0x0000000902007424 */ /* 0x000fe200078e020e */
[----:B------:R-:W-:Y:S01]  /*28a0*/  SEL R14, R16, R21, !P0 ;  /* 0x00000015100e7207 */ /* 0x000fe20004000000 */
[----:B------:R-:W-:Y:S01]  /*28b0*/  @!P5 IMAD.MOV R29, RZ, RZ, -R29 ;  /* 0x000000ffff1dd224 */ /* 0x000fe200078e0a1d */
[----:B------:R-:W-:Y:S01]  /*28c0*/  @!P4 IADD3 R19, PT, PT, -R19, RZ, RZ ;  /* 0x000000ff1313c210 */ /* 0x000fe20007ffe1ff */
[----:B------:R-:W-:Y:S01]  /*28d0*/  @P6 VIADD R17, R17, 0x1 ;  /* 0x0000000111116836 */ /* 0x000fe20000000000 */
[----:B------:R-:W-:Y:S01]  /*28e0*/  LEA R13, R14, R23, 0x7 ;  /* 0x000000170e0d7211 */ /* 0x000fe200078e38ff */
[----:B------:R-:W-:Y:S01]  /*28f0*/  IMAD.MOV R21, RZ, RZ, -R14 ;  /* 0x000000ffff157224 */ /* 0x000fe200078e0a0e */
[C---:B------:R-:W-:Y:S01]  /*2900*/  SEL R14, R16.reuse, R19, !P0 ;  /* 0x00000013100e7207 */ /* 0x040fe20004000000 */
[----:B------:R-:W-:Y:S01]  /*2910*/  IMAD R15, R3, R0, R15 ;  /* 0x00000000030f7224 */ /* 0x000fe200078e020f */
[----:B------:R-:W-:Y:S01]  /*2920*/  SEL R20, R16, R29, !P0 ;  /* 0x0000001d10147207 */ /* 0x000fe20004000000 */
[----:B------:R-:W-:Y:S01]  /*2930*/  IMAD R0, R2, R21, 0xa ;  /* 0x0000000a02007424 */ /* 0x000fe200078e0215 */
[----:B------:R-:W-:Y:S01]  /*2940*/  @!P3 IADD3 R12, PT, PT, -R12, RZ, RZ ;  /* 0x000000ff0c0cb210 */ /* 0x000fe20007ffe1ff */
[----:B------:R-:W-:-:S02]  /*2950*/  @!P2 IMAD.MOV R27, RZ, RZ, -R27 ;  /* 0x000000ffff1ba224 */ /* 0x000fc400078e0a1b */
[----:B------:R-:W-:Y:S01]  /*2960*/  @!P1 IMAD.MOV R17, RZ, RZ, -R17 ;  /* 0x000000ffff119224 */ /* 0x000fe200078e0a11 */
[C---:B------:R-:W-:Y:S01]  /*2970*/  SEL R12, R16.reuse, R12, !P0 ;  /* 0x0000000c100c7207 */ /* 0x040fe20004000000 */
[----:B------:R-:W-:Y:S01]  /*2980*/  IMAD R13, R3, R0, R13 ;  /* 0x00000000030d7224 */ /* 0x000fe200078e020d */
[----:B------:R-:W-:Y:S01]  /*2990*/  SEL R0, R16, R27, !P0 ;  /* 0x0000001b10007207 */ /* 0x000fe20004000000 */
[----:B------:R-:W-:Y:S01]  /*29a0*/  IMAD.WIDE R18, R18, 0x4, R24 ;  /* 0x0000000412127825 */ /* 0x000fe200078e0218 */
[----:B------:R-:W-:Y:S02]  /*29b0*/  SEL R22, R16, R17, !P0 ;  /* 0x0000001110167207 */ /* 0x000fe40004000000 */
[-C--:B------:R-:W-:Y:S01]  /*29c0*/  LEA R16, R0, R23.reuse, 0x7 ;  /* 0x0000001700107211 */ /* 0x080fe200078e38ff */
[----:B------:R-:W-:Y:S01]  /*29d0*/  IMAD.MOV R17, RZ, RZ, -R14 ;  /* 0x000000ffff117224 */ /* 0x000fe200078e0a0e */
[-C--:B------:R-:W-:Y:S01]  /*29e0*/  LEA R14, R14, R23.reuse, 0x7 ;  /* 0x000000170e0e7211 */ /* 0x080fe200078e38ff */
[----:B------:R-:W-:Y:S01]  /*29f0*/  IMAD.MOV R21, RZ, RZ, -R20 ;  /* 0x000000ffff157224 */ /* 0x000fe200078e0a14 */
[-C--:B------:R-:W-:Y:S01]  /*2a00*/  LEA R20, R20, R23.reuse, 0x7 ;  /* 0x0000001714147211 */ /* 0x080fe200078e38ff */
[----:B------:R-:W-:Y:S01]  /*2a10*/  IMAD.MOV R27, RZ, RZ, -R0 ;  /* 0x000000ffff1b7224 */ /* 0x000fe200078e0a00 */
[----:B------:R0:W-:Y:S01]  /*2a20*/  STG.E desc[UR8][R18.64], R8 ;  /* 0x0000000812007986 */ /* 0x0001e2000c101908 */
[----:B------:R-:W-:Y:S01]  /*2a30*/  IMAD.MOV R29, RZ, RZ, -R12 ;  /* 0x000000ffff1d7224 */ /* 0x000fe200078e0a0c */
[----:B------:R-:W-:Y:S01]  /*2a40*/  LEA R12, R12, R23, 0x7 ;  /* 0x000000170c0c7211 */ /* 0x000fe200078e38ff */
[C---:B------:R-:W-:Y:S01]  /*2a50*/  IMAD R0, R22.reuse, 0x80, R23 ;  /* 0x0000008016007824 */ /* 0x040fe200078e0217 */
[----:B------:R-:W-:Y:S01]  /*2a60*/  IADD3 R23, PT, PT, -R22, RZ, RZ ;  /* 0x000000ff16177210 */ /* 0x000fe20007ffe1ff */
[----:B------:R-:W-:-:S02]  /*2a70*/  IMAD R22, R2, R29, 0xe ;  /* 0x0000000e02167424 */ /* 0x000fc400078e021d */
[C---:B0-----:R-:W-:Y:S02]  /*2a80*/  IMAD R8, R2.reuse, R17, 0xb ;  /* 0x0000000b02087424 */ /* 0x041fe400078e0211 */
[C---:B------:R-:W-:Y:S02]  /*2a90*/  IMAD R18, R2.reuse, R21, 0xc ;  /* 0x0000000c02127424 */ /* 0x040fe400078e0215 */
[C---:B------:R-:W-:Y:S02]  /*2aa0*/  IMAD R21, R2.reuse, R27, 0xd ;  /* 0x0000000d02157424 */ /* 0x040fe400078e021b */
[----:B------:R-:W-:Y:S02]  /*2ab0*/  IMAD R2, R2, R23, 0xf ;  /* 0x0000000f02027424 */ /* 0x000fe400078e0217 */
[C---:B------:R-:W-:Y:S02]  /*2ac0*/  IMAD R17, R3.reuse, R8, R14 ;  /* 0x0000000803117224 */ /* 0x040fe400078e020e */
[----:B------:R-:W-:-:S02]  /*2ad0*/  IMAD R19, R3, R18, R20 ;  /* 0x0000001203137224 */ /* 0x000fc400078e0214 */
[----:B------:R-:W-:-:S04]  /*2ae0*/  IMAD.WIDE R14, R15, 0x4, R24 ;  /* 0x000000040f0e7825 */ /* 0x000fc800078e0218 */
[C---:B------:R-:W-:Y:S01]  /*2af0*/  IMAD R21, R3.reuse, R21, R16 ;  /* 0x0000001503157224 */ /* 0x040fe200078e0210 */
[----:B------:R-:W-:Y:S01]  /*2b00*/  STG.E desc[UR8][R14.64], R9 ;  /* 0x000000090e007986 */ /* 0x000fe2000c101908 */
        /* <DEDUP_REMOVED lines=15> */
.L_x_28130:
[----:B------:R-:W-:Y:S01]  /*2c00*/  HFMA2 R6, -RZ, RZ, 0, 0.005977630615234375 ;  /* 0x00001e1fff067431 */ /* 0x000fe200000001ff */
[----:B------:R-:W-:Y:S01]  /*2c10*/  BSSY B3, `(.L_x_28144) ;  /* 0x0000006000037945 */ /* 0x000fe20003800000 */
[----:B------:R-:W-:Y:S02]  /*2c20*/  IMAD.MOV.U32 R7, RZ, RZ, R17 ;  /* 0x000000ffff077224 */ /* 0x000fe400078e0011 */
[----:B--2---:R-:W-:-:S07]  /*2c30*/  IMAD.MOV.U32 R5, RZ, RZ, -0x1 ;  /* 0xffffffffff057424 */ /* 0x004fce00078e00ff */
[----:B01-3--:R-:W-:Y:S05]  /*2c40*/  WARPSYNC.COLLECTIVE R5, `(.L_x_28145) ;  /* 0x0000000005087348 */ /* 0x00bfea0003c00000 */
[----:B0-----:R0:W2:Y:S02]  /*2c50*/  SHFL.IDX P3, R5, R8, R7, R6 ;  /* 0x0000000708057389 */ /* 0x0010a40000060006 */
[----:B0123--:R-:W-:Y:S05]  /*2c60*/  ENDCOLLECTIVE ;  /* 0x000000000000791b */ /* 0x00ffea0003800000 */
.L_x_28145:
[----:B------:R-:W-:Y:S05]  /*2c70*/  BSYNC B3 ;  /* 0x0000000000037941 */ /* 0x000fea0003800000 */
.L_x_28144:
[----:B------:R-:W-:Y:S05]  /*2c80*/  BRA `(.L_x_28146) ;  /* 0xffffffe400587947 */ /* 0x000fea000383ffff */
.L_x_28132:
[----:B------:R-:W-:Y:S01]  /*2c90*/  BSSY B3, `(.L_x_28147) ;  /* 0x0000007000037945 */ /* 0x000fe20003800000 */
[----:B------:R-:W-:Y:S01]  /*2ca0*/  MOV R7, R27 ;  /* 0x0000001b00077202 */ /* 0x000fe20000000f00 */
[----:B------:R-:W-:Y:S01]  /*2cb0*/  IMAD.MOV.U32 R6, RZ, RZ, 0x1e1f ;  /* 0x00001e1fff067424 */ /* 0x000fe200078e00ff */
[----:B------:R-:W-:-:S07]  /*2cc0*/  MOV R5, 0xffffffff ;  /* 0xffffffff00057802 */ /* 0x000fce0000000f00 */
[----:B0--3--:R-:W-:Y:S05]  /*2cd0*/  WARPSYNC.COLLECTIVE R5, `(.L_x_28148) ;  /* 0x0000000005087348 */ /* 0x009fea0003c00000 */
[----:B------:R1:W2:Y:S02]  /*2ce0*/  SHFL.IDX P3, R5, R8, R7, R6 ;  /* 0x0000000708057389 */ /* 0x0002a40000060006 */
[----:B0123--:R-:W-:Y:S05]  /*2cf0*/  ENDCOLLECTIVE ;  /* 0x000000000000791b */ /* 0x00ffea0003800000 */
.L_x_28148:
[----:B------:R-:W-:Y:S05]  /*2d00*/  BSYNC B3 ;  /* 0x0000000000037941 */ /* 0x000fea0003800000 */
.L_x_28147:
[----:B------:R-:W-:Y:S05]  /*2d10*/  BRA `(.L_x_28149) ;  /* 0xffffffe400547947 */ /* 0x000fea000383ffff */
.L_x_28135:
[----:B------:R-:W-:Y:S01]  /*2d20*/  HFMA2 R6, -RZ, RZ, 0, 0.005977630615234375 ;  /* 0x00001e1fff067431 */ /* 0x000fe200000001ff */
[----:B------:R-:W-:Y:S01]  /*2d30*/  BSSY B3, `(.L_x_28150) ;  /* 0x0000006000037945 */ /* 0x000fe20003800000 */
[----:B------:R-:W-:Y:S02]  /*2d40*/  IMAD.MOV.U32 R7, RZ, RZ, R17 ;  /* 0x000000ffff077224 */ /* 0x000fe400078e0011 */
[----:B------:R-:W-:-:S07]  /*2d50*/  IMAD.MOV.U32 R5, RZ, RZ, -0x1 ;  /* 0xffffffffff057424 */ /* 0x000fce00078e00ff */
[----:B0--3--:R-:W-:Y:S05]  /*2d60*/  WARPSYNC.COLLECTIVE R5, `(.L_x_28151) ;  /* 0x0000000005087348 */ /* 0x009fea0003c00000 */
[----:B0-----:R0:W1:Y:S02]  /*2d70*/  SHFL.IDX P3, R5, R8, R7, R6 ;  /* 0x0000000708057389 */ /* 0x0010640000060006 */
[----:B01-3--:R-:W-:Y:S05]  /*2d80*/  ENDCOLLECTIVE ;  /* 0x000000000000791b */ /* 0x00bfea0003800000 */
.L_x_28151:
[----:B------:R-:W-:Y:S05]  /*2d90*/  BSYNC B3 ;  /* 0x0000000000037941 */ /* 0x000fea0003800000 */
.L_x_28150:
[----:B------:R-:W-:Y:S05]  /*2da0*/  BRA `(.L_x_28152) ;  /* 0xffffffe400e47947 */ /* 0x000fea000383ffff */
.L_x_28136:
[----:B------:R-:W-:Y:S01]  /*2db0*/  BSSY B3, `(.L_x_28153) ;  /* 0x0000007000037945 */ /* 0x000fe20003800000 */
[----:B------:R-:W-:Y:S01]  /*2dc0*/  MOV R7, R27 ;  /* 0x0000001b00077202 */ /* 0x000fe20000000f00 */
[----:B------:R-:W-:Y:S01]  /*2dd0*/  IMAD.MOV.U32 R6, RZ, RZ, 0x1e1f ;  /* 0x00001e1fff067424 */ /* 0x000fe200078e00ff */
[----:B------:R-:W-:-:S07]  /*2de0*/  MOV R5, 0xffffffff ;  /* 0xffffffff00057802 */ /* 0x000fce0000000f00 */
[----:B0--3--:R-:W-:Y:S05]  /*2df0*/  WARPSYNC.COLLECTIVE R5, `(.L_x_28154) ;  /* 0x0000000005087348 */ /* 0x009fea0003c00000 */
[----:B------:R1:W2:Y:S02]  /*2e00*/  SHFL.IDX P3, R5, R8, R7, R6 ;  /* 0x0000000708057389 */ /* 0x0002a40000060006 */
[----:B0123--:R-:W-:Y:S05]  /*2e10*/  ENDCOLLECTIVE ;  /* 0x000000000000791b */ /* 0x00ffea0003800000 */
.L_x_28154:
[----:B------:R-:W-:Y:S05]  /*2e20*/  BSYNC B3 ;  /* 0x0000000000037941 */ /* 0x000fea0003800000 */
.L_x_28153:
[----:B------:R-:W-:Y:S05]  /*2e30*/  BRA `(.L_x_28155) ;  /* 0xffffffe400d47947 */ /* 0x000fea000383ffff */
.L_x_28141:
[----:B------:R-:W-:Y:S01]  /*2e40*/  HFMA2 R6, -RZ, RZ, 0, 0.005977630615234375 ;  /* 0x00001e1fff067431 */ /* 0x000fe200000001ff */
[----:B------:R-:W-:Y:S01]  /*2e50*/  BSSY B3, `(.L_x_28156) ;  /* 0x0000006000037945 */ /* 0x000fe20003800000 */
[----:B------:R-:W-:Y:S02]  /*2e60*/  IMAD.MOV.U32 R7, RZ, RZ, R17 ;  /* 0x000000ffff077224 */ /* 0x000fe400078e0011 */
[----:B------:R-:W-:-:S07]  /*2e70*/  IMAD.MOV.U32 R5, RZ, RZ, -0x1 ;  /* 0xffffffffff057424 */ /* 0x000fce00078e00ff */
[----:B01-3--:R-:W-:Y:S05]  /*2e80*/  WARPSYNC.COLLECTIVE R5, `(.L_x_28157) ;  /* 0x0000000005087348 */ /* 0x00bfea0003c00000 */
[----:B-1----:R1:W2:Y:S02]  /*2e90*/  SHFL.IDX P3, R5, R8, R7, R6 ;  /* 0x0000000708057389 */ /* 0x0022a40000060006 */
[----:B0123--:R-:W-:Y:S05]  /*2ea0*/  ENDCOLLECTIVE ;  /* 0x000000000000791b */ /* 0x00ffea0003800000 */
.L_x_28157:
[----:B------:R-:W-:Y:S05]  /*2eb0*/  BSYNC B3 ;  /* 0x0000000000037941 */ /* 0x000fea0003800000 */
.L_x_28156:
[----:B------:R-:W-:Y:S05]  /*2ec0*/  BRA `(.L_x_28158) ;  /* 0xffffffe8004c7947 */ /* 0x000fea000383ffff */
.L_x_28142:
[----:B------:R-:W-:Y:S01]  /*2ed0*/  BSSY B3, `(.L_x_28159) ;  /* 0x0000007000037945 */ /* 0x000fe20003800000 */
[----:B------:R-:W-:Y:S01]  /*2ee0*/  MOV R7, R27 ;  /* 0x0000001b00077202 */ /* 0x000fe20000000f00 */
[----:B------:R-:W-:Y:S01]  /*2ef0*/  IMAD.MOV.U32 R6, RZ, RZ, 0x1e1f ;  /* 0x00001e1fff067424 */ /* 0x000fe200078e00ff */
[----:B------:R-:W-:-:S07]  /*2f00*/  MOV R5, 0xffffffff ;  /* 0xffffffff00057802 */ /* 0x000fce0000000f00 */
[----:B01-3--:R-:W-:Y:S05]  /*2f10*/  WARPSYNC.COLLECTIVE R5, `(.L_x_28160) ;  /* 0x0000000005087348 */ /* 0x00bfea0003c00000 */
[----:B------:R2:W4:Y:S02]  /*2f20*/  SHFL.IDX P3, R5, R8, R7, R6 ;  /* 0x0000000708057389 */ /* 0x0005240000060006 */
[----:B01234-:R-:W-:Y:S05]  /*2f30*/  ENDCOLLECTIVE ;  /* 0x000000000000791b */ /* 0x01ffea0003800000 */
.L_x_28160:
[----:B------:R-:W-:Y:S05]  /*2f40*/  BSYNC B3 ;  /* 0x0000000000037941 */ /* 0x000fea0003800000 */
.L_x_28159:
[----:B------:R-:W-:Y:S05]  /*2f50*/  BRA `(.L_x_28161) ;  /* 0xffffffe8003c7947 */ /* 0x000fea000383ffff */
        .weak           $__internal_563_$__cuda_sm20_div_s16
        .type           $__internal_563_$__cuda_sm20_div_s16,@function
        .size           $__internal_563_$__cuda_sm20_div_s16,($__internal_564_$__cuda_sm20_div_u16 - $__internal_563_$__cuda_sm20_div_s16)
$__internal_563_$__cuda_sm20_div_s16:
        /* <DEDUP_REMOVED lines=24> */
[----:B------:R-:W-:Y:S05]  /*30e0*/  RET.REL.NODEC R2 `(_Z9cuda_gemmIiLi128ELi1ELi1ELi2048ELi2ELi2ELi64ELi1ELi0EEviiiPT_S1_S1_iii) ;  /* 0xffffffcc02c47950 */ /* 0x000fea0003c3ffff */
        .weak           $__internal_564_$__cuda_sm20_div_u16
        .type           $__internal_564_$__cuda_sm20_div_u16,@function
        .size           $__internal_564_$__cuda_sm20_div_u16,(.L_x_39067 - $__internal_564_$__cuda_sm20_div_u16)
$__internal_564_$__cuda_sm20_div_u16:
        /* <DEDUP_REMOVED lines=18> */
[----:B------:R-:W-:Y:S06]  /*3210*/  RET.REL.NODEC R4 `(_Z9cuda_gemmIiLi128ELi1ELi1ELi2048ELi2ELi2ELi64ELi1ELi0EEviiiPT_S1_S1_iii) ;  /* 0xffffffcc04787950 */ /* 0x000fec0003c3ffff */
.L_x_28162:
        /* <DEDUP_REMOVED lines=14> */
.L_x_39067:


//--------------------- .text._Z9cuda_gemmIiLi128ELi1ELi1ELi2048ELi2ELi2ELi64ELi0ELi1EEviiiPT_S1_S1_iii --------------------------
	.section	.text._Z9cuda_gemmIiLi128ELi1ELi1ELi2048ELi2ELi2ELi64ELi0ELi1EEviiiPT_S1_S1_iii,"ax",@progbits
	.align	128
        .global         _Z9cuda_gemmIiLi128ELi1ELi1ELi2048ELi2ELi2ELi64ELi0ELi1EEviiiPT_S1_S1_iii
        .type           _Z9cuda_gemmIiLi128ELi1ELi1ELi2048ELi2ELi2ELi64ELi0ELi1EEviiiPT_S1_S1_iii,@function
        .size           _Z9cuda_gemmIiLi128ELi1ELi1ELi2048ELi2ELi2ELi64ELi0ELi1EEviiiPT_S1_S1_iii,(.L_x_39068 - _Z9cuda_gemmIiLi128ELi1ELi1ELi2048ELi2ELi2ELi64ELi0ELi1EEviiiPT_S1_S1_iii)
        .other          _Z9cuda_gemmIiLi128ELi1ELi1ELi2048ELi2ELi2ELi64ELi0ELi1EEviiiPT_S1_S1_iii,@"STO_CUDA_ENTRY STV_DEFAULT"
_Z9cuda_gemmIiLi128ELi1ELi1ELi2048ELi2ELi2ELi64ELi0ELi1EEviiiPT_S1_S1_iii:
.text._Z9cuda_gemmIiLi128ELi1ELi1ELi2048ELi2ELi2ELi64ELi0ELi1EEviiiPT_S1_S1_iii:
        /* <DEDUP_REMOVED lines=14> */
.L_x_28165:
        /* <DEDUP_REMOVED lines=11> */
.L_x_28164:
[----:B------:R-:W-:Y:S05]  /*0190*/  BSYNC.RECONVERGENT B0 ;  /* 0x0000000000007941 */ /* 0x000fea0003800200 */
.L_x_28163:
[----:B------:R-:W1:Y:S02]  /*01a0*/  LDC R0, c[0x0][0x374] ;  /* 0x0000dd00ff007b82 */ /* 0x000e640000000800 */
[----:B-1----:R-:W-:-:S13]  /*01b0*/  ISETP.LE.U32.AND P0, PT, R0, UR5, PT ;  /* 0x0000000500007c0c */ /* 0x002fda000bf03070 */
[----:B------:R-:W-:Y:S05]  /*01c0*/  @P0 EXIT ;  /* 0x000000000000094d */ /* 0x000fea0003800000 */
[----:B------:R-:W1:Y:S01]  /*01d0*/  LDC R20, c[0x0][0x360] ;  /* 0x0000d800ff147b82 */ /* 0x000e620000000800 */
[----:B------:R-:W2:Y:S01]  /*01e0*/  S2R R21, SR_CTAID.X ;  /* 0x0000000000157919 */ /* 0x000ea20000002500 */
[----:B------:R-:W-:-:S05]  /*01f0*/  IMAD.SHL.U32 R3, R24, 0x4, RZ ;  /* 0x0000000418037824 */ /* 0x000fca00078e00ff */
[----:B0-----:R-:W-:Y:S02]  /*0200*/  LOP3.LUT R5, R3, 0x7ff, RZ, 0x3c, !PT ;  /* 0x000007ff03057812 */ /* 0x001fe400078e3cff */
[----:B-1----:R-:W-:-:S04]  /*0210*/  SHF.L.U32 R2, R20, 0x2, RZ ;  /* 0x0000000214027819 */ /* 0x002fc800000006ff */
[----:B------:R-:W-:Y:S01]  /*0220*/  LOP3.LUT R0, R2, 0xffff, RZ, 0xc0, !PT ;  /* 0x0000ffff02007812 */ /* 0x000fe200078ec0ff */
[----:B------:R-:W-:Y:S01]  /*0230*/  IMAD.IADD R5, R5, 0x1, -R2 ;  /* 0x0000000105057824 */ /* 0x000fe200078e0a02 */
[----:B--2---:R-:W-:-:S04]  /*0240*/  SHF.L.U32 R29, R21, 0xb, RZ ;  /* 0x0000000b151d7819 */ /* 0x004fc800000006ff */
[----:B------:R-:W-:Y:S02]  /*0250*/  LOP3.LUT R5, R5, 0xffff, RZ, 0xc0, !PT ;  /* 0x0000ffff05057812 */ /* 0x000fe400078ec0ff */
[----:B------:R-:W-:-:S07]  /*0260*/  MOV R9, 0x280 ;  /* 0x0000028000097802 */ /* 0x000fce0000000f00 */
[----:B------:R-:W-:Y:S05]  /*0270*/  CALL.REL.NOINC `($__internal_565_$__cuda_sm20_div_u16) ;  /* 0x00000008006c7944 */ /* 0x000fea0003c00000 */
        /* <DEDUP_REMOVED lines=11> */
[----:B------:R-:W-:-:S03]  /*0330*/  IMAD.MOV.U32 R11, RZ, RZ, RZ ;  /* 0x000000ffff0b7224 */ /* 0x000fc600078e00ff */
[----:B------:R-:W-:-:S03]  /*0340*/  IADD3 R4, PT, PT, R4, 0x80, RZ ;  /* 0x0000008004047810 */ /* 0x000fc60007ffe0ff */
[----:B------:R-:W0:Y:S01]  /*0350*/  LDC.64 R8, c[0x0][0x390] ;  /* 0x0000e400ff087b82 */ /* 0x000e220000000a00 */
[----:B----4-:R-:W-:Y:S01]  /*0360*/  IMAD R10, R10, UR5, R29 ;  /* 0x000000050a0a7c24 */ /* 0x010fe2000f8e021d */
[----:B---3--:R-:W-:-:S07]  /*0370*/  LEA R12, R5, R4, 0x18 ;  /* 0x00000004050c7211 */ /* 0x008fce00078ec0ff */
.L_x_28168:
[----:B---3--:R-:W-:-:S05]  /*0380*/  IADD3 R5, PT, PT, R10, R3, RZ ;  /* 0x000000030a057210 */ /* 0x008fca0007ffe0ff */
[----:B0-----:R-:W-:-:S06]  /*0390*/  IMAD.WIDE R4, R5, 0x4, R8 ;  /* 0x0000000405047825 */ /* 0x001fcc00078e0208 */
[----:B------:R-:W3:Y:S01]  /*03a0*/  LDG.E.128 R4, desc[UR6][R4.64] ;  /* 0x0000000604047981 */ /* 0x000ee2000c1e1d00 */
[----:B------:R-:W-:Y:S01]  /*03b0*/  LEA R13, R3, R12, 0x2 ;  /* 0x0000000c030d7211 */ /* 0x000fe200078e10ff */
[----:B------:R-:W-:Y:S01]  /*03c0*/  VIADD R11, R11, 0x1 ;  /* 0x000000010b0b7836 */ /* 0x000fe20000000000 */
[----:B------:R-:W-:-:S04]  /*03d0*/  IADD3 R3, PT, PT, R2, R3, RZ ;  /* 0x0000000302037210 */ /* 0x000fc80007ffe0ff */
[----:B------:R-:W-:-:S04]  /*03e0*/  LOP3.LUT R14, R11, R16, RZ, 0x3c, !PT ;  /* 0x000000100b0e7212 */ /* 0x000fc800078e3cff */
[----:B------:R-:W-:Y:S01]  /*03f0*/  ISETP.NE.AND P0, PT, R14, 0x2, PT ;  /* 0x000000020e00780c */ /* 0x000fe20003f05270 */
[----:B---3--:R3:W-:-:S12]  /*0400*/  STS.128 [R13], R4 ;  /* 0x000000040d007388 */ /* 0x0087d80000000c00 */
[----:B------:R-:W-:Y:S05]  /*0410*/  @P0 BRA `(.L_x_28168) ;  /* 0xfffffffc00d80947 */ /* 0x000fea000383ffff */
.L_x_28167:
[----:B--2---:R-:W-:Y:S05]  /*0420*/  BSYNC.RECONVERGENT B0 ;  /* 0x0000000000007941 */ /* 0x004fea0003800200 */
.L_x_28166:
[----:B------:R-:W-:Y:S01]  /*0430*/  UIADD3 UR4, UPT, UPT, UR8, 0x80, URZ ;  /* 0x0000008008047890 */ /* 0x000fe2000fffe0ff */
[----:B0--3--:R-:W-:Y:S01]  /*0440*/  IMAD R4, R0, UR5, R3 ;  /* 0x0000000500047c24 */ /* 0x009fe2000f8e0203 */
[----:B------:R-:W-:Y:S02]  /*0450*/  BSSY.RECONVERGENT B0, `(.L_x_28169) ;  /* 0x000001f000007945 */ /* 0x000fe40003800200 */
[----:B------:R-:W-:Y:S02]  /*0460*/  ULEA UR4, UR9, UR4, 0x18 ;  /* 0x0000000409047291 */ /* 0x000fe4000f8ec0ff */
[----:B------:R-:W-:-:S04]  /*0470*/  IADD3 R29, PT, PT, R29, R4, RZ ;  /* 0x000000041d1d7210 */ /* 0x000fc80007ffe0ff */
[----:B------:R-:W-:Y:S01]  /*0480*/  LEA R27, R3, UR4, 0x2 ;  /* 0x00000004031b7c11 */ /* 0x000fe2000f8e10ff */
[--C-:B------:R-:W-:Y:S01]  /*0490*/  IMAD R25, R20, 0xc, R29.reuse ;  /* 0x0000000c14197824 */ /* 0x100fe200078e021d */
[----:B------:R-:W-:Y:S01]  /*04a0*/  IADD3 R28, PT, PT, R2, R29, RZ ;  /* 0x0000001d021c7210 */ /* 0x000fe20007ffe0ff */
[----:B------:R-:W-:-:S07]  /*04b0*/  IMAD R26, R20, 0x8, R29 ;  /* 0x00000008141a7824 */ /* 0x000fce00078e021d */
.L_x_28170:
        /* <DEDUP_REMOVED lines=10> */
[----:B------:R-:W-:-:S02]  /*0560*/  LEA R25, R20, R25, 0x4 ;  /* 0x0000001914197211 */ /* 0x000fc400078e20ff */
[----:B------:R-:W-:Y:S02]  /*0570*/  IADD3 R3, PT, PT, R2, R3, R2 ;  /* 0x0000000302037210 */ /* 0x000fe40007ffe002 */
[C---:B------:R-:W-:Y:S02]  /*0580*/  LEA R26, R20.reuse, R26, 0x4 ;  /* 0x0000001a141a7211 */ /* 0x040fe400078e20ff */
[----:B------:R-:W-:Y:S02]  /*0590*/  ISETP.GE.U32.AND P0, PT, R3, 0x800, PT ;  /* 0x000008000300780c */ /* 0x000fe40003f06070 */
[C---:B------:R-:W-:Y:S01]  /*05a0*/  LEA R29, R20.reuse, R29, 0x4 ;  /* 0x0000001d141d7211 */ /* 0x040fe200078e20ff */
[----:B--2---:R0:W-:Y:S02]  /*05b0*/  STS.128 [R27], R4 ;  /* 0x000000041b007388 */ /* 0x0041e40000000c00 */
[C---:B0-----:R-:W-:Y:S01]  /*05c0*/  LEA R6, R20.reuse, R27, 0x4 ;  /* 0x0000001b14067211 */ /* 0x041fe200078e20ff */
[----:B------:R-:W-:-:S02]  /*05d0*/  IMAD R7, R20, 0x20, R27 ;  /* 0x0000002014077824 */ /* 0x000fc400078e021b */
[C---:B------:R-:W-:Y:S01]  /*05e0*/  IMAD R4, R20.reuse, 0x30, R27 ;  /* 0x0000003014047824 */ /* 0x040fe200078e021b */
[----:B------:R-:W-:Y:S01]  /*05f0*/  LEA R27, R20, R27, 0x6 ;  /* 0x0000001b141b7211 */ /* 0x000fe200078e30ff */
[----:B---3--:R0:W-:Y:S04]  /*0600*/  STS.128 [R6], R8 ;  /* 0x0000000806007388 */ /* 0x0081e80000000c00 */
[----:B----4-:R0:W-:Y:S04]  /*0610*/  STS.128 [R7], R12 ;  /* 0x0000000c07007388 */ /* 0x0101e80000000c00 */
[----:B-----5:R0:W-:Y:S01]  /*0620*/  STS.128 [R4], R16 ;  /* 0x0000001004007388 */ /* 0x0201e20000000c00 */
[----:B------:R-:W-:Y:S05]  /*0630*/  @!P0 BRA `(.L_x_28170) ;  /* 0xfffffffc00a08947 */ /* 0x000fea000383ffff */
[----:B------:R-:W-:Y:S05]  /*0640*/  BSYNC.RECONVERGENT B0 ;  /* 0x0000000000007941 */ /* 0x000fea0003800200 */
.L_x_28169:
[----:B------:R-:W-:Y:S01]  /*0650*/  BAR.SYNC.DEFER_BLOCKING 0x0 ;  /* 0x0000000000007b1d */ /* 0x000fe20000010000 */
[C---:B------:R-:W-:Y:S01]  /*0660*/  IMAD.SHL.U32 R2, R24.reuse, 0x4, RZ ;  /* 0x0000000418027824 */ /* 0x040fe200078e00ff */
[----:B------:R-:W-:Y:S01]  /*0670*/  ULEA UR10, UR9, UR8, 0x18 ;  /* 0x00000008090a7291 */ /* 0x000fe2000f8ec0ff */
[----:B------:R-:W-:Y:S02]  /*0680*/  SHF.L.U32 R3, R24, 0x1, RZ ;  /* 0x0000000118037819 */ /* 0x000fe400000006ff */
[----:B------:R-:W-:-:S03]  /*0690*/  SHF.L.U32 R21, R21, 0xa, RZ ;  /* 0x0000000a15157819 */ /* 0x000fc600000006ff */
[----:B0-----:R-:W0:Y:S01]  /*06a0*/  LDC R16, c[0x0][0x384] ;  /* 0x0000e100ff107b82 */ /* 0x001e220000000800 */
[----:B------:R-:W-:Y:S02]  /*06b0*/  LOP3.LUT R2, R2, 0x4, RZ, 0xc0, !PT ;  /* 0x0000000402027812 */ /* 0x000fe400078ec0ff */
[C-C-:B------:R-:W-:Y:S02]  /*06c0*/  LOP3.LUT R25, R3.reuse, 0x1, R24.reuse, 0xf8, !PT ;  /* 0x0000000103197812 */ /* 0x140fe400078ef818 */
[----:B------:R-:W-:Y:S02]  /*06d0*/  LOP3.LUT R28, R3, 0x1, R24, 0xf4, !PT ;  /* 0x00000001031c7812 */ /* 0x000fe400078ef418 */
[----:B------:R-:W-:Y:S02]  /*06e0*/  LEA R25, R25, UR4, 0x2 ;  /* 0x0000000419197c11 */ /* 0x000fe4000f8e10ff */
[----:B------:R-:W-:Y:S02]  /*06f0*/  LEA R28, R28, UR4, 0x2 ;  /* 0x000000041c1c7c11 */ /* 0x000fe4000f8e10ff */
[----:B------:R-:W-:-:S02]  /*0700*/  LOP3.LUT R4, R24, 0x1, RZ, 0xc0, !PT ;  /* 0x0000000118047812 */ /* 0x000fc400078ec0ff */
[----:B------:R-:W-:Y:S02]  /*0710*/  SHF.R.S32.HI R17, RZ, 0x1f, R0 ;  /* 0x0000001fff117819 */ /* 0x000fe40000011400 */
[----:B------:R-:W-:Y:S02]  /*0720*/  LOP3.LUT R21, R21, R24, RZ, 0xfc, !PT ;  /* 0x0000001815157212 */ /* 0x000fe400078efcff */
[----:B------:R-:W-:Y:S01]  /*0730*/  LOP3.LUT R24, RZ, 0x1, R24, 0x44, !PT ;  /* 0x00000001ff187812 */ /* 0x000fe200078e4418 */
[----:B------:R-:W1:Y:S01]  /*0740*/  LDS R5, [R2+UR10] ;  /* 0x0000000a02057984 */ /* 0x000e620008000800 */
[----:B------:R-:W-:-:S03]  /*0750*/  LEA.HI R17, R17, R0, RZ, 0xb ;  /* 0x0000000011117211 */ /* 0x000fc600078f58ff */
[----:B------:R2:W3:Y:S01]  /*0760*/  LDS R27, [R2+UR10+0xc] ;  /* 0x00000c0a021b7984 */ /* 0x0004e20008000800 */
[----:B0-----:R-:W-:Y:S01]  /*0770*/  IMAD R21, R16, UR5, R21 ;  /* 0x0000000510157c24 */ /* 0x001fe2000f8e0215 */
[----:B------:R-:W-:Y:S02]  /*0780*/  SHF.R.S32.HI R16, RZ, 0xb, R17 ;  /* 0x0000000bff107819 */ /* 0x000fe40000011411 */
[----:B------:R-:W-:Y:S04]  /*0790*/  LDS R23, [R25] ;  /* 0x0000000019177984 */ /* 0x000fe80000000800 */
[----:B------:R-:W-:Y:S01]  /*07a0*/  LDS R26, [R28] ;  /* 0x000000001c1a7984 */ /* 0x000fe20000000800 */
[----:B--2---:R-:W0:Y:S01]  /*07b0*/  LDC.64 R2, c[0x0][0x3a0] ;  /* 0x0000e800ff027b82 */ /* 0x004e220000000a00 */
[----:B------:R-:W-:-:S02]  /*07c0*/  IMAD R29, R16, 0x400, R21 ;  /* 0x00000400101d7824 */ /* 0x000fc400078e0215 */
[----:B------:R-:W-:Y:S04]  /*07d0*/  LDS R6, [R25+0x400] ;  /* 0x0004000019067984 */ /* 0x000fe80000000800 */
[----:B------:R-:W-:Y:S04]  /*07e0*/  LDS R7, [R25+0x800] ;  /* 0x0008000019077984 */ /* 0x000fe80000000800 */
[----:B------:R-:W-:Y:S04]  /*07f0*/  LDS R14, [R28+0x800] ;  /* 0x000800001c0e7984 */ /* 0x000fe80000000800 */
[----:B------:R-:W-:Y:S04]  /*0800*/  LDS R8, [R28+0x400] ;  /* 0x000400001c087984 */ /* 0x000fe80000000800 */
[----:B------:R-:W-:Y:S04]  /*0810*/  LDS R11, [R25+0xc00] ;  /* 0x000c0000190b7984 */ /* 0x000fe80000000800 */
[----:B------:R-:W-:Y:S04]  /*0820*/  LDS R12, [R28+0xc00] ;  /* 0x000c00001c0c7984 */ /* 0x000fe80000000800 */
[----:B-1----:R-:W1:Y:S04]  /*0830*/  SHFL.IDX PT, R9, R5, R4, 0x1e1f ;  /* 0x001e1f0405097589 */ /* 0x002e6800000e0000 */
[----:B---3--:R-:W2:Y:S04]  /*0840*/  SHFL.IDX PT, R10, R27, R4, 0x1e1f ;  /* 0x001e1f041b0a7589 */ /* 0x008ea800000e0000 */
[----:B------:R-:W-:Y:S04]  /*0850*/  LDS R19, [R25+0x1000] ;  /* 0x0010000019137984 */ /* 0x000fe80000000800 */
[----:B------:R0:W3:Y:S04]  /*0860*/  SHFL.IDX PT, R15, R5, R24, 0x1e1f ;  /* 0x001e1f18050f7589 */ /* 0x0000e800000e0000 */
[----:B------:R4:W5:Y:S04]  /*0870*/  SHFL.IDX PT, R13, R27, R24, 0x1e1f ;  /* 0x001e1f181b0d7589 */ /* 0x00096800000e0000 */
[----:B------:R-:W5:Y:S01]  /*0880*/  LDS R20, [R28+0x1000] ;  /* 0x001000001c147984 */ /* 0x000f620000000800 */
[----:B0-----:R-:W-:-:S03]  /*0890*/  IMAD.WIDE R4, R21, 0x4, R2 ;  /* 0x0000000415047825 */ /* 0x001fc600078e0202 */
[----:B------:R-:W0:Y:S01]  /*08a0*/  LDS R0, [R25+0x1400] ;  /* 0x0014000019007984 */ /* 0x000e220000000800 */
[----:B-1----:R-:W-:-:S03]  /*08b0*/  IMAD R21, R23, R9, RZ ;  /* 0x0000000917157224 */ /* 0x002fc600078e02ff */
[----:B------:R-:W1:Y:S01]  /*08c0*/  LDS R17, [R25+0x1800] ;  /* 0x0018000019117984 */ /* 0x000e620000000800 */
[----:B--2---:R-:W-:Y:S02]  /*08d0*/  IMAD R23, R23, R10, RZ ;  /* 0x0000000a17177224 */ /* 0x004fe400078e02ff */
[----:B----4-:R-:W-:Y:S01]  /*08e0*/  IMAD R27, R10, R6, RZ ;  /* 0x000000060a1b7224 */ /* 0x010fe200078e02ff */
[----:B------:R2:W4:Y:S01]  /*08f0*/  LDS R16, [R25+0x1c00] ;  /* 0x001c000019107984 */ /* 0x0005220000000800 */
[----:B------:R-:W-:-:S03]  /*0900*/  IMAD.WIDE R2, R29, 0x4, R2 ;  /* 0x000000041d027825 */ /* 0x000fc600078e0202 */
[----:B------:R-:W4:Y:S01]  /*0910*/  LDS R18, [R28+0x1400] ;  /* 0x001400001c127984 */ /* 0x000f220000000800 */
[----:B---3--:R-:W-:Y:S02]  /*0920*/  IMAD R21, R26, R15, R21 ;  /* 0x0000000f1a157224 */ /* 0x008fe400078e0215 */
[----:B------:R-:W-:Y:S01]  /*0930*/  IMAD R29, R10, R7, RZ ;  /* 0x000000070a1d7224 */ /* 0x000fe200078e02ff */
[----:B------:R-:W3:Y:S01]  /*0940*/  LDS R24, [R28+0x1800] ;  /* 0x001800001c187984 */ /* 0x000ee20000000800 */
[----:B-----5:R-:W-:Y:S02]  /*0950*/  IMAD R23, R26, R13, R23 ;  /* 0x0000000d1a177224 */ /* 0x020fe400078e0217 */
[C---:B------:R-:W-:Y:S01]  /*0960*/  IMAD R26, R9.reuse, R6, RZ ;  /* 0x00000006091a7224 */ /* 0x040fe200078e02ff */
[----:B------:R-:W5:Y:S01]  /*0970*/  LDS R22, [R28+0x1c00] ;  /* 0x001c00001c167984 */ /* 0x000f620000000800 */
[----:B------:R-:W-:Y:S02]  /*0980*/  IMAD R6, R9, R7, RZ ;  /* 0x0000000709067224 */ /* 0x000fe400078e02ff */
[C---:B--2---:R-:W-:Y:S01]  /*0990*/  IMAD R25, R15.reuse, R8, R26 ;  /* 0x000000080f197224 */ /* 0x044fe200078e021a */
[----:B------:R-:W-:Y:S01]  /*09a0*/  BAR.SYNC.DEFER_BLOCKING 0x0 ;  /* 0x0000000000007b1d */ /* 0x000fe20000010000 */
[----:B------:R-:W-:-:S02]  /*09b0*/  IMAD R7, R15, R14, R6 ;  /* 0x0000000e0f077224 */ /* 0x000fc400078e0206 */
[----:B------:R-:W-:Y:S02]  /*09c0*/  IMAD R27, R13, R8, R27 ;  /* 0x000000080d1b7224 */ /* 0x000fe400078e021b */
[-C--:B------:R-:W-:Y:S02]  /*09d0*/  IMAD R6, R9, R11.reuse, RZ ;  /* 0x0000000b09067224 */ /* 0x080fe400078e02ff */
[----:B------:R-:W-:Y:S02]  /*09e0*/  IMAD R8, R10, R11, RZ ;  /* 0x0000000b0a087224 */ /* 0x000fe400078e02ff */
[-C--:B------:R-:W-:Y:S02]  /*09f0*/  IMAD R11, R15, R12.reuse, R6 ;  /* 0x0000000c0f0b7224 */ /* 0x080fe400078e0206 */
[----:B------:R-:W-:Y:S02]  /*0a00*/  IMAD R12, R13, R12, R8 ;  /* 0x0000000c0d0c7224 */ /* 0x000fe400078e0208 */
[----:B------:R-:W-:-:S02]  /*0a10*/  IMAD R6, R9, R19, RZ ;  /* 0x0000001309067224 */ /* 0x000fc400078e02ff */
[C---:B------:R-:W-:Y:S02]  /*0a20*/  IMAD R8, R10.reuse, R19, RZ ;  /* 0x000000130a087224 */ /* 0x040fe400078e02ff */
[----:B------:R-:W-:Y:S02]  /*0a30*/  IMAD R29, R13, R14, R29 ;  /* 0x0000000e0d1d7224 */ /* 0x000fe400078e021d */
[-C--:B------:R-:W-:Y:S02]  /*0a40*/  IMAD R19, R15, R20.reuse, R6 ;  /* 0x000000140f137224 */ /* 0x080fe400078e0206 */
[----:B------:R-:W-:Y:S02]  /*0a50*/  IMAD R20, R13, R20, R8 ;  /* 0x000000140d147224 */ /* 0x000fe400078e0208 */
[-C--:B0-----:R-:W-:Y:S01]  /*0a60*/  IMAD R6, R9, R0.reuse, RZ ;  /* 0x0000000009067224 */ /* 0x081fe200078e02ff */
[----:B------:R-:W-:Y:S01]  /*0a70*/  STG.E desc[UR6][R4.64], R21 ;  /* 0x0000001504007986 */ /* 0x000fe2000c101906 */
[----:B------:R-:W-:-:S02]  /*0a80*/  IMAD R8, R10, R0, RZ ;  /* 0x000000000a087224 */ /* 0x000fc400078e02ff */
[CC--:B-1----:R-:W-:Y:S01]  /*0a90*/  IMAD R0, R9.reuse, R17.reuse, RZ ;  /* 0x0000001109007224 */ /* 0x0c2fe200078e02ff */
[----:B------:R-:W-:Y:S01]  /*0aa0*/  STG.E desc[UR6][R2.64], R23 ;  /* 0x0000001702007986 */ /* 0x000fe2000c101906 */
[C---:B------:R-:W-:Y:S02]  /*0ab0*/  IMAD R17, R10.reuse, R17, RZ ;  /* 0x000000110a117224 */ /* 0x040fe400078e02ff */
[----:B----4-:R-:W-:Y:S01]  /*0ac0*/  IMAD R9, R9, R16, RZ ;  /* 0x0000001009097224 */ /* 0x010fe200078e02ff */
[----:B------:R-:W-:Y:S01]  /*0ad0*/  STG.E desc[UR6][R4.64+0x200], R25 ;  /* 0x0002001904007986 */ /* 0x000fe2000c101906 */
[----:B------:R-:W-:Y:S02]  /*0ae0*/  IMAD R6, R15, R18, R6 ;  /* 0x000000120f067224 */ /* 0x000fe400078e0206 */
[----:B------:R-:W-:Y:S01]  /*0af0*/  IMAD R10, R10, R16, RZ ;  /* 0x000000100a0a7224 */ /* 0x000fe200078e02ff */
[----:B------:R-:W-:Y:S01]  /*0b00*/  STG.E desc[UR6][R2.64+0x200], R27 ;  /* 0x0002001b02007986 */ /* 0x000fe2000c101906 */
[----:B------:R-:W-:-:S02]  /*0b10*/  IMAD R8, R13, R18, R8 ;  /* 0x000000120d087224 */ /* 0x000fc400078e0208 */
[-C--:B---3--:R-:W-:Y:S01]  /*0b20*/  IMAD R0, R15, R24.reuse, R0 ;  /* 0x000000180f007224 */ /* 0x088fe200078e0200 */
[----:B------:R-:W-:Y:S01]  /*0b30*/  STG.E desc[UR6][R4.64+0x400], R7 ;  /* 0x0004000704007986 */ /* 0x000fe2000c101906 */
[----:B------:R-:W-:Y:S02]  /*0b40*/  IMAD R17, R13, R24, R17 ;  /* 0x000000180d117224 */ /* 0x000fe400078e0211 */
[-C--:B-----5:R-:W-:Y:S01]  /*0b50*/  IMAD R9, R15, R22.reuse, R9 ;  /* 0x000000160f097224 */ /* 0x0a0fe200078e0209 */
        /* <DEDUP_REMOVED lines=13> */
        .weak           $__internal_565_$__cuda_sm20_div_u16
        .type           $__internal_565_$__cuda_sm20_div_u16,@function
        .size           $__internal_565_$__cuda_sm20_div_u16,(.L_x_39068 - $__internal_565_$__cuda_sm20_div_u16)
$__internal_565_$__cuda_sm20_div_u16:
        /* <DEDUP_REMOVED lines=18> */
[----:B------:R-:W-:Y:S06]  /*0d50*/  RET.REL.NODEC R4 `(_Z9cuda_gemmIiLi128ELi1ELi1ELi2048ELi2ELi2ELi64ELi0ELi1EEviiiPT_S1_S1_iii) ;  /* 0xfffffff004a87950 */ /* 0x000fec0003c3ffff */
.L_x_28171:
        /* <DEDUP_REMOVED lines=10> */
.L_x_39068:


//--------------------- .text._Z9cuda_gemmIiLi128ELi1ELi1ELi2048ELi2ELi2ELi64ELi0ELi0EEviiiPT_S1_S1_iii --------------------------
	.section	.text._Z9cuda_gemmIiLi128ELi1ELi1ELi2048ELi2ELi2ELi64ELi0ELi0EEviiiPT_S1_S1_iii,"ax",@progbits
	.align	128
        .global         _Z9cuda_gemmIiLi128ELi1ELi1ELi2048ELi2ELi2ELi64ELi0ELi0EEviiiPT_S1_S1_iii
        .type           _Z9cuda_gemmIiLi128ELi1ELi1ELi2048ELi2ELi2ELi64ELi0ELi0EEviiiPT_S1_S1_iii,@function
        .size           _Z9cuda_gemmIiLi128ELi1ELi1ELi2048ELi2ELi2ELi64ELi0ELi0EEviiiPT_S1_S1_iii,(.L_x_39070 - _Z9cuda_gemmIiLi128ELi1ELi1ELi2048ELi2ELi2ELi64ELi0ELi0EEviiiPT_S1_S1_iii)
        .other          _Z9cuda_gemmIiLi128ELi1ELi1ELi2048ELi2ELi2ELi64ELi0ELi0EEviiiPT_S1_S1_iii,@"STO_CUDA_ENTRY STV_DEFAULT"
_Z9cuda_gemmIiLi128ELi1ELi1ELi2048ELi2ELi2ELi64ELi0ELi0EEviiiPT_S1_S1_iii:
.text._Z9cuda_gemmIiLi128ELi1ELi1ELi2048ELi2ELi2ELi64ELi0ELi0EEviiiPT_S1_S1_iii:
        /* <DEDUP_REMOVED lines=59> */
.L_x_28174:
        /* <DEDUP_REMOVED lines=25> */
.L_x_28173:
[----:B------:R-:W-:Y:S05]  /*0540*/  BSYNC.RECONVERGENT B0 ;  /* 0x0000000000007941 */ /* 0x000fea0003800200 */
.L_x_28172:
[----:B0-----:R-:W-:Y:S01]  /*0550*/  MOV R17, R4 ;  /* 0x0000000400117202 */ /* 0x001fe20000000f00 */
[----:B------:R-:W-:Y:S01]  /*0560*/  IMAD.MOV.U32 R6, RZ, RZ, 0x80 ;  /* 0x00000080ff067424 */ /* 0x000fe200078e00ff */
[----:B------:R-:W-:-:S07]  /*0570*/  MOV R4, 0x590 ;  /* 0x0000059000047802 */ /* 0x000fce0000000f00 */
[----:B------:R-:W-:Y:S05]  /*0580*/  CALL.REL.NOINC `($__internal_566_$__cuda_sm20_div_s16) ;  /* 0x0000002800787944 */ /* 0x000fea0003c00000 */
[----:B------:R-:W-:Y:S01]  /*0590*/  PRMT R17, R16, 0x9910, RZ ;  /* 0x0000991010117816 */ /* 0x000fe200000000ff */
[----:B------:R-:W-:Y:S01]  /*05a0*/  IMAD.MOV.U32 R6, RZ, RZ, 0x2 ;  /* 0x00000002ff067424 */ /* 0x000fe200078e00ff */
[----:B------:R-:W-:-:S07]  /*05b0*/  MOV R4, 0x5d0 ;  /* 0x000005d000047802 */ /* 0x000fce0000000f00 */
[----:B------:R-:W-:Y:S05]  /*05c0*/  CALL.REL.NOINC `($__internal_566_$__cuda_sm20_div_s16) ;  /* 0x0000002800687944 */ /* 0x000fea0003c00000 */
[----:B------:R-:W0:Y:S01]  /*05d0*/  I2F.U32.RP R0, R18 ;  /* 0x0000001200007306 */ /* 0x000e220000209000 */
[----:B------:R-:W-:Y:S01]  /*05e0*/  IADD3 R7, PT, PT, RZ, -R18, RZ ;  /* 0x80000012ff077210 */ /* 0x000fe20007ffe0ff */
[----:B------:R-:W1:Y:S01]  /*05f0*/  S2UR UR7, SR_CTAID.Y ;  /* 0x00000000000779c3 */ /* 0x000e620000002600 */
[----:B------:R-:W-:-:S07]  /*0600*/  IMAD.MOV.U32 R2, RZ, RZ, RZ ;  /* 0x000000ffff027224 */ /* 0x000fce00078e00ff */
[----:B------:R-:W1:Y:S01]  /*0610*/  LDC R4, c[0x0][0x374] ;  /* 0x0000dd00ff047b82 */ /* 0x000e620000000800 */
[----:B0-----:R-:W0:Y:S02]  /*0620*/  MUFU.RCP R0, R0 ;  /* 0x0000000000007308 */ /* 0x001e240000001000 */
[----:B0-----:R-:W-:Y:S01]  /*0630*/  VIADD R3, R0, 0xffffffe ;  /* 0x0ffffffe00037836 */ /* 0x001fe20000000000 */
[----:B-1----:R-:W-:-:S05]  /*0640*/  ISETP.LE.U32.AND P1, PT, R4, UR7, PT ;  /* 0x0000000704007c0c */ /* 0x002fca000bf23070 */
[----:B------:R-:W0:Y:S02]  /*0650*/  F2I.FTZ.U32.TRUNC.NTZ R3, R3 ;  /* 0x0000000300037305 */ /* 0x000e24000021f000 */
[----:B0-----:R-:W-:-:S04]  /*0660*/  IMAD R7, R7, R3, RZ ;  /* 0x0000000307077224 */ /* 0x001fc800078e02ff */
[----:B------:R-:W-:-:S06]  /*0670*/  IMAD.HI.U32 R2, R3, R7, R2 ;  /* 0x0000000703027227 */ /* 0x000fcc00078e0002 */
[----:B------:R-:W-:-:S04]  /*0680*/  IMAD.HI.U32 R2, R2, R5, RZ ;  /* 0x0000000502027227 */ /* 0x000fc800078e00ff */
[----:B------:R-:W-:-:S04]  /*0690*/  IMAD.MOV R7, RZ, RZ, -R2 ;  /* 0x000000ffff077224 */ /* 0x000fc800078e0a02 */
[----:B------:R-:W-:-:S05]  /*06a0*/  IMAD R7, R18, R7, R5 ;  /* 0x0000000712077224 */ /* 0x000fca00078e0205 */
[----:B------:R-:W-:-:S13]  /*06b0*/  ISETP.GE.U32.AND P0, PT, R7, R18, PT ;  /* 0x000000120700720c */ /* 0x000fda0003f06070 */
[----:B------:R-:W-:Y:S01]  /*06c0*/  @P0 IADD3 R7, PT, PT, -R18, R7, RZ ;  /* 0x0000000712070210 */ /* 0x000fe20007ffe1ff */
[----:B------:R-:W-:Y:S06]  /*06d0*/  @P1 EXIT ;  /* 0x000000000000194d */ /* 0x000fec0003800000 */
[----:B------:R-:W0:Y:S01]  /*06e0*/  LDC R20, c[0x0][0x360] ;  /* 0x0000d800ff147b82 */ /* 0x000e220000000800 */
[----:B------:R-:W-:Y:S01]  /*06f0*/  ISETP.GE.U32.AND P1, PT, R7, R18, PT ;  /* 0x000000120700720c */ /* 0x000fe20003f26070 */
[----:B------:R-:W-:Y:S01]  /*0700*/  @P0 VIADD R2, R2, 0x1 ;  /* 0x0000000102020836 */ /* 0x000fe20000000000 */
[----:B------:R-:W-:Y:S01]  /*0710*/  ISETP.NE.U32.AND P2, PT, R18, RZ, PT ;  /* 0x000000ff1200720c */ /* 0x000fe20003f45070 */
[----:B------:R-:W-:Y:S01]  /*0720*/  STL.128 [R1], RZ ;  /* 0x000000ff01007387 */ /* 0x000fe20000100c00 */
[----:B------:R-:W1:Y:S01]  /*0730*/  LDCU UR5, c[0x0][0x388] ;  /* 0x00007100ff0577ac */ /* 0x000e620008000800 */
[----:B------:R-:W-:Y:S02]  /*0740*/  SHF.L.U32 R22, R5, 0x2, RZ ;  /* 0x0000000205167819 */ /* 0x000fe400000006ff */
[----:B------:R-:W2:Y:S01]  /*0750*/  S2UR UR6, SR_CTAID.X ;  /* 0x00000000000679c3 */ /* 0x000ea20000002500 */
[----:B------:R-:W-:Y:S01]  /*0760*/  STL.128 [R1+0x10], RZ ;  /* 0x000010ff01007387 */ /* 0x000fe20000100c00 */
[----:B------:R-:W-:-:S02]  /*0770*/  LOP3.LUT R4, R22, 0x7ff, RZ, 0x3c, !PT ;  /* 0x000007ff16047812 */ /* 0x000fc400078e3cff */
[----:B------:R-:W-:Y:S01]  /*0780*/  LOP3.LUT R0, R5, 0x1, RZ, 0xc0, !PT ;  /* 0x0000000105007812 */ /* 0x000fe200078ec0ff */
[----:B------:R-:W-:Y:S01]  /*0790*/  STL.128 [R1+0x20], RZ ;  /* 0x000020ff01007387 */ /* 0x000fe20000100c00 */
[----:B------:R-:W-:Y:S01]  /*07a0*/  @P1 VIADD R2, R2, 0x1 ;  /* 0x0000000102021836 */ /* 0x000fe20000000000 */
[----:B------:R-:W-:Y:S02]  /*07b0*/  PRMT R16, R16, 0x9910, RZ ;  /* 0x0000991010107816 */ /* 0x000fe400000000ff */
[----:B------:R-:W-:Y:S01]  /*07c0*/  STL.128 [R1+0x30], RZ ;  /* 0x000030ff01007387 */ /* 0x000fe20000100c00 */
[----:B------:R-:W-:Y:S02]  /*07d0*/  @!P2 LOP3.LUT R2, RZ, R18, RZ, 0x33, !PT ;  /* 0x00000012ff02a212 */ /* 0x000fe400078e33ff */
[----:B------:R-:W-:-:S03]  /*07e0*/  MOV R8, 0x8b0 ;  /* 0x000008b000087802 */ /* 0x000fc60000000f00 */
[----:B------:R-:W-:Y:S02]  /*07f0*/  IMAD.MOV R3, RZ, RZ, -R2 ;  /* 0x000000ffff037224 */ /* 0x000fe400078e0a02 */
[----:B0-----:R-:W-:Y:S02]  /*0800*/  IMAD.SHL.U32 R23, R20, 0x4, RZ ;  /* 0x0000000414177824 */ /* 0x001fe400078e00ff */
[----:B------:R-:W-:-:S03]  /*0810*/  IMAD R24, R18, R3, R5 ;  /* 0x0000000312187224 */ /* 0x000fc600078e0205 */
[----:B------:R-:W-:Y:S01]  /*0820*/  IADD3 R4, PT, PT, -R23, R4, RZ ;  /* 0x0000000417047210 */ /* 0x000fe20007ffe1ff */
[----:B--2---:R-:W-:Y:S01]  /*0830*/  IMAD R3, R19, UR6, RZ ;  /* 0x0000000613037c24 */ /* 0x004fe2000f8e02ff */
[----:B------:R-:W-:Y:S01]  /*0840*/  USHF.L.U32 UR4, UR6, 0xb, URZ ;  /* 0x0000000b06047899 */ /* 0x000fe200080006ff */
[----:B------:R-:W-:Y:S02]  /*0850*/  LOP3.LUT R5, R23, 0xffff, RZ, 0xc0, !PT ;  /* 0x0000ffff17057812 */ /* 0x000fe400078ec0ff */
[----:B------:R-:W-:Y:S01]  /*0860*/  LOP3.LUT R4, R4, 0xffff, RZ, 0xc0, !PT ;  /* 0x0000ffff04047812 */ /* 0x000fe200078ec0ff */
[----:B------:R0:W-:Y:S01]  /*0870*/  STL [R1+0x40], R3 ;  /* 0x0000400301007387 */ /* 0x0001e20000100800 */
[----:B-1----:R-:W-:Y:S01]  /*0880*/  UIMAD UR4, UR7, UR5, UR4 ;  /* 0x00000005070472a4 */ /* 0x002fe2000f8e0204 */
[----:B0-----:R-:W-:-:S11]  /*0890*/  LOP3.LUT R3, R24, 0x1, RZ, 0xc0, !PT ;  /* 0x0000000118037812 */ /* 0x001fd600078ec0ff */
[----:B------:R-:W-:Y:S05]  /*08a0*/  CALL.REL.NOINC `($__internal_567_$__cuda_sm20_div_u16) ;  /* 0x0000002800147944 */ /* 0x000fea0003c00000 */
        /* <DEDUP_REMOVED lines=10> */
.L_x_28177:
        /* <DEDUP_REMOVED lines=10> */
.L_x_28176:
[----:B------:R-:W-:Y:S05]  /*09f0*/  BSYNC.RECONVERGENT B0 ;  /* 0x0000000000007941 */ /* 0x000fea0003800200 */
.L_x_28175:
[----:B------:R-:W1:Y:S01]  /*0a00*/  S2UR UR6, SR_CgaCtaId ;  /* 0x00000000000679c3 */ /* 0x000e620000008800 */
[----:B------:R-:W-:Y:S01]  /*0a10*/  UMOV UR5, 0x400 ;  /* 0x0000040000057882 */ /* 0x000fe20000000000 */
[----:B------:R-:W-:Y:S01]  /*0a20*/  BSSY.RECONVERGENT B0, `(.L_x_28178) ;  /* 0x000001e000007945 */ /* 0x000fe20003800200 */
[----:B------:R-:W-:-:S05]  /*0a30*/  UIADD3 UR5, UPT, UPT, UR5, 0x80, URZ ;  /* 0x0000008005057890 */ /* 0x000fca000fffe0ff */
[----:B------:R-:W2:Y:S01]  /*0a40*/  LDC.64 R26, c[0x0][0x390] ;  /* 0x0000e400ff1a7b82 */ /* 0x000ea20000000a00 */
[----:B-1----:R-:W-:-:S12]  /*0a50*/  ULEA UR5, UR6, UR5, 0x18 ;  /* 0x0000000506057291 */ /* 0x002fd8000f8ec0ff */
.L_x_28179:
[----:B-1----:R-:W-:-:S04]  /*0a60*/  VIADD R11, R22, UR4 ;  /* 0x00000004160b7c36 */ /* 0x002fc80008000000 */
[----:B--2---:R-:W-:-:S05]  /*0a70*/  IMAD.WIDE R10, R11, 0x4, R26 ;  /* 0x000000040b0a7825 */ /* 0x004fca00078e021a */
[----:B0-----:R-:W2:Y:S01]  /*0a80*/  LDG.E.128 R4, desc[UR8][R10.64] ;  /* 0x000000080a047981 */ /* 0x001ea2000c1e1d00 */
[----:B------:R-:W-:Y:S01]  /*0a90*/  IMAD.IADD R12, R23, 0x1, R22 ;  /* 0x00000001170c7824 */ /* 0x000fe200078e0216 */
[----:B------:R-:W-:-:S04]  /*0aa0*/  LEA R22, R22, UR5, 0x2 ;  /* 0x0000000516167c11 */ /* 0x000fc8000f8e10ff */
[----:B------:R-:W-:Y:S01]  /*0ab0*/  IADD3 R9, PT, PT, R12, UR4, RZ ;  /* 0x000000040c097c10 */ /* 0x000fe2000fffe0ff */
[----:B------:R-:W-:-:S04]  /*0ac0*/  IMAD.IADD R12, R23, 0x1, R12 ;  /* 0x00000001170c7824 */ /* 0x000fc800078e020c */
[----:B------:R-:W-:Y:S01]  /*0ad0*/  IMAD.IADD R21, R23, 0x1, R12 ;  /* 0x0000000117157824 */ /* 0x000fe200078e020c */
[----:B------:R-:W-:Y:S01]  /*0ae0*/  IADD3 R13, PT, PT, R12, UR4, RZ ;  /* 0x000000040c0d7c10 */ /* 0x000fe2000fffe0ff */
[----:B------:R-:W-:-:S04]  /*0af0*/  IMAD.WIDE R8, R9, 0x4, R26 ;  /* 0x0000000409087825 */ /* 0x000fc800078e021a */
[----:B------:R-:W-:Y:S01]  /*0b00*/  VIADD R15, R21, UR4 ;  /* 0x00000004150f7c36 */ /* 0x000fe20008000000 */
[----:B--2---:R0:W-:Y:S04]  /*0b10*/  STS.128 [R22], R4 ;  /* 0x0000000416007388 */ /* 0x0041e80000000c00 */
[----:B0-----:R0:W2:Y:S02]  /*0b20*/  LDG.E.128 R4, desc[UR8][R8.64] ;  /* 0x0000000808047981 */ /* 0x0010a4000c1e1d00 */
[----:B0-----:R-:W-:-:S04]  /*0b30*/  IMAD.WIDE R8, R13, 0x4, R26 ;  /* 0x000000040d087825 */ /* 0x001fc800078e021a */
[----:B------:R-:W-:Y:S02]  /*0b40*/  IMAD.WIDE R12, R15, 0x4, R26 ;  /* 0x000000040f0c7825 */ /* 0x000fe400078e021a */
[----:B------:R-:W3:Y:S04]  /*0b50*/  LDG.E.128 R8, desc[UR8][R8.64] ;  /* 0x0000000808087981 */ /* 0x000ee8000c1e1d00 */
[----:B------:R-:W4:Y:S01]  /*0b60*/  LDG.E.128 R12, desc[UR8][R12.64] ;  /* 0x000000080c0c7981 */ /* 0x000f22000c1e1d00 */
[----:B------:R-:W-:Y:S02]  /*0b70*/  IMAD R25, R20, 0x10, R22 ;  /* 0x0000001014197824 */ /* 0x000fe400078e0216 */
[----:B------:R-:W-:-:S03]  /*0b80*/  IMAD.IADD R22, R23, 0x1, R21 ;  /* 0x0000000117167824 */ /* 0x000fc600078e0215 */
[----:B------:R-:W-:Y:S02]  /*0b90*/  LEA R29, R20, R25, 0x4 ;  /* 0x00000019141d7211 */ /* 0x000fe400078e20ff */
[----:B------:R-:W-:-:S03]  /*0ba0*/  ISETP.GE.U32.AND P0, PT, R22, 0x800, PT ;  /* 0x000008001600780c */ /* 0x000fc60003f06070 */
[----:B------:R-:W-:Y:S01]  /*0bb0*/  IMAD R28, R20, 0x10, R29 ;  /* 0x00000010141c7824 */ /* 0x000fe200078e021d */
[----:B--2---:R1:W-:Y:S04]  /*0bc0*/  STS.128 [R25], R4 ;  /* 0x0000000419007388 */ /* 0x0043e80000000c00 */
[----:B---3--:R1:W-:Y:S04]  /*0bd0*/  STS.128 [R29], R8 ;  /* 0x000000081d007388 */ /* 0x0083e80000000c00 */
[----:B----4-:R1:W-:Y:S01]  /*0be0*/  STS.128 [R28], R12 ;  /* 0x0000000c1c007388 */ /* 0x0103e20000000c00 */
[----:B------:R-:W-:Y:S05]  /*0bf0*/  @!P0 BRA `(.L_x_28179) ;  /* 0xfffffffc00988947 */ /* 0x000fea000383ffff */
[----:B------:R-:W-:Y:S05]  /*0c00*/  BSYNC.RECONVERGENT B0 ;  /* 0x0000000000007941 */ /* 0x000fea0003800200 */
.L_x_28178:
        /* <DEDUP_REMOVED lines=13> */
[C---:B------:R-:W-:Y:S01]  /*0ce0*/  IMAD.IADD R6, R17.reuse, 0x1, R2 ;  /* 0x0000000111067824 */ /* 0x040fe200078e0202 */
[----:B------:R-:W-:Y:S01]  /*0cf0*/  ISETP.NE.U32.AND P2, PT, R17, RZ, PT ;  /* 0x000000ff1100720c */ /* 0x000fe20003f45070 */
[----:B------:R-:W-:Y:S01]  /*0d00*/  IMAD.MOV R9, RZ, RZ, -R17 ;  /* 0x000000ffff097224 */ /* 0x000fe200078e0a11 */
[C---:B------:R-:W-:Y:S01]  /*0d10*/  IADD3 R27, PT, PT, R3.reuse, 0x1, RZ ;  /* 0x00000001031b7810 */ /* 0x040fe20007ffe0ff */
[----:B------:R-:W-:Y:S01]  /*0d20*/  BSSY B1, `(.L_x_28181) ;  /* 0x00000b1000017945 */ /* 0x000fe20003800000 */
[----:B------:R-:W-:Y:S02]  /*0d30*/  LOP3.LUT R25, R3, 0x1, RZ, 0x3c, !PT ;  /* 0x0000000103197812 */ /* 0x000fe400078e3cff */
[----:B------:R-:W-:Y:S01]  /*0d40*/  CS2R R22, SRZ ;  /* 0x0000000000167805 */ /* 0x000fe2000001ff00 */
        /* <DEDUP_REMOVED lines=15> */
[----:B------:R-:W0:Y:S03]  /*0e40*/  LDC R4, c[0x0][0x3ac] ;  /* 0x0000eb00ff047b82 */ /* 0x000e260000000800 */
[----:B------:R-:W-:-:S13]  /*0e50*/  ISETP.GE.U32.AND P0, PT, R6, R17, PT ;  /* 0x000000110600720c */ /* 0x000fda0003f06070 */
[----:B------:R-:W-:Y:S02]  /*0e60*/  @P0 IMAD.IADD R6, R6, 0x1, -R17 ;  /* 0x0000000106060824 */ /* 0x000fe400078e0a11 */
[----:B------:R-:W-:-:S03]  /*0e70*/  @P0 VIADD R5, R5, 0x1 ;  /* 0x0000000105050836 */ /* 0x000fc60000000000 */
[----:B------:R-:W-:Y:S02]  /*0e80*/  ISETP.GE.U32.AND P1, PT, R6, R17, PT ;  /* 0x000000110600720c */ /* 0x000fe40003f26070 */
[-C--:B0-----:R-:W-:Y:S02]  /*0e90*/  ISETP.GE.AND P3, PT, R27, R4.reuse, PT ;  /* 0x000000041b00720c */ /* 0x081fe40003f66270 */
[----:B------:R-:W-:Y:S02]  /*0ea0*/  ISETP.GE.AND P0, PT, R3, R4, PT ;  /* 0x000000040300720c */ /* 0x000fe40003f06270 */
[C---:B------:R-:W-:Y:S02]  /*0eb0*/  SEL R6, R4.reuse, RZ, P3 ;  /* 0x000000ff04067207 */ /* 0x040fe40001800000 */
[----:B------:R-:W-:Y:S02]  /*0ec0*/  SEL R4, R4, RZ, P0 ;  /* 0x000000ff04047207 */ /* 0x000fe40000000000 */
[----:B------:R-:W-:-:S03]  /*0ed0*/  IADD3 R27, PT, PT, R27, -R6, RZ ;  /* 0x800000061b1b7210 */ /* 0x000fc60007ffe0ff */
[----:B------:R-:W-:Y:S01]  /*0ee0*/  @P1 VIADD R5, R5, 0x1 ;  /* 0x0000000105051836 */ /* 0x000fe20000000000 */
[----:B------:R-:W-:Y:S01]  /*0ef0*/  @!P2 LOP3.LUT R5, RZ, R17, RZ, 0x33, !PT ;  /* 0x00000011ff05a212 */ /* 0x000fe200078e33ff */
[----:B------:R-:W-:-:S04]  /*0f00*/  IMAD.IADD R21, R3, 0x1, -R4 ;  /* 0x0000000103157824 */ /* 0x000fc800078e0a04 */
[----:B------:R-:W-:-:S07]  /*0f10*/  IMAD.IADD R26, R26, 0x1, R5 ;  /* 0x000000011a1a7824 */ /* 0x000fce00078e0205 */
.L_x_28202:
        /* <DEDUP_REMOVED lines=16> */
.L_x_28182:
        /* <DEDUP_REMOVED lines=8> */
.L_x_28183:
[----:B------:R-:W-:Y:S04]  /*10a0*/  BSSY B0, `(.L_x_28184) ;  /* 0x0000076000007945 */ /* 0x000fe80003800000 */
[----:B------:R-:W-:Y:S05]  /*10b0*/  @P3 BRA `(.L_x_28185) ;  /* 0x0000000400d03947 */ /* 0x000fea0003800000 */
[----:B------:R-:W-:Y:S01]  /*10c0*/  ISETP.NE.AND P2, PT, R26, RZ, PT ;  /* 0x000000ff1a00720c */ /* 0x000fe20003f45270 */
[----:B------:R-:W-:Y:S01]  /*10d0*/  BSSY B2, `(.L_x_28186) ;  /* 0x000004d000027945 */ /* 0x000fe20003800000 */
[----:B------:R-:W-:Y:S01]  /*10e0*/  MOV R13, RZ ;  /* 0x000000ff000d7202 */ /* 0x000fe20000000f00 */
[----:B------:R-:W-:-:S10]  /*10f0*/  IMAD.MOV.U32 R12, RZ, RZ, R2 ;  /* 0x000000ffff0c7224 */ /* 0x000fd400078e0002 */
[----:B------:R-:W-:Y:S05]  /*1100*/  @!P2 BRA `(.L_x_28187) ;  /* 0x000000040024a947 */ /* 0x000fea0003800000 */
[----:B0-2---:R-:W0:Y:S01]  /*1110*/  S2R R4, SR_CgaCtaId ;  /* 0x0000000000047919 */ /* 0x005e220000008800 */
[----:B------:R-:W-:Y:S01]  /*1120*/  VIADD R13, R26, 0x1 ;  /* 0x000000011a0d7836 */ /* 0x000fe20000000000 */
[----:B------:R-:W-:Y:S01]  /*1130*/  MOV R11, 0x400 ;  /* 0x00000400000b7802 */ /* 0x000fe20000000f00 */
[----:B------:R-:W-:Y:S01]  /*1140*/  IMAD R10, R16, R23, RZ ;  /* 0x00000017100a7224 */ /* 0x000fe200078e02ff */
[----:B------:R-:W-:Y:S02]  /*1150*/  ISETP.GT.U32.AND P2, PT, R20, 0x40, PT ;  /* 0x000000401400780c */ /* 0x000fe40003f44070 */
[----:B------:R-:W-:Y:S02]  /*1160*/  LOP3.LUT R13, R13, 0xfffffffe, RZ, 0xc0, !PT ;  /* 0xfffffffe0d0d7812 */ /* 0x000fe400078ec0ff */
[----:B------:R-:W-:-:S03]  /*1170*/  MOV R12, R2 ;  /* 0x00000002000c7202 */ /* 0x000fc60000000f00 */
[----:B------:R-:W-:Y:S01]  /*1180*/  IMAD.MOV R9, RZ, RZ, -R13 ;  /* 0x000000ffff097224 */ /* 0x000fe200078e0a0d */
[----:B0-----:R-:W-:-:S07]  /*1190*/  LEA R11, R4, R11, 0x18 ;  /* 0x0000000b040b7211 */ /* 0x001fce00078ec0ff */
.L_x_28196:
[----:B------:R-:W-:Y:S01]  /*11a0*/  IMAD R28, R12, 0xc, R11 ;  /* 0x0000000c0c1c7824 */ /* 0x000fe200078e020b */
[----:B012-4-:R-:W-:Y:S06]  /*11b0*/  @P2 BRA `(.L_x_28188) ;  /* 0x00000000003c2947 */ /* 0x017fec0003800000 */
[----:B------:R-:W-:Y:S01]  /*11c0*/  IMAD R8, R0, 0x4, R28 ;  /* 0x0000000400087824 */ /* 0x000fe200078e021c */
[----:B------:R-:W-:-:S05]  /*11d0*/  UMOV UR4, 0xffffffff ;  /* 0xffffffff00047882 */ /* 0x000fca0000000000 */
[----:B------:R-:W0:Y:S01]  /*11e0*/  LDS R8, [R8] ;  /* 0x0000000008087984 */ /* 0x000e220000000800 */
[----:B------:R-:W-:Y:S05]  /*11f0*/  BRA.DIV UR4, `(.L_x_28189) ;  /* 0x0000001a04847947 */ /* 0x000fea000b800000 */
[----:B0-----:R0:W2:Y:S02]  /*1200*/  SHFL.IDX PT, R5, R8, R21, 0x1e1f ;  /* 0x001e1f1508057589 */ /* 0x0010a400000e0000 */
.L_x_28205:
[----:B------:R-:W4:Y:S01]  /*1210*/  LDCU UR4, c[0x0][0x3ac] ;  /* 0x00007580ff0477ac */ /* 0x000f220008000800 */
[----:B-12---:R-:W-:Y:S01]  /*1220*/  IMAD R29, R15, R5, RZ ;  /* 0x000000050f1d7224 */ /* 0x006fe200078e02ff */
[----:B----4-:R-:W-:-:S04]  /*1230*/  MOV R20, UR4 ;  /* 0x0000000400147c02 */ /* 0x010fc80008000f00 */
[----:B------:R-:W-:-:S13]  /*1240*/  ISETP.GE.AND P1, PT, R20, 0x2, PT ;  /* 0x000000021400780c */ /* 0x000fda0003f26270 */
[----:B------:R-:W-:Y:S05]  /*1250*/  @!P1 BRA `(.L_x_28190) ;  /* 0x0000000000409947 */ /* 0x000fea0003800000 */
[----:B------:R-:W-:-:S03]  /*1260*/  UMOV UR4, 0xffffffff ;  /* 0xffffffff00047882 */ /* 0x000fc60000000000 */
[----:B------:R-:W-:Y:S05]  /*1270*/  BRA.DIV UR4, `(.L_x_28191) ;  /* 0x0000001a04887947 */ /* 0x000fea000b800000 */
[----:B------:R1:W2:Y:S02]  /*1280*/  SHFL.IDX PT, R5, R8, R27, 0x1e1f ;  /* 0x001e1f1b08057589 */ /* 0x0002a400000e0000 */
.L_x_28208:
[----:B--23--:R-:W-:Y:S01]  /*1290*/  IMAD R29, R14, R5, R29 ;  /* 0x000000050e1d7224 */ /* 0x00cfe200078e021d */
[----:B------:R-:W-:Y:S06]  /*12a0*/  BRA `(.L_x_28190) ;  /* 0x00000000002c7947 */ /* 0x000fec0003800000 */
.L_x_28188:
[----:B------:R-:W0:Y:S01]  /*12b0*/  LDCU UR4, c[0x0][0x3ac] ;  /* 0x00007580ff0477ac */ /* 0x000e220008000800 */
[----:B------:R-:W-:Y:S02]  /*12c0*/  HFMA2 R29, -RZ, RZ, 0, 0 ;  /* 0x00000000ff1d7431 */ /* 0x000fe400000001ff */
[----:B0-----:R-:W-:-:S05]  /*12d0*/  IMAD.U32 R20, RZ, RZ, UR4 ;  /* 0x00000004ff147e24 */ /* 0x001fca000f8e00ff */
[C---:B------:R-:W-:Y:S02]  /*12e0*/  ISETP.GE.AND P3, PT, R20.reuse, 0x1, PT ;  /* 0x000000011400780c */ /* 0x040fe40003f66270 */
[----:B------:R-:W-:-:S11]  /*12f0*/  ISETP.GE.AND P1, PT, R20, 0x2, PT ;  /* 0x000000021400780c */ /* 0x000fd60003f26270 */
[--C-:B------:R-:W-:Y:S02]  /*1300*/  @P3 IMAD R4, R3, 0x4, R28.reuse ;  /* 0x0000000403043824 */ /* 0x100fe400078e021c */
[----:B------:R-:W-:-:S04]  /*1310*/  @P1 IMAD R5, R25, 0x4, R28 ;  /* 0x0000000419051824 */ /* 0x000fc800078e021c */
[----:B------:R-:W1:Y:S04]  /*1320*/  @P3 LDS R4, [R4] ;  /* 0x0000000004043984 */ /* 0x000e680000000800 */
[----:B------:R-:W3:Y:S01]  /*1330*/  @P1 LDS R5, [R5] ;  /* 0x0000000005051984 */ /* 0x000ee20000000800 */
[----:B-1----:R-:W-:-:S04]  /*1340*/  @P3 IMAD R29, R15, R4, RZ ;  /* 0x000000040f1d3224 */ /* 0x002fc800078e02ff */
[----:B---3--:R-:W-:-:S07]  /*1350*/  @P1 IMAD R29, R14, R5, R29 ;  /* 0x000000050e1d1224 */ /* 0x008fce00078e021d */
.L_x_28190:
[----:B------:R-:W-:-:S05]  /*1360*/  IMAD R4, R10, 0x4, R1 ;  /* 0x000000040a047824 */ /* 0x000fca00078e0201 */
[----:B------:R-:W2:Y:S01]  /*1370*/  LDL R6, [R4] ;  /* 0x0000000004067983 */ /* 0x000ea20000100800 */
[----:B------:R-:W-:Y:S02]  /*1380*/  ISETP.GE.U32.AND P3, PT, R20, 0x41, PT ;  /* 0x000000411400780c */ /* 0x000fe40003f66070 */
[----:B--2---:R-:W-:Y:S01]  /*1390*/  IADD3 R29, PT, PT, R6, R29, RZ ;  /* 0x0000001d061d7210 */ /* 0x004fe20007ffe0ff */
[----:B------:R-:W-:-:S04]  /*13a0*/  IMAD R6, R17, 0xc, R28 ;  /* 0x0000000c11067824 */ /* 0x000fc800078e021c */
[----:B01----:R-:W-:Y:S01]  /*13b0*/  IMAD R8, R0, 0x4, R6 ;  /* 0x0000000400087824 */ /* 0x003fe200078e0206 */
[----:B------:R0:W-:Y:S05]  /*13c0*/  STL [R4], R29 ;  /* 0x0000001d04007387 */ /* 0x0001ea0000100800 */
[----:B------:R-:W1:Y:S01]  /*13d0*/  LDS R8, [R8] ;  /* 0x0000000008087984 */ /* 0x000e620000000800 */
[----:B------:R-:W-:Y:S05]  /*13e0*/  @!P3 BRA `(.L_x_28192) ;  /* 0x000000000028b947 */ /* 0x000fea0003800000 */
[----:B------:R-:W-:Y:S02]  /*13f0*/  ISETP.GE.AND P3, PT, R20, 0x1, PT ;  /* 0x000000011400780c */ /* 0x000fe40003f66270 */
[----:B------:R-:W-:-:S11]  /*1400*/  MOV R28, RZ ;  /* 0x000000ff001c7202 */ /* 0x000fd60000000f00 */
[----:B------:R-:W-:-:S05]  /*1410*/  @P3 IMAD R5, R3, 0x4, R6 ;  /* 0x0000000403053824 */ /* 0x000fca00078e0206 */
[----:B-1----:R-:W1:Y:S02]  /*1420*/  @P3 LDS R8, [R5] ;  /* 0x0000000005083984 */ /* 0x002e640000000800 */
[----:B-1----:R-:W-:Y:S01]  /*1430*/  @P3 IMAD R28, R15, R8, RZ ;  /* 0x000000080f1c3224 */ /* 0x002fe200078e02ff */
[----:B------:R-:W-:Y:S06]  /*1440*/  @!P1 BRA `(.L_x_28193) ;  /* 0x0000000000349947 */ /* 0x000fec0003800000 */
[----:B------:R-:W-:-:S05]  /*1450*/  IMAD R6, R25, 0x4, R6 ;  /* 0x0000000419067824 */ /* 0x000fca00078e0206 */
[----:B------:R-:W3:Y:S02]  /*1460*/  LDS R5, [R6] ;  /* 0x0000000006057984 */ /* 0x000ee40000000800 */
[----:B---3--:R-:W-:Y:S01]  /*1470*/  IMAD R28, R14, R5, R28 ;  /* 0x000000050e1c7224 */ /* 0x008fe200078e021c */
[----:B------:R-:W-:Y:S06]  /*1480*/  BRA `(.L_x_28193) ;  /* 0x0000000000247947 */ /* 0x000fec0003800000 */
.L_x_28192:
[----:B------:R-:W-:-:S03]  /*1490*/  UMOV UR4, 0xffffffff ;  /* 0xffffffff00047882 */ /* 0x000fc60000000000 */
[----:B------:R-:W-:Y:S05]  /*14a0*/  BRA.DIV UR4, `(.L_x_28194) ;  /* 0x0000001a04207947 */ /* 0x000fea000b800000 */
[----:B-1----:R1:W2:Y:S02]  /*14b0*/  SHFL.IDX PT, R5, R8, R21, 0x1e1f ;  /* 0x001e1f1508057589 */ /* 0x0022a400000e0000 */
.L_x_28211:
[----:B--2---:R-:W-:Y:S01]  /*14c0*/  IMAD R28, R15, R5, RZ ;  /* 0x000000050f1c7224 */ /* 0x004fe200078e02ff */
[----:B------:R-:W-:Y:S06]  /*14d0*/  @!P1 BRA `(.L_x_28193) ;  /* 0x0000000000109947 */ /* 0x000fec0003800000 */
[----:B------:R-:W-:-:S03]  /*14e0*/  UMOV UR4, 0xffffffff ;  /* 0xffffffff00047882 */ /* 0x000fc60000000000 */
[----:B------:R-:W-:Y:S05]  /*14f0*/  BRA.DIV UR4, `(.L_x_28195) ;  /* 0x0000001a04307947 */ /* 0x000fea000b800000 */
[----:B------:R2:W4:Y:S02]  /*1500*/  SHFL.IDX PT, R5, R8, R27, 0x1e1f ;  /* 0x001e1f1b08057589 */ /* 0x00052400000e0000 */
.L_x_28214:
[----:B---34-:R-:W-:-:S07]  /*1510*/  IMAD R28, R14, R5, R28 ;  /* 0x000000050e1c7224 */ /* 0x018fce00078e021c */
.L_x_28193:
[----:B------:R-:W4:Y:S01]  /*1520*/  LDL R5, [R4+0x4] ;  /* 0x0000040004057983 */ /* 0x000f220000100800 */
[----:B------:R-:W-:Y:S01]  /*1530*/  IADD3 R9, PT, PT, R9, 0x2, RZ ;  /* 0x0000000209097810 */ /* 0x000fe20007ffe0ff */
[----:B------:R-:W-:Y:S02]  /*1540*/  IMAD R12, R17, 0x2, R12 ;  /* 0x00000002110c7824 */ /* 0x000fe400078e020c */
[----:B------:R-:W-:Y:S01]  /*1550*/  VIADD R10, R10, 0x2 ;  /* 0x000000020a0a7836 */ /* 0x000fe20000000000 */
[----:B------:R-:W-:Y:S01]  /*1560*/  ISETP.NE.AND P3, PT, R9, RZ, PT ;  /* 0x000000ff0900720c */ /* 0x000fe20003f65270 */
[----:B----4-:R-:W-:-:S05]  /*1570*/  IMAD.IADD R5, R5, 0x1, R28 ;  /* 0x0000000105057824 */ /* 0x010fca00078e021c */
[----:B------:R4:W-:Y:S07]  /*1580*/  STL [R4+0x4], R5 ;  /* 0x0000040504007387 */ /* 0x0009ee0000100800 */
[----:B------:R-:W-:Y:S05]  /*1590*/  @P3 BRA `(.L_x_28196) ;  /* 0xfffffffc00003947 */ /* 0x000fea000383ffff */
.L_x_28187:
[----:B------:R-:W-:Y:S05]  /*15a0*/  BSYNC B2 ;  /* 0x0000000000027941 */ /* 0x000fea0003800000 */
.L_x_28186:
[----:B0-2-4-:R-:W-:-:S04]  /*15b0*/  LOP3.LUT R4, R26, 0x1, RZ, 0xc0, !PT ;  /* 0x000000011a047812 */ /* 0x015fc800078ec0ff */
[----:B------:R-:W-:-:S13]  /*15c0*/  ISETP.NE.U32.AND P2, PT, R4, 0x1, PT ;  /* 0x000000010400780c */ /* 0x000fda0003f45070 */
[----:B------:R-:W-:Y:S05]  /*15d0*/  @!P2 BRA `(.L_x_28185) ;  /* 0x000000000088a947 */ /* 0x000fea0003800000 */
[----:B------:R-:W0:Y:S01]  /*15e0*/  S2R R5, SR_CgaCtaId ;  /* 0x0000000000057919 */ /* 0x000e220000008800 */
[----:B------:R-:W-:Y:S01]  /*15f0*/  MOV R4, 0x400 ;  /* 0x0000040000047802 */ /* 0x000fe20000000f00 */
[----:B------:R-:W-:Y:S01]  /*1600*/  BSSY B2, `(.L_x_28197) ;  /* 0x000001a000027945 */ /* 0x000fe20003800000 */
[----:B------:R-:W-:Y:S02]  /*1610*/  ISETP.GE.U32.AND P2, PT, R20, 0x41, PT ;  /* 0x000000411400780c */ /* 0x000fe40003f46070 */
[----:B0-----:R-:W-:-:S05]  /*1620*/  LEA R5, R5, R4, 0x18 ;  /* 0x0000000405057211 */ /* 0x001fca00078ec0ff */
[----:B------:R-:W-:-:S05]  /*1630*/  IMAD R6, R12, 0xc, R5 ;  /* 0x0000000c0c067824 */ /* 0x000fca00078e0205 */
[----:B------:R-:W-:-:S05]  /*1640*/  LEA R4, R0, R6, 0x2 ;  /* 0x0000000600047211 */ /* 0x000fca00078e10ff */
[----:B-1----:R0:W1:Y:S01]  /*1650*/  LDS R8, [R4] ;  /* 0x0000000004087984 */ /* 0x0020620000000800 */
[----:B------:R-:W-:Y:S05]  /*1660*/  @!P2 BRA `(.L_x_28198) ;  /* 0x000000000028a947 */ /* 0x000fea0003800000 */
[----:B------:R-:W-:Y:S01]  /*1670*/  ISETP.GE.AND P2, PT, R20, 0x1, PT ;  /* 0x000000011400780c */ /* 0x000fe20003f46270 */
[----:B------:R-:W-:-:S12]  /*1680*/  IMAD.MOV.U32 R9, RZ, RZ, RZ ;  /* 0x000000ffff097224 */ /* 0x000fd800078e00ff */
[----:B0-----:R-:W-:-:S06]  /*1690*/  @P2 IMAD R4, R3, 0x4, R6 ;  /* 0x0000000403042824 */ /* 0x001fcc00078e0206 */
[----:B------:R-:W0:Y:S02]  /*16a0*/  @P2 LDS R4, [R4] ;  /* 0x0000000004042984 */ /* 0x000e240000000800 */
[----:B0-----:R-:W-:Y:S01]  /*16b0*/  @P2 IMAD R9, R15, R4, RZ ;  /* 0x000000040f092224 */ /* 0x001fe200078e02ff */
[----:B------:R-:W-:Y:S06]  /*16c0*/  @!P1 BRA `(.L_x_28199) ;  /* 0x0000000000349947 */ /* 0x000fec0003800000 */
[----:B------:R-:W-:-:S06]  /*16d0*/  LEA R4, R25, R6, 0x2 ;  /* 0x0000000619047211 */ /* 0x000fcc00078e10ff */
[----:B------:R-:W3:Y:S02]  /*16e0*/  LDS R4, [R4] ;  /* 0x0000000004047984 */ /* 0x000ee40000000800 */
[----:B---3--:R-:W-:Y:S01]  /*16f0*/  IMAD R9, R14, R4, R9 ;  /* 0x000000040e097224 */ /* 0x008fe200078e0209 */
[----:B------:R-:W-:Y:S06]  /*1700*/  BRA `(.L_x_28199) ;  /* 0x0000000000247947 */ /* 0x000fec0003800000 */
.L_x_28198:
[----:B------:R-:W-:-:S03]  /*1710*/  UMOV UR4, 0xffffffff ;  /* 0xffffffff00047882 */ /* 0x000fc60000000000 */
[----:B------:R-:W-:Y:S05]  /*1720*/  BRA.DIV UR4, `(.L_x_28200) ;  /* 0x0000001604c87947 */ /* 0x000fea000b800000 */
[----:B-1----:R1:W2:Y:S02]  /*1730*/  SHFL.IDX PT, R5, R8, R21, 0x1e1f ;  /* 0x001e1f1508057589 */ /* 0x0022a400000e0000 */
.L_x_28217:
[----:B--2---:R-:W-:Y:S01]  /*1740*/  IMAD R9, R15, R5, RZ ;  /* 0x000000050f097224 */ /* 0x004fe200078e02ff */
[----:B------:R-:W-:Y:S06]  /*1750*/  @!P1 BRA `(.L_x_28199) ;  /* 0x0000000000109947 */ /* 0x000fec0003800000 */
[----:B------:R-:W-:-:S03]  /*1760*/  UMOV UR4, 0xffffffff ;  /* 0xffffffff00047882 */ /* 0x000fc60000000000 */
[----:B------:R-:W-:Y:S05]  /*1770*/  BRA.DIV UR4, `(.L_x_28201) ;  /* 0x0000001604d87947 */ /* 0x000fea000b800000 */
[----:B------:R2:W4:Y:S02]  /*1780*/  SHFL.IDX PT, R5, R8, R27, 0x1e1f ;  /* 0x001e1f1b08057589 */ /* 0x00052400000e0000 */
.L_x_28220:
[----:B---34-:R-:W-:-:S07]  /*1790*/  IMAD R9, R14, R5, R9 ;  /* 0x000000050e097224 */ /* 0x018fce00078e0209 */
.L_x_28199:
[----:B------:R-:W-:Y:S05]  /*17a0*/  BSYNC B2 ;  /* 0x0000000000027941 */ /* 0x000fea0003800000 */
.L_x_28197:
[----:B0-----:R-:W-:-:S04]  /*17b0*/  IMAD R4, R16, R23, R13 ;  /* 0x0000001710047224 */ /* 0x001fc800078e020d */
[----:B------:R-:W-:-:S05]  /*17c0*/  IMAD R4, R4, 0x4, R1 ;  /* 0x0000000404047824 */ /* 0x000fca00078e0201 */
[----:B------:R-:W4:Y:S02]  /*17d0*/  LDL R6, [R4] ;  /* 0x0000000004067983 */ /* 0x000f240000100800 */
[----:B----4-:R-:W-:-:S05]  /*17e0*/  IMAD.IADD R9, R6, 0x1, R9 ;  /* 0x0000000106097824 */ /* 0x010fca00078e0209 */
[----:B------:R4:W-:Y:S02]  /*17f0*/  STL [R4], R9 ;  /* 0x0000000904007387 */ /* 0x0009e40000100800 */
.L_x_28185:
[----:B------:R-:W-:Y:S05]  /*1800*/  BSYNC B0 ;  /* 0x0000000000007941 */ /* 0x000fea0003800000 */
.L_x_28184:
[----:B------:R-:W-:Y:S01]  /*1810*/  IADD3 R23, PT, PT, R23, 0x1, RZ ;  /* 0x0000000117177810 */ /* 0x000fe20007ffe0ff */
[----:B------:R-:W-:Y:S06]  /*1820*/  @!P0 BRA `(.L_x_28202) ;  /* 0xfffffff400bc8947 */ /* 0x000fec000383ffff */
[----:B------:R-:W-:Y:S05]  /*1830*/  BSYNC B1 ;  /* 0x0000000000017941 */ /* 0x000fea0003800000 */
.L_x_28181:
[----:B0-2-4-:R0:W5:Y:S04]  /*1840*/  LDL.128 R4, [R1] ;  /* 0x0000000001047983 */ /* 0x0151680000100c00 */
[----:B-1----:R0:W5:Y:S04]  /*1850*/  LDL.128 R8, [R1+0x10] ;  /* 0x0000100001087983 */ /* 0x0021680000100c00 */
[----:B---3--:R0:W5:Y:S04]  /*1860*/  LDL.128 R12, [R1+0x20] ;  /* 0x00002000010c7983 */ /* 0x0081680000100c00 */
[----:B------:R0:W5:Y:S02]  /*1870*/  LDL.128 R20, [R1+0x30] ;  /* 0x0000300001147983 */ /* 0x0001640000100c00 */
.L_x_28180:
[----:B------:R-:W2:Y:S01]  /*1880*/  LDL.LU R27, [R1+0x40] ;  /* 0x00004000011b7983 */ /* 0x000ea20000300800 */
[-C--:B------:R-:W-:Y:S01]  /*1890*/  IABS R24, R18.reuse ;  /* 0x0000001200187213 */ /* 0x080fe20000000000 */
[----:B------:R-:W-:Y:S01]  /*18a0*/  IMAD.SHL.U32 R19, R19, 0x80, RZ ;  /* 0x0000008013137824 */ /* 0x000fe200078e00ff */
[----:B------:R-:W-:Y:S05]  /*18b0*/  WARPSYNC.ALL ;  /* 0x0000000000007948 */ /* 0x000fea0003800000 */
[----:B------:R-:W1:Y:S01]  /*18c0*/  I2F.RP R17, R24 ;  /* 0x0000001800117306 */ /* 0x000e620000209400 */
[----:B------:R-:W2:Y:S01]  /*18d0*/  S2R R0, SR_TID.X ;  /* 0x0000000000007919 */ /* 0x000ea20000002100 */
[----:B------:R-:W-:Y:S01]  /*18e0*/  IABS R26, R19 ;  /* 0x00000013001a7213 */ /* 0x000fe20000000000 */
[----:B------:R-:W3:Y:S01]  /*18f0*/  LDCU UR6, c[0x0][0x388] ;  /* 0x00007100ff0677ac */ /* 0x000ee20008000800 */
[----:B------:R-:W-:Y:S01]  /*1900*/  LOP3.LUT R19, R19, R18, RZ, 0x3c, !PT ;  /* 0x0000001213137212 */ /* 0x000fe200078e3cff */
[----:B------:R-:W-:Y:S03]  /*1910*/  BAR.SYNC.DEFER_BLOCKING 0x0 ;  /* 0x0000000000007b1d */ /* 0x000fe60000010000 */
[----:B------:R-:W-:-:S03]  /*1920*/  ISETP.GE.AND P2, PT, R19, RZ, PT ;  /* 0x000000ff1300720c */ /* 0x000fc60003f46270 */
[----:B-1----:R-:W1:Y:S01]  /*1930*/  MUFU.RCP R17, R17 ;  /* 0x0000001100117308 */ /* 0x002e620000001000 */
[----:B---3--:R-:W-:-:S04]  /*1940*/  USHF.R.S32.HI UR4, URZ, 0x1f, UR6 ;  /* 0x0000001fff047899 */ /* 0x008fc80008011406 */
[----:B------:R-:W-:-:S04]  /*1950*/  ULEA.HI UR4, UR4, UR6, URZ, 0xb ;  /* 0x0000000604047291 */ /* 0x000fc8000f8f58ff */
[----:B------:R-:W-:Y:S01]  /*1960*/  USHF.R.S32.HI UR4, URZ, 0xb, UR4 ;  /* 0x0000000bff047899 */ /* 0x000fe20008011404 */
[----:B-1----:R-:W-:-:S04]  /*1970*/  VIADD R2, R17, 0xffffffe ;  /* 0x0ffffffe11027836 */ /* 0x002fc80000000000 */
[----:B------:R1:W3:Y:S02]  /*1980*/  F2I.FTZ.U32.TRUNC.NTZ R3, R2 ;  /* 0x0000000200037305 */ /* 0x0002e4000021f000 */
[----:B-1----:R-:W-:Y:S02]  /*1990*/  HFMA2 R2, -RZ, RZ, 0, 0 ;  /* 0x00000000ff027431 */ /* 0x002fe400000001ff */
[----:B---3--:R-:W-:-:S04]  /*19a0*/  IMAD.MOV R25, RZ, RZ, -R3 ;  /* 0x000000ffff197224 */ /* 0x008fc800078e0a03 */
[----:B------:R-:W-:-:S04]  /*19b0*/  IMAD R25, R25, R24, RZ ;  /* 0x0000001819197224 */ /* 0x000fc800078e02ff */
[----:B------:R-:W-:Y:S01]  /*19c0*/  IMAD.HI.U32 R3, R3, R25, R2 ;  /* 0x0000001903037227 */ /* 0x000fe200078e0002 */
[----:B------:R-:W-:Y:S01]  /*19d0*/  IABS R25, R18 ;  /* 0x0000001200197213 */ /* 0x000fe20000000000 */
[----:B------:R-:W1:Y:S04]  /*19e0*/  LDC R2, c[0x0][0x384] ;  /* 0x0000e100ff027b82 */ /* 0x000e680000000800 */
[----:B------:R-:W-:Y:S02]  /*19f0*/  IMAD.MOV R25, RZ, RZ, -R25 ;  /* 0x000000ffff197224 */ /* 0x000fe400078e0a19 */
[----:B------:R-:W-:-:S04]  /*1a00*/  IMAD.HI.U32 R17, R3, R26, RZ ;  /* 0x0000001a03117227 */ /* 0x000fc800078e00ff */
[----:B------:R-:W-:-:S05]  /*1a10*/  IMAD R3, R17, R25, R26 ;  /* 0x0000001911037224 */ /* 0x000fca00078e021a */
[----:B------:R-:W-:-:S13]  /*1a20*/  ISETP.GT.U32.AND P1, PT, R24, R3, PT ;  /* 0x000000031800720c */ /* 0x000fda0003f24070 */
[----:B------:R-:W-:Y:S01]  /*1a30*/  @!P1 IMAD.IADD R3, R3, 0x1, -R24 ;  /* 0x0000000103039824 */ /* 0x000fe200078e0a18 */
[----:B------:R-:W-:Y:S02]  /*1a40*/  @!P1 IADD3 R17, PT, PT, R17, 0x1, RZ ;  /* 0x0000000111119810 */ /* 0x000fe40007ffe0ff */
[----:B------:R-:W-:Y:S02]  /*1a50*/  ISETP.NE.AND P1, PT, R18, RZ, PT ;  /* 0x000000ff1200720c */ /* 0x000fe40003f25270 */
[----:B------:R-:W-:Y:S02]  /*1a60*/  ISETP.GE.U32.AND P0, PT, R3, R24, PT ;  /* 0x000000180300720c */ /* 0x000fe40003f06070 */
[----:B------:R-:W-:-:S11]  /*1a70*/  IABS R24, R16 ;  /* 0x0000001000187213 */ /* 0x000fd60000000000 */
[----:B------:R-:W-:Y:S01]  /*1a80*/  @P0 VIADD R17, R17, 0x1 ;  /* 0x0000000111110836 */ /* 0x000fe20000000000 */
[----:B------:R-:W-:-:S04]  /*1a90*/  ISETP.NE.AND P0, PT, R16, RZ, PT ;  /* 0x000000ff1000720c */ /* 0x000fc80003f05270 */
[----:B------:R-:W-:Y:S02]  /*1aa0*/  @!P2 IADD3 R17, PT, PT, -R17, RZ, RZ ;  /* 0x000000ff1111a210 */ /* 0x000fe40007ffe1ff */
[----:B------:R-:W-:-:S05]  /*1ab0*/  @!P1 LOP3.LUT R17, RZ, R18, RZ, 0x33, !PT ;  /* 0x00000012ff119212 */ /* 0x000fca00078e33ff */
[----:B------:R-:W-:Y:S01]  /*1ac0*/  IMAD R17, R17, UR4, RZ ;  /* 0x0000000411117c24 */ /* 0x000fe2000f8e02ff */
[----:B--2---:R-:W-:Y:S02]  /*1ad0*/  IADD3 R25, PT, PT, R27, R0, RZ ;  /* 0x000000001b197210 */ /* 0x004fe40007ffe0ff */
[----:B------:R-:W2:Y:S03]  /*1ae0*/  LDC.64 R26, c[0x0][0x3a0] ;  /* 0x0000e800ff1a7b82 */ /* 0x000ea60000000a00 */
[----:B-1----:R-:W-:-:S04]  /*1af0*/  IMAD R0, R2, UR7, R25 ;  /* 0x0000000702007c24 */ /* 0x002fc8000f8e0219 */
[----:B--2---:R-:W-:-:S05]  /*1b00*/  IMAD.WIDE R2, R0, 0x4, R26 ;  /* 0x0000000400027825 */ /* 0x004fca00078e021a */
[----:B-----5:R1:W-:Y:S02]  /*1b10*/  STG.E desc[UR8][R2.64], R4 ;  /* 0x0000000402007986 */ /* 0x0203e4000c101908 */
[----:B-1----:R-:W-:Y:S02]  /*1b20*/  IMAD.MOV.U32 R4, RZ, RZ, R24 ;  /* 0x000000ffff047224 */ /* 0x002fe400078e0018 */
[----:B------:R-:W-:Y:S02]  /*1b30*/  VIADD R2, R16, 0x1 ;  /* 0x0000000110027836 */ /* 0x000fe40000000000 */
[----:B------:R-:W1:Y:S01]  /*1b40*/  I2F.RP R24, R4 ;  /* 0x0000000400187306 */ /* 0x000e620000209400 */
[C---:B------:R-:W-:Y:S02]  /*1b50*/  ISETP.GT.U32.AND P3, PT, R4.reuse, 0x1, PT ;  /* 0x000000010400780c */ /* 0x040fe40003f64070 */
[----:B------:R-:W-:Y:S02]  /*1b60*/  IADD3 R19, PT, PT, -R4, 0x1, RZ ;  /* 0x0000000104137810 */ /* 0x000fe40007ffe1ff */
[----:B------:R-:W-:Y:S01]  /*1b70*/  ISETP.GE.U32.AND P2, PT, R2, 0x3, PT ;  /* 0x000000030200780c */ /* 0x000fe20003f46070 */
[----:B------:R-:W-:Y:S01]  /*1b80*/  IMAD.SHL.U32 R2, R16, 0x80, RZ ;  /* 0x0000008010027824 */ /* 0x000fe200078e00ff */
[----:B------:R-:W-:-:S04]  /*1b90*/  SEL R19, R19, 0x1, !P3 ;  /* 0x0000000113137807 */ /* 0x000fc80005800000 */
[----:B------:R-:W-:Y:S02]  /*1ba0*/  ISETP.GT.U32.AND P3, PT, R4, R19, PT ;  /* 0x000000130400720c */ /* 0x000fe40003f64070 */
[----:B------:R-:W-:Y:S01]  /*1bb0*/  SEL R25, R2, RZ, !P2 ;  /* 0x000000ff02197207 */ /* 0x000fe20005000000 */
[----:B-1----:R-:W1:Y:S04]  /*1bc0*/  MUFU.RCP R24, R24 ;  /* 0x0000001800187308 */ /* 0x002e680000001000 */
[----:B------:R-:W-:-:S06]  /*1bd0*/  IMAD.IADD R25, R0, 0x1, R25 ;  /* 0x0000000100197824 */ /* 0x000fcc00078e0219 */
[----:B------:R-:W-:Y:S01]  /*1be0*/  @!P3 IADD3 R19, PT, PT, R19, -R4, RZ ;  /* 0x800000041313b210 */ /* 0x000fe20007ffe0ff */
[----:B-1----:R-:W-:Y:S01]  /*1bf0*/  VIADD R3, R24, 0xffffffe ;  /* 0x0ffffffe18037836 */ /* 0x002fe20000000000 */
[----:B------:R-:W-:-:S04]  /*1c00*/  LOP3.LUT R24, RZ, R16, RZ, 0x33, !PT ;  /* 0x00000010ff187212 */ /* 0x000fc800078e33ff */
[----:B------:R-:W-:Y:S01]  /*1c10*/  SEL R2, R24, R19, !P0 ;  /* 0x0000001318027207 */ /* 0x000fe20004000000 */
[----:B------:R-:W1:Y:S04]  /*1c20*/  F2I.FTZ.U32.TRUNC.NTZ R3, R3 ;  /* 0x0000000300037305 */ /* 0x000e68000021f000 */
[----:B------:R-:W-:Y:S01]  /*1c30*/  IMAD R19, R17, R2, R25 ;  /* 0x0000000211137224 */ /* 0x000fe200078e0219 */
[----:B------:R-:W-:-:S03]  /*1c40*/  MOV R2, RZ ;  /* 0x000000ff00027202 */ /* 0x000fc60000000f00 */
[----:B------:R-:W-:-:S05]  /*1c50*/  IMAD.WIDE R18, R19, 0x4, R26 ;  /* 0x0000000413127825 */ /* 0x000fca00078e021a */
[----:B------:R2:W-:Y:S01]  /*1c60*/  STG.E desc[UR8][R18.64], R5 ;  /* 0x0000000512007986 */ /* 0x0005e2000c101908 */
[----:B-1----:R-:W-:-:S04]  /*1c70*/  IMAD.MOV R25, RZ, RZ, -R3 ;  /* 0x000000ffff197224 */ /* 0x002fc800078e0a03 */
[----:B------:R-:W-:-:S04]  /*1c80*/  IMAD R25, R25, R4, RZ ;  /* 0x0000000419197224 */ /* 0x000fc800078e02ff */
[----:B--2---:R-:W-:Y:S01]  /*1c90*/  IMAD.HI.U32 R5, R3, R25, R2 ;  /* 0x0000001903057227 */ /* 0x004fe200078e0002 */
[----:B------:R-:W-:-:S05]  /*1ca0*/  IABS R2, R16 ;  /* 0x0000001000027213 */ /* 0x000fca0000000000 */
[----:B------:R-:W-:Y:S02]  /*1cb0*/  IMAD.MOV R2, RZ, RZ, -R2 ;  /* 0x000000ffff027224 */ /* 0x000fe400078e0a02 */
[----:B------:R-:W-:-:S04]  /*1cc0*/  IMAD.HI.U32 R3, R5, 0x2, RZ ;  /* 0x0000000205037827 */ /* 0x000fc800078e00ff */
[----:B------:R-:W-:Y:S01]  /*1cd0*/  IMAD.MOV.U32 R18, RZ, RZ, R2 ;  /* 0x000000ffff127224 */ /* 0x000fe200078e0002 */
[----:B------:R-:W-:-:S03]  /*1ce0*/  LOP3.LUT R2, R16, 0x2, RZ, 0x3c, !PT ;  /* 0x0000000210027812 */ /* 0x000fc600078e3cff */
[----:B------:R-:W-:Y:S01]  /*1cf0*/  IMAD R25, R3, R18, 0x2 ;  /* 0x0000000203197424 */ /* 0x000fe200078e0212 */
[----:B------:R-:W-:-:S04]  /*1d00*/  ISETP.GE.AND P3, PT, R2, RZ, PT ;  /* 0x000000ff0200720c */ /* 0x000fc80003f66270 */
[----:B------:R-:W-:-:S13]  /*1d10*/  ISETP.GT.U32.AND P2, PT, R4, R25, PT ;  /* 0x000000190400720c */ /* 0x000fda0003f44070 */
[----:B------:R-:W-:Y:S01]  /*1d20*/  @!P2 IADD3 R25, PT, PT, R25, -R4, RZ ;  /* 0x800000041919a210 */ /* 0x000fe20007ffe0ff */
[----:B------:R-:W-:-:S03]  /*1d30*/  @!P2 VIADD R3, R3, 0x1 ;  /* 0x000000010303a836 */ /* 0x000fc60000000000 */
[----:B------:R-:W-:Y:S01]  /*1d40*/  ISETP.GE.U32.AND P1, PT, R25, R4, PT ;  /* 0x000000041900720c */ /* 0x000fe20003f26070 */
[----:B------:R-:W-:-:S04]  /*1d50*/  IMAD.HI.U32 R25, R5, 0x3, RZ ;  /* 0x0000000305197827 */ /* 0x000fc800078e00ff */
[----:B------:R-:W-:-:S08]  /*1d60*/  IMAD R29, R25, R18, 0x3 ;  /* 0x00000003191d7424 */ /* 0x000fd000078e0212 */
[----:B------:R-:W-:-:S05]  /*1d70*/  @P1 VIADD R3, R3, 0x1 ;  /* 0x0000000103031836 */ /* 0x000fca0000000000 */
[----:B------:R-:W-:Y:S02]  /*1d80*/  @!P3 IADD3 R3, PT, PT, -R3, RZ, RZ ;  /* 0x000000ff0303b210 */ /* 0x000fe40007ffe1ff */
[----:B------:R-:W-:Y:S02]  /*1d90*/  ISETP.GT.U32.AND P3, PT, R4, R29, PT ;  /* 0x0000001d0400720c */ /* 0x000fe40003f64070 */
[----:B------:R-:W-:-:S05]  /*1da0*/  SEL R3, R24, R3, !P0 ;  /* 0x0000000318037207 */ /* 0x000fca0004000000 */
[----:B------:R-:W-:Y:S02]  /*1db0*/  IMAD.MOV R19, RZ, RZ, -R3 ;  /* 0x000000ffff137224 */ /* 0x000fe400078e0a03 */
[----:B------:R-:W-:Y:S02]  /*1dc0*/  IMAD R3, R3, 0x80, R0 ;  /* 0x0000008003037824 */ /* 0x000fe400078e0200 */
[----:B------:R-:W-:Y:S02]  /*1dd0*/  IMAD R2, R16, R19, 0x2 ;  /* 0x0000000210027424 */ /* 0x000fe400078e0213 */
[----:B------:R-:W-:Y:S01]  /*1de0*/  IMAD.HI.U32 R19, R5, 0x4, RZ ;  /* 0x0000000405137827 */ /* 0x000fe200078e00ff */
[----:B------:R-:W-:-:S03]  /*1df0*/  @!P3 IADD3 R29, PT, PT, R29, -R4, RZ ;  /* 0x800000041d1db210 */ /* 0x000fc60007ffe0ff */
[----:B------:R-:W-:Y:S01]  /*1e00*/  IMAD R28, R19, R18, 0x4 ;  /* 0x00000004131c7424 */ /* 0x000fe200078e0212 */
[----:B------:R-:W-:Y:S01]  /*1e10*/  ISETP.GE.U32.AND P1, PT, R29, R4, PT ;  /* 0x000000041d00720c */ /* 0x000fe20003f26070 */
[----:B------:R-:W-:Y:S02]  /*1e20*/  IMAD R3, R17, R2, R3 ;  /* 0x0000000211037224 */ /* 0x000fe400078e0203 */
[----:B------:R-:W-:Y:S01]  /*1e30*/  @!P3 VIADD R25, R25, 0x1 ;  /* 0x000000011919b836 */ /* 0x000fe20000000000 */
[----:B------:R-:W-:Y:S01]  /*1e40*/  ISETP.GT.U32.AND P5, PT, R4, R28, PT ;  /* 0x0000001c0400720c */ /* 0x000fe20003fa4070 */
[----:B------:R-:W-:-:S04]  /*1e50*/  IMAD.WIDE R2, R3, 0x4, R26 ;  /* 0x0000000403027825 */ /* 0x000fc800078e021a */
[----:B------:R-:W-:Y:S01]  /*1e60*/  IMAD.HI.U32 R29, R5, 0x6, RZ ;  /* 0x00000006051d7827 */ /* 0x000fe200078e00ff */
[----:B------:R1:W-:Y:S03]  /*1e70*/  STG.E desc[UR8][R2.64], R6 ;  /* 0x0000000602007986 */ /* 0x0003e6000c101908 */
[----:B------:R-:W-:-:S04]  /*1e80*/  @P1 IADD3 R25, PT, PT, R25, 0x1, RZ ;  /* 0x0000000119191810 */ /* 0x000fc80007ffe0ff */
[----:B------:R-:W-:Y:S02]  /*1e90*/  @!P5 IMAD.IADD R28, R28, 0x1, -R4 ;  /* 0x000000011c1cd824 */ /* 0x000fe400078e0a04 */
[----:B------:R-:W-:Y:S01]  /*1ea0*/  @!P5 VIADD R19, R19, 0x1 ;  /* 0x000000011313d836 */ /* 0x000fe20000000000 */
[----:B-1----:R-:W-:Y:S01]  /*1eb0*/  LOP3.LUT R2, R16, 0x3, RZ, 0x3c, !PT ;  /* 0x0000000310027812 */ /* 0x002fe200078e3cff */
[----:B------:R-:W-:Y:S01]  /*1ec0*/  IMAD R6, R29, R18, 0x6 ;  /* 0x000000061d067424 */ /* 0x000fe200078e0212 */
[----:B------:R-:W-:Y:S02]  /*1ed0*/  ISETP.GE.U32.AND P2, PT, R28, R4, PT ;  /* 0x000000041c00720c */ /* 0x000fe40003f46070 */
[----:B------:R-:W-:Y:S02]  /*1ee0*/  ISETP.GE.AND P4, PT, R2, RZ, PT ;  /* 0x000000ff0200720c */ /* 0x000fe40003f86270 */
[----:B------:R-:W-:-:S04]  /*1ef0*/  LOP3.LUT R2, R16, 0x4, RZ, 0x3c, !PT ;  /* 0x0000000410027812 */ /* 0x000fc800078e3cff */
[----:B------:R-:W-:-:S05]  /*1f00*/  ISETP.GE.AND P1, PT, R2, RZ, PT ;  /* 0x000000ff0200720c */ /* 0x000fca0003f26270 */
[----:B------:R-:W-:Y:S02]  /*1f10*/  @P2 IADD3 R19, PT, PT, R19, 0x1, RZ ;  /* 0x0000000113132810 */ /* 0x000fe40007ffe0ff */
[----:B------:R-:W-:Y:S01]  /*1f20*/  @!P4 IMAD.MOV R25, RZ, RZ, -R25 ;  /* 0x000000ffff19c224 */ /* 0x000fe200078e0a19 */
[----:B------:R-:W-:-:S04]  /*1f30*/  ISETP.GT.U32.AND P4, PT, R4, R6, PT ;  /* 0x000000060400720c */ /* 0x000fc80003f84070 */
[----:B------:R-:W-:Y:S01]  /*1f40*/  SEL R25, R24, R25, !P0 ;  /* 0x0000001918197207 */ /* 0x000fe20004000000 */
[----:B------:R-:W-:-:S04]  /*1f50*/  @!P1 IMAD.MOV R19, RZ, RZ, -R19 ;  /* 0x000000ffff139224 */ /* 0x000fc800078e0a13 */
[----:B------:R-:W-:Y:S01]  /*1f60*/  IMAD.MOV R3, RZ, RZ, -R25 ;  /* 0x000000ffff037224 */ /* 0x000fe200078e0a19 */
[----:B------:R-:W-:Y:S02]  /*1f70*/  LEA R25, R25, R0, 0x7 ;  /* 0x0000000019197211 */ /* 0x000fe400078e38ff */
[----:B------:R-:W-:Y:S01]  /*1f80*/  SEL R19, R24, R19, !P0 ;  /* 0x0000001318137207 */ /* 0x000fe20004000000 */
[----:B------:R-:W-:Y:S02]  /*1f90*/  IMAD R2, R16, R3, 0x3 ;  /* 0x0000000310027424 */ /* 0x000fe400078e0203 */
[----:B------:R-:W-:Y:S02]  /*1fa0*/  @!P4 IMAD.IADD R6, R6, 0x1, -R4 ;  /* 0x000000010606c824 */ /* 0x000fe400078e0a04 */
[----:B------:R-:W-:Y:S02]  /*1fb0*/  IMAD R3, R17, R2, R25 ;  /* 0x0000000211037224 */ /* 0x000fe400078e0219 */
[----:B------:R-:W-:Y:S01]  /*1fc0*/  IMAD.MOV R25, RZ, RZ, -R19 ;  /* 0x000000ffff197224 */ /* 0x000fe200078e0a13 */
[----:B------:R-:W-:Y:S01]  /*1fd0*/  ISETP.GE.U32.AND P3, PT, R6, R4, PT ;  /* 0x000000040600720c */ /* 0x000fe20003f66070 */
[----:B------:R-:W-:-:S02]  /*1fe0*/  IMAD R19, R19, 0x80, R0 ;  /* 0x0000008013137824 */ /* 0x000fc400078e0200 */
[----:B------:R-:W-:Y:S02]  /*1ff0*/  IMAD R2, R16, R25, 0x4 ;  /* 0x0000000410027424 */ /* 0x000fe400078e0219 */
[----:B------:R-:W-:Y:S02]  /*2000*/  @!P4 VIADD R29, R29, 0x1 ;  /* 0x000000011d1dc836 */ /* 0x000fe40000000000 */
[----:B------:R-:W-:Y:S02]  /*2010*/  IMAD R19, R17, R2, R19 ;  /* 0x0000000211137224 */ /* 0x000fe400078e0213 */
[----:B------:R-:W-:-:S04]  /*2020*/  IMAD.WIDE R2, R3, 0x4, R26 ;  /* 0x0000000403027825 */ /* 0x000fc800078e021a */
[----:B------:R-:W-:Y:S01]  /*2030*/  @P3 VIADD R29, R29, 0x1 ;  /* 0x000000011d1d3836 */ /* 0x000fe20000000000 */
[----:B------:R1:W-:Y:S02]  /*2040*/  STG.E desc[UR8][R2.64], R7 ;  /* 0x0000000702007986 */ /* 0x0003e4000c101908 */
[----:B-1----:R-:W-:-:S04]  /*2050*/  IMAD.WIDE R2, R19, 0x4, R26 ;  /* 0x0000000413027825 */ /* 0x002fc800078e021a */
[----:B------:R-:W-:Y:S01]  /*2060*/  IMAD.HI.U32 R19, R5, 0x5, RZ ;  /* 0x0000000505137827 */ /* 0x000fe200078e00ff */
[----:B------:R1:W-:Y:S03]  /*2070*/  STG.E desc[UR8][R2.64], R8 ;  /* 0x0000000802007986 */ /* 0x0003e6000c101908 */
[----:B------:R-:W-:Y:S02]  /*2080*/  IMAD R25, R19, R18, 0x5 ;  /* 0x0000000513197424 */ /* 0x000fe400078e0212 */
[----:B------:R-:W-:-:S03]  /*2090*/  IMAD.HI.U32 R7, R5, 0x7, RZ ;  /* 0x0000000705077827 */ /* 0x000fc600078e00ff */
[----:B------:R-:W-:Y:S01]  /*20a0*/  ISETP.GT.U32.AND P6, PT, R4, R25, PT ;  /* 0x000000190400720c */ /* 0x000fe20003fc4070 */
[----:B-1----:R-:W-:Y:S01]  /*20b0*/  IMAD R3, R7, R18, 0x7 ;  /* 0x0000000707037424 */ /* 0x002fe200078e0212 */
[----:B------:R-:W-:-:S04]  /*20c0*/  LOP3.LUT R2, R16, 0x5, RZ, 0x3c, !PT ;  /* 0x0000000510027812 */ /* 0x000fc800078e3cff */
[----:B------:R-:W-:Y:S02]  /*20d0*/  ISETP.GT.U32.AND P1, PT, R4, R3, PT ;  /* 0x000000030400720c */ /* 0x000fe40003f24070 */
[----:B------:R-:W-:-:S05]  /*20e0*/  ISETP.GE.AND P2, PT, R2, RZ, PT ;  /* 0x000000ff0200720c */ /* 0x000fca0003f46270 */
[-C--:B------:R-:W-:Y:S01]  /*20f0*/  @!P6 IADD3 R25, PT, PT, R25, -R4.reuse, RZ ;  /* 0x800000041919e210 */ /* 0x080fe20007ffe0ff */
[----:B------:R-:W-:Y:S01]  /*2100*/  @!P6 VIADD R19, R19, 0x1 ;  /* 0x000000011313e836 */ /* 0x000fe20000000000 */
[----:B------:R-:W-:Y:S02]  /*2110*/  LOP3.LUT R2, R16, 0x6, RZ, 0x3c, !PT ;  /* 0x0000000610027812 */ /* 0x000fe400078e3cff */
[----:B------:R-:W-:Y:S02]  /*2120*/  ISETP.GE.U32.AND P5, PT, R25, R4, PT ;  /* 0x000000041900720c */ /* 0x000fe40003fa6070 */
[----:B------:R-:W-:Y:S02]  /*2130*/  @!P1 IMAD.IADD R3, R3, 0x1, -R4 ;  /* 0x0000000103039824 */ /* 0x000fe400078e0a04 */
[----:B------:R-:W-:-:S09]  /*2140*/  @!P1 VIADD R7, R7, 0x1 ;  /* 0x0000000107079836 */ /* 0x000fd20000000000 */
[----:B------:R-:W-:Y:S02]  /*2150*/  @P5 IADD3 R19, PT, PT, R19, 0x1, RZ ;  /* 0x0000000113135810 */ /* 0x000fe40007ffe0ff */
[----:B------:R-:W-:Y:S02]  /*2160*/  ISETP.GE.AND P5, PT, R2, RZ, PT ;  /* 0x000000ff0200720c */ /* 0x000fe40003fa6270 */
[----:B------:R-:W-:Y:S02]  /*2170*/  @!P2 IADD3 R19, PT, PT, -R19, RZ, RZ ;  /* 0x000000ff1313a210 */ /* 0x000fe40007ffe1ff */
[----:B------:R-:W-:Y:S02]  /*2180*/  ISETP.GE.U32.AND P2, PT, R3, R4, PT ;  /* 0x000000040300720c */ /* 0x000fe40003f46070 */
[----:B------:R-:W-:Y:S02]  /*2190*/  SEL R19, R24, R19, !P0 ;  /* 0x0000001318137207 */ /* 0x000fe40004000000 */
[----:B------:R-:W-:-:S02]  /*21a0*/  LOP3.LUT R2, R16, 0x7, RZ, 0x3c, !PT ;  /* 0x0000000710027812 */ /* 0x000fc400078e3cff */
[C---:B------:R-:W-:Y:S01]  /*21b0*/  IADD3 R3, PT, PT, -R19.reuse, RZ, RZ ;  /* 0x000000ff13037210 */ /* 0x040fe20007ffe1ff */
[----:B------:R-:W-:Y:S01]  /*21c0*/  IMAD R19, R19, 0x80, R0 ;  /* 0x0000008013137824 */ /* 0x000fe200078e0200 */
[----:B------:R-:W-:Y:S01]  /*21d0*/  ISETP.GE.AND P3, PT, R2, RZ, PT ;  /* 0x000000ff0200720c */ /* 0x000fe20003f66270 */
[----:B------:R-:W-:Y:S02]  /*21e0*/  @!P5 IMAD.MOV R29, RZ, RZ, -R29 ;  /* 0x000000ffff1dd224 */ /* 0x000fe400078e0a1d */
[----:B------:R-:W-:Y:S02]  /*21f0*/  IMAD R2, R16, R3, 0x5 ;  /* 0x0000000510027424 */ /* 0x000fe400078e0203 */
[----:B------:R-:W-:Y:S01]  /*2200*/  @P2 VIADD R7, R7, 0x1 ;  /* 0x0000000107072836 */ /* 0x000fe20000000000 */
[----:B------:R-:W-:Y:S01]  /*2210*/  SEL R29, R24, R29, !P0 ;  /* 0x0000001d181d7207 */ /* 0x000fe20004000000 */
[----:B------:R-:W-:Y:S02]  /*2220*/  IMAD R3, R17, R2, R19 ;  /* 0x0000000211037224 */ /* 0x000fe400078e0213 */
[----:B------:R-:W-:Y:S01]  /*2230*/  IMAD.HI.U32 R19, R5, 0x8, RZ ;  /* 0x0000000805137827 */ /* 0x000fe200078e00ff */
[----:B------:R-:W-:-:S03]  /*2240*/  IADD3 R25, PT, PT, -R29, RZ, RZ ;  /* 0x000000ff1d197210 */ /* 0x000fc60007ffe1ff */
[----:B------:R-:W-:Y:S02]  /*2250*/  IMAD R29, R29, 0x80, R0 ;  /* 0x000000801d1d7824 */ /* 0x000fe400078e0200 */
[----:B------:R-:W-:Y:S01]  /*2260*/  IMAD R2, R16, R25, 0x6 ;  /* 0x0000000610027424 */ /* 0x000fe200078e0219 */
[----:B------:R-:W-:Y:S01]  /*2270*/  MOV R25, R7 ;  /* 0x0000000700197202 */ /* 0x000fe20000000f00 */
[----:B------:R-:W-:Y:S02]  /*2280*/  IMAD R28, R19, R18, 0x8 ;  /* 0x00000008131c7424 */ /* 0x000fe400078e0212 */
[----:B------:R-:W-:Y:S02]  /*2290*/  IMAD R7, R17, R2, R29 ;  /* 0x0000000211077224 */ /* 0x000fe400078e021d */
[----:B------:R-:W-:Y:S01]  /*22a0*/  @!P3 IMAD.MOV R25, RZ, RZ, -R25 ;  /* 0x000000ffff19b224 */ /* 0x000fe200078e0a19 */
[----:B------:R-:W-:Y:S01]  /*22b0*/  ISETP.GT.U32.AND P2, PT, R4, R28, PT ;  /* 0x0000001c0400720c */ /* 0x000fe20003f44070 */
[----:B------:R-:W-:-:S03]  /*22c0*/  IMAD.WIDE R2, R3, 0x4, R26 ;  /* 0x0000000403027825 */ /* 0x000fc600078e021a */
[----:B------:R-:W-:Y:S01]  /*22d0*/  SEL R25, R24, R25, !P0 ;  /* 0x0000001918197207 */ /* 0x000fe20004000000 */
[----:B------:R-:W-:Y:S01]  /*22e0*/  IMAD.HI.U32 R29, R5, 0x9, RZ ;  /* 0x00000009051d7827 */ /* 0x000fe200078e00ff */
[----:B------:R1:W-:Y:S03]  /*22f0*/  STG.E desc[UR8][R2.64], R9 ;  /* 0x0000000902007986 */ /* 0x0003e6000c101908 */
[----:B------:R-:W-:Y:S02]  /*2300*/  IMAD R8, R29, R18, 0x9 ;  /* 0x000000091d087424 */ /* 0x000fe400078e0212 */
[----:B------:R-:W-:Y:S02]  /*2310*/  IMAD.WIDE R6, R7, 0x4, R26 ;  /* 0x0000000407067825 */ /* 0x000fe400078e021a */
[----:B------:R-:W-:Y:S02]  /*2320*/  @!P2 IADD3 R19, PT, PT, R19, 0x1, RZ ;  /* 0x000000011313a810 */ /* 0x000fe40007ffe0ff */
[----:B------:R-:W-:Y:S01]  /*2330*/  ISETP.GT.U32.AND P1, PT, R4, R8, PT ;  /* 0x000000080400720c */ /* 0x000fe20003f24070 */
[----:B------:R2:W-:Y:S01]  /*2340*/  STG.E desc[UR8][R6.64], R10 ;  /* 0x0000000a06007986 */ /* 0x0005e2000c101908 */
[----:B------:R-:W-:Y:S01]  /*2350*/  @!P2 IMAD.IADD R28, R28, 0x1, -R4 ;  /* 0x000000011c1ca824 */ /* 0x000fe200078e0a04 */
[----:B-1----:R-:W-:Y:S01]  /*2360*/  LEA R2, R25, R0, 0x7 ;  /* 0x0000000019027211 */ /* 0x002fe200078e38ff */
[----:B------:R-:W-:Y:S01]  /*2370*/  IMAD.MOV R3, RZ, RZ, -R25 ;  /* 0x000000ffff037224 */ /* 0x000fe200078e0a19 */
[----:B------:R-:W-:-:S02]  /*2380*/  LOP3.LUT R9, R16, 0x8, RZ, 0x3c, !PT ;  /* 0x0000000810097812 */ /* 0x000fc400078e3cff */
[----:B------:R-:W-:Y:S01]  /*2390*/  ISETP.GE.U32.AND P6, PT, R28, R4, PT ;  /* 0x000000041c00720c */ /* 0x000fe20003fc6070 */
[----:B------:R-:W-:Y:S01]  /*23a0*/  IMAD R25, R16, R3, 0x7 ;  /* 0x0000000710197424 */ /* 0x000fe200078e0203 */
[----:B------:R-:W-:Y:S01]  /*23b0*/  ISETP.GE.AND P3, PT, R9, RZ, PT ;  /* 0x000000ff0900720c */ /* 0x000fe20003f66270 */
[----:B------:R-:W-:-:S04]  /*23c0*/  IMAD.HI.U32 R9, R5, 0xc, RZ ;  /* 0x0000000c05097827 */ /* 0x000fc800078e00ff */
[----:B------:R-:W-:Y:S02]  /*23d0*/  IMAD R3, R17, R25, R2 ;  /* 0x0000001911037224 */ /* 0x000fe400078e0202 */
[----:B------:R-:W-:-:S04]  /*23e0*/  IMAD.HI.U32 R25, R5, 0xa, RZ ;  /* 0x0000000a05197827 */ /* 0x000fc800078e00ff */
[----:B--2---:R-:W-:Y:S02]  /*23f0*/  IMAD R10, R25, R18, 0xa ;  /* 0x0000000a190a7424 */ /* 0x004fe400078e0212 */
[----:B------:R-:W-:-:S03]  /*2400*/  IMAD.WIDE R2, R3, 0x4, R26 ;  /* 0x0000000403027825 */ /* 0x000fc600078e021a */
[----:B------:R-:W-:Y:S01]  /*2410*/  ISETP.GT.U32.AND P4, PT, R4, R10, PT ;  /* 0x0000000a0400720c */ /* 0x000fe20003f84070 */
[----:B------:R-:W-:Y:S01]  /*2420*/  @!P1 IMAD.IADD R8, R8, 0x1, -R4 ;  /* 0x0000000108089824 */ /* 0x000fe200078e0a04 */
[----:B------:R1:W-:Y:S01]  /*2430*/  STG.E desc[UR8][R2.64], R11 ;  /* 0x0000000b02007986 */ /* 0x0003e2000c101908 */
[----:B------:R-:W-:Y:S02]  /*2440*/  @!P1 VIADD R29, R29, 0x1 ;  /* 0x000000011d1d9836 */ /* 0x000fe40000000000 */
[----:B------:R-:W-:Y:S01]  /*2450*/  IMAD.HI.U32 R7, R5, 0xb, RZ ;  /* 0x0000000b05077827 */ /* 0x000fe200078e00ff */
[----:B------:R-:W-:Y:S02]  /*2460*/  ISETP.GE.U32.AND P5, PT, R8, R4, PT ;  /* 0x000000040800720c */ /* 0x000fe40003fa6070 */
[----:B------:R-:W-:Y:S01]  /*2470*/  LOP3.LUT R8, R16, 0xb, RZ, 0x3c, !PT ;  /* 0x0000000b10087812 */ /* 0x000fe200078e3cff */
[----:B------:R-:W-:Y:S02]  /*2480*/  IMAD R6, R7, R18, 0xb ;  /* 0x0000000b07067424 */ /* 0x000fe400078e0212 */
[----:B------:R-:W-:-:S02]  /*2490*/  @P6 VIADD R19, R19, 0x1 ;  /* 0x0000000113136836 */ /* 0x000fc40000000000 */
[----:B------:R-:W-:Y:S01]  /*24a0*/  @!P4 IADD3 R10, PT, PT, R10, -R4, RZ ;  /* 0x800000040a0ac210 */ /* 0x000fe20007ffe0ff */
[----:B-1----:R-:W-:Y:S01]  /*24b0*/  IMAD R2, R9, R18, 0xc ;  /* 0x0000000c09027424 */ /* 0x002fe200078e0212 */
[----:B------:R-:W-:Y:S01]  /*24c0*/  ISETP.GT.U32.AND P2, PT, R4, R6, PT ;  /* 0x000000060400720c */ /* 0x000fe20003f44070 */
[----:B------:R-:W-:Y:S01]  /*24d0*/  @!P4 VIADD R25, R25, 0x1 ;  /* 0x000000011919c836 */ /* 0x000fe20000000000 */
[----:B------:R-:W-:Y:S01]  /*24e0*/  LOP3.LUT R3, R16, 0x9, RZ, 0x3c, !PT ;  /* 0x0000000910037812 */ /* 0x000fe200078e3cff */
[----:B------:R-:W-:Y:S01]  /*24f0*/  IMAD.MOV.U32 R11, RZ, RZ, R19 ;  /* 0x000000ffff0b7224 */ /* 0x000fe200078e0013 */
[----:B------:R-:W-:Y:S01]  /*2500*/  ISETP.GT.U32.AND P1, PT, R4, R2, PT ;  /* 0x000000020400720c */ /* 0x000fe20003f24070 */
[----:B------:R-:W-:Y:S01]  /*2510*/  @P5 VIADD R29, R29, 0x1 ;  /* 0x000000011d1d5836 */ /* 0x000fe20000000000 */
[----:B------:R-:W-:Y:S01]  /*2520*/  ISETP.GE.U32.AND P5, PT, R10, R4, PT ;  /* 0x000000040a00720c */ /* 0x000fe20003fa6070 */
[----:B------:R-:W-:Y:S01]  /*2530*/  @!P3 IMAD.MOV R11, RZ, RZ, -R11 ;  /* 0x000000ffff0bb224 */ /* 0x000fe200078e0a0b */
[----:B------:R-:W-:Y:S01]  /*2540*/  ISETP.GE.AND P6, PT, R3, RZ, PT ;  /* 0x000000ff0300720c */ /* 0x000fe20003fc6270 */
[----:B------:R-:W-:-:S03]  /*2550*/  IMAD.HI.U32 R3, R5, 0xd, RZ ;  /* 0x0000000d05037827 */ /* 0x000fc600078e00ff */
[----:B------:R-:W-:Y:S01]  /*2560*/  SEL R11, R24, R11, !P0 ;  /* 0x0000000b180b7207 */ /* 0x000fe20004000000 */
[----:B------:R-:W-:Y:S01]  /*2570*/  IMAD.HI.U32 R19, R5, 0xe, RZ ;  /* 0x0000000e05137827 */ /* 0x000fe200078e00ff */
[----:B------:R-:W-:-:S03]  /*2580*/  @!P2 IADD3 R6, PT, PT, R6, -R4, RZ ;  /* 0x800000040606a210 */ /* 0x000fc60007ffe0ff */
[----:B------:R-:W-:Y:S01]  /*2590*/  @!P1 IMAD.IADD R2, R2, 0x1, -R4 ;  /* 0x0000000102029824 */ /* 0x000fe200078e0a04 */
[-C--:B------:R-:W-:Y:S01]  /*25a0*/  ISETP.GE.U32.AND P3, PT, R6, R4.reuse, PT ;  /* 0x000000040600720c */ /* 0x080fe20003f66070 */
[----:B------:R-:W-:Y:S01]  /*25b0*/  @P5 VIADD R25, R25, 0x1 ;  /* 0x0000000119195836 */ /* 0x000fe20000000000 */
[----:B------:R-:W-:Y:S01]  /*25c0*/  LOP3.LUT R6, R16, 0xa, RZ, 0x3c, !PT ;  /* 0x0000000a10067812 */ /* 0x000fe200078e3cff */
[----:B------:R-:W-:Y:S01]  /*25d0*/  @!P2 VIADD R7, R7, 0x1 ;  /* 0x000000010707a836 */ /* 0x000fe20000000000 */
[----:B------:R-:W-:Y:S01]  /*25e0*/  ISETP.GE.U32.AND P4, PT, R2, R4, PT ;  /* 0x000000040200720c */ /* 0x000fe20003f86070 */
[-C--:B------:R-:W-:Y:S01]  /*25f0*/  IMAD R2, R3, R18.reuse, 0xd ;  /* 0x0000000d03027424 */ /* 0x080fe200078e0212 */
[----:B------:R-:W-:Y:S01]  /*2600*/  @!P6 IADD3 R29, PT, PT, -R29, RZ, RZ ;  /* 0x000000ff1d1de210 */ /* 0x000fe20007ffe1ff */
[----:B------:R-:W-:Y:S01]  /*2610*/  @!P1 VIADD R9, R9, 0x1 ;  /* 0x0000000109099836 */ /* 0x000fe20000000000 */
[----:B------:R-:W-:Y:S01]  /*2620*/  ISETP.GE.AND P6, PT, R6, RZ, PT ;  /* 0x000000ff0600720c */ /* 0x000fe20003fc6270 */
[----:B------:R-:W-:Y:S01]  /*2630*/  IMAD R6, R19, R18, 0xe ;  /* 0x0000000e13067424 */ /* 0x000fe200078e0212 */
[----:B------:R-:W-:-:S02]  /*2640*/  ISETP.GT.U32.AND P5, PT, R4, R2, PT ;  /* 0x000000020400720c */ /* 0x000fc40003fa4070 */
[----:B------:R-:W-:Y:S01]  /*2650*/  SEL R29, R24, R29, !P0 ;  /* 0x0000001d181d7207 */ /* 0x000fe20004000000 */
[----:B------:R-:W-:-:S04]  /*2660*/  @P3 VIADD R7, R7, 0x1 ;  /* 0x0000000107073836 */ /* 0x000fc80000000000 */
[----:B------:R-:W-:Y:S01]  /*2670*/  @P4 VIADD R9, R9, 0x1 ;  /* 0x0000000109094836 */ /* 0x000fe20000000000 */
[----:B------:R-:W-:Y:S02]  /*2680*/  ISETP.GE.AND P4, PT, R8, RZ, PT ;  /* 0x000000ff0800720c */ /* 0x000fe40003f86270 */
[----:B------:R-:W-:Y:S02]  /*2690*/  LOP3.LUT R8, R16, 0xc, RZ, 0x3c, !PT ;  /* 0x0000000c10087812 */ /* 0x000fe400078e3cff */
[----:B------:R-:W-:Y:S01]  /*26a0*/  @!P6 IADD3 R25, PT, PT, -R25, RZ, RZ ;  /* 0x000000ff1919e210 */ /* 0x000fe20007ffe1ff */
[----:B------:R-:W-:Y:S01]  /*26b0*/  @!P5 IMAD.IADD R2, R2, 0x1, -R4 ;  /* 0x000000010202d824 */ /* 0x000fe200078e0a04 */
[----:B------:R-:W-:Y:S02]  /*26c0*/  ISETP.GT.U32.AND P6, PT, R4, R6, PT ;  /* 0x000000060400720c */ /* 0x000fe40003fc4070 */
[----:B------:R-:W-:Y:S02]  /*26d0*/  @!P5 IADD3 R3, PT, PT, R3, 0x1, RZ ;  /* 0x000000010303d810 */ /* 0x000fe40007ffe0ff */
[----:B------:R-:W-:Y:S01]  /*26e0*/  ISETP.GE.U32.AND P2, PT, R2, R4, PT ;  /* 0x000000040200720c */ /* 0x000fe20003f46070 */
[----:B------:R-:W-:Y:S01]  /*26f0*/  IMAD.HI.U32 R2, R5, 0xf, RZ ;  /* 0x0000000f05027827 */ /* 0x000fe200078e00ff */
[----:B------:R-:W-:-:S02]  /*2700*/  ISETP.GE.AND P5, PT, R8, RZ, PT ;  /* 0x000000ff0800720c */ /* 0x000fc40003fa6270 */
[----:B------:R-:W-:Y:S01]  /*2710*/  LOP3.LUT R8, R16, 0xd, RZ, 0x3c, !PT ;  /* 0x0000000d10087812 */ /* 0x000fe200078e3cff */
[----:B------:R-:W-:Y:S01]  /*2720*/  IMAD R5, R2, R18, 0xf ;  /* 0x0000000f02057424 */ /* 0x000fe200078e0212 */
[----:B------:R-:W-:Y:S02]  /*2730*/  SEL R25, R24, R25, !P0 ;  /* 0x0000001918197207 */ /* 0x000fe40004000000 */
[----:B------:R-:W-:Y:S02]  /*2740*/  @!P4 IADD3 R7, PT, PT, -R7, RZ, RZ ;  /* 0x000000ff0707c210 */ /* 0x000fe40007ffe1ff */
[----:B------:R-:W-:Y:S02]  /*2750*/  ISETP.GT.U32.AND P1, PT, R4, R5, PT ;  /* 0x000000050400720c */ /* 0x000fe40003f24070 */
[-C--:B------:R-:W-:Y:S01]  /*2760*/  @!P6 IADD3 R6, PT, PT, R6, -R4.reuse, RZ ;  /* 0x800000040606e210 */ /* 0x080fe20007ffe0ff */
[----:B------:R-:W-:Y:S01]  /*2770*/  @P2 VIADD R3, R3, 0x1 ;  /* 0x0000000103032836 */ /* 0x000fe20000000000 */
[----:B------:R-:W-:Y:S01]  /*2780*/  @!P6 IADD3 R19, PT, PT, R19, 0x1, RZ ;  /* 0x000000011313e810 */ /* 0x000fe20007ffe0ff */
[----:B------:R-:W-:Y:S01]  /*2790*/  @!P5 IMAD.MOV R9, RZ, RZ, -R9 ;  /* 0x000000ffff09d224 */ /* 0x000fe200078e0a09 */
[----:B------:R-:W-:Y:S01]  /*27a0*/  ISETP.GE.U32.AND P3, PT, R6, R4, PT ;  /* 0x000000040600720c */ /* 0x000fe20003f66070 */
[----:B------:R-:W-:Y:S01]  /*27b0*/  IMAD.MOV R6, RZ, RZ, -R11 ;  /* 0x000000ffff067224 */ /* 0x000fe200078e0a0b */
[----:B------:R-:W-:-:S02]  /*27c0*/  LEA R11, R11, R0, 0x7 ;  /* 0x000000000b0b7211 */ /* 0x000fc400078e38ff */
[----:B------:R-:W-:Y:S01]  /*27d0*/  ISETP.GE.AND P2, PT, R8, RZ, PT ;  /* 0x000000ff0800720c */ /* 0x000fe20003f46270 */
[----:B------:R-:W-:Y:S01]  /*27e0*/  IMAD R6, R16, R6, 0x8 ;  /* 0x0000000810067424 */ /* 0x000fe200078e0206 */
[----:B------:R-:W-:Y:S01]  /*27f0*/  SEL R7, R24, R7, !P0 ;  /* 0x0000000718077207 */ /* 0x000fe20004000000 */
[----:B------:R-:W-:Y:S01]  /*2800*/  IMAD.MOV R8, RZ, RZ, -R29 ;  /* 0x000000ffff087224 */ /* 0x000fe200078e0a1d */
[----:B------:R-:W-:Y:S01]  /*2810*/  @!P1 IADD3 R5, PT, PT, R5, -R4, RZ ;  /* 0x8000000405059210 */ /* 0x000fe20007ffe0ff */
[----:B------:R-:W-:Y:S02]  /*2820*/  IMAD R6, R17, R6, R11 ;  /* 0x0000000611067224 */ /* 0x000fe400078e020b */
[----:B------:R-:W-:Y:S01]  /*2830*/  IMAD R11, R29, 0x80, R0 ;  /* 0x000000801d0b7824 */ /* 0x000fe200078e0200 */
[----:B------:R-:W-:Y:S01]  /*2840*/  ISETP.GE.U32.AND P6, PT, R5, R4, PT ;  /* 0x000000040500720c */ /* 0x000fe20003fc6070 */
[C---:B------:R-:W-:Y:S01]  /*2850*/  IMAD R4, R16.reuse, R8, 0x9 ;  /* 0x0000000910047424 */ /* 0x040fe200078e0208 */
[----:B------:R-:W-:Y:S01]  /*2860*/  LOP3.LUT R5, R16, 0xe, RZ, 0x3c, !PT ;  /* 0x0000000e10057812 */ /* 0x000fe200078e3cff */
[----:B------:R-:W-:Y:S01]  /*2870*/  @P3 VIADD R19, R19, 0x1 ;  /* 0x0000000113133836 */ /* 0x000fe20000000000 */
[----:B------:R-:W-:Y:S01]  /*2880*/  IADD3 R29, PT, PT, -R25, RZ, RZ ;  /* 0x000000ff191d7210 */ /* 0x000fe20007ffe1ff */
[----:B------:R-:W-:Y:S01]  /*2890*/  @!P1 VIADD R2, R2, 0x1 ;  /* 0x0000000102029836 */ /* 0x000fe20000000000 */
[C---:B------:R-:W-:Y:S01]  /*28a0*/  LOP3.LUT R8, R16.reuse, 0xf, RZ, 0x3c, !PT ;  /* 0x0000000f10087812 */ /* 0x040fe200078e3cff */
[----:B------:R-:W-:Y:S01]  /*28b0*/  IMAD R11, R17, R4, R11 ;  /* 0x00000004110b7224 */ /* 0x000fe200078e020b */
[----:B------:R-:W-:Y:S01]  /*28c0*/  ISETP.GE.AND P3, PT, R5, RZ, PT ;  /* 0x000000ff0500720c */ /* 0x000fe20003f66270 */
[----:B------:R-:W-:Y:S01]  /*28d0*/  IMAD R4, R16, R29, 0xa ;  /* 0x0000000a10047424 */ /* 0x000fe200078e021d */
[----:B------:R-:W-:Y:S01]  /*28e0*/  LEA R5, R25, R0, 0x7 ;  /* 0x0000000019057211 */ /* 0x000fe200078e38ff */
[----:B------:R-:W-:Y:S01]  /*28f0*/  IMAD.MOV.U32 R29, RZ, RZ, R3 ;  /* 0x000000ffff1d7224 */ /* 0x000fe200078e0003 */
[----:B------:R-:W-:Y:S01]  /*2900*/  ISETP.GE.AND P1, PT, R8, RZ, PT ;  /* 0x000000ff0800720c */ /* 0x000fe20003f26270 */
[----:B------:R-:W-:Y:S01]  /*2910*/  IMAD.MOV R10, RZ, RZ, -R7 ;  /* 0x000000ffff0a7224 */ /* 0x000fe200078e0a07 */
[----:B------:R-:W-:Y:S01]  /*2920*/  @P6 IADD3 R2, PT, PT, R2, 0x1, RZ ;  /* 0x0000000102026810 */ /* 0x000fe20007ffe0ff */
[----:B------:R-:W-:Y:S01]  /*2930*/  IMAD R5, R17, R4, R5 ;  /* 0x0000000411057224 */ /* 0x000fe200078e0205 */
[----:B------:R-:W-:Y:S01]  /*2940*/  MOV R4, R19 ;  /* 0x0000001300047202 */ /* 0x000fe20000000f00 */
[----:B------:R-:W-:Y:S01]  /*2950*/  IMAD R10, R16, R10, 0xb ;  /* 0x0000000b100a7424 */ /* 0x000fe200078e020a */
[----:B------:R-:W-:Y:S01]  /*2960*/  @!P2 IADD3 R29, PT, PT, -R29, RZ, RZ ;  /* 0x000000ff1d1da210 */ /* 0x000fe20007ffe1ff */
[----:B------:R-:W-:Y:S01]  /*2970*/  IMAD.MOV.U32 R8, RZ, RZ, R2 ;  /* 0x000000ffff087224 */ /* 0x000fe200078e0002 */
[C---:B------:R-:W-:Y:S01]  /*2980*/  SEL R25, R24.reuse, R9, !P0 ;  /* 0x0000000918197207 */ /* 0x040fe20004000000 */
[----:B------:R-:W-:Y:S01]  /*2990*/  @!P3 IMAD.MOV R4, RZ, RZ, -R4 ;  /* 0x000000ffff04b224 */ /* 0x000fe200078e0a04 */
[----:B------:R-:W-:Y:S01]  /*29a0*/  SEL R19, R24, R29, !P0 ;  /* 0x0000001d18137207 */ /* 0x000fe20004000000 */
[----:B------:R-:W-:Y:S01]  /*29b0*/  IMAD.WIDE R2, R6, 0x4, R26 ;  /* 0x0000000406027825 */ /* 0x000fe200078e021a */
[----:B------:R-:W-:-:S02]  /*29c0*/  LEA R7, R7, R0, 0x7 ;  /* 0x0000000007077211 */ /* 0x000fc400078e38ff */
[----:B------:R-:W-:Y:S01]  /*29d0*/  @!P1 IADD3 R8, PT, PT, -R8, RZ, RZ ;  /* 0x000000ff08089210 */ /* 0x000fe20007ffe1ff */
[----:B------:R-:W-:Y:S01]  /*29e0*/  IMAD.MOV R6, RZ, RZ, -R19 ;  /* 0x000000ffff067224 */ /* 0x000fe200078e0a13 */
[C---:B------:R-:W-:Y:S01]  /*29f0*/  SEL R9, R24.reuse, R4, !P0 ;  /* 0x0000000418097207 */ /* 0x040fe20004000000 */
[----:B------:R1:W-:Y:S01]  /*2a00*/  STG.E desc[UR8][R2.64], R12 ;  /* 0x0000000c02007986 */ /* 0x0003e2000c101908 */
[----:B------:R-:W-:Y:S01]  /*2a10*/  SEL R29, R24, R8, !P0 ;  /* 0x00000008181d7207 */ /* 0x000fe20004000000 */
[C---:B------:R-:W-:Y:S01]  /*2a20*/  IMAD R6, R16.reuse, R6, 0xd ;  /* 0x0000000d10067424 */ /* 0x040fe200078e0206 */
[C---:B------:R-:W-:Y:S01]  /*2a30*/  IADD3 R8, PT, PT, -R25.reuse, RZ, RZ ;  /* 0x000000ff19087210 */ /* 0x040fe20007ffe1ff */
[----:B------:R-:W-:Y:S01]  /*2a40*/  IMAD R25, R25, 0x80, R0 ;  /* 0x0000008019197824 */ /* 0x000fe200078e0200 */
[----:B------:R-:W-:Y:S01]  /*2a50*/  IADD3 R4, PT, PT, -R9, RZ, RZ ;  /* 0x000000ff09047210 */ /* 0x000fe20007ffe1ff */
[----:B------:R-:W-:Y:S01]  /*2a60*/  IMAD.MOV R18, RZ, RZ, -R29 ;  /* 0x000000ffff127224 */ /* 0x000fe200078e0a1d */
[----:B------:R-:W-:Y:S01]  /*2a70*/  LEA R19, R19, R0, 0x7 ;  /* 0x0000000013137211 */ /* 0x000fe200078e38ff */
[----:B------:R-:W-:-:S02]  /*2a80*/  IMAD R8, R16, R8, 0xc ;  /* 0x0000000c10087424 */ /* 0x000fc400078e0208 */
[C---:B------:R-:W-:Y:S02]  /*2a90*/  IMAD R4, R16.reuse, R4, 0xe ;  /* 0x0000000e10047424 */ /* 0x040fe400078e0204 */
[----:B-1----:R-:W-:Y:S01]  /*2aa0*/  IMAD R12, R9, 0x80, R0 ;  /* 0x00000080090c7824 */ /* 0x002fe200078e0200 */
[----:B------:R-:W-:Y:S01]  /*2ab0*/  LEA R0, R29, R0, 0x7 ;  /* 0x000000001d007211 */ /* 0x000fe200078e38ff */
[----:B------:R-:W-:Y:S02]  /*2ac0*/  IMAD R16, R16, R18, 0xf ;  /* 0x0000000f10107424 */ /* 0x000fe400078e0212 */
[----:B------:R-:W-:Y:S02]  /*2ad0*/  IMAD R7, R17, R10, R7 ;  /* 0x0000000a11077224 */ /* 0x000fe400078e0207 */
[----:B------:R-:W-:-:S04]  /*2ae0*/  IMAD.WIDE R2, R11, 0x4, R26 ;  /* 0x000000040b027825 */ /* 0x000fc800078e021a */
[C---:B------:R-:W-:Y:S01]  /*2af0*/  IMAD R9, R17.reuse, R8, R25 ;  /* 0x0000000811097224 */ /* 0x040fe200078e0219 */
[----:B------:R-:W-:Y:S01]  /*2b00*/  STG.E desc[UR8][R2.64], R13 ;  /* 0x0000000d02007986 */ /* 0x000fe2000c101908 */
[C---:B------:R-:W-:Y:S02]  /*2b10*/  IMAD R11, R17.reuse, R6, R19 ;  /* 0x00000006110b7224 */ /* 0x040fe400078e0213 */
[----:B------:R-:W-:Y:S02]  /*2b20*/  IMAD R19, R17, R4, R12 ;  /* 0x0000000411137224 */ /* 0x000fe400078e020c */
        /* <DEDUP_REMOVED lines=14> */
.L_x_28189:
[----:B------:R-:W-:Y:S01]  /*2c10*/  HFMA2 R6, -RZ, RZ, 0, 0.005977630615234375 ;  /* 0x00001e1fff067431 */ /* 0x000fe200000001ff */
[----:B------:R-:W-:Y:S01]  /*2c20*/  BSSY B3, `(.L_x_28203) ;  /* 0x0000006000037945 */ /* 0x000fe20003800000 */
[----:B------:R-:W-:Y:S02]  /*2c30*/  IMAD.MOV.U32 R7, RZ, RZ, R21 ;  /* 0x000000ffff077224 */ /* 0x000fe400078e0015 */
[----:B------:R-:W-:-:S07]  /*2c40*/  IMAD.MOV.U32 R5, RZ, RZ, -0x1 ;  /* 0xffffffffff057424 */ /* 0x000fce00078e00ff */
[----:B01-3--:R-:W-:Y:S05]  /*2c50*/  WARPSYNC.COLLECTIVE R5, `(.L_x_28204) ;  /* 0x0000000005087348 */ /* 0x00bfea0003c00000 */
[----:B0-----:R0:W2:Y:S02]  /*2c60*/  SHFL.IDX P3, R5, R8, R7, R6 ;  /* 0x0000000708057389 */ /* 0x0010a40000060006 */
[----:B0123--:R-:W-:Y:S05]  /*2c70*/  ENDCOLLECTIVE ;  /* 0x000000000000791b */ /* 0x00ffea0003800000 */
.L_x_28204:
[----:B------:R-:W-:Y:S05]  /*2c80*/  BSYNC B3 ;  /* 0x0000000000037941 */ /* 0x000fea0003800000 */
.L_x_28203:
[----:B------:R-:W-:Y:S05]  /*2c90*/  BRA `(.L_x_28205) ;  /* 0xffffffe4005c7947 */ /* 0x000fea000383ffff */
.L_x_28191:
[----:B------:R-:W-:Y:S01]  /*2ca0*/  BSSY B3, `(.L_x_28206) ;  /* 0x0000007000037945 */ /* 0x000fe20003800000 */
[----:B------:R-:W-:Y:S01]  /*2cb0*/  MOV R7, R27 ;  /* 0x0000001b00077202 */ /* 0x000fe20000000f00 */
[----:B------:R-:W-:Y:S01]  /*2cc0*/  IMAD.MOV.U32 R6, RZ, RZ, 0x1e1f ;  /* 0x00001e1fff067424 */ /* 0x000fe200078e00ff */
[----:B------:R-:W-:-:S07]  /*2cd0*/  MOV R5, 0xffffffff ;  /* 0xffffffff00057802 */ /* 0x000fce0000000f00 */
[----:B0--3--:R-:W-:Y:S05]  /*2ce0*/  WARPSYNC.COLLECTIVE R5, `(.L_x_28207) ;  /* 0x0000000005087348 */ /* 0x009fea0003c00000 */
[----:B------:R1:W2:Y:S02]  /*2cf0*/  SHFL.IDX P3, R5, R8, R7, R6 ;  /* 0x0000000708057389 */ /* 0x0002a40000060006 */
[----:B0123--:R-:W-:Y:S05]  /*2d00*/  ENDCOLLECTIVE ;  /* 0x000000000000791b */ /* 0x00ffea0003800000 */
.L_x_28207:
[----:B------:R-:W-:Y:S05]  /*2d10*/  BSYNC B3 ;  /* 0x0000000000037941 */ /* 0x000fea0003800000 */
.L_x_28206:
[----:B------:R-:W-:Y:S05]  /*2d20*/  BRA `(.L_x_28208) ;  /* 0xffffffe400587947 */ /* 0x000fea000383ffff */
.L_x_28194:
[----:B------:R-:W-:Y:S01]  /*2d30*/  HFMA2 R6, -RZ, RZ, 0, 0.005977630615234375 ;  /* 0x00001e1fff067431 */ /* 0x000fe200000001ff */
[----:B------:R-:W-:Y:S01]  /*2d40*/  BSSY B3, `(.L_x_28209) ;  /* 0x0000006000037945 */ /* 0x000fe20003800000 */
[----:B------:R-:W-:Y:S02]  /*2d50*/  IMAD.MOV.U32 R7, RZ, RZ, R21 ;  /* 0x000000ffff077224 */ /* 0x000fe400078e0015 */
[----:B------:R-:W-:-:S07]  /*2d60*/  IMAD.MOV.U32 R5, RZ, RZ, -0x1 ;  /* 0xffffffffff057424 */ /* 0x000fce00078e00ff */
[----:B01-3--:R-:W-:Y:S05]  /*2d70*/  WARPSYNC.COLLECTIVE R5, `(.L_x_28210) ;  /* 0x0000000005087348 */ /* 0x00bfea0003c00000 */
[----:B-1----:R1:W2:Y:S02]  /*2d80*/  SHFL.IDX P3, R5, R8, R7, R6 ;  /* 0x0000000708057389 */ /* 0x0022a40000060006 */
[----:B0123--:R-:W-:Y:S05]  /*2d90*/  ENDCOLLECTIVE ;  /* 0x000000000000791b */ /* 0x00ffea0003800000 */
.L_x_28210:
[----:B------:R-:W-:Y:S05]  /*2da0*/  BSYNC B3 ;  /* 0x0000000000037941 */ /* 0x000fea0003800000 */
.L_x_28209:
[----:B------:R-:W-:Y:S05]  /*2db0*/  BRA `(.L_x_28211) ;  /* 0xffffffe400c07947 */ /* 0x000fea000383ffff */
.L_x_28195:
[----:B------:R-:W-:Y:S01]  /*2dc0*/  BSSY B3, `(.L_x_28212) ;  /* 0x0000007000037945 */ /* 0x000fe20003800000 */
[----:B------:R-:W-:Y:S01]  /*2dd0*/  MOV R7, R27 ;  /* 0x0000001b00077202 */ /* 0x000fe20000000f00 */
[----:B------:R-:W-:Y:S01]  /*2de0*/  IMAD.MOV.U32 R6, RZ, RZ, 0x1e1f ;  /* 0x00001e1fff067424 */ /* 0x000fe200078e00ff */
[----:B------:R-:W-:-:S07]  /*2df0*/  MOV R5, 0xffffffff ;  /* 0xffffffff00057802 */ /* 0x000fce0000000f00 */
[----:B01-3--:R-:W-:Y:S05]  /*2e00*/  WARPSYNC.COLLECTIVE R5, `(.L_x_28213) ;  /* 0x0000000005087348 */ /* 0x00bfea0003c00000 */
[----:B------:R2:W4:Y:S02]  /*2e10*/  SHFL.IDX P3, R5, R8, R7, R6 ;  /* 0x0000000708057389 */ /* 0x0005240000060006 */
[----:B01234-:R-:W-:Y:S05]  /*2e20*/  ENDCOLLECTIVE ;  /* 0x000000000000791b */ /* 0x01ffea0003800000 */
.L_x_28213:
[----:B------:R-:W-:Y:S05]  /*2e30*/  BSYNC B3 ;  /* 0x0000000000037941 */ /* 0x000fea0003800000 */
.L_x_28212:
[----:B------:R-:W-:Y:S05]  /*2e40*/  BRA `(.L_x_28214) ;  /* 0xffffffe400b07947 */ /* 0x000fea000383ffff */
.L_x_28200:
[----:B------:R-:W-:Y:S01]  /*2e50*/  HFMA2 R6, -RZ, RZ, 0, 0.005977630615234375 ;  /* 0x00001e1fff067431 */ /* 0x000fe200000001ff */
[----:B------:R-:W-:Y:S01]  /*2e60*/  BSSY B3, `(.L_x_28215) ;  /* 0x0000006000037945 */ /* 0x000fe20003800000 */
[----:B------:R-:W-:Y:S02]  /*2e70*/  IMAD.MOV.U32 R7, RZ, RZ, R21 ;  /* 0x000000ffff077224 */ /* 0x000fe400078e0015 */
[----:B------:R-:W-:-:S07]  /*2e80*/  IMAD.MOV.U32 R5, RZ, RZ, -0x1 ;  /* 0xffffffffff057424 */ /* 0x000fce00078e00ff */
[----:B01-3--:R-:W-:Y:S05]  /*2e90*/  WARPSYNC.COLLECTIVE R5, `(.L_x_28216) ;  /* 0x0000000005087348 */ /* 0x00bfea0003c00000 */
[----:B-1----:R1:W2:Y:S02]  /*2ea0*/  SHFL.IDX P3, R5, R8, R7, R6 ;  /* 0x0000000708057389 */ /* 0x0022a40000060006 */
[----:B0123--:R-:W-:Y:S05]  /*2eb0*/  ENDCOLLECTIVE ;  /* 0x000000000000791b */ /* 0x00ffea0003800000 */
.L_x_28216:
[----:B------:R-:W-:Y:S05]  /*2ec0*/  BSYNC B3 ;  /* 0x0000000000037941 */ /* 0x000fea0003800000 */
.L_x_28215:
[----:B------:R-:W-:Y:S05]  /*2ed0*/  BRA `(.L_x_28217) ;  /* 0xffffffe800187947 */ /* 0x000fea000383ffff */
.L_x_28201:
[----:B------:R-:W-:Y:S01]  /*2ee0*/  BSSY B3, `(.L_x_28218) ;  /* 0x0000007000037945 */ /* 0x000fe20003800000 */
[----:B------:R-:W-:Y:S01]  /*2ef0*/  MOV R7, R27 ;  /* 0x0000001b00077202 */ /* 0x000fe20000000f00 */
[----:B------:R-:W-:Y:S01]  /*2f00*/  IMAD.MOV.U32 R6, RZ, RZ, 0x1e1f ;  /* 0x00001e1fff067424 */ /* 0x000fe200078e00ff */
[----:B------:R-:W-:-:S07]  /*2f10*/  MOV R5, 0xffffffff ;  /* 0xffffffff00057802 */ /* 0x000fce0000000f00 */
[----:B01-3--:R-:W-:Y:S05]  /*2f20*/  WARPSYNC.COLLECTIVE R5, `(.L_x_28219) ;  /* 0x0000000005087348 */ /* 0x00bfea0003c00000 */
[----:B------:R2:W4:Y:S02]  /*2f30*/  SHFL.IDX P3, R5, R8, R7, R6 ;  /* 0x0000000708057389 */ /* 0x0005240000060006 */
[----:B01234-:R-:W-:Y:S05]  /*2f40*/  ENDCOLLECTIVE ;  /* 0x000000000000791b */ /* 0x01ffea0003800000 */
.L_x_28219:
[----:B------:R-:W-:Y:S05]  /*2f50*/  BSYNC B3 ;  /* 0x0000000000037941 */ /* 0x000fea0003800000 */
.L_x_28218:
[----:B------:R-:W-:Y:S05]  /*2f60*/  BRA `(.L_x_28220) ;  /* 0xffffffe800087947 */ /* 0x000fea000383ffff */
        .weak           $__internal_566_$__cuda_sm20_div_s16
        .type           $__internal_566_$__cuda_sm20_div_s16,@function
        .size           $__internal_566_$__cuda_sm20_div_s16,($__internal_567_$__cuda_sm20_div_u16 - $__internal_566_$__cuda_sm20_div_s16)
$__internal_566_$__cuda_sm20_div_s16:
        /* <DEDUP_REMOVED lines=24> */
[----:B------:R-:W-:Y:S05]  /*30f0*/  RET.REL.NODEC R2 `(_Z9cuda_gemmIiLi128ELi1ELi1ELi2048ELi2ELi2ELi64ELi0ELi0EEviiiPT_S1_S1_iii) ;  /* 0xffffffcc02c07950 */ /* 0x000fea0003c3ffff */
        .weak           $__internal_567_$__cuda_sm20_div_u16
        .type           $__internal_567_$__cuda_sm20_div_u16,@function
        .size           $__internal_567_$__cuda_sm20_div_u16,(.L_x_39070 - $__internal_567_$__cuda_sm20_div_u16)
$__internal_567_$__cuda_sm20_div_u16:
        /* <DEDUP_REMOVED lines=18> */
[----:B------:R-:W-:Y:S06]  /*3220*/  RET.REL.NODEC R4 `(_Z9cuda_gemmIiLi128ELi1ELi1ELi2048ELi2ELi2ELi64ELi0ELi0EEviiiPT_S1_S1_iii) ;  /* 0xffffffcc04747950 */ /* 0x000fec0003c3ffff */
.L_x_28221:
        /* <DEDUP_REMOVED lines=13> */
.L_x_39070:


//--------------------- .text._Z9cuda_gemmIiLi128ELi1ELi1ELi1024ELi128ELi128ELi64ELi1ELi1EEviiiPT_S1_S1_iii --------------------------
	.section	.text._Z9cuda_gemmIiLi128ELi1ELi1ELi1024ELi128ELi128ELi64ELi1ELi1EEviiiPT_S1_S1_iii,"ax",@progbits
	.align	128
        .global         _Z9cuda_gemmIiLi128ELi1ELi1ELi1024ELi128ELi128ELi64ELi1ELi1EEviiiPT_S1_S1_iii
        .type           _Z9cuda_gemmIiLi128ELi1ELi1ELi1024ELi128ELi128ELi64ELi1ELi1EEviiiPT_S1_S1_iii,@function
        .size           _Z9cuda_gemmIiLi128ELi1ELi1ELi1024ELi128ELi128ELi64ELi1ELi1EEviiiPT_S1_S1_iii,(.L_x_39071 - _Z9cuda_gemmIiLi128ELi1ELi1ELi1024ELi128ELi128ELi64ELi1ELi1EEviiiPT_S1_S1_iii)
        .other          _Z9cuda_gemmIiLi128ELi1ELi1ELi1024ELi128ELi128ELi64ELi1ELi1EEviiiPT_S1_S1_iii,@"STO_CUDA_ENTRY STV_DEFAULT"
_Z9cuda_gemmIiLi128ELi1ELi1ELi1024ELi128ELi128ELi64ELi1ELi1EEviiiPT_S1_S1_iii:
.text._Z9cuda_gemmIiLi128ELi1ELi1ELi1024ELi128ELi128ELi64ELi1ELi1EEviiiPT_S1_S1_iii:
        /* <DEDUP_REMOVED lines=13> */
[----:B------:R-:W-:Y:S01]  /*00d0*/  SHF.R.U32.HI R6, RZ, 0x1, R0 ;  /* 0x00000001ff067819 */ /* 0x000fe20000011600 */
[C---:B------:R-:W-:Y:S01]  /*00e0*/  IMAD.SHL.U32 R11, R0.reuse, 0x4, RZ ;  /* 0x00000004000b7824 */ /* 0x040fe200078e00ff */
[----:B------:R-:W-:Y:S01]  /*00f0*/  LOP3.LUT R4, R0, 0x1, RZ, 0xc0, !PT ;  /* 0x0000000100047812 */ /* 0x000fe200078ec0ff */
[----:B--2---:R-:W-:Y:S01]  /*0100*/  IMAD.SHL.U32 R10, R5, 0x40, RZ ;  /* 0x00000040050a7824 */ /* 0x004fe200078e00ff */
[----:B------:R-:W-:Y:S01]  /*0110*/  LOP3.LUT R7, R7, 0x1ff, RZ, 0x3c, !PT ;  /* 0x000001ff07077812 */ /* 0x000fe200078e3cff */
[----:B------:R-:W-:Y:S01]  /*0120*/  IMAD.SHL.U32 R5, R5, 0x200, RZ ;  /* 0x0000020005057824 */ /* 0x000fe200078e00ff */
[----:B------:R-:W-:-:S02]  /*0130*/  LOP3.LUT R6, R6, 0x7, RZ, 0xc0, !PT ;  /* 0x0000000706067812 */ /* 0x000fc400078ec0ff */
[----:B------:R-:W-:Y:S02]  /*0140*/  LOP3.LUT R10, R10, 0x40, RZ, 0xc0, !PT ;  /* 0x000000400a0a7812 */ /* 0x000fe400078ec0ff */
[----:B------:R-:W-:Y:S02]  /*0150*/  LOP3.LUT R5, R5, 0x200, RZ, 0xc0, !PT ;  /* 0x0000020005057812 */ /* 0x000fe400078ec0ff */
[----:B---3--:R-:W-:-:S07]  /*0160*/  LOP3.LUT R15, R7, 0xffff, RZ, 0xc0, !PT ;  /* 0x0000ffff070f7812 */ /* 0x008fce00078ec0ff */
[----:B------:R-:W-:Y:S05]  /*0170*/  CALL.REL.NOINC `($__internal_568_$__cuda_sm20_div_u16) ;  /* 0x0000001400c07944 */ /* 0x000fea0003c00000 */
[----:B------:R-:W0:Y:S01]  /*0180*/  S2R R36, SR_CgaCtaId ;  /* 0x0000000000247919 */ /* 0x000e220000008800 */
[----:B------:R-:W-:Y:S01]  /*0190*/  LOP3.LUT R7, R12, 0x3, RZ, 0xc0, !PT ;  /* 0x000000030c077812 */ /* 0x000fe200078ec0ff */
[----:B------:R-:W-:Y:S01]  /*01a0*/  USHF.L.U32 UR6, UR5, 0x2, URZ ;  /* 0x0000000205067899 */ /* 0x000fe200080006ff */
[----:B------:R-:W-:Y:S01]  /*01b0*/  MOV R16, 0x400 ;  /* 0x0000040000107802 */ /* 0x000fe20000000f00 */
[----:B------:R-:W-:Y:S01]  /*01c0*/  BSSY.RECONVERGENT B0, `(.L_x_28222) ;  /* 0x0000012000007945 */ /* 0x000fe20003800200 */
[----:B------:R-:W-:Y:S01]  /*01d0*/  ISETP.NE.AND P0, PT, R7, 0x2, PT ;  /* 0x000000020700780c */ /* 0x000fe20003f05270 */
[----:B------:R-:W-:Y:S01]  /*01e0*/  IMAD.MOV.U32 R8, RZ, RZ, R0 ;  /* 0x000000ffff087224 */ /* 0x000fe200078e0000 */
[----:B------:R-:W-:-:S11]  /*01f0*/  IADD3 R15, PT, PT, R16, 0xc80, RZ ;  /* 0x00000c80100f7810 */ /* 0x000fd60007ffe0ff */
[----:B------:R-:W-:Y:S05]  /*0200*/  @!P0 BRA `(.L_x_28223) ;  /* 0x0000000000348947 */ /* 0x000fea0003800000 */
[----:B------:R-:W1:Y:S01]  /*0210*/  S2R R14, SR_CgaCtaId ;  /* 0x00000000000e7919 */ /* 0x000e620000008800 */
[----:B------:R-:W-:Y:S01]  /*0220*/  MOV R8, 0x400 ;  /* 0x0000040000087802 */ /* 0x000fe20000000f00 */
[----:B------:R-:W-:-:S04]  /*0230*/  IMAD.MOV.U32 R12, RZ, RZ, RZ ;  /* 0x000000ffff0c7224 */ /* 0x000fc800078e00ff */
[----:B------:R-:W-:Y:S02]  /*0240*/  VIADD R9, R8, 0xc80 ;  /* 0x00000c8008097836 */ /* 0x000fe40000000000 */
[----:B------:R-:W-:-:S03]  /*0250*/  IMAD.MOV.U32 R8, RZ, RZ, R0 ;  /* 0x000000ffff087224 */ /* 0x000fc600078e0000 */
[----:B-1----:R-:W-:-:S07]  /*0260*/  LEA R9, R14, R9, 0x18 ;  /* 0x000000090e097211 */ /* 0x002fce00078ec0ff */
.L_x_28224:
[----:B------:R-:W-:Y:S01]  /*0270*/  LEA R13, R8, R9, 0x2 ;  /* 0x00000009080d7211 */ /* 0x000fe200078e10ff */
[----:B------:R-:W-:Y:S02]  /*0280*/  VIADD R12, R12, 0x1 ;  /* 0x000000010c0c7836 */ /* 0x000fe40000000000 */
[----:B------:R-:W-:Y:S02]  /*0290*/  VIADD R8, R8, UR5 ;  /* 0x0000000508087c36 */ /* 0x000fe40008000000 */
[----:B------:R1:W-:Y:S01]  /*02a0*/  STS [R13], RZ ;  /* 0x000000ff0d007388 */ /* 0x0003e20000000800 */
[----:B------:R-:W-:-:S04]  /*02b0*/  LOP3.LUT R14, R12, R7, RZ, 0x3c, !PT ;  /* 0x000000070c0e7212 */ /* 0x000fc800078e3cff */
[----:B------:R-:W-:-:S13]  /*02c0*/  ISETP.NE.AND P0, PT, R14, 0x2, PT ;  /* 0x000000020e00780c */ /* 0x000fda0003f05270 */
[----:B-1----:R-:W-:Y:S05]  /*02d0*/  @P0 BRA `(.L_x_28224) ;  /* 0xfffffffc00e40947 */ /* 0x002fea000383ffff */
.L_x_28223:
[----:B------:R-:W-:Y:S05]  /*02e0*/  BSYNC.RECONVERGENT B0 ;  /* 0x0000000000007941 */ /* 0x000fea0003800200 */
.L_x_28222:
[----:B------:R-:W-:Y:S01]  /*02f0*/  BSSY.RECONVERGENT B0, `(.L_x_28225) ;  /* 0x000000c000007945 */ /* 0x000fe20003800200 */
[----:B0-----:R-:W-:-:S07]  /*0300*/  LEA R15, R36, R15, 0x18 ;  /* 0x0000000f240f7211 */ /* 0x001fce00078ec0ff */
.L_x_28226:
[C---:B0-----:R-:W-:Y:S02]  /*0310*/  IMAD R13, R8.reuse, 0x4, R15 ;  /* 0x00000004080d7824 */ /* 0x041fe400078e020f */
[----:B------:R-:W-:Y:S02]  /*0320*/  VIADD R8, R8, UR6 ;  /* 0x0000000608087c36 */ /* 0x000fe40008000000 */
[----:B------:R-:W-:Y:S01]  /*0330*/  VIADD R9, R13, UR6 ;  /* 0x000000060d097c36 */ /* 0x000fe20008000000 */
[----:B------:R0:W-:Y:S02]  /*0340*/  STS [R13], RZ ;  /* 0x000000ff0d007388 */ /* 0x0001e40000000800 */
[----:B------:R-:W-:Y:S02]  /*0350*/  ISETP.GE.U32.AND P0, PT, R8, 0x200, PT ;  /* 0x000002000800780c */ /* 0x000fe40003f06070 */
[----:B------:R-:W-:Y:S01]  /*0360*/  IADD3 R12, PT, PT, R9, UR6, RZ ;  /* 0x00000006090c7c10 */ /* 0x000fe2000fffe0ff */
[----:B------:R0:W-:Y:S04]  /*0370*/  STS [R13+UR6], RZ ;  /* 0x000000ff0d007988 */ /* 0x0001e80008000806 */
[----:B------:R0:W-:Y:S04]  /*0380*/  STS [R9+UR6], RZ ;  /* 0x000000ff09007988 */ /* 0x0001e80008000806 */
[----:B------:R0:W-:Y:S02]  /*0390*/  STS [R12+UR6], RZ ;  /* 0x000000ff0c007988 */ /* 0x0001e40008000806 */
[----:B------:R-:W-:Y:S05]  /*03a0*/  @!P0 BRA `(.L_x_28226) ;  /* 0xfffffffc00d88947 */ /* 0x000fea000383ffff */
[----:B------:R-:W-:Y:S05]  /*03b0*/  BSYNC.RECONVERGENT B0 ;  /* 0x0000000000007941 */ /* 0x000fea0003800200 */
.L_x_28225:
[----:B------:R-:W1:Y:S01]  /*03c0*/  I2F.U32.RP R14, UR6 ;  /* 0x00000006000e7d06 */ /* 0x000e620008209000 */
[----:B------:R-:W-:Y:S01]  /*03d0*/  VIADD R8, R11, UR6 ;  /* 0x000000060b087c36 */ /* 0x000fe20008000000 */
[----:B------:R-:W-:Y:S01]  /*03e0*/  ISETP.NE.U32.AND P2, PT, RZ, UR6, PT ;  /* 0x00000006ff007c0c */ /* 0x000fe2000bf45070 */
[C---:B------:R-:W-:Y:S01]  /*03f0*/  VIADD R19, R6.reuse, 0xe ;  /* 0x0000000e06137836 */ /* 0x040fe20000000000 */
[C---:B------:R-:W-:Y:S01]  /*0400*/  IADD3 R18, PT, PT, R6.reuse, 0xd, RZ ;  /* 0x0000000d06127810 */ /* 0x040fe20007ffe0ff */
[----:B------:R-:W-:Y:S01]  /*0410*/  VIADD R17, R6, 0xc ;  /* 0x0000000c06117836 */ /* 0x000fe20000000000 */
[----:B------:R-:W-:Y:S01]  /*0420*/  ISETP.GE.U32.AND P0, PT, R8, 0x100, PT ;  /* 0x000001000800780c */ /* 0x000fe20003f06070 */
[----:B------:R-:W-:Y:S01]  /*0430*/  VIADD R20, R6, 0xffffffff ;  /* 0xffffffff06147836 */ /* 0x000fe20000000000 */
[----:B0-----:R-:W-:Y:S01]  /*0440*/  VIMNMX.U32 R9, PT, PT, R8, 0x100, !PT ;  /* 0x0000010008097848 */ /* 0x001fe20007fe0000 */
[----:B------:R-:W-:Y:S01]  /*0450*/  IMAD.MOV.U32 R39, RZ, RZ, RZ ;  /* 0x000000ffff277224 */ /* 0x000fe200078e00ff */
[----:B------:R-:W-:Y:S01]  /*0460*/  SEL R37, RZ, 0x1, P0 ;  /* 0x00000001ff257807 */ /* 0x000fe20000000000 */
[----:B------:R-:W-:Y:S01]  /*0470*/  USHF.L.U32 UR4, UR4, 0xa, URZ ;  /* 0x0000000a04047899 */ /* 0x000fe200080006ff */
[----:B------:R-:W-:Y:S01]  /*0480*/  LOP3.LUT R18, R18, 0xf, RZ, 0xc0, !PT ;  /* 0x0000000f12127812 */ /* 0x000fe200078ec0ff */
[----:B------:R-:W0:Y:S01]  /*0490*/  LDCU.64 UR8, c[0x0][0x358] ;  /* 0x00006b00ff0877ac */ /* 0x000e220008000a00 */
[----:B------:R-:W-:Y:S01]  /*04a0*/  IADD3 R9, PT, PT, R9, -R8, -R37 ;  /* 0x8000000809097210 */ /* 0x000fe20007ffe825 */
[----:B-1----:R-:W1:Y:S01]  /*04b0*/  MUFU.RCP R14, R14 ;  /* 0x0000000e000e7308 */ /* 0x002e620000001000 */
[----:B------:R-:W-:-:S02]  /*04c0*/  LOP3.LUT R44, R19, 0xf, RZ, 0xc0, !PT ;  /* 0x0000000f132c7812 */ /* 0x000fc400078ec0ff */
[----:B------:R-:W-:Y:S02]  /*04d0*/  LOP3.LUT R42, R17, 0xf, RZ, 0xc0, !PT ;  /* 0x0000000f112a7812 */ /* 0x000fe400078ec0ff */
[----:B------:R-:W-:Y:S01]  /*04e0*/  LOP3.LUT R20, R20, 0xf, RZ, 0xc0, !PT ;  /* 0x0000000f14147812 */ /* 0x000fe200078ec0ff */
[----:B-1----:R-:W-:-:S04]  /*04f0*/  VIADD R12, R14, 0xffffffe ;  /* 0x0ffffffe0e0c7836 */ /* 0x002fc80000000000 */
[----:B------:R1:W2:Y:S02]  /*0500*/  F2I.FTZ.U32.TRUNC.NTZ R13, R12 ;  /* 0x0000000c000d7305 */ /* 0x0002a4000021f000 */
[----:B-1----:R-:W-:Y:S02]  /*0510*/  HFMA2 R12, -RZ, RZ, 0, 0 ;  /* 0x00000000ff0c7431 */ /* 0x002fe400000001ff */
[----:B--2---:R-:W-:-:S04]  /*0520*/  IMAD.MOV R15, RZ, RZ, -R13 ;  /* 0x000000ffff0f7224 */ /* 0x004fc800078e0a0d */
[----:B------:R-:W-:-:S04]  /*0530*/  IMAD R15, R15, UR6, RZ ;  /* 0x000000060f0f7c24 */ /* 0x000fc8000f8e02ff */
[----:B------:R-:W-:Y:S01]  /*0540*/  IMAD.HI.U32 R14, R13, R15, R12 ;  /* 0x0000000f0d0e7227 */ /* 0x000fe200078e000c */
[----:B------:R-:W-:-:S03]  /*0550*/  LOP3.LUT R13, R0, 0xf, RZ, 0xc0, !PT ;  /* 0x0000000f000d7812 */ /* 0x000fc600078ec0ff */
[----:B------:R-:W-:Y:S02]  /*0560*/  VIADD R15, R6, 0xa ;  /* 0x0000000a060f7836 */ /* 0x000fe40000000000 */
[----:B------:R-:W-:-:S03]  /*0570*/  IMAD.HI.U32 R14, R14, R9, RZ ;  /* 0x000000090e0e7227 */ /* 0x000fc600078e00ff */
[----:B------:R-:W-:Y:S01]  /*0580*/  LOP3.LUT R40, R15, 0xf, RZ, 0xc0, !PT ;  /* 0x0000000f0f287812 */ /* 0x000fe200078ec0ff */
[----:B------:R-:W-:Y:S02]  /*0590*/  IMAD.MOV R12, RZ, RZ, -R14 ;  /* 0x000000ffff0c7224 */ /* 0x000fe400078e0a0e */
[----:B------:R-:W-:Y:S02]  /*05a0*/  IMAD.IADD R10, R10, 0x1, R13 ;  /* 0x000000010a0a7824 */ /* 0x000fe400078e020d */
[----:B------:R-:W-:Y:S02]  /*05b0*/  IMAD R12, R12, UR6, R9 ;  /* 0x000000060c0c7c24 */ /* 0x000fe4000f8e0209 */
[----:B------:R-:W-:Y:S01]  /*05c0*/  VIADD R9, R16, 0x880 ;  /* 0x0000088010097836 */ /* 0x000fe20000000000 */
[----:B------:R-:W-:Y:S02]  /*05d0*/  LEA R16, R36, R16, 0x18 ;  /* 0x0000001024107211 */ /* 0x000fe400078ec0ff */
[----:B------:R-:W-:-:S02]  /*05e0*/  ISETP.GE.U32.AND P0, PT, R12, UR6, PT ;  /* 0x000000060c007c0c */ /* 0x000fc4000bf06070 */
[----:B------:R-:W-:Y:S01]  /*05f0*/  LEA R36, R36, R9, 0x18 ;  /* 0x0000000924247211 */ /* 0x000fe200078ec0ff */
[----:B------:R-:W-:Y:S02]  /*0600*/  IMAD R9, R13, 0x84, R16 ;  /* 0x000000840d097824 */ /* 0x000fe400078e0210 */
[----:B------:R-:W-:Y:S02]  /*0610*/  IMAD.SHL.U32 R13, R4, 0x10, RZ ;  /* 0x00000010040d7824 */ /* 0x000fe400078e00ff */
[C---:B------:R-:W-:Y:S02]  /*0620*/  VIADD R16, R6.reuse, 0xb ;  /* 0x0000000b06107836 */ /* 0x040fe40000000000 */
[----:B------:R-:W-:Y:S01]  /*0630*/  IMAD R47, R6, 0x20, R13 ;  /* 0x00000020062f7824 */ /* 0x000fe200078e020d */
[----:B------:R-:W-:Y:S01]  /*0640*/  LOP3.LUT R43, R13, R18, RZ, 0xfc, !PT ;  /* 0x000000120d2b7212 */ /* 0x000fe200078efcff */
[----:B------:R-:W-:Y:S01]  /*0650*/  IMAD R11, R11, 0x4, R36 ;  /* 0x000000040b0b7824 */ /* 0x000fe200078e0224 */
[----:B------:R-:W-:Y:S01]  /*0660*/  LOP3.LUT R16, R16, 0xf, RZ, 0xc0, !PT ;  /* 0x0000000f10107812 */ /* 0x000fe200078ec0ff */
[----:B------:R-:W-:Y:S01]  /*0670*/  @P0 VIADD R12, R12, -UR6 ;  /* 0x800000060c0c0c36 */ /* 0x000fe20008000000 */
[----:B------:R-:W-:-:S02]  /*0680*/  @P0 IADD3 R14, PT, PT, R14, 0x1, RZ ;  /* 0x000000010e0e0810 */ /* 0x000fc40007ffe0ff */
[----:B------:R-:W-:Y:S02]  /*0690*/  LOP3.LUT R29, R47, R40, RZ, 0xfc, !PT ;  /* 0x000000282f1d7212 */ /* 0x000fe400078efcff */
[----:B------:R-:W-:Y:S02]  /*06a0*/  ISETP.GE.U32.AND P1, PT, R12, UR6, PT ;  /* 0x000000060c007c0c */ /* 0x000fe4000bf26070 */
[----:B------:R-:W-:Y:S01]  /*06b0*/  IADD3 R12, PT, PT, R6, 0x9, RZ ;  /* 0x00000009060c7810 */ /* 0x000fe20007ffe0ff */
[--C-:B------:R-:W-:Y:S01]  /*06c0*/  IMAD R29, R29, 0x4, R36.reuse ;  /* 0x000000041d1d7824 */ /* 0x100fe200078e0224 */
[C---:B------:R-:W-:Y:S02]  /*06d0*/  LOP3.LUT R19, R47.reuse, R16, RZ, 0xfc, !PT ;  /* 0x000000102f137212 */ /* 0x040fe400078efcff */
[----:B------:R-:W-:Y:S02]  /*06e0*/  LOP3.LUT R12, R12, 0xf, RZ, 0xc0, !PT ;  /* 0x0000000f0c0c7812 */ /* 0x000fe400078ec0ff */
[----:B------:R-:W-:Y:S01]  /*06f0*/  LOP3.LUT R21, R47, R18, RZ, 0xfc, !PT ;  /* 0x000000122f157212 */ /* 0x000fe200078efcff */
[----:B------:R-:W-:Y:S01]  /*0700*/  IMAD R30, R19, 0x4, R36 ;  /* 0x00000004131e7824 */ /* 0x000fe200078e0224 */
[----:B------:R-:W-:-:S02]  /*0710*/  LOP3.LUT R17, R47, R12, RZ, 0xfc, !PT ;  /* 0x0000000c2f117212 */ /* 0x000fc400078efcff */
[C---:B------:R-:W-:Y:S01]  /*0720*/  LOP3.LUT R33, R47.reuse, R44, RZ, 0xfc, !PT ;  /* 0x0000002c2f217212 */ /* 0x040fe200078efcff */
[----:B------:R-:W-:Y:S01]  /*0730*/  @P1 VIADD R14, R14, 0x1 ;  /* 0x000000010e0e1836 */ /* 0x000fe20000000000 */
[----:B------:R-:W-:Y:S01]  /*0740*/  LOP3.LUT R15, R47, R6, RZ, 0xfc, !PT ;  /* 0x000000062f0f7212 */ /* 0x000fe200078efcff */
[----:B------:R-:W-:Y:S01]  /*0750*/  IMAD R28, R17, 0x4, R36 ;  /* 0x00000004111c7824 */ /* 0x000fe200078e0224 */
[----:B------:R-:W-:Y:S01]  /*0760*/  LOP3.LUT R35, R47, 0x8, R6, 0xfe, !PT ;  /* 0x000000082f237812 */ /* 0x000fe200078efe06 */
[--C-:B------:R-:W-:Y:S01]  /*0770*/  IMAD R32, R21, 0x4, R36.reuse ;  /* 0x0000000415207824 */ /* 0x100fe200078e0224 */
[----:B------:R-:W-:Y:S01]  /*0780*/  LOP3.LUT R31, R47, R42, RZ, 0xfc, !PT ;  /* 0x0000002a2f1f7212 */ /* 0x000fe200078efcff */
[--C-:B------:R-:W-:Y:S01]  /*0790*/  IMAD R33, R33, 0x4, R36.reuse ;  /* 0x0000000421217824 */ /* 0x100fe200078e0224 */
[----:B------:R-:W-:Y:S01]  /*07a0*/  @!P2 LOP3.LUT R14, RZ, UR6, RZ, 0x33, !PT ;  /* 0x00000006ff0eac12 */ /* 0x000fe2000f8e33ff */
[--C-:B------:R-:W-:Y:S01]  /*07b0*/  IMAD R34, R15, 0x4, R36.reuse ;  /* 0x000000040f227824 */ /* 0x100fe200078e0224 */
[----:B------:R-:W-:Y:S01]  /*07c0*/  LOP3.LUT R23, R47, R20, RZ, 0xfc, !PT ;  /* 0x000000142f177212 */ /* 0x000fe200078efcff */
[----:B------:R-:W-:Y:S01]  /*07d0*/  IMAD R35, R35, 0x4, R36 ;  /* 0x0000000423237824 */ /* 0x000fe200078e0224 */
[-C--:B------:R-:W-:Y:S01]  /*07e0*/  LEA R31, R31, R36.reuse, 0x2 ;  /* 0x000000241f1f7211 */ /* 0x080fe200078e10ff */
[----:B------:R-:W-:Y:S01]  /*07f0*/  IMAD.IADD R37, R37, 0x1, R14 ;  /* 0x0000000125257824 */ /* 0x000fe200078e020e */
[----:B------:R-:W-:Y:S01]  /*0800*/  LEA R36, R23, R36, 0x2 ;  /* 0x0000002417247211 */ /* 0x000fe200078e10ff */
[----:B------:R-:W-:Y:S01]  /*0810*/  IMAD R47, R6, -0x1f, R47 ;  /* 0xffffffe1062f7824 */ /* 0x000fe200078e022f */
[----:B------:R-:W-:-:S02]  /*0820*/  PLOP3.LUT P0, PT, PT, PT, PT, 0x80, 0x8 ;  /* 0x000000000008781c */ /* 0x000fc40003f0f070 */
[C---:B------:R-:W-:Y:S02]  /*0830*/  LOP3.LUT R38, R13.reuse, R12, RZ, 0xfc, !PT ;  /* 0x0000000c0d267212 */ /* 0x040fe400078efcff */
[C---:B------:R-:W-:Y:S02]  /*0840*/  LOP3.LUT R40, R13.reuse, R40, RZ, 0xfc, !PT ;  /* 0x000000280d287212 */ /* 0x040fe400078efcff */
[C---:B------:R-:W-:Y:S02]  /*0850*/  LOP3.LUT R41, R13.reuse, R16, RZ, 0xfc, !PT ;  /* 0x000000100d297212 */ /* 0x040fe400078efcff */
[C---:B------:R-:W-:Y:S02]  /*0860*/  LOP3.LUT R42, R13.reuse, R42, RZ, 0xfc, !PT ;  /* 0x0000002a0d2a7212 */ /* 0x040fe400078efcff */
[C---:B------:R-:W-:Y:S02]  /*0870*/  LOP3.LUT R44, R13.reuse, R44, RZ, 0xfc, !PT ;  /* 0x0000002c0d2c7212 */ /* 0x040fe400078efcff */
[----:B------:R-:W-:-:S02]  /*0880*/  LOP3.LUT R45, R13, R20, RZ, 0xfc, !PT ;  /* 0x000000140d2d7212 */ /* 0x000fc400078efcff */
[----:B0-----:R-:W-:-:S07]  /*0890*/  LOP3.LUT R46, R13, 0x8, R6, 0xfe, !PT ;  /* 0x000000080d2e7812 */ /* 0x001fce00078efe06 */
.L_x_28235:
[----:B------:R-:W-:Y:S01]  /*08a0*/  ISETP.GT.U32.AND P2, PT, R0, 0x3f, PT ;  /* 0x0000003f0000780c */ /* 0x000fe20003f44070 */
[----:B------:R-:W-:Y:S01]  /*08b0*/  BSSY.RECONVERGENT B0, `(.L_x_28227) ;  /* 0x0000061000007945 */ /* 0x000fe20003800200 */
[----:B------:R-:W-:-:S11]  /*08c0*/  PLOP3.LUT P1, PT, P0, PT, PT, 0x80, 0x8 ;  /* 0x000000000008781c */ /* 0x000fd6000072f070 */
[----:B-12---:R-:W-:Y:S05]  /*08d0*/  @P2 BRA `(.L_x_28228) ;  /* 0x0000000400782947 */ /* 0x006fea0003800000 */
[C---:B------:R-:W-:Y:S01]  /*08e0*/  LOP3.LUT R18, R37.reuse, 0x3, RZ, 0xc0, !PT ;  /* 0x0000000325127812 */ /* 0x040fe200078ec0ff */
[----:B------:R-:W-:Y:S01]  /*08f0*/  BSSY.RECONVERGENT B1, `(.L_x_28229) ;  /* 0x0000027000017945 */ /* 0x000fe20003800200 */
[----:B------:R-:W-:Y:S01]  /*0900*/  LEA R48, R2, UR4, 0x6 ;  /* 0x0000000402307c11 */ /* 0x000fe2000f8e30ff */
[----:B------:R-:W-:Y:S01]  /*0910*/  IMAD.SHL.U32 R57, R0, 0x4, RZ ;  /* 0x0000000400397824 */ /* 0x000fe200078e00ff */
[----:B------:R-:W-:Y:S02]  /*0920*/  ISETP.NE.AND P2, PT, R18, 0x3, PT ;  /* 0x000000031200780c */ /* 0x000fe40003f45270 */
[----:B------:R-:W-:Y:S01]  /*0930*/  ISETP.GE.U32.AND P0, PT, R37, 0x3, PT ;  /* 0x000000032500780c */ /* 0x000fe20003f06070 */
[----:B------:R-:W-:Y:S01]  /*0940*/  IMAD.IADD R48, R48, 0x1, R39 ;  /* 0x0000000130307824 */ /* 0x000fe200078e0227 */
[----:B------:R-:W-:-:S09]  /*0950*/  SHF.L.U32 R49, R3, 0x2, RZ ;  /* 0x0000000203317819 */ /* 0x000fd200000006ff */
        /* <DEDUP_REMOVED lines=8> */
[----:B------:R-:W-:Y:S02]  /*09e0*/  ISETP.NE.AND P2, PT, R18, RZ, PT ;  /* 0x000000ff1200720c */ /* 0x000fe40003f45270 */
[----:B------:R-:W-:Y:S01]  /*09f0*/  MOV R57, R8 ;  /* 0x0000000800397202 */ /* 0x000fe20000000f00 */
[----:B--2---:R0:W-:Y:S10]  /*0a00*/  STS.128 [R11], R12 ;  /* 0x0000000c0b007388 */ /* 0x0041f40000000c00 */
[----:B------:R-:W-:Y:S05]  /*0a10*/  @!P2 BRA `(.L_x_28230) ;  /* 0x000000000050a947 */ /* 0x000fea0003800000 */
[----:B------:R-:W-:Y:S01]  /*0a20*/  IMAD.IADD R57, R8, 0x1, R49 ;  /* 0x0000000108397824 */ /* 0x000fe200078e0231 */
[----:B------:R-:W-:Y:S01]  /*0a30*/  ISETP.NE.AND P2, PT, R18, 0x1, PT ;  /* 0x000000011200780c */ /* 0x000fe20003f45270 */
[C---:B0-----:R-:W-:Y:S01]  /*0a40*/  IMAD.SHL.U32 R13, R8.reuse, 0x4, RZ ;  /* 0x00000004080d7824 */ /* 0x041fe200078e00ff */
[----:B------:R-:W-:Y:S01]  /*0a50*/  LOP3.LUT R12, R8, 0x1c, RZ, 0xc0, !PT ;  /* 0x0000001c080c7812 */ /* 0x000fe200078ec0ff */
[C---:B------:R-:W-:Y:S01]  /*0a60*/  IMAD.SHL.U32 R14, R57.reuse, 0x4, RZ ;  /* 0x00000004390e7824 */ /* 0x040fe200078e00ff */
[----:B------:R-:W-:Y:S02]  /*0a70*/  LOP3.LUT R15, R57, 0x1c, RZ, 0xc0, !PT ;  /* 0x0000001c390f7812 */ /* 0x000fe400078ec0ff */
[----:B------:R-:W-:Y:S02]  /*0a80*/  LOP3.LUT R13, R12, 0x380, R13, 0xf8, !PT ;  /* 0x000003800c0d7812 */ /* 0x000fe400078ef80d */
[----:B------:R-:W-:Y:S02]  /*0a90*/  LOP3.LUT R15, R15, 0x380, R14, 0xf8, !PT ;  /* 0x000003800f0f7812 */ /* 0x000fe400078ef80e */
[----:B------:R-:W-:-:S03]  /*0aa0*/  IADD3 R13, PT, PT, R48, R13, RZ ;  /* 0x0000000d300d7210 */ /* 0x000fc60007ffe0ff */
[----:B------:R-:W-:Y:S02]  /*0ab0*/  @P2 IMAD.IADD R15, R15, 0x1, R48 ;  /* 0x000000010f0f2824 */ /* 0x000fe400078e0230 */
[----:B------:R-:W-:-:S04]  /*0ac0*/  IMAD.WIDE.U32 R12, R13, 0x4, R16 ;  /* 0x000000040d0c7825 */ /* 0x000fc800078e0010 */
[----:B------:R-:W-:Y:S02]  /*0ad0*/  @P2 IMAD.WIDE.U32 R16, R15, 0x4, R16 ;  /* 0x000000040f102825 */ /* 0x000fe400078e0010 */
        /* <DEDUP_REMOVED lines=8> */
.L_x_28230:
[----:B------:R-:W-:Y:S05]  /*0b60*/  BSYNC.RECONVERGENT B1 ;  /* 0x0000000000017941 */ /* 0x000fea0003800200 */
.L_x_28229:
[----:B------:R-:W-:Y:S05]  /*0b70*/  @!P0 BRA `(.L_x_28228) ;  /* 0x0000000000d08947 */ /* 0x000fea0003800000 */
[----:B------:R-:W2:Y:S01]  /*0b80*/  S2R R53, SR_CgaCtaId ;  /* 0x0000000000357919 */ /* 0x000ea20000008800 */
[----:B------:R-:W3:Y:S01]  /*0b90*/  LDC R51, c[0x0][0x360] ;  /* 0x0000d800ff337b82 */ /* 0x000ee20000000800 */
[----:B01----:R-:W-:Y:S01]  /*0ba0*/  MOV R12, 0x400 ;  /* 0x00000400000c7802 */ /* 0x003fe20000000f00 */
[C---:B------:R-:W-:Y:S02]  /*0bb0*/  IMAD.SHL.U32 R58, R57.reuse, 0x4, RZ ;  /* 0x00000004393a7824 */ /* 0x040fe400078e00ff */
[----:B------:R-:W-:Y:S02]  /*0bc0*/  IMAD.IADD R55, R57, 0x1, R49 ;  /* 0x0000000139377824 */ /* 0x000fe400078e0231 */
[----:B------:R-:W-:Y:S02]  /*0bd0*/  VIADD R12, R12, 0x880 ;  /* 0x000008800c0c7836 */ /* 0x000fe40000000000 */
[C---:B---3--:R-:W-:Y:S01]  /*0be0*/  IMAD R50, R51.reuse, 0xc, R57 ;  /* 0x0000000c33327824 */ /* 0x048fe200078e0239 */
[C---:B------:R-:W-:Y:S01]  /*0bf0*/  LEA R56, R51.reuse, R57, 0x3 ;  /* 0x0000003933387211 */ /* 0x040fe200078e18ff */
[----:B------:R-:W-:-:S02]  /*0c00*/  IMAD R52, R51, 0x30, R58 ;  /* 0x0000003033347824 */ /* 0x000fc400078e023a */
[C-C-:B------:R-:W-:Y:S02]  /*0c10*/  IMAD R60, R51.reuse, 0x20, R58.reuse ;  /* 0x00000020333c7824 */ /* 0x140fe400078e023a */
[----:B------:R-:W-:Y:S01]  /*0c20*/  IMAD R54, R51, 0x10, R58 ;  /* 0x0000001033367824 */ /* 0x000fe200078e023a */
[----:B--2---:R-:W-:-:S07]  /*0c30*/  LEA R53, R53, R12, 0x18 ;  /* 0x0000000c35357211 */ /* 0x004fce00078ec0ff */
.L_x_28231:
        /* <DEDUP_REMOVED lines=16> */
[--C-:B------:R-:W-:Y:S02]  /*0d40*/  IMAD.WIDE.U32 R20, R19, 0x4, R24.reuse ;  /* 0x0000000413147825 */ /* 0x100fe400078e0018 */
[----:B------:R-:W3:Y:S02]  /*0d50*/  LDG.E.128 R16, desc[UR8][R16.64] ;  /* 0x0000000810107981 */ /* 0x000ee4000c1e1d00 */
[----:B------:R-:W-:Y:S02]  /*0d60*/  IMAD.WIDE.U32 R24, R23, 0x4, R24 ;  /* 0x0000000417187825 */ /* 0x000fe400078e0018 */
[----:B------:R-:W4:Y:S04]  /*0d70*/  LDG.E.128 R20, desc[UR8][R20.64] ;  /* 0x0000000814147981 */ /* 0x000f28000c1e1d00 */
[----:B------:R-:W5:Y:S01]  /*0d80*/  LDG.E.128 R24, desc[UR8][R24.64] ;  /* 0x0000000818187981 */ /* 0x000f62000c1e1d00 */
[C---:B------:R-:W-:Y:S01]  /*0d90*/  IMAD.IADD R59, R53.reuse, 0x1, R58 ;  /* 0x00000001353b7824 */ /* 0x040fe200078e023a */
[----:B------:R-:W-:-:S02]  /*0da0*/  IADD3 R61, PT, PT, R53, R54, RZ ;  /* 0x00000036353d7210 */ /* 0x000fc40007ffe0ff */
[----:B------:R-:W-:-:S04]  /*0db0*/  IADD3 R57, PT, PT, R49, R57, R49 ;  /* 0x0000003931397210 */ /* 0x000fc80007ffe031 */
[----:B------:R-:W-:-:S04]  /*0dc0*/  IADD3 R57, PT, PT, R49, R57, R49 ;  /* 0x0000003931397210 */ /* 0x000fc80007ffe031 */
[----:B------:R-:W-:Y:S01]  /*0dd0*/  ISETP.GE.U32.AND P0, PT, R57, 0x100, PT ;  /* 0x000001003900780c */ /* 0x000fe20003f06070 */
[C---:B------:R-:W-:Y:S01]  /*0de0*/  IMAD R50, R51.reuse, 0x10, R50 ;  /* 0x0000001033327824 */ /* 0x040fe200078e0232 */
[C---:B------:R-:W-:Y:S01]  /*0df0*/  LEA R56, R51.reuse, R56, 0x4 ;  /* 0x0000003833387211 */ /* 0x040fe200078e20ff */
[C---:B------:R-:W-:Y:S01]  /*0e00*/  IMAD R55, R51.reuse, 0x10, R55 ;  /* 0x0000001033377824 */ /* 0x040fe200078e0237 */
[C---:B------:R-:W-:Y:S01]  /*0e10*/  LEA R58, R51.reuse, R58, 0x6 ;  /* 0x0000003a333a7211 */ /* 0x040fe200078e30ff */
[----:B------:R-:W-:Y:S01]  /*0e20*/  IMAD R54, R51, 0x40, R54 ;  /* 0x0000004033367824 */ /* 0x000fe200078e0236 */
[----:B--2---:R0:W-:Y:S04]  /*0e30*/  STS.128 [R59], R12 ;  /* 0x0000000c3b007388 */ /* 0x0041e80000000c00 */
[----:B---3--:R2:W-:Y:S01]  /*0e40*/  STS.128 [R61], R16 ;  /* 0x000000103d007388 */ /* 0x0085e20000000c00 */
[----:B0-----:R-:W-:-:S02]  /*0e50*/  IMAD.IADD R12, R53, 0x1, R60 ;  /* 0x00000001350c7824 */ /* 0x001fc400078e023c */
[----:B------:R-:W-:-:S03]  /*0e60*/  IMAD.IADD R13, R53, 0x1, R52 ;  /* 0x00000001350d7824 */ /* 0x000fc600078e0234 */
[----:B----4-:R2:W-:Y:S04]  /*0e70*/  STS.128 [R12], R20 ;  /* 0x000000140c007388 */ /* 0x0105e80000000c00 */
[----:B-----5:R2:W-:Y:S01]  /*0e80*/  STS.128 [R13], R24 ;  /* 0x000000180d007388 */ /* 0x0205e20000000c00 */
[C---:B------:R-:W-:Y:S02]  /*0e90*/  IMAD R60, R51.reuse, 0x40, R60 ;  /* 0x00000040333c7824 */ /* 0x040fe400078e023c */
[----:B------:R-:W-:Y:S01]  /*0ea0*/  IMAD R52, R51, 0x40, R52 ;  /* 0x0000004033347824 */ /* 0x000fe200078e0234 */
[----:B------:R-:W-:Y:S06]  /*0eb0*/  @!P0 BRA `(.L_x_28231) ;  /* 0xfffffffc00608947 */ /* 0x000fec000383ffff */
.L_x_28228:
[----:B------:R-:W-:Y:S05]  /*0ec0*/  BSYNC.RECONVERGENT B0 ;  /* 0x0000000000007941 */ /* 0x000fea0003800200 */
.L_x_28227:
[----:B------:R-:W-:Y:S02]  /*0ed0*/  IMAD R39, R2, 0x40, R39 ;  /* 0x0000004002277824 */ /* 0x000fe400078e0227 */
[----:B01----:R-:W-:-:S07]  /*0ee0*/  IMAD.MOV.U32 R15, RZ, RZ, RZ ;  /* 0x000000ffff0f7224 */ /* 0x003fce00078e00ff */
.L_x_28234:
[----:B------:R-:W0:Y:S01]  /*0ef0*/  S2R R52, SR_TID.X ;  /* 0x0000000000347919 */ /* 0x000e220000002100 */
[----:B--2---:R-:W-:Y:S02]  /*0f00*/  IADD3 R19, PT, PT, R10, R15, RZ ;  /* 0x0000000f0a137210 */ /* 0x004fe40007ffe0ff */
[----:B0-----:R-:W-:-:S05]  /*0f10*/  SHF.R.U32.HI R52, RZ, 0x4, R52 ;  /* 0x00000004ff347819 */ /* 0x001fca0000011634 */
[----:B-1----:R-:W-:-:S07]  /*0f20*/  IMAD.MOV.U32 R14, RZ, RZ, R52 ;  /* 0x000000ffff0e7224 */ /* 0x002fce00078e0034 */
.L_x_28232:
        /* <DEDUP_REMOVED lines=12> */
[----:B------:R-:W-:Y:S02]  /*0ff0*/  ISETP.NE.AND P2, PT, R4, RZ, PT ;  /* 0x000000ff0400720c */ /* 0x000fe40003f45270 */
[----:B------:R-:W-:-:S03]  /*1000*/  MOV R49, 0x400 ;  /* 0x0000040000317802 */ /* 0x000fc60000000f00 */
[----:B------:R-:W1:Y:S08]  /*1010*/  S2R R50, SR_CgaCtaId ;  /* 0x0000000000327919 */ /* 0x000e700000008800 */
[----:B------:R-:W-:Y:S01]  /*1020*/  @!P2 VIADD R51, R49, 0xc80 ;  /* 0x00000c803133a836 */ /* 0x000fe20000000000 */
[----:B0-----:R0:W2:Y:S04]  /*1030*/  LDS R12, [R34] ;  /* 0x00000000220c7984 */ /* 0x0010a80000000800 */
[----:B------:R0:W3:Y:S04]  /*1040*/  LDS R13, [R34+0x4] ;  /* 0x00000400220d7984 */ /* 0x0000e80000000800 */
[----:B------:R0:W4:Y:S04]  /*1050*/  LDS R14, [R34+0x8] ;  /* 0x00000800220e7984 */ /* 0x0001280000000800 */
[----:B------:R0:W0:Y:S04]  /*1060*/  LDS R16, [R34+0xc] ;  /* 0x00000c0022107984 */ /* 0x0000280000000800 */
[----:B------:R0:W0:Y:S01]  /*1070*/  LDS R17, [R34+0x10] ;  /* 0x0000100022117984 */ /* 0x0000220000000800 */
[----:B-1----:R-:W-:-:S02]  /*1080*/  LEA R49, R50, R49, 0x18 ;  /* 0x0000003132317211 */ /* 0x002fc400078ec0ff */
[----:B------:R-:W-:Y:S01]  /*1090*/  @!P2 LEA R50, R50, R51, 0x18 ;  /* 0x000000333232a211 */ /* 0x000fe200078ec0ff */
        /* <DEDUP_REMOVED lines=11> */
.L_x_28233:
[----:B--2---:R-:W-:Y:S01]  /*1150*/  IMAD R51, R52, 0x84, R49 ;  /* 0x0000008434337824 */ /* 0x004fe200078e0231 */
[----:B------:R-:W-:Y:S05]  /*1160*/  WARPSYNC.ALL ;  /* 0x0000000000007948 */ /* 0x000fea0003800000 */
[--C-:B------:R-:W-:Y:S01]  /*1170*/  IMAD R53, R47, 0x4, R51.reuse ;  /* 0x000000042f357824 */ /* 0x100fe200078e0233 */
[----:B------:R-:W-:Y:S01]  /*1180*/  LEA R61, R38, R51, 0x2 ;  /* 0x00000033263d7211 */ /* 0x000fe200078e10ff */
[----:B------:R-:W-:Y:S01]  /*1190*/  IMAD R60, R46, 0x4, R51 ;  /* 0x000000042e3c7824 */ /* 0x000fe200078e0233 */
[----:B------:R-:W-:Y:S02]  /*11a0*/  ISETP.GE.U32.AND P0, PT, R52, 0x8, PT ;  /* 0x000000083400780c */ /* 0x000fe40003f06070 */
[----:B------:R-:W2:Y:S04]  /*11b0*/  LDS R55, [R53] ;  /* 0x0000000035377984 */ /* 0x000ea80000000800 */
[----:B------:R-:W3:Y:S04]  /*11c0*/  LDS R57, [R53+0x4] ;  /* 0x0000040035397984 */ /* 0x000ee80000000800 */
[----:B------:R-:W4:Y:S04]  /*11d0*/  LDS R58, [R53+0x8] ;  /* 0x00000800353a7984 */ /* 0x000f280000000800 */
[----:B------:R-:W0:Y:S04]  /*11e0*/  LDS R59, [R53+0xc] ;  /* 0x00000c00353b7984 */ /* 0x000e280000000800 */
[----:B------:R-:W5:Y:S01]  /*11f0*/  LDS R54, [R53+0x10] ;  /* 0x0000100035367984 */ /* 0x000f620000000800 */
[----:B--2---:R-:W-:-:S03]  /*1200*/  IMAD R56, R12, R55, RZ ;  /* 0x000000370c387224 */ /* 0x004fc600078e02ff */
[----:B------:R-:W-:Y:S01]  /*1210*/  LDS R55, [R61] ;  /* 0x000000003d377984 */ /* 0x000fe20000000800 */
[----:B---3--:R-:W-:-:S03]  /*1220*/  IMAD R57, R13, R57, R56 ;  /* 0x000000390d397224 */ /* 0x008fc600078e0238 */
[----:B------:R-:W-:Y:S01]  /*1230*/  LDS R56, [R53+0x18] ;  /* 0x0000180035387984 */ /* 0x000fe20000000800 */
[----:B----4-:R-:W-:-:S04]  /*1240*/  IMAD R57, R14, R58, R57 ;  /* 0x0000003a0e397224 */ /* 0x010fc800078e0239 */
[----:B0-----:R-:W-:Y:S02]  /*1250*/  IMAD R59, R16, R59, R57 ;  /* 0x0000003b103b7224 */ /* 0x001fe400078e0239 */
[----:B------:R-:W0:Y:S02]  /*1260*/  LDS R57, [R53+0x14] ;  /* 0x0000140035397984 */ /* 0x000e240000000800 */
[----:B-----5:R-:W-:Y:S02]  /*1270*/  IMAD R58, R17, R54, R59 ;  /* 0x00000036113a7224 */ /* 0x020fe400078e023b */
[----:B------:R2:W3:Y:S04]  /*1280*/  LDS R59, [R53+0x1c] ;  /* 0x00001c00353b7984 */ /* 0x0004e80000000800 */
[----:B------:R-:W4:Y:S01]  /*1290*/  LDS R54, [R60] ;  /* 0x000000003c367984 */ /* 0x000f220000000800 */
[----:B--2---:R-:W-:-:S06]  /*12a0*/  LEA R53, R43, R51, 0x2 ;  /* 0x000000332b357211 */ /* 0x004fcc00078e10ff */
[----:B------:R-:W-:Y:S01]  /*12b0*/  LDS R53, [R53] ;  /* 0x0000000035357984 */ /* 0x000fe20000000800 */
[----:B0-----:R-:W-:Y:S02]  /*12c0*/  IMAD R57, R18, R57, R58 ;  /* 0x0000003912397224 */ /* 0x001fe400078e023a */
[----:B------:R-:W-:Y:S02]  /*12d0*/  IMAD R58, R42, 0x4, R51 ;  /* 0x000000042a3a7824 */ /* 0x000fe400078e0233 */
[----:B------:R-:W-:Y:S02]  /*12e0*/  IMAD R56, R19, R56, R57 ;  /* 0x0000003813387224 */ /* 0x000fe400078e0239 */
[--C-:B------:R-:W-:Y:S02]  /*12f0*/  IMAD R57, R41, 0x4, R51.reuse ;  /* 0x0000000429397824 */ /* 0x100fe400078e0233 */
[----:B---3--:R-:W-:Y:S01]  /*1300*/  IMAD R56, R20, R59, R56 ;  /* 0x0000003b14387224 */ /* 0x008fe200078e0238 */
[----:B------:R-:W-:Y:S01]  /*1310*/  LDS R58, [R58] ;  /* 0x000000003a3a7984 */ /* 0x000fe20000000800 */
[----:B------:R-:W-:-:S02]  /*1320*/  IMAD R59, R40, 0x4, R51 ;  /* 0x00000004283b7824 */ /* 0x000fc400078e0233 */
[----:B----4-:R-:W-:Y:S01]  /*1330*/  IMAD R56, R21, R54, R56 ;  /* 0x0000003615387224 */ /* 0x010fe200078e0238 */
[----:B------:R-:W-:Y:S03]  /*1340*/  LDS R57, [R57] ;  /* 0x0000000039397984 */ /* 0x000fe60000000800 */
[----:B------:R-:W-:Y:S01]  /*1350*/  IMAD R55, R22, R55, R56 ;  /* 0x0000003716377224 */ /* 0x000fe200078e0238 */
[----:B------:R-:W0:Y:S01]  /*1360*/  LDS R54, [R59] ;  /* 0x000000003b367984 */ /* 0x000e220000000800 */
[--C-:B------:R-:W-:Y:S02]  /*1370*/  IMAD R56, R44, 0x4, R51.reuse ;  /* 0x000000042c387824 */ /* 0x100fe400078e0233 */
[----:B------:R-:W-:-:S04]  /*1380*/  IMAD R51, R45, 0x4, R51 ;  /* 0x000000042d337824 */ /* 0x000fc800078e0233 */
[----:B------:R-:W2:Y:S04]  /*1390*/  LDS R56, [R56] ;  /* 0x0000000038387984 */ /* 0x000ea80000000800 */
[----:B------:R-:W3:Y:S01]  /*13a0*/  LDS R51, [R51] ;  /* 0x0000000033337984 */ /* 0x000ee20000000800 */
[----:B0-----:R-:W-:Y:S02]  /*13b0*/  IMAD R54, R23, R54, R55 ;  /* 0x0000003617367224 */ /* 0x001fe400078e0237 */
[----:B------:R-:W-:Y:S02]  /*13c0*/  IMAD.IADD R55, R52, 0x1, R15 ;  /* 0x0000000134377824 */ /* 0x000fe400078e020f */
[----:B------:R-:W-:Y:S02]  /*13d0*/  IMAD R54, R24, R57, R54 ;  /* 0x0000003918367224 */ /* 0x000fe400078e0236 */
[----:B------:R-:W-:Y:S01]  /*13e0*/  VIADD R52, R52, 0x8 ;  /* 0x0000000834347836 */ /* 0x000fe20000000000 */
[----:B------:R-:W-:Y:S01]  /*13f0*/  LEA R55, R55, R6, 0x3 ;  /* 0x0000000637377211 */ /* 0x000fe200078e18ff */
[----:B------:R-:W-:-:S04]  /*1400*/  IMAD R58, R25, R58, R54 ;  /* 0x0000003a193a7224 */ /* 0x000fc800078e0236 */
[----:B------:R-:W-:Y:S02]  /*1410*/  @!P2 IMAD R54, R55, 0x4, R50 ;  /* 0x000000043736a824 */ /* 0x000fe400078e0232 */
[----:B------:R-:W-:-:S03]  /*1420*/  IMAD R53, R26, R53, R58 ;  /* 0x000000351a357224 */ /* 0x000fc600078e023a */
[----:B------:R-:W-:Y:S01]  /*1430*/  @!P2 LDS R58, [R54] ;  /* 0x00000000363aa984 */ /* 0x000fe20000000800 */
[----:B--2---:R-:W-:-:S04]  /*1440*/  IMAD R53, R27, R56, R53 ;  /* 0x000000381b357224 */ /* 0x004fc800078e0235 */
[----:B---3--:R-:W-:-:S05]  /*1450*/  IMAD R53, R48, R51, R53 ;  /* 0x0000003330357224 */ /* 0x008fca00078e0235 */
[----:B------:R-:W0:Y:S02]  /*1460*/  SHFL.DOWN PT, R51, R53, 0x1, 0x1e1f ;  /* 0x083e1f0035337f89 */ /* 0x000e2400000e0000 */
        /* <DEDUP_REMOVED lines=9> */
[----:B------:R-:W-:Y:S01]  /*1500*/  ISETP.NE.AND P0, PT, R7, 0x2, PT ;  /* 0x000000020700780c */ /* 0x000fe20003f05270 */
[----:B------:R-:W-:Y:S05]  /*1510*/  WARPSYNC.ALL ;  /* 0x0000000000007948 */ /* 0x000fea0003800000 */
[----:B------:R-:W-:Y:S06]  /*1520*/  BAR.SYNC.DEFER_BLOCKING 0x0 ;  /* 0x0000000000007b1d */ /* 0x000fec0000010000 */
[----:B------:R-:W-:Y:S04]  /*1530*/  BSSY.RECONVERGENT B0, `(.L_x_28236) ;  /* 0x0000013000007945 */ /* 0x000fe80003800200 */
[----:B------:R-:W-:Y:S05]  /*1540*/  @!P0 BRA `(.L_x_28237) ;  /* 0x0000000000448947 */ /* 0x000fea0003800000 */
[----:B------:R-:W0:Y:S01]  /*1550*/  S2R R9, SR_CgaCtaId ;  /* 0x0000000000097919 */ /* 0x000e220000008800 */
[----:B------:R-:W3:Y:S01]  /*1560*/  LDC.64 R10, c[0x0][0x3a0] ;  /* 0x0000e800ff0a7b82 */ /* 0x000ee20000000a00 */
[----:B------:R-:W-:Y:S01]  /*1570*/  MOV R2, 0x400 ;  /* 0x0000040000027802 */ /* 0x000fe20000000f00 */
[----:B------:R-:W-:-:S04]  /*1580*/  VIADD R13, R5, UR4 ;  /* 0x00000004050d7c36 */ /* 0x000fc80008000000 */
[----:B------:R-:W-:-:S05]  /*1590*/  VIADD R2, R2, 0xc80 ;  /* 0x00000c8002027836 */ /* 0x000fca0000000000 */
[----:B0-----:R-:W-:Y:S01]  /*15a0*/  LEA R17, R9, R2, 0x18 ;  /* 0x0000000209117211 */ /* 0x001fe200078ec0ff */
[----:B------:R-:W-:-:S07]  /*15b0*/  IMAD.MOV.U32 R2, RZ, RZ, RZ ;  /* 0x000000ffff027224 */ /* 0x000fce00078e00ff */
.L_x_28238:
[----:B------:R-:W-:Y:S01]  /*15c0*/  LEA R4, R0, R17, 0x2 ;  /* 0x0000001100047211 */ /* 0x000fe200078e10ff */
[----:B0-----:R-:W-:-:S04]  /*15d0*/  IMAD.IADD R9, R13, 0x1, R0 ;  /* 0x000000010d097824 */ /* 0x001fc800078e0200 */
[----:B------:R-:W0:Y:S01]  /*15e0*/  LDS R15, [R4] ;  /* 0x00000000040f7984 */ /* 0x000e220000000800 */
[----:B------:R-:W-:Y:S02]  /*15f0*/  VIADD R2, R2, 0x1 ;  /* 0x0000000102027836 */ /* 0x000fe40000000000 */
[----:B---3--:R-:W-:-:S03]  /*1600*/  IMAD.WIDE.U32 R8, R9, 0x4, R10 ;  /* 0x0000000409087825 */ /* 0x008fc600078e000a */
[----:B------:R-:W-:-:S04]  /*1610*/  LOP3.LUT R6, R2, R7, RZ, 0x3c, !PT ;  /* 0x0000000702067212 */ /* 0x000fc800078e3cff */
[----:B------:R-:W-:Y:S01]  /*1620*/  ISETP.NE.AND P0, PT, R6, 0x2, PT ;  /* 0x000000020600780c */ /* 0x000fe20003f05270 */
[----:B------:R-:W-:Y:S01]  /*1630*/  VIADD R0, R0, UR5 ;  /* 0x0000000500007c36 */ /* 0x000fe20008000000 */
[----:B0-----:R0:W-:Y:S11]  /*1640*/  REDG.E.ADD.STRONG.GPU desc[UR8][R8.64], R15 ;  /* 0x0000000f0800798e */ /* 0x0011f6000c12e108 */
[----:B------:R-:W-:Y:S05]  /*1650*/  @P0 BRA `(.L_x_28238) ;  /* 0xfffffffc00d80947 */ /* 0x000fea000383ffff */
.L_x_28237:
[----:B------:R-:W-:Y:S05]  /*1660*/  BSYNC.RECONVERGENT B0 ;  /* 0x0000000000007941 */ /* 0x000fea0003800200 */
.L_x_28236:
[----:B------:R-:W3:Y:S01]  /*1670*/  S2UR UR6, SR_CgaCtaId ;  /* 0x00000000000679c3 */ /* 0x000ee20000008800 */
[----:B------:R-:W-:Y:S01]  /*1680*/  UMOV UR5, 0x400 ;  /* 0x0000040000057882 */ /* 0x000fe20000000000 */
[----:B------:R-:W-:Y:S01]  /*1690*/  IADD3 R21, PT, PT, R5, UR4, R0 ;  /* 0x0000000405157c10 */ /* 0x000fe2000fffe000 */
[----:B------:R-:W-:-:S05]  /*16a0*/  UIADD3 UR5, UPT, UPT, UR5, 0xc80, URZ ;  /* 0x00000c8005057890 */ /* 0x000fca000fffe0ff */
[----:B------:R-:W4:Y:S01]  /*16b0*/  LDC.64 R18, c[0x0][0x3a0] ;  /* 0x0000e800ff127b82 */ /* 0x000f220000000a00 */
[----:B---3--:R-:W-:-:S06]  /*16c0*/  ULEA UR5, UR6, UR5, 0x18 ;  /* 0x0000000506057291 */ /* 0x008fcc000f8ec0ff */
[----:B------:R-:W-:Y:S01]  /*16d0*/  LEA R2, R0, UR5, 0x2 ;  /* 0x0000000500027c11 */ /* 0x000fe2000f8e10ff */
[----:B----4-:R-:W-:-:S04]  /*16e0*/  IMAD.WIDE.U32 R6, R3, 0x4, R18 ;  /* 0x0000000403067825 */ /* 0x010fc800078e0012 */
[----:B0-----:R-:W-:-:S04]  /*16f0*/  IMAD.WIDE.U32 R8, R3, 0x8, R18 ;  /* 0x0000000803087825 */ /* 0x001fc800078e0012 */
[----:B------:R-:W-:-:S07]  /*1700*/  IMAD.WIDE.U32 R10, R3, 0xc, R18 ;  /* 0x0000000c030a7825 */ /* 0x000fce00078e0012 */
.L_x_28239:
[----:B-1----:R-:W0:Y:S01]  /*1710*/  LDC R33, c[0x0][0x360] ;  /* 0x0000d800ff217b82 */ /* 0x002e220000000800 */
[----:B------:R-:W-:Y:S01]  /*1720*/  SHF.L.U32 R31, R3, 0x2, RZ ;  /* 0x00000002031f7819 */ /* 0x000fe200000006ff */
[----:B------:R-:W1:Y:S01]  /*1730*/  LDS R23, [R2] ;  /* 0x0000000002177984 */ /* 0x000e620000000800 */
[----:B------:R-:W-:-:S04]  /*1740*/  IMAD.WIDE R16, R21, 0x4, R18 ;  /* 0x0000000415107825 */ /* 0x000fc800078e0212 */
[----:B------:R-:W-:Y:S02]  /*1750*/  IMAD.IADD R20, R2, 0x1, R31 ;  /* 0x0000000102147824 */ /* 0x000fe400078e021f */
[----:B------:R-:W-:-:S03]  /*1760*/  IMAD.WIDE R4, R21, 0x4, R6 ;  /* 0x0000000415047825 */ /* 0x000fc600078e0206 */
[----:B------:R-:W3:Y:S01]  /*1770*/  LDS R25, [R20] ;  /* 0x0000000014197984 */ /* 0x000ee20000000800 */
[----:B------:R-:W-:-:S04]  /*1780*/  IMAD.WIDE R12, R21, 0x4, R8 ;  /* 0x00000004150c7825 */ /* 0x000fc800078e0208 */
[----:B------:R-:W-:-:S04]  /*1790*/  IMAD.WIDE R14, R21, 0x4, R10 ;  /* 0x00000004150e7825 */ /* 0x000fc800078e020a */
[C-C-:B0-----:R-:W-:Y:S02]  /*17a0*/  IMAD R22, R33.reuse, 0x8, R2.reuse ;  /* 0x0000000821167824 */ /* 0x141fe400078e0202 */
[----:B------:R-:W-:-:S03]  /*17b0*/  IMAD R24, R33, 0xc, R2 ;  /* 0x0000000c21187824 */ /* 0x000fc600078e0202 */
[----:B------:R-:W0:Y:S04]  /*17c0*/  LDS R27, [R22] ;  /* 0x00000000161b7984 */ /* 0x000e280000000800 */
[----:B------:R-:W4:Y:S01]  /*17d0*/  LDS R29, [R24] ;  /* 0x00000000181d7984 */ /* 0x000f220000000800 */
[----:B------:R-:W-:-:S05]  /*17e0*/  IMAD.IADD R0, R0, 0x1, R31 ;  /* 0x0000000100007824 */ /* 0x000fca00078e021f */
[----:B------:R-:W-:Y:S01]  /*17f0*/  ISETP.GE.U32.AND P0, PT, R0, 0x200, PT ;  /* 0x000002000000780c */ /* 0x000fe20003f06070 */
[----:B-1----:R1:W-:Y:S01]  /*1800*/  REDG.E.ADD.STRONG.GPU desc[UR8][R16.64], R23 ;  /* 0x000000171000798e */ /* 0x0023e2000c12e108 */
[----:B------:R-:W-:Y:S01]  /*1810*/  IADD3 R21, PT, PT, R21, R31, RZ ;  /* 0x0000001f15157210 */ /* 0x000fe20007ffe0ff */
[----:B------:R-:W-:Y:S02]  /*1820*/  IMAD R2, R33, 0x10, R2 ;  /* 0x0000001021027824 */ /* 0x000fe400078e0202 */
[----:B---3--:R1:W-:Y:S04]  /*1830*/  REDG.E.ADD.STRONG.GPU desc[UR8][R4.64], R25 ;  /* 0x000000190400798e */ /* 0x0083e8000c12e108 */
[----:B0-----:R1:W-:Y:S04]  /*1840*/  REDG.E.ADD.STRONG.GPU desc[UR8][R12.64], R27 ;  /* 0x0000001b0c00798e */ /* 0x0013e8000c12e108 */
[----:B----4-:R1:W-:Y:S01]  /*1850*/  REDG.E.ADD.STRONG.GPU desc[UR8][R14.64], R29 ;  /* 0x0000001d0e00798e */ /* 0x0103e2000c12e108 */
[----:B------:R-:W-:Y:S05]  /*1860*/  @!P0 BRA `(.L_x_28239) ;  /* 0xfffffffc00a88947 */ /* 0x000fea000383ffff */
[----:B------:R-:W-:Y:S05]  /*1870*/  EXIT ;  /* 0x000000000000794d */ /* 0x000fea0003800000 */
        .weak           $__internal_568_$__cuda_sm20_div_u16
        .type           $__internal_568_$__cuda_sm20_div_u16,@function
        .size           $__internal_568_$__cuda_sm20_div_u16,(.L_x_39071 - $__internal_568_$__cuda_sm20_div_u16)
$__internal_568_$__cuda_sm20_div_u16:
        /* <DEDUP_REMOVED lines=13> */
[----:B0-----:R-:W-:-:S04]  /*1950*/  FMUL R12, R12, R13 ;  /* 0x0000000d0c0c7220 */ /* 0x001fc80000400000 */
[----:B------:R-:W-:-:S04]  /*1960*/  VIADD R12, R12, 0x2 ;  /* 0x000000020c0c7836 */ /* 0x000fc80000000000 */
[----:B------:R-:W-:-:S06]  /*1970*/  FMUL.RZ R7, R7, R12 ;  /* 0x0000000c07077220 */ /* 0x000fcc000040c000 */
[----:B------:R-:W0:Y:S02]  /*1980*/  F2I.U32.TRUNC.NTZ R7, R7 ;  /* 0x0000000700077305 */ /* 0x000e24000020f000 */
[----:B0-----:R-:W-:Y:S02]  /*1990*/  LOP3.LUT R12, R7, 0xffff, RZ, 0xc0, !PT ;  /* 0x0000ffff070c7812 */ /* 0x001fe400078ec0ff */
[----:B------:R-:W-:Y:S01]  /*19a0*/  @!P0 MOV R12, 0xffffffff ;  /* 0xffffffff000c8802 */ /* 0x000fe20000000f00 */
[----:B------:R-:W-:Y:S06]  /*19b0*/  RET.REL.NODEC R8 `(_Z9cuda_gemmIiLi128ELi1ELi1ELi1024ELi128ELi128ELi64ELi1ELi1EEviiiPT_S1_S1_iii) ;  /* 0xffffffe408907950 */ /* 0x000fec0003c3ffff */
.L_x_28240:
        /* <DEDUP_REMOVED lines=12> */
.L_x_39071:


//--------------------- .text._Z9cuda_gemmIiLi128ELi1ELi1ELi1024ELi128ELi128ELi64ELi1ELi0EEviiiPT_S1_S1_iii --------------------------
	.section	.text._Z9cuda_gemmIiLi128ELi1ELi1ELi1024ELi128ELi128ELi64ELi1ELi0EEviiiPT_S1_S1_iii,"ax",@progbits
	.align	128
        .global         _Z9cuda_gemmIiLi128ELi1ELi1ELi1024ELi128ELi128ELi64ELi1ELi0EEviiiPT_S1_S1_iii
        .type           _Z9cuda_gemmIiLi128ELi1ELi1ELi1024ELi128ELi128ELi64ELi1ELi0EEviiiPT_S1_S1_iii,@function
        .size           _Z9cuda_gemmIiLi128ELi1ELi1ELi1024ELi128ELi128ELi64ELi1ELi0EEviiiPT_S1_S1_iii,(.L_x_39073 - _Z9cuda_gemmIiLi128ELi1ELi1ELi1024ELi128ELi128ELi64ELi1ELi0EEviiiPT_S1_S1_iii)
        .other          _Z9cuda_gemmIiLi128ELi1ELi1ELi1024ELi128ELi128ELi64ELi1ELi0EEviiiPT_S1_S1_iii,@"STO_CUDA_ENTRY STV_DEFAULT"
_Z9cuda_gemmIiLi128ELi1ELi1ELi1024ELi128ELi128ELi64ELi1ELi0EEviiiPT_S1_S1_iii:
.text._Z9cuda_gemmIiLi128ELi1ELi1ELi1024ELi128ELi128ELi64ELi1ELi0EEviiiPT_S1_S1_iii:
        /* <DEDUP_REMOVED lines=64> */
[----:B------:R-:W-:Y:S05]  /*0400*/  CALL.REL.NOINC `($__internal_570_$__cuda_sm20_div_u16) ;  /* 0x0000003000e87944 */ /* 0x000fea0003c00000 */
        /* <DEDUP_REMOVED lines=11> */
.L_x_28243:
[C---:B------:R-:W-:Y:S01]  /*04c0*/  LEA R4, R2.reuse, R5, 0x2 ;  /* 0x0000000502047211 */ /* 0x040fe200078e10ff */
[----:B------:R-:W-:Y:S02]  /*04d0*/  VIADD R3, R3, 0x1 ;  /* 0x0000000103037836 */ /* 0x000fe40000000000 */
[----:B------:R-:W-:Y:S02]  /*04e0*/  VIADD R2, R2, UR8 ;  /* 0x0000000802027c36 */ /* 0x000fe40008000000 */
[----:B------:R0:W-:Y:S01]  /*04f0*/  STS [R4], RZ ;  /* 0x000000ff04007388 */ /* 0x0001e20000000800 */
[----:B------:R-:W-:-:S04]  /*0500*/  LOP3.LUT R6, R3, R72, RZ, 0x3c, !PT ;  /* 0x0000004803067212 */ /* 0x000fc800078e3cff */
[----:B------:R-:W-:-:S13]  /*0510*/  ISETP.NE.AND P0, PT, R6, 0x2, PT ;  /* 0x000000020600780c */ /* 0x000fda0003f05270 */
[----:B0-----:R-:W-:Y:S05]  /*0520*/  @P0 BRA `(.L_x_28243) ;  /* 0xfffffffc00e40947 */ /* 0x001fea000383ffff */
.L_x_28242:
[----:B------:R-:W-:Y:S05]  /*0530*/  BSYNC.RECONVERGENT B0 ;  /* 0x0000000000007941 */ /* 0x000fea0003800200 */
.L_x_28241:
[----:B------:R-:W0:Y:S01]  /*0540*/  S2UR UR6, SR_CgaCtaId ;  /* 0x00000000000679c3 */ /* 0x000e220000008800 */
[----:B------:R-:W-:Y:S01]  /*0550*/  UMOV UR5, 0x400 ;  /* 0x0000040000057882 */ /* 0x000fe20000000000 */
[----:B------:R-:W-:Y:S01]  /*0560*/  BSSY.RECONVERGENT B0, `(.L_x_28244) ;  /* 0x000000e000007945 */ /* 0x000fe20003800200 */
[----:B------:R-:W-:Y:S02]  /*0570*/  UIADD3 UR5, UPT, UPT, UR5, 0xc80, URZ ;  /* 0x00000c8005057890 */ /* 0x000fe4000fffe0ff */
[----:B------:R-:W-:Y:S02]  /*0580*/  USHF.L.U32 UR7, UR8, 0x2, URZ ;  /* 0x0000000208077899 */ /* 0x000fe400080006ff */
[----:B0-----:R-:W-:-:S12]  /*0590*/  ULEA UR5, UR6, UR5, 0x18 ;  /* 0x0000000506057291 */ /* 0x001fd8000f8ec0ff */
.L_x_28245:
        /* <DEDUP_REMOVED lines=11> */
.L_x_28244:
        /* <DEDUP_REMOVED lines=26> */
[C---:B------:R-:W-:Y:S01]  /*07f0*/  VIADD R42, R36.reuse, 0xb ;  /* 0x0000000b242a7836 */ /* 0x040fe20000000000 */
[----:B------:R-:W-:Y:S01]  /*0800*/  USHF.L.U32 UR4, UR4, 0xa, URZ ;  /* 0x0000000a04047899 */ /* 0x000fe200080006ff */
[----:B------:R-:W-:-:S02]  /*0810*/  VIADD R39, R36, 0xe ;  /* 0x0000000e24277836 */ /* 0x000fc40000000000 */
[----:B------:R-:W-:Y:S02]  /*0820*/  VIADD R38, R36, 0xf ;  /* 0x0000000f24267836 */ /* 0x000fe40000000000 */
[----:B-1----:R-:W-:Y:S02]  /*0830*/  VIADD R2, R6, 0xffffffe ;  /* 0x0ffffffe06027836 */ /* 0x002fe40000000000 */
[----:B------:R-:W-:Y:S02]  /*0840*/  VIADD R40, R36, 0xd ;  /* 0x0000000d24287836 */ /* 0x000fe40000000000 */
[----:B------:R1:W2:Y:S01]  /*0850*/  F2I.FTZ.U32.TRUNC.NTZ R3, R2 ;  /* 0x0000000200037305 */ /* 0x0002a2000021f000 */
[C---:B------:R-:W-:Y:S02]  /*0860*/  VIADD R0, R54.reuse, 0x1 ;  /* 0x0000000136007836 */ /* 0x040fe40000000000 */
[C---:B------:R-:W-:Y:S02]  /*0870*/  VIADD R4, R54.reuse, 0x4 ;  /* 0x0000000436047836 */ /* 0x040fe40000000000 */
[----:B------:R-:W-:Y:S01]  /*0880*/  VIADD R9, R54, 0xa ;  /* 0x0000000a36097836 */ /* 0x000fe20000000000 */
[----:B------:R-:W-:Y:S01]  /*0890*/  LOP3.LUT R0, R0, 0xf, RZ, 0xc0, !PT ;  /* 0x0000000f00007812 */ /* 0x000fe200078ec0ff */
[----:B------:R-:W-:Y:S01]  /*08a0*/  VIADD R10, R54, 0xb ;  /* 0x0000000b360a7836 */ /* 0x000fe20000000000 */
[----:B------:R-:W-:Y:S01]  /*08b0*/  LOP3.LUT R4, R4, 0xf, RZ, 0xc0, !PT ;  /* 0x0000000f04047812 */ /* 0x000fe200078ec0ff */
[----:B-1----:R-:W-:-:S02]  /*08c0*/  HFMA2 R2, -RZ, RZ, 0, 0 ;  /* 0x00000000ff027431 */ /* 0x002fc400000001ff */
        /* <DEDUP_REMOVED lines=97> */
[----:B------:R-:W-:Y:S05]  /*0ee0*/  CALL.REL.NOINC `($__internal_569_$__cuda_sm20_div_s16) ;  /* 0x0000002400d07944 */ /* 0x000fea0003c00000 */
        /* <DEDUP_REMOVED lines=17> */
.L_x_28290:
[----:B------:R-:W-:Y:S01]  /*1000*/  ISETP.GT.U32.AND P3, PT, R57, 0x3f, PT ;  /* 0x0000003f3900780c */ /* 0x000fe20003f64070 */
[----:B------:R-:W-:Y:S01]  /*1010*/  BSSY.RECONVERGENT B0, `(.L_x_28246) ;  /* 0x0000066000007945 */ /* 0x000fe20003800200 */
[----:B------:R-:W-:-:S11]  /*1020*/  PLOP3.LUT P1, PT, P0, PT, PT, 0x80, 0x8 ;  /* 0x000000000008781c */ /* 0x000fd6000072f070 */
[----:B01----:R-:W-:Y:S05]  /*1030*/  @P3 BRA `(.L_x_28247) ;  /* 0x00000004008c3947 */ /* 0x003fea0003800000 */
[----:B------:R-:W0:Y:S01]  /*1040*/  S2UR UR5, SR_CTAID.Z ;  /* 0x00000000000579c3 */ /* 0x000e220000002700 */
[C---:B------:R-:W-:Y:S01]  /*1050*/  LOP3.LUT R25, R70.reuse, 0x3, RZ, 0xc0, !PT ;  /* 0x0000000346197812 */ /* 0x040fe200078ec0ff */
[----:B------:R-:W-:Y:S01]  /*1060*/  BSSY.RECONVERGENT B1, `(.L_x_28248) ;  /* 0x000002e000017945 */ /* 0x000fe20003800200 */
[----:B------:R-:W-:Y:S01]  /*1070*/  ISETP.GE.U32.AND P3, PT, R70, 0x3, PT ;  /* 0x000000034600780c */ /* 0x000fe20003f66070 */
[----:B------:R-:W-:Y:S01]  /*1080*/  IMAD.SHL.U32 R64, R57, 0x4, RZ ;  /* 0x0000000439407824 */ /* 0x000fe200078e00ff */
[----:B------:R-:W-:Y:S01]  /*1090*/  ISETP.NE.AND P0, PT, R25, 0x3, PT ;  /* 0x000000031900780c */ /* 0x000fe20003f05270 */
[----:B------:R-:W-:Y:S01]  /*10a0*/  IMAD.SHL.U32 R73, R55, 0x4, RZ ;  /* 0x0000000437497824 */ /* 0x000fe200078e00ff */
[----:B0-----:R-:W-:-:S06]  /*10b0*/  ULEA UR5, UR5, UR4, 0x6 ;  /* 0x0000000405057291 */ /* 0x001fcc000f8e30ff */
[----:B------:R-:W-:-:S05]  /*10c0*/  VIADD R62, R71, UR5 ;  /* 0x00000005473e7c36 */ /* 0x000fca0008000000 */
        /* <DEDUP_REMOVED lines=39> */
.L_x_28249:
[----:B------:R-:W-:Y:S05]  /*1340*/  BSYNC.RECONVERGENT B1 ;  /* 0x0000000000017941 */ /* 0x000fea0003800200 */
.L_x_28248:
        /* <DEDUP_REMOVED lines=10> */
.L_x_28250:
        /* <DEDUP_REMOVED lines=40> */
.L_x_28247:
[----:B------:R-:W-:Y:S05]  /*1670*/  BSYNC.RECONVERGENT B0 ;  /* 0x0000000000007941 */ /* 0x000fea0003800200 */
.L_x_28246:
[----:B01----:R-:W0:Y:S01]  /*1680*/  S2R R16, SR_CTAID.Z ;  /* 0x0000000000107919 */ /* 0x003e220000002700 */
[----:B------:R-:W-:Y:S02]  /*1690*/  IMAD.MOV.U32 R18, RZ, RZ, RZ ;  /* 0x000000ffff127224 */ /* 0x000fe400078e00ff */
[----:B0-----:R-:W-:-:S07]  /*16a0*/  IMAD R71, R16, 0x40, R71 ;  /* 0x0000004010477824 */ /* 0x001fce00078e0247 */
.L_x_28289:
[----:B--2---:R-:W-:Y:S01]  /*16b0*/  SHF.R.U32.HI R20, RZ, 0x4, R57 ;  /* 0x00000004ff147819 */ /* 0x004fe20000011639 */
[----:B01----:R-:W-:-:S07]  /*16c0*/  IMAD.IADD R22, R63, 0x1, R18 ;  /* 0x000000013f167824 */ /* 0x003fce00078e0212 */
.L_x_28251:
        /* <DEDUP_REMOVED lines=16> */
.L_x_28288:
        /* <DEDUP_REMOVED lines=8> */
[----:B------:R-:W-:Y:S01]  /*1850*/  VIADD R77, R54, 0x6 ;  /* 0x00000006364d7836 */ /* 0x000fe20000000000 */
[----:B------:R-:W-:Y:S01]  /*1860*/  ISETP.GE.AND P3, PT, R56, UR6, PT ;  /* 0x0000000638007c0c */ /* 0x000fe2000bf66270 */
[C---:B------:R-:W-:Y:S01]  /*1870*/  VIADD R69, R54.reuse, 0x9 ;  /* 0x0000000936457836 */ /* 0x040fe20000000000 */
[C---:B------:R-:W-:Y:S01]  /*1880*/  IADD3 R23, PT, PT, R54.reuse, 0x3, RZ ;  /* 0x0000000336177810 */ /* 0x040fe20007ffe0ff */
        /* <DEDUP_REMOVED lines=78> */
.L_x_28287:
        /* <DEDUP_REMOVED lines=11> */
.L_x_28296:
[----:B0-2---:R-:W-:-:S07]  /*1e20*/  IMAD R29, R66, R29, RZ ;  /* 0x0000001d421d7224 */ /* 0x005fce00078e02ff */
.L_x_28255:
[----:B------:R-:W-:-:S13]  /*1e30*/  ISETP.GE.AND P4, PT, R73, 0x2, PT ;  /* 0x000000024900780c */ /* 0x000fda0003f86270 */
[----:B------:R-:W-:Y:S05]  /*1e40*/  @!P4 BRA `(.L_x_28257) ;  /* 0x000000000010c947 */ /* 0x000fea0003800000 */
[----:B------:R-:W-:-:S03]  /*1e50*/  UMOV UR5, 0xffffffff ;  /* 0xffffffff00057882 */ /* 0x000fc60000000000 */
[----:B------:R-:W-:Y:S05]  /*1e60*/  BRA.DIV UR5, `(.L_x_28258) ;  /* 0x0000000e05b87947 */ /* 0x000fea000b800000 */
[----:B------:R2:W3:Y:S02]  /*1e70*/  SHFL.IDX PT, R76, R74, R52, 0x1f ;  /* 0x00001f344a4c7589 */ /* 0x0004e400000e0000 */
.L_x_28299:
[----:B---3--:R-:W-:-:S07]  /*1e80*/  IMAD R29, R65, R76, R29 ;  /* 0x0000004c411d7224 */ /* 0x008fce00078e021d */
.L_x_28257:
[----:B------:R-:W-:-:S13]  /*1e90*/  ISETP.GE.AND P4, PT, R73, 0x3, PT ;  /* 0x000000034900780c */ /* 0x000fda0003f86270 */
[----:B------:R-:W-:Y:S05]  /*1ea0*/  @!P4 BRA `(.L_x_28259) ;  /* 0x000000000010c947 */ /* 0x000fea0003800000 */
[----:B------:R-:W-:-:S03]  /*1eb0*/  UMOV UR5, 0xffffffff ;  /* 0xffffffff00057882 */ /* 0x000fc60000000000 */
[----:B------:R-:W-:Y:S05]  /*1ec0*/  BRA.DIV UR5, `(.L_x_28260) ;  /* 0x0000000e05c87947 */ /* 0x000fea000b800000 */
[----:B------:R3:W4:Y:S02]  /*1ed0*/  SHFL.IDX PT, R75, R74, R51, 0x1f ;  /* 0x00001f334a4b7589 */ /* 0x00072400000e0000 */
.L_x_28302:
[----:B----4-:R-:W-:-:S07]  /*1ee0*/  IMAD R29, R64, R75, R29 ;  /* 0x0000004b401d7224 */ /* 0x010fce00078e021d */
.L_x_28259:
[----:B------:R-:W-:-:S13]  /*1ef0*/  ISETP.GE.AND P4, PT, R73, 0x4, PT ;  /* 0x000000044900780c */ /* 0x000fda0003f86270 */
[----:B------:R-:W-:Y:S05]  /*1f00*/  @!P4 BRA `(.L_x_28261) ;  /* 0x000000000010c947 */ /* 0x000fea0003800000 */
[----:B------:R-:W-:-:S03]  /*1f10*/  UMOV UR5, 0xffffffff ;  /* 0xffffffff00057882 */ /* 0x000fc60000000000 */
[----:B------:R-:W-:Y:S05]  /*1f20*/  BRA.DIV UR5, `(.L_x_28262) ;  /* 0x0000000e05d47947 */ /* 0x000fea000b800000 */
[----:B------:R4:W0:Y:S02]  /*1f30*/  SHFL.IDX PT, R75, R74, R50, 0x1f ;  /* 0x00001f324a4b7589 */ /* 0x00082400000e0000 */
.L_x_28305:
[----:B0-----:R-:W-:-:S07]  /*1f40*/  IMAD R29, R24, R75, R29 ;  /* 0x0000004b181d7224 */ /* 0x001fce00078e021d */
.L_x_28261:
[----:B------:R-:W-:-:S13]  /*1f50*/  ISETP.GE.AND P4, PT, R73, 0x5, PT ;  /* 0x000000054900780c */ /* 0x000fda0003f86270 */
[----:B------:R-:W-:Y:S05]  /*1f60*/  @!P4 BRA `(.L_x_28263) ;  /* 0x000000000010c947 */ /* 0x000fea0003800000 */
[----:B------:R-:W-:-:S03]  /*1f70*/  UMOV UR5, 0xffffffff ;  /* 0xffffffff00057882 */ /* 0x000fc60000000000 */
[----:B------:R-:W-:Y:S05]  /*1f80*/  BRA.DIV UR5, `(.L_x_28264) ;  /* 0x0000000e05e07947 */ /* 0x000fea000b800000 */
[----:B------:R0:W0:Y:S02]  /*1f90*/  SHFL.IDX PT, R76, R74, R49, 0x1f ;  /* 0x00001f314a4c7589 */ /* 0x00002400000e0000 */
.L_x_28308:
[----:B0-----:R-:W-:-:S07]  /*1fa0*/  IMAD R29, R23, R76, R29 ;  /* 0x0000004c171d7224 */ /* 0x001fce00078e021d */
.L_x_28263:
[----:B------:R-:W-:-:S13]  /*1fb0*/  ISETP.GE.AND P4, PT, R73, 0x6, PT ;  /* 0x000000064900780c */ /* 0x000fda0003f86270 */
[----:B------:R-:W-:Y:S05]  /*1fc0*/  @!P4 BRA `(.L_x_28265) ;  /* 0x000000000010c947 */ /* 0x000fea0003800000 */
[----:B------:R-:W-:-:S03]  /*1fd0*/  UMOV UR5, 0xffffffff ;  /* 0xffffffff00057882 */ /* 0x000fc60000000000 */
[----:B------:R-:W-:Y:S05]  /*1fe0*/  BRA.DIV UR5, `(.L_x_28266) ;  /* 0x0000000e05f07947 */ /* 0x000fea000b800000 */
[----:B------:R0:W0:Y:S02]  /*1ff0*/  SHFL.IDX PT, R75, R74, R48, 0x1f ;  /* 0x00001f304a4b7589 */ /* 0x00002400000e0000 */
.L_x_28311:
[----:B0-----:R-:W-:-:S07]  /*2000*/  IMAD R29, R22, R75, R29 ;  /* 0x0000004b161d7224 */ /* 0x001fce00078e021d */
.L_x_28265:
[----:B------:R-:W-:-:S13]  /*2010*/  ISETP.GE.AND P4, PT, R73, 0x7, PT ;  /* 0x000000074900780c */ /* 0x000fda0003f86270 */
[----:B------:R-:W-:Y:S05]  /*2020*/  @!P4 BRA `(.L_x_28267) ;  /* 0x000000000010c947 */ /* 0x000fea0003800000 */
[----:B------:R-:W-:-:S03]  /*2030*/  UMOV UR5, 0xffffffff ;  /* 0xffffffff00057882 */ /* 0x000fc60000000000 */
[----:B------:R-:W-:Y:S05]  /*2040*/  BRA.DIV UR5, `(.L_x_28268) ;  /* 0x0000000e05fc7947 */ /* 0x000fea000b800000 */
[----:B------:R0:W0:Y:S02]  /*2050*/  SHFL.IDX PT, R76, R74, R47, 0x1f ;  /* 0x00001f2f4a4c7589 */ /* 0x00002400000e0000 */
.L_x_28314:
[----:B0-----:R-:W-:-:S07]  /*2060*/  IMAD R29, R21, R76, R29 ;  /* 0x0000004c151d7224 */ /* 0x001fce00078e021d */
.L_x_28267:
[----:B------:R-:W-:-:S13]  /*2070*/  ISETP.GE.AND P4, PT, R73, 0x8, PT ;  /* 0x000000084900780c */ /* 0x000fda0003f86270 */
[----:B------:R-:W-:Y:S05]  /*2080*/  @!P4 BRA `(.L_x_28269) ;  /* 0x000000000010c947 */ /* 0x000fea0003800000 */
[----:B------:R-:W-:-:S03]  /*2090*/  UMOV UR5, 0xffffffff ;  /* 0xffffffff00057882 */ /* 0x000fc60000000000 */
[----:B------:R-:W-:Y:S05]  /*20a0*/  BRA.DIV UR5, `(.L_x_28270) ;  /* 0x00000012050c7947 */ /* 0x000fea000b800000 */
[----:B------:R0:W0:Y:S02]  /*20b0*/  SHFL.IDX PT, R75, R74, R46, 0x1f ;  /* 0x00001f2e4a4b7589 */ /* 0x00002400000e0000 */
.L_x_28317:
[----:B0-----:R-:W-:-:S07]  /*20c0*/  IMAD R29, R20, R75, R29 ;  /* 0x0000004b141d7224 */ /* 0x001fce00078e021d */
.L_x_28269:
[----:B------:R-:W-:-:S13]  /*20d0*/  ISETP.GE.AND P4, PT, R73, 0x9, PT ;  /* 0x000000094900780c */ /* 0x000fda0003f86270 */
[----:B------:R-:W-:Y:S05]  /*20e0*/  @!P4 BRA `(.L_x_28271) ;  /* 0x000000000010c947 */ /* 0x000fea0003800000 */
[----:B------:R-:W-:-:S03]  /*20f0*/  UMOV UR5, 0xffffffff ;  /* 0xffffffff00057882 */ /* 0x000fc60000000000 */
[----:B------:R-:W-:Y:S05]  /*2100*/  BRA.DIV UR5, `(.L_x_28272) ;  /* 0x0000001205187947 */ /* 0x000fea000b800000 */
[----:B------:R0:W0:Y:S02]  /*2110*/  SHFL.IDX PT, R76, R74, R45, 0x1f ;  /* 0x00001f2d4a4c7589 */ /* 0x00002400000e0000 */
.L_x_28320:
[----:B0-----:R-:W-:-:S07]  /*2120*/  IMAD R29, R25, R76, R29 ;  /* 0x0000004c191d7224 */ /* 0x001fce00078e021d */
.L_x_28271:
[----:B------:R-:W-:-:S13]  /*2130*/  ISETP.GE.AND P4, PT, R73, 0xa, PT ;  /* 0x0000000a4900780c */ /* 0x000fda0003f86270 */
[----:B------:R-:W-:Y:S05]  /*2140*/  @!P4 BRA `(.L_x_28273) ;  /* 0x000000000010c947 */ /* 0x000fea0003800000 */
[----:B------:R-:W-:-:S03]  /*2150*/  UMOV UR5, 0xffffffff ;  /* 0xffffffff00057882 */ /* 0x000fc60000000000 */
[----:B------:R-:W-:Y:S05]  /*2160*/  BRA.DIV UR5, `(.L_x_28274) ;  /* 0x0000001205287947 */ /* 0x000fea000b800000 */
[----:B------:R0:W0:Y:S02]  /*2170*/  SHFL.IDX PT, R76, R74, R44, 0x1f ;  /* 0x00001f2c4a4c7589 */ /* 0x00002400000e0000 */
.L_x_28323:
[----:B0-----:R-:W-:-:S07]  /*2180*/  IMAD R29, R19, R76, R29 ;  /* 0x0000004c131d7224 */ /* 0x001fce00078e021d */
.L_x_28273:
[----:B------:R-:W-:-:S13]  /*2190*/  ISETP.GE.AND P4, PT, R73, 0xb, PT ;  /* 0x0000000b4900780c */ /* 0x000fda0003f86270 */
[----:B------:R-:W-:Y:S05]  /*21a0*/  @!P4 BRA `(.L_x_28275) ;  /* 0x000000000010c947 */ /* 0x000fea0003800000 */
[----:B------:R-:W-:-:S03]  /*21b0*/  UMOV UR5, 0xffffffff ;  /* 0xffffffff00057882 */ /* 0x000fc60000000000 */
[----:B------:R-:W-:Y:S05]  /*21c0*/  BRA.DIV UR5, `(.L_x_28276) ;  /* 0x0000001205387947 */ /* 0x000fea000b800000 */
[----:B------:R0:W0:Y:S02]  /*21d0*/  SHFL.IDX PT, R76, R74, R43, 0x1f ;  /* 0x00001f2b4a4c7589 */ /* 0x00002400000e0000 */
.L_x_28326:
[----:B0-----:R-:W-:-:S07]  /*21e0*/  IMAD R29, R17, R76, R29 ;  /* 0x0000004c111d7224 */ /* 0x001fce00078e021d */
.L_x_28275:
[----:B------:R-:W-:-:S13]  /*21f0*/  ISETP.GE.AND P4, PT, R73, 0xc, PT ;  /* 0x0000000c4900780c */ /* 0x000fda0003f86270 */
[----:B------:R-:W-:Y:S05]  /*2200*/  @!P4 BRA `(.L_x_28277) ;  /* 0x000000000010c947 */ /* 0x000fea0003800000 */
[----:B------:R-:W-:-:S03]  /*2210*/  UMOV UR5, 0xffffffff ;  /* 0xffffffff00057882 */ /* 0x000fc60000000000 */
[----:B------:R-:W-:Y:S05]  /*2220*/  BRA.DIV UR5, `(.L_x_28278) ;  /* 0x0000001205487947 */ /* 0x000fea000b800000 */
[----:B------:R0:W0:Y:S02]  /*2230*/  SHFL.IDX PT, R75, R74, R42, 0x1f ;  /* 0x00001f2a4a4b7589 */ /* 0x00002400000e0000 */
.L_x_28329:
[----:B0-----:R-:W-:-:S07]  /*2240*/  IMAD R29, R16, R75, R29 ;  /* 0x0000004b101d7224 */ /* 0x001fce00078e021d */
.L_x_28277:
[----:B------:R-:W-:-:S13]  /*2250*/  ISETP.GE.AND P4, PT, R73, 0xd, PT ;  /* 0x0000000d4900780c */ /* 0x000fda0003f86270 */
[----:B------:R-:W-:Y:S05]  /*2260*/  @!P4 BRA `(.L_x_28279) ;  /* 0x000000000010c947 */ /* 0x000fea0003800000 */
[----:B------:R-:W-:-:S03]  /*2270*/  UMOV UR5, 0xffffffff ;  /* 0xffffffff00057882 */ /* 0x000fc60000000000 */
[----:B------:R-:W-:Y:S05]  /*2280*/  BRA.DIV UR5, `(.L_x_28280) ;  /* 0x0000001205547947 */ /* 0x000fea000b800000 */
[----:B------:R0:W0:Y:S02]  /*2290*/  SHFL.IDX PT, R75, R74, R41, 0x1f ;  /* 0x00001f294a4b7589 */ /* 0x00002400000e0000 */
.L_x_28332:
[----:B0-----:R-:W-:-:S07]  /*22a0*/  IMAD R29, R28, R75, R29 ;  /* 0x0000004b1c1d7224 */ /* 0x001fce00078e021d */
.L_x_28279:
[----:B------:R-:W-:-:S13]  /*22b0*/  ISETP.GE.AND P4, PT, R73, 0xe, PT ;  /* 0x0000000e4900780c */ /* 0x000fda0003f86270 */
[----:B------:R-:W-:Y:S05]  /*22c0*/  @!P4 BRA `(.L_x_28281) ;  /* 0x000000000010c947 */ /* 0x000fea0003800000 */
[----:B------:R-:W-:-:S03]  /*22d0*/  UMOV UR5, 0xffffffff ;  /* 0xffffffff00057882 */ /* 0x000fc60000000000 */
[----:B------:R-:W-:Y:S05]  /*22e0*/  BRA.DIV UR5, `(.L_x_28282) ;  /* 0x0000001205607947 */ /* 0x000fea000b800000 */
[----:B------:R0:W0:Y:S02]  /*22f0*/  SHFL.IDX PT, R75, R74, R40, 0x1f ;  /* 0x00001f284a4b7589 */ /* 0x00002400000e0000 */
.L_x_28335:
[----:B0-----:R-:W-:-:S07]  /*2300*/  IMAD R29, R30, R75, R29 ;  /* 0x0000004b1e1d7224 */ /* 0x001fce00078e021d */
.L_x_28281:
[----:B------:R-:W-:-:S13]  /*2310*/  ISETP.GE.AND P4, PT, R73, 0xf, PT ;  /* 0x0000000f4900780c */ /* 0x000fda0003f86270 */
[----:B------:R-:W-:Y:S05]  /*2320*/  @!P4 BRA `(.L_x_28283) ;  /* 0x000000000010c947 */ /* 0x000fea0003800000 */
[----:B------:R-:W-:-:S03]  /*2330*/  UMOV UR5, 0xffffffff ;  /* 0xffffffff00057882 */ /* 0x000fc60000000000 */
[----:B------:R-:W-:Y:S05]  /*2340*/  BRA.DIV UR5, `(.L_x_28284) ;  /* 0x00000012056c7947 */ /* 0x000fea000b800000 */
[----:B------:R0:W0:Y:S02]  /*2350*/  SHFL.IDX PT, R75, R74, R39, 0x1f ;  /* 0x00001f274a4b7589 */ /* 0x00002400000e0000 */
.L_x_28338:
[----:B0-----:R-:W-:-:S07]  /*2360*/  IMAD R29, R62, R75, R29 ;  /* 0x0000004b3e1d7224 */ /* 0x001fce00078e021d */
.L_x_28283:
[----:B------:R-:W-:-:S13]  /*2370*/  ISETP.GE.AND P4, PT, R73, 0x10, PT ;  /* 0x000000104900780c */ /* 0x000fda0003f86270 */
[----:B------:R-:W-:Y:S05]  /*2380*/  @!P4 BRA `(.L_x_28285) ;  /* 0x00000004001cc947 */ /* 0x000fea0003800000 */
[----:B------:R-:W-:-:S03]  /*2390*/  UMOV UR5, 0xffffffff ;  /* 0xffffffff00057882 */ /* 0x000fc60000000000 */
[----:B------:R-:W-:Y:S05]  /*23a0*/  BRA.DIV UR5, `(.L_x_28286) ;  /* 0x0000001205787947 */ /* 0x000fea000b800000 */
[----:B-1234-:R1:W2:Y:S02]  /*23b0*/  SHFL.IDX PT, R74, R74, R38, 0x1f ;  /* 0x00001f264a4a7589 */ /* 0x01e2a400000e0000 */
.L_x_28341:
[----:B0-2---:R-:W-:Y:S01]  /*23c0*/  IMAD R29, R68, R74, R29 ;  /* 0x0000004a441d7224 */ /* 0x005fe200078e021d */
[----:B------:R-:W-:Y:S06]  /*23d0*/  BRA `(.L_x_28285) ;  /* 0x0000000400087947 */ /* 0x000fec0003800000 */
.L_x_28254:
[----:B------:R-:W1:Y:S01]  /*23e0*/  LDC R76, c[0x0][0x3ac] ;  /* 0x0000eb00ff4c7b82 */ /* 0x000e620000000800 */
[----:B------:R-:W-:Y:S01]  /*23f0*/  IMAD.MOV.U32 R29, RZ, RZ, RZ ;  /* 0x000000ffff1d7224 */ /* 0x000fe200078e00ff */
[C---:B-1----:R-:W-:Y:S02]  /*2400*/  ISETP.GE.AND P4, PT, R76.reuse, 0x1, PT ;  /* 0x000000014c00780c */ /* 0x042fe40003f86270 */
[----:B------:R-:W-:-:S11]  /*2410*/  ISETP.GE.AND P5, PT, R76, 0x10, PT ;  /* 0x000000104c00780c */ /* 0x000fd60003fa6270 */
[----:B------:R-:W-:-:S05]  /*2420*/  @P4 IMAD R74, R36, 0x4, R73 ;  /* 0x00000004244a4824 */ /* 0x000fca00078e0249 */
        /* <DEDUP_REMOVED lines=56> */
[----:B------:R-:W-:-:S04]  /*27b0*/  @P5 IMAD R73, R0, 0x4, R73 ;  /* 0x0000000400495824 */ /* 0x000fc800078e0249 */
[----:B------:R-:W0:Y:S04]  /*27c0*/  @P4 LDS R76, [R76] ;  /* 0x000000004c4c4984 */ /* 0x000e280000000800 */
[----:B------:R-:W1:Y:S01]  /*27d0*/  @P5 LDS R73, [R73] ;  /* 0x0000000049495984 */ /* 0x000e620000000800 */
[----:B0-----:R-:W-:-:S04]  /*27e0*/  @P4 IMAD R29, R62, R76, R29 ;  /* 0x0000004c3e1d4224 */ /* 0x001fc800078e021d */
[----:B-1----:R-:W-:-:S07]  /*27f0*/  @P5 IMAD R29, R68, R73, R29 ;  /* 0x00000049441d5224 */ /* 0x002fce00078e021d */
.L_x_28285:
[----:B------:R-:W-:Y:S01]  /*2800*/  IADD3 R73, PT, PT, R26, R18, RZ ;  /* 0x000000121a497210 */ /* 0x000fe20007ffe0ff */
[----:B------:R-:W-:Y:S05]  /*2810*/  WARPSYNC.ALL ;  /* 0x0000000000007948 */ /* 0x000fea0003800000 */
[----:B-1234-:R-:W-:Y:S02]  /*2820*/  IMAD R74, R58, R73, R27 ;  /* 0x000000493a4a7224 */ /* 0x01efe400078e021b */
[----:B------:R-:W-:Y:S02]  /*2830*/  IMAD.IADD R26, R61, 0x1, R26 ;  /* 0x000000013d1a7824 */ /* 0x000fe400078e021a */
[----:B------:R-:W-:-:S02]  /*2840*/  @!P2 IMAD R73, R74, 0x4, R67 ;  /* 0x000000044a49a824 */ /* 0x000fc400078e0243 */
[----:B------:R-:W-:Y:S01]  /*2850*/  SHFL.DOWN PT, R74, R29, 0x1, 0x1e1f ;  /* 0x083e1f001d4a7f89 */ /* 0x000fe200000e0000 */
[----:B------:R-:W-:-:S03]  /*2860*/  ISETP.GE.AND P4, PT, R26, UR6, PT ;  /* 0x000000061a007c0c */ /* 0x000fc6000bf86270 */
[----:B------:R-:W1:Y:S02]  /*2870*/  @!P2 LDS R75, [R73] ;  /* 0x00000000494ba984 */ /* 0x000e640000000800 */
[----:B-1----:R-:W-:-:S05]  /*2880*/  @!P2 IADD3 R74, PT, PT, R75, R74, R29 ;  /* 0x0000004a4b4aa210 */ /* 0x002fca0007ffe01d */
[----:B------:R1:W-:Y:S03]  /*2890*/  @!P2 STS [R73], R74 ;  /* 0x0000004a4900a388 */ /* 0x0003e60000000800 */
[----:B------:R-:W-:Y:S05]  /*28a0*/  @!P4 BRA `(.L_x_28287) ;  /* 0xfffffff40030c947 */ /* 0x000fea000383ffff */
.L_x_28253:
[----:B------:R-:W-:Y:S05]  /*28b0*/  @!P0 BRA `(.L_x_28288) ;  /* 0xffffffec00c48947 */ /* 0x000fea000383ffff */
[----:B------:R-:W-:Y:S05]  /*28c0*/  BSYNC.RECONVERGENT B0 ;  /* 0x0000000000007941 */ /* 0x000fea0003800200 */
.L_x_28252:
[----:B------:R-:W-:-:S04]  /*28d0*/  IADD3 R18, PT, PT, R18, 0x10, RZ ;  /* 0x0000001012127810 */ /* 0x000fc80007ffe0ff */
        /* <DEDUP_REMOVED lines=8> */
[----:B------:R-:W-:Y:S06]  /*2960*/  BAR.SYNC.DEFER_BLOCKING 0x0 ;  /* 0x0000000000007b1d */ /* 0x000fec0000010000 */
[----:B------:R-:W-:Y:S01]  /*2970*/  BSSY.RECONVERGENT B0, `(.L_x_28291) ;  /* 0x0000015000007945 */ /* 0x000fe20003800200 */
[----:B--2---:R-:W-:-:S05]  /*2980*/  IMAD.SHL.U32 R0, R0, 0x200, RZ ;  /* 0x0000020000007824 */ /* 0x004fca00078e00ff */
[----:B------:R-:W-:Y:S01]  /*2990*/  LOP3.LUT R0, R0, 0x200, RZ, 0xc0, !PT ;  /* 0x0000020000007812 */ /* 0x000fe200078ec0ff */
[----:B------:R-:W-:Y:S06]  /*29a0*/  @!P0 BRA `(.L_x_28292) ;  /* 0x0000000000448947 */ /* 0x000fec0003800000 */
[----:B------:R-:W2:Y:S01]  /*29b0*/  S2R R3, SR_CgaCtaId ;  /* 0x0000000000037919 */ /* 0x000ea20000008800 */
[----:B------:R-:W3:Y:S01]  /*29c0*/  LDC.64 R4, c[0x0][0x3a0] ;  /* 0x0000e800ff047b82 */ /* 0x000ee20000000a00 */
[----:B------:R-:W-:Y:S01]  /*29d0*/  MOV R2, 0x400 ;  /* 0x0000040000027802 */ /* 0x000fe20000000f00 */
[----:B------:R-:W-:Y:S02]  /*29e0*/  VIADD R6, R0, UR4 ;  /* 0x0000000400067c36 */ /* 0x000fe40008000000 */
[----:B------:R-:W-:Y:S01]  /*29f0*/  IMAD.MOV.U32 R7, RZ, RZ, RZ ;  /* 0x000000ffff077224 */ /* 0x000fe200078e00ff */
[----:B------:R-:W-:-:S04]  /*2a00*/  IADD3 R2, PT, PT, R2, 0xc80, RZ ;  /* 0x00000c8002027810 */ /* 0x000fc80007ffe0ff */
[----:B--2---:R-:W-:-:S07]  /*2a10*/  LEA R12, R3, R2, 0x18 ;  /* 0x00000002030c7211 */ /* 0x004fce00078ec0ff */
.L_x_28293:
[----:B------:R-:W-:Y:S01]  /*2a20*/  LEA R8, R57, R12, 0x2 ;  /* 0x0000000c39087211 */ /* 0x000fe200078e10ff */
[----:B--2---:R-:W-:-:S04]  /*2a30*/  IMAD.IADD R3, R6, 0x1, R57 ;  /* 0x0000000106037824 */ /* 0x004fc800078e0239 */
[----:B------:R-:W2:Y:S01]  /*2a40*/  LDS R9, [R8] ;  /* 0x0000000008097984 */ /* 0x000ea20000000800 */
[----:B------:R-:W-:Y:S02]  /*2a50*/  VIADD R7, R7, 0x1 ;  /* 0x0000000107077836 */ /* 0x000fe40000000000 */
[----:B---3--:R-:W-:-:S03]  /*2a60*/  IMAD.WIDE.U32 R2, R3, 0x4, R4 ;  /* 0x0000000403027825 */ /* 0x008fc600078e0004 */
[----:B------:R-:W-:-:S04]  /*2a70*/  LOP3.LUT R10, R7, R72, RZ, 0x3c, !PT ;  /* 0x00000048070a7212 */ /* 0x000fc800078e3cff */
[----:B------:R-:W-:Y:S02]  /*2a80*/  ISETP.NE.AND P0, PT, R10, 0x2, PT ;  /* 0x000000020a00780c */ /* 0x000fe40003f05270 */
[----:B------:R-:W-:Y:S01]  /*2a90*/  IADD3 R57, PT, PT, R57, UR8, RZ ;  /* 0x0000000839397c10 */ /* 0x000fe2000fffe0ff */
[----:B--2---:R2:W-:Y:S10]  /*2aa0*/  REDG.E.ADD.STRONG.GPU desc[UR10][R2.64], R9 ;  /* 0x000000090200798e */ /* 0x0045f4000c12e10a */
[----:B------:R-:W-:Y:S05]  /*2ab0*/  @P0 BRA `(.L_x_28293) ;  /* 0xfffffffc00d80947 */ /* 0x000fea000383ffff */
.L_x_28292:
[----:B------:R-:W-:Y:S05]  /*2ac0*/  BSYNC.RECONVERGENT B0 ;  /* 0x0000000000007941 */ /* 0x000fea0003800200 */
.L_x_28291:
[----:B------:R-:W3:Y:S01]  /*2ad0*/  S2UR UR6, SR_CgaCtaId ;  /* 0x00000000000679c3 */ /* 0x000ee20000008800 */
[----:B------:R-:W-:Y:S01]  /*2ae0*/  UMOV UR5, 0x400 ;  /* 0x0000040000057882 */ /* 0x000fe20000000000 */
[----:B0-----:R-:W-:Y:S01]  /*2af0*/  IADD3 R19, PT, PT, R0, UR4, R57 ;  /* 0x0000000400137c10 */ /* 0x001fe2000fffe039 */
[----:B------:R-:W-:-:S05]  /*2b00*/  UIADD3 UR5, UPT, UPT, UR5, 0xc80, URZ ;  /* 0x00000c8005057890 */ /* 0x000fca000fffe0ff */
[----:B------:R-:W2:Y:S01]  /*2b10*/  LDC.64 R16, c[0x0][0x3a0] ;  /* 0x0000e800ff107b82 */ /* 0x000ea20000000a00 */
[----:B---3--:R-:W-:-:S06]  /*2b20*/  ULEA UR5, UR6, UR5, 0x18 ;  /* 0x0000000506057291 */ /* 0x008fcc000f8ec0ff */
[----:B------:R-:W-:Y:S01]  /*2b30*/  LEA R0, R57, UR5, 0x2 ;  /* 0x0000000539007c11 */ /* 0x000fe2000f8e10ff */
[----:B--2---:R-:W-:-:S04]  /*2b40*/  IMAD.WIDE.U32 R2, R55, 0x4, R16 ;  /* 0x0000000437027825 */ /* 0x004fc800078e0010 */
[----:B------:R-:W-:-:S04]  /*2b50*/  IMAD.WIDE.U32 R4, R55, 0x8, R16 ;  /* 0x0000000837047825 */ /* 0x000fc800078e0010 */
[----:B------:R-:W-:-:S07]  /*2b60*/  IMAD.WIDE.U32 R6, R55, 0xc, R16 ;  /* 0x0000000c37067825 */ /* 0x000fce00078e0010 */
.L_x_28294:
        /* <DEDUP_REMOVED lines=22> */
.L_x_28256:
[----:B------:R-:W-:Y:S01]  /*2cd0*/  MOV R75, R37 ;  /* 0x00000025004b7202 */ /* 0x000fe20000000f00 */
[----:B------:R-:W-:Y:S02]  /*2ce0*/  IMAD.MOV.U32 R76, RZ, RZ, 0x1f ;  /* 0x0000001fff4c7424 */ /* 0x000fe400078e00ff */
[----:B------:R-:W-:-:S07]  /*2cf0*/  IMAD.MOV.U32 R77, RZ, RZ, -0x1 ;  /* 0xffffffffff4d7424 */ /* 0x000fce00078e00ff */
[----:B0-----:R-:W-:Y:S05]  /*2d00*/  WARPSYNC.COLLECTIVE R77, `(.L_x_28295) ;  /* 0x000000004d087348 */ /* 0x001fea0003c00000 */
[----:B------:R1:W2:Y:S02]  /*2d10*/  SHFL.IDX P4, R75, R74, R75, R76 ;  /* 0x0000004b4a4b7389 */ /* 0x0002a4000008004c */
[----:B012---:R-:W-:Y:S05]  /*2d20*/  ENDCOLLECTIVE ;  /* 0x000000000000791b */ /* 0x007fea0003800000 */
.L_x_28295:
[----:B------:R-:W-:Y:S01]  /*2d30*/  MOV R29, R75 ;  /* 0x0000004b001d7202 */ /* 0x000fe20000000f00 */
[----:B------:R-:W-:Y:S06]  /*2d40*/  BRA `(.L_x_28296) ;  /* 0xfffffff000347947 */ /* 0x000fec000383ffff */
.L_x_28258:
[----:B------:R-:W-:Y:S01]  /*2d50*/  BSSY B1, `(.L_x_28297) ;  /* 0x0000007000017945 */ /* 0x000fe20003800000 */
[----:B------:R-:W-:Y:S01]  /*2d60*/  IMAD.MOV.U32 R75, RZ, RZ, R52 ;  /* 0x000000ffff4b7224 */ /* 0x000fe200078e0034 */
[----:B------:R-:W-:Y:S01]  /*2d70*/  MOV R77, 0xffffffff ;  /* 0xffffffff004d7802 */ /* 0x000fe20000000f00 */
[----:B------:R-:W-:-:S07]  /*2d80*/  IMAD.MOV.U32 R76, RZ, RZ, 0x1f ;  /* 0x0000001fff4c7424 */ /* 0x000fce00078e00ff */
[----:B01----:R-:W-:Y:S05]  /*2d90*/  WARPSYNC.COLLECTIVE R77, `(.L_x_28298) ;  /* 0x000000004d087348 */ /* 0x003fea0003c00000 */
[----:B------:R2:W3:Y:S02]  /*2da0*/  SHFL.IDX P4, R75, R74, R75, R76 ;  /* 0x0000004b4a4b7389 */ /* 0x0004e4000008004c */
[----:B0123--:R-:W-:Y:S05]  /*2db0*/  ENDCOLLECTIVE ;  /* 0x000000000000791b */ /* 0x00ffea0003800000 */
.L_x_28298:
[----:B------:R-:W-:Y:S05]  /*2dc0*/  BSYNC B1 ;  /* 0x0000000000017941 */ /* 0x000fea0003800000 */
.L_x_28297:
[----:B------:R-:W-:Y:S01]  /*2dd0*/  IMAD.MOV.U32 R76, RZ, RZ, R75 ;  /* 0x000000ffff4c7224 */ /* 0x000fe200078e004b */
[----:B------:R-:W-:Y:S06]  /*2de0*/  BRA `(.L_x_28299) ;  /* 0xfffffff000247947 */ /* 0x000fec000383ffff */
.L_x_28260:
[----:B------:R-:W-:Y:S01]  /*2df0*/  HFMA2 R76, -RZ, RZ, 0, 1.847743988037109375e-06 ;  /* 0x0000001fff4c7431 */ /* 0x000fe200000001ff */
[----:B------:R-:W-:Y:S01]  /*2e00*/  BSSY B1, `(.L_x_28300) ;  /* 0x0000006000017945 */ /* 0x000fe20003800000 */
[----:B------:R-:W-:Y:S02]  /*2e10*/  IMAD.MOV.U32 R75, RZ, RZ, R51 ;  /* 0x000000ffff4b7224 */ /* 0x000fe400078e0033 */
[----:B------:R-:W-:-:S07]  /*2e20*/  IMAD.MOV.U32 R77, RZ, RZ, -0x1 ;  /* 0xffffffffff4d7424 */ /* 0x000fce00078e00ff */
[----:B012---:R-:W-:Y:S05]  /*2e30*/  WARPSYNC.COLLECTIVE R77, `(.L_x_28301) ;  /* 0x000000004d087348 */ /* 0x007fea0003c00000 */
[----:B------:R3:W4:Y:S02]  /*2e40*/  SHFL.IDX P4, R75, R74, R75, R76 ;  /* 0x0000004b4a4b7389 */ /* 0x000724000008004c */
[----:B01234-:R-:W-:Y:S05]  /*2e50*/  ENDCOLLECTIVE ;  /* 0x000000000000791b */ /* 0x01ffea0003800000 */
.L_x_28301:
[----:B------:R-:W-:Y:S05]  /*2e60*/  BSYNC B1 ;  /* 0x0000000000017941 */ /* 0x000fea0003800000 */
.L_x_28300:
[----:B------:R-:W-:Y:S05]  /*2e70*/  BRA `(.L_x_28302) ;  /* 0xfffffff000187947 */ /* 0x000fea000383ffff */
.L_x_28262:
[----:B------:R-:W-:Y:S01]  /*2e80*/  BSSY B1, `(.L_x_28303) ;  /* 0x0000007000017945 */ /* 0x000fe20003800000 */
[----:B------:R-:W-:Y:S01]  /*2e90*/  IMAD.MOV.U32 R75, RZ, RZ, R50 ;  /* 0x000000ffff4b7224 */ /* 0x000fe200078e0032 */
[----:B------:R-:W-:Y:S01]  /*2ea0*/  MOV R76, 0x1f ;  /* 0x0000001f004c7802 */ /* 0x000fe20000000f00 */
[----:B------:R-:W-:-:S07]  /*2eb0*/  IMAD.MOV.U32 R77, RZ, RZ, -0x1 ;  /* 0xffffffffff4d7424 */ /* 0x000fce00078e00ff */
[----:B0123--:R-:W-:Y:S05]  /*2ec0*/  WARPSYNC.COLLECTIVE R77, `(.L_x_28304) ;  /* 0x000000004d087348 */ /* 0x00ffea0003c00000 */
[----:B------:R4:W0:Y:S02]  /*2ed0*/  SHFL.IDX P4, R75, R74, R75, R76 ;  /* 0x0000004b4a4b7389 */ /* 0x000824000008004c */
[----:B01234-:R-:W-:Y:S05]  /*2ee0*/  ENDCOLLECTIVE ;  /* 0x000000000000791b */ /* 0x01ffea0003800000 */
.L_x_28304:
[----:B------:R-:W-:Y:S05]  /*2ef0*/  BSYNC B1 ;  /* 0x0000000000017941 */ /* 0x000fea0003800000 */
.L_x_28303:
[----:B------:R-:W-:Y:S05]  /*2f00*/  BRA `(.L_x_28305) ;  /* 0xfffffff0000c7947 */ /* 0x000fea000383ffff */
.L_x_28264:
[----:B------:R-:W-:Y:S01]  /*2f10*/  HFMA2 R76, -RZ, RZ, 0, 1.847743988037109375e-06 ;  /* 0x0000001fff4c7431 */ /* 0x000fe200000001ff */
[----:B------:R-:W-:Y:S01]  /*2f20*/  BSSY B1, `(.L_x_28306) ;  /* 0x0000006000017945 */ /* 0x000fe20003800000 */
[----:B------:R-:W-:Y:S02]  /*2f30*/  IMAD.MOV.U32 R75, RZ, RZ, R49 ;  /* 0x000000ffff4b7224 */ /* 0x000fe400078e0031 */
[----:B------:R-:W-:-:S07]  /*2f40*/  IMAD.MOV.U32 R77, RZ, RZ, -0x1 ;  /* 0xffffffffff4d7424 */ /* 0x000fce00078e00ff */
[----:B01234-:R-:W-:Y:S05]  /*2f50*/  WARPSYNC.COLLECTIVE R77, `(.L_x_28307) ;  /* 0x000000004d087348 */ /* 0x01ffea0003c00000 */
[----:B------:R0:W0:Y:S02]  /*2f60*/  SHFL.IDX P4, R75, R74, R75, R76 ;  /* 0x0000004b4a4b7389 */ /* 0x000024000008004c */
[----:B01234-:R-:W-:Y:S05]  /*2f70*/  ENDCOLLECTIVE ;  /* 0x000000000000791b */ /* 0x01ffea0003800000 */
.L_x_28307:
[----:B------:R-:W-:Y:S05]  /*2f80*/  BSYNC B1 ;  /* 0x0000000000017941 */ /* 0x000fea0003800000 */
.L_x_28306:
[----:B------:R-:W-:Y:S01]  /*2f90*/  IMAD.MOV.U32 R76, RZ, RZ, R75 ;  /* 0x000000ffff4c7224 */ /* 0x000fe200078e004b */
[----:B------:R-:W-:Y:S06]  /*2fa0*/  BRA `(.L_x_28308) ;  /* 0xffffffec00fc7947 */ /* 0x000fec000383ffff */
.L_x_28266:
[----:B------:R-:W-:Y:S01]  /*2fb0*/  BSSY B1, `(.L_x_28309) ;  /* 0x0000007000017945 */ /* 0x000fe20003800000 */
[----:B------:R-:W-:Y:S01]  /*2fc0*/  MOV R75, R48 ;  /* 0x00000030004b7202 */ /* 0x000fe20000000f00 */
[----:B------:R-:W-:Y:S02]  /*2fd0*/  IMAD.MOV.U32 R76, RZ, RZ, 0x1f ;  /* 0x0000001fff4c7424 */ /* 0x000fe400078e00ff */
[----:B------:R-:W-:-:S07]  /*2fe0*/  IMAD.MOV.U32 R77, RZ, RZ, -0x1 ;  /* 0xffffffffff4d7424 */ /* 0x000fce00078e00ff */
[----:B01234-:R-:W-:Y:S05]  /*2ff0*/  WARPSYNC.COLLECTIVE R77, `(.L_x_28310) ;  /* 0x000000004d087348 */ /* 0x01ffea0003c00000 */
[----:B------:R0:W0:Y:S02]  /*3000*/  SHFL.IDX P4, R75, R74, R75, R76 ;  /* 0x0000004b4a4b7389 */ /* 0x000024000008004c */
[----:B01234-:R-:W-:Y:S05]  /*3010*/  ENDCOLLECTIVE ;  /* 0x000000000000791b */ /* 0x01ffea0003800000 */
.L_x_28310:
[----:B------:R-:W-:Y:S05]  /*3020*/  BSYNC B1 ;  /* 0x0000000000017941 */ /* 0x000fea0003800000 */
.L_x_28309:
[----:B------:R-:W-:Y:S05]  /*3030*/  BRA `(.L_x_28311) ;  /* 0xffffffec00f07947 */ /* 0x000fea000383ffff */
.L_x_28268:
[----:B------:R-:W-:Y:S01]  /*3040*/  BSSY B1, `(.L_x_28312) ;  /* 0x0000007000017945 */ /* 0x000fe20003800000 */
[----:B------:R-:W-:Y:S01]  /*3050*/  MOV R75, R47 ;  /* 0x0000002f004b7202 */ /* 0x000fe20000000f00 */
[----:B------:R-:W-:Y:S02]  /*3060*/  IMAD.MOV.U32 R76, RZ, RZ, 0x1f ;  /* 0x0000001fff4c7424 */ /* 0x000fe400078e00ff */
[----:B------:R-:W-:-:S07]  /*3070*/  IMAD.MOV.U32 R77, RZ, RZ, -0x1 ;  /* 0xffffffffff4d7424 */ /* 0x000fce00078e00ff */
[----:B01234-:R-:W-:Y:S05]  /*3080*/  WARPSYNC.COLLECTIVE R77, `(.L_x_28313) ;  /* 0x000000004d087348 */ /* 0x01ffea0003c00000 */
[----:B------:R0:W0:Y:S02]  /*3090*/  SHFL.IDX P4, R75, R74, R75, R76 ;  /* 0x0000004b4a4b7389 */ /* 0x000024000008004c */
[----:B01234-:R-:W-:Y:S05]  /*30a0*/  ENDCOLLECTIVE ;  /* 0x000000000000791b */ /* 0x01ffea0003800000 */
.L_x_28313:
[----:B------:R-:W-:Y:S05]  /*30b0*/  BSYNC B1 ;  /* 0x0000000000017941 */ /* 0x000fea0003800000 */
.L_x_28312:
[----:B------:R-:W-:Y:S01]  /*30c0*/  MOV R76, R75 ;  /* 0x0000004b004c7202 */ /* 0x000fe20000000f00 */
[----:B------:R-:W-:Y:S06]  /*30d0*/  BRA `(.L_x_28314) ;  /* 0xffffffec00e07947 */ /* 0x000fec000383ffff */
.L_x_28270:
[----:B------:R-:W-:Y:S01]  /*30e0*/  BSSY B1, `(.L_x_28315) ;  /* 0x0000007000017945 */ /* 0x000fe20003800000 */
[----:B------:R-:W-:Y:S01]  /*30f0*/  IMAD.MOV.U32 R75, RZ, RZ, R46 ;  /* 0x000000ffff4b7224 */ /* 0x000fe200078e002e */
[----:B------:R-:W-:Y:S01]  /*3100*/  MOV R77, 0xffffffff ;  /* 0xffffffff004d7802 */ /* 0x000fe20000000f00 */
[----:B------:R-:W-:-:S07]  /*3110*/  IMAD.MOV.U32 R76, RZ, RZ, 0x1f ;  /* 0x0000001fff4c7424 */ /* 0x000fce00078e00ff */
[----:B01234-:R-:W-:Y:S05]  /*3120*/  WARPSYNC.COLLECTIVE R77, `(.L_x_28316) ;  /* 0x000000004d087348 */ /* 0x01ffea0003c00000 */
[----:B------:R0:W0:Y:S02]  /*3130*/  SHFL.IDX P4, R75, R74, R75, R76 ;  /* 0x0000004b4a4b7389 */ /* 0x000024000008004c */
[----:B01234-:R-:W-:Y:S05]  /*3140*/  ENDCOLLECTIVE ;  /* 0x000000000000791b */ /* 0x01ffea0003800000 */
.L_x_28316:
[----:B------:R-:W-:Y:S05]  /*3150*/  BSYNC B1 ;  /* 0x0000000000017941 */ /* 0x000fea0003800000 */
.L_x_28315:
[----:B------:R-:W-:Y:S05]  /*3160*/  BRA `(.L_x_28317) ;  /* 0xffffffec00d47947 */ /* 0x000fea000383ffff */
.L_x_28272:
[----:B------:R-:W-:Y:S01]  /*3170*/  BSSY B1, `(.L_x_28318) ;  /* 0x0000007000017945 */ /* 0x000fe20003800000 */
[----:B------:R-:W-:Y:S01]  /*3180*/  IMAD.MOV.U32 R75, RZ, RZ, R45 ;  /* 0x000000ffff4b7224 */ /* 0x000fe200078e002d */
[----:B------:R-:W-:Y:S01]  /*3190*/  MOV R77, 0xffffffff ;  /* 0xffffffff004d7802 */ /* 0x000fe20000000f00 */
[----:B------:R-:W-:-:S07]  /*31a0*/  IMAD.MOV.U32 R76, RZ, RZ, 0x1f ;  /* 0x0000001fff4c7424 */ /* 0x000fce00078e00ff */
[----:B01234-:R-:W-:Y:S05]  /*31b0*/  WARPSYNC.COLLECTIVE R77, `(.L_x_28319) ;  /* 0x000000004d087348 */ /* 0x01ffea0003c00000 */
[----:B------:R0:W0:Y:S02]  /*31c0*/  SHFL.IDX P4, R75, R74, R75, R76 ;  /* 0x0000004b4a4b7389 */ /* 0x000024000008004c */
[----:B01234-:R-:W-:Y:S05]  /*31d0*/  ENDCOLLECTIVE ;  /* 0x000000000000791b */ /* 0x01ffea0003800000 */
.L_x_28319:
[----:B------:R-:W-:Y:S05]  /*31e0*/  BSYNC B1 ;  /* 0x0000000000017941 */ /* 0x000fea0003800000 */
.L_x_28318:
[----:B------:R-:W-:Y:S01]  /*31f0*/  IMAD.MOV.U32 R76, RZ, RZ, R75 ;  /* 0x000000ffff4c7224 */ /* 0x000fe200078e004b */
[----:B------:R-:W-:Y:S06]  /*3200*/  BRA `(.L_x_28320) ;  /* 0xffffffec00c47947 */ /* 0x000fec000383ffff */
.L_x_28274:
[----:B------:R-:W-:Y:S01]  /*3210*/  HFMA2 R76, -RZ, RZ, 0, 1.847743988037109375e-06 ;  /* 0x0000001fff4c7431 */ /* 0x000fe200000001ff */
[----:B------:R-:W-:Y:S01]  /*3220*/  BSSY B1, `(.L_x_28321) ;  /* 0x0000006000017945 */ /* 0x000fe20003800000 */
[----:B------:R-:W-:Y:S02]  /*3230*/  IMAD.MOV.U32 R75, RZ, RZ, R44 ;  /* 0x000000ffff4b7224 */ /* 0x000fe400078e002c */
[----:B------:R-:W-:-:S07]  /*3240*/  IMAD.MOV.U32 R77, RZ, RZ, -0x1 ;  /* 0xffffffffff4d7424 */ /* 0x000fce00078e00ff */
[----:B01234-:R-:W-:Y:S05]  /*3250*/  WARPSYNC.COLLECTIVE R77, `(.L_x_28322) ;  /* 0x000000004d087348 */ /* 0x01ffea0003c00000 */
[----:B------:R0:W0:Y:S02]  /*3260*/  SHFL.IDX P4, R75, R74, R75, R76 ;  /* 0x0000004b4a4b7389 */ /* 0x000024000008004c */
[----:B01234-:R-:W-:Y:S05]  /*3270*/  ENDCOLLECTIVE ;  /* 0x000000000000791b */ /* 0x01ffea0003800000 */
.L_x_28322:
[----:B------:R-:W-:Y:S05]  /*3280*/  BSYNC B1 ;  /* 0x0000000000017941 */ /* 0x000fea0003800000 */
.L_x_28321:
[----:B------:R-:W-:Y:S01]  /*3290*/  IMAD.MOV.U32 R76, RZ, RZ, R75 ;  /* 0x000000ffff4c7224 */ /* 0x000fe200078e004b */
[----:B------:R-:W-:Y:S06]  /*32a0*/  BRA `(.L_x_28323) ;  /* 0xffffffec00b47947 */ /* 0x000fec000383ffff */
.L_x_28276:
[----:B------:R-:W-:Y:S01]  /*32b0*/  BSSY B1, `(.L_x_28324) ;  /* 0x0000007000017945 */ /* 0x000fe20003800000 */
[----:B------:R-:W-:Y:S01]  /*32c0*/  MOV R75, R43 ;  /* 0x0000002b004b7202 */ /* 0x000fe20000000f00 */
[----:B------:R-:W-:Y:S02]  /*32d0*/  IMAD.MOV.U32 R76, RZ, RZ, 0x1f ;  /* 0x0000001fff4c7424 */ /* 0x000fe400078e00ff */
[----:B------:R-:W-:-:S07]  /*32e0*/  IMAD.MOV.U32 R77, RZ, RZ, -0x1 ;  /* 0xffffffffff4d7424 */ /* 0x000fce00078e00ff */
[----:B01234-:R-:W-:Y:S05]  /*32f0*/  WARPSYNC.COLLECTIVE R77, `(.L_x_28325) ;  /* 0x000000004d087348 */ /* 0x01ffea0003c00000 */
[----:B------:R0:W0:Y:S02]  /*3300*/  SHFL.IDX P4, R75, R74, R75, R76 ;  /* 0x0000004b4a4b7389 */ /* 0x000024000008004c */
[----:B01234-:R-:W-:Y:S05]  /*3310*/  ENDCOLLECTIVE ;  /* 0x000000000000791b */ /* 0x01ffea0003800000 */
.L_x_28325:
[----:B------:R-:W-:Y:S05]  /*3320*/  BSYNC B1 ;  /* 0x0000000000017941 */ /* 0x000fea0003800000 */
.L_x_28324:
[----:B------:R-:W-:Y:S01]  /*3330*/  MOV R76, R75 ;  /* 0x0000004b004c7202 */ /* 0x000fe20000000f00 */
[----:B------:R-:W-:Y:S06]  /*3340*/  BRA `(.L_x_28326) ;  /* 0xffffffec00a47947 */ /* 0x000fec000383ffff */
.L_x_28278:
[----:B------:R-:W-:Y:S01]  /*3350*/  BSSY B1, `(.L_x_28327) ;  /* 0x0000007000017945 */ /* 0x000fe20003800000 */
[----:B------:R-:W-:Y:S01]  /*3360*/  IMAD.MOV.U32 R75, RZ, RZ, R42 ;  /* 0x000000ffff4b7224 */ /* 0x000fe200078e002a */
[----:B------:R-:W-:Y:S01]  /*3370*/  MOV R77, 0xffffffff ;  /* 0xffffffff004d7802 */ /* 0x000fe20000000f00 */
[----:B------:R-:W-:-:S07]  /*3380*/  IMAD.MOV.U32 R76, RZ, RZ, 0x1f ;  /* 0x0000001fff4c7424 */ /* 0x000fce00078e00ff */
[----:B01234-:R-:W-:Y:S05]  /*3390*/  WARPSYNC.COLLECTIVE R77, `(.L_x_28328) ;  /* 0x000000004d087348 */ /* 0x01ffea0003c00000 */
[----:B------:R0:W0:Y:S02]  /*33a0*/  SHFL.IDX P4, R75, R74, R75, R76 ;  /* 0x0000004b4a4b7389 */ /* 0x000024000008004c */
[----:B01234-:R-:W-:Y:S05]  /*33b0*/  ENDCOLLECTIVE ;  /* 0x000000000000791b */ /* 0x01ffea0003800000 */
.L_x_28328:
[----:B------:R-:W-:Y:S05]  /*33c0*/  BSYNC B1 ;  /* 0x0000000000017941 */ /* 0x000fea0003800000 */
.L_x_28327:
[----:B------:R-:W-:Y:S05]  /*33d0*/  BRA `(.L_x_28329) ;  /* 0xffffffec00987947 */ /* 0x000fea000383ffff */
.L_x_28280:
[----:B------:R-:W-:Y:S01]  /*33e0*/  BSSY B1, `(.L_x_28330) ;  /* 0x0000007000017945 */ /* 0x000fe20003800000 */
[----:B------:R-:W-:Y:S01]  /*33f0*/  IMAD.MOV.U32 R75, RZ, RZ, R41 ;  /* 0x000000ffff4b7224 */ /* 0x000fe200078e0029 */
[----:B------:R-:W-:Y:S01]  /*3400*/  MOV R77, 0xffffffff ;  /* 0xffffffff004d7802 */ /* 0x000fe20000000f00 */
[----:B------:R-:W-:-:S07]  /*3410*/  IMAD.MOV.U32 R76, RZ, RZ, 0x1f ;  /* 0x0000001fff4c7424 */ /* 0x000fce00078e00ff */
[----:B01234-:R-:W-:Y:S05]  /*3420*/  WARPSYNC.COLLECTIVE R77, `(.L_x_28331) ;  /* 0x000000004d087348 */ /* 0x01ffea0003c00000 */
[----:B------:R0:W0:Y:S02]  /*3430*/  SHFL.IDX P4, R75, R74, R75, R76 ;  /* 0x0000004b4a4b7389 */ /* 0x000024000008004c */
[----:B01234-:R-:W-:Y:S05]  /*3440*/  ENDCOLLECTIVE ;  /* 0x000000000000791b */ /* 0x01ffea0003800000 */
.L_x_28331:
[----:B------:R-:W-:Y:S05]  /*3450*/  BSYNC B1 ;  /* 0x0000000000017941 */ /* 0x000fea0003800000 */
.L_x_28330:
[----:B------:R-:W-:Y:S05]  /*3460*/  BRA `(.L_x_28332) ;  /* 0xffffffec008c7947 */ /* 0x000fea000383ffff */
.L_x_28282:
[----:B------:R-:W-:Y:S01]  /*3470*/  BSSY B1, `(.L_x_28333) ;  /* 0x0000007000017945 */ /* 0x000fe20003800000 */
[----:B------:R-:W-:Y:S01]  /*3480*/  IMAD.MOV.U32 R75, RZ, RZ, R40 ;  /* 0x000000ffff4b7224 */ /* 0x000fe200078e0028 */
[----:B------:R-:W-:Y:S01]  /*3490*/  MOV R77, 0xffffffff ;  /* 0xffffffff004d7802 */ /* 0x000fe20000000f00 */
[----:B------:R-:W-:-:S07]  /*34a0*/  IMAD.MOV.U32 R76, RZ, RZ, 0x1f ;  /* 0x0000001fff4c7424 */ /* 0x000fce00078e00ff */
[----:B01234-:R-:W-:Y:S05]  /*34b0*/  WARPSYNC.COLLECTIVE R77, `(.L_x_28334) ;  /* 0x000000004d087348 */ /* 0x01ffea0003c00000 */
[----:B------:R0:W0:Y:S02]  /*34c0*/  SHFL.IDX P4, R75, R74, R75, R76 ;  /* 0x0000004b4a4b7389 */ /* 0x000024000008004c */
[----:B01234-:R-:W-:Y:S05]  /*34d0*/  ENDCOLLECTIVE ;  /* 0x000000000000791b */ /* 0x01ffea0003800000 */
.L_x_28334:
[----:B------:R-:W-:Y:S05]  /*34e0*/  BSYNC B1 ;  /* 0x0000000000017941 */ /* 0x000fea0003800000 */
.L_x_28333:
[----:B------:R-:W-:Y:S05]  /*34f0*/  BRA `(.L_x_28335) ;  /* 0xffffffec00807947 */ /* 0x000fea000383ffff */
.L_x_28284:
[----:B------:R-:W-:Y:S01]  /*3500*/  BSSY B1, `(.L_x_28336) ;  /* 0x0000007000017945 */ /* 0x000fe20003800000 */
[----:B------:R-:W-:Y:S01]  /*3510*/  IMAD.MOV.U32 R75, RZ, RZ, R39 ;  /* 0x000000ffff4b7224 */ /* 0x000fe200078e0027 */
[----:B------:R-:W-:Y:S01]  /*3520*/  MOV R77, 0xffffffff ;  /* 0xffffffff004d7802 */ /* 0x000fe20000000f00 */
[----:B------:R-:W-:-:S07]  /*3530*/  IMAD.MOV.U32 R76, RZ, RZ, 0x1f ;  /* 0x0000001fff4c7424 */ /* 0x000fce00078e00ff */
[----:B01234-:R-:W-:Y:S05]  /*3540*/  WARPSYNC.COLLECTIVE R77, `(.L_x_28337) ;  /* 0x000000004d087348 */ /* 0x01ffea0003c00000 */
[----:B------:R0:W0:Y:S02]  /*3550*/  SHFL.IDX P4, R75, R74, R75, R76 ;  /* 0x0000004b4a4b7389 */ /* 0x000024000008004c */
[----:B01234-:R-:W-:Y:S05]  /*3560*/  ENDCOLLECTIVE ;  /* 0x000000000000791b */ /* 0x01ffea0003800000 */
.L_x_28337:
[----:B------:R-:W-:Y:S05]  /*3570*/  BSYNC B1 ;  /* 0x0000000000017941 */ /* 0x000fea0003800000 */
.L_x_28336:
[----:B------:R-:W-:Y:S05]  /*3580*/  BRA `(.L_x_28338) ;  /* 0xffffffec00747947 */ /* 0x000fea000383ffff */
.L_x_28286:
[----:B------:R-:W-:Y:S01]  /*3590*/  BSSY B1, `(.L_x_28339) ;  /* 0x0000007000017945 */ /* 0x000fe20003800000 */
[----:B------:R-:W-:Y:S01]  /*35a0*/  IMAD.MOV.U32 R75, RZ, RZ, R38 ;  /* 0x000000ffff4b7224 */ /* 0x000fe200078e0026 */
[----:B------:R-:W-:Y:S01]  /*35b0*/  MOV R77, 0xffffffff ;  /* 0xffffffff004d7802 */ /* 0x000fe20000000f00 */
[----:B------:R-:W-:-:S07]  /*35c0*/  IMAD.MOV.U32 R76, RZ, RZ, 0x1f ;  /* 0x0000001fff4c7424 */ /* 0x000fce00078e00ff */
[----:B01234-:R-:W-:Y:S05]  /*35d0*/  WARPSYNC.COLLECTIVE R77, `(.L_x_28340) ;  /* 0x000000004d087348 */ /* 0x01ffea0003c00000 */
[----:B------:R0:W0:Y:S02]  /*35e0*/  SHFL.IDX P4, R75, R74, R75, R76 ;  /* 0x0000004b4a4b7389 */ /* 0x000024000008004c */
[----:B01234-:R-:W-:Y:S05]  /*35f0*/  ENDCOLLECTIVE ;  /* 0x000000000000791b */ /* 0x01ffea0003800000 */
.L_x_28340:
[----:B------:R-:W-:Y:S05]  /*3600*/  BSYNC B1 ;  /* 0x0000000000017941 */ /* 0x000fea0003800000 */
.L_x_28339:
[----:B------:R-:W-:Y:S01]  /*3610*/  IMAD.MOV.U32 R74, RZ, RZ, R75 ;  /* 0x000000ffff4a7224 */ /* 0x000fe200078e004b */
[----:B------:R-:W-:Y:S06]  /*3620*/  BRA `(.L_x_28341) ;  /* 0xffffffec00647947 */ /* 0x000fec000383ffff */
        .weak           $__internal_569_$__cuda_sm20_div_s16
        .type           $__internal_569_$__cuda_sm20_div_s16,@function
        .size           $__internal_569_$__cuda_sm20_div_s16,($__internal_570_$__cuda_sm20_div_u16 - $__internal_569_$__cuda_sm20_div_s16)
$__internal_569_$__cuda_sm20_div_s16:
        /* <DEDUP_REMOVED lines=23> */
[----:B------:R-:W-:Y:S05]  /*37a0*/  RET.REL.NODEC R16 `(_Z9cuda_gemmIiLi128ELi1ELi1ELi1024ELi128ELi128ELi64ELi1ELi0EEviiiPT_S1_S1_iii) ;  /* 0xffffffc810147950 */ /* 0x000fea0003c3ffff */
        .weak           $__internal_570_$__cuda_sm20_div_u16
        .type           $__internal_570_$__cuda_sm20_div_u16,@function
        .size           $__internal_570_$__cuda_sm20_div_u16,(.L_x_39073 - $__internal_570_$__cuda_sm20_div_u16)
$__internal_570_$__cuda_sm20_div_u16:
        /* <DEDUP_REMOVED lines=19> */
[----:B------:R-:W-:Y:S06]  /*38e0*/  RET.REL.NODEC R2 `(_Z9cuda_gemmIiLi128ELi1ELi1ELi1024ELi128ELi128ELi64ELi1ELi0EEviiiPT_S1_S1_iii) ;  /* 0xffffffc402c47950 */ /* 0x000fec0003c3ffff */
.L_x_28342:
        /* <DEDUP_REMOVED lines=9> */
.L_x_39073:


//--------------------- .text._Z9cuda_gemmIiLi128ELi1ELi1ELi1024ELi128ELi128ELi64ELi0ELi1EEviiiPT_S1_S1_iii --------------------------
	.section	.text._Z9cuda_gemmIiLi128ELi1ELi1ELi1024ELi128ELi128ELi64ELi0ELi1EEviiiPT_S1_S1_iii,"ax",@progbits
	.align	128
        .global         _Z9cuda_gemmIiLi128ELi1ELi1ELi1024ELi128ELi128ELi64ELi0ELi1EEviiiPT_S1_S1_iii
        .type           _Z9cuda_gemmIiLi128ELi1ELi1ELi1024ELi128ELi128ELi64ELi0ELi1EEviiiPT_S1_S1_iii,@function
        .size           _Z9cuda_gemmIiLi128ELi1ELi1ELi1024ELi128ELi128ELi64ELi0ELi1EEviiiPT_S1_S1_iii,(.L_x_39074 - _Z9cuda_gemmIiLi128ELi1ELi1ELi1024ELi128ELi128ELi64ELi0ELi1EEviiiPT_S1_S1_iii)
        .other          _Z9cuda_gemmIiLi128ELi1ELi1ELi1024ELi128ELi128ELi64ELi0ELi1EEviiiPT_S1_S1_iii,@"STO_CUDA_ENTRY STV_DEFAULT"
_Z9cuda_gemmIiLi128ELi1ELi1ELi1024ELi128ELi128ELi64ELi0ELi1EEviiiPT_S1_S1_iii:
.text._Z9cuda_gemmIiLi128ELi1ELi1ELi1024ELi128ELi128ELi64ELi0ELi1EEviiiPT_S1_S1_iii:
        /* <DEDUP_REMOVED lines=8> */
[----:B------:R-:W2:Y:S08]  /*0080*/  S2UR UR7, SR_CTAID.X ;  /* 0x00000000000779c3 */ /* 0x000eb00000002500 */
[----:B------:R-:W3:Y:S01]  /*0090*/  S2UR UR6, SR_CTAID.Z ;  /* 0x00000000000679c3 */ /* 0x000ee20000002700 */
[----:B-1----:R-:W-:Y:S01]  /*00a0*/  LOP3.LUT R7, R3, 0xffff, RZ, 0xc0, !PT ;  /* 0x0000ffff03077812 */ /* 0x002fe200078ec0ff */
[C---:B0-----:R-:W-:Y:S01]  /*00b0*/  IMAD.IADD R4, R0.reuse, 0x1, R3 ;  /* 0x0000000100047824 */ /* 0x041fe200078e0203 */
[----:B------:R-:W-:Y:S01]  /*00c0*/  SHF.R.U32.HI R5, RZ, 0x1, R0 ;  /* 0x00000001ff057819 */ /* 0x000fe20000011600 */
[----:B--2---:R-:W-:Y:S01]  /*00d0*/  USHF.R.U32.HI UR4, URZ, 0x1, UR7 ;  /* 0x00000001ff047899 */ /* 0x004fe20008011607 */
[----:B------:R-:W-:Y:S01]  /*00e0*/  LOP3.LUT R2, R0, 0x1, RZ, 0xc0, !PT ;  /* 0x0000000100027812 */ /* 0x000fe200078ec0ff */
[----:B------:R-:W-:Y:S01]  /*00f0*/  ULOP3.LUT UR5, UR7, 0x1, URZ, 0xc0, !UPT ;  /* 0x0000000107057892 */ /* 0x000fe2000f8ec0ff */
[----:B------:R-:W-:Y:S01]  /*0100*/  LOP3.LUT R6, R4, 0x1ff, RZ, 0x3c, !PT ;  /* 0x000001ff04067812 */ /* 0x000fe200078e3cff */
[----:B------:R-:W-:Y:S01]  /*0110*/  USHF.L.U32 UR7, UR7, 0x6, URZ ;  /* 0x0000000607077899 */ /* 0x000fe200080006ff */
[----:B------:R-:W-:Y:S01]  /*0120*/  IMAD.SHL.U32 R4, R0, 0x4, RZ ;  /* 0x0000000400047824 */ /* 0x000fe200078e00ff */
[----:B------:R-:W-:Y:S01]  /*0130*/  LOP3.LUT R5, R5, 0x7, RZ, 0xc0, !PT ;  /* 0x0000000705057812 */ /* 0x000fe200078ec0ff */
[----:B---3--:R-:W-:Y:S01]  /*0140*/  USHF.L.U32 UR6, UR6, 0x6, URZ ;  /* 0x0000000606067899 */ /* 0x008fe200080006ff */
[----:B------:R-:W-:Y:S01]  /*0150*/  LOP3.LUT R10, R6, 0xffff, RZ, 0xc0, !PT ;  /* 0x0000ffff060a7812 */ /* 0x000fe200078ec0ff */
[----:B------:R-:W-:-:S12]  /*0160*/  ULOP3.LUT UR7, UR7, 0x40, URZ, 0xc0, !UPT ;  /* 0x0000004007077892 */ /* 0x000fd8000f8ec0ff */
[----:B------:R-:W-:Y:S05]  /*0170*/  CALL.REL.NOINC `($__internal_571_$__cuda_sm20_div_u16) ;  /* 0x0000001800407944 */ /* 0x000fea0003c00000 */
        /* <DEDUP_REMOVED lines=10> */
[----:B------:R-:W-:-:S03]  /*0220*/  IMAD.MOV.U32 R8, RZ, RZ, R0 ;  /* 0x000000ffff087224 */ /* 0x000fc600078e0000 */
[----:B------:R-:W-:Y:S01]  /*0230*/  IADD3 R9, PT, PT, R7, 0xc80, RZ ;  /* 0x00000c8007097810 */ /* 0x000fe20007ffe0ff */
[----:B------:R-:W-:-:S03]  /*0240*/  IMAD.MOV.U32 R7, RZ, RZ, RZ ;  /* 0x000000ffff077224 */ /* 0x000fc600078e00ff */
[----:B-1----:R-:W-:-:S07]  /*0250*/  LEA R9, R10, R9, 0x18 ;  /* 0x000000090a097211 */ /* 0x002fce00078ec0ff */
.L_x_28345:
[----:B------:R-:W-:Y:S01]  /*0260*/  IMAD R10, R8, 0x4, R9 ;  /* 0x00000004080a7824 */ /* 0x000fe200078e0209 */
[----:B------:R-:W-:Y:S01]  /*0270*/  IADD3 R8, PT, PT, R3, R8, RZ ;  /* 0x0000000803087210 */ /* 0x000fe20007ffe0ff */
[----:B------:R-:W-:-:S03]  /*0280*/  VIADD R7, R7, 0x1 ;  /* 0x0000000107077836 */ /* 0x000fc60000000000 */
[----:B------:R1:W-:Y:S02]  /*0290*/  STS [R10], RZ ;  /* 0x000000ff0a007388 */ /* 0x0003e40000000800 */
[----:B------:R-:W-:-:S04]  /*02a0*/  LOP3.LUT R11, R7, R6, RZ, 0x3c, !PT ;  /* 0x00000006070b7212 */ /* 0x000fc800078e3cff */
[----:B------:R-:W-:-:S13]  /*02b0*/  ISETP.NE.AND P0, PT, R11, 0x2, PT ;  /* 0x000000020b00780c */ /* 0x000fda0003f05270 */
[----:B-1----:R-:W-:Y:S05]  /*02c0*/  @P0 BRA `(.L_x_28345) ;  /* 0xfffffffc00e40947 */ /* 0x002fea000383ffff */
.L_x_28344:
[----:B------:R-:W-:Y:S05]  /*02d0*/  BSYNC.RECONVERGENT B0 ;  /* 0x0000000000007941 */ /* 0x000fea0003800200 */
.L_x_28343:
[----:B------:R-:W-:Y:S01]  /*02e0*/  BSSY.RECONVERGENT B0, `(.L_x_28346) ;  /* 0x000000e000007945 */ /* 0x000fe20003800200 */
[----:B------:R-:W-:Y:S01]  /*02f0*/  IMAD.SHL.U32 R7, R3, 0x4, RZ ;  /* 0x0000000403077824 */ /* 0x000fe200078e00ff */
[----:B0-----:R-:W-:-:S07]  /*0300*/  LEA R11, R33, R12, 0x18 ;  /* 0x0000000c210b7211 */ /* 0x001fce00078ec0ff */
.L_x_28347:
[C---:B0-----:R-:W-:Y:S02]  /*0310*/  IMAD R14, R8.reuse, 0x4, R11 ;  /* 0x00000004080e7824 */ /* 0x041fe400078e020b */
[--C-:B------:R-:W-:Y:S02]  /*0320*/  IMAD.IADD R8, R8, 0x1, R7.reuse ;  /* 0x0000000108087824 */ /* 0x100fe400078e0207 */
[--C-:B------:R-:W-:Y:S01]  /*0330*/  IMAD.IADD R10, R14, 0x1, R7.reuse ;  /* 0x000000010e0a7824 */ /* 0x100fe200078e0207 */
[----:B------:R0:W-:Y:S02]  /*0340*/  STS [R14], RZ ;  /* 0x000000ff0e007388 */ /* 0x0001e40000000800 */
[----:B------:R-:W-:Y:S01]  /*0350*/  ISETP.GE.U32.AND P0, PT, R8, 0x200, PT ;  /* 0x000002000800780c */ /* 0x000fe20003f06070 */
[----:B------:R-:W-:Y:S01]  /*0360*/  IMAD.IADD R12, R10, 0x1, R7 ;  /* 0x000000010a0c7824 */ /* 0x000fe200078e0207 */
[----:B------:R0:W-:Y:S04]  /*0370*/  STS [R10], RZ ;  /* 0x000000ff0a007388 */ /* 0x0001e80000000800 */
[----:B------:R-:W-:Y:S01]  /*0380*/  IADD3 R9, PT, PT, R12, R7, RZ ;  /* 0x000000070c097210 */ /* 0x000fe20007ffe0ff */
[----:B------:R0:W-:Y:S04]  /*0390*/  STS [R12], RZ ;  /* 0x000000ff0c007388 */ /* 0x0001e80000000800 */
[----:B------:R0:W-:Y:S02]  /*03a0*/  STS [R9], RZ ;  /* 0x000000ff09007388 */ /* 0x0001e40000000800 */
[----:B------:R-:W-:Y:S05]  /*03b0*/  @!P0 BRA `(.L_x_28347) ;  /* 0xfffffffc00d48947 */ /* 0x000fea000383ffff */
[----:B------:R-:W-:Y:S05]  /*03c0*/  BSYNC.RECONVERGENT B0 ;  /* 0x0000000000007941 */ /* 0x000fea0003800200 */
.L_x_28346:
[----:B------:R-:W1:Y:S01]  /*03d0*/  I2F.U32.RP R11, R7 ;  /* 0x00000007000b7306 */ /* 0x000e620000209000 */
[----:B0-----:R-:W-:Y:S01]  /*03e0*/  IMAD.IADD R12, R4, 0x1, R7 ;  /* 0x00000001040c7824 */ /* 0x001fe200078e0207 */
[----:B------:R-:W-:Y:S01]  /*03f0*/  ISETP.NE.U32.AND P2, PT, R7, RZ, PT ;  /* 0x000000ff0700720c */ /* 0x000fe20003f45070 */
[C---:B------:R-:W-:Y:S01]  /*0400*/  VIADD R18, R5.reuse, 0xe ;  /* 0x0000000e05127836 */ /* 0x040fe20000000000 */
[C---:B------:R-:W-:Y:S01]  /*0410*/  IADD3 R16, PT, PT, R5.reuse, 0xd, RZ ;  /* 0x0000000d05107810 */ /* 0x040fe20007ffe0ff */
[----:B------:R-:W-:Y:S01]  /*0420*/  VIADD R20, R5, 0xffffffff ;  /* 0xffffffff05147836 */ /* 0x000fe20000000000 */
[C---:B------:R-:W-:Y:S01]  /*0430*/  ISETP.GE.U32.AND P0, PT, R12.reuse, 0x100, PT ;  /* 0x000001000c00780c */ /* 0x040fe20003f06070 */
[----:B------:R-:W-:Y:S01]  /*0440*/  IMAD.MOV.U32 R35, RZ, RZ, RZ ;  /* 0x000000ffff237224 */ /* 0x000fe200078e00ff */
[----:B------:R-:W-:Y:S01]  /*0450*/  VIMNMX.U32 R10, PT, PT, R12, 0x100, !PT ;  /* 0x000001000c0a7848 */ /* 0x000fe20007fe0000 */
[----:B------:R-:W0:Y:S01]  /*0460*/  LDCU.64 UR12, c[0x0][0x358] ;  /* 0x00006b00ff0c77ac */ /* 0x000e220008000a00 */
[----:B------:R-:W-:-:S02]  /*0470*/  SEL R13, RZ, 0x1, P0 ;  /* 0x00000001ff0d7807 */ /* 0x000fc40000000000 */
[----:B------:R-:W-:Y:S02]  /*0480*/  LOP3.LUT R41, R18, 0xf, RZ, 0xc0, !PT ;  /* 0x0000000f12297812 */ /* 0x000fe400078ec0ff */
[----:B------:R-:W-:Y:S01]  /*0490*/  IADD3 R10, PT, PT, R10, -R12, -R13 ;  /* 0x8000000c0a0a7210 */ /* 0x000fe20007ffe80d */
[----:B-1----:R-:W1:Y:S01]  /*04a0*/  MUFU.RCP R11, R11 ;  /* 0x0000000b000b7308 */ /* 0x002e620000001000 */
[----:B------:R-:W-:Y:S01]  /*04b0*/  IMAD.SHL.U32 R12, R2, 0x10, RZ ;  /* 0x00000010020c7824 */ /* 0x000fe200078e00ff */
[----:B------:R-:W-:Y:S02]  /*04c0*/  LOP3.LUT R19, R16, 0xf, RZ, 0xc0, !PT ;  /* 0x0000000f10137812 */ /* 0x000fe400078ec0ff */
[----:B------:R-:W-:Y:S01]  /*04d0*/  LOP3.LUT R21, R20, 0xf, RZ, 0xc0, !PT ;  /* 0x0000000f14157812 */ /* 0x000fe200078ec0ff */
[----:B------:R-:W-:Y:S01]  /*04e0*/  IMAD R46, R5, 0x20, R12 ;  /* 0x00000020052e7824 */ /* 0x000fe200078e020c */
[----:B------:R-:W-:Y:S02]  /*04f0*/  LOP3.LUT R45, R0, 0xf, RZ, 0xc0, !PT ;  /* 0x0000000f002d7812 */ /* 0x000fe400078ec0ff */
[----:B------:R-:W-:-:S02]  /*0500*/  LOP3.LUT R40, R12, R19, RZ, 0xfc, !PT ;  /* 0x000000130c287212 */ /* 0x000fc400078efcff */
[C---:B------:R-:W-:Y:S02]  /*0510*/  LOP3.LUT R30, R46.reuse, R41, RZ, 0xfc, !PT ;  /* 0x000000292e1e7212 */ /* 0x040fe400078efcff */
[C---:B------:R-:W-:Y:S02]  /*0520*/  LOP3.LUT R32, R46.reuse, 0x8, R5, 0xfe, !PT ;  /* 0x000000082e207812 */ /* 0x040fe400078efe05 */
[C---:B------:R-:W-:Y:S02]  /*0530*/  LOP3.LUT R20, R46.reuse, R19, RZ, 0xfc, !PT ;  /* 0x000000132e147212 */ /* 0x040fe400078efcff */
[----:B------:R-:W-:Y:S01]  /*0540*/  LOP3.LUT R22, R46, R21, RZ, 0xfc, !PT ;  /* 0x000000152e167212 */ /* 0x000fe200078efcff */
[----:B-1----:R-:W-:Y:S01]  /*0550*/  VIADD R8, R11, 0xffffffe ;  /* 0x0ffffffe0b087836 */ /* 0x002fe20000000000 */
[----:B------:R-:W-:Y:S01]  /*0560*/  LOP3.LUT R41, R12, R41, RZ, 0xfc, !PT ;  /* 0x000000290c297212 */ /* 0x000fe200078efcff */
[----:B------:R-:W-:Y:S01]  /*0570*/  VIADD R11, R44, 0x880 ;  /* 0x000008802c0b7836 */ /* 0x000fe20000000000 */
[----:B------:R-:W-:Y:S01]  /*0580*/  LEA R44, R33, R44, 0x18 ;  /* 0x0000002c212c7211 */ /* 0x000fe200078ec0ff */
[----:B------:R1:W2:Y:S01]  /*0590*/  F2I.FTZ.U32.TRUNC.NTZ R9, R8 ;  /* 0x0000000800097305 */ /* 0x0002a2000021f000 */
[----:B------:R-:W-:-:S02]  /*05a0*/  LOP3.LUT R42, R12, R21, RZ, 0xfc, !PT ;  /* 0x000000150c2a7212 */ /* 0x000fc400078efcff */
[----:B------:R-:W-:Y:S01]  /*05b0*/  LEA R33, R33, R11, 0x18 ;  /* 0x0000000b21217211 */ /* 0x000fe200078ec0ff */
[----:B------:R-:W-:Y:S01]  /*05c0*/  VIADD R11, R5, 0xb ;  /* 0x0000000b050b7836 */ /* 0x000fe20000000000 */
[----:B------:R-:W-:Y:S01]  /*05d0*/  LOP3.LUT R43, R12, 0x8, R5, 0xfe, !PT ;  /* 0x000000080c2b7812 */ /* 0x000fe200078efe05 */
[----:B------:R-:W-:Y:S01]  /*05e0*/  IMAD R44, R45, 0x84, R44 ;  /* 0x000000842d2c7824 */ /* 0x000fe200078e022c */
[----:B------:R-:W-:Y:S01]  /*05f0*/  LEA R29, R20, R33, 0x2 ;  /* 0x00000021141d7211 */ /* 0x000fe200078e10ff */
[--C-:B------:R-:W-:Y:S02]  /*0600*/  IMAD R30, R30, 0x4, R33.reuse ;  /* 0x000000041e1e7824 */ /* 0x100fe400078e0221 */
[----:B-1----:R-:W-:Y:S01]  /*0610*/  HFMA2 R8, -RZ, RZ, 0, 0 ;  /* 0x00000000ff087431 */ /* 0x002fe200000001ff */
[----:B------:R-:W-:Y:S01]  /*0620*/  LOP3.LUT R17, R11, 0xf, RZ, 0xc0, !PT ;  /* 0x0000000f0b117812 */ /* 0x000fe200078ec0ff */
[----:B------:R-:W-:Y:S02]  /*0630*/  IMAD R32, R32, 0x4, R33 ;  /* 0x0000000420207824 */ /* 0x000fe400078e0221 */
[----:B------:R-:W-:Y:S01]  /*0640*/  VIADD R45, R45, UR7 ;  /* 0x000000072d2d7c36 */ /* 0x000fe20008000000 */
[-C--:B------:R-:W-:Y:S01]  /*0650*/  LOP3.LUT R18, R46, R17.reuse, RZ, 0xfc, !PT ;  /* 0x000000112e127212 */ /* 0x080fe200078efcff */
[----:B--2---:R-:W-:Y:S01]  /*0660*/  IMAD.MOV R14, RZ, RZ, -R9 ;  /* 0x000000ffff0e7224 */ /* 0x004fe200078e0a09 */
[----:B------:R-:W-:-:S03]  /*0670*/  LOP3.LUT R38, R12, R17, RZ, 0xfc, !PT ;  /* 0x000000110c267212 */ /* 0x000fc600078efcff */
[----:B------:R-:W-:Y:S02]  /*0680*/  IMAD R15, R14, R7, RZ ;  /* 0x000000070e0f7224 */ /* 0x000fe400078e02ff */
[----:B------:R-:W-:Y:S02]  /*0690*/  VIADD R14, R5, 0xc ;  /* 0x0000000c050e7836 */ /* 0x000fe40000000000 */
[----:B------:R-:W-:-:S03]  /*06a0*/  IMAD.HI.U32 R9, R9, R15, R8 ;  /* 0x0000000f09097227 */ /* 0x000fc600078e0008 */
[----:B------:R-:W-:Y:S01]  /*06b0*/  LOP3.LUT R39, R14, 0xf, RZ, 0xc0, !PT ;  /* 0x0000000f0e277812 */ /* 0x000fe200078ec0ff */
[--C-:B------:R-:W-:Y:S01]  /*06c0*/  IMAD R11, R18, 0x4, R33.reuse ;  /* 0x00000004120b7824 */ /* 0x100fe200078e0221 */
[----:B------:R-:W-:Y:S01]  /*06d0*/  LOP3.LUT R14, R46, R5, RZ, 0xfc, !PT ;  /* 0x000000052e0e7212 */ /* 0x000fe200078efcff */
[----:B------:R-:W-:Y:S01]  /*06e0*/  IMAD.HI.U32 R34, R9, R10, RZ ;  /* 0x0000000a09227227 */ /* 0x000fe200078e00ff */
[----:B------:R-:W-:Y:S02]  /*06f0*/  LOP3.LUT R9, R4, 0x1c, RZ, 0xc0, !PT ;  /* 0x0000001c04097812 */ /* 0x000fe400078ec0ff */
[-C--:B------:R-:W-:Y:S01]  /*0700*/  LOP3.LUT R28, R46, R39.reuse, RZ, 0xfc, !PT ;  /* 0x000000272e1c7212 */ /* 0x080fe200078efcff */
[----:B------:R-:W-:Y:S01]  /*0710*/  IMAD.MOV R8, RZ, RZ, -R34 ;  /* 0x000000ffff087224 */ /* 0x000fe200078e0a22 */
[----:B------:R-:W-:Y:S01]  /*0720*/  LOP3.LUT R39, R12, R39, RZ, 0xfc, !PT ;  /* 0x000000270c277212 */ /* 0x000fe200078efcff */
[----:B------:R-:W-:Y:S02]  /*0730*/  IMAD R31, R14, 0x4, R33 ;  /* 0x000000040e1f7824 */ /* 0x000fe400078e0221 */
[----:B------:R-:W-:-:S02]  /*0740*/  IMAD R10, R7, R8, R10 ;  /* 0x00000008070a7224 */ /* 0x000fc400078e020a */
[----:B------:R-:W-:Y:S02]  /*0750*/  IMAD.SHL.U32 R8, R0, 0x10, RZ ;  /* 0x0000001000087824 */ /* 0x000fe400078e00ff */
[----:B------:R-:W-:Y:S01]  /*0760*/  IMAD R28, R28, 0x4, R33 ;  /* 0x000000041c1c7824 */ /* 0x000fe200078e0221 */
[----:B------:R-:W-:Y:S02]  /*0770*/  ISETP.GE.U32.AND P0, PT, R10, R7, PT ;  /* 0x000000070a00720c */ /* 0x000fe40003f06070 */
[----:B------:R-:W-:Y:S02]  /*0780*/  LOP3.LUT R8, R9, 0x380, R8, 0xf8, !PT ;  /* 0x0000038009087812 */ /* 0x000fe400078ef808 */
[----:B------:R-:W-:-:S04]  /*0790*/  IADD3 R9, PT, PT, R5, 0x9, RZ ;  /* 0x0000000905097810 */ /* 0x000fc80007ffe0ff */
[----:B------:R-:W-:-:S04]  /*07a0*/  LOP3.LUT R15, R9, 0xf, RZ, 0xc0, !PT ;  /* 0x0000000f090f7812 */ /* 0x000fc800078ec0ff */
[----:B------:R-:W-:Y:S01]  /*07b0*/  LOP3.LUT R36, R12, R15, RZ, 0xfc, !PT ;  /* 0x0000000f0c247212 */ /* 0x000fe200078efcff */
[----:B------:R-:W-:Y:S02]  /*07c0*/  @P0 IMAD.IADD R10, R10, 0x1, -R7 ;  /* 0x000000010a0a0824 */ /* 0x000fe400078e0a07 */
[----:B------:R-:W-:Y:S01]  /*07d0*/  @P0 VIADD R34, R34, 0x1 ;  /* 0x0000000122220836 */ /* 0x000fe20000000000 */
[----:B------:R-:W-:Y:S02]  /*07e0*/  PLOP3.LUT P0, PT, PT, PT, PT, 0x80, 0x8 ;  /* 0x000000000008781c */ /* 0x000fe40003f0f070 */
[----:B------:R-:W-:Y:S01]  /*07f0*/  ISETP.GE.U32.AND P1, PT, R10, R7, PT ;  /* 0x000000070a00720c */ /* 0x000fe20003f26070 */
[----:B------:R-:W-:-:S05]  /*0800*/  VIADD R10, R5, 0xa ;  /* 0x0000000a050a7836 */ /* 0x000fca0000000000 */
[----:B------:R-:W-:Y:S02]  /*0810*/  LOP3.LUT R37, R10, 0xf, RZ, 0xc0, !PT ;  /* 0x0000000f0a257812 */ /* 0x000fe400078ec0ff */
[C---:B------:R-:W-:Y:S02]  /*0820*/  LOP3.LUT R10, R46.reuse, R15, RZ, 0xfc, !PT ;  /* 0x0000000f2e0a7212 */ /* 0x040fe400078efcff */
[----:B------:R-:W-:Y:S01]  /*0830*/  LOP3.LUT R16, R46, R37, RZ, 0xfc, !PT ;  /* 0x000000252e107212 */ /* 0x000fe200078efcff */
[----:B------:R-:W-:Y:S01]  /*0840*/  IMAD R46, R5, -0x1f, R46 ;  /* 0xffffffe1052e7824 */ /* 0x000fe200078e022e */
[----:B------:R-:W-:Y:S01]  /*0850*/  LEA R9, R10, R33, 0x2 ;  /* 0x000000210a097211 */ /* 0x000fe200078e10ff */
[----:B------:R-:W-:Y:S01]  /*0860*/  @P1 VIADD R34, R34, 0x1 ;  /* 0x0000000122221836 */ /* 0x000fe20000000000 */
[----:B------:R-:W-:Y:S01]  /*0870*/  @!P2 LOP3.LUT R34, RZ, R7, RZ, 0x33, !PT ;  /* 0x00000007ff22a212 */ /* 0x000fe200078e33ff */
[--C-:B------:R-:W-:Y:S01]  /*0880*/  IMAD R10, R16, 0x4, R33.reuse ;  /* 0x00000004100a7824 */ /* 0x100fe200078e0221 */
[----:B------:R-:W-:Y:S01]  /*0890*/  LOP3.LUT R37, R12, R37, RZ, 0xfc, !PT ;  /* 0x000000250c257212 */ /* 0x000fe200078efcff */
[----:B------:R-:W-:Y:S01]  /*08a0*/  IMAD R33, R22, 0x4, R33 ;  /* 0x0000000416217824 */ /* 0x000fe200078e0221 */
[----:B0-----:R-:W-:-:S07]  /*08b0*/  IADD3 R34, PT, PT, R13, R34, RZ ;  /* 0x000000220d227210 */ /* 0x001fce0007ffe0ff */
.L_x_28356:
[----:B------:R-:W-:Y:S01]  /*08c0*/  ISETP.GT.U32.AND P2, PT, R0, 0x3f, PT ;  /* 0x0000003f0000780c */ /* 0x000fe20003f44070 */
[----:B------:R-:W-:Y:S01]  /*08d0*/  BSSY.RECONVERGENT B0, `(.L_x_28348) ;  /* 0x0000063000007945 */ /* 0x000fe20003800200 */
[----:B------:R-:W-:-:S11]  /*08e0*/  PLOP3.LUT P1, PT, P0, PT, PT, 0x80, 0x8 ;  /* 0x000000000008781c */ /* 0x000fd6000072f070 */
[----:B-12---:R-:W-:Y:S05]  /*08f0*/  @P2 BRA `(.L_x_28349) ;  /* 0x0000000400802947 */ /* 0x006fea0003800000 */
[----:B------:R-:W0:Y:S01]  /*0900*/  LDCU UR9, c[0x0][0x388] ;  /* 0x00007100ff0977ac */ /* 0x000e220008000800 */
[C---:B------:R-:W-:Y:S01]  /*0910*/  LOP3.LUT R18, R34.reuse, 0x3, RZ, 0xc0, !PT ;  /* 0x0000000322127812 */ /* 0x040fe200078ec0ff */
[----:B------:R-:W-:Y:S01]  /*0920*/  BSSY.RECONVERGENT B1, `(.L_x_28350) ;  /* 0x0000029000017945 */ /* 0x000fe20003800200 */
[----:B------:R-:W-:Y:S01]  /*0930*/  ISETP.GE.U32.AND P0, PT, R34, 0x3, PT ;  /* 0x000000032200780c */ /* 0x000fe20003f06070 */
[----:B------:R-:W-:Y:S01]  /*0940*/  ULEA UR7, UR4, UR6, 0xa ;  /* 0x0000000604077291 */ /* 0x000fe2000f8e50ff */
[----:B------:R-:W-:Y:S01]  /*0950*/  ISETP.NE.AND P2, PT, R18, 0x3, PT ;  /* 0x000000031200780c */ /* 0x000fe20003f45270 */
[----:B------:R-:W-:Y:S02]  /*0960*/  IMAD.MOV.U32 R51, RZ, RZ, R4 ;  /* 0x000000ffff337224 */ /* 0x000fe400078e0004 */
[----:B0-----:R-:W-:-:S06]  /*0970*/  UIMAD UR7, UR8, UR9, UR7 ;  /* 0x00000009080772a4 */ /* 0x001fcc000f8e0207 */
[----:B------:R-:W-:-:S04]  /*0980*/  VIADD R47, R35, UR7 ;  /* 0x00000007232f7c36 */ /* 0x000fc80008000000 */
[----:B------:R-:W-:Y:S05]  /*0990*/  @!P2 BRA `(.L_x_28351) ;  /* 0x000000000084a947 */ /* 0x000fea0003800000 */
[----:B------:R-:W0:Y:S01]  /*09a0*/  LDC.64 R16, c[0x0][0x390] ;  /* 0x0000e400ff107b82 */ /* 0x000e220000000a00 */
[----:B------:R-:W-:-:S05]  /*09b0*/  IADD3 R13, PT, PT, R8, R47, RZ ;  /* 0x0000002f080d7210 */ /* 0x000fca0007ffe0ff */
[----:B0-----:R-:W-:-:S06]  /*09c0*/  IMAD.WIDE R12, R13, 0x4, R16 ;  /* 0x000000040d0c7825 */ /* 0x001fcc00078e0210 */
[----:B------:R-:W2:Y:S01]  /*09d0*/  LDG.E.128 R12, desc[UR12][R12.64] ;  /* 0x0000000c0c0c7981 */ /* 0x000ea2000c1e1d00 */
[----:B------:R-:W0:Y:S01]  /*09e0*/  S2UR UR9, SR_CgaCtaId ;  /* 0x00000000000979c3 */ /* 0x000e220000008800 */
[----:B------:R-:W-:Y:S01]  /*09f0*/  UMOV UR7, 0x400 ;  /* 0x0000040000077882 */ /* 0x000fe20000000000 */
[----:B------:R-:W-:Y:S01]  /*0a00*/  ISETP.NE.AND P2, PT, R18, RZ, PT ;  /* 0x000000ff1200720c */ /* 0x000fe20003f45270 */
[----:B------:R-:W-:Y:S01]  /*0a10*/  UIADD3 UR7, UPT, UPT, UR7, 0x880, URZ ;  /* 0x0000088007077890 */ /* 0x000fe2000fffe0ff */
[----:B------:R-:W-:-:S03]  /*0a20*/  IMAD.IADD R51, R4, 0x1, R7 ;  /* 0x0000000104337824 */ /* 0x000fc600078e0207 */
[----:B0-----:R-:W-:-:S06]  /*0a30*/  ULEA UR7, UR9, UR7, 0x18 ;  /* 0x0000000709077291 */ /* 0x001fcc000f8ec0ff */
[----:B------:R-:W-:-:S05]  /*0a40*/  LEA R20, R4, UR7, 0x2 ;  /* 0x0000000704147c11 */ /* 0x000fca000f8e10ff */
[----:B--2---:R0:W-:Y:S01]  /*0a50*/  STS.128 [R20], R12 ;  /* 0x0000000c14007388 */ /* 0x0041e20000000c00 */
[----:B------:R-:W-:Y:S05]  /*0a60*/  @!P2 BRA `(.L_x_28351) ;  /* 0x000000000050a947 */ /* 0x000fea0003800000 */
[C---:B------:R-:W-:Y:S01]  /*0a70*/  IMAD.IADD R22, R51.reuse, 0x1, R7 ;  /* 0x0000000133167824 */ /* 0x040fe200078e0207 */
        /* <DEDUP_REMOVED lines=9> */
[----:B------:R-:W-:-:S04]  /*0b10*/  IMAD.WIDE R12, R13, 0x4, R16 ;  /* 0x000000040d0c7825 */ /* 0x000fc800078e0210 */
[----:B------:R-:W-:Y:S02]  /*0b20*/  @P2 IMAD.WIDE R16, R15, 0x4, R16 ;  /* 0x000000040f102825 */ /* 0x000fe400078e0210 */
[----:B------:R-:W2:Y:S04]  /*0b30*/  LDG.E.128 R12, desc[UR12][R12.64] ;  /* 0x0000000c0c0c7981 */ /* 0x000ea8000c1e1d00 */
[----:B------:R-:W3:Y:S01]  /*0b40*/  @P2 LDG.E.128 R16, desc[UR12][R16.64] ;  /* 0x0000000c10102981 */ /* 0x000ee2000c1e1d00 */
[C---:B------:R-:W-:Y:S02]  /*0b50*/  IMAD R24, R3.reuse, 0x10, R20 ;  /* 0x0000001003187824 */ /* 0x040fe400078e0214 */
[----:B------:R-:W-:Y:S01]  /*0b60*/  IMAD.MOV.U32 R51, RZ, RZ, R22 ;  /* 0x000000ffff337224 */ /* 0x000fe200078e0016 */
[----:B------:R-:W-:Y:S01]  /*0b70*/  @P2 IADD3 R51, PT, PT, R22, R7, RZ ;  /* 0x0000000716332210 */ /* 0x000fe20007ffe0ff */
[----:B------:R-:W-:Y:S01]  /*0b80*/  @P2 IMAD R20, R3, 0x10, R24 ;  /* 0x0000001003142824 */ /* 0x000fe200078e0218 */
[----:B--2---:R1:W-:Y:S04]  /*0b90*/  STS.128 [R24], R12 ;  /* 0x0000000c18007388 */ /* 0x0043e80000000c00 */
[----:B---3--:R1:W-:Y:S02]  /*0ba0*/  @P2 STS.128 [R20], R16 ;  /* 0x0000001014002388 */ /* 0x0083e40000000c00 */
.L_x_28351:
[----:B------:R-:W-:Y:S05]  /*0bb0*/  BSYNC.RECONVERGENT B1 ;  /* 0x0000000000017941 */ /* 0x000fea0003800200 */
.L_x_28350:
        /* <DEDUP_REMOVED lines=12> */
.L_x_28352:
[----:B--2---:R-:W0:Y:S01]  /*0c80*/  LDC.64 R24, c[0x0][0x390] ;  /* 0x0000e400ff187b82 */ /* 0x004e220000000a00 */
        /* <DEDUP_REMOVED lines=8> */
[-C--:B------:R-:W-:Y:S02]  /*0d10*/  IADD3 R13, PT, PT, R12, R47.reuse, R13 ;  /* 0x0000002f0c0d7210 */ /* 0x080fe40007ffe00d */
[-C--:B------:R-:W-:Y:S02]  /*0d20*/  IADD3 R17, PT, PT, R14, R47.reuse, R15 ;  /* 0x0000002f0e117210 */ /* 0x080fe40007ffe00f */
[-C--:B------:R-:W-:Y:S02]  /*0d30*/  IADD3 R21, PT, PT, R16, R47.reuse, R18 ;  /* 0x0000002f10157210 */ /* 0x080fe40007ffe012 */
[----:B------:R-:W-:Y:S01]  /*0d40*/  IADD3 R19, PT, PT, R20, R47, R19 ;  /* 0x0000002f14137210 */ /* 0x000fe20007ffe013 */
[----:B0-----:R-:W-:-:S04]  /*0d50*/  IMAD.WIDE R12, R13, 0x4, R24 ;  /* 0x000000040d0c7825 */ /* 0x001fc800078e0218 */
[--C-:B------:R-:W-:Y:S02]  /*0d60*/  IMAD.WIDE R16, R17, 0x4, R24.reuse ;  /* 0x0000000411107825 */ /* 0x100fe400078e0218 */
[----:B------:R-:W2:Y:S02]  /*0d70*/  LDG.E.128 R12, desc[UR12][R12.64] ;  /* 0x0000000c0c0c7981 */ /* 0x000ea4000c1e1d00 */
[----:B------:R-:W-:-:S04]  /*0d80*/  IMAD.WIDE R20, R21, 0x4, R24 ;  /* 0x0000000415147825 */ /* 0x000fc800078e0218 */
[----:B------:R-:W-:Y:S02]  /*0d90*/  IMAD.WIDE R24, R19, 0x4, R24 ;  /* 0x0000000413187825 */ /* 0x000fe400078e0218 */
[----:B------:R-:W3:Y:S04]  /*0da0*/  LDG.E.128 R16, desc[UR12][R16.64] ;  /* 0x0000000c10107981 */ /* 0x000ee8000c1e1d00 */
[----:B------:R-:W4:Y:S04]  /*0db0*/  LDG.E.128 R20, desc[UR12][R20.64] ;  /* 0x0000000c14147981 */ /* 0x000f28000c1e1d00 */
[----:B------:R-:W5:Y:S01]  /*0dc0*/  LDG.E.128 R24, desc[UR12][R24.64] ;  /* 0x0000000c18187981 */ /* 0x000f62000c1e1d00 */
[C---:B------:R-:W-:Y:S01]  /*0dd0*/  IMAD.IADD R53, R49.reuse, 0x1, R58 ;  /* 0x0000000131357824 */ /* 0x040fe200078e023a */
[C---:B------:R-:W-:Y:S01]  /*0de0*/  IADD3 R59, PT, PT, R49.reuse, R50, RZ ;  /* 0x00000032313b7210 */ /* 0x040fe20007ffe0ff */
[----:B------:R-:W-:Y:S01]  /*0df0*/  IMAD.IADD R55, R49, 0x1, R56 ;  /* 0x0000000131377824 */ /* 0x000fe200078e0238 */
[--C-:B------:R-:W-:Y:S01]  /*0e00*/  IADD3 R51, PT, PT, R7, R51, R7.reuse ;  /* 0x0000003307337210 */ /* 0x100fe20007ffe007 */
[----:B------:R-:W-:Y:S01]  /*0e10*/  IMAD.IADD R57, R49, 0x1, R54 ;  /* 0x0000000131397824 */ /* 0x000fe200078e0236 */
[C---:B------:R-:W-:Y:S01]  /*0e20*/  LEA R56, R3.reuse, R56, 0x6 ;  /* 0x0000003803387211 */ /* 0x040fe200078e30ff */
[----:B------:R-:W-:Y:S01]  /*0e30*/  IMAD R48, R3, 0x10, R48 ;  /* 0x0000001003307824 */ /* 0x000fe200078e0230 */
        /* <DEDUP_REMOVED lines=9> */
[----:B----4-:R2:W-:Y:S04]  /*0ed0*/  STS.128 [R57], R20 ;  /* 0x0000001439007388 */ /* 0x0105e80000000c00 */
[----:B-----5:R2:W-:Y:S01]  /*0ee0*/  STS.128 [R59], R24 ;  /* 0x000000183b007388 */ /* 0x0205e20000000c00 */
[----:B------:R-:W-:Y:S05]  /*0ef0*/  @!P0 BRA `(.L_x_28352) ;  /* 0xfffffffc00608947 */ /* 0x000fea000383ffff */
.L_x_28349:
[----:B------:R-:W-:Y:S05]  /*0f00*/  BSYNC.RECONVERGENT B0 ;  /* 0x0000000000007941 */ /* 0x000fea0003800200 */
.L_x_28348:
[----:B------:R-:W-:Y:S02]  /*0f10*/  VIADD R35, R35, UR6 ;  /* 0x0000000623237c36 */ /* 0x000fe40008000000 */
[----:B012---:R-:W-:-:S07]  /*0f20*/  IMAD.MOV.U32 R14, RZ, RZ, RZ ;  /* 0x000000ffff0e7224 */ /* 0x007fce00078e00ff */
.L_x_28355:
[----:B------:R-:W0:Y:S01]  /*0f30*/  S2R R51, SR_TID.X ;  /* 0x0000000000337919 */ /* 0x000e220000002100 */
[----:B------:R-:W-:Y:S02]  /*0f40*/  IADD3 R18, PT, PT, R45, R14, RZ ;  /* 0x0000000e2d127210 */ /* 0x000fe40007ffe0ff */
[----:B0-----:R-:W-:-:S05]  /*0f50*/  SHF.R.U32.HI R51, RZ, 0x4, R51 ;  /* 0x00000004ff337819 */ /* 0x001fca0000011633 */
[----:B-12---:R-:W-:-:S07]  /*0f60*/  IMAD.MOV.U32 R16, RZ, RZ, R51 ;  /* 0x000000ffff107224 */ /* 0x006fce00078e0033 */
.L_x_28353:
        /* <DEDUP_REMOVED lines=15> */
[----:B------:R-:W-:Y:S01]  /*1060*/  @!P2 IADD3 R50, PT, PT, R48, 0xc80, RZ ;  /* 0x00000c803032a810 */ /* 0x000fe20007ffe0ff */
        /* <DEDUP_REMOVED lines=18> */
.L_x_28354:
[C---:B--2---:R-:W-:Y:S01]  /*1190*/  IMAD R53, R51.reuse, 0x84, R48 ;  /* 0x0000008433357824 */ /* 0x044fe200078e0230 */
[----:B------:R-:W-:Y:S05]  /*11a0*/  WARPSYNC.ALL ;  /* 0x0000000000007948 */ /* 0x000fea0003800000 */
[----:B------:R-:W-:Y:S01]  /*11b0*/  IMAD R56, R46, 0x4, R53 ;  /* 0x000000042e387824 */ /* 0x000fe200078e0235 */
[----:B------:R-:W-:-:S04]  /*11c0*/  ISETP.GE.U32.AND P0, PT, R51, 0x8, PT ;  /* 0x000000083300780c */ /* 0x000fc80003f06070 */
[----:B------:R-:W2:Y:S04]  /*11d0*/  LDS R55, [R56] ;  /* 0x0000000038377984 */ /* 0x000ea80000000800 */
[----:B------:R-:W3:Y:S04]  /*11e0*/  LDS R54, [R56+0x4] ;  /* 0x0000040038367984 */ /* 0x000ee80000000800 */
[----:B------:R-:W4:Y:S04]  /*11f0*/  LDS R50, [R56+0x8] ;  /* 0x0000080038327984 */ /* 0x000f280000000800 */
[----:B------:R-:W-:Y:S04]  /*1200*/  LDS R57, [R56+0x14] ;  /* 0x0000140038397984 */ /* 0x000fe80000000800 */
[----:B------:R-:W-:Y:S01]  /*1210*/  LDS R59, [R56+0x1c] ;  /* 0x00001c00383b7984 */ /* 0x000fe20000000800 */
[----:B--2---:R-:W-:-:S03]  /*1220*/  IMAD R52, R12, R55, RZ ;  /* 0x000000370c347224 */ /* 0x004fc600078e02ff */
[----:B------:R-:W0:Y:S01]  /*1230*/  LDS R55, [R56+0xc] ;  /* 0x00000c0038377984 */ /* 0x000e220000000800 */
[----:B---3--:R-:W-:-:S03]  /*1240*/  IMAD R58, R13, R54, R52 ;  /* 0x000000360d3a7224 */ /* 0x008fc600078e0234 */
[----:B------:R-:W2:Y:S01]  /*1250*/  LDS R54, [R56+0x10] ;  /* 0x0000100038367984 */ /* 0x000ea20000000800 */
[----:B----4-:R-:W-:-:S03]  /*1260*/  IMAD R58, R15, R50, R58 ;  /* 0x000000320f3a7224 */ /* 0x010fc600078e023a */
[----:B------:R3:W4:Y:S01]  /*1270*/  LDS R52, [R56+0x18] ;  /* 0x0000180038347984 */ /* 0x0007220000000800 */
[----:B------:R-:W-:-:S06]  /*1280*/  IMAD R50, R43, 0x4, R53 ;  /* 0x000000042b327824 */ /* 0x000fcc00078e0235 */
[----:B------:R-:W5:Y:S01]  /*1290*/  LDS R50, [R50] ;  /* 0x0000000032327984 */ /* 0x000f620000000800 */
[----:B---3--:R-:W-:-:S06]  /*12a0*/  IMAD R56, R42, 0x4, R53 ;  /* 0x000000042a387824 */ /* 0x008fcc00078e0235 */
[----:B------:R-:W-:Y:S01]  /*12b0*/  LDS R56, [R56] ;  /* 0x0000000038387984 */ /* 0x000fe20000000800 */
[----:B0-----:R-:W-:-:S04]  /*12c0*/  IMAD R55, R16, R55, R58 ;  /* 0x0000003710377224 */ /* 0x001fc800078e023a */
[----:B--2---:R-:W-:Y:S02]  /*12d0*/  IMAD R54, R17, R54, R55 ;  /* 0x0000003611367224 */ /* 0x004fe400078e0237 */
[--C-:B------:R-:W-:Y:S02]  /*12e0*/  IMAD R55, R36, 0x4, R53.reuse ;  /* 0x0000000424377824 */ /* 0x100fe400078e0235 */
[----:B------:R-:W-:Y:S02]  /*12f0*/  IMAD R54, R18, R57, R54 ;  /* 0x0000003912367224 */ /* 0x000fe400078e0236 */
[----:B------:R-:W-:Y:S02]  /*1300*/  IMAD R57, R40, 0x4, R53 ;  /* 0x0000000428397824 */ /* 0x000fe400078e0235 */
[----:B----4-:R-:W-:Y:S01]  /*1310*/  IMAD R52, R19, R52, R54 ;  /* 0x0000003413347224 */ /* 0x010fe200078e0236 */
[----:B------:R-:W0:Y:S01]  /*1320*/  LDS R55, [R55] ;  /* 0x0000000037377984 */ /* 0x000e220000000800 */
[----:B------:R-:W-:-:S02]  /*1330*/  LEA R54, R41, R53, 0x2 ;  /* 0x0000003529367211 */ /* 0x000fc400078e10ff */
[----:B------:R-:W-:Y:S01]  /*1340*/  IMAD R58, R20, R59, R52 ;  /* 0x0000003b143a7224 */ /* 0x000fe200078e0234 */
[----:B------:R-:W-:Y:S01]  /*1350*/  LEA R52, R37, R53, 0x2 ;  /* 0x0000003525347211 */ /* 0x000fe200078e10ff */
[--C-:B------:R-:W-:Y:S01]  /*1360*/  IMAD R59, R38, 0x4, R53.reuse ;  /* 0x00000004263b7824 */ /* 0x100fe200078e0235 */
[----:B------:R-:W-:Y:S01]  /*1370*/  LDS R57, [R57] ;  /* 0x0000000039397984 */ /* 0x000fe20000000800 */
[----:B-----5:R-:W-:Y:S02]  /*1380*/  IMAD R58, R21, R50, R58 ;  /* 0x00000032153a7224 */ /* 0x020fe400078e023a */
[----:B------:R-:W-:Y:S01]  /*1390*/  IMAD R50, R39, 0x4, R53 ;  /* 0x0000000427327824 */ /* 0x000fe200078e0235 */
[----:B------:R-:W2:Y:S04]  /*13a0*/  LDS R52, [R52] ;  /* 0x0000000034347984 */ /* 0x000ea80000000800 */
[----:B------:R-:W3:Y:S04]  /*13b0*/  LDS R59, [R59] ;  /* 0x000000003b3b7984 */ /* 0x000ee80000000800 */
[----:B------:R-:W4:Y:S04]  /*13c0*/  LDS R50, [R50] ;  /* 0x0000000032327984 */ /* 0x000f280000000800 */
[----:B------:R-:W5:Y:S01]  /*13d0*/  LDS R54, [R54] ;  /* 0x0000000036367984 */ /* 0x000f620000000800 */
[----:B0-----:R-:W-:-:S02]  /*13e0*/  IMAD R55, R22, R55, R58 ;  /* 0x0000003716377224 */ /* 0x001fc400078e023a */
[C---:B------:R-:W-:Y:S02]  /*13f0*/  IMAD.IADD R58, R51.reuse, 0x1, R14 ;  /* 0x00000001333a7824 */ /* 0x040fe400078e020e */
[----:B------:R-:W-:Y:S02]  /*1400*/  VIADD R51, R51, 0x8 ;  /* 0x0000000833337836 */ /* 0x000fe40000000000 */
[----:B------:R-:W-:Y:S02]  /*1410*/  IMAD R58, R58, 0x8, R5 ;  /* 0x000000083a3a7824 */ /* 0x000fe400078e0205 */
[----:B--2---:R-:W-:-:S04]  /*1420*/  IMAD R52, R23, R52, R55 ;  /* 0x0000003417347224 */ /* 0x004fc800078e0237 */
[----:B---3--:R-:W-:-:S04]  /*1430*/  IMAD R52, R24, R59, R52 ;  /* 0x0000003b18347224 */ /* 0x008fc800078e0234 */
[----:B----4-:R-:W-:Y:S01]  /*1440*/  IMAD R50, R25, R50, R52 ;  /* 0x0000003219327224 */ /* 0x010fe200078e0234 */
[----:B------:R-:W-:-:S03]  /*1450*/  @!P2 LEA R52, R58, R49, 0x2 ;  /* 0x000000313a34a211 */ /* 0x000fc600078e10ff */
[----:B------:R-:W-:Y:S02]  /*1460*/  IMAD R50, R26, R57, R50 ;  /* 0x000000391a327224 */ /* 0x000fe400078e0232 */
[----:B------:R-:W-:Y:S02]  /*1470*/  @!P2 LDS R53, [R52] ;  /* 0x000000003435a984 */ /* 0x000fe40000000800 */
[----:B-----5:R-:W-:-:S04]  /*1480*/  IMAD R50, R27, R54, R50 ;  /* 0x000000361b327224 */ /* 0x020fc800078e0232 */
        /* <DEDUP_REMOVED lines=13> */
[----:B------:R-:W0:Y:S01]  /*1560*/  LDCU UR10, c[0x0][0x388] ;  /* 0x00007100ff0a77ac */ /* 0x000e220008000800 */
[----:B------:R-:W-:Y:S01]  /*1570*/  BSSY.RECONVERGENT B0, `(.L_x_28357) ;  /* 0x000001f000007945 */ /* 0x000fe20003800200 */
[----:B------:R-:W3:Y:S01]  /*1580*/  LDCU UR9, c[0x0][0x384] ;  /* 0x00007080ff0977ac */ /* 0x000ee20008000800 */
[----:B------:R-:W-:Y:S02]  /*1590*/  USHF.L.U32 UR4, UR4, 0x3, URZ ;  /* 0x0000000304047899 */ /* 0x000fe400080006ff */
[----:B0-----:R-:W-:-:S02]  /*15a0*/  ULEA.HI UR6, UR10, UR10, URZ, 0x1 ;  /* 0x0000000a0a067291 */ /* 0x001fc4000f8f08ff */
[----:B------:R-:W-:Y:S02]  /*15b0*/  USHF.R.S32.HI UR7, URZ, 0x1f, UR10 ;  /* 0x0000001fff077899 */ /* 0x000fe4000801140a */
[----:B------:R-:W-:Y:S02]  /*15c0*/  USHF.R.S32.HI UR6, URZ, 0x1, UR6 ;  /* 0x00000001ff067899 */ /* 0x000fe40008011406 */
[----:B------:R-:W-:Y:S02]  /*15d0*/  ULEA.HI UR7, UR7, UR10, URZ, 0x7 ;  /* 0x0000000a07077291 */ /* 0x000fe4000f8f38ff */
[----:B------:R-:W-:Y:S02]  /*15e0*/  UIMAD UR4, UR5, UR6, UR4 ;  /* 0x00000006050472a4 */ /* 0x000fe4000f8e0204 */
[----:B------:R-:W-:Y:S02]  /*15f0*/  USHF.R.S32.HI UR7, URZ, 0x7, UR7 ;  /* 0x00000007ff077899 */ /* 0x000fe40008011407 */
[----:B---3--:R-:W-:Y:S01]  /*1600*/  UIMAD UR4, UR8, UR9, UR4 ;  /* 0x00000009080472a4 */ /* 0x008fe2000f8e0204 */
[----:B------:R-:W-:Y:S06]  /*1610*/  BAR.SYNC.DEFER_BLOCKING 0x0 ;  /* 0x0000000000007b1d */ /* 0x000fec0000010000 */
[----:B------:R-:W-:Y:S05]  /*1620*/  @!P0 BRA `(.L_x_28358) ;  /* 0x00000000004c8947 */ /* 0x000fea0003800000 */
[----:B------:R-:W0:Y:S01]  /*1630*/  S2R R5, SR_CgaCtaId ;  /* 0x0000000000057919 */ /* 0x000e220000008800 */
[----:B-1----:R-:W1:Y:S01]  /*1640*/  LDC.64 R8, c[0x0][0x3a0] ;  /* 0x0000e800ff087b82 */ /* 0x002e620000000a00 */
[----:B------:R-:W-:Y:S01]  /*1650*/  MOV R2, 0x400 ;  /* 0x0000040000027802 */ /* 0x000fe20000000f00 */
[----:B------:R-:W-:-:S03]  /*1660*/  IMAD.MOV.U32 R11, RZ, RZ, RZ ;  /* 0x000000ffff0b7224 */ /* 0x000fc600078e00ff */
[----:B------:R-:W-:-:S04]  /*1670*/  IADD3 R2, PT, PT, R2, 0xc80, RZ ;  /* 0x00000c8002027810 */ /* 0x000fc80007ffe0ff */
[----:B0-----:R-:W-:-:S07]  /*1680*/  LEA R15, R5, R2, 0x18 ;  /* 0x00000002050f7211 */ /* 0x001fce00078ec0ff */
.L_x_28359:
[C---:B------:R-:W-:Y:S01]  /*1690*/  IMAD R10, R0.reuse, 0x4, R15 ;  /* 0x00000004000a7824 */ /* 0x040fe200078e020f */
[----:B0-----:R-:W-:Y:S02]  /*16a0*/  LOP3.LUT R4, R0, 0x7, RZ, 0xc0, !PT ;  /* 0x0000000700047812 */ /* 0x001fe400078ec0ff */
[----:B------:R-:W-:Y:S02]  /*16b0*/  SHF.R.U32.HI R2, RZ, 0x3, R0 ;  /* 0x00000003ff027819 */ /* 0x000fe40000011600 */
[----:B------:R-:W0:Y:S01]  /*16c0*/  LDS R13, [R10] ;  /* 0x000000000a0d7984 */ /* 0x000e220000000800 */
[----:B------:R-:W-:Y:S01]  /*16d0*/  VIADD R5, R4, UR4 ;  /* 0x0000000404057c36 */ /* 0x000fe20008000000 */
[----:B------:R-:W-:-:S03]  /*16e0*/  IADD3 R11, PT, PT, R11, 0x1, RZ ;  /* 0x000000010b0b7810 */ /* 0x000fc60007ffe0ff */
[----:B------:R-:W-:Y:S01]  /*16f0*/  IMAD R5, R2, UR7, R5 ;  /* 0x0000000702057c24 */ /* 0x000fe2000f8e0205 */
[----:B------:R-:W-:-:S03]  /*1700*/  LOP3.LUT R2, R11, R6, RZ, 0x3c, !PT ;  /* 0x000000060b027212 */ /* 0x000fc600078e3cff */
[----:B-1----:R-:W-:Y:S01]  /*1710*/  IMAD.WIDE R4, R5, 0x4, R8 ;  /* 0x0000000405047825 */ /* 0x002fe200078e0208 */
[----:B------:R-:W-:-:S03]  /*1720*/  ISETP.NE.AND P0, PT, R2, 0x2, PT ;  /* 0x000000020200780c */ /* 0x000fc60003f05270 */
[----:B------:R-:W-:Y:S01]  /*1730*/  IMAD.IADD R0, R3, 0x1, R0 ;  /* 0x0000000103007824 */ /* 0x000fe200078e0200 */
[----:B0-----:R0:W-:Y:S09]  /*1740*/  REDG.E.ADD.STRONG.GPU desc[UR12][R4.64], R13 ;  /* 0x0000000d0400798e */ /* 0x0011f2000c12e10c */
[----:B------:R-:W-:Y:S05]  /*1750*/  @P0 BRA `(.L_x_28359) ;  /* 0xfffffffc00cc0947 */ /* 0x000fea000383ffff */
.L_x_28358:
[----:B------:R-:W-:Y:S05]  /*1760*/  BSYNC.RECONVERGENT B0 ;  /* 0x0000000000007941 */ /* 0x000fea0003800200 */
.L_x_28357:
[----:B------:R-:W3:Y:S01]  /*1770*/  S2UR UR6, SR_CgaCtaId ;  /* 0x00000000000679c3 */ /* 0x000ee20000008800 */
[----:B------:R-:W-:Y:S01]  /*1780*/  UMOV UR5, 0x400 ;  /* 0x0000040000057882 */ /* 0x000fe20000000000 */
[C-C-:B------:R-:W-:Y:S01]  /*1790*/  IMAD R2, R3.reuse, 0x2, R0.reuse ;  /* 0x0000000203027824 */ /* 0x140fe200078e0200 */
[----:B------:R-:W-:Y:S01]  /*17a0*/  UIADD3 UR5, UPT, UPT, UR5, 0xc80, URZ ;  /* 0x00000c8005057890 */ /* 0x000fe2000fffe0ff */
[----:B------:R-:W-:Y:S02]  /*17b0*/  IMAD R6, R3, 0x3, R0 ;  /* 0x0000000303067824 */ /* 0x000fe400078e0200 */
[----:B------:R-:W-:Y:S02]  /*17c0*/  IMAD.IADD R16, R0, 0x1, R3 ;  /* 0x0000000100107824 */ /* 0x000fe400078e0203 */
[----:B0-----:R-:W0:Y:S01]  /*17d0*/  LDC.64 R4, c[0x0][0x3a0] ;  /* 0x0000e800ff047b82 */ /* 0x001e220000000a00 */
[----:B---3--:R-:W-:-:S06]  /*17e0*/  ULEA UR5, UR6, UR5, 0x18 ;  /* 0x0000000506057291 */ /* 0x008fcc000f8ec0ff */
[----:B------:R-:W-:-:S07]  /*17f0*/  LEA R18, R0, UR5, 0x2 ;  /* 0x0000000500127c11 */ /* 0x000fce000f8e10ff */
.L_x_28360:
[----:B-1--4-:R-:W-:Y:S01]  /*1800*/  IADD3 R10, PT, PT, R18, R7, RZ ;  /* 0x00000007120a7210 */ /* 0x012fe20007ffe0ff */
[C-C-:B------:R-:W-:Y:S01]  /*1810*/  IMAD R13, R3.reuse, 0x8, R18.reuse ;  /* 0x00000008030d7824 */ /* 0x140fe200078e0212 */
[----:B------:R-:W1:Y:S01]  /*1820*/  LDS R17, [R18] ;  /* 0x0000000012117984 */ /* 0x000e620000000800 */
[C---:B------:R-:W-:Y:S01]  /*1830*/  IMAD R20, R3.reuse, 0xc, R18 ;  /* 0x0000000c03147824 */ /* 0x040fe200078e0212 */
[----:B------:R-:W-:Y:S02]  /*1840*/  LOP3.LUT R24, R0, 0x7, RZ, 0xc0, !PT ;  /* 0x0000000700187812 */ /* 0x000fe400078ec0ff */
[----:B------:R-:W3:Y:S01]  /*1850*/  LDS R19, [R10] ;  /* 0x000000000a137984 */ /* 0x000ee20000000800 */
[----:B------:R-:W-:Y:S02]  /*1860*/  SHF.R.U32.HI R22, RZ, 0x3, R0 ;  /* 0x00000003ff167819 */ /* 0x000fe40000011600 */
[----:B------:R-:W-:Y:S01]  /*1870*/  LOP3.LUT R9, R16, 0x7, RZ, 0xc0, !PT ;  /* 0x0000000710097812 */ /* 0x000fe200078ec0ff */
[----:B------:R4:W5:Y:S01]  /*1880*/  LDS R21, [R13] ;  /* 0x000000000d157984 */ /* 0x0009620000000800 */
[----:B------:R-:W-:Y:S01]  /*1890*/  LOP3.LUT R12, R2, 0x7, RZ, 0xc0, !PT ;  /* 0x00000007020c7812 */ /* 0x000fe200078ec0ff */
[----:B------:R-:W-:Y:S01]  /*18a0*/  VIADD R25, R24, UR4 ;  /* 0x0000000418197c36 */ /* 0x000fe20008000000 */
[----:B------:R-:W-:Y:S01]  /*18b0*/  LOP3.LUT R15, R6, 0x7, RZ, 0xc0, !PT ;  /* 0x00000007060f7812 */ /* 0x000fe200078ec0ff */
[----:B------:R-:W2:Y:S01]  /*18c0*/  LDS R23, [R20] ;  /* 0x0000000014177984 */ /* 0x000ea20000000800 */
[--C-:B------:R-:W-:Y:S01]  /*18d0*/  IADD3 R0, PT, PT, R3, R0, R3.reuse ;  /* 0x0000000003007210 */ /* 0x100fe20007ffe003 */
[----:B------:R-:W-:Y:S01]  /*18e0*/  VIADD R9, R9, UR4 ;  /* 0x0000000409097c36 */ /* 0x000fe20008000000 */
[----:B------:R-:W-:Y:S01]  /*18f0*/  SHF.R.U32.HI R8, RZ, 0x3, R16 ;  /* 0x00000003ff087819 */ /* 0x000fe20000011610 */
[----:B------:R-:W-:Y:S01]  /*1900*/  VIADD R15, R15, UR4 ;  /* 0x000000040f0f7c36 */ /* 0x000fe20008000000 */
[----:B------:R-:W-:Y:S01]  /*1910*/  IADD3 R0, PT, PT, R3, R0, R3 ;  /* 0x0000000003007210 */ /* 0x000fe20007ffe003 */
[----:B------:R-:W-:Y:S01]  /*1920*/  IMAD R25, R22, UR7, R25 ;  /* 0x0000000716197c24 */ /* 0x000fe2000f8e0219 */
[----:B------:R-:W-:Y:S01]  /*1930*/  SHF.R.U32.HI R11, RZ, 0x3, R2 ;  /* 0x00000003ff0b7819 */ /* 0x000fe20000011602 */
[----:B------:R-:W-:Y:S01]  /*1940*/  IMAD R9, R8, UR7, R9 ;  /* 0x0000000708097c24 */ /* 0x000fe2000f8e0209 */
[----:B------:R-:W-:-:S02]  /*1950*/  IADD3 R12, PT, PT, R12, UR4, RZ ;  /* 0x000000040c0c7c10 */ /* 0x000fc4000fffe0ff */
[----:B------:R-:W-:Y:S01]  /*1960*/  SHF.R.U32.HI R14, RZ, 0x3, R6 ;  /* 0x00000003ff0e7819 */ /* 0x000fe20000011606 */
[----:B0-----:R-:W-:Y:S01]  /*1970*/  IMAD.WIDE R8, R9, 0x4, R4 ;  /* 0x0000000409087825 */ /* 0x001fe200078e0204 */
[----:B------:R-:W-:-:S03]  /*1980*/  ISETP.GE.U32.AND P0, PT, R0, 0x200, PT ;  /* 0x000002000000780c */ /* 0x000fc60003f06070 */
[----:B------:R-:W-:Y:S02]  /*1990*/  IMAD R11, R11, UR7, R12 ;  /* 0x000000070b0b7c24 */ /* 0x000fe4000f8e020c */
[----:B----4-:R-:W-:Y:S02]  /*19a0*/  IMAD R13, R14, UR7, R15 ;  /* 0x000000070e0d7c24 */ /* 0x010fe4000f8e020f */
[----:B------:R-:W-:-:S04]  /*19b0*/  IMAD.WIDE R14, R25, 0x4, R4 ;  /* 0x00000004190e7825 */ /* 0x000fc800078e0204 */
[----:B------:R-:W-:-:S04]  /*19c0*/  IMAD.WIDE R10, R11, 0x4, R4 ;  /* 0x000000040b0a7825 */ /* 0x000fc800078e0204 */
[----:B------:R-:W-:Y:S01]  /*19d0*/  IMAD.WIDE R12, R13, 0x4, R4 ;  /* 0x000000040d0c7825 */ /* 0x000fe200078e0204 */
[----:B-1----:R4:W-:Y:S04]  /*19e0*/  REDG.E.ADD.STRONG.GPU desc[UR12][R14.64], R17 ;  /* 0x000000110e00798e */ /* 0x0029e8000c12e10c */
[----:B---3--:R4:W-:Y:S04]  /*19f0*/  REDG.E.ADD.STRONG.GPU desc[UR12][R8.64], R19 ;  /* 0x000000130800798e */ /* 0x0089e8000c12e10c */
[----:B-----5:R4:W-:Y:S01]  /*1a00*/  REDG.E.ADD.STRONG.GPU desc[UR12][R10.64], R21 ;  /* 0x000000150a00798e */ /* 0x0209e2000c12e10c */
[----:B------:R-:W-:-:S03]  /*1a10*/  IMAD.IADD R2, R2, 0x1, R7 ;  /* 0x0000000102027824 */ /* 0x000fc600078e0207 */
[----:B--2---:R4:W-:Y:S01]  /*1a20*/  REDG.E.ADD.STRONG.GPU desc[UR12][R12.64], R23 ;  /* 0x000000170c00798e */ /* 0x0049e2000c12e10c */
[----:B------:R-:W-:Y:S01]  /*1a30*/  IMAD.IADD R6, R6, 0x1, R7 ;  /* 0x0000000106067824 */ /* 0x000fe200078e0207 */
[----:B------:R-:W-:Y:S01]  /*1a40*/  IADD3 R16, PT, PT, R16, R7, RZ ;  /* 0x0000000710107210 */ /* 0x000fe20007ffe0ff */
[----:B------:R-:W-:Y:S01]  /*1a50*/  IMAD R18, R3, 0x10, R18 ;  /* 0x0000001003127824 */ /* 0x000fe200078e0212 */
[----:B------:R-:W-:Y:S06]  /*1a60*/  @!P0 BRA `(.L_x_28360) ;  /* 0xfffffffc00648947 */ /* 0x000fec000383ffff */
[----:B------:R-:W-:Y:S05]  /*1a70*/  EXIT ;  /* 0x000000000000794d */ /* 0x000fea0003800000 */
        .weak           $__internal_571_$__cuda_sm20_div_u16
        .type           $__internal_571_$__cuda_sm20_div_u16,@function
        .size           $__internal_571_$__cuda_sm20_div_u16,(.L_x_39074 - $__internal_571_$__cuda_sm20_div_u16)
$__internal_571_$__cuda_sm20_div_u16:
        /* <DEDUP_REMOVED lines=19> */
[----:B------:R-:W-:Y:S06]  /*1bb0*/  RET.REL.NODEC R6 `(_Z9cuda_gemmIiLi128ELi1ELi1ELi1024ELi128ELi128ELi64ELi0ELi1EEviiiPT_S1_S1_iii) ;  /* 0xffffffe406107950 */ /* 0x000fec0003c3ffff */
.L_x_28361:
        /* <DEDUP_REMOVED lines=12> */
.L_x_39074:


//--------------------- .text._Z9cuda_gemmIiLi128ELi1ELi1ELi1024ELi128ELi128ELi64ELi0ELi0EEviiiPT_S1_S1_iii --------------------------
	.section	.text._Z9cuda_gemmIiLi128ELi1ELi1ELi1024ELi128ELi128ELi64ELi0ELi0EEviiiPT_S1_S1_iii,"ax",@progbits
	.align	128
        .global         _Z9cuda_gemmIiLi128ELi1ELi1ELi1024ELi128ELi128ELi64ELi0ELi0EEviiiPT_S1_S1_iii
        .type           _Z9cuda_gemmIiLi128ELi1ELi1ELi1024ELi128ELi128ELi64ELi0ELi0EEviiiPT_S1_S1_iii,@function
        .size           _Z9cuda_gemmIiLi128ELi1ELi1ELi1024ELi128ELi128ELi64ELi0ELi0EEviiiPT_S1_S1_iii,(.L_x_39076 - _Z9cuda_gemmIiLi128ELi1ELi1ELi1024ELi128ELi128ELi64ELi0ELi0EEviiiPT_S1_S1_iii)
        .other          _Z9cuda_gemmIiLi128ELi1ELi1ELi1024ELi128ELi128ELi64ELi0ELi0EEviiiPT_S1_S1_iii,@"STO_CUDA_ENTRY STV_DEFAULT"
_Z9cuda_gemmIiLi128ELi1ELi1ELi1024ELi128ELi128ELi64ELi0ELi0EEviiiPT_S1_S1_iii:
.text._Z9cuda_gemmIiLi128ELi1ELi1ELi1024ELi128ELi128ELi64ELi0ELi0EEviiiPT_S1_S1_iii:
        /* <DEDUP_REMOVED lines=22> */
[----:B------:R-:W0:Y:S11]  /*0160*/  S2R R3, SR_TID.X ;  /* 0x0000000000037919 */ /* 0x000e360000002100 */
[----:B------:R-:W-:-:S05]  /*0170*/  @P0 VIADD R0, R0, 0x1 ;  /* 0x0000000100000836 */ /* 0x000fca0000000000 */
[----:B------:R-:W-:Y:S02]  /*0180*/  @!P2 IADD3 R0, PT, PT, -R0, RZ, RZ ;  /* 0x000000ff0000a210 */ /* 0x000fe40007ffe1ff */
[----:B------:R-:W-:-:S04]  /*0190*/  @!P1 LOP3.LUT R0, RZ, R6, RZ, 0x33, !PT ;  /* 0x00000006ff009212 */ /* 0x000fc800078e33ff */
[----:B------:R-:W-:-:S05]  /*01a0*/  VIMNMX R16, PT, PT, R0, 0x40, PT ;  /* 0x0000004000107848 */ /* 0x000fca0003fe0100 */
[----:B------:R-:W-:-:S04]  /*01b0*/  IMAD.SHL.U32 R16, R16, 0x2, RZ ;  /* 0x0000000210107824 */ /* 0x000fc800078e00ff */
[----:B------:R-:W2:Y:S01]  /*01c0*/  I2F.U32.RP R2, R16 ;  /* 0x0000001000027306 */ /* 0x000ea20000209000 */
[----:B------:R-:W-:Y:S01]  /*01d0*/  IMAD.MOV R7, RZ, RZ, -R16 ;  /* 0x000000ffff077224 */ /* 0x000fe200078e0a10 */
[----:B------:R-:W-:-:S06]  /*01e0*/  ISETP.NE.U32.AND P2, PT, R16, RZ, PT ;  /* 0x000000ff1000720c */ /* 0x000fcc0003f45070 */
[----:B--2---:R-:W2:Y:S02]  /*01f0*/  MUFU.RCP R2, R2 ;  /* 0x0000000200027308 */ /* 0x004ea40000001000 */
[----:B--2---:R-:W-:-:S06]  /*0200*/  VIADD R4, R2, 0xffffffe ;  /* 0x0ffffffe02047836 */ /* 0x004fcc0000000000 */
[----:B------:R2:W3:Y:S02]  /*0210*/  F2I.FTZ.U32.TRUNC.NTZ R5, R4 ;  /* 0x0000000400057305 */ /* 0x0004e4000021f000 */
[----:B--2---:R-:W-:Y:S02]  /*0220*/  HFMA2 R4, -RZ, RZ, 0, 0 ;  /* 0x00000000ff047431 */ /* 0x004fe400000001ff */
[----:B---3--:R-:W-:-:S04]  /*0230*/  IMAD R7, R7, R5, RZ ;  /* 0x0000000507077224 */ /* 0x008fc800078e02ff */
[----:B------:R-:W-:Y:S02]  /*0240*/  IMAD.HI.U32 R6, R5, R7, R4 ;  /* 0x0000000705067227 */ /* 0x000fe400078e0004 */
[----:B------:R-:W1:Y:S04]  /*0250*/  LDC R7, c[0x0][0x374] ;  /* 0x0000dd00ff077b82 */ /* 0x000e680000000800 */
[----:B0-----:R-:W-:-:S04]  /*0260*/  IMAD.HI.U32 R2, R6, R3, RZ ;  /* 0x0000000306027227 */ /* 0x001fc800078e00ff */
[----:B------:R-:W-:-:S04]  /*0270*/  IMAD.MOV R5, RZ, RZ, -R2 ;  /* 0x000000ffff057224 */ /* 0x000fc800078e0a02 */
[----:B------:R-:W-:-:S05]  /*0280*/  IMAD R5, R16, R5, R3 ;  /* 0x0000000510057224 */ /* 0x000fca00078e0203 */
[----:B------:R-:W-:Y:S02]  /*0290*/  ISETP.GE.U32.AND P0, PT, R5, R16, PT ;  /* 0x000000100500720c */ /* 0x000fe40003f06070 */
[----:B-1----:R-:W-:-:S11]  /*02a0*/  ISETP.LE.U32.AND P3, PT, R7, UR10, PT ;  /* 0x0000000a07007c0c */ /* 0x002fd6000bf63070 */
        /* <DEDUP_REMOVED lines=20> */
[----:B------:R-:W-:Y:S05]  /*03f0*/  CALL.REL.NOINC `($__internal_573_$__cuda_sm20_div_u16) ;  /* 0x0000003c00507944 */ /* 0x000fea0003c00000 */
        /* <DEDUP_REMOVED lines=11> */
.L_x_28364:
[----:B------:R-:W-:Y:S01]  /*04b0*/  LEA R11, R8, R9, 0x2 ;  /* 0x00000009080b7211 */ /* 0x000fe200078e10ff */
[----:B------:R-:W-:Y:S02]  /*04c0*/  VIADD R10, R10, 0x1 ;  /* 0x000000010a0a7836 */ /* 0x000fe40000000000 */
[----:B------:R-:W-:Y:S02]  /*04d0*/  VIADD R8, R8, UR11 ;  /* 0x0000000b08087c36 */ /* 0x000fe40008000000 */
[----:B------:R0:W-:Y:S01]  /*04e0*/  STS [R11], RZ ;  /* 0x000000ff0b007388 */ /* 0x0001e20000000800 */
[----:B------:R-:W-:-:S04]  /*04f0*/  LOP3.LUT R12, R10, R7, RZ, 0x3c, !PT ;  /* 0x000000070a0c7212 */ /* 0x000fc800078e3cff */
[----:B------:R-:W-:-:S13]  /*0500*/  ISETP.NE.AND P0, PT, R12, 0x2, PT ;  /* 0x000000020c00780c */ /* 0x000fda0003f05270 */
[----:B0-----:R-:W-:Y:S05]  /*0510*/  @P0 BRA `(.L_x_28364) ;  /* 0xfffffffc00e40947 */ /* 0x001fea000383ffff */
.L_x_28363:
[----:B------:R-:W-:Y:S05]  /*0520*/  BSYNC.RECONVERGENT B0 ;  /* 0x0000000000007941 */ /* 0x000fea0003800200 */
.L_x_28362:
[----:B------:R-:W0:Y:S01]  /*0530*/  S2UR UR5, SR_CgaCtaId ;  /* 0x00000000000579c3 */ /* 0x000e220000008800 */
[----:B------:R-:W-:Y:S01]  /*0540*/  UMOV UR4, 0x400 ;  /* 0x0000040000047882 */ /* 0x000fe20000000000 */
[----:B------:R-:W-:Y:S01]  /*0550*/  BSSY.RECONVERGENT B0, `(.L_x_28365) ;  /* 0x000000e000007945 */ /* 0x000fe20003800200 */
[----:B------:R-:W-:Y:S02]  /*0560*/  UIADD3 UR4, UPT, UPT, UR4, 0xc80, URZ ;  /* 0x00000c8004047890 */ /* 0x000fe4000fffe0ff */
[----:B------:R-:W-:Y:S02]  /*0570*/  USHF.L.U32 UR6, UR11, 0x2, URZ ;  /* 0x000000020b067899 */ /* 0x000fe400080006ff */
[----:B0-----:R-:W-:-:S12]  /*0580*/  ULEA UR4, UR5, UR4, 0x18 ;  /* 0x0000000405047291 */ /* 0x001fd8000f8ec0ff */
.L_x_28366:
        /* <DEDUP_REMOVED lines=11> */
.L_x_28365:
[----:B------:R-:W1:Y:S01]  /*0640*/  I2F.U32.RP R13, UR6 ;  /* 0x00000006000d7d06 */ /* 0x000e620008209000 */
[----:B0-----:R-:W-:Y:S01]  /*0650*/  LEA R10, R3, UR6, 0x2 ;  /* 0x00000006030a7c11 */ /* 0x001fe2000f8e10ff */
[----:B------:R-:W0:Y:S01]  /*0660*/  LDC R40, c[0x0][0x3ac] ;  /* 0x0000eb00ff287b82 */ /* 0x000e220000000800 */
[----:B------:R-:W-:Y:S01]  /*0670*/  ISETP.NE.U32.AND P2, PT, RZ, UR6, PT ;  /* 0x00000006ff007c0c */ /* 0x000fe2000bf45070 */
[C---:B------:R-:W-:Y:S01]  /*0680*/  VIADD R17, R41.reuse, 0x6 ;  /* 0x0000000629117836 */ /* 0x040fe20000000000 */
[C---:B------:R-:W-:Y:S01]  /*0690*/  ISETP.GE.U32.AND P0, PT, R10.reuse, 0x100, PT ;  /* 0x000001000a00780c */ /* 0x040fe20003f06070 */
[C---:B------:R-:W-:Y:S01]  /*06a0*/  VIADD R32, R41.reuse, 0x8 ;  /* 0x0000000829207836 */ /* 0x040fe20000000000 */
[----:B------:R-:W-:Y:S01]  /*06b0*/  VIMNMX.U32 R11, PT, PT, R10, 0x100, !PT ;  /* 0x000001000a0b7848 */ /* 0x000fe20007fe0000 */
[C---:B------:R-:W-:Y:S01]  /*06c0*/  VIADD R34, R41.reuse, 0xa ;  /* 0x0000000a29227836 */ /* 0x040fe20000000000 */
[----:B------:R-:W-:Y:S01]  /*06d0*/  SEL R12, RZ, 0x1, P0 ;  /* 0x00000001ff0c7807 */ /* 0x000fe20000000000 */
[C---:B------:R-:W-:Y:S01]  /*06e0*/  VIADD R19, R41.reuse, 0x7 ;  /* 0x0000000729137836 */ /* 0x040fe20000000000 */
[C---:B------:R-:W-:Y:S01]  /*06f0*/  LOP3.LUT R29, R41.reuse, 0x8, RZ, 0x3c, !PT ;  /* 0x00000008291d7812 */ /* 0x040fe200078e3cff */
[----:B------:R-:W-:Y:S01]  /*0700*/  VIADD R33, R41, 0x9 ;  /* 0x0000000929217836 */ /* 0x000fe20000000000 */
[----:B------:R-:W-:Y:S01]  /*0710*/  IADD3 R11, PT, PT, R11, -R10, -R12 ;  /* 0x8000000a0b0b7210 */ /* 0x000fe20007ffe80c */
[C---:B------:R-:W-:Y:S01]  /*0720*/  VIADD R10, R41.reuse, 0x1 ;  /* 0x00000001290a7836 */ /* 0x040fe20000000000 */
[----:B-1----:R-:W1:Y:S01]  /*0730*/  MUFU.RCP R13, R13 ;  /* 0x0000000d000d7308 */ /* 0x002e620000001000 */
[----:B------:R-:W-:Y:S01]  /*0740*/  VIADD R35, R41, 0xb ;  /* 0x0000000b29237836 */ /* 0x000fe20000000000 */
[----:B------:R-:W-:Y:S01]  /*0750*/  IADD3 R24, PT, PT, R5, 0x7, RZ ;  /* 0x0000000705187810 */ /* 0x000fe20007ffe0ff */
[----:B------:R-:W-:Y:S01]  /*0760*/  VIADD R36, R41, 0xc ;  /* 0x0000000c29247836 */ /* 0x000fe20000000000 */
[----:B------:R-:W-:Y:S01]  /*0770*/  IADD3 R43, PT, PT, R5, 0xc, RZ ;  /* 0x0000000c052b7810 */ /* 0x000fe20007ffe0ff */
[C---:B------:R-:W-:Y:S01]  /*0780*/  VIADD R38, R41.reuse, 0xe ;  /* 0x0000000e29267836 */ /* 0x040fe20000000000 */
[----:B------:R-:W-:Y:S01]  /*0790*/  IADD3 R42, PT, PT, R6, R29, RZ ;  /* 0x0000001d062a7210 */ /* 0x000fe20007ffe0ff */
[C---:B------:R-:W-:Y:S01]  /*07a0*/  VIADD R39, R41.reuse, 0xf ;  /* 0x0000000f29277836 */ /* 0x040fe20000000000 */
[----:B------:R-:W-:Y:S01]  /*07b0*/  LOP3.LUT R53, R24, 0xf, RZ, 0xc0, !PT ;  /* 0x0000000f18357812 */ /* 0x000fe200078ec0ff */
[----:B------:R-:W-:Y:S01]  /*07c0*/  VIADD R37, R41, 0xd ;  /* 0x0000000d29257836 */ /* 0x000fe20000000000 */
[----:B------:R-:W-:Y:S01]  /*07d0*/  LOP3.LUT R43, R43, 0xf, RZ, 0xc0, !PT ;  /* 0x0000000f2b2b7812 */ /* 0x000fe200078ec0ff */
[C---:B------:R-:W-:Y:S01]  /*07e0*/  VIADD R21, R5.reuse, 0x4 ;  /* 0x0000000405157836 */ /* 0x040fe20000000000 */
[----:B------:R-:W-:Y:S01]  /*07f0*/  PRMT R16, R16, 0x9910, RZ ;  /* 0x0000991010107816 */ /* 0x000fe200000000ff */
[----:B------:R-:W-:Y:S01]  /*0800*/  VIADD R23, R5, 0x6 ;  /* 0x0000000605177836 */ /* 0x000fe20000000000 */
[----:B------:R-:W-:Y:S01]  /*0810*/  LOP3.LUT R61, R3, 0xf, RZ, 0xc0, !PT ;  /* 0x0000000f033d7812 */ /* 0x000fe200078ec0ff */
[----:B------:R-:W-:Y:S01]  /*0820*/  VIADD R26, R5, 0xa ;  /* 0x0000000a051a7836 */ /* 0x000fe20000000000 */
[----:B------:R-:W-:Y:S01]  /*0830*/  LOP3.LUT R21, R21, 0xf, RZ, 0xc0, !PT ;  /* 0x0000000f15157812 */ /* 0x000fe200078ec0ff */
[----:B-1----:R-:W-:Y:S01]  /*0840*/  VIADD R8, R13, 0xffffffe ;  /* 0x0ffffffe0d087836 */ /* 0x002fe20000000000 */
[----:B------:R-:W-:Y:S01]  /*0850*/  LOP3.LUT R23, R23, 0xf, RZ, 0xc0, !PT ;  /* 0x0000000f17177812 */ /* 0x000fe200078ec0ff */
[----:B------:R-:W-:Y:S01]  /*0860*/  VIADD R13, R41, 0x3 ;  /* 0x00000003290d7836 */ /* 0x000fe20000000000 */
[----:B------:R-:W-:Y:S01]  /*0870*/  LOP3.LUT R55, R26, 0xf, RZ, 0xc0, !PT ;  /* 0x0000000f1a377812 */ /* 0x000fe200078ec0ff */
[----:B------:R1:W2:Y:S01]  /*0880*/  F2I.FTZ.U32.TRUNC.NTZ R9, R8 ;  /* 0x0000000800097305 */ /* 0x0002a2000021f000 */
[C---:B------:R-:W-:Y:S01]  /*0890*/  VIADD R27, R5.reuse, 0xb ;  /* 0x0000000b051b7836 */ /* 0x040fe20000000000 */
[----:B------:R-:W-:Y:S01]  /*08a0*/  IADD3 R50, PT, PT, R6, R21, RZ ;  /* 0x0000001506327210 */ /* 0x000fe20007ffe0ff */
[C---:B------:R-:W-:Y:S01]  /*08b0*/  VIADD R47, R5.reuse, 0xe ;  /* 0x0000000e052f7836 */ /* 0x040fe20000000000 */
[----:B------:R-:W-:Y:S01]  /*08c0*/  MOV R21, 0xed0 ;  /* 0x00000ed000157802 */ /* 0x000fe20000000f00 */
[----:B------:R-:W-:Y:S01]  /*08d0*/  VIADD R49, R5, 0xffffffff ;  /* 0xffffffff05317836 */ /* 0x000fe20000000000 */
[----:B------:R-:W-:Y:S01]  /*08e0*/  LOP3.LUT R27, R27, 0xf, RZ, 0xc0, !PT ;  /* 0x0000000f1b1b7812 */ /* 0x000fe200078ec0ff */
[----:B------:R-:W-:Y:S01]  /*08f0*/  VIADD R25, R5, 0x9 ;  /* 0x0000000905197836 */ /* 0x000fe20000000000 */
[----:B------:R-:W-:Y:S01]  /*0900*/  LOP3.LUT R47, R47, 0xf, RZ, 0xc0, !PT ;  /* 0x0000000f2f2f7812 */ /* 0x000fe200078ec0ff */
[----:B-1----:R-:W-:-:S02]  /*0910*/  HFMA2 R8, -RZ, RZ, 0, 0 ;  /* 0x00000000ff087431 */ /* 0x002fc400000001ff */
[----:B------:R-:W-:Y:S01]  /*0920*/  VIADD R45, R5, 0xd ;  /* 0x0000000d052d7836 */ /* 0x000fe20000000000 */
[----:B------:R-:W-:Y:S01]  /*0930*/  LOP3.LUT R49, R49, 0xf, RZ, 0xc0, !PT ;  /* 0x0000000f31317812 */ /* 0x000fe200078ec0ff */
[C---:B------:R-:W-:Y:S01]  /*0940*/  IMAD.IADD R52, R6.reuse, 0x1, R23 ;  /* 0x0000000106347824 */ /* 0x040fe200078e0217 */
[----:B------:R-:W-:Y:S01]  /*0950*/  LOP3.LUT R25, R25, 0xf, RZ, 0xc0, !PT ;  /* 0x0000000f19197812 */ /* 0x000fe200078ec0ff */
[C---:B------:R-:W-:Y:S01]  /*0960*/  IMAD.IADD R53, R6.reuse, 0x1, R53 ;  /* 0x0000000106357824 */ /* 0x040fe200078e0235 */
[----:B------:R-:W-:Y:S01]  /*0970*/  LOP3.LUT R45, R45, 0xf, RZ, 0xc0, !PT ;  /* 0x0000000f2d2d7812 */ /* 0x000fe200078ec0ff */
[----:B--2---:R-:W-:Y:S01]  /*0980*/  IMAD.MOV R15, RZ, RZ, -R9 ;  /* 0x000000ffff0f7224 */ /* 0x004fe200078e0a09 */
[C---:B------:R-:W-:Y:S01]  /*0990*/  IADD3 R54, PT, PT, R6.reuse, R25, RZ ;  /* 0x0000001906367210 */ /* 0x040fe20007ffe0ff */
[C---:B------:R-:W-:Y:S01]  /*09a0*/  IMAD.IADD R55, R6.reuse, 0x1, R55 ;  /* 0x0000000106377824 */ /* 0x040fe200078e0237 */
[----:B------:R-:W-:Y:S01]  /*09b0*/  IADD3 R58, PT, PT, R6, R45, RZ ;  /* 0x0000002d063a7210 */ /* 0x000fe20007ffe0ff */
[----:B------:R-:W-:-:S02]  /*09c0*/  IMAD R15, R15, UR6, RZ ;  /* 0x000000060f0f7c24 */ /* 0x000fc4000f8e02ff */
[----:B------:R-:W-:Y:S02]  /*09d0*/  IMAD.IADD R56, R6, 0x1, R27 ;  /* 0x0000000106387824 */ /* 0x000fe400078e021b */
[----:B------:R-:W-:-:S04]  /*09e0*/  IMAD.HI.U32 R14, R9, R15, R8 ;  /* 0x0000000f090e7227 */ /* 0x000fc800078e0008 */
[----:B------:R-:W-:Y:S02]  /*09f0*/  VIADD R15, R41, 0x4 ;  /* 0x00000004290f7836 */ /* 0x000fe40000000000 */
[----:B------:R-:W-:-:S04]  /*0a00*/  IMAD.HI.U32 R9, R14, R11, RZ ;  /* 0x0000000b0e097227 */ /* 0x000fc800078e00ff */
[----:B------:R-:W-:Y:S02]  /*0a10*/  IMAD.MOV R8, RZ, RZ, -R9 ;  /* 0x000000ffff087224 */ /* 0x000fe400078e0a09 */
[----:B------:R-:W-:Y:S02]  /*0a20*/  IMAD.IADD R57, R6, 0x1, R43 ;  /* 0x0000000106397824 */ /* 0x000fe400078e022b */
[----:B------:R-:W-:Y:S02]  /*0a30*/  IMAD R11, R8, UR6, R11 ;  /* 0x00000006080b7c24 */ /* 0x000fe4000f8e020b */
[C---:B------:R-:W-:Y:S02]  /*0a40*/  IMAD.IADD R59, R6.reuse, 0x1, R47 ;  /* 0x00000001063b7824 */ /* 0x040fe400078e022f */
[----:B------:R-:W-:Y:S01]  /*0a50*/  IMAD.IADD R60, R6, 0x1, R49 ;  /* 0x00000001063c7824 */ /* 0x000fe200078e0231 */
[----:B------:R-:W-:-:S13]  /*0a60*/  ISETP.GE.U32.AND P0, PT, R11, UR6, PT ;  /* 0x000000060b007c0c */ /* 0x000fda000bf06070 */
[----:B------:R-:W-:Y:S02]  /*0a70*/  @P0 VIADD R11, R11, -UR6 ;  /* 0x800000060b0b0c36 */ /* 0x000fe40008000000 */
[----:B------:R-:W-:Y:S01]  /*0a80*/  @P0 VIADD R9, R9, 0x1 ;  /* 0x0000000109090836 */ /* 0x000fe20000000000 */
[----:B0-----:R-:W-:Y:S02]  /*0a90*/  ISETP.GE.AND P0, PT, R10, R40, PT ;  /* 0x000000280a00720c */ /* 0x001fe40003f06270 */
        /* <DEDUP_REMOVED lines=17> */
[CC--:B------:R-:W-:Y:S02]  /*0bb0*/  ISETP.GE.AND P0, PT, R13.reuse, R40.reuse, PT ;  /* 0x000000280d00720c */ /* 0x0c0fe40003f06270 */
[C---:B------:R-:W-:Y:S02]  /*0bc0*/  SEL R20, R40.reuse, RZ, P1 ;  /* 0x000000ff28147207 */ /* 0x040fe40000800000 */
[----:B------:R-:W-:Y:S02]  /*0bd0*/  SEL R14, R40, RZ, P0 ;  /* 0x000000ff280e7207 */ /* 0x000fe40000000000 */
[-C--:B------:R-:W-:Y:S02]  /*0be0*/  ISETP.GE.AND P0, PT, R32, R40.reuse, PT ;  /* 0x000000282000720c */ /* 0x080fe40003f06270 */
[-C--:B------:R-:W-:Y:S01]  /*0bf0*/  ISETP.GE.AND P1, PT, R34, R40.reuse, PT ;  /* 0x000000282200720c */ /* 0x080fe20003f26270 */
[----:B------:R-:W-:Y:S01]  /*0c00*/  IMAD.IADD R13, R13, 0x1, -R14 ;  /* 0x000000010d0d7824 */ /* 0x000fe200078e0a0e */
[----:B------:R-:W-:Y:S01]  /*0c10*/  ISETP.GE.AND P2, PT, R19, R40, PT ;  /* 0x000000281300720c */ /* 0x000fe20003f46270 */
[----:B------:R-:W-:Y:S01]  /*0c20*/  IMAD.IADD R14, R17, 0x1, -R20 ;  /* 0x00000001110e7824 */ /* 0x000fe200078e0a14 */
[----:B------:R-:W-:-:S02]  /*0c30*/  SEL R17, R40, RZ, P0 ;  /* 0x000000ff28117207 */ /* 0x000fc40000000000 */
[-C--:B------:R-:W-:Y:S02]  /*0c40*/  ISETP.GE.AND P0, PT, R33, R40.reuse, PT ;  /* 0x000000282100720c */ /* 0x080fe40003f06270 */
[----:B------:R-:W-:Y:S02]  /*0c50*/  IADD3 R32, PT, PT, R32, -R17, RZ ;  /* 0x8000001120207210 */ /* 0x000fe40007ffe0ff */
[C---:B------:R-:W-:Y:S02]  /*0c60*/  SEL R17, R40.reuse, RZ, P1 ;  /* 0x000000ff28117207 */ /* 0x040fe40000800000 */
[C---:B------:R-:W-:Y:S02]  /*0c70*/  SEL R22, R40.reuse, RZ, P2 ;  /* 0x000000ff28167207 */ /* 0x040fe40001000000 */
[----:B------:R-:W-:Y:S01]  /*0c80*/  SEL R20, R40, RZ, P0 ;  /* 0x000000ff28147207 */ /* 0x000fe20000000000 */
[----:B------:R-:W-:Y:S01]  /*0c90*/  IMAD.IADD R34, R34, 0x1, -R17 ;  /* 0x0000000122227824 */ /* 0x000fe200078e0a11 */
[----:B------:R-:W-:-:S02]  /*0ca0*/  ISETP.GE.AND P2, PT, R35, R40, PT ;  /* 0x000000282300720c */ /* 0x000fc40003f46270 */
[----:B------:R-:W-:Y:S01]  /*0cb0*/  ISETP.GE.AND P0, PT, R36, R40, PT ;  /* 0x000000282400720c */ /* 0x000fe20003f06270 */
[----:B------:R-:W-:Y:S01]  /*0cc0*/  IMAD.IADD R33, R33, 0x1, -R20 ;  /* 0x0000000121217824 */ /* 0x000fe200078e0a14 */
[----:B------:R-:W-:Y:S02]  /*0cd0*/  IADD3 R12, PT, PT, R15, -R12, RZ ;  /* 0x8000000c0f0c7210 */ /* 0x000fe40007ffe0ff */
[----:B------:R-:W-:Y:S01]  /*0ce0*/  IADD3 R15, PT, PT, R19, -R22, RZ ;  /* 0x80000016130f7210 */ /* 0x000fe20007ffe0ff */
[----:B------:R-:W-:Y:S01]  /*0cf0*/  VIADD R19, R5, 0x2 ;  /* 0x0000000205137836 */ /* 0x000fe20000000000 */
        /* <DEDUP_REMOVED lines=14> */
[----:B------:R-:W-:Y:S01]  /*0de0*/  IMAD.IADD R37, R37, 0x1, -R20 ;  /* 0x0000000125257824 */ /* 0x000fe200078e0a14 */
[C---:B------:R-:W-:Y:S01]  /*0df0*/  IADD3 R20, PT, PT, R5.reuse, 0x3, RZ ;  /* 0x0000000305147810 */ /* 0x040fe20007ffe0ff */
[C---:B------:R-:W-:Y:S01]  /*0e00*/  VIADD R17, R5.reuse, 0x1 ;  /* 0x0000000105117836 */ /* 0x040fe20000000000 */
[----:B------:R-:W-:Y:S01]  /*0e10*/  SEL R40, R40, RZ, P0 ;  /* 0x000000ff28287207 */ /* 0x000fe20000000000 */
[----:B------:R-:W-:Y:S01]  /*0e20*/  VIADD R22, R5, 0x5 ;  /* 0x0000000505167836 */ /* 0x000fe20000000000 */
[----:B------:R-:W-:Y:S01]  /*0e30*/  LOP3.LUT R29, R20, 0xf, RZ, 0xc0, !PT ;  /* 0x0000000f141d7812 */ /* 0x000fe200078ec0ff */
[----:B------:R-:W-:Y:S01]  /*0e40*/  IMAD.IADD R46, R6, 0x1, R19 ;  /* 0x00000001062e7824 */ /* 0x000fe200078e0213 */
[----:B------:R-:W-:-:S02]  /*0e50*/  LOP3.LUT R17, R17, 0xf, RZ, 0xc0, !PT ;  /* 0x0000000f11117812 */ /* 0x000fc400078ec0ff */
[----:B------:R-:W-:Y:S01]  /*0e60*/  LOP3.LUT R51, R22, 0xf, RZ, 0xc0, !PT ;  /* 0x0000000f16337812 */ /* 0x000fe200078ec0ff */
[C---:B------:R-:W-:Y:S01]  /*0e70*/  IMAD.IADD R48, R6.reuse, 0x1, R29 ;  /* 0x0000000106307824 */ /* 0x040fe200078e021d */
[C---:B------:R-:W-:Y:S01]  /*0e80*/  IADD3 R40, PT, PT, R41.reuse, -R40, RZ ;  /* 0x8000002829287210 */ /* 0x040fe20007ffe0ff */
[----:B------:R-:W-:Y:S02]  /*0e90*/  IMAD.IADD R41, R41, 0x1, R6 ;  /* 0x0000000129297824 */ /* 0x000fe400078e0206 */
[C---:B------:R-:W-:Y:S02]  /*0ea0*/  IMAD.IADD R44, R6.reuse, 0x1, R17 ;  /* 0x00000001062c7824 */ /* 0x040fe400078e0211 */
[----:B------:R-:W-:-:S07]  /*0eb0*/  IMAD.IADD R51, R6, 0x1, R51 ;  /* 0x0000000106337824 */ /* 0x000fce00078e0233 */
[----:B------:R-:W-:Y:S05]  /*0ec0*/  CALL.REL.NOINC `($__internal_572_$__cuda_sm20_div_s16) ;  /* 0x00000030003c7944 */ /* 0x000fea0003c00000 */
        /* <DEDUP_REMOVED lines=15> */
.L_x_28411:
[----:B------:R-:W-:Y:S01]  /*0fc0*/  ISETP.GT.U32.AND P3, PT, R3, 0x3f, PT ;  /* 0x0000003f0300780c */ /* 0x000fe20003f64070 */
[----:B------:R-:W-:Y:S01]  /*0fd0*/  BSSY.RECONVERGENT B0, `(.L_x_28367) ;  /* 0x000006d000007945 */ /* 0x000fe20003800200 */
[----:B------:R-:W-:-:S11]  /*0fe0*/  PLOP3.LUT P1, PT, P0, PT, PT, 0x80, 0x8 ;  /* 0x000000000008781c */ /* 0x000fd6000072f070 */
[----:B01----:R-:W-:Y:S05]  /*0ff0*/  @P3 BRA `(.L_x_28368) ;  /* 0x0000000400a83947 */ /* 0x003fea0003800000 */
[----:B------:R-:W0:Y:S01]  /*1000*/  S2UR UR4, SR_CTAID.X ;  /* 0x00000000000479c3 */ /* 0x000e220000002500 */
[----:B------:R-:W1:Y:S01]  /*1010*/  LDCU UR7, c[0x0][0x388] ;  /* 0x00007100ff0777ac */ /* 0x000e620008000800 */
[C---:B------:R-:W-:Y:S01]  /*1020*/  LOP3.LUT R26, R8.reuse, 0x3, RZ, 0xc0, !PT ;  /* 0x00000003081a7812 */ /* 0x040fe200078ec0ff */
[----:B------:R-:W-:Y:S01]  /*1030*/  BSSY.RECONVERGENT B1, `(.L_x_28369) ;  /* 0x0000032000017945 */ /* 0x000fe20003800200 */
[----:B------:R-:W-:Y:S01]  /*1040*/  ISETP.GE.U32.AND P3, PT, R8, 0x3, PT ;  /* 0x000000030800780c */ /* 0x000fe20003f66070 */
[----:B------:R-:W-:Y:S01]  /*1050*/  IMAD.SHL.U32 R25, R4, 0x4, RZ ;  /* 0x0000000404197824 */ /* 0x000fe200078e00ff */
[----:B------:R-:W-:Y:S02]  /*1060*/  ISETP.NE.AND P0, PT, R26, 0x3, PT ;  /* 0x000000031a00780c */ /* 0x000fe40003f05270 */
[----:B------:R-:W2:Y:S01]  /*1070*/  S2UR UR5, SR_CTAID.Z ;  /* 0x00000000000579c3 */ /* 0x000ea20000002700 */
[----:B------:R-:W-:Y:S01]  /*1080*/  SHF.L.U32 R74, R3, 0x2, RZ ;  /* 0x00000002034a7819 */ /* 0x000fe200000006ff */
[----:B0-----:R-:W-:-:S04]  /*1090*/  USHF.L.U32 UR4, UR4, 0x9, URZ ;  /* 0x0000000904047899 */ /* 0x001fc800080006ff */
[----:B------:R-:W-:-:S04]  /*10a0*/  ULOP3.LUT UR4, UR4, 0xfffffc00, URZ, 0xc0, !UPT ;  /* 0xfffffc0004047892 */ /* 0x000fc8000f8ec0ff */
[----:B--2---:R-:W-:-:S04]  /*10b0*/  ULEA UR4, UR5, UR4, 0x6 ;  /* 0x0000000405047291 */ /* 0x004fc8000f8e30ff */
[----:B-1----:R-:W-:-:S06]  /*10c0*/  UIMAD UR4, UR10, UR7, UR4 ;  /* 0x000000070a0472a4 */ /* 0x002fcc000f8e0204 */
[----:B------:R-:W-:Y:S01]  /*10d0*/  VIADD R65, R63, UR4 ;  /* 0x000000043f417c36 */ /* 0x000fe20008000000 */
        /* <DEDUP_REMOVED lines=39> */
.L_x_28370:
[----:B------:R-:W-:Y:S05]  /*1350*/  BSYNC.RECONVERGENT B1 ;  /* 0x0000000000017941 */ /* 0x000fea0003800200 */
.L_x_28369:
        /* <DEDUP_REMOVED lines=10> */
.L_x_28371:
[----:B--2---:R-:W2:Y:S01]  /*1400*/  LDC.64 R28, c[0x0][0x390] ;  /* 0x0000e400ff1c7b82 */ /* 0x004ea20000000a00 */
[----:B-1----:R-:W-:Y:S02]  /*1410*/  LOP3.LUT R20, R72, 0x1c, RZ, 0xc0, !PT ;  /* 0x0000001c48147812 */ /* 0x002fe400078ec0ff */
[----:B0-----:R-:W-:Y:S02]  /*1420*/  LOP3.LUT R18, R74, 0x1c, RZ, 0xc0, !PT ;  /* 0x0000001c4a127812 */ /* 0x001fe400078ec0ff */
[----:B------:R-:W-:Y:S01]  /*1430*/  SHF.R.U32.HI R19, RZ, 0x5, R72 ;  /* 0x00000005ff137819 */ /* 0x000fe20000011648 */
[C---:B------:R-:W-:Y:S01]  /*1440*/  IMAD.IADD R20, R65.reuse, 0x1, R20 ;  /* 0x0000000141147824 */ /* 0x040fe200078e0214 */
[----:B------:R-:W-:Y:S01]  /*1450*/  SHF.R.U32.HI R16, RZ, 0x5, R74 ;  /* 0x00000005ff107819 */ /* 0x000fe2000001164a */
[----:B------:R-:W-:Y:S01]  /*1460*/  IMAD.IADD R17, R65, 0x1, R18 ;  /* 0x0000000141117824 */ /* 0x000fe200078e0212 */
[----:B------:R-:W-:Y:S01]  /*1470*/  LOP3.LUT R18, R70, 0x1c, RZ, 0xc0, !PT ;  /* 0x0000001c46127812 */ /* 0x000fe200078ec0ff */
[----:B------:R-:W-:Y:S01]  /*1480*/  IMAD R21, R19, UR12, R20 ;  /* 0x0000000c13157c24 */ /* 0x000fe2000f8e0214 */
[----:B------:R-:W-:Y:S01]  /*1490*/  LOP3.LUT R20, R66, 0x1c, RZ, 0xc0, !PT ;  /* 0x0000001c42147812 */ /* 0x000fe200078ec0ff */
[----:B------:R-:W-:Y:S01]  /*14a0*/  IMAD R17, R16, UR12, R17 ;  /* 0x0000000c10117c24 */ /* 0x000fe2000f8e0211 */
[----:B------:R-:W-:-:S02]  /*14b0*/  SHF.R.U32.HI R22, RZ, 0x5, R70 ;  /* 0x00000005ff167819 */ /* 0x000fc40000011646 */
[C---:B------:R-:W-:Y:S01]  /*14c0*/  IADD3 R23, PT, PT, R65.reuse, R18, RZ ;  /* 0x0000001241177210 */ /* 0x040fe20007ffe0ff */
[----:B------:R-:W-:Y:S01]  /*14d0*/  IMAD.IADD R27, R65, 0x1, R20 ;  /* 0x00000001411b7824 */ /* 0x000fe200078e0214 */
        /* <DEDUP_REMOVED lines=28> */
.L_x_28368:
[----:B------:R-:W-:Y:S05]  /*16a0*/  BSYNC.RECONVERGENT B0 ;  /* 0x0000000000007941 */ /* 0x000fea0003800200 */
.L_x_28367:
[----:B01----:R-:W0:Y:S01]  /*16b0*/  S2R R16, SR_CTAID.Z ;  /* 0x0000000000107919 */ /* 0x003e220000002700 */
[----:B------:R-:W-:Y:S02]  /*16c0*/  HFMA2 R18, -RZ, RZ, 0, 0 ;  /* 0x00000000ff127431 */ /* 0x000fe400000001ff */
[----:B0-----:R-:W-:-:S07]  /*16d0*/  IMAD R63, R16, 0x40, R63 ;  /* 0x00000040103f7824 */ /* 0x001fce00078e023f */
.L_x_28410:
[----:B0-----:R-:W0:Y:S01]  /*16e0*/  S2R R16, SR_CTAID.X ;  /* 0x0000000000107919 */ /* 0x001e220000002500 */
[----:B--2---:R-:W-:Y:S01]  /*16f0*/  SHF.R.U32.HI R20, RZ, 0x4, R3 ;  /* 0x00000004ff147819 */ /* 0x004fe20000011603 */
[----:B0-----:R-:W-:-:S05]  /*1700*/  IMAD.SHL.U32 R16, R16, 0x40, RZ ;  /* 0x0000004010107824 */ /* 0x001fca00078e00ff */
[----:B------:R-:W-:-:S04]  /*1710*/  LOP3.LUT R16, R16, 0x40, RZ, 0xc0, !PT ;  /* 0x0000004010107812 */ /* 0x000fc800078ec0ff */
[----:B------:R-:W-:-:S05]  /*1720*/  LOP3.LUT R17, R16, 0xf, R3, 0xf8, !PT ;  /* 0x0000000f10117812 */ /* 0x000fca00078ef803 */
[----:B-1----:R-:W-:-:S07]  /*1730*/  IMAD.IADD R22, R17, 0x1, R18 ;  /* 0x0000000111167824 */ /* 0x002fce00078e0212 */
.L_x_28372:
        /* <DEDUP_REMOVED lines=16> */
.L_x_28409:
[----:B-1----:R-:W1:Y:S01]  /*1840*/  S2R R26, SR_CgaCtaId ;  /* 0x00000000001a7919 */ /* 0x002e620000008800 */
[----:B------:R-:W-:Y:S01]  /*1850*/  MOV R29, 0x400 ;  /* 0x00000400001d7802 */ /* 0x000fe20000000f00 */
[C---:B0-----:R-:W-:Y:S01]  /*1860*/  VIADD R17, R5.reuse, 0x1 ;  /* 0x0000000105117836 */ /* 0x041fe20000000000 */
[----:B0-----:R-:W-:Y:S01]  /*1870*/  VIMNMX R16, PT, PT, R0, 0x40, PT ;  /* 0x0000004000107848 */ /* 0x001fe20003fe0100 */
[C---:B------:R-:W-:Y:S01]  /*1880*/  VIADD R23, R5.reuse, 0x4 ;  /* 0x0000000405177836 */ /* 0x040fe20000000000 */
[----:B------:R-:W-:Y:S01]  /*1890*/  ISETP.GE.AND P3, PT, R2, UR6, PT ;  /* 0x0000000602007c0c */ /* 0x000fe2000bf66270 */
[C---:B------:R-:W-:Y:S01]  /*18a0*/  VIADD R31, R5.reuse, 0x2 ;  /* 0x00000002051f7836 */ /* 0x040fe20000000000 */
[C---:B------:R-:W-:Y:S01]  /*18b0*/  IADD3 R27, PT, PT, R5.reuse, R25, RZ ;  /* 0x00000019051b7210 */ /* 0x040fe20007ffe0ff */
[C---:B------:R-:W-:Y:S01]  /*18c0*/  VIADD R71, R5.reuse, 0x6 ;  /* 0x0000000605477836 */ /* 0x040fe20000000000 */
[C---:B------:R-:W-:Y:S01]  /*18d0*/  IADD3 R21, PT, PT, R5.reuse, 0x3, RZ ;  /* 0x0000000305157810 */ /* 0x040fe20007ffe0ff */
[C---:B------:R-:W-:Y:S01]  /*18e0*/  VIADD R75, R5.reuse, 0x9 ;  /* 0x00000009054b7836 */ /* 0x040fe20000000000 */
        /* <DEDUP_REMOVED lines=9> */
[----:B------:R-:W-:Y:S01]  /*1980*/  IMAD.SHL.U32 R16, R16, 0x2, RZ ;  /* 0x0000000210107824 */ /* 0x000fe200078e00ff */
[----:B------:R-:W-:-:S02]  /*1990*/  LEA R68, R27, R6, 0x5 ;  /* 0x000000061b447211 */ /* 0x000fc400078e28ff */
[----:B------:R-:W-:Y:S01]  /*19a0*/  LOP3.LUT R31, R31, 0xf, RZ, 0xc0, !PT ;  /* 0x0000000f1f1f7812 */ /* 0x000fe200078ec0ff */
[----:B------:R-:W-:Y:S01]  /*19b0*/  IMAD.IADD R25, R16, 0x1, R25 ;  /* 0x0000000110197824 */ /* 0x000fe200078e0219 */
        /* <DEDUP_REMOVED lines=66> */
.L_x_28408:
        /* <DEDUP_REMOVED lines=11> */
.L_x_28417:
[----:B0-2---:R-:W-:-:S07]  /*1e90*/  IMAD R67, R66, R67, RZ ;  /* 0x0000004342437224 */ /* 0x005fce00078e02ff */
.L_x_28376:
[----:B------:R-:W-:-:S13]  /*1ea0*/  ISETP.GE.AND P4, PT, R71, 0x2, PT ;  /* 0x000000024700780c */ /* 0x000fda0003f86270 */
[----:B------:R-:W-:Y:S05]  /*1eb0*/  @!P4 BRA `(.L_x_28378) ;  /* 0x000000000010c947 */ /* 0x000fea0003800000 */
[----:B------:R-:W-:-:S03]  /*1ec0*/  UMOV UR4, 0xffffffff ;  /* 0xffffffff00047882 */ /* 0x000fc60000000000 */
[----:B------:R-:W-:Y:S05]  /*1ed0*/  BRA.DIV UR4, `(.L_x_28379) ;  /* 0x0000001a04187947 */ /* 0x000fea000b800000 */
[----:B------:R2:W3:Y:S02]  /*1ee0*/  SHFL.IDX PT, R74, R73, R9, 0x1f ;  /* 0x00001f09494a7589 */ /* 0x0004e400000e0000 */
.L_x_28420:
[----:B---3--:R-:W-:-:S07]  /*1ef0*/  IMAD R67, R65, R74, R67 ;  /* 0x0000004a41437224 */ /* 0x008fce00078e0243 */
.L_x_28378:
[----:B------:R-:W-:-:S13]  /*1f00*/  ISETP.GE.AND P4, PT, R71, 0x3, PT ;  /* 0x000000034700780c */ /* 0x000fda0003f86270 */
[----:B------:R-:W-:Y:S05]  /*1f10*/  @!P4 BRA `(.L_x_28380) ;  /* 0x000000000010c947 */ /* 0x000fea0003800000 */
[----:B------:R-:W-:-:S03]  /*1f20*/  UMOV UR4, 0xffffffff ;  /* 0xffffffff00047882 */ /* 0x000fc60000000000 */
[----:B------:R-:W-:Y:S05]  /*1f30*/  BRA.DIV UR4, `(.L_x_28381) ;  /* 0x0000001a04247947 */ /* 0x000fea000b800000 */
[----:B------:R3:W4:Y:S02]  /*1f40*/  SHFL.IDX PT, R74, R73, R10, 0x1f ;  /* 0x00001f0a494a7589 */ /* 0x00072400000e0000 */
.L_x_28423:
[----:B----4-:R-:W-:-:S07]  /*1f50*/  IMAD R67, R31, R74, R67 ;  /* 0x0000004a1f437224 */ /* 0x010fce00078e0243 */
.L_x_28380:
[----:B------:R-:W-:-:S13]  /*1f60*/  ISETP.GE.AND P4, PT, R71, 0x4, PT ;  /* 0x000000044700780c */ /* 0x000fda0003f86270 */
[----:B------:R-:W-:Y:S05]  /*1f70*/  @!P4 BRA `(.L_x_28382) ;  /* 0x000000000010c947 */ /* 0x000fea0003800000 */
[----:B------:R-:W-:-:S03]  /*1f80*/  UMOV UR4, 0xffffffff ;  /* 0xffffffff00047882 */ /* 0x000fc60000000000 */
[----:B------:R-:W-:Y:S05]  /*1f90*/  BRA.DIV UR4, `(.L_x_28383) ;  /* 0x0000001a04307947 */ /* 0x000fea000b800000 */
[----:B------:R4:W0:Y:S02]  /*1fa0*/  SHFL.IDX PT, R74, R73, R11, 0x1f ;  /* 0x00001f0b494a7589 */ /* 0x00082400000e0000 */
.L_x_28426:
[----:B0-----:R-:W-:-:S07]  /*1fb0*/  IMAD R67, R30, R74, R67 ;  /* 0x0000004a1e437224 */ /* 0x001fce00078e0243 */
.L_x_28382:
[----:B------:R-:W-:-:S13]  /*1fc0*/  ISETP.GE.AND P4, PT, R71, 0x5, PT ;  /* 0x000000054700780c */ /* 0x000fda0003f86270 */
[----:B------:R-:W-:Y:S05]  /*1fd0*/  @!P4 BRA `(.L_x_28384) ;  /* 0x000000000010c947 */ /* 0x000fea0003800000 */
[----:B------:R-:W-:-:S03]  /*1fe0*/  UMOV UR4, 0xffffffff ;  /* 0xffffffff00047882 */ /* 0x000fc60000000000 */
[----:B------:R-:W-:Y:S05]  /*1ff0*/  BRA.DIV UR4, `(.L_x_28385) ;  /* 0x0000001a043c7947 */ /* 0x000fea000b800000 */
[----:B------:R0:W0:Y:S02]  /*2000*/  SHFL.IDX PT, R74, R73, R12, 0x1f ;  /* 0x00001f0c494a7589 */ /* 0x00002400000e0000 */
.L_x_28429:
[----:B0-----:R-:W-:-:S07]  /*2010*/  IMAD R67, R28, R74, R67 ;  /* 0x0000004a1c437224 */ /* 0x001fce00078e0243 */
.L_x_28384:
[----:B------:R-:W-:-:S13]  /*2020*/  ISETP.GE.AND P4, PT, R71, 0x6, PT ;  /* 0x000000064700780c */ /* 0x000fda0003f86270 */
[----:B------:R-:W-:Y:S05]  /*2030*/  @!P4 BRA `(.L_x_28386) ;  /* 0x000000000010c947 */ /* 0x000fea0003800000 */
[----:B------:R-:W-:-:S03]  /*2040*/  UMOV UR4, 0xffffffff ;  /* 0xffffffff00047882 */ /* 0x000fc60000000000 */
[----:B------:R-:W-:Y:S05]  /*2050*/  BRA.DIV UR4, `(.L_x_28387) ;  /* 0x0000001a04487947 */ /* 0x000fea000b800000 */
[----:B------:R0:W0:Y:S02]  /*2060*/  SHFL.IDX PT, R74, R73, R13, 0x1f ;  /* 0x00001f0d494a7589 */ /* 0x00002400000e0000 */
.L_x_28432:
[----:B0-----:R-:W-:-:S07]  /*2070*/  IMAD R67, R23, R74, R67 ;  /* 0x0000004a17437224 */ /* 0x001fce00078e0243 */
.L_x_28386:
[----:B------:R-:W-:-:S13]  /*2080*/  ISETP.GE.AND P4, PT, R71, 0x7, PT ;  /* 0x000000074700780c */ /* 0x000fda0003f86270 */
[----:B------:R-:W-:Y:S05]  /*2090*/  @!P4 BRA `(.L_x_28388) ;  /* 0x000000000010c947 */ /* 0x000fea0003800000 */
[----:B------:R-:W-:-:S03]  /*20a0*/  UMOV UR4, 0xffffffff ;  /* 0xffffffff00047882 */ /* 0x000fc60000000000 */
[----:B------:R-:W-:Y:S05]  /*20b0*/  BRA.DIV UR4, `(.L_x_28389) ;  /* 0x0000001a04547947 */ /* 0x000fea000b800000 */
[----:B------:R0:W0:Y:S02]  /*20c0*/  SHFL.IDX PT, R74, R73, R14, 0x1f ;  /* 0x00001f0e494a7589 */ /* 0x00002400000e0000 */
.L_x_28435:
[----:B0-----:R-:W-:-:S07]  /*20d0*/  IMAD R67, R22, R74, R67 ;  /* 0x0000004a16437224 */ /* 0x001fce00078e0243 */
.L_x_28388:
[----:B------:R-:W-:-:S13]  /*20e0*/  ISETP.GE.AND P4, PT, R71, 0x8, PT ;  /* 0x000000084700780c */ /* 0x000fda0003f86270 */
[----:B------:R-:W-:Y:S05]  /*20f0*/  @!P4 BRA `(.L_x_28390) ;  /* 0x000000000010c947 */ /* 0x000fea0003800000 */
[----:B------:R-:W-:-:S03]  /*2100*/  UMOV UR4, 0xffffffff ;  /* 0xffffffff00047882 */ /* 0x000fc60000000000 */
[----:B------:R-:W-:Y:S05]  /*2110*/  BRA.DIV UR4, `(.L_x_28391) ;  /* 0x0000001a04607947 */ /* 0x000fea000b800000 */
[----:B------:R0:W0:Y:S02]  /*2120*/  SHFL.IDX PT, R74, R73, R15, 0x1f ;  /* 0x00001f0f494a7589 */ /* 0x00002400000e0000 */
.L_x_28438:
[----:B0-----:R-:W-:-:S07]  /*2130*/  IMAD R67, R21, R74, R67 ;  /* 0x0000004a15437224 */ /* 0x001fce00078e0243 */
.L_x_28390:
[----:B------:R-:W-:-:S13]  /*2140*/  ISETP.GE.AND P4, PT, R71, 0x9, PT ;  /* 0x000000094700780c */ /* 0x000fda0003f86270 */
[----:B------:R-:W-:Y:S05]  /*2150*/  @!P4 BRA `(.L_x_28392) ;  /* 0x000000000010c947 */ /* 0x000fea0003800000 */
[----:B------:R-:W-:-:S03]  /*2160*/  UMOV UR4, 0xffffffff ;  /* 0xffffffff00047882 */ /* 0x000fc60000000000 */
[----:B------:R-:W-:Y:S05]  /*2170*/  BRA.DIV UR4, `(.L_x_28393) ;  /* 0x0000001a046c7947 */ /* 0x000fea000b800000 */
[----:B------:R0:W0:Y:S02]  /*2180*/  SHFL.IDX PT, R74, R73, R32, 0x1f ;  /* 0x00001f20494a7589 */ /* 0x00002400000e0000 */
.L_x_28441:
[----:B0-----:R-:W-:-:S07]  /*2190*/  IMAD R67, R24, R74, R67 ;  /* 0x0000004a18437224 */ /* 0x001fce00078e0243 */
.L_x_28392:
[----:B------:R-:W-:-:S13]  /*21a0*/  ISETP.GE.AND P4, PT, R71, 0xa, PT ;  /* 0x0000000a4700780c */ /* 0x000fda0003f86270 */
[----:B------:R-:W-:Y:S05]  /*21b0*/  @!P4 BRA `(.L_x_28394) ;  /* 0x000000000010c947 */ /* 0x000fea0003800000 */
[----:B------:R-:W-:-:S03]  /*21c0*/  UMOV UR4, 0xffffffff ;  /* 0xffffffff00047882 */ /* 0x000fc60000000000 */
[----:B------:R-:W-:Y:S05]  /*21d0*/  BRA.DIV UR4, `(.L_x_28395) ;  /* 0x0000001a04787947 */ /* 0x000fea000b800000 */
[----:B------:R0:W0:Y:S02]  /*21e0*/  SHFL.IDX PT, R74, R73, R33, 0x1f ;  /* 0x00001f21494a7589 */ /* 0x00002400000e0000 */
.L_x_28444:
[----:B0-----:R-:W-:-:S07]  /*21f0*/  IMAD R67, R20, R74, R67 ;  /* 0x0000004a14437224 */ /* 0x001fce00078e0243 */
.L_x_28394:
[----:B------:R-:W-:-:S13]  /*2200*/  ISETP.GE.AND P4, PT, R71, 0xb, PT ;  /* 0x0000000b4700780c */ /* 0x000fda0003f86270 */
[----:B------:R-:W-:Y:S05]  /*2210*/  @!P4 BRA `(.L_x_28396) ;  /* 0x000000000010c947 */ /* 0x000fea0003800000 */
[----:B------:R-:W-:-:S03]  /*2220*/  UMOV UR4, 0xffffffff ;  /* 0xffffffff00047882 */ /* 0x000fc60000000000 */
[----:B------:R-:W-:Y:S05]  /*2230*/  BRA.DIV UR4, `(.L_x_28397) ;  /* 0x0000001a04847947 */ /* 0x000fea000b800000 */
[----:B------:R0:W0:Y:S02]  /*2240*/  SHFL.IDX PT, R74, R73, R34, 0x1f ;  /* 0x00001f22494a7589 */ /* 0x00002400000e0000 */
.L_x_28447:
[----:B0-----:R-:W-:-:S07]  /*2250*/  IMAD R67, R19, R74, R67 ;  /* 0x0000004a13437224 */ /* 0x001fce00078e0243 */
.L_x_28396:
[----:B------:R-:W-:-:S13]  /*2260*/  ISETP.GE.AND P4, PT, R71, 0xc, PT ;  /* 0x0000000c4700780c */ /* 0x000fda0003f86270 */
[----:B------:R-:W-:Y:S05]  /*2270*/  @!P4 BRA `(.L_x_28398) ;  /* 0x000000000010c947 */ /* 0x000fea0003800000 */
[----:B------:R-:W-:-:S03]  /*2280*/  UMOV UR4, 0xffffffff ;  /* 0xffffffff00047882 */ /* 0x000fc60000000000 */
[----:B------:R-:W-:Y:S05]  /*2290*/  BRA.DIV UR4, `(.L_x_28399) ;  /* 0x0000001a04907947 */ /* 0x000fea000b800000 */
[----:B------:R0:W0:Y:S02]  /*22a0*/  SHFL.IDX PT, R74, R73, R35, 0x1f ;  /* 0x00001f23494a7589 */ /* 0x00002400000e0000 */
.L_x_28450:
[----:B0-----:R-:W-:-:S07]  /*22b0*/  IMAD R67, R17, R74, R67 ;  /* 0x0000004a11437224 */ /* 0x001fce00078e0243 */
.L_x_28398:
[----:B------:R-:W-:-:S13]  /*22c0*/  ISETP.GE.AND P4, PT, R71, 0xd, PT ;  /* 0x0000000d4700780c */ /* 0x000fda0003f86270 */
[----:B------:R-:W-:Y:S05]  /*22d0*/  @!P4 BRA `(.L_x_28400) ;  /* 0x000000000010c947 */ /* 0x000fea0003800000 */
[----:B------:R-:W-:-:S03]  /*22e0*/  UMOV UR4, 0xffffffff ;  /* 0xffffffff00047882 */ /* 0x000fc60000000000 */
[----:B------:R-:W-:Y:S05]  /*22f0*/  BRA.DIV UR4, `(.L_x_28401) ;  /* 0x0000001a049c7947 */ /* 0x000fea000b800000 */
[----:B------:R0:W0:Y:S02]  /*2300*/  SHFL.IDX PT, R74, R73, R36, 0x1f ;  /* 0x00001f24494a7589 */ /* 0x00002400000e0000 */
.L_x_28453:
[----:B0-----:R-:W-:-:S07]  /*2310*/  IMAD R67, R16, R74, R67 ;  /* 0x0000004a10437224 */ /* 0x001fce00078e0243 */
.L_x_28400:
[----:B------:R-:W-:-:S13]  /*2320*/  ISETP.GE.AND P4, PT, R71, 0xe, PT ;  /* 0x0000000e4700780c */ /* 0x000fda0003f86270 */
[----:B------:R-:W-:Y:S05]  /*2330*/  @!P4 BRA `(.L_x_28402) ;  /* 0x000000000010c947 */ /* 0x000fea0003800000 */
[----:B------:R-:W-:-:S03]  /*2340*/  UMOV UR4, 0xffffffff ;  /* 0xffffffff00047882 */ /* 0x000fc60000000000 */
[----:B------:R-:W-:Y:S05]  /*2350*/  BRA.DIV UR4, `(.L_x_28403) ;  /* 0x0000001a04a87947 */ /* 0x000fea000b800000 */
[----:B------:R0:W0:Y:S02]  /*2360*/  SHFL.IDX PT, R74, R73, R37, 0x1f ;  /* 0x00001f25494a7589 */ /* 0x00002400000e0000 */
.L_x_28456:
[----:B0-----:R-:W-:-:S07]  /*2370*/  IMAD R67, R69, R74, R67 ;  /* 0x0000004a45437224 */ /* 0x001fce00078e0243 */
.L_x_28402:
[----:B------:R-:W-:-:S13]  /*2380*/  ISETP.GE.AND P4, PT, R71, 0xf, PT ;  /* 0x0000000f4700780c */ /* 0x000fda0003f86270 */
[----:B------:R-:W-:Y:S05]  /*2390*/  @!P4 BRA `(.L_x_28404) ;  /* 0x000000000010c947 */ /* 0x000fea0003800000 */
[----:B------:R-:W-:-:S03]  /*23a0*/  UMOV UR4, 0xffffffff ;  /* 0xffffffff00047882 */ /* 0x000fc60000000000 */
[----:B------:R-:W-:Y:S05]  /*23b0*/  BRA.DIV UR4, `(.L_x_28405) ;  /* 0x0000001a04b47947 */ /* 0x000fea000b800000 */
[----:B------:R0:W0:Y:S02]  /*23c0*/  SHFL.IDX PT, R74, R73, R38, 0x1f ;  /* 0x00001f26494a7589 */ /* 0x00002400000e0000 */
.L_x_28459:
[----:B0-----:R-:W-:-:S07]  /*23d0*/  IMAD R67, R70, R74, R67 ;  /* 0x0000004a46437224 */ /* 0x001fce00078e0243 */
.L_x_28404:
[----:B------:R-:W-:-:S13]  /*23e0*/  ISETP.GE.AND P4, PT, R71, 0x10, PT ;  /* 0x000000104700780c */ /* 0x000fda0003f86270 */
[----:B------:R-:W-:Y:S05]  /*23f0*/  @!P4 BRA `(.L_x_28406) ;  /* 0x00000004001cc947 */ /* 0x000fea0003800000 */
[----:B------:R-:W-:-:S03]  /*2400*/  UMOV UR4, 0xffffffff ;  /* 0xffffffff00047882 */ /* 0x000fc60000000000 */
[----:B------:R-:W-:Y:S05]  /*2410*/  BRA.DIV UR4, `(.L_x_28407) ;  /* 0x0000001a04c07947 */ /* 0x000fea000b800000 */
[----:B-1234-:R1:W2:Y:S02]  /*2420*/  SHFL.IDX PT, R73, R73, R39, 0x1f ;  /* 0x00001f2749497589 */ /* 0x01e2a400000e0000 */
.L_x_28462:
[----:B0-2---:R-:W-:Y:S01]  /*2430*/  IMAD R67, R68, R73, R67 ;  /* 0x0000004944437224 */ /* 0x005fe200078e0243 */
[----:B------:R-:W-:Y:S06]  /*2440*/  BRA `(.L_x_28406) ;  /* 0x0000000400087947 */ /* 0x000fec0003800000 */
.L_x_28375:
        /* <DEDUP_REMOVED lines=66> */
.L_x_28406:
[----:B------:R-:W-:Y:S01]  /*2870*/  IMAD.IADD R71, R29, 0x1, R18 ;  /* 0x000000011d477824 */ /* 0x000fe200078e0212 */
[----:B------:R-:W-:Y:S05]  /*2880*/  WARPSYNC.ALL ;  /* 0x0000000000007948 */ /* 0x000fea0003800000 */
[----:B------:R-:W-:Y:S01]  /*2890*/  IMAD R71, R0, R71, R27 ;  /* 0x0000004700477224 */ /* 0x000fe200078e021b */
[----:B------:R-:W-:Y:S01]  /*28a0*/  SHFL.DOWN PT, R74, R67, 0x1, 0x1e1f ;  /* 0x083e1f00434a7f89 */ /* 0x000fe200000e0000 */
[----:B------:R-:W-:-:S03]  /*28b0*/  IMAD.IADD R29, R64, 0x1, R29 ;  /* 0x00000001401d7824 */ /* 0x000fc600078e021d */
[----:B------:R-:W-:Y:S02]  /*28c0*/  @!P2 LEA R71, R71, R26, 0x2 ;  /* 0x0000001a4747a211 */ /* 0x000fe400078e10ff */
[----:B------:R-:W-:-:S03]  /*28d0*/  ISETP.GE.AND P4, PT, R29, UR6, PT ;  /* 0x000000061d007c0c */ /* 0x000fc6000bf86270 */
[----:B-1234-:R-:W1:Y:S02]  /*28e0*/  @!P2 LDS R73, [R71] ;  /* 0x000000004749a984 */ /* 0x01ee640000000800 */
[----:B-1----:R-:W-:-:S05]  /*28f0*/  @!P2 IADD3 R74, PT, PT, R73, R74, R67 ;  /* 0x0000004a494aa210 */ /* 0x002fca0007ffe043 */
[----:B------:R1:W-:Y:S03]  /*2900*/  @!P2 STS [R71], R74 ;  /* 0x0000004a4700a388 */ /* 0x0003e60000000800 */
[----:B------:R-:W-:Y:S05]  /*2910*/  @!P4 BRA `(.L_x_28408) ;  /* 0xfffffff40030c947 */ /* 0x000fea000383ffff */
.L_x_28374:
[----:B------:R-:W-:Y:S05]  /*2920*/  @!P0 BRA `(.L_x_28409) ;  /* 0xffffffec00c48947 */ /* 0x000fea000383ffff */
[----:B------:R-:W-:Y:S05]  /*2930*/  BSYNC.RECONVERGENT B0 ;  /* 0x0000000000007941 */ /* 0x000fea0003800200 */
.L_x_28373:
[----:B------:R-:W-:-:S05]  /*2940*/  VIADD R18, R18, 0x10 ;  /* 0x0000001012127836 */ /* 0x000fca0000000000 */
[----:B------:R-:W-:-:S13]  /*2950*/  ISETP.GE.U32.AND P0, PT, R18, 0x40, PT ;  /* 0x000000401200780c */ /* 0x000fda0003f06070 */
[----:B------:R-:W-:Y:S05]  /*2960*/  @!P0 BRA `(.L_x_28410) ;  /* 0xffffffec005c8947 */ /* 0x000fea000383ffff */
[----:B------:R-:W-:Y:S01]  /*2970*/  HFMA2 R63, -RZ, RZ, 0, 1.9073486328125e-06 ;  /* 0x00000020ff3f7431 */ /* 0x000fe200000001ff */
[----:B------:R-:W-:Y:S01]  /*2980*/  PLOP3.LUT P0, PT, PT, PT, PT, 0x8, 0x80 ;  /* 0x000000000080781c */ /* 0x000fe20003f0e170 */
[----:B------:R-:W-:-:S12]  /*2990*/  @P1 BRA `(.L_x_28411) ;  /* 0xffffffe400881947 */ /* 0x000fd8000383ffff */
[----:B------:R-:W-:Y:S05]  /*29a0*/  WARPSYNC.ALL ;  /* 0x0000000000007948 */ /* 0x000fea0003800000 */
[----:B------:R-:W2:Y:S01]  /*29b0*/  LDC R9, c[0x0][0x3ac] ;  /* 0x0000eb00ff097b82 */ /* 0x000ea20000000800 */
[----:B------:R-:W-:Y:S07]  /*29c0*/  BSSY.RECONVERGENT B0, `(.L_x_28412) ;  /* 0x0000058000007945 */ /* 0x000fee0003800200 */
[----:B------:R-:W3:Y:S08]  /*29d0*/  LDC R10, c[0x0][0x388] ;  /* 0x0000e200ff0a7b82 */ /* 0x000ef00000000800 */
[----:B------:R-:W4:Y:S01]  /*29e0*/  S2UR UR4, SR_CTAID.X ;  /* 0x00000000000479c3 */ /* 0x000f220000002500 */
[----:B--2---:R-:W-:-:S07]  /*29f0*/  IABS R11, R9 ;  /* 0x00000009000b7213 */ /* 0x004fce0000000000 */
[----:B------:R-:W2:Y:S01]  /*2a00*/  LDC R8, c[0x0][0x384] ;  /* 0x0000e100ff087b82 */ /* 0x000ea20000000800 */
[----:B------:R-:W5:Y:S01]  /*2a10*/  I2F.RP R2, R11 ;  /* 0x0000000b00027306 */ /* 0x000f620000209400 */
[----:B---3--:R-:W-:Y:S01]  /*2a20*/  IABS R6, R10 ;  /* 0x0000000a00067213 */ /* 0x008fe20000000000 */
[----:B----4-:R-:W-:Y:S02]  /*2a30*/  ULOP3.LUT UR5, UR4, 0x1, URZ, 0xc0, !UPT ;  /* 0x0000000104057892 */ /* 0x010fe4000f8ec0ff */
[----:B------:R-:W-:-:S04]  /*2a40*/  USHF.R.U32.HI UR4, URZ, 0x1, UR4 ;  /* 0x00000001ff047899 */ /* 0x000fc80008011604 */
[----:B-----5:R-:W3:Y:S02]  /*2a50*/  MUFU.RCP R2, R2 ;  /* 0x0000000200027308 */ /* 0x020ee40000001000 */
[----:B---3--:R-:W-:Y:S01]  /*2a60*/  VIADD R5, R2, 0xffffffe ;  /* 0x0ffffffe02057836 */ /* 0x008fe20000000000 */
[----:B------:R-:W-:-:S05]  /*2a70*/  IABS R2, R0 ;  /* 0x0000000000027213 */ /* 0x000fca0000000000 */
[----:B------:R-:W3:Y:S08]  /*2a80*/  I2F.RP R12, R2 ;  /* 0x00000002000c7306 */ /* 0x000ef00000209400 */
[----:B------:R-:W4:Y:S08]  /*2a90*/  F2I.FTZ.U32.TRUNC.NTZ R5, R5 ;  /* 0x0000000500057305 */ /* 0x000f30000021f000 */
[----:B---3--:R-:W3:Y:S01]  /*2aa0*/  MUFU.RCP R12, R12 ;  /* 0x0000000c000c7308 */ /* 0x008ee20000001000 */
[----:B----4-:R-:W-:-:S04]  /*2ab0*/  IMAD.MOV R4, RZ, RZ, -R5 ;  /* 0x000000ffff047224 */ /* 0x010fc800078e0a05 */
[----:B------:R-:W-:Y:S01]  /*2ac0*/  IMAD R13, R4, R11, RZ ;  /* 0x0000000b040d7224 */ /* 0x000fe200078e02ff */
[----:B------:R-:W-:-:S05]  /*2ad0*/  MOV R4, RZ ;  /* 0x000000ff00047202 */ /* 0x000fca0000000f00 */
[----:B------:R-:W-:Y:S01]  /*2ae0*/  IMAD.HI.U32 R13, R5, R13, R4 ;  /* 0x0000000d050d7227 */ /* 0x000fe200078e0004 */
[----:B---3--:R-:W-:-:S03]  /*2af0*/  IADD3 R12, PT, PT, R12, 0xffffffe, RZ ;  /* 0x0ffffffe0c0c7810 */ /* 0x008fc60007ffe0ff */
[----:B------:R-:W-:-:S04]  /*2b00*/  IMAD.MOV.U32 R4, RZ, RZ, R6 ;  /* 0x000000ffff047224 */ /* 0x000fc800078e0006 */
[----:B------:R-:W-:-:S04]  /*2b10*/  IMAD.HI.U32 R6, R13, R4, RZ ;  /* 0x000000040d067227 */ /* 0x000fc800078e00ff */
[----:B------:R-:W-:-:S04]  /*2b20*/  IMAD.MOV R5, RZ, RZ, -R6 ;  /* 0x000000ffff057224 */ /* 0x000fc800078e0a06 */
[C---:B------:R-:W-:Y:S01]  /*2b30*/  IMAD R4, R11.reuse, R5, R4 ;  /* 0x000000050b047224 */ /* 0x040fe200078e0204 */
[----:B------:R-:W-:Y:S01]  /*2b40*/  LEA.HI R5, R10, R10, RZ, 0x1 ;  /* 0x0000000a0a057211 */ /* 0x000fe200078f08ff */
[----:B------:R-:W-:Y:S03]  /*2b50*/  BAR.SYNC.DEFER_BLOCKING 0x0 ;  /* 0x0000000000007b1d */ /* 0x000fe60000010000 */
[----:B------:R-:W-:Y:S02]  /*2b60*/  ISETP.GT.U32.AND P1, PT, R11, R4, PT ;  /* 0x000000040b00720c */ /* 0x000fe40003f24070 */
[----:B------:R-:W-:-:S05]  /*2b70*/  SHF.R.S32.HI R5, RZ, 0x1, R5 ;  /* 0x00000001ff057819 */ /* 0x000fca0000011405 */
[----:B------:R-:W-:-:S04]  /*2b80*/  IMAD R5, R5, UR5, RZ ;  /* 0x0000000505057c24 */ /* 0x000fc8000f8e02ff */
[----:B------:R-:W-:Y:S02]  /*2b90*/  IMAD R5, R0, UR4, R5 ;  /* 0x0000000400057c24 */ /* 0x000fe4000f8e0205 */
[-C--:B------:R-:W-:Y:S01]  /*2ba0*/  @!P1 IADD3 R4, PT, PT, R4, -R11.reuse, RZ ;  /* 0x8000000b04049210 */ /* 0x080fe20007ffe0ff */
[----:B------:R-:W-:Y:S01]  /*2bb0*/  @!P1 VIADD R6, R6, 0x1 ;  /* 0x0000000106069836 */ /* 0x000fe20000000000 */
[----:B------:R-:W-:Y:S02]  /*2bc0*/  ISETP.NE.AND P1, PT, R9, RZ, PT ;  /* 0x000000ff0900720c */ /* 0x000fe40003f25270 */
[----:B------:R-:W-:Y:S02]  /*2bd0*/  ISETP.GE.U32.AND P0, PT, R4, R11, PT ;  /* 0x0000000b0400720c */ /* 0x000fe40003f06070 */
[----:B------:R-:W-:Y:S01]  /*2be0*/  LOP3.LUT R4, R10, R9, RZ, 0x3c, !PT ;  /* 0x000000090a047212 */ /* 0x000fe200078e3cff */
[----:B------:R3:W4:Y:S03]  /*2bf0*/  F2I.FTZ.U32.TRUNC.NTZ R11, R12 ;  /* 0x0000000c000b7305 */ /* 0x000726000021f000 */
[----:B------:R-:W-:-:S07]  /*2c00*/  ISETP.GE.AND P2, PT, R4, RZ, PT ;  /* 0x000000ff0400720c */ /* 0x000fce0003f46270 */
[----:B------:R-:W-:Y:S01]  /*2c10*/  @P0 VIADD R6, R6, 0x1 ;  /* 0x0000000106060836 */ /* 0x000fe20000000000 */
[----:B------:R-:W-:-:S05]  /*2c20*/  ISETP.NE.AND P0, PT, R7, 0x2, PT ;  /* 0x000000020700780c */ /* 0x000fca0003f05270 */
[----:B------:R-:W-:Y:S01]  /*2c30*/  @!P2 IMAD.MOV R6, RZ, RZ, -R6 ;  /* 0x000000ffff06a224 */ /* 0x000fe200078e0a06 */
[----:B------:R-:W-:Y:S01]  /*2c40*/  @!P1 LOP3.LUT R6, RZ, R9, RZ, 0x33, !PT ;  /* 0x00000009ff069212 */ /* 0x000fe200078e33ff */
[----:B--2---:R-:W-:-:S06]  /*2c50*/  IMAD R9, R8, UR10, R5 ;  /* 0x0000000a08097c24 */ /* 0x004fcc000f8e0205 */
[----:B---34-:R-:W-:Y:S05]  /*2c60*/  @!P0 BRA `(.L_x_28413) ;  /* 0x0000000000b48947 */ /* 0x018fea0003800000 */
[-C--:B0-----:R-:W-:Y:S01]  /*2c70*/  IABS R16, R0.reuse ;  /* 0x0000000000107213 */ /* 0x081fe20000000000 */
[----:B------:R-:W0:Y:S01]  /*2c80*/  S2R R17, SR_CgaCtaId ;  /* 0x0000000000117919 */ /* 0x000e220000008800 */
[----:B------:R-:W2:Y:S01]  /*2c90*/  LDC.64 R4, c[0x0][0x3a0] ;  /* 0x0000e800ff047b82 */ /* 0x000ea20000000a00 */
[----:B------:R-:W-:Y:S01]  /*2ca0*/  MOV R14, 0x400 ;  /* 0x00000400000e7802 */ /* 0x000fe20000000f00 */
[----:B------:R-:W3:Y:S01]  /*2cb0*/  I2F.RP R8, R16 ;  /* 0x0000001000087306 */ /* 0x000ee20000209400 */
[----:B------:R-:W-:Y:S02]  /*2cc0*/  ISETP.NE.AND P3, PT, R0, RZ, PT ;  /* 0x000000ff0000720c */ /* 0x000fe40003f65270 */
[----:B------:R-:W-:Y:S01]  /*2cd0*/  LOP3.LUT R19, RZ, R0, RZ, 0x33, !PT ;  /* 0x00000000ff137212 */ /* 0x000fe200078e33ff */
[----:B------:R-:W-:-:S04]  /*2ce0*/  VIADD R14, R14, 0xc80 ;  /* 0x00000c800e0e7836 */ /* 0x000fc80000000000 */
[----:B---3--:R-:W3:Y:S01]  /*2cf0*/  MUFU.RCP R8, R8 ;  /* 0x0000000800087308 */ /* 0x008ee20000001000 */
[----:B0-----:R-:W-:Y:S01]  /*2d00*/  LEA R20, R17, R14, 0x18 ;  /* 0x0000000e11147211 */ /* 0x001fe200078ec0ff */
[----:B---3--:R-:W-:Y:S02]  /*2d10*/  VIADD R12, R8, 0xffffffe ;  /* 0x0ffffffe080c7836 */ /* 0x008fe40000000000 */
[----:B------:R-:W-:-:S04]  /*2d20*/  HFMA2 R8, -RZ, RZ, 0, 0 ;  /* 0x00000000ff087431 */ /* 0x000fc800000001ff */
[----:B------:R0:W3:Y:S02]  /*2d30*/  F2I.FTZ.U32.TRUNC.NTZ R13, R12 ;  /* 0x0000000c000d7305 */ /* 0x0000e4000021f000 */
[----:B0-----:R-:W-:Y:S01]  /*2d40*/  IMAD.MOV.U32 R12, RZ, RZ, RZ ;  /* 0x000000ffff0c7224 */ /* 0x001fe200078e00ff */
[----:B---3--:R-:W-:-:S05]  /*2d50*/  IADD3 R15, PT, PT, RZ, -R13, RZ ;  /* 0x8000000dff0f7210 */ /* 0x008fca0007ffe0ff */
[----:B------:R-:W-:-:S04]  /*2d60*/  IMAD R15, R15, R16, RZ ;  /* 0x000000100f0f7224 */ /* 0x000fc800078e02ff */
[----:B--2---:R-:W-:-:S07]  /*2d70*/  IMAD.HI.U32 R18, R13, R15, R12 ;  /* 0x0000000f0d127227 */ /* 0x004fce00078e000c */
.L_x_28414:
[----:B--2---:R-:W-:Y:S02]  /*2d80*/  IABS R12, R0 ;  /* 0x00000000000c7213 */ /* 0x004fe40000000000 */
[----:B------:R-:W-:-:S03]  /*2d90*/  IABS R13, R3 ;  /* 0x00000003000d7213 */ /* 0x000fc60000000000 */
[----:B------:R-:W-:Y:S02]  /*2da0*/  IMAD.MOV R14, RZ, RZ, -R12 ;  /* 0x000000ffff0e7224 */ /* 0x000fe400078e0a0c */
[----:B------:R-:W-:-:S04]  /*2db0*/  IMAD.HI.U32 R12, R18, R13, RZ ;  /* 0x0000000d120c7227 */ /* 0x000fc800078e00ff */
[----:B------:R-:W-:Y:S01]  /*2dc0*/  IMAD R13, R12, R14, R13 ;  /* 0x0000000e0c0d7224 */ /* 0x000fe200078e020d */
[----:B------:R-:W-:-:S04]  /*2dd0*/  IABS R14, R0 ;  /* 0x00000000000e7213 */ /* 0x000fc80000000000 */
[----:B------:R-:W-:-:S13]  /*2de0*/  ISETP.GT.U32.AND P1, PT, R16, R13, PT ;  /* 0x0000000d1000720c */ /* 0x000fda0003f24070 */
[----:B------:R-:W-:Y:S01]  /*2df0*/  @!P1 IMAD.IADD R13, R13, 0x1, -R14 ;  /* 0x000000010d0d9824 */ /* 0x000fe200078e0a0e */
[----:B------:R-:W-:Y:S01]  /*2e00*/  LEA R14, R3, R20, 0x2 ;  /* 0x00000014030e7211 */ /* 0x000fe200078e10ff */
[----:B------:R-:W-:-:S03]  /*2e10*/  @!P1 VIADD R12, R12, 0x1 ;  /* 0x000000010c0c9836 */ /* 0x000fc60000000000 */
[----:B------:R-:W-:Y:S01]  /*2e20*/  ISETP.GE.U32.AND P0, PT, R13, R16, PT ;  /* 0x000000100d00720c */ /* 0x000fe20003f06070 */
[----:B------:R0:W2:Y:S01]  /*2e30*/  LDS R15, [R14] ;  /* 0x000000000e0f7984 */ /* 0x0000a20000000800 */
[----:B------:R-:W-:-:S04]  /*2e40*/  LOP3.LUT R13, R3, R0, RZ, 0x3c, !PT ;  /* 0x00000000030d7212 */ /* 0x000fc800078e3cff */
[----:B------:R-:W-:-:S07]  /*2e50*/  ISETP.GE.AND P2, PT, R13, RZ, PT ;  /* 0x000000ff0d00720c */ /* 0x000fce0003f46270 */
[----:B------:R-:W-:-:S06]  /*2e60*/  @P0 VIADD R12, R12, 0x1 ;  /* 0x000000010c0c0836 */ /* 0x000fcc0000000000 */
[----:B------:R-:W-:Y:S02]  /*2e70*/  @!P2 IADD3 R12, PT, PT, -R12, RZ, RZ ;  /* 0x000000ff0c0ca210 */ /* 0x000fe40007ffe1ff */
[----:B------:R-:W-:Y:S02]  /*2e80*/  IADD3 R8, PT, PT, R8, 0x1, RZ ;  /* 0x0000000108087810 */ /* 0x000fe40007ffe0ff */
[----:B------:R-:W-:Y:S02]  /*2e90*/  SEL R12, R19, R12, !P3 ;  /* 0x0000000c130c7207 */ /* 0x000fe40005800000 */
[----:B0-----:R-:W-:-:S03]  /*2ea0*/  LOP3.LUT R14, R8, R7, RZ, 0x3c, !PT ;  /* 0x00000007080e7212 */ /* 0x001fc600078e3cff */
[----:B------:R-:W-:Y:S02]  /*2eb0*/  IMAD.MOV R17, RZ, RZ, -R12 ;  /* 0x000000ffff117224 */ /* 0x000fe400078e0a0c */
[----:B------:R-:W-:Y:S01]  /*2ec0*/  IMAD R13, R6, R12, R9 ;  /* 0x0000000c060d7224 */ /* 0x000fe200078e0209 */
[----:B------:R-:W-:Y:S01]  /*2ed0*/  ISETP.NE.AND P0, PT, R14, 0x2, PT ;  /* 0x000000020e00780c */ /* 0x000fe20003f05270 */
[----:B------:R-:W-:-:S04]  /*2ee0*/  IMAD R12, R0, R17, R3 ;  /* 0x00000011000c7224 */ /* 0x000fc800078e0203 */
[----:B------:R-:W-:-:S04]  /*2ef0*/  IMAD.IADD R13, R12, 0x1, R13 ;  /* 0x000000010c0d7824 */ /* 0x000fc800078e020d */
[----:B------:R-:W-:-:S05]  /*2f00*/  IMAD.WIDE R12, R13, 0x4, R4 ;  /* 0x000000040d0c7825 */ /* 0x000fca00078e0204 */
[----:B--2---:R2:W-:Y:S01]  /*2f10*/  REDG.E.ADD.STRONG.GPU desc[UR8][R12.64], R15 ;  /* 0x0000000f0c00798e */ /* 0x0045e2000c12e108 */
[----:B------:R-:W-:Y:S01]  /*2f20*/  VIADD R3, R3, UR11 ;  /* 0x0000000b03037c36 */ /* 0x000fe20008000000 */
[----:B------:R-:W-:Y:S06]  /*2f30*/  @P0 BRA `(.L_x_28414) ;  /* 0xfffffffc00900947 */ /* 0x000fec000383ffff */
.L_x_28413:
[----:B------:R-:W-:Y:S05]  /*2f40*/  BSYNC.RECONVERGENT B0 ;  /* 0x0000000000007941 */ /* 0x000fea0003800200 */
.L_x_28412:
[----:B------:R-:W3:Y:S01]  /*2f50*/  S2UR UR5, SR_CgaCtaId ;  /* 0x00000000000579c3 */ /* 0x000ee20000008800 */
[----:B------:R-:W-:Y:S01]  /*2f60*/  UMOV UR4, 0x400 ;  /* 0x0000040000047882 */ /* 0x000fe20000000000 */
[--C-:B------:R-:W-:Y:S01]  /*2f70*/  IMAD.MOV R7, RZ, RZ, -R11.reuse ;  /* 0x000000ffff077224 */ /* 0x100fe200078e0a0b */
[----:B------:R-:W-:Y:S01]  /*2f80*/  UIADD3 UR4, UPT, UPT, UR4, 0xc80, URZ ;  /* 0x00000c8004047890 */ /* 0x000fe2000fffe0ff */
[----:B------:R-:W-:Y:S01]  /*2f90*/  MOV R10, RZ ;  /* 0x000000ff000a7202 */ /* 0x000fe20000000f00 */
[----:B--2---:R-:W-:Y:S01]  /*2fa0*/  VIADD R15, R3, UR11 ;  /* 0x0000000b030f7c36 */ /* 0x004fe20008000000 */
[----:B------:R-:W-:Y:S01]  /*2fb0*/  ISETP.NE.AND P0, PT, R0, RZ, PT ;  /* 0x000000ff0000720c */ /* 0x000fe20003f05270 */
[----:B------:R-:W-:Y:S01]  /*2fc0*/  IMAD R7, R7, R2, RZ ;  /* 0x0000000207077224 */ /* 0x000fe200078e02ff */
[----:B------:R-:W0:Y:S03]  /*2fd0*/  LDC R8, c[0x0][0x360] ;  /* 0x0000d800ff087b82 */ /* 0x000e260000000800 */
[----:B------:R-:W-:Y:S01]  /*2fe0*/  IMAD.HI.U32 R10, R11, R7, R10 ;  /* 0x000000070b0a7227 */ /* 0x000fe200078e000a */
[----:B------:R-:W-:-:S04]  /*2ff0*/  LOP3.LUT R11, RZ, R0, RZ, 0x33, !PT ;  /* 0x00000000ff0b7212 */ /* 0x000fc800078e33ff */
[----:B------:R-:W2:Y:S01]  /*3000*/  LDC.64 R4, c[0x0][0x3a0] ;  /* 0x0000e800ff047b82 */ /* 0x000ea20000000a00 */
[----:B---3--:R-:W-:-:S06]  /*3010*/  ULEA UR4, UR5, UR4, 0x18 ;  /* 0x0000000405047291 */ /* 0x008fcc000f8ec0ff */
[----:B------:R-:W-:Y:S01]  /*3020*/  LEA R7, R3, UR4, 0x2 ;  /* 0x0000000403077c11 */ /* 0x000fe2000f8e10ff */
[C-C-:B0-----:R-:W-:Y:S02]  /*3030*/  IMAD R17, R8.reuse, 0x2, R3.reuse ;  /* 0x0000000208117824 */ /* 0x141fe400078e0203 */
[----:B------:R-:W-:-:S07]  /*3040*/  IMAD R13, R8, 0x3, R3 ;  /* 0x00000003080d7824 */ /* 0x000fce00078e0203 */
.L_x_28415:
[-C--:B0-----:R-:W-:Y:S01]  /*3050*/  IABS R24, R0.reuse ;  /* 0x0000000000187213 */ /* 0x081fe20000000000 */
[----:B------:R-:W0:Y:S01]  /*3060*/  LDS R27, [R7] ;  /* 0x00000000071b7984 */ /* 0x000e220000000800 */
[-C--:B------:R-:W-:Y:S02]  /*3070*/  IABS R12, R0.reuse ;  /* 0x00000000000c7213 */ /* 0x080fe40000000000 */
[----:B------:R-:W3:Y:S01]  /*3080*/  I2F.RP R14, R24 ;  /* 0x00000018000e7306 */ /* 0x000ee20000209400 */
[----:B------:R-:W-:Y:S02]  /*3090*/  IABS R21, R3 ;  /* 0x0000000300157213 */ /* 0x000fe40000000000 */
[----:B------:R-:W-:Y:S01]  /*30a0*/  IMAD.MOV R22, RZ, RZ, -R12 ;  /* 0x000000ffff167224 */ /* 0x000fe200078e0a0c */
[----:B------:R-:W-:Y:S02]  /*30b0*/  LOP3.LUT R25, R3, R0, RZ, 0x3c, !PT ;  /* 0x0000000003197212 */ /* 0x000fe400078e3cff */
[----:B------:R-:W-:-:S02]  /*30c0*/  IMAD.HI.U32 R12, R10, R21, RZ ;  /* 0x000000150a0c7227 */ /* 0x000fc400078e00ff */
[----:B------:R-:W-:Y:S02]  /*30d0*/  ISETP.GE.AND P4, PT, R25, RZ, PT ;  /* 0x000000ff1900720c */ /* 0x000fe40003f86270 */
[----:B------:R-:W-:Y:S01]  /*30e0*/  IMAD R21, R12, R22, R21 ;  /* 0x000000160c157224 */ /* 0x000fe200078e0215 */
[----:B---3--:R-:W3:Y:S04]  /*30f0*/  MUFU.RCP R14, R14 ;  /* 0x0000000e000e7308 */ /* 0x008ee80000001000 */
[----:B------:R-:W-:-:S13]  /*3100*/  ISETP.GT.U32.AND P1, PT, R2, R21, PT ;  /* 0x000000150200720c */ /* 0x000fda0003f24070 */
[----:B------:R-:W-:Y:S01]  /*3110*/  @!P1 IADD3 R21, PT, PT, R21, -R24, RZ ;  /* 0x8000001815159210 */ /* 0x000fe20007ffe0ff */
[----:B------:R-:W-:Y:S01]  /*3120*/  @!P1 VIADD R12, R12, 0x1 ;  /* 0x000000010c0c9836 */ /* 0x000fe20000000000 */
[----:B---3--:R-:W-:Y:S02]  /*3130*/  IADD3 R18, PT, PT, R14, 0xffffffe, RZ ;  /* 0x0ffffffe0e127810 */ /* 0x008fe40007ffe0ff */
[----:B------:R-:W-:Y:S02]  /*3140*/  IABS R14, R15 ;  /* 0x0000000f000e7213 */ /* 0x000fe40000000000 */
[----:B------:R3:W4:Y:S01]  /*3150*/  F2I.FTZ.U32.TRUNC.NTZ R19, R18 ;  /* 0x0000001200137305 */ /* 0x000722000021f000 */
[----:B------:R-:W-:Y:S01]  /*3160*/  ISETP.GE.U32.AND P3, PT, R21, R2, PT ;  /* 0x000000021500720c */ /* 0x000fe20003f66070 */
[----:B---3--:R-:W-:-:S12]  /*3170*/  HFMA2 R18, -RZ, RZ, 0, 0 ;  /* 0x00000000ff127431 */ /* 0x008fd800000001ff */
[----:B------:R-:W-:Y:S01]  /*3180*/  @P3 IADD3 R12, PT, PT, R12, 0x1, RZ ;  /* 0x000000010c0c3810 */ /* 0x000fe20007ffe0ff */
[----:B----4-:R-:W-:-:S04]  /*3190*/  IMAD.MOV R23, RZ, RZ, -R19 ;  /* 0x000000ffff177224 */ /* 0x010fc800078e0a13 */
[----:B------:R-:W-:Y:S02]  /*31a0*/  IMAD R23, R23, R24, RZ ;  /* 0x0000001817177224 */ /* 0x000fe400078e02ff */
[----:B------:R-:W-:Y:S02]  /*31b0*/  @!P4 IMAD.MOV R12, RZ, RZ, -R12 ;  /* 0x000000ffff0cc224 */ /* 0x000fe400078e0a0c */
[----:B------:R-:W-:Y:S01]  /*31c0*/  IMAD.HI.U32 R20, R19, R23, R18 ;  /* 0x0000001713147227 */ /* 0x000fe200078e0012 */
[----:B------:R-:W-:Y:S02]  /*31d0*/  IABS R18, R17 ;  /* 0x0000001100127213 */ /* 0x000fe40000000000 */
[----:B------:R-:W-:Y:S01]  /*31e0*/  IABS R23, R13 ;  /* 0x0000000d00177213 */ /* 0x000fe20000000000 */
[----:B------:R-:W-:-:S04]  /*31f0*/  IMAD.MOV.U32 R19, RZ, RZ, R14 ;  /* 0x000000ffff137224 */ /* 0x000fc800078e000e */
[----:B------:R-:W-:-:S04]  /*3200*/  IMAD.HI.U32 R14, R20, R19, RZ ;  /* 0x00000013140e7227 */ /* 0x000fc800078e00ff */
[----:B------:R-:W-:Y:S02]  /*3210*/  IMAD R16, R14, R22, R19 ;  /* 0x000000160e107224 */ /* 0x000fe400078e0213 */
[----:B------:R-:W-:-:S03]  /*3220*/  IMAD.MOV.U32 R19, RZ, RZ, R18 ;  /* 0x000000ffff137224 */ /* 0x000fc600078e0012 */
[----:B------:R-:W-:Y:S01]  /*3230*/  ISETP.GT.U32.AND P2, PT, R24, R16, PT ;  /* 0x000000101800720c */ /* 0x000fe20003f44070 */
[----:B------:R-:W-:-:S04]  /*3240*/  IMAD.HI.U32 R18, R20, R19, RZ ;  /* 0x0000001314127227 */ /* 0x000fc800078e00ff */
[----:B------:R-:W-:-:S04]  /*3250*/  IMAD.HI.U32 R20, R20, R23, RZ ;  /* 0x0000001714147227 */ /* 0x000fc800078e00ff */
[-C--:B------:R-:W-:Y:S02]  /*3260*/  IMAD R19, R18, R22.reuse, R19 ;  /* 0x0000001612137224 */ /* 0x080fe400078e0213 */
[----:B------:R-:W-:Y:S01]  /*3270*/  IMAD R21, R20, R22, R23 ;  /* 0x0000001614157224 */ /* 0x000fe200078e0217 */
[----:B------:R-:W-:Y:S01]  /*3280*/  LOP3.LUT R22, R13, R0, RZ, 0x3c, !PT ;  /* 0x000000000d167212 */ /* 0x000fe200078e3cff */
[----:B------:R-:W-:Y:S01]  /*3290*/  @!P2 IMAD.IADD R16, R16, 0x1, -R24 ;  /* 0x000000011010a824 */ /* 0x000fe200078e0a18 */
[C---:B------:R-:W-:Y:S02]  /*32a0*/  ISETP.GT.U32.AND P5, PT, R24.reuse, R19, PT ;  /* 0x000000131800720c */ /* 0x040fe40003fa4070 */
[----:B------:R-:W-:Y:S02]  /*32b0*/  ISETP.GT.U32.AND P1, PT, R24, R21, PT ;  /* 0x000000151800720c */ /* 0x000fe40003f24070 */
[----:B------:R-:W-:Y:S02]  /*32c0*/  ISETP.GE.U32.AND P6, PT, R16, R24, PT ;  /* 0x000000181000720c */ /* 0x000fe40003fc6070 */
[----:B------:R-:W-:-:S02]  /*32d0*/  LOP3.LUT R16, R15, R0, RZ, 0x3c, !PT ;  /* 0x000000000f107212 */ /* 0x000fc400078e3cff */
[----:B------:R-:W-:Y:S02]  /*32e0*/  @!P2 IADD3 R14, PT, PT, R14, 0x1, RZ ;  /* 0x000000010e0ea810 */ /* 0x000fe40007ffe0ff */
[----:B------:R-:W-:Y:S02]  /*32f0*/  ISETP.GE.AND P3, PT, R16, RZ, PT ;  /* 0x000000ff1000720c */ /* 0x000fe40003f66270 */
[-C--:B------:R-:W-:Y:S01]  /*3300*/  LOP3.LUT R16, R17, R0.reuse, RZ, 0x3c, !PT ;  /* 0x0000000011107212 */ /* 0x080fe200078e3cff */
[--C-:B------:R-:W-:Y:S01]  /*3310*/  @!P5 IMAD.IADD R19, R19, 0x1, -R24.reuse ;  /* 0x000000011313d824 */ /* 0x100fe200078e0a18 */
[----:B------:R-:W-:Y:S01]  /*3320*/  LOP3.LUT R23, RZ, R0, RZ, 0x33, !PT ;  /* 0x00000000ff177212 */ /* 0x000fe200078e33ff */
[----:B------:R-:W-:Y:S01]  /*3330*/  @!P1 IMAD.IADD R21, R21, 0x1, -R24 ;  /* 0x0000000115159824 */ /* 0x000fe200078e0a18 */
[----:B------:R-:W-:Y:S01]  /*3340*/  ISETP.GE.AND P2, PT, R16, RZ, PT ;  /* 0x000000ff1000720c */ /* 0x000fe20003f46270 */
[----:B------:R-:W-:Y:S01]  /*3350*/  @P6 VIADD R14, R14, 0x1 ;  /* 0x000000010e0e6836 */ /* 0x000fe20000000000 */
[-C--:B------:R-:W-:Y:S01]  /*3360*/  ISETP.GE.U32.AND P4, PT, R19, R24.reuse, PT ;  /* 0x000000181300720c */ /* 0x080fe20003f86070 */
[C-C-:B------:R-:W-:Y:S01]  /*3370*/  IMAD R19, R8.reuse, 0x8, R7.reuse ;  /* 0x0000000808137824 */ /* 0x140fe200078e0207 */
[----:B------:R-:W-:Y:S01]  /*3380*/  LEA R16, R8, R7, 0x2 ;  /* 0x0000000708107211 */ /* 0x000fe200078e10ff */
[----:B------:R-:W-:Y:S01]  /*3390*/  @!P5 VIADD R18, R18, 0x1 ;  /* 0x000000011212d836 */ /* 0x000fe20000000000 */
[----:B------:R-:W-:Y:S01]  /*33a0*/  ISETP.GE.U32.AND P6, PT, R21, R24, PT ;  /* 0x000000181500720c */ /* 0x000fe20003fc6070 */
[----:B------:R-:W-:Y:S01]  /*33b0*/  IMAD R21, R8, 0xc, R7 ;  /* 0x0000000c08157824 */ /* 0x000fe200078e0207 */
[----:B------:R-:W-:Y:S01]  /*33c0*/  LDS R31, [R19] ;  /* 0x00000000131f7984 */ /* 0x000fe20000000800 */
[----:B------:R-:W-:-:S02]  /*33d0*/  ISETP.GE.AND P5, PT, R22, RZ, PT ;  /* 0x000000ff1600720c */ /* 0x000fc40003fa6270 */
[----:B------:R-:W-:Y:S01]  /*33e0*/  @!P1 IADD3 R20, PT, PT, R20, 0x1, RZ ;  /* 0x0000000114149810 */ /* 0x000fe20007ffe0ff */
[----:B------:R3:W4:Y:S01]  /*33f0*/  LDS R29, [R16] ;  /* 0x00000000101d7984 */ /* 0x0007220000000800 */
[----:B------:R-:W-:Y:S02]  /*3400*/  ISETP.NE.AND P1, PT, R0, RZ, PT ;  /* 0x000000ff0000720c */ /* 0x000fe40003f25270 */
[----:B------:R-:W-:Y:S01]  /*3410*/  @P4 VIADD R18, R18, 0x1 ;  /* 0x0000000112124836 */ /* 0x000fe20000000000 */
[----:B------:R5:W1:Y:S01]  /*3420*/  LDS R33, [R21] ;  /* 0x0000000015217984 */ /* 0x000a620000000800 */
[----:B------:R-:W-:Y:S02]  /*3430*/  SEL R12, R23, R12, !P1 ;  /* 0x0000000c170c7207 */ /* 0x000fe40004800000 */
[----:B------:R-:W-:Y:S01]  /*3440*/  @P6 VIADD R20, R20, 0x1 ;  /* 0x0000000114146836 */ /* 0x000fe20000000000 */
[----:B------:R-:W-:Y:S01]  /*3450*/  @!P3 IADD3 R14, PT, PT, -R14, RZ, RZ ;  /* 0x000000ff0e0eb210 */ /* 0x000fe20007ffe1ff */
[----:B------:R-:W-:-:S02]  /*3460*/  @!P2 IMAD.MOV R18, RZ, RZ, -R18 ;  /* 0x000000ffff12a224 */ /* 0x000fc400078e0a12 */
[----:B---3--:R-:W-:Y:S01]  /*3470*/  IMAD.MOV R16, RZ, RZ, -R12 ;  /* 0x000000ffff107224 */ /* 0x008fe200078e0a0c */
[----:B------:R-:W-:Y:S01]  /*3480*/  @!P5 IADD3 R20, PT, PT, -R20, RZ, RZ ;  /* 0x000000ff1414d210 */ /* 0x000fe20007ffe1ff */
[----:B------:R-:W-:Y:S01]  /*3490*/  IMAD R19, R6, R12, R9 ;  /* 0x0000000c06137224 */ /* 0x000fe200078e0209 */
[C---:B------:R-:W-:Y:S01]  /*34a0*/  SEL R14, R23.reuse, R14, !P1 ;  /* 0x0000000e170e7207 */ /* 0x040fe20004800000 */
[----:B------:R-:W-:Y:S01]  /*34b0*/  IMAD R12, R0, R16, R3 ;  /* 0x00000010000c7224 */ /* 0x000fe200078e0203 */
[----:B------:R-:W-:Y:S02]  /*34c0*/  SEL R18, R23, R18, !P1 ;  /* 0x0000001217127207 */ /* 0x000fe40004800000 */
[----:B------:R-:W-:Y:S01]  /*34d0*/  SEL R20, R11, R20, !P0 ;  /* 0x000000140b147207 */ /* 0x000fe20004000000 */
[----:B------:R-:W-:Y:S01]  /*34e0*/  IMAD.MOV R16, RZ, RZ, -R14 ;  /* 0x000000ffff107224 */ /* 0x000fe200078e0a0e */
[----:B------:R-:W-:Y:S01]  /*34f0*/  IADD3 R3, PT, PT, R3, UR11, R8 ;  /* 0x0000000b03037c10 */ /* 0x000fe2000fffe008 */
[----:B------:R-:W-:Y:S01]  /*3500*/  IMAD.MOV R22, RZ, RZ, -R18 ;  /* 0x000000ffff167224 */ /* 0x000fe200078e0a12 */
[----:B------:R-:W-:Y:S01]  /*3510*/  IADD3 R24, PT, PT, -R20, RZ, RZ ;  /* 0x000000ff14187210 */ /* 0x000fe20007ffe1ff */
[----:B-----5:R-:W-:Y:S01]  /*3520*/  IMAD R21, R6, R14, R9 ;  /* 0x0000000e06157224 */ /* 0x020fe200078e0209 */
[----:B------:R-:W-:Y:S01]  /*3530*/  IADD3 R3, PT, PT, R3, UR11, R8 ;  /* 0x0000000b03037c10 */ /* 0x000fe2000fffe008 */
[----:B------:R-:W-:-:S02]  /*3540*/  IMAD R14, R0, R16, R15 ;  /* 0x00000010000e7224 */ /* 0x000fc400078e020f */
[----:B------:R-:W-:Y:S02]  /*3550*/  IMAD R23, R6, R18, R9 ;  /* 0x0000001206177224 */ /* 0x000fe400078e0209 */
[----:B------:R-:W-:Y:S01]  /*3560*/  IMAD R16, R0, R22, R17 ;  /* 0x0000001600107224 */ /* 0x000fe200078e0211 */
[----:B------:R-:W-:Y:S01]  /*3570*/  ISETP.GE.U32.AND P1, PT, R3, 0x200, PT ;  /* 0x000002000300780c */ /* 0x000fe20003f26070 */
[----:B------:R-:W-:Y:S02]  /*3580*/  IMAD R25, R6, R20, R9 ;  /* 0x0000001406197224 */ /* 0x000fe400078e0209 */
[----:B------:R-:W-:Y:S01]  /*3590*/  IMAD R18, R0, R24, R13 ;  /* 0x0000001800127224 */ /* 0x000fe200078e020d */
[----:B------:R-:W-:Y:S01]  /*35a0*/  IADD3 R23, PT, PT, R16, R23, RZ ;  /* 0x0000001710177210 */ /* 0x000fe20007ffe0ff */
[----:B------:R-:W-:Y:S02]  /*35b0*/  IMAD.IADD R19, R12, 0x1, R19 ;  /* 0x000000010c137824 */ /* 0x000fe400078e0213 */
[----:B------:R-:W-:-:S02]  /*35c0*/  IMAD.IADD R21, R14, 0x1, R21 ;  /* 0x000000010e157824 */ /* 0x000fc400078e0215 */
[----:B------:R-:W-:Y:S02]  /*35d0*/  IMAD.IADD R25, R18, 0x1, R25 ;  /* 0x0000000112197824 */ /* 0x000fe400078e0219 */
[----:B--2---:R-:W-:-:S04]  /*35e0*/  IMAD.WIDE R18, R19, 0x4, R4 ;  /* 0x0000000413127825 */ /* 0x004fc800078e0204 */
[--C-:B------:R-:W-:Y:S01]  /*35f0*/  IMAD.WIDE R20, R21, 0x4, R4.reuse ;  /* 0x0000000415147825 */ /* 0x100fe200078e0204 */
[----:B0-----:R0:W-:Y:S03]  /*3600*/  REDG.E.ADD.STRONG.GPU desc[UR8][R18.64], R27 ;  /* 0x0000001b1200798e */ /* 0x0011e6000c12e108 */
[--C-:B------:R-:W-:Y:S01]  /*3610*/  IMAD.WIDE R22, R23, 0x4, R4.reuse ;  /* 0x0000000417167825 */ /* 0x100fe200078e0204 */
[----:B----4-:R0:W-:Y:S03]  /*3620*/  REDG.E.ADD.STRONG.GPU desc[UR8][R20.64], R29 ;  /* 0x0000001d1400798e */ /* 0x0101e6000c12e108 */
[----:B------:R-:W-:Y:S01]  /*3630*/  IMAD.WIDE R24, R25, 0x4, R4 ;  /* 0x0000000419187825 */ /* 0x000fe200078e0204 */
[----:B------:R0:W-:Y:S01]  /*3640*/  REDG.E.ADD.STRONG.GPU desc[UR8][R22.64], R31 ;  /* 0x0000001f1600798e */ /* 0x0001e2000c12e108 */
[----:B------:R-:W-:-:S03]  /*3650*/  LEA R17, R8, R17, 0x2 ;  /* 0x0000001108117211 */ /* 0x000fc600078e10ff */
[----:B-1----:R0:W-:Y:S01]  /*3660*/  REDG.E.ADD.STRONG.GPU desc[UR8][R24.64], R33 ;  /* 0x000000211800798e */ /* 0x0021e2000c12e108 */
[C---:B------:R-:W-:Y:S02]  /*3670*/  IMAD R7, R8.reuse, 0x10, R7 ;  /* 0x0000001008077824 */ /* 0x040fe400078e0207 */
[C---:B------:R-:W-:Y:S02]  /*3680*/  IMAD R13, R8.reuse, 0x4, R13 ;  /* 0x00000004080d7824 */ /* 0x040fe400078e020d */
[----:B------:R-:W-:Y:S01]  /*3690*/  IMAD R15, R8, 0x4, R15 ;  /* 0x00000004080f7824 */ /* 0x000fe200078e020f */
[----:B------:R-:W-:Y:S06]  /*36a0*/  @!P1 BRA `(.L_x_28415) ;  /* 0xfffffff800689947 */ /* 0x000fec000383ffff */
[----:B------:R-:W-:Y:S05]  /*36b0*/  EXIT ;  /* 0x000000000000794d */ /* 0x000fea0003800000 */
.L_x_28377:
[----:B------:R-:W-:Y:S01]  /*36c0*/  IMAD.MOV.U32 R74, RZ, RZ, -0x1 ;  /* 0xffffffffff4a7424 */ /* 0x000fe200078e00ff */
[----:B------:R-:W-:Y:S01]  /*36d0*/  MOV R75, R40 ;  /* 0x00000028004b7202 */ /* 0x000fe20000000f00 */
[----:B------:R-:W-:-:S07]  /*36e0*/  IMAD.MOV.U32 R76, RZ, RZ, 0x1f ;  /* 0x0000001fff4c7424 */ /* 0x000fce00078e00ff */
[----:B0-----:R-:W-:Y:S05]  /*36f0*/  WARPSYNC.COLLECTIVE R74, `(.L_x_28416) ;  /* 0x000000004a087348 */ /* 0x001fea0003c00000 */
[----:B------:R1:W2:Y:S02]  /*3700*/  SHFL.IDX P4, R74, R73, R75, R76 ;  /* 0x0000004b494a7389 */ /* 0x0002a4000008004c */
[----:B012---:R-:W-:Y:S05]  /*3710*/  ENDCOLLECTIVE ;  /* 0x000000000000791b */ /* 0x007fea0003800000 */
.L_x_28416:
[----:B------:R-:W-:Y:S01]  /*3720*/  MOV R67, R74 ;  /* 0x0000004a00437202 */ /* 0x000fe20000000f00 */
[----:B------:R-:W-:Y:S06]  /*3730*/  BRA `(.L_x_28417) ;  /* 0xffffffe400d47947 */ /* 0x000fec000383ffff */
.L_x_28379:
[----:B------:R-:W-:Y:S01]  /*3740*/  BSSY B1, `(.L_x_28418) ;  /* 0x0000007000017945 */ /* 0x000fe20003800000 */
[----:B------:R-:W-:Y:S01]  /*3750*/  IMAD.MOV.U32 R75, RZ, RZ, R9 ;  /* 0x000000ffff4b7224 */ /* 0x000fe200078e0009 */
[----:B------:R-:W-:Y:S01]  /*3760*/  MOV R74, 0xffffffff ;  /* 0xffffffff004a7802 */ /* 0x000fe20000000f00 */
[----:B------:R-:W-:-:S07]  /*3770*/  IMAD.MOV.U32 R76, RZ, RZ, 0x1f ;  /* 0x0000001fff4c7424 */ /* 0x000fce00078e00ff */
[----:B01----:R-:W-:Y:S05]  /*3780*/  WARPSYNC.COLLECTIVE R74, `(.L_x_28419) ;  /* 0x000000004a087348 */ /* 0x003fea0003c00000 */
[----:B------:R2:W3:Y:S02]  /*3790*/  SHFL.IDX P4, R74, R73, R75, R76 ;  /* 0x0000004b494a7389 */ /* 0x0004e4000008004c */
[----:B0123--:R-:W-:Y:S05]  /*37a0*/  ENDCOLLECTIVE ;  /* 0x000000000000791b */ /* 0x00ffea0003800000 */
.L_x_28419:
[----:B------:R-:W-:Y:S05]  /*37b0*/  BSYNC B1 ;  /* 0x0000000000017941 */ /* 0x000fea0003800000 */
.L_x_28418:
[----:B------:R-:W-:Y:S05]  /*37c0*/  BRA `(.L_x_28420) ;  /* 0xffffffe400c87947 */ /* 0x000fea000383ffff */
.L_x_28381:
[----:B------:R-:W-:Y:S01]  /*37d0*/  BSSY B1, `(.L_x_28421) ;  /* 0x0000007000017945 */ /* 0x000fe20003800000 */
[----:B------:R-:W-:Y:S01]  /*37e0*/  IMAD.MOV.U32 R75, RZ, RZ, R10 ;  /* 0x000000ffff4b7224 */ /* 0x000fe200078e000a */
[----:B------:R-:W-:Y:S01]  /*37f0*/  MOV R74, 0xffffffff ;  /* 0xffffffff004a7802 */ /* 0x000fe20000000f00 */
[----:B------:R-:W-:-:S07]  /*3800*/  IMAD.MOV.U32 R76, RZ, RZ, 0x1f ;  /* 0x0000001fff4c7424 */ /* 0x000fce00078e00ff */
[----:B012---:R-:W-:Y:S05]  /*3810*/  WARPSYNC.COLLECTIVE R74, `(.L_x_28422) ;  /* 0x000000004a087348 */ /* 0x007fea0003c00000 */
[----:B------:R3:W4:Y:S02]  /*3820*/  SHFL.IDX P4, R74, R73, R75, R76 ;  /* 0x0000004b494a7389 */ /* 0x000724000008004c */
[----:B01234-:R-:W-:Y:S05]  /*3830*/  ENDCOLLECTIVE ;  /* 0x000000000000791b */ /* 0x01ffea0003800000 */
.L_x_28422:
[----:B------:R-:W-:Y:S05]  /*3840*/  BSYNC B1 ;  /* 0x0000000000017941 */ /* 0x000fea0003800000 */
.L_x_28421:
[----:B------:R-:W-:Y:S05]  /*3850*/  BRA `(.L_x_28423) ;  /* 0xffffffe400bc7947 */ /* 0x000fea000383ffff */
.L_x_28383:
[----:B------:R-:W-:Y:S01]  /*3860*/  BSSY B1, `(.L_x_28424) ;  /* 0x0000007000017945 */ /* 0x000fe20003800000 */
[----:B------:R-:W-:Y:S01]  /*3870*/  IMAD.MOV.U32 R75, RZ, RZ, R11 ;  /* 0x000000ffff4b7224 */ /* 0x000fe200078e000b */
[----:B------:R-:W-:Y:S01]  /*3880*/  MOV R74, 0xffffffff ;  /* 0xffffffff004a7802 */ /* 0x000fe20000000f00 */
[----:B------:R-:W-:-:S07]  /*3890*/  IMAD.MOV.U32 R76, RZ, RZ, 0x1f ;  /* 0x0000001fff4c7424 */ /* 0x000fce00078e00ff */
[----:B0123--:R-:W-:Y:S05]  /*38a0*/  WARPSYNC.COLLECTIVE R74, `(.L_x_28425) ;  /* 0x000000004a087348 */ /* 0x00ffea0003c00000 */
[----:B------:R4:W0:Y:S02]  /*38b0*/  SHFL.IDX P4, R74, R73, R75, R76 ;  /* 0x0000004b494a7389 */ /* 0x000824000008004c */
[----:B01234-:R-:W-:Y:S05]  /*38c0*/  ENDCOLLECTIVE ;  /* 0x000000000000791b */ /* 0x01ffea0003800000 */
.L_x_28425:
[----:B------:R-:W-:Y:S05]  /*38d0*/  BSYNC B1 ;  /* 0x0000000000017941 */ /* 0x000fea0003800000 */
.L_x_28424:
[----:B------:R-:W-:Y:S05]  /*38e0*/  BRA `(.L_x_28426) ;  /* 0xffffffe400b07947 */ /* 0x000fea000383ffff */
.L_x_28385:
[----:B------:R-:W-:Y:S01]  /*38f0*/  BSSY B1, `(.L_x_28427) ;  /* 0x0000007000017945 */ /* 0x000fe20003800000 */
[----:B------:R-:W-:Y:S01]  /*3900*/  IMAD.MOV.U32 R75, RZ, RZ, R12 ;  /* 0x000000ffff4b7224 */ /* 0x000fe200078e000c */
[----:B------:R-:W-:Y:S01]  /*3910*/  MOV R74, 0xffffffff ;  /* 0xffffffff004a7802 */ /* 0x000fe20000000f00 */
[----:B------:R-:W-:-:S07]  /*3920*/  IMAD.MOV.U32 R76, RZ, RZ, 0x1f ;  /* 0x0000001fff4c7424 */ /* 0x000fce00078e00ff */
[----:B01234-:R-:W-:Y:S05]  /*3930*/  WARPSYNC.COLLECTIVE R74, `(.L_x_28428) ;  /* 0x000000004a087348 */ /* 0x01ffea0003c00000 */
[----:B------:R0:W0:Y:S02]  /*3940*/  SHFL.IDX P4, R74, R73, R75, R76 ;  /* 0x0000004b494a7389 */ /* 0x000024000008004c */
[----:B01234-:R-:W-:Y:S05]  /*3950*/  ENDCOLLECTIVE ;  /* 0x000000000000791b */ /* 0x01ffea0003800000 */
.L_x_28428:
[----:B------:R-:W-:Y:S05]  /*3960*/  BSYNC B1 ;  /* 0x0000000000017941 */ /* 0x000fea0003800000 */
.L_x_28427:
[----:B------:R-:W-:Y:S05]  /*3970*/  BRA `(.L_x_28429) ;  /* 0xffffffe400a47947 */ /* 0x000fea000383ffff */
.L_x_28387:
[----:B------:R-:W-:Y:S01]  /*3980*/  BSSY B1, `(.L_x_28430) ;  /* 0x0000007000017945 */ /* 0x000fe20003800000 */
[----:B------:R-:W-:Y:S01]  /*3990*/  IMAD.MOV.U32 R75, RZ, RZ, R13 ;  /* 0x000000ffff4b7224 */ /* 0x000fe200078e000d */
[----:B------:R-:W-:Y:S01]  /*39a0*/  MOV R74, 0xffffffff ;  /* 0xffffffff004a7802 */ /* 0x000fe20000000f00 */
[----:B------:R-:W-:-:S07]  /*39b0*/  IMAD.MOV.U32 R76, RZ, RZ, 0x1f ;  /* 0x0000001fff4c7424 */ /* 0x000fce00078e00ff */
[----:B01234-:R-:W-:Y:S05]  /*39c0*/  WARPSYNC.COLLECTIVE R74, `(.L_x_28431) ;  /* 0x000000004a087348 */ /* 0x01ffea0003c00000 */
[----:B------:R0:W0:Y:S02]  /*39d0*/  SHFL.IDX P4, R74, R73, R75, R76 ;  /* 0x0000004b494a7389 */ /* 0x000024000008004c */
[----:B01234-:R-:W-:Y:S05]  /*39e0*/  ENDCOLLECTIVE ;  /* 0x000000000000791b */ /* 0x01ffea0003800000 */
.L_x_28431:
[----:B------:R-:W-:Y:S05]  /*39f0*/  BSYNC B1 ;  /* 0x0000000000017941 */ /* 0x000fea0003800000 */
.L_x_28430:
[----:B------:R-:W-:Y:S05]  /*3a00*/  BRA `(.L_x_28432) ;  /* 0xffffffe400987947 */ /* 0x000fea000383ffff */
.L_x_28389:
[----:B------:R-:W-:Y:S01]  /*3a10*/  BSSY B1, `(.L_x_28433) ;  /* 0x0000007000017945 */ /* 0x000fe20003800000 */
[----:B------:R-:W-:Y:S01]  /*3a20*/  IMAD.MOV.U32 R75, RZ, RZ, R14 ;  /* 0x000000ffff4b7224 */ /* 0x000fe200078e000e */
[----:B------:R-:W-:Y:S01]  /*3a30*/  MOV R74, 0xffffffff ;  /* 0xffffffff004a7802 */ /* 0x000fe20000000f00 */
[----:B------:R-:W-:-:S07]  /*3a40*/  IMAD.MOV.U32 R76, RZ, RZ, 0x1f ;  /* 0x0000001fff4c7424 */ /* 0x000fce00078e00ff */
[----:B01234-:R-:W-:Y:S05]  /*3a50*/  WARPSYNC.COLLECTIVE R74, `(.L_x_28434) ;  /* 0x000000004a087348 */ /* 0x01ffea0003c00000 */
[----:B------:R0:W0:Y:S02]  /*3a60*/  SHFL.IDX P4, R74, R73, R75, R76 ;  /* 0x0000004b494a7389 */ /* 0x000024000008004c */
[----:B01234-:R-:W-:Y:S05]  /*3a70*/  ENDCOLLECTIVE ;  /* 0x000000000000791b */ /* 0x01ffea0003800000 */
.L_x_28434:
[----:B------:R-:W-:Y:S05]  /*3a80*/  BSYNC B1 ;  /* 0x0000000000017941 */ /* 0x000fea0003800000 */
.L_x_28433:
[----:B------:R-:W-:Y:S05]  /*3a90*/  BRA `(.L_x_28435) ;  /* 0xffffffe4008c7947 */ /* 0x000fea000383ffff */
.L_x_28391:
[----:B------:R-:W-:Y:S01]  /*3aa0*/  BSSY B1, `(.L_x_28436) ;  /* 0x0000007000017945 */ /* 0x000fe20003800000 */
[----:B------:R-:W-:Y:S01]  /*3ab0*/  IMAD.MOV.U32 R75, RZ, RZ, R15 ;  /* 0x000000ffff4b7224 */ /* 0x000fe200078e000f */
[----:B------:R-:W-:Y:S01]  /*3ac0*/  MOV R74, 0xffffffff ;  /* 0xffffffff004a7802 */ /* 0x000fe20000000f00 */
[----:B------:R-:W-:-:S07]  /*3ad0*/  IMAD.MOV.U32 R76, RZ, RZ, 0x1f ;  /* 0x0000001fff4c7424 */ /* 0x000fce00078e00ff */
[----:B01234-:R-:W-:Y:S05]  /*3ae0*/  WARPSYNC.COLLECTIVE R74, `(.L_x_28437) ;  /* 0x000000004a087348 */ /* 0x01ffea0003c00000 */
[----:B------:R0:W0:Y:S02]  /*3af0*/  SHFL.IDX P4, R74, R73, R75, R76 ;  /* 0x0000004b494a7389 */ /* 0x000024000008004c */
[----:B01234-:R-:W-:Y:S05]  /*3b00*/  ENDCOLLECTIVE ;  /* 0x000000000000791b */ /* 0x01ffea0003800000 */
.L_x_28437:
[----:B------:R-:W-:Y:S05]  /*3b10*/  BSYNC B1 ;  /* 0x0000000000017941 */ /* 0x000fea0003800000 */
.L_x_28436:
[----:B------:R-:W-:Y:S05]  /*3b20*/  BRA `(.L_x_28438) ;  /* 0xffffffe400807947 */ /* 0x000fea000383ffff */
.L_x_28393:
[----:B------:R-:W-:Y:S01]  /*3b30*/  BSSY B1, `(.L_x_28439) ;  /* 0x0000007000017945 */ /* 0x000fe20003800000 */
[----:B------:R-:W-:Y:S01]  /*3b40*/  IMAD.MOV.U32 R75, RZ, RZ, R32 ;  /* 0x000000ffff4b7224 */ /* 0x000fe200078e0020 */
[----:B------:R-:W-:Y:S01]  /*3b50*/  MOV R74, 0xffffffff ;  /* 0xffffffff004a7802 */ /* 0x000fe20000000f00 */
[----:B------:R-:W-:-:S07]  /*3b60*/  IMAD.MOV.U32 R76, RZ, RZ, 0x1f ;  /* 0x0000001fff4c7424 */ /* 0x000fce00078e00ff */
[----:B01234-:R-:W-:Y:S05]  /*3b70*/  WARPSYNC.COLLECTIVE R74, `(.L_x_28440) ;  /* 0x000000004a087348 */ /* 0x01ffea0003c00000 */
[----:B------:R0:W0:Y:S02]  /*3b80*/  SHFL.IDX P4, R74, R73, R75, R76 ;  /* 0x0000004b494a7389 */ /* 0x000024000008004c */
[----:B01234-:R-:W-:Y:S05]  /*3b90*/  ENDCOLLECTIVE ;  /* 0x000000000000791b */ /* 0x01ffea0003800000 */
.L_x_28440:
[----:B------:R-:W-:Y:S05]  /*3ba0*/  BSYNC B1 ;  /* 0x0000000000017941 */ /* 0x000fea0003800000 */
.L_x_28439:
[----:B------:R-:W-:Y:S05]  /*3bb0*/  BRA `(.L_x_28441) ;  /* 0xffffffe400747947 */ /* 0x000fea000383ffff */
.L_x_28395:
[----:B------:R-:W-:Y:S01]  /*3bc0*/  BSSY B1, `(.L_x_28442) ;  /* 0x0000007000017945 */ /* 0x000fe20003800000 */
[----:B------:R-:W-:Y:S01]  /*3bd0*/  IMAD.MOV.U32 R75, RZ, RZ, R33 ;  /* 0x000000ffff4b7224 */ /* 0x000fe200078e0021 */
[----:B------:R-:W-:Y:S01]  /*3be0*/  MOV R74, 0xffffffff ;  /* 0xffffffff004a7802 */ /* 0x000fe20000000f00 */
[----:B------:R-:W-:-:S07]  /*3bf0*/  IMAD.MOV.U32 R76, RZ, RZ, 0x1f ;  /* 0x0000001fff4c7424 */ /* 0x000fce00078e00ff */
[----:B01234-:R-:W-:Y:S05]  /*3c00*/  WARPSYNC.COLLECTIVE R74, `(.L_x_28443) ;  /* 0x000000004a087348 */ /* 0x01ffea0003c00000 */
[----:B------:R0:W0:Y:S02]  /*3c10*/  SHFL.IDX P4, R74, R73, R75, R76 ;  /* 0x0000004b494a7389 */ /* 0x000024000008004c */
[----:B01234-:R-:W-:Y:S05]  /*3c20*/  ENDCOLLECTIVE ;  /* 0x000000000000791b */ /* 0x01ffea0003800000 */
.L_x_28443:
[----:B------:R-:W-:Y:S05]  /*3c30*/  BSYNC B1 ;  /* 0x0000000000017941 */ /* 0x000fea0003800000 */
.L_x_28442:
[----:B------:R-:W-:Y:S05]  /*3c40*/  BRA `(.L_x_28444) ;  /* 0xffffffe400687947 */ /* 0x000fea000383ffff */
.L_x_28397:
[----:B------:R-:W-:Y:S01]  /*3c50*/  BSSY B1, `(.L_x_28445) ;  /* 0x0000007000017945 */ /* 0x000fe20003800000 */
[----:B------:R-:W-:Y:S01]  /*3c60*/  IMAD.MOV.U32 R75, RZ, RZ, R34 ;  /* 0x000000ffff4b7224 */ /* 0x000fe200078e0022 */
[----:B------:R-:W-:Y:S01]  /*3c70*/  MOV R74, 0xffffffff ;  /* 0xffffffff004a7802 */ /* 0x000fe20000000f00 */
[----:B------:R-:W-:-:S07]  /*3c80*/  IMAD.MOV.U32 R76, RZ, RZ, 0x1f ;  /* 0x0000001fff4c7424 */ /* 0x000fce00078e00ff */
[----:B01234-:R-:W-:Y:S05]  /*3c90*/  WARPSYNC.COLLECTIVE R74, `(.L_x_28446) ;  /* 0x000000004a087348 */ /* 0x01ffea0003c00000 */
[----:B------:R0:W0:Y:S02]  /*3ca0*/  SHFL.IDX P4, R74, R73, R75, R76 ;  /* 0x0000004b494a7389 */ /* 0x000024000008004c */
[----:B01234-:R-:W-:Y:S05]  /*3cb0*/  ENDCOLLECTIVE ;  /* 0x000000000000791b */ /* 0x01ffea0003800000 */
.L_x_28446:
[----:B------:R-:W-:Y:S05]  /*3cc0*/  BSYNC B1 ;  /* 0x0000000000017941 */ /* 0x000fea0003800000 */
.L_x_28445:
[----:B------:R-:W-:Y:S05]  /*3cd0*/  BRA `(.L_x_28447) ;  /* 0xffffffe4005c7947 */ /* 0x000fea000383ffff */
.L_x_28399:
[----:B------:R-:W-:Y:S01]  /*3ce0*/  BSSY B1, `(.L_x_28448) ;  /* 0x0000007000017945 */ /* 0x000fe20003800000 */
[----:B------:R-:W-:Y:S01]  /*3cf0*/  IMAD.MOV.U32 R75, RZ, RZ, R35 ;  /* 0x000000ffff4b7224 */ /* 0x000fe200078e0023 */
[----:B------:R-:W-:Y:S01]  /*3d00*/  MOV R74, 0xffffffff ;  /* 0xffffffff004a7802 */ /* 0x000fe20000000f00 */
[----:B------:R-:W-:-:S07]  /*3d10*/  IMAD.MOV.U32 R76, RZ, RZ, 0x1f ;  /* 0x0000001fff4c7424 */ /* 0x000fce00078e00ff */
[----:B01234-:R-:W-:Y:S05]  /*3d20*/  WARPSYNC.COLLECTIVE R74, `(.L_x_28449) ;  /* 0x000000004a087348 */ /* 0x01ffea0003c00000 */
[----:B------:R0:W0:Y:S02]  /*3d30*/  SHFL.IDX P4, R74, R73, R75, R76 ;  /* 0x0000004b494a7389 */ /* 0x000024000008004c */
[----:B01234-:R-:W-:Y:S05]  /*3d40*/  ENDCOLLECTIVE ;  /* 0x000000000000791b */ /* 0x01ffea0003800000 */
.L_x_28449:
[----:B------:R-:W-:Y:S05]  /*3d50*/  BSYNC B1 ;  /* 0x0000000000017941 */ /* 0x000fea0003800000 */
.L_x_28448:
[----:B------:R-:W-:Y:S05]  /*3d60*/  BRA `(.L_x_28450) ;  /* 0xffffffe400507947 */ /* 0x000fea000383ffff */
.L_x_28401:
[----:B------:R-:W-:Y:S01]  /*3d70*/  BSSY B1, `(.L_x_28451) ;  /* 0x0000007000017945 */ /* 0x000fe20003800000 */
[----:B------:R-:W-:Y:S01]  /*3d80*/  IMAD.MOV.U32 R75, RZ, RZ, R36 ;  /* 0x000000ffff4b7224 */ /* 0x000fe200078e0024 */
[----:B------:R-:W-:Y:S01]  /*3d90*/  MOV R74, 0xffffffff ;  /* 0xffffffff004a7802 */ /* 0x000fe20000000f00 */
[----:B------:R-:W-:-:S07]  /*3da0*/  IMAD.MOV.U32 R76, RZ, RZ, 0x1f ;  /* 0x0000001fff4c7424 */ /* 0x000fce00078e00ff */
[----:B01234-:R-:W-:Y:S05]  /*3db0*/  WARPSYNC.COLLECTIVE R74, `(.L_x_28452) ;  /* 0x000000004a087348 */ /* 0x01ffea0003c00000 */
[----:B------:R0:W0:Y:S02]  /*3dc0*/  SHFL.IDX P4, R74, R73, R75, R76 ;  /* 0x0000004b494a7389 */ /* 0x000024000008004c */
[----:B01234-:R-:W-:Y:S05]  /*3dd0*/  ENDCOLLECTIVE ;  /* 0x000000000000791b */ /* 0x01ffea0003800000 */
.L_x_28452:
[----:B------:R-:W-:Y:S05]  /*3de0*/  BSYNC B1 ;  /* 0x0000000000017941 */ /* 0x000fea0003800000 */
.L_x_28451:
[----:B------:R-:W-:Y:S05]  /*3df0*/  BRA `(.L_x_28453) ;  /* 0xffffffe400447947 */ /* 0x000fea000383ffff */
.L_x_28403:
[----:B------:R-:W-:Y:S01]  /*3e00*/  BSSY B1, `(.L_x_28454) ;  /* 0x0000007000017945 */ /* 0x000fe20003800000 */
[----:B------:R-:W-:Y:S01]  /*3e10*/  IMAD.MOV.U32 R75, RZ, RZ, R37 ;  /* 0x000000ffff4b7224 */ /* 0x000fe200078e0025 */
[----:B------:R-:W-:Y:S01]  /*3e20*/  MOV R74, 0xffffffff ;  /* 0xffffffff004a7802 */ /* 0x000fe20000000f00 */
[----:B------:R-:W-:-:S07]  /*3e30*/  IMAD.MOV.U32 R76, RZ, RZ, 0x1f ;  /* 0x0000001fff4c7424 */ /* 0x000fce00078e00ff */
[----:B01234-:R-:W-:Y:S05]  /*3e40*/  WARPSYNC.COLLECTIVE R74, `(.L_x_28455) ;  /* 0x000000004a087348 */ /* 0x01ffea0003c00000 */
[----:B------:R0:W0:Y:S02]  /*3e50*/  SHFL.IDX P4, R74, R73, R75, R76 ;  /* 0x0000004b494a7389 */ /* 0x000024000008004c */
[----:B01234-:R-:W-:Y:S05]  /*3e60*/  ENDCOLLECTIVE ;  /* 0x000000000000791b */ /* 0x01ffea0003800000 */
.L_x_28455:
[----:B------:R-:W-:Y:S05]  /*3e70*/  BSYNC B1 ;  /* 0x0000000000017941 */ /* 0x000fea0003800000 */
.L_x_28454:
[----:B------:R-:W-:Y:S05]  /*3e80*/  BRA `(.L_x_28456) ;  /* 0xffffffe400387947 */ /* 0x000fea000383ffff */
.L_x_28405:
[----:B------:R-:W-:Y:S01]  /*3e90*/  BSSY B1, `(.L_x_28457) ;  /* 0x0000007000017945 */ /* 0x000fe20003800000 */
[----:B------:R-:W-:Y:S01]  /*3ea0*/  IMAD.MOV.U32 R75, RZ, RZ, R38 ;  /* 0x000000ffff4b7224 */ /* 0x000fe200078e0026 */
[----:B------:R-:W-:Y:S01]  /*3eb0*/  MOV R74, 0xffffffff ;  /* 0xffffffff004a7802 */ /* 0x000fe20000000f00 */
[----:B------:R-:W-:-:S07]  /*3ec0*/  IMAD.MOV.U32 R76, RZ, RZ, 0x1f ;  /* 0x0000001fff4c7424 */ /* 0x000fce00078e00ff */
[----:B01234-:R-:W-:Y:S05]  /*3ed0*/  WARPSYNC.COLLECTIVE R74, `(.L_x_28458) ;  /* 0x000000004a087348 */ /* 0x01ffea0003c00000 */
[----:B------:R0:W0:Y:S02]  /*3ee0*/  SHFL.IDX P4, R74, R73, R75, R76 ;  /* 0x0000004b494a7389 */ /* 0x000024000008004c */
[----:B01234-:R-:W-:Y:S05]  /*3ef0*/  ENDCOLLECTIVE ;  /* 0x000000000000791b */ /* 0x01ffea0003800000 */
.L_x_28458:
[----:B------:R-:W-:Y:S05]  /*3f00*/  BSYNC B1 ;  /* 0x0000000000017941 */ /* 0x000fea0003800000 */
.L_x_28457:
[----:B------:R-:W-:Y:S05]  /*3f10*/  BRA `(.L_x_28459) ;  /* 0xffffffe4002c7947 */ /* 0x000fea000383ffff */
.L_x_28407:
[----:B------:R-:W-:Y:S01]  /*3f20*/  BSSY B1, `(.L_x_28460) ;  /* 0x0000007000017945 */ /* 0x000fe20003800000 */
[----:B------:R-:W-:Y:S01]  /*3f30*/  IMAD.MOV.U32 R75, RZ, RZ, R39 ;  /* 0x000000ffff4b7224 */ /* 0x000fe200078e0027 */
[----:B------:R-:W-:Y:S01]  /*3f40*/  MOV R74, 0xffffffff ;  /* 0xffffffff004a7802 */ /* 0x000fe20000000f00 */
[----:B------:R-:W-:-:S07]  /*3f50*/  IMAD.MOV.U32 R76, RZ, RZ, 0x1f ;  /* 0x0000001fff4c7424 */ /* 0x000fce00078e00ff */
[----:B01234-:R-:W-:Y:S05]  /*3f60*/  WARPSYNC.COLLECTIVE R74, `(.L_x_28461) ;  /* 0x000000004a087348 */ /* 0x01ffea0003c00000 */
[----:B------:R0:W0:Y:S02]  /*3f70*/  SHFL.IDX P4, R74, R73, R75, R76 ;  /* 0x0000004b494a7389 */ /* 0x000024000008004c */
[----:B01234-:R-:W-:Y:S05]  /*3f80*/  ENDCOLLECTIVE ;  /* 0x000000000000791b */ /* 0x01ffea0003800000 */
.L_x_28461:
[----:B------:R-:W-:Y:S05]  /*3f90*/  BSYNC B1 ;  /* 0x0000000000017941 */ /* 0x000fea0003800000 */
.L_x_28460:
[----:B------:R-:W-:Y:S01]  /*3fa0*/  IMAD.MOV.U32 R73, RZ, RZ, R74 ;  /* 0x000000ffff497224 */ /* 0x000fe200078e004a */
[----:B------:R-:W-:Y:S06]  /*3fb0*/  BRA `(.L_x_28462) ;  /* 0xffffffe4001c7947 */ /* 0x000fec000383ffff */
        .weak           $__internal_572_$__cuda_sm20_div_s16
        .type           $__internal_572_$__cuda_sm20_div_s16,@function
        .size           $__internal_572_$__cuda_sm20_div_s16,($__internal_573_$__cuda_sm20_div_u16 - $__internal_572_$__cuda_sm20_div_s16)
$__internal_572_$__cuda_sm20_div_s16:
        /* <DEDUP_REMOVED lines=23> */
[----:B------:R-:W-:Y:S05]  /*4130*/  RET.REL.NODEC R16 `(_Z9cuda_gemmIiLi128ELi1ELi1ELi1024ELi128ELi128ELi64ELi0ELi0EEviiiPT_S1_S1_iii) ;  /* 0xffffffbc10b07950 */ /* 0x000fea0003c3ffff */
        .weak           $__internal_573_$__cuda_sm20_div_u16
        .type           $__internal_573_$__cuda_sm20_div_u16,@function
        .size           $__internal_573_$__cuda_sm20_div_u16,(.L_x_39076 - $__internal_573_$__cuda_sm20_div_u16)
$__internal_573_$__cuda_sm20_div_u16:
[----:B------:R-:W0:Y:S01]  /*4140*/  I2F.U16 R7, R8 ;  /* 0x0000000800077306 */ /* 0x000e220000101000 */
[----:B------:R-:W-:Y:S01]  /*4150*/  HFMA2 R9, -RZ, RZ, 15, 0 ;  /* 0x4b800000ff097431 */ /* 0x000fe200000001ff */
[C---:B0-----:R-:W-:Y:S02]  /*4160*/  FSETP.GEU.AND P1, PT, |R7|.reuse, 1.175494350822287508e-38, PT ;  /* 0x008000000700780b */ /* 0x041fe40003f2e200 */
[----:B------:R-:W-:Y:S02]  /*4170*/  FSETP.GT.AND P0, PT, |R7|, 8.50705917302346158658e+37, PT ;  /* 0x7e8000000700780b */ /* 0x000fe40003f04200 */
[----:B------:R-:W-:-:S04]  /*4180*/  FSEL R9, R9, 1, !P1 ;  /* 0x3f80000009097808 */ /* 0x000fc80004800000 */
[----:B------:R-:W-:Y:S01]  /*4190*/  FSEL R10, R9, 0.25, !P0 ;  /* 0x3e800000090a7808 */ /* 0x000fe20004000000 */
[----:B------:R-:W-:Y:S01]  /*41a0*/  IMAD.MOV.U32 R9, RZ, RZ, 0x0 ;  /* 0x00000000ff097424 */ /* 0x000fe200078e00ff */
[----:B------:R-:W-:Y:S02]  /*41b0*/  ISETP.NE.U32.AND P0, PT, R8, RZ, PT ;  /* 0x000000ff0800720c */ /* 0x000fe40003f05070 */
[----:B------:R-:W-:Y:S01]  /*41c0*/  MOV R8, R12 ;  /* 0x0000000c00087202 */ /* 0x000fe20000000f00 */
        /* <DEDUP_REMOVED lines=8> */
[----:B0-----:R-:W-:Y:S01]  /*4250*/  LOP3.LUT R10, R7, 0xffff, RZ, 0xc0, !PT ;  /* 0x0000ffff070a7812 */ /* 0x001fe200078ec0ff */
[----:B------:R-:W-:Y:S01]  /*4260*/  @!P0 IMAD.MOV.U32 R10, RZ, RZ, -0x1 ;  /* 0xffffffffff0a8424 */ /* 0x000fe200078e00ff */
[----:B------:R-:W-:Y:S06]  /*4270*/  RET.REL.NODEC R8 `(_Z9cuda_gemmIiLi128ELi1ELi1ELi1024ELi128ELi128ELi64ELi0ELi0EEviiiPT_S1_S1_iii) ;  /* 0xffffffbc08607950 */ /* 0x000fec0003c3ffff */
.L_x_28463:
        /* <DEDUP_REMOVED lines=16> */
.L_x_39076:


//--------------------- .text._Z9cuda_gemmIiLi128ELi1ELi1ELi1024ELi64ELi64ELi64ELi1ELi1EEviiiPT_S1_S1_iii --------------------------
	.section	.text._Z9cuda_gemmIiLi128ELi1ELi1ELi1024ELi64ELi64ELi64ELi1ELi1EEviiiPT_S1_S1_iii,"ax",@progbits
	.align	128
        .global         _Z9cuda_gemmIiLi128ELi1ELi1ELi1024ELi64ELi64ELi64ELi1ELi1EEviiiPT_S1_S1_iii
        .type           _Z9cuda_gemmIiLi128ELi1ELi1ELi1024ELi64ELi64ELi64ELi1ELi1EEviiiPT_S1_S1_iii,@function
        .size           _Z9cuda_gemmIiLi128ELi1ELi1ELi1024ELi64ELi64ELi64ELi1ELi1EEviiiPT_S1_S1_iii,(.L_x_39077 - _Z9cuda_gemmIiLi128ELi1ELi1ELi1024ELi64ELi64ELi64ELi1ELi1EEviiiPT_S1_S1_iii)
        .other          _Z9cuda_gemmIiLi128ELi1ELi1ELi1024ELi64ELi64ELi64ELi1ELi1EEviiiPT_S1_S1_iii,@"STO_CUDA_ENTRY STV_DEFAULT"
_Z9cuda_gemmIiLi128ELi1ELi1ELi1024ELi64ELi64ELi64ELi1ELi1EEviiiPT_S1_S1_iii:
.text._Z9cuda_gemmIiLi128ELi1ELi1ELi1024ELi64ELi64ELi64ELi1ELi1EEviiiPT_S1_S1_iii:
        /* <DEDUP_REMOVED lines=15> */
[----:B------:R-:W-:Y:S05]  /*00f0*/  CALL.REL.NOINC `($__internal_574_$__cuda_sm20_div_u16) ;  /* 0x0000002000147944 */ /* 0x000fea0003c00000 */
[----:B------:R-:W0:Y:S01]  /*0100*/  S2R R11, SR_CgaCtaId ;  /* 0x00000000000b7919 */ /* 0x000e220000008800 */
[----:B------:R-:W-:Y:S01]  /*0110*/  LOP3.LUT R8, R6, 0x3, RZ, 0xc0, !PT ;  /* 0x0000000306087812 */ /* 0x000fe200078ec0ff */
[----:B------:R-:W-:Y:S01]  /*0120*/  BSSY.RECONVERGENT B0, `(.L_x_28464) ;  /* 0x0000013000007945 */ /* 0x000fe20003800200 */
[----:B------:R-:W-:Y:S02]  /*0130*/  MOV R46, 0x400 ;  /* 0x00000400002e7802 */ /* 0x000fe40000000f00 */
[----:B------:R-:W-:Y:S02]  /*0140*/  ISETP.NE.AND P0, PT, R8, 0x2, PT ;  /* 0x000000020800780c */ /* 0x000fe40003f05270 */
[----:B------:R-:W-:Y:S01]  /*0150*/  MOV R2, R7 ;  /* 0x0000000700027202 */ /* 0x000fe20000000f00 */
[----:B------:R-:W-:-:S10]  /*0160*/  VIADD R9, R46, 0x1080 ;  /* 0x000010802e097836 */ /* 0x000fd40000000000 */
[----:B------:R-:W-:Y:S05]  /*0170*/  @!P0 BRA `(.L_x_28465) ;  /* 0x0000000000348947 */ /* 0x000fea0003800000 */
[----:B------:R-:W1:Y:S01]  /*0180*/  S2R R5, SR_CgaCtaId ;  /* 0x0000000000057919 */ /* 0x000e620000008800 */
[----:B------:R-:W-:Y:S01]  /*0190*/  MOV R2, 0x400 ;  /* 0x0000040000027802 */ /* 0x000fe20000000f00 */
[----:B------:R-:W-:-:S04]  /*01a0*/  IMAD.MOV.U32 R3, RZ, RZ, RZ ;  /* 0x000000ffff037224 */ /* 0x000fc800078e00ff */
[----:B------:R-:W-:Y:S02]  /*01b0*/  VIADD R4, R2, 0x1080 ;  /* 0x0000108002047836 */ /* 0x000fe40000000000 */
[----:B------:R-:W-:-:S03]  /*01c0*/  IMAD.MOV.U32 R2, RZ, RZ, R7 ;  /* 0x000000ffff027224 */ /* 0x000fc600078e0007 */
[----:B-1----:R-:W-:-:S07]  /*01d0*/  LEA R5, R5, R4, 0x18 ;  /* 0x0000000405057211 */ /* 0x002fce00078ec0ff */
.L_x_28466:
[----:B------:R-:W-:Y:S01]  /*01e0*/  LEA R4, R2, R5, 0x2 ;  /* 0x0000000502047211 */ /* 0x000fe200078e10ff */
[----:B------:R-:W-:Y:S02]  /*01f0*/  VIADD R3, R3, 0x1 ;  /* 0x0000000103037836 */ /* 0x000fe40000000000 */
[----:B------:R-:W-:Y:S02]  /*0200*/  IMAD.IADD R2, R34, 0x1, R2 ;  /* 0x0000000122027824 */ /* 0x000fe400078e0202 */
[----:B------:R1:W-:Y:S01]  /*0210*/  STS [R4], RZ ;  /* 0x000000ff04007388 */ /* 0x0003e20000000800 */
[----:B------:R-:W-:-:S04]  /*0220*/  LOP3.LUT R6, R3, R8, RZ, 0x3c, !PT ;  /* 0x0000000803067212 */ /* 0x000fc800078e3cff */
[----:B------:R-:W-:-:S13]  /*0230*/  ISETP.NE.AND P0, PT, R6, 0x2, PT ;  /* 0x000000020600780c */ /* 0x000fda0003f05270 */
[----:B-1----:R-:W-:Y:S05]  /*0240*/  @P0 BRA `(.L_x_28466) ;  /* 0xfffffffc00e40947 */ /* 0x002fea000383ffff */
.L_x_28465:
[----:B------:R-:W-:Y:S05]  /*0250*/  BSYNC.RECONVERGENT B0 ;  /* 0x0000000000007941 */ /* 0x000fea0003800200 */
.L_x_28464:
[----:B------:R-:W-:Y:S01]  /*0260*/  BSSY.RECONVERGENT B0, `(.L_x_28467) ;  /* 0x000000e000007945 */ /* 0x000fe20003800200 */
[----:B------:R-:W-:Y:S01]  /*0270*/  IMAD.SHL.U32 R69, R34, 0x4, RZ ;  /* 0x0000000422457824 */ /* 0x000fe200078e00ff */
[----:B0-----:R-:W-:-:S07]  /*0280*/  LEA R9, R11, R9, 0x18 ;  /* 0x000000090b097211 */ /* 0x001fce00078ec0ff */
.L_x_28468:
[C---:B0-----:R-:W-:Y:S02]  /*0290*/  LEA R8, R2.reuse, R9, 0x2 ;  /* 0x0000000902087211 */ /* 0x041fe400078e10ff */
        /* <DEDUP_REMOVED lines=11> */
.L_x_28467:
[----:B------:R-:W1:Y:S01]  /*0350*/  I2F.U32.RP R5, R69 ;  /* 0x0000004500057306 */ /* 0x000e620000209000 */
[----:B------:R-:W-:Y:S01]  /*0360*/  IMAD.IADD R55, R33, 0x1, R69 ;  /* 0x0000000121377824 */ /* 0x000fe200078e0245 */
[----:B------:R-:W-:Y:S01]  /*0370*/  ISETP.NE.U32.AND P2, PT, R69, RZ, PT ;  /* 0x000000ff4500720c */ /* 0x000fe20003f45070 */
[----:B------:R-:W2:Y:S01]  /*0380*/  S2R R48, SR_TID.X ;  /* 0x0000000000307919 */ /* 0x000ea20000002100 */
[----:B------:R-:W-:Y:S01]  /*0390*/  VIADD R68, R46, 0x880 ;  /* 0x000008802e447836 */ /* 0x000fe20000000000 */
[----:B------:R-:W-:Y:S01]  /*03a0*/  LOP3.LUT R10, R7, 0x1, RZ, 0xc0, !PT ;  /* 0x00000001070a7812 */ /* 0x000fe200078ec0ff */
[C---:B------:R-:W-:Y:S01]  /*03b0*/  VIADD R17, R0.reuse, 0xd ;  /* 0x0000000d00117836 */ /* 0x040fe20000000000 */
[C---:B------:R-:W-:Y:S01]  /*03c0*/  ISETP.GE.U32.AND P0, PT, R55.reuse, 0x200, PT ;  /* 0x000002003700780c */ /* 0x040fe20003f06070 */
[C---:B0-----:R-:W-:Y:S01]  /*03d0*/  VIADD R8, R0.reuse, 0x6 ;  /* 0x0000000600087836 */ /* 0x041fe20000000000 */
[----:B------:R-:W-:Y:S01]  /*03e0*/  VIMNMX.U32 R4, PT, PT, R55, 0x200, !PT ;  /* 0x0000020037047848 */ /* 0x000fe20007fe0000 */
[C---:B------:R-:W-:Y:S01]  /*03f0*/  VIADD R14, R0.reuse, 0xb ;  /* 0x0000000b000e7836 */ /* 0x040fe20000000000 */
[----:B------:R-:W-:Y:S01]  /*0400*/  SEL R62, RZ, 0x1, P0 ;  /* 0x00000001ff3e7807 */ /* 0x000fe20000000000 */
[----:B------:R-:W-:Y:S01]  /*0410*/  VIADD R15, R0, 0xc ;  /* 0x0000000c000f7836 */ /* 0x000fe20000000000 */
[----:B------:R-:W-:Y:S01]  /*0420*/  SHF.L.U32 R19, R10, 0x4, RZ ;  /* 0x000000040a137819 */ /* 0x000fe200000006ff */
[----:B------:R-:W-:Y:S01]  /*0430*/  VIADD R23, R0, 0xffffffff ;  /* 0xffffffff00177836 */ /* 0x000fe20000000000 */
[----:B-1----:R-:W0:Y:S01]  /*0440*/  MUFU.RCP R5, R5 ;  /* 0x0000000500057308 */ /* 0x002e220000001000 */
[----:B------:R-:W-:Y:S01]  /*0450*/  IADD3 R4, PT, PT, R4, -R55, -R62 ;  /* 0x8000003704047210 */ /* 0x000fe20007ffe83e */
[----:B------:R-:W-:Y:S01]  /*0460*/  IMAD.MOV.U32 R56, RZ, RZ, RZ ;  /* 0x000000ffff387224 */ /* 0x000fe200078e00ff */
[C---:B------:R-:W-:Y:S01]  /*0470*/  LEA R46, R11.reuse, R46, 0x18 ;  /* 0x0000002e0b2e7211 */ /* 0x040fe200078ec0ff */
[----:B------:R-:W1:Y:S01]  /*0480*/  LDCU.64 UR6, c[0x0][0x358] ;  /* 0x00006b00ff0677ac */ /* 0x000e620008000a00 */
[----:B------:R-:W-:Y:S01]  /*0490*/  LEA R68, R11, R68, 0x18 ;  /* 0x000000440b447211 */ /* 0x000fe200078ec0ff */
[C---:B------:R-:W-:Y:S01]  /*04a0*/  VIADD R11, R0.reuse, 0x9 ;  /* 0x00000009000b7836 */ /* 0x040fe20000000000 */
[----:B------:R-:W-:-:S02]  /*04b0*/  IADD3 R7, PT, PT, R0, 0x5, RZ ;  /* 0x0000000500077810 */ /* 0x000fc40007ffe0ff */
[C---:B------:R-:W-:Y:S02]  /*04c0*/  IADD3 R13, PT, PT, R0.reuse, 0xa, RZ ;  /* 0x0000000a000d7810 */ /* 0x040fe40007ffe0ff */
[----:B------:R-:W-:Y:S02]  /*04d0*/  IADD3 R21, PT, PT, R0, 0xe, RZ ;  /* 0x0000000e00157810 */ /* 0x000fe40007ffe0ff */
[----:B------:R-:W-:Y:S01]  /*04e0*/  LOP3.LUT R26, R17, 0xf, RZ, 0xc0, !PT ;  /* 0x0000000f111a7812 */ /* 0x000fe200078ec0ff */
[----:B------:R-:W-:Y:S01]  /*04f0*/  IMAD R17, R64, 0x20, R19 ;  /* 0x0000002040117824 */ /* 0x000fe200078e0213 */
[----:B------:R-:W-:Y:S01]  /*0500*/  LOP3.LUT R25, R33, 0x7c, RZ, 0xc0, !PT ;  /* 0x0000007c21197812 */ /* 0x000fe200078ec0ff */
[----:B0-----:R-:W-:Y:S01]  /*0510*/  VIADD R2, R5, 0xffffffe ;  /* 0x0ffffffe05027836 */ /* 0x001fe20000000000 */
[----:B------:R-:W-:Y:S01]  /*0520*/  LOP3.LUT R10, R7, 0xf, RZ, 0xc0, !PT ;  /* 0x0000000f070a7812 */ /* 0x000fe200078ec0ff */
[----:B------:R-:W-:Y:S01]  /*0530*/  VIADD R5, R0, 0x3 ;  /* 0x0000000300057836 */ /* 0x000fe20000000000 */
[----:B------:R-:W-:Y:S01]  /*0540*/  LOP3.LUT R8, R8, 0xf, RZ, 0xc0, !PT ;  /* 0x0000000f08087812 */ /* 0x000fe200078ec0ff */
[----:B------:R0:W3:Y:S01]  /*0550*/  F2I.FTZ.U32.TRUNC.NTZ R3, R2 ;  /* 0x0000000200037305 */ /* 0x0000e2000021f000 */
[----:B------:R-:W-:-:S02]  /*0560*/  LOP3.LUT R18, R11, 0xf, RZ, 0xc0, !PT ;  /* 0x0000000f0b127812 */ /* 0x000fc400078ec0ff */
[----:B------:R-:W-:Y:S02]  /*0570*/  LOP3.LUT R12, R5, 0xf, RZ, 0xc0, !PT ;  /* 0x0000000f050c7812 */ /* 0x000fe400078ec0ff */
[----:B------:R-:W-:Y:S02]  /*0580*/  LOP3.LUT R20, R13, 0xf, RZ, 0xc0, !PT ;  /* 0x0000000f0d147812 */ /* 0x000fe400078ec0ff */
[----:B------:R-:W-:Y:S01]  /*0590*/  LOP3.LUT R22, R14, 0xf, RZ, 0xc0, !PT ;  /* 0x0000000f0e167812 */ /* 0x000fe200078ec0ff */
[----:B0-----:R-:W-:Y:S01]  /*05a0*/  HFMA2 R2, -RZ, RZ, 0, 0 ;  /* 0x00000000ff027431 */ /* 0x001fe200000001ff */
[----:B------:R-:W-:Y:S02]  /*05b0*/  LOP3.LUT R24, R15, 0xf, RZ, 0xc0, !PT ;  /* 0x0000000f0f187812 */ /* 0x000fe400078ec0ff */
[----:B------:R-:W-:Y:S02]  /*05c0*/  LOP3.LUT R28, R21, 0xf, RZ, 0xc0, !PT ;  /* 0x0000000f151c7812 */ /* 0x000fe400078ec0ff */
[----:B------:R-:W-:Y:S01]  /*05d0*/  LOP3.LUT R30, R23, 0xf, RZ, 0xc0, !PT ;  /* 0x0000000f171e7812 */ /* 0x000fe200078ec0ff */
[----:B---3--:R-:W-:Y:S01]  /*05e0*/  IMAD.MOV R6, RZ, RZ, -R3 ;  /* 0x000000ffff067224 */ /* 0x008fe200078e0a03 */
[----:B------:R-:W-:-:S02]  /*05f0*/  IADD3 R32, PT, PT, R25, R46, RZ ;  /* 0x0000002e19207210 */ /* 0x000fc40007ffe0ff */
[C---:B------:R-:W-:Y:S01]  /*0600*/  LOP3.LUT R51, R17.reuse, R12, RZ, 0xfc, !PT ;  /* 0x0000000c11337212 */ /* 0x040fe200078efcff */
[----:B------:R-:W-:Y:S01]  /*0610*/  IMAD R9, R6, R69, RZ ;  /* 0x0000004506097224 */ /* 0x000fe200078e02ff */
[C---:B------:R-:W-:Y:S01]  /*0620*/  LOP3.LUT R35, R17.reuse, R10, RZ, 0xfc, !PT ;  /* 0x0000000a11237212 */ /* 0x040fe200078efcff */
[----:B------:R-:W-:Y:S01]  /*0630*/  VIADD R6, R0, 0x4 ;  /* 0x0000000400067836 */ /* 0x000fe20000000000 */
[----:B------:R-:W-:Y:S01]  /*0640*/  LOP3.LUT R27, R17, R8, RZ, 0xfc, !PT ;  /* 0x00000008111b7212 */ /* 0x000fe200078efcff */
[----:B------:R-:W-:Y:S01]  /*0650*/  IMAD.HI.U32 R3, R3, R9, R2 ;  /* 0x0000000903037227 */ /* 0x000fe200078e0002 */
[----:B------:R-:W-:Y:S02]  /*0660*/  LOP3.LUT R21, R17, 0xf, R0, 0xf8, !PT ;  /* 0x0000000f11157812 */ /* 0x000fe400078ef800 */
[----:B------:R-:W-:Y:S01]  /*0670*/  LOP3.LUT R6, R6, 0xf, RZ, 0xc0, !PT ;  /* 0x0000000f06067812 */ /* 0x000fe200078ec0ff */
[----:B------:R-:W-:Y:S01]  /*0680*/  VIADD R9, R0, 0x7 ;  /* 0x0000000700097836 */ /* 0x000fe20000000000 */
[----:B------:R-:W-:Y:S01]  /*0690*/  LOP3.LUT R15, R19, 0x8, R64, 0xf6, !PT ;  /* 0x00000008130f7812 */ /* 0x000fe200078ef640 */
[----:B------:R-:W-:Y:S01]  /*06a0*/  IMAD.HI.U32 R3, R3, R4, RZ ;  /* 0x0000000403037227 */ /* 0x000fe200078e00ff */
[----:B------:R-:W-:-:S02]  /*06b0*/  LOP3.LUT R25, R17, R6, RZ, 0xfc, !PT ;  /* 0x0000000611197212 */ /* 0x000fc400078efcff */
[----:B------:R-:W-:Y:S01]  /*06c0*/  LOP3.LUT R16, R9, 0xf, RZ, 0xc0, !PT ;  /* 0x0000000f09107812 */ /* 0x000fe200078ec0ff */
[----:B------:R-:W-:Y:S01]  /*06d0*/  IMAD.MOV R2, RZ, RZ, -R3 ;  /* 0x000000ffff027224 */ /* 0x000fe200078e0a03 */
[----:B------:R-:W-:Y:S01]  /*06e0*/  LOP3.LUT R11, R19, R6, RZ, 0xfc, !PT ;  /* 0x00000006130b7212 */ /* 0x000fe200078efcff */
[----:B------:R-:W-:Y:S01]  /*06f0*/  IMAD R51, R51, 0x4, R68 ;  /* 0x0000000433337824 */ /* 0x000fe200078e0244 */
[----:B------:R-:W-:Y:S01]  /*0700*/  LOP3.LUT R9, R19, R8, RZ, 0xfc, !PT ;  /* 0x0000000813097212 */ /* 0x000fe200078efcff */
[----:B------:R-:W-:Y:S01]  /*0710*/  IMAD R4, R69, R2, R4 ;  /* 0x0000000245047224 */ /* 0x000fe200078e0204 */
[C---:B------:R-:W-:Y:S01]  /*0720*/  LOP3.LUT R12, R19.reuse, R12, RZ, 0xfc, !PT ;  /* 0x0000000c130c7212 */ /* 0x040fe200078efcff */
[----:B------:R-:W-:Y:S01]  /*0730*/  VIADD R2, R0, 0x1 ;  /* 0x0000000100027836 */ /* 0x000fe20000000000 */
[----:B------:R-:W-:Y:S01]  /*0740*/  LOP3.LUT R10, R19, R10, RZ, 0xfc, !PT ;  /* 0x0000000a130a7212 */ /* 0x000fe200078efcff */
[--C-:B------:R-:W-:Y:S01]  /*0750*/  IMAD R35, R35, 0x4, R68.reuse ;  /* 0x0000000423237824 */ /* 0x100fe200078e0244 */
[----:B------:R-:W-:Y:S01]  /*0760*/  ISETP.GE.U32.AND P0, PT, R4, R69, PT ;  /* 0x000000450400720c */ /* 0x000fe20003f06070 */
[--C-:B------:R-:W-:Y:S01]  /*0770*/  IMAD R36, R27, 0x4, R68.reuse ;  /* 0x000000041b247824 */ /* 0x100fe200078e0244 */
[----:B------:R-:W-:Y:S01]  /*0780*/  LOP3.LUT R2, R2, 0xf, RZ, 0xc0, !PT ;  /* 0x0000000f02027812 */ /* 0x000fe200078ec0ff */
[----:B------:R-:W-:Y:S01]  /*0790*/  IMAD R54, R21, 0x4, R68 ;  /* 0x0000000415367824 */ /* 0x000fe200078e0244 */
[----:B------:R-:W-:-:S02]  /*07a0*/  LOP3.LUT R8, R19, R16, RZ, 0xfc, !PT ;  /* 0x0000001013087212 */ /* 0x000fc400078efcff */
[-C--:B------:R-:W-:Y:S02]  /*07b0*/  LOP3.LUT R53, R17, R2.reuse, RZ, 0xfc, !PT ;  /* 0x0000000211357212 */ /* 0x080fe400078efcff */
[C---:B------:R-:W-:Y:S02]  /*07c0*/  LOP3.LUT R14, R19.reuse, R2, RZ, 0xfc, !PT ;  /* 0x00000002130e7212 */ /* 0x040fe400078efcff */
[----:B------:R-:W-:Y:S01]  /*07d0*/  LOP3.LUT R7, R19, R18, RZ, 0xfc, !PT ;  /* 0x0000001213077212 */ /* 0x000fe200078efcff */
[----:B------:R-:W-:Y:S01]  /*07e0*/  IMAD R53, R53, 0x4, R68 ;  /* 0x0000000435357824 */ /* 0x000fe200078e0244 */
[C---:B------:R-:W-:Y:S01]  /*07f0*/  LOP3.LUT R6, R19.reuse, R20, RZ, 0xfc, !PT ;  /* 0x0000001413067212 */ /* 0x040fe200078efcff */
[----:B------:R-:W-:Y:S01]  /*0800*/  @P0 IMAD.IADD R4, R4, 0x1, -R69 ;  /* 0x0000000104040824 */ /* 0x000fe200078e0a45 */
[----:B------:R-:W-:Y:S01]  /*0810*/  LOP3.LUT R5, R19, R22, RZ, 0xfc, !PT ;  /* 0x0000001613057212 */ /* 0x000fe200078efcff */
[----:B------:R-:W-:Y:S01]  /*0820*/  @P0 VIADD R3, R3, 0x1 ;  /* 0x0000000103030836 */ /* 0x000fe20000000000 */
[----:B------:R-:W-:-:S02]  /*0830*/  LOP3.LUT R43, R17, R26, RZ, 0xfc, !PT ;  /* 0x0000001a112b7212 */ /* 0x000fc400078efcff */
[-C--:B------:R-:W-:Y:S02]  /*0840*/  ISETP.GE.U32.AND P1, PT, R4, R69.reuse, PT ;  /* 0x000000450400720c */ /* 0x080fe40003f26070 */
[-C--:B------:R-:W-:Y:S02]  /*0850*/  LOP3.LUT R45, R17, R28.reuse, RZ, 0xfc, !PT ;  /* 0x0000001c112d7212 */ /* 0x080fe400078efcff */
[----:B------:R-:W-:Y:S02]  /*0860*/  LOP3.LUT R2, R19, R28, RZ, 0xfc, !PT ;  /* 0x0000001c13027212 */ /* 0x000fe400078efcff */
[C---:B------:R-:W-:Y:S02]  /*0870*/  LOP3.LUT R37, R17.reuse, R16, RZ, 0xfc, !PT ;  /* 0x0000001011257212 */ /* 0x040fe400078efcff */
[C---:B------:R-:W-:Y:S02]  /*0880*/  LOP3.LUT R39, R17.reuse, R20, RZ, 0xfc, !PT ;  /* 0x0000001411277212 */ /* 0x040fe400078efcff */
[----:B------:R-:W-:Y:S01]  /*0890*/  LOP3.LUT R31, R17, R22, RZ, 0xfc, !PT ;  /* 0x00000016111f7212 */ /* 0x000fe200078efcff */
[--C-:B------:R-:W-:Y:S01]  /*08a0*/  IMAD R37, R37, 0x4, R68.reuse ;  /* 0x0000000425257824 */ /* 0x100fe200078e0244 */
[----:B------:R-:W-:Y:S01]  /*08b0*/  LOP3.LUT R41, R17, R24, RZ, 0xfc, !PT ;  /* 0x0000001811297212 */ /* 0x000fe200078efcff */
[--C-:B------:R-:W-:Y:S01]  /*08c0*/  IMAD R39, R39, 0x4, R68.reuse ;  /* 0x0000000427277824 */ /* 0x100fe200078e0244 */
[----:B------:R-:W-:Y:S01]  /*08d0*/  @P1 IADD3 R3, PT, PT, R3, 0x1, RZ ;  /* 0x0000000103031810 */ /* 0x000fe20007ffe0ff */
[--C-:B------:R-:W-:Y:S01]  /*08e0*/  IMAD R40, R31, 0x4, R68.reuse ;  /* 0x000000041f287824 */ /* 0x100fe200078e0244 */
[----:B------:R-:W-:Y:S01]  /*08f0*/  @!P2 LOP3.LUT R3, RZ, R69, RZ, 0x33, !PT ;  /* 0x00000045ff03a212 */ /* 0x000fe200078e33ff */
[----:B------:R-:W-:Y:S01]  /*0900*/  IMAD R41, R41, 0x4, R68 ;  /* 0x0000000429297824 */ /* 0x000fe200078e0244 */
[----:B------:R-:W-:-:S02]  /*0910*/  LOP3.LUT R29, R17, R18, RZ, 0xfc, !PT ;  /* 0x00000012111d7212 */ /* 0x000fc400078efcff */
[----:B------:R-:W-:Y:S01]  /*0920*/  LOP3.LUT R47, R17, R30, RZ, 0xfc, !PT ;  /* 0x0000001e112f7212 */ /* 0x000fe200078efcff */
[----:B------:R-:W-:Y:S01]  /*0930*/  IMAD.IADD R62, R62, 0x1, R3 ;  /* 0x000000013e3e7824 */ /* 0x000fe200078e0203 */
[----:B------:R-:W-:Y:S01]  /*0940*/  LEA R42, R43, R68, 0x2 ;  /* 0x000000442b2a7211 */ /* 0x000fe200078e10ff */
[----:B------:R-:W-:Y:S01]  /*0950*/  VIADD R3, R0, 0x2 ;  /* 0x0000000200037836 */ /* 0x000fe20000000000 */
[----:B------:R-:W-:Y:S01]  /*0960*/  LOP3.LUT R0, R19, R30, RZ, 0xfc, !PT ;  /* 0x0000001e13007212 */ /* 0x000fe200078efcff */
[----:B------:R-:W-:Y:S01]  /*0970*/  IMAD R43, R45, 0x4, R68 ;  /* 0x000000042d2b7824 */ /* 0x000fe200078e0244 */
[----:B--2---:R-:W-:Y:S02]  /*0980*/  LOP3.LUT R48, R48, 0xf, RZ, 0xc0, !PT ;  /* 0x0000000f30307812 */ /* 0x004fe400078ec0ff */
[----:B------:R-:W-:Y:S02]  /*0990*/  LOP3.LUT R4, R3, 0xf, RZ, 0xc0, !PT ;  /* 0x0000000f03047812 */ /* 0x000fe400078ec0ff */
[----:B------:R-:W-:Y:S01]  /*09a0*/  LOP3.LUT R3, R19, R26, RZ, 0xfc, !PT ;  /* 0x0000001a13037212 */ /* 0x000fe200078efcff */
[----:B------:R-:W-:Y:S01]  /*09b0*/  IMAD R46, R48, 0x84, R46 ;  /* 0x00000084302e7824 */ /* 0x000fe200078e022e */
[-C--:B------:R-:W-:Y:S01]  /*09c0*/  LOP3.LUT R23, R17, R4.reuse, RZ, 0xfc, !PT ;  /* 0x0000000411177212 */ /* 0x080fe200078efcff */
[----:B------:R-:W-:Y:S01]  /*09d0*/  IMAD R48, R64, -0x1f, R17 ;  /* 0xffffffe140307824 */ /* 0x000fe200078e0211 */
[----:B------:R-:W-:-:S02]  /*09e0*/  LOP3.LUT R13, R19, R4, RZ, 0xfc, !PT ;  /* 0x00000004130d7212 */ /* 0x000fc400078efcff */
[----:B------:R-:W-:Y:S01]  /*09f0*/  LOP3.LUT R4, R19, R24, RZ, 0xfc, !PT ;  /* 0x0000001813047212 */ /* 0x000fe200078efcff */
[----:B------:R-:W-:Y:S01]  /*0a00*/  IMAD R52, R23, 0x4, R68 ;  /* 0x0000000417347824 */ /* 0x000fe200078e0244 */
[----:B------:R-:W-:Y:S02]  /*0a10*/  LOP3.LUT R19, R17, 0x8, R64, 0xf6, !PT ;  /* 0x0000000811137812 */ /* 0x000fe400078ef640 */
[-C--:B------:R-:W-:Y:S02]  /*0a20*/  LEA R50, R25, R68.reuse, 0x2 ;  /* 0x0000004419327211 */ /* 0x080fe400078e10ff */
[-C--:B------:R-:W-:Y:S01]  /*0a30*/  LEA R38, R29, R68.reuse, 0x2 ;  /* 0x000000441d267211 */ /* 0x080fe200078e10ff */
[--C-:B------:R-:W-:Y:S01]  /*0a40*/  IMAD R44, R19, 0x4, R68.reuse ;  /* 0x00000004132c7824 */ /* 0x100fe200078e0244 */
[----:B------:R-:W-:Y:S01]  /*0a50*/  LEA R45, R47, R68, 0x2 ;  /* 0x000000442f2d7211 */ /* 0x000fe200078e10ff */
[----:B------:R-:W-:Y:S01]  /*0a60*/  IMAD R68, R33, 0x4, R68 ;  /* 0x0000000421447824 */ /* 0x000fe200078e0244 */
[----:B------:R-:W-:Y:S01]  /*0a70*/  PLOP3.LUT P0, PT, PT, PT, PT, 0x80, 0x8 ;  /* 0x000000000008781c */ /* 0x000fe20003f0f070 */
[----:B------:R-:W-:-:S02]  /*0a80*/  IMAD.IADD R47, R55, 0x1, R69 ;  /* 0x00000001372f7824 */ /* 0x000fc400078e0245 */
[----:B-1----:R-:W-:-:S10]  /*0a90*/  IMAD R63, R34, 0x10, R68 ;  /* 0x00000010223f7824 */ /* 0x002fd400078e0244 */
.L_x_28478:
[----:B-1----:R-:W0:Y:S01]  /*0aa0*/  S2R R16, SR_CTAID.Y ;  /* 0x0000000000107919 */ /* 0x002e220000002600 */
[----:B------:R-:W-:Y:S01]  /*0ab0*/  LOP3.LUT R22, R62, 0x3, RZ, 0xc0, !PT ;  /* 0x000000033e167812 */ /* 0x000fe200078ec0ff */
[----:B------:R-:W-:Y:S01]  /*0ac0*/  BSSY.RECONVERGENT B0, `(.L_x_28469) ;  /* 0x0000026000007945 */ /* 0x000fe20003800200 */
[----:B------:R-:W-:Y:S01]  /*0ad0*/  PLOP3.LUT P1, PT, P0, PT, PT, 0x80, 0x8 ;  /* 0x000000000008781c */ /* 0x000fe2000072f070 */
[----:B------:R-:W-:Y:S01]  /*0ae0*/  IMAD.MOV.U32 R57, RZ, RZ, R33 ;  /* 0x000000ffff397224 */ /* 0x000fe200078e0021 */
[----:B------:R-:W-:Y:S02]  /*0af0*/  ISETP.NE.AND P2, PT, R22, 0x3, PT ;  /* 0x000000031600780c */ /* 0x000fe40003f45270 */
[----:B------:R-:W-:Y:S02]  /*0b00*/  ISETP.GE.U32.AND P0, PT, R62, 0x3, PT ;  /* 0x000000033e00780c */ /* 0x000fe40003f06070 */
[----:B0-----:R-:W-:-:S09]  /*0b10*/  LEA R49, R16, R56, 0xa ;  /* 0x0000003810317211 */ /* 0x001fd200078e50ff */
        /* <DEDUP_REMOVED lines=10> */
[----:B------:R-:W-:Y:S02]  /*0bc0*/  ISETP.NE.AND P2, PT, R22, RZ, PT ;  /* 0x000000ff1600720c */ /* 0x000fe40003f45270 */
[----:B------:R-:W-:Y:S01]  /*0bd0*/  MOV R57, R55 ;  /* 0x0000003700397202 */ /* 0x000fe20000000f00 */
[----:B--2---:R0:W-:Y:S10]  /*0be0*/  STS.128 [R68], R16 ;  /* 0x0000001044007388 */ /* 0x0041f40000000c00 */
[----:B------:R-:W-:Y:S05]  /*0bf0*/  @!P2 BRA `(.L_x_28470) ;  /* 0x000000000048a947 */ /* 0x000fea0003800000 */
[----:B------:R-:W-:Y:S02]  /*0c00*/  ISETP.NE.AND P2, PT, R22, 0x1, PT ;  /* 0x000000011600780c */ /* 0x000fe40003f45270 */
[C---:B0-----:R-:W-:Y:S02]  /*0c10*/  LOP3.LUT R16, R55.reuse, 0x1c, RZ, 0xc0, !PT ;  /* 0x0000001c37107812 */ /* 0x041fe400078ec0ff */
[----:B------:R-:W-:-:S05]  /*0c20*/  LEA.HI R17, R55, R23, RZ, 0x1b ;  /* 0x0000001737117211 */ /* 0x000fca00078fd8ff */
[----:B------:R-:W-:-:S04]  /*0c30*/  IMAD R16, R17, 0x40, R16 ;  /* 0x0000004011107824 */ /* 0x000fc800078e0210 */
[----:B------:R-:W-:Y:S01]  /*0c40*/  @P2 LOP3.LUT R18, R47, 0x1c, RZ, 0xc0, !PT ;  /* 0x0000001c2f122812 */ /* 0x000fe200078ec0ff */
        /* <DEDUP_REMOVED lines=13> */
.L_x_28470:
[----:B------:R-:W-:Y:S05]  /*0d20*/  BSYNC.RECONVERGENT B0 ;  /* 0x0000000000007941 */ /* 0x000fea0003800200 */
.L_x_28469:
        /* <DEDUP_REMOVED lines=11> */
.L_x_28473:
        /* <DEDUP_REMOVED lines=41> */
.L_x_28472:
[----:B------:R-:W-:Y:S05]  /*1070*/  BSYNC.RECONVERGENT B0 ;  /* 0x0000000000007941 */ /* 0x000fea0003800200 */
.L_x_28471:
[----:B012---:R-:W0:Y:S01]  /*1080*/  S2R R16, SR_CTAID.Z ;  /* 0x0000000000107919 */ /* 0x007e220000002700 */
[----:B------:R-:W-:Y:S01]  /*1090*/  IMAD.MOV.U32 R18, RZ, RZ, RZ ;  /* 0x000000ffff127224 */ /* 0x000fe200078e00ff */
[----:B0-----:R-:W-:-:S07]  /*10a0*/  LEA R56, R16, R56, 0x6 ;  /* 0x0000003810387211 */ /* 0x001fce00078e30ff */
.L_x_28477:
[----:B-1----:R-:W0:Y:S01]  /*10b0*/  S2R R17, SR_TID.X ;  /* 0x0000000000117919 */ /* 0x002e220000002100 */
[----:B------:R-:W1:Y:S01]  /*10c0*/  S2R R16, SR_TID.X ;  /* 0x0000000000107919 */ /* 0x000e620000002100 */
[----:B0-----:R-:W-:Y:S02]  /*10d0*/  LOP3.LUT R17, R17, 0xf, RZ, 0xc0, !PT ;  /* 0x0000000f11117812 */ /* 0x001fe400078ec0ff */
[----:B-1----:R-:W-:-:S03]  /*10e0*/  SHF.R.U32.HI R16, RZ, 0x4, R16 ;  /* 0x00000004ff107819 */ /* 0x002fc60000011610 */
[----:B------:R-:W-:Y:S02]  /*10f0*/  IMAD.IADD R23, R17, 0x1, R18 ;  /* 0x0000000111177824 */ /* 0x000fe400078e0212 */
[----:B------:R-:W-:-:S07]  /*1100*/  IMAD.MOV.U32 R19, RZ, RZ, R16 ;  /* 0x000000ffff137224 */ /* 0x000fce00078e0010 */
.L_x_28474:
        /* <DEDUP_REMOVED lines=38> */
.L_x_28476:
        /* <DEDUP_REMOVED lines=35> */
.L_x_28499:
        /* <DEDUP_REMOVED lines=19> */
[----:B------:R-:W-:Y:S01]  /*16d0*/  IMAD.MOV.U32 R2, RZ, RZ, RZ ;  /* 0x000000ffff027224 */ /* 0x000fe200078e00ff */
[----:B------:R-:W-:Y:S01]  /*16e0*/  ISETP.NE.U32.AND P2, PT, R69, RZ, PT ;  /* 0x000000ff4500720c */ /* 0x000fe20003f45070 */
[----:B------:R-:W-:Y:S05]  /*16f0*/  WARPSYNC.ALL ;  /* 0x0000000000007948 */ /* 0x000fea0003800000 */
[----:B------:R-:W-:Y:S06]  /*1700*/  BAR.SYNC.DEFER_BLOCKING 0x0 ;  /* 0x0000000000007b1d */ /* 0x000fec0000010000 */
[----:B------:R-:W-:Y:S01]  /*1710*/  BSSY.RECONVERGENT B0, `(.L_x_28479) ;  /* 0x0000027000007945 */ /* 0x000fe20003800200 */
[----:B0-----:R-:W0:Y:S02]  /*1720*/  MUFU.RCP R4, R4 ;  /* 0x0000000400047308 */ /* 0x001e240000001000 */
[----:B0-----:R-:W-:-:S06]  /*1730*/  VIADD R5, R4, 0xffffffe ;  /* 0x0ffffffe04057836 */ /* 0x001fcc0000000000 */
[----:B------:R-:W0:Y:S02]  /*1740*/  F2I.FTZ.U32.TRUNC.NTZ R3, R5 ;  /* 0x0000000500037305 */ /* 0x000e24000021f000 */
[----:B0-----:R-:W-:-:S05]  /*1750*/  IADD3 R0, PT, PT, RZ, -R3, RZ ;  /* 0x80000003ff007210 */ /* 0x001fca0007ffe0ff */
[----:B------:R-:W-:Y:S01]  /*1760*/  IMAD R7, R0, R69, RZ ;  /* 0x0000004500077224 */ /* 0x000fe200078e02ff */
[----:B------:R-:W-:-:S03]  /*1770*/  IADD3 R0, PT, PT, -R55, 0x3ff, RZ ;  /* 0x000003ff37007810 */ /* 0x000fc60007ffe1ff */
[----:B------:R-:W-:-:S06]  /*1780*/  IMAD.HI.U32 R7, R3, R7, R2 ;  /* 0x0000000703077227 */ /* 0x000fcc00078e0002 */
        /* <DEDUP_REMOVED lines=9> */
[C---:B------:R-:W-:Y:S02]  /*1820*/  IADD3 R0, PT, PT, -R2.reuse, 0x2, RZ ;  /* 0x0000000202007810 */ /* 0x040fe40007ffe1ff */
[----:B------:R-:W-:Y:S02]  /*1830*/  ISETP.GE.U32.AND P1, PT, R2, 0x2, PT ;  /* 0x000000020200780c */ /* 0x000fe40003f26070 */
[----:B------:R-:W-:-:S13]  /*1840*/  LOP3.LUT P0, RZ, R0, 0x3, RZ, 0xc0, !PT ;  /* 0x0000000300ff7812 */ /* 0x000fda000780c0ff */
[----:B------:R-:W-:Y:S05]  /*1850*/  @!P0 BRA `(.L_x_28480) ;  /* 0x0000000000488947 */ /* 0x000fea0003800000 */
[----:B------:R-:W0:Y:S01]  /*1860*/  S2R R3, SR_CgaCtaId ;  /* 0x0000000000037919 */ /* 0x000e220000008800 */
[----:B------:R-:W2:Y:S01]  /*1870*/  LDC.64 R4, c[0x0][0x3a0] ;  /* 0x0000e800ff047b82 */ /* 0x000ea20000000a00 */
[----:B------:R-:W-:Y:S02]  /*1880*/  MOV R0, 0x400 ;  /* 0x0000040000007802 */ /* 0x000fe40000000f00 */
[----:B------:R-:W-:-:S03]  /*1890*/  LOP3.LUT R13, R2, 0x3, RZ, 0xc0, !PT ;  /* 0x00000003020d7812 */ /* 0x000fc600078ec0ff */
[----:B------:R-:W-:-:S05]  /*18a0*/  VIADD R0, R0, 0x1080 ;  /* 0x0000108000007836 */ /* 0x000fca0000000000 */
[----:B0-----:R-:W-:Y:S01]  /*18b0*/  LEA R12, R3, R0, 0x18 ;  /* 0x00000000030c7211 */ /* 0x001fe200078ec0ff */
[----:B------:R-:W-:-:S07]  /*18c0*/  IMAD.MOV.U32 R0, RZ, RZ, RZ ;  /* 0x000000ffff007224 */ /* 0x000fce00078e00ff */
.L_x_28481:
[----:B------:R-:W-:Y:S01]  /*18d0*/  LEA R6, R33, R12, 0x2 ;  /* 0x0000000c21067211 */ /* 0x000fe200078e10ff */
        /* <DEDUP_REMOVED lines=10> */
.L_x_28480:
[----:B------:R-:W-:Y:S05]  /*1980*/  BSYNC.RECONVERGENT B0 ;  /* 0x0000000000007941 */ /* 0x000fea0003800200 */
.L_x_28479:
[----:B------:R-:W-:Y:S05]  /*1990*/  @!P1 EXIT ;  /* 0x000000000000994d */ /* 0x000fea0003800000 */
        /* <DEDUP_REMOVED lines=9> */
[C-C-:B---3--:R-:W-:Y:S01]  /*1a30*/  IMAD R31, R0.reuse, 0xc, R29.reuse ;  /* 0x0000000c001f7824 */ /* 0x148fe200078e021d */
[----:B------:R-:W-:Y:S01]  /*1a40*/  IADD3 R37, PT, PT, R29, R69, RZ ;  /* 0x000000451d257210 */ /* 0x000fe20007ffe0ff */
[----:B------:R-:W-:-:S07]  /*1a50*/  IMAD R35, R0, 0x8, R29 ;  /* 0x0000000800237824 */ /* 0x000fce00078e021d */
.L_x_28482:
[C-C-:B0-----:R-:W-:Y:S01]  /*1a60*/  IMAD R8, R34.reuse, 0x10, R39.reuse ;  /* 0x0000001022087824 */ /* 0x141fe200078e0227 */
[----:B------:R0:W2:Y:S01]  /*1a70*/  LDS.128 R4, [R39] ;  /* 0x0000000027047984 */ /* 0x0000a20000000c00 */
[C---:B------:R-:W-:Y:S01]  /*1a80*/  IMAD R12, R34.reuse, 0x20, R39 ;  /* 0x00000020220c7824 */ /* 0x040fe200078e0227 */
[----:B------:R-:W-:Y:S01]  /*1a90*/  IADD3 R0, PT, PT, R69, R33, R69 ;  /* 0x0000002145007210 */ /* 0x000fe20007ffe045 */
[----:B-1----:R-:W-:Y:S02]  /*1aa0*/  IMAD R16, R34, 0x30, R39 ;  /* 0x0000003022107824 */ /* 0x002fe400078e0227 */
[----:B------:R-:W1:Y:S01]  /*1ab0*/  LDS.128 R8, [R8] ;  /* 0x0000000008087984 */ /* 0x000e620000000c00 */
[----:B----4-:R-:W-:Y:S01]  /*1ac0*/  IMAD.WIDE R24, R29, 0x4, R26 ;  /* 0x000000041d187825 */ /* 0x010fe200078e021a */
[----:B------:R-:W-:Y:S02]  /*1ad0*/  IADD3 R33, PT, PT, R69, R0, R69 ;  /* 0x0000000045217210 */ /* 0x000fe40007ffe045 */
[----:B------:R-:W3:Y:S01]  /*1ae0*/  LDS.128 R12, [R12] ;  /* 0x000000000c0c7984 */ /* 0x000ee20000000c00 */
[----:B------:R-:W-:Y:S01]  /*1af0*/  IMAD.WIDE R22, R37, 0x4, R26 ;  /* 0x0000000425167825 */ /* 0x000fe200078e021a */
[----:B------:R-:W-:-:S02]  /*1b00*/  ISETP.GE.U32.AND P0, PT, R33, 0x400, PT ;  /* 0x000004002100780c */ /* 0x000fc40003f06070 */
[----:B------:R-:W4:Y:S01]  /*1b10*/  LDS.128 R16, [R16] ;  /* 0x0000000010107984 */ /* 0x000f220000000c00 */
[----:B------:R-:W-:Y:S01]  /*1b20*/  IMAD.WIDE R20, R35, 0x4, R26 ;  /* 0x0000000423147825 */ /* 0x000fe200078e021a */
[----:B------:R-:W-:-:S03]  /*1b30*/  LEA R29, R34, R29, 0x4 ;  /* 0x0000001d221d7211 */ /* 0x000fc600078e20ff */
[----:B------:R-:W-:Y:S01]  /*1b40*/  IMAD.WIDE R2, R31, 0x4, R26 ;  /* 0x000000041f027825 */ /* 0x000fe200078e021a */
[----:B------:R-:W-:-:S03]  /*1b50*/  LEA R31, R34, R31, 0x4 ;  /* 0x0000001f221f7211 */ /* 0x000fc600078e20ff */
        /* <DEDUP_REMOVED lines=9> */
.L_x_28475:
[----:B------:R-:W-:Y:S02]  /*1bf0*/  HFMA2 R17, -RZ, RZ, 0, 1.847743988037109375e-06 ;  /* 0x0000001fff117431 */ /* 0x000fe400000001ff */
[----:B------:R-:W-:Y:S02]  /*1c00*/  IMAD.MOV.U32 R19, RZ, RZ, R48 ;  /* 0x000000ffff137224 */ /* 0x000fe400078e0030 */
[----:B------:R-:W-:-:S07]  /*1c10*/  IMAD.MOV.U32 R16, RZ, RZ, -0x1 ;  /* 0xffffffffff107424 */ /* 0x000fce00078e00ff */
[----:B01----:R-:W-:Y:S05]  /*1c20*/  WARPSYNC.COLLECTIVE R16, `(.L_x_28483) ;  /* 0x0000000010087348 */ /* 0x003fea0003c00000 */
[----:B-1----:R1:W2:Y:S02]  /*1c30*/  SHFL.IDX P2, R67, R61, R19, R17 ;  /* 0x000000133d437389 */ /* 0x0022a40000040011 */
[----:B012---:R-:W-:Y:S05]  /*1c40*/  ENDCOLLECTIVE ;  /* 0x000000000000791b */ /* 0x007fea0003800000 */
.L_x_28483:
[----:B------:R-:W-:Y:S01]  /*1c50*/  MOV R19, R14 ;  /* 0x0000000e00137202 */ /* 0x000fe20000000f00 */
[----:B------:R-:W-:-:S07]  /*1c60*/  IMAD.MOV.U32 R66, RZ, RZ, R67 ;  /* 0x000000ffff427224 */ /* 0x000fce00078e0043 */
[----:B------:R-:W-:Y:S05]  /*1c70*/  WARPSYNC.COLLECTIVE R16, `(.L_x_28484) ;  /* 0x0000000010087348 */ /* 0x000fea0003c00000 */
[----:B------:R0:W1:Y:S02]  /*1c80*/  SHFL.IDX P2, R67, R61, R19, R17 ;  /* 0x000000133d437389 */ /* 0x0000640000040011 */
[----:B01----:R-:W-:Y:S05]  /*1c90*/  ENDCOLLECTIVE ;  /* 0x000000000000791b */ /* 0x003fea0003800000 */
.L_x_28484:
[----:B------:R-:W-:Y:S02]  /*1ca0*/  IMAD R66, R60, R66, RZ ;  /* 0x000000423c427224 */ /* 0x000fe400078e02ff */
[----:B------:R-:W-:Y:S02]  /*1cb0*/  IMAD.MOV.U32 R19, RZ, RZ, R13 ;  /* 0x000000ffff137224 */ /* 0x000fe400078e000d */
[----:B------:R-:W-:-:S04]  /*1cc0*/  IMAD.MOV.U32 R16, RZ, RZ, R67 ;  /* 0x000000ffff107224 */ /* 0x000fc800078e0043 */
[----:B------:R-:W-:Y:S01]  /*1cd0*/  IMAD R66, R59, R16, R66 ;  /* 0x000000103b427224 */ /* 0x000fe200078e0242 */
[----:B------:R-:W-:-:S07]  /*1ce0*/  MOV R16, 0xffffffff ;  /* 0xffffffff00107802 */ /* 0x000fce0000000f00 */
[----:B------:R-:W-:Y:S05]  /*1cf0*/  WARPSYNC.COLLECTIVE R16, `(.L_x_28485) ;  /* 0x0000000010087348 */ /* 0x000fea0003c00000 */
[----:B------:R0:W1:Y:S02]  /*1d00*/  SHFL.IDX P2, R67, R61, R19, R17 ;  /* 0x000000133d437389 */ /* 0x0000640000040011 */
[----:B01----:R-:W-:Y:S05]  /*1d10*/  ENDCOLLECTIVE ;  /* 0x000000000000791b */ /* 0x003fea0003800000 */
.L_x_28485:
[----:B------:R-:W-:Y:S02]  /*1d20*/  IMAD.MOV.U32 R19, RZ, RZ, R12 ;  /* 0x000000ffff137224 */ /* 0x000fe400078e000c */
[----:B------:R-:W-:-:S07]  /*1d30*/  IMAD R66, R58, R67, R66 ;  /* 0x000000433a427224 */ /* 0x000fce00078e0242 */
[----:B------:R-:W-:Y:S05]  /*1d40*/  WARPSYNC.COLLECTIVE R16, `(.L_x_28486) ;  /* 0x0000000010087348 */ /* 0x000fea0003c00000 */
[----:B------:R0:W1:Y:S02]  /*1d50*/  SHFL.IDX P2, R67, R61, R19, R17 ;  /* 0x000000133d437389 */ /* 0x0000640000040011 */
[----:B01----:R-:W-:Y:S05]  /*1d60*/  ENDCOLLECTIVE ;  /* 0x000000000000791b */ /* 0x003fea0003800000 */
.L_x_28486:
[----:B------:R-:W-:Y:S02]  /*1d70*/  IMAD.MOV.U32 R19, RZ, RZ, R11 ;  /* 0x000000ffff137224 */ /* 0x000fe400078e000b */
[----:B------:R-:W-:-:S07]  /*1d80*/  IMAD R66, R57, R67, R66 ;  /* 0x0000004339427224 */ /* 0x000fce00078e0242 */
[----:B------:R-:W-:Y:S05]  /*1d90*/  WARPSYNC.COLLECTIVE R16, `(.L_x_28487) ;  /* 0x0000000010087348 */ /* 0x000fea0003c00000 */
[----:B------:R0:W1:Y:S02]  /*1da0*/  SHFL.IDX P2, R67, R61, R19, R17 ;  /* 0x000000133d437389 */ /* 0x0000640000040011 */
[----:B01----:R-:W-:Y:S05]  /*1db0*/  ENDCOLLECTIVE ;  /* 0x000000000000791b */ /* 0x003fea0003800000 */
.L_x_28487:
[----:B------:R-:W-:Y:S01]  /*1dc0*/  MOV R19, R10 ;  /* 0x0000000a00137202 */ /* 0x000fe20000000f00 */
[----:B------:R-:W-:-:S07]  /*1dd0*/  IMAD R66, R49, R67, R66 ;  /* 0x0000004331427224 */ /* 0x000fce00078e0242 */
[----:B------:R-:W-:Y:S05]  /*1de0*/  WARPSYNC.COLLECTIVE R16, `(.L_x_28488) ;  /* 0x0000000010087348 */ /* 0x000fea0003c00000 */
[----:B------:R0:W1:Y:S02]  /*1df0*/  SHFL.IDX P2, R67, R61, R19, R17 ;  /* 0x000000133d437389 */ /* 0x0000640000040011 */
[----:B01----:R-:W-:Y:S05]  /*1e00*/  ENDCOLLECTIVE ;  /* 0x000000000000791b */ /* 0x003fea0003800000 */
.L_x_28488:
[----:B------:R-:W-:Y:S02]  /*1e10*/  IMAD.MOV.U32 R19, RZ, RZ, R9 ;  /* 0x000000ffff137224 */ /* 0x000fe400078e0009 */
[----:B------:R-:W-:-:S07]  /*1e20*/  IMAD R66, R31, R67, R66 ;  /* 0x000000431f427224 */ /* 0x000fce00078e0242 */
[----:B------:R-:W-:Y:S05]  /*1e30*/  WARPSYNC.COLLECTIVE R16, `(.L_x_28489) ;  /* 0x0000000010087348 */ /* 0x000fea0003c00000 */
[----:B------:R0:W1:Y:S02]  /*1e40*/  SHFL.IDX P2, R67, R61, R19, R17 ;  /* 0x000000133d437389 */ /* 0x0000640000040011 */
[----:B01----:R-:W-:Y:S05]  /*1e50*/  ENDCOLLECTIVE ;  /* 0x000000000000791b */ /* 0x003fea0003800000 */
.L_x_28489:
[----:B------:R-:W-:Y:S02]  /*1e60*/  IMAD.MOV.U32 R19, RZ, RZ, R8 ;  /* 0x000000ffff137224 */ /* 0x000fe400078e0008 */
[----:B------:R-:W-:-:S07]  /*1e70*/  IMAD R66, R30, R67, R66 ;  /* 0x000000431e427224 */ /* 0x000fce00078e0242 */
[----:B------:R-:W-:Y:S05]  /*1e80*/  WARPSYNC.COLLECTIVE R16, `(.L_x_28490) ;  /* 0x0000000010087348 */ /* 0x000fea0003c00000 */
[----:B------:R0:W1:Y:S02]  /*1e90*/  SHFL.IDX P2, R67, R61, R19, R17 ;  /* 0x000000133d437389 */ /* 0x0000640000040011 */
[----:B01----:R-:W-:Y:S05]  /*1ea0*/  ENDCOLLECTIVE ;  /* 0x000000000000791b */ /* 0x003fea0003800000 */
.L_x_28490:
[----:B------:R-:W-:Y:S01]  /*1eb0*/  MOV R19, R15 ;  /* 0x0000000f00137202 */ /* 0x000fe20000000f00 */
[----:B------:R-:W-:-:S07]  /*1ec0*/  IMAD R66, R29, R67, R66 ;  /* 0x000000431d427224 */ /* 0x000fce00078e0242 */
[----:B------:R-:W-:Y:S05]  /*1ed0*/  WARPSYNC.COLLECTIVE R16, `(.L_x_28491) ;  /* 0x0000000010087348 */ /* 0x000fea0003c00000 */
[----:B------:R0:W1:Y:S02]  /*1ee0*/  SHFL.IDX P2, R67, R61, R19, R17 ;  /* 0x000000133d437389 */ /* 0x0000640000040011 */
[----:B01----:R-:W-:Y:S05]  /*1ef0*/  ENDCOLLECTIVE ;  /* 0x000000000000791b */ /* 0x003fea0003800000 */
.L_x_28491:
[----:B------:R-:W-:Y:S02]  /*1f00*/  IMAD.MOV.U32 R19, RZ, RZ, R7 ;  /* 0x000000ffff137224 */ /* 0x000fe400078e0007 */
[----:B------:R-:W-:-:S07]  /*1f10*/  IMAD R66, R28, R67, R66 ;  /* 0x000000431c427224 */ /* 0x000fce00078e0242 */
[----:B------:R-:W-:Y:S05]  /*1f20*/  WARPSYNC.COLLECTIVE R16, `(.L_x_28492) ;  /* 0x0000000010087348 */ /* 0x000fea0003c00000 */
[----:B------:R0:W1:Y:S02]  /*1f30*/  SHFL.IDX P2, R67, R61, R19, R17 ;  /* 0x000000133d437389 */ /* 0x0000640000040011 */
[----:B01----:R-:W-:Y:S05]  /*1f40*/  ENDCOLLECTIVE ;  /* 0x000000000000791b */ /* 0x003fea0003800000 */
.L_x_28492:
[----:B------:R-:W-:Y:S02]  /*1f50*/  IMAD.MOV.U32 R19, RZ, RZ, R6 ;  /* 0x000000ffff137224 */ /* 0x000fe400078e0006 */
[----:B------:R-:W-:-:S07]  /*1f60*/  IMAD R66, R27, R67, R66 ;  /* 0x000000431b427224 */ /* 0x000fce00078e0242 */
[----:B------:R-:W-:Y:S05]  /*1f70*/  WARPSYNC.COLLECTIVE R16, `(.L_x_28493) ;  /* 0x0000000010087348 */ /* 0x000fea0003c00000 */
[----:B------:R0:W1:Y:S02]  /*1f80*/  SHFL.IDX P2, R67, R61, R19, R17 ;  /* 0x000000133d437389 */ /* 0x0000640000040011 */
[----:B01----:R-:W-:Y:S05]  /*1f90*/  ENDCOLLECTIVE ;  /* 0x000000000000791b */ /* 0x003fea0003800000 */
.L_x_28493:
[----:B------:R-:W-:Y:S01]  /*1fa0*/  MOV R19, R5 ;  /* 0x0000000500137202 */ /* 0x000fe20000000f00 */
[----:B------:R-:W-:-:S07]  /*1fb0*/  IMAD R66, R26, R67, R66 ;  /* 0x000000431a427224 */ /* 0x000fce00078e0242 */
[----:B------:R-:W-:Y:S05]  /*1fc0*/  WARPSYNC.COLLECTIVE R16, `(.L_x_28494) ;  /* 0x0000000010087348 */ /* 0x000fea0003c00000 */
[----:B------:R0:W1:Y:S02]  /*1fd0*/  SHFL.IDX P2, R67, R61, R19, R17 ;  /* 0x000000133d437389 */ /* 0x0000640000040011 */
[----:B01----:R-:W-:Y:S05]  /*1fe0*/  ENDCOLLECTIVE ;  /* 0x000000000000791b */ /* 0x003fea0003800000 */
.L_x_28494:
[----:B------:R-:W-:Y:S02]  /*1ff0*/  IMAD.MOV.U32 R19, RZ, RZ, R4 ;  /* 0x000000ffff137224 */ /* 0x000fe400078e0004 */
[----:B------:R-:W-:-:S07]  /*2000*/  IMAD R66, R25, R67, R66 ;  /* 0x0000004319427224 */ /* 0x000fce00078e0242 */
[----:B------:R-:W-:Y:S05]  /*2010*/  WARPSYNC.COLLECTIVE R16, `(.L_x_28495) ;  /* 0x0000000010087348 */ /* 0x000fea0003c00000 */
[----:B------:R0:W1:Y:S02]  /*2020*/  SHFL.IDX P2, R67, R61, R19, R17 ;  /* 0x000000133d437389 */ /* 0x0000640000040011 */
[----:B01----:R-:W-:Y:S05]  /*2030*/  ENDCOLLECTIVE ;  /* 0x000000000000791b */ /* 0x003fea0003800000 */
.L_x_28495:
[----:B------:R-:W-:Y:S02]  /*2040*/  IMAD.MOV.U32 R19, RZ, RZ, R3 ;  /* 0x000000ffff137224 */ /* 0x000fe400078e0003 */
[----:B------:R-:W-:-:S07]  /*2050*/  IMAD R66, R24, R67, R66 ;  /* 0x0000004318427224 */ /* 0x000fce00078e0242 */
[----:B------:R-:W-:Y:S05]  /*2060*/  WARPSYNC.COLLECTIVE R16, `(.L_x_28496) ;  /* 0x0000000010087348 */ /* 0x000fea0003c00000 */
[----:B------:R0:W1:Y:S02]  /*2070*/  SHFL.IDX P2, R67, R61, R19, R17 ;  /* 0x000000133d437389 */ /* 0x0000640000040011 */
[----:B01----:R-:W-:Y:S05]  /*2080*/  ENDCOLLECTIVE ;  /* 0x000000000000791b */ /* 0x003fea0003800000 */
.L_x_28496:
[----:B------:R-:W-:Y:S01]  /*2090*/  MOV R19, R2 ;  /* 0x0000000200137202 */ /* 0x000fe20000000f00 */
[----:B------:R-:W-:-:S07]  /*20a0*/  IMAD R66, R23, R67, R66 ;  /* 0x0000004317427224 */ /* 0x000fce00078e0242 */
[----:B------:R-:W-:Y:S05]  /*20b0*/  WARPSYNC.COLLECTIVE R16, `(.L_x_28497) ;  /* 0x0000000010087348 */ /* 0x000fea0003c00000 */
[----:B------:R0:W1:Y:S02]  /*20c0*/  SHFL.IDX P2, R67, R61, R19, R17 ;  /* 0x000000133d437389 */ /* 0x0000640000040011 */
[----:B01----:R-:W-:Y:S05]  /*20d0*/  ENDCOLLECTIVE ;  /* 0x000000000000791b */ /* 0x003fea0003800000 */
.L_x_28497:
[----:B------:R-:W-:Y:S02]  /*20e0*/  IMAD.MOV.U32 R19, RZ, RZ, R0 ;  /* 0x000000ffff137224 */ /* 0x000fe400078e0000 */
[----:B------:R-:W-:-:S07]  /*20f0*/  IMAD R66, R22, R67, R66 ;  /* 0x0000004316427224 */ /* 0x000fce00078e0242 */
[----:B------:R-:W-:Y:S05]  /*2100*/  WARPSYNC.COLLECTIVE R16, `(.L_x_28498) ;  /* 0x0000000010087348 */ /* 0x000fea0003c00000 */
[----:B------:R0:W1:Y:S02]  /*2110*/  SHFL.IDX P2, R67, R61, R19, R17 ;  /* 0x000000133d437389 */ /* 0x0000640000040011 */
[----:B01----:R-:W-:Y:S05]  /*2120*/  ENDCOLLECTIVE ;  /* 0x000000000000791b */ /* 0x003fea0003800000 */
.L_x_28498:
[----:B------:R-:W-:Y:S01]  /*2130*/  IMAD.MOV.U32 R16, RZ, RZ, R67 ;  /* 0x000000ffff107224 */ /* 0x000fe200078e0043 */
[----:B------:R-:W-:Y:S06]  /*2140*/  BRA `(.L_x_28499) ;  /* 0xfffffff400147947 */ /* 0x000fec000383ffff */
        .weak           $__internal_574_$__cuda_sm20_div_u16
        .type           $__internal_574_$__cuda_sm20_div_u16,@function
        .size           $__internal_574_$__cuda_sm20_div_u16,(.L_x_39077 - $__internal_574_$__cuda_sm20_div_u16)
$__internal_574_$__cuda_sm20_div_u16:
        /* <DEDUP_REMOVED lines=18> */
[----:B------:R-:W-:Y:S06]  /*2270*/  RET.REL.NODEC R2 `(_Z9cuda_gemmIiLi128ELi1ELi1ELi1024ELi64ELi64ELi64ELi1ELi1EEviiiPT_S1_S1_iii) ;  /* 0xffffffdc02607950 */ /* 0x000fec0003c3ffff */
.L_x_28500:
        /* <DEDUP_REMOVED lines=16> */
.L_x_39077:


//--------------------- .text._Z9cuda_gemmIiLi128ELi1ELi1ELi1024ELi64ELi64ELi64ELi1ELi0EEviiiPT_S1_S1_iii --------------------------
	.section	.text._Z9cuda_gemmIiLi128ELi1ELi1ELi1024ELi64ELi64ELi64ELi1ELi0EEviiiPT_S1_S1_iii,"ax",@progbits
	.align	128
        .global         _Z9cuda_gemmIiLi128ELi1ELi1ELi1024ELi64ELi64ELi64ELi1ELi0EEviiiPT_S1_S1_iii
        .type           _Z9cuda_gemmIiLi128ELi1ELi1ELi1024ELi64ELi64ELi64ELi1ELi0EEviiiPT_S1_S1_iii,@function
        .size           _Z9cuda_gemmIiLi128ELi1ELi1ELi1024ELi64ELi64ELi64ELi1ELi0EEviiiPT_S1_S1_iii,(.L_x_39079 - _Z9cuda_gemmIiLi128ELi1ELi1ELi1024ELi64ELi64ELi64ELi1ELi0EEviiiPT_S1_S1_iii)
        .other          _Z9cuda_gemmIiLi128ELi1ELi1ELi1024ELi64ELi64ELi64ELi1ELi0EEviiiPT_S1_S1_iii,@"STO_CUDA_ENTRY STV_DEFAULT"
_Z9cuda_gemmIiLi128ELi1ELi1ELi1024ELi64ELi64ELi64ELi1ELi0EEviiiPT_S1_S1_iii:
.text._Z9cuda_gemmIiLi128ELi1ELi1ELi1024ELi64ELi64ELi64ELi1ELi0EEviiiPT_S1_S1_iii:
        /* <DEDUP_REMOVED lines=71> */
[----:B------:R-:W-:Y:S05]  /*0470*/  CALL.REL.NOINC `($__internal_576_$__cuda_sm20_div_u16) ;  /* 0x0000003400a87944 */ /* 0x000fea0003c00000 */
[----:B------:R-:W0:Y:S01]  /*0480*/  S2R R6, SR_TID.X ;  /* 0x0000000000067919 */ /* 0x000e220000002100 */
[----:B------:R-:W-:Y:S01]  /*0490*/  LOP3.LUT R7, R5, 0x3, RZ, 0xc0, !PT ;  /* 0x0000000305077812 */ /* 0x000fe200078ec0ff */
[----:B------:R-:W-:Y:S03]  /*04a0*/  BSSY.RECONVERGENT B0, `(.L_x_28501) ;  /* 0x0000011000007945 */ /* 0x000fe60003800200 */
[----:B------:R-:W-:Y:S01]  /*04b0*/  ISETP.NE.AND P0, PT, R7, 0x2, PT ;  /* 0x000000020700780c */ /* 0x000fe20003f05270 */
[----:B0-----:R-:W-:-:S12]  /*04c0*/  IMAD.MOV.U32 R0, RZ, RZ, R6 ;  /* 0x000000ffff007224 */ /* 0x001fd800078e0006 */
[----:B------:R-:W-:Y:S05]  /*04d0*/  @!P0 BRA `(.L_x_28502) ;  /* 0x0000000000348947 */ /* 0x000fea0003800000 */
[----:B------:R-:W0:Y:S01]  /*04e0*/  S2R R4, SR_CgaCtaId ;  /* 0x0000000000047919 */ /* 0x000e220000008800 */
[----:B------:R-:W-:Y:S01]  /*04f0*/  MOV R0, 0x400 ;  /* 0x0000040000007802 */ /* 0x000fe20000000f00 */
[----:B------:R-:W-:-:S04]  /*0500*/  HFMA2 R2, -RZ, RZ, 0, 0 ;  /* 0x00000000ff027431 */ /* 0x000fc800000001ff */
[----:B------:R-:W-:Y:S02]  /*0510*/  VIADD R3, R0, 0x1080 ;  /* 0x0000108000037836 */ /* 0x000fe40000000000 */
[----:B------:R-:W-:-:S03]  /*0520*/  IMAD.MOV.U32 R0, RZ, RZ, R6 ;  /* 0x000000ffff007224 */ /* 0x000fc600078e0006 */
[----:B0-----:R-:W-:-:S07]  /*0530*/  LEA R3, R4, R3, 0x18 ;  /* 0x0000000304037211 */ /* 0x001fce00078ec0ff */
.L_x_28503:
[C---:B------:R-:W-:Y:S01]  /*0540*/  IMAD R4, R0.reuse, 0x4, R3 ;  /* 0x0000000400047824 */ /* 0x040fe200078e0203 */
[----:B------:R-:W-:Y:S01]  /*0550*/  IADD3 R0, PT, PT, R0, UR5, RZ ;  /* 0x0000000500007c10 */ /* 0x000fe2000fffe0ff */
[----:B------:R-:W-:-:S03]  /*0560*/  VIADD R2, R2, 0x1 ;  /* 0x0000000102027836 */ /* 0x000fc60000000000 */
[----:B------:R0:W-:Y:S02]  /*0570*/  STS [R4], RZ ;  /* 0x000000ff04007388 */ /* 0x0001e40000000800 */
[----:B------:R-:W-:-:S04]  /*0580*/  LOP3.LUT R5, R2, R7, RZ, 0x3c, !PT ;  /* 0x0000000702057212 */ /* 0x000fc800078e3cff */
[----:B------:R-:W-:-:S13]  /*0590*/  ISETP.NE.AND P0, PT, R5, 0x2, PT ;  /* 0x000000020500780c */ /* 0x000fda0003f05270 */
[----:B0-----:R-:W-:Y:S05]  /*05a0*/  @P0 BRA `(.L_x_28503) ;  /* 0xfffffffc00e40947 */ /* 0x001fea000383ffff */
.L_x_28502:
[----:B------:R-:W-:Y:S05]  /*05b0*/  BSYNC.RECONVERGENT B0 ;  /* 0x0000000000007941 */ /* 0x000fea0003800200 */
.L_x_28501:
[----:B------:R-:W0:Y:S01]  /*05c0*/  S2UR UR9, SR_CgaCtaId ;  /* 0x00000000000979c3 */ /* 0x000e220000008800 */
[----:B------:R-:W-:Y:S01]  /*05d0*/  UMOV UR7, 0x400 ;  /* 0x0000040000077882 */ /* 0x000fe20000000000 */
[----:B------:R-:W-:Y:S01]  /*05e0*/  BSSY.RECONVERGENT B0, `(.L_x_28504) ;  /* 0x000000e000007945 */ /* 0x000fe20003800200 */
[----:B------:R-:W-:Y:S02]  /*05f0*/  UIADD3 UR7, UPT, UPT, UR7, 0x1080, URZ ;  /* 0x0000108007077890 */ /* 0x000fe4000fffe0ff */
[----:B------:R-:W-:Y:S02]  /*0600*/  USHF.L.U32 UR5, UR5, 0x2, URZ ;  /* 0x0000000205057899 */ /* 0x000fe400080006ff */
[----:B0-----:R-:W-:-:S12]  /*0610*/  ULEA UR7, UR9, UR7, 0x18 ;  /* 0x0000000709077291 */ /* 0x001fd8000f8ec0ff */
.L_x_28505:
        /* <DEDUP_REMOVED lines=11> */
.L_x_28504:
[----:B------:R-:W2:Y:S01]  /*06d0*/  LDL R5, [R1] ;  /* 0x0000000001057983 */ /* 0x000ea20000100800 */
[----:B------:R-:W1:Y:S01]  /*06e0*/  I2F.U32.RP R6, UR5 ;  /* 0x0000000500067d06 */ /* 0x000e620008209000 */
[----:B------:R-:W3:Y:S01]  /*06f0*/  LDC R21, c[0x0][0x3ac] ;  /* 0x0000eb00ff157b82 */ /* 0x000ee20000000800 */
[----:B------:R-:W-:Y:S01]  /*0700*/  ISETP.NE.U32.AND P2, PT, RZ, UR5, PT ;  /* 0x00000005ff007c0c */ /* 0x000fe2000bf45070 */
[C---:B------:R-:W-:Y:S01]  /*0710*/  VIADD R38, R20.reuse, 0x1 ;  /* 0x0000000114267836 */ /* 0x040fe20000000000 */
[----:B------:R-:W4:Y:S01]  /*0720*/  S2R R8, SR_TID.X ;  /* 0x0000000000087919 */ /* 0x000f220000002100 */
[C---:B------:R-:W-:Y:S01]  /*0730*/  VIADD R37, R20.reuse, 0x2 ;  /* 0x0000000214257836 */ /* 0x040fe20000000000 */
[----:B------:R-:W-:Y:S01]  /*0740*/  IADD3 R18, PT, PT, R39, 0xc, RZ ;  /* 0x0000000c27127810 */ /* 0x000fe20007ffe0ff */
[C---:B------:R-:W-:Y:S01]  /*0750*/  VIADD R36, R20.reuse, 0x3 ;  /* 0x0000000314247836 */ /* 0x040fe20000000000 */
[C---:B------:R-:W-:Y:S01]  /*0760*/  LOP3.LUT R19, R20.reuse, 0x8, RZ, 0x3c, !PT ;  /* 0x0000000814137812 */ /* 0x040fe200078e3cff */
[----:B------:R-:W-:Y:S01]  /*0770*/  VIADD R33, R20, 0x4 ;  /* 0x0000000414217836 */ /* 0x000fe20000000000 */
[----:B------:R-:W-:Y:S01]  /*0780*/  LOP3.LUT R18, R18, 0xf, RZ, 0xc0, !PT ;  /* 0x0000000f12127812 */ /* 0x000fe200078ec0ff */
[C---:B------:R-:W-:Y:S01]  /*0790*/  VIADD R32, R20.reuse, 0x5 ;  /* 0x0000000514207836 */ /* 0x040fe20000000000 */
[----:B------:R-:W-:Y:S01]  /*07a0*/  MOV R43, 0xfb0 ;  /* 0x00000fb0002b7802 */ /* 0x000fe20000000f00 */
[C---:B------:R-:W-:Y:S01]  /*07b0*/  VIADD R31, R20.reuse, 0x6 ;  /* 0x00000006141f7836 */ /* 0x040fe20000000000 */
[----:B------:R-:W-:Y:S01]  /*07c0*/  USHF.L.U32 UR4, UR4, 0xa, URZ ;  /* 0x0000000a04047899 */ /* 0x000fe200080006ff */
[----:B-1----:R-:W0:Y:S01]  /*07d0*/  MUFU.RCP R6, R6 ;  /* 0x0000000600067308 */ /* 0x002e220000001000 */
[C---:B------:R-:W-:Y:S01]  /*07e0*/  VIADD R30, R20.reuse, 0x7 ;  /* 0x00000007141e7836 */ /* 0x040fe20000000000 */
[----:B------:R-:W-:Y:S01]  /*07f0*/  UPRMT UR9, UR6, 0x9910, URZ ;  /* 0x0000991006097896 */ /* 0x000fe200080000ff */
[----:B------:R-:W-:-:S02]  /*0800*/  VIADD R29, R20, 0x8 ;  /* 0x00000008141d7836 */ /* 0x000fc40000000000 */
[C---:B------:R-:W-:Y:S02]  /*0810*/  VIADD R28, R20.reuse, 0x9 ;  /* 0x00000009141c7836 */ /* 0x040fe40000000000 */
[C---:B------:R-:W-:Y:S02]  /*0820*/  VIADD R27, R20.reuse, 0xa ;  /* 0x0000000a141b7836 */ /* 0x040fe40000000000 */
[C---:B------:R-:W-:Y:S02]  /*0830*/  VIADD R26, R20.reuse, 0xb ;  /* 0x0000000b141a7836 */ /* 0x040fe40000000000 */
[C---:B------:R-:W-:Y:S02]  /*0840*/  VIADD R25, R20.reuse, 0xc ;  /* 0x0000000c14197836 */ /* 0x040fe40000000000 */
[C---:B------:R-:W-:Y:S02]  /*0850*/  VIADD R24, R20.reuse, 0xd ;  /* 0x0000000d14187836 */ /* 0x040fe40000000000 */
[----:B------:R-:W-:Y:S01]  /*0860*/  VIADD R23, R20, 0xe ;  /* 0x0000000e14177836 */ /* 0x000fe20000000000 */
[----:B0-----:R-:W-:Y:S01]  /*0870*/  IADD3 R2, PT, PT, R6, 0xffffffe, RZ ;  /* 0x0ffffffe06027810 */ /* 0x001fe20007ffe0ff */
[----:B------:R-:W-:-:S02]  /*0880*/  VIADD R22, R20, 0xf ;  /* 0x0000000f14167836 */ /* 0x000fc40000000000 */
[C---:B------:R-:W-:Y:S01]  /*0890*/  VIADD R9, R39.reuse, 0xa ;  /* 0x0000000a27097836 */ /* 0x040fe20000000000 */
[----:B------:R0:W1:Y:S01]  /*08a0*/  F2I.FTZ.U32.TRUNC.NTZ R3, R2 ;  /* 0x0000000200037305 */ /* 0x000062000021f000 */
[----:B----4-:R-:W-:Y:S02]  /*08b0*/  IMAD.SHL.U32 R42, R8, 0x10, RZ ;  /* 0x00000010082a7824 */ /* 0x010fe400078e00ff */
[----:B------:R-:W-:Y:S01]  /*08c0*/  VIADD R10, R39, 0xb ;  /* 0x0000000b270a7836 */ /* 0x000fe20000000000 */
[----:B------:R-:W-:Y:S01]  /*08d0*/  LOP3.LUT R35, R9, 0xf, RZ, 0xc0, !PT ;  /* 0x0000000f09237812 */ /* 0x000fe200078ec0ff */
[C---:B------:R-:W-:Y:S01]  /*08e0*/  VIADD R16, R39.reuse, 0xe ;  /* 0x0000000e27107836 */ /* 0x040fe20000000000 */
[----:B------:R-:W-:Y:S01]  /*08f0*/  LOP3.LUT R42, R42, 0x10, RZ, 0xc0, !PT ;  /* 0x000000102a2a7812 */ /* 0x000fe200078ec0ff */
[C---:B------:R-:W-:Y:S01]  /*0900*/  VIADD R15, R39.reuse, 0xffffffff ;  /* 0xffffffff270f7836 */ /* 0x040fe20000000000 */
[----:B------:R-:W-:Y:S01]  /*0910*/  LOP3.LUT R41, R10, 0xf, RZ, 0xc0, !PT ;  /* 0x0000000f0a297812 */ /* 0x000fe200078ec0ff */
[----:B0-----:R-:W-:Y:S01]  /*0920*/  IMAD.MOV.U32 R2, RZ, RZ, RZ ;  /* 0x000000ffff027224 */ /* 0x001fe200078e00ff */
[----:B------:R-:W-:Y:S01]  /*0930*/  LOP3.LUT R16, R16, 0xf, RZ, 0xc0, !PT ;  /* 0x0000000f10107812 */ /* 0x000fe200078ec0ff */
[----:B------:R-:W-:Y:S01]  /*0940*/  VIADD R8, R39, 0x9 ;  /* 0x0000000927087836 */ /* 0x000fe20000000000 */
[----:B------:R-:W-:Y:S01]  /*0950*/  LOP3.LUT R15, R15, 0xf, RZ, 0xc0, !PT ;  /* 0x0000000f0f0f7812 */ /* 0x000fe200078ec0ff */
[----:B------:R-:W-:Y:S01]  /*0960*/  VIADD R17, R39, 0xd ;  /* 0x0000000d27117836 */ /* 0x000fe20000000000 */
[----:B------:R-:W-:Y:S01]  /*0970*/  IADD3 R19, PT, PT, R42, R19, RZ ;  /* 0x000000132a137210 */ /* 0x000fe20007ffe0ff */
[----:B-1----:R-:W-:Y:S01]  /*0980*/  IMAD.MOV R7, RZ, RZ, -R3 ;  /* 0x000000ffff077224 */ /* 0x002fe200078e0a03 */
[----:B------:R-:W-:-:S02]  /*0990*/  LOP3.LUT R34, R8, 0xf, RZ, 0xc0, !PT ;  /* 0x0000000f08227812 */ /* 0x000fc400078ec0ff */
[----:B------:R-:W-:Y:S01]  /*09a0*/  LOP3.LUT R17, R17, 0xf, RZ, 0xc0, !PT ;  /* 0x0000000f11117812 */ /* 0x000fe200078ec0ff */
[----:B------:R-:W-:-:S04]  /*09b0*/  IMAD R7, R7, UR5, RZ ;  /* 0x0000000507077c24 */ /* 0x000fc8000f8e02ff */
[----:B------:R-:W-:Y:S01]  /*09c0*/  IMAD.HI.U32 R6, R3, R7, R2 ;  /* 0x0000000703067227 */ /* 0x000fe200078e0002 */
[----:B------:R-:W-:-:S04]  /*09d0*/  IADD3 R7, PT, PT, R39, 0x7, RZ ;  /* 0x0000000727077810 */ /* 0x000fc80007ffe0ff */
[----:B------:R-:W-:-:S05]  /*09e0*/  LOP3.LUT R7, R7, 0xf, RZ, 0xc0, !PT ;  /* 0x0000000f07077812 */ /* 0x000fca00078ec0ff */
[C---:B------:R-:W-:Y:S01]  /*09f0*/  IMAD.IADD R8, R42.reuse, 0x1, R7 ;  /* 0x000000012a087824 */ /* 0x040fe200078e0207 */
[----:B------:R-:W-:Y:S01]  /*0a00*/  IADD3 R7, PT, PT, R42, R34, RZ ;  /* 0x000000222a077210 */ /* 0x000fe20007ffe0ff */
[----:B--2---:R-:W-:-:S05]  /*0a10*/  VIADD R0, R5, UR5 ;  /* 0x0000000505007c36 */ /* 0x004fca0008000000 */
[C---:B------:R-:W-:Y:S02]  /*0a20*/  ISETP.GE.U32.AND P0, PT, R0.reuse, 0x200, PT ;  /* 0x000002000000780c */ /* 0x040fe40003f06070 */
[----:B------:R-:W-:Y:S02]  /*0a30*/  VIMNMX.U32 R5, PT, PT, R0, 0x200, !PT ;  /* 0x0000020000057848 */ /* 0x000fe40007fe0000 */
[----:B------:R-:W-:-:S04]  /*0a40*/  SEL R4, RZ, 0x1, P0 ;  /* 0x00000001ff047807 */ /* 0x000fc80000000000 */
[----:B------:R-:W-:-:S05]  /*0a50*/  IADD3 R5, PT, PT, R5, -R0, -R4 ;  /* 0x8000000005057210 */ /* 0x000fca0007ffe804 */
[----:B------:R-:W-:-:S04]  /*0a60*/  IMAD.HI.U32 R3, R6, R5, RZ ;  /* 0x0000000506037227 */ /* 0x000fc800078e00ff */
[----:B------:R-:W-:Y:S01]  /*0a70*/  VIADD R6, R39, 0x6 ;  /* 0x0000000627067836 */ /* 0x000fe20000000000 */
[----:B------:R-:W-:-:S04]  /*0a80*/  IADD3 R0, PT, PT, -R3, RZ, RZ ;  /* 0x000000ff03007210 */ /* 0x000fc80007ffe1ff */
[----:B------:R-:W-:Y:S01]  /*0a90*/  LOP3.LUT R6, R6, 0xf, RZ, 0xc0, !PT ;  /* 0x0000000f06067812 */ /* 0x000fe200078ec0ff */
[----:B------:R-:W-:-:S04]  /*0aa0*/  IMAD R5, R0, UR5, R5 ;  /* 0x0000000500057c24 */ /* 0x000fc8000f8e0205 */
[C---:B------:R-:W-:Y:S01]  /*0ab0*/  IMAD.IADD R9, R42.reuse, 0x1, R6 ;  /* 0x000000012a097824 */ /* 0x040fe200078e0206 */
[----:B------:R-:W-:Y:S01]  /*0ac0*/  ISETP.GE.U32.AND P0, PT, R5, UR5, PT ;  /* 0x0000000505007c0c */ /* 0x000fe2000bf06070 */
[----:B------:R-:W-:-:S12]  /*0ad0*/  IMAD.IADD R6, R42, 0x1, R35 ;  /* 0x000000012a067824 */ /* 0x000fd800078e0223 */
[----:B------:R-:W-:Y:S02]  /*0ae0*/  @P0 VIADD R5, R5, -UR5 ;  /* 0x8000000505050c36 */ /* 0x000fe40008000000 */
[----:B------:R-:W-:Y:S01]  /*0af0*/  @P0 VIADD R3, R3, 0x1 ;  /* 0x0000000103030836 */ /* 0x000fe20000000000 */
[-C--:B---3--:R-:W-:Y:S02]  /*0b00*/  ISETP.GE.AND P0, PT, R38, R21.reuse, PT ;  /* 0x000000152600720c */ /* 0x088fe40003f06270 */
[----:B------:R-:W-:Y:S02]  /*0b10*/  ISETP.GE.U32.AND P1, PT, R5, UR5, PT ;  /* 0x0000000505007c0c */ /* 0x000fe4000bf26070 */
[----:B------:R-:W-:Y:S02]  /*0b20*/  SEL R5, R21, RZ, P0 ;  /* 0x000000ff15057207 */ /* 0x000fe40000000000 */
[----:B------:R-:W-:Y:S02]  /*0b30*/  ISETP.GE.AND P0, PT, R36, R21, PT ;  /* 0x000000152400720c */ /* 0x000fe40003f06270 */
[----:B------:R-:W-:Y:S01]  /*0b40*/  IADD3 R38, PT, PT, R38, -R5, RZ ;  /* 0x8000000526267210 */ /* 0x000fe20007ffe0ff */
[----:B------:R-:W-:-:S05]  /*0b50*/  VIADD R5, R39, 0x5 ;  /* 0x0000000527057836 */ /* 0x000fca0000000000 */
[----:B------:R-:W-:Y:S02]  /*0b60*/  LOP3.LUT R5, R5, 0xf, RZ, 0xc0, !PT ;  /* 0x0000000f05057812 */ /* 0x000fe400078ec0ff */
[----:B------:R-:W-:Y:S02]  /*0b70*/  @P1 IADD3 R3, PT, PT, R3, 0x1, RZ ;  /* 0x0000000103031810 */ /* 0x000fe40007ffe0ff */
[----:B------:R-:W-:Y:S01]  /*0b80*/  @!P2 LOP3.LUT R3, RZ, UR5, RZ, 0x33, !PT ;  /* 0x00000005ff03ac12 */ /* 0x000fe2000f8e33ff */
[C---:B------:R-:W-:Y:S01]  /*0b90*/  IMAD.IADD R10, R42.reuse, 0x1, R5 ;  /* 0x000000012a0a7824 */ /* 0x040fe200078e0205 */
[----:B------:R-:W-:Y:S01]  /*0ba0*/  ISETP.GE.AND P1, PT, R37, R21, PT ;  /* 0x000000152500720c */ /* 0x000fe20003f26270 */
[----:B------:R-:W-:Y:S02]  /*0bb0*/  IMAD.IADD R5, R42, 0x1, R41 ;  /* 0x000000012a057824 */ /* 0x000fe400078e0229 */
[----:B------:R-:W-:Y:S01]  /*0bc0*/  IMAD.IADD R2, R4, 0x1, R3 ;  /* 0x0000000104027824 */ /* 0x000fe200078e0203 */
[----:B------:R-:W-:Y:S01]  /*0bd0*/  SEL R0, R21, RZ, P1 ;  /* 0x000000ff15007207 */ /* 0x000fe20000800000 */
[----:B------:R-:W-:Y:S01]  /*0be0*/  VIADD R4, R39, 0x4 ;  /* 0x0000000427047836 */ /* 0x000fe20000000000 */
[----:B------:R-:W-:-:S02]  /*0bf0*/  SEL R3, R21, RZ, P0 ;  /* 0x000000ff15037207 */ /* 0x000fc40000000000 */
[-C--:B------:R-:W-:Y:S01]  /*0c00*/  ISETP.GE.AND P0, PT, R33, R21.reuse, PT ;  /* 0x000000152100720c */ /* 0x080fe20003f06270 */
[----:B------:R-:W-:Y:S01]  /*0c10*/  IMAD.IADD R37, R37, 0x1, -R0 ;  /* 0x0000000125257824 */ /* 0x000fe200078e0a00 */
[-C--:B------:R-:W-:Y:S01]  /*0c20*/  ISETP.GE.AND P1, PT, R32, R21.reuse, PT ;  /* 0x000000152000720c */ /* 0x080fe20003f26270 */
[----:B------:R0:W-:Y:S01]  /*0c30*/  STL [R1+0x4], R2 ;  /* 0x0000040201007387 */ /* 0x0001e20000100800 */
[----:B------:R-:W-:Y:S02]  /*0c40*/  SEL R0, R21, RZ, P0 ;  /* 0x000000ff15007207 */ /* 0x000fe40000000000 */
[----:B------:R-:W-:Y:S02]  /*0c50*/  ISETP.GE.AND P0, PT, R31, R21, PT ;  /* 0x000000151f00720c */ /* 0x000fe40003f06270 */
[----:B------:R-:W-:Y:S01]  /*0c60*/  IADD3 R36, PT, PT, R36, -R3, RZ ;  /* 0x8000000324247210 */ /* 0x000fe20007ffe0ff */
[----:B------:R-:W-:Y:S01]  /*0c70*/  IMAD.IADD R33, R33, 0x1, -R0 ;  /* 0x0000000121217824 */ /* 0x000fe200078e0a00 */
[----:B------:R-:W-:-:S02]  /*0c80*/  SEL R3, R21, RZ, P1 ;  /* 0x000000ff15037207 */ /* 0x000fc40000800000 */
[----:B------:R-:W-:Y:S01]  /*0c90*/  SEL R0, R21, RZ, P0 ;  /* 0x000000ff15007207 */ /* 0x000fe20000000000 */
[----:B0-----:R-:W-:Y:S01]  /*0ca0*/  VIADD R2, R39, 0x2 ;  /* 0x0000000227027836 */ /* 0x001fe20000000000 */
[-C--:B------:R-:W-:Y:S02]  /*0cb0*/  ISETP.GE.AND P1, PT, R30, R21.reuse, PT ;  /* 0x000000151e00720c */ /* 0x080fe40003f26270 */
[----:B------:R-:W-:Y:S01]  /*0cc0*/  ISETP.GE.AND P0, PT, R29, R21, PT ;  /* 0x000000151d00720c */ /* 0x000fe20003f06270 */
[----:B------:R-:W-:Y:S01]  /*0cd0*/  IMAD.IADD R31, R31, 0x1, -R0 ;  /* 0x000000011f1f7824 */ /* 0x000fe200078e0a00 */
[----:B------:R-:W-:Y:S02]  /*0ce0*/  IADD3 R32, PT, PT, R32, -R3, RZ ;  /* 0x8000000320207210 */ /* 0x000fe40007ffe0ff */
[----:B------:R-:W-:Y:S02]  /*0cf0*/  SEL R3, R21, RZ, P1 ;  /* 0x000000ff15037207 */ /* 0x000fe40000800000 */
[----:B------:R-:W-:-:S02]  /*0d00*/  ISETP.GE.AND P1, PT, R28, R21, PT ;  /* 0x000000151c00720c */ /* 0x000fc40003f26270 */
[----:B------:R-:W-:Y:S02]  /*0d10*/  SEL R0, R21, RZ, P0 ;  /* 0x000000ff15007207 */ /* 0x000fe40000000000 */
[----:B------:R-:W-:Y:S02]  /*0d20*/  ISETP.GE.AND P0, PT, R27, R21, PT ;  /* 0x000000151b00720c */ /* 0x000fe40003f06270 */
[----:B------:R-:W-:Y:S01]  /*0d30*/  IADD3 R30, PT, PT, R30, -R3, RZ ;  /* 0x800000031e1e7210 */ /* 0x000fe20007ffe0ff */
[----:B------:R-:W-:Y:S01]  /*0d40*/  IMAD.IADD R29, R29, 0x1, -R0 ;  /* 0x000000011d1d7824 */ /* 0x000fe200078e0a00 */
[C---:B------:R-:W-:Y:S02]  /*0d50*/  SEL R3, R21.reuse, RZ, P1 ;  /* 0x000000ff15037207 */ /* 0x040fe40000800000 */
[----:B------:R-:W-:Y:S02]  /*0d60*/  ISETP.GE.AND P1, PT, R26, R21, PT ;  /* 0x000000151a00720c */ /* 0x000fe40003f26270 */
[----:B------:R-:W-:-:S02]  /*0d70*/  SEL R0, R21, RZ, P0 ;  /* 0x000000ff15007207 */ /* 0x000fc40000000000 */
[----:B------:R-:W-:Y:S02]  /*0d80*/  IADD3 R28, PT, PT, R28, -R3, RZ ;  /* 0x800000031c1c7210 */ /* 0x000fe40007ffe0ff */
[-C--:B------:R-:W-:Y:S01]  /*0d90*/  ISETP.GE.AND P0, PT, R25, R21.reuse, PT ;  /* 0x000000151900720c */ /* 0x080fe20003f06270 */
[----:B------:R-:W-:Y:S01]  /*0da0*/  IMAD.IADD R27, R27, 0x1, -R0 ;  /* 0x000000011b1b7824 */ /* 0x000fe200078e0a00 */
[C---:B------:R-:W-:Y:S02]  /*0db0*/  SEL R3, R21.reuse, RZ, P1 ;  /* 0x000000ff15037207 */ /* 0x040fe40000800000 */
[----:B------:R-:W-:Y:S02]  /*0dc0*/  ISETP.GE.AND P1, PT, R24, R21, PT ;  /* 0x000000151800720c */ /* 0x000fe40003f26270 */
[----:B------:R-:W-:Y:S02]  /*0dd0*/  SEL R0, R21, RZ, P0 ;  /* 0x000000ff15007207 */ /* 0x000fe40000000000 */
[----:B------:R-:W-:-:S02]  /*0de0*/  IADD3 R26, PT, PT, R26, -R3, RZ ;  /* 0x800000031a1a7210 */ /* 0x000fc40007ffe0ff */
[-C--:B------:R-:W-:Y:S01]  /*0df0*/  ISETP.GE.AND P0, PT, R23, R21.reuse, PT ;  /* 0x000000151700720c */ /* 0x080fe20003f06270 */
[----:B------:R-:W-:Y:S01]  /*0e00*/  IMAD.IADD R25, R25, 0x1, -R0 ;  /* 0x0000000119197824 */ /* 0x000fe200078e0a00 */
[C---:B------:R-:W-:Y:S02]  /*0e10*/  SEL R3, R21.reuse, RZ, P1 ;  /* 0x000000ff15037207 */ /* 0x040fe40000800000 */
[----:B------:R-:W-:Y:S02]  /*0e20*/  ISETP.GE.AND P1, PT, R22, R21, PT ;  /* 0x000000151600720c */ /* 0x000fe40003f26270 */
[C---:B------:R-:W-:Y:S02]  /*0e30*/  SEL R0, R21.reuse, RZ, P0 ;  /* 0x000000ff15007207 */ /* 0x040fe40000000000 */
[----:B------:R-:W-:Y:S02]  /*0e40*/  IADD3 R24, PT, PT, R24, -R3, RZ ;  /* 0x8000000318187210 */ /* 0x000fe40007ffe0ff */
[----:B------:R-:W-:Y:S01]  /*0e50*/  SEL R3, R21, RZ, P1 ;  /* 0x000000ff15037207 */ /* 0x000fe20000800000 */
[----:B------:R-:W-:Y:S01]  /*0e60*/  IMAD.IADD R23, R23, 0x1, -R0 ;  /* 0x0000000117177824 */ /* 0x000fe200078e0a00 */
[----:B------:R-:W-:Y:S01]  /*0e70*/  ISETP.GE.AND P0, PT, R20, R21, PT ;  /* 0x000000151400720c */ /* 0x000fe20003f06270 */
[C---:B------:R-:W-:Y:S01]  /*0e80*/  VIADD R0, R39.reuse, 0x1 ;  /* 0x0000000127007836 */ /* 0x040fe20000000000 */
[----:B------:R-:W-:Y:S01]  /*0e90*/  LOP3.LUT R2, R2, 0xf, RZ, 0xc0, !PT ;  /* 0x0000000f02027812 */ /* 0x000fe200078ec0ff */
[----:B------:R-:W-:Y:S01]  /*0ea0*/  IMAD.IADD R22, R22, 0x1, -R3 ;  /* 0x0000000116167824 */ /* 0x000fe200078e0a03 */
[----:B------:R-:W-:-:S02]  /*0eb0*/  IADD3 R3, PT, PT, R39, 0x3, RZ ;  /* 0x0000000327037810 */ /* 0x000fc40007ffe0ff */
[----:B------:R-:W-:Y:S01]  /*0ec0*/  LOP3.LUT R0, R0, 0xf, RZ, 0xc0, !PT ;  /* 0x0000000f00007812 */ /* 0x000fe200078ec0ff */
[C---:B------:R-:W-:Y:S01]  /*0ed0*/  IMAD.IADD R13, R42.reuse, 0x1, R2 ;  /* 0x000000012a0d7824 */ /* 0x040fe200078e0202 */
[----:B------:R-:W-:Y:S01]  /*0ee0*/  LOP3.LUT R3, R3, 0xf, RZ, 0xc0, !PT ;  /* 0x0000000f03037812 */ /* 0x000fe200078ec0ff */
[C---:B------:R-:W-:Y:S01]  /*0ef0*/  IMAD.IADD R2, R42.reuse, 0x1, R16 ;  /* 0x000000012a027824 */ /* 0x040fe200078e0210 */
[----:B------:R-:W-:Y:S01]  /*0f00*/  SEL R21, R21, RZ, P0 ;  /* 0x000000ff15157207 */ /* 0x000fe20000000000 */
[----:B------:R-:W-:Y:S01]  /*0f10*/  IMAD.IADD R14, R42, 0x1, R0 ;  /* 0x000000012a0e7824 */ /* 0x000fe200078e0200 */
[----:B------:R-:W-:Y:S01]  /*0f20*/  LOP3.LUT R4, R4, 0xf, RZ, 0xc0, !PT ;  /* 0x0000000f04047812 */ /* 0x000fe200078ec0ff */
[----:B------:R-:W-:Y:S01]  /*0f30*/  IMAD.IADD R12, R42, 0x1, R3 ;  /* 0x000000012a0c7824 */ /* 0x000fe200078e0203 */
[C---:B------:R-:W-:Y:S01]  /*0f40*/  IADD3 R21, PT, PT, R20.reuse, -R21, RZ ;  /* 0x8000001514157210 */ /* 0x040fe20007ffe0ff */
[----:B------:R-:W-:Y:S01]  /*0f50*/  IMAD.IADD R20, R20, 0x1, R42 ;  /* 0x0000000114147824 */ /* 0x000fe200078e022a */
[C---:B------:R-:W-:Y:S01]  /*0f60*/  IADD3 R11, PT, PT, R42.reuse, R4, RZ ;  /* 0x000000042a0b7210 */ /* 0x040fe20007ffe0ff */
[C---:B------:R-:W-:Y:S01]  /*0f70*/  IMAD.IADD R4, R42.reuse, 0x1, R18 ;  /* 0x000000012a047824 */ /* 0x040fe200078e0212 */
[C---:B------:R-:W-:Y:S01]  /*0f80*/  IADD3 R3, PT, PT, R42.reuse, R17, RZ ;  /* 0x000000112a037210 */ /* 0x040fe20007ffe0ff */
[----:B------:R-:W-:-:S07]  /*0f90*/  IMAD.IADD R0, R42, 0x1, R15 ;  /* 0x000000012a007824 */ /* 0x000fce00078e020f */
[----:B------:R-:W-:Y:S05]  /*0fa0*/  CALL.REL.NOINC `($__internal_575_$__cuda_sm20_div_s16) ;  /* 0x0000002800747944 */ /* 0x000fea0003c00000 */
        /* <DEDUP_REMOVED lines=16> */
.L_x_28550:
[----:B--2---:R-:W2:Y:S04]  /*10b0*/  LDL R53, [R1+0x4] ;  /* 0x0000040001357983 */ /* 0x004ea80000100800 */
[----:B---3--:R-:W3:Y:S01]  /*10c0*/  LDL R52, [R1] ;  /* 0x0000000001347983 */ /* 0x008ee20000100800 */
[----:B------:R-:W-:Y:S01]  /*10d0*/  PLOP3.LUT P1, PT, P0, PT, PT, 0x80, 0x8 ;  /* 0x000000000008781c */ /* 0x000fe2000072f070 */
[----:B------:R-:W-:Y:S01]  /*10e0*/  BSSY.RECONVERGENT B0, `(.L_x_28506) ;  /* 0x0000034000007945 */ /* 0x000fe20003800200 */
[----:B------:R-:W0:Y:S02]  /*10f0*/  S2R R64, SR_CTAID.Z ;  /* 0x0000000000407919 */ /* 0x000e240000002700 */
[----:B0-----:R-:W-:-:S05]  /*1100*/  LEA R46, R64, UR4, 0x6 ;  /* 0x00000004402e7c11 */ /* 0x001fca000f8e30ff */
[----:B------:R-:W-:Y:S01]  /*1110*/  IMAD.IADD R46, R46, 0x1, R47 ;  /* 0x000000012e2e7824 */ /* 0x000fe200078e022f */
[C---:B--2---:R-:W-:Y:S02]  /*1120*/  LOP3.LUT R34, R53.reuse, 0x3, RZ, 0xc0, !PT ;  /* 0x0000000335227812 */ /* 0x044fe400078ec0ff */
[----:B------:R-:W-:Y:S02]  /*1130*/  ISETP.GE.U32.AND P2, PT, R53, 0x3, PT ;  /* 0x000000033500780c */ /* 0x000fe40003f46070 */
[----:B------:R-:W-:Y:S02]  /*1140*/  ISETP.NE.AND P0, PT, R34, 0x3, PT ;  /* 0x000000032200780c */ /* 0x000fe40003f05270 */
[----:B---3--:R-:W-:-:S11]  /*1150*/  MOV R45, R52 ;  /* 0x00000034002d7202 */ /* 0x008fd60000000f00 */
[----:B-1--4-:R-:W-:Y:S05]  /*1160*/  @!P0 BRA `(.L_x_28507) ;  /* 0x0000000000ac8947 */ /* 0x012fea0003800000 */
[----:B------:R-:W0:Y:S01]  /*1170*/  S2R R42, SR_TID.X ;  /* 0x00000000002a7919 */ /* 0x000e220000002100 */
[----:B------:R-:W1:Y:S01]  /*1180*/  LDCU UR5, c[0x0][0x3ac] ;  /* 0x00007580ff0577ac */ /* 0x000e620008000800 */
[----:B------:R-:W2:Y:S01]  /*1190*/  LDC.64 R34, c[0x0][0x390] ;  /* 0x0000e400ff227b82 */ /* 0x000ea20000000a00 */
[----:B------:R-:W-:Y:S02]  /*11a0*/  LOP3.LUT R41, R52, 0x1c, RZ, 0xc0, !PT ;  /* 0x0000001c34297812 */ /* 0x000fe400078ec0ff */
[----:B0-----:R-:W-:-:S05]  /*11b0*/  SHF.R.U32.HI R42, RZ, 0x3, R42 ;  /* 0x00000003ff2a7819 */ /* 0x001fca000001162a */
[----:B-1----:R-:W-:-:S04]  /*11c0*/  IMAD R41, R42, UR5, R41 ;  /* 0x000000052a297c24 */ /* 0x002fc8000f8e0229 */
[----:B------:R-:W-:-:S04]  /*11d0*/  IMAD.IADD R41, R46, 0x1, R41 ;  /* 0x000000012e297824 */ /* 0x000fc800078e0229 */
[----:B--2---:R-:W-:-:S06]  /*11e0*/  IMAD.WIDE R48, R41, 0x4, R34 ;  /* 0x0000000429307825 */ /* 0x004fcc00078e0222 */
[----:B------:R-:W2:Y:S01]  /*11f0*/  LDG.E.128 R48, desc[UR10][R48.64] ;  /* 0x0000000a30307981 */ /* 0x000ea2000c1e1d00 */
[----:B------:R-:W0:Y:S01]  /*1200*/  S2UR UR9, SR_CgaCtaId ;  /* 0x00000000000979c3 */ /* 0x000e220000008800 */
[----:B------:R-:W-:Y:S01]  /*1210*/  UMOV UR5, 0x400 ;  /* 0x0000040000057882 */ /* 0x000fe20000000000 */
[----:B------:R-:W-:Y:S01]  /*1220*/  LOP3.LUT P0, RZ, R53, 0x3, RZ, 0xc0, !PT ;  /* 0x0000000335ff7812 */ /* 0x000fe2000780c0ff */
[----:B------:R-:W-:-:S05]  /*1230*/  UIADD3 UR5, UPT, UPT, UR5, 0x880, URZ ;  /* 0x0000088005057890 */ /* 0x000fca000fffe0ff */
[----:B------:R-:W1:Y:S01]  /*1240*/  LDC R42, c[0x0][0x360] ;  /* 0x0000d800ff2a7b82 */ /* 0x000e620000000800 */
[----:B0-----:R-:W-:-:S06]  /*1250*/  ULEA UR5, UR9, UR5, 0x18 ;  /* 0x0000000509057291 */ /* 0x001fcc000f8ec0ff */
[----:B------:R-:W-:Y:S01]  /*1260*/  LEA R41, R52, UR5, 0x2 ;  /* 0x0000000534297c11 */ /* 0x000fe2000f8e10ff */
[----:B-1----:R-:W-:-:S05]  /*1270*/  IMAD.SHL.U32 R42, R42, 0x4, RZ ;  /* 0x000000042a2a7824 */ /* 0x002fca00078e00ff */
[----:B------:R-:W-:Y:S01]  /*1280*/  IADD3 R45, PT, PT, R52, R42, RZ ;  /* 0x0000002a342d7210 */ /* 0x000fe20007ffe0ff */
[----:B--2---:R0:W-:Y:S01]  /*1290*/  STS.128 [R41], R48 ;  /* 0x0000003029007388 */ /* 0x0041e20000000c00 */
[----:B------:R-:W-:Y:S05]  /*12a0*/  @!P0 BRA `(.L_x_28507) ;  /* 0x00000000005c8947 */ /* 0x000fea0003800000 */
[----:B0-----:R-:W-:Y:S01]  /*12b0*/  LOP3.LUT R48, R53, 0x3, RZ, 0xc0, !PT ;  /* 0x0000000335307812 */ /* 0x001fe200078ec0ff */
[----:B------:R-:W0:Y:S01]  /*12c0*/  LDCU UR5, c[0x0][0x3ac] ;  /* 0x00007580ff0577ac */ /* 0x000e220008000800 */
[----:B------:R-:W-:Y:S02]  /*12d0*/  SHF.R.U32.HI R49, RZ, 0x5, R45 ;  /* 0x00000005ff317819 */ /* 0x000fe4000001162d */
[----:B------:R-:W-:Y:S02]  /*12e0*/  ISETP.NE.AND P0, PT, R48, 0x1, PT ;  /* 0x000000013000780c */ /* 0x000fe40003f05270 */
[----:B------:R-:W-:-:S11]  /*12f0*/  LOP3.LUT R48, R45, 0x1c, RZ, 0xc0, !PT ;  /* 0x0000001c2d307812 */ /* 0x000fd600078ec0ff */
[----:B------:R-:W-:Y:S01]  /*1300*/  @P0 IADD3 R57, PT, PT, R42, R52, R42 ;  /* 0x000000342a390210 */ /* 0x000fe20007ffe02a */
[----:B0-----:R-:W-:-:S03]  /*1310*/  IMAD R49, R49, UR5, R48 ;  /* 0x0000000531317c24 */ /* 0x001fc6000f8e0230 */
[----:B------:R-:W-:Y:S02]  /*1320*/  @P0 LOP3.LUT R50, R57, 0x1c, RZ, 0xc0, !PT ;  /* 0x0000001c39320812 */ /* 0x000fe400078ec0ff */
[----:B------:R-:W-:Y:S01]  /*1330*/  @P0 SHF.R.U32.HI R51, RZ, 0x5, R57 ;  /* 0x00000005ff330819 */ /* 0x000fe20000011639 */
[----:B------:R-:W-:-:S04]  /*1340*/  IMAD.IADD R49, R46, 0x1, R49 ;  /* 0x000000012e317824 */ /* 0x000fc800078e0231 */
[----:B------:R-:W-:Y:S02]  /*1350*/  @P0 IMAD R51, R51, UR5, R50 ;  /* 0x0000000533330c24 */ /* 0x000fe4000f8e0232 */
[----:B------:R-:W-:-:S04]  /*1360*/  IMAD.WIDE R52, R49, 0x4, R34 ;  /* 0x0000000431347825 */ /* 0x000fc800078e0222 */
[----:B------:R-:W-:Y:S02]  /*1370*/  @P0 IMAD.IADD R51, R46, 0x1, R51 ;  /* 0x000000012e330824 */ /* 0x000fe400078e0233 */
[----:B------:R-:W2:Y:S02]  /*1380*/  LDG.E.128 R52, desc[UR10][R52.64] ;  /* 0x0000000a34347981 */ /* 0x000ea4000c1e1d00 */
[----:B------:R-:W-:-:S06]  /*1390*/  @P0 IMAD.WIDE R48, R51, 0x4, R34 ;  /* 0x0000000433300825 */ /* 0x000fcc00078e0222 */
[----:B------:R-:W3:Y:S01]  /*13a0*/  @P0 LDG.E.128 R48, desc[UR10][R48.64] ;  /* 0x0000000a30300981 */ /* 0x000ee2000c1e1d00 */
[----:B------:R-:W0:Y:S02]  /*13b0*/  LDC R34, c[0x0][0x360] ;  /* 0x0000d800ff227b82 */ /* 0x000e240000000800 */
[----:B0-----:R-:W-:-:S05]  /*13c0*/  IMAD R41, R34, 0x10, R41 ;  /* 0x0000001022297824 */ /* 0x001fca00078e0229 */
[----:B------:R-:W-:Y:S01]  /*13d0*/  @P0 LEA R34, R34, R41, 0x4 ;  /* 0x0000002922220211 */ /* 0x000fe200078e20ff */
[--C-:B------:R-:W-:Y:S02]  /*13e0*/  IMAD.IADD R45, R45, 0x1, R42.reuse ;  /* 0x000000012d2d7824 */ /* 0x100fe400078e022a */
[----:B------:R-:W-:Y:S01]  /*13f0*/  @P0 IMAD.IADD R45, R57, 0x1, R42 ;  /* 0x00000001392d0824 */ /* 0x000fe200078e022a */
[----:B--2---:R1:W-:Y:S04]  /*1400*/  STS.128 [R41], R52 ;  /* 0x0000003429007388 */ /* 0x0043e80000000c00 */
[----:B---3--:R1:W-:Y:S02]  /*1410*/  @P0 STS.128 [R34], R48 ;  /* 0x0000003022000388 */ /* 0x0083e40000000c00 */
.L_x_28507:
[----:B------:R-:W-:Y:S05]  /*1420*/  BSYNC.RECONVERGENT B0 ;  /* 0x0000000000007941 */ /* 0x000fea0003800200 */
.L_x_28506:
        /* <DEDUP_REMOVED lines=10> */
[C---:B----4-:R-:W-:Y:S01]  /*14d0*/  IMAD R34, R42.reuse, 0xc, R45 ;  /* 0x0000000c2a227824 */ /* 0x050fe200078e022d */
[----:B------:R-:W-:Y:S02]  /*14e0*/  LEA R35, R42, R45, 0x3 ;  /* 0x0000002d2a237211 */ /* 0x000fe400078e18ff */
[----:B------:R-:W-:-:S07]  /*14f0*/  LEA R42, R45, UR5, 0x2 ;  /* 0x000000052d2a7c11 */ /* 0x000fce000f8e10ff */
.L_x_28510:
[----:B--2---:R-:W0:Y:S01]  /*1500*/  LDC.64 R48, c[0x0][0x390] ;  /* 0x0000e400ff307b82 */ /* 0x004e220000000a00 */
[----:B------:R-:W-:Y:S02]  /*1510*/  LEA R50, R64, UR4, 0x6 ;  /* 0x0000000440327c11 */ /* 0x000fe4000f8e30ff */
[----:B------:R-:W-:Y:S02]  /*1520*/  LOP3.LUT R51, R45, 0x1c, RZ, 0xc0, !PT ;  /* 0x0000001c2d337812 */ /* 0x000fe400078ec0ff */
[----:B------:R-:W-:Y:S01]  /*1530*/  LOP3.LUT R52, R41, 0x1c, RZ, 0xc0, !PT ;  /* 0x0000001c29347812 */ /* 0x000fe200078ec0ff */
[----:B------:R-:W-:Y:S01]  /*1540*/  IMAD.IADD R56, R50, 0x1, R47 ;  /* 0x0000000132387824 */ /* 0x000fe200078e022f */
[----:B------:R-:W-:Y:S02]  /*1550*/  SHF.R.U32.HI R50, RZ, 0x5, R45 ;  /* 0x00000005ff327819 */ /* 0x000fe4000001162d */
[----:B------:R-:W-:Y:S01]  /*1560*/  LOP3.LUT R53, R35, 0x1c, RZ, 0xc0, !PT ;  /* 0x0000001c23357812 */ /* 0x000fe200078ec0ff */
[C---:B------:R-:W-:Y:S01]  /*1570*/  IMAD.IADD R51, R56.reuse, 0x1, R51 ;  /* 0x0000000138337824 */ /* 0x040fe200078e0233 */
[----:B------:R-:W-:-:S02]  /*1580*/  IADD3 R55, PT, PT, R56, R52, RZ ;  /* 0x0000003438377210 */ /* 0x000fc40007ffe0ff */
[----:B------:R-:W-:Y:S01]  /*1590*/  LOP3.LUT R54, R34, 0x1c, RZ, 0xc0, !PT ;  /* 0x0000001c22367812 */ /* 0x000fe200078ec0ff */
[----:B------:R-:W-:Y:S01]  /*15a0*/  IMAD R51, R50, UR12, R51 ;  /* 0x0000000c32337c24 */ /* 0x000fe2000f8e0233 */
[----:B------:R-:W-:Y:S01]  /*15b0*/  SHF.R.U32.HI R50, RZ, 0x5, R41 ;  /* 0x00000005ff327819 */ /* 0x000fe20000011629 */
[----:B------:R-:W-:Y:S01]  /*15c0*/  IMAD.IADD R53, R56, 0x1, R53 ;  /* 0x0000000138357824 */ /* 0x000fe200078e0235 */
[----:B------:R-:W-:-:S03]  /*15d0*/  SHF.R.U32.HI R52, RZ, 0x5, R35 ;  /* 0x00000005ff347819 */ /* 0x000fc60000011623 */
[----:B------:R-:W-:Y:S01]  /*15e0*/  IMAD R55, R50, UR12, R55 ;  /* 0x0000000c32377c24 */ /* 0x000fe2000f8e0237 */
[----:B------:R-:W-:Y:S01]  /*15f0*/  SHF.R.U32.HI R50, RZ, 0x5, R34 ;  /* 0x00000005ff327819 */ /* 0x000fe20000011622 */
[----:B0-----:R-:W-:-:S04]  /*1600*/  IMAD.WIDE R60, R51, 0x4, R48 ;  /* 0x00000004333c7825 */ /* 0x001fc800078e0230 */
[----:B------:R-:W-:Y:S02]  /*1610*/  IMAD.IADD R51, R56, 0x1, R54 ;  /* 0x0000000138337824 */ /* 0x000fe400078e0236 */
[----:B------:R-:W-:Y:S01]  /*1620*/  IMAD R53, R52, UR12, R53 ;  /* 0x0000000c34357c24 */ /* 0x000fe2000f8e0235 */
[----:B------:R-:W2:Y:S01]  /*1630*/  LDG.E.128 R60, desc[UR10][R60.64] ;  /* 0x0000000a3c3c7981 */ /* 0x000ea2000c1e1d00 */
[----:B------:R-:W-:Y:S02]  /*1640*/  IMAD R51, R50, UR12, R51 ;  /* 0x0000000c32337c24 */ /* 0x000fe4000f8e0233 */
        /* <DEDUP_REMOVED lines=11> */
[CC--:B------:R-:W-:Y:S01]  /*1700*/  LEA R67, R65.reuse, R42.reuse, 0x5 ;  /* 0x0000002a41437211 */ /* 0x0c0fe200078e28ff */
[C---:B------:R-:W-:Y:S02]  /*1710*/  IMAD R68, R65.reuse, 0x30, R42 ;  /* 0x0000003041447824 */ /* 0x040fe400078e022a */
[C---:B------:R-:W-:Y:S02]  /*1720*/  IMAD R34, R65.reuse, 0x10, R34 ;  /* 0x0000001041227824 */ /* 0x040fe400078e0222 */
[C---:B------:R-:W-:Y:S02]  /*1730*/  IMAD R35, R65.reuse, 0x10, R35 ;  /* 0x0000001041237824 */ /* 0x040fe400078e0223 */
[C---:B------:R-:W-:Y:S01]  /*1740*/  IMAD R41, R65.reuse, 0x10, R41 ;  /* 0x0000001041297824 */ /* 0x040fe200078e0229 */
[----:B--2---:R0:W-:Y:S04]  /*1750*/  STS.128 [R42], R60 ;  /* 0x0000003c2a007388 */ /* 0x0041e80000000c00 */
[----:B---3--:R2:W-:Y:S04]  /*1760*/  STS.128 [R66], R56 ;  /* 0x0000003842007388 */ /* 0x0085e80000000c00 */
[----:B----4-:R2:W-:Y:S01]  /*1770*/  STS.128 [R67], R52 ;  /* 0x0000003443007388 */ /* 0x0105e20000000c00 */
[----:B0-----:R-:W-:-:S03]  /*1780*/  LEA R42, R65, R42, 0x6 ;  /* 0x0000002a412a7211 */ /* 0x001fc600078e30ff */
[----:B-----5:R2:W-:Y:S01]  /*1790*/  STS.128 [R68], R48 ;  /* 0x0000003044007388 */ /* 0x0205e20000000c00 */
[----:B------:R-:W-:Y:S05]  /*17a0*/  @!P0 BRA `(.L_x_28510) ;  /* 0xfffffffc00548947 */ /* 0x000fea000383ffff */
.L_x_28509:
[----:B------:R-:W-:Y:S05]  /*17b0*/  BSYNC.RECONVERGENT B0 ;  /* 0x0000000000007941 */ /* 0x000fea0003800200 */
.L_x_28508:
[----:B------:R-:W-:Y:S02]  /*17c0*/  IMAD R42, R64, 0x40, R47 ;  /* 0x00000040402a7824 */ /* 0x000fe400078e022f */
[----:B01----:R-:W-:-:S07]  /*17d0*/  IMAD.MOV.U32 R41, RZ, RZ, RZ ;  /* 0x000000ffff297224 */ /* 0x003fce00078e00ff */
.L_x_28549:
[----:B------:R-:W0:Y:S02]  /*17e0*/  S2R R34, SR_TID.X ;  /* 0x0000000000227919 */ /* 0x000e240000002100 */
[----:B0-----:R-:W-:Y:S02]  /*17f0*/  LOP3.LUT R35, R34, 0xf, RZ, 0xc0, !PT ;  /* 0x0000000f22237812 */ /* 0x001fe400078ec0ff */
[----:B------:R-:W-:-:S03]  /*1800*/  SHF.R.U32.HI R34, RZ, 0x4, R34 ;  /* 0x00000004ff227819 */ /* 0x000fc60000011622 */
[----:B--2---:R-:W-:Y:S01]  /*1810*/  IMAD.IADD R48, R35, 0x1, R41 ;  /* 0x0000000123307824 */ /* 0x004fe200078e0229 */
[----:B-1-34-:R-:W-:-:S07]  /*1820*/  MOV R46, R34 ;  /* 0x00000022002e7202 */ /* 0x01afce0000000f00 */
.L_x_28511:
        /* <DEDUP_REMOVED lines=18> */
.L_x_28548:
[----:B------:R-:W0:Y:S01]  /*1950*/  S2R R35, SR_TID.X ;  /* 0x0000000000237919 */ /* 0x000e220000002100 */
[----:B------:R-:W-:Y:S01]  /*1960*/  UISETP.LT.AND UP0, UPT, UR8, 0x40, UPT ;  /* 0x000000400800788c */ /* 0x000fe2000bf01270 */
[C---:B------:R-:W-:Y:S01]  /*1970*/  VIADD R48, R39.reuse, 0xb ;  /* 0x0000000b27307836 */ /* 0x040fe20000000000 */
[----:B------:R-:W-:Y:S01]  /*1980*/  MOV R46, 0x400 ;  /* 0x00000400002e7802 */ /* 0x000fe20000000f00 */
[----:B-1----:R-:W1:Y:S01]  /*1990*/  S2R R34, SR_CgaCtaId ;  /* 0x0000000000227919 */ /* 0x002e620000008800 */
[C---:B------:R-:W-:Y:S01]  /*19a0*/  IMAD.IADD R63, R39.reuse, 0x1, R64 ;  /* 0x00000001273f7824 */ /* 0x040fe200078e0240 */
[----:B------:R-:W-:Y:S01]  /*19b0*/  ISETP.GE.AND P2, PT, R40, UR6, PT ;  /* 0x0000000628007c0c */ /* 0x000fe2000bf46270 */
[C---:B------:R-:W-:Y:S01]  /*19c0*/  VIADD R61, R39.reuse, 0x1 ;  /* 0x00000001273d7836 */ /* 0x040fe20000000000 */
[C---:B------:R-:W-:Y:S01]  /*19d0*/  IADD3 R59, PT, PT, R39.reuse, 0x3, RZ ;  /* 0x00000003273b7810 */ /* 0x040fe20007ffe0ff */
[C---:B------:R-:W-:Y:S01]  /*19e0*/  VIADD R60, R39.reuse, 0x2 ;  /* 0x00000002273c7836 */ /* 0x040fe20000000000 */
[C---:B------:R-:W-:Y:S01]  /*19f0*/  IADD3 R66, PT, PT, R39.reuse, 0x7, RZ ;  /* 0x0000000727427810 */ /* 0x040fe20007ffe0ff */
[C---:B------:R-:W-:Y:S01]  /*1a00*/  VIADD R68, R39.reuse, 0x5 ;  /* 0x0000000527447836 */ /* 0x040fe20000000000 */
[----:B------:R-:W-:Y:S01]  /*1a10*/  USEL UR5, UR8, 0x40, UP0 ;  /* 0x0000004008057887 */ /* 0x000fe20008000000 */
        /* <DEDUP_REMOVED lines=77> */
.L_x_28547:
        /* <DEDUP_REMOVED lines=11> */
.L_x_28556:
[----:B0--3--:R-:W-:-:S07]  /*1fa0*/  IMAD R34, R62, R34, RZ ;  /* 0x000000223e227224 */ /* 0x009fce00078e02ff */
.L_x_28515:
[----:B------:R-:W-:-:S13]  /*1fb0*/  ISETP.GE.AND P3, PT, R35, 0x2, PT ;  /* 0x000000022300780c */ /* 0x000fda0003f66270 */
[----:B------:R-:W-:Y:S05]  /*1fc0*/  @!P3 BRA `(.L_x_28517) ;  /* 0x000000000010b947 */ /* 0x000fea0003800000 */
[----:B------:R-:W-:-:S03]  /*1fd0*/  UMOV UR5, 0xffffffff ;  /* 0xffffffff00057882 */ /* 0x000fc60000000000 */
[----:B------:R-:W-:Y:S05]  /*1fe0*/  BRA.DIV UR5, `(.L_x_28518) ;  /* 0x0000001205487947 */ /* 0x000fea000b800000 */
[----:B------:R3:W4:Y:S02]  /*1ff0*/  SHFL.IDX PT, R67, R69, R38, 0x1f ;  /* 0x00001f2645437589 */ /* 0x00072400000e0000 */
.L_x_28559:
[----:B----4-:R-:W-:-:S07]  /*2000*/  IMAD R34, R61, R67, R34 ;  /* 0x000000433d227224 */ /* 0x010fce00078e0222 */
.L_x_28517:
[----:B------:R-:W-:-:S13]  /*2010*/  ISETP.GE.AND P3, PT, R35, 0x3, PT ;  /* 0x000000032300780c */ /* 0x000fda0003f66270 */
[----:B------:R-:W-:Y:S05]  /*2020*/  @!P3 BRA `(.L_x_28519) ;  /* 0x000000000010b947 */ /* 0x000fea0003800000 */
[----:B------:R-:W-:-:S03]  /*2030*/  UMOV UR5, 0xffffffff ;  /* 0xffffffff00057882 */ /* 0x000fc60000000000 */
[----:B------:R-:W-:Y:S05]  /*2040*/  BRA.DIV UR5, `(.L_x_28520) ;  /* 0x0000001205547947 */ /* 0x000fea000b800000 */
[----:B------:R4:W0:Y:S02]  /*2050*/  SHFL.IDX PT, R67, R69, R37, 0x1f ;  /* 0x00001f2545437589 */ /* 0x00082400000e0000 */
.L_x_28562:
[----:B0-----:R-:W-:-:S07]  /*2060*/  IMAD R34, R60, R67, R34 ;  /* 0x000000433c227224 */ /* 0x001fce00078e0222 */
.L_x_28519:
[----:B------:R-:W-:-:S13]  /*2070*/  ISETP.GE.AND P3, PT, R35, 0x4, PT ;  /* 0x000000042300780c */ /* 0x000fda0003f66270 */
[----:B------:R-:W-:Y:S05]  /*2080*/  @!P3 BRA `(.L_x_28521) ;  /* 0x000000000010b947 */ /* 0x000fea0003800000 */
[----:B------:R-:W-:-:S03]  /*2090*/  UMOV UR5, 0xffffffff ;  /* 0xffffffff00057882 */ /* 0x000fc60000000000 */
[----:B------:R-:W-:Y:S05]  /*20a0*/  BRA.DIV UR5, `(.L_x_28522) ;  /* 0x0000001205607947 */ /* 0x000fea000b800000 */
[----:B------:R0:W0:Y:S02]  /*20b0*/  SHFL.IDX PT, R67, R69, R36, 0x1f ;  /* 0x00001f2445437589 */ /* 0x00002400000e0000 */
.L_x_28565:
[----:B0-----:R-:W-:-:S07]  /*20c0*/  IMAD R34, R59, R67, R34 ;  /* 0x000000433b227224 */ /* 0x001fce00078e0222 */
.L_x_28521:
[----:B------:R-:W-:-:S13]  /*20d0*/  ISETP.GE.AND P3, PT, R35, 0x5, PT ;  /* 0x000000052300780c */ /* 0x000fda0003f66270 */
[----:B------:R-:W-:Y:S05]  /*20e0*/  @!P3 BRA `(.L_x_28523) ;  /* 0x000000000010b947 */ /* 0x000fea0003800000 */
[----:B------:R-:W-:-:S03]  /*20f0*/  UMOV UR5, 0xffffffff ;  /* 0xffffffff00057882 */ /* 0x000fc60000000000 */
[----:B------:R-:W-:Y:S05]  /*2100*/  BRA.DIV UR5, `(.L_x_28524) ;  /* 0x00000012056c7947 */ /* 0x000fea000b800000 */
[----:B------:R0:W0:Y:S02]  /*2110*/  SHFL.IDX PT, R67, R69, R33, 0x1f ;  /* 0x00001f2145437589 */ /* 0x00002400000e0000 */
.L_x_28568:
[----:B0-----:R-:W-:-:S07]  /*2120*/  IMAD R34, R58, R67, R34 ;  /* 0x000000433a227224 */ /* 0x001fce00078e0222 */
.L_x_28523:
[----:B------:R-:W-:-:S13]  /*2130*/  ISETP.GE.AND P3, PT, R35, 0x6, PT ;  /* 0x000000062300780c */ /* 0x000fda0003f66270 */
[----:B------:R-:W-:Y:S05]  /*2140*/  @!P3 BRA `(.L_x_28525) ;  /* 0x000000000010b947 */ /* 0x000fea0003800000 */
[----:B------:R-:W-:-:S03]  /*2150*/  UMOV UR5, 0xffffffff ;  /* 0xffffffff00057882 */ /* 0x000fc60000000000 */
[----:B------:R-:W-:Y:S05]  /*2160*/  BRA.DIV UR5, `(.L_x_28526) ;  /* 0x0000001205787947 */ /* 0x000fea000b800000 */
[----:B------:R0:W0:Y:S02]  /*2170*/  SHFL.IDX PT, R67, R69, R32, 0x1f ;  /* 0x00001f2045437589 */ /* 0x00002400000e0000 */
.L_x_28571:
[----:B0-----:R-:W-:-:S07]  /*2180*/  IMAD R34, R57, R67, R34 ;  /* 0x0000004339227224 */ /* 0x001fce00078e0222 */
.L_x_28525:
[----:B------:R-:W-:-:S13]  /*2190*/  ISETP.GE.AND P3, PT, R35, 0x7, PT ;  /* 0x000000072300780c */ /* 0x000fda0003f66270 */
[----:B------:R-:W-:Y:S05]  /*21a0*/  @!P3 BRA `(.L_x_28527) ;  /* 0x000000000010b947 */ /* 0x000fea0003800000 */
[----:B------:R-:W-:-:S03]  /*21b0*/  UMOV UR5, 0xffffffff ;  /* 0xffffffff00057882 */ /* 0x000fc60000000000 */
[----:B------:R-:W-:Y:S05]  /*21c0*/  BRA.DIV UR5, `(.L_x_28528) ;  /* 0x0000001205847947 */ /* 0x000fea000b800000 */
[----:B------:R0:W0:Y:S02]  /*21d0*/  SHFL.IDX PT, R67, R69, R31, 0x1f ;  /* 0x00001f1f45437589 */ /* 0x00002400000e0000 */
.L_x_28574:
[----:B0-----:R-:W-:-:S07]  /*21e0*/  IMAD R34, R56, R67, R34 ;  /* 0x0000004338227224 */ /* 0x001fce00078e0222 */
.L_x_28527:
[----:B------:R-:W-:-:S13]  /*21f0*/  ISETP.GE.AND P3, PT, R35, 0x8, PT ;  /* 0x000000082300780c */ /* 0x000fda0003f66270 */
[----:B------:R-:W-:Y:S05]  /*2200*/  @!P3 BRA `(.L_x_28529) ;  /* 0x000000000010b947 */ /* 0x000fea0003800000 */
[----:B------:R-:W-:-:S03]  /*2210*/  UMOV UR5, 0xffffffff ;  /* 0xffffffff00057882 */ /* 0x000fc60000000000 */
[----:B------:R-:W-:Y:S05]  /*2220*/  BRA.DIV UR5, `(.L_x_28530) ;  /* 0x0000001205907947 */ /* 0x000fea000b800000 */
[----:B------:R0:W0:Y:S02]  /*2230*/  SHFL.IDX PT, R67, R69, R30, 0x1f ;  /* 0x00001f1e45437589 */ /* 0x00002400000e0000 */
.L_x_28577:
[----:B01----:R-:W-:-:S07]  /*2240*/  IMAD R34, R55, R67, R34 ;  /* 0x0000004337227224 */ /* 0x003fce00078e0222 */
.L_x_28529:
[----:B------:R-:W-:-:S13]  /*2250*/  ISETP.GE.AND P3, PT, R35, 0x9, PT ;  /* 0x000000092300780c */ /* 0x000fda0003f66270 */
[----:B------:R-:W-:Y:S05]  /*2260*/  @!P3 BRA `(.L_x_28531) ;  /* 0x000000000010b947 */ /* 0x000fea0003800000 */
[----:B------:R-:W-:-:S03]  /*2270*/  UMOV UR5, 0xffffffff ;  /* 0xffffffff00057882 */ /* 0x000fc60000000000 */
[----:B------:R-:W-:Y:S05]  /*2280*/  BRA.DIV UR5, `(.L_x_28532) ;  /* 0x00000012059c7947 */ /* 0x000fea000b800000 */
[----:B------:R0:W0:Y:S02]  /*2290*/  SHFL.IDX PT, R67, R69, R29, 0x1f ;  /* 0x00001f1d45437589 */ /* 0x00002400000e0000 */
.L_x_28580:
[----:B0-----:R-:W-:-:S07]  /*22a0*/  IMAD R34, R54, R67, R34 ;  /* 0x0000004336227224 */ /* 0x001fce00078e0222 */
.L_x_28531:
[----:B------:R-:W-:-:S13]  /*22b0*/  ISETP.GE.AND P3, PT, R35, 0xa, PT ;  /* 0x0000000a2300780c */ /* 0x000fda0003f66270 */
[----:B------:R-:W-:Y:S05]  /*22c0*/  @!P3 BRA `(.L_x_28533) ;  /* 0x000000000010b947 */ /* 0x000fea0003800000 */
[----:B------:R-:W-:-:S03]  /*22d0*/  UMOV UR5, 0xffffffff ;  /* 0xffffffff00057882 */ /* 0x000fc60000000000 */
[----:B------:R-:W-:Y:S05]  /*22e0*/  BRA.DIV UR5, `(.L_x_28534) ;  /* 0x0000001205a87947 */ /* 0x000fea000b800000 */
[----:B------:R0:W0:Y:S02]  /*22f0*/  SHFL.IDX PT, R67, R69, R28, 0x1f ;  /* 0x00001f1c45437589 */ /* 0x00002400000e0000 */
.L_x_28583:
[----:B0-----:R-:W-:-:S07]  /*2300*/  IMAD R34, R53, R67, R34 ;  /* 0x0000004335227224 */ /* 0x001fce00078e0222 */
.L_x_28533:
[----:B------:R-:W-:-:S13]  /*2310*/  ISETP.GE.AND P3, PT, R35, 0xb, PT ;  /* 0x0000000b2300780c */ /* 0x000fda0003f66270 */
[----:B------:R-:W-:Y:S05]  /*2320*/  @!P3 BRA `(.L_x_28535) ;  /* 0x000000000010b947 */ /* 0x000fea0003800000 */
[----:B------:R-:W-:-:S03]  /*2330*/  UMOV UR5, 0xffffffff ;  /* 0xffffffff00057882 */ /* 0x000fc60000000000 */
[----:B------:R-:W-:Y:S05]  /*2340*/  BRA.DIV UR5, `(.L_x_28536) ;  /* 0x0000001205b47947 */ /* 0x000fea000b800000 */
[----:B------:R0:W0:Y:S02]  /*2350*/  SHFL.IDX PT, R67, R69, R27, 0x1f ;  /* 0x00001f1b45437589 */ /* 0x00002400000e0000 */
.L_x_28586:
[----:B0-----:R-:W-:-:S07]  /*2360*/  IMAD R34, R52, R67, R34 ;  /* 0x0000004334227224 */ /* 0x001fce00078e0222 */
.L_x_28535:
[----:B------:R-:W-:-:S13]  /*2370*/  ISETP.GE.AND P3, PT, R35, 0xc, PT ;  /* 0x0000000c2300780c */ /* 0x000fda0003f66270 */
[----:B------:R-:W-:Y:S05]  /*2380*/  @!P3 BRA `(.L_x_28537) ;  /* 0x000000000010b947 */ /* 0x000fea0003800000 */
[----:B------:R-:W-:-:S03]  /*2390*/  UMOV UR5, 0xffffffff ;  /* 0xffffffff00057882 */ /* 0x000fc60000000000 */
[----:B------:R-:W-:Y:S05]  /*23a0*/  BRA.DIV UR5, `(.L_x_28538) ;  /* 0x0000001205c07947 */ /* 0x000fea000b800000 */
[----:B------:R0:W0:Y:S02]  /*23b0*/  SHFL.IDX PT, R67, R69, R26, 0x1f ;  /* 0x00001f1a45437589 */ /* 0x00002400000e0000 */
.L_x_28589:
[----:B0-----:R-:W-:-:S07]  /*23c0*/  IMAD R34, R51, R67, R34 ;  /* 0x0000004333227224 */ /* 0x001fce00078e0222 */
.L_x_28537:
[----:B------:R-:W-:-:S13]  /*23d0*/  ISETP.GE.AND P3, PT, R35, 0xd, PT ;  /* 0x0000000d2300780c */ /* 0x000fda0003f66270 */
[----:B------:R-:W-:Y:S05]  /*23e0*/  @!P3 BRA `(.L_x_28539) ;  /* 0x000000000010b947 */ /* 0x000fea0003800000 */
[----:B------:R-:W-:-:S03]  /*23f0*/  UMOV UR5, 0xffffffff ;  /* 0xffffffff00057882 */ /* 0x000fc60000000000 */
[----:B------:R-:W-:Y:S05]  /*2400*/  BRA.DIV UR5, `(.L_x_28540) ;  /* 0x0000001205cc7947 */ /* 0x000fea000b800000 */
[----:B------:R0:W0:Y:S02]  /*2410*/  SHFL.IDX PT, R67, R69, R25, 0x1f ;  /* 0x00001f1945437589 */ /* 0x00002400000e0000 */
.L_x_28592:
[----:B0-----:R-:W-:-:S07]  /*2420*/  IMAD R34, R50, R67, R34 ;  /* 0x0000004332227224 */ /* 0x001fce00078e0222 */
.L_x_28539:
[----:B------:R-:W-:-:S13]  /*2430*/  ISETP.GE.AND P3, PT, R35, 0xe, PT ;  /* 0x0000000e2300780c */ /* 0x000fda0003f66270 */
[----:B------:R-:W-:Y:S05]  /*2440*/  @!P3 BRA `(.L_x_28541) ;  /* 0x000000000010b947 */ /* 0x000fea0003800000 */
[----:B------:R-:W-:-:S03]  /*2450*/  UMOV UR5, 0xffffffff ;  /* 0xffffffff00057882 */ /* 0x000fc60000000000 */
[----:B------:R-:W-:Y:S05]  /*2460*/  BRA.DIV UR5, `(.L_x_28542) ;  /* 0x0000001205d87947 */ /* 0x000fea000b800000 */
[----:B------:R0:W0:Y:S02]  /*2470*/  SHFL.IDX PT, R67, R69, R24, 0x1f ;  /* 0x00001f1845437589 */ /* 0x00002400000e0000 */
.L_x_28595:
[----:B0-----:R-:W-:-:S07]  /*2480*/  IMAD R34, R49, R67, R34 ;  /* 0x0000004331227224 */ /* 0x001fce00078e0222 */
.L_x_28541:
[----:B------:R-:W-:-:S13]  /*2490*/  ISETP.GE.AND P3, PT, R35, 0xf, PT ;  /* 0x0000000f2300780c */ /* 0x000fda0003f66270 */
[----:B------:R-:W-:Y:S05]  /*24a0*/  @!P3 BRA `(.L_x_28543) ;  /* 0x000000000010b947 */ /* 0x000fea0003800000 */
[----:B------:R-:W-:-:S03]  /*24b0*/  UMOV UR5, 0xffffffff ;  /* 0xffffffff00057882 */ /* 0x000fc60000000000 */
[----:B------:R-:W-:Y:S05]  /*24c0*/  BRA.DIV UR5, `(.L_x_28544) ;  /* 0x0000001205e47947 */ /* 0x000fea000b800000 */
[----:B------:R0:W0:Y:S02]  /*24d0*/  SHFL.IDX PT, R67, R69, R23, 0x1f ;  /* 0x00001f1745437589 */ /* 0x00002400000e0000 */
.L_x_28598:
[----:B0-----:R-:W-:-:S07]  /*24e0*/  IMAD R34, R48, R67, R34 ;  /* 0x0000004330227224 */ /* 0x001fce00078e0222 */
.L_x_28543:
[----:B------:R-:W-:-:S13]  /*24f0*/  ISETP.GE.AND P3, PT, R35, 0x10, PT ;  /* 0x000000102300780c */ /* 0x000fda0003f66270 */
[----:B------:R-:W-:Y:S05]  /*2500*/  @!P3 BRA `(.L_x_28545) ;  /* 0x00000004001cb947 */ /* 0x000fea0003800000 */
[----:B------:R-:W-:-:S03]  /*2510*/  UMOV UR5, 0xffffffff ;  /* 0xffffffff00057882 */ /* 0x000fc60000000000 */
[----:B------:R-:W-:Y:S05]  /*2520*/  BRA.DIV UR5, `(.L_x_28546) ;  /* 0x0000001205f07947 */ /* 0x000fea000b800000 */
[----:B------:R0:W0:Y:S02]  /*2530*/  SHFL.IDX PT, R67, R69, R22, 0x1f ;  /* 0x00001f1645437589 */ /* 0x00002400000e0000 */
.L_x_28601:
[----:B0-----:R-:W-:Y:S01]  /*2540*/  IMAD R34, R47, R67, R34 ;  /* 0x000000432f227224 */ /* 0x001fe200078e0222 */
[----:B------:R-:W-:Y:S06]  /*2550*/  BRA `(.L_x_28545) ;  /* 0x0000000400087947 */ /* 0x000fec0003800000 */
.L_x_28514:
        /* <DEDUP_REMOVED lines=66> */
.L_x_28545:
        /* <DEDUP_REMOVED lines=17> */
.L_x_28513:
[----:B------:R-:W-:Y:S05]  /*2a90*/  @!P0 BRA `(.L_x_28548) ;  /* 0xffffffec00ac8947 */ /* 0x000fea000383ffff */
[----:B------:R-:W-:Y:S05]  /*2aa0*/  BSYNC.RECONVERGENT B0 ;  /* 0x0000000000007941 */ /* 0x000fea0003800200 */
.L_x_28512:
[----:B------:R-:W-:-:S05]  /*2ab0*/  VIADD R41, R41, 0x10 ;  /* 0x0000001029297836 */ /* 0x000fca0000000000 */
[----:B------:R-:W-:-:S13]  /*2ac0*/  ISETP.GE.U32.AND P0, PT, R41, 0x40, PT ;  /* 0x000000402900780c */ /* 0x000fda0003f06070 */
[----:B------:R-:W-:Y:S05]  /*2ad0*/  @!P0 BRA `(.L_x_28549) ;  /* 0xffffffec00408947 */ /* 0x000fea000383ffff */
[----:B------:R-:W-:Y:S01]  /*2ae0*/  PLOP3.LUT P0, PT, PT, PT, PT, 0x8, 0x80 ;  /* 0x000000000080781c */ /* 0x000fe20003f0e170 */
[----:B------:R-:W-:Y:S01]  /*2af0*/  IMAD.MOV.U32 R47, RZ, RZ, 0x20 ;  /* 0x00000020ff2f7424 */ /* 0x000fe200078e00ff */
[----:B------:R-:W-:Y:S11]  /*2b00*/  @P1 BRA `(.L_x_28550) ;  /* 0xffffffe400681947 */ /* 0x000ff6000383ffff */
[----:B------:R-:W5:Y:S01]  /*2b10*/  LDL R34, [R1] ;  /* 0x0000000001227983 */ /* 0x000f620000100800 */
[----:B------:R-:W-:Y:S01]  /*2b20*/  SHF.L.U32 R65, R65, 0x2, RZ ;  /* 0x0000000241417819 */ /* 0x000fe200000006ff */
[----:B------:R-:W-:Y:S01]  /*2b30*/  HFMA2 R2, -RZ, RZ, 0, 0 ;  /* 0x00000000ff027431 */ /* 0x000fe200000001ff */
[----:B------:R-:W-:Y:S05]  /*2b40*/  WARPSYNC.ALL ;  /* 0x0000000000007948 */ /* 0x000fea0003800000 */
[----:B------:R-:W0:Y:S01]  /*2b50*/  I2F.U32.RP R4, R65 ;  /* 0x0000004100047306 */ /* 0x000e220000209000 */
[----:B------:R-:W-:Y:S01]  /*2b60*/  BAR.SYNC.DEFER_BLOCKING 0x0 ;  /* 0x0000000000007b1d */ /* 0x000fe20000010000 */
[----:B------:R-:W-:-:S05]  /*2b70*/  ISETP.NE.U32.AND P2, PT, R65, RZ, PT ;  /* 0x000000ff4100720c */ /* 0x000fca0003f45070 */
[----:B------:R-:W-:Y:S01]  /*2b80*/  BSSY.RECONVERGENT B0, `(.L_x_28551) ;  /* 0x0000028000007945 */ /* 0x000fe20003800200 */
[----:B0-----:R-:W0:Y:S02]  /*2b90*/  MUFU.RCP R4, R4 ;  /* 0x0000000400047308 */ /* 0x001e240000001000 */
[----:B0-----:R-:W-:-:S06]  /*2ba0*/  VIADD R5, R4, 0xffffffe ;  /* 0x0ffffffe04057836 */ /* 0x001fcc0000000000 */
[----:B------:R-:W0:Y:S02]  /*2bb0*/  F2I.FTZ.U32.TRUNC.NTZ R3, R5 ;  /* 0x0000000500037305 */ /* 0x000e24000021f000 */
[----:B0-----:R-:W-:-:S04]  /*2bc0*/  IMAD.MOV R0, RZ, RZ, -R3 ;  /* 0x000000ffff007224 */ /* 0x001fc800078e0a03 */
[----:B------:R-:W-:-:S04]  /*2bd0*/  IMAD R7, R0, R65, RZ ;  /* 0x0000004100077224 */ /* 0x000fc800078e02ff */
[----:B------:R-:W-:Y:S01]  /*2be0*/  IMAD.HI.U32 R7, R3, R7, R2 ;  /* 0x0000000703077227 */ /* 0x000fe200078e0002 */
[----:B-----5:R-:W-:-:S05]  /*2bf0*/  IADD3 R0, PT, PT, -R34, 0x3ff, -R65 ;  /* 0x000003ff22007810 */ /* 0x020fca0007ffe941 */
        /* <DEDUP_REMOVED lines=14> */
[----:B------:R-:W1:Y:S01]  /*2ce0*/  LDC.64 R4, c[0x0][0x3a0] ;  /* 0x0000e800ff047b82 */ /* 0x000e620000000a00 */
[----:B------:R-:W-:Y:S02]  /*2cf0*/  MOV R0, 0x400 ;  /* 0x0000040000007802 */ /* 0x000fe40000000f00 */
[----:B------:R-:W-:-:S03]  /*2d00*/  LOP3.LUT R13, R2, 0x3, RZ, 0xc0, !PT ;  /* 0x00000003020d7812 */ /* 0x000fc600078ec0ff */
[----:B------:R-:W-:-:S05]  /*2d10*/  VIADD R0, R0, 0x1080 ;  /* 0x0000108000007836 */ /* 0x000fca0000000000 */
[----:B0-----:R-:W-:Y:S02]  /*2d20*/  LEA R12, R3, R0, 0x18 ;  /* 0x00000000030c7211 */ /* 0x001fe400078ec0ff */
[----:B------:R-:W-:-:S07]  /*2d30*/  MOV R0, RZ ;  /* 0x000000ff00007202 */ /* 0x000fce0000000f00 */
.L_x_28553:
        /* <DEDUP_REMOVED lines=12> */
.L_x_28552:
[----:B------:R-:W-:Y:S05]  /*2e00*/  BSYNC.RECONVERGENT B0 ;  /* 0x0000000000007941 */ /* 0x000fea0003800200 */
.L_x_28551:
[----:B------:R-:W-:Y:S05]  /*2e10*/  @!P1 EXIT ;  /* 0x000000000000994d */ /* 0x000fea0003800000 */
        /* <DEDUP_REMOVED lines=12> */
.L_x_28554:
        /* <DEDUP_REMOVED lines=27> */
.L_x_28516:
[----:B------:R-:W-:Y:S01]  /*3090*/  IMAD.MOV.U32 R67, RZ, RZ, 0x1f ;  /* 0x0000001fff437424 */ /* 0x000fe200078e00ff */
[----:B------:R-:W-:Y:S01]  /*30a0*/  MOV R66, R21 ;  /* 0x0000001500427202 */ /* 0x000fe20000000f00 */
[----:B------:R-:W-:-:S07]  /*30b0*/  IMAD.MOV.U32 R68, RZ, RZ, -0x1 ;  /* 0xffffffffff447424 */ /* 0x000fce00078e00ff */
[----:B01----:R-:W-:Y:S05]  /*30c0*/  WARPSYNC.COLLECTIVE R68, `(.L_x_28555) ;  /* 0x0000000044087348 */ /* 0x003fea0003c00000 */
[----:B------:R2:W3:Y:S02]  /*30d0*/  SHFL.IDX P3, R67, R69, R66, R67 ;  /* 0x0000004245437389 */ /* 0x0004e40000060043 */
[----:B0123--:R-:W-:Y:S05]  /*30e0*/  ENDCOLLECTIVE ;  /* 0x000000000000791b */ /* 0x00ffea0003800000 */
.L_x_28555:
[----:B------:R-:W-:Y:S01]  /*30f0*/  MOV R34, R67 ;  /* 0x0000004300227202 */ /* 0x000fe20000000f00 */
[----:B------:R-:W-:Y:S06]  /*3100*/  BRA `(.L_x_28556) ;  /* 0xffffffec00a47947 */ /* 0x000fec000383ffff */
.L_x_28518:
[----:B------:R-:W-:Y:S01]  /*3110*/  BSSY B1, `(.L_x_28557) ;  /* 0x0000007000017945 */ /* 0x000fe20003800000 */
[----:B------:R-:W-:Y:S01]  /*3120*/  IMAD.MOV.U32 R66, RZ, RZ, R38 ;  /* 0x000000ffff427224 */ /* 0x000fe200078e0026 */
[----:B------:R-:W-:Y:S01]  /*3130*/  MOV R68, 0xffffffff ;  /* 0xffffffff00447802 */ /* 0x000fe20000000f00 */
[----:B------:R-:W-:-:S07]  /*3140*/  IMAD.MOV.U32 R67, RZ, RZ, 0x1f ;  /* 0x0000001fff437424 */ /* 0x000fce00078e00ff */
[----:B012---:R-:W-:Y:S05]  /*3150*/  WARPSYNC.COLLECTIVE R68, `(.L_x_28558) ;  /* 0x0000000044087348 */ /* 0x007fea0003c00000 */
[----:B------:R3:W4:Y:S02]  /*3160*/  SHFL.IDX P3, R67, R69, R66, R67 ;  /* 0x0000004245437389 */ /* 0x0007240000060043 */
[----:B01234-:R-:W-:Y:S05]  /*3170*/  ENDCOLLECTIVE ;  /* 0x000000000000791b */ /* 0x01ffea0003800000 */
.L_x_28558:
[----:B------:R-:W-:Y:S05]  /*3180*/  BSYNC B1 ;  /* 0x0000000000017941 */ /* 0x000fea0003800000 */
.L_x_28557:
[----:B------:R-:W-:Y:S05]  /*3190*/  BRA `(.L_x_28559) ;  /* 0xffffffec00987947 */ /* 0x000fea000383ffff */
.L_x_28520:
[----:B------:R-:W-:Y:S01]  /*31a0*/  BSSY B1, `(.L_x_28560) ;  /* 0x0000007000017945 */ /* 0x000fe20003800000 */
[----:B------:R-:W-:Y:S01]  /*31b0*/  IMAD.MOV.U32 R66, RZ, RZ, R37 ;  /* 0x000000ffff427224 */ /* 0x000fe200078e0025 */
[----:B------:R-:W-:Y:S01]  /*31c0*/  MOV R68, 0xffffffff ;  /* 0xffffffff00447802 */ /* 0x000fe20000000f00 */
[----:B------:R-:W-:-:S07]  /*31d0*/  IMAD.MOV.U32 R67, RZ, RZ, 0x1f ;  /* 0x0000001fff437424 */ /* 0x000fce00078e00ff */
[----:B0123--:R-:W-:Y:S05]  /*31e0*/  WARPSYNC.COLLECTIVE R68, `(.L_x_28561) ;  /* 0x0000000044087348 */ /* 0x00ffea0003c00000 */
[----:B------:R4:W0:Y:S02]  /*31f0*/  SHFL.IDX P3, R67, R69, R66, R67 ;  /* 0x0000004245437389 */ /* 0x0008240000060043 */
[----:B01234-:R-:W-:Y:S05]  /*3200*/  ENDCOLLECTIVE ;  /* 0x000000000000791b */ /* 0x01ffea0003800000 */
.L_x_28561:
[----:B------:R-:W-:Y:S05]  /*3210*/  BSYNC B1 ;  /* 0x0000000000017941 */ /* 0x000fea0003800000 */
.L_x_28560:
[----:B------:R-:W-:Y:S05]  /*3220*/  BRA `(.L_x_28562) ;  /* 0xffffffec008c7947 */ /* 0x000fea000383ffff */
.L_x_28522:
[----:B------:R-:W-:Y:S01]  /*3230*/  BSSY B1, `(.L_x_28563) ;  /* 0x0000007000017945 */ /* 0x000fe20003800000 */
[----:B------:R-:W-:Y:S01]  /*3240*/  IMAD.MOV.U32 R66, RZ, RZ, R36 ;  /* 0x000000ffff427224 */ /* 0x000fe200078e0024 */
[----:B------:R-:W-:Y:S01]  /*3250*/  MOV R68, 0xffffffff ;  /* 0xffffffff00447802 */ /* 0x000fe20000000f00 */
[----:B------:R-:W-:-:S07]  /*3260*/  IMAD.MOV.U32 R67, RZ, RZ, 0x1f ;  /* 0x0000001fff437424 */ /* 0x000fce00078e00ff */
[----:B01234-:R-:W-:Y:S05]  /*3270*/  WARPSYNC.COLLECTIVE R68, `(.L_x_28564) ;  /* 0x0000000044087348 */ /* 0x01ffea0003c00000 */
[----:B------:R0:W0:Y:S02]  /*3280*/  SHFL.IDX P3, R67, R69, R66, R67 ;  /* 0x0000004245437389 */ /* 0x0000240000060043 */
[----:B01234-:R-:W-:Y:S05]  /*3290*/  ENDCOLLECTIVE ;  /* 0x000000000000791b */ /* 0x01ffea0003800000 */
.L_x_28564:
[----:B------:R-:W-:Y:S05]  /*32a0*/  BSYNC B1 ;  /* 0x0000000000017941 */ /* 0x000fea0003800000 */
.L_x_28563:
[----:B------:R-:W-:Y:S05]  /*32b0*/  BRA `(.L_x_28565) ;  /* 0xffffffec00807947 */ /* 0x000fea000383ffff */
.L_x_28524:
[----:B------:R-:W-:Y:S01]  /*32c0*/  BSSY B1, `(.L_x_28566) ;  /* 0x0000007000017945 */ /* 0x000fe20003800000 */
[----:B------:R-:W-:Y:S01]  /*32d0*/  IMAD.MOV.U32 R66, RZ, RZ, R33 ;  /* 0x000000ffff427224 */ /* 0x000fe200078e0021 */
[----:B------:R-:W-:Y:S01]  /*32e0*/  MOV R68, 0xffffffff ;  /* 0xffffffff00447802 */ /* 0x000fe20000000f00 */
[----:B------:R-:W-:-:S07]  /*32f0*/  IMAD.MOV.U32 R67, RZ, RZ, 0x1f ;  /* 0x0000001fff437424 */ /* 0x000fce00078e00ff */
[----:B01234-:R-:W-:Y:S05]  /*3300*/  WARPSYNC.COLLECTIVE R68, `(.L_x_28567) ;  /* 0x0000000044087348 */ /* 0x01ffea0003c00000 */
[----:B------:R0:W0:Y:S02]  /*3310*/  SHFL.IDX P3, R67, R69, R66, R67 ;  /* 0x0000004245437389 */ /* 0x0000240000060043 */
[----:B01234-:R-:W-:Y:S05]  /*3320*/  ENDCOLLECTIVE ;  /* 0x000000000000791b */ /* 0x01ffea0003800000 */
.L_x_28567:
[----:B------:R-:W-:Y:S05]  /*3330*/  BSYNC B1 ;  /* 0x0000000000017941 */ /* 0x000fea0003800000 */
.L_x_28566:
[----:B------:R-:W-:Y:S05]  /*3340*/  BRA `(.L_x_28568) ;  /* 0xffffffec00747947 */ /* 0x000fea000383ffff */
.L_x_28526:
[----:B------:R-:W-:Y:S01]  /*3350*/  BSSY B1, `(.L_x_28569) ;  /* 0x0000007000017945 */ /* 0x000fe20003800000 */
[----:B------:R-:W-:Y:S01]  /*3360*/  IMAD.MOV.U32 R66, RZ, RZ, R32 ;  /* 0x000000ffff427224 */ /* 0x000fe200078e0020 */
[----:B------:R-:W-:Y:S01]  /*3370*/  MOV R68, 0xffffffff ;  /* 0xffffffff00447802 */ /* 0x000fe20000000f00 */
[----:B------:R-:W-:-:S07]  /*3380*/  IMAD.MOV.U32 R67, RZ, RZ, 0x1f ;  /* 0x0000001fff437424 */ /* 0x000fce00078e00ff */
[----:B01234-:R-:W-:Y:S05]  /*3390*/  WARPSYNC.COLLECTIVE R68, `(.L_x_28570) ;  /* 0x0000000044087348 */ /* 0x01ffea0003c00000 */
[----:B------:R0:W0:Y:S02]  /*33a0*/  SHFL.IDX P3, R67, R69, R66, R67 ;  /* 0x0000004245437389 */ /* 0x0000240000060043 */
[----:B01234-:R-:W-:Y:S05]  /*33b0*/  ENDCOLLECTIVE ;  /* 0x000000000000791b */ /* 0x01ffea0003800000 */
.L_x_28570:
[----:B------:R-:W-:Y:S05]  /*33c0*/  BSYNC B1 ;  /* 0x0000000000017941 */ /* 0x000fea0003800000 */
.L_x_28569:
[----:B------:R-:W-:Y:S05]  /*33d0*/  BRA `(.L_x_28571) ;  /* 0xffffffec00687947 */ /* 0x000fea000383ffff */
.L_x_28528:
[----:B------:R-:W-:Y:S01]  /*33e0*/  BSSY B1, `(.L_x_28572) ;  /* 0x0000007000017945 */ /* 0x000fe20003800000 */
[----:B------:R-:W-:Y:S01]  /*33f0*/  IMAD.MOV.U32 R66, RZ, RZ, R31 ;  /* 0x000000ffff427224 */ /* 0x000fe200078e001f */
[----:B------:R-:W-:Y:S01]  /*3400*/  MOV R68, 0xffffffff ;  /* 0xffffffff00447802 */ /* 0x000fe20000000f00 */
[----:B------:R-:W-:-:S07]  /*3410*/  IMAD.MOV.U32 R67, RZ, RZ, 0x1f ;  /* 0x0000001fff437424 */ /* 0x000fce00078e00ff */
[----:B01234-:R-:W-:Y:S05]  /*3420*/  WARPSYNC.COLLECTIVE R68, `(.L_x_28573) ;  /* 0x0000000044087348 */ /* 0x01ffea0003c00000 */
[----:B------:R0:W0:Y:S02]  /*3430*/  SHFL.IDX P3, R67, R69, R66, R67 ;  /* 0x0000004245437389 */ /* 0x0000240000060043 */
[----:B01234-:R-:W-:Y:S05]  /*3440*/  ENDCOLLECTIVE ;  /* 0x000000000000791b */ /* 0x01ffea0003800000 */
.L_x_28573:
[----:B------:R-:W-:Y:S05]  /*3450*/  BSYNC B1 ;  /* 0x0000000000017941 */ /* 0x000fea0003800000 */
.L_x_28572:
[----:B------:R-:W-:Y:S05]  /*3460*/  BRA `(.L_x_28574) ;  /* 0xffffffec005c7947 */ /* 0x000fea000383ffff */
.L_x_28530:
[----:B------:R-:W-:Y:S01]  /*3470*/  BSSY B1, `(.L_x_28575) ;  /* 0x0000007000017945 */ /* 0x000fe20003800000 */
[----:B------:R-:W-:Y:S01]  /*3480*/  IMAD.MOV.U32 R66, RZ, RZ, R30 ;  /* 0x000000ffff427224 */ /* 0x000fe200078e001e */
[----:B------:R-:W-:Y:S01]  /*3490*/  MOV R68, 0xffffffff ;  /* 0xffffffff00447802 */ /* 0x000fe20000000f00 */
[----:B------:R-:W-:-:S07]  /*34a0*/  IMAD.MOV.U32 R67, RZ, RZ, 0x1f ;  /* 0x0000001fff437424 */ /* 0x000fce00078e00ff */
[----:B01234-:R-:W-:Y:S05]  /*34b0*/  WARPSYNC.COLLECTIVE R68, `(.L_x_28576) ;  /* 0x0000000044087348 */ /* 0x01ffea0003c00000 */
[----:B------:R0:W0:Y:S02]  /*34c0*/  SHFL.IDX P3, R67, R69, R66, R67 ;  /* 0x0000004245437389 */ /* 0x0000240000060043 */
[----:B01234-:R-:W-:Y:S05]  /*34d0*/  ENDCOLLECTIVE ;  /* 0x000000000000791b */ /* 0x01ffea0003800000 */
.L_x_28576:
[----:B------:R-:W-:Y:S05]  /*34e0*/  BSYNC B1 ;  /* 0x0000000000017941 */ /* 0x000fea0003800000 */
.L_x_28575:
[----:B------:R-:W-:Y:S05]  /*34f0*/  BRA `(.L_x_28577) ;  /* 0xffffffec00507947 */ /* 0x000fea000383ffff */
.L_x_28532:
[----:B------:R-:W-:Y:S01]  /*3500*/  BSSY B1, `(.L_x_28578) ;  /* 0x0000007000017945 */ /* 0x000fe20003800000 */
[----:B------:R-:W-:Y:S01]  /*3510*/  IMAD.MOV.U32 R66, RZ, RZ, R29 ;  /* 0x000000ffff427224 */ /* 0x000fe200078e001d */
[----:B------:R-:W-:Y:S01]  /*3520*/  MOV R68, 0xffffffff ;  /* 0xffffffff00447802 */ /* 0x000fe20000000f00 */
[----:B------:R-:W-:-:S07]  /*3530*/  IMAD.MOV.U32 R67, RZ, RZ, 0x1f ;  /* 0x0000001fff437424 */ /* 0x000fce00078e00ff */
[----:B01234-:R-:W-:Y:S05]  /*3540*/  WARPSYNC.COLLECTIVE R68, `(.L_x_28579) ;  /* 0x0000000044087348 */ /* 0x01ffea0003c00000 */
[----:B------:R0:W0:Y:S02]  /*3550*/  SHFL.IDX P3, R67, R69, R66, R67 ;  /* 0x0000004245437389 */ /* 0x0000240000060043 */
[----:B01234-:R-:W-:Y:S05]  /*3560*/  ENDCOLLECTIVE ;  /* 0x000000000000791b */ /* 0x01ffea0003800000 */
.L_x_28579:
[----:B------:R-:W-:Y:S05]  /*3570*/  BSYNC B1 ;  /* 0x0000000000017941 */ /* 0x000fea0003800000 */
.L_x_28578:
[----:B------:R-:W-:Y:S05]  /*3580*/  BRA `(.L_x_28580) ;  /* 0xffffffec00447947 */ /* 0x000fea000383ffff */
.L_x_28534:
[----:B------:R-:W-:Y:S01]  /*3590*/  BSSY B1, `(.L_x_28581) ;  /* 0x0000007000017945 */ /* 0x000fe20003800000 */
[----:B------:R-:W-:Y:S01]  /*35a0*/  IMAD.MOV.U32 R66, RZ, RZ, R28 ;  /* 0x000000ffff427224 */ /* 0x000fe200078e001c */
[----:B------:R-:W-:Y:S01]  /*35b0*/  MOV R68, 0xffffffff ;  /* 0xffffffff00447802 */ /* 0x000fe20000000f00 */
[----:B------:R-:W-:-:S07]  /*35c0*/  IMAD.MOV.U32 R67, RZ, RZ, 0x1f ;  /* 0x0000001fff437424 */ /* 0x000fce00078e00ff */
[----:B01234-:R-:W-:Y:S05]  /*35d0*/  WARPSYNC.COLLECTIVE R68, `(.L_x_28582) ;  /* 0x0000000044087348 */ /* 0x01ffea0003c00000 */
[----:B------:R0:W0:Y:S02]  /*35e0*/  SHFL.IDX P3, R67, R69, R66, R67 ;  /* 0x0000004245437389 */ /* 0x0000240000060043 */
[----:B01234-:R-:W-:Y:S05]  /*35f0*/  ENDCOLLECTIVE ;  /* 0x000000000000791b */ /* 0x01ffea0003800000 */
.L_x_28582:
[----:B------:R-:W-:Y:S05]  /*3600*/  BSYNC B1 ;  /* 0x0000000000017941 */ /* 0x000fea0003800000 */
.L_x_28581:
[----:B------:R-:W-:Y:S05]  /*3610*/  BRA `(.L_x_28583) ;  /* 0xffffffec00387947 */ /* 0x000fea000383ffff */
.L_x_28536:
[----:B------:R-:W-:Y:S01]  /*3620*/  BSSY B1, `(.L_x_28584) ;  /* 0x0000007000017945 */ /* 0x000fe20003800000 */
[----:B------:R-:W-:Y:S01]  /*3630*/  IMAD.MOV.U32 R66, RZ, RZ, R27 ;  /* 0x000000ffff427224 */ /* 0x000fe200078e001b */
[----:B------:R-:W-:Y:S01]  /*3640*/  MOV R68, 0xffffffff ;  /* 0xffffffff00447802 */ /* 0x000fe20000000f00 */
[----:B------:R-:W-:-:S07]  /*3650*/  IMAD.MOV.U32 R67, RZ, RZ, 0x1f ;  /* 0x0000001fff437424 */ /* 0x000fce00078e00ff */
[----:B01234-:R-:W-:Y:S05]  /*3660*/  WARPSYNC.COLLECTIVE R68, `(.L_x_28585) ;  /* 0x0000000044087348 */ /* 0x01ffea0003c00000 */
[----:B------:R0:W0:Y:S02]  /*3670*/  SHFL.IDX P3, R67, R69, R66, R67 ;  /* 0x0000004245437389 */ /* 0x0000240000060043 */
[----:B01234-:R-:W-:Y:S05]  /*3680*/  ENDCOLLECTIVE ;  /* 0x000000000000791b */ /* 0x01ffea0003800000 */
.L_x_28585:
[----:B------:R-:W-:Y:S05]  /*3690*/  BSYNC B1 ;  /* 0x0000000000017941 */ /* 0x000fea0003800000 */
.L_x_28584:
[----:B------:R-:W-:Y:S05]  /*36a0*/  BRA `(.L_x_28586) ;  /* 0xffffffec002c7947 */ /* 0x000fea000383ffff */
.L_x_28538:
[----:B------:R-:W-:Y:S01]  /*36b0*/  BSSY B1, `(.L_x_28587) ;  /* 0x0000007000017945 */ /* 0x000fe20003800000 */
[----:B------:R-:W-:Y:S01]  /*36c0*/  IMAD.MOV.U32 R66, RZ, RZ, R26 ;  /* 0x000000ffff427224 */ /* 0x000fe200078e001a */
[----:B------:R-:W-:Y:S01]  /*36d0*/  MOV R68, 0xffffffff ;  /* 0xffffffff00447802 */ /* 0x000fe20000000f00 */
[----:B------:R-:W-:-:S07]  /*36e0*/  IMAD.MOV.U32 R67, RZ, RZ, 0x1f ;  /* 0x0000001fff437424 */ /* 0x000fce00078e00ff */
[----:B01234-:R-:W-:Y:S05]  /*36f0*/  WARPSYNC.COLLECTIVE R68, `(.L_x_28588) ;  /* 0x0000000044087348 */ /* 0x01ffea0003c00000 */
[----:B------:R0:W0:Y:S02]  /*3700*/  SHFL.IDX P3, R67, R69, R66, R67 ;  /* 0x0000004245437389 */ /* 0x0000240000060043 */
[----:B01234-:R-:W-:Y:S05]  /*3710*/  ENDCOLLECTIVE ;  /* 0x000000000000791b */ /* 0x01ffea0003800000 */
.L_x_28588:
[----:B------:R-:W-:Y:S05]  /*3720*/  BSYNC B1 ;  /* 0x0000000000017941 */ /* 0x000fea0003800000 */
.L_x_28587:
[----:B------:R-:W-:Y:S05]  /*3730*/  BRA `(.L_x_28589) ;  /* 0xffffffec00207947 */ /* 0x000fea000383ffff */
.L_x_28540:
[----:B------:R-:W-:Y:S01]  /*3740*/  BSSY B1, `(.L_x_28590) ;  /* 0x0000007000017945 */ /* 0x000fe20003800000 */
[----:B------:R-:W-:Y:S01]  /*3750*/  IMAD.MOV.U32 R66, RZ, RZ, R25 ;  /* 0x000000ffff427224 */ /* 0x000fe200078e0019 */
[----:B------:R-:W-:Y:S01]  /*3760*/  MOV R68, 0xffffffff ;  /* 0xffffffff00447802 */ /* 0x000fe20000000f00 */
[----:B------:R-:W-:-:S07]  /*3770*/  IMAD.MOV.U32 R67, RZ, RZ, 0x1f ;  /* 0x0000001fff437424 */ /* 0x000fce00078e00ff */
[----:B01234-:R-:W-:Y:S05]  /*3780*/  WARPSYNC.COLLECTIVE R68, `(.L_x_28591) ;  /* 0x0000000044087348 */ /* 0x01ffea0003c00000 */
[----:B------:R0:W0:Y:S02]  /*3790*/  SHFL.IDX P3, R67, R69, R66, R67 ;  /* 0x0000004245437389 */ /* 0x0000240000060043 */
[----:B01234-:R-:W-:Y:S05]  /*37a0*/  ENDCOLLECTIVE ;  /* 0x000000000000791b */ /* 0x01ffea0003800000 */
.L_x_28591:
[----:B------:R-:W-:Y:S05]  /*37b0*/  BSYNC B1 ;  /* 0x0000000000017941 */ /* 0x000fea0003800000 */
.L_x_28590:
[----:B------:R-:W-:Y:S05]  /*37c0*/  BRA `(.L_x_28592) ;  /* 0xffffffec00147947 */ /* 0x000fea000383ffff */
.L_x_28542:
[----:B------:R-:W-:Y:S01]  /*37d0*/  BSSY B1, `(.L_x_28593) ;  /* 0x0000007000017945 */ /* 0x000fe20003800000 */
[----:B------:R-:W-:Y:S01]  /*37e0*/  IMAD.MOV.U32 R66, RZ, RZ, R24 ;  /* 0x000000ffff427224 */ /* 0x000fe200078e0018 */
[----:B------:R-:W-:Y:S01]  /*37f0*/  MOV R68, 0xffffffff ;  /* 0xffffffff00447802 */ /* 0x000fe20000000f00 */
[----:B------:R-:W-:-:S07]  /*3800*/  IMAD.MOV.U32 R67, RZ, RZ, 0x1f ;  /* 0x0000001fff437424 */ /* 0x000fce00078e00ff */
[----:B01234-:R-:W-:Y:S05]  /*3810*/  WARPSYNC.COLLECTIVE R68, `(.L_x_28594) ;  /* 0x0000000044087348 */ /* 0x01ffea0003c00000 */
[----:B------:R0:W0:Y:S02]  /*3820*/  SHFL.IDX P3, R67, R69, R66, R67 ;  /* 0x0000004245437389 */ /* 0x0000240000060043 */
[----:B01234-:R-:W-:Y:S05]  /*3830*/  ENDCOLLECTIVE ;  /* 0x000000000000791b */ /* 0x01ffea0003800000 */
.L_x_28594:
[----:B------:R-:W-:Y:S05]  /*3840*/  BSYNC B1 ;  /* 0x0000000000017941 */ /* 0x000fea0003800000 */
.L_x_28593:
[----:B------:R-:W-:Y:S05]  /*3850*/  BRA `(.L_x_28595) ;  /* 0xffffffec00087947 */ /* 0x000fea000383ffff */
.L_x_28544:
[----:B------:R-:W-:Y:S01]  /*3860*/  BSSY B1, `(.L_x_28596) ;  /* 0x0000007000017945 */ /* 0x000fe20003800000 */
[----:B------:R-:W-:Y:S01]  /*3870*/  IMAD.MOV.U32 R66, RZ, RZ, R23 ;  /* 0x000000ffff427224 */ /* 0x000fe200078e0017 */
[----:B------:R-:W-:Y:S01]  /*3880*/  MOV R68, 0xffffffff ;  /* 0xffffffff00447802 */ /* 0x000fe20000000f00 */
[----:B------:R-:W-:-:S07]  /*3890*/  IMAD.MOV.U32 R67, RZ, RZ, 0x1f ;  /* 0x0000001fff437424 */ /* 0x000fce00078e00ff */
[----:B01234-:R-:W-:Y:S05]  /*38a0*/  WARPSYNC.COLLECTIVE R68, `(.L_x_28597) ;  /* 0x0000000044087348 */ /* 0x01ffea0003c00000 */
[----:B------:R0:W0:Y:S02]  /*38b0*/  SHFL.IDX P3, R67, R69, R66, R67 ;  /* 0x0000004245437389 */ /* 0x0000240000060043 */
[----:B01234-:R-:W-:Y:S05]  /*38c0*/  ENDCOLLECTIVE ;  /* 0x000000000000791b */ /* 0x01ffea0003800000 */
.L_x_28597:
[----:B------:R-:W-:Y:S05]  /*38d0*/  BSYNC B1 ;  /* 0x0000000000017941 */ /* 0x000fea0003800000 */
.L_x_28596:
[----:B------:R-:W-:Y:S05]  /*38e0*/  BRA `(.L_x_28598) ;  /* 0xffffffe800fc7947 */ /* 0x000fea000383ffff */
.L_x_28546:
[----:B------:R-:W-:Y:S01]  /*38f0*/  BSSY B1, `(.L_x_28599) ;  /* 0x0000007000017945 */ /* 0x000fe20003800000 */
[----:B------:R-:W-:Y:S01]  /*3900*/  IMAD.MOV.U32 R66, RZ, RZ, R22 ;  /* 0x000000ffff427224 */ /* 0x000fe200078e0016 */
[----:B------:R-:W-:Y:S01]  /*3910*/  MOV R68, 0xffffffff ;  /* 0xffffffff00447802 */ /* 0x000fe20000000f00 */
[----:B------:R-:W-:-:S07]  /*3920*/  IMAD.MOV.U32 R67, RZ, RZ, 0x1f ;  /* 0x0000001fff437424 */ /* 0x000fce00078e00ff */
[----:B01234-:R-:W-:Y:S05]  /*3930*/  WARPSYNC.COLLECTIVE R68, `(.L_x_28600) ;  /* 0x0000000044087348 */ /* 0x01ffea0003c00000 */
[----:B------:R0:W0:Y:S02]  /*3940*/  SHFL.IDX P3, R67, R69, R66, R67 ;  /* 0x0000004245437389 */ /* 0x0000240000060043 */
[----:B01234-:R-:W-:Y:S05]  /*3950*/  ENDCOLLECTIVE ;  /* 0x000000000000791b */ /* 0x01ffea0003800000 */
.L_x_28600:
[----:B------:R-:W-:Y:S05]  /*3960*/  BSYNC B1 ;  /* 0x0000000000017941 */ /* 0x000fea0003800000 */
.L_x_28599:
[----:B------:R-:W-:Y:S05]  /*3970*/  BRA `(.L_x_28601) ;  /* 0xffffffe800f07947 */ /* 0x000fea000383ffff */
        .weak           $__internal_575_$__cuda_sm20_div_s16
        .type           $__internal_575_$__cuda_sm20_div_s16,@function
        .size           $__internal_575_$__cuda_sm20_div_s16,($__internal_576_$__cuda_sm20_div_u16 - $__internal_575_$__cuda_sm20_div_s16)
$__internal_575_$__cuda_sm20_div_s16:
        /* <DEDUP_REMOVED lines=25> */
[----:B------:R-:W-:Y:S05]  /*3b10*/  RET.REL.NODEC R34 `(_Z9cuda_gemmIiLi128ELi1ELi1ELi1024ELi64ELi64ELi64ELi1ELi0EEviiiPT_S1_S1_iii) ;  /* 0xffffffc422387950 */ /* 0x000fea0003c3ffff */
        .weak           $__internal_576_$__cuda_sm20_div_u16
        .type           $__internal_576_$__cuda_sm20_div_u16,@function
        .size           $__internal_576_$__cuda_sm20_div_u16,(.L_x_39079 - $__internal_576_$__cuda_sm20_div_u16)
$__internal_576_$__cuda_sm20_div_u16:
        /* <DEDUP_REMOVED lines=19> */
[----:B------:R-:W-:Y:S06]  /*3c50*/  RET.REL.NODEC R2 `(_Z9cuda_gemmIiLi128ELi1ELi1ELi1024ELi64ELi64ELi64ELi1ELi0EEviiiPT_S1_S1_iii) ;  /* 0xffffffc002e87950 */ /* 0x000fec0003c3ffff */
.L_x_28602:
        /* <DEDUP_REMOVED lines=10> */
.L_x_39079:


//--------------------- .text._Z9cuda_gemmIiLi128ELi1ELi1ELi1024ELi64ELi64ELi64ELi0ELi1EEviiiPT_S1_S1_iii --------------------------
	.section	.text._Z9cuda_gemmIiLi128ELi1ELi1ELi1024ELi64ELi64ELi64ELi0ELi1EEviiiPT_S1_S1_iii,"ax",@progbits
	.align	128
        .global         _Z9cuda_gemmIiLi128ELi1ELi1ELi1024ELi64ELi64ELi64ELi0ELi1EEviiiPT_S1_S1_iii
        .type           _Z9cuda_gemmIiLi128ELi1ELi1ELi1024ELi64ELi64ELi64ELi0ELi1EEviiiPT_S1_S1_iii,@function
        .size           _Z9cuda_gemmIiLi128ELi1ELi1ELi1024ELi64ELi64ELi64ELi0ELi1EEviiiPT_S1_S1_iii,(.L_x_39080 - _Z9cuda_gemmIiLi128ELi1ELi1ELi1024ELi64ELi64ELi64ELi0ELi1EEviiiPT_S1_S1_iii)
        .other          _Z9cuda_gemmIiLi128ELi1ELi1ELi1024ELi64ELi64ELi64ELi0ELi1EEviiiPT_S1_S1_iii,@"STO_CUDA_ENTRY STV_DEFAULT"
_Z9cuda_gemmIiLi128ELi1ELi1ELi1024ELi64ELi64ELi64ELi0ELi1EEviiiPT_S1_S1_iii:
.text._Z9cuda_gemmIiLi128ELi1ELi1ELi1024ELi64ELi64ELi64ELi0ELi1EEviiiPT_S1_S1_iii:
        /* <DEDUP_REMOVED lines=16> */
[----:B------:R-:W-:Y:S05]  /*0100*/  CALL.REL.NOINC `($__internal_577_$__cuda_sm20_div_u16) ;  /* 0x0000002000bc7944 */ /* 0x000fea0003c00000 */
[----:B------:R-:W0:Y:S01]  /*0110*/  S2R R12, SR_CgaCtaId ;  /* 0x00000000000c7919 */ /* 0x000e220000008800 */
[----:B------:R-:W-:Y:S01]  /*0120*/  LOP3.LUT R10, R6, 0x3, RZ, 0xc0, !PT ;  /* 0x00000003060a7812 */ /* 0x000fe200078ec0ff */
[----:B------:R-:W-:Y:S01]  /*0130*/  BSSY.RECONVERGENT B0, `(.L_x_28603) ;  /* 0x0000013000007945 */ /* 0x000fe20003800200 */
[----:B------:R-:W-:Y:S01]  /*0140*/  MOV R9, 0x400 ;  /* 0x0000040000097802 */ /* 0x000fe20000000f00 */
[----:B------:R-:W-:Y:S01]  /*0150*/  IMAD.MOV.U32 R2, RZ, RZ, R8 ;  /* 0x000000ffff027224 */ /* 0x000fe200078e0008 */
[----:B------:R-:W-:Y:S02]  /*0160*/  ISETP.NE.AND P0, PT, R10, 0x2, PT ;  /* 0x000000020a00780c */ /* 0x000fe40003f05270 */
[----:B------:R-:W-:-:S11]  /*0170*/  IADD3 R7, PT, PT, R9, 0x1080, RZ ;  /* 0x0000108009077810 */ /* 0x000fd60007ffe0ff */
[----:B------:R-:W-:Y:S05]  /*0180*/  @!P0 BRA `(.L_x_28604) ;  /* 0x0000000000348947 */ /* 0x000fea0003800000 */
[----:B------:R-:W1:Y:S01]  /*0190*/  S2R R5, SR_CgaCtaId ;  /* 0x0000000000057919 */ /* 0x000e620000008800 */
[----:B------:R-:W-:Y:S01]  /*01a0*/  MOV R2, 0x400 ;  /* 0x0000040000027802 */ /* 0x000fe20000000f00 */
[----:B------:R-:W-:-:S04]  /*01b0*/  IMAD.MOV.U32 R3, RZ, RZ, RZ ;  /* 0x000000ffff037224 */ /* 0x000fc800078e00ff */
[----:B------:R-:W-:Y:S01]  /*01c0*/  VIADD R4, R2, 0x1080 ;  /* 0x0000108002047836 */ /* 0x000fe20000000000 */
[----:B------:R-:W-:-:S04]  /*01d0*/  MOV R2, R8 ;  /* 0x0000000800027202 */ /* 0x000fc80000000f00 */
[----:B-1----:R-:W-:-:S07]  /*01e0*/  LEA R5, R5, R4, 0x18 ;  /* 0x0000000405057211 */ /* 0x002fce00078ec0ff */
.L_x_28605:
[----:B------:R-:W-:Y:S02]  /*01f0*/  IMAD R4, R2, 0x4, R5 ;  /* 0x0000000402047824 */ /* 0x000fe400078e0205 */
[----:B------:R-:W-:Y:S02]  /*0200*/  VIADD R3, R3, 0x1 ;  /* 0x0000000103037836 */ /* 0x000fe40000000000 */
[----:B------:R-:W-:Y:S01]  /*0210*/  IMAD.IADD R2, R53, 0x1, R2 ;  /* 0x0000000135027824 */ /* 0x000fe200078e0202 */
[----:B------:R1:W-:Y:S02]  /*0220*/  STS [R4], RZ ;  /* 0x000000ff04007388 */ /* 0x0003e40000000800 */
[----:B------:R-:W-:-:S04]  /*0230*/  LOP3.LUT R6, R3, R10, RZ, 0x3c, !PT ;  /* 0x0000000a03067212 */ /* 0x000fc800078e3cff */
[----:B------:R-:W-:-:S13]  /*0240*/  ISETP.NE.AND P0, PT, R6, 0x2, PT ;  /* 0x000000020600780c */ /* 0x000fda0003f05270 */
[----:B-1----:R-:W-:Y:S05]  /*0250*/  @P0 BRA `(.L_x_28605) ;  /* 0xfffffffc00e40947 */ /* 0x002fea000383ffff */
.L_x_28604:
[----:B------:R-:W-:Y:S05]  /*0260*/  BSYNC.RECONVERGENT B0 ;  /* 0x0000000000007941 */ /* 0x000fea0003800200 */
.L_x_28603:
[----:B------:R-:W-:Y:S01]  /*0270*/  BSSY.RECONVERGENT B0, `(.L_x_28606) ;  /* 0x000000e000007945 */ /* 0x000fe20003800200 */
[----:B------:R-:W-:Y:S02]  /*0280*/  SHF.L.U32 R68, R53, 0x2, RZ ;  /* 0x0000000235447819 */ /* 0x000fe400000006ff */
[----:B0-----:R-:W-:-:S07]  /*0290*/  LEA R7, R12, R7, 0x18 ;  /* 0x000000070c077211 */ /* 0x001fce00078ec0ff */
.L_x_28607:
        /* <DEDUP_REMOVED lines=12> */
.L_x_28606:
[----:B0-----:R-:W0:Y:S01]  /*0360*/  I2F.U32.RP R5, R68 ;  /* 0x0000004400057306 */ /* 0x001e220000209000 */
[----:B------:R-:W-:Y:S01]  /*0370*/  IADD3 R61, PT, PT, R52, R68, RZ ;  /* 0x00000044343d7210 */ /* 0x000fe20007ffe0ff */
[----:B------:R-:W1:Y:S01]  /*0380*/  S2R R27, SR_TID.X ;  /* 0x00000000001b7919 */ /* 0x000e620000002100 */
[----:B------:R-:W-:Y:S01]  /*0390*/  VIADD R17, R9, 0x880 ;  /* 0x0000088009117836 */ /* 0x000fe20000000000 */
[----:B------:R-:W-:Y:S01]  /*03a0*/  ISETP.NE.U32.AND P2, PT, R68, RZ, PT ;  /* 0x000000ff4400720c */ /* 0x000fe20003f45070 */
[C---:B------:R-:W-:Y:S01]  /*03b0*/  VIADD R14, R0.reuse, 0xb ;  /* 0x0000000b000e7836 */ /* 0x040fe20000000000 */
[C---:B------:R-:W-:Y:S01]  /*03c0*/  ISETP.GE.U32.AND P0, PT, R61.reuse, 0x200, PT ;  /* 0x000002003d00780c */ /* 0x040fe20003f06070 */
[C---:B------:R-:W-:Y:S01]  /*03d0*/  VIADD R18, R0.reuse, 0xe ;  /* 0x0000000e00127836 */ /* 0x040fe20000000000 */
[C---:B------:R-:W-:Y:S01]  /*03e0*/  VIMNMX.U32 R4, PT, PT, R61.reuse, 0x200, !PT ;  /* 0x000002003d047848 */ /* 0x040fe20007fe0000 */
[C---:B------:R-:W-:Y:S01]  /*03f0*/  VIADD R11, R0.reuse, 0x7 ;  /* 0x00000007000b7836 */ /* 0x040fe20000000000 */
[----:B------:R-:W-:Y:S01]  /*0400*/  SEL R64, RZ, 0x1, P0 ;  /* 0x00000001ff407807 */ /* 0x000fe20000000000 */
[----:B------:R-:W-:Y:S01]  /*0410*/  VIADD R13, R0, 0xa ;  /* 0x0000000a000d7836 */ /* 0x000fe20000000000 */
[----:B------:R-:W-:Y:S01]  /*0420*/  LEA R17, R12, R17, 0x18 ;  /* 0x000000110c117211 */ /* 0x000fe200078ec0ff */
[----:B------:R-:W-:Y:S01]  /*0430*/  VIADD R15, R0, 0xc ;  /* 0x0000000c000f7836 */ /* 0x000fe20000000000 */
[----:B------:R-:W-:Y:S01]  /*0440*/  LOP3.LUT R10, R8, 0x1, RZ, 0xc0, !PT ;  /* 0x00000001080a7812 */ /* 0x000fe200078ec0ff */
[----:B0-----:R-:W0:Y:S01]  /*0450*/  MUFU.RCP R5, R5 ;  /* 0x0000000500057308 */ /* 0x001e220000001000 */
[----:B------:R-:W-:Y:S01]  /*0460*/  IADD3 R16, PT, PT, R0, 0xd, RZ ;  /* 0x0000000d00107810 */ /* 0x000fe20007ffe0ff */
[----:B------:R-:W-:Y:S01]  /*0470*/  IMAD R25, R52, 0x4, R17 ;  /* 0x0000000434197824 */ /* 0x000fe200078e0211 */
[C---:B------:R-:W-:Y:S01]  /*0480*/  IADD3 R8, PT, PT, R0.reuse, 0x4, RZ ;  /* 0x0000000400087810 */ /* 0x040fe20007ffe0ff */
[----:B------:R-:W-:Y:S01]  /*0490*/  VIADD R20, R0, 0xffffffff ;  /* 0xffffffff00147836 */ /* 0x000fe20000000000 */
[----:B------:R-:W-:Y:S01]  /*04a0*/  LOP3.LUT R37, R16, 0xf, RZ, 0xc0, !PT ;  /* 0x0000000f10257812 */ /* 0x000fe200078ec0ff */
[----:B------:R-:W-:Y:S01]  /*04b0*/  IMAD.MOV.U32 R62, RZ, RZ, RZ ;  /* 0x000000ffff3e7224 */ /* 0x000fe200078e00ff */
[----:B------:R2:W-:Y:S01]  /*04c0*/  STL [R1], R25 ;  /* 0x0000001901007387 */ /* 0x0005e20000100800 */
[----:B------:R-:W-:Y:S01]  /*04d0*/  LOP3.LUT R45, R8, 0xf, RZ, 0xc0, !PT ;  /* 0x0000000f082d7812 */ /* 0x000fe200078ec0ff */
[----:B------:R-:W-:Y:S01]  /*04e0*/  IMAD.IADD R55, R61, 0x1, R68 ;  /* 0x000000013d377824 */ /* 0x000fe200078e0244 */
[----:B------:R-:W-:Y:S01]  /*04f0*/  LOP3.LUT R39, R14, 0xf, RZ, 0xc0, !PT ;  /* 0x0000000f0e277812 */ /* 0x000fe200078ec0ff */
[----:B------:R-:W3:Y:S01]  /*0500*/  LDCU.64 UR10, c[0x0][0x358] ;  /* 0x00006b00ff0a77ac */ /* 0x000ee20008000a00 */
[----:B------:R-:W-:-:S02]  /*0510*/  LOP3.LUT R19, R18, 0xf, RZ, 0xc0, !PT ;  /* 0x0000000f12137812 */ /* 0x000fc400078ec0ff */
[----:B------:R-:W-:Y:S02]  /*0520*/  LOP3.LUT R11, R11, 0xf, RZ, 0xc0, !PT ;  /* 0x0000000f0b0b7812 */ /* 0x000fe400078ec0ff */
[----:B------:R-:W-:Y:S01]  /*0530*/  LOP3.LUT R13, R13, 0xf, RZ, 0xc0, !PT ;  /* 0x0000000f0d0d7812 */ /* 0x000fe200078ec0ff */
[----:B0-----:R-:W-:Y:S01]  /*0540*/  VIADD R2, R5, 0xffffffe ;  /* 0x0ffffffe05027836 */ /* 0x001fe20000000000 */
[----:B------:R-:W-:Y:S02]  /*0550*/  LOP3.LUT R15, R15, 0xf, RZ, 0xc0, !PT ;  /* 0x0000000f0f0f7812 */ /* 0x000fe400078ec0ff */
[----:B------:R-:W-:Y:S01]  /*0560*/  LOP3.LUT R21, R20, 0xf, RZ, 0xc0, !PT ;  /* 0x0000000f14157812 */ /* 0x000fe200078ec0ff */
[----:B------:R0:W4:Y:S01]  /*0570*/  F2I.FTZ.U32.TRUNC.NTZ R3, R2 ;  /* 0x0000000200037305 */ /* 0x000122000021f000 */
[----:B------:R-:W-:Y:S02]  /*0580*/  LOP3.LUT R23, R52, 0x7c, RZ, 0xc0, !PT ;  /* 0x0000007c34177812 */ /* 0x000fe400078ec0ff */
[----:B-1----:R-:W-:-:S02]  /*0590*/  LOP3.LUT R27, R27, 0xf, RZ, 0xc0, !PT ;  /* 0x0000000f1b1b7812 */ /* 0x002fc400078ec0ff */
[----:B------:R-:W-:Y:S01]  /*05a0*/  LEA R65, R53, R25, 0x4 ;  /* 0x0000001935417211 */ /* 0x000fe200078e20ff */
[----:B0-----:R-:W-:Y:S02]  /*05b0*/  IMAD.MOV.U32 R2, RZ, RZ, RZ ;  /* 0x000000ffff027224 */ /* 0x001fe400078e00ff */
[----:B----4-:R-:W-:-:S04]  /*05c0*/  IMAD.MOV R7, RZ, RZ, -R3 ;  /* 0x000000ffff077224 */ /* 0x010fc800078e0a03 */
[----:B------:R-:W-:-:S04]  /*05d0*/  IMAD R7, R7, R68, RZ ;  /* 0x0000004407077224 */ /* 0x000fc800078e02ff */
[----:B------:R-:W-:Y:S01]  /*05e0*/  IMAD.HI.U32 R6, R3, R7, R2 ;  /* 0x0000000703067227 */ /* 0x000fe200078e0002 */
[----:B------:R-:W-:-:S03]  /*05f0*/  IADD3 R3, PT, PT, R4, -R61, -R64 ;  /* 0x8000003d04037210 */ /* 0x000fc60007ffe840 */
[----:B------:R-:W-:Y:S02]  /*0600*/  IMAD.SHL.U32 R4, R10, 0x10, RZ ;  /* 0x000000100a047824 */ /* 0x000fe400078e00ff */
[----:B------:R-:W-:-:S03]  /*0610*/  IMAD.HI.U32 R5, R6, R3, RZ ;  /* 0x0000000306057227 */ /* 0x000fc600078e00ff */
[----:B------:R-:W-:Y:S01]  /*0620*/  LEA R16, R51, R4, 0x5 ;  /* 0x0000000433107211 */ /* 0x000fe200078e28ff */
[----:B------:R-:W-:Y:S01]  /*0630*/  IMAD.MOV R2, RZ, RZ, -R5 ;  /* 0x000000ffff027224 */ /* 0x000fe200078e0a05 */
[----:B------:R-:W-:Y:S01]  /*0640*/  LOP3.LUT R49, R4, 0x8, R51, 0xf6, !PT ;  /* 0x0000000804317812 */ /* 0x000fe200078ef633 */
[----:B------:R-:W-:Y:S01]  /*0650*/  VIADD R10, R0, 0x6 ;  /* 0x00000006000a7836 */ /* 0x000fe20000000000 */
[----:B------:R-:W-:Y:S01]  /*0660*/  LOP3.LUT R24, R16, R39, RZ, 0xfc, !PT ;  /* 0x0000002710187212 */ /* 0x000fe200078efcff */
[----:B------:R-:W-:Y:S01]  /*0670*/  IMAD R3, R68, R2, R3 ;  /* 0x0000000244037224 */ /* 0x000fe200078e0203 */
[----:B------:R-:W-:Y:S01]  /*0680*/  LEA R2, R12, R9, 0x18 ;  /* 0x000000090c027211 */ /* 0x000fe200078ec0ff */
[C---:B------:R-:W-:Y:S01]  /*0690*/  VIADD R6, R0.reuse, 0x3 ;  /* 0x0000000300067836 */ /* 0x040fe20000000000 */
[C---:B------:R-:W-:Y:S01]  /*06a0*/  IADD3 R12, PT, PT, R0.reuse, 0x9, RZ ;  /* 0x00000009000c7810 */ /* 0x040fe20007ffe0ff */
[----:B------:R-:W-:Y:S01]  /*06b0*/  VIADD R9, R0, 0x5 ;  /* 0x0000000500097836 */ /* 0x000fe20000000000 */
[----:B------:R-:W-:Y:S01]  /*06c0*/  ISETP.GE.U32.AND P0, PT, R3, R68, PT ;  /* 0x000000440300720c */ /* 0x000fe20003f06070 */
[--C-:B------:R-:W-:Y:S01]  /*06d0*/  IMAD.IADD R50, R23, 0x1, R2.reuse ;  /* 0x0000000117327824 */ /* 0x100fe200078e0202 */
[----:B------:R-:W-:Y:S01]  /*06e0*/  LOP3.LUT R43, R10, 0xf, RZ, 0xc0, !PT ;  /* 0x0000000f0a2b7812 */ /* 0x000fe200078ec0ff */
[----:B------:R-:W-:Y:S01]  /*06f0*/  IMAD R2, R27, 0x84, R2 ;  /* 0x000000841b027824 */ /* 0x000fe200078e0202 */
[----:B------:R-:W-:-:S02]  /*0700*/  LOP3.LUT R41, R12, 0xf, RZ, 0xc0, !PT ;  /* 0x0000000f0c297812 */ /* 0x000fc400078ec0ff */
[----:B------:R-:W-:Y:S02]  /*0710*/  LOP3.LUT R7, R6, 0xf, RZ, 0xc0, !PT ;  /* 0x0000000f06077812 */ /* 0x000fe400078ec0ff */
[----:B------:R-:W-:Y:S02]  /*0720*/  LOP3.LUT R9, R9, 0xf, RZ, 0xc0, !PT ;  /* 0x0000000f09097812 */ /* 0x000fe400078ec0ff */
[C---:B------:R-:W-:Y:S02]  /*0730*/  LOP3.LUT R6, R16.reuse, 0xf, R0, 0xf8, !PT ;  /* 0x0000000f10067812 */ /* 0x040fe400078ef800 */
[----:B------:R-:W-:Y:S01]  /*0740*/  LOP3.LUT R10, R16, R45, RZ, 0xfc, !PT ;  /* 0x0000002d100a7212 */ /* 0x000fe200078efcff */
[----:B------:R-:W-:Y:S01]  /*0750*/  @P0 IMAD.IADD R3, R3, 0x1, -R68 ;  /* 0x0000000103030824 */ /* 0x000fe200078e0a44 */
[----:B------:R-:W-:Y:S01]  /*0760*/  @P0 IADD3 R5, PT, PT, R5, 0x1, RZ ;  /* 0x0000000105050810 */ /* 0x000fe20007ffe0ff */
[----:B------:R-:W-:Y:S01]  /*0770*/  IMAD R6, R6, 0x4, R17 ;  /* 0x0000000406067824 */ /* 0x000fe200078e0211 */
[----:B------:R-:W-:-:S02]  /*0780*/  LOP3.LUT R12, R16, R43, RZ, 0xfc, !PT ;  /* 0x0000002b100c7212 */ /* 0x000fc400078efcff */
[----:B------:R-:W-:Y:S02]  /*0790*/  ISETP.GE.U32.AND P1, PT, R3, R68, PT ;  /* 0x000000440300720c */ /* 0x000fe40003f26070 */
[----:B------:R-:W-:Y:S02]  /*07a0*/  IADD3 R3, PT, PT, R0, 0x1, RZ ;  /* 0x0000000100037810 */ /* 0x000fe40007ffe0ff */
[C---:B------:R-:W-:Y:S02]  /*07b0*/  LOP3.LUT R20, R16.reuse, R41, RZ, 0xfc, !PT ;  /* 0x0000002910147212 */ /* 0x040fe400078efcff */
[----:B------:R-:W-:Y:S02]  /*07c0*/  LOP3.LUT R3, R3, 0xf, RZ, 0xc0, !PT ;  /* 0x0000000f03037812 */ /* 0x000fe400078ec0ff */
[C---:B------:R-:W-:Y:S02]  /*07d0*/  LOP3.LUT R28, R16.reuse, R37, RZ, 0xfc, !PT ;  /* 0x00000025101c7212 */ /* 0x040fe400078efcff */
[----:B------:R-:W-:-:S02]  /*07e0*/  LOP3.LUT R34, R16, R3, RZ, 0xfc, !PT ;  /* 0x0000000310227212 */ /* 0x000fc400078efcff */
[----:B------:R-:W-:Y:S01]  /*07f0*/  LOP3.LUT R48, R4, R3, RZ, 0xfc, !PT ;  /* 0x0000000304307212 */ /* 0x000fe200078efcff */
[----:B------:R-:W-:Y:S01]  /*0800*/  @P1 VIADD R5, R5, 0x1 ;  /* 0x0000000105051836 */ /* 0x000fe20000000000 */
[----:B------:R-:W-:Y:S01]  /*0810*/  @!P2 LOP3.LUT R5, RZ, R68, RZ, 0x33, !PT ;  /* 0x00000044ff05a212 */ /* 0x000fe200078e33ff */
[----:B------:R-:W-:Y:S01]  /*0820*/  IMAD R34, R34, 0x4, R17 ;  /* 0x0000000422227824 */ /* 0x000fe200078e0211 */
[C---:B------:R-:W-:Y:S02]  /*0830*/  LOP3.LUT R46, R4.reuse, R7, RZ, 0xfc, !PT ;  /* 0x00000007042e7212 */ /* 0x040fe400078efcff */
[----:B------:R-:W-:Y:S01]  /*0840*/  LOP3.LUT R45, R4, R45, RZ, 0xfc, !PT ;  /* 0x0000002d042d7212 */ /* 0x000fe200078efcff */
[----:B------:R-:W-:Y:S01]  /*0850*/  IMAD.IADD R64, R64, 0x1, R5 ;  /* 0x0000000140407824 */ /* 0x000fe200078e0205 */
[----:B------:R-:W-:Y:S01]  /*0860*/  LOP3.LUT R14, R16, R9, RZ, 0xfc, !PT ;  /* 0x00000009100e7212 */ /* 0x000fe200078efcff */
[----:B------:R-:W-:Y:S01]  /*0870*/  VIADD R5, R0, 0x2 ;  /* 0x0000000200057836 */ /* 0x000fe20000000000 */
[----:B------:R-:W-:-:S02]  /*0880*/  LOP3.LUT R0, R16, R19, RZ, 0xfc, !PT ;  /* 0x0000001310007212 */ /* 0x000fc400078efcff */
[----:B------:R-:W-:Y:S01]  /*0890*/  LOP3.LUT R44, R4, R9, RZ, 0xfc, !PT ;  /* 0x00000009042c7212 */ /* 0x000fe200078efcff */
[--C-:B------:R-:W-:Y:S01]  /*08a0*/  IMAD R14, R14, 0x4, R17.reuse ;  /* 0x000000040e0e7824 */ /* 0x100fe200078e0211 */
[----:B------:R-:W-:Y:S01]  /*08b0*/  LOP3.LUT R5, R5, 0xf, RZ, 0xc0, !PT ;  /* 0x0000000f05057812 */ /* 0x000fe200078ec0ff */
[--C-:B------:R-:W-:Y:S01]  /*08c0*/  IMAD R9, R24, 0x4, R17.reuse ;  /* 0x0000000418097824 */ /* 0x100fe200078e0211 */
[----:B------:R-:W-:Y:S02]  /*08d0*/  LOP3.LUT R43, R4, R43, RZ, 0xfc, !PT ;  /* 0x0000002b042b7212 */ /* 0x000fe400078efcff */
[-C--:B------:R-:W-:Y:S02]  /*08e0*/  LOP3.LUT R8, R16, R5.reuse, RZ, 0xfc, !PT ;  /* 0x0000000510087212 */ /* 0x080fe400078efcff */
[----:B------:R-:W-:Y:S01]  /*08f0*/  LOP3.LUT R47, R4, R5, RZ, 0xfc, !PT ;  /* 0x00000005042f7212 */ /* 0x000fe200078efcff */
[--C-:B------:R-:W-:Y:S01]  /*0900*/  IMAD R5, R0, 0x4, R17.reuse ;  /* 0x0000000400057824 */ /* 0x100fe200078e0211 */
[----:B------:R-:W-:Y:S01]  /*0910*/  LOP3.LUT R42, R4, R11, RZ, 0xfc, !PT ;  /* 0x0000000b042a7212 */ /* 0x000fe200078efcff */
[----:B------:R-:W-:Y:S01]  /*0920*/  IMAD R33, R8, 0x4, R17 ;  /* 0x0000000408217824 */ /* 0x000fe200078e0211 */
[----:B------:R-:W-:Y:S01]  /*0930*/  LOP3.LUT R41, R4, R41, RZ, 0xfc, !PT ;  /* 0x0000002904297212 */ /* 0x000fe200078efcff */
[----:B------:R-:W-:Y:S01]  /*0940*/  IMAD R0, R51, -0x1f, R16 ;  /* 0xffffffe133007824 */ /* 0x000fe200078e0210 */
[----:B------:R-:W-:-:S02]  /*0950*/  LOP3.LUT R22, R16, R13, RZ, 0xfc, !PT ;  /* 0x0000000d10167212 */ /* 0x000fc400078efcff */
[----:B------:R-:W-:Y:S01]  /*0960*/  LOP3.LUT R40, R4, R13, RZ, 0xfc, !PT ;  /* 0x0000000d04287212 */ /* 0x000fe200078efcff */
[----:B------:R-:W-:Y:S01]  /*0970*/  IMAD R13, R12, 0x4, R17 ;  /* 0x000000040c0d7824 */ /* 0x000fe200078e0211 */
[C---:B------:R-:W-:Y:S02]  /*0980*/  LOP3.LUT R39, R4.reuse, R39, RZ, 0xfc, !PT ;  /* 0x0000002704277212 */ /* 0x040fe400078efcff */
[C---:B------:R-:W-:Y:S02]  /*0990*/  LOP3.LUT R38, R4.reuse, R15, RZ, 0xfc, !PT ;  /* 0x0000000f04267212 */ /* 0x040fe400078efcff */
[C---:B------:R-:W-:Y:S02]  /*09a0*/  LOP3.LUT R37, R4.reuse, R37, RZ, 0xfc, !PT ;  /* 0x0000002504257212 */ /* 0x040fe400078efcff */
[C---:B------:R-:W-:Y:S02]  /*09b0*/  LOP3.LUT R36, R4.reuse, R19, RZ, 0xfc, !PT ;  /* 0x0000001304247212 */ /* 0x040fe400078efcff */
[----:B------:R-:W-:-:S02]  /*09c0*/  LOP3.LUT R35, R4, R21, RZ, 0xfc, !PT ;  /* 0x0000001504237212 */ /* 0x000fc400078efcff */
[C---:B------:R-:W-:Y:S02]  /*09d0*/  LOP3.LUT R30, R16.reuse, R21, RZ, 0xfc, !PT ;  /* 0x00000015101e7212 */ /* 0x040fe400078efcff */
        /* <DEDUP_REMOVED lines=8> */
[----:B------:R-:W-:Y:S01]  /*0a60*/  PLOP3.LUT P0, PT, PT, PT, PT, 0x80, 0x8 ;  /* 0x000000000008781c */ /* 0x000fe20003f0f070 */
[----:B------:R-:W-:Y:S01]  /*0a70*/  IMAD R3, R30, 0x4, R17 ;  /* 0x000000041e037824 */ /* 0x000fe200078e0211 */
[----:B------:R-:W-:-:S02]  /*0a80*/  LEA R32, R32, R17, 0x2 ;  /* 0x0000001120207211 */ /* 0x000fc400078e10ff */
[-C--:B------:R-:W-:Y:S02]  /*0a90*/  LEA R12, R18, R17.reuse, 0x2 ;  /* 0x00000011120c7211 */ /* 0x080fe400078e10ff */
[-C--:B------:R-:W-:Y:S02]  /*0aa0*/  LEA R8, R26, R17.reuse, 0x2 ;  /* 0x000000111a087211 */ /* 0x080fe400078e10ff */
[----:B--23--:R-:W-:-:S07]  /*0ab0*/  LEA R4, R4, R17, 0x2 ;  /* 0x0000001104047211 */ /* 0x00cfce00078e10ff */
.L_x_28617:
[----:B------:R-:W0:Y:S01]  /*0ac0*/  S2UR UR4, SR_CTAID.X ;  /* 0x00000000000479c3 */ /* 0x000e220000002500 */
[----:B-1----:R-:W1:Y:S01]  /*0ad0*/  LDCU UR6, c[0x0][0x388] ;  /* 0x00007100ff0677ac */ /* 0x002e620008000800 */
[----:B------:R-:W2:Y:S01]  /*0ae0*/  S2R R63, SR_CTAID.Z ;  /* 0x00000000003f7919 */ /* 0x000ea20000002700 */
[----:B------:R-:W-:Y:S01]  /*0af0*/  LOP3.LUT R20, R64, 0x3, RZ, 0xc0, !PT ;  /* 0x0000000340147812 */ /* 0x000fe200078ec0ff */
[----:B------:R-:W-:Y:S01]  /*0b00*/  BSSY.RECONVERGENT B0, `(.L_x_28608) ;  /* 0x0000028000007945 */ /* 0x000fe20003800200 */
[----:B------:R-:W-:Y:S01]  /*0b10*/  PLOP3.LUT P1, PT, P0, PT, PT, 0x80, 0x8 ;  /* 0x000000000008781c */ /* 0x000fe2000072f070 */
[----:B------:R-:W-:Y:S01]  /*0b20*/  IMAD.MOV.U32 R60, RZ, RZ, R52 ;  /* 0x000000ffff3c7224 */ /* 0x000fe200078e0034 */
[----:B------:R-:W-:Y:S02]  /*0b30*/  ISETP.NE.AND P2, PT, R20, 0x3, PT ;  /* 0x000000031400780c */ /* 0x000fe40003f45270 */
[----:B------:R-:W-:Y:S01]  /*0b40*/  ISETP.GE.U32.AND P0, PT, R64, 0x3, PT ;  /* 0x000000034000780c */ /* 0x000fe20003f06070 */
[----:B0-----:R-:W-:-:S04]  /*0b50*/  USHF.L.U32 UR4, UR4, 0xa, URZ ;  /* 0x0000000a04047899 */ /* 0x001fc800080006ff */
[----:B-1----:R-:W-:-:S06]  /*0b60*/  UIMAD UR4, UR5, UR6, UR4 ;  /* 0x00000006050472a4 */ /* 0x002fcc000f8e0204 */
[----:B------:R-:W-:Y:S01]  /*0b70*/  VIADD R54, R62, UR4 ;  /* 0x000000043e367c36 */ /* 0x000fe20008000000 */
[----:B--2---:R-:W-:Y:S06]  /*0b80*/  @!P2 BRA `(.L_x_28609) ;  /* 0x00000000007ca947 */ /* 0x004fec0003800000 */
        /* <DEDUP_REMOVED lines=31> */
.L_x_28609:
[----:B------:R-:W-:Y:S05]  /*0d80*/  BSYNC.RECONVERGENT B0 ;  /* 0x0000000000007941 */ /* 0x000fea0003800200 */
.L_x_28608:
        /* <DEDUP_REMOVED lines=11> */
.L_x_28612:
[----:B--2---:R-:W0:Y:S01]  /*0e40*/  LDC.64 R28, c[0x0][0x390] ;  /* 0x0000e400ff1c7b82 */ /* 0x004e220000000a00 */
[C---:B------:R-:W-:Y:S02]  /*0e50*/  LOP3.LUT R17, R60.reuse, 0x1c, RZ, 0xc0, !PT ;  /* 0x0000001c3c117812 */ /* 0x040fe400078ec0ff */
[----:B------:R-:W-:Y:S02]  /*0e60*/  LOP3.LUT R19, R59, 0x1c, RZ, 0xc0, !PT ;  /* 0x0000001c3b137812 */ /* 0x000fe400078ec0ff */
[----:B------:R-:W-:Y:S01]  /*0e70*/  LEA.HI R16, R60, R63, RZ, 0x1b ;  /* 0x0000003f3c107211 */ /* 0x000fe200078fd8ff */
[----:B------:R-:W-:Y:S01]  /*0e80*/  IMAD.IADD R17, R17, 0x1, R54 ;  /* 0x0000000111117824 */ /* 0x000fe200078e0236 */
[----:B------:R-:W-:Y:S02]  /*0e90*/  IADD3 R18, PT, PT, R54, R19, RZ ;  /* 0x0000001336127210 */ /* 0x000fe40007ffe0ff */
[----:B------:R-:W-:Y:S01]  /*0ea0*/  LOP3.LUT R19, R58, 0x1c, RZ, 0xc0, !PT ;  /* 0x0000001c3a137812 */ /* 0x000fe200078ec0ff */
[----:B------:R-:W-:Y:S01]  /*0eb0*/  IMAD R17, R16, 0x40, R17 ;  /* 0x0000004010117824 */ /* 0x000fe200078e0211 */
[----:B------:R-:W-:-:S02]  /*0ec0*/  LOP3.LUT R23, R56, 0x1c, RZ, 0xc0, !PT ;  /* 0x0000001c38177812 */ /* 0x000fc400078ec0ff */
[-C--:B------:R-:W-:Y:S01]  /*0ed0*/  LEA.HI R21, R59, R63.reuse, RZ, 0x1b ;  /* 0x0000003f3b157211 */ /* 0x080fe200078fd8ff */
[----:B------:R-:W-:Y:S01]  /*0ee0*/  IMAD.IADD R22, R54, 0x1, R19 ;  /* 0x0000000136167824 */ /* 0x000fe200078e0213 */
[-C--:B------:R-:W-:Y:S02]  /*0ef0*/  LEA.HI R25, R58, R63.reuse, RZ, 0x1b ;  /* 0x0000003f3a197211 */ /* 0x080fe400078fd8ff */
[----:B------:R-:W-:Y:S01]  /*0f00*/  LEA.HI R26, R56, R63, RZ, 0x1b ;  /* 0x0000003f381a7211 */ /* 0x000fe200078fd8ff */
[----:B------:R-:W-:Y:S01]  /*0f10*/  IMAD R21, R21, 0x40, R18 ;  /* 0x0000004015157824 */ /* 0x000fe200078e0212 */
[----:B------:R-:W-:Y:S01]  /*0f20*/  IADD3 R23, PT, PT, R54, R23, RZ ;  /* 0x0000001736177210 */ /* 0x000fe20007ffe0ff */
[----:B------:R-:W-:Y:S02]  /*0f30*/  IMAD R25, R25, 0x40, R22 ;  /* 0x0000004019197824 */ /* 0x000fe400078e0216 */
[----:B0-----:R-:W-:-:S04]  /*0f40*/  IMAD.WIDE R16, R17, 0x4, R28 ;  /* 0x0000000411107825 */ /* 0x001fc800078e021c */
        /* <DEDUP_REMOVED lines=9> */
[C---:B------:R-:W-:Y:S01]  /*0fe0*/  LEA R69, R53.reuse, R57, 0x5 ;  /* 0x0000003935457211 */ /* 0x040fe200078e28ff */
[C---:B------:R-:W-:Y:S01]  /*0ff0*/  IMAD R56, R53.reuse, 0x10, R56 ;  /* 0x0000001035387824 */ /* 0x040fe200078e0238 */
[C---:B------:R-:W-:Y:S01]  /*1000*/  IADD3 R67, PT, PT, R68.reuse, R60, R68 ;  /* 0x0000003c44437210 */ /* 0x040fe20007ffe044 */
[C---:B------:R-:W-:Y:S02]  /*1010*/  IMAD R58, R53.reuse, 0x10, R58 ;  /* 0x00000010353a7824 */ /* 0x040fe400078e023a */
[----:B------:R-:W-:Y:S01]  /*1020*/  IMAD R59, R53, 0x10, R59 ;  /* 0x00000010353b7824 */ /* 0x000fe200078e023b */
[----:B------:R-:W-:-:S04]  /*1030*/  IADD3 R60, PT, PT, R68, R67, R68 ;  /* 0x00000043443c7210 */ /* 0x000fc80007ffe044 */
        /* <DEDUP_REMOVED lines=8> */
.L_x_28611:
[----:B------:R-:W-:Y:S05]  /*10c0*/  BSYNC.RECONVERGENT B0 ;  /* 0x0000000000007941 */ /* 0x000fea0003800200 */
.L_x_28610:
[----:B------:R-:W-:Y:S02]  /*10d0*/  IMAD R62, R63, 0x40, R62 ;  /* 0x000000403f3e7824 */ /* 0x000fe400078e023e */
[----:B01----:R-:W-:-:S07]  /*10e0*/  IMAD.MOV.U32 R18, RZ, RZ, RZ ;  /* 0x000000ffff127224 */ /* 0x003fce00078e00ff */
.L_x_28616:
[----:B-1----:R-:W0:Y:S01]  /*10f0*/  S2R R17, SR_TID.X ;  /* 0x0000000000117919 */ /* 0x002e220000002100 */
[----:B--2---:R-:W1:Y:S01]  /*1100*/  S2R R16, SR_TID.X ;  /* 0x0000000000107919 */ /* 0x004e620000002100 */
[----:B0-----:R-:W-:Y:S02]  /*1110*/  LOP3.LUT R17, R17, 0xf, RZ, 0xc0, !PT ;  /* 0x0000000f11117812 */ /* 0x001fe400078ec0ff */
[----:B-1----:R-:W-:-:S03]  /*1120*/  SHF.R.U32.HI R16, RZ, 0x4, R16 ;  /* 0x00000004ff107819 */ /* 0x002fc60000011610 */
[----:B------:R-:W-:Y:S01]  /*1130*/  IMAD.IADD R23, R17, 0x1, R18 ;  /* 0x0000000111177824 */ /* 0x000fe200078e0212 */
[----:B------:R-:W-:-:S07]  /*1140*/  MOV R19, R16 ;  /* 0x0000001000137202 */ /* 0x000fce0000000f00 */
.L_x_28613:
        /* <DEDUP_REMOVED lines=38> */
.L_x_28615:
        /* <DEDUP_REMOVED lines=35> */
.L_x_28638:
        /* <DEDUP_REMOVED lines=20> */
[----:B------:R-:W-:Y:S01]  /*1720*/  IMAD.MOV.U32 R2, RZ, RZ, RZ ;  /* 0x000000ffff027224 */ /* 0x000fe200078e00ff */
[----:B------:R-:W-:Y:S01]  /*1730*/  IADD3 R61, PT, PT, -R61, 0x3ff, RZ ;  /* 0x000003ff3d3d7810 */ /* 0x000fe20007ffe1ff */
[----:B------:R-:W2:Y:S08]  /*1740*/  S2UR UR4, SR_CTAID.X ;  /* 0x00000000000479c3 */ /* 0x000eb00000002500 */
[----:B------:R-:W-:Y:S01]  /*1750*/  BAR.SYNC.DEFER_BLOCKING 0x0 ;  /* 0x0000000000007b1d */ /* 0x000fe20000010000 */
[----:B------:R-:W-:-:S05]  /*1760*/  ISETP.NE.U32.AND P2, PT, R68, RZ, PT ;  /* 0x000000ff4400720c */ /* 0x000fca0003f45070 */
[----:B------:R-:W3:Y:S01]  /*1770*/  LDCU UR8, c[0x0][0x388] ;  /* 0x00007100ff0877ac */ /* 0x000ee20008000800 */
[----:B------:R-:W-:Y:S01]  /*1780*/  BSSY.RECONVERGENT B0, `(.L_x_28618) ;  /* 0x000002e000007945 */ /* 0x000fe20003800200 */
[----:B------:R-:W4:Y:S01]  /*1790*/  LDCU UR7, c[0x0][0x384] ;  /* 0x00007080ff0777ac */ /* 0x000f220008000800 */
[----:B0-----:R-:W0:Y:S01]  /*17a0*/  MUFU.RCP R4, R4 ;  /* 0x0000000400047308 */ /* 0x001e220000001000 */
[----:B--2---:R-:W-:Y:S02]  /*17b0*/  USHF.L.U32 UR4, UR4, 0x4, URZ ;  /* 0x0000000404047899 */ /* 0x004fe400080006ff */
[----:B---3--:R-:W-:Y:S01]  /*17c0*/  USHF.R.S32.HI UR6, URZ, 0x1f, UR8 ;  /* 0x0000001fff067899 */ /* 0x008fe20008011408 */
[----:B0-----:R-:W-:-:S03]  /*17d0*/  IADD3 R3, PT, PT, R4, 0xffffffe, RZ ;  /* 0x0ffffffe04037810 */ /* 0x001fc60007ffe0ff */
[----:B------:R-:W-:Y:S02]  /*17e0*/  ULEA.HI UR6, UR6, UR8, URZ, 0x6 ;  /* 0x0000000806067291 */ /* 0x000fe4000f8f30ff */
[----:B----4-:R-:W-:Y:S02]  /*17f0*/  UIMAD UR4, UR5, UR7, UR4 ;  /* 0x00000007050472a4 */ /* 0x010fe4000f8e0204 */
[----:B------:R-:W-:Y:S01]  /*1800*/  USHF.R.S32.HI UR6, URZ, 0x6, UR6 ;  /* 0x00000006ff067899 */ /* 0x000fe20008011406 */
[----:B------:R-:W0:Y:S02]  /*1810*/  F2I.FTZ.U32.TRUNC.NTZ R3, R3 ;  /* 0x0000000300037305 */ /* 0x000e24000021f000 */
[----:B0-----:R-:W-:-:S04]  /*1820*/  IMAD.MOV R5, RZ, RZ, -R3 ;  /* 0x000000ffff057224 */ /* 0x001fc800078e0a03 */
        /* <DEDUP_REMOVED lines=8> */
[----:B------:R-:W-:-:S13]  /*18b0*/  ISETP.GE.U32.AND P1, PT, R61, R68, PT ;  /* 0x000000443d00720c */ /* 0x000fda0003f26070 */
[----:B------:R-:W-:Y:S02]  /*18c0*/  @P1 IADD3 R0, PT, PT, R0, 0x1, RZ ;  /* 0x0000000100001810 */ /* 0x000fe40007ffe0ff */
        /* <DEDUP_REMOVED lines=8> */
[----:B------:R-:W-:Y:S01]  /*1950*/  LOP3.LUT R13, R0, 0x3, RZ, 0xc0, !PT ;  /* 0x00000003000d7812 */ /* 0x000fe200078ec0ff */
[----:B------:R-:W-:Y:S02]  /*1960*/  IMAD.MOV.U32 R0, RZ, RZ, RZ ;  /* 0x000000ffff007224 */ /* 0x000fe400078e00ff */
[----:B------:R-:W-:-:S05]  /*1970*/  VIADD R2, R2, 0x1080 ;  /* 0x0000108002027836 */ /* 0x000fca0000000000 */
[----:B0-----:R-:W-:-:S07]  /*1980*/  LEA R15, R3, R2, 0x18 ;  /* 0x00000002030f7211 */ /* 0x001fce00078ec0ff */
.L_x_28620:
[----:B------:R-:W-:Y:S01]  /*1990*/  LEA R6, R52, R15, 0x2 ;  /* 0x0000000f34067211 */ /* 0x000fe200078e10ff */
[----:B------:R-:W-:Y:S01]  /*19a0*/  VIADD R0, R0, 0x1 ;  /* 0x0000000100007836 */ /* 0x000fe20000000000 */
[C---:B0-----:R-:W-:Y:S02]  /*19b0*/  LOP3.LUT R3, R52.reuse, 0xc, RZ, 0xc0, !PT ;  /* 0x0000000c34037812 */ /* 0x041fe400078ec0ff */
[----:B------:R-:W-:Y:S01]  /*19c0*/  SHF.R.U32.HI R2, RZ, 0x4, R52 ;  /* 0x00000004ff027819 */ /* 0x000fe20000011634 */
[----:B------:R-:W0:Y:S01]  /*19d0*/  LDS.128 R8, [R6] ;  /* 0x0000000006087984 */ /* 0x000e220000000c00 */
[----:B------:R-:W-:Y:S01]  /*19e0*/  LOP3.LUT R7, R13, R0, RZ, 0x3c, !PT ;  /* 0x000000000d077212 */ /* 0x000fe200078e3cff */
[----:B------:R-:W-:Y:S01]  /*19f0*/  VIADD R3, R3, UR4 ;  /* 0x0000000403037c36 */ /* 0x000fe20008000000 */
[----:B------:R-:W-:Y:S02]  /*1a00*/  IADD3 R52, PT, PT, R52, R68, RZ ;  /* 0x0000004434347210 */ /* 0x000fe40007ffe0ff */
[----:B------:R-:W-:Y:S01]  /*1a10*/  ISETP.NE.AND P0, PT, R7, 0x2, PT ;  /* 0x000000020700780c */ /* 0x000fe20003f05270 */
[----:B------:R-:W-:-:S04]  /*1a20*/  IMAD R3, R2, UR6, R3 ;  /* 0x0000000602037c24 */ /* 0x000fc8000f8e0203 */
[----:B--2---:R-:W-:-:S05]  /*1a30*/  IMAD.WIDE R2, R3, 0x4, R4 ;  /* 0x0000000403027825 */ /* 0x004fca00078e0204 */
[----:B0-----:R0:W-:Y:S03]  /*1a40*/  STG.E.128 desc[UR10][R2.64], R8 ;  /* 0x0000000802007986 */ /* 0x0011e6000c101d0a */
[----:B------:R-:W-:Y:S05]  /*1a50*/  @P0 BRA `(.L_x_28620) ;  /* 0xfffffffc00cc0947 */ /* 0x000fea000383ffff */
.L_x_28619:
[----:B------:R-:W-:Y:S05]  /*1a60*/  BSYNC.RECONVERGENT B0 ;  /* 0x0000000000007941 */ /* 0x000fea0003800200 */
.L_x_28618:
[----:B------:R-:W-:Y:S05]  /*1a70*/  @!P1 EXIT ;  /* 0x000000000000994d */ /* 0x000fea0003800000 */
        /* <DEDUP_REMOVED lines=10> */
.L_x_28621:
[C---:B--2---:R-:W-:Y:S01]  /*1b20*/  LEA R12, R53.reuse, R32, 0x4 ;  /* 0x00000020350c7211 */ /* 0x044fe200078e20ff */
[C-C-:B------:R-:W-:Y:S01]  /*1b30*/  IMAD R8, R53.reuse, 0x20, R32.reuse ;  /* 0x0000002035087824 */ /* 0x140fe200078e0220 */
[----:B-1----:R1:W2:Y:S01]  /*1b40*/  LDS.128 R16, [R32] ;  /* 0x0000000020107984 */ /* 0x0022a20000000c00 */
[----:B------:R-:W-:Y:S01]  /*1b50*/  IMAD R4, R53, 0x30, R32 ;  /* 0x0000003035047824 */ /* 0x000fe200078e0220 */
[----:B------:R-:W-:Y:S02]  /*1b60*/  LOP3.LUT R27, R52, 0xc, RZ, 0xc0, !PT ;  /* 0x0000000c341b7812 */ /* 0x000fe400078ec0ff */
[----:B------:R-:W3:Y:S01]  /*1b70*/  LDS.128 R12, [R12] ;  /* 0x000000000c0c7984 */ /* 0x000ee20000000c00 */
[----:B------:R-:W-:Y:S02]  /*1b80*/  LOP3.LUT R21, R30, 0xc, RZ, 0xc0, !PT ;  /* 0x0000000c1e157812 */ /* 0x000fe400078ec0ff */
[----:B------:R-:W-:Y:S01]  /*1b90*/  LOP3.LUT R23, R28, 0xc, RZ, 0xc0, !PT ;  /* 0x0000000c1c177812 */ /* 0x000fe200078ec0ff */
[----:B------:R-:W4:Y:S01]  /*1ba0*/  LDS.128 R8, [R8] ;  /* 0x0000000008087984 */ /* 0x000f220000000c00 */
[----:B------:R-:W-:Y:S01]  /*1bb0*/  LOP3.LUT R25, R0, 0xc, RZ, 0xc0, !PT ;  /* 0x0000000c00197812 */ /* 0x000fe200078ec0ff */
[----:B------:R-:W-:Y:S01]  /*1bc0*/  VIADD R27, R27, UR4 ;  /* 0x000000041b1b7c36 */ /* 0x000fe20008000000 */
[----:B------:R-:W-:Y:S01]  /*1bd0*/  SHF.R.U32.HI R26, RZ, 0x4, R52 ;  /* 0x00000004ff1a7819 */ /* 0x000fe20000011634 */
[----:B------:R-:W5:Y:S01]  /*1be0*/  LDS.128 R4, [R4] ;  /* 0x0000000004047984 */ /* 0x000f620000000c00 */
[----:B------:R-:W-:Y:S01]  /*1bf0*/  SHF.R.U32.HI R20, RZ, 0x4, R30 ;  /* 0x00000004ff147819 */ /* 0x000fe2000001161e */
[----:B------:R-:W-:Y:S01]  /*1c00*/  VIADD R23, R23, UR4 ;  /* 0x0000000417177c36 */ /* 0x000fe20008000000 */
[----:B------:R-:W-:Y:S01]  /*1c10*/  IADD3 R21, PT, PT, R21, UR4, RZ ;  /* 0x0000000415157c10 */ /* 0x000fe2000fffe0ff */
[----:B------:R-:W-:Y:S01]  /*1c20*/  VIADD R25, R25, UR4 ;  /* 0x0000000419197c36 */ /* 0x000fe20008000000 */
[----:B------:R-:W-:Y:S01]  /*1c30*/  SHF.R.U32.HI R22, RZ, 0x4, R28 ;  /* 0x00000004ff167819 */ /* 0x000fe2000001161c */
        /* <DEDUP_REMOVED lines=8> */
[----:B0-----:R-:W-:Y:S01]  /*1cc0*/  IMAD.WIDE R26, R27, 0x4, R2 ;  /* 0x000000041b1a7825 */ /* 0x001fe200078e0202 */
[----:B-1----:R-:W-:-:S02]  /*1cd0*/  LEA R32, R53, R32, 0x6 ;  /* 0x0000002035207211 */ /* 0x002fc400078e30ff */
[----:B------:R-:W-:Y:S01]  /*1ce0*/  ISETP.GE.U32.AND P0, PT, R52, 0x400, PT ;  /* 0x000004003400780c */ /* 0x000fe20003f06070 */
[----:B------:R-:W-:-:S04]  /*1cf0*/  IMAD.WIDE R20, R21, 0x4, R2 ;  /* 0x0000000415147825 */ /* 0x000fc800078e0202 */
[----:B------:R-:W-:-:S04]  /*1d00*/  IMAD.WIDE R22, R23, 0x4, R2 ;  /* 0x0000000417167825 */ /* 0x000fc800078e0202 */
[----:B------:R-:W-:Y:S01]  /*1d10*/  IMAD.WIDE R24, R25, 0x4, R2 ;  /* 0x0000000419187825 */ /* 0x000fe200078e0202 */
[----:B--2---:R2:W-:Y:S03]  /*1d20*/  STG.E.128 desc[UR10][R26.64], R16 ;  /* 0x000000101a007986 */ /* 0x0045e6000c101d0a */
[C---:B------:R-:W-:Y:S01]  /*1d30*/  IMAD R28, R53.reuse, 0x10, R28 ;  /* 0x00000010351c7824 */ /* 0x040fe200078e021c */
[----:B---3--:R2:W-:Y:S01]  /*1d40*/  STG.E.128 desc[UR10][R20.64], R12 ;  /* 0x0000000c14007986 */ /* 0x0085e2000c101d0a */
[----:B------:R-:W-:-:S03]  /*1d50*/  IMAD R30, R53, 0x10, R30 ;  /* 0x00000010351e7824 */ /* 0x000fc600078e021e */
[----:B----4-:R2:W-:Y:S04]  /*1d60*/  STG.E.128 desc[UR10][R22.64], R8 ;  /* 0x0000000816007986 */ /* 0x0105e8000c101d0a */
[----:B-----5:R2:W-:Y:S01]  /*1d70*/  STG.E.128 desc[UR10][R24.64], R4 ;  /* 0x0000000418007986 */ /* 0x0205e2000c101d0a */
[----:B------:R-:W-:Y:S05]  /*1d80*/  @!P0 BRA `(.L_x_28621) ;  /* 0xfffffffc00648947 */ /* 0x000fea000383ffff */
[----:B------:R-:W-:Y:S05]  /*1d90*/  EXIT ;  /* 0x000000000000794d */ /* 0x000fea0003800000 */
.L_x_28614:
[----:B------:R-:W-:Y:S01]  /*1da0*/  IMAD.MOV.U32 R19, RZ, RZ, R0 ;  /* 0x000000ffff137224 */ /* 0x000fe200078e0000 */
[----:B------:R-:W-:Y:S01]  /*1db0*/  MOV R16, 0xffffffff ;  /* 0xffffffff00107802 */ /* 0x000fe20000000f00 */
[----:B------:R-:W-:-:S07]  /*1dc0*/  IMAD.MOV.U32 R17, RZ, RZ, 0x1f ;  /* 0x0000001fff117424 */ /* 0x000fce00078e00ff */
[----:B01----:R-:W-:Y:S05]  /*1dd0*/  WARPSYNC.COLLECTIVE R16, `(.L_x_28622) ;  /* 0x0000000010087348 */ /* 0x003fea0003c00000 */
[----:B-1----:R1:W2:Y:S02]  /*1de0*/  SHFL.IDX P2, R67, R60, R19, R17 ;  /* 0x000000133c437389 */ /* 0x0022a40000040011 */
[----:B012---:R-:W-:Y:S05]  /*1df0*/  ENDCOLLECTIVE ;  /* 0x000000000000791b */ /* 0x007fea0003800000 */
.L_x_28622:
[----:B------:R-:W-:Y:S02]  /*1e00*/  IMAD.MOV.U32 R19, RZ, RZ, R48 ;  /* 0x000000ffff137224 */ /* 0x000fe400078e0030 */
[----:B------:R-:W-:-:S07]  /*1e10*/  IMAD.MOV.U32 R66, RZ, RZ, R67 ;  /* 0x000000ffff427224 */ /* 0x000fce00078e0043 */
[----:B------:R-:W-:Y:S05]  /*1e20*/  WARPSYNC.COLLECTIVE R16, `(.L_x_28623) ;  /* 0x0000000010087348 */ /* 0x000fea0003c00000 */
[----:B------:R0:W1:Y:S02]  /*1e30*/  SHFL.IDX P2, R67, R60, R19, R17 ;  /* 0x000000133c437389 */ /* 0x0000640000040011 */
[----:B01----:R-:W-:Y:S05]  /*1e40*/  ENDCOLLECTIVE ;  /* 0x000000000000791b */ /* 0x003fea0003800000 */
.L_x_28623:
        /* <DEDUP_REMOVED lines=8> */
.L_x_28624:
[----:B------:R-:W-:Y:S01]  /*1ed0*/  MOV R19, R46 ;  /* 0x0000002e00137202 */ /* 0x000fe20000000f00 */
[----:B------:R-:W-:-:S07]  /*1ee0*/  IMAD R66, R57, R67, R66 ;  /* 0x0000004339427224 */ /* 0x000fce00078e0242 */
[----:B------:R-:W-:Y:S05]  /*1ef0*/  WARPSYNC.COLLECTIVE R16, `(.L_x_28625) ;  /* 0x0000000010087348 */ /* 0x000fea0003c00000 */
[----:B------:R0:W1:Y:S02]  /*1f00*/  SHFL.IDX P2, R67, R60, R19, R17 ;  /* 0x000000133c437389 */ /* 0x0000640000040011 */
[----:B01----:R-:W-:Y:S05]  /*1f10*/  ENDCOLLECTIVE ;  /* 0x000000000000791b */ /* 0x003fea0003800000 */
.L_x_28625:
[----:B------:R-:W-:Y:S02]  /*1f20*/  IMAD.MOV.U32 R19, RZ, RZ, R45 ;  /* 0x000000ffff137224 */ /* 0x000fe400078e002d */
[----:B------:R-:W-:-:S04]  /*1f30*/  IMAD.MOV.U32 R17, RZ, RZ, R67 ;  /* 0x000000ffff117224 */ /* 0x000fc800078e0043 */
[----:B------:R-:W-:Y:S02]  /*1f40*/  IMAD R66, R56, R17, R66 ;  /* 0x0000001138427224 */ /* 0x000fe400078e0242 */
[----:B------:R-:W-:-:S07]  /*1f50*/  HFMA2 R17, -RZ, RZ, 0, 1.847743988037109375e-06 ;  /* 0x0000001fff117431 */ /* 0x000fce00000001ff */
[----:B------:R-:W-:Y:S05]  /*1f60*/  WARPSYNC.COLLECTIVE R16, `(.L_x_28626) ;  /* 0x0000000010087348 */ /* 0x000fea0003c00000 */
[----:B------:R0:W1:Y:S02]  /*1f70*/  SHFL.IDX P2, R67, R60, R19, R17 ;  /* 0x000000133c437389 */ /* 0x0000640000040011 */
[----:B01----:R-:W-:Y:S05]  /*1f80*/  ENDCOLLECTIVE ;  /* 0x000000000000791b */ /* 0x003fea0003800000 */
.L_x_28626:
[----:B------:R-:W-:Y:S02]  /*1f90*/  IMAD.MOV.U32 R19, RZ, RZ, R44 ;  /* 0x000000ffff137224 */ /* 0x000fe400078e002c */
[----:B------:R-:W-:-:S04]  /*1fa0*/  IMAD.MOV.U32 R16, RZ, RZ, R67 ;  /* 0x000000ffff107224 */ /* 0x000fc800078e0043 */
[----:B------:R-:W-:Y:S01]  /*1fb0*/  IMAD R66, R54, R16, R66 ;  /* 0x0000001036427224 */ /* 0x000fe200078e0242 */
[----:B------:R-:W-:-:S07]  /*1fc0*/  MOV R16, 0xffffffff ;  /* 0xffffffff00107802 */ /* 0x000fce0000000f00 */
[----:B------:R-:W-:Y:S05]  /*1fd0*/  WARPSYNC.COLLECTIVE R16, `(.L_x_28627) ;  /* 0x0000000010087348 */ /* 0x000fea0003c00000 */
[----:B------:R0:W1:Y:S02]  /*1fe0*/  SHFL.IDX P2, R67, R60, R19, R17 ;  /* 0x000000133c437389 */ /* 0x0000640000040011 */
[----:B01----:R-:W-:Y:S05]  /*1ff0*/  ENDCOLLECTIVE ;  /* 0x000000000000791b */ /* 0x003fea0003800000 */
.L_x_28627:
[----:B------:R-:W-:Y:S02]  /*2000*/  IMAD.MOV.U32 R19, RZ, RZ, R43 ;  /* 0x000000ffff137224 */ /* 0x000fe400078e002b */
[----:B------:R-:W-:-:S07]  /*2010*/  IMAD R66, R31, R67, R66 ;  /* 0x000000431f427224 */ /* 0x000fce00078e0242 */
[----:B------:R-:W-:Y:S05]  /*2020*/  WARPSYNC.COLLECTIVE R16, `(.L_x_28628) ;  /* 0x0000000010087348 */ /* 0x000fea0003c00000 */
[----:B------:R0:W1:Y:S02]  /*2030*/  SHFL.IDX P2, R67, R60, R19, R17 ;  /* 0x000000133c437389 */ /* 0x0000640000040011 */
[----:B01----:R-:W-:Y:S05]  /*2040*/  ENDCOLLECTIVE ;  /* 0x000000000000791b */ /* 0x003fea0003800000 */
.L_x_28628:
[----:B------:R-:W-:Y:S01]  /*2050*/  MOV R19, R42 ;  /* 0x0000002a00137202 */ /* 0x000fe20000000f00 */
[----:B------:R-:W-:-:S04]  /*2060*/  IMAD.MOV.U32 R17, RZ, RZ, R67 ;  /* 0x000000ffff117224 */ /* 0x000fc800078e0043 */
[----:B------:R-:W-:Y:S02]  /*2070*/  IMAD R66, R30, R17, R66 ;  /* 0x000000111e427224 */ /* 0x000fe400078e0242 */
[----:B------:R-:W-:-:S07]  /*2080*/  IMAD.MOV.U32 R17, RZ, RZ, 0x1f ;  /* 0x0000001fff117424 */ /* 0x000fce00078e00ff */
[----:B------:R-:W-:Y:S05]  /*2090*/  WARPSYNC.COLLECTIVE R16, `(.L_x_28629) ;  /* 0x0000000010087348 */ /* 0x000fea0003c00000 */
[----:B------:R0:W1:Y:S02]  /*20a0*/  SHFL.IDX P2, R67, R60, R19, R17 ;  /* 0x000000133c437389 */ /* 0x0000640000040011 */
[----:B01----:R-:W-:Y:S05]  /*20b0*/  ENDCOLLECTIVE ;  /* 0x000000000000791b */ /* 0x003fea0003800000 */
.L_x_28629:
[----:B------:R-:W-:Y:S01]  /*20c0*/  MOV R19, R49 ;  /* 0x0000003100137202 */ /* 0x000fe20000000f00 */
[----:B------:R-:W-:-:S04]  /*20d0*/  IMAD.MOV.U32 R16, RZ, RZ, R67 ;  /* 0x000000ffff107224 */ /* 0x000fc800078e0043 */
[----:B------:R-:W-:Y:S02]  /*20e0*/  IMAD R66, R29, R16, R66 ;  /* 0x000000101d427224 */ /* 0x000fe400078e0242 */
[----:B------:R-:W-:-:S07]  /*20f0*/  IMAD.MOV.U32 R16, RZ, RZ, -0x1 ;  /* 0xffffffffff107424 */ /* 0x000fce00078e00ff */
[----:B------:R-:W-:Y:S05]  /*2100*/  WARPSYNC.COLLECTIVE R16, `(.L_x_28630) ;  /* 0x0000000010087348 */ /* 0x000fea0003c00000 */
[----:B------:R0:W1:Y:S02]  /*2110*/  SHFL.IDX P2, R67, R60, R19, R17 ;  /* 0x000000133c437389 */ /* 0x0000640000040011 */
[----:B01----:R-:W-:Y:S05]  /*2120*/  ENDCOLLECTIVE ;  /* 0x000000000000791b */ /* 0x003fea0003800000 */
.L_x_28630:
[----:B------:R-:W-:Y:S02]  /*2130*/  IMAD.MOV.U32 R19, RZ, RZ, R41 ;  /* 0x000000ffff137224 */ /* 0x000fe400078e0029 */
[----:B------:R-:W-:-:S07]  /*2140*/  IMAD R66, R28, R67, R66 ;  /* 0x000000431c427224 */ /* 0x000fce00078e0242 */
[----:B------:R-:W-:Y:S05]  /*2150*/  WARPSYNC.COLLECTIVE R16, `(.L_x_28631) ;  /* 0x0000000010087348 */ /* 0x000fea0003c00000 */
[----:B------:R0:W1:Y:S02]  /*2160*/  SHFL.IDX P2, R67, R60, R19, R17 ;  /* 0x000000133c437389 */ /* 0x0000640000040011 */
[----:B01----:R-:W-:Y:S05]  /*2170*/  ENDCOLLECTIVE ;  /* 0x000000000000791b */ /* 0x003fea0003800000 */
.L_x_28631:
[----:B------:R-:W-:Y:S01]  /*2180*/  IMAD.MOV.U32 R19, RZ, RZ, R40 ;  /* 0x000000ffff137224 */ /* 0x000fe200078e0028 */
[----:B------:R-:W-:-:S05]  /*2190*/  MOV R17, R67 ;  /* 0x0000004300117202 */ /* 0x000fca0000000f00 */
[----:B------:R-:W-:Y:S02]  /*21a0*/  IMAD R66, R27, R17, R66 ;  /* 0x000000111b427224 */ /* 0x000fe400078e0242 */
[----:B------:R-:W-:-:S07]  /*21b0*/  IMAD.MOV.U32 R17, RZ, RZ, 0x1f ;  /* 0x0000001fff117424 */ /* 0x000fce00078e00ff */
[----:B------:R-:W-:Y:S05]  /*21c0*/  WARPSYNC.COLLECTIVE R16, `(.L_x_28632) ;  /* 0x0000000010087348 */ /* 0x000fea0003c00000 */
[----:B------:R0:W1:Y:S02]  /*21d0*/  SHFL.IDX P2, R67, R60, R19, R17 ;  /* 0x000000133c437389 */ /* 0x0000640000040011 */
[----:B01----:R-:W-:Y:S05]  /*21e0*/  ENDCOLLECTIVE ;  /* 0x000000000000791b */ /* 0x003fea0003800000 */
.L_x_28632:
[----:B------:R-:W-:Y:S01]  /*21f0*/  IMAD.MOV.U32 R19, RZ, RZ, R39 ;  /* 0x000000ffff137224 */ /* 0x000fe200078e0027 */
[----:B------:R-:W-:-:S05]  /*2200*/  MOV R16, R67 ;  /* 0x0000004300107202 */ /* 0x000fca0000000f00 */
[----:B------:R-:W-:Y:S02]  /*2210*/  IMAD R66, R26, R16, R66 ;  /* 0x000000101a427224 */ /* 0x000fe400078e0242 */
[----:B------:R-:W-:-:S07]  /*2220*/  IMAD.MOV.U32 R16, RZ, RZ, -0x1 ;  /* 0xffffffffff107424 */ /* 0x000fce00078e00ff */
[----:B------:R-:W-:Y:S05]  /*2230*/  WARPSYNC.COLLECTIVE R16, `(.L_x_28633) ;  /* 0x0000000010087348 */ /* 0x000fea0003c00000 */
[----:B------:R0:W1:Y:S02]  /*2240*/  SHFL.IDX P2, R67, R60, R19, R17 ;  /* 0x000000133c437389 */ /* 0x0000640000040011 */
[----:B01----:R-:W-:Y:S05]  /*2250*/  ENDCOLLECTIVE ;  /* 0x000000000000791b */ /* 0x003fea0003800000 */
.L_x_28633:
[----:B------:R-:W-:Y:S01]  /*2260*/  MOV R19, R38 ;  /* 0x0000002600137202 */ /* 0x000fe20000000f00 */
[----:B------:R-:W-:-:S07]  /*2270*/  IMAD R66, R25, R67, R66 ;  /* 0x0000004319427224 */ /* 0x000fce00078e0242 */
[----:B------:R-:W-:Y:S05]  /*2280*/  WARPSYNC.COLLECTIVE R16, `(.L_x_28634) ;  /* 0x0000000010087348 */ /* 0x000fea0003c00000 */
[----:B------:R0:W1:Y:S02]  /*2290*/  SHFL.IDX P2, R67, R60, R19, R17 ;  /* 0x000000133c437389 */ /* 0x0000640000040011 */
[----:B01----:R-:W-:Y:S05]  /*22a0*/  ENDCOLLECTIVE ;  /* 0x000000000000791b */ /* 0x003fea0003800000 */
.L_x_28634:
[----:B------:R-:W-:Y:S02]  /*22b0*/  IMAD.MOV.U32 R19, RZ, RZ, R37 ;  /* 0x000000ffff137224 */ /* 0x000fe400078e0025 */
[----:B------:R-:W-:-:S04]  /*22c0*/  IMAD.MOV.U32 R17, RZ, RZ, R67 ;  /* 0x000000ffff117224 */ /* 0x000fc800078e0043 */
[----:B------:R-:W-:Y:S02]  /*22d0*/  IMAD R66, R24, R17, R66 ;  /* 0x0000001118427224 */ /* 0x000fe400078e0242 */
[----:B------:R-:W-:-:S07]  /*22e0*/  HFMA2 R17, -RZ, RZ, 0, 1.847743988037109375e-06 ;  /* 0x0000001fff117431 */ /* 0x000fce00000001ff */
[----:B------:R-:W-:Y:S05]  /*22f0*/  WARPSYNC.COLLECTIVE R16, `(.L_x_28635) ;  /* 0x0000000010087348 */ /* 0x000fea0003c00000 */
[----:B------:R0:W1:Y:S02]  /*2300*/  SHFL.IDX P2, R67, R60, R19, R17 ;  /* 0x000000133c437389 */ /* 0x0000640000040011 */
[----:B01----:R-:W-:Y:S05]  /*2310*/  ENDCOLLECTIVE ;  /* 0x000000000000791b */ /* 0x003fea0003800000 */
.L_x_28635:
[----:B------:R-:W-:Y:S02]  /*2320*/  IMAD.MOV.U32 R19, RZ, RZ, R36 ;  /* 0x000000ffff137224 */ /* 0x000fe400078e0024 */
[----:B------:R-:W-:-:S04]  /*2330*/  IMAD.MOV.U32 R16, RZ, RZ, R67 ;  /* 0x000000ffff107224 */ /* 0x000fc800078e0043 */
[----:B------:R-:W-:Y:S01]  /*2340*/  IMAD R66, R23, R16, R66 ;  /* 0x0000001017427224 */ /* 0x000fe200078e0242 */
[----:B------:R-:W-:-:S07]  /*2350*/  MOV R16, 0xffffffff ;  /* 0xffffffff00107802 */ /* 0x000fce0000000f00 */
[----:B------:R-:W-:Y:S05]  /*2360*/  WARPSYNC.COLLECTIVE R16, `(.L_x_28636) ;  /* 0x0000000010087348 */ /* 0x000fea0003c00000 */
[----:B------:R0:W1:Y:S02]  /*2370*/  SHFL.IDX P2, R67, R60, R19, R17 ;  /* 0x000000133c437389 */ /* 0x0000640000040011 */
[----:B01----:R-:W-:Y:S05]  /*2380*/  ENDCOLLECTIVE ;  /* 0x000000000000791b */ /* 0x003fea0003800000 */
.L_x_28636:
[----:B------:R-:W-:Y:S02]  /*2390*/  IMAD.MOV.U32 R19, RZ, RZ, R35 ;  /* 0x000000ffff137224 */ /* 0x000fe400078e0023 */
[----:B------:R-:W-:-:S07]  /*23a0*/  IMAD R66, R22, R67, R66 ;  /* 0x0000004316427224 */ /* 0x000fce00078e0242 */
[----:B------:R-:W-:Y:S05]  /*23b0*/  WARPSYNC.COLLECTIVE R16, `(.L_x_28637) ;  /* 0x0000000010087348 */ /* 0x000fea0003c00000 */
[----:B------:R0:W1:Y:S02]  /*23c0*/  SHFL.IDX P2, R67, R60, R19, R17 ;  /* 0x000000133c437389 */ /* 0x0000640000040011 */
[----:B01----:R-:W-:Y:S05]  /*23d0*/  ENDCOLLECTIVE ;  /* 0x000000000000791b */ /* 0x003fea0003800000 */
.L_x_28637:
[----:B------:R-:W-:Y:S01]  /*23e0*/  IMAD.MOV.U32 R69, RZ, RZ, R67 ;  /* 0x000000ffff457224 */ /* 0x000fe200078e0043 */
[----:B------:R-:W-:Y:S06]  /*23f0*/  BRA `(.L_x_28638) ;  /* 0xfffffff000787947 */ /* 0x000fec000383ffff */
        .weak           $__internal_577_$__cuda_sm20_div_u16
        .type           $__internal_577_$__cuda_sm20_div_u16,@function
        .size           $__internal_577_$__cuda_sm20_div_u16,(.L_x_39080 - $__internal_577_$__cuda_sm20_div_u16)
$__internal_577_$__cuda_sm20_div_u16:
        /* <DEDUP_REMOVED lines=18> */
[----:B------:R-:W-:Y:S06]  /*2520*/  RET.REL.NODEC R2 `(_Z9cuda_gemmIiLi128ELi1ELi1ELi1024ELi64ELi64ELi64ELi0ELi1EEviiiPT_S1_S1_iii) ;  /* 0xffffffd802b47950 */ /* 0x000fec0003c3ffff */
.L_x_28639:
        /* <DEDUP_REMOVED lines=13> */
.L_x_39080:


//--------------------- .text._Z9cuda_gemmIiLi128ELi1ELi1ELi1024ELi64ELi64ELi64ELi0ELi0EEviiiPT_S1_S1_iii --------------------------
	.section	.text._Z9cuda_gemmIiLi128ELi1ELi1ELi1024ELi64ELi64ELi64ELi0ELi0EEviiiPT_S1_S1_iii,"ax",@progbits
	.align	128
        .global         _Z9cuda_gemmIiLi128ELi1ELi1ELi1024ELi64ELi64ELi64ELi0ELi0EEviiiPT_S1_S1_iii
        .type           _Z9cuda_gemmIiLi128ELi1ELi1ELi1024ELi64ELi64ELi64ELi0ELi0EEviiiPT_S1_S1_iii,@function
        .size           _Z9cuda_gemmIiLi128ELi1ELi1ELi1024ELi64ELi64ELi64ELi0ELi0EEviiiPT_S1_S1_iii,(.L_x_39082 - _Z9cuda_gemmIiLi128ELi1ELi1ELi1024ELi64ELi64ELi64ELi0ELi0EEviiiPT_S1_S1_iii)
        .other          _Z9cuda_gemmIiLi128ELi1ELi1ELi1024ELi64ELi64ELi64ELi0ELi0EEviiiPT_S1_S1_iii,@"STO_CUDA_ENTRY STV_DEFAULT"
_Z9cuda_gemmIiLi128ELi1ELi1ELi1024ELi64ELi64ELi64ELi0ELi0EEviiiPT_S1_S1_iii:
.text._Z9cuda_gemmIiLi128ELi1ELi1ELi1024ELi64ELi64ELi64ELi0ELi0EEviiiPT_S1_S1_iii:
        /* <DEDUP_REMOVED lines=65> */
[----:B------:R-:W-:Y:S05]  /*0410*/  CALL.REL.NOINC `($__internal_579_$__cuda_sm20_div_u16) ;  /* 0x0000003c00ec7944 */ /* 0x000fea0003c00000 */
[----:B------:R-:W0:Y:S01]  /*0420*/  S2R R6, SR_TID.X ;  /* 0x0000000000067919 */ /* 0x000e220000002100 */
[----:B------:R-:W-:Y:S01]  /*0430*/  LOP3.LUT R7, R5, 0x3, RZ, 0xc0, !PT ;  /* 0x0000000305077812 */ /* 0x000fe200078ec0ff */
[----:B------:R-:W-:Y:S03]  /*0440*/  BSSY.RECONVERGENT B0, `(.L_x_28640) ;  /* 0x0000011000007945 */ /* 0x000fe60003800200 */
[----:B------:R-:W-:Y:S02]  /*0450*/  ISETP.NE.AND P0, PT, R7, 0x2, PT ;  /* 0x000000020700780c */ /* 0x000fe40003f05270 */
[----:B0-----:R-:W-:-:S11]  /*0460*/  MOV R0, R6 ;  /* 0x0000000600007202 */ /* 0x001fd60000000f00 */
[----:B------:R-:W-:Y:S05]  /*0470*/  @!P0 BRA `(.L_x_28641) ;  /* 0x0000000000348947 */ /* 0x000fea0003800000 */
[----:B------:R-:W0:Y:S01]  /*0480*/  S2R R4, SR_CgaCtaId ;  /* 0x0000000000047919 */ /* 0x000e220000008800 */
[----:B------:R-:W-:Y:S01]  /*0490*/  MOV R0, 0x400 ;  /* 0x0000040000007802 */ /* 0x000fe20000000f00 */
[----:B------:R-:W-:-:S04]  /*04a0*/  IMAD.MOV.U32 R2, RZ, RZ, RZ ;  /* 0x000000ffff027224 */ /* 0x000fc800078e00ff */
[----:B------:R-:W-:Y:S02]  /*04b0*/  VIADD R3, R0, 0x1080 ;  /* 0x0000108000037836 */ /* 0x000fe40000000000 */
[----:B------:R-:W-:-:S03]  /*04c0*/  IMAD.MOV.U32 R0, RZ, RZ, R6 ;  /* 0x000000ffff007224 */ /* 0x000fc600078e0006 */
[----:B0-----:R-:W-:-:S07]  /*04d0*/  LEA R3, R4, R3, 0x18 ;  /* 0x0000000304037211 */ /* 0x001fce00078ec0ff */
.L_x_28642:
[----:B------:R-:W-:Y:S01]  /*04e0*/  LEA R4, R0, R3, 0x2 ;  /* 0x0000000300047211 */ /* 0x000fe200078e10ff */
[----:B------:R-:W-:Y:S02]  /*04f0*/  VIADD R2, R2, 0x1 ;  /* 0x0000000102027836 */ /* 0x000fe40000000000 */
[----:B------:R-:W-:Y:S02]  /*0500*/  VIADD R0, R0, UR4 ;  /* 0x0000000400007c36 */ /* 0x000fe40008000000 */
[----:B------:R0:W-:Y:S01]  /*0510*/  STS [R4], RZ ;  /* 0x000000ff04007388 */ /* 0x0001e20000000800 */
[----:B------:R-:W-:-:S04]  /*0520*/  LOP3.LUT R5, R2, R7, RZ, 0x3c, !PT ;  /* 0x0000000702057212 */ /* 0x000fc800078e3cff */
[----:B------:R-:W-:-:S13]  /*0530*/  ISETP.NE.AND P0, PT, R5, 0x2, PT ;  /* 0x000000020500780c */ /* 0x000fda0003f05270 */
[----:B0-----:R-:W-:Y:S05]  /*0540*/  @P0 BRA `(.L_x_28642) ;  /* 0xfffffffc00e40947 */ /* 0x001fea000383ffff */
.L_x_28641:
[----:B------:R-:W-:Y:S05]  /*0550*/  BSYNC.RECONVERGENT B0 ;  /* 0x0000000000007941 */ /* 0x000fea0003800200 */
.L_x_28640:
[----:B------:R-:W0:Y:S01]  /*0560*/  S2UR UR7, SR_CgaCtaId ;  /* 0x00000000000779c3 */ /* 0x000e220000008800 */
[----:B------:R-:W-:Y:S01]  /*0570*/  UMOV UR6, 0x400 ;  /* 0x0000040000067882 */ /* 0x000fe20000000000 */
[----:B------:R-:W-:Y:S01]  /*0580*/  BSSY.RECONVERGENT B0, `(.L_x_28643) ;  /* 0x000000e000007945 */ /* 0x000fe20003800200 */
[----:B------:R-:W-:Y:S02]  /*0590*/  UIADD3 UR6, UPT, UPT, UR6, 0x1080, URZ ;  /* 0x0000108006067890 */ /* 0x000fe4000fffe0ff */
[----:B------:R-:W-:Y:S02]  /*05a0*/  USHF.L.U32 UR4, UR4, 0x2, URZ ;  /* 0x0000000204047899 */ /* 0x000fe400080006ff */
[----:B0-----:R-:W-:-:S12]  /*05b0*/  ULEA UR6, UR7, UR6, 0x18 ;  /* 0x0000000607067291 */ /* 0x001fd8000f8ec0ff */
.L_x_28644:
        /* <DEDUP_REMOVED lines=11> */
.L_x_28643:
[----:B------:R-:W2:Y:S01]  /*0670*/  LDL R5, [R1] ;  /* 0x0000000001057983 */ /* 0x000ea20000100800 */
[----:B------:R-:W1:Y:S01]  /*0680*/  I2F.U32.RP R6, UR4 ;  /* 0x0000000400067d06 */ /* 0x000e620008209000 */
[----:B------:R-:W3:Y:S01]  /*0690*/  LDC R21, c[0x0][0x3ac] ;  /* 0x0000eb00ff157b82 */ /* 0x000ee20000000800 */
[----:B------:R-:W-:Y:S01]  /*06a0*/  ISETP.NE.U32.AND P2, PT, RZ, UR4, PT ;  /* 0x00000004ff007c0c */ /* 0x000fe2000bf45070 */
[C---:B------:R-:W-:Y:S01]  /*06b0*/  VIADD R38, R20.reuse, 0x1 ;  /* 0x0000000114267836 */ /* 0x040fe20000000000 */
[----:B------:R-:W4:Y:S01]  /*06c0*/  S2R R8, SR_TID.X ;  /* 0x0000000000087919 */ /* 0x000f220000002100 */
        /* <DEDUP_REMOVED lines=10> */
[----:B-1----:R-:W0:Y:S01]  /*0770*/  MUFU.RCP R6, R6 ;  /* 0x0000000600067308 */ /* 0x002e220000001000 */
        /* <DEDUP_REMOVED lines=11> */
[----:B------:R-:W-:Y:S01]  /*0830*/  UPRMT UR7, UR5, 0x9910, URZ ;  /* 0x0000991005077896 */ /* 0x000fe200080000ff */
[----:B------:R-:W-:-:S02]  /*0840*/  VIADD R17, R39, 0xd ;  /* 0x0000000d27117836 */ /* 0x000fc40000000000 */
[----:B------:R-:W-:Y:S01]  /*0850*/  VIADD R10, R39, 0xb ;  /* 0x0000000b270a7836 */ /* 0x000fe20000000000 */
[----:B------:R-:W-:Y:S01]  /*0860*/  LOP3.LUT R18, R18, 0xf, RZ, 0xc0, !PT ;  /* 0x0000000f12127812 */ /* 0x000fe200078ec0ff */
[----:B0-----:R-:W-:Y:S01]  /*0870*/  VIADD R2, R6, 0xffffffe ;  /* 0x0ffffffe06027836 */ /* 0x001fe20000000000 */
[----:B------:R-:W-:Y:S01]  /*0880*/  LOP3.LUT R17, R17, 0xf, RZ, 0xc0, !PT ;  /* 0x0000000f11117812 */ /* 0x000fe200078ec0ff */
[C---:B------:R-:W-:Y:S01]  /*0890*/  VIADD R15, R39.reuse, 0xffffffff ;  /* 0xffffffff270f7836 */ /* 0x040fe20000000000 */
[----:B------:R-:W-:Y:S01]  /*08a0*/  LOP3.LUT R41, R10, 0xf, RZ, 0xc0, !PT ;  /* 0x0000000f0a297812 */ /* 0x000fe200078ec0ff */
[----:B------:R0:W1:Y:S01]  /*08b0*/  F2I.FTZ.U32.TRUNC.NTZ R3, R2 ;  /* 0x0000000200037305 */ /* 0x000062000021f000 */
[----:B----4-:R-:W-:Y:S02]  /*08c0*/  IMAD.SHL.U32 R42, R8, 0x10, RZ ;  /* 0x00000010082a7824 */ /* 0x010fe400078e00ff */
[----:B------:R-:W-:Y:S01]  /*08d0*/  VIADD R8, R39, 0x9 ;  /* 0x0000000927087836 */ /* 0x000fe20000000000 */
[----:B------:R-:W-:-:S02]  /*08e0*/  LOP3.LUT R15, R15, 0xf, RZ, 0xc0, !PT ;  /* 0x0000000f0f0f7812 */ /* 0x000fc400078ec0ff */
[----:B------:R-:W-:Y:S02]  /*08f0*/  LOP3.LUT R42, R42, 0x10, RZ, 0xc0, !PT ;  /* 0x000000102a2a7812 */ /* 0x000fe400078ec0ff */
[----:B------:R-:W-:Y:S01]  /*0900*/  LOP3.LUT R34, R8, 0xf, RZ, 0xc0, !PT ;  /* 0x0000000f08227812 */ /* 0x000fe200078ec0ff */
[----:B0-----:R-:W-:Y:S02]  /*0910*/  IMAD.MOV.U32 R2, RZ, RZ, RZ ;  /* 0x000000ffff027224 */ /* 0x001fe400078e00ff */
[----:B------:R-:W-:Y:S02]  /*0920*/  IMAD.IADD R19, R42, 0x1, R19 ;  /* 0x000000012a137824 */ /* 0x000fe400078e0213 */
[----:B-1----:R-:W-:-:S04]  /*0930*/  IMAD.MOV R7, RZ, RZ, -R3 ;  /* 0x000000ffff077224 */ /* 0x002fc800078e0a03 */
[----:B------:R-:W-:-:S04]  /*0940*/  IMAD R7, R7, UR4, RZ ;  /* 0x0000000407077c24 */ /* 0x000fc8000f8e02ff */
[----:B------:R-:W-:-:S04]  /*0950*/  IMAD.HI.U32 R6, R3, R7, R2 ;  /* 0x0000000703067227 */ /* 0x000fc800078e0002 */
[C---:B------:R-:W-:Y:S02]  /*0960*/  VIADD R7, R39.reuse, 0x7 ;  /* 0x0000000727077836 */ /* 0x040fe40000000000 */
[----:B------:R-:W-:-:S03]  /*0970*/  VIADD R2, R39, 0x2 ;  /* 0x0000000227027836 */ /* 0x000fc60000000000 */
[----:B------:R-:W-:Y:S02]  /*0980*/  LOP3.LUT R7, R7, 0xf, RZ, 0xc0, !PT ;  /* 0x0000000f07077812 */ /* 0x000fe400078ec0ff */
[----:B------:R-:W-:-:S03]  /*0990*/  LOP3.LUT R2, R2, 0xf, RZ, 0xc0, !PT ;  /* 0x0000000f02027812 */ /* 0x000fc600078ec0ff */
[C---:B------:R-:W-:Y:S01]  /*09a0*/  IMAD.IADD R8, R42.reuse, 0x1, R7 ;  /* 0x000000012a087824 */ /* 0x040fe200078e0207 */
[C---:B------:R-:W-:Y:S01]  /*09b0*/  IADD3 R13, PT, PT, R42.reuse, R2, RZ ;  /* 0x000000022a0d7210 */ /* 0x040fe20007ffe0ff */
[C---:B------:R-:W-:Y:S02]  /*09c0*/  IMAD.IADD R7, R42.reuse, 0x1, R34 ;  /* 0x000000012a077824 */ /* 0x040fe400078e0222 */
[----:B------:R-:W-:Y:S01]  /*09d0*/  IMAD.IADD R2, R42, 0x1, R16 ;  /* 0x000000012a027824 */ /* 0x000fe200078e0210 */
[----:B--2---:R-:W-:-:S04]  /*09e0*/  IADD3 R0, PT, PT, R5, UR4, RZ ;  /* 0x0000000405007c10 */ /* 0x004fc8000fffe0ff */
[C---:B------:R-:W-:Y:S02]  /*09f0*/  ISETP.GE.U32.AND P0, PT, R0.reuse, 0x200, PT ;  /* 0x000002000000780c */ /* 0x040fe40003f06070 */
[----:B------:R-:W-:Y:S02]  /*0a00*/  VIMNMX.U32 R5, PT, PT, R0, 0x200, !PT ;  /* 0x0000020000057848 */ /* 0x000fe40007fe0000 */
[----:B------:R-:W-:-:S04]  /*0a10*/  SEL R4, RZ, 0x1, P0 ;  /* 0x00000001ff047807 */ /* 0x000fc80000000000 */
[----:B------:R-:W-:-:S05]  /*0a20*/  IADD3 R5, PT, PT, R5, -R0, -R4 ;  /* 0x8000000005057210 */ /* 0x000fca0007ffe804 */
[----:B------:R-:W-:-:S04]  /*0a30*/  IMAD.HI.U32 R3, R6, R5, RZ ;  /* 0x0000000506037227 */ /* 0x000fc800078e00ff */
[----:B------:R-:W-:Y:S02]  /*0a40*/  IMAD.MOV R0, RZ, RZ, -R3 ;  /* 0x000000ffff007224 */ /* 0x000fe400078e0a03 */
[----:B------:R-:W-:Y:S02]  /*0a50*/  VIADD R6, R39, 0x6 ;  /* 0x0000000627067836 */ /* 0x000fe40000000000 */
[----:B------:R-:W-:-:S03]  /*0a60*/  IMAD R5, R0, UR4, R5 ;  /* 0x0000000400057c24 */ /* 0x000fc6000f8e0205 */
[----:B------:R-:W-:Y:S02]  /*0a70*/  LOP3.LUT R6, R6, 0xf, RZ, 0xc0, !PT ;  /* 0x0000000f06067812 */ /* 0x000fe400078ec0ff */
[----:B------:R-:W-:Y:S02]  /*0a80*/  ISETP.GE.U32.AND P0, PT, R5, UR4, PT ;  /* 0x0000000405007c0c */ /* 0x000fe4000bf06070 */
[C---:B------:R-:W-:Y:S01]  /*0a90*/  IADD3 R9, PT, PT, R42.reuse, R6, RZ ;  /* 0x000000062a097210 */ /* 0x040fe20007ffe0ff */
[----:B------:R-:W-:-:S10]  /*0aa0*/  IMAD.IADD R6, R42, 0x1, R35 ;  /* 0x000000012a067824 */ /* 0x000fd400078e0223 */
[----:B------:R-:W-:Y:S01]  /*0ab0*/  @P0 VIADD R5, R5, -UR4 ;  /* 0x8000000405050c36 */ /* 0x000fe20008000000 */
[----:B------:R-:W-:Y:S02]  /*0ac0*/  @P0 IADD3 R3, PT, PT, R3, 0x1, RZ ;  /* 0x0000000103030810 */ /* 0x000fe40007ffe0ff */
[----:B---3--:R-:W-:Y:S02]  /*0ad0*/  ISETP.GE.AND P0, PT, R38, R21, PT ;  /* 0x000000152600720c */ /* 0x008fe40003f06270 */
[----:B------:R-:W-:-:S13]  /*0ae0*/  ISETP.GE.U32.AND P1, PT, R5, UR4, PT ;  /* 0x0000000405007c0c */ /* 0x000fda000bf26070 */
[----:B------:R-:W-:Y:S01]  /*0af0*/  @P1 VIADD R3, R3, 0x1 ;  /* 0x0000000103031836 */ /* 0x000fe20000000000 */
[----:B------:R-:W-:Y:S02]  /*0b00*/  @!P2 LOP3.LUT R3, RZ, UR4, RZ, 0x33, !PT ;  /* 0x00000004ff03ac12 */ /* 0x000fe4000f8e33ff */
[-C--:B------:R-:W-:Y:S02]  /*0b10*/  ISETP.GE.AND P1, PT, R37, R21.reuse, PT ;  /* 0x000000152500720c */ /* 0x080fe40003f26270 */
[-C--:B------:R-:W-:Y:S01]  /*0b20*/  ISETP.GE.AND P2, PT, R36, R21.reuse, PT ;  /* 0x000000152400720c */ /* 0x080fe20003f46270 */
[----:B------:R-:W-:Y:S01]  /*0b30*/  IMAD.IADD R0, R4, 0x1, R3 ;  /* 0x0000000104007824 */ /* 0x000fe200078e0203 */
[----:B------:R-:W-:Y:S01]  /*0b40*/  SEL R3, R21, RZ, P0 ;  /* 0x000000ff15037207 */ /* 0x000fe20000000000 */
[----:B------:R-:W-:Y:S01]  /*0b50*/  VIADD R4, R39, 0x4 ;  /* 0x0000000427047836 */ /* 0x000fe20000000000 */
[----:B------:R-:W-:Y:S02]  /*0b60*/  ISETP.GE.AND P0, PT, R33, R21, PT ;  /* 0x000000152100720c */ /* 0x000fe40003f06270 */
[----:B------:R0:W-:Y:S01]  /*0b70*/  STL [R1+0x4], R0 ;  /* 0x0000040001007387 */ /* 0x0001e20000100800 */
[----:B------:R-:W-:Y:S01]  /*0b80*/  IMAD.IADD R38, R38, 0x1, -R3 ;  /* 0x0000000126267824 */ /* 0x000fe200078e0a03 */
[----:B------:R-:W-:-:S02]  /*0b90*/  SEL R5, R21, RZ, P2 ;  /* 0x000000ff15057207 */ /* 0x000fc40001000000 */
[-C--:B------:R-:W-:Y:S02]  /*0ba0*/  ISETP.GE.AND P2, PT, R30, R21.reuse, PT ;  /* 0x000000151e00720c */ /* 0x080fe40003f46270 */
[----:B------:R-:W-:Y:S01]  /*0bb0*/  LOP3.LUT R4, R4, 0xf, RZ, 0xc0, !PT ;  /* 0x0000000f04047812 */ /* 0x000fe200078ec0ff */
[----:B------:R-:W-:Y:S01]  /*0bc0*/  IMAD.IADD R36, R36, 0x1, -R5 ;  /* 0x0000000124247824 */ /* 0x000fe200078e0a05 */
[C---:B------:R-:W-:Y:S02]  /*0bd0*/  SEL R5, R21.reuse, RZ, P2 ;  /* 0x000000ff15057207 */ /* 0x040fe40001000000 */
[----:B0-----:R-:W-:Y:S01]  /*0be0*/  SEL R0, R21, RZ, P1 ;  /* 0x000000ff15007207 */ /* 0x001fe20000800000 */
[----:B------:R-:W-:Y:S01]  /*0bf0*/  IMAD.IADD R11, R42, 0x1, R4 ;  /* 0x000000012a0b7824 */ /* 0x000fe200078e0204 */
[----:B------:R-:W-:Y:S01]  /*0c00*/  ISETP.GE.AND P1, PT, R31, R21, PT ;  /* 0x000000151f00720c */ /* 0x000fe20003f26270 */
[----:B------:R-:W-:Y:S01]  /*0c10*/  IMAD.IADD R30, R30, 0x1, -R5 ;  /* 0x000000011e1e7824 */ /* 0x000fe200078e0a05 */
[----:B------:R-:W-:Y:S01]  /*0c20*/  IADD3 R37, PT, PT, R37, -R0, RZ ;  /* 0x8000000025257210 */ /* 0x000fe20007ffe0ff */
[----:B------:R-:W-:Y:S01]  /*0c30*/  IMAD.IADD R4, R42, 0x1, R18 ;  /* 0x000000012a047824 */ /* 0x000fe200078e0212 */
        /* <DEDUP_REMOVED lines=39> */
[----:B------:R-:W-:Y:S01]  /*0eb0*/  LOP3.LUT R5, R5, 0xf, RZ, 0xc0, !PT ;  /* 0x0000000f05057812 */ /* 0x000fe200078ec0ff */
[C---:B------:R-:W-:Y:S01]  /*0ec0*/  IMAD.IADD R14, R42.reuse, 0x1, R0 ;  /* 0x000000012a0e7824 */ /* 0x040fe200078e0200 */
[C---:B------:R-:W-:Y:S01]  /*0ed0*/  IADD3 R0, PT, PT, R42.reuse, R15, RZ ;  /* 0x0000000f2a007210 */ /* 0x040fe20007ffe0ff */
[C---:B------:R-:W-:Y:S02]  /*0ee0*/  IMAD.IADD R12, R42.reuse, 0x1, R3 ;  /* 0x000000012a0c7824 */ /* 0x040fe400078e0203 */
[C---:B------:R-:W-:Y:S01]  /*0ef0*/  IMAD.IADD R10, R42.reuse, 0x1, R5 ;  /* 0x000000012a0a7824 */ /* 0x040fe200078e0205 */
[----:B------:R-:W-:Y:S01]  /*0f00*/  IADD3 R5, PT, PT, R42, R41, RZ ;  /* 0x000000292a057210 */ /* 0x000fe20007ffe0ff */
[----:B------:R-:W-:-:S02]  /*0f10*/  IMAD.IADD R20, R20, 0x1, R42 ;  /* 0x0000000114147824 */ /* 0x000fc400078e022a */
[----:B------:R-:W-:-:S07]  /*0f20*/  IMAD.IADD R3, R42, 0x1, R17 ;  /* 0x000000012a037824 */ /* 0x000fce00078e0211 */
[----:B------:R-:W-:Y:S05]  /*0f30*/  CALL.REL.NOINC `($__internal_578_$__cuda_sm20_div_s16) ;  /* 0x0000003000bc7944 */ /* 0x000fea0003c00000 */
        /* <DEDUP_REMOVED lines=16> */
.L_x_28689:
[----:B--2---:R-:W2:Y:S01]  /*1040*/  LDL R42, [R1+0x4] ;  /* 0x00000400012a7983 */ /* 0x004ea20000100800 */
[----:B------:R-:W0:Y:S03]  /*1050*/  LDC R41, c[0x0][0x388] ;  /* 0x0000e200ff297b82 */ /* 0x000e260000000800 */
[----:B---3--:R-:W3:Y:S01]  /*1060*/  LDL R45, [R1] ;  /* 0x00000000012d7983 */ /* 0x008ee20000100800 */
[----:B------:R-:W-:Y:S01]  /*1070*/  BSSY.RECONVERGENT B0, `(.L_x_28645) ;  /* 0x0000038000007945 */ /* 0x000fe20003800200 */
[----:B------:R-:W-:Y:S01]  /*1080*/  PLOP3.LUT P1, PT, P0, PT, PT, 0x80, 0x8 ;  /* 0x000000000008781c */ /* 0x000fe2000072f070 */
[----:B-1----:R-:W1:Y:S01]  /*1090*/  S2R R35, SR_CTAID.X ;  /* 0x0000000000237919 */ /* 0x002e620000002500 */
[----:B------:R-:W1:Y:S02]  /*10a0*/  S2R R66, SR_CTAID.Z ;  /* 0x0000000000427919 */ /* 0x000e640000002700 */
[----:B-1----:R-:W-:-:S04]  /*10b0*/  IMAD R34, R35, 0x10, R66 ;  /* 0x0000001023227824 */ /* 0x002fc800078e0242 */
[----:B------:R-:W-:Y:S01]  /*10c0*/  IMAD.SHL.U32 R34, R34, 0x40, RZ ;  /* 0x0000004022227824 */ /* 0x000fe200078e00ff */
[C---:B--2---:R-:W-:Y:S02]  /*10d0*/  LOP3.LUT R35, R42.reuse, 0x3, RZ, 0xc0, !PT ;  /* 0x000000032a237812 */ /* 0x044fe400078ec0ff */
[----:B------:R-:W-:Y:S02]  /*10e0*/  ISETP.GE.U32.AND P3, PT, R42, 0x3, PT ;  /* 0x000000032a00780c */ /* 0x000fe40003f66070 */
[----:B------:R-:W-:Y:S01]  /*10f0*/  ISETP.NE.AND P2, PT, R35, 0x3, PT ;  /* 0x000000032300780c */ /* 0x000fe20003f45270 */
[----:B0-----:R-:W-:Y:S01]  /*1100*/  IMAD R35, R41, UR10, R34 ;  /* 0x0000000a29237c24 */ /* 0x001fe2000f8e0222 */
[----:B---3--:R-:W-:-:S03]  /*1110*/  MOV R47, R45 ;  /* 0x0000002d002f7202 */ /* 0x008fc60000000f00 */
[----:B------:R-:W-:-:S08]  /*1120*/  IMAD.IADD R35, R35, 0x1, R64 ;  /* 0x0000000123237824 */ /* 0x000fd000078e0240 */
[----:B----4-:R-:W-:Y:S05]  /*1130*/  @!P2 BRA `(.L_x_28646) ;  /* 0x0000000000aca947 */ /* 0x010fea0003800000 */
        /* <DEDUP_REMOVED lines=20> */
[----:B------:R-:W-:Y:S01]  /*1280*/  LOP3.LUT R42, R42, 0x3, RZ, 0xc0, !PT ;  /* 0x000000032a2a7812 */ /* 0x000fe200078ec0ff */
[----:B------:R-:W1:Y:S01]  /*1290*/  LDCU UR4, c[0x0][0x3ac] ;  /* 0x00007580ff0477ac */ /* 0x000e620008000800 */
[----:B------:R-:W-:Y:S02]  /*12a0*/  SHF.R.U32.HI R46, RZ, 0x5, R47 ;  /* 0x00000005ff2e7819 */ /* 0x000fe4000001162f */
[----:B------:R-:W-:-:S13]  /*12b0*/  ISETP.NE.AND P0, PT, R42, 0x1, PT ;  /* 0x000000012a00780c */ /* 0x000fda0003f05270 */
[----:B------:R-:W-:Y:S02]  /*12c0*/  @P0 IADD3 R42, PT, PT, R41, R45, R41 ;  /* 0x0000002d292a0210 */ /* 0x000fe40007ffe029 */
[----:B------:R-:W-:Y:S02]  /*12d0*/  LOP3.LUT R45, R47, 0x1c, RZ, 0xc0, !PT ;  /* 0x0000001c2f2d7812 */ /* 0x000fe400078ec0ff */
[----:B0-----:R-:W-:Y:S02]  /*12e0*/  @P0 LOP3.LUT R48, R42, 0x1c, RZ, 0xc0, !PT ;  /* 0x0000001c2a300812 */ /* 0x001fe400078ec0ff */
[----:B------:R-:W-:Y:S01]  /*12f0*/  @P0 SHF.R.U32.HI R49, RZ, 0x5, R42 ;  /* 0x00000005ff310819 */ /* 0x000fe2000001162a */
[----:B-1----:R-:W-:-:S04]  /*1300*/  IMAD R46, R46, UR4, R45 ;  /* 0x000000042e2e7c24 */ /* 0x002fc8000f8e022d */
[----:B------:R-:W-:Y:S02]  /*1310*/  @P0 IMAD R48, R49, UR4, R48 ;  /* 0x0000000431300c24 */ /* 0x000fe4000f8e0230 */
[C---:B------:R-:W-:Y:S02]  /*1320*/  IMAD.IADD R53, R35.reuse, 0x1, R46 ;  /* 0x0000000123357824 */ /* 0x040fe400078e022e */
[----:B------:R-:W-:Y:S02]  /*1330*/  @P0 IMAD.IADD R49, R35, 0x1, R48 ;  /* 0x0000000123310824 */ /* 0x000fe400078e0230 */
[----:B------:R-:W-:-:S04]  /*1340*/  IMAD.WIDE R52, R53, 0x4, R54 ;  /* 0x0000000435347825 */ /* 0x000fc800078e0236 */
[----:B------:R-:W-:Y:S02]  /*1350*/  @P0 IMAD.WIDE R48, R49, 0x4, R54 ;  /* 0x0000000431300825 */ /* 0x000fe400078e0236 */
[----:B------:R-:W2:Y:S04]  /*1360*/  LDG.E.128 R52, desc[UR8][R52.64] ;  /* 0x0000000834347981 */ /* 0x000ea8000c1e1d00 */
[----:B------:R-:W3:Y:S01]  /*1370*/  @P0 LDG.E.128 R48, desc[UR8][R48.64] ;  /* 0x0000000830300981 */ /* 0x000ee2000c1e1d00 */
[----:B------:R-:W0:Y:S01]  /*1380*/  LDC R45, c[0x0][0x360] ;  /* 0x0000d800ff2d7b82 */ /* 0x000e220000000800 */
[--C-:B------:R-:W-:Y:S02]  /*1390*/  IMAD.IADD R47, R47, 0x1, R41.reuse ;  /* 0x000000012f2f7824 */ /* 0x100fe400078e0229 */
[----:B------:R-:W-:-:S02]  /*13a0*/  @P0 IMAD.IADD R47, R42, 0x1, R41 ;  /* 0x000000012a2f0824 */ /* 0x000fc400078e0229 */
[----:B0-----:R-:W-:-:S05]  /*13b0*/  IMAD R34, R45, 0x10, R34 ;  /* 0x000000102d227824 */ /* 0x001fca00078e0222 */
[----:B------:R-:W-:Y:S01]  /*13c0*/  @P0 LEA R45, R45, R34, 0x4 ;  /* 0x000000222d2d0211 */ /* 0x000fe200078e20ff */
[----:B--2---:R1:W-:Y:S04]  /*13d0*/  STS.128 [R34], R52 ;  /* 0x0000003422007388 */ /* 0x0043e80000000c00 */
[----:B---3--:R1:W-:Y:S02]  /*13e0*/  @P0 STS.128 [R45], R48 ;  /* 0x000000302d000388 */ /* 0x0083e40000000c00 */
.L_x_28646:
[----:B------:R-:W-:Y:S05]  /*13f0*/  BSYNC.RECONVERGENT B0 ;  /* 0x0000000000007941 */ /* 0x000fea0003800200 */
.L_x_28645:
        /* <DEDUP_REMOVED lines=11> */
[C---:B0-----:R-:W-:Y:S01]  /*14b0*/  IMAD R34, R42.reuse, 0xc, R47 ;  /* 0x0000000c2a227824 */ /* 0x041fe200078e022f */
[----:B------:R-:W-:-:S07]  /*14c0*/  LEA R42, R42, R47, 0x3 ;  /* 0x0000002f2a2a7211 */ /* 0x000fce00078e18ff */
.L_x_28649:
[----:B--2---:R-:W0:Y:S01]  /*14d0*/  LDC.64 R48, c[0x0][0x390] ;  /* 0x0000e400ff307b82 */ /* 0x004e220000000a00 */
[----:B------:R-:W-:Y:S02]  /*14e0*/  LOP3.LUT R54, R45, 0x1c, RZ, 0xc0, !PT ;  /* 0x0000001c2d367812 */ /* 0x000fe400078ec0ff */
[----:B------:R-:W-:Y:S02]  /*14f0*/  LOP3.LUT R52, R47, 0x1c, RZ, 0xc0, !PT ;  /* 0x0000001c2f347812 */ /* 0x000fe400078ec0ff */
        /* <DEDUP_REMOVED lines=9> */
[----:B------:R-:W-:Y:S02]  /*1590*/  IADD3 R52, PT, PT, R35, R52, RZ ;  /* 0x0000003423347210 */ /* 0x000fe40007ffe0ff */
        /* <DEDUP_REMOVED lines=18> */
[C---:B------:R-:W-:Y:S02]  /*16c0*/  IMAD R69, R65.reuse, 0x20, R46 ;  /* 0x0000002041457824 */ /* 0x040fe400078e022e */
        /* <DEDUP_REMOVED lines=9> */
.L_x_28648:
[----:B------:R-:W-:Y:S05]  /*1760*/  BSYNC.RECONVERGENT B0 ;  /* 0x0000000000007941 */ /* 0x000fea0003800200 */
.L_x_28647:
[----:B------:R-:W-:Y:S01]  /*1770*/  LEA R42, R66, R64, 0x6 ;  /* 0x00000040422a7211 */ /* 0x000fe200078e30ff */
[----:B------:R-:W-:-:S07]  /*1780*/  IMAD.MOV.U32 R41, RZ, RZ, RZ ;  /* 0x000000ffff297224 */ /* 0x000fce00078e00ff */
.L_x_28688:
[----:B01----:R-:W0:Y:S02]  /*1790*/  S2R R34, SR_TID.X ;  /* 0x0000000000227919 */ /* 0x003e240000002100 */
[----:B0-----:R-:W-:Y:S02]  /*17a0*/  LOP3.LUT R35, R34, 0xf, RZ, 0xc0, !PT ;  /* 0x0000000f22237812 */ /* 0x001fe400078ec0ff */
[----:B------:R-:W-:-:S03]  /*17b0*/  SHF.R.U32.HI R34, RZ, 0x4, R34 ;  /* 0x00000004ff227819 */ /* 0x000fc60000011622 */
[----:B--2---:R-:W-:Y:S02]  /*17c0*/  IMAD.IADD R48, R35, 0x1, R41 ;  /* 0x0000000123307824 */ /* 0x004fe400078e0229 */
[----:B---34-:R-:W-:-:S07]  /*17d0*/  IMAD.MOV.U32 R46, RZ, RZ, R34 ;  /* 0x000000ffff2e7224 */ /* 0x018fce00078e0022 */
.L_x_28650:
        /* <DEDUP_REMOVED lines=18> */
.L_x_28687:
        /* <DEDUP_REMOVED lines=8> */
[C---:B------:R-:W-:Y:S01]  /*1980*/  VIADD R50, R39.reuse, 0x9 ;  /* 0x0000000927327836 */ /* 0x040fe20000000000 */
[----:B------:R-:W-:Y:S01]  /*1990*/  IADD3 R52, PT, PT, R39, 0xa, RZ ;  /* 0x0000000a27347810 */ /* 0x000fe20007ffe0ff */
[----:B------:R-:W-:Y:S01]  /*19a0*/  IMAD.SHL.U32 R35, R35, 0x2, RZ ;  /* 0x0000000223237824 */ /* 0x000fe200078e00ff */
[----:B------:R-:W-:Y:S01]  /*19b0*/  MOV R46, 0x400 ;  /* 0x00000400002e7802 */ /* 0x000fe20000000f00 */
        /* <DEDUP_REMOVED lines=10> */
[----:B------:R-:W-:Y:S01]  /*1a60*/  IMAD.IADD R64, R35, 0x1, R64 ;  /* 0x0000000123407824 */ /* 0x000fe200078e0240 */
        /* <DEDUP_REMOVED lines=9> */
[----:B------:R-:W-:Y:S02]  /*1b00*/  IADD3 R47, PT, PT, R46, 0x880, RZ ;  /* 0x000008802e2f7810 */ /* 0x000fe40007ffe0ff */
        /* <DEDUP_REMOVED lines=24> */
[----:B------:R-:W-:Y:S02]  /*1c90*/  IMAD.IADD R35, R15, 0x1, R35 ;  /* 0x000000010f237824 */ /* 0x000fe400078e0223 */
        /* <DEDUP_REMOVED lines=32> */
.L_x_28686:
        /* <DEDUP_REMOVED lines=11> */
.L_x_28695:
[----:B0--3--:R-:W-:-:S07]  /*1f50*/  IMAD R34, R62, R34, RZ ;  /* 0x000000223e227224 */ /* 0x009fce00078e02ff */
.L_x_28654:
[----:B------:R-:W-:-:S13]  /*1f60*/  ISETP.GE.AND P3, PT, R35, 0x2, PT ;  /* 0x000000022300780c */ /* 0x000fda0003f66270 */
[----:B------:R-:W-:Y:S05]  /*1f70*/  @!P3 BRA `(.L_x_28656) ;  /* 0x000000000010b947 */ /* 0x000fea0003800000 */
[----:B------:R-:W-:-:S03]  /*1f80*/  UMOV UR4, 0xffffffff ;  /* 0xffffffff00047882 */ /* 0x000fc60000000000 */
[----:B------:R-:W-:Y:S05]  /*1f90*/  BRA.DIV UR4, `(.L_x_28657) ;  /* 0x0000001a04887947 */ /* 0x000fea000b800000 */
[----:B------:R3:W4:Y:S02]  /*1fa0*/  SHFL.IDX PT, R67, R69, R38, 0x1f ;  /* 0x00001f2645437589 */ /* 0x00072400000e0000 */
.L_x_28698:
[----:B----4-:R-:W-:-:S07]  /*1fb0*/  IMAD R34, R61, R67, R34 ;  /* 0x000000433d227224 */ /* 0x010fce00078e0222 */
.L_x_28656:
[----:B------:R-:W-:-:S13]  /*1fc0*/  ISETP.GE.AND P3, PT, R35, 0x3, PT ;  /* 0x000000032300780c */ /* 0x000fda0003f66270 */
[----:B------:R-:W-:Y:S05]  /*1fd0*/  @!P3 BRA `(.L_x_28658) ;  /* 0x000000000010b947 */ /* 0x000fea0003800000 */
[----:B------:R-:W-:-:S03]  /*1fe0*/  UMOV UR4, 0xffffffff ;  /* 0xffffffff00047882 */ /* 0x000fc60000000000 */
[----:B------:R-:W-:Y:S05]  /*1ff0*/  BRA.DIV UR4, `(.L_x_28659) ;  /* 0x0000001a04947947 */ /* 0x000fea000b800000 */
[----:B------:R4:W0:Y:S02]  /*2000*/  SHFL.IDX PT, R67, R69, R37, 0x1f ;  /* 0x00001f2545437589 */ /* 0x00082400000e0000 */
.L_x_28701:
[----:B0-----:R-:W-:-:S07]  /*2010*/  IMAD R34, R60, R67, R34 ;  /* 0x000000433c227224 */ /* 0x001fce00078e0222 */
.L_x_28658:
[----:B------:R-:W-:-:S13]  /*2020*/  ISETP.GE.AND P3, PT, R35, 0x4, PT ;  /* 0x000000042300780c */ /* 0x000fda0003f66270 */
[----:B------:R-:W-:Y:S05]  /*2030*/  @!P3 BRA `(.L_x_28660) ;  /* 0x000000000010b947 */ /* 0x000fea0003800000 */
[----:B------:R-:W-:-:S03]  /*2040*/  UMOV UR4, 0xffffffff ;  /* 0xffffffff00047882 */ /* 0x000fc60000000000 */
[----:B------:R-:W-:Y:S05]  /*2050*/  BRA.DIV UR4, `(.L_x_28661) ;  /* 0x0000001a04a07947 */ /* 0x000fea000b800000 */
[----:B------:R0:W0:Y:S02]  /*2060*/  SHFL.IDX PT, R67, R69, R36, 0x1f ;  /* 0x00001f2445437589 */ /* 0x00002400000e0000 */
.L_x_28704:
[----:B0-----:R-:W-:-:S07]  /*2070*/  IMAD R34, R59, R67, R34 ;  /* 0x000000433b227224 */ /* 0x001fce00078e0222 */
.L_x_28660:
[----:B------:R-:W-:-:S13]  /*2080*/  ISETP.GE.AND P3, PT, R35, 0x5, PT ;  /* 0x000000052300780c */ /* 0x000fda0003f66270 */
[----:B------:R-:W-:Y:S05]  /*2090*/  @!P3 BRA `(.L_x_28662) ;  /* 0x000000000010b947 */ /* 0x000fea0003800000 */
[----:B------:R-:W-:-:S03]  /*20a0*/  UMOV UR4, 0xffffffff ;  /* 0xffffffff00047882 */ /* 0x000fc60000000000 */
[----:B------:R-:W-:Y:S05]  /*20b0*/  BRA.DIV UR4, `(.L_x_28663) ;  /* 0x0000001a04ac7947 */ /* 0x000fea000b800000 */
[----:B------:R0:W0:Y:S02]  /*20c0*/  SHFL.IDX PT, R67, R69, R33, 0x1f ;  /* 0x00001f2145437589 */ /* 0x00002400000e0000 */
.L_x_28707:
[----:B0-----:R-:W-:-:S07]  /*20d0*/  IMAD R34, R58, R67, R34 ;  /* 0x000000433a227224 */ /* 0x001fce00078e0222 */
.L_x_28662:
[----:B------:R-:W-:-:S13]  /*20e0*/  ISETP.GE.AND P3, PT, R35, 0x6, PT ;  /* 0x000000062300780c */ /* 0x000fda0003f66270 */
[----:B------:R-:W-:Y:S05]  /*20f0*/  @!P3 BRA `(.L_x_28664) ;  /* 0x000000000010b947 */ /* 0x000fea0003800000 */
[----:B------:R-:W-:-:S03]  /*2100*/  UMOV UR4, 0xffffffff ;  /* 0xffffffff00047882 */ /* 0x000fc60000000000 */
[----:B------:R-:W-:Y:S05]  /*2110*/  BRA.DIV UR4, `(.L_x_28665) ;  /* 0x0000001a04b87947 */ /* 0x000fea000b800000 */
[----:B------:R0:W0:Y:S02]  /*2120*/  SHFL.IDX PT, R67, R69, R32, 0x1f ;  /* 0x00001f2045437589 */ /* 0x00002400000e0000 */
.L_x_28710:
[----:B0-----:R-:W-:-:S07]  /*2130*/  IMAD R34, R57, R67, R34 ;  /* 0x0000004339227224 */ /* 0x001fce00078e0222 */
.L_x_28664:
[----:B------:R-:W-:-:S13]  /*2140*/  ISETP.GE.AND P3, PT, R35, 0x7, PT ;  /* 0x000000072300780c */ /* 0x000fda0003f66270 */
[----:B------:R-:W-:Y:S05]  /*2150*/  @!P3 BRA `(.L_x_28666) ;  /* 0x000000000010b947 */ /* 0x000fea0003800000 */
[----:B------:R-:W-:-:S03]  /*2160*/  UMOV UR4, 0xffffffff ;  /* 0xffffffff00047882 */ /* 0x000fc60000000000 */
[----:B------:R-:W-:Y:S05]  /*2170*/  BRA.DIV UR4, `(.L_x_28667) ;  /* 0x0000001a04c47947 */ /* 0x000fea000b800000 */
[----:B------:R0:W0:Y:S02]  /*2180*/  SHFL.IDX PT, R67, R69, R31, 0x1f ;  /* 0x00001f1f45437589 */ /* 0x00002400000e0000 */
.L_x_28713:
[----:B0-----:R-:W-:-:S07]  /*2190*/  IMAD R34, R56, R67, R34 ;  /* 0x0000004338227224 */ /* 0x001fce00078e0222 */
.L_x_28666:
[----:B------:R-:W-:-:S13]  /*21a0*/  ISETP.GE.AND P3, PT, R35, 0x8, PT ;  /* 0x000000082300780c */ /* 0x000fda0003f66270 */
[----:B------:R-:W-:Y:S05]  /*21b0*/  @!P3 BRA `(.L_x_28668) ;  /* 0x000000000010b947 */ /* 0x000fea0003800000 */
[----:B------:R-:W-:-:S03]  /*21c0*/  UMOV UR4, 0xffffffff ;  /* 0xffffffff00047882 */ /* 0x000fc60000000000 */
[----:B------:R-:W-:Y:S05]  /*21d0*/  BRA.DIV UR4, `(.L_x_28669) ;  /* 0x0000001a04d07947 */ /* 0x000fea000b800000 */
[----:B------:R0:W0:Y:S02]  /*21e0*/  SHFL.IDX PT, R67, R69, R30, 0x1f ;  /* 0x00001f1e45437589 */ /* 0x00002400000e0000 */
.L_x_28716:
[----:B01----:R-:W-:-:S07]  /*21f0*/  IMAD R34, R55, R67, R34 ;  /* 0x0000004337227224 */ /* 0x003fce00078e0222 */
.L_x_28668:
[----:B------:R-:W-:-:S13]  /*2200*/  ISETP.GE.AND P3, PT, R35, 0x9, PT ;  /* 0x000000092300780c */ /* 0x000fda0003f66270 */
[----:B------:R-:W-:Y:S05]  /*2210*/  @!P3 BRA `(.L_x_28670) ;  /* 0x000000000010b947 */ /* 0x000fea0003800000 */
[----:B------:R-:W-:-:S03]  /*2220*/  UMOV UR4, 0xffffffff ;  /* 0xffffffff00047882 */ /* 0x000fc60000000000 */
[----:B------:R-:W-:Y:S05]  /*2230*/  BRA.DIV UR4, `(.L_x_28671) ;  /* 0x0000001a04dc7947 */ /* 0x000fea000b800000 */
[----:B------:R0:W0:Y:S02]  /*2240*/  SHFL.IDX PT, R67, R69, R29, 0x1f ;  /* 0x00001f1d45437589 */ /* 0x00002400000e0000 */
.L_x_28719:
[----:B0-----:R-:W-:-:S07]  /*2250*/  IMAD R34, R54, R67, R34 ;  /* 0x0000004336227224 */ /* 0x001fce00078e0222 */
.L_x_28670:
[----:B------:R-:W-:-:S13]  /*2260*/  ISETP.GE.AND P3, PT, R35, 0xa, PT ;  /* 0x0000000a2300780c */ /* 0x000fda0003f66270 */
[----:B------:R-:W-:Y:S05]  /*2270*/  @!P3 BRA `(.L_x_28672) ;  /* 0x000000000010b947 */ /* 0x000fea0003800000 */
[----:B------:R-:W-:-:S03]  /*2280*/  UMOV UR4, 0xffffffff ;  /* 0xffffffff00047882 */ /* 0x000fc60000000000 */
[----:B------:R-:W-:Y:S05]  /*2290*/  BRA.DIV UR4, `(.L_x_28673) ;  /* 0x0000001a04e87947 */ /* 0x000fea000b800000 */
[----:B------:R0:W0:Y:S02]  /*22a0*/  SHFL.IDX PT, R67, R69, R28, 0x1f ;  /* 0x00001f1c45437589 */ /* 0x00002400000e0000 */
.L_x_28722:
[----:B0-----:R-:W-:-:S07]  /*22b0*/  IMAD R34, R53, R67, R34 ;  /* 0x0000004335227224 */ /* 0x001fce00078e0222 */
.L_x_28672:
[----:B------:R-:W-:-:S13]  /*22c0*/  ISETP.GE.AND P3, PT, R35, 0xb, PT ;  /* 0x0000000b2300780c */ /* 0x000fda0003f66270 */
[----:B------:R-:W-:Y:S05]  /*22d0*/  @!P3 BRA `(.L_x_28674) ;  /* 0x000000000010b947 */ /* 0x000fea0003800000 */
[----:B------:R-:W-:-:S03]  /*22e0*/  UMOV UR4, 0xffffffff ;  /* 0xffffffff00047882 */ /* 0x000fc60000000000 */
[----:B------:R-:W-:Y:S05]  /*22f0*/  BRA.DIV UR4, `(.L_x_28675) ;  /* 0x0000001a04f47947 */ /* 0x000fea000b800000 */
[----:B------:R0:W0:Y:S02]  /*2300*/  SHFL.IDX PT, R67, R69, R27, 0x1f ;  /* 0x00001f1b45437589 */ /* 0x00002400000e0000 */
.L_x_28725:
[----:B0-----:R-:W-:-:S07]  /*2310*/  IMAD R34, R52, R67, R34 ;  /* 0x0000004334227224 */ /* 0x001fce00078e0222 */
.L_x_28674:
[----:B------:R-:W-:-:S13]  /*2320*/  ISETP.GE.AND P3, PT, R35, 0xc, PT ;  /* 0x0000000c2300780c */ /* 0x000fda0003f66270 */
[----:B------:R-:W-:Y:S05]  /*2330*/  @!P3 BRA `(.L_x_28676) ;  /* 0x000000000010b947 */ /* 0x000fea0003800000 */
[----:B------:R-:W-:-:S03]  /*2340*/  UMOV UR4, 0xffffffff ;  /* 0xffffffff00047882 */ /* 0x000fc60000000000 */
[----:B------:R-:W-:Y:S05]  /*2350*/  BRA.DIV UR4, `(.L_x_28677) ;  /* 0x0000001e04007947 */ /* 0x000fea000b800000 */
[----:B------:R0:W0:Y:S02]  /*2360*/  SHFL.IDX PT, R67, R69, R26, 0x1f ;  /* 0x00001f1a45437589 */ /* 0x00002400000e0000 */
.L_x_28728:
[----:B0-----:R-:W-:-:S07]  /*2370*/  IMAD R34, R51, R67, R34 ;  /* 0x0000004333227224 */ /* 0x001fce00078e0222 */
.L_x_28676:
[----:B------:R-:W-:-:S13]  /*2380*/  ISETP.GE.AND P3, PT, R35, 0xd, PT ;  /* 0x0000000d2300780c */ /* 0x000fda0003f66270 */
[----:B------:R-:W-:Y:S05]  /*2390*/  @!P3 BRA `(.L_x_28678) ;  /* 0x000000000010b947 */ /* 0x000fea0003800000 */
[----:B------:R-:W-:-:S03]  /*23a0*/  UMOV UR4, 0xffffffff ;  /* 0xffffffff00047882 */ /* 0x000fc60000000000 */
[----:B------:R-:W-:Y:S05]  /*23b0*/  BRA.DIV UR4, `(.L_x_28679) ;  /* 0x0000001e040c7947 */ /* 0x000fea000b800000 */
[----:B------:R0:W0:Y:S02]  /*23c0*/  SHFL.IDX PT, R67, R69, R25, 0x1f ;  /* 0x00001f1945437589 */ /* 0x00002400000e0000 */
.L_x_28731:
[----:B0-----:R-:W-:-:S07]  /*23d0*/  IMAD R34, R50, R67, R34 ;  /* 0x0000004332227224 */ /* 0x001fce00078e0222 */
.L_x_28678:
[----:B------:R-:W-:-:S13]  /*23e0*/  ISETP.GE.AND P3, PT, R35, 0xe, PT ;  /* 0x0000000e2300780c */ /* 0x000fda0003f66270 */
[----:B------:R-:W-:Y:S05]  /*23f0*/  @!P3 BRA `(.L_x_28680) ;  /* 0x000000000010b947 */ /* 0x000fea0003800000 */
[----:B------:R-:W-:-:S03]  /*2400*/  UMOV UR4, 0xffffffff ;  /* 0xffffffff00047882 */ /* 0x000fc60000000000 */
[----:B------:R-:W-:Y:S05]  /*2410*/  BRA.DIV UR4, `(.L_x_28681) ;  /* 0x0000001e04187947 */ /* 0x000fea000b800000 */
[----:B------:R0:W0:Y:S02]  /*2420*/  SHFL.IDX PT, R67, R69, R24, 0x1f ;  /* 0x00001f1845437589 */ /* 0x00002400000e0000 */
.L_x_28734:
[----:B0-----:R-:W-:-:S07]  /*2430*/  IMAD R34, R49, R67, R34 ;  /* 0x0000004331227224 */ /* 0x001fce00078e0222 */
.L_x_28680:
[----:B------:R-:W-:-:S13]  /*2440*/  ISETP.GE.AND P3, PT, R35, 0xf, PT ;  /* 0x0000000f2300780c */ /* 0x000fda0003f66270 */
[----:B------:R-:W-:Y:S05]  /*2450*/  @!P3 BRA `(.L_x_28682) ;  /* 0x000000000010b947 */ /* 0x000fea0003800000 */
[----:B------:R-:W-:-:S03]  /*2460*/  UMOV UR4, 0xffffffff ;  /* 0xffffffff00047882 */ /* 0x000fc60000000000 */
[----:B------:R-:W-:Y:S05]  /*2470*/  BRA.DIV UR4, `(.L_x_28683) ;  /* 0x0000001e04247947 */ /* 0x000fea000b800000 */
[----:B------:R0:W0:Y:S02]  /*2480*/  SHFL.IDX PT, R67, R69, R23, 0x1f ;  /* 0x00001f1745437589 */ /* 0x00002400000e0000 */
.L_x_28737:
[----:B0-----:R-:W-:-:S07]  /*2490*/  IMAD R34, R48, R67, R34 ;  /* 0x0000004330227224 */ /* 0x001fce00078e0222 */
.L_x_28682:
[----:B------:R-:W-:-:S13]  /*24a0*/  ISETP.GE.AND P3, PT, R35, 0x10, PT ;  /* 0x000000102300780c */ /* 0x000fda0003f66270 */
[----:B------:R-:W-:Y:S05]  /*24b0*/  @!P3 BRA `(.L_x_28684) ;  /* 0x00000004001cb947 */ /* 0x000fea0003800000 */
[----:B------:R-:W-:-:S03]  /*24c0*/  UMOV UR4, 0xffffffff ;  /* 0xffffffff00047882 */ /* 0x000fc60000000000 */
[----:B------:R-:W-:Y:S05]  /*24d0*/  BRA.DIV UR4, `(.L_x_28685) ;  /* 0x0000001e04307947 */ /* 0x000fea000b800000 */
[----:B------:R0:W0:Y:S02]  /*24e0*/  SHFL.IDX PT, R67, R69, R22, 0x1f ;  /* 0x00001f1645437589 */ /* 0x00002400000e0000 */
.L_x_28740:
[----:B0-----:R-:W-:Y:S01]  /*24f0*/  IMAD R34, R47, R67, R34 ;  /* 0x000000432f227224 */ /* 0x001fe200078e0222 */
[----:B------:R-:W-:Y:S06]  /*2500*/  BRA `(.L_x_28684) ;  /* 0x0000000400087947 */ /* 0x000fec0003800000 */
.L_x_28653:
        /* <DEDUP_REMOVED lines=66> */
.L_x_28684:
        /* <DEDUP_REMOVED lines=17> */
.L_x_28652:
[----:B------:R-:W-:Y:S05]  /*2a40*/  @!P0 BRA `(.L_x_28687) ;  /* 0xffffffec00ac8947 */ /* 0x000fea000383ffff */
[----:B------:R-:W-:Y:S05]  /*2a50*/  BSYNC.RECONVERGENT B0 ;  /* 0x0000000000007941 */ /* 0x000fea0003800200 */
.L_x_28651:
        /* <DEDUP_REMOVED lines=18> */
[----:B-1----:R-:W-:-:S07]  /*2b80*/  IADD3 R4, PT, PT, R6, 0xffffffe, RZ ;  /* 0x0ffffffe06047810 */ /* 0x002fce0007ffe0ff */
[----:B------:R1:W3:Y:S08]  /*2b90*/  F2I.FTZ.U32.TRUNC.NTZ R5, R4 ;  /* 0x0000000400057305 */ /* 0x0002f0000021f000 */
[----:B0-----:R-:W0:Y:S01]  /*2ba0*/  MUFU.RCP R0, R0 ;  /* 0x0000000000007308 */ /* 0x001e220000001000 */
[----:B-1----:R-:W-:Y:S02]  /*2bb0*/  IMAD.MOV.U32 R4, RZ, RZ, RZ ;  /* 0x000000ffff047224 */ /* 0x002fe400078e00ff */
[----:B---3--:R-:W-:-:S04]  /*2bc0*/  IMAD.MOV R10, RZ, RZ, -R5 ;  /* 0x000000ffff0a7224 */ /* 0x008fc800078e0a05 */
[----:B------:R-:W-:-:S04]  /*2bd0*/  IMAD R11, R10, R65, RZ ;  /* 0x000000410a0b7224 */ /* 0x000fc800078e02ff */
[----:B------:R-:W-:-:S04]  /*2be0*/  IMAD.HI.U32 R11, R5, R11, R4 ;  /* 0x0000000b050b7227 */ /* 0x000fc800078e0004 */
[----:B0-----:R-:W-:Y:S01]  /*2bf0*/  VIADD R2, R0, 0xffffffe ;  /* 0x0ffffffe00027836 */ /* 0x001fe20000000000 */
[----:B--2---:R-:W-:-:S03]  /*2c00*/  IABS R0, R8 ;  /* 0x0000000800007213 */ /* 0x004fc60000000000 */
[----:B------:R0:W1:Y:S02]  /*2c10*/  F2I.FTZ.U32.TRUNC.NTZ R3, R2 ;  /* 0x0000000200037305 */ /* 0x000064000021f000 */
[----:B0-----:R-:W-:Y:S01]  /*2c20*/  IMAD.MOV.U32 R2, RZ, RZ, RZ ;  /* 0x000000ffff027224 */ /* 0x001fe200078e00ff */
[----:B-1----:R-:W-:-:S05]  /*2c30*/  IADD3 R6, PT, PT, RZ, -R3, RZ ;  /* 0x80000003ff067210 */ /* 0x002fca0007ffe0ff */
[----:B------:R-:W-:-:S04]  /*2c40*/  IMAD R5, R6, R9, RZ ;  /* 0x0000000906057224 */ /* 0x000fc800078e02ff */
[----:B------:R-:W-:Y:S01]  /*2c50*/  IMAD.HI.U32 R5, R3, R5, R2 ;  /* 0x0000000503057227 */ /* 0x000fe200078e0002 */
[----:B------:R-:W-:-:S05]  /*2c60*/  MOV R2, R0 ;  /* 0x0000000000027202 */ /* 0x000fca0000000f00 */
[----:B------:R-:W-:Y:S01]  /*2c70*/  IMAD.HI.U32 R0, R5, R2, RZ ;  /* 0x0000000205007227 */ /* 0x000fe200078e00ff */
[----:B-----5:R-:W-:-:S05]  /*2c80*/  IADD3 R4, PT, PT, -R34, 0x3ff, -R65 ;  /* 0x000003ff22047810 */ /* 0x020fca0007ffe941 */
[----:B------:R-:W-:-:S04]  /*2c90*/  IMAD.HI.U32 R6, R11, R4, RZ ;  /* 0x000000040b067227 */ /* 0x000fc800078e00ff */
[----:B------:R-:W-:-:S04]  /*2ca0*/  IMAD.MOV R3, RZ, RZ, -R6 ;  /* 0x000000ffff037224 */ /* 0x000fc800078e0a06 */
[----:B------:R-:W-:Y:S02]  /*2cb0*/  IMAD R4, R65, R3, R4 ;  /* 0x0000000341047224 */ /* 0x000fe400078e0204 */
[----:B------:R-:W-:-:S03]  /*2cc0*/  IMAD.MOV R3, RZ, RZ, -R0 ;  /* 0x000000ffff037224 */ /* 0x000fc600078e0a00 */
[----:B------:R-:W-:Y:S01]  /*2cd0*/  ISETP.GE.U32.AND P1, PT, R4, R65, PT ;  /* 0x000000410400720c */ /* 0x000fe20003f26070 */
[C---:B------:R-:W-:Y:S02]  /*2ce0*/  IMAD R2, R9.reuse, R3, R2 ;  /* 0x0000000309027224 */ /* 0x040fe400078e0202 */
[----:B------:R-:W0:Y:S03]  /*2cf0*/  S2R R3, SR_CTAID.X ;  /* 0x0000000000037919 */ /* 0x000e260000002500 */
[----:B------:R-:W-:-:S07]  /*2d00*/  ISETP.GT.U32.AND P3, PT, R9, R2, PT ;  /* 0x000000020900720c */ /* 0x000fce0003f64070 */
[----:B------:R-:W-:Y:S01]  /*2d10*/  @P1 IADD3 R4, PT, PT, R4, -R65, RZ ;  /* 0x8000004104041210 */ /* 0x000fe20007ffe0ff */
[----:B------:R-:W-:-:S03]  /*2d20*/  @P1 VIADD R6, R6, 0x1 ;  /* 0x0000000106061836 */ /* 0x000fc60000000000 */
[----:B------:R-:W-:Y:S02]  /*2d30*/  ISETP.GE.U32.AND P2, PT, R4, R65, PT ;  /* 0x000000410400720c */ /* 0x000fe40003f46070 */
[----:B------:R-:W-:Y:S01]  /*2d40*/  @!P3 IMAD.IADD R2, R2, 0x1, -R9 ;  /* 0x000000010202b824 */ /* 0x000fe200078e0a09 */
[----:B------:R-:W1:Y:S01]  /*2d50*/  LDC R4, c[0x0][0x384] ;  /* 0x0000e100ff047b82 */ /* 0x000e620000000800 */
[----:B------:R-:W-:Y:S01]  /*2d60*/  @!P3 VIADD R0, R0, 0x1 ;  /* 0x000000010000b836 */ /* 0x000fe20000000000 */
[----:B------:R-:W-:Y:S02]  /*2d70*/  ISETP.NE.AND P3, PT, R7, RZ, PT ;  /* 0x000000ff0700720c */ /* 0x000fe40003f65270 */
[----:B------:R-:W-:Y:S02]  /*2d80*/  ISETP.GE.U32.AND P0, PT, R2, R9, PT ;  /* 0x000000090200720c */ /* 0x000fe40003f06070 */
[----:B------:R-:W-:-:S04]  /*2d90*/  LOP3.LUT R2, R8, R7, RZ, 0x3c, !PT ;  /* 0x0000000708027212 */ /* 0x000fc800078e3cff */
[----:B------:R-:W-:Y:S02]  /*2da0*/  @P2 IADD3 R6, PT, PT, R6, 0x1, RZ ;  /* 0x0000000106062810 */ /* 0x000fe40007ffe0ff */
[----:B------:R-:W-:Y:S02]  /*2db0*/  @!P4 LOP3.LUT R6, RZ, R65, RZ, 0x33, !PT ;  /* 0x00000041ff06c212 */ /* 0x000fe400078e33ff */
[----:B------:R-:W-:Y:S01]  /*2dc0*/  ISETP.GE.AND P1, PT, R2, RZ, PT ;  /* 0x000000ff0200720c */ /* 0x000fe20003f26270 */
[----:B0-----:R-:W-:Y:S01]  /*2dd0*/  IMAD R3, R3, UR11, RZ ;  /* 0x0000000b03037c24 */ /* 0x001fe2000f8e02ff */
[----:B------:R-:W-:Y:S01]  /*2de0*/  IADD3 R2, PT, PT, -R6, 0x2, RZ ;  /* 0x0000000206027810 */ /* 0x000fe20007ffe1ff */
[----:B------:R-:W-:Y:S01]  /*2df0*/  @P0 VIADD R0, R0, 0x1 ;  /* 0x0000000100000836 */ /* 0x000fe20000000000 */
[----:B------:R-:W-:Y:S02]  /*2e00*/  ISETP.GE.U32.AND P0, PT, R6, 0x2, PT ;  /* 0x000000020600780c */ /* 0x000fe40003f06070 */
[----:B------:R-:W-:Y:S01]  /*2e10*/  LOP3.LUT P2, RZ, R2, 0x3, RZ, 0xc0, !PT ;  /* 0x0000000302ff7812 */ /* 0x000fe2000784c0ff */
[----:B-1----:R-:W-:-:S06]  /*2e20*/  IMAD R3, R4, UR10, R3 ;  /* 0x0000000a04037c24 */ /* 0x002fcc000f8e0203 */
[----:B------:R-:W-:Y:S02]  /*2e30*/  @!P1 IADD3 R0, PT, PT, -R0, RZ, RZ ;  /* 0x000000ff00009210 */ /* 0x000fe40007ffe1ff */
[----:B------:R-:W-:-:S04]  /*2e40*/  @!P3 LOP3.LUT R0, RZ, R7, RZ, 0x33, !PT ;  /* 0x00000007ff00b212 */ /* 0x000fc800078e33ff */
[----:B------:R-:W-:Y:S05]  /*2e50*/  @!P2 BRA `(.L_x_28691) ;  /* 0x0000000000c0a947 */ /* 0x000fea0003800000 */
[----:B------:R-:W-:Y:S01]  /*2e60*/  IABS R13, UR11 ;  /* 0x0000000b000d7c13 */ /* 0x000fe20008000000 */
[----:B------:R-:W0:Y:S01]  /*2e70*/  S2R R11, SR_CgaCtaId ;  /* 0x00000000000b7919 */ /* 0x000e220000008800 */
[----:B------:R-:W1:Y:S01]  /*2e80*/  LDC.64 R8, c[0x0][0x3a0] ;  /* 0x0000e800ff087b82 */ /* 0x000e620000000a00 */
[----:B------:R-:W-:Y:S01]  /*2e90*/  MOV R7, 0x400 ;  /* 0x0000040000077802 */ /* 0x000fe20000000f00 */
[----:B------:R-:W2:Y:S01]  /*2ea0*/  I2F.RP R2, R13 ;  /* 0x0000000d00027306 */ /* 0x000ea20000209400 */
[----:B------:R-:W-:Y:S02]  /*2eb0*/  ISETP.NE.AND P4, PT, RZ, UR11, PT ;  /* 0x0000000bff007c0c */ /* 0x000fe4000bf85270 */
[----:B------:R-:W-:Y:S02]  /*2ec0*/  IADD3 R10, PT, PT, R7, 0x1080, RZ ;  /* 0x00001080070a7810 */ /* 0x000fe40007ffe0ff */
[----:B------:R-:W-:Y:S02]  /*2ed0*/  LOP3.LUT R15, R6, 0x3, RZ, 0xc0, !PT ;  /* 0x00000003060f7812 */ /* 0x000fe400078ec0ff */
[----:B------:R-:W-:Y:S01]  /*2ee0*/  LOP3.LUT R17, RZ, UR11, RZ, 0x33, !PT ;  /* 0x0000000bff117c12 */ /* 0x000fe2000f8e33ff */
[----:B--2---:R-:W2:Y:S01]  /*2ef0*/  MUFU.RCP R2, R2 ;  /* 0x0000000200027308 */ /* 0x004ea20000001000 */
[----:B0-----:R-:W-:Y:S01]  /*2f00*/  LEA R16, R11, R10, 0x18 ;  /* 0x0000000a0b107211 */ /* 0x001fe200078ec0ff */
[----:B--2---:R-:W-:-:S02]  /*2f10*/  VIADD R4, R2, 0xffffffe ;  /* 0x0ffffffe02047836 */ /* 0x004fc40000000000 */
[----:B------:R-:W-:-:S04]  /*2f20*/  IMAD.MOV.U32 R2, RZ, RZ, RZ ;  /* 0x000000ffff027224 */ /* 0x000fc800078e00ff */
[----:B------:R0:W2:Y:S02]  /*2f30*/  F2I.FTZ.U32.TRUNC.NTZ R5, R4 ;  /* 0x0000000400057305 */ /* 0x0000a4000021f000 */
[----:B0-----:R-:W-:Y:S02]  /*2f40*/  IMAD.MOV.U32 R4, RZ, RZ, RZ ;  /* 0x000000ffff047224 */ /* 0x001fe400078e00ff */
[----:B--2---:R-:W-:-:S04]  /*2f50*/  IMAD.MOV R12, RZ, RZ, -R5 ;  /* 0x000000ffff0c7224 */ /* 0x004fc800078e0a05 */
[----:B------:R-:W-:-:S04]  /*2f60*/  IMAD R7, R12, R13, RZ ;  /* 0x0000000d0c077224 */ /* 0x000fc800078e02ff */
[----:B-1----:R-:W-:-:S07]  /*2f70*/  IMAD.HI.U32 R14, R5, R7, R4 ;  /* 0x00000007050e7227 */ /* 0x002fce00078e0004 */
.L_x_28692:
[----:B-1----:R-:W2:Y:S01]  /*2f80*/  LDL.LU R18, [R1] ;  /* 0x0000000001127983 */ /* 0x002ea20000300800 */
[----:B------:R-:W-:Y:S01]  /*2f90*/  IABS R4, UR11 ;  /* 0x0000000b00047c13 */ /* 0x000fe20008000000 */
[----:B------:R-:W-:-:S03]  /*2fa0*/  VIADD R2, R2, 0x1 ;  /* 0x0000000102027836 */ /* 0x000fc60000000000 */
[----:B------:R-:W-:Y:S02]  /*2fb0*/  IADD3 R4, PT, PT, RZ, -R4, RZ ;  /* 0x80000004ff047210 */ /* 0x000fe40007ffe0ff */
[----:B------:R-:W-:Y:S02]  /*2fc0*/  LOP3.LUT R12, R15, R2, RZ, 0x3c, !PT ;  /* 0x000000020f0c7212 */ /* 0x000fe400078e3cff */
[----:B--2---:R-:W-:-:S05]  /*2fd0*/  IABS R5, R18 ;  /* 0x0000001200057213 */ /* 0x004fca0000000000 */
        /* <DEDUP_REMOVED lines=11> */
[----:B------:R-:W-:Y:S01]  /*3090*/  @P1 VIADD R10, R10, 0x1 ;  /* 0x000000010a0a1836 */ /* 0x000fe20000000000 */
[----:B------:R-:W-:-:S03]  /*30a0*/  ISETP.NE.AND P1, PT, R12, 0x2, PT ;  /* 0x000000020c00780c */ /* 0x000fc60003f25270 */
[----:B------:R-:W-:-:S05]  /*30b0*/  @!P3 IMAD.MOV R10, RZ, RZ, -R10 ;  /* 0x000000ffff0ab224 */ /* 0x000fca00078e0a0a */
[----:B------:R-:W-:-:S04]  /*30c0*/  SEL R10, R17, R10, !P4 ;  /* 0x0000000a110a7207 */ /* 0x000fc80006000000 */
[----:B------:R-:W-:Y:S01]  /*30d0*/  IADD3 R11, PT, PT, -R10, RZ, RZ ;  /* 0x000000ff0a0b7210 */ /* 0x000fe20007ffe1ff */
[----:B------:R-:W-:-:S04]  /*30e0*/  IMAD R10, R0, R10, R3 ;  /* 0x0000000a000a7224 */ /* 0x000fc800078e0203 */
[----:B------:R-:W-:Y:S01]  /*30f0*/  IMAD R11, R11, UR11, R18 ;  /* 0x0000000b0b0b7c24 */ /* 0x000fe2000f8e0212 */
[----:B------:R-:W-:-:S03]  /*3100*/  IADD3 R18, PT, PT, R18, R65, RZ ;  /* 0x0000004112127210 */ /* 0x000fc60007ffe0ff */
[----:B------:R-:W-:Y:S02]  /*3110*/  IMAD.IADD R11, R10, 0x1, R11 ;  /* 0x000000010a0b7824 */ /* 0x000fe400078e020b */
[----:B------:R1:W-:Y:S02]  /*3120*/  STL [R1], R18 ;  /* 0x0000001201007387 */ /* 0x0003e40000100800 */
[----:B------:R-:W-:-:S05]  /*3130*/  IMAD.WIDE R10, R11, 0x4, R8 ;  /* 0x000000040b0a7825 */ /* 0x000fca00078e0208 */
[----:B0-----:R1:W-:Y:S01]  /*3140*/  STG.E.128 desc[UR8][R10.64], R4 ;  /* 0x000000040a007986 */ /* 0x0013e2000c101d08 */
[----:B------:R-:W-:Y:S05]  /*3150*/  @P1 BRA `(.L_x_28692) ;  /* 0xfffffffc00881947 */ /* 0x000fea000383ffff */
.L_x_28691:
[----:B------:R-:W-:Y:S05]  /*3160*/  BSYNC.RECONVERGENT B0 ;  /* 0x0000000000007941 */ /* 0x000fea0003800200 */
.L_x_28690:
[----:B------:R-:W-:Y:S05]  /*3170*/  @!P0 EXIT ;  /* 0x000000000000894d */ /* 0x000fea0003800000 */
[----:B-1----:R-:W2:Y:S01]  /*3180*/  LDL R6, [R1] ;  /* 0x0000000001067983 */ /* 0x002ea20000100800 */
[----:B------:R-:W-:Y:S01]  /*3190*/  IABS R2, UR11 ;  /* 0x0000000b00027c13 */ /* 0x000fe20008000000 */
[----:B------:R-:W0:Y:S01]  /*31a0*/  S2UR UR5, SR_CgaCtaId ;  /* 0x00000000000579c3 */ /* 0x000e220000008800 */
[----:B------:R-:W-:Y:S01]  /*31b0*/  UMOV UR4, 0x400 ;  /* 0x0000040000047882 */ /* 0x000fe20000000000 */
[----:B------:R-:W-:Y:S01]  /*31c0*/  ISETP.NE.AND P0, PT, RZ, UR11, PT ;  /* 0x0000000bff007c0c */ /* 0x000fe2000bf05270 */
[----:B------:R-:W1:Y:S01]  /*31d0*/  I2F.RP R4, R2 ;  /* 0x0000000200047306 */ /* 0x000e620000209400 */
[----:B------:R-:W-:-:S04]  /*31e0*/  UIADD3 UR4, UPT, UPT, UR4, 0x1080, URZ ;  /* 0x0000108004047890 */ /* 0x000fc8000fffe0ff */
[----:B------:R-:W3:Y:S08]  /*31f0*/  LDC R22, c[0x0][0x360] ;  /* 0x0000d800ff167b82 */ /* 0x000ef00000000800 */
[----:B------:R-:W2:Y:S01]  /*3200*/  LDC.64 R20, c[0x0][0x3a0] ;  /* 0x0000e800ff147b82 */ /* 0x000ea20000000a00 */
[----:B-1----:R-:W1:Y:S01]  /*3210*/  MUFU.RCP R4, R4 ;  /* 0x0000000400047308 */ /* 0x002e620000001000 */
[----:B0-----:R-:W-:Y:S01]  /*3220*/  ULEA UR4, UR5, UR4, 0x18 ;  /* 0x0000000405047291 */ /* 0x001fe2000f8ec0ff */
[----:B-1----:R-:W-:-:S06]  /*3230*/  VIADD R24, R4, 0xffffffe ;  /* 0x0ffffffe04187836 */ /* 0x002fcc0000000000 */
[----:B------:R0:W1:Y:S02]  /*3240*/  F2I.FTZ.U32.TRUNC.NTZ R25, R24 ;  /* 0x0000001800197305 */ /* 0x000064000021f000 */
[----:B0-----:R-:W-:Y:S02]  /*3250*/  HFMA2 R24, -RZ, RZ, 0, 0 ;  /* 0x00000000ff187431 */ /* 0x001fe400000001ff */
[----:B-1----:R-:W-:-:S04]  /*3260*/  IMAD.MOV R5, RZ, RZ, -R25 ;  /* 0x000000ffff057224 */ /* 0x002fc800078e0a19 */
[----:B------:R-:W-:-:S04]  /*3270*/  IMAD R5, R5, R2, RZ ;  /* 0x0000000205057224 */ /* 0x000fc800078e02ff */
[----:B------:R-:W-:Y:S01]  /*3280*/  IMAD.HI.U32 R24, R25, R5, R24 ;  /* 0x0000000519187227 */ /* 0x000fe200078e0018 */
[----:B------:R-:W-:Y:S02]  /*3290*/  LOP3.LUT R25, RZ, UR11, RZ, 0x33, !PT ;  /* 0x0000000bff197c12 */ /* 0x000fe4000f8e33ff */
[----:B--23--:R-:W-:-:S07]  /*32a0*/  LEA R23, R6, UR4, 0x2 ;  /* 0x0000000406177c11 */ /* 0x00cfce000f8e10ff */
.L_x_28693:
        /* <DEDUP_REMOVED lines=11> */
[----:B0-----:R-:W-:Y:S02]  /*3360*/  MOV R4, RZ ;  /* 0x000000ff00047202 */ /* 0x001fe40000000f00 */
        /* <DEDUP_REMOVED lines=93> */
.L_x_28655:
[----:B------:R-:W-:Y:S01]  /*3940*/  IMAD.MOV.U32 R67, RZ, RZ, 0x1f ;  /* 0x0000001fff437424 */ /* 0x000fe200078e00ff */
[----:B------:R-:W-:Y:S01]  /*3950*/  MOV R66, R21 ;  /* 0x0000001500427202 */ /* 0x000fe20000000f00 */
[----:B------:R-:W-:-:S07]  /*3960*/  IMAD.MOV.U32 R68, RZ, RZ, -0x1 ;  /* 0xffffffffff447424 */ /* 0x000fce00078e00ff */
[----:B01----:R-:W-:Y:S05]  /*3970*/  WARPSYNC.COLLECTIVE R68, `(.L_x_28694) ;  /* 0x0000000044087348 */ /* 0x003fea0003c00000 */
[----:B------:R2:W3:Y:S02]  /*3980*/  SHFL.IDX P3, R67, R69, R66, R67 ;  /* 0x0000004245437389 */ /* 0x0004e40000060043 */
[----:B0123--:R-:W-:Y:S05]  /*3990*/  ENDCOLLECTIVE ;  /* 0x000000000000791b */ /* 0x00ffea0003800000 */
.L_x_28694:
[----:B------:R-:W-:Y:S01]  /*39a0*/  MOV R34, R67 ;  /* 0x0000004300227202 */ /* 0x000fe20000000f00 */
[----:B------:R-:W-:Y:S06]  /*39b0*/  BRA `(.L_x_28695) ;  /* 0xffffffe400647947 */ /* 0x000fec000383ffff */
.L_x_28657:
[----:B------:R-:W-:Y:S01]  /*39c0*/  BSSY B1, `(.L_x_28696) ;  /* 0x0000007000017945 */ /* 0x000fe20003800000 */
[----:B------:R-:W-:Y:S01]  /*39d0*/  IMAD.MOV.U32 R66, RZ, RZ, R38 ;  /* 0x000000ffff427224 */ /* 0x000fe200078e0026 */
[----:B------:R-:W-:Y:S01]  /*39e0*/  MOV R68, 0xffffffff ;  /* 0xffffffff00447802 */ /* 0x000fe20000000f00 */
[----:B------:R-:W-:-:S07]  /*39f0*/  IMAD.MOV.U32 R67, RZ, RZ, 0x1f ;  /* 0x0000001fff437424 */ /* 0x000fce00078e00ff */
[----:B012---:R-:W-:Y:S05]  /*3a00*/  WARPSYNC.COLLECTIVE R68, `(.L_x_28697) ;  /* 0x0000000044087348 */ /* 0x007fea0003c00000 */
[----:B------:R3:W4:Y:S02]  /*3a10*/  SHFL.IDX P3, R67, R69, R66, R67 ;  /* 0x0000004245437389 */ /* 0x0007240000060043 */
[----:B01234-:R-:W-:Y:S05]  /*3a20*/  ENDCOLLECTIVE ;  /* 0x000000000000791b */ /* 0x01ffea0003800000 */
.L_x_28697:
[----:B------:R-:W-:Y:S05]  /*3a30*/  BSYNC B1 ;  /* 0x0000000000017941 */ /* 0x000fea0003800000 */
.L_x_28696:
[----:B------:R-:W-:Y:S05]  /*3a40*/  BRA `(.L_x_28698) ;  /* 0xffffffe400587947 */ /* 0x000fea000383ffff */
.L_x_28659:
[----:B------:R-:W-:Y:S01]  /*3a50*/  BSSY B1, `(.L_x_28699) ;  /* 0x0000007000017945 */ /* 0x000fe20003800000 */
[----:B------:R-:W-:Y:S01]  /*3a60*/  IMAD.MOV.U32 R66, RZ, RZ, R37 ;  /* 0x000000ffff427224 */ /* 0x000fe200078e0025 */
[----:B------:R-:W-:Y:S01]  /*3a70*/  MOV R68, 0xffffffff ;  /* 0xffffffff00447802 */ /* 0x000fe20000000f00 */
[----:B------:R-:W-:-:S07]  /*3a80*/  IMAD.MOV.U32 R67, RZ, RZ, 0x1f ;  /* 0x0000001fff437424 */ /* 0x000fce00078e00ff */
[----:B0123--:R-:W-:Y:S05]  /*3a90*/  WARPSYNC.COLLECTIVE R68, `(.L_x_28700) ;  /* 0x0000000044087348 */ /* 0x00ffea0003c00000 */
[----:B------:R4:W0:Y:S02]  /*3aa0*/  SHFL.IDX P3, R67, R69, R66, R67 ;  /* 0x0000004245437389 */ /* 0x0008240000060043 */
[----:B01234-:R-:W-:Y:S05]  /*3ab0*/  ENDCOLLECTIVE ;  /* 0x000000000000791b */ /* 0x01ffea0003800000 */
.L_x_28700:
[----:B------:R-:W-:Y:S05]  /*3ac0*/  BSYNC B1 ;  /* 0x0000000000017941 */ /* 0x000fea0003800000 */
.L_x_28699:
[----:B------:R-:W-:Y:S05]  /*3ad0*/  BRA `(.L_x_28701) ;  /* 0xffffffe4004c7947 */ /* 0x000fea000383ffff */
.L_x_28661:
[----:B------:R-:W-:Y:S01]  /*3ae0*/  BSSY B1, `(.L_x_28702) ;  /* 0x0000007000017945 */ /* 0x000fe20003800000 */
[----:B------:R-:W-:Y:S01]  /*3af0*/  IMAD.MOV.U32 R66, RZ, RZ, R36 ;  /* 0x000000ffff427224 */ /* 0x000fe200078e0024 */
[----:B------:R-:W-:Y:S01]  /*3b00*/  MOV R68, 0xffffffff ;  /* 0xffffffff00447802 */ /* 0x000fe20000000f00 */
[----:B------:R-:W-:-:S07]  /*3b10*/  IMAD.MOV.U32 R67, RZ, RZ, 0x1f ;  /* 0x0000001fff437424 */ /* 0x000fce00078e00ff */
[----:B01234-:R-:W-:Y:S05]  /*3b20*/  WARPSYNC.COLLECTIVE R68, `(.L_x_28703) ;  /* 0x0000000044087348 */ /* 0x01ffea0003c00000 */
[----:B------:R0:W0:Y:S02]  /*3b30*/  SHFL.IDX P3, R67, R69, R66, R67 ;  /* 0x0000004245437389 */ /* 0x0000240000060043 */
[----:B01234-:R-:W-:Y:S05]  /*3b40*/  ENDCOLLECTIVE ;  /* 0x000000000000791b */ /* 0x01ffea0003800000 */
.L_x_28703:
[----:B------:R-:W-:Y:S05]  /*3b50*/  BSYNC B1 ;  /* 0x0000000000017941 */ /* 0x000fea0003800000 */
.L_x_28702:
[----:B------:R-:W-:Y:S05]  /*3b60*/  BRA `(.L_x_28704) ;  /* 0xffffffe400407947 */ /* 0x000fea000383ffff */
.L_x_28663:
[----:B------:R-:W-:Y:S01]  /*3b70*/  BSSY B1, `(.L_x_28705) ;  /* 0x0000007000017945 */ /* 0x000fe20003800000 */
[----:B------:R-:W-:Y:S01]  /*3b80*/  IMAD.MOV.U32 R66, RZ, RZ, R33 ;  /* 0x000000ffff427224 */ /* 0x000fe200078e0021 */
[----:B------:R-:W-:Y:S01]  /*3b90*/  MOV R68, 0xffffffff ;  /* 0xffffffff00447802 */ /* 0x000fe20000000f00 */
[----:B------:R-:W-:-:S07]  /*3ba0*/  IMAD.MOV.U32 R67, RZ, RZ, 0x1f ;  /* 0x0000001fff437424 */ /* 0x000fce00078e00ff */
[----:B01234-:R-:W-:Y:S05]  /*3bb0*/  WARPSYNC.COLLECTIVE R68, `(.L_x_28706) ;  /* 0x0000000044087348 */ /* 0x01ffea0003c00000 */
[----:B------:R0:W0:Y:S02]  /*3bc0*/  SHFL.IDX P3, R67, R69, R66, R67 ;  /* 0x0000004245437389 */ /* 0x0000240000060043 */
[----:B01234-:R-:W-:Y:S05]  /*3bd0*/  ENDCOLLECTIVE ;  /* 0x000000000000791b */ /* 0x01ffea0003800000 */
.L_x_28706:
[----:B------:R-:W-:Y:S05]  /*3be0*/  BSYNC B1 ;  /* 0x0000000000017941 */ /* 0x000fea0003800000 */
.L_x_28705:
[----:B------:R-:W-:Y:S05]  /*3bf0*/  BRA `(.L_x_28707) ;  /* 0xffffffe400347947 */ /* 0x000fea000383ffff */
.L_x_28665:
[----:B------:R-:W-:Y:S01]  /*3c00*/  BSSY B1, `(.L_x_28708) ;  /* 0x0000007000017945 */ /* 0x000fe20003800000 */
[----:B------:R-:W-:Y:S01]  /*3c10*/  IMAD.MOV.U32 R66, RZ, RZ, R32 ;  /* 0x000000ffff427224 */ /* 0x000fe200078e0020 */
[----:B------:R-:W-:Y:S01]  /*3c20*/  MOV R68, 0xffffffff ;  /* 0xffffffff00447802 */ /* 0x000fe20000000f00 */
[----:B------:R-:W-:-:S07]  /*3c30*/  IMAD.MOV.U32 R67, RZ, RZ, 0x1f ;  /* 0x0000001fff437424 */ /* 0x000fce00078e00ff */
[----:B01234-:R-:W-:Y:S05]  /*3c40*/  WARPSYNC.COLLECTIVE R68, `(.L_x_28709) ;  /* 0x0000000044087348 */ /* 0x01ffea0003c00000 */
[----:B------:R0:W0:Y:S02]  /*3c50*/  SHFL.IDX P3, R67, R69, R66, R67 ;  /* 0x0000004245437389 */ /* 0x0000240000060043 */
[----:B01234-:R-:W-:Y:S05]  /*3c60*/  ENDCOLLECTIVE ;  /* 0x000000000000791b */ /* 0x01ffea0003800000 */
.L_x_28709:
[----:B------:R-:W-:Y:S05]  /*3c70*/  BSYNC B1 ;  /* 0x0000000000017941 */ /* 0x000fea0003800000 */
.L_x_28708:
[----:B------:R-:W-:Y:S05]  /*3c80*/  BRA `(.L_x_28710) ;  /* 0xffffffe400287947 */ /* 0x000fea000383ffff */
.L_x_28667:
[----:B------:R-:W-:Y:S01]  /*3c90*/  BSSY B1, `(.L_x_28711) ;  /* 0x0000007000017945 */ /* 0x000fe20003800000 */
[----:B------:R-:W-:Y:S01]  /*3ca0*/  IMAD.MOV.U32 R66, RZ, RZ, R31 ;  /* 0x000000ffff427224 */ /* 0x000fe200078e001f */
[----:B------:R-:W-:Y:S01]  /*3cb0*/  MOV R68, 0xffffffff ;  /* 0xffffffff00447802 */ /* 0x000fe20000000f00 */
[----:B------:R-:W-:-:S07]  /*3cc0*/  IMAD.MOV.U32 R67, RZ, RZ, 0x1f ;  /* 0x0000001fff437424 */ /* 0x000fce00078e00ff */
[----:B01234-:R-:W-:Y:S05]  /*3cd0*/  WARPSYNC.COLLECTIVE R68, `(.L_x_28712) ;  /* 0x0000000044087348 */ /* 0x01ffea0003c00000 */
[----:B------:R0:W0:Y:S02]  /*3ce0*/  SHFL.IDX P3, R67, R69, R66, R67 ;  /* 0x0000004245437389 */ /* 0x0000240000060043 */
[----:B01234-:R-:W-:Y:S05]  /*3cf0*/  ENDCOLLECTIVE ;  /* 0x000000000000791b */ /* 0x01ffea0003800000 */
.L_x_28712:
[----:B------:R-:W-:Y:S05]  /*3d00*/  BSYNC B1 ;  /* 0x0000000000017941 */ /* 0x000fea0003800000 */
.L_x_28711:
[----:B------:R-:W-:Y:S05]  /*3d10*/  BRA `(.L_x_28713) ;  /* 0xffffffe4001c7947 */ /* 0x000fea000383ffff */
.L_x_28669:
[----:B------:R-:W-:Y:S01]  /*3d20*/  BSSY B1, `(.L_x_28714) ;  /* 0x0000007000017945 */ /* 0x000fe20003800000 */
[----:B------:R-:W-:Y:S01]  /*3d30*/  IMAD.MOV.U32 R66, RZ, RZ, R30 ;  /* 0x000000ffff427224 */ /* 0x000fe200078e001e */
[----:B------:R-:W-:Y:S01]  /*3d40*/  MOV R68, 0xffffffff ;  /* 0xffffffff00447802 */ /* 0x000fe20000000f00 */
[----:B------:R-:W-:-:S07]  /*3d50*/  IMAD.MOV.U32 R67, RZ, RZ, 0x1f ;  /* 0x0000001fff437424 */ /* 0x000fce00078e00ff */
[----:B01234-:R-:W-:Y:S05]  /*3d60*/  WARPSYNC.COLLECTIVE R68, `(.L_x_28715) ;  /* 0x0000000044087348 */ /* 0x01ffea0003c00000 */
[----:B------:R0:W0:Y:S02]  /*3d70*/  SHFL.IDX P3, R67, R69, R66, R67 ;  /* 0x0000004245437389 */ /* 0x0000240000060043 */
[----:B01234-:R-:W-:Y:S05]  /*3d80*/  ENDCOLLECTIVE ;  /* 0x000000000000791b */ /* 0x01ffea0003800000 */
.L_x_28715:
[----:B------:R-:W-:Y:S05]  /*3d90*/  BSYNC B1 ;  /* 0x0000000000017941 */ /* 0x000fea0003800000 */
.L_x_28714:
[----:B------:R-:W-:Y:S05]  /*3da0*/  BRA `(.L_x_28716) ;  /* 0xffffffe400107947 */ /* 0x000fea000383ffff */
.L_x_28671:
[----:B------:R-:W-:Y:S01]  /*3db0*/  BSSY B1, `(.L_x_28717) ;  /* 0x0000007000017945 */ /* 0x000fe20003800000 */
[----:B------:R-:W-:Y:S01]  /*3dc0*/  IMAD.MOV.U32 R66, RZ, RZ, R29 ;  /* 0x000000ffff427224 */ /* 0x000fe200078e001d */
[----:B------:R-:W-:Y:S01]  /*3dd0*/  MOV R68, 0xffffffff ;  /* 0xffffffff00447802 */ /* 0x000fe20000000f00 */
[----:B------:R-:W-:-:S07]  /*3de0*/  IMAD.MOV.U32 R67, RZ, RZ, 0x1f ;  /* 0x0000001fff437424 */ /* 0x000fce00078e00ff */
[----:B01234-:R-:W-:Y:S05]  /*3df0*/  WARPSYNC.COLLECTIVE R68, `(.L_x_28718) ;  /* 0x0000000044087348 */ /* 0x01ffea0003c00000 */
[----:B------:R0:W0:Y:S02]  /*3e00*/  SHFL.IDX P3, R67, R69, R66, R67 ;  /* 0x0000004245437389 */ /* 0x0000240000060043 */
[----:B01234-:R-:W-:Y:S05]  /*3e10*/  ENDCOLLECTIVE ;  /* 0x000000000000791b */ /* 0x01ffea0003800000 */
.L_x_28718:
[----:B------:R-:W-:Y:S05]  /*3e20*/  BSYNC B1 ;  /* 0x0000000000017941 */ /* 0x000fea0003800000 */
.L_x_28717:
[----:B------:R-:W-:Y:S05]  /*3e30*/  BRA `(.L_x_28719) ;  /* 0xffffffe400047947 */ /* 0x000fea000383ffff */
.L_x_28673:
[----:B------:R-:W-:Y:S01]  /*3e40*/  BSSY B1, `(.L_x_28720) ;  /* 0x0000007000017945 */ /* 0x000fe20003800000 */
[----:B------:R-:W-:Y:S01]  /*3e50*/  IMAD.MOV.U32 R66, RZ, RZ, R28 ;  /* 0x000000ffff427224 */ /* 0x000fe200078e001c */
[----:B------:R-:W-:Y:S01]  /*3e60*/  MOV R68, 0xffffffff ;  /* 0xffffffff00447802 */ /* 0x000fe20000000f00 */
[----:B------:R-:W-:-:S07]  /*3e70*/  IMAD.MOV.U32 R67, RZ, RZ, 0x1f ;  /* 0x0000001fff437424 */ /* 0x000fce00078e00ff */
[----:B01234-:R-:W-:Y:S05]  /*3e80*/  WARPSYNC.COLLECTIVE R68, `(.L_x_28721) ;  /* 0x0000000044087348 */ /* 0x01ffea0003c00000 */
[----:B------:R0:W0:Y:S02]  /*3e90*/  SHFL.IDX P3, R67, R69, R66, R67 ;  /* 0x0000004245437389 */ /* 0x0000240000060043 */
[----:B01234-:R-:W-:Y:S05]  /*3ea0*/  ENDCOLLECTIVE ;  /* 0x000000000000791b */ /* 0x01ffea0003800000 */
.L_x_28721:
[----:B------:R-:W-:Y:S05]  /*3eb0*/  BSYNC B1 ;  /* 0x0000000000017941 */ /* 0x000fea0003800000 */
.L_x_28720:
[----:B------:R-:W-:Y:S05]  /*3ec0*/  BRA `(.L_x_28722) ;  /* 0xffffffe000f87947 */ /* 0x000fea000383ffff */
.L_x_28675:
[----:B------:R-:W-:Y:S01]  /*3ed0*/  BSSY B1, `(.L_x_28723) ;  /* 0x0000007000017945 */ /* 0x000fe20003800000 */
[----:B------:R-:W-:Y:S01]  /*3ee0*/  IMAD.MOV.U32 R66, RZ, RZ, R27 ;  /* 0x000000ffff427224 */ /* 0x000fe200078e001b */
[----:B------:R-:W-:Y:S01]  /*3ef0*/  MOV R68, 0xffffffff ;  /* 0xffffffff00447802 */ /* 0x000fe20000000f00 */
[----:B------:R-:W-:-:S07]  /*3f00*/  IMAD.MOV.U32 R67, RZ, RZ, 0x1f ;  /* 0x0000001fff437424 */ /* 0x000fce00078e00ff */
[----:B01234-:R-:W-:Y:S05]  /*3f10*/  WARPSYNC.COLLECTIVE R68, `(.L_x_28724) ;  /* 0x0000000044087348 */ /* 0x01ffea0003c00000 */
[----:B------:R0:W0:Y:S02]  /*3f20*/  SHFL.IDX P3, R67, R69, R66, R67 ;  /* 0x0000004245437389 */ /* 0x0000240000060043 */
[----:B01234-:R-:W-:Y:S05]  /*3f30*/  ENDCOLLECTIVE ;  /* 0x000000000000791b */ /* 0x01ffea0003800000 */
.L_x_28724:
[----:B------:R-:W-:Y:S05]  /*3f40*/  BSYNC B1 ;  /* 0x0000000000017941 */ /* 0x000fea0003800000 */
.L_x_28723:
[----:B------:R-:W-:Y:S05]  /*3f50*/  BRA `(.L_x_28725) ;  /* 0xffffffe000ec7947 */ /* 0x000fea000383ffff */
.L_x_28677:
[----:B------:R-:W-:Y:S01]  /*3f60*/  BSSY B1, `(.L_x_28726) ;  /* 0x0000007000017945 */ /* 0x000fe20003800000 */
[----:B------:R-:W-:Y:S01]  /*3f70*/  IMAD.MOV.U32 R66, RZ, RZ, R26 ;  /* 0x000000ffff427224 */ /* 0x000fe200078e001a */
[----:B------:R-:W-:Y:S01]  /*3f80*/  MOV R68, 0xffffffff ;  /* 0xffffffff00447802 */ /* 0x000fe20000000f00 */
[----:B------:R-:W-:-:S07]  /*3f90*/  IMAD.MOV.U32 R67, RZ, RZ, 0x1f ;  /* 0x0000001fff437424 */ /* 0x000fce00078e00ff */
[----:B01234-:R-:W-:Y:S05]  /*3fa0*/  WARPSYNC.COLLECTIVE R68, `(.L_x_28727) ;  /* 0x0000000044087348 */ /* 0x01ffea0003c00000 */
[----:B------:R0:W0:Y:S02]  /*3fb0*/  SHFL.IDX P3, R67, R69, R66, R67 ;  /* 0x0000004245437389 */ /* 0x0000240000060043 */
[----:B01234-:R-:W-:Y:S05]  /*3fc0*/  ENDCOLLECTIVE ;  /* 0x000000000000791b */ /* 0x01ffea0003800000 */
.L_x_28727:
[----:B------:R-:W-:Y:S05]  /*3fd0*/  BSYNC B1 ;  /* 0x0000000000017941 */ /* 0x000fea0003800000 */
.L_x_28726:
[----:B------:R-:W-:Y:S05]  /*3fe0*/  BRA `(.L_x_28728) ;  /* 0xffffffe000e07947 */ /* 0x000fea000383ffff */
.L_x_28679:
[----:B------:R-:W-:Y:S01]  /*3ff0*/  BSSY B1, `(.L_x_28729) ;  /* 0x0000007000017945 */ /* 0x000fe20003800000 */
[----:B------:R-:W-:Y:S01]  /*4000*/  IMAD.MOV.U32 R66, RZ, RZ, R25 ;  /* 0x000000ffff427224 */ /* 0x000fe200078e0019 */
[----:B------:R-:W-:Y:S01]  /*4010*/  MOV R68, 0xffffffff ;  /* 0xffffffff00447802 */ /* 0x000fe20000000f00 */
[----:B------:R-:W-:-:S07]  /*4020*/  IMAD.MOV.U32 R67, RZ, RZ, 0x1f ;  /* 0x0000001fff437424 */ /* 0x000fce00078e00ff */
[----:B01234-:R-:W-:Y:S05]  /*4030*/  WARPSYNC.COLLECTIVE R68, `(.L_x_28730) ;  /* 0x0000000044087348 */ /* 0x01ffea0003c00000 */
[----:B------:R0:W0:Y:S02]  /*4040*/  SHFL.IDX P3, R67, R69, R66, R67 ;  /* 0x0000004245437389 */ /* 0x0000240000060043 */
[----:B01234-:R-:W-:Y:S05]  /*4050*/  ENDCOLLECTIVE ;  /* 0x000000000000791b */ /* 0x01ffea0003800000 */
.L_x_28730:
[----:B------:R-:W-:Y:S05]  /*4060*/  BSYNC B1 ;  /* 0x0000000000017941 */ /* 0x000fea0003800000 */
.L_x_28729:
[----:B------:R-:W-:Y:S05]  /*4070*/  BRA `(.L_x_28731) ;  /* 0xffffffe000d47947 */ /* 0x000fea000383ffff */
.L_x_28681:
[----:B------:R-:W-:Y:S01]  /*4080*/  BSSY B1, `(.L_x_28732) ;  /* 0x0000007000017945 */ /* 0x000fe20003800000 */
[----:B------:R-:W-:Y:S01]  /*4090*/  IMAD.MOV.U32 R66, RZ, RZ, R24 ;  /* 0x000000ffff427224 */ /* 0x000fe200078e0018 */
[----:B------:R-:W-:Y:S01]  /*40a0*/  MOV R68, 0xffffffff ;  /* 0xffffffff00447802 */ /* 0x000fe20000000f00 */
[----:B------:R-:W-:-:S07]  /*40b0*/  IMAD.MOV.U32 R67, RZ, RZ, 0x1f ;  /* 0x0000001fff437424 */ /* 0x000fce00078e00ff */
[----:B01234-:R-:W-:Y:S05]  /*40c0*/  WARPSYNC.COLLECTIVE R68, `(.L_x_28733) ;  /* 0x0000000044087348 */ /* 0x01ffea0003c00000 */
[----:B------:R0:W0:Y:S02]  /*40d0*/  SHFL.IDX P3, R67, R69, R66, R67 ;  /* 0x0000004245437389 */ /* 0x0000240000060043 */
[----:B01234-:R-:W-:Y:S05]  /*40e0*/  ENDCOLLECTIVE ;  /* 0x000000000000791b */ /* 0x01ffea0003800000 */
.L_x_28733:
[----:B------:R-:W-:Y:S05]  /*40f0*/  BSYNC B1 ;  /* 0x0000000000017941 */ /* 0x000fea0003800000 */
.L_x_28732:
[----:B------:R-:W-:Y:S05]  /*4100*/  BRA `(.L_x_28734) ;  /* 0xffffffe000c87947 */ /* 0x000fea000383ffff */
.L_x_28683:
[----:B------:R-:W-:Y:S01]  /*4110*/  BSSY B1, `(.L_x_28735) ;  /* 0x0000007000017945 */ /* 0x000fe20003800000 */
[----:B------:R-:W-:Y:S01]  /*4120*/  IMAD.MOV.U32 R66, RZ, RZ, R23 ;  /* 0x000000ffff427224 */ /* 0x000fe200078e0017 */
[----:B------:R-:W-:Y:S01]  /*4130*/  MOV R68, 0xffffffff ;  /* 0xffffffff00447802 */ /* 0x000fe20000000f00 */
[----:B------:R-:W-:-:S07]  /*4140*/  IMAD.MOV.U32 R67, RZ, RZ, 0x1f ;  /* 0x0000001fff437424 */ /* 0x000fce00078e00ff */
[----:B01234-:R-:W-:Y:S05]  /*4150*/  WARPSYNC.COLLECTIVE R68, `(.L_x_28736) ;  /* 0x0000000044087348 */ /* 0x01ffea0003c00000 */
[----:B------:R0:W0:Y:S02]  /*4160*/  SHFL.IDX P3, R67, R69, R66, R67 ;  /* 0x0000004245437389 */ /* 0x0000240000060043 */
[----:B01234-:R-:W-:Y:S05]  /*4170*/  ENDCOLLECTIVE ;  /* 0x000000000000791b */ /* 0x01ffea0003800000 */
.L_x_28736:
[----:B------:R-:W-:Y:S05]  /*4180*/  BSYNC B1 ;  /* 0x0000000000017941 */ /* 0x000fea0003800000 */
.L_x_28735:
[----:B------:R-:W-:Y:S05]  /*4190*/  BRA `(.L_x_28737) ;  /* 0xffffffe000bc7947 */ /* 0x000fea000383ffff */
.L_x_28685:
[----:B------:R-:W-:Y:S01]  /*41a0*/  BSSY B1, `(.L_x_28738) ;  /* 0x0000007000017945 */ /* 0x000fe20003800000 */
[----:B------:R-:W-:Y:S01]  /*41b0*/  IMAD.MOV.U32 R66, RZ, RZ, R22 ;  /* 0x000000ffff427224 */ /* 0x000fe200078e0016 */
[----:B------:R-:W-:Y:S01]  /*41c0*/  MOV R68, 0xffffffff ;  /* 0xffffffff00447802 */ /* 0x000fe20000000f00 */
[----:B------:R-:W-:-:S07]  /*41d0*/  IMAD.MOV.U32 R67, RZ, RZ, 0x1f ;  /* 0x0000001fff437424 */ /* 0x000fce00078e00ff */
[----:B01234-:R-:W-:Y:S05]  /*41e0*/  WARPSYNC.COLLECTIVE R68, `(.L_x_28739) ;  /* 0x0000000044087348 */ /* 0x01ffea0003c00000 */
[----:B------:R0:W0:Y:S02]  /*41f0*/  SHFL.IDX P3, R67, R69, R66, R67 ;  /* 0x0000004245437389 */ /* 0x0000240000060043 */
[----:B01234-:R-:W-:Y:S05]  /*4200*/  ENDCOLLECTIVE ;  /* 0x000000000000791b */ /* 0x01ffea0003800000 */
.L_x_28739:
[----:B------:R-:W-:Y:S05]  /*4210*/  BSYNC B1 ;  /* 0x0000000000017941 */ /* 0x000fea0003800000 */
.L_x_28738:
[----:B------:R-:W-:Y:S05]  /*4220*/  BRA `(.L_x_28740) ;  /* 0xffffffe000b07947 */ /* 0x000fea000383ffff */
        .weak           $__internal_578_$__cuda_sm20_div_s16
        .type           $__internal_578_$__cuda_sm20_div_s16,@function
        .size           $__internal_578_$__cuda_sm20_div_s16,($__internal_579_$__cuda_sm20_div_u16 - $__internal_578_$__cuda_sm20_div_s16)
$__internal_578_$__cuda_sm20_div_s16:
        /* <DEDUP_REMOVED lines=25> */
[----:B------:R-:W-:Y:S05]  /*43c0*/  RET.REL.NODEC R34 `(_Z9cuda_gemmIiLi128ELi1ELi1ELi1024ELi64ELi64ELi64ELi0ELi0EEviiiPT_S1_S1_iii) ;  /* 0xffffffbc220c7950 */ /* 0x000fea0003c3ffff */
        .weak           $__internal_579_$__cuda_sm20_div_u16
        .type           $__internal_579_$__cuda_sm20_div_u16,@function
        .size           $__internal_579_$__cuda_sm20_div_u16,(.L_x_39082 - $__internal_579_$__cuda_sm20_div_u16)
$__internal_579_$__cuda_sm20_div_u16:
        /* <DEDUP_REMOVED lines=19> */
[----:B------:R-:W-:Y:S06]  /*4500*/  RET.REL.NODEC R2 `(_Z9cuda_gemmIiLi128ELi1ELi1ELi1024ELi64ELi64ELi64ELi0ELi0EEviiiPT_S1_S1_iii) ;  /* 0xffffffb802bc7950 */ /* 0x000fec0003c3ffff */
.L_x_28741:
        /* <DEDUP_REMOVED lines=15> */
.L_x_39082:


//--------------------- .text._Z9cuda_gemmIiLi128ELi1ELi1ELi1024ELi32ELi32ELi64ELi1ELi1EEviiiPT_S1_S1_iii --------------------------
	.section	.text._Z9cuda_gemmIiLi128ELi1ELi1ELi1024ELi32ELi32ELi64ELi1ELi1EEviiiPT_S1_S1_iii,"ax",@progbits
	.align	128
        .global         _Z9cuda_gemmIiLi128ELi1ELi1ELi1024ELi32ELi32ELi64ELi1ELi1EEviiiPT_S1_S1_iii
        .type           _Z9cuda_gemmIiLi128ELi1ELi1ELi1024ELi32ELi32ELi64ELi1ELi1EEviiiPT_S1_S1_iii,@function
        .size           _Z9cuda_gemmIiLi128ELi1ELi1ELi1024ELi32ELi32ELi64ELi1ELi1EEviiiPT_S1_S1_iii,(.L_x_39083 - _Z9cuda_gemmIiLi128ELi1ELi1ELi1024ELi32ELi32ELi64ELi1ELi1EEviiiPT_S1_S1_iii)
        .other          _Z9cuda_gemmIiLi128ELi1ELi1ELi1024ELi32ELi32ELi64ELi1ELi1EEviiiPT_S1_S1_iii,@"STO_CUDA_ENTRY STV_DEFAULT"
_Z9cuda_gemmIiLi128ELi1ELi1ELi1024ELi32ELi32ELi64ELi1ELi1EEviiiPT_S1_S1_iii:
.text._Z9cuda_gemmIiLi128ELi1ELi1ELi1024ELi32ELi32ELi64ELi1ELi1EEviiiPT_S1_S1_iii:
        /* <DEDUP_REMOVED lines=12> */
[----:B------:R-:W-:-:S03]  /*00c0*/  IMAD.SHL.U32 R54, R57, 0x4, RZ ;  /* 0x0000000439367824 */ /* 0x000fc600078e00ff */
[----:B------:R-:W-:Y:S02]  /*00d0*/  LOP3.LUT R2, R0, 0x3ff, RZ, 0x3c, !PT ;  /* 0x000003ff00027812 */ /* 0x000fe400078e3cff */
[----:B------:R-:W-:Y:S02]  /*00e0*/  SHF.R.U32.HI R0, RZ, 0x4, R57 ;  /* 0x00000004ff007819 */ /* 0x000fe40000011639 */
[----:B------:R-:W-:-:S07]  /*00f0*/  LOP3.LUT R7, R2, 0xffff, RZ, 0xc0, !PT ;  /* 0x0000ffff02077812 */ /* 0x000fce00078ec0ff */
[----:B------:R-:W-:Y:S05]  /*0100*/  CALL.REL.NOINC `($__internal_580_$__cuda_sm20_div_u16) ;  /* 0x0000002000947944 */ /* 0x000fea0003c00000 */
        /* <DEDUP_REMOVED lines=11> */
.L_x_28744:
[C---:B------:R-:W-:Y:S01]  /*01c0*/  IMAD R4, R2.reuse, 0x4, R5 ;  /* 0x0000000402047824 */ /* 0x040fe200078e0205 */
[----:B------:R-:W-:Y:S01]  /*01d0*/  IADD3 R3, PT, PT, R3, 0x1, RZ ;  /* 0x0000000103037810 */ /* 0x000fe20007ffe0ff */
[----:B------:R-:W-:-:S03]  /*01e0*/  VIADD R2, R2, UR4 ;  /* 0x0000000402027c36 */ /* 0x000fc60008000000 */
[----:B------:R0:W-:Y:S01]  /*01f0*/  STS [R4], RZ ;  /* 0x000000ff04007388 */ /* 0x0001e20000000800 */
[----:B------:R-:W-:-:S04]  /*0200*/  LOP3.LUT R6, R3, R8, RZ, 0x3c, !PT ;  /* 0x0000000803067212 */ /* 0x000fc800078e3cff */
[----:B------:R-:W-:-:S13]  /*0210*/  ISETP.NE.AND P0, PT, R6, 0x2, PT ;  /* 0x000000020600780c */ /* 0x000fda0003f05270 */
[----:B0-----:R-:W-:Y:S05]  /*0220*/  @P0 BRA `(.L_x_28744) ;  /* 0xfffffffc00e40947 */ /* 0x001fea000383ffff */
.L_x_28743:
[----:B------:R-:W-:Y:S05]  /*0230*/  BSYNC.RECONVERGENT B0 ;  /* 0x0000000000007941 */ /* 0x000fea0003800200 */
.L_x_28742:
[----:B------:R-:W0:Y:S01]  /*0240*/  S2UR UR6, SR_CgaCtaId ;  /* 0x00000000000679c3 */ /* 0x000e220000008800 */
[----:B------:R-:W-:Y:S01]  /*0250*/  UMOV UR5, 0x400 ;  /* 0x0000040000057882 */ /* 0x000fe20000000000 */
[----:B------:R-:W-:Y:S01]  /*0260*/  BSSY.RECONVERGENT B0, `(.L_x_28745) ;  /* 0x000000e000007945 */ /* 0x000fe20003800200 */
[----:B------:R-:W-:Y:S02]  /*0270*/  UIADD3 UR5, UPT, UPT, UR5, 0x1880, URZ ;  /* 0x0000188005057890 */ /* 0x000fe4000fffe0ff */
[----:B------:R-:W-:Y:S02]  /*0280*/  USHF.L.U32 UR4, UR4, 0x2, URZ ;  /* 0x0000000204047899 */ /* 0x000fe400080006ff */
[----:B0-----:R-:W-:-:S12]  /*0290*/  ULEA UR5, UR6, UR5, 0x18 ;  /* 0x0000000506057291 */ /* 0x001fd8000f8ec0ff */
.L_x_28746:
        /* <DEDUP_REMOVED lines=11> */
.L_x_28745:
[----:B------:R-:W-:Y:S01]  /*0350*/  VIADD R2, R54, UR4 ;  /* 0x0000000436027c36 */ /* 0x000fe20008000000 */
[----:B------:R-:W-:Y:S01]  /*0360*/  ULOP3.LUT UR5, UR4, 0xffff, URZ, 0xc0, !UPT ;  /* 0x0000ffff04057892 */ /* 0x000fe2000f8ec0ff */
[----:B0-----:R-:W-:Y:S02]  /*0370*/  MOV R4, 0x3e0 ;  /* 0x000003e000047802 */ /* 0x001fe40000000f00 */
[----:B------:R-:W-:-:S03]  /*0380*/  IMAD.MOV R2, RZ, RZ, -R2 ;  /* 0x000000ffff027224 */ /* 0x000fc600078e0a02 */
[----:B------:R-:W-:Y:S02]  /*0390*/  MOV R5, UR5 ;  /* 0x0000000500057c02 */ /* 0x000fe40008000f00 */
[----:B------:R-:W-:-:S05]  /*03a0*/  PRMT R2, R2, 0x7710, RZ ;  /* 0x0000771002027816 */ /* 0x000fca00000000ff */
[----:B------:R-:W-:-:S05]  /*03b0*/  VIADD R2, R2, 0x3ff ;  /* 0x000003ff02027836 */ /* 0x000fca0000000000 */
[----:B------:R-:W-:-:S07]  /*03c0*/  LOP3.LUT R7, R2, 0xffff, RZ, 0xc0, !PT ;  /* 0x0000ffff02077812 */ /* 0x000fce00078ec0ff */
[----:B------:R-:W-:Y:S05]  /*03d0*/  CALL.REL.NOINC `($__internal_580_$__cuda_sm20_div_u16) ;  /* 0x0000001c00e07944 */ /* 0x000fea0003c00000 */
[C---:B------:R-:W-:Y:S01]  /*03e0*/  LOP3.LUT R4, R3.reuse, 0xffff, RZ, 0xc0, !PT ;  /* 0x0000ffff03047812 */ /* 0x040fe200078ec0ff */
[----:B------:R-:W0:Y:S01]  /*03f0*/  S2R R2, SR_CgaCtaId ;  /* 0x0000000000027919 */ /* 0x000e220000008800 */
[----:B------:R-:W-:Y:S01]  /*0400*/  LOP3.LUT R5, R3, 0xffff, RZ, 0xc0, !PT ;  /* 0x0000ffff03057812 */ /* 0x000fe200078ec0ff */
[----:B------:R-:W1:Y:S01]  /*0410*/  LDCU.64 UR10, c[0x0][0x358] ;  /* 0x00006b00ff0a77ac */ /* 0x000e620008000a00 */
[C---:B------:R-:W-:Y:S01]  /*0420*/  IADD3 R53, PT, PT, -R4.reuse, 0x2, RZ ;  /* 0x0000000204357810 */ /* 0x040fe20007ffe1ff */
[----:B------:R-:W-:Y:S01]  /*0430*/  BSSY.RECONVERGENT B0, `(.L_x_28747) ;  /* 0x0000018000007945 */ /* 0x000fe20003800200 */
[----:B------:R-:W-:Y:S01]  /*0440*/  LOP3.LUT R51, R4, 0x3, RZ, 0xc0, !PT ;  /* 0x0000000304337812 */ /* 0x000fe200078ec0ff */
[----:B------:R-:W-:Y:S01]  /*0450*/  IMAD.MOV.U32 R52, RZ, RZ, R3 ;  /* 0x000000ffff347224 */ /* 0x000fe200078e0003 */
[----:B------:R-:W-:Y:S01]  /*0460*/  LOP3.LUT P0, R53, R53, 0x3, RZ, 0xc0, !PT ;  /* 0x0000000335357812 */ /* 0x000fe2000780c0ff */
[----:B------:R-:W-:Y:S01]  /*0470*/  IMAD.MOV.U32 R22, RZ, RZ, R54 ;  /* 0x000000ffff167224 */ /* 0x000fe200078e0036 */
[----:B------:R-:W-:-:S02]  /*0480*/  ISETP.GE.U32.AND P1, PT, R5, 0x2, PT ;  /* 0x000000020500780c */ /* 0x000fc40003f26070 */
[----:B------:R-:W-:-:S09]  /*0490*/  LOP3.LUT R51, R51, 0x2, RZ, 0x3c, !PT ;  /* 0x0000000233337812 */ /* 0x000fd200078e3cff */
[----:B-1----:R-:W-:Y:S05]  /*04a0*/  @!P0 BRA `(.L_x_28748) ;  /* 0x0000000000408947 */ /* 0x002fea0003800000 */
[----:B------:R-:W1:Y:S01]  /*04b0*/  S2R R4, SR_CgaCtaId ;  /* 0x0000000000047919 */ /* 0x000e620000008800 */
[----:B------:R-:W2:Y:S01]  /*04c0*/  LDC.64 R8, c[0x0][0x390] ;  /* 0x0000e400ff087b82 */ /* 0x000ea20000000a00 */
[----:B------:R-:W-:Y:S01]  /*04d0*/  MOV R3, 0x400 ;  /* 0x0000040000037802 */ /* 0x000fe20000000f00 */
[----:B------:R-:W-:Y:S02]  /*04e0*/  HFMA2 R10, -RZ, RZ, 0, 0 ;  /* 0x00000000ff0a7431 */ /* 0x000fe400000001ff */
[----:B------:R-:W-:Y:S02]  /*04f0*/  IMAD.MOV.U32 R22, RZ, RZ, R54 ;  /* 0x000000ffff167224 */ /* 0x000fe400078e0036 */
[----:B------:R-:W-:-:S05]  /*0500*/  VIADD R3, R3, 0x880 ;  /* 0x0000088003037836 */ /* 0x000fca0000000000 */
[----:B-1----:R-:W-:-:S07]  /*0510*/  LEA R3, R4, R3, 0x18 ;  /* 0x0000000304037211 */ /* 0x002fce00078ec0ff */
.L_x_28749:
[----:B-1----:R-:W-:-:S04]  /*0520*/  IMAD R5, R59, 0x400, R22 ;  /* 0x000004003b057824 */ /* 0x002fc800078e0216 */
[----:B--2---:R-:W-:-:S06]  /*0530*/  IMAD.WIDE.U32 R4, R5, 0x4, R8 ;  /* 0x0000000405047825 */ /* 0x004fcc00078e0008 */
[----:B------:R-:W2:Y:S01]  /*0540*/  LDG.E.128 R4, desc[UR10][R4.64] ;  /* 0x0000000a04047981 */ /* 0x000ea2000c1e1d00 */
[----:B------:R-:W-:Y:S01]  /*0550*/  IMAD R11, R22, 0x4, R3 ;  /* 0x00000004160b7824 */ /* 0x000fe200078e0203 */
[----:B------:R-:W-:Y:S01]  /*0560*/  IADD3 R10, PT, PT, R10, 0x1, RZ ;  /* 0x000000010a0a7810 */ /* 0x000fe20007ffe0ff */
[----:B------:R-:W-:-:S03]  /*0570*/  VIADD R22, R22, UR4 ;  /* 0x0000000416167c36 */ /* 0x000fc60008000000 */
[----:B------:R-:W-:Y:S01]  /*0580*/  ISETP.NE.AND P0, PT, R10, R51, PT ;  /* 0x000000330a00720c */ /* 0x000fe20003f05270 */
[----:B--2---:R1:W-:-:S12]  /*0590*/  STS.128 [R11], R4 ;  /* 0x000000040b007388 */ /* 0x0043d80000000c00 */
[----:B------:R-:W-:Y:S05]  /*05a0*/  @P0 BRA `(.L_x_28749) ;  /* 0xfffffffc00dc0947 */ /* 0x000fea000383ffff */
.L_x_28748:
[----:B------:R-:W-:Y:S05]  /*05b0*/  BSYNC.RECONVERGENT B0 ;  /* 0x0000000000007941 */ /* 0x000fea0003800200 */
.L_x_28747:
[----:B------:R-:W-:Y:S04]  /*05c0*/  BSSY.RECONVERGENT B0, `(.L_x_28750) ;  /* 0x0000022000007945 */ /* 0x000fe80003800200 */
[----:B------:R-:W-:Y:S05]  /*05d0*/  @!P1 BRA `(.L_x_28751) ;  /* 0x0000000000809947 */ /* 0x000fea0003800000 */
[----:B-1----:R-:W1:Y:S01]  /*05e0*/  S2R R4, SR_CgaCtaId ;  /* 0x0000000000047919 */ /* 0x002e620000008800 */
[----:B------:R-:W2:Y:S01]  /*05f0*/  LDC.64 R20, c[0x0][0x390] ;  /* 0x0000e400ff147b82 */ /* 0x000ea20000000a00 */
[----:B------:R-:W-:-:S05]  /*0600*/  MOV R3, 0x400 ;  /* 0x0000040000037802 */ /* 0x000fca0000000f00 */
[----:B------:R-:W-:-:S05]  /*0610*/  VIADD R3, R3, 0x880 ;  /* 0x0000088003037836 */ /* 0x000fca0000000000 */
[----:B-1----:R-:W-:-:S07]  /*0620*/  LEA R27, R4, R3, 0x18 ;  /* 0x00000003041b7211 */ /* 0x002fce00078ec0ff */
.L_x_28752:
[----:B---3--:R-:W-:Y:S02]  /*0630*/  VIADD R6, R22, UR4 ;  /* 0x0000000416067c36 */ /* 0x008fe40008000000 */
[C---:B------:R-:W-:Y:S02]  /*0640*/  IMAD R5, R59.reuse, 0x400, R22 ;  /* 0x000004003b057824 */ /* 0x040fe400078e0216 */
[----:B------:R-:W-:Y:S01]  /*0650*/  IMAD R9, R59, 0x400, R6 ;  /* 0x000004003b097824 */ /* 0x000fe200078e0206 */
[----:B------:R-:W-:-:S03]  /*0660*/  IADD3 R4, PT, PT, R6, UR4, RZ ;  /* 0x0000000406047c10 */ /* 0x000fc6000fffe0ff */
[----:B--2---:R-:W-:Y:S01]  /*0670*/  IMAD.WIDE R8, R9, 0x4, R20 ;  /* 0x0000000409087825 */ /* 0x004fe200078e0214 */
[----:B------:R-:W-:-:S03]  /*0680*/  LEA R13, R59, R4, 0xa ;  /* 0x000000043b0d7211 */ /* 0x000fc600078e50ff */
[----:B------:R-:W-:Y:S02]  /*0690*/  VIADD R24, R4, UR4 ;  /* 0x0000000404187c36 */ /* 0x000fe40008000000 */
[----:B------:R-:W-:Y:S01]  /*06a0*/  IMAD.WIDE R4, R5, 0x4, R20 ;  /* 0x0000000405047825 */ /* 0x000fe200078e0214 */
[----:B------:R-:W2:Y:S03]  /*06b0*/  LDG.E.128 R8, desc[UR10][R8.64] ;  /* 0x0000000a08087981 */ /* 0x000ea6000c1e1d00 */
[----:B------:R-:W-:Y:S02]  /*06c0*/  IMAD R17, R59, 0x400, R24 ;  /* 0x000004003b117824 */ /* 0x000fe400078e0218 */
[--C-:B------:R-:W-:Y:S01]  /*06d0*/  IMAD.WIDE R12, R13, 0x4, R20.reuse ;  /* 0x000000040d0c7825 */ /* 0x100fe200078e0214 */
[----:B------:R-:W3:Y:S03]  /*06e0*/  LDG.E.128 R4, desc[UR10][R4.64] ;  /* 0x0000000a04047981 */ /* 0x000ee6000c1e1d00 */
[----:B------:R-:W-:-:S02]  /*06f0*/  IMAD.WIDE R16, R17, 0x4, R20 ;  /* 0x0000000411107825 */ /* 0x000fc400078e0214 */
[----:B------:R-:W4:Y:S04]  /*0700*/  LDG.E.128 R12, desc[UR10][R12.64] ;  /* 0x0000000a0c0c7981 */ /* 0x000f28000c1e1d00 */
[----:B------:R-:W5:Y:S01]  /*0710*/  LDG.E.128 R16, desc[UR10][R16.64] ;  /* 0x0000000a10107981 */ /* 0x000f62000c1e1d00 */
[----:B------:R-:W1:Y:S01]  /*0720*/  LDC R28, c[0x0][0x360] ;  /* 0x0000d800ff1c7b82 */ /* 0x000e620000000800 */
[----:B------:R-:W-:Y:S02]  /*0730*/  IMAD R26, R22, 0x4, R27 ;  /* 0x00000004161a7824 */ /* 0x000fe400078e021b */
[----:B------:R-:W-:Y:S02]  /*0740*/  VIADD R22, R24, UR4 ;  /* 0x0000000418167c36 */ /* 0x000fe40008000000 */
[----:B-1----:R-:W-:-:S05]  /*0750*/  IMAD R3, R28, 0x10, R26 ;  /* 0x000000101c037824 */ /* 0x002fca00078e021a */
        /* <DEDUP_REMOVED lines=8> */
.L_x_28751:
[----:B------:R-:W-:Y:S05]  /*07e0*/  BSYNC.RECONVERGENT B0 ;  /* 0x0000000000007941 */ /* 0x000fea0003800200 */
.L_x_28750:
[----:B-1-3--:R-:W-:Y:S01]  /*07f0*/  SHF.R.U32.HI R5, RZ, 0x4, R56 ;  /* 0x00000004ff057819 */ /* 0x00afe20000011638 */
[----:B------:R-:W-:Y:S01]  /*0800*/  IMAD.SHL.U32 R33, R55, 0x10, RZ ;  /* 0x0000001037217824 */ /* 0x000fe200078e00ff */
[----:B------:R-:W-:Y:S02]  /*0810*/  MOV R9, 0x400 ;  /* 0x0000040000097802 */ /* 0x000fe40000000f00 */
[----:B------:R-:W-:Y:S01]  /*0820*/  IADD3 R3, PT, PT, R0, R5, RZ ;  /* 0x0000000500037210 */ /* 0x000fe20007ffe0ff */
[C---:B------:R-:W-:Y:S01]  /*0830*/  IMAD.SHL.U32 R0, R57.reuse, 0x10, RZ ;  /* 0x0000001039007824 */ /* 0x040fe200078e00ff */
[----:B------:R-:W-:Y:S02]  /*0840*/  LOP3.LUT R49, R57, 0xf, RZ, 0xc0, !PT ;  /* 0x0000000f39317812 */ /* 0x000fe400078ec0ff */
[----:B0-----:R-:W-:Y:S02]  /*0850*/  LEA R2, R2, R9, 0x18 ;  /* 0x0000000902027211 */ /* 0x001fe400078ec0ff */
[----:B------:R-:W-:-:S02]  /*0860*/  LOP3.LUT R3, R3, 0x1f, RZ, 0x3c, !PT ;  /* 0x0000001f03037812 */ /* 0x000fc400078e3cff */
[----:B------:R-:W-:Y:S01]  /*0870*/  SHF.R.U32.HI R48, RZ, 0x1, R57 ;  /* 0x00000001ff307819 */ /* 0x000fe20000011639 */
[----:B------:R-:W-:Y:S01]  /*0880*/  IMAD R50, R49, 0x84, R2 ;  /* 0x0000008431327824 */ /* 0x000fe200078e0202 */
[----:B------:R-:W-:Y:S02]  /*0890*/  LOP3.LUT R5, R5, 0xff, RZ, 0xc0, !PT ;  /* 0x000000ff05057812 */ /* 0x000fe400078ec0ff */
[----:B------:R-:W-:Y:S02]  /*08a0*/  LOP3.LUT R0, R33, 0x3e0, R0, 0xf8, !PT ;  /* 0x000003e021007812 */ /* 0x000fe400078ef800 */
[----:B------:R-:W-:Y:S02]  /*08b0*/  LOP3.LUT R7, R3, 0xff, RZ, 0xc0, !PT ;  /* 0x000000ff03077812 */ /* 0x000fe400078ec0ff */
[----:B------:R-:W-:-:S07]  /*08c0*/  MOV R4, 0x8e0 ;  /* 0x000008e000047802 */ /* 0x000fce0000000f00 */
[----:B------:R-:W-:Y:S05]  /*08d0*/  CALL.REL.NOINC `($__internal_580_$__cuda_sm20_div_u16) ;  /* 0x0000001800a07944 */ /* 0x000fea0003c00000 */
[----:B------:R-:W0:Y:S01]  /*08e0*/  S2R R5, SR_CgaCtaId ;  /* 0x0000000000057919 */ /* 0x000e220000008800 */
[----:B------:R-:W-:Y:S01]  /*08f0*/  VIADD R24, R9, 0x880 ;  /* 0x0000088009187836 */ /* 0x000fe20000000000 */
[C---:B------:R-:W-:Y:S01]  /*0900*/  IADD3 R13, PT, PT, R48.reuse, 0xb, RZ ;  /* 0x0000000b300d7810 */ /* 0x040fe20007ffe0ff */
[C---:B------:R-:W-:Y:S01]  /*0910*/  VIADD R8, R48.reuse, 0x6 ;  /* 0x0000000630087836 */ /* 0x040fe20000000000 */
[----:B------:R-:W1:Y:S01]  /*0920*/  S2R R2, SR_CTAID.Z ;  /* 0x0000000000027919 */ /* 0x000e620000002700 */
[C---:B------:R-:W-:Y:S01]  /*0930*/  VIADD R10, R48.reuse, 0x7 ;  /* 0x00000007300a7836 */ /* 0x040fe20000000000 */
[C---:B------:R-:W-:Y:S01]  /*0940*/  IADD3 R17, PT, PT, R48.reuse, -0x1, RZ ;  /* 0xffffffff30117810 */ /* 0x040fe20007ffe0ff */
        /* <DEDUP_REMOVED lines=20> */
[----:B0-----:R-:W-:Y:S01]  /*0a90*/  LEA R24, R5, R24, 0x18 ;  /* 0x0000001805187211 */ /* 0x001fe200078ec0ff */
[----:B------:R-:W-:Y:S01]  /*0aa0*/  VIADD R5, R48, 0x2 ;  /* 0x0000000230057836 */ /* 0x000fe20000000000 */
[----:B------:R-:W-:-:S02]  /*0ab0*/  LOP3.LUT R31, R0, R10, RZ, 0xfc, !PT ;  /* 0x0000000a001f7212 */ /* 0x000fc400078efcff */
[----:B-1----:R-:W-:Y:S02]  /*0ac0*/  LEA R49, R2, R49, 0xa ;  /* 0x0000003102317211 */ /* 0x002fe400078e50ff */
[----:B------:R-:W-:Y:S01]  /*0ad0*/  LOP3.LUT R2, R48, 0xf, RZ, 0xc0, !PT ;  /* 0x0000000f30027812 */ /* 0x000fe200078ec0ff */
[----:B------:R-:W-:Y:S01]  /*0ae0*/  IMAD R31, R31, 0x4, R24 ;  /* 0x000000041f1f7824 */ /* 0x000fe200078e0218 */
[C---:B------:R-:W-:Y:S02]  /*0af0*/  LOP3.LUT R7, R0.reuse, R11, RZ, 0xfc, !PT ;  /* 0x0000000b00077212 */ /* 0x040fe400078efcff */
[----:B------:R-:W-:Y:S02]  /*0b00*/  LOP3.LUT R47, R33, 0x8, R2, 0xf6, !PT ;  /* 0x00000008212f7812 */ /* 0x000fe400078ef602 */
[----:B------:R-:W-:Y:S02]  /*0b10*/  LOP3.LUT R2, R5, 0xf, RZ, 0xc0, !PT ;  /* 0x0000000f05027812 */ /* 0x000fe400078ec0ff */
[----:B------:R-:W-:-:S02]  /*0b20*/  LOP3.LUT R5, R0, R46, RZ, 0xfc, !PT ;  /* 0x0000002e00057212 */ /* 0x000fc400078efcff */
[----:B------:R-:W-:Y:S02]  /*0b30*/  LOP3.LUT R44, R33, R11, RZ, 0xfc, !PT ;  /* 0x0000000b212c7212 */ /* 0x000fe400078efcff */
[C---:B------:R-:W-:Y:S01]  /*0b40*/  LOP3.LUT R29, R0.reuse, R12, RZ, 0xfc, !PT ;  /* 0x0000000c001d7212 */ /* 0x040fe200078efcff */
[--C-:B------:R-:W-:Y:S01]  /*0b50*/  IMAD R32, R5, 0x4, R24.reuse ;  /* 0x0000000405207824 */ /* 0x100fe200078e0218 */
[CC--:B------:R-:W-:Y:S02]  /*0b60*/  LOP3.LUT R9, R0.reuse, R13.reuse, RZ, 0xfc, !PT ;  /* 0x0000000d00097212 */ /* 0x0c0fe400078efcff */
[----:B------:R-:W-:Y:S01]  /*0b70*/  LOP3.LUT R42, R33, R13, RZ, 0xfc, !PT ;  /* 0x0000000d212a7212 */ /* 0x000fe200078efcff */
[--C-:B------:R-:W-:Y:S01]  /*0b80*/  IMAD R29, R29, 0x4, R24.reuse ;  /* 0x000000041d1d7824 */ /* 0x100fe200078e0218 */
[C---:B------:R-:W-:Y:S01]  /*0b90*/  LOP3.LUT R27, R0.reuse, R14, RZ, 0xfc, !PT ;  /* 0x0000000e001b7212 */ /* 0x040fe200078efcff */
[----:B------:R-:W-:Y:S01]  /*0ba0*/  IMAD R28, R9, 0x4, R24 ;  /* 0x00000004091c7824 */ /* 0x000fe200078e0218 */
[----:B------:R-:W-:-:S02]  /*0bb0*/  LOP3.LUT R25, R0, R16, RZ, 0xfc, !PT ;  /* 0x0000001000197212 */ /* 0x000fc400078efcff */
[----:B------:R-:W-:Y:S01]  /*0bc0*/  LOP3.LUT R4, R4, 0xf, RZ, 0xc0, !PT ;  /* 0x0000000f04047812 */ /* 0x000fe200078ec0ff */
[--C-:B------:R-:W-:Y:S01]  /*0bd0*/  IMAD R27, R27, 0x4, R24.reuse ;  /* 0x000000041b1b7824 */ /* 0x100fe200078e0218 */
[----:B------:R-:W-:Y:S01]  /*0be0*/  LOP3.LUT R6, R6, 0xf, RZ, 0xc0, !PT ;  /* 0x0000000f06067812 */ /* 0x000fe200078ec0ff */
[----:B------:R-:W-:Y:S01]  /*0bf0*/  IMAD R25, R25, 0x4, R24 ;  /* 0x0000000419197824 */ /* 0x000fe200078e0218 */
[C---:B------:R-:W-:Y:S02]  /*0c00*/  LOP3.LUT R11, R0.reuse, R15, RZ, 0xfc, !PT ;  /* 0x0000000f000b7212 */ /* 0x040fe400078efcff */
[----:B------:R-:W-:Y:S01]  /*0c10*/  LOP3.LUT R13, R0, R17, RZ, 0xfc, !PT ;  /* 0x00000011000d7212 */ /* 0x000fe200078efcff */
[----:B------:R-:W-:Y:S01]  /*0c20*/  IMAD.MOV.U32 R0, RZ, RZ, RZ ;  /* 0x000000ffff007224 */ /* 0x000fe200078e00ff */
        /* <DEDUP_REMOVED lines=12> */
[-C--:B------:R-:W-:Y:S02]  /*0cf0*/  LEA R30, R7, R24.reuse, 0x2 ;  /* 0x00000018071e7211 */ /* 0x080fe400078e10ff */
[----:B------:R-:W-:Y:S01]  /*0d00*/  LEA R26, R11, R24, 0x2 ;  /* 0x000000180b1a7211 */ /* 0x000fe200078e10ff */
[----:B------:R-:W-:Y:S01]  /*0d10*/  IMAD R24, R13, 0x4, R24 ;  /* 0x000000040d187824 */ /* 0x000fe200078e0218 */
[----:B------:R-:W-:-:S02]  /*0d20*/  LOP3.LUT R33, R33, R17, RZ, 0xfc, !PT ;  /* 0x0000001121217212 */ /* 0x000fc400078efcff */
[----:B------:R-:W-:Y:S02]  /*0d30*/  PLOP3.LUT P0, PT, PT, PT, PT, 0x80, 0x8 ;  /* 0x000000000008781c */ /* 0x000fe40003f0f070 */
[----:B------:R-:W-:-:S11]  /*0d40*/  LOP3.LUT R23, R3, 0x3, RZ, 0xc0, !PT ;  /* 0x0000000303177812 */ /* 0x000fd600078ec0ff */
.L_x_28759:
[----:B------:R-:W-:Y:S01]  /*0d50*/  ISETP.NE.AND P2, PT, R23, 0x2, PT ;  /* 0x000000021700780c */ /* 0x000fe20003f45270 */
[----:B------:R-:W-:Y:S01]  /*0d60*/  BSSY.RECONVERGENT B0, `(.L_x_28753) ;  /* 0x000001e000007945 */ /* 0x000fe20003800200 */
[----:B------:R-:W-:Y:S02]  /*0d70*/  PLOP3.LUT P1, PT, P0, PT, PT, 0x80, 0x8 ;  /* 0x000000000008781c */ /* 0x000fe4000072f070 */
[----:B------:R-:W-:Y:S02]  /*0d80*/  SHF.R.U32.HI R10, RZ, 0x4, R56 ;  /* 0x00000004ff0a7819 */ /* 0x000fe40000011638 */
[----:B------:R-:W-:Y:S02]  /*0d90*/  SHF.R.U32.HI R13, RZ, 0x4, R57 ;  /* 0x00000004ff0d7819 */ /* 0x000fe40000011639 */
[----:B------:R-:W-:-:S05]  /*0da0*/  IADD3 R11, PT, PT, R49, R0, RZ ;  /* 0x00000000310b7210 */ /* 0x000fca0007ffe0ff */
[----:B0-----:R-:W-:Y:S05]  /*0db0*/  @!P2 BRA `(.L_x_28754) ;  /* 0x000000000060a947 */ /* 0x001fea0003800000 */
[----:B------:R-:W0:Y:S01]  /*0dc0*/  LDC.64 R2, c[0x0][0x398] ;  /* 0x0000e600ff027b82 */ /* 0x000e220000000a00 */
[----:B------:R-:W-:-:S04]  /*0dd0*/  IMAD R5, R13, 0x20, R11 ;  /* 0x000000200d057824 */ /* 0x000fc800078e020b */
[----:B0-----:R-:W-:-:S06]  /*0de0*/  IMAD.WIDE.U32 R4, R5, 0x4, R2 ;  /* 0x0000000405047825 */ /* 0x001fcc00078e0002 */
[----:B------:R-:W2:Y:S01]  /*0df0*/  LDG.E R4, desc[UR10][R4.64] ;  /* 0x0000000a04047981 */ /* 0x000ea2000c1e1900 */
[----:B------:R-:W-:Y:S02]  /*0e00*/  SHF.R.U32.HI R7, RZ, 0x4, R57 ;  /* 0x00000004ff077819 */ /* 0x000fe40000011639 */
[----:B------:R-:W-:-:S03]  /*0e10*/  ISETP.NE.AND P0, PT, R23, 0x3, PT ;  /* 0x000000031700780c */ /* 0x000fc60003f05270 */
[C---:B------:R-:W-:Y:S02]  /*0e20*/  IMAD R9, R7.reuse, 0x4, R50 ;  /* 0x0000000407097824 */ /* 0x040fe400078e0232 */
[----:B------:R-:W-:-:S03]  /*0e30*/  IMAD.IADD R13, R7, 0x1, R10 ;  /* 0x00000001070d7824 */ /* 0x000fc600078e020a */
[----:B--2---:R0:W-:Y:S05]  /*0e40*/  STS [R9], R4 ;  /* 0x0000000409007388 */ /* 0x0041ea0000000800 */
        /* <DEDUP_REMOVED lines=9> */
[----:B------:R-:W-:-:S05]  /*0ee0*/  IMAD R9, R10, 0x4, R9 ;  /* 0x000000040a097824 */ /* 0x000fca00078e0209 */
[----:B------:R-:W-:Y:S01]  /*0ef0*/  @P0 LEA R7, R10, R9, 0x2 ;  /* 0x000000090a070211 */ /* 0x000fe200078e10ff */
[----:B------:R-:W-:Y:S02]  /*0f00*/  IMAD.MOV.U32 R13, RZ, RZ, R6 ;  /* 0x000000ffff0d7224 */ /* 0x000fe400078e0006 */
[----:B------:R-:W-:Y:S01]  /*0f10*/  @P0 IMAD.IADD R13, R6, 0x1, R10 ;  /* 0x00000001060d0824 */ /* 0x000fe200078e020a */
[----:B--2---:R1:W-:Y:S04]  /*0f20*/  STS [R9], R4 ;  /* 0x0000000409007388 */ /* 0x0043e80000000800 */
[----:B---3--:R1:W-:Y:S02]  /*0f30*/  @P0 STS [R7], R2 ;  /* 0x0000000207000388 */ /* 0x0083e40000000800 */
.L_x_28754:
[----:B------:R-:W-:Y:S05]  /*0f40*/  BSYNC.RECONVERGENT B0 ;  /* 0x0000000000007941 */ /* 0x000fea0003800200 */
.L_x_28753:
[----:B------:R-:W-:Y:S01]  /*0f50*/  BSSY.RECONVERGENT B0, `(.L_x_28755) ;  /* 0x000001c000007945 */ /* 0x000fe20003800200 */
.L_x_28756:
[----:B-12---:R-:W1:Y:S01]  /*0f60*/  LDC.64 R2, c[0x0][0x398] ;  /* 0x0000e600ff027b82 */ /* 0x006e620000000a00 */
[C---:B0-----:R-:W-:Y:S02]  /*0f70*/  IMAD.IADD R4, R13.reuse, 0x1, R10 ;  /* 0x000000010d047824 */ /* 0x041fe400078e020a */
[--C-:B------:R-:W-:Y:S02]  /*0f80*/  IMAD R9, R13, 0x20, R11.reuse ;  /* 0x000000200d097824 */ /* 0x100fe400078e020b */
[C---:B------:R-:W-:Y:S01]  /*0f90*/  IMAD R7, R4.reuse, 0x20, R11 ;  /* 0x0000002004077824 */ /* 0x040fe200078e020b */
[----:B------:R-:W-:-:S05]  /*0fa0*/  IADD3 R5, PT, PT, R4, R10, RZ ;  /* 0x0000000a04057210 */ /* 0x000fca0007ffe0ff */
[C---:B------:R-:W-:Y:S01]  /*0fb0*/  IMAD.IADD R6, R5.reuse, 0x1, R10 ;  /* 0x0000000105067824 */ /* 0x040fe200078e020a */
[----:B------:R-:W-:-:S03]  /*0fc0*/  LEA R5, R5, R11, 0x5 ;  /* 0x0000000b05057211 */ /* 0x000fc600078e28ff */
[----:B------:R-:W-:Y:S02]  /*0fd0*/  IMAD R15, R6, 0x20, R11 ;  /* 0x00000020060f7824 */ /* 0x000fe400078e020b */
[----:B-1----:R-:W-:-:S04]  /*0fe0*/  IMAD.WIDE.U32 R8, R9, 0x4, R2 ;  /* 0x0000000409087825 */ /* 0x002fc800078e0002 */
        /* <DEDUP_REMOVED lines=19> */
.L_x_28755:
[----:B------:R-:W0:Y:S01]  /*1120*/  S2UR UR6, SR_CgaCtaId ;  /* 0x00000000000679c3 */ /* 0x000e220000008800 */
[----:B--2---:R-:W-:Y:S01]  /*1130*/  IMAD.SHL.U32 R2, R55, 0x10, RZ ;  /* 0x0000001037027824 */ /* 0x004fe200078e00ff */
[C---:B------:R-:W-:Y:S01]  /*1140*/  SHF.L.U32 R3, R57.reuse, 0x4, RZ ;  /* 0x0000000439037819 */ /* 0x040fe200000006ff */
[C---:B------:R-:W-:Y:S01]  /*1150*/  IMAD.SHL.U32 R6, R57.reuse, 0x4, RZ ;  /* 0x0000000439067824 */ /* 0x040fe200078e00ff */
[----:B------:R-:W-:Y:S01]  /*1160*/  UMOV UR4, 0x400 ;  /* 0x0000040000047882 */ /* 0x000fe20000000000 */
[----:B------:R-:W-:Y:S01]  /*1170*/  UMOV UR8, 0x400 ;  /* 0x0000040000087882 */ /* 0x000fe20000000000 */
[----:B------:R-:W-:Y:S01]  /*1180*/  LOP3.LUT R2, R2, 0x3e0, R3, 0xf8, !PT ;  /* 0x000003e002027812 */ /* 0x000fe200078ef803 */
[----:B------:R-:W-:Y:S01]  /*1190*/  UIADD3 UR5, UPT, UPT, UR4, 0x880, URZ ;  /* 0x0000088004057890 */ /* 0x000fe2000fffe0ff */
[----:B------:R-:W1:Y:S01]  /*11a0*/  S2UR UR7, SR_CgaCtaId ;  /* 0x00000000000779c3 */ /* 0x000e620000008800 */
[--C-:B------:R-:W-:Y:S01]  /*11b0*/  SHF.R.U32.HI R3, RZ, 0x1, R57.reuse ;  /* 0x00000001ff037819 */ /* 0x100fe20000011639 */
[----:B------:R-:W-:Y:S01]  /*11c0*/  UIADD3 UR8, UPT, UPT, UR8, 0x1880, URZ ;  /* 0x0000188008087890 */ /* 0x000fe2000fffe0ff */
[----:B------:R-:W-:Y:S01]  /*11d0*/  LOP3.LUT R9, R6, 0x7c, RZ, 0xc0, !PT ;  /* 0x0000007c06097812 */ /* 0x000fe200078ec0ff */
[----:B------:R-:W-:Y:S01]  /*11e0*/  IMAD.SHL.U32 R5, R57, 0x2, RZ ;  /* 0x0000000239057824 */ /* 0x000fe200078e00ff */
[C---:B------:R-:W-:Y:S01]  /*11f0*/  IADD3 R8, PT, PT, R3.reuse, 0x1, RZ ;  /* 0x0000000103087810 */ /* 0x040fe20007ffe0ff */
[C---:B------:R-:W-:Y:S01]  /*1200*/  VIADD R12, R3.reuse, 0x3 ;  /* 0x00000003030c7836 */ /* 0x040fe20000000000 */
[----:B------:R-:W-:Y:S01]  /*1210*/  SHF.R.U32.HI R4, RZ, 0x6, R57 ;  /* 0x00000006ff047819 */ /* 0x000fe20000011639 */
[----:B------:R-:W2:Y:S01]  /*1220*/  S2UR UR9, SR_CgaCtaId ;  /* 0x00000000000979c3 */ /* 0x000ea20000008800 */
[C---:B------:R-:W-:Y:S01]  /*1230*/  VIADD R6, R3.reuse, 0x5 ;  /* 0x0000000503067836 */ /* 0x040fe20000000000 */
[C---:B------:R-:W-:Y:S01]  /*1240*/  LOP3.LUT R11, R3.reuse, 0xf, RZ, 0xc0, !PT ;  /* 0x0000000f030b7812 */ /* 0x040fe200078ec0ff */
[C---:B------:R-:W-:Y:S01]  /*1250*/  VIADD R10, R3.reuse, 0x2 ;  /* 0x00000002030a7836 */ /* 0x040fe20000000000 */
[----:B------:R-:W-:Y:S01]  /*1260*/  LOP3.LUT R17, R12, 0xf, RZ, 0xc0, !PT ;  /* 0x0000000f0c117812 */ /* 0x000fe200078ec0ff */
[----:B------:R-:W-:Y:S01]  /*1270*/  VIADD R14, R3, 0x4 ;  /* 0x00000004030e7836 */ /* 0x000fe20000000000 */
[----:B------:R-:W-:Y:S01]  /*1280*/  LOP3.LUT R7, R6, 0xf, RZ, 0xc0, !PT ;  /* 0x0000000f06077812 */ /* 0x000fe200078ec0ff */
[----:B------:R-:W-:Y:S01]  /*1290*/  IMAD R9, R4, 0x84, R9 ;  /* 0x0000008404097824 */ /* 0x000fe200078e0209 */
[----:B------:R-:W-:Y:S01]  /*12a0*/  LOP3.LUT R13, R8, 0xf, RZ, 0xc0, !PT ;  /* 0x0000000f080d7812 */ /* 0x000fe200078ec0ff */
[----:B0-----:R-:W-:Y:S01]  /*12b0*/  ULEA UR5, UR6, UR5, 0x18 ;  /* 0x0000000506057291 */ /* 0x001fe2000f8ec0ff */
[----:B------:R-:W-:Y:S01]  /*12c0*/  LOP3.LUT R15, R10, 0xf, RZ, 0xc0, !PT ;  /* 0x0000000f0a0f7812 */ /* 0x000fe200078ec0ff */
[----:B------:R-:W-:Y:S01]  /*12d0*/  IMAD.IADD R0, R4, 0x1, R0 ;  /* 0x0000000104007824 */ /* 0x000fe200078e0200 */
[----:B------:R-:W-:-:S02]  /*12e0*/  LOP3.LUT R19, R14, 0xf, RZ, 0xc0, !PT ;  /* 0x0000000f0e137812 */ /* 0x000fc400078ec0ff */
[C---:B------:R-:W-:Y:S01]  /*12f0*/  LOP3.LUT R17, R2.reuse, R17, RZ, 0xfc, !PT ;  /* 0x0000001102117212 */ /* 0x040fe200078efcff */
[----:B-1----:R-:W-:Y:S01]  /*1300*/  ULEA UR7, UR7, UR4, 0x18 ;  /* 0x0000000407077291 */ /* 0x002fe2000f8ec0ff */
[----:B------:R-:W-:Y:S02]  /*1310*/  LOP3.LUT R5, R5, 0x7c, RZ, 0xc0, !PT ;  /* 0x0000007c05057812 */ /* 0x000fe400078ec0ff */
[C---:B------:R-:W-:Y:S02]  /*1320*/  LOP3.LUT R11, R2.reuse, 0x8, R11, 0xf6, !PT ;  /* 0x00000008020b7812 */ /* 0x040fe400078ef60b */
[C---:B------:R-:W-:Y:S01]  /*1330*/  LOP3.LUT R3, R2.reuse, 0xf, R3, 0xf8, !PT ;  /* 0x0000000f02037812 */ /* 0x040fe200078ef803 */
[----:B------:R-:W-:Y:S01]  /*1340*/  VIADD R22, R9, UR7 ;  /* 0x0000000709167c36 */ /* 0x000fe20008000000 */
[C---:B------:R-:W-:Y:S01]  /*1350*/  LOP3.LUT R7, R2.reuse, R7, RZ, 0xfc, !PT ;  /* 0x0000000702077212 */ /* 0x040fe200078efcff */
[----:B--2---:R-:W-:Y:S01]  /*1360*/  ULEA UR8, UR9, UR8, 0x18 ;  /* 0x0000000809087291 */ /* 0x004fe2000f8ec0ff */
[----:B------:R-:W-:-:S02]  /*1370*/  LOP3.LUT R13, R2, R13, RZ, 0xfc, !PT ;  /* 0x0000000d020d7212 */ /* 0x000fc400078efcff */
[C---:B------:R-:W-:Y:S02]  /*1380*/  LOP3.LUT R6, R2.reuse, R15, RZ, 0xfc, !PT ;  /* 0x0000000f02067212 */ /* 0x040fe400078efcff */
[----:B------:R-:W-:Y:S02]  /*1390*/  LOP3.LUT R19, R2, R19, RZ, 0xfc, !PT ;  /* 0x0000001302137212 */ /* 0x000fe400078efcff */
[----:B------:R-:W-:Y:S02]  /*13a0*/  LEA R18, R17, UR5, 0x2 ;  /* 0x0000000511127c11 */ /* 0x000fe4000f8e10ff */
[----:B------:R-:W-:Y:S02]  /*13b0*/  LEA R15, R11, UR5, 0x2 ;  /* 0x000000050b0f7c11 */ /* 0x000fe4000f8e10ff */
[----:B------:R-:W-:Y:S02]  /*13c0*/  LEA R3, R3, UR5, 0x2 ;  /* 0x0000000503037c11 */ /* 0x000fe4000f8e10ff */
[----:B------:R-:W-:-:S02]  /*13d0*/  IADD3 R5, PT, PT, R5, UR8, RZ ;  /* 0x0000000805057c10 */ /* 0x000fc4000fffe0ff */
[----:B------:R-:W-:Y:S02]  /*13e0*/  LEA R16, R7, UR5, 0x2 ;  /* 0x0000000507107c11 */ /* 0x000fe4000f8e10ff */
[----:B------:R-:W-:Y:S01]  /*13f0*/  LEA R20, R13, UR5, 0x2 ;  /* 0x000000050d147c11 */ /* 0x000fe2000f8e10ff */
[----:B------:R-:W-:Y:S01]  /*1400*/  IMAD R5, R0, 0x80, R5 ;  /* 0x0000008000057824 */ /* 0x000fe200078e0205 */
[----:B------:R-:W-:Y:S02]  /*1410*/  LEA R6, R6, UR5, 0x2 ;  /* 0x0000000506067c11 */ /* 0x000fe4000f8e10ff */
[----:B------:R-:W-:Y:S01]  /*1420*/  LEA R17, R19, UR5, 0x2 ;  /* 0x0000000513117c11 */ /* 0x000fe2000f8e10ff */
[----:B------:R-:W-:Y:S05]  /*1430*/  WARPSYNC.ALL ;  /* 0x0000000000007948 */ /* 0x000fea0003800000 */
[----:B------:R-:W-:Y:S06]  /*1440*/  BAR.SYNC.DEFER_BLOCKING 0x0 ;  /* 0x0000000000007b1d */ /* 0x000fec0000010000 */
[----:B------:R0:W1:Y:S04]  /*1450*/  LDS R19, [R6] ;  /* 0x0000000006137984 */ /* 0x0000680000000800 */
[----:B------:R0:W2:Y:S04]  /*1460*/  LDS R21, [R3] ;  /* 0x0000000003157984 */ /* 0x0000a80000000800 */
[----:B------:R-:W3:Y:S04]  /*1470*/  LDS R20, [R20] ;  /* 0x0000000014147984 */ /* 0x000ee80000000800 */
[----:B------:R-:W4:Y:S04]  /*1480*/  LDS R18, [R18] ;  /* 0x0000000012127984 */ /* 0x000f280000000800 */
[----:B------:R-:W0:Y:S04]  /*1490*/  LDS R17, [R17] ;  /* 0x0000000011117984 */ /* 0x000e280000000800 */
[----:B------:R-:W0:Y:S04]  /*14a0*/  LDS R16, [R16] ;  /* 0x0000000010107984 */ /* 0x000e280000000800 */
[----:B------:R-:W0:Y:S04]  /*14b0*/  LDS R15, [R15] ;  /* 0x000000000f0f7984 */ /* 0x000e280000000800 */
        /* <DEDUP_REMOVED lines=9> */
.L_x_28758:
[----:B0-----:R1:W2:Y:S01]  /*1550*/  LDS R58, [R22] ;  /* 0x00000000163a7984 */ /* 0x0012a20000000800 */
[----:B------:R-:W-:-:S03]  /*1560*/  UMOV UR4, 0xffffffff ;  /* 0xffffffff00047882 */ /* 0x000fc60000000000 */
[----:B------:R-:W-:Y:S05]  /*1570*/  BRA.DIV UR4, `(.L_x_28757) ;  /* 0x0000000604b87947 */ /* 0x000fea000b800000 */
[----:B--2---:R-:W2:Y:S04]  /*1580*/  SHFL.IDX PT, R60, R58, R48, 0x1f ;  /* 0x00001f303a3c7589 */ /* 0x004ea800000e0000 */
[----:B------:R-:W3:Y:S01]  /*1590*/  SHFL.IDX PT, R0, R58, R38, 0x1f ;  /* 0x00001f263a007589 */ /* 0x000ee200000e0000 */
[----:B--2---:R-:W-:-:S04]  /*15a0*/  IMAD R61, R21, R60, RZ ;  /* 0x0000003c153d7224 */ /* 0x004fc800078e02ff */
[----:B---3--:R-:W-:Y:S02]  /*15b0*/  IMAD R60, R20, R0, R61 ;  /* 0x00000000143c7224 */ /* 0x008fe400078e023d */
[----:B------:R-:W2:Y:S02]  /*15c0*/  SHFL.IDX PT, R61, R58, R37, 0x1f ;  /* 0x00001f253a3d7589 */ /* 0x000ea400000e0000 */
[----:B--2---:R-:W-:Y:S02]  /*15d0*/  IMAD R61, R19, R61, R60 ;  /* 0x0000003d133d7224 */ /* 0x004fe400078e023c */
[----:B------:R-:W2:Y:S02]  /*15e0*/  SHFL.IDX PT, R60, R58, R36, 0x1f ;  /* 0x00001f243a3c7589 */ /* 0x000ea400000e0000 */
[----:B--2---:R-:W-:Y:S02]  /*15f0*/  IMAD R60, R18, R60, R61 ;  /* 0x0000003c123c7224 */ /* 0x004fe400078e023d */
        /* <DEDUP_REMOVED lines=23> */
.L_x_28780:
[----:B------:R-:W-:Y:S01]  /*1770*/  ISETP.NE.AND P2, PT, R55, RZ, PT ;  /* 0x000000ff3700720c */ /* 0x000fe20003f45270 */
[----:B--2---:R-:W-:Y:S01]  /*1780*/  IMAD R60, R6, R60, R61 ;  /* 0x0000003c063c7224 */ /* 0x004fe200078e023d */
[----:B------:R-:W-:Y:S05]  /*1790*/  WARPSYNC.ALL ;  /* 0x0000000000007948 */ /* 0x000fea0003800000 */
[----:B------:R-:W-:Y:S01]  /*17a0*/  SHFL.DOWN PT, R0, R60, 0x1, 0x1e1f ;  /* 0x083e1f003c007f89 */ /* 0x000fe200000e0000 */
[----:B------:R-:W-:Y:S01]  /*17b0*/  ISETP.GE.U32.AND P0, PT, R4, 0xe, PT ;  /* 0x0000000e0400780c */ /* 0x000fe20003f06070 */
[----:B-1----:R-:W-:Y:S01]  /*17c0*/  VIADD R22, R22, 0x108 ;  /* 0x0000010816167836 */ /* 0x002fe20000000000 */
[----:B------:R-:W-:-:S03]  /*17d0*/  IADD3 R4, PT, PT, R4, 0x2, RZ ;  /* 0x0000000204047810 */ /* 0x000fc60007ffe0ff */
[----:B------:R-:W1:Y:S02]  /*17e0*/  @!P2 LDS R3, [R5] ;  /* 0x000000000503a984 */ /* 0x000e640000000800 */
[----:B-1----:R-:W-:-:S05]  /*17f0*/  @!P2 IADD3 R0, PT, PT, R3, R0, R60 ;  /* 0x000000000300a210 */ /* 0x002fca0007ffe03c */
[----:B------:R1:W-:Y:S02]  /*1800*/  @!P2 STS [R5], R0 ;  /* 0x000000000500a388 */ /* 0x0003e40000000800 */
[----:B-1----:R-:W-:Y:S01]  /*1810*/  VIADD R5, R5, 0x100 ;  /* 0x0000010005057836 */ /* 0x002fe20000000000 */
[----:B------:R-:W-:Y:S06]  /*1820*/  @!P0 BRA `(.L_x_28758) ;  /* 0xfffffffc00488947 */ /* 0x000fec000383ffff */
[----:B------:R-:W-:Y:S01]  /*1830*/  PLOP3.LUT P0, PT, PT, PT, PT, 0x8, 0x80 ;  /* 0x000000000080781c */ /* 0x000fe20003f0e170 */
[----:B------:R-:W-:Y:S01]  /*1840*/  IMAD.MOV.U32 R0, RZ, RZ, 0x10 ;  /* 0x00000010ff007424 */ /* 0x000fe200078e00ff */
[----:B------:R-:W-:Y:S11]  /*1850*/  @P1 BRA `(.L_x_28759) ;  /* 0xfffffff4003c1947 */ /* 0x000ff6000383ffff */
[----:B------:R-:W-:Y:S01]  /*1860*/  ISETP.NE.AND P0, PT, R53, RZ, PT ;  /* 0x000000ff3500720c */ /* 0x000fe20003f05270 */
[----:B------:R-:W-:Y:S05]  /*1870*/  WARPSYNC.ALL ;  /* 0x0000000000007948 */ /* 0x000fea0003800000 */
[----:B------:R-:W-:Y:S01]  /*1880*/  LOP3.LUT R52, R52, 0xffff, RZ, 0xc0, !PT ;  /* 0x0000ffff34347812 */ /* 0x000fe200078ec0ff */
[----:B------:R-:W-:Y:S01]  /*1890*/  BAR.SYNC.DEFER_BLOCKING 0x0 ;  /* 0x0000000000007b1d */ /* 0x000fe20000010000 */
[----:B------:R-:W-:Y:S02]  /*18a0*/  SHF.L.U32 R35, R56, 0x2, RZ ;  /* 0x0000000238237819 */ /* 0x000fe400000006ff */
[----:B------:R-:W-:-:S03]  /*18b0*/  ISETP.GE.U32.AND P1, PT, R52, 0x2, PT ;  /* 0x000000023400780c */ /* 0x000fc60003f26070 */
[----:B------:R-:W-:Y:S04]  /*18c0*/  BSSY.RECONVERGENT B0, `(.L_x_28760) ;  /* 0x0000014000007945 */ /* 0x000fe80003800200 */
[----:B------:R-:W-:Y:S06]  /*18d0*/  @!P0 BRA `(.L_x_28761) ;  /* 0x0000000000488947 */ /* 0x000fec0003800000 */
[----:B------:R-:W1:Y:S01]  /*18e0*/  S2UR UR5, SR_CgaCtaId ;  /* 0x00000000000579c3 */ /* 0x000e620000008800 */
[----:B------:R-:W-:Y:S01]  /*18f0*/  UMOV UR4, 0x400 ;  /* 0x0000040000047882 */ /* 0x000fe20000000000 */
[----:B------:R-:W-:Y:S01]  /*1900*/  IMAD R5, R59, 0x400, R54 ;  /* 0x000004003b057824 */ /* 0x000fe200078e0236 */
[----:B------:R-:W-:Y:S01]  /*1910*/  UIADD3 UR4, UPT, UPT, UR4, 0x1880, URZ ;  /* 0x0000188004047890 */ /* 0x000fe2000fffe0ff */
[----:B------:R-:W-:-:S04]  /*1920*/  IMAD.MOV R51, RZ, RZ, -R51 ;  /* 0x000000ffff337224 */ /* 0x000fc800078e0a33 */
[----:B------:R-:W2:Y:S01]  /*1930*/  LDC.64 R2, c[0x0][0x3a0] ;  /* 0x0000e800ff027b82 */ /* 0x000ea20000000a00 */
[----:B-1----:R-:W-:-:S06]  /*1940*/  ULEA UR4, UR5, UR4, 0x18 ;  /* 0x0000000405047291 */ /* 0x002fcc000f8ec0ff */
[----:B------:R-:W-:Y:S01]  /*1950*/  LEA R57, R57, UR4, 0x4 ;  /* 0x0000000439397c11 */ /* 0x000fe2000f8e20ff */
[----:B--2---:R-:W-:-:S07]  /*1960*/  IMAD.WIDE.U32 R2, R5, 0x4, R2 ;  /* 0x0000000405027825 */ /* 0x004fce00078e0002 */
.L_x_28762:
[----:B------:R1:W2:Y:S01]  /*1970*/  LDS.128 R4, [R57] ;  /* 0x0000000039047984 */ /* 0x0002a20000000c00 */
[----:B------:R-:W1:Y:S01]  /*1980*/  LDC R0, c[0x0][0x360] ;  /* 0x0000d800ff007b82 */ /* 0x000e620000000800 */
[----:B------:R-:W-:Y:S01]  /*1990*/  IADD3 R51, PT, PT, R51, 0x1, RZ ;  /* 0x0000000133337810 */ /* 0x000fe20007ffe0ff */
[----:B------:R-:W-:-:S03]  /*19a0*/  IMAD.IADD R54, R54, 0x1, R35 ;  /* 0x0000000136367824 */ /* 0x000fc600078e0223 */
[----:B------:R-:W-:Y:S01]  /*19b0*/  ISETP.NE.AND P0, PT, R51, RZ, PT ;  /* 0x000000ff3300720c */ /* 0x000fe20003f05270 */
[----:B-1----:R-:W-:Y:S01]  /*19c0*/  IMAD R57, R0, 0x10, R57 ;  /* 0x0000001000397824 */ /* 0x002fe200078e0239 */
[----:B--2---:R1:W-:Y:S02]  /*19d0*/  STG.E.128 desc[UR10][R2.64], R4 ;  /* 0x0000000402007986 */ /* 0x0043e4000c101d0a */
[----:B-1----:R-:W-:-:S09]  /*19e0*/  IMAD.WIDE.U32 R2, R56, 0x10, R2 ;  /* 0x0000001038027825 */ /* 0x002fd200078e0002 */
[----:B------:R-:W-:Y:S05]  /*19f0*/  @P0 BRA `(.L_x_28762) ;  /* 0xfffffffc00dc0947 */ /* 0x000fea000383ffff */
.L_x_28761:
[----:B------:R-:W-:Y:S05]  /*1a00*/  BSYNC.RECONVERGENT B0 ;  /* 0x0000000000007941 */ /* 0x000fea0003800200 */
.L_x_28760:
[----:B------:R-:W-:Y:S05]  /*1a10*/  @!P1 EXIT ;  /* 0x000000000000994d */ /* 0x000fea0003800000 */
[----:B------:R-:W1:Y:S01]  /*1a20*/  S2UR UR5, SR_CgaCtaId ;  /* 0x00000000000579c3 */ /* 0x000e620000008800 */
[----:B------:R-:W-:Y:S01]  /*1a30*/  UMOV UR4, 0x400 ;  /* 0x0000040000047882 */ /* 0x000fe20000000000 */
[----:B------:R-:W-:Y:S01]  /*1a40*/  LEA R59, R59, R54, 0xa ;  /* 0x000000363b3b7211 */ /* 0x000fe200078e50ff */
[----:B------:R-:W-:-:S04]  /*1a50*/  UIADD3 UR4, UPT, UPT, UR4, 0x1880, URZ ;  /* 0x0000188004047890 */ /* 0x000fc8000fffe0ff */
[----:B0-----:R-:W-:Y:S01]  /*1a60*/  IMAD.IADD R33, R59, 0x1, R35 ;  /* 0x000000013b217824 */ /* 0x001fe200078e0223 */
[----:B------:R-:W0:Y:S08]  /*1a70*/  LDC R28, c[0x0][0x360] ;  /* 0x0000d800ff1c7b82 */ /* 0x000e300000000800 */
[----:B------:R-:W2:Y:S01]  /*1a80*/  LDC.64 R26, c[0x0][0x3a0] ;  /* 0x0000e800ff1a7b82 */ /* 0x000ea20000000a00 */
[----:B-1----:R-:W-:-:S06]  /*1a90*/  ULEA UR4, UR5, UR4, 0x18 ;  /* 0x0000000405047291 */ /* 0x002fcc000f8ec0ff */
[----:B------:R-:W-:Y:S01]  /*1aa0*/  LEA R0, R54, UR4, 0x2 ;  /* 0x0000000436007c11 */ /* 0x000fe2000f8e10ff */
[C-C-:B0-----:R-:W-:Y:S02]  /*1ab0*/  IMAD R29, R28.reuse, 0xc, R59.reuse ;  /* 0x0000000c1c1d7824 */ /* 0x141fe400078e023b */
[----:B------:R-:W-:-:S07]  /*1ac0*/  IMAD R31, R28, 0x8, R59 ;  /* 0x000000081c1f7824 */ /* 0x000fce00078e023b */
.L_x_28763:
[C---:B-1----:R-:W-:Y:S01]  /*1ad0*/  LEA R8, R28.reuse, R0, 0x4 ;  /* 0x000000001c087211 */ /* 0x042fe200078e20ff */
[C-C-:B------:R-:W-:Y:S01]  /*1ae0*/  IMAD R12, R28.reuse, 0x20, R0.reuse ;  /* 0x000000201c0c7824 */ /* 0x140fe200078e0200 */
[----:B------:R0:W1:Y:S01]  /*1af0*/  LDS.128 R4, [R0] ;  /* 0x0000000000047984 */ /* 0x0000620000000c00 */
[C---:B------:R-:W-:Y:S01]  /*1b00*/  IMAD R16, R28.reuse, 0x30, R0 ;  /* 0x000000301c107824 */ /* 0x040fe200078e0200 */
[----:B------:R-:W-:Y:S01]  /*1b10*/  IADD3 R54, PT, PT, R35, R54, R35 ;  /* 0x0000003623367210 */ /* 0x000fe20007ffe023 */
[----:B--2---:R-:W-:Y:S01]  /*1b20*/  IMAD.WIDE R24, R59, 0x4, R26 ;  /* 0x000000043b187825 */ /* 0x004fe200078e021a */
[----:B------:R-:W2:Y:S02]  /*1b30*/  LDS.128 R8, [R8] ;  /* 0x0000000008087984 */ /* 0x000ea40000000c00 */
[----:B------:R-:W-:Y:S01]  /*1b40*/  IADD3 R54, PT, PT, R35, R54, R35 ;  /* 0x0000003623367210 */ /* 0x000fe20007ffe023 */
[----:B------:R-:W-:Y:S01]  /*1b50*/  IMAD.WIDE R22, R33, 0x4, R26 ;  /* 0x0000000421167825 */ /* 0x000fe200078e021a */
[----:B------:R-:W3:Y:S01]  /*1b60*/  LDS.128 R12, [R12] ;  /* 0x000000000c0c7984 */ /* 0x000ee20000000c00 */
[----:B0-----:R-:W-:-:S02]  /*1b70*/  LEA R0, R28, R0, 0x6 ;  /* 0x000000001c007211 */ /* 0x001fc400078e30ff */
[--C-:B------:R-:W-:Y:S01]  /*1b80*/  IMAD.WIDE R20, R31, 0x4, R26.reuse ;  /* 0x000000041f147825 */ /* 0x100fe200078e021a */
[----:B------:R-:W0:Y:S01]  /*1b90*/  LDS.128 R16, [R16] ;  /* 0x0000000010107984 */ /* 0x000e220000000c00 */
[----:B------:R-:W-:Y:S02]  /*1ba0*/  ISETP.GE.U32.AND P0, PT, R54, 0x400, PT ;  /* 0x000004003600780c */ /* 0x000fe40003f06070 */
[----:B------:R-:W-:Y:S01]  /*1bb0*/  IMAD.WIDE R2, R29, 0x4, R26 ;  /* 0x000000041d027825 */ /* 0x000fe200078e021a */
[----:B------:R-:W-:-:S03]  /*1bc0*/  LEA R31, R28, R31, 0x4 ;  /* 0x0000001f1c1f7211 */ /* 0x000fc600078e20ff */
[C---:B------:R-:W-:Y:S02]  /*1bd0*/  IMAD R29, R28.reuse, 0x10, R29 ;  /* 0x000000101c1d7824 */ /* 0x040fe400078e021d */
[C---:B------:R-:W-:Y:S02]  /*1be0*/  IMAD R33, R28.reuse, 0x10, R33 ;  /* 0x000000101c217824 */ /* 0x040fe400078e0221 */
[----:B------:R-:W-:Y:S01]  /*1bf0*/  IMAD R59, R28, 0x10, R59 ;  /* 0x000000101c3b7824 */ /* 0x000fe200078e023b */
[----:B-1----:R1:W-:Y:S04]  /*1c00*/  STG.E.128 desc[UR10][R24.64], R4 ;  /* 0x0000000418007986 */ /* 0x0023e8000c101d0a */
[----:B--2---:R1:W-:Y:S04]  /*1c10*/  STG.E.128 desc[UR10][R22.64], R8 ;  /* 0x0000000816007986 */ /* 0x0043e8000c101d0a */
[----:B---3--:R1:W-:Y:S04]  /*1c20*/  STG.E.128 desc[UR10][R20.64], R12 ;  /* 0x0000000c14007986 */ /* 0x0083e8000c101d0a */
[----:B0-----:R1:W-:Y:S01]  /*1c30*/  STG.E.128 desc[UR10][R2.64], R16 ;  /* 0x0000001002007986 */ /* 0x0013e2000c101d0a */
[----:B------:R-:W-:Y:S05]  /*1c40*/  @!P0 BRA `(.L_x_28763) ;  /* 0xfffffffc00a08947 */ /* 0x000fea000383ffff */
[----:B------:R-:W-:Y:S05]  /*1c50*/  EXIT ;  /* 0x000000000000794d */ /* 0x000fea0003800000 */
.L_x_28757:
[----:B------:R-:W-:Y:S01]  /*1c60*/  MOV R0, 0xffffffff ;  /* 0xffffffff00007802 */ /* 0x000fe20000000f00 */
[----:B------:R-:W-:Y:S02]  /*1c70*/  IMAD.MOV.U32 R2, RZ, RZ, R48 ;  /* 0x000000ffff027224 */ /* 0x000fe400078e0030 */
[----:B0-----:R-:W-:-:S07]  /*1c80*/  IMAD.MOV.U32 R3, RZ, RZ, 0x1f ;  /* 0x0000001fff037424 */ /* 0x001fce00078e00ff */
[----:B-12---:R-:W-:Y:S05]  /*1c90*/  WARPSYNC.COLLECTIVE R0, `(.L_x_28764) ;  /* 0x0000000000087348 */ /* 0x006fea0003c00000 */
[----:B--2---:R0:W2:Y:S02]  /*1ca0*/  SHFL.IDX P0, R0, R58, R2, R3 ;  /* 0x000000023a007389 */ /* 0x0040a40000000003 */
[----:B012---:R-:W-:Y:S05]  /*1cb0*/  ENDCOLLECTIVE ;  /* 0x000000000000791b */ /* 0x007fea0003800000 */
.L_x_28764:
[----:B------:R-:W-:Y:S02]  /*1cc0*/  IMAD.MOV.U32 R2, RZ, RZ, R38 ;  /* 0x000000ffff027224 */ /* 0x000fe400078e0026 */
[----:B------:R-:W-:Y:S01]  /*1cd0*/  IMAD.MOV.U32 R60, RZ, RZ, R0 ;  /* 0x000000ffff3c7224 */ /* 0x000fe200078e0000 */
[----:B------:R-:W-:-:S03]  /*1ce0*/  MOV R0, 0xffffffff ;  /* 0xffffffff00007802 */ /* 0x000fc60000000f00 */
[----:B------:R-:W-:-:S07]  /*1cf0*/  IMAD R61, R21, R60, RZ ;  /* 0x0000003c153d7224 */ /* 0x000fce00078e02ff */
[----:B------:R-:W-:Y:S05]  /*1d00*/  WARPSYNC.COLLECTIVE R0, `(.L_x_28765) ;  /* 0x0000000000087348 */ /* 0x000fea0003c00000 */
[----:B------:R0:W1:Y:S02]  /*1d10*/  SHFL.IDX P0, R0, R58, R2, R3 ;  /* 0x000000023a007389 */ /* 0x0000640000000003 */
[----:B01----:R-:W-:Y:S05]  /*1d20*/  ENDCOLLECTIVE ;  /* 0x000000000000791b */ /* 0x003fea0003800000 */
.L_x_28765:
[----:B------:R-:W-:Y:S02]  /*1d30*/  IMAD.MOV.U32 R2, RZ, RZ, R37 ;  /* 0x000000ffff027224 */ /* 0x000fe400078e0025 */
[----:B------:R-:W-:Y:S02]  /*1d40*/  IMAD R60, R20, R0, R61 ;  /* 0x00000000143c7224 */ /* 0x000fe400078e023d */
[----:B------:R-:W-:-:S07]  /*1d50*/  IMAD.MOV.U32 R0, RZ, RZ, -0x1 ;  /* 0xffffffffff007424 */ /* 0x000fce00078e00ff */
[----:B------:R-:W-:Y:S05]  /*1d60*/  WARPSYNC.COLLECTIVE R0, `(.L_x_28766) ;  /* 0x0000000000087348 */ /* 0x000fea0003c00000 */
[----:B------:R0:W1:Y:S02]  /*1d70*/  SHFL.IDX P0, R0, R58, R2, R3 ;  /* 0x000000023a007389 */ /* 0x0000640000000003 */
[----:B01----:R-:W-:Y:S05]  /*1d80*/  ENDCOLLECTIVE ;  /* 0x000000000000791b */ /* 0x003fea0003800000 */
.L_x_28766:
[----:B------:R-:W-:Y:S01]  /*1d90*/  IMAD.MOV.U32 R2, RZ, RZ, R36 ;  /* 0x000000ffff027224 */ /* 0x000fe200078e0024 */
[----:B------:R-:W-:Y:S01]  /*1da0*/  MOV R61, R0 ;  /* 0x00000000003d7202 */ /* 0x000fe20000000f00 */
[----:B------:R-:W-:-:S04]  /*1db0*/  IMAD.MOV.U32 R0, RZ, RZ, -0x1 ;  /* 0xffffffffff007424 */ /* 0x000fc800078e00ff */
[----:B------:R-:W-:-:S07]  /*1dc0*/  IMAD R61, R19, R61, R60 ;  /* 0x0000003d133d7224 */ /* 0x000fce00078e023c */
[----:B------:R-:W-:Y:S05]  /*1dd0*/  WARPSYNC.COLLECTIVE R0, `(.L_x_28767) ;  /* 0x0000000000087348 */ /* 0x000fea0003c00000 */
[----:B------:R0:W1:Y:S02]  /*1de0*/  SHFL.IDX P0, R0, R58, R2, R3 ;  /* 0x000000023a007389 */ /* 0x0000640000000003 */
[----:B01----:R-:W-:Y:S05]  /*1df0*/  ENDCOLLECTIVE ;  /* 0x000000000000791b */ /* 0x003fea0003800000 */
.L_x_28767:
[----:B------:R-:W-:Y:S01]  /*1e00*/  IMAD.MOV.U32 R2, RZ, RZ, R35 ;  /* 0x000000ffff027224 */ /* 0x000fe200078e0023 */
[----:B------:R-:W-:Y:S01]  /*1e10*/  MOV R60, R0 ;  /* 0x00000000003c7202 */ /* 0x000fe20000000f00 */
[----:B------:R-:W-:-:S04]  /*1e20*/  IMAD.MOV.U32 R0, RZ, RZ, -0x1 ;  /* 0xffffffffff007424 */ /* 0x000fc800078e00ff */
[----:B------:R-:W-:-:S07]  /*1e30*/  IMAD R60, R18, R60, R61 ;  /* 0x0000003c123c7224 */ /* 0x000fce00078e023d */
[----:B------:R-:W-:Y:S05]  /*1e40*/  WARPSYNC.COLLECTIVE R0, `(.L_x_28768) ;  /* 0x0000000000087348 */ /* 0x000fea0003c00000 */
[----:B------:R0:W1:Y:S02]  /*1e50*/  SHFL.IDX P0, R0, R58, R2, R3 ;  /* 0x000000023a007389 */ /* 0x0000640000000003 */
[----:B01----:R-:W-:Y:S05]  /*1e60*/  ENDCOLLECTIVE ;  /* 0x000000000000791b */ /* 0x003fea0003800000 */
.L_x_28768:
[----:B------:R-:W-:Y:S01]  /*1e70*/  IMAD.MOV.U32 R2, RZ, RZ, R34 ;  /* 0x000000ffff027224 */ /* 0x000fe200078e0022 */
[----:B------:R-:W-:Y:S01]  /*1e80*/  MOV R61, R0 ;  /* 0x00000000003d7202 */ /* 0x000fe20000000f00 */
[----:B------:R-:W-:-:S04]  /*1e90*/  IMAD.MOV.U32 R0, RZ, RZ, -0x1 ;  /* 0xffffffffff007424 */ /* 0x000fc800078e00ff */
[----:B------:R-:W-:-:S07]  /*1ea0*/  IMAD R61, R17, R61, R60 ;  /* 0x0000003d113d7224 */ /* 0x000fce00078e023c */
[----:B------:R-:W-:Y:S05]  /*1eb0*/  WARPSYNC.COLLECTIVE R0, `(.L_x_28769) ;  /* 0x0000000000087348 */ /* 0x000fea0003c00000 */
[----:B------:R0:W1:Y:S02]  /*1ec0*/  SHFL.IDX P0, R0, R58, R2, R3 ;  /* 0x000000023a007389 */ /* 0x0000640000000003 */
[----:B01----:R-:W-:Y:S05]  /*1ed0*/  ENDCOLLECTIVE ;  /* 0x000000000000791b */ /* 0x003fea0003800000 */
.L_x_28769:
[----:B------:R-:W-:Y:S01]  /*1ee0*/  IMAD.MOV.U32 R2, RZ, RZ, R46 ;  /* 0x000000ffff027224 */ /* 0x000fe200078e002e */
[----:B------:R-:W-:Y:S01]  /*1ef0*/  MOV R60, R0 ;  /* 0x00000000003c7202 */ /* 0x000fe20000000f00 */
[----:B------:R-:W-:-:S04]  /*1f00*/  IMAD.MOV.U32 R0, RZ, RZ, -0x1 ;  /* 0xffffffffff007424 */ /* 0x000fc800078e00ff */
[----:B------:R-:W-:-:S07]  /*1f10*/  IMAD R61, R16, R60, R61 ;  /* 0x0000003c103d7224 */ /* 0x000fce00078e023d */
[----:B------:R-:W-:Y:S05]  /*1f20*/  WARPSYNC.COLLECTIVE R0, `(.L_x_28770) ;  /* 0x0000000000087348 */ /* 0x000fea0003c00000 */
[----:B------:R0:W1:Y:S02]  /*1f30*/  SHFL.IDX P0, R0, R58, R2, R3 ;  /* 0x000000023a007389 */ /* 0x0000640000000003 */
[----:B01----:R-:W-:Y:S05]  /*1f40*/  ENDCOLLECTIVE ;  /* 0x000000000000791b */ /* 0x003fea0003800000 */
.L_x_28770:
[----:B------:R-:W-:Y:S01]  /*1f50*/  IMAD.MOV.U32 R2, RZ, RZ, R45 ;  /* 0x000000ffff027224 */ /* 0x000fe200078e002d */
[----:B------:R-:W-:Y:S01]  /*1f60*/  MOV R60, R0 ;  /* 0x00000000003c7202 */ /* 0x000fe20000000f00 */
[----:B------:R-:W-:-:S04]  /*1f70*/  IMAD.MOV.U32 R0, RZ, RZ, -0x1 ;  /* 0xffffffffff007424 */ /* 0x000fc800078e00ff */
[----:B------:R-:W-:-:S07]  /*1f80*/  IMAD R60, R14, R60, R61 ;  /* 0x0000003c0e3c7224 */ /* 0x000fce00078e023d */
[----:B------:R-:W-:Y:S05]  /*1f90*/  WARPSYNC.COLLECTIVE R0, `(.L_x_28771) ;  /* 0x0000000000087348 */ /* 0x000fea0003c00000 */
[----:B------:R0:W1:Y:S02]  /*1fa0*/  SHFL.IDX P0, R0, R58, R2, R3 ;  /* 0x000000023a007389 */ /* 0x0000640000000003 */
[----:B01----:R-:W-:Y:S05]  /*1fb0*/  ENDCOLLECTIVE ;  /* 0x000000000000791b */ /* 0x003fea0003800000 */
.L_x_28771:
[----:B------:R-:W-:Y:S01]  /*1fc0*/  IMAD.MOV.U32 R2, RZ, RZ, R47 ;  /* 0x000000ffff027224 */ /* 0x000fe200078e002f */
[----:B------:R-:W-:Y:S01]  /*1fd0*/  MOV R61, R0 ;  /* 0x00000000003d7202 */ /* 0x000fe20000000f00 */
[----:B------:R-:W-:-:S04]  /*1fe0*/  IMAD.MOV.U32 R0, RZ, RZ, -0x1 ;  /* 0xffffffffff007424 */ /* 0x000fc800078e00ff */
[----:B------:R-:W-:-:S07]  /*1ff0*/  IMAD R60, R13, R61, R60 ;  /* 0x0000003d0d3c7224 */ /* 0x000fce00078e023c */
[----:B------:R-:W-:Y:S05]  /*2000*/  WARPSYNC.COLLECTIVE R0, `(.L_x_28772) ;  /* 0x0000000000087348 */ /* 0x000fea0003c00000 */
[----:B------:R0:W1:Y:S02]  /*2010*/  SHFL.IDX P0, R0, R58, R2, R3 ;  /* 0x000000023a007389 */ /* 0x0000640000000003 */
[----:B01----:R-:W-:Y:S05]  /*2020*/  ENDCOLLECTIVE ;  /* 0x000000000000791b */ /* 0x003fea0003800000 */
.L_x_28772:
[----:B------:R-:W-:Y:S01]  /*2030*/  IMAD.MOV.U32 R2, RZ, RZ, R44 ;  /* 0x000000ffff027224 */ /* 0x000fe200078e002c */
[----:B------:R-:W-:Y:S01]  /*2040*/  MOV R61, R0 ;  /* 0x00000000003d7202 */ /* 0x000fe20000000f00 */
[----:B------:R-:W-:-:S04]  /*2050*/  IMAD.MOV.U32 R0, RZ, RZ, -0x1 ;  /* 0xffffffffff007424 */ /* 0x000fc800078e00ff */
[----:B------:R-:W-:-:S07]  /*2060*/  IMAD R61, R15, R61, R60 ;  /* 0x0000003d0f3d7224 */ /* 0x000fce00078e023c */
[----:B------:R-:W-:Y:S05]  /*2070*/  WARPSYNC.COLLECTIVE R0, `(.L_x_28773) ;  /* 0x0000000000087348 */ /* 0x000fea0003c00000 */
[----:B------:R0:W1:Y:S02]  /*2080*/  SHFL.IDX P0, R0, R58, R2, R3 ;  /* 0x000000023a007389 */ /* 0x0000640000000003 */
[----:B01----:R-:W-:Y:S05]  /*2090*/  ENDCOLLECTIVE ;  /* 0x000000000000791b */ /* 0x003fea0003800000 */
.L_x_28773:
[----:B------:R-:W-:Y:S01]  /*20a0*/  IMAD.MOV.U32 R2, RZ, RZ, R43 ;  /* 0x000000ffff027224 */ /* 0x000fe200078e002b */
[----:B------:R-:W-:Y:S01]  /*20b0*/  MOV R60, R0 ;  /* 0x00000000003c7202 */ /* 0x000fe20000000f00 */
[----:B------:R-:W-:-:S04]  /*20c0*/  IMAD.MOV.U32 R0, RZ, RZ, -0x1 ;  /* 0xffffffffff007424 */ /* 0x000fc800078e00ff */
[----:B------:R-:W-:-:S07]  /*20d0*/  IMAD R60, R12, R60, R61 ;  /* 0x0000003c0c3c7224 */ /* 0x000fce00078e023d */
[----:B------:R-:W-:Y:S05]  /*20e0*/  WARPSYNC.COLLECTIVE R0, `(.L_x_28774) ;  /* 0x0000000000087348 */ /* 0x000fea0003c00000 */
[----:B------:R0:W1:Y:S02]  /*20f0*/  SHFL.IDX P0, R0, R58, R2, R3 ;  /* 0x000000023a007389 */ /* 0x0000640000000003 */
[----:B01----:R-:W-:Y:S05]  /*2100*/  ENDCOLLECTIVE ;  /* 0x000000000000791b */ /* 0x003fea0003800000 */
.L_x_28774:
[----:B------:R-:W-:Y:S01]  /*2110*/  IMAD.MOV.U32 R2, RZ, RZ, R42 ;  /* 0x000000ffff027224 */ /* 0x000fe200078e002a */
[----:B------:R-:W-:Y:S01]  /*2120*/  MOV R61, R0 ;  /* 0x00000000003d7202 */ /* 0x000fe20000000f00 */
[----:B------:R-:W-:-:S04]  /*2130*/  IMAD.MOV.U32 R0, RZ, RZ, -0x1 ;  /* 0xffffffffff007424 */ /* 0x000fc800078e00ff */
[----:B------:R-:W-:-:S07]  /*2140*/  IMAD R61, R11, R61, R60 ;  /* 0x0000003d0b3d7224 */ /* 0x000fce00078e023c */
[----:B------:R-:W-:Y:S05]  /*2150*/  WARPSYNC.COLLECTIVE R0, `(.L_x_28775) ;  /* 0x0000000000087348 */ /* 0x000fea0003c00000 */
[----:B------:R0:W1:Y:S02]  /*2160*/  SHFL.IDX P0, R0, R58, R2, R3 ;  /* 0x000000023a007389 */ /* 0x0000640000000003 */
[----:B01----:R-:W-:Y:S05]  /*2170*/  ENDCOLLECTIVE ;  /* 0x000000000000791b */ /* 0x003fea0003800000 */
.L_x_28775:
[----:B------:R-:W-:Y:S01]  /*2180*/  IMAD.MOV.U32 R2, RZ, RZ, R41 ;  /* 0x000000ffff027224 */ /* 0x000fe200078e0029 */
[----:B------:R-:W-:Y:S01]  /*2190*/  MOV R60, R0 ;  /* 0x00000000003c7202 */ /* 0x000fe20000000f00 */
[----:B------:R-:W-:-:S04]  /*21a0*/  IMAD.MOV.U32 R0, RZ, RZ, -0x1 ;  /* 0xffffffffff007424 */ /* 0x000fc800078e00ff */
[----:B------:R-:W-:-:S07]  /*21b0*/  IMAD R60, R10, R60, R61 ;  /* 0x0000003c0a3c7224 */ /* 0x000fce00078e023d */
[----:B------:R-:W-:Y:S05]  /*21c0*/  WARPSYNC.COLLECTIVE R0, `(.L_x_28776) ;  /* 0x0000000000087348 */ /* 0x000fea0003c00000 */
[----:B------:R0:W1:Y:S02]  /*21d0*/  SHFL.IDX P0, R0, R58, R2, R3 ;  /* 0x000000023a007389 */ /* 0x0000640000000003 */
[----:B01----:R-:W-:Y:S05]  /*21e0*/  ENDCOLLECTIVE ;  /* 0x000000000000791b */ /* 0x003fea0003800000 */
.L_x_28776:
[----:B------:R-:W-:Y:S01]  /*21f0*/  IMAD.MOV.U32 R2, RZ, RZ, R40 ;  /* 0x000000ffff027224 */ /* 0x000fe200078e0028 */
[----:B------:R-:W-:Y:S01]  /*2200*/  MOV R61, R0 ;  /* 0x00000000003d7202 */ /* 0x000fe20000000f00 */
[----:B------:R-:W-:-:S04]  /*2210*/  IMAD.MOV.U32 R0, RZ, RZ, -0x1 ;  /* 0xffffffffff007424 */ /* 0x000fc800078e00ff */
[----:B------:R-:W-:-:S07]  /*2220*/  IMAD R61, R9, R61, R60 ;  /* 0x0000003d093d7224 */ /* 0x000fce00078e023c */
[----:B------:R-:W-:Y:S05]  /*2230*/  WARPSYNC.COLLECTIVE R0, `(.L_x_28777) ;  /* 0x0000000000087348 */ /* 0x000fea0003c00000 */
[----:B------:R0:W1:Y:S02]  /*2240*/  SHFL.IDX P0, R0, R58, R2, R3 ;  /* 0x000000023a007389 */ /* 0x0000640000000003 */
[----:B01----:R-:W-:Y:S05]  /*2250*/  ENDCOLLECTIVE ;  /* 0x000000000000791b */ /* 0x003fea0003800000 */
.L_x_28777:
[----:B------:R-:W-:Y:S01]  /*2260*/  IMAD.MOV.U32 R2, RZ, RZ, R39 ;  /* 0x000000ffff027224 */ /* 0x000fe200078e0027 */
[----:B------:R-:W-:Y:S01]  /*2270*/  MOV R60, R0 ;  /* 0x00000000003c7202 */ /* 0x000fe20000000f00 */
[----:B------:R-:W-:-:S04]  /*2280*/  IMAD.MOV.U32 R0, RZ, RZ, -0x1 ;  /* 0xffffffffff007424 */ /* 0x000fc800078e00ff */
[----:B------:R-:W-:-:S07]  /*2290*/  IMAD R60, R8, R60, R61 ;  /* 0x0000003c083c7224 */ /* 0x000fce00078e023d */
[----:B------:R-:W-:Y:S05]  /*22a0*/  WARPSYNC.COLLECTIVE R0, `(.L_x_28778) ;  /* 0x0000000000087348 */ /* 0x000fea0003c00000 */
[----:B------:R0:W1:Y:S02]  /*22b0*/  SHFL.IDX P0, R0, R58, R2, R3 ;  /* 0x000000023a007389 */ /* 0x0000640000000003 */
[----:B01----:R-:W-:Y:S05]  /*22c0*/  ENDCOLLECTIVE ;  /* 0x000000000000791b */ /* 0x003fea0003800000 */
.L_x_28778:
[----:B------:R-:W-:Y:S01]  /*22d0*/  IMAD.MOV.U32 R2, RZ, RZ, R33 ;  /* 0x000000ffff027224 */ /* 0x000fe200078e0021 */
[----:B------:R-:W-:Y:S01]  /*22e0*/  MOV R61, R0 ;  /* 0x00000000003d7202 */ /* 0x000fe20000000f00 */
[----:B------:R-:W-:-:S04]  /*22f0*/  IMAD.MOV.U32 R0, RZ, RZ, -0x1 ;  /* 0xffffffffff007424 */ /* 0x000fc800078e00ff */
[----:B------:R-:W-:-:S07]  /*2300*/  IMAD R61, R7, R61, R60 ;  /* 0x0000003d073d7224 */ /* 0x000fce00078e023c */
[----:B------:R-:W-:Y:S05]  /*2310*/  WARPSYNC.COLLECTIVE R0, `(.L_x_28779) ;  /* 0x0000000000087348 */ /* 0x000fea0003c00000 */
[----:B------:R0:W1:Y:S02]  /*2320*/  SHFL.IDX P0, R0, R58, R2, R3 ;  /* 0x000000023a007389 */ /* 0x0000640000000003 */
[----:B01----:R-:W-:Y:S05]  /*2330*/  ENDCOLLECTIVE ;  /* 0x000000000000791b */ /* 0x003fea0003800000 */
.L_x_28779:
[----:B------:R-:W-:Y:S01]  /*2340*/  MOV R60, R0 ;  /* 0x00000000003c7202 */ /* 0x000fe20000000f00 */
[----:B------:R-:W-:Y:S06]  /*2350*/  BRA `(.L_x_28780) ;  /* 0xfffffff400047947 */ /* 0x000fec000383ffff */
        .weak           $__internal_580_$__cuda_sm20_div_u16
        .type           $__internal_580_$__cuda_sm20_div_u16,@function
        .size           $__internal_580_$__cuda_sm20_div_u16,(.L_x_39083 - $__internal_580_$__cuda_sm20_div_u16)
$__internal_580_$__cuda_sm20_div_u16:
        /* <DEDUP_REMOVED lines=17> */
[----:B------:R-:W-:Y:S06]  /*2470*/  RET.REL.NODEC R4 `(_Z9cuda_gemmIiLi128ELi1ELi1ELi1024ELi32ELi32ELi64ELi1ELi1EEviiiPT_S1_S1_iii) ;  /* 0xffffffd804e07950 */ /* 0x000fec0003c3ffff */
.L_x_28781:
        /* <DEDUP_REMOVED lines=16> */
.L_x_39083:


//--------------------- .text._Z9cuda_gemmIiLi128ELi1ELi1ELi1024ELi32ELi32ELi64ELi1ELi0EEviiiPT_S1_S1_iii --------------------------
	.section	.text._Z9cuda_gemmIiLi128ELi1ELi1ELi1024ELi32ELi32ELi64ELi1ELi0EEviiiPT_S1_S1_iii,"ax",@progbits
	.align	128
        .global         _Z9cuda_gemmIiLi128ELi1ELi1ELi1024ELi32ELi32ELi64ELi1ELi0EEviiiPT_S1_S1_iii
        .type           _Z9cuda_gemmIiLi128ELi1ELi1ELi1024ELi32ELi32ELi64ELi1ELi0EEviiiPT_S1_S1_iii,@function
        .size           _Z9cuda_gemmIiLi128ELi1ELi1ELi1024ELi32ELi32ELi64ELi1ELi0EEviiiPT_S1_S1_iii,(.L_x_39085 - _Z9cuda_gemmIiLi128ELi1ELi1ELi1024ELi32ELi32ELi64ELi1ELi0EEviiiPT_S1_S1_iii)
        .other          _Z9cuda_gemmIiLi128ELi1ELi1ELi1024ELi32ELi32ELi64ELi1ELi0EEviiiPT_S1_S1_iii,@"STO_CUDA_ENTRY STV_DEFAULT"
_Z9cuda_gemmIiLi128ELi1ELi1ELi1024ELi32ELi32ELi64ELi1ELi0EEviiiPT_S1_S1_iii:
.text._Z9cuda_gemmIiLi128ELi1ELi1ELi1024ELi32ELi32ELi64ELi1ELi0EEviiiPT_S1_S1_iii:
[----:B------:R-:W0:Y:S08]  /*0000*/  LDC R1, c[0x0][0x37c] ;  /* 0x0000df00ff017b82 */ /* 0x000e300000000800 */
[----:B------:R-:W1:Y:S01]  /*0010*/  LDC R6, c[0x0][0x3ac] ;  /* 0x0000eb00ff067b82 */ /* 0x000e620000000800 */
[----:B------:R-:W2:Y:S01]  /*0020*/  S2R R43, SR_TID.X ;  /* 0x00000000002b7919 */ /* 0x000ea20000002100 */
[----:B------:R-:W3:Y:S01]  /*0030*/  LDCU UR4, c[0x0][0x374] ;  /* 0x00006e80ff0477ac */ /* 0x000ee20008000800 */
[----:B0-----:R-:W-:Y:S01]  /*0040*/  VIADD R1, R1, 0xfffffff8 ;  /* 0xfffffff801017836 */ /* 0x001fe20000000000 */
[----:B------:R-:W3:Y:S01]  /*0050*/  S2R R7, SR_CTAID.Y ;  /* 0x0000000000077919 */ /* 0x000ee20000002600 */
[----:B-1----:R-:W-:-:S04]  /*0060*/  IABS R4, R6 ;  /* 0x0000000600047213 */ /* 0x002fc80000000000 */
        /* <DEDUP_REMOVED lines=18> */
[----:B------:R-:W-:-:S04]  /*0190*/  @P0 VIADD R42, R42, 0x1 ;  /* 0x000000012a2a0836 */ /* 0x000fc80000000000 */
[----:B------:R-:W-:Y:S01]  /*01a0*/  @!P2 IMAD.MOV R42, RZ, RZ, -R42 ;  /* 0x000000ffff2aa224 */ /* 0x000fe200078e0a2a */
[----:B------:R-:W-:Y:S02]  /*01b0*/  @!P1 LOP3.LUT R42, RZ, R6, RZ, 0x33, !PT ;  /* 0x00000006ff2a9212 */ /* 0x000fe400078e33ff */
[----:B---3--:R-:W-:Y:S02]  /*01c0*/  ISETP.GE.U32.AND P2, PT, R7, UR4, PT ;  /* 0x0000000407007c0c */ /* 0x008fe4000bf46070 */
[----:B------:R-:W-:-:S04]  /*01d0*/  VIMNMX R0, PT, PT, R42, 0x40, PT ;  /* 0x000000402a007848 */ /* 0x000fc80003fe0100 */
[----:B------:R-:W-:-:S04]  /*01e0*/  SHF.L.U32 R0, R0, 0x1, RZ ;  /* 0x0000000100007819 */ /* 0x000fc800000006ff */
[----:B------:R-:W0:Y:S01]  /*01f0*/  I2F.U32.RP R4, R0 ;  /* 0x0000000000047306 */ /* 0x000e220000209000 */
[----:B------:R-:W-:-:S07]  /*0200*/  IMAD.MOV R5, RZ, RZ, -R0 ;  /* 0x000000ffff057224 */ /* 0x000fce00078e0a00 */
        /* <DEDUP_REMOVED lines=8> */
[----:B------:R-:W-:-:S05]  /*0290*/  IMAD R3, R0, R3, R43 ;  /* 0x0000000300037224 */ /* 0x000fca00078e022b */
[----:B------:R-:W-:-:S13]  /*02a0*/  ISETP.GE.U32.AND P0, PT, R3, R0, PT ;  /* 0x000000000300720c */ /* 0x000fda0003f06070 */
[----:B------:R-:W-:-:S04]  /*02b0*/  @P0 IADD3 R3, PT, PT, -R0, R3, RZ ;  /* 0x0000000300030210 */ /* 0x000fc80007ffe1ff */
[----:B------:R-:W-:Y:S01]  /*02c0*/  ISETP.GE.U32.AND P1, PT, R3, R0, PT ;  /* 0x000000000300720c */ /* 0x000fe20003f26070 */
[----:B------:R-:W-:-:S12]  /*02d0*/  @P2 EXIT ;  /* 0x000000000000294d */ /* 0x000fd80003800000 */
[----:B------:R-:W0:Y:S01]  /*02e0*/  LDCU UR4, c[0x0][0x360] ;  /* 0x00006c00ff0477ac */ /* 0x000e220008000800 */
[----:B------:R-:W-:Y:S01]  /*02f0*/  ISETP.NE.U32.AND P2, PT, R0, RZ, PT ;  /* 0x000000ff0000720c */ /* 0x000fe20003f45070 */
[----:B------:R-:W1:Y:S01]  /*0300*/  LDC R40, c[0x0][0x360] ;  /* 0x0000d800ff287b82 */ /* 0x000e620000000800 */
[----:B------:R-:W-:Y:S01]  /*0310*/  @P0 VIADD R41, R41, 0x1 ;  /* 0x0000000129290836 */ /* 0x000fe20000000000 */
[----:B------:R-:W-:Y:S02]  /*0320*/  LOP3.LUT R39, R43, 0x1, RZ, 0xc0, !PT ;  /* 0x000000012b277812 */ /* 0x000fe400078ec0ff */
[----:B------:R-:W-:Y:S01]  /*0330*/  MOV R9, 0x3f0 ;  /* 0x000003f000097802 */ /* 0x000fe20000000f00 */
[----:B------:R-:W-:-:S07]  /*0340*/  @P1 VIADD R41, R41, 0x1 ;  /* 0x0000000129291836 */ /* 0x000fce0000000000 */
[----:B------:R-:W-:Y:S01]  /*0350*/  @!P2 LOP3.LUT R41, RZ, R0, RZ, 0x33, !PT ;  /* 0x00000000ff29a212 */ /* 0x000fe200078e33ff */
[----:B0-----:R-:W-:-:S04]  /*0360*/  VIADD R2, R43, UR4 ;  /* 0x000000042b027c36 */ /* 0x001fc80008000000 */
[----:B------:R-:W-:Y:S01]  /*0370*/  IMAD.MOV R38, RZ, RZ, -R41 ;  /* 0x000000ffff267224 */ /* 0x000fe200078e0a29 */
[----:B------:R-:W-:-:S03]  /*0380*/  LOP3.LUT R3, R2, 0x3ff, RZ, 0x3c, !PT ;  /* 0x000003ff02037812 */ /* 0x000fc600078e3cff */
[----:B------:R-:W-:Y:S01]  /*0390*/  IMAD R38, R0, R38, R43 ;  /* 0x0000002600267224 */ /* 0x000fe200078e022b */
[----:B------:R-:W-:Y:S02]  /*03a0*/  SHF.L.U32 R2, R43, 0x2, RZ ;  /* 0x000000022b027819 */ /* 0x000fe400000006ff */
[----:B-1----:R-:W-:Y:S02]  /*03b0*/  LOP3.LUT R20, R40, 0xffff, RZ, 0xc0, !PT ;  /* 0x0000ffff28147812 */ /* 0x002fe400078ec0ff */
[----:B------:R-:W-:Y:S02]  /*03c0*/  LOP3.LUT R21, R3, 0xffff, RZ, 0xc0, !PT ;  /* 0x0000ffff03157812 */ /* 0x000fe400078ec0ff */
[----:B------:R-:W-:-:S07]  /*03d0*/  SHF.R.U32.HI R38, RZ, 0x1, R38 ;  /* 0x00000001ff267819 */ /* 0x000fce0000011626 */
[----:B------:R-:W-:Y:S05]  /*03e0*/  CALL.REL.NOINC `($__internal_582_$__cuda_sm20_div_u16) ;  /* 0x0000003800087944 */ /* 0x000fea0003c00000 */
        /* <DEDUP_REMOVED lines=11> */
.L_x_28784:
[C---:B------:R-:W-:Y:S01]  /*04a0*/  LEA R5, R3.reuse, R6, 0x2 ;  /* 0x0000000603057211 */ /* 0x040fe200078e10ff */
[----:B------:R-:W-:Y:S02]  /*04b0*/  VIADD R4, R4, 0x1 ;  /* 0x0000000104047836 */ /* 0x000fe40000000000 */
[----:B------:R-:W-:Y:S02]  /*04c0*/  VIADD R3, R3, UR4 ;  /* 0x0000000403037c36 */ /* 0x000fe40008000000 */
[----:B------:R0:W-:Y:S01]  /*04d0*/  STS [R5], RZ ;  /* 0x000000ff05007388 */ /* 0x0001e20000000800 */
[----:B------:R-:W-:-:S04]  /*04e0*/  LOP3.LUT R7, R4, R9, RZ, 0x3c, !PT ;  /* 0x0000000904077212 */ /* 0x000fc800078e3cff */
[----:B------:R-:W-:-:S13]  /*04f0*/  ISETP.NE.AND P0, PT, R7, 0x2, PT ;  /* 0x000000020700780c */ /* 0x000fda0003f05270 */
[----:B0-----:R-:W-:Y:S05]  /*0500*/  @P0 BRA `(.L_x_28784) ;  /* 0xfffffffc00e40947 */ /* 0x001fea000383ffff */
.L_x_28783:
[----:B------:R-:W-:Y:S05]  /*0510*/  BSYNC.RECONVERGENT B0 ;  /* 0x0000000000007941 */ /* 0x000fea0003800200 */
.L_x_28782:
[----:B------:R-:W0:Y:S01]  /*0520*/  S2UR UR6, SR_CgaCtaId ;  /* 0x00000000000679c3 */ /* 0x000e220000008800 */
[----:B------:R-:W-:Y:S01]  /*0530*/  UMOV UR5, 0x400 ;  /* 0x0000040000057882 */ /* 0x000fe20000000000 */
[----:B------:R-:W-:Y:S01]  /*0540*/  BSSY.RECONVERGENT B0, `(.L_x_28785) ;  /* 0x000000e000007945 */ /* 0x000fe20003800200 */
[----:B------:R-:W-:Y:S02]  /*0550*/  UIADD3 UR5, UPT, UPT, UR5, 0x1880, URZ ;  /* 0x0000188005057890 */ /* 0x000fe4000fffe0ff */
[----:B------:R-:W-:Y:S02]  /*0560*/  USHF.L.U32 UR4, UR4, 0x2, URZ ;  /* 0x0000000204047899 */ /* 0x000fe400080006ff */
[----:B0-----:R-:W-:-:S12]  /*0570*/  ULEA UR5, UR6, UR5, 0x18 ;  /* 0x0000000506057291 */ /* 0x001fd8000f8ec0ff */
.L_x_28786:
        /* <DEDUP_REMOVED lines=11> */
.L_x_28785:
[----:B------:R-:W-:Y:S01]  /*0630*/  VIADD R3, R2, UR4 ;  /* 0x0000000402037c36 */ /* 0x000fe20008000000 */
[----:B------:R-:W-:Y:S01]  /*0640*/  ULOP3.LUT UR5, UR4, 0xffff, URZ, 0xc0, !UPT ;  /* 0x0000ffff04057892 */ /* 0x000fe2000f8ec0ff */
[----:B------:R-:W-:Y:S02]  /*0650*/  MOV R9, 0x6c0 ;  /* 0x000006c000097802 */ /* 0x000fe40000000f00 */
[----:B------:R-:W-:-:S03]  /*0660*/  IMAD.MOV R3, RZ, RZ, -R3 ;  /* 0x000000ffff037224 */ /* 0x000fc600078e0a03 */
[----:B------:R-:W-:Y:S02]  /*0670*/  IMAD.U32 R20, RZ, RZ, UR5 ;  /* 0x00000005ff147e24 */ /* 0x000fe4000f8e00ff */
[----:B------:R-:W-:-:S05]  /*0680*/  PRMT R3, R3, 0x7710, RZ ;  /* 0x0000771003037816 */ /* 0x000fca00000000ff */
[----:B------:R-:W-:-:S05]  /*0690*/  VIADD R3, R3, 0x3ff ;  /* 0x000003ff03037836 */ /* 0x000fca0000000000 */
[----:B------:R-:W-:-:S07]  /*06a0*/  LOP3.LUT R21, R3, 0xffff, RZ, 0xc0, !PT ;  /* 0x0000ffff03157812 */ /* 0x000fce00078ec0ff */
[----:B0-----:R-:W-:Y:S05]  /*06b0*/  CALL.REL.NOINC `($__internal_582_$__cuda_sm20_div_u16) ;  /* 0x0000003400547944 */ /* 0x001fea0003c00000 */
[C---:B------:R-:W-:Y:S01]  /*06c0*/  LOP3.LUT R3, R34.reuse, 0xffff, RZ, 0xc0, !PT ;  /* 0x0000ffff22037812 */ /* 0x040fe200078ec0ff */
[----:B------:R0:W-:Y:S01]  /*06d0*/  STL [R1+0x4], R34 ;  /* 0x0000042201007387 */ /* 0x0001e20000100800 */
[----:B------:R-:W-:Y:S01]  /*06e0*/  SHF.R.U32.HI R20, RZ, 0x4, R40 ;  /* 0x00000004ff147819 */ /* 0x000fe20000011628 */
[----:B------:R-:W1:Y:S01]  /*06f0*/  LDCU.64 UR8, c[0x0][0x358] ;  /* 0x00006b00ff0877ac */ /* 0x000e620008000a00 */
[----:B------:R-:W-:Y:S01]  /*0700*/  IADD3 R3, PT, PT, -R3, 0x2, RZ ;  /* 0x0000000203037810 */ /* 0x000fe20007ffe1ff */
[----:B------:R-:W-:Y:S01]  /*0710*/  BSSY.RECONVERGENT B0, `(.L_x_28787) ;  /* 0x0000019000007945 */ /* 0x000fe20003800200 */
[----:B------:R-:W-:Y:S02]  /*0720*/  LOP3.LUT R4, R34, 0xffff, RZ, 0xc0, !PT ;  /* 0x0000ffff22047812 */ /* 0x000fe400078ec0ff */
[----:B------:R-:W-:Y:S02]  /*0730*/  LOP3.LUT P0, RZ, R3, 0x3, RZ, 0xc0, !PT ;  /* 0x0000000303ff7812 */ /* 0x000fe4000780c0ff */
[----:B------:R-:W-:-:S02]  /*0740*/  LEA.HI R21, R43, R20, RZ, 0x1c ;  /* 0x000000142b157211 */ /* 0x000fc400078fe0ff */
[----:B------:R-:W-:Y:S02]  /*0750*/  ISETP.GE.U32.AND P1, PT, R4, 0x2, PT ;  /* 0x000000020400780c */ /* 0x000fe40003f26070 */
[----:B------:R-:W-:-:S07]  /*0760*/  LOP3.LUT R21, R21, 0x1f, RZ, 0x3c, !PT ;  /* 0x0000001f15157812 */ /* 0x000fce00078e3cff */
[----:B01----:R-:W-:Y:S05]  /*0770*/  @!P0 BRA `(.L_x_28788) ;  /* 0x0000000000488947 */ /* 0x003fea0003800000 */
[----:B------:R-:W0:Y:S01]  /*0780*/  S2R R6, SR_CgaCtaId ;  /* 0x0000000000067919 */ /* 0x000e220000008800 */
[----:B------:R-:W1:Y:S01]  /*0790*/  LDC.64 R8, c[0x0][0x390] ;  /* 0x0000e400ff087b82 */ /* 0x000e620000000a00 */
[----:B------:R-:W-:Y:S02]  /*07a0*/  MOV R3, 0x400 ;  /* 0x0000040000037802 */ /* 0x000fe40000000f00 */
[----:B------:R-:W-:Y:S02]  /*07b0*/  LOP3.LUT R4, R34, 0x3, RZ, 0xc0, !PT ;  /* 0x0000000322047812 */ /* 0x000fe400078ec0ff */
[----:B------:R-:W-:Y:S02]  /*07c0*/  IADD3 R3, PT, PT, R3, 0x880, RZ ;  /* 0x0000088003037810 */ /* 0x000fe40007ffe0ff */
[----:B------:R-:W-:Y:S02]  /*07d0*/  LOP3.LUT R12, R4, 0x2, RZ, 0x3c, !PT ;  /* 0x00000002040c7812 */ /* 0x000fe400078e3cff */
[----:B0-----:R-:W-:Y:S01]  /*07e0*/  LEA R11, R6, R3, 0x18 ;  /* 0x00000003060b7211 */ /* 0x001fe200078ec0ff */
[----:B------:R-:W-:-:S07]  /*07f0*/  IMAD.MOV.U32 R3, RZ, RZ, RZ ;  /* 0x000000ffff037224 */ /* 0x000fce00078e00ff */
.L_x_28789:
[----:B0-----:R-:W0:Y:S02]  /*0800*/  S2R R4, SR_CTAID.Y ;  /* 0x0000000000047919 */ /* 0x001e240000002600 */
[----:B0-----:R-:W-:-:S04]  /*0810*/  IMAD R5, R4, 0x400, R2 ;  /* 0x0000040004057824 */ /* 0x001fc800078e0202 */
[----:B-1----:R-:W-:-:S06]  /*0820*/  IMAD.WIDE.U32 R4, R5, 0x4, R8 ;  /* 0x0000000405047825 */ /* 0x002fcc00078e0008 */
[----:B------:R-:W2:Y:S01]  /*0830*/  LDG.E.128 R4, desc[UR8][R4.64] ;  /* 0x0000000804047981 */ /* 0x000ea2000c1e1d00 */
[C---:B------:R-:W-:Y:S01]  /*0840*/  IMAD R10, R2.reuse, 0x4, R11 ;  /* 0x00000004020a7824 */ /* 0x040fe200078e020b */
[----:B------:R-:W-:Y:S01]  /*0850*/  IADD3 R2, PT, PT, R2, UR4, RZ ;  /* 0x0000000402027c10 */ /* 0x000fe2000fffe0ff */
[----:B------:R-:W-:-:S05]  /*0860*/  VIADD R3, R3, 0x1 ;  /* 0x0000000103037836 */ /* 0x000fca0000000000 */
[----:B------:R-:W-:Y:S01]  /*0870*/  ISETP.NE.AND P0, PT, R3, R12, PT ;  /* 0x0000000c0300720c */ /* 0x000fe20003f05270 */
[----:B--2---:R0:W-:-:S12]  /*0880*/  STS.128 [R10], R4 ;  /* 0x000000040a007388 */ /* 0x0041d80000000c00 */
[----:B------:R-:W-:Y:S05]  /*0890*/  @P0 BRA `(.L_x_28789) ;  /* 0xfffffffc00d80947 */ /* 0x000fea000383ffff */
.L_x_28788:
[----:B------:R-:W-:Y:S05]  /*08a0*/  BSYNC.RECONVERGENT B0 ;  /* 0x0000000000007941 */ /* 0x000fea0003800200 */
.L_x_28787:
[----:B------:R-:W-:Y:S04]  /*08b0*/  BSSY.RECONVERGENT B0, `(.L_x_28790) ;  /* 0x0000023000007945 */ /* 0x000fe80003800200 */
[----:B------:R-:W-:Y:S05]  /*08c0*/  @!P1 BRA `(.L_x_28791) ;  /* 0x0000000000849947 */ /* 0x000fea0003800000 */
[----:B0-----:R-:W0:Y:S01]  /*08d0*/  S2R R4, SR_CgaCtaId ;  /* 0x0000000000047919 */ /* 0x001e220000008800 */
[----:B------:R-:W1:Y:S01]  /*08e0*/  LDC.64 R22, c[0x0][0x390] ;  /* 0x0000e400ff167b82 */ /* 0x000e620000000a00 */
[----:B------:R-:W-:-:S05]  /*08f0*/  MOV R3, 0x400 ;  /* 0x0000040000037802 */ /* 0x000fca0000000f00 */
[----:B------:R-:W-:-:S05]  /*0900*/  VIADD R3, R3, 0x880 ;  /* 0x0000088003037836 */ /* 0x000fca0000000000 */
[----:B0-----:R-:W-:-:S07]  /*0910*/  LEA R27, R4, R3, 0x18 ;  /* 0x00000003041b7211 */ /* 0x001fce00078ec0ff */
.L_x_28792:
[----:B--2---:R-:W0:Y:S01]  /*0920*/  S2R R4, SR_CTAID.Y ;  /* 0x0000000000047919 */ /* 0x004e220000002600 */
        /* <DEDUP_REMOVED lines=16> */
[----:B------:R-:W-:-:S02]  /*0a30*/  IMAD R28, R2, 0x4, R27 ;  /* 0x00000004021c7824 */ /* 0x000fc400078e021b */
[----:B------:R-:W-:-:S03]  /*0a40*/  VIADD R2, R25, UR4 ;  /* 0x0000000419027c36 */ /* 0x000fc60008000000 */
[----:B0-----:R-:W-:-:S05]  /*0a50*/  LEA R3, R29, R28, 0x4 ;  /* 0x0000001c1d037211 */ /* 0x001fca00078e20ff */
        /* <DEDUP_REMOVED lines=8> */
.L_x_28791:
[----:B------:R-:W-:Y:S05]  /*0ae0*/  BSYNC.RECONVERGENT B0 ;  /* 0x0000000000007941 */ /* 0x000fea0003800200 */
.L_x_28790:
[----:B--2---:R-:W-:Y:S01]  /*0af0*/  LOP3.LUT R3, R38, 0xf, RZ, 0xc0, !PT ;  /* 0x0000000f26037812 */ /* 0x004fe200078ec0ff */
[----:B0-----:R-:W-:Y:S01]  /*0b00*/  IMAD.SHL.U32 R4, R39, 0x10, RZ ;  /* 0x0000001027047824 */ /* 0x001fe200078e00ff */
[----:B------:R-:W-:Y:S02]  /*0b10*/  LOP3.LUT R20, R20, 0xff, RZ, 0xc0, !PT ;  /* 0x000000ff14147812 */ /* 0x000fe400078ec0ff */
[----:B------:R-:W-:Y:S02]  /*0b20*/  LOP3.LUT R21, R21, 0xff, RZ, 0xc0, !PT ;  /* 0x000000ff15157812 */ /* 0x000fe400078ec0ff */
[----:B------:R-:W-:-:S07]  /*0b30*/  MOV R9, 0xb50 ;  /* 0x00000b5000097802 */ /* 0x000fce0000000f00 */
[----:B------:R-:W-:Y:S05]  /*0b40*/  CALL.REL.NOINC `($__internal_582_$__cuda_sm20_div_u16) ;  /* 0x0000003000307944 */ /* 0x000fea0003c00000 */
[----:B------:R-:W0:Y:S01]  /*0b50*/  LDC R2, c[0x0][0x3ac] ;  /* 0x0000eb00ff027b82 */ /* 0x000e220000000800 */
[C---:B------:R-:W-:Y:S01]  /*0b60*/  VIADD R5, R3.reuse, 0x2 ;  /* 0x0000000203057836 */ /* 0x040fe20000000000 */
[C---:B------:R-:W-:Y:S01]  /*0b70*/  IADD3 R33, PT, PT, R3.reuse, 0x1, RZ ;  /* 0x0000000103217810 */ /* 0x040fe20007ffe0ff */
[C---:B------:R-:W-:Y:S01]  /*0b80*/  VIADD R7, R3.reuse, 0x6 ;  /* 0x0000000603077836 */ /* 0x040fe20000000000 */
[C---:B------:R-:W-:Y:S01]  /*0b90*/  IADD3 R23, PT, PT, R3.reuse, 0xb, RZ ;  /* 0x0000000b03177810 */ /* 0x040fe20007ffe0ff */
[C---:B------:R-:W-:Y:S01]  /*0ba0*/  VIADD R31, R3.reuse, 0x3 ;  /* 0x00000003031f7836 */ /* 0x040fe20000000000 */
[----:B------:R-:W-:Y:S01]  /*0bb0*/  IADD3 R11, PT, PT, R38, 0x7, RZ ;  /* 0x00000007260b7810 */ /* 0x000fe20007ffe0ff */
[C---:B------:R-:W-:Y:S01]  /*0bc0*/  VIADD R29, R3.reuse, 0x5 ;  /* 0x00000005031d7836 */ /* 0x040fe20000000000 */
[----:B------:R-:W-:Y:S01]  /*0bd0*/  PRMT R36, R0, 0x9910, RZ ;  /* 0x0000991000247816 */ /* 0x000fe200000000ff */
[C---:B------:R-:W-:Y:S01]  /*0be0*/  VIADD R27, R3.reuse, 0x7 ;  /* 0x00000007031b7836 */ /* 0x040fe20000000000 */
[C---:B------:R-:W-:Y:S01]  /*0bf0*/  IADD3 R17, PT, PT, R38.reuse, 0x2, RZ ;  /* 0x0000000226117810 */ /* 0x040fe20007ffe0ff */
[C---:B------:R-:W-:Y:S01]  /*0c00*/  VIADD R25, R3.reuse, 0x9 ;  /* 0x0000000903197836 */ /* 0x040fe20000000000 */
[----:B------:R-:W-:Y:S01]  /*0c10*/  IADD3 R49, PT, PT, R38, 0xd, RZ ;  /* 0x0000000d26317810 */ /* 0x000fe20007ffe0ff */
[C---:B------:R-:W-:Y:S01]  /*0c20*/  VIADD R21, R3.reuse, 0xd ;  /* 0x0000000d03157836 */ /* 0x040fe20000000000 */
[C---:B------:R-:W-:Y:S01]  /*0c30*/  LOP3.LUT R12, R4.reuse, 0xf, R11, 0xf8, !PT ;  /* 0x0000000f040c7812 */ /* 0x040fe200078ef80b */
[----:B------:R-:W-:Y:S01]  /*0c40*/  VIADD R55, R3, 0xf ;  /* 0x0000000f03377836 */ /* 0x000fe20000000000 */
[----:B------:R-:W-:Y:S01]  /*0c50*/  LOP3.LUT R19, R4, R3, RZ, 0xfc, !PT ;  /* 0x0000000304137212 */ /* 0x000fe200078efcff */
[----:B------:R-:W-:Y:S01]  /*0c60*/  VIADD R9, R38, 0x5 ;  /* 0x0000000526097836 */ /* 0x000fe20000000000 */
[----:B------:R-:W-:Y:S01]  /*0c70*/  LOP3.LUT R17, R4, 0xf, R17, 0xf8, !PT ;  /* 0x0000000f04117812 */ /* 0x000fe200078ef811 */
[C---:B------:R-:W-:Y:S01]  /*0c80*/  VIADD R15, R38.reuse, 0x4 ;  /* 0x00000004260f7836 */ /* 0x040fe20000000000 */
[----:B------:R-:W-:Y:S01]  /*0c90*/  MOV R44, 0x1180 ;  /* 0x00001180002c7802 */ /* 0x000fe20000000f00 */
[----:B------:R-:W-:Y:S01]  /*0ca0*/  VIADD R13, R38, 0x6 ;  /* 0x00000006260d7836 */ /* 0x000fe20000000000 */
[----:B------:R-:W-:Y:S01]  /*0cb0*/  LOP3.LUT R14, R4, 0xf, R9, 0xf8, !PT ;  /* 0x0000000f040e7812 */ /* 0x000fe200078ef809 */
        /* <DEDUP_REMOVED lines=10> */
[----:B------:R-:W-:Y:S01]  /*0d60*/  IMAD.IADD R32, R5, 0x1, -R32 ;  /* 0x0000000105207824 */ /* 0x000fe200078e0a20 */
[----:B------:R-:W-:Y:S01]  /*0d70*/  IADD3 R5, PT, PT, R3, 0x4, RZ ;  /* 0x0000000403057810 */ /* 0x000fe20007ffe0ff */
[----:B------:R-:W-:Y:S01]  /*0d80*/  IMAD.IADD R28, R7, 0x1, -R28 ;  /* 0x00000001071c7824 */ /* 0x000fe200078e0a1c */
[----:B------:R-:W-:Y:S01]  /*0d90*/  IADD3 R7, PT, PT, R3, 0xa, RZ ;  /* 0x0000000a03077810 */ /* 0x000fe20007ffe0ff */
        /* <DEDUP_REMOVED lines=8> */
[----:B------:R-:W-:Y:S01]  /*0e20*/  VIADD R5, R3, 0x8 ;  /* 0x0000000803057836 */ /* 0x000fe20000000000 */
[-C--:B------:R-:W-:Y:S01]  /*0e30*/  ISETP.GE.AND P2, PT, R29, R2.reuse, PT ;  /* 0x000000021d00720c */ /* 0x080fe20003f46270 */
[----:B------:R-:W-:Y:S01]  /*0e40*/  IMAD.IADD R24, R7, 0x1, -R24 ;  /* 0x0000000107187824 */ /* 0x000fe200078e0a18 */
[----:B------:R-:W-:Y:S01]  /*0e50*/  LOP3.LUT R15, R4, 0xf, R15, 0xf8, !PT ;  /* 0x0000000f040f7812 */ /* 0x000fe200078ef80f */
[----:B------:R-:W-:Y:S01]  /*0e60*/  IMAD.IADD R33, R33, 0x1, -R6 ;  /* 0x0000000121217824 */ /* 0x000fe200078e0a06 */
[----:B------:R-:W-:Y:S01]  /*0e70*/  ISETP.GE.AND P1, PT, R5, R2, PT ;  /* 0x000000020500720c */ /* 0x000fe20003f26270 */
[----:B------:R-:W-:Y:S01]  /*0e80*/  VIADD R7, R3, 0xe ;  /* 0x0000000e03077836 */ /* 0x000fe20000000000 */
[----:B------:R-:W-:-:S02]  /*0e90*/  SEL R6, R2, RZ, P0 ;  /* 0x000000ff02067207 */ /* 0x000fc40000000000 */
[C---:B------:R-:W-:Y:S02]  /*0ea0*/  SEL R26, R2.reuse, RZ, P1 ;  /* 0x000000ff021a7207 */ /* 0x040fe40000800000 */
[-C--:B------:R-:W-:Y:S01]  /*0eb0*/  ISETP.GE.AND P0, PT, R27, R2.reuse, PT ;  /* 0x000000021b00720c */ /* 0x080fe20003f06270 */
[----:B------:R-:W-:Y:S01]  /*0ec0*/  IMAD.IADD R31, R31, 0x1, -R6 ;  /* 0x000000011f1f7824 */ /* 0x000fe200078e0a06 */
[C---:B------:R-:W-:Y:S01]  /*0ed0*/  SEL R8, R2.reuse, RZ, P2 ;  /* 0x000000ff02087207 */ /* 0x040fe20001000000 */
[----:B------:R-:W-:Y:S01]  /*0ee0*/  IMAD.IADD R26, R5, 0x1, -R26 ;  /* 0x00000001051a7824 */ /* 0x000fe200078e0a1a */
[-C--:B------:R-:W-:Y:S01]  /*0ef0*/  ISETP.GE.AND P2, PT, R25, R2.reuse, PT ;  /* 0x000000021900720c */ /* 0x080fe20003f46270 */
[----:B------:R-:W-:Y:S01]  /*0f00*/  VIADD R5, R3, 0xc ;  /* 0x0000000c03057836 */ /* 0x000fe20000000000 */
[----:B------:R-:W-:Y:S02]  /*0f10*/  ISETP.GE.AND P3, PT, R7, R2, PT ;  /* 0x000000020700720c */ /* 0x000fe40003f66270 */
[----:B------:R-:W-:-:S02]  /*0f20*/  SEL R6, R2, RZ, P0 ;  /* 0x000000ff02067207 */ /* 0x000fc40000000000 */
[----:B------:R-:W-:Y:S02]  /*0f30*/  ISETP.GE.AND P1, PT, R5, R2, PT ;  /* 0x000000020500720c */ /* 0x000fe40003f26270 */
[----:B------:R-:W-:Y:S01]  /*0f40*/  IADD3 R29, PT, PT, R29, -R8, RZ ;  /* 0x800000081d1d7210 */ /* 0x000fe20007ffe0ff */
[----:B------:R-:W-:Y:S01]  /*0f50*/  IMAD.IADD R27, R27, 0x1, -R6 ;  /* 0x000000011b1b7824 */ /* 0x000fe200078e0a06 */
[C---:B------:R-:W-:Y:S02]  /*0f60*/  SEL R8, R2.reuse, RZ, P2 ;  /* 0x000000ff02087207 */ /* 0x040fe40001000000 */
[----:B------:R-:W-:Y:S02]  /*0f70*/  ISETP.GE.AND P0, PT, R23, R2, PT ;  /* 0x000000021700720c */ /* 0x000fe40003f06270 */
[C---:B------:R-:W-:Y:S01]  /*0f80*/  SEL R20, R2.reuse, RZ, P3 ;  /* 0x000000ff02147207 */ /* 0x040fe20001800000 */
[----:B------:R-:W-:Y:S01]  /*0f90*/  IMAD.IADD R25, R25, 0x1, -R8 ;  /* 0x0000000119197824 */ /* 0x000fe200078e0a08 */
[----:B------:R-:W-:-:S02]  /*0fa0*/  SEL R22, R2, RZ, P1 ;  /* 0x000000ff02167207 */ /* 0x000fc40000800000 */
[----:B------:R-:W-:Y:S01]  /*0fb0*/  ISETP.GE.AND P2, PT, R21, R2, PT ;  /* 0x000000021500720c */ /* 0x000fe20003f46270 */
[----:B------:R-:W-:Y:S01]  /*0fc0*/  IMAD.IADD R20, R7, 0x1, -R20 ;  /* 0x0000000107147824 */ /* 0x000fe200078e0a14 */
[----:B------:R-:W-:Y:S01]  /*0fd0*/  SEL R6, R2, RZ, P0 ;  /* 0x000000ff02067207 */ /* 0x000fe20000000000 */
[C---:B------:R-:W-:Y:S01]  /*0fe0*/  VIADD R7, R38.reuse, 0x3 ;  /* 0x0000000326077836 */ /* 0x040fe20000000000 */
[----:B------:R-:W-:Y:S01]  /*0ff0*/  IADD3 R22, PT, PT, R5, -R22, RZ ;  /* 0x8000001605167210 */ /* 0x000fe20007ffe0ff */
[----:B------:R-:W-:Y:S01]  /*1000*/  VIADD R5, R38, 0x1 ;  /* 0x0000000126057836 */ /* 0x000fe20000000000 */
[-C--:B------:R-:W-:Y:S01]  /*1010*/  ISETP.GE.AND P0, PT, R3, R2.reuse, PT ;  /* 0x000000020300720c */ /* 0x080fe20003f06270 */
[----:B------:R-:W-:Y:S01]  /*1020*/  IMAD.IADD R23, R23, 0x1, -R6 ;  /* 0x0000000117177824 */ /* 0x000fe200078e0a06 */
[----:B------:R-:W-:Y:S02]  /*1030*/  SEL R8, R2, RZ, P2 ;  /* 0x000000ff02087207 */ /* 0x000fe40001000000 */
[----:B------:R-:W-:-:S02]  /*1040*/  ISETP.GE.AND P1, PT, R55, R2, PT ;  /* 0x000000023700720c */ /* 0x000fc40003f26270 */
[C---:B------:R-:W-:Y:S01]  /*1050*/  SEL R0, R2.reuse, RZ, P0 ;  /* 0x000000ff02007207 */ /* 0x040fe20000000000 */
[----:B------:R-:W-:Y:S01]  /*1060*/  IMAD.IADD R21, R21, 0x1, -R8 ;  /* 0x0000000115157824 */ /* 0x000fe200078e0a08 */
[----:B------:R-:W-:Y:S02]  /*1070*/  SEL R2, R2, RZ, P1 ;  /* 0x000000ff02027207 */ /* 0x000fe40000800000 */
[C---:B------:R-:W-:Y:S02]  /*1080*/  LOP3.LUT R18, R4.reuse, 0xf, R5, 0xf8, !PT ;  /* 0x0000000f04127812 */ /* 0x040fe400078ef805 */
[C---:B------:R-:W-:Y:S01]  /*1090*/  LOP3.LUT R16, R4.reuse, 0xf, R7, 0xf8, !PT ;  /* 0x0000000f04107812 */ /* 0x040fe200078ef807 */
[----:B------:R-:W-:Y:S01]  /*10a0*/  IMAD.IADD R2, R55, 0x1, -R2 ;  /* 0x0000000137027824 */ /* 0x000fe200078e0a02 */
        /* <DEDUP_REMOVED lines=8> */
[----:B------:R-:W-:Y:S01]  /*1130*/  LOP3.LUT R4, R4, 0x8, R3, 0xf6, !PT ;  /* 0x0000000804047812 */ /* 0x000fe200078ef603 */
[----:B------:R-:W-:Y:S01]  /*1140*/  IMAD.IADD R3, R3, 0x1, -R0 ;  /* 0x0000000103037824 */ /* 0x000fe200078e0a00 */
[----:B------:R-:W-:Y:S02]  /*1150*/  LOP3.LUT R0, R34, 0x3, RZ, 0xc0, !PT ;  /* 0x0000000322007812 */ /* 0x000fe400078ec0ff */
[----:B------:R-:W-:-:S07]  /*1160*/  MOV R45, R36 ;  /* 0x00000024002d7202 */ /* 0x000fce0000000f00 */
[----:B------:R-:W-:Y:S05]  /*1170*/  CALL.REL.NOINC `($__internal_581_$__cuda_sm20_div_s16) ;  /* 0x0000002800447944 */ /* 0x000fea0003c00000 */
[----:B------:R-:W0:Y:S01]  /*1180*/  LDCU UR4, c[0x0][0x3a8] ;  /* 0x00007500ff0477ac */ /* 0x000e220008000800 */
[----:B------:R-:W-:Y:S01]  /*1190*/  PLOP3.LUT P0, PT, PT, PT, PT, 0x80, 0x8 ;  /* 0x000000000008781c */ /* 0x000fe20003f0f070 */
[----:B------:R-:W-:Y:S01]  /*11a0*/  IMAD.MOV.U32 R44, RZ, RZ, RZ ;  /* 0x000000ffff2c7224 */ /* 0x000fe200078e00ff */
[----:B------:R-:W-:Y:S01]  /*11b0*/  PRMT R45, R36, 0x9910, RZ ;  /* 0x00009910242d7816 */ /* 0x000fe200000000ff */
[----:B------:R-:W1:Y:S01]  /*11c0*/  LDCU UR7, c[0x0][0x3a8] ;  /* 0x00007500ff0777ac */ /* 0x000e620008000800 */
[----:B------:R-:W-:Y:S01]  /*11d0*/  LOP3.LUT R43, R43, 0x1f, RZ, 0xc0, !PT ;  /* 0x0000001f2b2b7812 */ /* 0x000fe200078ec0ff */
[----:B0-----:R-:W-:-:S04]  /*11e0*/  UISETP.LT.AND UP0, UPT, UR4, 0x10, UPT ;  /* 0x000000100400788c */ /* 0x001fc8000bf01270 */
[----:B-1----:R-:W-:-:S12]  /*11f0*/  USEL UR4, UR4, 0x10, UP0 ;  /* 0x0000001004047887 */ /* 0x002fd80008000000 */
.L_x_28848:
[----:B------:R-:W0:Y:S01]  /*1200*/  S2R R35, SR_CgaCtaId ;  /* 0x0000000000237919 */ /* 0x000e220000008800 */
[----:B------:R-:W-:Y:S01]  /*1210*/  MOV R34, 0x400 ;  /* 0x0000040000227802 */ /* 0x000fe20000000f00 */
[----:B------:R-:W-:Y:S01]  /*1220*/  BSSY.RECONVERGENT B0, `(.L_x_28793) ;  /* 0x000002a000007945 */ /* 0x000fe20003800200 */
[----:B------:R-:W-:Y:S01]  /*1230*/  ISETP.NE.AND P1, PT, R0, 0x2, PT ;  /* 0x000000020000780c */ /* 0x000fe20003f25270 */
[----:B-1----:R-:W1:Y:S01]  /*1240*/  S2R R37, SR_TID.X ;  /* 0x0000000000257919 */ /* 0x002e620000002100 */
[----:B0-----:R-:W-:Y:S02]  /*1250*/  LEA R47, R35, R34, 0x18 ;  /* 0x00000022232f7211 */ /* 0x001fe400078ec0ff */
[----:B------:R-:W-:Y:S02]  /*1260*/  P2R R34, PR, RZ, 0x1 ;  /* 0x00000001ff227803 */ /* 0x000fe40000000000 */
[C---:B-1----:R-:W-:Y:S02]  /*1270*/  LOP3.LUT R46, R37.reuse, 0xf, RZ, 0xc0, !PT ;  /* 0x0000000f252e7812 */ /* 0x042fe400078ec0ff */
[----:B------:R-:W-:Y:S01]  /*1280*/  LOP3.LUT R35, R37, 0xf, RZ, 0xc0, !PT ;  /* 0x0000000f25237812 */ /* 0x000fe200078ec0ff */
[----:B------:R0:W-:Y:S01]  /*1290*/  STL [R1], R34 ;  /* 0x0000002201007387 */ /* 0x0001e20000100800 */
[----:B------:R-:W-:Y:S01]  /*12a0*/  SHF.R.U32.HI R37, RZ, 0x4, R37 ;  /* 0x00000004ff257819 */ /* 0x000fe20000011625 */
[----:B------:R-:W-:Y:S01]  /*12b0*/  IMAD R46, R46, 0x84, R47 ;  /* 0x000000842e2e7824 */ /* 0x000fe200078e022f */
[----:B------:R-:W-:Y:S01]  /*12c0*/  SHF.R.U32.HI R47, RZ, 0x4, R40 ;  /* 0x00000004ff2f7819 */ /* 0x000fe20000011628 */
[----:B------:R-:W-:-:S02]  /*12d0*/  IMAD.IADD R48, R35, 0x1, R44 ;  /* 0x0000000123307824 */ /* 0x000fc400078e022c */
[----:B------:R-:W-:Y:S01]  /*12e0*/  IMAD.MOV.U32 R65, RZ, RZ, R37 ;  /* 0x000000ffff417224 */ /* 0x000fe200078e0025 */
[----:B------:R-:W-:Y:S06]  /*12f0*/  @!P1 BRA `(.L_x_28794) ;  /* 0x0000000000709947 */ /* 0x000fec0003800000 */
[----:B------:R-:W1:Y:S01]  /*1300*/  S2R R67, SR_CTAID.Z ;  /* 0x0000000000437919 */ /* 0x000e620000002700 */
[----:B------:R-:W2:Y:S08]  /*1310*/  LDC R36, c[0x0][0x3a8] ;  /* 0x0000ea00ff247b82 */ /* 0x000eb00000000800 */
[----:B------:R-:W0:Y:S01]  /*1320*/  LDC.64 R68, c[0x0][0x398] ;  /* 0x0000e600ff447b82 */ /* 0x000e220000000a00 */
[----:B-1----:R-:W-:-:S04]  /*1330*/  IMAD R35, R67, 0x20, R37 ;  /* 0x0000002043237824 */ /* 0x002fc800078e0225 */
[----:B--2---:R-:W-:-:S04]  /*1340*/  IMAD R35, R35, R36, R48 ;  /* 0x0000002423237224 */ /* 0x004fc800078e0230 */
[----:B0-----:R-:W-:-:S06]  /*1350*/  IMAD.WIDE R34, R35, 0x4, R68 ;  /* 0x0000000423227825 */ /* 0x001fcc00078e0244 */
[----:B------:R-:W2:Y:S01]  /*1360*/  LDG.E R34, desc[UR8][R34.64] ;  /* 0x0000000822227981 */ /* 0x000ea2000c1e1900 */
[----:B------:R-:W-:Y:S02]  /*1370*/  LEA R66, R37, R46, 0x2 ;  /* 0x0000002e25427211 */ /* 0x000fe400078e10ff */
        /* <DEDUP_REMOVED lines=8> */
[----:B------:R-:W-:-:S06]  /*1400*/  IMAD R37, R37, R36, R48 ;  /* 0x0000002425257224 */ /* 0x000fcc00078e0230 */
[----:B-1----:R-:W-:-:S04]  /*1410*/  @P0 IMAD R34, R67, 0x20, R65 ;  /* 0x0000002043220824 */ /* 0x002fc800078e0241 */
[----:B------:R-:W-:Y:S02]  /*1420*/  @P0 IMAD R34, R34, R36, R48 ;  /* 0x0000002422220224 */ /* 0x000fe400078e0230 */
[----:B------:R-:W-:-:S04]  /*1430*/  IMAD.WIDE R36, R37, 0x4, R68 ;  /* 0x0000000425247825 */ /* 0x000fc800078e0244 */
[----:B------:R-:W-:Y:S02]  /*1440*/  @P0 IMAD.WIDE R34, R34, 0x4, R68 ;  /* 0x0000000422220825 */ /* 0x000fe400078e0244 */
[----:B------:R-:W2:Y:S04]  /*1450*/  LDG.E R36, desc[UR8][R36.64] ;  /* 0x0000000824247981 */ /* 0x000ea8000c1e1900 */
[----:B------:R-:W3:Y:S01]  /*1460*/  @P0 LDG.E R34, desc[UR8][R34.64] ;  /* 0x0000000822220981 */ /* 0x000ee2000c1e1900 */
[----:B------:R-:W-:Y:S01]  /*1470*/  IMAD R66, R47, 0x4, R66 ;  /* 0x000000042f427824 */ /* 0x000fe200078e0242 */
[----:B------:R-:W-:-:S04]  /*1480*/  @P0 LEA.HI R65, R40, R65, RZ, 0x1c ;  /* 0x0000004128410211 */ /* 0x000fc800078fe0ff */
[----:B------:R-:W-:Y:S01]  /*1490*/  @P0 LEA R67, R47, R66, 0x2 ;  /* 0x000000422f430211 */ /* 0x000fe200078e10ff */
[----:B--2---:R2:W-:Y:S04]  /*14a0*/  STS [R66], R36 ;  /* 0x0000002442007388 */ /* 0x0045e80000000800 */
[----:B---3--:R2:W-:Y:S02]  /*14b0*/  @P0 STS [R67], R34 ;  /* 0x0000002243000388 */ /* 0x0085e40000000800 */
.L_x_28794:
[----:B------:R-:W-:Y:S05]  /*14c0*/  BSYNC.RECONVERGENT B0 ;  /* 0x0000000000007941 */ /* 0x000fea0003800200 */
.L_x_28793:
[----:B0123--:R-:W0:Y:S01]  /*14d0*/  S2R R34, SR_CTAID.Z ;  /* 0x0000000000227919 */ /* 0x00fe220000002700 */
[----:B------:R-:W1:Y:S01]  /*14e0*/  LDC.64 R68, c[0x0][0x398] ;  /* 0x0000e600ff447b82 */ /* 0x000e620000000a00 */
[----:B0-----:R-:W-:-:S04]  /*14f0*/  IMAD R36, R34, 0x20, R65 ;  /* 0x0000002022247824 */ /* 0x001fc800078e0241 */
[----:B------:R-:W-:Y:S01]  /*1500*/  IMAD R35, R36, UR7, R48 ;  /* 0x0000000724237c24 */ /* 0x000fe2000f8e0230 */
[----:B------:R-:W-:-:S03]  /*1510*/  LEA.HI R36, R40, R36, RZ, 0x1c ;  /* 0x0000002428247211 */ /* 0x000fc600078fe0ff */
[----:B-1----:R-:W-:Y:S01]  /*1520*/  IMAD.WIDE R34, R35, 0x4, R68 ;  /* 0x0000000423227825 */ /* 0x002fe200078e0244 */
[----:B------:R-:W-:-:S04]  /*1530*/  LEA.HI R37, R40, R36, RZ, 0x1c ;  /* 0x0000002428257211 */ /* 0x000fc800078fe0ff */
[----:B------:R0:W2:Y:S02]  /*1540*/  LDG.E R66, desc[UR8][R34.64] ;  /* 0x0000000822427981 */ /* 0x0000a4000c1e1900 */
[--C-:B0-----:R-:W-:Y:S01]  /*1550*/  IMAD R34, R36, UR7, R48.reuse ;  /* 0x0000000724227c24 */ /* 0x101fe2000f8e0230 */
[----:B------:R-:W-:Y:S01]  /*1560*/  LEA.HI R36, R40, R37, RZ, 0x1c ;  /* 0x0000002528247211 */ /* 0x000fe200078fe0ff */
[----:B------:R-:W-:Y:S02]  /*1570*/  IMAD R37, R37, UR7, R48 ;  /* 0x0000000725257c24 */ /* 0x000fe4000f8e0230 */
[----:B------:R-:W-:-:S04]  /*1580*/  IMAD.WIDE R34, R34, 0x4, R68 ;  /* 0x0000000422227825 */ /* 0x000fc800078e0244 */
[----:B------:R-:W-:Y:S01]  /*1590*/  IMAD R36, R36, UR7, R48 ;  /* 0x0000000724247c24 */ /* 0x000fe2000f8e0230 */
[----:B------:R0:W3:Y:S02]  /*15a0*/  LDG.E R67, desc[UR8][R34.64] ;  /* 0x0000000822437981 */ /* 0x0000e4000c1e1900 */
[----:B0-----:R-:W-:-:S04]  /*15b0*/  IMAD.WIDE R34, R37, 0x4, R68 ;  /* 0x0000000425227825 */ /* 0x001fc800078e0244 */
[----:B------:R-:W-:Y:S02]  /*15c0*/  IMAD.WIDE R36, R36, 0x4, R68 ;  /* 0x0000000424247825 */ /* 0x000fe400078e0244 */
[----:B------:R0:W4:Y:S04]  /*15d0*/  LDG.E R34, desc[UR8][R34.64] ;  /* 0x0000000822227981 */ /* 0x000128000c1e1900 */
[----:B------:R1:W5:Y:S01]  /*15e0*/  LDG.E R36, desc[UR8][R36.64] ;  /* 0x0000000824247981 */ /* 0x000362000c1e1900 */
[----:B0-----:R-:W-:Y:S02]  /*15f0*/  IMAD R35, R65, 0x4, R46 ;  /* 0x0000000441237824 */ /* 0x001fe400078e022e */
[----:B------:R-:W-:-:S05]  /*1600*/  IMAD R65, R47, 0x4, R65 ;  /* 0x000000042f417824 */ /* 0x000fca00078e0241 */
[----:B------:R-:W-:Y:S01]  /*1610*/  ISETP.GE.U32.AND P0, PT, R65, 0x20, PT ;  /* 0x000000204100780c */ /* 0x000fe20003f06070 */
[----:B--2---:R0:W-:Y:S02]  /*1620*/  STS [R35], R66 ;  /* 0x0000004223007388 */ /* 0x0041e40000000800 */
[----:B0-----:R-:W-:-:S04]  /*1630*/  IMAD R35, R47, 0x4, R35 ;  /* 0x000000042f237824 */ /* 0x001fc800078e0223 */
[----:B-1----:R-:W-:-:S05]  /*1640*/  IMAD R37, R47, 0x4, R35 ;  /* 0x000000042f257824 */ /* 0x002fca00078e0223 */
[----:B------:R-:W-:Y:S01]  /*1650*/  LEA R69, R47, R37, 0x2 ;  /* 0x000000252f457211 */ /* 0x000fe200078e10ff */
[----:B---3--:R3:W-:Y:S04]  /*1660*/  STS [R35], R67 ;  /* 0x0000004323007388 */ /* 0x0087e80000000800 */
[----:B----4-:R3:W-:Y:S04]  /*1670*/  STS [R37], R34 ;  /* 0x0000002225007388 */ /* 0x0107e80000000800 */
[----:B-----5:R3:W-:Y:S01]  /*1680*/  STS [R69], R36 ;  /* 0x0000002445007388 */ /* 0x0207e20000000800 */
[----:B------:R-:W-:Y:S05]  /*1690*/  @!P0 BRA `(.L_x_28793) ;  /* 0xfffffffc008c8947 */ /* 0x000fea000383ffff */
[----:B------:R-:W-:Y:S01]  /*16a0*/  ISETP.GE.AND P0, PT, R42, 0x1, PT ;  /* 0x000000012a00780c */ /* 0x000fe20003f06270 */
[----:B------:R-:W-:Y:S05]  /*16b0*/  WARPSYNC.ALL ;  /* 0x0000000000007948 */ /* 0x000fea0003800000 */
[----:B------:R-:W-:Y:S07]  /*16c0*/  BAR.SYNC.DEFER_BLOCKING 0x0 ;  /* 0x0000000000007b1d */ /* 0x000fee0000010000 */
[----:B------:R-:W-:Y:S05]  /*16d0*/  @!P0 BRA `(.L_x_28795) ;  /* 0x0000001400588947 */ /* 0x000fea0003800000 */
[----:B------:R-:W-:Y:S01]  /*16e0*/  BSSY.RECONVERGENT B0, `(.L_x_28795) ;  /* 0x0000155000007945 */ /* 0x000fe20003800200 */
[----:B------:R-:W-:-:S07]  /*16f0*/  IMAD.MOV.U32 R47, RZ, RZ, RZ ;  /* 0x000000ffff2f7224 */ /* 0x000fce00078e00ff */
.L_x_28847:
[----:B0--3--:R-:W0:Y:S01]  /*1700*/  LDC R35, c[0x0][0x3ac] ;  /* 0x0000eb00ff237b82 */ /* 0x009e220000000800 */
[----:B--2-4-:R-:W-:Y:S01]  /*1710*/  VIMNMX R34, PT, PT, R42, 0x40, PT ;  /* 0x000000402a227848 */ /* 0x014fe20003fe0100 */
[----:B------:R-:W-:Y:S01]  /*1720*/  IMAD.IADD R46, R38, 0x1, R47 ;  /* 0x00000001262e7824 */ /* 0x000fe200078e022f */
[----:B------:R-:W-:-:S03]  /*1730*/  ISETP.GE.AND P4, PT, R41, UR4, PT ;  /* 0x0000000429007c0c */ /* 0x000fc6000bf86270 */
[----:B------:R-:W-:-:S05]  /*1740*/  IMAD.SHL.U32 R34, R34, 0x2, RZ ;  /* 0x0000000222227824 */ /* 0x000fca00078e00ff */
[----:B------:R-:W-:Y:S02]  /*1750*/  IADD3 R47, PT, PT, R34, R47, RZ ;  /* 0x0000002f222f7210 */ /* 0x000fe40007ffe0ff */
[C---:B0-----:R-:W-:Y:S02]  /*1760*/  ISETP.GE.AND P3, PT, R35.reuse, 0x1, PT ;  /* 0x000000012300780c */ /* 0x041fe40003f66270 */
[C---:B------:R-:W-:Y:S02]  /*1770*/  ISETP.GE.AND P2, PT, R35.reuse, 0x2, PT ;  /* 0x000000022300780c */ /* 0x040fe40003f46270 */
[C---:B------:R-:W-:Y:S02]  /*1780*/  ISETP.GE.AND P1, PT, R35.reuse, 0x3, PT ;  /* 0x000000032300780c */ /* 0x040fe40003f26270 */
[C---:B------:R-:W-:Y:S02]  /*1790*/  ISETP.GE.AND P0, PT, R35.reuse, 0x4, PT ;  /* 0x000000042300780c */ /* 0x040fe40003f06270 */
[----:B------:R-:W-:-:S05]  /*17a0*/  ISETP.GE.AND P5, PT, R35, 0x5, PT ;  /* 0x000000052300780c */ /* 0x000fca0003fa6270 */
[----:B-1----:R-:W-:Y:S08]  /*17b0*/  @!P3 BRA `(.L_x_28796) ;  /* 0x00000000001cb947 */ /* 0x002ff00003800000 */
[----:B------:R-:W0:Y:S01]  /*17c0*/  S2UR UR6, SR_CgaCtaId ;  /* 0x00000000000679c3 */ /* 0x000e220000008800 */
[----:B------:R-:W-:Y:S01]  /*17d0*/  UMOV UR5, 0x400 ;  /* 0x0000040000057882 */ /* 0x000fe20000000000 */
[----:B------:R-:W-:Y:S01]  /*17e0*/  IMAD R34, R46, R35, R19 ;  /* 0x000000232e227224 */ /* 0x000fe200078e0213 */
[----:B------:R-:W-:-:S04]  /*17f0*/  UIADD3 UR5, UPT, UPT, UR5, 0x880, URZ ;  /* 0x0000088005057890 */ /* 0x000fc8000fffe0ff */
[----:B0-----:R-:W-:-:S06]  /*1800*/  ULEA UR5, UR6, UR5, 0x18 ;  /* 0x0000000506057291 */ /* 0x001fcc000f8ec0ff */
[----:B------:R-:W-:-:S05]  /*1810*/  LEA R34, R34, UR5, 0x2 ;  /* 0x0000000522227c11 */ /* 0x000fca000f8e10ff */
[----:B------:R0:W1:Y:S02]  /*1820*/  LDS R49, [R34] ;  /* 0x0000000022317984 */ /* 0x0000640000000800 */
.L_x_28796:
        /* <DEDUP_REMOVED lines=8> */
.L_x_28797:
        /* <DEDUP_REMOVED lines=8> */
.L_x_28798:
        /* <DEDUP_REMOVED lines=8> */
.L_x_28799:
        /* <DEDUP_REMOVED lines=9> */
.L_x_28800:
        /* <DEDUP_REMOVED lines=9> */
.L_x_28801:
        /* <DEDUP_REMOVED lines=9> */
.L_x_28802:
        /* <DEDUP_REMOVED lines=9> */
.L_x_28803:
        /* <DEDUP_REMOVED lines=9> */
.L_x_28804:
        /* <DEDUP_REMOVED lines=9> */
.L_x_28805:
        /* <DEDUP_REMOVED lines=9> */
.L_x_28806:
        /* <DEDUP_REMOVED lines=9> */
.L_x_28807:
        /* <DEDUP_REMOVED lines=9> */
.L_x_28808:
        /* <DEDUP_REMOVED lines=9> */
.L_x_28809:
        /* <DEDUP_REMOVED lines=9> */
.L_x_28810:
        /* <DEDUP_REMOVED lines=9> */
.L_x_28811:
[----:B------:R-:W-:Y:S05]  /*2070*/  @P4 BRA `(.L_x_28812) ;  /* 0x0000000800e84947 */ /* 0x000fea0003800000 */
[----:B------:R-:W5:Y:S01]  /*2080*/  S2R R65, SR_CgaCtaId ;  /* 0x0000000000417919 */ /* 0x000f620000008800 */
[----:B------:R-:W-:Y:S01]  /*2090*/  MOV R36, 0x400 ;  /* 0x0000040000247802 */ /* 0x000fe20000000f00 */
[----:B------:R-:W-:Y:S01]  /*20a0*/  IMAD.MOV.U32 R37, RZ, RZ, R41 ;  /* 0x000000ffff257224 */ /* 0x000fe200078e0029 */
[----:B------:R-:W-:Y:S02]  /*20b0*/  ISETP.GT.U32.AND P4, PT, R35, 0x40, PT ;  /* 0x000000402300780c */ /* 0x000fe40003f84070 */
[----:B-----5:R-:W-:-:S11]  /*20c0*/  LEA R36, R65, R36, 0x18 ;  /* 0x0000002441247211 */ /* 0x020fd600078ec0ff */
.L_x_28846:
[----:B------:R-:W-:-:S04]  /*20d0*/  IMAD R35, R37, 0x84, R36 ;  /* 0x0000008425237824 */ /* 0x000fc800078e0224 */
[----:B-12-4-:R-:W-:Y:S01]  /*20e0*/  IMAD R67, R43, 0x4, R35 ;  /* 0x000000042b437824 */ /* 0x016fe200078e0223 */
[----:B------:R-:W-:Y:S06]  /*20f0*/  @P4 BRA `(.L_x_28813) ;  /* 0x0000000400904947 */ /* 0x000fec0003800000 */
[----:B------:R-:W5:Y:S01]  /*2100*/  LDC R35, c[0x0][0x3ac] ;  /* 0x0000eb00ff237b82 */ /* 0x000f620000000800 */
[----:B------:R-:W1:Y:S01]  /*2110*/  LDS R67, [R67] ;  /* 0x0000000043437984 */ /* 0x000e620000000800 */
[----:B0-2-4-:R-:W-:Y:S01]  /*2120*/  IMAD.MOV.U32 R34, RZ, RZ, RZ ;  /* 0x000000ffff227224 */ /* 0x015fe200078e00ff */
[----:B-----5:R-:W-:-:S13]  /*2130*/  ISETP.NE.AND P0, PT, R35, RZ, PT ;  /* 0x000000ff2300720c */ /* 0x020fda0003f05270 */
[----:B-1----:R-:W-:Y:S05]  /*2140*/  @!P0 BRA `(.L_x_28814) ;  /* 0x0000000000108947 */ /* 0x002fea0003800000 */
[----:B------:R-:W-:-:S03]  /*2150*/  UMOV UR5, 0xffffffff ;  /* 0xffffffff00057882 */ /* 0x000fc60000000000 */
[----:B------:R-:W-:Y:S05]  /*2160*/  BRA.DIV UR5, `(.L_x_28815) ;  /* 0x0000000e05ec7947 */ /* 0x000fea000b800000 */
[----:B------:R0:W1:Y:S02]  /*2170*/  SHFL.IDX PT, R34, R67, R3, 0x1f ;  /* 0x00001f0343227589 */ /* 0x00006400000e0000 */
.L_x_28854:
[----:B-1----:R-:W-:-:S07]  /*2180*/  IMAD R34, R49, R34, RZ ;  /* 0x0000002231227224 */ /* 0x002fce00078e02ff */
.L_x_28814:
[----:B------:R-:W-:-:S13]  /*2190*/  ISETP.GE.AND P2, PT, R35, 0x2, PT ;  /* 0x000000022300780c */ /* 0x000fda0003f46270 */
[----:B------:R-:W-:Y:S05]  /*21a0*/  @!P2 BRA `(.L_x_28816) ;  /* 0x000000000010a947 */ /* 0x000fea0003800000 */
[----:B------:R-:W-:-:S03]  /*21b0*/  UMOV UR5, 0xffffffff ;  /* 0xffffffff00057882 */ /* 0x000fc60000000000 */
[----:B------:R-:W-:Y:S05]  /*21c0*/  BRA.DIV UR5, `(.L_x_28817) ;  /* 0x0000000e05f47947 */ /* 0x000fea000b800000 */
[----:B------:R1:W2:Y:S02]  /*21d0*/  SHFL.IDX PT, R65, R67, R33, 0x1f ;  /* 0x00001f2143417589 */ /* 0x0002a400000e0000 */
.L_x_28857:
[----:B--23--:R-:W-:-:S07]  /*21e0*/  IMAD R34, R50, R65, R34 ;  /* 0x0000004132227224 */ /* 0x00cfce00078e0222 */
.L_x_28816:
[----:B------:R-:W-:-:S13]  /*21f0*/  ISETP.GE.AND P1, PT, R35, 0x3, PT ;  /* 0x000000032300780c */ /* 0x000fda0003f26270 */
[----:B------:R-:W-:Y:S05]  /*2200*/  @!P1 BRA `(.L_x_28818) ;  /* 0x0000000000109947 */ /* 0x000fea0003800000 */
[----:B------:R-:W-:-:S03]  /*2210*/  UMOV UR5, 0xffffffff ;  /* 0xffffffff00057882 */ /* 0x000fc60000000000 */
[----:B------:R-:W-:Y:S05]  /*2220*/  BRA.DIV UR5, `(.L_x_28819) ;  /* 0x0000001205007947 */ /* 0x000fea000b800000 */
[----:B------:R2:W4:Y:S02]  /*2230*/  SHFL.IDX PT, R48, R67, R32, 0x1f ;  /* 0x00001f2043307589 */ /* 0x00052400000e0000 */
.L_x_28860:
[----:B----4-:R-:W-:-:S07]  /*2240*/  IMAD R34, R51, R48, R34 ;  /* 0x0000003033227224 */ /* 0x010fce00078e0222 */
.L_x_28818:
[----:B------:R-:W-:-:S13]  /*2250*/  ISETP.GE.AND P0, PT, R35, 0x4, PT ;  /* 0x000000042300780c */ /* 0x000fda0003f06270 */
[----:B------:R-:W-:Y:S05]  /*2260*/  @!P0 BRA `(.L_x_28820) ;  /* 0x0000000000108947 */ /* 0x000fea0003800000 */
[----:B------:R-:W-:-:S03]  /*2270*/  UMOV UR5, 0xffffffff ;  /* 0xffffffff00057882 */ /* 0x000fc60000000000 */
[----:B------:R-:W-:Y:S05]  /*2280*/  BRA.DIV UR5, `(.L_x_28821) ;  /* 0x0000001205107947 */ /* 0x000fea000b800000 */
[----:B------:R4:W0:Y:S02]  /*2290*/  SHFL.IDX PT, R65, R67, R31, 0x1f ;  /* 0x00001f1f43417589 */ /* 0x00082400000e0000 */
.L_x_28863:
[----:B0-----:R-:W-:-:S07]  /*22a0*/  IMAD R34, R52, R65, R34 ;  /* 0x0000004134227224 */ /* 0x001fce00078e0222 */
.L_x_28820:
[----:B------:R-:W-:-:S13]  /*22b0*/  ISETP.GE.AND P6, PT, R35, 0x5, PT ;  /* 0x000000052300780c */ /* 0x000fda0003fc6270 */
[----:B------:R-:W-:Y:S05]  /*22c0*/  @!P6 BRA `(.L_x_28822) ;  /* 0x000000000010e947 */ /* 0x000fea0003800000 */
[----:B------:R-:W-:-:S03]  /*22d0*/  UMOV UR5, 0xffffffff ;  /* 0xffffffff00057882 */ /* 0x000fc60000000000 */
[----:B------:R-:W-:Y:S05]  /*22e0*/  BRA.DIV UR5, `(.L_x_28823) ;  /* 0x00000012051c7947 */ /* 0x000fea000b800000 */
[----:B------:R0:W0:Y:S02]  /*22f0*/  SHFL.IDX PT, R48, R67, R30, 0x1f ;  /* 0x00001f1e43307589 */ /* 0x00002400000e0000 */
.L_x_28866:
[----:B0-----:R-:W-:-:S07]  /*2300*/  IMAD R34, R53, R48, R34 ;  /* 0x0000003035227224 */ /* 0x001fce00078e0222 */
.L_x_28822:
[----:B------:R-:W-:-:S13]  /*2310*/  ISETP.GE.AND P6, PT, R35, 0x6, PT ;  /* 0x000000062300780c */ /* 0x000fda0003fc6270 */
[----:B------:R-:W-:Y:S05]  /*2320*/  @!P6 BRA `(.L_x_28824) ;  /* 0x000000000010e947 */ /* 0x000fea0003800000 */
[----:B------:R-:W-:-:S03]  /*2330*/  UMOV UR5, 0xffffffff ;  /* 0xffffffff00057882 */ /* 0x000fc60000000000 */
[----:B------:R-:W-:Y:S05]  /*2340*/  BRA.DIV UR5, `(.L_x_28825) ;  /* 0x00000012052c7947 */ /* 0x000fea000b800000 */
[----:B------:R0:W0:Y:S02]  /*2350*/  SHFL.IDX PT, R65, R67, R29, 0x1f ;  /* 0x00001f1d43417589 */ /* 0x00002400000e0000 */
.L_x_28869:
[----:B0-----:R-:W-:-:S07]  /*2360*/  IMAD R34, R54, R65, R34 ;  /* 0x0000004136227224 */ /* 0x001fce00078e0222 */
.L_x_28824:
[----:B------:R-:W-:-:S13]  /*2370*/  ISETP.GE.AND P6, PT, R35, 0x7, PT ;  /* 0x000000072300780c */ /* 0x000fda0003fc6270 */
[----:B------:R-:W-:Y:S05]  /*2380*/  @!P6 BRA `(.L_x_28826) ;  /* 0x000000000010e947 */ /* 0x000fea0003800000 */
[----:B------:R-:W-:-:S03]  /*2390*/  UMOV UR5, 0xffffffff ;  /* 0xffffffff00057882 */ /* 0x000fc60000000000 */
[----:B------:R-:W-:Y:S05]  /*23a0*/  BRA.DIV UR5, `(.L_x_28827) ;  /* 0x0000001205387947 */ /* 0x000fea000b800000 */
[----:B------:R0:W0:Y:S02]  /*23b0*/  SHFL.IDX PT, R48, R67, R28, 0x1f ;  /* 0x00001f1c43307589 */ /* 0x00002400000e0000 */
.L_x_28872:
[----:B0-----:R-:W-:-:S07]  /*23c0*/  IMAD R34, R55, R48, R34 ;  /* 0x0000003037227224 */ /* 0x001fce00078e0222 */
.L_x_28826:
[----:B------:R-:W-:-:S13]  /*23d0*/  ISETP.GE.AND P6, PT, R35, 0x8, PT ;  /* 0x000000082300780c */ /* 0x000fda0003fc6270 */
[----:B------:R-:W-:Y:S05]  /*23e0*/  @!P6 BRA `(.L_x_28828) ;  /* 0x000000000010e947 */ /* 0x000fea0003800000 */
[----:B------:R-:W-:-:S03]  /*23f0*/  UMOV UR5, 0xffffffff ;  /* 0xffffffff00057882 */ /* 0x000fc60000000000 */
[----:B------:R-:W-:Y:S05]  /*2400*/  BRA.DIV UR5, `(.L_x_28829) ;  /* 0x0000001205487947 */ /* 0x000fea000b800000 */
[----:B------:R0:W0:Y:S02]  /*2410*/  SHFL.IDX PT, R65, R67, R27, 0x1f ;  /* 0x00001f1b43417589 */ /* 0x00002400000e0000 */
.L_x_28875:
[----:B0-----:R-:W-:-:S07]  /*2420*/  IMAD R34, R56, R65, R34 ;  /* 0x0000004138227224 */ /* 0x001fce00078e0222 */
.L_x_28828:
[----:B------:R-:W-:-:S13]  /*2430*/  ISETP.GE.AND P6, PT, R35, 0x9, PT ;  /* 0x000000092300780c */ /* 0x000fda0003fc6270 */
[----:B------:R-:W-:Y:S05]  /*2440*/  @!P6 BRA `(.L_x_28830) ;  /* 0x000000000010e947 */ /* 0x000fea0003800000 */
[----:B------:R-:W-:-:S03]  /*2450*/  UMOV UR5, 0xffffffff ;  /* 0xffffffff00057882 */ /* 0x000fc60000000000 */
[----:B------:R-:W-:Y:S05]  /*2460*/  BRA.DIV UR5, `(.L_x_28831) ;  /* 0x0000001205547947 */ /* 0x000fea000b800000 */
[----:B------:R0:W0:Y:S02]  /*2470*/  SHFL.IDX PT, R48, R67, R26, 0x1f ;  /* 0x00001f1a43307589 */ /* 0x00002400000e0000 */
.L_x_28878:
[----:B0-----:R-:W-:-:S07]  /*2480*/  IMAD R34, R57, R48, R34 ;  /* 0x0000003039227224 */ /* 0x001fce00078e0222 */
.L_x_28830:
[----:B------:R-:W-:-:S13]  /*2490*/  ISETP.GE.AND P6, PT, R35, 0xa, PT ;  /* 0x0000000a2300780c */ /* 0x000fda0003fc6270 */
[----:B------:R-:W-:Y:S05]  /*24a0*/  @!P6 BRA `(.L_x_28832) ;  /* 0x000000000010e947 */ /* 0x000fea0003800000 */
[----:B------:R-:W-:-:S03]  /*24b0*/  UMOV UR5, 0xffffffff ;  /* 0xffffffff00057882 */ /* 0x000fc60000000000 */
[----:B------:R-:W-:Y:S05]  /*24c0*/  BRA.DIV UR5, `(.L_x_28833) ;  /* 0x0000001205647947 */ /* 0x000fea000b800000 */
[----:B------:R0:W0:Y:S02]  /*24d0*/  SHFL.IDX PT, R65, R67, R25, 0x1f ;  /* 0x00001f1943417589 */ /* 0x00002400000e0000 */
.L_x_28881:
[----:B0-----:R-:W-:-:S07]  /*24e0*/  IMAD R34, R58, R65, R34 ;  /* 0x000000413a227224 */ /* 0x001fce00078e0222 */
.L_x_28832:
[----:B------:R-:W-:-:S13]  /*24f0*/  ISETP.GE.AND P6, PT, R35, 0xb, PT ;  /* 0x0000000b2300780c */ /* 0x000fda0003fc6270 */
[----:B------:R-:W-:Y:S05]  /*2500*/  @!P6 BRA `(.L_x_28834) ;  /* 0x000000000010e947 */ /* 0x000fea0003800000 */
[----:B------:R-:W-:-:S03]  /*2510*/  UMOV UR5, 0xffffffff ;  /* 0xffffffff00057882 */ /* 0x000fc60000000000 */
[----:B------:R-:W-:Y:S05]  /*2520*/  BRA.DIV UR5, `(.L_x_28835) ;  /* 0x0000001205707947 */ /* 0x000fea000b800000 */
[----:B------:R0:W0:Y:S02]  /*2530*/  SHFL.IDX PT, R48, R67, R24, 0x1f ;  /* 0x00001f1843307589 */ /* 0x00002400000e0000 */
.L_x_28884:
[----:B0-----:R-:W-:-:S07]  /*2540*/  IMAD R34, R59, R48, R34 ;  /* 0x000000303b227224 */ /* 0x001fce00078e0222 */
.L_x_28834:
[----:B------:R-:W-:-:S13]  /*2550*/  ISETP.GE.AND P6, PT, R35, 0xc, PT ;  /* 0x0000000c2300780c */ /* 0x000fda0003fc6270 */
[----:B------:R-:W-:Y:S05]  /*2560*/  @!P6 BRA `(.L_x_28836) ;  /* 0x000000000010e947 */ /* 0x000fea0003800000 */
[----:B------:R-:W-:-:S03]  /*2570*/  UMOV UR5, 0xffffffff ;  /* 0xffffffff00057882 */ /* 0x000fc60000000000 */
[----:B------:R-:W-:Y:S05]  /*2580*/  BRA.DIV UR5, `(.L_x_28837) ;  /* 0x0000001205807947 */ /* 0x000fea000b800000 */
[----:B------:R0:W0:Y:S02]  /*2590*/  SHFL.IDX PT, R65, R67, R23, 0x1f ;  /* 0x00001f1743417589 */ /* 0x00002400000e0000 */
.L_x_28887:
[----:B0-----:R-:W-:-:S07]  /*25a0*/  IMAD R34, R60, R65, R34 ;  /* 0x000000413c227224 */ /* 0x001fce00078e0222 */
.L_x_28836:
[----:B------:R-:W-:-:S13]  /*25b0*/  ISETP.GE.AND P6, PT, R35, 0xd, PT ;  /* 0x0000000d2300780c */ /* 0x000fda0003fc6270 */
[----:B------:R-:W-:Y:S05]  /*25c0*/  @!P6 BRA `(.L_x_28838) ;  /* 0x000000000010e947 */ /* 0x000fea0003800000 */
[----:B------:R-:W-:-:S03]  /*25d0*/  UMOV UR5, 0xffffffff ;  /* 0xffffffff00057882 */ /* 0x000fc60000000000 */
[----:B------:R-:W-:Y:S05]  /*25e0*/  BRA.DIV UR5, `(.L_x_28839) ;  /* 0x00000012058c7947 */ /* 0x000fea000b800000 */
[----:B------:R0:W0:Y:S02]  /*25f0*/  SHFL.IDX PT, R48, R67, R22, 0x1f ;  /* 0x00001f1643307589 */ /* 0x00002400000e0000 */
.L_x_28890:
[----:B0-----:R-:W-:-:S07]  /*2600*/  IMAD R34, R61, R48, R34 ;  /* 0x000000303d227224 */ /* 0x001fce00078e0222 */
.L_x_28838:
[----:B------:R-:W-:-:S13]  /*2610*/  ISETP.GE.AND P6, PT, R35, 0xe, PT ;  /* 0x0000000e2300780c */ /* 0x000fda0003fc6270 */
[----:B------:R-:W-:Y:S05]  /*2620*/  @!P6 BRA `(.L_x_28840) ;  /* 0x000000000010e947 */ /* 0x000fea0003800000 */
[----:B------:R-:W-:-:S03]  /*2630*/  UMOV UR5, 0xffffffff ;  /* 0xffffffff00057882 */ /* 0x000fc60000000000 */
[----:B------:R-:W-:Y:S05]  /*2640*/  BRA.DIV UR5, `(.L_x_28841) ;  /* 0x00000012059c7947 */ /* 0x000fea000b800000 */
[----:B------:R0:W0:Y:S02]  /*2650*/  SHFL.IDX PT, R65, R67, R21, 0x1f ;  /* 0x00001f1543417589 */ /* 0x00002400000e0000 */
.L_x_28893:
[----:B0-----:R-:W-:-:S07]  /*2660*/  IMAD R34, R62, R65, R34 ;  /* 0x000000413e227224 */ /* 0x001fce00078e0222 */
.L_x_28840:
[----:B------:R-:W-:-:S13]  /*2670*/  ISETP.GE.AND P6, PT, R35, 0xf, PT ;  /* 0x0000000f2300780c */ /* 0x000fda0003fc6270 */
[----:B------:R-:W-:Y:S05]  /*2680*/  @!P6 BRA `(.L_x_28842) ;  /* 0x000000000010e947 */ /* 0x000fea0003800000 */
[----:B------:R-:W-:-:S03]  /*2690*/  UMOV UR5, 0xffffffff ;  /* 0xffffffff00057882 */ /* 0x000fc60000000000 */
[----:B------:R-:W-:Y:S05]  /*26a0*/  BRA.DIV UR5, `(.L_x_28843) ;  /* 0x0000001205a87947 */ /* 0x000fea000b800000 */
[----:B------:R0:W0:Y:S02]  /*26b0*/  SHFL.IDX PT, R48, R67, R20, 0x1f ;  /* 0x00001f1443307589 */ /* 0x00002400000e0000 */
.L_x_28896:
[----:B0-----:R-:W-:-:S07]  /*26c0*/  IMAD R34, R63, R48, R34 ;  /* 0x000000303f227224 */ /* 0x001fce00078e0222 */
.L_x_28842:
[----:B------:R-:W-:-:S13]  /*26d0*/  ISETP.GE.AND P6, PT, R35, 0x10, PT ;  /* 0x000000102300780c */ /* 0x000fda0003fc6270 */
[----:B------:R-:W-:Y:S05]  /*26e0*/  @!P6 BRA `(.L_x_28844) ;  /* 0x00000004000ce947 */ /* 0x000fea0003800000 */
[----:B------:R-:W-:-:S03]  /*26f0*/  UMOV UR5, 0xffffffff ;  /* 0xffffffff00057882 */ /* 0x000fc60000000000 */
[----:B------:R-:W-:Y:S05]  /*2700*/  BRA.DIV UR5, `(.L_x_28845) ;  /* 0x0000001205b87947 */ /* 0x000fea000b800000 */
[----:B012-4-:R0:W1:Y:S02]  /*2710*/  SHFL.IDX PT, R67, R67, R2, 0x1f ;  /* 0x00001f0243437589 */ /* 0x01706400000e0000 */
.L_x_28899:
[----:B-1----:R-:W-:Y:S01]  /*2720*/  IMAD R34, R64, R67, R34 ;  /* 0x0000004340227224 */ /* 0x002fe200078e0222 */
[----:B------:R-:W-:Y:S06]  /*2730*/  BRA `(.L_x_28844) ;  /* 0x0000000000f87947 */ /* 0x000fec0003800000 */
.L_x_28813:
[----:B------:R-:W5:Y:S01]  /*2740*/  LDC R48, c[0x0][0x3ac] ;  /* 0x0000eb00ff307b82 */ /* 0x000f620000000800 */
[--C-:B------:R-:W-:Y:S01]  /*2750*/  @P3 IMAD R65, R19, 0x4, R35.reuse ;  /* 0x0000000413413824 */ /* 0x100fe200078e0223 */
[----:B------:R-:W-:Y:S01]  /*2760*/  @P2 LEA R66, R18, R35, 0x2 ;  /* 0x0000002312422211 */ /* 0x000fe200078e10ff */
[--C-:B------:R-:W-:Y:S02]  /*2770*/  @P1 IMAD R67, R17, 0x4, R35.reuse ;  /* 0x0000000411431824 */ /* 0x100fe400078e0223 */
[----:B0-2-4-:R-:W-:Y:S02]  /*2780*/  HFMA2 R34, -RZ, RZ, 0, 0 ;  /* 0x00000000ff227431 */ /* 0x015fe400000001ff */
[----:B------:R-:W-:Y:S01]  /*2790*/  @P0 IMAD R68, R16, 0x4, R35 ;  /* 0x0000000410440824 */ /* 0x000fe200078e0223 */
[----:B------:R-:W1:Y:S04]  /*27a0*/  @P3 LDS R65, [R65] ;  /* 0x0000000041413984 */ /* 0x000e680000000800 */
[----:B------:R-:W3:Y:S04]  /*27b0*/  @P2 LDS R66, [R66] ;  /* 0x0000000042422984 */ /* 0x000ee80000000800 */
[----:B------:R-:W0:Y:S04]  /*27c0*/  @P1 LDS R67, [R67] ;  /* 0x0000000043431984 */ /* 0x000e280000000800 */
[----:B------:R-:W2:Y:S01]  /*27d0*/  @P0 LDS R68, [R68] ;  /* 0x0000000044440984 */ /* 0x000ea20000000800 */
[----:B-----5:R-:W-:-:S13]  /*27e0*/  ISETP.GE.AND P6, PT, R48, 0x5, PT ;  /* 0x000000053000780c */ /* 0x020fda0003fc6270 */
[----:B------:R-:W-:-:S06]  /*27f0*/  @P6 IMAD R69, R15, 0x4, R35 ;  /* 0x000000040f456824 */ /* 0x000fcc00078e0223 */
[----:B------:R-:W4:Y:S01]  /*2800*/  @P6 LDS R69, [R69] ;  /* 0x0000000045456984 */ /* 0x000f220000000800 */
[----:B-1----:R-:W-:-:S04]  /*2810*/  @P3 IMAD R34, R49, R65, RZ ;  /* 0x0000004131223224 */ /* 0x002fc800078e02ff */
[----:B---3--:R-:W-:-:S04]  /*2820*/  @P2 IMAD R34, R50, R66, R34 ;  /* 0x0000004232222224 */ /* 0x008fc800078e0222 */
[----:B0-----:R-:W-:-:S04]  /*2830*/  @P1 IMAD R34, R51, R67, R34 ;  /* 0x0000004333221224 */ /* 0x001fc800078e0222 */
[----:B--2---:R-:W-:-:S04]  /*2840*/  @P0 IMAD R34, R52, R68, R34 ;  /* 0x0000004434220224 */ /* 0x004fc800078e0222 */
        /* <DEDUP_REMOVED lines=45> */
.L_x_28844:
[----:B------:R-:W-:Y:S01]  /*2b20*/  ISETP.NE.AND P6, PT, R39, RZ, PT ;  /* 0x000000ff2700720c */ /* 0x000fe20003fc5270 */
[----:B------:R-:W-:Y:S05]  /*2b30*/  WARPSYNC.ALL ;  /* 0x0000000000007948 */ /* 0x000fea0003800000 */
[----:B------:R-:W-:Y:S01]  /*2b40*/  IADD3 R65, PT, PT, R37, R44, RZ ;  /* 0x0000002c25417210 */ /* 0x000fe20007ffe0ff */
[----:B------:R-:W-:-:S04]  /*2b50*/  IMAD.IADD R37, R45, 0x1, R37 ;  /* 0x000000012d257824 */ /* 0x000fc800078e0225 */
[----:B------:R-:W-:Y:S02]  /*2b60*/  IMAD R65, R42, R65, R46 ;  /* 0x000000412a417224 */ /* 0x000fe400078e022e */
        /* <DEDUP_REMOVED lines=11> */
.L_x_28812:
[----:B------:R-:W-:Y:S05]  /*2c20*/  @!P5 BRA `(.L_x_28847) ;  /* 0xffffffe800b4d947 */ /* 0x000fea000383ffff */
[----:B------:R-:W-:Y:S05]  /*2c30*/  BSYNC.RECONVERGENT B0 ;  /* 0x0000000000007941 */ /* 0x000fea0003800200 */
.L_x_28795:
[----:B0-234-:R-:W2:Y:S01]  /*2c40*/  LDL.LU R34, [R1] ;  /* 0x0000000001227983 */ /* 0x01dea20000300800 */
[----:B------:R-:W-:Y:S01]  /*2c50*/  HFMA2 R44, -RZ, RZ, 0, 9.5367431640625e-07 ;  /* 0x00000010ff2c7431 */ /* 0x000fe200000001ff */
[----:B------:R-:W-:Y:S02]  /*2c60*/  PLOP3.LUT P0, PT, PT, PT, PT, 0x8, 0x80 ;  /* 0x000000000080781c */ /* 0x000fe40003f0e170 */
[----:B--2---:R-:W-:-:S13]  /*2c70*/  ISETP.NE.AND P1, PT, R34, RZ, PT ;  /* 0x000000ff2200720c */ /* 0x004fda0003f25270 */
[----:B------:R-:W-:Y:S05]  /*2c80*/  @P1 BRA `(.L_x_28848) ;  /* 0xffffffe4005c1947 */ /* 0x000fea000383ffff */
[----:B------:R-:W2:Y:S01]  /*2c90*/  LDL.LU R34, [R1+0x4] ;  /* 0x0000040001227983 */ /* 0x000ea20000300800 */
[----:B------:R-:W-:Y:S05]  /*2ca0*/  WARPSYNC.ALL ;  /* 0x0000000000007948 */ /* 0x000fea0003800000 */
[----:B------:R-:W0:Y:S01]  /*2cb0*/  S2R R6, SR_TID.X ;  /* 0x0000000000067919 */ /* 0x000e220000002100 */
[----:B------:R-:W-:Y:S01]  /*2cc0*/  BSSY.RECONVERGENT B0, `(.L_x_28849) ;  /* 0x000001f000007945 */ /* 0x000fe20003800200 */
[----:B------:R-:W-:Y:S01]  /*2cd0*/  IMAD.SHL.U32 R37, R40, 0x4, RZ ;  /* 0x0000000428257824 */ /* 0x000fe200078e00ff */
[----:B------:R-:W-:Y:S01]  /*2ce0*/  BAR.SYNC.DEFER_BLOCKING 0x0 ;  /* 0x0000000000007b1d */ /* 0x000fe20000010000 */
[----:B--2---:R-:W-:-:S02]  /*2cf0*/  LOP3.LUT R4, R34, 0xffff, RZ, 0xc0, !PT ;  /* 0x0000ffff22047812 */ /* 0x004fc400078ec0ff */
[----:B------:R-:W-:Y:S02]  /*2d00*/  LOP3.LUT R0, R34, 0xffff, RZ, 0xc0, !PT ;  /* 0x0000ffff22007812 */ /* 0x000fe400078ec0ff */
[----:B------:R-:W-:Y:S02]  /*2d10*/  IADD3 R2, PT, PT, -R4, 0x2, RZ ;  /* 0x0000000204027810 */ /* 0x000fe40007ffe1ff */
[----:B------:R-:W-:Y:S01]  /*2d20*/  ISETP.GE.U32.AND P1, PT, R0, 0x2, PT ;  /* 0x000000020000780c */ /* 0x000fe20003f26070 */
[----:B0-----:R-:W-:Y:S01]  /*2d30*/  IMAD.SHL.U32 R0, R6, 0x4, RZ ;  /* 0x0000000406007824 */ /* 0x001fe200078e00ff */
[----:B------:R-:W-:-:S13]  /*2d40*/  LOP3.LUT P0, RZ, R2, 0x3, RZ, 0xc0, !PT ;  /* 0x0000000302ff7812 */ /* 0x000fda000780c0ff */
[----:B------:R-:W-:Y:S05]  /*2d50*/  @!P0 BRA `(.L_x_28850) ;  /* 0x0000000000548947 */ /* 0x000fea0003800000 */
[----:B------:R-:W0:Y:S01]  /*2d60*/  S2R R34, SR_CTAID.Y ;  /* 0x0000000000227919 */ /* 0x000e220000002600 */
[----:B------:R-:W2:Y:S01]  /*2d70*/  S2UR UR6, SR_CgaCtaId ;  /* 0x00000000000679c3 */ /* 0x000ea20000008800 */
[----:B------:R-:W-:Y:S01]  /*2d80*/  UMOV UR5, 0x400 ;  /* 0x0000040000057882 */ /* 0x000fe20000000000 */
[----:B------:R-:W-:Y:S01]  /*2d90*/  LOP3.LUT R4, R4, 0x3, RZ, 0xc0, !PT ;  /* 0x0000000304047812 */ /* 0x000fe200078ec0ff */
[----:B------:R-:W-:-:S03]  /*2da0*/  UIADD3 UR5, UPT, UPT, UR5, 0x1880, URZ ;  /* 0x0000188005057890 */ /* 0x000fc6000fffe0ff */
[----:B------:R-:W-:Y:S02]  /*2db0*/  LOP3.LUT R4, R4, 0x2, RZ, 0x3c, !PT ;  /* 0x0000000204047812 */ /* 0x000fe400078e3cff */
[----:B------:R-:W3:Y:S01]  /*2dc0*/  LDC.64 R2, c[0x0][0x3a0] ;  /* 0x0000e800ff027b82 */ /* 0x000ee20000000a00 */
[----:B--2---:R-:W-:Y:S01]  /*2dd0*/  ULEA UR5, UR6, UR5, 0x18 ;  /* 0x0000000506057291 */ /* 0x004fe2000f8ec0ff */
[----:B0-----:R-:W-:-:S04]  /*2de0*/  IMAD R5, R34, 0x400, R0 ;  /* 0x0000040022057824 */ /* 0x001fc800078e0200 */
[----:B---3--:R-:W-:Y:S01]  /*2df0*/  IMAD.WIDE.U32 R2, R5, 0x4, R2 ;  /* 0x0000000405027825 */ /* 0x008fe200078e0002 */
[----:B------:R-:W-:Y:S02]  /*2e00*/  IADD3 R5, PT, PT, -R4, RZ, RZ ;  /* 0x000000ff04057210 */ /* 0x000fe40007ffe1ff */
[----:B------:R-:W-:-:S07]  /*2e10*/  LEA R4, R6, UR5, 0x4 ;  /* 0x0000000506047c11 */ /* 0x000fce000f8e20ff */
.L_x_28851:
[----:B------:R0:W2:Y:S01]  /*2e20*/  LDS.128 R8, [R4] ;  /* 0x0000000004087984 */ /* 0x0000a20000000c00 */
[----:B------:R-:W0:Y:S01]  /*2e30*/  LDC R7, c[0x0][0x360] ;  /* 0x0000d800ff077b82 */ /* 0x000e220000000800 */
[----:B------:R-:W-:Y:S02]  /*2e40*/  VIADD R5, R5, 0x1 ;  /* 0x0000000105057836 */ /* 0x000fe40000000000 */
[----:B------:R-:W-:-:S03]  /*2e50*/  IMAD.IADD R0, R0, 0x1, R37 ;  /* 0x0000000100007824 */ /* 0x000fc600078e0225 */
[----:B------:R-:W-:Y:S01]  /*2e60*/  ISETP.NE.AND P0, PT, R5, RZ, PT ;  /* 0x000000ff0500720c */ /* 0x000fe20003f05270 */
[----:B0-----:R-:W-:Y:S01]  /*2e70*/  IMAD R4, R7, 0x10, R4 ;  /* 0x0000001007047824 */ /* 0x001fe200078e0204 */
[----:B--2---:R0:W-:Y:S02]  /*2e80*/  STG.E.128 desc[UR8][R2.64], R8 ;  /* 0x0000000802007986 */ /* 0x0041e4000c101d08 */
[----:B0-----:R-:W-:-:S09]  /*2e90*/  IMAD.WIDE.U32 R2, R40, 0x10, R2 ;  /* 0x0000001028027825 */ /* 0x001fd200078e0002 */
[----:B------:R-:W-:Y:S05]  /*2ea0*/  @P0 BRA `(.L_x_28851) ;  /* 0xfffffffc00dc0947 */ /* 0x000fea000383ffff */
.L_x_28850:
[----:B------:R-:W-:Y:S05]  /*2eb0*/  BSYNC.RECONVERGENT B0 ;  /* 0x0000000000007941 */ /* 0x000fea0003800200 */
.L_x_28849:
[----:B------:R-:W-:Y:S05]  /*2ec0*/  @!P1 EXIT ;  /* 0x000000000000994d */ /* 0x000fea0003800000 */
[----:B------:R-:W0:Y:S01]  /*2ed0*/  S2R R6, SR_CTAID.Y ;  /* 0x0000000000067919 */ /* 0x000e220000002600 */
[----:B------:R-:W2:Y:S01]  /*2ee0*/  S2UR UR5, SR_CgaCtaId ;  /* 0x00000000000579c3 */ /* 0x000ea20000008800 */
[----:B------:R-:W-:Y:S02]  /*2ef0*/  UMOV UR4, 0x400 ;  /* 0x0000040000047882 */ /* 0x000fe40000000000 */
[----:B------:R-:W-:-:S05]  /*2f00*/  UIADD3 UR4, UPT, UPT, UR4, 0x1880, URZ ;  /* 0x0000188004047890 */ /* 0x000fca000fffe0ff */
[----:B------:R-:W3:Y:S08]  /*2f10*/  LDC R30, c[0x0][0x360] ;  /* 0x0000d800ff1e7b82 */ /* 0x000ef00000000800 */
[----:B------:R-:W4:Y:S01]  /*2f20*/  LDC.64 R26, c[0x0][0x3a0] ;  /* 0x0000e800ff1a7b82 */ /* 0x000f220000000a00 */
[----:B--2---:R-:W-:-:S06]  /*2f30*/  ULEA UR4, UR5, UR4, 0x18 ;  /* 0x0000000405047291 */ /* 0x004fcc000f8ec0ff */
[----:B------:R-:W-:Y:S02]  /*2f40*/  LEA R28, R0, UR4, 0x2 ;  /* 0x00000004001c7c11 */ /* 0x000fe4000f8e10ff */
[----:B0-----:R-:W-:-:S05]  /*2f50*/  LEA R29, R6, R0, 0xa ;  /* 0x00000000061d7211 */ /* 0x001fca00078e50ff */
[C-C-:B---3--:R-:W-:Y:S02]  /*2f60*/  IMAD R31, R30.reuse, 0xc, R29.reuse ;  /* 0x0000000c1e1f7824 */ /* 0x148fe400078e021d */
[----:B-1----:R-:W-:Y:S02]  /*2f70*/  IMAD R33, R30, 0x8, R29 ;  /* 0x000000081e217824 */ /* 0x002fe400078e021d */
[----:B------:R-:W-:-:S07]  /*2f80*/  IMAD.IADD R35, R29, 0x1, R37 ;  /* 0x000000011d237824 */ /* 0x000fce00078e0225 */
.L_x_28852:
[C-C-:B0-----:R-:W-:Y:S01]  /*2f90*/  IMAD R8, R30.reuse, 0x10, R28.reuse ;  /* 0x000000101e087824 */ /* 0x141fe200078e021c */
[C---:B------:R-:W-:Y:S01]  /*2fa0*/  LEA R12, R30.reuse, R28, 0x5 ;  /* 0x0000001c1e0c7211 */ /* 0x040fe200078e28ff */
[----:B------:R-:W-:Y:S01]  /*2fb0*/  IMAD R16, R30, 0x30, R28 ;  /* 0x000000301e107824 */ /* 0x000fe200078e021c */
[----:B------:R0:W1:Y:S01]  /*2fc0*/  LDS.128 R4, [R28] ;  /* 0x000000001c047984 */ /* 0x0000620000000c00 */
[----:B----4-:R-:W-:Y:S01]  /*2fd0*/  IMAD.WIDE R24, R29, 0x4, R26 ;  /* 0x000000041d187825 */ /* 0x010fe200078e021a */
[----:B------:R-:W-:Y:S02]  /*2fe0*/  IADD3 R0, PT, PT, R37, R0, R37 ;  /* 0x0000000025007210 */ /* 0x000fe40007ffe025 */
[----:B------:R-:W2:Y:S01]  /*2ff0*/  LDS.128 R8, [R8] ;  /* 0x0000000008087984 */ /* 0x000ea20000000c00 */
[----:B------:R-:W-:Y:S01]  /*3000*/  IMAD.WIDE R22, R35, 0x4, R26 ;  /* 0x0000000423167825 */ /* 0x000fe200078e021a */
[----:B------:R-:W-:Y:S02]  /*3010*/  IADD3 R0, PT, PT, R37, R0, R37 ;  /* 0x0000000025007210 */ /* 0x000fe40007ffe025 */
[----:B------:R-:W3:Y:S01]  /*3020*/  LDS.128 R12, [R12] ;  /* 0x000000000c0c7984 */ /* 0x000ee20000000c00 */
[----:B------:R-:W-:Y:S01]  /*3030*/  IMAD.WIDE R20, R33, 0x4, R26 ;  /* 0x0000000421147825 */ /* 0x000fe200078e021a */
[----:B------:R-:W-:-:S02]  /*3040*/  ISETP.GE.U32.AND P0, PT, R0, 0x400, PT ;  /* 0x000004000000780c */ /* 0x000fc40003f06070 */
[----:B------:R-:W4:Y:S01]  /*3050*/  LDS.128 R16, [R16] ;  /* 0x0000000010107984 */ /* 0x000f220000000c00 */
[----:B------:R-:W-:Y:S01]  /*3060*/  IMAD.WIDE R2, R31, 0x4, R26 ;  /* 0x000000041f027825 */ /* 0x000fe200078e021a */
[----:B------:R-:W-:-:S03]  /*3070*/  LEA R29, R30, R29, 0x4 ;  /* 0x0000001d1e1d7211 */ /* 0x000fc600078e20ff */
[C---:B------:R-:W-:Y:S02]  /*3080*/  IMAD R31, R30.reuse, 0x10, R31 ;  /* 0x000000101e1f7824 */ /* 0x040fe400078e021f */
[C---:B------:R-:W-:Y:S02]  /*3090*/  IMAD R33, R30.reuse, 0x10, R33 ;  /* 0x000000101e217824 */ /* 0x040fe400078e0221 */
[C---:B------:R-:W-:Y:S02]  /*30a0*/  IMAD R35, R30.reuse, 0x10, R35 ;  /* 0x000000101e237824 */ /* 0x040fe400078e0223 */
[----:B0-----:R-:W-:Y:S01]  /*30b0*/  IMAD R28, R30, 0x40, R28 ;  /* 0x000000401e1c7824 */ /* 0x001fe200078e021c */
[----:B-1----:R0:W-:Y:S04]  /*30c0*/  STG.E.128 desc[UR8][R24.64], R4 ;  /* 0x0000000418007986 */ /* 0x0021e8000c101d08 */
[----:B--2---:R0:W-:Y:S04]  /*30d0*/  STG.E.128 desc[UR8][R22.64], R8 ;  /* 0x0000000816007986 */ /* 0x0041e8000c101d08 */
[----:B---3--:R0:W-:Y:S04]  /*30e0*/  STG.E.128 desc[UR8][R20.64], R12 ;  /* 0x0000000c14007986 */ /* 0x0081e8000c101d08 */
[----:B----4-:R0:W-:Y:S01]  /*30f0*/  STG.E.128 desc[UR8][R2.64], R16 ;  /* 0x0000001002007986 */ /* 0x0101e2000c101d08 */
[----:B------:R-:W-:Y:S05]  /*3100*/  @!P0 BRA `(.L_x_28852) ;  /* 0xfffffffc00a08947 */ /* 0x000fea000383ffff */
[----:B------:R-:W-:Y:S05]  /*3110*/  EXIT ;  /* 0x000000000000794d */ /* 0x000fea0003800000 */
.L_x_28815:
[----:B------:R-:W-:Y:S01]  /*3120*/  IMAD.MOV.U32 R65, RZ, RZ, 0x1f ;  /* 0x0000001fff417424 */ /* 0x000fe200078e00ff */
[----:B------:R-:W-:Y:S01]  /*3130*/  MOV R66, 0xffffffff ;  /* 0xffffffff00427802 */ /* 0x000fe20000000f00 */
[----:B------:R-:W-:-:S07]  /*3140*/  IMAD.MOV.U32 R48, RZ, RZ, R3 ;  /* 0x000000ffff307224 */ /* 0x000fce00078e0003 */
[----:B---3--:R-:W-:Y:S05]  /*3150*/  WARPSYNC.COLLECTIVE R66, `(.L_x_28853) ;  /* 0x0000000042087348 */ /* 0x008fea0003c00000 */
[----:B------:R0:W1:Y:S02]  /*3160*/  SHFL.IDX P6, R65, R67, R48, R65 ;  /* 0x0000003043417389 */ /* 0x00006400000c0041 */
[----:B01-3--:R-:W-:Y:S05]  /*3170*/  ENDCOLLECTIVE ;  /* 0x000000000000791b */ /* 0x00bfea0003800000 */
.L_x_28853:
[----:B------:R-:W-:Y:S01]  /*3180*/  IMAD.MOV.U32 R34, RZ, RZ, R65 ;  /* 0x000000ffff227224 */ /* 0x000fe200078e0041 */
[----:B------:R-:W-:Y:S06]  /*3190*/  BRA `(.L_x_28854) ;  /* 0xffffffec00f87947 */ /* 0x000fec000383ffff */
.L_x_28817:
[----:B------:R-:W-:Y:S01]  /*31a0*/  BSSY B1, `(.L_x_28855) ;  /* 0x0000007000017945 */ /* 0x000fe20003800000 */
[----:B------:R-:W-:Y:S01]  /*31b0*/  IMAD.MOV.U32 R48, RZ, RZ, R33 ;  /* 0x000000ffff307224 */ /* 0x000fe200078e0021 */
[----:B------:R-:W-:Y:S01]  /*31c0*/  MOV R66, 0xffffffff ;  /* 0xffffffff00427802 */ /* 0x000fe20000000f00 */
[----:B------:R-:W-:-:S07]  /*31d0*/  IMAD.MOV.U32 R65, RZ, RZ, 0x1f ;  /* 0x0000001fff417424 */ /* 0x000fce00078e00ff */
[----:B0--3--:R-:W-:Y:S05]  /*31e0*/  WARPSYNC.COLLECTIVE R66, `(.L_x_28856) ;  /* 0x0000000042087348 */ /* 0x009fea0003c00000 */
[----:B------:R1:W2:Y:S02]  /*31f0*/  SHFL.IDX P6, R65, R67, R48, R65 ;  /* 0x0000003043417389 */ /* 0x0002a400000c0041 */
[----:B0123--:R-:W-:Y:S05]  /*3200*/  ENDCOLLECTIVE ;  /* 0x000000000000791b */ /* 0x00ffea0003800000 */
.L_x_28856:
[----:B------:R-:W-:Y:S05]  /*3210*/  BSYNC B1 ;  /* 0x0000000000017941 */ /* 0x000fea0003800000 */
.L_x_28855:
[----:B------:R-:W-:Y:S05]  /*3220*/  BRA `(.L_x_28857) ;  /* 0xffffffec00ec7947 */ /* 0x000fea000383ffff */
.L_x_28819:
[----:B------:R-:W-:Y:S01]  /*3230*/  BSSY B1, `(.L_x_28858) ;  /* 0x0000007000017945 */ /* 0x000fe20003800000 */
[----:B------:R-:W-:Y:S02]  /*3240*/  IMAD.MOV.U32 R48, RZ, RZ, R32 ;  /* 0x000000ffff307224 */ /* 0x000fe400078e0020 */
[----:B------:R-:W-:Y:S02]  /*3250*/  IMAD.MOV.U32 R65, RZ, RZ, 0x1f ;  /* 0x0000001fff417424 */ /* 0x000fe400078e00ff */
[----:B------:R-:W-:-:S07]  /*3260*/  IMAD.MOV.U32 R66, RZ, RZ, -0x1 ;  /* 0xffffffffff427424 */ /* 0x000fce00078e00ff */
[----:B01-3--:R-:W-:Y:S05]  /*3270*/  WARPSYNC.COLLECTIVE R66, `(.L_x_28859) ;  /* 0x0000000042087348 */ /* 0x00bfea0003c00000 */
[----:B------:R2:W4:Y:S02]  /*3280*/  SHFL.IDX P6, R65, R67, R48, R65 ;  /* 0x0000003043417389 */ /* 0x00052400000c0041 */
[----:B01234-:R-:W-:Y:S05]  /*3290*/  ENDCOLLECTIVE ;  /* 0x000000000000791b */ /* 0x01ffea0003800000 */
.L_x_28859:
[----:B------:R-:W-:Y:S05]  /*32a0*/  BSYNC B1 ;  /* 0x0000000000017941 */ /* 0x000fea0003800000 */
.L_x_28858:
[----:B------:R-:W-:Y:S01]  /*32b0*/  MOV R48, R65 ;  /* 0x0000004100307202 */ /* 0x000fe20000000f00 */
[----:B------:R-:W-:Y:S06]  /*32c0*/  BRA `(.L_x_28860) ;  /* 0xffffffec00dc7947 */ /* 0x000fec000383ffff */
.L_x_28821:
[----:B------:R-:W-:Y:S01]  /*32d0*/  BSSY B1, `(.L_x_28861) ;  /* 0x0000007000017945 */ /* 0x000fe20003800000 */
[----:B------:R-:W-:Y:S02]  /*32e0*/  IMAD.MOV.U32 R48, RZ, RZ, R31 ;  /* 0x000000ffff307224 */ /* 0x000fe400078e001f */
[----:B------:R-:W-:Y:S02]  /*32f0*/  IMAD.MOV.U32 R65, RZ, RZ, 0x1f ;  /* 0x0000001fff417424 */ /* 0x000fe400078e00ff */
[----:B------:R-:W-:-:S07]  /*3300*/  IMAD.MOV.U32 R66, RZ, RZ, -0x1 ;  /* 0xffffffffff427424 */ /* 0x000fce00078e00ff */
[----:B0123--:R-:W-:Y:S05]  /*3310*/  WARPSYNC.COLLECTIVE R66, `(.L_x_28862) ;  /* 0x0000000042087348 */ /* 0x00ffea0003c00000 */
[----:B------:R4:W0:Y:S02]  /*3320*/  SHFL.IDX P6, R65, R67, R48, R65 ;  /* 0x0000003043417389 */ /* 0x00082400000c0041 */
[----:B01234-:R-:W-:Y:S05]  /*3330*/  ENDCOLLECTIVE ;  /* 0x000000000000791b */ /* 0x01ffea0003800000 */
.L_x_28862:
[----:B------:R-:W-:Y:S05]  /*3340*/  BSYNC B1 ;  /* 0x0000000000017941 */ /* 0x000fea0003800000 */
.L_x_28861:
[----:B------:R-:W-:Y:S05]  /*3350*/  BRA `(.L_x_28863) ;  /* 0xffffffec00d07947 */ /* 0x000fea000383ffff */
.L_x_28823:
[----:B------:R-:W-:Y:S01]  /*3360*/  BSSY B1, `(.L_x_28864) ;  /* 0x0000007000017945 */ /* 0x000fe20003800000 */
[----:B------:R-:W-:Y:S01]  /*3370*/  MOV R48, R30 ;  /* 0x0000001e00307202 */ /* 0x000fe20000000f00 */
[----:B------:R-:W-:Y:S02]  /*3380*/  IMAD.MOV.U32 R65, RZ, RZ, 0x1f ;  /* 0x0000001fff417424 */ /* 0x000fe400078e00ff */
[----:B------:R-:W-:-:S07]  /*3390*/  IMAD.MOV.U32 R66, RZ, RZ, -0x1 ;  /* 0xffffffffff427424 */ /* 0x000fce00078e00ff */
[----:B01234-:R-:W-:Y:S05]  /*33a0*/  WARPSYNC.COLLECTIVE R66, `(.L_x_28865) ;  /* 0x0000000042087348 */ /* 0x01ffea0003c00000 */
[----:B------:R0:W0:Y:S02]  /*33b0*/  SHFL.IDX P6, R65, R67, R48, R65 ;  /* 0x0000003043417389 */ /* 0x00002400000c0041 */
[----:B01234-:R-:W-:Y:S05]  /*33c0*/  ENDCOLLECTIVE ;  /* 0x000000000000791b */ /* 0x01ffea0003800000 */
.L_x_28865:
[----:B------:R-:W-:Y:S05]  /*33d0*/  BSYNC B1 ;  /* 0x0000000000017941 */ /* 0x000fea0003800000 */
.L_x_28864:
[----:B------:R-:W-:Y:S01]  /*33e0*/  IMAD.MOV.U32 R48, RZ, RZ, R65 ;  /* 0x000000ffff307224 */ /* 0x000fe200078e0041 */
[----:B------:R-:W-:Y:S06]  /*33f0*/  BRA `(.L_x_28866) ;  /* 0xffffffec00c07947 */ /* 0x000fec000383ffff */
.L_x_28825:
[----:B------:R-:W-:Y:S01]  /*3400*/  BSSY B1, `(.L_x_28867) ;  /* 0x0000007000017945 */ /* 0x000fe20003800000 */
[----:B------:R-:W-:Y:S01]  /*3410*/  MOV R48, R29 ;  /* 0x0000001d00307202 */ /* 0x000fe20000000f00 */
[----:B------:R-:W-:Y:S02]  /*3420*/  IMAD.MOV.U32 R65, RZ, RZ, 0x1f ;  /* 0x0000001fff417424 */ /* 0x000fe400078e00ff */
[----:B------:R-:W-:-:S07]  /*3430*/  IMAD.MOV.U32 R66, RZ, RZ, -0x1 ;  /* 0xffffffffff427424 */ /* 0x000fce00078e00ff */
[----:B01234-:R-:W-:Y:S05]  /*3440*/  WARPSYNC.COLLECTIVE R66, `(.L_x_28868) ;  /* 0x0000000042087348 */ /* 0x01ffea0003c00000 */
[----:B------:R0:W0:Y:S02]  /*3450*/  SHFL.IDX P6, R65, R67, R48, R65 ;  /* 0x0000003043417389 */ /* 0x00002400000c0041 */
[----:B01234-:R-:W-:Y:S05]  /*3460*/  ENDCOLLECTIVE ;  /* 0x000000000000791b */ /* 0x01ffea0003800000 */
.L_x_28868:
[----:B------:R-:W-:Y:S05]  /*3470*/  BSYNC B1 ;  /* 0x0000000000017941 */ /* 0x000fea0003800000 */
.L_x_28867:
[----:B------:R-:W-:Y:S05]  /*3480*/  BRA `(.L_x_28869) ;  /* 0xffffffec00b47947 */ /* 0x000fea000383ffff */
.L_x_28827:
[----:B------:R-:W-:Y:S01]  /*3490*/  HFMA2 R65, -RZ, RZ, 0, 1.847743988037109375e-06 ;  /* 0x0000001fff417431 */ /* 0x000fe200000001ff */
[----:B------:R-:W-:Y:S01]  /*34a0*/  BSSY B1, `(.L_x_28870) ;  /* 0x0000006000017945 */ /* 0x000fe20003800000 */
[----:B------:R-:W-:Y:S02]  /*34b0*/  IMAD.MOV.U32 R48, RZ, RZ, R28 ;  /* 0x000000ffff307224 */ /* 0x000fe400078e001c */
[----:B------:R-:W-:-:S07]  /*34c0*/  IMAD.MOV.U32 R66, RZ, RZ, -0x1 ;  /* 0xffffffffff427424 */ /* 0x000fce00078e00ff */
[----:B01234-:R-:W-:Y:S05]  /*34d0*/  WARPSYNC.COLLECTIVE R66, `(.L_x_28871) ;  /* 0x0000000042087348 */ /* 0x01ffea0003c00000 */
[----:B------:R0:W0:Y:S02]  /*34e0*/  SHFL.IDX P6, R65, R67, R48, R65 ;  /* 0x0000003043417389 */ /* 0x00002400000c0041 */
[----:B01234-:R-:W-:Y:S05]  /*34f0*/  ENDCOLLECTIVE ;  /* 0x000000000000791b */ /* 0x01ffea0003800000 */
.L_x_28871:
[----:B------:R-:W-:Y:S05]  /*3500*/  BSYNC B1 ;  /* 0x0000000000017941 */ /* 0x000fea0003800000 */
.L_x_28870:
[----:B------:R-:W-:Y:S01]  /*3510*/  IMAD.MOV.U32 R48, RZ, RZ, R65 ;  /* 0x000000ffff307224 */ /* 0x000fe200078e0041 */
[----:B------:R-:W-:Y:S06]  /*3520*/  BRA `(.L_x_28872) ;  /* 0xffffffec00a47947 */ /* 0x000fec000383ffff */
.L_x_28829:
[----:B------:R-:W-:Y:S01]  /*3530*/  BSSY B1, `(.L_x_28873) ;  /* 0x0000007000017945 */ /* 0x000fe20003800000 */
[----:B------:R-:W-:Y:S01]  /*3540*/  IMAD.MOV.U32 R48, RZ, RZ, R27 ;  /* 0x000000ffff307224 */ /* 0x000fe200078e001b */
[----:B------:R-:W-:Y:S01]  /*3550*/  MOV R65, 0x1f ;  /* 0x0000001f00417802 */ /* 0x000fe20000000f00 */
[----:B------:R-:W-:-:S07]  /*3560*/  IMAD.MOV.U32 R66, RZ, RZ, -0x1 ;  /* 0xffffffffff427424 */ /* 0x000fce00078e00ff */
[----:B01234-:R-:W-:Y:S05]  /*3570*/  WARPSYNC.COLLECTIVE R66, `(.L_x_28874) ;  /* 0x0000000042087348 */ /* 0x01ffea0003c00000 */
[----:B------:R0:W0:Y:S02]  /*3580*/  SHFL.IDX P6, R65, R67, R48, R65 ;  /* 0x0000003043417389 */ /* 0x00002400000c0041 */
[----:B01234-:R-:W-:Y:S05]  /*3590*/  ENDCOLLECTIVE ;  /* 0x000000000000791b */ /* 0x01ffea0003800000 */
.L_x_28874:
[----:B------:R-:W-:Y:S05]  /*35a0*/  BSYNC B1 ;  /* 0x0000000000017941 */ /* 0x000fea0003800000 */
.L_x_28873:
[----:B------:R-:W-:Y:S05]  /*35b0*/  BRA `(.L_x_28875) ;  /* 0xffffffec00987947 */ /* 0x000fea000383ffff */
.L_x_28831:
[----:B------:R-:W-:Y:S01]  /*35c0*/  BSSY B1, `(.L_x_28876) ;  /* 0x0000007000017945 */ /* 0x000fe20003800000 */
[----:B------:R-:W-:Y:S01]  /*35d0*/  IMAD.MOV.U32 R48, RZ, RZ, R26 ;  /* 0x000000ffff307224 */ /* 0x000fe200078e001a */
[----:B------:R-:W-:Y:S01]  /*35e0*/  MOV R66, 0xffffffff ;  /* 0xffffffff00427802 */ /* 0x000fe20000000f00 */
[----:B------:R-:W-:-:S07]  /*35f0*/  IMAD.MOV.U32 R65, RZ, RZ, 0x1f ;  /* 0x0000001fff417424 */ /* 0x000fce00078e00ff */
[----:B01234-:R-:W-:Y:S05]  /*3600*/  WARPSYNC.COLLECTIVE R66, `(.L_x_28877) ;  /* 0x0000000042087348 */ /* 0x01ffea0003c00000 */
[----:B------:R0:W0:Y:S02]  /*3610*/  SHFL.IDX P6, R65, R67, R48, R65 ;  /* 0x0000003043417389 */ /* 0x00002400000c0041 */
[----:B01234-:R-:W-:Y:S05]  /*3620*/  ENDCOLLECTIVE ;  /* 0x000000000000791b */ /* 0x01ffea0003800000 */
.L_x_28877:
[----:B------:R-:W-:Y:S05]  /*3630*/  BSYNC B1 ;  /* 0x0000000000017941 */ /* 0x000fea0003800000 */
.L_x_28876:
[----:B------:R-:W-:Y:S01]  /*3640*/  IMAD.MOV.U32 R48, RZ, RZ, R65 ;  /* 0x000000ffff307224 */ /* 0x000fe200078e0041 */
[----:B------:R-:W-:Y:S06]  /*3650*/  BRA `(.L_x_28878) ;  /* 0xffffffec00887947 */ /* 0x000fec000383ffff */
.L_x_28833:
[----:B------:R-:W-:Y:S01]  /*3660*/  BSSY B1, `(.L_x_28879) ;  /* 0x0000007000017945 */ /* 0x000fe20003800000 */
[----:B------:R-:W-:Y:S01]  /*3670*/  IMAD.MOV.U32 R48, RZ, RZ, R25 ;  /* 0x000000ffff307224 */ /* 0x000fe200078e0019 */
[----:B------:R-:W-:Y:S01]  /*3680*/  MOV R66, 0xffffffff ;  /* 0xffffffff00427802 */ /* 0x000fe20000000f00 */
[----:B------:R-:W-:-:S07]  /*3690*/  IMAD.MOV.U32 R65, RZ, RZ, 0x1f ;  /* 0x0000001fff417424 */ /* 0x000fce00078e00ff */
[----:B01234-:R-:W-:Y:S05]  /*36a0*/  WARPSYNC.COLLECTIVE R66, `(.L_x_28880) ;  /* 0x0000000042087348 */ /* 0x01ffea0003c00000 */
[----:B------:R0:W0:Y:S02]  /*36b0*/  SHFL.IDX P6, R65, R67, R48, R65 ;  /* 0x0000003043417389 */ /* 0x00002400000c0041 */
[----:B01234-:R-:W-:Y:S05]  /*36c0*/  ENDCOLLECTIVE ;  /* 0x000000000000791b */ /* 0x01ffea0003800000 */
.L_x_28880:
[----:B------:R-:W-:Y:S05]  /*36d0*/  BSYNC B1 ;  /* 0x0000000000017941 */ /* 0x000fea0003800000 */
.L_x_28879:
[----:B------:R-:W-:Y:S05]  /*36e0*/  BRA `(.L_x_28881) ;  /* 0xffffffec007c7947 */ /* 0x000fea000383ffff */
.L_x_28835:
[----:B------:R-:W-:Y:S01]  /*36f0*/  BSSY B1, `(.L_x_28882) ;  /* 0x0000007000017945 */ /* 0x000fe20003800000 */
[----:B------:R-:W-:Y:S02]  /*3700*/  IMAD.MOV.U32 R48, RZ, RZ, R24 ;  /* 0x000000ffff307224 */ /* 0x000fe400078e0018 */
[----:B------:R-:W-:Y:S02]  /*3710*/  IMAD.MOV.U32 R65, RZ, RZ, 0x1f ;  /* 0x0000001fff417424 */ /* 0x000fe400078e00ff */
[----:B------:R-:W-:-:S07]  /*3720*/  IMAD.MOV.U32 R66, RZ, RZ, -0x1 ;  /* 0xffffffffff427424 */ /* 0x000fce00078e00ff */
[----:B01234-:R-:W-:Y:S05]  /*3730*/  WARPSYNC.COLLECTIVE R66, `(.L_x_28883) ;  /* 0x0000000042087348 */ /* 0x01ffea0003c00000 */
[----:B------:R0:W0:Y:S02]  /*3740*/  SHFL.IDX P6, R65, R67, R48, R65 ;  /* 0x0000003043417389 */ /* 0x00002400000c0041 */
[----:B01234-:R-:W-:Y:S05]  /*3750*/  ENDCOLLECTIVE ;  /* 0x000000000000791b */ /* 0x01ffea0003800000 */
.L_x_28883:
[----:B------:R-:W-:Y:S05]  /*3760*/  BSYNC B1 ;  /* 0x0000000000017941 */ /* 0x000fea0003800000 */
.L_x_28882:
[----:B------:R-:W-:Y:S01]  /*3770*/  MOV R48, R65 ;  /* 0x0000004100307202 */ /* 0x000fe20000000f00 */
[----:B------:R-:W-:Y:S06]  /*3780*/  BRA `(.L_x_28884) ;  /* 0xffffffec006c7947 */ /* 0x000fec000383ffff */
.L_x_28837:
[----:B------:R-:W-:Y:S01]  /*3790*/  BSSY B1, `(.L_x_28885) ;  /* 0x0000007000017945 */ /* 0x000fe20003800000 */
[----:B------:R-:W-:Y:S02]  /*37a0*/  IMAD.MOV.U32 R48, RZ, RZ, R23 ;  /* 0x000000ffff307224 */ /* 0x000fe400078e0017 */
[----:B------:R-:W-:Y:S02]  /*37b0*/  IMAD.MOV.U32 R65, RZ, RZ, 0x1f ;  /* 0x0000001fff417424 */ /* 0x000fe400078e00ff */
[----:B------:R-:W-:-:S07]  /*37c0*/  IMAD.MOV.U32 R66, RZ, RZ, -0x1 ;  /* 0xffffffffff427424 */ /* 0x000fce00078e00ff */
[----:B01234-:R-:W-:Y:S05]  /*37d0*/  WARPSYNC.COLLECTIVE R66, `(.L_x_28886) ;  /* 0x0000000042087348 */ /* 0x01ffea0003c00000 */
[----:B------:R0:W0:Y:S02]  /*37e0*/  SHFL.IDX P6, R65, R67, R48, R65 ;  /* 0x0000003043417389 */ /* 0x00002400000c0041 */
[----:B01234-:R-:W-:Y:S05]  /*37f0*/  ENDCOLLECTIVE ;  /* 0x000000000000791b */ /* 0x01ffea0003800000 */
.L_x_28886:
[----:B------:R-:W-:Y:S05]  /*3800*/  BSYNC B1 ;  /* 0x0000000000017941 */ /* 0x000fea0003800000 */
.L_x_28885:
[----:B------:R-:W-:Y:S05]  /*3810*/  BRA `(.L_x_28887) ;  /* 0xffffffec00607947 */ /* 0x000fea000383ffff */
.L_x_28839:
[----:B------:R-:W-:Y:S01]  /*3820*/  BSSY B1, `(.L_x_28888) ;  /* 0x0000007000017945 */ /* 0x000fe20003800000 */
[----:B------:R-:W-:Y:S01]  /*3830*/  MOV R48, R22 ;  /* 0x0000001600307202 */ /* 0x000fe20000000f00 */
[----:B------:R-:W-:Y:S02]  /*3840*/  IMAD.MOV.U32 R65, RZ, RZ, 0x1f ;  /* 0x0000001fff417424 */ /* 0x000fe400078e00ff */
[----:B------:R-:W-:-:S07]  /*3850*/  IMAD.MOV.U32 R66, RZ, RZ, -0x1 ;  /* 0xffffffffff427424 */ /* 0x000fce00078e00ff */
[----:B01234-:R-:W-:Y:S05]  /*3860*/  WARPSYNC.COLLECTIVE R66, `(.L_x_28889) ;  /* 0x0000000042087348 */ /* 0x01ffea0003c00000 */
[----:B------:R0:W0:Y:S02]  /*3870*/  SHFL.IDX P6, R65, R67, R48, R65 ;  /* 0x0000003043417389 */ /* 0x00002400000c0041 */
[----:B01234-:R-:W-:Y:S05]  /*3880*/  ENDCOLLECTIVE ;  /* 0x000000000000791b */ /* 0x01ffea0003800000 */
.L_x_28889:
[----:B------:R-:W-:Y:S05]  /*3890*/  BSYNC B1 ;  /* 0x0000000000017941 */ /* 0x000fea0003800000 */
.L_x_28888:
[----:B------:R-:W-:Y:S01]  /*38a0*/  IMAD.MOV.U32 R48, RZ, RZ, R65 ;  /* 0x000000ffff307224 */ /* 0x000fe200078e0041 */
[----:B------:R-:W-:Y:S06]  /*38b0*/  BRA `(.L_x_28890) ;  /* 0xffffffec00507947 */ /* 0x000fec000383ffff */
.L_x_28841:
[----:B------:R-:W-:Y:S01]  /*38c0*/  BSSY B1, `(.L_x_28891) ;  /* 0x0000007000017945 */ /* 0x000fe20003800000 */
[----:B------:R-:W-:Y:S01]  /*38d0*/  MOV R48, R21 ;  /* 0x0000001500307202 */ /* 0x000fe20000000f00 */
[----:B------:R-:W-:Y:S02]  /*38e0*/  IMAD.MOV.U32 R65, RZ, RZ, 0x1f ;  /* 0x0000001fff417424 */ /* 0x000fe400078e00ff */
[----:B------:R-:W-:-:S07]  /*38f0*/  IMAD.MOV.U32 R66, RZ, RZ, -0x1 ;  /* 0xffffffffff427424 */ /* 0x000fce00078e00ff */
[----:B01234-:R-:W-:Y:S05]  /*3900*/  WARPSYNC.COLLECTIVE R66, `(.L_x_28892) ;  /* 0x0000000042087348 */ /* 0x01ffea0003c00000 */
[----:B------:R0:W0:Y:S02]  /*3910*/  SHFL.IDX P6, R65, R67, R48, R65 ;  /* 0x0000003043417389 */ /* 0x00002400000c0041 */
[----:B01234-:R-:W-:Y:S05]  /*3920*/  ENDCOLLECTIVE ;  /* 0x000000000000791b */ /* 0x01ffea0003800000 */
.L_x_28892:
[----:B------:R-:W-:Y:S05]  /*3930*/  BSYNC B1 ;  /* 0x0000000000017941 */ /* 0x000fea0003800000 */
.L_x_28891:
[----:B------:R-:W-:Y:S05]  /*3940*/  BRA `(.L_x_28893) ;  /* 0xffffffec00447947 */ /* 0x000fea000383ffff */
.L_x_28843:
[----:B------:R-:W-:Y:S01]  /*3950*/  HFMA2 R65, -RZ, RZ, 0, 1.847743988037109375e-06 ;  /* 0x0000001fff417431 */ /* 0x000fe200000001ff */
[----:B------:R-:W-:Y:S01]  /*3960*/  BSSY B1, `(.L_x_28894) ;  /* 0x0000006000017945 */ /* 0x000fe20003800000 */
[----:B------:R-:W-:Y:S02]  /*3970*/  IMAD.MOV.U32 R48, RZ, RZ, R20 ;  /* 0x000000ffff307224 */ /* 0x000fe400078e0014 */
[----:B------:R-:W-:-:S07]  /*3980*/  IMAD.MOV.U32 R66, RZ, RZ, -0x1 ;  /* 0xffffffffff427424 */ /* 0x000fce00078e00ff */
[----:B01234-:R-:W-:Y:S05]  /*3990*/  WARPSYNC.COLLECTIVE R66, `(.L_x_28895) ;  /* 0x0000000042087348 */ /* 0x01ffea0003c00000 */
[----:B------:R0:W0:Y:S02]  /*39a0*/  SHFL.IDX P6, R65, R67, R48, R65 ;  /* 0x0000003043417389 */ /* 0x00002400000c0041 */
[----:B01234-:R-:W-:Y:S05]  /*39b0*/  ENDCOLLECTIVE ;  /* 0x000000000000791b */ /* 0x01ffea0003800000 */
.L_x_28895:
[----:B------:R-:W-:Y:S05]  /*39c0*/  BSYNC B1 ;  /* 0x0000000000017941 */ /* 0x000fea0003800000 */
.L_x_28894:
[----:B------:R-:W-:Y:S01]  /*39d0*/  IMAD.MOV.U32 R48, RZ, RZ, R65 ;  /* 0x000000ffff307224 */ /* 0x000fe200078e0041 */
[----:B------:R-:W-:Y:S06]  /*39e0*/  BRA `(.L_x_28896) ;  /* 0xffffffec00347947 */ /* 0x000fec000383ffff */
.L_x_28845:
[----:B------:R-:W-:Y:S01]  /*39f0*/  BSSY B1, `(.L_x_28897) ;  /* 0x0000007000017945 */ /* 0x000fe20003800000 */
[----:B------:R-:W-:Y:S01]  /*3a00*/  IMAD.MOV.U32 R48, RZ, RZ, R2 ;  /* 0x000000ffff307224 */ /* 0x000fe200078e0002 */
[----:B------:R-:W-:Y:S01]  /*3a10*/  MOV R65, 0x1f ;  /* 0x0000001f00417802 */ /* 0x000fe20000000f00 */
[----:B------:R-:W-:-:S07]  /*3a20*/  IMAD.MOV.U32 R66, RZ, RZ, -0x1 ;  /* 0xffffffffff427424 */ /* 0x000fce00078e00ff */
[----:B01234-:R-:W-:Y:S05]  /*3a30*/  WARPSYNC.COLLECTIVE R66, `(.L_x_28898) ;  /* 0x0000000042087348 */ /* 0x01ffea0003c00000 */
[----:B------:R0:W0:Y:S02]  /*3a40*/  SHFL.IDX P6, R65, R67, R48, R65 ;  /* 0x0000003043417389 */ /* 0x00002400000c0041 */
[----:B01234-:R-:W-:Y:S05]  /*3a50*/  ENDCOLLECTIVE ;  /* 0x000000000000791b */ /* 0x01ffea0003800000 */
.L_x_28898:
[----:B------:R-:W-:Y:S05]  /*3a60*/  BSYNC B1 ;  /* 0x0000000000017941 */ /* 0x000fea0003800000 */
.L_x_28897:
[----:B------:R-:W-:Y:S01]  /*3a70*/  IMAD.MOV.U32 R67, RZ, RZ, R65 ;  /* 0x000000ffff437224 */ /* 0x000fe200078e0041 */
[----:B------:R-:W-:Y:S06]  /*3a80*/  BRA `(.L_x_28899) ;  /* 0xffffffec00247947 */ /* 0x000fec000383ffff */
        .weak           $__internal_581_$__cuda_sm20_div_s16
        .type           $__internal_581_$__cuda_sm20_div_s16,@function
        .size           $__internal_581_$__cuda_sm20_div_s16,($__internal_582_$__cuda_sm20_div_u16 - $__internal_581_$__cuda_sm20_div_s16)
$__internal_581_$__cuda_sm20_div_s16:
        /* <DEDUP_REMOVED lines=23> */
[----:B------:R-:W-:Y:S05]  /*3c00*/  RET.REL.NODEC R34 `(_Z9cuda_gemmIiLi128ELi1ELi1ELi1024ELi32ELi32ELi64ELi1ELi0EEviiiPT_S1_S1_iii) ;  /* 0xffffffc022fc7950 */ /* 0x000fea0003c3ffff */
        .weak           $__internal_582_$__cuda_sm20_div_u16
        .type           $__internal_582_$__cuda_sm20_div_u16,@function
        .size           $__internal_582_$__cuda_sm20_div_u16,(.L_x_39085 - $__internal_582_$__cuda_sm20_div_u16)
$__internal_582_$__cuda_sm20_div_u16:
        /* <DEDUP_REMOVED lines=18> */
[----:B------:R-:W-:Y:S06]  /*3d30*/  RET.REL.NODEC R6 `(_Z9cuda_gemmIiLi128ELi1ELi1ELi1024ELi32ELi32ELi64ELi1ELi0EEviiiPT_S1_S1_iii) ;  /* 0xffffffc006b07950 */ /* 0x000fec0003c3ffff */
.L_x_28900:
        /* <DEDUP_REMOVED lines=12> */
.L_x_39085:


//--------------------- .text._Z9cuda_gemmIiLi128ELi1ELi1ELi1024ELi32ELi32ELi64ELi0ELi1EEviiiPT_S1_S1_iii --------------------------
	.section	.text._Z9cuda_gemmIiLi128ELi1ELi1ELi1024ELi32ELi32ELi64ELi0ELi1EEviiiPT_S1_S1_iii,"ax",@progbits
	.align	128
        .global         _Z9cuda_gemmIiLi128ELi1ELi1ELi1024ELi32ELi32ELi64ELi0ELi1EEviiiPT_S1_S1_iii
        .type           _Z9cuda_gemmIiLi128ELi1ELi1ELi1024ELi32ELi32ELi64ELi0ELi1EEviiiPT_S1_S1_iii,@function
        .size           _Z9cuda_gemmIiLi128ELi1ELi1ELi1024ELi32ELi32ELi64ELi0ELi1EEviiiPT_S1_S1_iii,(.L_x_39086 - _Z9cuda_gemmIiLi128ELi1ELi1ELi1024ELi32ELi32ELi64ELi0ELi1EEviiiPT_S1_S1_iii)
        .other          _Z9cuda_gemmIiLi128ELi1ELi1ELi1024ELi32ELi32ELi64ELi0ELi1EEviiiPT_S1_S1_iii,@"STO_CUDA_ENTRY STV_DEFAULT"
_Z9cuda_gemmIiLi128ELi1ELi1ELi1024ELi32ELi32ELi64ELi0ELi1EEviiiPT_S1_S1_iii:
.text._Z9cuda_gemmIiLi128ELi1ELi1ELi1024ELi32ELi32ELi64ELi0ELi1EEviiiPT_S1_S1_iii:
        /* <DEDUP_REMOVED lines=13> */
[----:B------:R-:W-:-:S03]  /*00d0*/  IMAD.SHL.U32 R39, R41, 0x4, RZ ;  /* 0x0000000429277824 */ /* 0x000fc600078e00ff */
[----:B------:R-:W-:Y:S02]  /*00e0*/  LOP3.LUT R2, R0, 0x3ff, RZ, 0x3c, !PT ;  /* 0x000003ff00027812 */ /* 0x000fe400078e3cff */
[----:B------:R-:W-:Y:S02]  /*00f0*/  SHF.R.U32.HI R0, RZ, 0x4, R41 ;  /* 0x00000004ff007819 */ /* 0x000fe40000011629 */
[----:B--2---:R-:W-:-:S07]  /*0100*/  LOP3.LUT R7, R2, 0xffff, RZ, 0xc0, !PT ;  /* 0x0000ffff02077812 */ /* 0x004fce00078ec0ff */
[----:B------:R-:W-:Y:S05]  /*0110*/  CALL.REL.NOINC `($__internal_583_$__cuda_sm20_div_u16) ;  /* 0x0000002000b47944 */ /* 0x000fea0003c00000 */
        /* <DEDUP_REMOVED lines=11> */
.L_x_28903:
[C---:B------:R-:W-:Y:S02]  /*01d0*/  IMAD R4, R2.reuse, 0x4, R5 ;  /* 0x0000000402047824 */ /* 0x040fe400078e0205 */
[----:B------:R-:W-:Y:S02]  /*01e0*/  VIADD R3, R3, 0x1 ;  /* 0x0000000103037836 */ /* 0x000fe40000000000 */
[----:B------:R-:W-:Y:S01]  /*01f0*/  VIADD R2, R2, UR4 ;  /* 0x0000000402027c36 */ /* 0x000fe20008000000 */
[----:B------:R0:W-:Y:S02]  /*0200*/  STS [R4], RZ ;  /* 0x000000ff04007388 */ /* 0x0001e40000000800 */
[----:B------:R-:W-:-:S04]  /*0210*/  LOP3.LUT R6, R3, R8, RZ, 0x3c, !PT ;  /* 0x0000000803067212 */ /* 0x000fc800078e3cff */
[----:B------:R-:W-:-:S13]  /*0220*/  ISETP.NE.AND P0, PT, R6, 0x2, PT ;  /* 0x000000020600780c */ /* 0x000fda0003f05270 */
[----:B0-----:R-:W-:Y:S05]  /*0230*/  @P0 BRA `(.L_x_28903) ;  /* 0xfffffffc00e40947 */ /* 0x001fea000383ffff */
.L_x_28902:
[----:B------:R-:W-:Y:S05]  /*0240*/  BSYNC.RECONVERGENT B0 ;  /* 0x0000000000007941 */ /* 0x000fea0003800200 */
.L_x_28901:
[----:B------:R-:W0:Y:S01]  /*0250*/  S2UR UR9, SR_CgaCtaId ;  /* 0x00000000000979c3 */ /* 0x000e220000008800 */
[----:B------:R-:W-:Y:S01]  /*0260*/  UMOV UR7, 0x400 ;  /* 0x0000040000077882 */ /* 0x000fe20000000000 */
[----:B------:R-:W-:Y:S01]  /*0270*/  BSSY.RECONVERGENT B0, `(.L_x_28904) ;  /* 0x000000e000007945 */ /* 0x000fe20003800200 */
[----:B------:R-:W-:Y:S02]  /*0280*/  UIADD3 UR8, UPT, UPT, UR7, 0x1880, URZ ;  /* 0x0000188007087890 */ /* 0x000fe4000fffe0ff */
[----:B------:R-:W-:Y:S02]  /*0290*/  USHF.L.U32 UR7, UR4, 0x2, URZ ;  /* 0x0000000204077899 */ /* 0x000fe400080006ff */
[----:B0-----:R-:W-:-:S12]  /*02a0*/  ULEA UR8, UR9, UR8, 0x18 ;  /* 0x0000000809087291 */ /* 0x001fd8000f8ec0ff */
.L_x_28905:
        /* <DEDUP_REMOVED lines=11> */
.L_x_28904:
[----:B------:R-:W-:Y:S01]  /*0360*/  VIADD R2, R39, UR7 ;  /* 0x0000000727027c36 */ /* 0x000fe20008000000 */
[----:B------:R-:W1:Y:S01]  /*0370*/  LDCU UR8, c[0x0][0x388] ;  /* 0x00007100ff0877ac */ /* 0x000e620008000800 */
[----:B0-----:R-:W-:Y:S02]  /*0380*/  MOV R4, 0x420 ;  /* 0x0000042000047802 */ /* 0x001fe40000000f00 */
[----:B------:R-:W-:Y:S01]  /*0390*/  IMAD.MOV R2, RZ, RZ, -R2 ;  /* 0x000000ffff027224 */ /* 0x000fe200078e0a02 */
[----:B------:R-:W-:Y:S02]  /*03a0*/  ULOP3.LUT UR9, UR7, 0xffff, URZ, 0xc0, !UPT ;  /* 0x0000ffff07097892 */ /* 0x000fe4000f8ec0ff */
[----:B------:R-:W-:Y:S02]  /*03b0*/  USHF.L.U32 UR4, UR6, 0xa, URZ ;  /* 0x0000000a06047899 */ /* 0x000fe400080006ff */
[----:B------:R-:W-:Y:S02]  /*03c0*/  PRMT R2, R2, 0x7710, RZ ;  /* 0x0000771002027816 */ /* 0x000fe400000000ff */
[----:B------:R-:W-:-:S02]  /*03d0*/  IMAD.U32 R5, RZ, RZ, UR9 ;  /* 0x00000009ff057e24 */ /* 0x000fc4000f8e00ff */
[----:B------:R-:W-:-:S04]  /*03e0*/  IADD3 R2, PT, PT, R2, 0x3ff, RZ ;  /* 0x000003ff02027810 */ /* 0x000fc80007ffe0ff */
[----:B------:R-:W-:Y:S01]  /*03f0*/  LOP3.LUT R7, R2, 0xffff, RZ, 0xc0, !PT ;  /* 0x0000ffff02077812 */ /* 0x000fe200078ec0ff */
[----:B-1----:R-:W-:-:S12]  /*0400*/  UIMAD UR4, UR5, UR8, UR4 ;  /* 0x00000008050472a4 */ /* 0x002fd8000f8e0204 */
[----:B------:R-:W-:Y:S05]  /*0410*/  CALL.REL.NOINC `($__internal_583_$__cuda_sm20_div_u16) ;  /* 0x0000001c00f47944 */ /* 0x000fea0003c00000 */
        /* <DEDUP_REMOVED lines=15> */
[----:B------:R-:W-:Y:S02]  /*0510*/  MOV R3, 0x400 ;  /* 0x0000040000037802 */ /* 0x000fe40000000f00 */
[----:B------:R-:W-:-:S03]  /*0520*/  MOV R11, RZ ;  /* 0x000000ff000b7202 */ /* 0x000fc60000000f00 */
[----:B------:R-:W-:-:S05]  /*0530*/  VIADD R3, R3, 0x880 ;  /* 0x0000088003037836 */ /* 0x000fca0000000000 */
[----:B-1----:R-:W-:Y:S01]  /*0540*/  LEA R10, R10, R3, 0x18 ;  /* 0x000000030a0a7211 */ /* 0x002fe200078ec0ff */
[----:B------:R-:W-:-:S07]  /*0550*/  IMAD.MOV.U32 R3, RZ, RZ, R39 ;  /* 0x000000ffff037224 */ /* 0x000fce00078e0027 */
.L_x_28908:
[----:B-1----:R-:W-:-:S04]  /*0560*/  VIADD R5, R3, UR4 ;  /* 0x0000000403057c36 */ /* 0x002fc80008000000 */
[----:B--2---:R-:W-:-:S06]  /*0570*/  IMAD.WIDE R4, R5, 0x4, R8 ;  /* 0x0000000405047825 */ /* 0x004fcc00078e0208 */
[----:B------:R-:W2:Y:S01]  /*0580*/  LDG.E.128 R4, desc[UR10][R4.64] ;  /* 0x0000000a04047981 */ /* 0x000ea2000c1e1d00 */
[C---:B------:R-:W-:Y:S01]  /*0590*/  IMAD R12, R3.reuse, 0x4, R10 ;  /* 0x00000004030c7824 */ /* 0x040fe200078e020a */
[----:B------:R-:W-:Y:S01]  /*05a0*/  IADD3 R3, PT, PT, R3, UR7, RZ ;  /* 0x0000000703037c10 */ /* 0x000fe2000fffe0ff */
[----:B------:R-:W-:-:S05]  /*05b0*/  VIADD R11, R11, 0x1 ;  /* 0x000000010b0b7836 */ /* 0x000fca0000000000 */
[----:B------:R-:W-:Y:S01]  /*05c0*/  ISETP.NE.AND P1, PT, R11, R36, PT ;  /* 0x000000240b00720c */ /* 0x000fe20003f25270 */
[----:B--2---:R1:W-:-:S12]  /*05d0*/  STS.128 [R12], R4 ;  /* 0x000000040c007388 */ /* 0x0043d80000000c00 */
[----:B------:R-:W-:Y:S05]  /*05e0*/  @P1 BRA `(.L_x_28908) ;  /* 0xfffffffc00dc1947 */ /* 0x000fea000383ffff */
.L_x_28907:
[----:B------:R-:W-:Y:S05]  /*05f0*/  BSYNC.RECONVERGENT B0 ;  /* 0x0000000000007941 */ /* 0x000fea0003800200 */
.L_x_28906:
[----:B------:R-:W-:Y:S04]  /*0600*/  BSSY.RECONVERGENT B0, `(.L_x_28909) ;  /* 0x0000022000007945 */ /* 0x000fe80003800200 */
[----:B------:R-:W-:Y:S05]  /*0610*/  @!P0 BRA `(.L_x_28910) ;  /* 0x0000000000808947 */ /* 0x000fea0003800000 */
[----:B-1----:R-:W1:Y:S01]  /*0620*/  S2R R5, SR_CgaCtaId ;  /* 0x0000000000057919 */ /* 0x002e620000008800 */
[----:B------:R-:W2:Y:S01]  /*0630*/  LDC.64 R20, c[0x0][0x390] ;  /* 0x0000e400ff147b82 */ /* 0x000ea20000000a00 */
[----:B------:R-:W-:-:S05]  /*0640*/  MOV R4, 0x400 ;  /* 0x0000040000047802 */ /* 0x000fca0000000f00 */
[----:B------:R-:W-:-:S05]  /*0650*/  VIADD R4, R4, 0x880 ;  /* 0x0000088004047836 */ /* 0x000fca0000000000 */
[----:B-1----:R-:W-:-:S07]  /*0660*/  LEA R26, R5, R4, 0x18 ;  /* 0x00000004051a7211 */ /* 0x002fce00078ec0ff */
.L_x_28911:
[C---:B-1----:R-:W-:Y:S01]  /*0670*/  VIADD R9, R3.reuse, UR7 ;  /* 0x0000000703097c36 */ /* 0x042fe20008000000 */
[----:B------:R-:W-:-:S03]  /*0680*/  IADD3 R5, PT, PT, R3, UR4, RZ ;  /* 0x0000000403057c10 */ /* 0x000fc6000fffe0ff */
[C---:B------:R-:W-:Y:S02]  /*0690*/  VIADD R4, R9.reuse, UR7 ;  /* 0x0000000709047c36 */ /* 0x040fe40008000000 */
[----:B------:R-:W-:Y:S02]  /*06a0*/  VIADD R9, R9, UR4 ;  /* 0x0000000409097c36 */ /* 0x000fe40008000000 */
[C---:B------:R-:W-:Y:S02]  /*06b0*/  VIADD R24, R4.reuse, UR7 ;  /* 0x0000000704187c36 */ /* 0x040fe40008000000 */
        /* <DEDUP_REMOVED lines=22> */
.L_x_28910:
[----:B------:R-:W-:Y:S05]  /*0820*/  BSYNC.RECONVERGENT B0 ;  /* 0x0000000000007941 */ /* 0x000fea0003800200 */
.L_x_28909:
[----:B-1----:R-:W-:Y:S01]  /*0830*/  SHF.R.U32.HI R5, RZ, 0x4, R40 ;  /* 0x00000004ff057819 */ /* 0x002fe20000011628 */
[----:B------:R-:W-:Y:S01]  /*0840*/  IMAD.SHL.U32 R18, R43, 0x10, RZ ;  /* 0x000000102b127824 */ /* 0x000fe200078e00ff */
[----:B------:R-:W-:Y:S01]  /*0850*/  MOV R9, 0x400 ;  /* 0x0000040000097802 */ /* 0x000fe20000000f00 */
[C---:B------:R-:W-:Y:S01]  /*0860*/  IMAD.SHL.U32 R3, R41.reuse, 0x10, RZ ;  /* 0x0000001029037824 */ /* 0x040fe200078e00ff */
[----:B------:R-:W-:Y:S02]  /*0870*/  IADD3 R0, PT, PT, R0, R5, RZ ;  /* 0x0000000500007210 */ /* 0x000fe40007ffe0ff */
[----:B------:R-:W-:Y:S02]  /*0880*/  LOP3.LUT R35, R41, 0xf, RZ, 0xc0, !PT ;  /* 0x0000000f29237812 */ /* 0x000fe400078ec0ff */
[----:B0-----:R-:W-:Y:S02]  /*0890*/  LEA R2, R2, R9, 0x18 ;  /* 0x0000000902027211 */ /* 0x001fe400078ec0ff */
[----:B------:R-:W-:-:S02]  /*08a0*/  LOP3.LUT R4, R0, 0x1f, RZ, 0x3c, !PT ;  /* 0x0000001f00047812 */ /* 0x000fc400078e3cff */
[----:B------:R-:W-:Y:S01]  /*08b0*/  SHF.R.U32.HI R33, RZ, 0x1, R41 ;  /* 0x00000001ff217819 */ /* 0x000fe20000011629 */
[----:B------:R-:W-:Y:S01]  /*08c0*/  IMAD R34, R35, 0x84, R2 ;  /* 0x0000008423227824 */ /* 0x000fe200078e0202 */
[----:B------:R-:W-:Y:S02]  /*08d0*/  LOP3.LUT R7, R4, 0xff, RZ, 0xc0, !PT ;  /* 0x000000ff04077812 */ /* 0x000fe400078ec0ff */
[----:B------:R-:W-:Y:S02]  /*08e0*/  LOP3.LUT R5, R5, 0xff, RZ, 0xc0, !PT ;  /* 0x000000ff05057812 */ /* 0x000fe400078ec0ff */
[----:B------:R-:W-:Y:S02]  /*08f0*/  LOP3.LUT R0, R18, 0x3e0, R3, 0xf8, !PT ;  /* 0x000003e012007812 */ /* 0x000fe400078ef803 */
[----:B------:R-:W-:-:S07]  /*0900*/  MOV R4, 0x920 ;  /* 0x0000092000047802 */ /* 0x000fce0000000f00 */
[----:B------:R-:W-:Y:S05]  /*0910*/  CALL.REL.NOINC `($__internal_583_$__cuda_sm20_div_u16) ;  /* 0x0000001800b47944 */ /* 0x000fea0003c00000 */
[----:B------:R-:W0:Y:S01]  /*0920*/  S2R R5, SR_CgaCtaId ;  /* 0x0000000000057919 */ /* 0x000e220000008800 */
[----:B------:R-:W-:Y:S01]  /*0930*/  VIADD R10, R9, 0x880 ;  /* 0x00000880090a7836 */ /* 0x000fe20000000000 */
[C---:B------:R-:W-:Y:S01]  /*0940*/  IADD3 R12, PT, PT, R33.reuse, 0x9, RZ ;  /* 0x00000009210c7810 */ /* 0x040fe20007ffe0ff */
[C---:B------:R-:W-:Y:S01]  /*0950*/  VIADD R7, R33.reuse, 0x7 ;  /* 0x0000000721077836 */ /* 0x040fe20000000000 */
[----:B------:R-:W1:Y:S01]  /*0960*/  S2R R2, SR_CTAID.Z ;  /* 0x0000000000027919 */ /* 0x000e620000002700 */
[C---:B------:R-:W-:Y:S01]  /*0970*/  VIADD R14, R33.reuse, 0xa ;  /* 0x0000000a210e7836 */ /* 0x040fe20000000000 */
        /* <DEDUP_REMOVED lines=16> */
[----:B------:R-:W-:-:S02]  /*0a80*/  IADD3 R8, PT, PT, R33, 0x4, RZ ;  /* 0x0000000421087810 */ /* 0x000fc40007ffe0ff */
[----:B------:R-:W-:Y:S02]  /*0a90*/  LOP3.LUT R55, R21, 0xf, RZ, 0xc0, !PT ;  /* 0x0000000f15377812 */ /* 0x000fe400078ec0ff */
[-C--:B------:R-:W-:Y:S02]  /*0aa0*/  LOP3.LUT R15, R0, R13.reuse, RZ, 0xfc, !PT ;  /* 0x0000000d000f7212 */ /* 0x080fe400078efcff */
[----:B------:R-:W-:Y:S02]  /*0ab0*/  LOP3.LUT R30, R18, R13, RZ, 0xfc, !PT ;  /* 0x0000000d121e7212 */ /* 0x000fe400078efcff */
[----:B------:R-:W-:Y:S02]  /*0ac0*/  LOP3.LUT R11, R11, 0xf, RZ, 0xc0, !PT ;  /* 0x0000000f0b0b7812 */ /* 0x000fe400078ec0ff */
[----:B0-----:R-:W-:Y:S02]  /*0ad0*/  LEA R10, R5, R10, 0x18 ;  /* 0x0000000a050a7211 */ /* 0x001fe400078ec0ff */
[C---:B------:R-:W-:Y:S01]  /*0ae0*/  LOP3.LUT R5, R33.reuse, 0xf, RZ, 0xc0, !PT ;  /* 0x0000000f21057812 */ /* 0x040fe200078ec0ff */
[----:B-1----:R-:W-:Y:S01]  /*0af0*/  IMAD R35, R2, 0x400, R35 ;  /* 0x0000040002237824 */ /* 0x002fe200078e0223 */
[----:B------:R-:W-:Y:S01]  /*0b00*/  LOP3.LUT R17, R0, R31, RZ, 0xfc, !PT ;  /* 0x0000001f00117212 */ /* 0x000fe200078efcff */
[----:B------:R-:W-:Y:S01]  /*0b10*/  VIADD R2, R33, 0x1 ;  /* 0x0000000121027836 */ /* 0x000fe20000000000 */
[----:B------:R-:W-:Y:S01]  /*0b20*/  LOP3.LUT R32, R18, 0x8, R5, 0xf6, !PT ;  /* 0x0000000812207812 */ /* 0x000fe200078ef605 */
[--C-:B------:R-:W-:Y:S01]  /*0b30*/  IMAD R16, R15, 0x4, R10.reuse ;  /* 0x000000040f107824 */ /* 0x100fe200078e020a */
[C---:B------:R-:W-:Y:S01]  /*0b40*/  LOP3.LUT R13, R0.reuse, R29, RZ, 0xfc, !PT ;  /* 0x0000001d000d7212 */ /* 0x040fe200078efcff */
[----:B------:R-:W-:Y:S01]  /*0b50*/  IMAD R17, R17, 0x4, R10 ;  /* 0x0000000411117824 */ /* 0x000fe200078e020a */
[----:B------:R-:W-:-:S02]  /*0b60*/  LOP3.LUT R45, R0, R19, RZ, 0xfc, !PT ;  /* 0x00000013002d7212 */ /* 0x000fc400078efcff */
[C---:B------:R-:W-:Y:S02]  /*0b70*/  LOP3.LUT R47, R0.reuse, R27, RZ, 0xfc, !PT ;  /* 0x0000001b002f7212 */ /* 0x040fe400078efcff */
[-C--:B------:R-:W-:Y:S01]  /*0b80*/  LOP3.LUT R49, R0, R25.reuse, RZ, 0xfc, !PT ;  /* 0x0000001900317212 */ /* 0x080fe200078efcff */
[--C-:B------:R-:W-:Y:S01]  /*0b90*/  IMAD R14, R45, 0x4, R10.reuse ;  /* 0x000000042d0e7824 */ /* 0x100fe200078e020a */
[----:B------:R-:W-:Y:S02]  /*0ba0*/  LOP3.LUT R26, R18, R25, RZ, 0xfc, !PT ;  /* 0x00000019121a7212 */ /* 0x000fe400078efcff */
[----:B------:R-:W-:Y:S01]  /*0bb0*/  LOP3.LUT R53, R0, R51, RZ, 0xfc, !PT ;  /* 0x0000003300357212 */ /* 0x000fe200078efcff */
[----:B------:R-:W-:Y:S01]  /*0bc0*/  IMAD R12, R49, 0x4, R10 ;  /* 0x00000004310c7824 */ /* 0x000fe200078e020a */
[----:B------:R-:W-:Y:S02]  /*0bd0*/  LOP3.LUT R5, R2, 0xf, RZ, 0xc0, !PT ;  /* 0x0000000f02057812 */ /* 0x000fe400078ec0ff */
[----:B------:R-:W-:-:S02]  /*0be0*/  LOP3.LUT R23, R4, 0xf, RZ, 0xc0, !PT ;  /* 0x0000000f04177812 */ /* 0x000fc400078ec0ff */
[----:B------:R-:W-:Y:S02]  /*0bf0*/  LOP3.LUT R7, R6, 0xf, RZ, 0xc0, !PT ;  /* 0x0000000f06077812 */ /* 0x000fe400078ec0ff */
[----:B------:R-:W-:Y:S02]  /*0c00*/  LOP3.LUT R21, R8, 0xf, RZ, 0xc0, !PT ;  /* 0x0000000f08157812 */ /* 0x000fe400078ec0ff */
[----:B------:R-:W-:Y:S02]  /*0c10*/  LOP3.LUT R9, R9, 0xf, RZ, 0xc0, !PT ;  /* 0x0000000f09097812 */ /* 0x000fe400078ec0ff */
[----:B------:R-:W-:Y:S02]  /*0c20*/  LOP3.LUT R25, R18, R51, RZ, 0xfc, !PT ;  /* 0x0000003312197212 */ /* 0x000fe400078efcff */
[----:B------:R-:W-:Y:S01]  /*0c30*/  LOP3.LUT R51, R0, R55, RZ, 0xfc, !PT ;  /* 0x0000003700337212 */ /* 0x000fe200078efcff */
[----:B------:R-:W-:Y:S01]  /*0c40*/  IMAD.MOV.U32 R0, RZ, RZ, RZ ;  /* 0x000000ffff007224 */ /* 0x000fe200078e00ff */
[----:B------:R-:W-:-:S02]  /*0c50*/  LOP3.LUT R28, R18, R19, RZ, 0xfc, !PT ;  /* 0x00000013121c7212 */ /* 0x000fc400078efcff */
[C---:B------:R-:W-:Y:S01]  /*0c60*/  LOP3.LUT R19, R18.reuse, R11, RZ, 0xfc, !PT ;  /* 0x0000000b12137212 */ /* 0x040fe200078efcff */
[--C-:B------:R-:W-:Y:S01]  /*0c70*/  IMAD R11, R53, 0x4, R10.reuse ;  /* 0x00000004350b7824 */ /* 0x100fe200078e020a */
[----:B------:R-:W-:Y:S01]  /*0c80*/  LEA R15, R13, R10, 0x2 ;  /* 0x0000000a0d0f7211 */ /* 0x000fe200078e10ff */
[----:B------:R-:W-:Y:S01]  /*0c90*/  IMAD R13, R47, 0x4, R10 ;  /* 0x000000042f0d7824 */ /* 0x000fe200078e020a */
[C---:B------:R-:W-:Y:S02]  /*0ca0*/  LOP3.LUT R33, R18.reuse, 0xf, R33, 0xf8, !PT ;  /* 0x0000000f12217812 */ /* 0x040fe400078ef821 */
        /* <DEDUP_REMOVED lines=10> */
[----:B------:R-:W-:Y:S02]  /*0d50*/  LEA R10, R51, R10, 0x2 ;  /* 0x0000000a330a7211 */ /* 0x000fe400078e10ff */
[----:B------:R-:W-:-:S09]  /*0d60*/  LOP3.LUT R42, R3, 0x3, RZ, 0xc0, !PT ;  /* 0x00000003032a7812 */ /* 0x000fd200078ec0ff */
.L_x_28918:
[----:B------:R-:W-:Y:S01]  /*0d70*/  ISETP.NE.AND P1, PT, R42, 0x2, PT ;  /* 0x000000022a00780c */ /* 0x000fe20003f25270 */
[----:B------:R-:W-:Y:S01]  /*0d80*/  BSSY.RECONVERGENT B0, `(.L_x_28912) ;  /* 0x000001e000007945 */ /* 0x000fe20003800200 */
[----:B------:R-:W-:Y:S01]  /*0d90*/  PLOP3.LUT P0, PT, P2, PT, PT, 0x80, 0x8 ;  /* 0x000000000008781c */ /* 0x000fe2000170f070 */
[----:B------:R-:W-:Y:S01]  /*0da0*/  IMAD.IADD R45, R35, 0x1, R0 ;  /* 0x00000001232d7824 */ /* 0x000fe200078e0200 */
[----:B------:R-:W-:Y:S02]  /*0db0*/  SHF.R.U32.HI R44, RZ, 0x4, R40 ;  /* 0x00000004ff2c7819 */ /* 0x000fe40000011628 */
[----:B------:R-:W-:-:S07]  /*0dc0*/  SHF.R.U32.HI R47, RZ, 0x4, R41 ;  /* 0x00000004ff2f7819 */ /* 0x000fce0000011629 */
[----:B-1----:R-:W-:Y:S05]  /*0dd0*/  @!P1 BRA `(.L_x_28913) ;  /* 0x0000000000609947 */ /* 0x002fea0003800000 */
[----:B------:R-:W0:Y:S01]  /*0de0*/  LDC.64 R2, c[0x0][0x398] ;  /* 0x0000e600ff027b82 */ /* 0x000e220000000a00 */
[----:B------:R-:W-:-:S04]  /*0df0*/  IMAD R5, R47, 0x20, R45 ;  /* 0x000000202f057824 */ /* 0x000fc800078e022d */
[----:B0-----:R-:W-:-:S06]  /*0e00*/  IMAD.WIDE.U32 R4, R5, 0x4, R2 ;  /* 0x0000000405047825 */ /* 0x001fcc00078e0002 */
[----:B------:R-:W2:Y:S01]  /*0e10*/  LDG.E R4, desc[UR10][R4.64] ;  /* 0x0000000a04047981 */ /* 0x000ea2000c1e1900 */
[----:B------:R-:W-:Y:S02]  /*0e20*/  SHF.R.U32.HI R7, RZ, 0x4, R41 ;  /* 0x00000004ff077819 */ /* 0x000fe40000011629 */
[----:B------:R-:W-:Y:S02]  /*0e30*/  ISETP.NE.AND P1, PT, R42, 0x3, PT ;  /* 0x000000032a00780c */ /* 0x000fe40003f25270 */
[C---:B------:R-:W-:Y:S01]  /*0e40*/  IADD3 R47, PT, PT, R7.reuse, R44, RZ ;  /* 0x0000002c072f7210 */ /* 0x040fe20007ffe0ff */
[----:B------:R-:W-:-:S05]  /*0e50*/  IMAD R9, R7, 0x4, R34 ;  /* 0x0000000407097824 */ /* 0x000fca00078e0222 */
[----:B--2---:R0:W-:Y:S05]  /*0e60*/  STS [R9], R4 ;  /* 0x0000000409007388 */ /* 0x0041ea0000000800 */
[----:B------:R-:W-:Y:S05]  /*0e70*/  @!P1 BRA `(.L_x_28913) ;  /* 0x0000000000389947 */ /* 0x000fea0003800000 */
[----:B------:R-:W-:Y:S01]  /*0e80*/  ISETP.NE.AND P1, PT, R42, RZ, PT ;  /* 0x000000ff2a00720c */ /* 0x000fe20003f25270 */
[C---:B------:R-:W-:Y:S02]  /*0e90*/  IMAD.IADD R6, R47.reuse, 0x1, R44 ;  /* 0x000000012f067824 */ /* 0x040fe400078e022c */
[----:B------:R-:W-:-:S04]  /*0ea0*/  IMAD R5, R47, 0x20, R45 ;  /* 0x000000202f057824 */ /* 0x000fc800078e022d */
[----:B0-----:R-:W-:-:S06]  /*0eb0*/  IMAD.WIDE.U32 R4, R5, 0x4, R2 ;  /* 0x0000000405047825 */ /* 0x001fcc00078e0002 */
[----:B------:R-:W-:Y:S01]  /*0ec0*/  @P1 IMAD R7, R6, 0x20, R45 ;  /* 0x0000002006071824 */ /* 0x000fe200078e022d */
[----:B------:R-:W2:Y:S03]  /*0ed0*/  LDG.E R4, desc[UR10][R4.64] ;  /* 0x0000000a04047981 */ /* 0x000ea6000c1e1900 */
[----:B------:R-:W-:-:S06]  /*0ee0*/  @P1 IMAD.WIDE.U32 R2, R7, 0x4, R2 ;  /* 0x0000000407021825 */ /* 0x000fcc00078e0002 */
[----:B------:R-:W3:Y:S01]  /*0ef0*/  @P1 LDG.E R2, desc[UR10][R2.64] ;  /* 0x0000000a02021981 */ /* 0x000ee2000c1e1900 */
[----:B------:R-:W-:-:S05]  /*0f00*/  LEA R9, R44, R9, 0x2 ;  /* 0x000000092c097211 */ /* 0x000fca00078e10ff */
[----:B------:R-:W-:Y:S02]  /*0f10*/  @P1 IMAD R7, R44, 0x4, R9 ;  /* 0x000000042c071824 */ /* 0x000fe400078e0209 */
[----:B------:R-:W-:Y:S02]  /*0f20*/  IMAD.MOV.U32 R47, RZ, RZ, R6 ;  /* 0x000000ffff2f7224 */ /* 0x000fe400078e0006 */
[----:B------:R-:W-:Y:S01]  /*0f30*/  @P1 IMAD.IADD R47, R6, 0x1, R44 ;  /* 0x00000001062f1824 */ /* 0x000fe200078e022c */
[----:B--2---:R1:W-:Y:S04]  /*0f40*/  STS [R9], R4 ;  /* 0x0000000409007388 */ /* 0x0043e80000000800 */
[----:B---3--:R1:W-:Y:S02]  /*0f50*/  @P1 STS [R7], R2 ;  /* 0x0000000207001388 */ /* 0x0083e40000000800 */
.L_x_28913:
[----:B------:R-:W-:Y:S05]  /*0f60*/  BSYNC.RECONVERGENT B0 ;  /* 0x0000000000007941 */ /* 0x000fea0003800200 */
.L_x_28912:
[----:B------:R-:W-:Y:S01]  /*0f70*/  BSSY.RECONVERGENT B0, `(.L_x_28914) ;  /* 0x000001c000007945 */ /* 0x000fe20003800200 */
.L_x_28915:
[----:B012---:R-:W0:Y:S01]  /*0f80*/  LDC.64 R8, c[0x0][0x398] ;  /* 0x0000e600ff087b82 */ /* 0x007e220000000a00 */
[C---:B------:R-:W-:Y:S01]  /*0f90*/  IADD3 R2, PT, PT, R47.reuse, R44, RZ ;  /* 0x0000002c2f027210 */ /* 0x040fe20007ffe0ff */
[----:B------:R-:W-:-:S03]  /*0fa0*/  IMAD R3, R47, 0x20, R45 ;  /* 0x000000202f037824 */ /* 0x000fc600078e022d */
[C---:B------:R-:W-:Y:S01]  /*0fb0*/  LEA R5, R2.reuse, R45, 0x5 ;  /* 0x0000002d02057211 */ /* 0x040fe200078e28ff */
[----:B------:R-:W-:-:S04]  /*0fc0*/  IMAD.IADD R4, R2, 0x1, R44 ;  /* 0x0000000102047824 */ /* 0x000fc800078e022c */
[C---:B------:R-:W-:Y:S02]  /*0fd0*/  IMAD.IADD R6, R4.reuse, 0x1, R44 ;  /* 0x0000000104067824 */ /* 0x040fe400078e022c */
[--C-:B------:R-:W-:Y:S02]  /*0fe0*/  IMAD R7, R4, 0x20, R45.reuse ;  /* 0x0000002004077824 */ /* 0x100fe400078e022d */
        /* <DEDUP_REMOVED lines=21> */
.L_x_28914:
[----:B------:R-:W0:Y:S01]  /*1140*/  S2UR UR8, SR_CgaCtaId ;  /* 0x00000000000879c3 */ /* 0x000e220000008800 */
[----:B--2---:R-:W-:Y:S01]  /*1150*/  IMAD.SHL.U32 R2, R43, 0x10, RZ ;  /* 0x000000102b027824 */ /* 0x004fe200078e00ff */
[C---:B------:R-:W-:Y:S01]  /*1160*/  SHF.L.U32 R5, R41.reuse, 0x2, RZ ;  /* 0x0000000229057819 */ /* 0x040fe200000006ff */
[----:B------:R-:W-:Y:S01]  /*1170*/  IMAD.SHL.U32 R3, R41, 0x10, RZ ;  /* 0x0000001029037824 */ /* 0x000fe200078e00ff */
[----:B------:R-:W-:Y:S01]  /*1180*/  SHF.R.U32.HI R4, RZ, 0x6, R41 ;  /* 0x00000006ff047819 */ /* 0x000fe20000011629 */
[----:B------:R-:W-:Y:S01]  /*1190*/  UMOV UR4, 0x400 ;  /* 0x0000040000047882 */ /* 0x000fe20000000000 */
[----:B------:R-:W-:Y:S01]  /*11a0*/  LOP3.LUT R5, R5, 0x7c, RZ, 0xc0, !PT ;  /* 0x0000007c05057812 */ /* 0x000fe200078ec0ff */
[----:B------:R-:W-:Y:S01]  /*11b0*/  UIADD3 UR7, UPT, UPT, UR4, 0x880, URZ ;  /* 0x0000088004077890 */ /* 0x000fe2000fffe0ff */
[----:B------:R-:W1:Y:S01]  /*11c0*/  S2UR UR9, SR_CgaCtaId ;  /* 0x00000000000979c3 */ /* 0x000e620000008800 */
[----:B------:R-:W-:Y:S01]  /*11d0*/  LOP3.LUT R3, R2, 0x3e0, R3, 0xf8, !PT ;  /* 0x000003e002037812 */ /* 0x000fe200078ef803 */
[----:B------:R-:W-:Y:S01]  /*11e0*/  IMAD.SHL.U32 R54, R41, 0x2, RZ ;  /* 0x0000000229367824 */ /* 0x000fe200078e00ff */
[----:B------:R-:W-:Y:S01]  /*11f0*/  SHF.R.U32.HI R2, RZ, 0x1, R41 ;  /* 0x00000001ff027819 */ /* 0x000fe20000011629 */
[----:B------:R-:W-:Y:S01]  /*1200*/  IMAD R5, R4, 0x84, R5 ;  /* 0x0000008404057824 */ /* 0x000fe200078e0205 */
[----:B------:R-:W-:-:S02]  /*1210*/  SHF.R.U32.HI R53, RZ, 0x6, R41 ;  /* 0x00000006ff357819 */ /* 0x000fc40000011629 */
[C---:B------:R-:W-:Y:S01]  /*1220*/  IADD3 R7, PT, PT, R2.reuse, 0x1, RZ ;  /* 0x0000000102077810 */ /* 0x040fe20007ffe0ff */
        /* <DEDUP_REMOVED lines=8> */
[----:B0-----:R-:W-:Y:S01]  /*12b0*/  ULEA UR7, UR8, UR7, 0x18 ;  /* 0x0000000708077291 */ /* 0x001fe2000f8ec0ff */
[----:B------:R-:W-:Y:S01]  /*12c0*/  LOP3.LUT R44, R9, 0xf, RZ, 0xc0, !PT ;  /* 0x0000000f092c7812 */ /* 0x000fe200078ec0ff */
[----:B------:R-:W-:Y:S01]  /*12d0*/  IMAD.IADD R0, R53, 0x1, R0 ;  /* 0x0000000135007824 */ /* 0x000fe200078e0200 */
[----:B------:R-:W-:-:S02]  /*12e0*/  LOP3.LUT R46, R45, 0xf, RZ, 0xc0, !PT ;  /* 0x0000000f2d2e7812 */ /* 0x000fc400078ec0ff */
[----:B------:R-:W-:Y:S02]  /*12f0*/  LOP3.LUT R48, R47, 0xf, RZ, 0xc0, !PT ;  /* 0x0000000f2f307812 */ /* 0x000fe400078ec0ff */
[----:B------:R-:W-:Y:S01]  /*1300*/  LOP3.LUT R50, R49, 0xf, RZ, 0xc0, !PT ;  /* 0x0000000f31327812 */ /* 0x000fe200078ec0ff */
[----:B-1----:R-:W-:Y:S01]  /*1310*/  ULEA UR9, UR9, UR4, 0x18 ;  /* 0x0000000409097291 */ /* 0x002fe2000f8ec0ff */
[C---:B------:R-:W-:Y:S02]  /*1320*/  LOP3.LUT R9, R3.reuse, 0xf, R2, 0xf8, !PT ;  /* 0x0000000f03097812 */ /* 0x040fe400078ef802 */
[C---:B------:R-:W-:Y:S02]  /*1330*/  LOP3.LUT R6, R3.reuse, 0x8, R6, 0xf6, !PT ;  /* 0x0000000803067812 */ /* 0x040fe400078ef606 */
[----:B------:R-:W-:Y:S01]  /*1340*/  LOP3.LUT R4, R3, R4, RZ, 0xfc, !PT ;  /* 0x0000000403047212 */ /* 0x000fe200078efcff */
[----:B------:R-:W-:Y:S01]  /*1350*/  VIADD R52, R5, UR9 ;  /* 0x0000000905347c36 */ /* 0x000fe20008000000 */
[----:B------:R-:W-:-:S02]  /*1360*/  LOP3.LUT R8, R3, R8, RZ, 0xfc, !PT ;  /* 0x0000000803087212 */ /* 0x000fc400078efcff */
[C---:B------:R-:W-:Y:S02]  /*1370*/  LOP3.LUT R2, R3.reuse, R44, RZ, 0xfc, !PT ;  /* 0x0000002c03027212 */ /* 0x040fe400078efcff */
[C---:B------:R-:W-:Y:S02]  /*1380*/  LOP3.LUT R46, R3.reuse, R46, RZ, 0xfc, !PT ;  /* 0x0000002e032e7212 */ /* 0x040fe400078efcff */
[C---:B------:R-:W-:Y:S02]  /*1390*/  LOP3.LUT R7, R3.reuse, R48, RZ, 0xfc, !PT ;  /* 0x0000003003077212 */ /* 0x040fe400078efcff */
[----:B------:R-:W-:Y:S02]  /*13a0*/  LOP3.LUT R3, R3, R50, RZ, 0xfc, !PT ;  /* 0x0000003203037212 */ /* 0x000fe400078efcff */
        /* <DEDUP_REMOVED lines=8> */
[----:B------:R-:W-:Y:S05]  /*1430*/  WARPSYNC.ALL ;  /* 0x0000000000007948 */ /* 0x000fea0003800000 */
[----:B------:R-:W-:Y:S01]  /*1440*/  BAR.SYNC.DEFER_BLOCKING 0x0 ;  /* 0x0000000000007b1d */ /* 0x000fe20000010000 */
[----:B------:R-:W-:-:S07]  /*1450*/  LOP3.LUT R54, R54, 0x7c, RZ, 0xc0, !PT ;  /* 0x0000007c36367812 */ /* 0x000fce00078ec0ff */
[----:B------:R-:W0:Y:S01]  /*1460*/  S2UR UR7, SR_CgaCtaId ;  /* 0x00000000000779c3 */ /* 0x000e220000008800 */
[----:B------:R-:W-:Y:S02]  /*1470*/  UMOV UR4, 0x400 ;  /* 0x0000040000047882 */ /* 0x000fe40000000000 */
[----:B------:R-:W-:Y:S01]  /*1480*/  UIADD3 UR4, UPT, UPT, UR4, 0x1880, URZ ;  /* 0x0000188004047890 */ /* 0x000fe2000fffe0ff */
[----:B------:R1:W2:Y:S04]  /*1490*/  LDS R49, [R2] ;  /* 0x0000000002317984 */ /* 0x0002a80000000800 */
[----:B------:R-:W3:Y:S01]  /*14a0*/  LDS R51, [R51] ;  /* 0x0000000033337984 */ /* 0x000ee20000000800 */
[----:B0-----:R-:W-:-:S03]  /*14b0*/  ULEA UR4, UR7, UR4, 0x18 ;  /* 0x0000000407047291 */ /* 0x001fc6000f8ec0ff */
[----:B------:R-:W0:Y:S04]  /*14c0*/  LDS R50, [R50] ;  /* 0x0000000032327984 */ /* 0x000e280000000800 */
[----:B------:R-:W4:Y:S01]  /*14d0*/  LDS R48, [R48] ;  /* 0x0000000030307984 */ /* 0x000f220000000800 */
[----:B------:R-:W-:-:S03]  /*14e0*/  IADD3 R55, PT, PT, R54, UR4, RZ ;  /* 0x0000000436377c10 */ /* 0x000fc6000fffe0ff */
[----:B------:R-:W0:Y:S02]  /*14f0*/  LDS R47, [R47] ;  /* 0x000000002f2f7984 */ /* 0x000e240000000800 */
[----:B------:R-:W-:Y:S02]  /*1500*/  IMAD R0, R0, 0x80, R55 ;  /* 0x0000008000007824 */ /* 0x000fe400078e0237 */
        /* <DEDUP_REMOVED lines=11> */
.L_x_28917:
[----:B------:R2:W3:Y:S01]  /*15c0*/  LDS R57, [R52] ;  /* 0x0000000034397984 */ /* 0x0004e20000000800 */
[----:B------:R-:W-:-:S03]  /*15d0*/  UMOV UR4, 0xffffffff ;  /* 0xffffffff00047882 */ /* 0x000fc60000000000 */
[----:B------:R-:W-:Y:S05]  /*15e0*/  BRA.DIV UR4, `(.L_x_28916) ;  /* 0x0000000a04147947 */ /* 0x000fea000b800000 */
[----:B---3--:R-:W3:Y:S04]  /*15f0*/  SHFL.IDX PT, R60, R57, R33, 0x1f ;  /* 0x00001f21393c7589 */ /* 0x008ee800000e0000 */
[----:B------:R-:W0:Y:S04]  /*1600*/  SHFL.IDX PT, R58, R57, R24, 0x1f ;  /* 0x00001f18393a7589 */ /* 0x000e2800000e0000 */
[----:B------:R-:W4:Y:S04]  /*1610*/  SHFL.IDX PT, R61, R57, R23, 0x1f ;  /* 0x00001f17393d7589 */ /* 0x000f2800000e0000 */
[----:B------:R-:W-:Y:S01]  /*1620*/  SHFL.IDX PT, R54, R57, R18, 0x1f ;  /* 0x00001f1239367589 */ /* 0x000fe200000e0000 */
[----:B---3--:R-:W-:-:S04]  /*1630*/  IMAD R59, R51, R60, RZ ;  /* 0x0000003c333b7224 */ /* 0x008fc800078e02ff */
[----:B0-----:R-:W-:Y:S02]  /*1640*/  IMAD R60, R50, R58, R59 ;  /* 0x0000003a323c7224 */ /* 0x001fe400078e023b */
        /* <DEDUP_REMOVED lines=25> */
.L_x_28939:
[----:B------:R-:W-:Y:S01]  /*17e0*/  ISETP.NE.AND P1, PT, R43, RZ, PT ;  /* 0x000000ff2b00720c */ /* 0x000fe20003f25270 */
[----:B------:R-:W-:Y:S01]  /*17f0*/  IMAD R59, R2, R54, R59 ;  /* 0x00000036023b7224 */ /* 0x000fe200078e023b */
[----:B------:R-:W-:Y:S05]  /*1800*/  WARPSYNC.ALL ;  /* 0x0000000000007948 */ /* 0x000fea0003800000 */
[----:B------:R-:W-:Y:S01]  /*1810*/  SHFL.DOWN PT, R54, R59, 0x1, 0x1e1f ;  /* 0x083e1f003b367f89 */ /* 0x000fe200000e0000 */
[----:B--2---:R-:W-:-:S05]  /*1820*/  VIADD R52, R52, 0x108 ;  /* 0x0000010834347836 */ /* 0x004fca0000000000 */
[----:B------:R-:W0:Y:S02]  /*1830*/  @!P1 LDS R55, [R0] ;  /* 0x0000000000379984 */ /* 0x000e240000000800 */
[----:B0-----:R-:W-:-:S05]  /*1840*/  @!P1 IADD3 R55, PT, PT, R55, R54, R59 ;  /* 0x0000003637379210 */ /* 0x001fca0007ffe03b */
[----:B------:R0:W-:Y:S01]  /*1850*/  @!P1 STS [R0], R55 ;  /* 0x0000003700009388 */ /* 0x0001e20000000800 */
[C---:B------:R-:W-:Y:S01]  /*1860*/  ISETP.GE.U32.AND P1, PT, R53.reuse, 0xe, PT ;  /* 0x0000000e3500780c */ /* 0x040fe20003f26070 */
[----:B------:R-:W-:Y:S01]  /*1870*/  VIADD R53, R53, 0x2 ;  /* 0x0000000235357836 */ /* 0x000fe20000000000 */
[----:B0-----:R-:W-:-:S11]  /*1880*/  IADD3 R0, PT, PT, R0, 0x100, RZ ;  /* 0x0000010000007810 */ /* 0x001fd60007ffe0ff */
[----:B------:R-:W-:Y:S05]  /*1890*/  @!P1 BRA `(.L_x_28917) ;  /* 0xfffffffc00489947 */ /* 0x000fea000383ffff */
[----:B------:R-:W-:Y:S01]  /*18a0*/  PLOP3.LUT P2, PT, PT, PT, PT, 0x8, 0x80 ;  /* 0x000000000080781c */ /* 0x000fe20003f4e170 */
[----:B------:R-:W-:Y:S01]  /*18b0*/  IMAD.MOV.U32 R0, RZ, RZ, 0x10 ;  /* 0x00000010ff007424 */ /* 0x000fe200078e00ff */
[----:B------:R-:W-:Y:S11]  /*18c0*/  @P0 BRA `(.L_x_28918) ;  /* 0xfffffff400280947 */ /* 0x000ff6000383ffff */
[----:B------:R-:W-:Y:S05]  /*18d0*/  WARPSYNC.ALL ;  /* 0x0000000000007948 */ /* 0x000fea0003800000 */
[----:B------:R-:W-:Y:S01]  /*18e0*/  ISETP.NE.AND P1, PT, R38, RZ, PT ;  /* 0x000000ff2600720c */ /* 0x000fe20003f25270 */
[----:B------:R-:W-:Y:S01]  /*18f0*/  IMAD.SHL.U32 R40, R40, 0x4, RZ ;  /* 0x0000000428287824 */ /* 0x000fe200078e00ff */
[----:B------:R-:W0:Y:S01]  /*1900*/  LDCU UR9, c[0x0][0x388] ;  /* 0x00007100ff0977ac */ /* 0x000e220008000800 */
[----:B------:R-:W-:Y:S01]  /*1910*/  LOP3.LUT R37, R37, 0xffff, RZ, 0xc0, !PT ;  /* 0x0000ffff25257812 */ /* 0x000fe200078ec0ff */
[----:B------:R-:W-:Y:S01]  /*1920*/  BSSY.RECONVERGENT B0, `(.L_x_28919) ;  /* 0x000001e000007945 */ /* 0x000fe20003800200 */
[----:B------:R-:W2:Y:S01]  /*1930*/  LDCU UR8, c[0x0][0x384] ;  /* 0x00007080ff0877ac */ /* 0x000ea20008000800 */
[----:B------:R-:W-:Y:S01]  /*1940*/  BAR.SYNC.DEFER_BLOCKING 0x0 ;  /* 0x0000000000007b1d */ /* 0x000fe20000010000 */
[----:B------:R-:W-:Y:S01]  /*1950*/  ISETP.GE.U32.AND P0, PT, R37, 0x2, PT ;  /* 0x000000022500780c */ /* 0x000fe20003f06070 */
[----:B------:R-:W-:-:S02]  /*1960*/  USHF.L.U32 UR4, UR6, 0x5, URZ ;  /* 0x0000000506047899 */ /* 0x000fc400080006ff */
[----:B0-----:R-:W-:-:S04]  /*1970*/  USHF.R.S32.HI UR7, URZ, 0x1f, UR9 ;  /* 0x0000001fff077899 */ /* 0x001fc80008011409 */
[----:B------:R-:W-:Y:S02]  /*1980*/  ULEA.HI UR7, UR7, UR9, URZ, 0x5 ;  /* 0x0000000907077291 */ /* 0x000fe4000f8f28ff */
[----:B--2---:R-:W-:Y:S02]  /*1990*/  UIMAD UR4, UR5, UR8, UR4 ;  /* 0x00000008050472a4 */ /* 0x004fe4000f8e0204 */
[----:B------:R-:W-:Y:S01]  /*19a0*/  USHF.R.S32.HI UR7, URZ, 0x5, UR7 ;  /* 0x00000005ff077899 */ /* 0x000fe20008011407 */
[----:B------:R-:W-:Y:S11]  /*19b0*/  @!P1 BRA `(.L_x_28920) ;  /* 0x0000000000509947 */ /* 0x000ff60003800000 */
[----:B------:R-:W0:Y:S01]  /*19c0*/  S2UR UR6, SR_CgaCtaId ;  /* 0x00000000000679c3 */ /* 0x000e220000008800 */
[----:B------:R-:W-:Y:S01]  /*19d0*/  UMOV UR5, 0x400 ;  /* 0x0000040000057882 */ /* 0x000fe20000000000 */
[----:B------:R-:W-:Y:S01]  /*19e0*/  IMAD.MOV R36, RZ, RZ, -R36 ;  /* 0x000000ffff247224 */ /* 0x000fe200078e0a24 */
[----:B------:R-:W-:-:S05]  /*19f0*/  UIADD3 UR5, UPT, UPT, UR5, 0x1880, URZ ;  /* 0x0000188005057890 */ /* 0x000fca000fffe0ff */
[----:B------:R-:W2:Y:S01]  /*1a00*/  LDC.64 R4, c[0x0][0x3a0] ;  /* 0x0000e800ff047b82 */ /* 0x000ea20000000a00 */
[----:B0-----:R-:W-:-:S06]  /*1a10*/  ULEA UR5, UR6, UR5, 0x18 ;  /* 0x0000000506057291 */ /* 0x001fcc000f8ec0ff */
[----:B------:R-:W-:-:S07]  /*1a20*/  LEA R41, R41, UR5, 0x4 ;  /* 0x0000000529297c11 */ /* 0x000fce000f8e20ff */
.L_x_28921:
[----:B01----:R0:W1:Y:S01]  /*1a30*/  LDS.128 R8, [R41] ;  /* 0x0000000029087984 */ /* 0x0030620000000c00 */
[C---:B------:R-:W-:Y:S01]  /*1a40*/  LOP3.LUT R2, R39.reuse, 0x1c, RZ, 0xc0, !PT ;  /* 0x0000001c27027812 */ /* 0x040fe200078ec0ff */
[----:B------:R-:W-:Y:S01]  /*1a50*/  VIADD R36, R36, 0x1 ;  /* 0x0000000124247836 */ /* 0x000fe20000000000 */
[----:B------:R-:W-:Y:S01]  /*1a60*/  SHF.R.U32.HI R0, RZ, 0x5, R39 ;  /* 0x00000005ff007819 */ /* 0x000fe20000011627 */
[----:B------:R-:W-:Y:S01]  /*1a70*/  IMAD.IADD R39, R39, 0x1, R40 ;  /* 0x0000000127277824 */ /* 0x000fe200078e0228 */
[----:B------:R-:W-:Y:S02]  /*1a80*/  IADD3 R3, PT, PT, R2, UR4, RZ ;  /* 0x0000000402037c10 */ /* 0x000fe4000fffe0ff */
[----:B------:R-:W-:-:S03]  /*1a90*/  ISETP.NE.AND P1, PT, R36, RZ, PT ;  /* 0x000000ff2400720c */ /* 0x000fc60003f25270 */
[----:B------:R-:W-:Y:S02]  /*1aa0*/  IMAD R3, R0, UR7, R3 ;  /* 0x0000000700037c24 */ /* 0x000fe4000f8e0203 */
[----:B------:R-:W0:Y:S02]  /*1ab0*/  LDC R0, c[0x0][0x360] ;  /* 0x0000d800ff007b82 */ /* 0x000e240000000800 */
[----:B--2---:R-:W-:-:S04]  /*1ac0*/  IMAD.WIDE R2, R3, 0x4, R4 ;  /* 0x0000000403027825 */ /* 0x004fc800078e0204 */
[----:B0-----:R-:W-:Y:S01]  /*1ad0*/  IMAD R41, R0, 0x10, R41 ;  /* 0x0000001000297824 */ /* 0x001fe200078e0229 */
[----:B-1----:R0:W-:Y:S01]  /*1ae0*/  STG.E.128 desc[UR10][R2.64], R8 ;  /* 0x0000000802007986 */ /* 0x0021e2000c101d0a */
[----:B------:R-:W-:Y:S05]  /*1af0*/  @P1 BRA `(.L_x_28921) ;  /* 0xfffffffc00cc1947 */ /* 0x000fea000383ffff */
.L_x_28920:
[----:B------:R-:W-:Y:S05]  /*1b00*/  BSYNC.RECONVERGENT B0 ;  /* 0x0000000000007941 */ /* 0x000fea0003800200 */
.L_x_28919:
[----:B------:R-:W-:Y:S05]  /*1b10*/  @!P0 EXIT ;  /* 0x000000000000894d */ /* 0x000fea0003800000 */
[----:B------:R-:W2:Y:S01]  /*1b20*/  S2UR UR6, SR_CgaCtaId ;  /* 0x00000000000679c3 */ /* 0x000ea20000008800 */
[----:B------:R-:W-:Y:S01]  /*1b30*/  UMOV UR5, 0x400 ;  /* 0x0000040000057882 */ /* 0x000fe20000000000 */
[----:B------:R-:W-:Y:S01]  /*1b40*/  IADD3 R29, PT, PT, R39, R40, RZ ;  /* 0x00000028271d7210 */ /* 0x000fe20007ffe0ff */
[----:B------:R-:W-:-:S05]  /*1b50*/  UIADD3 UR5, UPT, UPT, UR5, 0x1880, URZ ;  /* 0x0000188005057890 */ /* 0x000fca000fffe0ff */
[----:B------:R-:W3:Y:S08]  /*1b60*/  LDC R31, c[0x0][0x360] ;  /* 0x0000d800ff1f7b82 */ /* 0x000ef00000000800 */
[----:B01----:R-:W0:Y:S01]  /*1b70*/  LDC.64 R2, c[0x0][0x3a0] ;  /* 0x0000e800ff027b82 */ /* 0x003e220000000a00 */
[----:B--2---:R-:W-:-:S06]  /*1b80*/  ULEA UR5, UR6, UR5, 0x18 ;  /* 0x0000000506057291 */ /* 0x004fcc000f8ec0ff */
[----:B------:R-:W-:Y:S01]  /*1b90*/  LEA R30, R39, UR5, 0x2 ;  /* 0x00000005271e7c11 */ /* 0x000fe2000f8e10ff */
[C-C-:B---3--:R-:W-:Y:S02]  /*1ba0*/  IMAD R0, R31.reuse, 0xc, R39.reuse ;  /* 0x0000000c1f007824 */ /* 0x148fe400078e0227 */
[----:B------:R-:W-:-:S07]  /*1bb0*/  IMAD R28, R31, 0x8, R39 ;  /* 0x000000081f1c7824 */ /* 0x000fce00078e0227 */
.L_x_28922:
[C-C-:B-1----:R-:W-:Y:S01]  /*1bc0*/  IMAD R8, R31.reuse, 0x10, R30.reuse ;  /* 0x000000101f087824 */ /* 0x142fe200078e021e */
[----:B------:R-:W1:Y:S01]  /*1bd0*/  LDS.128 R4, [R30] ;  /* 0x000000001e047984 */ /* 0x000e620000000c00 */
[--C-:B------:R-:W-:Y:S01]  /*1be0*/  IMAD R12, R31, 0x20, R30.reuse ;  /* 0x000000201f0c7824 */ /* 0x100fe200078e021e */
[----:B------:R-:W-:Y:S01]  /*1bf0*/  LOP3.LUT R27, R39, 0x1c, RZ, 0xc0, !PT ;  /* 0x0000001c271b7812 */ /* 0x000fe200078ec0ff */
[----:B------:R-:W-:Y:S01]  /*1c00*/  IMAD R16, R31, 0x30, R30 ;  /* 0x000000301f107824 */ /* 0x000fe200078e021e */
[----:B------:R-:W-:Y:S01]  /*1c10*/  LOP3.LUT R21, R29, 0x1c, RZ, 0xc0, !PT ;  /* 0x0000001c1d157812 */ /* 0x000fe200078ec0ff */
[----:B------:R-:W2:Y:S01]  /*1c20*/  LDS.128 R8, [R8] ;  /* 0x0000000008087984 */ /* 0x000ea20000000c00 */
[----:B------:R-:W-:Y:S02]  /*1c30*/  LOP3.LUT R23, R28, 0x1c, RZ, 0xc0, !PT ;  /* 0x0000001c1c177812 */ /* 0x000fe400078ec0ff */
[----:B------:R-:W-:Y:S01]  /*1c40*/  LOP3.LUT R25, R0, 0x1c, RZ, 0xc0, !PT ;  /* 0x0000001c00197812 */ /* 0x000fe200078ec0ff */
[----:B------:R-:W3:Y:S01]  /*1c50*/  LDS.128 R12, [R12] ;  /* 0x000000000c0c7984 */ /* 0x000ee20000000c00 */
[----:B------:R-:W-:Y:S01]  /*1c60*/  SHF.R.U32.HI R26, RZ, 0x5, R39 ;  /* 0x00000005ff1a7819 */ /* 0x000fe20000011627 */
[----:B------:R-:W-:Y:S01]  /*1c70*/  VIADD R21, R21, UR4 ;  /* 0x0000000415157c36 */ /* 0x000fe20008000000 */
[----:B------:R-:W-:Y:S01]  /*1c80*/  IADD3 R27, PT, PT, R27, UR4, RZ ;  /* 0x000000041b1b7c10 */ /* 0x000fe2000fffe0ff */
[----:B------:R-:W4:Y:S01]  /*1c90*/  LDS.128 R16, [R16] ;  /* 0x0000000010107984 */ /* 0x000f220000000c00 */
[----:B------:R-:W-:Y:S01]  /*1ca0*/  SHF.R.U32.HI R20, RZ, 0x5, R29 ;  /* 0x00000005ff147819 */ /* 0x000fe2000001161d */
[----:B------:R-:W-:Y:S01]  /*1cb0*/  VIADD R23, R23, UR4 ;  /* 0x0000000417177c36 */ /* 0x000fe20008000000 */
[----:B------:R-:W-:Y:S01]  /*1cc0*/  SHF.R.U32.HI R22, RZ, 0x5, R28 ;  /* 0x00000005ff167819 */ /* 0x000fe2000001161c */
[----:B------:R-:W-:Y:S01]  /*1cd0*/  VIADD R25, R25, UR4 ;  /* 0x0000000419197c36 */ /* 0x000fe20008000000 */
[----:B------:R-:W-:Y:S01]  /*1ce0*/  SHF.R.U32.HI R24, RZ, 0x5, R0 ;  /* 0x00000005ff187819 */ /* 0x000fe20000011600 */
[----:B------:R-:W-:Y:S01]  /*1cf0*/  IMAD R27, R26, UR7, R27 ;  /* 0x000000071a1b7c24 */ /* 0x000fe2000f8e021b */
[--C-:B------:R-:W-:Y:S01]  /*1d00*/  IADD3 R39, PT, PT, R40, R39, R40.reuse ;  /* 0x0000002728277210 */ /* 0x100fe20007ffe028 */
[----:B------:R-:W-:Y:S01]  /*1d10*/  IMAD R21, R20, UR7, R21 ;  /* 0x0000000714157c24 */ /* 0x000fe2000f8e0215 */
[----:B------:R-:W-:Y:S01]  /*1d20*/  LEA R0, R31, R0, 0x4 ;  /* 0x000000001f007211 */ /* 0x000fe200078e20ff */
[----:B------:R-:W-:Y:S01]  /*1d30*/  IMAD R23, R22, UR7, R23 ;  /* 0x0000000716177c24 */ /* 0x000fe2000f8e0217 */
[----:B------:R-:W-:Y:S01]  /*1d40*/  IADD3 R39, PT, PT, R40, R39, R40 ;  /* 0x0000002728277210 */ /* 0x000fe20007ffe028 */
[----:B------:R-:W-:-:S02]  /*1d50*/  IMAD R25, R24, UR7, R25 ;  /* 0x0000000718197c24 */ /* 0x000fc4000f8e0219 */
[----:B0-----:R-:W-:Y:S01]  /*1d60*/  IMAD.WIDE R26, R27, 0x4, R2 ;  /* 0x000000041b1a7825 */ /* 0x001fe200078e0202 */
[----:B------:R-:W-:-:S03]  /*1d70*/  ISETP.GE.U32.AND P0, PT, R39, 0x400, PT ;  /* 0x000004002700780c */ /* 0x000fc60003f06070 */
        /* <DEDUP_REMOVED lines=12> */
.L_x_28916:
[----:B------:R-:W-:Y:S01]  /*1e40*/  MOV R56, R33 ;  /* 0x0000002100387202 */ /* 0x000fe20000000f00 */
[----:B------:R-:W-:Y:S02]  /*1e50*/  IMAD.MOV.U32 R55, RZ, RZ, 0x1f ;  /* 0x0000001fff377424 */ /* 0x000fe400078e00ff */
[----:B------:R-:W-:-:S07]  /*1e60*/  IMAD.MOV.U32 R54, RZ, RZ, -0x1 ;  /* 0xffffffffff367424 */ /* 0x000fce00078e00ff */
[----:B0123--:R-:W-:Y:S05]  /*1e70*/  WARPSYNC.COLLECTIVE R54, `(.L_x_28923) ;  /* 0x0000000036087348 */ /* 0x00ffea0003c00000 */
[----:B---3--:R3:W4:Y:S02]  /*1e80*/  SHFL.IDX P1, R58, R57, R56, R55 ;  /* 0x00000038393a7389 */ /* 0x0087240000020037 */
[----:B01234-:R-:W-:Y:S05]  /*1e90*/  ENDCOLLECTIVE ;  /* 0x000000000000791b */ /* 0x01ffea0003800000 */
.L_x_28923:
[----:B------:R-:W-:Y:S01]  /*1ea0*/  MOV R56, R24 ;  /* 0x0000001800387202 */ /* 0x000fe20000000f00 */
[----:B------:R-:W-:-:S07]  /*1eb0*/  IMAD.MOV.U32 R60, RZ, RZ, R58 ;  /* 0x000000ffff3c7224 */ /* 0x000fce00078e003a */
[----:B------:R-:W-:Y:S05]  /*1ec0*/  WARPSYNC.COLLECTIVE R54, `(.L_x_28924) ;  /* 0x0000000036087348 */ /* 0x000fea0003c00000 */
[----:B------:R0:W1:Y:S02]  /*1ed0*/  SHFL.IDX P1, R58, R57, R56, R55 ;  /* 0x00000038393a7389 */ /* 0x0000640000020037 */
[----:B01----:R-:W-:Y:S05]  /*1ee0*/  ENDCOLLECTIVE ;  /* 0x000000000000791b */ /* 0x003fea0003800000 */
.L_x_28924:
[----:B------:R-:W-:Y:S02]  /*1ef0*/  IMAD R59, R51, R60, RZ ;  /* 0x0000003c333b7224 */ /* 0x000fe400078e02ff */
[----:B------:R-:W-:Y:S02]  /*1f00*/  IMAD.MOV.U32 R56, RZ, RZ, R23 ;  /* 0x000000ffff387224 */ /* 0x000fe400078e0017 */
[----:B------:R-:W-:-:S07]  /*1f10*/  IMAD R60, R50, R58, R59 ;  /* 0x0000003a323c7224 */ /* 0x000fce00078e023b */
[----:B------:R-:W-:Y:S05]  /*1f20*/  WARPSYNC.COLLECTIVE R54, `(.L_x_28925) ;  /* 0x0000000036087348 */ /* 0x000fea0003c00000 */
[----:B------:R0:W1:Y:S02]  /*1f30*/  SHFL.IDX P1, R58, R57, R56, R55 ;  /* 0x00000038393a7389 */ /* 0x0000640000020037 */
[----:B01----:R-:W-:Y:S05]  /*1f40*/  ENDCOLLECTIVE ;  /* 0x000000000000791b */ /* 0x003fea0003800000 */
.L_x_28925:
[----:B------:R-:W-:Y:S02]  /*1f50*/  IMAD.MOV.U32 R56, RZ, RZ, R22 ;  /* 0x000000ffff387224 */ /* 0x000fe400078e0016 */
[----:B------:R-:W-:-:S07]  /*1f60*/  IMAD.MOV.U32 R61, RZ, RZ, R58 ;  /* 0x000000ffff3d7224 */ /* 0x000fce00078e003a */
[----:B------:R-:W-:Y:S05]  /*1f70*/  WARPSYNC.COLLECTIVE R54, `(.L_x_28926) ;  /* 0x0000000036087348 */ /* 0x000fea0003c00000 */
[----:B------:R0:W1:Y:S02]  /*1f80*/  SHFL.IDX P1, R58, R57, R56, R55 ;  /* 0x00000038393a7389 */ /* 0x0000640000020037 */
[----:B01----:R-:W-:Y:S05]  /*1f90*/  ENDCOLLECTIVE ;  /* 0x000000000000791b */ /* 0x003fea0003800000 */
.L_x_28926:
[----:B------:R-:W-:Y:S01]  /*1fa0*/  IMAD R59, R49, R61, R60 ;  /* 0x0000003d313b7224 */ /* 0x000fe200078e023c */
[----:B------:R-:W-:-:S03]  /*1fb0*/  MOV R56, R21 ;  /* 0x0000001500387202 */ /* 0x000fc60000000f00 */
[----:B------:R-:W-:-:S07]  /*1fc0*/  IMAD R60, R48, R58, R59 ;  /* 0x0000003a303c7224 */ /* 0x000fce00078e023b */
[----:B------:R-:W-:Y:S05]  /*1fd0*/  WARPSYNC.COLLECTIVE R54, `(.L_x_28927) ;  /* 0x0000000036087348 */ /* 0x000fea0003c00000 */
[----:B------:R0:W1:Y:S02]  /*1fe0*/  SHFL.IDX P1, R58, R57, R56, R55 ;  /* 0x00000038393a7389 */ /* 0x0000640000020037 */
[----:B01----:R-:W-:Y:S05]  /*1ff0*/  ENDCOLLECTIVE ;  /* 0x000000000000791b */ /* 0x003fea0003800000 */
.L_x_28927:
[----:B------:R-:W-:Y:S02]  /*2000*/  IMAD.MOV.U32 R56, RZ, RZ, R20 ;  /* 0x000000ffff387224 */ /* 0x000fe400078e0014 */
[----:B------:R-:W-:-:S07]  /*2010*/  IMAD.MOV.U32 R61, RZ, RZ, R58 ;  /* 0x000000ffff3d7224 */ /* 0x000fce00078e003a */
[----:B------:R-:W-:Y:S05]  /*2020*/  WARPSYNC.COLLECTIVE R54, `(.L_x_28928) ;  /* 0x0000000036087348 */ /* 0x000fea0003c00000 */
[----:B------:R0:W1:Y:S02]  /*2030*/  SHFL.IDX P1, R58, R57, R56, R55 ;  /* 0x00000038393a7389 */ /* 0x0000640000020037 */
[----:B01----:R-:W-:Y:S05]  /*2040*/  ENDCOLLECTIVE ;  /* 0x000000000000791b */ /* 0x003fea0003800000 */
.L_x_28928:
[----:B------:R-:W-:Y:S02]  /*2050*/  IMAD R59, R47, R61, R60 ;  /* 0x0000003d2f3b7224 */ /* 0x000fe400078e023c */
[----:B------:R-:W-:Y:S02]  /*2060*/  IMAD.MOV.U32 R56, RZ, RZ, R19 ;  /* 0x000000ffff387224 */ /* 0x000fe400078e0013 */
[----:B------:R-:W-:-:S07]  /*2070*/  IMAD R60, R46, R58, R59 ;  /* 0x0000003a2e3c7224 */ /* 0x000fce00078e023b */
[----:B------:R-:W-:Y:S05]  /*2080*/  WARPSYNC.COLLECTIVE R54, `(.L_x_28929) ;  /* 0x0000000036087348 */ /* 0x000fea0003c00000 */
[----:B------:R0:W1:Y:S02]  /*2090*/  SHFL.IDX P1, R58, R57, R56, R55 ;  /* 0x00000038393a7389 */ /* 0x0000640000020037 */
[----:B01----:R-:W-:Y:S05]  /*20a0*/  ENDCOLLECTIVE ;  /* 0x000000000000791b */ /* 0x003fea0003800000 */
.L_x_28929:
[----:B------:R-:W-:Y:S01]  /*20b0*/  IMAD.MOV.U32 R56, RZ, RZ, R31 ;  /* 0x000000ffff387224 */ /* 0x000fe200078e001f */
[----:B------:R-:W-:-:S07]  /*20c0*/  MOV R61, R58 ;  /* 0x0000003a003d7202 */ /* 0x000fce0000000f00 */
[----:B------:R-:W-:Y:S05]  /*20d0*/  WARPSYNC.COLLECTIVE R54, `(.L_x_28930) ;  /* 0x0000000036087348 */ /* 0x000fea0003c00000 */
[----:B------:R0:W1:Y:S02]  /*20e0*/  SHFL.IDX P1, R58, R57, R56, R55 ;  /* 0x00000038393a7389 */ /* 0x0000640000020037 */
[----:B01----:R-:W-:Y:S05]  /*20f0*/  ENDCOLLECTIVE ;  /* 0x000000000000791b */ /* 0x003fea0003800000 */
.L_x_28930:
[----:B------:R-:W-:Y:S02]  /*2100*/  IMAD R60, R45, R61, R60 ;  /* 0x0000003d2d3c7224 */ /* 0x000fe400078e023c */
[----:B------:R-:W-:Y:S02]  /*2110*/  IMAD.MOV.U32 R56, RZ, RZ, R32 ;  /* 0x000000ffff387224 */ /* 0x000fe400078e0020 */
[----:B------:R-:W-:-:S07]  /*2120*/  IMAD R59, R9, R58, R60 ;  /* 0x0000003a093b7224 */ /* 0x000fce00078e023c */
[----:B------:R-:W-:Y:S05]  /*2130*/  WARPSYNC.COLLECTIVE R54, `(.L_x_28931) ;  /* 0x0000000036087348 */ /* 0x000fea0003c00000 */
[----:B------:R0:W1:Y:S02]  /*2140*/  SHFL.IDX P1, R58, R57, R56, R55 ;  /* 0x00000038393a7389 */ /* 0x0000640000020037 */
[----:B01----:R-:W-:Y:S05]  /*2150*/  ENDCOLLECTIVE ;  /* 0x000000000000791b */ /* 0x003fea0003800000 */
.L_x_28931:
[----:B------:R-:W-:Y:S01]  /*2160*/  MOV R56, R30 ;  /* 0x0000001e00387202 */ /* 0x000fe20000000f00 */
[----:B------:R-:W-:-:S07]  /*2170*/  IMAD.MOV.U32 R61, RZ, RZ, R58 ;  /* 0x000000ffff3d7224 */ /* 0x000fce00078e003a */
[----:B------:R-:W-:Y:S05]  /*2180*/  WARPSYNC.COLLECTIVE R54, `(.L_x_28932) ;  /* 0x0000000036087348 */ /* 0x000fea0003c00000 */
[----:B------:R0:W1:Y:S02]  /*2190*/  SHFL.IDX P1, R58, R57, R56, R55 ;  /* 0x00000038393a7389 */ /* 0x0000640000020037 */
[----:B01----:R-:W-:Y:S05]  /*21a0*/  ENDCOLLECTIVE ;  /* 0x000000000000791b */ /* 0x003fea0003800000 */
.L_x_28932:
[----:B------:R-:W-:Y:S02]  /*21b0*/  IMAD R59, R44, R61, R59 ;  /* 0x0000003d2c3b7224 */ /* 0x000fe400078e023b */
[----:B------:R-:W-:Y:S02]  /*21c0*/  IMAD.MOV.U32 R56, RZ, RZ, R29 ;  /* 0x000000ffff387224 */ /* 0x000fe400078e001d */
[----:B------:R-:W-:-:S07]  /*21d0*/  IMAD R60, R8, R58, R59 ;  /* 0x0000003a083c7224 */ /* 0x000fce00078e023b */
[----:B------:R-:W-:Y:S05]  /*21e0*/  WARPSYNC.COLLECTIVE R54, `(.L_x_28933) ;  /* 0x0000000036087348 */ /* 0x000fea0003c00000 */
[----:B------:R0:W1:Y:S02]  /*21f0*/  SHFL.IDX P1, R58, R57, R56, R55 ;  /* 0x00000038393a7389 */ /* 0x0000640000020037 */
[----:B01----:R-:W-:Y:S05]  /*2200*/  ENDCOLLECTIVE ;  /* 0x000000000000791b */ /* 0x003fea0003800000 */
.L_x_28933:
[----:B------:R-:W-:Y:S02]  /*2210*/  IMAD.MOV.U32 R56, RZ, RZ, R28 ;  /* 0x000000ffff387224 */ /* 0x000fe400078e001c */
[----:B------:R-:W-:-:S07]  /*2220*/  IMAD.MOV.U32 R61, RZ, RZ, R58 ;  /* 0x000000ffff3d7224 */ /* 0x000fce00078e003a */
[----:B------:R-:W-:Y:S05]  /*2230*/  WARPSYNC.COLLECTIVE R54, `(.L_x_28934) ;  /* 0x0000000036087348 */ /* 0x000fea0003c00000 */
[----:B------:R0:W1:Y:S02]  /*2240*/  SHFL.IDX P1, R58, R57, R56, R55 ;  /* 0x00000038393a7389 */ /* 0x0000640000020037 */
[----:B01----:R-:W-:Y:S05]  /*2250*/  ENDCOLLECTIVE ;  /* 0x000000000000791b */ /* 0x003fea0003800000 */
.L_x_28934:
[----:B------:R-:W-:Y:S01]  /*2260*/  IMAD R59, R7, R61, R60 ;  /* 0x0000003d073b7224 */ /* 0x000fe200078e023c */
[----:B------:R-:W-:-:S03]  /*2270*/  MOV R56, R27 ;  /* 0x0000001b00387202 */ /* 0x000fc60000000f00 */
[----:B------:R-:W-:-:S07]  /*2280*/  IMAD R60, R6, R58, R59 ;  /* 0x0000003a063c7224 */ /* 0x000fce00078e023b */
[----:B------:R-:W-:Y:S05]  /*2290*/  WARPSYNC.COLLECTIVE R54, `(.L_x_28935) ;  /* 0x0000000036087348 */ /* 0x000fea0003c00000 */
[----:B------:R0:W1:Y:S02]  /*22a0*/  SHFL.IDX P1, R58, R57, R56, R55 ;  /* 0x00000038393a7389 */ /* 0x0000640000020037 */
[----:B01----:R-:W-:Y:S05]  /*22b0*/  ENDCOLLECTIVE ;  /* 0x000000000000791b */ /* 0x003fea0003800000 */
.L_x_28935:
[----:B------:R-:W-:Y:S02]  /*22c0*/  IMAD.MOV.U32 R56, RZ, RZ, R26 ;  /* 0x000000ffff387224 */ /* 0x000fe400078e001a */
[----:B------:R-:W-:-:S07]  /*22d0*/  IMAD.MOV.U32 R61, RZ, RZ, R58 ;  /* 0x000000ffff3d7224 */ /* 0x000fce00078e003a */
[----:B------:R-:W-:Y:S05]  /*22e0*/  WARPSYNC.COLLECTIVE R54, `(.L_x_28936) ;  /* 0x0000000036087348 */ /* 0x000fea0003c00000 */
[----:B------:R0:W1:Y:S02]  /*22f0*/  SHFL.IDX P1, R58, R57, R56, R55 ;  /* 0x00000038393a7389 */ /* 0x0000640000020037 */
[----:B01----:R-:W-:Y:S05]  /*2300*/  ENDCOLLECTIVE ;  /* 0x000000000000791b */ /* 0x003fea0003800000 */
.L_x_28936:
[----:B------:R-:W-:Y:S02]  /*2310*/  IMAD R59, R5, R61, R60 ;  /* 0x0000003d053b7224 */ /* 0x000fe400078e023c */
[----:B------:R-:W-:Y:S02]  /*2320*/  IMAD.MOV.U32 R56, RZ, RZ, R25 ;  /* 0x000000ffff387224 */ /* 0x000fe400078e0019 */
[----:B------:R-:W-:-:S07]  /*2330*/  IMAD R60, R4, R58, R59 ;  /* 0x0000003a043c7224 */ /* 0x000fce00078e023b */
[----:B------:R-:W-:Y:S05]  /*2340*/  WARPSYNC.COLLECTIVE R54, `(.L_x_28937) ;  /* 0x0000000036087348 */ /* 0x000fea0003c00000 */
[----:B------:R0:W1:Y:S02]  /*2350*/  SHFL.IDX P1, R58, R57, R56, R55 ;  /* 0x00000038393a7389 */ /* 0x0000640000020037 */
[----:B01----:R-:W-:Y:S05]  /*2360*/  ENDCOLLECTIVE ;  /* 0x000000000000791b */ /* 0x003fea0003800000 */
.L_x_28937:
[----:B------:R-:W-:Y:S01]  /*2370*/  IMAD.MOV.U32 R56, RZ, RZ, R18 ;  /* 0x000000ffff387224 */ /* 0x000fe200078e0012 */
[----:B------:R-:W-:-:S07]  /*2380*/  MOV R61, R58 ;  /* 0x0000003a003d7202 */ /* 0x000fce0000000f00 */
[----:B------:R-:W-:Y:S05]  /*2390*/  WARPSYNC.COLLECTIVE R54, `(.L_x_28938) ;  /* 0x0000000036087348 */ /* 0x000fea0003c00000 */
[----:B------:R0:W1:Y:S02]  /*23a0*/  SHFL.IDX P1, R58, R57, R56, R55 ;  /* 0x00000038393a7389 */ /* 0x0000640000020037 */
[----:B01----:R-:W-:Y:S05]  /*23b0*/  ENDCOLLECTIVE ;  /* 0x000000000000791b */ /* 0x003fea0003800000 */
.L_x_28938:
[----:B------:R-:W-:Y:S02]  /*23c0*/  IMAD R59, R3, R61, R60 ;  /* 0x0000003d033b7224 */ /* 0x000fe400078e023c */
[----:B------:R-:W-:Y:S01]  /*23d0*/  IMAD.MOV.U32 R54, RZ, RZ, R58 ;  /* 0x000000ffff367224 */ /* 0x000fe200078e003a */
[----:B------:R-:W-:Y:S06]  /*23e0*/  BRA `(.L_x_28939) ;  /* 0xfffffff000fc7947 */ /* 0x000fec000383ffff */
        .weak           $__internal_583_$__cuda_sm20_div_u16
        .type           $__internal_583_$__cuda_sm20_div_u16,@function
        .size           $__internal_583_$__cuda_sm20_div_u16,(.L_x_39086 - $__internal_583_$__cuda_sm20_div_u16)
$__internal_583_$__cuda_sm20_div_u16:
        /* <DEDUP_REMOVED lines=12> */
[----:B------:R-:W-:-:S05]  /*24b0*/  IADD3 R3, PT, PT, R3, 0x2, RZ ;  /* 0x0000000203037810 */ /* 0x000fca0007ffe0ff */
[----:B------:R-:W-:-:S06]  /*24c0*/  FMUL.RZ R2, R2, R3 ;  /* 0x0000000302027220 */ /* 0x000fcc000040c000 */
[----:B------:R-:W0:Y:S02]  /*24d0*/  F2I.U32.TRUNC.NTZ R2, R2 ;  /* 0x0000000200027305 */ /* 0x000e24000020f000 */
[----:B0-----:R-:W-:Y:S01]  /*24e0*/  LOP3.LUT R3, R2, 0xffff, RZ, 0xc0, !PT ;  /* 0x0000ffff02037812 */ /* 0x001fe200078ec0ff */
[----:B------:R-:W-:Y:S01]  /*24f0*/  @!P0 IMAD.MOV.U32 R3, RZ, RZ, -0x1 ;  /* 0xffffffffff038424 */ /* 0x000fe200078e00ff */
[----:B------:R-:W-:Y:S06]  /*2500*/  RET.REL.NODEC R4 `(_Z9cuda_gemmIiLi128ELi1ELi1ELi1024ELi32ELi32ELi64ELi0ELi1EEviiiPT_S1_S1_iii) ;  /* 0xffffffd804bc7950 */ /* 0x000fec0003c3ffff */
.L_x_28940:
        /* <DEDUP_REMOVED lines=15> */
.L_x_39086:


//--------------------- .text._Z9cuda_gemmIiLi128ELi1ELi1ELi1024ELi32ELi32ELi64ELi0ELi0EEviiiPT_S1_S1_iii --------------------------
	.section	.text._Z9cuda_gemmIiLi128ELi1ELi1ELi1024ELi32ELi32ELi64ELi0ELi0EEviiiPT_S1_S1_iii,"ax",@progbits
	.align	128
        .global         _Z9cuda_gemmIiLi128ELi1ELi1ELi1024ELi32ELi32ELi64ELi0ELi0EEviiiPT_S1_S1_iii
        .type           _Z9cuda_gemmIiLi128ELi1ELi1ELi1024ELi32ELi32ELi64ELi0ELi0EEviiiPT_S1_S1_iii,@function
        .size           _Z9cuda_gemmIiLi128ELi1ELi1ELi1024ELi32ELi32ELi64ELi0ELi0EEviiiPT_S1_S1_iii,(.L_x_39088 - _Z9cuda_gemmIiLi128ELi1ELi1ELi1024ELi32ELi32ELi64ELi0ELi0EEviiiPT_S1_S1_iii)
        .other          _Z9cuda_gemmIiLi128ELi1ELi1ELi1024ELi32ELi32ELi64ELi0ELi0EEviiiPT_S1_S1_iii,@"STO_CUDA_ENTRY STV_DEFAULT"
_Z9cuda_gemmIiLi128ELi1ELi1ELi1024ELi32ELi32ELi64ELi0ELi0EEviiiPT_S1_S1_iii:
.text._Z9cuda_gemmIiLi128ELi1ELi1ELi1024ELi32ELi32ELi64ELi0ELi0EEviiiPT_S1_S1_iii:
        /* <DEDUP_REMOVED lines=34> */
[----:B------:R-:W-:-:S03]  /*0220*/  IMAD R5, RZ, RZ, -UR4 ;  /* 0x80000004ff057e24 */ /* 0x000fc6000f8e02ff */
        /* <DEDUP_REMOVED lines=19> */
[----:B------:R-:W-:Y:S01]  /*0360*/  IMAD.SHL.U32 R40, R8, 0x4, RZ ;  /* 0x0000000408287824 */ /* 0x000fe200078e00ff */
[----:B------:R-:W-:Y:S02]  /*0370*/  SHF.R.U32.HI R20, RZ, 0x4, R8 ;  /* 0x00000004ff147819 */ /* 0x000fe40000011608 */
[----:B------:R-:W-:Y:S02]  /*0380*/  @P1 IADD3 R42, PT, PT, R42, 0x1, RZ ;  /* 0x000000012a2a1810 */ /* 0x000fe40007ffe0ff */
[----:B------:R-:W-:-:S02]  /*0390*/  LOP3.LUT R38, R8, 0xf, RZ, 0xc0, !PT ;  /* 0x0000000f08267812 */ /* 0x000fc400078ec0ff */
[----:B------:R-:W-:Y:S02]  /*03a0*/  MOV R6, 0x440 ;  /* 0x0000044000067802 */ /* 0x000fe40000000f00 */
        /* <DEDUP_REMOVED lines=8> */
[----:B------:R-:W-:Y:S05]  /*0430*/  CALL.REL.NOINC `($__internal_585_$__cuda_sm20_div_u16) ;  /* 0x0000004000287944 */ /* 0x000fea0003c00000 */
        /* <DEDUP_REMOVED lines=12> */
.L_x_28943:
[----:B------:R-:W-:Y:S01]  /*0500*/  LEA R4, R0, R3, 0x2 ;  /* 0x0000000300047211 */ /* 0x000fe200078e10ff */
[----:B------:R-:W-:Y:S02]  /*0510*/  VIADD R2, R2, 0x1 ;  /* 0x0000000102027836 */ /* 0x000fe40000000000 */
[----:B------:R-:W-:Y:S02]  /*0520*/  VIADD R0, R0, UR8 ;  /* 0x0000000800007c36 */ /* 0x000fe40008000000 */
[----:B------:R0:W-:Y:S01]  /*0530*/  STS [R4], RZ ;  /* 0x000000ff04007388 */ /* 0x0001e20000000800 */
[----:B------:R-:W-:-:S04]  /*0540*/  LOP3.LUT R5, R2, R7, RZ, 0x3c, !PT ;  /* 0x0000000702057212 */ /* 0x000fc800078e3cff */
[----:B------:R-:W-:-:S13]  /*0550*/  ISETP.NE.AND P0, PT, R5, 0x2, PT ;  /* 0x000000020500780c */ /* 0x000fda0003f05270 */
[----:B0-----:R-:W-:Y:S05]  /*0560*/  @P0 BRA `(.L_x_28943) ;  /* 0xfffffffc00e40947 */ /* 0x001fea000383ffff */
.L_x_28942:
[----:B------:R-:W-:Y:S05]  /*0570*/  BSYNC.RECONVERGENT B0 ;  /* 0x0000000000007941 */ /* 0x000fea0003800200 */
.L_x_28941:
[----:B------:R-:W0:Y:S01]  /*0580*/  S2UR UR7, SR_CgaCtaId ;  /* 0x00000000000779c3 */ /* 0x000e220000008800 */
[----:B------:R-:W-:Y:S01]  /*0590*/  UMOV UR6, 0x400 ;  /* 0x0000040000067882 */ /* 0x000fe20000000000 */
[----:B------:R-:W-:Y:S01]  /*05a0*/  BSSY.RECONVERGENT B0, `(.L_x_28944) ;  /* 0x000000e000007945 */ /* 0x000fe20003800200 */
[----:B------:R-:W-:Y:S02]  /*05b0*/  UIADD3 UR6, UPT, UPT, UR6, 0x1880, URZ ;  /* 0x0000188006067890 */ /* 0x000fe4000fffe0ff */
[----:B------:R-:W-:Y:S02]  /*05c0*/  USHF.L.U32 UR13, UR8, 0x2, URZ ;  /* 0x00000002080d7899 */ /* 0x000fe400080006ff */
[----:B0-----:R-:W-:-:S12]  /*05d0*/  ULEA UR6, UR7, UR6, 0x18 ;  /* 0x0000000607067291 */ /* 0x001fd8000f8ec0ff */
.L_x_28945:
        /* <DEDUP_REMOVED lines=11> */
.L_x_28944:
[----:B------:R-:W-:Y:S01]  /*0690*/  VIADD R0, R40, UR13 ;  /* 0x0000000d28007c36 */ /* 0x000fe20008000000 */
[----:B------:R-:W1:Y:S01]  /*06a0*/  LDCU UR7, c[0x0][0x388] ;  /* 0x00007100ff0777ac */ /* 0x000e620008000800 */
[----:B------:R-:W-:Y:S02]  /*06b0*/  MOV R6, 0x740 ;  /* 0x0000074000067802 */ /* 0x000fe40000000f00 */
[----:B------:R-:W-:Y:S01]  /*06c0*/  IMAD.MOV R0, RZ, RZ, -R0 ;  /* 0x000000ffff007224 */ /* 0x000fe200078e0a00 */
[----:B------:R-:W-:Y:S02]  /*06d0*/  USHF.L.U32 UR5, UR5, 0xa, URZ ;  /* 0x0000000a05057899 */ /* 0x000fe400080006ff */
[----:B------:R-:W-:Y:S02]  /*06e0*/  ULOP3.LUT UR6, UR13, 0xffff, URZ, 0xc0, !UPT ;  /* 0x0000ffff0d067892 */ /* 0x000fe4000f8ec0ff */
[----:B------:R-:W-:-:S04]  /*06f0*/  PRMT R0, R0, 0x7710, RZ ;  /* 0x0000771000007816 */ /* 0x000fc800000000ff */
[----:B------:R-:W-:-:S04]  /*0700*/  IADD3 R0, PT, PT, R0, 0x3ff, RZ ;  /* 0x000003ff00007810 */ /* 0x000fc80007ffe0ff */
[----:B------:R-:W-:Y:S01]  /*0710*/  LOP3.LUT R8, R0, 0xffff, RZ, 0xc0, !PT ;  /* 0x0000ffff00087812 */ /* 0x000fe200078ec0ff */
[----:B-1----:R-:W-:-:S12]  /*0720*/  UIMAD UR5, UR12, UR7, UR5 ;  /* 0x000000070c0572a4 */ /* 0x002fd8000f8e0205 */
[----:B0-----:R-:W-:Y:S05]  /*0730*/  CALL.REL.NOINC `($__internal_585_$__cuda_sm20_div_u16) ;  /* 0x0000003c00687944 */ /* 0x001fea0003c00000 */
[----:B------:R-:W0:Y:S01]  /*0740*/  S2R R4, SR_CgaCtaId ;  /* 0x0000000000047919 */ /* 0x000e220000008800 */
[----:B------:R-:W-:Y:S01]  /*0750*/  LOP3.LUT R2, R0, 0xffff, RZ, 0xc0, !PT ;  /* 0x0000ffff00027812 */ /* 0x000fe200078ec0ff */
[----:B------:R-:W-:Y:S01]  /*0760*/  USHF.R.U32.HI UR6, URZ, 0x4, UR8 ;  /* 0x00000004ff067899 */ /* 0x000fe20008011608 */
[----:B------:R-:W-:Y:S01]  /*0770*/  MOV R5, 0x400 ;  /* 0x0000040000057802 */ /* 0x000fe20000000f00 */
[----:B------:R-:W1:Y:S01]  /*0780*/  LDCU.64 UR10, c[0x0][0x358] ;  /* 0x00006b00ff0a77ac */ /* 0x000e620008000a00 */
[C---:B------:R-:W-:Y:S01]  /*0790*/  IADD3 R3, PT, PT, -R2.reuse, 0x2, RZ ;  /* 0x0000000202037810 */ /* 0x040fe20007ffe1ff */
[----:B------:R-:W-:Y:S01]  /*07a0*/  BSSY.RECONVERGENT B0, `(.L_x_28946) ;  /* 0x000001e000007945 */ /* 0x000fe20003800200 */
[----:B------:R-:W-:Y:S01]  /*07b0*/  LOP3.LUT R2, R2, 0x3, RZ, 0xc0, !PT ;  /* 0x0000000302027812 */ /* 0x000fe200078ec0ff */
[----:B------:R-:W-:Y:S01]  /*07c0*/  IMAD.MOV.U32 R21, RZ, RZ, R40 ;  /* 0x000000ffff157224 */ /* 0x000fe200078e0028 */
[----:B------:R-:W-:Y:S01]  /*07d0*/  LOP3.LUT P0, R3, R3, 0x3, RZ, 0xc0, !PT ;  /* 0x0000000303037812 */ /* 0x000fe2000780c0ff */
[----:B------:R-:W-:Y:S01]  /*07e0*/  VIADD R20, R20, UR6 ;  /* 0x0000000614147c36 */ /* 0x000fe20008000000 */
[----:B------:R-:W-:-:S02]  /*07f0*/  LOP3.LUT R2, R2, 0x2, RZ, 0x3c, !PT ;  /* 0x0000000202027812 */ /* 0x000fc400078e3cff */
[----:B------:R-:W-:Y:S01]  /*0800*/  LOP3.LUT R6, R0, 0xffff, RZ, 0xc0, !PT ;  /* 0x0000ffff00067812 */ /* 0x000fe200078ec0ff */
[----:B------:R2:W-:Y:S03]  /*0810*/  STL [R1+0x8], R3 ;  /* 0x0000080301007387 */ /* 0x0005e60000100800 */
[----:B------:R-:W-:Y:S01]  /*0820*/  ISETP.GE.U32.AND P1, PT, R6, 0x2, PT ;  /* 0x000000020600780c */ /* 0x000fe20003f26070 */
[----:B------:R2:W-:Y:S01]  /*0830*/  STL [R1+0x4], R2 ;  /* 0x0000040201007387 */ /* 0x0005e20000100800 */
[----:B0-----:R-:W-:-:S05]  /*0840*/  LEA R5, R4, R5, 0x18 ;  /* 0x0000000504057211 */ /* 0x001fca00078ec0ff */
[----:B------:R-:W-:Y:S01]  /*0850*/  IMAD R38, R38, 0x84, R5 ;  /* 0x0000008426267824 */ /* 0x000fe200078e0205 */
[----:B-12---:R-:W-:Y:S06]  /*0860*/  @!P0 BRA `(.L_x_28947) ;  /* 0x0000000000448947 */ /* 0x006fec0003800000 */
[----:B------:R-:W0:Y:S01]  /*0870*/  S2R R5, SR_CgaCtaId ;  /* 0x0000000000057919 */ /* 0x000e220000008800 */
[----:B------:R-:W1:Y:S01]  /*0880*/  LDC.64 R2, c[0x0][0x390] ;  /* 0x0000e400ff027b82 */ /* 0x000e620000000a00 */
[----:B------:R-:W-:Y:S01]  /*0890*/  MOV R4, 0x400 ;  /* 0x0000040000047802 */ /* 0x000fe20000000f00 */
[----:B------:R-:W-:Y:S02]  /*08a0*/  HFMA2 R8, -RZ, RZ, 0, 0 ;  /* 0x00000000ff087431 */ /* 0x000fe400000001ff */
[----:B------:R-:W-:Y:S02]  /*08b0*/  IMAD.MOV.U32 R21, RZ, RZ, R40 ;  /* 0x000000ffff157224 */ /* 0x000fe400078e0028 */
[----:B------:R-:W-:-:S05]  /*08c0*/  VIADD R4, R4, 0x880 ;  /* 0x0000088004047836 */ /* 0x000fca0000000000 */
[----:B0-----:R-:W-:-:S07]  /*08d0*/  LEA R10, R5, R4, 0x18 ;  /* 0x00000004050a7211 */ /* 0x001fce00078ec0ff */
.L_x_28948:
[----:B0-----:R-:W-:Y:S01]  /*08e0*/  VIADD R5, R21, UR5 ;  /* 0x0000000515057c36 */ /* 0x001fe20008000000 */
[----:B------:R-:W2:Y:S03]  /*08f0*/  LDL R11, [R1+0x4] ;  /* 0x00000400010b7983 */ /* 0x000ea60000100800 */
[----:B-1----:R-:W-:-:S06]  /*0900*/  IMAD.WIDE R4, R5, 0x4, R2 ;  /* 0x0000000405047825 */ /* 0x002fcc00078e0202 */
[----:B------:R-:W3:Y:S01]  /*0910*/  LDG.E.128 R4, desc[UR10][R4.64] ;  /* 0x0000000a04047981 */ /* 0x000ee2000c1e1d00 */
[C---:B------:R-:W-:Y:S01]  /*0920*/  IMAD R9, R21.reuse, 0x4, R10 ;  /* 0x0000000415097824 */ /* 0x040fe200078e020a */
[----:B------:R-:W-:Y:S01]  /*0930*/  IADD3 R8, PT, PT, R8, 0x1, RZ ;  /* 0x0000000108087810 */ /* 0x000fe20007ffe0ff */
[----:B------:R-:W-:-:S03]  /*0940*/  VIADD R21, R21, UR13 ;  /* 0x0000000d15157c36 */ /* 0x000fc60008000000 */
[----:B--2---:R-:W-:Y:S01]  /*0950*/  ISETP.NE.AND P0, PT, R8, R11, PT ;  /* 0x0000000b0800720c */ /* 0x004fe20003f05270 */
[----:B---3--:R0:W-:-:S12]  /*0960*/  STS.128 [R9], R4 ;  /* 0x0000000409007388 */ /* 0x0081d80000000c00 */
[----:B------:R-:W-:Y:S05]  /*0970*/  @P0 BRA `(.L_x_28948) ;  /* 0xfffffffc00d80947 */ /* 0x000fea000383ffff */
.L_x_28947:
[----:B------:R-:W-:Y:S05]  /*0980*/  BSYNC.RECONVERGENT B0 ;  /* 0x0000000000007941 */ /* 0x000fea0003800200 */
.L_x_28946:
[----:B------:R-:W-:Y:S04]  /*0990*/  BSSY.RECONVERGENT B0, `(.L_x_28949) ;  /* 0x0000022000007945 */ /* 0x000fe80003800200 */
[----:B------:R-:W-:Y:S05]  /*09a0*/  @!P1 BRA `(.L_x_28950) ;  /* 0x0000000000809947 */ /* 0x000fea0003800000 */
[----:B0-----:R-:W0:Y:S01]  /*09b0*/  S2R R5, SR_CgaCtaId ;  /* 0x0000000000057919 */ /* 0x001e220000008800 */
[----:B------:R-:W1:Y:S01]  /*09c0*/  LDC.64 R2, c[0x0][0x390] ;  /* 0x0000e400ff027b82 */ /* 0x000e620000000a00 */
[----:B------:R-:W-:-:S05]  /*09d0*/  MOV R4, 0x400 ;  /* 0x0000040000047802 */ /* 0x000fca0000000f00 */
[----:B------:R-:W-:-:S05]  /*09e0*/  VIADD R4, R4, 0x880 ;  /* 0x0000088004047836 */ /* 0x000fca0000000000 */
[----:B0-----:R-:W-:-:S07]  /*09f0*/  LEA R26, R5, R4, 0x18 ;  /* 0x00000004051a7211 */ /* 0x001fce00078ec0ff */
.L_x_28951:
[C---:B--2---:R-:W-:Y:S02]  /*0a00*/  VIADD R9, R21.reuse, UR13 ;  /* 0x0000000d15097c36 */ /* 0x044fe40008000000 */
[----:B------:R-:W-:-:S03]  /*0a10*/  VIADD R5, R21, UR5 ;  /* 0x0000000515057c36 */ /* 0x000fc60008000000 */
[C---:B------:R-:W-:Y:S01]  /*0a20*/  IADD3 R4, PT, PT, R9.reuse, UR13, RZ ;  /* 0x0000000d09047c10 */ /* 0x040fe2000fffe0ff */
[----:B------:R-:W-:-:S03]  /*0a30*/  VIADD R9, R9, UR5 ;  /* 0x0000000509097c36 */ /* 0x000fc60008000000 */
[C---:B------:R-:W-:Y:S01]  /*0a40*/  IADD3 R13, PT, PT, R4.reuse, UR5, RZ ;  /* 0x00000005040d7c10 */ /* 0x040fe2000fffe0ff */
[----:B------:R-:W-:Y:S02]  /*0a50*/  VIADD R24, R4, UR13 ;  /* 0x0000000d04187c36 */ /* 0x000fe40008000000 */
[----:B-1----:R-:W-:-:S04]  /*0a60*/  IMAD.WIDE R4, R5, 0x4, R2 ;  /* 0x0000000405047825 */ /* 0x002fc800078e0202 */
        /* <DEDUP_REMOVED lines=9> */
[----:B------:R-:W-:Y:S02]  /*0b00*/  IMAD R27, R21, 0x4, R26 ;  /* 0x00000004151b7824 */ /* 0x000fe400078e021a */
[----:B------:R-:W-:Y:S02]  /*0b10*/  VIADD R21, R24, UR13 ;  /* 0x0000000d18157c36 */ /* 0x000fe40008000000 */
[----:B0-----:R-:W-:-:S05]  /*0b20*/  IMAD R22, R28, 0x10, R27 ;  /* 0x000000101c167824 */ /* 0x001fca00078e021b */
[----:B------:R-:W-:-:S05]  /*0b30*/  LEA R23, R28, R22, 0x4 ;  /* 0x000000161c177211 */ /* 0x000fca00078e20ff */
[----:B------:R-:W-:Y:S01]  /*0b40*/  IMAD R25, R28, 0x10, R23 ;  /* 0x000000101c197824 */ /* 0x000fe200078e0217 */
[----:B------:R-:W-:Y:S01]  /*0b50*/  ISETP.GE.U32.AND P0, PT, R21, 0x400, PT ;  /* 0x000004001500780c */ /* 0x000fe20003f06070 */
[----:B--2---:R2:W-:Y:S04]  /*0b60*/  STS.128 [R27], R4 ;  /* 0x000000041b007388 */ /* 0x0045e80000000c00 */
[----:B---3--:R2:W-:Y:S04]  /*0b70*/  STS.128 [R22], R8 ;  /* 0x0000000816007388 */ /* 0x0085e80000000c00 */
[----:B----4-:R2:W-:Y:S04]  /*0b80*/  STS.128 [R23], R12 ;  /* 0x0000000c17007388 */ /* 0x0105e80000000c00 */
[----:B-----5:R2:W-:Y:S01]  /*0b90*/  STS.128 [R25], R16 ;  /* 0x0000001019007388 */ /* 0x0205e20000000c00 */
[----:B------:R-:W-:Y:S05]  /*0ba0*/  @!P0 BRA `(.L_x_28951) ;  /* 0xfffffffc00948947 */ /* 0x000fea000383ffff */
.L_x_28950:
[----:B------:R-:W-:Y:S05]  /*0bb0*/  BSYNC.RECONVERGENT B0 ;  /* 0x0000000000007941 */ /* 0x000fea0003800200 */
.L_x_28949:
[----:B------:R1:W-:Y:S01]  /*0bc0*/  STL [R1+0xc], R0 ;  /* 0x00000c0001007387 */ /* 0x0003e20000100800 */
[----:B------:R-:W-:Y:S01]  /*0bd0*/  LOP3.LUT R20, R20, 0x1f, RZ, 0x3c, !PT ;  /* 0x0000001f14147812 */ /* 0x000fe200078e3cff */
[----:B0-2---:R-:W-:Y:S01]  /*0be0*/  IMAD.SHL.U32 R4, R41, 0x10, RZ ;  /* 0x0000001029047824 */ /* 0x005fe200078e00ff */
[----:B------:R-:W-:Y:S01]  /*0bf0*/  LOP3.LUT R3, R39, 0xf, RZ, 0xc0, !PT ;  /* 0x0000000f27037812 */ /* 0x000fe200078ec0ff */
[----:B------:R-:W-:Y:S01]  /*0c00*/  ULOP3.LUT UR6, UR6, 0xff, URZ, 0xc0, !UPT ;  /* 0x000000ff06067892 */ /* 0x000fe2000f8ec0ff */
[----:B------:R-:W-:Y:S02]  /*0c10*/  LOP3.LUT R8, R20, 0xff, RZ, 0xc0, !PT ;  /* 0x000000ff14087812 */ /* 0x000fe400078ec0ff */
[----:B------:R-:W-:-:S09]  /*0c20*/  MOV R6, 0xc40 ;  /* 0x00000c4000067802 */ /* 0x000fd20000000f00 */
[----:B-1----:R-:W-:Y:S05]  /*0c30*/  CALL.REL.NOINC `($__internal_585_$__cuda_sm20_div_u16) ;  /* 0x0000003800287944 */ /* 0x002fea0003c00000 */
        /* <DEDUP_REMOVED lines=12> */
[C---:B------:R-:W-:Y:S01]  /*0d00*/  IADD3 R35, PT, PT, R39.reuse, 0x9, RZ ;  /* 0x0000000927237810 */ /* 0x040fe20007ffe0ff */
[C---:B------:R-:W-:Y:S01]  /*0d10*/  VIADD R9, R39.reuse, 0x5 ;  /* 0x0000000527097836 */ /* 0x040fe20000000000 */
[C---:B------:R-:W-:Y:S01]  /*0d20*/  IADD3 R47, PT, PT, R39.reuse, 0xd, RZ ;  /* 0x0000000d272f7810 */ /* 0x040fe20007ffe0ff */
[C---:B------:R-:W-:Y:S01]  /*0d30*/  VIADD R11, R39.reuse, 0x7 ;  /* 0x00000007270b7836 */ /* 0x040fe20000000000 */
[C---:B------:R-:W-:Y:S01]  /*0d40*/  LOP3.LUT R19, R4.reuse, R3, RZ, 0xfc, !PT ;  /* 0x0000000304137212 */ /* 0x040fe200078efcff */
[C---:B------:R-:W-:Y:S01]  /*0d50*/  VIADD R17, R39.reuse, 0x2 ;  /* 0x0000000227117836 */ /* 0x040fe20000000000 */
[C---:B------:R-:W-:Y:S01]  /*0d60*/  LOP3.LUT R14, R4.reuse, 0xf, R9, 0xf8, !PT ;  /* 0x0000000f040e7812 */ /* 0x040fe200078ef809 */
[C---:B------:R-:W-:Y:S01]  /*0d70*/  VIADD R13, R39.reuse, 0x6 ;  /* 0x00000006270d7836 */ /* 0x040fe20000000000 */
[C---:B------:R-:W-:Y:S01]  /*0d80*/  LOP3.LUT R12, R4.reuse, 0xf, R11, 0xf8, !PT ;  /* 0x0000000f040c7812 */ /* 0x040fe200078ef80b */
[C---:B------:R-:W-:Y:S01]  /*0d90*/  VIADD R37, R39.reuse, 0xa ;  /* 0x0000000a27257836 */ /* 0x040fe20000000000 */
[----:B------:R-:W-:Y:S01]  /*0da0*/  LOP3.LUT R17, R4, 0xf, R17, 0xf8, !PT ;  /* 0x0000000f04117812 */ /* 0x000fe200078ef811 */
[----:B------:R-:W-:Y:S01]  /*0db0*/  VIADD R43, R39, 0xb ;  /* 0x0000000b272b7836 */ /* 0x000fe20000000000 */
[-C--:B0-----:R-:W-:Y:S01]  /*0dc0*/  ISETP.GE.AND P1, PT, R5, R2.reuse, PT ;  /* 0x000000020500720c */ /* 0x081fe20003f26270 */
[----:B------:R-:W-:Y:S01]  /*0dd0*/  VIADD R45, R39, 0xc ;  /* 0x0000000c272d7836 */ /* 0x000fe20000000000 */
[----:B------:R-:W-:Y:S01]  /*0de0*/  ISETP.GE.AND P3, PT, R7, R2, PT ;  /* 0x000000020700720c */ /* 0x000fe20003f66270 */
[C---:B------:R-:W-:Y:S01]  /*0df0*/  VIADD R49, R39.reuse, 0xe ;  /* 0x0000000e27317836 */ /* 0x040fe20000000000 */
[C---:B------:R-:W-:Y:S01]  /*0e00*/  SEL R32, R2.reuse, RZ, P1 ;  /* 0x000000ff02207207 */ /* 0x040fe20000800000 */
[----:B------:R-:W-:Y:S01]  /*0e10*/  VIADD R51, R39, 0xffffffff ;  /* 0xffffffff27337836 */ /* 0x000fe20000000000 */
[----:B------:R-:W-:Y:S01]  /*0e20*/  SEL R28, R2, RZ, P3 ;  /* 0x000000ff021c7207 */ /* 0x000fe20001800000 */
[----:B------:R-:W-:Y:S01]  /*0e30*/  UPRMT UR8, UR4, 0x9910, URZ ;  /* 0x0000991004087896 */ /* 0x000fe200080000ff */
        /* <DEDUP_REMOVED lines=8> */
[C---:B------:R-:W-:Y:S02]  /*0ec0*/  SEL R30, R2.reuse, RZ, P1 ;  /* 0x000000ff021e7207 */ /* 0x040fe40000800000 */
[-C--:B------:R-:W-:Y:S01]  /*0ed0*/  ISETP.GE.AND P3, PT, R7, R2.reuse, PT ;  /* 0x000000020700720c */ /* 0x080fe20003f66270 */
[----:B------:R-:W-:Y:S01]  /*0ee0*/  IMAD.IADD R33, R33, 0x1, -R6 ;  /* 0x0000000121217824 */ /* 0x000fe200078e0a06 */
[----:B------:R-:W-:Y:S01]  /*0ef0*/  ISETP.GE.AND P0, PT, R31, R2, PT ;  /* 0x000000021f00720c */ /* 0x000fe20003f06270 */
[----:B------:R-:W-:Y:S01]  /*0f00*/  IMAD.IADD R30, R5, 0x1, -R30 ;  /* 0x00000001051e7824 */ /* 0x000fe200078e0a1e */
[C---:B------:R-:W-:Y:S01]  /*0f10*/  SEL R24, R2.reuse, RZ, P3 ;  /* 0x000000ff02187207 */ /* 0x040fe20001800000 */
[----:B------:R-:W-:Y:S01]  /*0f20*/  VIADD R5, R3, 0x8 ;  /* 0x0000000803057836 */ /* 0x000fe20000000000 */
[----:B------:R-:W-:-:S02]  /*0f30*/  SEL R6, R2, RZ, P0 ;  /* 0x000000ff02067207 */ /* 0x000fc40000000000 */
[C---:B------:R-:W-:Y:S01]  /*0f40*/  SEL R8, R2.reuse, RZ, P2 ;  /* 0x000000ff02087207 */ /* 0x040fe20001000000 */
[----:B------:R-:W-:Y:S01]  /*0f50*/  IMAD.IADD R24, R7, 0x1, -R24 ;  /* 0x0000000107187824 */ /* 0x000fe200078e0a18 */
[-C--:B------:R-:W-:Y:S01]  /*0f60*/  ISETP.GE.AND P1, PT, R5, R2.reuse, PT ;  /* 0x000000020500720c */ /* 0x080fe20003f26270 */
[----:B------:R-:W-:Y:S01]  /*0f70*/  VIADD R7, R3, 0xe ;  /* 0x0000000e03077836 */ /* 0x000fe20000000000 */
[-C--:B------:R-:W-:Y:S01]  /*0f80*/  ISETP.GE.AND P0, PT, R27, R2.reuse, PT ;  /* 0x000000021b00720c */ /* 0x080fe20003f06270 */
[----:B------:R-:W-:Y:S01]  /*0f90*/  IMAD.IADD R29, R29, 0x1, -R8 ;  /* 0x000000011d1d7824 */ /* 0x000fe200078e0a08 */
[C---:B------:R-:W-:Y:S02]  /*0fa0*/  SEL R26, R2.reuse, RZ, P1 ;  /* 0x000000ff021a7207 */ /* 0x040fe40000800000 */
[-C--:B------:R-:W-:Y:S02]  /*0fb0*/  ISETP.GE.AND P2, PT, R25, R2.reuse, PT ;  /* 0x000000021900720c */ /* 0x080fe40003f46270 */
[----:B------:R-:W-:Y:S01]  /*0fc0*/  ISETP.GE.AND P3, PT, R7, R2, PT ;  /* 0x000000020700720c */ /* 0x000fe20003f66270 */
[----:B------:R-:W-:Y:S01]  /*0fd0*/  IMAD.IADD R26, R5, 0x1, -R26 ;  /* 0x00000001051a7824 */ /* 0x000fe200078e0a1a */
[----:B------:R-:W-:Y:S01]  /*0fe0*/  IADD3 R31, PT, PT, R31, -R6, RZ ;  /* 0x800000061f1f7210 */ /* 0x000fe20007ffe0ff */
[----:B------:R-:W-:Y:S01]  /*0ff0*/  VIADD R5, R3, 0xc ;  /* 0x0000000c03057836 */ /* 0x000fe20000000000 */
[----:B------:R-:W-:-:S02]  /*1000*/  SEL R6, R2, RZ, P0 ;  /* 0x000000ff02067207 */ /* 0x000fc40000000000 */
[C---:B------:R-:W-:Y:S02]  /*1010*/  SEL R8, R2.reuse, RZ, P2 ;  /* 0x000000ff02087207 */ /* 0x040fe40001000000 */
[-C--:B------:R-:W-:Y:S02]  /*1020*/  ISETP.GE.AND P1, PT, R5, R2.reuse, PT ;  /* 0x000000020500720c */ /* 0x080fe40003f26270 */
[-C--:B------:R-:W-:Y:S01]  /*1030*/  ISETP.GE.AND P0, PT, R23, R2.reuse, PT ;  /* 0x000000021700720c */ /* 0x080fe20003f06270 */
[----:B------:R-:W-:Y:S01]  /*1040*/  IMAD.IADD R25, R25, 0x1, -R8 ;  /* 0x0000000119197824 */ /* 0x000fe200078e0a08 */
[C---:B------:R-:W-:Y:S02]  /*1050*/  SEL R22, R2.reuse, RZ, P1 ;  /* 0x000000ff02167207 */ /* 0x040fe40000800000 */
[C---:B------:R-:W-:Y:S02]  /*1060*/  SEL R20, R2.reuse, RZ, P3 ;  /* 0x000000ff02147207 */ /* 0x040fe40001800000 */
[----:B------:R-:W-:Y:S01]  /*1070*/  ISETP.GE.AND P2, PT, R21, R2, PT ;  /* 0x000000021500720c */ /* 0x000fe20003f46270 */
[----:B------:R-:W-:Y:S01]  /*1080*/  IMAD.IADD R22, R5, 0x1, -R22 ;  /* 0x0000000105167824 */ /* 0x000fe200078e0a16 */
[----:B------:R-:W-:Y:S01]  /*1090*/  IADD3 R27, PT, PT, R27, -R6, RZ ;  /* 0x800000061b1b7210 */ /* 0x000fe20007ffe0ff */
[----:B------:R-:W-:Y:S01]  /*10a0*/  IMAD.IADD R20, R7, 0x1, -R20 ;  /* 0x0000000107147824 */ /* 0x000fe200078e0a14 */
[C---:B------:R-:W-:Y:S01]  /*10b0*/  SEL R6, R2.reuse, RZ, P0 ;  /* 0x000000ff02067207 */ /* 0x040fe20000000000 */
[----:B------:R-:W-:Y:S01]  /*10c0*/  VIADD R5, R39, 0x1 ;  /* 0x0000000127057836 */ /* 0x000fe20000000000 */
[----:B------:R-:W-:Y:S01]  /*10d0*/  ISETP.GE.AND P0, PT, R3, R2, PT ;  /* 0x000000020300720c */ /* 0x000fe20003f06270 */
[----:B------:R-:W-:Y:S01]  /*10e0*/  VIADD R7, R39, 0x3 ;  /* 0x0000000327077836 */ /* 0x000fe20000000000 */
[----:B------:R-:W-:-:S02]  /*10f0*/  SEL R8, R2, RZ, P2 ;  /* 0x000000ff02087207 */ /* 0x000fc40001000000 */
[----:B------:R-:W-:Y:S02]  /*1100*/  ISETP.GE.AND P1, PT, R53, R2, PT ;  /* 0x000000023500720c */ /* 0x000fe40003f26270 */
[C---:B------:R-:W-:Y:S01]  /*1110*/  SEL R34, R2.reuse, RZ, P0 ;  /* 0x000000ff02227207 */ /* 0x040fe20000000000 */
[----:B------:R-:W-:Y:S01]  /*1120*/  IMAD.IADD R21, R21, 0x1, -R8 ;  /* 0x0000000115157824 */ /* 0x000fe200078e0a08 */
[----:B------:R-:W-:Y:S02]  /*1130*/  SEL R2, R2, RZ, P1 ;  /* 0x000000ff02027207 */ /* 0x000fe40000800000 */
[----:B------:R-:W-:Y:S02]  /*1140*/  IADD3 R23, PT, PT, R23, -R6, RZ ;  /* 0x8000000617177210 */ /* 0x000fe40007ffe0ff */
        /* <DEDUP_REMOVED lines=13> */
[----:B------:R-:W-:Y:S02]  /*1220*/  IADD3 R2, PT, PT, R53, -R2, RZ ;  /* 0x8000000235027210 */ /* 0x000fe40007ffe0ff */
[----:B------:R-:W-:-:S02]  /*1230*/  LOP3.LUT R0, R0, 0x3, RZ, 0xc0, !PT ;  /* 0x0000000300007812 */ /* 0x000fc400078ec0ff */
[----:B------:R-:W-:-:S07]  /*1240*/  MOV R43, 0x1260 ;  /* 0x00001260002b7802 */ /* 0x000fce0000000f00 */
[----:B------:R-:W-:Y:S05]  /*1250*/  CALL.REL.NOINC `($__internal_584_$__cuda_sm20_div_s16) ;  /* 0x0000003000387944 */ /* 0x000fea0003c00000 */
[----:B------:R-:W0:Y:S01]  /*1260*/  S2R R34, SR_TID.X ;  /* 0x0000000000227919 */ /* 0x000e220000002100 */
[----:B------:R-:W1:Y:S01]  /*1270*/  LDCU UR6, c[0x0][0x3a8] ;  /* 0x00007500ff0677ac */ /* 0x000e620008000800 */
[----:B------:R-:W-:Y:S01]  /*1280*/  PLOP3.LUT P0, PT, PT, PT, PT, 0x80, 0x8 ;  /* 0x000000000008781c */ /* 0x000fe20003f0f070 */
[----:B------:R-:W-:Y:S01]  /*1290*/  IMAD.MOV.U32 R44, RZ, RZ, RZ ;  /* 0x000000ffff2c7224 */ /* 0x000fe200078e00ff */
[----:B------:R-:W-:Y:S01]  /*12a0*/  UPRMT UR7, UR5, 0x9910, URZ ;  /* 0x0000991005077896 */ /* 0x000fe200080000ff */
[----:B------:R-:W2:Y:S01]  /*12b0*/  LDCU UR13, c[0x0][0x3a8] ;  /* 0x00007500ff0d77ac */ /* 0x000ea20008000800 */
[----:B-1----:R-:W-:-:S04]  /*12c0*/  UISETP.LT.AND UP0, UPT, UR6, 0x10, UPT ;  /* 0x000000100600788c */ /* 0x002fc8000bf01270 */
[----:B------:R-:W-:-:S03]  /*12d0*/  USEL UR5, UR6, 0x10, UP0 ;  /* 0x0000001006057887 */ /* 0x000fc60008000000 */
[----:B------:R-:W-:Y:S01]  /*12e0*/  UMOV UR6, UR7 ;  /* 0x0000000700067c82 */ /* 0x000fe20008000000 */
[----:B0-2---:R-:W-:-:S08]  /*12f0*/  LOP3.LUT R43, R34, 0x1f, RZ, 0xc0, !PT ;  /* 0x0000001f222b7812 */ /* 0x005fd000078ec0ff */
.L_x_29007:
[----:B------:R-:W0:Y:S01]  /*1300*/  S2R R34, SR_TID.X ;  /* 0x0000000000227919 */ /* 0x000e220000002100 */
[----:B------:R-:W-:Y:S01]  /*1310*/  P2R R36, PR, RZ, 0x1 ;  /* 0x00000001ff247803 */ /* 0x000fe20000000000 */
[----:B-1----:R-:W1:Y:S01]  /*1320*/  LDC R45, c[0x0][0x360] ;  /* 0x0000d800ff2d7b82 */ /* 0x002e620000000800 */
[----:B------:R-:W-:Y:S01]  /*1330*/  ISETP.NE.AND P1, PT, R0, 0x2, PT ;  /* 0x000000020000780c */ /* 0x000fe20003f25270 */
[----:B------:R-:W-:Y:S02]  /*1340*/  BSSY.RECONVERGENT B0, `(.L_x_28952) ;  /* 0x0000022000007945 */ /* 0x000fe40003800200 */
[----:B------:R2:W-:Y:S01]  /*1350*/  STL [R1], R36 ;  /* 0x0000002401007387 */ /* 0x0005e20000100800 */
[----:B-1----:R-:W-:Y:S02]  /*1360*/  SHF.R.U32.HI R47, RZ, 0x4, R45 ;  /* 0x00000004ff2f7819 */ /* 0x002fe4000001162d */
[----:B0-----:R-:W-:Y:S02]  /*1370*/  LOP3.LUT R35, R34, 0xf, RZ, 0xc0, !PT ;  /* 0x0000000f22237812 */ /* 0x001fe400078ec0ff */
[----:B------:R-:W-:-:S03]  /*1380*/  SHF.R.U32.HI R64, RZ, 0x4, R34 ;  /* 0x00000004ff407819 */ /* 0x000fc60000011622 */
[----:B------:R-:W-:Y:S02]  /*1390*/  IMAD.IADD R46, R35, 0x1, R44 ;  /* 0x00000001232e7824 */ /* 0x000fe400078e022c */
[----:B--23--:R-:W-:Y:S05]  /*13a0*/  @!P1 BRA `(.L_x_28953) ;  /* 0x00000000006c9947 */ /* 0x00cfea0003800000 */
[----:B------:R-:W0:Y:S01]  /*13b0*/  S2R R34, SR_CTAID.Z ;  /* 0x0000000000227919 */ /* 0x000e220000002700 */
[----:B------:R-:W1:Y:S08]  /*13c0*/  LDC R37, c[0x0][0x3a8] ;  /* 0x0000ea00ff257b82 */ /* 0x000e700000000800 */
[----:B------:R-:W2:Y:S01]  /*13d0*/  LDC.64 R66, c[0x0][0x398] ;  /* 0x0000e600ff427b82 */ /* 0x000ea20000000a00 */
[----:B0-----:R-:W-:-:S04]  /*13e0*/  IMAD R36, R34, 0x20, R64 ;  /* 0x0000002022247824 */ /* 0x001fc800078e0240 */
[----:B-1----:R-:W-:-:S04]  /*13f0*/  IMAD R34, R36, R37, R46 ;  /* 0x0000002524227224 */ /* 0x002fc800078e022e */
[----:B--2---:R-:W-:-:S06]  /*1400*/  IMAD.WIDE R34, R34, 0x4, R66 ;  /* 0x0000000422227825 */ /* 0x004fcc00078e0242 */
[----:B------:R-:W2:Y:S01]  /*1410*/  LDG.E R34, desc[UR10][R34.64] ;  /* 0x0000000a22227981 */ /* 0x000ea2000c1e1900 */
[C---:B------:R-:W-:Y:S01]  /*1420*/  LEA R65, R64.reuse, R38, 0x2 ;  /* 0x0000002640417211 */ /* 0x040fe200078e10ff */
[----:B------:R-:W-:Y:S01]  /*1430*/  IMAD.IADD R64, R64, 0x1, R47 ;  /* 0x0000000140407824 */ /* 0x000fe200078e022f */
[----:B------:R-:W-:-:S03]  /*1440*/  ISETP.NE.AND P0, PT, R0, 0x3, PT ;  /* 0x000000030000780c */ /* 0x000fc60003f05270 */
[----:B--2---:R0:W-:Y:S10]  /*1450*/  STS [R65], R34 ;  /* 0x0000002241007388 */ /* 0x0041f40000000800 */
[----:B------:R-:W-:Y:S05]  /*1460*/  @!P0 BRA `(.L_x_28953) ;  /* 0x00000000003c8947 */ /* 0x000fea0003800000 */
[----:B------:R-:W-:Y:S01]  /*1470*/  ISETP.NE.AND P0, PT, R0, RZ, PT ;  /* 0x000000ff0000720c */ /* 0x000fe20003f05270 */
[----:B------:R-:W-:-:S04]  /*1480*/  IMAD.IADD R36, R36, 0x1, R47 ;  /* 0x0000000124247824 */ /* 0x000fc800078e022f */
[C---:B0-----:R-:W-:Y:S02]  /*1490*/  IMAD.IADD R34, R36.reuse, 0x1, R47 ;  /* 0x0000000124227824 */ /* 0x041fe400078e022f */
[----:B------:R-:W-:-:S06]  /*14a0*/  IMAD R36, R36, R37, R46 ;  /* 0x0000002524247224 */ /* 0x000fcc00078e022e */
[----:B------:R-:W-:Y:S02]  /*14b0*/  @P0 IMAD R34, R34, R37, R46 ;  /* 0x0000002522220224 */ /* 0x000fe400078e022e */
[----:B------:R-:W-:-:S04]  /*14c0*/  IMAD.WIDE R36, R36, 0x4, R66 ;  /* 0x0000000424247825 */ /* 0x000fc800078e0242 */
[----:B------:R-:W-:Y:S02]  /*14d0*/  @P0 IMAD.WIDE R34, R34, 0x4, R66 ;  /* 0x0000000422220825 */ /* 0x000fe400078e0242 */
[----:B------:R-:W2:Y:S04]  /*14e0*/  LDG.E R36, desc[UR10][R36.64] ;  /* 0x0000000a24247981 */ /* 0x000ea8000c1e1900 */
[----:B------:R0:W3:Y:S01]  /*14f0*/  @P0 LDG.E R34, desc[UR10][R34.64] ;  /* 0x0000000a22220981 */ /* 0x0000e2000c1e1900 */
[----:B------:R-:W-:Y:S01]  /*1500*/  LEA R65, R47, R65, 0x2 ;  /* 0x000000412f417211 */ /* 0x000fe200078e10ff */
[----:B------:R-:W-:-:S04]  /*1510*/  IMAD.IADD R64, R64, 0x1, R47 ;  /* 0x0000000140407824 */ /* 0x000fc800078e022f */
[----:B------:R-:W-:Y:S02]  /*1520*/  @P0 IMAD.IADD R64, R64, 0x1, R47 ;  /* 0x0000000140400824 */ /* 0x000fe400078e022f */
[----:B0-----:R-:W-:Y:S01]  /*1530*/  @P0 IMAD R35, R47, 0x4, R65 ;  /* 0x000000042f230824 */ /* 0x001fe200078e0241 */
[----:B--2---:R1:W-:Y:S04]  /*1540*/  STS [R65], R36 ;  /* 0x0000002441007388 */ /* 0x0043e80000000800 */
[----:B---3--:R1:W-:Y:S02]  /*1550*/  @P0 STS [R35], R34 ;  /* 0x0000002223000388 */ /* 0x0083e40000000800 */
.L_x_28953:
[----:B------:R-:W-:Y:S05]  /*1560*/  BSYNC.RECONVERGENT B0 ;  /* 0x0000000000007941 */ /* 0x000fea0003800200 */
.L_x_28952:
[----:B012---:R-:W0:Y:S01]  /*1570*/  S2R R34, SR_CTAID.Z ;  /* 0x0000000000227919 */ /* 0x007e220000002700 */
[----:B------:R-:W1:Y:S01]  /*1580*/  LDC.64 R66, c[0x0][0x398] ;  /* 0x0000e600ff427b82 */ /* 0x000e620000000a00 */
[----:B0-----:R-:W-:-:S05]  /*1590*/  LEA R34, R34, R64, 0x5 ;  /* 0x0000004022227211 */ /* 0x001fca00078e28ff */
[C---:B------:R-:W-:Y:S02]  /*15a0*/  IMAD.IADD R68, R34.reuse, 0x1, R47 ;  /* 0x0000000122447824 */ /* 0x040fe400078e022f */
[--C-:B------:R-:W-:Y:S02]  /*15b0*/  IMAD R34, R34, UR13, R46.reuse ;  /* 0x0000000d22227c24 */ /* 0x100fe4000f8e022e */
[----:B------:R-:W-:Y:S02]  /*15c0*/  IMAD R36, R68, UR13, R46 ;  /* 0x0000000d44247c24 */ /* 0x000fe4000f8e022e */
[----:B-1----:R-:W-:-:S04]  /*15d0*/  IMAD.WIDE R34, R34, 0x4, R66 ;  /* 0x0000000422227825 */ /* 0x002fc800078e0242 */
[----:B------:R-:W-:Y:S01]  /*15e0*/  IMAD.WIDE R36, R36, 0x4, R66 ;  /* 0x0000000424247825 */ /* 0x000fe200078e0242 */
[----:B------:R0:W2:Y:S03]  /*15f0*/  LDG.E R65, desc[UR10][R34.64] ;  /* 0x0000000a22417981 */ /* 0x0000a6000c1e1900 */
[--C-:B------:R-:W-:Y:S01]  /*1600*/  IMAD.IADD R68, R68, 0x1, R47.reuse ;  /* 0x0000000144447824 */ /* 0x100fe200078e022f */
[----:B------:R1:W3:Y:S03]  /*1610*/  LDG.E R69, desc[UR10][R36.64] ;  /* 0x0000000a24457981 */ /* 0x0002e6000c1e1900 */
[C---:B0-----:R-:W-:Y:S02]  /*1620*/  IMAD R34, R68.reuse, UR13, R46 ;  /* 0x0000000d44227c24 */ /* 0x041fe4000f8e022e */
[----:B-1----:R-:W-:-:S04]  /*1630*/  IMAD.IADD R36, R68, 0x1, R47 ;  /* 0x0000000144247824 */ /* 0x002fc800078e022f */
[----:B------:R-:W-:Y:S02]  /*1640*/  IMAD R36, R36, UR13, R46 ;  /* 0x0000000d24247c24 */ /* 0x000fe4000f8e022e */
[----:B------:R-:W-:-:S04]  /*1650*/  IMAD.WIDE R34, R34, 0x4, R66 ;  /* 0x0000000422227825 */ /* 0x000fc800078e0242 */
[----:B------:R-:W-:Y:S02]  /*1660*/  IMAD.WIDE R36, R36, 0x4, R66 ;  /* 0x0000000424247825 */ /* 0x000fe400078e0242 */
[----:B------:R0:W4:Y:S04]  /*1670*/  LDG.E R34, desc[UR10][R34.64] ;  /* 0x0000000a22227981 */ /* 0x000128000c1e1900 */
[----:B------:R1:W5:Y:S01]  /*1680*/  LDG.E R36, desc[UR10][R36.64] ;  /* 0x0000000a24247981 */ /* 0x000362000c1e1900 */
[----:B0-----:R-:W-:Y:S02]  /*1690*/  LEA R35, R64, R38, 0x2 ;  /* 0x0000002640237211 */ /* 0x001fe400078e10ff */
[----:B------:R-:W-:-:S04]  /*16a0*/  LEA R64, R47, R64, 0x2 ;  /* 0x000000402f407211 */ /* 0x000fc800078e10ff */
[----:B------:R-:W-:Y:S01]  /*16b0*/  ISETP.GE.U32.AND P0, PT, R64, 0x20, PT ;  /* 0x000000204000780c */ /* 0x000fe20003f06070 */
[----:B--2---:R0:W-:Y:S02]  /*16c0*/  STS [R35], R65 ;  /* 0x0000004123007388 */ /* 0x0041e40000000800 */
[----:B0-----:R-:W-:-:S05]  /*16d0*/  IMAD R35, R47, 0x4, R35 ;  /* 0x000000042f237824 */ /* 0x001fca00078e0223 */
[----:B---3--:R0:W-:Y:S02]  /*16e0*/  STS [R35], R69 ;  /* 0x0000004523007388 */ /* 0x0081e40000000800 */
[----:B0-----:R-:W-:-:S04]  /*16f0*/  IMAD R35, R47, 0x4, R35 ;  /* 0x000000042f237824 */ /* 0x001fc800078e0223 */
[----:B-1----:R-:W-:Y:S01]  /*1700*/  IMAD R37, R47, 0x4, R35 ;  /* 0x000000042f257824 */ /* 0x002fe200078e0223 */
        /* <DEDUP_REMOVED lines=10> */
.L_x_29006:
        /* <DEDUP_REMOVED lines=17> */
.L_x_28955:
        /* <DEDUP_REMOVED lines=8> */
.L_x_28956:
        /* <DEDUP_REMOVED lines=8> */
.L_x_28957:
        /* <DEDUP_REMOVED lines=8> */
.L_x_28958:
        /* <DEDUP_REMOVED lines=9> */
.L_x_28959:
        /* <DEDUP_REMOVED lines=9> */
.L_x_28960:
        /* <DEDUP_REMOVED lines=9> */
.L_x_28961:
        /* <DEDUP_REMOVED lines=9> */
.L_x_28962:
        /* <DEDUP_REMOVED lines=9> */
.L_x_28963:
        /* <DEDUP_REMOVED lines=9> */
.L_x_28964:
        /* <DEDUP_REMOVED lines=9> */
.L_x_28965:
        /* <DEDUP_REMOVED lines=9> */
.L_x_28966:
        /* <DEDUP_REMOVED lines=9> */
.L_x_28967:
        /* <DEDUP_REMOVED lines=9> */
.L_x_28968:
        /* <DEDUP_REMOVED lines=9> */
.L_x_28969:
        /* <DEDUP_REMOVED lines=9> */
.L_x_28970:
[----:B------:R-:W-:Y:S05]  /*2100*/  @P4 BRA `(.L_x_28971) ;  /* 0x0000000800e84947 */ /* 0x000fea0003800000 */
[----:B------:R-:W5:Y:S01]  /*2110*/  S2R R47, SR_CgaCtaId ;  /* 0x00000000002f7919 */ /* 0x000f620000008800 */
[----:B------:R-:W-:Y:S02]  /*2120*/  MOV R46, 0x400 ;  /* 0x00000400002e7802 */ /* 0x000fe40000000f00 */
[----:B------:R-:W-:Y:S01]  /*2130*/  ISETP.GT.U32.AND P4, PT, R37, 0x40, PT ;  /* 0x000000402500780c */ /* 0x000fe20003f84070 */
[----:B------:R-:W-:Y:S01]  /*2140*/  IMAD.MOV.U32 R37, RZ, RZ, R42 ;  /* 0x000000ffff257224 */ /* 0x000fe200078e002a */
[----:B-----5:R-:W-:-:S11]  /*2150*/  LEA R46, R47, R46, 0x18 ;  /* 0x0000002e2f2e7211 */ /* 0x020fd600078ec0ff */
.L_x_29005:
        /* <DEDUP_REMOVED lines=11> */
.L_x_29013:
[----:B-1----:R-:W-:-:S07]  /*2210*/  IMAD R34, R48, R34, RZ ;  /* 0x0000002230227224 */ /* 0x002fce00078e02ff */
.L_x_28973:
[----:B------:R-:W-:-:S13]  /*2220*/  ISETP.GE.AND P2, PT, R47, 0x2, PT ;  /* 0x000000022f00780c */ /* 0x000fda0003f46270 */
[----:B------:R-:W-:Y:S05]  /*2230*/  @!P2 BRA `(.L_x_28975) ;  /* 0x000000000010a947 */ /* 0x000fea0003800000 */
[----:B------:R-:W-:-:S03]  /*2240*/  UMOV UR7, 0xffffffff ;  /* 0xffffffff00077882 */ /* 0x000fc60000000000 */
[----:B------:R-:W-:Y:S05]  /*2250*/  BRA.DIV UR7, `(.L_x_28976) ;  /* 0x0000001a071c7947 */ /* 0x000fea000b800000 */
[----:B------:R1:W2:Y:S02]  /*2260*/  SHFL.IDX PT, R65, R67, R33, 0x1f ;  /* 0x00001f2143417589 */ /* 0x0002a400000e0000 */
.L_x_29016:
[----:B--23--:R-:W-:-:S07]  /*2270*/  IMAD R34, R49, R65, R34 ;  /* 0x0000004131227224 */ /* 0x00cfce00078e0222 */
.L_x_28975:
[----:B------:R-:W-:-:S13]  /*2280*/  ISETP.GE.AND P1, PT, R47, 0x3, PT ;  /* 0x000000032f00780c */ /* 0x000fda0003f26270 */
[----:B------:R-:W-:Y:S05]  /*2290*/  @!P1 BRA `(.L_x_28977) ;  /* 0x0000000000109947 */ /* 0x000fea0003800000 */
[----:B------:R-:W-:-:S03]  /*22a0*/  UMOV UR7, 0xffffffff ;  /* 0xffffffff00077882 */ /* 0x000fc60000000000 */
[----:B------:R-:W-:Y:S05]  /*22b0*/  BRA.DIV UR7, `(.L_x_28978) ;  /* 0x0000001a07287947 */ /* 0x000fea000b800000 */
[----:B------:R2:W4:Y:S02]  /*22c0*/  SHFL.IDX PT, R65, R67, R32, 0x1f ;  /* 0x00001f2043417589 */ /* 0x00052400000e0000 */
.L_x_29019:
[----:B----4-:R-:W-:-:S07]  /*22d0*/  IMAD R34, R50, R65, R34 ;  /* 0x0000004132227224 */ /* 0x010fce00078e0222 */
.L_x_28977:
[----:B------:R-:W-:-:S13]  /*22e0*/  ISETP.GE.AND P0, PT, R47, 0x4, PT ;  /* 0x000000042f00780c */ /* 0x000fda0003f06270 */
[----:B------:R-:W-:Y:S05]  /*22f0*/  @!P0 BRA `(.L_x_28979) ;  /* 0x0000000000108947 */ /* 0x000fea0003800000 */
[----:B------:R-:W-:-:S03]  /*2300*/  UMOV UR7, 0xffffffff ;  /* 0xffffffff00077882 */ /* 0x000fc60000000000 */
[----:B------:R-:W-:Y:S05]  /*2310*/  BRA.DIV UR7, `(.L_x_28980) ;  /* 0x0000001a07347947 */ /* 0x000fea000b800000 */
[----:B------:R4:W0:Y:S02]  /*2320*/  SHFL.IDX PT, R65, R67, R31, 0x1f ;  /* 0x00001f1f43417589 */ /* 0x00082400000e0000 */
.L_x_29022:
[----:B0-----:R-:W-:-:S07]  /*2330*/  IMAD R34, R51, R65, R34 ;  /* 0x0000004133227224 */ /* 0x001fce00078e0222 */
.L_x_28979:
[----:B------:R-:W-:-:S13]  /*2340*/  ISETP.GE.AND P6, PT, R47, 0x5, PT ;  /* 0x000000052f00780c */ /* 0x000fda0003fc6270 */
[----:B------:R-:W-:Y:S05]  /*2350*/  @!P6 BRA `(.L_x_28981) ;  /* 0x000000000010e947 */ /* 0x000fea0003800000 */
[----:B------:R-:W-:-:S03]  /*2360*/  UMOV UR7, 0xffffffff ;  /* 0xffffffff00077882 */ /* 0x000fc60000000000 */
[----:B------:R-:W-:Y:S05]  /*2370*/  BRA.DIV UR7, `(.L_x_28982) ;  /* 0x0000001a07407947 */ /* 0x000fea000b800000 */
[----:B------:R0:W0:Y:S02]  /*2380*/  SHFL.IDX PT, R65, R67, R30, 0x1f ;  /* 0x00001f1e43417589 */ /* 0x00002400000e0000 */
.L_x_29025:
[----:B0-----:R-:W-:-:S07]  /*2390*/  IMAD R34, R52, R65, R34 ;  /* 0x0000004134227224 */ /* 0x001fce00078e0222 */
.L_x_28981:
[----:B------:R-:W-:-:S13]  /*23a0*/  ISETP.GE.AND P6, PT, R47, 0x6, PT ;  /* 0x000000062f00780c */ /* 0x000fda0003fc6270 */
[----:B------:R-:W-:Y:S05]  /*23b0*/  @!P6 BRA `(.L_x_28983) ;  /* 0x000000000010e947 */ /* 0x000fea0003800000 */
[----:B------:R-:W-:-:S03]  /*23c0*/  UMOV UR7, 0xffffffff ;  /* 0xffffffff00077882 */ /* 0x000fc60000000000 */
[----:B------:R-:W-:Y:S05]  /*23d0*/  BRA.DIV UR7, `(.L_x_28984) ;  /* 0x0000001a074c7947 */ /* 0x000fea000b800000 */
[----:B------:R0:W0:Y:S02]  /*23e0*/  SHFL.IDX PT, R65, R67, R29, 0x1f ;  /* 0x00001f1d43417589 */ /* 0x00002400000e0000 */
.L_x_29028:
[----:B0-----:R-:W-:-:S07]  /*23f0*/  IMAD R34, R53, R65, R34 ;  /* 0x0000004135227224 */ /* 0x001fce00078e0222 */
.L_x_28983:
[----:B------:R-:W-:-:S13]  /*2400*/  ISETP.GE.AND P6, PT, R47, 0x7, PT ;  /* 0x000000072f00780c */ /* 0x000fda0003fc6270 */
[----:B------:R-:W-:Y:S05]  /*2410*/  @!P6 BRA `(.L_x_28985) ;  /* 0x000000000010e947 */ /* 0x000fea0003800000 */
[----:B------:R-:W-:-:S03]  /*2420*/  UMOV UR7, 0xffffffff ;  /* 0xffffffff00077882 */ /* 0x000fc60000000000 */
[----:B------:R-:W-:Y:S05]  /*2430*/  BRA.DIV UR7, `(.L_x_28986) ;  /* 0x0000001a07587947 */ /* 0x000fea000b800000 */
[----:B------:R0:W0:Y:S02]  /*2440*/  SHFL.IDX PT, R65, R67, R28, 0x1f ;  /* 0x00001f1c43417589 */ /* 0x00002400000e0000 */
.L_x_29031:
[----:B0-----:R-:W-:-:S07]  /*2450*/  IMAD R34, R54, R65, R34 ;  /* 0x0000004136227224 */ /* 0x001fce00078e0222 */
.L_x_28985:
[----:B------:R-:W-:-:S13]  /*2460*/  ISETP.GE.AND P6, PT, R47, 0x8, PT ;  /* 0x000000082f00780c */ /* 0x000fda0003fc6270 */
[----:B------:R-:W-:Y:S05]  /*2470*/  @!P6 BRA `(.L_x_28987) ;  /* 0x000000000010e947 */ /* 0x000fea0003800000 */
[----:B------:R-:W-:-:S03]  /*2480*/  UMOV UR7, 0xffffffff ;  /* 0xffffffff00077882 */ /* 0x000fc60000000000 */
[----:B------:R-:W-:Y:S05]  /*2490*/  BRA.DIV UR7, `(.L_x_28988) ;  /* 0x0000001a07647947 */ /* 0x000fea000b800000 */
[----:B------:R0:W0:Y:S02]  /*24a0*/  SHFL.IDX PT, R65, R67, R27, 0x1f ;  /* 0x00001f1b43417589 */ /* 0x00002400000e0000 */
.L_x_29034:
[----:B0-----:R-:W-:-:S07]  /*24b0*/  IMAD R34, R55, R65, R34 ;  /* 0x0000004137227224 */ /* 0x001fce00078e0222 */
.L_x_28987:
[----:B------:R-:W-:-:S13]  /*24c0*/  ISETP.GE.AND P6, PT, R47, 0x9, PT ;  /* 0x000000092f00780c */ /* 0x000fda0003fc6270 */
[----:B------:R-:W-:Y:S05]  /*24d0*/  @!P6 BRA `(.L_x_28989) ;  /* 0x000000000010e947 */ /* 0x000fea0003800000 */
[----:B------:R-:W-:-:S03]  /*24e0*/  UMOV UR7, 0xffffffff ;  /* 0xffffffff00077882 */ /* 0x000fc60000000000 */
[----:B------:R-:W-:Y:S05]  /*24f0*/  BRA.DIV UR7, `(.L_x_28990) ;  /* 0x0000001a07707947 */ /* 0x000fea000b800000 */
[----:B------:R0:W0:Y:S02]  /*2500*/  SHFL.IDX PT, R65, R67, R26, 0x1f ;  /* 0x00001f1a43417589 */ /* 0x00002400000e0000 */
.L_x_29037:
[----:B0-----:R-:W-:-:S07]  /*2510*/  IMAD R34, R56, R65, R34 ;  /* 0x0000004138227224 */ /* 0x001fce00078e0222 */
.L_x_28989:
[----:B------:R-:W-:-:S13]  /*2520*/  ISETP.GE.AND P6, PT, R47, 0xa, PT ;  /* 0x0000000a2f00780c */ /* 0x000fda0003fc6270 */
[----:B------:R-:W-:Y:S05]  /*2530*/  @!P6 BRA `(.L_x_28991) ;  /* 0x000000000010e947 */ /* 0x000fea0003800000 */
[----:B------:R-:W-:-:S03]  /*2540*/  UMOV UR7, 0xffffffff ;  /* 0xffffffff00077882 */ /* 0x000fc60000000000 */
[----:B------:R-:W-:Y:S05]  /*2550*/  BRA.DIV UR7, `(.L_x_28992) ;  /* 0x0000001a077c7947 */ /* 0x000fea000b800000 */
[----:B------:R0:W0:Y:S02]  /*2560*/  SHFL.IDX PT, R65, R67, R25, 0x1f ;  /* 0x00001f1943417589 */ /* 0x00002400000e0000 */
.L_x_29040:
[----:B0-----:R-:W-:-:S07]  /*2570*/  IMAD R34, R57, R65, R34 ;  /* 0x0000004139227224 */ /* 0x001fce00078e0222 */
.L_x_28991:
[----:B------:R-:W-:-:S13]  /*2580*/  ISETP.GE.AND P6, PT, R47, 0xb, PT ;  /* 0x0000000b2f00780c */ /* 0x000fda0003fc6270 */
[----:B------:R-:W-:Y:S05]  /*2590*/  @!P6 BRA `(.L_x_28993) ;  /* 0x000000000010e947 */ /* 0x000fea0003800000 */
[----:B------:R-:W-:-:S03]  /*25a0*/  UMOV UR7, 0xffffffff ;  /* 0xffffffff00077882 */ /* 0x000fc60000000000 */
[----:B------:R-:W-:Y:S05]  /*25b0*/  BRA.DIV UR7, `(.L_x_28994) ;  /* 0x0000001a07887947 */ /* 0x000fea000b800000 */
[----:B------:R0:W0:Y:S02]  /*25c0*/  SHFL.IDX PT, R65, R67, R24, 0x1f ;  /* 0x00001f1843417589 */ /* 0x00002400000e0000 */
.L_x_29043:
[----:B0-----:R-:W-:-:S07]  /*25d0*/  IMAD R34, R58, R65, R34 ;  /* 0x000000413a227224 */ /* 0x001fce00078e0222 */
.L_x_28993:
[----:B------:R-:W-:-:S13]  /*25e0*/  ISETP.GE.AND P6, PT, R47, 0xc, PT ;  /* 0x0000000c2f00780c */ /* 0x000fda0003fc6270 */
[----:B------:R-:W-:Y:S05]  /*25f0*/  @!P6 BRA `(.L_x_28995) ;  /* 0x000000000010e947 */ /* 0x000fea0003800000 */
[----:B------:R-:W-:-:S03]  /*2600*/  UMOV UR7, 0xffffffff ;  /* 0xffffffff00077882 */ /* 0x000fc60000000000 */
[----:B------:R-:W-:Y:S05]  /*2610*/  BRA.DIV UR7, `(.L_x_28996) ;  /* 0x0000001a07947947 */ /* 0x000fea000b800000 */
[----:B------:R0:W0:Y:S02]  /*2620*/  SHFL.IDX PT, R65, R67, R23, 0x1f ;  /* 0x00001f1743417589 */ /* 0x00002400000e0000 */
.L_x_29046:
[----:B0-----:R-:W-:-:S07]  /*2630*/  IMAD R34, R59, R65, R34 ;  /* 0x000000413b227224 */ /* 0x001fce00078e0222 */
.L_x_28995:
[----:B------:R-:W-:-:S13]  /*2640*/  ISETP.GE.AND P6, PT, R47, 0xd, PT ;  /* 0x0000000d2f00780c */ /* 0x000fda0003fc6270 */
[----:B------:R-:W-:Y:S05]  /*2650*/  @!P6 BRA `(.L_x_28997) ;  /* 0x000000000010e947 */ /* 0x000fea0003800000 */
[----:B------:R-:W-:-:S03]  /*2660*/  UMOV UR7, 0xffffffff ;  /* 0xffffffff00077882 */ /* 0x000fc60000000000 */
[----:B------:R-:W-:Y:S05]  /*2670*/  BRA.DIV UR7, `(.L_x_28998) ;  /* 0x0000001a07a07947 */ /* 0x000fea000b800000 */
[----:B------:R0:W0:Y:S02]  /*2680*/  SHFL.IDX PT, R65, R67, R22, 0x1f ;  /* 0x00001f1643417589 */ /* 0x00002400000e0000 */
.L_x_29049:
[----:B0-----:R-:W-:-:S07]  /*2690*/  IMAD R34, R60, R65, R34 ;  /* 0x000000413c227224 */ /* 0x001fce00078e0222 */
.L_x_28997:
[----:B------:R-:W-:-:S13]  /*26a0*/  ISETP.GE.AND P6, PT, R47, 0xe, PT ;  /* 0x0000000e2f00780c */ /* 0x000fda0003fc6270 */
[----:B------:R-:W-:Y:S05]  /*26b0*/  @!P6 BRA `(.L_x_28999) ;  /* 0x000000000010e947 */ /* 0x000fea0003800000 */
[----:B------:R-:W-:-:S03]  /*26c0*/  UMOV UR7, 0xffffffff ;  /* 0xffffffff00077882 */ /* 0x000fc60000000000 */
[----:B------:R-:W-:Y:S05]  /*26d0*/  BRA.DIV UR7, `(.L_x_29000) ;  /* 0x0000001a07ac7947 */ /* 0x000fea000b800000 */
[----:B------:R0:W0:Y:S02]  /*26e0*/  SHFL.IDX PT, R65, R67, R21, 0x1f ;  /* 0x00001f1543417589 */ /* 0x00002400000e0000 */
.L_x_29052:
[----:B0-----:R-:W-:-:S07]  /*26f0*/  IMAD R34, R61, R65, R34 ;  /* 0x000000413d227224 */ /* 0x001fce00078e0222 */
.L_x_28999:
[----:B------:R-:W-:-:S13]  /*2700*/  ISETP.GE.AND P6, PT, R47, 0xf, PT ;  /* 0x0000000f2f00780c */ /* 0x000fda0003fc6270 */
[----:B------:R-:W-:Y:S05]  /*2710*/  @!P6 BRA `(.L_x_29001) ;  /* 0x000000000010e947 */ /* 0x000fea0003800000 */
[----:B------:R-:W-:-:S03]  /*2720*/  UMOV UR7, 0xffffffff ;  /* 0xffffffff00077882 */ /* 0x000fc60000000000 */
[----:B------:R-:W-:Y:S05]  /*2730*/  BRA.DIV UR7, `(.L_x_29002) ;  /* 0x0000001a07b87947 */ /* 0x000fea000b800000 */
[----:B------:R0:W0:Y:S02]  /*2740*/  SHFL.IDX PT, R65, R67, R20, 0x1f ;  /* 0x00001f1443417589 */ /* 0x00002400000e0000 */
.L_x_29055:
[----:B0-----:R-:W-:-:S07]  /*2750*/  IMAD R34, R62, R65, R34 ;  /* 0x000000413e227224 */ /* 0x001fce00078e0222 */
.L_x_29001:
[----:B------:R-:W-:-:S13]  /*2760*/  ISETP.GE.AND P6, PT, R47, 0x10, PT ;  /* 0x000000102f00780c */ /* 0x000fda0003fc6270 */
[----:B------:R-:W-:Y:S05]  /*2770*/  @!P6 BRA `(.L_x_29003) ;  /* 0x00000004000ce947 */ /* 0x000fea0003800000 */
[----:B------:R-:W-:-:S03]  /*2780*/  UMOV UR7, 0xffffffff ;  /* 0xffffffff00077882 */ /* 0x000fc60000000000 */
[----:B------:R-:W-:Y:S05]  /*2790*/  BRA.DIV UR7, `(.L_x_29004) ;  /* 0x0000001a07c47947 */ /* 0x000fea000b800000 */
[----:B------:R0:W0:Y:S02]  /*27a0*/  SHFL.IDX PT, R65, R67, R2, 0x1f ;  /* 0x00001f0243417589 */ /* 0x00002400000e0000 */
.L_x_29058:
[----:B0-----:R-:W-:Y:S01]  /*27b0*/  IMAD R34, R63, R65, R34 ;  /* 0x000000413f227224 */ /* 0x001fe200078e0222 */
[----:B------:R-:W-:Y:S06]  /*27c0*/  BRA `(.L_x_29003) ;  /* 0x0000000000f87947 */ /* 0x000fec0003800000 */
.L_x_28972:
[----:B------:R-:W-:Y:S01]  /*27d0*/  @P3 LEA R68, R19, R47, 0x2 ;  /* 0x0000002f13443211 */ /* 0x000fe200078e10ff */
[----:B------:R-:W5:Y:S01]  /*27e0*/  LDC R64, c[0x0][0x3ac] ;  /* 0x0000eb00ff407b82 */ /* 0x000f620000000800 */
[--C-:B------:R-:W-:Y:S02]  /*27f0*/  @P2 IMAD R67, R18, 0x4, R47.reuse ;  /* 0x0000000412432824 */ /* 0x100fe400078e022f */
[----:B------:R-:W-:Y:S01]  /*2800*/  @P1 IMAD R66, R17, 0x4, R47 ;  /* 0x0000000411421824 */ /* 0x000fe200078e022f */
[----:B------:R1:W3:Y:S01]  /*2810*/  @P3 LDS R65, [R68] ;  /* 0x0000000044413984 */ /* 0x0002e20000000800 */
[----:B0-2-4-:R-:W-:-:S03]  /*2820*/  IMAD.MOV.U32 R34, RZ, RZ, RZ ;  /* 0x000000ffff227224 */ /* 0x015fc600078e00ff */
[----:B------:R-:W0:Y:S04]  /*2830*/  @P2 LDS R67, [R67] ;  /* 0x0000000043432984 */ /* 0x000e280000000800 */
[----:B------:R-:W2:Y:S01]  /*2840*/  @P1 LDS R66, [R66] ;  /* 0x0000000042421984 */ /* 0x000ea20000000800 */
[----:B-----5:R-:W-:-:S13]  /*2850*/  ISETP.GE.AND P6, PT, R64, 0x5, PT ;  /* 0x000000054000780c */ /* 0x020fda0003fc6270 */
[----:B-1----:R-:W-:-:S06]  /*2860*/  @P6 IMAD R68, R15, 0x4, R47 ;  /* 0x000000040f446824 */ /* 0x002fcc00078e022f */
[----:B------:R-:W-:Y:S01]  /*2870*/  @P6 LDS R68, [R68] ;  /* 0x0000000044446984 */ /* 0x000fe20000000800 */
[----:B---3--:R-:W-:Y:S01]  /*2880*/  @P3 IMAD R34, R48, R65, RZ ;  /* 0x0000004130223224 */ /* 0x008fe200078e02ff */
[----:B------:R-:W-:-:S03]  /*2890*/  @P0 LEA R65, R16, R47, 0x2 ;  /* 0x0000002f10410211 */ /* 0x000fc600078e10ff */
[----:B0-----:R-:W-:-:S03]  /*28a0*/  @P2 IMAD R34, R49, R67, R34 ;  /* 0x0000004331222224 */ /* 0x001fc600078e0222 */
[----:B------:R-:W0:Y:S01]  /*28b0*/  @P0 LDS R65, [R65] ;  /* 0x0000000041410984 */ /* 0x000e220000000800 */
[----:B--2---:R-:W-:-:S04]  /*28c0*/  @P1 IMAD R34, R50, R66, R34 ;  /* 0x0000004232221224 */ /* 0x004fc800078e0222 */
[----:B0-----:R-:W-:-:S04]  /*28d0*/  @P0 IMAD R34, R51, R65, R34 ;  /* 0x0000004133220224 */ /* 0x001fc800078e0222 */
[----:B------:R-:W-:Y:S01]  /*28e0*/  @P6 IMAD R34, R52, R68, R34 ;  /* 0x0000004434226224 */ /* 0x000fe200078e0222 */
        /* <DEDUP_REMOVED lines=44> */
.L_x_29003:
        /* <DEDUP_REMOVED lines=16> */
.L_x_28971:
[----:B------:R-:W-:Y:S05]  /*2cb0*/  @!P5 BRA `(.L_x_29006) ;  /* 0xffffffe800bcd947 */ /* 0x000fea000383ffff */
[----:B------:R-:W-:Y:S05]  /*2cc0*/  BSYNC.RECONVERGENT B0 ;  /* 0x0000000000007941 */ /* 0x000fea0003800200 */
.L_x_28954:
[----:B0-2-4-:R-:W2:Y:S01]  /*2cd0*/  LDL.LU R34, [R1] ;  /* 0x0000000001227983 */ /* 0x015ea20000300800 */
[----:B------:R-:W-:Y:S01]  /*2ce0*/  PLOP3.LUT P0, PT, PT, PT, PT, 0x8, 0x80 ;  /* 0x000000000080781c */ /* 0x000fe20003f0e170 */
[----:B------:R-:W-:Y:S01]  /*2cf0*/  IMAD.MOV.U32 R44, RZ, RZ, 0x10 ;  /* 0x00000010ff2c7424 */ /* 0x000fe200078e00ff */
[----:B--2---:R-:W-:-:S13]  /*2d00*/  ISETP.NE.AND P1, PT, R34, RZ, PT ;  /* 0x000000ff2200720c */ /* 0x004fda0003f25270 */
[----:B------:R-:W-:Y:S05]  /*2d10*/  @P1 BRA `(.L_x_29007) ;  /* 0xffffffe400781947 */ /* 0x000fea000383ffff */
[----:B------:R-:W2:Y:S01]  /*2d20*/  LDL.LU R34, [R1+0x8] ;  /* 0x0000080001227983 */ /* 0x000ea20000300800 */
[----:B------:R-:W-:Y:S05]  /*2d30*/  WARPSYNC.ALL ;  /* 0x0000000000007948 */ /* 0x000fea0003800000 */
[----:B------:R-:W-:Y:S01]  /*2d40*/  IMAD.SHL.U32 R45, R45, 0x4, RZ ;  /* 0x000000042d2d7824 */ /* 0x000fe200078e00ff */
[----:B--2---:R-:W-:Y:S01]  /*2d50*/  ISETP.NE.AND P3, PT, R34, RZ, PT ;  /* 0x000000ff2200720c */ /* 0x004fe20003f65270 */
[----:B------:R-:W2:Y:S01]  /*2d60*/  LDL.LU R10, [R1+0xc] ;  /* 0x00000c00010a7983 */ /* 0x000ea20000300800 */
[----:B------:R-:W0:Y:S01]  /*2d70*/  LDC R5, c[0x0][0x3ac] ;  /* 0x0000eb00ff057b82 */ /* 0x000e220000000800 */
[----:B------:R-:W-:Y:S07]  /*2d80*/  BSSY.RECONVERGENT B0, `(.L_x_29008) ;  /* 0x0000052000007945 */ /* 0x000fee0003800200 */
[----:B------:R-:W4:Y:S01]  /*2d90*/  LDC R6, c[0x0][0x388] ;  /* 0x0000e200ff067b82 */ /* 0x000f220000000800 */
[----:B0-----:R-:W-:-:S04]  /*2da0*/  IABS R7, R5 ;  /* 0x0000000500077213 */ /* 0x001fc80000000000 */
[----:B------:R-:W0:Y:S01]  /*2db0*/  I2F.RP R0, R7 ;  /* 0x0000000700007306 */ /* 0x000e220000209400 */
[----:B----4-:R-:W-:-:S07]  /*2dc0*/  IABS R8, R6 ;  /* 0x0000000600087213 */ /* 0x010fce0000000000 */
[----:B0-----:R-:W0:Y:S02]  /*2dd0*/  MUFU.RCP R0, R0 ;  /* 0x0000000000007308 */ /* 0x001e240000001000 */
[----:B0-----:R-:W-:-:S06]  /*2de0*/  VIADD R4, R0, 0xffffffe ;  /* 0x0ffffffe00047836 */ /* 0x001fcc0000000000 */
[----:B------:R0:W4:Y:S02]  /*2df0*/  F2I.FTZ.U32.TRUNC.NTZ R3, R4 ;  /* 0x0000000400037305 */ /* 0x000124000021f000 */
[----:B0-----:R-:W0:Y:S01]  /*2e00*/  LDC R4, c[0x0][0x384] ;  /* 0x0000e100ff047b82 */ /* 0x001e220000000800 */
[----:B----4-:R-:W-:-:S05]  /*2e10*/  IADD3 R2, PT, PT, RZ, -R3, RZ ;  /* 0x80000003ff027210 */ /* 0x010fca0007ffe0ff */
[----:B------:R-:W-:Y:S02]  /*2e20*/  IMAD R9, R2, R7, RZ ;  /* 0x0000000702097224 */ /* 0x000fe400078e02ff */
[----:B------:R-:W-:-:S04]  /*2e30*/  IMAD.MOV.U32 R2, RZ, RZ, RZ ;  /* 0x000000ffff027224 */ /* 0x000fc800078e00ff */
[----:B------:R-:W-:-:S04]  /*2e40*/  IMAD.HI.U32 R9, R3, R9, R2 ;  /* 0x0000000903097227 */ /* 0x000fc800078e0002 */
[----:B------:R-:W-:-:S04]  /*2e50*/  IMAD.MOV.U32 R2, RZ, RZ, R8 ;  /* 0x000000ffff027224 */ /* 0x000fc800078e0008 */
[----:B------:R-:W-:-:S04]  /*2e60*/  IMAD.HI.U32 R0, R9, R2, RZ ;  /* 0x0000000209007227 */ /* 0x000fc800078e00ff */
[----:B------:R-:W-:-:S04]  /*2e70*/  IMAD.MOV R3, RZ, RZ, -R0 ;  /* 0x000000ffff037224 */ /* 0x000fc800078e0a00 */
[C---:B------:R-:W-:Y:S02]  /*2e80*/  IMAD R2, R7.reuse, R3, R2 ;  /* 0x0000000307027224 */ /* 0x040fe400078e0202 */
[----:B------:R-:W4:Y:S01]  /*2e90*/  S2R R3, SR_CTAID.X ;  /* 0x0000000000037919 */ /* 0x000f220000002500 */
[----:B------:R-:W-:Y:S02]  /*2ea0*/  BAR.SYNC.DEFER_BLOCKING 0x0 ;  /* 0x0000000000007b1d */ /* 0x000fe40000010000 */
[----:B------:R-:W-:-:S13]  /*2eb0*/  ISETP.GT.U32.AND P1, PT, R7, R2, PT ;  /* 0x000000020700720c */ /* 0x000fda0003f24070 */
[-C--:B------:R-:W-:Y:S01]  /*2ec0*/  @!P1 IADD3 R2, PT, PT, R2, -R7.reuse, RZ ;  /* 0x8000000702029210 */ /* 0x080fe20007ffe0ff */
[----:B------:R-:W-:Y:S01]  /*2ed0*/  @!P1 VIADD R0, R0, 0x1 ;  /* 0x0000000100009836 */ /* 0x000fe20000000000 */
[----:B------:R-:W-:Y:S02]  /*2ee0*/  ISETP.NE.AND P1, PT, R5, RZ, PT ;  /* 0x000000ff0500720c */ /* 0x000fe40003f25270 */
[----:B------:R-:W-:Y:S02]  /*2ef0*/  ISETP.GE.U32.AND P0, PT, R2, R7, PT ;  /* 0x000000070200720c */ /* 0x000fe40003f06070 */
[----:B------:R-:W-:-:S04]  /*2f00*/  LOP3.LUT R2, R6, R5, RZ, 0x3c, !PT ;  /* 0x0000000506027212 */ /* 0x000fc800078e3cff */
[----:B------:R-:W-:Y:S01]  /*2f10*/  ISETP.GE.AND P2, PT, R2, RZ, PT ;  /* 0x000000ff0200720c */ /* 0x000fe20003f46270 */
[----:B----4-:R-:W-:-:S06]  /*2f20*/  IMAD R3, R3, UR9, RZ ;  /* 0x0000000903037c24 */ /* 0x010fcc000f8e02ff */
[----:B------:R-:W-:Y:S02]  /*2f30*/  @P0 VIADD R0, R0, 0x1 ;  /* 0x0000000100000836 */ /* 0x000fe40000000000 */
[----:B0-----:R-:W-:-:S04]  /*2f40*/  IMAD R3, R4, UR12, R3 ;  /* 0x0000000c04037c24 */ /* 0x001fc8000f8e0203 */
[----:B------:R-:W-:Y:S01]  /*2f50*/  @!P2 IMAD.MOV R0, RZ, RZ, -R0 ;  /* 0x000000ffff00a224 */ /* 0x000fe200078e0a00 */
[----:B------:R-:W-:Y:S02]  /*2f60*/  @!P1 LOP3.LUT R0, RZ, R5, RZ, 0x33, !PT ;  /* 0x00000005ff009212 */ /* 0x000fe400078e33ff */
[----:B--2---:R-:W-:-:S04]  /*2f70*/  LOP3.LUT R2, R10, 0xffff, RZ, 0xc0, !PT ;  /* 0x0000ffff0a027812 */ /* 0x004fc800078ec0ff */
[----:B------:R-:W-:Y:S01]  /*2f80*/  ISETP.GE.U32.AND P0, PT, R2, 0x2, PT ;  /* 0x000000020200780c */ /* 0x000fe20003f06070 */
[----:B------:R-:W-:-:S12]  /*2f90*/  @!P3 BRA `(.L_x_29009) ;  /* 0x0000000000c0b947 */ /* 0x000fd80003800000 */
[----:B------:R-:W2:Y:S01]  /*2fa0*/  LDL.LU R11, [R1+0x4] ;  /* 0x00000400010b7983 */ /* 0x000ea20000300800 */
[----:B------:R-:W-:Y:S01]  /*2fb0*/  IABS R13, UR9 ;  /* 0x00000009000d7c13 */ /* 0x000fe20008000000 */
[----:B------:R-:W0:Y:S01]  /*2fc0*/  S2UR UR5, SR_CgaCtaId ;  /* 0x00000000000579c3 */ /* 0x000e220000008800 */
[----:B------:R-:W-:Y:S01]  /*2fd0*/  UMOV UR4, 0x400 ;  /* 0x0000040000047882 */ /* 0x000fe20000000000 */
[----:B------:R-:W4:Y:S01]  /*2fe0*/  S2R R10, SR_TID.X ;  /* 0x00000000000a7919 */ /* 0x000f220000002100 */
[----:B------:R-:W5:Y:S01]  /*2ff0*/  I2F.RP R2, R13 ;  /* 0x0000000d00027306 */ /* 0x000f620000209400 */
[----:B------:R-:W-:Y:S01]  /*3000*/  UIADD3 UR4, UPT, UPT, UR4, 0x1880, URZ ;  /* 0x0000188004047890 */ /* 0x000fe2000fffe0ff */
[----:B------:R-:W-:Y:S02]  /*3010*/  ISETP.NE.AND P4, PT, RZ, UR9, PT ;  /* 0x00000009ff007c0c */ /* 0x000fe4000bf85270 */
[----:B------:R-:W-:Y:S01]  /*3020*/  LOP3.LUT R15, RZ, UR9, RZ, 0x33, !PT ;  /* 0x00000009ff0f7c12 */ /* 0x000fe2000f8e33ff */
[----:B------:R-:W1:Y:S03]  /*3030*/  LDC.64 R8, c[0x0][0x3a0] ;  /* 0x0000e800ff087b82 */ /* 0x000e660000000a00 */
[----:B-----5:R-:W5:Y:S01]  /*3040*/  MUFU.RCP R2, R2 ;  /* 0x0000000200027308 */ /* 0x020f620000001000 */
[----:B0-----:R-:W-:Y:S01]  /*3050*/  ULEA UR4, UR5, UR4, 0x18 ;  /* 0x0000000405047291 */ /* 0x001fe2000f8ec0ff */
[----:B-----5:R-:W-:-:S05]  /*3060*/  IADD3 R4, PT, PT, R2, 0xffffffe, RZ ;  /* 0x0ffffffe02047810 */ /* 0x020fca0007ffe0ff */
[----:B----4-:R-:W-:Y:S01]  /*3070*/  LEA R2, R10, UR4, 0x4 ;  /* 0x000000040a027c11 */ /* 0x010fe2000f8e20ff */
[----:B------:R0:W4:Y:S02]  /*3080*/  F2I.FTZ.U32.TRUNC.NTZ R5, R4 ;  /* 0x0000000400057305 */ /* 0x000124000021f000 */
[----:B0-----:R-:W-:Y:S02]  /*3090*/  IMAD.MOV.U32 R4, RZ, RZ, RZ ;  /* 0x000000ffff047224 */ /* 0x001fe400078e00ff */
[----:B----4-:R-:W-:-:S04]  /*30a0*/  IMAD.MOV R6, RZ, RZ, -R5 ;  /* 0x000000ffff067224 */ /* 0x010fc800078e0a05 */
[----:B------:R-:W-:-:S04]  /*30b0*/  IMAD R7, R6, R13, RZ ;  /* 0x0000000d06077224 */ /* 0x000fc800078e02ff */
[----:B------:R-:W-:-:S04]  /*30c0*/  IMAD.HI.U32 R14, R5, R7, R4 ;  /* 0x00000007050e7227 */ /* 0x000fc800078e0004 */
[----:B-12---:R-:W-:-:S07]  /*30d0*/  IMAD.MOV R12, RZ, RZ, -R11 ;  /* 0x000000ffff0c7224 */ /* 0x006fce00078e0a0b */
.L_x_29010:
[----:B0-----:R-:W-:Y:S01]  /*30e0*/  IABS R4, UR9 ;  /* 0x0000000900047c13 */ /* 0x001fe20008000000 */
[----:B------:R-:W0:Y:S01]  /*30f0*/  LDC R17, c[0x0][0x360] ;  /* 0x0000d800ff117b82 */ /* 0x000e220000000800 */
[----:B------:R-:W-:Y:S01]  /*3100*/  IABS R5, R40 ;  /* 0x0000002800057213 */ /* 0x000fe20000000000 */
[----:B------:R-:W-:Y:S01]  /*3110*/  VIADD R12, R12, 0x1 ;  /* 0x000000010c0c7836 */ /* 0x000fe20000000000 */
[----:B------:R-:W-:Y:S02]  /*3120*/  IADD3 R4, PT, PT, RZ, -R4, RZ ;  /* 0x80000004ff047210 */ /* 0x000fe40007ffe0ff */
[----:B------:R-:W-:Y:S01]  /*3130*/  LOP3.LUT R11, R40, UR9, RZ, 0x3c, !PT ;  /* 0x00000009280b7c12 */ /* 0x000fe2000f8e3cff */
[----:B------:R-:W-:-:S03]  /*3140*/  IMAD.HI.U32 R10, R14, R5, RZ ;  /* 0x000000050e0a7227 */ /* 0x000fc600078e00ff */
[----:B------:R-:W-:Y:S01]  /*3150*/  ISETP.GE.AND P3, PT, R11, RZ, PT ;  /* 0x000000ff0b00720c */ /* 0x000fe20003f66270 */
[----:B------:R-:W-:Y:S01]  /*3160*/  IMAD R4, R10, R4, R5 ;  /* 0x000000040a047224 */ /* 0x000fe200078e0205 */
[----:B------:R-:W-:-:S04]  /*3170*/  IABS R5, UR9 ;  /* 0x0000000900057c13 */ /* 0x000fc80008000000 */
[----:B------:R-:W-:-:S13]  /*3180*/  ISETP.GT.U32.AND P2, PT, R13, R4, PT ;  /* 0x000000040d00720c */ /* 0x000fda0003f44070 */
[----:B------:R-:W-:Y:S02]  /*3190*/  @!P2 IMAD.IADD R4, R4, 0x1, -R5 ;  /* 0x000000010404a824 */ /* 0x000fe400078e0a05 */
[----:B------:R-:W-:-:S03]  /*31a0*/  @!P2 VIADD R10, R10, 0x1 ;  /* 0x000000010a0aa836 */ /* 0x000fc60000000000 */
[----:B------:R-:W-:Y:S02]  /*31b0*/  ISETP.GE.U32.AND P1, PT, R4, R13, PT ;  /* 0x0000000d0400720c */ /* 0x000fe40003f26070 */
[----:B------:R0:W1:Y:S02]  /*31c0*/  LDS.128 R4, [R2] ;  /* 0x0000000002047984 */ /* 0x0000640000000c00 */
[----:B0-----:R-:W-:-:S09]  /*31d0*/  LEA R2, R17, R2, 0x4 ;  /* 0x0000000211027211 */ /* 0x001fd200078e20ff */
[----:B------:R-:W-:Y:S01]  /*31e0*/  @P1 VIADD R10, R10, 0x1 ;  /* 0x000000010a0a1836 */ /* 0x000fe20000000000 */
[----:B------:R-:W-:-:S04]  /*31f0*/  ISETP.NE.AND P1, PT, R12, RZ, PT ;  /* 0x000000ff0c00720c */ /* 0x000fc80003f25270 */
        /* <DEDUP_REMOVED lines=8> */
[----:B-1----:R0:W-:Y:S01]  /*3280*/  STG.E.128 desc[UR10][R10.64], R4 ;  /* 0x000000040a007986 */ /* 0x0021e2000c101d0a */
[----:B------:R-:W-:Y:S05]  /*3290*/  @P1 BRA `(.L_x_29010) ;  /* 0xfffffffc00901947 */ /* 0x000fea000383ffff */
.L_x_29009:
[----:B------:R-:W-:Y:S05]  /*32a0*/  BSYNC.RECONVERGENT B0 ;  /* 0x0000000000007941 */ /* 0x000fea0003800200 */
.L_x_29008:
[----:B------:R-:W-:Y:S05]  /*32b0*/  @!P0 EXIT ;  /* 0x000000000000894d */ /* 0x000fea0003800000 */
[----:B------:R-:W-:Y:S01]  /*32c0*/  IABS R2, UR9 ;  /* 0x0000000900027c13 */ /* 0x000fe20008000000 */
[----:B------:R-:W2:Y:S01]  /*32d0*/  S2UR UR5, SR_CgaCtaId ;  /* 0x00000000000579c3 */ /* 0x000ea20000008800 */
[----:B------:R-:W-:Y:S01]  /*32e0*/  UMOV UR4, 0x400 ;  /* 0x0000040000047882 */ /* 0x000fe20000000000 */
[----:B------:R-:W-:Y:S01]  /*32f0*/  ISETP.NE.AND P0, PT, RZ, UR9, PT ;  /* 0x00000009ff007c0c */ /* 0x000fe2000bf05270 */
[----:B0-----:R-:W0:Y:S01]  /*3300*/  I2F.RP R6, R2 ;  /* 0x0000000200067306 */ /* 0x001e220000209400 */
[----:B------:R-:W-:Y:S01]  /*3310*/  UIADD3 UR4, UPT, UPT, UR4, 0x1880, URZ ;  /* 0x0000188004047890 */ /* 0x000fe2000fffe0ff */
[----:B------:R-:W-:-:S03]  /*3320*/  LOP3.LUT R24, RZ, UR9, RZ, 0x33, !PT ;  /* 0x00000009ff187c12 */ /* 0x000fc6000f8e33ff */
[----:B------:R-:W4:Y:S03]  /*3330*/  LDC.64 R20, c[0x0][0x3a0] ;  /* 0x0000e800ff147b82 */ /* 0x000f260000000a00 */
[----:B0-----:R-:W0:Y:S01]  /*3340*/  MUFU.RCP R6, R6 ;  /* 0x0000000600067308 */ /* 0x001e220000001000 */
[----:B--2---:R-:W-:-:S06]  /*3350*/  ULEA UR4, UR5, UR4, 0x18 ;  /* 0x0000000405047291 */ /* 0x004fcc000f8ec0ff */
[----:B------:R-:W-:Y:S01]  /*3360*/  LEA R22, R40, UR4, 0x2 ;  /* 0x0000000428167c11 */ /* 0x000fe2000f8e10ff */
[----:B0-----:R-:W-:-:S04]  /*3370*/  VIADD R4, R6, 0xffffffe ;  /* 0x0ffffffe06047836 */ /* 0x001fc80000000000 */
[----:B------:R0:W2:Y:S02]  /*3380*/  F2I.FTZ.U32.TRUNC.NTZ R5, R4 ;  /* 0x0000000400057305 */ /* 0x0000a4000021f000 */
[----:B0-----:R-:W-:Y:S02]  /*3390*/  HFMA2 R4, -RZ, RZ, 0, 0 ;  /* 0x00000000ff047431 */ /* 0x001fe400000001ff */
[----:B--2---:R-:W-:-:S04]  /*33a0*/  IMAD.MOV R23, RZ, RZ, -R5 ;  /* 0x000000ffff177224 */ /* 0x004fc800078e0a05 */
[----:B------:R-:W-:-:S04]  /*33b0*/  IMAD R23, R23, R2, RZ ;  /* 0x0000000217177224 */ /* 0x000fc800078e02ff */
[----:B----4-:R-:W-:-:S07]  /*33c0*/  IMAD.HI.U32 R23, R5, R23, R4 ;  /* 0x0000001705177227 */ /* 0x010fce00078e0004 */
.L_x_29011:
[----:B0-----:R-:W-:Y:S01]  /*33d0*/  IABS R12, UR9 ;  /* 0x00000009000c7c13 */ /* 0x001fe20008000000 */
[----:B------:R-:W0:Y:S01]  /*33e0*/  LDC R25, c[0x0][0x360] ;  /* 0x0000d800ff197b82 */ /* 0x000e220000000800 */
[----:B------:R-:W-:Y:S02]  /*33f0*/  IABS R8, UR9 ;  /* 0x0000000900087c13 */ /* 0x000fe40008000000 */
[----:B------:R-:W2:Y:S01]  /*3400*/  I2F.RP R6, R12 ;  /* 0x0000000c00067306 */ /* 0x000ea20000209400 */
[----:B------:R-:W-:Y:S02]  /*3410*/  IABS R7, R40 ;  /* 0x0000002800077213 */ /* 0x000fe40000000000 */
[----:B------:R-:W-:Y:S01]  /*3420*/  IMAD.MOV R10, RZ, RZ, -R8 ;  /* 0x000000ffff0a7224 */ /* 0x000fe200078e0a08 */
[----:B------:R-:W-:Y:S02]  /*3430*/  IADD3 R28, PT, PT, R40, R45, RZ ;  /* 0x0000002d281c7210 */ /* 0x000fe40007ffe0ff */
[----:B------:R-:W-:-:S02]  /*3440*/  LOP3.LUT R34, RZ, UR9, RZ, 0x33, !PT ;  /* 0x00000009ff227c12 */ /* 0x000fc4000f8e33ff */
[----:B------:R-:W-:Y:S01]  /*3450*/  IABS R8, R28 ;  /* 0x0000001c00087213 */ /* 0x000fe20000000000 */
[----:B------:R-:W-:-:S05]  /*3460*/  IMAD.IADD R30, R28, 0x1, R45 ;  /* 0x000000011c1e7824 */ /* 0x000fca00078e022d */
[----:B------:R-:W-:Y:S01]  /*3470*/  IADD3 R26, PT, PT, R30, R45, RZ ;  /* 0x0000002d1e1a7210 */ /* 0x000fe20007ffe0ff */
[----:B--2---:R-:W2:Y:S01]  /*3480*/  MUFU.RCP R6, R6 ;  /* 0x0000000600067308 */ /* 0x004ea20000001000 */
[----:B0-----:R-:W-:-:S06]  /*3490*/  IMAD R16, R25, 0x30, R22 ;  /* 0x0000003019107824 */ /* 0x001fcc00078e0216 */
[----:B------:R-:W-:Y:S01]  /*34a0*/  LDS.128 R16, [R16] ;  /* 0x0000000010107984 */ /* 0x000fe20000000c00 */
[----:B--2---:R-:W-:Y:S02]  /*34b0*/  VIADD R4, R6, 0xffffffe ;  /* 0x0ffffffe06047836 */ /* 0x004fe40000000000 */
[----:B------:R-:W-:Y:S02]  /*34c0*/  IMAD.HI.U32 R6, R23, R7, RZ ;  /* 0x0000000717067227 */ /* 0x000fe400078e00ff */
[----:B------:R0:W2:Y:S02]  /*34d0*/  F2I.FTZ.U32.TRUNC.NTZ R5, R4 ;  /* 0x0000000400057305 */ /* 0x0000a4000021f000 */
[----:B------:R-:W-:-:S05]  /*34e0*/  IMAD R7, R6, R10, R7 ;  /* 0x0000000a06077224 */ /* 0x000fca00078e0207 */
[----:B------:R-:W-:Y:S01]  /*34f0*/  ISETP.GT.U32.AND P3, PT, R2, R7, PT ;  /* 0x000000070200720c */ /* 0x000fe20003f64070 */
[----:B0-----:R-:W-:Y:S02]  /*3500*/  IMAD.MOV.U32 R4, RZ, RZ, RZ ;  /* 0x000000ffff047224 */ /* 0x001fe400078e00ff */
[----:B--2---:R-:W-:-:S04]  /*3510*/  IMAD.MOV R9, RZ, RZ, -R5 ;  /* 0x000000ffff097224 */ /* 0x004fc800078e0a05 */
        /* <DEDUP_REMOVED lines=18> */
[----:B------:R-:W-:Y:S01]  /*3640*/  ISETP.GT.U32.AND P1, PT, R12, R5, PT ;  /* 0x000000050c00720c */ /* 0x000fe20003f24070 */
[----:B------:R-:W-:Y:S02]  /*3650*/  IMAD R8, R25, 0x10, R22 ;  /* 0x0000001019087824 */ /* 0x000fe400078e0216 */
[----:B------:R-:W-:Y:S01]  /*3660*/  @P2 VIADD R6, R6, 0x1 ;  /* 0x0000000106062836 */ /* 0x000fe20000000000 */
[----:B------:R-:W-:Y:S01]  /*3670*/  ISETP.GT.U32.AND P2, PT, R12, R7, PT ;  /* 0x000000070c00720c */ /* 0x000fe20003f44070 */
[----:B------:R-:W-:Y:S01]  /*3680*/  @!P6 VIADD R29, R29, 0x1 ;  /* 0x000000011d1de836 */ /* 0x000fe20000000000 */
[-C--:B------:R-:W-:Y:S01]  /*3690*/  @!P6 IADD3 R4, PT, PT, R4, -R12.reuse, RZ ;  /* 0x8000000c0404e210 */ /* 0x080fe20007ffe0ff */
[----:B------:R-:W-:Y:S01]  /*36a0*/  IMAD.MOV.U32 R27, RZ, RZ, R6 ;  /* 0x000000ffff1b7224 */ /* 0x000fe200078e0006 */
[----:B------:R-:W-:Y:S02]  /*36b0*/  LDS.128 R8, [R8] ;  /* 0x0000000008087984 */ /* 0x000fe40000000c00 */
[----:B------:R-:W-:-:S02]  /*36c0*/  ISETP.GE.U32.AND P3, PT, R4, R12, PT ;  /* 0x0000000c0400720c */ /* 0x000fc40003f66070 */
[----:B------:R-:W-:Y:S01]  /*36d0*/  LOP3.LUT R4, R28, UR9, RZ, 0x3c, !PT ;  /* 0x000000091c047c12 */ /* 0x000fe2000f8e3cff */
[--C-:B------:R-:W-:Y:S01]  /*36e0*/  @!P1 IMAD.IADD R5, R5, 0x1, -R12.reuse ;  /* 0x0000000105059824 */ /* 0x100fe200078e0a0c */
[----:B------:R-:W-:Y:S02]  /*36f0*/  @!P5 IADD3 R27, PT, PT, -R27, RZ, RZ ;  /* 0x000000ff1b1bd210 */ /* 0x000fe40007ffe1ff */
[----:B------:R-:W-:Y:S01]  /*3700*/  ISETP.GE.AND P5, PT, R4, RZ, PT ;  /* 0x000000ff0400720c */ /* 0x000fe20003fa6270 */
[----:B------:R-:W-:Y:S01]  /*3710*/  @!P2 IMAD.IADD R7, R7, 0x1, -R12 ;  /* 0x000000010707a824 */ /* 0x000fe200078e0a0c */
[----:B------:R-:W-:Y:S02]  /*3720*/  ISETP.GE.U32.AND P4, PT, R5, R12, PT ;  /* 0x0000000c0500720c */ /* 0x000fe40003f86070 */
[----:B------:R-:W-:Y:S02]  /*3730*/  LOP3.LUT R5, R30, UR9, RZ, 0x3c, !PT ;  /* 0x000000091e057c12 */ /* 0x000fe4000f8e3cff */
[----:B------:R-:W-:Y:S01]  /*3740*/  LOP3.LUT R4, R26, UR9, RZ, 0x3c, !PT ;  /* 0x000000091a047c12 */ /* 0x000fe2000f8e3cff */
[----:B------:R-:W-:Y:S01]  /*3750*/  @P3 VIADD R29, R29, 0x1 ;  /* 0x000000011d1d3836 */ /* 0x000fe20000000000 */
[----:B------:R-:W-:-:S02]  /*3760*/  @!P1 IADD3 R31, PT, PT, R31, 0x1, RZ ;  /* 0x000000011f1f9810 */ /* 0x000fc40007ffe0ff */
[----:B------:R-:W-:Y:S01]  /*3770*/  ISETP.GE.U32.AND P1, PT, R7, R12, PT ;  /* 0x0000000c0700720c */ /* 0x000fe20003f26070 */
[----:B------:R-:W-:Y:S01]  /*3780*/  IMAD R12, R25, 0x20, R22 ;  /* 0x00000020190c7824 */ /* 0x000fe200078e0216 */
[----:B------:R-:W-:Y:S01]  /*3790*/  ISETP.GE.AND P6, PT, R5, RZ, PT ;  /* 0x000000ff0500720c */ /* 0x000fe20003fc6270 */
[----:B------:R-:W-:Y:S01]  /*37a0*/  @!P5 IMAD.MOV R29, RZ, RZ, -R29 ;  /* 0x000000ffff1dd224 */ /* 0x000fe200078e0a1d */
[----:B------:R-:W-:Y:S01]  /*37b0*/  ISETP.GE.AND P3, PT, R4, RZ, PT ;  /* 0x000000ff0400720c */ /* 0x000fe20003f66270 */
[----:B------:R-:W-:Y:S01]  /*37c0*/  @P4 VIADD R31, R31, 0x1 ;  /* 0x000000011f1f4836 */ /* 0x000fe20000000000 */
[----:B------:R-:W0:Y:S01]  /*37d0*/  LDS.128 R4, [R22] ;  /* 0x0000000016047984 */ /* 0x000e220000000c00 */
[----:B------:R-:W-:Y:S02]  /*37e0*/  @!P2 IADD3 R32, PT, PT, R32, 0x1, RZ ;  /* 0x000000012020a810 */ /* 0x000fe40007ffe0ff */
[----:B------:R-:W-:Y:S01]  /*37f0*/  ISETP.NE.AND P4, PT, RZ, UR9, PT ;  /* 0x00000009ff007c0c */ /* 0x000fe2000bf85270 */
[----:B------:R-:W2:Y:S03]  /*3800*/  LDS.128 R12, [R12] ;  /* 0x000000000c0c7984 */ /* 0x000ea60000000c00 */
[----:B------:R-:W-:Y:S01]  /*3810*/  @P1 VIADD R32, R32, 0x1 ;  /* 0x0000000120201836 */ /* 0x000fe20000000000 */
[C---:B------:R-:W-:Y:S01]  /*3820*/  SEL R29, R34.reuse, R29, !P4 ;  /* 0x0000001d221d7207 */ /* 0x040fe20006000000 */
[----:B------:R-:W-:Y:S01]  /*3830*/  @!P6 IMAD.MOV R31, RZ, RZ, -R31 ;  /* 0x000000ffff1fe224 */ /* 0x000fe200078e0a1f */
[----:B------:R-:W-:Y:S01]  /*3840*/  SEL R27, R34, R27, !P4 ;  /* 0x0000001b221b7207 */ /* 0x000fe20006000000 */
[----:B------:R-:W-:-:S02]  /*3850*/  @!P3 IMAD.MOV R32, RZ, RZ, -R32 ;  /* 0x000000ffff20b224 */ /* 0x000fc400078e0a20 */
[----:B------:R-:W-:Y:S01]  /*3860*/  IMAD.MOV R35, RZ, RZ, -R29 ;  /* 0x000000ffff237224 */ /* 0x000fe200078e0a1d */
[----:B------:R-:W-:Y:S01]  /*3870*/  SEL R31, R34, R31, !P4 ;  /* 0x0000001f221f7207 */ /* 0x000fe20006000000 */
[----:B------:R-:W-:Y:S01]  /*3880*/  IMAD R29, R0, R29, R3 ;  /* 0x0000001d001d7224 */ /* 0x000fe200078e0203 */
[----:B------:R-:W-:Y:S01]  /*3890*/  SEL R32, R24, R32, !P0 ;  /* 0x0000002018207207 */ /* 0x000fe20004000000 */
[----:B------:R-:W-:Y:S01]  /*38a0*/  IMAD R28, R35, UR9, R28 ;  /* 0x00000009231c7c24 */ /* 0x000fe2000f8e021c */
[----:B-1----:R-:W-:Y:S01]  /*38b0*/  IADD3 R33, PT, PT, -R27, RZ, RZ ;  /* 0x000000ff1b217210 */ /* 0x002fe20007ffe1ff */
[----:B------:R-:W-:Y:S01]  /*38c0*/  IMAD.MOV R37, RZ, RZ, -R31 ;  /* 0x000000ffff257224 */ /* 0x000fe200078e0a1f */
[----:B------:R-:W-:Y:S01]  /*38d0*/  IADD3 R35, PT, PT, -R32, RZ, RZ ;  /* 0x000000ff20237210 */ /* 0x000fe20007ffe1ff */
[----:B------:R-:W-:Y:S02]  /*38e0*/  IMAD R27, R0, R27, R3 ;  /* 0x0000001b001b7224 */ /* 0x000fe400078e0203 */
[----:B------:R-:W-:-:S02]  /*38f0*/  IMAD R40, R33, UR9, R40 ;  /* 0x0000000921287c24 */ /* 0x000fc4000f8e0228 */
[----:B------:R-:W-:Y:S02]  /*3900*/  IMAD R33, R37, UR9, R30 ;  /* 0x0000000925217c24 */ /* 0x000fe4000f8e021e */
[C-C-:B------:R-:W-:Y:S02]  /*3910*/  IMAD R32, R0.reuse, R32, R3.reuse ;  /* 0x0000002000207224 */ /* 0x140fe400078e0203 */
[----:B------:R-:W-:Y:S02]  /*3920*/  IMAD R35, R35, UR9, R26 ;  /* 0x0000000923237c24 */ /* 0x000fe4000f8e021a */
[----:B------:R-:W-:Y:S02]  /*3930*/  IMAD R30, R0, R31, R3 ;  /* 0x0000001f001e7224 */ /* 0x000fe400078e0203 */
[----:B------:R-:W-:Y:S01]  /*3940*/  IMAD.IADD R27, R27, 0x1, R40 ;  /* 0x000000011b1b7824 */ /* 0x000fe200078e0228 */
[----:B------:R-:W-:Y:S01]  /*3950*/  IADD3 R35, PT, PT, R32, R35, RZ ;  /* 0x0000002320237210 */ /* 0x000fe20007ffe0ff */
[----:B------:R-:W-:-:S02]  /*3960*/  IMAD.IADD R31, R29, 0x1, R28 ;  /* 0x000000011d1f7824 */ /* 0x000fc400078e021c */
[----:B------:R-:W-:Y:S02]  /*3970*/  IMAD.IADD R33, R30, 0x1, R33 ;  /* 0x000000011e217824 */ /* 0x000fe400078e0221 */
[----:B------:R-:W-:-:S04]  /*3980*/  IMAD.WIDE R28, R27, 0x4, R20 ;  /* 0x000000041b1c7825 */ /* 0x000fc800078e0214 */
[--C-:B------:R-:W-:Y:S01]  /*3990*/  IMAD.WIDE R30, R31, 0x4, R20.reuse ;  /* 0x000000041f1e7825 */ /* 0x100fe200078e0214 */
[----:B0-----:R0:W-:Y:S03]  /*39a0*/  STG.E.128 desc[UR10][R28.64], R4 ;  /* 0x000000041c007986 */ /* 0x0011e6000c101d0a */
[--C-:B------:R-:W-:Y:S01]  /*39b0*/  IMAD.WIDE R32, R33, 0x4, R20.reuse ;  /* 0x0000000421207825 */ /* 0x100fe200078e0214 */
[----:B------:R0:W-:Y:S03]  /*39c0*/  STG.E.128 desc[UR10][R30.64], R8 ;  /* 0x000000081e007986 */ /* 0x0001e6000c101d0a */
[----:B------:R-:W-:Y:S01]  /*39d0*/  IMAD.WIDE R34, R35, 0x4, R20 ;  /* 0x0000000423227825 */ /* 0x000fe200078e0214 */
[----:B--2---:R0:W-:Y:S03]  /*39e0*/  STG.E.128 desc[UR10][R32.64], R12 ;  /* 0x0000000c20007986 */ /* 0x0041e6000c101d0a */
[----:B------:R-:W-:Y:S01]  /*39f0*/  IMAD.IADD R40, R26, 0x1, R45 ;  /* 0x000000011a287824 */ /* 0x000fe200078e022d */
[----:B------:R0:W-:Y:S01]  /*3a00*/  STG.E.128 desc[UR10][R34.64], R16 ;  /* 0x0000001022007986 */ /* 0x0001e2000c101d0a */
[----:B------:R-:W-:-:S03]  /*3a10*/  IMAD R22, R25, 0x40, R22 ;  /* 0x0000004019167824 */ /* 0x000fc600078e0216 */
[----:B------:R-:W-:-:S13]  /*3a20*/  ISETP.GE.U32.AND P1, PT, R40, 0x400, PT ;  /* 0x000004002800780c */ /* 0x000fda0003f26070 */
[----:B------:R-:W-:Y:S05]  /*3a30*/  @!P1 BRA `(.L_x_29011) ;  /* 0xfffffff800649947 */ /* 0x000fea000383ffff */
[----:B------:R-:W-:Y:S05]  /*3a40*/  EXIT ;  /* 0x000000000000794d */ /* 0x000fea0003800000 */
.L_x_28974:
[----:B------:R-:W-:Y:S01]  /*3a50*/  MOV R65, 0x1f ;  /* 0x0000001f00417802 */ /* 0x000fe20000000f00 */
[----:B------:R-:W-:Y:S02]  /*3a60*/  IMAD.MOV.U32 R64, RZ, RZ, R3 ;  /* 0x000000ffff407224 */ /* 0x000fe400078e0003 */
[----:B------:R-:W-:-:S07]  /*3a70*/  IMAD.MOV.U32 R66, RZ, RZ, -0x1 ;  /* 0xffffffffff427424 */ /* 0x000fce00078e00ff */
[----:B---3--:R-:W-:Y:S05]  /*3a80*/  WARPSYNC.COLLECTIVE R66, `(.L_x_29012) ;  /* 0x0000000042087348 */ /* 0x008fea0003c00000 */
[----:B------:R0:W1:Y:S02]  /*3a90*/  SHFL.IDX P6, R65, R67, R64, R65 ;  /* 0x0000004043417389 */ /* 0x00006400000c0041 */
[----:B01-3--:R-:W-:Y:S05]  /*3aa0*/  ENDCOLLECTIVE ;  /* 0x000000000000791b */ /* 0x00bfea0003800000 */
.L_x_29012:
[----:B------:R-:W-:Y:S01]  /*3ab0*/  IMAD.MOV.U32 R34, RZ, RZ, R65 ;  /* 0x000000ffff227224 */ /* 0x000fe200078e0041 */
[----:B------:R-:W-:Y:S06]  /*3ac0*/  BRA `(.L_x_29013) ;  /* 0xffffffe400d07947 */ /* 0x000fec000383ffff */
.L_x_28976:
[----:B------:R-:W-:Y:S01]  /*3ad0*/  HFMA2 R65, -RZ, RZ, 0, 1.847743988037109375e-06 ;  /* 0x0000001fff417431 */ /* 0x000fe200000001ff */
[----:B------:R-:W-:Y:S01]  /*3ae0*/  BSSY B1, `(.L_x_29014) ;  /* 0x0000006000017945 */ /* 0x000fe20003800000 */
[----:B------:R-:W-:Y:S02]  /*3af0*/  IMAD.MOV.U32 R64, RZ, RZ, R33 ;  /* 0x000000ffff407224 */ /* 0x000fe400078e0021 */
[----:B------:R-:W-:-:S07]  /*3b00*/  IMAD.MOV.U32 R66, RZ, RZ, -0x1 ;  /* 0xffffffffff427424 */ /* 0x000fce00078e00ff */
[----:B0--3--:R-:W-:Y:S05]  /*3b10*/  WARPSYNC.COLLECTIVE R66, `(.L_x_29015) ;  /* 0x0000000042087348 */ /* 0x009fea0003c00000 */
[----:B------:R1:W2:Y:S02]  /*3b20*/  SHFL.IDX P6, R65, R67, R64, R65 ;  /* 0x0000004043417389 */ /* 0x0002a400000c0041 */
[----:B0123--:R-:W-:Y:S05]  /*3b30*/  ENDCOLLECTIVE ;  /* 0x000000000000791b */ /* 0x00ffea0003800000 */
.L_x_29015:
[----:B------:R-:W-:Y:S05]  /*3b40*/  BSYNC B1 ;  /* 0x0000000000017941 */ /* 0x000fea0003800000 */
.L_x_29014:
[----:B------:R-:W-:Y:S05]  /*3b50*/  BRA `(.L_x_29016) ;  /* 0xffffffe400c47947 */ /* 0x000fea000383ffff */
.L_x_28978:
[----:B------:R-:W-:Y:S01]  /*3b60*/  BSSY B1, `(.L_x_29017) ;  /* 0x0000007000017945 */ /* 0x000fe20003800000 */
[----:B------:R-:W-:Y:S01]  /*3b70*/  IMAD.MOV.U32 R64, RZ, RZ, R32 ;  /* 0x000000ffff407224 */ /* 0x000fe200078e0020 */
[----:B------:R-:W-:Y:S01]  /*3b80*/  MOV R65, 0x1f ;  /* 0x0000001f00417802 */ /* 0x000fe20000000f00 */
[----:B------:R-:W-:-:S07]  /*3b90*/  IMAD.MOV.U32 R66, RZ, RZ, -0x1 ;  /* 0xffffffffff427424 */ /* 0x000fce00078e00ff */
[----:B01-3--:R-:W-:Y:S05]  /*3ba0*/  WARPSYNC.COLLECTIVE R66, `(.L_x_29018) ;  /* 0x0000000042087348 */ /* 0x00bfea0003c00000 */
[----:B------:R2:W4:Y:S02]  /*3bb0*/  SHFL.IDX P6, R65, R67, R64, R65 ;  /* 0x0000004043417389 */ /* 0x00052400000c0041 */
[----:B01234-:R-:W-:Y:S05]  /*3bc0*/  ENDCOLLECTIVE ;  /* 0x000000000000791b */ /* 0x01ffea0003800000 */
.L_x_29018:
[----:B------:R-:W-:Y:S05]  /*3bd0*/  BSYNC B1 ;  /* 0x0000000000017941 */ /* 0x000fea0003800000 */
.L_x_29017:
[----:B------:R-:W-:Y:S05]  /*3be0*/  BRA `(.L_x_29019) ;  /* 0xffffffe400b87947 */ /* 0x000fea000383ffff */
.L_x_28980:
[----:B------:R-:W-:Y:S01]  /*3bf0*/  HFMA2 R65, -RZ, RZ, 0, 1.847743988037109375e-06 ;  /* 0x0000001fff417431 */ /* 0x000fe200000001ff */
[----:B------:R-:W-:Y:S01]  /*3c00*/  BSSY B1, `(.L_x_29020) ;  /* 0x0000006000017945 */ /* 0x000fe20003800000 */
[----:B------:R-:W-:Y:S02]  /*3c10*/  IMAD.MOV.U32 R64, RZ, RZ, R31 ;  /* 0x000000ffff407224 */ /* 0x000fe400078e001f */
[----:B------:R-:W-:-:S07]  /*3c20*/  IMAD.MOV.U32 R66, RZ, RZ, -0x1 ;  /* 0xffffffffff427424 */ /* 0x000fce00078e00ff */
[----:B0123--:R-:W-:Y:S05]  /*3c30*/  WARPSYNC.COLLECTIVE R66, `(.L_x_29021) ;  /* 0x0000000042087348 */ /* 0x00ffea0003c00000 */
[----:B------:R4:W0:Y:S02]  /*3c40*/  SHFL.IDX P6, R65, R67, R64, R65 ;  /* 0x0000004043417389 */ /* 0x00082400000c0041 */
[----:B01234-:R-:W-:Y:S05]  /*3c50*/  ENDCOLLECTIVE ;  /* 0x000000000000791b */ /* 0x01ffea0003800000 */
.L_x_29021:
[----:B------:R-:W-:Y:S05]  /*3c60*/  BSYNC B1 ;  /* 0x0000000000017941 */ /* 0x000fea0003800000 */
.L_x_29020:
[----:B------:R-:W-:Y:S05]  /*3c70*/  BRA `(.L_x_29022) ;  /* 0xffffffe400ac7947 */ /* 0x000fea000383ffff */
.L_x_28982:
[----:B------:R-:W-:Y:S01]  /*3c80*/  BSSY B1, `(.L_x_29023) ;  /* 0x0000007000017945 */ /* 0x000fe20003800000 */
[----:B------:R-:W-:Y:S01]  /*3c90*/  IMAD.MOV.U32 R64, RZ, RZ, R30 ;  /* 0x000000ffff407224 */ /* 0x000fe200078e001e */
[----:B------:R-:W-:Y:S01]  /*3ca0*/  MOV R65, 0x1f ;  /* 0x0000001f00417802 */ /* 0x000fe20000000f00 */
[----:B------:R-:W-:-:S07]  /*3cb0*/  IMAD.MOV.U32 R66, RZ, RZ, -0x1 ;  /* 0xffffffffff427424 */ /* 0x000fce00078e00ff */
[----:B01234-:R-:W-:Y:S05]  /*3cc0*/  WARPSYNC.COLLECTIVE R66, `(.L_x_29024) ;  /* 0x0000000042087348 */ /* 0x01ffea0003c00000 */
[----:B------:R0:W0:Y:S02]  /*3cd0*/  SHFL.IDX P6, R65, R67, R64, R65 ;  /* 0x0000004043417389 */ /* 0x00002400000c0041 */
[----:B01234-:R-:W-:Y:S05]  /*3ce0*/  ENDCOLLECTIVE ;  /* 0x000000000000791b */ /* 0x01ffea0003800000 */
.L_x_29024:
[----:B------:R-:W-:Y:S05]  /*3cf0*/  BSYNC B1 ;  /* 0x0000000000017941 */ /* 0x000fea0003800000 */
.L_x_29023:
[----:B------:R-:W-:Y:S05]  /*3d00*/  BRA `(.L_x_29025) ;  /* 0xffffffe400a07947 */ /* 0x000fea000383ffff */
.L_x_28984:
[----:B------:R-:W-:Y:S01]  /*3d10*/  HFMA2 R65, -RZ, RZ, 0, 1.847743988037109375e-06 ;  /* 0x0000001fff417431 */ /* 0x000fe200000001ff */
[----:B------:R-:W-:Y:S01]  /*3d20*/  BSSY B1, `(.L_x_29026) ;  /* 0x0000006000017945 */ /* 0x000fe20003800000 */
[----:B------:R-:W-:Y:S02]  /*3d30*/  IMAD.MOV.U32 R64, RZ, RZ, R29 ;  /* 0x000000ffff407224 */ /* 0x000fe400078e001d */
[----:B------:R-:W-:-:S07]  /*3d40*/  IMAD.MOV.U32 R66, RZ, RZ, -0x1 ;  /* 0xffffffffff427424 */ /* 0x000fce00078e00ff */
[----:B01234-:R-:W-:Y:S05]  /*3d50*/  WARPSYNC.COLLECTIVE R66, `(.L_x_29027) ;  /* 0x0000000042087348 */ /* 0x01ffea0003c00000 */
[----:B------:R0:W0:Y:S02]  /*3d60*/  SHFL.IDX P6, R65, R67, R64, R65 ;  /* 0x0000004043417389 */ /* 0x00002400000c0041 */
[----:B01234-:R-:W-:Y:S05]  /*3d70*/  ENDCOLLECTIVE ;  /* 0x000000000000791b */ /* 0x01ffea0003800000 */
.L_x_29027:
[----:B------:R-:W-:Y:S05]  /*3d80*/  BSYNC B1 ;  /* 0x0000000000017941 */ /* 0x000fea0003800000 */
.L_x_29026:
[----:B------:R-:W-:Y:S05]  /*3d90*/  BRA `(.L_x_29028) ;  /* 0xffffffe400947947 */ /* 0x000fea000383ffff */
.L_x_28986:
[----:B------:R-:W-:Y:S01]  /*3da0*/  BSSY B1, `(.L_x_29029) ;  /* 0x0000007000017945 */ /* 0x000fe20003800000 */
[----:B------:R-:W-:Y:S01]  /*3db0*/  IMAD.MOV.U32 R64, RZ, RZ, R28 ;  /* 0x000000ffff407224 */ /* 0x000fe200078e001c */
[----:B------:R-:W-:Y:S01]  /*3dc0*/  MOV R65, 0x1f ;  /* 0x0000001f00417802 */ /* 0x000fe20000000f00 */
[----:B------:R-:W-:-:S07]  /*3dd0*/  IMAD.MOV.U32 R66, RZ, RZ, -0x1 ;  /* 0xffffffffff427424 */ /* 0x000fce00078e00ff */
[----:B01234-:R-:W-:Y:S05]  /*3de0*/  WARPSYNC.COLLECTIVE R66, `(.L_x_29030) ;  /* 0x0000000042087348 */ /* 0x01ffea0003c00000 */
[----:B------:R0:W0:Y:S02]  /*3df0*/  SHFL.IDX P6, R65, R67, R64, R65 ;  /* 0x0000004043417389 */ /* 0x00002400000c0041 */
[----:B01234-:R-:W-:Y:S05]  /*3e00*/  ENDCOLLECTIVE ;  /* 0x000000000000791b */ /* 0x01ffea0003800000 */
.L_x_29030:
[----:B------:R-:W-:Y:S05]  /*3e10*/  BSYNC B1 ;  /* 0x0000000000017941 */ /* 0x000fea0003800000 */
.L_x_29029:
[----:B------:R-:W-:Y:S05]  /*3e20*/  BRA `(.L_x_29031) ;  /* 0xffffffe400887947 */ /* 0x000fea000383ffff */
.L_x_28988:
[----:B------:R-:W-:Y:S01]  /*3e30*/  HFMA2 R65, -RZ, RZ, 0, 1.847743988037109375e-06 ;  /* 0x0000001fff417431 */ /* 0x000fe200000001ff */
[----:B------:R-:W-:Y:S01]  /*3e40*/  BSSY B1, `(.L_x_29032) ;  /* 0x0000006000017945 */ /* 0x000fe20003800000 */
[----:B------:R-:W-:Y:S02]  /*3e50*/  IMAD.MOV.U32 R64, RZ, RZ, R27 ;  /* 0x000000ffff407224 */ /* 0x000fe400078e001b */
[----:B------:R-:W-:-:S07]  /*3e60*/  IMAD.MOV.U32 R66, RZ, RZ, -0x1 ;  /* 0xffffffffff427424 */ /* 0x000fce00078e00ff */
[----:B01234-:R-:W-:Y:S05]  /*3e70*/  WARPSYNC.COLLECTIVE R66, `(.L_x_29033) ;  /* 0x0000000042087348 */ /* 0x01ffea0003c00000 */
[----:B------:R0:W0:Y:S02]  /*3e80*/  SHFL.IDX P6, R65, R67, R64, R65 ;  /* 0x0000004043417389 */ /* 0x00002400000c0041 */
[----:B01234-:R-:W-:Y:S05]  /*3e90*/  ENDCOLLECTIVE ;  /* 0x000000000000791b */ /* 0x01ffea0003800000 */
.L_x_29033:
[----:B------:R-:W-:Y:S05]  /*3ea0*/  BSYNC B1 ;  /* 0x0000000000017941 */ /* 0x000fea0003800000 */
.L_x_29032:
[----:B------:R-:W-:Y:S05]  /*3eb0*/  BRA `(.L_x_29034) ;  /* 0xffffffe4007c7947 */ /* 0x000fea000383ffff */
.L_x_28990:
[----:B------:R-:W-:Y:S01]  /*3ec0*/  BSSY B1, `(.L_x_29035) ;  /* 0x0000007000017945 */ /* 0x000fe20003800000 */
[----:B------:R-:W-:Y:S01]  /*3ed0*/  IMAD.MOV.U32 R64, RZ, RZ, R26 ;  /* 0x000000ffff407224 */ /* 0x000fe200078e001a */
[----:B------:R-:W-:Y:S01]  /*3ee0*/  MOV R65, 0x1f ;  /* 0x0000001f00417802 */ /* 0x000fe20000000f00 */
[----:B------:R-:W-:-:S07]  /*3ef0*/  IMAD.MOV.U32 R66, RZ, RZ, -0x1 ;  /* 0xffffffffff427424 */ /* 0x000fce00078e00ff */
[----:B01234-:R-:W-:Y:S05]  /*3f00*/  WARPSYNC.COLLECTIVE R66, `(.L_x_29036) ;  /* 0x0000000042087348 */ /* 0x01ffea0003c00000 */
[----:B------:R0:W0:Y:S02]  /*3f10*/  SHFL.IDX P6, R65, R67, R64, R65 ;  /* 0x0000004043417389 */ /* 0x00002400000c0041 */
[----:B01234-:R-:W-:Y:S05]  /*3f20*/  ENDCOLLECTIVE ;  /* 0x000000000000791b */ /* 0x01ffea0003800000 */
.L_x_29036:
[----:B------:R-:W-:Y:S05]  /*3f30*/  BSYNC B1 ;  /* 0x0000000000017941 */ /* 0x000fea0003800000 */
.L_x_29035:
[----:B------:R-:W-:Y:S05]  /*3f40*/  BRA `(.L_x_29037) ;  /* 0xffffffe400707947 */ /* 0x000fea000383ffff */
.L_x_28992:
[----:B------:R-:W-:Y:S01]  /*3f50*/  HFMA2 R65, -RZ, RZ, 0, 1.847743988037109375e-06 ;  /* 0x0000001fff417431 */ /* 0x000fe200000001ff */
[----:B------:R-:W-:Y:S01]  /*3f60*/  BSSY B1, `(.L_x_29038) ;  /* 0x0000006000017945 */ /* 0x000fe20003800000 */
[----:B------:R-:W-:Y:S02]  /*3f70*/  IMAD.MOV.U32 R64, RZ, RZ, R25 ;  /* 0x000000ffff407224 */ /* 0x000fe400078e0019 */
[----:B------:R-:W-:-:S07]  /*3f80*/  IMAD.MOV.U32 R66, RZ, RZ, -0x1 ;  /* 0xffffffffff427424 */ /* 0x000fce00078e00ff */
[----:B01234-:R-:W-:Y:S05]  /*3f90*/  WARPSYNC.COLLECTIVE R66, `(.L_x_29039) ;  /* 0x0000000042087348 */ /* 0x01ffea0003c00000 */
[----:B------:R0:W0:Y:S02]  /*3fa0*/  SHFL.IDX P6, R65, R67, R64, R65 ;  /* 0x0000004043417389 */ /* 0x00002400000c0041 */
[----:B01234-:R-:W-:Y:S05]  /*3fb0*/  ENDCOLLECTIVE ;  /* 0x000000000000791b */ /* 0x01ffea0003800000 */
.L_x_29039:
[----:B------:R-:W-:Y:S05]  /*3fc0*/  BSYNC B1 ;  /* 0x0000000000017941 */ /* 0x000fea0003800000 */
.L_x_29038:
[----:B------:R-:W-:Y:S05]  /*3fd0*/  BRA `(.L_x_29040) ;  /* 0xffffffe400647947 */ /* 0x000fea000383ffff */
.L_x_28994:
[----:B------:R-:W-:Y:S01]  /*3fe0*/  BSSY B1, `(.L_x_29041) ;  /* 0x0000007000017945 */ /* 0x000fe20003800000 */
[----:B------:R-:W-:Y:S01]  /*3ff0*/  IMAD.MOV.U32 R64, RZ, RZ, R24 ;  /* 0x000000ffff407224 */ /* 0x000fe200078e0018 */
[----:B------:R-:W-:Y:S01]  /*4000*/  MOV R65, 0x1f ;  /* 0x0000001f00417802 */ /* 0x000fe20000000f00 */
[----:B------:R-:W-:-:S07]  /*4010*/  IMAD.MOV.U32 R66, RZ, RZ, -0x1 ;  /* 0xffffffffff427424 */ /* 0x000fce00078e00ff */
[----:B01234-:R-:W-:Y:S05]  /*4020*/  WARPSYNC.COLLECTIVE R66, `(.L_x_29042) ;  /* 0x0000000042087348 */ /* 0x01ffea0003c00000 */
[----:B------:R0:W0:Y:S02]  /*4030*/  SHFL.IDX P6, R65, R67, R64, R65 ;  /* 0x0000004043417389 */ /* 0x00002400000c0041 */
[----:B01234-:R-:W-:Y:S05]  /*4040*/  ENDCOLLECTIVE ;  /* 0x000000000000791b */ /* 0x01ffea0003800000 */
.L_x_29042:
[----:B------:R-:W-:Y:S05]  /*4050*/  BSYNC B1 ;  /* 0x0000000000017941 */ /* 0x000fea0003800000 */
.L_x_29041:
[----:B------:R-:W-:Y:S05]  /*4060*/  BRA `(.L_x_29043) ;  /* 0xffffffe400587947 */ /* 0x000fea000383ffff */
.L_x_28996:
[----:B------:R-:W-:Y:S01]  /*4070*/  HFMA2 R65, -RZ, RZ, 0, 1.847743988037109375e-06 ;  /* 0x0000001fff417431 */ /* 0x000fe200000001ff */
[----:B------:R-:W-:Y:S01]  /*4080*/  BSSY B1, `(.L_x_29044) ;  /* 0x0000006000017945 */ /* 0x000fe20003800000 */
[----:B------:R-:W-:Y:S02]  /*4090*/  IMAD.MOV.U32 R64, RZ, RZ, R23 ;  /* 0x000000ffff407224 */ /* 0x000fe400078e0017 */
[----:B------:R-:W-:-:S07]  /*40a0*/  IMAD.MOV.U32 R66, RZ, RZ, -0x1 ;  /* 0xffffffffff427424 */ /* 0x000fce00078e00ff */
[----:B01234-:R-:W-:Y:S05]  /*40b0*/  WARPSYNC.COLLECTIVE R66, `(.L_x_29045) ;  /* 0x0000000042087348 */ /* 0x01ffea0003c00000 */
[----:B------:R0:W0:Y:S02]  /*40c0*/  SHFL.IDX P6, R65, R67, R64, R65 ;  /* 0x0000004043417389 */ /* 0x00002400000c0041 */
[----:B01234-:R-:W-:Y:S05]  /*40d0*/  ENDCOLLECTIVE ;  /* 0x000000000000791b */ /* 0x01ffea0003800000 */
.L_x_29045:
[----:B------:R-:W-:Y:S05]  /*40e0*/  BSYNC B1 ;  /* 0x0000000000017941 */ /* 0x000fea0003800000 */
.L_x_29044:
[----:B------:R-:W-:Y:S05]  /*40f0*/  BRA `(.L_x_29046) ;  /* 0xffffffe4004c7947 */ /* 0x000fea000383ffff */
.L_x_28998:
[----:B------:R-:W-:Y:S01]  /*4100*/  BSSY B1, `(.L_x_29047) ;  /* 0x0000007000017945 */ /* 0x000fe20003800000 */
[----:B------:R-:W-:Y:S01]  /*4110*/  IMAD.MOV.U32 R64, RZ, RZ, R22 ;  /* 0x000000ffff407224 */ /* 0x000fe200078e0016 */
[----:B------:R-:W-:Y:S01]  /*4120*/  MOV R65, 0x1f ;  /* 0x0000001f00417802 */ /* 0x000fe20000000f00 */
[----:B------:R-:W-:-:S07]  /*4130*/  IMAD.MOV.U32 R66, RZ, RZ, -0x1 ;  /* 0xffffffffff427424 */ /* 0x000fce00078e00ff */
[----:B01234-:R-:W-:Y:S05]  /*4140*/  WARPSYNC.COLLECTIVE R66, `(.L_x_29048) ;  /* 0x0000000042087348 */ /* 0x01ffea0003c00000 */
[----:B------:R0:W0:Y:S02]  /*4150*/  SHFL.IDX P6, R65, R67, R64, R65 ;  /* 0x0000004043417389 */ /* 0x00002400000c0041 */
[----:B01234-:R-:W-:Y:S05]  /*4160*/  ENDCOLLECTIVE ;  /* 0x000000000000791b */ /* 0x01ffea0003800000 */
.L_x_29048:
[----:B------:R-:W-:Y:S05]  /*4170*/  BSYNC B1 ;  /* 0x0000000000017941 */ /* 0x000fea0003800000 */
.L_x_29047:
[----:B------:R-:W-:Y:S05]  /*4180*/  BRA `(.L_x_29049) ;  /* 0xffffffe400407947 */ /* 0x000fea000383ffff */
.L_x_29000:
[----:B------:R-:W-:Y:S01]  /*4190*/  HFMA2 R65, -RZ, RZ, 0, 1.847743988037109375e-06 ;  /* 0x0000001fff417431 */ /* 0x000fe200000001ff */
[----:B------:R-:W-:Y:S01]  /*41a0*/  BSSY B1, `(.L_x_29050) ;  /* 0x0000006000017945 */ /* 0x000fe20003800000 */
[----:B------:R-:W-:Y:S02]  /*41b0*/  IMAD.MOV.U32 R64, RZ, RZ, R21 ;  /* 0x000000ffff407224 */ /* 0x000fe400078e0015 */
[----:B------:R-:W-:-:S07]  /*41c0*/  IMAD.MOV.U32 R66, RZ, RZ, -0x1 ;  /* 0xffffffffff427424 */ /* 0x000fce00078e00ff */
[----:B01234-:R-:W-:Y:S05]  /*41d0*/  WARPSYNC.COLLECTIVE R66, `(.L_x_29051) ;  /* 0x0000000042087348 */ /* 0x01ffea0003c00000 */
[----:B------:R0:W0:Y:S02]  /*41e0*/  SHFL.IDX P6, R65, R67, R64, R65 ;  /* 0x0000004043417389 */ /* 0x00002400000c0041 */
[----:B01234-:R-:W-:Y:S05]  /*41f0*/  ENDCOLLECTIVE ;  /* 0x000000000000791b */ /* 0x01ffea0003800000 */
.L_x_29051:
[----:B------:R-:W-:Y:S05]  /*4200*/  BSYNC B1 ;  /* 0x0000000000017941 */ /* 0x000fea0003800000 */
.L_x_29050:
[----:B------:R-:W-:Y:S05]  /*4210*/  BRA `(.L_x_29052) ;  /* 0xffffffe400347947 */ /* 0x000fea000383ffff */
.L_x_29002:
[----:B------:R-:W-:Y:S01]  /*4220*/  BSSY B1, `(.L_x_29053) ;  /* 0x0000007000017945 */ /* 0x000fe20003800000 */
[----:B------:R-:W-:Y:S01]  /*4230*/  IMAD.MOV.U32 R64, RZ, RZ, R20 ;  /* 0x000000ffff407224 */ /* 0x000fe200078e0014 */
[----:B------:R-:W-:Y:S01]  /*4240*/  MOV R65, 0x1f ;  /* 0x0000001f00417802 */ /* 0x000fe20000000f00 */
[----:B------:R-:W-:-:S07]  /*4250*/  IMAD.MOV.U32 R66, RZ, RZ, -0x1 ;  /* 0xffffffffff427424 */ /* 0x000fce00078e00ff */
[----:B01234-:R-:W-:Y:S05]  /*4260*/  WARPSYNC.COLLECTIVE R66, `(.L_x_29054) ;  /* 0x0000000042087348 */ /* 0x01ffea0003c00000 */
[----:B------:R0:W0:Y:S02]  /*4270*/  SHFL.IDX P6, R65, R67, R64, R65 ;  /* 0x0000004043417389 */ /* 0x00002400000c0041 */
[----:B01234-:R-:W-:Y:S05]  /*4280*/  ENDCOLLECTIVE ;  /* 0x000000000000791b */ /* 0x01ffea0003800000 */
.L_x_29054:
[----:B------:R-:W-:Y:S05]  /*4290*/  BSYNC B1 ;  /* 0x0000000000017941 */ /* 0x000fea0003800000 */
.L_x_29053:
[----:B------:R-:W-:Y:S05]  /*42a0*/  BRA `(.L_x_29055) ;  /* 0xffffffe400287947 */ /* 0x000fea000383ffff */
.L_x_29004:
[----:B------:R-:W-:Y:S01]  /*42b0*/  HFMA2 R65, -RZ, RZ, 0, 1.847743988037109375e-06 ;  /* 0x0000001fff417431 */ /* 0x000fe200000001ff */
[----:B------:R-:W-:Y:S01]  /*42c0*/  BSSY B1, `(.L_x_29056) ;  /* 0x0000006000017945 */ /* 0x000fe20003800000 */
[----:B------:R-:W-:Y:S02]  /*42d0*/  IMAD.MOV.U32 R64, RZ, RZ, R2 ;  /* 0x000000ffff407224 */ /* 0x000fe400078e0002 */
[----:B------:R-:W-:-:S07]  /*42e0*/  IMAD.MOV.U32 R66, RZ, RZ, -0x1 ;  /* 0xffffffffff427424 */ /* 0x000fce00078e00ff */
[----:B01234-:R-:W-:Y:S05]  /*42f0*/  WARPSYNC.COLLECTIVE R66, `(.L_x_29057) ;  /* 0x0000000042087348 */ /* 0x01ffea0003c00000 */
[----:B------:R0:W0:Y:S02]  /*4300*/  SHFL.IDX P6, R65, R67, R64, R65 ;  /* 0x0000004043417389 */ /* 0x00002400000c0041 */
[----:B01234-:R-:W-:Y:S05]  /*4310*/  ENDCOLLECTIVE ;  /* 0x000000000000791b */ /* 0x01ffea0003800000 */
.L_x_29057:
[----:B------:R-:W-:Y:S05]  /*4320*/  BSYNC B1 ;  /* 0x0000000000017941 */ /* 0x000fea0003800000 */
.L_x_29056:
[----:B------:R-:W-:Y:S05]  /*4330*/  BRA `(.L_x_29058) ;  /* 0xffffffe4001c7947 */ /* 0x000fea000383ffff */
        .weak           $__internal_584_$__cuda_sm20_div_s16
        .type           $__internal_584_$__cuda_sm20_div_s16,@function
        .size           $__internal_584_$__cuda_sm20_div_s16,($__internal_585_$__cuda_sm20_div_u16 - $__internal_584_$__cuda_sm20_div_s16)
$__internal_584_$__cuda_sm20_div_s16:
[----:B------:R-:W-:Y:S01]  /*4340*/  IMAD.U32 R34, RZ, RZ, UR8 ;  /* 0x00000008ff227e24 */ /* 0x000fe2000f8e00ff */
[----:B------:R-:W-:Y:S01]  /*4350*/  MOV R35, 0x4b800000 ;  /* 0x4b80000000237802 */ /* 0x000fe20000000f00 */
        /* <DEDUP_REMOVED lines=23> */
[----:B------:R-:W-:Y:S05]  /*44d0*/  RET.REL.NODEC R34 `(_Z9cuda_gemmIiLi128ELi1ELi1ELi1024ELi32ELi32ELi64ELi0ELi0EEviiiPT_S1_S1_iii) ;  /* 0xffffffb822c87950 */ /* 0x000fea0003c3ffff */
        .weak           $__internal_585_$__cuda_sm20_div_u16
        .type           $__internal_585_$__cuda_sm20_div_u16,@function
        .size           $__internal_585_$__cuda_sm20_div_u16,(.L_x_39088 - $__internal_585_$__cuda_sm20_div_u16)
$__internal_585_$__cuda_sm20_div_u16:
        /* <DEDUP_REMOVED lines=18> */
[----:B------:R-:W-:Y:S06]  /*4600*/  RET.REL.NODEC R6 `(_Z9cuda_gemmIiLi128ELi1ELi1ELi1024ELi32ELi32ELi64ELi0ELi0EEviiiPT_S1_S1_iii) ;  /* 0xffffffb8067c7950 */ /* 0x000fec0003c3ffff */
.L_x_29059:
        /* <DEDUP_REMOVED lines=15> */
.L_x_39088:


//--------------------- .text._Z9cuda_gemmIiLi128ELi1ELi1ELi1024ELi16ELi16ELi64ELi1ELi1EEviiiPT_S1_S1_iii --------------------------
	.section	.text._Z9cuda_gemmIiLi128ELi1ELi1ELi1024ELi16ELi16ELi64ELi1ELi1EEviiiPT_S1_S1_iii,"ax",@progbits
	.align	128
        .global         _Z9cuda_gemmIiLi128ELi1ELi1ELi1024ELi16ELi16ELi64ELi1ELi1EEviiiPT_S1_S1_iii
        .type           _Z9cuda_gemmIiLi128ELi1ELi1ELi1024ELi16ELi16ELi64ELi1ELi1EEviiiPT_S1_S1_iii,@function
        .size           _Z9cuda_gemmIiLi128ELi1ELi1ELi1024ELi16ELi16ELi64ELi1ELi1EEviiiPT_S1_S1_iii,(.L_x_39089 - _Z9cuda_gemmIiLi128ELi1ELi1ELi1024ELi16ELi16ELi64ELi1ELi1EEviiiPT_S1_S1_iii)
        .other          _Z9cuda_gemmIiLi128ELi1ELi1ELi1024ELi16ELi16ELi64ELi1ELi1EEviiiPT_S1_S1_iii,@"STO_CUDA_ENTRY STV_DEFAULT"
_Z9cuda_gemmIiLi128ELi1ELi1ELi1024ELi16ELi16ELi64ELi1ELi1EEviiiPT_S1_S1_iii:
.text._Z9cuda_gemmIiLi128ELi1ELi1ELi1024ELi16ELi16ELi64ELi1ELi1EEviiiPT_S1_S1_iii:
[----:B------:R-:W-:Y:S01]  /*0000*/  LDC R1, c[0x0][0x37c] ;  /* 0x0000df00ff017b82 */ /* 0x000fe20000000800 */
[----:B------:R-:W0:Y:S07]  /*0010*/  S2R R3, SR_TID.X ;  /* 0x0000000000037919 */ /* 0x000e2e0000002100 */
[----:B------:R-:W1:Y:S02]  /*0020*/  LDC R0, c[0x0][0x360] ;  /* 0x0000d800ff007b82 */ /* 0x000e640000000800 */
[----:B-1----:R-:W-:-:S02]  /*0030*/  LOP3.LUT R6, R0, 0xff, RZ, 0xc0, !PT ;  /* 0x000000ff00067812 */ /* 0x002fc400078ec0ff */
[----:B0-----:R-:W-:-:S04]  /*0040*/  IADD3 R2, PT, PT, R3, R0, RZ ;  /* 0x0000000003027210 */ /* 0x001fc80007ffe0ff */
[----:B------:R-:W-:Y:S02]  /*0050*/  LOP3.LUT R8, R2, 0xff, RZ, 0xc, !PT ;  /* 0x000000ff02087812 */ /* 0x000fe400078e0cff */
[----:B------:R-:W-:-:S07]  /*0060*/  MOV R10, 0x80 ;  /* 0x00000080000a7802 */ /* 0x000fce0000000f00 */
[----:B------:R-:W-:Y:S05]  /*0070*/  CALL.REL.NOINC `($__internal_586_$__cuda_sm20_div_u16) ;  /* 0x0000002400907944 */ /* 0x000fea0003c00000 */
        /* <DEDUP_REMOVED lines=15> */
.L_x_29062:
[----:B--23--:R-:W-:-:S06]  /*0170*/  IMAD.WIDE.U32 R6, R9, 0x4, R10 ;  /* 0x0000000409067825 */ /* 0x00cfcc00078e000a */
[----:B-1----:R-:W2:Y:S01]  /*0180*/  LDG.E R6, desc[UR6][R6.64] ;  /* 0x0000000606067981 */ /* 0x002ea2000c1e1900 */
[----:B------:R-:W-:Y:S01]  /*0190*/  LOP3.LUT R13, R9, 0xf, RZ, 0xc0, !PT ;  /* 0x0000000f090d7812 */ /* 0x000fe200078ec0ff */
[----:B------:R-:W-:Y:S01]  /*01a0*/  VIADD R4, R4, 0x1 ;  /* 0x0000000104047836 */ /* 0x000fe20000000000 */
[----:B------:R-:W-:Y:S02]  /*01b0*/  SHF.R.U32.HI R8, RZ, 0x2, R9 ;  /* 0x00000002ff087819 */ /* 0x000fe40000011609 */
[----:B------:R-:W-:Y:S01]  /*01c0*/  IADD3 R9, PT, PT, R0, R9, RZ ;  /* 0x0000000900097210 */ /* 0x000fe20007ffe0ff */
[----:B------:R-:W-:Y:S01]  /*01d0*/  IMAD R13, R13, 0x44, R2 ;  /* 0x000000440d0d7824 */ /* 0x000fe200078e0202 */
[----:B------:R-:W-:-:S04]  /*01e0*/  LOP3.LUT R8, R8, 0x3ffffffc, RZ, 0xc0, !PT ;  /* 0x3ffffffc08087812 */ /* 0x000fc800078ec0ff */
[----:B------:R-:W-:Y:S02]  /*01f0*/  IADD3 R13, PT, PT, R13, R8, RZ ;  /* 0x000000080d0d7210 */ /* 0x000fe40007ffe0ff */
[----:B------:R-:W-:-:S04]  /*0200*/  LOP3.LUT R8, R4, R15, RZ, 0x3c, !PT ;  /* 0x0000000f04087212 */ /* 0x000fc800078e3cff */
[----:B------:R-:W-:Y:S01]  /*0210*/  ISETP.NE.AND P1, PT, R8, 0x2, PT ;  /* 0x000000020800780c */ /* 0x000fe20003f25270 */
[----:B--2---:R2:W-:-:S12]  /*0220*/  STS [R13], R6 ;  /* 0x000000060d007388 */ /* 0x0045d80000000800 */
[----:B------:R-:W-:Y:S05]  /*0230*/  @P1 BRA `(.L_x_29062) ;  /* 0xfffffffc00cc1947 */ /* 0x000fea000383ffff */
.L_x_29061:
[----:B-1----:R-:W-:Y:S05]  /*0240*/  BSYNC.RECONVERGENT B0 ;  /* 0x0000000000007941 */ /* 0x002fea0003800200 */
.L_x_29060:
[----:B------:R-:W-:Y:S04]  /*0250*/  BSSY.RECONVERGENT B0, `(.L_x_29063) ;  /* 0x0000030000007945 */ /* 0x000fe80003800200 */
[----:B------:R-:W-:Y:S05]  /*0260*/  @!P0 BRA `(.L_x_29064) ;  /* 0x0000000000b88947 */ /* 0x000fea0003800000 */
[----:B--2---:R-:W1:Y:S01]  /*0270*/  S2R R13, SR_CgaCtaId ;  /* 0x00000000000d7919 */ /* 0x004e620000008800 */
[----:B------:R-:W2:Y:S01]  /*0280*/  LDC.64 R6, c[0x0][0x398] ;  /* 0x0000e600ff067b82 */ /* 0x000ea20000000a00 */
[----:B------:R-:W-:Y:S01]  /*0290*/  MOV R2, 0x400 ;  /* 0x0000040000027802 */ /* 0x000fe20000000f00 */
[C-C-:B------:R-:W-:Y:S01]  /*02a0*/  IMAD R11, R0.reuse, 0x2, R9.reuse ;  /* 0x00000002000b7824 */ /* 0x140fe200078e0209 */
[----:B------:R-:W-:Y:S02]  /*02b0*/  IADD3 R15, PT, PT, R9, R0, RZ ;  /* 0x00000000090f7210 */ /* 0x000fe40007ffe0ff */
[----:B-1----:R-:W-:Y:S01]  /*02c0*/  LEA R2, R13, R2, 0x18 ;  /* 0x000000020d027211 */ /* 0x002fe200078ec0ff */
[----:B------:R-:W-:-:S07]  /*02d0*/  IMAD R13, R0, 0x3, R9 ;  /* 0x00000003000d7824 */ /* 0x000fce00078e0209 */
.L_x_29065:
[----:B--2---:R-:W-:-:S04]  /*02e0*/  IMAD.WIDE.U32 R22, R9, 0x4, R6 ;  /* 0x0000000409167825 */ /* 0x004fc800078e0006 */
[--C-:B------:R-:W-:Y:S01]  /*02f0*/  IMAD.WIDE.U32 R16, R15, 0x4, R6.reuse ;  /* 0x000000040f107825 */ /* 0x100fe200078e0006 */
[----:B-1----:R-:W2:Y:S03]  /*0300*/  LDG.E R4, desc[UR6][R22.64] ;  /* 0x0000000616047981 */ /* 0x002ea6000c1e1900 */
        /* <DEDUP_REMOVED lines=15> */
[----:B------:R-:W-:Y:S01]  /*0400*/  LOP3.LUT R24, R24, 0x3ffffffc, RZ, 0xc0, !PT ;  /* 0x3ffffffc18187812 */ /* 0x000fe200078ec0ff */
[--C-:B------:R-:W-:Y:S01]  /*0410*/  IMAD R27, R27, 0x44, R2.reuse ;  /* 0x000000441b1b7824 */ /* 0x100fe200078e0202 */
[----:B------:R-:W-:Y:S01]  /*0420*/  LOP3.LUT R10, R10, 0x3ffffffc, RZ, 0xc0, !PT ;  /* 0x3ffffffc0a0a7812 */ /* 0x000fe200078ec0ff */
[----:B------:R-:W-:Y:S01]  /*0430*/  IMAD R29, R29, 0x44, R2 ;  /* 0x000000441d1d7824 */ /* 0x000fe200078e0202 */
[----:B------:R-:W-:Y:S01]  /*0440*/  LOP3.LUT R12, R12, 0x3ffffffc, RZ, 0xc0, !PT ;  /* 0x3ffffffc0c0c7812 */ /* 0x000fe200078ec0ff */
[----:B------:R-:W-:Y:S01]  /*0450*/  IMAD.IADD R31, R31, 0x1, R24 ;  /* 0x000000011f1f7824 */ /* 0x000fe200078e0218 */
[----:B------:R-:W-:-:S02]  /*0460*/  LOP3.LUT R14, R14, 0x3ffffffc, RZ, 0xc0, !PT ;  /* 0x3ffffffc0e0e7812 */ /* 0x000fc400078ec0ff */
[----:B------:R-:W-:Y:S01]  /*0470*/  IADD3 R25, PT, PT, R25, R10, RZ ;  /* 0x0000000a19197210 */ /* 0x000fe20007ffe0ff */
[----:B------:R-:W-:Y:S01]  /*0480*/  IMAD.IADD R27, R27, 0x1, R12 ;  /* 0x000000011b1b7824 */ /* 0x000fe200078e020c */
[----:B------:R-:W-:Y:S02]  /*0490*/  IADD3 R29, PT, PT, R29, R14, RZ ;  /* 0x0000000e1d1d7210 */ /* 0x000fe40007ffe0ff */
        /* <DEDUP_REMOVED lines=11> */
.L_x_29064:
[----:B------:R-:W-:Y:S05]  /*0550*/  BSYNC.RECONVERGENT B0 ;  /* 0x0000000000007941 */ /* 0x000fea0003800200 */
.L_x_29063:
[----:B------:R-:W0:Y:S02]  /*0560*/  LDCU UR4, c[0x0][0x374] ;  /* 0x00006e80ff0477ac */ /* 0x000e240008000800 */
[----:B0-----:R-:W-:-:S13]  /*0570*/  ISETP.GE.U32.AND P0, PT, R5, UR4, PT ;  /* 0x0000000405007c0c */ /* 0x001fda000bf06070 */
[----:B------:R-:W-:Y:S05]  /*0580*/  @P0 EXIT ;  /* 0x000000000000094d */ /* 0x000fea0003800000 */
[----:B------:R-:W-:Y:S01]  /*0590*/  IMAD.SHL.U32 R17, R0, 0x4, RZ ;  /* 0x0000000400117824 */ /* 0x000fe200078e00ff */
[----:B------:R-:W-:-:S04]  /*05a0*/  SHF.L.U32 R16, R3, 0x2, RZ ;  /* 0x0000000203107819 */ /* 0x000fc800000006ff */
[----:B------:R-:W-:Y:S02]  /*05b0*/  IADD3 R2, PT, PT, R16, R17, RZ ;  /* 0x0000001110027210 */ /* 0x000fe40007ffe0ff */
[----:B--2---:R-:W-:-:S03]  /*05c0*/  LOP3.LUT R6, R17, 0xffff, RZ, 0xc0, !PT ;  /* 0x0000ffff11067812 */ /* 0x004fc600078ec0ff */
[----:B------:R-:W-:-:S05]  /*05d0*/  IMAD.MOV R2, RZ, RZ, -R2 ;  /* 0x000000ffff027224 */ /* 0x000fca00078e0a02 */
[----:B------:R-:W-:-:S04]  /*05e0*/  PRMT R2, R2, 0x7710, RZ ;  /* 0x0000771002027816 */ /* 0x000fc800000000ff */
[----:B------:R-:W-:-:S04]  /*05f0*/  IADD3 R2, PT, PT, R2, 0x3ff, RZ ;  /* 0x000003ff02027810 */ /* 0x000fc80007ffe0ff */
[----:B-1----:R-:W-:Y:S02]  /*0600*/  LOP3.LUT R8, R2, 0xffff, RZ, 0xc0, !PT ;  /* 0x0000ffff02087812 */ /* 0x002fe400078ec0ff */
[----:B------:R-:W-:-:S07]  /*0610*/  MOV R10, 0x630 ;  /* 0x00000630000a7802 */ /* 0x000fce0000000f00 */
[----:B------:R-:W-:Y:S05]  /*0620*/  CALL.REL.NOINC `($__internal_586_$__cuda_sm20_div_u16) ;  /* 0x0000002000247944 */ /* 0x000fea0003c00000 */
[C---:B------:R-:W-:Y:S01]  /*0630*/  LOP3.LUT R6, R9.reuse, 0xffff, RZ, 0xc0, !PT ;  /* 0x0000ffff09067812 */ /* 0x040fe200078ec0ff */
[----:B------:R-:W0:Y:S01]  /*0640*/  S2R R18, SR_TID.X ;  /* 0x0000000000127919 */ /* 0x000e220000002100 */
[----:B------:R-:W-:Y:S01]  /*0650*/  LOP3.LUT R2, R9, 0xffff, RZ, 0xc0, !PT ;  /* 0x0000ffff09027812 */ /* 0x000fe200078ec0ff */
[----:B------:R-:W-:Y:S01]  /*0660*/  BSSY.RECONVERGENT B0, `(.L_x_29066) ;  /* 0x0000016000007945 */ /* 0x000fe20003800200 */
[----:B------:R-:W-:Y:S02]  /*0670*/  IADD3 R3, PT, PT, -R6, 0x2, RZ ;  /* 0x0000000206037810 */ /* 0x000fe40007ffe1ff */
[----:B------:R-:W-:Y:S02]  /*0680*/  ISETP.GE.U32.AND P0, PT, R2, 0x2, PT ;  /* 0x000000020200780c */ /* 0x000fe40003f06070 */
[----:B------:R-:W-:-:S13]  /*0690*/  LOP3.LUT P1, RZ, R3, 0x3, RZ, 0xc0, !PT ;  /* 0x0000000303ff7812 */ /* 0x000fda000782c0ff */
[----:B------:R-:W-:Y:S05]  /*06a0*/  @!P1 BRA `(.L_x_29067) ;  /* 0x0000000000449947 */ /* 0x000fea0003800000 */
[----:B------:R-:W1:Y:S01]  /*06b0*/  S2R R7, SR_CgaCtaId ;  /* 0x0000000000077919 */ /* 0x000e620000008800 */
[----:B------:R-:W2:Y:S01]  /*06c0*/  LDC.64 R2, c[0x0][0x390] ;  /* 0x0000e400ff027b82 */ /* 0x000ea20000000a00 */
[----:B------:R-:W-:Y:S02]  /*06d0*/  MOV R4, 0x400 ;  /* 0x0000040000047802 */ /* 0x000fe40000000f00 */
[----:B------:R-:W-:-:S03]  /*06e0*/  LOP3.LUT R13, R6, 0x3, RZ, 0xc0, !PT ;  /* 0x00000003060d7812 */ /* 0x000fc600078ec0ff */
[----:B------:R-:W-:-:S05]  /*06f0*/  VIADD R4, R4, 0x480 ;  /* 0x0000048004047836 */ /* 0x000fca0000000000 */
[----:B-1----:R-:W-:Y:S02]  /*0700*/  LEA R7, R7, R4, 0x18 ;  /* 0x0000000407077211 */ /* 0x002fe400078ec0ff */
[----:B------:R-:W-:-:S07]  /*0710*/  MOV R4, RZ ;  /* 0x000000ff00047202 */ /* 0x000fce0000000f00 */
.L_x_29068:
[----:B-1----:R-:W-:-:S04]  /*0720*/  IMAD R9, R5, 0x400, R16 ;  /* 0x0000040005097824 */ /* 0x002fc800078e0210 */
[----:B--2---:R-:W-:-:S06]  /*0730*/  IMAD.WIDE.U32 R8, R9, 0x4, R2 ;  /* 0x0000000409087825 */ /* 0x004fcc00078e0002 */
[----:B------:R-:W2:Y:S01]  /*0740*/  LDG.E.128 R8, desc[UR6][R8.64] ;  /* 0x0000000608087981 */ /* 0x000ea2000c1e1d00 */
[----:B------:R-:W-:Y:S01]  /*0750*/  LEA R6, R16, R7, 0x2 ;  /* 0x0000000710067211 */ /* 0x000fe200078e10ff */
[----:B------:R-:W-:Y:S01]  /*0760*/  VIADD R4, R4, 0x1 ;  /* 0x0000000104047836 */ /* 0x000fe20000000000 */
[----:B------:R-:W-:-:S04]  /*0770*/  IADD3 R16, PT, PT, R17, R16, RZ ;  /* 0x0000001011107210 */ /* 0x000fc80007ffe0ff */
[----:B------:R-:W-:-:S04]  /*0780*/  LOP3.LUT R12, R13, R4, RZ, 0x3c, !PT ;  /* 0x000000040d0c7212 */ /* 0x000fc800078e3cff */
[----:B------:R-:W-:Y:S01]  /*0790*/  ISETP.NE.AND P1, PT, R12, 0x2, PT ;  /* 0x000000020c00780c */ /* 0x000fe20003f25270 */
[----:B--2---:R1:W-:-:S12]  /*07a0*/  STS.128 [R6], R8 ;  /* 0x0000000806007388 */ /* 0x0043d80000000c00 */
[----:B------:R-:W-:Y:S05]  /*07b0*/  @P1 BRA `(.L_x_29068) ;  /* 0xfffffffc00d81947 */ /* 0x000fea000383ffff */
.L_x_29067:
[----:B------:R-:W-:Y:S05]  /*07c0*/  BSYNC.RECONVERGENT B0 ;  /* 0x0000000000007941 */ /* 0x000fea0003800200 */
.L_x_29066:
        /* <DEDUP_REMOVED lines=8> */
[----:B------:R-:W3:Y:S01]  /*0850*/  LDC.64 R2, c[0x0][0x390] ;  /* 0x0000e400ff027b82 */ /* 0x000ee20000000a00 */
[----:B------:R-:W-:Y:S01]  /*0860*/  IMAD.IADD R29, R17, 0x1, R31 ;  /* 0x00000001111d7824 */ /* 0x000fe200078e021f */
[----:B--2---:R-:W-:-:S06]  /*0870*/  ULEA UR4, UR5, UR4, 0x18 ;  /* 0x0000000405047291 */ /* 0x004fcc000f8ec0ff */
[----:B------:R-:W-:-:S07]  /*0880*/  LEA R25, R16, UR4, 0x2 ;  /* 0x0000000410197c11 */ /* 0x000fce000f8e10ff */
.L_x_29071:
[----:B---3--:R-:W-:-:S04]  /*0890*/  IMAD.WIDE R4, R31, 0x4, R2 ;  /* 0x000000041f047825 */ /* 0x008fc800078e0202 */
[--C-:B-12---:R-:W-:Y:S02]  /*08a0*/  IMAD.WIDE R8, R29, 0x4, R2.reuse ;  /* 0x000000041d087825 */ /* 0x106fe400078e0202 */
        /* <DEDUP_REMOVED lines=15> */
[C---:B------:R-:W-:Y:S01]  /*09a0*/  LEA R29, R0.reuse, R29, 0x4 ;  /* 0x0000001d001d7211 */ /* 0x040fe200078e20ff */
[----:B--2---:R1:W-:Y:S04]  /*09b0*/  STS.128 [R25], R4 ;  /* 0x0000000419007388 */ /* 0x0043e80000000c00 */
[----:B---3--:R2:W-:Y:S04]  /*09c0*/  STS.128 [R24], R8 ;  /* 0x0000000818007388 */ /* 0x0085e80000000c00 */
[----:B----4-:R2:W-:Y:S04]  /*09d0*/  STS.128 [R26], R12 ;  /* 0x0000000c1a007388 */ /* 0x0105e80000000c00 */
[----:B-----5:R2:W-:Y:S01]  /*09e0*/  STS.128 [R28], R20 ;  /* 0x000000141c007388 */ /* 0x0205e20000000c00 */
[----:B-1----:R-:W-:Y:S01]  /*09f0*/  LEA R25, R0, R25, 0x6 ;  /* 0x0000001900197211 */ /* 0x002fe200078e30ff */
[----:B------:R-:W-:Y:S06]  /*0a00*/  @!P0 BRA `(.L_x_29071) ;  /* 0xfffffffc00a08947 */ /* 0x000fec000383ffff */
.L_x_29070:
[----:B------:R-:W-:Y:S05]  /*0a10*/  BSYNC.RECONVERGENT B0 ;  /* 0x0000000000007941 */ /* 0x000fea0003800200 */
.L_x_29069:
[----:B------:R-:W3:Y:S08]  /*0a20*/  S2UR UR5, SR_CgaCtaId ;  /* 0x00000000000579c3 */ /* 0x000ef00000008800 */
[----:B------:R-:W-:Y:S01]  /*0a30*/  BAR.SYNC.DEFER_BLOCKING 0x0 ;  /* 0x0000000000007b1d */ /* 0x000fe20000010000 */
[C---:B0-----:R-:W-:Y:S01]  /*0a40*/  IMAD.SHL.U32 R0, R18.reuse, 0x4, RZ ;  /* 0x0000000412007824 */ /* 0x041fe200078e00ff */
[----:B------:R-:W-:Y:S01]  /*0a50*/  SHF.R.U32.HI R3, RZ, 0x6, R18 ;  /* 0x00000006ff037819 */ /* 0x000fe20000011612 */
[C---:B------:R-:W-:Y:S01]  /*0a60*/  IMAD.SHL.U32 R29, R18.reuse, 0x10, RZ ;  /* 0x00000010121d7824 */ /* 0x040fe200078e00ff */
[C---:B------:R-:W-:Y:S01]  /*0a70*/  IADD3 R17, PT, PT, R18.reuse, 0x1, RZ ;  /* 0x0000000112117810 */ /* 0x040fe20007ffe0ff */
[----:B--2---:R-:W-:Y:S01]  /*0a80*/  VIADD R22, R18, 0x2 ;  /* 0x0000000212167836 */ /* 0x004fe20000000000 */
[----:B------:R-:W-:Y:S01]  /*0a90*/  UMOV UR4, 0x400 ;  /* 0x0000040000047882 */ /* 0x000fe20000000000 */
[----:B------:R-:W-:Y:S01]  /*0aa0*/  LOP3.LUT R0, R0, 0x3c, RZ, 0xc0, !PT ;  /* 0x0000003c00007812 */ /* 0x000fe200078ec0ff */
[C---:B-1----:R-:W-:Y:S01]  /*0ab0*/  VIADD R6, R18.reuse, 0x4 ;  /* 0x0000000412067836 */ /* 0x042fe20000000000 */
[----:B------:R-:W-:Y:S01]  /*0ac0*/  LOP3.LUT R29, R29, 0x3f0, RZ, 0xc0, !PT ;  /* 0x000003f01d1d7812 */ /* 0x000fe200078ec0ff */
[----:B------:R-:W-:Y:S01]  /*0ad0*/  VIADD R10, R18, 0x6 ;  /* 0x00000006120a7836 */ /* 0x000fe20000000000 */
[----:B------:R-:W-:-:S02]  /*0ae0*/  LOP3.LUT R17, R17, 0xf, RZ, 0xc0, !PT ;  /* 0x0000000f11117812 */ /* 0x000fc400078ec0ff */
[----:B------:R-:W-:Y:S02]  /*0af0*/  LOP3.LUT R22, R22, 0xf, RZ, 0xc0, !PT ;  /* 0x0000000f16167812 */ /* 0x000fe400078ec0ff */
[C---:B------:R-:W-:Y:S02]  /*0b00*/  LOP3.LUT R2, R29.reuse, R17, RZ, 0xfc, !PT ;  /* 0x000000111d027212 */ /* 0x040fe400078efcff */
[----:B------:R-:W-:Y:S02]  /*0b10*/  LOP3.LUT R4, R29, R22, RZ, 0xfc, !PT ;  /* 0x000000161d047212 */ /* 0x000fe400078efcff */
[C---:B------:R-:W-:Y:S02]  /*0b20*/  IADD3 R25, PT, PT, R18.reuse, 0x3, RZ ;  /* 0x0000000312197810 */ /* 0x040fe40007ffe0ff */
[C---:B------:R-:W-:Y:S01]  /*0b30*/  LOP3.LUT R14, R18.reuse, 0xf, RZ, 0xc0, !PT ;  /* 0x0000000f120e7812 */ /* 0x040fe200078ec0ff */
[----:B---3--:R-:W-:Y:S01]  /*0b40*/  ULEA UR8, UR5, UR4, 0x18 ;  /* 0x0000000405087291 */ /* 0x008fe2000f8ec0ff */
[----:B------:R-:W-:Y:S01]  /*0b50*/  LOP3.LUT R25, R25, 0xf, RZ, 0xc0, !PT ;  /* 0x0000000f19197812 */ /* 0x000fe200078ec0ff */
[----:B------:R-:W-:Y:S01]  /*0b60*/  UIADD3 UR4, UPT, UPT, UR4, 0x480, URZ ;  /* 0x0000048004047890 */ /* 0x000fe2000fffe0ff */
[----:B------:R-:W-:-:S02]  /*0b70*/  IADD3 R13, PT, PT, R18, 0x5, RZ ;  /* 0x00000005120d7810 */ /* 0x000fc40007ffe0ff */
[----:B------:R-:W-:Y:S01]  /*0b80*/  LOP3.LUT R31, R6, 0xf, RZ, 0xc0, !PT ;  /* 0x0000000f061f7812 */ /* 0x000fe200078ec0ff */
[----:B------:R-:W-:Y:S01]  /*0b90*/  ULEA UR4, UR5, UR4, 0x18 ;  /* 0x0000000405047291 */ /* 0x000fe2000f8ec0ff */
[----:B------:R-:W-:Y:S02]  /*0ba0*/  IADD3 R0, PT, PT, R0, UR8, RZ ;  /* 0x0000000800007c10 */ /* 0x000fe4000fffe0ff */
[----:B------:R-:W-:Y:S02]  /*0bb0*/  LOP3.LUT R5, R29, R25, RZ, 0xfc, !PT ;  /* 0x000000191d057212 */ /* 0x000fe400078efcff */
[----:B------:R-:W-:Y:S01]  /*0bc0*/  LOP3.LUT R13, R13, 0xf, RZ, 0xc0, !PT ;  /* 0x0000000f0d0d7812 */ /* 0x000fe200078ec0ff */
[----:B------:R-:W-:Y:S01]  /*0bd0*/  IMAD R3, R3, 0x44, R0 ;  /* 0x0000004403037824 */ /* 0x000fe200078e0200 */
[----:B------:R-:W-:Y:S02]  /*0be0*/  LOP3.LUT R0, R29, 0xf, R18, 0xf8, !PT ;  /* 0x0000000f1d007812 */ /* 0x000fe400078ef812 */
[----:B------:R-:W-:-:S02]  /*0bf0*/  LEA R2, R2, UR4, 0x2 ;  /* 0x0000000402027c11 */ /* 0x000fc4000f8e10ff */
[----:B------:R-:W0:Y:S01]  /*0c00*/  LDS R32, [R3] ;  /* 0x0000000003207984 */ /* 0x000e220000000800 */
[----:B------:R-:W-:Y:S02]  /*0c10*/  LEA R0, R0, UR4, 0x2 ;  /* 0x0000000400007c11 */ /* 0x000fe4000f8e10ff */
[----:B------:R-:W-:Y:S01]  /*0c20*/  LEA R4, R4, UR4, 0x2 ;  /* 0x0000000404047c11 */ /* 0x000fe2000f8e10ff */
[----:B------:R-:W1:Y:S01]  /*0c30*/  LDS R33, [R3+0x88] ;  /* 0x0000880003217984 */ /* 0x000e620000000800 */
[----:B------:R-:W-:Y:S02]  /*0c40*/  LOP3.LUT R6, R29, R31, RZ, 0xfc, !PT ;  /* 0x0000001f1d067212 */ /* 0x000fe400078efcff */
[----:B------:R-:W-:Y:S01]  /*0c50*/  LEA R5, R5, UR4, 0x2 ;  /* 0x0000000405057c11 */ /* 0x000fe2000f8e10ff */
[----:B------:R-:W-:Y:S01]  /*0c60*/  LDS R0, [R0] ;  /* 0x0000000000007984 */ /* 0x000fe20000000800 */
[----:B------:R-:W-:Y:S02]  /*0c70*/  LOP3.LUT R7, R29, R13, RZ, 0xfc, !PT ;  /* 0x0000000d1d077212 */ /* 0x000fe400078efcff */
[----:B------:R-:W-:Y:S01]  /*0c80*/  LEA R26, R6, UR4, 0x2 ;  /* 0x00000004061a7c11 */ /* 0x000fe2000f8e10ff */
[----:B------:R-:W-:Y:S01]  /*0c90*/  LDS R2, [R2] ;  /* 0x0000000002027984 */ /* 0x000fe20000000800 */
[----:B------:R-:W-:-:S02]  /*0ca0*/  IADD3 R6, PT, PT, R18, 0x7, RZ ;  /* 0x0000000712067810 */ /* 0x000fc40007ffe0ff */
[----:B------:R-:W-:Y:S01]  /*0cb0*/  LEA R24, R7, UR4, 0x2 ;  /* 0x0000000407187c11 */ /* 0x000fe2000f8e10ff */
[----:B------:R2:W-:Y:S01]  /*0cc0*/  LDS R28, [R4] ;  /* 0x00000000041c7984 */ /* 0x0005e20000000800 */
[----:B------:R-:W-:Y:S02]  /*0cd0*/  LOP3.LUT R10, R10, 0xf, RZ, 0xc0, !PT ;  /* 0x0000000f0a0a7812 */ /* 0x000fe400078ec0ff */
[----:B------:R-:W-:Y:S01]  /*0ce0*/  LOP3.LUT R7, R6, 0xf, RZ, 0xc0, !PT ;  /* 0x0000000f06077812 */ /* 0x000fe200078ec0ff */
[----:B------:R3:W-:Y:S01]  /*0cf0*/  LDS R27, [R5] ;  /* 0x00000000051b7984 */ /* 0x0007e20000000800 */
[----:B------:R-:W-:-:S03]  /*0d00*/  LOP3.LUT R36, R14, 0x8, RZ, 0x3c, !PT ;  /* 0x000000080e247812 */ /* 0x000fc600078e3cff */
[----:B------:R-:W-:Y:S01]  /*0d10*/  LDS R26, [R26] ;  /* 0x000000001a1a7984 */ /* 0x000fe20000000800 */
[----:B--2---:R-:W-:-:S03]  /*0d20*/  LOP3.LUT R4, R29, R10, RZ, 0xfc, !PT ;  /* 0x0000000a1d047212 */ /* 0x004fc600078efcff */
[----:B------:R-:W-:Y:S01]  /*0d30*/  LDS R24, [R24] ;  /* 0x0000000018187984 */ /* 0x000fe20000000800 */
[----:B---3--:R-:W-:Y:S02]  /*0d40*/  LOP3.LUT R5, R29, R7, RZ, 0xfc, !PT ;  /* 0x000000071d057212 */ /* 0x008fe400078efcff */
[----:B------:R-:W-:Y:S02]  /*0d50*/  LEA R4, R4, UR4, 0x2 ;  /* 0x0000000404047c11 */ /* 0x000fe4000f8e10ff */
[----:B------:R-:W-:Y:S01]  /*0d60*/  LEA R21, R5, UR4, 0x2 ;  /* 0x0000000405157c11 */ /* 0x000fe2000f8e10ff */
[----:B------:R-:W-:Y:S02]  /*0d70*/  VIADD R5, R18, 0x9 ;  /* 0x0000000912057836 */ /* 0x000fe40000000000 */
[----:B------:R-:W-:Y:S03]  /*0d80*/  LDS R23, [R4] ;  /* 0x0000000004177984 */ /* 0x000fe60000000800 */
[----:B------:R-:W-:Y:S01]  /*0d90*/  LOP3.LUT R16, R5, 0xf, RZ, 0xc0, !PT ;  /* 0x0000000f05107812 */ /* 0x000fe200078ec0ff */
[----:B0-----:R-:W0:Y:S04]  /*0da0*/  SHFL.IDX PT, R11, R32, R14, 0x101f ;  /* 0x00101f0e200b7589 */ /* 0x001e2800000e0000 */
[----:B------:R-:W2:Y:S04]  /*0db0*/  SHFL.IDX PT, R8, R32, R17, 0x101f ;  /* 0x00101f1120087589 */ /* 0x000ea800000e0000 */
[----:B------:R-:W3:Y:S04]  /*0dc0*/  SHFL.IDX PT, R9, R32, R22, 0x101f ;  /* 0x00101f1620097589 */ /* 0x000ee800000e0000 */
[----:B-1----:R1:W4:Y:S04]  /*0dd0*/  SHFL.IDX PT, R19, R33, R14, 0x101f ;  /* 0x00101f0e21137589 */ /* 0x00232800000e0000 */
[----:B------:R-:W5:Y:S04]  /*0de0*/  SHFL.IDX PT, R6, R32, R25, 0x101f ;  /* 0x00101f1920067589 */ /* 0x000f6800000e0000 */
[----:B------:R-:W5:Y:S01]  /*0df0*/  SHFL.IDX PT, R5, R33, R17, 0x101f ;  /* 0x00101f1121057589 */ /* 0x000f6200000e0000 */
[----:B0-----:R-:W-:-:S03]  /*0e00*/  IMAD R11, R0, R11, RZ ;  /* 0x0000000b000b7224 */ /* 0x001fc600078e02ff */
[----:B------:R-:W0:Y:S01]  /*0e10*/  SHFL.IDX PT, R15, R32, R31, 0x101f ;  /* 0x00101f1f200f7589 */ /* 0x000e2200000e0000 */
[----:B--2---:R-:W-:Y:S01]  /*0e20*/  IMAD R11, R2, R8, R11 ;  /* 0x00000008020b7224 */ /* 0x004fe200078e020b */
[C---:B------:R-:W-:Y:S02]  /*0e30*/  LOP3.LUT R8, R29.reuse, 0x8, R14, 0xf6, !PT ;  /* 0x000000081d087812 */ /* 0x040fe400078ef60e */
[----:B------:R-:W-:Y:S01]  /*0e40*/  LDS R21, [R21] ;  /* 0x0000000015157984 */ /* 0x000fe20000000800 */
[----:B-1----:R-:W-:Y:S01]  /*0e50*/  VIADD R14, R18, 0xb ;  /* 0x0000000b120e7836 */ /* 0x002fe20000000000 */
[----:B------:R-:W-:Y:S02]  /*0e60*/  LEA R20, R8, UR4, 0x2 ;  /* 0x0000000408147c11 */ /* 0x000fe4000f8e10ff */
[----:B------:R-:W1:Y:S01]  /*0e70*/  SHFL.IDX PT, R35, R32, R13, 0x101f ;  /* 0x00101f0d20237589 */ /* 0x000e6200000e0000 */
[----:B---3--:R-:W-:Y:S01]  /*0e80*/  IMAD R12, R28, R9, R11 ;  /* 0x000000091c0c7224 */ /* 0x008fe200078e020b */
[----:B------:R-:W-:Y:S01]  /*0e90*/  LOP3.LUT R9, R29, R16, RZ, 0xfc, !PT ;  /* 0x000000101d097212 */ /* 0x000fe200078efcff */
[----:B----4-:R-:W-:Y:S01]  /*0ea0*/  IMAD R19, R0, R19, RZ ;  /* 0x0000001300137224 */ /* 0x010fe200078e02ff */
[----:B------:R-:W-:Y:S01]  /*0eb0*/  IADD3 R11, PT, PT, R18, 0xa, RZ ;  /* 0x0000000a120b7810 */ /* 0x000fe20007ffe0ff */
[----:B------:R-:W2:Y:S01]  /*0ec0*/  SHFL.IDX PT, R4, R33, R22, 0x101f ;  /* 0x00101f1621047589 */ /* 0x000ea200000e0000 */
[----:B------:R-:W-:Y:S01]  /*0ed0*/  LEA R16, R9, UR4, 0x2 ;  /* 0x0000000409107c11 */ /* 0x000fe2000f8e10ff */
[----:B-----5:R-:W-:Y:S01]  /*0ee0*/  IMAD R6, R27, R6, R12 ;  /* 0x000000061b067224 */ /* 0x020fe200078e020c */
[----:B------:R-:W-:Y:S01]  /*0ef0*/  LOP3.LUT R37, R11, 0xf, RZ, 0xc0, !PT ;  /* 0x0000000f0b257812 */ /* 0x000fe200078ec0ff */
[----:B------:R-:W-:Y:S01]  /*0f00*/  LDS R20, [R20] ;  /* 0x0000000014147984 */ /* 0x000fe20000000800 */
[----:B------:R-:W-:Y:S01]  /*0f10*/  IMAD R34, R2, R5, R19 ;  /* 0x0000000502227224 */ /* 0x000fe200078e0213 */
[----:B------:R-:W-:-:S02]  /*0f20*/  LOP3.LUT R14, R14, 0xf, RZ, 0xc0, !PT ;  /* 0x0000000f0e0e7812 */ /* 0x000fc400078ec0ff */
[----:B------:R-:W3:Y:S01]  /*0f30*/  SHFL.IDX PT, R9, R33, R25, 0x101f ;  /* 0x00101f1921097589 */ /* 0x000ee200000e0000 */
[----:B------:R-:W-:Y:S01]  /*0f40*/  LOP3.LUT R8, R29, R37, RZ, 0xfc, !PT ;  /* 0x000000251d087212 */ /* 0x000fe200078efcff */
[----:B0-----:R-:W-:Y:S02]  /*0f50*/  IMAD R6, R26, R15, R6 ;  /* 0x0000000f1a067224 */ /* 0x001fe400078e0206 */
[----:B------:R-:W0:Y:S01]  /*0f60*/  SHFL.IDX PT, R11, R32, R10, 0x101f ;  /* 0x00101f0a200b7589 */ /* 0x000e2200000e0000 */
[----:B------:R-:W-:-:S03]  /*0f70*/  LEA R15, R8, UR4, 0x2 ;  /* 0x00000004080f7c11 */ /* 0x000fc6000f8e10ff */
[----:B------:R-:W4:Y:S01]  /*0f80*/  SHFL.IDX PT, R30, R32, R7, 0x101f ;  /* 0x00101f07201e7589 */ /* 0x000f2200000e0000 */
[----:B-1----:R-:W-:-:S03]  /*0f90*/  IMAD R12, R24, R35, R6 ;  /* 0x00000023180c7224 */ /* 0x002fc600078e0206 */
[----:B------:R-:W1:Y:S01]  /*0fa0*/  SHFL.IDX PT, R31, R33, R31, 0x101f ;  /* 0x00101f1f211f7589 */ /* 0x000e6200000e0000 */
[----:B------:R-:W-:-:S03]  /*0fb0*/  IADD3 R35, PT, PT, R18, 0x9, RZ ;  /* 0x0000000912237810 */ /* 0x000fc60007ffe0ff */
[----:B------:R-:W-:Y:S01]  /*0fc0*/  LDS R16, [R16] ;  /* 0x0000000010107984 */ /* 0x000fe20000000800 */
[----:B--2---:R-:W-:Y:S01]  /*0fd0*/  IMAD R34, R28, R4, R34 ;  /* 0x000000041c227224 */ /* 0x004fe200078e0222 */
[----:B------:R-:W-:Y:S02]  /*0fe0*/  LOP3.LUT R35, R35, 0xf, RZ, 0xc0, !PT ;  /* 0x0000000f23237812 */ /* 0x000fe400078ec0ff */
[----:B------:R-:W2:Y:S04]  /*0ff0*/  SHFL.IDX PT, R5, R32, R36, 0x101f ;  /* 0x00101f2420057589 */ /* 0x000ea800000e0000 */
[----:B------:R-:W5:Y:S01]  /*1000*/  SHFL.IDX PT, R8, R33, R13, 0x101f ;  /* 0x00101f0d21087589 */ /* 0x000f6200000e0000 */
[----:B---3--:R-:W-:Y:S02]  /*1010*/  IMAD R9, R27, R9, R34 ;  /* 0x000000091b097224 */ /* 0x008fe400078e0222 */
[----:B------:R-:W-:Y:S01]  /*1020*/  VIADD R34, R18, 0xc ;  /* 0x0000000c12227836 */ /* 0x000fe20000000000 */
[----:B------:R-:W3:Y:S01]  /*1030*/  SHFL.IDX PT, R6, R33, R10, 0x101f ;  /* 0x00101f0a21067589 */ /* 0x000ee200000e0000 */
[----:B0-----:R-:W-:Y:S01]  /*1040*/  IMAD R11, R23, R11, R12 ;  /* 0x0000000b170b7224 */ /* 0x001fe200078e020c */
[----:B------:R-:W-:-:S02]  /*1050*/  LOP3.LUT R12, R29, R14, RZ, 0xfc, !PT ;  /* 0x0000000e1d0c7212 */ /* 0x000fc400078efcff */
[----:B------:R-:W0:Y:S01]  /*1060*/  SHFL.IDX PT, R19, R32, R35, 0x101f ;  /* 0x00101f2320137589 */ /* 0x000e2200000e0000 */
[----:B----4-:R-:W-:Y:S01]  /*1070*/  IMAD R30, R21, R30, R11 ;  /* 0x0000001e151e7224 */ /* 0x010fe200078e020b */
[----:B------:R-:W-:Y:S01]  /*1080*/  LOP3.LUT R11, R34, 0xf, RZ, 0xc0, !PT ;  /* 0x0000000f220b7812 */ /* 0x000fe200078ec0ff */
[----:B------:R-:W-:Y:S01]  /*1090*/  VIADD R34, R18, 0x9 ;  /* 0x0000000912227836 */ /* 0x000fe20000000000 */
[----:B------:R-:W4:Y:S01]  /*10a0*/  SHFL.IDX PT, R4, R33, R7, 0x101f ;  /* 0x00101f0721047589 */ /* 0x000f2200000e0000 */
[----:B------:R-:W-:Y:S01]  /*10b0*/  LEA R12, R12, UR4, 0x2 ;  /* 0x000000040c0c7c11 */ /* 0x000fe2000f8e10ff */
[----:B-1----:R-:W-:Y:S01]  /*10c0*/  IMAD R31, R26, R31, R9 ;  /* 0x0000001f1a1f7224 */ /* 0x002fe200078e0209 */
[----:B------:R-:W-:Y:S01]  /*10d0*/  LOP3.LUT R9, R29, R11, RZ, 0xfc, !PT ;  /* 0x0000000b1d097212 */ /* 0x000fe200078efcff */
[----:B------:R-:W-:Y:S01]  /*10e0*/  LDS R15, [R15] ;  /* 0x000000000f0f7984 */ /* 0x000fe20000000800 */
[----:B------:R-:W-:Y:S02]  /*10f0*/  LOP3.LUT R34, R34, 0xf, RZ, 0xc0, !PT ;  /* 0x0000000f22227812 */ /* 0x000fe400078ec0ff */
[----:B------:R-:W-:Y:S01]  /*1100*/  LEA R9, R9, UR4, 0x2 ;  /* 0x0000000409097c11 */ /* 0x000fe2000f8e10ff */
[----:B------:R-:W1:Y:S01]  /*1110*/  SHFL.IDX PT, R35, R33, R36, 0x101f ;  /* 0x00101f2421237589 */ /* 0x000e6200000e0000 */
[----:B--2---:R-:W-:-:S02]  /*1120*/  IMAD R5, R20, R5, R30 ;  /* 0x0000000514057224 */ /* 0x004fc400078e021e */
[----:B------:R-:W2:Y:S01]  /*1130*/  S2R R30, SR_TID.X ;  /* 0x00000000001e7919 */ /* 0x000ea20000002100 */
[----:B-----5:R-:W-:Y:S01]  /*1140*/  IMAD R8, R24, R8, R31 ;  /* 0x0000000818087224 */ /* 0x020fe200078e021f */
[----:B------:R-:W-:Y:S01]  /*1150*/  IADD3 R31, PT, PT, R18, 0xd, RZ ;  /* 0x0000000d121f7810 */ /* 0x000fe20007ffe0ff */
[----:B------:R-:W-:Y:S02]  /*1160*/  LDS R12, [R12] ;  /* 0x000000000c0c7984 */ /* 0x000fe40000000800 */
[----:B---3--:R-:W-:Y:S01]  /*1170*/  IMAD R6, R23, R6, R8 ;  /* 0x0000000617067224 */ /* 0x008fe200078e0208 */
[----:B------:R-:W-:Y:S01]  /*1180*/  LOP3.LUT R8, R31, 0xf, RZ, 0xc0, !PT ;  /* 0x0000000f1f087812 */ /* 0x000fe200078ec0ff */
[----:B------:R-:W-:Y:S01]  /*1190*/  LDS R9, [R9] ;  /* 0x0000000009097984 */ /* 0x000fe20000000800 */
[----:B0-----:R-:W-:Y:S01]  /*11a0*/  IMAD R19, R16, R19, R5 ;  /* 0x0000001310137224 */ /* 0x001fe200078e0205 */
[----:B------:R-:W-:Y:S02]  /*11b0*/  IADD3 R5, PT, PT, R18, 0xe, RZ ;  /* 0x0000000e12057810 */ /* 0x000fe40007ffe0ff */
[----:B------:R-:W0:Y:S01]  /*11c0*/  SHFL.IDX PT, R37, R32, R37, 0x101f ;  /* 0x00101f2520257589 */ /* 0x000e2200000e0000 */
[----:B----4-:R-:W-:Y:S01]  /*11d0*/  IMAD R4, R21, R4, R6 ;  /* 0x0000000415047224 */ /* 0x010fe200078e0206 */
[----:B------:R-:W-:-:S02]  /*11e0*/  LOP3.LUT R6, R29, R8, RZ, 0xfc, !PT ;  /* 0x000000081d067212 */ /* 0x000fc400078efcff */
[----:B------:R-:W3:Y:S01]  /*11f0*/  SHFL.IDX PT, R36, R32, R14, 0x101f ;  /* 0x00101f0e20247589 */ /* 0x000ee200000e0000 */
[----:B------:R-:W-:Y:S02]  /*1200*/  LOP3.LUT R5, R5, 0xf, RZ, 0xc0, !PT ;  /* 0x0000000f05057812 */ /* 0x000fe400078ec0ff */
[----:B------:R-:W-:Y:S01]  /*1210*/  LEA R6, R6, UR4, 0x2 ;  /* 0x0000000406067c11 */ /* 0x000fe2000f8e10ff */
[----:B-1----:R-:W-:Y:S01]  /*1220*/  IMAD R35, R20, R35, R4 ;  /* 0x0000002314237224 */ /* 0x002fe200078e0204 */
[----:B------:R-:W-:Y:S01]  /*1230*/  LOP3.LUT R4, R29, R5, RZ, 0xfc, !PT ;  /* 0x000000051d047212 */ /* 0x000fe200078efcff */
[----:B------:R-:W1:Y:S03]  /*1240*/  SHFL.IDX PT, R31, R32, R11, 0x101f ;  /* 0x00101f0b201f7589 */ /* 0x000e6600000e0000 */
[----:B------:R-:W-:Y:S01]  /*1250*/  LEA R4, R4, UR4, 0x2 ;  /* 0x0000000404047c11 */ /* 0x000fe2000f8e10ff */
[----:B------:R-:W-:Y:S04]  /*1260*/  LDS R6, [R6] ;  /* 0x0000000006067984 */ /* 0x000fe80000000800 */
[----:B------:R-:W4:Y:S01]  /*1270*/  SHFL.IDX PT, R34, R33, R34, 0x101f ;  /* 0x00101f2221227589 */ /* 0x000f2200000e0000 */
[----:B--2---:R-:W-:-:S03]  /*1280*/  VIADD R30, R30, 0xa ;  /* 0x0000000a1e1e7836 */ /* 0x004fc60000000000 */
[----:B------:R-:W-:Y:S01]  /*1290*/  LDS R4, [R4] ;  /* 0x0000000004047984 */ /* 0x000fe20000000800 */
[----:B0-----:R-:W-:Y:S01]  /*12a0*/  IMAD R37, R15, R37, R19 ;  /* 0x000000250f257224 */ /* 0x001fe200078e0213 */
[----:B------:R-:W-:Y:S02]  /*12b0*/  LOP3.LUT R30, R30, 0xf, RZ, 0xc0, !PT ;  /* 0x0000000f1e1e7812 */ /* 0x000fe400078ec0ff */
[----:B------:R-:W-:Y:S01]  /*12c0*/  LDS R19, [R3+0x110] ;  /* 0x0001100003137984 */ /* 0x000fe20000000800 */
[----:B------:R-:W0:Y:S01]  /*12d0*/  S2R R18, SR_TID.X ;  /* 0x0000000000127919 */ /* 0x000e220000002100 */
[----:B---3--:R-:W-:Y:S02]  /*12e0*/  IMAD R36, R12, R36, R37 ;  /* 0x000000240c247224 */ /* 0x008fe400078e0225 */
[----:B------:R-:W2:Y:S02]  /*12f0*/  SHFL.IDX PT, R30, R33, R30, 0x101f ;  /* 0x00101f1e211e7589 */ /* 0x000ea400000e0000 */
[----:B-1----:R-:W-:-:S02]  /*1300*/  IMAD R31, R9, R31, R36 ;  /* 0x0000001f091f7224 */ /* 0x002fc400078e0224 */
[----:B------:R-:W1:Y:S04]  /*1310*/  SHFL.IDX PT, R37, R32, R8, 0x101f ;  /* 0x00101f0820257589 */ /* 0x000e6800000e0000 */
[----:B------:R-:W3:Y:S01]  /*1320*/  SHFL.IDX PT, R36, R32, R5, 0x101f ;  /* 0x00101f0520247589 */ /* 0x000ee200000e0000 */
[----:B----4-:R-:W-:-:S03]  /*1330*/  IMAD R34, R16, R34, R35 ;  /* 0x0000002210227224 */ /* 0x010fc600078e0223 */
[----:B------:R-:W4:Y:S01]  /*1340*/  SHFL.IDX PT, R35, R33, R14, 0x101f ;  /* 0x00101f0e21237589 */ /* 0x000f2200000e0000 */
[----:B--2---:R-:W-:-:S03]  /*1350*/  IMAD R30, R15, R30, R34 ;  /* 0x0000001e0f1e7224 */ /* 0x004fc600078e0222 */
[----:B------:R-:W2:Y:S01]  /*1360*/  SHFL.IDX PT, R34, R33, R11, 0x101f ;  /* 0x00101f0b21227589 */ /* 0x000ea200000e0000 */
[----:B-1----:R-:W-:Y:S01]  /*1370*/  IMAD R37, R6, R37, R31 ;  /* 0x0000002506257224 */ /* 0x002fe200078e021f */
[----:B0-----:R-:W-:-:S03]  /*1380*/  LOP3.LUT R18, R18, 0xf, RZ, 0xc0, !PT ;  /* 0x0000000f12127812 */ /* 0x001fc600078ec0ff */
[----:B---3--:R-:W-:Y:S02]  /*1390*/  IMAD R36, R4, R36, R37 ;  /* 0x0000002404247224 */ /* 0x008fe400078e0225 */
[----:B------:R-:W0:Y:S01]  /*13a0*/  SHFL.IDX PT, R37, R33, R8, 0x101f ;  /* 0x00101f0821257589 */ /* 0x000e2200000e0000 */
[----:B----4-:R-:W-:-:S03]  /*13b0*/  IMAD R35, R12, R35, R30 ;  /* 0x000000230c237224 */ /* 0x010fc600078e021e */
[----:B------:R-:W1:Y:S04]  /*13c0*/  SHFL.IDX PT, R31, R19, R18, 0x101f ;  /* 0x00101f12131f7589 */ /* 0x000e6800000e0000 */
[----:B------:R-:W3:Y:S04]  /*13d0*/  SHFL.IDX PT, R30, R19, R17, 0x101f ;  /* 0x00101f11131e7589 */ /* 0x000ee800000e0000 */
[----:B------:R-:W-:Y:S01]  /*13e0*/  SHFL.IDX PT, R18, R19, R25, 0x101f ;  /* 0x00101f1913127589 */ /* 0x000fe200000e0000 */
[----:B--2---:R-:W-:-:S03]  /*13f0*/  IMAD R34, R9, R34, R35 ;  /* 0x0000002209227224 */ /* 0x004fc600078e0223 */
[----:B------:R-:W2:Y:S01]  /*1400*/  SHFL.IDX PT, R35, R19, R22, 0x101f ;  /* 0x00101f1613237589 */ /* 0x000ea200000e0000 */
[----:B0-----:R-:W-:Y:S02]  /*1410*/  IMAD R34, R6, R37, R34 ;  /* 0x0000002506227224 */ /* 0x001fe400078e0222 */
[----:B------:R-:W0:Y:S01]  /*1420*/  S2R R37, SR_TID.X ;  /* 0x0000000000257919 */ /* 0x000e220000002100 */
[----:B-1----:R-:W-:-:S04]  /*1430*/  IMAD R31, R0, R31, RZ ;  /* 0x0000001f001f7224 */ /* 0x002fc800078e02ff */
[----:B---3--:R-:W-:Y:S02]  /*1440*/  IMAD R30, R2, R30, R31 ;  /* 0x0000001e021e7224 */ /* 0x008fe400078e021f */
[----:B------:R-:W1:Y:S02]  /*1450*/  SHFL.IDX PT, R31, R33, R5, 0x101f ;  /* 0x00101f05211f7589 */ /* 0x000e6400000e0000 */
[----:B--2---:R-:W-:Y:S02]  /*1460*/  IMAD R35, R28, R35, R30 ;  /* 0x000000231c237224 */ /* 0x004fe400078e021e */
[----:B------:R-:W2:Y:S02]  /*1470*/  S2R R30, SR_TID.X ;  /* 0x00000000001e7919 */ /* 0x000ea40000002100 */
[----:B------:R-:W-:Y:S02]  /*1480*/  IMAD R35, R27, R18, R35 ;  /* 0x000000121b237224 */ /* 0x000fe400078e0223 */
[----:B------:R-:W-:Y:S01]  /*1490*/  LDS R18, [R3+0x198] ;  /* 0x0001980003127984 */ /* 0x000fe20000000800 */
[----:B0-----:R-:W-:Y:S01]  /*14a0*/  IADD3 R37, PT, PT, R37, -0x1, RZ ;  /* 0xffffffff25257810 */ /* 0x001fe20007ffe0ff */
[----:B-1----:R-:W-:-:S02]  /*14b0*/  IMAD R34, R4, R31, R34 ;  /* 0x0000001f04227224 */ /* 0x002fc400078e0222 */
[----:B------:R-:W-:Y:S01]  /*14c0*/  SHFL.IDX PT, R31, R19, R13, 0x101f ;  /* 0x00101f0d131f7589 */ /* 0x000fe200000e0000 */
[----:B------:R-:W-:-:S04]  /*14d0*/  LOP3.LUT R37, R37, 0xf, RZ, 0xc0, !PT ;  /* 0x0000000f25257812 */ /* 0x000fc800078ec0ff */
[----:B------:R-:W-:Y:S01]  /*14e0*/  LOP3.LUT R29, R29, R37, RZ, 0xfc, !PT ;  /* 0x000000251d1d7212 */ /* 0x000fe200078efcff */
[----:B------:R-:W-:Y:S03]  /*14f0*/  SHFL.IDX PT, R33, R33, R37, 0x101f ;  /* 0x00101f2521217589 */ /* 0x000fe600000e0000 */
[----:B------:R-:W-:Y:S01]  /*1500*/  LEA R29, R29, UR4, 0x2 ;  /* 0x000000041d1d7c11 */ /* 0x000fe2000f8e10ff */
[----:B------:R-:W0:Y:S05]  /*1510*/  S2UR UR4, SR_CTAID.Y ;  /* 0x00000000000479c3 */ /* 0x000e2a0000002600 */
[----:B------:R-:W-:Y:S01]  /*1520*/  LDS R29, [R29] ;  /* 0x000000001d1d7984 */ /* 0x000fe20000000800 */
[----:B--2---:R-:W-:-:S05]  /*1530*/  VIADD R30, R30, 0x4 ;  /* 0x000000041e1e7836 */ /* 0x004fca0000000000 */
[----:B------:R-:W-:-:S06]  /*1540*/  LOP3.LUT R30, R30, 0xf, RZ, 0xc0, !PT ;  /* 0x0000000f1e1e7812 */ /* 0x000fcc00078ec0ff */
[----:B------:R-:W1:Y:S01]  /*1550*/  SHFL.IDX PT, R30, R19, R30, 0x101f ;  /* 0x00101f1e131e7589 */ /* 0x000e6200000e0000 */
[----:B0-----:R-:W-:Y:S01]  /*1560*/  USHF.L.U32 UR4, UR4, 0xa, URZ ;  /* 0x0000000a04047899 */ /* 0x001fe200080006ff */
[----:B-1----:R-:W-:Y:S02]  /*1570*/  IMAD R30, R26, R30, R35 ;  /* 0x0000001e1a1e7224 */ /* 0x002fe400078e0223 */
[----:B------:R-:W0:Y:S01]  /*1580*/  SHFL.IDX PT, R35, R32, R37, 0x101f ;  /* 0x00101f2520237589 */ /* 0x000e2200000e0000 */
[C---:B------:R-:W-:Y:S02]  /*1590*/  IMAD R34, R29.reuse, R33, R34 ;  /* 0x000000211d227224 */ /* 0x040fe400078e0222 */
[----:B------:R-:W1:Y:S01]  /*15a0*/  S2R R33, SR_TID.X ;  /* 0x0000000000217919 */ /* 0x000e620000002100 */
[----:B------:R-:W-:Y:S01]  /*15b0*/  IMAD R30, R24, R31, R30 ;  /* 0x0000001f181e7224 */ /* 0x000fe200078e021e */
[----:B------:R-:W2:Y:S01]  /*15c0*/  SHFL.IDX PT, R32, R19, R10, 0x101f ;  /* 0x00101f0a13207589 */ /* 0x000ea200000e0000 */
[----:B0-----:R-:W-:-:S03]  /*15d0*/  IMAD R36, R29, R35, R36 ;  /* 0x000000231d247224 */ /* 0x001fc600078e0224 */
[----:B------:R-:W0:Y:S01]  /*15e0*/  SHFL.IDX PT, R35, R19, R7, 0x101f ;  /* 0x00101f0713237589 */ /* 0x000e2200000e0000 */
[----:B--2---:R-:W-:Y:S01]  /*15f0*/  IMAD R32, R23, R32, R30 ;  /* 0x0000002017207224 */ /* 0x004fe200078e021e */
[----:B-1----:R-:W-:-:S04]  /*1600*/  LOP3.LUT R33, R33, 0xf, RZ, 0xc0, !PT ;  /* 0x0000000f21217812 */ /* 0x002fc800078ec0ff */
[----:B------:R-:W-:Y:S02]  /*1610*/  LOP3.LUT R31, R33, 0x8, RZ, 0x3c, !PT ;  /* 0x00000008211f7812 */ /* 0x000fe400078e3cff */
[----:B------:R-:W1:Y:S04]  /*1620*/  SHFL.IDX PT, R33, R18, R33, 0x101f ;  /* 0x00101f2112217589 */ /* 0x000e6800000e0000 */
[----:B------:R-:W2:Y:S04]  /*1630*/  SHFL.IDX PT, R30, R19, R31, 0x101f ;  /* 0x00101f1f131e7589 */ /* 0x000ea800000e0000 */
[----:B------:R-:W3:Y:S01]  /*1640*/  SHFL.IDX PT, R31, R18, R17, 0x101f ;  /* 0x00101f11121f7589 */ /* 0x000ee200000e0000 */
[----:B0-----:R-:W-:-:S03]  /*1650*/  IMAD R35, R21, R35, R32 ;  /* 0x0000002315237224 */ /* 0x001fc600078e0220 */
[----:B------:R-:W0:Y:S01]  /*1660*/  SHFL.IDX PT, R32, R18, R22, 0x101f ;  /* 0x00101f1612207589 */ /* 0x000e2200000e0000 */
[----:B-1----:R-:W-:Y:S02]  /*1670*/  IMAD R33, R0, R33, RZ ;  /* 0x0000002100217224 */ /* 0x002fe400078e02ff */
[----:B--2---:R-:W-:Y:S02]  /*1680*/  IMAD R30, R20, R30, R35 ;  /* 0x0000001e141e7224 */ /* 0x004fe400078e0223 */
[----:B------:R-:W1:Y:S01]  /*1690*/  S2R R35, SR_TID.X ;  /* 0x0000000000237919 */ /* 0x000e620000002100 */
[----:B---3--:R-:W-:Y:S02]  /*16a0*/  IMAD R33, R2, R31, R33 ;  /* 0x0000001f02217224 */ /* 0x008fe400078e0221 */
[----:B------:R-:W2:Y:S02]  /*16b0*/  SHFL.IDX PT, R31, R18, R25, 0x101f ;  /* 0x00101f19121f7589 */ /* 0x000ea400000e0000 */
[----:B0-----:R-:W-:-:S02]  /*16c0*/  IMAD R32, R28, R32, R33 ;  /* 0x000000201c207224 */ /* 0x001fc400078e0221 */
[----:B------:R-:W0:Y:S02]  /*16d0*/  S2R R33, SR_TID.X ;  /* 0x0000000000217919 */ /* 0x000e240000002100 */
[----:B--2---:R-:W-:Y:S02]  /*16e0*/  IMAD R32, R27, R31, R32 ;  /* 0x0000001f1b207224 */ /* 0x004fe400078e0220 */
[----:B------:R-:W-:Y:S01]  /*16f0*/  SHFL.IDX PT, R31, R18, R13, 0x101f ;  /* 0x00101f0d121f7589 */ /* 0x000fe200000e0000 */
[----:B-1----:R-:W-:-:S04]  /*1700*/  IADD3 R35, PT, PT, R35, 0x9, RZ ;  /* 0x0000000923237810 */ /* 0x002fc80007ffe0ff */
[----:B------:R-:W-:Y:S01]  /*1710*/  LOP3.LUT R35, R35, 0xf, RZ, 0xc0, !PT ;  /* 0x0000000f23237812 */ /* 0x000fe200078ec0ff */
[----:B0-----:R-:W-:-:S05]  /*1720*/  VIADD R33, R33, 0x4 ;  /* 0x0000000421217836 */ /* 0x001fca0000000000 */
[----:B------:R-:W0:Y:S01]  /*1730*/  SHFL.IDX PT, R35, R19, R35, 0x101f ;  /* 0x00101f2313237589 */ /* 0x000e2200000e0000 */
[----:B------:R-:W-:-:S06]  /*1740*/  LOP3.LUT R33, R33, 0xf, RZ, 0xc0, !PT ;  /* 0x0000000f21217812 */ /* 0x000fcc00078ec0ff */
[----:B------:R-:W1:Y:S01]  /*1750*/  SHFL.IDX PT, R33, R18, R33, 0x101f ;  /* 0x00101f2112217589 */ /* 0x000e6200000e0000 */
[----:B0-----:R-:W-:Y:S02]  /*1760*/  IMAD R30, R16, R35, R30 ;  /* 0x00000023101e7224 */ /* 0x001fe400078e021e */
[----:B------:R-:W0:Y:S01]  /*1770*/  S2R R35, SR_TID.X ;  /* 0x0000000000237919 */ /* 0x000e220000002100 */
[----:B-1----:R-:W-:Y:S02]  /*1780*/  IMAD R33, R26, R33, R32 ;  /* 0x000000211a217224 */ /* 0x002fe400078e0220 */
[----:B------:R-:W1:Y:S02]  /*1790*/  SHFL.IDX PT, R32, R18, R10, 0x101f ;  /* 0x00101f0a12207589 */ /* 0x000e6400000e0000 */
[----:B------:R-:W-:Y:S02]  /*17a0*/  IMAD R33, R24, R31, R33 ;  /* 0x0000001f18217224 */ /* 0x000fe400078e0221 */
[----:B------:R-:W2:Y:S01]  /*17b0*/  SHFL.IDX PT, R31, R18, R7, 0x101f ;  /* 0x00101f07121f7589 */ /* 0x000ea200000e0000 */
[----:B0-----:R-:W-:Y:S01]  /*17c0*/  IADD3 R35, PT, PT, R35, 0xa, RZ ;  /* 0x0000000a23237810 */ /* 0x001fe20007ffe0ff */
[----:B-1----:R-:W-:-:S02]  /*17d0*/  IMAD R32, R23, R32, R33 ;  /* 0x0000002017207224 */ /* 0x002fc400078e0221 */
[----:B------:R-:W0:Y:S01]  /*17e0*/  S2R R33, SR_TID.X ;  /* 0x0000000000217919 */ /* 0x000e220000002100 */
[----:B------:R-:W-:Y:S01]  /*17f0*/  LOP3.LUT R35, R35, 0xf, RZ, 0xc0, !PT ;  /* 0x0000000f23237812 */ /* 0x000fe200078ec0ff */
[----:B--2---:R-:W-:Y:S02]  /*1800*/  IMAD R32, R21, R31, R32 ;  /* 0x0000001f15207224 */ /* 0x004fe400078e0220 */
[----:B------:R-:W1:Y:S03]  /*1810*/  S2R R31, SR_TID.X ;  /* 0x00000000001f7919 */ /* 0x000e660000002100 */
[----:B------:R-:W2:Y:S01]  /*1820*/  SHFL.IDX PT, R35, R19, R35, 0x101f ;  /* 0x00101f2313237589 */ /* 0x000ea200000e0000 */
[----:B0-----:R-:W-:Y:S01]  /*1830*/  LOP3.LUT R33, R33, 0xf, RZ, 0xc0, !PT ;  /* 0x0000000f21217812 */ /* 0x001fe200078ec0ff */
[----:B--2---:R-:W-:Y:S02]  /*1840*/  IMAD R30, R15, R35, R30 ;  /* 0x000000230f1e7224 */ /* 0x004fe400078e021e */
[----:B------:R-:W0:Y:S01]  /*1850*/  SHFL.IDX PT, R35, R19, R14, 0x101f ;  /* 0x00101f0e13237589 */ /* 0x000e2200000e0000 */
[----:B------:R-:W-:Y:S01]  /*1860*/  LOP3.LUT R33, R33, 0x8, RZ, 0x3c, !PT ;  /* 0x0000000821217812 */ /* 0x000fe200078e3cff */
[----:B-1----:R-:W-:-:S05]  /*1870*/  VIADD R31, R31, 0x9 ;  /* 0x000000091f1f7836 */ /* 0x002fca0000000000 */
[----:B------:R-:W1:Y:S01]  /*1880*/  SHFL.IDX PT, R33, R18, R33, 0x101f ;  /* 0x00101f2112217589 */ /* 0x000e6200000e0000 */
[----:B------:R-:W-:-:S06]  /*1890*/  LOP3.LUT R31, R31, 0xf, RZ, 0xc0, !PT ;  /* 0x0000000f1f1f7812 */ /* 0x000fcc00078ec0ff */
[----:B------:R-:W2:Y:S01]  /*18a0*/  SHFL.IDX PT, R31, R18, R31, 0x101f ;  /* 0x00101f1f121f7589 */ /* 0x000ea200000e0000 */
[----:B0-----:R-:W-:-:S03]  /*18b0*/  IMAD R30, R12, R35, R30 ;  /* 0x000000230c1e7224 */ /* 0x001fc600078e021e */
[----:B------:R-:W0:Y:S01]  /*18c0*/  SHFL.IDX PT, R35, R19, R11, 0x101f ;  /* 0x00101f0b13237589 */ /* 0x000e2200000e0000 */
[----:B-1----:R-:W-:Y:S02]  /*18d0*/  IMAD R33, R20, R33, R32 ;  /* 0x0000002114217224 */ /* 0x002fe400078e0220 */
[----:B------:R-:W1:Y:S02]  /*18e0*/  S2R R32, SR_TID.X ;  /* 0x0000000000207919 */ /* 0x000e640000002100 */
[----:B--2---:R-:W-:Y:S02]  /*18f0*/  IMAD R33, R16, R31, R33 ;  /* 0x0000001f10217224 */ /* 0x004fe400078e0221 */
[----:B------:R-:W-:Y:S01]  /*1900*/  SHFL.IDX PT, R31, R18, R14, 0x101f ;  /* 0x00101f0e121f7589 */ /* 0x000fe200000e0000 */
[----:B0-----:R-:W-:-:S03]  /*1910*/  IMAD R30, R9, R35, R30 ;  /* 0x00000023091e7224 */ /* 0x001fc600078e021e */
[----:B------:R-:W0:Y:S01]  /*1920*/  SHFL.IDX PT, R35, R19, R8, 0x101f ;  /* 0x00101f0813237589 */ /* 0x000e2200000e0000 */
[----:B-1----:R-:W-:-:S04]  /*1930*/  IADD3 R32, PT, PT, R32, 0xa, RZ ;  /* 0x0000000a20207810 */ /* 0x002fc80007ffe0ff */
[----:B------:R-:W-:-:S06]  /*1940*/  LOP3.LUT R32, R32, 0xf, RZ, 0xc0, !PT ;  /* 0x0000000f20207812 */ /* 0x000fcc00078ec0ff */
[----:B------:R-:W1:Y:S01]  /*1950*/  SHFL.IDX PT, R32, R18, R32, 0x101f ;  /* 0x00101f2012207589 */ /* 0x000e6200000e0000 */
[----:B0-----:R-:W-:Y:S02]  /*1960*/  IMAD R30, R6, R35, R30 ;  /* 0x00000023061e7224 */ /* 0x001fe400078e021e */
[----:B-1----:R-:W-:Y:S02]  /*1970*/  IMAD R32, R15, R32, R33 ;  /* 0x000000200f207224 */ /* 0x002fe400078e0221 */
[----:B------:R-:W0:Y:S02]  /*1980*/  SHFL.IDX PT, R33, R18, R11, 0x101f ;  /* 0x00101f0b12217589 */ /* 0x000e2400000e0000 */
[----:B------:R-:W-:Y:S02]  /*1990*/  IMAD R35, R12, R31, R32 ;  /* 0x0000001f0c237224 */ /* 0x000fe400078e0220 */
[----:B------:R-:W1:Y:S04]  /*19a0*/  SHFL.IDX PT, R31, R19, R5, 0x101f ;  /* 0x00101f05131f7589 */ /* 0x000e6800000e0000 */
[----:B------:R-:W2:Y:S01]  /*19b0*/  SHFL.IDX PT, R32, R18, R8, 0x101f ;  /* 0x00101f0812207589 */ /* 0x000ea200000e0000 */
[----:B0-----:R-:W-:-:S03]  /*19c0*/  IMAD R33, R9, R33, R35 ;  /* 0x0000002109217224 */ /* 0x001fc600078e0223 */
[----:B------:R-:W0:Y:S01]  /*19d0*/  SHFL.IDX PT, R35, R19, R37, 0x101f ;  /* 0x00101f2513237589 */ /* 0x000e2200000e0000 */
[----:B-1----:R-:W-:Y:S02]  /*19e0*/  IMAD R30, R4, R31, R30 ;  /* 0x0000001f041e7224 */ /* 0x002fe400078e021e */
[----:B------:R-:W1:Y:S01]  /*19f0*/  S2R R31, SR_TID.X ;  /* 0x00000000001f7919 */ /* 0x000e620000002100 */
[----:B--2---:R-:W-:Y:S01]  /*1a00*/  IMAD R32, R6, R32, R33 ;  /* 0x0000002006207224 */ /* 0x004fe200078e0221 */
[----:B------:R-:W2:Y:S04]  /*1a10*/  SHFL.IDX PT, R19, R18, R5, 0x101f ;  /* 0x00101f0512137589 */ /* 0x000ea800000e0000 */
[----:B------:R-:W-:Y:S01]  /*1a20*/  LDS R37, [R3+0x220] ;  /* 0x0002200003257984 */ /* 0x000fe20000000800 */
[----:B0-----:R-:W-:-:S02]  /*1a30*/  IMAD R30, R29, R35, R30 ;  /* 0x000000231d1e7224 */ /* 0x001fc400078e021e */
[----:B------:R-:W0:Y:S01]  /*1a40*/  S2R R35, SR_TID.X ;  /* 0x0000000000237919 */ /* 0x000e220000002100 */
[----:B--2---:R-:W-:Y:S02]  /*1a50*/  IMAD R19, R4, R19, R32 ;  /* 0x0000001304137224 */ /* 0x004fe400078e0220 */
[----:B------:R-:W2:Y:S01]  /*1a60*/  LDC.64 R32, c[0x0][0x3a0] ;  /* 0x0000e800ff207b82 */ /* 0x000ea20000000a00 */
[----:B-1----:R-:W-:-:S04]  /*1a70*/  IADD3 R31, PT, PT, R31, -0x1, RZ ;  /* 0xffffffff1f1f7810 */ /* 0x002fc80007ffe0ff */
[----:B------:R-:W-:-:S06]  /*1a80*/  LOP3.LUT R31, R31, 0xf, RZ, 0xc0, !PT ;  /* 0x0000000f1f1f7812 */ /* 0x000fcc00078ec0ff */
[----:B------:R0:W1:Y:S02]  /*1a90*/  SHFL.IDX PT, R31, R18, R31, 0x101f ;  /* 0x00101f1f121f7589 */ /* 0x00006400000e0000 */
[----:B0-----:R-:W-:Y:S02]  /*1aa0*/  LOP3.LUT R18, R35, UR4, RZ, 0xfc, !PT ;  /* 0x0000000423127c12 */ /* 0x001fe4000f8efcff */
[----:B------:R-:W-:Y:S01]  /*1ab0*/  LDS R35, [R3+0x3b8] ;  /* 0x0003b80003237984 */ /* 0x000fe20000000800 */
[----:B-1----:R-:W-:Y:S02]  /*1ac0*/  IMAD R31, R29, R31, R19 ;  /* 0x0000001f1d1f7224 */ /* 0x002fe400078e0213 */
[----:B--2---:R-:W-:Y:S02]  /*1ad0*/  IMAD.WIDE.U32 R18, R18, 0x4, R32 ;  /* 0x0000000412127825 */ /* 0x004fe400078e0020 */
[----:B------:R-:W-:Y:S04]  /*1ae0*/  LDS R33, [R3+0x2a8] ;  /* 0x0002a80003217984 */ /* 0x000fe80000000800 */
[----:B------:R-:W-:Y:S01]  /*1af0*/  LDS R32, [R3+0x330] ;  /* 0x0003300003207984 */ /* 0x000fe20000000800 */
[----:B------:R-:W-:Y:S06]  /*1b00*/  BAR.SYNC.DEFER_BLOCKING 0x0 ;  /* 0x0000000000007b1d */ /* 0x000fec0000010000 */
[----:B------:R-:W-:Y:S04]  /*1b10*/  SHFL.IDX PT, R3, R37, R17, 0x101f ;  /* 0x00101f1125037589 */ /* 0x000fe800000e0000 */
[----:B------:R0:W-:Y:S04]  /*1b20*/  STG.E desc[UR6][R18.64], R36 ;  /* 0x0000002412007986 */ /* 0x0001e8000c101906 */
[----:B------:R-:W-:Y:S04]  /*1b30*/  STG.E desc[UR6][R18.64+0x200], R34 ;  /* 0x0002002212007986 */ /* 0x000fe8000c101906 */
[----:B------:R-:W-:Y:S01]  /*1b40*/  STG.E desc[UR6][R18.64+0x400], R30 ;  /* 0x0004001e12007986 */ /* 0x000fe2000c101906 */
[----:B0-----:R-:W0:Y:S03]  /*1b50*/  S2R R36, SR_TID.X ;  /* 0x0000000000247919 */ /* 0x001e260000002100 */
[----:B------:R-:W-:Y:S01]  /*1b60*/  STG.E desc[UR6][R18.64+0x600], R31 ;  /* 0x0006001f12007986 */ /* 0x000fe2000c101906 */
[----:B0-----:R-:W-:-:S05]  /*1b70*/  LOP3.LUT R36, R36, 0xf, RZ, 0xc0, !PT ;  /* 0x0000000f24247812 */ /* 0x001fca00078ec0ff */
[----:B------:R0:W1:Y:S02]  /*1b80*/  SHFL.IDX PT, R34, R37, R36, 0x101f ;  /* 0x00101f2425227589 */ /* 0x00006400000e0000 */
[----:B0-----:R-:W-:Y:S01]  /*1b90*/  LOP3.LUT R36, R36, 0x8, RZ, 0x3c, !PT ;  /* 0x0000000824247812 */ /* 0x001fe200078e3cff */
[----:B-1----:R-:W-:-:S04]  /*1ba0*/  IMAD R34, R0, R34, RZ ;  /* 0x0000002200227224 */ /* 0x002fc800078e02ff */
[----:B------:R-:W-:Y:S02]  /*1bb0*/  IMAD R3, R2, R3, R34 ;  /* 0x0000000302037224 */ /* 0x000fe400078e0222 */
[----:B------:R-:W0:Y:S02]  /*1bc0*/  SHFL.IDX PT, R34, R37, R22, 0x101f ;  /* 0x00101f1625227589 */ /* 0x000e2400000e0000 */
[----:B0-----:R-:W-:Y:S02]  /*1bd0*/  IMAD R3, R28, R34, R3 ;  /* 0x000000221c037224 */ /* 0x001fe400078e0203 */
[----:B------:R-:W0:Y:S02]  /*1be0*/  SHFL.IDX PT, R34, R37, R25, 0x101f ;  /* 0x00101f1925227589 */ /* 0x000e2400000e0000 */
[----:B0-----:R-:W-:Y:S02]  /*1bf0*/  IMAD R3, R27, R34, R3 ;  /* 0x000000221b037224 */ /* 0x001fe400078e0203 */
[----:B------:R-:W0:Y:S02]  /*1c00*/  S2R R34, SR_TID.X ;  /* 0x0000000000227919 */ /* 0x000e240000002100 */
[----:B0-----:R-:W-:-:S05]  /*1c10*/  VIADD R34, R34, 0x4 ;  /* 0x0000000422227836 */ /* 0x001fca0000000000 */
        /* <DEDUP_REMOVED lines=9> */
[----:B------:R0:W1:Y:S02]  /*1cb0*/  SHFL.IDX PT, R34, R37, R36, 0x101f ;  /* 0x00101f2425227589 */ /* 0x00006400000e0000 */
[----:B0-----:R-:W0:Y:S01]  /*1cc0*/  S2R R36, SR_TID.X ;  /* 0x0000000000247919 */ /* 0x001e220000002100 */
[----:B-1----:R-:W-:Y:S02]  /*1cd0*/  IMAD R3, R20, R34, R3 ;  /* 0x0000002214037224 */ /* 0x002fe400078e0203 */
[----:B------:R-:W1:Y:S01]  /*1ce0*/  S2R R34, SR_TID.X ;  /* 0x0000000000227919 */ /* 0x000e620000002100 */
[----:B0-----:R-:W-:-:S04]  /*1cf0*/  IADD3 R36, PT, PT, R36, 0xa, RZ ;  /* 0x0000000a24247810 */ /* 0x001fc80007ffe0ff */
[----:B------:R-:W-:Y:S02]  /*1d00*/  LOP3.LUT R36, R36, 0xf, RZ, 0xc0, !PT ;  /* 0x0000000f24247812 */ /* 0x000fe400078ec0ff */
[----:B-1----:R-:W-:-:S04]  /*1d10*/  IADD3 R34, PT, PT, R34, 0x9, RZ ;  /* 0x0000000922227810 */ /* 0x002fc80007ffe0ff */
[----:B------:R-:W-:-:S06]  /*1d20*/  LOP3.LUT R34, R34, 0xf, RZ, 0xc0, !PT ;  /* 0x0000000f22227812 */ /* 0x000fcc00078ec0ff */
[----:B------:R-:W0:Y:S02]  /*1d30*/  SHFL.IDX PT, R34, R37, R34, 0x101f ;  /* 0x00101f2225227589 */ /* 0x000e2400000e0000 */
[----:B0-----:R-:W-:Y:S02]  /*1d40*/  IMAD R3, R16, R34, R3 ;  /* 0x0000002210037224 */ /* 0x001fe400078e0203 */
[----:B------:R0:W1:Y:S02]  /*1d50*/  SHFL.IDX PT, R34, R37, R36, 0x101f ;  /* 0x00101f2425227589 */ /* 0x00006400000e0000 */
[----:B0-----:R-:W0:Y:S01]  /*1d60*/  S2R R36, SR_TID.X ;  /* 0x0000000000247919 */ /* 0x001e220000002100 */
[----:B-1----:R-:W-:Y:S02]  /*1d70*/  IMAD R3, R15, R34, R3 ;  /* 0x000000220f037224 */ /* 0x002fe400078e0203 */
[----:B------:R-:W1:Y:S01]  /*1d80*/  SHFL.IDX PT, R34, R37, R14, 0x101f ;  /* 0x00101f0e25227589 */ /* 0x000e6200000e0000 */
[----:B0-----:R-:W-:-:S05]  /*1d90*/  VIADD R36, R36, 0xffffffff ;  /* 0xffffffff24247836 */ /* 0x001fca0000000000 */
[----:B------:R-:W-:Y:S01]  /*1da0*/  LOP3.LUT R36, R36, 0xf, RZ, 0xc0, !PT ;  /* 0x0000000f24247812 */ /* 0x000fe200078ec0ff */
[----:B-1----:R-:W-:Y:S02]  /*1db0*/  IMAD R3, R12, R34, R3 ;  /* 0x000000220c037224 */ /* 0x002fe400078e0203 */
[----:B------:R-:W0:Y:S02]  /*1dc0*/  SHFL.IDX PT, R34, R37, R11, 0x101f ;  /* 0x00101f0b25227589 */ /* 0x000e2400000e0000 */
[----:B0-----:R-:W-:Y:S02]  /*1dd0*/  IMAD R34, R9, R34, R3 ;  /* 0x0000002209227224 */ /* 0x001fe400078e0203 */
[----:B------:R-:W0:Y:S02]  /*1de0*/  SHFL.IDX PT, R3, R37, R8, 0x101f ;  /* 0x00101f0825037589 */ /* 0x000e2400000e0000 */
[----:B0-----:R-:W-:Y:S02]  /*1df0*/  IMAD R34, R6, R3, R34 ;  /* 0x0000000306227224 */ /* 0x001fe400078e0222 */
[----:B------:R-:W0:Y:S04]  /*1e00*/  SHFL.IDX PT, R3, R37, R5, 0x101f ;  /* 0x00101f0525037589 */ /* 0x000e2800000e0000 */
[----:B------:R-:W1:Y:S01]  /*1e10*/  SHFL.IDX PT, R37, R37, R36, 0x101f ;  /* 0x00101f2425257589 */ /* 0x000e6200000e0000 */
[----:B0-----:R-:W-:-:S03]  /*1e20*/  IMAD R34, R4, R3, R34 ;  /* 0x0000000304227224 */ /* 0x001fc600078e0222 */
[----:B------:R-:W-:Y:S01]  /*1e30*/  SHFL.IDX PT, R3, R33, R17, 0x101f ;  /* 0x00101f1121037589 */ /* 0x000fe200000e0000 */
[----:B-1----:R-:W-:Y:S02]  /*1e40*/  IMAD R34, R29, R37, R34 ;  /* 0x000000251d227224 */ /* 0x002fe400078e0222 */
[----:B------:R-:W0:Y:S03]  /*1e50*/  S2R R37, SR_TID.X ;  /* 0x0000000000257919 */ /* 0x000e260000002100 */
[----:B------:R-:W-:Y:S01]  /*1e60*/  STG.E desc[UR6][R18.64+0x800], R34 ;  /* 0x0008002212007986 */ /* 0x000fe2000c101906 */
[----:B0-----:R-:W-:-:S05]  /*1e70*/  LOP3.LUT R37, R37, 0xf, RZ, 0xc0, !PT ;  /* 0x0000000f25257812 */ /* 0x001fca00078ec0ff */
[----:B------:R-:W0:Y:S02]  /*1e80*/  SHFL.IDX PT, R36, R33, R37, 0x101f ;  /* 0x00101f2521247589 */ /* 0x000e2400000e0000 */
[----:B0-----:R-:W-:-:S04]  /*1e90*/  IMAD R36, R0, R36, RZ ;  /* 0x0000002400247224 */ /* 0x001fc800078e02ff */
[----:B------:R-:W-:Y:S02]  /*1ea0*/  IMAD R3, R2, R3, R36 ;  /* 0x0000000302037224 */ /* 0x000fe400078e0224 */
[----:B------:R-:W0:Y:S02]  /*1eb0*/  SHFL.IDX PT, R36, R33, R22, 0x101f ;  /* 0x00101f1621247589 */ /* 0x000e2400000e0000 */
[----:B0-----:R-:W-:Y:S02]  /*1ec0*/  IMAD R3, R28, R36, R3 ;  /* 0x000000241c037224 */ /* 0x001fe400078e0203 */
        /* <DEDUP_REMOVED lines=38> */
[----:B0-----:R-:W-:-:S02]  /*2130*/  IMAD R36, R0, R36, RZ ;  /* 0x0000002400247224 */ /* 0x001fc400078e02ff */
[----:B-1----:R-:W-:Y:S02]  /*2140*/  IMAD R0, R0, R37, RZ ;  /* 0x0000002500007224 */ /* 0x002fe400078e02ff */
[----:B------:R-:W0:Y:S04]  /*2150*/  SHFL.IDX PT, R37, R32, R17, 0x101f ;  /* 0x00101f1120257589 */ /* 0x000e2800000e0000 */
[----:B------:R-:W1:Y:S01]  /*2160*/  SHFL.IDX PT, R17, R35, R17, 0x101f ;  /* 0x00101f1123117589 */ /* 0x000e6200000e0000 */
[----:B0-----:R-:W-:-:S03]  /*2170*/  IMAD R37, R2, R37, R36 ;  /* 0x0000002502257224 */ /* 0x001fc600078e0224 */
[----:B------:R-:W0:Y:S01]  /*2180*/  SHFL.IDX PT, R36, R32, R22, 0x101f ;  /* 0x00101f1620247589 */ /* 0x000e2200000e0000 */
[----:B-1----:R-:W-:Y:S02]  /*2190*/  IMAD R0, R2, R17, R0 ;  /* 0x0000001102007224 */ /* 0x002fe400078e0200 */
[----:B------:R-:W1:Y:S01]  /*21a0*/  S2R R17, SR_TID.X ;  /* 0x0000000000117919 */ /* 0x000e620000002100 */
[----:B------:R-:W2:Y:S04]  /*21b0*/  SHFL.IDX PT, R22, R35, R22, 0x101f ;  /* 0x00101f1623167589 */ /* 0x000ea800000e0000 */
[----:B------:R-:W3:Y:S04]  /*21c0*/  SHFL.IDX PT, R2, R32, R25, 0x101f ;  /* 0x00101f1920027589 */ /* 0x000ee800000e0000 */
[----:B------:R-:W4:Y:S01]  /*21d0*/  SHFL.IDX PT, R25, R35, R25, 0x101f ;  /* 0x00101f1923197589 */ /* 0x000f2200000e0000 */
[----:B0-----:R-:W-:-:S02]  /*21e0*/  IMAD R36, R28, R36, R37 ;  /* 0x000000241c247224 */ /* 0x001fc400078e0225 */
[----:B------:R-:W0:Y:S01]  /*21f0*/  S2R R37, SR_TID.X ;  /* 0x0000000000257919 */ /* 0x000e220000002100 */
[----:B--2---:R-:W-:Y:S02]  /*2200*/  IMAD R22, R28, R22, R0 ;  /* 0x000000161c167224 */ /* 0x004fe400078e0200 */
[----:B------:R-:W-:Y:S01]  /*2210*/  SHFL.IDX PT, R0, R32, R13, 0x101f ;  /* 0x00101f0d20007589 */ /* 0x000fe200000e0000 */
[----:B-1----:R-:W-:Y:S01]  /*2220*/  IADD3 R17, PT, PT, R17, 0x4, RZ ;  /* 0x0000000411117810 */ /* 0x002fe20007ffe0ff */
[----:B---3--:R-:W-:Y:S02]  /*2230*/  IMAD R36, R27, R2, R36 ;  /* 0x000000021b247224 */ /* 0x008fe400078e0224 */
[----:B------:R-:W-:Y:S01]  /*2240*/  SHFL.IDX PT, R13, R35, R13, 0x101f ;  /* 0x00101f0d230d7589 */ /* 0x000fe200000e0000 */
[----:B------:R-:W-:Y:S01]  /*2250*/  LOP3.LUT R17, R17, 0xf, RZ, 0xc0, !PT ;  /* 0x0000000f11117812 */ /* 0x000fe200078ec0ff */
[----:B----4-:R-:W-:Y:S02]  /*2260*/  IMAD R25, R27, R25, R22 ;  /* 0x000000191b197224 */ /* 0x010fe400078e0216 */
[----:B------:R-:W-:Y:S04]  /*2270*/  SHFL.IDX PT, R2, R32, R10, 0x101f ;  /* 0x00101f0a20027589 */ /* 0x000fe800000e0000 */
[----:B------:R-:W1:Y:S04]  /*2280*/  SHFL.IDX PT, R17, R32, R17, 0x101f ;  /* 0x00101f1120117589 */ /* 0x000e6800000e0000 */
[----:B------:R-:W2:Y:S04]  /*2290*/  SHFL.IDX PT, R22, R32, R7, 0x101f ;  /* 0x00101f0720167589 */ /* 0x000ea800000e0000 */
[----:B------:R-:W-:Y:S01]  /*22a0*/  SHFL.IDX PT, R27, R35, R10, 0x101f ;  /* 0x00101f0a231b7589 */ /* 0x000fe200000e0000 */
[----:B0-----:R-:W-:-:S03]  /*22b0*/  IADD3 R37, PT, PT, R37, 0x4, RZ ;  /* 0x0000000425257810 */ /* 0x001fc60007ffe0ff */
[----:B------:R-:W-:Y:S01]  /*22c0*/  SHFL.IDX PT, R7, R35, R7, 0x101f ;  /* 0x00101f0723077589 */ /* 0x000fe200000e0000 */
[----:B------:R-:W-:-:S05]  /*22d0*/  LOP3.LUT R37, R37, 0xf, RZ, 0xc0, !PT ;  /* 0x0000000f25257812 */ /* 0x000fca00078ec0ff */
[----:B------:R0:W3:Y:S01]  /*22e0*/  SHFL.IDX PT, R28, R35, R37, 0x101f ;  /* 0x00101f25231c7589 */ /* 0x0000e200000e0000 */
[----:B-1----:R-:W-:Y:S02]  /*22f0*/  IMAD R17, R26, R17, R36 ;  /* 0x000000111a117224 */ /* 0x002fe400078e0224 */
[----:B------:R-:W1:Y:S02]  /*2300*/  S2R R36, SR_TID.X ;  /* 0x0000000000247919 */ /* 0x000e640000002100 */
[----:B------:R-:W-:Y:S02]  /*2310*/  IMAD R0, R24, R0, R17 ;  /* 0x0000000018007224 */ /* 0x000fe400078e0211 */
[----:B------:R-:W4:Y:S02]  /*2320*/  S2R R17, SR_TID.X ;  /* 0x0000000000117919 */ /* 0x000f240000002100 */
[----:B------:R-:W-:Y:S01]  /*2330*/  IMAD R0, R23, R2, R0 ;  /* 0x0000000217007224 */ /* 0x000fe200078e0200 */
[----:B0-----:R-:W0:Y:S03]  /*2340*/  S2R R37, SR_TID.X ;  /* 0x0000000000257919 */ /* 0x001e260000002100 */
[----:B--2---:R-:W-:-:S02]  /*2350*/  IMAD R22, R21, R22, R0 ;  /* 0x0000001615167224 */ /* 0x004fc400078e0200 */
[----:B------:R-:W-:Y:S04]  /*2360*/  SHFL.IDX PT, R0, R32, R11, 0x101f ;  /* 0x00101f0b20007589 */ /* 0x000fe800000e0000 */
[----:B------:R2:W-:Y:S01]  /*2370*/  SHFL.IDX PT, R2, R35, R11, 0x101f ;  /* 0x00101f0b23027589 */ /* 0x0005e200000e0000 */
[----:B---3--:R-:W-:Y:S02]  /*2380*/  IMAD R25, R26, R28, R25 ;  /* 0x0000001c1a197224 */ /* 0x008fe400078e0219 */
[----:B------:R-:W3:Y:S02]  /*2390*/  S2R R28, SR_TID.X ;  /* 0x00000000001c7919 */ /* 0x000ee40000002100 */
[----:B------:R-:W-:Y:S02]  /*23a0*/  IMAD R24, R24, R13, R25 ;  /* 0x0000000d18187224 */ /* 0x000fe400078e0219 */
[----:B------:R-:W-:Y:S02]  /*23b0*/  SHFL.IDX PT, R13, R32, R14, 0x101f ;  /* 0x00101f0e200d7589 */ /* 0x000fe400000e0000 */
[----:B------:R-:W-:Y:S01]  /*23c0*/  IMAD R24, R23, R27, R24 ;  /* 0x0000001b17187224 */ /* 0x000fe200078e0218 */
[----:B--2---:R-:W2:Y:S03]  /*23d0*/  S2R R11, SR_TID.X ;  /* 0x00000000000b7919 */ /* 0x004ea60000002100 */
[----:B------:R-:W-:-:S02]  /*23e0*/  IMAD R24, R21, R7, R24 ;  /* 0x0000000715187224 */ /* 0x000fc400078e0218 */
[----:B-1----:R-:W-:Y:S01]  /*23f0*/  VIADD R36, R36, 0x9 ;  /* 0x0000000924247836 */ /* 0x002fe20000000000 */
[----:B------:R-:W-:Y:S01]  /*2400*/  SHFL.IDX PT, R25, R35, R14, 0x101f ;  /* 0x00101f0e23197589 */ /* 0x000fe200000e0000 */
[----:B----4-:R-:W-:-:S03]  /*2410*/  IADD3 R17, PT, PT, R17, 0x9, RZ ;  /* 0x0000000911117810 */ /* 0x010fc60007ffe0ff */
[----:B------:R-:W-:Y:S01]  /*2420*/  LOP3.LUT R36, R36, 0xf, RZ, 0xc0, !PT ;  /* 0x0000000f24247812 */ /* 0x000fe200078ec0ff */
[----:B------:R-:W-:Y:S01]  /*2430*/  SHFL.IDX PT, R7, R32, R8, 0x101f ;  /* 0x00101f0820077589 */ /* 0x000fe200000e0000 */
[----:B0-----:R-:W-:Y:S02]  /*2440*/  LOP3.LUT R37, R37, 0xf, RZ, 0xc0, !PT ;  /* 0x0000000f25257812 */ /* 0x001fe400078ec0ff */
[----:B------:R-:W-:Y:S01]  /*2450*/  LOP3.LUT R17, R17, 0xf, RZ, 0xc0, !PT ;  /* 0x0000000f11117812 */ /* 0x000fe200078ec0ff */
[----:B------:R-:W-:Y:S01]  /*2460*/  SHFL.IDX PT, R21, R35, R8, 0x101f ;  /* 0x00101f0823157589 */ /* 0x000fe200000e0000 */
[----:B------:R-:W-:-:S03]  /*2470*/  LOP3.LUT R37, R37, 0x8, RZ, 0x3c, !PT ;  /* 0x0000000825257812 */ /* 0x000fc600078e3cff */
[----:B------:R-:W-:Y:S04]  /*2480*/  SHFL.IDX PT, R36, R32, R36, 0x101f ;  /* 0x00101f2420247589 */ /* 0x000fe800000e0000 */
[----:B------:R-:W0:Y:S01]  /*2490*/  SHFL.IDX PT, R10, R32, R37, 0x101f ;  /* 0x00101f25200a7589 */ /* 0x000e2200000e0000 */
[----:B---3--:R-:W-:-:S03]  /*24a0*/  IADD3 R28, PT, PT, R28, 0xa, RZ ;  /* 0x0000000a1c1c7810 */ /* 0x008fc60007ffe0ff */
[----:B------:R-:W1:Y:S01]  /*24b0*/  SHFL.IDX PT, R37, R35, R37, 0x101f ;  /* 0x00101f2523257589 */ /* 0x000e6200000e0000 */
[----:B------:R-:W-:-:S03]  /*24c0*/  LOP3.LUT R28, R28, 0xf, RZ, 0xc0, !PT ;  /* 0x0000000f1c1c7812 */ /* 0x000fc600078ec0ff */
[----:B------:R-:W3:Y:S01]  /*24d0*/  SHFL.IDX PT, R17, R35, R17, 0x101f ;  /* 0x00101f1123117589 */ /* 0x000ee200000e0000 */
[----:B--2---:R-:W-:-:S03]  /*24e0*/  VIADD R11, R11, 0xffffffff ;  /* 0xffffffff0b0b7836 */ /* 0x004fc60000000000 */
[----:B------:R-:W2:Y:S02]  /*24f0*/  SHFL.IDX PT, R26, R32, R28, 0x101f ;  /* 0x00101f1c201a7589 */ /* 0x000ea400000e0000 */
[----:B------:R-:W-:Y:S02]  /*2500*/  LOP3.LUT R11, R11, 0xf, RZ, 0xc0, !PT ;  /* 0x0000000f0b0b7812 */ /* 0x000fe400078ec0ff */
[----:B------:R-:W4:Y:S04]  /*2510*/  SHFL.IDX PT, R28, R35, R28, 0x101f ;  /* 0x00101f1c231c7589 */ /* 0x000f2800000e0000 */
[----:B------:R-:W-:Y:S01]  /*2520*/  SHFL.IDX PT, R27, R35, R5, 0x101f ;  /* 0x00101f05231b7589 */ /* 0x000fe200000e0000 */
[----:B0-----:R-:W-:-:S03]  /*2530*/  IMAD R23, R20, R10, R22 ;  /* 0x0000000a14177224 */ /* 0x001fc600078e0216 */
[----:B------:R-:W0:Y:S01]  /*2540*/  SHFL.IDX PT, R14, R33, R11, 0x101f ;  /* 0x00101f0b210e7589 */ /* 0x000e2200000e0000 */
[----:B------:R-:W-:-:S03]  /*2550*/  IMAD R36, R16, R36, R23 ;  /* 0x0000002410247224 */ /* 0x000fc600078e0217 */
[----:B------:R-:W-:Y:S01]  /*2560*/  SHFL.IDX PT, R10, R32, R11, 0x101f ;  /* 0x00101f0b200a7589 */ /* 0x000fe200000e0000 */
[----:B-1----:R-:W-:-:S03]  /*2570*/  IMAD R24, R20, R37, R24 ;  /* 0x0000002514187224 */ /* 0x002fc600078e0218 */
[----:B------:R-:W1:Y:S01]  /*2580*/  SHFL.IDX PT, R23, R32, R5, 0x101f ;  /* 0x00101f0520177589 */ /* 0x000e6200000e0000 */
[----:B---3--:R-:W-:Y:S02]  /*2590*/  IMAD R17, R16, R17, R24 ;  /* 0x0000001110117224 */ /* 0x008fe400078e0218 */
[C---:B--2---:R-:W-:Y:S01]  /*25a0*/  IMAD R26, R15.reuse, R26, R36 ;  /* 0x0000001a0f1a7224 */ /* 0x044fe200078e0224 */
[----:B------:R-:W2:Y:S01]  /*25b0*/  SHFL.IDX PT, R20, R35, R11, 0x101f ;  /* 0x00101f0b23147589 */ /* 0x000ea200000e0000 */
[----:B----4-:R-:W-:Y:S02]  /*25c0*/  IMAD R17, R15, R28, R17 ;  /* 0x0000001c0f117224 */ /* 0x010fe400078e0211 */
[C---:B------:R-:W-:Y:S02]  /*25d0*/  IMAD R13, R12.reuse, R13, R26 ;  /* 0x0000000d0c0d7224 */ /* 0x040fe400078e021a */
[----:B------:R-:W-:Y:S02]  /*25e0*/  IMAD R17, R12, R25, R17 ;  /* 0x000000190c117224 */ /* 0x000fe400078e0211 */
[----:B------:R-:W-:-:S02]  /*25f0*/  IMAD R0, R9, R0, R13 ;  /* 0x0000000009007224 */ /* 0x000fc400078e020d */
[----:B------:R-:W-:Y:S02]  /*2600*/  IMAD R2, R9, R2, R17 ;  /* 0x0000000209027224 */ /* 0x000fe400078e0211 */
[C---:B------:R-:W-:Y:S02]  /*2610*/  IMAD R0, R6.reuse, R7, R0 ;  /* 0x0000000706007224 */ /* 0x040fe400078e0200 */
[----:B------:R-:W-:Y:S02]  /*2620*/  IMAD R2, R6, R21, R2 ;  /* 0x0000001506027224 */ /* 0x000fe400078e0202 */
[C---:B0-----:R-:W-:Y:S02]  /*2630*/  IMAD R3, R29.reuse, R14, R3 ;  /* 0x0000000e1d037224 */ /* 0x041fe400078e0203 */
[C---:B------:R-:W-:Y:S02]  /*2640*/  IMAD R2, R4.reuse, R27, R2 ;  /* 0x0000001b04027224 */ /* 0x040fe400078e0202 */
[----:B-1----:R-:W-:Y:S01]  /*2650*/  IMAD R0, R4, R23, R0 ;  /* 0x0000001704007224 */ /* 0x002fe200078e0200 */
[----:B------:R-:W-:Y:S03]  /*2660*/  STG.E desc[UR6][R18.64+0xa00], R3 ;  /* 0x000a000312007986 */ /* 0x000fe6000c101906 */
[----:B------:R-:W-:-:S02]  /*2670*/  IMAD R5, R29, R10, R0 ;  /* 0x0000000a1d057224 */ /* 0x000fc400078e0200 */
[----:B--2---:R-:W-:-:S03]  /*2680*/  IMAD R29, R29, R20, R2 ;  /* 0x000000141d1d7224 */ /* 0x004fc600078e0202 */
[----:B------:R-:W-:Y:S04]  /*2690*/  STG.E desc[UR6][R18.64+0xc00], R5 ;  /* 0x000c000512007986 */ /* 0x000fe8000c101906 */
[----:B------:R-:W-:Y:S01]  /*26a0*/  STG.E desc[UR6][R18.64+0xe00], R29 ;  /* 0x000e001d12007986 */ /* 0x000fe2000c101906 */
[----:B------:R-:W-:Y:S05]  /*26b0*/  EXIT ;  /* 0x000000000000794d */ /* 0x000fea0003800000 */
        .weak           $__internal_586_$__cuda_sm20_div_u16
        .type           $__internal_586_$__cuda_sm20_div_u16,@function
        .size           $__internal_586_$__cuda_sm20_div_u16,(.L_x_39089 - $__internal_586_$__cuda_sm20_div_u16)
$__internal_586_$__cuda_sm20_div_u16:
        /* <DEDUP_REMOVED lines=18> */
[----:B------:R-:W-:Y:S06]  /*27e0*/  RET.REL.NODEC R6 `(_Z9cuda_gemmIiLi128ELi1ELi1ELi1024ELi16ELi16ELi64ELi1ELi1EEviiiPT_S1_S1_iii) ;  /* 0xffffffd806047950 */ /* 0x000fec0003c3ffff */
.L_x_29072:
        /* <DEDUP_REMOVED lines=9> */
.L_x_39089:


//--------------------- .text._Z9cuda_gemmIiLi128ELi1ELi1ELi1024ELi16ELi16ELi64ELi1ELi0EEviiiPT_S1_S1_iii --------------------------
	.section	.text._Z9cuda_gemmIiLi128ELi1ELi1ELi1024ELi16ELi16ELi64ELi1ELi0EEviiiPT_S1_S1_iii,"ax",@progbits
	.align	128
        .global         _Z9cuda_gemmIiLi128ELi1ELi1ELi1024ELi16ELi16ELi64ELi1ELi0EEviiiPT_S1_S1_iii
        .type           _Z9cuda_gemmIiLi128ELi1ELi1ELi1024ELi16ELi16ELi64ELi1ELi0EEviiiPT_S1_S1_iii,@function
        .size           _Z9cuda_gemmIiLi128ELi1ELi1ELi1024ELi16ELi16ELi64ELi1ELi0EEviiiPT_S1_S1_iii,(.L_x_39091 - _Z9cuda_gemmIiLi128ELi1ELi1ELi1024ELi16ELi16ELi64ELi1ELi0EEviiiPT_S1_S1_iii)
        .other          _Z9cuda_gemmIiLi128ELi1ELi1ELi1024ELi16ELi16ELi64ELi1ELi0EEviiiPT_S1_S1_iii,@"STO_CUDA_ENTRY STV_DEFAULT"
_Z9cuda_gemmIiLi128ELi1ELi1ELi1024ELi16ELi16ELi64ELi1ELi0EEviiiPT_S1_S1_iii:
.text._Z9cuda_gemmIiLi128ELi1ELi1ELi1024ELi16ELi16ELi64ELi1ELi0EEviiiPT_S1_S1_iii:
        /* <DEDUP_REMOVED lines=57> */
[----:B------:R-:W-:-:S04]  /*0390*/  IMAD.HI.U32 R17, R13, R17, R12 ;  /* 0x000000110d117227 */ /* 0x000fc800078e000c */
[----:B--2-4-:R-:W-:-:S07]  /*03a0*/  IMAD.MOV.U32 R12, RZ, RZ, R10 ;  /* 0x000000ffff0c7224 */ /* 0x014fce00078e000a */
.L_x_29075:
        /* <DEDUP_REMOVED lines=25> */
.L_x_29074:
[----:B------:R-:W-:Y:S05]  /*0540*/  BSYNC.RECONVERGENT B0 ;  /* 0x0000000000007941 */ /* 0x000fea0003800200 */
.L_x_29073:
[----:B------:R-:W-:Y:S01]  /*0550*/  IMAD.MOV.U32 R4, RZ, RZ, 0x80 ;  /* 0x00000080ff047424 */ /* 0x000fe200078e00ff */
[----:B0-----:R-:W-:Y:S01]  /*0560*/  MOV R6, 0x590 ;  /* 0x0000059000067802 */ /* 0x001fe20000000f00 */
[----:B------:R-:W-:-:S07]  /*0570*/  IMAD.MOV.U32 R12, RZ, RZ, R20 ;  /* 0x000000ffff0c7224 */ /* 0x000fce00078e0014 */
[----:B------:R-:W-:Y:S05]  /*0580*/  CALL.REL.NOINC `($__internal_587_$__cuda_sm20_div_s16) ;  /* 0x0000003800407944 */ /* 0x000fea0003c00000 */
[----:B------:R-:W-:Y:S01]  /*0590*/  PRMT R12, R5, 0x9910, RZ ;  /* 0x00009910050c7816 */ /* 0x000fe200000000ff */
[----:B------:R-:W-:Y:S01]  /*05a0*/  IMAD.MOV.U32 R4, RZ, RZ, 0x10 ;  /* 0x00000010ff047424 */ /* 0x000fe200078e00ff */
[----:B------:R-:W-:-:S07]  /*05b0*/  MOV R6, 0x5d0 ;  /* 0x000005d000067802 */ /* 0x000fce0000000f00 */
[----:B------:R-:W-:Y:S05]  /*05c0*/  CALL.REL.NOINC `($__internal_587_$__cuda_sm20_div_s16) ;  /* 0x0000003800307944 */ /* 0x000fea0003c00000 */
        /* <DEDUP_REMOVED lines=13> */
[----:B------:R-:W-:Y:S01]  /*06a0*/  IMAD R4, R9, R4, R10 ;  /* 0x0000000409047224 */ /* 0x000fe200078e020a */
[----:B------:R-:W-:Y:S06]  /*06b0*/  @P0 EXIT ;  /* 0x000000000000094d */ /* 0x000fec0003800000 */
[----:B------:R-:W0:Y:S01]  /*06c0*/  LDC R13, c[0x0][0x360] ;  /* 0x0000d800ff0d7b82 */ /* 0x000e220000000800 */
[----:B------:R-:W-:Y:S01]  /*06d0*/  ISETP.GE.U32.AND P0, PT, R4, R9, PT ;  /* 0x000000090400720c */ /* 0x000fe20003f06070 */
[----:B------:R-:W-:Y:S01]  /*06e0*/  IMAD.SHL.U32 R15, R10, 0x4, RZ ;  /* 0x000000040a0f7824 */ /* 0x000fe200078e00ff */
[----:B------:R-:W-:Y:S01]  /*06f0*/  ISETP.NE.U32.AND P2, PT, R9, RZ, PT ;  /* 0x000000ff0900720c */ /* 0x000fe20003f45070 */
[----:B------:R1:W-:Y:S01]  /*0700*/  STL.128 [R1], RZ ;  /* 0x000000ff01007387 */ /* 0x0003e20000100c00 */
[----:B------:R-:W-:Y:S02]  /*0710*/  PRMT R3, R5, 0x9910, RZ ;  /* 0x0000991005037816 */ /* 0x000fe400000000ff */
[----:B------:R-:W-:Y:S01]  /*0720*/  MOV R17, 0x840 ;  /* 0x0000084000117802 */ /* 0x000fe20000000f00 */
[----:B------:R1:W-:Y:S06]  /*0730*/  STL.128 [R1+0x10], RZ ;  /* 0x000010ff01007387 */ /* 0x0003ec0000100c00 */
[----:B------:R-:W-:Y:S01]  /*0740*/  @P0 IMAD.IADD R4, R4, 0x1, -R9 ;  /* 0x0000000104040824 */ /* 0x000fe200078e0a09 */
[----:B------:R-:W-:-:S04]  /*0750*/  @P0 IADD3 R0, PT, PT, R0, 0x1, RZ ;  /* 0x0000000100000810 */ /* 0x000fc80007ffe0ff */
[----:B------:R-:W-:Y:S01]  /*0760*/  ISETP.GE.U32.AND P1, PT, R4, R9, PT ;  /* 0x000000090400720c */ /* 0x000fe20003f26070 */
[----:B0-----:R-:W-:-:S04]  /*0770*/  IMAD.SHL.U32 R14, R13, 0x4, RZ ;  /* 0x000000040d0e7824 */ /* 0x001fc800078e00ff */
[----:B------:R-:W-:Y:S01]  /*0780*/  IMAD.IADD R2, R15, 0x1, R14 ;  /* 0x000000010f027824 */ /* 0x000fe200078e020e */
[----:B------:R-:W-:-:S07]  /*0790*/  LOP3.LUT R5, R14, 0xffff, RZ, 0xc0, !PT ;  /* 0x0000ffff0e057812 */ /* 0x000fce00078ec0ff */
[----:B------:R-:W-:Y:S01]  /*07a0*/  @P1 VIADD R0, R0, 0x1 ;  /* 0x0000000100001836 */ /* 0x000fe20000000000 */
[----:B------:R-:W-:Y:S01]  /*07b0*/  @!P2 LOP3.LUT R0, RZ, R9, RZ, 0x33, !PT ;  /* 0x00000009ff00a212 */ /* 0x000fe200078e33ff */
[----:B------:R-:W-:-:S05]  /*07c0*/  IMAD.MOV R2, RZ, RZ, -R2 ;  /* 0x000000ffff027224 */ /* 0x000fca00078e0a02 */
[----:B------:R-:W-:Y:S01]  /*07d0*/  PRMT R4, R2, 0x7710, RZ ;  /* 0x0000771002047816 */ /* 0x000fe200000000ff */
[----:B------:R-:W-:-:S04]  /*07e0*/  IMAD.MOV R2, RZ, RZ, -R0 ;  /* 0x000000ffff027224 */ /* 0x000fc800078e0a00 */
[----:B------:R-:W-:Y:S02]  /*07f0*/  VIADD R4, R4, 0x3ff ;  /* 0x000003ff04047836 */ /* 0x000fe40000000000 */
[----:B------:R-:W-:-:S03]  /*0800*/  IMAD R2, R9, R2, R10 ;  /* 0x0000000209027224 */ /* 0x000fc600078e020a */
[----:B------:R-:W-:Y:S02]  /*0810*/  LOP3.LUT R4, R4, 0xffff, RZ, 0xc0, !PT ;  /* 0x0000ffff04047812 */ /* 0x000fe400078ec0ff */
[----:B-1----:R-:W-:-:S07]  /*0820*/  LOP3.LUT R28, R2, 0xf, RZ, 0xc0, !PT ;  /* 0x0000000f021c7812 */ /* 0x002fce00078ec0ff */
[----:B------:R-:W-:Y:S05]  /*0830*/  CALL.REL.NOINC `($__internal_588_$__cuda_sm20_div_u16) ;  /* 0x0000003400f87944 */ /* 0x000fea0003c00000 */
[C---:B------:R-:W-:Y:S01]  /*0840*/  LOP3.LUT R5, R16.reuse, 0xffff, RZ, 0xc0, !PT ;  /* 0x0000ffff10057812 */ /* 0x040fe200078ec0ff */
[----:B------:R-:W-:Y:S01]  /*0850*/  BSSY.RECONVERGENT B0, `(.L_x_29076) ;  /* 0x0000017000007945 */ /* 0x000fe20003800200 */
[----:B------:R-:W-:Y:S02]  /*0860*/  LOP3.LUT R4, R16, 0xffff, RZ, 0xc0, !PT ;  /* 0x0000ffff10047812 */ /* 0x000fe400078ec0ff */
[----:B------:R-:W-:Y:S02]  /*0870*/  IADD3 R6, PT, PT, -R5, 0x2, RZ ;  /* 0x0000000205067810 */ /* 0x000fe40007ffe1ff */
[----:B------:R-:W-:Y:S02]  /*0880*/  ISETP.GE.U32.AND P1, PT, R4, 0x2, PT ;  /* 0x000000020400780c */ /* 0x000fe40003f26070 */
[----:B------:R-:W-:-:S13]  /*0890*/  LOP3.LUT P0, RZ, R6, 0x3, RZ, 0xc0, !PT ;  /* 0x0000000306ff7812 */ /* 0x000fda000780c0ff */
[----:B------:R-:W-:Y:S05]  /*08a0*/  @!P0 BRA `(.L_x_29077) ;  /* 0x0000000000448947 */ /* 0x000fea0003800000 */
[----:B------:R-:W0:Y:S01]  /*08b0*/  S2R R7, SR_CgaCtaId ;  /* 0x0000000000077919 */ /* 0x000e220000008800 */
[----:B------:R-:W-:Y:S01]  /*08c0*/  MOV R4, 0x400 ;  /* 0x0000040000047802 */ /* 0x000fe20000000f00 */
[----:B------:R-:W-:Y:S01]  /*08d0*/  IMAD.MOV.U32 R16, RZ, RZ, RZ ;  /* 0x000000ffff107224 */ /* 0x000fe200078e00ff */
[----:B------:R-:W-:Y:S02]  /*08e0*/  LOP3.LUT R21, R5, 0x3, RZ, 0xc0, !PT ;  /* 0x0000000305157812 */ /* 0x000fe400078ec0ff */
[----:B------:R-:W-:-:S04]  /*08f0*/  IADD3 R4, PT, PT, R4, 0x480, RZ ;  /* 0x0000048004047810 */ /* 0x000fc80007ffe0ff */
[----:B0-----:R-:W-:-:S07]  /*0900*/  LEA R18, R7, R4, 0x18 ;  /* 0x0000000407127211 */ /* 0x001fce00078ec0ff */
.L_x_29078:
[----:B0-----:R-:W0:Y:S01]  /*0910*/  LDC.64 R4, c[0x0][0x390] ;  /* 0x0000e400ff047b82 */ /* 0x001e220000000a00 */
[----:B------:R-:W-:-:S04]  /*0920*/  IMAD R7, R11, 0x400, R15 ;  /* 0x000004000b077824 */ /* 0x000fc800078e020f */
[----:B0-----:R-:W-:-:S06]  /*0930*/  IMAD.WIDE.U32 R4, R7, 0x4, R4 ;  /* 0x0000000407047825 */ /* 0x001fcc00078e0004 */
[----:B------:R-:W2:Y:S01]  /*0940*/  LDG.E.128 R4, desc[UR6][R4.64] ;  /* 0x0000000604047981 */ /* 0x000ea2000c1e1d00 */
[----:B------:R-:W-:Y:S02]  /*0950*/  IMAD R17, R15, 0x4, R18 ;  /* 0x000000040f117824 */ /* 0x000fe400078e0212 */
[----:B------:R-:W-:Y:S02]  /*0960*/  VIADD R16, R16, 0x1 ;  /* 0x0000000110107836 */ /* 0x000fe40000000000 */
[----:B------:R-:W-:-:S03]  /*0970*/  IMAD.IADD R15, R14, 0x1, R15 ;  /* 0x000000010e0f7824 */ /* 0x000fc600078e020f */
[----:B------:R-:W-:-:S04]  /*0980*/  LOP3.LUT R19, R21, R16, RZ, 0x3c, !PT ;  /* 0x0000001015137212 */ /* 0x000fc800078e3cff */
[----:B------:R-:W-:Y:S01]  /*0990*/  ISETP.NE.AND P0, PT, R19, 0x2, PT ;  /* 0x000000021300780c */ /* 0x000fe20003f05270 */
[----:B--2---:R0:W-:-:S12]  /*09a0*/  STS.128 [R17], R4 ;  /* 0x0000000411007388 */ /* 0x0041d80000000c00 */
[----:B------:R-:W-:Y:S05]  /*09b0*/  @P0 BRA `(.L_x_29078) ;  /* 0xfffffffc00d40947 */ /* 0x000fea000383ffff */
.L_x_29077:
[----:B------:R-:W-:Y:S05]  /*09c0*/  BSYNC.RECONVERGENT B0 ;  /* 0x0000000000007941 */ /* 0x000fea0003800200 */
.L_x_29076:
[----:B------:R-:W-:Y:S04]  /*09d0*/  BSSY.RECONVERGENT B0, `(.L_x_29079) ;  /* 0x0000021000007945 */ /* 0x000fe80003800200 */
[----:B------:R-:W-:Y:S05]  /*09e0*/  @!P1 BRA `(.L_x_29080) ;  /* 0x00000000007c9947 */ /* 0x000fea0003800000 */
[----:B0-----:R-:W0:Y:S01]  /*09f0*/  S2R R5, SR_CgaCtaId ;  /* 0x0000000000057919 */ /* 0x001e220000008800 */
[----:B------:R-:W1:Y:S01]  /*0a00*/  LDC.64 R30, c[0x0][0x390] ;  /* 0x0000e400ff1e7b82 */ /* 0x000e620000000a00 */
[----:B------:R-:W-:-:S04]  /*0a10*/  MOV R4, 0x400 ;  /* 0x0000040000047802 */ /* 0x000fc80000000f00 */
[----:B------:R-:W-:-:S04]  /*0a20*/  IADD3 R4, PT, PT, R4, 0x480, RZ ;  /* 0x0000048004047810 */ /* 0x000fc80007ffe0ff */
[----:B0-----:R-:W-:-:S07]  /*0a30*/  LEA R36, R5, R4, 0x18 ;  /* 0x0000000405247211 */ /* 0x001fce00078ec0ff */
.L_x_29081:
[C-C-:B--2---:R-:W-:Y:S02]  /*0a40*/  IMAD.IADD R17, R14.reuse, 0x1, R15.reuse ;  /* 0x000000010e117824 */ /* 0x144fe400078e020f */
[C---:B------:R-:W-:Y:S02]  /*0a50*/  IMAD R5, R11.reuse, 0x400, R15 ;  /* 0x000004000b057824 */ /* 0x040fe400078e020f */
[C-C-:B------:R-:W-:Y:S02]  /*0a60*/  IMAD.IADD R4, R14.reuse, 0x1, R17.reuse ;  /* 0x000000010e047824 */ /* 0x140fe400078e0211 */
[C---:B------:R-:W-:Y:S02]  /*0a70*/  IMAD R17, R11.reuse, 0x400, R17 ;  /* 0x000004000b117824 */ /* 0x040fe400078e0211 */
[----:B------:R-:W-:Y:S01]  /*0a80*/  IMAD.IADD R29, R14, 0x1, R4 ;  /* 0x000000010e1d7824 */ /* 0x000fe200078e0204 */
[----:B------:R-:W-:Y:S01]  /*0a90*/  LEA R21, R11, R4, 0xa ;  /* 0x000000040b157211 */ /* 0x000fe200078e50ff */
        /* <DEDUP_REMOVED lines=9> */
[----:B------:R-:W-:-:S04]  /*0b30*/  IMAD R38, R15, 0x4, R36 ;  /* 0x000000040f267824 */ /* 0x000fc800078e0224 */
        /* <DEDUP_REMOVED lines=10> */
.L_x_29080:
[----:B------:R-:W-:Y:S05]  /*0be0*/  BSYNC.RECONVERGENT B0 ;  /* 0x0000000000007941 */ /* 0x000fea0003800200 */
.L_x_29079:
[----:B------:R-:W-:Y:S01]  /*0bf0*/  BAR.SYNC.DEFER_BLOCKING 0x0 ;  /* 0x0000000000007b1d */ /* 0x000fe20000010000 */
[----:B------:R-:W-:Y:S02]  /*0c00*/  ISETP.GE.AND P0, PT, R8, 0x1, PT ;  /* 0x000000010800780c */ /* 0x000fe40003f06270 */
[----:B0-2---:R-:W-:Y:S02]  /*0c10*/  CS2R R6, SRZ ;  /* 0x0000000000067805 */ /* 0x005fe4000001ff00 */
[----:B------:R-:W-:Y:S02]  /*0c20*/  CS2R R4, SRZ ;  /* 0x0000000000047805 */ /* 0x000fe4000001ff00 */
[----:B------:R-:W-:Y:S02]  /*0c30*/  CS2R R18, SRZ ;  /* 0x0000000000127805 */ /* 0x000fe4000001ff00 */
[----:B------:R-:W-:-:S05]  /*0c40*/  CS2R R16, SRZ ;  /* 0x0000000000107805 */ /* 0x000fca000001ff00 */
[----:B------:R-:W-:Y:S05]  /*0c50*/  @!P0 BRA `(.L_x_29082) ;  /* 0x0000001c00ac8947 */ /* 0x000fea0003800000 */
[----:B------:R-:W0:Y:S01]  /*0c60*/  LDC.64 R24, c[0x0][0x3a8] ;  /* 0x0000ea00ff187b82 */ /* 0x000e220000000a00 */
[C---:B------:R-:W-:Y:S01]  /*0c70*/  VIADD R4, R28.reuse, 0x1 ;  /* 0x000000011c047836 */ /* 0x040fe20000000000 */
[C---:B------:R-:W-:Y:S01]  /*0c80*/  IADD3 R20, PT, PT, R28.reuse, 0x8, RZ ;  /* 0x000000081c147810 */ /* 0x040fe20007ffe0ff */
[----:B------:R-:W-:Y:S01]  /*0c90*/  VIADD R6, R28, 0x2 ;  /* 0x000000021c067836 */ /* 0x000fe20000000000 */
[----:B------:R-:W-:Y:S01]  /*0ca0*/  IADD3 R32, PT, PT, R2, 0x9, RZ ;  /* 0x0000000902207810 */ /* 0x000fe20007ffe0ff */
[----:B------:R-:W-:Y:S01]  /*0cb0*/  VIADD R14, R28, 0x3 ;  /* 0x000000031c0e7836 */ /* 0x000fe20000000000 */
[----:B------:R-:W-:Y:S01]  /*0cc0*/  IADD3 R38, PT, PT, R2, -0x1, RZ ;  /* 0xffffffff02267810 */ /* 0x000fe20007ffe0ff */
[C---:B------:R-:W-:Y:S01]  /*0cd0*/  VIADD R16, R28.reuse, 0x4 ;  /* 0x000000041c107836 */ /* 0x040fe20000000000 */
[----:B------:R-:W-:Y:S01]  /*0ce0*/  BSSY B1, `(.L_x_29083) ;  /* 0x00001e0000017945 */ /* 0x000fe20003800000 */
[----:B------:R-:W-:Y:S01]  /*0cf0*/  VIADD R18, R28, 0x6 ;  /* 0x000000061c127836 */ /* 0x000fe20000000000 */
[----:B------:R-:W-:Y:S01]  /*0d00*/  LOP3.LUT R32, R32, 0xf, RZ, 0xc0, !PT ;  /* 0x0000000f20207812 */ /* 0x000fe200078ec0ff */
[----:B------:R-:W-:Y:S01]  /*0d10*/  VIADD R22, R28, 0xa ;  /* 0x0000000a1c167836 */ /* 0x000fe20000000000 */
[----:B------:R-:W-:Y:S01]  /*0d20*/  LOP3.LUT R38, R38, 0xf, RZ, 0xc0, !PT ;  /* 0x0000000f26267812 */ /* 0x000fe200078ec0ff */
[----:B------:R-:W-:-:S02]  /*0d30*/  VIADD R26, R28, 0xc ;  /* 0x0000000c1c1a7836 */ /* 0x000fc40000000000 */
[----:B------:R-:W-:Y:S02]  /*0d40*/  VIADD R30, R28, 0xe ;  /* 0x0000000e1c1e7836 */ /* 0x000fe40000000000 */
[C---:B------:R-:W-:Y:S02]  /*0d50*/  VIADD R29, R2.reuse, 0x2 ;  /* 0x00000002021d7836 */ /* 0x040fe40000000000 */
[C---:B------:R-:W-:Y:S02]  /*0d60*/  VIADD R31, R2.reuse, 0x4 ;  /* 0x00000004021f7836 */ /* 0x040fe40000000000 */
[C---:B------:R-:W-:Y:S01]  /*0d70*/  VIADD R33, R2.reuse, 0xa ;  /* 0x0000000a02217836 */ /* 0x040fe20000000000 */
[----:B------:R-:W-:Y:S01]  /*0d80*/  LOP3.LUT R29, R29, 0xf, RZ, 0xc0, !PT ;  /* 0x0000000f1d1d7812 */ /* 0x000fe200078ec0ff */
[----:B------:R-:W-:Y:S01]  /*0d90*/  VIADD R34, R2, 0xb ;  /* 0x0000000b02227836 */ /* 0x000fe20000000000 */
[-C--:B0-----:R-:W-:Y:S01]  /*0da0*/  ISETP.GE.AND P0, PT, R4, R25.reuse, PT ;  /* 0x000000190400720c */ /* 0x081fe20003f06270 */
[----:B------:R-:W-:Y:S01]  /*0db0*/  VIADD R35, R2, 0xc ;  /* 0x0000000c02237836 */ /* 0x000fe20000000000 */
[-C--:B------:R-:W-:Y:S01]  /*0dc0*/  ISETP.GE.AND P1, PT, R6, R25.reuse, PT ;  /* 0x000000190600720c */ /* 0x080fe20003f26270 */
[----:B------:R-:W-:Y:S01]  /*0dd0*/  VIADD R36, R2, 0xd ;  /* 0x0000000d02247836 */ /* 0x000fe20000000000 */
[----:B------:R-:W-:Y:S01]  /*0de0*/  ISETP.GE.AND P2, PT, R14, R25, PT ;  /* 0x000000190e00720c */ /* 0x000fe20003f46270 */
[----:B------:R-:W-:Y:S01]  /*0df0*/  VIADD R37, R2, 0xe ;  /* 0x0000000e02257836 */ /* 0x000fe20000000000 */
[----:B------:R-:W-:-:S02]  /*0e00*/  SEL R5, R25, RZ, P0 ;  /* 0x000000ff19057207 */ /* 0x000fc40000000000 */
[C---:B------:R-:W-:Y:S02]  /*0e10*/  SEL R7, R25.reuse, RZ, P1 ;  /* 0x000000ff19077207 */ /* 0x040fe40000800000 */
[----:B------:R-:W-:Y:S01]  /*0e20*/  ISETP.GE.AND P0, PT, R16, R25, PT ;  /* 0x000000191000720c */ /* 0x000fe20003f06270 */
[----:B------:R-:W-:Y:S01]  /*0e30*/  IMAD.IADD R4, R4, 0x1, -R5 ;  /* 0x0000000104047824 */ /* 0x000fe200078e0a05 */
[C---:B------:R-:W-:Y:S02]  /*0e40*/  SEL R13, R25.reuse, RZ, P2 ;  /* 0x000000ff190d7207 */ /* 0x040fe40001000000 */
[----:B------:R-:W-:Y:S02]  /*0e50*/  IADD3 R5, PT, PT, R6, -R7, RZ ;  /* 0x8000000706057210 */ /* 0x000fe40007ffe0ff */
[----:B------:R-:W-:Y:S01]  /*0e60*/  SEL R7, R25, RZ, P0 ;  /* 0x000000ff19077207 */ /* 0x000fe20000000000 */
[----:B------:R-:W-:Y:S01]  /*0e70*/  IMAD.IADD R6, R14, 0x1, -R13 ;  /* 0x000000010e067824 */ /* 0x000fe200078e0a0d */
[-C--:B------:R-:W-:Y:S01]  /*0e80*/  ISETP.GE.AND P1, PT, R18, R25.reuse, PT ;  /* 0x000000191200720c */ /* 0x080fe20003f26270 */
[----:B------:R-:W-:Y:S01]  /*0e90*/  VIADD R14, R28, 0x5 ;  /* 0x000000051c0e7836 */ /* 0x000fe20000000000 */
[----:B------:R-:W-:Y:S01]  /*0ea0*/  LOP3.LUT R31, R31, 0xf, RZ, 0xc0, !PT ;  /* 0x0000000f1f1f7812 */ /* 0x000fe200078ec0ff */
[----:B------:R-:W-:Y:S01]  /*0eb0*/  IMAD.IADD R7, R16, 0x1, -R7 ;  /* 0x0000000110077824 */ /* 0x000fe200078e0a07 */
[----:B------:R-:W-:Y:S01]  /*0ec0*/  SEL R15, R25, RZ, P1 ;  /* 0x000000ff190f7207 */ /* 0x000fe20000800000 */
[----:B------:R-:W-:Y:S01]  /*0ed0*/  VIADD R16, R28, 0x7 ;  /* 0x000000071c107836 */ /* 0x000fe20000000000 */
[----:B------:R-:W-:-:S02]  /*0ee0*/  ISETP.GE.AND P0, PT, R14, R25, PT ;  /* 0x000000190e00720c */ /* 0x000fc40003f06270 */
[-C--:B------:R-:W-:Y:S02]  /*0ef0*/  ISETP.GE.AND P1, PT, R22, R25.reuse, PT ;  /* 0x000000191600720c */ /* 0x080fe40003f26270 */
[-C--:B------:R-:W-:Y:S02]  /*0f00*/  ISETP.GE.AND P2, PT, R16, R25.reuse, PT ;  /* 0x000000191000720c */ /* 0x080fe40003f46270 */
[C---:B------:R-:W-:Y:S02]  /*0f10*/  SEL R13, R25.reuse, RZ, P0 ;  /* 0x000000ff190d7207 */ /* 0x040fe40000000000 */
[----:B------:R-:W-:Y:S02]  /*0f20*/  ISETP.GE.AND P0, PT, R20, R25, PT ;  /* 0x000000191400720c */ /* 0x000fe40003f06270 */
[C---:B------:R-:W-:Y:S01]  /*0f30*/  SEL R17, R25.reuse, RZ, P2 ;  /* 0x000000ff19117207 */ /* 0x040fe20001000000 */
[----:B------:R-:W-:Y:S01]  /*0f40*/  IMAD.IADD R13, R14, 0x1, -R13 ;  /* 0x000000010e0d7824 */ /* 0x000fe200078e0a0d */
[----:B------:R-:W-:Y:S01]  /*0f50*/  SEL R19, R25, RZ, P0 ;  /* 0x000000ff19137207 */ /* 0x000fe20000000000 */
[----:B------:R-:W-:Y:S01]  /*0f60*/  IMAD.IADD R14, R18, 0x1, -R15 ;  /* 0x00000001120e7824 */ /* 0x000fe200078e0a0f */
[----:B------:R-:W-:Y:S01]  /*0f70*/  LOP3.LUT R33, R33, 0xf, RZ, 0xc0, !PT ;  /* 0x0000000f21217812 */ /* 0x000fe200078ec0ff */
[----:B------:R-:W-:Y:S01]  /*0f80*/  VIADD R18, R28, 0x9 ;  /* 0x000000091c127836 */ /* 0x000fe20000000000 */
[----:B------:R-:W-:Y:S01]  /*0f90*/  LOP3.LUT R34, R34, 0xf, RZ, 0xc0, !PT ;  /* 0x0000000f22227812 */ /* 0x000fe200078ec0ff */
[----:B------:R-:W-:Y:S01]  /*0fa0*/  IMAD.IADD R15, R16, 0x1, -R17 ;  /* 0x00000001100f7824 */ /* 0x000fe200078e0a11 */
[----:B------:R-:W-:Y:S01]  /*0fb0*/  IADD3 R16, PT, PT, R20, -R19, RZ ;  /* 0x8000001314107210 */ /* 0x000fe20007ffe0ff */
[----:B------:R-:W-:Y:S01]  /*0fc0*/  VIADD R20, R28, 0xb ;  /* 0x0000000b1c147836 */ /* 0x000fe20000000000 */
[----:B------:R-:W-:-:S02]  /*0fd0*/  ISETP.GE.AND P0, PT, R18, R25, PT ;  /* 0x000000191200720c */ /* 0x000fc40003f06270 */
[C---:B------:R-:W-:Y:S02]  /*0fe0*/  SEL R19, R25.reuse, RZ, P1 ;  /* 0x000000ff19137207 */ /* 0x040fe40000800000 */
[-C--:B------:R-:W-:Y:S02]  /*0ff0*/  ISETP.GE.AND P2, PT, R20, R25.reuse, PT ;  /* 0x000000191400720c */ /* 0x080fe40003f46270 */
[C---:B------:R-:W-:Y:S02]  /*1000*/  SEL R17, R25.reuse, RZ, P0 ;  /* 0x000000ff19117207 */ /* 0x040fe40000000000 */
[-C--:B------:R-:W-:Y:S02]  /*1010*/  ISETP.GE.AND P0, PT, R26, R25.reuse, PT ;  /* 0x000000191a00720c */ /* 0x080fe40003f06270 */
[C---:B------:R-:W-:Y:S01]  /*1020*/  SEL R21, R25.reuse, RZ, P2 ;  /* 0x000000ff19157207 */ /* 0x040fe20001000000 */
[----:B------:R-:W-:Y:S01]  /*1030*/  IMAD.IADD R17, R18, 0x1, -R17 ;  /* 0x0000000112117824 */ /* 0x000fe200078e0a11 */
[----:B------:R-:W-:Y:S01]  /*1040*/  SEL R23, R25, RZ, P0 ;  /* 0x000000ff19177207 */ /* 0x000fe20000000000 */
[----:B------:R-:W-:Y:S01]  /*1050*/  IMAD.IADD R18, R22, 0x1, -R19 ;  /* 0x0000000116127824 */ /* 0x000fe200078e0a13 */
[----:B------:R-:W-:Y:S01]  /*1060*/  IADD3 R22, PT, PT, R28, 0xd, RZ ;  /* 0x0000000d1c167810 */ /* 0x000fe20007ffe0ff */
[----:B------:R-:W-:Y:S01]  /*1070*/  IMAD.IADD R19, R20, 0x1, -R21 ;  /* 0x0000000114137824 */ /* 0x000fe200078e0a15 */
[-C--:B------:R-:W-:Y:S01]  /*1080*/  ISETP.GE.AND P2, PT, R30, R25.reuse, PT ;  /* 0x000000191e00720c */ /* 0x080fe20003f46270 */
[----:B------:R-:W-:Y:S01]  /*1090*/  IMAD.IADD R20, R26, 0x1, -R23 ;  /* 0x000000011a147824 */ /* 0x000fe200078e0a17 */
[-C--:B------:R-:W-:Y:S01]  /*10a0*/  ISETP.GE.AND P1, PT, R22, R25.reuse, PT ;  /* 0x000000191600720c */ /* 0x080fe20003f26270 */
[C---:B------:R-:W-:Y:S01]  /*10b0*/  VIADD R26, R28.reuse, 0xf ;  /* 0x0000000f1c1a7836 */ /* 0x040fe20000000000 */
        /* <DEDUP_REMOVED lines=10> */
[----:B------:R-:W-:Y:S01]  /*1160*/  VIMNMX R27, PT, PT, R24, 0x10, PT ;  /* 0x00000010181b7848 */ /* 0x000fe20003fe0100 */
[----:B------:R-:W-:Y:S01]  /*1170*/  IMAD.IADD R23, R26, 0x1, -R25 ;  /* 0x000000011a177824 */ /* 0x000fe200078e0a19 */
[----:B------:R-:W-:Y:S01]  /*1180*/  CS2R R24, SRZ ;  /* 0x0000000000187805 */ /* 0x000fe2000001ff00 */
[----:B------:R-:W-:Y:S01]  /*1190*/  VIADD R26, R2, 0x1 ;  /* 0x00000001021a7836 */ /* 0x000fe20000000000 */
[----:B------:R-:W-:-:S02]  /*11a0*/  LOP3.LUT R30, R30, 0xf, RZ, 0xc0, !PT ;  /* 0x0000000f1e1e7812 */ /* 0x000fc400078ec0ff */
[----:B------:R-:W-:Y:S02]  /*11b0*/  LOP3.LUT R35, R35, 0xf, RZ, 0xc0, !PT ;  /* 0x0000000f23237812 */ /* 0x000fe400078ec0ff */
[----:B------:R-:W-:Y:S02]  /*11c0*/  LOP3.LUT R26, R26, 0xf, RZ, 0xc0, !PT ;  /* 0x0000000f1a1a7812 */ /* 0x000fe400078ec0ff */
[----:B------:R-:W-:Y:S02]  /*11d0*/  LOP3.LUT R36, R36, 0xf, RZ, 0xc0, !PT ;  /* 0x0000000f24247812 */ /* 0x000fe400078ec0ff */
[----:B------:R-:W-:-:S07]  /*11e0*/  LOP3.LUT R37, R37, 0xf, RZ, 0xc0, !PT ;  /* 0x0000000f25257812 */ /* 0x000fce00078ec0ff */
.L_x_29136:
        /* <DEDUP_REMOVED lines=23> */
.L_x_29084:
        /* <DEDUP_REMOVED lines=8> */
.L_x_29085:
        /* <DEDUP_REMOVED lines=8> */
.L_x_29086:
        /* <DEDUP_REMOVED lines=8> */
.L_x_29087:
        /* <DEDUP_REMOVED lines=8> */
.L_x_29088:
        /* <DEDUP_REMOVED lines=10> */
.L_x_29089:
        /* <DEDUP_REMOVED lines=10> */
.L_x_29090:
        /* <DEDUP_REMOVED lines=15> */
.L_x_29091:
        /* <DEDUP_REMOVED lines=15> */
.L_x_29092:
        /* <DEDUP_REMOVED lines=13> */
.L_x_29093:
        /* <DEDUP_REMOVED lines=13> */
.L_x_29094:
        /* <DEDUP_REMOVED lines=13> */
.L_x_29095:
        /* <DEDUP_REMOVED lines=13> */
.L_x_29096:
        /* <DEDUP_REMOVED lines=13> */
.L_x_29097:
        /* <DEDUP_REMOVED lines=13> */
.L_x_29098:
        /* <DEDUP_REMOVED lines=13> */
.L_x_29099:
        /* <DEDUP_REMOVED lines=9> */
[----:B------:R-:W-:Y:S01]  /*1ec0*/  IMAD R60, R3, R24, RZ ;  /* 0x00000018033c7224 */ /* 0x000fe200078e02ff */
[----:B------:R-:W-:Y:S02]  /*1ed0*/  SHF.L.U32 R56, R10, 0x2, RZ ;  /* 0x000000020a387819 */ /* 0x000fe400000006ff */
[----:B------:R-:W-:Y:S02]  /*1ee0*/  ISETP.GT.U32.AND P6, PT, R39, 0x40, PT ;  /* 0x000000402700780c */ /* 0x000fe40003fc4070 */
[----:B------:R-:W-:Y:S02]  /*1ef0*/  LOP3.LUT R56, R56, 0x3c, RZ, 0xc0, !PT ;  /* 0x0000003c38387812 */ /* 0x000fe400078ec0ff */
[----:B------:R-:W-:Y:S02]  /*1f00*/  P2R R59, PR, RZ, 0x40 ;  /* 0x00000040ff3b7803 */ /* 0x000fe40000000000 */
[----:B-----5:R-:W-:Y:S01]  /*1f10*/  LEA R58, R57, R58, 0x18 ;  /* 0x0000003a393a7211 */ /* 0x020fe200078ec0ff */
[----:B------:R-:W-:-:S07]  /*1f20*/  IMAD.MOV.U32 R57, RZ, RZ, R0 ;  /* 0x000000ffff397224 */ /* 0x000fce00078e0000 */
.L_x_29135:
        /* <DEDUP_REMOVED lines=12> */
.L_x_29139:
[----:B0-----:R-:W-:-:S07]  /*1ff0*/  IMAD R62, R54, R63, RZ ;  /* 0x0000003f363e7224 */ /* 0x001fce00078e02ff */
.L_x_29103:
[----:B------:R-:W-:-:S13]  /*2000*/  ISETP.GE.AND P5, PT, R59, 0x2, PT ;  /* 0x000000023b00780c */ /* 0x000fda0003fa6270 */
[----:B------:R-:W-:Y:S05]  /*2010*/  @!P5 BRA `(.L_x_29105) ;  /* 0x000000000010d947 */ /* 0x000fea0003800000 */
[----:B------:R-:W-:-:S03]  /*2020*/  UMOV UR4, 0xffffffff ;  /* 0xffffffff00047882 */ /* 0x000fc60000000000 */
[----:B------:R-:W-:Y:S05]  /*2030*/  BRA.DIV UR4, `(.L_x_29106) ;  /* 0x0000001604747947 */ /* 0x000fea000b800000 */
[----:B------:R0:W0:Y:S02]  /*2040*/  SHFL.IDX PT, R63, R61, R4, 0x101f ;  /* 0x00101f043d3f7589 */ /* 0x00002400000e0000 */
.L_x_29142:
[----:B01----:R-:W-:-:S07]  /*2050*/  IMAD R62, R55, R63, R62 ;  /* 0x0000003f373e7224 */ /* 0x003fce00078e023e */
.L_x_29105:
[----:B------:R-:W-:-:S13]  /*2060*/  ISETP.GE.AND P4, PT, R59, 0x3, PT ;  /* 0x000000033b00780c */ /* 0x000fda0003f86270 */
[----:B------:R-:W-:Y:S05]  /*2070*/  @!P4 BRA `(.L_x_29107) ;  /* 0x000000000010c947 */ /* 0x000fea0003800000 */
[----:B------:R-:W-:-:S03]  /*2080*/  UMOV UR4, 0xffffffff ;  /* 0xffffffff00047882 */ /* 0x000fc60000000000 */
[----:B------:R-:W-:Y:S05]  /*2090*/  BRA.DIV UR4, `(.L_x_29108) ;  /* 0x0000001604807947 */ /* 0x000fea000b800000 */
[----:B------:R0:W0:Y:S02]  /*20a0*/  SHFL.IDX PT, R63, R61, R5, 0x101f ;  /* 0x00101f053d3f7589 */ /* 0x00002400000e0000 */
.L_x_29145:
[----:B0-2---:R-:W-:-:S07]  /*20b0*/  IMAD R62, R41, R63, R62 ;  /* 0x0000003f293e7224 */ /* 0x005fce00078e023e */
.L_x_29107:
[----:B------:R-:W-:-:S13]  /*20c0*/  ISETP.GE.AND P3, PT, R59, 0x4, PT ;  /* 0x000000043b00780c */ /* 0x000fda0003f66270 */
[----:B------:R-:W-:Y:S05]  /*20d0*/  @!P3 BRA `(.L_x_29109) ;  /* 0x000000000010b947 */ /* 0x000fea0003800000 */
[----:B------:R-:W-:-:S03]  /*20e0*/  UMOV UR4, 0xffffffff ;  /* 0xffffffff00047882 */ /* 0x000fc60000000000 */
[----:B------:R-:W-:Y:S05]  /*20f0*/  BRA.DIV UR4, `(.L_x_29110) ;  /* 0x00000016048c7947 */ /* 0x000fea000b800000 */
[----:B------:R0:W0:Y:S02]  /*2100*/  SHFL.IDX PT, R63, R61, R6, 0x101f ;  /* 0x00101f063d3f7589 */ /* 0x00002400000e0000 */
.L_x_29148:
[----:B0--3--:R-:W-:-:S07]  /*2110*/  IMAD R62, R42, R63, R62 ;  /* 0x0000003f2a3e7224 */ /* 0x009fce00078e023e */
.L_x_29109:
[----:B------:R-:W-:-:S13]  /*2120*/  ISETP.GE.AND P2, PT, R59, 0x5, PT ;  /* 0x000000053b00780c */ /* 0x000fda0003f46270 */
[----:B------:R-:W-:Y:S05]  /*2130*/  @!P2 BRA `(.L_x_29111) ;  /* 0x000000000010a947 */ /* 0x000fea0003800000 */
[----:B------:R-:W-:-:S03]  /*2140*/  UMOV UR4, 0xffffffff ;  /* 0xffffffff00047882 */ /* 0x000fc60000000000 */
[----:B------:R-:W-:Y:S05]  /*2150*/  BRA.DIV UR4, `(.L_x_29112) ;  /* 0x0000001604987947 */ /* 0x000fea000b800000 */
[----:B------:R0:W0:Y:S02]  /*2160*/  SHFL.IDX PT, R63, R61, R7, 0x101f ;  /* 0x00101f073d3f7589 */ /* 0x00002400000e0000 */
.L_x_29151:
[----:B0---4-:R-:W-:-:S07]  /*2170*/  IMAD R62, R43, R63, R62 ;  /* 0x0000003f2b3e7224 */ /* 0x011fce00078e023e */
.L_x_29111:
[----:B------:R-:W-:-:S13]  /*2180*/  ISETP.GE.AND P1, PT, R59, 0x6, PT ;  /* 0x000000063b00780c */ /* 0x000fda0003f26270 */
[----:B------:R-:W-:Y:S05]  /*2190*/  @!P1 BRA `(.L_x_29113) ;  /* 0x0000000000109947 */ /* 0x000fea0003800000 */
[----:B------:R-:W-:-:S03]  /*21a0*/  UMOV UR4, 0xffffffff ;  /* 0xffffffff00047882 */ /* 0x000fc60000000000 */
[----:B------:R-:W-:Y:S05]  /*21b0*/  BRA.DIV UR4, `(.L_x_29114) ;  /* 0x0000001604a47947 */ /* 0x000fea000b800000 */
[----:B------:R0:W0:Y:S02]  /*21c0*/  SHFL.IDX PT, R63, R61, R13, 0x101f ;  /* 0x00101f0d3d3f7589 */ /* 0x00002400000e0000 */
.L_x_29154:
[----:B0-----:R-:W-:-:S07]  /*21d0*/  IMAD R62, R44, R63, R62 ;  /* 0x0000003f2c3e7224 */ /* 0x001fce00078e023e */
.L_x_29113:
[----:B------:R-:W-:-:S13]  /*21e0*/  ISETP.GE.AND P0, PT, R59, 0x7, PT ;  /* 0x000000073b00780c */ /* 0x000fda0003f06270 */
[----:B------:R-:W-:Y:S05]  /*21f0*/  @!P0 BRA `(.L_x_29115) ;  /* 0x0000000000108947 */ /* 0x000fea0003800000 */
[----:B------:R-:W-:-:S03]  /*2200*/  UMOV UR4, 0xffffffff ;  /* 0xffffffff00047882 */ /* 0x000fc60000000000 */
[----:B------:R-:W-:Y:S05]  /*2210*/  BRA.DIV UR4, `(.L_x_29116) ;  /* 0x0000001604b07947 */ /* 0x000fea000b800000 */
[----:B------:R0:W0:Y:S02]  /*2220*/  SHFL.IDX PT, R63, R61, R14, 0x101f ;  /* 0x00101f0e3d3f7589 */ /* 0x00002400000e0000 */
.L_x_29157:
[----:B0-----:R-:W-:-:S07]  /*2230*/  IMAD R62, R45, R63, R62 ;  /* 0x0000003f2d3e7224 */ /* 0x001fce00078e023e */
.L_x_29115:
[----:B------:R-:W-:-:S13]  /*2240*/  ISETP.GE.AND P6, PT, R59, 0x8, PT ;  /* 0x000000083b00780c */ /* 0x000fda0003fc6270 */
[----:B------:R-:W-:Y:S05]  /*2250*/  @!P6 BRA `(.L_x_29117) ;  /* 0x000000000010e947 */ /* 0x000fea0003800000 */
[----:B------:R-:W-:-:S03]  /*2260*/  UMOV UR4, 0xffffffff ;  /* 0xffffffff00047882 */ /* 0x000fc60000000000 */
[----:B------:R-:W-:Y:S05]  /*2270*/  BRA.DIV UR4, `(.L_x_29118) ;  /* 0x0000001604bc7947 */ /* 0x000fea000b800000 */
[----:B------:R0:W0:Y:S02]  /*2280*/  SHFL.IDX PT, R63, R61, R15, 0x101f ;  /* 0x00101f0f3d3f7589 */ /* 0x00002400000e0000 */
.L_x_29160:
[----:B0-----:R-:W-:-:S07]  /*2290*/  IMAD R62, R46, R63, R62 ;  /* 0x0000003f2e3e7224 */ /* 0x001fce00078e023e */
.L_x_29117:
[----:B------:R-:W-:-:S13]  /*22a0*/  ISETP.GE.AND P6, PT, R59, 0x9, PT ;  /* 0x000000093b00780c */ /* 0x000fda0003fc6270 */
[----:B------:R-:W-:Y:S05]  /*22b0*/  @!P6 BRA `(.L_x_29119) ;  /* 0x000000000010e947 */ /* 0x000fea0003800000 */
[----:B------:R-:W-:-:S03]  /*22c0*/  UMOV UR4, 0xffffffff ;  /* 0xffffffff00047882 */ /* 0x000fc60000000000 */
[----:B------:R-:W-:Y:S05]  /*22d0*/  BRA.DIV UR4, `(.L_x_29120) ;  /* 0x0000001604c87947 */ /* 0x000fea000b800000 */
[----:B------:R0:W0:Y:S02]  /*22e0*/  SHFL.IDX PT, R63, R61, R16, 0x101f ;  /* 0x00101f103d3f7589 */ /* 0x00002400000e0000 */
.L_x_29163:
[----:B0-----:R-:W-:-:S07]  /*22f0*/  IMAD R62, R47, R63, R62 ;  /* 0x0000003f2f3e7224 */ /* 0x001fce00078e023e */
.L_x_29119:
[----:B------:R-:W-:-:S13]  /*2300*/  ISETP.GE.AND P6, PT, R59, 0xa, PT ;  /* 0x0000000a3b00780c */ /* 0x000fda0003fc6270 */
[----:B------:R-:W-:Y:S05]  /*2310*/  @!P6 BRA `(.L_x_29121) ;  /* 0x000000000010e947 */ /* 0x000fea0003800000 */
[----:B------:R-:W-:-:S03]  /*2320*/  UMOV UR4, 0xffffffff ;  /* 0xffffffff00047882 */ /* 0x000fc60000000000 */
[----:B------:R-:W-:Y:S05]  /*2330*/  BRA.DIV UR4, `(.L_x_29122) ;  /* 0x0000001604d47947 */ /* 0x000fea000b800000 */
[----:B------:R0:W0:Y:S02]  /*2340*/  SHFL.IDX PT, R63, R61, R17, 0x101f ;  /* 0x00101f113d3f7589 */ /* 0x00002400000e0000 */
.L_x_29166:
[----:B0-----:R-:W-:-:S07]  /*2350*/  IMAD R62, R48, R63, R62 ;  /* 0x0000003f303e7224 */ /* 0x001fce00078e023e */
.L_x_29121:
[----:B------:R-:W-:-:S13]  /*2360*/  ISETP.GE.AND P6, PT, R59, 0xb, PT ;  /* 0x0000000b3b00780c */ /* 0x000fda0003fc6270 */
[----:B------:R-:W-:Y:S05]  /*2370*/  @!P6 BRA `(.L_x_29123) ;  /* 0x000000000010e947 */ /* 0x000fea0003800000 */
[----:B------:R-:W-:-:S03]  /*2380*/  UMOV UR4, 0xffffffff ;  /* 0xffffffff00047882 */ /* 0x000fc60000000000 */
[----:B------:R-:W-:Y:S05]  /*2390*/  BRA.DIV UR4, `(.L_x_29124) ;  /* 0x0000001604e07947 */ /* 0x000fea000b800000 */
[----:B------:R0:W0:Y:S02]  /*23a0*/  SHFL.IDX PT, R63, R61, R18, 0x101f ;  /* 0x00101f123d3f7589 */ /* 0x00002400000e0000 */
.L_x_29169:
[----:B0-----:R-:W-:-:S07]  /*23b0*/  IMAD R62, R49, R63, R62 ;  /* 0x0000003f313e7224 */ /* 0x001fce00078e023e */
.L_x_29123:
[----:B------:R-:W-:-:S13]  /*23c0*/  ISETP.GE.AND P6, PT, R59, 0xc, PT ;  /* 0x0000000c3b00780c */ /* 0x000fda0003fc6270 */
[----:B------:R-:W-:Y:S05]  /*23d0*/  @!P6 BRA `(.L_x_29125) ;  /* 0x000000000010e947 */ /* 0x000fea0003800000 */
[----:B------:R-:W-:-:S03]  /*23e0*/  UMOV UR4, 0xffffffff ;  /* 0xffffffff00047882 */ /* 0x000fc60000000000 */
[----:B------:R-:W-:Y:S05]  /*23f0*/  BRA.DIV UR4, `(.L_x_29126) ;  /* 0x0000001604ec7947 */ /* 0x000fea000b800000 */
[----:B------:R0:W0:Y:S02]  /*2400*/  SHFL.IDX PT, R63, R61, R19, 0x101f ;  /* 0x00101f133d3f7589 */ /* 0x00002400000e0000 */
.L_x_29172:
[----:B0-----:R-:W-:-:S07]  /*2410*/  IMAD R62, R50, R63, R62 ;  /* 0x0000003f323e7224 */ /* 0x001fce00078e023e */
.L_x_29125:
[----:B------:R-:W-:-:S13]  /*2420*/  ISETP.GE.AND P6, PT, R59, 0xd, PT ;  /* 0x0000000d3b00780c */ /* 0x000fda0003fc6270 */
[----:B------:R-:W-:Y:S05]  /*2430*/  @!P6 BRA `(.L_x_29127) ;  /* 0x000000000010e947 */ /* 0x000fea0003800000 */
[----:B------:R-:W-:-:S03]  /*2440*/  UMOV UR4, 0xffffffff ;  /* 0xffffffff00047882 */ /* 0x000fc60000000000 */
[----:B------:R-:W-:Y:S05]  /*2450*/  BRA.DIV UR4, `(.L_x_29128) ;  /* 0x0000001604f87947 */ /* 0x000fea000b800000 */
[----:B------:R0:W0:Y:S02]  /*2460*/  SHFL.IDX PT, R63, R61, R20, 0x101f ;  /* 0x00101f143d3f7589 */ /* 0x00002400000e0000 */
.L_x_29175:
[----:B0-----:R-:W-:-:S07]  /*2470*/  IMAD R62, R51, R63, R62 ;  /* 0x0000003f333e7224 */ /* 0x001fce00078e023e */
.L_x_29127:
[----:B------:R-:W-:-:S13]  /*2480*/  ISETP.GE.AND P6, PT, R59, 0xe, PT ;  /* 0x0000000e3b00780c */ /* 0x000fda0003fc6270 */
[----:B------:R-:W-:Y:S05]  /*2490*/  @!P6 BRA `(.L_x_29129) ;  /* 0x000000000010e947 */ /* 0x000fea0003800000 */
[----:B------:R-:W-:-:S03]  /*24a0*/  UMOV UR4, 0xffffffff ;  /* 0xffffffff00047882 */ /* 0x000fc60000000000 */
[----:B------:R-:W-:Y:S05]  /*24b0*/  BRA.DIV UR4, `(.L_x_29130) ;  /* 0x0000001a04047947 */ /* 0x000fea000b800000 */
[----:B------:R0:W0:Y:S02]  /*24c0*/  SHFL.IDX PT, R63, R61, R21, 0x101f ;  /* 0x00101f153d3f7589 */ /* 0x00002400000e0000 */
.L_x_29178:
[----:B0-----:R-:W-:-:S07]  /*24d0*/  IMAD R62, R52, R63, R62 ;  /* 0x0000003f343e7224 */ /* 0x001fce00078e023e */
.L_x_29129:
[----:B------:R-:W-:-:S13]  /*24e0*/  ISETP.GE.AND P6, PT, R59, 0xf, PT ;  /* 0x0000000f3b00780c */ /* 0x000fda0003fc6270 */
[----:B------:R-:W-:Y:S05]  /*24f0*/  @!P6 BRA `(.L_x_29131) ;  /* 0x000000000010e947 */ /* 0x000fea0003800000 */
[----:B------:R-:W-:-:S03]  /*2500*/  UMOV UR4, 0xffffffff ;  /* 0xffffffff00047882 */ /* 0x000fc60000000000 */
[----:B------:R-:W-:Y:S05]  /*2510*/  BRA.DIV UR4, `(.L_x_29132) ;  /* 0x0000001a04107947 */ /* 0x000fea000b800000 */
[----:B------:R0:W0:Y:S02]  /*2520*/  SHFL.IDX PT, R63, R61, R22, 0x101f ;  /* 0x00101f163d3f7589 */ /* 0x00002400000e0000 */
.L_x_29181:
[----:B0-----:R-:W-:-:S07]  /*2530*/  IMAD R62, R53, R63, R62 ;  /* 0x0000003f353e7224 */ /* 0x001fce00078e023e */
.L_x_29131:
[----:B------:R-:W-:-:S13]  /*2540*/  ISETP.GE.AND P6, PT, R59, 0x10, PT ;  /* 0x000000103b00780c */ /* 0x000fda0003fc6270 */
[----:B------:R-:W-:Y:S05]  /*2550*/  @!P6 BRA `(.L_x_29133) ;  /* 0x000000040030e947 */ /* 0x000fea0003800000 */
[----:B------:R-:W-:-:S03]  /*2560*/  UMOV UR4, 0xffffffff ;  /* 0xffffffff00047882 */ /* 0x000fc60000000000 */
[----:B------:R-:W-:Y:S05]  /*2570*/  BRA.DIV UR4, `(.L_x_29134) ;  /* 0x0000001a041c7947 */ /* 0x000fea000b800000 */
[----:B------:R0:W0:Y:S02]  /*2580*/  SHFL.IDX PT, R61, R61, R23, 0x101f ;  /* 0x00101f173d3d7589 */ /* 0x00002400000e0000 */
.L_x_29184:
[----:B0-----:R-:W-:Y:S01]  /*2590*/  IMAD R62, R40, R61, R62 ;  /* 0x0000003d283e7224 */ /* 0x001fe200078e023e */
[----:B------:R-:W-:Y:S06]  /*25a0*/  BRA `(.L_x_29133) ;  /* 0x00000004001c7947 */ /* 0x000fec0003800000 */
.L_x_29102:
[----:B------:R-:W5:Y:S01]  /*25b0*/  LDC R65, c[0x0][0x3ac] ;  /* 0x0000eb00ff417b82 */ /* 0x000f620000000800 */
[--C-:B------:R-:W-:Y:S02]  /*25c0*/  @P5 IMAD R63, R26, 0x4, R59.reuse ;  /* 0x000000041a3f5824 */ /* 0x100fe400078e023b */
[--C-:B------:R-:W-:Y:S02]  /*25d0*/  @P4 IMAD R66, R29, 0x4, R59.reuse ;  /* 0x000000041d424824 */ /* 0x100fe400078e023b */
[--C-:B------:R-:W-:Y:S02]  /*25e0*/  @P3 IMAD R67, R30, 0x4, R59.reuse ;  /* 0x000000041e433824 */ /* 0x100fe400078e023b */
[----:B------:R-:W-:Y:S01]  /*25f0*/  @P5 LDS R63, [R63] ;  /* 0x000000003f3f5984 */ /* 0x000fe20000000800 */
[----:B------:R-:W-:-:S03]  /*2600*/  @P2 IMAD R68, R31, 0x4, R59 ;  /* 0x000000041f442824 */ /* 0x000fc600078e023b */
        /* <DEDUP_REMOVED lines=17> */
[C---:B------:R-:W-:Y:S01]  /*2720*/  @P1 IMAD.IADD R63, R59.reuse, 0x1, R61 ;  /* 0x000000013b3f1824 */ /* 0x040fe200078e023d */
[----:B------:R-:W-:Y:S01]  /*2730*/  @P0 IADD3 R61, PT, PT, R59, R69, RZ ;  /* 0x000000453b3d0210 */ /* 0x000fe20007ffe0ff */
[----:B---3--:R-:W-:Y:S01]  /*2740*/  @P3 IMAD R62, R42, R67, R62 ;  /* 0x000000432a3e3224 */ /* 0x008fe200078e023e */
[----:B------:R-:W-:-:S03]  /*2750*/  @P6 LEA R66, R2, 0x1c, 0x2 ;  /* 0x0000001c02426811 */ /* 0x000fc600078e10ff */
[----:B------:R-:W0:Y:S01]  /*2760*/  @P1 LDS R63, [R63] ;  /* 0x000000003f3f1984 */ /* 0x000e220000000800 */
[----:B------:R-:W-:Y:S01]  /*2770*/  @P6 LOP3.LUT R66, R66, 0x3c, RZ, 0xc0, !PT ;  /* 0x0000003c42426812 */ /* 0x000fe200078ec0ff */
[----:B----4-:R-:W-:Y:S02]  /*2780*/  @P2 IMAD R62, R43, R68, R62 ;  /* 0x000000442b3e2224 */ /* 0x010fe400078e023e */
[----:B------:R-:W1:Y:S02]  /*2790*/  @P0 LDS R61, [R61] ;  /* 0x000000003d3d0984 */ /* 0x000e640000000800 */
[----:B------:R-:W-:-:S05]  /*27a0*/  @P6 IMAD.IADD R66, R59, 0x1, R66 ;  /* 0x000000013b426824 */ /* 0x000fca00078e0242 */
[----:B------:R-:W2:Y:S01]  /*27b0*/  @P6 LDS R67, [R66] ;  /* 0x0000000042436984 */ /* 0x000ea20000000800 */
[----:B0-----:R-:W-:-:S04]  /*27c0*/  @P1 IMAD R62, R44, R63, R62 ;  /* 0x0000003f2c3e1224 */ /* 0x001fc800078e023e */
[----:B-1----:R-:W-:-:S04]  /*27d0*/  @P0 IMAD R62, R45, R61, R62 ;  /* 0x0000003d2d3e0224 */ /* 0x002fc800078e023e */
[----:B--2---:R-:W-:Y:S01]  /*27e0*/  @P6 IMAD R62, R46, R67, R62 ;  /* 0x000000432e3e6224 */ /* 0x004fe200078e023e */
[----:B------:R-:W-:-:S13]  /*27f0*/  ISETP.GE.AND P6, PT, R65, 0x9, PT ;  /* 0x000000094100780c */ /* 0x000fda0003fc6270 */
[----:B------:R-:W-:-:S05]  /*2800*/  @P6 IMAD.SHL.U32 R67, R2, 0x4, RZ ;  /* 0x0000000402436824 */ /* 0x000fca00078e00ff */
        /* <DEDUP_REMOVED lines=33> */
.L_x_29133:
        /* <DEDUP_REMOVED lines=8> */
.L_x_29101:
[----:B------:R-:W-:Y:S05]  /*2aa0*/  BSYNC B0 ;  /* 0x0000000000007941 */ /* 0x000fea0003800000 */
.L_x_29100:
[----:B------:R-:W-:Y:S01]  /*2ab0*/  ISETP.NE.AND P6, PT, R64, RZ, PT ;  /* 0x000000ff4000720c */ /* 0x000fe20003fc5270 */
[----:B------:R-:W-:-:S12]  /*2ac0*/  VIADD R24, R24, 0x1 ;  /* 0x0000000118187836 */ /* 0x000fd80000000000 */
[----:B------:R-:W-:Y:S05]  /*2ad0*/  @!P6 BRA `(.L_x_29136) ;  /* 0xffffffe400c4e947 */ /* 0x000fea000383ffff */
[----:B------:R-:W-:Y:S05]  /*2ae0*/  BSYNC B1 ;  /* 0x0000000000017941 */ /* 0x000fea0003800000 */
.L_x_29083:
[----:B------:R0:W5:Y:S04]  /*2af0*/  LDL.128 R16, [R1] ;  /* 0x0000000001107983 */ /* 0x0001680000100c00 */
[----:B------:R0:W5:Y:S02]  /*2b00*/  LDL.128 R4, [R1+0x10] ;  /* 0x0000100001047983 */ /* 0x0001640000100c00 */
.L_x_29082:
[-C--:B------:R-:W-:Y:S01]  /*2b10*/  IABS R21, R9.reuse ;  /* 0x0000000900157213 */ /* 0x080fe20000000000 */
[----:B------:R-:W-:Y:S01]  /*2b20*/  IMAD R15, R8, R9, RZ ;  /* 0x00000009080f7224 */ /* 0x000fe200078e02ff */
[----:B------:R-:W-:Y:S01]  /*2b30*/  IABS R26, R3 ;  /* 0x00000003001a7213 */ /* 0x000fe20000000000 */
[----:B------:R-:W-:Y:S01]  /*2b40*/  IMAD R11, R11, 0x400, R10 ;  /* 0x000004000b0b7824 */ /* 0x000fe200078e020a */
[----:B------:R-:W0:Y:S01]  /*2b50*/  I2F.RP R2, R21 ;  /* 0x0000001500027306 */ /* 0x000e220000209400 */
[----:B------:R-:W-:Y:S01]  /*2b60*/  ISETP.NE.AND P2, PT, R9, RZ, PT ;  /* 0x000000ff0900720c */ /* 0x000fe20003f45270 */
[----:B------:R-:W-:Y:S05]  /*2b70*/  WARPSYNC.ALL ;  /* 0x0000000000007948 */ /* 0x000fea0003800000 */
[----:B------:R-:W-:Y:S01]  /*2b80*/  BAR.SYNC.DEFER_BLOCKING 0x0 ;  /* 0x0000000000007b1d */ /* 0x000fe20000010000 */
[----:B------:R-:W-:-:S02]  /*2b90*/  ISETP.GT.U32.AND P5, PT, R26, 0x1, PT ;  /* 0x000000011a00780c */ /* 0x000fc40003fa4070 */
[----:B------:R-:W-:-:S03]  /*2ba0*/  LOP3.LUT R10, R3, 0x5, RZ, 0x3c, !PT ;  /* 0x00000005030a7812 */ /* 0x000fc600078e3cff */
[----:B------:R-:W1:Y:S08]  /*2bb0*/  I2F.RP R20, R26 ;  /* 0x0000001a00147306 */ /* 0x000e700000209400 */
[----:B0-----:R-:W0:Y:S08]  /*2bc0*/  MUFU.RCP R2, R2 ;  /* 0x0000000200027308 */ /* 0x001e300000001000 */
[----:B-1----:R-:W1:Y:S01]  /*2bd0*/  MUFU.RCP R20, R20 ;  /* 0x0000001400147308 */ /* 0x002e620000001000 */
[----:B0-----:R-:W-:-:S07]  /*2be0*/  VIADD R13, R2, 0xffffffe ;  /* 0x0ffffffe020d7836 */ /* 0x001fce0000000000 */
[----:B------:R-:W0:Y:S01]  /*2bf0*/  F2I.FTZ.U32.TRUNC.NTZ R13, R13 ;  /* 0x0000000d000d7305 */ /* 0x000e22000021f000 */
[----:B-1----:R-:W-:Y:S01]  /*2c00*/  IADD3 R14, PT, PT, R20, 0xffffffe, RZ ;  /* 0x0ffffffe140e7810 */ /* 0x002fe20007ffe0ff */
[----:B0-----:R-:W-:-:S04]  /*2c10*/  IMAD.MOV R0, RZ, RZ, -R13 ;  /* 0x000000ffff007224 */ /* 0x001fc800078e0a0d */
[----:B------:R-:W-:Y:S02]  /*2c20*/  IMAD.MOV.U32 R8, RZ, RZ, R0 ;  /* 0x000000ffff087224 */ /* 0x000fe400078e0000 */
[----:B------:R-:W-:Y:S02]  /*2c30*/  IMAD R0, R12, R15, RZ ;  /* 0x0000000f0c007224 */ /* 0x000fe400078e02ff */
[----:B------:R-:W-:Y:S01]  /*2c40*/  IMAD R23, R8, R21, RZ ;  /* 0x0000001508177224 */ /* 0x000fe200078e02ff */
[-C--:B------:R-:W-:Y:S01]  /*2c50*/  IABS R8, R9.reuse ;  /* 0x0000000900087213 */ /* 0x080fe20000000000 */
[----:B------:R-:W-:Y:S01]  /*2c60*/  IMAD.MOV.U32 R12, RZ, RZ, RZ ;  /* 0x000000ffff0c7224 */ /* 0x000fe200078e00ff */
[----:B------:R-:W-:Y:S01]  /*2c70*/  IABS R2, R0 ;  /* 0x0000000000027213 */ /* 0x000fe20000000000 */
[----:B------:R-:W0:Y:S01]  /*2c80*/  F2I.FTZ.U32.TRUNC.NTZ R15, R14 ;  /* 0x0000000e000f7305 */ /* 0x000e22000021f000 */
[----:B------:R-:W-:Y:S01]  /*2c90*/  LOP3.LUT R0, R0, R9, RZ, 0x3c, !PT ;  /* 0x0000000900007212 */ /* 0x000fe200078e3cff */
[----:B------:R-:W-:-:S03]  /*2ca0*/  IMAD.HI.U32 R12, R13, R23, R12 ;  /* 0x000000170d0c7227 */ /* 0x000fc600078e000c */
[----:B------:R-:W-:Y:S01]  /*2cb0*/  ISETP.GE.AND P4, PT, R0, RZ, PT ;  /* 0x000000ff0000720c */ /* 0x000fe20003f86270 */
[----:B------:R-:W-:Y:S01]  /*2cc0*/  IMAD.MOV R8, RZ, RZ, -R8 ;  /* 0x000000ffff087224 */ /* 0x000fe200078e0a08 */
[----:B------:R-:W-:Y:S01]  /*2cd0*/  IADD3 R0, PT, PT, -R26, 0x1, RZ ;  /* 0x000000011a007810 */ /* 0x000fe20007ffe1ff */
[----:B------:R-:W-:Y:S02]  /*2ce0*/  IMAD.MOV.U32 R13, RZ, RZ, R2 ;  /* 0x000000ffff0d7224 */ /* 0x000fe400078e0002 */
[----:B------:R-:W-:Y:S02]  /*2cf0*/  IMAD.MOV.U32 R2, RZ, RZ, R8 ;  /* 0x000000ffff027224 */ /* 0x000fe400078e0008 */
[----:B------:R-:W-:Y:S01]  /*2d00*/  IMAD.HI.U32 R12, R12, R13, RZ ;  /* 0x0000000d0c0c7227 */ /* 0x000fe200078e00ff */
[----:B0-----:R-:W-:-:S03]  /*2d10*/  IADD3 R8, PT, PT, RZ, -R15, RZ ;  /* 0x8000000fff087210 */ /* 0x001fc60007ffe0ff */
[----:B------:R-:W-:Y:S02]  /*2d20*/  IMAD R2, R12, R2, R13 ;  /* 0x000000020c027224 */ /* 0x000fe400078e020d */
[----:B------:R-:W-:Y:S02]  /*2d30*/  IMAD.MOV.U32 R14, RZ, RZ, RZ ;  /* 0x000000ffff0e7224 */ /* 0x000fe400078e00ff */
[----:B------:R-:W-:Y:S01]  /*2d40*/  IMAD.MOV.U32 R13, RZ, RZ, R8 ;  /* 0x000000ffff0d7224 */ /* 0x000fe200078e0008 */
[----:B------:R-:W-:Y:S02]  /*2d50*/  ISETP.GT.U32.AND P1, PT, R21, R2, PT ;  /* 0x000000021500720c */ /* 0x000fe40003f24070 */
[----:B------:R-:W-:Y:S01]  /*2d60*/  IABS R8, R3 ;  /* 0x0000000300087213 */ /* 0x000fe20000000000 */
[----:B------:R-:W-:-:S04]  /*2d70*/  IMAD R13, R13, R26, RZ ;  /* 0x0000001a0d0d7224 */ /* 0x000fc800078e02ff */
[----:B------:R-:W-:Y:S01]  /*2d80*/  IMAD.HI.U32 R14, R15, R13, R14 ;  /* 0x0000000d0f0e7227 */ /* 0x000fe200078e000e */
[----:B------:R-:W-:-:S03]  /*2d90*/  IADD3 R13, PT, PT, R3, 0x1, RZ ;  /* 0x00000001030d7810 */ /* 0x000fc60007ffe0ff */
[----:B------:R-:W-:Y:S01]  /*2da0*/  IMAD.MOV R25, RZ, RZ, -R8 ;  /* 0x000000ffff197224 */ /* 0x000fe200078e0a08 */
[----:B------:R-:W-:Y:S01]  /*2db0*/  SEL R8, R0, 0x1, !P5 ;  /* 0x0000000100087807 */ /* 0x000fe20006800000 */
[----:B------:R-:W-:Y:S02]  /*2dc0*/  @!P1 IMAD.IADD R2, R2, 0x1, -R21 ;  /* 0x0000000102029824 */ /* 0x000fe400078e0a15 */
[----:B------:R-:W-:-:S03]  /*2dd0*/  IMAD.HI.U32 R15, R14, 0x2, RZ ;  /* 0x000000020e0f7827 */ /* 0x000fc600078e00ff */
[----:B------:R-:W-:Y:S01]  /*2de0*/  ISETP.GE.U32.AND P0, PT, R2, R21, PT ;  /* 0x000000150200720c */ /* 0x000fe20003f06070 */
[----:B------:R-:W-:Y:S02]  /*2df0*/  IMAD R2, R15, R25, 0x2 ;  /* 0x000000020f027424 */ /* 0x000fe400078e0219 */
[----:B------:R-:W-:Y:S01]  /*2e00*/  @!P1 VIADD R12, R12, 0x1 ;  /* 0x000000010c0c9836 */ /* 0x000fe20000000000 */
[----:B------:R-:W-:Y:S01]  /*2e10*/  ISETP.GT.U32.AND P1, PT, R26, R8, PT ;  /* 0x000000081a00720c */ /* 0x000fe20003f24070 */
[----:B------:R-:W-:Y:S01]  /*2e20*/  IMAD.HI.U32 R20, R14, 0x3, RZ ;  /* 0x000000030e147827 */ /* 0x000fe200078e00ff */
[----:B------:R-:W-:-:S03]  /*2e30*/  ISETP.GT.U32.AND P3, PT, R26, R2, PT ;  /* 0x000000021a00720c */ /* 0x000fc60003f64070 */
[----:B------:R-:W-:-:S04]  /*2e40*/  IMAD.HI.U32 R22, R14, 0x5, RZ ;  /* 0x000000050e167827 */ /* 0x000fc800078e00ff */
[----:B------:R-:W-:Y:S01]  /*2e50*/  @P0 VIADD R12, R12, 0x1 ;  /* 0x000000010c0c0836 */ /* 0x000fe20000000000 */
[----:B------:R-:W-:Y:S01]  /*2e60*/  ISETP.GE.U32.AND P0, PT, R13, 0x3, PT ;  /* 0x000000030d00780c */ /* 0x000fe20003f06070 */
[----:B------:R-:W-:Y:S02]  /*2e70*/  IMAD R13, R20, R25, 0x3 ;  /* 0x00000003140d7424 */ /* 0x000fe400078e0219 */
[----:B------:R-:W-:Y:S01]  /*2e80*/  IMAD.MOV.U32 R0, RZ, RZ, R12 ;  /* 0x000000ffff007224 */ /* 0x000fe200078e000c */
[----:B------:R-:W-:Y:S01]  /*2e90*/  @!P1 IADD3 R8, PT, PT, R8, -R26, RZ ;  /* 0x8000001a08089210 */ /* 0x000fe20007ffe0ff */
[----:B------:R-:W-:Y:S01]  /*2ea0*/  IMAD.HI.U32 R12, R14, 0x4, RZ ;  /* 0x000000040e0c7827 */ /* 0x000fe200078e00ff */
[----:B------:R-:W-:-:S03]  /*2eb0*/  ISETP.GT.U32.AND P5, PT, R26, R13, PT ;  /* 0x0000000d1a00720c */ /* 0x000fc60003fa4070 */
[----:B------:R-:W-:Y:S02]  /*2ec0*/  @!P3 IMAD.IADD R2, R2, 0x1, -R26 ;  /* 0x000000010202b824 */ /* 0x000fe400078e0a1a */
[----:B------:R-:W-:Y:S02]  /*2ed0*/  IMAD R21, R12, R25, 0x4 ;  /* 0x000000040c157424 */ /* 0x000fe400078e0219 */
[----:B------:R-:W-:-:S04]  /*2ee0*/  IMAD.HI.U32 R23, R14, 0x6, RZ ;  /* 0x000000060e177827 */ /* 0x000fc800078e00ff */
[----:B------:R-:W-:Y:S02]  /*2ef0*/  IMAD.HI.U32 R24, R14, 0x7, RZ ;  /* 0x000000070e187827 */ /* 0x000fe400078e00ff */
[----:B------:R-:W-:Y:S02]  /*2f00*/  @!P5 IADD3 R20, PT, PT, R20, 0x1, RZ ;  /* 0x000000011414d810 */ /* 0x000fe40007ffe0ff */
[----:B------:R-:W-:Y:S01]  /*2f10*/  @!P4 IMAD.MOV R0, RZ, RZ, -R0 ;  /* 0x000000ffff00c224 */ /* 0x000fe200078e0a00 */
[----:B------:R-:W-:Y:S01]  /*2f20*/  @!P2 LOP3.LUT R0, RZ, R9, RZ, 0x33, !PT ;  /* 0x00000009ff00a212 */ /* 0x000fe200078e33ff */
[-C--:B------:R-:W-:Y:S01]  /*2f30*/  IMAD R9, R22, R25.reuse, 0x5 ;  /* 0x0000000516097424 */ /* 0x080fe200078e0219 */
[----:B------:R-:W-:Y:S01]  /*2f40*/  ISETP.GE.U32.AND P4, PT, R2, R26, PT ;  /* 0x0000001a0200720c */ /* 0x000fe20003f86070 */
[----:B------:R-:W-:Y:S01]  /*2f50*/  IMAD R14, R23, R25, 0x6 ;  /* 0x00000006170e7424 */ /* 0x000fe200078e0219 */
[C---:B------:R-:W-:Y:S01]  /*2f60*/  ISETP.GT.U32.AND P2, PT, R26.reuse, R21, PT ;  /* 0x000000151a00720c */ /* 0x040fe20003f44070 */
[----:B------:R-:W-:Y:S01]  /*2f70*/  IMAD.SHL.U32 R2, R3, 0x80, RZ ;  /* 0x0000008003027824 */ /* 0x000fe200078e00ff */
[----:B------:R-:W-:Y:S01]  /*2f80*/  ISETP.GT.U32.AND P1, PT, R26, R9, PT ;  /* 0x000000091a00720c */ /* 0x000fe20003f24070 */
[----:B------:R-:W-:-:S02]  /*2f90*/  IMAD R25, R24, R25, 0x7 ;  /* 0x0000000718197424 */ /* 0x000fc400078e0219 */
[--C-:B------:R-:W-:Y:S01]  /*2fa0*/  @!P5 IMAD.IADD R13, R13, 0x1, -R26.reuse ;  /* 0x000000010d0dd824 */ /* 0x100fe200078e0a1a */
[----:B------:R-:W-:Y:S01]  /*2fb0*/  SEL R2, R2, RZ, !P0 ;  /* 0x000000ff02027207 */ /* 0x000fe20004000000 */
[----:B------:R-:W-:Y:S01]  /*2fc0*/  @!P3 VIADD R15, R15, 0x1 ;  /* 0x000000010f0fb836 */ /* 0x000fe20000000000 */
[C---:B------:R-:W-:Y:S02]  /*2fd0*/  ISETP.GT.U32.AND P3, PT, R26.reuse, R25, PT ;  /* 0x000000191a00720c */ /* 0x040fe40003f64070 */
[----:B------:R-:W-:Y:S01]  /*2fe0*/  ISETP.GT.U32.AND P0, PT, R26, R14, PT ;  /* 0x0000000e1a00720c */ /* 0x000fe20003f04070 */
[----:B------:R-:W-:Y:S01]  /*2ff0*/  @P4 VIADD R15, R15, 0x1 ;  /* 0x000000010f0f4836 */ /* 0x000fe20000000000 */
[----:B------:R-:W-:Y:S01]  /*3000*/  ISETP.GE.U32.AND P6, PT, R13, R26, PT ;  /* 0x0000001a0d00720c */ /* 0x000fe20003fc6070 */
[--C-:B------:R-:W-:Y:S01]  /*3010*/  @!P2 IMAD.IADD R21, R21, 0x1, -R26.reuse ;  /* 0x000000011515a824 */ /* 0x100fe200078e0a1a */
[----:B------:R-:W-:Y:S01]  /*3020*/  LOP3.LUT R13, R3, 0x2, RZ, 0x3c, !PT ;  /* 0x00000002030d7812 */ /* 0x000fe200078e3cff */
[----:B------:R-:W-:-:S02]  /*3030*/  @!P1 IMAD.IADD R9, R9, 0x1, -R26 ;  /* 0x0000000109099824 */ /* 0x000fc400078e0a1a */
[----:B------:R-:W-:Y:S01]  /*3040*/  @!P1 VIADD R22, R22, 0x1 ;  /* 0x0000000116169836 */ /* 0x000fe20000000000 */
[-C--:B------:R-:W-:Y:S01]  /*3050*/  ISETP.GE.U32.AND P4, PT, R21, R26.reuse, PT ;  /* 0x0000001a1500720c */ /* 0x080fe20003f86070 */
[----:B------:R-:W-:Y:S01]  /*3060*/  @!P2 VIADD R12, R12, 0x1 ;  /* 0x000000010c0ca836 */ /* 0x000fe20000000000 */
[----:B------:R-:W-:Y:S01]  /*3070*/  ISETP.GE.AND P5, PT, R13, RZ, PT ;  /* 0x000000ff0d00720c */ /* 0x000fe20003fa6270 */
[--C-:B------:R-:W-:Y:S01]  /*3080*/  @!P3 IMAD.IADD R25, R25, 0x1, -R26.reuse ;  /* 0x000000011919b824 */ /* 0x100fe200078e0a1a */
[----:B------:R-:W-:Y:S01]  /*3090*/  LOP3.LUT R13, R3, 0x6, RZ, 0x3c, !PT ;  /* 0x00000006030d7812 */ /* 0x000fe200078e3cff */
[----:B------:R-:W-:Y:S02]  /*30a0*/  @!P0 IMAD.IADD R14, R14, 0x1, -R26 ;  /* 0x000000010e0e8824 */ /* 0x000fe400078e0a1a */
[----:B------:R-:W-:Y:S01]  /*30b0*/  @P6 VIADD R20, R20, 0x1 ;  /* 0x0000000114146836 */ /* 0x000fe20000000000 */
[-C--:B------:R-:W-:Y:S01]  /*30c0*/  ISETP.GE.U32.AND P6, PT, R9, R26.reuse, PT ;  /* 0x0000001a0900720c */ /* 0x080fe20003fc6070 */
[----:B------:R-:W-:Y:S01]  /*30d0*/  @!P0 VIADD R23, R23, 0x1 ;  /* 0x0000000117178836 */ /* 0x000fe20000000000 */
[-C--:B------:R-:W-:Y:S01]  /*30e0*/  ISETP.GE.U32.AND P1, PT, R25, R26.reuse, PT ;  /* 0x0000001a1900720c */ /* 0x080fe20003f26070 */
[----:B------:R-:W-:Y:S01]  /*30f0*/  @!P3 VIADD R24, R24, 0x1 ;  /* 0x000000011818b836 */ /* 0x000fe20000000000 */
[----:B------:R-:W-:Y:S01]  /*3100*/  ISETP.GE.U32.AND P2, PT, R14, R26, PT ;  /* 0x0000001a0e00720c */ /* 0x000fe20003f46070 */
[----:B------:R-:W-:Y:S01]  /*3110*/  IMAD.IADD R2, R11, 0x1, R2 ;  /* 0x000000010b027824 */ /* 0x000fe200078e0202 */
[----:B------:R-:W-:Y:S01]  /*3120*/  LOP3.LUT R9, R3, 0x3, RZ, 0x3c, !PT ;  /* 0x0000000303097812 */ /* 0x000fe200078e3cff */
[----:B------:R-:W-:Y:S01]  /*3130*/  @!P5 IMAD.MOV R15, RZ, RZ, -R15 ;  /* 0x000000ffff0fd224 */ /* 0x000fe200078e0a0f */
[----:B------:R-:W-:-:S02]  /*3140*/  @P4 IADD3 R12, PT, PT, R12, 0x1, RZ ;  /* 0x000000010c0c4810 */ /* 0x000fc40007ffe0ff */
[----:B------:R-:W-:Y:S02]  /*3150*/  ISETP.GE.AND P4, PT, R9, RZ, PT ;  /* 0x000000ff0900720c */ /* 0x000fe40003f86270 */
[----:B------:R-:W-:Y:S01]  /*3160*/  ISETP.GE.AND P0, PT, R10, RZ, PT ;  /* 0x000000ff0a00720c */ /* 0x000fe20003f06270 */
[----:B------:R-:W-:Y:S01]  /*3170*/  @P6 VIADD R22, R22, 0x1 ;  /* 0x0000000116166836 */ /* 0x000fe20000000000 */
[C---:B------:R-:W-:Y:S02]  /*3180*/  LOP3.LUT R9, R3.reuse, 0x4, RZ, 0x3c, !PT ;  /* 0x0000000403097812 */ /* 0x040fe400078e3cff */
[----:B------:R-:W-:Y:S01]  /*3190*/  LOP3.LUT R10, R3, 0x7, RZ, 0x3c, !PT ;  /* 0x00000007030a7812 */ /* 0x000fe200078e3cff */
[----:B------:R-:W-:Y:S01]  /*31a0*/  @P2 VIADD R23, R23, 0x1 ;  /* 0x0000000117172836 */ /* 0x000fe20000000000 */
[----:B------:R-:W-:Y:S02]  /*31b0*/  @P1 IADD3 R24, PT, PT, R24, 0x1, RZ ;  /* 0x0000000118181810 */ /* 0x000fe40007ffe0ff */
[----:B------:R-:W-:-:S02]  /*31c0*/  ISETP.GE.AND P6, PT, R9, RZ, PT ;  /* 0x000000ff0900720c */ /* 0x000fc40003fc6270 */
[----:B------:R-:W-:Y:S01]  /*31d0*/  ISETP.GE.AND P1, PT, R10, RZ, PT ;  /* 0x000000ff0a00720c */ /* 0x000fe20003f26270 */
[----:B------:R-:W-:Y:S01]  /*31e0*/  @!P4 IMAD.MOV R20, RZ, RZ, -R20 ;  /* 0x000000ffff14c224 */ /* 0x000fe200078e0a14 */
[----:B------:R-:W-:Y:S01]  /*31f0*/  ISETP.GE.AND P2, PT, R13, RZ, PT ;  /* 0x000000ff0d00720c */ /* 0x000fe20003f46270 */
[----:B------:R-:W-:Y:S01]  /*3200*/  @!P0 IMAD.MOV R22, RZ, RZ, -R22 ;  /* 0x000000ffff168224 */ /* 0x000fe200078e0a16 */
[----:B------:R-:W-:Y:S02]  /*3210*/  LOP3.LUT R9, RZ, R3, RZ, 0x33, !PT ;  /* 0x00000003ff097212 */ /* 0x000fe400078e33ff */
[----:B------:R-:W-:-:S04]  /*3220*/  ISETP.NE.AND P3, PT, R3, RZ, PT ;  /* 0x000000ff0300720c */ /* 0x000fc80003f65270 */
[C---:B------:R-:W-:Y:S01]  /*3230*/  SEL R13, R9.reuse, R8, !P3 ;  /* 0x00000008090d7207 */ /* 0x040fe20005800000 */
[----:B------:R-:W-:Y:S01]  /*3240*/  @!P6 IMAD.MOV R12, RZ, RZ, -R12 ;  /* 0x000000ffff0ce224 */ /* 0x000fe200078e0a0c */
[C---:B------:R-:W-:Y:S01]  /*3250*/  SEL R10, R9.reuse, R15, !P3 ;  /* 0x0000000f090a7207 */ /* 0x040fe20005800000 */
[----:B------:R-:W-:Y:S01]  /*3260*/  @!P1 IMAD.MOV R24, RZ, RZ, -R24 ;  /* 0x000000ffff189224 */ /* 0x000fe200078e0a18 */
[----:B------:R-:W-:Y:S01]  /*3270*/  SEL R20, R9, R20, !P3 ;  /* 0x0000001409147207 */ /* 0x000fe20005800000 */
[----:B------:R-:W-:Y:S01]  /*3280*/  IMAD R13, R0, R13, R2 ;  /* 0x0000000d000d7224 */ /* 0x000fe200078e0202 */
[----:B------:R-:W-:Y:S01]  /*3290*/  @!P2 IADD3 R23, PT, PT, -R23, RZ, RZ ;  /* 0x000000ff1717a210 */ /* 0x000fe20007ffe1ff */
[----:B------:R-:W-:Y:S01]  /*32a0*/  IMAD.MOV R2, RZ, RZ, -R10 ;  /* 0x000000ffff027224 */ /* 0x000fe200078e0a0a */
[C---:B------:R-:W-:Y:S01]  /*32b0*/  SEL R12, R9.reuse, R12, !P3 ;  /* 0x0000000c090c7207 */ /* 0x040fe20005800000 */
[----:B------:R-:W-:Y:S01]  /*32c0*/  IMAD.MOV R26, RZ, RZ, -R20 ;  /* 0x000000ffff1a7224 */ /* 0x000fe200078e0a14 */
[C---:B------:R-:W-:Y:S01]  /*32d0*/  SEL R22, R9.reuse, R22, !P3 ;  /* 0x0000001609167207 */ /* 0x040fe20005800000 */
[----:B------:R-:W-:Y:S01]  /*32e0*/  IMAD R10, R10, 0x80, R11 ;  /* 0x000000800a0a7824 */ /* 0x000fe200078e020b */
[C---:B------:R-:W-:Y:S01]  /*32f0*/  SEL R14, R9.reuse, R23, !P3 ;  /* 0x00000017090e7207 */ /* 0x040fe20005800000 */
[----:B------:R-:W-:Y:S01]  /*3300*/  IMAD.MOV R28, RZ, RZ, -R12 ;  /* 0x000000ffff1c7224 */ /* 0x000fe200078e0a0c */
[----:B------:R-:W-:Y:S01]  /*3310*/  SEL R24, R9, R24, !P3 ;  /* 0x0000001809187207 */ /* 0x000fe20005800000 */
[----:B------:R-:W-:Y:S01]  /*3320*/  IMAD R15, R3, R2, 0x2 ;  /* 0x00000002030f7424 */ /* 0x000fe200078e0202 */
[----:B------:R-:W0:Y:S01]  /*3330*/  LDC.64 R8, c[0x0][0x3a0] ;  /* 0x0000e800ff087b82 */ /* 0x000e220000000a00 */
[----:B------:R-:W-:Y:S01]  /*3340*/  IADD3 R30, PT, PT, -R22, RZ, RZ ;  /* 0x000000ff161e7210 */ /* 0x000fe20007ffe1ff */
[----:B------:R-:W-:Y:S01]  /*3350*/  IMAD.MOV R32, RZ, RZ, -R14 ;  /* 0x000000ffff207224 */ /* 0x000fe200078e0a0e */
[----:B------:R-:W-:Y:S01]  /*3360*/  LEA R14, R14, R11, 0x7 ;  /* 0x0000000b0e0e7211 */ /* 0x000fe200078e38ff */
[----:B------:R-:W-:-:S02]  /*3370*/  IMAD.MOV R34, RZ, RZ, -R24 ;  /* 0x000000ffff227224 */ /* 0x000fc400078e0a18 */
[C---:B------:R-:W-:Y:S02]  /*3380*/  IMAD R21, R3.reuse, R26, 0x3 ;  /* 0x0000000303157424 */ /* 0x040fe400078e021a */
[C---:B------:R-:W-:Y:S02]  /*3390*/  IMAD R23, R3.reuse, R28, 0x4 ;  /* 0x0000000403177424 */ /* 0x040fe400078e021c */
[C---:B------:R-:W-:Y:S02]  /*33a0*/  IMAD R25, R3.reuse, R30, 0x5 ;  /* 0x0000000503197424 */ /* 0x040fe400078e021e */
[C---:B------:R-:W-:Y:S02]  /*33b0*/  IMAD R27, R3.reuse, R32, 0x6 ;  /* 0x00000006031b7424 */ /* 0x040fe400078e0220 */
[----:B------:R-:W-:Y:S02]  /*33c0*/  IMAD R3, R3, R34, 0x7 ;  /* 0x0000000703037424 */ /* 0x000fe400078e0222 */
[----:B------:R-:W-:-:S02]  /*33d0*/  IMAD R20, R20, 0x80, R11 ;  /* 0x0000008014147824 */ /* 0x000fc400078e020b */
[--C-:B------:R-:W-:Y:S02]  /*33e0*/  IMAD R24, R24, 0x80, R11.reuse ;  /* 0x0000008018187824 */ /* 0x100fe400078e020b */
[--C-:B------:R-:W-:Y:S02]  /*33f0*/  IMAD R12, R12, 0x80, R11.reuse ;  /* 0x000000800c0c7824 */ /* 0x100fe400078e020b */
[----:B------:R-:W-:Y:S02]  /*3400*/  IMAD R22, R22, 0x80, R11 ;  /* 0x0000008016167824 */ /* 0x000fe400078e020b */
[C---:B------:R-:W-:Y:S02]  /*3410*/  IMAD R15, R0.reuse, R15, R10 ;  /* 0x0000000f000f7224 */ /* 0x040fe400078e020a */
[C---:B------:R-:W-:Y:S02]  /*3420*/  IMAD R21, R0.reuse, R21, R20 ;  /* 0x0000001500157224 */ /* 0x040fe400078e0214 */
[----:B------:R-:W-:-:S02]  /*3430*/  IMAD R29, R0, R3, R24 ;  /* 0x00000003001d7224 */ /* 0x000fc400078e0218 */
[----:B------:R-:W-:Y:S02]  /*3440*/  IMAD R23, R0, R23, R12 ;  /* 0x0000001700177224 */ /* 0x000fe400078e020c */
[----:B0-----:R-:W-:-:S04]  /*3450*/  IMAD.WIDE.U32 R2, R11, 0x4, R8 ;  /* 0x000000040b027825 */ /* 0x001fc800078e0008 */
[----:B------:R-:W-:Y:S01]  /*3460*/  IMAD R25, R0, R25, R22 ;  /* 0x0000001900197224 */ /* 0x000fe200078e0216 */
[----:B-----5:R-:W-:Y:S01]  /*3470*/  STG.E desc[UR6][R2.64], R16 ;  /* 0x0000001002007986 */ /* 0x020fe2000c101906 */
        /* <DEDUP_REMOVED lines=16> */
.L_x_29104:
[----:B------:R-:W-:Y:S01]  /*3580*/  BSSY B2, `(.L_x_29137) ;  /* 0x0000007000027945 */ /* 0x000fe20003800000 */
[----:B------:R-:W-:Y:S02]  /*3590*/  IMAD.MOV.U32 R66, RZ, RZ, R28 ;  /* 0x000000ffff427224 */ /* 0x000fe400078e001c */
[----:B------:R-:W-:Y:S02]  /*35a0*/  IMAD.MOV.U32 R68, RZ, RZ, 0x101f ;  /* 0x0000101fff447424 */ /* 0x000fe400078e00ff */
[----:B------:R-:W-:-:S07]  /*35b0*/  IMAD.MOV.U32 R63, RZ, RZ, -0x1 ;  /* 0xffffffffff3f7424 */ /* 0x000fce00078e00ff */
[----:B-1234-:R-:W-:Y:S05]  /*35c0*/  WARPSYNC.COLLECTIVE R63, `(.L_x_29138) ;  /* 0x000000003f087348 */ /* 0x01efea0003c00000 */
[----:B------:R0:W0:Y:S02]  /*35d0*/  SHFL.IDX P6, R63, R61, R66, R68 ;  /* 0x000000423d3f7389 */ /* 0x00002400000c0044 */
[----:B01234-:R-:W-:Y:S05]  /*35e0*/  ENDCOLLECTIVE ;  /* 0x000000000000791b */ /* 0x01ffea0003800000 */
.L_x_29138:
[----:B------:R-:W-:Y:S05]  /*35f0*/  BSYNC B2 ;  /* 0x0000000000027941 */ /* 0x000fea0003800000 */
.L_x_29137:
[----:B------:R-:W-:Y:S05]  /*3600*/  BRA `(.L_x_29139) ;  /* 0xffffffe800787947 */ /* 0x000fea000383ffff */
.L_x_29106:
[----:B------:R-:W-:Y:S01]  /*3610*/  BSSY B2, `(.L_x_29140) ;  /* 0x0000007000027945 */ /* 0x000fe20003800000 */
[----:B------:R-:W-:Y:S01]  /*3620*/  IMAD.MOV.U32 R66, RZ, RZ, R4 ;  /* 0x000000ffff427224 */ /* 0x000fe200078e0004 */
[----:B------:R-:W-:Y:S01]  /*3630*/  MOV R68, 0x101f ;  /* 0x0000101f00447802 */ /* 0x000fe20000000f00 */
[----:B------:R-:W-:-:S07]  /*3640*/  IMAD.MOV.U32 R63, RZ, RZ, -0x1 ;  /* 0xffffffffff3f7424 */ /* 0x000fce00078e00ff */
[----:B-1234-:R-:W-:Y:S05]  /*3650*/  WARPSYNC.COLLECTIVE R63, `(.L_x_29141) ;  /* 0x000000003f087348 */ /* 0x01efea0003c00000 */
[----:B------:R0:W0:Y:S02]  /*3660*/  SHFL.IDX P6, R63, R61, R66, R68 ;  /* 0x000000423d3f7389 */ /* 0x00002400000c0044 */
[----:B01234-:R-:W-:Y:S05]  /*3670*/  ENDCOLLECTIVE ;  /* 0x000000000000791b */ /* 0x01ffea0003800000 */
.L_x_29141:
[----:B------:R-:W-:Y:S05]  /*3680*/  BSYNC B2 ;  /* 0x0000000000027941 */ /* 0x000fea0003800000 */
.L_x_29140:
[----:B------:R-:W-:Y:S05]  /*3690*/  BRA `(.L_x_29142) ;  /* 0xffffffe8006c7947 */ /* 0x000fea000383ffff */
.L_x_29108:
[----:B------:R-:W-:Y:S01]  /*36a0*/  BSSY B2, `(.L_x_29143) ;  /* 0x0000007000027945 */ /* 0x000fe20003800000 */
[----:B------:R-:W-:Y:S02]  /*36b0*/  IMAD.MOV.U32 R66, RZ, RZ, R5 ;  /* 0x000000ffff427224 */ /* 0x000fe400078e0005 */
[----:B------:R-:W-:Y:S02]  /*36c0*/  IMAD.MOV.U32 R68, RZ, RZ, 0x101f ;  /* 0x0000101fff447424 */ /* 0x000fe400078e00ff */
[----:B------:R-:W-:-:S07]  /*36d0*/  IMAD.MOV.U32 R63, RZ, RZ, -0x1 ;  /* 0xffffffffff3f7424 */ /* 0x000fce00078e00ff */
[----:B-1234-:R-:W-:Y:S05]  /*36e0*/  WARPSYNC.COLLECTIVE R63, `(.L_x_29144) ;  /* 0x000000003f087348 */ /* 0x01efea0003c00000 */
[----:B------:R0:W0:Y:S02]  /*36f0*/  SHFL.IDX P6, R63, R61, R66, R68 ;  /* 0x000000423d3f7389 */ /* 0x00002400000c0044 */
[----:B01234-:R-:W-:Y:S05]  /*3700*/  ENDCOLLECTIVE ;  /* 0x000000000000791b */ /* 0x01ffea0003800000 */
.L_x_29144:
[----:B------:R-:W-:Y:S05]  /*3710*/  BSYNC B2 ;  /* 0x0000000000027941 */ /* 0x000fea0003800000 */
.L_x_29143:
[----:B------:R-:W-:Y:S05]  /*3720*/  BRA `(.L_x_29145) ;  /* 0xffffffe800607947 */ /* 0x000fea000383ffff */
.L_x_29110:
[----:B------:R-:W-:Y:S01]  /*3730*/  HFMA2 R68, -RZ, RZ, 0, 0.000503063201904296875 ;  /* 0x0000101fff447431 */ /* 0x000fe200000001ff */
[----:B------:R-:W-:Y:S01]  /*3740*/  BSSY B2, `(.L_x_29146) ;  /* 0x0000006000027945 */ /* 0x000fe20003800000 */
[----:B------:R-:W-:Y:S02]  /*3750*/  IMAD.MOV.U32 R66, RZ, RZ, R6 ;  /* 0x000000ffff427224 */ /* 0x000fe400078e0006 */
[----:B------:R-:W-:-:S07]  /*3760*/  IMAD.MOV.U32 R63, RZ, RZ, -0x1 ;  /* 0xffffffffff3f7424 */ /* 0x000fce00078e00ff */
[----:B-1234-:R-:W-:Y:S05]  /*3770*/  WARPSYNC.COLLECTIVE R63, `(.L_x_29147) ;  /* 0x000000003f087348 */ /* 0x01efea0003c00000 */
[----:B------:R0:W0:Y:S02]  /*3780*/  SHFL.IDX P6, R63, R61, R66, R68 ;  /* 0x000000423d3f7389 */ /* 0x00002400000c0044 */
[----:B01234-:R-:W-:Y:S05]  /*3790*/  ENDCOLLECTIVE ;  /* 0x000000000000791b */ /* 0x01ffea0003800000 */
.L_x_29147:
[----:B------:R-:W-:Y:S05]  /*37a0*/  BSYNC B2 ;  /* 0x0000000000027941 */ /* 0x000fea0003800000 */
.L_x_29146:
[----:B------:R-:W-:Y:S05]  /*37b0*/  BRA `(.L_x_29148) ;  /* 0xffffffe800547947 */ /* 0x000fea000383ffff */
.L_x_29112:
[----:B------:R-:W-:Y:S01]  /*37c0*/  BSSY B2, `(.L_x_29149) ;  /* 0x0000007000027945 */ /* 0x000fe20003800000 */
[----:B------:R-:W-:Y:S02]  /*37d0*/  IMAD.MOV.U32 R66, RZ, RZ, R7 ;  /* 0x000000ffff427224 */ /* 0x000fe400078e0007 */
[----:B------:R-:W-:Y:S02]  /*37e0*/  IMAD.MOV.U32 R68, RZ, RZ, 0x101f ;  /* 0x0000101fff447424 */ /* 0x000fe400078e00ff */
[----:B------:R-:W-:-:S07]  /*37f0*/  IMAD.MOV.U32 R63, RZ, RZ, -0x1 ;  /* 0xffffffffff3f7424 */ /* 0x000fce00078e00ff */
[----:B-1234-:R-:W-:Y:S05]  /*3800*/  WARPSYNC.COLLECTIVE R63, `(.L_x_29150) ;  /* 0x000000003f087348 */ /* 0x01efea0003c00000 */
[----:B------:R0:W0:Y:S02]  /*3810*/  SHFL.IDX P6, R63, R61, R66, R68 ;  /* 0x000000423d3f7389 */ /* 0x00002400000c0044 */
[----:B01234-:R-:W-:Y:S05]  /*3820*/  ENDCOLLECTIVE ;  /* 0x000000000000791b */ /* 0x01ffea0003800000 */
.L_x_29150:
[----:B------:R-:W-:Y:S05]  /*3830*/  BSYNC B2 ;  /* 0x0000000000027941 */ /* 0x000fea0003800000 */
.L_x_29149:
[----:B------:R-:W-:Y:S05]  /*3840*/  BRA `(.L_x_29151) ;  /* 0xffffffe800487947 */ /* 0x000fea000383ffff */
.L_x_29114:
[----:B------:R-:W-:Y:S01]  /*3850*/  BSSY B2, `(.L_x_29152) ;  /* 0x0000007000027945 */ /* 0x000fe20003800000 */
[----:B------:R-:W-:Y:S01]  /*3860*/  IMAD.MOV.U32 R66, RZ, RZ, R13 ;  /* 0x000000ffff427224 */ /* 0x000fe200078e000d */
[----:B------:R-:W-:Y:S01]  /*3870*/  MOV R68, 0x101f ;  /* 0x0000101f00447802 */ /* 0x000fe20000000f00 */
[----:B------:R-:W-:-:S07]  /*3880*/  IMAD.MOV.U32 R63, RZ, RZ, -0x1 ;  /* 0xffffffffff3f7424 */ /* 0x000fce00078e00ff */
[----:B-1234-:R-:W-:Y:S05]  /*3890*/  WARPSYNC.COLLECTIVE R63, `(.L_x_29153) ;  /* 0x000000003f087348 */ /* 0x01efea0003c00000 */
[----:B------:R0:W0:Y:S02]  /*38a0*/  SHFL.IDX P6, R63, R61, R66, R68 ;  /* 0x000000423d3f7389 */ /* 0x00002400000c0044 */
[----:B01234-:R-:W-:Y:S05]  /*38b0*/  ENDCOLLECTIVE ;  /* 0x000000000000791b */ /* 0x01ffea0003800000 */
.L_x_29153:
[----:B------:R-:W-:Y:S05]  /*38c0*/  BSYNC B2 ;  /* 0x0000000000027941 */ /* 0x000fea0003800000 */
.L_x_29152:
[----:B------:R-:W-:Y:S05]  /*38d0*/  BRA `(.L_x_29154) ;  /* 0xffffffe8003c7947 */ /* 0x000fea000383ffff */
.L_x_29116:
[----:B------:R-:W-:Y:S01]  /*38e0*/  BSSY B2, `(.L_x_29155) ;  /* 0x0000007000027945 */ /* 0x000fe20003800000 */
[----:B------:R-:W-:Y:S02]  /*38f0*/  IMAD.MOV.U32 R66, RZ, RZ, R14 ;  /* 0x000000ffff427224 */ /* 0x000fe400078e000e */
[----:B------:R-:W-:Y:S02]  /*3900*/  IMAD.MOV.U32 R68, RZ, RZ, 0x101f ;  /* 0x0000101fff447424 */ /* 0x000fe400078e00ff */
[----:B------:R-:W-:-:S07]  /*3910*/  IMAD.MOV.U32 R63, RZ, RZ, -0x1 ;  /* 0xffffffffff3f7424 */ /* 0x000fce00078e00ff */
[----:B-1234-:R-:W-:Y:S05]  /*3920*/  WARPSYNC.COLLECTIVE R63, `(.L_x_29156) ;  /* 0x000000003f087348 */ /* 0x01efea0003c00000 */
[----:B------:R0:W0:Y:S02]  /*3930*/  SHFL.IDX P6, R63, R61, R66, R68 ;  /* 0x000000423d3f7389 */ /* 0x00002400000c0044 */
[----:B01234-:R-:W-:Y:S05]  /*3940*/  ENDCOLLECTIVE ;  /* 0x000000000000791b */ /* 0x01ffea0003800000 */
.L_x_29156:
[----:B------:R-:W-:Y:S05]  /*3950*/  BSYNC B2 ;  /* 0x0000000000027941 */ /* 0x000fea0003800000 */
.L_x_29155:
[----:B------:R-:W-:Y:S05]  /*3960*/  BRA `(.L_x_29157) ;  /* 0xffffffe800307947 */ /* 0x000fea000383ffff */
.L_x_29118:
[----:B------:R-:W-:Y:S01]  /*3970*/  HFMA2 R68, -RZ, RZ, 0, 0.000503063201904296875 ;  /* 0x0000101fff447431 */ /* 0x000fe200000001ff */
[----:B------:R-:W-:Y:S01]  /*3980*/  BSSY B2, `(.L_x_29158) ;  /* 0x0000006000027945 */ /* 0x000fe20003800000 */
[----:B------:R-:W-:Y:S02]  /*3990*/  IMAD.MOV.U32 R66, RZ, RZ, R15 ;  /* 0x000000ffff427224 */ /* 0x000fe400078e000f */
[----:B------:R-:W-:-:S07]  /*39a0*/  IMAD.MOV.U32 R63, RZ, RZ, -0x1 ;  /* 0xffffffffff3f7424 */ /* 0x000fce00078e00ff */
[----:B-1234-:R-:W-:Y:S05]  /*39b0*/  WARPSYNC.COLLECTIVE R63, `(.L_x_29159) ;  /* 0x000000003f087348 */ /* 0x01efea0003c00000 */
[----:B------:R0:W0:Y:S02]  /*39c0*/  SHFL.IDX P6, R63, R61, R66, R68 ;  /* 0x000000423d3f7389 */ /* 0x00002400000c0044 */
[----:B01234-:R-:W-:Y:S05]  /*39d0*/  ENDCOLLECTIVE ;  /* 0x000000000000791b */ /* 0x01ffea0003800000 */
.L_x_29159:
[----:B------:R-:W-:Y:S05]  /*39e0*/  BSYNC B2 ;  /* 0x0000000000027941 */ /* 0x000fea0003800000 */
.L_x_29158:
[----:B------:R-:W-:Y:S05]  /*39f0*/  BRA `(.L_x_29160) ;  /* 0xffffffe800247947 */ /* 0x000fea000383ffff */
.L_x_29120:
[----:B------:R-:W-:Y:S01]  /*3a00*/  BSSY B2, `(.L_x_29161) ;  /* 0x0000007000027945 */ /* 0x000fe20003800000 */
[----:B------:R-:W-:Y:S02]  /*3a10*/  IMAD.MOV.U32 R66, RZ, RZ, R16 ;  /* 0x000000ffff427224 */ /* 0x000fe400078e0010 */
[----:B------:R-:W-:Y:S02]  /*3a20*/  IMAD.MOV.U32 R68, RZ, RZ, 0x101f ;  /* 0x0000101fff447424 */ /* 0x000fe400078e00ff */
[----:B------:R-:W-:-:S07]  /*3a30*/  IMAD.MOV.U32 R63, RZ, RZ, -0x1 ;  /* 0xffffffffff3f7424 */ /* 0x000fce00078e00ff */
[----:B-1234-:R-:W-:Y:S05]  /*3a40*/  WARPSYNC.COLLECTIVE R63, `(.L_x_29162) ;  /* 0x000000003f087348 */ /* 0x01efea0003c00000 */
[----:B------:R0:W0:Y:S02]  /*3a50*/  SHFL.IDX P6, R63, R61, R66, R68 ;  /* 0x000000423d3f7389 */ /* 0x00002400000c0044 */
[----:B01234-:R-:W-:Y:S05]  /*3a60*/  ENDCOLLECTIVE ;  /* 0x000000000000791b */ /* 0x01ffea0003800000 */
.L_x_29162:
[----:B------:R-:W-:Y:S05]  /*3a70*/  BSYNC B2 ;  /* 0x0000000000027941 */ /* 0x000fea0003800000 */
.L_x_29161:
[----:B------:R-:W-:Y:S05]  /*3a80*/  BRA `(.L_x_29163) ;  /* 0xffffffe800187947 */ /* 0x000fea000383ffff */
.L_x_29122:
[----:B------:R-:W-:Y:S01]  /*3a90*/  BSSY B2, `(.L_x_29164) ;  /* 0x0000007000027945 */ /* 0x000fe20003800000 */
[----:B------:R-:W-:Y:S01]  /*3aa0*/  MOV R66, R17 ;  /* 0x0000001100427202 */ /* 0x000fe20000000f00 */
[----:B------:R-:W-:Y:S02]  /*3ab0*/  IMAD.MOV.U32 R68, RZ, RZ, 0x101f ;  /* 0x0000101fff447424 */ /* 0x000fe400078e00ff */
[----:B------:R-:W-:-:S07]  /*3ac0*/  IMAD.MOV.U32 R63, RZ, RZ, -0x1 ;  /* 0xffffffffff3f7424 */ /* 0x000fce00078e00ff */
[----:B-1234-:R-:W-:Y:S05]  /*3ad0*/  WARPSYNC.COLLECTIVE R63, `(.L_x_29165) ;  /* 0x000000003f087348 */ /* 0x01efea0003c00000 */
[----:B------:R0:W0:Y:S02]  /*3ae0*/  SHFL.IDX P6, R63, R61, R66, R68 ;  /* 0x000000423d3f7389 */ /* 0x00002400000c0044 */
[----:B01234-:R-:W-:Y:S05]  /*3af0*/  ENDCOLLECTIVE ;  /* 0x000000000000791b */ /* 0x01ffea0003800000 */
.L_x_29165:
[----:B------:R-:W-:Y:S05]  /*3b00*/  BSYNC B2 ;  /* 0x0000000000027941 */ /* 0x000fea0003800000 */
.L_x_29164:
[----:B------:R-:W-:Y:S05]  /*3b10*/  BRA `(.L_x_29166) ;  /* 0xffffffe8000c7947 */ /* 0x000fea000383ffff */
.L_x_29124:
[----:B------:R-:W-:Y:S01]  /*3b20*/  BSSY B2, `(.L_x_29167) ;  /* 0x0000007000027945 */ /* 0x000fe20003800000 */
[----:B------:R-:W-:Y:S01]  /*3b30*/  IMAD.MOV.U32 R66, RZ, RZ, R18 ;  /* 0x000000ffff427224 */ /* 0x000fe200078e0012 */
[----:B------:R-:W-:Y:S01]  /*3b40*/  MOV R63, 0xffffffff ;  /* 0xffffffff003f7802 */ /* 0x000fe20000000f00 */
[----:B------:R-:W-:-:S07]  /*3b50*/  IMAD.MOV.U32 R68, RZ, RZ, 0x101f ;  /* 0x0000101fff447424 */ /* 0x000fce00078e00ff */
[----:B-1234-:R-:W-:Y:S05]  /*3b60*/  WARPSYNC.COLLECTIVE R63, `(.L_x_29168) ;  /* 0x000000003f087348 */ /* 0x01efea0003c00000 */
[----:B------:R0:W0:Y:S02]  /*3b70*/  SHFL.IDX P6, R63, R61, R66, R68 ;  /* 0x000000423d3f7389 */ /* 0x00002400000c0044 */
[----:B01234-:R-:W-:Y:S05]  /*3b80*/  ENDCOLLECTIVE ;  /* 0x000000000000791b */ /* 0x01ffea0003800000 */
.L_x_29168:
[----:B------:R-:W-:Y:S05]  /*3b90*/  BSYNC B2 ;  /* 0x0000000000027941 */ /* 0x000fea0003800000 */
.L_x_29167:
[----:B------:R-:W-:Y:S05]  /*3ba0*/  BRA `(.L_x_29169) ;  /* 0xffffffe800007947 */ /* 0x000fea000383ffff */
.L_x_29126:
[----:B------:R-:W-:Y:S01]  /*3bb0*/  BSSY B2, `(.L_x_29170) ;  /* 0x0000007000027945 */ /* 0x000fe20003800000 */
[----:B------:R-:W-:Y:S02]  /*3bc0*/  IMAD.MOV.U32 R66, RZ, RZ, R19 ;  /* 0x000000ffff427224 */ /* 0x000fe400078e0013 */
[----:B------:R-:W-:Y:S02]  /*3bd0*/  IMAD.MOV.U32 R68, RZ, RZ, 0x101f ;  /* 0x0000101fff447424 */ /* 0x000fe400078e00ff */
[----:B------:R-:W-:-:S07]  /*3be0*/  IMAD.MOV.U32 R63, RZ, RZ, -0x1 ;  /* 0xffffffffff3f7424 */ /* 0x000fce00078e00ff */
[----:B-1234-:R-:W-:Y:S05]  /*3bf0*/  WARPSYNC.COLLECTIVE R63, `(.L_x_29171) ;  /* 0x000000003f087348 */ /* 0x01efea0003c00000 */
[----:B------:R0:W0:Y:S02]  /*3c00*/  SHFL.IDX P6, R63, R61, R66, R68 ;  /* 0x000000423d3f7389 */ /* 0x00002400000c0044 */
[----:B01234-:R-:W-:Y:S05]  /*3c10*/  ENDCOLLECTIVE ;  /* 0x000000000000791b */ /* 0x01ffea0003800000 */
.L_x_29171:
[----:B------:R-:W-:Y:S05]  /*3c20*/  BSYNC B2 ;  /* 0x0000000000027941 */ /* 0x000fea0003800000 */
.L_x_29170:
[----:B------:R-:W-:Y:S05]  /*3c30*/  BRA `(.L_x_29172) ;  /* 0xffffffe400f47947 */ /* 0x000fea000383ffff */
.L_x_29128:
[----:B------:R-:W-:Y:S01]  /*3c40*/  HFMA2 R68, -RZ, RZ, 0, 0.000503063201904296875 ;  /* 0x0000101fff447431 */ /* 0x000fe200000001ff */
[----:B------:R-:W-:Y:S01]  /*3c50*/  BSSY B2, `(.L_x_29173) ;  /* 0x0000006000027945 */ /* 0x000fe20003800000 */
[----:B------:R-:W-:Y:S02]  /*3c60*/  IMAD.MOV.U32 R66, RZ, RZ, R20 ;  /* 0x000000ffff427224 */ /* 0x000fe400078e0014 */
[----:B------:R-:W-:-:S07]  /*3c70*/  IMAD.MOV.U32 R63, RZ, RZ, -0x1 ;  /* 0xffffffffff3f7424 */ /* 0x000fce00078e00ff */
[----:B-1234-:R-:W-:Y:S05]  /*3c80*/  WARPSYNC.COLLECTIVE R63, `(.L_x_29174) ;  /* 0x000000003f087348 */ /* 0x01efea0003c00000 */
[----:B------:R0:W0:Y:S02]  /*3c90*/  SHFL.IDX P6, R63, R61, R66, R68 ;  /* 0x000000423d3f7389 */ /* 0x00002400000c0044 */
[----:B01234-:R-:W-:Y:S05]  /*3ca0*/  ENDCOLLECTIVE ;  /* 0x000000000000791b */ /* 0x01ffea0003800000 */
.L_x_29174:
[----:B------:R-:W-:Y:S05]  /*3cb0*/  BSYNC B2 ;  /* 0x0000000000027941 */ /* 0x000fea0003800000 */
.L_x_29173:
[----:B------:R-:W-:Y:S05]  /*3cc0*/  BRA `(.L_x_29175) ;  /* 0xffffffe400e87947 */ /* 0x000fea000383ffff */
.L_x_29130:
[----:B------:R-:W-:Y:S01]  /*3cd0*/  BSSY B2, `(.L_x_29176) ;  /* 0x0000007000027945 */ /* 0x000fe20003800000 */
[----:B------:R-:W-:Y:S02]  /*3ce0*/  IMAD.MOV.U32 R66, RZ, RZ, R21 ;  /* 0x000000ffff427224 */ /* 0x000fe400078e0015 */
[----:B------:R-:W-:Y:S02]  /*3cf0*/  IMAD.MOV.U32 R68, RZ, RZ, 0x101f ;  /* 0x0000101fff447424 */ /* 0x000fe400078e00ff */
[----:B------:R-:W-:-:S07]  /*3d00*/  IMAD.MOV.U32 R63, RZ, RZ, -0x1 ;  /* 0xffffffffff3f7424 */ /* 0x000fce00078e00ff */
[----:B-1234-:R-:W-:Y:S05]  /*3d10*/  WARPSYNC.COLLECTIVE R63, `(.L_x_29177) ;  /* 0x000000003f087348 */ /* 0x01efea0003c00000 */
[----:B------:R0:W0:Y:S02]  /*3d20*/  SHFL.IDX P6, R63, R61, R66, R68 ;  /* 0x000000423d3f7389 */ /* 0x00002400000c0044 */
[----:B01234-:R-:W-:Y:S05]  /*3d30*/  ENDCOLLECTIVE ;  /* 0x000000000000791b */ /* 0x01ffea0003800000 */
.L_x_29177:
[----:B------:R-:W-:Y:S05]  /*3d40*/  BSYNC B2 ;  /* 0x0000000000027941 */ /* 0x000fea0003800000 */
.L_x_29176:
[----:B------:R-:W-:Y:S05]  /*3d50*/  BRA `(.L_x_29178) ;  /* 0xffffffe400dc7947 */ /* 0x000fea000383ffff */
.L_x_29132:
[----:B------:R-:W-:Y:S01]  /*3d60*/  BSSY B2, `(.L_x_29179) ;  /* 0x0000007000027945 */ /* 0x000fe20003800000 */
[----:B------:R-:W-:Y:S01]  /*3d70*/  MOV R66, R22 ;  /* 0x0000001600427202 */ /* 0x000fe20000000f00 */
[----:B------:R-:W-:Y:S02]  /*3d80*/  IMAD.MOV.U32 R68, RZ, RZ, 0x101f ;  /* 0x0000101fff447424 */ /* 0x000fe400078e00ff */
[----:B------:R-:W-:-:S07]  /*3d90*/  IMAD.MOV.U32 R63, RZ, RZ, -0x1 ;  /* 0xffffffffff3f7424 */ /* 0x000fce00078e00ff */
[----:B-1234-:R-:W-:Y:S05]  /*3da0*/  WARPSYNC.COLLECTIVE R63, `(.L_x_29180) ;  /* 0x000000003f087348 */ /* 0x01efea0003c00000 */
[----:B------:R0:W0:Y:S02]  /*3db0*/  SHFL.IDX P6, R63, R61, R66, R68 ;  /* 0x000000423d3f7389 */ /* 0x00002400000c0044 */
[----:B01234-:R-:W-:Y:S05]  /*3dc0*/  ENDCOLLECTIVE ;  /* 0x000000000000791b */ /* 0x01ffea0003800000 */
.L_x_29180:
[----:B------:R-:W-:Y:S05]  /*3dd0*/  BSYNC B2 ;  /* 0x0000000000027941 */ /* 0x000fea0003800000 */
.L_x_29179:
[----:B------:R-:W-:Y:S05]  /*3de0*/  BRA `(.L_x_29181) ;  /* 0xffffffe400d07947 */ /* 0x000fea000383ffff */
.L_x_29134:
[----:B------:R-:W-:Y:S01]  /*3df0*/  BSSY B2, `(.L_x_29182) ;  /* 0x0000007000027945 */ /* 0x000fe20003800000 */
[----:B------:R-:W-:Y:S01]  /*3e00*/  IMAD.MOV.U32 R66, RZ, RZ, R23 ;  /* 0x000000ffff427224 */ /* 0x000fe200078e0017 */
[----:B------:R-:W-:Y:S01]  /*3e10*/  MOV R63, 0xffffffff ;  /* 0xffffffff003f7802 */ /* 0x000fe20000000f00 */
[----:B------:R-:W-:-:S07]  /*3e20*/  IMAD.MOV.U32 R68, RZ, RZ, 0x101f ;  /* 0x0000101fff447424 */ /* 0x000fce00078e00ff */
[----:B-1234-:R-:W-:Y:S05]  /*3e30*/  WARPSYNC.COLLECTIVE R63, `(.L_x_29183) ;  /* 0x000000003f087348 */ /* 0x01efea0003c00000 */
[----:B------:R0:W0:Y:S02]  /*3e40*/  SHFL.IDX P6, R63, R61, R66, R68 ;  /* 0x000000423d3f7389 */ /* 0x00002400000c0044 */
[----:B01234-:R-:W-:Y:S05]  /*3e50*/  ENDCOLLECTIVE ;  /* 0x000000000000791b */ /* 0x01ffea0003800000 */
.L_x_29183:
[----:B------:R-:W-:Y:S05]  /*3e60*/  BSYNC B2 ;  /* 0x0000000000027941 */ /* 0x000fea0003800000 */
.L_x_29182:
[----:B------:R-:W-:Y:S01]  /*3e70*/  IMAD.MOV.U32 R61, RZ, RZ, R63 ;  /* 0x000000ffff3d7224 */ /* 0x000fe200078e003f */
[----:B------:R-:W-:Y:S06]  /*3e80*/  BRA `(.L_x_29184) ;  /* 0xffffffe400c07947 */ /* 0x000fec000383ffff */
        .weak           $__internal_587_$__cuda_sm20_div_s16
        .type           $__internal_587_$__cuda_sm20_div_s16,@function
        .size           $__internal_587_$__cuda_sm20_div_s16,($__internal_588_$__cuda_sm20_div_u16 - $__internal_587_$__cuda_sm20_div_s16)
$__internal_587_$__cuda_sm20_div_s16:
        /* <DEDUP_REMOVED lines=21> */
[----:B------:R-:W-:Y:S02]  /*3fe0*/  IMAD.MOV.U32 R2, RZ, RZ, R6 ;  /* 0x000000ffff027224 */ /* 0x000fe400078e0006 */
[----:B------:R-:W-:Y:S02]  /*3ff0*/  IMAD.MOV.U32 R3, RZ, RZ, 0x0 ;  /* 0x00000000ff037424 */ /* 0x000fe400078e00ff */
[----:B------:R-:W-:Y:S02]  /*4000*/  @!P0 IMAD.MOV.U32 R5, RZ, RZ, -0x1 ;  /* 0xffffffffff058424 */ /* 0x000fe400078e00ff */
[----:B------:R-:W-:Y:S05]  /*4010*/  RET.REL.NODEC R2 `(_Z9cuda_gemmIiLi128ELi1ELi1ELi1024ELi16ELi16ELi64ELi1ELi0EEviiiPT_S1_S1_iii) ;  /* 0xffffffbc02f87950 */ /* 0x000fea0003c3ffff */
        .weak           $__internal_588_$__cuda_sm20_div_u16
        .type           $__internal_588_$__cuda_sm20_div_u16,@function
        .size           $__internal_588_$__cuda_sm20_div_u16,(.L_x_39091 - $__internal_588_$__cuda_sm20_div_u16)
$__internal_588_$__cuda_sm20_div_u16:
        /* <DEDUP_REMOVED lines=18> */
[----:B------:R-:W-:Y:S06]  /*4140*/  RET.REL.NODEC R4 `(_Z9cuda_gemmIiLi128ELi1ELi1ELi1024ELi16ELi16ELi64ELi1ELi0EEviiiPT_S1_S1_iii) ;  /* 0xffffffbc04ac7950 */ /* 0x000fec0003c3ffff */
.L_x_29185:
        /* <DEDUP_REMOVED lines=11> */
.L_x_39091:


//--------------------- .text._Z9cuda_gemmIiLi128ELi1ELi1ELi1024ELi16ELi16ELi64ELi0ELi1EEviiiPT_S1_S1_iii --------------------------
	.section	.text._Z9cuda_gemmIiLi128ELi1ELi1ELi1024ELi16ELi16ELi64ELi0ELi1EEviiiPT_S1_S1_iii,"ax",@progbits
	.align	128
        .global         _Z9cuda_gemmIiLi128ELi1ELi1ELi1024ELi16ELi16ELi64ELi0ELi1EEviiiPT_S1_S1_iii
        .type           _Z9cuda_gemmIiLi128ELi1ELi1ELi1024ELi16ELi16ELi64ELi0ELi1EEviiiPT_S1_S1_iii,@function
        .size           _Z9cuda_gemmIiLi128ELi1ELi1ELi1024ELi16ELi16ELi64ELi0ELi1EEviiiPT_S1_S1_iii,(.L_x_39092 - _Z9cuda_gemmIiLi128ELi1ELi1ELi1024ELi16ELi16ELi64ELi0ELi1EEviiiPT_S1_S1_iii)
        .other          _Z9cuda_gemmIiLi128ELi1ELi1ELi1024ELi16ELi16ELi64ELi0ELi1EEviiiPT_S1_S1_iii,@"STO_CUDA_ENTRY STV_DEFAULT"
_Z9cuda_gemmIiLi128ELi1ELi1ELi1024ELi16ELi16ELi64ELi0ELi1EEviiiPT_S1_S1_iii:
.text._Z9cuda_gemmIiLi128ELi1ELi1ELi1024ELi16ELi16ELi64ELi0ELi1EEviiiPT_S1_S1_iii:
[----:B------:R-:W-:Y:S01]  /*0000*/  LDC R1, c[0x0][0x37c] ;  /* 0x0000df00ff017b82 */ /* 0x000fe20000000800 */
[----:B------:R-:W0:Y:S07]  /*0010*/  S2R R0, SR_TID.X ;  /* 0x0000000000007919 */ /* 0x000e2e0000002100 */
[----:B------:R-:W1:Y:S02]  /*0020*/  LDC R3, c[0x0][0x360] ;  /* 0x0000d800ff037b82 */ /* 0x000e640000000800 */
[----:B-1----:R-:W-:-:S02]  /*0030*/  LOP3.LUT R10, R3, 0xff, RZ, 0xc0, !PT ;  /* 0x000000ff030a7812 */ /* 0x002fc400078ec0ff */
[----:B0-----:R-:W-:-:S04]  /*0040*/  IADD3 R2, PT, PT, R0, R3, RZ ;  /* 0x0000000300027210 */ /* 0x001fc80007ffe0ff */
[----:B------:R-:W-:Y:S02]  /*0050*/  LOP3.LUT R9, R2, 0xff, RZ, 0xc, !PT ;  /* 0x000000ff02097812 */ /* 0x000fe400078e0cff */
[----:B------:R-:W-:-:S07]  /*0060*/  MOV R11, 0x80 ;  /* 0x00000080000b7802 */ /* 0x000fce0000000f00 */
[----:B------:R-:W-:Y:S05]  /*0070*/  CALL.REL.NOINC `($__internal_589_$__cuda_sm20_div_u16) ;  /* 0x0000002000cc7944 */ /* 0x000fea0003c00000 */
        /* <DEDUP_REMOVED lines=17> */
.L_x_29188:
[----:B01----:R-:W-:-:S06]  /*0190*/  IMAD.WIDE.U32 R4, R2, 0x4, R6 ;  /* 0x0000000402047825 */ /* 0x003fcc00078e0006 */
[----:B------:R-:W2:Y:S01]  /*01a0*/  LDG.E R4, desc[UR8][R4.64] ;  /* 0x0000000804047981 */ /* 0x000ea2000c1e1900 */
[----:B------:R-:W-:Y:S02]  /*01b0*/  LOP3.LUT R11, R2, 0xf, RZ, 0xc0, !PT ;  /* 0x0000000f020b7812 */ /* 0x000fe400078ec0ff */
[----:B------:R-:W-:Y:S02]  /*01c0*/  SHF.R.U32.HI R10, RZ, 0x2, R2 ;  /* 0x00000002ff0a7819 */ /* 0x000fe40000011602 */
[----:B------:R-:W-:Y:S01]  /*01d0*/  IADD3 R9, PT, PT, R9, 0x1, RZ ;  /* 0x0000000109097810 */ /* 0x000fe20007ffe0ff */
[----:B------:R-:W-:Y:S01]  /*01e0*/  IMAD R11, R11, 0x44, R8 ;  /* 0x000000440b0b7824 */ /* 0x000fe200078e0208 */
[----:B------:R-:W-:Y:S02]  /*01f0*/  LOP3.LUT R10, R10, 0x3ffffffc, RZ, 0xc0, !PT ;  /* 0x3ffffffc0a0a7812 */ /* 0x000fe400078ec0ff */
[----:B------:R-:W-:-:S03]  /*0200*/  IADD3 R2, PT, PT, R3, R2, RZ ;  /* 0x0000000203027210 */ /* 0x000fc60007ffe0ff */
[----:B------:R-:W-:Y:S01]  /*0210*/  IMAD.IADD R11, R11, 0x1, R10 ;  /* 0x000000010b0b7824 */ /* 0x000fe200078e020a */
[----:B------:R-:W-:-:S04]  /*0220*/  LOP3.LUT R10, R9, R12, RZ, 0x3c, !PT ;  /* 0x0000000c090a7212 */ /* 0x000fc800078e3cff */
[----:B------:R-:W-:Y:S01]  /*0230*/  ISETP.NE.AND P2, PT, R10, 0x2, PT ;  /* 0x000000020a00780c */ /* 0x000fe20003f45270 */
[----:B--2---:R0:W-:-:S12]  /*0240*/  STS [R11], R4 ;  /* 0x000000040b007388 */ /* 0x0041d80000000800 */
[----:B------:R-:W-:Y:S05]  /*0250*/  @P2 BRA `(.L_x_29188) ;  /* 0xfffffffc00cc2947 */ /* 0x000fea000383ffff */
.L_x_29187:
[----:B------:R-:W-:Y:S05]  /*0260*/  BSYNC.RECONVERGENT B0 ;  /* 0x0000000000007941 */ /* 0x000fea0003800200 */
.L_x_29186:
[----:B------:R-:W-:Y:S04]  /*0270*/  BSSY.RECONVERGENT B0, `(.L_x_29189) ;  /* 0x0000030000007945 */ /* 0x000fe80003800200 */
[----:B------:R-:W-:Y:S05]  /*0280*/  @!P0 BRA `(.L_x_29190) ;  /* 0x0000000000b88947 */ /* 0x000fea0003800000 */
[----:B------:R-:W1:Y:S01]  /*0290*/  S2R R7, SR_CgaCtaId ;  /* 0x0000000000077919 */ /* 0x000e620000008800 */
[----:B0-----:R-:W0:Y:S01]  /*02a0*/  LDC.64 R4, c[0x0][0x398] ;  /* 0x0000e600ff047b82 */ /* 0x001e220000000a00 */
[----:B------:R-:W-:Y:S01]  /*02b0*/  MOV R6, 0x400 ;  /* 0x0000040000067802 */ /* 0x000fe20000000f00 */
[C---:B------:R-:W-:Y:S01]  /*02c0*/  IMAD R15, R3.reuse, 0x3, R2 ;  /* 0x00000003030f7824 */ /* 0x040fe200078e0202 */
[----:B------:R-:W-:Y:S01]  /*02d0*/  LEA R14, R3, R2, 0x1 ;  /* 0x00000002030e7211 */ /* 0x000fe200078e08ff */
[----:B------:R-:W-:Y:S01]  /*02e0*/  IMAD.IADD R16, R2, 0x1, R3 ;  /* 0x0000000102107824 */ /* 0x000fe200078e0203 */
[----:B-1----:R-:W-:-:S07]  /*02f0*/  LEA R24, R7, R6, 0x18 ;  /* 0x0000000607187211 */ /* 0x002fce00078ec0ff */
.L_x_29191:
        /* <DEDUP_REMOVED lines=12> */
[----:B------:R-:W-:Y:S01]  /*03c0*/  SHF.R.U32.HI R18, RZ, 0x2, R16 ;  /* 0x00000002ff127819 */ /* 0x000fe20000011610 */
[----:B------:R-:W-:Y:S01]  /*03d0*/  IMAD R23, R23, 0x44, R24 ;  /* 0x0000004417177824 */ /* 0x000fe200078e0218 */
[----:B------:R-:W-:Y:S02]  /*03e0*/  SHF.R.U32.HI R20, RZ, 0x2, R14 ;  /* 0x00000002ff147819 */ /* 0x000fe4000001160e */
[----:B------:R-:W-:-:S02]  /*03f0*/  LOP3.LUT R21, R15, 0xf, RZ, 0xc0, !PT ;  /* 0x0000000f0f157812 */ /* 0x000fc400078ec0ff */
[----:B0-----:R-:W-:Y:S01]  /*0400*/  SHF.R.U32.HI R13, RZ, 0x2, R15 ;  /* 0x00000002ff0d7819 */ /* 0x001fe2000001160f */
[--C-:B------:R-:W-:Y:S01]  /*0410*/  IMAD R17, R17, 0x44, R24.reuse ;  /* 0x0000004411117824 */ /* 0x100fe200078e0218 */
[----:B------:R-:W-:Y:S01]  /*0420*/  LOP3.LUT R26, R22, 0x3ffffffc, RZ, 0xc0, !PT ;  /* 0x3ffffffc161a7812 */ /* 0x000fe200078ec0ff */
[--C-:B------:R-:W-:Y:S01]  /*0430*/  IMAD R19, R19, 0x44, R24.reuse ;  /* 0x0000004413137824 */ /* 0x100fe200078e0218 */
[----:B------:R-:W-:Y:S01]  /*0440*/  LOP3.LUT R18, R18, 0x3ffffffc, RZ, 0xc0, !PT ;  /* 0x3ffffffc12127812 */ /* 0x000fe200078ec0ff */
[----:B------:R-:W-:Y:S01]  /*0450*/  IMAD R21, R21, 0x44, R24 ;  /* 0x0000004415157824 */ /* 0x000fe200078e0218 */
[----:B------:R-:W-:Y:S02]  /*0460*/  LOP3.LUT R20, R20, 0x3ffffffc, RZ, 0xc0, !PT ;  /* 0x3ffffffc14147812 */ /* 0x000fe400078ec0ff */
[----:B------:R-:W-:Y:S02]  /*0470*/  LOP3.LUT R22, R13, 0x3ffffffc, RZ, 0xc0, !PT ;  /* 0x3ffffffc0d167812 */ /* 0x000fe400078ec0ff */
[----:B------:R-:W-:-:S02]  /*0480*/  IADD3 R23, PT, PT, R23, R26, RZ ;  /* 0x0000001a17177210 */ /* 0x000fc40007ffe0ff */
[----:B------:R-:W-:Y:S01]  /*0490*/  IADD3 R17, PT, PT, R17, R18, RZ ;  /* 0x0000001211117210 */ /* 0x000fe20007ffe0ff */
[----:B------:R-:W-:Y:S01]  /*04a0*/  IMAD.IADD R21, R21, 0x1, R22 ;  /* 0x0000000115157824 */ /* 0x000fe200078e0216 */
[----:B------:R-:W-:Y:S02]  /*04b0*/  IADD3 R19, PT, PT, R19, R20, RZ ;  /* 0x0000001413137210 */ /* 0x000fe40007ffe0ff */
        /* <DEDUP_REMOVED lines=11> */
.L_x_29190:
[----:B------:R-:W-:Y:S05]  /*0570*/  BSYNC.RECONVERGENT B0 ;  /* 0x0000000000007941 */ /* 0x000fea0003800200 */
.L_x_29189:
[----:B------:R-:W-:Y:S05]  /*0580*/  @P1 EXIT ;  /* 0x000000000000194d */ /* 0x000fea0003800000 */
[----:B-1----:R-:W1:Y:S01]  /*0590*/  S2R R8, SR_CTAID.X ;  /* 0x0000000000087919 */ /* 0x002e620000002500 */
[----:B------:R-:W-:Y:S01]  /*05a0*/  IMAD.SHL.U32 R13, R0, 0x4, RZ ;  /* 0x00000004000d7824 */ /* 0x000fe200078e00ff */
[----:B------:R-:W-:-:S04]  /*05b0*/  SHF.L.U32 R2, R3, 0x2, RZ ;  /* 0x0000000203027819 */ /* 0x000fc800000006ff */
[----:B0-----:R-:W-:Y:S02]  /*05c0*/  IADD3 R4, PT, PT, R13, R2, RZ ;  /* 0x000000020d047210 */ /* 0x001fe40007ffe0ff */
[----:B------:R-:W-:Y:S02]  /*05d0*/  LOP3.LUT R10, R2, 0xffff, RZ, 0xc0, !PT ;  /* 0x0000ffff020a7812 */ /* 0x000fe400078ec0ff */
[----:B------:R-:W-:-:S04]  /*05e0*/  IADD3 R4, PT, PT, RZ, -R4, RZ ;  /* 0x80000004ff047210 */ /* 0x000fc80007ffe0ff */
[----:B------:R-:W-:-:S05]  /*05f0*/  PRMT R4, R4, 0x7710, RZ ;  /* 0x0000771004047816 */ /* 0x000fca00000000ff */
[----:B------:R-:W-:-:S05]  /*0600*/  VIADD R4, R4, 0x3ff ;  /* 0x000003ff04047836 */ /* 0x000fca0000000000 */
[----:B------:R-:W-:Y:S02]  /*0610*/  LOP3.LUT R9, R4, 0xffff, RZ, 0xc0, !PT ;  /* 0x0000ffff04097812 */ /* 0x000fe400078ec0ff */
[----:B-1----:R-:W-:Y:S02]  /*0620*/  SHF.L.U32 R8, R8, 0xa, RZ ;  /* 0x0000000a08087819 */ /* 0x002fe400000006ff */
[----:B------:R-:W-:-:S07]  /*0630*/  MOV R11, 0x650 ;  /* 0x00000650000b7802 */ /* 0x000fce0000000f00 */
[----:B------:R-:W-:Y:S05]  /*0640*/  CALL.REL.NOINC `($__internal_589_$__cuda_sm20_div_u16) ;  /* 0x0000001c00587944 */ /* 0x000fea0003c00000 */
        /* <DEDUP_REMOVED lines=8> */
[----:B------:R-:W1:Y:S01]  /*06d0*/  LDC R5, c[0x0][0x388] ;  /* 0x0000e200ff057b82 */ /* 0x000e620000000800 */
[----:B------:R-:W-:Y:S01]  /*06e0*/  MOV R4, 0x400 ;  /* 0x0000040000047802 */ /* 0x000fe20000000f00 */
[----:B------:R-:W-:Y:S01]  /*06f0*/  HFMA2 R9, -RZ, RZ, 0, 0 ;  /* 0x00000000ff097431 */ /* 0x000fe200000001ff */
[----:B------:R-:W-:Y:S02]  /*0700*/  LOP3.LUT R18, R6, 0x3, RZ, 0xc0, !PT ;  /* 0x0000000306127812 */ /* 0x000fe400078ec0ff */
[----:B------:R-:W-:-:S03]  /*0710*/  IADD3 R4, PT, PT, R4, 0x480, RZ ;  /* 0x0000048004047810 */ /* 0x000fc60007ffe0ff */
[----:B------:R-:W2:Y:S01]  /*0720*/  LDC.64 R10, c[0x0][0x390] ;  /* 0x0000e400ff0a7b82 */ /* 0x000ea20000000a00 */
[----:B-1----:R-:W-:Y:S01]  /*0730*/  IMAD R12, R5, UR6, R8 ;  /* 0x00000006050c7c24 */ /* 0x002fe2000f8e0208 */
[----:B0-----:R-:W-:-:S07]  /*0740*/  LEA R14, R7, R4, 0x18 ;  /* 0x00000004070e7211 */ /* 0x001fce00078ec0ff */
.L_x_29194:
[----:B0-----:R-:W-:-:S05]  /*0750*/  IADD3 R5, PT, PT, R12, R13, RZ ;  /* 0x0000000d0c057210 */ /* 0x001fca0007ffe0ff */
[----:B--2---:R-:W-:-:S06]  /*0760*/  IMAD.WIDE R4, R5, 0x4, R10 ;  /* 0x0000000405047825 */ /* 0x004fcc00078e020a */
        /* <DEDUP_REMOVED lines=8> */
.L_x_29193:
[----:B------:R-:W-:Y:S05]  /*07f0*/  BSYNC.RECONVERGENT B0 ;  /* 0x0000000000007941 */ /* 0x000fea0003800200 */
.L_x_29192:
[----:B------:R-:W-:Y:S04]  /*0800*/  BSSY.RECONVERGENT B0, `(.L_x_29195) ;  /* 0x0000026000007945 */ /* 0x000fe80003800200 */
[----:B------:R-:W-:Y:S05]  /*0810*/  @!P1 BRA `(.L_x_29196) ;  /* 0x0000000000909947 */ /* 0x000fea0003800000 */
[----:B0-----:R-:W0:Y:S01]  /*0820*/  LDC R4, c[0x0][0x388] ;  /* 0x0000e200ff047b82 */ /* 0x001e220000000800 */
[----:B------:R-:W-:Y:S02]  /*0830*/  UMOV UR4, 0x400 ;  /* 0x0000040000047882 */ /* 0x000fe40000000000 */
[----:B------:R-:W-:-:S05]  /*0840*/  UIADD3 UR4, UPT, UPT, UR4, 0x480, URZ ;  /* 0x0000048004047890 */ /* 0x000fca000fffe0ff */
[----:B------:R-:W1:Y:S08]  /*0850*/  S2UR UR5, SR_CgaCtaId ;  /* 0x00000000000579c3 */ /* 0x000e700000008800 */
[----:B------:R-:W2:Y:S01]  /*0860*/  LDC.64 R14, c[0x0][0x390] ;  /* 0x0000e400ff0e7b82 */ /* 0x000ea20000000a00 */
[----:B0-----:R-:W-:-:S05]  /*0870*/  IMAD R5, R4, UR6, R13 ;  /* 0x0000000604057c24 */ /* 0x001fca000f8e020d */
[----:B------:R-:W-:Y:S01]  /*0880*/  IADD3 R12, PT, PT, R8, R5, RZ ;  /* 0x00000005080c7210 */ /* 0x000fe20007ffe0ff */
[----:B-1----:R-:W-:-:S03]  /*0890*/  ULEA UR4, UR5, UR4, 0x18 ;  /* 0x0000000405047291 */ /* 0x002fc6000f8ec0ff */
[C---:B------:R-:W-:Y:S01]  /*08a0*/  LEA R25, R3.reuse, R12, 0x3 ;  /* 0x0000000c03197211 */ /* 0x040fe200078e18ff */
[--C-:B------:R-:W-:Y:S02]  /*08b0*/  IMAD R24, R3, 0xc, R12.reuse ;  /* 0x0000000c03187824 */ /* 0x100fe400078e020c */
[----:B------:R-:W-:Y:S01]  /*08c0*/  IMAD.IADD R26, R2, 0x1, R12 ;  /* 0x00000001021a7824 */ /* 0x000fe200078e020c */
[----:B------:R-:W-:-:S07]  /*08d0*/  LEA R28, R13, UR4, 0x2 ;  /* 0x000000040d1c7c11 */ /* 0x000fce000f8e10ff */
.L_x_29197:
[----:B--2---:R-:W-:-:S04]  /*08e0*/  IMAD.WIDE R4, R12, 0x4, R14 ;  /* 0x000000040c047825 */ /* 0x004fc800078e020e */
        /* <DEDUP_REMOVED lines=23> */
.L_x_29196:
[----:B------:R-:W-:Y:S05]  /*0a60*/  BSYNC.RECONVERGENT B0 ;  /* 0x0000000000007941 */ /* 0x000fea0003800200 */
.L_x_29195:
[----:B------:R-:W2:Y:S08]  /*0a70*/  S2UR UR5, SR_CgaCtaId ;  /* 0x00000000000579c3 */ /* 0x000eb00000008800 */
[----:B------:R-:W-:Y:S01]  /*0a80*/  BAR.SYNC.DEFER_BLOCKING 0x0 ;  /* 0x0000000000007b1d */ /* 0x000fe20000010000 */
[C---:B------:R-:W-:Y:S01]  /*0a90*/  SHF.L.U32 R2, R0.reuse, 0x2, RZ ;  /* 0x0000000200027819 */ /* 0x040fe200000006ff */
[C---:B------:R-:W-:Y:S01]  /*0aa0*/  IMAD.SHL.U32 R33, R0.reuse, 0x10, RZ ;  /* 0x0000001000217824 */ /* 0x040fe200078e00ff */
[----:B------:R-:W-:Y:S01]  /*0ab0*/  SHF.R.U32.HI R43, RZ, 0x6, R0 ;  /* 0x00000006ff2b7819 */ /* 0x000fe20000011600 */
[----:B-1----:R-:W-:Y:S01]  /*0ac0*/  VIADD R9, R0, 0x5 ;  /* 0x0000000500097836 */ /* 0x002fe20000000000 */
[----:B------:R-:W-:Y:S01]  /*0ad0*/  LOP3.LUT R2, R2, 0x3c, RZ, 0xc0, !PT ;  /* 0x0000003c02027812 */ /* 0x000fe200078ec0ff */
[----:B------:R-:W-:Y:S01]  /*0ae0*/  UMOV UR4, 0x400 ;  /* 0x0000040000047882 */ /* 0x000fe20000000000 */
[----:B------:R-:W-:Y:S01]  /*0af0*/  LOP3.LUT R33, R33, 0x3f0, RZ, 0xc0, !PT ;  /* 0x000003f021217812 */ /* 0x000fe200078ec0ff */
[C---:B------:R-:W-:Y:S01]  /*0b00*/  VIADD R20, R0.reuse, 0xb ;  /* 0x0000000b00147836 */ /* 0x040fe20000000000 */
[----:B------:R-:W-:-:S02]  /*0b10*/  IADD3 R3, PT, PT, R0, 0x2, RZ ;  /* 0x0000000200037810 */ /* 0x000fc40007ffe0ff */
[C---:B0-----:R-:W-:Y:S02]  /*0b20*/  IADD3 R5, PT, PT, R0.reuse, 0x3, RZ ;  /* 0x0000000300057810 */ /* 0x041fe40007ffe0ff */
[----:B------:R-:W-:Y:S02]  /*0b30*/  LOP3.LUT R16, R3, 0xf, RZ, 0xc0, !PT ;  /* 0x0000000f03107812 */ /* 0x000fe400078ec0ff */
[C---:B------:R-:W-:Y:S02]  /*0b40*/  IADD3 R7, PT, PT, R0.reuse, 0x4, RZ ;  /* 0x0000000400077810 */ /* 0x040fe40007ffe0ff */
[----:B------:R-:W-:Y:S02]  /*0b50*/  LOP3.LUT R6, R33, R16, RZ, 0xfc, !PT ;  /* 0x0000001021067212 */ /* 0x000fe400078efcff */
[C---:B------:R-:W-:Y:S02]  /*0b60*/  IADD3 R19, PT, PT, R0.reuse, 0xa, RZ ;  /* 0x0000000a00137810 */ /* 0x040fe40007ffe0ff */
[----:B------:R-:W-:Y:S01]  /*0b70*/  IADD3 R21, PT, PT, R0, 0xc, RZ ;  /* 0x0000000c00157810 */ /* 0x000fe20007ffe0ff */
[----:B--2---:R-:W-:Y:S01]  /*0b80*/  ULEA UR7, UR5, UR4, 0x18 ;  /* 0x0000000405077291 */ /* 0x004fe2000f8ec0ff */
[----:B------:R-:W-:Y:S01]  /*0b90*/  LOP3.LUT R22, R20, 0xf, RZ, 0xc0, !PT ;  /* 0x0000000f14167812 */ /* 0x000fe200078ec0ff */
[----:B------:R-:W-:Y:S01]  /*0ba0*/  UIADD3 UR4, UPT, UPT, UR4, 0x480, URZ ;  /* 0x0000048004047890 */ /* 0x000fe2000fffe0ff */
[----:B------:R-:W-:-:S02]  /*0bb0*/  LOP3.LUT R24, R21, 0xf, RZ, 0xc0, !PT ;  /* 0x0000000f15187812 */ /* 0x000fc400078ec0ff */
[----:B------:R-:W-:Y:S01]  /*0bc0*/  IADD3 R23, PT, PT, R0, 0xd, RZ ;  /* 0x0000000d00177810 */ /* 0x000fe20007ffe0ff */
[----:B------:R-:W-:Y:S01]  /*0bd0*/  ULEA UR4, UR5, UR4, 0x18 ;  /* 0x0000000405047291 */ /* 0x000fe2000f8ec0ff */
[----:B------:R-:W-:Y:S02]  /*0be0*/  IADD3 R2, PT, PT, R2, UR7, RZ ;  /* 0x0000000702027c10 */ /* 0x000fe4000fffe0ff */
[----:B------:R-:W-:Y:S02]  /*0bf0*/  LOP3.LUT R22, R33, R22, RZ, 0xfc, !PT ;  /* 0x0000001621167212 */ /* 0x000fe400078efcff */
[----:B------:R-:W-:Y:S01]  /*0c00*/  LOP3.LUT R30, R23, 0xf, RZ, 0xc0, !PT ;  /* 0x0000000f171e7812 */ /* 0x000fe200078ec0ff */
[----:B------:R-:W-:Y:S01]  /*0c10*/  IMAD R43, R43, 0x44, R2 ;  /* 0x000000442b2b7824 */ /* 0x000fe200078e0202 */
[----:B------:R-:W-:Y:S02]  /*0c20*/  IADD3 R2, PT, PT, R0, 0x1, RZ ;  /* 0x0000000100027810 */ /* 0x000fe40007ffe0ff */
[----:B------:R-:W-:-:S02]  /*0c30*/  LEA R22, R22, UR4, 0x2 ;  /* 0x0000000416167c11 */ /* 0x000fc4000f8e10ff */
[----:B------:R-:W0:Y:S01]  /*0c40*/  LDS R35, [R43] ;  /* 0x000000002b237984 */ /* 0x000e220000000800 */
[----:B------:R-:W-:Y:S02]  /*0c50*/  LOP3.LUT R14, R2, 0xf, RZ, 0xc0, !PT ;  /* 0x0000000f020e7812 */ /* 0x000fe400078ec0ff */
[C---:B------:R-:W-:Y:S01]  /*0c60*/  LOP3.LUT R2, R33.reuse, 0xf, R0, 0xf8, !PT ;  /* 0x0000000f21027812 */ /* 0x040fe200078ef800 */
[----:B------:R-:W-:Y:S01]  /*0c70*/  LDS R22, [R22] ;  /* 0x0000000016167984 */ /* 0x000fe20000000800 */
[----:B------:R-:W-:Y:S02]  /*0c80*/  LOP3.LUT R4, R33, R14, RZ, 0xfc, !PT ;  /* 0x0000000e21047212 */ /* 0x000fe400078efcff */
[----:B------:R-:W-:Y:S01]  /*0c90*/  LEA R3, R2, UR4, 0x2 ;  /* 0x0000000402037c11 */ /* 0x000fe2000f8e10ff */
[----:B------:R-:W-:Y:S01]  /*0ca0*/  LDS R39, [R43+0x88] ;  /* 0x000088002b277984 */ /* 0x000fe20000000800 */
[----:B------:R-:W-:Y:S02]  /*0cb0*/  LOP3.LUT R2, R5, 0xf, RZ, 0xc0, !PT ;  /* 0x0000000f05027812 */ /* 0x000fe400078ec0ff */
[----:B------:R-:W-:-:S02]  /*0cc0*/  LEA R5, R4, UR4, 0x2 ;  /* 0x0000000404057c11 */ /* 0x000fc4000f8e10ff */
[----:B------:R-:W-:Y:S01]  /*0cd0*/  LDS R3, [R3] ;  /* 0x0000000003037984 */ /* 0x000fe20000000800 */
[----:B------:R-:W-:Y:S02]  /*0ce0*/  LOP3.LUT R4, R7, 0xf, RZ, 0xc0, !PT ;  /* 0x0000000f07047812 */ /* 0x000fe400078ec0ff */
[----:B------:R-:W-:Y:S01]  /*0cf0*/  LOP3.LUT R8, R33, R2, RZ, 0xfc, !PT ;  /* 0x0000000221087212 */ /* 0x000fe200078efcff */
[----:B------:R-:W-:Y:S01]  /*0d00*/  LDS R5, [R5] ;  /* 0x0000000005057984 */ /* 0x000fe20000000800 */
[----:B------:R-:W-:Y:S02]  /*0d10*/  LEA R7, R6, UR4, 0x2 ;  /* 0x0000000406077c11 */ /* 0x000fe4000f8e10ff */
[----:B------:R-:W-:Y:S02]  /*0d20*/  LOP3.LUT R6, R9, 0xf, RZ, 0xc0, !PT ;  /* 0x0000000f09067812 */ /* 0x000fe400078ec0ff */
[C---:B------:R-:W-:Y:S02]  /*0d30*/  LOP3.LUT R10, R33.reuse, R4, RZ, 0xfc, !PT ;  /* 0x00000004210a7212 */ /* 0x040fe400078efcff */
[----:B------:R-:W-:Y:S01]  /*0d40*/  LEA R9, R8, UR4, 0x2 ;  /* 0x0000000408097c11 */ /* 0x000fe2000f8e10ff */
[----:B------:R-:W-:Y:S01]  /*0d50*/  LDS R7, [R7] ;  /* 0x0000000007077984 */ /* 0x000fe20000000800 */
[----:B------:R-:W-:-:S02]  /*0d60*/  LOP3.LUT R11, R33, R6, RZ, 0xfc, !PT ;  /* 0x00000006210b7212 */ /* 0x000fc400078efcff */
[----:B------:R-:W-:Y:S02]  /*0d70*/  LEA R10, R10, UR4, 0x2 ;  /* 0x000000040a0a7c11 */ /* 0x000fe4000f8e10ff */
[----:B------:R-:W-:Y:S01]  /*0d80*/  LOP3.LUT R8, R0, 0xf, RZ, 0xc0, !PT ;  /* 0x0000000f00087812 */ /* 0x000fe200078ec0ff */
[----:B------:R-:W-:Y:S01]  /*0d90*/  LDS R9, [R9] ;  /* 0x0000000009097984 */ /* 0x000fe20000000800 */
[----:B------:R-:W-:Y:S02]  /*0da0*/  LEA R11, R11, UR4, 0x2 ;  /* 0x000000040b0b7c11 */ /* 0x000fe4000f8e10ff */
[C---:B------:R-:W-:Y:S01]  /*0db0*/  LOP3.LUT R24, R33.reuse, R24, RZ, 0xfc, !PT ;  /* 0x0000001821187212 */ /* 0x040fe200078efcff */
[----:B------:R-:W-:Y:S01]  /*0dc0*/  LDS R10, [R10] ;  /* 0x000000000a0a7984 */ /* 0x000fe20000000800 */
[----:B------:R-:W-:Y:S02]  /*0dd0*/  LOP3.LUT R30, R33, R30, RZ, 0xfc, !PT ;  /* 0x0000001e211e7212 */ /* 0x000fe400078efcff */
[----:B------:R-:W-:Y:S01]  /*0de0*/  LEA R23, R24, UR4, 0x2 ;  /* 0x0000000418177c11 */ /* 0x000fe2000f8e10ff */
[----:B------:R-:W-:Y:S01]  /*0df0*/  LDS R11, [R11] ;  /* 0x000000000b0b7984 */ /* 0x000fe20000000800 */
[----:B------:R-:W-:-:S02]  /*0e00*/  LEA R25, R30, UR4, 0x2 ;  /* 0x000000041e197c11 */ /* 0x000fc4000f8e10ff */
[C---:B------:R-:W-:Y:S01]  /*0e10*/  IADD3 R31, PT, PT, R0.reuse, 0xe, RZ ;  /* 0x0000000e001f7810 */ /* 0x040fe20007ffe0ff */
[----:B0-----:R-:W0:Y:S01]  /*0e20*/  SHFL.IDX PT, R12, R35, R8, 0x101f ;  /* 0x00101f08230c7589 */ /* 0x001e2200000e0000 */
[----:B------:R-:W-:Y:S02]  /*0e30*/  IADD3 R24, PT, PT, R0, 0xb, RZ ;  /* 0x0000000b00187810 */ /* 0x000fe40007ffe0ff */
[----:B------:R-:W-:Y:S01]  /*0e40*/  LOP3.LUT R34, R31, 0xf, RZ, 0xc0, !PT ;  /* 0x0000000f1f227812 */ /* 0x000fe200078ec0ff */
[----:B------:R-:W1:Y:S01]  /*0e50*/  SHFL.IDX PT, R14, R35, R14, 0x101f ;  /* 0x00101f0e230e7589 */ /* 0x000e6200000e0000 */
[----:B------:R-:W-:Y:S02]  /*0e60*/  LOP3.LUT R24, R24, 0xf, RZ, 0xc0, !PT ;  /* 0x0000000f18187812 */ /* 0x000fe400078ec0ff */
[----:B------:R-:W-:Y:S01]  /*0e70*/  LOP3.LUT R34, R33, R34, RZ, 0xfc, !PT ;  /* 0x0000002221227212 */ /* 0x000fe200078efcff */
[----:B------:R-:W2:Y:S01]  /*0e80*/  SHFL.IDX PT, R16, R35, R16, 0x101f ;  /* 0x00101f1023107589 */ /* 0x000ea200000e0000 */
[----:B------:R-:W-:-:S02]  /*0e90*/  IADD3 R38, PT, PT, R0, 0xd, RZ ;  /* 0x0000000d00267810 */ /* 0x000fc40007ffe0ff */
[----:B------:R-:W-:Y:S01]  /*0ea0*/  LEA R36, R34, UR4, 0x2 ;  /* 0x0000000422247c11 */ /* 0x000fe2000f8e10ff */
[----:B------:R-:W3:Y:S01]  /*0eb0*/  SHFL.IDX PT, R13, R35, R2, 0x101f ;  /* 0x00101f02230d7589 */ /* 0x000ee200000e0000 */
[----:B------:R-:W-:-:S03]  /*0ec0*/  IADD3 R40, PT, PT, R0, 0x2, RZ ;  /* 0x0000000200287810 */ /* 0x000fc60007ffe0ff */
[----:B------:R-:W4:Y:S04]  /*0ed0*/  SHFL.IDX PT, R17, R35, R4, 0x101f ;  /* 0x00101f0423117589 */ /* 0x000f2800000e0000 */
[----:B------:R-:W5:Y:S01]  /*0ee0*/  SHFL.IDX PT, R27, R35, R6, 0x101f ;  /* 0x00101f06231b7589 */ /* 0x000f6200000e0000 */
[----:B0-----:R-:W-:-:S03]  /*0ef0*/  IMAD R12, R3, R12, RZ ;  /* 0x0000000c030c7224 */ /* 0x001fc600078e02ff */
[----:B------:R-:W-:Y:S01]  /*0f00*/  LDS R23, [R23] ;  /* 0x0000000017177984 */ /* 0x000fe20000000800 */
[----:B-1----:R-:W-:Y:S01]  /*0f10*/  IMAD R18, R5, R14, R12 ;  /* 0x0000000e05127224 */ /* 0x002fe200078e020c */
[----:B------:R-:W-:Y:S02]  /*0f20*/  IADD3 R12, PT, PT, R0, 0x6, RZ ;  /* 0x00000006000c7810 */ /* 0x000fe40007ffe0ff */
[----:B------:R-:W-:Y:S01]  /*0f30*/  LDS R25, [R25] ;  /* 0x0000000019197984 */ /* 0x000fe20000000800 */
[----:B--2---:R-:W-:Y:S01]  /*0f40*/  IMAD R18, R7, R16, R18 ;  /* 0x0000001007127224 */ /* 0x004fe200078e0212 */
[----:B------:R-:W-:Y:S02]  /*0f50*/  LOP3.LUT R12, R12, 0xf, RZ, 0xc0, !PT ;  /* 0x0000000f0c0c7812 */ /* 0x000fe400078ec0ff */
[----:B------:R-:W-:Y:S01]  /*0f60*/  SHFL.IDX PT, R31, R35, R24, 0x101f ;  /* 0x00101f18231f7589 */ /* 0x000fe200000e0000 */
[----:B---3--:R-:W-:Y:S01]  /*0f70*/  IMAD R15, R9, R13, R18 ;  /* 0x0000000d090f7224 */ /* 0x008fe200078e0212 */
[----:B------:R-:W-:-:S02]  /*0f80*/  LOP3.LUT R14, R33, R12, RZ, 0xfc, !PT ;  /* 0x0000000c210e7212 */ /* 0x000fc400078efcff */
[----:B------:R-:W-:Y:S01]  /*0f90*/  SHFL.IDX PT, R26, R35, R12, 0x101f ;  /* 0x00101f0c231a7589 */ /* 0x000fe200000e0000 */
[----:B------:R-:W-:Y:S01]  /*0fa0*/  IADD3 R13, PT, PT, R0, 0x7, RZ ;  /* 0x00000007000d7810 */ /* 0x000fe20007ffe0ff */
[----:B----4-:R-:W-:Y:S01]  /*0fb0*/  IMAD R16, R10, R17, R15 ;  /* 0x000000110a107224 */ /* 0x010fe200078e020f */
[----:B------:R-:W-:Y:S01]  /*0fc0*/  LEA R14, R14, UR4, 0x2 ;  /* 0x000000040e0e7c11 */ /* 0x000fe2000f8e10ff */
[----:B------:R-:W-:Y:S01]  /*0fd0*/  SHFL.IDX PT, R45, R39, R4, 0x101f ;  /* 0x00101f04272d7589 */ /* 0x000fe200000e0000 */
[----:B------:R-:W-:Y:S01]  /*0fe0*/  LOP3.LUT R13, R13, 0xf, RZ, 0xc0, !PT ;  /* 0x0000000f0d0d7812 */ /* 0x000fe200078ec0ff */
[----:B-----5:R-:W-:Y:S01]  /*0ff0*/  IMAD R27, R11, R27, R16 ;  /* 0x0000001b0b1b7224 */ /* 0x020fe200078e0210 */
[----:B------:R-:W-:Y:S01]  /*1000*/  IADD3 R15, PT, PT, R0, 0x9, RZ ;  /* 0x00000009000f7810 */ /* 0x000fe20007ffe0ff */
[----:B------:R-:W-:Y:S01]  /*1010*/  SHFL.IDX PT, R44, R39, R6, 0x101f ;  /* 0x00101f06272c7589 */ /* 0x000fe200000e0000 */
[----:B------:R-:W-:Y:S02]  /*1020*/  LOP3.LUT R16, R33, R13, RZ, 0xfc, !PT ;  /* 0x0000000d21107212 */ /* 0x000fe400078efcff */
[----:B------:R-:W-:Y:S01]  /*1030*/  LOP3.LUT R15, R15, 0xf, RZ, 0xc0, !PT ;  /* 0x0000000f0f0f7812 */ /* 0x000fe200078ec0ff */
[----:B------:R-:W0:Y:S01]  /*1040*/  LDS R14, [R14] ;  /* 0x000000000e0e7984 */ /* 0x000e220000000800 */
[----:B------:R-:W-:-:S02]  /*1050*/  LEA R17, R16, UR4, 0x2 ;  /* 0x0000000410117c11 */ /* 0x000fc4000f8e10ff */
[----:B------:R-:W-:Y:S01]  /*1060*/  LOP3.LUT R18, R33, 0x8, R8, 0xf6, !PT ;  /* 0x0000000821127812 */ /* 0x000fe200078ef608 */
[----:B------:R-:W-:Y:S01]  /*1070*/  SHFL.IDX PT, R28, R35, R13, 0x101f ;  /* 0x00101f0d231c7589 */ /* 0x000fe200000e0000 */
[----:B------:R-:W-:Y:S02]  /*1080*/  LOP3.LUT R16, R19, 0xf, RZ, 0xc0, !PT ;  /* 0x0000000f13107812 */ /* 0x000fe400078ec0ff */
[C---:B------:R-:W-:Y:S01]  /*1090*/  LOP3.LUT R19, R33.reuse, R15, RZ, 0xfc, !PT ;  /* 0x0000000f21137212 */ /* 0x040fe200078efcff */
[----:B------:R-:W1:Y:S01]  /*10a0*/  LDS R17, [R17] ;  /* 0x0000000011117984 */ /* 0x000e620000000800 */
[----:B------:R-:W-:Y:S02]  /*10b0*/  LEA R18, R18, UR4, 0x2 ;  /* 0x0000000412127c11 */ /* 0x000fe4000f8e10ff */
[----:B------:R-:W-:Y:S01]  /*10c0*/  LOP3.LUT R20, R33, R16, RZ, 0xfc, !PT ;  /* 0x0000001021147212 */ /* 0x000fe200078efcff */
[----:B------:R-:W-:Y:S01]  /*10d0*/  SHFL.IDX PT, R30, R35, R15, 0x101f ;  /* 0x00101f0f231e7589 */ /* 0x000fe200000e0000 */
[----:B------:R-:W-:-:S02]  /*10e0*/  LEA R19, R19, UR4, 0x2 ;  /* 0x0000000413137c11 */ /* 0x000fc4000f8e10ff */
[----:B------:R-:W-:Y:S01]  /*10f0*/  LEA R21, R20, UR4, 0x2 ;  /* 0x0000000414157c11 */ /* 0x000fe2000f8e10ff */
[----:B------:R-:W-:Y:S01]  /*1100*/  LDS R18, [R18] ;  /* 0x0000000012127984 */ /* 0x000fe20000000800 */
[----:B------:R-:W-:-:S03]  /*1110*/  LOP3.LUT R20, R8, 0x8, RZ, 0x3c, !PT ;  /* 0x0000000808147812 */ /* 0x000fc600078e3cff */
[----:B------:R-:W-:Y:S04]  /*1120*/  LDS R19, [R19] ;  /* 0x0000000013137984 */ /* 0x000fe80000000800 */
[----:B------:R-:W-:Y:S04]  /*1130*/  LDS R21, [R21] ;  /* 0x0000000015157984 */ /* 0x000fe80000000800 */
[----:B------:R-:W2:Y:S04]  /*1140*/  SHFL.IDX PT, R29, R35, R20, 0x101f ;  /* 0x00101f14231d7589 */ /* 0x000ea800000e0000 */
[----:B------:R-:W3:Y:S01]  /*1150*/  SHFL.IDX PT, R32, R35, R16, 0x101f ;  /* 0x00101f1023207589 */ /* 0x000ee200000e0000 */
[----:B0-----:R-:W-:-:S02]  /*1160*/  IMAD R27, R14, R26, R27 ;  /* 0x0000001a0e1b7224 */ /* 0x001fc400078e021b */
[----:B------:R-:W-:-:S05]  /*1170*/  VIADD R26, R0, 0xc ;  /* 0x0000000c001a7836 */ /* 0x000fca0000000000 */
[----:B------:R-:W-:Y:S01]  /*1180*/  LOP3.LUT R26, R26, 0xf, RZ, 0xc0, !PT ;  /* 0x0000000f1a1a7812 */ /* 0x000fe200078ec0ff */
[----:B-1----:R-:W-:Y:S01]  /*1190*/  IMAD R37, R17, R28, R27 ;  /* 0x0000001c11257224 */ /* 0x002fe200078e021b */
[----:B------:R-:W-:Y:S01]  /*11a0*/  LOP3.LUT R27, R38, 0xf, RZ, 0xc0, !PT ;  /* 0x0000000f261b7812 */ /* 0x000fe200078ec0ff */
[----:B------:R-:W-:Y:S04]  /*11b0*/  LDS R28, [R36] ;  /* 0x00000000241c7984 */ /* 0x000fe80000000800 */
[----:B------:R-:W0:Y:S01]  /*11c0*/  SHFL.IDX PT, R34, R35, R26, 0x101f ;  /* 0x00101f1a23227589 */ /* 0x000e2200000e0000 */
[----:B--2---:R-:W-:-:S03]  /*11d0*/  IMAD R29, R18, R29, R37 ;  /* 0x0000001d121d7224 */ /* 0x004fc600078e0225 */
[----:B------:R-:W1:Y:S01]  /*11e0*/  SHFL.IDX PT, R38, R35, R27, 0x101f ;  /* 0x00101f1b23267589 */ /* 0x000e6200000e0000 */
[----:B------:R-:W-:Y:S01]  /*11f0*/  IMAD R29, R19, R30, R29 ;  /* 0x0000001e131d7224 */ /* 0x000fe200078e021d */
[----:B------:R-:W-:-:S03]  /*1200*/  IADD3 R30, PT, PT, R0, 0xe, RZ ;  /* 0x0000000e001e7810 */ /* 0x000fc60007ffe0ff */
[----:B---3--:R-:W-:Y:S01]  /*1210*/  IMAD R32, R21, R32, R29 ;  /* 0x0000002015207224 */ /* 0x008fe200078e021d */
[----:B------:R-:W-:Y:S02]  /*1220*/  LOP3.LUT R29, R30, 0xf, RZ, 0xc0, !PT ;  /* 0x0000000f1e1d7812 */ /* 0x000fe400078ec0ff */
[----:B------:R-:W-:Y:S01]  /*1230*/  IADD3 R30, PT, PT, R0, 0x1, RZ ;  /* 0x00000001001e7810 */ /* 0x000fe20007ffe0ff */
[----:B------:R-:W-:Y:S02]  /*1240*/  IMAD R31, R22, R31, R32 ;  /* 0x0000001f161f7224 */ /* 0x000fe400078e0220 */
[----:B------:R-:W2:Y:S01]  /*1250*/  SHFL.IDX PT, R37, R35, R29, 0x101f ;  /* 0x00101f1d23257589 */ /* 0x000ea200000e0000 */
[----:B------:R-:W-:-:S03]  /*1260*/  LOP3.LUT R30, R30, 0xf, RZ, 0xc0, !PT ;  /* 0x0000000f1e1e7812 */ /* 0x000fc600078ec0ff */
[----:B------:R-:W3:Y:S01]  /*1270*/  SHFL.IDX PT, R32, R39, R8, 0x101f ;  /* 0x00101f0827207589 */ /* 0x000ee200000e0000 */
[----:B0-----:R-:W-:Y:S01]  /*1280*/  IMAD R34, R23, R34, R31 ;  /* 0x0000002217227224 */ /* 0x001fe200078e021f */
[----:B------:R-:W-:Y:S02]  /*1290*/  LOP3.LUT R31, R40, 0xf, RZ, 0xc0, !PT ;  /* 0x0000000f281f7812 */ /* 0x000fe400078ec0ff */
[----:B------:R-:W0:Y:S01]  /*12a0*/  SHFL.IDX PT, R36, R39, R30, 0x101f ;  /* 0x00101f1e27247589 */ /* 0x000e2200000e0000 */
[----:B-1----:R-:W-:Y:S02]  /*12b0*/  IMAD R41, R25, R38, R34 ;  /* 0x0000002619297224 */ /* 0x002fe400078e0222 */
[----:B------:R-:W-:Y:S01]  /*12c0*/  VIADD R38, R0, 0xffffffff ;  /* 0xffffffff00267836 */ /* 0x000fe20000000000 */
[----:B------:R-:W1:Y:S04]  /*12d0*/  SHFL.IDX PT, R34, R39, R31, 0x101f ;  /* 0x00101f1f27227589 */ /* 0x000e6800000e0000 */
[----:B------:R-:W-:-:S02]  /*12e0*/  LOP3.LUT R40, R38, 0xf, RZ, 0xc0, !PT ;  /* 0x0000000f26287812 */ /* 0x000fc400078ec0ff */
[----:B------:R-:W4:Y:S02]  /*12f0*/  SHFL.IDX PT, R38, R39, R2, 0x101f ;  /* 0x00101f0227267589 */ /* 0x000f2400000e0000 */
[----:B------:R-:W-:Y:S01]  /*1300*/  LOP3.LUT R40, R33, R40, RZ, 0xfc, !PT ;  /* 0x0000002821287212 */ /* 0x000fe200078efcff */
[----:B--2---:R-:W-:Y:S02]  /*1310*/  IMAD R37, R28, R37, R41 ;  /* 0x000000251c257224 */ /* 0x004fe400078e0229 */
[----:B------:R-:W-:Y:S01]  /*1320*/  LDS R41, [R43+0x110] ;  /* 0x000110002b297984 */ /* 0x000fe20000000800 */
[----:B------:R-:W-:Y:S01]  /*1330*/  LEA R40, R40, UR4, 0x2 ;  /* 0x0000000428287c11 */ /* 0x000fe2000f8e10ff */
[----:B---3--:R-:W-:Y:S01]  /*1340*/  IMAD R33, R3, R32, RZ ;  /* 0x0000002003217224 */ /* 0x008fe200078e02ff */
[----:B------:R-:W2:Y:S03]  /*1350*/  S2UR UR4, SR_CTAID.Y ;  /* 0x00000000000479c3 */ /* 0x000ea60000002600 */
[----:B------:R-:W-:Y:S01]  /*1360*/  LDS R32, [R40] ;  /* 0x0000000028207984 */ /* 0x000fe20000000800 */
[----:B0-----:R-:W-:-:S03]  /*1370*/  IMAD R33, R5, R36, R33 ;  /* 0x0000002405217224 */ /* 0x001fc600078e0221 */
[----:B------:R-:W0:Y:S01]  /*1380*/  SHFL.IDX PT, R36, R39, R12, 0x101f ;  /* 0x00101f0c27247589 */ /* 0x000e2200000e0000 */
[----:B-1----:R-:W-:Y:S01]  /*1390*/  IMAD R33, R7, R34, R33 ;  /* 0x0000002207217224 */ /* 0x002fe200078e0221 */
[----:B------:R-:W-:Y:S02]  /*13a0*/  IADD3 R34, PT, PT, R0, -0x1, RZ ;  /* 0xffffffff00227810 */ /* 0x000fe40007ffe0ff */
[----:B------:R-:W-:Y:S01]  /*13b0*/  SHFL.IDX PT, R40, R39, R20, 0x101f ;  /* 0x00101f1427287589 */ /* 0x000fe200000e0000 */
[----:B----4-:R-:W-:Y:S01]  /*13c0*/  IMAD R38, R9, R38, R33 ;  /* 0x0000002609267224 */ /* 0x010fe200078e0221 */
[----:B------:R-:W-:-:S03]  /*13d0*/  LOP3.LUT R33, R34, 0xf, RZ, 0xc0, !PT ;  /* 0x0000000f22217812 */ /* 0x000fc600078ec0ff */
[----:B------:R-:W-:Y:S02]  /*13e0*/  IMAD R42, R10, R45, R38 ;  /* 0x0000002d0a2a7224 */ /* 0x000fe400078e0226 */
[----:B------:R-:W1:Y:S02]  /*13f0*/  SHFL.IDX PT, R34, R35, R33, 0x101f ;  /* 0x00101f2123227589 */ /* 0x000e6400000e0000 */
[----:B------:R-:W-:Y:S02]  /*1400*/  IMAD R45, R11, R44, R42 ;  /* 0x0000002c0b2d7224 */ /* 0x000fe400078e022a */
[----:B------:R-:W3:Y:S04]  /*1410*/  SHFL.IDX PT, R38, R39, R13, 0x101f ;  /* 0x00101f0d27267589 */ /* 0x000ee800000e0000 */
[----:B------:R-:W4:Y:S01]  /*1420*/  SHFL.IDX PT, R42, R39, R15, 0x101f ;  /* 0x00101f0f272a7589 */ /* 0x000f2200000e0000 */
[----:B0-----:R-:W-:-:S03]  /*1430*/  IMAD R36, R14, R36, R45 ;  /* 0x000000240e247224 */ /* 0x001fc600078e022d */
[----:B------:R-:W-:Y:S04]  /*1440*/  SHFL.IDX PT, R35, R39, R16, 0x101f ;  /* 0x00101f1027237589 */ /* 0x000fe800000e0000 */
[----:B------:R-:W0:Y:S04]  /*1450*/  SHFL.IDX PT, R44, R41, R8, 0x101f ;  /* 0x00101f08292c7589 */ /* 0x000e2800000e0000 */
[----:B------:R-:W-:Y:S01]  /*1460*/  SHFL.IDX PT, R45, R39, R29, 0x101f ;  /* 0x00101f1d272d7589 */ /* 0x000fe200000e0000 */
[----:B-1----:R-:W-:Y:S02]  /*1470*/  IMAD R34, R32, R34, R37 ;  /* 0x0000002220227224 */ /* 0x002fe400078e0225 */
[----:B---3--:R-:W-:-:S02]  /*1480*/  IMAD R37, R17, R38, R36 ;  /* 0x0000002611257224 */ /* 0x008fc400078e0224 */
[----:B------:R-:W1:Y:S02]  /*1490*/  SHFL.IDX PT, R36, R41, R30, 0x101f ;  /* 0x00101f1e29247589 */ /* 0x000e6400000e0000 */
[----:B------:R-:W-:Y:S02]  /*14a0*/  IMAD R38, R18, R40, R37 ;  /* 0x0000002812267224 */ /* 0x000fe400078e0225 */
[----:B------:R-:W3:Y:S02]  /*14b0*/  SHFL.IDX PT, R40, R41, R31, 0x101f ;  /* 0x00101f1f29287589 */ /* 0x000ee400000e0000 */
[----:B----4-:R-:W-:Y:S02]  /*14c0*/  IMAD R38, R19, R42, R38 ;  /* 0x0000002a13267224 */ /* 0x010fe400078e0226 */
[----:B------:R-:W4:Y:S01]  /*14d0*/  SHFL.IDX PT, R42, R41, R2, 0x101f ;  /* 0x00101f02292a7589 */ /* 0x000f2200000e0000 */
[----:B0-----:R-:W-:-:S03]  /*14e0*/  IMAD R44, R3, R44, RZ ;  /* 0x0000002c032c7224 */ /* 0x001fc600078e02ff */
[----:B------:R-:W0:Y:S01]  /*14f0*/  SHFL.IDX PT, R37, R41, R4, 0x101f ;  /* 0x00101f0429257589 */ /* 0x000e2200000e0000 */
[----:B------:R-:W-:-:S03]  /*1500*/  IMAD R35, R21, R35, R38 ;  /* 0x0000002315237224 */ /* 0x000fc600078e0226 */
[----:B------:R-:W5:Y:S01]  /*1510*/  SHFL.IDX PT, R38, R41, R6, 0x101f ;  /* 0x00101f0629267589 */ /* 0x000f6200000e0000 */
[----:B-1----:R-:W-:-:S04]  /*1520*/  IMAD R36, R5, R36, R44 ;  /* 0x0000002405247224 */ /* 0x002fc800078e022c */
[----:B---3--:R-:W-:Y:S02]  /*1530*/  IMAD R36, R7, R40, R36 ;  /* 0x0000002807247224 */ /* 0x008fe400078e0224 */
[----:B------:R-:W-:Y:S02]  /*1540*/  SHFL.IDX PT, R40, R41, R13, 0x101f ;  /* 0x00101f0d29287589 */ /* 0x000fe400000e0000 */
[----:B----4-:R-:W-:Y:S02]  /*1550*/  IMAD R42, R9, R42, R36 ;  /* 0x0000002a092a7224 */ /* 0x010fe400078e0224 */
[----:B------:R-:W1:Y:S02]  /*1560*/  SHFL.IDX PT, R36, R39, R24, 0x101f ;  /* 0x00101f1827247589 */ /* 0x000e6400000e0000 */
[----:B0-----:R-:W-:Y:S02]  /*1570*/  IMAD R42, R10, R37, R42 ;  /* 0x000000250a2a7224 */ /* 0x001fe400078e022a */
[----:B------:R-:W0:Y:S02]  /*1580*/  SHFL.IDX PT, R37, R41, R12, 0x101f ;  /* 0x00101f0c29257589 */ /* 0x000e2400000e0000 */
[----:B-----5:R-:W-:-:S02]  /*1590*/  IMAD R42, R11, R38, R42 ;  /* 0x000000260b2a7224 */ /* 0x020fc400078e022a */
[----:B------:R-:W3:Y:S01]  /*15a0*/  SHFL.IDX PT, R38, R39, R26, 0x101f ;  /* 0x00101f1a27267589 */ /* 0x000ee200000e0000 */
[----:B-1----:R-:W-:-:S03]  /*15b0*/  IMAD R36, R22, R36, R35 ;  /* 0x0000002416247224 */ /* 0x002fc600078e0223 */
[----:B------:R-:W1:Y:S01]  /*15c0*/  SHFL.IDX PT, R35, R41, R20, 0x101f ;  /* 0x00101f1429237589 */ /* 0x000e6200000e0000 */
[----:B0-----:R-:W-:-:S03]  /*15d0*/  IMAD R42, R14, R37, R42 ;  /* 0x000000250e2a7224 */ /* 0x001fc600078e022a */
[----:B------:R-:W0:Y:S01]  /*15e0*/  SHFL.IDX PT, R37, R39, R27, 0x101f ;  /* 0x00101f1b27257589 */ /* 0x000e2200000e0000 */
[----:B------:R-:W-:-:S03]  /*15f0*/  IMAD R40, R17, R40, R42 ;  /* 0x0000002811287224 */ /* 0x000fc600078e022a */
[----:B------:R-:W4:Y:S01]  /*1600*/  SHFL.IDX PT, R42, R41, R15, 0x101f ;  /* 0x00101f0f292a7589 */ /* 0x000f2200000e0000 */
[----:B---3--:R-:W-:-:S03]  /*1610*/  IMAD R36, R23, R38, R36 ;  /* 0x0000002617247224 */ /* 0x008fc600078e0224 */
[----:B------:R-:W3:Y:S01]  /*1620*/  SHFL.IDX PT, R38, R41, R16, 0x101f ;  /* 0x00101f1029267589 */ /* 0x000ee200000e0000 */
[----:B-1----:R-:W-:Y:S02]  /*1630*/  IMAD R40, R18, R35, R40 ;  /* 0x0000002312287224 */ /* 0x002fe400078e0228 */
[----:B0-----:R-:W-:Y:S02]  /*1640*/  IMAD R35, R25, R37, R36 ;  /* 0x0000002519237224 */ /* 0x001fe400078e0224 */
[----:B------:R-:W-:Y:S01]  /*1650*/  SHFL.IDX PT, R36, R41, R26, 0x101f ;  /* 0x00101f1a29247589 */ /* 0x000fe200000e0000 */
[----:B----4-:R-:W-:-:S03]  /*1660*/  IMAD R40, R19, R42, R40 ;  /* 0x0000002a13287224 */ /* 0x010fc600078e0228 */
[----:B------:R-:W0:Y:S01]  /*1670*/  SHFL.IDX PT, R42, R41, R24, 0x101f ;  /* 0x00101f18292a7589 */ /* 0x000e2200000e0000 */
[----:B------:R-:W-:Y:S02]  /*1680*/  IMAD R45, R28, R45, R35 ;  /* 0x0000002d1c2d7224 */ /* 0x000fe400078e0223 */
[----:B---3--:R-:W-:Y:S01]  /*1690*/  IMAD R37, R21, R38, R40 ;  /* 0x0000002615257224 */ /* 0x008fe200078e0228 */
[----:B------:R-:W-:Y:S04]  /*16a0*/  LDS R35, [R43+0x198] ;  /* 0x000198002b237984 */ /* 0x000fe80000000800 */
[----:B------:R-:W1:Y:S01]  /*16b0*/  SHFL.IDX PT, R40, R41, R27, 0x101f ;  /* 0x00101f1b29287589 */ /* 0x000e6200000e0000 */
[----:B0-----:R-:W-:-:S03]  /*16c0*/  IMAD R37, R22, R42, R37 ;  /* 0x0000002a16257224 */ /* 0x001fc600078e0225 */
[----:B------:R-:W-:Y:S01]  /*16d0*/  SHFL.IDX PT, R42, R41, R29, 0x101f ;  /* 0x00101f1d292a7589 */ /* 0x000fe200000e0000 */
[----:B------:R-:W-:-:S03]  /*16e0*/  IMAD R38, R23, R36, R37 ;  /* 0x0000002417267224 */ /* 0x000fc600078e0225 */
[----:B------:R-:W0:Y:S01]  /*16f0*/  SHFL.IDX PT, R36, R39, R33, 0x101f ;  /* 0x00101f2127247589 */ /* 0x000e2200000e0000 */
[----:B-1----:R-:W-:-:S03]  /*1700*/  IMAD R38, R25, R40, R38 ;  /* 0x0000002819267224 */ /* 0x002fc600078e0226 */
[----:B------:R-:W-:Y:S04]  /*1710*/  LDS R37, [R43+0x220] ;  /* 0x000220002b257984 */ /* 0x000fe80000000800 */
[----:B------:R-:W1:Y:S01]  /*1720*/  SHFL.IDX PT, R40, R35, R8, 0x101f ;  /* 0x00101f0823287589 */ /* 0x000e6200000e0000 */
[----:B0-----:R-:W-:Y:S02]  /*1730*/  IMAD R36, R32, R36, R45 ;  /* 0x0000002420247224 */ /* 0x001fe400078e022d */
[----:B------:R-:W-:Y:S02]  /*1740*/  IMAD R45, R28, R42, R38 ;  /* 0x0000002a1c2d7224 */ /* 0x000fe400078e0226 */
[----:B------:R-:W0:Y:S04]  /*1750*/  SHFL.IDX PT, R42, R35, R30, 0x101f ;  /* 0x00101f1e232a7589 */ /* 0x000e2800000e0000 */
[----:B------:R-:W3:Y:S01]  /*1760*/  SHFL.IDX PT, R38, R41, R33, 0x101f ;  /* 0x00101f2129267589 */ /* 0x000ee200000e0000 */
[----:B-1----:R-:W-:-:S03]  /*1770*/  IMAD R40, R3, R40, RZ ;  /* 0x0000002803287224 */ /* 0x002fc600078e02ff */
[----:B------:R-:W-:Y:S01]  /*1780*/  SHFL.IDX PT, R39, R37, R30, 0x101f ;  /* 0x00101f1e25277589 */ /* 0x000fe200000e0000 */
[----:B0-----:R-:W-:-:S03]  /*1790*/  IMAD R40, R5, R42, R40 ;  /* 0x0000002a05287224 */ /* 0x001fc600078e0228 */
[----:B------:R-:W0:Y:S01]  /*17a0*/  SHFL.IDX PT, R42, R37, R8, 0x101f ;  /* 0x00101f08252a7589 */ /* 0x000e2200000e0000 */
[----:B---3--:R-:W-:Y:S02]  /*17b0*/  IMAD R38, R32, R38, R45 ;  /* 0x0000002620267224 */ /* 0x008fe400078e022d */
[----:B0-----:R-:W-:-:S04]  /*17c0*/  IMAD R42, R3, R42, RZ ;  /* 0x0000002a032a7224 */ /* 0x001fc800078e02ff */
[----:B------:R-:W-:Y:S02]  /*17d0*/  IMAD R42, R5, R39, R42 ;  /* 0x00000027052a7224 */ /* 0x000fe400078e022a */
[----:B------:R-:W0:Y:S04]  /*17e0*/  LDS R39, [R43+0x2a8] ;  /* 0x0002a8002b277984 */ /* 0x000e280000000800 */
[----:B0-----:R-:W0:Y:S04]  /*17f0*/  SHFL.IDX PT, R44, R39, R8, 0x101f ;  /* 0x00101f08272c7589 */ /* 0x001e2800000e0000 */
[----:B------:R-:W1:Y:S01]  /*1800*/  SHFL.IDX PT, R41, R39, R30, 0x101f ;  /* 0x00101f1e27297589 */ /* 0x000e6200000e0000 */
[----:B0-----:R-:W-:-:S04]  /*1810*/  IMAD R44, R3, R44, RZ ;  /* 0x0000002c032c7224 */ /* 0x001fc800078e02ff */
[----:B-1----:R-:W-:Y:S02]  /*1820*/  IMAD R44, R5, R41, R44 ;  /* 0x00000029052c7224 */ /* 0x002fe400078e022c */
[----:B------:R-:W0:Y:S04]  /*1830*/  LDS R41, [R43+0x330] ;  /* 0x000330002b297984 */ /* 0x000e280000000800 */
[----:B------:R-:W1:Y:S04]  /*1840*/  LDS R43, [R43+0x3b8] ;  /* 0x0003b8002b2b7984 */ /* 0x000e680000000800 */
[----:B0-----:R-:W0:Y:S04]  /*1850*/  SHFL.IDX PT, R45, R41, R8, 0x101f ;  /* 0x00101f08292d7589 */ /* 0x001e2800000e0000 */
[----:B-1----:R-:W1:Y:S01]  /*1860*/  SHFL.IDX PT, R8, R43, R8, 0x101f ;  /* 0x00101f082b087589 */ /* 0x002e6200000e0000 */
[----:B0-----:R-:W-:-:S02]  /*1870*/  IMAD R45, R3, R45, RZ ;  /* 0x0000002d032d7224 */ /* 0x001fc400078e02ff */
[----:B-1----:R-:W-:Y:S02]  /*1880*/  IMAD R8, R3, R8, RZ ;  /* 0x0000000803087224 */ /* 0x002fe400078e02ff */
[----:B------:R-:W0:Y:S02]  /*1890*/  SHFL.IDX PT, R3, R41, R30, 0x101f ;  /* 0x00101f1e29037589 */ /* 0x000e2400000e0000 */
[C---:B0-----:R-:W-:Y:S02]  /*18a0*/  IMAD R3, R5.reuse, R3, R45 ;  /* 0x0000000305037224 */ /* 0x041fe400078e022d */
[----:B------:R-:W0:Y:S02]  /*18b0*/  SHFL.IDX PT, R45, R43, R30, 0x101f ;  /* 0x00101f1e2b2d7589 */ /* 0x000e2400000e0000 */
[----:B0-----:R-:W-:Y:S02]  /*18c0*/  IMAD R5, R5, R45, R8 ;  /* 0x0000002d05057224 */ /* 0x001fe400078e0208 */
        /* <DEDUP_REMOVED lines=9> */
[----:B------:R-:W-:Y:S04]  /*1960*/  SHFL.IDX PT, R5, R35, R4, 0x101f ;  /* 0x00101f0423057589 */ /* 0x000fe800000e0000 */
[----:B------:R-:W1:Y:S01]  /*1970*/  SHFL.IDX PT, R31, R39, R2, 0x101f ;  /* 0x00101f02271f7589 */ /* 0x000e6200000e0000 */
[----:B0-----:R-:W-:-:S03]  /*1980*/  IMAD R42, R7, R42, R3 ;  /* 0x0000002a072a7224 */ /* 0x001fc600078e0203 */
[----:B------:R-:W0:Y:S04]  /*1990*/  SHFL.IDX PT, R3, R35, R2, 0x101f ;  /* 0x00101f0223037589 */ /* 0x000e2800000e0000 */
[----:B------:R-:W3:Y:S01]  /*19a0*/  SHFL.IDX PT, R7, R35, R6, 0x101f ;  /* 0x00101f0623077589 */ /* 0x000ee200000e0000 */
[C---:B-1----:R-:W-:Y:S02]  /*19b0*/  IMAD R31, R9.reuse, R31, R44 ;  /* 0x0000001f091f7224 */ /* 0x042fe400078e022c */
[----:B0-----:R-:W-:Y:S02]  /*19c0*/  IMAD R3, R9, R3, R40 ;  /* 0x0000000309037224 */ /* 0x001fe400078e0228 */
[----:B------:R-:W0:Y:S02]  /*19d0*/  SHFL.IDX PT, R40, R37, R2, 0x101f ;  /* 0x00101f0225287589 */ /* 0x000e2400000e0000 */
[----:B------:R-:W-:-:S02]  /*19e0*/  IMAD R30, R10, R5, R3 ;  /* 0x000000050a1e7224 */ /* 0x000fc400078e0203 */
[----:B------:R-:W1:Y:S02]  /*19f0*/  SHFL.IDX PT, R3, R35, R12, 0x101f ;  /* 0x00101f0c23037589 */ /* 0x000e6400000e0000 */
[----:B---3--:R-:W-:Y:S02]  /*1a00*/  IMAD R7, R11, R7, R30 ;  /* 0x000000070b077224 */ /* 0x008fe400078e021e */
[----:B------:R-:W3:Y:S01]  /*1a10*/  SHFL.IDX PT, R5, R35, R13, 0x101f ;  /* 0x00101f0d23057589 */ /* 0x000ee200000e0000 */
[----:B0-----:R-:W-:Y:S02]  /*1a20*/  IMAD R45, R9, R40, R45 ;  /* 0x00000028092d7224 */ /* 0x001fe400078e022d */
[----:B-1----:R-:W-:Y:S02]  /*1a30*/  IMAD R30, R14, R3, R7 ;  /* 0x000000030e1e7224 */ /* 0x002fe400078e0207 */
[----:B------:R-:W0:Y:S02]  /*1a40*/  SHFL.IDX PT, R3, R35, R20, 0x101f ;  /* 0x00101f1423037589 */ /* 0x000e2400000e0000 */
[----:B---3--:R-:W-:-:S02]  /*1a50*/  IMAD R5, R17, R5, R30 ;  /* 0x0000000511057224 */ /* 0x008fc400078e021e */
[----:B------:R-:W1:Y:S02]  /*1a60*/  SHFL.IDX PT, R7, R35, R15, 0x101f ;  /* 0x00101f0f23077589 */ /* 0x000e6400000e0000 */
[----:B0-----:R-:W-:Y:S02]  /*1a70*/  IMAD R30, R18, R3, R5 ;  /* 0x00000003121e7224 */ /* 0x001fe400078e0205 */
[----:B------:R-:W0:Y:S02]  /*1a80*/  SHFL.IDX PT, R3, R35, R16, 0x101f ;  /* 0x00101f1023037589 */ /* 0x000e2400000e0000 */
[----:B-1----:R-:W-:Y:S02]  /*1a90*/  IMAD R30, R19, R7, R30 ;  /* 0x00000007131e7224 */ /* 0x002fe400078e021e */
[----:B------:R-:W1:Y:S04]  /*1aa0*/  SHFL.IDX PT, R5, R35, R24, 0x101f ;  /* 0x00101f1823057589 */ /* 0x000e6800000e0000 */
[----:B------:R-:W3:Y:S01]  /*1ab0*/  SHFL.IDX PT, R7, R37, R4, 0x101f ;  /* 0x00101f0425077589 */ /* 0x000ee200000e0000 */
[----:B0-----:R-:W-:-:S04]  /*1ac0*/  IMAD R3, R21, R3, R30 ;  /* 0x0000000315037224 */ /* 0x001fc800078e021e */
[----:B-1----:R-:W-:Y:S02]  /*1ad0*/  IMAD R30, R22, R5, R3 ;  /* 0x00000005161e7224 */ /* 0x002fe400078e0203 */
[----:B------:R-:W0:Y:S01]  /*1ae0*/  SHFL.IDX PT, R3, R35, R26, 0x101f ;  /* 0x00101f1a23037589 */ /* 0x000e2200000e0000 */
[----:B---3--:R-:W-:-:S03]  /*1af0*/  IMAD R40, R10, R7, R45 ;  /* 0x000000070a287224 */ /* 0x008fc600078e022d */
[----:B------:R-:W1:Y:S04]  /*1b00*/  SHFL.IDX PT, R5, R37, R6, 0x101f ;  /* 0x00101f0625057589 */ /* 0x000e6800000e0000 */
[----:B------:R-:W-:Y:S01]  /*1b10*/  SHFL.IDX PT, R7, R37, R12, 0x101f ;  /* 0x00101f0c25077589 */ /* 0x000fe200000e0000 */
[----:B0-----:R-:W-:-:S03]  /*1b20*/  IMAD R30, R23, R3, R30 ;  /* 0x00000003171e7224 */ /* 0x001fc600078e021e */
[----:B------:R-:W0:Y:S01]  /*1b30*/  SHFL.IDX PT, R3, R35, R27, 0x101f ;  /* 0x00101f1b23037589 */ /* 0x000e2200000e0000 */
[----:B-1----:R-:W-:Y:S02]  /*1b40*/  IMAD R5, R11, R5, R40 ;  /* 0x000000050b057224 */ /* 0x002fe400078e0228 */
[----:B0-----:R-:W-:Y:S02]  /*1b50*/  IMAD R3, R25, R3, R30 ;  /* 0x0000000319037224 */ /* 0x001fe400078e021e */
[----:B------:R-:W-:Y:S02]  /*1b60*/  IMAD R30, R14, R7, R5 ;  /* 0x000000070e1e7224 */ /* 0x000fe400078e0205 */
[----:B------:R-:W0:Y:S04]  /*1b70*/  SHFL.IDX PT, R5, R35, R29, 0x101f ;  /* 0x00101f1d23057589 */ /* 0x000e2800000e0000 */
[----:B------:R-:W1:Y:S04]  /*1b80*/  SHFL.IDX PT, R7, R37, R13, 0x101f ;  /* 0x00101f0d25077589 */ /* 0x000e6800000e0000 */
[----:B------:R-:W3:Y:S01]  /*1b90*/  SHFL.IDX PT, R35, R35, R33, 0x101f ;  /* 0x00101f2123237589 */ /* 0x000ee200000e0000 */
[----:B0-----:R-:W-:-:S03]  /*1ba0*/  IMAD R3, R28, R5, R3 ;  /* 0x000000051c037224 */ /* 0x001fc600078e0203 */
[----:B------:R-:W0:Y:S01]  /*1bb0*/  SHFL.IDX PT, R5, R37, R20, 0x101f ;  /* 0x00101f1425057589 */ /* 0x000e2200000e0000 */
[----:B-1----:R-:W-:Y:S02]  /*1bc0*/  IMAD R7, R17, R7, R30 ;  /* 0x0000000711077224 */ /* 0x002fe400078e021e */
[----:B---3--:R-:W-:Y:S02]  /*1bd0*/  IMAD R3, R32, R35, R3 ;  /* 0x0000002320037224 */ /* 0x008fe400078e0203 */
[----:B0-----:R-:W-:Y:S02]  /*1be0*/  IMAD R30, R18, R5, R7 ;  /* 0x00000005121e7224 */ /* 0x001fe400078e0207 */
[----:B------:R-:W0:Y:S04]  /*1bf0*/  SHFL.IDX PT, R5, R37, R15, 0x101f ;  /* 0x00101f0f25057589 */ /* 0x000e2800000e0000 */
[----:B------:R-:W1:Y:S01]  /*1c00*/  SHFL.IDX PT, R7, R39, R4, 0x101f ;  /* 0x00101f0427077589 */ /* 0x000e6200000e0000 */
[----:B0-----:R-:W-:-:S03]  /*1c10*/  IMAD R30, R19, R5, R30 ;  /* 0x00000005131e7224 */ /* 0x001fc600078e021e */
[----:B------:R-:W0:Y:S01]  /*1c20*/  SHFL.IDX PT, R5, R37, R16, 0x101f ;  /* 0x00101f1025057589 */ /* 0x000e2200000e0000 */
[----:B-1----:R-:W-:-:S03]  /*1c30*/  IMAD R40, R10, R7, R31 ;  /* 0x000000070a287224 */ /* 0x002fc600078e021f */
[----:B------:R-:W1:Y:S04]  /*1c40*/  SHFL.IDX PT, R7, R39, R6, 0x101f ;  /* 0x00101f0627077589 */ /* 0x000e6800000e0000 */
[----:B------:R-:W3:Y:S01]  /*1c50*/  SHFL.IDX PT, R31, R39, R12, 0x101f ;  /* 0x00101f0c271f7589 */ /* 0x000ee200000e0000 */
[----:B0-----:R-:W-:-:S03]  /*1c60*/  IMAD R5, R21, R5, R30 ;  /* 0x0000000515057224 */ /* 0x001fc600078e021e */
[----:B------:R-:W0:Y:S01]  /*1c70*/  SHFL.IDX PT, R30, R37, R24, 0x101f ;  /* 0x00101f18251e7589 */ /* 0x000e2200000e0000 */
[----:B-1----:R-:W-:-:S04]  /*1c80*/  IMAD R7, R11, R7, R40 ;  /* 0x000000070b077224 */ /* 0x002fc800078e0228 */
[----:B---3--:R-:W-:Y:S02]  /*1c90*/  IMAD R40, R14, R31, R7 ;  /* 0x0000001f0e287224 */ /* 0x008fe400078e0207 */
[----:B------:R-:W1:Y:S04]  /*1ca0*/  SHFL.IDX PT, R7, R39, R13, 0x101f ;  /* 0x00101f0d27077589 */ /* 0x000e6800000e0000 */
[----:B------:R-:W-:Y:S01]  /*1cb0*/  SHFL.IDX PT, R31, R39, R20, 0x101f ;  /* 0x00101f14271f7589 */ /* 0x000fe200000e0000 */
[----:B0-----:R-:W-:-:S03]  /*1cc0*/  IMAD R30, R22, R30, R5 ;  /* 0x0000001e161e7224 */ /* 0x001fc600078e0205 */
[----:B------:R-:W0:Y:S01]  /*1cd0*/  SHFL.IDX PT, R5, R37, R26, 0x101f ;  /* 0x00101f1a25057589 */ /* 0x000e2200000e0000 */
[----:B-1----:R-:W-:-:S03]  /*1ce0*/  IMAD R7, R17, R7, R40 ;  /* 0x0000000711077224 */ /* 0x002fc600078e0228 */
[----:B------:R-:W1:Y:S04]  /*1cf0*/  SHFL.IDX PT, R40, R41, R2, 0x101f ;  /* 0x00101f0229287589 */ /* 0x000e6800000e0000 */
[----:B------:R-:W3:Y:S01]  /*1d00*/  SHFL.IDX PT, R2, R43, R2, 0x101f ;  /* 0x00101f022b027589 */ /* 0x000ee200000e0000 */
[----:B0-----:R-:W-:-:S03]  /*1d10*/  IMAD R30, R23, R5, R30 ;  /* 0x00000005171e7224 */ /* 0x001fc600078e021e */
[----:B------:R-:W0:Y:S01]  /*1d20*/  SHFL.IDX PT, R5, R37, R27, 0x101f ;  /* 0x00101f1b25057589 */ /* 0x000e2200000e0000 */
[----:B-1----:R-:W-:-:S03]  /*1d30*/  IMAD R35, R9, R40, R42 ;  /* 0x0000002809237224 */ /* 0x002fc600078e022a */
[----:B------:R-:W1:Y:S01]  /*1d40*/  SHFL.IDX PT, R40, R41, R4, 0x101f ;  /* 0x00101f0429287589 */ /* 0x000e6200000e0000 */
[----:B---3--:R-:W-:-:S03]  /*1d50*/  IMAD R9, R9, R2, R8 ;  /* 0x0000000209097224 */ /* 0x008fc600078e0208 */
[----:B------:R-:W3:Y:S04]  /*1d60*/  SHFL.IDX PT, R42, R41, R6, 0x101f ;  /* 0x00101f06292a7589 */ /* 0x000ee800000e0000 */
[----:B------:R-:W4:Y:S04]  /*1d70*/  SHFL.IDX PT, R4, R43, R4, 0x101f ;  /* 0x00101f042b047589 */ /* 0x000f2800000e0000 */
[----:B------:R-:W5:Y:S01]  /*1d80*/  SHFL.IDX PT, R6, R43, R6, 0x101f ;  /* 0x00101f062b067589 */ /* 0x000f6200000e0000 */
[----:B0-----:R-:W-:-:S03]  /*1d90*/  IMAD R5, R25, R5, R30 ;  /* 0x0000000519057224 */ /* 0x001fc600078e021e */
[----:B------:R-:W-:Y:S01]  /*1da0*/  SHFL.IDX PT, R2, R39, R26, 0x101f ;  /* 0x00101f1a27027589 */ /* 0x000fe200000e0000 */
[----:B------:R-:W-:-:S03]  /*1db0*/  IMAD R30, R18, R31, R7 ;  /* 0x0000001f121e7224 */ /* 0x000fc600078e0207 */
[----:B------:R-:W0:Y:S01]  /*1dc0*/  SHFL.IDX PT, R31, R39, R15, 0x101f ;  /* 0x00101f0f271f7589 */ /* 0x000e2200000e0000 */
[----:B-1----:R-:W-:-:S03]  /*1dd0*/  IMAD R40, R10, R40, R35 ;  /* 0x000000280a287224 */ /* 0x002fc600078e0223 */
[----:B------:R-:W1:Y:S01]  /*1de0*/  SHFL.IDX PT, R7, R37, R29, 0x101f ;  /* 0x00101f1d25077589 */ /* 0x000e6200000e0000 */
[----:B---3--:R-:W-:-:S03]  /*1df0*/  IMAD R42, R11, R42, R40 ;  /* 0x0000002a0b2a7224 */ /* 0x008fc600078e0228 */
[----:B------:R-:W-:Y:S01]  /*1e00*/  SHFL.IDX PT, R35, R39, R16, 0x101f ;  /* 0x00101f1027237589 */ /* 0x000fe200000e0000 */
[----:B----4-:R-:W-:-:S03]  /*1e10*/  IMAD R4, R10, R4, R9 ;  /* 0x000000040a047224 */ /* 0x010fc600078e0209 */
[----:B------:R-:W-:Y:S01]  /*1e20*/  SHFL.IDX PT, R40, R41, R13, 0x101f ;  /* 0x00101f0d29287589 */ /* 0x000fe200000e0000 */
[----:B-----5:R-:W-:-:S03]  /*1e30*/  IMAD R6, R11, R6, R4 ;  /* 0x000000060b067224 */ /* 0x020fc600078e0204 */
[----:B------:R-:W-:Y:S04]  /*1e40*/  SHFL.IDX PT, R8, R41, R16, 0x101f ;  /* 0x00101f1029087589 */ /* 0x000fe800000e0000 */
[----:B------:R-:W-:Y:S01]  /*1e50*/  SHFL.IDX PT, R4, R43, R15, 0x101f ;  /* 0x00101f0f2b047589 */ /* 0x000fe200000e0000 */
[----:B0-----:R-:W-:Y:S01]  /*1e60*/  IMAD R30, R19, R31, R30 ;  /* 0x0000001f131e7224 */ /* 0x001fe200078e021e */
[----:B------:R-:W0:Y:S01]  /*1e70*/  S2R R9, SR_CTAID.X ;  /* 0x0000000000097919 */ /* 0x000e220000002500 */
[----:B-1----:R-:W-:Y:S01]  /*1e80*/  IMAD R5, R28, R7, R5 ;  /* 0x000000071c057224 */ /* 0x002fe200078e0205 */
[----:B------:R-:W1:Y:S04]  /*1e90*/  SHFL.IDX PT, R31, R37, R33, 0x101f ;  /* 0x00101f21251f7589 */ /* 0x000e6800000e0000 */
[----:B------:R-:W3:Y:S04]  /*1ea0*/  SHFL.IDX PT, R7, R41, R12, 0x101f ;  /* 0x00101f0c29077589 */ /* 0x000ee800000e0000 */
[----:B------:R-:W-:Y:S04]  /*1eb0*/  SHFL.IDX PT, R37, R43, R20, 0x101f ;  /* 0x00101f142b257589 */ /* 0x000fe800000e0000 */
[----:B------:R-:W-:Y:S01]  /*1ec0*/  SHFL.IDX PT, R16, R43, R16, 0x101f ;  /* 0x00101f102b107589 */ /* 0x000fe200000e0000 */
[----:B-1----:R-:W-:-:S02]  /*1ed0*/  IMAD R5, R32, R31, R5 ;  /* 0x0000001f20057224 */ /* 0x002fc400078e0205 */
[----:B------:R-:W-:Y:S02]  /*1ee0*/  IMAD R31, R21, R35, R30 ;  /* 0x00000023151f7224 */ /* 0x000fe400078e021e */
[----:B---3--:R-:W-:Y:S01]  /*1ef0*/  IMAD R35, R14, R7, R42 ;  /* 0x000000070e237224 */ /* 0x008fe200078e022a */
[----:B------:R-:W-:Y:S03]  /*1f00*/  SHFL.IDX PT, R30, R41, R15, 0x101f ;  /* 0x00101f0f291e7589 */ /* 0x000fe600000e0000 */
[----:B------:R-:W-:Y:S01]  /*1f10*/  IMAD R40, R17, R40, R35 ;  /* 0x0000002811287224 */ /* 0x000fe200078e0223 */
[----:B------:R-:W1:Y:S04]  /*1f20*/  SHFL.IDX PT, R7, R41, R20, 0x101f ;  /* 0x00101f1429077589 */ /* 0x000e6800000e0000 */
[----:B------:R-:W3:Y:S04]  /*1f30*/  SHFL.IDX PT, R42, R39, R24, 0x101f ;  /* 0x00101f18272a7589 */ /* 0x000ee800000e0000 */
[----:B------:R-:W4:Y:S04]  /*1f40*/  SHFL.IDX PT, R35, R43, R12, 0x101f ;  /* 0x00101f0c2b237589 */ /* 0x000f2800000e0000 */
[----:B------:R-:W-:Y:S04]  /*1f50*/  SHFL.IDX PT, R20, R41, R26, 0x101f ;  /* 0x00101f1a29147589 */ /* 0x000fe800000e0000 */
[----:B------:R-:W-:Y:S04]  /*1f60*/  SHFL.IDX PT, R12, R41, R27, 0x101f ;  /* 0x00101f1b290c7589 */ /* 0x000fe800000e0000 */
[----:B------:R-:W-:Y:S01]  /*1f70*/  SHFL.IDX PT, R15, R41, R33, 0x101f ;  /* 0x00101f21290f7589 */ /* 0x000fe200000e0000 */
[----:B-1----:R-:W-:-:S03]  /*1f80*/  IMAD R7, R18, R7, R40 ;  /* 0x0000000712077224 */ /* 0x002fc600078e0228 */
[----:B------:R-:W1:Y:S01]  /*1f90*/  SHFL.IDX PT, R40, R39, R27, 0x101f ;  /* 0x00101f1b27287589 */ /* 0x000e6200000e0000 */
[----:B---3--:R-:W-:-:S03]  /*1fa0*/  IMAD R31, R22, R42, R31 ;  /* 0x0000002a161f7224 */ /* 0x008fc600078e021f */
[----:B------:R-:W3:Y:S01]  /*1fb0*/  SHFL.IDX PT, R42, R43, R13, 0x101f ;  /* 0x00101f0d2b2a7589 */ /* 0x000ee200000e0000 */
[----:B------:R-:W-:Y:S02]  /*1fc0*/  IMAD R30, R19, R30, R7 ;  /* 0x0000001e131e7224 */ /* 0x000fe400078e0207 */
[----:B------:R-:W-:Y:S01]  /*1fd0*/  IMAD R2, R23, R2, R31 ;  /* 0x0000000217027224 */ /* 0x000fe200078e021f */
[----:B------:R-:W5:Y:S01]  /*1fe0*/  SHFL.IDX PT, R7, R41, R24, 0x101f ;  /* 0x00101f1829077589 */ /* 0x000f6200000e0000 */
[----:B----4-:R-:W-:Y:S02]  /*1ff0*/  IMAD R6, R14, R35, R6 ;  /* 0x000000230e067224 */ /* 0x010fe400078e0206 */
[----:B------:R-:W-:Y:S01]  /*2000*/  IMAD R8, R21, R8, R30 ;  /* 0x0000000815087224 */ /* 0x000fe200078e021e */
[----:B------:R-:W4:Y:S04]  /*2010*/  SHFL.IDX PT, R13, R43, R24, 0x101f ;  /* 0x00101f182b0d7589 */ /* 0x000f2800000e0000 */
[----:B------:R-:W-:Y:S04]  /*2020*/  SHFL.IDX PT, R30, R43, R26, 0x101f ;  /* 0x00101f1a2b1e7589 */ /* 0x000fe800000e0000 */
[----:B------:R-:W-:Y:S01]  /*2030*/  SHFL.IDX PT, R14, R43, R27, 0x101f ;  /* 0x00101f1b2b0e7589 */ /* 0x000fe200000e0000 */
[----:B-1----:R-:W-:-:S03]  /*2040*/  IMAD R11, R25, R40, R2 ;  /* 0x00000028190b7224 */ /* 0x002fc600078e0202 */
[----:B------:R-:W1:Y:S01]  /*2050*/  SHFL.IDX PT, R31, R41, R29, 0x101f ;  /* 0x00101f1d291f7589 */ /* 0x000e6200000e0000 */
[----:B------:R-:W2:Y:S01]  /*2060*/  LDC R2, c[0x0][0x388] ;  /* 0x0000e200ff027b82 */ /* 0x000ea20000000800 */
[----:B---3--:R-:W-:Y:S02]  /*2070*/  IMAD R6, R17, R42, R6 ;  /* 0x0000002a11067224 */ /* 0x008fe400078e0206 */
[----:B------:R-:W-:Y:S01]  /*2080*/  SHFL.IDX PT, R35, R43, R33, 0x101f ;  /* 0x00101f212b237589 */ /* 0x000fe200000e0000 */
[----:B-----5:R-:W-:-:S03]  /*2090*/  IMAD R10, R22, R7, R8 ;  /* 0x00000007160a7224 */ /* 0x020fc600078e0208 */
[----:B------:R-:W-:Y:S01]  /*20a0*/  SHFL.IDX PT, R17, R43, R29, 0x101f ;  /* 0x00101f1d2b117589 */ /* 0x000fe200000e0000 */
[----:B------:R-:W3:Y:S01]  /*20b0*/  LDC R8, c[0x0][0x384] ;  /* 0x0000e100ff087b82 */ /* 0x000ee20000000800 */
[----:B------:R-:W-:Y:S02]  /*20c0*/  IMAD R6, R18, R37, R6 ;  /* 0x0000002512067224 */ /* 0x000fe400078e0206 */
[----:B------:R-:W5:Y:S01]  /*20d0*/  SHFL.IDX PT, R18, R39, R29, 0x101f ;  /* 0x00101f1d27127589 */ /* 0x000f6200000e0000 */
[----:B------:R-:W-:Y:S02]  /*20e0*/  IMAD R10, R23, R20, R10 ;  /* 0x00000014170a7224 */ /* 0x000fe400078e020a */
[----:B------:R-:W-:Y:S01]  /*20f0*/  IMAD R4, R19, R4, R6 ;  /* 0x0000000413047224 */ /* 0x000fe200078e0206 */
[----:B------:R-:W5:Y:S01]  /*2100*/  SHFL.IDX PT, R37, R39, R33, 0x101f ;  /* 0x00101f2127257589 */ /* 0x000f6200000e0000 */
[----:B------:R-:W5:Y:S01]  /*2110*/  LDC.64 R6, c[0x0][0x3a0] ;  /* 0x0000e800ff067b82 */ /* 0x000f620000000a00 */
[----:B------:R-:W-:-:S02]  /*2120*/  IMAD R10, R25, R12, R10 ;  /* 0x0000000c190a7224 */ /* 0x000fc400078e020a */
[----:B------:R-:W-:-:S04]  /*2130*/  IMAD R4, R21, R16, R4 ;  /* 0x0000001015047224 */ /* 0x000fc800078e0204 */
[----:B----4-:R-:W-:Y:S01]  /*2140*/  IMAD R4, R22, R13, R4 ;  /* 0x0000000d16047224 */ /* 0x010fe200078e0204 */
[----:B0-----:R-:W-:Y:S01]  /*2150*/  LEA R13, R9, R0, 0x6 ;  /* 0x00000000090d7211 */ /* 0x001fe200078e30ff */
[----:B-1----:R-:W-:Y:S01]  /*2160*/  IMAD R10, R28, R31, R10 ;  /* 0x0000001f1c0a7224 */ /* 0x002fe200078e020a */
[----:B--2---:R-:W-:Y:S01]  /*2170*/  SHF.R.S32.HI R9, RZ, 0x1f, R2 ;  /* 0x0000001fff097819 */ /* 0x004fe20000011402 */
[----:B------:R-:W-:Y:S02]  /*2180*/  IMAD R4, R23, R30, R4 ;  /* 0x0000001e17047224 */ /* 0x000fe400078e0204 */
[----:B------:R-:W-:Y:S01]  /*2190*/  IMAD R23, R32, R15, R10 ;  /* 0x0000000f20177224 */ /* 0x000fe200078e020a */
[----:B------:R-:W-:Y:S01]  /*21a0*/  LEA.HI R9, R9, R2, RZ, 0xa ;  /* 0x0000000209097211 */ /* 0x000fe200078f50ff */
[----:B------:R-:W-:Y:S02]  /*21b0*/  IMAD R4, R25, R14, R4 ;  /* 0x0000000e19047224 */ /* 0x000fe400078e0204 */
[----:B---3--:R-:W-:Y:S01]  /*21c0*/  IMAD R13, R8, UR4, R13 ;  /* 0x00000004080d7c24 */ /* 0x008fe2000f8e020d */
[----:B------:R-:W-:Y:S01]  /*21d0*/  SHF.R.S32.HI R0, RZ, 0xa, R9 ;  /* 0x0000000aff007819 */ /* 0x000fe20000011409 */
[----:B-----5:R-:W-:-:S02]  /*21e0*/  IMAD R11, R28, R18, R11 ;  /* 0x000000121c0b7224 */ /* 0x020fc400078e020b */
[----:B------:R-:W-:Y:S01]  /*21f0*/  IMAD R4, R28, R17, R4 ;  /* 0x000000111c047224 */ /* 0x000fe200078e0204 */
[C---:B------:R-:W-:Y:S01]  /*2200*/  LEA R15, R0.reuse, R13, 0x8 ;  /* 0x0000000d000f7211 */ /* 0x040fe200078e40ff */
[----:B------:R-:W-:Y:S02]  /*2210*/  IMAD R17, R0, 0x200, R13 ;  /* 0x0000020000117824 */ /* 0x000fe400078e020d */
[----:B------:R-:W-:Y:S01]  /*2220*/  IMAD R37, R32, R37, R11 ;  /* 0x0000002520257224 */ /* 0x000fe200078e020b */
[C---:B------:R-:W-:Y:S01]  /*2230*/  LEA R11, R0.reuse, R13, 0x7 ;  /* 0x0000000d000b7211 */ /* 0x040fe200078e38ff */
[--C-:B------:R-:W-:Y:S01]  /*2240*/  IMAD.WIDE R8, R13, 0x4, R6.reuse ;  /* 0x000000040d087825 */ /* 0x100fe200078e0206 */
[----:B------:R-:W-:Y:S01]  /*2250*/  BAR.SYNC.DEFER_BLOCKING 0x0 ;  /* 0x0000000000007b1d */ /* 0x000fe20000010000 */
[C---:B------:R-:W-:Y:S02]  /*2260*/  LEA R25, R0.reuse, R17, 0x8 ;  /* 0x0000001100197211 */ /* 0x040fe400078e40ff */
[C---:B------:R-:W-:Y:S01]  /*2270*/  LEA R19, R0.reuse, R15, 0x7 ;  /* 0x0000000f00137211 */ /* 0x040fe200078e38ff */
[----:B------:R-:W-:Y:S01]  /*2280*/  IMAD.WIDE R10, R11, 0x4, R6 ;  /* 0x000000040b0a7825 */ /* 0x000fe200078e0206 */
[----:B------:R-:W-:-:S02]  /*2290*/  LEA R21, R0, R17, 0x7 ;  /* 0x0000001100157211 */ /* 0x000fc400078e38ff */
[----:B------:R-:W-:Y:S01]  /*22a0*/  LEA R27, R0, R25, 0x7 ;  /* 0x00000019001b7211 */ /* 0x000fe200078e38ff */
[----:B------:R-:W-:-:S04]  /*22b0*/  IMAD.WIDE R12, R15, 0x4, R6 ;  /* 0x000000040f0c7825 */ /* 0x000fc800078e0206 */
[----:B------:R-:W-:-:S04]  /*22c0*/  IMAD.WIDE R14, R19, 0x4, R6 ;  /* 0x00000004130e7825 */ /* 0x000fc800078e0206 */
[----:B------:R-:W-:-:S04]  /*22d0*/  IMAD.WIDE R16, R17, 0x4, R6 ;  /* 0x0000000411107825 */ /* 0x000fc800078e0206 */
[--C-:B------:R-:W-:Y:S01]  /*22e0*/  IMAD.WIDE R18, R21, 0x4, R6.reuse ;  /* 0x0000000415127825 */ /* 0x100fe200078e0206 */
[----:B------:R-:W-:Y:S03]  /*22f0*/  STG.E desc[UR8][R8.64], R34 ;  /* 0x0000002208007986 */ /* 0x000fe6000c101908 */
[----:B------:R-:W-:Y:S01]  /*2300*/  IMAD.WIDE R20, R25, 0x4, R6 ;  /* 0x0000000419147825 */ /* 0x000fe200078e0206 */
[----:B------:R-:W-:Y:S03]  /*2310*/  STG.E desc[UR8][R10.64], R36 ;  /* 0x000000240a007986 */ /* 0x000fe6000c101908 */
[----:B------:R-:W-:Y:S02]  /*2320*/  IMAD R35, R32, R35, R4 ;  /* 0x0000002320237224 */ /* 0x000fe400078e0204 */
[----:B------:R-:W-:Y:S01]  /*2330*/  IMAD.WIDE R6, R27, 0x4, R6 ;  /* 0x000000041b067825 */ /* 0x000fe200078e0206 */
[----:B------:R-:W-:Y:S04]  /*2340*/  STG.E desc[UR8][R12.64], R38 ;  /* 0x000000260c007986 */ /* 0x000fe8000c101908 */
[----:B------:R-:W-:Y:S04]  /*2350*/  STG.E desc[UR8][R14.64], R3 ;  /* 0x000000030e007986 */ /* 0x000fe8000c101908 */
[----:B------:R-:W-:Y:S04]  /*2360*/  STG.E desc[UR8][R16.64], R5 ;  /* 0x0000000510007986 */ /* 0x000fe8000c101908 */
[----:B------:R-:W-:Y:S04]  /*2370*/  STG.E desc[UR8][R18.64], R37 ;  /* 0x0000002512007986 */ /* 0x000fe8000c101908 */
[----:B------:R-:W-:Y:S04]  /*2380*/  STG.E desc[UR8][R20.64], R23 ;  /* 0x0000001714007986 */ /* 0x000fe8000c101908 */
[----:B------:R-:W-:Y:S01]  /*2390*/  STG.E desc[UR8][R6.64], R35 ;  /* 0x0000002306007986 */ /* 0x000fe2000c101908 */
[----:B------:R-:W-:Y:S05]  /*23a0*/  EXIT ;  /* 0x000000000000794d */ /* 0x000fea0003800000 */
        .weak           $__internal_589_$__cuda_sm20_div_u16
        .type           $__internal_589_$__cuda_sm20_div_u16,@function
        .size           $__internal_589_$__cuda_sm20_div_u16,(.L_x_39092 - $__internal_589_$__cuda_sm20_div_u16)
$__internal_589_$__cuda_sm20_div_u16:
        /* <DEDUP_REMOVED lines=18> */
[----:B------:R-:W-:Y:S06]  /*24d0*/  RET.REL.NODEC R4 `(_Z9cuda_gemmIiLi128ELi1ELi1ELi1024ELi16ELi16ELi64ELi0ELi1EEviiiPT_S1_S1_iii) ;  /* 0xffffffd804c87950 */ /* 0x000fec0003c3ffff */
.L_x_29198:
        /* <DEDUP_REMOVED lines=10> */
.L_x_39092:


//--------------------- .text._Z9cuda_gemmIiLi128ELi1ELi1ELi1024ELi16ELi16ELi64ELi0ELi0EEviiiPT_S1_S1_iii --------------------------
	.section	.text._Z9cuda_gemmIiLi128ELi1ELi1ELi1024ELi16ELi16ELi64ELi0ELi0EEviiiPT_S1_S1_iii,"ax",@progbits
	.align	128
        .global         _Z9cuda_gemmIiLi128ELi1ELi1ELi1024ELi16ELi16ELi64ELi0ELi0EEviiiPT_S1_S1_iii
        .type           _Z9cuda_gemmIiLi128ELi1ELi1ELi1024ELi16ELi16ELi64ELi0ELi0EEviiiPT_S1_S1_iii,@function
        .size           _Z9cuda_gemmIiLi128ELi1ELi1ELi1024ELi16ELi16ELi64ELi0ELi0EEviiiPT_S1_S1_iii,(.L_x_39094 - _Z9cuda_gemmIiLi128ELi1ELi1ELi1024ELi16ELi16ELi64ELi0ELi0EEviiiPT_S1_S1_iii)
        .other          _Z9cuda_gemmIiLi128ELi1ELi1ELi1024ELi16ELi16ELi64ELi0ELi0EEviiiPT_S1_S1_iii,@"STO_CUDA_ENTRY STV_DEFAULT"
_Z9cuda_gemmIiLi128ELi1ELi1ELi1024ELi16ELi16ELi64ELi0ELi0EEviiiPT_S1_S1_iii:
.text._Z9cuda_gemmIiLi128ELi1ELi1ELi1024ELi16ELi16ELi64ELi0ELi0EEviiiPT_S1_S1_iii:
        /* <DEDUP_REMOVED lines=59> */
.L_x_29201:
        /* <DEDUP_REMOVED lines=25> */
.L_x_29200:
[----:B------:R-:W-:Y:S05]  /*0540*/  BSYNC.RECONVERGENT B0 ;  /* 0x0000000000007941 */ /* 0x000fea0003800200 */
.L_x_29199:
[----:B------:R-:W-:Y:S01]  /*0550*/  IMAD.MOV.U32 R4, RZ, RZ, 0x80 ;  /* 0x00000080ff047424 */ /* 0x000fe200078e00ff */
[----:B0-----:R-:W-:Y:S01]  /*0560*/  MOV R8, 0x590 ;  /* 0x0000059000087802 */ /* 0x001fe20000000f00 */
[----:B------:R-:W-:-:S07]  /*0570*/  IMAD.MOV.U32 R7, RZ, RZ, R17 ;  /* 0x000000ffff077224 */ /* 0x000fce00078e0011 */
[----:B------:R-:W-:Y:S05]  /*0580*/  CALL.REL.NOINC `($__internal_590_$__cuda_sm20_div_s16) ;  /* 0x00000038003c7944 */ /* 0x000fea0003c00000 */
[----:B------:R-:W-:Y:S01]  /*0590*/  PRMT R7, R6, 0x9910, RZ ;  /* 0x0000991006077816 */ /* 0x000fe200000000ff */
[----:B------:R-:W-:Y:S01]  /*05a0*/  IMAD.MOV.U32 R20, RZ, RZ, R6 ;  /* 0x000000ffff147224 */ /* 0x000fe200078e0006 */
[----:B------:R-:W-:Y:S01]  /*05b0*/  MOV R8, 0x5e0 ;  /* 0x000005e000087802 */ /* 0x000fe20000000f00 */
[----:B------:R-:W-:-:S07]  /*05c0*/  IMAD.MOV.U32 R4, RZ, RZ, 0x10 ;  /* 0x00000010ff047424 */ /* 0x000fce00078e00ff */
[----:B------:R-:W-:Y:S05]  /*05d0*/  CALL.REL.NOINC `($__internal_590_$__cuda_sm20_div_s16) ;  /* 0x0000003800287944 */ /* 0x000fea0003c00000 */
[----:B------:R-:W0:Y:S01]  /*05e0*/  I2F.U32.RP R0, R5 ;  /* 0x0000000500007306 */ /* 0x000e220000209000 */
[----:B------:R-:W1:Y:S01]  /*05f0*/  S2R R8, SR_TID.X ;  /* 0x0000000000087919 */ /* 0x000e620000002100 */
[----:B------:R-:W2:Y:S01]  /*0600*/  S2UR UR8, SR_CTAID.Y ;  /* 0x00000000000879c3 */ /* 0x000ea20000002600 */
[----:B------:R-:W-:-:S07]  /*0610*/  IMAD.MOV R7, RZ, RZ, -R5 ;  /* 0x000000ffff077224 */ /* 0x000fce00078e0a05 */
[----:B------:R-:W2:Y:S01]  /*0620*/  LDC R4, c[0x0][0x374] ;  /* 0x0000dd00ff047b82 */ /* 0x000ea20000000800 */
[----:B0-----:R-:W0:Y:S02]  /*0630*/  MUFU.RCP R0, R0 ;  /* 0x0000000000007308 */ /* 0x001e240000001000 */
[----:B0-----:R-:W-:Y:S02]  /*0640*/  IADD3 R2, PT, PT, R0, 0xffffffe, RZ ;  /* 0x0ffffffe00027810 */ /* 0x001fe40007ffe0ff */
[----:B--2---:R-:W-:-:S04]  /*0650*/  ISETP.LE.U32.AND P1, PT, R4, UR8, PT ;  /* 0x0000000804007c0c */ /* 0x004fc8000bf23070 */
        /* <DEDUP_REMOVED lines=10> */
[----:B------:R-:W-:Y:S01]  /*0700*/  @P0 IMAD.IADD R0, R0, 0x1, -R5 ;  /* 0x0000000100000824 */ /* 0x000fe200078e0a05 */
[----:B------:R-:W-:Y:S01]  /*0710*/  ISETP.NE.U32.AND P2, PT, R5, RZ, PT ;  /* 0x000000ff0500720c */ /* 0x000fe20003f45070 */
[----:B------:R-:W-:Y:S01]  /*0720*/  IMAD.SHL.U32 R23, R8, 0x4, RZ ;  /* 0x0000000408177824 */ /* 0x000fe200078e00ff */
[----:B------:R-:W-:Y:S01]  /*0730*/  @P0 IADD3 R64, PT, PT, R64, 0x1, RZ ;  /* 0x0000000140400810 */ /* 0x000fe20007ffe0ff */
[----:B------:R1:W-:Y:S01]  /*0740*/  STL.128 [R1], RZ ;  /* 0x000000ff01007387 */ /* 0x0003e20000100c00 */
[----:B------:R-:W-:Y:S01]  /*0750*/  ISETP.GE.U32.AND P1, PT, R0, R5, PT ;  /* 0x000000050000720c */ /* 0x000fe20003f26070 */
[----:B------:R-:W2:Y:S01]  /*0760*/  LDCU UR5, c[0x0][0x388] ;  /* 0x00007100ff0577ac */ /* 0x000ea20008000800 */
[----:B------:R-:W3:Y:S01]  /*0770*/  S2UR UR9, SR_CTAID.X ;  /* 0x00000000000979c3 */ /* 0x000ee20000002500 */
[----:B------:R1:W-:Y:S01]  /*0780*/  STL.128 [R1+0x10], RZ ;  /* 0x000010ff01007387 */ /* 0x0003e20000100c00 */
[----:B------:R-:W-:-:S09]  /*0790*/  PRMT R63, R6, 0x9910, RZ ;  /* 0x00009910063f7816 */ /* 0x000fd200000000ff */
[----:B------:R-:W-:Y:S01]  /*07a0*/  @P1 VIADD R64, R64, 0x1 ;  /* 0x0000000140401836 */ /* 0x000fe20000000000 */
[----:B------:R-:W-:Y:S01]  /*07b0*/  @!P2 LOP3.LUT R64, RZ, R5, RZ, 0x33, !PT ;  /* 0x00000005ff40a212 */ /* 0x000fe200078e33ff */
[----:B0-----:R-:W-:-:S03]  /*07c0*/  IMAD.SHL.U32 R22, R21, 0x4, RZ ;  /* 0x0000000415167824 */ /* 0x001fc600078e00ff */
[----:B------:R-:W-:Y:S01]  /*07d0*/  IADD3 R2, PT, PT, -R64, RZ, RZ ;  /* 0x000000ff40027210 */ /* 0x000fe20007ffe1ff */
[----:B------:R-:W-:Y:S01]  /*07e0*/  IMAD.IADD R0, R23, 0x1, R22 ;  /* 0x0000000117007824 */ /* 0x000fe200078e0216 */
[----:B------:R-:W-:-:S03]  /*07f0*/  LOP3.LUT R4, R22, 0xffff, RZ, 0xc0, !PT ;  /* 0x0000ffff16047812 */ /* 0x000fc600078ec0ff */
[----:B------:R-:W-:Y:S01]  /*0800*/  IMAD R2, R5, R2, R8 ;  /* 0x0000000205027224 */ /* 0x000fe200078e0208 */
[----:B------:R-:W-:Y:S01]  /*0810*/  MOV R8, 0x8c0 ;  /* 0x000008c000087802 */ /* 0x000fe20000000f00 */
[----:B------:R-:W-:Y:S01]  /*0820*/  IMAD.MOV R0, RZ, RZ, -R0 ;  /* 0x000000ffff007224 */ /* 0x000fe200078e0a00 */
[----:B---3--:R-:W-:Y:S02]  /*0830*/  USHF.L.U32 UR4, UR9, 0xa, URZ ;  /* 0x0000000a09047899 */ /* 0x008fe400080006ff */
[----:B------:R-:W-:Y:S01]  /*0840*/  IMAD R62, R65, UR9, RZ ;  /* 0x00000009413e7c24 */ /* 0x000fe2000f8e02ff */
[----:B------:R-:W-:Y:S02]  /*0850*/  LOP3.LUT R61, R2, 0xf, RZ, 0xc0, !PT ;  /* 0x0000000f023d7812 */ /* 0x000fe400078ec0ff */
[----:B------:R-:W-:Y:S01]  /*0860*/  PRMT R3, R0, 0x7710, RZ ;  /* 0x0000771000037816 */ /* 0x000fe200000000ff */
[----:B------:R-:W-:Y:S01]  /*0870*/  IMAD.MOV.U32 R0, RZ, RZ, R1 ;  /* 0x000000ffff007224 */ /* 0x000fe200078e0001 */
[----:B--2---:R-:W-:-:S03]  /*0880*/  UIMAD UR4, UR8, UR5, UR4 ;  /* 0x00000005080472a4 */ /* 0x004fc6000f8e0204 */
[----:B------:R-:W-:-:S05]  /*0890*/  VIADD R3, R3, 0x3ff ;  /* 0x000003ff03037836 */ /* 0x000fca0000000000 */
[----:B-1----:R-:W-:-:S07]  /*08a0*/  LOP3.LUT R3, R3, 0xffff, RZ, 0xc0, !PT ;  /* 0x0000ffff03037812 */ /* 0x002fce00078ec0ff */
[----:B------:R-:W-:Y:S05]  /*08b0*/  CALL.REL.NOINC `($__internal_591_$__cuda_sm20_div_u16) ;  /* 0x0000003400d47944 */ /* 0x000fea0003c00000 */
        /* <DEDUP_REMOVED lines=14> */
.L_x_29204:
[----:B0-----:R-:W-:-:S04]  /*09a0*/  VIADD R5, R23, UR4 ;  /* 0x0000000417057c36 */ /* 0x001fc80008000000 */
[----:B-1----:R-:W-:-:S06]  /*09b0*/  IMAD.WIDE R4, R5, 0x4, R8 ;  /* 0x0000000405047825 */ /* 0x002fcc00078e0208 */
        /* <DEDUP_REMOVED lines=8> */
.L_x_29203:
[----:B------:R-:W-:Y:S05]  /*0a40*/  BSYNC.RECONVERGENT B0 ;  /* 0x0000000000007941 */ /* 0x000fea0003800200 */
.L_x_29202:
[----:B------:R-:W-:Y:S04]  /*0a50*/  BSSY.RECONVERGENT B0, `(.L_x_29205) ;  /* 0x0000021000007945 */ /* 0x000fe80003800200 */
[----:B------:R-:W-:Y:S05]  /*0a60*/  @!P1 BRA `(.L_x_29206) ;  /* 0x00000000007c9947 */ /* 0x000fea0003800000 */
[----:B0-----:R-:W0:Y:S01]  /*0a70*/  S2R R4, SR_CgaCtaId ;  /* 0x0000000000047919 */ /* 0x001e220000008800 */
[----:B------:R-:W1:Y:S01]  /*0a80*/  LDC.64 R24, c[0x0][0x390] ;  /* 0x0000e400ff187b82 */ /* 0x000e620000000a00 */
[----:B------:R-:W-:-:S04]  /*0a90*/  MOV R3, 0x400 ;  /* 0x0000040000037802 */ /* 0x000fc80000000f00 */
[----:B------:R-:W-:-:S04]  /*0aa0*/  IADD3 R3, PT, PT, R3, 0x480, RZ ;  /* 0x0000048003037810 */ /* 0x000fc80007ffe0ff */
[----:B0-----:R-:W-:-:S07]  /*0ab0*/  LEA R30, R4, R3, 0x18 ;  /* 0x00000003041e7211 */ /* 0x001fce00078ec0ff */
.L_x_29207:
[C---:B--2---:R-:W-:Y:S02]  /*0ac0*/  IMAD.IADD R9, R22.reuse, 0x1, R23 ;  /* 0x0000000116097824 */ /* 0x044fe400078e0217 */
[----:B------:R-:W-:Y:S02]  /*0ad0*/  VIADD R5, R23, UR4 ;  /* 0x0000000417057c36 */ /* 0x000fe40008000000 */
[----:B------:R-:W-:Y:S01]  /*0ae0*/  IMAD.IADD R3, R22, 0x1, R9 ;  /* 0x0000000116037824 */ /* 0x000fe200078e0209 */
[----:B------:R-:W-:Y:S01]  /*0af0*/  IADD3 R9, PT, PT, R9, UR4, RZ ;  /* 0x0000000409097c10 */ /* 0x000fe2000fffe0ff */
[----:B-1----:R-:W-:-:S04]  /*0b00*/  IMAD.WIDE R4, R5, 0x4, R24 ;  /* 0x0000000405047825 */ /* 0x002fc800078e0218 */
[----:B------:R-:W-:Y:S02]  /*0b10*/  IMAD.IADD R27, R22, 0x1, R3 ;  /* 0x00000001161b7824 */ /* 0x000fe400078e0203 */
[----:B------:R-:W-:Y:S01]  /*0b20*/  VIADD R13, R3, UR4 ;  /* 0x00000004030d7c36 */ /* 0x000fe20008000000 */
[----:B------:R-:W2:Y:S01]  /*0b30*/  LDG.E.128 R4, desc[UR6][R4.64] ;  /* 0x0000000604047981 */ /* 0x000ea2000c1e1d00 */
[----:B------:R-:W-:Y:S02]  /*0b40*/  VIADD R17, R27, UR4 ;  /* 0x000000041b117c36 */ /* 0x000fe40008000000 */
[----:B------:R-:W-:-:S04]  /*0b50*/  IMAD.WIDE R8, R9, 0x4, R24 ;  /* 0x0000000409087825 */ /* 0x000fc800078e0218 */
[--C-:B------:R-:W-:Y:S02]  /*0b60*/  IMAD.WIDE R12, R13, 0x4, R24.reuse ;  /* 0x000000040d0c7825 */ /* 0x100fe400078e0218 */
[----:B------:R-:W3:Y:S02]  /*0b70*/  LDG.E.128 R8, desc[UR6][R8.64] ;  /* 0x0000000608087981 */ /* 0x000ee4000c1e1d00 */
[----:B------:R-:W-:Y:S02]  /*0b80*/  IMAD.WIDE R16, R17, 0x4, R24 ;  /* 0x0000000411107825 */ /* 0x000fe400078e0218 */
[----:B------:R-:W4:Y:S04]  /*0b90*/  LDG.E.128 R12, desc[UR6][R12.64] ;  /* 0x000000060c0c7981 */ /* 0x000f28000c1e1d00 */
[----:B------:R-:W5:Y:S01]  /*0ba0*/  LDG.E.128 R16, desc[UR6][R16.64] ;  /* 0x0000000610107981 */ /* 0x000f62000c1e1d00 */
[----:B------:R-:W-:-:S04]  /*0bb0*/  IMAD R32, R23, 0x4, R30 ;  /* 0x0000000417207824 */ /* 0x000fc800078e021e */
[----:B------:R-:W-:-:S05]  /*0bc0*/  IMAD R26, R21, 0x10, R32 ;  /* 0x00000010151a7824 */ /* 0x000fca00078e0220 */
[----:B------:R-:W-:-:S05]  /*0bd0*/  LEA R28, R21, R26, 0x4 ;  /* 0x0000001a151c7211 */ /* 0x000fca00078e20ff */
        /* <DEDUP_REMOVED lines=8> */
.L_x_29206:
[----:B------:R-:W-:Y:S05]  /*0c60*/  BSYNC.RECONVERGENT B0 ;  /* 0x0000000000007941 */ /* 0x000fea0003800200 */
.L_x_29205:
        /* <DEDUP_REMOVED lines=49> */
[----:B------:R-:W-:Y:S01]  /*0f80*/  IADD3 R8, PT, PT, R61, 0x8, RZ ;  /* 0x000000083d087810 */ /* 0x000fe20007ffe0ff */
[----:B------:R-:W-:Y:S01]  /*0f90*/  IMAD.IADD R58, R58, 0x1, -R7 ;  /* 0x000000013a3a7824 */ /* 0x000fe200078e0a07 */
[----:B------:R-:W-:Y:S01]  /*0fa0*/  SEL R55, R5, RZ, P0 ;  /* 0x000000ff05377207 */ /* 0x000fe20000000000 */
[----:B------:R-:W-:Y:S01]  /*0fb0*/  VIADD R27, R2, 0xffffffff ;  /* 0xffffffff021b7836 */ /* 0x000fe20000000000 */
[----:B------:R-:W-:-:S02]  /*0fc0*/  ISETP.GE.AND P0, PT, R8, R5, PT ;  /* 0x000000050800720c */ /* 0x000fc40003f06270 */
[-C--:B------:R-:W-:Y:S01]  /*0fd0*/  ISETP.GE.AND P1, PT, R56, R5.reuse, PT ;  /* 0x000000053800720c */ /* 0x080fe20003f26270 */
[----:B------:R-:W-:Y:S01]  /*0fe0*/  IMAD.IADD R55, R6, 0x1, -R55 ;  /* 0x0000000106377824 */ /* 0x000fe200078e0a37 */
[----:B------:R-:W-:Y:S01]  /*0ff0*/  SEL R53, R5, RZ, P0 ;  /* 0x000000ff05357207 */ /* 0x000fe20000000000 */
[----:B------:R-:W-:Y:S01]  /*1000*/  VIADD R6, R61, 0xa ;  /* 0x0000000a3d067836 */ /* 0x000fe20000000000 */
[-C--:B------:R-:W-:Y:S02]  /*1010*/  ISETP.GE.AND P2, PT, R54, R5.reuse, PT ;  /* 0x000000053600720c */ /* 0x080fe40003f46270 */
[----:B------:R-:W-:Y:S01]  /*1020*/  SEL R3, R5, RZ, P1 ;  /* 0x000000ff05037207 */ /* 0x000fe20000800000 */
[----:B------:R-:W-:Y:S01]  /*1030*/  IMAD.IADD R53, R8, 0x1, -R53 ;  /* 0x0000000108357824 */ /* 0x000fe200078e0a35 */
[----:B------:R-:W-:Y:S01]  /*1040*/  ISETP.GE.AND P0, PT, R6, R5, PT ;  /* 0x000000050600720c */ /* 0x000fe20003f06270 */
[----:B------:R-:W-:Y:S01]  /*1050*/  VIADD R8, R61, 0xc ;  /* 0x0000000c3d087836 */ /* 0x000fe20000000000 */
[C---:B------:R-:W-:Y:S01]  /*1060*/  SEL R7, R5.reuse, RZ, P2 ;  /* 0x000000ff05077207 */ /* 0x040fe20001000000 */
[----:B------:R-:W-:Y:S01]  /*1070*/  IMAD.IADD R56, R56, 0x1, -R3 ;  /* 0x0000000138387824 */ /* 0x000fe200078e0a03 */
[----:B------:R-:W-:-:S02]  /*1080*/  SEL R51, R5, RZ, P0 ;  /* 0x000000ff05337207 */ /* 0x000fc40000000000 */
[-C--:B------:R-:W-:Y:S01]  /*1090*/  ISETP.GE.AND P0, PT, R8, R5.reuse, PT ;  /* 0x000000050800720c */ /* 0x080fe20003f06270 */
[----:B------:R-:W-:Y:S01]  /*10a0*/  IMAD.IADD R54, R54, 0x1, -R7 ;  /* 0x0000000136367824 */ /* 0x000fe200078e0a07 */
[-C--:B------:R-:W-:Y:S01]  /*10b0*/  ISETP.GE.AND P1, PT, R52, R5.reuse, PT ;  /* 0x000000053400720c */ /* 0x080fe20003f26270 */
[----:B------:R-:W-:Y:S01]  /*10c0*/  IMAD.IADD R51, R6, 0x1, -R51 ;  /* 0x0000000106337824 */ /* 0x000fe200078e0a33 */
[----:B------:R-:W-:Y:S01]  /*10d0*/  SEL R49, R5, RZ, P0 ;  /* 0x000000ff05317207 */ /* 0x000fe20000000000 */
[----:B------:R-:W-:Y:S01]  /*10e0*/  VIADD R6, R61, 0xe ;  /* 0x0000000e3d067836 */ /* 0x000fe20000000000 */
[-C--:B------:R-:W-:Y:S02]  /*10f0*/  ISETP.GE.AND P2, PT, R50, R5.reuse, PT ;  /* 0x000000053200720c */ /* 0x080fe40003f46270 */
[----:B------:R-:W-:Y:S01]  /*1100*/  SEL R3, R5, RZ, P1 ;  /* 0x000000ff05037207 */ /* 0x000fe20000800000 */
[----:B------:R-:W-:Y:S01]  /*1110*/  IMAD.IADD R49, R8, 0x1, -R49 ;  /* 0x0000000108317824 */ /* 0x000fe200078e0a31 */
[----:B------:R-:W-:-:S02]  /*1120*/  ISETP.GE.AND P0, PT, R6, R5, PT ;  /* 0x000000050600720c */ /* 0x000fc40003f06270 */
[C---:B------:R-:W-:Y:S01]  /*1130*/  SEL R7, R5.reuse, RZ, P2 ;  /* 0x000000ff05077207 */ /* 0x040fe20001000000 */
[----:B------:R-:W-:Y:S01]  /*1140*/  IMAD.IADD R52, R52, 0x1, -R3 ;  /* 0x0000000134347824 */ /* 0x000fe200078e0a03 */
[----:B------:R-:W-:Y:S02]  /*1150*/  SEL R47, R5, RZ, P0 ;  /* 0x000000ff052f7207 */ /* 0x000fe40000000000 */
[-C--:B------:R-:W-:Y:S02]  /*1160*/  ISETP.GE.AND P2, PT, R46, R5.reuse, PT ;  /* 0x000000052e00720c */ /* 0x080fe40003f46270 */
[-C--:B------:R-:W-:Y:S01]  /*1170*/  ISETP.GE.AND P0, PT, R61, R5.reuse, PT ;  /* 0x000000053d00720c */ /* 0x080fe20003f06270 */
[----:B------:R-:W-:Y:S01]  /*1180*/  IMAD.IADD R47, R6, 0x1, -R47 ;  /* 0x00000001062f7824 */ /* 0x000fe200078e0a2f */
[----:B------:R-:W-:Y:S02]  /*1190*/  ISETP.GE.AND P1, PT, R48, R5, PT ;  /* 0x000000053000720c */ /* 0x000fe40003f26270 */
[----:B------:R-:W-:-:S02]  /*11a0*/  IADD3 R50, PT, PT, R50, -R7, RZ ;  /* 0x8000000732327210 */ /* 0x000fc40007ffe0ff */
[C---:B------:R-:W-:Y:S02]  /*11b0*/  SEL R7, R5.reuse, RZ, P2 ;  /* 0x000000ff05077207 */ /* 0x040fe40001000000 */
[C---:B------:R-:W-:Y:S02]  /*11c0*/  SEL R26, R5.reuse, RZ, P0 ;  /* 0x000000ff051a7207 */ /* 0x040fe40000000000 */
[----:B------:R-:W-:Y:S01]  /*11d0*/  SEL R3, R5, RZ, P1 ;  /* 0x000000ff05037207 */ /* 0x000fe20000800000 */
[----:B------:R-:W-:Y:S01]  /*11e0*/  IMAD.IADD R46, R46, 0x1, -R7 ;  /* 0x000000012e2e7824 */ /* 0x000fe200078e0a07 */
[----:B------:R-:W-:Y:S01]  /*11f0*/  VIMNMX R45, PT, PT, R4, 0x10, PT ;  /* 0x00000010042d7848 */ /* 0x000fe20003fe0100 */
[----:B------:R-:W-:Y:S01]  /*1200*/  IMAD.IADD R26, R61, 0x1, -R26 ;  /* 0x000000013d1a7824 */ /* 0x000fe200078e0a1a */
[----:B------:R-:W-:Y:S02]  /*1210*/  IADD3 R48, PT, PT, R48, -R3, RZ ;  /* 0x8000000330307210 */ /* 0x000fe40007ffe0ff */
        /* <DEDUP_REMOVED lines=13> */
.L_x_29262:
[----:B0-----:R-:W0:Y:S01]  /*12f0*/  S2R R6, SR_TID.X ;  /* 0x0000000000067919 */ /* 0x001e220000002100 */
[----:B-1----:R-:W1:Y:S01]  /*1300*/  LDC R25, c[0x0][0x3ac] ;  /* 0x0000eb00ff197b82 */ /* 0x002e620000000800 */
[----:B------:R-:W-:Y:S01]  /*1310*/  VIMNMX R3, PT, PT, R65, 0x80, PT ;  /* 0x0000008041037848 */ /* 0x000fe20003fe0100 */
[----:B------:R-:W-:Y:S01]  /*1320*/  IMAD.MOV R2, RZ, RZ, -R64 ;  /* 0x000000ffff027224 */ /* 0x000fe200078e0a40 */
[C---:B-1----:R-:W-:Y:S02]  /*1330*/  ISETP.GT.AND P6, PT, R25.reuse, RZ, PT ;  /* 0x000000ff1900720c */ /* 0x042fe40003fc4270 */
[C---:B------:R-:W-:Y:S02]  /*1340*/  ISETP.GE.AND P5, PT, R25.reuse, 0x2, PT ;  /* 0x000000021900780c */ /* 0x040fe40003fa6270 */
[C---:B------:R-:W-:Y:S02]  /*1350*/  ISETP.GE.AND P4, PT, R25.reuse, 0x3, PT ;  /* 0x000000031900780c */ /* 0x040fe40003f86270 */
[----:B------:R-:W-:Y:S01]  /*1360*/  ISETP.GE.AND P3, PT, R25, 0x4, PT ;  /* 0x000000041900780c */ /* 0x000fe20003f66270 */
[----:B0-----:R-:W-:Y:S01]  /*1370*/  IMAD R5, R3, R2, R6 ;  /* 0x0000000203057224 */ /* 0x001fe200078e0206 */
[----:B------:R-:W-:-:S02]  /*1380*/  ISETP.GE.AND P2, PT, R25, 0x5, PT ;  /* 0x000000051900780c */ /* 0x000fc40003f46270 */
[----:B------:R-:W-:Y:S01]  /*1390*/  ISETP.GE.AND P1, PT, R25, 0x6, PT ;  /* 0x000000061900780c */ /* 0x000fe20003f26270 */
[----:B------:R-:W-:Y:S01]  /*13a0*/  IMAD.IADD R2, R5, 0x1, R42 ;  /* 0x0000000105027824 */ /* 0x000fe200078e022a */
[----:B------:R-:W-:Y:S02]  /*13b0*/  IADD3 R42, PT, PT, R3, R42, RZ ;  /* 0x0000002a032a7210 */ /* 0x000fe40007ffe0ff */
[----:B------:R-:W-:Y:S02]  /*13c0*/  P2R R3, PR, RZ, 0x40 ;  /* 0x00000040ff037803 */ /* 0x000fe40000000000 */
[----:B------:R-:W-:Y:S02]  /*13d0*/  ISETP.GE.AND P6, PT, R25, 0x8, PT ;  /* 0x000000081900780c */ /* 0x000fe40003fc6270 */
[----:B------:R-:W-:Y:S02]  /*13e0*/  ISETP.NE.AND P6, PT, R3, RZ, PT ;  /* 0x000000ff0300720c */ /* 0x000fe40003fc5270 */
[----:B------:R-:W-:-:S11]  /*13f0*/  ISETP.GE.AND P0, PT, R25, 0x7, PT ;  /* 0x000000071900780c */ /* 0x000fd60003f06270 */
[----:B--234-:R-:W-:Y:S05]  /*1400*/  @!P6 BRA `(.L_x_29210) ;  /* 0x00000000001ce947 */ /* 0x01cfea0003800000 */
[----:B------:R-:W0:Y:S01]  /*1410*/  S2UR UR5, SR_CgaCtaId ;  /* 0x00000000000579c3 */ /* 0x000e220000008800 */
[----:B------:R-:W-:Y:S01]  /*1420*/  UMOV UR4, 0x400 ;  /* 0x0000040000047882 */ /* 0x000fe20000000000 */
[----:B------:R-:W-:Y:S01]  /*1430*/  IMAD R3, R2, R25, R61 ;  /* 0x0000001902037224 */ /* 0x000fe200078e023d */
[----:B------:R-:W-:-:S04]  /*1440*/  UIADD3 UR4, UPT, UPT, UR4, 0x480, URZ ;  /* 0x0000048004047890 */ /* 0x000fc8000fffe0ff */
[----:B0-----:R-:W-:-:S06]  /*1450*/  ULEA UR4, UR5, UR4, 0x18 ;  /* 0x0000000405047291 */ /* 0x001fcc000f8ec0ff */
[----:B------:R-:W-:-:S05]  /*1460*/  LEA R3, R3, UR4, 0x2 ;  /* 0x0000000403037c11 */ /* 0x000fca000f8e10ff */
[----:B------:R0:W1:Y:S02]  /*1470*/  LDS R24, [R3] ;  /* 0x0000000003187984 */ /* 0x0000640000000800 */
.L_x_29210:
        /* <DEDUP_REMOVED lines=8> */
.L_x_29211:
        /* <DEDUP_REMOVED lines=8> */
.L_x_29212:
        /* <DEDUP_REMOVED lines=8> */
.L_x_29213:
        /* <DEDUP_REMOVED lines=8> */
.L_x_29214:
        /* <DEDUP_REMOVED lines=8> */
.L_x_29215:
        /* <DEDUP_REMOVED lines=8> */
.L_x_29216:
[C---:B------:R-:W-:Y:S02]  /*1780*/  ISETP.GE.AND P6, PT, R25.reuse, 0x8, PT ;  /* 0x000000081900780c */ /* 0x040fe40003fc6270 */
[----:B0-2-4-:R-:W-:Y:S02]  /*1790*/  P2R R3, PR, RZ, 0x1 ;  /* 0x00000001ff037803 */ /* 0x015fe40000000000 */
        /* <DEDUP_REMOVED lines=9> */
[----:B------:R0:W2:Y:S02]  /*1830*/  LDS R17, [R3] ;  /* 0x0000000003117984 */ /* 0x0000a40000000800 */
.L_x_29217:
        /* <DEDUP_REMOVED lines=11> */
[----:B------:R0:W4:Y:S02]  /*18f0*/  LDS R16, [R3] ;  /* 0x0000000003107984 */ /* 0x0001240000000800 */
.L_x_29218:
        /* <DEDUP_REMOVED lines=12> */
.L_x_29219:
        /* <DEDUP_REMOVED lines=12> */
.L_x_29220:
        /* <DEDUP_REMOVED lines=12> */
.L_x_29221:
        /* <DEDUP_REMOVED lines=12> */
.L_x_29222:
        /* <DEDUP_REMOVED lines=12> */
.L_x_29223:
        /* <DEDUP_REMOVED lines=12> */
.L_x_29224:
        /* <DEDUP_REMOVED lines=13> */
.L_x_29225:
        /* <DEDUP_REMOVED lines=14> */
[----:B0-----:R-:W-:-:S09]  /*1f30*/  LEA R8, R3, R8, 0x18 ;  /* 0x0000000803087211 */ /* 0x001fd200078ec0ff */
.L_x_29261:
        /* <DEDUP_REMOVED lines=12> */
.L_x_29265:
[----:B01----:R-:W-:-:S07]  /*2000*/  IMAD R3, R24, R3, RZ ;  /* 0x0000000318037224 */ /* 0x003fce00078e02ff */
.L_x_29229:
[----:B------:R-:W-:-:S13]  /*2010*/  ISETP.GE.AND P5, PT, R4, 0x2, PT ;  /* 0x000000020400780c */ /* 0x000fda0003fa6270 */
[----:B------:R-:W-:Y:S05]  /*2020*/  @!P5 BRA `(.L_x_29231) ;  /* 0x000000000010d947 */ /* 0x000fea0003800000 */
[----:B------:R-:W-:-:S03]  /*2030*/  UMOV UR4, 0xffffffff ;  /* 0xffffffff00047882 */ /* 0x000fc60000000000 */
[----:B------:R-:W-:Y:S05]  /*2040*/  BRA.DIV UR4, `(.L_x_29232) ;  /* 0x00000016046c7947 */ /* 0x000fea000b800000 */
[----:B------:R0:W0:Y:S02]  /*2050*/  SHFL.IDX PT, R66, R2, R60, 0x101f ;  /* 0x00101f3c02427589 */ /* 0x00002400000e0000 */
.L_x_29268:
[----:B0--3--:R-:W-:-:S07]  /*2060*/  IMAD R3, R23, R66, R3 ;  /* 0x0000004217037224 */ /* 0x009fce00078e0203 */
.L_x_29231:
[----:B------:R-:W-:-:S13]  /*2070*/  ISETP.GE.AND P4, PT, R4, 0x3, PT ;  /* 0x000000030400780c */ /* 0x000fda0003f86270 */
[----:B------:R-:W-:Y:S05]  /*2080*/  @!P4 BRA `(.L_x_29233) ;  /* 0x000000000010c947 */ /* 0x000fea0003800000 */
[----:B------:R-:W-:-:S03]  /*2090*/  UMOV UR4, 0xffffffff ;  /* 0xffffffff00047882 */ /* 0x000fc60000000000 */
[----:B------:R-:W-:Y:S05]  /*20a0*/  BRA.DIV UR4, `(.L_x_29234) ;  /* 0x0000001604787947 */ /* 0x000fea000b800000 */
[----:B------:R0:W0:Y:S02]  /*20b0*/  SHFL.IDX PT, R66, R2, R59, 0x101f ;  /* 0x00101f3b02427589 */ /* 0x00002400000e0000 */
.L_x_29271:
[----:B0-----:R-:W-:-:S07]  /*20c0*/  IMAD R3, R22, R66, R3 ;  /* 0x0000004216037224 */ /* 0x001fce00078e0203 */
.L_x_29233:
[----:B------:R-:W-:-:S13]  /*20d0*/  ISETP.GE.AND P3, PT, R4, 0x4, PT ;  /* 0x000000040400780c */ /* 0x000fda0003f66270 */
[----:B------:R-:W-:Y:S05]  /*20e0*/  @!P3 BRA `(.L_x_29235) ;  /* 0x000000000010b947 */ /* 0x000fea0003800000 */
[----:B------:R-:W-:-:S03]  /*20f0*/  UMOV UR4, 0xffffffff ;  /* 0xffffffff00047882 */ /* 0x000fc60000000000 */
[----:B------:R-:W-:Y:S05]  /*2100*/  BRA.DIV UR4, `(.L_x_29236) ;  /* 0x0000001604847947 */ /* 0x000fea000b800000 */
[----:B------:R0:W0:Y:S02]  /*2110*/  SHFL.IDX PT, R66, R2, R58, 0x101f ;  /* 0x00101f3a02427589 */ /* 0x00002400000e0000 */
.L_x_29274:
[----:B0-----:R-:W-:-:S07]  /*2120*/  IMAD R3, R21, R66, R3 ;  /* 0x0000004215037224 */ /* 0x001fce00078e0203 */
.L_x_29235:
[----:B------:R-:W-:-:S13]  /*2130*/  ISETP.GE.AND P2, PT, R4, 0x5, PT ;  /* 0x000000050400780c */ /* 0x000fda0003f46270 */
[----:B------:R-:W-:Y:S05]  /*2140*/  @!P2 BRA `(.L_x_29237) ;  /* 0x000000000010a947 */ /* 0x000fea0003800000 */
[----:B------:R-:W-:-:S03]  /*2150*/  UMOV UR4, 0xffffffff ;  /* 0xffffffff00047882 */ /* 0x000fc60000000000 */
[----:B------:R-:W-:Y:S05]  /*2160*/  BRA.DIV UR4, `(.L_x_29238) ;  /* 0x0000001604907947 */ /* 0x000fea000b800000 */
[----:B------:R0:W0:Y:S02]  /*2170*/  SHFL.IDX PT, R66, R2, R57, 0x101f ;  /* 0x00101f3902427589 */ /* 0x00002400000e0000 */
.L_x_29277:
[----:B0-----:R-:W-:-:S07]  /*2180*/  IMAD R3, R20, R66, R3 ;  /* 0x0000004214037224 */ /* 0x001fce00078e0203 */
.L_x_29237:
[----:B------:R-:W-:-:S13]  /*2190*/  ISETP.GE.AND P1, PT, R4, 0x6, PT ;  /* 0x000000060400780c */ /* 0x000fda0003f26270 */
[----:B------:R-:W-:Y:S05]  /*21a0*/  @!P1 BRA `(.L_x_29239) ;  /* 0x0000000000109947 */ /* 0x000fea0003800000 */
[----:B------:R-:W-:-:S03]  /*21b0*/  UMOV UR4, 0xffffffff ;  /* 0xffffffff00047882 */ /* 0x000fc60000000000 */
[----:B------:R-:W-:Y:S05]  /*21c0*/  BRA.DIV UR4, `(.L_x_29240) ;  /* 0x00000016049c7947 */ /* 0x000fea000b800000 */
[----:B------:R0:W0:Y:S02]  /*21d0*/  SHFL.IDX PT, R66, R2, R56, 0x101f ;  /* 0x00101f3802427589 */ /* 0x00002400000e0000 */
.L_x_29280:
[----:B0-----:R-:W-:-:S07]  /*21e0*/  IMAD R3, R19, R66, R3 ;  /* 0x0000004213037224 */ /* 0x001fce00078e0203 */
.L_x_29239:
[----:B------:R-:W-:-:S13]  /*21f0*/  ISETP.GE.AND P0, PT, R4, 0x7, PT ;  /* 0x000000070400780c */ /* 0x000fda0003f06270 */
[----:B------:R-:W-:Y:S05]  /*2200*/  @!P0 BRA `(.L_x_29241) ;  /* 0x0000000000108947 */ /* 0x000fea0003800000 */
[----:B------:R-:W-:-:S03]  /*2210*/  UMOV UR4, 0xffffffff ;  /* 0xffffffff00047882 */ /* 0x000fc60000000000 */
[----:B------:R-:W-:Y:S05]  /*2220*/  BRA.DIV UR4, `(.L_x_29242) ;  /* 0x0000001604a87947 */ /* 0x000fea000b800000 */
[----:B------:R0:W0:Y:S02]  /*2230*/  SHFL.IDX PT, R66, R2, R55, 0x101f ;  /* 0x00101f3702427589 */ /* 0x00002400000e0000 */
.L_x_29283:
[----:B0-----:R-:W-:-:S07]  /*2240*/  IMAD R3, R18, R66, R3 ;  /* 0x0000004212037224 */ /* 0x001fce00078e0203 */
.L_x_29241:
[----:B------:R-:W-:-:S13]  /*2250*/  ISETP.GE.AND P6, PT, R4, 0x8, PT ;  /* 0x000000080400780c */ /* 0x000fda0003fc6270 */
[----:B------:R-:W-:Y:S05]  /*2260*/  @!P6 BRA `(.L_x_29243) ;  /* 0x000000000010e947 */ /* 0x000fea0003800000 */
[----:B------:R-:W-:-:S03]  /*2270*/  UMOV UR4, 0xffffffff ;  /* 0xffffffff00047882 */ /* 0x000fc60000000000 */
[----:B------:R-:W-:Y:S05]  /*2280*/  BRA.DIV UR4, `(.L_x_29244) ;  /* 0x0000001604b47947 */ /* 0x000fea000b800000 */
[----:B------:R0:W0:Y:S02]  /*2290*/  SHFL.IDX PT, R66, R2, R54, 0x101f ;  /* 0x00101f3602427589 */ /* 0x00002400000e0000 */
.L_x_29286:
[----:B0-2---:R-:W-:-:S07]  /*22a0*/  IMAD R3, R17, R66, R3 ;  /* 0x0000004211037224 */ /* 0x005fce00078e0203 */
.L_x_29243:
[----:B------:R-:W-:-:S13]  /*22b0*/  ISETP.GE.AND P6, PT, R4, 0x9, PT ;  /* 0x000000090400780c */ /* 0x000fda0003fc6270 */
[----:B------:R-:W-:Y:S05]  /*22c0*/  @!P6 BRA `(.L_x_29245) ;  /* 0x000000000010e947 */ /* 0x000fea0003800000 */
[----:B------:R-:W-:-:S03]  /*22d0*/  UMOV UR4, 0xffffffff ;  /* 0xffffffff00047882 */ /* 0x000fc60000000000 */
[----:B------:R-:W-:Y:S05]  /*22e0*/  BRA.DIV UR4, `(.L_x_29246) ;  /* 0x0000001604c07947 */ /* 0x000fea000b800000 */
[----:B------:R0:W0:Y:S02]  /*22f0*/  SHFL.IDX PT, R66, R2, R53, 0x101f ;  /* 0x00101f3502427589 */ /* 0x00002400000e0000 */
.L_x_29289:
[----:B0---4-:R-:W-:-:S07]  /*2300*/  IMAD R3, R16, R66, R3 ;  /* 0x0000004210037224 */ /* 0x011fce00078e0203 */
.L_x_29245:
[----:B------:R-:W-:-:S13]  /*2310*/  ISETP.GE.AND P6, PT, R4, 0xa, PT ;  /* 0x0000000a0400780c */ /* 0x000fda0003fc6270 */
[----:B------:R-:W-:Y:S05]  /*2320*/  @!P6 BRA `(.L_x_29247) ;  /* 0x000000000010e947 */ /* 0x000fea0003800000 */
[----:B------:R-:W-:-:S03]  /*2330*/  UMOV UR4, 0xffffffff ;  /* 0xffffffff00047882 */ /* 0x000fc60000000000 */
[----:B------:R-:W-:Y:S05]  /*2340*/  BRA.DIV UR4, `(.L_x_29248) ;  /* 0x0000001604cc7947 */ /* 0x000fea000b800000 */
[----:B------:R0:W0:Y:S02]  /*2350*/  SHFL.IDX PT, R66, R2, R52, 0x101f ;  /* 0x00101f3402427589 */ /* 0x00002400000e0000 */
.L_x_29292:
[----:B0-----:R-:W-:-:S07]  /*2360*/  IMAD R3, R15, R66, R3 ;  /* 0x000000420f037224 */ /* 0x001fce00078e0203 */
.L_x_29247:
[----:B------:R-:W-:-:S13]  /*2370*/  ISETP.GE.AND P6, PT, R4, 0xb, PT ;  /* 0x0000000b0400780c */ /* 0x000fda0003fc6270 */
[----:B------:R-:W-:Y:S05]  /*2380*/  @!P6 BRA `(.L_x_29249) ;  /* 0x000000000010e947 */ /* 0x000fea0003800000 */
[----:B------:R-:W-:-:S03]  /*2390*/  UMOV UR4, 0xffffffff ;  /* 0xffffffff00047882 */ /* 0x000fc60000000000 */
[----:B------:R-:W-:Y:S05]  /*23a0*/  BRA.DIV UR4, `(.L_x_29250) ;  /* 0x0000001604d87947 */ /* 0x000fea000b800000 */
[----:B------:R0:W0:Y:S02]  /*23b0*/  SHFL.IDX PT, R66, R2, R51, 0x101f ;  /* 0x00101f3302427589 */ /* 0x00002400000e0000 */
.L_x_29295:
[----:B0-----:R-:W-:-:S07]  /*23c0*/  IMAD R3, R14, R66, R3 ;  /* 0x000000420e037224 */ /* 0x001fce00078e0203 */
.L_x_29249:
[----:B------:R-:W-:-:S13]  /*23d0*/  ISETP.GE.AND P6, PT, R4, 0xc, PT ;  /* 0x0000000c0400780c */ /* 0x000fda0003fc6270 */
[----:B------:R-:W-:Y:S05]  /*23e0*/  @!P6 BRA `(.L_x_29251) ;  /* 0x000000000010e947 */ /* 0x000fea0003800000 */
[----:B------:R-:W-:-:S03]  /*23f0*/  UMOV UR4, 0xffffffff ;  /* 0xffffffff00047882 */ /* 0x000fc60000000000 */
[----:B------:R-:W-:Y:S05]  /*2400*/  BRA.DIV UR4, `(.L_x_29252) ;  /* 0x0000001604e47947 */ /* 0x000fea000b800000 */
[----:B------:R0:W0:Y:S02]  /*2410*/  SHFL.IDX PT, R66, R2, R50, 0x101f ;  /* 0x00101f3202427589 */ /* 0x00002400000e0000 */
.L_x_29298:
[----:B0-----:R-:W-:-:S07]  /*2420*/  IMAD R3, R13, R66, R3 ;  /* 0x000000420d037224 */ /* 0x001fce00078e0203 */
.L_x_29251:
[----:B------:R-:W-:-:S13]  /*2430*/  ISETP.GE.AND P6, PT, R4, 0xd, PT ;  /* 0x0000000d0400780c */ /* 0x000fda0003fc6270 */
[----:B------:R-:W-:Y:S05]  /*2440*/  @!P6 BRA `(.L_x_29253) ;  /* 0x000000000010e947 */ /* 0x000fea0003800000 */
[----:B------:R-:W-:-:S03]  /*2450*/  UMOV UR4, 0xffffffff ;  /* 0xffffffff00047882 */ /* 0x000fc60000000000 */
[----:B------:R-:W-:Y:S05]  /*2460*/  BRA.DIV UR4, `(.L_x_29254) ;  /* 0x0000001604f07947 */ /* 0x000fea000b800000 */
[----:B------:R0:W0:Y:S02]  /*2470*/  SHFL.IDX PT, R66, R2, R49, 0x101f ;  /* 0x00101f3102427589 */ /* 0x00002400000e0000 */
.L_x_29301:
[----:B0-----:R-:W-:-:S07]  /*2480*/  IMAD R3, R12, R66, R3 ;  /* 0x000000420c037224 */ /* 0x001fce00078e0203 */
.L_x_29253:
[----:B------:R-:W-:-:S13]  /*2490*/  ISETP.GE.AND P6, PT, R4, 0xe, PT ;  /* 0x0000000e0400780c */ /* 0x000fda0003fc6270 */
[----:B------:R-:W-:Y:S05]  /*24a0*/  @!P6 BRA `(.L_x_29255) ;  /* 0x000000000010e947 */ /* 0x000fea0003800000 */
[----:B------:R-:W-:-:S03]  /*24b0*/  UMOV UR4, 0xffffffff ;  /* 0xffffffff00047882 */ /* 0x000fc60000000000 */
[----:B------:R-:W-:Y:S05]  /*24c0*/  BRA.DIV UR4, `(.L_x_29256) ;  /* 0x0000001604fc7947 */ /* 0x000fea000b800000 */
[----:B------:R0:W0:Y:S02]  /*24d0*/  SHFL.IDX PT, R66, R2, R48, 0x101f ;  /* 0x00101f3002427589 */ /* 0x00002400000e0000 */
.L_x_29304:
[----:B0-----:R-:W-:-:S07]  /*24e0*/  IMAD R3, R11, R66, R3 ;  /* 0x000000420b037224 */ /* 0x001fce00078e0203 */
.L_x_29255:
[----:B------:R-:W-:-:S13]  /*24f0*/  ISETP.GE.AND P6, PT, R4, 0xf, PT ;  /* 0x0000000f0400780c */ /* 0x000fda0003fc6270 */
[----:B------:R-:W-:Y:S05]  /*2500*/  @!P6 BRA `(.L_x_29257) ;  /* 0x000000000010e947 */ /* 0x000fea0003800000 */
[----:B------:R-:W-:-:S03]  /*2510*/  UMOV UR4, 0xffffffff ;  /* 0xffffffff00047882 */ /* 0x000fc60000000000 */
[----:B------:R-:W-:Y:S05]  /*2520*/  BRA.DIV UR4, `(.L_x_29258) ;  /* 0x0000001a04087947 */ /* 0x000fea000b800000 */
[----:B------:R0:W0:Y:S02]  /*2530*/  SHFL.IDX PT, R66, R2, R47, 0x101f ;  /* 0x00101f2f02427589 */ /* 0x00002400000e0000 */
.L_x_29307:
[----:B0-----:R-:W-:-:S07]  /*2540*/  IMAD R3, R10, R66, R3 ;  /* 0x000000420a037224 */ /* 0x001fce00078e0203 */
.L_x_29257:
[----:B------:R-:W-:-:S13]  /*2550*/  ISETP.GE.AND P6, PT, R4, 0x10, PT ;  /* 0x000000100400780c */ /* 0x000fda0003fc6270 */
[----:B------:R-:W-:Y:S05]  /*2560*/  @!P6 BRA `(.L_x_29259) ;  /* 0x000000040004e947 */ /* 0x000fea0003800000 */
[----:B------:R-:W-:-:S03]  /*2570*/  UMOV UR4, 0xffffffff ;  /* 0xffffffff00047882 */ /* 0x000fc60000000000 */
[----:B------:R-:W-:Y:S05]  /*2580*/  BRA.DIV UR4, `(.L_x_29260) ;  /* 0x0000001a04147947 */ /* 0x000fea000b800000 */
[----:B------:R0:W0:Y:S02]  /*2590*/  SHFL.IDX PT, R2, R2, R46, 0x101f ;  /* 0x00101f2e02027589 */ /* 0x00002400000e0000 */
.L_x_29310:
[----:B0-----:R-:W-:Y:S01]  /*25a0*/  IMAD R3, R9, R2, R3 ;  /* 0x0000000209037224 */ /* 0x001fe200078e0203 */
[----:B------:R-:W-:Y:S06]  /*25b0*/  BRA `(.L_x_29259) ;  /* 0x0000000000f07947 */ /* 0x000fec0003800000 */
.L_x_29228:
[----:B------:R-:W0:Y:S01]  /*25c0*/  LDC R66, c[0x0][0x3ac] ;  /* 0x0000eb00ff427b82 */ /* 0x000e220000000800 */
[----:B------:R-:W-:Y:S01]  /*25d0*/  IMAD.MOV.U32 R3, RZ, RZ, RZ ;  /* 0x000000ffff037224 */ /* 0x000fe200078e00ff */
[----:B0-----:R-:W-:-:S13]  /*25e0*/  ISETP.GE.AND P6, PT, R66, 0x1, PT ;  /* 0x000000014200780c */ /* 0x001fda0003fc6270 */
[----:B------:R-:W-:-:S05]  /*25f0*/  @P6 LEA R4, R61, R2, 0x2 ;  /* 0x000000023d046211 */ /* 0x000fca00078e10ff */
[----:B------:R0:W1:Y:S02]  /*2600*/  @P6 LDS R67, [R4] ;  /* 0x0000000004436984 */ /* 0x0000640000000800 */
[----:B0-----:R-:W-:-:S06]  /*2610*/  @P3 IMAD R4, R38, 0x4, R2 ;  /* 0x0000000426043824 */ /* 0x001fcc00078e0202 */
[----:B------:R-:W-:Y:S01]  /*2620*/  @P3 LDS R4, [R4] ;  /* 0x0000000004043984 */ /* 0x000fe20000000800 */
[----:B-1----:R-:W-:Y:S01]  /*2630*/  @P6 IMAD R3, R24, R67, RZ ;  /* 0x0000004318036224 */ /* 0x002fe200078e02ff */
[----:B------:R-:W-:Y:S01]  /*2640*/  ISETP.GE.AND P6, PT, R66, 0x8, PT ;  /* 0x000000084200780c */ /* 0x000fe20003fc6270 */
[----:B------:R-:W-:-:S05]  /*2650*/  @P5 IMAD R67, R40, 0x4, R2 ;  /* 0x0000000428435824 */ /* 0x000fca00078e0202 */
[----:B------:R0:W3:Y:S02]  /*2660*/  @P5 LDS R68, [R67] ;  /* 0x0000000043445984 */ /* 0x0000e40000000800 */
[----:B0-----:R-:W-:-:S06]  /*2670*/  @P1 IMAD R67, R36, 0x4, R2 ;  /* 0x0000000424431824 */ /* 0x001fcc00078e0202 */
[----:B------:R-:W-:Y:S01]  /*2680*/  @P1 LDS R67, [R67] ;  /* 0x0000000043431984 */ /* 0x000fe20000000800 */
[----:B---3--:R-:W-:Y:S02]  /*2690*/  @P5 IMAD R3, R23, R68, R3 ;  /* 0x0000004417035224 */ /* 0x008fe400078e0203 */
[----:B------:R-:W-:-:S06]  /*26a0*/  @P4 IMAD R68, R39, 0x4, R2 ;  /* 0x0000000427444824 */ /* 0x000fcc00078e0202 */
[----:B------:R-:W0:Y:S02]  /*26b0*/  @P4 LDS R68, [R68] ;  /* 0x0000000044444984 */ /* 0x000e240000000800 */
[----:B0-----:R-:W-:Y:S02]  /*26c0*/  @P4 IMAD R3, R22, R68, R3 ;  /* 0x0000004416034224 */ /* 0x001fe400078e0203 */
[----:B------:R-:W-:Y:S02]  /*26d0*/  @P0 IMAD R68, R35, 0x4, R2 ;  /* 0x0000000423440824 */ /* 0x000fe400078e0202 */
[----:B------:R-:W-:Y:S01]  /*26e0*/  @P3 IMAD R3, R21, R4, R3 ;  /* 0x0000000415033224 */ /* 0x000fe200078e0203 */
[----:B------:R-:W-:-:S03]  /*26f0*/  @P2 LEA R4, R37, R2, 0x2 ;  /* 0x0000000225042211 */ /* 0x000fc600078e10ff */
[----:B------:R-:W-:Y:S04]  /*2700*/  @P0 LDS R68, [R68] ;  /* 0x0000000044440984 */ /* 0x000fe80000000800 */
[----:B------:R-:W0:Y:S02]  /*2710*/  @P2 LDS R4, [R4] ;  /* 0x0000000004042984 */ /* 0x000e240000000800 */
[----:B0-----:R-:W-:Y:S02]  /*2720*/  @P2 IMAD R3, R20, R4, R3 ;  /* 0x0000000414032224 */ /* 0x001fe400078e0203 */
        /* <DEDUP_REMOVED lines=37> */
.L_x_29259:
        /* <DEDUP_REMOVED lines=8> */
.L_x_29227:
[----:B------:R-:W-:Y:S05]  /*2a00*/  BSYNC B0 ;  /* 0x0000000000007941 */ /* 0x000fea0003800000 */
.L_x_29226:
[----:B------:R-:W-:Y:S01]  /*2a10*/  ISETP.NE.AND P6, PT, R69, RZ, PT ;  /* 0x000000ff4500720c */ /* 0x000fe20003fc5270 */
[----:B------:R-:W-:-:S12]  /*2a20*/  VIADD R43, R43, 0x1 ;  /* 0x000000012b2b7836 */ /* 0x000fd80000000000 */
[----:B------:R-:W-:Y:S05]  /*2a30*/  @!P6 BRA `(.L_x_29262) ;  /* 0xffffffe8002ce947 */ /* 0x000fea000383ffff */
[----:B------:R-:W-:Y:S05]  /*2a40*/  BSYNC B1 ;  /* 0x0000000000017941 */ /* 0x000fea0003800000 */
.L_x_29209:
[----:B------:R0:W5:Y:S04]  /*2a50*/  LDL.128 R8, [R1] ;  /* 0x0000000001087983 */ /* 0x0001680000100c00 */
[----:B------:R0:W5:Y:S02]  /*2a60*/  LDL.128 R4, [R1+0x10] ;  /* 0x0000100001047983 */ /* 0x0001640000100c00 */
.L_x_29208:
[C---:B------:R-:W-:Y:S01]  /*2a70*/  VIMNMX R0, PT, PT, R65.reuse, 0x80, PT ;  /* 0x0000008041007848 */ /* 0x040fe20003fe0100 */
[----:B---3--:R-:W3:Y:S01]  /*2a80*/  S2R R23, SR_TID.X ;  /* 0x0000000000177919 */ /* 0x008ee20000002100 */
[----:B0-----:R-:W-:Y:S01]  /*2a90*/  IABS R2, R63 ;  /* 0x0000003f00027213 */ /* 0x001fe20000000000 */
[----:B------:R-:W-:Y:S05]  /*2aa0*/  WARPSYNC.ALL ;  /* 0x0000000000007948 */ /* 0x000fea0003800000 */
[----:B------:R-:W-:Y:S01]  /*2ab0*/  IABS R18, R0 ;  /* 0x0000000000127213 */ /* 0x000fe20000000000 */
[----:B----4-:R-:W0:Y:S01]  /*2ac0*/  I2F.RP R16, R2 ;  /* 0x0000000200107306 */ /* 0x010e220000209400 */
[----:B------:R-:W-:Y:S01]  /*2ad0*/  SHF.L.U32 R65, R65, 0x7, RZ ;  /* 0x0000000741417819 */ /* 0x000fe200000006ff */
[----:B------:R-:W4:Y:S01]  /*2ae0*/  LDCU UR5, c[0x0][0x388] ;  /* 0x00007100ff0577ac */ /* 0x000f220008000800 */
[----:B------:R-:W-:Y:S01]  /*2af0*/  BAR.SYNC.DEFER_BLOCKING 0x0 ;  /* 0x0000000000007b1d */ /* 0x000fe20000010000 */
[----:B------:R-:W-:-:S02]  /*2b00*/  ISETP.GT.U32.AND P0, PT, R2, 0x1, PT ;  /* 0x000000010200780c */ /* 0x000fc40003f04070 */
[----:B------:R-:W-:Y:S02]  /*2b10*/  IABS R19, R65 ;  /* 0x0000004100137213 */ /* 0x000fe40000000000 */
[----:B------:R-:W-:Y:S01]  /*2b20*/  LOP3.LUT R65, R65, R0, RZ, 0x3c, !PT ;  /* 0x0000000041417212 */ /* 0x000fe200078e3cff */
[----:B------:R-:W1:Y:S08]  /*2b30*/  I2F.RP R3, R18 ;  /* 0x0000001200037306 */ /* 0x000e700000209400 */
[----:B0-----:R-:W0:Y:S01]  /*2b40*/  MUFU.RCP R16, R16 ;  /* 0x0000001000107308 */ /* 0x001e220000001000 */
[----:B----4-:R-:W-:Y:S01]  /*2b50*/  USHF.R.S32.HI UR4, URZ, 0x1f, UR5 ;  /* 0x0000001fff047899 */ /* 0x010fe20008011405 */
[----:B---3--:R-:W-:-:S06]  /*2b60*/  IADD3 R62, PT, PT, R62, R23, RZ ;  /* 0x000000173e3e7210 */ /* 0x008fcc0007ffe0ff */
[----:B-1----:R-:W1:Y:S01]  /*2b70*/  MUFU.RCP R3, R3 ;  /* 0x0000000300037308 */ /* 0x002e620000001000 */
[----:B------:R-:W-:Y:S01]  /*2b80*/  LOP3.LUT R23, R63, 0x2, RZ, 0x3c, !PT ;  /* 0x000000023f177812 */ /* 0x000fe200078e3cff */
[----:B------:R-:W-:-:S04]  /*2b90*/  ULEA.HI UR4, UR4, UR5, URZ, 0xa ;  /* 0x0000000504047291 */ /* 0x000fc8000f8f50ff */
[----:B------:R-:W-:Y:S01]  /*2ba0*/  USHF.R.S32.HI UR4, URZ, 0xa, UR4 ;  /* 0x0000000aff047899 */ /* 0x000fe20008011404 */
[----:B0-----:R-:W-:Y:S01]  /*2bb0*/  VIADD R14, R16, 0xffffffe ;  /* 0x0ffffffe100e7836 */ /* 0x001fe20000000000 */
[----:B------:R-:W-:-:S03]  /*2bc0*/  IABS R16, R0 ;  /* 0x0000000000107213 */ /* 0x000fc60000000000 */
[----:B------:R0:W3:Y:S01]  /*2bd0*/  F2I.FTZ.U32.TRUNC.NTZ R15, R14 ;  /* 0x0000000e000f7305 */ /* 0x0000e2000021f000 */
[----:B-1----:R-:W-:-:S07]  /*2be0*/  VIADD R12, R3, 0xffffffe ;  /* 0x0ffffffe030c7836 */ /* 0x002fce0000000000 */
[----:B------:R1:W2:Y:S01]  /*2bf0*/  F2I.FTZ.U32.TRUNC.NTZ R13, R12 ;  /* 0x0000000c000d7305 */ /* 0x0002a2000021f000 */
[----:B0-----:R-:W-:Y:S02]  /*2c00*/  IMAD.MOV.U32 R14, RZ, RZ, RZ ;  /* 0x000000ffff0e7224 */ /* 0x001fe400078e00ff */
[----:B---3--:R-:W-:Y:S02]  /*2c10*/  IMAD.MOV R20, RZ, RZ, -R15 ;  /* 0x000000ffff147224 */ /* 0x008fe400078e0a0f */
[----:B-1----:R-:W-:Y:S02]  /*2c20*/  IMAD.MOV.U32 R12, RZ, RZ, RZ ;  /* 0x000000ffff0c7224 */ /* 0x002fe400078e00ff */
[----:B--2---:R-:W-:-:S04]  /*2c30*/  IMAD.MOV R17, RZ, RZ, -R13 ;  /* 0x000000ffff117224 */ /* 0x004fc800078e0a0d */
[----:B------:R-:W-:Y:S02]  /*2c40*/  IMAD R3, R17, R18, RZ ;  /* 0x0000001211037224 */ /* 0x000fe400078e02ff */
[----:B------:R-:W-:Y:S02]  /*2c50*/  IMAD.MOV.U32 R17, RZ, RZ, R20 ;  /* 0x000000ffff117224 */ /* 0x000fe400078e0014 */
[----:B------:R-:W-:Y:S01]  /*2c60*/  IMAD.HI.U32 R12, R13, R3, R12 ;  /* 0x000000030d0c7227 */ /* 0x000fe200078e000c */
[----:B------:R-:W-:-:S03]  /*2c70*/  MOV R3, R19 ;  /* 0x0000001300037202 */ /* 0x000fc60000000f00 */
[----:B------:R-:W-:Y:S01]  /*2c80*/  IMAD.MOV R13, RZ, RZ, -R16 ;  /* 0x000000ffff0d7224 */ /* 0x000fe200078e0a10 */
[----:B------:R-:W-:Y:S01]  /*2c90*/  IABS R16, R63 ;  /* 0x0000003f00107213 */ /* 0x000fe20000000000 */
[----:B------:R-:W-:-:S04]  /*2ca0*/  IMAD.HI.U32 R12, R12, R3, RZ ;  /* 0x000000030c0c7227 */ /* 0x000fc800078e00ff */
[----:B------:R-:W-:Y:S02]  /*2cb0*/  IMAD R17, R17, R2, RZ ;  /* 0x0000000211117224 */ /* 0x000fe400078e02ff */
[----:B------:R-:W-:Y:S01]  /*2cc0*/  IMAD R3, R12, R13, R3 ;  /* 0x0000000d0c037224 */ /* 0x000fe200078e0203 */
[----:B------:R-:W-:Y:S01]  /*2cd0*/  IADD3 R13, PT, PT, -R2, 0x1, RZ ;  /* 0x00000001020d7810 */ /* 0x000fe20007ffe1ff */
[----:B------:R-:W-:-:S03]  /*2ce0*/  IMAD.HI.U32 R14, R15, R17, R14 ;  /* 0x000000110f0e7227 */ /* 0x000fc600078e000e */
[----:B------:R-:W-:Y:S01]  /*2cf0*/  ISETP.GT.U32.AND P1, PT, R18, R3, PT ;  /* 0x000000031200720c */ /* 0x000fe20003f24070 */
[----:B------:R-:W-:Y:S01]  /*2d00*/  IMAD.MOV R22, RZ, RZ, -R16 ;  /* 0x000000ffff167224 */ /* 0x000fe200078e0a10 */
[----:B------:R-:W-:Y:S01]  /*2d10*/  SEL R13, R13, 0x1, !P0 ;  /* 0x000000010d0d7807 */ /* 0x000fe20004000000 */
[----:B------:R-:W-:-:S03]  /*2d20*/  IMAD.HI.U32 R15, R14, 0x2, RZ ;  /* 0x000000020e0f7827 */ /* 0x000fc600078e00ff */
[----:B------:R-:W-:Y:S01]  /*2d30*/  ISETP.GT.U32.AND P6, PT, R2, R13, PT ;  /* 0x0000000d0200720c */ /* 0x000fe20003fc4070 */
[----:B------:R-:W-:Y:S02]  /*2d40*/  IMAD R17, R15, R22, 0x2 ;  /* 0x000000020f117424 */ /* 0x000fe400078e0216 */
[----:B------:R-:W-:-:S03]  /*2d50*/  IMAD.HI.U32 R16, R14, 0x3, RZ ;  /* 0x000000030e107827 */ /* 0x000fc600078e00ff */
[----:B------:R-:W-:Y:S01]  /*2d60*/  ISETP.GT.U32.AND P3, PT, R2, R17, PT ;  /* 0x000000110200720c */ /* 0x000fe20003f64070 */
[----:B------:R-:W-:Y:S02]  /*2d70*/  @!P1 IMAD.IADD R3, R3, 0x1, -R18 ;  /* 0x0000000103039824 */ /* 0x000fe400078e0a12 */
[----:B------:R-:W-:Y:S02]  /*2d80*/  IMAD R19, R16, R22, 0x3 ;  /* 0x0000000310137424 */ /* 0x000fe400078e0216 */
[----:B------:R-:W-:Y:S01]  /*2d90*/  @!P1 VIADD R12, R12, 0x1 ;  /* 0x000000010c0c9836 */ /* 0x000fe20000000000 */
[----:B------:R-:W-:Y:S01]  /*2da0*/  ISETP.GE.U32.AND P0, PT, R3, R18, PT ;  /* 0x000000120300720c */ /* 0x000fe20003f06070 */
[----:B------:R-:W-:Y:S01]  /*2db0*/  IMAD.HI.U32 R3, R14, 0x4, RZ ;  /* 0x000000040e037827 */ /* 0x000fe200078e00ff */
[----:B------:R-:W-:-:S03]  /*2dc0*/  ISETP.GT.U32.AND P2, PT, R2, R19, PT ;  /* 0x000000130200720c */ /* 0x000fc60003f44070 */
[----:B------:R-:W-:Y:S02]  /*2dd0*/  IMAD R21, R3, R22, 0x4 ;  /* 0x0000000403157424 */ /* 0x000fe400078e0216 */
[--C-:B------:R-:W-:Y:S01]  /*2de0*/  @!P3 IMAD.IADD R17, R17, 0x1, -R2.reuse ;  /* 0x000000011111b824 */ /* 0x100fe200078e0a02 */
[----:B------:R-:W-:Y:S01]  /*2df0*/  @!P3 IADD3 R15, PT, PT, R15, 0x1, RZ ;  /* 0x000000010f0fb810 */ /* 0x000fe20007ffe0ff */
[----:B------:R-:W-:Y:S01]  /*2e00*/  IMAD.HI.U32 R18, R14, 0x5, RZ ;  /* 0x000000050e127827 */ /* 0x000fe200078e00ff */
[----:B------:R-:W-:Y:S02]  /*2e10*/  ISETP.GT.U32.AND P5, PT, R2, R21, PT ;  /* 0x000000150200720c */ /* 0x000fe40003fa4070 */
[----:B------:R-:W-:Y:S01]  /*2e20*/  ISETP.GE.U32.AND P4, PT, R17, R2, PT ;  /* 0x000000021100720c */ /* 0x000fe20003f86070 */
[----:B------:R-:W-:Y:S02]  /*2e30*/  IMAD R17, R18, R22, 0x5 ;  /* 0x0000000512117424 */ /* 0x000fe400078e0216 */
[----:B------:R-:W-:-:S02]  /*2e40*/  @!P2 IMAD.IADD R19, R19, 0x1, -R2 ;  /* 0x000000011313a824 */ /* 0x000fc400078e0a02 */
[----:B------:R-:W-:Y:S01]  /*2e50*/  @P0 VIADD R12, R12, 0x1 ;  /* 0x000000010c0c0836 */ /* 0x000fe20000000000 */
[----:B------:R-:W-:Y:S01]  /*2e60*/  ISETP.GT.U32.AND P1, PT, R2, R17, PT ;  /* 0x000000110200720c */ /* 0x000fe20003f24070 */
[----:B------:R-:W-:Y:S01]  /*2e70*/  @!P2 VIADD R16, R16, 0x1 ;  /* 0x000000011010a836 */ /* 0x000fe20000000000 */
[----:B------:R-:W-:Y:S01]  /*2e80*/  ISETP.GE.U32.AND P0, PT, R19, R2, PT ;  /* 0x000000021300720c */ /* 0x000fe20003f06070 */
[----:B------:R-:W-:-:S04]  /*2e90*/  IMAD.HI.U32 R20, R14, 0x6, RZ ;  /* 0x000000060e147827 */ /* 0x000fc800078e00ff */
[--C-:B------:R-:W-:Y:S02]  /*2ea0*/  @!P5 IMAD.IADD R21, R21, 0x1, -R2.reuse ;  /* 0x000000011515d824 */ /* 0x100fe400078e0a02 */
[----:B------:R-:W-:Y:S02]  /*2eb0*/  @!P5 VIADD R3, R3, 0x1 ;  /* 0x000000010303d836 */ /* 0x000fe40000000000 */
[----:B------:R-:W-:Y:S01]  /*2ec0*/  IMAD R19, R20, R22, 0x6 ;  /* 0x0000000614137424 */ /* 0x000fe200078e0216 */
[-C--:B------:R-:W-:Y:S01]  /*2ed0*/  ISETP.GE.U32.AND P2, PT, R21, R2.reuse, PT ;  /* 0x000000021500720c */ /* 0x080fe20003f46070 */
[--C-:B------:R-:W-:Y:S02]  /*2ee0*/  @!P1 IMAD.IADD R17, R17, 0x1, -R2.reuse ;  /* 0x0000000111119824 */ /* 0x100fe400078e0a02 */
[----:B------:R-:W-:Y:S01]  /*2ef0*/  IMAD.HI.U32 R21, R14, 0x7, RZ ;  /* 0x000000070e157827 */ /* 0x000fe200078e00ff */
[----:B------:R-:W-:Y:S02]  /*2f00*/  @P0 IADD3 R16, PT, PT, R16, 0x1, RZ ;  /* 0x0000000110100810 */ /* 0x000fe40007ffe0ff */
[----:B------:R-:W-:Y:S01]  /*2f10*/  ISETP.GE.U32.AND P0, PT, R17, R2, PT ;  /* 0x000000021100720c */ /* 0x000fe20003f06070 */
[----:B------:R-:W-:Y:S01]  /*2f20*/  IMAD R17, R21, R22, 0x7 ;  /* 0x0000000715117424 */ /* 0x000fe200078e0216 */
[----:B------:R-:W-:Y:S01]  /*2f30*/  ISETP.GT.U32.AND P3, PT, R2, R19, PT ;  /* 0x000000130200720c */ /* 0x000fe20003f64070 */
[----:B------:R-:W-:Y:S01]  /*2f40*/  @!P6 IMAD.IADD R13, R13, 0x1, -R2 ;  /* 0x000000010d0de824 */ /* 0x000fe200078e0a02 */
[----:B------:R-:W-:Y:S01]  /*2f50*/  ISETP.GE.AND P6, PT, R23, RZ, PT ;  /* 0x000000ff1700720c */ /* 0x000fe20003fc6270 */
[----:B------:R-:W-:Y:S01]  /*2f60*/  @P4 VIADD R15, R15, 0x1 ;  /* 0x000000010f0f4836 */ /* 0x000fe20000000000 */
[----:B------:R-:W-:Y:S01]  /*2f70*/  LOP3.LUT R23, R63, 0x3, RZ, 0x3c, !PT ;  /* 0x000000033f177812 */ /* 0x000fe200078e3cff */
[----:B------:R-:W-:Y:S01]  /*2f80*/  @!P1 VIADD R18, R18, 0x1 ;  /* 0x0000000112129836 */ /* 0x000fe20000000000 */
[----:B------:R-:W-:-:S02]  /*2f90*/  @P2 IADD3 R3, PT, PT, R3, 0x1, RZ ;  /* 0x0000000103032810 */ /* 0x000fc40007ffe0ff */
[----:B------:R-:W-:Y:S02]  /*2fa0*/  ISETP.GT.U32.AND P2, PT, R2, R17, PT ;  /* 0x000000110200720c */ /* 0x000fe40003f44070 */
[----:B------:R-:W-:Y:S01]  /*2fb0*/  ISETP.GE.AND P4, PT, R23, RZ, PT ;  /* 0x000000ff1700720c */ /* 0x000fe20003f86270 */
[----:B------:R-:W-:Y:S01]  /*2fc0*/  @P0 VIADD R18, R18, 0x1 ;  /* 0x0000000112120836 */ /* 0x000fe20000000000 */
[----:B------:R-:W-:Y:S01]  /*2fd0*/  LOP3.LUT R14, R63, 0x4, RZ, 0x3c, !PT ;  /* 0x000000043f0e7812 */ /* 0x000fe200078e3cff */
[--C-:B------:R-:W-:Y:S01]  /*2fe0*/  @!P3 IMAD.IADD R19, R19, 0x1, -R2.reuse ;  /* 0x000000011313b824 */ /* 0x100fe200078e0a02 */
[----:B------:R-:W-:Y:S01]  /*2ff0*/  @!P3 IADD3 R20, PT, PT, R20, 0x1, RZ ;  /* 0x000000011414b810 */ /* 0x000fe20007ffe0ff */
[----:B------:R-:W-:Y:S01]  /*3000*/  @!P6 IMAD.MOV R15, RZ, RZ, -R15 ;  /* 0x000000ffff0fe224 */ /* 0x000fe200078e0a0f */
[----:B------:R-:W-:Y:S01]  /*3010*/  ISETP.GE.AND P5, PT, R14, RZ, PT ;  /* 0x000000ff0e00720c */ /* 0x000fe20003fa6270 */
[----:B------:R-:W-:Y:S01]  /*3020*/  VIADD R14, R63, 0x1 ;  /* 0x000000013f0e7836 */ /* 0x000fe20000000000 */
[-C--:B------:R-:W-:Y:S01]  /*3030*/  ISETP.GE.U32.AND P6, PT, R19, R2.reuse, PT ;  /* 0x000000021300720c */ /* 0x080fe20003fc6070 */
[----:B------:R-:W0:Y:S01]  /*3040*/  LDC R23, c[0x0][0x384] ;  /* 0x0000e100ff177b82 */ /* 0x000e220000000800 */
[----:B------:R-:W-:Y:S01]  /*3050*/  LOP3.LUT R19, R63, 0x5, RZ, 0x3c, !PT ;  /* 0x000000053f137812 */ /* 0x000fe200078e3cff */
[----:B------:R-:W-:Y:S01]  /*3060*/  @!P2 IMAD.IADD R17, R17, 0x1, -R2 ;  /* 0x000000011111a824 */ /* 0x000fe200078e0a02 */
[----:B------:R-:W-:Y:S01]  /*3070*/  LOP3.LUT R22, R63, 0x6, RZ, 0x3c, !PT ;  /* 0x000000063f167812 */ /* 0x000fe200078e3cff */
[----:B------:R-:W-:Y:S01]  /*3080*/  @!P4 IMAD.MOV R16, RZ, RZ, -R16 ;  /* 0x000000ffff10c224 */ /* 0x000fe200078e0a10 */
[----:B------:R-:W-:Y:S01]  /*3090*/  ISETP.GE.U32.AND P4, PT, R14, 0x3, PT ;  /* 0x000000030e00780c */ /* 0x000fe20003f86070 */
[----:B------:R-:W-:Y:S01]  /*30a0*/  @!P2 VIADD R21, R21, 0x1 ;  /* 0x000000011515a836 */ /* 0x000fe20000000000 */
[----:B------:R-:W-:-:S02]  /*30b0*/  ISETP.GE.U32.AND P3, PT, R17, R2, PT ;  /* 0x000000021100720c */ /* 0x000fc40003f66070 */
[----:B------:R-:W-:Y:S01]  /*30c0*/  LOP3.LUT R14, R63, 0x7, RZ, 0x3c, !PT ;  /* 0x000000073f0e7812 */ /* 0x000fe200078e3cff */
[----:B------:R-:W-:Y:S01]  /*30d0*/  @!P5 IMAD.MOV R3, RZ, RZ, -R3 ;  /* 0x000000ffff03d224 */ /* 0x000fe200078e0a03 */
[----:B------:R-:W-:Y:S01]  /*30e0*/  ISETP.GE.AND P1, PT, R19, RZ, PT ;  /* 0x000000ff1300720c */ /* 0x000fe20003f26270 */
[----:B------:R-:W-:Y:S01]  /*30f0*/  @P6 VIADD R20, R20, 0x1 ;  /* 0x0000000114146836 */ /* 0x000fe20000000000 */
[----:B------:R-:W-:Y:S02]  /*3100*/  ISETP.GE.AND P0, PT, R22, RZ, PT ;  /* 0x000000ff1600720c */ /* 0x000fe40003f06270 */
[----:B------:R-:W-:Y:S01]  /*3110*/  ISETP.GE.AND P5, PT, R14, RZ, PT ;  /* 0x000000ff0e00720c */ /* 0x000fe20003fa6270 */
[----:B------:R-:W-:Y:S01]  /*3120*/  IMAD.MOV.U32 R17, RZ, RZ, R20 ;  /* 0x000000ffff117224 */ /* 0x000fe200078e0014 */
[----:B------:R-:W-:Y:S02]  /*3130*/  ISETP.NE.AND P2, PT, R63, RZ, PT ;  /* 0x000000ff3f00720c */ /* 0x000fe40003f45270 */
[----:B------:R-:W-:Y:S01]  /*3140*/  LOP3.LUT R2, RZ, R63, RZ, 0x33, !PT ;  /* 0x0000003fff027212 */ /* 0x000fe200078e33ff */
[----:B------:R-:W-:Y:S01]  /*3150*/  @P3 VIADD R21, R21, 0x1 ;  /* 0x0000000115153836 */ /* 0x000fe20000000000 */
[----:B------:R-:W-:-:S02]  /*3160*/  ISETP.GE.AND P6, PT, R65, RZ, PT ;  /* 0x000000ff4100720c */ /* 0x000fc40003fc6270 */
[C---:B------:R-:W-:Y:S01]  /*3170*/  SEL R14, R2.reuse, R13, !P2 ;  /* 0x0000000d020e7207 */ /* 0x040fe20005000000 */
[----:B------:R-:W-:Y:S01]  /*3180*/  IMAD.MOV.U32 R19, RZ, RZ, R21 ;  /* 0x000000ffff137224 */ /* 0x000fe200078e0015 */
[----:B------:R-:W-:Y:S01]  /*3190*/  MOV R13, R18 ;  /* 0x00000012000d7202 */ /* 0x000fe20000000f00 */
[----:B------:R-:W-:Y:S01]  /*31a0*/  @!P0 IMAD.MOV R17, RZ, RZ, -R17 ;  /* 0x000000ffff118224 */ /* 0x000fe200078e0a11 */
[C---:B------:R-:W-:Y:S01]  /*31b0*/  SEL R15, R2.reuse, R15, !P2 ;  /* 0x0000000f020f7207 */ /* 0x040fe20005000000 */
[----:B0-----:R-:W-:Y:S01]  /*31c0*/  IMAD R29, R23, UR8, R62 ;  /* 0x00000008171d7c24 */ /* 0x001fe2000f8e023e */
[----:B------:R-:W-:Y:S01]  /*31d0*/  @!P5 IADD3 R19, PT, PT, -R19, RZ, RZ ;  /* 0x000000ff1313d210 */ /* 0x000fe20007ffe1ff */
[----:B------:R-:W-:Y:S01]  /*31e0*/  @!P1 IMAD.MOV R13, RZ, RZ, -R13 ;  /* 0x000000ffff0d9224 */ /* 0x000fe200078e0a0d */
[C---:B------:R-:W-:Y:S02]  /*31f0*/  SEL R16, R2.reuse, R16, !P2 ;  /* 0x0000001002107207 */ /* 0x040fe40005000000 */
[C---:B------:R-:W-:Y:S01]  /*3200*/  SEL R18, R2.reuse, R3, !P2 ;  /* 0x0000000302127207 */ /* 0x040fe20005000000 */
[----:B------:R-:W-:Y:S01]  /*3210*/  @!P6 IMAD.MOV R12, RZ, RZ, -R12 ;  /* 0x000000ffff0ce224 */ /* 0x000fe200078e0a0c */
[----:B------:R-:W-:-:S02]  /*3220*/  SEL R20, R2, R13, !P2 ;  /* 0x0000000d02147207 */ /* 0x000fc40005000000 */
[C---:B------:R-:W-:Y:S01]  /*3230*/  SEL R21, R2.reuse, R17, !P2 ;  /* 0x0000001102157207 */ /* 0x040fe20005000000 */
[----:B------:R-:W-:Y:S01]  /*3240*/  IMAD.MOV R24, RZ, RZ, -R18 ;  /* 0x000000ffff187224 */ /* 0x000fe200078e0a12 */
[----:B------:R-:W-:Y:S01]  /*3250*/  SEL R26, R2, R19, !P2 ;  /* 0x00000013021a7207 */ /* 0x000fe20005000000 */
[----:B------:R-:W-:Y:S01]  /*3260*/  IMAD.SHL.U32 R2, R63, 0x80, RZ ;  /* 0x000000803f027824 */ /* 0x000fe200078e00ff */
[----:B------:R-:W-:Y:S01]  /*3270*/  ISETP.NE.AND P3, PT, R0, RZ, PT ;  /* 0x000000ff0000720c */ /* 0x000fe20003f65270 */
[----:B------:R-:W-:Y:S01]  /*3280*/  IMAD.MOV R28, RZ, RZ, -R20 ;  /* 0x000000ffff1c7224 */ /* 0x000fe200078e0a14 */
[----:B------:R-:W-:Y:S01]  /*3290*/  IADD3 R22, PT, PT, -R16, RZ, RZ ;  /* 0x000000ff10167210 */ /* 0x000fe20007ffe1ff */
[----:B------:R-:W-:Y:S01]  /*32a0*/  IMAD.MOV R30, RZ, RZ, -R21 ;  /* 0x000000ffff1e7224 */ /* 0x000fe200078e0a15 */
[----:B------:R-:W-:Y:S01]  /*32b0*/  SEL R13, R2, RZ, !P4 ;  /* 0x000000ff020d7207 */ /* 0x000fe20006000000 */
[----:B------:R-:W-:Y:S01]  /*32c0*/  IMAD R19, R16, 0x80, R29 ;  /* 0x0000008010137824 */ /* 0x000fe200078e021d */
[----:B------:R-:W0:Y:S01]  /*32d0*/  LDC.64 R2, c[0x0][0x3a0] ;  /* 0x0000e800ff027b82 */ /* 0x000e220000000a00 */
[-C--:B------:R-:W-:Y:S01]  /*32e0*/  LEA R17, R15, R29.reuse, 0x7 ;  /* 0x0000001d0f117211 */ /* 0x080fe200078e38ff */
[----:B------:R-:W-:Y:S01]  /*32f0*/  IMAD.MOV R32, RZ, RZ, -R26 ;  /* 0x000000ffff207224 */ /* 0x000fe200078e0a1a */
[----:B------:R-:W-:Y:S01]  /*3300*/  LEA R26, R26, R29, 0x7 ;  /* 0x0000001d1a1a7211 */ /* 0x000fe200078e38ff */
[----:B------:R-:W-:-:S02]  /*3310*/  IMAD.IADD R13, R29, 0x1, R13 ;  /* 0x000000011d0d7824 */ /* 0x000fc400078e020d */
[C---:B------:R-:W-:Y:S01]  /*3320*/  IMAD R16, R63.reuse, R24, 0x4 ;  /* 0x000000043f107424 */ /* 0x040fe200078e0218 */
[----:B------:R-:W-:Y:S01]  /*3330*/  @!P3 LOP3.LUT R12, RZ, R0, RZ, 0x33, !PT ;  /* 0x00000000ff0cb212 */ /* 0x000fe200078e33ff */
[----:B------:R-:W-:Y:S02]  /*3340*/  IMAD.MOV R0, RZ, RZ, -R15 ;  /* 0x000000ffff007224 */ /* 0x000fe400078e0a0f */
[----:B------:R-:W-:Y:S02]  /*3350*/  IMAD R23, R20, 0x80, R29 ;  /* 0x0000008014177824 */ /* 0x000fe400078e021d */
[----:B------:R-:W-:Y:S02]  /*3360*/  IMAD R27, R12, UR4, RZ ;  /* 0x000000040c1b7c24 */ /* 0x000fe4000f8e02ff */
[----:B------:R-:W-:Y:S02]  /*3370*/  IMAD R0, R63, R0, 0x2 ;  /* 0x000000023f007424 */ /* 0x000fe400078e0200 */
[----:B------:R-:W-:-:S02]  /*3380*/  IMAD R15, R27, R14, R13 ;  /* 0x0000000e1b0f7224 */ /* 0x000fc400078e020d */
[C---:B------:R-:W-:Y:S02]  /*3390*/  IMAD R12, R63.reuse, R22, 0x3 ;  /* 0x000000033f0c7424 */ /* 0x040fe400078e0216 */
[----:B------:R-:W-:Y:S02]  /*33a0*/  IMAD R13, R18, 0x80, R29 ;  /* 0x00000080120d7824 */ /* 0x000fe400078e021d */
[C---:B------:R-:W-:Y:S02]  /*33b0*/  IMAD R22, R63.reuse, R28, 0x5 ;  /* 0x000000053f167424 */ /* 0x040fe400078e021c */
[----:B------:R-:W-:Y:S02]  /*33c0*/  IMAD R24, R63, R30, 0x6 ;  /* 0x000000063f187424 */ /* 0x000fe400078e021e */
[----:B------:R-:W-:Y:S02]  /*33d0*/  IMAD R17, R27, R0, R17 ;  /* 0x000000001b117224 */ /* 0x000fe400078e0211 */
[----:B------:R-:W-:-:S02]  /*33e0*/  IMAD R25, R21, 0x80, R29 ;  /* 0x0000008015197824 */ /* 0x000fc400078e021d */
[----:B------:R-:W-:Y:S02]  /*33f0*/  IMAD R63, R63, R32, 0x7 ;  /* 0x000000073f3f7424 */ /* 0x000fe400078e0220 */
[C---:B------:R-:W-:Y:S02]  /*3400*/  IMAD R19, R27.reuse, R12, R19 ;  /* 0x0000000c1b137224 */ /* 0x040fe400078e0213 */
[----:B------:R-:W-:Y:S02]  /*3410*/  IMAD R21, R27, R16, R13 ;  /* 0x000000101b157224 */ /* 0x000fe400078e020d */
[----:B0-----:R-:W-:-:S04]  /*3420*/  IMAD.WIDE R12, R29, 0x4, R2 ;  /* 0x000000041d0c7825 */ /* 0x001fc800078e0202 */
[----:B------:R-:W-:Y:S01]  /*3430*/  IMAD R23, R27, R22, R23 ;  /* 0x000000161b177224 */ /* 0x000fe200078e0217 */
[----:B-----5:R-:W-:Y:S01]  /*3440*/  STG.E desc[UR6][R12.64], R8 ;  /* 0x000000080c007986 */ /* 0x020fe2000c101906 */
        /* <DEDUP_REMOVED lines=17> */
.L_x_29230:
[----:B------:R-:W-:Y:S01]  /*3560*/  BSSY B2, `(.L_x_29263) ;  /* 0x0000007000027945 */ /* 0x000fe20003800000 */
[----:B------:R-:W-:Y:S02]  /*3570*/  IMAD.MOV.U32 R66, RZ, RZ, R26 ;  /* 0x000000ffff427224 */ /* 0x000fe400078e001a */
[----:B------:R-:W-:Y:S02]  /*3580*/  IMAD.MOV.U32 R67, RZ, RZ, 0x101f ;  /* 0x0000101fff437424 */ /* 0x000fe400078e00ff */
[----:B------:R-:W-:-:S07]  /*3590*/  IMAD.MOV.U32 R68, RZ, RZ, -0x1 ;  /* 0xffffffffff447424 */ /* 0x000fce00078e00ff */
[----:B-1234-:R-:W-:Y:S05]  /*35a0*/  WARPSYNC.COLLECTIVE R68, `(.L_x_29264) ;  /* 0x0000000044087348 */ /* 0x01efea0003c00000 */
[----:B------:R0:W0:Y:S02]  /*35b0*/  SHFL.IDX P6, R66, R2, R66, R67 ;  /* 0x0000004202427389 */ /* 0x00002400000c0043 */
[----:B01234-:R-:W-:Y:S05]  /*35c0*/  ENDCOLLECTIVE ;  /* 0x000000000000791b */ /* 0x01ffea0003800000 */
.L_x_29264:
[----:B------:R-:W-:Y:S05]  /*35d0*/  BSYNC B2 ;  /* 0x0000000000027941 */ /* 0x000fea0003800000 */
.L_x_29263:
[----:B------:R-:W-:Y:S01]  /*35e0*/  MOV R3, R66 ;  /* 0x0000004200037202 */ /* 0x000fe20000000f00 */
[----:B------:R-:W-:Y:S06]  /*35f0*/  BRA `(.L_x_29265) ;  /* 0xffffffe800807947 */ /* 0x000fec000383ffff */
.L_x_29232:
[----:B------:R-:W-:Y:S01]  /*3600*/  BSSY B2, `(.L_x_29266) ;  /* 0x0000007000027945 */ /* 0x000fe20003800000 */
[----:B------:R-:W-:Y:S02]  /*3610*/  IMAD.MOV.U32 R66, RZ, RZ, R60 ;  /* 0x000000ffff427224 */ /* 0x000fe400078e003c */
[----:B------:R-:W-:Y:S02]  /*3620*/  IMAD.MOV.U32 R67, RZ, RZ, 0x101f ;  /* 0x0000101fff437424 */ /* 0x000fe400078e00ff */
[----:B------:R-:W-:-:S07]  /*3630*/  IMAD.MOV.U32 R68, RZ, RZ, -0x1 ;  /* 0xffffffffff447424 */ /* 0x000fce00078e00ff */
[----:B-1234-:R-:W-:Y:S05]  /*3640*/  WARPSYNC.COLLECTIVE R68, `(.L_x_29267) ;  /* 0x0000000044087348 */ /* 0x01efea0003c00000 */
[----:B------:R0:W0:Y:S02]  /*3650*/  SHFL.IDX P6, R66, R2, R66, R67 ;  /* 0x0000004202427389 */ /* 0x00002400000c0043 */
[----:B01234-:R-:W-:Y:S05]  /*3660*/  ENDCOLLECTIVE ;  /* 0x000000000000791b */ /* 0x01ffea0003800000 */
.L_x_29267:
[----:B------:R-:W-:Y:S05]  /*3670*/  BSYNC B2 ;  /* 0x0000000000027941 */ /* 0x000fea0003800000 */
.L_x_29266:
[----:B------:R-:W-:Y:S05]  /*3680*/  BRA `(.L_x_29268) ;  /* 0xffffffe800747947 */ /* 0x000fea000383ffff */
.L_x_29234:
[----:B------:R-:W-:Y:S01]  /*3690*/  BSSY B2, `(.L_x_29269) ;  /* 0x0000007000027945 */ /* 0x000fe20003800000 */
[----:B------:R-:W-:Y:S01]  /*36a0*/  MOV R66, R59 ;  /* 0x0000003b00427202 */ /* 0x000fe20000000f00 */
[----:B------:R-:W-:Y:S02]  /*36b0*/  IMAD.MOV.U32 R67, RZ, RZ, 0x101f ;  /* 0x0000101fff437424 */ /* 0x000fe400078e00ff */
[----:B------:R-:W-:-:S07]  /*36c0*/  IMAD.MOV.U32 R68, RZ, RZ, -0x1 ;  /* 0xffffffffff447424 */ /* 0x000fce00078e00ff */
[----:B-1234-:R-:W-:Y:S05]  /*36d0*/  WARPSYNC.COLLECTIVE R68, `(.L_x_29270) ;  /* 0x0000000044087348 */ /* 0x01efea0003c00000 */
[----:B------:R0:W0:Y:S02]  /*36e0*/  SHFL.IDX P6, R66, R2, R66, R67 ;  /* 0x0000004202427389 */ /* 0x00002400000c0043 */
[----:B01234-:R-:W-:Y:S05]  /*36f0*/  ENDCOLLECTIVE ;  /* 0x000000000000791b */ /* 0x01ffea0003800000 */
.L_x_29270:
[----:B------:R-:W-:Y:S05]  /*3700*/  BSYNC B2 ;  /* 0x0000000000027941 */ /* 0x000fea0003800000 */
.L_x_29269:
[----:B------:R-:W-:Y:S05]  /*3710*/  BRA `(.L_x_29271) ;  /* 0xffffffe800687947 */ /* 0x000fea000383ffff */
.L_x_29236:
[----:B------:R-:W-:Y:S01]  /*3720*/  HFMA2 R67, -RZ, RZ, 0, 0.000503063201904296875 ;  /* 0x0000101fff437431 */ /* 0x000fe200000001ff */
[----:B------:R-:W-:Y:S01]  /*3730*/  BSSY B2, `(.L_x_29272) ;  /* 0x0000006000027945 */ /* 0x000fe20003800000 */
[----:B------:R-:W-:Y:S02]  /*3740*/  IMAD.MOV.U32 R66, RZ, RZ, R58 ;  /* 0x000000ffff427224 */ /* 0x000fe400078e003a */
[----:B------:R-:W-:-:S07]  /*3750*/  IMAD.MOV.U32 R68, RZ, RZ, -0x1 ;  /* 0xffffffffff447424 */ /* 0x000fce00078e00ff */
[----:B-1234-:R-:W-:Y:S05]  /*3760*/  WARPSYNC.COLLECTIVE R68, `(.L_x_29273) ;  /* 0x0000000044087348 */ /* 0x01efea0003c00000 */
[----:B------:R0:W0:Y:S02]  /*3770*/  SHFL.IDX P6, R66, R2, R66, R67 ;  /* 0x0000004202427389 */ /* 0x00002400000c0043 */
[----:B01234-:R-:W-:Y:S05]  /*3780*/  ENDCOLLECTIVE ;  /* 0x000000000000791b */ /* 0x01ffea0003800000 */
.L_x_29273:
[----:B------:R-:W-:Y:S05]  /*3790*/  BSYNC B2 ;  /* 0x0000000000027941 */ /* 0x000fea0003800000 */
.L_x_29272:
[----:B------:R-:W-:Y:S05]  /*37a0*/  BRA `(.L_x_29274) ;  /* 0xffffffe8005c7947 */ /* 0x000fea000383ffff */
.L_x_29238:
[----:B------:R-:W-:Y:S01]  /*37b0*/  BSSY B2, `(.L_x_29275) ;  /* 0x0000007000027945 */ /* 0x000fe20003800000 */
[----:B------:R-:W-:Y:S01]  /*37c0*/  IMAD.MOV.U32 R66, RZ, RZ, R57 ;  /* 0x000000ffff427224 */ /* 0x000fe200078e0039 */
[----:B------:R-:W-:Y:S01]  /*37d0*/  MOV R68, 0xffffffff ;  /* 0xffffffff00447802 */ /* 0x000fe20000000f00 */
[----:B------:R-:W-:-:S07]  /*37e0*/  IMAD.MOV.U32 R67, RZ, RZ, 0x101f ;  /* 0x0000101fff437424 */ /* 0x000fce00078e00ff */
[----:B-1234-:R-:W-:Y:S05]  /*37f0*/  WARPSYNC.COLLECTIVE R68, `(.L_x_29276) ;  /* 0x0000000044087348 */ /* 0x01efea0003c00000 */
[----:B------:R0:W0:Y:S02]  /*3800*/  SHFL.IDX P6, R66, R2, R66, R67 ;  /* 0x0000004202427389 */ /* 0x00002400000c0043 */
[----:B01234-:R-:W-:Y:S05]  /*3810*/  ENDCOLLECTIVE ;  /* 0x000000000000791b */ /* 0x01ffea0003800000 */
.L_x_29276:
[----:B------:R-:W-:Y:S05]  /*3820*/  BSYNC B2 ;  /* 0x0000000000027941 */ /* 0x000fea0003800000 */
.L_x_29275:
[----:B------:R-:W-:Y:S05]  /*3830*/  BRA `(.L_x_29277) ;  /* 0xffffffe800507947 */ /* 0x000fea000383ffff */
.L_x_29240:
[----:B------:R-:W-:Y:S01]  /*3840*/  BSSY B2, `(.L_x_29278) ;  /* 0x0000007000027945 */ /* 0x000fe20003800000 */
[----:B------:R-:W-:Y:S02]  /*3850*/  IMAD.MOV.U32 R66, RZ, RZ, R56 ;  /* 0x000000ffff427224 */ /* 0x000fe400078e0038 */
[----:B------:R-:W-:Y:S02]  /*3860*/  IMAD.MOV.U32 R67, RZ, RZ, 0x101f ;  /* 0x0000101fff437424 */ /* 0x000fe400078e00ff */
[----:B------:R-:W-:-:S07]  /*3870*/  IMAD.MOV.U32 R68, RZ, RZ, -0x1 ;  /* 0xffffffffff447424 */ /* 0x000fce00078e00ff */
[----:B-1234-:R-:W-:Y:S05]  /*3880*/  WARPSYNC.COLLECTIVE R68, `(.L_x_29279) ;  /* 0x0000000044087348 */ /* 0x01efea0003c00000 */
[----:B------:R0:W0:Y:S02]  /*3890*/  SHFL.IDX P6, R66, R2, R66, R67 ;  /* 0x0000004202427389 */ /* 0x00002400000c0043 */
[----:B01234-:R-:W-:Y:S05]  /*38a0*/  ENDCOLLECTIVE ;  /* 0x000000000000791b */ /* 0x01ffea0003800000 */
.L_x_29279:
[----:B------:R-:W-:Y:S05]  /*38b0*/  BSYNC B2 ;  /* 0x0000000000027941 */ /* 0x000fea0003800000 */
.L_x_29278:
[----:B------:R-:W-:Y:S05]  /*38c0*/  BRA `(.L_x_29280) ;  /* 0xffffffe800447947 */ /* 0x000fea000383ffff */
.L_x_29242:
[----:B------:R-:W-:Y:S01]  /*38d0*/  BSSY B2, `(.L_x_29281) ;  /* 0x0000007000027945 */ /* 0x000fe20003800000 */
[----:B------:R-:W-:Y:S01]  /*38e0*/  MOV R66, R55 ;  /* 0x0000003700427202 */ /* 0x000fe20000000f00 */
[----:B------:R-:W-:Y:S02]  /*38f0*/  IMAD.MOV.U32 R67, RZ, RZ, 0x101f ;  /* 0x0000101fff437424 */ /* 0x000fe400078e00ff */
[----:B------:R-:W-:-:S07]  /*3900*/  IMAD.MOV.U32 R68, RZ, RZ, -0x1 ;  /* 0xffffffffff447424 */ /* 0x000fce00078e00ff */
[----:B-1234-:R-:W-:Y:S05]  /*3910*/  WARPSYNC.COLLECTIVE R68, `(.L_x_29282) ;  /* 0x0000000044087348 */ /* 0x01efea0003c00000 */
[----:B------:R0:W0:Y:S02]  /*3920*/  SHFL.IDX P6, R66, R2, R66, R67 ;  /* 0x0000004202427389 */ /* 0x00002400000c0043 */
[----:B01234-:R-:W-:Y:S05]  /*3930*/  ENDCOLLECTIVE ;  /* 0x000000000000791b */ /* 0x01ffea0003800000 */
.L_x_29282:
[----:B------:R-:W-:Y:S05]  /*3940*/  BSYNC B2 ;  /* 0x0000000000027941 */ /* 0x000fea0003800000 */
.L_x_29281:
[----:B------:R-:W-:Y:S05]  /*3950*/  BRA `(.L_x_29283) ;  /* 0xffffffe800387947 */ /* 0x000fea000383ffff */
.L_x_29244:
[----:B------:R-:W-:Y:S01]  /*3960*/  HFMA2 R67, -RZ, RZ, 0, 0.000503063201904296875 ;  /* 0x0000101fff437431 */ /* 0x000fe200000001ff */
[----:B------:R-:W-:Y:S01]  /*3970*/  BSSY B2, `(.L_x_29284) ;  /* 0x0000006000027945 */ /* 0x000fe20003800000 */
[----:B------:R-:W-:Y:S02]  /*3980*/  IMAD.MOV.U32 R66, RZ, RZ, R54 ;  /* 0x000000ffff427224 */ /* 0x000fe400078e0036 */
[----:B------:R-:W-:-:S07]  /*3990*/  IMAD.MOV.U32 R68, RZ, RZ, -0x1 ;  /* 0xffffffffff447424 */ /* 0x000fce00078e00ff */
[----:B-1234-:R-:W-:Y:S05]  /*39a0*/  WARPSYNC.COLLECTIVE R68, `(.L_x_29285) ;  /* 0x0000000044087348 */ /* 0x01efea0003c00000 */
[----:B------:R0:W0:Y:S02]  /*39b0*/  SHFL.IDX P6, R66, R2, R66, R67 ;  /* 0x0000004202427389 */ /* 0x00002400000c0043 */
[----:B01234-:R-:W-:Y:S05]  /*39c0*/  ENDCOLLECTIVE ;  /* 0x000000000000791b */ /* 0x01ffea0003800000 */
.L_x_29285:
[----:B------:R-:W-:Y:S05]  /*39d0*/  BSYNC B2 ;  /* 0x0000000000027941 */ /* 0x000fea0003800000 */
.L_x_29284:
[----:B------:R-:W-:Y:S05]  /*39e0*/  BRA `(.L_x_29286) ;  /* 0xffffffe8002c7947 */ /* 0x000fea000383ffff */
.L_x_29246:
[----:B------:R-:W-:Y:S01]  /*39f0*/  BSSY B2, `(.L_x_29287) ;  /* 0x0000007000027945 */ /* 0x000fe20003800000 */
[----:B------:R-:W-:Y:S01]  /*3a00*/  IMAD.MOV.U32 R66, RZ, RZ, R53 ;  /* 0x000000ffff427224 */ /* 0x000fe200078e0035 */
[----:B------:R-:W-:Y:S01]  /*3a10*/  MOV R68, 0xffffffff ;  /* 0xffffffff00447802 */ /* 0x000fe20000000f00 */
[----:B------:R-:W-:-:S07]  /*3a20*/  IMAD.MOV.U32 R67, RZ, RZ, 0x101f ;  /* 0x0000101fff437424 */ /* 0x000fce00078e00ff */
[----:B-1234-:R-:W-:Y:S05]  /*3a30*/  WARPSYNC.COLLECTIVE R68, `(.L_x_29288) ;  /* 0x0000000044087348 */ /* 0x01efea0003c00000 */
[----:B------:R0:W0:Y:S02]  /*3a40*/  SHFL.IDX P6, R66, R2, R66, R67 ;  /* 0x0000004202427389 */ /* 0x00002400000c0043 */
[----:B01234-:R-:W-:Y:S05]  /*3a50*/  ENDCOLLECTIVE ;  /* 0x000000000000791b */ /* 0x01ffea0003800000 */
.L_x_29288:
[----:B------:R-:W-:Y:S05]  /*3a60*/  BSYNC B2 ;  /* 0x0000000000027941 */ /* 0x000fea0003800000 */
.L_x_29287:
[----:B------:R-:W-:Y:S05]  /*3a70*/  BRA `(.L_x_29289) ;  /* 0xffffffe800207947 */ /* 0x000fea000383ffff */
.L_x_29248:
[----:B------:R-:W-:Y:S01]  /*3a80*/  BSSY B2, `(.L_x_29290) ;  /* 0x0000007000027945 */ /* 0x000fe20003800000 */
[----:B------:R-:W-:Y:S02]  /*3a90*/  IMAD.MOV.U32 R66, RZ, RZ, R52 ;  /* 0x000000ffff427224 */ /* 0x000fe400078e0034 */
[----:B------:R-:W-:Y:S02]  /*3aa0*/  IMAD.MOV.U32 R67, RZ, RZ, 0x101f ;  /* 0x0000101fff437424 */ /* 0x000fe400078e00ff */
[----:B------:R-:W-:-:S07]  /*3ab0*/  IMAD.MOV.U32 R68, RZ, RZ, -0x1 ;  /* 0xffffffffff447424 */ /* 0x000fce00078e00ff */
[----:B-1234-:R-:W-:Y:S05]  /*3ac0*/  WARPSYNC.COLLECTIVE R68, `(.L_x_29291) ;  /* 0x0000000044087348 */ /* 0x01efea0003c00000 */
[----:B------:R0:W0:Y:S02]  /*3ad0*/  SHFL.IDX P6, R66, R2, R66, R67 ;  /* 0x0000004202427389 */ /* 0x00002400000c0043 */
[----:B01234-:R-:W-:Y:S05]  /*3ae0*/  ENDCOLLECTIVE ;  /* 0x000000000000791b */ /* 0x01ffea0003800000 */
.L_x_29291:
[----:B------:R-:W-:Y:S05]  /*3af0*/  BSYNC B2 ;  /* 0x0000000000027941 */ /* 0x000fea0003800000 */
.L_x_29290:
[----:B------:R-:W-:Y:S05]  /*3b00*/  BRA `(.L_x_29292) ;  /* 0xffffffe800147947 */ /* 0x000fea000383ffff */
.L_x_29250:
[----:B------:R-:W-:Y:S01]  /*3b10*/  BSSY B2, `(.L_x_29293) ;  /* 0x0000007000027945 */ /* 0x000fe20003800000 */
[----:B------:R-:W-:Y:S01]  /*3b20*/  MOV R66, R51 ;  /* 0x0000003300427202 */ /* 0x000fe20000000f00 */
[----:B------:R-:W-:Y:S02]  /*3b30*/  IMAD.MOV.U32 R67, RZ, RZ, 0x101f ;  /* 0x0000101fff437424 */ /* 0x000fe400078e00ff */
[----:B------:R-:W-:-:S07]  /*3b40*/  IMAD.MOV.U32 R68, RZ, RZ, -0x1 ;  /* 0xffffffffff447424 */ /* 0x000fce00078e00ff */
[----:B-1234-:R-:W-:Y:S05]  /*3b50*/  WARPSYNC.COLLECTIVE R68, `(.L_x_29294) ;  /* 0x0000000044087348 */ /* 0x01efea0003c00000 */
[----:B------:R0:W0:Y:S02]  /*3b60*/  SHFL.IDX P6, R66, R2, R66, R67 ;  /* 0x0000004202427389 */ /* 0x00002400000c0043 */
[----:B01234-:R-:W-:Y:S05]  /*3b70*/  ENDCOLLECTIVE ;  /* 0x000000000000791b */ /* 0x01ffea0003800000 */
.L_x_29294:
[----:B------:R-:W-:Y:S05]  /*3b80*/  BSYNC B2 ;  /* 0x0000000000027941 */ /* 0x000fea0003800000 */
.L_x_29293:
[----:B------:R-:W-:Y:S05]  /*3b90*/  BRA `(.L_x_29295) ;  /* 0xffffffe800087947 */ /* 0x000fea000383ffff */
.L_x_29252:
[----:B------:R-:W-:Y:S01]  /*3ba0*/  HFMA2 R67, -RZ, RZ, 0, 0.000503063201904296875 ;  /* 0x0000101fff437431 */ /* 0x000fe200000001ff */
[----:B------:R-:W-:Y:S01]  /*3bb0*/  BSSY B2, `(.L_x_29296) ;  /* 0x0000006000027945 */ /* 0x000fe20003800000 */
[----:B------:R-:W-:Y:S02]  /*3bc0*/  IMAD.MOV.U32 R66, RZ, RZ, R50 ;  /* 0x000000ffff427224 */ /* 0x000fe400078e0032 */
[----:B------:R-:W-:-:S07]  /*3bd0*/  IMAD.MOV.U32 R68, RZ, RZ, -0x1 ;  /* 0xffffffffff447424 */ /* 0x000fce00078e00ff */
[----:B-1234-:R-:W-:Y:S05]  /*3be0*/  WARPSYNC.COLLECTIVE R68, `(.L_x_29297) ;  /* 0x0000000044087348 */ /* 0x01efea0003c00000 */
[----:B------:R0:W0:Y:S02]  /*3bf0*/  SHFL.IDX P6, R66, R2, R66, R67 ;  /* 0x0000004202427389 */ /* 0x00002400000c0043 */
[----:B01234-:R-:W-:Y:S05]  /*3c00*/  ENDCOLLECTIVE ;  /* 0x000000000000791b */ /* 0x01ffea0003800000 */
.L_x_29297:
[----:B------:R-:W-:Y:S05]  /*3c10*/  BSYNC B2 ;  /* 0x0000000000027941 */ /* 0x000fea0003800000 */
.L_x_29296:
[----:B------:R-:W-:Y:S05]  /*3c20*/  BRA `(.L_x_29298) ;  /* 0xffffffe400fc7947 */ /* 0x000fea000383ffff */
.L_x_29254:
[----:B------:R-:W-:Y:S01]  /*3c30*/  BSSY B2, `(.L_x_29299) ;  /* 0x0000007000027945 */ /* 0x000fe20003800000 */
[----:B------:R-:W-:Y:S01]  /*3c40*/  IMAD.MOV.U32 R66, RZ, RZ, R49 ;  /* 0x000000ffff427224 */ /* 0x000fe200078e0031 */
[----:B------:R-:W-:Y:S01]  /*3c50*/  MOV R68, 0xffffffff ;  /* 0xffffffff00447802 */ /* 0x000fe20000000f00 */
[----:B------:R-:W-:-:S07]  /*3c60*/  IMAD.MOV.U32 R67, RZ, RZ, 0x101f ;  /* 0x0000101fff437424 */ /* 0x000fce00078e00ff */
[----:B-1234-:R-:W-:Y:S05]  /*3c70*/  WARPSYNC.COLLECTIVE R68, `(.L_x_29300) ;  /* 0x0000000044087348 */ /* 0x01efea0003c00000 */
[----:B------:R0:W0:Y:S02]  /*3c80*/  SHFL.IDX P6, R66, R2, R66, R67 ;  /* 0x0000004202427389 */ /* 0x00002400000c0043 */
[----:B01234-:R-:W-:Y:S05]  /*3c90*/  ENDCOLLECTIVE ;  /* 0x000000000000791b */ /* 0x01ffea0003800000 */
.L_x_29300:
[----:B------:R-:W-:Y:S05]  /*3ca0*/  BSYNC B2 ;  /* 0x0000000000027941 */ /* 0x000fea0003800000 */
.L_x_29299:
[----:B------:R-:W-:Y:S05]  /*3cb0*/  BRA `(.L_x_29301) ;  /* 0xffffffe400f07947 */ /* 0x000fea000383ffff */
.L_x_29256:
[----:B------:R-:W-:Y:S01]  /*3cc0*/  BSSY B2, `(.L_x_29302) ;  /* 0x0000007000027945 */ /* 0x000fe20003800000 */
[----:B------:R-:W-:Y:S02]  /*3cd0*/  IMAD.MOV.U32 R66, RZ, RZ, R48 ;  /* 0x000000ffff427224 */ /* 0x000fe400078e0030 */
[----:B------:R-:W-:Y:S02]  /*3ce0*/  IMAD.MOV.U32 R67, RZ, RZ, 0x101f ;  /* 0x0000101fff437424 */ /* 0x000fe400078e00ff */
[----:B------:R-:W-:-:S07]  /*3cf0*/  IMAD.MOV.U32 R68, RZ, RZ, -0x1 ;  /* 0xffffffffff447424 */ /* 0x000fce00078e00ff */
[----:B-1234-:R-:W-:Y:S05]  /*3d00*/  WARPSYNC.COLLECTIVE R68, `(.L_x_29303) ;  /* 0x0000000044087348 */ /* 0x01efea0003c00000 */
[----:B------:R0:W0:Y:S02]  /*3d10*/  SHFL.IDX P6, R66, R2, R66, R67 ;  /* 0x0000004202427389 */ /* 0x00002400000c0043 */
[----:B01234-:R-:W-:Y:S05]  /*3d20*/  ENDCOLLECTIVE ;  /* 0x000000000000791b */ /* 0x01ffea0003800000 */
.L_x_29303:
[----:B------:R-:W-:Y:S05]  /*3d30*/  BSYNC B2 ;  /* 0x0000000000027941 */ /* 0x000fea0003800000 */
.L_x_29302:
[----:B------:R-:W-:Y:S05]  /*3d40*/  BRA `(.L_x_29304) ;  /* 0xffffffe400e47947 */ /* 0x000fea000383ffff */
.L_x_29258:
[----:B------:R-:W-:Y:S01]  /*3d50*/  BSSY B2, `(.L_x_29305) ;  /* 0x0000007000027945 */ /* 0x000fe20003800000 */
[----:B------:R-:W-:Y:S01]  /*3d60*/  MOV R66, R47 ;  /* 0x0000002f00427202 */ /* 0x000fe20000000f00 */
[----:B------:R-:W-:Y:S02]  /*3d70*/  IMAD.MOV.U32 R67, RZ, RZ, 0x101f ;  /* 0x0000101fff437424 */ /* 0x000fe400078e00ff */
[----:B------:R-:W-:-:S07]  /*3d80*/  IMAD.MOV.U32 R68, RZ, RZ, -0x1 ;  /* 0xffffffffff447424 */ /* 0x000fce00078e00ff */
[----:B-1234-:R-:W-:Y:S05]  /*3d90*/  WARPSYNC.COLLECTIVE R68, `(.L_x_29306) ;  /* 0x0000000044087348 */ /* 0x01efea0003c00000 */
[----:B------:R0:W0:Y:S02]  /*3da0*/  SHFL.IDX P6, R66, R2, R66, R67 ;  /* 0x0000004202427389 */ /* 0x00002400000c0043 */
[----:B01234-:R-:W-:Y:S05]  /*3db0*/  ENDCOLLECTIVE ;  /* 0x000000000000791b */ /* 0x01ffea0003800000 */
.L_x_29306:
[----:B------:R-:W-:Y:S05]  /*3dc0*/  BSYNC B2 ;  /* 0x0000000000027941 */ /* 0x000fea0003800000 */
.L_x_29305:
[----:B------:R-:W-:Y:S05]  /*3dd0*/  BRA `(.L_x_29307) ;  /* 0xffffffe400d87947 */ /* 0x000fea000383ffff */
.L_x_29260:
[----:B------:R-:W-:Y:S01]  /*3de0*/  HFMA2 R67, -RZ, RZ, 0, 0.000503063201904296875 ;  /* 0x0000101fff437431 */ /* 0x000fe200000001ff */
[----:B------:R-:W-:Y:S01]  /*3df0*/  BSSY B2, `(.L_x_29308) ;  /* 0x0000006000027945 */ /* 0x000fe20003800000 */
[----:B------:R-:W-:Y:S02]  /*3e00*/  IMAD.MOV.U32 R66, RZ, RZ, R46 ;  /* 0x000000ffff427224 */ /* 0x000fe400078e002e */
[----:B------:R-:W-:-:S07]  /*3e10*/  IMAD.MOV.U32 R68, RZ, RZ, -0x1 ;  /* 0xffffffffff447424 */ /* 0x000fce00078e00ff */
[----:B-1234-:R-:W-:Y:S05]  /*3e20*/  WARPSYNC.COLLECTIVE R68, `(.L_x_29309) ;  /* 0x0000000044087348 */ /* 0x01efea0003c00000 */
[----:B------:R0:W0:Y:S02]  /*3e30*/  SHFL.IDX P6, R66, R2, R66, R67 ;  /* 0x0000004202427389 */ /* 0x00002400000c0043 */
[----:B01234-:R-:W-:Y:S05]  /*3e40*/  ENDCOLLECTIVE ;  /* 0x000000000000791b */ /* 0x01ffea0003800000 */
.L_x_29309:
[----:B------:R-:W-:Y:S05]  /*3e50*/  BSYNC B2 ;  /* 0x0000000000027941 */ /* 0x000fea0003800000 */
.L_x_29308:
[----:B------:R-:W-:Y:S01]  /*3e60*/  IMAD.MOV.U32 R2, RZ, RZ, R66 ;  /* 0x000000ffff027224 */ /* 0x000fe200078e0042 */
[----:B------:R-:W-:Y:S06]  /*3e70*/  BRA `(.L_x_29310) ;  /* 0xffffffe400c87947 */ /* 0x000fec000383ffff */
        .weak           $__internal_590_$__cuda_sm20_div_s16
        .type           $__internal_590_$__cuda_sm20_div_s16,@function
        .size           $__internal_590_$__cuda_sm20_div_s16,($__internal_591_$__cuda_sm20_div_u16 - $__internal_590_$__cuda_sm20_div_s16)
$__internal_590_$__cuda_sm20_div_s16:
        /* <DEDUP_REMOVED lines=24> */
[----:B------:R-:W-:Y:S05]  /*4000*/  RET.REL.NODEC R2 `(_Z9cuda_gemmIiLi128ELi1ELi1ELi1024ELi16ELi16ELi64ELi0ELi0EEviiiPT_S1_S1_iii) ;  /* 0xffffffbc02fc7950 */ /* 0x000fea0003c3ffff */
        .weak           $__internal_591_$__cuda_sm20_div_u16
        .type           $__internal_591_$__cuda_sm20_div_u16,@function
        .size           $__internal_591_$__cuda_sm20_div_u16,(.L_x_39094 - $__internal_591_$__cuda_sm20_div_u16)
$__internal_591_$__cuda_sm20_div_u16:
        /* <DEDUP_REMOVED lines=9> */
[----:B------:R-:W-:Y:S01]  /*40a0*/  FMUL R7, R5, R6 ;  /* 0x0000000605077220 */ /* 0x000fe20000400000 */
[----:B------:R-:W-:-:S05]  /*40b0*/  IMAD.MOV.U32 R5, RZ, RZ, 0x0 ;  /* 0x00000000ff057424 */ /* 0x000fca00078e00ff */
[----:B------:R-:W0:Y:S02]  /*40c0*/  MUFU.RCP R7, R7 ;  /* 0x0000000700077308 */ /* 0x000e240000001000 */
[----:B0-----:R-:W-:-:S04]  /*40d0*/  FMUL R6, R6, R7 ;  /* 0x0000000706067220 */ /* 0x001fc80000400000 */
[----:B------:R-:W-:-:S04]  /*40e0*/  VIADD R6, R6, 0x2 ;  /* 0x0000000206067836 */ /* 0x000fc80000000000 */
[----:B------:R-:W-:-:S06]  /*40f0*/  FMUL.RZ R3, R3, R6 ;  /* 0x0000000603037220 */ /* 0x000fcc000040c000 */
[----:B------:R-:W0:Y:S02]  /*4100*/  F2I.U32.TRUNC.NTZ R3, R3 ;  /* 0x0000000300037305 */ /* 0x000e24000020f000 */
[----:B0-----:R-:W-:Y:S02]  /*4110*/  LOP3.LUT R6, R3, 0xffff, RZ, 0xc0, !PT ;  /* 0x0000ffff03067812 */ /* 0x001fe400078ec0ff */
[----:B------:R-:W-:Y:S01]  /*4120*/  @!P0 MOV R6, 0xffffffff ;  /* 0xffffffff00068802 */ /* 0x000fe20000000f00 */
[----:B------:R-:W-:Y:S06]  /*4130*/  RET.REL.NODEC R4 `(_Z9cuda_gemmIiLi128ELi1ELi1ELi1024ELi16ELi16ELi64ELi0ELi0EEviiiPT_S1_S1_iii) ;  /* 0xffffffbc04b07950 */ /* 0x000fec0003c3ffff */
.L_x_29311:
        /* <DEDUP_REMOVED lines=12> */
.L_x_39094:


//--------------------- .text._Z9cuda_gemmIiLi128ELi1ELi1ELi1024ELi8ELi8ELi64ELi1ELi1EEviiiPT_S1_S1_iii --------------------------
	.section	.text._Z9cuda_gemmIiLi128ELi1ELi1ELi1024ELi8ELi8ELi64ELi1ELi1EEviiiPT_S1_S1_iii,"ax",@progbits
	.align	128
        .global         _Z9cuda_gemmIiLi128ELi1ELi1ELi1024ELi8ELi8ELi64ELi1ELi1EEviiiPT_S1_S1_iii
        .type           _Z9cuda_gemmIiLi128ELi1ELi1ELi1024ELi8ELi8ELi64ELi1ELi1EEviiiPT_S1_S1_iii,@function
        .size           _Z9cuda_gemmIiLi128ELi1ELi1ELi1024ELi8ELi8ELi64ELi1ELi1EEviiiPT_S1_S1_iii,(.L_x_39095 - _Z9cuda_gemmIiLi128ELi1ELi1ELi1024ELi8ELi8ELi64ELi1ELi1EEviiiPT_S1_S1_iii)
        .other          _Z9cuda_gemmIiLi128ELi1ELi1ELi1024ELi8ELi8ELi64ELi1ELi1EEviiiPT_S1_S1_iii,@"STO_CUDA_ENTRY STV_DEFAULT"
_Z9cuda_gemmIiLi128ELi1ELi1ELi1024ELi8ELi8ELi64ELi1ELi1EEviiiPT_S1_S1_iii:
.text._Z9cuda_gemmIiLi128ELi1ELi1ELi1024ELi8ELi8ELi64ELi1ELi1EEviiiPT_S1_S1_iii:
        /* <DEDUP_REMOVED lines=44> */
[----:B0-----:R-:W-:-:S03]  /*02c0*/  LEA R9, R6, R5, 0x18 ;  /* 0x0000000506097211 */ /* 0x001fc600078ec0ff */
[----:B------:R-:W-:-:S07]  /*02d0*/  IMAD.MOV.U32 R6, RZ, RZ, R0 ;  /* 0x000000ffff067224 */ /* 0x000fce00078e0000 */
.L_x_29316:
[----:B0-----:R0:W2:Y:S01]  /*02e0*/  LDG.E R5, desc[UR6][R2.64] ;  /* 0x0000000602057981 */ /* 0x0010a2000c1e1900 */
[----:B------:R-:W-:Y:S02]  /*02f0*/  LOP3.LUT R8, R6, 0x7, RZ, 0xc0, !PT ;  /* 0x0000000706087812 */ /* 0x000fe400078ec0ff */
[--C-:B------:R-:W-:Y:S01]  /*0300*/  SHF.R.U32.HI R10, RZ, 0x1, R6.reuse ;  /* 0x00000001ff0a7819 */ /* 0x100fe20000011606 */
[C---:B------:R-:W-:Y:S01]  /*0310*/  IMAD.IADD R6, R7.reuse, 0x1, R6 ;  /* 0x0000000107067824 */ /* 0x040fe200078e0206 */
[----:B------:R-:W-:Y:S01]  /*0320*/  IADD3 R4, PT, PT, R4, 0x1, RZ ;  /* 0x0000000104047810 */ /* 0x000fe20007ffe0ff */
[----:B------:R-:W-:Y:S01]  /*0330*/  IMAD R8, R8, 0x24, R9 ;  /* 0x0000002408087824 */ /* 0x000fe200078e0209 */
[----:B------:R-:W-:Y:S02]  /*0340*/  LOP3.LUT R11, R10, 0x7ffffffc, RZ, 0xc0, !PT ;  /* 0x7ffffffc0a0b7812 */ /* 0x000fe400078ec0ff */
[----:B------:R-:W-:Y:S01]  /*0350*/  ISETP.NE.AND P0, PT, R4, RZ, PT ;  /* 0x000000ff0400720c */ /* 0x000fe20003f05270 */
[----:B0-----:R-:W-:-:S04]  /*0360*/  IMAD.WIDE.U32 R2, R7, 0x4, R2 ;  /* 0x0000000407027825 */ /* 0x001fc800078e0002 */
[----:B------:R-:W-:-:S05]  /*0370*/  IMAD.IADD R8, R8, 0x1, R11 ;  /* 0x0000000108087824 */ /* 0x000fca00078e020b */
[----:B--2---:R0:W-:Y:S03]  /*0380*/  STS [R8], R5 ;  /* 0x0000000508007388 */ /* 0x0041e60000000800 */
[----:B------:R-:W-:Y:S05]  /*0390*/  @P0 BRA `(.L_x_29316) ;  /* 0xfffffffc00d00947 */ /* 0x000fea000383ffff */
.L_x_29315:
[----:B------:R-:W-:Y:S05]  /*03a0*/  BSYNC.RECONVERGENT B1 ;  /* 0x0000000000017941 */ /* 0x000fea0003800200 */
.L_x_29314:
        /* <DEDUP_REMOVED lines=8> */
.L_x_29317:
        /* <DEDUP_REMOVED lines=12> */
[----:B------:R-:W-:Y:S01]  /*04f0*/  LOP3.LUT R23, R8, 0x7, RZ, 0xc0, !PT ;  /* 0x0000000708177812 */ /* 0x000fe200078ec0ff */
        /* <DEDUP_REMOVED lines=10> */
[----:B------:R-:W-:Y:S01]  /*05a0*/  LOP3.LUT R16, R16, 0x7ffffffc, RZ, 0xc0, !PT ;  /* 0x7ffffffc10107812 */ /* 0x000fe200078ec0ff */
[----:B------:R-:W-:Y:S01]  /*05b0*/  IMAD.IADD R20, R21, 0x1, R20 ;  /* 0x0000000115147824 */ /* 0x000fe200078e0214 */
[----:B------:R-:W-:-:S02]  /*05c0*/  IADD3 R27, PT, PT, R27, R24, RZ ;  /* 0x000000181b1b7210 */ /* 0x000fc40007ffe0ff */
[----:B------:R-:W-:Y:S01]  /*05d0*/  IADD3 R23, PT, PT, R23, R22, RZ ;  /* 0x0000001617177210 */ /* 0x000fe20007ffe0ff */
[----:B------:R-:W-:Y:S01]  /*05e0*/  IMAD.IADD R25, R25, 0x1, R16 ;  /* 0x0000000119197824 */ /* 0x000fe200078e0210 */
[----:B------:R-:W-:-:S04]  /*05f0*/  IADD3 R6, PT, PT, R7, R6, R7 ;  /* 0x0000000607067210 */ /* 0x000fc80007ffe007 */
[----:B------:R-:W-:-:S04]  /*0600*/  IADD3 R6, PT, PT, R7, R6, R7 ;  /* 0x0000000607067210 */ /* 0x000fc80007ffe007 */
[----:B------:R-:W-:Y:S01]  /*0610*/  ISETP.GE.U32.AND P0, PT, R6, 0x40, PT ;  /* 0x000000400600780c */ /* 0x000fe20003f06070 */
[C---:B------:R-:W-:Y:S01]  /*0620*/  IMAD R9, R7.reuse, 0x4, R9 ;  /* 0x0000000407097824 */ /* 0x040fe200078e0209 */
[C---:B------:R-:W-:Y:S02]  /*0630*/  LEA R8, R7.reuse, R8, 0x2 ;  /* 0x0000000807087211 */ /* 0x040fe400078e10ff */
[----:B------:R-:W-:Y:S01]  /*0640*/  LEA R11, R7, R11, 0x2 ;  /* 0x0000000b070b7211 */ /* 0x000fe200078e10ff */
[----:B--2---:R2:W-:Y:S04]  /*0650*/  STS [R27], R12 ;  /* 0x0000000c1b007388 */ /* 0x0045e80000000800 */
[----:B---3--:R2:W-:Y:S04]  /*0660*/  STS [R20], R13 ;  /* 0x0000000d14007388 */ /* 0x0085e80000000800 */
[----:B----4-:R2:W-:Y:S04]  /*0670*/  STS [R23], R14 ;  /* 0x0000000e17007388 */ /* 0x0105e80000000800 */
[----:B-----5:R2:W-:Y:S01]  /*0680*/  STS [R25], R4 ;  /* 0x0000000419007388 */ /* 0x0205e20000000800 */
[----:B------:R-:W-:Y:S05]  /*0690*/  @!P0 BRA `(.L_x_29317) ;  /* 0xfffffffc00648947 */ /* 0x000fea000383ffff */
.L_x_29313:
[----:B------:R-:W-:Y:S05]  /*06a0*/  BSYNC.RECONVERGENT B0 ;  /* 0x0000000000007941 */ /* 0x000fea0003800200 */
.L_x_29312:
[----:B------:R-:W1:Y:S01]  /*06b0*/  S2R R3, SR_CTAID.Y ;  /* 0x0000000000037919 */ /* 0x000e620000002600 */
[----:B------:R-:W1:Y:S02]  /*06c0*/  LDCU UR4, c[0x0][0x374] ;  /* 0x00006e80ff0477ac */ /* 0x000e640008000800 */
[----:B-1----:R-:W-:-:S13]  /*06d0*/  ISETP.GE.U32.AND P0, PT, R3, UR4, PT ;  /* 0x0000000403007c0c */ /* 0x002fda000bf06070 */
[----:B------:R-:W-:Y:S05]  /*06e0*/  @P0 EXIT ;  /* 0x000000000000094d */ /* 0x000fea0003800000 */
[----:B------:R-:W2:Y:S01]  /*06f0*/  LDC R2, c[0x0][0x360] ;  /* 0x0000d800ff027b82 */ /* 0x000ea20000000800 */
[----:B------:R-:W-:Y:S01]  /*0700*/  IMAD.SHL.U32 R26, R0, 0x4, RZ ;  /* 0x00000004001a7824 */ /* 0x000fe200078e00ff */
[----:B--2---:R-:W-:-:S04]  /*0710*/  SHF.L.U32 R20, R2, 0x2, RZ ;  /* 0x0000000202147819 */ /* 0x004fc800000006ff */
[----:B0-----:R-:W-:Y:S01]  /*0720*/  LOP3.LUT R5, R20, 0xffff, RZ, 0xc0, !PT ;  /* 0x0000ffff14057812 */ /* 0x001fe200078ec0ff */
[----:B------:R-:W-:-:S05]  /*0730*/  IMAD.IADD R4, R26, 0x1, R20 ;  /* 0x000000011a047824 */ /* 0x000fca00078e0214 */
[----:B------:R-:W-:-:S04]  /*0740*/  IADD3 R4, PT, PT, RZ, -R4, RZ ;  /* 0x80000004ff047210 */ /* 0x000fc80007ffe0ff */
[----:B------:R-:W-:-:S05]  /*0750*/  PRMT R4, R4, 0x7710, RZ ;  /* 0x0000771004047816 */ /* 0x000fca00000000ff */
[----:B------:R-:W-:-:S05]  /*0760*/  VIADD R4, R4, 0x3ff ;  /* 0x000003ff04047836 */ /* 0x000fca0000000000 */
[----:B------:R-:W-:Y:S02]  /*0770*/  LOP3.LUT R4, R4, 0xffff, RZ, 0xc0, !PT ;  /* 0x0000ffff04047812 */ /* 0x000fe400078ec0ff */
[----:B------:R-:W-:-:S07]  /*0780*/  MOV R9, 0x7a0 ;  /* 0x000007a000097802 */ /* 0x000fce0000000f00 */
[----:B------:R-:W-:Y:S05]  /*0790*/  CALL.REL.NOINC `($__internal_592_$__cuda_sm20_div_u16) ;  /* 0x0000001000087944 */ /* 0x000fea0003c00000 */
        /* <DEDUP_REMOVED lines=9> */
[----:B------:R-:W-:Y:S01]  /*0830*/  MOV R4, 0x400 ;  /* 0x0000040000047802 */ /* 0x000fe20000000f00 */
[----:B------:R-:W-:Y:S01]  /*0840*/  IMAD.MOV.U32 R10, RZ, RZ, RZ ;  /* 0x000000ffff0a7224 */ /* 0x000fe200078e00ff */
[----:B------:R-:W-:Y:S02]  /*0850*/  LOP3.LUT R15, R5, 0x3, RZ, 0xc0, !PT ;  /* 0x00000003050f7812 */ /* 0x000fe400078ec0ff */
[----:B------:R-:W-:-:S04]  /*0860*/  IADD3 R4, PT, PT, R4, 0x180, RZ ;  /* 0x0000018004047810 */ /* 0x000fc80007ffe0ff */
[----:B0-----:R-:W-:-:S07]  /*0870*/  LEA R11, R11, R4, 0x18 ;  /* 0x000000040b0b7211 */ /* 0x001fce00078ec0ff */
.L_x_29320:
[----:B0-----:R-:W-:-:S05]  /*0880*/  LEA R5, R3, R26, 0xa ;  /* 0x0000001a03057211 */ /* 0x001fca00078e50ff */
        /* <DEDUP_REMOVED lines=9> */
.L_x_29319:
[----:B------:R-:W-:Y:S05]  /*0920*/  BSYNC.RECONVERGENT B0 ;  /* 0x0000000000007941 */ /* 0x000fea0003800200 */
.L_x_29318:
[----:B------:R-:W-:Y:S04]  /*0930*/  BSSY.RECONVERGENT B0, `(.L_x_29321) ;  /* 0x0000024000007945 */ /* 0x000fe80003800200 */
[----:B------:R-:W-:Y:S05]  /*0940*/  @!P1 BRA `(.L_x_29322) ;  /* 0x0000000000889947 */ /* 0x000fea0003800000 */
[----:B------:R-:W1:Y:S01]  /*0950*/  S2UR UR5, SR_CgaCtaId ;  /* 0x00000000000579c3 */ /* 0x000e620000008800 */
[----:B------:R-:W-:Y:S01]  /*0960*/  UMOV UR4, 0x400 ;  /* 0x0000040000047882 */ /* 0x000fe20000000000 */
[----:B------:R-:W-:Y:S01]  /*0970*/  LEA R24, R3, R26, 0xa ;  /* 0x0000001a03187211 */ /* 0x000fe200078e50ff */
[----:B------:R-:W-:-:S03]  /*0980*/  UIADD3 UR4, UPT, UPT, UR4, 0x180, URZ ;  /* 0x0000018004047890 */ /* 0x000fc6000fffe0ff */
[----:B------:R-:W-:Y:S01]  /*0990*/  IADD3 R29, PT, PT, R20, R24, RZ ;  /* 0x00000018141d7210 */ /* 0x000fe20007ffe0ff */
[C-C-:B------:R-:W-:Y:S01]  /*09a0*/  IMAD R21, R2.reuse, 0xc, R24.reuse ;  /* 0x0000000c02157824 */ /* 0x140fe200078e0218 */
[----:B------:R-:W2:Y:S01]  /*09b0*/  LDC.64 R22, c[0x0][0x390] ;  /* 0x0000e400ff167b82 */ /* 0x000ea20000000a00 */
[----:B------:R-:W-:Y:S01]  /*09c0*/  IMAD R27, R2, 0x8, R24 ;  /* 0x00000008021b7824 */ /* 0x000fe200078e0218 */
[----:B-1----:R-:W-:-:S06]  /*09d0*/  ULEA UR4, UR5, UR4, 0x18 ;  /* 0x0000000405047291 */ /* 0x002fcc000f8ec0ff */
[----:B------:R-:W-:-:S07]  /*09e0*/  LEA R25, R26, UR4, 0x2 ;  /* 0x000000041a197c11 */ /* 0x000fce000f8e10ff */
.L_x_29323:
        /* <DEDUP_REMOVED lines=9> */
[--C-:B------:R-:W-:Y:S01]  /*0a80*/  IADD3 R26, PT, PT, R20, R26, R20.reuse ;  /* 0x0000001a141a7210 */ /* 0x100fe20007ffe014 */
[C---:B------:R-:W-:Y:S01]  /*0a90*/  IMAD R21, R2.reuse, 0x10, R21 ;  /* 0x0000001002157824 */ /* 0x040fe200078e0215 */
[C---:B------:R-:W-:Y:S01]  /*0aa0*/  LEA R27, R2.reuse, R27, 0x4 ;  /* 0x0000001b021b7211 */ /* 0x040fe200078e20ff */
[----:B------:R-:W-:Y:S01]  /*0ab0*/  IMAD R29, R2, 0x10, R29 ;  /* 0x00000010021d7824 */ /* 0x000fe200078e021d */
[----:B------:R-:W-:-:S02]  /*0ac0*/  IADD3 R26, PT, PT, R20, R26, R20 ;  /* 0x0000001a141a7210 */ /* 0x000fc40007ffe014 */
[----:B------:R-:W-:Y:S02]  /*0ad0*/  LEA R24, R2, R24, 0x4 ;  /* 0x0000001802187211 */ /* 0x000fe400078e20ff */
[----:B------:R-:W-:Y:S01]  /*0ae0*/  ISETP.GE.U32.AND P0, PT, R26, 0x400, PT ;  /* 0x000004001a00780c */ /* 0x000fe20003f06070 */
[----:B--2---:R0:W-:Y:S04]  /*0af0*/  STS.128 [R25], R4 ;  /* 0x0000000419007388 */ /* 0x0041e80000000c00 */
[----:B---3--:R1:W-:Y:S01]  /*0b00*/  STS.128 [R28], R8 ;  /* 0x000000081c007388 */ /* 0x0083e20000000c00 */
[C---:B0-----:R-:W-:Y:S01]  /*0b10*/  LEA R6, R2.reuse, R25, 0x5 ;  /* 0x0000001902067211 */ /* 0x041fe200078e28ff */
[C-C-:B------:R-:W-:Y:S02]  /*0b20*/  IMAD R4, R2.reuse, 0x30, R25.reuse ;  /* 0x0000003002047824 */ /* 0x140fe400078e0219 */
[----:B------:R-:W-:-:S02]  /*0b30*/  IMAD R25, R2, 0x40, R25 ;  /* 0x0000004002197824 */ /* 0x000fc400078e0219 */
[----:B----4-:R1:W-:Y:S04]  /*0b40*/  STS.128 [R6], R12 ;  /* 0x0000000c06007388 */ /* 0x0103e80000000c00 */
[----:B-----5:R1:W-:Y:S01]  /*0b50*/  STS.128 [R4], R16 ;  /* 0x0000001004007388 */ /* 0x0203e20000000c00 */
[----:B------:R-:W-:Y:S05]  /*0b60*/  @!P0 BRA `(.L_x_29323) ;  /* 0xfffffffc00a08947 */ /* 0x000fea000383ffff */
.L_x_29322:
[----:B------:R-:W-:Y:S05]  /*0b70*/  BSYNC.RECONVERGENT B0 ;  /* 0x0000000000007941 */ /* 0x000fea0003800200 */
.L_x_29321:
[----:B------:R-:W2:Y:S08]  /*0b80*/  S2UR UR5, SR_CgaCtaId ;  /* 0x00000000000579c3 */ /* 0x000eb00000008800 */
[----:B------:R-:W-:Y:S01]  /*0b90*/  BAR.SYNC.DEFER_BLOCKING 0x0 ;  /* 0x0000000000007b1d */ /* 0x000fe20000010000 */
[C---:B-1----:R-:W-:Y:S01]  /*0ba0*/  SHF.L.U32 R8, R0.reuse, 0x2, RZ ;  /* 0x0000000200087819 */ /* 0x042fe200000006ff */
[C---:B------:R-:W-:Y:S01]  /*0bb0*/  IMAD.SHL.U32 R29, R0.reuse, 0x8, RZ ;  /* 0x00000008001d7824 */ /* 0x040fe200078e00ff */
[----:B0-----:R-:W-:-:S02]  /*0bc0*/  IADD3 R6, PT, PT, R0, 0x1, RZ ;  /* 0x0000000100067810 */ /* 0x001fc40007ffe0ff */
[----:B------:R-:W-:Y:S01]  /*0bd0*/  LOP3.LUT R8, R8, 0x1c, RZ, 0xc0, !PT ;  /* 0x0000001c08087812 */ /* 0x000fe200078ec0ff */
[----:B------:R-:W-:Y:S01]  /*0be0*/  UMOV UR4, 0x400 ;  /* 0x0000040000047882 */ /* 0x000fe20000000000 */
[----:B------:R-:W-:Y:S02]  /*0bf0*/  LOP3.LUT R6, R6, 0x7, RZ, 0xc0, !PT ;  /* 0x0000000706067812 */ /* 0x000fe400078ec0ff */
[C---:B------:R-:W-:Y:S02]  /*0c00*/  LOP3.LUT R2, R29.reuse, 0x7, R0, 0xf8, !PT ;  /* 0x000000071d027812 */ /* 0x040fe400078ef800 */
[----:B------:R-:W-:Y:S01]  /*0c10*/  LOP3.LUT R4, R29, R6, RZ, 0xfc, !PT ;  /* 0x000000061d047212 */ /* 0x000fe200078efcff */
[----:B--2---:R-:W-:Y:S02]  /*0c20*/  ULEA UR8, UR5, UR4, 0x18 ;  /* 0x0000000405087291 */ /* 0x004fe4000f8ec0ff */
[----:B------:R-:W-:-:S04]  /*0c30*/  UIADD3 UR4, UPT, UPT, UR4, 0x180, URZ ;  /* 0x0000018004047890 */ /* 0x000fc8000fffe0ff */
[----:B------:R-:W-:-:S03]  /*0c40*/  ULEA UR4, UR5, UR4, 0x18 ;  /* 0x0000000405047291 */ /* 0x000fc6000f8ec0ff */
[----:B------:R-:W0:Y:S03]  /*0c50*/  LDS R23, [R8+UR8] ;  /* 0x0000000808177984 */ /* 0x000e260008000800 */
[----:B------:R-:W-:Y:S01]  /*0c60*/  LEA R2, R2, UR4, 0x2 ;  /* 0x0000000402027c11 */ /* 0x000fe2000f8e10ff */
[----:B------:R-:W1:Y:S01]  /*0c70*/  LDS R13, [R8+UR8+0x24] ;  /* 0x00002408080d7984 */ /* 0x000e620008000800 */
[----:B------:R-:W-:Y:S02]  /*0c80*/  LEA R5, R4, UR4, 0x2 ;  /* 0x0000000404057c11 */ /* 0x000fe4000f8e10ff */
[----:B------:R-:W-:Y:S01]  /*0c90*/  LOP3.LUT R4, R0, 0x7, RZ, 0xc0, !PT ;  /* 0x0000000700047812 */ /* 0x000fe200078ec0ff */
[----:B------:R-:W2:Y:S04]  /*0ca0*/  LDS R19, [R8+UR8+0x6c] ;  /* 0x00006c0808137984 */ /* 0x000ea80008000800 */
[----:B------:R-:W3:Y:S04]  /*0cb0*/  LDS R21, [R8+UR8+0x90] ;  /* 0x0000900808157984 */ /* 0x000ee80008000800 */
[----:B------:R-:W-:Y:S04]  /*0cc0*/  LDS R7, [R2] ;  /* 0x0000000002077984 */ /* 0x000fe80000000800 */
[----:B------:R-:W-:Y:S04]  /*0cd0*/  LDS R15, [R8+UR8+0xb4] ;  /* 0x0000b408080f7984 */ /* 0x000fe80008000800 */
[----:B------:R-:W-:Y:S04]  /*0ce0*/  LDS R5, [R5] ;  /* 0x0000000005057984 */ /* 0x000fe80000000800 */
[----:B------:R-:W-:Y:S04]  /*0cf0*/  LDS R9, [R8+UR8+0x48] ;  /* 0x0000480808097984 */ /* 0x000fe80008000800 */
[----:B------:R-:W-:Y:S04]  /*0d00*/  LDS R11, [R8+UR8+0xd8] ;  /* 0x0000d808080b7984 */ /* 0x000fe80008000800 */
[----:B------:R-:W-:Y:S04]  /*0d10*/  LDS R17, [R8+UR8+0xfc] ;  /* 0x0000fc0808117984 */ /* 0x000fe80008000800 */
[----:B0-----:R-:W0:Y:S04]  /*0d20*/  SHFL.IDX PT, R12, R23, R4, 0x181f ;  /* 0x00181f04170c7589 */ /* 0x001e2800000e0000 */
[----:B-1----:R-:W1:Y:S04]  /*0d30*/  SHFL.IDX PT, R24, R13, R4, 0x181f ;  /* 0x00181f040d187589 */ /* 0x002e6800000e0000 */
[----:B------:R-:W4:Y:S04]  /*0d40*/  SHFL.IDX PT, R14, R23, R6, 0x181f ;  /* 0x00181f06170e7589 */ /* 0x000f2800000e0000 */
[----:B------:R-:W5:Y:S04]  /*0d50*/  SHFL.IDX PT, R16, R13, R6, 0x181f ;  /* 0x00181f060d107589 */ /* 0x000f6800000e0000 */
[----:B--2---:R-:W2:Y:S04]  /*0d60*/  SHFL.IDX PT, R20, R19, R4, 0x181f ;  /* 0x00181f0413147589 */ /* 0x004ea800000e0000 */
[----:B---3--:R-:W3:Y:S04]  /*0d70*/  SHFL.IDX PT, R22, R21, R4, 0x181f ;  /* 0x00181f0415167589 */ /* 0x008ee800000e0000 */
[----:B------:R-:W3:Y:S01]  /*0d80*/  SHFL.IDX PT, R18, R21, R6, 0x181f ;  /* 0x00181f0615127589 */ /* 0x000ee200000e0000 */
[----:B0-----:R-:W-:-:S03]  /*0d90*/  IMAD R12, R7, R12, RZ ;  /* 0x0000000c070c7224 */ /* 0x001fc600078e02ff */
[----:B------:R-:W0:Y:S01]  /*0da0*/  SHFL.IDX PT, R10, R19, R6, 0x181f ;  /* 0x00181f06130a7589 */ /* 0x000e2200000e0000 */
[----:B-1----:R-:W-:-:S03]  /*0db0*/  IMAD R24, R7, R24, RZ ;  /* 0x0000001807187224 */ /* 0x002fc600078e02ff */
[----:B------:R-:W1:Y:S01]  /*0dc0*/  SHFL.IDX PT, R8, R15, R4, 0x181f ;  /* 0x00181f040f087589 */ /* 0x000e6200000e0000 */
[C---:B----4-:R-:W-:Y:S02]  /*0dd0*/  IMAD R14, R5.reuse, R14, R12 ;  /* 0x0000000e050e7224 */ /* 0x050fe400078e020c */
[----:B------:R-:W-:Y:S01]  /*0de0*/  VIADD R12, R0, 0x2 ;  /* 0x00000002000c7836 */ /* 0x000fe20000000000 */
[----:B------:R-:W4:Y:S01]  /*0df0*/  SHFL.IDX PT, R26, R9, R4, 0x181f ;  /* 0x00181f04091a7589 */ /* 0x000f2200000e0000 */
[----:B-----5:R-:W-:-:S03]  /*0e00*/  IMAD R16, R5, R16, R24 ;  /* 0x0000001005107224 */ /* 0x020fc600078e0218 */
[----:B------:R-:W5:Y:S01]  /*0e10*/  SHFL.IDX PT, R24, R15, R6, 0x181f ;  /* 0x00181f060f187589 */ /* 0x000f6200000e0000 */
[C---:B--2---:R-:W-:Y:S01]  /*0e20*/  IMAD R20, R7.reuse, R20, RZ ;  /* 0x0000001407147224 */ /* 0x044fe200078e02ff */
[----:B------:R-:W-:Y:S01]  /*0e30*/  LOP3.LUT R12, R12, 0x7, RZ, 0xc0, !PT ;  /* 0x000000070c0c7812 */ /* 0x000fe200078ec0ff */
[----:B---3--:R-:W-:Y:S01]  /*0e40*/  IMAD R22, R7, R22, RZ ;  /* 0x0000001607167224 */ /* 0x008fe200078e02ff */
[----:B------:R-:W2:Y:S03]  /*0e50*/  SHFL.IDX PT, R2, R9, R6, 0x181f ;  /* 0x00181f0609027589 */ /* 0x000ea600000e0000 */
[----:B------:R-:W-:Y:S01]  /*0e60*/  IMAD R27, R5, R18, R22 ;  /* 0x00000012051b7224 */ /* 0x000fe200078e0216 */
[----:B------:R-:W-:Y:S01]  /*0e70*/  LOP3.LUT R18, R29, R12, RZ, 0xfc, !PT ;  /* 0x0000000c1d127212 */ /* 0x000fe200078efcff */
[----:B------:R-:W3:Y:S01]  /*0e80*/  SHFL.IDX PT, R22, R17, R4, 0x181f ;  /* 0x00181f0411167589 */ /* 0x000ee200000e0000 */
[----:B0-----:R-:W-:-:S02]  /*0e90*/  IMAD R10, R5, R10, R20 ;  /* 0x0000000a050a7224 */ /* 0x001fc400078e0214 */
[----:B------:R-:W-:Y:S01]  /*0ea0*/  LEA R18, R18, UR4, 0x2 ;  /* 0x0000000412127c11 */ /* 0x000fe2000f8e10ff */
[----:B------:R-:W0:Y:S01]  /*0eb0*/  SHFL.IDX PT, R20, R11, R4, 0x181f ;  /* 0x00181f040b147589 */ /* 0x000e2200000e0000 */
[----:B-1----:R-:W-:-:S04]  /*0ec0*/  IMAD R8, R7, R8, RZ ;  /* 0x0000000807087224 */ /* 0x002fc800078e02ff */
[----:B------:R-:W-:Y:S01]  /*0ed0*/  LDS R18, [R18] ;  /* 0x0000000012127984 */ /* 0x000fe20000000800 */
[----:B----4-:R-:W-:Y:S02]  /*0ee0*/  IMAD R26, R7, R26, RZ ;  /* 0x0000001a071a7224 */ /* 0x010fe400078e02ff */
[C---:B-----5:R-:W-:Y:S02]  /*0ef0*/  IMAD R25, R5.reuse, R24, R8 ;  /* 0x0000001805197224 */ /* 0x060fe400078e0208 */
[----:B------:R-:W1:Y:S01]  /*0f00*/  SHFL.IDX PT, R24, R11, R6, 0x181f ;  /* 0x00181f060b187589 */ /* 0x000e6200000e0000 */
[----:B--2---:R-:W-:-:S03]  /*0f10*/  IMAD R2, R5, R2, R26 ;  /* 0x0000000205027224 */ /* 0x004fc600078e021a */
[----:B------:R-:W2:Y:S01]  /*0f20*/  SHFL.IDX PT, R8, R17, R6, 0x181f ;  /* 0x00181f0611087589 */ /* 0x000ea200000e0000 */
[C---:B---3--:R-:W-:Y:S02]  /*0f30*/  IMAD R22, R7.reuse, R22, RZ ;  /* 0x0000001607167224 */ /* 0x048fe400078e02ff */
[----:B0-----:R-:W-:Y:S02]  /*0f40*/  IMAD R26, R7, R20, RZ ;  /* 0x00000014071a7224 */ /* 0x001fe400078e02ff */
[----:B------:R-:W0:Y:S02]  /*0f50*/  SHFL.IDX PT, R20, R23, R12, 0x181f ;  /* 0x00181f0c17147589 */ /* 0x000e2400000e0000 */
[C---:B-1----:R-:W-:Y:S02]  /*0f60*/  IMAD R7, R5.reuse, R24, R26 ;  /* 0x0000001805077224 */ /* 0x042fe400078e021a */
[----:B------:R-:W1:Y:S01]  /*0f70*/  SHFL.IDX PT, R24, R9, R12, 0x181f ;  /* 0x00181f0c09187589 */ /* 0x000e6200000e0000 */
[----:B--2---:R-:W-:-:S03]  /*0f80*/  IMAD R5, R5, R8, R22 ;  /* 0x0000000805057224 */ /* 0x004fc600078e0216 */
[----:B------:R-:W2:Y:S04]  /*0f90*/  SHFL.IDX PT, R22, R13, R12, 0x181f ;  /* 0x00181f0c0d167589 */ /* 0x000ea800000e0000 */
[----:B------:R-:W3:Y:S01]  /*0fa0*/  SHFL.IDX PT, R8, R21, R12, 0x181f ;  /* 0x00181f0c15087589 */ /* 0x000ee200000e0000 */
[----:B0-----:R-:W-:-:S03]  /*0fb0*/  IMAD R14, R18, R20, R14 ;  /* 0x00000014120e7224 */ /* 0x001fc600078e020e */
[----:B------:R-:W0:Y:S01]  /*0fc0*/  SHFL.IDX PT, R20, R19, R12, 0x181f ;  /* 0x00181f0c13147589 */ /* 0x000e2200000e0000 */
[----:B-1----:R-:W-:-:S03]  /*0fd0*/  IMAD R2, R18, R24, R2 ;  /* 0x0000001812027224 */ /* 0x002fc600078e0202 */
[----:B------:R-:W-:Y:S01]  /*0fe0*/  SHFL.IDX PT, R24, R11, R12, 0x181f ;  /* 0x00181f0c0b187589 */ /* 0x000fe200000e0000 */
[----:B--2---:R-:W-:Y:S01]  /*0ff0*/  IMAD R16, R18, R22, R16 ;  /* 0x0000001612107224 */ /* 0x004fe200078e0210 */
[----:B------:R-:W-:Y:S01]  /*1000*/  IADD3 R22, PT, PT, R0, 0x3, RZ ;  /* 0x0000000300167810 */ /* 0x000fe20007ffe0ff */
[----:B---3--:R-:W-:-:S03]  /*1010*/  IMAD R6, R18, R8, R27 ;  /* 0x0000000812067224 */ /* 0x008fc600078e021b */
[----:B------:R-:W-:-:S04]  /*1020*/  LOP3.LUT R22, R22, 0x7, RZ, 0xc0, !PT ;  /* 0x0000000716167812 */ /* 0x000fc800078ec0ff */
[----:B------:R-:W-:Y:S01]  /*1030*/  LOP3.LUT R8, R29, R22, RZ, 0xfc, !PT ;  /* 0x000000161d087212 */ /* 0x000fe200078efcff */
[----:B0-----:R-:W-:Y:S02]  /*1040*/  IMAD R10, R18, R20, R10 ;  /* 0x00000014120a7224 */ /* 0x001fe400078e020a */
[----:B------:R-:W0:Y:S01]  /*1050*/  SHFL.IDX PT, R20, R15, R12, 0x181f ;  /* 0x00181f0c0f147589 */ /* 0x000e2200000e0000 */
[----:B------:R-:W-:-:S06]  /*1060*/  LEA R27, R8, UR4, 0x2 ;  /* 0x00000004081b7c11 */ /* 0x000fcc000f8e10ff */
[----:B------:R-:W-:Y:S01]  /*1070*/  LDS R27, [R27] ;  /* 0x000000001b1b7984 */ /* 0x000fe20000000800 */
[----:B0-----:R-:W-:-:S03]  /*1080*/  IMAD R8, R18, R20, R25 ;  /* 0x0000001412087224 */ /* 0x001fc600078e0219 */
[----:B------:R-:W0:Y:S01]  /*1090*/  SHFL.IDX PT, R25, R17, R12, 0x181f ;  /* 0x00181f0c11197589 */ /* 0x000e2200000e0000 */
[----:B------:R-:W-:-:S03]  /*10a0*/  IMAD R20, R18, R24, R7 ;  /* 0x0000001812147224 */ /* 0x000fc600078e0207 */
        /* <DEDUP_REMOVED lines=9> */
[C---:B0-----:R-:W-:Y:S02]  /*1140*/  IMAD R2, R27.reuse, R5, R2 ;  /* 0x000000051b027224 */ /* 0x041fe400078e0202 */
[----:B-1----:R-:W-:Y:S01]  /*1150*/  IMAD R5, R27, R25, R8 ;  /* 0x000000191b057224 */ /* 0x002fe200078e0208 */
[----:B------:R-:W-:Y:S01]  /*1160*/  LOP3.LUT R8, R29, 0x4, R4, 0xf6, !PT ;  /* 0x000000041d087812 */ /* 0x000fe200078ef604 */
[----:B------:R-:W0:Y:S01]  /*1170*/  SHFL.IDX PT, R25, R11, R22, 0x181f ;  /* 0x00181f160b197589 */ /* 0x000e2200000e0000 */
[----:B------:R-:W-:Y:S01]  /*1180*/  LOP3.LUT R4, R4, 0x4, RZ, 0x3c, !PT ;  /* 0x0000000404047812 */ /* 0x000fe200078e3cff */
[C---:B--2---:R-:W-:Y:S01]  /*1190*/  IMAD R6, R27.reuse, R24, R6 ;  /* 0x000000181b067224 */ /* 0x044fe200078e0206 */
[----:B------:R-:W-:Y:S01]  /*11a0*/  LEA R12, R8, UR4, 0x2 ;  /* 0x00000004080c7c11 */ /* 0x000fe2000f8e10ff */
[----:B------:R-:W1:Y:S01]  /*11b0*/  SHFL.IDX PT, R24, R17, R22, 0x181f ;  /* 0x00181f1611187589 */ /* 0x000e6200000e0000 */
[----:B---3--:R-:W-:-:S02]  /*11c0*/  IMAD R7, R27, R7, R10 ;  /* 0x000000071b077224 */ /* 0x008fc400078e020a */
[----:B------:R-:W-:Y:S02]  /*11d0*/  VIADD R10, R0, 0x5 ;  /* 0x00000005000a7836 */ /* 0x000fe40000000000 */
[----:B------:R-:W-:Y:S03]  /*11e0*/  LDS R12, [R12] ;  /* 0x000000000c0c7984 */ /* 0x000fe60000000800 */
[----:B------:R-:W-:-:S04]  /*11f0*/  LOP3.LUT R8, R10, 0x7, RZ, 0xc0, !PT ;  /* 0x000000070a087812 */ /* 0x000fc800078ec0ff */
[----:B------:R-:W-:Y:S01]  /*1200*/  LOP3.LUT R10, R29, R8, RZ, 0xfc, !PT ;  /* 0x000000081d0a7212 */ /* 0x000fe200078efcff */
[----:B------:R-:W-:Y:S03]  /*1210*/  SHFL.IDX PT, R22, R23, R8, 0x181f ;  /* 0x00181f0817167589 */ /* 0x000fe600000e0000 */
[----:B------:R-:W-:Y:S01]  /*1220*/  LEA R10, R10, UR4, 0x2 ;  /* 0x000000040a0a7c11 */ /* 0x000fe2000f8e10ff */
[C---:B0-----:R-:W-:Y:S02]  /*1230*/  IMAD R25, R27.reuse, R25, R20 ;  /* 0x000000191b197224 */ /* 0x041fe400078e0214 */
[----:B------:R-:W-:Y:S01]  /*1240*/  SHFL.IDX PT, R20, R13, R4, 0x181f ;  /* 0x00181f040d147589 */ /* 0x000fe200000e0000 */
[----:B-1----:R-:W-:-:S03]  /*1250*/  IMAD R27, R27, R24, R18 ;  /* 0x000000181b1b7224 */ /* 0x002fc600078e0212 */
[----:B------:R-:W0:Y:S04]  /*1260*/  SHFL.IDX PT, R18, R23, R4, 0x181f ;  /* 0x00181f0417127589 */ /* 0x000e2800000e0000 */
[----:B------:R-:W1:Y:S01]  /*1270*/  LDS R10, [R10] ;  /* 0x000000000a0a7984 */ /* 0x000e620000000800 */
[----:B0-----:R-:W-:Y:S01]  /*1280*/  IMAD R24, R12, R18, R14 ;  /* 0x000000120c187224 */ /* 0x001fe200078e020e */
[----:B------:R-:W-:Y:S01]  /*1290*/  IADD3 R18, PT, PT, R0, 0x6, RZ ;  /* 0x0000000600127810 */ /* 0x000fe20007ffe0ff */
[----:B------:R-:W-:Y:S02]  /*12a0*/  IMAD R14, R12, R20, R16 ;  /* 0x000000140c0e7224 */ /* 0x000fe400078e0210 */
[----:B------:R-:W0:Y:S01]  /*12b0*/  SHFL.IDX PT, R20, R13, R8, 0x181f ;  /* 0x00181f080d147589 */ /* 0x000e2200000e0000 */
[----:B------:R-:W-:-:S04]  /*12c0*/  LOP3.LUT R18, R18, 0x7, RZ, 0xc0, !PT ;  /* 0x0000000712127812 */ /* 0x000fc800078ec0ff */
[----:B------:R-:W-:Y:S01]  /*12d0*/  LOP3.LUT R16, R29, R18, RZ, 0xfc, !PT ;  /* 0x000000121d107212 */ /* 0x000fe200078efcff */
[----:B------:R-:W-:Y:S03]  /*12e0*/  SHFL.IDX PT, R26, R23, R18, 0x181f ;  /* 0x00181f12171a7589 */ /* 0x000fe600000e0000 */
[----:B------:R-:W-:Y:S01]  /*12f0*/  LEA R16, R16, UR4, 0x2 ;  /* 0x0000000410107c11 */ /* 0x000fe2000f8e10ff */
[----:B------:R-:W-:Y:S05]  /*1300*/  SHFL.IDX PT, R28, R17, R18, 0x181f ;  /* 0x00181f12111c7589 */ /* 0x000fea00000e0000 */
[----:B------:R-:W2:Y:S01]  /*1310*/  LDS R16, [R16] ;  /* 0x0000000010107984 */ /* 0x000ea20000000800 */
[----:B-1----:R-:W-:-:S02]  /*1320*/  IMAD R22, R10, R22, R24 ;  /* 0x000000160a167224 */ /* 0x002fc400078e0218 */
[----:B0-----:R-:W-:Y:S01]  /*1330*/  IMAD R24, R10, R20, R14 ;  /* 0x000000140a187224 */ /* 0x001fe200078e020e */
[----:B------:R-:W-:Y:S01]  /*1340*/  IADD3 R14, PT, PT, R0, -0x1, RZ ;  /* 0xffffffff000e7810 */ /* 0x000fe20007ffe0ff */
[----:B------:R-:W-:-:S03]  /*1350*/  IMAD R0, R3, 0x400, R0 ;  /* 0x0000040003007824 */ /* 0x000fc600078e0200 */
[----:B------:R-:W-:-:S04]  /*1360*/  LOP3.LUT R14, R14, 0x7, RZ, 0xc0, !PT ;  /* 0x000000070e0e7812 */ /* 0x000fc800078ec0ff */
[----:B------:R-:W-:-:S04]  /*1370*/  LOP3.LUT R29, R29, R14, RZ, 0xfc, !PT ;  /* 0x0000000e1d1d7212 */ /* 0x000fc800078efcff */
[----:B------:R-:W-:-:S06]  /*1380*/  LEA R20, R29, UR4, 0x2 ;  /* 0x000000041d147c11 */ /* 0x000fcc000f8e10ff */
[----:B------:R-:W-:Y:S01]  /*1390*/  LDS R20, [R20] ;  /* 0x0000000014147984 */ /* 0x000fe20000000800 */
[----:B--2---:R-:W-:-:S03]  /*13a0*/  IMAD R29, R16, R26, R22 ;  /* 0x0000001a101d7224 */ /* 0x004fc600078e0216 */
[----:B------:R-:W0:Y:S04]  /*13b0*/  SHFL.IDX PT, R22, R23, R14, 0x181f ;  /* 0x00181f0e17167589 */ /* 0x000e2800000e0000 */
[----:B------:R-:W-:Y:S04]  /*13c0*/  SHFL.IDX PT, R23, R19, R8, 0x181f ;  /* 0x00181f0813177589 */ /* 0x000fe800000e0000 */
[----:B------:R-:W-:Y:S01]  /*13d0*/  SHFL.IDX PT, R26, R11, R18, 0x181f ;  /* 0x00181f120b1a7589 */ /* 0x000fe200000e0000 */
[----:B0-----:R-:W-:-:S03]  /*13e0*/  IMAD R22, R20, R22, R29 ;  /* 0x0000001614167224 */ /* 0x001fc600078e021d */
[----:B------:R-:W0:Y:S04]  /*13f0*/  SHFL.IDX PT, R29, R13, R18, 0x181f ;  /* 0x00181f120d1d7589 */ /* 0x000e2800000e0000 */
[----:B------:R-:W1:Y:S01]  /*1400*/  SHFL.IDX PT, R13, R13, R14, 0x181f ;  /* 0x00181f0e0d0d7589 */ /* 0x000e6200000e0000 */
[----:B0-----:R-:W-:-:S03]  /*1410*/  IMAD R29, R16, R29, R24 ;  /* 0x0000001d101d7224 */ /* 0x001fc600078e0218 */
[----:B------:R-:W0:Y:S01]  /*1420*/  SHFL.IDX PT, R24, R9, R4, 0x181f ;  /* 0x00181f0409187589 */ /* 0x000e2200000e0000 */
[----:B-1----:R-:W-:Y:S02]  /*1430*/  IMAD R13, R20, R13, R29 ;  /* 0x0000000d140d7224 */ /* 0x002fe400078e021d */
[----:B0-----:R-:W-:Y:S02]  /*1440*/  IMAD R2, R12, R24, R2 ;  /* 0x000000180c027224 */ /* 0x001fe400078e0202 */
[----:B------:R-:W0:Y:S02]  /*1450*/  SHFL.IDX PT, R24, R9, R8, 0x181f ;  /* 0x00181f0809187589 */ /* 0x000e2400000e0000 */
[----:B0-----:R-:W-:Y:S02]  /*1460*/  IMAD R2, R10, R24, R2 ;  /* 0x000000180a027224 */ /* 0x001fe400078e0202 */
[----:B------:R-:W0:Y:S04]  /*1470*/  SHFL.IDX PT, R24, R9, R18, 0x181f ;  /* 0x00181f1209187589 */ /* 0x000e2800000e0000 */
[----:B------:R-:W1:Y:S01]  /*1480*/  SHFL.IDX PT, R9, R9, R14, 0x181f ;  /* 0x00181f0e09097589 */ /* 0x000e6200000e0000 */
[----:B0-----:R-:W-:-:S03]  /*1490*/  IMAD R2, R16, R24, R2 ;  /* 0x0000001810027224 */ /* 0x001fc600078e0202 */
[----:B------:R-:W0:Y:S01]  /*14a0*/  SHFL.IDX PT, R24, R19, R4, 0x181f ;  /* 0x00181f0413187589 */ /* 0x000e2200000e0000 */
[----:B-1----:R-:W-:Y:S02]  /*14b0*/  IMAD R9, R20, R9, R2 ;  /* 0x0000000914097224 */ /* 0x002fe400078e0202 */
[----:B0-----:R-:W-:Y:S02]  /*14c0*/  IMAD R7, R12, R24, R7 ;  /* 0x000000180c077224 */ /* 0x001fe400078e0207 */
[----:B------:R-:W0:Y:S02]  /*14d0*/  SHFL.IDX PT, R24, R17, R4, 0x181f ;  /* 0x00181f0411187589 */ /* 0x000e2400000e0000 */
[----:B------:R-:W-:Y:S02]  /*14e0*/  IMAD R7, R10, R23, R7 ;  /* 0x000000170a077224 */ /* 0x000fe400078e0207 */
[----:B------:R-:W1:Y:S04]  /*14f0*/  SHFL.IDX PT, R23, R19, R18, 0x181f ;  /* 0x00181f1213177589 */ /* 0x000e6800000e0000 */
[----:B------:R-:W2:Y:S01]  /*1500*/  SHFL.IDX PT, R19, R19, R14, 0x181f ;  /* 0x00181f0e13137589 */ /* 0x000ea200000e0000 */
[----:B0-----:R-:W-:-:S02]  /*1510*/  IMAD R27, R12, R24, R27 ;  /* 0x000000180c1b7224 */ /* 0x001fc400078e021b */
[----:B-1----:R-:W-:Y:S02]  /*1520*/  IMAD R7, R16, R23, R7 ;  /* 0x0000001710077224 */ /* 0x002fe400078e0207 */
[----:B------:R-:W0:Y:S02]  /*1530*/  SHFL.IDX PT, R23, R21, R4, 0x181f ;  /* 0x00181f0415177589 */ /* 0x000e2400000e0000 */
[----:B--2---:R-:W-:Y:S02]  /*1540*/  IMAD R7, R20, R19, R7 ;  /* 0x0000001314077224 */ /* 0x004fe400078e0207 */
[----:B0-----:R-:W-:Y:S02]  /*1550*/  IMAD R23, R12, R23, R6 ;  /* 0x000000170c177224 */ /* 0x001fe400078e0206 */
[----:B------:R-:W0:Y:S02]  /*1560*/  SHFL.IDX PT, R6, R21, R8, 0x181f ;  /* 0x00181f0815067589 */ /* 0x000e2400000e0000 */
[----:B0-----:R-:W-:-:S02]  /*1570*/  IMAD R23, R10, R6, R23 ;  /* 0x000000060a177224 */ /* 0x001fc400078e0217 */
        /* <DEDUP_REMOVED lines=12> */
[----:B-1----:R-:W-:-:S03]  /*1640*/  IMAD R5, R20, R15, R5 ;  /* 0x0000000f14057224 */ /* 0x002fc600078e0205 */
[----:B------:R-:W-:Y:S01]  /*1650*/  SHFL.IDX PT, R4, R11, R14, 0x181f ;  /* 0x00181f0e0b047589 */ /* 0x000fe200000e0000 */
[----:B0-----:R-:W-:-:S03]  /*1660*/  IMAD R25, R12, R6, R25 ;  /* 0x000000060c197224 */ /* 0x001fc600078e0219 */
[----:B------:R-:W0:Y:S04]  /*1670*/  SHFL.IDX PT, R6, R11, R8, 0x181f ;  /* 0x00181f080b067589 */ /* 0x000e2800000e0000 */
[----:B------:R-:W1:Y:S04]  /*1680*/  SHFL.IDX PT, R12, R17, R8, 0x181f ;  /* 0x00181f08110c7589 */ /* 0x000e6800000e0000 */
[----:B------:R-:W2:Y:S01]  /*1690*/  SHFL.IDX PT, R8, R17, R14, 0x181f ;  /* 0x00181f0e11087589 */ /* 0x000ea200000e0000 */
[C---:B0-----:R-:W-:Y:S02]  /*16a0*/  IMAD R6, R10.reuse, R6, R25 ;  /* 0x000000060a067224 */ /* 0x041fe400078e0219 */
[----:B------:R-:W0:Y:S01]  /*16b0*/  LDC.64 R24, c[0x0][0x3a0] ;  /* 0x0000e800ff187b82 */ /* 0x000e220000000a00 */
[----:B-1----:R-:W-:-:S02]  /*16c0*/  IMAD R27, R10, R12, R27 ;  /* 0x0000000c0a1b7224 */ /* 0x002fc400078e021b */
[C---:B------:R-:W-:Y:S02]  /*16d0*/  IMAD R3, R16.reuse, R26, R6 ;  /* 0x0000001a10037224 */ /* 0x040fe400078e0206 */
[----:B------:R-:W-:Y:S02]  /*16e0*/  IMAD R27, R16, R28, R27 ;  /* 0x0000001c101b7224 */ /* 0x000fe400078e021b */
[C---:B------:R-:W-:Y:S02]  /*16f0*/  IMAD R3, R20.reuse, R4, R3 ;  /* 0x0000000414037224 */ /* 0x040fe400078e0203 */
[----:B--2---:R-:W-:Y:S02]  /*1700*/  IMAD R27, R20, R8, R27 ;  /* 0x00000008141b7224 */ /* 0x004fe400078e021b */
[----:B0-----:R-:W-:Y:S01]  /*1710*/  IMAD.WIDE.U32 R24, R0, 0x4, R24 ;  /* 0x0000000400187825 */ /* 0x001fe200078e0018 */
[----:B------:R-:W-:Y:S06]  /*1720*/  BAR.SYNC.DEFER_BLOCKING 0x0 ;  /* 0x0000000000007b1d */ /* 0x000fec0000010000 */
        /* <DEDUP_REMOVED lines=9> */
        .weak           $__internal_592_$__cuda_sm20_div_u16
        .type           $__internal_592_$__cuda_sm20_div_u16,@function
        .size           $__internal_592_$__cuda_sm20_div_u16,(.L_x_39095 - $__internal_592_$__cuda_sm20_div_u16)
$__internal_592_$__cuda_sm20_div_u16:
        /* <DEDUP_REMOVED lines=16> */
[----:B0-----:R-:W-:Y:S01]  /*18c0*/  LOP3.LUT R8, R7, 0xffff, RZ, 0xc0, !PT ;  /* 0x0000ffff07087812 */ /* 0x001fe200078ec0ff */
[----:B------:R-:W-:Y:S01]  /*18d0*/  @!P0 IMAD.MOV.U32 R8, RZ, RZ, -0x1 ;  /* 0xffffffffff088424 */ /* 0x000fe200078e00ff */
[----:B------:R-:W-:Y:S06]  /*18e0*/  RET.REL.NODEC R4 `(_Z9cuda_gemmIiLi128ELi1ELi1ELi1024ELi8ELi8ELi64ELi1ELi1EEviiiPT_S1_S1_iii) ;  /* 0xffffffe404c47950 */ /* 0x000fec0003c3ffff */
.L_x_29324:
        /* <DEDUP_REMOVED lines=9> */
.L_x_39095:


//--------------------- .text._Z9cuda_gemmIiLi128ELi1ELi1ELi1024ELi8ELi8ELi64ELi1ELi0EEviiiPT_S1_S1_iii --------------------------
	.section	.text._Z9cuda_gemmIiLi128ELi1ELi1ELi1024ELi8ELi8ELi64ELi1ELi0EEviiiPT_S1_S1_iii,"ax",@progbits
	.align	128
        .global         _Z9cuda_gemmIiLi128ELi1ELi1ELi1024ELi8ELi8ELi64ELi1ELi0EEviiiPT_S1_S1_iii
        .type           _Z9cuda_gemmIiLi128ELi1ELi1ELi1024ELi8ELi8ELi64ELi1ELi0EEviiiPT_S1_S1_iii,@function
        .size           _Z9cuda_gemmIiLi128ELi1ELi1ELi1024ELi8ELi8ELi64ELi1ELi0EEviiiPT_S1_S1_iii,(.L_x_39097 - _Z9cuda_gemmIiLi128ELi1ELi1ELi1024ELi8ELi8ELi64ELi1ELi0EEviiiPT_S1_S1_iii)
        .other          _Z9cuda_gemmIiLi128ELi1ELi1ELi1024ELi8ELi8ELi64ELi1ELi0EEviiiPT_S1_S1_iii,@"STO_CUDA_ENTRY STV_DEFAULT"
_Z9cuda_gemmIiLi128ELi1ELi1ELi1024ELi8ELi8ELi64ELi1ELi0EEviiiPT_S1_S1_iii:
.text._Z9cuda_gemmIiLi128ELi1ELi1ELi1024ELi8ELi8ELi64ELi1ELi0EEviiiPT_S1_S1_iii:
        /* <DEDUP_REMOVED lines=59> */
.L_x_29327:
        /* <DEDUP_REMOVED lines=25> */
.L_x_29326:
[----:B------:R-:W-:Y:S05]  /*0540*/  BSYNC.RECONVERGENT B0 ;  /* 0x0000000000007941 */ /* 0x000fea0003800200 */
.L_x_29325:
[----:B------:R-:W-:Y:S01]  /*0550*/  IMAD.MOV.U32 R4, RZ, RZ, 0x80 ;  /* 0x00000080ff047424 */ /* 0x000fe200078e00ff */
[----:B------:R-:W-:Y:S01]  /*0560*/  MOV R6, 0x590 ;  /* 0x0000059000067802 */ /* 0x000fe20000000f00 */
[----:B------:R-:W-:-:S07]  /*0570*/  IMAD.MOV.U32 R21, RZ, RZ, R0 ;  /* 0x000000ffff157224 */ /* 0x000fce00078e0000 */
[----:B0-----:R-:W-:Y:S05]  /*0580*/  CALL.REL.NOINC `($__internal_593_$__cuda_sm20_div_s16) ;  /* 0x0000002400847944 */ /* 0x001fea0003c00000 */
[----:B------:R-:W-:Y:S01]  /*0590*/  PRMT R21, R5, 0x9910, RZ ;  /* 0x0000991005157816 */ /* 0x000fe200000000ff */
[----:B------:R-:W-:Y:S01]  /*05a0*/  IMAD.MOV.U32 R4, RZ, RZ, 0x8 ;  /* 0x00000008ff047424 */ /* 0x000fe200078e00ff */
[----:B------:R-:W-:-:S07]  /*05b0*/  MOV R6, 0x5d0 ;  /* 0x000005d000067802 */ /* 0x000fce0000000f00 */
[----:B------:R-:W-:Y:S05]  /*05c0*/  CALL.REL.NOINC `($__internal_593_$__cuda_sm20_div_s16) ;  /* 0x0000002400747944 */ /* 0x000fea0003c00000 */
        /* <DEDUP_REMOVED lines=17> */
[----:B------:R1:W-:Y:S01]  /*06e0*/  STL.128 [R1], RZ ;  /* 0x000000ff01007387 */ /* 0x0003e20000100c00 */
[----:B------:R-:W-:Y:S02]  /*06f0*/  ISETP.NE.U32.AND P2, PT, R23, RZ, PT ;  /* 0x000000ff1700720c */ /* 0x000fe40003f45070 */
[----:B------:R-:W-:Y:S01]  /*0700*/  SHF.L.U32 R30, R24, 0x2, RZ ;  /* 0x00000002181e7819 */ /* 0x000fe200000006ff */
[----:B------:R1:W-:Y:S01]  /*0710*/  STL.128 [R1+0x10], RZ ;  /* 0x000010ff01007387 */ /* 0x0003e20000100c00 */
[----:B------:R-:W-:Y:S02]  /*0720*/  PRMT R3, R5, 0x9910, RZ ;  /* 0x0000991005037816 */ /* 0x000fe400000000ff */
[----:B------:R-:W-:-:S05]  /*0730*/  MOV R9, 0x840 ;  /* 0x0000084000097802 */ /* 0x000fca0000000f00 */
[----:B------:R-:W-:Y:S02]  /*0740*/  @P0 IMAD.IADD R4, R4, 0x1, -R23 ;  /* 0x0000000104040824 */ /* 0x000fe400078e0a17 */
[----:B------:R-:W-:-:S03]  /*0750*/  @P0 VIADD R0, R0, 0x1 ;  /* 0x0000000100000836 */ /* 0x000fc60000000000 */
[----:B------:R-:W-:Y:S01]  /*0760*/  ISETP.GE.U32.AND P1, PT, R4, R23, PT ;  /* 0x000000170400720c */ /* 0x000fe20003f26070 */
[----:B0-----:R-:W-:-:S04]  /*0770*/  IMAD.SHL.U32 R27, R25, 0x4, RZ ;  /* 0x00000004191b7824 */ /* 0x001fc800078e00ff */
[----:B------:R-:W-:Y:S01]  /*0780*/  IMAD.IADD R2, R30, 0x1, R27 ;  /* 0x000000011e027824 */ /* 0x000fe200078e021b */
[----:B------:R-:W-:-:S07]  /*0790*/  LOP3.LUT R5, R27, 0xffff, RZ, 0xc0, !PT ;  /* 0x0000ffff1b057812 */ /* 0x000fce00078ec0ff */
[----:B------:R-:W-:Y:S01]  /*07a0*/  @P1 IADD3 R0, PT, PT, R0, 0x1, RZ ;  /* 0x0000000100001810 */ /* 0x000fe20007ffe0ff */
[----:B------:R-:W-:Y:S01]  /*07b0*/  IMAD.MOV R2, RZ, RZ, -R2 ;  /* 0x000000ffff027224 */ /* 0x000fe200078e0a02 */
[----:B------:R-:W-:-:S04]  /*07c0*/  @!P2 LOP3.LUT R0, RZ, R23, RZ, 0x33, !PT ;  /* 0x00000017ff00a212 */ /* 0x000fc800078e33ff */
[----:B------:R-:W-:Y:S01]  /*07d0*/  PRMT R4, R2, 0x7710, RZ ;  /* 0x0000771002047816 */ /* 0x000fe200000000ff */
[----:B------:R-:W-:-:S04]  /*07e0*/  IMAD.MOV R2, RZ, RZ, -R0 ;  /* 0x000000ffff027224 */ /* 0x000fc800078e0a00 */
[----:B------:R-:W-:Y:S02]  /*07f0*/  VIADD R4, R4, 0x3ff ;  /* 0x000003ff04047836 */ /* 0x000fe40000000000 */
[----:B------:R-:W-:-:S03]  /*0800*/  IMAD R2, R23, R2, R24 ;  /* 0x0000000217027224 */ /* 0x000fc600078e0218 */
[----:B------:R-:W-:Y:S02]  /*0810*/  LOP3.LUT R4, R4, 0xffff, RZ, 0xc0, !PT ;  /* 0x0000ffff04047812 */ /* 0x000fe400078ec0ff */
[----:B-1----:R-:W-:-:S07]  /*0820*/  LOP3.LUT R26, R2, 0x7, RZ, 0xc0, !PT ;  /* 0x00000007021a7812 */ /* 0x002fce00078ec0ff */
[----:B------:R-:W-:Y:S05]  /*0830*/  CALL.REL.NOINC `($__internal_594_$__cuda_sm20_div_u16) ;  /* 0x00000024003c7944 */ /* 0x000fea0003c00000 */
        /* <DEDUP_REMOVED lines=13> */
.L_x_29330:
[----:B0-----:R-:W0:Y:S01]  /*0910*/  LDC.64 R4, c[0x0][0x390] ;  /* 0x0000e400ff047b82 */ /* 0x001e220000000a00 */
[----:B------:R-:W-:-:S04]  /*0920*/  IMAD R7, R20, 0x400, R30 ;  /* 0x0000040014077824 */ /* 0x000fc800078e021e */
[----:B0-----:R-:W-:-:S06]  /*0930*/  IMAD.WIDE.U32 R4, R7, 0x4, R4 ;  /* 0x0000000407047825 */ /* 0x001fcc00078e0004 */
        /* <DEDUP_REMOVED lines=8> */
.L_x_29329:
[----:B------:R-:W-:Y:S05]  /*09c0*/  BSYNC.RECONVERGENT B0 ;  /* 0x0000000000007941 */ /* 0x000fea0003800200 */
.L_x_29328:
[----:B------:R-:W-:Y:S04]  /*09d0*/  BSSY.RECONVERGENT B0, `(.L_x_29331) ;  /* 0x0000021000007945 */ /* 0x000fe80003800200 */
[----:B------:R-:W-:Y:S05]  /*09e0*/  @!P1 BRA `(.L_x_29332) ;  /* 0x00000000007c9947 */ /* 0x000fea0003800000 */
[----:B------:R-:W1:Y:S01]  /*09f0*/  S2R R31, SR_CgaCtaId ;  /* 0x00000000001f7919 */ /* 0x000e620000008800 */
[----:B------:R-:W2:Y:S01]  /*0a00*/  LDC.64 R28, c[0x0][0x390] ;  /* 0x0000e400ff1c7b82 */ /* 0x000ea20000000a00 */
[----:B0-----:R-:W-:-:S05]  /*0a10*/  MOV R4, 0x400 ;  /* 0x0000040000047802 */ /* 0x001fca0000000f00 */
[----:B------:R-:W-:-:S05]  /*0a20*/  VIADD R4, R4, 0x180 ;  /* 0x0000018004047836 */ /* 0x000fca0000000000 */
[----:B-1----:R-:W-:-:S07]  /*0a30*/  LEA R31, R31, R4, 0x18 ;  /* 0x000000041f1f7211 */ /* 0x002fce00078ec0ff */
.L_x_29333:
[--C-:B-1----:R-:W-:Y:S02]  /*0a40*/  IMAD.IADD R9, R27, 0x1, R30.reuse ;  /* 0x000000011b097824 */ /* 0x102fe400078e021e */
[----:B------:R-:W-:-:S03]  /*0a50*/  IMAD R5, R20, 0x400, R30 ;  /* 0x0000040014057824 */ /* 0x000fc600078e021e */
        /* <DEDUP_REMOVED lines=24> */
.L_x_29332:
[----:B------:R-:W-:Y:S05]  /*0be0*/  BSYNC.RECONVERGENT B0 ;  /* 0x0000000000007941 */ /* 0x000fea0003800200 */
.L_x_29331:
[----:B------:R-:W-:Y:S01]  /*0bf0*/  BAR.SYNC.DEFER_BLOCKING 0x0 ;  /* 0x0000000000007b1d */ /* 0x000fe20000010000 */
[----:B------:R-:W-:Y:S02]  /*0c00*/  ISETP.GE.AND P0, PT, R22, 0x1, PT ;  /* 0x000000011600780c */ /* 0x000fe40003f06270 */
[----:B01----:R-:W-:Y:S02]  /*0c10*/  CS2R R6, SRZ ;  /* 0x0000000000067805 */ /* 0x003fe4000001ff00 */
        /* <DEDUP_REMOVED lines=9> */
[C---:B------:R-:W-:Y:S01]  /*0cb0*/  VIADD R10, R26.reuse, 0x4 ;  /* 0x000000041a0a7836 */ /* 0x040fe20000000000 */
[----:B------:R-:W-:Y:S01]  /*0cc0*/  BSSY B1, `(.L_x_29335) ;  /* 0x00000fb000017945 */ /* 0x000fe20003800000 */
[----:B------:R-:W-:Y:S01]  /*0cd0*/  VIADD R14, R26, 0x6 ;  /* 0x000000061a0e7836 */ /* 0x000fe20000000000 */
[----:B------:R-:W-:Y:S01]  /*0ce0*/  LOP3.LUT R28, R28, 0x7, RZ, 0xc0, !PT ;  /* 0x000000071c1c7812 */ /* 0x000fe200078ec0ff */
[C---:B------:R-:W-:Y:S02]  /*0cf0*/  VIADD R32, R2.reuse, 0x1 ;  /* 0x0000000102207836 */ /* 0x040fe40000000000 */
[----:B------:R-:W-:-:S02]  /*0d00*/  VIADD R30, R2, 0x2 ;  /* 0x00000002021e7836 */ /* 0x000fc40000000000 */
[----:B------:R-:W-:Y:S01]  /*0d10*/  IMAD.MOV.U32 R34, RZ, RZ, RZ ;  /* 0x000000ffff227224 */ /* 0x000fe200078e00ff */
[----:B------:R-:W-:Y:S01]  /*0d20*/  LOP3.LUT R32, R32, 0x7, RZ, 0xc0, !PT ;  /* 0x0000000720207812 */ /* 0x000fe200078ec0ff */
[----:B------:R-:W-:Y:S01]  /*0d30*/  IMAD.MOV.U32 R25, RZ, RZ, RZ ;  /* 0x000000ffff197224 */ /* 0x000fe200078e00ff */
[----:B------:R-:W-:Y:S02]  /*0d40*/  LOP3.LUT R30, R30, 0x7, RZ, 0xc0, !PT ;  /* 0x000000071e1e7812 */ /* 0x000fe400078ec0ff */
[-C--:B0-----:R-:W-:Y:S02]  /*0d50*/  ISETP.GE.AND P0, PT, R4, R13.reuse, PT ;  /* 0x0000000d0400720c */ /* 0x081fe40003f06270 */
[-C--:B------:R-:W-:Y:S02]  /*0d60*/  ISETP.GE.AND P1, PT, R6, R13.reuse, PT ;  /* 0x0000000d0600720c */ /* 0x080fe40003f26270 */
        /* <DEDUP_REMOVED lines=8> */
[----:B------:R-:W-:Y:S01]  /*0df0*/  IMAD.IADD R5, R8, 0x1, -R9 ;  /* 0x0000000108057824 */ /* 0x000fe200078e0a09 */
[----:B------:R-:W-:Y:S01]  /*0e00*/  IADD3 R4, PT, PT, R10, -R11, RZ ;  /* 0x8000000b0a047210 */ /* 0x000fe20007ffe0ff */
[----:B------:R-:W-:Y:S01]  /*0e10*/  VIADD R8, R26, 0x5 ;  /* 0x000000051a087836 */ /* 0x000fe20000000000 */
[-C--:B------:R-:W-:Y:S01]  /*0e20*/  ISETP.GE.AND P2, PT, R14, R13.reuse, PT ;  /* 0x0000000d0e00720c */ /* 0x080fe20003f46270 */
[C---:B------:R-:W-:Y:S01]  /*0e30*/  VIADD R10, R26.reuse, 0x7 ;  /* 0x000000071a0a7836 */ /* 0x040fe20000000000 */
[----:B------:R-:W-:-:S02]  /*0e40*/  ISETP.GE.AND P0, PT, R26, R13, PT ;  /* 0x0000000d1a00720c */ /* 0x000fc40003f06270 */
        /* <DEDUP_REMOVED lines=8> */
[----:B------:R-:W-:-:S02]  /*0ed0*/  IADD3 R26, PT, PT, R26, -R11, RZ ;  /* 0x8000000b1a1a7210 */ /* 0x000fc40007ffe0ff */
[----:B------:R-:W-:Y:S01]  /*0ee0*/  VIMNMX R27, PT, PT, R12, 0x8, PT ;  /* 0x000000080c1b7848 */ /* 0x000fe20003fe0100 */
[----:B------:R-:W-:-:S07]  /*0ef0*/  IMAD.IADD R10, R10, 0x1, -R13 ;  /* 0x000000010a0a7824 */ /* 0x000fce00078e0a0d */
.L_x_29364:
[----:B0-----:R-:W0:Y:S01]  /*0f00*/  LDC R19, c[0x0][0x3ac] ;  /* 0x0000eb00ff137b82 */ /* 0x001e220000000800 */
[----:B------:R-:W-:Y:S01]  /*0f10*/  IMAD.IADD R36, R2, 0x1, R25 ;  /* 0x0000000102247824 */ /* 0x000fe200078e0219 */
[----:B------:R-:W-:Y:S02]  /*0f20*/  IADD3 R25, PT, PT, R23, R25, RZ ;  /* 0x0000001917197210 */ /* 0x000fe40007ffe0ff */
        /* <DEDUP_REMOVED lines=20> */
.L_x_29336:
        /* <DEDUP_REMOVED lines=8> */
.L_x_29337:
        /* <DEDUP_REMOVED lines=8> */
.L_x_29338:
        /* <DEDUP_REMOVED lines=8> */
.L_x_29339:
        /* <DEDUP_REMOVED lines=10> */
.L_x_29340:
        /* <DEDUP_REMOVED lines=10> */
.L_x_29341:
        /* <DEDUP_REMOVED lines=10> */
.L_x_29342:
        /* <DEDUP_REMOVED lines=15> */
.L_x_29343:
        /* <DEDUP_REMOVED lines=16> */
.L_x_29363:
        /* <DEDUP_REMOVED lines=12> */
.L_x_29367:
[----:B0-----:R-:W-:-:S07]  /*1680*/  IMAD R40, R18, R37, RZ ;  /* 0x0000002512287224 */ /* 0x001fce00078e02ff */
.L_x_29347:
[----:B------:R-:W-:-:S13]  /*1690*/  ISETP.GE.AND P0, PT, R33, 0x2, PT ;  /* 0x000000022100780c */ /* 0x000fda0003f06270 */
[----:B------:R-:W-:Y:S05]  /*16a0*/  @!P0 BRA `(.L_x_29349) ;  /* 0x0000000000108947 */ /* 0x000fea0003800000 */
[----:B------:R-:W-:-:S03]  /*16b0*/  UMOV UR4, 0xffffffff ;  /* 0xffffffff00047882 */ /* 0x000fc60000000000 */
[----:B------:R-:W-:Y:S05]  /*16c0*/  BRA.DIV UR4, `(.L_x_29350) ;  /* 0x0000001204347947 */ /* 0x000fea000b800000 */
[----:B------:R0:W0:Y:S02]  /*16d0*/  SHFL.IDX PT, R37, R35, R7, 0x181f ;  /* 0x00181f0723257589 */ /* 0x00002400000e0000 */
.L_x_29370:
[----:B01----:R-:W-:-:S07]  /*16e0*/  IMAD R40, R17, R37, R40 ;  /* 0x0000002511287224 */ /* 0x003fce00078e0228 */
.L_x_29349:
[----:B------:R-:W-:-:S13]  /*16f0*/  ISETP.GE.AND P1, PT, R33, 0x3, PT ;  /* 0x000000032100780c */ /* 0x000fda0003f26270 */
[----:B------:R-:W-:Y:S05]  /*1700*/  @!P1 BRA `(.L_x_29351) ;  /* 0x0000000000109947 */ /* 0x000fea0003800000 */
[----:B------:R-:W-:-:S03]  /*1710*/  UMOV UR4, 0xffffffff ;  /* 0xffffffff00047882 */ /* 0x000fc60000000000 */
[----:B------:R-:W-:Y:S05]  /*1720*/  BRA.DIV UR4, `(.L_x_29352) ;  /* 0x0000001204407947 */ /* 0x000fea000b800000 */
[----:B------:R0:W0:Y:S02]  /*1730*/  SHFL.IDX PT, R37, R35, R6, 0x181f ;  /* 0x00181f0623257589 */ /* 0x00002400000e0000 */
.L_x_29373:
[----:B0-2---:R-:W-:-:S07]  /*1740*/  IMAD R40, R16, R37, R40 ;  /* 0x0000002510287224 */ /* 0x005fce00078e0228 */
.L_x_29351:
[----:B------:R-:W-:-:S13]  /*1750*/  ISETP.GE.AND P2, PT, R33, 0x4, PT ;  /* 0x000000042100780c */ /* 0x000fda0003f46270 */
[----:B------:R-:W-:Y:S05]  /*1760*/  @!P2 BRA `(.L_x_29353) ;  /* 0x000000000010a947 */ /* 0x000fea0003800000 */
[----:B------:R-:W-:-:S03]  /*1770*/  UMOV UR4, 0xffffffff ;  /* 0xffffffff00047882 */ /* 0x000fc60000000000 */
[----:B------:R-:W-:Y:S05]  /*1780*/  BRA.DIV UR4, `(.L_x_29354) ;  /* 0x00000012044c7947 */ /* 0x000fea000b800000 */
[----:B------:R0:W0:Y:S02]  /*1790*/  SHFL.IDX PT, R37, R35, R5, 0x181f ;  /* 0x00181f0523257589 */ /* 0x00002400000e0000 */
.L_x_29376:
[----:B0--3--:R-:W-:-:S07]  /*17a0*/  IMAD R40, R15, R37, R40 ;  /* 0x000000250f287224 */ /* 0x009fce00078e0228 */
.L_x_29353:
[----:B------:R-:W-:-:S13]  /*17b0*/  ISETP.GE.AND P3, PT, R33, 0x5, PT ;  /* 0x000000052100780c */ /* 0x000fda0003f66270 */
[----:B------:R-:W-:Y:S05]  /*17c0*/  @!P3 BRA `(.L_x_29355) ;  /* 0x000000000010b947 */ /* 0x000fea0003800000 */
[----:B------:R-:W-:-:S03]  /*17d0*/  UMOV UR4, 0xffffffff ;  /* 0xffffffff00047882 */ /* 0x000fc60000000000 */
[----:B------:R-:W-:Y:S05]  /*17e0*/  BRA.DIV UR4, `(.L_x_29356) ;  /* 0x0000001204587947 */ /* 0x000fea000b800000 */
[----:B------:R0:W0:Y:S02]  /*17f0*/  SHFL.IDX PT, R37, R35, R4, 0x181f ;  /* 0x00181f0423257589 */ /* 0x00002400000e0000 */
.L_x_29379:
[----:B0---4-:R-:W-:-:S07]  /*1800*/  IMAD R40, R14, R37, R40 ;  /* 0x000000250e287224 */ /* 0x011fce00078e0228 */
.L_x_29355:
[----:B------:R-:W-:-:S13]  /*1810*/  ISETP.GE.AND P4, PT, R33, 0x6, PT ;  /* 0x000000062100780c */ /* 0x000fda0003f86270 */
[----:B------:R-:W-:Y:S05]  /*1820*/  @!P4 BRA `(.L_x_29357) ;  /* 0x000000000010c947 */ /* 0x000fea0003800000 */
[----:B------:R-:W-:-:S03]  /*1830*/  UMOV UR4, 0xffffffff ;  /* 0xffffffff00047882 */ /* 0x000fc60000000000 */
[----:B------:R-:W-:Y:S05]  /*1840*/  BRA.DIV UR4, `(.L_x_29358) ;  /* 0x0000001204647947 */ /* 0x000fea000b800000 */
[----:B------:R0:W0:Y:S02]  /*1850*/  SHFL.IDX PT, R37, R35, R9, 0x181f ;  /* 0x00181f0923257589 */ /* 0x00002400000e0000 */
.L_x_29382:
[----:B0-----:R-:W-:-:S07]  /*1860*/  IMAD R40, R13, R37, R40 ;  /* 0x000000250d287224 */ /* 0x001fce00078e0228 */
.L_x_29357:
[----:B------:R-:W-:-:S13]  /*1870*/  ISETP.GE.AND P5, PT, R33, 0x7, PT ;  /* 0x000000072100780c */ /* 0x000fda0003fa6270 */
[----:B------:R-:W-:Y:S05]  /*1880*/  @!P5 BRA `(.L_x_29359) ;  /* 0x000000000010d947 */ /* 0x000fea0003800000 */
[----:B------:R-:W-:-:S03]  /*1890*/  UMOV UR4, 0xffffffff ;  /* 0xffffffff00047882 */ /* 0x000fc60000000000 */
[----:B------:R-:W-:Y:S05]  /*18a0*/  BRA.DIV UR4, `(.L_x_29360) ;  /* 0x0000001204707947 */ /* 0x000fea000b800000 */
[----:B------:R0:W0:Y:S02]  /*18b0*/  SHFL.IDX PT, R37, R35, R8, 0x181f ;  /* 0x00181f0823257589 */ /* 0x00002400000e0000 */
.L_x_29385:
[----:B0-----:R-:W-:-:S07]  /*18c0*/  IMAD R40, R12, R37, R40 ;  /* 0x000000250c287224 */ /* 0x001fce00078e0228 */
.L_x_29359:
[----:B------:R-:W-:-:S13]  /*18d0*/  ISETP.GE.AND P6, PT, R33, 0x8, PT ;  /* 0x000000082100780c */ /* 0x000fda0003fc6270 */
[----:B------:R-:W-:Y:S05]  /*18e0*/  @!P6 BRA `(.L_x_29361) ;  /* 0x0000000000b0e947 */ /* 0x000fea0003800000 */
[----:B------:R-:W-:-:S03]  /*18f0*/  UMOV UR4, 0xffffffff ;  /* 0xffffffff00047882 */ /* 0x000fc60000000000 */
[----:B------:R-:W-:Y:S05]  /*1900*/  BRA.DIV UR4, `(.L_x_29362) ;  /* 0x00000012047c7947 */ /* 0x000fea000b800000 */
[----:B------:R0:W0:Y:S02]  /*1910*/  SHFL.IDX PT, R35, R35, R10, 0x181f ;  /* 0x00181f0a23237589 */ /* 0x00002400000e0000 */
.L_x_29388:
[----:B0-----:R-:W-:Y:S01]  /*1920*/  IMAD R40, R11, R35, R40 ;  /* 0x000000230b287224 */ /* 0x001fe200078e0228 */
[----:B------:R-:W-:Y:S06]  /*1930*/  BRA `(.L_x_29361) ;  /* 0x00000000009c7947 */ /* 0x000fec0003800000 */
.L_x_29346:
[----:B------:R-:W5:Y:S01]  /*1940*/  LDC R43, c[0x0][0x3ac] ;  /* 0x0000eb00ff2b7b82 */ /* 0x000f620000000800 */
[----:B------:R-:W-:Y:S01]  /*1950*/  @P0 IMAD R37, R32, 0x4, R33 ;  /* 0x0000000420250824 */ /* 0x000fe200078e0221 */
[----:B------:R-:W-:Y:S01]  /*1960*/  @P1 LEA R42, R30, R33, 0x2 ;  /* 0x000000211e2a1211 */ /* 0x000fe200078e10ff */
[----:B------:R-:W-:-:S04]  /*1970*/  @P3 IMAD.SHL.U32 R44, R2, 0x4, RZ ;  /* 0x00000004022c3824 */ /* 0x000fc800078e00ff */
[----:B------:R-:W-:Y:S01]  /*1980*/  @P0 LDS R37, [R37] ;  /* 0x0000000025250984 */ /* 0x000fe20000000800 */
[----:B------:R-:W-:Y:S02]  /*1990*/  @P3 LOP3.LUT R45, R44, 0x1c, RZ, 0xc0, !PT ;  /* 0x0000001c2c2d3812 */ /* 0x000fe400078ec0ff */
[----:B------:R-:W-:Y:S01]  /*19a0*/  @P4 LEA R44, R2, 0x14, 0x2 ;  /* 0x00000014022c4811 */ /* 0x000fe200078e10ff */
[----:B------:R-:W-:Y:S03]  /*19b0*/  @P1 LDS R39, [R42] ;  /* 0x000000002a271984 */ /* 0x000fe60000000800 */
[----:B------:R-:W-:Y:S02]  /*19c0*/  @P4 LOP3.LUT R44, R44, 0x1c, RZ, 0xc0, !PT ;  /* 0x0000001c2c2c4812 */ /* 0x000fe400078ec0ff */
[----:B-----5:R-:W-:-:S13]  /*19d0*/  ISETP.GE.AND P6, PT, R43, 0x1, PT ;  /* 0x000000012b00780c */ /* 0x020fda0003fc6270 */
[----:B------:R-:W-:-:S04]  /*19e0*/  @P6 SHF.L.U32 R35, R2, 0x2, RZ ;  /* 0x0000000202236819 */ /* 0x000fc800000006ff */
[----:B------:R-:W-:-:S05]  /*19f0*/  @P6 LOP3.LUT R40, R35, 0x1c, RZ, 0xc0, !PT ;  /* 0x0000001c23286812 */ /* 0x000fca00078ec0ff */
[----:B------:R-:W-:Y:S02]  /*1a00*/  @P6 IMAD.IADD R35, R33, 0x1, R40 ;  /* 0x0000000121236824 */ /* 0x000fe400078e0228 */
[----:B------:R-:W-:-:S04]  /*1a10*/  IMAD.MOV.U32 R40, RZ, RZ, RZ ;  /* 0x000000ffff287224 */ /* 0x000fc800078e00ff */
        /* <DEDUP_REMOVED lines=9> */
[----:B------:R-:W-:Y:S02]  /*1ab0*/  @P5 LOP3.LUT R42, R37, 0x1c, RZ, 0xc0, !PT ;  /* 0x0000001c252a5812 */ /* 0x000fe400078ec0ff */
[C---:B------:R-:W-:Y:S01]  /*1ac0*/  @P4 IADD3 R37, PT, PT, R33.reuse, R44, RZ ;  /* 0x0000002c21254210 */ /* 0x040fe20007ffe0ff */
[C---:B------:R-:W-:Y:S01]  /*1ad0*/  @P3 IMAD.IADD R39, R33.reuse, 0x1, R39 ;  /* 0x0000000121273824 */ /* 0x040fe200078e0227 */
[----:B------:R-:W-:Y:S01]  /*1ae0*/  @P6 LEA R43, R2, 0xfffffffc, 0x2 ;  /* 0xfffffffc022b6811 */ /* 0x000fe200078e10ff */
[----:B------:R-:W-:-:S03]  /*1af0*/  @P5 IMAD.IADD R42, R33, 0x1, R42 ;  /* 0x00000001212a5824 */ /* 0x000fc600078e022a */
[----:B------:R-:W-:Y:S01]  /*1b00*/  @P6 LOP3.LUT R44, R43, 0x1c, RZ, 0xc0, !PT ;  /* 0x0000001c2b2c6812 */ /* 0x000fe200078ec0ff */
[----:B------:R-:W4:Y:S04]  /*1b10*/  @P3 LDS R39, [R39] ;  /* 0x0000000027273984 */ /* 0x000f280000000800 */
[----:B------:R-:W0:Y:S01]  /*1b20*/  @P4 LDS R37, [R37] ;  /* 0x0000000025254984 */ /* 0x000e220000000800 */
[----:B------:R-:W-:-:S03]  /*1b30*/  @P6 IMAD.IADD R44, R33, 0x1, R44 ;  /* 0x00000001212c6824 */ /* 0x000fc600078e022c */
[----:B------:R-:W1:Y:S04]  /*1b40*/  @P5 LDS R33, [R42] ;  /* 0x000000002a215984 */ /* 0x000e680000000800 */
[----:B------:R-:W2:Y:S01]  /*1b50*/  @P6 LDS R44, [R44] ;  /* 0x000000002c2c6984 */ /* 0x000ea20000000800 */
[----:B---3--:R-:W-:-:S04]  /*1b60*/  @P2 IMAD R40, R15, R35, R40 ;  /* 0x000000230f282224 */ /* 0x008fc800078e0228 */
[----:B----4-:R-:W-:-:S04]  /*1b70*/  @P3 IMAD R40, R14, R39, R40 ;  /* 0x000000270e283224 */ /* 0x010fc800078e0228 */
[----:B0-----:R-:W-:-:S04]  /*1b80*/  @P4 IMAD R40, R13, R37, R40 ;  /* 0x000000250d284224 */ /* 0x001fc800078e0228 */
[----:B-1----:R-:W-:-:S04]  /*1b90*/  @P5 IMAD R40, R12, R33, R40 ;  /* 0x000000210c285224 */ /* 0x002fc800078e0228 */
[----:B--2---:R-:W-:-:S07]  /*1ba0*/  @P6 IMAD R40, R11, R44, R40 ;  /* 0x0000002c0b286224 */ /* 0x004fce00078e0228 */
.L_x_29361:
        /* <DEDUP_REMOVED lines=8> */
.L_x_29345:
[----:B------:R-:W-:Y:S05]  /*1c30*/  BSYNC B0 ;  /* 0x0000000000007941 */ /* 0x000fea0003800000 */
.L_x_29344:
[----:B------:R-:W-:Y:S01]  /*1c40*/  ISETP.NE.AND P6, PT, R41, RZ, PT ;  /* 0x000000ff2900720c */ /* 0x000fe20003fc5270 */
[----:B------:R-:W-:-:S12]  /*1c50*/  VIADD R34, R34, 0x1 ;  /* 0x0000000122227836 */ /* 0x000fd80000000000 */
[----:B------:R-:W-:Y:S05]  /*1c60*/  @!P6 BRA `(.L_x_29364) ;  /* 0xfffffff000a4e947 */ /* 0x000fea000383ffff */
[----:B------:R-:W-:Y:S05]  /*1c70*/  BSYNC B1 ;  /* 0x0000000000017941 */ /* 0x000fea0003800000 */
.L_x_29335:
[----:B0-----:R0:W5:Y:S04]  /*1c80*/  LDL.128 R8, [R1] ;  /* 0x0000000001087983 */ /* 0x0011680000100c00 */
[----:B------:R0:W5:Y:S02]  /*1c90*/  LDL.128 R4, [R1+0x10] ;  /* 0x0000100001047983 */ /* 0x0001640000100c00 */
.L_x_29334:
[-C--:B------:R-:W-:Y:S01]  /*1ca0*/  IABS R0, R23.reuse ;  /* 0x0000001700007213 */ /* 0x080fe20000000000 */
[----:B------:R-:W-:Y:S01]  /*1cb0*/  IMAD R22, R22, R23, RZ ;  /* 0x0000001716167224 */ /* 0x000fe200078e02ff */
[----:B------:R-:W-:Y:S01]  /*1cc0*/  IABS R2, R3 ;  /* 0x0000000300027213 */ /* 0x000fe20000000000 */
[----:B------:R-:W-:Y:S05]  /*1cd0*/  WARPSYNC.ALL ;  /* 0x0000000000007948 */ /* 0x000fea0003800000 */
[----:B----4-:R-:W4:Y:S01]  /*1ce0*/  I2F.RP R14, R0 ;  /* 0x00000000000e7306 */ /* 0x010f220000209400 */
[----:B------:R-:W-:Y:S01]  /*1cf0*/  IMAD R22, R21, R22, RZ ;  /* 0x0000001615167224 */ /* 0x000fe200078e02ff */
[----:B------:R-:W-:Y:S01]  /*1d00*/  IABS R18, R23 ;  /* 0x0000001700127213 */ /* 0x000fe20000000000 */
[----:B------:R-:W-:Y:S01]  /*1d10*/  BAR.SYNC.DEFER_BLOCKING 0x0 ;  /* 0x0000000000007b1d */ /* 0x000fe20000010000 */
[----:B------:R-:W-:-:S02]  /*1d20*/  ISETP.NE.AND P2, PT, R23, RZ, PT ;  /* 0x000000ff1700720c */ /* 0x000fc40003f45270 */
[----:B------:R-:W-:Y:S02]  /*1d30*/  IADD3 R18, PT, PT, RZ, -R18, RZ ;  /* 0x80000012ff127210 */ /* 0x000fe40007ffe0ff */
[----:B------:R-:W-:Y:S01]  /*1d40*/  ISETP.GT.U32.AND P5, PT, R2, 0x1, PT ;  /* 0x000000010200780c */ /* 0x000fe20003fa4070 */
[----:B--2---:R-:W2:Y:S08]  /*1d50*/  I2F.RP R16, R2 ;  /* 0x0000000200107306 */ /* 0x004eb00000209400 */
[----:B----4-:R-:W4:Y:S08]  /*1d60*/  MUFU.RCP R14, R14 ;  /* 0x0000000e000e7308 */ /* 0x010f300000001000 */
[----:B--2---:R-:W3:Y:S01]  /*1d70*/  MUFU.RCP R16, R16 ;  /* 0x0000001000107308 */ /* 0x004ee20000001000 */
[----:B----4-:R-:W-:-:S02]  /*1d80*/  IADD3 R12, PT, PT, R14, 0xffffffe, RZ ;  /* 0x0ffffffe0e0c7810 */ /* 0x010fc40007ffe0ff */
[----:B------:R-:W-:-:S05]  /*1d90*/  IABS R14, R22 ;  /* 0x00000016000e7213 */ /* 0x000fca0000000000 */
[----:B------:R2:W1:Y:S01]  /*1da0*/  F2I.FTZ.U32.TRUNC.NTZ R13, R12 ;  /* 0x0000000c000d7305 */ /* 0x000462000021f000 */
[----:B------:R-:W-:Y:S01]  /*1db0*/  LOP3.LUT R22, R22, R23, RZ, 0x3c, !PT ;  /* 0x0000001716167212 */ /* 0x000fe200078e3cff */
[----:B---3--:R-:W-:-:S03]  /*1dc0*/  VIADD R15, R16, 0xffffffe ;  /* 0x0ffffffe100f7836 */ /* 0x008fc60000000000 */
[----:B------:R-:W-:Y:S01]  /*1dd0*/  ISETP.GE.AND P4, PT, R22, RZ, PT ;  /* 0x000000ff1600720c */ /* 0x000fe20003f86270 */
[----:B--2---:R-:W-:Y:S02]  /*1de0*/  IMAD.MOV.U32 R12, RZ, RZ, RZ ;  /* 0x000000ffff0c7224 */ /* 0x004fe400078e00ff */
[----:B------:R-:W2:Y:S01]  /*1df0*/  F2I.FTZ.U32.TRUNC.NTZ R15, R15 ;  /* 0x0000000f000f7305 */ /* 0x000ea2000021f000 */
[----:B-1----:R-:W-:-:S04]  /*1e00*/  IMAD.MOV R17, RZ, RZ, -R13 ;  /* 0x000000ffff117224 */ /* 0x002fc800078e0a0d */
[----:B------:R-:W-:-:S04]  /*1e10*/  IMAD R17, R17, R0, RZ ;  /* 0x0000000011117224 */ /* 0x000fc800078e02ff */
[----:B------:R-:W-:-:S04]  /*1e20*/  IMAD.HI.U32 R12, R13, R17, R12 ;  /* 0x000000110d0c7227 */ /* 0x000fc800078e000c */
[----:B------:R-:W-:Y:S02]  /*1e30*/  IMAD.MOV.U32 R17, RZ, RZ, R14 ;  /* 0x000000ffff117224 */ /* 0x000fe400078e000e */
[----:B------:R-:W-:Y:S02]  /*1e40*/  IMAD.MOV.U32 R14, RZ, RZ, R18 ;  /* 0x000000ffff0e7224 */ /* 0x000fe400078e0012 */
[----:B------:R-:W-:Y:S01]  /*1e50*/  IMAD.HI.U32 R13, R12, R17, RZ ;  /* 0x000000110c0d7227 */ /* 0x000fe200078e00ff */
[----:B------:R-:W-:-:S03]  /*1e60*/  IABS R12, R3 ;  /* 0x00000003000c7213 */ /* 0x000fc60000000000 */
[----:B------:R-:W-:Y:S02]  /*1e70*/  IMAD R17, R13, R14, R17 ;  /* 0x0000000e0d117224 */ /* 0x000fe400078e0211 */
[----:B------:R-:W-:Y:S02]  /*1e80*/  HFMA2 R14, -RZ, RZ, 0, 0 ;  /* 0x00000000ff0e7431 */ /* 0x000fe400000001ff */
[----:B--2---:R-:W-:Y:S02]  /*1e90*/  IMAD.MOV R19, RZ, RZ, -R15 ;  /* 0x000000ffff137224 */ /* 0x004fe400078e0a0f */
[----:B------:R-:W-:Y:S01]  /*1ea0*/  IMAD.MOV R27, RZ, RZ, -R12 ;  /* 0x000000ffff1b7224 */ /* 0x000fe200078e0a0c */
[----:B------:R-:W-:Y:S01]  /*1eb0*/  ISETP.GT.U32.AND P1, PT, R0, R17, PT ;  /* 0x000000110000720c */ /* 0x000fe20003f24070 */
[----:B------:R-:W-:-:S04]  /*1ec0*/  IMAD R19, R19, R2, RZ ;  /* 0x0000000213137224 */ /* 0x000fc800078e02ff */
[----:B------:R-:W-:Y:S01]  /*1ed0*/  IMAD.HI.U32 R15, R15, R19, R14 ;  /* 0x000000130f0f7227 */ /* 0x000fe200078e000e */
[----:B------:R-:W-:-:S05]  /*1ee0*/  IADD3 R14, PT, PT, R3, 0x1, RZ ;  /* 0x00000001030e7810 */ /* 0x000fca0007ffe0ff */
[----:B------:R-:W-:-:S04]  /*1ef0*/  IMAD.HI.U32 R12, R15, 0x2, RZ ;  /* 0x000000020f0c7827 */ /* 0x000fc800078e00ff */
[----:B------:R-:W-:Y:S02]  /*1f00*/  @!P1 IMAD.IADD R17, R17, 0x1, -R0 ;  /* 0x0000000111119824 */ /* 0x000fe400078e0a00 */
[----:B------:R-:W-:Y:S02]  /*1f10*/  IMAD R19, R12, R27, 0x2 ;  /* 0x000000020c137424 */ /* 0x000fe400078e021b */
[----:B------:R-:W-:Y:S01]  /*1f20*/  @!P1 VIADD R13, R13, 0x1 ;  /* 0x000000010d0d9836 */ /* 0x000fe20000000000 */
[----:B------:R-:W-:Y:S01]  /*1f30*/  ISETP.GE.U32.AND P0, PT, R17, R0, PT ;  /* 0x000000001100720c */ /* 0x000fe20003f06070 */
[----:B------:R-:W-:Y:S01]  /*1f40*/  IMAD.HI.U32 R16, R15, 0x3, RZ ;  /* 0x000000030f107827 */ /* 0x000fe200078e00ff */
[C---:B------:R-:W-:Y:S02]  /*1f50*/  ISETP.GT.U32.AND P3, PT, R2.reuse, R19, PT ;  /* 0x000000130200720c */ /* 0x040fe40003f64070 */
[----:B------:R-:W-:Y:S01]  /*1f60*/  IADD3 R0, PT, PT, -R2, 0x1, RZ ;  /* 0x0000000102007810 */ /* 0x000fe20007ffe1ff */
[----:B------:R-:W-:-:S02]  /*1f70*/  IMAD R21, R16, R27, 0x3 ;  /* 0x0000000310157424 */ /* 0x000fc400078e021b */
[----:B------:R-:W-:Y:S01]  /*1f80*/  IMAD.HI.U32 R18, R15, 0x4, RZ ;  /* 0x000000040f127827 */ /* 0x000fe200078e00ff */
[----:B------:R-:W-:Y:S02]  /*1f90*/  SEL R17, R0, 0x1, !P5 ;  /* 0x0000000100117807 */ /* 0x000fe40006800000 */
[----:B------:R-:W-:Y:S01]  /*1fa0*/  ISETP.GT.U32.AND P5, PT, R2, R21, PT ;  /* 0x000000150200720c */ /* 0x000fe20003fa4070 */
[----:B------:R-:W-:Y:S01]  /*1fb0*/  IMAD R25, R18, R27, 0x4 ;  /* 0x0000000412197424 */ /* 0x000fe200078e021b */
[----:B------:R-:W-:Y:S01]  /*1fc0*/  ISETP.GT.U32.AND P1, PT, R2, R17, PT ;  /* 0x000000110200720c */ /* 0x000fe20003f24070 */
[----:B------:R-:W-:Y:S01]  /*1fd0*/  @P0 VIADD R13, R13, 0x1 ;  /* 0x000000010d0d0836 */ /* 0x000fe20000000000 */
[----:B------:R-:W-:Y:S01]  /*1fe0*/  ISETP.GE.U32.AND P0, PT, R14, 0x3, PT ;  /* 0x000000030e00780c */ /* 0x000fe20003f06070 */
[----:B------:R-:W-:Y:S01]  /*1ff0*/  @!P3 IMAD.IADD R19, R19, 0x1, -R2 ;  /* 0x000000011313b824 */ /* 0x000fe200078e0a02 */
[----:B------:R-:W-:Y:S01]  /*2000*/  @!P3 IADD3 R12, PT, PT, R12, 0x1, RZ ;  /* 0x000000010c0cb810 */ /* 0x000fe20007ffe0ff */
[----:B------:R-:W-:-:S02]  /*2010*/  IMAD.MOV.U32 R0, RZ, RZ, R13 ;  /* 0x000000ffff007224 */ /* 0x000fc400078e000d */
[----:B------:R-:W-:Y:S02]  /*2020*/  IMAD.SHL.U32 R13, R3, 0x80, RZ ;  /* 0x00000080030d7824 */ /* 0x000fe400078e00ff */
[C---:B------:R-:W-:Y:S01]  /*2030*/  IMAD.HI.U32 R22, R15.reuse, 0x5, RZ ;  /* 0x000000050f167827 */ /* 0x040fe200078e00ff */
[----:B------:R-:W-:Y:S02]  /*2040*/  @!P4 IADD3 R0, PT, PT, -R0, RZ, RZ ;  /* 0x000000ff0000c210 */ /* 0x000fe40007ffe1ff */
[----:B------:R-:W-:Y:S01]  /*2050*/  @!P2 LOP3.LUT R0, RZ, R23, RZ, 0x33, !PT ;  /* 0x00000017ff00a212 */ /* 0x000fe200078e33ff */
[----:B------:R-:W-:Y:S01]  /*2060*/  IMAD.HI.U32 R23, R15, 0x6, RZ ;  /* 0x000000060f177827 */ /* 0x000fe200078e00ff */
[----:B------:R-:W-:Y:S02]  /*2070*/  ISETP.GT.U32.AND P2, PT, R2, R25, PT ;  /* 0x000000190200720c */ /* 0x000fe40003f44070 */
[----:B------:R-:W-:Y:S01]  /*2080*/  ISETP.GE.U32.AND P4, PT, R19, R2, PT ;  /* 0x000000021300720c */ /* 0x000fe20003f86070 */
[----:B------:R-:W-:Y:S01]  /*2090*/  IMAD.HI.U32 R26, R15, 0x7, RZ ;  /* 0x000000070f1a7827 */ /* 0x000fe200078e00ff */
[----:B------:R-:W-:-:S02]  /*20a0*/  SEL R14, R13, RZ, !P0 ;  /* 0x000000ff0d0e7207 */ /* 0x000fc40004000000 */
[----:B------:R-:W-:Y:S01]  /*20b0*/  @!P5 IADD3 R16, PT, PT, R16, 0x1, RZ ;  /* 0x000000011010d810 */ /* 0x000fe20007ffe0ff */
[-C--:B------:R-:W-:Y:S02]  /*20c0*/  IMAD R13, R22, R27.reuse, 0x5 ;  /* 0x00000005160d7424 */ /* 0x080fe400078e021b */
[-C--:B------:R-:W-:Y:S02]  /*20d0*/  IMAD R19, R23, R27.reuse, 0x6 ;  /* 0x0000000617137424 */ /* 0x080fe400078e021b */
[----:B------:R-:W-:Y:S02]  /*20e0*/  IMAD R27, R26, R27, 0x7 ;  /* 0x000000071a1b7424 */ /* 0x000fe400078e021b */
[--C-:B------:R-:W-:Y:S01]  /*20f0*/  @!P1 IMAD.IADD R17, R17, 0x1, -R2.reuse ;  /* 0x0000000111119824 */ /* 0x100fe200078e0a02 */
[C---:B------:R-:W-:Y:S01]  /*2100*/  ISETP.GT.U32.AND P1, PT, R2.reuse, R13, PT ;  /* 0x0000000d0200720c */ /* 0x040fe20003f24070 */
[--C-:B------:R-:W-:Y:S01]  /*2110*/  @!P5 IMAD.IADD R21, R21, 0x1, -R2.reuse ;  /* 0x000000011515d824 */ /* 0x100fe200078e0a02 */
[C---:B------:R-:W-:Y:S01]  /*2120*/  ISETP.GT.U32.AND P3, PT, R2.reuse, R27, PT ;  /* 0x0000001b0200720c */ /* 0x040fe20003f64070 */
[----:B------:R-:W-:Y:S01]  /*2130*/  @!P2 IMAD.IADD R25, R25, 0x1, -R2 ;  /* 0x000000011919a824 */ /* 0x000fe200078e0a02 */
[----:B------:R-:W-:Y:S01]  /*2140*/  ISETP.GT.U32.AND P0, PT, R2, R19, PT ;  /* 0x000000130200720c */ /* 0x000fe20003f04070 */
[----:B------:R-:W-:Y:S01]  /*2150*/  @P4 VIADD R12, R12, 0x1 ;  /* 0x000000010c0c4836 */ /* 0x000fe20000000000 */
[-C--:B------:R-:W-:Y:S01]  /*2160*/  ISETP.GE.U32.AND P6, PT, R21, R2.reuse, PT ;  /* 0x000000021500720c */ /* 0x080fe20003fc6070 */
[----:B------:R-:W-:Y:S01]  /*2170*/  IMAD R15, R20, 0x400, R24 ;  /* 0x00000400140f7824 */ /* 0x000fe200078e0218 */
[----:B------:R-:W-:-:S02]  /*2180*/  ISETP.GE.U32.AND P4, PT, R25, R2, PT ;  /* 0x000000021900720c */ /* 0x000fc40003f86070 */
[----:B------:R-:W-:Y:S01]  /*2190*/  @!P2 IADD3 R18, PT, PT, R18, 0x1, RZ ;  /* 0x000000011212a810 */ /* 0x000fe20007ffe0ff */
[----:B------:R-:W-:Y:S01]  /*21a0*/  IMAD.IADD R14, R15, 0x1, R14 ;  /* 0x000000010f0e7824 */ /* 0x000fe200078e020e */
[----:B------:R-:W-:Y:S01]  /*21b0*/  LOP3.LUT R21, R3, 0x2, RZ, 0x3c, !PT ;  /* 0x0000000203157812 */ /* 0x000fe200078e3cff */
[--C-:B------:R-:W-:Y:S02]  /*21c0*/  @!P1 IMAD.IADD R13, R13, 0x1, -R2.reuse ;  /* 0x000000010d0d9824 */ /* 0x100fe400078e0a02 */
[--C-:B------:R-:W-:Y:S01]  /*21d0*/  @!P3 IMAD.IADD R27, R27, 0x1, -R2.reuse ;  /* 0x000000011b1bb824 */ /* 0x100fe200078e0a02 */
[----:B------:R-:W-:Y:S01]  /*21e0*/  ISETP.GE.AND P5, PT, R21, RZ, PT ;  /* 0x000000ff1500720c */ /* 0x000fe20003fa6270 */
[----:B------:R-:W-:Y:S01]  /*21f0*/  @!P0 IMAD.IADD R19, R19, 0x1, -R2 ;  /* 0x0000000113138824 */ /* 0x000fe200078e0a02 */
[----:B------:R-:W-:Y:S01]  /*2200*/  @!P0 IADD3 R23, PT, PT, R23, 0x1, RZ ;  /* 0x0000000117178810 */ /* 0x000fe20007ffe0ff */
[----:B------:R-:W-:Y:S01]  /*2210*/  @P6 VIADD R16, R16, 0x1 ;  /* 0x0000000110106836 */ /* 0x000fe20000000000 */
[-C--:B------:R-:W-:Y:S01]  /*2220*/  ISETP.GE.U32.AND P6, PT, R13, R2.reuse, PT ;  /* 0x000000020d00720c */ /* 0x080fe20003fc6070 */
[----:B------:R-:W-:Y:S01]  /*2230*/  @!P1 VIADD R22, R22, 0x1 ;  /* 0x0000000116169836 */ /* 0x000fe20000000000 */
[----:B------:R-:W-:Y:S01]  /*2240*/  LOP3.LUT R13, R3, 0x3, RZ, 0x3c, !PT ;  /* 0x00000003030d7812 */ /* 0x000fe200078e3cff */
[----:B------:R-:W-:Y:S01]  /*2250*/  @P4 VIADD R18, R18, 0x1 ;  /* 0x0000000112124836 */ /* 0x000fe20000000000 */
[-C--:B------:R-:W-:Y:S01]  /*2260*/  ISETP.GE.U32.AND P1, PT, R27, R2.reuse, PT ;  /* 0x000000021b00720c */ /* 0x080fe20003f26070 */
[----:B------:R-:W-:Y:S01]  /*2270*/  @!P3 VIADD R26, R26, 0x1 ;  /* 0x000000011a1ab836 */ /* 0x000fe20000000000 */
[----:B------:R-:W-:-:S02]  /*2280*/  ISETP.GE.U32.AND P2, PT, R19, R2, PT ;  /* 0x000000021300720c */ /* 0x000fc40003f46070 */
[----:B------:R-:W-:Y:S02]  /*2290*/  ISETP.GE.AND P4, PT, R13, RZ, PT ;  /* 0x000000ff0d00720c */ /* 0x000fe40003f86270 */
[C---:B------:R-:W-:Y:S02]  /*22a0*/  LOP3.LUT R13, R3.reuse, 0x5, RZ, 0x3c, !PT ;  /* 0x00000005030d7812 */ /* 0x040fe400078e3cff */
[----:B------:R-:W-:Y:S01]  /*22b0*/  LOP3.LUT R2, R3, 0x4, RZ, 0x3c, !PT ;  /* 0x0000000403027812 */ /* 0x000fe200078e3cff */
[----:B------:R-:W-:Y:S01]  /*22c0*/  @P6 VIADD R22, R22, 0x1 ;  /* 0x0000000116166836 */ /* 0x000fe20000000000 */
[----:B------:R-:W-:Y:S02]  /*22d0*/  ISETP.GE.AND P0, PT, R13, RZ, PT ;  /* 0x000000ff0d00720c */ /* 0x000fe40003f06270 */
[C---:B------:R-:W-:Y:S02]  /*22e0*/  LOP3.LUT R13, R3.reuse, 0x7, RZ, 0x3c, !PT ;  /* 0x00000007030d7812 */ /* 0x040fe400078e3cff */
[----:B------:R-:W-:Y:S01]  /*22f0*/  LOP3.LUT R19, R3, 0x6, RZ, 0x3c, !PT ;  /* 0x0000000603137812 */ /* 0x000fe200078e3cff */
[----:B------:R-:W-:Y:S01]  /*2300*/  @P2 VIADD R23, R23, 0x1 ;  /* 0x0000000117172836 */ /* 0x000fe20000000000 */
[----:B------:R-:W-:-:S02]  /*2310*/  @P1 IADD3 R26, PT, PT, R26, 0x1, RZ ;  /* 0x000000011a1a1810 */ /* 0x000fc40007ffe0ff */
[----:B------:R-:W-:Y:S01]  /*2320*/  ISETP.GE.AND P1, PT, R13, RZ, PT ;  /* 0x000000ff0d00720c */ /* 0x000fe20003f26270 */
[----:B------:R-:W-:Y:S01]  /*2330*/  IMAD.MOV.U32 R13, RZ, RZ, R16 ;  /* 0x000000ffff0d7224 */ /* 0x000fe200078e0010 */
[----:B------:R-:W-:Y:S02]  /*2340*/  ISETP.GE.AND P6, PT, R2, RZ, PT ;  /* 0x000000ff0200720c */ /* 0x000fe40003fc6270 */
[----:B------:R-:W-:Y:S01]  /*2350*/  ISETP.GE.AND P2, PT, R19, RZ, PT ;  /* 0x000000ff1300720c */ /* 0x000fe20003f46270 */
[----:B------:R-:W-:Y:S01]  /*2360*/  @!P4 IMAD.MOV R13, RZ, RZ, -R13 ;  /* 0x000000ffff0dc224 */ /* 0x000fe200078e0a0d */
[----:B------:R-:W-:Y:S01]  /*2370*/  @!P5 IADD3 R12, PT, PT, -R12, RZ, RZ ;  /* 0x000000ff0c0cd210 */ /* 0x000fe20007ffe1ff */
[----:B------:R-:W-:Y:S01]  /*2380*/  IMAD.MOV.U32 R19, RZ, RZ, R18 ;  /* 0x000000ffff137224 */ /* 0x000fe200078e0012 */
[----:B------:R-:W-:Y:S01]  /*2390*/  ISETP.NE.AND P3, PT, R3, RZ, PT ;  /* 0x000000ff0300720c */ /* 0x000fe20003f65270 */
[----:B------:R-:W-:Y:S01]  /*23a0*/  @!P0 IMAD.MOV R22, RZ, RZ, -R22 ;  /* 0x000000ffff168224 */ /* 0x000fe200078e0a16 */
[----:B------:R-:W-:-:S03]  /*23b0*/  LOP3.LUT R2, RZ, R3, RZ, 0x33, !PT ;  /* 0x00000003ff027212 */ /* 0x000fc600078e33ff */
[----:B------:R-:W-:Y:S01]  /*23c0*/  @!P1 IMAD.MOV R26, RZ, RZ, -R26 ;  /* 0x000000ffff1a9224 */ /* 0x000fe200078e0a1a */
[C---:B------:R-:W-:Y:S01]  /*23d0*/  SEL R16, R2.reuse, R12, !P3 ;  /* 0x0000000c02107207 */ /* 0x040fe20005800000 */
[----:B------:R-:W-:Y:S01]  /*23e0*/  @!P6 IMAD.MOV R19, RZ, RZ, -R19 ;  /* 0x000000ffff13e224 */ /* 0x000fe200078e0a13 */
[C---:B------:R-:W-:Y:S02]  /*23f0*/  SEL R18, R2.reuse, R13, !P3 ;  /* 0x0000000d02127207 */ /* 0x040fe40005800000 */
[----:B------:R-:W1:Y:S01]  /*2400*/  LDC.64 R12, c[0x0][0x3a0] ;  /* 0x0000e800ff0c7b82 */ /* 0x000e620000000a00 */
[----:B------:R-:W-:Y:S02]  /*2410*/  @!P2 IADD3 R23, PT, PT, -R23, RZ, RZ ;  /* 0x000000ff1717a210 */ /* 0x000fe40007ffe1ff */
[C---:B------:R-:W-:Y:S02]  /*2420*/  SEL R17, R2.reuse, R17, !P3 ;  /* 0x0000001102117207 */ /* 0x040fe40005800000 */
[----:B------:R-:W-:-:S02]  /*2430*/  SEL R20, R2, R19, !P3 ;  /* 0x0000001302147207 */ /* 0x000fc40005800000 */
[----:B------:R-:W-:Y:S01]  /*2440*/  SEL R22, R2, R22, !P3 ;  /* 0x0000001602167207 */ /* 0x000fe20005800000 */
[----:B------:R-:W-:Y:S01]  /*2450*/  IMAD R17, R0, R17, R14 ;  /* 0x0000001100117224 */ /* 0x000fe200078e020e */
        /* <DEDUP_REMOVED lines=8> */
[----:B------:R-:W-:Y:S01]  /*24e0*/  LEA R24, R24, R15, 0x7 ;  /* 0x0000000f18187211 */ /* 0x000fe200078e38ff */
[----:B------:R-:W-:-:S02]  /*24f0*/  IMAD R16, R16, 0x80, R15 ;  /* 0x0000008010107824 */ /* 0x000fc400078e020f */
[C---:B------:R-:W-:Y:S02]  /*2500*/  IMAD R19, R3.reuse, R14, 0x2 ;  /* 0x0000000203137424 */ /* 0x040fe400078e020e */
[C---:B------:R-:W-:Y:S02]  /*2510*/  IMAD R21, R3.reuse, R26, 0x3 ;  /* 0x0000000303157424 */ /* 0x040fe400078e021a */
[C---:B------:R-:W-:Y:S02]  /*2520*/  IMAD R23, R3.reuse, R28, 0x4 ;  /* 0x0000000403177424 */ /* 0x040fe400078e021c */
[C---:B------:R-:W-:Y:S02]  /*2530*/  IMAD R25, R3.reuse, R30, 0x5 ;  /* 0x0000000503197424 */ /* 0x040fe400078e021e */
[C---:B------:R-:W-:Y:S02]  /*2540*/  IMAD R27, R3.reuse, R32, 0x6 ;  /* 0x00000006031b7424 */ /* 0x040fe400078e0220 */
[----:B------:R-:W-:-:S02]  /*2550*/  IMAD R3, R3, R34, 0x7 ;  /* 0x0000000703037424 */ /* 0x000fc400078e0222 */
[--C-:B------:R-:W-:Y:S02]  /*2560*/  IMAD R18, R18, 0x80, R15.reuse ;  /* 0x0000008012127824 */ /* 0x100fe400078e020f */
[--C-:B------:R-:W-:Y:S02]  /*2570*/  IMAD R2, R2, 0x80, R15.reuse ;  /* 0x0000008002027824 */ /* 0x100fe400078e020f */
[--C-:B------:R-:W-:Y:S02]  /*2580*/  IMAD R20, R20, 0x80, R15.reuse ;  /* 0x0000008014147824 */ /* 0x100fe400078e020f */
[----:B------:R-:W-:Y:S02]  /*2590*/  IMAD R22, R22, 0x80, R15 ;  /* 0x0000008016167824 */ /* 0x000fe400078e020f */
[C---:B------:R-:W-:Y:S02]  /*25a0*/  IMAD R19, R0.reuse, R19, R16 ;  /* 0x0000001300137224 */ /* 0x040fe400078e0210 */
[----:B------:R-:W-:-:S02]  /*25b0*/  IMAD R21, R0, R21, R18 ;  /* 0x0000001500157224 */ /* 0x000fc400078e0212 */
[C---:B------:R-:W-:Y:S02]  /*25c0*/  IMAD R29, R0.reuse, R3, R2 ;  /* 0x00000003001d7224 */ /* 0x040fe400078e0202 */
[----:B------:R-:W-:Y:S02]  /*25d0*/  IMAD R23, R0, R23, R20 ;  /* 0x0000001700177224 */ /* 0x000fe400078e0214 */
[----:B-1----:R-:W-:-:S04]  /*25e0*/  IMAD.WIDE.U32 R2, R15, 0x4, R12 ;  /* 0x000000040f027825 */ /* 0x002fc800078e000c */
        /* <DEDUP_REMOVED lines=18> */
.L_x_29348:
[----:B------:R-:W-:Y:S01]  /*2710*/  BSSY B2, `(.L_x_29365) ;  /* 0x0000007000027945 */ /* 0x000fe20003800000 */
[----:B------:R-:W-:Y:S01]  /*2720*/  IMAD.MOV.U32 R42, RZ, RZ, R26 ;  /* 0x000000ffff2a7224 */ /* 0x000fe200078e001a */
[----:B------:R-:W-:Y:S01]  /*2730*/  MOV R37, 0xffffffff ;  /* 0xffffffff00257802 */ /* 0x000fe20000000f00 */
[----:B------:R-:W-:-:S07]  /*2740*/  IMAD.MOV.U32 R44, RZ, RZ, 0x181f ;  /* 0x0000181fff2c7424 */ /* 0x000fce00078e00ff */
[----:B-1234-:R-:W-:Y:S05]  /*2750*/  WARPSYNC.COLLECTIVE R37, `(.L_x_29366) ;  /* 0x0000000025087348 */ /* 0x01efea0003c00000 */
[----:B------:R0:W0:Y:S02]  /*2760*/  SHFL.IDX P6, R37, R35, R42, R44 ;  /* 0x0000002a23257389 */ /* 0x00002400000c002c */
[----:B01234-:R-:W-:Y:S05]  /*2770*/  ENDCOLLECTIVE ;  /* 0x000000000000791b */ /* 0x01ffea0003800000 */
.L_x_29366:
[----:B------:R-:W-:Y:S05]  /*2780*/  BSYNC B2 ;  /* 0x0000000000027941 */ /* 0x000fea0003800000 */
.L_x_29365:
[----:B------:R-:W-:Y:S05]  /*2790*/  BRA `(.L_x_29367) ;  /* 0xffffffec00b87947 */ /* 0x000fea000383ffff */
.L_x_29350:
[----:B------:R-:W-:Y:S01]  /*27a0*/  BSSY B2, `(.L_x_29368) ;  /* 0x0000007000027945 */ /* 0x000fe20003800000 */
[----:B------:R-:W-:Y:S02]  /*27b0*/  IMAD.MOV.U32 R42, RZ, RZ, R7 ;  /* 0x000000ffff2a7224 */ /* 0x000fe400078e0007 */
[----:B------:R-:W-:Y:S02]  /*27c0*/  IMAD.MOV.U32 R44, RZ, RZ, 0x181f ;  /* 0x0000181fff2c7424 */ /* 0x000fe400078e00ff */
[----:B------:R-:W-:-:S07]  /*27d0*/  IMAD.MOV.U32 R37, RZ, RZ, -0x1 ;  /* 0xffffffffff257424 */ /* 0x000fce00078e00ff */
[----:B-1234-:R-:W-:Y:S05]  /*27e0*/  WARPSYNC.COLLECTIVE R37, `(.L_x_29369) ;  /* 0x0000000025087348 */ /* 0x01efea0003c00000 */
[----:B------:R0:W0:Y:S02]  /*27f0*/  SHFL.IDX P6, R37, R35, R42, R44 ;  /* 0x0000002a23257389 */ /* 0x00002400000c002c */
[----:B01234-:R-:W-:Y:S05]  /*2800*/  ENDCOLLECTIVE ;  /* 0x000000000000791b */ /* 0x01ffea0003800000 */
.L_x_29369:
[----:B------:R-:W-:Y:S05]  /*2810*/  BSYNC B2 ;  /* 0x0000000000027941 */ /* 0x000fea0003800000 */
.L_x_29368:
[----:B------:R-:W-:Y:S05]  /*2820*/  BRA `(.L_x_29370) ;  /* 0xffffffec00ac7947 */ /* 0x000fea000383ffff */
.L_x_29352:
[----:B------:R-:W-:Y:S01]  /*2830*/  BSSY B2, `(.L_x_29371) ;  /* 0x0000007000027945 */ /* 0x000fe20003800000 */
[----:B------:R-:W-:Y:S01]  /*2840*/  MOV R42, R6 ;  /* 0x00000006002a7202 */ /* 0x000fe20000000f00 */
[----:B------:R-:W-:Y:S02]  /*2850*/  IMAD.MOV.U32 R44, RZ, RZ, 0x181f ;  /* 0x0000181fff2c7424 */ /* 0x000fe400078e00ff */
[----:B------:R-:W-:-:S07]  /*2860*/  IMAD.MOV.U32 R37, RZ, RZ, -0x1 ;  /* 0xffffffffff257424 */ /* 0x000fce00078e00ff */
[----:B-1234-:R-:W-:Y:S05]  /*2870*/  WARPSYNC.COLLECTIVE R37, `(.L_x_29372) ;  /* 0x0000000025087348 */ /* 0x01efea0003c00000 */
[----:B------:R0:W0:Y:S02]  /*2880*/  SHFL.IDX P6, R37, R35, R42, R44 ;  /* 0x0000002a23257389 */ /* 0x00002400000c002c */
[----:B01234-:R-:W-:Y:S05]  /*2890*/  ENDCOLLECTIVE ;  /* 0x000000000000791b */ /* 0x01ffea0003800000 */
.L_x_29372:
[----:B------:R-:W-:Y:S05]  /*28a0*/  BSYNC B2 ;  /* 0x0000000000027941 */ /* 0x000fea0003800000 */
.L_x_29371:
[----:B------:R-:W-:Y:S05]  /*28b0*/  BRA `(.L_x_29373) ;  /* 0xffffffec00a07947 */ /* 0x000fea000383ffff */
.L_x_29354:
[----:B------:R-:W-:Y:S01]  /*28c0*/  HFMA2 R44, -RZ, RZ, 0, 0.0020122528076171875 ;  /* 0x0000181fff2c7431 */ /* 0x000fe200000001ff */
[----:B------:R-:W-:Y:S01]  /*28d0*/  BSSY B2, `(.L_x_29374) ;  /* 0x0000006000027945 */ /* 0x000fe20003800000 */
[----:B------:R-:W-:Y:S02]  /*28e0*/  IMAD.MOV.U32 R42, RZ, RZ, R5 ;  /* 0x000000ffff2a7224 */ /* 0x000fe400078e0005 */
[----:B------:R-:W-:-:S07]  /*28f0*/  IMAD.MOV.U32 R37, RZ, RZ, -0x1 ;  /* 0xffffffffff257424 */ /* 0x000fce00078e00ff */
[----:B-1234-:R-:W-:Y:S05]  /*2900*/  WARPSYNC.COLLECTIVE R37, `(.L_x_29375) ;  /* 0x0000000025087348 */ /* 0x01efea0003c00000 */
[----:B------:R0:W0:Y:S02]  /*2910*/  SHFL.IDX P6, R37, R35, R42, R44 ;  /* 0x0000002a23257389 */ /* 0x00002400000c002c */
[----:B01234-:R-:W-:Y:S05]  /*2920*/  ENDCOLLECTIVE ;  /* 0x000000000000791b */ /* 0x01ffea0003800000 */
.L_x_29375:
[----:B------:R-:W-:Y:S05]  /*2930*/  BSYNC B2 ;  /* 0x0000000000027941 */ /* 0x000fea0003800000 */
.L_x_29374:
[----:B------:R-:W-:Y:S05]  /*2940*/  BRA `(.L_x_29376) ;  /* 0xffffffec00947947 */ /* 0x000fea000383ffff */
.L_x_29356:
[----:B------:R-:W-:Y:S01]  /*2950*/  BSSY B2, `(.L_x_29377) ;  /* 0x0000007000027945 */ /* 0x000fe20003800000 */
[----:B------:R-:W-:Y:S01]  /*2960*/  IMAD.MOV.U32 R42, RZ, RZ, R4 ;  /* 0x000000ffff2a7224 */ /* 0x000fe200078e0004 */
[----:B------:R-:W-:Y:S01]  /*2970*/  MOV R37, 0xffffffff ;  /* 0xffffffff00257802 */ /* 0x000fe20000000f00 */
[----:B------:R-:W-:-:S07]  /*2980*/  IMAD.MOV.U32 R44, RZ, RZ, 0x181f ;  /* 0x0000181fff2c7424 */ /* 0x000fce00078e00ff */
[----:B-1234-:R-:W-:Y:S05]  /*2990*/  WARPSYNC.COLLECTIVE R37, `(.L_x_29378) ;  /* 0x0000000025087348 */ /* 0x01efea0003c00000 */
[----:B------:R0:W0:Y:S02]  /*29a0*/  SHFL.IDX P6, R37, R35, R42, R44 ;  /* 0x0000002a23257389 */ /* 0x00002400000c002c */
[----:B01234-:R-:W-:Y:S05]  /*29b0*/  ENDCOLLECTIVE ;  /* 0x000000000000791b */ /* 0x01ffea0003800000 */
.L_x_29378:
[----:B------:R-:W-:Y:S05]  /*29c0*/  BSYNC B2 ;  /* 0x0000000000027941 */ /* 0x000fea0003800000 */
.L_x_29377:
[----:B------:R-:W-:Y:S05]  /*29d0*/  BRA `(.L_x_29379) ;  /* 0xffffffec00887947 */ /* 0x000fea000383ffff */
.L_x_29358:
[----:B------:R-:W-:Y:S01]  /*29e0*/  BSSY B2, `(.L_x_29380) ;  /* 0x0000007000027945 */ /* 0x000fe20003800000 */
[----:B------:R-:W-:Y:S02]  /*29f0*/  IMAD.MOV.U32 R42, RZ, RZ, R9 ;  /* 0x000000ffff2a7224 */ /* 0x000fe400078e0009 */
[----:B------:R-:W-:Y:S02]  /*2a00*/  IMAD.MOV.U32 R44, RZ, RZ, 0x181f ;  /* 0x0000181fff2c7424 */ /* 0x000fe400078e00ff */
[----:B------:R-:W-:-:S07]  /*2a10*/  IMAD.MOV.U32 R37, RZ, RZ, -0x1 ;  /* 0xffffffffff257424 */ /* 0x000fce00078e00ff */
[----:B-1234-:R-:W-:Y:S05]  /*2a20*/  WARPSYNC.COLLECTIVE R37, `(.L_x_29381) ;  /* 0x0000000025087348 */ /* 0x01efea0003c00000 */
[----:B------:R0:W0:Y:S02]  /*2a30*/  SHFL.IDX P6, R37, R35, R42, R44 ;  /* 0x0000002a23257389 */ /* 0x00002400000c002c */
[----:B01234-:R-:W-:Y:S05]  /*2a40*/  ENDCOLLECTIVE ;  /* 0x000000000000791b */ /* 0x01ffea0003800000 */
.L_x_29381:
[----:B------:R-:W-:Y:S05]  /*2a50*/  BSYNC B2 ;  /* 0x0000000000027941 */ /* 0x000fea0003800000 */
.L_x_29380:
[----:B------:R-:W-:Y:S05]  /*2a60*/  BRA `(.L_x_29382) ;  /* 0xffffffec007c7947 */ /* 0x000fea000383ffff */
.L_x_29360:
[----:B------:R-:W-:Y:S01]  /*2a70*/  BSSY B2, `(.L_x_29383) ;  /* 0x0000007000027945 */ /* 0x000fe20003800000 */
[----:B------:R-:W-:Y:S01]  /*2a80*/  MOV R42, R8 ;  /* 0x00000008002a7202 */ /* 0x000fe20000000f00 */
[----:B------:R-:W-:Y:S02]  /*2a90*/  IMAD.MOV.U32 R44, RZ, RZ, 0x181f ;  /* 0x0000181fff2c7424 */ /* 0x000fe400078e00ff */
[----:B------:R-:W-:-:S07]  /*2aa0*/  IMAD.MOV.U32 R37, RZ, RZ, -0x1 ;  /* 0xffffffffff257424 */ /* 0x000fce00078e00ff */
[----:B-1234-:R-:W-:Y:S05]  /*2ab0*/  WARPSYNC.COLLECTIVE R37, `(.L_x_29384) ;  /* 0x0000000025087348 */ /* 0x01efea0003c00000 */
[----:B------:R0:W0:Y:S02]  /*2ac0*/  SHFL.IDX P6, R37, R35, R42, R44 ;  /* 0x0000002a23257389 */ /* 0x00002400000c002c */
[----:B01234-:R-:W-:Y:S05]  /*2ad0*/  ENDCOLLECTIVE ;  /* 0x000000000000791b */ /* 0x01ffea0003800000 */
.L_x_29384:
[----:B------:R-:W-:Y:S05]  /*2ae0*/  BSYNC B2 ;  /* 0x0000000000027941 */ /* 0x000fea0003800000 */
.L_x_29383:
[----:B------:R-:W-:Y:S05]  /*2af0*/  BRA `(.L_x_29385) ;  /* 0xffffffec00707947 */ /* 0x000fea000383ffff */
.L_x_29362:
[----:B------:R-:W-:Y:S01]  /*2b00*/  HFMA2 R44, -RZ, RZ, 0, 0.0020122528076171875 ;  /* 0x0000181fff2c7431 */ /* 0x000fe200000001ff */
[----:B------:R-:W-:Y:S01]  /*2b10*/  BSSY B2, `(.L_x_29386) ;  /* 0x0000006000027945 */ /* 0x000fe20003800000 */
[----:B------:R-:W-:Y:S02]  /*2b20*/  IMAD.MOV.U32 R42, RZ, RZ, R10 ;  /* 0x000000ffff2a7224 */ /* 0x000fe400078e000a */
[----:B------:R-:W-:-:S07]  /*2b30*/  IMAD.MOV.U32 R37, RZ, RZ, -0x1 ;  /* 0xffffffffff257424 */ /* 0x000fce00078e00ff */
[----:B-1234-:R-:W-:Y:S05]  /*2b40*/  WARPSYNC.COLLECTIVE R37, `(.L_x_29387) ;  /* 0x0000000025087348 */ /* 0x01efea0003c00000 */
[----:B------:R0:W0:Y:S02]  /*2b50*/  SHFL.IDX P6, R37, R35, R42, R44 ;  /* 0x0000002a23257389 */ /* 0x00002400000c002c */
[----:B01234-:R-:W-:Y:S05]  /*2b60*/  ENDCOLLECTIVE ;  /* 0x000000000000791b */ /* 0x01ffea0003800000 */
.L_x_29387:
[----:B------:R-:W-:Y:S05]  /*2b70*/  BSYNC B2 ;  /* 0x0000000000027941 */ /* 0x000fea0003800000 */
.L_x_29386:
[----:B------:R-:W-:Y:S01]  /*2b80*/  IMAD.MOV.U32 R35, RZ, RZ, R37 ;  /* 0x000000ffff237224 */ /* 0x000fe200078e0025 */
[----:B------:R-:W-:Y:S06]  /*2b90*/  BRA `(.L_x_29388) ;  /* 0xffffffec00607947 */ /* 0x000fec000383ffff */
        .weak           $__internal_593_$__cuda_sm20_div_s16
        .type           $__internal_593_$__cuda_sm20_div_s16,@function
        .size           $__internal_593_$__cuda_sm20_div_s16,($__internal_594_$__cuda_sm20_div_u16 - $__internal_593_$__cuda_sm20_div_s16)
$__internal_593_$__cuda_sm20_div_s16:
        /* <DEDUP_REMOVED lines=24> */
[----:B------:R-:W-:Y:S05]  /*2d20*/  RET.REL.NODEC R2 `(_Z9cuda_gemmIiLi128ELi1ELi1ELi1024ELi8ELi8ELi64ELi1ELi0EEviiiPT_S1_S1_iii) ;  /* 0xffffffd002b47950 */ /* 0x000fea0003c3ffff */
        .weak           $__internal_594_$__cuda_sm20_div_u16
        .type           $__internal_594_$__cuda_sm20_div_u16,@function
        .size           $__internal_594_$__cuda_sm20_div_u16,(.L_x_39097 - $__internal_594_$__cuda_sm20_div_u16)
$__internal_594_$__cuda_sm20_div_u16:
        /* <DEDUP_REMOVED lines=18> */
[----:B------:R-:W-:Y:S06]  /*2e50*/  RET.REL.NODEC R4 `(_Z9cuda_gemmIiLi128ELi1ELi1ELi1024ELi8ELi8ELi64ELi1ELi0EEviiiPT_S1_S1_iii) ;  /* 0xffffffd004687950 */ /* 0x000fec0003c3ffff */
.L_x_29389:
        /* <DEDUP_REMOVED lines=10> */
.L_x_39097:


//--------------------- .text._Z9cuda_gemmIiLi128ELi1ELi1ELi1024ELi8ELi8ELi64ELi0ELi1EEviiiPT_S1_S1_iii --------------------------
	.section	.text._Z9cuda_gemmIiLi128ELi1ELi1ELi1024ELi8ELi8ELi64ELi0ELi1EEviiiPT_S1_S1_iii,"ax",@progbits
	.align	128
        .global         _Z9cuda_gemmIiLi128ELi1ELi1ELi1024ELi8ELi8ELi64ELi0ELi1EEviiiPT_S1_S1_iii
        .type           _Z9cuda_gemmIiLi128ELi1ELi1ELi1024ELi8ELi8ELi64ELi0ELi1EEviiiPT_S1_S1_iii,@function
        .size           _Z9cuda_gemmIiLi128ELi1ELi1ELi1024ELi8ELi8ELi64ELi0ELi1EEviiiPT_S1_S1_iii,(.L_x_39098 - _Z9cuda_gemmIiLi128ELi1ELi1ELi1024ELi8ELi8ELi64ELi0ELi1EEviiiPT_S1_S1_iii)
        .other          _Z9cuda_gemmIiLi128ELi1ELi1ELi1024ELi8ELi8ELi64ELi0ELi1EEviiiPT_S1_S1_iii,@"STO_CUDA_ENTRY STV_DEFAULT"
_Z9cuda_gemmIiLi128ELi1ELi1ELi1024ELi8ELi8ELi64ELi0ELi1EEviiiPT_S1_S1_iii:
.text._Z9cuda_gemmIiLi128ELi1ELi1ELi1024ELi8ELi8ELi64ELi0ELi1EEviiiPT_S1_S1_iii:
        /* <DEDUP_REMOVED lines=46> */
.L_x_29394:
        /* <DEDUP_REMOVED lines=12> */
.L_x_29393:
[----:B------:R-:W-:Y:S05]  /*03a0*/  BSYNC.RECONVERGENT B1 ;  /* 0x0000000000017941 */ /* 0x000fea0003800200 */
.L_x_29392:
        /* <DEDUP_REMOVED lines=8> */
.L_x_29395:
        /* <DEDUP_REMOVED lines=39> */
.L_x_29391:
[----:B------:R-:W-:Y:S05]  /*06a0*/  BSYNC.RECONVERGENT B0 ;  /* 0x0000000000007941 */ /* 0x000fea0003800200 */
.L_x_29390:
[----:B------:R-:W1:Y:S08]  /*06b0*/  S2UR UR8, SR_CTAID.Y ;  /* 0x00000000000879c3 */ /* 0x000e700000002600 */
[----:B------:R-:W1:Y:S02]  /*06c0*/  LDC R2, c[0x0][0x374] ;  /* 0x0000dd00ff027b82 */ /* 0x000e640000000800 */
[----:B-1----:R-:W-:-:S13]  /*06d0*/  ISETP.LE.U32.AND P0, PT, R2, UR8, PT ;  /* 0x0000000802007c0c */ /* 0x002fda000bf03070 */
[----:B------:R-:W-:Y:S05]  /*06e0*/  @P0 EXIT ;  /* 0x000000000000094d */ /* 0x000fea0003800000 */
[----:B------:R-:W1:Y:S01]  /*06f0*/  LDC R2, c[0x0][0x360] ;  /* 0x0000d800ff027b82 */ /* 0x000e620000000800 */
[----:B--2---:R-:W2:Y:S01]  /*0700*/  S2R R25, SR_CTAID.X ;  /* 0x0000000000197919 */ /* 0x004ea20000002500 */
[----:B------:R-:W-:Y:S01]  /*0710*/  IMAD.SHL.U32 R24, R0, 0x4, RZ ;  /* 0x0000000400187824 */ /* 0x000fe200078e00ff */
[----:B-1----:R-:W-:-:S04]  /*0720*/  SHF.L.U32 R20, R2, 0x2, RZ ;  /* 0x0000000202147819 */ /* 0x002fc800000006ff */
[----:B------:R-:W-:Y:S01]  /*0730*/  LOP3.LUT R4, R20, 0xffff, RZ, 0xc0, !PT ;  /* 0x0000ffff14047812 */ /* 0x000fe200078ec0ff */
[----:B------:R-:W-:Y:S01]  /*0740*/  IMAD.IADD R3, R24, 0x1, R20 ;  /* 0x0000000118037824 */ /* 0x000fe200078e0214 */
[----:B--2---:R-:W-:-:S04]  /*0750*/  SHF.L.U32 R25, R25, 0xa, RZ ;  /* 0x0000000a19197819 */ /* 0x004fc800000006ff */
[----:B------:R-:W-:-:S04]  /*0760*/  IADD3 R3, PT, PT, RZ, -R3, RZ ;  /* 0x80000003ff037210 */ /* 0x000fc80007ffe0ff */
[----:B------:R-:W-:-:S05]  /*0770*/  PRMT R3, R3, 0x7710, RZ ;  /* 0x0000771003037816 */ /* 0x000fca00000000ff */
[----:B------:R-:W-:-:S05]  /*0780*/  VIADD R3, R3, 0x3ff ;  /* 0x000003ff03037836 */ /* 0x000fca0000000000 */
[----:B------:R-:W-:Y:S02]  /*0790*/  LOP3.LUT R3, R3, 0xffff, RZ, 0xc0, !PT ;  /* 0x0000ffff03037812 */ /* 0x000fe400078ec0ff */
[----:B0-----:R-:W-:-:S07]  /*07a0*/  MOV R8, 0x7c0 ;  /* 0x000007c000087802 */ /* 0x001fce0000000f00 */
[----:B------:R-:W-:Y:S05]  /*07b0*/  CALL.REL.NOINC `($__internal_595_$__cuda_sm20_div_u16) ;  /* 0x0000001000747944 */ /* 0x000fea0003c00000 */
        /* <DEDUP_REMOVED lines=11> */
[----:B------:R-:W-:-:S03]  /*0870*/  LOP3.LUT R15, R5, 0x3, RZ, 0xc0, !PT ;  /* 0x00000003050f7812 */ /* 0x000fc600078ec0ff */
[----:B------:R-:W-:Y:S02]  /*0880*/  VIADD R3, R3, 0x180 ;  /* 0x0000018003037836 */ /* 0x000fe40000000000 */
[----:B------:R-:W2:Y:S03]  /*0890*/  LDC.64 R8, c[0x0][0x390] ;  /* 0x0000e400ff087b82 */ /* 0x000ea60000000a00 */
[----:B0-----:R-:W-:Y:S01]  /*08a0*/  LEA R11, R6, R3, 0x18 ;  /* 0x00000003060b7211 */ /* 0x001fe200078ec0ff */
[----:B-1----:R-:W-:-:S07]  /*08b0*/  IMAD R3, R4, UR8, R25 ;  /* 0x0000000804037c24 */ /* 0x002fce000f8e0219 */
.L_x_29398:
[----:B0-----:R-:W-:-:S04]  /*08c0*/  IMAD.IADD R5, R3, 0x1, R24 ;  /* 0x0000000103057824 */ /* 0x001fc800078e0218 */
[----:B--2---:R-:W-:-:S06]  /*08d0*/  IMAD.WIDE R4, R5, 0x4, R8 ;  /* 0x0000000405047825 */ /* 0x004fcc00078e0208 */
        /* <DEDUP_REMOVED lines=8> */
.L_x_29397:
[----:B------:R-:W-:Y:S05]  /*0960*/  BSYNC.RECONVERGENT B0 ;  /* 0x0000000000007941 */ /* 0x000fea0003800200 */
.L_x_29396:
[----:B------:R-:W-:Y:S04]  /*0970*/  BSSY.RECONVERGENT B0, `(.L_x_29399) ;  /* 0x0000026000007945 */ /* 0x000fe80003800200 */
[----:B------:R-:W-:Y:S05]  /*0980*/  @!P1 BRA `(.L_x_29400) ;  /* 0x0000000000909947 */ /* 0x000fea0003800000 */
[----:B------:R-:W0:Y:S01]  /*0990*/  LDC R3, c[0x0][0x388] ;  /* 0x0000e200ff037b82 */ /* 0x000e220000000800 */
[----:B------:R-:W-:Y:S02]  /*09a0*/  UMOV UR4, 0x400 ;  /* 0x0000040000047882 */ /* 0x000fe40000000000 */
[----:B------:R-:W-:-:S05]  /*09b0*/  UIADD3 UR4, UPT, UPT, UR4, 0x180, URZ ;  /* 0x0000018004047890 */ /* 0x000fca000fffe0ff */
[----:B------:R-:W1:Y:S08]  /*09c0*/  S2UR UR5, SR_CgaCtaId ;  /* 0x00000000000579c3 */ /* 0x000e700000008800 */
[----:B------:R-:W2:Y:S01]  /*09d0*/  LDC.64 R22, c[0x0][0x390] ;  /* 0x0000e400ff167b82 */ /* 0x000ea20000000a00 */
[----:B0-----:R-:W-:-:S04]  /*09e0*/  IMAD R4, R3, UR8, R24 ;  /* 0x0000000803047c24 */ /* 0x001fc8000f8e0218 */
[----:B------:R-:W-:Y:S01]  /*09f0*/  IMAD.IADD R25, R25, 0x1, R4 ;  /* 0x0000000119197824 */ /* 0x000fe200078e0204 */
[----:B-1----:R-:W-:-:S03]  /*0a00*/  ULEA UR4, UR5, UR4, 0x18 ;  /* 0x0000000405047291 */ /* 0x002fc6000f8ec0ff */
[C---:B------:R-:W-:Y:S01]  /*0a10*/  IMAD R3, R2.reuse, 0xc, R25 ;  /* 0x0000000c02037824 */ /* 0x040fe200078e0219 */
[-C--:B------:R-:W-:Y:S02]  /*0a20*/  LEA R27, R2, R25.reuse, 0x3 ;  /* 0x00000019021b7211 */ /* 0x080fe400078e18ff */
[----:B------:R-:W-:Y:S02]  /*0a30*/  IADD3 R29, PT, PT, R20, R25, RZ ;  /* 0x00000019141d7210 */ /* 0x000fe40007ffe0ff */
[----:B------:R-:W-:-:S07]  /*0a40*/  LEA R21, R24, UR4, 0x2 ;  /* 0x0000000418157c11 */ /* 0x000fce000f8e10ff */
.L_x_29401:
[----:B-12---:R-:W-:-:S04]  /*0a50*/  IMAD.WIDE R4, R25, 0x4, R22 ;  /* 0x0000000419047825 */ /* 0x006fc800078e0216 */
        /* <DEDUP_REMOVED lines=9> */
[----:B------:R-:W-:Y:S01]  /*0af0*/  IMAD R27, R2, 0x10, R27 ;  /* 0x00000010021b7824 */ /* 0x000fe200078e021b */
[----:B------:R-:W-:-:S02]  /*0b00*/  IADD3 R24, PT, PT, R20, R24, R20 ;  /* 0x0000001814187210 */ /* 0x000fc40007ffe014 */
[----:B------:R-:W-:Y:S02]  /*0b10*/  LEA R3, R2, R3, 0x4 ;  /* 0x0000000302037211 */ /* 0x000fe400078e20ff */
[----:B------:R-:W-:Y:S02]  /*0b20*/  IADD3 R24, PT, PT, R20, R24, R20 ;  /* 0x0000001814187210 */ /* 0x000fe40007ffe014 */
[----:B------:R-:W-:Y:S02]  /*0b30*/  LEA R29, R2, R29, 0x4 ;  /* 0x0000001d021d7211 */ /* 0x000fe400078e20ff */
[----:B------:R-:W-:Y:S02]  /*0b40*/  ISETP.GE.U32.AND P0, PT, R24, 0x400, PT ;  /* 0x000004001800780c */ /* 0x000fe40003f06070 */
[C---:B------:R-:W-:Y:S01]  /*0b50*/  LEA R25, R2.reuse, R25, 0x4 ;  /* 0x0000001902197211 */ /* 0x040fe200078e20ff */
[----:B--2---:R0:W-:Y:S04]  /*0b60*/  STS.128 [R21], R4 ;  /* 0x0000000415007388 */ /* 0x0041e80000000c00 */
[----:B---3--:R1:W-:Y:S04]  /*0b70*/  STS.128 [R26], R8 ;  /* 0x000000081a007388 */ /* 0x0083e80000000c00 */
[----:B----4-:R1:W-:Y:S01]  /*0b80*/  STS.128 [R28], R12 ;  /* 0x0000000c1c007388 */ /* 0x0103e20000000c00 */
[----:B0-----:R-:W-:-:S02]  /*0b90*/  IMAD R4, R2, 0x30, R21 ;  /* 0x0000003002047824 */ /* 0x001fc400078e0215 */
[----:B------:R-:W-:-:S03]  /*0ba0*/  IMAD R21, R2, 0x40, R21 ;  /* 0x0000004002157824 */ /* 0x000fc600078e0215 */
[----:B-----5:R1:W-:Y:S01]  /*0bb0*/  STS.128 [R4], R16 ;  /* 0x0000001004007388 */ /* 0x0203e20000000c00 */
[----:B------:R-:W-:Y:S05]  /*0bc0*/  @!P0 BRA `(.L_x_29401) ;  /* 0xfffffffc00a08947 */ /* 0x000fea000383ffff */
.L_x_29400:
[----:B------:R-:W-:Y:S05]  /*0bd0*/  BSYNC.RECONVERGENT B0 ;  /* 0x0000000000007941 */ /* 0x000fea0003800200 */
.L_x_29399:
[----:B------:R-:W2:Y:S08]  /*0be0*/  S2UR UR5, SR_CgaCtaId ;  /* 0x00000000000579c3 */ /* 0x000eb00000008800 */
[----:B------:R-:W-:Y:S01]  /*0bf0*/  BAR.SYNC.DEFER_BLOCKING 0x0 ;  /* 0x0000000000007b1d */ /* 0x000fe20000010000 */
[C---:B-1----:R-:W-:Y:S01]  /*0c00*/  SHF.L.U32 R10, R0.reuse, 0x2, RZ ;  /* 0x00000002000a7819 */ /* 0x042fe200000006ff */
[C---:B------:R-:W-:Y:S01]  /*0c10*/  VIADD R20, R0.reuse, 0x1 ;  /* 0x0000000100147836 */ /* 0x040fe20000000000 */
[----:B------:R-:W-:-:S02]  /*0c20*/  SHF.L.U32 R11, R0, 0x3, RZ ;  /* 0x00000003000b7819 */ /* 0x000fc400000006ff */
[----:B------:R-:W-:Y:S01]  /*0c30*/  LOP3.LUT R10, R10, 0x1c, RZ, 0xc0, !PT ;  /* 0x0000001c0a0a7812 */ /* 0x000fe200078ec0ff */
[----:B------:R-:W-:Y:S01]  /*0c40*/  UMOV UR4, 0x400 ;  /* 0x0000040000047882 */ /* 0x000fe20000000000 */
[----:B------:R-:W-:Y:S02]  /*0c50*/  LOP3.LUT R20, R20, 0x7, RZ, 0xc0, !PT ;  /* 0x0000000714147812 */ /* 0x000fe400078ec0ff */
[C---:B0-----:R-:W-:Y:S02]  /*0c60*/  LOP3.LUT R5, R11.reuse, 0x7, R0, 0xf8, !PT ;  /* 0x000000070b057812 */ /* 0x041fe400078ef800 */
[----:B------:R-:W-:Y:S02]  /*0c70*/  LOP3.LUT R6, R11, R20, RZ, 0xfc, !PT ;  /* 0x000000140b067212 */ /* 0x000fe400078efcff */
[----:B------:R-:W-:Y:S01]  /*0c80*/  LOP3.LUT R12, R0, 0x7, RZ, 0xc0, !PT ;  /* 0x00000007000c7812 */ /* 0x000fe200078ec0ff */
[----:B--2---:R-:W-:Y:S02]  /*0c90*/  ULEA UR9, UR5, UR4, 0x18 ;  /* 0x0000000405097291 */ /* 0x004fe4000f8ec0ff */
[----:B------:R-:W-:-:S04]  /*0ca0*/  UIADD3 UR4, UPT, UPT, UR4, 0x180, URZ ;  /* 0x0000018004047890 */ /* 0x000fc8000fffe0ff */
[----:B------:R-:W-:Y:S01]  /*0cb0*/  ULEA UR4, UR5, UR4, 0x18 ;  /* 0x0000000405047291 */ /* 0x000fe2000f8ec0ff */
[----:B------:R-:W-:Y:S02]  /*0cc0*/  S2UR UR5, SR_CTAID.Y ;  /* 0x00000000000579c3 */ /* 0x000fe40000002600 */
[----:B------:R-:W0:Y:S03]  /*0cd0*/  LDS R9, [R10+UR9+0x24] ;  /* 0x000024090a097984 */ /* 0x000e260008000800 */
[----:B------:R-:W-:Y:S01]  /*0ce0*/  LEA R19, R5, UR4, 0x2 ;  /* 0x0000000405137c11 */ /* 0x000fe2000f8e10ff */
[----:B------:R-:W1:Y:S01]  /*0cf0*/  LDS R8, [R10+UR9] ;  /* 0x000000090a087984 */ /* 0x000e620008000800 */
[----:B------:R-:W-:-:S03]  /*0d00*/  LEA R16, R6, UR4, 0x2 ;  /* 0x0000000406107c11 */ /* 0x000fc6000f8e10ff */
        /* <DEDUP_REMOVED lines=10> */
[----:B--2---:R-:W2:Y:S04]  /*0db0*/  SHFL.IDX PT, R25, R2, R12, 0x181f ;  /* 0x00181f0c02197589 */ /* 0x004ea800000e0000 */
[----:B------:R-:W4:Y:S04]  /*0dc0*/  SHFL.IDX PT, R24, R9, R20, 0x181f ;  /* 0x00181f1409187589 */ /* 0x000f2800000e0000 */
[----:B------:R-:W5:Y:S04]  /*0dd0*/  SHFL.IDX PT, R15, R2, R20, 0x181f ;  /* 0x00181f14020f7589 */ /* 0x000f6800000e0000 */
[----:B---3--:R-:W3:Y:S04]  /*0de0*/  SHFL.IDX PT, R14, R4, R12, 0x181f ;  /* 0x00181f0c040e7589 */ /* 0x008ee800000e0000 */
[----:B------:R-:W3:Y:S01]  /*0df0*/  SHFL.IDX PT, R13, R4, R20, 0x181f ;  /* 0x00181f14040d7589 */ /* 0x000ee200000e0000 */
[----:B0-----:R-:W-:-:S03]  /*0e00*/  IMAD R23, R19, R22, RZ ;  /* 0x0000001613177224 */ /* 0x001fc600078e02ff */
[----:B------:R-:W0:Y:S01]  /*0e10*/  SHFL.IDX PT, R28, R8, R20, 0x181f ;  /* 0x00181f14081c7589 */ /* 0x000e2200000e0000 */
[C---:B-1----:R-:W-:Y:S01]  /*0e20*/  IMAD R21, R19.reuse, R18, RZ ;  /* 0x0000001213157224 */ /* 0x042fe200078e02ff */
[----:B------:R-:W-:Y:S01]  /*0e30*/  IADD3 R18, PT, PT, R0, 0x2, RZ ;  /* 0x0000000200127810 */ /* 0x000fe20007ffe0ff */
[----:B--2---:R-:W-:Y:S01]  /*0e40*/  IMAD R25, R19, R25, RZ ;  /* 0x0000001913197224 */ /* 0x004fe200078e02ff */
[----:B------:R-:W1:Y:S01]  /*0e50*/  SHFL.IDX PT, R26, R3, R12, 0x181f ;  /* 0x00181f0c031a7589 */ /* 0x000e6200000e0000 */
[----:B----4-:R-:W-:-:S03]  /*0e60*/  IMAD R10, R16, R24, R23 ;  /* 0x00000018100a7224 */ /* 0x010fc600078e0217 */
[----:B------:R-:W2:Y:S01]  /*0e70*/  SHFL.IDX PT, R22, R6, R12, 0x181f ;  /* 0x00181f0c06167589 */ /* 0x000ea200000e0000 */
[----:B-----5:R-:W-:Y:S01]  /*0e80*/  IMAD R24, R16, R15, R25 ;  /* 0x0000000f10187224 */ /* 0x020fe200078e0219 */
[----:B------:R-:W-:Y:S02]  /*0e90*/  LOP3.LUT R15, R18, 0x7, RZ, 0xc0, !PT ;  /* 0x00000007120f7812 */ /* 0x000fe400078ec0ff */
[----:B------:R-:W4:Y:S01]  /*0ea0*/  SHFL.IDX PT, R17, R3, R20, 0x181f ;  /* 0x00181f1403117589 */ /* 0x000f2200000e0000 */
[----:B---3--:R-:W-:-:S03]  /*0eb0*/  IMAD R14, R19, R14, RZ ;  /* 0x0000000e130e7224 */ /* 0x008fc600078e02ff */
[----:B------:R-:W3:Y:S01]  /*0ec0*/  SHFL.IDX PT, R18, R5, R12, 0x181f ;  /* 0x00181f0c05127589 */ /* 0x000ee200000e0000 */
[C---:B------:R-:W-:Y:S01]  /*0ed0*/  IMAD R14, R16.reuse, R13, R14 ;  /* 0x0000000d100e7224 */ /* 0x040fe200078e020e */
[----:B------:R-:W-:Y:S02]  /*0ee0*/  LOP3.LUT R13, R11, R15, RZ, 0xfc, !PT ;  /* 0x0000000f0b0d7212 */ /* 0x000fe400078efcff */
[----:B------:R-:W5:Y:S01]  /*0ef0*/  SHFL.IDX PT, R25, R6, R20, 0x181f ;  /* 0x00181f1406197589 */ /* 0x000f6200000e0000 */
[----:B0-----:R-:W-:Y:S01]  /*0f00*/  IMAD R28, R16, R28, R21 ;  /* 0x0000001c101c7224 */ /* 0x001fe200078e0215 */
[----:B------:R-:W-:Y:S02]  /*0f10*/  LEA R13, R13, UR4, 0x2 ;  /* 0x000000040d0d7c11 */ /* 0x000fe4000f8e10ff */
[----:B------:R-:W0:Y:S01]  /*0f20*/  SHFL.IDX PT, R21, R7, R12, 0x181f ;  /* 0x00181f0c07157589 */ /* 0x000e2200000e0000 */
[----:B-1----:R-:W-:-:S03]  /*0f30*/  IMAD R26, R19, R26, RZ ;  /* 0x0000001a131a7224 */ /* 0x002fc600078e02ff */
[----:B------:R-:W1:Y:S01]  /*0f40*/  SHFL.IDX PT, R23, R5, R20, 0x181f ;  /* 0x00181f1405177589 */ /* 0x000e6200000e0000 */
[----:B--2---:R-:W-:-:S03]  /*0f50*/  IMAD R22, R19, R22, RZ ;  /* 0x0000001613167224 */ /* 0x004fc600078e02ff */
[----:B------:R-:W-:Y:S01]  /*0f60*/  LDS R13, [R13] ;  /* 0x000000000d0d7984 */ /* 0x000fe20000000800 */
[----:B----4-:R-:W-:-:S03]  /*0f70*/  IMAD R26, R16, R17, R26 ;  /* 0x00000011101a7224 */ /* 0x010fc600078e021a */
[----:B------:R2:W4:Y:S01]  /*0f80*/  SHFL.IDX PT, R17, R7, R20, 0x181f ;  /* 0x00181f1407117589 */ /* 0x00052200000e0000 */
[C---:B---3--:R-:W-:Y:S02]  /*0f90*/  IMAD R18, R19.reuse, R18, RZ ;  /* 0x0000001213127224 */ /* 0x048fe400078e02ff */
[----:B-----5:R-:W-:Y:S02]  /*0fa0*/  IMAD R22, R16, R25, R22 ;  /* 0x0000001910167224 */ /* 0x020fe400078e0216 */
[----:B0-----:R-:W-:Y:S01]  /*0fb0*/  IMAD R25, R19, R21, RZ ;  /* 0x0000001513197224 */ /* 0x001fe200078e02ff */
[----:B--2---:R-:W-:Y:S01]  /*0fc0*/  IADD3 R20, PT, PT, R0, 0x3, RZ ;  /* 0x0000000300147810 */ /* 0x004fe20007ffe0ff */
[----:B------:R-:W0:Y:S01]  /*0fd0*/  SHFL.IDX PT, R19, R3, R15, 0x181f ;  /* 0x00181f0f03137589 */ /* 0x000e2200000e0000 */
[----:B-1----:R-:W-:Y:S02]  /*0fe0*/  IMAD R18, R16, R23, R18 ;  /* 0x0000001710127224 */ /* 0x002fe400078e0212 */
[----:B------:R-:W-:Y:S01]  /*0ff0*/  LOP3.LUT R20, R20, 0x7, RZ, 0xc0, !PT ;  /* 0x0000000714147812 */ /* 0x000fe200078ec0ff */
[----:B------:R-:W1:Y:S04]  /*1000*/  SHFL.IDX PT, R23, R8, R15, 0x181f ;  /* 0x00181f0f08177589 */ /* 0x000e6800000e0000 */
[----:B------:R-:W2:Y:S01]  /*1010*/  SHFL.IDX PT, R21, R9, R15, 0x181f ;  /* 0x00181f0f09157589 */ /* 0x000ea200000e0000 */
[----:B----4-:R-:W-:-:S03]  /*1020*/  IMAD R16, R16, R17, R25 ;  /* 0x0000001110107224 */ /* 0x010fc600078e0219 */
[----:B------:R-:W-:Y:S04]  /*1030*/  SHFL.IDX PT, R29, R5, R20, 0x181f ;  /* 0x00181f14051d7589 */ /* 0x000fe800000e0000 */
[----:B------:R-:W3:Y:S04]  /*1040*/  SHFL.IDX PT, R17, R2, R15, 0x181f ;  /* 0x00181f0f02117589 */ /* 0x000ee800000e0000 */
[----:B------:R-:W-:Y:S01]  /*1050*/  SHFL.IDX PT, R25, R3, R20, 0x181f ;  /* 0x00181f1403197589 */ /* 0x000fe200000e0000 */
[----:B0-----:R-:W-:Y:S01]  /*1060*/  IMAD R26, R13, R19, R26 ;  /* 0x000000130d1a7224 */ /* 0x001fe200078e021a */
[----:B------:R-:W-:Y:S01]  /*1070*/  LOP3.LUT R19, R11, R20, RZ, 0xfc, !PT ;  /* 0x000000140b137212 */ /* 0x000fe200078efcff */
[----:B-1----:R-:W-:-:S03]  /*1080*/  IMAD R28, R13, R23, R28 ;  /* 0x000000170d1c7224 */ /* 0x002fc600078e021c */
[----:B------:R-:W-:Y:S01]  /*1090*/  LEA R27, R19, UR4, 0x2 ;  /* 0x00000004131b7c11 */ /* 0x000fe2000f8e10ff */
[----:B------:R-:W0:Y:S01]  /*10a0*/  SHFL.IDX PT, R23, R4, R15, 0x181f ;  /* 0x00181f0f04177589 */ /* 0x000e2200000e0000 */
[----:B--2---:R-:W-:-:S03]  /*10b0*/  IMAD R10, R13, R21, R10 ;  /* 0x000000150d0a7224 */ /* 0x004fc600078e020a */
[----:B------:R-:W1:Y:S04]  /*10c0*/  SHFL.IDX PT, R19, R7, R15, 0x181f ;  /* 0x00181f0f07137589 */ /* 0x000e6800000e0000 */
[----:B------:R-:W-:Y:S01]  /*10d0*/  LDS R27, [R27] ;  /* 0x000000001b1b7984 */ /* 0x000fe20000000800 */
[----:B---3--:R-:W-:-:S03]  /*10e0*/  IMAD R24, R13, R17, R24 ;  /* 0x000000110d187224 */ /* 0x008fc600078e0218 */
[----:B------:R-:W2:Y:S04]  /*10f0*/  SHFL.IDX PT, R21, R6, R15, 0x181f ;  /* 0x00181f0f06157589 */ /* 0x000ea800000e0000 */
[----:B------:R3:W4:Y:S01]  /*1100*/  SHFL.IDX PT, R17, R5, R15, 0x181f ;  /* 0x00181f0f05117589 */ /* 0x00072200000e0000 */
[----:B0-----:R-:W-:-:S03]  /*1110*/  IMAD R14, R13, R23, R14 ;  /* 0x000000170d0e7224 */ /* 0x001fc600078e020e */
[----:B------:R-:W0:Y:S01]  /*1120*/  SHFL.IDX PT, R23, R9, R20, 0x181f ;  /* 0x00181f1409177589 */ /* 0x000e2200000e0000 */
[----:B---3--:R-:W-:Y:S02]  /*1130*/  VIADD R15, R0, 0x5 ;  /* 0x00000005000f7836 */ /* 0x008fe40000000000 */
[C---:B-1----:R-:W-:Y:S02]  /*1140*/  IMAD R16, R13.reuse, R19, R16 ;  /* 0x000000130d107224 */ /* 0x042fe400078e0210 */
[----:B------:R-:W1:Y:S01]  /*1150*/  SHFL.IDX PT, R19, R2, R20, 0x181f ;  /* 0x00181f1402137589 */ /* 0x000e6200000e0000 */
[----:B--2---:R-:W-:-:S03]  /*1160*/  IMAD R22, R13, R21, R22 ;  /* 0x000000150d167224 */ /* 0x004fc600078e0216 */
[----:B------:R-:W2:Y:S01]  /*1170*/  SHFL.IDX PT, R21, R8, R20, 0x181f ;  /* 0x00181f1408157589 */ /* 0x000ea200000e0000 */
[----:B----4-:R-:W-:-:S03]  /*1180*/  IMAD R18, R13, R17, R18 ;  /* 0x000000110d127224 */ /* 0x010fc600078e0212 */
[----:B------:R-:W3:Y:S04]  /*1190*/  SHFL.IDX PT, R17, R4, R20, 0x181f ;  /* 0x00181f1404117589 */ /* 0x000ee800000e0000 */
[----:B------:R-:W4:Y:S01]  /*11a0*/  SHFL.IDX PT, R13, R6, R20, 0x181f ;  /* 0x00181f14060d7589 */ /* 0x000f2200000e0000 */
[C---:B------:R-:W-:Y:S02]  /*11b0*/  IMAD R29, R27.reuse, R29, R18 ;  /* 0x0000001d1b1d7224 */ /* 0x040fe400078e0212 */
[----:B0-----:R-:W-:Y:S01]  /*11c0*/  IMAD R23, R27, R23, R10 ;  /* 0x000000171b177224 */ /* 0x001fe200078e020a */
[----:B------:R-:W-:Y:S01]  /*11d0*/  LOP3.LUT R10, R11, 0x4, R12, 0xf6, !PT ;  /* 0x000000040b0a7812 */ /* 0x000fe200078ef60c */
[----:B------:R-:W-:Y:S01]  /*11e0*/  IMAD R25, R27, R25, R26 ;  /* 0x000000191b197224 */ /* 0x000fe200078e021a */
[----:B------:R-:W-:-:S02]  /*11f0*/  LOP3.LUT R12, R12, 0x4, RZ, 0x3c, !PT ;  /* 0x000000040c0c7812 */ /* 0x000fc400078e3cff */
[----:B------:R-:W-:Y:S01]  /*1200*/  LEA R10, R10, UR4, 0x2 ;  /* 0x000000040a0a7c11 */ /* 0x000fe2000f8e10ff */
[C---:B-1----:R-:W-:Y:S01]  /*1210*/  IMAD R19, R27.reuse, R19, R24 ;  /* 0x000000131b137224 */ /* 0x042fe200078e0218 */
[----:B------:R-:W-:Y:S01]  /*1220*/  IADD3 R26, PT, PT, R0, -0x1, RZ ;  /* 0xffffffff001a7810 */ /* 0x000fe20007ffe0ff */
[----:B------:R0:W1:Y:S03]  /*1230*/  SHFL.IDX PT, R24, R7, R20, 0x181f ;  /* 0x00181f1407187589 */ /* 0x00006600000e0000 */
[----:B------:R-:W-:Y:S01]  /*1240*/  LOP3.LUT R26, R26, 0x7, RZ, 0xc0, !PT ;  /* 0x000000071a1a7812 */ /* 0x000fe200078ec0ff */
[----:B------:R-:W-:Y:S01]  /*1250*/  LDS R10, [R10] ;  /* 0x000000000a0a7984 */ /* 0x000fe20000000800 */
[C---:B--2---:R-:W-:Y:S02]  /*1260*/  IMAD R21, R27.reuse, R21, R28 ;  /* 0x000000151b157224 */ /* 0x044fe400078e021c */
[----:B---3--:R-:W-:Y:S01]  /*1270*/  IMAD R17, R27, R17, R14 ;  /* 0x000000111b117224 */ /* 0x008fe200078e020e */
[----:B------:R-:W-:Y:S01]  /*1280*/  LOP3.LUT R14, R15, 0x7, RZ, 0xc0, !PT ;  /* 0x000000070f0e7812 */ /* 0x000fe200078ec0ff */
[----:B------:R-:W-:Y:S01]  /*1290*/  SHFL.IDX PT, R18, R9, R12, 0x181f ;  /* 0x00181f0c09127589 */ /* 0x000fe200000e0000 */
[----:B0-----:R-:W-:Y:S01]  /*12a0*/  IADD3 R20, PT, PT, R0, 0x6, RZ ;  /* 0x0000000600147810 */ /* 0x001fe20007ffe0ff */
[----:B----4-:R-:W-:Y:S01]  /*12b0*/  IMAD R13, R27, R13, R22 ;  /* 0x0000000d1b0d7224 */ /* 0x010fe200078e0216 */
[----:B------:R-:W-:Y:S01]  /*12c0*/  LOP3.LUT R15, R11, R14, RZ, 0xfc, !PT ;  /* 0x0000000e0b0f7212 */ /* 0x000fe200078efcff */
[----:B------:R-:W0:Y:S01]  /*12d0*/  SHFL.IDX PT, R22, R8, R12, 0x181f ;  /* 0x00181f0c08167589 */ /* 0x000e2200000e0000 */
[----:B------:R-:W-:-:S02]  /*12e0*/  LOP3.LUT R20, R20, 0x7, RZ, 0xc0, !PT ;  /* 0x0000000714147812 */ /* 0x000fc400078ec0ff */
[----:B------:R-:W-:Y:S01]  /*12f0*/  LEA R15, R15, UR4, 0x2 ;  /* 0x000000040f0f7c11 */ /* 0x000fe2000f8e10ff */
[----:B------:R-:W2:Y:S05]  /*1300*/  SHFL.IDX PT, R28, R5, R12, 0x181f ;  /* 0x00181f0c051c7589 */ /* 0x000eaa00000e0000 */
[----:B------:R-:W-:Y:S01]  /*1310*/  LDS R15, [R15] ;  /* 0x000000000f0f7984 */ /* 0x000fe20000000800 */
[----:B-1----:R-:W-:-:S03]  /*1320*/  IMAD R27, R27, R24, R16 ;  /* 0x000000181b1b7224 */ /* 0x002fc600078e0210 */
[----:B------:R-:W1:Y:S04]  /*1330*/  SHFL.IDX PT, R24, R3, R12, 0x181f ;  /* 0x00181f0c03187589 */ /* 0x000e6800000e0000 */
[----:B------:R-:W3:Y:S01]  /*1340*/  SHFL.IDX PT, R16, R9, R14, 0x181f ;  /* 0x00181f0e09107589 */ /* 0x000ee200000e0000 */
[----:B0-----:R-:W-:-:S03]  /*1350*/  IMAD R22, R10, R22, R21 ;  /* 0x000000160a167224 */ /* 0x001fc600078e0215 */
[----:B------:R-:W0:Y:S01]  /*1360*/  SHFL.IDX PT, R21, R8, R14, 0x181f ;  /* 0x00181f0e08157589 */ /* 0x000e2200000e0000 */
[C---:B------:R-:W-:Y:S02]  /*1370*/  IMAD R23, R10.reuse, R18, R23 ;  /* 0x000000120a177224 */ /* 0x040fe400078e0217 */
[C---:B--2---:R-:W-:Y:S02]  /*1380*/  IMAD R28, R10.reuse, R28, R29 ;  /* 0x0000001c0a1c7224 */ /* 0x044fe400078e021d */
[----:B-1----:R-:W-:Y:S01]  /*1390*/  IMAD R18, R10, R24, R25 ;  /* 0x000000180a127224 */ /* 0x002fe200078e0219 */
[----:B------:R-:W-:Y:S04]  /*13a0*/  SHFL.IDX PT, R29, R5, R14, 0x181f ;  /* 0x00181f0e051d7589 */ /* 0x000fe800000e0000 */
[----:B------:R-:W1:Y:S04]  /*13b0*/  SHFL.IDX PT, R24, R2, R12, 0x181f ;  /* 0x00181f0c02187589 */ /* 0x000e6800000e0000 */
[----:B------:R-:W2:Y:S01]  /*13c0*/  SHFL.IDX PT, R25, R2, R14, 0x181f ;  /* 0x00181f0e02197589 */ /* 0x000ea200000e0000 */
[----:B---3--:R-:W-:Y:S01]  /*13d0*/  IMAD R23, R15, R16, R23 ;  /* 0x000000100f177224 */ /* 0x008fe200078e0217 */
[----:B------:R-:W-:-:S02]  /*13e0*/  LOP3.LUT R16, R11, R20, RZ, 0xfc, !PT ;  /* 0x000000140b107212 */ /* 0x000fc400078efcff */
[----:B------:R-:W-:Y:S02]  /*13f0*/  LOP3.LUT R11, R11, R26, RZ, 0xfc, !PT ;  /* 0x0000001a0b0b7212 */ /* 0x000fe400078efcff */
[----:B------:R-:W-:Y:S01]  /*1400*/  LEA R16, R16, UR4, 0x2 ;  /* 0x0000000410107c11 */ /* 0x000fe2000f8e10ff */
[----:B0-----:R-:W-:Y:S01]  /*1410*/  IMAD R21, R15, R21, R22 ;  /* 0x000000150f157224 */ /* 0x001fe200078e0216 */
[----:B------:R-:W-:Y:S01]  /*1420*/  LEA R11, R11, UR4, 0x2 ;  /* 0x000000040b0b7c11 */ /* 0x000fe2000f8e10ff */
[----:B------:R-:W0:Y:S01]  /*1430*/  SHFL.IDX PT, R22, R3, R14, 0x181f ;  /* 0x00181f0e03167589 */ /* 0x000e2200000e0000 */
[----:B------:R-:W3:Y:S03]  /*1440*/  S2UR UR4, SR_CTAID.X ;  /* 0x00000000000479c3 */ /* 0x000ee60000002500 */
[----:B------:R-:W-:Y:S01]  /*1450*/  LDS R16, [R16] ;  /* 0x0000000010107984 */ /* 0x000fe20000000800 */
[----:B-1----:R-:W-:-:S04]  /*1460*/  IMAD R24, R10, R24, R19 ;  /* 0x000000180a187224 */ /* 0x002fc800078e0213 */
[C---:B--2---:R-:W-:Y:S02]  /*1470*/  IMAD R25, R15.reuse, R25, R24 ;  /* 0x000000190f197224 */ /* 0x044fe400078e0218 */
[----:B0-----:R-:W-:Y:S01]  /*1480*/  IMAD R19, R15, R22, R18 ;  /* 0x000000160f137224 */ /* 0x001fe200078e0212 */
[----:B---3--:R-:W-:Y:S01]  /*1490*/  USHF.L.U32 UR4, UR4, 0x7, URZ ;  /* 0x0000000704047899 */ /* 0x008fe200080006ff */
[----:B------:R-:W0:Y:S04]  /*14a0*/  SHFL.IDX PT, R18, R8, R20, 0x181f ;  /* 0x00181f1408127589 */ /* 0x000e2800000e0000 */
[----:B------:R-:W1:Y:S01]  /*14b0*/  SHFL.IDX PT, R22, R4, R12, 0x181f ;  /* 0x00181f0c04167589 */ /* 0x000e6200000e0000 */
[----:B0-----:R-:W-:-:S03]  /*14c0*/  IMAD R18, R16, R18, R21 ;  /* 0x0000001210127224 */ /* 0x001fc600078e0215 */
[----:B------:R-:W0:Y:S01]  /*14d0*/  SHFL.IDX PT, R21, R9, R20, 0x181f ;  /* 0x00181f1409157589 */ /* 0x000e2200000e0000 */
[----:B-1----:R-:W-:-:S03]  /*14e0*/  IMAD R24, R10, R22, R17 ;  /* 0x000000160a187224 */ /* 0x002fc600078e0211 */
[----:B------:R-:W1:Y:S04]  /*14f0*/  SHFL.IDX PT, R22, R3, R20, 0x181f ;  /* 0x00181f1403167589 */ /* 0x000e6800000e0000 */
[----:B------:R-:W-:Y:S04]  /*1500*/  SHFL.IDX PT, R9, R9, R26, 0x181f ;  /* 0x00181f1a09097589 */ /* 0x000fe800000e0000 */
[----:B------:R-:W-:Y:S01]  /*1510*/  SHFL.IDX PT, R3, R3, R26, 0x181f ;  /* 0x00181f1a03037589 */ /* 0x000fe200000e0000 */
[----:B0-----:R-:W-:-:S03]  /*1520*/  IMAD R17, R16, R21, R23 ;  /* 0x0000001510117224 */ /* 0x001fc600078e0217 */
[----:B------:R-:W0:Y:S01]  /*1530*/  SHFL.IDX PT, R21, R4, R14, 0x181f ;  /* 0x00181f0e04157589 */ /* 0x000e2200000e0000 */
[----:B-1----:R-:W-:-:S03]  /*1540*/  IMAD R19, R16, R22, R19 ;  /* 0x0000001610137224 */ /* 0x002fc600078e0213 */
[----:B------:R-:W1:Y:S04]  /*1550*/  SHFL.IDX PT, R23, R6, R12, 0x181f ;  /* 0x00181f0c06177589 */ /* 0x000e6800000e0000 */
[----:B------:R-:W2:Y:S04]  /*1560*/  SHFL.IDX PT, R22, R2, R20, 0x181f ;  /* 0x00181f1402167589 */ /* 0x000ea800000e0000 */
[----:B------:R-:W-:Y:S01]  /*1570*/  SHFL.IDX PT, R2, R2, R26, 0x181f ;  /* 0x00181f1a02027589 */ /* 0x000fe200000e0000 */
[----:B0-----:R-:W-:Y:S02]  /*1580*/  IMAD R21, R15, R21, R24 ;  /* 0x000000150f157224 */ /* 0x001fe400078e0218 */
[----:B-1----:R-:W-:-:S02]  /*1590*/  IMAD R24, R10, R23, R13 ;  /* 0x000000170a187224 */ /* 0x002fc400078e020d */
[----:B------:R-:W0:Y:S01]  /*15a0*/  SHFL.IDX PT, R23, R6, R14, 0x181f ;  /* 0x00181f0e06177589 */ /* 0x000e2200000e0000 */
[----:B--2---:R-:W-:-:S03]  /*15b0*/  IMAD R13, R16, R22, R25 ;  /* 0x00000016100d7224 */ /* 0x004fc600078e0219 */
[----:B------:R-:W1:Y:S04]  /*15c0*/  SHFL.IDX PT, R22, R4, R20, 0x181f ;  /* 0x00181f1404167589 */ /* 0x000e6800000e0000 */
[----:B------:R2:W-:Y:S04]  /*15d0*/  SHFL.IDX PT, R25, R7, R14, 0x181f ;  /* 0x00181f0e07197589 */ /* 0x0005e800000e0000 */
[----:B------:R-:W-:Y:S01]  /*15e0*/  SHFL.IDX PT, R4, R4, R26, 0x181f ;  /* 0x00181f1a04047589 */ /* 0x000fe200000e0000 */
[----:B--2---:R-:W2:Y:S01]  /*15f0*/  LDC R14, c[0x0][0x388] ;  /* 0x0000e200ff0e7b82 */ /* 0x004ea20000000800 */
[----:B0-----:R-:W-:-:S02]  /*1600*/  IMAD R23, R15, R23, R24 ;  /* 0x000000170f177224 */ /* 0x001fc400078e0218 */
[----:B------:R-:W-:Y:S01]  /*1610*/  LDS R24, [R11] ;  /* 0x000000000b187984 */ /* 0x000fe20000000800 */
[----:B-1----:R-:W-:-:S03]  /*1620*/  IMAD R21, R16, R22, R21 ;  /* 0x0000001610157224 */ /* 0x002fc600078e0215 */
[----:B------:R-:W0:Y:S02]  /*1630*/  SHFL.IDX PT, R22, R6, R20, 0x181f ;  /* 0x00181f1406167589 */ /* 0x000e2400000e0000 */
[----:B0-----:R-:W-:Y:S02]  /*1640*/  IMAD R22, R16, R22, R23 ;  /* 0x0000001610167224 */ /* 0x001fe400078e0217 */
[----:B------:R-:W0:Y:S04]  /*1650*/  SHFL.IDX PT, R23, R7, R12, 0x181f ;  /* 0x00181f0c07177589 */ /* 0x000e2800000e0000 */
[----:B------:R-:W1:Y:S04]  /*1660*/  SHFL.IDX PT, R12, R7, R20, 0x181f ;  /* 0x00181f14070c7589 */ /* 0x000e6800000e0000 */
[----:B------:R-:W3:Y:S01]  /*1670*/  SHFL.IDX PT, R7, R7, R26, 0x181f ;  /* 0x00181f1a07077589 */ /* 0x000ee200000e0000 */
[----:B------:R-:W-:Y:S01]  /*1680*/  IMAD R9, R24, R9, R17 ;  /* 0x0000000918097224 */ /* 0x000fe200078e0211 */
[----:B------:R-:W-:Y:S01]  /*1690*/  LOP3.LUT R17, R0, UR4, RZ, 0xfc, !PT ;  /* 0x0000000400117c12 */ /* 0x000fe2000f8efcff */
[----:B------:R-:W-:-:S02]  /*16a0*/  IMAD R2, R24, R2, R13 ;  /* 0x0000000218027224 */ /* 0x000fc400078e020d */
[C---:B------:R-:W-:Y:S02]  /*16b0*/  IMAD R3, R24.reuse, R3, R19 ;  /* 0x0000000318037224 */ /* 0x040fe400078e0213 */
[----:B------:R-:W-:Y:S02]  /*16c0*/  IMAD R4, R24, R4, R21 ;  /* 0x0000000418047224 */ /* 0x000fe400078e0215 */
[----:B0-----:R-:W-:Y:S02]  /*16d0*/  IMAD R10, R10, R23, R27 ;  /* 0x000000170a0a7224 */ /* 0x001fe400078e021b */
[C---:B------:R-:W-:Y:S01]  /*16e0*/  IMAD R23, R15.reuse, R29, R28 ;  /* 0x0000001d0f177224 */ /* 0x040fe200078e021c */
[----:B------:R-:W0:Y:S01]  /*16f0*/  SHFL.IDX PT, R27, R8, R26, 0x181f ;  /* 0x00181f1a081b7589 */ /* 0x000e2200000e0000 */
[----:B------:R-:W4:Y:S01]  /*1700*/  LDC R28, c[0x0][0x384] ;  /* 0x0000e100ff1c7b82 */ /* 0x000f220000000800 */
[----:B------:R-:W-:Y:S02]  /*1710*/  IMAD R15, R15, R25, R10 ;  /* 0x000000190f0f7224 */ /* 0x000fe400078e020a */
[----:B------:R-:W5:Y:S02]  /*1720*/  SHFL.IDX PT, R25, R5, R20, 0x181f ;  /* 0x00181f1405197589 */ /* 0x000f6400000e0000 */
[----:B-1----:R-:W-:Y:S01]  /*1730*/  IMAD R12, R16, R12, R15 ;  /* 0x0000000c100c7224 */ /* 0x002fe200078e020f */
[----:B--2---:R-:W-:Y:S01]  /*1740*/  SHF.R.S32.HI R15, RZ, 0x1f, R14 ;  /* 0x0000001fff0f7819 */ /* 0x004fe2000001140e */
[----:B------:R-:W1:Y:S01]  /*1750*/  SHFL.IDX PT, R29, R6, R26, 0x181f ;  /* 0x00181f1a061d7589 */ /* 0x000e6200000e0000 */
[----:B------:R-:W2:Y:S01]  /*1760*/  LDC.64 R10, c[0x0][0x3a0] ;  /* 0x0000e800ff0a7b82 */ /* 0x000ea20000000a00 */
[C---:B---3--:R-:W-:Y:S01]  /*1770*/  IMAD R0, R24.reuse, R7, R12 ;  /* 0x0000000718007224 */ /* 0x048fe200078e020c */
[----:B------:R-:W-:Y:S01]  /*1780*/  LEA.HI R15, R15, R14, RZ, 0xa ;  /* 0x0000000e0f0f7211 */ /* 0x000fe200078f50ff */
[----:B------:R2:W3:Y:S03]  /*1790*/  SHFL.IDX PT, R5, R5, R26, 0x181f ;  /* 0x00181f1a05057589 */ /* 0x0004e600000e0000 */
[----:B------:R-:W-:Y:S01]  /*17a0*/  SHF.R.S32.HI R15, RZ, 0xa, R15 ;  /* 0x0000000aff0f7819 */ /* 0x000fe2000001140f */
[----:B0-----:R-:W-:-:S02]  /*17b0*/  IMAD R18, R24, R27, R18 ;  /* 0x0000001b18127224 */ /* 0x001fc400078e0212 */
[----:B----4-:R-:W-:Y:S02]  /*17c0*/  IMAD R28, R28, UR5, R17 ;  /* 0x000000051c1c7c24 */ /* 0x010fe4000f8e0211 */
[----:B-----5:R-:W-:Y:S02]  /*17d0*/  IMAD R23, R16, R25, R23 ;  /* 0x0000001910177224 */ /* 0x020fe400078e0217 */
[C---:B------:R-:W-:Y:S01]  /*17e0*/  IMAD R25, R15.reuse, 0x80, R28 ;  /* 0x000000800f197824 */ /* 0x040fe200078e021c */
[CC--:B------:R-:W-:Y:S01]  /*17f0*/  LEA R20, R15.reuse, R28.reuse, 0x8 ;  /* 0x0000001c0f147211 */ /* 0x0c0fe200078e40ff */
[----:B-1----:R-:W-:Y:S01]  /*1800*/  IMAD R22, R24, R29, R22 ;  /* 0x0000001d18167224 */ /* 0x002fe200078e0216 */
[C---:B------:R-:W-:Y:S01]  /*1810*/  LEA R14, R15.reuse, R28, 0x9 ;  /* 0x0000001c0f0e7211 */ /* 0x040fe200078e48ff */
[----:B--2---:R-:W-:Y:S01]  /*1820*/  IMAD.WIDE R26, R28, 0x4, R10 ;  /* 0x000000041c1a7825 */ /* 0x004fe200078e020a */
[----:B------:R-:W-:Y:S01]  /*1830*/  BAR.SYNC.DEFER_BLOCKING 0x0 ;  /* 0x0000000000007b1d */ /* 0x000fe20000010000 */
[----:B------:R-:W-:-:S02]  /*1840*/  LEA R17, R15, R20, 0x7 ;  /* 0x000000140f117211 */ /* 0x000fc400078e38ff */
[C---:B------:R-:W-:Y:S01]  /*1850*/  IMAD R6, R15.reuse, 0x100, R14 ;  /* 0x000001000f067824 */ /* 0x040fe200078e020e */
[----:B------:R-:W-:Y:S01]  /*1860*/  LEA R13, R15, R14, 0x7 ;  /* 0x0000000e0f0d7211 */ /* 0x000fe200078e38ff */
[----:B---3--:R-:W-:Y:S02]  /*1870*/  IMAD R5, R24, R5, R23 ;  /* 0x0000000518057224 */ /* 0x008fe400078e0217 */
[----:B------:R-:W-:-:S04]  /*1880*/  IMAD.WIDE R24, R25, 0x4, R10 ;  /* 0x0000000419187825 */ /* 0x000fc800078e020a */
[----:B------:R-:W-:-:S04]  /*1890*/  IMAD.WIDE R20, R20, 0x4, R10 ;  /* 0x0000000414147825 */ /* 0x000fc800078e020a */
[----:B------:R-:W-:Y:S02]  /*18a0*/  IMAD R19, R15, 0x80, R6 ;  /* 0x000000800f137824 */ /* 0x000fe400078e0206 */
        /* <DEDUP_REMOVED lines=12> */
[----:B------:R-:W-:Y:S01]  /*1970*/  STG.E desc[UR6][R10.64], R0 ;  /* 0x000000000a007986 */ /* 0x000fe2000c101906 */
[----:B------:R-:W-:Y:S05]  /*1980*/  EXIT ;  /* 0x000000000000794d */ /* 0x000fea0003800000 */
        .weak           $__internal_595_$__cuda_sm20_div_u16
        .type           $__internal_595_$__cuda_sm20_div_u16,@function
        .size           $__internal_595_$__cuda_sm20_div_u16,(.L_x_39098 - $__internal_595_$__cuda_sm20_div_u16)
$__internal_595_$__cuda_sm20_div_u16:
        /* <DEDUP_REMOVED lines=9> */
[----:B------:R-:W-:Y:S01]  /*1a20*/  FMUL R7, R5, R6 ;  /* 0x0000000605077220 */ /* 0x000fe20000400000 */
[----:B------:R-:W-:-:S05]  /*1a30*/  HFMA2 R5, -RZ, RZ, 0, 0 ;  /* 0x00000000ff057431 */ /* 0x000fca00000001ff */
[----:B------:R-:W0:Y:S02]  /*1a40*/  MUFU.RCP R7, R7 ;  /* 0x0000000700077308 */ /* 0x000e240000001000 */
[----:B0-----:R-:W-:-:S05]  /*1a50*/  FMUL R6, R6, R7 ;  /* 0x0000000706067220 */ /* 0x001fca0000400000 */
[----:B------:R-:W-:-:S05]  /*1a60*/  IADD3 R6, PT, PT, R6, 0x2, RZ ;  /* 0x0000000206067810 */ /* 0x000fca0007ffe0ff */
[----:B------:R-:W-:-:S06]  /*1a70*/  FMUL.RZ R3, R3, R6 ;  /* 0x0000000603037220 */ /* 0x000fcc000040c000 */
[----:B------:R-:W0:Y:S02]  /*1a80*/  F2I.U32.TRUNC.NTZ R3, R3 ;  /* 0x0000000300037305 */ /* 0x000e24000020f000 */
[----:B0-----:R-:W-:Y:S01]  /*1a90*/  LOP3.LUT R6, R3, 0xffff, RZ, 0xc0, !PT ;  /* 0x0000ffff03067812 */ /* 0x001fe200078ec0ff */
[----:B------:R-:W-:Y:S01]  /*1aa0*/  @!P0 IMAD.MOV.U32 R6, RZ, RZ, -0x1 ;  /* 0xffffffffff068424 */ /* 0x000fe200078e00ff */
[----:B------:R-:W-:Y:S06]  /*1ab0*/  RET.REL.NODEC R4 `(_Z9cuda_gemmIiLi128ELi1ELi1ELi1024ELi8ELi8ELi64ELi0ELi1EEviiiPT_S1_S1_iii) ;  /* 0xffffffe404507950 */ /* 0x000fec0003c3ffff */
.L_x_29402:
        /* <DEDUP_REMOVED lines=12> */
.L_x_39098:


//--------------------- .text._Z9cuda_gemmIiLi128ELi1ELi1ELi1024ELi8ELi8ELi64ELi0ELi0EEviiiPT_S1_S1_iii --------------------------
	.section	.text._Z9cuda_gemmIiLi128ELi1ELi1ELi1024ELi8ELi8ELi64ELi0ELi0EEviiiPT_S1_S1_iii,"ax",@progbits
	.align	128
        .global         _Z9cuda_gemmIiLi128ELi1ELi1ELi1024ELi8ELi8ELi64ELi0ELi0EEviiiPT_S1_S1_iii
        .type           _Z9cuda_gemmIiLi128ELi1ELi1ELi1024ELi8ELi8ELi64ELi0ELi0EEviiiPT_S1_S1_iii,@function
        .size           _Z9cuda_gemmIiLi128ELi1ELi1ELi1024ELi8ELi8ELi64ELi0ELi0EEviiiPT_S1_S1_iii,(.L_x_39100 - _Z9cuda_gemmIiLi128ELi1ELi1ELi1024ELi8ELi8ELi64ELi0ELi0EEviiiPT_S1_S1_iii)
        .other          _Z9cuda_gemmIiLi128ELi1ELi1ELi1024ELi8ELi8ELi64ELi0ELi0EEviiiPT_S1_S1_iii,@"STO_CUDA_ENTRY STV_DEFAULT"
_Z9cuda_gemmIiLi128ELi1ELi1ELi1024ELi8ELi8ELi64ELi0ELi0EEviiiPT_S1_S1_iii:
.text._Z9cuda_gemmIiLi128ELi1ELi1ELi1024ELi8ELi8ELi64ELi0ELi0EEviiiPT_S1_S1_iii:
        /* <DEDUP_REMOVED lines=55> */
[-C--:B------:R-:W-:Y:S01]  /*0370*/  LOP3.LUT R14, RZ, R2.reuse, RZ, 0x33, !PT ;  /* 0x00000002ff0e7212 */ /* 0x080fe200078e33ff */
[----:B------:R-:W-:Y:S01]  /*0380*/  IMAD R13, R13, R2, RZ ;  /* 0x000000020d0d7224 */ /* 0x000fe200078e02ff */
[----:B------:R-:W-:-:S03]  /*0390*/  LOP3.LUT R15, RZ, R3, RZ, 0x33, !PT ;  /* 0x00000003ff0f7212 */ /* 0x000fc600078e33ff */
[----:B--2-4-:R-:W-:-:S07]  /*03a0*/  IMAD.HI.U32 R12, R9, R13, R8 ;  /* 0x0000000d090c7227 */ /* 0x014fce00078e0008 */
.L_x_29405:
        /* <DEDUP_REMOVED lines=25> */
.L_x_29404:
[----:B------:R-:W-:Y:S05]  /*0540*/  BSYNC.RECONVERGENT B0 ;  /* 0x0000000000007941 */ /* 0x000fea0003800200 */
.L_x_29403:
[----:B------:R-:W-:Y:S01]  /*0550*/  IMAD.MOV.U32 R4, RZ, RZ, 0x80 ;  /* 0x00000080ff047424 */ /* 0x000fe200078e00ff */
[----:B0-----:R-:W-:Y:S01]  /*0560*/  MOV R8, 0x590 ;  /* 0x0000059000087802 */ /* 0x001fe20000000f00 */
[----:B------:R-:W-:-:S07]  /*0570*/  IMAD.MOV.U32 R7, RZ, RZ, R0 ;  /* 0x000000ffff077224 */ /* 0x000fce00078e0000 */
[----:B------:R-:W-:Y:S05]  /*0580*/  CALL.REL.NOINC `($__internal_596_$__cuda_sm20_div_s16) ;  /* 0x0000002400a07944 */ /* 0x000fea0003c00000 */
[----:B------:R-:W-:Y:S01]  /*0590*/  PRMT R7, R6, 0x9910, RZ ;  /* 0x0000991006077816 */ /* 0x000fe200000000ff */
[----:B------:R-:W-:Y:S01]  /*05a0*/  IMAD.MOV.U32 R4, RZ, RZ, 0x8 ;  /* 0x00000008ff047424 */ /* 0x000fe200078e00ff */
[----:B------:R-:W-:Y:S02]  /*05b0*/  MOV R20, R6 ;  /* 0x0000000600147202 */ /* 0x000fe40000000f00 */
[----:B------:R-:W-:-:S07]  /*05c0*/  MOV R8, 0x5e0 ;  /* 0x000005e000087802 */ /* 0x000fce0000000f00 */
[----:B------:R-:W-:Y:S05]  /*05d0*/  CALL.REL.NOINC `($__internal_596_$__cuda_sm20_div_s16) ;  /* 0x00000024008c7944 */ /* 0x000fea0003c00000 */
[----:B------:R-:W0:Y:S01]  /*05e0*/  I2F.U32.RP R0, R5 ;  /* 0x0000000500007306 */ /* 0x000e220000209000 */
[----:B------:R-:W1:Y:S01]  /*05f0*/  S2R R8, SR_TID.X ;  /* 0x0000000000087919 */ /* 0x000e620000002100 */
[----:B------:R-:W2:Y:S01]  /*0600*/  S2UR UR8, SR_CTAID.Y ;  /* 0x00000000000879c3 */ /* 0x000ea20000002600 */
[----:B------:R-:W-:-:S07]  /*0610*/  IMAD.MOV R7, RZ, RZ, -R5 ;  /* 0x000000ffff077224 */ /* 0x000fce00078e0a05 */
[----:B------:R-:W2:Y:S01]  /*0620*/  LDC R4, c[0x0][0x374] ;  /* 0x0000dd00ff047b82 */ /* 0x000ea20000000800 */
[----:B0-----:R-:W0:Y:S02]  /*0630*/  MUFU.RCP R0, R0 ;  /* 0x0000000000007308 */ /* 0x001e240000001000 */
[----:B0-----:R-:W-:Y:S01]  /*0640*/  VIADD R2, R0, 0xffffffe ;  /* 0x0ffffffe00027836 */ /* 0x001fe20000000000 */
[----:B--2---:R-:W-:-:S05]  /*0650*/  ISETP.LE.U32.AND P1, PT, R4, UR8, PT ;  /* 0x0000000804007c0c */ /* 0x004fca000bf23070 */
        /* <DEDUP_REMOVED lines=13> */
[----:B------:R1:W-:Y:S01]  /*0730*/  STL.128 [R1], RZ ;  /* 0x000000ff01007387 */ /* 0x0003e20000100c00 */
[----:B------:R-:W-:Y:S01]  /*0740*/  @P0 VIADD R40, R40, 0x1 ;  /* 0x0000000128280836 */ /* 0x000fe20000000000 */
[----:B------:R-:W-:Y:S01]  /*0750*/  ISETP.GE.U32.AND P1, PT, R0, R5, PT ;  /* 0x000000050000720c */ /* 0x000fe20003f26070 */
[----:B------:R-:W2:Y:S01]  /*0760*/  LDCU UR5, c[0x0][0x388] ;  /* 0x00007100ff0577ac */ /* 0x000ea20008000800 */
[----:B------:R-:W3:Y:S01]  /*0770*/  S2UR UR9, SR_CTAID.X ;  /* 0x00000000000979c3 */ /* 0x000ee20000002500 */
[----:B------:R1:W-:Y:S01]  /*0780*/  STL.128 [R1+0x10], RZ ;  /* 0x000010ff01007387 */ /* 0x0003e20000100c00 */
[----:B------:R-:W-:-:S09]  /*0790*/  PRMT R39, R6, 0x9910, RZ ;  /* 0x0000991006277816 */ /* 0x000fd200000000ff */
[----:B------:R-:W-:Y:S02]  /*07a0*/  @P1 IADD3 R40, PT, PT, R40, 0x1, RZ ;  /* 0x0000000128281810 */ /* 0x000fe40007ffe0ff */
        /* <DEDUP_REMOVED lines=16> */
[----:B------:R-:W-:Y:S05]  /*08b0*/  CALL.REL.NOINC `($__internal_597_$__cuda_sm20_div_u16) ;  /* 0x0000002400387944 */ /* 0x000fea0003c00000 */
        /* <DEDUP_REMOVED lines=10> */
[----:B------:R-:W-:Y:S02]  /*0960*/  LOP3.LUT R14, R4, 0x3, RZ, 0xc0, !PT ;  /* 0x00000003040e7812 */ /* 0x000fe400078ec0ff */
[----:B------:R-:W-:-:S04]  /*0970*/  IADD3 R3, PT, PT, R3, 0x180, RZ ;  /* 0x0000018003037810 */ /* 0x000fc80007ffe0ff */
[----:B0-----:R-:W-:Y:S01]  /*0980*/  LEA R11, R6, R3, 0x18 ;  /* 0x00000003060b7211 */ /* 0x001fe200078ec0ff */
[----:B------:R-:W-:-:S07]  /*0990*/  IMAD.MOV.U32 R3, RZ, RZ, RZ ;  /* 0x000000ffff037224 */ /* 0x000fce00078e00ff */
.L_x_29408:
        /* <DEDUP_REMOVED lines=10> */
.L_x_29407:
[----:B------:R-:W-:Y:S05]  /*0a40*/  BSYNC.RECONVERGENT B0 ;  /* 0x0000000000007941 */ /* 0x000fea0003800200 */
.L_x_29406:
[----:B------:R-:W-:Y:S04]  /*0a50*/  BSSY.RECONVERGENT B0, `(.L_x_29409) ;  /* 0x0000021000007945 */ /* 0x000fe80003800200 */
[----:B------:R-:W-:Y:S05]  /*0a60*/  @!P1 BRA `(.L_x_29410) ;  /* 0x00000000007c9947 */ /* 0x000fea0003800000 */
[----:B0-----:R-:W0:Y:S01]  /*0a70*/  S2R R4, SR_CgaCtaId ;  /* 0x0000000000047919 */ /* 0x001e220000008800 */
[----:B------:R-:W1:Y:S01]  /*0a80*/  LDC.64 R22, c[0x0][0x390] ;  /* 0x0000e400ff167b82 */ /* 0x000e620000000a00 */
[----:B------:R-:W-:-:S05]  /*0a90*/  MOV R3, 0x400 ;  /* 0x0000040000037802 */ /* 0x000fca0000000f00 */
[----:B------:R-:W-:-:S05]  /*0aa0*/  VIADD R3, R3, 0x180 ;  /* 0x0000018003037836 */ /* 0x000fca0000000000 */
[----:B0-----:R-:W-:-:S07]  /*0ab0*/  LEA R3, R4, R3, 0x18 ;  /* 0x0000000304037211 */ /* 0x001fce00078ec0ff */
.L_x_29411:
[C---:B---3--:R-:W-:Y:S02]  /*0ac0*/  IMAD.IADD R6, R21.reuse, 0x1, R24 ;  /* 0x0000000115067824 */ /* 0x048fe400078e0218 */
[----:B------:R-:W-:Y:S02]  /*0ad0*/  VIADD R5, R24, UR4 ;  /* 0x0000000418057c36 */ /* 0x000fe40008000000 */
[----:B------:R-:W-:Y:S01]  /*0ae0*/  VIADD R9, R6, UR4 ;  /* 0x0000000406097c36 */ /* 0x000fe20008000000 */
[----:B------:R-:W-:-:S03]  /*0af0*/  IADD3 R4, PT, PT, R21, R6, RZ ;  /* 0x0000000615047210 */ /* 0x000fc60007ffe0ff */
[----:B-1----:R-:W-:Y:S01]  /*0b00*/  IMAD.WIDE R8, R9, 0x4, R22 ;  /* 0x0000000409087825 */ /* 0x002fe200078e0216 */
        /* <DEDUP_REMOVED lines=21> */
.L_x_29410:
[----:B------:R-:W-:Y:S05]  /*0c60*/  BSYNC.RECONVERGENT B0 ;  /* 0x0000000000007941 */ /* 0x000fea0003800200 */
.L_x_29409:
[----:B------:R-:W-:Y:S01]  /*0c70*/  BAR.SYNC.DEFER_BLOCKING 0x0 ;  /* 0x0000000000007b1d */ /* 0x000fe20000010000 */
[----:B------:R-:W-:Y:S02]  /*0c80*/  ISETP.GE.AND P0, PT, R41, 0x1, PT ;  /* 0x000000012900780c */ /* 0x000fe40003f06270 */
[----:B0--3--:R-:W-:Y:S02]  /*0c90*/  CS2R R6, SRZ ;  /* 0x0000000000067805 */ /* 0x009fe4000001ff00 */
[----:B------:R-:W-:Y:S02]  /*0ca0*/  CS2R R4, SRZ ;  /* 0x0000000000047805 */ /* 0x000fe4000001ff00 */
[----:B------:R-:W-:Y:S02]  /*0cb0*/  CS2R R10, SRZ ;  /* 0x00000000000a7805 */ /* 0x000fe4000001ff00 */
[----:B------:R-:W-:-:S05]  /*0cc0*/  CS2R R8, SRZ ;  /* 0x0000000000087805 */ /* 0x000fca000001ff00 */
[----:B------:R-:W-:Y:S05]  /*0cd0*/  @!P0 BRA `(.L_x_29412) ;  /* 0x0000000c00e48947 */ /* 0x000fea0003800000 */
[----:B------:R-:W0:Y:S01]  /*0ce0*/  LDC.64 R4, c[0x0][0x3a8] ;  /* 0x0000ea00ff047b82 */ /* 0x000e220000000a00 */
[C---:B------:R-:W-:Y:S01]  /*0cf0*/  IADD3 R6, PT, PT, R37.reuse, 0x2, RZ ;  /* 0x0000000225067810 */ /* 0x040fe20007ffe0ff */
[C---:B------:R-:W-:Y:S01]  /*0d00*/  VIADD R36, R37.reuse, 0x1 ;  /* 0x0000000125247836 */ /* 0x040fe20000000000 */
[C---:B------:R-:W-:Y:S01]  /*0d10*/  IADD3 R30, PT, PT, R37.reuse, 0x7, RZ ;  /* 0x00000007251e7810 */ /* 0x040fe20007ffe0ff */
[C---:B------:R-:W-:Y:S01]  /*0d20*/  VIADD R8, R37.reuse, 0x4 ;  /* 0x0000000425087836 */ /* 0x040fe20000000000 */
[----:B------:R-:W-:Y:S01]  /*0d30*/  PRMT R25, R20, 0x9910, RZ ;  /* 0x0000991014197816 */ /* 0x000fe200000000ff */
[C---:B------:R-:W-:Y:S01]  /*0d40*/  VIADD R34, R37.reuse, 0x3 ;  /* 0x0000000325227836 */ /* 0x040fe20000000000 */
[C---:B------:R-:W-:Y:S01]  /*0d50*/  IADD3 R21, PT, PT, R2.reuse, 0x5, RZ ;  /* 0x0000000502157810 */ /* 0x040fe20007ffe0ff */
[C---:B------:R-:W-:Y:S01]  /*0d60*/  VIADD R32, R37.reuse, 0x5 ;  /* 0x0000000525207836 */ /* 0x040fe20000000000 */
[----:B------:R-:W-:Y:S01]  /*0d70*/  BSSY B1, `(.L_x_29413) ;  /* 0x00000ed000017945 */ /* 0x000fe20003800000 */
[C---:B------:R-:W-:Y:S01]  /*0d80*/  VIADD R24, R2.reuse, 0x1 ;  /* 0x0000000102187836 */ /* 0x040fe20000000000 */
[----:B------:R-:W-:Y:S01]  /*0d90*/  LOP3.LUT R28, R37, 0x4, RZ, 0x3c, !PT ;  /* 0x00000004251c7812 */ /* 0x000fe200078e3cff */
[C---:B------:R-:W-:Y:S01]  /*0da0*/  VIADD R23, R2.reuse, 0x2 ;  /* 0x0000000202177836 */ /* 0x040fe20000000000 */
[----:B------:R-:W-:Y:S01]  /*0db0*/  CS2R R26, SRZ ;  /* 0x00000000001a7805 */ /* 0x000fe2000001ff00 */
        /* <DEDUP_REMOVED lines=8> */
[-C--:B0-----:R-:W-:Y:S02]  /*0e40*/  ISETP.GE.AND P1, PT, R6, R5.reuse, PT ;  /* 0x000000050600720c */ /* 0x081fe40003f26270 */
[----:B------:R-:W-:Y:S02]  /*0e50*/  ISETP.GE.AND P0, PT, R36, R5, PT ;  /* 0x000000052400720c */ /* 0x000fe40003f06270 */
[C---:B------:R-:W-:Y:S02]  /*0e60*/  SEL R35, R5.reuse, RZ, P1 ;  /* 0x000000ff05237207 */ /* 0x040fe40000800000 */
[----:B------:R-:W-:-:S02]  /*0e70*/  SEL R3, R5, RZ, P0 ;  /* 0x000000ff05037207 */ /* 0x000fc40000000000 */
[----:B------:R-:W-:Y:S01]  /*0e80*/  IADD3 R35, PT, PT, R6, -R35, RZ ;  /* 0x8000002306237210 */ /* 0x000fe20007ffe0ff */
[----:B------:R-:W-:Y:S01]  /*0e90*/  VIADD R6, R37, 0x6 ;  /* 0x0000000625067836 */ /* 0x000fe20000000000 */
        /* <DEDUP_REMOVED lines=15> */
[----:B------:R-:W-:Y:S01]  /*0f90*/  SEL R7, R5, RZ, P2 ;  /* 0x000000ff05077207 */ /* 0x000fe20001000000 */
[----:B------:R-:W-:Y:S01]  /*0fa0*/  IMAD.IADD R32, R32, 0x1, -R3 ;  /* 0x0000000120207824 */ /* 0x000fe200078e0a03 */
[----:B------:R-:W-:Y:S01]  /*0fb0*/  VIMNMX R29, PT, PT, R4, 0x8, PT ;  /* 0x00000008041d7848 */ /* 0x000fe20003fe0100 */
[----:B------:R-:W-:Y:S01]  /*0fc0*/  IMAD.IADD R18, R37, 0x1, -R18 ;  /* 0x0000000125127824 */ /* 0x000fe200078e0a12 */
[----:B------:R-:W-:-:S02]  /*0fd0*/  IADD3 R30, PT, PT, R30, -R7, RZ ;  /* 0x800000071e1e7210 */ /* 0x000fc40007ffe0ff */
[----:B------:R-:W-:-:S07]  /*0fe0*/  LOP3.LUT R19, R19, 0x7, RZ, 0xc0, !PT ;  /* 0x0000000713137812 */ /* 0x000fce00078ec0ff */
.L_x_29442:
[----:B0-----:R-:W0:Y:S01]  /*0ff0*/  LDC R17, c[0x0][0x3ac] ;  /* 0x0000eb00ff117b82 */ /* 0x001e220000000800 */
[----:B-1----:R-:W1:Y:S01]  /*1000*/  S2R R6, SR_TID.X ;  /* 0x0000000000067919 */ /* 0x002e620000002100 */
[----:B------:R-:W-:Y:S02]  /*1010*/  VIMNMX R3, PT, PT, R41, 0x80, PT ;  /* 0x0000008029037848 */ /* 0x000fe40003fe0100 */
[----:B------:R-:W-:Y:S02]  /*1020*/  IADD3 R2, PT, PT, -R40, RZ, RZ ;  /* 0x000000ff28027210 */ /* 0x000fe40007ffe1ff */
[C---:B0-----:R-:W-:Y:S02]  /*1030*/  ISETP.GT.AND P6, PT, R17.reuse, RZ, PT ;  /* 0x000000ff1100720c */ /* 0x041fe40003fc4270 */
[----:B------:R-:W-:Y:S02]  /*1040*/  ISETP.GE.AND P0, PT, R17, 0x2, PT ;  /* 0x000000021100780c */ /* 0x000fe40003f06270 */
[----:B------:R-:W-:-:S02]  /*1050*/  P2R R4, PR, RZ, 0x40 ;  /* 0x00000040ff047803 */ /* 0x000fc40000000000 */
[----:B------:R-:W-:Y:S02]  /*1060*/  ISETP.GE.AND P6, PT, R17, 0x8, PT ;  /* 0x000000081100780c */ /* 0x000fe40003fc6270 */
[----:B------:R-:W-:Y:S01]  /*1070*/  ISETP.NE.AND P6, PT, R4, RZ, PT ;  /* 0x000000ff0400720c */ /* 0x000fe20003fc5270 */
[----:B-1----:R-:W-:Y:S01]  /*1080*/  IMAD R5, R3, R2, R6 ;  /* 0x0000000203057224 */ /* 0x002fe200078e0206 */
[C---:B------:R-:W-:Y:S02]  /*1090*/  ISETP.GE.AND P1, PT, R17.reuse, 0x3, PT ;  /* 0x000000031100780c */ /* 0x040fe40003f26270 */
[----:B------:R-:W-:Y:S01]  /*10a0*/  ISETP.GE.AND P2, PT, R17, 0x4, PT ;  /* 0x000000041100780c */ /* 0x000fe20003f46270 */
[--C-:B------:R-:W-:Y:S01]  /*10b0*/  IMAD.IADD R2, R5, 0x1, R26.reuse ;  /* 0x0000000105027824 */ /* 0x100fe200078e021a */
[----:B------:R-:W-:Y:S01]  /*10c0*/  ISETP.GE.AND P3, PT, R17, 0x5, PT ;  /* 0x000000051100780c */ /* 0x000fe20003f66270 */
[----:B------:R-:W-:Y:S01]  /*10d0*/  IMAD.IADD R26, R3, 0x1, R26 ;  /* 0x00000001031a7824 */ /* 0x000fe200078e021a */
[----:B------:R-:W-:-:S02]  /*10e0*/  ISETP.GE.AND P4, PT, R17, 0x6, PT ;  /* 0x000000061100780c */ /* 0x000fc40003f86270 */
[----:B------:R-:W-:-:S03]  /*10f0*/  ISETP.GE.AND P5, PT, R17, 0x7, PT ;  /* 0x000000071100780c */ /* 0x000fc60003fa6270 */
[----:B--23--:R-:W-:Y:S10]  /*1100*/  @!P6 BRA `(.L_x_29414) ;  /* 0x00000000001ce947 */ /* 0x00cff40003800000 */
[----:B------:R-:W0:Y:S01]  /*1110*/  S2UR UR5, SR_CgaCtaId ;  /* 0x00000000000579c3 */ /* 0x000e220000008800 */
[----:B------:R-:W-:Y:S01]  /*1120*/  UMOV UR4, 0x400 ;  /* 0x0000040000047882 */ /* 0x000fe20000000000 */
[----:B------:R-:W-:Y:S01]  /*1130*/  IMAD R3, R2, R17, R37 ;  /* 0x0000001102037224 */ /* 0x000fe200078e0225 */
[----:B------:R-:W-:-:S04]  /*1140*/  UIADD3 UR4, UPT, UPT, UR4, 0x180, URZ ;  /* 0x0000018004047890 */ /* 0x000fc8000fffe0ff */
[----:B0-----:R-:W-:-:S06]  /*1150*/  ULEA UR4, UR5, UR4, 0x18 ;  /* 0x0000000405047291 */ /* 0x001fcc000f8ec0ff */
[----:B------:R-:W-:-:S05]  /*1160*/  LEA R3, R3, UR4, 0x2 ;  /* 0x0000000403037c11 */ /* 0x000fca000f8e10ff */
[----:B------:R0:W1:Y:S02]  /*1170*/  LDS R16, [R3] ;  /* 0x0000000003107984 */ /* 0x0000640000000800 */
.L_x_29414:
        /* <DEDUP_REMOVED lines=8> */
.L_x_29415:
        /* <DEDUP_REMOVED lines=8> */
.L_x_29416:
        /* <DEDUP_REMOVED lines=8> */
.L_x_29417:
        /* <DEDUP_REMOVED lines=8> */
.L_x_29418:
        /* <DEDUP_REMOVED lines=8> */
.L_x_29419:
        /* <DEDUP_REMOVED lines=8> */
.L_x_29420:
        /* <DEDUP_REMOVED lines=13> */
.L_x_29421:
        /* <DEDUP_REMOVED lines=11> */
[----:B------:R-:W-:Y:S02]  /*1600*/  MOV R6, R40 ;  /* 0x0000002800067202 */ /* 0x000fe40000000f00 */
[----:B------:R-:W-:Y:S02]  /*1610*/  LOP3.LUT R5, R5, 0x1c, RZ, 0xc0, !PT ;  /* 0x0000001c05057812 */ /* 0x000fe400078ec0ff */
[----:B------:R-:W-:Y:S02]  /*1620*/  ISETP.GT.U32.AND P6, PT, R17, 0x40, PT ;  /* 0x000000401100780c */ /* 0x000fe40003fc4070 */
[----:B0-----:R-:W-:-:S11]  /*1630*/  LEA R7, R2, R7, 0x18 ;  /* 0x0000000702077211 */ /* 0x001fd600078ec0ff */
.L_x_29441:
[----:B------:R-:W-:Y:S01]  /*1640*/  ISETP.GT.U32.AND P6, PT, R17, 0x40, PT ;  /* 0x000000401100780c */ /* 0x000fe20003fc4070 */
[----:B0-----:R-:W-:-:S12]  /*1650*/  IMAD R2, R6, 0x24, R7 ;  /* 0x0000002406027824 */ /* 0x001fd800078e0207 */
[----:B------:R-:W-:Y:S05]  /*1660*/  @P6 BRA `(.L_x_29424) ;  /* 0x0000000000d46947 */ /* 0x000fea0003800000 */
[----:B------:R-:W-:Y:S01]  /*1670*/  IMAD.IADD R2, R2, 0x1, R5 ;  /* 0x0000000102027824 */ /* 0x000fe200078e0205 */
[----:B------:R-:W0:Y:S01]  /*1680*/  LDC R4, c[0x0][0x3ac] ;  /* 0x0000eb00ff047b82 */ /* 0x000e220000000800 */
[----:B------:R-:W-:-:S04]  /*1690*/  IMAD.MOV.U32 R3, RZ, RZ, RZ ;  /* 0x000000ffff037224 */ /* 0x000fc800078e00ff */
[----:B------:R-:W4:Y:S01]  /*16a0*/  LDS R2, [R2] ;  /* 0x0000000002027984 */ /* 0x000f220000000800 */
[----:B0-----:R-:W-:-:S13]  /*16b0*/  ISETP.NE.AND P0, PT, R4, RZ, PT ;  /* 0x000000ff0400720c */ /* 0x001fda0003f05270 */
[----:B----4-:R-:W-:Y:S05]  /*16c0*/  @!P0 BRA `(.L_x_29425) ;  /* 0x0000000000108947 */ /* 0x010fea0003800000 */
[----:B------:R-:W-:-:S03]  /*16d0*/  UMOV UR4, 0xffffffff ;  /* 0xffffffff00047882 */ /* 0x000fc60000000000 */
[----:B------:R-:W-:Y:S05]  /*16e0*/  BRA.DIV UR4, `(.L_x_29426) ;  /* 0x0000001204207947 */ /* 0x000fea000b800000 */
[----:B------:R0:W4:Y:S02]  /*16f0*/  SHFL.IDX PT, R3, R2, R18, 0x181f ;  /* 0x00181f1202037589 */ /* 0x00012400000e0000 */
.L_x_29445:
[----:B-1--4-:R-:W-:-:S07]  /*1700*/  IMAD R3, R16, R3, RZ ;  /* 0x0000000310037224 */ /* 0x012fce00078e02ff */
.L_x_29425:
[----:B------:R-:W-:-:S13]  /*1710*/  ISETP.GE.AND P0, PT, R4, 0x2, PT ;  /* 0x000000020400780c */ /* 0x000fda0003f06270 */
[----:B------:R-:W-:Y:S05]  /*1720*/  @!P0 BRA `(.L_x_29427) ;  /* 0x0000000000108947 */ /* 0x000fea0003800000 */
[----:B------:R-:W-:-:S03]  /*1730*/  UMOV UR4, 0xffffffff ;  /* 0xffffffff00047882 */ /* 0x000fc60000000000 */
[----:B------:R-:W-:Y:S05]  /*1740*/  BRA.DIV UR4, `(.L_x_29428) ;  /* 0x0000001204307947 */ /* 0x000fea000b800000 */
[----:B------:R4:W0:Y:S02]  /*1750*/  SHFL.IDX PT, R42, R2, R36, 0x181f ;  /* 0x00181f24022a7589 */ /* 0x00082400000e0000 */
.L_x_29448:
[----:B0--3--:R-:W-:-:S07]  /*1760*/  IMAD R3, R15, R42, R3 ;  /* 0x0000002a0f037224 */ /* 0x009fce00078e0203 */
.L_x_29427:
[----:B------:R-:W-:-:S13]  /*1770*/  ISETP.GE.AND P1, PT, R4, 0x3, PT ;  /* 0x000000030400780c */ /* 0x000fda0003f26270 */
[----:B------:R-:W-:Y:S05]  /*1780*/  @!P1 BRA `(.L_x_29429) ;  /* 0x0000000000109947 */ /* 0x000fea0003800000 */
[----:B------:R-:W-:-:S03]  /*1790*/  UMOV UR4, 0xffffffff ;  /* 0xffffffff00047882 */ /* 0x000fc60000000000 */
[----:B------:R-:W-:Y:S05]  /*17a0*/  BRA.DIV UR4, `(.L_x_29430) ;  /* 0x00000012043c7947 */ /* 0x000fea000b800000 */
[----:B------:R0:W0:Y:S02]  /*17b0*/  SHFL.IDX PT, R42, R2, R35, 0x181f ;  /* 0x00181f23022a7589 */ /* 0x00002400000e0000 */
.L_x_29451:
[----:B0-----:R-:W-:-:S07]  /*17c0*/  IMAD R3, R14, R42, R3 ;  /* 0x0000002a0e037224 */ /* 0x001fce00078e0203 */
.L_x_29429:
[----:B------:R-:W-:-:S13]  /*17d0*/  ISETP.GE.AND P2, PT, R4, 0x4, PT ;  /* 0x000000040400780c */ /* 0x000fda0003f46270 */
[----:B------:R-:W-:Y:S05]  /*17e0*/  @!P2 BRA `(.L_x_29431) ;  /* 0x000000000010a947 */ /* 0x000fea0003800000 */
[----:B------:R-:W-:-:S03]  /*17f0*/  UMOV UR4, 0xffffffff ;  /* 0xffffffff00047882 */ /* 0x000fc60000000000 */
[----:B------:R-:W-:Y:S05]  /*1800*/  BRA.DIV UR4, `(.L_x_29432) ;  /* 0x0000001204487947 */ /* 0x000fea000b800000 */
[----:B------:R0:W0:Y:S02]  /*1810*/  SHFL.IDX PT, R42, R2, R34, 0x181f ;  /* 0x00181f22022a7589 */ /* 0x00002400000e0000 */
.L_x_29454:
[----:B0-----:R-:W-:-:S07]  /*1820*/  IMAD R3, R13, R42, R3 ;  /* 0x0000002a0d037224 */ /* 0x001fce00078e0203 */
.L_x_29431:
[----:B------:R-:W-:-:S13]  /*1830*/  ISETP.GE.AND P3, PT, R4, 0x5, PT ;  /* 0x000000050400780c */ /* 0x000fda0003f66270 */
[----:B------:R-:W-:Y:S05]  /*1840*/  @!P3 BRA `(.L_x_29433) ;  /* 0x000000000010b947 */ /* 0x000fea0003800000 */
[----:B------:R-:W-:-:S03]  /*1850*/  UMOV UR4, 0xffffffff ;  /* 0xffffffff00047882 */ /* 0x000fc60000000000 */
[----:B------:R-:W-:Y:S05]  /*1860*/  BRA.DIV UR4, `(.L_x_29434) ;  /* 0x0000001204547947 */ /* 0x000fea000b800000 */
[----:B------:R0:W0:Y:S02]  /*1870*/  SHFL.IDX PT, R42, R2, R33, 0x181f ;  /* 0x00181f21022a7589 */ /* 0x00002400000e0000 */
.L_x_29457:
[----:B0-----:R-:W-:-:S07]  /*1880*/  IMAD R3, R12, R42, R3 ;  /* 0x0000002a0c037224 */ /* 0x001fce00078e0203 */
.L_x_29433:
[----:B------:R-:W-:-:S13]  /*1890*/  ISETP.GE.AND P4, PT, R4, 0x6, PT ;  /* 0x000000060400780c */ /* 0x000fda0003f86270 */
[----:B------:R-:W-:Y:S05]  /*18a0*/  @!P4 BRA `(.L_x_29435) ;  /* 0x000000000010c947 */ /* 0x000fea0003800000 */
[----:B------:R-:W-:-:S03]  /*18b0*/  UMOV UR4, 0xffffffff ;  /* 0xffffffff00047882 */ /* 0x000fc60000000000 */
[----:B------:R-:W-:Y:S05]  /*18c0*/  BRA.DIV UR4, `(.L_x_29436) ;  /* 0x0000001204607947 */ /* 0x000fea000b800000 */
[----:B------:R0:W0:Y:S02]  /*18d0*/  SHFL.IDX PT, R42, R2, R32, 0x181f ;  /* 0x00181f20022a7589 */ /* 0x00002400000e0000 */
.L_x_29460:
[----:B0-----:R-:W-:-:S07]  /*18e0*/  IMAD R3, R11, R42, R3 ;  /* 0x0000002a0b037224 */ /* 0x001fce00078e0203 */
.L_x_29435:
[----:B------:R-:W-:-:S13]  /*18f0*/  ISETP.GE.AND P5, PT, R4, 0x7, PT ;  /* 0x000000070400780c */ /* 0x000fda0003fa6270 */
[----:B------:R-:W-:Y:S05]  /*1900*/  @!P5 BRA `(.L_x_29437) ;  /* 0x000000000010d947 */ /* 0x000fea0003800000 */
[----:B------:R-:W-:-:S03]  /*1910*/  UMOV UR4, 0xffffffff ;  /* 0xffffffff00047882 */ /* 0x000fc60000000000 */
[----:B------:R-:W-:Y:S05]  /*1920*/  BRA.DIV UR4, `(.L_x_29438) ;  /* 0x00000012046c7947 */ /* 0x000fea000b800000 */
[----:B------:R0:W0:Y:S02]  /*1930*/  SHFL.IDX PT, R42, R2, R31, 0x181f ;  /* 0x00181f1f022a7589 */ /* 0x00002400000e0000 */
.L_x_29463:
[----:B0-----:R-:W-:-:S07]  /*1940*/  IMAD R3, R10, R42, R3 ;  /* 0x0000002a0a037224 */ /* 0x001fce00078e0203 */
.L_x_29437:
[----:B------:R-:W-:-:S13]  /*1950*/  ISETP.GE.AND P6, PT, R4, 0x8, PT ;  /* 0x000000080400780c */ /* 0x000fda0003fc6270 */
[----:B------:R-:W-:Y:S05]  /*1960*/  @!P6 BRA `(.L_x_29439) ;  /* 0x000000000084e947 */ /* 0x000fea0003800000 */
[----:B------:R-:W-:-:S03]  /*1970*/  UMOV UR4, 0xffffffff ;  /* 0xffffffff00047882 */ /* 0x000fc60000000000 */
[----:B------:R-:W-:Y:S05]  /*1980*/  BRA.DIV UR4, `(.L_x_29440) ;  /* 0x0000001204787947 */ /* 0x000fea000b800000 */
[----:B0---4-:R0:W4:Y:S02]  /*1990*/  SHFL.IDX PT, R2, R2, R30, 0x181f ;  /* 0x00181f1e02027589 */ /* 0x01112400000e0000 */
.L_x_29466:
[----:B--2-4-:R-:W-:Y:S01]  /*19a0*/  IMAD R3, R9, R2, R3 ;  /* 0x0000000209037224 */ /* 0x014fe200078e0203 */
[----:B------:R-:W-:Y:S06]  /*19b0*/  BRA `(.L_x_29439) ;  /* 0x0000000000707947 */ /* 0x000fec0003800000 */
.L_x_29424:
[----:B------:R-:W0:Y:S01]  /*19c0*/  LDC R42, c[0x0][0x3ac] ;  /* 0x0000eb00ff2a7b82 */ /* 0x000e220000000800 */
[----:B------:R-:W-:Y:S01]  /*19d0*/  HFMA2 R3, -RZ, RZ, 0, 0 ;  /* 0x00000000ff037431 */ /* 0x000fe200000001ff */
[----:B0-----:R-:W-:-:S13]  /*19e0*/  ISETP.GE.AND P6, PT, R42, 0x1, PT ;  /* 0x000000012a00780c */ /* 0x001fda0003fc6270 */
[----:B------:R-:W-:-:S05]  /*19f0*/  @P6 IMAD R4, R37, 0x4, R2 ;  /* 0x0000000425046824 */ /* 0x000fca00078e0202 */
[----:B------:R-:W1:Y:S02]  /*1a00*/  @P6 LDS R43, [R4] ;  /* 0x00000000042b6984 */ /* 0x000e640000000800 */
[----:B-1----:R-:W-:Y:S01]  /*1a10*/  @P6 IMAD R3, R16, R43, RZ ;  /* 0x0000002b10036224 */ /* 0x002fe200078e02ff */
[----:B------:R-:W-:Y:S01]  /*1a20*/  ISETP.GE.AND P6, PT, R42, 0x8, PT ;  /* 0x000000082a00780c */ /* 0x000fe20003fc6270 */
[--C-:B------:R-:W-:Y:S02]  /*1a30*/  @P0 IMAD R43, R24, 0x4, R2.reuse ;  /* 0x00000004182b0824 */ /* 0x100fe400078e0202 */
[----:B------:R-:W-:-:S03]  /*1a40*/  @P5 IMAD R42, R20, 0x4, R2 ;  /* 0x00000004142a5824 */ /* 0x000fc600078e0202 */
[----:B------:R0:W3:Y:S04]  /*1a50*/  @P0 LDS R44, [R43] ;  /* 0x000000002b2c0984 */ /* 0x0000e80000000800 */
[----:B------:R-:W-:Y:S01]  /*1a60*/  @P5 LDS R42, [R42] ;  /* 0x000000002a2a5984 */ /* 0x000fe20000000800 */
[----:B0-----:R-:W-:-:S05]  /*1a70*/  @P2 IMAD R43, R22, 0x4, R2 ;  /* 0x00000004162b2824 */ /* 0x001fca00078e0202 */
[----:B------:R-:W-:Y:S01]  /*1a80*/  @P2 LDS R4, [R43] ;  /* 0x000000002b042984 */ /* 0x000fe20000000800 */
[----:B---3--:R-:W-:Y:S02]  /*1a90*/  @P0 IMAD R3, R15, R44, R3 ;  /* 0x0000002c0f030224 */ /* 0x008fe400078e0203 */
[----:B------:R-:W-:-:S06]  /*1aa0*/  @P1 IMAD R44, R23, 0x4, R2 ;  /* 0x00000004172c1824 */ /* 0x000fcc00078e0202 */
[----:B------:R-:W0:Y:S02]  /*1ab0*/  @P1 LDS R44, [R44] ;  /* 0x000000002c2c1984 */ /* 0x000e240000000800 */
[----:B0-----:R-:W-:-:S04]  /*1ac0*/  @P1 IMAD R3, R14, R44, R3 ;  /* 0x0000002c0e031224 */ /* 0x001fc800078e0203 */
[----:B------:R-:W-:Y:S01]  /*1ad0*/  @P2 IMAD R3, R13, R4, R3 ;  /* 0x000000040d032224 */ /* 0x000fe200078e0203 */
[----:B------:R-:W-:-:S06]  /*1ae0*/  @P3 LEA R4, R28, R2, 0x2 ;  /* 0x000000021c043211 */ /* 0x000fcc00078e10ff */
[----:B------:R-:W0:Y:S02]  /*1af0*/  @P3 LDS R4, [R4] ;  /* 0x0000000004043984 */ /* 0x000e240000000800 */
[----:B0-----:R-:W-:Y:S02]  /*1b00*/  @P3 IMAD R3, R12, R4, R3 ;  /* 0x000000040c033224 */ /* 0x001fe400078e0203 */
[--C-:B------:R-:W-:Y:S02]  /*1b10*/  @P4 IMAD R4, R21, 0x4, R2.reuse ;  /* 0x0000000415044824 */ /* 0x100fe400078e0202 */
[----:B------:R-:W-:-:S04]  /*1b20*/  @P6 IMAD R2, R19, 0x4, R2 ;  /* 0x0000000413026824 */ /* 0x000fc800078e0202 */
[----:B------:R-:W0:Y:S04]  /*1b30*/  @P4 LDS R4, [R4] ;  /* 0x0000000004044984 */ /* 0x000e280000000800 */
[----:B------:R-:W2:Y:S01]  /*1b40*/  @P6 LDS R2, [R2] ;  /* 0x0000000002026984 */ /* 0x000ea20000000800 */
[----:B0-----:R-:W-:-:S04]  /*1b50*/  @P4 IMAD R3, R11, R4, R3 ;  /* 0x000000040b034224 */ /* 0x001fc800078e0203 */
[----:B------:R-:W-:-:S04]  /*1b60*/  @P5 IMAD R3, R10, R42, R3 ;  /* 0x0000002a0a035224 */ /* 0x000fc800078e0203 */
[----:B--2---:R-:W-:-:S07]  /*1b70*/  @P6 IMAD R3, R9, R2, R3 ;  /* 0x0000000209036224 */ /* 0x004fce00078e0203 */
.L_x_29439:
[----:B0---4-:R-:W-:-:S05]  /*1b80*/  LEA R2, R8, R0, 0x2 ;  /* 0x0000000008027211 */ /* 0x011fca00078e10ff */
[----:B------:R-:W4:Y:S01]  /*1b90*/  LDL R4, [R2] ;  /* 0x0000000002047983 */ /* 0x000f220000100800 */
[----:B------:R-:W-:Y:S02]  /*1ba0*/  IMAD.IADD R6, R25, 0x1, R6 ;  /* 0x0000000119067824 */ /* 0x000fe400078e0206 */
[----:B------:R-:W-:-:S03]  /*1bb0*/  VIADD R8, R8, 0x1 ;  /* 0x0000000108087836 */ /* 0x000fc60000000000 */
[----:B------:R-:W-:Y:S01]  /*1bc0*/  ISETP.GE.AND P6, PT, R6, R29, PT ;  /* 0x0000001d0600720c */ /* 0x000fe20003fc6270 */
[----:B----4-:R-:W-:-:S05]  /*1bd0*/  IMAD.IADD R3, R4, 0x1, R3 ;  /* 0x0000000104037824 */ /* 0x010fca00078e0203 */
[----:B------:R0:W-:Y:S07]  /*1be0*/  STL [R2], R3 ;  /* 0x0000000302007387 */ /* 0x0001ee0000100800 */
[----:B------:R-:W-:Y:S05]  /*1bf0*/  @!P6 BRA `(.L_x_29441) ;  /* 0xfffffff80090e947 */ /* 0x000fea000383ffff */
.L_x_29423:
[----:B------:R-:W-:Y:S05]  /*1c00*/  BSYNC B0 ;  /* 0x0000000000007941 */ /* 0x000fea0003800000 */
.L_x_29422:
[----:B------:R-:W-:Y:S02]  /*1c10*/  ISETP.NE.AND P6, PT, R45, RZ, PT ;  /* 0x000000ff2d00720c */ /* 0x000fe40003fc5270 */
[----:B------:R-:W-:-:S11]  /*1c20*/  IADD3 R27, PT, PT, R27, 0x1, RZ ;  /* 0x000000011b1b7810 */ /* 0x000fd60007ffe0ff */
[----:B------:R-:W-:Y:S05]  /*1c30*/  @!P6 BRA `(.L_x_29442) ;  /* 0xfffffff000ece947 */ /* 0x000fea000383ffff */
[----:B------:R-:W-:Y:S05]  /*1c40*/  BSYNC B1 ;  /* 0x0000000000017941 */ /* 0x000fea0003800000 */
.L_x_29413:
[----:B--2---:R2:W5:Y:S04]  /*1c50*/  LDL.128 R8, [R1] ;  /* 0x0000000001087983 */ /* 0x0045680000100c00 */
[----:B------:R2:W5:Y:S02]  /*1c60*/  LDL.128 R4, [R1+0x10] ;  /* 0x0000100001047983 */ /* 0x0005640000100c00 */
.L_x_29412:
[C---:B------:R-:W-:Y:S01]  /*1c70*/  VIMNMX R0, PT, PT, R41.reuse, 0x80, PT ;  /* 0x0000008029007848 */ /* 0x040fe20003fe0100 */
[----:B------:R-:W4:Y:S01]  /*1c80*/  S2R R21, SR_TID.X ;  /* 0x0000000000157919 */ /* 0x000f220000002100 */
[----:B0-----:R-:W-:Y:S01]  /*1c90*/  IABS R2, R39 ;  /* 0x0000002700027213 */ /* 0x001fe20000000000 */
[----:B------:R-:W-:Y:S05]  /*1ca0*/  WARPSYNC.ALL ;  /* 0x0000000000007948 */ /* 0x000fea0003800000 */
[----:B------:R-:W-:Y:S01]  /*1cb0*/  IABS R14, R0 ;  /* 0x00000000000e7213 */ /* 0x000fe20000000000 */
[----:B---3--:R-:W0:Y:S01]  /*1cc0*/  I2F.RP R15, R2 ;  /* 0x00000002000f7306 */ /* 0x008e220000209400 */
[----:B------:R-:W-:Y:S01]  /*1cd0*/  SHF.L.U32 R41, R41, 0x7, RZ ;  /* 0x0000000729297819 */ /* 0x000fe200000006ff */
[----:B------:R-:W3:Y:S01]  /*1ce0*/  LDCU UR5, c[0x0][0x388] ;  /* 0x00007100ff0577ac */ /* 0x000ee20008000800 */
[----:B------:R-:W-:Y:S01]  /*1cf0*/  BAR.SYNC.DEFER_BLOCKING 0x0 ;  /* 0x0000000000007b1d */ /* 0x000fe20000010000 */
[----:B------:R-:W-:-:S02]  /*1d00*/  ISETP.GT.U32.AND P0, PT, R2, 0x1, PT ;  /* 0x000000010200780c */ /* 0x000fc40003f04070 */
[----:B------:R-:W-:Y:S02]  /*1d10*/  IABS R18, R41 ;  /* 0x0000002900127213 */ /* 0x000fe40000000000 */
[----:B------:R-:W-:Y:S01]  /*1d20*/  LOP3.LUT R22, R39, 0x2, RZ, 0x3c, !PT ;  /* 0x0000000227167812 */ /* 0x000fe200078e3cff */
[----:B------:R-:W1:Y:S01]  /*1d30*/  I2F.RP R3, R14 ;  /* 0x0000000e00037306 */ /* 0x000e620000209400 */
[----:B------:R-:W-:-:S07]  /*1d40*/  LOP3.LUT R41, R41, R0, RZ, 0x3c, !PT ;  /* 0x0000000029297212 */ /* 0x000fce00078e3cff */
[----:B0-----:R-:W0:Y:S01]  /*1d50*/  MUFU.RCP R15, R15 ;  /* 0x0000000f000f7308 */ /* 0x001e220000001000 */
[----:B---3--:R-:W-:Y:S01]  /*1d60*/  USHF.R.S32.HI UR4, URZ, 0x1f, UR5 ;  /* 0x0000001fff047899 */ /* 0x008fe20008011405 */
[----:B----4-:R-:W-:-:S06]  /*1d70*/  IMAD.IADD R38, R38, 0x1, R21 ;  /* 0x0000000126267824 */ /* 0x010fcc00078e0215 */
[----:B-1----:R-:W1:Y:S01]  /*1d80*/  MUFU.RCP R3, R3 ;  /* 0x0000000300037308 */ /* 0x002e620000001000 */
[----:B------:R-:W-:-:S04]  /*1d90*/  ULEA.HI UR4, UR4, UR5, URZ, 0xa ;  /* 0x0000000504047291 */ /* 0x000fc8000f8f50ff */
[----:B------:R-:W-:Y:S01]  /*1da0*/  USHF.R.S32.HI UR4, URZ, 0xa, UR4 ;  /* 0x0000000aff047899 */ /* 0x000fe20008011404 */
[----:B0-----:R-:W-:Y:S01]  /*1db0*/  VIADD R12, R15, 0xffffffe ;  /* 0x0ffffffe0f0c7836 */ /* 0x001fe20000000000 */
[----:B------:R-:W-:-:S03]  /*1dc0*/  IABS R15, R0 ;  /* 0x00000000000f7213 */ /* 0x000fc60000000000 */
[----:B------:R0:W3:Y:S01]  /*1dd0*/  F2I.FTZ.U32.TRUNC.NTZ R13, R12 ;  /* 0x0000000c000d7305 */ /* 0x0000e2000021f000 */
[----:B------:R-:W-:Y:S01]  /*1de0*/  IADD3 R15, PT, PT, RZ, -R15, RZ ;  /* 0x8000000fff0f7210 */ /* 0x000fe20007ffe0ff */
[----:B-1----:R-:W-:-:S06]  /*1df0*/  VIADD R16, R3, 0xffffffe ;  /* 0x0ffffffe03107836 */ /* 0x002fcc0000000000 */
[----:B------:R1:W4:Y:S01]  /*1e00*/  F2I.FTZ.U32.TRUNC.NTZ R17, R16 ;  /* 0x0000001000117305 */ /* 0x000322000021f000 */
[----:B0-----:R-:W-:Y:S02]  /*1e10*/  IMAD.MOV.U32 R12, RZ, RZ, RZ ;  /* 0x000000ffff0c7224 */ /* 0x001fe400078e00ff */
[----:B---3--:R-:W-:Y:S02]  /*1e20*/  IMAD.MOV R20, RZ, RZ, -R13 ;  /* 0x000000ffff147224 */ /* 0x008fe400078e0a0d */
[----:B-1----:R-:W-:Y:S02]  /*1e30*/  IMAD.MOV.U32 R16, RZ, RZ, RZ ;  /* 0x000000ffff107224 */ /* 0x002fe400078e00ff */
[----:B----4-:R-:W-:-:S04]  /*1e40*/  IMAD.MOV R19, RZ, RZ, -R17 ;  /* 0x000000ffff137224 */ /* 0x010fc800078e0a11 */
[----:B------:R-:W-:Y:S02]  /*1e50*/  IMAD R3, R19, R14, RZ ;  /* 0x0000000e13037224 */ /* 0x000fe400078e02ff */
[----:B------:R-:W-:Y:S02]  /*1e60*/  IMAD.MOV.U32 R19, RZ, RZ, R20 ;  /* 0x000000ffff137224 */ /* 0x000fe400078e0014 */
[----:B------:R-:W-:-:S04]  /*1e70*/  IMAD.HI.U32 R3, R17, R3, R16 ;  /* 0x0000000311037227 */ /* 0x000fc800078e0010 */
[----:B------:R-:W-:Y:S01]  /*1e80*/  IMAD.MOV.U32 R16, RZ, RZ, R18 ;  /* 0x000000ffff107224 */ /* 0x000fe200078e0012 */
[----:B------:R-:W-:Y:S01]  /*1e90*/  IABS R18, R39 ;  /* 0x0000002700127213 */ /* 0x000fe20000000000 */
[----:B------:R-:W-:Y:S02]  /*1ea0*/  IMAD R17, R19, R2, RZ ;  /* 0x0000000213117224 */ /* 0x000fe400078e02ff */
[----:B------:R-:W-:-:S04]  /*1eb0*/  IMAD.HI.U32 R3, R3, R16, RZ ;  /* 0x0000001003037227 */ /* 0x000fc800078e00ff */
[----:B------:R-:W-:Y:S02]  /*1ec0*/  IMAD R15, R3, R15, R16 ;  /* 0x0000000f030f7224 */ /* 0x000fe400078e0210 */
[----:B------:R-:W-:Y:S01]  /*1ed0*/  IMAD.HI.U32 R12, R13, R17, R12 ;  /* 0x000000110d0c7227 */ /* 0x000fe200078e000c */
[----:B------:R-:W-:Y:S02]  /*1ee0*/  IADD3 R13, PT, PT, -R2, 0x1, RZ ;  /* 0x00000001020d7810 */ /* 0x000fe40007ffe1ff */
        /* <DEDUP_REMOVED lines=8> */
[----:B------:R-:W-:Y:S01]  /*1f70*/  IMAD R19, R18, R23, 0x3 ;  /* 0x0000000312137424 */ /* 0x000fe200078e0217 */
[----:B------:R-:W-:Y:S01]  /*1f80*/  @!P1 IADD3 R15, PT, PT, R15, -R14, RZ ;  /* 0x8000000e0f0f9210 */ /* 0x000fe20007ffe0ff */
[----:B------:R-:W-:-:S03]  /*1f90*/  IMAD.HI.U32 R20, R12, 0x5, RZ ;  /* 0x000000050c147827 */ /* 0x000fc600078e00ff */
[----:B------:R-:W-:Y:S01]  /*1fa0*/  ISETP.GE.U32.AND P0, PT, R15, R14, PT ;  /* 0x0000000e0f00720c */ /* 0x000fe20003f06070 */
[----:B------:R-:W-:Y:S01]  /*1fb0*/  IMAD.HI.U32 R14, R12, 0x4, RZ ;  /* 0x000000040c0e7827 */ /* 0x000fe200078e00ff */
[----:B------:R-:W-:-:S03]  /*1fc0*/  ISETP.GT.U32.AND P2, PT, R2, R19, PT ;  /* 0x000000130200720c */ /* 0x000fc60003f44070 */
[----:B------:R-:W-:Y:S02]  /*1fd0*/  IMAD R15, R14, R23, 0x4 ;  /* 0x000000040e0f7424 */ /* 0x000fe400078e0217 */
[--C-:B------:R-:W-:Y:S02]  /*1fe0*/  @!P3 IMAD.IADD R17, R17, 0x1, -R2.reuse ;  /* 0x000000011111b824 */ /* 0x100fe400078e0a02 */
[----:B------:R-:W-:Y:S01]  /*1ff0*/  @!P6 IMAD.IADD R13, R13, 0x1, -R2 ;  /* 0x000000010d0de824 */ /* 0x000fe200078e0a02 */
[----:B------:R-:W-:Y:S01]  /*2000*/  ISETP.GT.U32.AND P5, PT, R2, R15, PT ;  /* 0x0000000f0200720c */ /* 0x000fe20003fa4070 */
[----:B------:R-:W-:Y:S01]  /*2010*/  @!P3 VIADD R16, R16, 0x1 ;  /* 0x000000011010b836 */ /* 0x000fe20000000000 */
[-C--:B------:R-:W-:Y:S01]  /*2020*/  ISETP.GE.U32.AND P4, PT, R17, R2.reuse, PT ;  /* 0x000000021100720c */ /* 0x080fe20003f86070 */
[----:B------:R-:W-:Y:S01]  /*2030*/  IMAD R17, R20, R23, 0x5 ;  /* 0x0000000514117424 */ /* 0x000fe200078e0217 */
[----:B------:R-:W-:Y:S01]  /*2040*/  ISETP.GE.AND P6, PT, R22, RZ, PT ;  /* 0x000000ff1600720c */ /* 0x000fe20003fc6270 */
[----:B------:R-:W-:Y:S01]  /*2050*/  @!P2 VIADD R18, R18, 0x1 ;  /* 0x000000011212a836 */ /* 0x000fe20000000000 */
[----:B------:R-:W-:Y:S01]  /*2060*/  @!P2 IADD3 R19, PT, PT, R19, -R2, RZ ;  /* 0x800000021313a210 */ /* 0x000fe20007ffe0ff */
[----:B------:R-:W-:Y:S01]  /*2070*/  @!P1 VIADD R3, R3, 0x1 ;  /* 0x0000000103039836 */ /* 0x000fe20000000000 */
[----:B------:R-:W-:Y:S01]  /*2080*/  LOP3.LUT R22, R39, 0x3, RZ, 0x3c, !PT ;  /* 0x0000000327167812 */ /* 0x000fe200078e3cff */
[----:B------:R-:W-:Y:S01]  /*2090*/  IMAD.HI.U32 R21, R12, 0x6, RZ ;  /* 0x000000060c157827 */ /* 0x000fe200078e00ff */
[----:B------:R-:W-:-:S03]  /*20a0*/  ISETP.GT.U32.AND P1, PT, R2, R17, PT ;  /* 0x000000110200720c */ /* 0x000fc60003f24070 */
[-C--:B------:R-:W-:Y:S01]  /*20b0*/  @!P5 IADD3 R15, PT, PT, R15, -R2.reuse, RZ ;  /* 0x800000020f0fd210 */ /* 0x080fe20007ffe0ff */
[----:B------:R-:W-:Y:S01]  /*20c0*/  @P0 VIADD R3, R3, 0x1 ;  /* 0x0000000103030836 */ /* 0x000fe20000000000 */
[-C--:B------:R-:W-:Y:S01]  /*20d0*/  ISETP.GE.U32.AND P0, PT, R19, R2.reuse, PT ;  /* 0x000000021300720c */ /* 0x080fe20003f06070 */
[----:B------:R-:W-:Y:S01]  /*20e0*/  @P4 VIADD R16, R16, 0x1 ;  /* 0x0000000110104836 */ /* 0x000fe20000000000 */
[-C--:B------:R-:W-:Y:S01]  /*20f0*/  ISETP.GE.U32.AND P2, PT, R15, R2.reuse, PT ;  /* 0x000000020f00720c */ /* 0x080fe20003f46070 */
[----:B------:R-:W-:Y:S01]  /*2100*/  IMAD R19, R21, R23, 0x6 ;  /* 0x0000000615137424 */ /* 0x000fe200078e0217 */
[----:B------:R-:W-:Y:S01]  /*2110*/  ISETP.GE.AND P4, PT, R22, RZ, PT ;  /* 0x000000ff1600720c */ /* 0x000fe20003f86270 */
[----:B------:R-:W-:Y:S01]  /*2120*/  IMAD.HI.U32 R22, R12, 0x7, RZ ;  /* 0x000000070c167827 */ /* 0x000fe200078e00ff */
[----:B------:R-:W-:Y:S02]  /*2130*/  LOP3.LUT R12, R39, 0x4, RZ, 0x3c, !PT ;  /* 0x00000004270c7812 */ /* 0x000fe400078e3cff */
[----:B------:R-:W-:Y:S01]  /*2140*/  ISETP.GT.U32.AND P3, PT, R2, R19, PT ;  /* 0x000000130200720c */ /* 0x000fe20003f64070 */
[----:B------:R-:W-:Y:S01]  /*2150*/  IMAD R23, R22, R23, 0x7 ;  /* 0x0000000716177424 */ /* 0x000fe200078e0217 */
[----:B------:R-:W-:Y:S01]  /*2160*/  @!P1 IADD3 R20, PT, PT, R20, 0x1, RZ ;  /* 0x0000000114149810 */ /* 0x000fe20007ffe0ff */
[----:B------:R-:W-:Y:S01]  /*2170*/  @!P5 VIADD R14, R14, 0x1 ;  /* 0x000000010e0ed836 */ /* 0x000fe20000000000 */
[----:B------:R-:W-:Y:S01]  /*2180*/  ISETP.GE.AND P5, PT, R12, RZ, PT ;  /* 0x000000ff0c00720c */ /* 0x000fe20003fa6270 */
[----:B------:R-:W-:Y:S01]  /*2190*/  @!P1 IMAD.IADD R17, R17, 0x1, -R2 ;  /* 0x0000000111119824 */ /* 0x000fe200078e0a02 */
[----:B------:R-:W-:Y:S01]  /*21a0*/  @P0 IADD3 R18, PT, PT, R18, 0x1, RZ ;  /* 0x0000000112120810 */ /* 0x000fe20007ffe0ff */
[----:B------:R-:W-:Y:S01]  /*21b0*/  @P2 VIADD R14, R14, 0x1 ;  /* 0x000000010e0e2836 */ /* 0x000fe20000000000 */
[----:B------:R-:W-:Y:S01]  /*21c0*/  ISETP.GT.U32.AND P2, PT, R2, R23, PT ;  /* 0x000000170200720c */ /* 0x000fe20003f44070 */
[----:B------:R-:W-:Y:S01]  /*21d0*/  IMAD.MOV.U32 R15, RZ, RZ, R16 ;  /* 0x000000ffff0f7224 */ /* 0x000fe200078e0010 */
[-C--:B------:R-:W-:Y:S01]  /*21e0*/  ISETP.GE.U32.AND P0, PT, R17, R2.reuse, PT ;  /* 0x000000021100720c */ /* 0x080fe20003f06070 */
[C---:B------:R-:W-:Y:S01]  /*21f0*/  VIADD R12, R39.reuse, 0x1 ;  /* 0x00000001270c7836 */ /* 0x040fe20000000000 */
[----:B------:R-:W-:Y:S01]  /*2200*/  LOP3.LUT R16, R39, 0x5, RZ, 0x3c, !PT ;  /* 0x0000000527107812 */ /* 0x000fe200078e3cff */
[----:B------:R-:W-:Y:S01]  /*2210*/  @!P3 IMAD.IADD R19, R19, 0x1, -R2 ;  /* 0x000000011313b824 */ /* 0x000fe200078e0a02 */
[----:B------:R-:W-:Y:S01]  /*2220*/  @!P6 IADD3 R15, PT, PT, -R15, RZ, RZ ;  /* 0x000000ff0f0fe210 */ /* 0x000fe20007ffe1ff */
[----:B------:R-:W-:Y:S01]  /*2230*/  IMAD.MOV.U32 R17, RZ, RZ, R18 ;  /* 0x000000ffff117224 */ /* 0x000fe200078e0012 */
[----:B------:R-:W-:Y:S01]  /*2240*/  ISETP.GE.AND P1, PT, R16, RZ, PT ;  /* 0x000000ff1000720c */ /* 0x000fe20003f26270 */
[----:B------:R-:W-:Y:S01]  /*2250*/  @!P5 IMAD.MOV R14, RZ, RZ, -R14 ;  /* 0x000000ffff0ed224 */ /* 0x000fe200078e0a0e */
[-C--:B------:R-:W-:Y:S01]  /*2260*/  ISETP.GE.U32.AND P6, PT, R19, R2.reuse, PT ;  /* 0x000000021300720c */ /* 0x080fe20003fc6070 */
[----:B------:R-:W-:Y:S01]  /*2270*/  @!P4 IMAD.MOV R17, RZ, RZ, -R17 ;  /* 0x000000ffff11c224 */ /* 0x000fe200078e0a11 */
[----:B------:R-:W-:Y:S01]  /*2280*/  @!P3 IADD3 R21, PT, PT, R21, 0x1, RZ ;  /* 0x000000011515b810 */ /* 0x000fe20007ffe0ff */
[----:B------:R-:W-:Y:S01]  /*2290*/  @!P2 IMAD.IADD R23, R23, 0x1, -R2 ;  /* 0x000000011717a824 */ /* 0x000fe200078e0a02 */
[----:B------:R-:W-:Y:S01]  /*22a0*/  LOP3.LUT R18, R39, 0x6, RZ, 0x3c, !PT ;  /* 0x0000000627127812 */ /* 0x000fe200078e3cff */
[----:B------:R-:W-:Y:S01]  /*22b0*/  @P0 VIADD R20, R20, 0x1 ;  /* 0x0000000114140836 */ /* 0x000fe20000000000 */
[----:B------:R-:W-:Y:S01]  /*22c0*/  ISETP.GE.U32.AND P4, PT, R12, 0x3, PT ;  /* 0x000000030c00780c */ /* 0x000fe20003f86070 */
[----:B------:R-:W-:Y:S01]  /*22d0*/  @!P2 VIADD R22, R22, 0x1 ;  /* 0x000000011616a836 */ /* 0x000fe20000000000 */
[----:B------:R-:W-:-:S02]  /*22e0*/  ISETP.GE.U32.AND P3, PT, R23, R2, PT ;  /* 0x000000021700720c */ /* 0x000fc40003f66070 */
[----:B------:R-:W0:Y:S01]  /*22f0*/  LDC R23, c[0x0][0x384] ;  /* 0x0000e100ff177b82 */ /* 0x000e220000000800 */
[----:B------:R-:W-:Y:S02]  /*2300*/  LOP3.LUT R12, R39, 0x7, RZ, 0x3c, !PT ;  /* 0x00000007270c7812 */ /* 0x000fe400078e3cff */
[----:B------:R-:W-:Y:S01]  /*2310*/  ISETP.GE.AND P0, PT, R18, RZ, PT ;  /* 0x000000ff1200720c */ /* 0x000fe20003f06270 */
[----:B------:R-:W-:Y:S01]  /*2320*/  @P6 VIADD R21, R21, 0x1 ;  /* 0x0000000115156836 */ /* 0x000fe20000000000 */
[----:B------:R-:W-:Y:S01]  /*2330*/  ISETP.NE.AND P2, PT, R39, RZ, PT ;  /* 0x000000ff2700720c */ /* 0x000fe20003f45270 */
[----:B------:R-:W-:Y:S01]  /*2340*/  IMAD.MOV.U32 R18, RZ, RZ, R3 ;  /* 0x000000ffff127224 */ /* 0x000fe200078e0003 */
[----:B------:R-:W-:Y:S02]  /*2350*/  LOP3.LUT R16, RZ, R39, RZ, 0x33, !PT ;  /* 0x00000027ff107212 */ /* 0x000fe400078e33ff */
[----:B------:R-:W-:Y:S02]  /*2360*/  ISETP.GE.AND P5, PT, R12, RZ, PT ;  /* 0x000000ff0c00720c */ /* 0x000fe40003fa6270 */
[----:B------:R-:W-:-:S02]  /*2370*/  @!P1 IADD3 R20, PT, PT, -R20, RZ, RZ ;  /* 0x000000ff14149210 */ /* 0x000fc40007ffe1ff */
[----:B------:R-:W-:Y:S02]  /*2380*/  SHF.L.U32 R2, R39, 0x7, RZ ;  /* 0x0000000727027819 */ /* 0x000fe400000006ff */
[----:B------:R-:W-:Y:S01]  /*2390*/  SEL R12, R16, R13, !P2 ;  /* 0x0000000d100c7207 */ /* 0x000fe20005000000 */
[----:B------:R-:W-:Y:S01]  /*23a0*/  @!P0 IMAD.MOV R21, RZ, RZ, -R21 ;  /* 0x000000ffff158224 */ /* 0x000fe200078e0a15 */
[----:B------:R-:W-:Y:S02]  /*23b0*/  ISETP.GE.AND P6, PT, R41, RZ, PT ;  /* 0x000000ff2900720c */ /* 0x000fe40003fc6270 */
[----:B------:R-:W-:Y:S02]  /*23c0*/  @P3 IADD3 R22, PT, PT, R22, 0x1, RZ ;  /* 0x0000000116163810 */ /* 0x000fe40007ffe0ff */
[----:B------:R-:W-:Y:S02]  /*23d0*/  SEL R13, R16, R20, !P2 ;  /* 0x00000014100d7207 */ /* 0x000fe40005000000 */
[----:B------:R-:W-:Y:S01]  /*23e0*/  ISETP.NE.AND P3, PT, R0, RZ, PT ;  /* 0x000000ff0000720c */ /* 0x000fe20003f65270 */
[----:B------:R-:W-:Y:S01]  /*23f0*/  IMAD.MOV.U32 R19, RZ, RZ, R22 ;  /* 0x000000ffff137224 */ /* 0x000fe200078e0016 */
[----:B------:R-:W-:-:S02]  /*2400*/  SEL R20, R2, RZ, !P4 ;  /* 0x000000ff02147207 */ /* 0x000fc40006000000 */
[----:B------:R-:W1:Y:S01]  /*2410*/  LDC.64 R2, c[0x0][0x3a0] ;  /* 0x0000e800ff027b82 */ /* 0x000e620000000a00 */
[----:B------:R-:W-:Y:S01]  /*2420*/  @!P5 IMAD.MOV R19, RZ, RZ, -R19 ;  /* 0x000000ffff13d224 */ /* 0x000fe200078e0a13 */
[C---:B------:R-:W-:Y:S01]  /*2430*/  SEL R22, R16.reuse, R15, !P2 ;  /* 0x0000000f10167207 */ /* 0x040fe20005000000 */
[----:B------:R-:W-:Y:S01]  /*2440*/  @!P6 IMAD.MOV R18, RZ, RZ, -R18 ;  /* 0x000000ffff12e224 */ /* 0x000fe200078e0a12 */
[C---:B------:R-:W-:Y:S01]  /*2450*/  SEL R24, R16.reuse, R17, !P2 ;  /* 0x0000001110187207 */ /* 0x040fe20005000000 */
[----:B0-----:R-:W-:Y:S01]  /*2460*/  IMAD R17, R23, UR8, R38 ;  /* 0x0000000817117c24 */ /* 0x001fe2000f8e0226 */
[C---:B------:R-:W-:Y:S02]  /*2470*/  SEL R15, R16.reuse, R14, !P2 ;  /* 0x0000000e100f7207 */ /* 0x040fe40005000000 */
[----:B------:R-:W-:Y:S01]  /*2480*/  SEL R14, R16, R21, !P2 ;  /* 0x00000015100e7207 */ /* 0x000fe20005000000 */
[----:B------:R-:W-:Y:S01]  /*2490*/  IMAD R23, R24, 0x80, R17 ;  /* 0x0000008018177824 */ /* 0x000fe200078e0211 */
[----:B------:R-:W-:Y:S01]  /*24a0*/  SEL R16, R16, R19, !P2 ;  /* 0x0000001310107207 */ /* 0x000fe20005000000 */
[----:B------:R-:W-:Y:S01]  /*24b0*/  IMAD.IADD R19, R17, 0x1, R20 ;  /* 0x0000000111137824 */ /* 0x000fe200078e0214 */
[----:B------:R-:W-:Y:S01]  /*24c0*/  @!P3 LOP3.LUT R18, RZ, R0, RZ, 0x33, !PT ;  /* 0x00000000ff12b212 */ /* 0x000fe200078e33ff */
[----:B------:R-:W-:Y:S01]  /*24d0*/  IMAD.MOV R20, RZ, RZ, -R24 ;  /* 0x000000ffff147224 */ /* 0x000fe200078e0a18 */
[C---:B------:R-:W-:Y:S01]  /*24e0*/  IADD3 R0, PT, PT, -R22.reuse, RZ, RZ ;  /* 0x000000ff16007210 */ /* 0x040fe20007ffe1ff */
[----:B------:R-:W-:Y:S01]  /*24f0*/  IMAD.MOV R26, RZ, RZ, -R15 ;  /* 0x000000ffff1a7224 */ /* 0x000fe200078e0a0f */
[C---:B------:R-:W-:Y:S01]  /*2500*/  IADD3 R28, PT, PT, -R13.reuse, RZ, RZ ;  /* 0x000000ff0d1c7210 */ /* 0x040fe20007ffe1ff */
[----:B------:R-:W-:Y:S01]  /*2510*/  IMAD.MOV R30, RZ, RZ, -R14 ;  /* 0x000000ffff1e7224 */ /* 0x000fe200078e0a0e */
[-C--:B------:R-:W-:Y:S01]  /*2520*/  LEA R21, R22, R17.reuse, 0x7 ;  /* 0x0000001116157211 */ /* 0x080fe200078e38ff */
[----:B------:R-:W-:Y:S01]  /*2530*/  IMAD.MOV R32, RZ, RZ, -R16 ;  /* 0x000000ffff207224 */ /* 0x000fe200078e0a10 */
[----:B------:R-:W-:Y:S01]  /*2540*/  LEA R27, R13, R17, 0x7 ;  /* 0x000000110d1b7211 */ /* 0x000fe200078e38ff */
[----:B------:R-:W-:-:S02]  /*2550*/  IMAD R31, R18, UR4, RZ ;  /* 0x00000004121f7c24 */ /* 0x000fc4000f8e02ff */
[C---:B------:R-:W-:Y:S02]  /*2560*/  IMAD R0, R39.reuse, R0, 0x2 ;  /* 0x0000000227007424 */ /* 0x040fe400078e0200 */
[C---:B------:R-:W-:Y:S02]  /*2570*/  IMAD R18, R39.reuse, R20, 0x3 ;  /* 0x0000000327127424 */ /* 0x040fe400078e0214 */
[C---:B------:R-:W-:Y:S02]  /*2580*/  IMAD R20, R39.reuse, R26, 0x4 ;  /* 0x0000000427147424 */ /* 0x040fe400078e021a */
[C---:B------:R-:W-:Y:S02]  /*2590*/  IMAD R22, R39.reuse, R28, 0x5 ;  /* 0x0000000527167424 */ /* 0x040fe400078e021c */
[----:B------:R-:W-:Y:S02]  /*25a0*/  IMAD R24, R39, R30, 0x6 ;  /* 0x0000000627187424 */ /* 0x000fe400078e021e */
[----:B------:R-:W-:-:S02]  /*25b0*/  IMAD R15, R15, 0x80, R17 ;  /* 0x000000800f0f7824 */ /* 0x000fc400078e0211 */
[----:B------:R-:W-:Y:S02]  /*25c0*/  IMAD R39, R39, R32, 0x7 ;  /* 0x0000000727277424 */ /* 0x000fe400078e0220 */
[C---:B------:R-:W-:Y:S02]  /*25d0*/  IMAD R19, R31.reuse, R12, R19 ;  /* 0x0000000c1f137224 */ /* 0x040fe400078e0213 */
[----:B------:R-:W-:Y:S02]  /*25e0*/  IMAD R16, R16, 0x80, R17 ;  /* 0x0000008010107824 */ /* 0x000fe400078e0211 */
[C---:B------:R-:W-:Y:S02]  /*25f0*/  IMAD R21, R31.reuse, R0, R21 ;  /* 0x000000001f157224 */ /* 0x040fe400078e0215 */
[----:B------:R-:W-:Y:S02]  /*2600*/  IMAD R29, R14, 0x80, R17 ;  /* 0x000000800e1d7824 */ /* 0x000fe400078e0211 */
[----:B------:R-:W-:-:S02]  /*2610*/  IMAD R23, R31, R18, R23 ;  /* 0x000000121f177224 */ /* 0x000fc400078e0217 */
[----:B------:R-:W-:Y:S02]  /*2620*/  IMAD R25, R31, R20, R15 ;  /* 0x000000141f197224 */ /* 0x000fe400078e020f */
[----:B-1----:R-:W-:-:S04]  /*2630*/  IMAD.WIDE R12, R17, 0x4, R2 ;  /* 0x00000004110c7825 */ /* 0x002fc800078e0202 */
[C---:B------:R-:W-:Y:S01]  /*2640*/  IMAD R27, R31.reuse, R22, R27 ;  /* 0x000000161f1b7224 */ /* 0x040fe200078e021b */
[----:B-----5:R-:W-:Y:S01]  /*2650*/  STG.E desc[UR6][R12.64], R8 ;  /* 0x000000080c007986 */ /* 0x020fe2000c101906 */
        /* <DEDUP_REMOVED lines=17> */
.L_x_29426:
[----:B------:R-:W-:Y:S01]  /*2770*/  BSSY B2, `(.L_x_29443) ;  /* 0x0000007000027945 */ /* 0x000fe20003800000 */
[----:B------:R-:W-:Y:S01]  /*2780*/  MOV R42, R18 ;  /* 0x00000012002a7202 */ /* 0x000fe20000000f00 */
[----:B------:R-:W-:Y:S02]  /*2790*/  IMAD.MOV.U32 R43, RZ, RZ, 0x181f ;  /* 0x0000181fff2b7424 */ /* 0x000fe400078e00ff */
[----:B------:R-:W-:-:S07]  /*27a0*/  IMAD.MOV.U32 R44, RZ, RZ, -0x1 ;  /* 0xffffffffff2c7424 */ /* 0x000fce00078e00ff */
[----:B-123--:R-:W-:Y:S05]  /*27b0*/  WARPSYNC.COLLECTIVE R44, `(.L_x_29444) ;  /* 0x000000002c087348 */ /* 0x00efea0003c00000 */
[----:B------:R0:W4:Y:S02]  /*27c0*/  SHFL.IDX P6, R42, R2, R42, R43 ;  /* 0x0000002a022a7389 */ /* 0x00012400000c002b */
[----:B01234-:R-:W-:Y:S05]  /*27d0*/  ENDCOLLECTIVE ;  /* 0x000000000000791b */ /* 0x01ffea0003800000 */
.L_x_29444:
[----:B------:R-:W-:Y:S05]  /*27e0*/  BSYNC B2 ;  /* 0x0000000000027941 */ /* 0x000fea0003800000 */
.L_x_29443:
[----:B------:R-:W-:Y:S01]  /*27f0*/  MOV R3, R42 ;  /* 0x0000002a00037202 */ /* 0x000fe20000000f00 */
[----:B------:R-:W-:Y:S06]  /*2800*/  BRA `(.L_x_29445) ;  /* 0xffffffec00bc7947 */ /* 0x000fec000383ffff */
.L_x_29428:
[----:B------:R-:W-:Y:S01]  /*2810*/  BSSY B2, `(.L_x_29446) ;  /* 0x0000007000027945 */ /* 0x000fe20003800000 */
[----:B------:R-:W-:Y:S01]  /*2820*/  IMAD.MOV.U32 R42, RZ, RZ, R36 ;  /* 0x000000ffff2a7224 */ /* 0x000fe200078e0024 */
[----:B------:R-:W-:Y:S01]  /*2830*/  MOV R44, 0xffffffff ;  /* 0xffffffff002c7802 */ /* 0x000fe20000000f00 */
[----:B------:R-:W-:-:S07]  /*2840*/  IMAD.MOV.U32 R43, RZ, RZ, 0x181f ;  /* 0x0000181fff2b7424 */ /* 0x000fce00078e00ff */
[----:B0123--:R-:W-:Y:S05]  /*2850*/  WARPSYNC.COLLECTIVE R44, `(.L_x_29447) ;  /* 0x000000002c087348 */ /* 0x00ffea0003c00000 */
[----:B------:R4:W0:Y:S02]  /*2860*/  SHFL.IDX P6, R42, R2, R42, R43 ;  /* 0x0000002a022a7389 */ /* 0x00082400000c002b */
[----:B01234-:R-:W-:Y:S05]  /*2870*/  ENDCOLLECTIVE ;  /* 0x000000000000791b */ /* 0x01ffea0003800000 */
.L_x_29447:
[----:B------:R-:W-:Y:S05]  /*2880*/  BSYNC B2 ;  /* 0x0000000000027941 */ /* 0x000fea0003800000 */
.L_x_29446:
[----:B------:R-:W-:Y:S05]  /*2890*/  BRA `(.L_x_29448) ;  /* 0xffffffec00b07947 */ /* 0x000fea000383ffff */
.L_x_29430:
[----:B------:R-:W-:Y:S01]  /*28a0*/  BSSY B2, `(.L_x_29449) ;  /* 0x0000007000027945 */ /* 0x000fe20003800000 */
[----:B------:R-:W-:Y:S01]  /*28b0*/  IMAD.MOV.U32 R42, RZ, RZ, R35 ;  /* 0x000000ffff2a7224 */ /* 0x000fe200078e0023 */
[----:B------:R-:W-:Y:S01]  /*28c0*/  MOV R44, 0xffffffff ;  /* 0xffffffff002c7802 */ /* 0x000fe20000000f00 */
[----:B------:R-:W-:-:S07]  /*28d0*/  IMAD.MOV.U32 R43, RZ, RZ, 0x181f ;  /* 0x0000181fff2b7424 */ /* 0x000fce00078e00ff */
[----:B01234-:R-:W-:Y:S05]  /*28e0*/  WARPSYNC.COLLECTIVE R44, `(.L_x_29450) ;  /* 0x000000002c087348 */ /* 0x01ffea0003c00000 */
[----:B------:R0:W0:Y:S02]  /*28f0*/  SHFL.IDX P6, R42, R2, R42, R43 ;  /* 0x0000002a022a7389 */ /* 0x00002400000c002b */
[----:B01234-:R-:W-:Y:S05]  /*2900*/  ENDCOLLECTIVE ;  /* 0x000000000000791b */ /* 0x01ffea0003800000 */
.L_x_29450:
[----:B------:R-:W-:Y:S05]  /*2910*/  BSYNC B2 ;  /* 0x0000000000027941 */ /* 0x000fea0003800000 */
.L_x_29449:
[----:B------:R-:W-:Y:S05]  /*2920*/  BRA `(.L_x_29451) ;  /* 0xffffffec00a47947 */ /* 0x000fea000383ffff */
.L_x_29432:
[----:B------:R-:W-:Y:S01]  /*2930*/  BSSY B2, `(.L_x_29452) ;  /* 0x0000007000027945 */ /* 0x000fe20003800000 */
[----:B------:R-:W-:Y:S01]  /*2940*/  IMAD.MOV.U32 R42, RZ, RZ, R34 ;  /* 0x000000ffff2a7224 */ /* 0x000fe200078e0022 */
[----:B------:R-:W-:Y:S01]  /*2950*/  MOV R44, 0xffffffff ;  /* 0xffffffff002c7802 */ /* 0x000fe20000000f00 */
[----:B------:R-:W-:-:S07]  /*2960*/  IMAD.MOV.U32 R43, RZ, RZ, 0x181f ;  /* 0x0000181fff2b7424 */ /* 0x000fce00078e00ff */
[----:B01234-:R-:W-:Y:S05]  /*2970*/  WARPSYNC.COLLECTIVE R44, `(.L_x_29453) ;  /* 0x000000002c087348 */ /* 0x01ffea0003c00000 */
[----:B------:R0:W0:Y:S02]  /*2980*/  SHFL.IDX P6, R42, R2, R42, R43 ;  /* 0x0000002a022a7389 */ /* 0x00002400000c002b */
[----:B01234-:R-:W-:Y:S05]  /*2990*/  ENDCOLLECTIVE ;  /* 0x000000000000791b */ /* 0x01ffea0003800000 */
.L_x_29453:
[----:B------:R-:W-:Y:S05]  /*29a0*/  BSYNC B2 ;  /* 0x0000000000027941 */ /* 0x000fea0003800000 */
.L_x_29452:
[----:B------:R-:W-:Y:S05]  /*29b0*/  BRA `(.L_x_29454) ;  /* 0xffffffec00987947 */ /* 0x000fea000383ffff */
.L_x_29434:
[----:B------:R-:W-:Y:S01]  /*29c0*/  BSSY B2, `(.L_x_29455) ;  /* 0x0000007000027945 */ /* 0x000fe20003800000 */
[----:B------:R-:W-:Y:S01]  /*29d0*/  IMAD.MOV.U32 R42, RZ, RZ, R33 ;  /* 0x000000ffff2a7224 */ /* 0x000fe200078e0021 */
[----:B------:R-:W-:Y:S01]  /*29e0*/  MOV R44, 0xffffffff ;  /* 0xffffffff002c7802 */ /* 0x000fe20000000f00 */
[----:B------:R-:W-:-:S07]  /*29f0*/  IMAD.MOV.U32 R43, RZ, RZ, 0x181f ;  /* 0x0000181fff2b7424 */ /* 0x000fce00078e00ff */
[----:B01234-:R-:W-:Y:S05]  /*2a00*/  WARPSYNC.COLLECTIVE R44, `(.L_x_29456) ;  /* 0x000000002c087348 */ /* 0x01ffea0003c00000 */
[----:B------:R0:W0:Y:S02]  /*2a10*/  SHFL.IDX P6, R42, R2, R42, R43 ;  /* 0x0000002a022a7389 */ /* 0x00002400000c002b */
[----:B01234-:R-:W-:Y:S05]  /*2a20*/  ENDCOLLECTIVE ;  /* 0x000000000000791b */ /* 0x01ffea0003800000 */
.L_x_29456:
[----:B------:R-:W-:Y:S05]  /*2a30*/  BSYNC B2 ;  /* 0x0000000000027941 */ /* 0x000fea0003800000 */
.L_x_29455:
[----:B------:R-:W-:Y:S05]  /*2a40*/  BRA `(.L_x_29457) ;  /* 0xffffffec008c7947 */ /* 0x000fea000383ffff */
.L_x_29436:
[----:B------:R-:W-:Y:S01]  /*2a50*/  BSSY B2, `(.L_x_29458) ;  /* 0x0000007000027945 */ /* 0x000fe20003800000 */
[----:B------:R-:W-:Y:S01]  /*2a60*/  IMAD.MOV.U32 R42, RZ, RZ, R32 ;  /* 0x000000ffff2a7224 */ /* 0x000fe200078e0020 */
[----:B------:R-:W-:Y:S01]  /*2a70*/  MOV R44, 0xffffffff ;  /* 0xffffffff002c7802 */ /* 0x000fe20000000f00 */
[----:B------:R-:W-:-:S07]  /*2a80*/  IMAD.MOV.U32 R43, RZ, RZ, 0x181f ;  /* 0x0000181fff2b7424 */ /* 0x000fce00078e00ff */
[----:B01234-:R-:W-:Y:S05]  /*2a90*/  WARPSYNC.COLLECTIVE R44, `(.L_x_29459) ;  /* 0x000000002c087348 */ /* 0x01ffea0003c00000 */
[----:B------:R0:W0:Y:S02]  /*2aa0*/  SHFL.IDX P6, R42, R2, R42, R43 ;  /* 0x0000002a022a7389 */ /* 0x00002400000c002b */
[----:B01234-:R-:W-:Y:S05]  /*2ab0*/  ENDCOLLECTIVE ;  /* 0x000000000000791b */ /* 0x01ffea0003800000 */
.L_x_29459:
[----:B------:R-:W-:Y:S05]  /*2ac0*/  BSYNC B2 ;  /* 0x0000000000027941 */ /* 0x000fea0003800000 */
.L_x_29458:
[----:B------:R-:W-:Y:S05]  /*2ad0*/  BRA `(.L_x_29460) ;  /* 0xffffffec00807947 */ /* 0x000fea000383ffff */
.L_x_29438:
[----:B------:R-:W-:Y:S01]  /*2ae0*/  BSSY B2, `(.L_x_29461) ;  /* 0x0000007000027945 */ /* 0x000fe20003800000 */
[----:B------:R-:W-:Y:S01]  /*2af0*/  IMAD.MOV.U32 R42, RZ, RZ, R31 ;  /* 0x000000ffff2a7224 */ /* 0x000fe200078e001f */
[----:B------:R-:W-:Y:S01]  /*2b00*/  MOV R44, 0xffffffff ;  /* 0xffffffff002c7802 */ /* 0x000fe20000000f00 */
[----:B------:R-:W-:-:S07]  /*2b10*/  IMAD.MOV.U32 R43, RZ, RZ, 0x181f ;  /* 0x0000181fff2b7424 */ /* 0x000fce00078e00ff */
[----:B01234-:R-:W-:Y:S05]  /*2b20*/  WARPSYNC.COLLECTIVE R44, `(.L_x_29462) ;  /* 0x000000002c087348 */ /* 0x01ffea0003c00000 */
[----:B------:R0:W0:Y:S02]  /*2b30*/  SHFL.IDX P6, R42, R2, R42, R43 ;  /* 0x0000002a022a7389 */ /* 0x00002400000c002b */
[----:B01234-:R-:W-:Y:S05]  /*2b40*/  ENDCOLLECTIVE ;  /* 0x000000000000791b */ /* 0x01ffea0003800000 */
.L_x_29462:
[----:B------:R-:W-:Y:S05]  /*2b50*/  BSYNC B2 ;  /* 0x0000000000027941 */ /* 0x000fea0003800000 */
.L_x_29461:
[----:B------:R-:W-:Y:S05]  /*2b60*/  BRA `(.L_x_29463) ;  /* 0xffffffec00747947 */ /* 0x000fea000383ffff */
.L_x_29440:
[----:B------:R-:W-:Y:S01]  /*2b70*/  BSSY B2, `(.L_x_29464) ;  /* 0x0000007000027945 */ /* 0x000fe20003800000 */
[----:B------:R-:W-:Y:S01]  /*2b80*/  IMAD.MOV.U32 R42, RZ, RZ, R30 ;  /* 0x000000ffff2a7224 */ /* 0x000fe200078e001e */
[----:B------:R-:W-:Y:S01]  /*2b90*/  MOV R44, 0xffffffff ;  /* 0xffffffff002c7802 */ /* 0x000fe20000000f00 */
[----:B------:R-:W-:-:S07]  /*2ba0*/  IMAD.MOV.U32 R43, RZ, RZ, 0x181f ;  /* 0x0000181fff2b7424 */ /* 0x000fce00078e00ff */
[----:B01234-:R-:W-:Y:S05]  /*2bb0*/  WARPSYNC.COLLECTIVE R44, `(.L_x_29465) ;  /* 0x000000002c087348 */ /* 0x01ffea0003c00000 */
[----:B------:R0:W0:Y:S02]  /*2bc0*/  SHFL.IDX P6, R42, R2, R42, R43 ;  /* 0x0000002a022a7389 */ /* 0x00002400000c002b */
[----:B01234-:R-:W-:Y:S05]  /*2bd0*/  ENDCOLLECTIVE ;  /* 0x000000000000791b */ /* 0x01ffea0003800000 */
.L_x_29465:
[----:B------:R-:W-:Y:S05]  /*2be0*/  BSYNC B2 ;  /* 0x0000000000027941 */ /* 0x000fea0003800000 */
.L_x_29464:
[----:B------:R-:W-:Y:S01]  /*2bf0*/  IMAD.MOV.U32 R2, RZ, RZ, R42 ;  /* 0x000000ffff027224 */ /* 0x000fe200078e002a */
[----:B------:R-:W-:Y:S06]  /*2c00*/  BRA `(.L_x_29466) ;  /* 0xffffffec00647947 */ /* 0x000fec000383ffff */
        .weak           $__internal_596_$__cuda_sm20_div_s16
        .type           $__internal_596_$__cuda_sm20_div_s16,@function
        .size           $__internal_596_$__cuda_sm20_div_s16,($__internal_597_$__cuda_sm20_div_u16 - $__internal_596_$__cuda_sm20_div_s16)
$__internal_596_$__cuda_sm20_div_s16:
        /* <DEDUP_REMOVED lines=24> */
[----:B------:R-:W-:Y:S05]  /*2d90*/  RET.REL.NODEC R2 `(_Z9cuda_gemmIiLi128ELi1ELi1ELi1024ELi8ELi8ELi64ELi0ELi0EEviiiPT_S1_S1_iii) ;  /* 0xffffffd002987950 */ /* 0x000fea0003c3ffff */
        .weak           $__internal_597_$__cuda_sm20_div_u16
        .type           $__internal_597_$__cuda_sm20_div_u16,@function
        .size           $__internal_597_$__cuda_sm20_div_u16,(.L_x_39100 - $__internal_597_$__cuda_sm20_div_u16)
$__internal_597_$__cuda_sm20_div_u16:
        /* <DEDUP_REMOVED lines=17> */
[----:B------:R-:W-:Y:S01]  /*2eb0*/  @!P0 IMAD.MOV.U32 R6, RZ, RZ, -0x1 ;  /* 0xffffffffff068424 */ /* 0x000fe200078e00ff */
[----:B------:R-:W-:Y:S06]  /*2ec0*/  RET.REL.NODEC R4 `(_Z9cuda_gemmIiLi128ELi1ELi1ELi1024ELi8ELi8ELi64ELi0ELi0EEviiiPT_S1_S1_iii) ;  /* 0xffffffd0044c7950 */ /* 0x000fec0003c3ffff */
.L_x_29467:
        /* <DEDUP_REMOVED lines=11> */
.L_x_39100:


//--------------------- .text._Z9cuda_gemmIiLi128ELi1ELi1ELi1024ELi4ELi4ELi64ELi1ELi1EEviiiPT_S1_S1_iii --------------------------
	.section	.text._Z9cuda_gemmIiLi128ELi1ELi1ELi1024ELi4ELi4ELi64ELi1ELi1EEviiiPT_S1_S1_iii,"ax",@progbits
	.align	128
        .global         _Z9cuda_gemmIiLi128ELi1ELi1ELi1024ELi4ELi4ELi64ELi1ELi1EEviiiPT_S1_S1_iii
        .type           _Z9cuda_gemmIiLi128ELi1ELi1ELi1024ELi4ELi4ELi64ELi1ELi1EEviiiPT_S1_S1_iii,@function
        .size           _Z9cuda_gemmIiLi128ELi1ELi1ELi1024ELi4ELi4ELi64ELi1ELi1EEviiiPT_S1_S1_iii,(.L_x_39101 - _Z9cuda_gemmIiLi128ELi1ELi1ELi1024ELi4ELi4ELi64ELi1ELi1EEviiiPT_S1_S1_iii)
        .other          _Z9cuda_gemmIiLi128ELi1ELi1ELi1024ELi4ELi4ELi64ELi1ELi1EEviiiPT_S1_S1_iii,@"STO_CUDA_ENTRY STV_DEFAULT"
_Z9cuda_gemmIiLi128ELi1ELi1ELi1024ELi4ELi4ELi64ELi1ELi1EEviiiPT_S1_S1_iii:
.text._Z9cuda_gemmIiLi128ELi1ELi1ELi1024ELi4ELi4ELi64ELi1ELi1EEviiiPT_S1_S1_iii:
        /* <DEDUP_REMOVED lines=14> */
.L_x_29470:
[----:B0-----:R0:W3:Y:S01]  /*00e0*/  LDG.E R7, desc[UR6][R4.64] ;  /* 0x0000000604077981 */ /* 0x0010e2000c1e1900 */
[C---:B------:R-:W-:Y:S02]  /*00f0*/  LOP3.LUT R8, R6.reuse, 0x3, RZ, 0xc0, !PT ;  /* 0x0000000306087812 */ /* 0x040fe400078ec0ff */
[----:B------:R-:W-:Y:S02]  /*0100*/  LOP3.LUT R9, R6, 0xfffffffc, RZ, 0xc0, !PT ;  /* 0xfffffffc06097812 */ /* 0x000fe400078ec0ff */
[----:B--2---:R-:W-:Y:S01]  /*0110*/  IADD3 R6, PT, PT, R11, R6, RZ ;  /* 0x000000060b067210 */ /* 0x004fe20007ffe0ff */
[----:B------:R-:W-:-:S03]  /*0120*/  IMAD R8, R8, 0x14, R3 ;  /* 0x0000001408087824 */ /* 0x000fc600078e0203 */
[----:B------:R-:W-:Y:S01]  /*0130*/  ISETP.GE.U32.AND P0, PT, R6, 0x10, PT ;  /* 0x000000100600780c */ /* 0x000fe20003f06070 */
[----:B------:R-:W-:Y:S02]  /*0140*/  IMAD.IADD R8, R8, 0x1, R9 ;  /* 0x0000000108087824 */ /* 0x000fe400078e0209 */
[----:B0-----:R-:W-:-:S03]  /*0150*/  IMAD.WIDE.U32 R4, R11, 0x4, R4 ;  /* 0x000000040b047825 */ /* 0x001fc600078e0004 */
[----:B---3--:R0:W-:Y:S07]  /*0160*/  STS [R8], R7 ;  /* 0x0000000708007388 */ /* 0x0081ee0000000800 */
[----:B------:R-:W-:Y:S05]  /*0170*/  @!P0 BRA `(.L_x_29470) ;  /* 0xfffffffc00d88947 */ /* 0x000fea000383ffff */
.L_x_29469:
[----:B------:R-:W-:Y:S05]  /*0180*/  BSYNC.RECONVERGENT B0 ;  /* 0x0000000000007941 */ /* 0x000fea0003800200 */
.L_x_29468:
[----:B------:R-:W1:Y:S02]  /*0190*/  LDCU UR4, c[0x0][0x374] ;  /* 0x00006e80ff0477ac */ /* 0x000e640008000800 */
[----:B-1----:R-:W-:-:S13]  /*01a0*/  ISETP.GE.U32.AND P0, PT, R2, UR4, PT ;  /* 0x0000000402007c0c */ /* 0x002fda000bf06070 */
[----:B------:R-:W-:Y:S05]  /*01b0*/  @P0 EXIT ;  /* 0x000000000000094d */ /* 0x000fea0003800000 */
[----:B------:R-:W1:Y:S01]  /*01c0*/  LDC R3, c[0x0][0x360] ;  /* 0x0000d800ff037b82 */ /* 0x000e620000000800 */
[----:B------:R-:W-:Y:S01]  /*01d0*/  IMAD.SHL.U32 R27, R0, 0x4, RZ ;  /* 0x00000004001b7824 */ /* 0x000fe200078e00ff */
[----:B------:R-:W-:Y:S02]  /*01e0*/  MOV R9, 0x270 ;  /* 0x0000027000097802 */ /* 0x000fe40000000f00 */
[----:B-1----:R-:W-:-:S04]  /*01f0*/  SHF.L.U32 R20, R3, 0x2, RZ ;  /* 0x0000000203147819 */ /* 0x002fc800000006ff */
[----:B------:R-:W-:Y:S01]  /*0200*/  LOP3.LUT R5, R20, 0xffff, RZ, 0xc0, !PT ;  /* 0x0000ffff14057812 */ /* 0x000fe200078ec0ff */
[----:B------:R-:W-:-:S05]  /*0210*/  IMAD.IADD R4, R27, 0x1, R20 ;  /* 0x000000011b047824 */ /* 0x000fca00078e0214 */
[----:B------:R-:W-:-:S04]  /*0220*/  IADD3 R4, PT, PT, RZ, -R4, RZ ;  /* 0x80000004ff047210 */ /* 0x000fc80007ffe0ff */
[----:B------:R-:W-:-:S05]  /*0230*/  PRMT R4, R4, 0x7710, RZ ;  /* 0x0000771004047816 */ /* 0x000fca00000000ff */
[----:B------:R-:W-:-:S05]  /*0240*/  VIADD R4, R4, 0x3ff ;  /* 0x000003ff04047836 */ /* 0x000fca0000000000 */
[----:B------:R-:W-:-:S07]  /*0250*/  LOP3.LUT R4, R4, 0xffff, RZ, 0xc0, !PT ;  /* 0x0000ffff04047812 */ /* 0x000fce00078ec0ff */
[----:B0-----:R-:W-:Y:S05]  /*0260*/  CALL.REL.NOINC `($__internal_598_$__cuda_sm20_div_u16) ;  /* 0x0000000800787944 */ /* 0x001fea0003c00000 */
        /* <DEDUP_REMOVED lines=14> */
.L_x_29473:
        /* <DEDUP_REMOVED lines=10> */
.L_x_29472:
[----:B------:R-:W-:Y:S05]  /*03f0*/  BSYNC.RECONVERGENT B0 ;  /* 0x0000000000007941 */ /* 0x000fea0003800200 */
.L_x_29471:
        /* <DEDUP_REMOVED lines=12> */
.L_x_29476:
        /* <DEDUP_REMOVED lines=24> */
.L_x_29475:
[----:B------:R-:W-:Y:S05]  /*0640*/  BSYNC.RECONVERGENT B0 ;  /* 0x0000000000007941 */ /* 0x000fea0003800200 */
.L_x_29474:
[----:B------:R-:W2:Y:S08]  /*0650*/  S2UR UR5, SR_CgaCtaId ;  /* 0x00000000000579c3 */ /* 0x000eb00000008800 */
[----:B------:R-:W-:Y:S01]  /*0660*/  BAR.SYNC.DEFER_BLOCKING 0x0 ;  /* 0x0000000000007b1d */ /* 0x000fe20000010000 */
[C---:B01----:R-:W-:Y:S01]  /*0670*/  SHF.L.U32 R6, R0.reuse, 0x2, RZ ;  /* 0x0000000200067819 */ /* 0x043fe200000006ff */
[C---:B------:R-:W-:Y:S01]  /*0680*/  VIADD R17, R0.reuse, 0x1 ;  /* 0x0000000100117836 */ /* 0x040fe20000000000 */
[C---:B------:R-:W-:Y:S01]  /*0690*/  LOP3.LUT R9, R0.reuse, 0x3, RZ, 0xc0, !PT ;  /* 0x0000000300097812 */ /* 0x040fe200078ec0ff */
[----:B------:R-:W-:Y:S01]  /*06a0*/  VIADD R25, R0, 0xffffffff ;  /* 0xffffffff00197836 */ /* 0x000fe20000000000 */
[----:B------:R-:W-:Y:S01]  /*06b0*/  LOP3.LUT R3, R6, 0xc, RZ, 0xc0, !PT ;  /* 0x0000000c06037812 */ /* 0x000fe200078ec0ff */
[----:B------:R-:W-:Y:S01]  /*06c0*/  UMOV UR4, 0x400 ;  /* 0x0000040000047882 */ /* 0x000fe20000000000 */
[----:B------:R-:W-:-:S02]  /*06d0*/  LOP3.LUT R17, R17, 0x3, RZ, 0xc0, !PT ;  /* 0x0000000311117812 */ /* 0x000fc400078ec0ff */
[C---:B------:R-:W-:Y:S02]  /*06e0*/  IADD3 R4, PT, PT, R6.reuse, R9, RZ ;  /* 0x0000000906047210 */ /* 0x040fe40007ffe0ff */
[C---:B------:R-:W-:Y:S02]  /*06f0*/  IADD3 R5, PT, PT, R6.reuse, R17, RZ ;  /* 0x0000001106057210 */ /* 0x040fe40007ffe0ff */
[----:B------:R-:W-:Y:S02]  /*0700*/  LOP3.LUT R27, R9, 0x2, RZ, 0x3c, !PT ;  /* 0x00000002091b7812 */ /* 0x000fe400078e3cff */
[----:B------:R-:W-:Y:S02]  /*0710*/  LOP3.LUT R25, R25, 0x3, RZ, 0xc0, !PT ;  /* 0x0000000319197812 */ /* 0x000fe400078ec0ff */
[----:B------:R-:W-:Y:S01]  /*0720*/  IADD3 R18, PT, PT, R6, R27, RZ ;  /* 0x0000001b06127210 */ /* 0x000fe20007ffe0ff */
[----:B--2---:R-:W-:Y:S02]  /*0730*/  ULEA UR8, UR5, UR4, 0x18 ;  /* 0x0000000405087291 */ /* 0x004fe4000f8ec0ff */
[----:B------:R-:W-:-:S04]  /*0740*/  UIADD3 UR4, UPT, UPT, UR4, 0x80, URZ ;  /* 0x0000008004047890 */ /* 0x000fc8000fffe0ff */
[----:B------:R-:W-:-:S03]  /*0750*/  ULEA UR4, UR5, UR4, 0x18 ;  /* 0x0000000405047291 */ /* 0x000fc6000f8ec0ff */
[----:B------:R-:W0:Y:S03]  /*0760*/  LDS R28, [R3+UR8] ;  /* 0x00000008031c7984 */ /* 0x000e260008000800 */
[----:B------:R-:W-:Y:S01]  /*0770*/  LEA R11, R4, UR4, 0x2 ;  /* 0x00000004040b7c11 */ /* 0x000fe2000f8e10ff */
[----:B------:R-:W1:Y:S01]  /*0780*/  LDS R26, [R3+UR8+0x14] ;  /* 0x00001408031a7984 */ /* 0x000e620008000800 */
[----:B------:R-:W-:Y:S02]  /*0790*/  LEA R12, R5, UR4, 0x2 ;  /* 0x00000004050c7c11 */ /* 0x000fe4000f8e10ff */
[----:B------:R-:W-:Y:S01]  /*07a0*/  LEA R18, R18, UR4, 0x2 ;  /* 0x0000000412127c11 */ /* 0x000fe2000f8e10ff */
[----:B------:R-:W2:Y:S04]  /*07b0*/  LDS R20, [R3+UR8+0x28] ;  /* 0x0000280803147984 */ /* 0x000ea80008000800 */
[----:B------:R-:W3:Y:S04]  /*07c0*/  LDS R19, [R3+UR8+0x3c] ;  /* 0x00003c0803137984 */ /* 0x000ee80008000800 */
[----:B------:R-:W-:Y:S04]  /*07d0*/  LDS R22, [R11] ;  /* 0x000000000b167984 */ /* 0x000fe80000000800 */
[----:B------:R-:W-:Y:S04]  /*07e0*/  LDS R21, [R11+0x800] ;  /* 0x000800000b157984 */ /* 0x000fe80000000800 */
[----:B------:R-:W-:Y:S04]  /*07f0*/  LDS R5, [R12] ;  /* 0x000000000c057984 */ /* 0x000fe80000000800 */
[----:B------:R-:W-:Y:S04]  /*0800*/  LDS R4, [R12+0x800] ;  /* 0x000800000c047984 */ /* 0x000fe80000000800 */
[----:B0-----:R-:W0:Y:S04]  /*0810*/  SHFL.IDX PT, R13, R28, R9, 0x1c1f ;  /* 0x001c1f091c0d7589 */ /* 0x001e2800000e0000 */
[----:B------:R-:W4:Y:S04]  /*0820*/  SHFL.IDX PT, R23, R28, R17, 0x1c1f ;  /* 0x001c1f111c177589 */ /* 0x000f2800000e0000 */
[----:B-1----:R-:W1:Y:S04]  /*0830*/  SHFL.IDX PT, R7, R26, R9, 0x1c1f ;  /* 0x001c1f091a077589 */ /* 0x002e6800000e0000 */
[----:B------:R-:W5:Y:S04]  /*0840*/  SHFL.IDX PT, R8, R26, R17, 0x1c1f ;  /* 0x001c1f111a087589 */ /* 0x000f6800000e0000 */
[----:B--2---:R-:W2:Y:S04]  /*0850*/  SHFL.IDX PT, R10, R20, R9, 0x1c1f ;  /* 0x001c1f09140a7589 */ /* 0x004ea800000e0000 */
[----:B---3--:R-:W3:Y:S01]  /*0860*/  SHFL.IDX PT, R15, R19, R9, 0x1c1f ;  /* 0x001c1f09130f7589 */ /* 0x008ee200000e0000 */
[----:B0-----:R-:W-:-:S03]  /*0870*/  IMAD R0, R22, R13, RZ ;  /* 0x0000000d16007224 */ /* 0x001fc600078e02ff */
[----:B------:R-:W0:Y:S01]  /*0880*/  SHFL.IDX PT, R14, R20, R17, 0x1c1f ;  /* 0x001c1f11140e7589 */ /* 0x000e2200000e0000 */
[----:B------:R-:W-:Y:S01]  /*0890*/  IMAD R3, R13, R21, RZ ;  /* 0x000000150d037224 */ /* 0x000fe200078e02ff */
[----:B------:R-:W-:Y:S01]  /*08a0*/  IADD3 R13, PT, PT, R6, R25, RZ ;  /* 0x00000019060d7210 */ /* 0x000fe20007ffe0ff */
[----:B----4-:R-:W-:Y:S01]  /*08b0*/  IMAD R0, R5, R23, R0 ;  /* 0x0000001705007224 */ /* 0x010fe200078e0200 */
[----:B------:R-:W4:Y:S01]  /*08c0*/  SHFL.IDX PT, R24, R19, R17, 0x1c1f ;  /* 0x001c1f1113187589 */ /* 0x000f2200000e0000 */
[----:B------:R-:W-:Y:S01]  /*08d0*/  IMAD R3, R23, R4, R3 ;  /* 0x0000000417037224 */ /* 0x000fe200078e0203 */
[----:B------:R-:W-:Y:S01]  /*08e0*/  LEA R13, R13, UR4, 0x2 ;  /* 0x000000040d0d7c11 */ /* 0x000fe2000f8e10ff */
[----:B-1----:R-:W-:Y:S01]  /*08f0*/  IMAD R11, R22, R7, RZ ;  /* 0x00000007160b7224 */ /* 0x002fe200078e02ff */
[----:B------:R-:W-:Y:S01]  /*0900*/  LDS R9, [R18+0x800] ;  /* 0x0008000012097984 */ /* 0x000fe20000000800 */
[----:B------:R-:W-:Y:S02]  /*0910*/  IMAD R23, R7, R21, RZ ;  /* 0x0000001507177224 */ /* 0x000fe400078e02ff */
[----:B-----5:R-:W-:Y:S01]  /*0920*/  IMAD R6, R5, R8, R11 ;  /* 0x0000000805067224 */ /* 0x020fe200078e020b */
[----:B------:R-:W-:Y:S01]  /*0930*/  LDS R7, [R18] ;  /* 0x0000000012077984 */ /* 0x000fe20000000800 */
[----:B------:R-:W-:-:S02]  /*0940*/  IMAD R8, R8, R4, R23 ;  /* 0x0000000408087224 */ /* 0x000fc400078e0217 */
[----:B--2---:R-:W-:Y:S01]  /*0950*/  IMAD R12, R22, R10, RZ ;  /* 0x0000000a160c7224 */ /* 0x004fe200078e02ff */
[----:B------:R-:W1:Y:S01]  /*0960*/  S2R R11, SR_TID.X ;  /* 0x00000000000b7919 */ /* 0x000e620000002100 */
[----:B------:R-:W-:Y:S02]  /*0970*/  IMAD R23, R10, R21, RZ ;  /* 0x000000150a177224 */ /* 0x000fe400078e02ff */
[----:B---3--:R-:W-:Y:S01]  /*0980*/  IMAD R22, R22, R15, RZ ;  /* 0x0000000f16167224 */ /* 0x008fe200078e02ff */
[----:B------:R-:W-:Y:S01]  /*0990*/  LDS R10, [R13] ;  /* 0x000000000d0a7984 */ /* 0x000fe20000000800 */
[----:B------:R-:W-:-:S03]  /*09a0*/  IMAD R21, R15, R21, RZ ;  /* 0x000000150f157224 */ /* 0x000fc600078e02ff */
[----:B------:R-:W-:Y:S01]  /*09b0*/  LDS R13, [R13+0x800] ;  /* 0x000800000d0d7984 */ /* 0x000fe20000000800 */
[C---:B0-----:R-:W-:Y:S02]  /*09c0*/  IMAD R12, R5.reuse, R14, R12 ;  /* 0x0000000e050c7224 */ /* 0x041fe400078e020c */
[----:B------:R-:W-:Y:S01]  /*09d0*/  IMAD R14, R14, R4, R23 ;  /* 0x000000040e0e7224 */ /* 0x000fe200078e0217 */
[----:B------:R-:W0:Y:S01]  /*09e0*/  SHFL.IDX PT, R16, R28, R27, 0x1c1f ;  /* 0x001c1f1b1c107589 */ /* 0x000e2200000e0000 */
[----:B----4-:R-:W-:Y:S02]  /*09f0*/  IMAD R22, R5, R24, R22 ;  /* 0x0000001805167224 */ /* 0x010fe400078e0216 */
[----:B------:R-:W-:Y:S01]  /*0a00*/  IMAD R21, R24, R4, R21 ;  /* 0x0000000418157224 */ /* 0x000fe200078e0215 */
[----:B------:R-:W2:Y:S01]  /*0a10*/  SHFL.IDX PT, R15, R26, R27, 0x1c1f ;  /* 0x001c1f1b1a0f7589 */ /* 0x000ea200000e0000 */
[----:B------:R-:W3:Y:S03]  /*0a20*/  LDC.64 R4, c[0x0][0x3a0] ;  /* 0x0000e800ff047b82 */ /* 0x000ee60000000a00 */
[----:B------:R-:W4:Y:S04]  /*0a30*/  SHFL.IDX PT, R17, R20, R27, 0x1c1f ;  /* 0x001c1f1b14117589 */ /* 0x000f2800000e0000 */
[----:B------:R5:W5:Y:S04]  /*0a40*/  SHFL.IDX PT, R18, R19, R27, 0x1c1f ;  /* 0x001c1f1b13127589 */ /* 0x000b6800000e0000 */
[----:B------:R-:W5:Y:S04]  /*0a50*/  SHFL.IDX PT, R23, R28, R25, 0x1c1f ;  /* 0x001c1f191c177589 */ /* 0x000f6800000e0000 */
[----:B------:R-:W3:Y:S01]  /*0a60*/  SHFL.IDX PT, R29, R26, R25, 0x1c1f ;  /* 0x001c1f191a1d7589 */ /* 0x000ee200000e0000 */
[----:B-1----:R-:W-:-:S03]  /*0a70*/  IMAD R11, R2, 0x400, R11 ;  /* 0x00000400020b7824 */ /* 0x002fc600078e020b */
[----:B------:R-:W1:Y:S01]  /*0a80*/  SHFL.IDX PT, R20, R20, R25, 0x1c1f ;  /* 0x001c1f1914147589 */ /* 0x000e6200000e0000 */
[C---:B0-----:R-:W-:Y:S02]  /*0a90*/  IMAD R0, R7.reuse, R16, R0 ;  /* 0x0000001007007224 */ /* 0x041fe400078e0200 */
[----:B------:R-:W-:Y:S01]  /*0aa0*/  IMAD R16, R16, R9, R3 ;  /* 0x0000000910107224 */ /* 0x000fe200078e0203 */
[----:B------:R-:W0:Y:S01]  /*0ab0*/  SHFL.IDX PT, R19, R19, R25, 0x1c1f ;  /* 0x001c1f1913137589 */ /* 0x000e2200000e0000 */
[----:B--2---:R-:W-:Y:S02]  /*0ac0*/  IMAD R6, R7, R15, R6 ;  /* 0x0000000f07067224 */ /* 0x004fe400078e0206 */
[-C--:B------:R-:W-:Y:S02]  /*0ad0*/  IMAD R8, R15, R9.reuse, R8 ;  /* 0x000000090f087224 */ /* 0x080fe400078e0208 */
[----:B----4-:R-:W-:Y:S02]  /*0ae0*/  IMAD R14, R17, R9, R14 ;  /* 0x00000009110e7224 */ /* 0x010fe400078e020e */
[----:B-----5:R-:W-:-:S02]  /*0af0*/  IMAD R27, R7, R17, R12 ;  /* 0x00000011071b7224 */ /* 0x020fc400078e020c */
[----:B------:R-:W-:Y:S02]  /*0b00*/  IMAD R22, R7, R18, R22 ;  /* 0x0000001207167224 */ /* 0x000fe400078e0216 */
[----:B------:R-:W-:Y:S02]  /*0b10*/  IMAD R18, R18, R9, R21 ;  /* 0x0000000912127224 */ /* 0x000fe400078e0215 */
[C---:B------:R-:W-:Y:S02]  /*0b20*/  IMAD R3, R10.reuse, R23, R0 ;  /* 0x000000170a037224 */ /* 0x040fe400078e0200 */
[----:B---3--:R-:W-:Y:S01]  /*0b30*/  IMAD.WIDE.U32 R4, R11, 0x4, R4 ;  /* 0x000000040b047825 */ /* 0x008fe200078e0004 */
[----:B------:R-:W-:Y:S03]  /*0b40*/  BAR.SYNC.DEFER_BLOCKING 0x0 ;  /* 0x0000000000007b1d */ /* 0x000fe60000010000 */
[----:B------:R-:W-:-:S02]  /*0b50*/  IMAD R7, R10, R29, R6 ;  /* 0x0000001d0a077224 */ /* 0x000fc400078e0206 */
[-C--:B------:R-:W-:Y:S02]  /*0b60*/  IMAD R23, R23, R13.reuse, R16 ;  /* 0x0000000d17177224 */ /* 0x080fe400078e0210 */
[-C--:B------:R-:W-:Y:S02]  /*0b70*/  IMAD R29, R29, R13.reuse, R8 ;  /* 0x0000000d1d1d7224 */ /* 0x080fe400078e0208 */
[----:B-1----:R-:W-:Y:S02]  /*0b80*/  IMAD R11, R20, R13, R14 ;  /* 0x0000000d140b7224 */ /* 0x002fe400078e020e */
[C---:B------:R-:W-:Y:S02]  /*0b90*/  IMAD R27, R10.reuse, R20, R27 ;  /* 0x000000140a1b7224 */ /* 0x040fe400078e021b */
[----:B0-----:R-:W-:Y:S02]  /*0ba0*/  IMAD R9, R10, R19, R22 ;  /* 0x000000130a097224 */ /* 0x001fe400078e0216 */
        /* <DEDUP_REMOVED lines=10> */
        .weak           $__internal_598_$__cuda_sm20_div_u16
        .type           $__internal_598_$__cuda_sm20_div_u16,@function
        .size           $__internal_598_$__cuda_sm20_div_u16,(.L_x_39101 - $__internal_598_$__cuda_sm20_div_u16)
$__internal_598_$__cuda_sm20_div_u16:
        /* <DEDUP_REMOVED lines=18> */
[----:B------:R-:W-:Y:S06]  /*0d70*/  RET.REL.NODEC R4 `(_Z9cuda_gemmIiLi128ELi1ELi1ELi1024ELi4ELi4ELi64ELi1ELi1EEviiiPT_S1_S1_iii) ;  /* 0xfffffff004a07950 */ /* 0x000fec0003c3ffff */
.L_x_29477:
        /* <DEDUP_REMOVED lines=16> */
.L_x_39101:


//--------------------- .text._Z9cuda_gemmIiLi128ELi1ELi1ELi1024ELi4ELi4ELi64ELi1ELi0EEviiiPT_S1_S1_iii --------------------------
	.section	.text._Z9cuda_gemmIiLi128ELi1ELi1ELi1024ELi4ELi4ELi64ELi1ELi0EEviiiPT_S1_S1_iii,"ax",@progbits
	.align	128
        .global         _Z9cuda_gemmIiLi128ELi1ELi1ELi1024ELi4ELi4ELi64ELi1ELi0EEviiiPT_S1_S1_iii
        .type           _Z9cuda_gemmIiLi128ELi1ELi1ELi1024ELi4ELi4ELi64ELi1ELi0EEviiiPT_S1_S1_iii,@function
        .size           _Z9cuda_gemmIiLi128ELi1ELi1ELi1024ELi4ELi4ELi64ELi1ELi0EEviiiPT_S1_S1_iii,(.L_x_39103 - _Z9cuda_gemmIiLi128ELi1ELi1ELi1024ELi4ELi4ELi64ELi1ELi0EEviiiPT_S1_S1_iii)
        .other          _Z9cuda_gemmIiLi128ELi1ELi1ELi1024ELi4ELi4ELi64ELi1ELi0EEviiiPT_S1_S1_iii,@"STO_CUDA_ENTRY STV_DEFAULT"
_Z9cuda_gemmIiLi128ELi1ELi1ELi1024ELi4ELi4ELi64ELi1ELi0EEviiiPT_S1_S1_iii:
.text._Z9cuda_gemmIiLi128ELi1ELi1ELi1024ELi4ELi4ELi64ELi1ELi0EEviiiPT_S1_S1_iii:
        /* <DEDUP_REMOVED lines=59> */
.L_x_29480:
        /* <DEDUP_REMOVED lines=25> */
.L_x_29479:
[----:B------:R-:W-:Y:S05]  /*0540*/  BSYNC.RECONVERGENT B0 ;  /* 0x0000000000007941 */ /* 0x000fea0003800200 */
.L_x_29478:
[----:B------:R-:W-:Y:S01]  /*0550*/  IMAD.MOV.U32 R4, RZ, RZ, 0x80 ;  /* 0x00000080ff047424 */ /* 0x000fe200078e00ff */
[----:B------:R-:W-:Y:S01]  /*0560*/  MOV R5, 0x590 ;  /* 0x0000059000057802 */ /* 0x000fe20000000f00 */
[----:B------:R-:W-:-:S07]  /*0570*/  IMAD.MOV.U32 R21, RZ, RZ, R6 ;  /* 0x000000ffff157224 */ /* 0x000fce00078e0006 */
[----:B0-----:R-:W-:Y:S05]  /*0580*/  CALL.REL.NOINC `($__internal_599_$__cuda_sm20_div_s16) ;  /* 0x0000001c000c7944 */ /* 0x001fea0003c00000 */
[----:B------:R-:W-:Y:S02]  /*0590*/  PRMT R21, R6, 0x9910, RZ ;  /* 0x0000991006157816 */ /* 0x000fe400000000ff */
[----:B------:R-:W-:Y:S02]  /*05a0*/  MOV R4, 0x4 ;  /* 0x0000000400047802 */ /* 0x000fe40000000f00 */
[----:B------:R-:W-:-:S07]  /*05b0*/  MOV R5, 0x5d0 ;  /* 0x000005d000057802 */ /* 0x000fce0000000f00 */
[----:B------:R-:W-:Y:S05]  /*05c0*/  CALL.REL.NOINC `($__internal_599_$__cuda_sm20_div_s16) ;  /* 0x0000001800fc7944 */ /* 0x000fea0003c00000 */
        /* <DEDUP_REMOVED lines=28> */
[----:B------:R-:W-:-:S03]  /*0790*/  LOP3.LUT R5, R29, 0xffff, RZ, 0xc0, !PT ;  /* 0x0000ffff1d057812 */ /* 0x000fc600078ec0ff */
[----:B------:R-:W-:-:S04]  /*07a0*/  IMAD.MOV R0, RZ, RZ, -R0 ;  /* 0x000000ffff007224 */ /* 0x000fc800078e0a00 */
[----:B------:R-:W-:Y:S01]  /*07b0*/  @P1 VIADD R2, R2, 0x1 ;  /* 0x0000000102021836 */ /* 0x000fe20000000000 */
[----:B------:R-:W-:Y:S02]  /*07c0*/  @!P2 LOP3.LUT R2, RZ, R22, RZ, 0x33, !PT ;  /* 0x00000016ff02a212 */ /* 0x000fe400078e33ff */
[----:B------:R-:W-:Y:S02]  /*07d0*/  PRMT R4, R0, 0x7710, RZ ;  /* 0x0000771000047816 */ /* 0x000fe400000000ff */
[----:B------:R-:W-:-:S03]  /*07e0*/  IADD3 R0, PT, PT, -R2, RZ, RZ ;  /* 0x000000ff02007210 */ /* 0x000fc60007ffe1ff */
[----:B------:R-:W-:Y:S02]  /*07f0*/  VIADD R4, R4, 0x3ff ;  /* 0x000003ff04047836 */ /* 0x000fe40000000000 */
[----:B------:R-:W-:-:S03]  /*0800*/  IMAD R0, R22, R0, R25 ;  /* 0x0000000016007224 */ /* 0x000fc600078e0219 */
[----:B------:R-:W-:Y:S02]  /*0810*/  LOP3.LUT R4, R4, 0xffff, RZ, 0xc0, !PT ;  /* 0x0000ffff04047812 */ /* 0x000fe400078ec0ff */
[----:B-1----:R-:W-:-:S07]  /*0820*/  LOP3.LUT R24, R0, 0x3, RZ, 0xc0, !PT ;  /* 0x0000000300187812 */ /* 0x002fce00078ec0ff */
[----:B------:R-:W-:Y:S05]  /*0830*/  CALL.REL.NOINC `($__internal_600_$__cuda_sm20_div_u16) ;  /* 0x0000001800c47944 */ /* 0x000fea0003c00000 */
        /* <DEDUP_REMOVED lines=10> */
[----:B------:R-:W-:-:S03]  /*08e0*/  LOP3.LUT R13, R5, 0x3, RZ, 0xc0, !PT ;  /* 0x00000003050d7812 */ /* 0x000fc600078ec0ff */
[----:B------:R-:W-:-:S05]  /*08f0*/  VIADD R4, R4, 0x80 ;  /* 0x0000008004047836 */ /* 0x000fca0000000000 */
[----:B0-----:R-:W-:-:S07]  /*0900*/  LEA R9, R9, R4, 0x18 ;  /* 0x0000000409097211 */ /* 0x001fce00078ec0ff */
.L_x_29483:
[----:B0-----:R-:W0:Y:S01]  /*0910*/  LDC.64 R4, c[0x0][0x390] ;  /* 0x0000e400ff047b82 */ /* 0x001e220000000a00 */
[----:B------:R-:W-:-:S05]  /*0920*/  LEA R7, R20, R30, 0xa ;  /* 0x0000001e14077211 */ /* 0x000fca00078e50ff */
        /* <DEDUP_REMOVED lines=9> */
.L_x_29482:
[----:B------:R-:W-:Y:S05]  /*09c0*/  BSYNC.RECONVERGENT B0 ;  /* 0x0000000000007941 */ /* 0x000fea0003800200 */
.L_x_29481:
[----:B------:R-:W-:Y:S04]  /*09d0*/  BSSY.RECONVERGENT B0, `(.L_x_29484) ;  /* 0x0000021000007945 */ /* 0x000fe80003800200 */
[----:B------:R-:W-:Y:S05]  /*09e0*/  @!P1 BRA `(.L_x_29485) ;  /* 0x00000000007c9947 */ /* 0x000fea0003800000 */
[----:B------:R-:W1:Y:S01]  /*09f0*/  S2R R31, SR_CgaCtaId ;  /* 0x00000000001f7919 */ /* 0x000e620000008800 */
[----:B------:R-:W2:Y:S01]  /*0a00*/  LDC.64 R26, c[0x0][0x390] ;  /* 0x0000e400ff1a7b82 */ /* 0x000ea20000000a00 */
[----:B0-----:R-:W-:-:S04]  /*0a10*/  MOV R4, 0x400 ;  /* 0x0000040000047802 */ /* 0x001fc80000000f00 */
[----:B------:R-:W-:-:S04]  /*0a20*/  IADD3 R4, PT, PT, R4, 0x80, RZ ;  /* 0x0000008004047810 */ /* 0x000fc80007ffe0ff */
[----:B-1----:R-:W-:-:S07]  /*0a30*/  LEA R31, R31, R4, 0x18 ;  /* 0x000000041f1f7211 */ /* 0x002fce00078ec0ff */
.L_x_29486:
[C-C-:B-1----:R-:W-:Y:S02]  /*0a40*/  IMAD.IADD R9, R29.reuse, 0x1, R30.reuse ;  /* 0x000000011d097824 */ /* 0x142fe400078e021e */
[C---:B------:R-:W-:Y:S02]  /*0a50*/  IMAD R5, R20.reuse, 0x400, R30 ;  /* 0x0000040014057824 */ /* 0x040fe400078e021e */
[--C-:B------:R-:W-:Y:S02]  /*0a60*/  IMAD.IADD R8, R29, 0x1, R9.reuse ;  /* 0x000000011d087824 */ /* 0x100fe400078e0209 */
[----:B------:R-:W-:Y:S02]  /*0a70*/  IMAD R9, R20, 0x400, R9 ;  /* 0x0000040014097824 */ /* 0x000fe400078e0209 */
[----:B--2---:R-:W-:Y:S01]  /*0a80*/  IMAD.WIDE R4, R5, 0x4, R26 ;  /* 0x0000000405047825 */ /* 0x004fe200078e021a */
[----:B------:R-:W-:-:S03]  /*0a90*/  IADD3 R32, PT, PT, R29, R8, RZ ;  /* 0x000000081d207210 */ /* 0x000fc60007ffe0ff */
[C---:B------:R-:W-:Y:S02]  /*0aa0*/  IMAD R13, R20.reuse, 0x400, R8 ;  /* 0x00000400140d7824 */ /* 0x040fe400078e0208 */
[----:B------:R-:W-:Y:S01]  /*0ab0*/  IMAD R17, R20, 0x400, R32 ;  /* 0x0000040014117824 */ /* 0x000fe200078e0220 */
[----:B------:R-:W2:Y:S01]  /*0ac0*/  LDG.E.128 R4, desc[UR6][R4.64] ;  /* 0x0000000604047981 */ /* 0x000ea2000c1e1d00 */
[----:B------:R-:W-:-:S04]  /*0ad0*/  IMAD.WIDE R8, R9, 0x4, R26 ;  /* 0x0000000409087825 */ /* 0x000fc800078e021a */
        /* <DEDUP_REMOVED lines=16> */
.L_x_29485:
[----:B------:R-:W-:Y:S05]  /*0be0*/  BSYNC.RECONVERGENT B0 ;  /* 0x0000000000007941 */ /* 0x000fea0003800200 */
.L_x_29484:
        /* <DEDUP_REMOVED lines=9> */
[----:B------:R-:W-:Y:S01]  /*0c80*/  BSSY B1, `(.L_x_29488) ;  /* 0x0000084000017945 */ /* 0x000fe20003800000 */
[C---:B------:R-:W-:Y:S02]  /*0c90*/  VIADD R8, R24.reuse, 0x2 ;  /* 0x0000000218087836 */ /* 0x040fe40000000000 */
[----:B------:R-:W-:Y:S01]  /*0ca0*/  VIADD R10, R24, 0x3 ;  /* 0x00000003180a7836 */ /* 0x000fe20000000000 */
[-C--:B0-----:R-:W-:Y:S02]  /*0cb0*/  ISETP.GE.AND P0, PT, R6, R5.reuse, PT ;  /* 0x000000050600720c */ /* 0x081fe40003f06270 */
[-C--:B------:R-:W-:Y:S02]  /*0cc0*/  ISETP.GE.AND P1, PT, R8, R5.reuse, PT ;  /* 0x000000050800720c */ /* 0x080fe40003f26270 */
[----:B------:R-:W-:-:S02]  /*0cd0*/  ISETP.GE.AND P2, PT, R10, R5, PT ;  /* 0x000000050a00720c */ /* 0x000fc40003f46270 */
[C---:B------:R-:W-:Y:S02]  /*0ce0*/  SEL R7, R5.reuse, RZ, P0 ;  /* 0x000000ff05077207 */ /* 0x040fe40000000000 */
[C---:B------:R-:W-:Y:S02]  /*0cf0*/  SEL R9, R5.reuse, RZ, P1 ;  /* 0x000000ff05097207 */ /* 0x040fe40000800000 */
[C---:B------:R-:W-:Y:S02]  /*0d00*/  SEL R11, R5.reuse, RZ, P2 ;  /* 0x000000ff050b7207 */ /* 0x040fe40001000000 */
[----:B------:R-:W-:Y:S02]  /*0d10*/  ISETP.GE.AND P0, PT, R24, R5, PT ;  /* 0x000000051800720c */ /* 0x000fe40003f06270 */
[----:B------:R-:W-:Y:S01]  /*0d20*/  IADD3 R6, PT, PT, R6, -R7, RZ ;  /* 0x8000000706067210 */ /* 0x000fe20007ffe0ff */
[----:B------:R-:W-:Y:S01]  /*0d30*/  IMAD.IADD R7, R8, 0x1, -R9 ;  /* 0x0000000108077824 */ /* 0x000fe200078e0a09 */
[----:B------:R-:W-:Y:S01]  /*0d40*/  SEL R13, R5, RZ, P0 ;  /* 0x000000ff050d7207 */ /* 0x000fe20000000000 */
[----:B------:R-:W-:Y:S01]  /*0d50*/  IMAD.IADD R8, R10, 0x1, -R11 ;  /* 0x000000010a087824 */ /* 0x000fe200078e0a0b */
[C---:B------:R-:W-:Y:S01]  /*0d60*/  IADD3 R11, PT, PT, R0.reuse, -0x1, RZ ;  /* 0xffffffff000b7810 */ /* 0x040fe20007ffe0ff */
[----:B------:R-:W-:Y:S01]  /*0d70*/  VIADD R10, R0, 0x1 ;  /* 0x00000001000a7836 */ /* 0x000fe20000000000 */
[----:B------:R-:W-:-:S02]  /*0d80*/  VIMNMX R9, PT, PT, R4, 0x4, PT ;  /* 0x0000000404097848 */ /* 0x000fc40003fe0100 */
[----:B------:R-:W-:Y:S02]  /*0d90*/  CS2R R4, SRZ ;  /* 0x0000000000047805 */ /* 0x000fe4000001ff00 */
[----:B------:R-:W-:Y:S01]  /*0da0*/  LOP3.LUT R11, R11, 0x3, RZ, 0xc0, !PT ;  /* 0x000000030b0b7812 */ /* 0x000fe200078ec0ff */
[----:B------:R-:W-:Y:S01]  /*0db0*/  IMAD.IADD R12, R24, 0x1, -R13 ;  /* 0x00000001180c7824 */ /* 0x000fe200078e0a0d */
[----:B------:R-:W-:-:S07]  /*0dc0*/  LOP3.LUT R10, R10, 0x3, RZ, 0xc0, !PT ;  /* 0x000000030a0a7812 */ /* 0x000fce00078ec0ff */
.L_x_29504:
[----:B0-----:R-:W0:Y:S01]  /*0dd0*/  LDC R18, c[0x0][0x3ac] ;  /* 0x0000eb00ff127b82 */ /* 0x001e220000000800 */
[--C-:B------:R-:W-:Y:S01]  /*0de0*/  IMAD.IADD R17, R0, 0x1, R5.reuse ;  /* 0x0000000100117824 */ /* 0x100fe200078e0205 */
[----:B------:R-:W-:Y:S01]  /*0df0*/  ISETP.GE.AND P5, PT, R2, R9, PT ;  /* 0x000000090200720c */ /* 0x000fe20003fa6270 */
        /* <DEDUP_REMOVED lines=14> */
.L_x_29489:
        /* <DEDUP_REMOVED lines=8> */
.L_x_29490:
        /* <DEDUP_REMOVED lines=9> */
.L_x_29491:
        /* <DEDUP_REMOVED lines=8> */
.L_x_29492:
[----:B------:R-:W-:Y:S04]  /*1070*/  BSSY B0, `(.L_x_29493) ;  /* 0x0000042000007945 */ /* 0x000fe80003800000 */
[----:B------:R-:W-:Y:S05]  /*1080*/  @P5 BRA `(.L_x_29494) ;  /* 0x0000000400005947 */ /* 0x000fea0003800000 */
[----:B------:R-:W4:Y:S01]  /*1090*/  S2R R26, SR_CgaCtaId ;  /* 0x00000000001a7919 */ /* 0x000f220000008800 */
[----:B------:R-:W-:Y:S02]  /*10a0*/  MOV R17, 0x400 ;  /* 0x0000040000117802 */ /* 0x000fe40000000f00 */
[----:B------:R-:W-:Y:S02]  /*10b0*/  SHF.L.U32 R19, R25, 0x2, RZ ;  /* 0x0000000219137819 */ /* 0x000fe400000006ff */
[----:B------:R-:W-:Y:S01]  /*10c0*/  ISETP.GT.U32.AND P1, PT, R18, 0x40, PT ;  /* 0x000000401200780c */ /* 0x000fe20003f24070 */
[----:B------:R-:W-:Y:S01]  /*10d0*/  IMAD R18, R3, R4, RZ ;  /* 0x0000000403127224 */ /* 0x000fe200078e02ff */
[----:B------:R-:W-:Y:S02]  /*10e0*/  LOP3.LUT R19, R19, 0xc, RZ, 0xc0, !PT ;  /* 0x0000000c13137812 */ /* 0x000fe400078ec0ff */
[----:B----4-:R-:W-:Y:S01]  /*10f0*/  LEA R17, R26, R17, 0x18 ;  /* 0x000000111a117211 */ /* 0x010fe200078ec0ff */
[----:B------:R-:W-:-:S08]  /*1100*/  IMAD.MOV.U32 R26, RZ, RZ, R2 ;  /* 0x000000ffff1a7224 */ /* 0x000fd000078e0002 */
.L_x_29503:
        /* <DEDUP_REMOVED lines=9> */
.L_x_29507:
[----:B----4-:R-:W-:Y:S01]  /*11a0*/  IMAD R27, R15, R30, RZ ;  /* 0x0000001e0f1b7224 */ /* 0x010fe200078e02ff */
[----:B------:R-:W-:Y:S06]  /*11b0*/  @!P2 BRA `(.L_x_29497) ;  /* 0x000000000010a947 */ /* 0x000fec0003800000 */
[----:B------:R-:W-:-:S03]  /*11c0*/  UMOV UR4, 0xffffffff ;  /* 0xffffffff00047882 */ /* 0x000fc60000000000 */
[----:B------:R-:W-:Y:S05]  /*11d0*/  BRA.DIV UR4, `(.L_x_29498) ;  /* 0x0000000e04887947 */ /* 0x000fea000b800000 */
[----:B------:R4:W0:Y:S02]  /*11e0*/  SHFL.IDX PT, R29, R31, R6, 0x1c1f ;  /* 0x001c1f061f1d7589 */ /* 0x00082400000e0000 */
.L_x_29510:
[----:B01----:R-:W-:-:S07]  /*11f0*/  IMAD R27, R14, R29, R27 ;  /* 0x0000001d0e1b7224 */ /* 0x003fce00078e021b */
.L_x_29497:
[----:B------:R-:W-:-:S13]  /*1200*/  ISETP.GE.AND P2, PT, R28, 0x3, PT ;  /* 0x000000031c00780c */ /* 0x000fda0003f46270 */
[----:B------:R-:W-:Y:S05]  /*1210*/  @!P2 BRA `(.L_x_29499) ;  /* 0x000000000010a947 */ /* 0x000fea0003800000 */
[----:B------:R-:W-:-:S03]  /*1220*/  UMOV UR4, 0xffffffff ;  /* 0xffffffff00047882 */ /* 0x000fc60000000000 */
[----:B------:R-:W-:Y:S05]  /*1230*/  BRA.DIV UR4, `(.L_x_29500) ;  /* 0x0000000e04947947 */ /* 0x000fea000b800000 */
[----:B------:R0:W0:Y:S02]  /*1240*/  SHFL.IDX PT, R29, R31, R7, 0x1c1f ;  /* 0x001c1f071f1d7589 */ /* 0x00002400000e0000 */
.L_x_29513:
[----:B0-2---:R-:W-:-:S07]  /*1250*/  IMAD R27, R16, R29, R27 ;  /* 0x0000001d101b7224 */ /* 0x005fce00078e021b */
.L_x_29499:
[----:B------:R-:W-:-:S13]  /*1260*/  ISETP.GE.AND P2, PT, R28, 0x4, PT ;  /* 0x000000041c00780c */ /* 0x000fda0003f46270 */
[----:B------:R-:W-:Y:S05]  /*1270*/  @!P2 BRA `(.L_x_29501) ;  /* 0x000000000064a947 */ /* 0x000fea0003800000 */
[----:B------:R-:W-:-:S03]  /*1280*/  UMOV UR4, 0xffffffff ;  /* 0xffffffff00047882 */ /* 0x000fc60000000000 */
[----:B------:R-:W-:Y:S05]  /*1290*/  BRA.DIV UR4, `(.L_x_29502) ;  /* 0x0000000e04a07947 */ /* 0x000fea000b800000 */
[----:B------:R0:W0:Y:S02]  /*12a0*/  SHFL.IDX PT, R28, R31, R8, 0x1c1f ;  /* 0x001c1f081f1c7589 */ /* 0x00002400000e0000 */
.L_x_29516:
[----:B0--3--:R-:W-:Y:S01]  /*12b0*/  IMAD R27, R13, R28, R27 ;  /* 0x0000001c0d1b7224 */ /* 0x009fe200078e021b */
[----:B------:R-:W-:Y:S06]  /*12c0*/  BRA `(.L_x_29501) ;  /* 0x0000000000507947 */ /* 0x000fec0003800000 */
.L_x_29495:
[----:B------:R-:W4:Y:S02]  /*12d0*/  LDC R27, c[0x0][0x3ac] ;  /* 0x0000eb00ff1b7b82 */ /* 0x000f240000000800 */
[C---:B----4-:R-:W-:Y:S02]  /*12e0*/  ISETP.GE.AND P4, PT, R27.reuse, 0x3, PT ;  /* 0x000000031b00780c */ /* 0x050fe40003f86270 */
[C---:B------:R-:W-:Y:S02]  /*12f0*/  ISETP.GE.AND P2, PT, R27.reuse, 0x1, PT ;  /* 0x000000011b00780c */ /* 0x040fe40003f46270 */
[C---:B------:R-:W-:Y:S02]  /*1300*/  ISETP.GE.AND P3, PT, R27.reuse, 0x2, PT ;  /* 0x000000021b00780c */ /* 0x040fe40003f66270 */
[----:B------:R-:W-:-:S07]  /*1310*/  ISETP.GE.AND P5, PT, R27, 0x4, PT ;  /* 0x000000041b00780c */ /* 0x000fce0003fa6270 */
[C---:B------:R-:W-:Y:S02]  /*1320*/  @P4 IMAD.SHL.U32 R27, R24.reuse, 0x4, RZ ;  /* 0x00000004181b4824 */ /* 0x040fe400078e00ff */
[----:B------:R-:W-:Y:S02]  /*1330*/  @P2 LEA R28, R24, R32, 0x2 ;  /* 0x00000020181c2211 */ /* 0x000fe400078e10ff */
[--C-:B------:R-:W-:Y:S01]  /*1340*/  @P3 IMAD R29, R10, 0x4, R32.reuse ;  /* 0x000000040a1d3824 */ /* 0x100fe200078e0220 */
[----:B------:R-:W-:Y:S01]  /*1350*/  @P4 LOP3.LUT R27, R27, 0x8, RZ, 0x3c, !PT ;  /* 0x000000081b1b4812 */ /* 0x000fe200078e3cff */
[----:B------:R-:W-:Y:S02]  /*1360*/  @P5 IMAD R31, R11, 0x4, R32 ;  /* 0x000000040b1f5824 */ /* 0x000fe400078e0220 */
[----:B------:R-:W0:Y:S01]  /*1370*/  @P2 LDS R28, [R28] ;  /* 0x000000001c1c2984 */ /* 0x000e220000000800 */
[----:B------:R-:W-:Y:S01]  /*1380*/  @P4 IADD3 R30, PT, PT, R32, R27, RZ ;  /* 0x0000001b201e4210 */ /* 0x000fe20007ffe0ff */
[----:B------:R-:W-:-:S02]  /*1390*/  IMAD.MOV.U32 R27, RZ, RZ, RZ ;  /* 0x000000ffff1b7224 */ /* 0x000fc400078e00ff */
[----:B------:R-:W1:Y:S04]  /*13a0*/  @P3 LDS R29, [R29] ;  /* 0x000000001d1d3984 */ /* 0x000e680000000800 */
[----:B------:R-:W2:Y:S04]  /*13b0*/  @P4 LDS R30, [R30] ;  /* 0x000000001e1e4984 */ /* 0x000ea80000000800 */
[----:B------:R-:W3:Y:S01]  /*13c0*/  @P5 LDS R32, [R31] ;  /* 0x000000001f205984 */ /* 0x000ee20000000800 */
[----:B0-----:R-:W-:-:S04]  /*13d0*/  @P2 IMAD R27, R15, R28, RZ ;  /* 0x0000001c0f1b2224 */ /* 0x001fc800078e02ff */
[----:B-1----:R-:W-:-:S04]  /*13e0*/  @P3 IMAD R27, R14, R29, R27 ;  /* 0x0000001d0e1b3224 */ /* 0x002fc800078e021b */
[----:B--2---:R-:W-:-:S04]  /*13f0*/  @P4 IMAD R27, R16, R30, R27 ;  /* 0x0000001e101b4224 */ /* 0x004fc800078e021b */
[----:B---3--:R-:W-:-:S07]  /*1400*/  @P5 IMAD R27, R13, R32, R27 ;  /* 0x000000200d1b5224 */ /* 0x008fce00078e021b */
.L_x_29501:
        /* <DEDUP_REMOVED lines=8> */
.L_x_29494:
[----:B------:R-:W-:Y:S05]  /*1490*/  BSYNC B0 ;  /* 0x0000000000007941 */ /* 0x000fea0003800000 */
.L_x_29493:
[----:B------:R-:W-:Y:S01]  /*14a0*/  VIADD R4, R4, 0x1 ;  /* 0x0000000104047836 */ /* 0x000fe20000000000 */
[----:B------:R-:W-:Y:S06]  /*14b0*/  @!P0 BRA `(.L_x_29504) ;  /* 0xfffffff800448947 */ /* 0x000fec000383ffff */
[----:B------:R-:W-:Y:S05]  /*14c0*/  BSYNC B1 ;  /* 0x0000000000017941 */ /* 0x000fea0003800000 */
.L_x_29488:
[----:B------:R0:W5:Y:S04]  /*14d0*/  LDL.128 R8, [R1] ;  /* 0x0000000001087983 */ /* 0x0001680000100c00 */
[----:B----4-:R4:W5:Y:S02]  /*14e0*/  LDL.128 R4, [R1+0x10] ;  /* 0x0000100001047983 */ /* 0x0109640000100c00 */
.L_x_29487:
[-C--:B------:R-:W-:Y:S01]  /*14f0*/  IABS R2, R22.reuse ;  /* 0x0000001600027213 */ /* 0x080fe20000000000 */
[----:B0-----:R-:W-:Y:S01]  /*1500*/  IMAD R12, R23, R22, RZ ;  /* 0x00000016170c7224 */ /* 0x001fe200078e02ff */
[----:B------:R-:W-:Y:S01]  /*1510*/  IABS R0, R3 ;  /* 0x0000000300007213 */ /* 0x000fe20000000000 */
[----:B------:R-:W-:Y:S01]  /*1520*/  IMAD R25, R20, 0x400, R25 ;  /* 0x0000040014197824 */ /* 0x000fe200078e0219 */
[----:B-1----:R-:W0:Y:S01]  /*1530*/  I2F.RP R14, R2 ;  /* 0x00000002000e7306 */ /* 0x002e220000209400 */
[----:B------:R-:W-:Y:S01]  /*1540*/  IMAD R21, R21, R12, RZ ;  /* 0x0000000c15157224 */ /* 0x000fe200078e02ff */
[----:B------:R-:W-:Y:S01]  /*1550*/  IABS R18, R22 ;  /* 0x0000001600127213 */ /* 0x000fe20000000000 */
[----:B------:R-:W-:Y:S01]  /*1560*/  IMAD.MOV.U32 R12, RZ, RZ, RZ ;  /* 0x000000ffff0c7224 */ /* 0x000fe200078e00ff */
[----:B------:R-:W-:Y:S01]  /*1570*/  ISETP.NE.AND P2, PT, R22, RZ, PT ;  /* 0x000000ff1600720c */ /* 0x000fe20003f45270 */
[----:B------:R-:W-:Y:S05]  /*1580*/  WARPSYNC.ALL ;  /* 0x0000000000007948 */ /* 0x000fea0003800000 */
[----:B--2---:R-:W1:Y:S01]  /*1590*/  I2F.RP R16, R0 ;  /* 0x0000000000107306 */ /* 0x004e620000209400 */
[----:B------:R-:W-:Y:S01]  /*15a0*/  IADD3 R18, PT, PT, RZ, -R18, RZ ;  /* 0x80000012ff127210 */ /* 0x000fe20007ffe0ff */
[----:B------:R-:W-:Y:S01]  /*15b0*/  BAR.SYNC.DEFER_BLOCKING 0x0 ;  /* 0x0000000000007b1d */ /* 0x000fe20000010000 */
[----:B------:R-:W-:-:S02]  /*15c0*/  ISETP.GT.U32.AND P5, PT, R0, 0x1, PT ;  /* 0x000000010000780c */ /* 0x000fc40003fa4070 */
[----:B------:R-:W-:-:S03]  /*15d0*/  LOP3.LUT R20, R3, 0x3, RZ, 0x3c, !PT ;  /* 0x0000000303147812 */ /* 0x000fc600078e3cff */
[----:B0-----:R-:W3:Y:S08]  /*15e0*/  MUFU.RCP R14, R14 ;  /* 0x0000000e000e7308 */ /* 0x001ef00000001000 */
[----:B-1----:R-:W0:Y:S01]  /*15f0*/  MUFU.RCP R16, R16 ;  /* 0x0000001000107308 */ /* 0x002e220000001000 */
[----:B---3--:R-:W-:Y:S01]  /*1600*/  VIADD R13, R14, 0xffffffe ;  /* 0x0ffffffe0e0d7836 */ /* 0x008fe20000000000 */
[----:B------:R-:W-:-:S02]  /*1610*/  IABS R14, R21 ;  /* 0x00000015000e7213 */ /* 0x000fc40000000000 */
[----:B------:R-:W-:-:S04]  /*1620*/  LOP3.LUT R21, R21, R22, RZ, 0x3c, !PT ;  /* 0x0000001615157212 */ /* 0x000fc800078e3cff */
[----:B------:R-:W1:Y:S01]  /*1630*/  F2I.FTZ.U32.TRUNC.NTZ R13, R13 ;  /* 0x0000000d000d7305 */ /* 0x000e62000021f000 */
[----:B------:R-:W-:Y:S01]  /*1640*/  ISETP.GE.AND P4, PT, R21, RZ, PT ;  /* 0x000000ff1500720c */ /* 0x000fe20003f86270 */
[----:B0-----:R-:W-:-:S06]  /*1650*/  VIADD R15, R16, 0xffffffe ;  /* 0x0ffffffe100f7836 */ /* 0x001fcc0000000000 */
[----:B------:R-:W0:Y:S01]  /*1660*/  F2I.FTZ.U32.TRUNC.NTZ R15, R15 ;  /* 0x0000000f000f7305 */ /* 0x000e22000021f000 */
[----:B-1----:R-:W-:-:S05]  /*1670*/  IADD3 R17, PT, PT, RZ, -R13, RZ ;  /* 0x8000000dff117210 */ /* 0x002fca0007ffe0ff */
[----:B------:R-:W-:Y:S01]  /*1680*/  IMAD R17, R17, R2, RZ ;  /* 0x0000000211117224 */ /* 0x000fe200078e02ff */
[----:B0-----:R-:W-:-:S03]  /*1690*/  IADD3 R19, PT, PT, RZ, -R15, RZ ;  /* 0x8000000fff137210 */ /* 0x001fc60007ffe0ff */
[----:B------:R-:W-:Y:S01]  /*16a0*/  IMAD.HI.U32 R12, R13, R17, R12 ;  /* 0x000000110d0c7227 */ /* 0x000fe200078e000c */
[----:B------:R-:W-:-:S03]  /*16b0*/  IADD3 R17, PT, PT, -R0, 0x1, RZ ;  /* 0x0000000100117810 */ /* 0x000fc60007ffe1ff */
[----:B------:R-:W-:Y:S01]  /*16c0*/  IMAD.MOV.U32 R13, RZ, RZ, R14 ;  /* 0x000000ffff0d7224 */ /* 0x000fe200078e000e */
[----:B------:R-:W-:Y:S01]  /*16d0*/  SEL R17, R17, 0x1, !P5 ;  /* 0x0000000111117807 */ /* 0x000fe20006800000 */
[----:B------:R-:W-:Y:S02]  /*16e0*/  IMAD.MOV.U32 R14, RZ, RZ, R18 ;  /* 0x000000ffff0e7224 */ /* 0x000fe400078e0012 */
[----:B------:R-:W-:Y:S01]  /*16f0*/  IMAD.HI.U32 R16, R12, R13, RZ ;  /* 0x0000000d0c107227 */ /* 0x000fe200078e00ff */
[----:B------:R-:W-:-:S03]  /*1700*/  IABS R12, R3 ;  /* 0x00000003000c7213 */ /* 0x000fc60000000000 */
[----:B------:R-:W-:Y:S02]  /*1710*/  IMAD R13, R16, R14, R13 ;  /* 0x0000000e100d7224 */ /* 0x000fe400078e020d */
[----:B------:R-:W-:Y:S02]  /*1720*/  IMAD R19, R19, R0, RZ ;  /* 0x0000000013137224 */ /* 0x000fe400078e02ff */
[----:B------:R-:W-:Y:S01]  /*1730*/  IMAD.MOV.U32 R14, RZ, RZ, RZ ;  /* 0x000000ffff0e7224 */ /* 0x000fe200078e00ff */
[----:B------:R-:W-:Y:S01]  /*1740*/  ISETP.GT.U32.AND P1, PT, R2, R13, PT ;  /* 0x0000000d0200720c */ /* 0x000fe20003f24070 */
[----:B------:R-:W-:Y:S02]  /*1750*/  IMAD.MOV R29, RZ, RZ, -R12 ;  /* 0x000000ffff1d7224 */ /* 0x000fe400078e0a0c */
[----:B------:R-:W-:-:S06]  /*1760*/  IMAD.HI.U32 R19, R15, R19, R14 ;  /* 0x000000130f137227 */ /* 0x000fcc00078e000e */
[----:B------:R-:W-:-:S04]  /*1770*/  IMAD.HI.U32 R12, R19, 0x2, RZ ;  /* 0x00000002130c7827 */ /* 0x000fc800078e00ff */
[-C--:B------:R-:W-:Y:S01]  /*1780*/  @!P1 IADD3 R13, PT, PT, R13, -R2.reuse, RZ ;  /* 0x800000020d0d9210 */ /* 0x080fe20007ffe0ff */
[----:B------:R-:W-:Y:S02]  /*1790*/  IMAD R15, R12, R29, 0x2 ;  /* 0x000000020c0f7424 */ /* 0x000fe400078e021d */
[----:B------:R-:W-:Y:S01]  /*17a0*/  @!P1 VIADD R16, R16, 0x1 ;  /* 0x0000000110109836 */ /* 0x000fe20000000000 */
[----:B------:R-:W-:Y:S01]  /*17b0*/  ISETP.GE.U32.AND P0, PT, R13, R2, PT ;  /* 0x000000020d00720c */ /* 0x000fe20003f06070 */
[----:B------:R-:W-:Y:S01]  /*17c0*/  IMAD.HI.U32 R13, R19, 0x3, RZ ;  /* 0x00000003130d7827 */ /* 0x000fe200078e00ff */
[C---:B------:R-:W-:Y:S02]  /*17d0*/  ISETP.GT.U32.AND P3, PT, R0.reuse, R15, PT ;  /* 0x0000000f0000720c */ /* 0x040fe40003f64070 */
[----:B------:R-:W-:Y:S01]  /*17e0*/  ISETP.GT.U32.AND P1, PT, R0, R17, PT ;  /* 0x000000110000720c */ /* 0x000fe20003f24070 */
[----:B------:R-:W-:Y:S02]  /*17f0*/  VIADD R2, R3, 0x1 ;  /* 0x0000000103027836 */ /* 0x000fe40000000000 */
[----:B------:R-:W-:-:S02]  /*1800*/  IMAD R21, R13, R29, 0x3 ;  /* 0x000000030d157424 */ /* 0x000fc400078e021d */
[----:B------:R-:W-:-:S03]  /*1810*/  IMAD.HI.U32 R14, R19, 0x4, RZ ;  /* 0x00000004130e7827 */ /* 0x000fc600078e00ff */
[----:B------:R-:W-:Y:S01]  /*1820*/  ISETP.GT.U32.AND P5, PT, R0, R21, PT ;  /* 0x000000150000720c */ /* 0x000fe20003fa4070 */
[----:B------:R-:W-:Y:S01]  /*1830*/  IMAD R23, R14, R29, 0x4 ;  /* 0x000000040e177424 */ /* 0x000fe200078e021d */
[----:B------:R-:W-:Y:S01]  /*1840*/  @P0 IADD3 R16, PT, PT, R16, 0x1, RZ ;  /* 0x0000000110100810 */ /* 0x000fe20007ffe0ff */
[----:B------:R-:W-:Y:S01]  /*1850*/  @!P3 IMAD.IADD R15, R15, 0x1, -R0 ;  /* 0x000000010f0fb824 */ /* 0x000fe200078e0a00 */
[----:B------:R-:W-:Y:S01]  /*1860*/  ISETP.GE.U32.AND P0, PT, R2, 0x3, PT ;  /* 0x000000030200780c */ /* 0x000fe20003f06070 */
[----:B------:R-:W-:-:S04]  /*1870*/  IMAD.HI.U32 R18, R19, 0x5, RZ ;  /* 0x0000000513127827 */ /* 0x000fc800078e00ff */
[----:B------:R-:W-:Y:S02]  /*1880*/  IMAD.MOV.U32 R2, RZ, RZ, R16 ;  /* 0x000000ffff027224 */ /* 0x000fe400078e0010 */
[----:B------:R-:W-:Y:S02]  /*1890*/  IMAD.SHL.U32 R16, R3, 0x80, RZ ;  /* 0x0000008003107824 */ /* 0x000fe400078e00ff */
[----:B------:R-:W-:Y:S01]  /*18a0*/  IMAD R27, R18, R29, 0x5 ;  /* 0x00000005121b7424 */ /* 0x000fe200078e021d */
[----:B------:R-:W-:Y:S01]  /*18b0*/  @!P4 IADD3 R2, PT, PT, -R2, RZ, RZ ;  /* 0x000000ff0202c210 */ /* 0x000fe20007ffe1ff */
[----:B------:R-:W-:Y:S01]  /*18c0*/  @!P1 IMAD.IADD R17, R17, 0x1, -R0 ;  /* 0x0000000111119824 */ /* 0x000fe200078e0a00 */
[----:B------:R-:W-:Y:S01]  /*18d0*/  @!P2 LOP3.LUT R2, RZ, R22, RZ, 0x33, !PT ;  /* 0x00000016ff02a212 */ /* 0x000fe200078e33ff */
[----:B------:R-:W-:Y:S01]  /*18e0*/  @!P3 VIADD R12, R12, 0x1 ;  /* 0x000000010c0cb836 */ /* 0x000fe20000000000 */
[----:B------:R-:W-:Y:S01]  /*18f0*/  ISETP.GT.U32.AND P2, PT, R0, R23, PT ;  /* 0x000000170000720c */ /* 0x000fe20003f44070 */
[----:B------:R-:W-:Y:S01]  /*1900*/  @!P5 VIADD R13, R13, 0x1 ;  /* 0x000000010d0dd836 */ /* 0x000fe20000000000 */
[----:B------:R-:W-:Y:S01]  /*1910*/  ISETP.GE.U32.AND P4, PT, R15, R0, PT ;  /* 0x000000000f00720c */ /* 0x000fe20003f86070 */
[----:B------:R-:W-:Y:S01]  /*1920*/  IMAD.HI.U32 R15, R19, 0x6, RZ ;  /* 0x00000006130f7827 */ /* 0x000fe200078e00ff */
[----:B------:R-:W-:-:S02]  /*1930*/  SEL R22, R16, RZ, !P0 ;  /* 0x000000ff10167207 */ /* 0x000fc40004000000 */
[-C--:B------:R-:W-:Y:S01]  /*1940*/  @!P5 IADD3 R21, PT, PT, R21, -R0.reuse, RZ ;  /* 0x800000001515d210 */ /* 0x080fe20007ffe0ff */
[----:B------:R-:W-:Y:S01]  /*1950*/  IMAD.HI.U32 R16, R19, 0x7, RZ ;  /* 0x0000000713107827 */ /* 0x000fe200078e00ff */
[----:B------:R-:W-:Y:S02]  /*1960*/  ISETP.GT.U32.AND P1, PT, R0, R27, PT ;  /* 0x0000001b0000720c */ /* 0x000fe40003f24070 */
[----:B------:R-:W-:Y:S01]  /*1970*/  ISETP.GE.U32.AND P6, PT, R21, R0, PT ;  /* 0x000000001500720c */ /* 0x000fe20003fc6070 */
[-C--:B------:R-:W-:Y:S01]  /*1980*/  IMAD R19, R15, R29.reuse, 0x6 ;  /* 0x000000060f137424 */ /* 0x080fe200078e021d */
[----:B------:R-:W-:Y:S01]  /*1990*/  LOP3.LUT R21, R3, 0x2, RZ, 0x3c, !PT ;  /* 0x0000000203157812 */ /* 0x000fe200078e3cff */
[----:B------:R-:W-:Y:S01]  /*19a0*/  IMAD R29, R16, R29, 0x7 ;  /* 0x00000007101d7424 */ /* 0x000fe200078e021d */
[----:B------:R-:W-:Y:S01]  /*19b0*/  @!P2 IADD3 R14, PT, PT, R14, 0x1, RZ ;  /* 0x000000010e0ea810 */ /* 0x000fe20007ffe0ff */
[----:B------:R-:W-:Y:S01]  /*19c0*/  @!P2 IMAD.IADD R23, R23, 0x1, -R0 ;  /* 0x000000011717a824 */ /* 0x000fe200078e0a00 */
[----:B------:R-:W-:-:S02]  /*19d0*/  ISETP.GT.U32.AND P0, PT, R0, R19, PT ;  /* 0x000000130000720c */ /* 0x000fc40003f04070 */
[----:B------:R-:W-:Y:S02]  /*19e0*/  ISETP.GT.U32.AND P3, PT, R0, R29, PT ;  /* 0x0000001d0000720c */ /* 0x000fe40003f64070 */
[----:B------:R-:W-:Y:S02]  /*19f0*/  @P4 IADD3 R12, PT, PT, R12, 0x1, RZ ;  /* 0x000000010c0c4810 */ /* 0x000fe40007ffe0ff */
[-C--:B------:R-:W-:Y:S01]  /*1a00*/  ISETP.GE.U32.AND P4, PT, R23, R0.reuse, PT ;  /* 0x000000001700720c */ /* 0x080fe20003f86070 */
[----:B------:R-:W-:Y:S01]  /*1a10*/  @P6 VIADD R13, R13, 0x1 ;  /* 0x000000010d0d6836 */ /* 0x000fe20000000000 */
[-C--:B------:R-:W-:Y:S02]  /*1a20*/  @!P1 IADD3 R27, PT, PT, R27, -R0.reuse, RZ ;  /* 0x800000001b1b9210 */ /* 0x080fe40007ffe0ff */
[----:B------:R-:W-:Y:S02]  /*1a30*/  @!P1 IADD3 R18, PT, PT, R18, 0x1, RZ ;  /* 0x0000000112129810 */ /* 0x000fe40007ffe0ff */
[----:B------:R-:W-:Y:S01]  /*1a40*/  ISETP.GE.U32.AND P6, PT, R27, R0, PT ;  /* 0x000000001b00720c */ /* 0x000fe20003fc6070 */
[--C-:B------:R-:W-:Y:S01]  /*1a50*/  @!P0 IMAD.IADD R19, R19, 0x1, -R0.reuse ;  /* 0x0000000113138824 */ /* 0x100fe200078e0a00 */
[----:B------:R-:W-:Y:S01]  /*1a60*/  ISETP.GE.AND P5, PT, R21, RZ, PT ;  /* 0x000000ff1500720c */ /* 0x000fe20003fa6270 */
[----:B------:R-:W-:Y:S01]  /*1a70*/  @!P3 IMAD.IADD R29, R29, 0x1, -R0 ;  /* 0x000000011d1db824 */ /* 0x000fe200078e0a00 */
[----:B------:R-:W-:Y:S01]  /*1a80*/  IADD3 R22, PT, PT, R25, R22, RZ ;  /* 0x0000001619167210 */ /* 0x000fe20007ffe0ff */
[----:B------:R-:W-:Y:S01]  /*1a90*/  @!P0 VIADD R15, R15, 0x1 ;  /* 0x000000010f0f8836 */ /* 0x000fe20000000000 */
[-C--:B------:R-:W-:Y:S01]  /*1aa0*/  ISETP.GE.U32.AND P2, PT, R19, R0.reuse, PT ;  /* 0x000000001300720c */ /* 0x080fe20003f46070 */
[----:B------:R-:W-:Y:S01]  /*1ab0*/  @P4 VIADD R14, R14, 0x1 ;  /* 0x000000010e0e4836 */ /* 0x000fe20000000000 */
[----:B------:R-:W-:Y:S01]  /*1ac0*/  ISETP.GE.U32.AND P1, PT, R29, R0, PT ;  /* 0x000000001d00720c */ /* 0x000fe20003f26070 */
[----:B------:R-:W-:Y:S01]  /*1ad0*/  @!P3 VIADD R16, R16, 0x1 ;  /* 0x000000011010b836 */ /* 0x000fe20000000000 */
[----:B------:R-:W-:-:S02]  /*1ae0*/  ISETP.GE.AND P4, PT, R20, RZ, PT ;  /* 0x000000ff1400720c */ /* 0x000fc40003f86270 */
[C---:B------:R-:W-:Y:S01]  /*1af0*/  LOP3.LUT R0, R3.reuse, 0x4, RZ, 0x3c, !PT ;  /* 0x0000000403007812 */ /* 0x040fe200078e3cff */
[----:B------:R-:W-:Y:S01]  /*1b00*/  @P6 VIADD R18, R18, 0x1 ;  /* 0x0000000112126836 */ /* 0x000fe20000000000 */
[C---:B------:R-:W-:Y:S02]  /*1b10*/  LOP3.LUT R20, R3.reuse, 0x6, RZ, 0x3c, !PT ;  /* 0x0000000603147812 */ /* 0x040fe400078e3cff */
[----:B------:R-:W-:Y:S02]  /*1b20*/  ISETP.GE.AND P6, PT, R0, RZ, PT ;  /* 0x000000ff0000720c */ /* 0x000fe40003fc6270 */
[C---:B------:R-:W-:Y:S02]  /*1b30*/  LOP3.LUT R19, R3.reuse, 0x5, RZ, 0x3c, !PT ;  /* 0x0000000503137812 */ /* 0x040fe400078e3cff */
[----:B------:R-:W-:Y:S01]  /*1b40*/  LOP3.LUT R0, R3, 0x7, RZ, 0x3c, !PT ;  /* 0x0000000703007812 */ /* 0x000fe200078e3cff */
[----:B------:R-:W-:Y:S01]  /*1b50*/  @P1 VIADD R16, R16, 0x1 ;  /* 0x0000000110101836 */ /* 0x000fe20000000000 */
[----:B------:R-:W-:Y:S01]  /*1b60*/  @P2 IADD3 R15, PT, PT, R15, 0x1, RZ ;  /* 0x000000010f0f2810 */ /* 0x000fe20007ffe0ff */
[----:B------:R-:W-:Y:S01]  /*1b70*/  @!P4 IMAD.MOV R13, RZ, RZ, -R13 ;  /* 0x000000ffff0dc224 */ /* 0x000fe200078e0a0d */
[----:B------:R-:W-:Y:S01]  /*1b80*/  ISETP.GE.AND P2, PT, R20, RZ, PT ;  /* 0x000000ff1400720c */ /* 0x000fe20003f46270 */
[----:B------:R-:W-:Y:S01]  /*1b90*/  IMAD.MOV.U32 R21, RZ, RZ, R16 ;  /* 0x000000ffff157224 */ /* 0x000fe200078e0010 */
[----:B------:R-:W-:Y:S01]  /*1ba0*/  ISETP.GE.AND P0, PT, R19, RZ, PT ;  /* 0x000000ff1300720c */ /* 0x000fe20003f06270 */
[----:B------:R-:W-:Y:S01]  /*1bb0*/  IMAD.MOV.U32 R19, RZ, RZ, R18 ;  /* 0x000000ffff137224 */ /* 0x000fe200078e0012 */
[----:B------:R-:W-:Y:S01]  /*1bc0*/  ISETP.GE.AND P1, PT, R0, RZ, PT ;  /* 0x000000ff0000720c */ /* 0x000fe20003f26270 */
[----:B------:R-:W-:Y:S01]  /*1bd0*/  @!P6 IMAD.MOV R14, RZ, RZ, -R14 ;  /* 0x000000ffff0ee224 */ /* 0x000fe200078e0a0e */
[----:B------:R-:W-:-:S02]  /*1be0*/  @!P5 IADD3 R12, PT, PT, -R12, RZ, RZ ;  /* 0x000000ff0c0cd210 */ /* 0x000fc40007ffe1ff */
[----:B------:R-:W-:Y:S02]  /*1bf0*/  ISETP.NE.AND P3, PT, R3, RZ, PT ;  /* 0x000000ff0300720c */ /* 0x000fe40003f65270 */
[----:B------:R-:W-:-:S03]  /*1c00*/  LOP3.LUT R20, RZ, R3, RZ, 0x33, !PT ;  /* 0x00000003ff147212 */ /* 0x000fc600078e33ff */
[----:B------:R-:W-:Y:S01]  /*1c10*/  @!P2 IMAD.MOV R15, RZ, RZ, -R15 ;  /* 0x000000ffff0fa224 */ /* 0x000fe200078e0a0f */
[C---:B------:R-:W-:Y:S02]  /*1c20*/  SEL R24, R20.reuse, R12, !P3 ;  /* 0x0000000c14187207 */ /* 0x040fe40005800000 */
[C---:B------:R-:W-:Y:S01]  /*1c30*/  SEL R18, R20.reuse, R13, !P3 ;  /* 0x0000000d14127207 */ /* 0x040fe20005800000 */
[----:B------:R-:W-:Y:S01]  /*1c40*/  @!P1 IMAD.MOV R21, RZ, RZ, -R21 ;  /* 0x000000ffff159224 */ /* 0x000fe200078e0a15 */
[----:B------:R-:W0:Y:S01]  /*1c50*/  LDC.64 R12, c[0x0][0x3a0] ;  /* 0x0000e800ff0c7b82 */ /* 0x000e220000000a00 */
[C---:B------:R-:W-:Y:S02]  /*1c60*/  SEL R17, R20.reuse, R17, !P3 ;  /* 0x0000001114117207 */ /* 0x040fe40005800000 */
[----:B------:R-:W-:Y:S01]  /*1c70*/  @!P0 IADD3 R19, PT, PT, -R19, RZ, RZ ;  /* 0x000000ff13138210 */ /* 0x000fe20007ffe1ff */
[----:B------:R-:W-:Y:S01]  /*1c80*/  IMAD.MOV R26, RZ, RZ, -R18 ;  /* 0x000000ffff1a7224 */ /* 0x000fe200078e0a12 */
[----:B------:R-:W-:Y:S01]  /*1c90*/  SEL R16, R20, R15, !P3 ;  /* 0x0000000f14107207 */ /* 0x000fe20005800000 */
[----:B------:R-:W-:Y:S01]  /*1ca0*/  IMAD R15, R2, R17, R22 ;  /* 0x00000011020f7224 */ /* 0x000fe200078e0216 */
[----:B------:R-:W-:Y:S01]  /*1cb0*/  SEL R14, R20, R14, !P3 ;  /* 0x0000000e140e7207 */ /* 0x000fe20005800000 */
[--C-:B------:R-:W-:Y:S01]  /*1cc0*/  IMAD R18, R18, 0x80, R25.reuse ;  /* 0x0000008012127824 */ /* 0x100fe200078e0219 */
[C---:B------:R-:W-:Y:S01]  /*1cd0*/  SEL R0, R20.reuse, R19, !P3 ;  /* 0x0000001314007207 */ /* 0x040fe20005800000 */
[----:B------:R-:W-:Y:S01]  /*1ce0*/  IMAD.MOV R32, RZ, RZ, -R16 ;  /* 0x000000ffff207224 */ /* 0x000fe200078e0a10 */
[----:B------:R-:W-:Y:S01]  /*1cf0*/  SEL R20, R20, R21, !P3 ;  /* 0x0000001514147207 */ /* 0x000fe20005800000 */
[C---:B------:R-:W-:Y:S01]  /*1d00*/  IMAD R19, R3.reuse, R26, 0x3 ;  /* 0x0000000303137424 */ /* 0x040fe200078e021a */
[----:B------:R-:W-:Y:S01]  /*1d10*/  IADD3 R22, PT, PT, -R24, RZ, RZ ;  /* 0x000000ff18167210 */ /* 0x000fe20007ffe1ff */
[----:B------:R-:W-:Y:S01]  /*1d20*/  IMAD.MOV R30, RZ, RZ, -R0 ;  /* 0x000000ffff1e7224 */ /* 0x000fe200078e0a00 */
[----:B------:R-:W-:Y:S01]  /*1d30*/  IADD3 R28, PT, PT, -R14, RZ, RZ ;  /* 0x000000ff0e1c7210 */ /* 0x000fe20007ffe1ff */
[----:B------:R-:W-:Y:S01]  /*1d40*/  IMAD R24, R24, 0x80, R25 ;  /* 0x0000008018187824 */ /* 0x000fe200078e0219 */
[----:B------:R-:W-:Y:S01]  /*1d50*/  IADD3 R34, PT, PT, -R20, RZ, RZ ;  /* 0x000000ff14227210 */ /* 0x000fe20007ffe1ff */
[C---:B------:R-:W-:Y:S01]  /*1d60*/  IMAD R17, R3.reuse, R22, 0x2 ;  /* 0x0000000203117424 */ /* 0x040fe200078e0216 */
[----:B------:R-:W-:Y:S01]  /*1d70*/  LEA R0, R0, R25, 0x7 ;  /* 0x0000001900007211 */ /* 0x000fe200078e38ff */
[----:B------:R-:W-:-:S02]  /*1d80*/  IMAD R27, R3, R32, 0x6 ;  /* 0x00000006031b7424 */ /* 0x000fc400078e0220 */
[--C-:B------:R-:W-:Y:S02]  /*1d90*/  IMAD R16, R16, 0x80, R25.reuse ;  /* 0x0000008010107824 */ /* 0x100fe400078e0219 */
[C---:B------:R-:W-:Y:S02]  /*1da0*/  IMAD R21, R3.reuse, R28, 0x4 ;  /* 0x0000000403157424 */ /* 0x040fe400078e021c */
[--C-:B------:R-:W-:Y:S02]  /*1db0*/  IMAD R14, R14, 0x80, R25.reuse ;  /* 0x000000800e0e7824 */ /* 0x100fe400078e0219 */
[C---:B------:R-:W-:Y:S02]  /*1dc0*/  IMAD R23, R3.reuse, R30, 0x5 ;  /* 0x0000000503177424 */ /* 0x040fe400078e021e */
[----:B------:R-:W-:Y:S02]  /*1dd0*/  IMAD R29, R3, R34, 0x7 ;  /* 0x00000007031d7424 */ /* 0x000fe400078e0222 */
[----:B------:R-:W-:-:S02]  /*1de0*/  IMAD R20, R20, 0x80, R25 ;  /* 0x0000008014147824 */ /* 0x000fc400078e0219 */
[C---:B------:R-:W-:Y:S02]  /*1df0*/  IMAD R3, R2.reuse, R17, R24 ;  /* 0x0000001102037224 */ /* 0x040fe400078e0218 */
[C---:B------:R-:W-:Y:S02]  /*1e00*/  IMAD R19, R2.reuse, R19, R18 ;  /* 0x0000001302137224 */ /* 0x040fe400078e0212 */
[C---:B------:R-:W-:Y:S02]  /*1e10*/  IMAD R27, R2.reuse, R27, R16 ;  /* 0x0000001b021b7224 */ /* 0x040fe400078e0210 */
[----:B------:R-:W-:Y:S02]  /*1e20*/  IMAD R21, R2, R21, R14 ;  /* 0x0000001502157224 */ /* 0x000fe400078e020e */
[----:B0-----:R-:W-:-:S04]  /*1e30*/  IMAD.WIDE.U32 R16, R25, 0x4, R12 ;  /* 0x0000000419107825 */ /* 0x001fc800078e000c */
[C---:B------:R-:W-:Y:S01]  /*1e40*/  IMAD R23, R2.reuse, R23, R0 ;  /* 0x0000001702177224 */ /* 0x040fe200078e0200 */
[----:B-----5:R-:W-:Y:S01]  /*1e50*/  STG.E desc[UR6][R16.64], R8 ;  /* 0x0000000810007986 */ /* 0x020fe2000c101906 */
        /* <DEDUP_REMOVED lines=16> */
.L_x_29496:
[----:B------:R-:W-:Y:S01]  /*1f60*/  BSSY B2, `(.L_x_29505) ;  /* 0x0000007000027945 */ /* 0x000fe20003800000 */
[----:B------:R-:W-:Y:S01]  /*1f70*/  MOV R30, R12 ;  /* 0x0000000c001e7202 */ /* 0x000fe20000000f00 */
[----:B------:R-:W-:Y:S02]  /*1f80*/  IMAD.MOV.U32 R32, RZ, RZ, 0x1c1f ;  /* 0x00001c1fff207424 */ /* 0x000fe400078e00ff */
[----:B------:R-:W-:-:S07]  /*1f90*/  IMAD.MOV.U32 R29, RZ, RZ, -0x1 ;  /* 0xffffffffff1d7424 */ /* 0x000fce00078e00ff */
[----:B-123--:R-:W-:Y:S05]  /*1fa0*/  WARPSYNC.COLLECTIVE R29, `(.L_x_29506) ;  /* 0x000000001d087348 */ /* 0x00efea0003c00000 */
[----:B------:R0:W4:Y:S02]  /*1fb0*/  SHFL.IDX P3, R29, R31, R30, R32 ;  /* 0x0000001e1f1d7389 */ /* 0x0001240000060020 */
[----:B01234-:R-:W-:Y:S05]  /*1fc0*/  ENDCOLLECTIVE ;  /* 0x000000000000791b */ /* 0x01ffea0003800000 */
.L_x_29506:
[----:B------:R-:W-:Y:S05]  /*1fd0*/  BSYNC B2 ;  /* 0x0000000000027941 */ /* 0x000fea0003800000 */
.L_x_29505:
[----:B------:R-:W-:Y:S01]  /*1fe0*/  MOV R30, R29 ;  /* 0x0000001d001e7202 */ /* 0x000fe20000000f00 */
[----:B------:R-:W-:Y:S06]  /*1ff0*/  BRA `(.L_x_29507) ;  /* 0xfffffff000687947 */ /* 0x000fec000383ffff */
.L_x_29498:
[----:B------:R-:W-:Y:S01]  /*2000*/  BSSY B2, `(.L_x_29508) ;  /* 0x0000007000027945 */ /* 0x000fe20003800000 */
[----:B------:R-:W-:Y:S01]  /*2010*/  IMAD.MOV.U32 R30, RZ, RZ, R6 ;  /* 0x000000ffff1e7224 */ /* 0x000fe200078e0006 */
[----:B------:R-:W-:Y:S01]  /*2020*/  MOV R29, 0xffffffff ;  /* 0xffffffff001d7802 */ /* 0x000fe20000000f00 */
[----:B------:R-:W-:-:S07]  /*2030*/  IMAD.MOV.U32 R32, RZ, RZ, 0x1c1f ;  /* 0x00001c1fff207424 */ /* 0x000fce00078e00ff */
[----:B0123--:R-:W-:Y:S05]  /*2040*/  WARPSYNC.COLLECTIVE R29, `(.L_x_29509) ;  /* 0x000000001d087348 */ /* 0x00ffea0003c00000 */
[----:B------:R4:W0:Y:S02]  /*2050*/  SHFL.IDX P3, R29, R31, R30, R32 ;  /* 0x0000001e1f1d7389 */ /* 0x0008240000060020 */
[----:B01234-:R-:W-:Y:S05]  /*2060*/  ENDCOLLECTIVE ;  /* 0x000000000000791b */ /* 0x01ffea0003800000 */
.L_x_29509:
[----:B------:R-:W-:Y:S05]  /*2070*/  BSYNC B2 ;  /* 0x0000000000027941 */ /* 0x000fea0003800000 */
.L_x_29508:
[----:B------:R-:W-:Y:S05]  /*2080*/  BRA `(.L_x_29510) ;  /* 0xfffffff000587947 */ /* 0x000fea000383ffff */
.L_x_29500:
[----:B------:R-:W-:Y:S01]  /*2090*/  BSSY B2, `(.L_x_29511) ;  /* 0x0000007000027945 */ /* 0x000fe20003800000 */
[----:B------:R-:W-:Y:S01]  /*20a0*/  IMAD.MOV.U32 R30, RZ, RZ, R7 ;  /* 0x000000ffff1e7224 */ /* 0x000fe200078e0007 */
[----:B------:R-:W-:Y:S01]  /*20b0*/  MOV R29, 0xffffffff ;  /* 0xffffffff001d7802 */ /* 0x000fe20000000f00 */
[----:B------:R-:W-:-:S07]  /*20c0*/  IMAD.MOV.U32 R32, RZ, RZ, 0x1c1f ;  /* 0x00001c1fff207424 */ /* 0x000fce00078e00ff */
[----:B01234-:R-:W-:Y:S05]  /*20d0*/  WARPSYNC.COLLECTIVE R29, `(.L_x_29512) ;  /* 0x000000001d087348 */ /* 0x01ffea0003c00000 */
[----:B------:R0:W0:Y:S02]  /*20e0*/  SHFL.IDX P3, R29, R31, R30, R32 ;  /* 0x0000001e1f1d7389 */ /* 0x0000240000060020 */
[----:B01234-:R-:W-:Y:S05]  /*20f0*/  ENDCOLLECTIVE ;  /* 0x000000000000791b */ /* 0x01ffea0003800000 */
.L_x_29512:
[----:B------:R-:W-:Y:S05]  /*2100*/  BSYNC B2 ;  /* 0x0000000000027941 */ /* 0x000fea0003800000 */
.L_x_29511:
[----:B------:R-:W-:Y:S05]  /*2110*/  BRA `(.L_x_29513) ;  /* 0xfffffff0004c7947 */ /* 0x000fea000383ffff */
.L_x_29502:
[----:B------:R-:W-:Y:S01]  /*2120*/  BSSY B2, `(.L_x_29514) ;  /* 0x0000007000027945 */ /* 0x000fe20003800000 */
[----:B------:R-:W-:Y:S01]  /*2130*/  IMAD.MOV.U32 R30, RZ, RZ, R8 ;  /* 0x000000ffff1e7224 */ /* 0x000fe200078e0008 */
[----:B------:R-:W-:Y:S01]  /*2140*/  MOV R29, 0xffffffff ;  /* 0xffffffff001d7802 */ /* 0x000fe20000000f00 */
[----:B------:R-:W-:-:S07]  /*2150*/  IMAD.MOV.U32 R32, RZ, RZ, 0x1c1f ;  /* 0x00001c1fff207424 */ /* 0x000fce00078e00ff */
[----:B01234-:R-:W-:Y:S05]  /*2160*/  WARPSYNC.COLLECTIVE R29, `(.L_x_29515) ;  /* 0x000000001d087348 */ /* 0x01ffea0003c00000 */
[----:B------:R0:W0:Y:S02]  /*2170*/  SHFL.IDX P3, R29, R31, R30, R32 ;  /* 0x0000001e1f1d7389 */ /* 0x0000240000060020 */
[----:B01234-:R-:W-:Y:S05]  /*2180*/  ENDCOLLECTIVE ;  /* 0x000000000000791b */ /* 0x01ffea0003800000 */
.L_x_29515:
[----:B------:R-:W-:Y:S05]  /*2190*/  BSYNC B2 ;  /* 0x0000000000027941 */ /* 0x000fea0003800000 */
.L_x_29514:
[----:B------:R-:W-:Y:S01]  /*21a0*/  IMAD.MOV.U32 R28, RZ, RZ, R29 ;  /* 0x000000ffff1c7224 */ /* 0x000fe200078e001d */
[----:B------:R-:W-:Y:S06]  /*21b0*/  BRA `(.L_x_29516) ;  /* 0xfffffff0003c7947 */ /* 0x000fec000383ffff */
        .weak           $__internal_599_$__cuda_sm20_div_s16
        .type           $__internal_599_$__cuda_sm20_div_s16,@function
        .size           $__internal_599_$__cuda_sm20_div_s16,($__internal_600_$__cuda_sm20_div_u16 - $__internal_599_$__cuda_sm20_div_s16)
$__internal_599_$__cuda_sm20_div_s16:
        /* <DEDUP_REMOVED lines=24> */
[----:B------:R-:W-:Y:S05]  /*2340*/  RET.REL.NODEC R2 `(_Z9cuda_gemmIiLi128ELi1ELi1ELi1024ELi4ELi4ELi64ELi1ELi0EEviiiPT_S1_S1_iii) ;  /* 0xffffffdc022c7950 */ /* 0x000fea0003c3ffff */
        .weak           $__internal_600_$__cuda_sm20_div_u16
        .type           $__internal_600_$__cuda_sm20_div_u16,@function
        .size           $__internal_600_$__cuda_sm20_div_u16,(.L_x_39103 - $__internal_600_$__cuda_sm20_div_u16)
$__internal_600_$__cuda_sm20_div_u16:
        /* <DEDUP_REMOVED lines=18> */
[----:B------:R-:W-:Y:S06]  /*2470*/  RET.REL.NODEC R4 `(_Z9cuda_gemmIiLi128ELi1ELi1ELi1024ELi4ELi4ELi64ELi1ELi0EEviiiPT_S1_S1_iii) ;  /* 0xffffffd804e07950 */ /* 0x000fec0003c3ffff */
.L_x_29517:
        /* <DEDUP_REMOVED lines=16> */
.L_x_39103:


//--------------------- .text._Z9cuda_gemmIiLi128ELi1ELi1ELi1024ELi4ELi4ELi64ELi0ELi1EEviiiPT_S1_S1_iii --------------------------
	.section	.text._Z9cuda_gemmIiLi128ELi1ELi1ELi1024ELi4ELi4ELi64ELi0ELi1EEviiiPT_S1_S1_iii,"ax",@progbits
	.align	128
        .global         _Z9cuda_gemmIiLi128ELi1ELi1ELi1024ELi4ELi4ELi64ELi0ELi1EEviiiPT_S1_S1_iii
        .type           _Z9cuda_gemmIiLi128ELi1ELi1ELi1024ELi4ELi4ELi64ELi0ELi1EEviiiPT_S1_S1_iii,@function
        .size           _Z9cuda_gemmIiLi128ELi1ELi1ELi1024ELi4ELi4ELi64ELi0ELi1EEviiiPT_S1_S1_iii,(.L_x_39104 - _Z9cuda_gemmIiLi128ELi1ELi1ELi1024ELi4ELi4ELi64ELi0ELi1EEviiiPT_S1_S1_iii)
        .other          _Z9cuda_gemmIiLi128ELi1ELi1ELi1024ELi4ELi4ELi64ELi0ELi1EEviiiPT_S1_S1_iii,@"STO_CUDA_ENTRY STV_DEFAULT"
_Z9cuda_gemmIiLi128ELi1ELi1ELi1024ELi4ELi4ELi64ELi0ELi1EEviiiPT_S1_S1_iii:
.text._Z9cuda_gemmIiLi128ELi1ELi1ELi1024ELi4ELi4ELi64ELi0ELi1EEviiiPT_S1_S1_iii:
        /* <DEDUP_REMOVED lines=14> */
.L_x_29520:
        /* <DEDUP_REMOVED lines=10> */
.L_x_29519:
[----:B------:R-:W-:Y:S05]  /*0180*/  BSYNC.RECONVERGENT B0 ;  /* 0x0000000000007941 */ /* 0x000fea0003800200 */
.L_x_29518:
[----:B------:R-:W1:Y:S02]  /*0190*/  LDC R2, c[0x0][0x374] ;  /* 0x0000dd00ff027b82 */ /* 0x000e640000000800 */
[----:B-1----:R-:W-:-:S13]  /*01a0*/  ISETP.LE.U32.AND P0, PT, R2, UR8, PT ;  /* 0x0000000802007c0c */ /* 0x002fda000bf03070 */
[----:B------:R-:W-:Y:S05]  /*01b0*/  @P0 EXIT ;  /* 0x000000000000094d */ /* 0x000fea0003800000 */
[----:B------:R-:W1:Y:S01]  /*01c0*/  LDC R2, c[0x0][0x360] ;  /* 0x0000d800ff027b82 */ /* 0x000e620000000800 */
[----:B------:R-:W2:Y:S01]  /*01d0*/  S2R R3, SR_CTAID.X ;  /* 0x0000000000037919 */ /* 0x000ea20000002500 */
[----:B------:R-:W-:Y:S01]  /*01e0*/  IMAD.SHL.U32 R26, R0, 0x4, RZ ;  /* 0x00000004001a7824 */ /* 0x000fe200078e00ff */
[----:B------:R-:W-:Y:S02]  /*01f0*/  MOV R9, 0x290 ;  /* 0x0000029000097802 */ /* 0x000fe40000000f00 */
[----:B-1----:R-:W-:-:S04]  /*0200*/  SHF.L.U32 R20, R2, 0x2, RZ ;  /* 0x0000000202147819 */ /* 0x002fc800000006ff */
[----:B------:R-:W-:Y:S01]  /*0210*/  LOP3.LUT R5, R20, 0xffff, RZ, 0xc0, !PT ;  /* 0x0000ffff14057812 */ /* 0x000fe200078ec0ff */
[----:B------:R-:W-:Y:S01]  /*0220*/  IMAD.IADD R4, R26, 0x1, R20 ;  /* 0x000000011a047824 */ /* 0x000fe200078e0214 */
[----:B--2---:R-:W-:-:S04]  /*0230*/  SHF.L.U32 R27, R3, 0xa, RZ ;  /* 0x0000000a031b7819 */ /* 0x004fc800000006ff */
[----:B------:R-:W-:-:S04]  /*0240*/  IADD3 R4, PT, PT, RZ, -R4, RZ ;  /* 0x80000004ff047210 */ /* 0x000fc80007ffe0ff */
[----:B------:R-:W-:-:S05]  /*0250*/  PRMT R4, R4, 0x7710, RZ ;  /* 0x0000771004047816 */ /* 0x000fca00000000ff */
[----:B------:R-:W-:-:S05]  /*0260*/  VIADD R4, R4, 0x3ff ;  /* 0x000003ff04047836 */ /* 0x000fca0000000000 */
[----:B------:R-:W-:-:S07]  /*0270*/  LOP3.LUT R4, R4, 0xffff, RZ, 0xc0, !PT ;  /* 0x0000ffff04047812 */ /* 0x000fce00078ec0ff */
[----:B0-----:R-:W-:Y:S05]  /*0280*/  CALL.REL.NOINC `($__internal_601_$__cuda_sm20_div_u16) ;  /* 0x0000000800bc7944 */ /* 0x001fea0003c00000 */
        /* <DEDUP_REMOVED lines=13> */
[----:B------:R-:W2:Y:S01]  /*0360*/  LDC.64 R8, c[0x0][0x390] ;  /* 0x0000e400ff087b82 */ /* 0x000ea20000000a00 */
[----:B-1----:R-:W-:Y:S02]  /*0370*/  IMAD R11, R6, UR8, R27 ;  /* 0x00000008060b7c24 */ /* 0x002fe4000f8e021b */
[----:B0-----:R-:W-:-:S07]  /*0380*/  LEA R13, R13, R4, 0x18 ;  /* 0x000000040d0d7211 */ /* 0x001fce00078ec0ff */
.L_x_29523:
        /* <DEDUP_REMOVED lines=10> */
.L_x_29522:
[----:B------:R-:W-:Y:S05]  /*0430*/  BSYNC.RECONVERGENT B0 ;  /* 0x0000000000007941 */ /* 0x000fea0003800200 */
.L_x_29521:
[----:B------:R-:W-:Y:S04]  /*0440*/  BSSY.RECONVERGENT B0, `(.L_x_29524) ;  /* 0x0000026000007945 */ /* 0x000fe80003800200 */
[----:B------:R-:W-:Y:S05]  /*0450*/  @!P0 BRA `(.L_x_29525) ;  /* 0x0000000000908947 */ /* 0x000fea0003800000 */
[----:B0-----:R-:W0:Y:S01]  /*0460*/  LDC R5, c[0x0][0x388] ;  /* 0x0000e200ff057b82 */ /* 0x001e220000000800 */
[----:B------:R-:W-:Y:S02]  /*0470*/  UMOV UR4, 0x400 ;  /* 0x0000040000047882 */ /* 0x000fe40000000000 */
[----:B------:R-:W-:-:S05]  /*0480*/  UIADD3 UR4, UPT, UPT, UR4, 0x80, URZ ;  /* 0x0000008004047890 */ /* 0x000fca000fffe0ff */
[----:B------:R-:W1:Y:S08]  /*0490*/  S2UR UR5, SR_CgaCtaId ;  /* 0x00000000000579c3 */ /* 0x000e700000008800 */
[----:B------:R-:W2:Y:S01]  /*04a0*/  LDC.64 R22, c[0x0][0x390] ;  /* 0x0000e400ff167b82 */ /* 0x000ea20000000a00 */
[----:B0-----:R-:W-:-:S04]  /*04b0*/  IMAD R4, R5, UR8, R26 ;  /* 0x0000000805047c24 */ /* 0x001fc8000f8e021a */
[----:B------:R-:W-:Y:S01]  /*04c0*/  IMAD.IADD R27, R27, 0x1, R4 ;  /* 0x000000011b1b7824 */ /* 0x000fe200078e0204 */
[----:B-1----:R-:W-:-:S03]  /*04d0*/  ULEA UR4, UR5, UR4, 0x18 ;  /* 0x0000000405047291 */ /* 0x002fc6000f8ec0ff */
[C-C-:B------:R-:W-:Y:S01]  /*04e0*/  IMAD R21, R2.reuse, 0xc, R27.reuse ;  /* 0x0000000c02157824 */ /* 0x140fe200078e021b */
[----:B------:R-:W-:Y:S01]  /*04f0*/  LEA R29, R2, R27, 0x3 ;  /* 0x0000001b021d7211 */ /* 0x000fe200078e18ff */
[----:B------:R-:W-:Y:S01]  /*0500*/  IMAD.IADD R24, R20, 0x1, R27 ;  /* 0x0000000114187824 */ /* 0x000fe200078e021b */
[----:B------:R-:W-:-:S07]  /*0510*/  LEA R25, R26, UR4, 0x2 ;  /* 0x000000041a197c11 */ /* 0x000fce000f8e10ff */
.L_x_29526:
        /* <DEDUP_REMOVED lines=24> */
.L_x_29525:
[----:B------:R-:W-:Y:S05]  /*06a0*/  BSYNC.RECONVERGENT B0 ;  /* 0x0000000000007941 */ /* 0x000fea0003800200 */
.L_x_29524:
[----:B------:R-:W2:Y:S08]  /*06b0*/  S2UR UR5, SR_CgaCtaId ;  /* 0x00000000000579c3 */ /* 0x000eb00000008800 */
[----:B------:R-:W-:Y:S01]  /*06c0*/  BAR.SYNC.DEFER_BLOCKING 0x0 ;  /* 0x0000000000007b1d */ /* 0x000fe20000010000 */
[C---:B01----:R-:W-:Y:S01]  /*06d0*/  SHF.L.U32 R4, R0.reuse, 0x2, RZ ;  /* 0x0000000200047819 */ /* 0x043fe200000006ff */
[C---:B------:R-:W-:Y:S01]  /*06e0*/  VIADD R19, R0.reuse, 0x1 ;  /* 0x0000000100137836 */ /* 0x040fe20000000000 */
[----:B------:R-:W-:Y:S01]  /*06f0*/  LOP3.LUT R9, R0, 0x3, RZ, 0xc0, !PT ;  /* 0x0000000300097812 */ /* 0x000fe200078ec0ff */
[----:B------:R-:W-:Y:S01]  /*0700*/  IMAD.SHL.U32 R3, R3, 0x100, RZ ;  /* 0x0000010003037824 */ /* 0x000fe200078e00ff */
[----:B------:R-:W-:Y:S01]  /*0710*/  LOP3.LUT R5, R4, 0xc, RZ, 0xc0, !PT ;  /* 0x0000000c04057812 */ /* 0x000fe200078ec0ff */
[----:B------:R-:W-:Y:S01]  /*0720*/  UMOV UR4, 0x400 ;  /* 0x0000040000047882 */ /* 0x000fe20000000000 */
[----:B------:R-:W-:-:S02]  /*0730*/  LOP3.LUT R19, R19, 0x3, RZ, 0xc0, !PT ;  /* 0x0000000313137812 */ /* 0x000fc400078ec0ff */
[C---:B------:R-:W-:Y:S02]  /*0740*/  IADD3 R6, PT, PT, R4.reuse, R9, RZ ;  /* 0x0000000904067210 */ /* 0x040fe40007ffe0ff */
[----:B------:R-:W-:Y:S02]  /*0750*/  IADD3 R7, PT, PT, R4, R19, RZ ;  /* 0x0000001304077210 */ /* 0x000fe40007ffe0ff */
[----:B------:R-:W-:Y:S02]  /*0760*/  LOP3.LUT R29, R9, 0x2, RZ, 0x3c, !PT ;  /* 0x00000002091d7812 */ /* 0x000fe400078e3cff */
[----:B------:R-:W-:-:S03]  /*0770*/  IADD3 R28, PT, PT, R0, -0x1, RZ ;  /* 0xffffffff001c7810 */ /* 0x000fc60007ffe0ff */
[----:B------:R-:W-:Y:S01]  /*0780*/  IMAD.IADD R13, R4, 0x1, R29 ;  /* 0x00000001040d7824 */ /* 0x000fe200078e021d */
[----:B------:R-:W-:Y:S01]  /*0790*/  LOP3.LUT R28, R28, 0x3, RZ, 0xc0, !PT ;  /* 0x000000031c1c7812 */ /* 0x000fe200078ec0ff */
[----:B--2---:R-:W-:-:S03]  /*07a0*/  ULEA UR9, UR5, UR4, 0x18 ;  /* 0x0000000405097291 */ /* 0x004fc6000f8ec0ff */
[----:B------:R-:W-:Y:S01]  /*07b0*/  IADD3 R21, PT, PT, R4, R28, RZ ;  /* 0x0000001c04157210 */ /* 0x000fe20007ffe0ff */
[----:B------:R-:W-:-:S04]  /*07c0*/  UIADD3 UR4, UPT, UPT, UR4, 0x80, URZ ;  /* 0x0000008004047890 */ /* 0x000fc8000fffe0ff */
[----:B------:R-:W-:Y:S01]  /*07d0*/  ULEA UR4, UR5, UR4, 0x18 ;  /* 0x0000000405047291 */ /* 0x000fe2000f8ec0ff */
[----:B------:R-:W0:Y:S05]  /*07e0*/  LDS R26, [R5+UR9+0x14] ;  /* 0x00001409051a7984 */ /* 0x000e2a0008000800 */
[----:B------:R-:W-:Y:S01]  /*07f0*/  LEA R8, R6, UR4, 0x2 ;  /* 0x0000000406087c11 */ /* 0x000fe2000f8e10ff */
[----:B------:R-:W1:Y:S01]  /*0800*/  LDS R2, [R5+UR9+0x28] ;  /* 0x0000280905027984 */ /* 0x000e620008000800 */
[----:B------:R-:W-:Y:S02]  /*0810*/  LEA R10, R7, UR4, 0x2 ;  /* 0x00000004070a7c11 */ /* 0x000fe4000f8e10ff */
[----:B------:R-:W-:Y:S01]  /*0820*/  LEA R21, R21, UR4, 0x2 ;  /* 0x0000000415157c11 */ /* 0x000fe2000f8e10ff */
[----:B------:R-:W2:Y:S04]  /*0830*/  LDS R27, [R5+UR9] ;  /* 0x00000009051b7984 */ /* 0x000ea80008000800 */
[----:B------:R-:W3:Y:S04]  /*0840*/  LDS R24, [R5+UR9+0x3c] ;  /* 0x00003c0905187984 */ /* 0x000ee80008000800 */
[----:B------:R-:W-:Y:S04]  /*0850*/  LDS R22, [R8] ;  /* 0x0000000008167984 */ /* 0x000fe80000000800 */
[----:B------:R4:W-:Y:S04]  /*0860*/  LDS R23, [R8+0x800] ;  /* 0x0008000008177984 */ /* 0x0009e80000000800 */
[----:B------:R-:W-:Y:S04]  /*0870*/  LDS R12, [R10] ;  /* 0x000000000a0c7984 */ /* 0x000fe80000000800 */
[----:B------:R-:W-:Y:S01]  /*0880*/  LDS R11, [R10+0x800] ;  /* 0x000800000a0b7984 */ /* 0x000fe20000000800 */
[----:B----4-:R-:W-:-:S05]  /*0890*/  LEA R8, R13, UR4, 0x2 ;  /* 0x000000040d087c11 */ /* 0x010fca000f8e10ff */
[----:B------:R-:W-:Y:S04]  /*08a0*/  LDS R17, [R8] ;  /* 0x0000000008117984 */ /* 0x000fe80000000800 */
[----:B0-----:R-:W0:Y:S04]  /*08b0*/  SHFL.IDX PT, R16, R26, R9, 0x1c1f ;  /* 0x001c1f091a107589 */ /* 0x001e2800000e0000 */
[----:B------:R-:W4:Y:S04]  /*08c0*/  SHFL.IDX PT, R6, R26, R19, 0x1c1f ;  /* 0x001c1f131a067589 */ /* 0x000f2800000e0000 */
[----:B-1----:R-:W1:Y:S04]  /*08d0*/  SHFL.IDX PT, R7, R2, R9, 0x1c1f ;  /* 0x001c1f0902077589 */ /* 0x002e6800000e0000 */
[----:B--2---:R-:W2:Y:S04]  /*08e0*/  SHFL.IDX PT, R14, R27, R9, 0x1c1f ;  /* 0x001c1f091b0e7589 */ /* 0x004ea800000e0000 */
[----:B------:R-:W5:Y:S04]  /*08f0*/  SHFL.IDX PT, R5, R2, R19, 0x1c1f ;  /* 0x001c1f1302057589 */ /* 0x000f6800000e0000 */
[----:B---3--:R-:W-:Y:S04]  /*0900*/  SHFL.IDX PT, R25, R24, R9, 0x1c1f ;  /* 0x001c1f0918197589 */ /* 0x008fe800000e0000 */
[----:B------:R-:W3:Y:S01]  /*0910*/  SHFL.IDX PT, R18, R27, R19, 0x1c1f ;  /* 0x001c1f131b127589 */ /* 0x000ee200000e0000 */
[----:B0-----:R-:W-:-:S02]  /*0920*/  IMAD R13, R22, R16, RZ ;  /* 0x00000010160d7224 */ /* 0x001fc400078e02ff */
[----:B------:R-:W-:Y:S01]  /*0930*/  IMAD R0, R16, R23, RZ ;  /* 0x0000001710007224 */ /* 0x000fe200078e02ff */
[----:B------:R-:W-:Y:S01]  /*0940*/  SHFL.IDX PT, R19, R24, R19, 0x1c1f ;  /* 0x001c1f1318137589 */ /* 0x000fe200000e0000 */
[----:B----4-:R-:W-:Y:S02]  /*0950*/  IMAD R16, R12, R6, R13 ;  /* 0x000000060c107224 */ /* 0x010fe400078e020d */
[----:B------:R-:W-:Y:S01]  /*0960*/  IMAD R6, R6, R11, R0 ;  /* 0x0000000b06067224 */ /* 0x000fe200078e0200 */
[----:B------:R-:W-:Y:S01]  /*0970*/  LDS R9, [R8+0x800] ;  /* 0x0008000008097984 */ /* 0x000fe20000000800 */
[C---:B-1----:R-:W-:Y:S02]  /*0980*/  IMAD R13, R22.reuse, R7, RZ ;  /* 0x00000007160d7224 */ /* 0x042fe400078e02ff */
[----:B------:R-:W-:Y:S01]  /*0990*/  IMAD R0, R7, R23, RZ ;  /* 0x0000001707007224 */ /* 0x000fe200078e02ff */
[----:B------:R-:W0:Y:S01]  /*09a0*/  SHFL.IDX PT, R20, R27, R29, 0x1c1f ;  /* 0x001c1f1d1b147589 */ /* 0x000e2200000e0000 */
[----:B--2---:R-:W-:-:S02]  /*09b0*/  IMAD R15, R22, R14, RZ ;  /* 0x0000000e160f7224 */ /* 0x004fc400078e02ff */
[----:B------:R-:W-:Y:S01]  /*09c0*/  IMAD R14, R14, R23, RZ ;  /* 0x000000170e0e7224 */ /* 0x000fe200078e02ff */
[----:B------:R-:W-:Y:S01]  /*09d0*/  SHFL.IDX PT, R4, R26, R28, 0x1c1f ;  /* 0x001c1f1c1a047589 */ /* 0x000fe200000e0000 */
[C---:B-----5:R-:W-:Y:S02]  /*09e0*/  IMAD R13, R12.reuse, R5, R13 ;  /* 0x000000050c0d7224 */ /* 0x060fe400078e020d */
[----:B------:R-:W-:Y:S01]  /*09f0*/  IMAD R0, R5, R11, R0 ;  /* 0x0000000b05007224 */ /* 0x000fe200078e0200 */
[----:B------:R-:W-:Y:S04]  /*0a00*/  SHFL.IDX PT, R10, R2, R29, 0x1c1f ;  /* 0x001c1f1d020a7589 */ /* 0x000fe800000e0000 */
[----:B------:R1:W2:Y:S01]  /*0a10*/  SHFL.IDX PT, R5, R26, R29, 0x1c1f ;  /* 0x001c1f1d1a057589 */ /* 0x0002a200000e0000 */
[----:B---3--:R-:W-:-:S02]  /*0a20*/  IMAD R15, R12, R18, R15 ;  /* 0x000000120c0f7224 */ /* 0x008fc400078e020f */
[----:B------:R-:W-:Y:S01]  /*0a30*/  IMAD R18, R18, R11, R14 ;  /* 0x0000000b12127224 */ /* 0x000fe200078e020e */
[----:B------:R-:W3:Y:S04]  /*0a40*/  SHFL.IDX PT, R8, R24, R29, 0x1c1f ;  /* 0x001c1f1d18087589 */ /* 0x000ee800000e0000 */
[----:B------:R4:W-:Y:S01]  /*0a50*/  SHFL.IDX PT, R14, R24, R28, 0x1c1f ;  /* 0x001c1f1c180e7589 */ /* 0x0009e200000e0000 */
[----:B-1----:R-:W-:Y:S02]  /*0a60*/  IMAD R26, R22, R25, RZ ;  /* 0x00000019161a7224 */ /* 0x002fe400078e02ff */
[----:B------:R-:W1:Y:S01]  /*0a70*/  S2R R22, SR_TID.X ;  /* 0x0000000000167919 */ /* 0x000e620000002100 */
[----:B0-----:R-:W-:Y:S02]  /*0a80*/  IMAD R15, R17, R20, R15 ;  /* 0x00000014110f7224 */ /* 0x001fe400078e020f */
[----:B------:R-:W-:Y:S01]  /*0a90*/  IMAD R12, R12, R19, R26 ;  /* 0x000000130c0c7224 */ /* 0x000fe200078e021a */
[----:B------:R-:W-:Y:S01]  /*0aa0*/  SHFL.IDX PT, R7, R27, R28, 0x1c1f ;  /* 0x001c1f1c1b077589 */ /* 0x000fe200000e0000 */
[----:B------:R-:W0:Y:S01]  /*0ab0*/  LDC R26, c[0x0][0x384] ;  /* 0x0000e100ff1a7b82 */ /* 0x000e220000000800 */
[----:B----4-:R-:W-:-:S02]  /*0ac0*/  IMAD R24, R25, R23, RZ ;  /* 0x0000001719187224 */ /* 0x010fc400078e02ff */
[----:B------:R-:W4:Y:S02]  /*0ad0*/  LDS R23, [R21] ;  /* 0x0000000015177984 */ /* 0x000f240000000800 */
[----:B------:R-:W-:Y:S02]  /*0ae0*/  IMAD R11, R19, R11, R24 ;  /* 0x0000000b130b7224 */ /* 0x000fe400078e0218 */
[----:B------:R-:W-:Y:S01]  /*0af0*/  LDS R27, [R21+0x800] ;  /* 0x00080000151b7984 */ /* 0x000fe20000000800 */
[----:B------:R-:W5:Y:S01]  /*0b00*/  LDC R25, c[0x0][0x388] ;  /* 0x0000e200ff197b82 */ /* 0x000f620000000800 */
[C---:B--2---:R-:W-:Y:S02]  /*0b10*/  IMAD R16, R17.reuse, R5, R16 ;  /* 0x0000000511107224 */ /* 0x044fe400078e0210 */
[----:B------:R-:W2:Y:S01]  /*0b20*/  SHFL.IDX PT, R2, R2, R28, 0x1c1f ;  /* 0x001c1f1c02027589 */ /* 0x000ea200000e0000 */
[C---:B------:R-:W-:Y:S02]  /*0b30*/  IMAD R19, R17.reuse, R10, R13 ;  /* 0x0000000a11137224 */ /* 0x040fe400078e020d */
[----:B---3--:R-:W-:-:S02]  /*0b40*/  IMAD R17, R17, R8, R12 ;  /* 0x0000000811117224 */ /* 0x008fc400078e020c */
[----:B------:R-:W3:Y:S01]  /*0b50*/  LDC.64 R12, c[0x0][0x3a0] ;  /* 0x0000e800ff0c7b82 */ /* 0x000ee20000000a00 */
[-C--:B------:R-:W-:Y:S02]  /*0b60*/  IMAD R18, R20, R9.reuse, R18 ;  /* 0x0000000914127224 */ /* 0x080fe400078e0212 */
[-C--:B------:R-:W-:Y:S02]  /*0b70*/  IMAD R6, R5, R9.reuse, R6 ;  /* 0x0000000905067224 */ /* 0x080fe400078e0206 */
[-C--:B------:R-:W-:Y:S02]  /*0b80*/  IMAD R0, R10, R9.reuse, R0 ;  /* 0x000000090a007224 */ /* 0x080fe400078e0200 */
[----:B------:R-:W-:Y:S01]  /*0b90*/  IMAD R11, R8, R9, R11 ;  /* 0x00000009080b7224 */ /* 0x000fe200078e020b */
[----:B-1----:R-:W-:Y:S02]  /*0ba0*/  LOP3.LUT R3, R3, R22, RZ, 0xfc, !PT ;  /* 0x0000001603037212 */ /* 0x002fe400078efcff */
[----:B-----5:R-:W-:-:S03]  /*0bb0*/  SHF.R.S32.HI R20, RZ, 0x1f, R25 ;  /* 0x0000001fff147819 */ /* 0x020fc60000011419 */
[----:B0-----:R-:W-:Y:S01]  /*0bc0*/  IMAD R3, R26, UR8, R3 ;  /* 0x000000081a037c24 */ /* 0x001fe2000f8e0203 */
[----:B------:R-:W-:-:S04]  /*0bd0*/  LEA.HI R20, R20, R25, RZ, 0xa ;  /* 0x0000001914147211 */ /* 0x000fc800078f50ff */
[----:B------:R-:W-:Y:S01]  /*0be0*/  SHF.R.S32.HI R20, RZ, 0xa, R20 ;  /* 0x0000000aff147819 */ /* 0x000fe20000011414 */
[----:B----4-:R-:W-:-:S03]  /*0bf0*/  IMAD R15, R23, R7, R15 ;  /* 0x00000007170f7224 */ /* 0x010fc600078e020f */
[CC--:B------:R-:W-:Y:S01]  /*0c00*/  LEA R9, R20.reuse, R3.reuse, 0x9 ;  /* 0x0000000314097211 */ /* 0x0c0fe200078e48ff */
[C---:B------:R-:W-:Y:S01]  /*0c10*/  IMAD R16, R23.reuse, R4, R16 ;  /* 0x0000000417107224 */ /* 0x040fe200078e0210 */
[----:B------:R-:W-:Y:S01]  /*0c20*/  LEA R5, R20, R3, 0x8 ;  /* 0x0000000314057211 */ /* 0x000fe200078e40ff */
[C---:B--2---:R-:W-:Y:S02]  /*0c30*/  IMAD R19, R23.reuse, R2, R19 ;  /* 0x0000000217137224 */ /* 0x044fe400078e0213 */
[----:B------:R-:W-:Y:S02]  /*0c40*/  IMAD R17, R23, R14, R17 ;  /* 0x0000000e17117224 */ /* 0x000fe400078e0211 */
[-C--:B------:R-:W-:Y:S02]  /*0c50*/  IMAD R23, R2, R27.reuse, R0 ;  /* 0x0000001b02177224 */ /* 0x080fe400078e0200 */
[----:B------:R-:W-:Y:S02]  /*0c60*/  IMAD R25, R20, 0x100, R9 ;  /* 0x0000010014197824 */ /* 0x000fe400078e0209 */
[----:B------:R-:W-:-:S02]  /*0c70*/  IMAD R21, R4, R27, R6 ;  /* 0x0000001b04157224 */ /* 0x000fc400078e0206 */
[--C-:B---3--:R-:W-:Y:S01]  /*0c80*/  IMAD.WIDE R2, R3, 0x4, R12.reuse ;  /* 0x0000000403027825 */ /* 0x108fe200078e020c */
[----:B------:R-:W-:Y:S03]  /*0c90*/  BAR.SYNC.DEFER_BLOCKING 0x0 ;  /* 0x0000000000007b1d */ /* 0x000fe60000010000 */
[----:B------:R-:W-:-:S04]  /*0ca0*/  IMAD.WIDE R4, R5, 0x4, R12 ;  /* 0x0000000405047825 */ /* 0x000fc800078e020c */
[----:B------:R-:W-:-:S04]  /*0cb0*/  IMAD.WIDE R8, R9, 0x4, R12 ;  /* 0x0000000409087825 */ /* 0x000fc800078e020c */
[----:B------:R-:W-:-:S04]  /*0cc0*/  IMAD.WIDE R12, R25, 0x4, R12 ;  /* 0x00000004190c7825 */ /* 0x000fc800078e020c */
        /* <DEDUP_REMOVED lines=11> */
        .weak           $__internal_601_$__cuda_sm20_div_u16
        .type           $__internal_601_$__cuda_sm20_div_u16,@function
        .size           $__internal_601_$__cuda_sm20_div_u16,(.L_x_39104 - $__internal_601_$__cuda_sm20_div_u16)
$__internal_601_$__cuda_sm20_div_u16:
        /* <DEDUP_REMOVED lines=18> */
[----:B------:R-:W-:Y:S06]  /*0ea0*/  RET.REL.NODEC R4 `(_Z9cuda_gemmIiLi128ELi1ELi1ELi1024ELi4ELi4ELi64ELi0ELi1EEviiiPT_S1_S1_iii) ;  /* 0xfffffff004547950 */ /* 0x000fec0003c3ffff */
.L_x_29527:
        /* <DEDUP_REMOVED lines=13> */
.L_x_39104:


//--------------------- .text._Z9cuda_gemmIiLi128ELi1ELi1ELi1024ELi4ELi4ELi64ELi0ELi0EEviiiPT_S1_S1_iii --------------------------
	.section	.text._Z9cuda_gemmIiLi128ELi1ELi1ELi1024ELi4ELi4ELi64ELi0ELi0EEviiiPT_S1_S1_iii,"ax",@progbits
	.align	128
        .global         _Z9cuda_gemmIiLi128ELi1ELi1ELi1024ELi4ELi4ELi64ELi0ELi0EEviiiPT_S1_S1_iii
        .type           _Z9cuda_gemmIiLi128ELi1ELi1ELi1024ELi4ELi4ELi64ELi0ELi0EEviiiPT_S1_S1_iii,@function
        .size           _Z9cuda_gemmIiLi128ELi1ELi1ELi1024ELi4ELi4ELi64ELi0ELi0EEviiiPT_S1_S1_iii,(.L_x_39106 - _Z9cuda_gemmIiLi128ELi1ELi1ELi1024ELi4ELi4ELi64ELi0ELi0EEviiiPT_S1_S1_iii)
        .other          _Z9cuda_gemmIiLi128ELi1ELi1ELi1024ELi4ELi4ELi64ELi0ELi0EEviiiPT_S1_S1_iii,@"STO_CUDA_ENTRY STV_DEFAULT"
_Z9cuda_gemmIiLi128ELi1ELi1ELi1024ELi4ELi4ELi64ELi0ELi0EEviiiPT_S1_S1_iii:
.text._Z9cuda_gemmIiLi128ELi1ELi1ELi1024ELi4ELi4ELi64ELi0ELi0EEviiiPT_S1_S1_iii:
        /* <DEDUP_REMOVED lines=59> */
.L_x_29530:
        /* <DEDUP_REMOVED lines=25> */
.L_x_29529:
[----:B------:R-:W-:Y:S05]  /*0540*/  BSYNC.RECONVERGENT B0 ;  /* 0x0000000000007941 */ /* 0x000fea0003800200 */
.L_x_29528:
[----:B------:R-:W-:Y:S01]  /*0550*/  IMAD.MOV.U32 R4, RZ, RZ, 0x80 ;  /* 0x00000080ff047424 */ /* 0x000fe200078e00ff */
[----:B------:R-:W-:Y:S01]  /*0560*/  MOV R6, 0x590 ;  /* 0x0000059000067802 */ /* 0x000fe20000000f00 */
[----:B------:R-:W-:-:S07]  /*0570*/  IMAD.MOV.U32 R7, RZ, RZ, R2 ;  /* 0x000000ffff077224 */ /* 0x000fce00078e0002 */
[----:B0-----:R-:W-:Y:S05]  /*0580*/  CALL.REL.NOINC `($__internal_602_$__cuda_sm20_div_s16) ;  /* 0x0000001c00507944 */ /* 0x001fea0003c00000 */
[----:B------:R-:W-:Y:S01]  /*0590*/  PRMT R0, R7, 0x9910, RZ ;  /* 0x0000991007007816 */ /* 0x000fe200000000ff */
[----:B------:R-:W-:Y:S01]  /*05a0*/  IMAD.MOV.U32 R4, RZ, RZ, 0x4 ;  /* 0x00000004ff047424 */ /* 0x000fe200078e00ff */
[----:B------:R-:W-:Y:S02]  /*05b0*/  MOV R26, R7 ;  /* 0x00000007001a7202 */ /* 0x000fe40000000f00 */
[----:B------:R-:W-:Y:S01]  /*05c0*/  MOV R6, 0x5f0 ;  /* 0x000005f000067802 */ /* 0x000fe20000000f00 */
[----:B------:R-:W-:-:S07]  /*05d0*/  IMAD.MOV.U32 R7, RZ, RZ, R0 ;  /* 0x000000ffff077224 */ /* 0x000fce00078e0000 */
[----:B------:R-:W-:Y:S05]  /*05e0*/  CALL.REL.NOINC `($__internal_602_$__cuda_sm20_div_s16) ;  /* 0x0000001c00387944 */ /* 0x000fea0003c00000 */
        /* <DEDUP_REMOVED lines=14> */
[----:B------:R-:W-:Y:S01]  /*06d0*/  IMAD R2, R3, R2, R10 ;  /* 0x0000000203027224 */ /* 0x000fe200078e020a */
[----:B------:R-:W-:Y:S06]  /*06e0*/  @P0 EXIT ;  /* 0x000000000000094d */ /* 0x000fec0003800000 */
[----:B------:R-:W0:Y:S01]  /*06f0*/  LDC R19, c[0x0][0x360] ;  /* 0x0000d800ff137b82 */ /* 0x000e220000000800 */
[----:B------:R-:W-:Y:S01]  /*0700*/  ISETP.GE.U32.AND P0, PT, R2, R3, PT ;  /* 0x000000030200720c */ /* 0x000fe20003f06070 */
[----:B------:R1:W-:Y:S01]  /*0710*/  STL.128 [R1], RZ ;  /* 0x000000ff01007387 */ /* 0x0003e20000100c00 */
[----:B------:R-:W-:Y:S01]  /*0720*/  ISETP.NE.U32.AND P2, PT, R3, RZ, PT ;  /* 0x000000ff0300720c */ /* 0x000fe20003f45070 */
[----:B------:R-:W2:Y:S01]  /*0730*/  LDCU UR5, c[0x0][0x388] ;  /* 0x00007100ff0577ac */ /* 0x000ea20008000800 */
[----:B------:R-:W-:Y:S01]  /*0740*/  SHF.L.U32 R22, R10, 0x2, RZ ;  /* 0x000000020a167819 */ /* 0x000fe200000006ff */
[----:B------:R1:W-:Y:S01]  /*0750*/  STL.128 [R1+0x10], RZ ;  /* 0x000010ff01007387 */ /* 0x0003e20000100c00 */
[----:B------:R-:W-:Y:S01]  /*0760*/  PRMT R16, R7, 0x9910, RZ ;  /* 0x0000991007107816 */ /* 0x000fe200000000ff */
[----:B------:R-:W3:Y:S01]  /*0770*/  S2UR UR4, SR_CTAID.X ;  /* 0x00000000000479c3 */ /* 0x000ee20000002500 */
        /* <DEDUP_REMOVED lines=9> */
[----:B------:R-:W-:Y:S01]  /*0810*/  @!P2 LOP3.LUT R0, RZ, R3, RZ, 0x33, !PT ;  /* 0x00000003ff00a212 */ /* 0x000fe200078e33ff */
[----:B---3--:R-:W-:-:S03]  /*0820*/  USHF.L.U32 UR4, UR4, 0xa, URZ ;  /* 0x0000000a04047899 */ /* 0x008fc600080006ff */
[----:B------:R-:W-:Y:S01]  /*0830*/  PRMT R4, R2, 0x7710, RZ ;  /* 0x0000771002047816 */ /* 0x000fe200000000ff */
[----:B------:R-:W-:Y:S01]  /*0840*/  IMAD.MOV R2, RZ, RZ, -R0 ;  /* 0x000000ffff027224 */ /* 0x000fe200078e0a00 */
[----:B--2---:R-:W-:-:S03]  /*0850*/  UIMAD UR4, UR8, UR5, UR4 ;  /* 0x00000005080472a4 */ /* 0x004fc6000f8e0204 */
[----:B------:R-:W-:Y:S02]  /*0860*/  VIADD R4, R4, 0x3ff ;  /* 0x000003ff04047836 */ /* 0x000fe40000000000 */
[----:B------:R-:W-:-:S03]  /*0870*/  IMAD R2, R3, R2, R10 ;  /* 0x0000000203027224 */ /* 0x000fc600078e020a */
[----:B------:R-:W-:Y:S02]  /*0880*/  LOP3.LUT R4, R4, 0xffff, RZ, 0xc0, !PT ;  /* 0x0000ffff04047812 */ /* 0x000fe400078ec0ff */
[----:B-1----:R-:W-:-:S07]  /*0890*/  LOP3.LUT R17, R2, 0x3, RZ, 0xc0, !PT ;  /* 0x0000000302117812 */ /* 0x002fce00078ec0ff */
[----:B------:R-:W-:Y:S05]  /*08a0*/  CALL.REL.NOINC `($__internal_603_$__cuda_sm20_div_u16) ;  /* 0x0000001800ec7944 */ /* 0x000fea0003c00000 */
        /* <DEDUP_REMOVED lines=14> */
.L_x_29533:
        /* <DEDUP_REMOVED lines=10> */
.L_x_29532:
[----:B------:R-:W-:Y:S05]  /*0a30*/  BSYNC.RECONVERGENT B0 ;  /* 0x0000000000007941 */ /* 0x000fea0003800200 */
.L_x_29531:
[----:B------:R-:W-:Y:S04]  /*0a40*/  BSSY.RECONVERGENT B0, `(.L_x_29534) ;  /* 0x0000021000007945 */ /* 0x000fe80003800200 */
[----:B------:R-:W-:Y:S05]  /*0a50*/  @!P1 BRA `(.L_x_29535) ;  /* 0x00000000007c9947 */ /* 0x000fea0003800000 */
[----:B0-----:R-:W0:Y:S01]  /*0a60*/  S2R R5, SR_CgaCtaId ;  /* 0x0000000000057919 */ /* 0x001e220000008800 */
[----:B------:R-:W1:Y:S01]  /*0a70*/  LDC.64 R24, c[0x0][0x390] ;  /* 0x0000e400ff187b82 */ /* 0x000e620000000a00 */
[----:B------:R-:W-:-:S05]  /*0a80*/  MOV R4, 0x400 ;  /* 0x0000040000047802 */ /* 0x000fca0000000f00 */
[----:B------:R-:W-:-:S05]  /*0a90*/  VIADD R4, R4, 0x80 ;  /* 0x0000008004047836 */ /* 0x000fca0000000000 */
[----:B0-----:R-:W-:-:S07]  /*0aa0*/  LEA R20, R5, R4, 0x18 ;  /* 0x0000000405147211 */ /* 0x001fce00078ec0ff */
.L_x_29536:
[----:B--2---:R-:W-:-:S04]  /*0ab0*/  VIADD R11, R22, UR4 ;  /* 0x00000004160b7c36 */ /* 0x004fc80008000000 */
[----:B-1----:R-:W-:-:S05]  /*0ac0*/  IMAD.WIDE R10, R11, 0x4, R24 ;  /* 0x000000040b0a7825 */ /* 0x002fca00078e0218 */
[----:B------:R-:W2:Y:S01]  /*0ad0*/  LDG.E.128 R4, desc[UR6][R10.64] ;  /* 0x000000060a047981 */ /* 0x000ea2000c1e1d00 */
[----:B------:R-:W-:Y:S01]  /*0ae0*/  IADD3 R12, PT, PT, R23, R22, RZ ;  /* 0x00000016170c7210 */ /* 0x000fe20007ffe0ff */
[----:B------:R-:W-:-:S04]  /*0af0*/  IMAD R22, R22, 0x4, R20 ;  /* 0x0000000416167824 */ /* 0x000fc800078e0214 */
[----:B------:R-:W-:Y:S02]  /*0b00*/  VIADD R9, R12, UR4 ;  /* 0x000000040c097c36 */ /* 0x000fe40008000000 */
[----:B------:R-:W-:Y:S02]  /*0b10*/  IMAD.IADD R12, R23, 0x1, R12 ;  /* 0x00000001170c7824 */ /* 0x000fe400078e020c */
[----:B------:R-:W-:-:S03]  /*0b20*/  IMAD.WIDE R8, R9, 0x4, R24 ;  /* 0x0000000409087825 */ /* 0x000fc600078e0218 */
[----:B------:R-:W-:Y:S01]  /*0b30*/  IADD3 R21, PT, PT, R23, R12, RZ ;  /* 0x0000000c17157210 */ /* 0x000fe20007ffe0ff */
[----:B------:R-:W-:-:S04]  /*0b40*/  VIADD R13, R12, UR4 ;  /* 0x000000040c0d7c36 */ /* 0x000fc80008000000 */
        /* <DEDUP_REMOVED lines=16> */
.L_x_29535:
[----:B------:R-:W-:Y:S05]  /*0c50*/  BSYNC.RECONVERGENT B0 ;  /* 0x0000000000007941 */ /* 0x000fea0003800200 */
.L_x_29534:
        /* <DEDUP_REMOVED lines=11> */
[----:B------:R-:W-:Y:S01]  /*0d10*/  BSSY B1, `(.L_x_29538) ;  /* 0x0000087000017945 */ /* 0x000fe20003800000 */
[----:B------:R-:W-:Y:S01]  /*0d20*/  VIADD R21, R2, 0x1 ;  /* 0x0000000102157836 */ /* 0x000fe20000000000 */
[----:B------:R-:W-:Y:S01]  /*0d30*/  PRMT R22, R26, 0x9910, RZ ;  /* 0x000099101a167816 */ /* 0x000fe200000000ff */
[----:B------:R-:W-:Y:S02]  /*0d40*/  IMAD.MOV.U32 R24, RZ, RZ, RZ ;  /* 0x000000ffff187224 */ /* 0x000fe400078e00ff */
[----:B------:R-:W-:Y:S01]  /*0d50*/  IMAD.MOV.U32 R23, RZ, RZ, RZ ;  /* 0x000000ffff177224 */ /* 0x000fe200078e00ff */
[----:B------:R-:W-:-:S02]  /*0d60*/  LOP3.LUT R21, R21, 0x3, RZ, 0xc0, !PT ;  /* 0x0000000315157812 */ /* 0x000fc400078ec0ff */
[-C--:B0-----:R-:W-:Y:S02]  /*0d70*/  ISETP.GE.AND P0, PT, R4, R9.reuse, PT ;  /* 0x000000090400720c */ /* 0x081fe40003f06270 */
[-C--:B------:R-:W-:Y:S02]  /*0d80*/  ISETP.GE.AND P1, PT, R6, R9.reuse, PT ;  /* 0x000000090600720c */ /* 0x080fe40003f26270 */
[----:B------:R-:W-:Y:S02]  /*0d90*/  SEL R7, R9, RZ, P0 ;  /* 0x000000ff09077207 */ /* 0x000fe40000000000 */
[-C--:B------:R-:W-:Y:S02]  /*0da0*/  ISETP.GE.AND P2, PT, R10, R9.reuse, PT ;  /* 0x000000090a00720c */ /* 0x080fe40003f46270 */
[----:B------:R-:W-:Y:S01]  /*0db0*/  ISETP.GE.AND P0, PT, R17, R9, PT ;  /* 0x000000091100720c */ /* 0x000fe20003f06270 */
[----:B------:R-:W-:Y:S01]  /*0dc0*/  IMAD.IADD R7, R4, 0x1, -R7 ;  /* 0x0000000104077824 */ /* 0x000fe200078e0a07 */
[----:B------:R-:W-:-:S02]  /*0dd0*/  SEL R5, R9, RZ, P1 ;  /* 0x000000ff09057207 */ /* 0x000fc40000800000 */
[C---:B------:R-:W-:Y:S02]  /*0de0*/  SEL R11, R9.reuse, RZ, P2 ;  /* 0x000000ff090b7207 */ /* 0x040fe40001000000 */
[----:B------:R-:W-:Y:S01]  /*0df0*/  SEL R20, R9, RZ, P0 ;  /* 0x000000ff09147207 */ /* 0x000fe20000000000 */
[----:B------:R-:W-:Y:S01]  /*0e00*/  IMAD.IADD R6, R6, 0x1, -R5 ;  /* 0x0000000106067824 */ /* 0x000fe200078e0a05 */
[----:B------:R-:W-:Y:S02]  /*0e10*/  IADD3 R5, PT, PT, R10, -R11, RZ ;  /* 0x8000000b0a057210 */ /* 0x000fe40007ffe0ff */
[----:B------:R-:W-:Y:S02]  /*0e20*/  VIMNMX R4, PT, PT, R8, 0x4, PT ;  /* 0x0000000408047848 */ /* 0x000fe40003fe0100 */
[----:B------:R-:W-:-:S07]  /*0e30*/  IADD3 R20, PT, PT, R17, -R20, RZ ;  /* 0x8000001411147210 */ /* 0x000fce0007ffe0ff */
.L_x_29554:
[----:B0---4-:R-:W0:Y:S01]  /*0e40*/  LDC R8, c[0x0][0x3ac] ;  /* 0x0000eb00ff087b82 */ /* 0x011e220000000800 */
        /* <DEDUP_REMOVED lines=16> */
.L_x_29539:
        /* <DEDUP_REMOVED lines=8> */
.L_x_29540:
        /* <DEDUP_REMOVED lines=9> */
.L_x_29541:
        /* <DEDUP_REMOVED lines=10> */
.L_x_29542:
[----:B------:R-:W-:Y:S04]  /*1100*/  BSSY B0, `(.L_x_29543) ;  /* 0x0000045000007945 */ /* 0x000fe80003800000 */
[----:B------:R-:W-:Y:S05]  /*1110*/  @P5 BRA `(.L_x_29544) ;  /* 0x00000004000c5947 */ /* 0x000fea0003800000 */
[----:B0-2-4-:R-:W0:Y:S01]  /*1120*/  S2R R10, SR_TID.X ;  /* 0x00000000000a7919 */ /* 0x015e220000002100 */
[----:B------:R-:W-:Y:S01]  /*1130*/  MOV R12, 0x400 ;  /* 0x00000400000c7802 */ /* 0x000fe20000000f00 */
[----:B------:R-:W-:Y:S01]  /*1140*/  IMAD R11, R16, R24, RZ ;  /* 0x00000018100b7224 */ /* 0x000fe200078e02ff */
[----:B------:R-:W-:Y:S01]  /*1150*/  ISETP.GT.U32.AND P1, PT, R8, 0x40, PT ;  /* 0x000000400800780c */ /* 0x000fe20003f24070 */
[----:B------:R-:W2:Y:S01]  /*1160*/  S2R R9, SR_CgaCtaId ;  /* 0x0000000000097919 */ /* 0x000ea20000008800 */
[----:B0-----:R-:W-:Y:S02]  /*1170*/  SHF.L.U32 R10, R10, 0x2, RZ ;  /* 0x000000020a0a7819 */ /* 0x001fe400000006ff */
[----:B--2---:R-:W-:Y:S01]  /*1180*/  LEA R12, R9, R12, 0x18 ;  /* 0x0000000c090c7211 */ /* 0x004fe200078ec0ff */
[----:B------:R-:W-:Y:S01]  /*1190*/  IMAD.MOV.U32 R9, RZ, RZ, R0 ;  /* 0x000000ffff097224 */ /* 0x000fe200078e0000 */
[----:B------:R-:W-:-:S07]  /*11a0*/  LOP3.LUT R10, R10, 0xc, RZ, 0xc0, !PT ;  /* 0x0000000c0a0a7812 */ /* 0x000fce00078ec0ff */
.L_x_29553:
[----:B----4-:R-:W-:Y:S01]  /*11b0*/  IMAD R8, R9, 0x14, R12 ;  /* 0x0000001409087824 */ /* 0x010fe200078e020c */
[----:B012---:R-:W-:Y:S06]  /*11c0*/  @P1 BRA `(.L_x_29545) ;  /* 0x0000000000681947 */ /* 0x007fec0003800000 */
[----:B------:R-:W-:Y:S01]  /*11d0*/  IMAD.IADD R29, R8, 0x1, R10 ;  /* 0x00000001081d7824 */ /* 0x000fe200078e020a */
[----:B------:R-:W-:Y:S01]  /*11e0*/  UMOV UR4, 0xffffffff ;  /* 0xffffffff00047882 */ /* 0x000fe20000000000 */
[----:B------:R-:W0:Y:S04]  /*11f0*/  LDC R8, c[0x0][0x3ac] ;  /* 0x0000eb00ff087b82 */ /* 0x000e280000000800 */
[----:B------:R-:W2:Y:S01]  /*1200*/  LDS R29, [R29] ;  /* 0x000000001d1d7984 */ /* 0x000ea20000000800 */
[----:B0-----:R-:W-:Y:S01]  /*1210*/  ISETP.GE.AND P2, PT, R8, 0x2, PT ;  /* 0x000000020800780c */ /* 0x001fe20003f46270 */
[----:B--2---:R-:W-:-:S12]  /*1220*/  BRA.DIV UR4, `(.L_x_29546) ;  /* 0x0000000e04907947 */ /* 0x004fd8000b800000 */
[----:B------:R0:W2:Y:S02]  /*1230*/  SHFL.IDX PT, R28, R29, R20, 0x1c1f ;  /* 0x001c1f141d1c7589 */ /* 0x0000a400000e0000 */
.L_x_29557:
[----:B-12---:R-:W-:Y:S01]  /*1240*/  IMAD R28, R19, R28, RZ ;  /* 0x0000001c131c7224 */ /* 0x006fe200078e02ff */
[----:B------:R-:W-:Y:S06]  /*1250*/  @!P2 BRA `(.L_x_29547) ;  /* 0x000000000010a947 */ /* 0x000fec0003800000 */
[----:B------:R-:W-:-:S03]  /*1260*/  UMOV UR4, 0xffffffff ;  /* 0xffffffff00047882 */ /* 0x000fc60000000000 */
[----:B------:R-:W-:Y:S05]  /*1270*/  BRA.DIV UR4, `(.L_x_29548) ;  /* 0x0000000e04a47947 */ /* 0x000fea000b800000 */
[----:B------:R1:W2:Y:S02]  /*1280*/  SHFL.IDX PT, R25, R29, R7, 0x1c1f ;  /* 0x001c1f071d197589 */ /* 0x0002a400000e0000 */
.L_x_29560:
[----:B--23--:R-:W-:-:S07]  /*1290*/  IMAD R28, R15, R25, R28 ;  /* 0x000000190f1c7224 */ /* 0x00cfce00078e021c */
.L_x_29547:
[----:B------:R-:W-:-:S13]  /*12a0*/  ISETP.GE.AND P2, PT, R8, 0x3, PT ;  /* 0x000000030800780c */ /* 0x000fda0003f46270 */
[----:B------:R-:W-:Y:S05]  /*12b0*/  @!P2 BRA `(.L_x_29549) ;  /* 0x000000000010a947 */ /* 0x000fea0003800000 */
[----:B------:R-:W-:-:S03]  /*12c0*/  UMOV UR4, 0xffffffff ;  /* 0xffffffff00047882 */ /* 0x000fc60000000000 */
[----:B------:R-:W-:Y:S05]  /*12d0*/  BRA.DIV UR4, `(.L_x_29550) ;  /* 0x0000000e04b07947 */ /* 0x000fea000b800000 */
[----:B------:R2:W4:Y:S02]  /*12e0*/  SHFL.IDX PT, R25, R29, R6, 0x1c1f ;  /* 0x001c1f061d197589 */ /* 0x00052400000e0000 */
.L_x_29563:
[----:B----4-:R-:W-:-:S07]  /*12f0*/  IMAD R28, R14, R25, R28 ;  /* 0x000000190e1c7224 */ /* 0x010fce00078e021c */
.L_x_29549:
[----:B------:R-:W-:-:S13]  /*1300*/  ISETP.GE.AND P2, PT, R8, 0x4, PT ;  /* 0x000000040800780c */ /* 0x000fda0003f46270 */
[----:B------:R-:W-:Y:S05]  /*1310*/  @!P2 BRA `(.L_x_29551) ;  /* 0x00000000006ca947 */ /* 0x000fea0003800000 */
[----:B------:R-:W-:-:S03]  /*1320*/  UMOV UR4, 0xffffffff ;  /* 0xffffffff00047882 */ /* 0x000fc60000000000 */
[----:B------:R-:W-:Y:S05]  /*1330*/  BRA.DIV UR4, `(.L_x_29552) ;  /* 0x0000000e04bc7947 */ /* 0x000fea000b800000 */
[----:B012---:R0:W1:Y:S02]  /*1340*/  SHFL.IDX PT, R29, R29, R5, 0x1c1f ;  /* 0x001c1f051d1d7589 */ /* 0x00706400000e0000 */
.L_x_29566:
[----:B-1----:R-:W-:Y:S01]  /*1350*/  IMAD R28, R13, R29, R28 ;  /* 0x0000001d0d1c7224 */ /* 0x002fe200078e021c */
[----:B------:R-:W-:Y:S06]  /*1360*/  BRA `(.L_x_29551) ;  /* 0x0000000000587947 */ /* 0x000fec0003800000 */
.L_x_29545:
[----:B------:R-:W0:Y:S01]  /*1370*/  LDC R25, c[0x0][0x3ac] ;  /* 0x0000eb00ff197b82 */ /* 0x000e220000000800 */
[----:B------:R-:W-:Y:S01]  /*1380*/  IMAD.MOV.U32 R28, RZ, RZ, RZ ;  /* 0x000000ffff1c7224 */ /* 0x000fe200078e00ff */
[C---:B0-----:R-:W-:Y:S02]  /*1390*/  ISETP.GE.AND P2, PT, R25.reuse, 0x1, PT ;  /* 0x000000011900780c */ /* 0x041fe40003f46270 */
[C---:B------:R-:W-:Y:S02]  /*13a0*/  ISETP.GE.AND P3, PT, R25.reuse, 0x2, PT ;  /* 0x000000021900780c */ /* 0x040fe40003f66270 */
[C---:B------:R-:W-:Y:S02]  /*13b0*/  ISETP.GE.AND P4, PT, R25.reuse, 0x3, PT ;  /* 0x000000031900780c */ /* 0x040fe40003f86270 */
[----:B------:R-:W-:-:S07]  /*13c0*/  ISETP.GE.AND P5, PT, R25, 0x4, PT ;  /* 0x000000041900780c */ /* 0x000fce0003fa6270 */
[----:B------:R-:W-:-:S04]  /*13d0*/  @P2 LEA R25, R17, R8, 0x2 ;  /* 0x0000000811192211 */ /* 0x000fc800078e10ff */
[----:B------:R-:W-:Y:S01]  /*13e0*/  @P4 SHF.L.U32 R27, R17, 0x2, RZ ;  /* 0x00000002111b4819 */ /* 0x000fe200000006ff */
[----:B------:R0:W1:Y:S03]  /*13f0*/  @P2 LDS R26, [R25] ;  /* 0x00000000191a2984 */ /* 0x0000660000000800 */
[----:B------:R-:W-:Y:S02]  /*1400*/  @P4 LOP3.LUT R27, R27, 0x8, RZ, 0x3c, !PT ;  /* 0x000000081b1b4812 */ /* 0x000fe400078e3cff */
[----:B0-----:R-:W-:-:S03]  /*1410*/  @P5 LEA R25, R2, 0xfffffffc, 0x2 ;  /* 0xfffffffc02195811 */ /* 0x001fc600078e10ff */
[----:B------:R-:W-:Y:S01]  /*1420*/  @P4 IMAD.IADD R27, R8, 0x1, R27 ;  /* 0x00000001081b4824 */ /* 0x000fe200078e021b */
[----:B------:R-:W-:-:S05]  /*1430*/  @P5 LOP3.LUT R25, R25, 0xc, RZ, 0xc0, !PT ;  /* 0x0000000c19195812 */ /* 0x000fca00078ec0ff */
[----:B------:R-:W-:Y:S01]  /*1440*/  @P4 LDS R27, [R27] ;  /* 0x000000001b1b4984 */ /* 0x000fe20000000800 */
[----:B------:R-:W-:-:S06]  /*1450*/  @P5 IMAD.IADD R25, R8, 0x1, R25 ;  /* 0x0000000108195824 */ /* 0x000fcc00078e0219 */
[----:B------:R-:W-:Y:S01]  /*1460*/  @P5 LDS R25, [R25] ;  /* 0x0000000019195984 */ /* 0x000fe20000000800 */
[----:B-1----:R-:W-:Y:S02]  /*1470*/  @P2 IMAD R28, R19, R26, RZ ;  /* 0x0000001a131c2224 */ /* 0x002fe400078e02ff */
[----:B------:R-:W-:-:S06]  /*1480*/  @P3 IMAD R26, R21, 0x4, R8 ;  /* 0x00000004151a3824 */ /* 0x000fcc00078e0208 */
[----:B------:R-:W3:Y:S02]  /*1490*/  @P3 LDS R26, [R26] ;  /* 0x000000001a1a3984 */ /* 0x000ee40000000800 */
[----:B---3--:R-:W-:-:S04]  /*14a0*/  @P3 IMAD R28, R15, R26, R28 ;  /* 0x0000001a0f1c3224 */ /* 0x008fc800078e021c */
[----:B------:R-:W-:-:S04]  /*14b0*/  @P4 IMAD R28, R14, R27, R28 ;  /* 0x0000001b0e1c4224 */ /* 0x000fc800078e021c */
[----:B------:R-:W-:-:S07]  /*14c0*/  @P5 IMAD R28, R13, R25, R28 ;  /* 0x000000190d1c5224 */ /* 0x000fce00078e021c */
.L_x_29551:
[----:B------:R-:W-:-:S05]  /*14d0*/  LEA R8, R11, R1, 0x2 ;  /* 0x000000010b087211 */ /* 0x000fca00078e10ff */
[----:B------:R-:W4:Y:S01]  /*14e0*/  LDL R25, [R8] ;  /* 0x0000000008197983 */ /* 0x000f220000100800 */
[----:B------:R-:W-:Y:S01]  /*14f0*/  IMAD.IADD R9, R22, 0x1, R9 ;  /* 0x0000000116097824 */ /* 0x000fe200078e0209 */
[----:B------:R-:W-:-:S04]  /*1500*/  IADD3 R11, PT, PT, R11, 0x1, RZ ;  /* 0x000000010b0b7810 */ /* 0x000fc80007ffe0ff */
[----:B------:R-:W-:Y:S01]  /*1510*/  ISETP.GE.AND P2, PT, R9, R4, PT ;  /* 0x000000040900720c */ /* 0x000fe20003f46270 */
[----:B----4-:R-:W-:-:S05]  /*1520*/  IMAD.IADD R25, R25, 0x1, R28 ;  /* 0x0000000119197824 */ /* 0x010fca00078e021c */
[----:B------:R4:W-:Y:S07]  /*1530*/  STL [R8], R25 ;  /* 0x0000001908007387 */ /* 0x0009ee0000100800 */
[----:B------:R-:W-:Y:S05]  /*1540*/  @!P2 BRA `(.L_x_29553) ;  /* 0xfffffffc0018a947 */ /* 0x000fea000383ffff */
.L_x_29544:
[----:B------:R-:W-:Y:S05]  /*1550*/  BSYNC B0 ;  /* 0x0000000000007941 */ /* 0x000fea0003800000 */
.L_x_29543:
[----:B------:R-:W-:Y:S01]  /*1560*/  VIADD R24, R24, 0x1 ;  /* 0x0000000118187836 */ /* 0x000fe20000000000 */
[----:B------:R-:W-:Y:S06]  /*1570*/  @!P0 BRA `(.L_x_29554) ;  /* 0xfffffff800308947 */ /* 0x000fec000383ffff */
[----:B------:R-:W-:Y:S05]  /*1580*/  BSYNC B1 ;  /* 0x0000000000017941 */ /* 0x000fea0003800000 */
.L_x_29538:
[----:B0-2-4-:R0:W5:Y:S04]  /*1590*/  LDL.128 R8, [R1] ;  /* 0x0000000001087983 */ /* 0x0151680000100c00 */
[----:B-1----:R0:W5:Y:S02]  /*15a0*/  LDL.128 R4, [R1+0x10] ;  /* 0x0000100001047983 */ /* 0x0021640000100c00 */
.L_x_29537:
[----:B------:R-:W-:Y:S01]  /*15b0*/  IABS R0, R3 ;  /* 0x0000000300007213 */ /* 0x000fe20000000000 */
[----:B------:R-:W-:Y:S01]  /*15c0*/  IMAD.SHL.U32 R22, R18, 0x80, RZ ;  /* 0x0000008012167824 */ /* 0x000fe200078e00ff */
[----:B------:R-:W-:Y:S01]  /*15d0*/  IABS R12, R16 ;  /* 0x00000010000c7213 */ /* 0x000fe20000000000 */
[----:B------:R-:W1:Y:S01]  /*15e0*/  S2R R24, SR_TID.X ;  /* 0x0000000000187919 */ /* 0x000e620000002100 */
[----:B------:R-:W2:Y:S01]  /*15f0*/  I2F.RP R2, R0 ;  /* 0x0000000000027306 */ /* 0x000ea20000209400 */
[----:B------:R-:W-:Y:S01]  /*1600*/  ISETP.NE.AND P5, PT, R3, RZ, PT ;  /* 0x000000ff0300720c */ /* 0x000fe20003fa5270 */
[----:B------:R-:W-:Y:S05]  /*1610*/  WARPSYNC.ALL ;  /* 0x0000000000007948 */ /* 0x000fea0003800000 */
[----:B------:R-:W-:Y:S01]  /*1620*/  BAR.SYNC.DEFER_BLOCKING 0x0 ;  /* 0x0000000000007b1d */ /* 0x000fe20000010000 */
[----:B------:R-:W-:-:S05]  /*1630*/  ISETP.GT.U32.AND P4, PT, R12, 0x1, PT ;  /* 0x000000010c00780c */ /* 0x000fca0003f84070 */
[----:B------:R-:W4:Y:S02]  /*1640*/  I2F.RP R13, R12 ;  /* 0x0000000c000d7306 */ /* 0x000f240000209400 */
[----:B------:R-:W1:Y:S01]  /*1650*/  S2UR UR4, SR_CTAID.X ;  /* 0x00000000000479c3 */ /* 0x000e620000002500 */
[----:B------:R-:W0:Y:S05]  /*1660*/  LDCU UR5, c[0x0][0x388] ;  /* 0x00007100ff0577ac */ /* 0x000e2a0008000800 */
[----:B--2---:R-:W2:Y:S08]  /*1670*/  MUFU.RCP R2, R2 ;  /* 0x0000000200027308 */ /* 0x004eb00000001000 */
[----:B----4-:R-:W4:Y:S01]  /*1680*/  MUFU.RCP R13, R13 ;  /* 0x0000000d000d7308 */ /* 0x010f220000001000 */
[----:B--2---:R-:W-:Y:S01]  /*1690*/  VIADD R20, R2, 0xffffffe ;  /* 0x0ffffffe02147836 */ /* 0x004fe20000000000 */
[----:B------:R-:W-:Y:S01]  /*16a0*/  IABS R2, R3 ;  /* 0x0000000300027213 */ /* 0x000fe20000000000 */
[----:B-1----:R-:W-:Y:S01]  /*16b0*/  IMAD R29, R18, UR4, R24 ;  /* 0x00000004121d7c24 */ /* 0x002fe2000f8e0218 */
[----:B------:R-:W-:-:S04]  /*16c0*/  LOP3.LUT R18, R16, 0x6, RZ, 0x3c, !PT ;  /* 0x0000000610127812 */ /* 0x000fc800078e3cff */
[----:B------:R1:W2:Y:S01]  /*16d0*/  F2I.FTZ.U32.TRUNC.NTZ R21, R20 ;  /* 0x0000001400157305 */ /* 0x0002a2000021f000 */
[----:B0-----:R-:W-:Y:S01]  /*16e0*/  USHF.R.S32.HI UR4, URZ, 0x1f, UR5 ;  /* 0x0000001fff047899 */ /* 0x001fe20008011405 */
[----:B------:R-:W-:Y:S02]  /*16f0*/  IMAD.MOV R2, RZ, RZ, -R2 ;  /* 0x000000ffff027224 */ /* 0x000fe400078e0a02 */
[----:B----4-:R-:W-:Y:S01]  /*1700*/  VIADD R14, R13, 0xffffffe ;  /* 0x0ffffffe0d0e7836 */ /* 0x010fe20000000000 */
[----:B------:R-:W-:Y:S01]  /*1710*/  IABS R13, R22 ;  /* 0x00000016000d7213 */ /* 0x000fe20000000000 */
[----:B------:R-:W-:Y:S01]  /*1720*/  ULEA.HI UR4, UR4, UR5, URZ, 0xa ;  /* 0x0000000504047291 */ /* 0x000fe2000f8f50ff */
[----:B------:R-:W-:Y:S01]  /*1730*/  LOP3.LUT R22, R22, R3, RZ, 0x3c, !PT ;  /* 0x0000000316167212 */ /* 0x000fe200078e3cff */
[----:B---3--:R0:W3:Y:S01]  /*1740*/  F2I.FTZ.U32.TRUNC.NTZ R15, R14 ;  /* 0x0000000e000f7305 */ /* 0x0080e2000021f000 */
[----:B-1----:R-:W-:Y:S01]  /*1750*/  HFMA2 R20, -RZ, RZ, 0, 0 ;  /* 0x00000000ff147431 */ /* 0x002fe200000001ff */
[----:B------:R-:W-:Y:S01]  /*1760*/  USHF.R.S32.HI UR4, URZ, 0xa, UR4 ;  /* 0x0000000aff047899 */ /* 0x000fe20008011404 */
[----:B------:R-:W-:-:S02]  /*1770*/  ISETP.GE.AND P0, PT, R22, RZ, PT ;  /* 0x000000ff1600720c */ /* 0x000fc40003f06270 */
[----:B------:R-:W-:Y:S02]  /*1780*/  LOP3.LUT R22, R16, 0x2, RZ, 0x3c, !PT ;  /* 0x0000000210167812 */ /* 0x000fe400078e3cff */
[----:B--2---:R-:W-:Y:S02]  /*1790*/  IADD3 R17, PT, PT, RZ, -R21, RZ ;  /* 0x80000015ff117210 */ /* 0x004fe40007ffe0ff */
[----:B0-----:R-:W-:-:S03]  /*17a0*/  MOV R14, RZ ;  /* 0x000000ff000e7202 */ /* 0x001fc60000000f00 */
[----:B------:R-:W-:-:S04]  /*17b0*/  IMAD R17, R17, R0, RZ ;  /* 0x0000000011117224 */ /* 0x000fc800078e02ff */
[----:B------:R-:W-:-:S04]  /*17c0*/  IMAD.HI.U32 R20, R21, R17, R20 ;  /* 0x0000001115147227 */ /* 0x000fc800078e0014 */
[----:B---3--:R-:W-:Y:S02]  /*17d0*/  IMAD.MOV R17, RZ, RZ, -R15 ;  /* 0x000000ffff117224 */ /* 0x008fe400078e0a0f */
[----:B------:R-:W-:-:S04]  /*17e0*/  IMAD.HI.U32 R20, R20, R13, RZ ;  /* 0x0000000d14147227 */ /* 0x000fc800078e00ff */
[----:B------:R-:W-:Y:S01]  /*17f0*/  IMAD R13, R20, R2, R13 ;  /* 0x00000002140d7224 */ /* 0x000fe200078e020d */
[----:B------:R-:W-:Y:S01]  /*1800*/  IABS R2, R16 ;  /* 0x0000001000027213 */ /* 0x000fe20000000000 */
[----:B------:R-:W-:Y:S02]  /*1810*/  IMAD R17, R17, R12, RZ ;  /* 0x0000000c11117224 */ /* 0x000fe400078e02ff */
[----:B------:R-:W-:Y:S01]  /*1820*/  VIADD R21, R16, 0x1 ;  /* 0x0000000110157836 */ /* 0x000fe20000000000 */
[----:B------:R-:W-:Y:S01]  /*1830*/  ISETP.GT.U32.AND P2, PT, R0, R13, PT ;  /* 0x0000000d0000720c */ /* 0x000fe20003f44070 */
[----:B------:R-:W-:-:S04]  /*1840*/  IMAD.HI.U32 R15, R15, R17, R14 ;  /* 0x000000110f0f7227 */ /* 0x000fc800078e000e */
[----:B------:R-:W-:Y:S02]  /*1850*/  IMAD.MOV R2, RZ, RZ, -R2 ;  /* 0x000000ffff027224 */ /* 0x000fe400078e0a02 */
[----:B------:R-:W-:-:S04]  /*1860*/  IMAD.HI.U32 R14, R15, 0x3, RZ ;  /* 0x000000030f0e7827 */ /* 0x000fc800078e00ff */
[----:B------:R-:W-:Y:S02]  /*1870*/  IMAD.HI.U32 R23, R15, 0x2, RZ ;  /* 0x000000020f177827 */ /* 0x000fe400078e00ff */
[----:B------:R-:W-:Y:S02]  /*1880*/  @!P2 IADD3 R20, PT, PT, R20, 0x1, RZ ;  /* 0x000000011414a810 */ /* 0x000fe40007ffe0ff */
[----:B------:R-:W-:Y:S02]  /*1890*/  @!P2 IMAD.IADD R13, R13, 0x1, -R0 ;  /* 0x000000010d0da824 */ /* 0x000fe400078e0a00 */
[-C--:B------:R-:W-:Y:S02]  /*18a0*/  IMAD R17, R14, R2.reuse, 0x3 ;  /* 0x000000030e117424 */ /* 0x080fe400078e0202 */
[----:B------:R-:W-:Y:S01]  /*18b0*/  IMAD R19, R23, R2, 0x2 ;  /* 0x0000000217137424 */ /* 0x000fe200078e0202 */
[----:B------:R-:W-:Y:S01]  /*18c0*/  ISETP.GE.U32.AND P1, PT, R13, R0, PT ;  /* 0x000000000d00720c */ /* 0x000fe20003f26070 */
[----:B------:R-:W-:Y:S01]  /*18d0*/  IMAD.HI.U32 R0, R15, 0x4, RZ ;  /* 0x000000040f007827 */ /* 0x000fe200078e00ff */
[----:B------:R-:W-:-:S02]  /*18e0*/  ISETP.GT.U32.AND P6, PT, R12, R17, PT ;  /* 0x000000110c00720c */ /* 0x000fc40003fc4070 */
[----:B------:R-:W-:Y:S01]  /*18f0*/  ISETP.GT.U32.AND P3, PT, R12, R19, PT ;  /* 0x000000130c00720c */ /* 0x000fe20003f64070 */
[----:B------:R-:W-:Y:S01]  /*1900*/  IMAD R25, R0, R2, 0x4 ;  /* 0x0000000400197424 */ /* 0x000fe200078e0202 */
[----:B------:R-:W-:-:S04]  /*1910*/  IADD3 R13, PT, PT, -R12, 0x1, RZ ;  /* 0x000000010c0d7810 */ /* 0x000fc80007ffe1ff */
[----:B------:R-:W-:-:S03]  /*1920*/  SEL R13, R13, 0x1, !P4 ;  /* 0x000000010d0d7807 */ /* 0x000fc60006000000 */
[----:B------:R-:W-:Y:S01]  /*1930*/  @P1 VIADD R20, R20, 0x1 ;  /* 0x0000000114141836 */ /* 0x000fe20000000000 */
[----:B------:R-:W-:Y:S01]  /*1940*/  ISETP.GE.U32.AND P1, PT, R21, 0x3, PT ;  /* 0x000000031500780c */ /* 0x000fe20003f26070 */
[----:B------:R-:W-:Y:S01]  /*1950*/  IMAD.SHL.U32 R21, R16, 0x80, RZ ;  /* 0x0000008010157824 */ /* 0x000fe200078e00ff */
[-C--:B------:R-:W-:Y:S01]  /*1960*/  @!P6 IADD3 R17, PT, PT, R17, -R12.reuse, RZ ;  /* 0x8000000c1111e210 */ /* 0x080fe20007ffe0ff */
[----:B------:R-:W-:Y:S01]  /*1970*/  @!P0 IMAD.MOV R20, RZ, RZ, -R20 ;  /* 0x000000ffff148224 */ /* 0x000fe200078e0a14 */
[----:B------:R-:W-:Y:S01]  /*1980*/  ISETP.GT.U32.AND P0, PT, R12, R25, PT ;  /* 0x000000190c00720c */ /* 0x000fe20003f04070 */
[----:B------:R-:W-:Y:S01]  /*1990*/  @!P6 VIADD R14, R14, 0x1 ;  /* 0x000000010e0ee836 */ /* 0x000fe20000000000 */
[----:B------:R-:W-:Y:S01]  /*19a0*/  @!P3 IADD3 R19, PT, PT, R19, -R12, RZ ;  /* 0x8000000c1313b210 */ /* 0x000fe20007ffe0ff */
[----:B------:R-:W-:Y:S01]  /*19b0*/  @!P3 VIADD R23, R23, 0x1 ;  /* 0x000000011717b836 */ /* 0x000fe20000000000 */
[----:B------:R-:W-:Y:S02]  /*19c0*/  ISETP.GT.U32.AND P2, PT, R12, R13, PT ;  /* 0x0000000d0c00720c */ /* 0x000fe40003f44070 */
[----:B------:R-:W-:-:S02]  /*19d0*/  SEL R21, R21, RZ, !P1 ;  /* 0x000000ff15157207 */ /* 0x000fc40004800000 */
[-C--:B------:R-:W-:Y:S01]  /*19e0*/  ISETP.GE.U32.AND P1, PT, R17, R12.reuse, PT ;  /* 0x0000000c1100720c */ /* 0x080fe20003f26070 */
[----:B------:R-:W-:Y:S01]  /*19f0*/  IMAD.HI.U32 R17, R15, 0x6, RZ ;  /* 0x000000060f117827 */ /* 0x000fe200078e00ff */
[-C--:B------:R-:W-:Y:S02]  /*1a00*/  ISETP.GE.U32.AND P4, PT, R19, R12.reuse, PT ;  /* 0x0000000c1300720c */ /* 0x080fe40003f86070 */
[----:B------:R-:W-:Y:S01]  /*1a10*/  @!P5 LOP3.LUT R20, RZ, R3, RZ, 0x33, !PT ;  /* 0x00000003ff14d212 */ /* 0x000fe200078e33ff */
[----:B------:R-:W-:Y:S01]  /*1a20*/  IMAD.HI.U32 R19, R15, 0x5, RZ ;  /* 0x000000050f137827 */ /* 0x000fe200078e00ff */
[----:B------:R-:W-:Y:S02]  /*1a30*/  @!P0 IADD3 R25, PT, PT, R25, -R12, RZ ;  /* 0x8000000c19198210 */ /* 0x000fe40007ffe0ff */
[----:B------:R-:W-:Y:S01]  /*1a40*/  ISETP.GE.AND P5, PT, R22, RZ, PT ;  /* 0x000000ff1600720c */ /* 0x000fe20003fa6270 */
[----:B------:R-:W-:Y:S01]  /*1a50*/  IMAD R27, R17, R2, 0x6 ;  /* 0x00000006111b7424 */ /* 0x000fe200078e0202 */
[----:B------:R-:W-:Y:S01]  /*1a60*/  ISETP.GE.U32.AND P3, PT, R25, R12, PT ;  /* 0x0000000c1900720c */ /* 0x000fe20003f66070 */
[----:B------:R-:W-:Y:S01]  /*1a70*/  IMAD R3, R19, R2, 0x5 ;  /* 0x0000000513037424 */ /* 0x000fe200078e0202 */
[----:B------:R-:W-:Y:S01]  /*1a80*/  @!P0 IADD3 R0, PT, PT, R0, 0x1, RZ ;  /* 0x0000000100008810 */ /* 0x000fe20007ffe0ff */
[----:B------:R-:W-:Y:S01]  /*1a90*/  @!P2 IMAD.IADD R13, R13, 0x1, -R12 ;  /* 0x000000010d0da824 */ /* 0x000fe200078e0a0c */
[C---:B------:R-:W-:Y:S01]  /*1aa0*/  ISETP.GT.U32.AND P6, PT, R12.reuse, R27, PT ;  /* 0x0000001b0c00720c */ /* 0x040fe20003fc4070 */
[----:B------:R-:W-:Y:S01]  /*1ab0*/  IMAD.HI.U32 R15, R15, 0x7, RZ ;  /* 0x000000070f0f7827 */ /* 0x000fe200078e00ff */
[----:B------:R-:W-:-:S02]  /*1ac0*/  ISETP.GT.U32.AND P2, PT, R12, R3, PT ;  /* 0x000000030c00720c */ /* 0x000fc40003f44070 */
[----:B------:R-:W-:Y:S01]  /*1ad0*/  LOP3.LUT R22, R16, 0x3, RZ, 0x3c, !PT ;  /* 0x0000000310167812 */ /* 0x000fe200078e3cff */
[----:B------:R-:W-:Y:S02]  /*1ae0*/  IMAD R25, R15, R2, 0x7 ;  /* 0x000000070f197424 */ /* 0x000fe400078e0202 */
[----:B------:R-:W-:Y:S01]  /*1af0*/  @P4 VIADD R23, R23, 0x1 ;  /* 0x0000000117174836 */ /* 0x000fe20000000000 */
[----:B------:R-:W-:Y:S01]  /*1b00*/  ISETP.GE.AND P4, PT, R22, RZ, PT ;  /* 0x000000ff1600720c */ /* 0x000fe20003f86270 */
[----:B------:R-:W-:Y:S01]  /*1b10*/  @P3 VIADD R0, R0, 0x1 ;  /* 0x0000000100003836 */ /* 0x000fe20000000000 */
[----:B------:R-:W-:Y:S01]  /*1b20*/  ISETP.GT.U32.AND P3, PT, R12, R25, PT ;  /* 0x000000190c00720c */ /* 0x000fe20003f64070 */
[----:B------:R-:W0:Y:S01]  /*1b30*/  LDC R22, c[0x0][0x384] ;  /* 0x0000e100ff167b82 */ /* 0x000e220000000800 */
[----:B------:R-:W-:Y:S01]  /*1b40*/  @!P5 IADD3 R23, PT, PT, -R23, RZ, RZ ;  /* 0x000000ff1717d210 */ /* 0x000fe20007ffe1ff */
[--C-:B------:R-:W-:Y:S02]  /*1b50*/  @!P6 IMAD.IADD R27, R27, 0x1, -R12.reuse ;  /* 0x000000011b1be824 */ /* 0x100fe400078e0a0c */
[----:B------:R-:W-:Y:S01]  /*1b60*/  @!P2 IMAD.IADD R3, R3, 0x1, -R12 ;  /* 0x000000010303a824 */ /* 0x000fe200078e0a0c */
[----:B------:R-:W-:Y:S01]  /*1b70*/  @!P2 IADD3 R19, PT, PT, R19, 0x1, RZ ;  /* 0x000000011313a810 */ /* 0x000fe20007ffe0ff */
[----:B------:R-:W-:Y:S01]  /*1b80*/  @!P6 VIADD R17, R17, 0x1 ;  /* 0x000000011111e836 */ /* 0x000fe20000000000 */
[-C--:B------:R-:W-:Y:S01]  /*1b90*/  ISETP.GE.U32.AND P2, PT, R27, R12.reuse, PT ;  /* 0x0000000c1b00720c */ /* 0x080fe20003f46070 */
[----:B------:R-:W-:Y:S01]  /*1ba0*/  @P1 VIADD R14, R14, 0x1 ;  /* 0x000000010e0e1836 */ /* 0x000fe20000000000 */
[-C--:B------:R-:W-:Y:S01]  /*1bb0*/  ISETP.GE.U32.AND P5, PT, R3, R12.reuse, PT ;  /* 0x0000000c0300720c */ /* 0x080fe20003fa6070 */
[----:B------:R-:W-:Y:S01]  /*1bc0*/  IMAD R20, R20, UR4, RZ ;  /* 0x0000000414147c24 */ /* 0x000fe2000f8e02ff */
[----:B------:R-:W-:Y:S01]  /*1bd0*/  LOP3.LUT R3, R16, 0x4, RZ, 0x3c, !PT ;  /* 0x0000000410037812 */ /* 0x000fe200078e3cff */
[----:B------:R-:W-:Y:S01]  /*1be0*/  @!P3 VIADD R15, R15, 0x1 ;  /* 0x000000010f0fb836 */ /* 0x000fe20000000000 */
[----:B------:R-:W-:-:S02]  /*1bf0*/  @!P3 IADD3 R25, PT, PT, R25, -R12, RZ ;  /* 0x8000000c1919b210 */ /* 0x000fc40007ffe0ff */
[----:B------:R-:W-:Y:S02]  /*1c00*/  ISETP.GE.AND P1, PT, R3, RZ, PT ;  /* 0x000000ff0300720c */ /* 0x000fe40003f26270 */
[C---:B------:R-:W-:Y:S02]  /*1c10*/  LOP3.LUT R3, R16.reuse, 0x5, RZ, 0x3c, !PT ;  /* 0x0000000510037812 */ /* 0x040fe400078e3cff */
[----:B------:R-:W-:Y:S01]  /*1c20*/  ISETP.NE.AND P6, PT, R16, RZ, PT ;  /* 0x000000ff1000720c */ /* 0x000fe20003fc5270 */
[----:B------:R-:W-:Y:S01]  /*1c30*/  @P2 VIADD R17, R17, 0x1 ;  /* 0x0000000111112836 */ /* 0x000fe20000000000 */
[----:B------:R-:W-:Y:S01]  /*1c40*/  ISETP.GE.U32.AND P2, PT, R25, R12, PT ;  /* 0x0000000c1900720c */ /* 0x000fe20003f46070 */
[----:B------:R-:W-:Y:S01]  /*1c50*/  @P5 VIADD R19, R19, 0x1 ;  /* 0x0000000113135836 */ /* 0x000fe20000000000 */
[----:B------:R-:W-:Y:S01]  /*1c60*/  ISETP.GE.AND P5, PT, R18, RZ, PT ;  /* 0x000000ff1200720c */ /* 0x000fe20003fa6270 */
[----:B0-----:R-:W-:Y:S01]  /*1c70*/  IMAD R22, R22, UR8, R29 ;  /* 0x0000000816167c24 */ /* 0x001fe2000f8e021d */
[----:B------:R-:W-:-:S02]  /*1c80*/  ISETP.GE.AND P0, PT, R3, RZ, PT ;  /* 0x000000ff0300720c */ /* 0x000fc40003f06270 */
[----:B------:R-:W-:Y:S01]  /*1c90*/  LOP3.LUT R18, RZ, R16, RZ, 0x33, !PT ;  /* 0x00000010ff127212 */ /* 0x000fe200078e33ff */
[----:B------:R-:W0:Y:S01]  /*1ca0*/  LDC.64 R2, c[0x0][0x3a0] ;  /* 0x0000e800ff027b82 */ /* 0x000e220000000a00 */
[----:B------:R-:W-:Y:S01]  /*1cb0*/  LOP3.LUT R12, R16, 0x7, RZ, 0x3c, !PT ;  /* 0x00000007100c7812 */ /* 0x000fe200078e3cff */
[----:B------:R-:W-:Y:S01]  /*1cc0*/  @!P1 IMAD.MOV R0, RZ, RZ, -R0 ;  /* 0x000000ffff009224 */ /* 0x000fe200078e0a00 */
[----:B------:R-:W-:Y:S02]  /*1cd0*/  SEL R27, R18, R23, !P6 ;  /* 0x00000017121b7207 */ /* 0x000fe40007000000 */
[----:B------:R-:W-:Y:S02]  /*1ce0*/  ISETP.GE.AND P3, PT, R12, RZ, PT ;  /* 0x000000ff0c00720c */ /* 0x000fe40003f66270 */
[----:B------:R-:W-:Y:S01]  /*1cf0*/  @P2 IADD3 R15, PT, PT, R15, 0x1, RZ ;  /* 0x000000010f0f2810 */ /* 0x000fe20007ffe0ff */
[----:B------:R-:W-:Y:S01]  /*1d00*/  IMAD.MOV R25, RZ, RZ, -R27 ;  /* 0x000000ffff197224 */ /* 0x000fe200078e0a1b */
[----:B------:R-:W-:Y:S01]  /*1d10*/  SEL R23, R18, R13, !P6 ;  /* 0x0000000d12177207 */ /* 0x000fe20007000000 */
[----:B------:R-:W-:Y:S01]  /*1d20*/  IMAD R27, R27, 0x80, R22 ;  /* 0x000000801b1b7824 */ /* 0x000fe200078e0216 */
[----:B------:R-:W-:Y:S01]  /*1d30*/  IADD3 R21, PT, PT, R22, R21, RZ ;  /* 0x0000001516157210 */ /* 0x000fe20007ffe0ff */
[----:B------:R-:W-:Y:S01]  /*1d40*/  IMAD R13, R16, R25, 0x2 ;  /* 0x00000002100d7424 */ /* 0x000fe200078e0219 */
[----:B------:R-:W-:Y:S01]  /*1d50*/  @!P4 IADD3 R14, PT, PT, -R14, RZ, RZ ;  /* 0x000000ff0e0ec210 */ /* 0x000fe20007ffe1ff */
[----:B------:R-:W-:Y:S01]  /*1d60*/  IMAD.MOV.U32 R25, RZ, RZ, R17 ;  /* 0x000000ffff197224 */ /* 0x000fe200078e0011 */
[----:B------:R-:W-:Y:S01]  /*1d70*/  SEL R29, R18, R0, !P6 ;  /* 0x00000000121d7207 */ /* 0x000fe20007000000 */
[----:B------:R-:W-:-:S02]  /*1d80*/  IMAD.MOV.U32 R24, RZ, RZ, R15 ;  /* 0x000000ffff187224 */ /* 0x000fc400078e000f */
[----:B------:R-:W-:Y:S01]  /*1d90*/  @!P0 IMAD.MOV R19, RZ, RZ, -R19 ;  /* 0x000000ffff138224 */ /* 0x000fe200078e0a13 */
[----:B------:R-:W-:Y:S01]  /*1da0*/  @!P5 IADD3 R25, PT, PT, -R25, RZ, RZ ;  /* 0x000000ff1919d210 */ /* 0x000fe20007ffe1ff */
[----:B------:R-:W-:Y:S02]  /*1db0*/  IMAD R23, R20, R23, R21 ;  /* 0x0000001714177224 */ /* 0x000fe400078e0215 */
[----:B------:R-:W-:Y:S01]  /*1dc0*/  @!P3 IMAD.MOV R24, RZ, RZ, -R24 ;  /* 0x000000ffff18b224 */ /* 0x000fe200078e0a18 */
[----:B------:R-:W-:Y:S01]  /*1dd0*/  SEL R17, R18, R19, !P6 ;  /* 0x0000001312117207 */ /* 0x000fe20007000000 */
[----:B------:R-:W-:Y:S01]  /*1de0*/  IMAD R21, R20, R13, R27 ;  /* 0x0000000d14157224 */ /* 0x000fe200078e021b */
[----:B------:R-:W-:Y:S01]  /*1df0*/  SEL R27, R18, R14, !P6 ;  /* 0x0000000e121b7207 */ /* 0x000fe20007000000 */
[----:B0-----:R-:W-:Y:S01]  /*1e00*/  IMAD.WIDE R12, R22, 0x4, R2 ;  /* 0x00000004160c7825 */ /* 0x001fe200078e0202 */
[C---:B------:R-:W-:Y:S02]  /*1e10*/  SEL R15, R18.reuse, R25, !P6 ;  /* 0x00000019120f7207 */ /* 0x040fe40007000000 */
[----:B------:R-:W-:Y:S01]  /*1e20*/  SEL R18, R18, R24, !P6 ;  /* 0x0000001812127207 */ /* 0x000fe20007000000 */
[----:B------:R-:W-:Y:S01]  /*1e30*/  IMAD.MOV R19, RZ, RZ, -R27 ;  /* 0x000000ffff137224 */ /* 0x000fe200078e0a1b */
[----:B------:R-:W-:Y:S01]  /*1e40*/  IADD3 R25, PT, PT, -R29, RZ, RZ ;  /* 0x000000ff1d197210 */ /* 0x000fe20007ffe1ff */
[----:B------:R-:W-:Y:S01]  /*1e50*/  IMAD.MOV R24, RZ, RZ, -R17 ;  /* 0x000000ffff187224 */ /* 0x000fe200078e0a11 */
[----:B------:R-:W-:Y:S01]  /*1e60*/  IADD3 R28, PT, PT, -R18, RZ, RZ ;  /* 0x000000ff121c7210 */ /* 0x000fe20007ffe1ff */
[----:B------:R-:W-:Y:S01]  /*1e70*/  IMAD.MOV R26, RZ, RZ, -R15 ;  /* 0x000000ffff1a7224 */ /* 0x000fe200078e0a0f */
[----:B-----5:R0:W-:Y:S01]  /*1e80*/  STG.E desc[UR6][R12.64], R8 ;  /* 0x000000080c007986 */ /* 0x0201e2000c101906 */
[----:B------:R-:W-:-:S02]  /*1e90*/  IMAD R14, R16, R19, 0x3 ;  /* 0x00000003100e7424 */ /* 0x000fc400078e0213 */
[--C-:B------:R-:W-:Y:S02]  /*1ea0*/  IMAD R27, R27, 0x80, R22.reuse ;  /* 0x000000801b1b7824 */ /* 0x100fe400078e0216 */
[C---:B------:R-:W-:Y:S02]  /*1eb0*/  IMAD R0, R16.reuse, R25, 0x4 ;  /* 0x0000000410007424 */ /* 0x040fe400078e0219 */
[--C-:B------:R-:W-:Y:S02]  /*1ec0*/  IMAD R29, R29, 0x80, R22.reuse ;  /* 0x000000801d1d7824 */ /* 0x100fe400078e0216 */
[C---:B------:R-:W-:Y:S02]  /*1ed0*/  IMAD R25, R16.reuse, R24, 0x5 ;  /* 0x0000000510197424 */ /* 0x040fe400078e0218 */
[----:B------:R-:W-:Y:S01]  /*1ee0*/  IMAD R19, R16, R26, 0x6 ;  /* 0x0000000610137424 */ /* 0x000fe200078e021a */
[----:B0-----:R-:W-:Y:S01]  /*1ef0*/  LEA R8, R17, R22, 0x7 ;  /* 0x0000001611087211 */ /* 0x001fe200078e38ff */
[----:B------:R-:W-:-:S02]  /*1f00*/  IMAD R15, R15, 0x80, R22 ;  /* 0x000000800f0f7824 */ /* 0x000fc400078e0216 */
[----:B------:R-:W-:Y:S02]  /*1f10*/  IMAD R16, R16, R28, 0x7 ;  /* 0x0000000710107424 */ /* 0x000fe400078e021c */
        /* <DEDUP_REMOVED lines=21> */
.L_x_29546:
[----:B------:R-:W-:Y:S01]  /*2070*/  BSSY B2, `(.L_x_29555) ;  /* 0x0000007000027945 */ /* 0x000fe20003800000 */
[----:B------:R-:W-:Y:S01]  /*2080*/  MOV R25, R20 ;  /* 0x0000001400197202 */ /* 0x000fe20000000f00 */
[----:B------:R-:W-:Y:S02]  /*2090*/  IMAD.MOV.U32 R26, RZ, RZ, 0x1c1f ;  /* 0x00001c1fff1a7424 */ /* 0x000fe400078e00ff */
[----:B------:R-:W-:-:S07]  /*20a0*/  IMAD.MOV.U32 R27, RZ, RZ, -0x1 ;  /* 0xffffffffff1b7424 */ /* 0x000fce00078e00ff */
[----:B-1-3--:R-:W-:Y:S05]  /*20b0*/  WARPSYNC.COLLECTIVE R27, `(.L_x_29556) ;  /* 0x000000001b087348 */ /* 0x00afea0003c00000 */
[----:B------:R0:W2:Y:S02]  /*20c0*/  SHFL.IDX P3, R25, R29, R25, R26 ;  /* 0x000000191d197389 */ /* 0x0000a4000006001a */
[----:B0123--:R-:W-:Y:S05]  /*20d0*/  ENDCOLLECTIVE ;  /* 0x000000000000791b */ /* 0x00ffea0003800000 */
.L_x_29556:
[----:B------:R-:W-:Y:S05]  /*20e0*/  BSYNC B2 ;  /* 0x0000000000027941 */ /* 0x000fea0003800000 */
.L_x_29555:
[----:B------:R-:W-:Y:S01]  /*20f0*/  MOV R28, R25 ;  /* 0x00000019001c7202 */ /* 0x000fe20000000f00 */
[----:B------:R-:W-:Y:S06]  /*2100*/  BRA `(.L_x_29557) ;  /* 0xfffffff0004c7947 */ /* 0x000fec000383ffff */
.L_x_29548:
[----:B------:R-:W-:Y:S01]  /*2110*/  BSSY B2, `(.L_x_29558) ;  /* 0x0000007000027945 */ /* 0x000fe20003800000 */
[----:B------:R-:W-:Y:S01]  /*2120*/  IMAD.MOV.U32 R25, RZ, RZ, R7 ;  /* 0x000000ffff197224 */ /* 0x000fe200078e0007 */
[----:B------:R-:W-:Y:S01]  /*2130*/  MOV R27, 0xffffffff ;  /* 0xffffffff001b7802 */ /* 0x000fe20000000f00 */
[----:B------:R-:W-:-:S07]  /*2140*/  IMAD.MOV.U32 R26, RZ, RZ, 0x1c1f ;  /* 0x00001c1fff1a7424 */ /* 0x000fce00078e00ff */
[----:B0--3--:R-:W-:Y:S05]  /*2150*/  WARPSYNC.COLLECTIVE R27, `(.L_x_29559) ;  /* 0x000000001b087348 */ /* 0x009fea0003c00000 */
[----:B------:R1:W2:Y:S02]  /*2160*/  SHFL.IDX P3, R25, R29, R25, R26 ;  /* 0x000000191d197389 */ /* 0x0002a4000006001a */
[----:B0123--:R-:W-:Y:S05]  /*2170*/  ENDCOLLECTIVE ;  /* 0x000000000000791b */ /* 0x00ffea0003800000 */
.L_x_29559:
[----:B------:R-:W-:Y:S05]  /*2180*/  BSYNC B2 ;  /* 0x0000000000027941 */ /* 0x000fea0003800000 */
.L_x_29558:
[----:B------:R-:W-:Y:S05]  /*2190*/  BRA `(.L_x_29560) ;  /* 0xfffffff0003c7947 */ /* 0x000fea000383ffff */
.L_x_29550:
[----:B------:R-:W-:Y:S01]  /*21a0*/  BSSY B2, `(.L_x_29561) ;  /* 0x0000007000027945 */ /* 0x000fe20003800000 */
[----:B------:R-:W-:Y:S01]  /*21b0*/  IMAD.MOV.U32 R25, RZ, RZ, R6 ;  /* 0x000000ffff197224 */ /* 0x000fe200078e0006 */
[----:B------:R-:W-:Y:S01]  /*21c0*/  MOV R27, 0xffffffff ;  /* 0xffffffff001b7802 */ /* 0x000fe20000000f00 */
[----:B------:R-:W-:-:S07]  /*21d0*/  IMAD.MOV.U32 R26, RZ, RZ, 0x1c1f ;  /* 0x00001c1fff1a7424 */ /* 0x000fce00078e00ff */
[----:B01-3--:R-:W-:Y:S05]  /*21e0*/  WARPSYNC.COLLECTIVE R27, `(.L_x_29562) ;  /* 0x000000001b087348 */ /* 0x00bfea0003c00000 */
[----:B------:R2:W4:Y:S02]  /*21f0*/  SHFL.IDX P3, R25, R29, R25, R26 ;  /* 0x000000191d197389 */ /* 0x000524000006001a */
[----:B01234-:R-:W-:Y:S05]  /*2200*/  ENDCOLLECTIVE ;  /* 0x000000000000791b */ /* 0x01ffea0003800000 */
.L_x_29562:
[----:B------:R-:W-:Y:S05]  /*2210*/  BSYNC B2 ;  /* 0x0000000000027941 */ /* 0x000fea0003800000 */
.L_x_29561:
[----:B------:R-:W-:Y:S05]  /*2220*/  BRA `(.L_x_29563) ;  /* 0xfffffff000307947 */ /* 0x000fea000383ffff */
.L_x_29552:
[----:B------:R-:W-:Y:S01]  /*2230*/  BSSY B2, `(.L_x_29564) ;  /* 0x0000007000027945 */ /* 0x000fe20003800000 */
[----:B------:R-:W-:Y:S01]  /*2240*/  IMAD.MOV.U32 R25, RZ, RZ, R5 ;  /* 0x000000ffff197224 */ /* 0x000fe200078e0005 */
[----:B------:R-:W-:Y:S01]  /*2250*/  MOV R27, 0xffffffff ;  /* 0xffffffff001b7802 */ /* 0x000fe20000000f00 */
[----:B------:R-:W-:-:S07]  /*2260*/  IMAD.MOV.U32 R26, RZ, RZ, 0x1c1f ;  /* 0x00001c1fff1a7424 */ /* 0x000fce00078e00ff */
[----:B0123--:R-:W-:Y:S05]  /*2270*/  WARPSYNC.COLLECTIVE R27, `(.L_x_29565) ;  /* 0x000000001b087348 */ /* 0x00ffea0003c00000 */
[----:B------:R4:W0:Y:S02]  /*2280*/  SHFL.IDX P3, R25, R29, R25, R26 ;  /* 0x000000191d197389 */ /* 0x000824000006001a */
[----:B01234-:R-:W-:Y:S05]  /*2290*/  ENDCOLLECTIVE ;  /* 0x000000000000791b */ /* 0x01ffea0003800000 */
.L_x_29565:
[----:B------:R-:W-:Y:S05]  /*22a0*/  BSYNC B2 ;  /* 0x0000000000027941 */ /* 0x000fea0003800000 */
.L_x_29564:
[----:B------:R-:W-:Y:S01]  /*22b0*/  IMAD.MOV.U32 R29, RZ, RZ, R25 ;  /* 0x000000ffff1d7224 */ /* 0x000fe200078e0019 */
[----:B------:R-:W-:Y:S06]  /*22c0*/  BRA `(.L_x_29566) ;  /* 0xfffffff000207947 */ /* 0x000fec000383ffff */
        .weak           $__internal_602_$__cuda_sm20_div_s16
        .type           $__internal_602_$__cuda_sm20_div_s16,@function
        .size           $__internal_602_$__cuda_sm20_div_s16,($__internal_603_$__cuda_sm20_div_u16 - $__internal_602_$__cuda_sm20_div_s16)
$__internal_602_$__cuda_sm20_div_s16:
        /* <DEDUP_REMOVED lines=24> */
[----:B------:R-:W-:Y:S05]  /*2450*/  RET.REL.NODEC R4 `(_Z9cuda_gemmIiLi128ELi1ELi1ELi1024ELi4ELi4ELi64ELi0ELi0EEviiiPT_S1_S1_iii) ;  /* 0xffffffd804e87950 */ /* 0x000fea0003c3ffff */
        .weak           $__internal_603_$__cuda_sm20_div_u16
        .type           $__internal_603_$__cuda_sm20_div_u16,@function
        .size           $__internal_603_$__cuda_sm20_div_u16,(.L_x_39106 - $__internal_603_$__cuda_sm20_div_u16)
$__internal_603_$__cuda_sm20_div_u16:
        /* <DEDUP_REMOVED lines=18> */
[----:B------:R-:W-:Y:S06]  /*2580*/  RET.REL.NODEC R4 `(_Z9cuda_gemmIiLi128ELi1ELi1ELi1024ELi4ELi4ELi64ELi0ELi0EEviiiPT_S1_S1_iii) ;  /* 0xffffffd8049c7950 */ /* 0x000fec0003c3ffff */
.L_x_29567:
        /* <DEDUP_REMOVED lines=15> */
.L_x_39106:


//--------------------- .text._Z9cuda_gemmIiLi128ELi1ELi1ELi1024ELi2ELi2ELi64ELi1ELi1EEviiiPT_S1_S1_iii --------------------------
	.section	.text._Z9cuda_gemmIiLi128ELi1ELi1ELi1024ELi2ELi2ELi64ELi1ELi1EEviiiPT_S1_S1_iii,"ax",@progbits
	.align	128
        .global         _Z9cuda_gemmIiLi128ELi1ELi1ELi1024ELi2ELi2ELi64ELi1ELi1EEviiiPT_S1_S1_iii
        .type           _Z9cuda_gemmIiLi128ELi1ELi1ELi1024ELi2ELi2ELi64ELi1ELi1EEviiiPT_S1_S1_iii,@function
        .size           _Z9cuda_gemmIiLi128ELi1ELi1ELi1024ELi2ELi2ELi64ELi1ELi1EEviiiPT_S1_S1_iii,(.L_x_39107 - _Z9cuda_gemmIiLi128ELi1ELi1ELi1024ELi2ELi2ELi64ELi1ELi1EEviiiPT_S1_S1_iii)
        .other          _Z9cuda_gemmIiLi128ELi1ELi1ELi1024ELi2ELi2ELi64ELi1ELi1EEviiiPT_S1_S1_iii,@"STO_CUDA_ENTRY STV_DEFAULT"
_Z9cuda_gemmIiLi128ELi1ELi1ELi1024ELi2ELi2ELi64ELi1ELi1EEviiiPT_S1_S1_iii:
.text._Z9cuda_gemmIiLi128ELi1ELi1ELi1024ELi2ELi2ELi64ELi1ELi1EEviiiPT_S1_S1_iii:
        /* <DEDUP_REMOVED lines=9> */
[----:B------:R-:W-:Y:S01]  /*0090*/  MOV R2, 0x400 ;  /* 0x0000040000027802 */ /* 0x000fe20000000f00 */
[----:B------:R-:W-:-:S06]  /*00a0*/  IMAD.MOV.U32 R6, RZ, RZ, R0 ;  /* 0x000000ffff067224 */ /* 0x000fcc00078e0000 */
[----:B------:R-:W2:Y:S01]  /*00b0*/  LDC R11, c[0x0][0x360] ;  /* 0x0000d800ff0b7b82 */ /* 0x000ea20000000800 */
[----:B-1----:R-:W-:Y:S01]  /*00c0*/  IMAD.WIDE.U32 R4, R0, 0x4, R4 ;  /* 0x0000000400047825 */ /* 0x002fe200078e0004 */
[----:B0-----:R-:W-:-:S07]  /*00d0*/  LEA R2, R7, R2, 0x18 ;  /* 0x0000000207027211 */ /* 0x001fce00078ec0ff */
.L_x_29570:
[----:B0-----:R0:W3:Y:S01]  /*00e0*/  LDG.E R7, desc[UR6][R4.64] ;  /* 0x0000000604077981 */ /* 0x0010e2000c1e1900 */
[C---:B------:R-:W-:Y:S01]  /*00f0*/  LOP3.LUT R9, R6.reuse, 0x1, RZ, 0xc0, !PT ;  /* 0x0000000106097812 */ /* 0x040fe200078ec0ff */
[----:B------:R-:W-:Y:S02]  /*0100*/  IMAD.SHL.U32 R8, R6, 0x2, RZ ;  /* 0x0000000206087824 */ /* 0x000fe400078e00ff */
[----:B--2---:R-:W-:Y:S02]  /*0110*/  IMAD.IADD R6, R11, 0x1, R6 ;  /* 0x000000010b067824 */ /* 0x004fe400078e0206 */
[----:B------:R-:W-:Y:S01]  /*0120*/  IMAD R9, R9, 0xc, R2 ;  /* 0x0000000c09097824 */ /* 0x000fe200078e0202 */
[----:B------:R-:W-:Y:S02]  /*0130*/  LOP3.LUT R8, R8, 0xfffffffc, RZ, 0xc0, !PT ;  /* 0xfffffffc08087812 */ /* 0x000fe400078ec0ff */
[----:B------:R-:W-:Y:S01]  /*0140*/  ISETP.GE.U32.AND P0, PT, R6, 0x4, PT ;  /* 0x000000040600780c */ /* 0x000fe20003f06070 */
[----:B0-----:R-:W-:Y:S01]  /*0150*/  IMAD.WIDE.U32 R4, R11, 0x4, R4 ;  /* 0x000000040b047825 */ /* 0x001fe200078e0004 */
[----:B------:R-:W-:-:S05]  /*0160*/  IADD3 R8, PT, PT, R9, R8, RZ ;  /* 0x0000000809087210 */ /* 0x000fca0007ffe0ff */
[----:B---3--:R0:W-:Y:S06]  /*0170*/  STS [R8], R7 ;  /* 0x0000000708007388 */ /* 0x0081ec0000000800 */
[----:B------:R-:W-:Y:S05]  /*0180*/  @!P0 BRA `(.L_x_29570) ;  /* 0xfffffffc00d48947 */ /* 0x000fea000383ffff */
.L_x_29569:
[----:B------:R-:W-:Y:S05]  /*0190*/  BSYNC.RECONVERGENT B0 ;  /* 0x0000000000007941 */ /* 0x000fea0003800200 */
.L_x_29568:
[----:B------:R-:W1:Y:S02]  /*01a0*/  LDCU UR4, c[0x0][0x374] ;  /* 0x00006e80ff0477ac */ /* 0x000e640008000800 */
[----:B-1----:R-:W-:-:S13]  /*01b0*/  ISETP.GE.U32.AND P0, PT, R3, UR4, PT ;  /* 0x0000000403007c0c */ /* 0x002fda000bf06070 */
[----:B------:R-:W-:Y:S05]  /*01c0*/  @P0 EXIT ;  /* 0x000000000000094d */ /* 0x000fea0003800000 */
[----:B------:R-:W1:Y:S01]  /*01d0*/  LDC R2, c[0x0][0x360] ;  /* 0x0000d800ff027b82 */ /* 0x000e620000000800 */
[----:B------:R-:W-:Y:S01]  /*01e0*/  IMAD.SHL.U32 R26, R0, 0x4, RZ ;  /* 0x00000004001a7824 */ /* 0x000fe200078e00ff */
[----:B-1----:R-:W-:-:S04]  /*01f0*/  SHF.L.U32 R20, R2, 0x2, RZ ;  /* 0x0000000202147819 */ /* 0x002fc800000006ff */
[----:B------:R-:W-:Y:S01]  /*0200*/  LOP3.LUT R5, R20, 0xffff, RZ, 0xc0, !PT ;  /* 0x0000ffff14057812 */ /* 0x000fe200078ec0ff */
[----:B------:R-:W-:-:S04]  /*0210*/  IMAD.IADD R4, R26, 0x1, R20 ;  /* 0x000000011a047824 */ /* 0x000fc800078e0214 */
[----:B------:R-:W-:-:S05]  /*0220*/  IMAD.MOV R4, RZ, RZ, -R4 ;  /* 0x000000ffff047224 */ /* 0x000fca00078e0a04 */
[----:B------:R-:W-:-:S04]  /*0230*/  PRMT R4, R4, 0x7710, RZ ;  /* 0x0000771004047816 */ /* 0x000fc800000000ff */
[----:B------:R-:W-:-:S04]  /*0240*/  IADD3 R4, PT, PT, R4, 0x3ff, RZ ;  /* 0x000003ff04047810 */ /* 0x000fc80007ffe0ff */
[----:B------:R-:W-:Y:S02]  /*0250*/  LOP3.LUT R4, R4, 0xffff, RZ, 0xc0, !PT ;  /* 0x0000ffff04047812 */ /* 0x000fe400078ec0ff */
[----:B------:R-:W-:-:S07]  /*0260*/  MOV R9, 0x280 ;  /* 0x0000028000097802 */ /* 0x000fce0000000f00 */
[----:B0-----:R-:W-:Y:S05]  /*0270*/  CALL.REL.NOINC `($__internal_604_$__cuda_sm20_div_u16) ;  /* 0x0000000400e07944 */ /* 0x001fea0003c00000 */
        /* <DEDUP_REMOVED lines=11> */
[----:B------:R-:W-:-:S03]  /*0330*/  LOP3.LUT R15, R5, 0x3, RZ, 0xc0, !PT ;  /* 0x00000003050f7812 */ /* 0x000fc600078ec0ff */
[----:B------:R-:W-:-:S05]  /*0340*/  VIADD R4, R4, 0x80 ;  /* 0x0000008004047836 */ /* 0x000fca0000000000 */
[----:B0-----:R-:W-:-:S07]  /*0350*/  LEA R11, R11, R4, 0x18 ;  /* 0x000000040b0b7211 */ /* 0x001fce00078ec0ff */
.L_x_29573:
        /* <DEDUP_REMOVED lines=10> */
.L_x_29572:
[----:B------:R-:W-:Y:S05]  /*0400*/  BSYNC.RECONVERGENT B0 ;  /* 0x0000000000007941 */ /* 0x000fea0003800200 */
.L_x_29571:
[----:B------:R-:W-:Y:S04]  /*0410*/  BSSY.RECONVERGENT B0, `(.L_x_29574) ;  /* 0x0000024000007945 */ /* 0x000fe80003800200 */
[----:B------:R-:W-:Y:S05]  /*0420*/  @!P0 BRA `(.L_x_29575) ;  /* 0x0000000000888947 */ /* 0x000fea0003800000 */
[----:B------:R-:W1:Y:S01]  /*0430*/  S2UR UR5, SR_CgaCtaId ;  /* 0x00000000000579c3 */ /* 0x000e620000008800 */
[----:B------:R-:W-:Y:S01]  /*0440*/  UMOV UR4, 0x400 ;  /* 0x0000040000047882 */ /* 0x000fe20000000000 */
[----:B------:R-:W-:Y:S01]  /*0450*/  IMAD R24, R3, 0x400, R26 ;  /* 0x0000040003187824 */ /* 0x000fe200078e021a */
[----:B------:R-:W-:-:S03]  /*0460*/  UIADD3 UR4, UPT, UPT, UR4, 0x80, URZ ;  /* 0x0000008004047890 */ /* 0x000fc6000fffe0ff */
[--C-:B------:R-:W-:Y:S01]  /*0470*/  IMAD R21, R2, 0xc, R24.reuse ;  /* 0x0000000c02157824 */ /* 0x100fe200078e0218 */
[----:B------:R-:W-:Y:S01]  /*0480*/  IADD3 R29, PT, PT, R20, R24, RZ ;  /* 0x00000018141d7210 */ /* 0x000fe20007ffe0ff */
[----:B------:R-:W2:Y:S01]  /*0490*/  LDC.64 R22, c[0x0][0x390] ;  /* 0x0000e400ff167b82 */ /* 0x000ea20000000a00 */
[----:B------:R-:W-:Y:S01]  /*04a0*/  IMAD R27, R2, 0x8, R24 ;  /* 0x00000008021b7824 */ /* 0x000fe200078e0218 */
[----:B-1----:R-:W-:-:S06]  /*04b0*/  ULEA UR4, UR5, UR4, 0x18 ;  /* 0x0000000405047291 */ /* 0x002fcc000f8ec0ff */
[----:B------:R-:W-:-:S07]  /*04c0*/  LEA R25, R26, UR4, 0x2 ;  /* 0x000000041a197c11 */ /* 0x000fce000f8e10ff */
.L_x_29576:
        /* <DEDUP_REMOVED lines=18> */
[C-C-:B0-----:R-:W-:Y:S02]  /*05f0*/  IMAD R6, R2.reuse, 0x20, R25.reuse ;  /* 0x0000002002067824 */ /* 0x141fe400078e0219 */
[C---:B------:R-:W-:Y:S01]  /*0600*/  IMAD R4, R2.reuse, 0x30, R25 ;  /* 0x0000003002047824 */ /* 0x040fe200078e0219 */
[----:B------:R-:W-:-:S02]  /*0610*/  LEA R25, R2, R25, 0x6 ;  /* 0x0000001902197211 */ /* 0x000fc400078e30ff */
[----:B----4-:R1:W-:Y:S04]  /*0620*/  STS.128 [R6], R12 ;  /* 0x0000000c06007388 */ /* 0x0103e80000000c00 */
[----:B-----5:R1:W-:Y:S01]  /*0630*/  STS.128 [R4], R16 ;  /* 0x0000001004007388 */ /* 0x0203e20000000c00 */
[----:B------:R-:W-:Y:S05]  /*0640*/  @!P0 BRA `(.L_x_29576) ;  /* 0xfffffffc00a08947 */ /* 0x000fea000383ffff */
.L_x_29575:
[----:B------:R-:W-:Y:S05]  /*0650*/  BSYNC.RECONVERGENT B0 ;  /* 0x0000000000007941 */ /* 0x000fea0003800200 */
.L_x_29574:
[----:B------:R-:W2:Y:S08]  /*0660*/  S2UR UR5, SR_CgaCtaId ;  /* 0x00000000000579c3 */ /* 0x000eb00000008800 */
[----:B------:R-:W-:Y:S01]  /*0670*/  BAR.SYNC.DEFER_BLOCKING 0x0 ;  /* 0x0000000000007b1d */ /* 0x000fe20000010000 */
[C---:B------:R-:W-:Y:S01]  /*0680*/  IMAD.SHL.U32 R2, R0.reuse, 0x4, RZ ;  /* 0x0000000400027824 */ /* 0x040fe200078e00ff */
[C---:B0-----:R-:W-:Y:S01]  /*0690*/  SHF.L.U32 R5, R0.reuse, 0x1, RZ ;  /* 0x0000000100057819 */ /* 0x041fe200000006ff */
[----:B------:R-:W-:Y:S01]  /*06a0*/  IMAD R25, R3, 0x400, R0 ;  /* 0x0000040003197824 */ /* 0x000fe200078e0200 */
[----:B-1----:R-:W-:-:S02]  /*06b0*/  LOP3.LUT R14, R0, 0x1, RZ, 0xc0, !PT ;  /* 0x00000001000e7812 */ /* 0x002fc400078ec0ff */
[----:B------:R-:W-:Y:S01]  /*06c0*/  UMOV UR4, 0x400 ;  /* 0x0000040000047882 */ /* 0x000fe20000000000 */
[----:B------:R-:W-:Y:S02]  /*06d0*/  LOP3.LUT R2, R2, 0x4, RZ, 0xc0, !PT ;  /* 0x0000000402027812 */ /* 0x000fe400078ec0ff */
[C-C-:B------:R-:W-:Y:S02]  /*06e0*/  LOP3.LUT R4, R5.reuse, 0x1, R0.reuse, 0xf8, !PT ;  /* 0x0000000105047812 */ /* 0x140fe400078ef800 */
[--C-:B------:R-:W-:Y:S02]  /*06f0*/  LOP3.LUT R5, R5, 0x1, R0.reuse, 0xf4, !PT ;  /* 0x0000000105057812 */ /* 0x100fe400078ef400 */
[----:B------:R-:W-:Y:S01]  /*0700*/  LOP3.LUT R17, RZ, 0x1, R0, 0x44, !PT ;  /* 0x00000001ff117812 */ /* 0x000fe200078e4400 */
[----:B--2---:R-:W-:Y:S02]  /*0710*/  ULEA UR8, UR5, UR4, 0x18 ;  /* 0x0000000405087291 */ /* 0x004fe4000f8ec0ff */
[----:B------:R-:W-:-:S04]  /*0720*/  UIADD3 UR4, UPT, UPT, UR4, 0x80, URZ ;  /* 0x0000008004047890 */ /* 0x000fc8000fffe0ff */
[----:B------:R-:W-:-:S03]  /*0730*/  ULEA UR4, UR5, UR4, 0x18 ;  /* 0x0000000405047291 */ /* 0x000fc6000f8ec0ff */
[----:B------:R-:W0:Y:S03]  /*0740*/  LDS R21, [R2+UR8] ;  /* 0x0000000802157984 */ /* 0x000e260008000800 */
[----:B------:R-:W-:Y:S01]  /*0750*/  LEA R16, R4, UR4, 0x2 ;  /* 0x0000000404107c11 */ /* 0x000fe2000f8e10ff */
[----:B------:R-:W1:Y:S01]  /*0760*/  LDS R22, [R2+UR8+0xc] ;  /* 0x00000c0802167984 */ /* 0x000e620008000800 */
[----:B------:R-:W-:Y:S02]  /*0770*/  LEA R19, R5, UR4, 0x2 ;  /* 0x0000000405137c11 */ /* 0x000fe4000f8e10ff */
[----:B------:R-:W2:Y:S01]  /*0780*/  LDC.64 R4, c[0x0][0x3a0] ;  /* 0x0000e800ff047b82 */ /* 0x000ea20000000a00 */
[----:B------:R-:W-:Y:S04]  /*0790*/  LDS R18, [R16] ;  /* 0x0000000010127984 */ /* 0x000fe80000000800 */
[----:B------:R-:W-:Y:S04]  /*07a0*/  LDS R12, [R16+0x400] ;  /* 0x00040000100c7984 */ /* 0x000fe80000000800 */
[----:B------:R-:W-:Y:S04]  /*07b0*/  LDS R2, [R16+0x800] ;  /* 0x0008000010027984 */ /* 0x000fe80000000800 */
[----:B------:R-:W-:Y:S04]  /*07c0*/  LDS R8, [R16+0xc00] ;  /* 0x000c000010087984 */ /* 0x000fe80000000800 */
[----:B------:R-:W-:Y:S04]  /*07d0*/  LDS R7, [R19+0x400] ;  /* 0x0004000013077984 */ /* 0x000fe80000000800 */
[----:B------:R-:W-:Y:S01]  /*07e0*/  LDS R20, [R19] ;  /* 0x0000000013147984 */ /* 0x000fe20000000800 */
[----:B--2---:R-:W-:-:S03]  /*07f0*/  IMAD.WIDE.U32 R4, R25, 0x4, R4 ;  /* 0x0000000419047825 */ /* 0x004fc600078e0004 */
[----:B------:R-:W-:Y:S04]  /*0800*/  LDS R6, [R19+0x800] ;  /* 0x0008000013067984 */ /* 0x000fe80000000800 */
[----:B------:R-:W-:Y:S04]  /*0810*/  LDS R10, [R19+0xc00] ;  /* 0x000c0000130a7984 */ /* 0x000fe80000000800 */
[----:B0-----:R-:W0:Y:S04]  /*0820*/  SHFL.IDX PT, R9, R21, R14, 0x1e1f ;  /* 0x001e1f0e15097589 */ /* 0x001e2800000e0000 */
[----:B-1----:R1:W2:Y:S04]  /*0830*/  SHFL.IDX PT, R13, R22, R14, 0x1e1f ;  /* 0x001e1f0e160d7589 */ /* 0x0022a800000e0000 */
[----:B------:R-:W3:Y:S04]  /*0840*/  SHFL.IDX PT, R11, R21, R17, 0x1e1f ;  /* 0x001e1f11150b7589 */ /* 0x000ee800000e0000 */
[----:B------:R-:W4:Y:S01]  /*0850*/  SHFL.IDX PT, R15, R22, R17, 0x1e1f ;  /* 0x001e1f11160f7589 */ /* 0x000f2200000e0000 */
[----:B0-----:R-:W-:-:S02]  /*0860*/  IMAD R3, R18, R9, RZ ;  /* 0x0000000912037224 */ /* 0x001fc400078e02ff */
[C---:B------:R-:W-:Y:S02]  /*0870*/  IMAD R0, R9.reuse, R12, RZ ;  /* 0x0000000c09007224 */ /* 0x040fe400078e02ff */
[----:B-1----:R-:W-:Y:S02]  /*0880*/  IMAD R14, R9, R2, RZ ;  /* 0x00000002090e7224 */ /* 0x002fe400078e02ff */
[----:B--2---:R-:W-:Y:S02]  /*0890*/  IMAD R18, R18, R13, RZ ;  /* 0x0000000d12127224 */ /* 0x004fe400078e02ff */
[C---:B------:R-:W-:Y:S02]  /*08a0*/  IMAD R12, R13.reuse, R12, RZ ;  /* 0x0000000c0d0c7224 */ /* 0x040fe400078e02ff */
[----:B------:R-:W-:Y:S02]  /*08b0*/  IMAD R2, R13, R2, RZ ;  /* 0x000000020d027224 */ /* 0x000fe400078e02ff */
[----:B------:R-:W-:-:S02]  /*08c0*/  IMAD R16, R9, R8, RZ ;  /* 0x0000000809107224 */ /* 0x000fc400078e02ff */
[----:B------:R-:W-:Y:S02]  /*08d0*/  IMAD R8, R13, R8, RZ ;  /* 0x000000080d087224 */ /* 0x000fe400078e02ff */
[----:B---3--:R-:W-:Y:S01]  /*08e0*/  IMAD R9, R11, R7, R0 ;  /* 0x000000070b097224 */ /* 0x008fe200078e0200 */
[----:B------:R-:W-:Y:S01]  /*08f0*/  BAR.SYNC.DEFER_BLOCKING 0x0 ;  /* 0x0000000000007b1d */ /* 0x000fe20000010000 */
[C---:B------:R-:W-:Y:S02]  /*0900*/  IMAD R3, R20.reuse, R11, R3 ;  /* 0x0000000b14037224 */ /* 0x040fe400078e0203 */
[----:B----4-:R-:W-:Y:S02]  /*0910*/  IMAD R23, R20, R15, R18 ;  /* 0x0000000f14177224 */ /* 0x010fe400078e0212 */
[----:B------:R-:W-:Y:S02]  /*0920*/  IMAD R7, R15, R7, R12 ;  /* 0x000000070f077224 */ /* 0x000fe400078e020c */
[----:B------:R-:W-:-:S02]  /*0930*/  IMAD R13, R11, R6, R14 ;  /* 0x000000060b0d7224 */ /* 0x000fc400078e020e */
        /* <DEDUP_REMOVED lines=12> */
        .weak           $__internal_604_$__cuda_sm20_div_u16
        .type           $__internal_604_$__cuda_sm20_div_u16,@function
        .size           $__internal_604_$__cuda_sm20_div_u16,(.L_x_39107 - $__internal_604_$__cuda_sm20_div_u16)
$__internal_604_$__cuda_sm20_div_u16:
        /* <DEDUP_REMOVED lines=18> */
[----:B------:R-:W-:Y:S06]  /*0b20*/  RET.REL.NODEC R4 `(_Z9cuda_gemmIiLi128ELi1ELi1ELi1024ELi2ELi2ELi64ELi1ELi1EEviiiPT_S1_S1_iii) ;  /* 0xfffffff404347950 */ /* 0x000fec0003c3ffff */
.L_x_29577:
        /* <DEDUP_REMOVED lines=13> */
.L_x_39107:


//--------------------- .text._Z9cuda_gemmIiLi128ELi1ELi1ELi1024ELi2ELi2ELi64ELi1ELi0EEviiiPT_S1_S1_iii --------------------------
	.section	.text._Z9cuda_gemmIiLi128ELi1ELi1ELi1024ELi2ELi2ELi64ELi1ELi0EEviiiPT_S1_S1_iii,"ax",@progbits
	.align	128
        .global         _Z9cuda_gemmIiLi128ELi1ELi1ELi1024ELi2ELi2ELi64ELi1ELi0EEviiiPT_S1_S1_iii
        .type           _Z9cuda_gemmIiLi128ELi1ELi1ELi1024ELi2ELi2ELi64ELi1ELi0EEviiiPT_S1_S1_iii,@function
        .size           _Z9cuda_gemmIiLi128ELi1ELi1ELi1024ELi2ELi2ELi64ELi1ELi0EEviiiPT_S1_S1_iii,(.L_x_39109 - _Z9cuda_gemmIiLi128ELi1ELi1ELi1024ELi2ELi2ELi64ELi1ELi0EEviiiPT_S1_S1_iii)
        .other          _Z9cuda_gemmIiLi128ELi1ELi1ELi1024ELi2ELi2ELi64ELi1ELi0EEviiiPT_S1_S1_iii,@"STO_CUDA_ENTRY STV_DEFAULT"
_Z9cuda_gemmIiLi128ELi1ELi1ELi1024ELi2ELi2ELi64ELi1ELi0EEviiiPT_S1_S1_iii:
.text._Z9cuda_gemmIiLi128ELi1ELi1ELi1024ELi2ELi2ELi64ELi1ELi0EEviiiPT_S1_S1_iii:
        /* <DEDUP_REMOVED lines=43> */
[----:B0-----:R-:W-:-:S07]  /*02b0*/  IADD3 R12, PT, PT, R14, 0xffffffe, RZ ;  /* 0x0ffffffe0e0c7810 */ /* 0x001fce0007ffe0ff */
[----:B------:R0:W5:Y:S01]  /*02c0*/  F2I.FTZ.U32.TRUNC.NTZ R13, R12 ;  /* 0x0000000c000d7305 */ /* 0x000162000021f000 */
[----:B---3--:R-:W-:Y:S01]  /*02d0*/  VIADD R10, R9, 0xffffffe ;  /* 0x0ffffffe090a7836 */ /* 0x008fe20000000000 */
[----:B------:R-:W-:-:S06]  /*02e0*/  MOV R9, 0x400 ;  /* 0x0000040000097802 */ /* 0x000fcc0000000f00 */
[----:B------:R3:W2:Y:S01]  /*02f0*/  F2I.FTZ.U32.TRUNC.NTZ R11, R10 ;  /* 0x0000000a000b7305 */ /* 0x0006a2000021f000 */
[----:B0-----:R-:W-:Y:S01]  /*0300*/  IMAD.MOV.U32 R12, RZ, RZ, RZ ;  /* 0x000000ffff0c7224 */ /* 0x001fe200078e00ff */
[----:B-1----:R-:W-:Y:S02]  /*0310*/  LEA R9, R16, R9, 0x18 ;  /* 0x0000000910097211 */ /* 0x002fe400078ec0ff */
[----:B------:R-:W-:Y:S01]  /*0320*/  LOP3.LUT R16, RZ, R4, RZ, 0x33, !PT ;  /* 0x00000004ff107212 */ /* 0x000fe200078e33ff */
[----:B-----5:R-:W-:Y:S01]  /*0330*/  IMAD.MOV R14, RZ, RZ, -R13 ;  /* 0x000000ffff0e7224 */ /* 0x020fe200078e0a0d */
[----:B---3--:R-:W-:-:S03]  /*0340*/  MOV R10, RZ ;  /* 0x000000ff000a7202 */ /* 0x008fc60000000f00 */
[----:B------:R-:W-:Y:S02]  /*0350*/  IMAD R17, R14, R5, RZ ;  /* 0x000000050e117224 */ /* 0x000fe400078e02ff */
[----:B--2---:R-:W-:Y:S02]  /*0360*/  IMAD.MOV R15, RZ, RZ, -R11 ;  /* 0x000000ffff0f7224 */ /* 0x004fe400078e0a0b */
[----:B------:R-:W-:-:S04]  /*0370*/  IMAD.HI.U32 R20, R13, R17, R12 ;  /* 0x000000110d147227 */ /* 0x000fc800078e000c */
[----:B------:R-:W-:Y:S02]  /*0380*/  IMAD R15, R15, R4, RZ ;  /* 0x000000040f0f7224 */ /* 0x000fe400078e02ff */
[----:B------:R-:W-:Y:S02]  /*0390*/  IMAD.MOV.U32 R13, RZ, RZ, R19 ;  /* 0x000000ffff0d7224 */ /* 0x000fe400078e0013 */
[----:B----4-:R-:W-:-:S07]  /*03a0*/  IMAD.HI.U32 R14, R11, R15, R10 ;  /* 0x0000000f0b0e7227 */ /* 0x010fce00078e000a */
.L_x_29580:
[----:B0-----:R-:W-:-:S06]  /*03b0*/  IMAD.WIDE.U32 R10, R13, 0x4, R6 ;  /* 0x000000040d0a7825 */ /* 0x001fcc00078e0006 */
[----:B------:R-:W2:Y:S01]  /*03c0*/  LDG.E R10, desc[UR8][R10.64] ;  /* 0x000000080a0a7981 */ /* 0x000ea2000c1e1900 */
[----:B------:R-:W-:-:S04]  /*03d0*/  IMAD.HI.U32 R12, R14, R13, RZ ;  /* 0x0000000d0e0c7227 */ /* 0x000fc800078e00ff */
[----:B------:R-:W-:Y:S01]  /*03e0*/  IMAD.HI.U32 R17, R20, R13, RZ ;  /* 0x0000000d14117227 */ /* 0x000fe200078e00ff */
[----:B------:R-:W-:-:S05]  /*03f0*/  IADD3 R12, PT, PT, -R12, RZ, RZ ;  /* 0x000000ff0c0c7210 */ /* 0x000fca0007ffe1ff */
        /* <DEDUP_REMOVED lines=20> */
.L_x_29579:
[----:B------:R-:W-:Y:S05]  /*0540*/  BSYNC.RECONVERGENT B0 ;  /* 0x0000000000007941 */ /* 0x000fea0003800200 */
.L_x_29578:
[----:B------:R-:W-:Y:S01]  /*0550*/  MOV R4, 0x80 ;  /* 0x0000008000047802 */ /* 0x000fe20000000f00 */
[----:B------:R-:W-:Y:S01]  /*0560*/  IMAD.MOV.U32 R16, RZ, RZ, R2 ;  /* 0x000000ffff107224 */ /* 0x000fe200078e0002 */
[----:B------:R-:W-:-:S07]  /*0570*/  MOV R7, 0x590 ;  /* 0x0000059000077802 */ /* 0x000fce0000000f00 */
[----:B0-----:R-:W-:Y:S05]  /*0580*/  CALL.REL.NOINC `($__internal_605_$__cuda_sm20_div_s16) ;  /* 0x00000020005c7944 */ /* 0x001fea0003c00000 */
[----:B------:R-:W-:Y:S01]  /*0590*/  PRMT R16, R6, 0x9910, RZ ;  /* 0x0000991006107816 */ /* 0x000fe200000000ff */
[----:B------:R-:W-:Y:S01]  /*05a0*/  IMAD.MOV.U32 R4, RZ, RZ, 0x2 ;  /* 0x00000002ff047424 */ /* 0x000fe200078e00ff */
[----:B------:R-:W-:-:S07]  /*05b0*/  MOV R7, 0x5d0 ;  /* 0x000005d000077802 */ /* 0x000fce0000000f00 */
[----:B------:R-:W-:Y:S05]  /*05c0*/  CALL.REL.NOINC `($__internal_605_$__cuda_sm20_div_s16) ;  /* 0x00000020004c7944 */ /* 0x000fea0003c00000 */
[----:B------:R-:W0:Y:S01]  /*05d0*/  I2F.U32.RP R0, R3 ;  /* 0x0000000300007306 */ /* 0x000e220000209000 */
[----:B------:R-:W1:Y:S01]  /*05e0*/  S2UR UR4, SR_CTAID.Y ;  /* 0x00000000000479c3 */ /* 0x000e620000002600 */
[----:B------:R-:W-:-:S07]  /*05f0*/  IMAD.MOV R7, RZ, RZ, -R3 ;  /* 0x000000ffff077224 */ /* 0x000fce00078e0a03 */
[----:B------:R-:W1:Y:S01]  /*0600*/  LDC R2, c[0x0][0x374] ;  /* 0x0000dd00ff027b82 */ /* 0x000e620000000800 */
[----:B0-----:R-:W0:Y:S02]  /*0610*/  MUFU.RCP R0, R0 ;  /* 0x0000000000007308 */ /* 0x001e240000001000 */
[----:B0-----:R-:W-:Y:S02]  /*0620*/  IADD3 R4, PT, PT, R0, 0xffffffe, RZ ;  /* 0x0ffffffe00047810 */ /* 0x001fe40007ffe0ff */
[----:B-1----:R-:W-:-:S04]  /*0630*/  ISETP.LE.U32.AND P0, PT, R2, UR4, PT ;  /* 0x0000000402007c0c */ /* 0x002fc8000bf03070 */
[----:B------:R0:W1:Y:S02]  /*0640*/  F2I.FTZ.U32.TRUNC.NTZ R5, R4 ;  /* 0x0000000400057305 */ /* 0x000064000021f000 */
[----:B0-----:R-:W-:Y:S02]  /*0650*/  IMAD.MOV.U32 R4, RZ, RZ, RZ ;  /* 0x000000ffff047224 */ /* 0x001fe400078e00ff */
[----:B-1----:R-:W-:-:S04]  /*0660*/  IMAD R7, R7, R5, RZ ;  /* 0x0000000507077224 */ /* 0x002fc800078e02ff */
        /* <DEDUP_REMOVED lines=10> */
[----:B------:R-:W-:Y:S01]  /*0710*/  PRMT R2, R6, 0x9910, RZ ;  /* 0x0000991006027816 */ /* 0x000fe200000000ff */
[----:B------:R-:W-:Y:S01]  /*0720*/  USHF.L.U32 UR4, UR4, 0xa, URZ ;  /* 0x0000000a04047899 */ /* 0x000fe200080006ff */
[----:B------:R-:W-:Y:S01]  /*0730*/  MOV R9, 0x850 ;  /* 0x0000085000097802 */ /* 0x000fe20000000f00 */
[----:B------:R1:W-:Y:S06]  /*0740*/  STL.128 [R1+0x10], RZ ;  /* 0x000010ff01007387 */ /* 0x0003ec0000100c00 */
[----:B------:R-:W-:-:S02]  /*0750*/  @P0 IMAD.IADD R0, R0, 0x1, -R3 ;  /* 0x0000000100000824 */ /* 0x000fc400078e0a03 */
[----:B------:R-:W-:-:S03]  /*0760*/  @P0 VIADD R20, R20, 0x1 ;  /* 0x0000000114140836 */ /* 0x000fc60000000000 */
[----:B------:R-:W-:Y:S02]  /*0770*/  ISETP.GE.U32.AND P1, PT, R0, R3, PT ;  /* 0x000000030000720c */ /* 0x000fe40003f26070 */
[----:B0-----:R-:W-:-:S04]  /*0780*/  SHF.L.U32 R22, R21, 0x2, RZ ;  /* 0x0000000215167819 */ /* 0x001fc800000006ff */
[----:B------:R-:W-:Y:S01]  /*0790*/  LOP3.LUT R5, R22, 0xffff, RZ, 0xc0, !PT ;  /* 0x0000ffff16057812 */ /* 0x000fe200078ec0ff */
[----:B------:R-:W-:-:S06]  /*07a0*/  IMAD.IADD R0, R25, 0x1, R22 ;  /* 0x0000000119007824 */ /* 0x000fcc00078e0216 */
[----:B------:R-:W-:Y:S01]  /*07b0*/  @P1 IADD3 R20, PT, PT, R20, 0x1, RZ ;  /* 0x0000000114141810 */ /* 0x000fe20007ffe0ff */
[----:B------:R-:W-:Y:S01]  /*07c0*/  IMAD.MOV R0, RZ, RZ, -R0 ;  /* 0x000000ffff007224 */ /* 0x000fe200078e0a00 */
[----:B------:R-:W-:-:S04]  /*07d0*/  @!P2 LOP3.LUT R20, RZ, R3, RZ, 0x33, !PT ;  /* 0x00000003ff14a212 */ /* 0x000fc800078e33ff */
[----:B------:R-:W-:Y:S01]  /*07e0*/  PRMT R4, R0, 0x7710, RZ ;  /* 0x0000771000047816 */ /* 0x000fe200000000ff */
[----:B------:R-:W-:-:S03]  /*07f0*/  IMAD.MOV R0, RZ, RZ, -R20 ;  /* 0x000000ffff007224 */ /* 0x000fc600078e0a14 */
[----:B------:R-:W-:Y:S01]  /*0800*/  IADD3 R4, PT, PT, R4, 0x3ff, RZ ;  /* 0x000003ff04047810 */ /* 0x000fe20007ffe0ff */
[----:B------:R-:W-:-:S03]  /*0810*/  IMAD R0, R3, R0, R19 ;  /* 0x0000000003007224 */ /* 0x000fc600078e0213 */
[----:B------:R-:W-:Y:S02]  /*0820*/  LOP3.LUT R4, R4, 0xffff, RZ, 0xc0, !PT ;  /* 0x0000ffff04047812 */ /* 0x000fe400078ec0ff */
[----:B-1----:R-:W-:-:S07]  /*0830*/  LOP3.LUT R17, R0, 0x1, RZ, 0xc0, !PT ;  /* 0x0000000100117812 */ /* 0x002fce00078ec0ff */
[----:B------:R-:W-:Y:S05]  /*0840*/  CALL.REL.NOINC `($__internal_606_$__cuda_sm20_div_u16) ;  /* 0x0000002000107944 */ /* 0x000fea0003c00000 */
        /* <DEDUP_REMOVED lines=14> */
.L_x_29583:
[----:B0-----:R-:W-:-:S05]  /*0930*/  IADD3 R5, PT, PT, R25, UR4, RZ ;  /* 0x0000000419057c10 */ /* 0x001fca000fffe0ff */
        /* <DEDUP_REMOVED lines=9> */
.L_x_29582:
[----:B------:R-:W-:Y:S05]  /*09d0*/  BSYNC.RECONVERGENT B0 ;  /* 0x0000000000007941 */ /* 0x000fea0003800200 */
.L_x_29581:
[----:B------:R-:W-:Y:S04]  /*09e0*/  BSSY.RECONVERGENT B0, `(.L_x_29584) ;  /* 0x0000021000007945 */ /* 0x000fe80003800200 */
[----:B------:R-:W-:Y:S05]  /*09f0*/  @!P1 BRA `(.L_x_29585) ;  /* 0x00000000007c9947 */ /* 0x000fea0003800000 */
[----:B------:R-:W1:Y:S01]  /*0a00*/  S2R R23, SR_CgaCtaId ;  /* 0x0000000000177919 */ /* 0x000e620000008800 */
[----:B------:R-:W2:Y:S01]  /*0a10*/  LDC.64 R26, c[0x0][0x390] ;  /* 0x0000e400ff1a7b82 */ /* 0x000ea20000000a00 */
[----:B0-----:R-:W-:-:S05]  /*0a20*/  MOV R4, 0x400 ;  /* 0x0000040000047802 */ /* 0x001fca0000000f00 */
[----:B------:R-:W-:-:S05]  /*0a30*/  VIADD R4, R4, 0x80 ;  /* 0x0000008004047836 */ /* 0x000fca0000000000 */
[----:B-1----:R-:W-:-:S07]  /*0a40*/  LEA R23, R23, R4, 0x18 ;  /* 0x0000000417177211 */ /* 0x002fce00078ec0ff */
.L_x_29586:
[----:B-1----:R-:W-:-:S04]  /*0a50*/  VIADD R9, R25, UR4 ;  /* 0x0000000419097c36 */ /* 0x002fc80008000000 */
[----:B--2---:R-:W-:-:S05]  /*0a60*/  IMAD.WIDE R8, R9, 0x4, R26 ;  /* 0x0000000409087825 */ /* 0x004fca00078e021a */
[----:B------:R0:W2:Y:S01]  /*0a70*/  LDG.E.128 R4, desc[UR8][R8.64] ;  /* 0x0000000808047981 */ /* 0x0000a2000c1e1d00 */
[----:B------:R-:W-:Y:S02]  /*0a80*/  IADD3 R11, PT, PT, R22, R25, RZ ;  /* 0x00000019160b7210 */ /* 0x000fe40007ffe0ff */
[----:B------:R-:W-:-:S03]  /*0a90*/  LEA R24, R25, R23, 0x2 ;  /* 0x0000001719187211 */ /* 0x000fc600078e10ff */
[----:B------:R-:W-:Y:S02]  /*0aa0*/  VIADD R29, R11, UR4 ;  /* 0x000000040b1d7c36 */ /* 0x000fe40008000000 */
[----:B------:R-:W-:Y:S02]  /*0ab0*/  IMAD.IADD R11, R22, 0x1, R11 ;  /* 0x00000001160b7824 */ /* 0x000fe400078e020b */
[----:B------:R-:W-:-:S04]  /*0ac0*/  IMAD.WIDE R28, R29, 0x4, R26 ;  /* 0x000000041d1c7825 */ /* 0x000fc800078e021a */
[----:B------:R-:W-:Y:S02]  /*0ad0*/  IMAD.IADD R25, R22, 0x1, R11 ;  /* 0x0000000116197824 */ /* 0x000fe400078e020b */
[----:B------:R-:W-:-:S03]  /*0ae0*/  VIADD R11, R11, UR4 ;  /* 0x000000040b0b7c36 */ /* 0x000fc60008000000 */
[----:B------:R-:W-:Y:S01]  /*0af0*/  IADD3 R13, PT, PT, R25, UR4, RZ ;  /* 0x00000004190d7c10 */ /* 0x000fe2000fffe0ff */
[----:B0-----:R-:W-:-:S04]  /*0b00*/  IMAD.WIDE R8, R11, 0x4, R26 ;  /* 0x000000040b087825 */ /* 0x001fc800078e021a */
[----:B------:R-:W-:Y:S02]  /*0b10*/  IMAD.WIDE R12, R13, 0x4, R26 ;  /* 0x000000040d0c7825 */ /* 0x000fe400078e021a */
[----:B------:R-:W3:Y:S04]  /*0b20*/  LDG.E.128 R8, desc[UR8][R8.64] ;  /* 0x0000000808087981 */ /* 0x000ee8000c1e1d00 */
[----:B------:R-:W4:Y:S04]  /*0b30*/  LDG.E.128 R12, desc[UR8][R12.64] ;  /* 0x000000080c0c7981 */ /* 0x000f28000c1e1d00 */
[----:B--2---:R0:W-:Y:S04]  /*0b40*/  STS.128 [R24], R4 ;  /* 0x0000000418007388 */ /* 0x0041e80000000c00 */
[----:B0-----:R0:W2:Y:S02]  /*0b50*/  LDG.E.128 R4, desc[UR8][R28.64] ;  /* 0x000000081c047981 */ /* 0x0010a4000c1e1d00 */
[----:B0-----:R-:W-:-:S04]  /*0b60*/  IMAD R28, R21, 0x10, R24 ;  /* 0x00000010151c7824 */ /* 0x001fc800078e0218 */
[----:B------:R-:W-:-:S05]  /*0b70*/  IMAD R29, R21, 0x10, R28 ;  /* 0x00000010151d7824 */ /* 0x000fca00078e021c */
[----:B------:R-:W-:Y:S01]  /*0b80*/  LEA R24, R21, R29, 0x4 ;  /* 0x0000001d15187211 */ /* 0x000fe200078e20ff */
[----:B------:R-:W-:-:S05]  /*0b90*/  IMAD.IADD R25, R22, 0x1, R25 ;  /* 0x0000000116197824 */ /* 0x000fca00078e0219 */
[----:B------:R-:W-:Y:S01]  /*0ba0*/  ISETP.GE.U32.AND P0, PT, R25, 0x400, PT ;  /* 0x000004001900780c */ /* 0x000fe20003f06070 */
[----:B--2---:R1:W-:Y:S04]  /*0bb0*/  STS.128 [R28], R4 ;  /* 0x000000041c007388 */ /* 0x0043e80000000c00 */
[----:B---3--:R1:W-:Y:S04]  /*0bc0*/  STS.128 [R29], R8 ;  /* 0x000000081d007388 */ /* 0x0083e80000000c00 */
[----:B----4-:R1:W-:Y:S04]  /*0bd0*/  STS.128 [R24], R12 ;  /* 0x0000000c18007388 */ /* 0x0103e80000000c00 */
[----:B------:R-:W-:Y:S05]  /*0be0*/  @!P0 BRA `(.L_x_29586) ;  /* 0xfffffffc00988947 */ /* 0x000fea000383ffff */
.L_x_29585:
[----:B------:R-:W-:Y:S05]  /*0bf0*/  BSYNC.RECONVERGENT B0 ;  /* 0x0000000000007941 */ /* 0x000fea0003800200 */
.L_x_29584:
[----:B------:R-:W-:Y:S01]  /*0c00*/  BAR.SYNC.DEFER_BLOCKING 0x0 ;  /* 0x0000000000007b1d */ /* 0x000fe20000010000 */
[----:B------:R-:W-:Y:S02]  /*0c10*/  ISETP.GE.AND P0, PT, R18, 0x1, PT ;  /* 0x000000011200780c */ /* 0x000fe40003f06270 */
[----:B01----:R-:W-:Y:S02]  /*0c20*/  CS2R R6, SRZ ;  /* 0x0000000000067805 */ /* 0x003fe4000001ff00 */
[----:B------:R-:W-:Y:S02]  /*0c30*/  CS2R R4, SRZ ;  /* 0x0000000000047805 */ /* 0x000fe4000001ff00 */
[----:B------:R-:W-:Y:S02]  /*0c40*/  CS2R R10, SRZ ;  /* 0x00000000000a7805 */ /* 0x000fe4000001ff00 */
[----:B------:R-:W-:-:S05]  /*0c50*/  CS2R R8, SRZ ;  /* 0x0000000000087805 */ /* 0x000fca000001ff00 */
[----:B------:R-:W-:Y:S05]  /*0c60*/  @!P0 BRA `(.L_x_29587) ;  /* 0x0000000c002c8947 */ /* 0x000fea0003800000 */
[----:B------:R-:W0:Y:S01]  /*0c70*/  I2F.U32.RP R8, R16 ;  /* 0x0000001000087306 */ /* 0x000e220000209000 */
[----:B------:R-:W1:Y:S01]  /*0c80*/  LDCU UR5, c[0x0][0x3a8] ;  /* 0x00007500ff0577ac */ /* 0x000e620008000800 */
[C---:B------:R-:W-:Y:S01]  /*0c90*/  IMAD.IADD R6, R16.reuse, 0x1, R20 ;  /* 0x0000000110067824 */ /* 0x040fe200078e0214 */
[----:B------:R-:W-:Y:S01]  /*0ca0*/  IADD3 R9, PT, PT, RZ, -R16, RZ ;  /* 0x80000010ff097210 */ /* 0x000fe20007ffe0ff */
[----:B------:R-:W-:Y:S01]  /*0cb0*/  VIADD R26, R17, 0x1 ;  /* 0x00000001111a7836 */ /* 0x000fe20000000000 */
[----:B------:R-:W-:Y:S01]  /*0cc0*/  ISETP.NE.U32.AND P2, PT, R16, RZ, PT ;  /* 0x000000ff1000720c */ /* 0x000fe20003f45070 */
[----:B------:R-:W-:Y:S01]  /*0cd0*/  BSSY B1, `(.L_x_29588) ;  /* 0x00000c2000017945 */ /* 0x000fe20003800000 */
[----:B------:R-:W-:Y:S02]  /*0ce0*/  IMAD.MOV.U32 R27, RZ, RZ, RZ ;  /* 0x000000ffff1b7224 */ /* 0x000fe400078e00ff */
        /* <DEDUP_REMOVED lines=13> */
[----:B------:R-:W-:-:S05]  /*0dc0*/  IMAD.HI.U32 R9, R4, R7, RZ ;  /* 0x0000000704097227 */ /* 0x000fca00078e00ff */
[----:B------:R-:W-:-:S05]  /*0dd0*/  IADD3 R4, PT, PT, -R9, RZ, RZ ;  /* 0x000000ff09047210 */ /* 0x000fca0007ffe1ff */
[----:B------:R-:W-:Y:S02]  /*0de0*/  IMAD R7, R16, R4, R7 ;  /* 0x0000000410077224 */ /* 0x000fe400078e0207 */
[----:B------:R-:W0:Y:S03]  /*0df0*/  LDC R4, c[0x0][0x3ac] ;  /* 0x0000eb00ff047b82 */ /* 0x000e260000000800 */
[----:B------:R-:W-:-:S13]  /*0e00*/  ISETP.GE.U32.AND P0, PT, R7, R16, PT ;  /* 0x000000100700720c */ /* 0x000fda0003f06070 */
[----:B------:R-:W-:Y:S01]  /*0e10*/  @P0 IMAD.IADD R7, R7, 0x1, -R16 ;  /* 0x0000000107070824 */ /* 0x000fe200078e0a10 */
[----:B------:R-:W-:-:S04]  /*0e20*/  @P0 IADD3 R9, PT, PT, R9, 0x1, RZ ;  /* 0x0000000109090810 */ /* 0x000fc80007ffe0ff */
[----:B------:R-:W-:Y:S02]  /*0e30*/  ISETP.GE.U32.AND P1, PT, R7, R16, PT ;  /* 0x000000100700720c */ /* 0x000fe40003f26070 */
[-C--:B0-----:R-:W-:Y:S02]  /*0e40*/  ISETP.GE.AND P3, PT, R26, R4.reuse, PT ;  /* 0x000000041a00720c */ /* 0x081fe40003f66270 */
[----:B------:R-:W-:Y:S02]  /*0e50*/  ISETP.GE.AND P0, PT, R17, R4, PT ;  /* 0x000000041100720c */ /* 0x000fe40003f06270 */
[C---:B------:R-:W-:Y:S02]  /*0e60*/  SEL R5, R4.reuse, RZ, P3 ;  /* 0x000000ff04057207 */ /* 0x040fe40001800000 */
[----:B------:R-:W-:-:S03]  /*0e70*/  SEL R4, R4, RZ, P0 ;  /* 0x000000ff04047207 */ /* 0x000fc60000000000 */
[----:B------:R-:W-:Y:S01]  /*0e80*/  IMAD.IADD R26, R26, 0x1, -R5 ;  /* 0x000000011a1a7824 */ /* 0x000fe200078e0a05 */
[----:B------:R-:W-:Y:S01]  /*0e90*/  IADD3 R23, PT, PT, R17, -R4, RZ ;  /* 0x8000000411177210 */ /* 0x000fe20007ffe0ff */
[----:B------:R-:W-:Y:S01]  /*0ea0*/  @P1 VIADD R9, R9, 0x1 ;  /* 0x0000000109091836 */ /* 0x000fe20000000000 */
[----:B------:R-:W-:-:S04]  /*0eb0*/  @!P2 LOP3.LUT R9, RZ, R16, RZ, 0x33, !PT ;  /* 0x00000010ff09a212 */ /* 0x000fc800078e33ff */
[----:B------:R-:W-:-:S07]  /*0ec0*/  IADD3 R24, PT, PT, R24, R9, RZ ;  /* 0x0000000918187210 */ /* 0x000fce0007ffe0ff */
.L_x_29609:
[----:B0-----:R-:W0:Y:S01]  /*0ed0*/  LDCU UR6, c[0x0][0x3ac] ;  /* 0x00007580ff0677ac */ /* 0x001e220008000800 */
[--C-:B------:R-:W-:Y:S01]  /*0ee0*/  IMAD.IADD R6, R0, 0x1, R25.reuse ;  /* 0x0000000100067824 */ /* 0x100fe200078e0219 */
[----:B------:R-:W-:Y:S01]  /*0ef0*/  ISETP.GE.AND P3, PT, R20, UR5, PT ;  /* 0x0000000514007c0c */ /* 0x000fe2000bf66270 */
[----:B------:R-:W-:-:S05]  /*0f00*/  IMAD.IADD R25, R3, 0x1, R25 ;  /* 0x0000000103197824 */ /* 0x000fca00078e0219 */
[----:B------:R-:W-:Y:S02]  /*0f10*/  ISETP.GE.AND P0, PT, R25, R18, PT ;  /* 0x000000121900720c */ /* 0x000fe40003f06270 */
[----:B0-----:R-:W-:-:S04]  /*0f20*/  MOV R22, UR6 ;  /* 0x0000000600167c02 */ /* 0x001fc80008000f00 */
        /* <DEDUP_REMOVED lines=10> */
.L_x_29589:
        /* <DEDUP_REMOVED lines=9> */
.L_x_29590:
[----:B------:R-:W-:Y:S04]  /*1060*/  BSSY B0, `(.L_x_29591) ;  /* 0x0000086000007945 */ /* 0x000fe80003800000 */
[----:B------:R-:W-:Y:S05]  /*1070*/  @P3 BRA `(.L_x_29592) ;  /* 0x0000000800103947 */ /* 0x000fea0003800000 */
[----:B------:R-:W-:Y:S01]  /*1080*/  ISETP.NE.AND P2, PT, R24, RZ, PT ;  /* 0x000000ff1800720c */ /* 0x000fe20003f45270 */
[----:B------:R-:W-:Y:S01]  /*1090*/  BSSY B2, `(.L_x_29593) ;  /* 0x0000059000027945 */ /* 0x000fe20003800000 */
[----:B------:R-:W-:Y:S02]  /*10a0*/  IMAD.MOV.U32 R15, RZ, RZ, RZ ;  /* 0x000000ffff0f7224 */ /* 0x000fe400078e00ff */
[----:B------:R-:W-:-:S09]  /*10b0*/  IMAD.MOV.U32 R13, RZ, RZ, R20 ;  /* 0x000000ffff0d7224 */ /* 0x000fd200078e0014 */
[----:B------:R-:W-:Y:S05]  /*10c0*/  @!P2 BRA `(.L_x_29594) ;  /* 0x000000040054a947 */ /* 0x000fea0003800000 */
[----:B0-----:R-:W0:Y:S01]  /*10d0*/  S2R R4, SR_CgaCtaId ;  /* 0x0000000000047919 */ /* 0x001e220000008800 */
[----:B------:R-:W-:Y:S01]  /*10e0*/  IADD3 R15, PT, PT, R24, 0x1, RZ ;  /* 0x00000001180f7810 */ /* 0x000fe20007ffe0ff */
[----:B------:R-:W-:Y:S01]  /*10f0*/  IMAD.SHL.U32 R10, R19, 0x4, RZ ;  /* 0x00000004130a7824 */ /* 0x000fe200078e00ff */
[----:B------:R-:W-:Y:S01]  /*1100*/  MOV R11, 0x400 ;  /* 0x00000400000b7802 */ /* 0x000fe20000000f00 */
[----:B------:R-:W-:Y:S01]  /*1110*/  IMAD R12, R2, R27, RZ ;  /* 0x0000001b020c7224 */ /* 0x000fe200078e02ff */
[----:B------:R-:W-:Y:S01]  /*1120*/  LOP3.LUT R15, R15, 0xfffffffe, RZ, 0xc0, !PT ;  /* 0xfffffffe0f0f7812 */ /* 0x000fe200078ec0ff */
[----:B------:R-:W-:Y:S01]  /*1130*/  IMAD.MOV.U32 R13, RZ, RZ, R20 ;  /* 0x000000ffff0d7224 */ /* 0x000fe200078e0014 */
[----:B------:R-:W-:Y:S02]  /*1140*/  ISETP.GT.U32.AND P2, PT, R22, 0x40, PT ;  /* 0x000000401600780c */ /* 0x000fe40003f44070 */
[----:B------:R-:W-:Y:S02]  /*1150*/  LOP3.LUT R10, R10, 0x4, RZ, 0xc0, !PT ;  /* 0x000000040a0a7812 */ /* 0x000fe400078ec0ff */
[----:B------:R-:W-:-:S02]  /*1160*/  IADD3 R9, PT, PT, -R15, RZ, RZ ;  /* 0x000000ff0f097210 */ /* 0x000fc40007ffe1ff */
[----:B0-----:R-:W-:-:S07]  /*1170*/  LEA R11, R4, R11, 0x18 ;  /* 0x0000000b040b7211 */ /* 0x001fce00078ec0ff */
.L_x_29603:
[----:B----4-:R-:W-:Y:S01]  /*1180*/  IMAD R29, R13, 0xc, R11 ;  /* 0x0000000c0d1d7824 */ /* 0x010fe200078e020b */
[----:B01----:R-:W-:Y:S06]  /*1190*/  @P2 BRA `(.L_x_29595) ;  /* 0x00000000003c2947 */ /* 0x003fec0003800000 */
[----:B------:R-:W-:Y:S01]  /*11a0*/  IMAD.IADD R8, R29, 0x1, R10 ;  /* 0x000000011d087824 */ /* 0x000fe200078e020a */
[----:B------:R-:W-:-:S05]  /*11b0*/  UMOV UR6, 0xffffffff ;  /* 0xffffffff00067882 */ /* 0x000fca0000000000 */
[----:B------:R-:W0:Y:S01]  /*11c0*/  LDS R8, [R8] ;  /* 0x0000000008087984 */ /* 0x000e220000000800 */
[----:B------:R-:W-:Y:S05]  /*11d0*/  BRA.DIV UR6, `(.L_x_29596) ;  /* 0x0000001206707947 */ /* 0x000fea000b800000 */
[----:B0-2---:R0:W2:Y:S02]  /*11e0*/  SHFL.IDX PT, R5, R8, R23, 0x1e1f ;  /* 0x001e1f1708057589 */ /* 0x0050a400000e0000 */
.L_x_29612:
        /* <DEDUP_REMOVED lines=8> */
.L_x_29615:
[----:B--23--:R-:W-:Y:S01]  /*1270*/  IMAD R10, R14, R5, R10 ;  /* 0x000000050e0a7224 */ /* 0x00cfe200078e020a */
[----:B------:R-:W-:Y:S06]  /*1280*/  BRA `(.L_x_29597) ;  /* 0x00000000003c7947 */ /* 0x000fec0003800000 */
.L_x_29595:
[----:B------:R-:W0:Y:S01]  /*1290*/  LDCU UR6, c[0x0][0x3ac] ;  /* 0x00007580ff0677ac */ /* 0x000e220008000800 */
[----:B------:R-:W-:Y:S01]  /*12a0*/  IMAD.MOV.U32 R10, RZ, RZ, RZ ;  /* 0x000000ffff0a7224 */ /* 0x000fe200078e00ff */
[----:B0-----:R-:W-:-:S04]  /*12b0*/  MOV R22, UR6 ;  /* 0x0000000600167c02 */ /* 0x001fc80008000f00 */
[C---:B------:R-:W-:Y:S02]  /*12c0*/  ISETP.GE.AND P3, PT, R22.reuse, 0x1, PT ;  /* 0x000000011600780c */ /* 0x040fe40003f66270 */
[----:B------:R-:W-:-:S11]  /*12d0*/  ISETP.GE.AND P1, PT, R22, 0x2, PT ;  /* 0x000000021600780c */ /* 0x000fd60003f26270 */
[C---:B------:R-:W-:Y:S02]  /*12e0*/  @P3 IMAD.SHL.U32 R4, R0.reuse, 0x4, RZ ;  /* 0x0000000400043824 */ /* 0x040fe400078e00ff */
[----:B------:R-:W-:-:S03]  /*12f0*/  @P1 IMAD.SHL.U32 R6, R0, 0x4, RZ ;  /* 0x0000000400061824 */ /* 0x000fc600078e00ff */
[----:B------:R-:W-:Y:S02]  /*1300*/  @P3 LOP3.LUT R4, R4, 0x4, RZ, 0xc0, !PT ;  /* 0x0000000404043812 */ /* 0x000fe400078ec0ff */
[----:B------:R-:W-:Y:S02]  /*1310*/  @P1 LOP3.LUT R6, R6, 0x4, RZ, 0xc, !PT ;  /* 0x0000000406061812 */ /* 0x000fe400078e0cff */
[----:B------:R-:W-:-:S03]  /*1320*/  @P3 IADD3 R4, PT, PT, R29, R4, RZ ;  /* 0x000000041d043210 */ /* 0x000fc60007ffe0ff */
[----:B------:R-:W-:-:S03]  /*1330*/  @P1 IMAD.IADD R6, R29, 0x1, R6 ;  /* 0x000000011d061824 */ /* 0x000fc600078e0206 */
[----:B------:R-:W1:Y:S04]  /*1340*/  @P3 LDS R4, [R4] ;  /* 0x0000000004043984 */ /* 0x000e680000000800 */
[----:B--2---:R-:W3:Y:S01]  /*1350*/  @P1 LDS R5, [R6] ;  /* 0x0000000006051984 */ /* 0x004ee20000000800 */
[----:B-1----:R-:W-:-:S04]  /*1360*/  @P3 IMAD R10, R21, R4, RZ ;  /* 0x00000004150a3224 */ /* 0x002fc800078e02ff */
[----:B---3--:R-:W-:-:S07]  /*1370*/  @P1 IMAD R10, R14, R5, R10 ;  /* 0x000000050e0a1224 */ /* 0x008fce00078e020a */
.L_x_29597:
[----:B------:R-:W-:-:S05]  /*1380*/  LEA R4, R12, R1, 0x2 ;  /* 0x000000010c047211 */ /* 0x000fca00078e10ff */
[----:B------:R-:W2:Y:S01]  /*1390*/  LDL R5, [R4] ;  /* 0x0000000004057983 */ /* 0x000ea20000100800 */
[----:B------:R-:W-:Y:S01]  /*13a0*/  ISETP.GE.U32.AND P3, PT, R22, 0x41, PT ;  /* 0x000000411600780c */ /* 0x000fe20003f66070 */
[----:B--2---:R-:W-:Y:S02]  /*13b0*/  IMAD.IADD R7, R5, 0x1, R10 ;  /* 0x0000000105077824 */ /* 0x004fe400078e020a */
[----:B------:R-:W-:Y:S02]  /*13c0*/  IMAD.SHL.U32 R10, R19, 0x4, RZ ;  /* 0x00000004130a7824 */ /* 0x000fe400078e00ff */
[----:B------:R-:W-:Y:S01]  /*13d0*/  IMAD R5, R16, 0xc, R29 ;  /* 0x0000000c10057824 */ /* 0x000fe200078e021d */
[----:B------:R2:W-:Y:S02]  /*13e0*/  STL [R4], R7 ;  /* 0x0000000704007387 */ /* 0x0005e40000100800 */
[----:B------:R-:W-:-:S04]  /*13f0*/  LOP3.LUT R10, R10, 0x4, RZ, 0xc0, !PT ;  /* 0x000000040a0a7812 */ /* 0x000fc800078ec0ff */
[----:B01----:R-:W-:-:S06]  /*1400*/  IADD3 R8, PT, PT, R10, R5, RZ ;  /* 0x000000050a087210 */ /* 0x003fcc0007ffe0ff */
[----:B------:R-:W0:Y:S01]  /*1410*/  LDS R8, [R8] ;  /* 0x0000000008087984 */ /* 0x000e220000000800 */
[----:B--2---:R-:W-:Y:S05]  /*1420*/  @!P3 BRA `(.L_x_29599) ;  /* 0x000000000038b947 */ /* 0x004fea0003800000 */
[----:B------:R-:W-:Y:S01]  /*1430*/  ISETP.GE.AND P3, PT, R22, 0x1, PT ;  /* 0x000000011600780c */ /* 0x000fe20003f66270 */
[----:B------:R-:W-:-:S12]  /*1440*/  HFMA2 R29, -RZ, RZ, 0, 0 ;  /* 0x00000000ff1d7431 */ /* 0x000fd800000001ff */
[----:B------:R-:W-:-:S05]  /*1450*/  @P3 IMAD.SHL.U32 R6, R0, 0x4, RZ ;  /* 0x0000000400063824 */ /* 0x000fca00078e00ff */
[----:B------:R-:W-:-:S05]  /*1460*/  @P3 LOP3.LUT R6, R6, 0x4, RZ, 0xc0, !PT ;  /* 0x0000000406063812 */ /* 0x000fca00078ec0ff */
[----:B------:R-:W-:-:S06]  /*1470*/  @P3 IMAD.IADD R6, R6, 0x1, R5 ;  /* 0x0000000106063824 */ /* 0x000fcc00078e0205 */
[----:B------:R-:W1:Y:S02]  /*1480*/  @P3 LDS R6, [R6] ;  /* 0x0000000006063984 */ /* 0x000e640000000800 */
[----:B-1----:R-:W-:Y:S01]  /*1490*/  @P3 IMAD R29, R21, R6, RZ ;  /* 0x00000006151d3224 */ /* 0x002fe200078e02ff */
[----:B------:R-:W-:Y:S06]  /*14a0*/  @!P1 BRA `(.L_x_29600) ;  /* 0x00000000003c9947 */ /* 0x000fec0003800000 */
[----:B------:R-:W-:-:S05]  /*14b0*/  IMAD.SHL.U32 R6, R0, 0x4, RZ ;  /* 0x0000000400067824 */ /* 0x000fca00078e00ff */
[----:B------:R-:W-:-:S05]  /*14c0*/  LOP3.LUT R6, R6, 0x4, RZ, 0xc, !PT ;  /* 0x0000000406067812 */ /* 0x000fca00078e0cff */
[----:B------:R-:W-:-:S06]  /*14d0*/  IMAD.IADD R5, R6, 0x1, R5 ;  /* 0x0000000106057824 */ /* 0x000fcc00078e0205 */
[----:B------:R-:W3:Y:S02]  /*14e0*/  LDS R5, [R5] ;  /* 0x0000000005057984 */ /* 0x000ee40000000800 */
[----:B---3--:R-:W-:Y:S01]  /*14f0*/  IMAD R29, R14, R5, R29 ;  /* 0x000000050e1d7224 */ /* 0x008fe200078e021d */
[----:B------:R-:W-:Y:S06]  /*1500*/  BRA `(.L_x_29600) ;  /* 0x0000000000247947 */ /* 0x000fec0003800000 */
.L_x_29599:
[----:B------:R-:W-:-:S03]  /*1510*/  UMOV UR6, 0xffffffff ;  /* 0xffffffff00067882 */ /* 0x000fc60000000000 */
[----:B------:R-:W-:Y:S05]  /*1520*/  BRA.DIV UR6, `(.L_x_29601) ;  /* 0x0000000e06e47947 */ /* 0x000fea000b800000 */
[----:B0-----:R0:W1:Y:S02]  /*1530*/  SHFL.IDX PT, R5, R8, R23, 0x1e1f ;  /* 0x001e1f1708057589 */ /* 0x00106400000e0000 */
.L_x_29618:
[----:B-1----:R-:W-:Y:S01]  /*1540*/  IMAD R29, R21, R5, RZ ;  /* 0x00000005151d7224 */ /* 0x002fe200078e02ff */
[----:B------:R-:W-:Y:S06]  /*1550*/  @!P1 BRA `(.L_x_29600) ;  /* 0x0000000000109947 */ /* 0x000fec0003800000 */
[----:B------:R-:W-:-:S03]  /*1560*/  UMOV UR6, 0xffffffff ;  /* 0xffffffff00067882 */ /* 0x000fc60000000000 */
[----:B------:R-:W-:Y:S05]  /*1570*/  BRA.DIV UR6, `(.L_x_29602) ;  /* 0x0000000e06f47947 */ /* 0x000fea000b800000 */
[----:B------:R1:W2:Y:S02]  /*1580*/  SHFL.IDX PT, R5, R8, R26, 0x1e1f ;  /* 0x001e1f1a08057589 */ /* 0x0002a400000e0000 */
.L_x_29621:
[----:B--23--:R-:W-:-:S07]  /*1590*/  IMAD R29, R14, R5, R29 ;  /* 0x000000050e1d7224 */ /* 0x00cfce00078e021d */
.L_x_29600:
[----:B------:R-:W2:Y:S01]  /*15a0*/  LDL R6, [R4+0x4] ;  /* 0x0000040004067983 */ /* 0x000ea20000100800 */
[----:B------:R-:W-:Y:S01]  /*15b0*/  VIADD R9, R9, 0x2 ;  /* 0x0000000209097836 */ /* 0x000fe20000000000 */
[----:B------:R-:W-:Y:S01]  /*15c0*/  IADD3 R12, PT, PT, R12, 0x2, RZ ;  /* 0x000000020c0c7810 */ /* 0x000fe20007ffe0ff */
[----:B------:R-:W-:-:S03]  /*15d0*/  IMAD R13, R16, 0x2, R13 ;  /* 0x00000002100d7824 */ /* 0x000fc600078e020d */
[----:B------:R-:W-:Y:S02]  /*15e0*/  ISETP.NE.AND P3, PT, R9, RZ, PT ;  /* 0x000000ff0900720c */ /* 0x000fe40003f65270 */
[----:B--2---:R-:W-:-:S05]  /*15f0*/  IADD3 R29, PT, PT, R6, R29, RZ ;  /* 0x0000001d061d7210 */ /* 0x004fca0007ffe0ff */
[----:B------:R4:W-:Y:S06]  /*1600*/  STL [R4+0x4], R29 ;  /* 0x0000041d04007387 */ /* 0x0009ec0000100800 */
[----:B------:R-:W-:Y:S05]  /*1610*/  @P3 BRA `(.L_x_29603) ;  /* 0xfffffff800d83947 */ /* 0x000fea000383ffff */
.L_x_29594:
[----:B------:R-:W-:Y:S05]  /*1620*/  BSYNC B2 ;  /* 0x0000000000027941 */ /* 0x000fea0003800000 */
.L_x_29593:
[----:B0---4-:R-:W-:-:S04]  /*1630*/  LOP3.LUT R4, R24, 0x1, RZ, 0xc0, !PT ;  /* 0x0000000118047812 */ /* 0x011fc800078ec0ff */
[----:B------:R-:W-:-:S13]  /*1640*/  ISETP.NE.U32.AND P2, PT, R4, 0x1, PT ;  /* 0x000000010400780c */ /* 0x000fda0003f45070 */
[----:B------:R-:W-:Y:S05]  /*1650*/  @!P2 BRA `(.L_x_29592) ;  /* 0x000000000098a947 */ /* 0x000fea0003800000 */
[----:B--2---:R-:W0:Y:S01]  /*1660*/  S2R R5, SR_CgaCtaId ;  /* 0x0000000000057919 */ /* 0x004e220000008800 */
[----:B------:R-:W-:Y:S01]  /*1670*/  MOV R4, 0x400 ;  /* 0x0000040000047802 */ /* 0x000fe20000000f00 */
[----:B------:R-:W-:Y:S01]  /*1680*/  IMAD.SHL.U32 R6, R19, 0x4, RZ ;  /* 0x0000000413067824 */ /* 0x000fe200078e00ff */
[----:B------:R-:W-:Y:S01]  /*1690*/  ISETP.GE.U32.AND P2, PT, R22, 0x41, PT ;  /* 0x000000411600780c */ /* 0x000fe20003f46070 */
[----:B------:R-:W-:Y:S01]  /*16a0*/  BSSY B2, `(.L_x_29604) ;  /* 0x000001c000027945 */ /* 0x000fe20003800000 */
[----:B0-----:R-:W-:-:S05]  /*16b0*/  LEA R4, R5, R4, 0x18 ;  /* 0x0000000405047211 */ /* 0x001fca00078ec0ff */
[----:B------:R-:W-:Y:S01]  /*16c0*/  IMAD R5, R13, 0xc, R4 ;  /* 0x0000000c0d057824 */ /* 0x000fe200078e0204 */
[----:B------:R-:W-:-:S05]  /*16d0*/  LOP3.LUT R4, R6, 0x4, RZ, 0xc0, !PT ;  /* 0x0000000406047812 */ /* 0x000fca00078ec0ff */
[----:B------:R-:W-:-:S05]  /*16e0*/  IMAD.IADD R4, R4, 0x1, R5 ;  /* 0x0000000104047824 */ /* 0x000fca00078e0205 */
[----:B-1----:R0:W1:Y:S01]  /*16f0*/  LDS R8, [R4] ;  /* 0x0000000004087984 */ /* 0x0020620000000800 */
[----:B------:R-:W-:Y:S05]  /*1700*/  @!P2 BRA `(.L_x_29605) ;  /* 0x000000000030a947 */ /* 0x000fea0003800000 */
[----:B------:R-:W-:Y:S01]  /*1710*/  ISETP.GE.AND P2, PT, R22, 0x1, PT ;  /* 0x000000011600780c */ /* 0x000fe20003f46270 */
[----:B------:R-:W-:-:S12]  /*1720*/  IMAD.MOV.U32 R9, RZ, RZ, RZ ;  /* 0x000000ffff097224 */ /* 0x000fd800078e00ff */
[----:B0-----:R-:W-:-:S06]  /*1730*/  @P2 LEA R4, R17, R5, 0x2 ;  /* 0x0000000511042211 */ /* 0x001fcc00078e10ff */
[----:B------:R-:W0:Y:S02]  /*1740*/  @P2 LDS R4, [R4] ;  /* 0x0000000004042984 */ /* 0x000e240000000800 */
[----:B0-----:R-:W-:Y:S01]  /*1750*/  @P2 IMAD R9, R21, R4, RZ ;  /* 0x0000000415092224 */ /* 0x001fe200078e02ff */
[----:B------:R-:W-:Y:S06]  /*1760*/  @!P1 BRA `(.L_x_29606) ;  /* 0x00000000003c9947 */ /* 0x000fec0003800000 */
[----:B------:R-:W-:-:S05]  /*1770*/  IMAD.SHL.U32 R4, R17, 0x4, RZ ;  /* 0x0000000411047824 */ /* 0x000fca00078e00ff */
[----:B------:R-:W-:-:S04]  /*1780*/  LOP3.LUT R4, R4, 0x4, RZ, 0x3c, !PT ;  /* 0x0000000404047812 */ /* 0x000fc800078e3cff */
[----:B------:R-:W-:-:S06]  /*1790*/  IADD3 R4, PT, PT, R5, R4, RZ ;  /* 0x0000000405047210 */ /* 0x000fcc0007ffe0ff */
[----:B------:R-:W3:Y:S02]  /*17a0*/  LDS R4, [R4] ;  /* 0x0000000004047984 */ /* 0x000ee40000000800 */
[----:B---3--:R-:W-:Y:S01]  /*17b0*/  IMAD R9, R14, R4, R9 ;  /* 0x000000040e097224 */ /* 0x008fe200078e0209 */
[----:B------:R-:W-:Y:S06]  /*17c0*/  BRA `(.L_x_29606) ;  /* 0x0000000000247947 */ /* 0x000fec0003800000 */
.L_x_29605:
[----:B------:R-:W-:-:S03]  /*17d0*/  UMOV UR6, 0xffffffff ;  /* 0xffffffff00067882 */ /* 0x000fc60000000000 */
[----:B------:R-:W-:Y:S05]  /*17e0*/  BRA.DIV UR6, `(.L_x_29607) ;  /* 0x0000000e067c7947 */ /* 0x000fea000b800000 */
[----:B-1----:R1:W2:Y:S02]  /*17f0*/  SHFL.IDX PT, R5, R8, R23, 0x1e1f ;  /* 0x001e1f1708057589 */ /* 0x0022a400000e0000 */
.L_x_29624:
[----:B--2---:R-:W-:Y:S01]  /*1800*/  IMAD R9, R21, R5, RZ ;  /* 0x0000000515097224 */ /* 0x004fe200078e02ff */
[----:B------:R-:W-:Y:S06]  /*1810*/  @!P1 BRA `(.L_x_29606) ;  /* 0x0000000000109947 */ /* 0x000fec0003800000 */
[----:B------:R-:W-:-:S03]  /*1820*/  UMOV UR6, 0xffffffff ;  /* 0xffffffff00067882 */ /* 0x000fc60000000000 */
[----:B------:R-:W-:Y:S05]  /*1830*/  BRA.DIV UR6, `(.L_x_29608) ;  /* 0x0000000e068c7947 */ /* 0x000fea000b800000 */
[----:B------:R2:W4:Y:S02]  /*1840*/  SHFL.IDX PT, R5, R8, R26, 0x1e1f ;  /* 0x001e1f1a08057589 */ /* 0x00052400000e0000 */
.L_x_29627:
[----:B---34-:R-:W-:-:S07]  /*1850*/  IMAD R9, R14, R5, R9 ;  /* 0x000000050e097224 */ /* 0x018fce00078e0209 */
.L_x_29606:
[----:B------:R-:W-:Y:S05]  /*1860*/  BSYNC B2 ;  /* 0x0000000000027941 */ /* 0x000fea0003800000 */
.L_x_29604:
[----:B0-----:R-:W-:-:S04]  /*1870*/  IMAD R4, R2, R27, R15 ;  /* 0x0000001b02047224 */ /* 0x001fc800078e020f */
[----:B------:R-:W-:-:S05]  /*1880*/  IMAD R4, R4, 0x4, R1 ;  /* 0x0000000404047824 */ /* 0x000fca00078e0201 */
[----:B------:R-:W4:Y:S02]  /*1890*/  LDL R6, [R4] ;  /* 0x0000000004067983 */ /* 0x000f240000100800 */
[----:B----4-:R-:W-:-:S05]  /*18a0*/  IMAD.IADD R9, R6, 0x1, R9 ;  /* 0x0000000106097824 */ /* 0x010fca00078e0209 */
[----:B------:R4:W-:Y:S02]  /*18b0*/  STL [R4], R9 ;  /* 0x0000000904007387 */ /* 0x0009e40000100800 */
.L_x_29592:
[----:B------:R-:W-:Y:S05]  /*18c0*/  BSYNC B0 ;  /* 0x0000000000007941 */ /* 0x000fea0003800000 */
.L_x_29591:
[----:B------:R-:W-:Y:S01]  /*18d0*/  IADD3 R27, PT, PT, R27, 0x1, RZ ;  /* 0x000000011b1b7810 */ /* 0x000fe20007ffe0ff */
[----:B------:R-:W-:Y:S06]  /*18e0*/  @!P0 BRA `(.L_x_29609) ;  /* 0xfffffff400788947 */ /* 0x000fec000383ffff */
[----:B------:R-:W-:Y:S05]  /*18f0*/  BSYNC B1 ;  /* 0x0000000000017941 */ /* 0x000fea0003800000 */
.L_x_29588:
[----:B-12-4-:R1:W5:Y:S04]  /*1900*/  LDL.128 R8, [R1] ;  /* 0x0000000001087983 */ /* 0x0163680000100c00 */
[----:B0-----:R1:W5:Y:S02]  /*1910*/  LDL.128 R4, [R1+0x10] ;  /* 0x0000100001047983 */ /* 0x0013640000100c00 */
.L_x_29587:
[-C--:B------:R-:W-:Y:S01]  /*1920*/  IABS R0, R3.reuse ;  /* 0x0000000300007213 */ /* 0x080fe20000000000 */
[----:B------:R-:W-:Y:S01]  /*1930*/  IMAD R13, R18, R3, RZ ;  /* 0x00000003120d7224 */ /* 0x000fe200078e02ff */
[----:B------:R-:W-:Y:S01]  /*1940*/  IABS R12, R2 ;  /* 0x00000002000c7213 */ /* 0x000fe20000000000 */
[----:B------:R-:W-:Y:S01]  /*1950*/  IMAD.SHL.U32 R22, R2, 0x80, RZ ;  /* 0x0000008002167824 */ /* 0x000fe200078e00ff */
[----:B------:R-:W0:Y:S01]  /*1960*/  I2F.RP R20, R0 ;  /* 0x0000000000147306 */ /* 0x000e220000209400 */
[----:B------:R-:W-:Y:S01]  /*1970*/  IMAD R18, R16, R13, RZ ;  /* 0x0000000d10127224 */ /* 0x000fe200078e02ff */
[----:B------:R-:W-:Y:S01]  /*1980*/  ISETP.NE.AND P5, PT, R3, RZ, PT ;  /* 0x000000ff0300720c */ /* 0x000fe20003fa5270 */
[----:B------:R-:W-:Y:S05]  /*1990*/  WARPSYNC.ALL ;  /* 0x0000000000007948 */ /* 0x000fea0003800000 */
[----:B------:R-:W2:Y:S01]  /*19a0*/  I2F.RP R21, R12 ;  /* 0x0000000c00157306 */ /* 0x000ea20000209400 */
[----:B------:R-:W-:Y:S01]  /*19b0*/  IABS R16, R18 ;  /* 0x0000001200107213 */ /* 0x000fe20000000000 */
[----:B------:R-:W-:Y:S01]  /*19c0*/  BAR.SYNC.DEFER_BLOCKING 0x0 ;  /* 0x0000000000007b1d */ /* 0x000fe20000010000 */
[----:B------:R-:W-:-:S02]  /*19d0*/  LOP3.LUT R18, R18, R3, RZ, 0x3c, !PT ;  /* 0x0000000312127212 */ /* 0x000fc400078e3cff */
[----:B------:R-:W-:Y:S02]  /*19e0*/  LOP3.LUT R19, R19, UR4, RZ, 0xfc, !PT ;  /* 0x0000000413137c12 */ /* 0x000fe4000f8efcff */
[----:B------:R-:W-:Y:S01]  /*19f0*/  ISETP.GE.AND P4, PT, R18, RZ, PT ;  /* 0x000000ff1200720c */ /* 0x000fe20003f86270 */
[----:B0-----:R-:W3:Y:S01]  /*1a00*/  MUFU.RCP R20, R20 ;  /* 0x0000001400147308 */ /* 0x001ee20000001000 */
[----:B------:R-:W-:-:S07]  /*1a10*/  LOP3.LUT R18, R2, 0x3, RZ, 0x3c, !PT ;  /* 0x0000000302127812 */ /* 0x000fce00078e3cff */
[----:B--2---:R-:W0:Y:S01]  /*1a20*/  MUFU.RCP R21, R21 ;  /* 0x0000001500157308 */ /* 0x004e220000001000 */
[----:B---3--:R-:W-:Y:S01]  /*1a30*/  VIADD R14, R20, 0xffffffe ;  /* 0x0ffffffe140e7836 */ /* 0x008fe20000000000 */
[----:B------:R-:W-:-:S06]  /*1a40*/  IABS R20, R3 ;  /* 0x0000000300147213 */ /* 0x000fcc0000000000 */
[----:B------:R2:W3:Y:S01]  /*1a50*/  F2I.FTZ.U32.TRUNC.NTZ R15, R14 ;  /* 0x0000000e000f7305 */ /* 0x0004e2000021f000 */
[----:B0-----:R-:W-:Y:S02]  /*1a60*/  VIADD R17, R21, 0xffffffe ;  /* 0x0ffffffe15117836 */ /* 0x001fe40000000000 */
[----:B--2---:R-:W-:-:S05]  /*1a70*/  IMAD.MOV.U32 R14, RZ, RZ, RZ ;  /* 0x000000ffff0e7224 */ /* 0x004fca00078e00ff */
[----:B------:R-:W0:Y:S01]  /*1a80*/  F2I.FTZ.U32.TRUNC.NTZ R17, R17 ;  /* 0x0000001100117305 */ /* 0x000e22000021f000 */
[----:B---3--:R-:W-:-:S05]  /*1a90*/  IADD3 R23, PT, PT, RZ, -R15, RZ ;  /* 0x8000000fff177210 */ /* 0x008fca0007ffe0ff */
[----:B------:R-:W-:-:S04]  /*1aa0*/  IMAD R13, R23, R0, RZ ;  /* 0x00000000170d7224 */ /* 0x000fc800078e02ff */
[----:B------:R-:W-:Y:S01]  /*1ab0*/  IMAD.HI.U32 R14, R15, R13, R14 ;  /* 0x0000000d0f0e7227 */ /* 0x000fe200078e000e */
[----:B------:R-:W-:-:S03]  /*1ac0*/  MOV R15, R16 ;  /* 0x00000010000f7202 */ /* 0x000fc60000000f00 */
[----:B------:R-:W-:Y:S02]  /*1ad0*/  IMAD.MOV R13, RZ, RZ, -R20 ;  /* 0x000000ffff0d7224 */ /* 0x000fe400078e0a14 */
[----:B------:R-:W-:-:S04]  /*1ae0*/  IMAD.HI.U32 R14, R14, R15, RZ ;  /* 0x0000000f0e0e7227 */ /* 0x000fc800078e00ff */
[----:B------:R-:W-:Y:S02]  /*1af0*/  IMAD R15, R14, R13, R15 ;  /* 0x0000000d0e0f7224 */ /* 0x000fe400078e020f */
[----:B0-----:R-:W-:Y:S02]  /*1b00*/  IMAD.MOV R21, RZ, RZ, -R17 ;  /* 0x000000ffff157224 */ /* 0x001fe400078e0a11 */
[----:B------:R-:W-:Y:S01]  /*1b10*/  IMAD.MOV.U32 R16, RZ, RZ, RZ ;  /* 0x000000ffff107224 */ /* 0x000fe200078e00ff */
[----:B------:R-:W-:Y:S01]  /*1b20*/  ISETP.GT.U32.AND P1, PT, R0, R15, PT ;  /* 0x0000000f0000720c */ /* 0x000fe20003f24070 */
[----:B------:R-:W-:Y:S01]  /*1b30*/  IMAD R13, R21, R12, RZ ;  /* 0x0000000c150d7224 */ /* 0x000fe200078e02ff */
[----:B------:R-:W-:-:S03]  /*1b40*/  IABS R21, R2 ;  /* 0x0000000200157213 */ /* 0x000fc60000000000 */
[----:B------:R-:W-:Y:S01]  /*1b50*/  IMAD.HI.U32 R20, R17, R13, R16 ;  /* 0x0000000d11147227 */ /* 0x000fe200078e0010 */
[----:B------:R-:W-:-:S05]  /*1b60*/  IADD3 R13, PT, PT, RZ, -R21, RZ ;  /* 0x80000015ff0d7210 */ /* 0x000fca0007ffe0ff */
[----:B------:R-:W-:Y:S02]  /*1b70*/  IMAD.HI.U32 R23, R20, 0x2, RZ ;  /* 0x0000000214177827 */ /* 0x000fe400078e00ff */
[----:B------:R-:W-:Y:S02]  /*1b80*/  @!P1 IADD3 R14, PT, PT, R14, 0x1, RZ ;  /* 0x000000010e0e9810 */ /* 0x000fe40007ffe0ff */
[----:B------:R-:W-:Y:S02]  /*1b90*/  @!P1 IMAD.IADD R15, R15, 0x1, -R0 ;  /* 0x000000010f0f9824 */ /* 0x000fe400078e0a00 */
[----:B------:R-:W-:Y:S02]  /*1ba0*/  IMAD R17, R23, R13, 0x2 ;  /* 0x0000000217117424 */ /* 0x000fe400078e020d */
[----:B------:R-:W-:Y:S01]  /*1bb0*/  IMAD.HI.U32 R16, R20, 0x5, RZ ;  /* 0x0000000514107827 */ /* 0x000fe200078e00ff */
[----:B------:R-:W-:Y:S02]  /*1bc0*/  ISETP.GE.U32.AND P0, PT, R15, R0, PT ;  /* 0x000000000f00720c */ /* 0x000fe40003f06070 */
[----:B------:R-:W-:Y:S01]  /*1bd0*/  ISETP.GT.U32.AND P6, PT, R12, R17, PT ;  /* 0x000000110c00720c */ /* 0x000fe20003fc4070 */
[----:B------:R-:W-:-:S02]  /*1be0*/  VIADD R0, R2, 0x1 ;  /* 0x0000000102007836 */ /* 0x000fc40000000000 */
[----:B------:R-:W-:-:S03]  /*1bf0*/  IMAD.HI.U32 R15, R20, 0x3, RZ ;  /* 0x00000003140f7827 */ /* 0x000fc600078e00ff */
[----:B------:R-:W-:Y:S01]  /*1c00*/  ISETP.GE.U32.AND P2, PT, R0, 0x3, PT ;  /* 0x000000030000780c */ /* 0x000fe20003f46070 */
[-C--:B------:R-:W-:Y:S01]  /*1c10*/  IMAD R27, R16, R13.reuse, 0x5 ;  /* 0x00000005101b7424 */ /* 0x080fe200078e020d */
[----:B------:R-:W-:Y:S01]  /*1c20*/  LOP3.LUT R0, R2, 0x2, RZ, 0x3c, !PT ;  /* 0x0000000202007812 */ /* 0x000fe200078e3cff */
[----:B------:R-:W-:Y:S01]  /*1c30*/  IMAD R25, R15, R13, 0x3 ;  /* 0x000000030f197424 */ /* 0x000fe200078e020d */
[----:B------:R-:W-:Y:S01]  /*1c40*/  SEL R22, R22, RZ, !P2 ;  /* 0x000000ff16167207 */ /* 0x000fe20005000000 */
[----:B------:R-:W-:Y:S01]  /*1c50*/  @P0 VIADD R14, R14, 0x1 ;  /* 0x000000010e0e0836 */ /* 0x000fe20000000000 */
[----:B------:R-:W-:Y:S01]  /*1c60*/  ISETP.GE.AND P0, PT, R0, RZ, PT ;  /* 0x000000ff0000720c */ /* 0x000fe20003f06270 */
[----:B------:R-:W-:Y:S01]  /*1c70*/  @!P6 IMAD.IADD R17, R17, 0x1, -R12 ;  /* 0x000000011111e824 */ /* 0x000fe200078e0a0c */
[----:B------:R-:W-:Y:S01]  /*1c80*/  ISETP.GT.U32.AND P3, PT, R12, R25, PT ;  /* 0x000000190c00720c */ /* 0x000fe20003f64070 */
[----:B------:R-:W-:Y:S01]  /*1c90*/  @!P6 VIADD R23, R23, 0x1 ;  /* 0x000000011717e836 */ /* 0x000fe20000000000 */
[----:B------:R-:W-:Y:S01]  /*1ca0*/  MOV R0, R14 ;  /* 0x0000000e00007202 */ /* 0x000fe20000000f00 */
[----:B------:R-:W-:Y:S01]  /*1cb0*/  IMAD.HI.U32 R14, R20, 0x4, RZ ;  /* 0x00000004140e7827 */ /* 0x000fe200078e00ff */
[----:B------:R-:W-:-:S02]  /*1cc0*/  ISETP.GE.U32.AND P1, PT, R17, R12, PT ;  /* 0x0000000c1100720c */ /* 0x000fc40003f26070 */
[C---:B------:R-:W-:Y:S01]  /*1cd0*/  IADD3 R17, PT, PT, -R12.reuse, 0x1, RZ ;  /* 0x000000010c117810 */ /* 0x040fe20007ffe1ff */
[----:B------:R-:W-:Y:S01]  /*1ce0*/  @!P4 IMAD.MOV R0, RZ, RZ, -R0 ;  /* 0x000000ffff00c224 */ /* 0x000fe200078e0a00 */
[----:B------:R-:W-:Y:S01]  /*1cf0*/  ISETP.GT.U32.AND P4, PT, R12, 0x1, PT ;  /* 0x000000010c00780c */ /* 0x000fe20003f84070 */
[----:B------:R-:W-:Y:S01]  /*1d00*/  IMAD R21, R14, R13, 0x4 ;  /* 0x000000040e157424 */ /* 0x000fe200078e020d */
[----:B------:R-:W-:Y:S01]  /*1d10*/  @!P5 LOP3.LUT R0, RZ, R3, RZ, 0x33, !PT ;  /* 0x00000003ff00d212 */ /* 0x000fe200078e33ff */
[----:B------:R-:W-:Y:S01]  /*1d20*/  IMAD.HI.U32 R3, R20, 0x6, RZ ;  /* 0x0000000614037827 */ /* 0x000fe200078e00ff */
[----:B------:R-:W-:Y:S02]  /*1d30*/  SEL R17, R17, 0x1, !P4 ;  /* 0x0000000111117807 */ /* 0x000fe40006000000 */
[----:B------:R-:W-:Y:S01]  /*1d40*/  ISETP.GT.U32.AND P4, PT, R12, R27, PT ;  /* 0x0000001b0c00720c */ /* 0x000fe20003f84070 */
[----:B------:R-:W-:Y:S01]  /*1d50*/  IMAD.HI.U32 R20, R20, 0x7, RZ ;  /* 0x0000000714147827 */ /* 0x000fe200078e00ff */
[----:B------:R-:W-:-:S02]  /*1d60*/  ISETP.GT.U32.AND P5, PT, R12, R21, PT ;  /* 0x000000150c00720c */ /* 0x000fc40003fa4070 */
[----:B------:R-:W-:Y:S01]  /*1d70*/  ISETP.GT.U32.AND P2, PT, R12, R17, PT ;  /* 0x000000110c00720c */ /* 0x000fe20003f44070 */
[-C--:B------:R-:W-:Y:S01]  /*1d80*/  IMAD R29, R3, R13.reuse, 0x6 ;  /* 0x00000006031d7424 */ /* 0x080fe200078e020d */
[-C--:B------:R-:W-:Y:S01]  /*1d90*/  @!P3 IADD3 R25, PT, PT, R25, -R12.reuse, RZ ;  /* 0x8000000c1919b210 */ /* 0x080fe20007ffe0ff */
[----:B------:R-:W-:Y:S02]  /*1da0*/  @P1 VIADD R23, R23, 0x1 ;  /* 0x0000000117171836 */ /* 0x000fe40000000000 */
[----:B------:R-:W-:Y:S01]  /*1db0*/  IMAD R13, R20, R13, 0x7 ;  /* 0x00000007140d7424 */ /* 0x000fe200078e020d */
[C---:B------:R-:W-:Y:S01]  /*1dc0*/  ISETP.GT.U32.AND P1, PT, R12.reuse, R29, PT ;  /* 0x0000001d0c00720c */ /* 0x040fe20003f24070 */
[----:B------:R-:W-:Y:S01]  /*1dd0*/  @!P3 VIADD R15, R15, 0x1 ;  /* 0x000000010f0fb836 */ /* 0x000fe20000000000 */
[----:B------:R-:W-:Y:S01]  /*1de0*/  @!P0 IADD3 R23, PT, PT, -R23, RZ, RZ ;  /* 0x000000ff17178210 */ /* 0x000fe20007ffe1ff */
[--C-:B------:R-:W-:Y:S01]  /*1df0*/  @!P4 IMAD.IADD R27, R27, 0x1, -R12.reuse ;  /* 0x000000011b1bc824 */ /* 0x100fe200078e0a0c */
[----:B------:R-:W-:Y:S01]  /*1e00*/  ISETP.GT.U32.AND P0, PT, R12, R13, PT ;  /* 0x0000000d0c00720c */ /* 0x000fe20003f04070 */
[----:B------:R-:W-:Y:S01]  /*1e10*/  @!P5 VIADD R14, R14, 0x1 ;  /* 0x000000010e0ed836 */ /* 0x000fe20000000000 */
[-C--:B------:R-:W-:Y:S01]  /*1e20*/  ISETP.GE.U32.AND P6, PT, R25, R12.reuse, PT ;  /* 0x0000000c1900720c */ /* 0x080fe20003fc6070 */
[----:B------:R-:W-:Y:S01]  /*1e30*/  @!P2 IMAD.IADD R17, R17, 0x1, -R12 ;  /* 0x000000011111a824 */ /* 0x000fe200078e0a0c */
[----:B------:R-:W-:-:S02]  /*1e40*/  ISETP.GE.U32.AND P3, PT, R27, R12, PT ;  /* 0x0000000c1b00720c */ /* 0x000fc40003f66070 */
[-C--:B------:R-:W-:Y:S02]  /*1e50*/  @!P5 IADD3 R21, PT, PT, R21, -R12.reuse, RZ ;  /* 0x8000000c1515d210 */ /* 0x080fe40007ffe0ff */
[----:B------:R-:W-:Y:S01]  /*1e60*/  @!P4 IADD3 R16, PT, PT, R16, 0x1, RZ ;  /* 0x000000011010c810 */ /* 0x000fe20007ffe0ff */
[--C-:B------:R-:W-:Y:S01]  /*1e70*/  @!P1 IMAD.IADD R29, R29, 0x1, -R12.reuse ;  /* 0x000000011d1d9824 */ /* 0x100fe200078e0a0c */
[-C--:B------:R-:W-:Y:S02]  /*1e80*/  ISETP.GE.U32.AND P2, PT, R21, R12.reuse, PT ;  /* 0x0000000c1500720c */ /* 0x080fe40003f46070 */
[----:B------:R-:W-:Y:S01]  /*1e90*/  LOP3.LUT R21, R2, 0x5, RZ, 0x3c, !PT ;  /* 0x0000000502157812 */ /* 0x000fe200078e3cff */
[----:B------:R-:W-:Y:S01]  /*1ea0*/  @!P0 IMAD.IADD R13, R13, 0x1, -R12 ;  /* 0x000000010d0d8824 */ /* 0x000fe200078e0a0c */
[-C--:B------:R-:W-:Y:S01]  /*1eb0*/  ISETP.GE.U32.AND P5, PT, R29, R12.reuse, PT ;  /* 0x0000000c1d00720c */ /* 0x080fe20003fa6070 */
[----:B------:R-:W-:Y:S01]  /*1ec0*/  @!P0 VIADD R20, R20, 0x1 ;  /* 0x0000000114148836 */ /* 0x000fe20000000000 */
[----:B------:R-:W-:Y:S01]  /*1ed0*/  @P6 IADD3 R15, PT, PT, R15, 0x1, RZ ;  /* 0x000000010f0f6810 */ /* 0x000fe20007ffe0ff */
[----:B------:R-:W-:Y:S01]  /*1ee0*/  @P3 VIADD R16, R16, 0x1 ;  /* 0x0000000110103836 */ /* 0x000fe20000000000 */
[----:B------:R-:W-:-:S02]  /*1ef0*/  ISETP.GE.U32.AND P3, PT, R13, R12, PT ;  /* 0x0000000c0d00720c */ /* 0x000fc40003f66070 */
[----:B------:R-:W-:Y:S01]  /*1f00*/  ISETP.GE.AND P6, PT, R18, RZ, PT ;  /* 0x000000ff1200720c */ /* 0x000fe20003fc6270 */
[----:B------:R-:W-:Y:S01]  /*1f10*/  IMAD.MOV.U32 R25, RZ, RZ, R15 ;  /* 0x000000ffff197224 */ /* 0x000fe200078e000f */
[----:B------:R-:W-:Y:S01]  /*1f20*/  LOP3.LUT R12, R2, 0x7, RZ, 0x3c, !PT ;  /* 0x00000007020c7812 */ /* 0x000fe200078e3cff */
[----:B------:R-:W-:Y:S01]  /*1f30*/  @P2 VIADD R14, R14, 0x1 ;  /* 0x000000010e0e2836 */ /* 0x000fe20000000000 */
[----:B------:R-:W-:Y:S02]  /*1f40*/  LOP3.LUT R18, R2, 0x4, RZ, 0x3c, !PT ;  /* 0x0000000402127812 */ /* 0x000fe400078e3cff */
[----:B------:R-:W-:Y:S02]  /*1f50*/  ISETP.GE.AND P0, PT, R12, RZ, PT ;  /* 0x000000ff0c00720c */ /* 0x000fe40003f06270 */
[----:B------:R-:W-:Y:S01]  /*1f60*/  ISETP.GE.AND P2, PT, R18, RZ, PT ;  /* 0x000000ff1200720c */ /* 0x000fe20003f46270 */
[----:B------:R-:W0:Y:S01]  /*1f70*/  LDC.64 R12, c[0x0][0x3a0] ;  /* 0x0000e800ff0c7b82 */ /* 0x000e220000000a00 */
[----:B------:R-:W-:Y:S01]  /*1f80*/  LOP3.LUT R18, R2, 0x6, RZ, 0x3c, !PT ;  /* 0x0000000602127812 */ /* 0x000fe200078e3cff */
[----:B------:R-:W-:Y:S01]  /*1f90*/  @P3 VIADD R20, R20, 0x1 ;  /* 0x0000000114143836 */ /* 0x000fe20000000000 */
[----:B------:R-:W-:-:S02]  /*1fa0*/  @!P1 IADD3 R3, PT, PT, R3, 0x1, RZ ;  /* 0x0000000103039810 */ /* 0x000fc40007ffe0ff */
[----:B------:R-:W-:Y:S02]  /*1fb0*/  ISETP.GE.AND P4, PT, R21, RZ, PT ;  /* 0x000000ff1500720c */ /* 0x000fe40003f86270 */
[----:B------:R-:W-:Y:S01]  /*1fc0*/  ISETP.GE.AND P1, PT, R18, RZ, PT ;  /* 0x000000ff1200720c */ /* 0x000fe20003f26270 */
[----:B------:R-:W-:Y:S01]  /*1fd0*/  @P5 VIADD R3, R3, 0x1 ;  /* 0x0000000103035836 */ /* 0x000fe20000000000 */
[----:B------:R-:W-:Y:S02]  /*1fe0*/  ISETP.NE.AND P5, PT, R2, RZ, PT ;  /* 0x000000ff0200720c */ /* 0x000fe40003fa5270 */
[----:B------:R-:W-:Y:S01]  /*1ff0*/  LOP3.LUT R18, RZ, R2, RZ, 0x33, !PT ;  /* 0x00000002ff127212 */ /* 0x000fe200078e33ff */
[----:B------:R-:W-:Y:S01]  /*2000*/  IMAD.MOV.U32 R15, RZ, RZ, R3 ;  /* 0x000000ffff0f7224 */ /* 0x000fe200078e0003 */
[----:B------:R-:W-:Y:S01]  /*2010*/  MOV R27, R14 ;  /* 0x0000000e001b7202 */ /* 0x000fe20000000f00 */
[----:B------:R-:W-:Y:S01]  /*2020*/  IMAD.MOV.U32 R3, RZ, RZ, R20 ;  /* 0x000000ffff037224 */ /* 0x000fe200078e0014 */
[----:B------:R-:W-:-:S02]  /*2030*/  SEL R14, R18, R23, !P5 ;  /* 0x00000017120e7207 */ /* 0x000fc40006800000 */
[----:B------:R-:W-:Y:S01]  /*2040*/  @!P6 IADD3 R25, PT, PT, -R25, RZ, RZ ;  /* 0x000000ff1919e210 */ /* 0x000fe20007ffe1ff */
[----:B------:R-:W-:Y:S01]  /*2050*/  @!P2 IMAD.MOV R27, RZ, RZ, -R27 ;  /* 0x000000ffff1ba224 */ /* 0x000fe200078e0a1b */
[----:B------:R-:W-:Y:S01]  /*2060*/  IADD3 R21, PT, PT, R19, R22, RZ ;  /* 0x0000001613157210 */ /* 0x000fe20007ffe0ff */
[----:B------:R-:W-:Y:S01]  /*2070*/  IMAD.MOV R23, RZ, RZ, -R14 ;  /* 0x000000ffff177224 */ /* 0x000fe200078e0a0e */
[----:B------:R-:W-:Y:S01]  /*2080*/  @!P1 IADD3 R15, PT, PT, -R15, RZ, RZ ;  /* 0x000000ff0f0f9210 */ /* 0x000fe20007ffe1ff */
[----:B------:R-:W-:Y:S01]  /*2090*/  @!P4 IMAD.MOV R16, RZ, RZ, -R16 ;  /* 0x000000ffff10c224 */ /* 0x000fe200078e0a10 */
[----:B------:R-:W-:Y:S01]  /*20a0*/  LEA R14, R14, R19, 0x7 ;  /* 0x000000130e0e7211 */ /* 0x000fe200078e38ff */
[----:B------:R-:W-:Y:S01]  /*20b0*/  @!P0 IMAD.MOV R3, RZ, RZ, -R3 ;  /* 0x000000ffff038224 */ /* 0x000fe200078e0a03 */
[----:B------:R-:W-:Y:S01]  /*20c0*/  SEL R24, R18, R25, !P5 ;  /* 0x0000001912187207 */ /* 0x000fe20006800000 */
[----:B------:R-:W-:Y:S01]  /*20d0*/  IMAD R23, R2, R23, 0x2 ;  /* 0x0000000202177424 */ /* 0x000fe200078e0217 */
[----:B------:R-:W-:-:S02]  /*20e0*/  SEL R20, R18, R27, !P5 ;  /* 0x0000001b12147207 */ /* 0x000fc40006800000 */
[C---:B------:R-:W-:Y:S01]  /*20f0*/  SEL R17, R18.reuse, R17, !P5 ;  /* 0x0000001112117207 */ /* 0x040fe20006800000 */
[----:B------:R-:W-:Y:S01]  /*2100*/  IMAD.MOV R29, RZ, RZ, -R24 ;  /* 0x000000ffff1d7224 */ /* 0x000fe200078e0a18 */
[----:B------:R-:W-:Y:S01]  /*2110*/  SEL R16, R18, R16, !P5 ;  /* 0x0000001012107207 */ /* 0x000fe20006800000 */
[--C-:B------:R-:W-:Y:S01]  /*2120*/  IMAD R27, R24, 0x80, R19.reuse ;  /* 0x00000080181b7824 */ /* 0x100fe200078e0213 */
[----:B------:R-:W-:Y:S01]  /*2130*/  SEL R22, R18, R15, !P5 ;  /* 0x0000000f12167207 */ /* 0x000fe20006800000 */
[----:B------:R-:W-:Y:S01]  /*2140*/  IMAD R25, R20, 0x80, R19 ;  /* 0x0000008014197824 */ /* 0x000fe200078e0213 */
[----:B------:R-:W-:Y:S01]  /*2150*/  SEL R18, R18, R3, !P5 ;  /* 0x0000000312127207 */ /* 0x000fe20006800000 */
[----:B------:R-:W-:Y:S01]  /*2160*/  IMAD R3, R0, R23, R14 ;  /* 0x0000001700037224 */ /* 0x000fe200078e020e */
[----:B------:R-:W-:Y:S01]  /*2170*/  IADD3 R24, PT, PT, -R20, RZ, RZ ;  /* 0x000000ff14187210 */ /* 0x000fe20007ffe1ff */
[----:B0-----:R-:W-:Y:S01]  /*2180*/  IMAD.WIDE.U32 R14, R19, 0x4, R12 ;  /* 0x00000004130e7825 */ /* 0x001fe200078e000c */
[----:B------:R-:W-:-:S03]  /*2190*/  LEA R23, R16, R19, 0x7 ;  /* 0x0000001310177211 */ /* 0x000fc600078e38ff */
[----:B------:R-:W-:Y:S01]  /*21a0*/  IMAD R17, R0, R17, R21 ;  /* 0x0000001100117224 */ /* 0x000fe200078e0215 */
[----:B-----5:R0:W-:Y:S01]  /*21b0*/  STG.E desc[UR8][R14.64], R8 ;  /* 0x000000080e007986 */ /* 0x0201e2000c101908 */
[----:B------:R-:W-:Y:S02]  /*21c0*/  IMAD.MOV R20, RZ, RZ, -R16 ;  /* 0x000000ffff147224 */ /* 0x000fe400078e0a10 */
[----:B------:R-:W-:Y:S02]  /*21d0*/  IMAD.MOV R26, RZ, RZ, -R22 ;  /* 0x000000ffff1a7224 */ /* 0x000fe400078e0a16 */
[----:B------:R-:W-:Y:S01]  /*21e0*/  IMAD R21, R22, 0x80, R19 ;  /* 0x0000008016157824 */ /* 0x000fe200078e0213 */
[----:B------:R-:W-:Y:S01]  /*21f0*/  LEA R19, R18, R19, 0x7 ;  /* 0x0000001312137211 */ /* 0x000fe200078e38ff */
[----:B------:R-:W-:Y:S02]  /*2200*/  IMAD.MOV R22, RZ, RZ, -R18 ;  /* 0x000000ffff167224 */ /* 0x000fe400078e0a12 */
[----:B------:R-:W-:-:S02]  /*2210*/  IMAD R18, R2, R20, 0x5 ;  /* 0x0000000502127424 */ /* 0x000fc400078e0214 */
[C---:B------:R-:W-:Y:S02]  /*2220*/  IMAD R16, R2.reuse, R24, 0x4 ;  /* 0x0000000402107424 */ /* 0x040fe400078e0218 */
[C---:B0-----:R-:W-:Y:S02]  /*2230*/  IMAD R8, R2.reuse, R29, 0x3 ;  /* 0x0000000302087424 */ /* 0x041fe400078e021d */
[C---:B------:R-:W-:Y:S02]  /*2240*/  IMAD R20, R2.reuse, R26, 0x6 ;  /* 0x0000000602147424 */ /* 0x040fe400078e021a */
[----:B------:R-:W-:Y:S02]  /*2250*/  IMAD R2, R2, R22, 0x7 ;  /* 0x0000000702027424 */ /* 0x000fe400078e0216 */
[C---:B------:R-:W-:Y:S02]  /*2260*/  IMAD R27, R0.reuse, R8, R27 ;  /* 0x00000008001b7224 */ /* 0x040fe400078e021b */
[----:B------:R-:W-:-:S02]  /*2270*/  IMAD R25, R0, R16, R25 ;  /* 0x0000001000197224 */ /* 0x000fc400078e0219 */
        /* <DEDUP_REMOVED lines=18> */
.L_x_29596:
[----:B------:R-:W-:Y:S01]  /*23a0*/  HFMA2 R6, -RZ, RZ, 0, 0.005977630615234375 ;  /* 0x00001e1fff067431 */ /* 0x000fe200000001ff */
[----:B------:R-:W-:Y:S01]  /*23b0*/  BSSY B3, `(.L_x_29610) ;  /* 0x0000006000037945 */ /* 0x000fe20003800000 */
[----:B------:R-:W-:Y:S02]  /*23c0*/  IMAD.MOV.U32 R7, RZ, RZ, R23 ;  /* 0x000000ffff077224 */ /* 0x000fe400078e0017 */
[----:B--2---:R-:W-:-:S07]  /*23d0*/  IMAD.MOV.U32 R5, RZ, RZ, -0x1 ;  /* 0xffffffffff057424 */ /* 0x004fce00078e00ff */
[----:B01-3--:R-:W-:Y:S05]  /*23e0*/  WARPSYNC.COLLECTIVE R5, `(.L_x_29611) ;  /* 0x0000000005087348 */ /* 0x00bfea0003c00000 */
[----:B0-----:R0:W2:Y:S02]  /*23f0*/  SHFL.IDX P3, R5, R8, R7, R6 ;  /* 0x0000000708057389 */ /* 0x0010a40000060006 */
[----:B0123--:R-:W-:Y:S05]  /*2400*/  ENDCOLLECTIVE ;  /* 0x000000000000791b */ /* 0x00ffea0003800000 */
.L_x_29611:
[----:B------:R-:W-:Y:S05]  /*2410*/  BSYNC B3 ;  /* 0x0000000000037941 */ /* 0x000fea0003800000 */
.L_x_29610:
[----:B------:R-:W-:Y:S05]  /*2420*/  BRA `(.L_x_29612) ;  /* 0xffffffec00707947 */ /* 0x000fea000383ffff */
.L_x_29598:
[----:B------:R-:W-:Y:S01]  /*2430*/  BSSY B3, `(.L_x_29613) ;  /* 0x0000007000037945 */ /* 0x000fe20003800000 */
[----:B------:R-:W-:Y:S01]  /*2440*/  IMAD.MOV.U32 R7, RZ, RZ, R26 ;  /* 0x000000ffff077224 */ /* 0x000fe200078e001a */
[----:B------:R-:W-:Y:S01]  /*2450*/  MOV R6, 0x1e1f ;  /* 0x00001e1f00067802 */ /* 0x000fe20000000f00 */
[----:B------:R-:W-:-:S07]  /*2460*/  IMAD.MOV.U32 R5, RZ, RZ, -0x1 ;  /* 0xffffffffff057424 */ /* 0x000fce00078e00ff */
[----:B0--3--:R-:W-:Y:S05]  /*2470*/  WARPSYNC.COLLECTIVE R5, `(.L_x_29614) ;  /* 0x0000000005087348 */ /* 0x009fea0003c00000 */
[----:B------:R1:W2:Y:S02]  /*2480*/  SHFL.IDX P3, R5, R8, R7, R6 ;  /* 0x0000000708057389 */ /* 0x0002a40000060006 */
[----:B0123--:R-:W-:Y:S05]  /*2490*/  ENDCOLLECTIVE ;  /* 0x000000000000791b */ /* 0x00ffea0003800000 */
.L_x_29614:
[----:B------:R-:W-:Y:S05]  /*24a0*/  BSYNC B3 ;  /* 0x0000000000037941 */ /* 0x000fea0003800000 */
.L_x_29613:
[----:B------:R-:W-:Y:S05]  /*24b0*/  BRA `(.L_x_29615) ;  /* 0xffffffec006c7947 */ /* 0x000fea000383ffff */
.L_x_29601:
[----:B------:R-:W-:Y:S01]  /*24c0*/  HFMA2 R6, -RZ, RZ, 0, 0.005977630615234375 ;  /* 0x00001e1fff067431 */ /* 0x000fe200000001ff */
[----:B------:R-:W-:Y:S01]  /*24d0*/  BSSY B3, `(.L_x_29616) ;  /* 0x0000006000037945 */ /* 0x000fe20003800000 */
[----:B------:R-:W-:Y:S02]  /*24e0*/  IMAD.MOV.U32 R7, RZ, RZ, R23 ;  /* 0x000000ffff077224 */ /* 0x000fe400078e0017 */
[----:B------:R-:W-:-:S07]  /*24f0*/  IMAD.MOV.U32 R5, RZ, RZ, -0x1 ;  /* 0xffffffffff057424 */ /* 0x000fce00078e00ff */
[----:B0--3--:R-:W-:Y:S05]  /*2500*/  WARPSYNC.COLLECTIVE R5, `(.L_x_29617) ;  /* 0x0000000005087348 */ /* 0x009fea0003c00000 */
[----:B0-----:R0:W1:Y:S02]  /*2510*/  SHFL.IDX P3, R5, R8, R7, R6 ;  /* 0x0000000708057389 */ /* 0x0010640000060006 */
[----:B01-3--:R-:W-:Y:S05]  /*2520*/  ENDCOLLECTIVE ;  /* 0x000000000000791b */ /* 0x00bfea0003800000 */
.L_x_29617:
[----:B------:R-:W-:Y:S05]  /*2530*/  BSYNC B3 ;  /* 0x0000000000037941 */ /* 0x000fea0003800000 */
.L_x_29616:
[----:B------:R-:W-:Y:S05]  /*2540*/  BRA `(.L_x_29618) ;  /* 0xffffffec00fc7947 */ /* 0x000fea000383ffff */
.L_x_29602:
[----:B------:R-:W-:Y:S01]  /*2550*/  BSSY B3, `(.L_x_29619) ;  /* 0x0000007000037945 */ /* 0x000fe20003800000 */
[----:B------:R-:W-:Y:S01]  /*2560*/  IMAD.MOV.U32 R7, RZ, RZ, R26 ;  /* 0x000000ffff077224 */ /* 0x000fe200078e001a */
[----:B------:R-:W-:Y:S01]  /*2570*/  MOV R6, 0x1e1f ;  /* 0x00001e1f00067802 */ /* 0x000fe20000000f00 */
[----:B------:R-:W-:-:S07]  /*2580*/  IMAD.MOV.U32 R5, RZ, RZ, -0x1 ;  /* 0xffffffffff057424 */ /* 0x000fce00078e00ff */
[----:B0--3--:R-:W-:Y:S05]  /*2590*/  WARPSYNC.COLLECTIVE R5, `(.L_x_29620) ;  /* 0x0000000005087348 */ /* 0x009fea0003c00000 */
[----:B------:R1:W2:Y:S02]  /*25a0*/  SHFL.IDX P3, R5, R8, R7, R6 ;  /* 0x0000000708057389 */ /* 0x0002a40000060006 */
[----:B0123--:R-:W-:Y:S05]  /*25b0*/  ENDCOLLECTIVE ;  /* 0x000000000000791b */ /* 0x00ffea0003800000 */
.L_x_29620:
[----:B------:R-:W-:Y:S05]  /*25c0*/  BSYNC B3 ;  /* 0x0000000000037941 */ /* 0x000fea0003800000 */
.L_x_29619:
[----:B------:R-:W-:Y:S05]  /*25d0*/  BRA `(.L_x_29621) ;  /* 0xffffffec00ec7947 */ /* 0x000fea000383ffff */
.L_x_29607:
[----:B------:R-:W-:Y:S01]  /*25e0*/  HFMA2 R6, -RZ, RZ, 0, 0.005977630615234375 ;  /* 0x00001e1fff067431 */ /* 0x000fe200000001ff */
[----:B------:R-:W-:Y:S01]  /*25f0*/  BSSY B3, `(.L_x_29622) ;  /* 0x0000006000037945 */ /* 0x000fe20003800000 */
[----:B------:R-:W-:Y:S02]  /*2600*/  IMAD.MOV.U32 R7, RZ, RZ, R23 ;  /* 0x000000ffff077224 */ /* 0x000fe400078e0017 */
[----:B------:R-:W-:-:S07]  /*2610*/  IMAD.MOV.U32 R5, RZ, RZ, -0x1 ;  /* 0xffffffffff057424 */ /* 0x000fce00078e00ff */
[----:B01-3--:R-:W-:Y:S05]  /*2620*/  WARPSYNC.COLLECTIVE R5, `(.L_x_29623) ;  /* 0x0000000005087348 */ /* 0x00bfea0003c00000 */
[----:B-1----:R1:W2:Y:S02]  /*2630*/  SHFL.IDX P3, R5, R8, R7, R6 ;  /* 0x0000000708057389 */ /* 0x0022a40000060006 */
[----:B0123--:R-:W-:Y:S05]  /*2640*/  ENDCOLLECTIVE ;  /* 0x000000000000791b */ /* 0x00ffea0003800000 */
.L_x_29623:
[----:B------:R-:W-:Y:S05]  /*2650*/  BSYNC B3 ;  /* 0x0000000000037941 */ /* 0x000fea0003800000 */
.L_x_29622:
[----:B------:R-:W-:Y:S05]  /*2660*/  BRA `(.L_x_29624) ;  /* 0xfffffff000647947 */ /* 0x000fea000383ffff */
.L_x_29608:
[----:B------:R-:W-:Y:S01]  /*2670*/  BSSY B3, `(.L_x_29625) ;  /* 0x0000007000037945 */ /* 0x000fe20003800000 */
[----:B------:R-:W-:Y:S01]  /*2680*/  IMAD.MOV.U32 R7, RZ, RZ, R26 ;  /* 0x000000ffff077224 */ /* 0x000fe200078e001a */
[----:B------:R-:W-:Y:S01]  /*2690*/  MOV R6, 0x1e1f ;  /* 0x00001e1f00067802 */ /* 0x000fe20000000f00 */
[----:B------:R-:W-:-:S07]  /*26a0*/  IMAD.MOV.U32 R5, RZ, RZ, -0x1 ;  /* 0xffffffffff057424 */ /* 0x000fce00078e00ff */
[----:B01-3--:R-:W-:Y:S05]  /*26b0*/  WARPSYNC.COLLECTIVE R5, `(.L_x_29626) ;  /* 0x0000000005087348 */ /* 0x00bfea0003c00000 */
[----:B------:R2:W4:Y:S02]  /*26c0*/  SHFL.IDX P3, R5, R8, R7, R6 ;  /* 0x0000000708057389 */ /* 0x0005240000060006 */
[----:B01234-:R-:W-:Y:S05]  /*26d0*/  ENDCOLLECTIVE ;  /* 0x000000000000791b */ /* 0x01ffea0003800000 */
.L_x_29626:
[----:B------:R-:W-:Y:S05]  /*26e0*/  BSYNC B3 ;  /* 0x0000000000037941 */ /* 0x000fea0003800000 */
.L_x_29625:
[----:B------:R-:W-:Y:S05]  /*26f0*/  BRA `(.L_x_29627) ;  /* 0xfffffff000547947 */ /* 0x000fea000383ffff */
        .weak           $__internal_605_$__cuda_sm20_div_s16
        .type           $__internal_605_$__cuda_sm20_div_s16,@function
        .size           $__internal_605_$__cuda_sm20_div_s16,($__internal_606_$__cuda_sm20_div_u16 - $__internal_605_$__cuda_sm20_div_s16)
$__internal_605_$__cuda_sm20_div_s16:
        /* <DEDUP_REMOVED lines=24> */
[----:B------:R-:W-:Y:S05]  /*2880*/  RET.REL.NODEC R4 `(_Z9cuda_gemmIiLi128ELi1ELi1ELi1024ELi2ELi2ELi64ELi1ELi0EEviiiPT_S1_S1_iii) ;  /* 0xffffffd404dc7950 */ /* 0x000fea0003c3ffff */
        .weak           $__internal_606_$__cuda_sm20_div_u16
        .type           $__internal_606_$__cuda_sm20_div_u16,@function
        .size           $__internal_606_$__cuda_sm20_div_u16,(.L_x_39109 - $__internal_606_$__cuda_sm20_div_u16)
$__internal_606_$__cuda_sm20_div_u16:
        /* <DEDUP_REMOVED lines=18> */
[----:B------:R-:W-:Y:S06]  /*29b0*/  RET.REL.NODEC R4 `(_Z9cuda_gemmIiLi128ELi1ELi1ELi1024ELi2ELi2ELi64ELi1ELi0EEviiiPT_S1_S1_iii) ;  /* 0xffffffd404907950 */ /* 0x000fec0003c3ffff */
.L_x_29628:
        /* <DEDUP_REMOVED lines=12> */
.L_x_39109:


//--------------------- .text._Z9cuda_gemmIiLi128ELi1ELi1ELi1024ELi2ELi2ELi64ELi0ELi1EEviiiPT_S1_S1_iii --------------------------
	.section	.text._Z9cuda_gemmIiLi128ELi1ELi1ELi1024ELi2ELi2ELi64ELi0ELi1EEviiiPT_S1_S1_iii,"ax",@progbits
	.align	128
        .global         _Z9cuda_gemmIiLi128ELi1ELi1ELi1024ELi2ELi2ELi64ELi0ELi1EEviiiPT_S1_S1_iii
        .type           _Z9cuda_gemmIiLi128ELi1ELi1ELi1024ELi2ELi2ELi64ELi0ELi1EEviiiPT_S1_S1_iii,@function
        .size           _Z9cuda_gemmIiLi128ELi1ELi1ELi1024ELi2ELi2ELi64ELi0ELi1EEviiiPT_S1_S1_iii,(.L_x_39110 - _Z9cuda_gemmIiLi128ELi1ELi1ELi1024ELi2ELi2ELi64ELi0ELi1EEviiiPT_S1_S1_iii)
        .other          _Z9cuda_gemmIiLi128ELi1ELi1ELi1024ELi2ELi2ELi64ELi0ELi1EEviiiPT_S1_S1_iii,@"STO_CUDA_ENTRY STV_DEFAULT"
_Z9cuda_gemmIiLi128ELi1ELi1ELi1024ELi2ELi2ELi64ELi0ELi1EEviiiPT_S1_S1_iii:
.text._Z9cuda_gemmIiLi128ELi1ELi1ELi1024ELi2ELi2ELi64ELi0ELi1EEviiiPT_S1_S1_iii:
        /* <DEDUP_REMOVED lines=14> */
.L_x_29631:
        /* <DEDUP_REMOVED lines=11> */
.L_x_29630:
[----:B------:R-:W-:Y:S05]  /*0190*/  BSYNC.RECONVERGENT B0 ;  /* 0x0000000000007941 */ /* 0x000fea0003800200 */
.L_x_29629:
[----:B------:R-:W1:Y:S02]  /*01a0*/  LDC R2, c[0x0][0x374] ;  /* 0x0000dd00ff027b82 */ /* 0x000e640000000800 */
[----:B-1----:R-:W-:-:S13]  /*01b0*/  ISETP.LE.U32.AND P0, PT, R2, UR8, PT ;  /* 0x0000000802007c0c */ /* 0x002fda000bf03070 */
[----:B------:R-:W-:Y:S05]  /*01c0*/  @P0 EXIT ;  /* 0x000000000000094d */ /* 0x000fea0003800000 */
[----:B------:R-:W1:Y:S01]  /*01d0*/  LDC R2, c[0x0][0x360] ;  /* 0x0000d800ff027b82 */ /* 0x000e620000000800 */
[----:B------:R-:W2:Y:S01]  /*01e0*/  S2R R3, SR_CTAID.X ;  /* 0x0000000000037919 */ /* 0x000ea20000002500 */
[----:B------:R-:W-:Y:S01]  /*01f0*/  IMAD.SHL.U32 R26, R0, 0x4, RZ ;  /* 0x00000004001a7824 */ /* 0x000fe200078e00ff */
[----:B-1----:R-:W-:-:S04]  /*0200*/  SHF.L.U32 R20, R2, 0x2, RZ ;  /* 0x0000000202147819 */ /* 0x002fc800000006ff */
[----:B------:R-:W-:Y:S01]  /*0210*/  LOP3.LUT R5, R20, 0xffff, RZ, 0xc0, !PT ;  /* 0x0000ffff14057812 */ /* 0x000fe200078ec0ff */
[----:B------:R-:W-:-:S04]  /*0220*/  IMAD.IADD R4, R26, 0x1, R20 ;  /* 0x000000011a047824 */ /* 0x000fc800078e0214 */
[----:B------:R-:W-:Y:S02]  /*0230*/  IMAD.MOV R4, RZ, RZ, -R4 ;  /* 0x000000ffff047224 */ /* 0x000fe400078e0a04 */
[----:B--2---:R-:W-:-:S03]  /*0240*/  IMAD.SHL.U32 R27, R3, 0x400, RZ ;  /* 0x00000400031b7824 */ /* 0x004fc600078e00ff */
[----:B------:R-:W-:-:S04]  /*0250*/  PRMT R4, R4, 0x7710, RZ ;  /* 0x0000771004047816 */ /* 0x000fc800000000ff */
[----:B------:R-:W-:-:S04]  /*0260*/  IADD3 R4, PT, PT, R4, 0x3ff, RZ ;  /* 0x000003ff04047810 */ /* 0x000fc80007ffe0ff */
[----:B------:R-:W-:Y:S02]  /*0270*/  LOP3.LUT R4, R4, 0xffff, RZ, 0xc0, !PT ;  /* 0x0000ffff04047812 */ /* 0x000fe400078ec0ff */
[----:B------:R-:W-:-:S07]  /*0280*/  MOV R9, 0x2a0 ;  /* 0x000002a000097802 */ /* 0x000fce0000000f00 */
[----:B0-----:R-:W-:Y:S05]  /*0290*/  CALL.REL.NOINC `($__internal_607_$__cuda_sm20_div_u16) ;  /* 0x0000000800147944 */ /* 0x001fea0003c00000 */
        /* <DEDUP_REMOVED lines=16> */
.L_x_29634:
[----:B0-----:R-:W-:-:S04]  /*03a0*/  IMAD.IADD R5, R11, 0x1, R26 ;  /* 0x000000010b057824 */ /* 0x001fc800078e021a */
[----:B--2---:R-:W-:-:S06]  /*03b0*/  IMAD.WIDE R4, R5, 0x4, R8 ;  /* 0x0000000405047825 */ /* 0x004fcc00078e0208 */
        /* <DEDUP_REMOVED lines=8> */
.L_x_29633:
[----:B------:R-:W-:Y:S05]  /*0440*/  BSYNC.RECONVERGENT B0 ;  /* 0x0000000000007941 */ /* 0x000fea0003800200 */
.L_x_29632:
        /* <DEDUP_REMOVED lines=14> */
.L_x_29637:
        /* <DEDUP_REMOVED lines=24> */
.L_x_29636:
[----:B------:R-:W-:Y:S05]  /*06b0*/  BSYNC.RECONVERGENT B0 ;  /* 0x0000000000007941 */ /* 0x000fea0003800200 */
.L_x_29635:
[----:B------:R-:W2:Y:S08]  /*06c0*/  S2UR UR5, SR_CgaCtaId ;  /* 0x00000000000579c3 */ /* 0x000eb00000008800 */
[----:B------:R-:W-:Y:S01]  /*06d0*/  BAR.SYNC.DEFER_BLOCKING 0x0 ;  /* 0x0000000000007b1d */ /* 0x000fe20000010000 */
[C---:B------:R-:W-:Y:S01]  /*06e0*/  SHF.L.U32 R2, R0.reuse, 0x2, RZ ;  /* 0x0000000200027819 */ /* 0x040fe200000006ff */
[C---:B0-----:R-:W-:Y:S01]  /*06f0*/  IMAD.SHL.U32 R5, R0.reuse, 0x2, RZ ;  /* 0x0000000200057824 */ /* 0x041fe200078e00ff */
[----:B-1----:R-:W-:-:S02]  /*0700*/  LOP3.LUT R17, R0, 0x1, RZ, 0xc0, !PT ;  /* 0x0000000100117812 */ /* 0x002fc400078ec0ff */
[----:B------:R-:W-:Y:S01]  /*0710*/  LOP3.LUT R2, R2, 0x4, RZ, 0xc0, !PT ;  /* 0x0000000402027812 */ /* 0x000fe200078ec0ff */
[----:B------:R-:W-:Y:S01]  /*0720*/  UMOV UR4, 0x400 ;  /* 0x0000040000047882 */ /* 0x000fe20000000000 */
[C-C-:B------:R-:W-:Y:S01]  /*0730*/  LOP3.LUT R4, R5.reuse, 0x1, R0.reuse, 0xf8, !PT ;  /* 0x0000000105047812 */ /* 0x140fe200078ef800 */
[----:B------:R-:W0:Y:S01]  /*0740*/  LDC R25, c[0x0][0x388] ;  /* 0x0000e200ff197b82 */ /* 0x000e220000000800 */
[--C-:B------:R-:W-:Y:S02]  /*0750*/  LOP3.LUT R5, R5, 0x1, R0.reuse, 0xf4, !PT ;  /* 0x0000000105057812 */ /* 0x100fe400078ef400 */
[----:B------:R-:W-:Y:S02]  /*0760*/  LOP3.LUT R18, RZ, 0x1, R0, 0x44, !PT ;  /* 0x00000001ff127812 */ /* 0x000fe400078e4400 */
[----:B------:R-:W-:-:S03]  /*0770*/  SHF.L.U32 R23, R3, 0x9, RZ ;  /* 0x0000000903177819 */ /* 0x000fc600000006ff */
[----:B------:R-:W1:Y:S01]  /*0780*/  LDC R24, c[0x0][0x384] ;  /* 0x0000e100ff187b82 */ /* 0x000e620000000800 */
[----:B--2---:R-:W-:Y:S02]  /*0790*/  ULEA UR9, UR5, UR4, 0x18 ;  /* 0x0000000405097291 */ /* 0x004fe4000f8ec0ff */
[----:B------:R-:W-:-:S04]  /*07a0*/  UIADD3 UR4, UPT, UPT, UR4, 0x80, URZ ;  /* 0x0000008004047890 */ /* 0x000fc8000fffe0ff */
[----:B------:R-:W-:-:S03]  /*07b0*/  ULEA UR4, UR5, UR4, 0x18 ;  /* 0x0000000405047291 */ /* 0x000fc6000f8ec0ff */
[----:B------:R-:W2:Y:S01]  /*07c0*/  LDS R20, [R2+UR9] ;  /* 0x0000000902147984 */ /* 0x000ea20008000800 */
[----:B0-----:R-:W-:Y:S02]  /*07d0*/  SHF.R.S32.HI R22, RZ, 0x1f, R25 ;  /* 0x0000001fff167819 */ /* 0x001fe40000011419 */
[----:B------:R-:W-:Y:S01]  /*07e0*/  LEA R15, R4, UR4, 0x2 ;  /* 0x00000004040f7c11 */ /* 0x000fe2000f8e10ff */
[----:B------:R0:W3:Y:S01]  /*07f0*/  LDS R21, [R2+UR9+0xc] ;  /* 0x00000c0902157984 */ /* 0x0000e20008000800 */
[----:B------:R-:W-:Y:S02]  /*0800*/  LEA R19, R5, UR4, 0x2 ;  /* 0x0000000405137c11 */ /* 0x000fe4000f8e10ff */
[----:B------:R-:W-:Y:S01]  /*0810*/  LEA.HI R22, R22, R25, RZ, 0xa ;  /* 0x0000001916167211 */ /* 0x000fe200078f50ff */
[----:B------:R-:W-:Y:S03]  /*0820*/  LDS R16, [R15] ;  /* 0x000000000f107984 */ /* 0x000fe60000000800 */
[----:B------:R-:W-:Y:S01]  /*0830*/  SHF.R.S32.HI R22, RZ, 0xa, R22 ;  /* 0x0000000aff167819 */ /* 0x000fe20000011416 */
[----:B------:R-:W-:Y:S01]  /*0840*/  LDS R13, [R15+0x400] ;  /* 0x000400000f0d7984 */ /* 0x000fe20000000800 */
[----:B0-----:R-:W0:Y:S03]  /*0850*/  LDC.64 R2, c[0x0][0x3a0] ;  /* 0x0000e800ff027b82 */ /* 0x001e260000000a00 */
[----:B------:R-:W-:Y:S04]  /*0860*/  LDS R14, [R19] ;  /* 0x00000000130e7984 */ /* 0x000fe80000000800 */
[----:B------:R-:W-:Y:S04]  /*0870*/  LDS R6, [R19+0x400] ;  /* 0x0004000013067984 */ /* 0x000fe80000000800 */
[----:B------:R-:W-:Y:S04]  /*0880*/  LDS R5, [R15+0x800] ;  /* 0x000800000f057984 */ /* 0x000fe80000000800 */
[----:B------:R4:W-:Y:S04]  /*0890*/  LDS R8, [R15+0xc00] ;  /* 0x000c00000f087984 */ /* 0x0009e80000000800 */
[----:B------:R-:W-:Y:S04]  /*08a0*/  LDS R10, [R19+0x800] ;  /* 0x00080000130a7984 */ /* 0x000fe80000000800 */
[----:B------:R-:W-:Y:S01]  /*08b0*/  LDS R4, [R19+0xc00] ;  /* 0x000c000013047984 */ /* 0x000fe20000000800 */
[----:B----4-:R-:W-:-:S03]  /*08c0*/  LOP3.LUT R15, R23, R0, RZ, 0xfc, !PT ;  /* 0x00000000170f7212 */ /* 0x010fc600078efcff */
[----:B--2---:R-:W2:Y:S02]  /*08d0*/  SHFL.IDX PT, R9, R20, R17, 0x1e1f ;  /* 0x001e1f1114097589 */ /* 0x004ea400000e0000 */
[----:B-1----:R-:W-:Y:S02]  /*08e0*/  IMAD R15, R24, UR8, R15 ;  /* 0x00000008180f7c24 */ /* 0x002fe4000f8e020f */
[----:B---3--:R1:W3:Y:S02]  /*08f0*/  SHFL.IDX PT, R12, R21, R17, 0x1e1f ;  /* 0x001e1f11150c7589 */ /* 0x0082e400000e0000 */
[----:B------:R-:W-:Y:S02]  /*0900*/  IMAD R23, R22, 0x200, R15 ;  /* 0x0000020016177824 */ /* 0x000fe400078e020f */
[----:B------:R-:W4:Y:S04]  /*0910*/  SHFL.IDX PT, R7, R20, R18, 0x1e1f ;  /* 0x001e1f1214077589 */ /* 0x000f2800000e0000 */
[----:B------:R5:W0:Y:S01]  /*0920*/  SHFL.IDX PT, R11, R21, R18, 0x1e1f ;  /* 0x001e1f12150b7589 */ /* 0x000a2200000e0000 */
[----:B--2---:R-:W-:-:S02]  /*0930*/  IMAD R0, R16, R9, RZ ;  /* 0x0000000910007224 */ /* 0x004fc400078e02ff */
[-C--:B-1----:R-:W-:Y:S02]  /*0940*/  IMAD R17, R9, R13.reuse, RZ ;  /* 0x0000000d09117224 */ /* 0x082fe400078e02ff */
[----:B---3--:R-:W-:Y:S02]  /*0950*/  IMAD R16, R16, R12, RZ ;  /* 0x0000000c10107224 */ /* 0x008fe400078e02ff */
[----:B-----5:R-:W-:Y:S02]  /*0960*/  IMAD R18, R12, R13, RZ ;  /* 0x0000000d0c127224 */ /* 0x020fe400078e02ff */
[C---:B----4-:R-:W-:Y:S02]  /*0970*/  IMAD R0, R14.reuse, R7, R0 ;  /* 0x000000070e007224 */ /* 0x050fe400078e0200 */
[----:B------:R-:W-:Y:S02]  /*0980*/  IMAD R17, R7, R6, R17 ;  /* 0x0000000607117224 */ /* 0x000fe400078e0211 */
[----:B0-----:R-:W-:-:S02]  /*0990*/  IMAD R13, R14, R11, R16 ;  /* 0x0000000b0e0d7224 */ /* 0x001fc400078e0210 */
[----:B------:R-:W-:Y:S02]  /*09a0*/  IMAD R19, R11, R6, R18 ;  /* 0x000000060b137224 */ /* 0x000fe400078e0212 */
[CC--:B------:R-:W-:Y:S02]  /*09b0*/  IMAD R14, R12.reuse, R5.reuse, RZ ;  /* 0x000000050c0e7224 */ /* 0x0c0fe400078e02ff */
[C---:B------:R-:W-:Y:S02]  /*09c0*/  IMAD R6, R9.reuse, R5, RZ ;  /* 0x0000000509067224 */ /* 0x040fe400078e02ff */
[-C--:B------:R-:W-:Y:S02]  /*09d0*/  IMAD R16, R9, R8.reuse, RZ ;  /* 0x0000000809107224 */ /* 0x080fe400078e02ff */
[----:B------:R-:W-:Y:S02]  /*09e0*/  IMAD R12, R12, R8, RZ ;  /* 0x000000080c0c7224 */ /* 0x000fe400078e02ff */
[--C-:B------:R-:W-:Y:S01]  /*09f0*/  IMAD.WIDE R8, R15, 0x4, R2.reuse ;  /* 0x000000040f087825 */ /* 0x100fe200078e0202 */
[----:B------:R-:W-:Y:S03]  /*0a00*/  BAR.SYNC.DEFER_BLOCKING 0x0 ;  /* 0x0000000000007b1d */ /* 0x000fe60000010000 */
[----:B------:R-:W-:-:S04]  /*0a10*/  IMAD.WIDE R2, R23, 0x4, R2 ;  /* 0x0000000417027825 */ /* 0x000fc800078e0202 */
[-C--:B------:R-:W-:Y:S02]  /*0a20*/  IMAD R5, R7, R10.reuse, R6 ;  /* 0x0000000a07057224 */ /* 0x080fe400078e0206 */
        /* <DEDUP_REMOVED lines=12> */
        .weak           $__internal_607_$__cuda_sm20_div_u16
        .type           $__internal_607_$__cuda_sm20_div_u16,@function
        .size           $__internal_607_$__cuda_sm20_div_u16,(.L_x_39110 - $__internal_607_$__cuda_sm20_div_u16)
$__internal_607_$__cuda_sm20_div_u16:
        /* <DEDUP_REMOVED lines=18> */
[----:B------:R-:W-:Y:S06]  /*0c10*/  RET.REL.NODEC R4 `(_Z9cuda_gemmIiLi128ELi1ELi1ELi1024ELi2ELi2ELi64ELi0ELi1EEviiiPT_S1_S1_iii) ;  /* 0xfffffff004f87950 */ /* 0x000fec0003c3ffff */
.L_x_29638:
        /* <DEDUP_REMOVED lines=14> */
.L_x_39110:


//--------------------- .text._Z9cuda_gemmIiLi128ELi1ELi1ELi1024ELi2ELi2ELi64ELi0ELi0EEviiiPT_S1_S1_iii --------------------------
	.section	.text._Z9cuda_gemmIiLi128ELi1ELi1ELi1024ELi2ELi2ELi64ELi0ELi0EEviiiPT_S1_S1_iii,"ax",@progbits
	.align	128
        .global         _Z9cuda_gemmIiLi128ELi1ELi1ELi1024ELi2ELi2ELi64ELi0ELi0EEviiiPT_S1_S1_iii
        .type           _Z9cuda_gemmIiLi128ELi1ELi1ELi1024ELi2ELi2ELi64ELi0ELi0EEviiiPT_S1_S1_iii,@function
        .size           _Z9cuda_gemmIiLi128ELi1ELi1ELi1024ELi2ELi2ELi64ELi0ELi0EEviiiPT_S1_S1_iii,(.L_x_39112 - _Z9cuda_gemmIiLi128ELi1ELi1ELi1024ELi2ELi2ELi64ELi0ELi0EEviiiPT_S1_S1_iii)
        .other          _Z9cuda_gemmIiLi128ELi1ELi1ELi1024ELi2ELi2ELi64ELi0ELi0EEviiiPT_S1_S1_iii,@"STO_CUDA_ENTRY STV_DEFAULT"
_Z9cuda_gemmIiLi128ELi1ELi1ELi1024ELi2ELi2ELi64ELi0ELi0EEviiiPT_S1_S1_iii:
.text._Z9cuda_gemmIiLi128ELi1ELi1ELi1024ELi2ELi2ELi64ELi0ELi0EEviiiPT_S1_S1_iii:
        /* <DEDUP_REMOVED lines=59> */
.L_x_29641:
        /* <DEDUP_REMOVED lines=25> */
.L_x_29640:
[----:B------:R-:W-:Y:S05]  /*0540*/  BSYNC.RECONVERGENT B0 ;  /* 0x0000000000007941 */ /* 0x000fea0003800200 */
.L_x_29639:
[----:B------:R-:W-:Y:S01]  /*0550*/  IMAD.MOV.U32 R4, RZ, RZ, 0x80 ;  /* 0x00000080ff047424 */ /* 0x000fe200078e00ff */
[----:B0-----:R-:W-:Y:S02]  /*0560*/  MOV R17, R6 ;  /* 0x0000000600117202 */ /* 0x001fe40000000f00 */
[----:B------:R-:W-:-:S07]  /*0570*/  MOV R5, 0x590 ;  /* 0x0000059000057802 */ /* 0x000fce0000000f00 */
[----:B------:R-:W-:Y:S05]  /*0580*/  CALL.REL.NOINC `($__internal_608_$__cuda_sm20_div_s16) ;  /* 0x0000002000447944 */ /* 0x000fea0003c00000 */
[----:B------:R-:W-:Y:S01]  /*0590*/  PRMT R17, R16, 0x9910, RZ ;  /* 0x0000991010117816 */ /* 0x000fe200000000ff */
[----:B------:R-:W-:Y:S01]  /*05a0*/  IMAD.MOV.U32 R4, RZ, RZ, 0x2 ;  /* 0x00000002ff047424 */ /* 0x000fe200078e00ff */
[----:B------:R-:W-:-:S07]  /*05b0*/  MOV R5, 0x5d0 ;  /* 0x000005d000057802 */ /* 0x000fce0000000f00 */
[----:B------:R-:W-:Y:S05]  /*05c0*/  CALL.REL.NOINC `($__internal_608_$__cuda_sm20_div_s16) ;  /* 0x0000002000347944 */ /* 0x000fea0003c00000 */
[----:B------:R-:W0:Y:S01]  /*05d0*/  I2F.U32.RP R0, R18 ;  /* 0x0000001200007306 */ /* 0x000e220000209000 */
[----:B------:R-:W1:Y:S01]  /*05e0*/  S2UR UR7, SR_CTAID.Y ;  /* 0x00000000000779c3 */ /* 0x000e620000002600 */
[----:B------:R-:W-:Y:S01]  /*05f0*/  IADD3 R5, PT, PT, RZ, -R18, RZ ;  /* 0x80000012ff057210 */ /* 0x000fe20007ffe0ff */
[----:B------:R-:W-:-:S06]  /*0600*/  IMAD.MOV.U32 R2, RZ, RZ, RZ ;  /* 0x000000ffff027224 */ /* 0x000fcc00078e00ff */
        /* <DEDUP_REMOVED lines=14> */
[----:B------:R-:W-:Y:S01]  /*06f0*/  IMAD.SHL.U32 R22, R7, 0x4, RZ ;  /* 0x0000000407167824 */ /* 0x000fe200078e00ff */
[----:B------:R-:W-:Y:S01]  /*0700*/  ISETP.NE.U32.AND P2, PT, R18, RZ, PT ;  /* 0x000000ff1200720c */ /* 0x000fe20003f45070 */
[----:B------:R1:W-:Y:S01]  /*0710*/  STL.128 [R1], RZ ;  /* 0x000000ff01007387 */ /* 0x0003e20000100c00 */
[----:B------:R-:W-:Y:S01]  /*0720*/  ISETP.GE.U32.AND P1, PT, R3, R18, PT ;  /* 0x000000120300720c */ /* 0x000fe20003f26070 */
[----:B------:R-:W-:Y:S01]  /*0730*/  @P0 VIADD R2, R2, 0x1 ;  /* 0x0000000102020836 */ /* 0x000fe20000000000 */
[----:B------:R-:W2:Y:S01]  /*0740*/  LDCU UR5, c[0x0][0x388] ;  /* 0x00007100ff0577ac */ /* 0x000ea20008000800 */
[----:B------:R-:W3:Y:S01]  /*0750*/  S2UR UR6, SR_CTAID.X ;  /* 0x00000000000679c3 */ /* 0x000ee20000002500 */
[----:B------:R1:W-:Y:S01]  /*0760*/  STL.128 [R1+0x10], RZ ;  /* 0x000010ff01007387 */ /* 0x0003e20000100c00 */
[----:B------:R-:W-:-:S02]  /*0770*/  PRMT R16, R16, 0x9910, RZ ;  /* 0x0000991010107816 */ /* 0x000fc400000000ff */
[----:B------:R-:W-:-:S06]  /*0780*/  MOV R9, 0x8b0 ;  /* 0x000008b000097802 */ /* 0x000fcc0000000f00 */
[----:B------:R-:W-:Y:S01]  /*0790*/  @P1 VIADD R2, R2, 0x1 ;  /* 0x0000000102021836 */ /* 0x000fe20000000000 */
[----:B------:R-:W-:Y:S02]  /*07a0*/  @!P2 LOP3.LUT R2, RZ, R18, RZ, 0x33, !PT ;  /* 0x00000012ff02a212 */ /* 0x000fe400078e33ff */
[----:B0-----:R-:W-:-:S03]  /*07b0*/  SHF.L.U32 R25, R20, 0x2, RZ ;  /* 0x0000000214197819 */ /* 0x001fc600000006ff */
[----:B------:R-:W-:Y:S02]  /*07c0*/  IMAD.MOV R5, RZ, RZ, -R2 ;  /* 0x000000ffff057224 */ /* 0x000fe400078e0a02 */
[----:B------:R-:W-:Y:S02]  /*07d0*/  IMAD.IADD R0, R22, 0x1, R25 ;  /* 0x0000000116007824 */ /* 0x000fe400078e0219 */
[----:B------:R-:W-:Y:S01]  /*07e0*/  IMAD R24, R18, R5, R7 ;  /* 0x0000000512187224 */ /* 0x000fe200078e0207 */
[----:B---3--:R-:W-:Y:S02]  /*07f0*/  USHF.L.U32 UR4, UR6, 0xa, URZ ;  /* 0x0000000a06047899 */ /* 0x008fe400080006ff */
[----:B------:R-:W-:Y:S01]  /*0800*/  IMAD R6, R19, UR6, RZ ;  /* 0x0000000613067c24 */ /* 0x000fe2000f8e02ff */
[----:B------:R-:W-:Y:S02]  /*0810*/  IADD3 R0, PT, PT, RZ, -R0, RZ ;  /* 0x80000000ff007210 */ /* 0x000fe40007ffe0ff */
[----:B------:R-:W-:Y:S01]  /*0820*/  LOP3.LUT R5, R25, 0xffff, RZ, 0xc0, !PT ;  /* 0x0000ffff19057812 */ /* 0x000fe200078ec0ff */
[----:B--2---:R-:W-:Y:S01]  /*0830*/  UIMAD UR4, UR7, UR5, UR4 ;  /* 0x00000005070472a4 */ /* 0x004fe2000f8e0204 */
[----:B------:R1:W-:Y:S01]  /*0840*/  STL [R1+0x20], R6 ;  /* 0x0000200601007387 */ /* 0x0003e20000100800 */
[----:B------:R-:W-:-:S02]  /*0850*/  PRMT R3, R0, 0x7710, RZ ;  /* 0x0000771000037816 */ /* 0x000fc400000000ff */
[----:B------:R-:W-:-:S03]  /*0860*/  LOP3.LUT R0, R7, 0x1, RZ, 0xc0, !PT ;  /* 0x0000000107007812 */ /* 0x000fc600078ec0ff */
[----:B------:R-:W-:-:S05]  /*0870*/  VIADD R3, R3, 0x3ff ;  /* 0x000003ff03037836 */ /* 0x000fca0000000000 */
[----:B------:R-:W-:Y:S02]  /*0880*/  LOP3.LUT R4, R3, 0xffff, RZ, 0xc0, !PT ;  /* 0x0000ffff03047812 */ /* 0x000fe400078ec0ff */
[----:B-1----:R-:W-:-:S07]  /*0890*/  LOP3.LUT R3, R24, 0x1, RZ, 0xc0, !PT ;  /* 0x0000000118037812 */ /* 0x002fce00078ec0ff */
[----:B------:R-:W-:Y:S05]  /*08a0*/  CALL.REL.NOINC `($__internal_609_$__cuda_sm20_div_u16) ;  /* 0x0000001c00e07944 */ /* 0x000fea0003c00000 */
        /* <DEDUP_REMOVED lines=13> */
.L_x_29644:
[----:B0-----:R-:W0:Y:S01]  /*0980*/  LDC.64 R4, c[0x0][0x390] ;  /* 0x0000e400ff047b82 */ /* 0x001e220000000a00 */
[----:B------:R-:W-:-:S04]  /*0990*/  VIADD R7, R22, UR4 ;  /* 0x0000000416077c36 */ /* 0x000fc80008000000 */
[----:B0-----:R-:W-:-:S06]  /*09a0*/  IMAD.WIDE R4, R7, 0x4, R4 ;  /* 0x0000000407047825 */ /* 0x001fcc00078e0204 */
        /* <DEDUP_REMOVED lines=8> */
.L_x_29643:
[----:B------:R-:W-:Y:S05]  /*0a30*/  BSYNC.RECONVERGENT B0 ;  /* 0x0000000000007941 */ /* 0x000fea0003800200 */
.L_x_29642:
[----:B------:R-:W-:Y:S04]  /*0a40*/  BSSY.RECONVERGENT B0, `(.L_x_29645) ;  /* 0x0000021000007945 */ /* 0x000fe80003800200 */
[----:B------:R-:W-:Y:S05]  /*0a50*/  @!P1 BRA `(.L_x_29646) ;  /* 0x00000000007c9947 */ /* 0x000fea0003800000 */
[----:B------:R-:W1:Y:S01]  /*0a60*/  S2R R23, SR_CgaCtaId ;  /* 0x0000000000177919 */ /* 0x000e620000008800 */
[----:B------:R-:W2:Y:S01]  /*0a70*/  LDC.64 R26, c[0x0][0x390] ;  /* 0x0000e400ff1a7b82 */ /* 0x000ea20000000a00 */
[----:B0-----:R-:W-:-:S04]  /*0a80*/  MOV R4, 0x400 ;  /* 0x0000040000047802 */ /* 0x001fc80000000f00 */
[----:B------:R-:W-:-:S04]  /*0a90*/  IADD3 R4, PT, PT, R4, 0x80, RZ ;  /* 0x0000008004047810 */ /* 0x000fc80007ffe0ff */
[----:B-1----:R-:W-:-:S07]  /*0aa0*/  LEA R23, R23, R4, 0x18 ;  /* 0x0000000417177211 */ /* 0x002fce00078ec0ff */
.L_x_29647:
[----:B------:R-:W-:-:S04]  /*0ab0*/  VIADD R5, R22, UR4 ;  /* 0x0000000416057c36 */ /* 0x000fc80008000000 */
[----:B-12---:R-:W-:-:S06]  /*0ac0*/  IMAD.WIDE R4, R5, 0x4, R26 ;  /* 0x0000000405047825 */ /* 0x006fcc00078e021a */
[----:B------:R-:W2:Y:S01]  /*0ad0*/  LDG.E.128 R4, desc[UR8][R4.64] ;  /* 0x0000000804047981 */ /* 0x000ea2000c1e1d00 */
[----:B------:R-:W-:Y:S02]  /*0ae0*/  IMAD.IADD R10, R25, 0x1, R22 ;  /* 0x00000001190a7824 */ /* 0x000fe400078e0216 */
[----:B------:R-:W-:-:S03]  /*0af0*/  IMAD R22, R22, 0x4, R23 ;  /* 0x0000000416167824 */ /* 0x000fc600078e0217 */
[----:B------:R-:W-:Y:S01]  /*0b00*/  IADD3 R9, PT, PT, R10, UR4, RZ ;  /* 0x000000040a097c10 */ /* 0x000fe2000fffe0ff */
[----:B------:R-:W-:-:S04]  /*0b10*/  IMAD.IADD R10, R25, 0x1, R10 ;  /* 0x00000001190a7824 */ /* 0x000fc800078e020a */
[----:B------:R-:W-:Y:S01]  /*0b20*/  IMAD.WIDE R8, R9, 0x4, R26 ;  /* 0x0000000409087825 */ /* 0x000fe200078e021a */
[----:B------:R-:W-:-:S03]  /*0b30*/  IADD3 R21, PT, PT, R25, R10, RZ ;  /* 0x0000000a19157210 */ /* 0x000fc60007ffe0ff */
[----:B------:R-:W-:Y:S02]  /*0b40*/  VIADD R11, R10, UR4 ;  /* 0x000000040a0b7c36 */ /* 0x000fe40008000000 */
[----:B------:R-:W-:-:S04]  /*0b50*/  VIADD R13, R21, UR4 ;  /* 0x00000004150d7c36 */ /* 0x000fc80008000000 */
[----:B------:R-:W-:-:S06]  /*0b60*/  IMAD.WIDE R12, R13, 0x4, R26 ;  /* 0x000000040d0c7825 */ /* 0x000fcc00078e021a */
[----:B------:R-:W3:Y:S04]  /*0b70*/  LDG.E.128 R12, desc[UR8][R12.64] ;  /* 0x000000080c0c7981 */ /* 0x000ee8000c1e1d00 */
[----:B--2---:R0:W-:Y:S04]  /*0b80*/  STS.128 [R22], R4 ;  /* 0x0000000416007388 */ /* 0x0041e80000000c00 */
[----:B0-----:R0:W2:Y:S02]  /*0b90*/  LDG.E.128 R4, desc[UR8][R8.64] ;  /* 0x0000000808047981 */ /* 0x0010a4000c1e1d00 */
[----:B0-----:R-:W-:-:S06]  /*0ba0*/  IMAD.WIDE R8, R11, 0x4, R26 ;  /* 0x000000040b087825 */ /* 0x001fcc00078e021a */
[----:B------:R-:W4:Y:S01]  /*0bb0*/  LDG.E.128 R8, desc[UR8][R8.64] ;  /* 0x0000000808087981 */ /* 0x000f22000c1e1d00 */
[----:B------:R-:W-:-:S05]  /*0bc0*/  LEA R29, R20, R22, 0x4 ;  /* 0x00000016141d7211 */ /* 0x000fca00078e20ff */
[----:B------:R-:W-:Y:S01]  /*0bd0*/  IMAD R28, R20, 0x10, R29 ;  /* 0x00000010141c7824 */ /* 0x000fe200078e021d */
[----:B------:R-:W-:-:S04]  /*0be0*/  IADD3 R22, PT, PT, R25, R21, RZ ;  /* 0x0000001519167210 */ /* 0x000fc80007ffe0ff */
[----:B------:R-:W-:Y:S01]  /*0bf0*/  ISETP.GE.U32.AND P0, PT, R22, 0x400, PT ;  /* 0x000004001600780c */ /* 0x000fe20003f06070 */
[----:B--2---:R0:W-:Y:S02]  /*0c00*/  STS.128 [R29], R4 ;  /* 0x000000041d007388 */ /* 0x0041e40000000c00 */
[----:B0-----:R-:W-:Y:S02]  /*0c10*/  IMAD R4, R20, 0x10, R28 ;  /* 0x0000001014047824 */ /* 0x001fe400078e021c */
[----:B----4-:R1:W-:Y:S04]  /*0c20*/  STS.128 [R28], R8 ;  /* 0x000000081c007388 */ /* 0x0103e80000000c00 */
[----:B---3--:R1:W-:Y:S04]  /*0c30*/  STS.128 [R4], R12 ;  /* 0x0000000c04007388 */ /* 0x0083e80000000c00 */
[----:B------:R-:W-:Y:S05]  /*0c40*/  @!P0 BRA `(.L_x_29647) ;  /* 0xfffffffc00988947 */ /* 0x000fea000383ffff */
.L_x_29646:
[----:B------:R-:W-:Y:S05]  /*0c50*/  BSYNC.RECONVERGENT B0 ;  /* 0x0000000000007941 */ /* 0x000fea0003800200 */
.L_x_29645:
        /* <DEDUP_REMOVED lines=9> */
[C---:B------:R-:W-:Y:S01]  /*0cf0*/  IADD3 R6, PT, PT, R17.reuse, R2, RZ ;  /* 0x0000000211067210 */ /* 0x040fe20007ffe0ff */
[----:B------:R-:W-:Y:S01]  /*0d00*/  IMAD.MOV R9, RZ, RZ, -R17 ;  /* 0x000000ffff097224 */ /* 0x000fe200078e0a11 */
[----:B------:R-:W-:Y:S01]  /*0d10*/  ISETP.NE.U32.AND P2, PT, R17, RZ, PT ;  /* 0x000000ff1100720c */ /* 0x000fe20003f45070 */
[C---:B------:R-:W-:Y:S01]  /*0d20*/  VIADD R27, R3.reuse, 0x1 ;  /* 0x00000001031b7836 */ /* 0x040fe20000000000 */
[----:B------:R-:W-:Y:S01]  /*0d30*/  BSSY B1, `(.L_x_29649) ;  /* 0x00000b1000017945 */ /* 0x000fe20003800000 */
[----:B------:R-:W-:Y:S02]  /*0d40*/  LOP3.LUT R25, R3, 0x1, RZ, 0x3c, !PT ;  /* 0x0000000103197812 */ /* 0x000fe400078e3cff */
[----:B------:R-:W-:Y:S01]  /*0d50*/  CS2R R22, SRZ ;  /* 0x0000000000167805 */ /* 0x000fe2000001ff00 */
        /* <DEDUP_REMOVED lines=26> */
[----:B------:R-:W-:Y:S02]  /*0f00*/  @!P2 LOP3.LUT R5, RZ, R17, RZ, 0x33, !PT ;  /* 0x00000011ff05a212 */ /* 0x000fe400078e33ff */
[----:B------:R-:W-:-:S03]  /*0f10*/  IADD3 R21, PT, PT, R3, -R4, RZ ;  /* 0x8000000403157210 */ /* 0x000fc60007ffe0ff */
[----:B------:R-:W-:-:S07]  /*0f20*/  IMAD.IADD R26, R26, 0x1, R5 ;  /* 0x000000011a1a7824 */ /* 0x000fce00078e0205 */
.L_x_29670:
        /* <DEDUP_REMOVED lines=16> */
.L_x_29650:
        /* <DEDUP_REMOVED lines=8> */
.L_x_29651:
[----:B------:R-:W-:Y:S04]  /*10b0*/  BSSY B0, `(.L_x_29652) ;  /* 0x0000076000007945 */ /* 0x000fe80003800000 */
[----:B------:R-:W-:Y:S05]  /*10c0*/  @P3 BRA `(.L_x_29653) ;  /* 0x0000000400d03947 */ /* 0x000fea0003800000 */
[----:B------:R-:W-:Y:S01]  /*10d0*/  ISETP.NE.AND P2, PT, R26, RZ, PT ;  /* 0x000000ff1a00720c */ /* 0x000fe20003f45270 */
[----:B------:R-:W-:Y:S01]  /*10e0*/  BSSY B2, `(.L_x_29654) ;  /* 0x000004d000027945 */ /* 0x000fe20003800000 */
[----:B------:R-:W-:Y:S02]  /*10f0*/  IMAD.MOV.U32 R13, RZ, RZ, RZ ;  /* 0x000000ffff0d7224 */ /* 0x000fe400078e00ff */
[----:B------:R-:W-:-:S09]  /*1100*/  IMAD.MOV.U32 R12, RZ, RZ, R2 ;  /* 0x000000ffff0c7224 */ /* 0x000fd200078e0002 */
[----:B------:R-:W-:Y:S05]  /*1110*/  @!P2 BRA `(.L_x_29655) ;  /* 0x000000040024a947 */ /* 0x000fea0003800000 */
[----:B0-2---:R-:W0:Y:S01]  /*1120*/  S2R R4, SR_CgaCtaId ;  /* 0x0000000000047919 */ /* 0x005e220000008800 */
[----:B------:R-:W-:Y:S01]  /*1130*/  IADD3 R13, PT, PT, R26, 0x1, RZ ;  /* 0x000000011a0d7810 */ /* 0x000fe20007ffe0ff */
[----:B------:R-:W-:Y:S01]  /*1140*/  IMAD R10, R16, R23, RZ ;  /* 0x00000017100a7224 */ /* 0x000fe200078e02ff */
[----:B------:R-:W-:Y:S01]  /*1150*/  MOV R11, 0x400 ;  /* 0x00000400000b7802 */ /* 0x000fe20000000f00 */
[----:B------:R-:W-:Y:S01]  /*1160*/  IMAD.MOV.U32 R12, RZ, RZ, R2 ;  /* 0x000000ffff0c7224 */ /* 0x000fe200078e0002 */
[----:B------:R-:W-:Y:S02]  /*1170*/  LOP3.LUT R13, R13, 0xfffffffe, RZ, 0xc0, !PT ;  /* 0xfffffffe0d0d7812 */ /* 0x000fe400078ec0ff */
[----:B------:R-:W-:-:S03]  /*1180*/  ISETP.GT.U32.AND P2, PT, R20, 0x40, PT ;  /* 0x000000401400780c */ /* 0x000fc60003f44070 */
[----:B------:R-:W-:Y:S01]  /*1190*/  IMAD.MOV R9, RZ, RZ, -R13 ;  /* 0x000000ffff097224 */ /* 0x000fe200078e0a0d */
[----:B0-----:R-:W-:-:S09]  /*11a0*/  LEA R11, R4, R11, 0x18 ;  /* 0x0000000b040b7211 */ /* 0x001fd200078ec0ff */
.L_x_29664:
[----:B------:R-:W-:Y:S01]  /*11b0*/  IMAD R28, R12, 0xc, R11 ;  /* 0x0000000c0c1c7824 */ /* 0x000fe200078e020b */
[----:B012-4-:R-:W-:Y:S06]  /*11c0*/  @P2 BRA `(.L_x_29656) ;  /* 0x00000000003c2947 */ /* 0x017fec0003800000 */
[----:B------:R-:W-:Y:S01]  /*11d0*/  LEA R8, R0, R28, 0x2 ;  /* 0x0000001c00087211 */ /* 0x000fe200078e10ff */
[----:B------:R-:W-:-:S05]  /*11e0*/  UMOV UR4, 0xffffffff ;  /* 0xffffffff00047882 */ /* 0x000fca0000000000 */
[----:B------:R-:W0:Y:S01]  /*11f0*/  LDS R8, [R8] ;  /* 0x0000000008087984 */ /* 0x000e220000000800 */
[----:B------:R-:W-:Y:S05]  /*1200*/  BRA.DIV UR4, `(.L_x_29657) ;  /* 0x00000012044c7947 */ /* 0x000fea000b800000 */
[----:B0-----:R0:W2:Y:S02]  /*1210*/  SHFL.IDX PT, R5, R8, R21, 0x1e1f ;  /* 0x001e1f1508057589 */ /* 0x0010a400000e0000 */
.L_x_29673:
        /* <DEDUP_REMOVED lines=8> */
.L_x_29676:
[----:B--23--:R-:W-:Y:S01]  /*12a0*/  IMAD R29, R14, R5, R29 ;  /* 0x000000050e1d7224 */ /* 0x00cfe200078e021d */
[----:B------:R-:W-:Y:S06]  /*12b0*/  BRA `(.L_x_29658) ;  /* 0x00000000002c7947 */ /* 0x000fec0003800000 */
.L_x_29656:
[----:B------:R-:W0:Y:S01]  /*12c0*/  LDCU UR4, c[0x0][0x3ac] ;  /* 0x00007580ff0477ac */ /* 0x000e220008000800 */
[----:B------:R-:W-:Y:S02]  /*12d0*/  IMAD.MOV.U32 R29, RZ, RZ, RZ ;  /* 0x000000ffff1d7224 */ /* 0x000fe400078e00ff */
[----:B0-----:R-:W-:-:S05]  /*12e0*/  IMAD.U32 R20, RZ, RZ, UR4 ;  /* 0x00000004ff147e24 */ /* 0x001fca000f8e00ff */
[C---:B------:R-:W-:Y:S02]  /*12f0*/  ISETP.GE.AND P3, PT, R20.reuse, 0x1, PT ;  /* 0x000000011400780c */ /* 0x040fe40003f66270 */
[----:B------:R-:W-:-:S11]  /*1300*/  ISETP.GE.AND P1, PT, R20, 0x2, PT ;  /* 0x000000021400780c */ /* 0x000fd60003f26270 */
[----:B------:R-:W-:Y:S02]  /*1310*/  @P3 LEA R4, R3, R28, 0x2 ;  /* 0x0000001c03043211 */ /* 0x000fe400078e10ff */
[----:B------:R-:W-:-:S04]  /*1320*/  @P1 IMAD R5, R25, 0x4, R28 ;  /* 0x0000000419051824 */ /* 0x000fc800078e021c */
[----:B------:R-:W1:Y:S04]  /*1330*/  @P3 LDS R4, [R4] ;  /* 0x0000000004043984 */ /* 0x000e680000000800 */
[----:B------:R-:W3:Y:S01]  /*1340*/  @P1 LDS R5, [R5] ;  /* 0x0000000005051984 */ /* 0x000ee20000000800 */
[----:B-1----:R-:W-:-:S04]  /*1350*/  @P3 IMAD R29, R15, R4, RZ ;  /* 0x000000040f1d3224 */ /* 0x002fc800078e02ff */
[----:B---3--:R-:W-:-:S07]  /*1360*/  @P1 IMAD R29, R14, R5, R29 ;  /* 0x000000050e1d1224 */ /* 0x008fce00078e021d */
.L_x_29658:
[----:B------:R-:W-:-:S05]  /*1370*/  LEA R4, R10, R1, 0x2 ;  /* 0x000000010a047211 */ /* 0x000fca00078e10ff */
[----:B------:R-:W2:Y:S01]  /*1380*/  LDL R6, [R4] ;  /* 0x0000000004067983 */ /* 0x000ea20000100800 */
[----:B------:R-:W-:Y:S01]  /*1390*/  ISETP.GE.U32.AND P3, PT, R20, 0x41, PT ;  /* 0x000000411400780c */ /* 0x000fe20003f66070 */
[----:B--2---:R-:W-:Y:S02]  /*13a0*/  IMAD.IADD R29, R6, 0x1, R29 ;  /* 0x00000001061d7824 */ /* 0x004fe400078e021d */
[----:B------:R-:W-:-:S03]  /*13b0*/  IMAD R6, R17, 0xc, R28 ;  /* 0x0000000c11067824 */ /* 0x000fc600078e021c */
[----:B------:R2:W-:Y:S01]  /*13c0*/  STL [R4], R29 ;  /* 0x0000001d04007387 */ /* 0x0005e20000100800 */
[----:B01----:R-:W-:-:S06]  /*13d0*/  IMAD R8, R0, 0x4, R6 ;  /* 0x0000000400087824 */ /* 0x003fcc00078e0206 */
[----:B------:R-:W0:Y:S01]  /*13e0*/  LDS R8, [R8] ;  /* 0x0000000008087984 */ /* 0x000e220000000800 */
[----:B------:R-:W-:Y:S05]  /*13f0*/  @!P3 BRA `(.L_x_29660) ;  /* 0x000000000028b947 */ /* 0x000fea0003800000 */
[----:B------:R-:W-:Y:S01]  /*1400*/  ISETP.GE.AND P3, PT, R20, 0x1, PT ;  /* 0x000000011400780c */ /* 0x000fe20003f66270 */
[----:B------:R-:W-:-:S12]  /*1410*/  IMAD.MOV.U32 R28, RZ, RZ, RZ ;  /* 0x000000ffff1c7224 */ /* 0x000fd800078e00ff */
[----:B------:R-:W-:-:S05]  /*1420*/  @P3 LEA R5, R3, R6, 0x2 ;  /* 0x0000000603053211 */ /* 0x000fca00078e10ff */
[----:B0-----:R-:W0:Y:S02]  /*1430*/  @P3 LDS R8, [R5] ;  /* 0x0000000005083984 */ /* 0x001e240000000800 */
[----:B0-----:R-:W-:Y:S01]  /*1440*/  @P3 IMAD R28, R15, R8, RZ ;  /* 0x000000080f1c3224 */ /* 0x001fe200078e02ff */
[----:B------:R-:W-:Y:S06]  /*1450*/  @!P1 BRA `(.L_x_29661) ;  /* 0x0000000000349947 */ /* 0x000fec0003800000 */
[----:B------:R-:W-:-:S05]  /*1460*/  IMAD R6, R25, 0x4, R6 ;  /* 0x0000000419067824 */ /* 0x000fca00078e0206 */
[----:B------:R-:W3:Y:S02]  /*1470*/  LDS R5, [R6] ;  /* 0x0000000006057984 */ /* 0x000ee40000000800 */
[----:B---3--:R-:W-:Y:S01]  /*1480*/  IMAD R28, R14, R5, R28 ;  /* 0x000000050e1c7224 */ /* 0x008fe200078e021c */
[----:B------:R-:W-:Y:S06]  /*1490*/  BRA `(.L_x_29661) ;  /* 0x0000000000247947 */ /* 0x000fec0003800000 */
.L_x_29660:
[----:B------:R-:W-:-:S03]  /*14a0*/  UMOV UR4, 0xffffffff ;  /* 0xffffffff00047882 */ /* 0x000fc60000000000 */
[----:B------:R-:W-:Y:S05]  /*14b0*/  BRA.DIV UR4, `(.L_x_29662) ;  /* 0x0000000e04e87947 */ /* 0x000fea000b800000 */
[----:B0-----:R0:W1:Y:S02]  /*14c0*/  SHFL.IDX PT, R5, R8, R21, 0x1e1f ;  /* 0x001e1f1508057589 */ /* 0x00106400000e0000 */
.L_x_29679:
[----:B-1----:R-:W-:Y:S01]  /*14d0*/  IMAD R28, R15, R5, RZ ;  /* 0x000000050f1c7224 */ /* 0x002fe200078e02ff */
[----:B------:R-:W-:Y:S06]  /*14e0*/  @!P1 BRA `(.L_x_29661) ;  /* 0x0000000000109947 */ /* 0x000fec0003800000 */
[----:B------:R-:W-:-:S03]  /*14f0*/  UMOV UR4, 0xffffffff ;  /* 0xffffffff00047882 */ /* 0x000fc60000000000 */
[----:B------:R-:W-:Y:S05]  /*1500*/  BRA.DIV UR4, `(.L_x_29663) ;  /* 0x0000000e04f87947 */ /* 0x000fea000b800000 */
[----:B------:R1:W4:Y:S02]  /*1510*/  SHFL.IDX PT, R5, R8, R27, 0x1e1f ;  /* 0x001e1f1b08057589 */ /* 0x00032400000e0000 */
.L_x_29682:
[----:B---34-:R-:W-:-:S07]  /*1520*/  IMAD R28, R14, R5, R28 ;  /* 0x000000050e1c7224 */ /* 0x018fce00078e021c */
.L_x_29661:
[----:B------:R-:W4:Y:S01]  /*1530*/  LDL R5, [R4+0x4] ;  /* 0x0000040004057983 */ /* 0x000f220000100800 */
[----:B------:R-:W-:Y:S01]  /*1540*/  VIADD R9, R9, 0x2 ;  /* 0x0000000209097836 */ /* 0x000fe20000000000 */
[----:B------:R-:W-:Y:S01]  /*1550*/  IADD3 R10, PT, PT, R10, 0x2, RZ ;  /* 0x000000020a0a7810 */ /* 0x000fe20007ffe0ff */
[----:B------:R-:W-:-:S03]  /*1560*/  IMAD R12, R17, 0x2, R12 ;  /* 0x00000002110c7824 */ /* 0x000fc600078e020c */
[----:B------:R-:W-:Y:S02]  /*1570*/  ISETP.NE.AND P3, PT, R9, RZ, PT ;  /* 0x000000ff0900720c */ /* 0x000fe40003f65270 */
[----:B----4-:R-:W-:-:S05]  /*1580*/  IADD3 R5, PT, PT, R5, R28, RZ ;  /* 0x0000001c05057210 */ /* 0x010fca0007ffe0ff */
[----:B------:R4:W-:Y:S06]  /*1590*/  STL [R4+0x4], R5 ;  /* 0x0000040504007387 */ /* 0x0009ec0000100800 */
[----:B------:R-:W-:Y:S05]  /*15a0*/  @P3 BRA `(.L_x_29664) ;  /* 0xfffffffc00003947 */ /* 0x000fea000383ffff */
.L_x_29655:
[----:B------:R-:W-:Y:S05]  /*15b0*/  BSYNC B2 ;  /* 0x0000000000027941 */ /* 0x000fea0003800000 */
.L_x_29654:
        /* <DEDUP_REMOVED lines=8> */
[----:B------:R-:W-:-:S04]  /*1640*/  IMAD R6, R12, 0xc, R5 ;  /* 0x0000000c0c067824 */ /* 0x000fc800078e0205 */
[----:B------:R-:W-:-:S05]  /*1650*/  IMAD R4, R0, 0x4, R6 ;  /* 0x0000000400047824 */ /* 0x000fca00078e0206 */
[----:B-1----:R0:W1:Y:S01]  /*1660*/  LDS R8, [R4] ;  /* 0x0000000004087984 */ /* 0x0020620000000800 */
[----:B------:R-:W-:Y:S05]  /*1670*/  @!P2 BRA `(.L_x_29666) ;  /* 0x000000000028a947 */ /* 0x000fea0003800000 */
[----:B------:R-:W-:Y:S01]  /*1680*/  ISETP.GE.AND P2, PT, R20, 0x1, PT ;  /* 0x000000011400780c */ /* 0x000fe20003f46270 */
[----:B------:R-:W-:-:S12]  /*1690*/  HFMA2 R9, -RZ, RZ, 0, 0 ;  /* 0x00000000ff097431 */ /* 0x000fd800000001ff */
[----:B0-----:R-:W-:-:S06]  /*16a0*/  @P2 IMAD R4, R3, 0x4, R6 ;  /* 0x0000000403042824 */ /* 0x001fcc00078e0206 */
[----:B------:R-:W0:Y:S02]  /*16b0*/  @P2 LDS R4, [R4] ;  /* 0x0000000004042984 */ /* 0x000e240000000800 */
[----:B0-----:R-:W-:Y:S01]  /*16c0*/  @P2 IMAD R9, R15, R4, RZ ;  /* 0x000000040f092224 */ /* 0x001fe200078e02ff */
[----:B------:R-:W-:Y:S06]  /*16d0*/  @!P1 BRA `(.L_x_29667) ;  /* 0x0000000000349947 */ /* 0x000fec0003800000 */
[----:B------:R-:W-:-:S06]  /*16e0*/  IMAD R4, R25, 0x4, R6 ;  /* 0x0000000419047824 */ /* 0x000fcc00078e0206 */
[----:B------:R-:W3:Y:S02]  /*16f0*/  LDS R4, [R4] ;  /* 0x0000000004047984 */ /* 0x000ee40000000800 */
[----:B---3--:R-:W-:Y:S01]  /*1700*/  IMAD R9, R14, R4, R9 ;  /* 0x000000040e097224 */ /* 0x008fe200078e0209 */
[----:B------:R-:W-:Y:S06]  /*1710*/  BRA `(.L_x_29667) ;  /* 0x0000000000247947 */ /* 0x000fec0003800000 */
.L_x_29666:
[----:B------:R-:W-:-:S03]  /*1720*/  UMOV UR4, 0xffffffff ;  /* 0xffffffff00047882 */ /* 0x000fc60000000000 */
[----:B------:R-:W-:Y:S05]  /*1730*/  BRA.DIV UR4, `(.L_x_29668) ;  /* 0x0000000e04907947 */ /* 0x000fea000b800000 */
[----:B-1----:R1:W2:Y:S02]  /*1740*/  SHFL.IDX PT, R5, R8, R21, 0x1e1f ;  /* 0x001e1f1508057589 */ /* 0x0022a400000e0000 */
.L_x_29685:
[----:B--2---:R-:W-:Y:S01]  /*1750*/  IMAD R9, R15, R5, RZ ;  /* 0x000000050f097224 */ /* 0x004fe200078e02ff */
[----:B------:R-:W-:Y:S06]  /*1760*/  @!P1 BRA `(.L_x_29667) ;  /* 0x0000000000109947 */ /* 0x000fec0003800000 */
[----:B------:R-:W-:-:S03]  /*1770*/  UMOV UR4, 0xffffffff ;  /* 0xffffffff00047882 */ /* 0x000fc60000000000 */
[----:B------:R-:W-:Y:S05]  /*1780*/  BRA.DIV UR4, `(.L_x_29669) ;  /* 0x0000000e04a07947 */ /* 0x000fea000b800000 */
[----:B------:R2:W4:Y:S02]  /*1790*/  SHFL.IDX PT, R5, R8, R27, 0x1e1f ;  /* 0x001e1f1b08057589 */ /* 0x00052400000e0000 */
.L_x_29688:
[----:B---34-:R-:W-:-:S07]  /*17a0*/  IMAD R9, R14, R5, R9 ;  /* 0x000000050e097224 */ /* 0x018fce00078e0209 */
.L_x_29667:
[----:B------:R-:W-:Y:S05]  /*17b0*/  BSYNC B2 ;  /* 0x0000000000027941 */ /* 0x000fea0003800000 */
.L_x_29665:
[----:B0-----:R-:W-:-:S04]  /*17c0*/  IMAD R4, R16, R23, R13 ;  /* 0x0000001710047224 */ /* 0x001fc800078e020d */
[----:B------:R-:W-:-:S05]  /*17d0*/  IMAD R4, R4, 0x4, R1 ;  /* 0x0000000404047824 */ /* 0x000fca00078e0201 */
[----:B------:R-:W4:Y:S02]  /*17e0*/  LDL R6, [R4] ;  /* 0x0000000004067983 */ /* 0x000f240000100800 */
[----:B----4-:R-:W-:-:S05]  /*17f0*/  IADD3 R9, PT, PT, R6, R9, RZ ;  /* 0x0000000906097210 */ /* 0x010fca0007ffe0ff */
[----:B------:R4:W-:Y:S02]  /*1800*/  STL [R4], R9 ;  /* 0x0000000904007387 */ /* 0x0009e40000100800 */
.L_x_29653:
[----:B------:R-:W-:Y:S05]  /*1810*/  BSYNC B0 ;  /* 0x0000000000007941 */ /* 0x000fea0003800000 */
.L_x_29652:
[----:B------:R-:W-:Y:S01]  /*1820*/  VIADD R23, R23, 0x1 ;  /* 0x0000000117177836 */ /* 0x000fe20000000000 */
[----:B------:R-:W-:Y:S06]  /*1830*/  @!P0 BRA `(.L_x_29670) ;  /* 0xfffffff400bc8947 */ /* 0x000fec000383ffff */
[----:B------:R-:W-:Y:S05]  /*1840*/  BSYNC B1 ;  /* 0x0000000000017941 */ /* 0x000fea0003800000 */
.L_x_29649:
[----:B0-2-4-:R0:W5:Y:S04]  /*1850*/  LDL.128 R4, [R1] ;  /* 0x0000000001047983 */ /* 0x0151680000100c00 */
[----:B-1----:R0:W5:Y:S02]  /*1860*/  LDL.128 R8, [R1+0x10] ;  /* 0x0000100001087983 */ /* 0x0021640000100c00 */
.L_x_29648:
[----:B------:R-:W2:Y:S01]  /*1870*/  LDL.LU R22, [R1+0x20] ;  /* 0x0000200001167983 */ /* 0x000ea20000300800 */
[----:B------:R-:W-:Y:S01]  /*1880*/  IABS R0, R18 ;  /* 0x0000001200007213 */ /* 0x000fe20000000000 */
[----:B------:R-:W-:Y:S01]  /*1890*/  IMAD.SHL.U32 R13, R19, 0x80, RZ ;  /* 0x00000080130d7824 */ /* 0x000fe200078e00ff */
[----:B------:R-:W-:Y:S01]  /*18a0*/  IABS R12, R16 ;  /* 0x00000010000c7213 */ /* 0x000fe20000000000 */
[----:B------:R-:W-:Y:S05]  /*18b0*/  WARPSYNC.ALL ;  /* 0x0000000000007948 */ /* 0x000fea0003800000 */
[----:B------:R-:W1:Y:S01]  /*18c0*/  I2F.RP R17, R0 ;  /* 0x0000000000117306 */ /* 0x000e620000209400 */
[----:B------:R-:W-:Y:S01]  /*18d0*/  IABS R19, R13 ;  /* 0x0000000d00137213 */ /* 0x000fe20000000000 */
[----:B------:R-:W4:Y:S01]  /*18e0*/  LDCU UR6, c[0x0][0x388] ;  /* 0x00007100ff0677ac */ /* 0x000f220008000800 */
[----:B------:R-:W-:Y:S01]  /*18f0*/  LOP3.LUT R13, R13, R18, RZ, 0x3c, !PT ;  /* 0x000000120d0d7212 */ /* 0x000fe200078e3cff */
[----:B------:R-:W0:Y:S08]  /*1900*/  LDC R24, c[0x0][0x384] ;  /* 0x0000e100ff187b82 */ /* 0x000e300000000800 */
[----:B------:R-:W-:Y:S01]  /*1910*/  BAR.SYNC.DEFER_BLOCKING 0x0 ;  /* 0x0000000000007b1d */ /* 0x000fe20000010000 */
[----:B------:R-:W-:-:S02]  /*1920*/  ISETP.GT.U32.AND P5, PT, R12, 0x1, PT ;  /* 0x000000010c00780c */ /* 0x000fc40003fa4070 */
[----:B------:R-:W-:Y:S02]  /*1930*/  ISETP.GE.AND P1, PT, R13, RZ, PT ;  /* 0x000000ff0d00720c */ /* 0x000fe40003f26270 */
[----:B------:R-:W-:Y:S01]  /*1940*/  IADD3 R13, PT, PT, -R12, 0x1, RZ ;  /* 0x000000010c0d7810 */ /* 0x000fe20007ffe1ff */
[----:B------:R-:W3:Y:S03]  /*1950*/  I2F.RP R20, R12 ;  /* 0x0000000c00147306 */ /* 0x000ee60000209400 */
[----:B------:R-:W-:-:S04]  /*1960*/  SEL R13, R13, 0x1, !P5 ;  /* 0x000000010d0d7807 */ /* 0x000fc80006800000 */
[----:B------:R-:W-:Y:S01]  /*1970*/  ISETP.GT.U32.AND P6, PT, R12, R13, PT ;  /* 0x0000000d0c00720c */ /* 0x000fe20003fc4070 */
[----:B-1----:R-:W1:Y:S01]  /*1980*/  MUFU.RCP R17, R17 ;  /* 0x0000001100117308 */ /* 0x002e620000001000 */
[----:B----4-:R-:W-:-:S04]  /*1990*/  USHF.R.S32.HI UR4, URZ, 0x1f, UR6 ;  /* 0x0000001fff047899 */ /* 0x010fc80008011406 */
[----:B------:R-:W-:-:S03]  /*19a0*/  ULEA.HI UR4, UR4, UR6, URZ, 0xa ;  /* 0x0000000604047291 */ /* 0x000fc6000f8f50ff */
[----:B---3--:R-:W3:Y:S01]  /*19b0*/  MUFU.RCP R20, R20 ;  /* 0x0000001400147308 */ /* 0x008ee20000001000 */
[----:B------:R-:W-:-:S03]  /*19c0*/  USHF.R.S32.HI UR4, URZ, 0xa, UR4 ;  /* 0x0000000aff047899 */ /* 0x000fc60008011404 */
[----:B------:R-:W-:Y:S02]  /*19d0*/  @!P6 IMAD.IADD R13, R13, 0x1, -R12 ;  /* 0x000000010d0de824 */ /* 0x000fe400078e0a0c */
[----:B-1----:R-:W-:-:S04]  /*19e0*/  VIADD R14, R17, 0xffffffe ;  /* 0x0ffffffe110e7836 */ /* 0x002fc80000000000 */
[----:B------:R1:W4:Y:S01]  /*19f0*/  F2I.FTZ.U32.TRUNC.NTZ R15, R14 ;  /* 0x0000000e000f7305 */ /* 0x000322000021f000 */
[----:B---3--:R-:W-:-:S07]  /*1a00*/  VIADD R2, R20, 0xffffffe ;  /* 0x0ffffffe14027836 */ /* 0x008fce0000000000 */
[----:B------:R3:W0:Y:S01]  /*1a10*/  F2I.FTZ.U32.TRUNC.NTZ R3, R2 ;  /* 0x0000000200037305 */ /* 0x000622000021f000 */
[----:B-1----:R-:W-:Y:S01]  /*1a20*/  HFMA2 R14, -RZ, RZ, 0, 0 ;  /* 0x00000000ff0e7431 */ /* 0x002fe200000001ff */
[----:B----4-:R-:W-:Y:S01]  /*1a30*/  IADD3 R21, PT, PT, RZ, -R15, RZ ;  /* 0x8000000fff157210 */ /* 0x010fe20007ffe0ff */
[----:B---3--:R-:W-:-:S04]  /*1a40*/  IMAD.MOV.U32 R2, RZ, RZ, RZ ;  /* 0x000000ffff027224 */ /* 0x008fc800078e00ff */
[----:B------:R-:W-:Y:S01]  /*1a50*/  IMAD R17, R21, R0, RZ ;  /* 0x0000000015117224 */ /* 0x000fe200078e02ff */
[----:B------:R-:W-:-:S03]  /*1a60*/  IABS R21, R18 ;  /* 0x0000001200157213 */ /* 0x000fc60000000000 */
[----:B------:R-:W-:-:S04]  /*1a70*/  IMAD.HI.U32 R15, R15, R17, R14 ;  /* 0x000000110f0f7227 */ /* 0x000fc800078e000e */
[----:B------:R-:W-:Y:S01]  /*1a80*/  IMAD.MOV.U32 R17, RZ, RZ, R19 ;  /* 0x000000ffff117224 */ /* 0x000fe200078e0013 */
[----:B0-----:R-:W-:Y:S01]  /*1a90*/  IADD3 R19, PT, PT, RZ, -R3, RZ ;  /* 0x80000003ff137210 */ /* 0x001fe20007ffe0ff */
[----:B------:R-:W-:Y:S02]  /*1aa0*/  IMAD.MOV R14, RZ, RZ, -R21 ;  /* 0x000000ffff0e7224 */ /* 0x000fe400078e0a15 */
[----:B------:R-:W-:Y:S01]  /*1ab0*/  IMAD.HI.U32 R20, R15, R17, RZ ;  /* 0x000000110f147227 */ /* 0x000fe200078e00ff */
[----:B------:R-:W2:Y:S03]  /*1ac0*/  S2R R21, SR_TID.X ;  /* 0x0000000000157919 */ /* 0x000ea60000002100 */
[----:B------:R-:W-:Y:S01]  /*1ad0*/  IMAD R17, R20, R14, R17 ;  /* 0x0000000e14117224 */ /* 0x000fe200078e0211 */
[----:B------:R-:W-:Y:S01]  /*1ae0*/  IABS R14, R16 ;  /* 0x00000010000e7213 */ /* 0x000fe20000000000 */
[----:B------:R-:W-:-:S03]  /*1af0*/  IMAD R19, R19, R12, RZ ;  /* 0x0000000c13137224 */ /* 0x000fc600078e02ff */
[----:B------:R-:W-:Y:S01]  /*1b00*/  ISETP.GT.U32.AND P4, PT, R0, R17, PT ;  /* 0x000000110000720c */ /* 0x000fe20003f84070 */
[----:B------:R-:W-:-:S04]  /*1b10*/  IMAD.HI.U32 R19, R3, R19, R2 ;  /* 0x0000001303137227 */ /* 0x000fc800078e0002 */
[----:B------:R-:W-:Y:S02]  /*1b20*/  IMAD.MOV R3, RZ, RZ, -R14 ;  /* 0x000000ffff037224 */ /* 0x000fe400078e0a0e */
[----:B------:R-:W-:-:S04]  /*1b30*/  IMAD.HI.U32 R2, R19, 0x2, RZ ;  /* 0x0000000213027827 */ /* 0x000fc800078e00ff */
[----:B------:R-:W-:Y:S02]  /*1b40*/  IMAD R15, R2, R3, 0x2 ;  /* 0x00000002020f7424 */ /* 0x000fe400078e0203 */
[-C--:B------:R-:W-:Y:S01]  /*1b50*/  @!P4 IADD3 R17, PT, PT, R17, -R0.reuse, RZ ;  /* 0x800000001111c210 */ /* 0x080fe20007ffe0ff */
[----:B------:R-:W-:Y:S01]  /*1b60*/  IMAD.HI.U32 R14, R19, 0x3, RZ ;  /* 0x00000003130e7827 */ /* 0x000fe200078e00ff */
[----:B------:R-:W-:Y:S02]  /*1b70*/  @!P4 IADD3 R20, PT, PT, R20, 0x1, RZ ;  /* 0x000000011414c810 */ /* 0x000fe40007ffe0ff */
[----:B------:R-:W-:Y:S01]  /*1b80*/  ISETP.GE.U32.AND P2, PT, R17, R0, PT ;  /* 0x000000001100720c */ /* 0x000fe20003f46070 */
[----:B------:R-:W-:Y:S01]  /*1b90*/  VIADD R0, R16, 0x1 ;  /* 0x0000000110007836 */ /* 0x000fe20000000000 */
[----:B------:R-:W-:Y:S01]  /*1ba0*/  ISETP.GT.U32.AND P0, PT, R12, R15, PT ;  /* 0x0000000f0c00720c */ /* 0x000fe20003f04070 */
[----:B------:R-:W-:Y:S01]  /*1bb0*/  IMAD R23, R14, R3, 0x3 ;  /* 0x000000030e177424 */ /* 0x000fe200078e0203 */
[----:B------:R-:W-:-:S02]  /*1bc0*/  ISETP.NE.AND P4, PT, R18, RZ, PT ;  /* 0x000000ff1200720c */ /* 0x000fc40003f85270 */
[----:B------:R-:W-:Y:S01]  /*1bd0*/  ISETP.GE.U32.AND P3, PT, R0, 0x3, PT ;  /* 0x000000030000780c */ /* 0x000fe20003f66070 */
[----:B------:R-:W-:Y:S01]  /*1be0*/  IMAD.HI.U32 R0, R19, 0x4, RZ ;  /* 0x0000000413007827 */ /* 0x000fe200078e00ff */
[----:B------:R-:W-:-:S03]  /*1bf0*/  LOP3.LUT R17, R16, 0x3, RZ, 0x3c, !PT ;  /* 0x0000000310117812 */ /* 0x000fc600078e3cff */
[----:B------:R-:W-:Y:S02]  /*1c00*/  IMAD R25, R0, R3, 0x4 ;  /* 0x0000000400197424 */ /* 0x000fe400078e0203 */
[----:B------:R-:W-:Y:S02]  /*1c10*/  @P2 VIADD R20, R20, 0x1 ;  /* 0x0000000114142836 */ /* 0x000fe40000000000 */
[----:B------:R-:W-:Y:S01]  /*1c20*/  @!P0 IMAD.IADD R15, R15, 0x1, -R12 ;  /* 0x000000010f0f8824 */ /* 0x000fe200078e0a0c */
[----:B------:R-:W-:Y:S01]  /*1c30*/  ISETP.GT.U32.AND P5, PT, R12, R25, PT ;  /* 0x000000190c00720c */ /* 0x000fe20003fa4070 */
[----:B------:R-:W-:Y:S01]  /*1c40*/  @!P0 VIADD R2, R2, 0x1 ;  /* 0x0000000102028836 */ /* 0x000fe20000000000 */
[----:B------:R-:W-:Y:S02]  /*1c50*/  @!P1 IADD3 R20, PT, PT, -R20, RZ, RZ ;  /* 0x000000ff14149210 */ /* 0x000fe40007ffe1ff */
[----:B------:R-:W-:Y:S02]  /*1c60*/  ISETP.GE.U32.AND P2, PT, R15, R12, PT ;  /* 0x0000000c0f00720c */ /* 0x000fe40003f46070 */
[----:B------:R-:W-:-:S02]  /*1c70*/  ISETP.GT.U32.AND P1, PT, R12, R23, PT ;  /* 0x000000170c00720c */ /* 0x000fc40003f24070 */
[----:B------:R-:W-:Y:S02]  /*1c80*/  LOP3.LUT R15, R16, 0x2, RZ, 0x3c, !PT ;  /* 0x00000002100f7812 */ /* 0x000fe400078e3cff */
[----:B------:R-:W-:Y:S01]  /*1c90*/  @!P4 LOP3.LUT R20, RZ, R18, RZ, 0x33, !PT ;  /* 0x00000012ff14c212 */ /* 0x000fe200078e33ff */
[----:B------:R-:W-:Y:S01]  /*1ca0*/  IMAD.HI.U32 R18, R19, 0x7, RZ ;  /* 0x0000000713127827 */ /* 0x000fe200078e00ff */
[----:B------:R-:W-:-:S03]  /*1cb0*/  ISETP.GE.AND P4, PT, R15, RZ, PT ;  /* 0x000000ff0f00720c */ /* 0x000fc60003f86270 */
[----:B------:R-:W-:Y:S02]  /*1cc0*/  @!P5 IMAD.IADD R25, R25, 0x1, -R12 ;  /* 0x000000011919d824 */ /* 0x000fe400078e0a0c */
[----:B------:R-:W-:Y:S01]  /*1cd0*/  @P2 IADD3 R2, PT, PT, R2, 0x1, RZ ;  /* 0x0000000102022810 */ /* 0x000fe20007ffe0ff */
[----:B------:R-:W-:Y:S01]  /*1ce0*/  IMAD.HI.U32 R15, R19, 0x5, RZ ;  /* 0x00000005130f7827 */ /* 0x000fe200078e00ff */
[-C--:B------:R-:W-:Y:S02]  /*1cf0*/  @!P1 IADD3 R23, PT, PT, R23, -R12.reuse, RZ ;  /* 0x8000000c17179210 */ /* 0x080fe40007ffe0ff */
[-C--:B------:R-:W-:Y:S01]  /*1d00*/  ISETP.GE.U32.AND P2, PT, R25, R12.reuse, PT ;  /* 0x0000000c1900720c */ /* 0x080fe20003f46070 */
[-C--:B------:R-:W-:Y:S01]  /*1d10*/  IMAD R27, R15, R3.reuse, 0x5 ;  /* 0x000000050f1b7424 */ /* 0x080fe200078e0203 */
[----:B------:R-:W-:Y:S01]  /*1d20*/  ISETP.GE.U32.AND P6, PT, R23, R12, PT ;  /* 0x0000000c1700720c */ /* 0x000fe20003fc6070 */
[----:B------:R-:W-:Y:S02]  /*1d30*/  @!P1 VIADD R14, R14, 0x1 ;  /* 0x000000010e0e9836 */ /* 0x000fe40000000000 */
[----:B------:R-:W-:Y:S01]  /*1d40*/  IMAD R23, R18, R3, 0x7 ;  /* 0x0000000712177424 */ /* 0x000fe200078e0203 */
[----:B------:R-:W-:Y:S01]  /*1d50*/  ISETP.GT.U32.AND P0, PT, R12, R27, PT ;  /* 0x0000001b0c00720c */ /* 0x000fe20003f04070 */
[----:B------:R-:W-:-:S02]  /*1d60*/  @!P5 VIADD R0, R0, 0x1 ;  /* 0x000000010000d836 */ /* 0x000fc40000000000 */
[----:B------:R-:W-:Y:S01]  /*1d70*/  IMAD.MOV.U32 R26, RZ, RZ, R2 ;  /* 0x000000ffff1a7224 */ /* 0x000fe200078e0002 */
[----:B------:R-:W-:Y:S01]  /*1d80*/  LOP3.LUT R2, R16, 0x5, RZ, 0x3c, !PT ;  /* 0x0000000510027812 */ /* 0x000fe200078e3cff */
[----:B------:R-:W-:Y:S02]  /*1d90*/  IMAD R20, R20, UR4, RZ ;  /* 0x0000000414147c24 */ /* 0x000fe4000f8e02ff */
[----:B------:R-:W-:Y:S01]  /*1da0*/  @P2 VIADD R0, R0, 0x1 ;  /* 0x0000000100002836 */ /* 0x000fe20000000000 */
[----:B------:R-:W-:Y:S02]  /*1db0*/  ISETP.GT.U32.AND P2, PT, R12, R23, PT ;  /* 0x000000170c00720c */ /* 0x000fe40003f44070 */
[----:B------:R-:W-:Y:S02]  /*1dc0*/  @P6 IADD3 R14, PT, PT, R14, 0x1, RZ ;  /* 0x000000010e0e6810 */ /* 0x000fe40007ffe0ff */
[----:B------:R-:W-:Y:S01]  /*1dd0*/  @!P4 IADD3 R26, PT, PT, -R26, RZ, RZ ;  /* 0x000000ff1a1ac210 */ /* 0x000fe20007ffe1ff */
[----:B------:R-:W-:Y:S01]  /*1de0*/  @!P0 IMAD.IADD R27, R27, 0x1, -R12 ;  /* 0x000000011b1b8824 */ /* 0x000fe200078e0a0c */
[----:B------:R-:W-:-:S02]  /*1df0*/  @!P0 IADD3 R15, PT, PT, R15, 0x1, RZ ;  /* 0x000000010f0f8810 */ /* 0x000fc40007ffe0ff */
[----:B------:R-:W-:Y:S02]  /*1e00*/  ISETP.GE.AND P4, PT, R2, RZ, PT ;  /* 0x000000ff0200720c */ /* 0x000fe40003f86270 */
[----:B------:R-:W-:-:S03]  /*1e10*/  ISETP.GE.U32.AND P6, PT, R27, R12, PT ;  /* 0x0000000c1b00720c */ /* 0x000fc60003fc6070 */
[----:B------:R-:W-:Y:S01]  /*1e20*/  @!P2 IADD3 R23, PT, PT, R23, -R12, RZ ;  /* 0x8000000c1717a210 */ /* 0x000fe20007ffe0ff */
[----:B------:R-:W-:-:S09]  /*1e30*/  @!P2 VIADD R18, R18, 0x1 ;  /* 0x000000011212a836 */ /* 0x000fd20000000000 */
[----:B------:R-:W-:-:S04]  /*1e40*/  @P6 VIADD R15, R15, 0x1 ;  /* 0x000000010f0f6836 */ /* 0x000fc80000000000 */
[----:B------:R-:W-:Y:S02]  /*1e50*/  @!P4 IMAD.MOV R15, RZ, RZ, -R15 ;  /* 0x000000ffff0fc224 */ /* 0x000fe400078e0a0f */
[----:B--2---:R-:W-:Y:S02]  /*1e60*/  IMAD.IADD R21, R22, 0x1, R21 ;  /* 0x0000000116157824 */ /* 0x004fe400078e0215 */
[----:B------:R-:W-:Y:S02]  /*1e70*/  IMAD.SHL.U32 R22, R16, 0x80, RZ ;  /* 0x0000008010167824 */ /* 0x000fe400078e00ff */
[----:B------:R-:W-:-:S03]  /*1e80*/  IMAD R21, R24, UR7, R21 ;  /* 0x0000000718157c24 */ /* 0x000fc6000f8e0215 */
[----:B------:R-:W-:Y:S02]  /*1e90*/  SEL R22, R22, RZ, !P3 ;  /* 0x000000ff16167207 */ /* 0x000fe40005800000 */
[----:B------:R-:W-:Y:S01]  /*1ea0*/  ISETP.GE.AND P3, PT, R17, RZ, PT ;  /* 0x000000ff1100720c */ /* 0x000fe20003f66270 */
[----:B------:R-:W-:Y:S01]  /*1eb0*/  IMAD.HI.U32 R17, R19, 0x6, RZ ;  /* 0x0000000613117827 */ /* 0x000fe200078e00ff */
[C---:B------:R-:W-:Y:S02]  /*1ec0*/  LOP3.LUT R19, R16.reuse, 0x4, RZ, 0x3c, !PT ;  /* 0x0000000410137812 */ /* 0x040fe400078e3cff */
[----:B------:R-:W-:Y:S01]  /*1ed0*/  IADD3 R22, PT, PT, R21, R22, RZ ;  /* 0x0000001615167210 */ /* 0x000fe20007ffe0ff */
[----:B------:R-:W-:Y:S01]  /*1ee0*/  IMAD R25, R17, R3, 0x6 ;  /* 0x0000000611197424 */ /* 0x000fe200078e0203 */
[----:B------:R-:W-:Y:S01]  /*1ef0*/  ISETP.GE.AND P5, PT, R19, RZ, PT ;  /* 0x000000ff1300720c */ /* 0x000fe20003fa6270 */
[----:B------:R-:W0:Y:S01]  /*1f00*/  LDC.64 R2, c[0x0][0x3a0] ;  /* 0x0000e800ff027b82 */ /* 0x000e220000000a00 */
[----:B------:R-:W-:-:S02]  /*1f10*/  LOP3.LUT R19, R16, 0x6, RZ, 0x3c, !PT ;  /* 0x0000000610137812 */ /* 0x000fc400078e3cff */
[----:B------:R-:W-:Y:S02]  /*1f20*/  ISETP.GT.U32.AND P1, PT, R12, R25, PT ;  /* 0x000000190c00720c */ /* 0x000fe40003f24070 */
[----:B------:R-:W-:Y:S01]  /*1f30*/  ISETP.GE.AND P6, PT, R19, RZ, PT ;  /* 0x000000ff1300720c */ /* 0x000fe20003fc6270 */
[----:B------:R-:W-:Y:S01]  /*1f40*/  @!P3 IMAD.MOV R14, RZ, RZ, -R14 ;  /* 0x000000ffff0eb224 */ /* 0x000fe200078e0a0e */
[----:B------:R-:W-:-:S05]  /*1f50*/  LOP3.LUT R19, RZ, R16, RZ, 0x33, !PT ;  /* 0x00000010ff137212 */ /* 0x000fca00078e33ff */
[----:B------:R-:W-:-:S04]  /*1f60*/  @!P5 IADD3 R0, PT, PT, -R0, RZ, RZ ;  /* 0x000000ff0000d210 */ /* 0x000fc80007ffe1ff */
[----:B------:R-:W-:Y:S02]  /*1f70*/  @!P1 IMAD.IADD R25, R25, 0x1, -R12 ;  /* 0x0000000119199824 */ /* 0x000fe400078e0a0c */
[----:B------:R-:W-:Y:S01]  /*1f80*/  @!P1 VIADD R17, R17, 0x1 ;  /* 0x0000000111119836 */ /* 0x000fe20000000000 */
[----:B------:R-:W-:Y:S02]  /*1f90*/  ISETP.NE.AND P1, PT, R16, RZ, PT ;  /* 0x000000ff1000720c */ /* 0x000fe40003f25270 */
[----:B------:R-:W-:Y:S02]  /*1fa0*/  ISETP.GE.U32.AND P0, PT, R25, R12, PT ;  /* 0x0000000c1900720c */ /* 0x000fe40003f06070 */
[C---:B------:R-:W-:Y:S02]  /*1fb0*/  SEL R25, R19.reuse, R13, !P1 ;  /* 0x0000000d13197207 */ /* 0x040fe40004800000 */
[----:B------:R-:W-:-:S03]  /*1fc0*/  SEL R26, R19, R26, !P1 ;  /* 0x0000001a131a7207 */ /* 0x000fc60004800000 */
[----:B------:R-:W-:Y:S01]  /*1fd0*/  IMAD R25, R20, R25, R22 ;  /* 0x0000001914197224 */ /* 0x000fe200078e0216 */
[----:B------:R-:W-:-:S05]  /*1fe0*/  SEL R22, R19, R0, !P1 ;  /* 0x0000000013167207 */ /* 0x000fca0004800000 */
[----:B------:R-:W-:Y:S01]  /*1ff0*/  @P0 VIADD R17, R17, 0x1 ;  /* 0x0000000111110836 */ /* 0x000fe20000000000 */
[----:B------:R-:W-:Y:S01]  /*2000*/  ISETP.GE.U32.AND P0, PT, R23, R12, PT ;  /* 0x0000000c1700720c */ /* 0x000fe20003f06070 */
[----:B------:R-:W-:Y:S01]  /*2010*/  IMAD.MOV R23, RZ, RZ, -R26 ;  /* 0x000000ffff177224 */ /* 0x000fe200078e0a1a */
[----:B------:R-:W-:Y:S01]  /*2020*/  LOP3.LUT R12, R16, 0x7, RZ, 0x3c, !PT ;  /* 0x00000007100c7812 */ /* 0x000fe200078e3cff */
[----:B------:R-:W-:Y:S02]  /*2030*/  @!P6 IMAD.MOV R17, RZ, RZ, -R17 ;  /* 0x000000ffff11e224 */ /* 0x000fe400078e0a11 */
[----:B------:R-:W-:Y:S01]  /*2040*/  IMAD.MOV R27, RZ, RZ, -R22 ;  /* 0x000000ffff1b7224 */ /* 0x000fe200078e0a16 */
[----:B------:R-:W-:Y:S01]  /*2050*/  ISETP.GE.AND P2, PT, R12, RZ, PT ;  /* 0x000000ff0c00720c */ /* 0x000fe20003f46270 */
[----:B------:R-:W-:Y:S01]  /*2060*/  IMAD R26, R26, 0x80, R21 ;  /* 0x000000801a1a7824 */ /* 0x000fe200078e0215 */
[----:B------:R-:W-:Y:S01]  /*2070*/  SEL R0, R19, R17, !P1 ;  /* 0x0000001113007207 */ /* 0x000fe20004800000 */
[----:B------:R-:W-:-:S02]  /*2080*/  IMAD R23, R16, R23, 0x2 ;  /* 0x0000000210177424 */ /* 0x000fc400078e0217 */
[----:B0-----:R-:W-:Y:S02]  /*2090*/  IMAD.WIDE R12, R21, 0x4, R2 ;  /* 0x00000004150c7825 */ /* 0x001fe400078e0202 */
[----:B------:R-:W-:Y:S02]  /*20a0*/  @P0 IADD3 R18, PT, PT, R18, 0x1, RZ ;  /* 0x0000000112120810 */ /* 0x000fe40007ffe0ff */
[----:B------:R-:W-:Y:S01]  /*20b0*/  IMAD R27, R16, R27, 0x4 ;  /* 0x00000004101b7424 */ /* 0x000fe200078e021b */
[----:B-----5:R0:W-:Y:S01]  /*20c0*/  STG.E desc[UR8][R12.64], R4 ;  /* 0x000000040c007986 */ /* 0x0201e2000c101908 */
[----:B------:R-:W-:Y:S02]  /*20d0*/  IMAD R22, R22, 0x80, R21 ;  /* 0x0000008016167824 */ /* 0x000fe400078e0215 */
[----:B------:R-:W-:Y:S01]  /*20e0*/  IMAD.MOV.U32 R24, RZ, RZ, R18 ;  /* 0x000000ffff187224 */ /* 0x000fe200078e0012 */
[C---:B------:R-:W-:Y:S01]  /*20f0*/  SEL R18, R19.reuse, R14, !P1 ;  /* 0x0000000e13127207 */ /* 0x040fe20004800000 */
[----:B------:R-:W-:Y:S01]  /*2100*/  IMAD R23, R20, R23, R26 ;  /* 0x0000001714177224 */ /* 0x000fe200078e021a */
[C---:B------:R-:W-:Y:S01]  /*2110*/  SEL R14, R19.reuse, R15, !P1 ;  /* 0x0000000f130e7207 */ /* 0x040fe20004800000 */
[----:B------:R-:W-:Y:S01]  /*2120*/  IMAD.MOV R15, RZ, RZ, -R0 ;  /* 0x000000ffff0f7224 */ /* 0x000fe200078e0a00 */
[----:B------:R-:W-:Y:S01]  /*2130*/  @!P2 IADD3 R24, PT, PT, -R24, RZ, RZ ;  /* 0x000000ff1818a210 */ /* 0x000fe20007ffe1ff */
[----:B------:R-:W-:Y:S01]  /*2140*/  IMAD.MOV R29, RZ, RZ, -R18 ;  /* 0x000000ffff1d7224 */ /* 0x000fe200078e0a12 */
[----:B------:R-:W-:Y:S01]  /*2150*/  IADD3 R17, PT, PT, -R14, RZ, RZ ;  /* 0x000000ff0e117210 */ /* 0x000fe20007ffe1ff */
[C---:B------:R-:W-:Y:S01]  /*2160*/  IMAD R15, R16.reuse, R15, 0x6 ;  /* 0x00000006100f7424 */ /* 0x040fe200078e020f */
[----:B------:R-:W-:Y:S01]  /*2170*/  SEL R24, R19, R24, !P1 ;  /* 0x0000001813187207 */ /* 0x000fe20004800000 */
[----:B------:R-:W-:Y:S01]  /*2180*/  IMAD R29, R16, R29, 0x3 ;  /* 0x00000003101d7424 */ /* 0x000fe200078e021d */
[----:B------:R-:W-:Y:S01]  /*2190*/  LEA R18, R18, R21, 0x7 ;  /* 0x0000001512127211 */ /* 0x000fe200078e38ff */
[----:B------:R-:W-:Y:S01]  /*21a0*/  IMAD R17, R16, R17, 0x5 ;  /* 0x0000000510117424 */ /* 0x000fe200078e0211 */
[----:B------:R-:W-:Y:S01]  /*21b0*/  LEA R0, R0, R21, 0x7 ;  /* 0x0000001500007211 */ /* 0x000fe200078e38ff */
[----:B------:R-:W-:-:S02]  /*21c0*/  IMAD.MOV R19, RZ, RZ, -R24 ;  /* 0x000000ffff137224 */ /* 0x000fc400078e0a18 */
[--C-:B------:R-:W-:Y:S02]  /*21d0*/  IMAD R14, R14, 0x80, R21.reuse ;  /* 0x000000800e0e7824 */ /* 0x100fe400078e0215 */
[----:B------:R-:W-:Y:S02]  /*21e0*/  IMAD R19, R16, R19, 0x7 ;  /* 0x0000000710137424 */ /* 0x000fe400078e0213 */
[----:B------:R-:W-:Y:S02]  /*21f0*/  IMAD R24, R24, 0x80, R21 ;  /* 0x0000008018187824 */ /* 0x000fe400078e0215 */
[----:B------:R-:W-:Y:S02]  /*2200*/  IMAD R29, R20, R29, R18 ;  /* 0x0000001d141d7224 */ /* 0x000fe400078e0212 */
[----:B0-----:R-:W-:-:S04]  /*2210*/  IMAD.WIDE R12, R25, 0x4, R2 ;  /* 0x00000004190c7825 */ /* 0x001fc800078e0202 */
        /* <DEDUP_REMOVED lines=18> */
.L_x_29657:
[----:B------:R-:W-:Y:S01]  /*2340*/  BSSY B3, `(.L_x_29671) ;  /* 0x0000007000037945 */ /* 0x000fe20003800000 */
[----:B------:R-:W-:Y:S01]  /*2350*/  IMAD.MOV.U32 R7, RZ, RZ, R21 ;  /* 0x000000ffff077224 */ /* 0x000fe200078e0015 */
[----:B------:R-:W-:Y:S01]  /*2360*/  MOV R6, 0x1e1f ;  /* 0x00001e1f00067802 */ /* 0x000fe20000000f00 */
[----:B------:R-:W-:-:S07]  /*2370*/  IMAD.MOV.U32 R5, RZ, RZ, -0x1 ;  /* 0xffffffffff057424 */ /* 0x000fce00078e00ff */
[----:B01-3--:R-:W-:Y:S05]  /*2380*/  WARPSYNC.COLLECTIVE R5, `(.L_x_29672) ;  /* 0x0000000005087348 */ /* 0x00bfea0003c00000 */
[----:B0-----:R0:W2:Y:S02]  /*2390*/  SHFL.IDX P3, R5, R8, R7, R6 ;  /* 0x0000000708057389 */ /* 0x0010a40000060006 */
[----:B0123--:R-:W-:Y:S05]  /*23a0*/  ENDCOLLECTIVE ;  /* 0x000000000000791b */ /* 0x00ffea0003800000 */
.L_x_29672:
[----:B------:R-:W-:Y:S05]  /*23b0*/  BSYNC B3 ;  /* 0x0000000000037941 */ /* 0x000fea0003800000 */
.L_x_29671:
[----:B------:R-:W-:Y:S05]  /*23c0*/  BRA `(.L_x_29673) ;  /* 0xffffffec00947947 */ /* 0x000fea000383ffff */
.L_x_29659:
[----:B------:R-:W-:Y:S01]  /*23d0*/  HFMA2 R6, -RZ, RZ, 0, 0.005977630615234375 ;  /* 0x00001e1fff067431 */ /* 0x000fe200000001ff */
[----:B------:R-:W-:Y:S01]  /*23e0*/  BSSY B3, `(.L_x_29674) ;  /* 0x0000006000037945 */ /* 0x000fe20003800000 */
[----:B------:R-:W-:Y:S02]  /*23f0*/  IMAD.MOV.U32 R7, RZ, RZ, R27 ;  /* 0x000000ffff077224 */ /* 0x000fe400078e001b */
[----:B------:R-:W-:-:S07]  /*2400*/  IMAD.MOV.U32 R5, RZ, RZ, -0x1 ;  /* 0xffffffffff057424 */ /* 0x000fce00078e00ff */
[----:B0--3--:R-:W-:Y:S05]  /*2410*/  WARPSYNC.COLLECTIVE R5, `(.L_x_29675) ;  /* 0x0000000005087348 */ /* 0x009fea0003c00000 */
[----:B------:R1:W2:Y:S02]  /*2420*/  SHFL.IDX P3, R5, R8, R7, R6 ;  /* 0x0000000708057389 */ /* 0x0002a40000060006 */
[----:B0123--:R-:W-:Y:S05]  /*2430*/  ENDCOLLECTIVE ;  /* 0x000000000000791b */ /* 0x00ffea0003800000 */
.L_x_29675:
[----:B------:R-:W-:Y:S05]  /*2440*/  BSYNC B3 ;  /* 0x0000000000037941 */ /* 0x000fea0003800000 */
.L_x_29674:
[----:B------:R-:W-:Y:S05]  /*2450*/  BRA `(.L_x_29676) ;  /* 0xffffffec00907947 */ /* 0x000fea000383ffff */
.L_x_29662:
[----:B------:R-:W-:Y:S01]  /*2460*/  BSSY B3, `(.L_x_29677) ;  /* 0x0000007000037945 */ /* 0x000fe20003800000 */
[----:B------:R-:W-:Y:S01]  /*2470*/  IMAD.MOV.U32 R7, RZ, RZ, R21 ;  /* 0x000000ffff077224 */ /* 0x000fe200078e0015 */
[----:B------:R-:W-:Y:S01]  /*2480*/  MOV R6, 0x1e1f ;  /* 0x00001e1f00067802 */ /* 0x000fe20000000f00 */
[----:B------:R-:W-:-:S07]  /*2490*/  IMAD.MOV.U32 R5, RZ, RZ, -0x1 ;  /* 0xffffffffff057424 */ /* 0x000fce00078e00ff */
[----:B0-23--:R-:W-:Y:S05]  /*24a0*/  WARPSYNC.COLLECTIVE R5, `(.L_x_29678) ;  /* 0x0000000005087348 */ /* 0x00dfea0003c00000 */
[----:B0-----:R0:W1:Y:S02]  /*24b0*/  SHFL.IDX P3, R5, R8, R7, R6 ;  /* 0x0000000708057389 */ /* 0x0010640000060006 */
[----:B0123--:R-:W-:Y:S05]  /*24c0*/  ENDCOLLECTIVE ;  /* 0x000000000000791b */ /* 0x00ffea0003800000 */
.L_x_29678:
[----:B------:R-:W-:Y:S05]  /*24d0*/  BSYNC B3 ;  /* 0x0000000000037941 */ /* 0x000fea0003800000 */
.L_x_29677:
[----:B------:R-:W-:Y:S05]  /*24e0*/  BRA `(.L_x_29679) ;  /* 0xffffffec00f87947 */ /* 0x000fea000383ffff */
.L_x_29663:
[----:B------:R-:W-:Y:S01]  /*24f0*/  HFMA2 R6, -RZ, RZ, 0, 0.005977630615234375 ;  /* 0x00001e1fff067431 */ /* 0x000fe200000001ff */
[----:B------:R-:W-:Y:S01]  /*2500*/  BSSY B3, `(.L_x_29680) ;  /* 0x0000006000037945 */ /* 0x000fe20003800000 */
[----:B------:R-:W-:Y:S02]  /*2510*/  IMAD.MOV.U32 R7, RZ, RZ, R27 ;  /* 0x000000ffff077224 */ /* 0x000fe400078e001b */
[----:B------:R-:W-:-:S07]  /*2520*/  IMAD.MOV.U32 R5, RZ, RZ, -0x1 ;  /* 0xffffffffff057424 */ /* 0x000fce00078e00ff */
[----:B0-23--:R-:W-:Y:S05]  /*2530*/  WARPSYNC.COLLECTIVE R5, `(.L_x_29681) ;  /* 0x0000000005087348 */ /* 0x00dfea0003c00000 */
[----:B------:R1:W4:Y:S02]  /*2540*/  SHFL.IDX P3, R5, R8, R7, R6 ;  /* 0x0000000708057389 */ /* 0x0003240000060006 */
[----:B01234-:R-:W-:Y:S05]  /*2550*/  ENDCOLLECTIVE ;  /* 0x000000000000791b */ /* 0x01ffea0003800000 */
.L_x_29681:
[----:B------:R-:W-:Y:S05]  /*2560*/  BSYNC B3 ;  /* 0x0000000000037941 */ /* 0x000fea0003800000 */
.L_x_29680:
[----:B------:R-:W-:Y:S05]  /*2570*/  BRA `(.L_x_29682) ;  /* 0xffffffec00e87947 */ /* 0x000fea000383ffff */
.L_x_29668:
[----:B------:R-:W-:Y:S01]  /*2580*/  BSSY B3, `(.L_x_29683) ;  /* 0x0000007000037945 */ /* 0x000fe20003800000 */
[----:B------:R-:W-:Y:S01]  /*2590*/  IMAD.MOV.U32 R7, RZ, RZ, R21 ;  /* 0x000000ffff077224 */ /* 0x000fe200078e0015 */
[----:B------:R-:W-:Y:S01]  /*25a0*/  MOV R6, 0x1e1f ;  /* 0x00001e1f00067802 */ /* 0x000fe20000000f00 */
[----:B------:R-:W-:-:S07]  /*25b0*/  IMAD.MOV.U32 R5, RZ, RZ, -0x1 ;  /* 0xffffffffff057424 */ /* 0x000fce00078e00ff */
[----:B01-3--:R-:W-:Y:S05]  /*25c0*/  WARPSYNC.COLLECTIVE R5, `(.L_x_29684) ;  /* 0x0000000005087348 */ /* 0x00bfea0003c00000 */
[----:B-1----:R1:W2:Y:S02]  /*25d0*/  SHFL.IDX P3, R5, R8, R7, R6 ;  /* 0x0000000708057389 */ /* 0x0022a40000060006 */
[----:B0123--:R-:W-:Y:S05]  /*25e0*/  ENDCOLLECTIVE ;  /* 0x000000000000791b */ /* 0x00ffea0003800000 */
.L_x_29684:
[----:B------:R-:W-:Y:S05]  /*25f0*/  BSYNC B3 ;  /* 0x0000000000037941 */ /* 0x000fea0003800000 */
.L_x_29683:
[----:B------:R-:W-:Y:S05]  /*2600*/  BRA `(.L_x_29685) ;  /* 0xfffffff000507947 */ /* 0x000fea000383ffff */
.L_x_29669:
[----:B------:R-:W-:Y:S01]  /*2610*/  HFMA2 R6, -RZ, RZ, 0, 0.005977630615234375 ;  /* 0x00001e1fff067431 */ /* 0x000fe200000001ff */
[----:B------:R-:W-:Y:S01]  /*2620*/  BSSY B3, `(.L_x_29686) ;  /* 0x0000006000037945 */ /* 0x000fe20003800000 */
[----:B------:R-:W-:Y:S02]  /*2630*/  IMAD.MOV.U32 R7, RZ, RZ, R27 ;  /* 0x000000ffff077224 */ /* 0x000fe400078e001b */
[----:B------:R-:W-:-:S07]  /*2640*/  IMAD.MOV.U32 R5, RZ, RZ, -0x1 ;  /* 0xffffffffff057424 */ /* 0x000fce00078e00ff */
[----:B01-3--:R-:W-:Y:S05]  /*2650*/  WARPSYNC.COLLECTIVE R5, `(.L_x_29687) ;  /* 0x0000000005087348 */ /* 0x00bfea0003c00000 */
[----:B------:R2:W4:Y:S02]  /*2660*/  SHFL.IDX P3, R5, R8, R7, R6 ;  /* 0x0000000708057389 */ /* 0x0005240000060006 */
[----:B01234-:R-:W-:Y:S05]  /*2670*/  ENDCOLLECTIVE ;  /* 0x000000000000791b */ /* 0x01ffea0003800000 */
.L_x_29687:
[----:B------:R-:W-:Y:S05]  /*2680*/  BSYNC B3 ;  /* 0x0000000000037941 */ /* 0x000fea0003800000 */
.L_x_29686:
[----:B------:R-:W-:Y:S05]  /*2690*/  BRA `(.L_x_29688) ;  /* 0xfffffff000407947 */ /* 0x000fea000383ffff */
        .weak           $__internal_608_$__cuda_sm20_div_s16
        .type           $__internal_608_$__cuda_sm20_div_s16,@function
        .size           $__internal_608_$__cuda_sm20_div_s16,($__internal_609_$__cuda_sm20_div_u16 - $__internal_608_$__cuda_sm20_div_s16)
$__internal_608_$__cuda_sm20_div_s16:
        /* <DEDUP_REMOVED lines=24> */
[----:B------:R-:W-:Y:S05]  /*2820*/  RET.REL.NODEC R2 `(_Z9cuda_gemmIiLi128ELi1ELi1ELi1024ELi2ELi2ELi64ELi0ELi0EEviiiPT_S1_S1_iii) ;  /* 0xffffffd402f47950 */ /* 0x000fea0003c3ffff */
        .weak           $__internal_609_$__cuda_sm20_div_u16
        .type           $__internal_609_$__cuda_sm20_div_u16,@function
        .size           $__internal_609_$__cuda_sm20_div_u16,(.L_x_39112 - $__internal_609_$__cuda_sm20_div_u16)
$__internal_609_$__cuda_sm20_div_u16:
        /* <DEDUP_REMOVED lines=18> */
[----:B------:R-:W-:Y:S06]  /*2950*/  RET.REL.NODEC R4 `(_Z9cuda_gemmIiLi128ELi1ELi1ELi1024ELi2ELi2ELi64ELi0ELi0EEviiiPT_S1_S1_iii) ;  /* 0xffffffd404a87950 */ /* 0x000fec0003c3ffff */
.L_x_29689:
        /* <DEDUP_REMOVED lines=10> */
.L_x_39112:


//--------------------- .text._Z9cuda_gemmIiLi128ELi1ELi1ELi512ELi128ELi128ELi64ELi1ELi1EEviiiPT_S1_S1_iii --------------------------
	.section	.text._Z9cuda_gemmIiLi128ELi1ELi1ELi512ELi128ELi128ELi64ELi1ELi1EEviiiPT_S1_S1_iii,"ax",@progbits
	.align	128
        .global         _Z9cuda_gemmIiLi128ELi1ELi1ELi512ELi128ELi128ELi64ELi1ELi1EEviiiPT_S1_S1_iii
        .type           _Z9cuda_gemmIiLi128ELi1ELi1ELi512ELi128ELi128ELi64ELi1ELi1EEviiiPT_S1_S1_iii,@function
        .size           _Z9cuda_gemmIiLi128ELi1ELi1ELi512ELi128ELi128ELi64ELi1ELi1EEviiiPT_S1_S1_iii,(.L_x_39113 - _Z9cuda_gemmIiLi128ELi1ELi1ELi512ELi128ELi128ELi64ELi1ELi1EEviiiPT_S1_S1_iii)
        .other          _Z9cuda_gemmIiLi128ELi1ELi1ELi512ELi128ELi128ELi64ELi1ELi1EEviiiPT_S1_S1_iii,@"STO_CUDA_ENTRY STV_DEFAULT"
_Z9cuda_gemmIiLi128ELi1ELi1ELi512ELi128ELi128ELi64ELi1ELi1EEviiiPT_S1_S1_iii:
.text._Z9cuda_gemmIiLi128ELi1ELi1ELi512ELi128ELi128ELi64ELi1ELi1EEviiiPT_S1_S1_iii:
        /* <DEDUP_REMOVED lines=11> */
[C---:B0-----:R-:W-:Y:S01]  /*00b0*/  VIADD R4, R39.reuse, UR5 ;  /* 0x0000000527047c36 */ /* 0x041fe20008000000 */
[--C-:B------:R-:W-:Y:S01]  /*00c0*/  SHF.R.U32.HI R41, RZ, 0x1, R39.reuse ;  /* 0x00000001ff297819 */ /* 0x100fe20000011627 */
[----:B------:R-:W-:Y:S01]  /*00d0*/  IMAD.SHL.U32 R31, R39, 0x4, RZ ;  /* 0x00000004271f7824 */ /* 0x000fe200078e00ff */
[----:B------:R-:W-:Y:S01]  /*00e0*/  SHF.R.U32.HI R40, RZ, 0x3, R39 ;  /* 0x00000003ff287819 */ /* 0x000fe20000011627 */
[----:B--2---:R-:W-:Y:S01]  /*00f0*/  IMAD.SHL.U32 R38, R7, 0x100, RZ ;  /* 0x0000010007267824 */ /* 0x004fe200078e00ff */
[----:B------:R-:W-:-:S02]  /*0100*/  LOP3.LUT R11, R4, 0xff, RZ, 0xc, !PT ;  /* 0x000000ff040b7812 */ /* 0x000fc400078e0cff */
[----:B------:R-:W-:Y:S02]  /*0110*/  LOP3.LUT R0, R39, 0x1, RZ, 0xc0, !PT ;  /* 0x0000000127007812 */ /* 0x000fe400078ec0ff */
[----:B------:R-:W-:Y:S02]  /*0120*/  LOP3.LUT R41, R41, 0x3, RZ, 0xc0, !PT ;  /* 0x0000000329297812 */ /* 0x000fe400078ec0ff */
[----:B------:R-:W-:Y:S02]  /*0130*/  LOP3.LUT R38, R38, 0x100, RZ, 0xc0, !PT ;  /* 0x0000010026267812 */ /* 0x000fe400078ec0ff */
[----:B-1-3--:R-:W-:-:S07]  /*0140*/  LOP3.LUT R4, R2, 0xff, RZ, 0xc0, !PT ;  /* 0x000000ff02047812 */ /* 0x00afce00078ec0ff */
[----:B------:R-:W-:Y:S05]  /*0150*/  CALL.REL.NOINC `($__internal_610_$__cuda_sm20_div_u16) ;  /* 0x00000014006c7944 */ /* 0x000fea0003c00000 */
[----:B------:R-:W-:Y:S01]  /*0160*/  USHF.L.U32 UR7, UR5, 0x2, URZ ;  /* 0x0000000205077899 */ /* 0x000fe200080006ff */
[----:B------:R-:W-:Y:S01]  /*0170*/  LOP3.LUT R13, R5, 0xffff, RZ, 0xc0, !PT ;  /* 0x0000ffff050d7812 */ /* 0x000fe200078ec0ff */
[----:B------:R-:W-:Y:S01]  /*0180*/  USHF.L.U32 UR6, UR4, 0x9, URZ ;  /* 0x0000000904067899 */ /* 0x000fe200080006ff */
[----:B------:R-:W-:Y:S01]  /*0190*/  SHF.L.U32 R16, R7, 0x6, RZ ;  /* 0x0000000607107819 */ /* 0x000fe200000006ff */
[----:B------:R-:W-:Y:S01]  /*01a0*/  BSSY.RECONVERGENT B0, `(.L_x_29690) ;  /* 0x0000044000007945 */ /* 0x000fe20003800200 */
[----:B------:R-:W-:Y:S01]  /*01b0*/  LOP3.LUT R7, R5, 0x3, RZ, 0xc0, !PT ;  /* 0x0000000305077812 */ /* 0x000fe200078ec0ff */
[----:B------:R-:W-:Y:S01]  /*01c0*/  VIADD R4, R31, UR7 ;  /* 0x000000071f047c36 */ /* 0x000fe20008000000 */
[----:B------:R-:W-:Y:S01]  /*01d0*/  ISETP.GE.U32.AND P2, PT, R13, 0x2, PT ;  /* 0x000000020d00780c */ /* 0x000fe20003f46070 */
[----:B------:R-:W-:Y:S01]  /*01e0*/  VIADD R13, R41, 0xe ;  /* 0x0000000e290d7836 */ /* 0x000fe20000000000 */
[----:B------:R-:W0:Y:S01]  /*01f0*/  I2F.U32.RP R10, UR7 ;  /* 0x00000007000a7d06 */ /* 0x000e220008209000 */
[----:B------:R-:W-:-:S02]  /*0200*/  ISETP.NE.AND P3, PT, R7, 0x2, PT ;  /* 0x000000020700780c */ /* 0x000fc40003f65270 */
[C---:B------:R-:W-:Y:S02]  /*0210*/  ISETP.GE.U32.AND P0, PT, R4.reuse, 0x80, PT ;  /* 0x000000800400780c */ /* 0x040fe40003f06070 */
[----:B------:R-:W-:Y:S02]  /*0220*/  VIMNMX.U32 R6, PT, PT, R4, 0x80, !PT ;  /* 0x0000008004067848 */ /* 0x000fe40007fe0000 */
[----:B------:R-:W-:Y:S02]  /*0230*/  SEL R33, RZ, 0x1, P0 ;  /* 0x00000001ff217807 */ /* 0x000fe40000000000 */
[----:B------:R-:W-:Y:S02]  /*0240*/  IADD3 R14, PT, PT, R41, -0x1, RZ ;  /* 0xffffffff290e7810 */ /* 0x000fe40007ffe0ff */
[----:B------:R-:W-:Y:S02]  /*0250*/  IADD3 R6, PT, PT, R6, -R4, -R33 ;  /* 0x8000000406067210 */ /* 0x000fe40007ffe821 */
[----:B------:R-:W-:Y:S01]  /*0260*/  LOP3.LUT R21, R13, 0xf, RZ, 0xc0, !PT ;  /* 0x0000000f0d157812 */ /* 0x000fe200078ec0ff */
[----:B0-----:R-:W0:Y:S01]  /*0270*/  MUFU.RCP R10, R10 ;  /* 0x0000000a000a7308 */ /* 0x001e220000001000 */
[----:B------:R-:W-:-:S02]  /*0280*/  LOP3.LUT R23, R14, 0xf, RZ, 0xc0, !PT ;  /* 0x0000000f0e177812 */ /* 0x000fc400078ec0ff */
[----:B0-----:R-:W-:Y:S02]  /*0290*/  IADD3 R8, PT, PT, R10, 0xffffffe, RZ ;  /* 0x0ffffffe0a087810 */ /* 0x001fe40007ffe0ff */
[----:B------:R-:W0:Y:S03]  /*02a0*/  S2R R10, SR_CgaCtaId ;  /* 0x00000000000a7919 */ /* 0x000e260000008800 */
[----:B------:R1:W2:Y:S02]  /*02b0*/  F2I.FTZ.U32.TRUNC.NTZ R9, R8 ;  /* 0x0000000800097305 */ /* 0x0002a4000021f000 */
[----:B-1----:R-:W-:Y:S02]  /*02c0*/  IMAD.MOV.U32 R8, RZ, RZ, RZ ;  /* 0x000000ffff087224 */ /* 0x002fe400078e00ff */
[----:B--2---:R-:W-:-:S04]  /*02d0*/  IMAD.MOV R11, RZ, RZ, -R9 ;  /* 0x000000ffff0b7224 */ /* 0x004fc800078e0a09 */
[----:B------:R-:W-:-:S04]  /*02e0*/  IMAD R11, R11, UR7, RZ ;  /* 0x000000070b0b7c24 */ /* 0x000fc8000f8e02ff */
[----:B------:R-:W-:Y:S01]  /*02f0*/  IMAD.HI.U32 R9, R9, R11, R8 ;  /* 0x0000000b09097227 */ /* 0x000fe200078e0008 */
[----:B------:R-:W-:-:S05]  /*0300*/  MOV R11, 0x400 ;  /* 0x00000400000b7802 */ /* 0x000fca0000000f00 */
[----:B------:R-:W-:-:S04]  /*0310*/  IMAD.HI.U32 R12, R9, R6, RZ ;  /* 0x00000006090c7227 */ /* 0x000fc800078e00ff */
[----:B------:R-:W-:Y:S01]  /*0320*/  VIADD R32, R11, 0x880 ;  /* 0x000008800b207836 */ /* 0x000fe20000000000 */
[----:B------:R-:W-:Y:S02]  /*0330*/  IADD3 R9, PT, PT, -R12, RZ, RZ ;  /* 0x000000ff0c097210 */ /* 0x000fe40007ffe1ff */
[C---:B0-----:R-:W-:Y:S02]  /*0340*/  LEA R11, R10.reuse, R11, 0x18 ;  /* 0x0000000b0a0b7211 */ /* 0x041fe400078ec0ff */
[----:B------:R-:W-:Y:S01]  /*0350*/  LEA R32, R10, R32, 0x18 ;  /* 0x000000200a207211 */ /* 0x000fe200078ec0ff */
[----:B------:R-:W-:Y:S01]  /*0360*/  IMAD R8, R9, UR7, R6 ;  /* 0x0000000709087c24 */ /* 0x000fe2000f8e0206 */
[----:B------:R-:W-:Y:S01]  /*0370*/  LOP3.LUT R9, R31, 0x1c, RZ, 0xc0, !PT ;  /* 0x0000001c1f097812 */ /* 0x000fe200078ec0ff */
[----:B------:R-:W-:Y:S02]  /*0380*/  IMAD.SHL.U32 R6, R39, 0x10, RZ ;  /* 0x0000001027067824 */ /* 0x000fe400078e00ff */
[----:B------:R-:W-:Y:S01]  /*0390*/  IMAD.SHL.U32 R10, R0, 0x10, RZ ;  /* 0x00000010000a7824 */ /* 0x000fe200078e00ff */
[----:B------:R-:W-:Y:S01]  /*03a0*/  ISETP.GE.U32.AND P0, PT, R8, UR7, PT ;  /* 0x0000000708007c0c */ /* 0x000fe2000bf06070 */
[----:B------:R-:W-:Y:S01]  /*03b0*/  IMAD R26, R40, 0x84, R11 ;  /* 0x00000084281a7824 */ /* 0x000fe200078e020b */
[----:B------:R-:W-:Y:S01]  /*03c0*/  LOP3.LUT R6, R9, 0x180, R6, 0xf8, !PT ;  /* 0x0000018009067812 */ /* 0x000fe200078ef806 */
[----:B------:R-:W-:Y:S01]  /*03d0*/  IMAD R14, R41, 0x20, R10 ;  /* 0x00000020290e7824 */ /* 0x000fe200078e020a */
[----:B------:R-:W-:-:S02]  /*03e0*/  LOP3.LUT R9, R39, 0xf, RZ, 0xc0, !PT ;  /* 0x0000000f27097812 */ /* 0x000fc400078ec0ff */
[C---:B------:R-:W-:Y:S01]  /*03f0*/  LOP3.LUT R15, R10.reuse, R21, RZ, 0xfc, !PT ;  /* 0x000000150a0f7212 */ /* 0x040fe200078efcff */
[----:B------:R-:W-:Y:S01]  /*0400*/  IMAD R25, R41, -0x1f, R14 ;  /* 0xffffffe129197824 */ /* 0x000fe200078e020e */
[C---:B------:R-:W-:Y:S02]  /*0410*/  LOP3.LUT R13, R10.reuse, 0x8, R41, 0xfe, !PT ;  /* 0x000000080a0d7812 */ /* 0x040fe400078efe29 */
[----:B------:R-:W-:Y:S01]  /*0420*/  LOP3.LUT R17, R10, R23, RZ, 0xfc, !PT ;  /* 0x000000170a117212 */ /* 0x000fe200078efcff */
[----:B------:R-:W-:Y:S01]  /*0430*/  IMAD R25, R25, 0x4, R26 ;  /* 0x0000000419197824 */ /* 0x000fe200078e021a */
[----:B------:R-:W-:Y:S01]  /*0440*/  LEA R24, R13, R26, 0x2 ;  /* 0x0000001a0d187211 */ /* 0x000fe200078e10ff */
[----:B------:R-:W-:Y:S02]  /*0450*/  @P0 VIADD R8, R8, -UR7 ;  /* 0x8000000708080c36 */ /* 0x000fe40008000000 */
[----:B------:R-:W-:-:S03]  /*0460*/  IMAD.MOV.U32 R13, RZ, RZ, R39 ;  /* 0x000000ffff0d7224 */ /* 0x000fc600078e0027 */
[----:B------:R-:W-:Y:S01]  /*0470*/  ISETP.GE.U32.AND P1, PT, R8, UR7, PT ;  /* 0x0000000708007c0c */ /* 0x000fe2000bf26070 */
[----:B------:R-:W-:-:S05]  /*0480*/  VIADD R8, R41, 0xd ;  /* 0x0000000d29087836 */ /* 0x000fca0000000000 */
[----:B------:R-:W-:Y:S02]  /*0490*/  LOP3.LUT R19, R8, 0xf, RZ, 0xc0, !PT ;  /* 0x0000000f08137812 */ /* 0x000fe400078ec0ff */
[----:B------:R-:W-:Y:S01]  /*04a0*/  LOP3.LUT R8, R16, 0x40, R9, 0xe2, !PT ;  /* 0x0000004010087812 */ /* 0x000fe200078ee209 */
[----:B------:R-:W-:Y:S01]  /*04b0*/  IMAD R9, R9, 0x84, R11 ;  /* 0x0000008409097824 */ /* 0x000fe200078e020b */
[----:B------:R-:W-:-:S05]  /*04c0*/  LOP3.LUT R11, R10, R19, RZ, 0xfc, !PT ;  /* 0x000000130a0b7212 */ /* 0x000fca00078efcff */
[--C-:B------:R-:W-:Y:S02]  /*04d0*/  IMAD R10, R11, 0x4, R26.reuse ;  /* 0x000000040b0a7824 */ /* 0x100fe400078e021a */
[--C-:B------:R-:W-:Y:S02]  /*04e0*/  IMAD R11, R15, 0x4, R26.reuse ;  /* 0x000000040f0b7824 */ /* 0x100fe400078e021a */
[----:B------:R-:W-:Y:S01]  /*04f0*/  IMAD R26, R17, 0x4, R26 ;  /* 0x00000004111a7824 */ /* 0x000fe200078e021a */
[----:B------:R-:W-:Y:S06]  /*0500*/  @!P3 BRA `(.L_x_29691) ;  /* 0x000000000034b947 */ /* 0x000fec0003800000 */
[----:B------:R-:W0:Y:S01]  /*0510*/  S2R R18, SR_CgaCtaId ;  /* 0x0000000000127919 */ /* 0x000e220000008800 */
[----:B------:R-:W-:Y:S01]  /*0520*/  MOV R13, 0x400 ;  /* 0x00000400000d7802 */ /* 0x000fe20000000f00 */
[----:B------:R-:W-:-:S03]  /*0530*/  IMAD.MOV.U32 R16, RZ, RZ, RZ ;  /* 0x000000ffff107224 */ /* 0x000fc600078e00ff */
[----:B------:R-:W-:Y:S01]  /*0540*/  IADD3 R15, PT, PT, R13, 0xa80, RZ ;  /* 0x00000a800d0f7810 */ /* 0x000fe20007ffe0ff */
[----:B------:R-:W-:-:S03]  /*0550*/  IMAD.MOV.U32 R13, RZ, RZ, R39 ;  /* 0x000000ffff0d7224 */ /* 0x000fc600078e0027 */
[----:B0-----:R-:W-:-:S07]  /*0560*/  LEA R18, R18, R15, 0x18 ;  /* 0x0000000f12127211 */ /* 0x001fce00078ec0ff */
.L_x_29692:
[C---:B------:R-:W-:Y:S01]  /*0570*/  IMAD R15, R13.reuse, 0x4, R18 ;  /* 0x000000040d0f7824 */ /* 0x040fe200078e0212 */
[----:B------:R-:W-:Y:S01]  /*0580*/  IADD3 R16, PT, PT, R16, 0x1, RZ ;  /* 0x0000000110107810 */ /* 0x000fe20007ffe0ff */
[----:B------:R-:W-:-:S03]  /*0590*/  VIADD R13, R13, UR5 ;  /* 0x000000050d0d7c36 */ /* 0x000fc60008000000 */
[----:B------:R0:W-:Y:S01]  /*05a0*/  STS [R15], RZ ;  /* 0x000000ff0f007388 */ /* 0x0001e20000000800 */
[----:B------:R-:W-:-:S04]  /*05b0*/  LOP3.LUT R17, R16, R7, RZ, 0x3c, !PT ;  /* 0x0000000710117212 */ /* 0x000fc800078e3cff */
[----:B------:R-:W-:-:S13]  /*05c0*/  ISETP.NE.AND P3, PT, R17, 0x2, PT ;  /* 0x000000021100780c */ /* 0x000fda0003f65270 */
[----:B0-----:R-:W-:Y:S05]  /*05d0*/  @P3 BRA `(.L_x_29692) ;  /* 0xfffffffc00e43947 */ /* 0x001fea000383ffff */
.L_x_29691:
[----:B------:R-:W-:Y:S05]  /*05e0*/  BSYNC.RECONVERGENT B0 ;  /* 0x0000000000007941 */ /* 0x000fea0003800200 */
.L_x_29690:
[----:B------:R-:W-:Y:S04]  /*05f0*/  BSSY.RECONVERGENT B0, `(.L_x_29693) ;  /* 0x0000010000007945 */ /* 0x000fe80003800200 */
[----:B------:R-:W-:Y:S05]  /*0600*/  @!P2 BRA `(.L_x_29694) ;  /* 0x000000000038a947 */ /* 0x000fea0003800000 */
[----:B------:R-:W0:Y:S01]  /*0610*/  S2R R16, SR_CgaCtaId ;  /* 0x0000000000107919 */ /* 0x000e220000008800 */
[----:B------:R-:W-:-:S05]  /*0620*/  MOV R15, 0x400 ;  /* 0x00000400000f7802 */ /* 0x000fca0000000f00 */
[----:B------:R-:W-:-:S05]  /*0630*/  VIADD R15, R15, 0xa80 ;  /* 0x00000a800f0f7836 */ /* 0x000fca0000000000 */
[----:B0-----:R-:W-:-:S07]  /*0640*/  LEA R18, R16, R15, 0x18 ;  /* 0x0000000f10127211 */ /* 0x001fce00078ec0ff */
.L_x_29695:
[C---:B0-----:R-:W-:Y:S02]  /*0650*/  IMAD R17, R13.reuse, 0x4, R18 ;  /* 0x000000040d117824 */ /* 0x041fe400078e0212 */
        /* <DEDUP_REMOVED lines=9> */
.L_x_29694:
[----:B------:R-:W-:Y:S05]  /*06f0*/  BSYNC.RECONVERGENT B0 ;  /* 0x0000000000007941 */ /* 0x000fea0003800200 */
.L_x_29693:
[----:B------:R-:W-:Y:S01]  /*0700*/  ISETP.NE.U32.AND P2, PT, RZ, UR7, PT ;  /* 0x00000007ff007c0c */ /* 0x000fe2000bf45070 */
[----:B------:R-:W-:Y:S01]  /*0710*/  @P0 VIADD R12, R12, 0x1 ;  /* 0x000000010c0c0836 */ /* 0x000fe20000000000 */
[C---:B------:R-:W-:Y:S01]  /*0720*/  LOP3.LUT R21, R14.reuse, R21, RZ, 0xfc, !PT ;  /* 0x000000150e157212 */ /* 0x040fe200078efcff */
[----:B------:R-:W-:Y:S01]  /*0730*/  HFMA2 R36, -RZ, RZ, 0, 0 ;  /* 0x00000000ff247431 */ /* 0x000fe200000001ff */
[----:B------:R-:W-:Y:S01]  /*0740*/  LOP3.LUT R29, R14, R41, RZ, 0xfc, !PT ;  /* 0x000000290e1d7212 */ /* 0x000fe200078efcff */
[----:B------:R-:W-:Y:S01]  /*0750*/  @P1 VIADD R12, R12, 0x1 ;  /* 0x000000010c0c1836 */ /* 0x000fe20000000000 */
[C---:B------:R-:W-:Y:S01]  /*0760*/  LOP3.LUT R27, R14.reuse, R19, RZ, 0xfc, !PT ;  /* 0x000000130e1b7212 */ /* 0x040fe200078efcff */
[--C-:B------:R-:W-:Y:S01]  /*0770*/  IMAD R28, R21, 0x4, R32.reuse ;  /* 0x00000004151c7824 */ /* 0x100fe200078e0220 */
[C---:B------:R-:W-:Y:S01]  /*0780*/  LOP3.LUT R23, R14.reuse, R23, RZ, 0xfc, !PT ;  /* 0x000000170e177212 */ /* 0x040fe200078efcff */
[--C-:B------:R-:W-:Y:S01]  /*0790*/  IMAD R29, R29, 0x4, R32.reuse ;  /* 0x000000041d1d7824 */ /* 0x100fe200078e0220 */
[----:B------:R-:W-:Y:S01]  /*07a0*/  LOP3.LUT R13, R14, 0x8, R41, 0xfe, !PT ;  /* 0x000000080e0d7812 */ /* 0x000fe200078efe29 */
[----:B------:R-:W-:Y:S01]  /*07b0*/  IMAD R31, R31, 0x4, R32 ;  /* 0x000000041f1f7824 */ /* 0x000fe200078e0220 */
[----:B------:R-:W-:Y:S01]  /*07c0*/  LEA R27, R27, R32, 0x2 ;  /* 0x000000201b1b7211 */ /* 0x000fe200078e10ff */
[----:B------:R-:W1:Y:S01]  /*07d0*/  LDCU.64 UR8, c[0x0][0x358] ;  /* 0x00006b00ff0877ac */ /* 0x000e620008000a00 */
[----:B------:R-:W-:-:S02]  /*07e0*/  @!P2 LOP3.LUT R12, RZ, UR7, RZ, 0x33, !PT ;  /* 0x00000007ff0cac12 */ /* 0x000fc4000f8e33ff */
[----:B------:R-:W-:Y:S01]  /*07f0*/  LEA R30, R13, R32, 0x2 ;  /* 0x000000200d1e7211 */ /* 0x000fe200078e10ff */
[----:B------:R-:W-:Y:S01]  /*0800*/  IMAD R32, R23, 0x4, R32 ;  /* 0x0000000417207824 */ /* 0x000fe200078e0220 */
[----:B------:R-:W-:Y:S01]  /*0810*/  SHF.R.U32.HI R34, RZ, 0x4, R39 ;  /* 0x00000004ff227819 */ /* 0x000fe20000011627 */
[----:B------:R-:W-:Y:S01]  /*0820*/  IMAD.IADD R33, R33, 0x1, R12 ;  /* 0x0000000121217824 */ /* 0x000fe200078e020c */
[----:B------:R-:W-:-:S11]  /*0830*/  UPLOP3.LUT UP0, UPT, UPT, UPT, UPT, 0x80, 0x8 ;  /* 0x000000000008789c */ /* 0x000fd60003f0f070 */
.L_x_29704:
[----:B------:R-:W-:Y:S01]  /*0840*/  ISETP.GT.U32.AND P0, PT, R39, 0x1f, PT ;  /* 0x0000001f2700780c */ /* 0x000fe20003f04070 */
[----:B------:R-:W-:Y:S01]  /*0850*/  UPLOP3.LUT UP1, UPT, UPT, UPT, UP0, 0x80, 0x8 ;  /* 0x000000000008789c */ /* 0x000fe20003f2f000 */
[----:B------:R-:W-:Y:S11]  /*0860*/  BSSY.RECONVERGENT B0, `(.L_x_29696) ;  /* 0x000005d000007945 */ /* 0x000ff60003800200 */
[----:B-1----:R-:W-:Y:S05]  /*0870*/  @P0 BRA `(.L_x_29697) ;  /* 0x00000004006c0947 */ /* 0x002fea0003800000 */
[----:B------:R-:W-:Y:S01]  /*0880*/  LOP3.LUT R18, R33, 0x3, RZ, 0xc0, !PT ;  /* 0x0000000321127812 */ /* 0x000fe200078ec0ff */
[----:B------:R-:W-:Y:S01]  /*0890*/  BSSY.RECONVERGENT B1, `(.L_x_29698) ;  /* 0x0000024000017945 */ /* 0x000fe20003800200 */
[----:B------:R-:W-:Y:S01]  /*08a0*/  LEA R37, R3, UR6, 0x6 ;  /* 0x0000000603257c11 */ /* 0x000fe2000f8e30ff */
[----:B------:R-:W-:Y:S01]  /*08b0*/  IMAD.SHL.U32 R35, R2, 0x4, RZ ;  /* 0x0000000402237824 */ /* 0x000fe200078e00ff */
[----:B------:R-:W-:Y:S01]  /*08c0*/  ISETP.NE.AND P0, PT, R18, 0x3, PT ;  /* 0x000000031200780c */ /* 0x000fe20003f05270 */
[----:B------:R-:W-:Y:S01]  /*08d0*/  IMAD.SHL.U32 R49, R39, 0x4, RZ ;  /* 0x0000000427317824 */ /* 0x000fe200078e00ff */
[----:B------:R-:W-:Y:S01]  /*08e0*/  ISETP.GE.U32.AND P1, PT, R33, 0x3, PT ;  /* 0x000000032100780c */ /* 0x000fe20003f26070 */
[----:B------:R-:W-:-:S10]  /*08f0*/  IMAD.IADD R37, R37, 0x1, R36 ;  /* 0x0000000125257824 */ /* 0x000fd400078e0224 */
[----:B------:R-:W-:Y:S05]  /*0900*/  @!P0 BRA `(.L_x_29699) ;  /* 0x0000000000708947 */ /* 0x000fea0003800000 */
[----:B0-----:R-:W0:Y:S01]  /*0910*/  LDC.64 R16, c[0x0][0x390] ;  /* 0x0000e400ff107b82 */ /* 0x001e220000000a00 */
[----:B------:R-:W-:-:S05]  /*0920*/  IADD3 R13, PT, PT, R6, R37, RZ ;  /* 0x00000025060d7210 */ /* 0x000fca0007ffe0ff */
[----:B0-----:R-:W-:-:S06]  /*0930*/  IMAD.WIDE.U32 R12, R13, 0x4, R16 ;  /* 0x000000040d0c7825 */ /* 0x001fcc00078e0010 */
[----:B-1----:R-:W2:Y:S01]  /*0940*/  LDG.E.128 R12, desc[UR8][R12.64] ;  /* 0x000000080c0c7981 */ /* 0x002ea2000c1e1d00 */
[----:B------:R-:W-:Y:S01]  /*0950*/  ISETP.NE.AND P0, PT, R18, RZ, PT ;  /* 0x000000ff1200720c */ /* 0x000fe20003f05270 */
[----:B------:R-:W-:Y:S02]  /*0960*/  IMAD.MOV.U32 R49, RZ, RZ, R4 ;  /* 0x000000ffff317224 */ /* 0x000fe400078e0004 */
[----:B--2---:R2:W-:Y:S10]  /*0970*/  STS.128 [R31], R12 ;  /* 0x0000000c1f007388 */ /* 0x0045f40000000c00 */
[----:B------:R-:W-:Y:S05]  /*0980*/  @!P0 BRA `(.L_x_29699) ;  /* 0x0000000000508947 */ /* 0x000fea0003800000 */
[----:B------:R-:W-:Y:S01]  /*0990*/  IMAD.IADD R49, R4, 0x1, R35 ;  /* 0x0000000104317824 */ /* 0x000fe200078e0223 */
[----:B------:R-:W-:Y:S01]  /*09a0*/  ISETP.NE.AND P0, PT, R18, 0x1, PT ;  /* 0x000000011200780c */ /* 0x000fe20003f05270 */
[C---:B--2---:R-:W-:Y:S01]  /*09b0*/  IMAD.SHL.U32 R12, R4.reuse, 0x4, RZ ;  /* 0x00000004040c7824 */ /* 0x044fe200078e00ff */
[----:B------:R-:W-:Y:S02]  /*09c0*/  LOP3.LUT R13, R4, 0x1c, RZ, 0xc0, !PT ;  /* 0x0000001c040d7812 */ /* 0x000fe400078ec0ff */
[C---:B------:R-:W-:Y:S02]  /*09d0*/  SHF.L.U32 R14, R49.reuse, 0x2, RZ ;  /* 0x00000002310e7819 */ /* 0x040fe400000006ff */
[----:B------:R-:W-:Y:S02]  /*09e0*/  LOP3.LUT R15, R49, 0x1c, RZ, 0xc0, !PT ;  /* 0x0000001c310f7812 */ /* 0x000fe400078ec0ff */
[----:B------:R-:W-:Y:S02]  /*09f0*/  LOP3.LUT R12, R13, 0x180, R12, 0xf8, !PT ;  /* 0x000001800d0c7812 */ /* 0x000fe400078ef80c */
[----:B------:R-:W-:-:S03]  /*0a00*/  LOP3.LUT R14, R15, 0x180, R14, 0xf8, !PT ;  /* 0x000001800f0e7812 */ /* 0x000fc600078ef80e */
[--C-:B------:R-:W-:Y:S02]  /*0a10*/  IMAD.IADD R13, R12, 0x1, R37.reuse ;  /* 0x000000010c0d7824 */ /* 0x100fe400078e0225 */
[----:B------:R-:W-:Y:S02]  /*0a20*/  @P0 IMAD.IADD R15, R14, 0x1, R37 ;  /* 0x000000010e0f0824 */ /* 0x000fe400078e0225 */
[----:B------:R-:W-:-:S04]  /*0a30*/  IMAD.WIDE.U32 R12, R13, 0x4, R16 ;  /* 0x000000040d0c7825 */ /* 0x000fc800078e0010 */
[----:B------:R-:W-:Y:S02]  /*0a40*/  @P0 IMAD.WIDE.U32 R16, R15, 0x4, R16 ;  /* 0x000000040f100825 */ /* 0x000fe400078e0010 */
        /* <DEDUP_REMOVED lines=8> */
.L_x_29699:
[----:B-1----:R-:W-:Y:S05]  /*0ad0*/  BSYNC.RECONVERGENT B1 ;  /* 0x0000000000017941 */ /* 0x002fea0003800200 */
.L_x_29698:
[----:B------:R-:W-:Y:S05]  /*0ae0*/  @!P1 BRA `(.L_x_29697) ;  /* 0x0000000000d09947 */ /* 0x000fea0003800000 */
[----:B------:R-:W1:Y:S01]  /*0af0*/  S2R R43, SR_CgaCtaId ;  /* 0x00000000002b7919 */ /* 0x000e620000008800 */
[----:B------:R-:W3:Y:S01]  /*0b00*/  LDC R45, c[0x0][0x360] ;  /* 0x0000d800ff2d7b82 */ /* 0x000ee20000000800 */
[----:B--2-4-:R-:W-:Y:S01]  /*0b10*/  MOV R12, 0x400 ;  /* 0x00000400000c7802 */ /* 0x014fe20000000f00 */
[C---:B------:R-:W-:Y:S01]  /*0b20*/  IMAD.SHL.U32 R44, R49.reuse, 0x4, RZ ;  /* 0x00000004312c7824 */ /* 0x040fe200078e00ff */
[----:B------:R-:W-:-:S03]  /*0b30*/  IADD3 R42, PT, PT, R49, R35, RZ ;  /* 0x00000023312a7210 */ /* 0x000fc60007ffe0ff */
[----:B------:R-:W-:Y:S02]  /*0b40*/  VIADD R12, R12, 0x880 ;  /* 0x000008800c0c7836 */ /* 0x000fe40000000000 */
[C-C-:B---3--:R-:W-:Y:S02]  /*0b50*/  IMAD R47, R45.reuse, 0xc, R49.reuse ;  /* 0x0000000c2d2f7824 */ /* 0x148fe400078e0231 */
[C-C-:B------:R-:W-:Y:S02]  /*0b60*/  IMAD R46, R45.reuse, 0x30, R44.reuse ;  /* 0x000000302d2e7824 */ /* 0x140fe400078e022c */
[C---:B------:R-:W-:Y:S02]  /*0b70*/  IMAD R48, R45.reuse, 0x8, R49 ;  /* 0x000000082d307824 */ /* 0x040fe400078e0231 */
[--C-:B------:R-:W-:Y:S01]  /*0b80*/  IMAD R50, R45, 0x20, R44.reuse ;  /* 0x000000202d327824 */ /* 0x100fe200078e022c */
[----:B-1----:R-:W-:Y:S01]  /*0b90*/  LEA R43, R43, R12, 0x18 ;  /* 0x0000000c2b2b7211 */ /* 0x002fe200078ec0ff */
[----:B------:R-:W-:-:S07]  /*0ba0*/  IMAD R52, R45, 0x10, R44 ;  /* 0x000000102d347824 */ /* 0x000fce00078e022c */
.L_x_29700:
[----:B0--3--:R-:W0:Y:S01]  /*0bb0*/  LDC.64 R16, c[0x0][0x390] ;  /* 0x0000e400ff107b82 */ /* 0x009e220000000a00 */
[----:B------:R-:W-:Y:S02]  /*0bc0*/  LOP3.LUT R12, R44, 0x180, RZ, 0xc0, !PT ;  /* 0x000001802c0c7812 */ /* 0x000fe400078ec0ff */
[----:B------:R-:W-:-:S04]  /*0bd0*/  LOP3.LUT R13, R49, 0x1c, RZ, 0xc0, !PT ;  /* 0x0000001c310d7812 */ /* 0x000fc800078ec0ff */
[----:B------:R-:W-:-:S05]  /*0be0*/  IADD3 R13, PT, PT, R12, R37, R13 ;  /* 0x000000250c0d7210 */ /* 0x000fca0007ffe00d */
[----:B0-----:R-:W-:-:S06]  /*0bf0*/  IMAD.WIDE.U32 R12, R13, 0x4, R16 ;  /* 0x000000040d0c7825 */ /* 0x001fcc00078e0010 */
[----:B------:R-:W2:Y:S01]  /*0c00*/  LDG.E.128 R12, desc[UR8][R12.64] ;  /* 0x000000080c0c7981 */ /* 0x000ea2000c1e1d00 */
[----:B------:R-:W-:Y:S02]  /*0c10*/  LOP3.LUT R20, R52, 0x180, RZ, 0xc0, !PT ;  /* 0x0000018034147812 */ /* 0x000fe400078ec0ff */
[----:B------:R-:W-:Y:S02]  /*0c20*/  LOP3.LUT R19, R42, 0x1c, RZ, 0xc0, !PT ;  /* 0x0000001c2a137812 */ /* 0x000fe400078ec0ff */
[----:B------:R-:W-:Y:S02]  /*0c30*/  LOP3.LUT R21, R48, 0x1c, RZ, 0xc0, !PT ;  /* 0x0000001c30157812 */ /* 0x000fe400078ec0ff */
[----:B------:R-:W-:Y:S02]  /*0c40*/  IADD3 R19, PT, PT, R20, R37, R19 ;  /* 0x0000002514137210 */ /* 0x000fe40007ffe013 */
[----:B------:R-:W-:Y:S02]  /*0c50*/  LOP3.LUT R20, R50, 0x180, RZ, 0xc0, !PT ;  /* 0x0000018032147812 */ /* 0x000fe400078ec0ff */
[----:B------:R-:W-:Y:S01]  /*0c60*/  LOP3.LUT R51, R46, 0x180, RZ, 0xc0, !PT ;  /* 0x000001802e337812 */ /* 0x000fe200078ec0ff */
[----:B------:R-:W-:Y:S01]  /*0c70*/  IMAD.WIDE.U32 R22, R19, 0x4, R16 ;  /* 0x0000000413167825 */ /* 0x000fe200078e0010 */
[----:B------:R-:W-:-:S02]  /*0c80*/  LOP3.LUT R53, R47, 0x1c, RZ, 0xc0, !PT ;  /* 0x0000001c2f357812 */ /* 0x000fc400078ec0ff */
[----:B------:R-:W-:Y:S02]  /*0c90*/  IADD3 R18, PT, PT, R43, R44, RZ ;  /* 0x0000002c2b127210 */ /* 0x000fe40007ffe0ff */
[-C--:B------:R-:W-:Y:S02]  /*0ca0*/  IADD3 R19, PT, PT, R20, R37.reuse, R21 ;  /* 0x0000002514137210 */ /* 0x080fe40007ffe015 */
[----:B------:R-:W-:-:S05]  /*0cb0*/  IADD3 R21, PT, PT, R51, R37, R53 ;  /* 0x0000002533157210 */ /* 0x000fca0007ffe035 */
[--C-:B------:R-:W-:Y:S01]  /*0cc0*/  IMAD.WIDE.U32 R20, R21, 0x4, R16.reuse ;  /* 0x0000000415147825 */ /* 0x100fe200078e0010 */
[----:B--2---:R0:W-:Y:S03]  /*0cd0*/  STS.128 [R18], R12 ;  /* 0x0000000c12007388 */ /* 0x0041e60000000c00 */
[----:B0-----:R-:W-:Y:S01]  /*0ce0*/  IMAD.WIDE.U32 R18, R19, 0x4, R16 ;  /* 0x0000000413127825 */ /* 0x001fe200078e0010 */
[----:B------:R-:W2:Y:S05]  /*0cf0*/  LDG.E.128 R12, desc[UR8][R22.64] ;  /* 0x00000008160c7981 */ /* 0x000eaa000c1e1d00 */
[----:B------:R-:W3:Y:S04]  /*0d00*/  LDG.E.128 R16, desc[UR8][R18.64] ;  /* 0x0000000812107981 */ /* 0x000ee8000c1e1d00 */
[----:B------:R-:W4:Y:S01]  /*0d10*/  LDG.E.128 R20, desc[UR8][R20.64] ;  /* 0x0000000814147981 */ /* 0x000f22000c1e1d00 */
[----:B------:R-:W-:Y:S01]  /*0d20*/  IMAD.IADD R51, R43, 0x1, R52 ;  /* 0x000000012b337824 */ /* 0x000fe200078e0234 */
[--C-:B------:R-:W-:Y:S01]  /*0d30*/  IADD3 R49, PT, PT, R35, R49, R35.reuse ;  /* 0x0000003123317210 */ /* 0x100fe20007ffe023 */
[----:B------:R-:W-:Y:S01]  /*0d40*/  IMAD.IADD R53, R43, 0x1, R50 ;  /* 0x000000012b357824 */ /* 0x000fe200078e0232 */
[C---:B------:R-:W-:Y:S01]  /*0d50*/  LEA R47, R45.reuse, R47, 0x4 ;  /* 0x0000002f2d2f7211 */ /* 0x040fe200078e20ff */
[----:B------:R-:W-:Y:S01]  /*0d60*/  IMAD R48, R45, 0x10, R48 ;  /* 0x000000102d307824 */ /* 0x000fe200078e0230 */
[----:B------:R-:W-:Y:S01]  /*0d70*/  IADD3 R49, PT, PT, R35, R49, R35 ;  /* 0x0000003123317210 */ /* 0x000fe20007ffe023 */
[C---:B------:R-:W-:Y:S01]  /*0d80*/  IMAD R50, R45.reuse, 0x40, R50 ;  /* 0x000000402d327824 */ /* 0x040fe200078e0232 */
[C---:B------:R-:W-:Y:S01]  /*0d90*/  LEA R52, R45.reuse, R52, 0x6 ;  /* 0x000000342d347211 */ /* 0x040fe200078e30ff */
[----:B------:R-:W-:Y:S01]  /*0da0*/  IMAD R42, R45, 0x10, R42 ;  /* 0x000000102d2a7824 */ /* 0x000fe200078e022a */
[----:B------:R-:W-:Y:S01]  /*0db0*/  ISETP.GE.U32.AND P0, PT, R49, 0x80, PT ;  /* 0x000000803100780c */ /* 0x000fe20003f06070 */
[----:B------:R-:W-:Y:S01]  /*0dc0*/  IMAD R44, R45, 0x40, R44 ;  /* 0x000000402d2c7824 */ /* 0x000fe200078e022c */
[----:B--2---:R0:W-:Y:S04]  /*0dd0*/  STS.128 [R51], R12 ;  /* 0x0000000c33007388 */ /* 0x0041e80000000c00 */
[----:B---3--:R3:W-:Y:S01]  /*0de0*/  STS.128 [R53], R16 ;  /* 0x0000001035007388 */ /* 0x0087e20000000c00 */
[----:B0-----:R-:W-:-:S02]  /*0df0*/  IMAD.IADD R12, R43, 0x1, R46 ;  /* 0x000000012b0c7824 */ /* 0x001fc400078e022e */
[----:B------:R-:W-:-:S03]  /*0e00*/  IMAD R46, R45, 0x40, R46 ;  /* 0x000000402d2e7824 */ /* 0x000fc600078e022e */
[----:B----4-:R3:W-:Y:S01]  /*0e10*/  STS.128 [R12], R20 ;  /* 0x000000140c007388 */ /* 0x0107e20000000c00 */
[----:B------:R-:W-:Y:S05]  /*0e20*/  @!P0 BRA `(.L_x_29700) ;  /* 0xfffffffc00608947 */ /* 0x000fea000383ffff */
.L_x_29697:
[----:B-1----:R-:W-:Y:S05]  /*0e30*/  BSYNC.RECONVERGENT B0 ;  /* 0x0000000000007941 */ /* 0x002fea0003800200 */
.L_x_29696:
[----:B------:R-:W-:Y:S01]  /*0e40*/  IMAD R36, R3, 0x40, R36 ;  /* 0x0000004003247824 */ /* 0x000fe200078e0224 */
[----:B------:R-:W-:-:S06]  /*0e50*/  UMOV UR4, URZ ;  /* 0x000000ff00047c82 */ /* 0x000fcc0008000000 */
.L_x_29703:
[----:B------:R-:W-:Y:S01]  /*0e60*/  BSSY.RECONVERGENT B0, `(.L_x_29701) ;  /* 0x000000d000007945 */ /* 0x000fe20003800200 */
[----:B---34-:R-:W-:Y:S01]  /*0e70*/  IADD3 R19, PT, PT, R8, UR4, RZ ;  /* 0x0000000408137c10 */ /* 0x018fe2000fffe0ff */
[----:B012---:R-:W-:-:S07]  /*0e80*/  IMAD.MOV.U32 R15, RZ, RZ, R34 ;  /* 0x000000ffff0f7224 */ /* 0x007fce00078e0022 */
.L_x_29702:
        /* <DEDUP_REMOVED lines=11> */
.L_x_29701:
[----:B------:R-:W-:Y:S01]  /*0f40*/  BAR.SYNC.DEFER_BLOCKING 0x0 ;  /* 0x0000000000007b1d */ /* 0x000fe20000010000 */
[----:B------:R-:W-:-:S05]  /*0f50*/  ISETP.NE.AND P0, PT, R0, RZ, PT ;  /* 0x000000ff0000720c */ /* 0x000fca0003f05270 */
[----:B0-----:R-:W-:Y:S04]  /*0f60*/  LDS R12, [R29] ;  /* 0x000000001d0c7984 */ /* 0x001fe80000000800 */
[----:B------:R-:W0:Y:S04]  /*0f70*/  LDS R15, [R25] ;  /* 0x00000000190f7984 */ /* 0x000e280000000800 */
[----:B------:R-:W-:Y:S04]  /*0f80*/  LDS R13, [R29+0x4] ;  /* 0x000004001d0d7984 */ /* 0x000fe80000000800 */
[----:B------:R-:W1:Y:S04]  /*0f90*/  LDS R45, [R25+0x4] ;  /* 0x00000400192d7984 */ /* 0x000e680000000800 */
[----:B------:R-:W-:Y:S04]  /*0fa0*/  LDS R14, [R29+0x8] ;  /* 0x000008001d0e7984 */ /* 0x000fe80000000800 */
[----:B------:R-:W2:Y:S04]  /*0fb0*/  LDS R47, [R25+0x8] ;  /* 0x00000800192f7984 */ /* 0x000ea80000000800 */
[----:B------:R-:W-:Y:S04]  /*0fc0*/  LDS R46, [R29+0xc] ;  /* 0x00000c001d2e7984 */ /* 0x000fe80000000800 */
[----:B------:R-:W3:Y:S04]  /*0fd0*/  LDS R43, [R25+0xc] ;  /* 0x00000c00192b7984 */ /* 0x000ee80000000800 */
[----:B------:R-:W-:Y:S04]  /*0fe0*/  LDS R37, [R29+0x10] ;  /* 0x000010001d257984 */ /* 0x000fe80000000800 */
[----:B------:R-:W4:Y:S04]  /*0ff0*/  LDS R44, [R25+0x10] ;  /* 0x00001000192c7984 */ /* 0x000f280000000800 */
[----:B------:R-:W-:Y:S04]  /*1000*/  LDS R35, [R29+0x14] ;  /* 0x000014001d237984 */ /* 0x000fe80000000800 */
[----:B------:R-:W5:Y:S01]  /*1010*/  LDS R42, [R25+0x14] ;  /* 0x00001400192a7984 */ /* 0x000f620000000800 */
[----:B0-----:R-:W-:-:S03]  /*1020*/  IMAD R16, R12, R15, RZ ;  /* 0x0000000f0c107224 */ /* 0x001fc600078e02ff */
[----:B------:R-:W-:Y:S04]  /*1030*/  LDS R22, [R29+0x18] ;  /* 0x000018001d167984 */ /* 0x000fe80000000800 */
[----:B------:R-:W0:Y:S01]  /*1040*/  LDS R23, [R25+0x18] ;  /* 0x0000180019177984 */ /* 0x000e220000000800 */
[----:B-1----:R-:W-:-:S03]  /*1050*/  IMAD R13, R13, R45, R16 ;  /* 0x0000002d0d0d7224 */ /* 0x002fc600078e0210 */
[----:B------:R-:W-:Y:S04]  /*1060*/  LDS R20, [R29+0x1c] ;  /* 0x00001c001d147984 */ /* 0x000fe80000000800 */
[----:B------:R-:W1:Y:S01]  /*1070*/  LDS R21, [R25+0x1c] ;  /* 0x00001c0019157984 */ /* 0x000e620000000800 */
[----:B--2---:R-:W-:-:S03]  /*1080*/  IMAD R47, R14, R47, R13 ;  /* 0x0000002f0e2f7224 */ /* 0x004fc600078e020d */
[----:B------:R-:W-:Y:S04]  /*1090*/  LDS R19, [R30] ;  /* 0x000000001e137984 */ /* 0x000fe80000000800 */
[----:B------:R-:W2:Y:S01]  /*10a0*/  LDS R12, [R24] ;  /* 0x00000000180c7984 */ /* 0x000ea20000000800 */
[----:B---3--:R-:W-:-:S03]  /*10b0*/  IMAD R47, R46, R43, R47 ;  /* 0x0000002b2e2f7224 */ /* 0x008fc600078e022f */
[----:B------:R-:W-:Y:S04]  /*10c0*/  LDS R18, [R29+0x24] ;  /* 0x000024001d127984 */ /* 0x000fe80000000800 */
[----:B------:R-:W3:Y:S01]  /*10d0*/  LDS R17, [R25+0x24] ;  /* 0x0000240019117984 */ /* 0x000ee20000000800 */
[----:B----4-:R-:W-:-:S03]  /*10e0*/  IMAD R47, R37, R44, R47 ;  /* 0x0000002c252f7224 */ /* 0x010fc600078e022f */
[----:B------:R-:W-:Y:S04]  /*10f0*/  LDS R15, [R29+0x28] ;  /* 0x000028001d0f7984 */ /* 0x000fe80000000800 */
[----:B------:R-:W4:Y:S01]  /*1100*/  LDS R16, [R25+0x28] ;  /* 0x0000280019107984 */ /* 0x000f220000000800 */
[----:B-----5:R-:W-:-:S03]  /*1110*/  IMAD R47, R35, R42, R47 ;  /* 0x0000002a232f7224 */ /* 0x020fc600078e022f */
[----:B------:R-:W-:Y:S04]  /*1120*/  LDS R13, [R29+0x2c] ;  /* 0x00002c001d0d7984 */ /* 0x000fe80000000800 */
[----:B------:R-:W5:Y:S01]  /*1130*/  LDS R14, [R25+0x2c] ;  /* 0x00002c00190e7984 */ /* 0x000f620000000800 */
[----:B0-----:R-:W-:Y:S01]  /*1140*/  IMAD R47, R22, R23, R47 ;  /* 0x00000017162f7224 */ /* 0x001fe200078e022f */
[----:B------:R-:W0:Y:S02]  /*1150*/  @!P0 S2R R45, SR_CgaCtaId ;  /* 0x00000000002d8919 */ /* 0x000e240000008800 */
[----:B------:R-:W-:Y:S01]  /*1160*/  LDS R43, [R29+0x30] ;  /* 0x000030001d2b7984 */ /* 0x000fe20000000800 */
[----:B-1----:R-:W-:Y:S01]  /*1170*/  IMAD R20, R20, R21, R47 ;  /* 0x0000001514147224 */ /* 0x002fe200078e022f */
[----:B------:R-:W-:-:S02]  /*1180*/  @!P0 MOV R21, 0x400 ;  /* 0x0000040000158802 */ /* 0x000fc40000000f00 */
[----:B------:R-:W1:Y:S03]  /*1190*/  LDS R46, [R25+0x30] ;  /* 0x00003000192e7984 */ /* 0x000e660000000800 */
[----:B------:R-:W-:Y:S01]  /*11a0*/  @!P0 VIADD R48, R21, 0xa80 ;  /* 0x00000a8015308836 */ /* 0x000fe20000000000 */
[----:B------:R-:W-:Y:S01]  /*11b0*/  LDS R44, [R27] ;  /* 0x000000001b2c7984 */ /* 0x000fe20000000800 */
[----:B--2---:R-:W-:Y:S02]  /*11c0*/  IMAD R12, R19, R12, R20 ;  /* 0x0000000c130c7224 */ /* 0x004fe400078e0214 */
[----:B------:R-:W-:Y:S01]  /*11d0*/  VIADD R20, R40, UR4 ;  /* 0x0000000428147c36 */ /* 0x000fe20008000000 */
[----:B------:R-:W2:Y:S01]  /*11e0*/  LDS R37, [R10] ;  /* 0x000000000a257984 */ /* 0x000ea20000000800 */
[----:B------:R-:W-:Y:S02]  /*11f0*/  UIADD3 UR4, UPT, UPT, UR4, 0x10, URZ ;  /* 0x0000001004047890 */ /* 0x000fe4000fffe0ff */
[----:B------:R-:W-:Y:S01]  /*1200*/  IMAD R20, R20, 0x4, R41 ;  /* 0x0000000414147824 */ /* 0x000fe200078e0229 */
[----:B------:R-:W-:Y:S01]  /*1210*/  LDS R35, [R28] ;  /* 0x000000001c237984 */ /* 0x000fe20000000800 */
[----:B---3--:R-:W-:Y:S01]  /*1220*/  IMAD R12, R18, R17, R12 ;  /* 0x00000011120c7224 */ /* 0x008fe200078e020c */
[----:B------:R-:W-:-:S02]  /*1230*/  UISETP.GE.U32.AND UP0, UPT, UR4, 0x40, UPT ;  /* 0x000000400400788c */ /* 0x000fc4000bf06070 */
[----:B------:R-:W3:Y:S04]  /*1240*/  LDS R42, [R11] ;  /* 0x000000000b2a7984 */ /* 0x000ee80000000800 */
[----:B------:R-:W-:Y:S01]  /*1250*/  LDS R22, [R32] ;  /* 0x0000000020167984 */ /* 0x000fe20000000800 */
[----:B----4-:R-:W-:-:S03]  /*1260*/  IMAD R12, R15, R16, R12 ;  /* 0x000000100f0c7224 */ /* 0x010fc600078e020c */
[----:B------:R-:W4:Y:S01]  /*1270*/  LDS R23, [R26] ;  /* 0x000000001a177984 */ /* 0x000f220000000800 */
[----:B0-----:R-:W-:Y:S01]  /*1280*/  @!P0 LEA R45, R45, R48, 0x18 ;  /* 0x000000302d2d8211 */ /* 0x001fe200078ec0ff */
[----:B-----5:R-:W-:-:S03]  /*1290*/  IMAD R12, R13, R14, R12 ;  /* 0x0000000e0d0c7224 */ /* 0x020fc600078e020c */
[----:B------:R-:W-:-:S05]  /*12a0*/  @!P0 LEA R15, R20, R45, 0x2 ;  /* 0x0000002d140f8211 */ /* 0x000fca00078e10ff */
[----:B------:R-:W-:Y:S01]  /*12b0*/  @!P0 LDS R13, [R15] ;  /* 0x000000000f0d8984 */ /* 0x000fe20000000800 */
[----:B-1----:R-:W-:-:S04]  /*12c0*/  IMAD R12, R43, R46, R12 ;  /* 0x0000002e2b0c7224 */ /* 0x002fc800078e020c */
[----:B--2---:R-:W-:-:S04]  /*12d0*/  IMAD R12, R44, R37, R12 ;  /* 0x000000252c0c7224 */ /* 0x004fc800078e020c */
[----:B---3--:R-:W-:-:S04]  /*12e0*/  IMAD R12, R35, R42, R12 ;  /* 0x0000002a230c7224 */ /* 0x008fc800078e020c */
[----:B----4-:R-:W-:-:S05]  /*12f0*/  IMAD R22, R22, R23, R12 ;  /* 0x0000001716167224 */ /* 0x010fca00078e020c */
[----:B------:R-:W0:Y:S02]  /*1300*/  SHFL.DOWN PT, R12, R22, 0x1, 0x1e1f ;  /* 0x083e1f00160c7f89 */ /* 0x000e2400000e0000 */
[----:B0-----:R-:W-:-:S05]  /*1310*/  @!P0 IADD3 R12, PT, PT, R13, R12, R22 ;  /* 0x0000000c0d0c8210 */ /* 0x001fca0007ffe016 */
[----:B------:R1:W-:Y:S01]  /*1320*/  @!P0 STS [R15], R12 ;  /* 0x0000000c0f008388 */ /* 0x0003e20000000800 */
[----:B------:R-:W-:Y:S05]  /*1330*/  BRA.U !UP0, `(.L_x_29703) ;  /* 0xfffffff908c87547 */ /* 0x000fea000b83ffff */
[----:B------:R-:W-:Y:S01]  /*1340*/  IMAD.MOV.U32 R36, RZ, RZ, 0x20 ;  /* 0x00000020ff247424 */ /* 0x000fe200078e00ff */
[----:B------:R-:W-:Y:S01]  /*1350*/  UPLOP3.LUT UP0, UPT, UPT, UPT, UPT, 0x40, 0x4 ;  /* 0x000000000004789c */ /* 0x000fe20003f0e870 */
[----:B------:R-:W-:Y:S10]  /*1360*/  BRA.U UP1, `(.L_x_29704) ;  /* 0xfffffff501347547 */ /* 0x000ff4000b83ffff */
[----:B------:R-:W-:Y:S01]  /*1370*/  BAR.SYNC.DEFER_BLOCKING 0x0 ;  /* 0x0000000000007b1d */ /* 0x000fe20000010000 */
[----:B------:R-:W-:Y:S02]  /*1380*/  ISETP.NE.AND P0, PT, R7, 0x2, PT ;  /* 0x000000020700780c */ /* 0x000fe40003f05270 */
[----:B------:R-:W-:-:S03]  /*1390*/  LOP3.LUT R5, R5, 0xffff, RZ, 0xc0, !PT ;  /* 0x0000ffff05057812 */ /* 0x000fc600078ec0ff */
[----:B------:R-:W-:Y:S01]  /*13a0*/  BSSY.RECONVERGENT B0, `(.L_x_29705) ;  /* 0x0000014000007945 */ /* 0x000fe20003800200 */
[----:B------:R-:W-:-:S07]  /*13b0*/  ISETP.GE.U32.AND P1, PT, R5, 0x2, PT ;  /* 0x000000020500780c */ /* 0x000fce0003f26070 */
[----:B------:R-:W-:Y:S06]  /*13c0*/  @!P0 BRA `(.L_x_29706) ;  /* 0x0000000000448947 */ /* 0x000fec0003800000 */
[----:B------:R-:W1:Y:S01]  /*13d0*/  S2R R4, SR_CgaCtaId ;  /* 0x0000000000047919 */ /* 0x000e620000008800 */
[----:B------:R-:W0:Y:S01]  /*13e0*/  LDC.64 R8, c[0x0][0x3a0] ;  /* 0x0000e800ff087b82 */ /* 0x000e220000000a00 */
[----:B------:R-:W-:Y:S01]  /*13f0*/  MOV R0, 0x400 ;  /* 0x0000040000007802 */ /* 0x000fe20000000f00 */
[----:B------:R-:W-:-:S04]  /*1400*/  HFMA2 R6, -RZ, RZ, 0, 0 ;  /* 0x00000000ff067431 */ /* 0x000fc800000001ff */
[----:B------:R-:W-:Y:S02]  /*1410*/  VIADD R3, R0, 0xa80 ;  /* 0x00000a8000037836 */ /* 0x000fe40000000000 */
[----:B------:R-:W-:-:S03]  /*1420*/  VIADD R0, R38, UR6 ;  /* 0x0000000626007c36 */ /* 0x000fc60008000000 */
[----:B-1----:R-:W-:-:S07]  /*1430*/  LEA R12, R4, R3, 0x18 ;  /* 0x00000003040c7211 */ /* 0x002fce00078ec0ff */
.L_x_29707:
[----:B--2---:R-:W-:Y:S02]  /*1440*/  IMAD R3, R39, 0x4, R12 ;  /* 0x0000000427037824 */ /* 0x004fe400078e020c */
[----:B------:R-:W-:-:S04]  /*1450*/  IMAD.IADD R5, R0, 0x1, R39 ;  /* 0x0000000100057824 */ /* 0x000fc800078e0227 */
[----:B------:R-:W1:Y:S01]  /*1460*/  LDS R3, [R3] ;  /* 0x0000000003037984 */ /* 0x000e620000000800 */
[----:B------:R-:W-:Y:S02]  /*1470*/  VIADD R6, R6, 0x1 ;  /* 0x0000000106067836 */ /* 0x000fe40000000000 */
[----:B0-----:R-:W-:-:S03]  /*1480*/  IMAD.WIDE.U32 R4, R5, 0x4, R8 ;  /* 0x0000000405047825 */ /* 0x001fc600078e0008 */
[----:B------:R-:W-:-:S04]  /*1490*/  LOP3.LUT R10, R6, R7, RZ, 0x3c, !PT ;  /* 0x00000007060a7212 */ /* 0x000fc800078e3cff */
[----:B------:R-:W-:Y:S02]  /*14a0*/  ISETP.NE.AND P0, PT, R10, 0x2, PT ;  /* 0x000000020a00780c */ /* 0x000fe40003f05270 */
[----:B------:R-:W-:Y:S01]  /*14b0*/  IADD3 R39, PT, PT, R39, UR5, RZ ;  /* 0x0000000527277c10 */ /* 0x000fe2000fffe0ff */
[----:B-1----:R2:W-:Y:S10]  /*14c0*/  REDG.E.ADD.STRONG.GPU desc[UR8][R4.64], R3 ;  /* 0x000000030400798e */ /* 0x0025f4000c12e108 */
[----:B------:R-:W-:Y:S05]  /*14d0*/  @P0 BRA `(.L_x_29707) ;  /* 0xfffffffc00d80947 */ /* 0x000fea000383ffff */
.L_x_29706:
[----:B------:R-:W-:Y:S05]  /*14e0*/  BSYNC.RECONVERGENT B0 ;  /* 0x0000000000007941 */ /* 0x000fea0003800200 */
.L_x_29705:
[----:B------:R-:W-:Y:S05]  /*14f0*/  @!P1 EXIT ;  /* 0x000000000000994d */ /* 0x000fea0003800000 */
[----:B------:R-:W0:Y:S01]  /*1500*/  S2UR UR5, SR_CgaCtaId ;  /* 0x00000000000579c3 */ /* 0x000e220000008800 */
[----:B------:R-:W-:Y:S01]  /*1510*/  UMOV UR4, 0x400 ;  /* 0x0000040000047882 */ /* 0x000fe20000000000 */
[----:B--2---:R-:W-:Y:S01]  /*1520*/  IADD3 R3, PT, PT, R38, UR6, R39 ;  /* 0x0000000626037c10 */ /* 0x004fe2000fffe027 */
[----:B------:R-:W-:-:S05]  /*1530*/  UIADD3 UR4, UPT, UPT, UR4, 0xa80, URZ ;  /* 0x00000a8004047890 */ /* 0x000fca000fffe0ff */
[----:B------:R-:W2:Y:S01]  /*1540*/  LDC.64 R18, c[0x0][0x3a0] ;  /* 0x0000e800ff127b82 */ /* 0x000ea20000000a00 */
[----:B0-----:R-:W-:-:S06]  /*1550*/  ULEA UR4, UR5, UR4, 0x18 ;  /* 0x0000000405047291 */ /* 0x001fcc000f8ec0ff */
[----:B------:R-:W-:Y:S01]  /*1560*/  LEA R0, R39, UR4, 0x2 ;  /* 0x0000000427007c11 */ /* 0x000fe2000f8e10ff */
[----:B--2---:R-:W-:-:S04]  /*1570*/  IMAD.WIDE.U32 R4, R2, 0x4, R18 ;  /* 0x0000000402047825 */ /* 0x004fc800078e0012 */
[----:B------:R-:W-:-:S04]  /*1580*/  IMAD.WIDE.U32 R6, R2, 0x8, R18 ;  /* 0x0000000802067825 */ /* 0x000fc800078e0012 */
[----:B------:R-:W-:-:S07]  /*1590*/  IMAD.WIDE.U32 R8, R2, 0xc, R18 ;  /* 0x0000000c02087825 */ /* 0x000fce00078e0012 */
.L_x_29708:
[----:B------:R-:W0:Y:S01]  /*15a0*/  LDC R29, c[0x0][0x360] ;  /* 0x0000d800ff1d7b82 */ /* 0x000e220000000800 */
[----:B------:R-:W-:Y:S01]  /*15b0*/  IMAD.SHL.U32 R26, R2, 0x4, RZ ;  /* 0x00000004021a7824 */ /* 0x000fe200078e00ff */
[----:B--2---:R-:W2:Y:S01]  /*15c0*/  LDS R21, [R0] ;  /* 0x0000000000157984 */ /* 0x004ea20000000800 */
[----:B------:R-:W-:-:S04]  /*15d0*/  IMAD.WIDE R16, R3, 0x4, R18 ;  /* 0x0000000403107825 */ /* 0x000fc800078e0212 */
[----:B------:R-:W-:Y:S02]  /*15e0*/  IMAD.IADD R20, R0, 0x1, R26 ;  /* 0x0000000100147824 */ /* 0x000fe400078e021a */
[----:B------:R-:W-:-:S03]  /*15f0*/  IMAD.WIDE R10, R3, 0x4, R4 ;  /* 0x00000004030a7825 */ /* 0x000fc600078e0204 */
[----:B------:R-:W3:Y:S01]  /*1600*/  LDS R23, [R20] ;  /* 0x0000000014177984 */ /* 0x000ee20000000800 */
[----:B-1----:R-:W-:-:S04]  /*1610*/  IMAD.WIDE R12, R3, 0x4, R6 ;  /* 0x00000004030c7825 */ /* 0x002fc800078e0206 */
[----:B------:R-:W-:Y:S01]  /*1620*/  IMAD.WIDE R14, R3, 0x4, R8 ;  /* 0x00000004030e7825 */ /* 0x000fe200078e0208 */
[----:B0-----:R-:W-:-:S03]  /*1630*/  LEA R22, R29, R0, 0x3 ;  /* 0x000000001d167211 */ /* 0x001fc600078e18ff */
[----:B------:R-:W-:Y:S02]  /*1640*/  IMAD R24, R29, 0xc, R0 ;  /* 0x0000000c1d187824 */ /* 0x000fe400078e0200 */
[----:B------:R-:W0:Y:S04]  /*1650*/  LDS R25, [R22] ;  /* 0x0000000016197984 */ /* 0x000e280000000800 */
[----:B------:R-:W1:Y:S01]  /*1660*/  LDS R27, [R24] ;  /* 0x00000000181b7984 */ /* 0x000e620000000800 */
[----:B------:R-:W-:-:S05]  /*1670*/  IMAD.IADD R39, R39, 0x1, R26 ;  /* 0x0000000127277824 */ /* 0x000fca00078e021a */
[----:B------:R-:W-:Y:S01]  /*1680*/  ISETP.GE.U32.AND P0, PT, R39, 0x100, PT ;  /* 0x000001002700780c */ /* 0x000fe20003f06070 */
[----:B--2---:R2:W-:Y:S01]  /*1690*/  REDG.E.ADD.STRONG.GPU desc[UR8][R16.64], R21 ;  /* 0x000000151000798e */ /* 0x0045e2000c12e108 */
[----:B------:R-:W-:Y:S01]  /*16a0*/  IMAD.IADD R3, R3, 0x1, R26 ;  /* 0x0000000103037824 */ /* 0x000fe200078e021a */
[----:B------:R-:W-:Y:S02]  /*16b0*/  LEA R0, R29, R0, 0x4 ;  /* 0x000000001d007211 */ /* 0x000fe400078e20ff */
[----:B---3--:R2:W-:Y:S04]  /*16c0*/  REDG.E.ADD.STRONG.GPU desc[UR8][R10.64], R23 ;  /* 0x000000170a00798e */ /* 0x0085e8000c12e108 */
[----:B0-----:R2:W-:Y:S04]  /*16d0*/  REDG.E.ADD.STRONG.GPU desc[UR8][R12.64], R25 ;  /* 0x000000190c00798e */ /* 0x0015e8000c12e108 */
[----:B-1----:R2:W-:Y:S01]  /*16e0*/  REDG.E.ADD.STRONG.GPU desc[UR8][R14.64], R27 ;  /* 0x0000001b0e00798e */ /* 0x0025e2000c12e108 */
[----:B------:R-:W-:Y:S05]  /*16f0*/  @!P0 BRA `(.L_x_29708) ;  /* 0xfffffffc00a88947 */ /* 0x000fea000383ffff */
[----:B------:R-:W-:Y:S05]  /*1700*/  EXIT ;  /* 0x000000000000794d */ /* 0x000fea0003800000 */
        .weak           $__internal_610_$__cuda_sm20_div_u16
        .type           $__internal_610_$__cuda_sm20_div_u16,@function
        .size           $__internal_610_$__cuda_sm20_div_u16,(.L_x_39113 - $__internal_610_$__cuda_sm20_div_u16)
$__internal_610_$__cuda_sm20_div_u16:
        /* <DEDUP_REMOVED lines=13> */
[----:B------:R-:W-:-:S06]  /*17e0*/  FMUL.RZ R6, R5, R6 ;  /* 0x0000000605067220 */ /* 0x000fcc000040c000 */
[----:B------:R-:W0:Y:S02]  /*17f0*/  F2I.U32.TRUNC.NTZ R6, R6 ;  /* 0x0000000600067305 */ /* 0x000e24000020f000 */
[----:B0-----:R-:W-:Y:S02]  /*1800*/  LOP3.LUT R5, R6, 0xffff, RZ, 0xc0, !PT ;  /* 0x0000ffff06057812 */ /* 0x001fe400078ec0ff */
[----:B------:R-:W-:Y:S01]  /*1810*/  @!P0 MOV R5, 0xffffffff ;  /* 0xffffffff00058802 */ /* 0x000fe20000000f00 */
[----:B------:R-:W-:Y:S06]  /*1820*/  RET.REL.NODEC R8 `(_Z9cuda_gemmIiLi128ELi1ELi1ELi512ELi128ELi128ELi64ELi1ELi1EEviiiPT_S1_S1_iii) ;  /* 0xffffffe408f47950 */ /* 0x000fec0003c3ffff */
.L_x_29709:
        /* <DEDUP_REMOVED lines=13> */
.L_x_39113:


//--------------------- .text._Z9cuda_gemmIiLi128ELi1ELi1ELi512ELi128ELi128ELi64ELi1ELi0EEviiiPT_S1_S1_iii --------------------------
	.section	.text._Z9cuda_gemmIiLi128ELi1ELi1ELi512ELi128ELi128ELi64ELi1ELi0EEviiiPT_S1_S1_iii,"ax",@progbits
	.align	128
        .global         _Z9cuda_gemmIiLi128ELi1ELi1ELi512ELi128ELi128ELi64ELi1ELi0EEviiiPT_S1_S1_iii
        .type           _Z9cuda_gemmIiLi128ELi1ELi1ELi512ELi128ELi128ELi64ELi1ELi0EEviiiPT_S1_S1_iii,@function
        .size           _Z9cuda_gemmIiLi128ELi1ELi1ELi512ELi128ELi128ELi64ELi1ELi0EEviiiPT_S1_S1_iii,(.L_x_39115 - _Z9cuda_gemmIiLi128ELi1ELi1ELi512ELi128ELi128ELi64ELi1ELi0EEviiiPT_S1_S1_iii)
        .other          _Z9cuda_gemmIiLi128ELi1ELi1ELi512ELi128ELi128ELi64ELi1ELi0EEviiiPT_S1_S1_iii,@"STO_CUDA_ENTRY STV_DEFAULT"
_Z9cuda_gemmIiLi128ELi1ELi1ELi512ELi128ELi128ELi64ELi1ELi0EEviiiPT_S1_S1_iii:
.text._Z9cuda_gemmIiLi128ELi1ELi1ELi512ELi128ELi128ELi64ELi1ELi0EEviiiPT_S1_S1_iii:
        /* <DEDUP_REMOVED lines=47> */
[----:B------:R-:W-:Y:S01]  /*02f0*/  @P0 VIADD R56, R56, 0x1 ;  /* 0x0000000138380836 */ /* 0x000fe20000000000 */
[----:B------:R-:W1:Y:S01]  /*0300*/  LDC R55, c[0x0][0x360] ;  /* 0x0000d800ff377b82 */ /* 0x000e620000000800 */
[----:B------:R-:W2:Y:S01]  /*0310*/  S2R R18, SR_CTAID.X ;  /* 0x0000000000127919 */ /* 0x000ea20000002500 */
[C---:B------:R-:W-:Y:S01]  /*0320*/  IMAD.SHL.U32 R53, R57.reuse, 0x10, RZ ;  /* 0x0000001039357824 */ /* 0x040fe200078e00ff */
[----:B------:R-:W-:Y:S02]  /*0330*/  LOP3.LUT R19, R57, 0x1, RZ, 0xc0, !PT ;  /* 0x0000000139137812 */ /* 0x000fe400078ec0ff */
[----:B------:R-:W-:Y:S02]  /*0340*/  @P1 IADD3 R56, PT, PT, R56, 0x1, RZ ;  /* 0x0000000138381810 */ /* 0x000fe40007ffe0ff */
[----:B------:R-:W-:Y:S02]  /*0350*/  @!P2 LOP3.LUT R56, RZ, R0, RZ, 0x33, !PT ;  /* 0x00000000ff38a212 */ /* 0x000fe400078e33ff */
[----:B------:R-:W-:-:S02]  /*0360*/  LOP3.LUT R53, R53, 0x10, RZ, 0xc0, !PT ;  /* 0x0000001035357812 */ /* 0x000fc400078ec0ff */
[----:B------:R-:W-:Y:S01]  /*0370*/  MOV R6, 0x400 ;  /* 0x0000040000067802 */ /* 0x000fe20000000f00 */
[----:B------:R-:W-:-:S04]  /*0380*/  IMAD.MOV R54, RZ, RZ, -R56 ;  /* 0x000000ffff367224 */ /* 0x000fc800078e0a38 */
[----:B------:R-:W-:Y:S02]  /*0390*/  IMAD R54, R0, R54, R57 ;  /* 0x0000003600367224 */ /* 0x000fe400078e0239 */
[----:B0-----:R-:W-:-:S03]  /*03a0*/  VIADD R2, R57, UR8 ;  /* 0x0000000839027c36 */ /* 0x001fc60008000000 */
[----:B------:R-:W-:Y:S02]  /*03b0*/  SHF.R.U32.HI R54, RZ, 0x1, R54 ;  /* 0x00000001ff367819 */ /* 0x000fe40000011636 */
[----:B------:R-:W-:Y:S02]  /*03c0*/  LOP3.LUT R7, R2, 0xff, RZ, 0xc, !PT ;  /* 0x000000ff02077812 */ /* 0x000fe400078e0cff */
[----:B-1----:R-:W-:Y:S02]  /*03d0*/  LOP3.LUT R2, R55, 0xff, RZ, 0xc0, !PT ;  /* 0x000000ff37027812 */ /* 0x002fe400078ec0ff */
[----:B--2---:R-:W-:-:S07]  /*03e0*/  LOP3.LUT R36, R54, 0xf, RZ, 0xc0, !PT ;  /* 0x0000000f36247812 */ /* 0x004fce00078ec0ff */
[----:B------:R-:W-:Y:S05]  /*03f0*/  CALL.REL.NOINC `($__internal_612_$__cuda_sm20_div_u16) ;  /* 0x00000034000c7944 */ /* 0x000fea0003c00000 */
[----:B------:R-:W-:Y:S01]  /*0400*/  USHF.L.U32 UR5, UR8, 0x2, URZ ;  /* 0x0000000208057899 */ /* 0x000fe200080006ff */
[----:B------:R-:W-:Y:S05]  /*0410*/  BSSY.RECONVERGENT B0, `(.L_x_29710) ;  /* 0x000002b000007945 */ /* 0x000fea0003800200 */
[----:B------:R-:W-:Y:S02]  /*0420*/  LEA R4, R57, UR5, 0x2 ;  /* 0x0000000539047c11 */ /* 0x000fe4000f8e10ff */
[----:B------:R-:W-:Y:S01]  /*0430*/  ISETP.NE.U32.AND P1, PT, RZ, UR5, PT ;  /* 0x00000005ff007c0c */ /* 0x000fe2000bf25070 */
[----:B------:R-:W0:Y:S01]  /*0440*/  I2F.U32.RP R6, UR5 ;  /* 0x0000000500067d06 */ /* 0x000e220008209000 */
[----:B------:R-:W-:-:S02]  /*0450*/  ISETP.GE.U32.AND P0, PT, R4, 0x80, PT ;  /* 0x000000800400780c */ /* 0x000fc40003f06070 */
[----:B------:R-:W-:Y:S02]  /*0460*/  VIMNMX.U32 R5, PT, PT, R4, 0x80, !PT ;  /* 0x0000008004057848 */ /* 0x000fe40007fe0000 */
[----:B------:R-:W-:-:S04]  /*0470*/  SEL R70, RZ, 0x1, P0 ;  /* 0x00000001ff467807 */ /* 0x000fc80000000000 */
[----:B------:R-:W-:Y:S02]  /*0480*/  IADD3 R5, PT, PT, R5, -R4, -R70 ;  /* 0x8000000405057210 */ /* 0x000fe40007ffe846 */
[----:B------:R-:W-:Y:S01]  /*0490*/  LOP3.LUT R4, R73, 0xffff, RZ, 0xc0, !PT ;  /* 0x0000ffff49047812 */ /* 0x000fe200078ec0ff */
[----:B0-----:R-:W0:Y:S03]  /*04a0*/  MUFU.RCP R6, R6 ;  /* 0x0000000600067308 */ /* 0x001e260000001000 */
[----:B------:R-:W-:Y:S02]  /*04b0*/  ISETP.GE.U32.AND P4, PT, R4, 0x2, PT ;  /* 0x000000020400780c */ /* 0x000fe40003f86070 */
[----:B0-----:R-:W-:-:S04]  /*04c0*/  IADD3 R2, PT, PT, R6, 0xffffffe, RZ ;  /* 0x0ffffffe06027810 */ /* 0x001fc80007ffe0ff */
[----:B------:R0:W1:Y:S02]  /*04d0*/  F2I.FTZ.U32.TRUNC.NTZ R3, R2 ;  /* 0x0000000200037305 */ /* 0x000064000021f000 */
[----:B0-----:R-:W-:Y:S02]  /*04e0*/  IMAD.MOV.U32 R2, RZ, RZ, RZ ;  /* 0x000000ffff027224 */ /* 0x001fe400078e00ff */
[----:B-1----:R-:W-:-:S04]  /*04f0*/  IMAD.MOV R7, RZ, RZ, -R3 ;  /* 0x000000ffff077224 */ /* 0x002fc800078e0a03 */
[----:B------:R-:W-:-:S04]  /*0500*/  IMAD R7, R7, UR5, RZ ;  /* 0x0000000507077c24 */ /* 0x000fc8000f8e02ff */
[----:B------:R-:W-:Y:S02]  /*0510*/  IMAD.HI.U32 R6, R3, R7, R2 ;  /* 0x0000000703067227 */ /* 0x000fe400078e0002 */
[----:B------:R-:W0:Y:S04]  /*0520*/  LDC R3, c[0x0][0x3ac] ;  /* 0x0000eb00ff037b82 */ /* 0x000e280000000800 */
[----:B------:R-:W-:-:S04]  /*0530*/  IMAD.HI.U32 R9, R6, R5, RZ ;  /* 0x0000000506097227 */ /* 0x000fc800078e00ff */
[----:B------:R-:W-:-:S04]  /*0540*/  IMAD.MOV R2, RZ, RZ, -R9 ;  /* 0x000000ffff027224 */ /* 0x000fc800078e0a09 */
[----:B------:R-:W-:Y:S01]  /*0550*/  IMAD R5, R2, UR5, R5 ;  /* 0x0000000502057c24 */ /* 0x000fe2000f8e0205 */
[----:B------:R-:W-:-:S04]  /*0560*/  LOP3.LUT R2, R73, 0x3, RZ, 0xc0, !PT ;  /* 0x0000000349027812 */ /* 0x000fc800078ec0ff */
[----:B------:R-:W-:Y:S02]  /*0570*/  ISETP.GE.U32.AND P2, PT, R5, UR5, PT ;  /* 0x0000000505007c0c */ /* 0x000fe4000bf46070 */
[----:B------:R-:W-:Y:S01]  /*0580*/  ISETP.NE.AND P3, PT, R2, 0x2, PT ;  /* 0x000000020200780c */ /* 0x000fe20003f65270 */
[----:B------:R-:W-:-:S10]  /*0590*/  IMAD.MOV.U32 R2, RZ, RZ, R57 ;  /* 0x000000ffff027224 */ /* 0x000fd400078e0039 */
[----:B------:R-:W-:Y:S01]  /*05a0*/  @P2 IADD3 R5, PT, PT, R5, -UR5, RZ ;  /* 0x8000000505052c10 */ /* 0x000fe2000fffe0ff */
[----:B------:R-:W-:-:S03]  /*05b0*/  @P2 VIADD R9, R9, 0x1 ;  /* 0x0000000109092836 */ /* 0x000fc60000000000 */
[----:B------:R-:W-:Y:S01]  /*05c0*/  ISETP.GE.U32.AND P0, PT, R5, UR5, PT ;  /* 0x0000000505007c0c */ /* 0x000fe2000bf06070 */
[----:B------:R-:W-:-:S12]  /*05d0*/  @!P3 BRA `(.L_x_29711) ;  /* 0x000000000038b947 */ /* 0x000fd80003800000 */
[----:B------:R-:W1:Y:S01]  /*05e0*/  S2R R6, SR_CgaCtaId ;  /* 0x0000000000067919 */ /* 0x000e620000008800 */
[----:B------:R-:W-:Y:S02]  /*05f0*/  MOV R2, 0x400 ;  /* 0x0000040000027802 */ /* 0x000fe40000000f00 */
[----:B------:R-:W-:Y:S02]  /*0600*/  MOV R4, RZ ;  /* 0x000000ff00047202 */ /* 0x000fe40000000f00 */
[----:B------:R-:W-:Y:S01]  /*0610*/  LOP3.LUT R11, R73, 0x3, RZ, 0xc0, !PT ;  /* 0x00000003490b7812 */ /* 0x000fe200078ec0ff */
[----:B------:R-:W-:Y:S02]  /*0620*/  VIADD R5, R2, 0xa80 ;  /* 0x00000a8002057836 */ /* 0x000fe40000000000 */
[----:B------:R-:W-:-:S03]  /*0630*/  IMAD.MOV.U32 R2, RZ, RZ, R57 ;  /* 0x000000ffff027224 */ /* 0x000fc600078e0039 */
[----:B-1----:R-:W-:-:S07]  /*0640*/  LEA R5, R6, R5, 0x18 ;  /* 0x0000000506057211 */ /* 0x002fce00078ec0ff */
.L_x_29712:
[C---:B------:R-:W-:Y:S01]  /*0650*/  IMAD R6, R2.reuse, 0x4, R5 ;  /* 0x0000000402067824 */ /* 0x040fe200078e0205 */
[----:B------:R-:W-:Y:S01]  /*0660*/  IADD3 R2, PT, PT, R2, UR8, RZ ;  /* 0x0000000802027c10 */ /* 0x000fe2000fffe0ff */
[----:B------:R-:W-:-:S03]  /*0670*/  VIADD R4, R4, 0x1 ;  /* 0x0000000104047836 */ /* 0x000fc60000000000 */
[----:B------:R1:W-:Y:S02]  /*0680*/  STS [R6], RZ ;  /* 0x000000ff06007388 */ /* 0x0003e40000000800 */
[----:B------:R-:W-:-:S04]  /*0690*/  LOP3.LUT R7, R4, R11, RZ, 0x3c, !PT ;  /* 0x0000000b04077212 */ /* 0x000fc800078e3cff */
[----:B------:R-:W-:-:S13]  /*06a0*/  ISETP.NE.AND P2, PT, R7, 0x2, PT ;  /* 0x000000020700780c */ /* 0x000fda0003f45270 */
[----:B-1----:R-:W-:Y:S05]  /*06b0*/  @P2 BRA `(.L_x_29712) ;  /* 0xfffffffc00e42947 */ /* 0x002fea000383ffff */
.L_x_29711:
[----:B------:R-:W-:Y:S05]  /*06c0*/  BSYNC.RECONVERGENT B0 ;  /* 0x0000000000007941 */ /* 0x000fea0003800200 */
.L_x_29710:
[----:B------:R-:W-:Y:S04]  /*06d0*/  BSSY.RECONVERGENT B0, `(.L_x_29713) ;  /* 0x0000010000007945 */ /* 0x000fe80003800200 */
[----:B------:R-:W-:Y:S05]  /*06e0*/  @!P4 BRA `(.L_x_29714) ;  /* 0x000000000038c947 */ /* 0x000fea0003800000 */
[----:B------:R-:W1:Y:S01]  /*06f0*/  S2R R5, SR_CgaCtaId ;  /* 0x0000000000057919 */ /* 0x000e620000008800 */
[----:B------:R-:W-:-:S05]  /*0700*/  MOV R4, 0x400 ;  /* 0x0000040000047802 */ /* 0x000fca0000000f00 */
[----:B------:R-:W-:-:S05]  /*0710*/  VIADD R4, R4, 0xa80 ;  /* 0x00000a8004047836 */ /* 0x000fca0000000000 */
[----:B-1----:R-:W-:-:S07]  /*0720*/  LEA R7, R5, R4, 0x18 ;  /* 0x0000000405077211 */ /* 0x002fce00078ec0ff */
.L_x_29715:
[C---:B-1----:R-:W-:Y:S02]  /*0730*/  IMAD R6, R2.reuse, 0x4, R7 ;  /* 0x0000000402067824 */ /* 0x042fe400078e0207 */
        /* <DEDUP_REMOVED lines=9> */
.L_x_29714:
[----:B------:R-:W-:Y:S05]  /*07d0*/  BSYNC.RECONVERGENT B0 ;  /* 0x0000000000007941 */ /* 0x000fea0003800200 */
.L_x_29713:
[C---:B------:R-:W-:Y:S01]  /*07e0*/  VIADD R52, R36.reuse, 0x1 ;  /* 0x0000000124347836 */ /* 0x040fe20000000000 */
[C---:B------:R-:W-:Y:S01]  /*07f0*/  IADD3 R2, PT, PT, R36.reuse, 0x2, RZ ;  /* 0x0000000224027810 */ /* 0x040fe20007ffe0ff */
[----:B------:R-:W-:Y:S01]  /*0800*/  @P0 VIADD R9, R9, 0x1 ;  /* 0x0000000109090836 */ /* 0x000fe20000000000 */
[----:B------:R-:W-:Y:S01]  /*0810*/  @!P1 LOP3.LUT R9, RZ, UR5, RZ, 0x33, !PT ;  /* 0x00000005ff099c12 */ /* 0x000fe2000f8e33ff */
[----:B-1----:R-:W-:Y:S01]  /*0820*/  VIADD R4, R36, 0x4 ;  /* 0x0000000424047836 */ /* 0x002fe20000000000 */
[-C--:B0-----:R-:W-:Y:S01]  /*0830*/  ISETP.GE.AND P1, PT, R2, R3.reuse, PT ;  /* 0x000000030200720c */ /* 0x081fe20003f26270 */
[----:B------:R-:W-:Y:S01]  /*0840*/  VIADD R48, R36, 0x5 ;  /* 0x0000000524307836 */ /* 0x000fe20000000000 */
[-C--:B------:R-:W-:Y:S01]  /*0850*/  ISETP.GE.AND P0, PT, R52, R3.reuse, PT ;  /* 0x000000033400720c */ /* 0x080fe20003f06270 */
[C---:B------:R-:W-:Y:S01]  /*0860*/  VIADD R50, R36.reuse, 0x3 ;  /* 0x0000000324327836 */ /* 0x040fe20000000000 */
[C---:B------:R-:W-:Y:S01]  /*0870*/  SEL R51, R3.reuse, RZ, P1 ;  /* 0x000000ff03337207 */ /* 0x040fe20000800000 */
[C---:B------:R-:W-:Y:S01]  /*0880*/  VIADD R46, R36.reuse, 0x7 ;  /* 0x00000007242e7836 */ /* 0x040fe20000000000 */
[C---:B------:R-:W-:Y:S01]  /*0890*/  SEL R5, R3.reuse, RZ, P0 ;  /* 0x000000ff03057207 */ /* 0x040fe20000000000 */
[----:B------:R-:W-:Y:S01]  /*08a0*/  VIADD R44, R36, 0x9 ;  /* 0x00000009242c7836 */ /* 0x000fe20000000000 */
[-C--:B------:R-:W-:Y:S01]  /*08b0*/  ISETP.GE.AND P0, PT, R4, R3.reuse, PT ;  /* 0x000000030400720c */ /* 0x080fe20003f06270 */
[----:B------:R-:W-:Y:S01]  /*08c0*/  IMAD.IADD R51, R2, 0x1, -R51 ;  /* 0x0000000102337824 */ /* 0x000fe200078e0a33 */
[C---:B------:R-:W-:Y:S01]  /*08d0*/  IADD3 R2, PT, PT, R36.reuse, 0x6, RZ ;  /* 0x0000000624027810 */ /* 0x040fe20007ffe0ff */
        /* <DEDUP_REMOVED lines=9> */
[----:B------:R-:W-:Y:S01]  /*0970*/  IADD3 R52, PT, PT, R52, -R5, RZ ;  /* 0x8000000534347210 */ /* 0x000fe20007ffe0ff */
[----:B------:R-:W-:Y:S01]  /*0980*/  IMAD.IADD R70, R70, 0x1, R9 ;  /* 0x0000000146467824 */ /* 0x000fe200078e0209 */
[C---:B------:R-:W-:Y:S01]  /*0990*/  SEL R5, R3.reuse, RZ, P0 ;  /* 0x000000ff03057207 */ /* 0x040fe20000000000 */
[----:B------:R-:W-:Y:S01]  /*09a0*/  IMAD.IADD R47, R2, 0x1, -R47 ;  /* 0x00000001022f7824 */ /* 0x000fe200078e0a2f */
[-C--:B------:R-:W-:Y:S01]  /*09b0*/  ISETP.GE.AND P0, PT, R4, R3.reuse, PT ;  /* 0x000000030400720c */ /* 0x080fe20003f06270 */
[----:B------:R-:W-:Y:S01]  /*09c0*/  VIADD R6, R54, 0x6 ;  /* 0x0000000636067836 */ /* 0x000fe20000000000 */
        /* <DEDUP_REMOVED lines=10> */
[-C--:B------:R-:W-:Y:S01]  /*0a70*/  ISETP.GE.AND P1, PT, R2, R3.reuse, PT ;  /* 0x000000030200720c */ /* 0x080fe20003f26270 */
[----:B------:R-:W-:Y:S01]  /*0a80*/  IMAD.IADD R50, R50, 0x1, -R7 ;  /* 0x0000000132327824 */ /* 0x000fe200078e0a07 */
[----:B------:R-:W-:Y:S01]  /*0a90*/  ISETP.GE.AND P0, PT, R44, R3, PT ;  /* 0x000000032c00720c */ /* 0x000fe20003f06270 */
[----:B------:R-:W-:Y:S01]  /*0aa0*/  VIADD R4, R36, 0xc ;  /* 0x0000000c24047836 */ /* 0x000fe20000000000 */
[C---:B------:R-:W-:Y:S01]  /*0ab0*/  SEL R7, R3.reuse, RZ, P2 ;  /* 0x000000ff03077207 */ /* 0x040fe20001000000 */
[----:B------:R-:W-:Y:S01]  /*0ac0*/  VIADD R15, R54, 0xffffffff ;  /* 0xffffffff360f7836 */ /* 0x000fe20000000000 */
[C---:B------:R-:W-:Y:S01]  /*0ad0*/  SEL R43, R3.reuse, RZ, P1 ;  /* 0x000000ff032b7207 */ /* 0x040fe20000800000 */
[----:B------:R-:W-:Y:S01]  /*0ae0*/  USHF.L.U32 UR4, UR4, 0x9, URZ ;  /* 0x0000000904047899 */ /* 0x000fe200080006ff */
[----:B------:R-:W-:Y:S01]  /*0af0*/  IADD3 R48, PT, PT, R48, -R5, RZ ;  /* 0x8000000530307210 */ /* 0x000fe20007ffe0ff */
[----:B------:R-:W-:Y:S01]  /*0b00*/  IMAD.IADD R46, R46, 0x1, -R7 ;  /* 0x000000012e2e7824 */ /* 0x000fe200078e0a07 */
[----:B------:R-:W-:Y:S01]  /*0b10*/  ISETP.GE.AND P2, PT, R42, R3, PT ;  /* 0x000000032a00720c */ /* 0x000fe20003f46270 */
[----:B------:R-:W-:Y:S01]  /*0b20*/  IMAD.IADD R43, R2, 0x1, -R43 ;  /* 0x00000001022b7824 */ /* 0x000fe200078e0a2b */
[----:B------:R-:W-:-:S02]  /*0b30*/  SEL R5, R3, RZ, P0 ;  /* 0x000000ff03057207 */ /* 0x000fc40000000000 */
[-C--:B------:R-:W-:Y:S02]  /*0b40*/  ISETP.GE.AND P0, PT, R4, R3.reuse, PT ;  /* 0x000000030400720c */ /* 0x080fe40003f06270 */
[C---:B------:R-:W-:Y:S02]  /*0b50*/  SEL R7, R3.reuse, RZ, P2 ;  /* 0x000000ff03077207 */ /* 0x040fe40001000000 */
[----:B------:R-:W-:Y:S02]  /*0b60*/  IADD3 R2, PT, PT, R36, 0xe, RZ ;  /* 0x0000000e24027810 */ /* 0x000fe40007ffe0ff */
[----:B------:R-:W-:Y:S01]  /*0b70*/  SEL R41, R3, RZ, P0 ;  /* 0x000000ff03297207 */ /* 0x000fe20000000000 */
[----:B------:R-:W-:Y:S01]  /*0b80*/  IMAD.IADD R42, R42, 0x1, -R7 ;  /* 0x000000012a2a7824 */ /* 0x000fe200078e0a07 */
[-C--:B------:R-:W-:Y:S02]  /*0b90*/  ISETP.GE.AND P2, PT, R38, R3.reuse, PT ;  /* 0x000000032600720c */ /* 0x080fe40003f46270 */
[-C--:B------:R-:W-:Y:S01]  /*0ba0*/  ISETP.GE.AND P0, PT, R40, R3.reuse, PT ;  /* 0x000000032800720c */ /* 0x080fe20003f06270 */
[----:B------:R-:W-:Y:S01]  /*0bb0*/  IMAD.IADD R41, R4, 0x1, -R41 ;  /* 0x0000000104297824 */ /* 0x000fe200078e0a29 */
[----:B------:R-:W-:Y:S01]  /*0bc0*/  ISETP.GE.AND P1, PT, R2, R3, PT ;  /* 0x000000030200720c */ /* 0x000fe20003f26270 */
[----:B------:R-:W-:Y:S01]  /*0bd0*/  VIADD R4, R54, 0x4 ;  /* 0x0000000436047836 */ /* 0x000fe20000000000 */
[----:B------:R-:W-:-:S02]  /*0be0*/  IADD3 R44, PT, PT, R44, -R5, RZ ;  /* 0x800000052c2c7210 */ /* 0x000fc40007ffe0ff */
        /* <DEDUP_REMOVED lines=9> */
[----:B------:R-:W-:Y:S01]  /*0c80*/  VIADD R2, R54, 0x2 ;  /* 0x0000000236027836 */ /* 0x000fe20000000000 */
[----:B------:R-:W-:Y:S01]  /*0c90*/  PRMT R16, R0, 0x9910, RZ ;  /* 0x0000991000107816 */ /* 0x000fe200000000ff */
[----:B------:R-:W-:Y:S01]  /*0ca0*/  VIADD R3, R54, 0x3 ;  /* 0x0000000336037836 */ /* 0x000fe20000000000 */
[C---:B------:R-:W-:Y:S01]  /*0cb0*/  LOP3.LUT R12, R36.reuse, 0x8, RZ, 0x3c, !PT ;  /* 0x00000008240c7812 */ /* 0x040fe200078e3cff */
[----:B------:R-:W-:Y:S01]  /*0cc0*/  IMAD.IADD R37, R36, 0x1, -R37 ;  /* 0x0000000124257824 */ /* 0x000fe200078e0a25 */
[----:B------:R-:W-:Y:S01]  /*0cd0*/  IADD3 R0, PT, PT, R54, 0x1, RZ ;  /* 0x0000000136007810 */ /* 0x000fe20007ffe0ff */
[----:B------:R-:W-:Y:S01]  /*0ce0*/  IMAD.IADD R36, R36, 0x1, R53 ;  /* 0x0000000124247824 */ /* 0x000fe200078e0235 */
[C---:B------:R-:W-:Y:S01]  /*0cf0*/  IADD3 R5, PT, PT, R54.reuse, 0x5, RZ ;  /* 0x0000000536057810 */ /* 0x040fe20007ffe0ff */
[----:B------:R-:W-:Y:S01]  /*0d00*/  IMAD.IADD R35, R53, 0x1, R12 ;  /* 0x0000000135237824 */ /* 0x000fe200078e020c */
[----:B------:R-:W-:-:S02]  /*0d10*/  IADD3 R9, PT, PT, R54, 0xa, RZ ;  /* 0x0000000a36097810 */ /* 0x000fc40007ffe0ff */
[----:B------:R-:W-:Y:S02]  /*0d20*/  IADD3 R32, PT, PT, R54, 0xe, RZ ;  /* 0x0000000e36207810 */ /* 0x000fe40007ffe0ff */
[----:B------:R-:W-:Y:S02]  /*0d30*/  LOP3.LUT R0, R0, 0xf, RZ, 0xc0, !PT ;  /* 0x0000000f00007812 */ /* 0x000fe400078ec0ff */
[----:B------:R-:W-:Y:S02]  /*0d40*/  LOP3.LUT R4, R4, 0xf, RZ, 0xc0, !PT ;  /* 0x0000000f04047812 */ /* 0x000fe400078ec0ff */
[----:B------:R-:W-:Y:S01]  /*0d50*/  LOP3.LUT R22, R7, 0xf, RZ, 0xc0, !PT ;  /* 0x0000000f07167812 */ /* 0x000fe200078ec0ff */
[C---:B------:R-:W-:Y:S01]  /*0d60*/  IMAD.IADD R14, R53.reuse, 0x1, R0 ;  /* 0x00000001350e7824 */ /* 0x040fe200078e0200 */
[----:B------:R-:W-:Y:S01]  /*0d70*/  LOP3.LUT R2, R2, 0xf, RZ, 0xc0, !PT ;  /* 0x0000000f02027812 */ /* 0x000fe200078ec0ff */
[----:B------:R-:W-:Y:S01]  /*0d80*/  IMAD.IADD R11, R53, 0x1, R4 ;  /* 0x00000001350b7824 */ /* 0x000fe200078e0204 */
[----:B------:R-:W-:-:S02]  /*0d90*/  LOP3.LUT R12, R3, 0xf, RZ, 0xc0, !PT ;  /* 0x0000000f030c7812 */ /* 0x000fc400078ec0ff */
[----:B------:R-:W-:Y:S02]  /*0da0*/  LOP3.LUT R20, R5, 0xf, RZ, 0xc0, !PT ;  /* 0x0000000f05147812 */ /* 0x000fe400078ec0ff */
[----:B------:R-:W-:Y:S01]  /*0db0*/  LOP3.LUT R6, R6, 0xf, RZ, 0xc0, !PT ;  /* 0x0000000f06067812 */ /* 0x000fe200078ec0ff */
[C---:B------:R-:W-:Y:S01]  /*0dc0*/  IMAD.IADD R12, R53.reuse, 0x1, R12 ;  /* 0x00000001350c7824 */ /* 0x040fe200078e020c */
[----:B------:R-:W-:Y:S01]  /*0dd0*/  LOP3.LUT R24, R8, 0xf, RZ, 0xc0, !PT ;  /* 0x0000000f08187812 */ /* 0x000fe200078ec0ff */
[----:B------:R-:W-:Y:S01]  /*0de0*/  IMAD.IADD R8, R53, 0x1, R22 ;  /* 0x0000000135087824 */ /* 0x000fe200078e0216 */
[----:B------:R-:W-:Y:S02]  /*0df0*/  LOP3.LUT R26, R9, 0xf, RZ, 0xc0, !PT ;  /* 0x0000000f091a7812 */ /* 0x000fe400078ec0ff */
[----:B------:R-:W-:Y:S01]  /*0e00*/  LOP3.LUT R34, R34, 0xf, RZ, 0xc0, !PT ;  /* 0x0000000f22227812 */ /* 0x000fe200078ec0ff */
[----:B------:R-:W-:Y:S01]  /*0e10*/  IMAD.IADD R7, R53, 0x1, R24 ;  /* 0x0000000135077824 */ /* 0x000fe200078e0218 */
[----:B------:R-:W-:-:S02]  /*0e20*/  LOP3.LUT R33, R33, 0xf, RZ, 0xc0, !PT ;  /* 0x0000000f21217812 */ /* 0x000fc400078ec0ff */
[----:B------:R-:W-:Y:S01]  /*0e30*/  LOP3.LUT R32, R32, 0xf, RZ, 0xc0, !PT ;  /* 0x0000000f20207812 */ /* 0x000fe200078ec0ff */
[C---:B------:R-:W-:Y:S01]  /*0e40*/  IMAD.IADD R4, R53.reuse, 0x1, R34 ;  /* 0x0000000135047824 */ /* 0x040fe200078e0222 */
[----:B------:R-:W-:Y:S01]  /*0e50*/  LOP3.LUT R28, R10, 0xf, RZ, 0xc0, !PT ;  /* 0x0000000f0a1c7812 */ /* 0x000fe200078ec0ff */
[----:B------:R-:W-:Y:S01]  /*0e60*/  IMAD.IADD R10, R53, 0x1, R20 ;  /* 0x00000001350a7824 */ /* 0x000fe200078e0214 */
[----:B------:R-:W-:Y:S01]  /*0e70*/  LOP3.LUT R15, R15, 0xf, RZ, 0xc0, !PT ;  /* 0x0000000f0f0f7812 */ /* 0x000fe200078ec0ff */
[C---:B------:R-:W-:Y:S01]  /*0e80*/  IMAD.IADD R3, R53.reuse, 0x1, R33 ;  /* 0x0000000135037824 */ /* 0x040fe200078e0221 */
[C---:B------:R-:W-:Y:S01]  /*0e90*/  IADD3 R13, PT, PT, R53.reuse, R2, RZ ;  /* 0x00000002350d7210 */ /* 0x040fe20007ffe0ff */
[C---:B------:R-:W-:Y:S01]  /*0ea0*/  IMAD.IADD R2, R53.reuse, 0x1, R32 ;  /* 0x0000000135027824 */ /* 0x040fe200078e0220 */
[C---:B------:R-:W-:Y:S01]  /*0eb0*/  IADD3 R9, PT, PT, R53.reuse, R6, RZ ;  /* 0x0000000635097210 */ /* 0x040fe20007ffe0ff */
[----:B------:R-:W-:Y:S01]  /*0ec0*/  IMAD.IADD R6, R53, 0x1, R26 ;  /* 0x0000000135067824 */ /* 0x000fe200078e021a */
[----:B------:R-:W-:-:S02]  /*0ed0*/  LOP3.LUT R59, R57, 0xf, RZ, 0xc0, !PT ;  /* 0x0000000f393b7812 */ /* 0x000fc400078ec0ff */
[C---:B------:R-:W-:Y:S02]  /*0ee0*/  IADD3 R5, PT, PT, R53.reuse, R28, RZ ;  /* 0x0000001c35057210 */ /* 0x040fe40007ffe0ff */
[----:B------:R-:W-:Y:S02]  /*0ef0*/  IADD3 R0, PT, PT, R53, R15, RZ ;  /* 0x0000000f35007210 */ /* 0x000fe40007ffe0ff */
[----:B------:R-:W-:-:S07]  /*0f00*/  MOV R22, 0xf20 ;  /* 0x00000f2000167802 */ /* 0x000fce0000000f00 */
[----:B------:R-:W-:Y:S05]  /*0f10*/  CALL.REL.NOINC `($__internal_611_$__cuda_sm20_div_s16) ;  /* 0x0000002400e47944 */ /* 0x000fea0003c00000 */
        /* <DEDUP_REMOVED lines=17> */
.L_x_29760:
        /* <DEDUP_REMOVED lines=9> */
[----:B------:R-:W-:Y:S02]  /*10c0*/  ISETP.NE.AND P0, PT, R25, 0x3, PT ;  /* 0x000000031900780c */ /* 0x000fe40003f05270 */
[----:B------:R-:W-:Y:S01]  /*10d0*/  SHF.L.U32 R72, R55, 0x2, RZ ;  /* 0x0000000237487819 */ /* 0x000fe200000006ff */
[----:B0-----:R-:W-:-:S06]  /*10e0*/  ULEA UR5, UR5, UR4, 0x6 ;  /* 0x0000000405057291 */ /* 0x001fcc000f8e30ff */
[----:B------:R-:W-:-:S04]  /*10f0*/  VIADD R62, R71, UR5 ;  /* 0x00000005473e7c36 */ /* 0x000fc80008000000 */
        /* <DEDUP_REMOVED lines=26> */
[----:B------:R-:W-:-:S05]  /*12a0*/  @P0 SHF.R.U32.HI R19, RZ, 0x5, R64 ;  /* 0x00000005ff130819 */ /* 0x000fca0000011640 */
[----:B------:R-:W-:Y:S02]  /*12b0*/  @P0 IMAD R19, R19, R20, R18 ;  /* 0x0000001413130224 */ /* 0x000fe400078e0212 */
[----:B------:R-:W-:-:S04]  /*12c0*/  IMAD.WIDE R20, R17, 0x4, R22 ;  /* 0x0000000411147825 */ /* 0x000fc800078e0216 */
        /* <DEDUP_REMOVED lines=10> */
.L_x_29719:
[----:B------:R-:W-:Y:S05]  /*1370*/  BSYNC.RECONVERGENT B1 ;  /* 0x0000000000017941 */ /* 0x000fea0003800200 */
.L_x_29718:
        /* <DEDUP_REMOVED lines=10> */
.L_x_29720:
[----:B--2---:R-:W2:Y:S01]  /*1420*/  LDC.64 R28, c[0x0][0x390] ;  /* 0x0000e400ff1c7b82 */ /* 0x004ea20000000a00 */
[----:B01----:R-:W-:Y:S02]  /*1430*/  LOP3.LUT R17, R64, 0x1c, RZ, 0xc0, !PT ;  /* 0x0000001c40117812 */ /* 0x003fe400078ec0ff */
[----:B------:R-:W-:Y:S02]  /*1440*/  LOP3.LUT R19, R66, 0x1c, RZ, 0xc0, !PT ;  /* 0x0000001c42137812 */ /* 0x000fe400078ec0ff */
[----:B------:R-:W-:Y:S01]  /*1450*/  LOP3.LUT R21, R68, 0x1c, RZ, 0xc0, !PT ;  /* 0x0000001c44157812 */ /* 0x000fe200078ec0ff */
[C---:B------:R-:W-:Y:S01]  /*1460*/  IMAD.IADD R17, R62.reuse, 0x1, R17 ;  /* 0x000000013e117824 */ /* 0x040fe200078e0211 */
[----:B------:R-:W-:Y:S01]  /*1470*/  LOP3.LUT R25, R67, 0x1c, RZ, 0xc0, !PT ;  /* 0x0000001c43197812 */ /* 0x000fe200078ec0ff */
[C---:B------:R-:W-:Y:S01]  /*1480*/  IMAD.IADD R19, R62.reuse, 0x1, R19 ;  /* 0x000000013e137824 */ /* 0x040fe200078e0213 */
[----:B------:R-:W-:Y:S01]  /*1490*/  SHF.R.U32.HI R16, RZ, 0x5, R64 ;  /* 0x00000005ff107819 */ /* 0x000fe20000011640 */
[----:B------:R-:W-:Y:S01]  /*14a0*/  IMAD.IADD R23, R62, 0x1, R21 ;  /* 0x000000013e177824 */ /* 0x000fe200078e0215 */
[----:B------:R-:W-:-:S02]  /*14b0*/  SHF.R.U32.HI R18, RZ, 0x5, R66 ;  /* 0x00000005ff127819 */ /* 0x000fc40000011642 */
[----:B------:R-:W-:Y:S01]  /*14c0*/  SHF.R.U32.HI R20, RZ, 0x5, R68 ;  /* 0x00000005ff147819 */ /* 0x000fe20000011644 */
[----:B------:R-:W-:Y:S01]  /*14d0*/  IMAD R17, R16, UR9, R17 ;  /* 0x0000000910117c24 */ /* 0x000fe2000f8e0211 */
[----:B------:R-:W-:Y:S01]  /*14e0*/  SHF.R.U32.HI R22, RZ, 0x5, R67 ;  /* 0x00000005ff167819 */ /* 0x000fe20000011643 */
[----:B------:R-:W-:Y:S01]  /*14f0*/  IMAD R21, R18, UR9, R19 ;  /* 0x0000000912157c24 */ /* 0x000fe2000f8e0213 */
[----:B------:R-:W-:Y:S01]  /*1500*/  IADD3 R25, PT, PT, R62, R25, RZ ;  /* 0x000000193e197210 */ /* 0x000fe20007ffe0ff */
[----:B------:R-:W-:-:S04]  /*1510*/  IMAD R23, R20, UR9, R23 ;  /* 0x0000000914177c24 */ /* 0x000fc8000f8e0217 */
        /* <DEDUP_REMOVED lines=9> */
[----:B------:R-:W-:-:S02]  /*15b0*/  IMAD R74, R65, 0x10, R69 ;  /* 0x00000010414a7824 */ /* 0x000fc400078e0245 */
[C-C-:B------:R-:W-:Y:S02]  /*15c0*/  IMAD R76, R65.reuse, 0x20, R69.reuse ;  /* 0x00000020414c7824 */ /* 0x140fe400078e0245 */
        /* <DEDUP_REMOVED lines=13> */
.L_x_29717:
[----:B------:R-:W-:Y:S05]  /*16a0*/  BSYNC.RECONVERGENT B0 ;  /* 0x0000000000007941 */ /* 0x000fea0003800200 */
.L_x_29716:
[----:B01----:R-:W0:Y:S01]  /*16b0*/  S2R R16, SR_CTAID.Z ;  /* 0x0000000000107919 */ /* 0x003e220000002700 */
[----:B------:R-:W-:Y:S01]  /*16c0*/  IMAD.MOV.U32 R18, RZ, RZ, RZ ;  /* 0x000000ffff127224 */ /* 0x000fe200078e00ff */
[----:B0-----:R-:W-:-:S07]  /*16d0*/  LEA R71, R16, R71, 0x6 ;  /* 0x0000004710477211 */ /* 0x001fce00078e30ff */
.L_x_29759:
[----:B--2---:R-:W-:Y:S01]  /*16e0*/  SHF.R.U32.HI R20, RZ, 0x4, R57 ;  /* 0x00000004ff147819 */ /* 0x004fe20000011639 */
[----:B01----:R-:W-:-:S07]  /*16f0*/  IMAD.IADD R22, R63, 0x1, R18 ;  /* 0x000000013f167824 */ /* 0x003fce00078e0212 */
.L_x_29721:
        /* <DEDUP_REMOVED lines=16> */
.L_x_29758:
[----:B-1----:R-:W1:Y:S01]  /*1800*/  S2R R29, SR_CgaCtaId ;  /* 0x00000000001d7919 */ /* 0x002e620000008800 */
[----:B0-----:R-:W-:Y:S01]  /*1810*/  VIMNMX R16, PT, PT, R58, 0x40, PT ;  /* 0x000000403a107848 */ /* 0x001fe20003fe0100 */
[C---:B------:R-:W-:Y:S01]  /*1820*/  IMAD.IADD R27, R54.reuse, 0x1, R31 ;  /* 0x00000001361b7824 */ /* 0x040fe200078e021f */
[C---:B------:R-:W-:Y:S01]  /*1830*/  LOP3.LUT R25, R54.reuse, 0xf, RZ, 0xc0, !PT ;  /* 0x0000000f36197812 */ /* 0x040fe200078ec0ff */
[----:B------:R-:W-:Y:S01]  /*1840*/  VIADD R23, R54, 0x2 ;  /* 0x0000000236177836 */ /* 0x000fe20000000000 */
[----:B------:R-:W-:Y:S01]  /*1850*/  MOV R26, 0x400 ;  /* 0x00000400001a7802 */ /* 0x000fe20000000f00 */
[----:B------:R-:W-:Y:S01]  /*1860*/  IMAD.SHL.U32 R16, R16, 0x2, RZ ;  /* 0x0000000210107824 */ /* 0x000fe200078e00ff */
[----:B------:R-:W-:Y:S01]  /*1870*/  ISETP.GE.AND P3, PT, R56, UR6, PT ;  /* 0x0000000638007c0c */ /* 0x000fe2000bf66270 */
        /* <DEDUP_REMOVED lines=70> */
[----:B------:R-:W1:Y:S03]  /*1ce0*/  LDS R20, [R20] ;  /* 0x0000000014147984 */ /* 0x000e660000000800 */
[----:B------:R-:W-:Y:S01]  /*1cf0*/  @!P2 IADD3 R67, PT, PT, R67, 0xa80, RZ ;  /* 0x00000a804343a810 */ /* 0x000fe20007ffe0ff */
[----:B------:R-:W0:Y:S04]  /*1d00*/  LDS R25, [R25] ;  /* 0x0000000019197984 */ /* 0x000e280000000800 */
        /* <DEDUP_REMOVED lines=9> */
.L_x_29757:
[----:B-1----:R-:W-:-:S04]  /*1da0*/  IMAD R75, R26, 0x84, R69 ;  /* 0x000000841a4b7824 */ /* 0x002fc800078e0245 */
[----:B------:R-:W-:Y:S01]  /*1db0*/  IMAD R74, R60, 0x4, R75 ;  /* 0x000000043c4a7824 */ /* 0x000fe200078e024b */
        /* <DEDUP_REMOVED lines=9> */
.L_x_29766:
[----:B0-2---:R-:W-:-:S07]  /*1e50*/  IMAD R29, R66, R29, RZ ;  /* 0x0000001d421d7224 */ /* 0x005fce00078e02ff */
.L_x_29725:
[----:B------:R-:W-:-:S13]  /*1e60*/  ISETP.GE.AND P4, PT, R72, 0x2, PT ;  /* 0x000000024800780c */ /* 0x000fda0003f86270 */
[----:B------:R-:W-:Y:S05]  /*1e70*/  @!P4 BRA `(.L_x_29727) ;  /* 0x000000000010c947 */ /* 0x000fea0003800000 */
[----:B------:R-:W-:-:S03]  /*1e80*/  UMOV UR5, 0xffffffff ;  /* 0xffffffff00057882 */ /* 0x000fc60000000000 */
[----:B------:R-:W-:Y:S05]  /*1e90*/  BRA.DIV UR5, `(.L_x_29728) ;  /* 0x0000000e05cc7947 */ /* 0x000fea000b800000 */
[----:B------:R2:W3:Y:S02]  /*1ea0*/  SHFL.IDX PT, R76, R74, R52, 0x1f ;  /* 0x00001f344a4c7589 */ /* 0x0004e400000e0000 */
.L_x_29769:
[----:B---3--:R-:W-:-:S07]  /*1eb0*/  IMAD R29, R65, R76, R29 ;  /* 0x0000004c411d7224 */ /* 0x008fce00078e021d */
.L_x_29727:
[----:B------:R-:W-:-:S13]  /*1ec0*/  ISETP.GE.AND P4, PT, R72, 0x3, PT ;  /* 0x000000034800780c */ /* 0x000fda0003f86270 */
[----:B------:R-:W-:Y:S05]  /*1ed0*/  @!P4 BRA `(.L_x_29729) ;  /* 0x000000000010c947 */ /* 0x000fea0003800000 */
[----:B------:R-:W-:-:S03]  /*1ee0*/  UMOV UR5, 0xffffffff ;  /* 0xffffffff00057882 */ /* 0x000fc60000000000 */
[----:B------:R-:W-:Y:S05]  /*1ef0*/  BRA.DIV UR5, `(.L_x_29730) ;  /* 0x0000000e05dc7947 */ /* 0x000fea000b800000 */
[----:B------:R3:W4:Y:S02]  /*1f00*/  SHFL.IDX PT, R75, R74, R51, 0x1f ;  /* 0x00001f334a4b7589 */ /* 0x00072400000e0000 */
.L_x_29772:
[----:B----4-:R-:W-:-:S07]  /*1f10*/  IMAD R29, R64, R75, R29 ;  /* 0x0000004b401d7224 */ /* 0x010fce00078e021d */
.L_x_29729:
[----:B------:R-:W-:-:S13]  /*1f20*/  ISETP.GE.AND P4, PT, R72, 0x4, PT ;  /* 0x000000044800780c */ /* 0x000fda0003f86270 */
[----:B------:R-:W-:Y:S05]  /*1f30*/  @!P4 BRA `(.L_x_29731) ;  /* 0x000000000010c947 */ /* 0x000fea0003800000 */
[----:B------:R-:W-:-:S03]  /*1f40*/  UMOV UR5, 0xffffffff ;  /* 0xffffffff00057882 */ /* 0x000fc60000000000 */
[----:B------:R-:W-:Y:S05]  /*1f50*/  BRA.DIV UR5, `(.L_x_29732) ;  /* 0x0000000e05e87947 */ /* 0x000fea000b800000 */
[----:B------:R4:W0:Y:S02]  /*1f60*/  SHFL.IDX PT, R75, R74, R50, 0x1f ;  /* 0x00001f324a4b7589 */ /* 0x00082400000e0000 */
.L_x_29775:
[----:B0-----:R-:W-:-:S07]  /*1f70*/  IMAD R29, R24, R75, R29 ;  /* 0x0000004b181d7224 */ /* 0x001fce00078e021d */
.L_x_29731:
[----:B------:R-:W-:-:S13]  /*1f80*/  ISETP.GE.AND P4, PT, R72, 0x5, PT ;  /* 0x000000054800780c */ /* 0x000fda0003f86270 */
[----:B------:R-:W-:Y:S05]  /*1f90*/  @!P4 BRA `(.L_x_29733) ;  /* 0x000000000010c947 */ /* 0x000fea0003800000 */
[----:B------:R-:W-:-:S03]  /*1fa0*/  UMOV UR5, 0xffffffff ;  /* 0xffffffff00057882 */ /* 0x000fc60000000000 */
[----:B------:R-:W-:Y:S05]  /*1fb0*/  BRA.DIV UR5, `(.L_x_29734) ;  /* 0x0000000e05f47947 */ /* 0x000fea000b800000 */
[----:B------:R0:W0:Y:S02]  /*1fc0*/  SHFL.IDX PT, R76, R74, R49, 0x1f ;  /* 0x00001f314a4c7589 */ /* 0x00002400000e0000 */
.L_x_29778:
[----:B0-----:R-:W-:-:S07]  /*1fd0*/  IMAD R29, R23, R76, R29 ;  /* 0x0000004c171d7224 */ /* 0x001fce00078e021d */
.L_x_29733:
[----:B------:R-:W-:-:S13]  /*1fe0*/  ISETP.GE.AND P4, PT, R72, 0x6, PT ;  /* 0x000000064800780c */ /* 0x000fda0003f86270 */
[----:B------:R-:W-:Y:S05]  /*1ff0*/  @!P4 BRA `(.L_x_29735) ;  /* 0x000000000010c947 */ /* 0x000fea0003800000 */
[----:B------:R-:W-:-:S03]  /*2000*/  UMOV UR5, 0xffffffff ;  /* 0xffffffff00057882 */ /* 0x000fc60000000000 */
[----:B------:R-:W-:Y:S05]  /*2010*/  BRA.DIV UR5, `(.L_x_29736) ;  /* 0x0000001205047947 */ /* 0x000fea000b800000 */
[----:B------:R0:W0:Y:S02]  /*2020*/  SHFL.IDX PT, R75, R74, R48, 0x1f ;  /* 0x00001f304a4b7589 */ /* 0x00002400000e0000 */
.L_x_29781:
[----:B0-----:R-:W-:-:S07]  /*2030*/  IMAD R29, R22, R75, R29 ;  /* 0x0000004b161d7224 */ /* 0x001fce00078e021d */
.L_x_29735:
[----:B------:R-:W-:-:S13]  /*2040*/  ISETP.GE.AND P4, PT, R72, 0x7, PT ;  /* 0x000000074800780c */ /* 0x000fda0003f86270 */
[----:B------:R-:W-:Y:S05]  /*2050*/  @!P4 BRA `(.L_x_29737) ;  /* 0x000000000010c947 */ /* 0x000fea0003800000 */
[----:B------:R-:W-:-:S03]  /*2060*/  UMOV UR5, 0xffffffff ;  /* 0xffffffff00057882 */ /* 0x000fc60000000000 */
[----:B------:R-:W-:Y:S05]  /*2070*/  BRA.DIV UR5, `(.L_x_29738) ;  /* 0x0000001205107947 */ /* 0x000fea000b800000 */
[----:B------:R0:W0:Y:S02]  /*2080*/  SHFL.IDX PT, R76, R74, R47, 0x1f ;  /* 0x00001f2f4a4c7589 */ /* 0x00002400000e0000 */
.L_x_29784:
[----:B0-----:R-:W-:-:S07]  /*2090*/  IMAD R29, R21, R76, R29 ;  /* 0x0000004c151d7224 */ /* 0x001fce00078e021d */
.L_x_29737:
[----:B------:R-:W-:-:S13]  /*20a0*/  ISETP.GE.AND P4, PT, R72, 0x8, PT ;  /* 0x000000084800780c */ /* 0x000fda0003f86270 */
[----:B------:R-:W-:Y:S05]  /*20b0*/  @!P4 BRA `(.L_x_29739) ;  /* 0x000000000010c947 */ /* 0x000fea0003800000 */
[----:B------:R-:W-:-:S03]  /*20c0*/  UMOV UR5, 0xffffffff ;  /* 0xffffffff00057882 */ /* 0x000fc60000000000 */
[----:B------:R-:W-:Y:S05]  /*20d0*/  BRA.DIV UR5, `(.L_x_29740) ;  /* 0x0000001205207947 */ /* 0x000fea000b800000 */
[----:B------:R0:W0:Y:S02]  /*20e0*/  SHFL.IDX PT, R75, R74, R46, 0x1f ;  /* 0x00001f2e4a4b7589 */ /* 0x00002400000e0000 */
.L_x_29787:
[----:B0-----:R-:W-:-:S07]  /*20f0*/  IMAD R29, R20, R75, R29 ;  /* 0x0000004b141d7224 */ /* 0x001fce00078e021d */
.L_x_29739:
[----:B------:R-:W-:-:S13]  /*2100*/  ISETP.GE.AND P4, PT, R72, 0x9, PT ;  /* 0x000000094800780c */ /* 0x000fda0003f86270 */
[----:B------:R-:W-:Y:S05]  /*2110*/  @!P4 BRA `(.L_x_29741) ;  /* 0x000000000010c947 */ /* 0x000fea0003800000 */
[----:B------:R-:W-:-:S03]  /*2120*/  UMOV UR5, 0xffffffff ;  /* 0xffffffff00057882 */ /* 0x000fc60000000000 */
[----:B------:R-:W-:Y:S05]  /*2130*/  BRA.DIV UR5, `(.L_x_29742) ;  /* 0x00000012052c7947 */ /* 0x000fea000b800000 */
[----:B------:R0:W0:Y:S02]  /*2140*/  SHFL.IDX PT, R76, R74, R45, 0x1f ;  /* 0x00001f2d4a4c7589 */ /* 0x00002400000e0000 */
.L_x_29790:
[----:B0-----:R-:W-:-:S07]  /*2150*/  IMAD R29, R25, R76, R29 ;  /* 0x0000004c191d7224 */ /* 0x001fce00078e021d */
.L_x_29741:
[----:B------:R-:W-:-:S13]  /*2160*/  ISETP.GE.AND P4, PT, R72, 0xa, PT ;  /* 0x0000000a4800780c */ /* 0x000fda0003f86270 */
[----:B------:R-:W-:Y:S05]  /*2170*/  @!P4 BRA `(.L_x_29743) ;  /* 0x000000000010c947 */ /* 0x000fea0003800000 */
[----:B------:R-:W-:-:S03]  /*2180*/  UMOV UR5, 0xffffffff ;  /* 0xffffffff00057882 */ /* 0x000fc60000000000 */
[----:B------:R-:W-:Y:S05]  /*2190*/  BRA.DIV UR5, `(.L_x_29744) ;  /* 0x00000012053c7947 */ /* 0x000fea000b800000 */
[----:B------:R0:W0:Y:S02]  /*21a0*/  SHFL.IDX PT, R76, R74, R44, 0x1f ;  /* 0x00001f2c4a4c7589 */ /* 0x00002400000e0000 */
.L_x_29793:
[----:B0-----:R-:W-:-:S07]  /*21b0*/  IMAD R29, R19, R76, R29 ;  /* 0x0000004c131d7224 */ /* 0x001fce00078e021d */
.L_x_29743:
[----:B------:R-:W-:-:S13]  /*21c0*/  ISETP.GE.AND P4, PT, R72, 0xb, PT ;  /* 0x0000000b4800780c */ /* 0x000fda0003f86270 */
[----:B------:R-:W-:Y:S05]  /*21d0*/  @!P4 BRA `(.L_x_29745) ;  /* 0x000000000010c947 */ /* 0x000fea0003800000 */
[----:B------:R-:W-:-:S03]  /*21e0*/  UMOV UR5, 0xffffffff ;  /* 0xffffffff00057882 */ /* 0x000fc60000000000 */
[----:B------:R-:W-:Y:S05]  /*21f0*/  BRA.DIV UR5, `(.L_x_29746) ;  /* 0x00000012054c7947 */ /* 0x000fea000b800000 */
[----:B------:R0:W0:Y:S02]  /*2200*/  SHFL.IDX PT, R76, R74, R43, 0x1f ;  /* 0x00001f2b4a4c7589 */ /* 0x00002400000e0000 */
.L_x_29796:
[----:B0-----:R-:W-:-:S07]  /*2210*/  IMAD R29, R17, R76, R29 ;  /* 0x0000004c111d7224 */ /* 0x001fce00078e021d */
.L_x_29745:
[----:B------:R-:W-:-:S13]  /*2220*/  ISETP.GE.AND P4, PT, R72, 0xc, PT ;  /* 0x0000000c4800780c */ /* 0x000fda0003f86270 */
[----:B------:R-:W-:Y:S05]  /*2230*/  @!P4 BRA `(.L_x_29747) ;  /* 0x000000000010c947 */ /* 0x000fea0003800000 */
[----:B------:R-:W-:-:S03]  /*2240*/  UMOV UR5, 0xffffffff ;  /* 0xffffffff00057882 */ /* 0x000fc60000000000 */
[----:B------:R-:W-:Y:S05]  /*2250*/  BRA.DIV UR5, `(.L_x_29748) ;  /* 0x00000012055c7947 */ /* 0x000fea000b800000 */
[----:B------:R0:W0:Y:S02]  /*2260*/  SHFL.IDX PT, R75, R74, R42, 0x1f ;  /* 0x00001f2a4a4b7589 */ /* 0x00002400000e0000 */
.L_x_29799:
[----:B0-----:R-:W-:-:S07]  /*2270*/  IMAD R29, R16, R75, R29 ;  /* 0x0000004b101d7224 */ /* 0x001fce00078e021d */
.L_x_29747:
[----:B------:R-:W-:-:S13]  /*2280*/  ISETP.GE.AND P4, PT, R72, 0xd, PT ;  /* 0x0000000d4800780c */ /* 0x000fda0003f86270 */
[----:B------:R-:W-:Y:S05]  /*2290*/  @!P4 BRA `(.L_x_29749) ;  /* 0x000000000010c947 */ /* 0x000fea0003800000 */
[----:B------:R-:W-:-:S03]  /*22a0*/  UMOV UR5, 0xffffffff ;  /* 0xffffffff00057882 */ /* 0x000fc60000000000 */
[----:B------:R-:W-:Y:S05]  /*22b0*/  BRA.DIV UR5, `(.L_x_29750) ;  /* 0x0000001205687947 */ /* 0x000fea000b800000 */
[----:B------:R0:W0:Y:S02]  /*22c0*/  SHFL.IDX PT, R75, R74, R41, 0x1f ;  /* 0x00001f294a4b7589 */ /* 0x00002400000e0000 */
.L_x_29802:
[----:B0-----:R-:W-:-:S07]  /*22d0*/  IMAD R29, R28, R75, R29 ;  /* 0x0000004b1c1d7224 */ /* 0x001fce00078e021d */
.L_x_29749:
[----:B------:R-:W-:-:S13]  /*22e0*/  ISETP.GE.AND P4, PT, R72, 0xe, PT ;  /* 0x0000000e4800780c */ /* 0x000fda0003f86270 */
[----:B------:R-:W-:Y:S05]  /*22f0*/  @!P4 BRA `(.L_x_29751) ;  /* 0x000000000010c947 */ /* 0x000fea0003800000 */
[----:B------:R-:W-:-:S03]  /*2300*/  UMOV UR5, 0xffffffff ;  /* 0xffffffff00057882 */ /* 0x000fc60000000000 */
[----:B------:R-:W-:Y:S05]  /*2310*/  BRA.DIV UR5, `(.L_x_29752) ;  /* 0x0000001205747947 */ /* 0x000fea000b800000 */
[----:B------:R0:W0:Y:S02]  /*2320*/  SHFL.IDX PT, R75, R74, R40, 0x1f ;  /* 0x00001f284a4b7589 */ /* 0x00002400000e0000 */
.L_x_29805:
[----:B0-----:R-:W-:-:S07]  /*2330*/  IMAD R29, R30, R75, R29 ;  /* 0x0000004b1e1d7224 */ /* 0x001fce00078e021d */
.L_x_29751:
[----:B------:R-:W-:-:S13]  /*2340*/  ISETP.GE.AND P4, PT, R72, 0xf, PT ;  /* 0x0000000f4800780c */ /* 0x000fda0003f86270 */
[----:B------:R-:W-:Y:S05]  /*2350*/  @!P4 BRA `(.L_x_29753) ;  /* 0x000000000010c947 */ /* 0x000fea0003800000 */
[----:B------:R-:W-:-:S03]  /*2360*/  UMOV UR5, 0xffffffff ;  /* 0xffffffff00057882 */ /* 0x000fc60000000000 */
[----:B------:R-:W-:Y:S05]  /*2370*/  BRA.DIV UR5, `(.L_x_29754) ;  /* 0x0000001205807947 */ /* 0x000fea000b800000 */
[----:B------:R0:W0:Y:S02]  /*2380*/  SHFL.IDX PT, R75, R74, R39, 0x1f ;  /* 0x00001f274a4b7589 */ /* 0x00002400000e0000 */
.L_x_29808:
[----:B0-----:R-:W-:-:S07]  /*2390*/  IMAD R29, R62, R75, R29 ;  /* 0x0000004b3e1d7224 */ /* 0x001fce00078e021d */
.L_x_29753:
[----:B------:R-:W-:-:S13]  /*23a0*/  ISETP.GE.AND P4, PT, R72, 0x10, PT ;  /* 0x000000104800780c */ /* 0x000fda0003f86270 */
[----:B------:R-:W-:Y:S05]  /*23b0*/  @!P4 BRA `(.L_x_29755) ;  /* 0x00000004001cc947 */ /* 0x000fea0003800000 */
[----:B------:R-:W-:-:S03]  /*23c0*/  UMOV UR5, 0xffffffff ;  /* 0xffffffff00057882 */ /* 0x000fc60000000000 */
[----:B------:R-:W-:Y:S05]  /*23d0*/  BRA.DIV UR5, `(.L_x_29756) ;  /* 0x00000012058c7947 */ /* 0x000fea000b800000 */
[----:B-1234-:R1:W2:Y:S02]  /*23e0*/  SHFL.IDX PT, R74, R74, R38, 0x1f ;  /* 0x00001f264a4a7589 */ /* 0x01e2a400000e0000 */
.L_x_29811:
[----:B0-2---:R-:W-:Y:S01]  /*23f0*/  IMAD R29, R68, R74, R29 ;  /* 0x0000004a441d7224 */ /* 0x005fe200078e021d */
[----:B------:R-:W-:Y:S06]  /*2400*/  BRA `(.L_x_29755) ;  /* 0x0000000400087947 */ /* 0x000fec0003800000 */
.L_x_29724:
[----:B------:R-:W1:Y:S01]  /*2410*/  LDC R76, c[0x0][0x3ac] ;  /* 0x0000eb00ff4c7b82 */ /* 0x000e620000000800 */
[----:B------:R-:W-:Y:S01]  /*2420*/  IMAD.MOV.U32 R29, RZ, RZ, RZ ;  /* 0x000000ffff1d7224 */ /* 0x000fe200078e00ff */
[C---:B-1----:R-:W-:Y:S02]  /*2430*/  ISETP.GE.AND P4, PT, R76.reuse, 0x1, PT ;  /* 0x000000014c00780c */ /* 0x042fe40003f86270 */
[----:B------:R-:W-:-:S11]  /*2440*/  ISETP.GE.AND P5, PT, R76, 0x10, PT ;  /* 0x000000104c00780c */ /* 0x000fd60003fa6270 */
[----:B------:R-:W-:-:S05]  /*2450*/  @P4 LEA R72, R36, R75, 0x2 ;  /* 0x0000004b24484211 */ /* 0x000fca00078e10ff */
        /* <DEDUP_REMOVED lines=61> */
.L_x_29755:
[----:B------:R-:W-:Y:S01]  /*2830*/  IMAD.IADD R72, R26, 0x1, R18 ;  /* 0x000000011a487824 */ /* 0x000fe200078e0212 */
[----:B------:R-:W-:Y:S05]  /*2840*/  WARPSYNC.ALL ;  /* 0x0000000000007948 */ /* 0x000fea0003800000 */
[----:B------:R-:W-:Y:S02]  /*2850*/  IMAD R72, R58, R72, R27 ;  /* 0x000000483a487224 */ /* 0x000fe400078e021b */
[----:B------:R-:W-:Y:S02]  /*2860*/  IMAD.IADD R26, R61, 0x1, R26 ;  /* 0x000000013d1a7824 */ /* 0x000fe400078e021a */
[----:B-1234-:R-:W-:-:S02]  /*2870*/  @!P2 IMAD R74, R72, 0x4, R67 ;  /* 0x00000004484aa824 */ /* 0x01efc400078e0243 */
[----:B------:R-:W-:Y:S01]  /*2880*/  SHFL.DOWN PT, R72, R29, 0x1, 0x1e1f ;  /* 0x083e1f001d487f89 */ /* 0x000fe200000e0000 */
[----:B------:R-:W-:-:S03]  /*2890*/  ISETP.GE.AND P4, PT, R26, UR6, PT ;  /* 0x000000061a007c0c */ /* 0x000fc6000bf86270 */
[----:B------:R-:W1:Y:S02]  /*28a0*/  @!P2 LDS R75, [R74] ;  /* 0x000000004a4ba984 */ /* 0x000e640000000800 */
[----:B-1----:R-:W-:-:S05]  /*28b0*/  @!P2 IADD3 R75, PT, PT, R75, R72, R29 ;  /* 0x000000484b4ba210 */ /* 0x002fca0007ffe01d */
[----:B------:R1:W-:Y:S03]  /*28c0*/  @!P2 STS [R74], R75 ;  /* 0x0000004b4a00a388 */ /* 0x0003e60000000800 */
[----:B------:R-:W-:Y:S05]  /*28d0*/  @!P4 BRA `(.L_x_29757) ;  /* 0xfffffff40030c947 */ /* 0x000fea000383ffff */
.L_x_29723:
[----:B------:R-:W-:Y:S05]  /*28e0*/  @!P0 BRA `(.L_x_29758) ;  /* 0xffffffec00c48947 */ /* 0x000fea000383ffff */
[----:B------:R-:W-:Y:S05]  /*28f0*/  BSYNC.RECONVERGENT B0 ;  /* 0x0000000000007941 */ /* 0x000fea0003800200 */
.L_x_29722:
[----:B------:R-:W-:-:S04]  /*2900*/  IADD3 R18, PT, PT, R18, 0x10, RZ ;  /* 0x0000001012127810 */ /* 0x000fc80007ffe0ff */
[----:B------:R-:W-:-:S13]  /*2910*/  ISETP.GE.U32.AND P0, PT, R18, 0x40, PT ;  /* 0x000000401200780c */ /* 0x000fda0003f06070 */
[----:B------:R-:W-:Y:S05]  /*2920*/  @!P0 BRA `(.L_x_29759) ;  /* 0xffffffec006c8947 */ /* 0x000fea000383ffff */
[----:B------:R-:W-:Y:S01]  /*2930*/  PLOP3.LUT P0, PT, PT, PT, PT, 0x8, 0x80 ;  /* 0x000000000080781c */ /* 0x000fe20003f0e170 */
[----:B------:R-:W-:Y:S01]  /*2940*/  IMAD.MOV.U32 R71, RZ, RZ, 0x20 ;  /* 0x00000020ff477424 */ /* 0x000fe200078e00ff */
[----:B------:R-:W-:Y:S11]  /*2950*/  @P1 BRA `(.L_x_29760) ;  /* 0xffffffe400b41947 */ /* 0x000ff6000383ffff */
[----:B------:R-:W2:Y:S01]  /*2960*/  S2R R0, SR_CTAID.X ;  /* 0x0000000000007919 */ /* 0x000ea20000002500 */
[C---:B------:R-:W-:Y:S01]  /*2970*/  LOP3.LUT R2, R73.reuse, 0x3, RZ, 0xc0, !PT ;  /* 0x0000000349027812 */ /* 0x040fe200078ec0ff */
[----:B------:R-:W-:Y:S05]  /*2980*/  WARPSYNC.ALL ;  /* 0x0000000000007948 */ /* 0x000fea0003800000 */
[----:B------:R-:W-:Y:S01]  /*2990*/  BAR.SYNC.DEFER_BLOCKING 0x0 ;  /* 0x0000000000007b1d */ /* 0x000fe20000010000 */
[----:B------:R-:W-:Y:S02]  /*29a0*/  ISETP.NE.AND P0, PT, R2, 0x2, PT ;  /* 0x000000020200780c */ /* 0x000fe40003f05270 */
[----:B------:R-:W-:-:S03]  /*29b0*/  LOP3.LUT R3, R73, 0xffff, RZ, 0xc0, !PT ;  /* 0x0000ffff49037812 */ /* 0x000fc600078ec0ff */
[----:B------:R-:W-:Y:S01]  /*29c0*/  BSSY.RECONVERGENT B0, `(.L_x_29761) ;  /* 0x0000017000007945 */ /* 0x000fe20003800200 */
[----:B------:R-:W-:Y:S01]  /*29d0*/  ISETP.GE.U32.AND P1, PT, R3, 0x2, PT ;  /* 0x000000020300780c */ /* 0x000fe20003f26070 */
[----:B--2---:R-:W-:-:S05]  /*29e0*/  IMAD.SHL.U32 R0, R0, 0x100, RZ ;  /* 0x0000010000007824 */ /* 0x004fca00078e00ff */
[----:B------:R-:W-:Y:S01]  /*29f0*/  LOP3.LUT R0, R0, 0x100, RZ, 0xc0, !PT ;  /* 0x0000010000007812 */ /* 0x000fe200078ec0ff */
[----:B------:R-:W-:Y:S06]  /*2a00*/  @!P0 BRA `(.L_x_29762) ;  /* 0x0000000000488947 */ /* 0x000fec0003800000 */
[----:B------:R-:W2:Y:S01]  /*2a10*/  S2R R3, SR_CgaCtaId ;  /* 0x0000000000037919 */ /* 0x000ea20000008800 */
[----:B------:R-:W3:Y:S01]  /*2a20*/  LDC.64 R4, c[0x0][0x3a0] ;  /* 0x0000e800ff047b82 */ /* 0x000ee20000000a00 */
[----:B------:R-:W-:Y:S01]  /*2a30*/  MOV R2, 0x400 ;  /* 0x0000040000027802 */ /* 0x000fe20000000f00 */
[----:B------:R-:W-:Y:S01]  /*2a40*/  VIADD R6, R0, UR4 ;  /* 0x0000000400067c36 */ /* 0x000fe20008000000 */
[----:B------:R-:W-:Y:S01]  /*2a50*/  LOP3.LUT R12, R73, 0x3, RZ, 0xc0, !PT ;  /* 0x00000003490c7812 */ /* 0x000fe200078ec0ff */
[----:B------:R-:W-:Y:S01]  /*2a60*/  IMAD.MOV.U32 R7, RZ, RZ, RZ ;  /* 0x000000ffff077224 */ /* 0x000fe200078e00ff */
[----:B------:R-:W-:-:S04]  /*2a70*/  IADD3 R2, PT, PT, R2, 0xa80, RZ ;  /* 0x00000a8002027810 */ /* 0x000fc80007ffe0ff */
[----:B--2---:R-:W-:-:S07]  /*2a80*/  LEA R14, R3, R2, 0x18 ;  /* 0x00000002030e7211 */ /* 0x004fce00078ec0ff */
.L_x_29763:
        /* <DEDUP_REMOVED lines=10> */
.L_x_29762:
[----:B------:R-:W-:Y:S05]  /*2b30*/  BSYNC.RECONVERGENT B0 ;  /* 0x0000000000007941 */ /* 0x000fea0003800200 */
.L_x_29761:
[----:B------:R-:W-:Y:S05]  /*2b40*/  @!P1 EXIT ;  /* 0x000000000000994d */ /* 0x000fea0003800000 */
        /* <DEDUP_REMOVED lines=10> */
.L_x_29764:
        /* <DEDUP_REMOVED lines=22> */
.L_x_29726:
[----:B------:R-:W-:Y:S01]  /*2d50*/  MOV R75, R37 ;  /* 0x00000025004b7202 */ /* 0x000fe20000000f00 */
[----:B------:R-:W-:Y:S02]  /*2d60*/  IMAD.MOV.U32 R76, RZ, RZ, 0x1f ;  /* 0x0000001fff4c7424 */ /* 0x000fe400078e00ff */
[----:B------:R-:W-:-:S07]  /*2d70*/  IMAD.MOV.U32 R77, RZ, RZ, -0x1 ;  /* 0xffffffffff4d7424 */ /* 0x000fce00078e00ff */
[----:B0-----:R-:W-:Y:S05]  /*2d80*/  WARPSYNC.COLLECTIVE R77, `(.L_x_29765) ;  /* 0x000000004d087348 */ /* 0x001fea0003c00000 */
[----:B------:R1:W2:Y:S02]  /*2d90*/  SHFL.IDX P4, R75, R74, R75, R76 ;  /* 0x0000004b4a4b7389 */ /* 0x0002a4000008004c */
[----:B012---:R-:W-:Y:S05]  /*2da0*/  ENDCOLLECTIVE ;  /* 0x000000000000791b */ /* 0x007fea0003800000 */
.L_x_29765:
[----:B------:R-:W-:Y:S01]  /*2db0*/  MOV R29, R75 ;  /* 0x0000004b001d7202 */ /* 0x000fe20000000f00 */
[----:B------:R-:W-:Y:S06]  /*2dc0*/  BRA `(.L_x_29766) ;  /* 0xfffffff000207947 */ /* 0x000fec000383ffff */
.L_x_29728:
[----:B------:R-:W-:Y:S01]  /*2dd0*/  BSSY B1, `(.L_x_29767) ;  /* 0x0000007000017945 */ /* 0x000fe20003800000 */
[----:B------:R-:W-:Y:S01]  /*2de0*/  IMAD.MOV.U32 R75, RZ, RZ, R52 ;  /* 0x000000ffff4b7224 */ /* 0x000fe200078e0034 */
[----:B------:R-:W-:Y:S01]  /*2df0*/  MOV R77, 0xffffffff ;  /* 0xffffffff004d7802 */ /* 0x000fe20000000f00 */
[----:B------:R-:W-:-:S07]  /*2e00*/  IMAD.MOV.U32 R76, RZ, RZ, 0x1f ;  /* 0x0000001fff4c7424 */ /* 0x000fce00078e00ff */
[----:B01----:R-:W-:Y:S05]  /*2e10*/  WARPSYNC.COLLECTIVE R77, `(.L_x_29768) ;  /* 0x000000004d087348 */ /* 0x003fea0003c00000 */
[----:B------:R2:W3:Y:S02]  /*2e20*/  SHFL.IDX P4, R75, R74, R75, R76 ;  /* 0x0000004b4a4b7389 */ /* 0x0004e4000008004c */
[----:B0123--:R-:W-:Y:S05]  /*2e30*/  ENDCOLLECTIVE ;  /* 0x000000000000791b */ /* 0x00ffea0003800000 */
.L_x_29768:
[----:B------:R-:W-:Y:S05]  /*2e40*/  BSYNC B1 ;  /* 0x0000000000017941 */ /* 0x000fea0003800000 */
.L_x_29767:
[----:B------:R-:W-:Y:S01]  /*2e50*/  IMAD.MOV.U32 R76, RZ, RZ, R75 ;  /* 0x000000ffff4c7224 */ /* 0x000fe200078e004b */
[----:B------:R-:W-:Y:S06]  /*2e60*/  BRA `(.L_x_29769) ;  /* 0xfffffff000107947 */ /* 0x000fec000383ffff */
.L_x_29730:
[----:B------:R-:W-:Y:S01]  /*2e70*/  HFMA2 R76, -RZ, RZ, 0, 1.847743988037109375e-06 ;  /* 0x0000001fff4c7431 */ /* 0x000fe200000001ff */
[----:B------:R-:W-:Y:S01]  /*2e80*/  BSSY B1, `(.L_x_29770) ;  /* 0x0000006000017945 */ /* 0x000fe20003800000 */
[----:B------:R-:W-:Y:S02]  /*2e90*/  IMAD.MOV.U32 R75, RZ, RZ, R51 ;  /* 0x000000ffff4b7224 */ /* 0x000fe400078e0033 */
[----:B------:R-:W-:-:S07]  /*2ea0*/  IMAD.MOV.U32 R77, RZ, RZ, -0x1 ;  /* 0xffffffffff4d7424 */ /* 0x000fce00078e00ff */
[----:B012---:R-:W-:Y:S05]  /*2eb0*/  WARPSYNC.COLLECTIVE R77, `(.L_x_29771) ;  /* 0x000000004d087348 */ /* 0x007fea0003c00000 */
[----:B------:R3:W4:Y:S02]  /*2ec0*/  SHFL.IDX P4, R75, R74, R75, R76 ;  /* 0x0000004b4a4b7389 */ /* 0x000724000008004c */
[----:B01234-:R-:W-:Y:S05]  /*2ed0*/  ENDCOLLECTIVE ;  /* 0x000000000000791b */ /* 0x01ffea0003800000 */
.L_x_29771:
[----:B------:R-:W-:Y:S05]  /*2ee0*/  BSYNC B1 ;  /* 0x0000000000017941 */ /* 0x000fea0003800000 */
.L_x_29770:
[----:B------:R-:W-:Y:S05]  /*2ef0*/  BRA `(.L_x_29772) ;  /* 0xfffffff000047947 */ /* 0x000fea000383ffff */
.L_x_29732:
[----:B------:R-:W-:Y:S01]  /*2f00*/  BSSY B1, `(.L_x_29773) ;  /* 0x0000007000017945 */ /* 0x000fe20003800000 */
[----:B------:R-:W-:Y:S01]  /*2f10*/  IMAD.MOV.U32 R75, RZ, RZ, R50 ;  /* 0x000000ffff4b7224 */ /* 0x000fe200078e0032 */
[----:B------:R-:W-:Y:S01]  /*2f20*/  MOV R76, 0x1f ;  /* 0x0000001f004c7802 */ /* 0x000fe20000000f00 */
[----:B------:R-:W-:-:S07]  /*2f30*/  IMAD.MOV.U32 R77, RZ, RZ, -0x1 ;  /* 0xffffffffff4d7424 */ /* 0x000fce00078e00ff */
[----:B0123--:R-:W-:Y:S05]  /*2f40*/  WARPSYNC.COLLECTIVE R77, `(.L_x_29774) ;  /* 0x000000004d087348 */ /* 0x00ffea0003c00000 */
[----:B------:R4:W0:Y:S02]  /*2f50*/  SHFL.IDX P4, R75, R74, R75, R76 ;  /* 0x0000004b4a4b7389 */ /* 0x000824000008004c */
[----:B01234-:R-:W-:Y:S05]  /*2f60*/  ENDCOLLECTIVE ;  /* 0x000000000000791b */ /* 0x01ffea0003800000 */
.L_x_29774:
[----:B------:R-:W-:Y:S05]  /*2f70*/  BSYNC B1 ;  /* 0x0000000000017941 */ /* 0x000fea0003800000 */
.L_x_29773:
[----:B------:R-:W-:Y:S05]  /*2f80*/  BRA `(.L_x_29775) ;  /* 0xffffffec00f87947 */ /* 0x000fea000383ffff */
.L_x_29734:
[----:B------:R-:W-:Y:S01]  /*2f90*/  HFMA2 R76, -RZ, RZ, 0, 1.847743988037109375e-06 ;  /* 0x0000001fff4c7431 */ /* 0x000fe200000001ff */
[----:B------:R-:W-:Y:S01]  /*2fa0*/  BSSY B1, `(.L_x_29776) ;  /* 0x0000006000017945 */ /* 0x000fe20003800000 */
[----:B------:R-:W-:Y:S02]  /*2fb0*/  IMAD.MOV.U32 R75, RZ, RZ, R49 ;  /* 0x000000ffff4b7224 */ /* 0x000fe400078e0031 */
[----:B------:R-:W-:-:S07]  /*2fc0*/  IMAD.MOV.U32 R77, RZ, RZ, -0x1 ;  /* 0xffffffffff4d7424 */ /* 0x000fce00078e00ff */
[----:B01234-:R-:W-:Y:S05]  /*2fd0*/  WARPSYNC.COLLECTIVE R77, `(.L_x_29777) ;  /* 0x000000004d087348 */ /* 0x01ffea0003c00000 */
[----:B------:R0:W0:Y:S02]  /*2fe0*/  SHFL.IDX P4, R75, R74, R75, R76 ;  /* 0x0000004b4a4b7389 */ /* 0x000024000008004c */
[----:B01234-:R-:W-:Y:S05]  /*2ff0*/  ENDCOLLECTIVE ;  /* 0x000000000000791b */ /* 0x01ffea0003800000 */
.L_x_29777:
[----:B------:R-:W-:Y:S05]  /*3000*/  BSYNC B1 ;  /* 0x0000000000017941 */ /* 0x000fea0003800000 */
.L_x_29776:
[----:B------:R-:W-:Y:S01]  /*3010*/  IMAD.MOV.U32 R76, RZ, RZ, R75 ;  /* 0x000000ffff4c7224 */ /* 0x000fe200078e004b */
[----:B------:R-:W-:Y:S06]  /*3020*/  BRA `(.L_x_29778) ;  /* 0xffffffec00e87947 */ /* 0x000fec000383ffff */
.L_x_29736:
[----:B------:R-:W-:Y:S01]  /*3030*/  BSSY B1, `(.L_x_29779) ;  /* 0x0000007000017945 */ /* 0x000fe20003800000 */
[----:B------:R-:W-:Y:S01]  /*3040*/  MOV R75, R48 ;  /* 0x00000030004b7202 */ /* 0x000fe20000000f00 */
[----:B------:R-:W-:Y:S02]  /*3050*/  IMAD.MOV.U32 R76, RZ, RZ, 0x1f ;  /* 0x0000001fff4c7424 */ /* 0x000fe400078e00ff */
[----:B------:R-:W-:-:S07]  /*3060*/  IMAD.MOV.U32 R77, RZ, RZ, -0x1 ;  /* 0xffffffffff4d7424 */ /* 0x000fce00078e00ff */
[----:B01234-:R-:W-:Y:S05]  /*3070*/  WARPSYNC.COLLECTIVE R77, `(.L_x_29780) ;  /* 0x000000004d087348 */ /* 0x01ffea0003c00000 */
[----:B------:R0:W0:Y:S02]  /*3080*/  SHFL.IDX P4, R75, R74, R75, R76 ;  /* 0x0000004b4a4b7389 */ /* 0x000024000008004c */
[----:B01234-:R-:W-:Y:S05]  /*3090*/  ENDCOLLECTIVE ;  /* 0x000000000000791b */ /* 0x01ffea0003800000 */
.L_x_29780:
[----:B------:R-:W-:Y:S05]  /*30a0*/  BSYNC B1 ;  /* 0x0000000000017941 */ /* 0x000fea0003800000 */
.L_x_29779:
[----:B------:R-:W-:Y:S05]  /*30b0*/  BRA `(.L_x_29781) ;  /* 0xffffffec00dc7947 */ /* 0x000fea000383ffff */
.L_x_29738:
[----:B------:R-:W-:Y:S01]  /*30c0*/  BSSY B1, `(.L_x_29782) ;  /* 0x0000007000017945 */ /* 0x000fe20003800000 */
[----:B------:R-:W-:Y:S01]  /*30d0*/  MOV R75, R47 ;  /* 0x0000002f004b7202 */ /* 0x000fe20000000f00 */
[----:B------:R-:W-:Y:S02]  /*30e0*/  IMAD.MOV.U32 R76, RZ, RZ, 0x1f ;  /* 0x0000001fff4c7424 */ /* 0x000fe400078e00ff */
[----:B------:R-:W-:-:S07]  /*30f0*/  IMAD.MOV.U32 R77, RZ, RZ, -0x1 ;  /* 0xffffffffff4d7424 */ /* 0x000fce00078e00ff */
[----:B01234-:R-:W-:Y:S05]  /*3100*/  WARPSYNC.COLLECTIVE R77, `(.L_x_29783) ;  /* 0x000000004d087348 */ /* 0x01ffea0003c00000 */
[----:B------:R0:W0:Y:S02]  /*3110*/  SHFL.IDX P4, R75, R74, R75, R76 ;  /* 0x0000004b4a4b7389 */ /* 0x000024000008004c */
[----:B01234-:R-:W-:Y:S05]  /*3120*/  ENDCOLLECTIVE ;  /* 0x000000000000791b */ /* 0x01ffea0003800000 */
.L_x_29783:
[----:B------:R-:W-:Y:S05]  /*3130*/  BSYNC B1 ;  /* 0x0000000000017941 */ /* 0x000fea0003800000 */
.L_x_29782:
[----:B------:R-:W-:Y:S01]  /*3140*/  MOV R76, R75 ;  /* 0x0000004b004c7202 */ /* 0x000fe20000000f00 */
[----:B------:R-:W-:Y:S06]  /*3150*/  BRA `(.L_x_29784) ;  /* 0xffffffec00cc7947 */ /* 0x000fec000383ffff */
.L_x_29740:
[----:B------:R-:W-:Y:S01]  /*3160*/  BSSY B1, `(.L_x_29785) ;  /* 0x0000007000017945 */ /* 0x000fe20003800000 */
[----:B------:R-:W-:Y:S01]  /*3170*/  IMAD.MOV.U32 R75, RZ, RZ, R46 ;  /* 0x000000ffff4b7224 */ /* 0x000fe200078e002e */
[----:B------:R-:W-:Y:S01]  /*3180*/  MOV R77, 0xffffffff ;  /* 0xffffffff004d7802 */ /* 0x000fe20000000f00 */
[----:B------:R-:W-:-:S07]  /*3190*/  IMAD.MOV.U32 R76, RZ, RZ, 0x1f ;  /* 0x0000001fff4c7424 */ /* 0x000fce00078e00ff */
[----:B01234-:R-:W-:Y:S05]  /*31a0*/  WARPSYNC.COLLECTIVE R77, `(.L_x_29786) ;  /* 0x000000004d087348 */ /* 0x01ffea0003c00000 */
[----:B------:R0:W0:Y:S02]  /*31b0*/  SHFL.IDX P4, R75, R74, R75, R76 ;  /* 0x0000004b4a4b7389 */ /* 0x000024000008004c */
[----:B01234-:R-:W-:Y:S05]  /*31c0*/  ENDCOLLECTIVE ;  /* 0x000000000000791b */ /* 0x01ffea0003800000 */
.L_x_29786:
[----:B------:R-:W-:Y:S05]  /*31d0*/  BSYNC B1 ;  /* 0x0000000000017941 */ /* 0x000fea0003800000 */
.L_x_29785:
[----:B------:R-:W-:Y:S05]  /*31e0*/  BRA `(.L_x_29787) ;  /* 0xffffffec00c07947 */ /* 0x000fea000383ffff */
.L_x_29742:
[----:B------:R-:W-:Y:S01]  /*31f0*/  BSSY B1, `(.L_x_29788) ;  /* 0x0000007000017945 */ /* 0x000fe20003800000 */
[----:B------:R-:W-:Y:S01]  /*3200*/  IMAD.MOV.U32 R75, RZ, RZ, R45 ;  /* 0x000000ffff4b7224 */ /* 0x000fe200078e002d */
[----:B------:R-:W-:Y:S01]  /*3210*/  MOV R77, 0xffffffff ;  /* 0xffffffff004d7802 */ /* 0x000fe20000000f00 */
[----:B------:R-:W-:-:S07]  /*3220*/  IMAD.MOV.U32 R76, RZ, RZ, 0x1f ;  /* 0x0000001fff4c7424 */ /* 0x000fce00078e00ff */
[----:B01234-:R-:W-:Y:S05]  /*3230*/  WARPSYNC.COLLECTIVE R77, `(.L_x_29789) ;  /* 0x000000004d087348 */ /* 0x01ffea0003c00000 */
[----:B------:R0:W0:Y:S02]  /*3240*/  SHFL.IDX P4, R75, R74, R75, R76 ;  /* 0x0000004b4a4b7389 */ /* 0x000024000008004c */
[----:B01234-:R-:W-:Y:S05]  /*3250*/  ENDCOLLECTIVE ;  /* 0x000000000000791b */ /* 0x01ffea0003800000 */
.L_x_29789:
[----:B------:R-:W-:Y:S05]  /*3260*/  BSYNC B1 ;  /* 0x0000000000017941 */ /* 0x000fea0003800000 */
.L_x_29788:
[----:B------:R-:W-:Y:S01]  /*3270*/  IMAD.MOV.U32 R76, RZ, RZ, R75 ;  /* 0x000000ffff4c7224 */ /* 0x000fe200078e004b */
[----:B------:R-:W-:Y:S06]  /*3280*/  BRA `(.L_x_29790) ;  /* 0xffffffec00b07947 */ /* 0x000fec000383ffff */
.L_x_29744:
[----:B------:R-:W-:Y:S01]  /*3290*/  HFMA2 R76, -RZ, RZ, 0, 1.847743988037109375e-06 ;  /* 0x0000001fff4c7431 */ /* 0x000fe200000001ff */
[----:B------:R-:W-:Y:S01]  /*32a0*/  BSSY B1, `(.L_x_29791) ;  /* 0x0000006000017945 */ /* 0x000fe20003800000 */
[----:B------:R-:W-:Y:S02]  /*32b0*/  IMAD.MOV.U32 R75, RZ, RZ, R44 ;  /* 0x000000ffff4b7224 */ /* 0x000fe400078e002c */
[----:B------:R-:W-:-:S07]  /*32c0*/  IMAD.MOV.U32 R77, RZ, RZ, -0x1 ;  /* 0xffffffffff4d7424 */ /* 0x000fce00078e00ff */
[----:B01234-:R-:W-:Y:S05]  /*32d0*/  WARPSYNC.COLLECTIVE R77, `(.L_x_29792) ;  /* 0x000000004d087348 */ /* 0x01ffea0003c00000 */
[----:B------:R0:W0:Y:S02]  /*32e0*/  SHFL.IDX P4, R75, R74, R75, R76 ;  /* 0x0000004b4a4b7389 */ /* 0x000024000008004c */
[----:B01234-:R-:W-:Y:S05]  /*32f0*/  ENDCOLLECTIVE ;  /* 0x000000000000791b */ /* 0x01ffea0003800000 */
.L_x_29792:
[----:B------:R-:W-:Y:S05]  /*3300*/  BSYNC B1 ;  /* 0x0000000000017941 */ /* 0x000fea0003800000 */
.L_x_29791:
[----:B------:R-:W-:Y:S01]  /*3310*/  IMAD.MOV.U32 R76, RZ, RZ, R75 ;  /* 0x000000ffff4c7224 */ /* 0x000fe200078e004b */
[----:B------:R-:W-:Y:S06]  /*3320*/  BRA `(.L_x_29793) ;  /* 0xffffffec00a07947 */ /* 0x000fec000383ffff */
.L_x_29746:
[----:B------:R-:W-:Y:S01]  /*3330*/  BSSY B1, `(.L_x_29794) ;  /* 0x0000007000017945 */ /* 0x000fe20003800000 */
[----:B------:R-:W-:Y:S01]  /*3340*/  MOV R75, R43 ;  /* 0x0000002b004b7202 */ /* 0x000fe20000000f00 */
[----:B------:R-:W-:Y:S02]  /*3350*/  IMAD.MOV.U32 R76, RZ, RZ, 0x1f ;  /* 0x0000001fff4c7424 */ /* 0x000fe400078e00ff */
[----:B------:R-:W-:-:S07]  /*3360*/  IMAD.MOV.U32 R77, RZ, RZ, -0x1 ;  /* 0xffffffffff4d7424 */ /* 0x000fce00078e00ff */
[----:B01234-:R-:W-:Y:S05]  /*3370*/  WARPSYNC.COLLECTIVE R77, `(.L_x_29795) ;  /* 0x000000004d087348 */ /* 0x01ffea0003c00000 */
[----:B------:R0:W0:Y:S02]  /*3380*/  SHFL.IDX P4, R75, R74, R75, R76 ;  /* 0x0000004b4a4b7389 */ /* 0x000024000008004c */
[----:B01234-:R-:W-:Y:S05]  /*3390*/  ENDCOLLECTIVE ;  /* 0x000000000000791b */ /* 0x01ffea0003800000 */
.L_x_29795:
[----:B------:R-:W-:Y:S05]  /*33a0*/  BSYNC B1 ;  /* 0x0000000000017941 */ /* 0x000fea0003800000 */
.L_x_29794:
[----:B------:R-:W-:Y:S01]  /*33b0*/  MOV R76, R75 ;  /* 0x0000004b004c7202 */ /* 0x000fe20000000f00 */
[----:B------:R-:W-:Y:S06]  /*33c0*/  BRA `(.L_x_29796) ;  /* 0xffffffec00907947 */ /* 0x000fec000383ffff */
.L_x_29748:
[----:B------:R-:W-:Y:S01]  /*33d0*/  BSSY B1, `(.L_x_29797) ;  /* 0x0000007000017945 */ /* 0x000fe20003800000 */
[----:B------:R-:W-:Y:S01]  /*33e0*/  IMAD.MOV.U32 R75, RZ, RZ, R42 ;  /* 0x000000ffff4b7224 */ /* 0x000fe200078e002a */
[----:B------:R-:W-:Y:S01]  /*33f0*/  MOV R77, 0xffffffff ;  /* 0xffffffff004d7802 */ /* 0x000fe20000000f00 */
[----:B------:R-:W-:-:S07]  /*3400*/  IMAD.MOV.U32 R76, RZ, RZ, 0x1f ;  /* 0x0000001fff4c7424 */ /* 0x000fce00078e00ff */
[----:B01234-:R-:W-:Y:S05]  /*3410*/  WARPSYNC.COLLECTIVE R77, `(.L_x_29798) ;  /* 0x000000004d087348 */ /* 0x01ffea0003c00000 */
[----:B------:R0:W0:Y:S02]  /*3420*/  SHFL.IDX P4, R75, R74, R75, R76 ;  /* 0x0000004b4a4b7389 */ /* 0x000024000008004c */
[----:B01234-:R-:W-:Y:S05]  /*3430*/  ENDCOLLECTIVE ;  /* 0x000000000000791b */ /* 0x01ffea0003800000 */
.L_x_29798:
[----:B------:R-:W-:Y:S05]  /*3440*/  BSYNC B1 ;  /* 0x0000000000017941 */ /* 0x000fea0003800000 */
.L_x_29797:
[----:B------:R-:W-:Y:S05]  /*3450*/  BRA `(.L_x_29799) ;  /* 0xffffffec00847947 */ /* 0x000fea000383ffff */
.L_x_29750:
[----:B------:R-:W-:Y:S01]  /*3460*/  BSSY B1, `(.L_x_29800) ;  /* 0x0000007000017945 */ /* 0x000fe20003800000 */
[----:B------:R-:W-:Y:S01]  /*3470*/  IMAD.MOV.U32 R75, RZ, RZ, R41 ;  /* 0x000000ffff4b7224 */ /* 0x000fe200078e0029 */
[----:B------:R-:W-:Y:S01]  /*3480*/  MOV R77, 0xffffffff ;  /* 0xffffffff004d7802 */ /* 0x000fe20000000f00 */
[----:B------:R-:W-:-:S07]  /*3490*/  IMAD.MOV.U32 R76, RZ, RZ, 0x1f ;  /* 0x0000001fff4c7424 */ /* 0x000fce00078e00ff */
[----:B01234-:R-:W-:Y:S05]  /*34a0*/  WARPSYNC.COLLECTIVE R77, `(.L_x_29801) ;  /* 0x000000004d087348 */ /* 0x01ffea0003c00000 */
[----:B------:R0:W0:Y:S02]  /*34b0*/  SHFL.IDX P4, R75, R74, R75, R76 ;  /* 0x0000004b4a4b7389 */ /* 0x000024000008004c */
[----:B01234-:R-:W-:Y:S05]  /*34c0*/  ENDCOLLECTIVE ;  /* 0x000000000000791b */ /* 0x01ffea0003800000 */
.L_x_29801:
[----:B------:R-:W-:Y:S05]  /*34d0*/  BSYNC B1 ;  /* 0x0000000000017941 */ /* 0x000fea0003800000 */
.L_x_29800:
[----:B------:R-:W-:Y:S05]  /*34e0*/  BRA `(.L_x_29802) ;  /* 0xffffffec00787947 */ /* 0x000fea000383ffff */
.L_x_29752:
[----:B------:R-:W-:Y:S01]  /*34f0*/  BSSY B1, `(.L_x_29803) ;  /* 0x0000007000017945 */ /* 0x000fe20003800000 */
[----:B------:R-:W-:Y:S01]  /*3500*/  IMAD.MOV.U32 R75, RZ, RZ, R40 ;  /* 0x000000ffff4b7224 */ /* 0x000fe200078e0028 */
[----:B------:R-:W-:Y:S01]  /*3510*/  MOV R77, 0xffffffff ;  /* 0xffffffff004d7802 */ /* 0x000fe20000000f00 */
[----:B------:R-:W-:-:S07]  /*3520*/  IMAD.MOV.U32 R76, RZ, RZ, 0x1f ;  /* 0x0000001fff4c7424 */ /* 0x000fce00078e00ff */
[----:B01234-:R-:W-:Y:S05]  /*3530*/  WARPSYNC.COLLECTIVE R77, `(.L_x_29804) ;  /* 0x000000004d087348 */ /* 0x01ffea0003c00000 */
[----:B------:R0:W0:Y:S02]  /*3540*/  SHFL.IDX P4, R75, R74, R75, R76 ;  /* 0x0000004b4a4b7389 */ /* 0x000024000008004c */
[----:B01234-:R-:W-:Y:S05]  /*3550*/  ENDCOLLECTIVE ;  /* 0x000000000000791b */ /* 0x01ffea0003800000 */
.L_x_29804:
[----:B------:R-:W-:Y:S05]  /*3560*/  BSYNC B1 ;  /* 0x0000000000017941 */ /* 0x000fea0003800000 */
.L_x_29803:
[----:B------:R-:W-:Y:S05]  /*3570*/  BRA `(.L_x_29805) ;  /* 0xffffffec006c7947 */ /* 0x000fea000383ffff */
.L_x_29754:
[----:B------:R-:W-:Y:S01]  /*3580*/  BSSY B1, `(.L_x_29806) ;  /* 0x0000007000017945 */ /* 0x000fe20003800000 */
[----:B------:R-:W-:Y:S01]  /*3590*/  IMAD.MOV.U32 R75, RZ, RZ, R39 ;  /* 0x000000ffff4b7224 */ /* 0x000fe200078e0027 */
[----:B------:R-:W-:Y:S01]  /*35a0*/  MOV R77, 0xffffffff ;  /* 0xffffffff004d7802 */ /* 0x000fe20000000f00 */
[----:B------:R-:W-:-:S07]  /*35b0*/  IMAD.MOV.U32 R76, RZ, RZ, 0x1f ;  /* 0x0000001fff4c7424 */ /* 0x000fce00078e00ff */
[----:B01234-:R-:W-:Y:S05]  /*35c0*/  WARPSYNC.COLLECTIVE R77, `(.L_x_29807) ;  /* 0x000000004d087348 */ /* 0x01ffea0003c00000 */
[----:B------:R0:W0:Y:S02]  /*35d0*/  SHFL.IDX P4, R75, R74, R75, R76 ;  /* 0x0000004b4a4b7389 */ /* 0x000024000008004c */
[----:B01234-:R-:W-:Y:S05]  /*35e0*/  ENDCOLLECTIVE ;  /* 0x000000000000791b */ /* 0x01ffea0003800000 */
.L_x_29807:
[----:B------:R-:W-:Y:S05]  /*35f0*/  BSYNC B1 ;  /* 0x0000000000017941 */ /* 0x000fea0003800000 */
.L_x_29806:
[----:B------:R-:W-:Y:S05]  /*3600*/  BRA `(.L_x_29808) ;  /* 0xffffffec00607947 */ /* 0x000fea000383ffff */
.L_x_29756:
[----:B------:R-:W-:Y:S01]  /*3610*/  BSSY B1, `(.L_x_29809) ;  /* 0x0000007000017945 */ /* 0x000fe20003800000 */
[----:B------:R-:W-:Y:S01]  /*3620*/  IMAD.MOV.U32 R75, RZ, RZ, R38 ;  /* 0x000000ffff4b7224 */ /* 0x000fe200078e0026 */
[----:B------:R-:W-:Y:S01]  /*3630*/  MOV R77, 0xffffffff ;  /* 0xffffffff004d7802 */ /* 0x000fe20000000f00 */
[----:B------:R-:W-:-:S07]  /*3640*/  IMAD.MOV.U32 R76, RZ, RZ, 0x1f ;  /* 0x0000001fff4c7424 */ /* 0x000fce00078e00ff */
[----:B01234-:R-:W-:Y:S05]  /*3650*/  WARPSYNC.COLLECTIVE R77, `(.L_x_29810) ;  /* 0x000000004d087348 */ /* 0x01ffea0003c00000 */
[----:B------:R0:W0:Y:S02]  /*3660*/  SHFL.IDX P4, R75, R74, R75, R76 ;  /* 0x0000004b4a4b7389 */ /* 0x000024000008004c */
[----:B01234-:R-:W-:Y:S05]  /*3670*/  ENDCOLLECTIVE ;  /* 0x000000000000791b */ /* 0x01ffea0003800000 */
.L_x_29810:
[----:B------:R-:W-:Y:S05]  /*3680*/  BSYNC B1 ;  /* 0x0000000000017941 */ /* 0x000fea0003800000 */
.L_x_29809:
[----:B------:R-:W-:Y:S01]  /*3690*/  IMAD.MOV.U32 R74, RZ, RZ, R75 ;  /* 0x000000ffff4a7224 */ /* 0x000fe200078e004b */
[----:B------:R-:W-:Y:S06]  /*36a0*/  BRA `(.L_x_29811) ;  /* 0xffffffec00507947 */ /* 0x000fec000383ffff */
        .weak           $__internal_611_$__cuda_sm20_div_s16
        .type           $__internal_611_$__cuda_sm20_div_s16,@function
        .size           $__internal_611_$__cuda_sm20_div_s16,($__internal_612_$__cuda_sm20_div_u16 - $__internal_611_$__cuda_sm20_div_s16)
$__internal_611_$__cuda_sm20_div_s16:
        /* <DEDUP_REMOVED lines=23> */
[----:B------:R-:W-:Y:S05]  /*3820*/  RET.REL.NODEC R16 `(_Z9cuda_gemmIiLi128ELi1ELi1ELi512ELi128ELi128ELi64ELi1ELi0EEviiiPT_S1_S1_iii) ;  /* 0xffffffc410f47950 */ /* 0x000fea0003c3ffff */
        .weak           $__internal_612_$__cuda_sm20_div_u16
        .type           $__internal_612_$__cuda_sm20_div_u16,@function
        .size           $__internal_612_$__cuda_sm20_div_u16,(.L_x_39115 - $__internal_612_$__cuda_sm20_div_u16)
$__internal_612_$__cuda_sm20_div_u16:
        /* <DEDUP_REMOVED lines=18> */
[----:B------:R-:W-:Y:S06]  /*3950*/  RET.REL.NODEC R2 `(_Z9cuda_gemmIiLi128ELi1ELi1ELi512ELi128ELi128ELi64ELi1ELi0EEviiiPT_S1_S1_iii) ;  /* 0xffffffc402a87950 */ /* 0x000fec0003c3ffff */
.L_x_29812:
        /* <DEDUP_REMOVED lines=10> */
.L_x_39115:


//--------------------- .text._Z9cuda_gemmIiLi128ELi1ELi1ELi512ELi128ELi128ELi64ELi0ELi1EEviiiPT_S1_S1_iii --------------------------
	.section	.text._Z9cuda_gemmIiLi128ELi1ELi1ELi512ELi128ELi128ELi64ELi0ELi1EEviiiPT_S1_S1_iii,"ax",@progbits
	.align	128
        .global         _Z9cuda_gemmIiLi128ELi1ELi1ELi512ELi128ELi128ELi64ELi0ELi1EEviiiPT_S1_S1_iii
        .type           _Z9cuda_gemmIiLi128ELi1ELi1ELi512ELi128ELi128ELi64ELi0ELi1EEviiiPT_S1_S1_iii,@function
        .size           _Z9cuda_gemmIiLi128ELi1ELi1ELi512ELi128ELi128ELi64ELi0ELi1EEviiiPT_S1_S1_iii,(.L_x_39116 - _Z9cuda_gemmIiLi128ELi1ELi1ELi512ELi128ELi128ELi64ELi0ELi1EEviiiPT_S1_S1_iii)
        .other          _Z9cuda_gemmIiLi128ELi1ELi1ELi512ELi128ELi128ELi64ELi0ELi1EEviiiPT_S1_S1_iii,@"STO_CUDA_ENTRY STV_DEFAULT"
_Z9cuda_gemmIiLi128ELi1ELi1ELi512ELi128ELi128ELi64ELi0ELi1EEviiiPT_S1_S1_iii:
.text._Z9cuda_gemmIiLi128ELi1ELi1ELi512ELi128ELi128ELi64ELi0ELi1EEviiiPT_S1_S1_iii:
        /* <DEDUP_REMOVED lines=12> */
[--C-:B------:R-:W-:Y:S01]  /*00c0*/  SHF.R.U32.HI R40, RZ, 0x1, R37.reuse ;  /* 0x00000001ff287819 */ /* 0x100fe20000011625 */
[----:B------:R-:W-:Y:S01]  /*00d0*/  IMAD.SHL.U32 R6, R37, 0x4, RZ ;  /* 0x0000000425067824 */ /* 0x000fe200078e00ff */
[----:B------:R-:W-:Y:S02]  /*00e0*/  SHF.R.U32.HI R39, RZ, 0x3, R37 ;  /* 0x00000003ff277819 */ /* 0x000fe40000011625 */
[----:B--2---:R-:W-:-:S02]  /*00f0*/  SHF.R.U32.HI R2, RZ, 0x1, R3 ;  /* 0x00000001ff027819 */ /* 0x004fc40000011603 */
[----:B------:R-:W-:Y:S01]  /*0100*/  LOP3.LUT R3, R3, 0x1, RZ, 0xc0, !PT ;  /* 0x0000000103037812 */ /* 0x000fe200078ec0ff */
[----:B---3--:R-:W-:Y:S01]  /*0110*/  IMAD.SHL.U32 R5, R5, 0x40, RZ ;  /* 0x0000004005057824 */ /* 0x008fe200078e00ff */
[----:B------:R-:W-:Y:S02]  /*0120*/  LOP3.LUT R4, R37, 0x1, RZ, 0xc0, !PT ;  /* 0x0000000125047812 */ /* 0x000fe400078ec0ff */
[----:B------:R-:W-:Y:S02]  /*0130*/  LOP3.LUT R40, R40, 0x3, RZ, 0xc0, !PT ;  /* 0x0000000328287812 */ /* 0x000fe400078ec0ff */
[----:B------:R-:W-:-:S07]  /*0140*/  LOP3.LUT R13, R7, 0xff, RZ, 0xc, !PT ;  /* 0x000000ff070d7812 */ /* 0x000fce00078e0cff */
[----:B------:R-:W-:Y:S05]  /*0150*/  CALL.REL.NOINC `($__internal_613_$__cuda_sm20_div_u16) ;  /* 0x0000001400e87944 */ /* 0x000fea0003c00000 */
[----:B------:R-:W-:Y:S01]  /*0160*/  IMAD.SHL.U32 R7, R0, 0x4, RZ ;  /* 0x0000000400077824 */ /* 0x000fe200078e00ff */
[----:B------:R-:W0:Y:S01]  /*0170*/  S2R R18, SR_CgaCtaId ;  /* 0x0000000000127919 */ /* 0x000e220000008800 */
[----:B------:R-:W-:Y:S01]  /*0180*/  LOP3.LUT R15, R8, 0xffff, RZ, 0xc0, !PT ;  /* 0x0000ffff080f7812 */ /* 0x000fe200078ec0ff */
[----:B------:R-:W1:Y:S01]  /*0190*/  LDCU.64 UR8, c[0x0][0x358] ;  /* 0x00006b00ff0877ac */ /* 0x000e620008000a00 */
[----:B------:R-:W2:Y:S01]  /*01a0*/  I2F.U32.RP R9, R7 ;  /* 0x0000000700097306 */ /* 0x000ea20000209000 */
[----:B------:R-:W-:Y:S01]  /*01b0*/  IMAD.IADD R14, R6, 0x1, R7 ;  /* 0x00000001060e7824 */ /* 0x000fe200078e0207 */
[----:B------:R-:W-:Y:S01]  /*01c0*/  IADD3 R17, PT, PT, R40, -0x1, RZ ;  /* 0xffffffff28117810 */ /* 0x000fe20007ffe0ff */
[----:B------:R-:W-:Y:S01]  /*01d0*/  BSSY.RECONVERGENT B0, `(.L_x_29813) ;  /* 0x000004c000007945 */ /* 0x000fe20003800200 */
[----:B------:R-:W-:Y:S02]  /*01e0*/  ISETP.NE.U32.AND P3, PT, R7, RZ, PT ;  /* 0x000000ff0700720c */ /* 0x000fe40003f65070 */
[----:B------:R-:W-:-:S02]  /*01f0*/  ISETP.GE.U32.AND P0, PT, R14, 0x80, PT ;  /* 0x000000800e00780c */ /* 0x000fc40003f06070 */
[----:B------:R-:W-:Y:S02]  /*0200*/  VIMNMX.U32 R12, PT, PT, R14, 0x80, !PT ;  /* 0x000000800e0c7848 */ /* 0x000fe40007fe0000 */
[----:B------:R-:W-:Y:S02]  /*0210*/  SEL R33, RZ, 0x1, P0 ;  /* 0x00000001ff217807 */ /* 0x000fe40000000000 */
[----:B------:R-:W-:Y:S02]  /*0220*/  ISETP.GE.U32.AND P0, PT, R15, 0x2, PT ;  /* 0x000000020f00780c */ /* 0x000fe40003f06070 */
[----:B------:R-:W-:Y:S01]  /*0230*/  LOP3.LUT R30, R17, 0xf, RZ, 0xc0, !PT ;  /* 0x0000000f111e7812 */ /* 0x000fe200078ec0ff */
[----:B--2---:R-:W2:Y:S01]  /*0240*/  MUFU.RCP R9, R9 ;  /* 0x0000000900097308 */ /* 0x004ea20000001000 */
[----:B------:R-:W-:Y:S02]  /*0250*/  LOP3.LUT R36, R37, 0xf, RZ, 0xc0, !PT ;  /* 0x0000000f25247812 */ /* 0x000fe400078ec0ff */
[----:B--2---:R-:W-:Y:S01]  /*0260*/  IADD3 R10, PT, PT, R9, 0xffffffe, RZ ;  /* 0x0ffffffe090a7810 */ /* 0x004fe20007ffe0ff */
[----:B------:R-:W-:-:S04]  /*0270*/  IMAD.SHL.U32 R9, R37, 0x10, RZ ;  /* 0x0000001025097824 */ /* 0x000fc800078e00ff */
[----:B------:R2:W3:Y:S02]  /*0280*/  F2I.FTZ.U32.TRUNC.NTZ R11, R10 ;  /* 0x0000000a000b7305 */ /* 0x0004e4000021f000 */
[----:B--2---:R-:W-:Y:S02]  /*0290*/  IMAD.MOV.U32 R10, RZ, RZ, RZ ;  /* 0x000000ffff0a7224 */ /* 0x004fe400078e00ff */
[----:B---3--:R-:W-:-:S04]  /*02a0*/  IMAD.MOV R16, RZ, RZ, -R11 ;  /* 0x000000ffff107224 */ /* 0x008fc800078e0a0b */
[----:B------:R-:W-:-:S04]  /*02b0*/  IMAD R13, R16, R7, RZ ;  /* 0x00000007100d7224 */ /* 0x000fc800078e02ff */
[----:B------:R-:W-:Y:S01]  /*02c0*/  IMAD.HI.U32 R11, R11, R13, R10 ;  /* 0x0000000d0b0b7227 */ /* 0x000fe200078e000a */
[----:B------:R-:W-:Y:S02]  /*02d0*/  IADD3 R10, PT, PT, R12, -R14, -R33 ;  /* 0x8000000e0c0a7210 */ /* 0x000fe40007ffe821 */
[----:B------:R-:W-:Y:S02]  /*02e0*/  MOV R13, 0x400 ;  /* 0x00000400000d7802 */ /* 0x000fe40000000f00 */
[----:B------:R-:W-:Y:S01]  /*02f0*/  LOP3.LUT R14, R6, 0x1c, RZ, 0xc0, !PT ;  /* 0x0000001c060e7812 */ /* 0x000fe200078ec0ff */
[----:B------:R-:W-:Y:S01]  /*0300*/  IMAD.HI.U32 R12, R11, R10, RZ ;  /* 0x0000000a0b0c7227 */ /* 0x000fe200078e00ff */
[----:B------:R-:W-:Y:S02]  /*0310*/  IADD3 R11, PT, PT, R13, 0x880, RZ ;  /* 0x000008800d0b7810 */ /* 0x000fe40007ffe0ff */
[----:B------:R-:W-:Y:S01]  /*0320*/  LOP3.LUT R9, R14, 0x180, R9, 0xf8, !PT ;  /* 0x000001800e097812 */ /* 0x000fe200078ef809 */
[----:B------:R-:W-:Y:S01]  /*0330*/  IMAD.MOV R16, RZ, RZ, -R12 ;  /* 0x000000ffff107224 */ /* 0x000fe200078e0a0c */
[----:B0-----:R-:W-:Y:S01]  /*0340*/  LEA R14, R18, R13, 0x18 ;  /* 0x0000000d120e7211 */ /* 0x001fe200078ec0ff */
[----:B------:R-:W-:Y:S01]  /*0350*/  IMAD.SHL.U32 R13, R4, 0x10, RZ ;  /* 0x00000010040d7824 */ /* 0x000fe200078e00ff */
[----:B------:R-:W-:Y:S01]  /*0360*/  LEA R27, R18, R11, 0x18 ;  /* 0x0000000b121b7211 */ /* 0x000fe200078ec0ff */
[----:B------:R-:W-:-:S02]  /*0370*/  IMAD R16, R7, R16, R10 ;  /* 0x0000001007107224 */ /* 0x000fc400078e020a */
[C---:B------:R-:W-:Y:S01]  /*0380*/  VIADD R10, R40.reuse, 0xd ;  /* 0x0000000d280a7836 */ /* 0x040fe20000000000 */
[----:B------:R-:W-:Y:S01]  /*0390*/  LOP3.LUT R19, R13, R30, RZ, 0xfc, !PT ;  /* 0x0000001e0d137212 */ /* 0x000fe200078efcff */
[----:B------:R-:W-:Y:S01]  /*03a0*/  VIADD R11, R40, 0xe ;  /* 0x0000000e280b7836 */ /* 0x000fe20000000000 */
[----:B------:R-:W-:Y:S01]  /*03b0*/  ISETP.GE.U32.AND P1, PT, R16, R7, PT ;  /* 0x000000071000720c */ /* 0x000fe20003f26070 */
[----:B------:R-:W-:Y:S01]  /*03c0*/  IMAD R15, R40, 0x20, R13 ;  /* 0x00000020280f7824 */ /* 0x000fe200078e020d */
[----:B------:R-:W-:Y:S02]  /*03d0*/  LOP3.LUT R20, R10, 0xf, RZ, 0xc0, !PT ;  /* 0x0000000f0a147812 */ /* 0x000fe400078ec0ff */
[----:B------:R-:W-:Y:S01]  /*03e0*/  LOP3.LUT R10, R8, 0x3, RZ, 0xc0, !PT ;  /* 0x00000003080a7812 */ /* 0x000fe200078ec0ff */
[----:B------:R-:W-:Y:S01]  /*03f0*/  IMAD R31, R40, -0x1f, R15 ;  /* 0xffffffe1281f7824 */ /* 0x000fe200078e020f */
[----:B------:R-:W-:Y:S02]  /*0400*/  LOP3.LUT R28, R11, 0xf, RZ, 0xc0, !PT ;  /* 0x0000000f0b1c7812 */ /* 0x000fe400078ec0ff */
[----:B------:R-:W-:-:S02]  /*0410*/  ISETP.NE.AND P4, PT, R10, 0x2, PT ;  /* 0x000000020a00780c */ /* 0x000fc40003f85270 */
[C---:B------:R-:W-:Y:S02]  /*0420*/  LOP3.LUT R22, R15.reuse, R20, RZ, 0xfc, !PT ;  /* 0x000000140f167212 */ /* 0x040fe400078efcff */
[C---:B------:R-:W-:Y:S01]  /*0430*/  LOP3.LUT R24, R15.reuse, R28, RZ, 0xfc, !PT ;  /* 0x0000001c0f187212 */ /* 0x040fe200078efcff */
[----:B------:R-:W-:Y:S01]  /*0440*/  @P1 IMAD.IADD R16, R16, 0x1, -R7 ;  /* 0x0000000110101824 */ /* 0x000fe200078e0a07 */
[C---:B------:R-:W-:Y:S01]  /*0450*/  LOP3.LUT R26, R15.reuse, 0x8, R40, 0xfe, !PT ;  /* 0x000000080f1a7812 */ /* 0x040fe200078efe28 */
[--C-:B------:R-:W-:Y:S01]  /*0460*/  IMAD R11, R22, 0x4, R27.reuse ;  /* 0x00000004160b7824 */ /* 0x100fe200078e021b */
[C---:B------:R-:W-:Y:S01]  /*0470*/  LOP3.LUT R18, R15.reuse, R40, RZ, 0xfc, !PT ;  /* 0x000000280f127212 */ /* 0x040fe200078efcff */
[--C-:B------:R-:W-:Y:S01]  /*0480*/  IMAD R24, R24, 0x4, R27.reuse ;  /* 0x0000000418187824 */ /* 0x100fe200078e021b */
[----:B------:R-:W-:Y:S01]  /*0490*/  ISETP.GE.U32.AND P2, PT, R16, R7, PT ;  /* 0x000000071000720c */ /* 0x000fe20003f46070 */
[----:B------:R-:W-:Y:S01]  /*04a0*/  IMAD R26, R26, 0x4, R27 ;  /* 0x000000041a1a7824 */ /* 0x000fe200078e021b */
[----:B------:R-:W-:Y:S01]  /*04b0*/  LOP3.LUT R32, R15, R30, RZ, 0xfc, !PT ;  /* 0x0000001e0f207212 */ /* 0x000fe200078efcff */
[----:B------:R-:W-:Y:S01]  /*04c0*/  @P1 VIADD R12, R12, 0x1 ;  /* 0x000000010c0c1836 */ /* 0x000fe20000000000 */
[----:B------:R-:W-:-:S02]  /*04d0*/  LEA R25, R18, R27, 0x2 ;  /* 0x0000001b12197211 */ /* 0x000fc400078e10ff */
[C---:B------:R-:W-:Y:S01]  /*04e0*/  LOP3.LUT R17, R13.reuse, R20, RZ, 0xfc, !PT ;  /* 0x000000140d117212 */ /* 0x040fe200078efcff */
[----:B------:R-:W-:Y:S01]  /*04f0*/  IMAD R27, R32, 0x4, R27 ;  /* 0x00000004201b7824 */ /* 0x000fe200078e021b */
[----:B------:R-:W-:Y:S01]  /*0500*/  LOP3.LUT R29, R13, R28, RZ, 0xfc, !PT ;  /* 0x0000001c0d1d7212 */ /* 0x000fe200078efcff */
[----:B------:R-:W-:Y:S01]  /*0510*/  IMAD R32, R39, 0x84, R14 ;  /* 0x0000008427207824 */ /* 0x000fe200078e020e */
[----:B------:R-:W-:-:S03]  /*0520*/  LOP3.LUT R13, R13, 0x8, R40, 0xfe, !PT ;  /* 0x000000080d0d7812 */ /* 0x000fc600078efe28 */
[--C-:B------:R-:W-:Y:S01]  /*0530*/  IMAD R28, R17, 0x4, R32.reuse ;  /* 0x00000004111c7824 */ /* 0x100fe200078e0220 */
[----:B------:R-:W-:Y:S01]  /*0540*/  LEA R29, R29, R32, 0x2 ;  /* 0x000000201d1d7211 */ /* 0x000fe200078e10ff */
[--C-:B------:R-:W-:Y:S01]  /*0550*/  IMAD R30, R13, 0x4, R32.reuse ;  /* 0x000000040d1e7824 */ /* 0x100fe200078e0220 */
[----:B------:R-:W-:Y:S01]  /*0560*/  MOV R13, R37 ;  /* 0x00000025000d7202 */ /* 0x000fe20000000f00 */
[----:B------:R-:W-:Y:S01]  /*0570*/  @P2 VIADD R12, R12, 0x1 ;  /* 0x000000010c0c2836 */ /* 0x000fe20000000000 */
[----:B------:R-:W-:Y:S01]  /*0580*/  @!P3 LOP3.LUT R12, RZ, R7, RZ, 0x33, !PT ;  /* 0x00000007ff0cb212 */ /* 0x000fe200078e33ff */
[--C-:B------:R-:W-:Y:S02]  /*0590*/  IMAD R31, R31, 0x4, R32.reuse ;  /* 0x000000041f1f7824 */ /* 0x100fe400078e0220 */
[----:B------:R-:W-:Y:S01]  /*05a0*/  IMAD R32, R19, 0x4, R32 ;  /* 0x0000000413207824 */ /* 0x000fe200078e0220 */
[----:B-1----:R-:W-:Y:S06]  /*05b0*/  @!P4 BRA `(.L_x_29814) ;  /* 0x000000000034c947 */ /* 0x002fec0003800000 */
[----:B------:R-:W0:Y:S01]  /*05c0*/  S2R R17, SR_CgaCtaId ;  /* 0x0000000000117919 */ /* 0x000e220000008800 */
[----:B------:R-:W-:Y:S01]  /*05d0*/  MOV R13, 0x400 ;  /* 0x00000400000d7802 */ /* 0x000fe20000000f00 */
[----:B------:R-:W-:-:S04]  /*05e0*/  IMAD.MOV.U32 R15, RZ, RZ, RZ ;  /* 0x000000ffff0f7224 */ /* 0x000fc800078e00ff */
[----:B------:R-:W-:Y:S02]  /*05f0*/  VIADD R16, R13, 0xa80 ;  /* 0x00000a800d107836 */ /* 0x000fe40000000000 */
[----:B------:R-:W-:-:S03]  /*0600*/  IMAD.MOV.U32 R13, RZ, RZ, R37 ;  /* 0x000000ffff0d7224 */ /* 0x000fc600078e0025 */
[----:B0-----:R-:W-:-:S07]  /*0610*/  LEA R16, R17, R16, 0x18 ;  /* 0x0000001011107211 */ /* 0x001fce00078ec0ff */
.L_x_29815:
[----:B------:R-:W-:Y:S01]  /*0620*/  IMAD R17, R13, 0x4, R16 ;  /* 0x000000040d117824 */ /* 0x000fe200078e0210 */
[----:B------:R-:W-:Y:S01]  /*0630*/  IADD3 R15, PT, PT, R15, 0x1, RZ ;  /* 0x000000010f0f7810 */ /* 0x000fe20007ffe0ff */
[----:B------:R-:W-:-:S03]  /*0640*/  IMAD.IADD R13, R0, 0x1, R13 ;  /* 0x00000001000d7824 */ /* 0x000fc600078e020d */
[----:B------:R0:W-:Y:S01]  /*0650*/  STS [R17], RZ ;  /* 0x000000ff11007388 */ /* 0x0001e20000000800 */
[----:B------:R-:W-:-:S04]  /*0660*/  LOP3.LUT R18, R15, R10, RZ, 0x3c, !PT ;  /* 0x0000000a0f127212 */ /* 0x000fc800078e3cff */
[----:B------:R-:W-:-:S13]  /*0670*/  ISETP.NE.AND P1, PT, R18, 0x2, PT ;  /* 0x000000021200780c */ /* 0x000fda0003f25270 */
[----:B0-----:R-:W-:Y:S05]  /*0680*/  @P1 BRA `(.L_x_29815) ;  /* 0xfffffffc00e41947 */ /* 0x001fea000383ffff */
.L_x_29814:
[----:B------:R-:W-:Y:S05]  /*0690*/  BSYNC.RECONVERGENT B0 ;  /* 0x0000000000007941 */ /* 0x000fea0003800200 */
.L_x_29813:
[----:B------:R-:W-:Y:S04]  /*06a0*/  BSSY.RECONVERGENT B0, `(.L_x_29816) ;  /* 0x0000011000007945 */ /* 0x000fe80003800200 */
[----:B------:R-:W-:Y:S05]  /*06b0*/  @!P0 BRA `(.L_x_29817) ;  /* 0x00000000003c8947 */ /* 0x000fea0003800000 */
[----:B------:R-:W0:Y:S01]  /*06c0*/  S2R R16, SR_CgaCtaId ;  /* 0x0000000000107919 */ /* 0x000e220000008800 */
[----:B------:R-:W-:-:S05]  /*06d0*/  MOV R15, 0x400 ;  /* 0x00000400000f7802 */ /* 0x000fca0000000f00 */
[----:B------:R-:W-:-:S05]  /*06e0*/  VIADD R15, R15, 0xa80 ;  /* 0x00000a800f0f7836 */ /* 0x000fca0000000000 */
[----:B0-----:R-:W-:-:S07]  /*06f0*/  LEA R20, R16, R15, 0x18 ;  /* 0x0000000f10147211 */ /* 0x001fce00078ec0ff */
.L_x_29818:
[C---:B0-----:R-:W-:Y:S02]  /*0700*/  IMAD R22, R13.reuse, 0x4, R20 ;  /* 0x000000040d167824 */ /* 0x041fe400078e0214 */
[--C-:B------:R-:W-:Y:S02]  /*0710*/  IMAD.IADD R13, R13, 0x1, R7.reuse ;  /* 0x000000010d0d7824 */ /* 0x100fe400078e0207 */
[--C-:B------:R-:W-:Y:S01]  /*0720*/  IMAD.IADD R16, R22, 0x1, R7.reuse ;  /* 0x0000000116107824 */ /* 0x100fe200078e0207 */
[----:B------:R0:W-:Y:S02]  /*0730*/  STS [R22], RZ ;  /* 0x000000ff16007388 */ /* 0x0001e40000000800 */
[----:B------:R-:W-:Y:S02]  /*0740*/  ISETP.GE.U32.AND P0, PT, R13, 0x100, PT ;  /* 0x000001000d00780c */ /* 0x000fe40003f06070 */
[----:B------:R-:W-:Y:S01]  /*0750*/  IADD3 R18, PT, PT, R16, R7, RZ ;  /* 0x0000000710127210 */ /* 0x000fe20007ffe0ff */
[----:B------:R0:W-:Y:S04]  /*0760*/  STS [R16], RZ ;  /* 0x000000ff10007388 */ /* 0x0001e80000000800 */
[----:B------:R-:W-:Y:S01]  /*0770*/  IMAD.IADD R15, R18, 0x1, R7 ;  /* 0x00000001120f7824 */ /* 0x000fe200078e0207 */
[----:B------:R0:W-:Y:S04]  /*0780*/  STS [R18], RZ ;  /* 0x000000ff12007388 */ /* 0x0001e80000000800 */
[----:B------:R0:W-:Y:S01]  /*0790*/  STS [R15], RZ ;  /* 0x000000ff0f007388 */ /* 0x0001e20000000800 */
[----:B------:R-:W-:Y:S05]  /*07a0*/  @!P0 BRA `(.L_x_29818) ;  /* 0xfffffffc00d48947 */ /* 0x000fea000383ffff */
.L_x_29817:
[----:B------:R-:W-:Y:S05]  /*07b0*/  BSYNC.RECONVERGENT B0 ;  /* 0x0000000000007941 */ /* 0x000fea0003800200 */
.L_x_29816:
[----:B------:R-:W-:Y:S01]  /*07c0*/  IMAD R35, R36, 0x84, R14 ;  /* 0x0000008424237824 */ /* 0x000fe200078e020e */
[----:B------:R-:W-:Y:S01]  /*07d0*/  SHF.R.U32.HI R34, RZ, 0x4, R37 ;  /* 0x00000004ff227819 */ /* 0x000fe20000011625 */
[----:B------:R-:W-:Y:S01]  /*07e0*/  IMAD.IADD R33, R33, 0x1, R12 ;  /* 0x0000000121217824 */ /* 0x000fe200078e020c */
[----:B------:R-:W-:Y:S01]  /*07f0*/  UPLOP3.LUT UP0, UPT, UPT, UPT, UPT, 0x80, 0x8 ;  /* 0x000000000008789c */ /* 0x000fe20003f0f070 */
[----:B------:R-:W-:Y:S01]  /*0800*/  IMAD R36, R3, 0x40, R36 ;  /* 0x0000004003247824 */ /* 0x000fe200078e0224 */
[----:B------:R-:W-:-:S09]  /*0810*/  UMOV UR4, URZ ;  /* 0x000000ff00047c82 */ /* 0x000fd20008000000 */
.L_x_29827:
[----:B------:R-:W-:Y:S01]  /*0820*/  ISETP.GT.U32.AND P0, PT, R37, 0x1f, PT ;  /* 0x0000001f2500780c */ /* 0x000fe20003f04070 */
[----:B------:R-:W-:Y:S01]  /*0830*/  UPLOP3.LUT UP1, UPT, UPT, UPT, UP0, 0x80, 0x8 ;  /* 0x000000000008789c */ /* 0x000fe20003f2f000 */
[----:B------:R-:W-:Y:S11]  /*0840*/  BSSY.RECONVERGENT B0, `(.L_x_29819) ;  /* 0x0000062000007945 */ /* 0x000ff60003800200 */
[----:B-1----:R-:W-:Y:S05]  /*0850*/  @P0 BRA `(.L_x_29820) ;  /* 0x0000000400800947 */ /* 0x002fea0003800000 */
[----:B------:R-:W1:Y:S01]  /*0860*/  LDC R13, c[0x0][0x388] ;  /* 0x0000e200ff0d7b82 */ /* 0x000e620000000800 */
[----:B------:R-:W-:Y:S01]  /*0870*/  LOP3.LUT R19, R33, 0x3, RZ, 0xc0, !PT ;  /* 0x0000000321137812 */ /* 0x000fe200078ec0ff */
[----:B------:R-:W-:Y:S01]  /*0880*/  BSSY.RECONVERGENT B1, `(.L_x_29821) ;  /* 0x0000029000017945 */ /* 0x000fe20003800200 */
[----:B------:R-:W-:Y:S01]  /*0890*/  LEA R12, R2, R5, 0x9 ;  /* 0x00000005020c7211 */ /* 0x000fe200078e48ff */
[----:B------:R-:W-:Y:S01]  /*08a0*/  IMAD.MOV.U32 R44, RZ, RZ, R6 ;  /* 0x000000ffff2c7224 */ /* 0x000fe200078e0006 */
[----:B------:R-:W-:Y:S02]  /*08b0*/  ISETP.NE.AND P0, PT, R19, 0x3, PT ;  /* 0x000000031300780c */ /* 0x000fe40003f05270 */
[----:B------:R-:W-:Y:S01]  /*08c0*/  ISETP.GE.U32.AND P1, PT, R33, 0x3, PT ;  /* 0x000000032100780c */ /* 0x000fe20003f26070 */
[----:B-1----:R-:W-:-:S04]  /*08d0*/  IMAD R12, R13, UR7, R12 ;  /* 0x000000070d0c7c24 */ /* 0x002fc8000f8e020c */
[----:B------:R-:W-:-:S06]  /*08e0*/  VIADD R38, R12, UR4 ;  /* 0x000000040c267c36 */ /* 0x000fcc0008000000 */
[----:B------:R-:W-:Y:S05]  /*08f0*/  @!P0 BRA `(.L_x_29822) ;  /* 0x0000000000848947 */ /* 0x000fea0003800000 */
[----:B0-----:R-:W0:Y:S01]  /*0900*/  LDC.64 R16, c[0x0][0x390] ;  /* 0x0000e400ff107b82 */ /* 0x001e220000000a00 */
[----:B------:R-:W-:-:S04]  /*0910*/  IMAD.IADD R13, R9, 0x1, R38 ;  /* 0x00000001090d7824 */ /* 0x000fc800078e0226 */
[----:B0-----:R-:W-:-:S06]  /*0920*/  IMAD.WIDE R12, R13, 0x4, R16 ;  /* 0x000000040d0c7825 */ /* 0x001fcc00078e0210 */
        /* <DEDUP_REMOVED lines=13> */
[C---:B-1----:R-:W-:Y:S01]  /*0a00*/  LOP3.LUT R13, R18.reuse, 0x1c, RZ, 0xc0, !PT ;  /* 0x0000001c120d7812 */ /* 0x042fe200078ec0ff */
        /* <DEDUP_REMOVED lines=11> */
[----:B------:R-:W-:Y:S02]  /*0ac0*/  IMAD R21, R0, 0x10, R21 ;  /* 0x0000001000157824 */ /* 0x000fe400078e0215 */
[----:B------:R-:W-:Y:S02]  /*0ad0*/  @P0 IMAD.IADD R44, R44, 0x1, R7 ;  /* 0x000000012c2c0824 */ /* 0x000fe400078e0207 */
[----:B------:R-:W-:Y:S01]  /*0ae0*/  IMAD R20, R0, 0x10, R21 ;  /* 0x0000001000147824 */ /* 0x000fe200078e0215 */
[----:B--2---:R2:W-:Y:S04]  /*0af0*/  STS.128 [R21], R12 ;  /* 0x0000000c15007388 */ /* 0x0045e80000000c00 */
[----:B---3--:R2:W-:Y:S02]  /*0b00*/  @P0 STS.128 [R20], R16 ;  /* 0x0000001014000388 */ /* 0x0085e40000000c00 */
.L_x_29822:
[----:B------:R-:W-:Y:S05]  /*0b10*/  BSYNC.RECONVERGENT B1 ;  /* 0x0000000000017941 */ /* 0x000fea0003800200 */
.L_x_29821:
[----:B------:R-:W-:Y:S05]  /*0b20*/  @!P1 BRA `(.L_x_29820) ;  /* 0x0000000000cc9947 */ /* 0x000fea0003800000 */
[----:B-12---:R-:W1:Y:S01]  /*0b30*/  S2R R13, SR_CgaCtaId ;  /* 0x00000000000d7919 */ /* 0x006e620000008800 */
[----:B------:R-:W-:Y:S01]  /*0b40*/  MOV R12, 0x400 ;  /* 0x00000400000c7802 */ /* 0x000fe20000000f00 */
[----:B------:R-:W-:Y:S02]  /*0b50*/  IMAD.SHL.U32 R51, R44, 0x4, RZ ;  /* 0x000000042c337824 */ /* 0x000fe400078e00ff */
[--C-:B------:R-:W-:Y:S01]  /*0b60*/  IMAD R41, R0, 0xc, R44.reuse ;  /* 0x0000000c00297824 */ /* 0x100fe200078e022c */
[----:B------:R-:W-:Y:S01]  /*0b70*/  IADD3 R12, PT, PT, R12, 0x880, RZ ;  /* 0x000008800c0c7810 */ /* 0x000fe20007ffe0ff */
[C---:B------:R-:W-:Y:S01]  /*0b80*/  IMAD R45, R0.reuse, 0x8, R44 ;  /* 0x00000008002d7824 */ /* 0x040fe200078e022c */
[----:B------:R-:W-:Y:S01]  /*0b90*/  LEA R47, R0, R51, 0x5 ;  /* 0x00000033002f7211 */ /* 0x000fe200078e28ff */
[----:B------:R-:W-:Y:S02]  /*0ba0*/  IMAD.IADD R53, R44, 0x1, R7 ;  /* 0x000000012c357824 */ /* 0x000fe400078e0207 */
[----:B------:R-:W-:-:S02]  /*0bb0*/  IMAD R43, R0, 0x30, R51 ;  /* 0x00000030002b7824 */ /* 0x000fc400078e0233 */
[----:B------:R-:W-:Y:S01]  /*0bc0*/  IMAD R49, R0, 0x10, R51 ;  /* 0x0000001000317824 */ /* 0x000fe200078e0233 */
[----:B-1----:R-:W-:-:S07]  /*0bd0*/  LEA R42, R13, R12, 0x18 ;  /* 0x0000000c0d2a7211 */ /* 0x002fce00078ec0ff */
.L_x_29823:
[----:B0--3--:R-:W0:Y:S01]  /*0be0*/  LDC.64 R16, c[0x0][0x390] ;  /* 0x0000e400ff107b82 */ /* 0x009e220000000a00 */
        /* <DEDUP_REMOVED lines=17> */
[----:B------:R-:W3:Y:S04]  /*0d00*/  LDG.E.128 R12, desc[UR8][R12.64] ;  /* 0x000000080c0c7981 */ /* 0x000ee8000c1e1d00 */
[----:B--2---:R0:W-:Y:S02]  /*0d10*/  STS.128 [R46], R20 ;  /* 0x000000142e007388 */ /* 0x0041e40000000c00 */
[----:B0-----:R-:W-:Y:S02]  /*0d20*/  IMAD.WIDE R20, R48, 0x4, R16 ;  /* 0x0000000430147825 */ /* 0x001fe400078e0210 */
[----:B------:R-:W2:Y:S04]  /*0d30*/  LDG.E.128 R16, desc[UR8][R18.64] ;  /* 0x0000000812107981 */ /* 0x000ea8000c1e1d00 */
        /* <DEDUP_REMOVED lines=10> */
[C---:B------:R-:W-:Y:S01]  /*0de0*/  IMAD R45, R0.reuse, 0x10, R45 ;  /* 0x00000010002d7824 */ /* 0x040fe200078e022d */
[C---:B------:R-:W-:Y:S01]  /*0df0*/  LEA R43, R0.reuse, R43, 0x6 ;  /* 0x0000002b002b7211 */ /* 0x040fe200078e30ff */
[C---:B------:R-:W-:Y:S02]  /*0e00*/  IMAD R53, R0.reuse, 0x10, R53 ;  /* 0x0000001000357824 */ /* 0x040fe400078e0235 */
[C---:B------:R-:W-:Y:S02]  /*0e10*/  IMAD R49, R0.reuse, 0x40, R49 ;  /* 0x0000004000317824 */ /* 0x040fe400078e0231 */
[----:B------:R-:W-:Y:S01]  /*0e20*/  IMAD R51, R0, 0x40, R51 ;  /* 0x0000004000337824 */ /* 0x000fe200078e0233 */
[----:B--2---:R3:W-:Y:S04]  /*0e30*/  STS.128 [R48], R16 ;  /* 0x0000001030007388 */ /* 0x0047e80000000c00 */
[----:B----4-:R3:W-:Y:S01]  /*0e40*/  STS.128 [R50], R20 ;  /* 0x0000001432007388 */ /* 0x0107e20000000c00 */
[----:B------:R-:W-:Y:S05]  /*0e50*/  @!P0 BRA `(.L_x_29823) ;  /* 0xfffffffc00608947 */ /* 0x000fea000383ffff */
.L_x_29820:
[----:B------:R-:W-:Y:S05]  /*0e60*/  BSYNC.RECONVERGENT B0 ;  /* 0x0000000000007941 */ /* 0x000fea0003800200 */
.L_x_29819:
[----:B-123--:R-:W-:Y:S01]  /*0e70*/  VIADD R14, R5, UR4 ;  /* 0x00000004050e7c36 */ /* 0x00efe20008000000 */
[----:B------:R-:W-:-:S06]  /*0e80*/  UMOV UR4, URZ ;  /* 0x000000ff00047c82 */ /* 0x000fcc0008000000 */
.L_x_29826:
[----:B------:R-:W-:Y:S01]  /*0e90*/  BSSY.RECONVERGENT B0, `(.L_x_29824) ;  /* 0x000000d000007945 */ /* 0x000fe20003800200 */
[----:B------:R-:W-:Y:S02]  /*0ea0*/  VIADD R19, R36, UR4 ;  /* 0x0000000424137c36 */ /* 0x000fe40008000000 */
[----:B01----:R-:W-:-:S07]  /*0eb0*/  IMAD.MOV.U32 R15, RZ, RZ, R34 ;  /* 0x000000ffff0f7224 */ /* 0x003fce00078e0022 */
.L_x_29825:
        /* <DEDUP_REMOVED lines=11> */
.L_x_29824:
        /* <DEDUP_REMOVED lines=37> */
[----:B------:R-:W1:Y:S04]  /*11c0*/  LDS R42, [R31+0x30] ;  /* 0x000030001f2a7984 */ /* 0x000e680000000800 */
[----:B------:R-:W-:Y:S01]  /*11d0*/  LDS R38, [R11] ;  /* 0x000000000b267984 */ /* 0x000fe20000000800 */
[----:B--2---:R-:W-:Y:S02]  /*11e0*/  IMAD R12, R15, R16, R12 ;  /* 0x000000100f0c7224 */ /* 0x004fe400078e020c */
[----:B------:R-:W-:Y:S01]  /*11f0*/  @!P0 VIADD R16, R13, 0xa80 ;  /* 0x00000a800d108836 */ /* 0x000fe20000000000 */
[----:B------:R-:W2:Y:S01]  /*1200*/  LDS R23, [R28] ;  /* 0x000000001c177984 */ /* 0x000ea20000000800 */
[----:B------:R-:W-:Y:S01]  /*1210*/  IADD3 R13, PT, PT, R39, UR4, RZ ;  /* 0x00000004270d7c10 */ /* 0x000fe2000fffe0ff */
[----:B------:R-:W-:-:S02]  /*1220*/  UIADD3 UR4, UPT, UPT, UR4, 0x10, URZ ;  /* 0x0000001004047890 */ /* 0x000fc4000fffe0ff */
[----:B------:R-:W-:Y:S01]  /*1230*/  LDS R46, [R24] ;  /* 0x00000000182e7984 */ /* 0x000fe20000000800 */
[----:B---3--:R-:W-:Y:S01]  /*1240*/  IMAD R12, R17, R18, R12 ;  /* 0x00000012110c7224 */ /* 0x008fe200078e020c */
[----:B------:R-:W-:Y:S01]  /*1250*/  UISETP.GE.U32.AND UP0, UPT, UR4, 0x40, UPT ;  /* 0x000000400400788c */ /* 0x000fe2000bf06070 */
[----:B------:R-:W-:Y:S01]  /*1260*/  IMAD R13, R13, 0x4, R40 ;  /* 0x000000040d0d7824 */ /* 0x000fe200078e0228 */
[----:B------:R-:W3:Y:S04]  /*1270*/  LDS R47, [R29] ;  /* 0x000000001d2f7984 */ /* 0x000ee80000000800 */
[----:B------:R-:W-:Y:S01]  /*1280*/  LDS R21, [R27] ;  /* 0x000000001b157984 */ /* 0x000fe20000000800 */
[----:B----4-:R-:W-:-:S03]  /*1290*/  IMAD R12, R19, R20, R12 ;  /* 0x00000014130c7224 */ /* 0x010fc600078e020c */
[----:B------:R-:W4:Y:S01]  /*12a0*/  LDS R22, [R32] ;  /* 0x0000000020167984 */ /* 0x000f220000000800 */
[----:B0-----:R-:W-:Y:S01]  /*12b0*/  @!P0 LEA R16, R45, R16, 0x18 ;  /* 0x000000102d108211 */ /* 0x001fe200078ec0ff */
[----:B-----5:R-:W-:-:S04]  /*12c0*/  IMAD R12, R43, R44, R12 ;  /* 0x0000002c2b0c7224 */ /* 0x020fc800078e020c */
[----:B------:R-:W-:-:S05]  /*12d0*/  @!P0 IMAD R13, R13, 0x4, R16 ;  /* 0x000000040d0d8824 */ /* 0x000fca00078e0210 */
        /* <DEDUP_REMOVED lines=9> */
[----:B------:R-:W-:Y:S01]  /*1370*/  UPLOP3.LUT UP0, UPT, UPT, UPT, UPT, 0x40, 0x4 ;  /* 0x000000000004789c */ /* 0x000fe20003f0e870 */
[----:B------:R-:W-:Y:S01]  /*1380*/  UMOV UR4, 0x20 ;  /* 0x0000002000047882 */ /* 0x000fe20000000000 */
[----:B------:R-:W-:Y:S09]  /*1390*/  BRA.U UP1, `(.L_x_29827) ;  /* 0xfffffff501207547 */ /* 0x000ff2000b83ffff */
[----:B------:R-:W0:Y:S08]  /*13a0*/  LDC R6, c[0x0][0x388] ;  /* 0x0000e200ff067b82 */ /* 0x000e300000000800 */
[----:B------:R-:W-:Y:S01]  /*13b0*/  BAR.SYNC.DEFER_BLOCKING 0x0 ;  /* 0x0000000000007b1d */ /* 0x000fe20000010000 */
[----:B------:R-:W-:Y:S01]  /*13c0*/  ISETP.NE.AND P0, PT, R10, 0x2, PT ;  /* 0x000000020a00780c */ /* 0x000fe20003f05270 */
[----:B------:R-:W-:Y:S01]  /*13d0*/  IMAD.SHL.U32 R2, R2, 0x4, RZ ;  /* 0x0000000402027824 */ /* 0x000fe200078e00ff */
[----:B------:R-:W-:-:S03]  /*13e0*/  LOP3.LUT R8, R8, 0xffff, RZ, 0xc0, !PT ;  /* 0x0000ffff08087812 */ /* 0x000fc600078ec0ff */
[----:B------:R-:W-:Y:S02]  /*13f0*/  BSSY.RECONVERGENT B0, `(.L_x_29828) ;  /* 0x000001e000007945 */ /* 0x000fe40003800200 */
[----:B------:R-:W2:Y:S01]  /*1400*/  LDC R9, c[0x0][0x384] ;  /* 0x0000e100ff097b82 */ /* 0x000ea20000000800 */
[----:B------:R-:W-:Y:S02]  /*1410*/  ISETP.GE.U32.AND P1, PT, R8, 0x2, PT ;  /* 0x000000020800780c */ /* 0x000fe40003f26070 */
[-C--:B0-----:R-:W-:Y:S02]  /*1420*/  LEA.HI R4, R6, R6.reuse, RZ, 0x1 ;  /* 0x0000000606047211 */ /* 0x081fe400078f08ff */
[----:B------:R-:W-:Y:S02]  /*1430*/  SHF.R.S32.HI R5, RZ, 0x1f, R6 ;  /* 0x0000001fff057819 */ /* 0x000fe40000011406 */
[----:B------:R-:W-:Y:S02]  /*1440*/  SHF.R.S32.HI R4, RZ, 0x1, R4 ;  /* 0x00000001ff047819 */ /* 0x000fe40000011404 */
[----:B------:R-:W-:-:S03]  /*1450*/  LEA.HI R5, R5, R6, RZ, 0x7 ;  /* 0x0000000605057211 */ /* 0x000fc600078f38ff */
[----:B------:R-:W-:Y:S01]  /*1460*/  IMAD R4, R3, R4, R2 ;  /* 0x0000000403047224 */ /* 0x000fe200078e0202 */
[----:B------:R-:W-:-:S03]  /*1470*/  SHF.R.S32.HI R5, RZ, 0x7, R5 ;  /* 0x00000007ff057819 */ /* 0x000fc60000011405 */
[----:B--2---:R-:W-:Y:S01]  /*1480*/  IMAD R4, R9, UR7, R4 ;  /* 0x0000000709047c24 */ /* 0x004fe2000f8e0204 */
[----:B------:R-:W-:Y:S06]  /*1490*/  @!P0 BRA `(.L_x_29829) ;  /* 0x00000000004c8947 */ /* 0x000fec0003800000 */
[----:B------:R-:W0:Y:S01]  /*14a0*/  S2R R3, SR_CgaCtaId ;  /* 0x0000000000037919 */ /* 0x000e220000008800 */
[----:B------:R-:W2:Y:S01]  /*14b0*/  LDC.64 R8, c[0x0][0x3a0] ;  /* 0x0000e800ff087b82 */ /* 0x000ea20000000a00 */
[----:B------:R-:W-:Y:S01]  /*14c0*/  MOV R2, 0x400 ;  /* 0x0000040000027802 */ /* 0x000fe20000000f00 */
[----:B------:R-:W-:-:S03]  /*14d0*/  IMAD.MOV.U32 R11, RZ, RZ, RZ ;  /* 0x000000ffff0b7224 */ /* 0x000fc600078e00ff */
[----:B------:R-:W-:-:S04]  /*14e0*/  IADD3 R2, PT, PT, R2, 0xa80, RZ ;  /* 0x00000a8002027810 */ /* 0x000fc80007ffe0ff */
[----:B0-----:R-:W-:-:S07]  /*14f0*/  LEA R14, R3, R2, 0x18 ;  /* 0x00000002030e7211 */ /* 0x001fce00078ec0ff */
.L_x_29830:
[C---:B------:R-:W-:Y:S01]  /*1500*/  IMAD R6, R37.reuse, 0x4, R14 ;  /* 0x0000000425067824 */ /* 0x040fe200078e020e */
[----:B0-----:R-:W-:Y:S02]  /*1510*/  LOP3.LUT R3, R37, 0x3, RZ, 0xc0, !PT ;  /* 0x0000000325037812 */ /* 0x001fe400078ec0ff */
[----:B------:R-:W-:Y:S02]  /*1520*/  SHF.R.U32.HI R2, RZ, 0x2, R37 ;  /* 0x00000002ff027819 */ /* 0x000fe40000011625 */
[----:B-1----:R-:W0:Y:S01]  /*1530*/  LDS R13, [R6] ;  /* 0x00000000060d7984 */ /* 0x002e220000000800 */
[----:B------:R-:W-:Y:S01]  /*1540*/  IADD3 R11, PT, PT, R11, 0x1, RZ ;  /* 0x000000010b0b7810 */ /* 0x000fe20007ffe0ff */
[----:B------:R-:W-:-:S03]  /*1550*/  IMAD.IADD R3, R4, 0x1, R3 ;  /* 0x0000000104037824 */ /* 0x000fc600078e0203 */
[----:B------:R-:W-:Y:S01]  /*1560*/  LOP3.LUT R12, R11, R10, RZ, 0x3c, !PT ;  /* 0x0000000a0b0c7212 */ /* 0x000fe200078e3cff */
[----:B------:R-:W-:-:S03]  /*1570*/  IMAD R3, R2, R5, R3 ;  /* 0x0000000502037224 */ /* 0x000fc600078e0203 */
[----:B------:R-:W-:Y:S01]  /*1580*/  ISETP.NE.AND P0, PT, R12, 0x2, PT ;  /* 0x000000020c00780c */ /* 0x000fe20003f05270 */
[----:B--2---:R-:W-:-:S04]  /*1590*/  IMAD.WIDE R2, R3, 0x4, R8 ;  /* 0x0000000403027825 */ /* 0x004fc800078e0208 */
[----:B------:R-:W-:Y:S01]  /*15a0*/  IMAD.IADD R37, R0, 0x1, R37 ;  /* 0x0000000100257824 */ /* 0x000fe200078e0225 */
[----:B0-----:R0:W-:Y:S07]  /*15b0*/  REDG.E.ADD.STRONG.GPU desc[UR8][R2.64], R13 ;  /* 0x0000000d0200798e */ /* 0x0011ee000c12e108 */
[----:B------:R-:W-:Y:S05]  /*15c0*/  @P0 BRA `(.L_x_29830) ;  /* 0xfffffffc00cc0947 */ /* 0x000fea000383ffff */
.L_x_29829:
[----:B------:R-:W-:Y:S05]  /*15d0*/  BSYNC.RECONVERGENT B0 ;  /* 0x0000000000007941 */ /* 0x000fea0003800200 */
.L_x_29828:
[----:B------:R-:W-:Y:S05]  /*15e0*/  @!P1 EXIT ;  /* 0x000000000000994d */ /* 0x000fea0003800000 */
[----:B------:R-:W2:Y:S01]  /*15f0*/  S2UR UR5, SR_CgaCtaId ;  /* 0x00000000000579c3 */ /* 0x000ea20000008800 */
[----:B------:R-:W-:Y:S01]  /*1600*/  UMOV UR4, 0x400 ;  /* 0x0000040000047882 */ /* 0x000fe20000000000 */
[C---:B------:R-:W-:Y:S01]  /*1610*/  IMAD.IADD R6, R37.reuse, 0x1, R0 ;  /* 0x0000000125067824 */ /* 0x040fe200078e0200 */
[----:B------:R-:W-:Y:S01]  /*1620*/  UIADD3 UR4, UPT, UPT, UR4, 0xa80, URZ ;  /* 0x00000a8004047890 */ /* 0x000fe2000fffe0ff */
[----:B------:R-:W-:Y:S01]  /*1630*/  LOP3.LUT R9, R37, 0x3, RZ, 0xc0, !PT ;  /* 0x0000000325097812 */ /* 0x000fe200078ec0ff */
[--C-:B------:R-:W-:Y:S02]  /*1640*/  IMAD R16, R0, 0x2, R37.reuse ;  /* 0x0000000200107824 */ /* 0x100fe400078e0225 */
[----:B------:R-:W-:Y:S01]  /*1650*/  LOP3.LUT R11, R6, 0x3, RZ, 0xc0, !PT ;  /* 0x00000003060b7812 */ /* 0x000fe200078ec0ff */
[----:B0-----:R-:W0:Y:S01]  /*1660*/  LDC.64 R2, c[0x0][0x3a0] ;  /* 0x0000e800ff027b82 */ /* 0x001e220000000a00 */
[----:B------:R-:W-:Y:S01]  /*1670*/  IMAD R18, R0, 0x3, R37 ;  /* 0x0000000300127824 */ /* 0x000fe200078e0225 */
[----:B------:R-:W-:-:S02]  /*1680*/  IADD3 R22, PT, PT, R4, R9, RZ ;  /* 0x0000000904167210 */ /* 0x000fc40007ffe0ff */
[----:B------:R-:W-:Y:S01]  /*1690*/  IMAD.IADD R24, R4, 0x1, R11 ;  /* 0x0000000104187824 */ /* 0x000fe200078e020b */
[----:B--2---:R-:W-:-:S06]  /*16a0*/  ULEA UR4, UR5, UR4, 0x18 ;  /* 0x0000000405047291 */ /* 0x004fcc000f8ec0ff */
[----:B------:R-:W-:-:S07]  /*16b0*/  LEA R17, R37, UR4, 0x2 ;  /* 0x0000000425117c11 */ /* 0x000fce000f8e10ff */
.L_x_29831:
[----:B--2---:R-:W-:Y:S01]  /*16c0*/  IMAD.IADD R9, R17, 0x1, R7 ;  /* 0x0000000111097824 */ /* 0x004fe200078e0207 */
[----:B------:R-:W2:Y:S01]  /*16d0*/  LDS R19, [R17] ;  /* 0x0000000011137984 */ /* 0x000ea20000000800 */
[C---:B-1----:R-:W-:Y:S01]  /*16e0*/  IMAD R13, R0.reuse, 0x8, R17 ;  /* 0x00000008000d7824 */ /* 0x042fe200078e0211 */
[----:B------:R-:W-:Y:S01]  /*16f0*/  SHF.R.U32.HI R26, RZ, 0x2, R37 ;  /* 0x00000002ff1a7819 */ /* 0x000fe20000011625 */
[----:B------:R-:W-:Y:S01]  /*1700*/  IMAD R20, R0, 0xc, R17 ;  /* 0x0000000c00147824 */ /* 0x000fe200078e0211 */
[----:B------:R1:W3:Y:S01]  /*1710*/  LDS R21, [R9] ;  /* 0x0000000009157984 */ /* 0x0002e20000000800 */
[----:B------:R-:W-:Y:S02]  /*1720*/  LOP3.LUT R11, R16, 0x3, RZ, 0xc0, !PT ;  /* 0x00000003100b7812 */ /* 0x000fe400078ec0ff */
[----:B------:R-:W-:Y:S01]  /*1730*/  LOP3.LUT R15, R18, 0x3, RZ, 0xc0, !PT ;  /* 0x00000003120f7812 */ /* 0x000fe200078ec0ff */
[----:B------:R4:W5:Y:S01]  /*1740*/  LDS R23, [R13] ;  /* 0x000000000d177984 */ /* 0x0009620000000800 */
[----:B------:R-:W-:-:S02]  /*1750*/  IADD3 R37, PT, PT, R0, R37, R0 ;  /* 0x0000002500257210 */ /* 0x000fc40007ffe000 */
[----:B------:R-:W-:Y:S01]  /*1760*/  SHF.R.U32.HI R8, RZ, 0x2, R6 ;  /* 0x00000002ff087819 */ /* 0x000fe20000011606 */
[----:B------:R-:W5:Y:S01]  /*1770*/  LDS R25, [R20] ;  /* 0x0000000014197984 */ /* 0x000f620000000800 */
[----:B------:R-:W-:Y:S01]  /*1780*/  IADD3 R37, PT, PT, R0, R37, R0 ;  /* 0x0000002500257210 */ /* 0x000fe20007ffe000 */
[----:B------:R-:W-:Y:S01]  /*1790*/  IMAD.IADD R15, R4, 0x1, R15 ;  /* 0x00000001040f7824 */ /* 0x000fe200078e020f */
[----:B------:R-:W-:Y:S01]  /*17a0*/  SHF.R.U32.HI R10, RZ, 0x2, R16 ;  /* 0x00000002ff0a7819 */ /* 0x000fe20000011610 */
[----:B-1----:R-:W-:Y:S01]  /*17b0*/  IMAD R9, R26, R5, R22 ;  /* 0x000000051a097224 */ /* 0x002fe200078e0216 */
[----:B------:R-:W-:Y:S01]  /*17c0*/  IADD3 R12, PT, PT, R4, R11, RZ ;  /* 0x0000000b040c7210 */ /* 0x000fe20007ffe0ff */
[----:B------:R-:W-:Y:S01]  /*17d0*/  IMAD R11, R8, R5, R24 ;  /* 0x00000005080b7224 */ /* 0x000fe200078e0218 */
[----:B------:R-:W-:Y:S01]  /*17e0*/  SHF.R.U32.HI R14, RZ, 0x2, R18 ;  /* 0x00000002ff0e7819 */ /* 0x000fe20000011612 */
[----:B0-----:R-:W-:Y:S01]  /*17f0*/  IMAD.WIDE R8, R9, 0x4, R2 ;  /* 0x0000000409087825 */ /* 0x001fe200078e0202 */
[----:B------:R-:W-:-:S03]  /*1800*/  ISETP.GE.U32.AND P0, PT, R37, 0x100, PT ;  /* 0x000001002500780c */ /* 0x000fc60003f06070 */
[-C--:B----4-:R-:W-:Y:S02]  /*1810*/  IMAD R13, R10, R5.reuse, R12 ;  /* 0x000000050a0d7224 */ /* 0x090fe400078e020c */
[----:B------:R-:W-:Y:S02]  /*1820*/  IMAD R15, R14, R5, R15 ;  /* 0x000000050e0f7224 */ /* 0x000fe400078e020f */
[----:B------:R-:W-:-:S04]  /*1830*/  IMAD.WIDE R10, R11, 0x4, R2 ;  /* 0x000000040b0a7825 */ /* 0x000fc800078e0202 */
[----:B------:R-:W-:-:S04]  /*1840*/  IMAD.WIDE R12, R13, 0x4, R2 ;  /* 0x000000040d0c7825 */ /* 0x000fc800078e0202 */
[----:B------:R-:W-:Y:S01]  /*1850*/  IMAD.WIDE R14, R15, 0x4, R2 ;  /* 0x000000040f0e7825 */ /* 0x000fe200078e0202 */
[----:B--2---:R2:W-:Y:S04]  /*1860*/  REDG.E.ADD.STRONG.GPU desc[UR8][R8.64], R19 ;  /* 0x000000130800798e */ /* 0x0045e8000c12e108 */
[----:B---3--:R2:W-:Y:S04]  /*1870*/  REDG.E.ADD.STRONG.GPU desc[UR8][R10.64], R21 ;  /* 0x000000150a00798e */ /* 0x0085e8000c12e108 */
[----:B-----5:R2:W-:Y:S01]  /*1880*/  REDG.E.ADD.STRONG.GPU desc[UR8][R12.64], R23 ;  /* 0x000000170c00798e */ /* 0x0205e2000c12e108 */
[----:B------:R-:W-:-:S03]  /*1890*/  IMAD.IADD R16, R16, 0x1, R7 ;  /* 0x0000000110107824 */ /* 0x000fc600078e0207 */
[----:B------:R2:W-:Y:S01]  /*18a0*/  REDG.E.ADD.STRONG.GPU desc[UR8][R14.64], R25 ;  /* 0x000000190e00798e */ /* 0x0005e2000c12e108 */
[----:B------:R-:W-:Y:S01]  /*18b0*/  IMAD.IADD R18, R18, 0x1, R7 ;  /* 0x0000000112127824 */ /* 0x000fe200078e0207 */
[----:B------:R-:W-:Y:S01]  /*18c0*/  IADD3 R6, PT, PT, R6, R7, RZ ;  /* 0x0000000706067210 */ /* 0x000fe20007ffe0ff */
[----:B------:R-:W-:Y:S01]  /*18d0*/  IMAD R17, R0, 0x10, R17 ;  /* 0x0000001000117824 */ /* 0x000fe200078e0211 */
[----:B------:R-:W-:Y:S06]  /*18e0*/  @!P0 BRA `(.L_x_29831) ;  /* 0xfffffffc00748947 */ /* 0x000fec000383ffff */
[----:B------:R-:W-:Y:S05]  /*18f0*/  EXIT ;  /* 0x000000000000794d */ /* 0x000fea0003800000 */
        .weak           $__internal_613_$__cuda_sm20_div_u16
        .type           $__internal_613_$__cuda_sm20_div_u16,@function
        .size           $__internal_613_$__cuda_sm20_div_u16,(.L_x_39116 - $__internal_613_$__cuda_sm20_div_u16)
$__internal_613_$__cuda_sm20_div_u16:
[----:B------:R-:W0:Y:S01]  /*1900*/  I2F.U16 R7, R8 ;  /* 0x0000000800077306 */ /* 0x000e220000101000 */
[----:B------:R-:W-:Y:S02]  /*1910*/  IMAD.MOV.U32 R9, RZ, RZ, 0x4b800000 ;  /* 0x4b800000ff097424 */ /* 0x000fe400078e00ff */
        /* <DEDUP_REMOVED lines=16> */
[----:B------:R-:W-:Y:S06]  /*1a20*/  RET.REL.NODEC R10 `(_Z9cuda_gemmIiLi128ELi1ELi1ELi512ELi128ELi128ELi64ELi0ELi1EEviiiPT_S1_S1_iii) ;  /* 0xffffffe40a747950 */ /* 0x000fec0003c3ffff */
.L_x_29832:
        /* <DEDUP_REMOVED lines=13> */
.L_x_39116:


//--------------------- .text._Z9cuda_gemmIiLi128ELi1ELi1ELi512ELi128ELi128ELi64ELi0ELi0EEviiiPT_S1_S1_iii --------------------------
	.section	.text._Z9cuda_gemmIiLi128ELi1ELi1ELi512ELi128ELi128ELi64ELi0ELi0EEviiiPT_S1_S1_iii,"ax",@progbits
	.align	128
        .global         _Z9cuda_gemmIiLi128ELi1ELi1ELi512ELi128ELi128ELi64ELi0ELi0EEviiiPT_S1_S1_iii
        .type           _Z9cuda_gemmIiLi128ELi1ELi1ELi512ELi128ELi128ELi64ELi0ELi0EEviiiPT_S1_S1_iii,@function
        .size           _Z9cuda_gemmIiLi128ELi1ELi1ELi512ELi128ELi128ELi64ELi0ELi0EEviiiPT_S1_S1_iii,(.L_x_39118 - _Z9cuda_gemmIiLi128ELi1ELi1ELi512ELi128ELi128ELi64ELi0ELi0EEviiiPT_S1_S1_iii)
        .other          _Z9cuda_gemmIiLi128ELi1ELi1ELi512ELi128ELi128ELi64ELi0ELi0EEviiiPT_S1_S1_iii,@"STO_CUDA_ENTRY STV_DEFAULT"
_Z9cuda_gemmIiLi128ELi1ELi1ELi512ELi128ELi128ELi64ELi0ELi0EEviiiPT_S1_S1_iii:
.text._Z9cuda_gemmIiLi128ELi1ELi1ELi512ELi128ELi128ELi64ELi0ELi0EEviiiPT_S1_S1_iii:
        /* <DEDUP_REMOVED lines=47> */
[----:B------:R-:W-:Y:S01]  /*02f0*/  @P0 VIADD R2, R2, 0x1 ;  /* 0x0000000102020836 */ /* 0x000fe20000000000 */
[----:B------:R-:W1:Y:S01]  /*0300*/  LDC R4, c[0x0][0x360] ;  /* 0x0000d800ff047b82 */ /* 0x000e620000000800 */
[C---:B------:R-:W-:Y:S01]  /*0310*/  IMAD.SHL.U32 R6, R3.reuse, 0x10, RZ ;  /* 0x0000001003067824 */ /* 0x040fe200078e00ff */
[----:B------:R-:W-:Y:S02]  /*0320*/  LOP3.LUT R18, R3, 0x1, RZ, 0xc0, !PT ;  /* 0x0000000103127812 */ /* 0x000fe400078ec0ff */
[----:B------:R-:W-:Y:S02]  /*0330*/  @P1 IADD3 R2, PT, PT, R2, 0x1, RZ ;  /* 0x0000000102021810 */ /* 0x000fe40007ffe0ff */
[----:B------:R-:W-:Y:S02]  /*0340*/  @!P2 LOP3.LUT R2, RZ, R16, RZ, 0x33, !PT ;  /* 0x00000010ff02a212 */ /* 0x000fe400078e33ff */
[----:B------:R-:W2:Y:S01]  /*0350*/  S2UR UR4, SR_CTAID.X ;  /* 0x00000000000479c3 */ /* 0x000ea20000002500 */
[----:B------:R-:W-:-:S02]  /*0360*/  LOP3.LUT R6, R6, 0x10, RZ, 0xc0, !PT ;  /* 0x0000001006067812 */ /* 0x000fc400078ec0ff */
[----:B------:R-:W-:Y:S01]  /*0370*/  IMAD.MOV R5, RZ, RZ, -R2 ;  /* 0x000000ffff057224 */ /* 0x000fe200078e0a02 */
[----:B------:R-:W-:-:S03]  /*0380*/  MOV R12, 0x410 ;  /* 0x00000410000c7802 */ /* 0x000fc60000000f00 */
[----:B------:R-:W-:Y:S02]  /*0390*/  IMAD R5, R16, R5, R3 ;  /* 0x0000000510057224 */ /* 0x000fe400078e0203 */
[----:B0-----:R-:W-:-:S03]  /*03a0*/  VIADD R7, R3, UR12 ;  /* 0x0000000c03077c36 */ /* 0x001fc60008000000 */
[----:B------:R-:W-:Y:S02]  /*03b0*/  SHF.R.U32.HI R5, RZ, 0x1, R5 ;  /* 0x00000001ff057819 */ /* 0x000fe40000011605 */
[----:B------:R-:W-:Y:S02]  /*03c0*/  LOP3.LUT R13, R7, 0xff, RZ, 0xc, !PT ;  /* 0x000000ff070d7812 */ /* 0x000fe400078e0cff */
[----:B-1----:R-:W-:Y:S02]  /*03d0*/  LOP3.LUT R7, R4, 0xff, RZ, 0xc0, !PT ;  /* 0x000000ff04077812 */ /* 0x002fe400078ec0ff */
[----:B------:R-:W-:Y:S01]  /*03e0*/  LOP3.LUT R41, R5, 0xf, RZ, 0xc0, !PT ;  /* 0x0000000f05297812 */ /* 0x000fe200078ec0ff */
[----:B--2---:R-:W-:-:S12]  /*03f0*/  USHF.R.U32.HI UR4, URZ, 0x1, UR4 ;  /* 0x00000001ff047899 */ /* 0x004fd80008011604 */
[----:B------:R-:W-:Y:S05]  /*0400*/  CALL.REL.NOINC `($__internal_615_$__cuda_sm20_div_u16) ;  /* 0x0000003c00647944 */ /* 0x000fea0003c00000 */
[----:B------:R-:W-:Y:S01]  /*0410*/  USHF.L.U32 UR5, UR12, 0x2, URZ ;  /* 0x000000020c057899 */ /* 0x000fe200080006ff */
[----:B------:R-:W0:Y:S01]  /*0420*/  LDC R40, c[0x0][0x3ac] ;  /* 0x0000eb00ff287b82 */ /* 0x000e220000000800 */
[----:B------:R-:W-:Y:S04]  /*0430*/  BSSY.RECONVERGENT B0, `(.L_x_29833) ;  /* 0x000002b000007945 */ /* 0x000fe80003800200 */
[----:B------:R-:W-:Y:S02]  /*0440*/  LEA R10, R3, UR5, 0x2 ;  /* 0x00000005030a7c11 */ /* 0x000fe4000f8e10ff */
[----:B------:R-:W-:Y:S01]  /*0450*/  ISETP.NE.U32.AND P2, PT, RZ, UR5, PT ;  /* 0x00000005ff007c0c */ /* 0x000fe2000bf45070 */
[----:B------:R-:W1:Y:S01]  /*0460*/  I2F.U32.RP R12, UR5 ;  /* 0x00000005000c7d06 */ /* 0x000e620008209000 */
[----:B------:R-:W-:-:S02]  /*0470*/  ISETP.GE.U32.AND P0, PT, R10, 0x80, PT ;  /* 0x000000800a00780c */ /* 0x000fc40003f06070 */
[----:B------:R-:W-:Y:S02]  /*0480*/  VIMNMX.U32 R11, PT, PT, R10, 0x80, !PT ;  /* 0x000000800a0b7848 */ /* 0x000fe40007fe0000 */
[----:B------:R-:W-:-:S04]  /*0490*/  SEL R13, RZ, 0x1, P0 ;  /* 0x00000001ff0d7807 */ /* 0x000fc80000000000 */
[----:B------:R-:W-:Y:S01]  /*04a0*/  IADD3 R11, PT, PT, R11, -R10, -R13 ;  /* 0x8000000a0b0b7210 */ /* 0x000fe20007ffe80d */
[----:B-1----:R-:W1:Y:S02]  /*04b0*/  MUFU.RCP R12, R12 ;  /* 0x0000000c000c7308 */ /* 0x002e640000001000 */
[----:B-1----:R-:W-:-:S06]  /*04c0*/  IADD3 R8, PT, PT, R12, 0xffffffe, RZ ;  /* 0x0ffffffe0c087810 */ /* 0x002fcc0007ffe0ff */
[----:B------:R1:W2:Y:S02]  /*04d0*/  F2I.FTZ.U32.TRUNC.NTZ R9, R8 ;  /* 0x0000000800097305 */ /* 0x0002a4000021f000 */
[----:B-1----:R-:W-:Y:S02]  /*04e0*/  IMAD.MOV.U32 R8, RZ, RZ, RZ ;  /* 0x000000ffff087224 */ /* 0x002fe400078e00ff */
[----:B--2---:R-:W-:-:S04]  /*04f0*/  IMAD.MOV R15, RZ, RZ, -R9 ;  /* 0x000000ffff0f7224 */ /* 0x004fc800078e0a09 */
[----:B------:R-:W-:-:S04]  /*0500*/  IMAD R15, R15, UR5, RZ ;  /* 0x000000050f0f7c24 */ /* 0x000fc8000f8e02ff */
[----:B------:R-:W-:Y:S01]  /*0510*/  IMAD.HI.U32 R12, R9, R15, R8 ;  /* 0x0000000f090c7227 */ /* 0x000fe200078e0008 */
[----:B------:R-:W-:-:S04]  /*0520*/  LOP3.LUT R9, R7, 0xffff, RZ, 0xc0, !PT ;  /* 0x0000ffff07097812 */ /* 0x000fc800078ec0ff */
[----:B------:R-:W-:Y:S01]  /*0530*/  ISETP.GE.U32.AND P4, PT, R9, 0x2, PT ;  /* 0x000000020900780c */ /* 0x000fe20003f86070 */
        /* <DEDUP_REMOVED lines=9> */
[----:B------:R-:W-:-:S13]  /*05d0*/  ISETP.GE.U32.AND P1, PT, R11, UR5, PT ;  /* 0x000000050b007c0c */ /* 0x000fda000bf26070 */
[----:B------:R-:W-:Y:S01]  /*05e0*/  @P1 VIADD R14, R14, 0x1 ;  /* 0x000000010e0e1836 */ /* 0x000fe20000000000 */
[----:B0-----:R-:W-:Y:S06]  /*05f0*/  @!P3 BRA `(.L_x_29834) ;  /* 0x000000000038b947 */ /* 0x001fec0003800000 */
[----:B------:R-:W0:Y:S01]  /*0600*/  S2R R11, SR_CgaCtaId ;  /* 0x00000000000b7919 */ /* 0x000e220000008800 */
[----:B------:R-:W-:Y:S01]  /*0610*/  MOV R8, 0x400 ;  /* 0x0000040000087802 */ /* 0x000fe20000000f00 */
[----:B------:R-:W-:Y:S01]  /*0620*/  IMAD.MOV.U32 R9, RZ, RZ, RZ ;  /* 0x000000ffff097224 */ /* 0x000fe200078e00ff */
[----:B------:R-:W-:Y:S02]  /*0630*/  LOP3.LUT R20, R7, 0x3, RZ, 0xc0, !PT ;  /* 0x0000000307147812 */ /* 0x000fe400078ec0ff */
[----:B------:R-:W-:Y:S01]  /*0640*/  IADD3 R10, PT, PT, R8, 0xa80, RZ ;  /* 0x00000a80080a7810 */ /* 0x000fe20007ffe0ff */
[----:B------:R-:W-:-:S03]  /*0650*/  IMAD.MOV.U32 R8, RZ, RZ, R3 ;  /* 0x000000ffff087224 */ /* 0x000fc600078e0003 */
[----:B0-----:R-:W-:-:S07]  /*0660*/  LEA R11, R11, R10, 0x18 ;  /* 0x0000000a0b0b7211 */ /* 0x001fce00078ec0ff */
.L_x_29835:
[C---:B------:R-:W-:Y:S01]  /*0670*/  IMAD R10, R8.reuse, 0x4, R11 ;  /* 0x00000004080a7824 */ /* 0x040fe200078e020b */
[----:B------:R-:W-:Y:S01]  /*0680*/  IADD3 R9, PT, PT, R9, 0x1, RZ ;  /* 0x0000000109097810 */ /* 0x000fe20007ffe0ff */
[----:B------:R-:W-:-:S03]  /*0690*/  VIADD R8, R8, UR12 ;  /* 0x0000000c08087c36 */ /* 0x000fc60008000000 */
[----:B------:R0:W-:Y:S01]  /*06a0*/  STS [R10], RZ ;  /* 0x000000ff0a007388 */ /* 0x0001e20000000800 */
[----:B------:R-:W-:-:S04]  /*06b0*/  LOP3.LUT R12, R9, R20, RZ, 0x3c, !PT ;  /* 0x00000014090c7212 */ /* 0x000fc800078e3cff */
[----:B------:R-:W-:-:S13]  /*06c0*/  ISETP.NE.AND P0, PT, R12, 0x2, PT ;  /* 0x000000020c00780c */ /* 0x000fda0003f05270 */
[----:B0-----:R-:W-:Y:S05]  /*06d0*/  @P0 BRA `(.L_x_29835) ;  /* 0xfffffffc00e40947 */ /* 0x001fea000383ffff */
.L_x_29834:
[----:B------:R-:W-:Y:S05]  /*06e0*/  BSYNC.RECONVERGENT B0 ;  /* 0x0000000000007941 */ /* 0x000fea0003800200 */
.L_x_29833:
[----:B------:R-:W-:Y:S04]  /*06f0*/  BSSY.RECONVERGENT B0, `(.L_x_29836) ;  /* 0x0000010000007945 */ /* 0x000fe80003800200 */
[----:B------:R-:W-:Y:S05]  /*0700*/  @!P4 BRA `(.L_x_29837) ;  /* 0x000000000038c947 */ /* 0x000fea0003800000 */
[----:B------:R-:W0:Y:S01]  /*0710*/  S2R R10, SR_CgaCtaId ;  /* 0x00000000000a7919 */ /* 0x000e220000008800 */
[----:B------:R-:W-:-:S05]  /*0720*/  MOV R9, 0x400 ;  /* 0x0000040000097802 */ /* 0x000fca0000000f00 */
[----:B------:R-:W-:-:S05]  /*0730*/  VIADD R9, R9, 0xa80 ;  /* 0x00000a8009097836 */ /* 0x000fca0000000000 */
[----:B0-----:R-:W-:-:S07]  /*0740*/  LEA R11, R10, R9, 0x18 ;  /* 0x000000090a0b7211 */ /* 0x001fce00078ec0ff */
.L_x_29838:
        /* <DEDUP_REMOVED lines=10> */
.L_x_29837:
[----:B------:R-:W-:Y:S05]  /*07f0*/  BSYNC.RECONVERGENT B0 ;  /* 0x0000000000007941 */ /* 0x000fea0003800200 */
.L_x_29836:
[C---:B0-----:R-:W-:Y:S01]  /*0800*/  VIADD R9, R41.reuse, 0x1 ;  /* 0x0000000129097836 */ /* 0x041fe20000000000 */
[C---:B------:R-:W-:Y:S01]  /*0810*/  IADD3 R11, PT, PT, R41.reuse, 0x2, RZ ;  /* 0x00000002290b7810 */ /* 0x040fe20007ffe0ff */
[C---:B------:R-:W-:Y:S01]  /*0820*/  VIADD R15, R41.reuse, 0x3 ;  /* 0x00000003290f7836 */ /* 0x040fe20000000000 */
[----:B------:R-:W-:Y:S01]  /*0830*/  @!P2 LOP3.LUT R14, RZ, UR5, RZ, 0x33, !PT ;  /* 0x00000005ff0eac12 */ /* 0x000fe2000f8e33ff */
[----:B------:R-:W-:Y:S01]  /*0840*/  VIADD R17, R41, 0x7 ;  /* 0x0000000729117836 */ /* 0x000fe20000000000 */
[-C--:B------:R-:W-:Y:S01]  /*0850*/  ISETP.GE.AND P0, PT, R9, R40.reuse, PT ;  /* 0x000000280900720c */ /* 0x080fe20003f06270 */
[----:B------:R-:W-:Y:S01]  /*0860*/  VIADD R32, R41, 0x8 ;  /* 0x0000000829207836 */ /* 0x000fe20000000000 */
[-C--:B------:R-:W-:Y:S01]  /*0870*/  ISETP.GE.AND P1, PT, R11, R40.reuse, PT ;  /* 0x000000280b00720c */ /* 0x080fe20003f26270 */
[----:B------:R-:W-:Y:S01]  /*0880*/  IMAD.IADD R8, R13, 0x1, R14 ;  /* 0x000000010d087824 */ /* 0x000fe200078e020e */
[----:B------:R-:W-:Y:S01]  /*0890*/  ISETP.GE.AND P2, PT, R15, R40, PT ;  /* 0x000000280f00720c */ /* 0x000fe20003f46270 */
[C---:B------:R-:W-:Y:S01]  /*08a0*/  VIADD R13, R41.reuse, 0x4 ;  /* 0x00000004290d7836 */ /* 0x040fe20000000000 */
[C---:B------:R-:W-:Y:S01]  /*08b0*/  SEL R10, R40.reuse, RZ, P0 ;  /* 0x000000ff280a7207 */ /* 0x040fe20000000000 */
[C---:B------:R-:W-:Y:S01]  /*08c0*/  VIADD R33, R41.reuse, 0x9 ;  /* 0x0000000929217836 */ /* 0x040fe20000000000 */
[C---:B------:R-:W-:Y:S01]  /*08d0*/  SEL R12, R40.reuse, RZ, P1 ;  /* 0x000000ff280c7207 */ /* 0x040fe20000800000 */
[C---:B------:R-:W-:Y:S01]  /*08e0*/  VIADD R35, R41.reuse, 0xb ;  /* 0x0000000b29237836 */ /* 0x040fe20000000000 */
[C---:B------:R-:W-:Y:S01]  /*08f0*/  SEL R14, R40.reuse, RZ, P2 ;  /* 0x000000ff280e7207 */ /* 0x040fe20001000000 */
[----:B------:R-:W-:Y:S01]  /*0900*/  VIADD R36, R41, 0xc ;  /* 0x0000000c29247836 */ /* 0x000fe20000000000 */
[----:B------:R-:W-:Y:S01]  /*0910*/  IADD3 R9, PT, PT, R9, -R10, RZ ;  /* 0x8000000a09097210 */ /* 0x000fe20007ffe0ff */
[----:B------:R-:W-:Y:S01]  /*0920*/  IMAD.IADD R10, R11, 0x1, -R12 ;  /* 0x000000010b0a7824 */ /* 0x000fe200078e0a0c */
[-C--:B------:R-:W-:Y:S01]  /*0930*/  ISETP.GE.AND P0, PT, R13, R40.reuse, PT ;  /* 0x000000280d00720c */ /* 0x080fe20003f06270 */
[----:B------:R-:W-:Y:S01]  /*0940*/  IMAD.IADD R11, R15, 0x1, -R14 ;  /* 0x000000010f0b7824 */ /* 0x000fe200078e0a0e */
[C---:B------:R-:W-:Y:S01]  /*0950*/  IADD3 R15, PT, PT, R41.reuse, 0x6, RZ ;  /* 0x00000006290f7810 */ /* 0x040fe20007ffe0ff */
[C---:B------:R-:W-:Y:S01]  /*0960*/  VIADD R14, R41.reuse, 0x5 ;  /* 0x00000005290e7836 */ /* 0x040fe20000000000 */
[----:B------:R-:W-:Y:S01]  /*0970*/  SEL R12, R40, RZ, P0 ;  /* 0x000000ff280c7207 */ /* 0x000fe20000000000 */
[----:B------:R-:W-:Y:S01]  /*0980*/  VIADD R37, R41, 0xd ;  /* 0x0000000d29257836 */ /* 0x000fe20000000000 */
[-C--:B------:R-:W-:Y:S01]  /*0990*/  ISETP.GE.AND P1, PT, R15, R40.reuse, PT ;  /* 0x000000280f00720c */ /* 0x080fe20003f26270 */
[----:B------:R-:W-:Y:S01]  /*09a0*/  VIADD R39, R41, 0xf ;  /* 0x0000000f29277836 */ /* 0x000fe20000000000 */
[-C--:B------:R-:W-:Y:S01]  /*09b0*/  ISETP.GE.AND P0, PT, R14, R40.reuse, PT ;  /* 0x000000280e00720c */ /* 0x080fe20003f06270 */
[----:B------:R-:W-:Y:S01]  /*09c0*/  IMAD.IADD R12, R13, 0x1, -R12 ;  /* 0x000000010d0c7824 */ /* 0x000fe200078e0a0c */
[-C--:B------:R-:W-:Y:S01]  /*09d0*/  ISETP.GE.AND P2, PT, R17, R40.reuse, PT ;  /* 0x000000281100720c */ /* 0x080fe20003f46270 */
[C---:B------:R-:W-:Y:S01]  /*09e0*/  VIADD R21, R5.reuse, 0x4 ;  /* 0x0000000405157836 */ /* 0x040fe20000000000 */
[C---:B------:R-:W-:Y:S01]  /*09f0*/  SEL R13, R40.reuse, RZ, P0 ;  /* 0x000000ff280d7207 */ /* 0x040fe20000000000 */
[C---:B------:R-:W-:Y:S01]  /*0a00*/  VIADD R24, R5.reuse, 0x7 ;  /* 0x0000000705187836 */ /* 0x040fe20000000000 */
[C---:B------:R-:W-:Y:S01]  /*0a10*/  SEL R20, R40.reuse, RZ, P1 ;  /* 0x000000ff28147207 */ /* 0x040fe20000800000 */
[C---:B------:R-:W-:Y:S01]  /*0a20*/  VIADD R25, R5.reuse, 0x9 ;  /* 0x0000000905197836 */ /* 0x040fe20000000000 */
[----:B------:R-:W-:Y:S01]  /*0a30*/  SEL R22, R40, RZ, P2 ;  /* 0x000000ff28167207 */ /* 0x000fe20001000000 */
[C---:B------:R-:W-:Y:S01]  /*0a40*/  VIADD R43, R5.reuse, 0xc ;  /* 0x0000000c052b7836 */ /* 0x040fe20000000000 */
[-C--:B------:R-:W-:Y:S01]  /*0a50*/  ISETP.GE.AND P0, PT, R32, R40.reuse, PT ;  /* 0x000000282000720c */ /* 0x080fe20003f06270 */
[----:B------:R-:W-:Y:S01]  /*0a60*/  VIADD R45, R5, 0xd ;  /* 0x0000000d052d7836 */ /* 0x000fe20000000000 */
[----:B------:R-:W-:Y:S01]  /*0a70*/  IADD3 R13, PT, PT, R14, -R13, RZ ;  /* 0x8000000d0e0d7210 */ /* 0x000fe20007ffe0ff */
[----:B------:R-:W-:Y:S01]  /*0a80*/  IMAD.IADD R14, R15, 0x1, -R20 ;  /* 0x000000010f0e7824 */ /* 0x000fe200078e0a14 */
[----:B------:R-:W-:Y:S01]  /*0a90*/  IADD3 R34, PT, PT, R41, 0xa, RZ ;  /* 0x0000000a29227810 */ /* 0x000fe20007ffe0ff */
        /* <DEDUP_REMOVED lines=8> */
[C---:B------:R-:W-:Y:S01]  /*0b20*/  VIADD R27, R5.reuse, 0xb ;  /* 0x0000000b051b7836 */ /* 0x040fe20000000000 */
[----:B------:R-:W-:Y:S01]  /*0b30*/  SEL R20, R40, RZ, P0 ;  /* 0x000000ff28147207 */ /* 0x000fe20000000000 */
[----:B------:R-:W-:Y:S01]  /*0b40*/  VIADD R49, R5, 0xffffffff ;  /* 0xffffffff05317836 */ /* 0x000fe20000000000 */
[-C--:B------:R-:W-:Y:S01]  /*0b50*/  ISETP.GE.AND P2, PT, R35, R40.reuse, PT ;  /* 0x000000282300720c */ /* 0x080fe20003f46270 */
[----:B------:R-:W-:Y:S01]  /*0b60*/  IMAD.IADD R34, R34, 0x1, -R17 ;  /* 0x0000000122227824 */ /* 0x000fe200078e0a11 */
[----:B------:R-:W-:-:S02]  /*0b70*/  ISETP.GE.AND P0, PT, R36, R40, PT ;  /* 0x000000282400720c */ /* 0x000fc40003f06270 */
[----:B------:R-:W-:Y:S02]  /*0b80*/  IADD3 R38, PT, PT, R41, 0xe, RZ ;  /* 0x0000000e29267810 */ /* 0x000fe40007ffe0ff */
[C---:B------:R-:W-:Y:S02]  /*0b90*/  SEL R22, R40.reuse, RZ, P2 ;  /* 0x000000ff28167207 */ /* 0x040fe40001000000 */
[----:B------:R-:W-:Y:S02]  /*0ba0*/  SEL R17, R40, RZ, P0 ;  /* 0x000000ff28117207 */ /* 0x000fe40000000000 */
[-C--:B------:R-:W-:Y:S01]  /*0bb0*/  ISETP.GE.AND P0, PT, R37, R40.reuse, PT ;  /* 0x000000282500720c */ /* 0x080fe20003f06270 */
[----:B------:R-:W-:Y:S01]  /*0bc0*/  IMAD.IADD R35, R35, 0x1, -R22 ;  /* 0x0000000123237824 */ /* 0x000fe200078e0a16 */
        /* <DEDUP_REMOVED lines=8> */
[----:B------:R-:W-:Y:S01]  /*0c50*/  LOP3.LUT R29, R41, 0x8, RZ, 0x3c, !PT ;  /* 0x00000008291d7812 */ /* 0x000fe200078e3cff */
[----:B------:R-:W-:Y:S01]  /*0c60*/  IMAD.IADD R39, R39, 0x1, -R22 ;  /* 0x0000000127277824 */ /* 0x000fe200078e0a16 */
[----:B------:R-:W-:Y:S01]  /*0c70*/  ISETP.GE.AND P0, PT, R41, R40, PT ;  /* 0x000000282900720c */ /* 0x000fe20003f06270 */
[C---:B------:R-:W-:Y:S01]  /*0c80*/  VIADD R20, R5.reuse, 0x3 ;  /* 0x0000000305147836 */ /* 0x040fe20000000000 */
[----:B------:R-:W-:Y:S01]  /*0c90*/  IADD3 R38, PT, PT, R38, -R17, RZ ;  /* 0x8000001126267210 */ /* 0x000fe20007ffe0ff */
[----:B------:R-:W-:Y:S01]  /*0ca0*/  IMAD.IADD R42, R6, 0x1, R29 ;  /* 0x00000001062a7824 */ /* 0x000fe200078e021d */
[----:B------:R-:W-:-:S02]  /*0cb0*/  IADD3 R17, PT, PT, R5, 0x1, RZ ;  /* 0x0000000105117810 */ /* 0x000fc40007ffe0ff */
[C---:B------:R-:W-:Y:S02]  /*0cc0*/  IADD3 R22, PT, PT, R5.reuse, 0x5, RZ ;  /* 0x0000000505167810 */ /* 0x040fe40007ffe0ff */
[C---:B------:R-:W-:Y:S02]  /*0cd0*/  IADD3 R26, PT, PT, R5.reuse, 0xa, RZ ;  /* 0x0000000a051a7810 */ /* 0x040fe40007ffe0ff */
[----:B------:R-:W-:Y:S02]  /*0ce0*/  IADD3 R47, PT, PT, R5, 0xe, RZ ;  /* 0x0000000e052f7810 */ /* 0x000fe40007ffe0ff */
[----:B------:R-:W-:Y:S02]  /*0cf0*/  SEL R40, R40, RZ, P0 ;  /* 0x000000ff28287207 */ /* 0x000fe40000000000 */
[----:B------:R-:W-:Y:S02]  /*0d00*/  LOP3.LUT R21, R21, 0xf, RZ, 0xc0, !PT ;  /* 0x0000000f15157812 */ /* 0x000fe400078ec0ff */
[----:B------:R-:W-:Y:S01]  /*0d10*/  LOP3.LUT R17, R17, 0xf, RZ, 0xc0, !PT ;  /* 0x0000000f11117812 */ /* 0x000fe200078ec0ff */
[C---:B------:R-:W-:Y:S01]  /*0d20*/  IMAD.IADD R40, R41.reuse, 0x1, -R40 ;  /* 0x0000000129287824 */ /* 0x040fe200078e0a28 */
        /* <DEDUP_REMOVED lines=22> */
[----:B------:R-:W-:-:S02]  /*0e90*/  LOP3.LUT R49, R49, 0xf, RZ, 0xc0, !PT ;  /* 0x0000000f31317812 */ /* 0x000fc400078ec0ff */
[----:B------:R-:W-:Y:S02]  /*0ea0*/  PRMT R16, R16, 0x9910, RZ ;  /* 0x0000991010107816 */ /* 0x000fe400000000ff */
[----:B------:R-:W-:Y:S02]  /*0eb0*/  LOP3.LUT R61, R3, 0xf, RZ, 0xc0, !PT ;  /* 0x0000000f033d7812 */ /* 0x000fe400078ec0ff */
[C---:B------:R-:W-:Y:S02]  /*0ec0*/  IADD3 R46, PT, PT, R6.reuse, R19, RZ ;  /* 0x00000013062e7210 */ /* 0x040fe40007ffe0ff */
[C---:B------:R-:W-:Y:S02]  /*0ed0*/  IADD3 R52, PT, PT, R6.reuse, R23, RZ ;  /* 0x0000001706347210 */ /* 0x040fe40007ffe0ff */
[C---:B------:R-:W-:Y:S02]  /*0ee0*/  IADD3 R56, PT, PT, R6.reuse, R27, RZ ;  /* 0x0000001b06387210 */ /* 0x040fe40007ffe0ff */
[----:B------:R-:W-:-:S02]  /*0ef0*/  IADD3 R60, PT, PT, R6, R49, RZ ;  /* 0x00000031063c7210 */ /* 0x000fc40007ffe0ff */
[----:B------:R-:W-:-:S07]  /*0f00*/  MOV R21, 0xf20 ;  /* 0x00000f2000157802 */ /* 0x000fce0000000f00 */
[----:B------:R-:W-:Y:S05]  /*0f10*/  CALL.REL.NOINC `($__internal_614_$__cuda_sm20_div_s16) ;  /* 0x0000003000407944 */ /* 0x000fea0003c00000 */
[----:B------:R-:W0:Y:S01]  /*0f20*/  S2R R17, SR_CgaCtaId ;  /* 0x0000000000117919 */ /* 0x000e220000008800 */
[----:B------:R-:W1:Y:S01]  /*0f30*/  S2UR UR5, SR_CTAID.Z ;  /* 0x00000000000579c3 */ /* 0x000e620000002700 */
[----:B------:R-:W2:Y:S01]  /*0f40*/  LDCU UR7, c[0x0][0x3a8] ;  /* 0x00007500ff0777ac */ /* 0x000ea20008000800 */
[----:B------:R-:W-:Y:S01]  /*0f50*/  MOV R16, 0x400 ;  /* 0x0000040000107802 */ /* 0x000fe20000000f00 */
[----:B------:R-:W-:Y:S01]  /*0f60*/  IMAD.MOV.U32 R63, RZ, RZ, RZ ;  /* 0x000000ffff3f7224 */ /* 0x000fe200078e00ff */
[----:B------:R-:W-:Y:S01]  /*0f70*/  ISETP.NE.AND P2, PT, R18, RZ, PT ;  /* 0x000000ff1200720c */ /* 0x000fe20003f45270 */
[----:B------:R-:W3:Y:S01]  /*0f80*/  LDCU.64 UR10, c[0x0][0x358] ;  /* 0x00006b00ff0a77ac */ /* 0x000ee20008000a00 */
[----:B------:R-:W-:Y:S02]  /*0f90*/  PLOP3.LUT P0, PT, PT, PT, PT, 0x80, 0x8 ;  /* 0x000000000008781c */ /* 0x000fe40003f0f070 */
[----:B------:R-:W-:Y:S01]  /*0fa0*/  PRMT R64, R19, 0x9910, RZ ;  /* 0x0000991013407816 */ /* 0x000fe200000000ff */
[----:B------:R-:W4:Y:S01]  /*0fb0*/  LDCU UR13, c[0x0][0x3ac] ;  /* 0x00007580ff0d77ac */ /* 0x000f220008000800 */
[----:B------:R-:W-:Y:S01]  /*0fc0*/  LOP3.LUT R62, R3, 0x1f, RZ, 0xc0, !PT ;  /* 0x0000001f033e7812 */ /* 0x000fe200078ec0ff */
[----:B------:R-:W0:Y:S01]  /*0fd0*/  LDCU UR14, c[0x0][0x3a8] ;  /* 0x00007500ff0e77ac */ /* 0x000e220008000800 */
[----:B--2---:R-:W-:-:S04]  /*0fe0*/  UISETP.LT.AND UP0, UPT, UR7, 0x10, UPT ;  /* 0x000000100700788c */ /* 0x004fc8000bf01270 */
[----:B------:R-:W-:Y:S02]  /*0ff0*/  USEL UR7, UR7, 0x10, UP0 ;  /* 0x0000001007077887 */ /* 0x000fe40008000000 */
[----:B-1----:R-:W-:Y:S01]  /*1000*/  USHF.L.U32 UR5, UR5, 0x6, URZ ;  /* 0x0000000605057899 */ /* 0x002fe200080006ff */
[----:B0-----:R-:W-:-:S05]  /*1010*/  LEA R16, R17, R16, 0x18 ;  /* 0x0000001011107211 */ /* 0x001fca00078ec0ff */
[----:B---34-:R-:W-:-:S07]  /*1020*/  IMAD R61, R61, 0x84, R16 ;  /* 0x000000843d3d7824 */ /* 0x018fce00078e0210 */
.L_x_29883:
[----:B------:R-:W-:Y:S01]  /*1030*/  ISETP.GT.U32.AND P3, PT, R3, 0x1f, PT ;  /* 0x0000001f0300780c */ /* 0x000fe20003f64070 */
[----:B------:R-:W-:Y:S01]  /*1040*/  BSSY.RECONVERGENT B0, `(.L_x_29839) ;  /* 0x000006a000007945 */ /* 0x000fe20003800200 */
[----:B------:R-:W-:-:S11]  /*1050*/  PLOP3.LUT P1, PT, P0, PT, PT, 0x80, 0x8 ;  /* 0x000000000008781c */ /* 0x000fd6000072f070 */
[----:B01----:R-:W-:Y:S05]  /*1060*/  @P3 BRA `(.L_x_29840) ;  /* 0x00000004009c3947 */ /* 0x003fea0003800000 */
[----:B------:R-:W0:Y:S01]  /*1070*/  LDCU UR8, c[0x0][0x388] ;  /* 0x00007100ff0877ac */ /* 0x000e220008000800 */
[C---:B------:R-:W-:Y:S01]  /*1080*/  LOP3.LUT R16, R8.reuse, 0x3, RZ, 0xc0, !PT ;  /* 0x0000000308107812 */ /* 0x040fe200078ec0ff */
[----:B------:R-:W-:Y:S01]  /*1090*/  BSSY.RECONVERGENT B1, `(.L_x_29841) ;  /* 0x0000030000017945 */ /* 0x000fe20003800200 */
[----:B------:R-:W-:Y:S01]  /*10a0*/  ISETP.GE.U32.AND P3, PT, R8, 0x3, PT ;  /* 0x000000030800780c */ /* 0x000fe20003f66070 */
[----:B------:R-:W-:Y:S01]  /*10b0*/  ULEA UR6, UR4, UR5, 0x9 ;  /* 0x0000000504067291 */ /* 0x000fe2000f8e48ff */
[----:B------:R-:W-:Y:S01]  /*10c0*/  ISETP.NE.AND P0, PT, R16, 0x3, PT ;  /* 0x000000031000780c */ /* 0x000fe20003f05270 */
[----:B------:R-:W-:Y:S02]  /*10d0*/  IMAD.SHL.U32 R74, R3, 0x4, RZ ;  /* 0x00000004034a7824 */ /* 0x000fe400078e00ff */
[----:B------:R-:W-:Y:S01]  /*10e0*/  IMAD.SHL.U32 R25, R4, 0x4, RZ ;  /* 0x0000000404197824 */ /* 0x000fe200078e00ff */
[----:B0-----:R-:W-:-:S06]  /*10f0*/  UIMAD UR6, UR9, UR8, UR6 ;  /* 0x00000008090672a4 */ /* 0x001fcc000f8e0206 */
[----:B------:R-:W-:-:S03]  /*1100*/  IADD3 R65, PT, PT, R63, UR6, RZ ;  /* 0x000000063f417c10 */ /* 0x000fc6000fffe0ff */
        /* <DEDUP_REMOVED lines=19> */
[----:B0-----:R-:W-:Y:S02]  /*1240*/  LOP3.LUT R16, R8, 0x3, RZ, 0xc0, !PT ;  /* 0x0000000308107812 */ /* 0x001fe400078ec0ff */
[----:B------:R-:W-:Y:S02]  /*1250*/  IADD3 R74, PT, PT, R22, R25, RZ ;  /* 0x00000019164a7210 */ /* 0x000fe40007ffe0ff */
[----:B------:R-:W-:Y:S02]  /*1260*/  ISETP.NE.AND P0, PT, R16, 0x1, PT ;  /* 0x000000011000780c */ /* 0x000fe40003f05270 */
[----:B------:R-:W-:Y:S02]  /*1270*/  LOP3.LUT R16, R22, 0x1c, RZ, 0xc0, !PT ;  /* 0x0000001c16107812 */ /* 0x000fe400078ec0ff */
        /* <DEDUP_REMOVED lines=17> */
.L_x_29842:
[----:B------:R-:W-:Y:S05]  /*1390*/  BSYNC.RECONVERGENT B1 ;  /* 0x0000000000017941 */ /* 0x000fea0003800200 */
.L_x_29841:
        /* <DEDUP_REMOVED lines=10> */
.L_x_29843:
[----:B--2---:R-:W2:Y:S01]  /*1440*/  LDC.64 R28, c[0x0][0x390] ;  /* 0x0000e400ff1c7b82 */ /* 0x004ea20000000a00 */
[----:B-1----:R-:W-:Y:S02]  /*1450*/  LOP3.LUT R20, R72, 0x1c, RZ, 0xc0, !PT ;  /* 0x0000001c48147812 */ /* 0x002fe400078ec0ff */
[----:B0-----:R-:W-:Y:S02]  /*1460*/  LOP3.LUT R18, R74, 0x1c, RZ, 0xc0, !PT ;  /* 0x0000001c4a127812 */ /* 0x001fe400078ec0ff */
[----:B------:R-:W-:Y:S01]  /*1470*/  SHF.R.U32.HI R19, RZ, 0x5, R72 ;  /* 0x00000005ff137819 */ /* 0x000fe20000011648 */
[C---:B------:R-:W-:Y:S01]  /*1480*/  IMAD.IADD R20, R65.reuse, 0x1, R20 ;  /* 0x0000000141147824 */ /* 0x040fe200078e0214 */
[----:B------:R-:W-:Y:S02]  /*1490*/  IADD3 R17, PT, PT, R65, R18, RZ ;  /* 0x0000001241117210 */ /* 0x000fe40007ffe0ff */
[----:B------:R-:W-:Y:S01]  /*14a0*/  LOP3.LUT R18, R70, 0x1c, RZ, 0xc0, !PT ;  /* 0x0000001c46127812 */ /* 0x000fe200078ec0ff */
[----:B------:R-:W-:Y:S01]  /*14b0*/  IMAD R21, R19, UR13, R20 ;  /* 0x0000000d13157c24 */ /* 0x000fe2000f8e0214 */
[----:B------:R-:W-:-:S02]  /*14c0*/  LOP3.LUT R20, R66, 0x1c, RZ, 0xc0, !PT ;  /* 0x0000001c42147812 */ /* 0x000fc400078ec0ff */
[----:B------:R-:W-:Y:S01]  /*14d0*/  SHF.R.U32.HI R16, RZ, 0x5, R74 ;  /* 0x00000005ff107819 */ /* 0x000fe2000001164a */
[C---:B------:R-:W-:Y:S01]  /*14e0*/  IMAD.IADD R23, R65.reuse, 0x1, R18 ;  /* 0x0000000141177824 */ /* 0x040fe200078e0212 */
[----:B------:R-:W-:Y:S01]  /*14f0*/  SHF.R.U32.HI R22, RZ, 0x5, R70 ;  /* 0x00000005ff167819 */ /* 0x000fe20000011646 */
[----:B------:R-:W-:Y:S01]  /*1500*/  IMAD.IADD R27, R65, 0x1, R20 ;  /* 0x00000001411b7824 */ /* 0x000fe200078e0214 */
        /* <DEDUP_REMOVED lines=15> */
[C---:B------:R-:W-:Y:S01]  /*1600*/  LEA R72, R67.reuse, R72, 0x4 ;  /* 0x0000004843487211 */ /* 0x040fe200078e20ff */
[----:B------:R-:W-:-:S02]  /*1610*/  IMAD R74, R67, 0x4, R74 ;  /* 0x00000004434a7824 */ /* 0x000fc400078e024a */
[C---:B------:R-:W-:Y:S02]  /*1620*/  IMAD R73, R67.reuse, 0x30, R68 ;  /* 0x0000003043497824 */ /* 0x040fe400078e0244 */
[C---:B------:R-:W-:Y:S01]  /*1630*/  IMAD R66, R67.reuse, 0x10, R66 ;  /* 0x0000001043427824 */ /* 0x040fe200078e0242 */
[C---:B------:R-:W-:Y:S01]  /*1640*/  LEA R74, R67.reuse, R74, 0x2 ;  /* 0x0000004a434a7211 */ /* 0x040fe200078e10ff */
[----:B------:R-:W-:-:S04]  /*1650*/  IMAD R70, R67, 0x10, R70 ;  /* 0x0000001043467824 */ /* 0x000fc800078e0246 */
        /* <DEDUP_REMOVED lines=8> */
.L_x_29840:
[----:B------:R-:W-:Y:S05]  /*16e0*/  BSYNC.RECONVERGENT B0 ;  /* 0x0000000000007941 */ /* 0x000fea0003800200 */
.L_x_29839:
[----:B------:R-:W-:Y:S02]  /*16f0*/  VIADD R63, R63, UR5 ;  /* 0x000000053f3f7c36 */ /* 0x000fe40008000000 */
[----:B01----:R-:W-:-:S07]  /*1700*/  IMAD.MOV.U32 R18, RZ, RZ, RZ ;  /* 0x000000ffff127224 */ /* 0x003fce00078e00ff */
.L_x_29882:
[----:B0-----:R-:W0:Y:S01]  /*1710*/  S2R R16, SR_CTAID.X ;  /* 0x0000000000107919 */ /* 0x001e220000002500 */
[----:B--2---:R-:W-:Y:S02]  /*1720*/  SHF.R.U32.HI R20, RZ, 0x4, R3 ;  /* 0x00000004ff147819 */ /* 0x004fe40000011603 */
[----:B0-----:R-:W-:-:S04]  /*1730*/  SHF.L.U32 R16, R16, 0x6, RZ ;  /* 0x0000000610107819 */ /* 0x001fc800000006ff */
[----:B------:R-:W-:-:S04]  /*1740*/  LOP3.LUT R16, R16, 0x40, RZ, 0xc0, !PT ;  /* 0x0000004010107812 */ /* 0x000fc800078ec0ff */
[----:B------:R-:W-:-:S05]  /*1750*/  LOP3.LUT R17, R16, 0xf, R3, 0xf8, !PT ;  /* 0x0000000f10117812 */ /* 0x000fca00078ef803 */
[----:B-1----:R-:W-:-:S07]  /*1760*/  IMAD.IADD R22, R17, 0x1, R18 ;  /* 0x0000000111167824 */ /* 0x002fce00078e0212 */
.L_x_29844:
        /* <DEDUP_REMOVED lines=16> */
.L_x_29881:
[----:B-1----:R-:W1:Y:S01]  /*1870*/  S2R R26, SR_CgaCtaId ;  /* 0x00000000001a7919 */ /* 0x002e620000008800 */
[----:B------:R-:W-:Y:S01]  /*1880*/  MOV R29, 0x400 ;  /* 0x00000400001d7802 */ /* 0x000fe20000000f00 */
[C---:B0-----:R-:W-:Y:S01]  /*1890*/  VIADD R23, R5.reuse, 0x4 ;  /* 0x0000000405177836 */ /* 0x041fe20000000000 */
[C---:B------:R-:W-:Y:S01]  /*18a0*/  IADD3 R17, PT, PT, R5.reuse, 0x1, RZ ;  /* 0x0000000105117810 */ /* 0x040fe20007ffe0ff */
[C-C-:B------:R-:W-:Y:S01]  /*18b0*/  IMAD.IADD R27, R5.reuse, 0x1, R25.reuse ;  /* 0x00000001051b7824 */ /* 0x140fe200078e0219 */
[----:B0-----:R-:W-:Y:S01]  /*18c0*/  VIMNMX R16, PT, PT, R0, 0x40, PT ;  /* 0x0000004000107848 */ /* 0x001fe20003fe0100 */
[C---:B------:R-:W-:Y:S01]  /*18d0*/  VIADD R31, R5.reuse, 0x2 ;  /* 0x00000002051f7836 */ /* 0x040fe20000000000 */
[----:B------:R-:W-:Y:S01]  /*18e0*/  ISETP.GE.AND P3, PT, R2, UR7, PT ;  /* 0x0000000702007c0c */ /* 0x000fe2000bf66270 */
[C---:B------:R-:W-:Y:S01]  /*18f0*/  VIADD R21, R5.reuse, 0x3 ;  /* 0x0000000305157836 */ /* 0x040fe20000000000 */
[C---:B------:R-:W-:Y:S01]  /*1900*/  LOP3.LUT R77, R5.reuse, 0xf, RZ, 0xc0, !PT ;  /* 0x0000000f054d7812 */ /* 0x040fe200078ec0ff */
        /* <DEDUP_REMOVED lines=12> */
[----:B------:R-:W-:Y:S01]  /*19d0*/  IMAD.SHL.U32 R16, R16, 0x2, RZ ;  /* 0x0000000210107824 */ /* 0x000fe200078e00ff */
[----:B------:R-:W-:Y:S01]  /*19e0*/  LOP3.LUT R69, R69, 0xf, RZ, 0xc0, !PT ;  /* 0x0000000f45457812 */ /* 0x000fe200078ec0ff */
[--C-:B------:R-:W-:Y:S01]  /*19f0*/  IMAD.IADD R30, R17, 0x1, R68.reuse ;  /* 0x00000001111e7824 */ /* 0x100fe200078e0244 */
        /* <DEDUP_REMOVED lines=65> */
.L_x_29880:
        /* <DEDUP_REMOVED lines=11> */
.L_x_29889:
[----:B0-2---:R-:W-:-:S07]  /*1ec0*/  IMAD R67, R66, R67, RZ ;  /* 0x0000004342437224 */ /* 0x005fce00078e02ff */
.L_x_29848:
[----:B------:R-:W-:-:S13]  /*1ed0*/  ISETP.GE.AND P4, PT, R71, 0x2, PT ;  /* 0x000000024700780c */ /* 0x000fda0003f86270 */
[----:B------:R-:W-:Y:S05]  /*1ee0*/  @!P4 BRA `(.L_x_29850) ;  /* 0x000000000010c947 */ /* 0x000fea0003800000 */
[----:B------:R-:W-:-:S03]  /*1ef0*/  UMOV UR6, 0xffffffff ;  /* 0xffffffff00067882 */ /* 0x000fc60000000000 */
[----:B------:R-:W-:Y:S05]  /*1f00*/  BRA.DIV UR6, `(.L_x_29851) ;  /* 0x0000001a06247947 */ /* 0x000fea000b800000 */
[----:B------:R2:W3:Y:S02]  /*1f10*/  SHFL.IDX PT, R74, R73, R9, 0x1f ;  /* 0x00001f09494a7589 */ /* 0x0004e400000e0000 */
.L_x_29892:
[----:B---3--:R-:W-:-:S07]  /*1f20*/  IMAD R67, R65, R74, R67 ;  /* 0x0000004a41437224 */ /* 0x008fce00078e0243 */
.L_x_29850:
[----:B------:R-:W-:-:S13]  /*1f30*/  ISETP.GE.AND P4, PT, R71, 0x3, PT ;  /* 0x000000034700780c */ /* 0x000fda0003f86270 */
[----:B------:R-:W-:Y:S05]  /*1f40*/  @!P4 BRA `(.L_x_29852) ;  /* 0x000000000010c947 */ /* 0x000fea0003800000 */
[----:B------:R-:W-:-:S03]  /*1f50*/  UMOV UR6, 0xffffffff ;  /* 0xffffffff00067882 */ /* 0x000fc60000000000 */
[----:B------:R-:W-:Y:S05]  /*1f60*/  BRA.DIV UR6, `(.L_x_29853) ;  /* 0x0000001a06307947 */ /* 0x000fea000b800000 */
[----:B------:R3:W4:Y:S02]  /*1f70*/  SHFL.IDX PT, R74, R73, R10, 0x1f ;  /* 0x00001f0a494a7589 */ /* 0x00072400000e0000 */
.L_x_29895:
[----:B----4-:R-:W-:-:S07]  /*1f80*/  IMAD R67, R31, R74, R67 ;  /* 0x0000004a1f437224 */ /* 0x010fce00078e0243 */
.L_x_29852:
[----:B------:R-:W-:-:S13]  /*1f90*/  ISETP.GE.AND P4, PT, R71, 0x4, PT ;  /* 0x000000044700780c */ /* 0x000fda0003f86270 */
[----:B------:R-:W-:Y:S05]  /*1fa0*/  @!P4 BRA `(.L_x_29854) ;  /* 0x000000000010c947 */ /* 0x000fea0003800000 */
[----:B------:R-:W-:-:S03]  /*1fb0*/  UMOV UR6, 0xffffffff ;  /* 0xffffffff00067882 */ /* 0x000fc60000000000 */
[----:B------:R-:W-:Y:S05]  /*1fc0*/  BRA.DIV UR6, `(.L_x_29855) ;  /* 0x0000001a063c7947 */ /* 0x000fea000b800000 */
[----:B------:R4:W0:Y:S02]  /*1fd0*/  SHFL.IDX PT, R74, R73, R11, 0x1f ;  /* 0x00001f0b494a7589 */ /* 0x00082400000e0000 */
.L_x_29898:
[----:B0-----:R-:W-:-:S07]  /*1fe0*/  IMAD R67, R30, R74, R67 ;  /* 0x0000004a1e437224 */ /* 0x001fce00078e0243 */
.L_x_29854:
[----:B------:R-:W-:-:S13]  /*1ff0*/  ISETP.GE.AND P4, PT, R71, 0x5, PT ;  /* 0x000000054700780c */ /* 0x000fda0003f86270 */
[----:B------:R-:W-:Y:S05]  /*2000*/  @!P4 BRA `(.L_x_29856) ;  /* 0x000000000010c947 */ /* 0x000fea0003800000 */
[----:B------:R-:W-:-:S03]  /*2010*/  UMOV UR6, 0xffffffff ;  /* 0xffffffff00067882 */ /* 0x000fc60000000000 */
[----:B------:R-:W-:Y:S05]  /*2020*/  BRA.DIV UR6, `(.L_x_29857) ;  /* 0x0000001a06487947 */ /* 0x000fea000b800000 */
[----:B------:R0:W0:Y:S02]  /*2030*/  SHFL.IDX PT, R74, R73, R12, 0x1f ;  /* 0x00001f0c494a7589 */ /* 0x00002400000e0000 */
.L_x_29901:
[----:B0-----:R-:W-:-:S07]  /*2040*/  IMAD R67, R28, R74, R67 ;  /* 0x0000004a1c437224 */ /* 0x001fce00078e0243 */
.L_x_29856:
[----:B------:R-:W-:-:S13]  /*2050*/  ISETP.GE.AND P4, PT, R71, 0x6, PT ;  /* 0x000000064700780c */ /* 0x000fda0003f86270 */
[----:B------:R-:W-:Y:S05]  /*2060*/  @!P4 BRA `(.L_x_29858) ;  /* 0x000000000010c947 */ /* 0x000fea0003800000 */
[----:B------:R-:W-:-:S03]  /*2070*/  UMOV UR6, 0xffffffff ;  /* 0xffffffff00067882 */ /* 0x000fc60000000000 */
[----:B------:R-:W-:Y:S05]  /*2080*/  BRA.DIV UR6, `(.L_x_29859) ;  /* 0x0000001a06547947 */ /* 0x000fea000b800000 */
[----:B------:R0:W0:Y:S02]  /*2090*/  SHFL.IDX PT, R74, R73, R13, 0x1f ;  /* 0x00001f0d494a7589 */ /* 0x00002400000e0000 */
.L_x_29904:
[----:B0-----:R-:W-:-:S07]  /*20a0*/  IMAD R67, R23, R74, R67 ;  /* 0x0000004a17437224 */ /* 0x001fce00078e0243 */
.L_x_29858:
[----:B------:R-:W-:-:S13]  /*20b0*/  ISETP.GE.AND P4, PT, R71, 0x7, PT ;  /* 0x000000074700780c */ /* 0x000fda0003f86270 */
[----:B------:R-:W-:Y:S05]  /*20c0*/  @!P4 BRA `(.L_x_29860) ;  /* 0x000000000010c947 */ /* 0x000fea0003800000 */
[----:B------:R-:W-:-:S03]  /*20d0*/  UMOV UR6, 0xffffffff ;  /* 0xffffffff00067882 */ /* 0x000fc60000000000 */
[----:B------:R-:W-:Y:S05]  /*20e0*/  BRA.DIV UR6, `(.L_x_29861) ;  /* 0x0000001a06607947 */ /* 0x000fea000b800000 */
[----:B------:R0:W0:Y:S02]  /*20f0*/  SHFL.IDX PT, R74, R73, R14, 0x1f ;  /* 0x00001f0e494a7589 */ /* 0x00002400000e0000 */
.L_x_29907:
[----:B0-----:R-:W-:-:S07]  /*2100*/  IMAD R67, R22, R74, R67 ;  /* 0x0000004a16437224 */ /* 0x001fce00078e0243 */
.L_x_29860:
[----:B------:R-:W-:-:S13]  /*2110*/  ISETP.GE.AND P4, PT, R71, 0x8, PT ;  /* 0x000000084700780c */ /* 0x000fda0003f86270 */
[----:B------:R-:W-:Y:S05]  /*2120*/  @!P4 BRA `(.L_x_29862) ;  /* 0x000000000010c947 */ /* 0x000fea0003800000 */
[----:B------:R-:W-:-:S03]  /*2130*/  UMOV UR6, 0xffffffff ;  /* 0xffffffff00067882 */ /* 0x000fc60000000000 */
[----:B------:R-:W-:Y:S05]  /*2140*/  BRA.DIV UR6, `(.L_x_29863) ;  /* 0x0000001a066c7947 */ /* 0x000fea000b800000 */
[----:B------:R0:W0:Y:S02]  /*2150*/  SHFL.IDX PT, R74, R73, R15, 0x1f ;  /* 0x00001f0f494a7589 */ /* 0x00002400000e0000 */
.L_x_29910:
[----:B0-----:R-:W-:-:S07]  /*2160*/  IMAD R67, R21, R74, R67 ;  /* 0x0000004a15437224 */ /* 0x001fce00078e0243 */
.L_x_29862:
[----:B------:R-:W-:-:S13]  /*2170*/  ISETP.GE.AND P4, PT, R71, 0x9, PT ;  /* 0x000000094700780c */ /* 0x000fda0003f86270 */
[----:B------:R-:W-:Y:S05]  /*2180*/  @!P4 BRA `(.L_x_29864) ;  /* 0x000000000010c947 */ /* 0x000fea0003800000 */
[----:B------:R-:W-:-:S03]  /*2190*/  UMOV UR6, 0xffffffff ;  /* 0xffffffff00067882 */ /* 0x000fc60000000000 */
[----:B------:R-:W-:Y:S05]  /*21a0*/  BRA.DIV UR6, `(.L_x_29865) ;  /* 0x0000001a06787947 */ /* 0x000fea000b800000 */
[----:B------:R0:W0:Y:S02]  /*21b0*/  SHFL.IDX PT, R74, R73, R32, 0x1f ;  /* 0x00001f20494a7589 */ /* 0x00002400000e0000 */
.L_x_29913:
[----:B0-----:R-:W-:-:S07]  /*21c0*/  IMAD R67, R24, R74, R67 ;  /* 0x0000004a18437224 */ /* 0x001fce00078e0243 */
.L_x_29864:
[----:B------:R-:W-:-:S13]  /*21d0*/  ISETP.GE.AND P4, PT, R71, 0xa, PT ;  /* 0x0000000a4700780c */ /* 0x000fda0003f86270 */
[----:B------:R-:W-:Y:S05]  /*21e0*/  @!P4 BRA `(.L_x_29866) ;  /* 0x000000000010c947 */ /* 0x000fea0003800000 */
[----:B------:R-:W-:-:S03]  /*21f0*/  UMOV UR6, 0xffffffff ;  /* 0xffffffff00067882 */ /* 0x000fc60000000000 */
[----:B------:R-:W-:Y:S05]  /*2200*/  BRA.DIV UR6, `(.L_x_29867) ;  /* 0x0000001a06847947 */ /* 0x000fea000b800000 */
[----:B------:R0:W0:Y:S02]  /*2210*/  SHFL.IDX PT, R74, R73, R33, 0x1f ;  /* 0x00001f21494a7589 */ /* 0x00002400000e0000 */
.L_x_29916:
[----:B0-----:R-:W-:-:S07]  /*2220*/  IMAD R67, R20, R74, R67 ;  /* 0x0000004a14437224 */ /* 0x001fce00078e0243 */
.L_x_29866:
[----:B------:R-:W-:-:S13]  /*2230*/  ISETP.GE.AND P4, PT, R71, 0xb, PT ;  /* 0x0000000b4700780c */ /* 0x000fda0003f86270 */
[----:B------:R-:W-:Y:S05]  /*2240*/  @!P4 BRA `(.L_x_29868) ;  /* 0x000000000010c947 */ /* 0x000fea0003800000 */
[----:B------:R-:W-:-:S03]  /*2250*/  UMOV UR6, 0xffffffff ;  /* 0xffffffff00067882 */ /* 0x000fc60000000000 */
[----:B------:R-:W-:Y:S05]  /*2260*/  BRA.DIV UR6, `(.L_x_29869) ;  /* 0x0000001a06907947 */ /* 0x000fea000b800000 */
[----:B------:R0:W0:Y:S02]  /*2270*/  SHFL.IDX PT, R74, R73, R34, 0x1f ;  /* 0x00001f22494a7589 */ /* 0x00002400000e0000 */
.L_x_29919:
[----:B0-----:R-:W-:-:S07]  /*2280*/  IMAD R67, R19, R74, R67 ;  /* 0x0000004a13437224 */ /* 0x001fce00078e0243 */
.L_x_29868:
[----:B------:R-:W-:-:S13]  /*2290*/  ISETP.GE.AND P4, PT, R71, 0xc, PT ;  /* 0x0000000c4700780c */ /* 0x000fda0003f86270 */
[----:B------:R-:W-:Y:S05]  /*22a0*/  @!P4 BRA `(.L_x_29870) ;  /* 0x000000000010c947 */ /* 0x000fea0003800000 */
[----:B------:R-:W-:-:S03]  /*22b0*/  UMOV UR6, 0xffffffff ;  /* 0xffffffff00067882 */ /* 0x000fc60000000000 */
[----:B------:R-:W-:Y:S05]  /*22c0*/  BRA.DIV UR6, `(.L_x_29871) ;  /* 0x0000001a069c7947 */ /* 0x000fea000b800000 */
[----:B------:R0:W0:Y:S02]  /*22d0*/  SHFL.IDX PT, R74, R73, R35, 0x1f ;  /* 0x00001f23494a7589 */ /* 0x00002400000e0000 */
.L_x_29922:
[----:B0-----:R-:W-:-:S07]  /*22e0*/  IMAD R67, R17, R74, R67 ;  /* 0x0000004a11437224 */ /* 0x001fce00078e0243 */
.L_x_29870:
[----:B------:R-:W-:-:S13]  /*22f0*/  ISETP.GE.AND P4, PT, R71, 0xd, PT ;  /* 0x0000000d4700780c */ /* 0x000fda0003f86270 */
[----:B------:R-:W-:Y:S05]  /*2300*/  @!P4 BRA `(.L_x_29872) ;  /* 0x000000000010c947 */ /* 0x000fea0003800000 */
[----:B------:R-:W-:-:S03]  /*2310*/  UMOV UR6, 0xffffffff ;  /* 0xffffffff00067882 */ /* 0x000fc60000000000 */
[----:B------:R-:W-:Y:S05]  /*2320*/  BRA.DIV UR6, `(.L_x_29873) ;  /* 0x0000001a06a87947 */ /* 0x000fea000b800000 */
[----:B------:R0:W0:Y:S02]  /*2330*/  SHFL.IDX PT, R74, R73, R36, 0x1f ;  /* 0x00001f24494a7589 */ /* 0x00002400000e0000 */
.L_x_29925:
[----:B0-----:R-:W-:-:S07]  /*2340*/  IMAD R67, R16, R74, R67 ;  /* 0x0000004a10437224 */ /* 0x001fce00078e0243 */
.L_x_29872:
[----:B------:R-:W-:-:S13]  /*2350*/  ISETP.GE.AND P4, PT, R71, 0xe, PT ;  /* 0x0000000e4700780c */ /* 0x000fda0003f86270 */
[----:B------:R-:W-:Y:S05]  /*2360*/  @!P4 BRA `(.L_x_29874) ;  /* 0x000000000010c947 */ /* 0x000fea0003800000 */
[----:B------:R-:W-:-:S03]  /*2370*/  UMOV UR6, 0xffffffff ;  /* 0xffffffff00067882 */ /* 0x000fc60000000000 */
[----:B------:R-:W-:Y:S05]  /*2380*/  BRA.DIV UR6, `(.L_x_29875) ;  /* 0x0000001a06b47947 */ /* 0x000fea000b800000 */
[----:B------:R0:W0:Y:S02]  /*2390*/  SHFL.IDX PT, R74, R73, R37, 0x1f ;  /* 0x00001f25494a7589 */ /* 0x00002400000e0000 */
.L_x_29928:
[----:B0-----:R-:W-:-:S07]  /*23a0*/  IMAD R67, R69, R74, R67 ;  /* 0x0000004a45437224 */ /* 0x001fce00078e0243 */
.L_x_29874:
[----:B------:R-:W-:-:S13]  /*23b0*/  ISETP.GE.AND P4, PT, R71, 0xf, PT ;  /* 0x0000000f4700780c */ /* 0x000fda0003f86270 */
[----:B------:R-:W-:Y:S05]  /*23c0*/  @!P4 BRA `(.L_x_29876) ;  /* 0x000000000010c947 */ /* 0x000fea0003800000 */
[----:B------:R-:W-:-:S03]  /*23d0*/  UMOV UR6, 0xffffffff ;  /* 0xffffffff00067882 */ /* 0x000fc60000000000 */
[----:B------:R-:W-:Y:S05]  /*23e0*/  BRA.DIV UR6, `(.L_x_29877) ;  /* 0x0000001a06c07947 */ /* 0x000fea000b800000 */
[----:B------:R0:W0:Y:S02]  /*23f0*/  SHFL.IDX PT, R74, R73, R38, 0x1f ;  /* 0x00001f26494a7589 */ /* 0x00002400000e0000 */
.L_x_29931:
[----:B0-----:R-:W-:-:S07]  /*2400*/  IMAD R67, R70, R74, R67 ;  /* 0x0000004a46437224 */ /* 0x001fce00078e0243 */
.L_x_29876:
[----:B------:R-:W-:-:S13]  /*2410*/  ISETP.GE.AND P4, PT, R71, 0x10, PT ;  /* 0x000000104700780c */ /* 0x000fda0003f86270 */
[----:B------:R-:W-:Y:S05]  /*2420*/  @!P4 BRA `(.L_x_29878) ;  /* 0x00000004001cc947 */ /* 0x000fea0003800000 */
[----:B------:R-:W-:-:S03]  /*2430*/  UMOV UR6, 0xffffffff ;  /* 0xffffffff00067882 */ /* 0x000fc60000000000 */
[----:B------:R-:W-:Y:S05]  /*2440*/  BRA.DIV UR6, `(.L_x_29879) ;  /* 0x0000001a06cc7947 */ /* 0x000fea000b800000 */
[----:B-1234-:R1:W2:Y:S02]  /*2450*/  SHFL.IDX PT, R73, R73, R39, 0x1f ;  /* 0x00001f2749497589 */ /* 0x01e2a400000e0000 */
.L_x_29934:
[----:B0-2---:R-:W-:Y:S01]  /*2460*/  IMAD R67, R68, R73, R67 ;  /* 0x0000004944437224 */ /* 0x005fe200078e0243 */
[----:B------:R-:W-:Y:S06]  /*2470*/  BRA `(.L_x_29878) ;  /* 0x0000000400087947 */ /* 0x000fec0003800000 */
.L_x_29847:
[----:B------:R-:W1:Y:S01]  /*2480*/  LDC R75, c[0x0][0x3ac] ;  /* 0x0000eb00ff4b7b82 */ /* 0x000e620000000800 */
[----:B------:R-:W-:Y:S01]  /*2490*/  IMAD.MOV.U32 R67, RZ, RZ, RZ ;  /* 0x000000ffff437224 */ /* 0x000fe200078e00ff */
[C---:B-1----:R-:W-:Y:S02]  /*24a0*/  ISETP.GE.AND P4, PT, R75.reuse, 0x1, PT ;  /* 0x000000014b00780c */ /* 0x042fe40003f86270 */
        /* <DEDUP_REMOVED lines=63> */
.L_x_29878:
[----:B------:R-:W-:Y:S01]  /*28a0*/  IMAD.IADD R71, R29, 0x1, R18 ;  /* 0x000000011d477824 */ /* 0x000fe200078e0212 */
[----:B------:R-:W-:Y:S05]  /*28b0*/  WARPSYNC.ALL ;  /* 0x0000000000007948 */ /* 0x000fea0003800000 */
[----:B------:R-:W-:Y:S01]  /*28c0*/  IMAD R71, R0, R71, R27 ;  /* 0x0000004700477224 */ /* 0x000fe200078e021b */
[----:B------:R-:W-:Y:S01]  /*28d0*/  SHFL.DOWN PT, R74, R67, 0x1, 0x1e1f ;  /* 0x083e1f00434a7f89 */ /* 0x000fe200000e0000 */
[----:B------:R-:W-:Y:S02]  /*28e0*/  IMAD.IADD R29, R64, 0x1, R29 ;  /* 0x00000001401d7824 */ /* 0x000fe400078e021d */
[----:B------:R-:W-:-:S03]  /*28f0*/  @!P2 IMAD R71, R71, 0x4, R26 ;  /* 0x000000044747a824 */ /* 0x000fc600078e021a */
[----:B------:R-:W-:Y:S02]  /*2900*/  ISETP.GE.AND P4, PT, R29, UR7, PT ;  /* 0x000000071d007c0c */ /* 0x000fe4000bf86270 */
[----:B-1234-:R-:W1:Y:S02]  /*2910*/  @!P2 LDS R73, [R71] ;  /* 0x000000004749a984 */ /* 0x01ee640000000800 */
[----:B-1----:R-:W-:-:S05]  /*2920*/  @!P2 IADD3 R74, PT, PT, R73, R74, R67 ;  /* 0x0000004a494aa210 */ /* 0x002fca0007ffe043 */
[----:B------:R1:W-:Y:S04]  /*2930*/  @!P2 STS [R71], R74 ;  /* 0x0000004a4700a388 */ /* 0x0003e80000000800 */
[----:B------:R-:W-:Y:S05]  /*2940*/  @!P4 BRA `(.L_x_29880) ;  /* 0xfffffff40030c947 */ /* 0x000fea000383ffff */
.L_x_29846:
[----:B------:R-:W-:Y:S05]  /*2950*/  @!P0 BRA `(.L_x_29881) ;  /* 0xffffffec00c48947 */ /* 0x000fea000383ffff */
[----:B------:R-:W-:Y:S05]  /*2960*/  BSYNC.RECONVERGENT B0 ;  /* 0x0000000000007941 */ /* 0x000fea0003800200 */
.L_x_29845:
[----:B------:R-:W-:-:S04]  /*2970*/  IADD3 R18, PT, PT, R18, 0x10, RZ ;  /* 0x0000001012127810 */ /* 0x000fc80007ffe0ff */
        /* <DEDUP_REMOVED lines=8> */
[----:B------:R-:W2:Y:S01]  /*2a00*/  LDC R8, c[0x0][0x3ac] ;  /* 0x0000eb00ff087b82 */ /* 0x000ea20000000800 */
[----:B------:R-:W-:Y:S07]  /*2a10*/  BSSY.RECONVERGENT B0, `(.L_x_29884) ;  /* 0x0000054000007945 */ /* 0x000fee0003800200 */
[----:B------:R-:W3:Y:S08]  /*2a20*/  LDC R13, c[0x0][0x388] ;  /* 0x0000e200ff0d7b82 */ /* 0x000ef00000000800 */
[----:B------:R-:W4:Y:S01]  /*2a30*/  S2UR UR5, SR_CTAID.X ;  /* 0x00000000000579c3 */ /* 0x000f220000002500 */
[----:B--2---:R-:W-:-:S04]  /*2a40*/  IABS R9, R8 ;  /* 0x0000000800097213 */ /* 0x004fc80000000000 */
[----:B------:R-:W2:Y:S01]  /*2a50*/  I2F.RP R2, R9 ;  /* 0x0000000900027306 */ /* 0x000ea20000209400 */
[----:B---3--:R-:W-:Y:S01]  /*2a60*/  IABS R10, R13 ;  /* 0x0000000d000a7213 */ /* 0x008fe20000000000 */
[----:B----4-:R-:W-:-:S06]  /*2a70*/  ULOP3.LUT UR5, UR5, 0x1, URZ, 0xc0, !UPT ;  /* 0x0000000105057892 */ /* 0x010fcc000f8ec0ff */
[----:B--2---:R-:W2:Y:S02]  /*2a80*/  MUFU.RCP R2, R2 ;  /* 0x0000000200027308 */ /* 0x004ea40000001000 */
[----:B--2---:R-:W-:-:S06]  /*2a90*/  VIADD R6, R2, 0xffffffe ;  /* 0x0ffffffe02067836 */ /* 0x004fcc0000000000 */
[----:B------:R2:W3:Y:S02]  /*2aa0*/  F2I.FTZ.U32.TRUNC.NTZ R5, R6 ;  /* 0x0000000600057305 */ /* 0x0004e4000021f000 */
[----:B--2---:R-:W2:Y:S01]  /*2ab0*/  LDC R6, c[0x0][0x384] ;  /* 0x0000e100ff067b82 */ /* 0x004ea20000000800 */
[----:B---3--:R-:W-:-:S04]  /*2ac0*/  IMAD.MOV R4, RZ, RZ, -R5 ;  /* 0x000000ffff047224 */ /* 0x008fc800078e0a05 */
[----:B------:R-:W-:Y:S02]  /*2ad0*/  IMAD R11, R4, R9, RZ ;  /* 0x00000009040b7224 */ /* 0x000fe400078e02ff */
[----:B------:R-:W-:-:S05]  /*2ae0*/  HFMA2 R4, -RZ, RZ, 0, 0 ;  /* 0x00000000ff047431 */ /* 0x000fca00000001ff */
[----:B------:R-:W-:-:S04]  /*2af0*/  IMAD.HI.U32 R11, R5, R11, R4 ;  /* 0x0000000b050b7227 */ /* 0x000fc800078e0004 */
[----:B------:R-:W-:-:S04]  /*2b00*/  IMAD.MOV.U32 R4, RZ, RZ, R10 ;  /* 0x000000ffff047224 */ /* 0x000fc800078e000a */
[----:B------:R-:W-:-:S04]  /*2b10*/  IMAD.HI.U32 R2, R11, R4, RZ ;  /* 0x000000040b027227 */ /* 0x000fc800078e00ff */
[----:B------:R-:W-:-:S04]  /*2b20*/  IMAD.MOV R5, RZ, RZ, -R2 ;  /* 0x000000ffff057224 */ /* 0x000fc800078e0a02 */
[----:B------:R-:W-:Y:S01]  /*2b30*/  IMAD R4, R9, R5, R4 ;  /* 0x0000000509047224 */ /* 0x000fe200078e0204 */
[----:B------:R-:W-:Y:S01]  /*2b40*/  LOP3.LUT R5, R13, R8, RZ, 0x3c, !PT ;  /* 0x000000080d057212 */ /* 0x000fe200078e3cff */
[----:B------:R-:W-:Y:S03]  /*2b50*/  BAR.SYNC.DEFER_BLOCKING 0x0 ;  /* 0x0000000000007b1d */ /* 0x000fe60000010000 */
[----:B------:R-:W-:Y:S02]  /*2b60*/  ISETP.GT.U32.AND P1, PT, R9, R4, PT ;  /* 0x000000040900720c */ /* 0x000fe40003f24070 */
[----:B------:R-:W-:-:S11]  /*2b70*/  ISETP.GE.AND P2, PT, R5, RZ, PT ;  /* 0x000000ff0500720c */ /* 0x000fd60003f46270 */
[----:B------:R-:W-:Y:S01]  /*2b80*/  @!P1 IMAD.IADD R4, R4, 0x1, -R9 ;  /* 0x0000000104049824 */ /* 0x000fe200078e0a09 */
[----:B------:R-:W-:Y:S02]  /*2b90*/  @!P1 IADD3 R2, PT, PT, R2, 0x1, RZ ;  /* 0x0000000102029810 */ /* 0x000fe40007ffe0ff */
[----:B------:R-:W-:Y:S02]  /*2ba0*/  ISETP.NE.AND P1, PT, R8, RZ, PT ;  /* 0x000000ff0800720c */ /* 0x000fe40003f25270 */
[----:B------:R-:W-:Y:S02]  /*2bb0*/  ISETP.GE.U32.AND P0, PT, R4, R9, PT ;  /* 0x000000090400720c */ /* 0x000fe40003f06070 */
[----:B------:R-:W-:Y:S02]  /*2bc0*/  LEA.HI R4, R13, R13, RZ, 0x1 ;  /* 0x0000000d0d047211 */ /* 0x000fe400078f08ff */
[----:B------:R-:W-:Y:S02]  /*2bd0*/  LOP3.LUT R9, R7, 0xffff, RZ, 0xc0, !PT ;  /* 0x0000ffff07097812 */ /* 0x000fe400078ec0ff */
[----:B------:R-:W-:-:S05]  /*2be0*/  SHF.R.S32.HI R4, RZ, 0x1, R4 ;  /* 0x00000001ff047819 */ /* 0x000fca0000011404 */
[----:B------:R-:W-:Y:S02]  /*2bf0*/  IMAD R5, R4, UR5, RZ ;  /* 0x0000000504057c24 */ /* 0x000fe4000f8e02ff */
[----:B------:R-:W-:Y:S01]  /*2c00*/  @P0 VIADD R2, R2, 0x1 ;  /* 0x0000000102020836 */ /* 0x000fe20000000000 */
[----:B------:R-:W-:Y:S01]  /*2c10*/  ISETP.GE.U32.AND P0, PT, R9, 0x2, PT ;  /* 0x000000020900780c */ /* 0x000fe20003f06070 */
[----:B------:R-:W-:Y:S02]  /*2c20*/  IMAD R5, R0, UR4, R5 ;  /* 0x0000000400057c24 */ /* 0x000fe4000f8e0205 */
[----:B------:R-:W-:Y:S01]  /*2c30*/  @!P2 IMAD.MOV R2, RZ, RZ, -R2 ;  /* 0x000000ffff02a224 */ /* 0x000fe200078e0a02 */
[----:B------:R-:W-:Y:S01]  /*2c40*/  @!P1 LOP3.LUT R2, RZ, R8, RZ, 0x33, !PT ;  /* 0x00000008ff029212 */ /* 0x000fe200078e33ff */
[----:B--2---:R-:W-:Y:S01]  /*2c50*/  IMAD R9, R6, UR9, R5 ;  /* 0x0000000906097c24 */ /* 0x004fe2000f8e0205 */
[----:B------:R-:W-:Y:S07]  /*2c60*/  @!P3 BRA `(.L_x_29885) ;  /* 0x0000000000b8b947 */ /* 0x000fee0003800000 */
[----:B------:R-:W-:Y:S01]  /*2c70*/  IABS R12, R0 ;  /* 0x00000000000c7213 */ /* 0x000fe20000000000 */
[----:B------:R-:W2:Y:S01]  /*2c80*/  S2R R15, SR_CgaCtaId ;  /* 0x00000000000f7919 */ /* 0x000ea20000008800 */
[----:B------:R-:W3:Y:S01]  /*2c90*/  LDC.64 R4, c[0x0][0x3a0] ;  /* 0x0000e800ff047b82 */ /* 0x000ee20000000a00 */
[----:B------:R-:W-:Y:S01]  /*2ca0*/  MOV R8, 0x400 ;  /* 0x0000040000087802 */ /* 0x000fe20000000f00 */
[----:B------:R-:W4:Y:S01]  /*2cb0*/  I2F.RP R6, R12 ;  /* 0x0000000c00067306 */ /* 0x000f220000209400 */
[----:B------:R-:W-:Y:S02]  /*2cc0*/  ISETP.NE.AND P4, PT, R0, RZ, PT ;  /* 0x000000ff0000720c */ /* 0x000fe40003f85270 */
[----:B0-----:R-:W-:Y:S01]  /*2cd0*/  LOP3.LUT R17, R7, 0x3, RZ, 0xc0, !PT ;  /* 0x0000000307117812 */ /* 0x001fe200078ec0ff */
[----:B------:R-:W-:-:S04]  /*2ce0*/  VIADD R8, R8, 0xa80 ;  /* 0x00000a8008087836 */ /* 0x000fc80000000000 */
[----:B----4-:R-:W0:Y:S01]  /*2cf0*/  MUFU.RCP R6, R6 ;  /* 0x0000000600067308 */ /* 0x010e220000001000 */
[----:B--2---:R-:W-:Y:S01]  /*2d00*/  LEA R16, R15, R8, 0x18 ;  /* 0x000000080f107211 */ /* 0x004fe200078ec0ff */
[----:B------:R-:W-:Y:S01]  /*2d10*/  IMAD.MOV.U32 R8, RZ, RZ, RZ ;  /* 0x000000ffff087224 */ /* 0x000fe200078e00ff */
[----:B------:R-:W-:Y:S01]  /*2d20*/  LOP3.LUT R15, RZ, R0, RZ, 0x33, !PT ;  /* 0x00000000ff0f7212 */ /* 0x000fe200078e33ff */
[----:B0-----:R-:W-:-:S04]  /*2d30*/  VIADD R10, R6, 0xffffffe ;  /* 0x0ffffffe060a7836 */ /* 0x001fc80000000000 */
[----:B------:R0:W2:Y:S02]  /*2d40*/  F2I.FTZ.U32.TRUNC.NTZ R11, R10 ;  /* 0x0000000a000b7305 */ /* 0x0000a4000021f000 */
[----:B0-----:R-:W-:Y:S01]  /*2d50*/  IMAD.MOV.U32 R10, RZ, RZ, RZ ;  /* 0x000000ffff0a7224 */ /* 0x001fe200078e00ff */
[----:B--2---:R-:W-:-:S05]  /*2d60*/  IADD3 R13, PT, PT, RZ, -R11, RZ ;  /* 0x8000000bff0d7210 */ /* 0x004fca0007ffe0ff */
[----:B------:R-:W-:-:S04]  /*2d70*/  IMAD R13, R13, R12, RZ ;  /* 0x0000000c0d0d7224 */ /* 0x000fc800078e02ff */
[----:B---3--:R-:W-:-:S07]  /*2d80*/  IMAD.HI.U32 R14, R11, R13, R10 ;  /* 0x0000000d0b0e7227 */ /* 0x008fce00078e000a */
.L_x_29886:
[----:B--2---:R-:W-:Y:S02]  /*2d90*/  IABS R6, R0 ;  /* 0x0000000000067213 */ /* 0x004fe40000000000 */
[----:B------:R-:W-:Y:S02]  /*2da0*/  IABS R7, R3 ;  /* 0x0000000300077213 */ /* 0x000fe40000000000 */
[----:B------:R-:W-:-:S03]  /*2db0*/  IADD3 R10, PT, PT, RZ, -R6, RZ ;  /* 0x80000006ff0a7210 */ /* 0x000fc60007ffe0ff */
[----:B------:R-:W-:-:S04]  /*2dc0*/  IMAD.HI.U32 R6, R14, R7, RZ ;  /* 0x000000070e067227 */ /* 0x000fc800078e00ff */
[----:B------:R-:W-:Y:S01]  /*2dd0*/  IMAD R7, R6, R10, R7 ;  /* 0x0000000a06077224 */ /* 0x000fe200078e0207 */
[----:B------:R-:W-:-:S04]  /*2de0*/  IABS R10, R0 ;  /* 0x00000000000a7213 */ /* 0x000fc80000000000 */
[----:B------:R-:W-:-:S13]  /*2df0*/  ISETP.GT.U32.AND P2, PT, R12, R7, PT ;  /* 0x000000070c00720c */ /* 0x000fda0003f44070 */
[----:B------:R-:W-:Y:S02]  /*2e00*/  @!P2 IMAD.IADD R7, R7, 0x1, -R10 ;  /* 0x000000010707a824 */ /* 0x000fe400078e0a0a */
[----:B------:R-:W-:Y:S02]  /*2e10*/  IMAD R10, R3, 0x4, R16 ;  /* 0x00000004030a7824 */ /* 0x000fe400078e0210 */
[----:B------:R-:W-:Y:S01]  /*2e20*/  @!P2 VIADD R6, R6, 0x1 ;  /* 0x000000010606a836 */ /* 0x000fe20000000000 */
[----:B------:R-:W-:Y:S02]  /*2e30*/  ISETP.GE.U32.AND P1, PT, R7, R12, PT ;  /* 0x0000000c0700720c */ /* 0x000fe40003f26070 */
[----:B------:R-:W-:Y:S01]  /*2e40*/  LOP3.LUT R7, R3, R0, RZ, 0x3c, !PT ;  /* 0x0000000003077212 */ /* 0x000fe200078e3cff */
[----:B------:R0:W2:Y:S03]  /*2e50*/  LDS R11, [R10] ;  /* 0x000000000a0b7984 */ /* 0x0000a60000000800 */
[----:B------:R-:W-:-:S07]  /*2e60*/  ISETP.GE.AND P3, PT, R7, RZ, PT ;  /* 0x000000ff0700720c */ /* 0x000fce0003f66270 */
[----:B------:R-:W-:-:S06]  /*2e70*/  @P1 IADD3 R6, PT, PT, R6, 0x1, RZ ;  /* 0x0000000106061810 */ /* 0x000fcc0007ffe0ff */
[----:B------:R-:W-:Y:S01]  /*2e80*/  @!P3 IMAD.MOV R6, RZ, RZ, -R6 ;  /* 0x000000ffff06b224 */ /* 0x000fe200078e0a06 */
[----:B------:R-:W-:-:S04]  /*2e90*/  IADD3 R8, PT, PT, R8, 0x1, RZ ;  /* 0x0000000108087810 */ /* 0x000fc80007ffe0ff */
        /* <DEDUP_REMOVED lines=11> */
.L_x_29885:
[----:B------:R-:W-:Y:S05]  /*2f50*/  BSYNC.RECONVERGENT B0 ;  /* 0x0000000000007941 */ /* 0x000fea0003800200 */
.L_x_29884:
[----:B------:R-:W-:Y:S05]  /*2f60*/  @!P0 EXIT ;  /* 0x000000000000894d */ /* 0x000fea0003800000 */
[-C--:B--2---:R-:W-:Y:S01]  /*2f70*/  IABS R6, R0.reuse ;  /* 0x0000000000067213 */ /* 0x084fe20000000000 */
[----:B------:R-:W2:Y:S01]  /*2f80*/  S2UR UR5, SR_CgaCtaId ;  /* 0x00000000000579c3 */ /* 0x000ea20000008800 */
[----:B------:R-:W-:Y:S01]  /*2f90*/  UMOV UR4, 0x400 ;  /* 0x0000040000047882 */ /* 0x000fe20000000000 */
[----:B------:R-:W-:Y:S01]  /*2fa0*/  ISETP.NE.AND P0, PT, R0, RZ, PT ;  /* 0x000000ff0000720c */ /* 0x000fe20003f05270 */
[----:B------:R-:W3:Y:S01]  /*2fb0*/  I2F.RP R7, R6 ;  /* 0x0000000600077306 */ /* 0x000ee20000209400 */
[----:B------:R-:W-:Y:S01]  /*2fc0*/  UIADD3 UR4, UPT, UPT, UR4, 0xa80, URZ ;  /* 0x00000a8004047890 */ /* 0x000fe2000fffe0ff */
[----:B------:R-:W-:Y:S01]  /*2fd0*/  VIADD R15, R3, UR12 ;  /* 0x0000000c030f7c36 */ /* 0x000fe20008000000 */
[----:B------:R-:W-:Y:S02]  /*2fe0*/  LOP3.LUT R12, RZ, R0, RZ, 0x33, !PT ;  /* 0x00000000ff0c7212 */ /* 0x000fe400078e33ff */
[----:B------:R-:W4:Y:S08]  /*2ff0*/  LDC R8, c[0x0][0x360] ;  /* 0x0000d800ff087b82 */ /* 0x000f300000000800 */
[----:B------:R-:W0:Y:S01]  /*3000*/  LDC.64 R4, c[0x0][0x3a0] ;  /* 0x0000e800ff047b82 */ /* 0x000e220000000a00 */
[----:B---3--:R-:W3:Y:S01]  /*3010*/  MUFU.RCP R7, R7 ;  /* 0x0000000700077308 */ /* 0x008ee20000001000 */
[----:B--2---:R-:W-:Y:S01]  /*3020*/  ULEA UR4, UR5, UR4, 0x18 ;  /* 0x0000000405047291 */ /* 0x004fe2000f8ec0ff */
[----:B---3--:R-:W-:-:S05]  /*3030*/  VIADD R10, R7, 0xffffffe ;  /* 0x0ffffffe070a7836 */ /* 0x008fca0000000000 */
[----:B------:R-:W-:Y:S01]  /*3040*/  LEA R7, R3, UR4, 0x2 ;  /* 0x0000000403077c11 */ /* 0x000fe2000f8e10ff */
[----:B------:R2:W3:Y:S02]  /*3050*/  F2I.FTZ.U32.TRUNC.NTZ R11, R10 ;  /* 0x0000000a000b7305 */ /* 0x0004e4000021f000 */
[----:B--2---:R-:W-:Y:S01]  /*3060*/  IMAD.MOV.U32 R10, RZ, RZ, RZ ;  /* 0x000000ffff0a7224 */ /* 0x004fe200078e00ff */
[----:B---3--:R-:W-:-:S05]  /*3070*/  IADD3 R13, PT, PT, RZ, -R11, RZ ;  /* 0x8000000bff0d7210 */ /* 0x008fca0007ffe0ff */
[----:B------:R-:W-:-:S04]  /*3080*/  IMAD R13, R13, R6, RZ ;  /* 0x000000060d0d7224 */ /* 0x000fc800078e02ff */
[----:B------:R-:W-:Y:S01]  /*3090*/  IMAD.HI.U32 R10, R11, R13, R10 ;  /* 0x0000000d0b0a7227 */ /* 0x000fe200078e000a */
[----:B----4-:R-:W-:-:S03]  /*30a0*/  LEA R11, R8, R3, 0x1 ;  /* 0x00000003080b7211 */ /* 0x010fc600078e08ff */
[----:B0-----:R-:W-:-:S07]  /*30b0*/  IMAD R13, R8, 0x3, R3 ;  /* 0x00000003080d7824 */ /* 0x001fce00078e0203 */
.L_x_29887:
[-C--:B------:R-:W-:Y:S02]  /*30c0*/  IABS R24, R0.reuse ;  /* 0x0000000000187213 */ /* 0x080fe40000000000 */
[-C--:B------:R-:W-:Y:S02]  /*30d0*/  IABS R14, R0.reuse ;  /* 0x00000000000e7213 */ /* 0x080fe40000000000 */
[----:B0-----:R-:W0:Y:S01]  /*30e0*/  I2F.RP R18, R24 ;  /* 0x0000001800127306 */ /* 0x001e220000209400 */
[----:B------:R-:W-:Y:S02]  /*30f0*/  IABS R19, R3 ;  /* 0x0000000300137213 */ /* 0x000fe40000000000 */
[----:B------:R-:W-:Y:S01]  /*3100*/  IMAD.MOV R22, RZ, RZ, -R14 ;  /* 0x000000ffff167224 */ /* 0x000fe200078e0a0e */
[----:B------:R-:W-:Y:S02]  /*3110*/  IABS R23, R13 ;  /* 0x0000000d00177213 */ /* 0x000fe40000000000 */
[----:B------:R-:W-:Y:S01]  /*3120*/  IMAD.HI.U32 R14, R10, R19, RZ ;  /* 0x000000130a0e7227 */ /* 0x000fe200078e00ff */
[----:B------:R-:W-:-:S03]  /*3130*/  LOP3.LUT R25, R3, R0, RZ, 0x3c, !PT ;  /* 0x0000000003197212 */ /* 0x000fc600078e3cff */
[----:B------:R-:W-:Y:S01]  /*3140*/  IMAD R19, R14, R22, R19 ;  /* 0x000000160e137224 */ /* 0x000fe200078e0213 */
[----:B------:R-:W-:Y:S02]  /*3150*/  ISETP.GE.AND P4, PT, R25, RZ, PT ;  /* 0x000000ff1900720c */ /* 0x000fe40003f86270 */
[----:B------:R-:W2:Y:S01]  /*3160*/  LDS R25, [R7] ;  /* 0x0000000007197984 */ /* 0x000ea20000000800 */
[----:B0-----:R-:W0:Y:S01]  /*3170*/  MUFU.RCP R18, R18 ;  /* 0x0000001200127308 */ /* 0x001e220000001000 */
[----:B------:R-:W-:-:S13]  /*3180*/  ISETP.GT.U32.AND P1, PT, R6, R19, PT ;  /* 0x000000130600720c */ /* 0x000fda0003f24070 */
[----:B------:R-:W-:Y:S01]  /*3190*/  @!P1 IADD3 R19, PT, PT, R19, -R24, RZ ;  /* 0x8000001813139210 */ /* 0x000fe20007ffe0ff */
[----:B------:R-:W-:Y:S02]  /*31a0*/  @!P1 VIADD R14, R14, 0x1 ;  /* 0x000000010e0e9836 */ /* 0x000fe40000000000 */
[----:B0-----:R-:W-:Y:S01]  /*31b0*/  VIADD R16, R18, 0xffffffe ;  /* 0x0ffffffe12107836 */ /* 0x001fe20000000000 */
[----:B------:R-:W-:Y:S02]  /*31c0*/  IABS R18, R15 ;  /* 0x0000000f00127213 */ /* 0x000fe40000000000 */
[----:B------:R-:W-:Y:S01]  /*31d0*/  ISETP.GE.U32.AND P3, PT, R19, R6, PT ;  /* 0x000000061300720c */ /* 0x000fe20003f66070 */
[----:B------:R0:W3:Y:S02]  /*31e0*/  F2I.FTZ.U32.TRUNC.NTZ R17, R16 ;  /* 0x0000001000117305 */ /* 0x0000e4000021f000 */
[----:B0-----:R-:W-:-:S10]  /*31f0*/  IMAD.MOV.U32 R16, RZ, RZ, RZ ;  /* 0x000000ffff107224 */ /* 0x001fd400078e00ff */
[----:B------:R-:W-:Y:S02]  /*3200*/  @P3 IADD3 R14, PT, PT, R14, 0x1, RZ ;  /* 0x000000010e0e3810 */ /* 0x000fe40007ffe0ff */
[----:B---3--:R-:W-:-:S03]  /*3210*/  IADD3 R21, PT, PT, RZ, -R17, RZ ;  /* 0x80000011ff157210 */ /* 0x008fc60007ffe0ff */
[----:B------:R-:W-:Y:S02]  /*3220*/  @!P4 IMAD.MOV R14, RZ, RZ, -R14 ;  /* 0x000000ffff0ec224 */ /* 0x000fe400078e0a0e */
[----:B------:R-:W-:-:S04]  /*3230*/  IMAD R21, R21, R24, RZ ;  /* 0x0000001815157224 */ /* 0x000fc800078e02ff */
[----:B------:R-:W-:Y:S01]  /*3240*/  IMAD.HI.U32 R20, R17, R21, R16 ;  /* 0x0000001511147227 */ /* 0x000fe200078e0010 */
[----:B------:R-:W-:-:S03]  /*3250*/  IABS R21, R11 ;  /* 0x0000000b00157213 */ /* 0x000fc60000000000 */
[----:B------:R-:W-:Y:S02]  /*3260*/  IMAD.MOV.U32 R17, RZ, RZ, R18 ;  /* 0x000000ffff117224 */ /* 0x000fe400078e0012 */
[----:B------:R-:W-:-:S04]  /*3270*/  IMAD.HI.U32 R18, R20, R21, RZ ;  /* 0x0000001514127227 */ /* 0x000fc800078e00ff */
[----:B------:R-:W-:-:S04]  /*3280*/  IMAD.HI.U32 R16, R20, R17, RZ ;  /* 0x0000001114107227 */ /* 0x000fc800078e00ff */
[----:B------:R-:W-:Y:S02]  /*3290*/  IMAD R17, R16, R22, R17 ;  /* 0x0000001610117224 */ /* 0x000fe400078e0211 */
[----:B------:R-:W-:-:S03]  /*32a0*/  IMAD.HI.U32 R20, R20, R23, RZ ;  /* 0x0000001714147227 */ /* 0x000fc600078e00ff */
[----:B------:R-:W-:Y:S01]  /*32b0*/  ISETP.GT.U32.AND P2, PT, R24, R17, PT ;  /* 0x000000111800720c */ /* 0x000fe20003f44070 */
[-C--:B------:R-:W-:Y:S02]  /*32c0*/  IMAD R19, R18, R22.reuse, R21 ;  /* 0x0000001612137224 */ /* 0x080fe400078e0215 */
[----:B------:R-:W-:Y:S01]  /*32d0*/  IMAD R21, R20, R22, R23 ;  /* 0x0000001614157224 */ /* 0x000fe200078e0217 */
[-C--:B------:R-:W-:Y:S02]  /*32e0*/  LOP3.LUT R22, R13, R0.reuse, RZ, 0x3c, !PT ;  /* 0x000000000d167212 */ /* 0x080fe400078e3cff */
[C---:B------:R-:W-:Y:S02]  /*32f0*/  ISETP.GT.U32.AND P5, PT, R24.reuse, R19, PT ;  /* 0x000000131800720c */ /* 0x040fe40003fa4070 */
[----:B------:R-:W-:Y:S02]  /*3300*/  ISETP.GT.U32.AND P1, PT, R24, R21, PT ;  /* 0x000000151800720c */ /* 0x000fe40003f24070 */
[----:B------:R-:W-:-:S03]  /*3310*/  LOP3.LUT R23, RZ, R0, RZ, 0x33, !PT ;  /* 0x00000000ff177212 */ /* 0x000fc600078e33ff */
[----:B------:R-:W-:Y:S01]  /*3320*/  @!P2 IMAD.IADD R17, R17, 0x1, -R24 ;  /* 0x000000011111a824 */ /* 0x000fe200078e0a18 */
[----:B------:R-:W-:-:S04]  /*3330*/  @!P2 IADD3 R16, PT, PT, R16, 0x1, RZ ;  /* 0x000000011010a810 */ /* 0x000fc80007ffe0ff */
[----:B------:R-:W-:Y:S01]  /*3340*/  ISETP.GE.U32.AND P6, PT, R17, R24, PT ;  /* 0x000000181100720c */ /* 0x000fe20003fc6070 */
[--C-:B------:R-:W-:Y:S01]  /*3350*/  @!P5 IMAD.IADD R19, R19, 0x1, -R24.reuse ;  /* 0x000000011313d824 */ /* 0x100fe200078e0a18 */
[-C--:B------:R-:W-:Y:S01]  /*3360*/  LOP3.LUT R17, R15, R0.reuse, RZ, 0x3c, !PT ;  /* 0x000000000f117212 */ /* 0x080fe200078e3cff */
[----:B------:R-:W-:Y:S01]  /*3370*/  @!P1 IMAD.IADD R21, R21, 0x1, -R24 ;  /* 0x0000000115159824 */ /* 0x000fe200078e0a18 */
[----:B------:R-:W-:Y:S01]  /*3380*/  @!P1 IADD3 R20, PT, PT, R20, 0x1, RZ ;  /* 0x0000000114149810 */ /* 0x000fe20007ffe0ff */
[----:B------:R-:W-:Y:S01]  /*3390*/  @!P5 VIADD R18, R18, 0x1 ;  /* 0x000000011212d836 */ /* 0x000fe20000000000 */
[----:B------:R-:W-:Y:S02]  /*33a0*/  ISETP.GE.AND P3, PT, R17, RZ, PT ;  /* 0x000000ff1100720c */ /* 0x000fe40003f66270 */
[----:B------:R-:W-:Y:S02]  /*33b0*/  LOP3.LUT R17, R11, R0, RZ, 0x3c, !PT ;  /* 0x000000000b117212 */ /* 0x000fe400078e3cff */
[----:B------:R-:W-:Y:S01]  /*33c0*/  ISETP.GE.U32.AND P4, PT, R19, R24, PT ;  /* 0x000000181300720c */ /* 0x000fe20003f86070 */
[----:B------:R-:W-:Y:S01]  /*33d0*/  IMAD R19, R8, 0x8, R7 ;  /* 0x0000000808137824 */ /* 0x000fe200078e0207 */
[----:B------:R-:W-:Y:S01]  /*33e0*/  ISETP.GE.AND P2, PT, R17, RZ, PT ;  /* 0x000000ff1100720c */ /* 0x000fe20003f46270 */
[----:B------:R-:W-:Y:S01]  /*33f0*/  @P6 VIADD R16, R16, 0x1 ;  /* 0x0000000110106836 */ /* 0x000fe20000000000 */
[----:B------:R-:W-:-:S02]  /*3400*/  LEA R17, R8, R7, 0x2 ;  /* 0x0000000708117211 */ /* 0x000fc400078e10ff */
[----:B------:R-:W-:Y:S01]  /*3410*/  ISETP.GE.U32.AND P6, PT, R21, R24, PT ;  /* 0x000000181500720c */ /* 0x000fe20003fc6070 */
[----:B------:R-:W-:Y:S01]  /*3420*/  IMAD R21, R8, 0xc, R7 ;  /* 0x0000000c08157824 */ /* 0x000fe200078e0207 */
[----:B------:R0:W-:Y:S01]  /*3430*/  LDS R29, [R19] ;  /* 0x00000000131d7984 */ /* 0x0001e20000000800 */
[----:B------:R-:W-:Y:S02]  /*3440*/  ISETP.GE.AND P5, PT, R22, RZ, PT ;  /* 0x000000ff1600720c */ /* 0x000fe40003fa6270 */
[----:B------:R-:W-:Y:S01]  /*3450*/  ISETP.NE.AND P1, PT, R0, RZ, PT ;  /* 0x000000ff0000720c */ /* 0x000fe20003f25270 */
[----:B------:R3:W4:Y:S01]  /*3460*/  LDS R27, [R17] ;  /* 0x00000000111b7984 */ /* 0x0007220000000800 */
[----:B------:R-:W-:Y:S01]  /*3470*/  @P4 VIADD R18, R18, 0x1 ;  /* 0x0000000112124836 */ /* 0x000fe20000000000 */
[----:B------:R-:W-:Y:S02]  /*3480*/  @!P3 IADD3 R16, PT, PT, -R16, RZ, RZ ;  /* 0x000000ff1010b210 */ /* 0x000fe40007ffe1ff */
[----:B------:R5:W1:Y:S01]  /*3490*/  LDS R31, [R21] ;  /* 0x00000000151f7984 */ /* 0x000a620000000800 */
[C---:B------:R-:W-:Y:S01]  /*34a0*/  SEL R14, R23.reuse, R14, !P1 ;  /* 0x0000000e170e7207 */ /* 0x040fe20004800000 */
[----:B------:R-:W-:Y:S01]  /*34b0*/  @!P2 IMAD.MOV R18, RZ, RZ, -R18 ;  /* 0x000000ffff12a224 */ /* 0x000fe200078e0a12 */
[----:B------:R-:W-:Y:S01]  /*34c0*/  SEL R16, R23, R16, !P1 ;  /* 0x0000001017107207 */ /* 0x000fe20004800000 */
[----:B------:R-:W-:-:S02]  /*34d0*/  @P6 VIADD R20, R20, 0x1 ;  /* 0x0000000114146836 */ /* 0x000fc40000000000 */
[----:B0-----:R-:W-:Y:S01]  /*34e0*/  IMAD.MOV R19, RZ, RZ, -R14 ;  /* 0x000000ffff137224 */ /* 0x001fe200078e0a0e */
[----:B------:R-:W-:Y:S01]  /*34f0*/  SEL R18, R23, R18, !P1 ;  /* 0x0000001217127207 */ /* 0x000fe20004800000 */
[----:B---3--:R-:W-:Y:S01]  /*3500*/  IMAD R17, R2, R14, R9 ;  /* 0x0000000e02117224 */ /* 0x008fe200078e0209 */
[----:B------:R-:W-:Y:S01]  /*3510*/  @!P5 IADD3 R20, PT, PT, -R20, RZ, RZ ;  /* 0x000000ff1414d210 */ /* 0x000fe20007ffe1ff */
[----:B------:R-:W-:Y:S01]  /*3520*/  IMAD R14, R0, R19, R3 ;  /* 0x00000013000e7224 */ /* 0x000fe200078e0203 */
[----:B------:R-:W-:Y:S01]  /*3530*/  IADD3 R3, PT, PT, R3, UR12, R8 ;  /* 0x0000000c03037c10 */ /* 0x000fe2000fffe008 */
[----:B------:R-:W-:Y:S01]  /*3540*/  IMAD.MOV R24, RZ, RZ, -R18 ;  /* 0x000000ffff187224 */ /* 0x000fe200078e0a12 */
[----:B------:R-:W-:Y:S01]  /*3550*/  SEL R20, R12, R20, !P0 ;  /* 0x000000140c147207 */ /* 0x000fe20004000000 */
[----:B------:R-:W-:Y:S01]  /*3560*/  IMAD.MOV R22, RZ, RZ, -R16 ;  /* 0x000000ffff167224 */ /* 0x000fe200078e0a10 */
[----:B------:R-:W-:Y:S01]  /*3570*/  IADD3 R3, PT, PT, R3, UR12, R8 ;  /* 0x0000000c03037c10 */ /* 0x000fe2000fffe008 */
[--C-:B-----5:R-:W-:Y:S01]  /*3580*/  IMAD R21, R2, R18, R9.reuse ;  /* 0x0000001202157224 */ /* 0x120fe200078e0209 */
[----:B------:R-:W-:Y:S01]  /*3590*/  IADD3 R26, PT, PT, -R20, RZ, RZ ;  /* 0x000000ff141a7210 */ /* 0x000fe20007ffe1ff */
[----:B------:R-:W-:-:S02]  /*35a0*/  IMAD R19, R2, R16, R9 ;  /* 0x0000001002137224 */ /* 0x000fc400078e0209 */
[C---:B------:R-:W-:Y:S02]  /*35b0*/  IMAD R18, R0.reuse, R24, R11 ;  /* 0x0000001800127224 */ /* 0x040fe400078e020b */
[----:B------:R-:W-:Y:S02]  /*35c0*/  IMAD R16, R0, R22, R15 ;  /* 0x0000001600107224 */ /* 0x000fe400078e020f */
[----:B------:R-:W-:Y:S01]  /*35d0*/  IMAD R23, R2, R20, R9 ;  /* 0x0000001402177224 */ /* 0x000fe200078e0209 */
[----:B------:R-:W-:Y:S01]  /*35e0*/  ISETP.GE.U32.AND P1, PT, R3, 0x100, PT ;  /* 0x000001000300780c */ /* 0x000fe20003f26070 */
[----:B------:R-:W-:Y:S01]  /*35f0*/  IMAD R20, R0, R26, R13 ;  /* 0x0000001a00147224 */ /* 0x000fe200078e020d */
[----:B------:R-:W-:Y:S01]  /*3600*/  IADD3 R21, PT, PT, R18, R21, RZ ;  /* 0x0000001512157210 */ /* 0x000fe20007ffe0ff */
[----:B------:R-:W-:Y:S02]  /*3610*/  IMAD.IADD R17, R14, 0x1, R17 ;  /* 0x000000010e117824 */ /* 0x000fe400078e0211 */
[----:B------:R-:W-:-:S02]  /*3620*/  IMAD.IADD R19, R16, 0x1, R19 ;  /* 0x0000000110137824 */ /* 0x000fc400078e0213 */
[----:B------:R-:W-:Y:S02]  /*3630*/  IMAD.IADD R23, R20, 0x1, R23 ;  /* 0x0000000114177824 */ /* 0x000fe400078e0217 */
[----:B------:R-:W-:-:S04]  /*3640*/  IMAD.WIDE R16, R17, 0x4, R4 ;  /* 0x0000000411107825 */ /* 0x000fc800078e0204 */
[--C-:B------:R-:W-:Y:S01]  /*3650*/  IMAD.WIDE R18, R19, 0x4, R4.reuse ;  /* 0x0000000413127825 */ /* 0x100fe200078e0204 */
[----:B--2---:R0:W-:Y:S03]  /*3660*/  REDG.E.ADD.STRONG.GPU desc[UR10][R16.64], R25 ;  /* 0x000000191000798e */ /* 0x0041e6000c12e10a */
        /* <DEDUP_REMOVED lines=11> */
.L_x_29849:
[----:B------:R-:W-:Y:S01]  /*3720*/  IMAD.MOV.U32 R74, RZ, RZ, -0x1 ;  /* 0xffffffffff4a7424 */ /* 0x000fe200078e00ff */
[----:B------:R-:W-:Y:S01]  /*3730*/  MOV R75, R40 ;  /* 0x00000028004b7202 */ /* 0x000fe20000000f00 */
[----:B------:R-:W-:-:S07]  /*3740*/  IMAD.MOV.U32 R76, RZ, RZ, 0x1f ;  /* 0x0000001fff4c7424 */ /* 0x000fce00078e00ff */
[----:B0-----:R-:W-:Y:S05]  /*3750*/  WARPSYNC.COLLECTIVE R74, `(.L_x_29888) ;  /* 0x000000004a087348 */ /* 0x001fea0003c00000 */
[----:B------:R1:W2:Y:S02]  /*3760*/  SHFL.IDX P4, R74, R73, R75, R76 ;  /* 0x0000004b494a7389 */ /* 0x0002a4000008004c */
[----:B012---:R-:W-:Y:S05]  /*3770*/  ENDCOLLECTIVE ;  /* 0x000000000000791b */ /* 0x007fea0003800000 */
.L_x_29888:
[----:B------:R-:W-:Y:S01]  /*3780*/  MOV R67, R74 ;  /* 0x0000004a00437202 */ /* 0x000fe20000000f00 */
[----:B------:R-:W-:Y:S06]  /*3790*/  BRA `(.L_x_29889) ;  /* 0xffffffe400c87947 */ /* 0x000fec000383ffff */
.L_x_29851:
[----:B------:R-:W-:Y:S01]  /*37a0*/  BSSY B1, `(.L_x_29890) ;  /* 0x0000007000017945 */ /* 0x000fe20003800000 */
[----:B------:R-:W-:Y:S01]  /*37b0*/  IMAD.MOV.U32 R75, RZ, RZ, R9 ;  /* 0x000000ffff4b7224 */ /* 0x000fe200078e0009 */
[----:B------:R-:W-:Y:S01]  /*37c0*/  MOV R74, 0xffffffff ;  /* 0xffffffff004a7802 */ /* 0x000fe20000000f00 */
[----:B------:R-:W-:-:S07]  /*37d0*/  IMAD.MOV.U32 R76, RZ, RZ, 0x1f ;  /* 0x0000001fff4c7424 */ /* 0x000fce00078e00ff */
[----:B01----:R-:W-:Y:S05]  /*37e0*/  WARPSYNC.COLLECTIVE R74, `(.L_x_29891) ;  /* 0x000000004a087348 */ /* 0x003fea0003c00000 */
[----:B------:R2:W3:Y:S02]  /*37f0*/  SHFL.IDX P4, R74, R73, R75, R76 ;  /* 0x0000004b494a7389 */ /* 0x0004e4000008004c */
[----:B0123--:R-:W-:Y:S05]  /*3800*/  ENDCOLLECTIVE ;  /* 0x000000000000791b */ /* 0x00ffea0003800000 */
.L_x_29891:
[----:B------:R-:W-:Y:S05]  /*3810*/  BSYNC B1 ;  /* 0x0000000000017941 */ /* 0x000fea0003800000 */
.L_x_29890:
[----:B------:R-:W-:Y:S05]  /*3820*/  BRA `(.L_x_29892) ;  /* 0xffffffe400bc7947 */ /* 0x000fea000383ffff */
.L_x_29853:
[----:B------:R-:W-:Y:S01]  /*3830*/  BSSY B1, `(.L_x_29893) ;  /* 0x0000007000017945 */ /* 0x000fe20003800000 */
[----:B------:R-:W-:Y:S01]  /*3840*/  IMAD.MOV.U32 R75, RZ, RZ, R10 ;  /* 0x000000ffff4b7224 */ /* 0x000fe200078e000a */
[----:B------:R-:W-:Y:S01]  /*3850*/  MOV R74, 0xffffffff ;  /* 0xffffffff004a7802 */ /* 0x000fe20000000f00 */
[----:B------:R-:W-:-:S07]  /*3860*/  IMAD.MOV.U32 R76, RZ, RZ, 0x1f ;  /* 0x0000001fff4c7424 */ /* 0x000fce00078e00ff */
[----:B012---:R-:W-:Y:S05]  /*3870*/  WARPSYNC.COLLECTIVE R74, `(.L_x_29894) ;  /* 0x000000004a087348 */ /* 0x007fea0003c00000 */
[----:B------:R3:W4:Y:S02]  /*3880*/  SHFL.IDX P4, R74, R73, R75, R76 ;  /* 0x0000004b494a7389 */ /* 0x000724000008004c */
[----:B01234-:R-:W-:Y:S05]  /*3890*/  ENDCOLLECTIVE ;  /* 0x000000000000791b */ /* 0x01ffea0003800000 */
.L_x_29894:
[----:B------:R-:W-:Y:S05]  /*38a0*/  BSYNC B1 ;  /* 0x0000000000017941 */ /* 0x000fea0003800000 */
.L_x_29893:
[----:B------:R-:W-:Y:S05]  /*38b0*/  BRA `(.L_x_29895) ;  /* 0xffffffe400b07947 */ /* 0x000fea000383ffff */
.L_x_29855:
[----:B------:R-:W-:Y:S01]  /*38c0*/  BSSY B1, `(.L_x_29896) ;  /* 0x0000007000017945 */ /* 0x000fe20003800000 */
[----:B------:R-:W-:Y:S01]  /*38d0*/  IMAD.MOV.U32 R75, RZ, RZ, R11 ;  /* 0x000000ffff4b7224 */ /* 0x000fe200078e000b */
[----:B------:R-:W-:Y:S01]  /*38e0*/  MOV R74, 0xffffffff ;  /* 0xffffffff004a7802 */ /* 0x000fe20000000f00 */
[----:B------:R-:W-:-:S07]  /*38f0*/  IMAD.MOV.U32 R76, RZ, RZ, 0x1f ;  /* 0x0000001fff4c7424 */ /* 0x000fce00078e00ff */
[----:B0123--:R-:W-:Y:S05]  /*3900*/  WARPSYNC.COLLECTIVE R74, `(.L_x_29897) ;  /* 0x000000004a087348 */ /* 0x00ffea0003c00000 */
[----:B------:R4:W0:Y:S02]  /*3910*/  SHFL.IDX P4, R74, R73, R75, R76 ;  /* 0x0000004b494a7389 */ /* 0x000824000008004c */
[----:B01234-:R-:W-:Y:S05]  /*3920*/  ENDCOLLECTIVE ;  /* 0x000000000000791b */ /* 0x01ffea0003800000 */
.L_x_29897:
[----:B------:R-:W-:Y:S05]  /*3930*/  BSYNC B1 ;  /* 0x0000000000017941 */ /* 0x000fea0003800000 */
.L_x_29896:
[----:B------:R-:W-:Y:S05]  /*3940*/  BRA `(.L_x_29898) ;  /* 0xffffffe400a47947 */ /* 0x000fea000383ffff */
.L_x_29857:
[----:B------:R-:W-:Y:S01]  /*3950*/  BSSY B1, `(.L_x_29899) ;  /* 0x0000007000017945 */ /* 0x000fe20003800000 */
[----:B------:R-:W-:Y:S01]  /*3960*/  IMAD.MOV.U32 R75, RZ, RZ, R12 ;  /* 0x000000ffff4b7224 */ /* 0x000fe200078e000c */
[----:B------:R-:W-:Y:S01]  /*3970*/  MOV R74, 0xffffffff ;  /* 0xffffffff004a7802 */ /* 0x000fe20000000f00 */
[----:B------:R-:W-:-:S07]  /*3980*/  IMAD.MOV.U32 R76, RZ, RZ, 0x1f ;  /* 0x0000001fff4c7424 */ /* 0x000fce00078e00ff */
[----:B01234-:R-:W-:Y:S05]  /*3990*/  WARPSYNC.COLLECTIVE R74, `(.L_x_29900) ;  /* 0x000000004a087348 */ /* 0x01ffea0003c00000 */
[----:B------:R0:W0:Y:S02]  /*39a0*/  SHFL.IDX P4, R74, R73, R75, R76 ;  /* 0x0000004b494a7389 */ /* 0x000024000008004c */
[----:B01234-:R-:W-:Y:S05]  /*39b0*/  ENDCOLLECTIVE ;  /* 0x000000000000791b */ /* 0x01ffea0003800000 */
.L_x_29900:
[----:B------:R-:W-:Y:S05]  /*39c0*/  BSYNC B1 ;  /* 0x0000000000017941 */ /* 0x000fea0003800000 */
.L_x_29899:
[----:B------:R-:W-:Y:S05]  /*39d0*/  BRA `(.L_x_29901) ;  /* 0xffffffe400987947 */ /* 0x000fea000383ffff */
.L_x_29859:
[----:B------:R-:W-:Y:S01]  /*39e0*/  BSSY B1, `(.L_x_29902) ;  /* 0x0000007000017945 */ /* 0x000fe20003800000 */
[----:B------:R-:W-:Y:S01]  /*39f0*/  IMAD.MOV.U32 R75, RZ, RZ, R13 ;  /* 0x000000ffff4b7224 */ /* 0x000fe200078e000d */
[----:B------:R-:W-:Y:S01]  /*3a00*/  MOV R74, 0xffffffff ;  /* 0xffffffff004a7802 */ /* 0x000fe20000000f00 */
[----:B------:R-:W-:-:S07]  /*3a10*/  IMAD.MOV.U32 R76, RZ, RZ, 0x1f ;  /* 0x0000001fff4c7424 */ /* 0x000fce00078e00ff */
[----:B01234-:R-:W-:Y:S05]  /*3a20*/  WARPSYNC.COLLECTIVE R74, `(.L_x_29903) ;  /* 0x000000004a087348 */ /* 0x01ffea0003c00000 */
[----:B------:R0:W0:Y:S02]  /*3a30*/  SHFL.IDX P4, R74, R73, R75, R76 ;  /* 0x0000004b494a7389 */ /* 0x000024000008004c */
[----:B01234-:R-:W-:Y:S05]  /*3a40*/  ENDCOLLECTIVE ;  /* 0x000000000000791b */ /* 0x01ffea0003800000 */
.L_x_29903:
[----:B------:R-:W-:Y:S05]  /*3a50*/  BSYNC B1 ;  /* 0x0000000000017941 */ /* 0x000fea0003800000 */
.L_x_29902:
[----:B------:R-:W-:Y:S05]  /*3a60*/  BRA `(.L_x_29904) ;  /* 0xffffffe4008c7947 */ /* 0x000fea000383ffff */
.L_x_29861:
[----:B------:R-:W-:Y:S01]  /*3a70*/  BSSY B1, `(.L_x_29905) ;  /* 0x0000007000017945 */ /* 0x000fe20003800000 */
[----:B------:R-:W-:Y:S01]  /*3a80*/  IMAD.MOV.U32 R75, RZ, RZ, R14 ;  /* 0x000000ffff4b7224 */ /* 0x000fe200078e000e */
[----:B------:R-:W-:Y:S01]  /*3a90*/  MOV R74, 0xffffffff ;  /* 0xffffffff004a7802 */ /* 0x000fe20000000f00 */
[----:B------:R-:W-:-:S07]  /*3aa0*/  IMAD.MOV.U32 R76, RZ, RZ, 0x1f ;  /* 0x0000001fff4c7424 */ /* 0x000fce00078e00ff */
[----:B01234-:R-:W-:Y:S05]  /*3ab0*/  WARPSYNC.COLLECTIVE R74, `(.L_x_29906) ;  /* 0x000000004a087348 */ /* 0x01ffea0003c00000 */
[----:B------:R0:W0:Y:S02]  /*3ac0*/  SHFL.IDX P4, R74, R73, R75, R76 ;  /* 0x0000004b494a7389 */ /* 0x000024000008004c */
[----:B01234-:R-:W-:Y:S05]  /*3ad0*/  ENDCOLLECTIVE ;  /* 0x000000000000791b */ /* 0x01ffea0003800000 */
.L_x_29906:
[----:B------:R-:W-:Y:S05]  /*3ae0*/  BSYNC B1 ;  /* 0x0000000000017941 */ /* 0x000fea0003800000 */
.L_x_29905:
[----:B------:R-:W-:Y:S05]  /*3af0*/  BRA `(.L_x_29907) ;  /* 0xffffffe400807947 */ /* 0x000fea000383ffff */
.L_x_29863:
[----:B------:R-:W-:Y:S01]  /*3b00*/  BSSY B1, `(.L_x_29908) ;  /* 0x0000007000017945 */ /* 0x000fe20003800000 */
[----:B------:R-:W-:Y:S01]  /*3b10*/  IMAD.MOV.U32 R75, RZ, RZ, R15 ;  /* 0x000000ffff4b7224 */ /* 0x000fe200078e000f */
[----:B------:R-:W-:Y:S01]  /*3b20*/  MOV R74, 0xffffffff ;  /* 0xffffffff004a7802 */ /* 0x000fe20000000f00 */
[----:B------:R-:W-:-:S07]  /*3b30*/  IMAD.MOV.U32 R76, RZ, RZ, 0x1f ;  /* 0x0000001fff4c7424 */ /* 0x000fce00078e00ff */
[----:B01234-:R-:W-:Y:S05]  /*3b40*/  WARPSYNC.COLLECTIVE R74, `(.L_x_29909) ;  /* 0x000000004a087348 */ /* 0x01ffea0003c00000 */
[----:B------:R0:W0:Y:S02]  /*3b50*/  SHFL.IDX P4, R74, R73, R75, R76 ;  /* 0x0000004b494a7389 */ /* 0x000024000008004c */
[----:B01234-:R-:W-:Y:S05]  /*3b60*/  ENDCOLLECTIVE ;  /* 0x000000000000791b */ /* 0x01ffea0003800000 */
.L_x_29909:
[----:B------:R-:W-:Y:S05]  /*3b70*/  BSYNC B1 ;  /* 0x0000000000017941 */ /* 0x000fea0003800000 */
.L_x_29908:
[----:B------:R-:W-:Y:S05]  /*3b80*/  BRA `(.L_x_29910) ;  /* 0xffffffe400747947 */ /* 0x000fea000383ffff */
.L_x_29865:
[----:B------:R-:W-:Y:S01]  /*3b90*/  BSSY B1, `(.L_x_29911) ;  /* 0x0000007000017945 */ /* 0x000fe20003800000 */
[----:B------:R-:W-:Y:S01]  /*3ba0*/  IMAD.MOV.U32 R75, RZ, RZ, R32 ;  /* 0x000000ffff4b7224 */ /* 0x000fe200078e0020 */
[----:B------:R-:W-:Y:S01]  /*3bb0*/  MOV R74, 0xffffffff ;  /* 0xffffffff004a7802 */ /* 0x000fe20000000f00 */
[----:B------:R-:W-:-:S07]  /*3bc0*/  IMAD.MOV.U32 R76, RZ, RZ, 0x1f ;  /* 0x0000001fff4c7424 */ /* 0x000fce00078e00ff */
[----:B01234-:R-:W-:Y:S05]  /*3bd0*/  WARPSYNC.COLLECTIVE R74, `(.L_x_29912) ;  /* 0x000000004a087348 */ /* 0x01ffea0003c00000 */
[----:B------:R0:W0:Y:S02]  /*3be0*/  SHFL.IDX P4, R74, R73, R75, R76 ;  /* 0x0000004b494a7389 */ /* 0x000024000008004c */
[----:B01234-:R-:W-:Y:S05]  /*3bf0*/  ENDCOLLECTIVE ;  /* 0x000000000000791b */ /* 0x01ffea0003800000 */
.L_x_29912:
[----:B------:R-:W-:Y:S05]  /*3c00*/  BSYNC B1 ;  /* 0x0000000000017941 */ /* 0x000fea0003800000 */
.L_x_29911:
[----:B------:R-:W-:Y:S05]  /*3c10*/  BRA `(.L_x_29913) ;  /* 0xffffffe400687947 */ /* 0x000fea000383ffff */
.L_x_29867:
[----:B------:R-:W-:Y:S01]  /*3c20*/  BSSY B1, `(.L_x_29914) ;  /* 0x0000007000017945 */ /* 0x000fe20003800000 */
[----:B------:R-:W-:Y:S01]  /*3c30*/  IMAD.MOV.U32 R75, RZ, RZ, R33 ;  /* 0x000000ffff4b7224 */ /* 0x000fe200078e0021 */
[----:B------:R-:W-:Y:S01]  /*3c40*/  MOV R74, 0xffffffff ;  /* 0xffffffff004a7802 */ /* 0x000fe20000000f00 */
[----:B------:R-:W-:-:S07]  /*3c50*/  IMAD.MOV.U32 R76, RZ, RZ, 0x1f ;  /* 0x0000001fff4c7424 */ /* 0x000fce00078e00ff */
[----:B01234-:R-:W-:Y:S05]  /*3c60*/  WARPSYNC.COLLECTIVE R74, `(.L_x_29915) ;  /* 0x000000004a087348 */ /* 0x01ffea0003c00000 */
[----:B------:R0:W0:Y:S02]  /*3c70*/  SHFL.IDX P4, R74, R73, R75, R76 ;  /* 0x0000004b494a7389 */ /* 0x000024000008004c */
[----:B01234-:R-:W-:Y:S05]  /*3c80*/  ENDCOLLECTIVE ;  /* 0x000000000000791b */ /* 0x01ffea0003800000 */
.L_x_29915:
[----:B------:R-:W-:Y:S05]  /*3c90*/  BSYNC B1 ;  /* 0x0000000000017941 */ /* 0x000fea0003800000 */
.L_x_29914:
[----:B------:R-:W-:Y:S05]  /*3ca0*/  BRA `(.L_x_29916) ;  /* 0xffffffe4005c7947 */ /* 0x000fea000383ffff */
.L_x_29869:
[----:B------:R-:W-:Y:S01]  /*3cb0*/  BSSY B1, `(.L_x_29917) ;  /* 0x0000007000017945 */ /* 0x000fe20003800000 */
[----:B------:R-:W-:Y:S01]  /*3cc0*/  IMAD.MOV.U32 R75, RZ, RZ, R34 ;  /* 0x000000ffff4b7224 */ /* 0x000fe200078e0022 */
[----:B------:R-:W-:Y:S01]  /*3cd0*/  MOV R74, 0xffffffff ;  /* 0xffffffff004a7802 */ /* 0x000fe20000000f00 */
[----:B------:R-:W-:-:S07]  /*3ce0*/  IMAD.MOV.U32 R76, RZ, RZ, 0x1f ;  /* 0x0000001fff4c7424 */ /* 0x000fce00078e00ff */
[----:B01234-:R-:W-:Y:S05]  /*3cf0*/  WARPSYNC.COLLECTIVE R74, `(.L_x_29918) ;  /* 0x000000004a087348 */ /* 0x01ffea0003c00000 */
[----:B------:R0:W0:Y:S02]  /*3d00*/  SHFL.IDX P4, R74, R73, R75, R76 ;  /* 0x0000004b494a7389 */ /* 0x000024000008004c */
[----:B01234-:R-:W-:Y:S05]  /*3d10*/  ENDCOLLECTIVE ;  /* 0x000000000000791b */ /* 0x01ffea0003800000 */
.L_x_29918:
[----:B------:R-:W-:Y:S05]  /*3d20*/  BSYNC B1 ;  /* 0x0000000000017941 */ /* 0x000fea0003800000 */
.L_x_29917:
[----:B------:R-:W-:Y:S05]  /*3d30*/  BRA `(.L_x_29919) ;  /* 0xffffffe400507947 */ /* 0x000fea000383ffff */
.L_x_29871:
[----:B------:R-:W-:Y:S01]  /*3d40*/  BSSY B1, `(.L_x_29920) ;  /* 0x0000007000017945 */ /* 0x000fe20003800000 */
[----:B------:R-:W-:Y:S01]  /*3d50*/  IMAD.MOV.U32 R75, RZ, RZ, R35 ;  /* 0x000000ffff4b7224 */ /* 0x000fe200078e0023 */
[----:B------:R-:W-:Y:S01]  /*3d60*/  MOV R74, 0xffffffff ;  /* 0xffffffff004a7802 */ /* 0x000fe20000000f00 */
[----:B------:R-:W-:-:S07]  /*3d70*/  IMAD.MOV.U32 R76, RZ, RZ, 0x1f ;  /* 0x0000001fff4c7424 */ /* 0x000fce00078e00ff */
[----:B01234-:R-:W-:Y:S05]  /*3d80*/  WARPSYNC.COLLECTIVE R74, `(.L_x_29921) ;  /* 0x000000004a087348 */ /* 0x01ffea0003c00000 */
[----:B------:R0:W0:Y:S02]  /*3d90*/  SHFL.IDX P4, R74, R73, R75, R76 ;  /* 0x0000004b494a7389 */ /* 0x000024000008004c */
[----:B01234-:R-:W-:Y:S05]  /*3da0*/  ENDCOLLECTIVE ;  /* 0x000000000000791b */ /* 0x01ffea0003800000 */
.L_x_29921:
[----:B------:R-:W-:Y:S05]  /*3db0*/  BSYNC B1 ;  /* 0x0000000000017941 */ /* 0x000fea0003800000 */
.L_x_29920:
[----:B------:R-:W-:Y:S05]  /*3dc0*/  BRA `(.L_x_29922) ;  /* 0xffffffe400447947 */ /* 0x000fea000383ffff */
.L_x_29873:
[----:B------:R-:W-:Y:S01]  /*3dd0*/  BSSY B1, `(.L_x_29923) ;  /* 0x0000007000017945 */ /* 0x000fe20003800000 */
[----:B------:R-:W-:Y:S01]  /*3de0*/  IMAD.MOV.U32 R75, RZ, RZ, R36 ;  /* 0x000000ffff4b7224 */ /* 0x000fe200078e0024 */
[----:B------:R-:W-:Y:S01]  /*3df0*/  MOV R74, 0xffffffff ;  /* 0xffffffff004a7802 */ /* 0x000fe20000000f00 */
[----:B------:R-:W-:-:S07]  /*3e00*/  IMAD.MOV.U32 R76, RZ, RZ, 0x1f ;  /* 0x0000001fff4c7424 */ /* 0x000fce00078e00ff */
[----:B01234-:R-:W-:Y:S05]  /*3e10*/  WARPSYNC.COLLECTIVE R74, `(.L_x_29924) ;  /* 0x000000004a087348 */ /* 0x01ffea0003c00000 */
[----:B------:R0:W0:Y:S02]  /*3e20*/  SHFL.IDX P4, R74, R73, R75, R76 ;  /* 0x0000004b494a7389 */ /* 0x000024000008004c */
[----:B01234-:R-:W-:Y:S05]  /*3e30*/  ENDCOLLECTIVE ;  /* 0x000000000000791b */ /* 0x01ffea0003800000 */
.L_x_29924:
[----:B------:R-:W-:Y:S05]  /*3e40*/  BSYNC B1 ;  /* 0x0000000000017941 */ /* 0x000fea0003800000 */
.L_x_29923:
[----:B------:R-:W-:Y:S05]  /*3e50*/  BRA `(.L_x_29925) ;  /* 0xffffffe400387947 */ /* 0x000fea000383ffff */
.L_x_29875:
[----:B------:R-:W-:Y:S01]  /*3e60*/  BSSY B1, `(.L_x_29926) ;  /* 0x0000007000017945 */ /* 0x000fe20003800000 */
[----:B------:R-:W-:Y:S01]  /*3e70*/  IMAD.MOV.U32 R75, RZ, RZ, R37 ;  /* 0x000000ffff4b7224 */ /* 0x000fe200078e0025 */
[----:B------:R-:W-:Y:S01]  /*3e80*/  MOV R74, 0xffffffff ;  /* 0xffffffff004a7802 */ /* 0x000fe20000000f00 */
[----:B------:R-:W-:-:S07]  /*3e90*/  IMAD.MOV.U32 R76, RZ, RZ, 0x1f ;  /* 0x0000001fff4c7424 */ /* 0x000fce00078e00ff */
[----:B01234-:R-:W-:Y:S05]  /*3ea0*/  WARPSYNC.COLLECTIVE R74, `(.L_x_29927) ;  /* 0x000000004a087348 */ /* 0x01ffea0003c00000 */
[----:B------:R0:W0:Y:S02]  /*3eb0*/  SHFL.IDX P4, R74, R73, R75, R76 ;  /* 0x0000004b494a7389 */ /* 0x000024000008004c */
[----:B01234-:R-:W-:Y:S05]  /*3ec0*/  ENDCOLLECTIVE ;  /* 0x000000000000791b */ /* 0x01ffea0003800000 */
.L_x_29927:
[----:B------:R-:W-:Y:S05]  /*3ed0*/  BSYNC B1 ;  /* 0x0000000000017941 */ /* 0x000fea0003800000 */
.L_x_29926:
[----:B------:R-:W-:Y:S05]  /*3ee0*/  BRA `(.L_x_29928) ;  /* 0xffffffe4002c7947 */ /* 0x000fea000383ffff */
.L_x_29877:
[----:B------:R-:W-:Y:S01]  /*3ef0*/  BSSY B1, `(.L_x_29929) ;  /* 0x0000007000017945 */ /* 0x000fe20003800000 */
[----:B------:R-:W-:Y:S01]  /*3f00*/  IMAD.MOV.U32 R75, RZ, RZ, R38 ;  /* 0x000000ffff4b7224 */ /* 0x000fe200078e0026 */
[----:B------:R-:W-:Y:S01]  /*3f10*/  MOV R74, 0xffffffff ;  /* 0xffffffff004a7802 */ /* 0x000fe20000000f00 */
[----:B------:R-:W-:-:S07]  /*3f20*/  IMAD.MOV.U32 R76, RZ, RZ, 0x1f ;  /* 0x0000001fff4c7424 */ /* 0x000fce00078e00ff */
[----:B01234-:R-:W-:Y:S05]  /*3f30*/  WARPSYNC.COLLECTIVE R74, `(.L_x_29930) ;  /* 0x000000004a087348 */ /* 0x01ffea0003c00000 */
[----:B------:R0:W0:Y:S02]  /*3f40*/  SHFL.IDX P4, R74, R73, R75, R76 ;  /* 0x0000004b494a7389 */ /* 0x000024000008004c */
[----:B01234-:R-:W-:Y:S05]  /*3f50*/  ENDCOLLECTIVE ;  /* 0x000000000000791b */ /* 0x01ffea0003800000 */
.L_x_29930:
[----:B------:R-:W-:Y:S05]  /*3f60*/  BSYNC B1 ;  /* 0x0000000000017941 */ /* 0x000fea0003800000 */
.L_x_29929:
[----:B------:R-:W-:Y:S05]  /*3f70*/  BRA `(.L_x_29931) ;  /* 0xffffffe400207947 */ /* 0x000fea000383ffff */
.L_x_29879:
[----:B------:R-:W-:Y:S01]  /*3f80*/  BSSY B1, `(.L_x_29932) ;  /* 0x0000007000017945 */ /* 0x000fe20003800000 */
[----:B------:R-:W-:Y:S01]  /*3f90*/  IMAD.MOV.U32 R75, RZ, RZ, R39 ;  /* 0x000000ffff4b7224 */ /* 0x000fe200078e0027 */
[----:B------:R-:W-:Y:S01]  /*3fa0*/  MOV R74, 0xffffffff ;  /* 0xffffffff004a7802 */ /* 0x000fe20000000f00 */
[----:B------:R-:W-:-:S07]  /*3fb0*/  IMAD.MOV.U32 R76, RZ, RZ, 0x1f ;  /* 0x0000001fff4c7424 */ /* 0x000fce00078e00ff */
[----:B01234-:R-:W-:Y:S05]  /*3fc0*/  WARPSYNC.COLLECTIVE R74, `(.L_x_29933) ;  /* 0x000000004a087348 */ /* 0x01ffea0003c00000 */
[----:B------:R0:W0:Y:S02]  /*3fd0*/  SHFL.IDX P4, R74, R73, R75, R76 ;  /* 0x0000004b494a7389 */ /* 0x000024000008004c */
[----:B01234-:R-:W-:Y:S05]  /*3fe0*/  ENDCOLLECTIVE ;  /* 0x000000000000791b */ /* 0x01ffea0003800000 */
.L_x_29933:
[----:B------:R-:W-:Y:S05]  /*3ff0*/  BSYNC B1 ;  /* 0x0000000000017941 */ /* 0x000fea0003800000 */
.L_x_29932:
[----:B------:R-:W-:Y:S01]  /*4000*/  IMAD.MOV.U32 R73, RZ, RZ, R74 ;  /* 0x000000ffff497224 */ /* 0x000fe200078e004a */
[----:B------:R-:W-:Y:S06]  /*4010*/  BRA `(.L_x_29934) ;  /* 0xffffffe400107947 */ /* 0x000fec000383ffff */
        .weak           $__internal_614_$__cuda_sm20_div_s16
        .type           $__internal_614_$__cuda_sm20_div_s16,@function
        .size           $__internal_614_$__cuda_sm20_div_s16,($__internal_615_$__cuda_sm20_div_u16 - $__internal_614_$__cuda_sm20_div_s16)
$__internal_614_$__cuda_sm20_div_s16:
        /* <DEDUP_REMOVED lines=23> */
[----:B------:R-:W-:Y:S05]  /*4190*/  RET.REL.NODEC R16 `(_Z9cuda_gemmIiLi128ELi1ELi1ELi512ELi128ELi128ELi64ELi0ELi0EEviiiPT_S1_S1_iii) ;  /* 0xffffffbc10987950 */ /* 0x000fea0003c3ffff */
        .weak           $__internal_615_$__cuda_sm20_div_u16
        .type           $__internal_615_$__cuda_sm20_div_u16,@function
        .size           $__internal_615_$__cuda_sm20_div_u16,(.L_x_39118 - $__internal_615_$__cuda_sm20_div_u16)
$__internal_615_$__cuda_sm20_div_u16:
        /* <DEDUP_REMOVED lines=18> */
[----:B------:R-:W-:Y:S06]  /*42c0*/  RET.REL.NODEC R8 `(_Z9cuda_gemmIiLi128ELi1ELi1ELi512ELi128ELi128ELi64ELi0ELi0EEviiiPT_S1_S1_iii) ;  /* 0xffffffbc084c7950 */ /* 0x000fec0003c3ffff */
.L_x_29935:
        /* <DEDUP_REMOVED lines=11> */
.L_x_39118:


//--------------------- .text._Z9cuda_gemmIiLi128ELi1ELi1ELi512ELi64ELi64ELi64ELi1ELi1EEviiiPT_S1_S1_iii --------------------------
	.section	.text._Z9cuda_gemmIiLi128ELi1ELi1ELi512ELi64ELi64ELi64ELi1ELi1EEviiiPT_S1_S1_iii,"ax",@progbits
	.align	128
        .global         _Z9cuda_gemmIiLi128ELi1ELi1ELi512ELi64ELi64ELi64ELi1ELi1EEviiiPT_S1_S1_iii
        .type           _Z9cuda_gemmIiLi128ELi1ELi1ELi512ELi64ELi64ELi64ELi1ELi1EEviiiPT_S1_S1_iii,@function
        .size           _Z9cuda_gemmIiLi128ELi1ELi1ELi512ELi64ELi64ELi64ELi1ELi1EEviiiPT_S1_S1_iii,(.L_x_39119 - _Z9cuda_gemmIiLi128ELi1ELi1ELi512ELi64ELi64ELi64ELi1ELi1EEviiiPT_S1_S1_iii)
        .other          _Z9cuda_gemmIiLi128ELi1ELi1ELi512ELi64ELi64ELi64ELi1ELi1EEviiiPT_S1_S1_iii,@"STO_CUDA_ENTRY STV_DEFAULT"
_Z9cuda_gemmIiLi128ELi1ELi1ELi512ELi64ELi64ELi64ELi1ELi1EEviiiPT_S1_S1_iii:
.text._Z9cuda_gemmIiLi128ELi1ELi1ELi512ELi64ELi64ELi64ELi1ELi1EEviiiPT_S1_S1_iii:
        /* <DEDUP_REMOVED lines=8> */
[----:B------:R-:W-:Y:S01]  /*0080*/  MOV R8, 0x140 ;  /* 0x0000014000087802 */ /* 0x000fe20000000f00 */
[----:B------:R-:W2:Y:S01]  /*0090*/  S2R R33, SR_CTAID.Z ;  /* 0x0000000000217919 */ /* 0x000ea20000002700 */
[----:B-1----:R-:W-:Y:S01]  /*00a0*/  LOP3.LUT R3, R31, 0xffff, RZ, 0xc0, !PT ;  /* 0x0000ffff1f037812 */ /* 0x002fe200078ec0ff */
[C---:B0-----:R-:W-:Y:S01]  /*00b0*/  VIADD R2, R6.reuse, UR4 ;  /* 0x0000000406027c36 */ /* 0x041fe20008000000 */
[----:B------:R-:W-:Y:S01]  /*00c0*/  SHF.R.U32.HI R55, RZ, 0x1, R6 ;  /* 0x00000001ff377819 */ /* 0x000fe20000011606 */
[C---:B------:R-:W-:Y:S01]  /*00d0*/  IMAD.SHL.U32 R54, R6.reuse, 0x4, RZ ;  /* 0x0000000406367824 */ /* 0x040fe200078e00ff */
[----:B------:R-:W-:Y:S02]  /*00e0*/  LOP3.LUT R0, R6, 0x1, RZ, 0xc0, !PT ;  /* 0x0000000106007812 */ /* 0x000fe400078ec0ff */
[----:B------:R-:W-:-:S02]  /*00f0*/  LOP3.LUT R2, R2, 0x1ff, RZ, 0x3c, !PT ;  /* 0x000001ff02027812 */ /* 0x000fc400078e3cff */
[----:B------:R-:W-:Y:S02]  /*0100*/  LOP3.LUT R28, R6, 0xf, RZ, 0xc0, !PT ;  /* 0x0000000f061c7812 */ /* 0x000fe400078ec0ff */
[----:B------:R-:W-:Y:S02]  /*0110*/  LOP3.LUT R55, R55, 0x7, RZ, 0xc0, !PT ;  /* 0x0000000737377812 */ /* 0x000fe400078ec0ff */
[----:B--2---:R-:W-:-:S07]  /*0120*/  LOP3.LUT R2, R2, 0xffff, RZ, 0xc0, !PT ;  /* 0x0000ffff02027812 */ /* 0x004fce00078ec0ff */
[----:B------:R-:W-:Y:S05]  /*0130*/  CALL.REL.NOINC `($__internal_616_$__cuda_sm20_div_u16) ;  /* 0x0000001c00c47944 */ /* 0x000fea0003c00000 */
        /* <DEDUP_REMOVED lines=15> */
.L_x_29938:
[C---:B------:R-:W-:Y:S01]  /*0230*/  IMAD R4, R2.reuse, 0x4, R5 ;  /* 0x0000000402047824 */ /* 0x040fe200078e0205 */
[----:B------:R-:W-:Y:S01]  /*0240*/  IADD3 R3, PT, PT, R3, 0x1, RZ ;  /* 0x0000000103037810 */ /* 0x000fe20007ffe0ff */
[----:B------:R-:W-:-:S03]  /*0250*/  VIADD R2, R2, UR4 ;  /* 0x0000000402027c36 */ /* 0x000fc60008000000 */
[----:B------:R1:W-:Y:S01]  /*0260*/  STS [R4], RZ ;  /* 0x000000ff04007388 */ /* 0x0003e20000000800 */
[----:B------:R-:W-:-:S04]  /*0270*/  LOP3.LUT R6, R3, R8, RZ, 0x3c, !PT ;  /* 0x0000000803067212 */ /* 0x000fc800078e3cff */
[----:B------:R-:W-:-:S13]  /*0280*/  ISETP.NE.AND P0, PT, R6, 0x2, PT ;  /* 0x000000020600780c */ /* 0x000fda0003f05270 */
[----:B-1----:R-:W-:Y:S05]  /*0290*/  @P0 BRA `(.L_x_29938) ;  /* 0xfffffffc00e40947 */ /* 0x002fea000383ffff */
.L_x_29937:
[----:B------:R-:W-:Y:S05]  /*02a0*/  BSYNC.RECONVERGENT B0 ;  /* 0x0000000000007941 */ /* 0x000fea0003800200 */
.L_x_29936:
[----:B------:R-:W-:Y:S01]  /*02b0*/  BSSY.RECONVERGENT B0, `(.L_x_29939) ;  /* 0x000000c000007945 */ /* 0x000fe20003800200 */
[----:B0-----:R-:W-:-:S07]  /*02c0*/  LEA R7, R10, R7, 0x18 ;  /* 0x000000070a077211 */ /* 0x001fce00078ec0ff */
.L_x_29940:
        /* <DEDUP_REMOVED lines=11> */
.L_x_29939:
[----:B0-----:R-:W0:Y:S01]  /*0380*/  I2F.U32.RP R4, UR5 ;  /* 0x0000000500047d06 */ /* 0x001e220008209000 */
[----:B------:R-:W-:Y:S01]  /*0390*/  VIADD R30, R54, UR5 ;  /* 0x00000005361e7c36 */ /* 0x000fe20008000000 */
[----:B------:R-:W-:Y:S01]  /*03a0*/  ISETP.NE.U32.AND P2, PT, RZ, UR5, PT ;  /* 0x00000005ff007c0c */ /* 0x000fe2000bf45070 */
[----:B------:R-:W-:Y:S01]  /*03b0*/  IMAD.SHL.U32 R0, R0, 0x10, RZ ;  /* 0x0000001000007824 */ /* 0x000fe200078e00ff */
[----:B------:R-:W-:Y:S01]  /*03c0*/  LOP3.LUT R29, R54, 0x7c, RZ, 0xc0, !PT ;  /* 0x0000007c361d7812 */ /* 0x000fe200078ec0ff */
[C---:B------:R-:W-:Y:S01]  /*03d0*/  VIADD R8, R55.reuse, 0xd ;  /* 0x0000000d37087836 */ /* 0x040fe20000000000 */
[C---:B------:R-:W-:Y:S01]  /*03e0*/  ISETP.GE.U32.AND P0, PT, R30.reuse, 0x100, PT ;  /* 0x000001001e00780c */ /* 0x040fe20003f06070 */
[----:B------:R-:W-:Y:S01]  /*03f0*/  IMAD R12, R55, 0x20, R0 ;  /* 0x00000020370c7824 */ /* 0x000fe200078e0200 */
[----:B------:R-:W-:Y:S01]  /*0400*/  VIMNMX.U32 R5, PT, PT, R30, 0x100, !PT ;  /* 0x000001001e057848 */ /* 0x000fe20007fe0000 */
[----:B------:R-:W1:Y:S01]  /*0410*/  LDCU.64 UR6, c[0x0][0x358] ;  /* 0x00006b00ff0677ac */ /* 0x000e620008000a00 */
[----:B------:R-:W-:-:S02]  /*0420*/  SEL R11, RZ, 0x1, P0 ;  /* 0x00000001ff0b7807 */ /* 0x000fc40000000000 */
[----:B------:R-:W-:Y:S02]  /*0430*/  IADD3 R6, PT, PT, R55, 0xc, RZ ;  /* 0x0000000c37067810 */ /* 0x000fe40007ffe0ff */
[----:B------:R-:W-:Y:S01]  /*0440*/  IADD3 R5, PT, PT, R5, -R30, -R11 ;  /* 0x8000001e05057210 */ /* 0x000fe20007ffe80b */
[----:B0-----:R-:W0:Y:S01]  /*0450*/  MUFU.RCP R4, R4 ;  /* 0x0000000400047308 */ /* 0x001e220000001000 */
[----:B------:R-:W-:Y:S02]  /*0460*/  IADD3 R14, PT, PT, R55, -0x1, RZ ;  /* 0xffffffff370e7810 */ /* 0x000fe40007ffe0ff */
[----:B------:R-:W-:Y:S02]  /*0470*/  LOP3.LUT R13, R6, 0xf, RZ, 0xc0, !PT ;  /* 0x0000000f060d7812 */ /* 0x000fe400078ec0ff */
[----:B------:R-:W-:Y:S02]  /*0480*/  LOP3.LUT R15, R8, 0xf, RZ, 0xc0, !PT ;  /* 0x0000000f080f7812 */ /* 0x000fe400078ec0ff */
[----:B------:R-:W-:-:S02]  /*0490*/  LOP3.LUT R19, R14, 0xf, RZ, 0xc0, !PT ;  /* 0x0000000f0e137812 */ /* 0x000fc400078ec0ff */
[C---:B------:R-:W-:Y:S02]  /*04a0*/  LOP3.LUT R36, R12.reuse, R15, RZ, 0xfc, !PT ;  /* 0x0000000f0c247212 */ /* 0x040fe400078efcff */
[C---:B------:R-:W-:Y:S02]  /*04b0*/  LOP3.LUT R38, R12.reuse, R19, RZ, 0xfc, !PT ;  /* 0x000000130c267212 */ /* 0x040fe400078efcff */
[C---:B------:R-:W-:Y:S02]  /*04c0*/  LOP3.LUT R52, R12.reuse, 0x8, R55, 0xfe, !PT ;  /* 0x000000080c347812 */ /* 0x040fe400078efe37 */
[----:B------:R-:W-:Y:S02]  /*04d0*/  LOP3.LUT R34, R12, R13, RZ, 0xfc, !PT ;  /* 0x0000000d0c227212 */ /* 0x000fe400078efcff */
[----:B0-----:R-:W-:Y:S02]  /*04e0*/  IADD3 R2, PT, PT, R4, 0xffffffe, RZ ;  /* 0x0ffffffe04027810 */ /* 0x001fe40007ffe0ff */
[----:B------:R-:W-:-:S02]  /*04f0*/  LOP3.LUT R14, R12, R55, RZ, 0xfc, !PT ;  /* 0x000000370c0e7212 */ /* 0x000fc400078efcff */
[----:B------:R0:W2:Y:S02]  /*0500*/  F2I.FTZ.U32.TRUNC.NTZ R3, R2 ;  /* 0x0000000200037305 */ /* 0x0000a4000021f000 */
[----:B0-----:R-:W-:Y:S02]  /*0510*/  HFMA2 R2, -RZ, RZ, 0, 0 ;  /* 0x00000000ff027431 */ /* 0x001fe400000001ff */
[----:B--2---:R-:W-:-:S04]  /*0520*/  IMAD.MOV R7, RZ, RZ, -R3 ;  /* 0x000000ffff077224 */ /* 0x004fc800078e0a03 */
[----:B------:R-:W-:-:S04]  /*0530*/  IMAD R7, R7, UR5, RZ ;  /* 0x0000000507077c24 */ /* 0x000fc8000f8e02ff */
[----:B------:R-:W-:Y:S01]  /*0540*/  IMAD.HI.U32 R4, R3, R7, R2 ;  /* 0x0000000703047227 */ /* 0x000fe200078e0002 */
[----:B------:R-:W-:-:S04]  /*0550*/  LEA R3, R10, R9, 0x18 ;  /* 0x000000090a037211 */ /* 0x000fc800078ec0ff */
[----:B------:R-:W-:Y:S01]  /*0560*/  IADD3 R29, PT, PT, R29, R3, RZ ;  /* 0x000000031d1d7210 */ /* 0x000fe20007ffe0ff */
[----:B------:R-:W-:-:S04]  /*0570*/  IMAD.HI.U32 R4, R4, R5, RZ ;  /* 0x0000000504047227 */ /* 0x000fc800078e00ff */
[----:B------:R-:W-:Y:S02]  /*0580*/  IMAD.MOV R2, RZ, RZ, -R4 ;  /* 0x000000ffff027224 */ /* 0x000fe400078e0a04 */
[----:B------:R-:W-:Y:S02]  /*0590*/  IMAD R28, R28, 0x84, R3 ;  /* 0x000000841c1c7824 */ /* 0x000fe400078e0203 */
[----:B------:R-:W-:Y:S02]  /*05a0*/  IMAD R5, R2, UR5, R5 ;  /* 0x0000000502057c24 */ /* 0x000fe4000f8e0205 */
[----:B------:R-:W-:Y:S02]  /*05b0*/  VIADD R2, R9, 0x880 ;  /* 0x0000088009027836 */ /* 0x000fe40000000000 */
[----:B------:R-:W-:Y:S01]  /*05c0*/  VIADD R9, R55, 0xe ;  /* 0x0000000e37097836 */ /* 0x000fe20000000000 */
[----:B------:R-:W-:Y:S02]  /*05d0*/  ISETP.GE.U32.AND P0, PT, R5, UR5, PT ;  /* 0x0000000505007c0c */ /* 0x000fe4000bf06070 */
[----:B------:R-:W-:Y:S01]  /*05e0*/  LEA R39, R10, R2, 0x18 ;  /* 0x000000020a277211 */ /* 0x000fe200078ec0ff */
[----:B------:R-:W-:Y:S01]  /*05f0*/  IMAD.MOV.U32 R10, RZ, RZ, RZ ;  /* 0x000000ffff0a7224 */ /* 0x000fe200078e00ff */
[----:B------:R-:W-:-:S02]  /*0600*/  IADD3 R2, PT, PT, R55, 0x9, RZ ;  /* 0x0000000937027810 */ /* 0x000fc40007ffe0ff */
[----:B------:R-:W-:Y:S01]  /*0610*/  LOP3.LUT R17, R9, 0xf, RZ, 0xc0, !PT ;  /* 0x0000000f09117812 */ /* 0x000fe200078ec0ff */
[--C-:B------:R-:W-:Y:S01]  /*0620*/  IMAD R36, R36, 0x4, R39.reuse ;  /* 0x0000000424247824 */ /* 0x100fe200078e0227 */
[----:B------:R-:W-:Y:S01]  /*0630*/  LOP3.LUT R3, R2, 0xf, RZ, 0xc0, !PT ;  /* 0x0000000f02037812 */ /* 0x000fe200078ec0ff */
[----:B------:R-:W-:Y:S01]  /*0640*/  IMAD R52, R52, 0x4, R39 ;  /* 0x0000000434347824 */ /* 0x000fe200078e0227 */
[----:B------:R-:W-:Y:S01]  /*0650*/  LOP3.LUT R9, R0, 0x8, R55, 0xfe, !PT ;  /* 0x0000000800097812 */ /* 0x000fe200078efe37 */
[----:B------:R-:W-:Y:S01]  /*0660*/  IMAD R38, R38, 0x4, R39 ;  /* 0x0000000426267824 */ /* 0x000fe200078e0227 */
[-C--:B------:R-:W-:Y:S01]  /*0670*/  LOP3.LUT R16, R12, R3.reuse, RZ, 0xfc, !PT ;  /* 0x000000030c107212 */ /* 0x080fe200078efcff */
[----:B------:R-:W-:Y:S01]  /*0680*/  @P0 VIADD R5, R5, -UR5 ;  /* 0x8000000505050c36 */ /* 0x000fe20008000000 */
[----:B------:R-:W-:Y:S02]  /*0690*/  @P0 IADD3 R4, PT, PT, R4, 0x1, RZ ;  /* 0x0000000104040810 */ /* 0x000fe40007ffe0ff */
[----:B------:R-:W-:-:S02]  /*06a0*/  LOP3.LUT R8, R0, R3, RZ, 0xfc, !PT ;  /* 0x0000000300087212 */ /* 0x000fc400078efcff */
[----:B------:R-:W-:Y:S01]  /*06b0*/  ISETP.GE.U32.AND P1, PT, R5, UR5, PT ;  /* 0x0000000505007c0c */ /* 0x000fe2000bf26070 */
[----:B------:R-:W-:Y:S01]  /*06c0*/  VIADD R5, R55, 0xb ;  /* 0x0000000b37057836 */ /* 0x000fe20000000000 */
[-C--:B------:R-:W-:Y:S02]  /*06d0*/  LOP3.LUT R18, R12, R17.reuse, RZ, 0xfc, !PT ;  /* 0x000000110c127212 */ /* 0x080fe400078efcff */
[----:B------:R-:W-:Y:S02]  /*06e0*/  LOP3.LUT R3, R0, R17, RZ, 0xfc, !PT ;  /* 0x0000001100037212 */ /* 0x000fe400078efcff */
[----:B------:R-:W-:Y:S01]  /*06f0*/  LOP3.LUT R5, R5, 0xf, RZ, 0xc0, !PT ;  /* 0x0000000f05057812 */ /* 0x000fe200078ec0ff */
[----:B------:R-:W-:Y:S01]  /*0700*/  IMAD R37, R18, 0x4, R39 ;  /* 0x0000000412257824 */ /* 0x000fe200078e0227 */
[----:B------:R-:W-:Y:S02]  /*0710*/  LOP3.LUT R2, R0, R19, RZ, 0xfc, !PT ;  /* 0x0000001300027212 */ /* 0x000fe400078efcff */
[----:B------:R-:W-:-:S02]  /*0720*/  LOP3.LUT R32, R12, R5, RZ, 0xfc, !PT ;  /* 0x000000050c207212 */ /* 0x000fc400078efcff */
[----:B------:R-:W-:Y:S01]  /*0730*/  LOP3.LUT R6, R0, R5, RZ, 0xfc, !PT ;  /* 0x0000000500067212 */ /* 0x000fe200078efcff */
[----:B------:R-:W-:Y:S01]  /*0740*/  @P1 VIADD R4, R4, 0x1 ;  /* 0x0000000104041836 */ /* 0x000fe20000000000 */
[----:B------:R-:W-:Y:S01]  /*0750*/  @!P2 LOP3.LUT R4, RZ, UR5, RZ, 0x33, !PT ;  /* 0x00000005ff04ac12 */ /* 0x000fe2000f8e33ff */
[----:B------:R-:W-:Y:S01]  /*0760*/  IMAD R32, R32, 0x4, R39 ;  /* 0x0000000420207824 */ /* 0x000fe200078e0227 */
[----:B------:R-:W-:Y:S02]  /*0770*/  LOP3.LUT R5, R0, R13, RZ, 0xfc, !PT ;  /* 0x0000000d00057212 */ /* 0x000fe400078efcff */
[-C--:B------:R-:W-:Y:S01]  /*0780*/  LEA R51, R16, R39.reuse, 0x2 ;  /* 0x0000002710337211 */ /* 0x080fe200078e10ff */
[----:B------:R-:W-:Y:S01]  /*0790*/  IMAD.IADD R11, R11, 0x1, R4 ;  /* 0x000000010b0b7824 */ /* 0x000fe200078e0204 */
[-C--:B------:R-:W-:Y:S01]  /*07a0*/  LEA R34, R34, R39.reuse, 0x2 ;  /* 0x0000002722227211 */ /* 0x080fe200078e10ff */
[----:B------:R-:W-:Y:S01]  /*07b0*/  VIADD R4, R55, 0xa ;  /* 0x0000000a37047836 */ /* 0x000fe20000000000 */
[----:B------:R-:W-:-:S02]  /*07c0*/  LEA R53, R14, R39, 0x2 ;  /* 0x000000270e357211 */ /* 0x000fc400078e10ff */
[----:B------:R-:W-:Y:S02]  /*07d0*/  PLOP3.LUT P0, PT, PT, PT, PT, 0x80, 0x8 ;  /* 0x000000000008781c */ /* 0x000fe40003f0f070 */
[----:B------:R-:W-:Y:S02]  /*07e0*/  LOP3.LUT R7, R4, 0xf, RZ, 0xc0, !PT ;  /* 0x0000000f04077812 */ /* 0x000fe400078ec0ff */
[----:B------:R-:W-:Y:S02]  /*07f0*/  LOP3.LUT R4, R0, R15, RZ, 0xfc, !PT ;  /* 0x0000000f00047212 */ /* 0x000fe400078efcff */
[-C--:B------:R-:W-:Y:S02]  /*0800*/  LOP3.LUT R50, R12, R7.reuse, RZ, 0xfc, !PT ;  /* 0x000000070c327212 */ /* 0x080fe400078efcff */
[----:B------:R-:W-:Y:S01]  /*0810*/  LOP3.LUT R7, R0, R7, RZ, 0xfc, !PT ;  /* 0x0000000700077212 */ /* 0x000fe200078efcff */
[----:B------:R-:W-:Y:S02]  /*0820*/  IMAD R0, R55, -0x1f, R12 ;  /* 0xffffffe137007824 */ /* 0x000fe400078e020c */
[----:B------:R-:W-:Y:S01]  /*0830*/  IMAD R50, R50, 0x4, R39 ;  /* 0x0000000432327824 */ /* 0x000fe200078e0227 */
[----:B------:R-:W-:Y:S01]  /*0840*/  LEA R39, R54, R39, 0x2 ;  /* 0x0000002736277211 */ /* 0x000fe200078e10ff */
[C---:B------:R-:W-:Y:S01]  /*0850*/  VIADD R40, R0.reuse, 0x1 ;  /* 0x0000000100287836 */ /* 0x040fe20000000000 */
[C---:B------:R-:W-:Y:S01]  /*0860*/  IADD3 R42, PT, PT, R0.reuse, 0x3, RZ ;  /* 0x00000003002a7810 */ /* 0x040fe20007ffe0ff */
[C---:B------:R-:W-:Y:S01]  /*0870*/  VIADD R41, R0.reuse, 0x2 ;  /* 0x0000000200297836 */ /* 0x040fe20000000000 */
[C---:B------:R-:W-:Y:S01]  /*0880*/  IADD3 R45, PT, PT, R0.reuse, 0x6, RZ ;  /* 0x00000006002d7810 */ /* 0x040fe20007ffe0ff */
[----:B------:R-:W-:-:S02]  /*0890*/  VIADD R43, R0, 0x4 ;  /* 0x00000004002b7836 */ /* 0x000fc40000000000 */
[C---:B------:R-:W-:Y:S02]  /*08a0*/  VIADD R44, R0.reuse, 0x5 ;  /* 0x00000005002c7836 */ /* 0x040fe40000000000 */
[----:B-1----:R-:W-:-:S07]  /*08b0*/  VIADD R46, R0, 0x7 ;  /* 0x00000007002e7836 */ /* 0x002fce0000000000 */
.L_x_29950:
[----:B------:R-:W0:Y:S01]  /*08c0*/  S2R R48, SR_TID.X ;  /* 0x0000000000307919 */ /* 0x000e220000002100 */
[----:B------:R-:W-:Y:S01]  /*08d0*/  PLOP3.LUT P1, PT, P0, PT, PT, 0x80, 0x8 ;  /* 0x000000000008781c */ /* 0x000fe2000072f070 */
[----:B------:R-:W-:Y:S01]  /*08e0*/  BSSY.RECONVERGENT B0, `(.L_x_29941) ;  /* 0x000005d000007945 */ /* 0x000fe20003800200 */
[----:B0-----:R-:W-:-:S13]  /*08f0*/  ISETP.GT.U32.AND P0, PT, R48, 0x3f, PT ;  /* 0x0000003f3000780c */ /* 0x001fda0003f04070 */
[----:B-123--:R-:W-:Y:S05]  /*0900*/  @P0 BRA `(.L_x_29942) ;  /* 0x0000000400680947 */ /* 0x00efea0003800000 */
[C---:B------:R-:W-:Y:S01]  /*0910*/  LOP3.LUT R18, R11.reuse, 0x3, RZ, 0xc0, !PT ;  /* 0x000000030b127812 */ /* 0x040fe200078ec0ff */
[----:B------:R-:W-:Y:S01]  /*0920*/  BSSY.RECONVERGENT B1, `(.L_x_29943) ;  /* 0x0000026000017945 */ /* 0x000fe20003800200 */
[----:B------:R-:W-:Y:S01]  /*0930*/  ISETP.GE.U32.AND P0, PT, R11, 0x3, PT ;  /* 0x000000030b00780c */ /* 0x000fe20003f06070 */
[----:B------:R-:W-:Y:S01]  /*0940*/  IMAD.SHL.U32 R47, R31, 0x4, RZ ;  /* 0x000000041f2f7824 */ /* 0x000fe200078e00ff */
[----:B------:R-:W-:Y:S01]  /*0950*/  ISETP.NE.AND P2, PT, R18, 0x3, PT ;  /* 0x000000031200780c */ /* 0x000fe20003f45270 */
[----:B------:R-:W-:Y:S01]  /*0960*/  IMAD.MOV.U32 R61, RZ, RZ, R54 ;  /* 0x000000ffff3d7224 */ /* 0x000fe200078e0036 */
[----:B------:R-:W-:-:S11]  /*0970*/  LEA R49, R35, R10, 0x9 ;  /* 0x0000000a23317211 */ /* 0x000fd600078e48ff */
[----:B------:R-:W-:Y:S05]  /*0980*/  @!P2 BRA `(.L_x_29944) ;  /* 0x00000000007ca947 */ /* 0x000fea0003800000 */
[----:B------:R-:W0:Y:S01]  /*0990*/  LDC.64 R16, c[0x0][0x390] ;  /* 0x0000e400ff107b82 */ /* 0x000e220000000a00 */
[----:B------:R-:W-:Y:S02]  /*09a0*/  LOP3.LUT R12, R54, 0x1c, RZ, 0xc0, !PT ;  /* 0x0000001c360c7812 */ /* 0x000fe400078ec0ff */
[----:B------:R-:W-:-:S05]  /*09b0*/  LEA.HI R13, R48, R33, RZ, 0x1d ;  /* 0x00000021300d7211 */ /* 0x000fca00078fe8ff */
[----:B------:R-:W-:-:S05]  /*09c0*/  IMAD R12, R13, 0x40, R12 ;  /* 0x000000400d0c7824 */ /* 0x000fca00078e020c */
[----:B------:R-:W-:-:S05]  /*09d0*/  IADD3 R13, PT, PT, R49, R12, RZ ;  /* 0x0000000c310d7210 */ /* 0x000fca0007ffe0ff */
[----:B0-----:R-:W-:-:S06]  /*09e0*/  IMAD.WIDE.U32 R12, R13, 0x4, R16 ;  /* 0x000000040d0c7825 */ /* 0x001fcc00078e0010 */
[----:B------:R-:W2:Y:S01]  /*09f0*/  LDG.E.128 R12, desc[UR6][R12.64] ;  /* 0x000000060c0c7981 */ /* 0x000ea2000c1e1d00 */
[----:B------:R-:W-:Y:S01]  /*0a00*/  ISETP.NE.AND P2, PT, R18, RZ, PT ;  /* 0x000000ff1200720c */ /* 0x000fe20003f45270 */
[----:B------:R-:W-:Y:S02]  /*0a10*/  IMAD.MOV.U32 R61, RZ, RZ, R30 ;  /* 0x000000ffff3d7224 */ /* 0x000fe400078e001e */
[----:B--2---:R0:W-:Y:S10]  /*0a20*/  STS.128 [R39], R12 ;  /* 0x0000000c27007388 */ /* 0x0041f40000000c00 */
[----:B------:R-:W-:Y:S05]  /*0a30*/  @!P2 BRA `(.L_x_29944) ;  /* 0x000000000050a947 */ /* 0x000fea0003800000 */
[----:B------:R-:W-:Y:S01]  /*0a40*/  IMAD.IADD R61, R30, 0x1, R47 ;  /* 0x000000011e3d7824 */ /* 0x000fe200078e022f */
[----:B------:R-:W-:Y:S02]  /*0a50*/  ISETP.NE.AND P2, PT, R18, 0x1, PT ;  /* 0x000000011200780c */ /* 0x000fe40003f45270 */
[C---:B0-----:R-:W-:Y:S02]  /*0a60*/  LOP3.LUT R12, R30.reuse, 0x1c, RZ, 0xc0, !PT ;  /* 0x0000001c1e0c7812 */ /* 0x041fe400078ec0ff */
[CC--:B------:R-:W-:Y:S02]  /*0a70*/  LEA.HI R14, R61.reuse, R33.reuse, RZ, 0x1b ;  /* 0x000000213d0e7211 */ /* 0x0c0fe400078fd8ff */
[----:B------:R-:W-:Y:S02]  /*0a80*/  LOP3.LUT R15, R61, 0x1c, RZ, 0xc0, !PT ;  /* 0x0000001c3d0f7812 */ /* 0x000fe400078ec0ff */
[----:B------:R-:W-:-:S03]  /*0a90*/  LEA.HI R13, R30, R33, RZ, 0x1b ;  /* 0x000000211e0d7211 */ /* 0x000fc600078fd8ff */
[----:B------:R-:W-:Y:S01]  /*0aa0*/  IMAD R14, R14, 0x40, R15 ;  /* 0x000000400e0e7824 */ /* 0x000fe200078e020f */
[----:B------:R-:W-:-:S04]  /*0ab0*/  LEA R12, R13, R12, 0x6 ;  /* 0x0000000c0d0c7211 */ /* 0x000fc800078e30ff */
[----:B------:R-:W-:Y:S01]  /*0ac0*/  @P2 IADD3 R15, PT, PT, R14, R49, RZ ;  /* 0x000000310e0f2210 */ /* 0x000fe20007ffe0ff */
[----:B------:R-:W-:-:S04]  /*0ad0*/  IMAD.IADD R13, R49, 0x1, R12 ;  /* 0x00000001310d7824 */ /* 0x000fc800078e020c */
[----:B------:R-:W-:-:S04]  /*0ae0*/  IMAD.WIDE R12, R13, 0x4, R16 ;  /* 0x000000040d0c7825 */ /* 0x000fc800078e0210 */
        /* <DEDUP_REMOVED lines=9> */
.L_x_29944:
[----:B------:R-:W-:Y:S05]  /*0b80*/  BSYNC.RECONVERGENT B1 ;  /* 0x0000000000017941 */ /* 0x000fea0003800200 */
.L_x_29943:
        /* <DEDUP_REMOVED lines=10> */
.L_x_29945:
[----:B--2---:R-:W2:Y:S01]  /*0c30*/  LDC.64 R24, c[0x0][0x390] ;  /* 0x0000e400ff187b82 */ /* 0x004ea20000000a00 */
[C---:B01----:R-:W-:Y:S02]  /*0c40*/  LOP3.LUT R14, R61.reuse, 0x1c, RZ, 0xc0, !PT ;  /* 0x0000001c3d0e7812 */ /* 0x043fe400078ec0ff */
[-C--:B------:R-:W-:Y:S02]  /*0c50*/  LEA.HI R12, R61, R33.reuse, RZ, 0x1b ;  /* 0x000000213d0c7211 */ /* 0x080fe400078fd8ff */
[----:B------:R-:W-:Y:S02]  /*0c60*/  IADD3 R13, PT, PT, R49, R14, RZ ;  /* 0x0000000e310d7210 */ /* 0x000fe40007ffe0ff */
[----:B------:R-:W-:Y:S02]  /*0c70*/  LOP3.LUT R16, R59, 0x1c, RZ, 0xc0, !PT ;  /* 0x0000001c3b107812 */ /* 0x000fe400078ec0ff */
[----:B------:R-:W-:Y:S01]  /*0c80*/  LOP3.LUT R22, R56, 0x1c, RZ, 0xc0, !PT ;  /* 0x0000001c38167812 */ /* 0x000fe200078ec0ff */
[----:B------:R-:W-:Y:S01]  /*0c90*/  IMAD R13, R12, 0x40, R13 ;  /* 0x000000400c0d7824 */ /* 0x000fe200078e020d */
[C---:B------:R-:W-:Y:S01]  /*0ca0*/  LOP3.LUT R12, R60.reuse, 0x1c, RZ, 0xc0, !PT ;  /* 0x0000001c3c0c7812 */ /* 0x040fe200078ec0ff */
[----:B------:R-:W-:Y:S01]  /*0cb0*/  IMAD.IADD R15, R49, 0x1, R16 ;  /* 0x00000001310f7824 */ /* 0x000fe200078e0210 */
[-C--:B------:R-:W-:Y:S01]  /*0cc0*/  LEA.HI R14, R59, R33.reuse, RZ, 0x1b ;  /* 0x000000213b0e7211 */ /* 0x080fe200078fd8ff */
[----:B------:R-:W-:Y:S01]  /*0cd0*/  IMAD.IADD R21, R49, 0x1, R22 ;  /* 0x0000000131157824 */ /* 0x000fe200078e0216 */
[----:B------:R-:W-:-:S02]  /*0ce0*/  LEA.HI R18, R60, R33, RZ, 0x1b ;  /* 0x000000213c127211 */ /* 0x000fc400078fd8ff */
[----:B------:R-:W-:Y:S01]  /*0cf0*/  IADD3 R19, PT, PT, R49, R12, RZ ;  /* 0x0000000c31137210 */ /* 0x000fe20007ffe0ff */
[----:B------:R-:W-:Y:S01]  /*0d00*/  IMAD R17, R14, 0x40, R15 ;  /* 0x000000400e117824 */ /* 0x000fe200078e020f */
[----:B------:R-:W-:Y:S02]  /*0d10*/  LEA.HI R20, R56, R33, RZ, 0x1b ;  /* 0x0000002138147211 */ /* 0x000fe400078fd8ff */
[----:B------:R-:W-:Y:S01]  /*0d20*/  LEA R19, R18, R19, 0x6 ;  /* 0x0000001312137211 */ /* 0x000fe200078e30ff */
[----:B--2---:R-:W-:-:S04]  /*0d30*/  IMAD.WIDE R12, R13, 0x4, R24 ;  /* 0x000000040d0c7825 */ /* 0x004fc800078e0218 */
[----:B------:R-:W-:Y:S02]  /*0d40*/  IMAD R23, R20, 0x40, R21 ;  /* 0x0000004014177824 */ /* 0x000fe400078e0215 */
        /* <DEDUP_REMOVED lines=10> */
[C---:B------:R-:W-:Y:S01]  /*0df0*/  IMAD R56, R57.reuse, 0x10, R56 ;  /* 0x0000001039387824 */ /* 0x040fe200078e0238 */
[C---:B------:R-:W-:Y:S01]  /*0e00*/  LEA R59, R57.reuse, R59, 0x4 ;  /* 0x0000003b393b7211 */ /* 0x040fe200078e20ff */
[C---:B------:R-:W-:Y:S01]  /*0e10*/  IMAD R60, R57.reuse, 0x10, R60 ;  /* 0x00000010393c7824 */ /* 0x040fe200078e023c */
[----:B--2---:R0:W-:Y:S02]  /*0e20*/  STS.128 [R58], R12 ;  /* 0x0000000c3a007388 */ /* 0x0041e40000000c00 */
[C-C-:B0-----:R-:W-:Y:S01]  /*0e30*/  IMAD R14, R57.reuse, 0x10, R58.reuse ;  /* 0x00000010390e7824 */ /* 0x141fe200078e023a */
[C---:B------:R-:W-:Y:S01]  /*0e40*/  LEA R15, R57.reuse, R58, 0x5 ;  /* 0x0000003a390f7211 */ /* 0x040fe200078e28ff */
[----:B------:R-:W-:-:S03]  /*0e50*/  IMAD R12, R57, 0x30, R58 ;  /* 0x00000030390c7824 */ /* 0x000fc600078e023a */
[----:B---3--:R2:W-:Y:S04]  /*0e60*/  STS.128 [R14], R16 ;  /* 0x000000100e007388 */ /* 0x0085e80000000c00 */
[----:B----4-:R2:W-:Y:S04]  /*0e70*/  STS.128 [R15], R20 ;  /* 0x000000140f007388 */ /* 0x0105e80000000c00 */
[----:B-----5:R2:W-:Y:S01]  /*0e80*/  STS.128 [R12], R24 ;  /* 0x000000180c007388 */ /* 0x0205e20000000c00 */
[----:B------:R-:W-:Y:S01]  /*0e90*/  IMAD R58, R57, 0x40, R58 ;  /* 0x00000040393a7824 */ /* 0x000fe200078e023a */
[----:B------:R-:W-:Y:S06]  /*0ea0*/  @!P0 BRA `(.L_x_29945) ;  /* 0xfffffffc00608947 */ /* 0x000fec000383ffff */
.L_x_29942:
[----:B------:R-:W-:Y:S05]  /*0eb0*/  BSYNC.RECONVERGENT B0 ;  /* 0x0000000000007941 */ /* 0x000fea0003800200 */
.L_x_29941:
[----:B------:R-:W-:Y:S02]  /*0ec0*/  HFMA2 R59, -RZ, RZ, 0, 0 ;  /* 0x00000000ff3b7431 */ /* 0x000fe400000001ff */
[----:B------:R-:W-:-:S07]  /*0ed0*/  IMAD R60, R33, 0x40, R10 ;  /* 0x00000040213c7824 */ /* 0x000fce00078e020a */
.L_x_29949:
[----:B------:R-:W-:Y:S02]  /*0ee0*/  LOP3.LUT R10, R48, 0xf, RZ, 0xc0, !PT ;  /* 0x0000000f300a7812 */ /* 0x000fe400078ec0ff */
[----:B012---:R-:W-:-:S03]  /*0ef0*/  SHF.R.U32.HI R14, RZ, 0x4, R48 ;  /* 0x00000004ff0e7819 */ /* 0x007fc60000011630 */
[----:B------:R-:W-:Y:S02]  /*0f00*/  IMAD.IADD R19, R10, 0x1, R59 ;  /* 0x000000010a137824 */ /* 0x000fe400078e023b */
[----:B---3--:R-:W-:-:S07]  /*0f10*/  IMAD.MOV.U32 R15, RZ, RZ, R14 ;  /* 0x000000ffff0f7224 */ /* 0x008fce00078e000e */
.L_x_29946:
        /* <DEDUP_REMOVED lines=11> */
[----:B------:R-:W-:Y:S01]  /*0fd0*/  LOP3.LUT R10, R48, 0x1, RZ, 0xc0, !PT ;  /* 0x00000001300a7812 */ /* 0x000fe200078ec0ff */
[----:B------:R-:W-:Y:S03]  /*0fe0*/  BAR.SYNC.DEFER_BLOCKING 0x0 ;  /* 0x0000000000007b1d */ /* 0x000fe60000010000 */
[----:B------:R-:W-:-:S13]  /*0ff0*/  ISETP.NE.AND P0, PT, R10, RZ, PT ;  /* 0x000000ff0a00720c */ /* 0x000fda0003f05270 */
[----:B------:R-:W1:Y:S01]  /*1000*/  @!P0 S2R R13, SR_CgaCtaId ;  /* 0x00000000000d8919 */ /* 0x000e620000008800 */
[----:B------:R-:W-:-:S04]  /*1010*/  @!P0 MOV R10, 0x400 ;  /* 0x00000400000a8802 */ /* 0x000fc80000000f00 */
[----:B------:R-:W-:Y:S01]  /*1020*/  @!P0 IADD3 R10, PT, PT, R10, 0xc80, RZ ;  /* 0x00000c800a0a8810 */ /* 0x000fe20007ffe0ff */
[----:B------:R2:W3:Y:S04]  /*1030*/  LDS R58, [R53] ;  /* 0x00000000353a7984 */ /* 0x0004e80000000800 */
[----:B------:R2:W4:Y:S04]  /*1040*/  LDS R57, [R53+0x4] ;  /* 0x0000040035397984 */ /* 0x0005280000000800 */
[----:B------:R2:W0:Y:S04]  /*1050*/  LDS R56, [R53+0x8] ;  /* 0x0000080035387984 */ /* 0x0004280000000800 */
[----:B------:R2:W0:Y:S04]  /*1060*/  LDS R49, [R53+0xc] ;  /* 0x00000c0035317984 */ /* 0x0004280000000800 */
[----:B------:R2:W0:Y:S04]  /*1070*/  LDS R47, [R53+0x10] ;  /* 0x00001000352f7984 */ /* 0x0004280000000800 */
[----:B------:R2:W0:Y:S01]  /*1080*/  LDS R27, [R53+0x14] ;  /* 0x00001400351b7984 */ /* 0x0004220000000800 */
[----:B-1----:R-:W-:-:S03]  /*1090*/  @!P0 LEA R16, R13, R10, 0x18 ;  /* 0x0000000a0d108211 */ /* 0x002fc600078ec0ff */
[----:B------:R2:W1:Y:S04]  /*10a0*/  LDS R26, [R53+0x18] ;  /* 0x00001800351a7984 */ /* 0x0004680000000800 */
[----:B------:R2:W1:Y:S04]  /*10b0*/  LDS R25, [R53+0x1c] ;  /* 0x00001c0035197984 */ /* 0x0004680000000800 */
[----:B------:R2:W1:Y:S04]  /*10c0*/  LDS R24, [R52] ;  /* 0x0000000034187984 */ /* 0x0004680000000800 */
[----:B------:R2:W1:Y:S04]  /*10d0*/  LDS R23, [R51] ;  /* 0x0000000033177984 */ /* 0x0004680000000800 */
[----:B------:R2:W1:Y:S04]  /*10e0*/  LDS R22, [R50] ;  /* 0x0000000032167984 */ /* 0x0004680000000800 */
[----:B------:R2:W1:Y:S04]  /*10f0*/  LDS R21, [R32] ;  /* 0x0000000020157984 */ /* 0x0004680000000800 */
[----:B------:R2:W1:Y:S04]  /*1100*/  LDS R20, [R34] ;  /* 0x0000000022147984 */ /* 0x0004680000000800 */
[----:B------:R2:W1:Y:S04]  /*1110*/  LDS R19, [R36] ;  /* 0x0000000024137984 */ /* 0x0004680000000800 */
[----:B------:R2:W1:Y:S04]  /*1120*/  LDS R18, [R37] ;  /* 0x0000000025127984 */ /* 0x0004680000000800 */
[----:B0--34-:R2:W0:Y:S02]  /*1130*/  LDS R17, [R38] ;  /* 0x0000000026117984 */ /* 0x0194240000000800 */
.L_x_29948:
[----:B-1----:R-:W-:Y:S01]  /*1140*/  IMAD R15, R14, 0x84, R29 ;  /* 0x000000840e0f7824 */ /* 0x002fe200078e021d */
[----:B------:R-:W-:-:S05]  /*1150*/  UMOV UR4, 0xffffffff ;  /* 0xffffffff00047882 */ /* 0x000fca0000000000 */
[----:B---3--:R-:W3:Y:S01]  /*1160*/  LDS R15, [R15] ;  /* 0x000000000f0f7984 */ /* 0x008ee20000000800 */
[----:B------:R-:W-:Y:S05]  /*1170*/  BRA.DIV UR4, `(.L_x_29947) ;  /* 0x0000000a042c7947 */ /* 0x000fea000b800000 */
[----:B---3--:R-:W3:Y:S04]  /*1180*/  SHFL.IDX PT, R61, R15, R0, 0x1f ;  /* 0x00001f000f3d7589 */ /* 0x008ee800000e0000 */
[----:B------:R-:W4:Y:S01]  /*1190*/  SHFL.IDX PT, R10, R15, R40, 0x1f ;  /* 0x00001f280f0a7589 */ /* 0x000f2200000e0000 */
[----:B---3--:R-:W-:-:S04]  /*11a0*/  IMAD R61, R58, R61, RZ ;  /* 0x0000003d3a3d7224 */ /* 0x008fc800078e02ff */
[----:B----4-:R-:W-:Y:S02]  /*11b0*/  IMAD R61, R57, R10, R61 ;  /* 0x0000000a393d7224 */ /* 0x010fe400078e023d */
[----:B------:R-:W3:Y:S02]  /*11c0*/  SHFL.IDX PT, R10, R15, R41, 0x1f ;  /* 0x00001f290f0a7589 */ /* 0x000ee400000e0000 */
[----:B---3--:R-:W-:Y:S02]  /*11d0*/  IMAD R61, R56, R10, R61 ;  /* 0x0000000a383d7224 */ /* 0x008fe400078e023d */
[----:B------:R-:W3:Y:S02]  /*11e0*/  SHFL.IDX PT, R10, R15, R42, 0x1f ;  /* 0x00001f2a0f0a7589 */ /* 0x000ee400000e0000 */
[----:B---3--:R-:W-:Y:S02]  /*11f0*/  IMAD R61, R49, R10, R61 ;  /* 0x0000000a313d7224 */ /* 0x008fe400078e023d */
[----:B------:R-:W3:Y:S02]  /*1200*/  SHFL.IDX PT, R10, R15, R43, 0x1f ;  /* 0x00001f2b0f0a7589 */ /* 0x000ee400000e0000 */
[----:B---3--:R-:W-:-:S02]  /*1210*/  IMAD R61, R47, R10, R61 ;  /* 0x0000000a2f3d7224 */ /* 0x008fc400078e023d */
[----:B------:R-:W3:Y:S02]  /*1220*/  SHFL.IDX PT, R10, R15, R44, 0x1f ;  /* 0x00001f2c0f0a7589 */ /* 0x000ee400000e0000 */
[----:B---3--:R-:W-:Y:S02]  /*1230*/  IMAD R61, R27, R10, R61 ;  /* 0x0000000a1b3d7224 */ /* 0x008fe400078e023d */
        /* <DEDUP_REMOVED lines=18> */
[----:B------:R1:W3:Y:S05]  /*1360*/  SHFL.IDX PT, R10, R15, R2, 0x1f ;  /* 0x00001f020f0a7589 */ /* 0x0002ea00000e0000 */
.L_x_29971:
[----:B0--3--:R-:W-:Y:S01]  /*1370*/  IMAD R61, R17, R10, R61 ;  /* 0x0000000a113d7224 */ /* 0x009fe200078e023d */
[----:B------:R-:W-:Y:S05]  /*1380*/  WARPSYNC.ALL ;  /* 0x0000000000007948 */ /* 0x000fea0003800000 */
[C---:B------:R-:W-:Y:S01]  /*1390*/  IMAD.IADD R10, R14.reuse, 0x1, R59 ;  /* 0x000000010e0a7824 */ /* 0x040fe200078e023b */
[C---:B------:R-:W-:Y:S01]  /*13a0*/  ISETP.GE.U32.AND P2, PT, R14.reuse, 0x8, PT ;  /* 0x000000080e00780c */ /* 0x040fe20003f46070 */
[----:B------:R-:W-:Y:S02]  /*13b0*/  VIADD R14, R14, 0x8 ;  /* 0x000000080e0e7836 */ /* 0x000fe40000000000 */
[----:B------:R-:W-:-:S02]  /*13c0*/  IMAD R13, R10, 0x8, R55 ;  /* 0x000000080a0d7824 */ /* 0x000fc400078e0237 */
[----:B------:R-:W-:Y:S03]  /*13d0*/  SHFL.DOWN PT, R10, R61, 0x1, 0x1e1f ;  /* 0x083e1f003d0a7f89 */ /* 0x000fe600000e0000 */
[----:B------:R-:W-:-:S05]  /*13e0*/  @!P0 LEA R12, R13, R16, 0x2 ;  /* 0x000000100d0c8211 */ /* 0x000fca00078e10ff */
[----:B------:R-:W0:Y:S02]  /*13f0*/  @!P0 LDS R13, [R12] ;  /* 0x000000000c0d8984 */ /* 0x000e240000000800 */
        /* <DEDUP_REMOVED lines=9> */
[----:B------:R-:W-:Y:S01]  /*1490*/  IMAD.SHL.U32 R3, R31, 0x4, RZ ;  /* 0x000000041f037824 */ /* 0x000fe200078e00ff */
[C---:B------:R-:W-:Y:S01]  /*14a0*/  ISETP.GE.U32.AND P0, PT, R30.reuse, 0x200, PT ;  /* 0x000002001e00780c */ /* 0x040fe20003f06070 */
[----:B------:R-:W-:Y:S05]  /*14b0*/  WARPSYNC.ALL ;  /* 0x0000000000007948 */ /* 0x000fea0003800000 */
[----:B-1----:R-:W0:Y:S01]  /*14c0*/  I2F.U32.RP R2, R3 ;  /* 0x0000000300027306 */ /* 0x002e220000209000 */
[----:B------:R-:W-:Y:S01]  /*14d0*/  VIMNMX.U32 R7, PT, PT, R30, 0x200, !PT ;  /* 0x000002001e077848 */ /* 0x000fe20007fe0000 */
[----:B------:R-:W-:Y:S01]  /*14e0*/  BAR.SYNC.DEFER_BLOCKING 0x0 ;  /* 0x0000000000007b1d */ /* 0x000fe20000010000 */
[----:B------:R-:W-:-:S05]  /*14f0*/  ISETP.NE.U32.AND P2, PT, R3, RZ, PT ;  /* 0x000000ff0300720c */ /* 0x000fca0003f45070 */
[----:B------:R-:W-:Y:S01]  /*1500*/  BSSY.RECONVERGENT B0, `(.L_x_29951) ;  /* 0x000002d000007945 */ /* 0x000fe20003800200 */
[----:B0-----:R-:W0:Y:S02]  /*1510*/  MUFU.RCP R2, R2 ;  /* 0x0000000200027308 */ /* 0x001e240000001000 */
[----:B0-----:R-:W-:-:S06]  /*1520*/  VIADD R4, R2, 0xffffffe ;  /* 0x0ffffffe02047836 */ /* 0x001fcc0000000000 */
[----:B------:R0:W1:Y:S02]  /*1530*/  F2I.FTZ.U32.TRUNC.NTZ R5, R4 ;  /* 0x0000000400057305 */ /* 0x000064000021f000 */
[----:B0-----:R-:W-:Y:S01]  /*1540*/  IMAD.MOV.U32 R4, RZ, RZ, RZ ;  /* 0x000000ffff047224 */ /* 0x001fe200078e00ff */
[----:B-1----:R-:W-:-:S05]  /*1550*/  IADD3 R0, PT, PT, RZ, -R5, RZ ;  /* 0x80000005ff007210 */ /* 0x002fca0007ffe0ff */
        /* <DEDUP_REMOVED lines=13> */
[----:B------:R-:W-:-:S04]  /*1630*/  IADD3 R0, PT, PT, R0, R5, RZ ;  /* 0x0000000500007210 */ /* 0x000fc80007ffe0ff */
[C---:B------:R-:W-:Y:S02]  /*1640*/  LOP3.LUT R2, R0.reuse, 0x3, RZ, 0xc0, !PT ;  /* 0x0000000300027812 */ /* 0x040fe400078ec0ff */
[----:B------:R-:W-:Y:S02]  /*1650*/  ISETP.GE.U32.AND P1, PT, R0, 0x3, PT ;  /* 0x000000030000780c */ /* 0x000fe40003f26070 */
[----:B------:R-:W-:-:S13]  /*1660*/  ISETP.NE.AND P0, PT, R2, 0x3, PT ;  /* 0x000000030200780c */ /* 0x000fda0003f05270 */
[----:B------:R-:W-:Y:S05]  /*1670*/  @!P0 BRA `(.L_x_29952) ;  /* 0x0000000000548947 */ /* 0x000fea0003800000 */
[----:B------:R-:W0:Y:S01]  /*1680*/  S2R R6, SR_TID.X ;  /* 0x0000000000067919 */ /* 0x000e220000002100 */
[----:B------:R-:W1:Y:S01]  /*1690*/  S2UR UR5, SR_CgaCtaId ;  /* 0x00000000000579c3 */ /* 0x000e620000008800 */
[----:B------:R-:W-:Y:S01]  /*16a0*/  UMOV UR4, 0x400 ;  /* 0x0000040000047882 */ /* 0x000fe20000000000 */
[----:B------:R-:W-:Y:S01]  /*16b0*/  VIADD R0, R0, 0x1 ;  /* 0x0000000100007836 */ /* 0x000fe20000000000 */
[----:B------:R-:W-:Y:S01]  /*16c0*/  UIADD3 UR4, UPT, UPT, UR4, 0xc80, URZ ;  /* 0x00000c8004047890 */ /* 0x000fe2000fffe0ff */
[----:B------:R-:W-:-:S03]  /*16d0*/  IMAD R7, R35, 0x200, R54 ;  /* 0x0000020023077824 */ /* 0x000fc600078e0236 */
[----:B------:R-:W-:Y:S01]  /*16e0*/  LOP3.LUT R0, R0, 0x3, RZ, 0xc0, !PT ;  /* 0x0000000300007812 */ /* 0x000fe200078ec0ff */
[----:B------:R-:W4:Y:S03]  /*16f0*/  LDC.64 R4, c[0x0][0x3a0] ;  /* 0x0000e800ff047b82 */ /* 0x000f260000000a00 */
[----:B------:R-:W-:Y:S01]  /*1700*/  IADD3 R2, PT, PT, -R0, RZ, RZ ;  /* 0x000000ff00027210 */ /* 0x000fe20007ffe1ff */
[----:B-1----:R-:W-:-:S06]  /*1710*/  ULEA UR4, UR5, UR4, 0x18 ;  /* 0x0000000405047291 */ /* 0x002fcc000f8ec0ff */
[----:B0-----:R-:W-:Y:S01]  /*1720*/  LEA R0, R6, UR4, 0x4 ;  /* 0x0000000406007c11 */ /* 0x001fe2000f8e20ff */
[----:B----4-:R-:W-:-:S07]  /*1730*/  IMAD.WIDE.U32 R4, R7, 0x4, R4 ;  /* 0x0000000407047825 */ /* 0x010fce00078e0004 */
.L_x_29953:
[----:B------:R0:W1:Y:S01]  /*1740*/  LDS.128 R8, [R0] ;  /* 0x0000000000087984 */ /* 0x0000620000000c00 */
[----:B------:R-:W0:Y:S01]  /*1750*/  LDC R7, c[0x0][0x360] ;  /* 0x0000d800ff077b82 */ /* 0x000e220000000800 */
[----:B------:R-:W-:Y:S01]  /*1760*/  VIADD R2, R2, 0x1 ;  /* 0x0000000102027836 */ /* 0x000fe20000000000 */
[----:B------:R-:W-:-:S04]  /*1770*/  IADD3 R54, PT, PT, R54, R3, RZ ;  /* 0x0000000336367210 */ /* 0x000fc80007ffe0ff */
[----:B------:R-:W-:Y:S01]  /*1780*/  ISETP.NE.AND P0, PT, R2, RZ, PT ;  /* 0x000000ff0200720c */ /* 0x000fe20003f05270 */
[----:B0-----:R-:W-:Y:S01]  /*1790*/  IMAD R0, R7, 0x10, R0 ;  /* 0x0000001007007824 */ /* 0x001fe200078e0200 */
[----:B-1----:R0:W-:Y:S02]  /*17a0*/  STG.E.128 desc[UR6][R4.64], R8 ;  /* 0x0000000804007986 */ /* 0x0021e4000c101d06 */
[----:B0-----:R-:W-:-:S09]  /*17b0*/  IMAD.WIDE.U32 R4, R31, 0x10, R4 ;  /* 0x000000101f047825 */ /* 0x001fd200078e0004 */
[----:B------:R-:W-:Y:S05]  /*17c0*/  @P0 BRA `(.L_x_29953) ;  /* 0xfffffffc00dc0947 */ /* 0x000fea000383ffff */
.L_x_29952:
[----:B------:R-:W-:Y:S05]  /*17d0*/  BSYNC.RECONVERGENT B0 ;  /* 0x0000000000007941 */ /* 0x000fea0003800200 */
.L_x_29951:
[----:B------:R-:W-:Y:S05]  /*17e0*/  @!P1 EXIT ;  /* 0x000000000000994d */ /* 0x000fea0003800000 */
[----:B------:R-:W0:Y:S01]  /*17f0*/  S2UR UR5, SR_CgaCtaId ;  /* 0x00000000000579c3 */ /* 0x000e220000008800 */
[----:B------:R-:W-:Y:S01]  /*1800*/  UMOV UR4, 0x400 ;  /* 0x0000040000047882 */ /* 0x000fe20000000000 */
[----:B------:R-:W-:Y:S01]  /*1810*/  IMAD R35, R35, 0x200, R54 ;  /* 0x0000020023237824 */ /* 0x000fe200078e0236 */
[----:B------:R-:W-:-:S04]  /*1820*/  UIADD3 UR4, UPT, UPT, UR4, 0xc80, URZ ;  /* 0x00000c8004047890 */ /* 0x000fc8000fffe0ff */
[----:B--2---:R-:W-:Y:S01]  /*1830*/  IADD3 R37, PT, PT, R35, R3, RZ ;  /* 0x0000000323257210 */ /* 0x004fe20007ffe0ff */
[----:B------:R-:W1:Y:S08]  /*1840*/  LDC R2, c[0x0][0x360] ;  /* 0x0000d800ff027b82 */ /* 0x000e700000000800 */
[----:B------:R-:W2:Y:S01]  /*1850*/  LDC.64 R28, c[0x0][0x3a0] ;  /* 0x0000e800ff1c7b82 */ /* 0x000ea20000000a00 */
[----:B0-----:R-:W-:-:S06]  /*1860*/  ULEA UR4, UR5, UR4, 0x18 ;  /* 0x0000000405047291 */ /* 0x001fcc000f8ec0ff */
[----:B------:R-:W-:Y:S01]  /*1870*/  LEA R0, R54, UR4, 0x2 ;  /* 0x0000000436007c11 */ /* 0x000fe2000f8e10ff */
[C-C-:B-1----:R-:W-:Y:S02]  /*1880*/  IMAD R31, R2.reuse, 0xc, R35.reuse ;  /* 0x0000000c021f7824 */ /* 0x142fe400078e0223 */
[----:B------:R-:W-:-:S07]  /*1890*/  IMAD R33, R2, 0x8, R35 ;  /* 0x0000000802217824 */ /* 0x000fce00078e0223 */
.L_x_29954:
[C-C-:B0-----:R-:W-:Y:S01]  /*18a0*/  IMAD R8, R2.reuse, 0x10, R0.reuse ;  /* 0x0000001002087824 */ /* 0x141fe200078e0200 */
[----:B------:R0:W1:Y:S01]  /*18b0*/  LDS.128 R4, [R0] ;  /* 0x0000000000047984 */ /* 0x0000620000000c00 */
[C-C-:B---3--:R-:W-:Y:S01]  /*18c0*/  IMAD R12, R2.reuse, 0x20, R0.reuse ;  /* 0x00000020020c7824 */ /* 0x148fe200078e0200 */
        /* <DEDUP_REMOVED lines=22> */
.L_x_29947:
[----:B------:R-:W-:Y:S01]  /*1a30*/  IMAD.MOV.U32 R10, RZ, RZ, -0x1 ;  /* 0xffffffffff0a7424 */ /* 0x000fe200078e00ff */
[----:B------:R-:W-:Y:S01]  /*1a40*/  MOV R13, 0x1f ;  /* 0x0000001f000d7802 */ /* 0x000fe20000000f00 */
[----:B------:R-:W-:-:S07]  /*1a50*/  IMAD.MOV.U32 R12, RZ, RZ, R0 ;  /* 0x000000ffff0c7224 */ /* 0x000fce00078e0000 */
[----:B0123--:R-:W-:Y:S05]  /*1a60*/  WARPSYNC.COLLECTIVE R10, `(.L_x_29955) ;  /* 0x000000000a087348 */ /* 0x00ffea0003c00000 */
[----:B---3--:R3:W4:Y:S02]  /*1a70*/  SHFL.IDX P2, R10, R15, R12, R13 ;  /* 0x0000000c0f0a7389 */ /* 0x008724000004000d */
[----:B01234-:R-:W-:Y:S05]  /*1a80*/  ENDCOLLECTIVE ;  /* 0x000000000000791b */ /* 0x01ffea0003800000 */
.L_x_29955:
[----:B------:R-:W-:Y:S01]  /*1a90*/  MOV R12, R40 ;  /* 0x00000028000c7202 */ /* 0x000fe20000000f00 */
[----:B------:R-:W-:Y:S02]  /*1aa0*/  IMAD.MOV.U32 R61, RZ, RZ, R10 ;  /* 0x000000ffff3d7224 */ /* 0x000fe400078e000a */
[----:B------:R-:W-:Y:S02]  /*1ab0*/  IMAD.MOV.U32 R10, RZ, RZ, -0x1 ;  /* 0xffffffffff0a7424 */ /* 0x000fe400078e00ff */
[----:B------:R-:W-:-:S07]  /*1ac0*/  IMAD R61, R58, R61, RZ ;  /* 0x0000003d3a3d7224 */ /* 0x000fce00078e02ff */
[----:B------:R-:W-:Y:S05]  /*1ad0*/  WARPSYNC.COLLECTIVE R10, `(.L_x_29956) ;  /* 0x000000000a087348 */ /* 0x000fea0003c00000 */
[----:B------:R0:W1:Y:S02]  /*1ae0*/  SHFL.IDX P2, R10, R15, R12, R13 ;  /* 0x0000000c0f0a7389 */ /* 0x000064000004000d */
[----:B01----:R-:W-:Y:S05]  /*1af0*/  ENDCOLLECTIVE ;  /* 0x000000000000791b */ /* 0x003fea0003800000 */
.L_x_29956:
[----:B------:R-:W-:Y:S02]  /*1b00*/  IMAD.MOV.U32 R12, RZ, RZ, R41 ;  /* 0x000000ffff0c7224 */ /* 0x000fe400078e0029 */
[----:B------:R-:W-:Y:S01]  /*1b10*/  IMAD R61, R57, R10, R61 ;  /* 0x0000000a393d7224 */ /* 0x000fe200078e023d */
[----:B------:R-:W-:-:S07]  /*1b20*/  MOV R10, 0xffffffff ;  /* 0xffffffff000a7802 */ /* 0x000fce0000000f00 */
[----:B------:R-:W-:Y:S05]  /*1b30*/  WARPSYNC.COLLECTIVE R10, `(.L_x_29957) ;  /* 0x000000000a087348 */ /* 0x000fea0003c00000 */
[----:B------:R0:W1:Y:S02]  /*1b40*/  SHFL.IDX P2, R10, R15, R12, R13 ;  /* 0x0000000c0f0a7389 */ /* 0x000064000004000d */
[----:B01----:R-:W-:Y:S05]  /*1b50*/  ENDCOLLECTIVE ;  /* 0x000000000000791b */ /* 0x003fea0003800000 */
.L_x_29957:
[----:B------:R-:W-:Y:S02]  /*1b60*/  IMAD.MOV.U32 R12, RZ, RZ, R42 ;  /* 0x000000ffff0c7224 */ /* 0x000fe400078e002a */
[----:B------:R-:W-:Y:S02]  /*1b70*/  IMAD R61, R56, R10, R61 ;  /* 0x0000000a383d7224 */ /* 0x000fe400078e023d */
[----:B------:R-:W-:-:S07]  /*1b80*/  IMAD.MOV.U32 R10, RZ, RZ, -0x1 ;  /* 0xffffffffff0a7424 */ /* 0x000fce00078e00ff */
[----:B------:R-:W-:Y:S05]  /*1b90*/  WARPSYNC.COLLECTIVE R10, `(.L_x_29958) ;  /* 0x000000000a087348 */ /* 0x000fea0003c00000 */
[----:B------:R0:W1:Y:S02]  /*1ba0*/  SHFL.IDX P2, R10, R15, R12, R13 ;  /* 0x0000000c0f0a7389 */ /* 0x000064000004000d */
[----:B01----:R-:W-:Y:S05]  /*1bb0*/  ENDCOLLECTIVE ;  /* 0x000000000000791b */ /* 0x003fea0003800000 */
.L_x_29958:
[----:B------:R-:W-:Y:S01]  /*1bc0*/  MOV R12, R43 ;  /* 0x0000002b000c7202 */ /* 0x000fe20000000f00 */
[----:B------:R-:W-:Y:S02]  /*1bd0*/  IMAD R61, R49, R10, R61 ;  /* 0x0000000a313d7224 */ /* 0x000fe400078e023d */
[----:B------:R-:W-:-:S07]  /*1be0*/  IMAD.MOV.U32 R10, RZ, RZ, -0x1 ;  /* 0xffffffffff0a7424 */ /* 0x000fce00078e00ff */
[----:B------:R-:W-:Y:S05]  /*1bf0*/  WARPSYNC.COLLECTIVE R10, `(.L_x_29959) ;  /* 0x000000000a087348 */ /* 0x000fea0003c00000 */
[----:B------:R0:W1:Y:S02]  /*1c00*/  SHFL.IDX P2, R10, R15, R12, R13 ;  /* 0x0000000c0f0a7389 */ /* 0x000064000004000d */
[----:B01----:R-:W-:Y:S05]  /*1c10*/  ENDCOLLECTIVE ;  /* 0x000000000000791b */ /* 0x003fea0003800000 */
.L_x_29959:
[----:B------:R-:W-:Y:S02]  /*1c20*/  IMAD.MOV.U32 R12, RZ, RZ, R44 ;  /* 0x000000ffff0c7224 */ /* 0x000fe400078e002c */
[----:B------:R-:W-:Y:S01]  /*1c30*/  IMAD R61, R47, R10, R61 ;  /* 0x0000000a2f3d7224 */ /* 0x000fe200078e023d */
[----:B------:R-:W-:-:S07]  /*1c40*/  MOV R10, 0xffffffff ;  /* 0xffffffff000a7802 */ /* 0x000fce0000000f00 */
[----:B------:R-:W-:Y:S05]  /*1c50*/  WARPSYNC.COLLECTIVE R10, `(.L_x_29960) ;  /* 0x000000000a087348 */ /* 0x000fea0003c00000 */
[----:B------:R0:W1:Y:S02]  /*1c60*/  SHFL.IDX P2, R10, R15, R12, R13 ;  /* 0x0000000c0f0a7389 */ /* 0x000064000004000d */
[----:B01----:R-:W-:Y:S05]  /*1c70*/  ENDCOLLECTIVE ;  /* 0x000000000000791b */ /* 0x003fea0003800000 */
.L_x_29960:
[----:B------:R-:W-:Y:S02]  /*1c80*/  IMAD.MOV.U32 R12, RZ, RZ, R45 ;  /* 0x000000ffff0c7224 */ /* 0x000fe400078e002d */
[----:B------:R-:W-:Y:S02]  /*1c90*/  IMAD R61, R27, R10, R61 ;  /* 0x0000000a1b3d7224 */ /* 0x000fe400078e023d */
[----:B------:R-:W-:-:S07]  /*1ca0*/  IMAD.MOV.U32 R10, RZ, RZ, -0x1 ;  /* 0xffffffffff0a7424 */ /* 0x000fce00078e00ff */
[----:B------:R-:W-:Y:S05]  /*1cb0*/  WARPSYNC.COLLECTIVE R10, `(.L_x_29961) ;  /* 0x000000000a087348 */ /* 0x000fea0003c00000 */
[----:B------:R0:W1:Y:S02]  /*1cc0*/  SHFL.IDX P2, R10, R15, R12, R13 ;  /* 0x0000000c0f0a7389 */ /* 0x000064000004000d */
[----:B01----:R-:W-:Y:S05]  /*1cd0*/  ENDCOLLECTIVE ;  /* 0x000000000000791b */ /* 0x003fea0003800000 */
.L_x_29961:
[----:B------:R-:W-:Y:S01]  /*1ce0*/  MOV R12, R46 ;  /* 0x0000002e000c7202 */ /* 0x000fe20000000f00 */
[----:B------:R-:W-:Y:S02]  /*1cf0*/  IMAD R61, R26, R10, R61 ;  /* 0x0000000a1a3d7224 */ /* 0x000fe400078e023d */
[----:B------:R-:W-:-:S07]  /*1d00*/  IMAD.MOV.U32 R10, RZ, RZ, -0x1 ;  /* 0xffffffffff0a7424 */ /* 0x000fce00078e00ff */
[----:B------:R-:W-:Y:S05]  /*1d10*/  WARPSYNC.COLLECTIVE R10, `(.L_x_29962) ;  /* 0x000000000a087348 */ /* 0x000fea0003c00000 */
[----:B------:R0:W1:Y:S02]  /*1d20*/  SHFL.IDX P2, R10, R15, R12, R13 ;  /* 0x0000000c0f0a7389 */ /* 0x000064000004000d */
[----:B01----:R-:W-:Y:S05]  /*1d30*/  ENDCOLLECTIVE ;  /* 0x000000000000791b */ /* 0x003fea0003800000 */
.L_x_29962:
[----:B------:R-:W-:Y:S02]  /*1d40*/  IMAD.MOV.U32 R12, RZ, RZ, R9 ;  /* 0x000000ffff0c7224 */ /* 0x000fe400078e0009 */
[----:B------:R-:W-:Y:S01]  /*1d50*/  IMAD R61, R25, R10, R61 ;  /* 0x0000000a193d7224 */ /* 0x000fe200078e023d */
[----:B------:R-:W-:-:S07]  /*1d60*/  MOV R10, 0xffffffff ;  /* 0xffffffff000a7802 */ /* 0x000fce0000000f00 */
[----:B------:R-:W-:Y:S05]  /*1d70*/  WARPSYNC.COLLECTIVE R10, `(.L_x_29963) ;  /* 0x000000000a087348 */ /* 0x000fea0003c00000 */
[----:B------:R0:W1:Y:S02]  /*1d80*/  SHFL.IDX P2, R10, R15, R12, R13 ;  /* 0x0000000c0f0a7389 */ /* 0x000064000004000d */
[----:B01----:R-:W-:Y:S05]  /*1d90*/  ENDCOLLECTIVE ;  /* 0x000000000000791b */ /* 0x003fea0003800000 */
.L_x_29963:
[----:B------:R-:W-:Y:S02]  /*1da0*/  IMAD.MOV.U32 R12, RZ, RZ, R8 ;  /* 0x000000ffff0c7224 */ /* 0x000fe400078e0008 */
[----:B------:R-:W-:Y:S02]  /*1db0*/  IMAD R61, R24, R10, R61 ;  /* 0x0000000a183d7224 */ /* 0x000fe400078e023d */
[----:B------:R-:W-:-:S07]  /*1dc0*/  IMAD.MOV.U32 R10, RZ, RZ, -0x1 ;  /* 0xffffffffff0a7424 */ /* 0x000fce00078e00ff */
[----:B------:R-:W-:Y:S05]  /*1dd0*/  WARPSYNC.COLLECTIVE R10, `(.L_x_29964) ;  /* 0x000000000a087348 */ /* 0x000fea0003c00000 */
[----:B------:R0:W1:Y:S02]  /*1de0*/  SHFL.IDX P2, R10, R15, R12, R13 ;  /* 0x0000000c0f0a7389 */ /* 0x000064000004000d */
[----:B01----:R-:W-:Y:S05]  /*1df0*/  ENDCOLLECTIVE ;  /* 0x000000000000791b */ /* 0x003fea0003800000 */
.L_x_29964:
[----:B------:R-:W-:Y:S01]  /*1e00*/  MOV R12, R7 ;  /* 0x00000007000c7202 */ /* 0x000fe20000000f00 */
[----:B------:R-:W-:Y:S02]  /*1e10*/  IMAD R61, R23, R10, R61 ;  /* 0x0000000a173d7224 */ /* 0x000fe400078e023d */
[----:B------:R-:W-:-:S07]  /*1e20*/  IMAD.MOV.U32 R10, RZ, RZ, -0x1 ;  /* 0xffffffffff0a7424 */ /* 0x000fce00078e00ff */
[----:B------:R-:W-:Y:S05]  /*1e30*/  WARPSYNC.COLLECTIVE R10, `(.L_x_29965) ;  /* 0x000000000a087348 */ /* 0x000fea0003c00000 */
[----:B------:R0:W1:Y:S02]  /*1e40*/  SHFL.IDX P2, R10, R15, R12, R13 ;  /* 0x0000000c0f0a7389 */ /* 0x000064000004000d */
[----:B01----:R-:W-:Y:S05]  /*1e50*/  ENDCOLLECTIVE ;  /* 0x000000000000791b */ /* 0x003fea0003800000 */
.L_x_29965:
[----:B------:R-:W-:Y:S02]  /*1e60*/  IMAD.MOV.U32 R12, RZ, RZ, R6 ;  /* 0x000000ffff0c7224 */ /* 0x000fe400078e0006 */
[----:B------:R-:W-:Y:S01]  /*1e70*/  IMAD R61, R22, R10, R61 ;  /* 0x0000000a163d7224 */ /* 0x000fe200078e023d */
[----:B------:R-:W-:-:S07]  /*1e80*/  MOV R10, 0xffffffff ;  /* 0xffffffff000a7802 */ /* 0x000fce0000000f00 */
[----:B------:R-:W-:Y:S05]  /*1e90*/  WARPSYNC.COLLECTIVE R10, `(.L_x_29966) ;  /* 0x000000000a087348 */ /* 0x000fea0003c00000 */
[----:B------:R0:W1:Y:S02]  /*1ea0*/  SHFL.IDX P2, R10, R15, R12, R13 ;  /* 0x0000000c0f0a7389 */ /* 0x000064000004000d */
[----:B01----:R-:W-:Y:S05]  /*1eb0*/  ENDCOLLECTIVE ;  /* 0x000000000000791b */ /* 0x003fea0003800000 */
.L_x_29966:
[----:B------:R-:W-:Y:S02]  /*1ec0*/  IMAD.MOV.U32 R12, RZ, RZ, R5 ;  /* 0x000000ffff0c7224 */ /* 0x000fe400078e0005 */
[----:B------:R-:W-:Y:S02]  /*1ed0*/  IMAD R61, R21, R10, R61 ;  /* 0x0000000a153d7224 */ /* 0x000fe400078e023d */
[----:B------:R-:W-:-:S07]  /*1ee0*/  IMAD.MOV.U32 R10, RZ, RZ, -0x1 ;  /* 0xffffffffff0a7424 */ /* 0x000fce00078e00ff */
[----:B------:R-:W-:Y:S05]  /*1ef0*/  WARPSYNC.COLLECTIVE R10, `(.L_x_29967) ;  /* 0x000000000a087348 */ /* 0x000fea0003c00000 */
[----:B------:R0:W1:Y:S02]  /*1f00*/  SHFL.IDX P2, R10, R15, R12, R13 ;  /* 0x0000000c0f0a7389 */ /* 0x000064000004000d */
[----:B01----:R-:W-:Y:S05]  /*1f10*/  ENDCOLLECTIVE ;  /* 0x000000000000791b */ /* 0x003fea0003800000 */
.L_x_29967:
[----:B------:R-:W-:Y:S01]  /*1f20*/  MOV R12, R4 ;  /* 0x00000004000c7202 */ /* 0x000fe20000000f00 */
[----:B------:R-:W-:Y:S02]  /*1f30*/  IMAD R61, R20, R10, R61 ;  /* 0x0000000a143d7224 */ /* 0x000fe400078e023d */
[----:B------:R-:W-:-:S07]  /*1f40*/  IMAD.MOV.U32 R10, RZ, RZ, -0x1 ;  /* 0xffffffffff0a7424 */ /* 0x000fce00078e00ff */
[----:B------:R-:W-:Y:S05]  /*1f50*/  WARPSYNC.COLLECTIVE R10, `(.L_x_29968) ;  /* 0x000000000a087348 */ /* 0x000fea0003c00000 */
[----:B------:R0:W1:Y:S02]  /*1f60*/  SHFL.IDX P2, R10, R15, R12, R13 ;  /* 0x0000000c0f0a7389 */ /* 0x000064000004000d */
[----:B01----:R-:W-:Y:S05]  /*1f70*/  ENDCOLLECTIVE ;  /* 0x000000000000791b */ /* 0x003fea0003800000 */
.L_x_29968:
[----:B------:R-:W-:Y:S01]  /*1f80*/  MOV R12, R3 ;  /* 0x00000003000c7202 */ /* 0x000fe20000000f00 */
[----:B------:R-:W-:Y:S02]  /*1f90*/  IMAD R61, R19, R10, R61 ;  /* 0x0000000a133d7224 */ /* 0x000fe400078e023d */
[----:B------:R-:W-:-:S07]  /*1fa0*/  IMAD.MOV.U32 R10, RZ, RZ, -0x1 ;  /* 0xffffffffff0a7424 */ /* 0x000fce00078e00ff */
[----:B------:R-:W-:Y:S05]  /*1fb0*/  WARPSYNC.COLLECTIVE R10, `(.L_x_29969) ;  /* 0x000000000a087348 */ /* 0x000fea0003c00000 */
[----:B------:R0:W1:Y:S02]  /*1fc0*/  SHFL.IDX P2, R10, R15, R12, R13 ;  /* 0x0000000c0f0a7389 */ /* 0x000064000004000d */
[----:B01----:R-:W-:Y:S05]  /*1fd0*/  ENDCOLLECTIVE ;  /* 0x000000000000791b */ /* 0x003fea0003800000 */
.L_x_29969:
[----:B------:R-:W-:Y:S01]  /*1fe0*/  MOV R12, R2 ;  /* 0x00000002000c7202 */ /* 0x000fe20000000f00 */
[----:B------:R-:W-:Y:S02]  /*1ff0*/  IMAD R61, R18, R10, R61 ;  /* 0x0000000a123d7224 */ /* 0x000fe400078e023d */
[----:B------:R-:W-:-:S07]  /*2000*/  IMAD.MOV.U32 R10, RZ, RZ, -0x1 ;  /* 0xffffffffff0a7424 */ /* 0x000fce00078e00ff */
[----:B------:R-:W-:Y:S05]  /*2010*/  WARPSYNC.COLLECTIVE R10, `(.L_x_29970) ;  /* 0x000000000a087348 */ /* 0x000fea0003c00000 */
[----:B------:R0:W1:Y:S02]  /*2020*/  SHFL.IDX P2, R10, R15, R12, R13 ;  /* 0x0000000c0f0a7389 */ /* 0x000064000004000d */
[----:B01----:R-:W-:Y:S05]  /*2030*/  ENDCOLLECTIVE ;  /* 0x000000000000791b */ /* 0x003fea0003800000 */
.L_x_29970:
[----:B------:R-:W-:Y:S05]  /*2040*/  BRA `(.L_x_29971) ;  /* 0xfffffff000c87947 */ /* 0x000fea000383ffff */
        .weak           $__internal_616_$__cuda_sm20_div_u16
        .type           $__internal_616_$__cuda_sm20_div_u16,@function
        .size           $__internal_616_$__cuda_sm20_div_u16,(.L_x_39119 - $__internal_616_$__cuda_sm20_div_u16)
$__internal_616_$__cuda_sm20_div_u16:
        /* <DEDUP_REMOVED lines=18> */
[----:B------:R-:W-:Y:S06]  /*2170*/  RET.REL.NODEC R2 `(_Z9cuda_gemmIiLi128ELi1ELi1ELi512ELi64ELi64ELi64ELi1ELi1EEviiiPT_S1_S1_iii) ;  /* 0xffffffdc02a07950 */ /* 0x000fec0003c3ffff */
.L_x_29972:
        /* <DEDUP_REMOVED lines=16> */
.L_x_39119:


//--------------------- .text._Z9cuda_gemmIiLi128ELi1ELi1ELi512ELi64ELi64ELi64ELi1ELi0EEviiiPT_S1_S1_iii --------------------------
	.section	.text._Z9cuda_gemmIiLi128ELi1ELi1ELi512ELi64ELi64ELi64ELi1ELi0EEviiiPT_S1_S1_iii,"ax",@progbits
	.align	128
        .global         _Z9cuda_gemmIiLi128ELi1ELi1ELi512ELi64ELi64ELi64ELi1ELi0EEviiiPT_S1_S1_iii
        .type           _Z9cuda_gemmIiLi128ELi1ELi1ELi512ELi64ELi64ELi64ELi1ELi0EEviiiPT_S1_S1_iii,@function
        .size           _Z9cuda_gemmIiLi128ELi1ELi1ELi512ELi64ELi64ELi64ELi1ELi0EEviiiPT_S1_S1_iii,(.L_x_39121 - _Z9cuda_gemmIiLi128ELi1ELi1ELi512ELi64ELi64ELi64ELi1ELi0EEviiiPT_S1_S1_iii)
        .other          _Z9cuda_gemmIiLi128ELi1ELi1ELi512ELi64ELi64ELi64ELi1ELi0EEviiiPT_S1_S1_iii,@"STO_CUDA_ENTRY STV_DEFAULT"
_Z9cuda_gemmIiLi128ELi1ELi1ELi512ELi64ELi64ELi64ELi1ELi0EEviiiPT_S1_S1_iii:
.text._Z9cuda_gemmIiLi128ELi1ELi1ELi512ELi64ELi64ELi64ELi1ELi0EEviiiPT_S1_S1_iii:
        /* <DEDUP_REMOVED lines=9> */
[----:B------:R-:W-:Y:S02]  /*0090*/  ISETP.GE.AND P2, PT, R0, RZ, PT ;  /* 0x000000ff0000720c */ /* 0x000fe40003f46270 */
[----:B------:R-:W3:Y:S01]  /*00a0*/  S2R R0, SR_TID.X ;  /* 0x0000000000007919 */ /* 0x000ee20000002100 */
        /* <DEDUP_REMOVED lines=22> */
[----:B------:R0:W2:Y:S02]  /*0210*/  F2I.FTZ.U32.TRUNC.NTZ R5, R4 ;  /* 0x0000000400057305 */ /* 0x0000a4000021f000 */
[----:B0-----:R-:W-:Y:S02]  /*0220*/  HFMA2 R4, -RZ, RZ, 0, 0 ;  /* 0x00000000ff047431 */ /* 0x001fe400000001ff */
[----:B--2---:R-:W-:-:S04]  /*0230*/  IMAD R7, R7, R5, RZ ;  /* 0x0000000507077224 */ /* 0x004fc800078e02ff */
[----:B------:R-:W-:Y:S02]  /*0240*/  IMAD.HI.U32 R5, R5, R7, R4 ;  /* 0x0000000705057227 */ /* 0x000fe400078e0004 */
[----:B------:R-:W1:Y:S04]  /*0250*/  LDC R7, c[0x0][0x374] ;  /* 0x0000dd00ff077b82 */ /* 0x000e680000000800 */
[----:B---3--:R-:W-:-:S04]  /*0260*/  IMAD.HI.U32 R66, R5, R0, RZ ;  /* 0x0000000005427227 */ /* 0x008fc800078e00ff */
        /* <DEDUP_REMOVED lines=10> */
[----:B------:R-:W-:Y:S01]  /*0310*/  MOV R10, 0x3f0 ;  /* 0x000003f0000a7802 */ /* 0x000fe20000000f00 */
[----:B------:R-:W-:-:S03]  /*0320*/  IMAD.SHL.U32 R17, R0, 0x10, RZ ;  /* 0x0000001000117824 */ /* 0x000fc600078e00ff */
        /* <DEDUP_REMOVED lines=11> */
[----:B------:R-:W-:Y:S05]  /*03e0*/  CALL.REL.NOINC `($__internal_618_$__cuda_sm20_div_u16) ;  /* 0x00000034006c7944 */ /* 0x000fea0003c00000 */
        /* <DEDUP_REMOVED lines=11> */
.L_x_29975:
[C---:B------:R-:W-:Y:S01]  /*04a0*/  LEA R7, R5.reuse, R8, 0x2 ;  /* 0x0000000805077211 */ /* 0x040fe200078e10ff */
[----:B------:R-:W-:Y:S02]  /*04b0*/  VIADD R6, R6, 0x1 ;  /* 0x0000000106067836 */ /* 0x000fe40000000000 */
[----:B------:R-:W-:Y:S02]  /*04c0*/  VIADD R5, R5, UR5 ;  /* 0x0000000505057c36 */ /* 0x000fe40008000000 */
[----:B------:R0:W-:Y:S01]  /*04d0*/  STS [R7], RZ ;  /* 0x000000ff07007388 */ /* 0x0001e20000000800 */
[----:B------:R-:W-:-:S04]  /*04e0*/  LOP3.LUT R9, R6, R11, RZ, 0x3c, !PT ;  /* 0x0000000b06097212 */ /* 0x000fc800078e3cff */
[----:B------:R-:W-:-:S13]  /*04f0*/  ISETP.NE.AND P0, PT, R9, 0x2, PT ;  /* 0x000000020900780c */ /* 0x000fda0003f05270 */
[----:B0-----:R-:W-:Y:S05]  /*0500*/  @P0 BRA `(.L_x_29975) ;  /* 0xfffffffc00e40947 */ /* 0x001fea000383ffff */
.L_x_29974:
[----:B------:R-:W-:Y:S05]  /*0510*/  BSYNC.RECONVERGENT B0 ;  /* 0x0000000000007941 */ /* 0x000fea0003800200 */
.L_x_29973:
[----:B------:R-:W0:Y:S01]  /*0520*/  S2UR UR7, SR_CgaCtaId ;  /* 0x00000000000779c3 */ /* 0x000e220000008800 */
[----:B------:R-:W-:Y:S01]  /*0530*/  UMOV UR6, 0x400 ;  /* 0x0000040000067882 */ /* 0x000fe20000000000 */
[----:B------:R-:W-:Y:S01]  /*0540*/  BSSY.RECONVERGENT B0, `(.L_x_29976) ;  /* 0x000000e000007945 */ /* 0x000fe20003800200 */
[----:B------:R-:W-:Y:S02]  /*0550*/  UIADD3 UR6, UPT, UPT, UR6, 0xc80, URZ ;  /* 0x00000c8006067890 */ /* 0x000fe4000fffe0ff */
[----:B------:R-:W-:Y:S02]  /*0560*/  USHF.L.U32 UR5, UR5, 0x2, URZ ;  /* 0x0000000205057899 */ /* 0x000fe400080006ff */
[----:B0-----:R-:W-:-:S12]  /*0570*/  ULEA UR6, UR7, UR6, 0x18 ;  /* 0x0000000607067291 */ /* 0x001fd8000f8ec0ff */
.L_x_29977:
        /* <DEDUP_REMOVED lines=11> */
.L_x_29976:
        /* <DEDUP_REMOVED lines=10> */
[----:B------:R-:W-:Y:S01]  /*06d0*/  VIADD R16, R38, 0x8 ;  /* 0x0000000826107836 */ /* 0x000fe20000000000 */
[----:B------:R-:W-:Y:S01]  /*06e0*/  IADD3 R20, PT, PT, R4, 0x3, RZ ;  /* 0x0000000304147810 */ /* 0x000fe20007ffe0ff */
        /* <DEDUP_REMOVED lines=26> */
[C---:B------:R-:W-:Y:S01]  /*0890*/  IADD3 R39, PT, PT, R17.reuse, R28, RZ ;  /* 0x0000001c11277210 */ /* 0x040fe20007ffe0ff */
[C---:B------:R-:W-:Y:S01]  /*08a0*/  VIADD R25, R4.reuse, 0x9 ;  /* 0x0000000904197836 */ /* 0x040fe20000000000 */
[----:B------:R-:W-:Y:S01]  /*08b0*/  USHF.L.U32 UR4, UR4, 0x9, URZ ;  /* 0x0000000904047899 */ /* 0x000fe200080006ff */
[----:B------:R-:W-:Y:S01]  /*08c0*/  VIADD R42, R4, 0xd ;  /* 0x0000000d042a7836 */ /* 0x000fe20000000000 */
[----:B------:R-:W-:Y:S01]  /*08d0*/  LOP3.LUT R44, R44, 0xf, RZ, 0xc0, !PT ;  /* 0x0000000f2c2c7812 */ /* 0x000fe200078ec0ff */
[----:B------:R-:W-:Y:S01]  /*08e0*/  IMAD.IADD R47, R17, 0x1, R20 ;  /* 0x00000001112f7824 */ /* 0x000fe200078e0214 */
[----:B------:R-:W-:Y:S01]  /*08f0*/  LOP3.LUT R52, R25, 0xf, RZ, 0xc0, !PT ;  /* 0x0000000f19347812 */ /* 0x000fe200078ec0ff */
[----:B0-----:R-:W-:Y:S01]  /*0900*/  HFMA2 R6, -RZ, RZ, 0, 0 ;  /* 0x00000000ff067431 */ /* 0x001fe200000001ff */
[----:B------:R-:W-:Y:S01]  /*0910*/  LOP3.LUT R42, R42, 0xf, RZ, 0xc0, !PT ;  /* 0x0000000f2a2a7812 */ /* 0x000fe200078ec0ff */
[C---:B------:R-:W-:Y:S01]  /*0920*/  IMAD.IADD R49, R17.reuse, 0x1, R22 ;  /* 0x0000000111317824 */ /* 0x040fe200078e0216 */
[C---:B------:R-:W-:Y:S01]  /*0930*/  IADD3 R52, PT, PT, R17.reuse, R52, RZ ;  /* 0x0000003411347210 */ /* 0x040fe20007ffe0ff */
[C---:B------:R-:W-:Y:S01]  /*0940*/  IMAD.IADD R51, R17.reuse, 0x1, R24 ;  /* 0x0000000111337824 */ /* 0x040fe200078e0218 */
[C---:B------:R-:W-:Y:S01]  /*0950*/  IADD3 R56, PT, PT, R17.reuse, R42, RZ ;  /* 0x0000002a11387210 */ /* 0x040fe20007ffe0ff */
[----:B-1----:R-:W-:Y:S01]  /*0960*/  IMAD.MOV R11, RZ, RZ, -R7 ;  /* 0x000000ffff0b7224 */ /* 0x002fe200078e0a07 */
[----:B------:R-:W-:Y:S01]  /*0970*/  MOV R20, 0xec0 ;  /* 0x00000ec000147802 */ /* 0x000fe20000000f00 */
[----:B------:R-:W-:-:S02]  /*0980*/  IMAD.IADD R53, R17, 0x1, R26 ;  /* 0x0000000111357824 */ /* 0x000fc400078e021a */
[----:B------:R-:W-:Y:S02]  /*0990*/  IMAD R11, R11, UR5, RZ ;  /* 0x000000050b0b7c24 */ /* 0x000fe4000f8e02ff */
[----:B------:R-:W-:Y:S02]  /*09a0*/  IMAD.IADD R54, R17, 0x1, R40 ;  /* 0x0000000111367824 */ /* 0x000fe400078e0228 */
[----:B------:R-:W-:-:S04]  /*09b0*/  IMAD.HI.U32 R7, R7, R11, R6 ;  /* 0x0000000b07077227 */ /* 0x000fc800078e0006 */
[----:B------:R-:W-:Y:S02]  /*09c0*/  IMAD.IADD R55, R17, 0x1, R41 ;  /* 0x0000000111377824 */ /* 0x000fe400078e0229 */
[----:B------:R-:W-:-:S04]  /*09d0*/  IMAD.HI.U32 R6, R7, R8, RZ ;  /* 0x0000000807067227 */ /* 0x000fc800078e00ff */
[----:B------:R-:W-:Y:S02]  /*09e0*/  IMAD.MOV R5, RZ, RZ, -R6 ;  /* 0x000000ffff057224 */ /* 0x000fe400078e0a06 */
[----:B------:R-:W-:Y:S02]  /*09f0*/  VIADD R7, R38, 0x1 ;  /* 0x0000000126077836 */ /* 0x000fe40000000000 */
[----:B------:R-:W-:Y:S02]  /*0a00*/  IMAD R8, R5, UR5, R8 ;  /* 0x0000000505087c24 */ /* 0x000fe4000f8e0208 */
[C---:B------:R-:W-:Y:S02]  /*0a10*/  IMAD.IADD R57, R17.reuse, 0x1, R43 ;  /* 0x0000000111397824 */ /* 0x040fe400078e022b */
[----:B------:R-:W-:Y:S01]  /*0a20*/  IMAD.IADD R58, R17, 0x1, R44 ;  /* 0x00000001113a7824 */ /* 0x000fe200078e022c */
[----:B------:R-:W-:-:S13]  /*0a30*/  ISETP.GE.U32.AND P0, PT, R8, UR5, PT ;  /* 0x0000000508007c0c */ /* 0x000fda000bf06070 */
        /* <DEDUP_REMOVED lines=8> */
[----:B------:R-:W-:Y:S02]  /*0ac0*/  ISETP.GE.AND P2, PT, R10, R37, PT ;  /* 0x000000250a00720c */ /* 0x000fe40003f46270 */
[----:B------:R-:W-:Y:S02]  /*0ad0*/  IADD3 R5, PT, PT, R9, R6, RZ ;  /* 0x0000000609057210 */ /* 0x000fe40007ffe0ff */
        /* <DEDUP_REMOVED lines=47> */
[----:B------:R-:W-:Y:S01]  /*0dd0*/  LOP3.LUT R18, R18, 0xf, RZ, 0xc0, !PT ;  /* 0x0000000f12127812 */ /* 0x000fe200078ec0ff */
[C---:B------:R-:W-:Y:S01]  /*0de0*/  VIADD R19, R4.reuse, 0x2 ;  /* 0x0000000204137836 */ /* 0x040fe20000000000 */
[----:B------:R-:W-:Y:S01]  /*0df0*/  SEL R37, R37, RZ, P0 ;  /* 0x000000ff25257207 */ /* 0x000fe20000000000 */
[----:B------:R-:W-:-:S02]  /*0e00*/  VIADD R23, R4, 0x6 ;  /* 0x0000000604177836 */ /* 0x000fc40000000000 */
[----:B------:R-:W-:Y:S01]  /*0e10*/  VIADD R21, R4, 0x4 ;  /* 0x0000000404157836 */ /* 0x000fe20000000000 */
[----:B------:R-:W-:Y:S01]  /*0e20*/  LOP3.LUT R46, R19, 0xf, RZ, 0xc0, !PT ;  /* 0x0000000f132e7812 */ /* 0x000fe200078ec0ff */
[----:B------:R-:W-:Y:S01]  /*0e30*/  IMAD.IADD R45, R17, 0x1, R18 ;  /* 0x00000001112d7824 */ /* 0x000fe200078e0212 */
[----:B------:R-:W-:Y:S02]  /*0e40*/  LOP3.LUT R50, R23, 0xf, RZ, 0xc0, !PT ;  /* 0x0000000f17327812 */ /* 0x000fe400078ec0ff */
[----:B------:R-:W-:Y:S01]  /*0e50*/  LOP3.LUT R48, R21, 0xf, RZ, 0xc0, !PT ;  /* 0x0000000f15307812 */ /* 0x000fe200078ec0ff */
[C---:B------:R-:W-:Y:S01]  /*0e60*/  IMAD.IADD R46, R17.reuse, 0x1, R46 ;  /* 0x00000001112e7824 */ /* 0x040fe200078e022e */
[C---:B------:R-:W-:Y:S01]  /*0e70*/  IADD3 R37, PT, PT, R38.reuse, -R37, RZ ;  /* 0x8000002526257210 */ /* 0x040fe20007ffe0ff */
[----:B------:R-:W-:Y:S01]  /*0e80*/  IMAD.IADD R38, R38, 0x1, R17 ;  /* 0x0000000126267824 */ /* 0x000fe200078e0211 */
[C---:B------:R-:W-:Y:S01]  /*0e90*/  IADD3 R48, PT, PT, R17.reuse, R48, RZ ;  /* 0x0000003011307210 */ /* 0x040fe20007ffe0ff */
[----:B------:R-:W-:-:S07]  /*0ea0*/  IMAD.IADD R50, R17, 0x1, R50 ;  /* 0x0000000111327824 */ /* 0x000fce00078e0232 */
[----:B------:R-:W-:Y:S05]  /*0eb0*/  CALL.REL.NOINC `($__internal_617_$__cuda_sm20_div_s16) ;  /* 0x0000002800587944 */ /* 0x000fea0003c00000 */
[----:B------:R-:W0:Y:S01]  /*0ec0*/  S2R R16, SR_CgaCtaId ;  /* 0x0000000000107919 */ /* 0x000e220000008800 */
[----:B------:R-:W1:Y:S01]  /*0ed0*/  LDCU UR6, c[0x0][0x3a8] ;  /* 0x00007500ff0677ac */ /* 0x000e620008000800 */
[----:B------:R-:W-:Y:S01]  /*0ee0*/  MOV R17, 0x400 ;  /* 0x0000040000117802 */ /* 0x000fe20000000f00 */
[----:B------:R-:W-:Y:S01]  /*0ef0*/  IMAD.MOV.U32 R62, RZ, RZ, RZ ;  /* 0x000000ffff3e7224 */ /* 0x000fe200078e00ff */
[----:B------:R-:W2:Y:S01]  /*0f00*/  S2R R59, SR_CTAID.Z ;  /* 0x00000000003b7919 */ /* 0x000ea20000002700 */
[C---:B------:R-:W-:Y:S01]  /*0f10*/  LOP3.LUT R60, R0.reuse, 0xf, RZ, 0xc0, !PT ;  /* 0x0000000f003c7812 */ /* 0x040fe200078ec0ff */
[----:B------:R-:W3:Y:S01]  /*0f20*/  LDCU.64 UR8, c[0x0][0x358] ;  /* 0x00006b00ff0877ac */ /* 0x000ee20008000a00 */
[----:B------:R-:W-:Y:S02]  /*0f30*/  PLOP3.LUT P0, PT, PT, PT, PT, 0x80, 0x8 ;  /* 0x000000000008781c */ /* 0x000fe40003f0f070 */
[----:B------:R-:W-:Y:S01]  /*0f40*/  PRMT R63, R19, 0x9910, RZ ;  /* 0x00009910133f7816 */ /* 0x000fe200000000ff */
[----:B------:R-:W4:Y:S01]  /*0f50*/  LDCU UR10, c[0x0][0x3ac] ;  /* 0x00007580ff0a77ac */ /* 0x000f220008000800 */
[----:B------:R-:W-:Y:S01]  /*0f60*/  LOP3.LUT R61, R0, 0x1f, RZ, 0xc0, !PT ;  /* 0x0000001f003d7812 */ /* 0x000fe200078ec0ff */
[----:B------:R-:W0:Y:S01]  /*0f70*/  LDCU UR11, c[0x0][0x3a8] ;  /* 0x00007500ff0b77ac */ /* 0x000e220008000800 */
[----:B-1----:R-:W-:-:S04]  /*0f80*/  UISETP.LT.AND UP0, UPT, UR6, 0x10, UPT ;  /* 0x000000100600788c */ /* 0x002fc8000bf01270 */
[----:B------:R-:W-:Y:S01]  /*0f90*/  USEL UR6, UR6, 0x10, UP0 ;  /* 0x0000001006067887 */ /* 0x000fe20008000000 */
[----:B0-----:R-:W-:-:S05]  /*0fa0*/  LEA R17, R16, R17, 0x18 ;  /* 0x0000001110117211 */ /* 0x001fca00078ec0ff */
[----:B--234-:R-:W-:-:S07]  /*0fb0*/  IMAD R60, R60, 0x84, R17 ;  /* 0x000000843c3c7824 */ /* 0x01cfce00078e0211 */
.L_x_30022:
[----:B------:R-:W-:Y:S01]  /*0fc0*/  ISETP.GT.U32.AND P2, PT, R0, 0x3f, PT ;  /* 0x0000003f0000780c */ /* 0x000fe20003f44070 */
[----:B------:R-:W-:Y:S01]  /*0fd0*/  BSSY.RECONVERGENT B0, `(.L_x_29978) ;  /* 0x0000065000007945 */ /* 0x000fe20003800200 */
[----:B------:R-:W-:-:S11]  /*0fe0*/  PLOP3.LUT P1, PT, P0, PT, PT, 0x80, 0x8 ;  /* 0x000000000008781c */ /* 0x000fd6000072f070 */
[----:B01----:R-:W-:Y:S05]  /*0ff0*/  @P2 BRA `(.L_x_29979) ;  /* 0x0000000400882947 */ /* 0x003fea0003800000 */
[----:B------:R-:W-:Y:S01]  /*1000*/  LOP3.LUT R25, R5, 0x3, RZ, 0xc0, !PT ;  /* 0x0000000305197812 */ /* 0x000fe200078ec0ff */
        /* <DEDUP_REMOVED lines=32> */
[----:B------:R-:W-:-:S05]  /*1210*/  @P0 SHF.R.U32.HI R18, RZ, 0x5, R75 ;  /* 0x00000005ff120819 */ /* 0x000fca000001164b */
[----:B------:R-:W-:Y:S02]  /*1220*/  @P0 IMAD R18, R18, R22, R17 ;  /* 0x0000001612120224 */ /* 0x000fe400078e0211 */
[----:B------:R-:W-:-:S03]  /*1230*/  IMAD.IADD R17, R65, 0x1, R16 ;  /* 0x0000000141117824 */ /* 0x000fc600078e0210 */
[----:B------:R-:W-:Y:S01]  /*1240*/  @P0 IADD3 R19, PT, PT, R65, R18, RZ ;  /* 0x0000001241130210 */ /* 0x000fe20007ffe0ff */
[----:B------:R-:W-:-:S04]  /*1250*/  IMAD.WIDE R16, R17, 0x4, R20 ;  /* 0x0000000411107825 */ /* 0x000fc800078e0214 */
        /* <DEDUP_REMOVED lines=9> */
.L_x_29981:
[----:B------:R-:W-:Y:S05]  /*12f0*/  BSYNC.RECONVERGENT B1 ;  /* 0x0000000000017941 */ /* 0x000fea0003800200 */
.L_x_29980:
        /* <DEDUP_REMOVED lines=10> */
.L_x_29982:
        /* <DEDUP_REMOVED lines=27> */
[C-C-:B------:R-:W-:Y:S01]  /*1550*/  IMAD R72, R68.reuse, 0x20, R69.reuse ;  /* 0x0000002044487824 */ /* 0x140fe200078e0245 */
[C---:B------:R-:W-:Y:S01]  /*1560*/  LEA R67, R68.reuse, R67, 0x4 ;  /* 0x0000004344437211 */ /* 0x040fe200078e20ff */
[----:B------:R-:W-:Y:S01]  /*1570*/  IMAD R74, R68, 0x30, R69 ;  /* 0x00000030444a7824 */ /* 0x000fe200078e0245 */
[----:B------:R-:W-:Y:S01]  /*1580*/  IADD3 R75, PT, PT, R64, R75, R64 ;  /* 0x0000004b404b7210 */ /* 0x000fe20007ffe040 */
[----:B------:R-:W-:-:S02]  /*1590*/  IMAD R71, R68, 0x10, R71 ;  /* 0x0000001044477824 */ /* 0x000fc400078e0247 */
[C---:B------:R-:W-:Y:S01]  /*15a0*/  IMAD R73, R68.reuse, 0x10, R73 ;  /* 0x0000001044497824 */ /* 0x040fe200078e0249 */
[----:B------:R-:W-:Y:S01]  /*15b0*/  ISETP.GE.U32.AND P0, PT, R75, 0x100, PT ;  /* 0x000001004b00780c */ /* 0x000fe20003f06070 */
[----:B--2---:R0:W-:Y:S04]  /*15c0*/  STS.128 [R69], R16 ;  /* 0x0000001045007388 */ /* 0x0041e80000000c00 */
[----:B---3--:R2:W-:Y:S04]  /*15d0*/  STS.128 [R70], R20 ;  /* 0x0000001446007388 */ /* 0x0085e80000000c00 */
[----:B----4-:R2:W-:Y:S04]  /*15e0*/  STS.128 [R72], R24 ;  /* 0x0000001848007388 */ /* 0x0105e80000000c00 */
[----:B-----5:R2:W-:Y:S01]  /*15f0*/  STS.128 [R74], R28 ;  /* 0x0000001c4a007388 */ /* 0x0205e20000000c00 */
[----:B0-----:R-:W-:Y:S01]  /*1600*/  IMAD R69, R68, 0x40, R69 ;  /* 0x0000004044457824 */ /* 0x001fe200078e0245 */
[----:B------:R-:W-:Y:S06]  /*1610*/  @!P0 BRA `(.L_x_29982) ;  /* 0xfffffffc00608947 */ /* 0x000fec000383ffff */
.L_x_29979:
[----:B------:R-:W-:Y:S05]  /*1620*/  BSYNC.RECONVERGENT B0 ;  /* 0x0000000000007941 */ /* 0x000fea0003800200 */
.L_x_29978:
[----:B------:R-:W-:Y:S01]  /*1630*/  LEA R62, R59, R62, 0x6 ;  /* 0x0000003e3b3e7211 */ /* 0x000fe200078e30ff */
[----:B01----:R-:W-:-:S07]  /*1640*/  IMAD.MOV.U32 R18, RZ, RZ, RZ ;  /* 0x000000ffff127224 */ /* 0x003fce00078e00ff */
.L_x_30021:
[----:B0-2---:R-:W-:Y:S02]  /*1650*/  LOP3.LUT R23, R0, 0xf, RZ, 0xc0, !PT ;  /* 0x0000000f00177812 */ /* 0x005fe400078ec0ff */
[----:B------:R-:W-:-:S03]  /*1660*/  SHF.R.U32.HI R19, RZ, 0x4, R0 ;  /* 0x00000004ff137819 */ /* 0x000fc60000011600 */
[----:B-1----:R-:W-:-:S07]  /*1670*/  IMAD.IADD R23, R23, 0x1, R18 ;  /* 0x0000000117177824 */ /* 0x002fce00078e0212 */
.L_x_29983:
        /* <DEDUP_REMOVED lines=16> */
.L_x_30020:
[----:B-1----:R-:W1:Y:S01]  /*1780*/  S2R R26, SR_CgaCtaId ;  /* 0x00000000001a7919 */ /* 0x002e620000008800 */
[----:B0-----:R-:W-:Y:S01]  /*1790*/  VIMNMX R16, PT, PT, R2, 0x40, PT ;  /* 0x0000004002107848 */ /* 0x001fe20003fe0100 */
[C---:B------:R-:W-:Y:S01]  /*17a0*/  IMAD.IADD R27, R4.reuse, 0x1, R25 ;  /* 0x00000001041b7824 */ /* 0x040fe200078e0219 */
[----:B------:R-:W-:Y:S01]  /*17b0*/  MOV R29, 0x400 ;  /* 0x00000400001d7802 */ /* 0x000fe20000000f00 */
[----:B------:R-:W-:Y:S01]  /*17c0*/  VIADD R28, R4, 0x1 ;  /* 0x00000001041c7836 */ /* 0x000fe20000000000 */
[----:B------:R-:W-:Y:S01]  /*17d0*/  ISETP.GE.AND P2, PT, R66, UR6, PT ;  /* 0x0000000642007c0c */ /* 0x000fe2000bf46270 */
[----:B------:R-:W-:Y:S01]  /*17e0*/  IMAD.SHL.U32 R16, R16, 0x2, RZ ;  /* 0x0000000210107824 */ /* 0x000fe200078e00ff */
[C---:B------:R-:W-:Y:S01]  /*17f0*/  IADD3 R20, PT, PT, R4.reuse, 0x3, RZ ;  /* 0x0000000304147810 */ /* 0x040fe20007ffe0ff */
[C---:B------:R-:W-:Y:S01]  /*1800*/  VIADD R22, R4.reuse, 0x4 ;  /* 0x0000000404167836 */ /* 0x040fe20000000000 */
[C---:B------:R-:W-:Y:S01]  /*1810*/  IADD3 R72, PT, PT, R4.reuse, 0x7, RZ ;  /* 0x0000000704487810 */ /* 0x040fe20007ffe0ff */
[----:B------:R-:W-:Y:S01]  /*1820*/  VIADD R68, R4, 0x5 ;  /* 0x0000000504447836 */ /* 0x000fe20000000000 */
[----:B------:R-:W-:Y:S01]  /*1830*/  IADD3 R25, PT, PT, R16, R25, RZ ;  /* 0x0000001910197210 */ /* 0x000fe20007ffe0ff */
[----:B------:R-:W-:Y:S01]  /*1840*/  IMAD.SHL.U32 R16, R0, 0x10, RZ ;  /* 0x0000001000107824 */ /* 0x000fe200078e00ff */
        /* <DEDUP_REMOVED lines=10> */
[----:B------:R-:W-:-:S02]  /*18f0*/  LEA R31, R27, R24, 0x5 ;  /* 0x000000181b1f7211 */ /* 0x000fc400078e28ff */
[----:B------:R-:W-:Y:S02]  /*1900*/  LOP3.LUT R68, R68, 0xf, RZ, 0xc0, !PT ;  /* 0x0000000f44447812 */ /* 0x000fe400078ec0ff */
        /* <DEDUP_REMOVED lines=61> */
.L_x_30019:
        /* <DEDUP_REMOVED lines=11> */
.L_x_30028:
[----:B0--3--:R-:W-:-:S07]  /*1d90*/  IMAD R65, R64, R65, RZ ;  /* 0x0000004140417224 */ /* 0x009fce00078e02ff */
.L_x_29987:
[----:B------:R-:W-:-:S13]  /*1da0*/  ISETP.GE.AND P3, PT, R71, 0x2, PT ;  /* 0x000000024700780c */ /* 0x000fda0003f66270 */
[----:B------:R-:W-:Y:S05]  /*1db0*/  @!P3 BRA `(.L_x_29989) ;  /* 0x000000000010b947 */ /* 0x000fea0003800000 */
[----:B------:R-:W-:-:S03]  /*1dc0*/  UMOV UR5, 0xffffffff ;  /* 0xffffffff00057882 */ /* 0x000fc60000000000 */
[----:B------:R-:W-:Y:S05]  /*1dd0*/  BRA.DIV UR5, `(.L_x_29990) ;  /* 0x0000001205547947 */ /* 0x000fea000b800000 */
[----:B------:R3:W4:Y:S02]  /*1de0*/  SHFL.IDX PT, R74, R72, R6, 0x1f ;  /* 0x00001f06484a7589 */ /* 0x00072400000e0000 */
.L_x_30031:
[----:B----4-:R-:W-:-:S07]  /*1df0*/  IMAD R65, R31, R74, R65 ;  /* 0x0000004a1f417224 */ /* 0x010fce00078e0241 */
.L_x_29989:
[----:B------:R-:W-:-:S13]  /*1e00*/  ISETP.GE.AND P3, PT, R71, 0x3, PT ;  /* 0x000000034700780c */ /* 0x000fda0003f66270 */
[----:B------:R-:W-:Y:S05]  /*1e10*/  @!P3 BRA `(.L_x_29991) ;  /* 0x000000000010b947 */ /* 0x000fea0003800000 */
[----:B------:R-:W-:-:S03]  /*1e20*/  UMOV UR5, 0xffffffff ;  /* 0xffffffff00057882 */ /* 0x000fc60000000000 */
[----:B------:R-:W-:Y:S05]  /*1e30*/  BRA.DIV UR5, `(.L_x_29992) ;  /* 0x0000001205647947 */ /* 0x000fea000b800000 */
[----:B------:R4:W0:Y:S02]  /*1e40*/  SHFL.IDX PT, R73, R72, R7, 0x1f ;  /* 0x00001f0748497589 */ /* 0x00082400000e0000 */
.L_x_30034:
[----:B0-----:R-:W-:-:S07]  /*1e50*/  IMAD R65, R30, R73, R65 ;  /* 0x000000491e417224 */ /* 0x001fce00078e0241 */
.L_x_29991:
[----:B------:R-:W-:-:S13]  /*1e60*/  ISETP.GE.AND P3, PT, R71, 0x4, PT ;  /* 0x000000044700780c */ /* 0x000fda0003f66270 */
[----:B------:R-:W-:Y:S05]  /*1e70*/  @!P3 BRA `(.L_x_29993) ;  /* 0x000000000010b947 */ /* 0x000fea0003800000 */
[----:B------:R-:W-:-:S03]  /*1e80*/  UMOV UR5, 0xffffffff ;  /* 0xffffffff00057882 */ /* 0x000fc60000000000 */
[----:B------:R-:W-:Y:S05]  /*1e90*/  BRA.DIV UR5, `(.L_x_29994) ;  /* 0x0000001205707947 */ /* 0x000fea000b800000 */
[----:B------:R0:W0:Y:S02]  /*1ea0*/  SHFL.IDX PT, R73, R72, R8, 0x1f ;  /* 0x00001f0848497589 */ /* 0x00002400000e0000 */
.L_x_30037:
[----:B0-----:R-:W-:-:S07]  /*1eb0*/  IMAD R65, R28, R73, R65 ;  /* 0x000000491c417224 */ /* 0x001fce00078e0241 */
.L_x_29993:
[----:B------:R-:W-:-:S13]  /*1ec0*/  ISETP.GE.AND P3, PT, R71, 0x5, PT ;  /* 0x000000054700780c */ /* 0x000fda0003f66270 */
[----:B------:R-:W-:Y:S05]  /*1ed0*/  @!P3 BRA `(.L_x_29995) ;  /* 0x000000000010b947 */ /* 0x000fea0003800000 */
[----:B------:R-:W-:-:S03]  /*1ee0*/  UMOV UR5, 0xffffffff ;  /* 0xffffffff00057882 */ /* 0x000fc60000000000 */
[----:B------:R-:W-:Y:S05]  /*1ef0*/  BRA.DIV UR5, `(.L_x_29996) ;  /* 0x00000012057c7947 */ /* 0x000fea000b800000 */
[----:B------:R0:W0:Y:S02]  /*1f00*/  SHFL.IDX PT, R74, R72, R9, 0x1f ;  /* 0x00001f09484a7589 */ /* 0x00002400000e0000 */
.L_x_30040:
[----:B0-----:R-:W-:-:S07]  /*1f10*/  IMAD R65, R23, R74, R65 ;  /* 0x0000004a17417224 */ /* 0x001fce00078e0241 */
.L_x_29995:
[----:B------:R-:W-:-:S13]  /*1f20*/  ISETP.GE.AND P3, PT, R71, 0x6, PT ;  /* 0x000000064700780c */ /* 0x000fda0003f66270 */
[----:B------:R-:W-:Y:S05]  /*1f30*/  @!P3 BRA `(.L_x_29997) ;  /* 0x000000000010b947 */ /* 0x000fea0003800000 */
[----:B------:R-:W-:-:S03]  /*1f40*/  UMOV UR5, 0xffffffff ;  /* 0xffffffff00057882 */ /* 0x000fc60000000000 */
[----:B------:R-:W-:Y:S05]  /*1f50*/  BRA.DIV UR5, `(.L_x_29998) ;  /* 0x00000012058c7947 */ /* 0x000fea000b800000 */
[----:B------:R0:W0:Y:S02]  /*1f60*/  SHFL.IDX PT, R73, R72, R10, 0x1f ;  /* 0x00001f0a48497589 */ /* 0x00002400000e0000 */
.L_x_30043:
[----:B0-----:R-:W-:-:S07]  /*1f70*/  IMAD R65, R22, R73, R65 ;  /* 0x0000004916417224 */ /* 0x001fce00078e0241 */
.L_x_29997:
[----:B------:R-:W-:-:S13]  /*1f80*/  ISETP.GE.AND P3, PT, R71, 0x7, PT ;  /* 0x000000074700780c */ /* 0x000fda0003f66270 */
[----:B------:R-:W-:Y:S05]  /*1f90*/  @!P3 BRA `(.L_x_29999) ;  /* 0x000000000010b947 */ /* 0x000fea0003800000 */
[----:B------:R-:W-:-:S03]  /*1fa0*/  UMOV UR5, 0xffffffff ;  /* 0xffffffff00057882 */ /* 0x000fc60000000000 */
[----:B------:R-:W-:Y:S05]  /*1fb0*/  BRA.DIV UR5, `(.L_x_30000) ;  /* 0x0000001205987947 */ /* 0x000fea000b800000 */
[----:B------:R0:W0:Y:S02]  /*1fc0*/  SHFL.IDX PT, R74, R72, R11, 0x1f ;  /* 0x00001f0b484a7589 */ /* 0x00002400000e0000 */
.L_x_30046:
[----:B0-----:R-:W-:-:S07]  /*1fd0*/  IMAD R65, R21, R74, R65 ;  /* 0x0000004a15417224 */ /* 0x001fce00078e0241 */
.L_x_29999:
[----:B------:R-:W-:-:S13]  /*1fe0*/  ISETP.GE.AND P3, PT, R71, 0x8, PT ;  /* 0x000000084700780c */ /* 0x000fda0003f66270 */
[----:B------:R-:W-:Y:S05]  /*1ff0*/  @!P3 BRA `(.L_x_30001) ;  /* 0x000000000010b947 */ /* 0x000fea0003800000 */
[----:B------:R-:W-:-:S03]  /*2000*/  UMOV UR5, 0xffffffff ;  /* 0xffffffff00057882 */ /* 0x000fc60000000000 */
[----:B------:R-:W-:Y:S05]  /*2010*/  BRA.DIV UR5, `(.L_x_30002) ;  /* 0x0000001205a87947 */ /* 0x000fea000b800000 */
[----:B------:R0:W0:Y:S02]  /*2020*/  SHFL.IDX PT, R73, R72, R12, 0x1f ;  /* 0x00001f0c48497589 */ /* 0x00002400000e0000 */
.L_x_30049:
[----:B01----:R-:W-:-:S07]  /*2030*/  IMAD R65, R20, R73, R65 ;  /* 0x0000004914417224 */ /* 0x003fce00078e0241 */
.L_x_30001:
[----:B------:R-:W-:-:S13]  /*2040*/  ISETP.GE.AND P3, PT, R71, 0x9, PT ;  /* 0x000000094700780c */ /* 0x000fda0003f66270 */
[----:B------:R-:W-:Y:S05]  /*2050*/  @!P3 BRA `(.L_x_30003) ;  /* 0x000000000010b947 */ /* 0x000fea0003800000 */
[----:B------:R-:W-:-:S03]  /*2060*/  UMOV UR5, 0xffffffff ;  /* 0xffffffff00057882 */ /* 0x000fc60000000000 */
[----:B------:R-:W-:Y:S05]  /*2070*/  BRA.DIV UR5, `(.L_x_30004) ;  /* 0x0000001205b47947 */ /* 0x000fea000b800000 */
[----:B------:R0:W0:Y:S02]  /*2080*/  SHFL.IDX PT, R73, R72, R13, 0x1f ;  /* 0x00001f0d48497589 */ /* 0x00002400000e0000 */
.L_x_30052:
[----:B0-----:R-:W-:-:S07]  /*2090*/  IMAD R65, R24, R73, R65 ;  /* 0x0000004918417224 */ /* 0x001fce00078e0241 */
.L_x_30003:
[----:B------:R-:W-:-:S13]  /*20a0*/  ISETP.GE.AND P3, PT, R71, 0xa, PT ;  /* 0x0000000a4700780c */ /* 0x000fda0003f66270 */
[----:B------:R-:W-:Y:S05]  /*20b0*/  @!P3 BRA `(.L_x_30005) ;  /* 0x000000000010b947 */ /* 0x000fea0003800000 */
[----:B------:R-:W-:-:S03]  /*20c0*/  UMOV UR5, 0xffffffff ;  /* 0xffffffff00057882 */ /* 0x000fc60000000000 */
[----:B------:R-:W-:Y:S05]  /*20d0*/  BRA.DIV UR5, `(.L_x_30006) ;  /* 0x0000001205c07947 */ /* 0x000fea000b800000 */
[----:B------:R0:W0:Y:S02]  /*20e0*/  SHFL.IDX PT, R74, R72, R14, 0x1f ;  /* 0x00001f0e484a7589 */ /* 0x00002400000e0000 */
.L_x_30055:
[----:B0-----:R-:W-:-:S07]  /*20f0*/  IMAD R65, R19, R74, R65 ;  /* 0x0000004a13417224 */ /* 0x001fce00078e0241 */
.L_x_30005:
[----:B------:R-:W-:-:S13]  /*2100*/  ISETP.GE.AND P3, PT, R71, 0xb, PT ;  /* 0x0000000b4700780c */ /* 0x000fda0003f66270 */
[----:B------:R-:W-:Y:S05]  /*2110*/  @!P3 BRA `(.L_x_30007) ;  /* 0x000000000010b947 */ /* 0x000fea0003800000 */
[----:B------:R-:W-:-:S03]  /*2120*/  UMOV UR5, 0xffffffff ;  /* 0xffffffff00057882 */ /* 0x000fc60000000000 */
[----:B------:R-:W-:Y:S05]  /*2130*/  BRA.DIV UR5, `(.L_x_30008) ;  /* 0x0000001205d07947 */ /* 0x000fea000b800000 */
[----:B------:R0:W0:Y:S02]  /*2140*/  SHFL.IDX PT, R74, R72, R15, 0x1f ;  /* 0x00001f0f484a7589 */ /* 0x00002400000e0000 */
.L_x_30058:
[----:B0-----:R-:W-:-:S07]  /*2150*/  IMAD R65, R17, R74, R65 ;  /* 0x0000004a11417224 */ /* 0x001fce00078e0241 */
.L_x_30007:
[----:B------:R-:W-:-:S13]  /*2160*/  ISETP.GE.AND P3, PT, R71, 0xc, PT ;  /* 0x0000000c4700780c */ /* 0x000fda0003f66270 */
[----:B------:R-:W-:Y:S05]  /*2170*/  @!P3 BRA `(.L_x_30009) ;  /* 0x000000000010b947 */ /* 0x000fea0003800000 */
[----:B------:R-:W-:-:S03]  /*2180*/  UMOV UR5, 0xffffffff ;  /* 0xffffffff00057882 */ /* 0x000fc60000000000 */
[----:B------:R-:W-:Y:S05]  /*2190*/  BRA.DIV UR5, `(.L_x_30010) ;  /* 0x0000001205e07947 */ /* 0x000fea000b800000 */
[----:B------:R0:W0:Y:S02]  /*21a0*/  SHFL.IDX PT, R73, R72, R32, 0x1f ;  /* 0x00001f2048497589 */ /* 0x00002400000e0000 */
.L_x_30061:
[----:B0-----:R-:W-:-:S07]  /*21b0*/  IMAD R65, R16, R73, R65 ;  /* 0x0000004910417224 */ /* 0x001fce00078e0241 */
.L_x_30009:
[----:B------:R-:W-:-:S13]  /*21c0*/  ISETP.GE.AND P3, PT, R71, 0xd, PT ;  /* 0x0000000d4700780c */ /* 0x000fda0003f66270 */
[----:B------:R-:W-:Y:S05]  /*21d0*/  @!P3 BRA `(.L_x_30011) ;  /* 0x000000000010b947 */ /* 0x000fea0003800000 */
[----:B------:R-:W-:-:S03]  /*21e0*/  UMOV UR5, 0xffffffff ;  /* 0xffffffff00057882 */ /* 0x000fc60000000000 */
[----:B------:R-:W-:Y:S05]  /*21f0*/  BRA.DIV UR5, `(.L_x_30012) ;  /* 0x0000001205ec7947 */ /* 0x000fea000b800000 */
[----:B------:R0:W0:Y:S02]  /*2200*/  SHFL.IDX PT, R74, R72, R33, 0x1f ;  /* 0x00001f21484a7589 */ /* 0x00002400000e0000 */
.L_x_30064:
[----:B0-----:R-:W-:-:S07]  /*2210*/  IMAD R65, R67, R74, R65 ;  /* 0x0000004a43417224 */ /* 0x001fce00078e0241 */
.L_x_30011:
[----:B------:R-:W-:-:S13]  /*2220*/  ISETP.GE.AND P3, PT, R71, 0xe, PT ;  /* 0x0000000e4700780c */ /* 0x000fda0003f66270 */
[----:B------:R-:W-:Y:S05]  /*2230*/  @!P3 BRA `(.L_x_30013) ;  /* 0x000000000010b947 */ /* 0x000fea0003800000 */
[----:B------:R-:W-:-:S03]  /*2240*/  UMOV UR5, 0xffffffff ;  /* 0xffffffff00057882 */ /* 0x000fc60000000000 */
[----:B------:R-:W-:Y:S05]  /*2250*/  BRA.DIV UR5, `(.L_x_30014) ;  /* 0x0000001205fc7947 */ /* 0x000fea000b800000 */
[----:B------:R0:W0:Y:S02]  /*2260*/  SHFL.IDX PT, R74, R72, R34, 0x1f ;  /* 0x00001f22484a7589 */ /* 0x00002400000e0000 */
.L_x_30067:
[----:B0-----:R-:W-:-:S07]  /*2270*/  IMAD R65, R69, R74, R65 ;  /* 0x0000004a45417224 */ /* 0x001fce00078e0241 */
.L_x_30013:
[----:B------:R-:W-:-:S13]  /*2280*/  ISETP.GE.AND P3, PT, R71, 0xf, PT ;  /* 0x0000000f4700780c */ /* 0x000fda0003f66270 */
[----:B------:R-:W-:Y:S05]  /*2290*/  @!P3 BRA `(.L_x_30015) ;  /* 0x000000000010b947 */ /* 0x000fea0003800000 */
[----:B------:R-:W-:-:S03]  /*22a0*/  UMOV UR5, 0xffffffff ;  /* 0xffffffff00057882 */ /* 0x000fc60000000000 */
[----:B------:R-:W-:Y:S05]  /*22b0*/  BRA.DIV UR5, `(.L_x_30016) ;  /* 0x00000016050c7947 */ /* 0x000fea000b800000 */
[----:B------:R0:W0:Y:S02]  /*22c0*/  SHFL.IDX PT, R73, R72, R35, 0x1f ;  /* 0x00001f2348497589 */ /* 0x00002400000e0000 */
.L_x_30070:
[----:B0-----:R-:W-:-:S07]  /*22d0*/  IMAD R65, R70, R73, R65 ;  /* 0x0000004946417224 */ /* 0x001fce00078e0241 */
.L_x_30015:
[----:B------:R-:W-:-:S13]  /*22e0*/  ISETP.GE.AND P3, PT, R71, 0x10, PT ;  /* 0x000000104700780c */ /* 0x000fda0003f66270 */
[----:B------:R-:W-:Y:S05]  /*22f0*/  @!P3 BRA `(.L_x_30017) ;  /* 0x00000004001cb947 */ /* 0x000fea0003800000 */
[----:B------:R-:W-:-:S03]  /*2300*/  UMOV UR5, 0xffffffff ;  /* 0xffffffff00057882 */ /* 0x000fc60000000000 */
[----:B------:R-:W-:Y:S05]  /*2310*/  BRA.DIV UR5, `(.L_x_30018) ;  /* 0x0000001605187947 */ /* 0x000fea000b800000 */
[----:B--234-:R2:W3:Y:S02]  /*2320*/  SHFL.IDX PT, R72, R72, R36, 0x1f ;  /* 0x00001f2448487589 */ /* 0x01c4e400000e0000 */
.L_x_30073:
[----:B0--3--:R-:W-:Y:S01]  /*2330*/  IMAD R65, R68, R72, R65 ;  /* 0x0000004844417224 */ /* 0x009fe200078e0241 */
[----:B------:R-:W-:Y:S06]  /*2340*/  BRA `(.L_x_30017) ;  /* 0x0000000400087947 */ /* 0x000fec0003800000 */
.L_x_29986:
[----:B------:R-:W2:Y:S01]  /*2350*/  LDC R75, c[0x0][0x3ac] ;  /* 0x0000eb00ff4b7b82 */ /* 0x000ea20000000800 */
[----:B------:R-:W-:Y:S01]  /*2360*/  IMAD.MOV.U32 R65, RZ, RZ, RZ ;  /* 0x000000ffff417224 */ /* 0x000fe200078e00ff */
[C---:B--2---:R-:W-:Y:S02]  /*2370*/  ISETP.GE.AND P3, PT, R75.reuse, 0x1, PT ;  /* 0x000000014b00780c */ /* 0x044fe40003f66270 */
[C---:B------:R-:W-:Y:S02]  /*2380*/  ISETP.GE.AND P4, PT, R75.reuse, 0x2, PT ;  /* 0x000000024b00780c */ /* 0x040fe40003f86270 */
[C---:B------:R-:W-:Y:S02]  /*2390*/  ISETP.GE.AND P5, PT, R75.reuse, 0xf, PT ;  /* 0x0000000f4b00780c */ /* 0x040fe40003fa6270 */
[----:B------:R-:W-:-:S07]  /*23a0*/  ISETP.GE.AND P6, PT, R75, 0x10, PT ;  /* 0x000000104b00780c */ /* 0x000fce0003fc6270 */
[----:B------:R-:W-:Y:S02]  /*23b0*/  @P3 LEA R71, R38, R72, 0x2 ;  /* 0x0000004826473211 */ /* 0x000fe400078e10ff */
[----:B------:R-:W-:-:S04]  /*23c0*/  @P4 IMAD R73, R45, 0x4, R72 ;  /* 0x000000042d494824 */ /* 0x000fc800078e0248 */
        /* <DEDUP_REMOVED lines=15> */
[----:B------:R-:W-:Y:S01]  /*24c0*/  @P4 LEA R74, R49, R72, 0x2 ;  /* 0x00000048314a4211 */ /* 0x000fe200078e10ff */
[----:B------:R-:W0:Y:S05]  /*24d0*/  @P3 LDS R76, [R73] ;  /* 0x00000000494c3984 */ /* 0x000e2a0000000800 */
        /* <DEDUP_REMOVED lines=13> */
[----:B------:R-:W-:-:S06]  /*25b0*/  @P3 LEA R74, R39, R72, 0x2 ;  /* 0x00000048274a3211 */ /* 0x000fcc00078e10ff */
[----:B------:R-:W0:Y:S01]  /*25c0*/  @P3 LDS R74, [R74] ;  /* 0x000000004a4a3984 */ /* 0x000e220000000800 */
[----:B------:R-:W-:-:S05]  /*25d0*/  @P4 IMAD R71, R52, 0x4, R72 ;  /* 0x0000000434474824 */ /* 0x000fca00078e0248 */
[----:B------:R-:W1:Y:S01]  /*25e0*/  @P4 LDS R76, [R71] ;  /* 0x00000000474c4984 */ /* 0x000e620000000800 */
[----:B0-----:R-:W-:Y:S01]  /*25f0*/  @P3 IMAD R65, R24, R74, R65 ;  /* 0x0000004a18413224 */ /* 0x001fe200078e0241 */
[----:B------:R-:W-:-:S03]  /*2600*/  ISETP.GE.AND P3, PT, R75, 0xb, PT ;  /* 0x0000000b4b00780c */ /* 0x000fc60003f66270 */
[----:B-1----:R-:W-:Y:S01]  /*2610*/  @P4 IMAD R65, R19, R76, R65 ;  /* 0x0000004c13414224 */ /* 0x002fe200078e0241 */
        /* <DEDUP_REMOVED lines=8> */
[----:B------:R-:W-:Y:S02]  /*26a0*/  ISETP.GE.AND P4, PT, R75, 0xe, PT ;  /* 0x0000000e4b00780c */ /* 0x000fe40003f86270 */
[----:B------:R-:W-:-:S07]  /*26b0*/  @P5 LEA R74, R57, R72, 0x2 ;  /* 0x00000048394a5211 */ /* 0x000fce00078e10ff */
[--C-:B------:R-:W-:Y:S01]  /*26c0*/  @P3 IMAD R71, R55, 0x4, R72.reuse ;  /* 0x0000000437473824 */ /* 0x100fe200078e0248 */
[----:B------:R-:W-:Y:S04]  /*26d0*/  @P5 LDS R74, [R74] ;  /* 0x000000004a4a5984 */ /* 0x000fe80000000800 */
[----:B------:R-:W0:Y:S01]  /*26e0*/  @P3 LDS R76, [R71] ;  /* 0x00000000474c3984 */ /* 0x000e220000000800 */
[--C-:B------:R-:W-:Y:S02]  /*26f0*/  @P4 IMAD R73, R56, 0x4, R72.reuse ;  /* 0x0000000438494824 */ /* 0x100fe400078e0248 */
[----:B------:R-:W-:-:S06]  /*2700*/  @P6 IMAD R72, R58, 0x4, R72 ;  /* 0x000000043a486824 */ /* 0x000fcc00078e0248 */
[----:B------:R-:W-:Y:S01]  /*2710*/  @P6 LDS R72, [R72] ;  /* 0x0000000048486984 */ /* 0x000fe20000000800 */
[----:B0-----:R-:W-:-:S03]  /*2720*/  @P3 IMAD R65, R67, R76, R65 ;  /* 0x0000004c43413224 */ /* 0x001fc600078e0241 */
[----:B------:R-:W0:Y:S02]  /*2730*/  @P4 LDS R76, [R73] ;  /* 0x00000000494c4984 */ /* 0x000e240000000800 */
[----:B0-----:R-:W-:-:S04]  /*2740*/  @P4 IMAD R65, R69, R76, R65 ;  /* 0x0000004c45414224 */ /* 0x001fc800078e0241 */
[----:B------:R-:W-:-:S04]  /*2750*/  @P5 IMAD R65, R70, R74, R65 ;  /* 0x0000004a46415224 */ /* 0x000fc800078e0241 */
[----:B------:R-:W-:-:S07]  /*2760*/  @P6 IMAD R65, R68, R72, R65 ;  /* 0x0000004844416224 */ /* 0x000fce00078e0241 */
.L_x_30017:
        /* <DEDUP_REMOVED lines=16> */
.L_x_29985:
[----:B------:R-:W-:Y:S05]  /*2870*/  @!P0 BRA `(.L_x_30020) ;  /* 0xffffffec00c08947 */ /* 0x000fea000383ffff */
[----:B------:R-:W-:Y:S05]  /*2880*/  BSYNC.RECONVERGENT B0 ;  /* 0x0000000000007941 */ /* 0x000fea0003800200 */
.L_x_29984:
[----:B------:R-:W-:-:S04]  /*2890*/  IADD3 R18, PT, PT, R18, 0x10, RZ ;  /* 0x0000001012127810 */ /* 0x000fc80007ffe0ff */
[----:B------:R-:W-:-:S13]  /*28a0*/  ISETP.GE.U32.AND P0, PT, R18, 0x40, PT ;  /* 0x000000401200780c */ /* 0x000fda0003f06070 */
[----:B------:R-:W-:Y:S05]  /*28b0*/  @!P0 BRA `(.L_x_30021) ;  /* 0xffffffec00648947 */ /* 0x000fea000383ffff */
[----:B------:R-:W-:Y:S01]  /*28c0*/  PLOP3.LUT P0, PT, PT, PT, PT, 0x8, 0x80 ;  /* 0x000000000080781c */ /* 0x000fe20003f0e170 */
[----:B------:R-:W-:Y:S01]  /*28d0*/  IMAD.MOV.U32 R62, RZ, RZ, 0x20 ;  /* 0x00000020ff3e7424 */ /* 0x000fe200078e00ff */
[----:B------:R-:W-:Y:S11]  /*28e0*/  @P1 BRA `(.L_x_30022) ;  /* 0xffffffe400b41947 */ /* 0x000ff6000383ffff */
[----:B------:R-:W-:Y:S01]  /*28f0*/  IMAD.SHL.U32 R39, R3, 0x4, RZ ;  /* 0x0000000403277824 */ /* 0x000fe200078e00ff */
[----:B------:R-:W-:Y:S05]  /*2900*/  WARPSYNC.ALL ;  /* 0x0000000000007948 */ /* 0x000fea0003800000 */
[----:B------:R-:W2:Y:S01]  /*2910*/  I2F.U32.RP R8, R39 ;  /* 0x0000002700087306 */ /* 0x000ea20000209000 */
[----:B0-----:R-:W-:Y:S01]  /*2920*/  IMAD.SHL.U32 R24, R0, 0x4, RZ ;  /* 0x0000000400187824 */ /* 0x001fe200078e00ff */
[----:B------:R-:W-:Y:S01]  /*2930*/  BAR.SYNC.DEFER_BLOCKING 0x0 ;  /* 0x0000000000007b1d */ /* 0x000fe20000010000 */
[----:B------:R-:W-:-:S03]  /*2940*/  ISETP.NE.U32.AND P2, PT, R39, RZ, PT ;  /* 0x000000ff2700720c */ /* 0x000fc60003f45070 */
[----:B------:R-:W-:Y:S02]  /*2950*/  IADD3 R6, PT, PT, R24, R39, RZ ;  /* 0x0000002718067210 */ /* 0x000fe40007ffe0ff */
[----:B------:R-:W-:Y:S02]  /*2960*/  BSSY.RECONVERGENT B0, `(.L_x_30023) ;  /* 0x000002e000007945 */ /* 0x000fe40003800200 */
[C---:B------:R-:W-:Y:S02]  /*2970*/  ISETP.GE.U32.AND P0, PT, R6.reuse, 0x200, PT ;  /* 0x000002000600780c */ /* 0x040fe40003f06070 */
[----:B------:R-:W-:Y:S02]  /*2980*/  VIMNMX.U32 R2, PT, PT, R6, 0x200, !PT ;  /* 0x0000020006027848 */ /* 0x000fe40007fe0000 */
[----:B------:R-:W-:Y:S01]  /*2990*/  SEL R7, RZ, 0x1, P0 ;  /* 0x00000001ff077807 */ /* 0x000fe20000000000 */
[----:B--2---:R-:W0:Y:S03]  /*29a0*/  MUFU.RCP R8, R8 ;  /* 0x0000000800087308 */ /* 0x004e260000001000 */
[----:B------:R-:W-:-:S02]  /*29b0*/  IADD3 R2, PT, PT, R2, -R6, -R7 ;  /* 0x8000000602027210 */ /* 0x000fc40007ffe807 */
[----:B0-----:R-:W-:-:S04]  /*29c0*/  IADD3 R4, PT, PT, R8, 0xffffffe, RZ ;  /* 0x0ffffffe08047810 */ /* 0x001fc80007ffe0ff */
        /* <DEDUP_REMOVED lines=19> */
[----:B------:R-:W0:Y:S01]  /*2b00*/  S2UR UR7, SR_CgaCtaId ;  /* 0x00000000000779c3 */ /* 0x000e220000008800 */
[----:B------:R-:W-:Y:S01]  /*2b10*/  UMOV UR5, 0x400 ;  /* 0x0000040000057882 */ /* 0x000fe20000000000 */
[----:B------:R-:W-:Y:S01]  /*2b20*/  VIADD R2, R7, 0x1 ;  /* 0x0000000107027836 */ /* 0x000fe20000000000 */
[----:B------:R-:W-:Y:S01]  /*2b30*/  UIADD3 UR5, UPT, UPT, UR5, 0xc80, URZ ;  /* 0x00000c8005057890 */ /* 0x000fe2000fffe0ff */
[----:B------:R-:W-:-:S03]  /*2b40*/  VIADD R7, R24, UR4 ;  /* 0x0000000418077c36 */ /* 0x000fc60008000000 */
[----:B------:R-:W-:Y:S01]  /*2b50*/  LOP3.LUT R2, R2, 0x3, RZ, 0xc0, !PT ;  /* 0x0000000302027812 */ /* 0x000fe200078ec0ff */
[----:B------:R-:W2:Y:S03]  /*2b60*/  LDC.64 R4, c[0x0][0x3a0] ;  /* 0x0000e800ff047b82 */ /* 0x000ea60000000a00 */
[----:B------:R-:W-:Y:S01]  /*2b70*/  IADD3 R2, PT, PT, -R2, RZ, RZ ;  /* 0x000000ff02027210 */ /* 0x000fe20007ffe1ff */
[----:B0-----:R-:W-:-:S06]  /*2b80*/  ULEA UR5, UR7, UR5, 0x18 ;  /* 0x0000000507057291 */ /* 0x001fcc000f8ec0ff */
[----:B------:R-:W-:Y:S01]  /*2b90*/  LEA R0, R0, UR5, 0x4 ;  /* 0x0000000500007c11 */ /* 0x000fe2000f8e20ff */
[----:B--2---:R-:W-:-:S07]  /*2ba0*/  IMAD.WIDE.U32 R4, R7, 0x4, R4 ;  /* 0x0000000407047825 */ /* 0x004fce00078e0004 */
.L_x_30025:
[----:B------:R0:W2:Y:S01]  /*2bb0*/  LDS.128 R8, [R0] ;  /* 0x0000000000087984 */ /* 0x0000a20000000c00 */
[----:B------:R-:W0:Y:S01]  /*2bc0*/  LDC R7, c[0x0][0x360] ;  /* 0x0000d800ff077b82 */ /* 0x000e220000000800 */
[----:B------:R-:W-:Y:S01]  /*2bd0*/  VIADD R2, R2, 0x1 ;  /* 0x0000000102027836 */ /* 0x000fe20000000000 */
[----:B------:R-:W-:-:S04]  /*2be0*/  IADD3 R24, PT, PT, R24, R39, RZ ;  /* 0x0000002718187210 */ /* 0x000fc80007ffe0ff */
[----:B------:R-:W-:Y:S01]  /*2bf0*/  ISETP.NE.AND P0, PT, R2, RZ, PT ;  /* 0x000000ff0200720c */ /* 0x000fe20003f05270 */
[----:B0-----:R-:W-:Y:S01]  /*2c00*/  IMAD R0, R7, 0x10, R0 ;  /* 0x0000001007007824 */ /* 0x001fe200078e0200 */
[----:B--2---:R0:W-:Y:S02]  /*2c10*/  STG.E.128 desc[UR8][R4.64], R8 ;  /* 0x0000000804007986 */ /* 0x0041e4000c101d08 */
[----:B0-----:R-:W-:-:S09]  /*2c20*/  IMAD.WIDE.U32 R4, R3, 0x10, R4 ;  /* 0x0000001003047825 */ /* 0x001fd200078e0004 */
[----:B------:R-:W-:Y:S05]  /*2c30*/  @P0 BRA `(.L_x_30025) ;  /* 0xfffffffc00dc0947 */ /* 0x000fea000383ffff */
.L_x_30024:
[----:B------:R-:W-:Y:S05]  /*2c40*/  BSYNC.RECONVERGENT B0 ;  /* 0x0000000000007941 */ /* 0x000fea0003800200 */
.L_x_30023:
[----:B------:R-:W-:Y:S05]  /*2c50*/  @!P1 EXIT ;  /* 0x000000000000994d */ /* 0x000fea0003800000 */
[----:B------:R-:W0:Y:S01]  /*2c60*/  S2UR UR6, SR_CgaCtaId ;  /* 0x00000000000679c3 */ /* 0x000e220000008800 */
[----:B------:R-:W-:Y:S01]  /*2c70*/  UMOV UR5, 0x400 ;  /* 0x0000040000057882 */ /* 0x000fe20000000000 */
[----:B------:R-:W-:Y:S01]  /*2c80*/  VIADD R25, R24, UR4 ;  /* 0x0000000418197c36 */ /* 0x000fe20008000000 */
[----:B------:R-:W-:-:S04]  /*2c90*/  UIADD3 UR5, UPT, UPT, UR5, 0xc80, URZ ;  /* 0x00000c8005057890 */ /* 0x000fc8000fffe0ff */
[----:B------:R-:W-:Y:S01]  /*2ca0*/  IADD3 R31, PT, PT, R25, R39, RZ ;  /* 0x00000027191f7210 */ /* 0x000fe20007ffe0ff */
[----:B------:R-:W2:Y:S08]  /*2cb0*/  LDC R37, c[0x0][0x360] ;  /* 0x0000d800ff257b82 */ /* 0x000eb00000000800 */
[----:B------:R-:W3:Y:S01]  /*2cc0*/  LDC.64 R22, c[0x0][0x3a0] ;  /* 0x0000e800ff167b82 */ /* 0x000ee20000000a00 */
[----:B0-----:R-:W-:-:S06]  /*2cd0*/  ULEA UR5, UR6, UR5, 0x18 ;  /* 0x0000000506057291 */ /* 0x001fcc000f8ec0ff */
[----:B------:R-:W-:Y:S01]  /*2ce0*/  LEA R0, R24, UR5, 0x2 ;  /* 0x0000000518007c11 */ /* 0x000fe2000f8e10ff */
[C-C-:B--2---:R-:W-:Y:S02]  /*2cf0*/  IMAD R27, R37.reuse, 0xc, R25.reuse ;  /* 0x0000000c251b7824 */ /* 0x144fe400078e0219 */
[----:B------:R-:W-:-:S07]  /*2d00*/  IMAD R29, R37, 0x8, R25 ;  /* 0x00000008251d7824 */ /* 0x000fce00078e0219 */
.L_x_30026:
[----:B------:R-:W0:Y:S01]  /*2d10*/  LDC R28, c[0x0][0x360] ;  /* 0x0000d800ff1c7b82 */ /* 0x000e220000000800 */
[C-C-:B--2---:R-:W-:Y:S01]  /*2d20*/  IMAD R12, R37.reuse, 0x20, R0.reuse ;  /* 0x00000020250c7824 */ /* 0x144fe200078e0200 */
[----:B------:R2:W4:Y:S01]  /*2d30*/  LDS.128 R4, [R0] ;  /* 0x0000000000047984 */ /* 0x0005220000000c00 */
[----:B------:R-:W-:Y:S01]  /*2d40*/  IMAD R26, R37, 0x30, R0 ;  /* 0x00000030251a7824 */ /* 0x000fe200078e0200 */
[----:B------:R-:W-:Y:S01]  /*2d50*/  IADD3 R24, PT, PT, R39, R24, R39 ;  /* 0x0000001827187210 */ /* 0x000fe20007ffe027 */
[----:B-1-3--:R-:W-:Y:S02]  /*2d60*/  IMAD.WIDE R20, R25, 0x4, R22 ;  /* 0x0000000419147825 */ /* 0x00afe400078e0216 */
[----:B------:R-:W-:Y:S01]  /*2d70*/  LDS.128 R12, [R12] ;  /* 0x000000000c0c7984 */ /* 0x000fe20000000c00 */
[----:B------:R-:W-:Y:S01]  /*2d80*/  IADD3 R24, PT, PT, R39, R24, R39 ;  /* 0x0000001827187210 */ /* 0x000fe20007ffe027 */
[--C-:B------:R-:W-:Y:S02]  /*2d90*/  IMAD.WIDE R18, R31, 0x4, R22.reuse ;  /* 0x000000041f127825 */ /* 0x100fe400078e0216 */
[----:B------:R-:W-:Y:S01]  /*2da0*/  LDS.128 R32, [R26] ;  /* 0x000000001a207984 */ /* 0x000fe20000000c00 */
[----:B------:R-:W-:Y:S01]  /*2db0*/  ISETP.GE.U32.AND P0, PT, R24, 0x200, PT ;  /* 0x000002001800780c */ /* 0x000fe20003f06070 */
[----:B------:R-:W-:-:S04]  /*2dc0*/  IMAD.WIDE R16, R29, 0x4, R22 ;  /* 0x000000041d107825 */ /* 0x000fc800078e0216 */
[----:B------:R-:W-:-:S04]  /*2dd0*/  IMAD.WIDE R2, R27, 0x4, R22 ;  /* 0x000000041b027825 */ /* 0x000fc800078e0216 */
[C-C-:B0-----:R-:W-:Y:S01]  /*2de0*/  IMAD R8, R28.reuse, 0x10, R0.reuse ;  /* 0x000000101c087824 */ /* 0x141fe200078e0200 */
[C---:B------:R-:W-:Y:S01]  /*2df0*/  LEA R27, R28.reuse, R27, 0x4 ;  /* 0x0000001b1c1b7211 */ /* 0x040fe200078e20ff */
[C---:B------:R-:W-:Y:S01]  /*2e00*/  IMAD R29, R28.reuse, 0x10, R29 ;  /* 0x000000101c1d7824 */ /* 0x040fe200078e021d */
[C---:B------:R-:W-:Y:S01]  /*2e10*/  LEA R25, R28.reuse, R25, 0x4 ;  /* 0x000000191c197211 */ /* 0x040fe200078e20ff */
[----:B------:R-:W-:Y:S02]  /*2e20*/  IMAD R31, R28, 0x10, R31 ;  /* 0x000000101c1f7824 */ /* 0x000fe400078e021f */
[----:B------:R-:W0:Y:S01]  /*2e30*/  LDS.128 R8, [R8] ;  /* 0x0000000008087984 */ /* 0x000e220000000c00 */
[----:B--2---:R-:W-:-:S03]  /*2e40*/  IMAD R0, R37, 0x40, R0 ;  /* 0x0000004025007824 */ /* 0x004fc600078e0200 */
[----:B----4-:R2:W-:Y:S04]  /*2e50*/  STG.E.128 desc[UR8][R20.64], R4 ;  /* 0x0000000414007986 */ /* 0x0105e8000c101d08 */
[----:B0-----:R2:W-:Y:S04]  /*2e60*/  STG.E.128 desc[UR8][R18.64], R8 ;  /* 0x0000000812007986 */ /* 0x0015e8000c101d08 */
[----:B------:R2:W-:Y:S04]  /*2e70*/  STG.E.128 desc[UR8][R16.64], R12 ;  /* 0x0000000c10007986 */ /* 0x0005e8000c101d08 */
[----:B------:R2:W-:Y:S01]  /*2e80*/  STG.E.128 desc[UR8][R2.64], R32 ;  /* 0x0000002002007986 */ /* 0x0005e2000c101d08 */
[----:B------:R-:W-:Y:S05]  /*2e90*/  @!P0 BRA `(.L_x_30026) ;  /* 0xfffffffc009c8947 */ /* 0x000fea000383ffff */
[----:B------:R-:W-:Y:S05]  /*2ea0*/  EXIT ;  /* 0x000000000000794d */ /* 0x000fea0003800000 */
.L_x_29988:
[----:B------:R-:W-:Y:S02]  /*2eb0*/  HFMA2 R75, -RZ, RZ, 0, 1.847743988037109375e-06 ;  /* 0x0000001fff4b7431 */ /* 0x000fe400000001ff */
[----:B------:R-:W-:Y:S02]  /*2ec0*/  IMAD.MOV.U32 R73, RZ, RZ, -0x1 ;  /* 0xffffffffff497424 */ /* 0x000fe400078e00ff */
[----:B------:R-:W-:-:S07]  /*2ed0*/  IMAD.MOV.U32 R74, RZ, RZ, R37 ;  /* 0x000000ffff4a7224 */ /* 0x000fce00078e0025 */
[----:B01----:R-:W-:Y:S05]  /*2ee0*/  WARPSYNC.COLLECTIVE R73, `(.L_x_30027) ;  /* 0x0000000049087348 */ /* 0x003fea0003c00000 */
[----:B------:R2:W3:Y:S02]  /*2ef0*/  SHFL.IDX P3, R73, R72, R74, R75 ;  /* 0x0000004a48497389 */ /* 0x0004e4000006004b */
[----:B0123--:R-:W-:Y:S05]  /*2f00*/  ENDCOLLECTIVE ;  /* 0x000000000000791b */ /* 0x00ffea0003800000 */
.L_x_30027:
[----:B------:R-:W-:Y:S01]  /*2f10*/  IMAD.MOV.U32 R65, RZ, RZ, R73 ;  /* 0x000000ffff417224 */ /* 0x000fe200078e0049 */
[----:B------:R-:W-:Y:S06]  /*2f20*/  BRA `(.L_x_30028) ;  /* 0xffffffec00987947 */ /* 0x000fec000383ffff */
.L_x_29990:
[----:B------:R-:W-:Y:S01]  /*2f30*/  BSSY B1, `(.L_x_30029) ;  /* 0x0000007000017945 */ /* 0x000fe20003800000 */
[----:B------:R-:W-:Y:S01]  /*2f40*/  MOV R74, R6 ;  /* 0x00000006004a7202 */ /* 0x000fe20000000f00 */
[----:B------:R-:W-:Y:S02]  /*2f50*/  IMAD.MOV.U32 R75, RZ, RZ, 0x1f ;  /* 0x0000001fff4b7424 */ /* 0x000fe400078e00ff */
[----:B------:R-:W-:-:S07]  /*2f60*/  IMAD.MOV.U32 R73, RZ, RZ, -0x1 ;  /* 0xffffffffff497424 */ /* 0x000fce00078e00ff */
[----:B012---:R-:W-:Y:S05]  /*2f70*/  WARPSYNC.COLLECTIVE R73, `(.L_x_30030) ;  /* 0x0000000049087348 */ /* 0x007fea0003c00000 */
[----:B------:R3:W4:Y:S02]  /*2f80*/  SHFL.IDX P3, R73, R72, R74, R75 ;  /* 0x0000004a48497389 */ /* 0x000724000006004b */
[----:B01234-:R-:W-:Y:S05]  /*2f90*/  ENDCOLLECTIVE ;  /* 0x000000000000791b */ /* 0x01ffea0003800000 */
.L_x_30030:
[----:B------:R-:W-:Y:S05]  /*2fa0*/  BSYNC B1 ;  /* 0x0000000000017941 */ /* 0x000fea0003800000 */
.L_x_30029:
[----:B------:R-:W-:Y:S01]  /*2fb0*/  MOV R74, R73 ;  /* 0x00000049004a7202 */ /* 0x000fe20000000f00 */
[----:B------:R-:W-:Y:S06]  /*2fc0*/  BRA `(.L_x_30031) ;  /* 0xffffffec00887947 */ /* 0x000fec000383ffff */
.L_x_29992:
[----:B------:R-:W-:Y:S01]  /*2fd0*/  BSSY B1, `(.L_x_30032) ;  /* 0x0000007000017945 */ /* 0x000fe20003800000 */
[----:B------:R-:W-:Y:S01]  /*2fe0*/  IMAD.MOV.U32 R74, RZ, RZ, R7 ;  /* 0x000000ffff4a7224 */ /* 0x000fe200078e0007 */
[----:B------:R-:W-:Y:S01]  /*2ff0*/  MOV R73, 0xffffffff ;  /* 0xffffffff00497802 */ /* 0x000fe20000000f00 */
[----:B------:R-:W-:-:S07]  /*3000*/  IMAD.MOV.U32 R75, RZ, RZ, 0x1f ;  /* 0x0000001fff4b7424 */ /* 0x000fce00078e00ff */
[----:B0123--:R-:W-:Y:S05]  /*3010*/  WARPSYNC.COLLECTIVE R73, `(.L_x_30033) ;  /* 0x0000000049087348 */ /* 0x00ffea0003c00000 */
[----:B------:R4:W0:Y:S02]  /*3020*/  SHFL.IDX P3, R73, R72, R74, R75 ;  /* 0x0000004a48497389 */ /* 0x000824000006004b */
[----:B01234-:R-:W-:Y:S05]  /*3030*/  ENDCOLLECTIVE ;  /* 0x000000000000791b */ /* 0x01ffea0003800000 */
.L_x_30033:
[----:B------:R-:W-:Y:S05]  /*3040*/  BSYNC B1 ;  /* 0x0000000000017941 */ /* 0x000fea0003800000 */
.L_x_30032:
[----:B------:R-:W-:Y:S05]  /*3050*/  BRA `(.L_x_30034) ;  /* 0xffffffec007c7947 */ /* 0x000fea000383ffff */
.L_x_29994:
[----:B------:R-:W-:Y:S01]  /*3060*/  BSSY B1, `(.L_x_30035) ;  /* 0x0000007000017945 */ /* 0x000fe20003800000 */
[----:B------:R-:W-:Y:S01]  /*3070*/  IMAD.MOV.U32 R74, RZ, RZ, R8 ;  /* 0x000000ffff4a7224 */ /* 0x000fe200078e0008 */
[----:B------:R-:W-:Y:S01]  /*3080*/  MOV R73, 0xffffffff ;  /* 0xffffffff00497802 */ /* 0x000fe20000000f00 */
[----:B------:R-:W-:-:S07]  /*3090*/  IMAD.MOV.U32 R75, RZ, RZ, 0x1f ;  /* 0x0000001fff4b7424 */ /* 0x000fce00078e00ff */
[----:B01234-:R-:W-:Y:S05]  /*30a0*/  WARPSYNC.COLLECTIVE R73, `(.L_x_30036) ;  /* 0x0000000049087348 */ /* 0x01ffea0003c00000 */
[----:B------:R0:W0:Y:S02]  /*30b0*/  SHFL.IDX P3, R73, R72, R74, R75 ;  /* 0x0000004a48497389 */ /* 0x000024000006004b */
[----:B01234-:R-:W-:Y:S05]  /*30c0*/  ENDCOLLECTIVE ;  /* 0x000000000000791b */ /* 0x01ffea0003800000 */
.L_x_30036:
[----:B------:R-:W-:Y:S05]  /*30d0*/  BSYNC B1 ;  /* 0x0000000000017941 */ /* 0x000fea0003800000 */
.L_x_30035:
[----:B------:R-:W-:Y:S05]  /*30e0*/  BRA `(.L_x_30037) ;  /* 0xffffffec00707947 */ /* 0x000fea000383ffff */
.L_x_29996:
[----:B------:R-:W-:Y:S01]  /*30f0*/  BSSY B1, `(.L_x_30038) ;  /* 0x0000007000017945 */ /* 0x000fe20003800000 */
[----:B------:R-:W-:Y:S01]  /*3100*/  IMAD.MOV.U32 R74, RZ, RZ, R9 ;  /* 0x000000ffff4a7224 */ /* 0x000fe200078e0009 */
[----:B------:R-:W-:Y:S01]  /*3110*/  MOV R73, 0xffffffff ;  /* 0xffffffff00497802 */ /* 0x000fe20000000f00 */
[----:B------:R-:W-:-:S07]  /*3120*/  IMAD.MOV.U32 R75, RZ, RZ, 0x1f ;  /* 0x0000001fff4b7424 */ /* 0x000fce00078e00ff */
[----:B01234-:R-:W-:Y:S05]  /*3130*/  WARPSYNC.COLLECTIVE R73, `(.L_x_30039) ;  /* 0x0000000049087348 */ /* 0x01ffea0003c00000 */
[----:B------:R0:W0:Y:S02]  /*3140*/  SHFL.IDX P3, R73, R72, R74, R75 ;  /* 0x0000004a48497389 */ /* 0x000024000006004b */
[----:B01234-:R-:W-:Y:S05]  /*3150*/  ENDCOLLECTIVE ;  /* 0x000000000000791b */ /* 0x01ffea0003800000 */
.L_x_30039:
[----:B------:R-:W-:Y:S05]  /*3160*/  BSYNC B1 ;  /* 0x0000000000017941 */ /* 0x000fea0003800000 */
.L_x_30038:
[----:B------:R-:W-:Y:S01]  /*3170*/  IMAD.MOV.U32 R74, RZ, RZ, R73 ;  /* 0x000000ffff4a7224 */ /* 0x000fe200078e0049 */
[----:B------:R-:W-:Y:S06]  /*3180*/  BRA `(.L_x_30040) ;  /* 0xffffffec00607947 */ /* 0x000fec000383ffff */
.L_x_29998:
[----:B------:R-:W-:Y:S01]  /*3190*/  HFMA2 R75, -RZ, RZ, 0, 1.847743988037109375e-06 ;  /* 0x0000001fff4b7431 */ /* 0x000fe200000001ff */
[----:B------:R-:W-:Y:S01]  /*31a0*/  BSSY B1, `(.L_x_30041) ;  /* 0x0000006000017945 */ /* 0x000fe20003800000 */
[----:B------:R-:W-:Y:S02]  /*31b0*/  IMAD.MOV.U32 R74, RZ, RZ, R10 ;  /* 0x000000ffff4a7224 */ /* 0x000fe400078e000a */
[----:B------:R-:W-:-:S07]  /*31c0*/  IMAD.MOV.U32 R73, RZ, RZ, -0x1 ;  /* 0xffffffffff497424 */ /* 0x000fce00078e00ff */
[----:B01234-:R-:W-:Y:S05]  /*31d0*/  WARPSYNC.COLLECTIVE R73, `(.L_x_30042) ;  /* 0x0000000049087348 */ /* 0x01ffea0003c00000 */
[----:B------:R0:W0:Y:S02]  /*31e0*/  SHFL.IDX P3, R73, R72, R74, R75 ;  /* 0x0000004a48497389 */ /* 0x000024000006004b */
[----:B01234-:R-:W-:Y:S05]  /*31f0*/  ENDCOLLECTIVE ;  /* 0x000000000000791b */ /* 0x01ffea0003800000 */
.L_x_30042:
[----:B------:R-:W-:Y:S05]  /*3200*/  BSYNC B1 ;  /* 0x0000000000017941 */ /* 0x000fea0003800000 */
.L_x_30041:
[----:B------:R-:W-:Y:S05]  /*3210*/  BRA `(.L_x_30043) ;  /* 0xffffffec00547947 */ /* 0x000fea000383ffff */
.L_x_30000:
[----:B------:R-:W-:Y:S01]  /*3220*/  BSSY B1, `(.L_x_30044) ;  /* 0x0000007000017945 */ /* 0x000fe20003800000 */
[----:B------:R-:W-:Y:S01]  /*3230*/  IMAD.MOV.U32 R74, RZ, RZ, R11 ;  /* 0x000000ffff4a7224 */ /* 0x000fe200078e000b */
[----:B------:R-:W-:Y:S01]  /*3240*/  MOV R75, 0x1f ;  /* 0x0000001f004b7802 */ /* 0x000fe20000000f00 */
[----:B------:R-:W-:-:S07]  /*3250*/  IMAD.MOV.U32 R73, RZ, RZ, -0x1 ;  /* 0xffffffffff497424 */ /* 0x000fce00078e00ff */
[----:B01234-:R-:W-:Y:S05]  /*3260*/  WARPSYNC.COLLECTIVE R73, `(.L_x_30045) ;  /* 0x0000000049087348 */ /* 0x01ffea0003c00000 */
[----:B------:R0:W0:Y:S02]  /*3270*/  SHFL.IDX P3, R73, R72, R74, R75 ;  /* 0x0000004a48497389 */ /* 0x000024000006004b */
[----:B01234-:R-:W-:Y:S05]  /*3280*/  ENDCOLLECTIVE ;  /* 0x000000000000791b */ /* 0x01ffea0003800000 */
.L_x_30045:
[----:B------:R-:W-:Y:S05]  /*3290*/  BSYNC B1 ;  /* 0x0000000000017941 */ /* 0x000fea0003800000 */
.L_x_30044:
[----:B------:R-:W-:Y:S01]  /*32a0*/  IMAD.MOV.U32 R74, RZ, RZ, R73 ;  /* 0x000000ffff4a7224 */ /* 0x000fe200078e0049 */
[----:B------:R-:W-:Y:S06]  /*32b0*/  BRA `(.L_x_30046) ;  /* 0xffffffec00447947 */ /* 0x000fec000383ffff */
.L_x_30002:
[----:B------:R-:W-:Y:S01]  /*32c0*/  BSSY B1, `(.L_x_30047) ;  /* 0x0000007000017945 */ /* 0x000fe20003800000 */
[----:B------:R-:W-:Y:S01]  /*32d0*/  MOV R74, R12 ;  /* 0x0000000c004a7202 */ /* 0x000fe20000000f00 */
[----:B------:R-:W-:Y:S02]  /*32e0*/  IMAD.MOV.U32 R75, RZ, RZ, 0x1f ;  /* 0x0000001fff4b7424 */ /* 0x000fe400078e00ff */
[----:B------:R-:W-:-:S07]  /*32f0*/  IMAD.MOV.U32 R73, RZ, RZ, -0x1 ;  /* 0xffffffffff497424 */ /* 0x000fce00078e00ff */
[----:B01234-:R-:W-:Y:S05]  /*3300*/  WARPSYNC.COLLECTIVE R73, `(.L_x_30048) ;  /* 0x0000000049087348 */ /* 0x01ffea0003c00000 */
[----:B------:R0:W0:Y:S02]  /*3310*/  SHFL.IDX P3, R73, R72, R74, R75 ;  /* 0x0000004a48497389 */ /* 0x000024000006004b */
[----:B01234-:R-:W-:Y:S05]  /*3320*/  ENDCOLLECTIVE ;  /* 0x000000000000791b */ /* 0x01ffea0003800000 */
.L_x_30048:
[----:B------:R-:W-:Y:S05]  /*3330*/  BSYNC B1 ;  /* 0x0000000000017941 */ /* 0x000fea0003800000 */
.L_x_30047:
[----:B------:R-:W-:Y:S05]  /*3340*/  BRA `(.L_x_30049) ;  /* 0xffffffec00387947 */ /* 0x000fea000383ffff */
.L_x_30004:
[----:B------:R-:W-:Y:S01]  /*3350*/  BSSY B1, `(.L_x_30050) ;  /* 0x0000007000017945 */ /* 0x000fe20003800000 */
[----:B------:R-:W-:Y:S01]  /*3360*/  MOV R74, R13 ;  /* 0x0000000d004a7202 */ /* 0x000fe20000000f00 */
[----:B------:R-:W-:Y:S02]  /*3370*/  IMAD.MOV.U32 R75, RZ, RZ, 0x1f ;  /* 0x0000001fff4b7424 */ /* 0x000fe400078e00ff */
[----:B------:R-:W-:-:S07]  /*3380*/  IMAD.MOV.U32 R73, RZ, RZ, -0x1 ;  /* 0xffffffffff497424 */ /* 0x000fce00078e00ff */
[----:B01234-:R-:W-:Y:S05]  /*3390*/  WARPSYNC.COLLECTIVE R73, `(.L_x_30051) ;  /* 0x0000000049087348 */ /* 0x01ffea0003c00000 */
[----:B------:R0:W0:Y:S02]  /*33a0*/  SHFL.IDX P3, R73, R72, R74, R75 ;  /* 0x0000004a48497389 */ /* 0x000024000006004b */
[----:B01234-:R-:W-:Y:S05]  /*33b0*/  ENDCOLLECTIVE ;  /* 0x000000000000791b */ /* 0x01ffea0003800000 */
.L_x_30051:
[----:B------:R-:W-:Y:S05]  /*33c0*/  BSYNC B1 ;  /* 0x0000000000017941 */ /* 0x000fea0003800000 */
.L_x_30050:
[----:B------:R-:W-:Y:S05]  /*33d0*/  BRA `(.L_x_30052) ;  /* 0xffffffec002c7947 */ /* 0x000fea000383ffff */
.L_x_30006:
[----:B------:R-:W-:Y:S01]  /*33e0*/  BSSY B1, `(.L_x_30053) ;  /* 0x0000007000017945 */ /* 0x000fe20003800000 */
[----:B------:R-:W-:Y:S01]  /*33f0*/  MOV R74, R14 ;  /* 0x0000000e004a7202 */ /* 0x000fe20000000f00 */
[----:B------:R-:W-:Y:S02]  /*3400*/  IMAD.MOV.U32 R75, RZ, RZ, 0x1f ;  /* 0x0000001fff4b7424 */ /* 0x000fe400078e00ff */
[----:B------:R-:W-:-:S07]  /*3410*/  IMAD.MOV.U32 R73, RZ, RZ, -0x1 ;  /* 0xffffffffff497424 */ /* 0x000fce00078e00ff */
[----:B01234-:R-:W-:Y:S05]  /*3420*/  WARPSYNC.COLLECTIVE R73, `(.L_x_30054) ;  /* 0x0000000049087348 */ /* 0x01ffea0003c00000 */
[----:B------:R0:W0:Y:S02]  /*3430*/  SHFL.IDX P3, R73, R72, R74, R75 ;  /* 0x0000004a48497389 */ /* 0x000024000006004b */
[----:B01234-:R-:W-:Y:S05]  /*3440*/  ENDCOLLECTIVE ;  /* 0x000000000000791b */ /* 0x01ffea0003800000 */
.L_x_30054:
[----:B------:R-:W-:Y:S05]  /*3450*/  BSYNC B1 ;  /* 0x0000000000017941 */ /* 0x000fea0003800000 */
.L_x_30053:
[----:B------:R-:W-:Y:S01]  /*3460*/  MOV R74, R73 ;  /* 0x00000049004a7202 */ /* 0x000fe20000000f00 */
[----:B------:R-:W-:Y:S06]  /*3470*/  BRA `(.L_x_30055) ;  /* 0xffffffec001c7947 */ /* 0x000fec000383ffff */
.L_x_30008:
[----:B------:R-:W-:Y:S01]  /*3480*/  BSSY B1, `(.L_x_30056) ;  /* 0x0000007000017945 */ /* 0x000fe20003800000 */
[----:B------:R-:W-:Y:S01]  /*3490*/  IMAD.MOV.U32 R74, RZ, RZ, R15 ;  /* 0x000000ffff4a7224 */ /* 0x000fe200078e000f */
[----:B------:R-:W-:Y:S01]  /*34a0*/  MOV R73, 0xffffffff ;  /* 0xffffffff00497802 */ /* 0x000fe20000000f00 */
[----:B------:R-:W-:-:S07]  /*34b0*/  IMAD.MOV.U32 R75, RZ, RZ, 0x1f ;  /* 0x0000001fff4b7424 */ /* 0x000fce00078e00ff */
[----:B01234-:R-:W-:Y:S05]  /*34c0*/  WARPSYNC.COLLECTIVE R73, `(.L_x_30057) ;  /* 0x0000000049087348 */ /* 0x01ffea0003c00000 */
[----:B------:R0:W0:Y:S02]  /*34d0*/  SHFL.IDX P3, R73, R72, R74, R75 ;  /* 0x0000004a48497389 */ /* 0x000024000006004b */
[----:B01234-:R-:W-:Y:S05]  /*34e0*/  ENDCOLLECTIVE ;  /* 0x000000000000791b */ /* 0x01ffea0003800000 */
.L_x_30057:
[----:B------:R-:W-:Y:S05]  /*34f0*/  BSYNC B1 ;  /* 0x0000000000017941 */ /* 0x000fea0003800000 */
.L_x_30056:
[----:B------:R-:W-:Y:S01]  /*3500*/  IMAD.MOV.U32 R74, RZ, RZ, R73 ;  /* 0x000000ffff4a7224 */ /* 0x000fe200078e0049 */
[----:B------:R-:W-:Y:S06]  /*3510*/  BRA `(.L_x_30058) ;  /* 0xffffffec000c7947 */ /* 0x000fec000383ffff */
.L_x_30010:
[----:B------:R-:W-:Y:S01]  /*3520*/  HFMA2 R75, -RZ, RZ, 0, 1.847743988037109375e-06 ;  /* 0x0000001fff4b7431 */ /* 0x000fe200000001ff */
[----:B------:R-:W-:Y:S01]  /*3530*/  BSSY B1, `(.L_x_30059) ;  /* 0x0000006000017945 */ /* 0x000fe20003800000 */
[----:B------:R-:W-:Y:S02]  /*3540*/  IMAD.MOV.U32 R74, RZ, RZ, R32 ;  /* 0x000000ffff4a7224 */ /* 0x000fe400078e0020 */
[----:B------:R-:W-:-:S07]  /*3550*/  IMAD.MOV.U32 R73, RZ, RZ, -0x1 ;  /* 0xffffffffff497424 */ /* 0x000fce00078e00ff */
[----:B01234-:R-:W-:Y:S05]  /*3560*/  WARPSYNC.COLLECTIVE R73, `(.L_x_30060) ;  /* 0x0000000049087348 */ /* 0x01ffea0003c00000 */
[----:B------:R0:W0:Y:S02]  /*3570*/  SHFL.IDX P3, R73, R72, R74, R75 ;  /* 0x0000004a48497389 */ /* 0x000024000006004b */
[----:B01234-:R-:W-:Y:S05]  /*3580*/  ENDCOLLECTIVE ;  /* 0x000000000000791b */ /* 0x01ffea0003800000 */
.L_x_30060:
[----:B------:R-:W-:Y:S05]  /*3590*/  BSYNC B1 ;  /* 0x0000000000017941 */ /* 0x000fea0003800000 */
.L_x_30059:
[----:B------:R-:W-:Y:S05]  /*35a0*/  BRA `(.L_x_30061) ;  /* 0xffffffec00007947 */ /* 0x000fea000383ffff */
.L_x_30012:
[----:B------:R-:W-:Y:S01]  /*35b0*/  BSSY B1, `(.L_x_30062) ;  /* 0x0000007000017945 */ /* 0x000fe20003800000 */
[----:B------:R-:W-:Y:S01]  /*35c0*/  IMAD.MOV.U32 R74, RZ, RZ, R33 ;  /* 0x000000ffff4a7224 */ /* 0x000fe200078e0021 */
[----:B------:R-:W-:Y:S01]  /*35d0*/  MOV R75, 0x1f ;  /* 0x0000001f004b7802 */ /* 0x000fe20000000f00 */
[----:B------:R-:W-:-:S07]  /*35e0*/  IMAD.MOV.U32 R73, RZ, RZ, -0x1 ;  /* 0xffffffffff497424 */ /* 0x000fce00078e00ff */
[----:B01234-:R-:W-:Y:S05]  /*35f0*/  WARPSYNC.COLLECTIVE R73, `(.L_x_30063) ;  /* 0x0000000049087348 */ /* 0x01ffea0003c00000 */
[----:B------:R0:W0:Y:S02]  /*3600*/  SHFL.IDX P3, R73, R72, R74, R75 ;  /* 0x0000004a48497389 */ /* 0x000024000006004b */
[----:B01234-:R-:W-:Y:S05]  /*3610*/  ENDCOLLECTIVE ;  /* 0x000000000000791b */ /* 0x01ffea0003800000 */
.L_x_30063:
[----:B------:R-:W-:Y:S05]  /*3620*/  BSYNC B1 ;  /* 0x0000000000017941 */ /* 0x000fea0003800000 */
.L_x_30062:
[----:B------:R-:W-:Y:S01]  /*3630*/  IMAD.MOV.U32 R74, RZ, RZ, R73 ;  /* 0x000000ffff4a7224 */ /* 0x000fe200078e0049 */
[----:B------:R-:W-:Y:S06]  /*3640*/  BRA `(.L_x_30064) ;  /* 0xffffffe800f07947 */ /* 0x000fec000383ffff */
.L_x_30014:
[----:B------:R-:W-:Y:S01]  /*3650*/  BSSY B1, `(.L_x_30065) ;  /* 0x0000007000017945 */ /* 0x000fe20003800000 */
[----:B------:R-:W-:Y:S01]  /*3660*/  MOV R74, R34 ;  /* 0x00000022004a7202 */ /* 0x000fe20000000f00 */
[----:B------:R-:W-:Y:S02]  /*3670*/  IMAD.MOV.U32 R75, RZ, RZ, 0x1f ;  /* 0x0000001fff4b7424 */ /* 0x000fe400078e00ff */
[----:B------:R-:W-:-:S07]  /*3680*/  IMAD.MOV.U32 R73, RZ, RZ, -0x1 ;  /* 0xffffffffff497424 */ /* 0x000fce00078e00ff */
[----:B01234-:R-:W-:Y:S05]  /*3690*/  WARPSYNC.COLLECTIVE R73, `(.L_x_30066) ;  /* 0x0000000049087348 */ /* 0x01ffea0003c00000 */
[----:B------:R0:W0:Y:S02]  /*36a0*/  SHFL.IDX P3, R73, R72, R74, R75 ;  /* 0x0000004a48497389 */ /* 0x000024000006004b */
[----:B01234-:R-:W-:Y:S05]  /*36b0*/  ENDCOLLECTIVE ;  /* 0x000000000000791b */ /* 0x01ffea0003800000 */
.L_x_30066:
[----:B------:R-:W-:Y:S05]  /*36c0*/  BSYNC B1 ;  /* 0x0000000000017941 */ /* 0x000fea0003800000 */
.L_x_30065:
[----:B------:R-:W-:Y:S01]  /*36d0*/  MOV R74, R73 ;  /* 0x00000049004a7202 */ /* 0x000fe20000000f00 */
[----:B------:R-:W-:Y:S06]  /*36e0*/  BRA `(.L_x_30067) ;  /* 0xffffffe800e07947 */ /* 0x000fec000383ffff */
.L_x_30016:
[----:B------:R-:W-:Y:S01]  /*36f0*/  BSSY B1, `(.L_x_30068) ;  /* 0x0000007000017945 */ /* 0x000fe20003800000 */
[----:B------:R-:W-:Y:S01]  /*3700*/  IMAD.MOV.U32 R74, RZ, RZ, R35 ;  /* 0x000000ffff4a7224 */ /* 0x000fe200078e0023 */
[----:B------:R-:W-:Y:S01]  /*3710*/  MOV R73, 0xffffffff ;  /* 0xffffffff00497802 */ /* 0x000fe20000000f00 */
[----:B------:R-:W-:-:S07]  /*3720*/  IMAD.MOV.U32 R75, RZ, RZ, 0x1f ;  /* 0x0000001fff4b7424 */ /* 0x000fce00078e00ff */
[----:B01234-:R-:W-:Y:S05]  /*3730*/  WARPSYNC.COLLECTIVE R73, `(.L_x_30069) ;  /* 0x0000000049087348 */ /* 0x01ffea0003c00000 */
[----:B------:R0:W0:Y:S02]  /*3740*/  SHFL.IDX P3, R73, R72, R74, R75 ;  /* 0x0000004a48497389 */ /* 0x000024000006004b */
[----:B01234-:R-:W-:Y:S05]  /*3750*/  ENDCOLLECTIVE ;  /* 0x000000000000791b */ /* 0x01ffea0003800000 */
.L_x_30069:
[----:B------:R-:W-:Y:S05]  /*3760*/  BSYNC B1 ;  /* 0x0000000000017941 */ /* 0x000fea0003800000 */
.L_x_30068:
[----:B------:R-:W-:Y:S05]  /*3770*/  BRA `(.L_x_30070) ;  /* 0xffffffe800d47947 */ /* 0x000fea000383ffff */
.L_x_30018:
[----:B------:R-:W-:Y:S01]  /*3780*/  BSSY B1, `(.L_x_30071) ;  /* 0x0000007000017945 */ /* 0x000fe20003800000 */
[----:B------:R-:W-:Y:S01]  /*3790*/  IMAD.MOV.U32 R74, RZ, RZ, R36 ;  /* 0x000000ffff4a7224 */ /* 0x000fe200078e0024 */
[----:B------:R-:W-:Y:S01]  /*37a0*/  MOV R73, 0xffffffff ;  /* 0xffffffff00497802 */ /* 0x000fe20000000f00 */
[----:B------:R-:W-:-:S07]  /*37b0*/  IMAD.MOV.U32 R75, RZ, RZ, 0x1f ;  /* 0x0000001fff4b7424 */ /* 0x000fce00078e00ff */
[----:B01234-:R-:W-:Y:S05]  /*37c0*/  WARPSYNC.COLLECTIVE R73, `(.L_x_30072) ;  /* 0x0000000049087348 */ /* 0x01ffea0003c00000 */
[----:B------:R0:W0:Y:S02]  /*37d0*/  SHFL.IDX P3, R73, R72, R74, R75 ;  /* 0x0000004a48497389 */ /* 0x000024000006004b */
[----:B01234-:R-:W-:Y:S05]  /*37e0*/  ENDCOLLECTIVE ;  /* 0x000000000000791b */ /* 0x01ffea0003800000 */
.L_x_30072:
[----:B------:R-:W-:Y:S05]  /*37f0*/  BSYNC B1 ;  /* 0x0000000000017941 */ /* 0x000fea0003800000 */
.L_x_30071:
[----:B------:R-:W-:Y:S01]  /*3800*/  IMAD.MOV.U32 R72, RZ, RZ, R73 ;  /* 0x000000ffff487224 */ /* 0x000fe200078e0049 */
[----:B------:R-:W-:Y:S06]  /*3810*/  BRA `(.L_x_30073) ;  /* 0xffffffe800c47947 */ /* 0x000fec000383ffff */
        .weak           $__internal_617_$__cuda_sm20_div_s16
        .type           $__internal_617_$__cuda_sm20_div_s16,@function
        .size           $__internal_617_$__cuda_sm20_div_s16,($__internal_618_$__cuda_sm20_div_u16 - $__internal_617_$__cuda_sm20_div_s16)
$__internal_617_$__cuda_sm20_div_s16:
        /* <DEDUP_REMOVED lines=23> */
[----:B------:R-:W-:Y:S05]  /*3990*/  RET.REL.NODEC R16 `(_Z9cuda_gemmIiLi128ELi1ELi1ELi512ELi64ELi64ELi64ELi1ELi0EEviiiPT_S1_S1_iii) ;  /* 0xffffffc410987950 */ /* 0x000fea0003c3ffff */
        .weak           $__internal_618_$__cuda_sm20_div_u16
        .type           $__internal_618_$__cuda_sm20_div_u16,@function
        .size           $__internal_618_$__cuda_sm20_div_u16,(.L_x_39121 - $__internal_618_$__cuda_sm20_div_u16)
$__internal_618_$__cuda_sm20_div_u16:
        /* <DEDUP_REMOVED lines=18> */
[----:B------:R-:W-:Y:S06]  /*3ac0*/  RET.REL.NODEC R6 `(_Z9cuda_gemmIiLi128ELi1ELi1ELi512ELi64ELi64ELi64ELi1ELi0EEviiiPT_S1_S1_iii) ;  /* 0xffffffc4064c7950 */ /* 0x000fec0003c3ffff */
.L_x_30074:
        /* <DEDUP_REMOVED lines=11> */
.L_x_39121:


//--------------------- .text._Z9cuda_gemmIiLi128ELi1ELi1ELi512ELi64ELi64ELi64ELi0ELi1EEviiiPT_S1_S1_iii --------------------------
	.section	.text._Z9cuda_gemmIiLi128ELi1ELi1ELi512ELi64ELi64ELi64ELi0ELi1EEviiiPT_S1_S1_iii,"ax",@progbits
	.align	128
        .global         _Z9cuda_gemmIiLi128ELi1ELi1ELi512ELi64ELi64ELi64ELi0ELi1EEviiiPT_S1_S1_iii
        .type           _Z9cuda_gemmIiLi128ELi1ELi1ELi512ELi64ELi64ELi64ELi0ELi1EEviiiPT_S1_S1_iii,@function
        .size           _Z9cuda_gemmIiLi128ELi1ELi1ELi512ELi64ELi64ELi64ELi0ELi1EEviiiPT_S1_S1_iii,(.L_x_39122 - _Z9cuda_gemmIiLi128ELi1ELi1ELi512ELi64ELi64ELi64ELi0ELi1EEviiiPT_S1_S1_iii)
        .other          _Z9cuda_gemmIiLi128ELi1ELi1ELi512ELi64ELi64ELi64ELi0ELi1EEviiiPT_S1_S1_iii,@"STO_CUDA_ENTRY STV_DEFAULT"
_Z9cuda_gemmIiLi128ELi1ELi1ELi512ELi64ELi64ELi64ELi0ELi1EEviiiPT_S1_S1_iii:
.text._Z9cuda_gemmIiLi128ELi1ELi1ELi512ELi64ELi64ELi64ELi0ELi1EEviiiPT_S1_S1_iii:
        /* <DEDUP_REMOVED lines=9> */
[----:B------:R-:W2:Y:S06]  /*0090*/  S2R R33, SR_CTAID.Z ;  /* 0x0000000000217919 */ /* 0x000eac0000002700 */
[----:B------:R-:W3:Y:S01]  /*00a0*/  S2UR UR4, SR_CTAID.X ;  /* 0x00000000000479c3 */ /* 0x000ee20000002500 */
[----:B-1----:R-:W-:Y:S01]  /*00b0*/  LOP3.LUT R3, R31, 0xffff, RZ, 0xc0, !PT ;  /* 0x0000ffff1f037812 */ /* 0x002fe200078ec0ff */
[C---:B0-----:R-:W-:Y:S01]  /*00c0*/  VIADD R2, R6.reuse, UR6 ;  /* 0x0000000606027c36 */ /* 0x041fe20008000000 */
[----:B------:R-:W-:Y:S01]  /*00d0*/  SHF.R.U32.HI R54, RZ, 0x1, R6 ;  /* 0x00000001ff367819 */ /* 0x000fe20000011606 */
[C---:B------:R-:W-:Y:S01]  /*00e0*/  IMAD.SHL.U32 R53, R6.reuse, 0x4, RZ ;  /* 0x0000000406357824 */ /* 0x040fe200078e00ff */
[----:B------:R-:W-:-:S02]  /*00f0*/  LOP3.LUT R0, R6, 0x1, RZ, 0xc0, !PT ;  /* 0x0000000106007812 */ /* 0x000fc400078ec0ff */
[----:B------:R-:W-:Y:S02]  /*0100*/  LOP3.LUT R2, R2, 0x1ff, RZ, 0x3c, !PT ;  /* 0x000001ff02027812 */ /* 0x000fe400078e3cff */
[----:B------:R-:W-:Y:S02]  /*0110*/  LOP3.LUT R28, R6, 0xf, RZ, 0xc0, !PT ;  /* 0x0000000f061c7812 */ /* 0x000fe400078ec0ff */
[----:B------:R-:W-:Y:S02]  /*0120*/  LOP3.LUT R54, R54, 0x7, RZ, 0xc0, !PT ;  /* 0x0000000736367812 */ /* 0x000fe400078ec0ff */
[----:B--23--:R-:W-:-:S07]  /*0130*/  LOP3.LUT R2, R2, 0xffff, RZ, 0xc0, !PT ;  /* 0x0000ffff02027812 */ /* 0x00cfce00078ec0ff */
[----:B------:R-:W-:Y:S05]  /*0140*/  CALL.REL.NOINC `($__internal_619_$__cuda_sm20_div_u16) ;  /* 0x0000002000647944 */ /* 0x000fea0003c00000 */
        /* <DEDUP_REMOVED lines=15> */
.L_x_30077:
[C---:B------:R-:W-:Y:S01]  /*0240*/  IMAD R4, R2.reuse, 0x4, R5 ;  /* 0x0000000402047824 */ /* 0x040fe200078e0205 */
[----:B------:R-:W-:Y:S01]  /*0250*/  IADD3 R3, PT, PT, R3, 0x1, RZ ;  /* 0x0000000103037810 */ /* 0x000fe20007ffe0ff */
[----:B------:R-:W-:-:S03]  /*0260*/  VIADD R2, R2, UR6 ;  /* 0x0000000602027c36 */ /* 0x000fc60008000000 */
[----:B------:R1:W-:Y:S01]  /*0270*/  STS [R4], RZ ;  /* 0x000000ff04007388 */ /* 0x0003e20000000800 */
[----:B------:R-:W-:-:S04]  /*0280*/  LOP3.LUT R6, R3, R8, RZ, 0x3c, !PT ;  /* 0x0000000803067212 */ /* 0x000fc800078e3cff */
[----:B------:R-:W-:-:S13]  /*0290*/  ISETP.NE.AND P0, PT, R6, 0x2, PT ;  /* 0x000000020600780c */ /* 0x000fda0003f05270 */
[----:B-1----:R-:W-:Y:S05]  /*02a0*/  @P0 BRA `(.L_x_30077) ;  /* 0xfffffffc00e40947 */ /* 0x002fea000383ffff */
.L_x_30076:
[----:B------:R-:W-:Y:S05]  /*02b0*/  BSYNC.RECONVERGENT B0 ;  /* 0x0000000000007941 */ /* 0x000fea0003800200 */
.L_x_30075:
[----:B------:R-:W-:Y:S01]  /*02c0*/  BSSY.RECONVERGENT B0, `(.L_x_30078) ;  /* 0x000000c000007945 */ /* 0x000fe20003800200 */
[----:B0-----:R-:W-:-:S07]  /*02d0*/  LEA R7, R12, R7, 0x18 ;  /* 0x000000070c077211 */ /* 0x001fce00078ec0ff */
.L_x_30079:
        /* <DEDUP_REMOVED lines=11> */
.L_x_30078:
[----:B0-----:R-:W0:Y:S01]  /*0390*/  I2F.U32.RP R4, UR7 ;  /* 0x0000000700047d06 */ /* 0x001e220008209000 */
[C---:B------:R-:W-:Y:S01]  /*03a0*/  VIADD R30, R53.reuse, UR7 ;  /* 0x00000007351e7c36 */ /* 0x040fe20008000000 */
[----:B------:R-:W-:Y:S01]  /*03b0*/  ISETP.NE.U32.AND P2, PT, RZ, UR7, PT ;  /* 0x00000007ff007c0c */ /* 0x000fe2000bf45070 */
[----:B------:R-:W-:Y:S01]  /*03c0*/  IMAD.SHL.U32 R13, R0, 0x10, RZ ;  /* 0x00000010000d7824 */ /* 0x000fe200078e00ff */
[----:B------:R-:W-:Y:S01]  /*03d0*/  LOP3.LUT R29, R53, 0x7c, RZ, 0xc0, !PT ;  /* 0x0000007c351d7812 */ /* 0x000fe200078ec0ff */
[----:B------:R-:W-:Y:S01]  /*03e0*/  IMAD.MOV.U32 R10, RZ, RZ, RZ ;  /* 0x000000ffff0a7224 */ /* 0x000fe200078e00ff */
[----:B------:R-:W-:Y:S01]  /*03f0*/  ISETP.GE.U32.AND P0, PT, R30, 0x100, PT ;  /* 0x000001001e00780c */ /* 0x000fe20003f06070 */
[----:B------:R-:W-:Y:S01]  /*0400*/  IMAD R15, R54, 0x20, R13 ;  /* 0x00000020360f7824 */ /* 0x000fe200078e020d */
[----:B------:R-:W-:Y:S01]  /*0410*/  VIMNMX.U32 R5, PT, PT, R30, 0x100, !PT ;  /* 0x000001001e057848 */ /* 0x000fe20007fe0000 */
[----:B------:R-:W1:Y:S01]  /*0420*/  LDCU.64 UR10, c[0x0][0x358] ;  /* 0x00006b00ff0a77ac */ /* 0x000e620008000a00 */
[----:B------:R-:W-:-:S02]  /*0430*/  SEL R11, RZ, 0x1, P0 ;  /* 0x00000001ff0b7807 */ /* 0x000fc40000000000 */
[C---:B------:R-:W-:Y:S02]  /*0440*/  IADD3 R0, PT, PT, R54.reuse, 0x9, RZ ;  /* 0x0000000936007810 */ /* 0x040fe40007ffe0ff */
[----:B------:R-:W-:Y:S01]  /*0450*/  IADD3 R5, PT, PT, R5, -R30, -R11 ;  /* 0x8000001e05057210 */ /* 0x000fe20007ffe80b */
[----:B0-----:R-:W0:Y:S01]  /*0460*/  MUFU.RCP R4, R4 ;  /* 0x0000000400047308 */ /* 0x001e220000001000 */
[----:B------:R-:W-:Y:S02]  /*0470*/  IADD3 R8, PT, PT, R54, -0x1, RZ ;  /* 0xffffffff36087810 */ /* 0x000fe40007ffe0ff */
[----:B------:R-:W-:Y:S02]  /*0480*/  LOP3.LUT R0, R0, 0xf, RZ, 0xc0, !PT ;  /* 0x0000000f00007812 */ /* 0x000fe400078ec0ff */
[----:B------:R-:W-:Y:S02]  /*0490*/  LOP3.LUT R18, R8, 0xf, RZ, 0xc0, !PT ;  /* 0x0000000f08127812 */ /* 0x000fe400078ec0ff */
[----:B------:R-:W-:-:S02]  /*04a0*/  LOP3.LUT R17, R15, R0, RZ, 0xfc, !PT ;  /* 0x000000000f117212 */ /* 0x000fc400078efcff */
[----:B------:R-:W-:Y:S01]  /*04b0*/  LOP3.LUT R8, R13, R0, RZ, 0xfc, !PT ;  /* 0x000000000d087212 */ /* 0x000fe200078efcff */
[----:B------:R-:W-:Y:S01]  /*04c0*/  IMAD R0, R54, -0x1f, R15 ;  /* 0xffffffe136007824 */ /* 0x000fe200078e020f */
[C---:B------:R-:W-:Y:S02]  /*04d0*/  LOP3.LUT R25, R15.reuse, R18, RZ, 0xfc, !PT ;  /* 0x000000120f197212 */ /* 0x040fe400078efcff */
[----:B------:R-:W-:Y:S01]  /*04e0*/  LOP3.LUT R51, R15, 0x8, R54, 0xfe, !PT ;  /* 0x000000080f337812 */ /* 0x000fe200078efe36 */
[C---:B------:R-:W-:Y:S01]  /*04f0*/  VIADD R40, R0.reuse, 0x1 ;  /* 0x0000000100287836 */ /* 0x040fe20000000000 */
[C---:B------:R-:W-:Y:S01]  /*0500*/  IADD3 R42, PT, PT, R0.reuse, 0x3, RZ ;  /* 0x00000003002a7810 */ /* 0x040fe20007ffe0ff */
[----:B------:R-:W-:Y:S01]  /*0510*/  VIADD R41, R0, 0x2 ;  /* 0x0000000200297836 */ /* 0x000fe20000000000 */
[----:B0-----:R-:W-:Y:S01]  /*0520*/  IADD3 R2, PT, PT, R4, 0xffffffe, RZ ;  /* 0x0ffffffe04027810 */ /* 0x001fe20007ffe0ff */
[C---:B------:R-:W-:Y:S01]  /*0530*/  VIADD R43, R0.reuse, 0x4 ;  /* 0x00000004002b7836 */ /* 0x040fe20000000000 */
[C---:B------:R-:W-:Y:S01]  /*0540*/  IADD3 R45, PT, PT, R0.reuse, 0x6, RZ ;  /* 0x00000006002d7810 */ /* 0x040fe20007ffe0ff */
[C---:B------:R-:W-:Y:S01]  /*0550*/  VIADD R44, R0.reuse, 0x5 ;  /* 0x00000005002c7836 */ /* 0x040fe20000000000 */
[----:B------:R0:W2:Y:S01]  /*0560*/  F2I.FTZ.U32.TRUNC.NTZ R3, R2 ;  /* 0x0000000200037305 */ /* 0x0000a2000021f000 */
[----:B------:R-:W-:-:S02]  /*0570*/  VIADD R46, R0, 0x7 ;  /* 0x00000007002e7836 */ /* 0x000fc40000000000 */
[----:B0-----:R-:W-:Y:S02]  /*0580*/  HFMA2 R2, -RZ, RZ, 0, 0 ;  /* 0x00000000ff027431 */ /* 0x001fe400000001ff */
[----:B--2---:R-:W-:-:S04]  /*0590*/  IMAD.MOV R7, RZ, RZ, -R3 ;  /* 0x000000ffff077224 */ /* 0x004fc800078e0a03 */
[----:B------:R-:W-:-:S04]  /*05a0*/  IMAD R7, R7, UR7, RZ ;  /* 0x0000000707077c24 */ /* 0x000fc8000f8e02ff */
[----:B------:R-:W-:Y:S01]  /*05b0*/  IMAD.HI.U32 R4, R3, R7, R2 ;  /* 0x0000000703047227 */ /* 0x000fe200078e0002 */
[----:B------:R-:W-:-:S03]  /*05c0*/  LEA R3, R12, R9, 0x18 ;  /* 0x000000090c037211 */ /* 0x000fc600078ec0ff */
[----:B------:R-:W-:Y:S01]  /*05d0*/  VIADD R7, R54, 0xe ;  /* 0x0000000e36077836 */ /* 0x000fe20000000000 */
[----:B------:R-:W-:Y:S01]  /*05e0*/  IADD3 R29, PT, PT, R29, R3, RZ ;  /* 0x000000031d1d7210 */ /* 0x000fe20007ffe0ff */
[----:B------:R-:W-:-:S03]  /*05f0*/  IMAD.HI.U32 R4, R4, R5, RZ ;  /* 0x0000000504047227 */ /* 0x000fc600078e00ff */
[----:B------:R-:W-:Y:S01]  /*0600*/  LOP3.LUT R16, R7, 0xf, RZ, 0xc0, !PT ;  /* 0x0000000f07107812 */ /* 0x000fe200078ec0ff */
[----:B------:R-:W-:Y:S02]  /*0610*/  IMAD.MOV R2, RZ, RZ, -R4 ;  /* 0x000000ffff027224 */ /* 0x000fe400078e0a04 */
[----:B------:R-:W-:Y:S01]  /*0620*/  IMAD R28, R28, 0x84, R3 ;  /* 0x000000841c1c7824 */ /* 0x000fe200078e0203 */
[----:B------:R-:W-:Y:S01]  /*0630*/  LOP3.LUT R37, R15, R16, RZ, 0xfc, !PT ;  /* 0x000000100f257212 */ /* 0x000fe200078efcff */
[----:B------:R-:W-:Y:S02]  /*0640*/  IMAD R5, R2, UR7, R5 ;  /* 0x0000000702057c24 */ /* 0x000fe4000f8e0205 */
[----:B------:R-:W-:Y:S01]  /*0650*/  VIADD R2, R9, 0x880 ;  /* 0x0000088009027836 */ /* 0x000fe20000000000 */
[----:B------:R-:W-:Y:S01]  /*0660*/  LOP3.LUT R9, R13, 0x8, R54, 0xfe, !PT ;  /* 0x000000080d097812 */ /* 0x000fe200078efe36 */
[----:B------:R-:W-:Y:S01]  /*0670*/  VIADD R3, R54, 0xb ;  /* 0x0000000b36037836 */ /* 0x000fe20000000000 */
[----:B------:R-:W-:-:S02]  /*0680*/  ISETP.GE.U32.AND P0, PT, R5, UR7, PT ;  /* 0x0000000705007c0c */ /* 0x000fc4000bf06070 */
[----:B------:R-:W-:Y:S01]  /*0690*/  LEA R12, R12, R2, 0x18 ;  /* 0x000000020c0c7211 */ /* 0x000fe200078ec0ff */
[----:B------:R-:W-:Y:S01]  /*06a0*/  VIADD R2, R54, 0xa ;  /* 0x0000000a36027836 */ /* 0x000fe20000000000 */
[----:B------:R-:W-:Y:S02]  /*06b0*/  LOP3.LUT R6, R3, 0xf, RZ, 0xc0, !PT ;  /* 0x0000000f03067812 */ /* 0x000fe400078ec0ff */
[----:B------:R-:W-:Y:S01]  /*06c0*/  LOP3.LUT R3, R13, R16, RZ, 0xfc, !PT ;  /* 0x000000100d037212 */ /* 0x000fe200078efcff */
[--C-:B------:R-:W-:Y:S01]  /*06d0*/  IMAD R37, R37, 0x4, R12.reuse ;  /* 0x0000000425257824 */ /* 0x100fe200078e020c */
[----:B------:R-:W-:Y:S01]  /*06e0*/  LOP3.LUT R2, R2, 0xf, RZ, 0xc0, !PT ;  /* 0x0000000f02027812 */ /* 0x000fe200078ec0ff */
[--C-:B------:R-:W-:Y:S01]  /*06f0*/  IMAD R51, R51, 0x4, R12.reuse ;  /* 0x0000000433337824 */ /* 0x100fe200078e020c */
[----:B------:R-:W-:Y:S01]  /*0700*/  LOP3.LUT R21, R15, R6, RZ, 0xfc, !PT ;  /* 0x000000060f157212 */ /* 0x000fe200078efcff */
[--C-:B------:R-:W-:Y:S01]  /*0710*/  IMAD R38, R25, 0x4, R12.reuse ;  /* 0x0000000419267824 */ /* 0x100fe200078e020c */
[-C--:B------:R-:W-:Y:S01]  /*0720*/  LOP3.LUT R19, R15, R2.reuse, RZ, 0xfc, !PT ;  /* 0x000000020f137212 */ /* 0x080fe200078efcff */
[----:B------:R-:W-:Y:S01]  /*0730*/  @P0 VIADD R5, R5, -UR7 ;  /* 0x8000000705050c36 */ /* 0x000fe20008000000 */
[----:B------:R-:W-:Y:S01]  /*0740*/  @P0 IADD3 R4, PT, PT, R4, 0x1, RZ ;  /* 0x0000000104040810 */ /* 0x000fe20007ffe0ff */
[--C-:B------:R-:W-:Y:S01]  /*0750*/  IMAD R34, R21, 0x4, R12.reuse ;  /* 0x0000000415227824 */ /* 0x100fe200078e020c */
[----:B------:R-:W-:Y:S01]  /*0760*/  LOP3.LUT R7, R13, R2, RZ, 0xfc, !PT ;  /* 0x000000020d077212 */ /* 0x000fe200078efcff */
[----:B------:R-:W-:Y:S01]  /*0770*/  IMAD R32, R19, 0x4, R12 ;  /* 0x0000000413207824 */ /* 0x000fe200078e020c */
[----:B------:R-:W-:Y:S01]  /*0780*/  ISETP.GE.U32.AND P1, PT, R5, UR7, PT ;  /* 0x0000000705007c0c */ /* 0x000fe2000bf26070 */
[----:B------:R-:W-:Y:S01]  /*0790*/  VIADD R5, R54, 0xd ;  /* 0x0000000d36057836 */ /* 0x000fe20000000000 */
[----:B------:R-:W-:-:S02]  /*07a0*/  LOP3.LUT R6, R13, R6, RZ, 0xfc, !PT ;  /* 0x000000060d067212 */ /* 0x000fc400078efcff */
[----:B------:R-:W-:Y:S02]  /*07b0*/  LOP3.LUT R2, R13, R18, RZ, 0xfc, !PT ;  /* 0x000000120d027212 */ /* 0x000fe400078efcff */
[----:B------:R-:W-:Y:S02]  /*07c0*/  LOP3.LUT R14, R5, 0xf, RZ, 0xc0, !PT ;  /* 0x0000000f050e7812 */ /* 0x000fe400078ec0ff */
[----:B------:R-:W-:Y:S02]  /*07d0*/  PLOP3.LUT P0, PT, PT, PT, PT, 0x80, 0x8 ;  /* 0x000000000008781c */ /* 0x000fe40003f0f070 */
[----:B------:R-:W-:Y:S02]  /*07e0*/  LOP3.LUT R23, R15, R14, RZ, 0xfc, !PT ;  /* 0x0000000e0f177212 */ /* 0x000fe400078efcff */
[-C--:B------:R-:W-:Y:S01]  /*07f0*/  LEA R50, R17, R12.reuse, 0x2 ;  /* 0x0000000c11327211 */ /* 0x080fe200078e10ff */
[----:B------:R-:W-:Y:S01]  /*0800*/  @P1 VIADD R4, R4, 0x1 ;  /* 0x0000000104041836 */ /* 0x000fe20000000000 */
[----:B------:R-:W-:Y:S01]  /*0810*/  @!P2 LOP3.LUT R4, RZ, UR7, RZ, 0x33, !PT ;  /* 0x00000007ff04ac12 */ /* 0x000fe2000f8e33ff */
[----:B------:R-:W-:Y:S01]  /*0820*/  IMAD R36, R23, 0x4, R12 ;  /* 0x0000000417247824 */ /* 0x000fe200078e020c */
[----:B------:R-:W-:-:S03]  /*0830*/  LEA R39, R53, R12, 0x2 ;  /* 0x0000000c35277211 */ /* 0x000fc600078e10ff */
[----:B------:R-:W-:Y:S01]  /*0840*/  IMAD.IADD R11, R11, 0x1, R4 ;  /* 0x000000010b0b7824 */ /* 0x000fe200078e0204 */
[----:B------:R-:W-:-:S04]  /*0850*/  IADD3 R4, PT, PT, R54, 0xc, RZ ;  /* 0x0000000c36047810 */ /* 0x000fc80007ffe0ff */
[----:B------:R-:W-:-:S04]  /*0860*/  LOP3.LUT R4, R4, 0xf, RZ, 0xc0, !PT ;  /* 0x0000000f04047812 */ /* 0x000fc800078ec0ff */
[-C--:B------:R-:W-:Y:S02]  /*0870*/  LOP3.LUT R35, R15, R4.reuse, RZ, 0xfc, !PT ;  /* 0x000000040f237212 */ /* 0x080fe400078efcff */
[C---:B------:R-:W-:Y:S02]  /*0880*/  LOP3.LUT R5, R13.reuse, R4, RZ, 0xfc, !PT ;  /* 0x000000040d057212 */ /* 0x040fe400078efcff */
[----:B------:R-:W-:Y:S02]  /*0890*/  LOP3.LUT R4, R13, R14, RZ, 0xfc, !PT ;  /* 0x0000000e0d047212 */ /* 0x000fe400078efcff */
[----:B------:R-:W-:Y:S02]  /*08a0*/  LOP3.LUT R13, R15, R54, RZ, 0xfc, !PT ;  /* 0x000000360f0d7212 */ /* 0x000fe400078efcff */
[-C--:B------:R-:W-:Y:S02]  /*08b0*/  LEA R35, R35, R12.reuse, 0x2 ;  /* 0x0000000c23237211 */ /* 0x080fe400078e10ff */
[----:B-1----:R-:W-:-:S07]  /*08c0*/  LEA R52, R13, R12, 0x2 ;  /* 0x0000000c0d347211 */ /* 0x002fce00078e10ff */
.L_x_30089:
[----:B0-----:R-:W0:Y:S01]  /*08d0*/  S2R R48, SR_TID.X ;  /* 0x0000000000307919 */ /* 0x001e220000002100 */
[----:B------:R-:W-:Y:S01]  /*08e0*/  PLOP3.LUT P1, PT, P0, PT, PT, 0x80, 0x8 ;  /* 0x000000000008781c */ /* 0x000fe2000072f070 */
[----:B------:R-:W-:Y:S01]  /*08f0*/  BSSY.RECONVERGENT B0, `(.L_x_30080) ;  /* 0x0000060000007945 */ /* 0x000fe20003800200 */
[----:B0-----:R-:W-:-:S13]  /*0900*/  ISETP.GT.U32.AND P0, PT, R48, 0x3f, PT ;  /* 0x0000003f3000780c */ /* 0x001fda0003f04070 */
[----:B--23--:R-:W-:Y:S05]  /*0910*/  @P0 BRA `(.L_x_30081) ;  /* 0x0000000400740947 */ /* 0x00cfea0003800000 */
[----:B------:R-:W0:Y:S01]  /*0920*/  LDCU UR7, c[0x0][0x388] ;  /* 0x00007100ff0777ac */ /* 0x000e220008000800 */
[C---:B------:R-:W-:Y:S01]  /*0930*/  LOP3.LUT R18, R11.reuse, 0x3, RZ, 0xc0, !PT ;  /* 0x000000030b127812 */ /* 0x040fe200078ec0ff */
[----:B------:R-:W-:Y:S01]  /*0940*/  BSSY.RECONVERGENT B1, `(.L_x_30082) ;  /* 0x0000028000017945 */ /* 0x000fe20003800200 */
[----:B------:R-:W-:Y:S01]  /*0950*/  ISETP.GE.U32.AND P0, PT, R11, 0x3, PT ;  /* 0x000000030b00780c */ /* 0x000fe20003f06070 */
[----:B------:R-:W-:Y:S01]  /*0960*/  USHF.L.U32 UR6, UR4, 0x9, URZ ;  /* 0x0000000904067899 */ /* 0x000fe200080006ff */
[----:B------:R-:W-:Y:S01]  /*0970*/  ISETP.NE.AND P2, PT, R18, 0x3, PT ;  /* 0x000000031200780c */ /* 0x000fe20003f45270 */
[----:B------:R-:W-:Y:S01]  /*0980*/  IMAD.SHL.U32 R47, R31, 0x4, RZ ;  /* 0x000000041f2f7824 */ /* 0x000fe200078e00ff */
[----:B------:R-:W-:Y:S01]  /*0990*/  MOV R59, R53 ;  /* 0x00000035003b7202 */ /* 0x000fe20000000f00 */
[----:B0-----:R-:W-:-:S06]  /*09a0*/  UIMAD UR6, UR5, UR7, UR6 ;  /* 0x00000007050672a4 */ /* 0x001fcc000f8e0206 */
[----:B------:R-:W-:-:S04]  /*09b0*/  VIADD R49, R10, UR6 ;  /* 0x000000060a317c36 */ /* 0x000fc80008000000 */
[----:B------:R-:W-:Y:S05]  /*09c0*/  @!P2 BRA `(.L_x_30083) ;  /* 0x00000000007ca947 */ /* 0x000fea0003800000 */
[----:B------:R-:W0:Y:S01]  /*09d0*/  LDC.64 R16, c[0x0][0x390] ;  /* 0x0000e400ff107b82 */ /* 0x000e220000000a00 */
[----:B------:R-:W-:Y:S02]  /*09e0*/  LOP3.LUT R12, R53, 0x1c, RZ, 0xc0, !PT ;  /* 0x0000001c350c7812 */ /* 0x000fe400078ec0ff */
[----:B------:R-:W-:-:S05]  /*09f0*/  LEA.HI R13, R48, R33, RZ, 0x1d ;  /* 0x00000021300d7211 */ /* 0x000fca00078fe8ff */
[----:B------:R-:W-:-:S05]  /*0a00*/  IMAD R12, R13, 0x40, R12 ;  /* 0x000000400d0c7824 */ /* 0x000fca00078e020c */
        /* <DEDUP_REMOVED lines=8> */
[C---:B------:R-:W-:Y:S01]  /*0a90*/  IMAD.IADD R59, R30.reuse, 0x1, R47 ;  /* 0x000000011e3b7824 */ /* 0x040fe200078e022f */
[C---:B0-----:R-:W-:Y:S02]  /*0aa0*/  LOP3.LUT R12, R30.reuse, 0x1c, RZ, 0xc0, !PT ;  /* 0x0000001c1e0c7812 */ /* 0x041fe400078ec0ff */
[----:B------:R-:W-:-:S04]  /*0ab0*/  LEA.HI R13, R30, R33, RZ, 0x1b ;  /* 0x000000211e0d7211 */ /* 0x000fc800078fd8ff */
[----:B------:R-:W-:-:S05]  /*0ac0*/  LEA R12, R13, R12, 0x6 ;  /* 0x0000000c0d0c7211 */ /* 0x000fca00078e30ff */
        /* <DEDUP_REMOVED lines=15> */
.L_x_30083:
[----:B------:R-:W-:Y:S05]  /*0bc0*/  BSYNC.RECONVERGENT B1 ;  /* 0x0000000000017941 */ /* 0x000fea0003800200 */
.L_x_30082:
        /* <DEDUP_REMOVED lines=10> */
.L_x_30084:
        /* <DEDUP_REMOVED lines=33> */
[----:B---3--:R2:W-:Y:S01]  /*0e80*/  STS.128 [R61], R16 ;  /* 0x000000103d007388 */ /* 0x0085e20000000c00 */
[C---:B0-----:R-:W-:Y:S01]  /*0e90*/  LEA R14, R55.reuse, R58, 0x5 ;  /* 0x0000003a370e7211 */ /* 0x041fe200078e28ff */
[----:B------:R-:W-:-:S04]  /*0ea0*/  IMAD R12, R55, 0x30, R58 ;  /* 0x00000030370c7824 */ /* 0x000fc800078e023a */
[----:B----4-:R2:W-:Y:S04]  /*0eb0*/  STS.128 [R14], R20 ;  /* 0x000000140e007388 */ /* 0x0105e80000000c00 */
[----:B-----5:R2:W-:Y:S01]  /*0ec0*/  STS.128 [R12], R24 ;  /* 0x000000180c007388 */ /* 0x0205e20000000c00 */
[----:B------:R-:W-:Y:S01]  /*0ed0*/  IMAD R58, R55, 0x40, R58 ;  /* 0x00000040373a7824 */ /* 0x000fe200078e023a */
[----:B------:R-:W-:Y:S06]  /*0ee0*/  @!P0 BRA `(.L_x_30084) ;  /* 0xfffffffc00608947 */ /* 0x000fec000383ffff */
.L_x_30081:
[----:B------:R-:W-:Y:S05]  /*0ef0*/  BSYNC.RECONVERGENT B0 ;  /* 0x0000000000007941 */ /* 0x000fea0003800200 */
.L_x_30080:
[----:B------:R-:W-:Y:S02]  /*0f00*/  HFMA2 R57, -RZ, RZ, 0, 0 ;  /* 0x00000000ff397431 */ /* 0x000fe400000001ff */
[----:B------:R-:W-:-:S07]  /*0f10*/  IMAD R58, R33, 0x40, R10 ;  /* 0x00000040213a7824 */ /* 0x000fce00078e020a */
.L_x_30088:
[----:B------:R-:W-:Y:S02]  /*0f20*/  LOP3.LUT R10, R48, 0xf, RZ, 0xc0, !PT ;  /* 0x0000000f300a7812 */ /* 0x000fe400078ec0ff */
[----:B012---:R-:W-:-:S03]  /*0f30*/  SHF.R.U32.HI R14, RZ, 0x4, R48 ;  /* 0x00000004ff0e7819 */ /* 0x007fc60000011630 */
[----:B------:R-:W-:Y:S02]  /*0f40*/  IMAD.IADD R19, R10, 0x1, R57 ;  /* 0x000000010a137824 */ /* 0x000fe400078e0239 */
[----:B---3--:R-:W-:-:S07]  /*0f50*/  IMAD.MOV.U32 R15, RZ, RZ, R14 ;  /* 0x000000ffff0f7224 */ /* 0x008fce00078e000e */
.L_x_30085:
        /* <DEDUP_REMOVED lines=32> */
[----:B0-----:R2:W0:Y:S04]  /*1160*/  LDS R17, [R37] ;  /* 0x0000000025117984 */ /* 0x0014280000000800 */
[----:B---34-:R2:W0:Y:S02]  /*1170*/  LDS R16, [R38] ;  /* 0x0000000026107984 */ /* 0x0184240000000800 */
.L_x_30087:
[----:B0-----:R-:W-:Y:S01]  /*1180*/  IMAD R59, R14, 0x84, R29 ;  /* 0x000000840e3b7824 */ /* 0x001fe200078e021d */
[----:B------:R-:W-:-:S05]  /*1190*/  UMOV UR6, 0xffffffff ;  /* 0xffffffff00067882 */ /* 0x000fca0000000000 */
[----:B---3--:R-:W3:Y:S01]  /*11a0*/  LDS R59, [R59] ;  /* 0x000000003b3b7984 */ /* 0x008ee20000000800 */
[----:B------:R-:W-:Y:S05]  /*11b0*/  BRA.DIV UR6, `(.L_x_30086) ;  /* 0x0000000a06887947 */ /* 0x000fea000b800000 */
[----:B---3--:R-:W3:Y:S04]  /*11c0*/  SHFL.IDX PT, R61, R59, R0, 0x1f ;  /* 0x00001f003b3d7589 */ /* 0x008ee800000e0000 */
[----:B------:R-:W4:Y:S01]  /*11d0*/  SHFL.IDX PT, R10, R59, R40, 0x1f ;  /* 0x00001f283b0a7589 */ /* 0x000f2200000e0000 */
[----:B---3--:R-:W-:-:S03]  /*11e0*/  IMAD R60, R56, R61, RZ ;  /* 0x0000003d383c7224 */ /* 0x008fc600078e02ff */
[----:B------:R-:W3:Y:S01]  /*11f0*/  SHFL.IDX PT, R61, R59, R41, 0x1f ;  /* 0x00001f293b3d7589 */ /* 0x000ee200000e0000 */
[----:B----4-:R-:W-:-:S04]  /*1200*/  IMAD R60, R55, R10, R60 ;  /* 0x0000000a373c7224 */ /* 0x010fc800078e023c */
[----:B---3--:R-:W-:Y:S02]  /*1210*/  IMAD R60, R49, R61, R60 ;  /* 0x0000003d313c7224 */ /* 0x008fe400078e023c */
[----:B------:R-:W3:Y:S02]  /*1220*/  SHFL.IDX PT, R61, R59, R42, 0x1f ;  /* 0x00001f2a3b3d7589 */ /* 0x000ee400000e0000 */
[----:B---3--:R-:W-:Y:S02]  /*1230*/  IMAD R60, R47, R61, R60 ;  /* 0x0000003d2f3c7224 */ /* 0x008fe400078e023c */
[----:B------:R-:W3:Y:S02]  /*1240*/  SHFL.IDX PT, R61, R59, R43, 0x1f ;  /* 0x00001f2b3b3d7589 */ /* 0x000ee400000e0000 */
[----:B---3--:R-:W-:Y:S02]  /*1250*/  IMAD R61, R27, R61, R60 ;  /* 0x0000003d1b3d7224 */ /* 0x008fe400078e023c */
[----:B------:R-:W3:Y:S02]  /*1260*/  SHFL.IDX PT, R60, R59, R44, 0x1f ;  /* 0x00001f2c3b3c7589 */ /* 0x000ee400000e0000 */
[----:B---3--:R-:W-:-:S02]  /*1270*/  IMAD R60, R26, R60, R61 ;  /* 0x0000003c1a3c7224 */ /* 0x008fc400078e023d */
        /* <DEDUP_REMOVED lines=16> */
[----:B------:R-:W0:Y:S02]  /*1380*/  SHFL.IDX PT, R61, R59, R3, 0x1f ;  /* 0x00001f033b3d7589 */ /* 0x000e2400000e0000 */
[----:B0-----:R-:W-:-:S02]  /*1390*/  IMAD R61, R17, R61, R60 ;  /* 0x0000003d113d7224 */ /* 0x001fc400078e023c */
[----:B------:R0:W1:Y:S05]  /*13a0*/  SHFL.IDX PT, R60, R59, R2, 0x1f ;  /* 0x00001f023b3c7589 */ /* 0x00006a00000e0000 */
.L_x_30110:
[C---:B------:R-:W-:Y:S01]  /*13b0*/  IMAD.IADD R13, R14.reuse, 0x1, R57 ;  /* 0x000000010e0d7824 */ /* 0x040fe200078e0239 */
[----:B------:R-:W-:Y:S05]  /*13c0*/  WARPSYNC.ALL ;  /* 0x0000000000007948 */ /* 0x000fea0003800000 */
[----:B------:R-:W-:Y:S01]  /*13d0*/  IMAD R12, R13, 0x8, R54 ;  /* 0x000000080d0c7824 */ /* 0x000fe200078e0236 */
[----:B------:R-:W-:Y:S01]  /*13e0*/  ISETP.GE.U32.AND P2, PT, R14, 0x8, PT ;  /* 0x000000080e00780c */ /* 0x000fe20003f46070 */
[----:B-1----:R-:W-:Y:S02]  /*13f0*/  IMAD R61, R16, R60, R61 ;  /* 0x0000003c103d7224 */ /* 0x002fe400078e023d */
[----:B------:R-:W-:Y:S01]  /*1400*/  VIADD R14, R14, 0x8 ;  /* 0x000000080e0e7836 */ /* 0x000fe20000000000 */
[----:B------:R-:W-:-:S02]  /*1410*/  @!P0 LEA R12, R12, R15, 0x2 ;  /* 0x0000000f0c0c8211 */ /* 0x000fc400078e10ff */
        /* <DEDUP_REMOVED lines=11> */
[----:B------:R-:W-:Y:S05]  /*14d0*/  WARPSYNC.ALL ;  /* 0x0000000000007948 */ /* 0x000fea0003800000 */
[----:B------:R-:W-:-:S04]  /*14e0*/  IMAD.SHL.U32 R0, R31, 0x4, RZ ;  /* 0x000000041f007824 */ /* 0x000fc800078e00ff */
[----:B------:R-:W1:Y:S01]  /*14f0*/  I2F.U32.RP R6, R0 ;  /* 0x0000000000067306 */ /* 0x000e620000209000 */
[C---:B------:R-:W-:Y:S01]  /*1500*/  ISETP.GE.U32.AND P0, PT, R30.reuse, 0x200, PT ;  /* 0x000002001e00780c */ /* 0x040fe20003f06070 */
[----:B------:R-:W4:Y:S01]  /*1510*/  LDCU UR8, c[0x0][0x388] ;  /* 0x00007100ff0877ac */ /* 0x000f220008000800 */
[----:B------:R-:W-:Y:S01]  /*1520*/  VIMNMX.U32 R5, PT, PT, R30, 0x200, !PT ;  /* 0x000002001e057848 */ /* 0x000fe20007fe0000 */
[----:B------:R-:W-:Y:S01]  /*1530*/  BSSY.RECONVERGENT B0, `(.L_x_30090) ;  /* 0x0000037000007945 */ /* 0x000fe20003800200 */
[----:B------:R-:W-:Y:S01]  /*1540*/  SEL R4, RZ, 0x1, P0 ;  /* 0x00000001ff047807 */ /* 0x000fe20000000000 */
[----:B------:R-:W5:Y:S01]  /*1550*/  LDCU UR7, c[0x0][0x384] ;  /* 0x00007080ff0777ac */ /* 0x000f620008000800 */
[----:B------:R-:W-:Y:S01]  /*1560*/  BAR.SYNC.DEFER_BLOCKING 0x0 ;  /* 0x0000000000007b1d */ /* 0x000fe20000010000 */
[----:B------:R-:W-:Y:S02]  /*1570*/  ISETP.NE.U32.AND P2, PT, R0, RZ, PT ;  /* 0x000000ff0000720c */ /* 0x000fe40003f45070 */
[----:B------:R-:W-:Y:S01]  /*1580*/  IADD3 R5, PT, PT, R5, -R30, -R4 ;  /* 0x8000001e05057210 */ /* 0x000fe20007ffe804 */
[----:B------:R-:W-:-:S02]  /*1590*/  USHF.L.U32 UR4, UR4, 0x3, URZ ;  /* 0x0000000304047899 */ /* 0x000fc400080006ff */
[----:B-1----:R-:W0:Y:S01]  /*15a0*/  MUFU.RCP R6, R6 ;  /* 0x0000000600067308 */ /* 0x002e220000001000 */
[----:B----4-:R-:W-:-:S04]  /*15b0*/  USHF.R.S32.HI UR6, URZ, 0x1f, UR8 ;  /* 0x0000001fff067899 */ /* 0x010fc80008011408 */
[----:B------:R-:W-:Y:S02]  /*15c0*/  ULEA.HI UR6, UR6, UR8, URZ, 0x6 ;  /* 0x0000000806067291 */ /* 0x000fe4000f8f30ff */
[----:B-----5:R-:W-:Y:S02]  /*15d0*/  UIMAD UR4, UR5, UR7, UR4 ;  /* 0x00000007050472a4 */ /* 0x020fe4000f8e0204 */
[----:B------:R-:W-:Y:S01]  /*15e0*/  USHF.R.S32.HI UR6, URZ, 0x6, UR6 ;  /* 0x00000006ff067899 */ /* 0x000fe20008011406 */
[----:B0-----:R-:W-:-:S04]  /*15f0*/  VIADD R2, R6, 0xffffffe ;  /* 0x0ffffffe06027836 */ /* 0x001fc80000000000 */
[----:B------:R0:W1:Y:S02]  /*1600*/  F2I.FTZ.U32.TRUNC.NTZ R3, R2 ;  /* 0x0000000200037305 */ /* 0x000064000021f000 */
[----:B0-----:R-:W-:Y:S01]  /*1610*/  IMAD.MOV.U32 R2, RZ, RZ, RZ ;  /* 0x000000ffff027224 */ /* 0x001fe200078e00ff */
[----:B-1----:R-:W-:-:S05]  /*1620*/  IADD3 R7, PT, PT, RZ, -R3, RZ ;  /* 0x80000003ff077210 */ /* 0x002fca0007ffe0ff */
        /* <DEDUP_REMOVED lines=20> */
[----:B------:R-:W-:-:S04]  /*1770*/  UIADD3 UR5, UPT, UPT, UR5, 0xc80, URZ ;  /* 0x00000c8005057890 */ /* 0x000fc8000fffe0ff */
[----:B------:R-:W-:Y:S01]  /*1780*/  LOP3.LUT R2, R2, 0x3, RZ, 0xc0, !PT ;  /* 0x0000000302027812 */ /* 0x000fe200078ec0ff */
[----:B------:R-:W4:Y:S04]  /*1790*/  LDC.64 R4, c[0x0][0x3a0] ;  /* 0x0000e800ff047b82 */ /* 0x000f280000000a00 */
[----:B------:R-:W-:Y:S01]  /*17a0*/  IMAD.MOV R7, RZ, RZ, -R2 ;  /* 0x000000ffff077224 */ /* 0x000fe200078e0a02 */
[----:B-1----:R-:W-:-:S06]  /*17b0*/  ULEA UR5, UR7, UR5, 0x18 ;  /* 0x0000000507057291 */ /* 0x002fcc000f8ec0ff */
[----:B0-----:R-:W-:-:S07]  /*17c0*/  LEA R6, R6, UR5, 0x4 ;  /* 0x0000000506067c11 */ /* 0x001fce000f8e20ff */
.L_x_30092:
[----:B0-----:R0:W1:Y:S01]  /*17d0*/  LDS.128 R8, [R6] ;  /* 0x0000000006087984 */ /* 0x0010620000000c00 */
[----:B------:R-:W-:Y:S01]  /*17e0*/  LOP3.LUT R3, R53, 0x4, RZ, 0xc0, !PT ;  /* 0x0000000435037812 */ /* 0x000fe200078ec0ff */
[----:B---3--:R-:W0:Y:S01]  /*17f0*/  LDC R13, c[0x0][0x360] ;  /* 0x0000d800ff0d7b82 */ /* 0x008e220000000800 */
[----:B------:R-:W-:Y:S01]  /*1800*/  SHF.R.U32.HI R2, RZ, 0x3, R53 ;  /* 0x00000003ff027819 */ /* 0x000fe20000011635 */
[----:B------:R-:W-:Y:S01]  /*1810*/  VIADD R7, R7, 0x1 ;  /* 0x0000000107077836 */ /* 0x000fe20000000000 */
[----:B------:R-:W-:Y:S02]  /*1820*/  IADD3 R3, PT, PT, R3, UR4, RZ ;  /* 0x0000000403037c10 */ /* 0x000fe4000fffe0ff */
[----:B------:R-:W-:Y:S02]  /*1830*/  IADD3 R53, PT, PT, R53, R0, RZ ;  /* 0x0000000035357210 */ /* 0x000fe40007ffe0ff */
[----:B------:R-:W-:Y:S01]  /*1840*/  ISETP.NE.AND P0, PT, R7, RZ, PT ;  /* 0x000000ff0700720c */ /* 0x000fe20003f05270 */
[----:B------:R-:W-:-:S04]  /*1850*/  IMAD R3, R2, UR6, R3 ;  /* 0x0000000602037c24 */ /* 0x000fc8000f8e0203 */
[----:B----4-:R-:W-:-:S04]  /*1860*/  IMAD.WIDE R2, R3, 0x4, R4 ;  /* 0x0000000403027825 */ /* 0x010fc800078e0204 */
[----:B0-----:R-:W-:Y:S01]  /*1870*/  IMAD R6, R13, 0x10, R6 ;  /* 0x000000100d067824 */ /* 0x001fe200078e0206 */
[----:B-1----:R0:W-:Y:S03]  /*1880*/  STG.E.128 desc[UR10][R2.64], R8 ;  /* 0x0000000802007986 */ /* 0x0021e6000c101d0a */
[----:B------:R-:W-:Y:S05]  /*1890*/  @P0 BRA `(.L_x_30092) ;  /* 0xfffffffc00cc0947 */ /* 0x000fea000383ffff */
.L_x_30091:
[----:B------:R-:W-:Y:S05]  /*18a0*/  BSYNC.RECONVERGENT B0 ;  /* 0x0000000000007941 */ /* 0x000fea0003800200 */
.L_x_30090:
[----:B------:R-:W-:Y:S05]  /*18b0*/  @!P1 EXIT ;  /* 0x000000000000994d */ /* 0x000fea0003800000 */
[----:B------:R-:W1:Y:S01]  /*18c0*/  S2UR UR7, SR_CgaCtaId ;  /* 0x00000000000779c3 */ /* 0x000e620000008800 */
[----:B------:R-:W-:Y:S01]  /*18d0*/  UMOV UR5, 0x400 ;  /* 0x0000040000057882 */ /* 0x000fe20000000000 */
[----:B------:R-:W-:Y:S01]  /*18e0*/  IMAD.IADD R30, R53, 0x1, R0 ;  /* 0x00000001351e7824 */ /* 0x000fe200078e0200 */
[----:B------:R-:W-:-:S05]  /*18f0*/  UIADD3 UR5, UPT, UPT, UR5, 0xc80, URZ ;  /* 0x00000c8005057890 */ /* 0x000fca000fffe0ff */
[----:B--2---:R-:W2:Y:S08]  /*1900*/  LDC R32, c[0x0][0x360] ;  /* 0x0000d800ff207b82 */ /* 0x004eb00000000800 */
[----:B0-----:R-:W0:Y:S01]  /*1910*/  LDC.64 R2, c[0x0][0x3a0] ;  /* 0x0000e800ff027b82 */ /* 0x001e220000000a00 */
[----:B-1----:R-:W-:-:S06]  /*1920*/  ULEA UR5, UR7, UR5, 0x18 ;  /* 0x0000000507057291 */ /* 0x002fcc000f8ec0ff */
[----:B------:R-:W-:Y:S01]  /*1930*/  LEA R31, R53, UR5, 0x2 ;  /* 0x00000005351f7c11 */ /* 0x000fe2000f8e10ff */
[C-C-:B--2---:R-:W-:Y:S02]  /*1940*/  IMAD R28, R32.reuse, 0xc, R53.reuse ;  /* 0x0000000c201c7824 */ /* 0x144fe400078e0235 */
[----:B------:R-:W-:-:S07]  /*1950*/  IMAD R29, R32, 0x8, R53 ;  /* 0x00000008201d7824 */ /* 0x000fce00078e0235 */
.L_x_30093:
[C---:B-1----:R-:W-:Y:S01]  /*1960*/  LEA R8, R32.reuse, R31, 0x4 ;  /* 0x0000001f20087211 */ /* 0x042fe200078e20ff */
[C-C-:B---3--:R-:W-:Y:S01]  /*1970*/  IMAD R12, R32.reuse, 0x20, R31.reuse ;  /* 0x00000020200c7824 */ /* 0x148fe200078e021f */
[----:B------:R1:W2:Y:S01]  /*1980*/  LDS.128 R4, [R31] ;  /* 0x000000001f047984 */ /* 0x0002a20000000c00 */
        /* <DEDUP_REMOVED lines=37> */
.L_x_30086:
[----:B------:R-:W-:Y:S01]  /*1be0*/  MOV R10, 0xffffffff ;  /* 0xffffffff000a7802 */ /* 0x000fe20000000f00 */
[----:B------:R-:W-:Y:S02]  /*1bf0*/  IMAD.MOV.U32 R12, RZ, RZ, R0 ;  /* 0x000000ffff0c7224 */ /* 0x000fe400078e0000 */
[----:B------:R-:W-:-:S07]  /*1c00*/  IMAD.MOV.U32 R13, RZ, RZ, 0x1f ;  /* 0x0000001fff0d7424 */ /* 0x000fce00078e00ff */
[----:B0123--:R-:W-:Y:S05]  /*1c10*/  WARPSYNC.COLLECTIVE R10, `(.L_x_30094) ;  /* 0x000000000a087348 */ /* 0x00ffea0003c00000 */
[----:B---3--:R3:W4:Y:S02]  /*1c20*/  SHFL.IDX P2, R10, R59, R12, R13 ;  /* 0x0000000c3b0a7389 */ /* 0x008724000004000d */
[----:B01234-:R-:W-:Y:S05]  /*1c30*/  ENDCOLLECTIVE ;  /* 0x000000000000791b */ /* 0x01ffea0003800000 */
.L_x_30094:
[----:B------:R-:W-:Y:S02]  /*1c40*/  IMAD.MOV.U32 R12, RZ, RZ, R40 ;  /* 0x000000ffff0c7224 */ /* 0x000fe400078e0028 */
[----:B------:R-:W-:Y:S01]  /*1c50*/  IMAD.MOV.U32 R61, RZ, RZ, R10 ;  /* 0x000000ffff3d7224 */ /* 0x000fe200078e000a */
[----:B------:R-:W-:-:S03]  /*1c60*/  MOV R10, 0xffffffff ;  /* 0xffffffff000a7802 */ /* 0x000fc60000000f00 */
[----:B------:R-:W-:-:S07]  /*1c70*/  IMAD R60, R56, R61, RZ ;  /* 0x0000003d383c7224 */ /* 0x000fce00078e02ff */
[----:B------:R-:W-:Y:S05]  /*1c80*/  WARPSYNC.COLLECTIVE R10, `(.L_x_30095) ;  /* 0x000000000a087348 */ /* 0x000fea0003c00000 */
[----:B------:R0:W1:Y:S02]  /*1c90*/  SHFL.IDX P2, R10, R59, R12, R13 ;  /* 0x0000000c3b0a7389 */ /* 0x000064000004000d */
[----:B01----:R-:W-:Y:S05]  /*1ca0*/  ENDCOLLECTIVE ;  /* 0x000000000000791b */ /* 0x003fea0003800000 */
.L_x_30095:
[----:B------:R-:W-:Y:S02]  /*1cb0*/  IMAD.MOV.U32 R12, RZ, RZ, R41 ;  /* 0x000000ffff0c7224 */ /* 0x000fe400078e0029 */
[----:B------:R-:W-:Y:S02]  /*1cc0*/  IMAD R60, R55, R10, R60 ;  /* 0x0000000a373c7224 */ /* 0x000fe400078e023c */
[----:B------:R-:W-:-:S07]  /*1cd0*/  IMAD.MOV.U32 R10, RZ, RZ, -0x1 ;  /* 0xffffffffff0a7424 */ /* 0x000fce00078e00ff */
[----:B------:R-:W-:Y:S05]  /*1ce0*/  WARPSYNC.COLLECTIVE R10, `(.L_x_30096) ;  /* 0x000000000a087348 */ /* 0x000fea0003c00000 */
[----:B------:R0:W1:Y:S02]  /*1cf0*/  SHFL.IDX P2, R10, R59, R12, R13 ;  /* 0x0000000c3b0a7389 */ /* 0x000064000004000d */
[----:B01----:R-:W-:Y:S05]  /*1d00*/  ENDCOLLECTIVE ;  /* 0x000000000000791b */ /* 0x003fea0003800000 */
.L_x_30096:
[----:B------:R-:W-:Y:S01]  /*1d10*/  IMAD.MOV.U32 R12, RZ, RZ, R42 ;  /* 0x000000ffff0c7224 */ /* 0x000fe200078e002a */
[----:B------:R-:W-:Y:S01]  /*1d20*/  MOV R61, R10 ;  /* 0x0000000a003d7202 */ /* 0x000fe20000000f00 */
[----:B------:R-:W-:-:S04]  /*1d30*/  IMAD.MOV.U32 R10, RZ, RZ, -0x1 ;  /* 0xffffffffff0a7424 */ /* 0x000fc800078e00ff */
[----:B------:R-:W-:-:S07]  /*1d40*/  IMAD R60, R49, R61, R60 ;  /* 0x0000003d313c7224 */ /* 0x000fce00078e023c */
[----:B------:R-:W-:Y:S05]  /*1d50*/  WARPSYNC.COLLECTIVE R10, `(.L_x_30097) ;  /* 0x000000000a087348 */ /* 0x000fea0003c00000 */
[----:B------:R0:W1:Y:S02]  /*1d60*/  SHFL.IDX P2, R10, R59, R12, R13 ;  /* 0x0000000c3b0a7389 */ /* 0x000064000004000d */
[----:B01----:R-:W-:Y:S05]  /*1d70*/  ENDCOLLECTIVE ;  /* 0x000000000000791b */ /* 0x003fea0003800000 */
.L_x_30097:
[----:B------:R-:W-:Y:S01]  /*1d80*/  IMAD.MOV.U32 R12, RZ, RZ, R43 ;  /* 0x000000ffff0c7224 */ /* 0x000fe200078e002b */
[----:B------:R-:W-:Y:S01]  /*1d90*/  MOV R61, R10 ;  /* 0x0000000a003d7202 */ /* 0x000fe20000000f00 */
[----:B------:R-:W-:-:S04]  /*1da0*/  IMAD.MOV.U32 R10, RZ, RZ, -0x1 ;  /* 0xffffffffff0a7424 */ /* 0x000fc800078e00ff */
[----:B------:R-:W-:-:S07]  /*1db0*/  IMAD R60, R47, R61, R60 ;  /* 0x0000003d2f3c7224 */ /* 0x000fce00078e023c */
[----:B------:R-:W-:Y:S05]  /*1dc0*/  WARPSYNC.COLLECTIVE R10, `(.L_x_30098) ;  /* 0x000000000a087348 */ /* 0x000fea0003c00000 */
[----:B------:R0:W1:Y:S02]  /*1dd0*/  SHFL.IDX P2, R10, R59, R12, R13 ;  /* 0x0000000c3b0a7389 */ /* 0x000064000004000d */
[----:B01----:R-:W-:Y:S05]  /*1de0*/  ENDCOLLECTIVE ;  /* 0x000000000000791b */ /* 0x003fea0003800000 */
.L_x_30098:
[----:B------:R-:W-:Y:S01]  /*1df0*/  IMAD.MOV.U32 R12, RZ, RZ, R44 ;  /* 0x000000ffff0c7224 */ /* 0x000fe200078e002c */
[----:B------:R-:W-:Y:S01]  /*1e00*/  MOV R61, R10 ;  /* 0x0000000a003d7202 */ /* 0x000fe20000000f00 */
[----:B------:R-:W-:-:S04]  /*1e10*/  IMAD.MOV.U32 R10, RZ, RZ, -0x1 ;  /* 0xffffffffff0a7424 */ /* 0x000fc800078e00ff */
[----:B------:R-:W-:-:S07]  /*1e20*/  IMAD R61, R27, R61, R60 ;  /* 0x0000003d1b3d7224 */ /* 0x000fce00078e023c */
[----:B------:R-:W-:Y:S05]  /*1e30*/  WARPSYNC.COLLECTIVE R10, `(.L_x_30099) ;  /* 0x000000000a087348 */ /* 0x000fea0003c00000 */
[----:B------:R0:W1:Y:S02]  /*1e40*/  SHFL.IDX P2, R10, R59, R12, R13 ;  /* 0x0000000c3b0a7389 */ /* 0x000064000004000d */
[----:B01----:R-:W-:Y:S05]  /*1e50*/  ENDCOLLECTIVE ;  /* 0x000000000000791b */ /* 0x003fea0003800000 */
.L_x_30099:
[----:B------:R-:W-:Y:S01]  /*1e60*/  IMAD.MOV.U32 R12, RZ, RZ, R45 ;  /* 0x000000ffff0c7224 */ /* 0x000fe200078e002d */
[----:B------:R-:W-:Y:S01]  /*1e70*/  MOV R60, R10 ;  /* 0x0000000a003c7202 */ /* 0x000fe20000000f00 */
[----:B------:R-:W-:-:S04]  /*1e80*/  IMAD.MOV.U32 R10, RZ, RZ, -0x1 ;  /* 0xffffffffff0a7424 */ /* 0x000fc800078e00ff */
[----:B------:R-:W-:-:S07]  /*1e90*/  IMAD R60, R26, R60, R61 ;  /* 0x0000003c1a3c7224 */ /* 0x000fce00078e023d */
[----:B------:R-:W-:Y:S05]  /*1ea0*/  WARPSYNC.COLLECTIVE R10, `(.L_x_30100) ;  /* 0x000000000a087348 */ /* 0x000fea0003c00000 */
[----:B------:R0:W1:Y:S02]  /*1eb0*/  SHFL.IDX P2, R10, R59, R12, R13 ;  /* 0x0000000c3b0a7389 */ /* 0x000064000004000d */
[----:B01----:R-:W-:Y:S05]  /*1ec0*/  ENDCOLLECTIVE ;  /* 0x000000000000791b */ /* 0x003fea0003800000 */
.L_x_30100:
[----:B------:R-:W-:Y:S01]  /*1ed0*/  IMAD.MOV.U32 R12, RZ, RZ, R46 ;  /* 0x000000ffff0c7224 */ /* 0x000fe200078e002e */
[----:B------:R-:W-:Y:S01]  /*1ee0*/  MOV R61, R10 ;  /* 0x0000000a003d7202 */ /* 0x000fe20000000f00 */
[----:B------:R-:W-:-:S04]  /*1ef0*/  IMAD.MOV.U32 R10, RZ, RZ, -0x1 ;  /* 0xffffffffff0a7424 */ /* 0x000fc800078e00ff */
[----:B------:R-:W-:-:S07]  /*1f00*/  IMAD R61, R25, R61, R60 ;  /* 0x0000003d193d7224 */ /* 0x000fce00078e023c */
[----:B------:R-:W-:Y:S05]  /*1f10*/  WARPSYNC.COLLECTIVE R10, `(.L_x_30101) ;  /* 0x000000000a087348 */ /* 0x000fea0003c00000 */
[----:B------:R0:W1:Y:S02]  /*1f20*/  SHFL.IDX P2, R10, R59, R12, R13 ;  /* 0x0000000c3b0a7389 */ /* 0x000064000004000d */
[----:B01----:R-:W-:Y:S05]  /*1f30*/  ENDCOLLECTIVE ;  /* 0x000000000000791b */ /* 0x003fea0003800000 */
.L_x_30101:
[----:B------:R-:W-:Y:S01]  /*1f40*/  IMAD.MOV.U32 R12, RZ, RZ, R9 ;  /* 0x000000ffff0c7224 */ /* 0x000fe200078e0009 */
[----:B------:R-:W-:Y:S01]  /*1f50*/  MOV R60, R10 ;  /* 0x0000000a003c7202 */ /* 0x000fe20000000f00 */
[----:B------:R-:W-:-:S04]  /*1f60*/  IMAD.MOV.U32 R10, RZ, RZ, -0x1 ;  /* 0xffffffffff0a7424 */ /* 0x000fc800078e00ff */
[----:B------:R-:W-:-:S07]  /*1f70*/  IMAD R60, R24, R60, R61 ;  /* 0x0000003c183c7224 */ /* 0x000fce00078e023d */
[----:B------:R-:W-:Y:S05]  /*1f80*/  WARPSYNC.COLLECTIVE R10, `(.L_x_30102) ;  /* 0x000000000a087348 */ /* 0x000fea0003c00000 */
[----:B------:R0:W1:Y:S02]  /*1f90*/  SHFL.IDX P2, R10, R59, R12, R13 ;  /* 0x0000000c3b0a7389 */ /* 0x000064000004000d */
[----:B01----:R-:W-:Y:S05]  /*1fa0*/  ENDCOLLECTIVE ;  /* 0x000000000000791b */ /* 0x003fea0003800000 */
.L_x_30102:
[----:B------:R-:W-:Y:S01]  /*1fb0*/  IMAD.MOV.U32 R12, RZ, RZ, R8 ;  /* 0x000000ffff0c7224 */ /* 0x000fe200078e0008 */
[----:B------:R-:W-:Y:S01]  /*1fc0*/  MOV R61, R10 ;  /* 0x0000000a003d7202 */ /* 0x000fe20000000f00 */
[----:B------:R-:W-:-:S04]  /*1fd0*/  IMAD.MOV.U32 R10, RZ, RZ, -0x1 ;  /* 0xffffffffff0a7424 */ /* 0x000fc800078e00ff */
[----:B------:R-:W-:-:S07]  /*1fe0*/  IMAD R61, R23, R61, R60 ;  /* 0x0000003d173d7224 */ /* 0x000fce00078e023c */
[----:B------:R-:W-:Y:S05]  /*1ff0*/  WARPSYNC.COLLECTIVE R10, `(.L_x_30103) ;  /* 0x000000000a087348 */ /* 0x000fea0003c00000 */
[----:B------:R0:W1:Y:S02]  /*2000*/  SHFL.IDX P2, R10, R59, R12, R13 ;  /* 0x0000000c3b0a7389 */ /* 0x000064000004000d */
[----:B01----:R-:W-:Y:S05]  /*2010*/  ENDCOLLECTIVE ;  /* 0x000000000000791b */ /* 0x003fea0003800000 */
.L_x_30103:
[----:B------:R-:W-:Y:S01]  /*2020*/  IMAD.MOV.U32 R12, RZ, RZ, R7 ;  /* 0x000000ffff0c7224 */ /* 0x000fe200078e0007 */
[----:B------:R-:W-:Y:S01]  /*2030*/  MOV R60, R10 ;  /* 0x0000000a003c7202 */ /* 0x000fe20000000f00 */
[----:B------:R-:W-:-:S04]  /*2040*/  IMAD.MOV.U32 R10, RZ, RZ, -0x1 ;  /* 0xffffffffff0a7424 */ /* 0x000fc800078e00ff */
[----:B------:R-:W-:-:S07]  /*2050*/  IMAD R60, R22, R60, R61 ;  /* 0x0000003c163c7224 */ /* 0x000fce00078e023d */
[----:B------:R-:W-:Y:S05]  /*2060*/  WARPSYNC.COLLECTIVE R10, `(.L_x_30104) ;  /* 0x000000000a087348 */ /* 0x000fea0003c00000 */
[----:B------:R0:W1:Y:S02]  /*2070*/  SHFL.IDX P2, R10, R59, R12, R13 ;  /* 0x0000000c3b0a7389 */ /* 0x000064000004000d */
[----:B01----:R-:W-:Y:S05]  /*2080*/  ENDCOLLECTIVE ;  /* 0x000000000000791b */ /* 0x003fea0003800000 */
.L_x_30104:
[----:B------:R-:W-:Y:S01]  /*2090*/  IMAD.MOV.U32 R12, RZ, RZ, R6 ;  /* 0x000000ffff0c7224 */ /* 0x000fe200078e0006 */
[----:B------:R-:W-:Y:S01]  /*20a0*/  MOV R61, R10 ;  /* 0x0000000a003d7202 */ /* 0x000fe20000000f00 */
[----:B------:R-:W-:-:S04]  /*20b0*/  IMAD.MOV.U32 R10, RZ, RZ, -0x1 ;  /* 0xffffffffff0a7424 */ /* 0x000fc800078e00ff */
[----:B------:R-:W-:-:S07]  /*20c0*/  IMAD R61, R21, R61, R60 ;  /* 0x0000003d153d7224 */ /* 0x000fce00078e023c */
[----:B------:R-:W-:Y:S05]  /*20d0*/  WARPSYNC.COLLECTIVE R10, `(.L_x_30105) ;  /* 0x000000000a087348 */ /* 0x000fea0003c00000 */
[----:B------:R0:W1:Y:S02]  /*20e0*/  SHFL.IDX P2, R10, R59, R12, R13 ;  /* 0x0000000c3b0a7389 */ /* 0x000064000004000d */
[----:B01----:R-:W-:Y:S05]  /*20f0*/  ENDCOLLECTIVE ;  /* 0x000000000000791b */ /* 0x003fea0003800000 */
.L_x_30105:
[----:B------:R-:W-:Y:S01]  /*2100*/  IMAD.MOV.U32 R12, RZ, RZ, R5 ;  /* 0x000000ffff0c7224 */ /* 0x000fe200078e0005 */
[----:B------:R-:W-:Y:S01]  /*2110*/  MOV R60, R10 ;  /* 0x0000000a003c7202 */ /* 0x000fe20000000f00 */
[----:B------:R-:W-:-:S04]  /*2120*/  IMAD.MOV.U32 R10, RZ, RZ, -0x1 ;  /* 0xffffffffff0a7424 */ /* 0x000fc800078e00ff */
[----:B------:R-:W-:-:S07]  /*2130*/  IMAD R60, R20, R60, R61 ;  /* 0x0000003c143c7224 */ /* 0x000fce00078e023d */
[----:B------:R-:W-:Y:S05]  /*2140*/  WARPSYNC.COLLECTIVE R10, `(.L_x_30106) ;  /* 0x000000000a087348 */ /* 0x000fea0003c00000 */
[----:B------:R0:W1:Y:S02]  /*2150*/  SHFL.IDX P2, R10, R59, R12, R13 ;  /* 0x0000000c3b0a7389 */ /* 0x000064000004000d */
[----:B01----:R-:W-:Y:S05]  /*2160*/  ENDCOLLECTIVE ;  /* 0x000000000000791b */ /* 0x003fea0003800000 */
.L_x_30106:
[----:B------:R-:W-:Y:S01]  /*2170*/  IMAD.MOV.U32 R12, RZ, RZ, R4 ;  /* 0x000000ffff0c7224 */ /* 0x000fe200078e0004 */
[----:B------:R-:W-:Y:S01]  /*2180*/  MOV R61, R10 ;  /* 0x0000000a003d7202 */ /* 0x000fe20000000f00 */
[----:B------:R-:W-:-:S04]  /*2190*/  IMAD.MOV.U32 R10, RZ, RZ, -0x1 ;  /* 0xffffffffff0a7424 */ /* 0x000fc800078e00ff */
[----:B------:R-:W-:-:S07]  /*21a0*/  IMAD R61, R19, R61, R60 ;  /* 0x0000003d133d7224 */ /* 0x000fce00078e023c */
[----:B------:R-:W-:Y:S05]  /*21b0*/  WARPSYNC.COLLECTIVE R10, `(.L_x_30107) ;  /* 0x000000000a087348 */ /* 0x000fea0003c00000 */
[----:B------:R0:W1:Y:S02]  /*21c0*/  SHFL.IDX P2, R10, R59, R12, R13 ;  /* 0x0000000c3b0a7389 */ /* 0x000064000004000d */
[----:B01----:R-:W-:Y:S05]  /*21d0*/  ENDCOLLECTIVE ;  /* 0x000000000000791b */ /* 0x003fea0003800000 */
.L_x_30107:
[----:B------:R-:W-:Y:S01]  /*21e0*/  IMAD.MOV.U32 R12, RZ, RZ, R3 ;  /* 0x000000ffff0c7224 */ /* 0x000fe200078e0003 */
[----:B------:R-:W-:Y:S01]  /*21f0*/  MOV R60, R10 ;  /* 0x0000000a003c7202 */ /* 0x000fe20000000f00 */
[----:B------:R-:W-:-:S04]  /*2200*/  IMAD.MOV.U32 R10, RZ, RZ, -0x1 ;  /* 0xffffffffff0a7424 */ /* 0x000fc800078e00ff */
[----:B------:R-:W-:-:S07]  /*2210*/  IMAD R60, R18, R60, R61 ;  /* 0x0000003c123c7224 */ /* 0x000fce00078e023d */
[----:B------:R-:W-:Y:S05]  /*2220*/  WARPSYNC.COLLECTIVE R10, `(.L_x_30108) ;  /* 0x000000000a087348 */ /* 0x000fea0003c00000 */
[----:B------:R0:W1:Y:S02]  /*2230*/  SHFL.IDX P2, R10, R59, R12, R13 ;  /* 0x0000000c3b0a7389 */ /* 0x000064000004000d */
[----:B01----:R-:W-:Y:S05]  /*2240*/  ENDCOLLECTIVE ;  /* 0x000000000000791b */ /* 0x003fea0003800000 */
.L_x_30108:
[----:B------:R-:W-:Y:S01]  /*2250*/  IMAD.MOV.U32 R12, RZ, RZ, R2 ;  /* 0x000000ffff0c7224 */ /* 0x000fe200078e0002 */
[----:B------:R-:W-:Y:S02]  /*2260*/  MOV R61, R10 ;  /* 0x0000000a003d7202 */ /* 0x000fe40000000f00 */
[----:B------:R-:W-:-:S03]  /*2270*/  MOV R10, 0xffffffff ;  /* 0xffffffff000a7802 */ /* 0x000fc60000000f00 */
[----:B------:R-:W-:-:S07]  /*2280*/  IMAD R61, R17, R61, R60 ;  /* 0x0000003d113d7224 */ /* 0x000fce00078e023c */
[----:B------:R-:W-:Y:S05]  /*2290*/  WARPSYNC.COLLECTIVE R10, `(.L_x_30109) ;  /* 0x000000000a087348 */ /* 0x000fea0003c00000 */
[----:B------:R0:W1:Y:S02]  /*22a0*/  SHFL.IDX P2, R10, R59, R12, R13 ;  /* 0x0000000c3b0a7389 */ /* 0x000064000004000d */
[----:B01----:R-:W-:Y:S05]  /*22b0*/  ENDCOLLECTIVE ;  /* 0x000000000000791b */ /* 0x003fea0003800000 */
.L_x_30109:
[----:B------:R-:W-:Y:S01]  /*22c0*/  IMAD.MOV.U32 R60, RZ, RZ, R10 ;  /* 0x000000ffff3c7224 */ /* 0x000fe200078e000a */
[----:B------:R-:W-:Y:S06]  /*22d0*/  BRA `(.L_x_30110) ;  /* 0xfffffff000347947 */ /* 0x000fec000383ffff */
        .weak           $__internal_619_$__cuda_sm20_div_u16
        .type           $__internal_619_$__cuda_sm20_div_u16,@function
        .size           $__internal_619_$__cuda_sm20_div_u16,(.L_x_39122 - $__internal_619_$__cuda_sm20_div_u16)
$__internal_619_$__cuda_sm20_div_u16:
        /* <DEDUP_REMOVED lines=18> */
[----:B------:R-:W-:Y:S06]  /*2400*/  RET.REL.NODEC R2 `(_Z9cuda_gemmIiLi128ELi1ELi1ELi512ELi64ELi64ELi64ELi0ELi1EEviiiPT_S1_S1_iii) ;  /* 0xffffffd802fc7950 */ /* 0x000fec0003c3ffff */
.L_x_30111:
        /* <DEDUP_REMOVED lines=15> */
.L_x_39122:


//--------------------- .text._Z9cuda_gemmIiLi128ELi1ELi1ELi512ELi64ELi64ELi64ELi0ELi0EEviiiPT_S1_S1_iii --------------------------
	.section	.text._Z9cuda_gemmIiLi128ELi1ELi1ELi512ELi64ELi64ELi64ELi0ELi0EEviiiPT_S1_S1_iii,"ax",@progbits
	.align	128
        .global         _Z9cuda_gemmIiLi128ELi1ELi1ELi512ELi64ELi64ELi64ELi0ELi0EEviiiPT_S1_S1_iii
        .type           _Z9cuda_gemmIiLi128ELi1ELi1ELi512ELi64ELi64ELi64ELi0ELi0EEviiiPT_S1_S1_iii,@function
        .size           _Z9cuda_gemmIiLi128ELi1ELi1ELi512ELi64ELi64ELi64ELi0ELi0EEviiiPT_S1_S1_iii,(.L_x_39124 - _Z9cuda_gemmIiLi128ELi1ELi1ELi512ELi64ELi64ELi64ELi0ELi0EEviiiPT_S1_S1_iii)
        .other          _Z9cuda_gemmIiLi128ELi1ELi1ELi512ELi64ELi64ELi64ELi0ELi0EEviiiPT_S1_S1_iii,@"STO_CUDA_ENTRY STV_DEFAULT"
_Z9cuda_gemmIiLi128ELi1ELi1ELi512ELi64ELi64ELi64ELi0ELi0EEviiiPT_S1_S1_iii:
.text._Z9cuda_gemmIiLi128ELi1ELi1ELi512ELi64ELi64ELi64ELi0ELi0EEviiiPT_S1_S1_iii:
        /* <DEDUP_REMOVED lines=15> */
[----:B------:R-:W0:Y:S04]  /*00f0*/  S2R R2, SR_TID.X ;  /* 0x0000000000027919 */ /* 0x000e280000002100 */
        /* <DEDUP_REMOVED lines=46> */
[----:B------:R-:W-:Y:S05]  /*03e0*/  CALL.REL.NOINC `($__internal_621_$__cuda_sm20_div_u16) ;  /* 0x0000003c00d87944 */ /* 0x000fea0003c00000 */
        /* <DEDUP_REMOVED lines=11> */
.L_x_30114:
[C---:B------:R-:W-:Y:S01]  /*04a0*/  LEA R8, R6.reuse, R9, 0x2 ;  /* 0x0000000906087211 */ /* 0x040fe200078e10ff */
[----:B------:R-:W-:Y:S02]  /*04b0*/  VIADD R7, R7, 0x1 ;  /* 0x0000000107077836 */ /* 0x000fe40000000000 */
[----:B------:R-:W-:Y:S02]  /*04c0*/  VIADD R6, R6, UR4 ;  /* 0x0000000406067c36 */ /* 0x000fe40008000000 */
[----:B------:R0:W-:Y:S01]  /*04d0*/  STS [R8], RZ ;  /* 0x000000ff08007388 */ /* 0x0001e20000000800 */
[----:B------:R-:W-:-:S04]  /*04e0*/  LOP3.LUT R10, R7, R12, RZ, 0x3c, !PT ;  /* 0x0000000c070a7212 */ /* 0x000fc800078e3cff */
[----:B------:R-:W-:-:S13]  /*04f0*/  ISETP.NE.AND P0, PT, R10, 0x2, PT ;  /* 0x000000020a00780c */ /* 0x000fda0003f05270 */
[----:B0-----:R-:W-:Y:S05]  /*0500*/  @P0 BRA `(.L_x_30114) ;  /* 0xfffffffc00e40947 */ /* 0x001fea000383ffff */
.L_x_30113:
[----:B------:R-:W-:Y:S05]  /*0510*/  BSYNC.RECONVERGENT B0 ;  /* 0x0000000000007941 */ /* 0x000fea0003800200 */
.L_x_30112:
[----:B------:R-:W0:Y:S01]  /*0520*/  S2UR UR6, SR_CgaCtaId ;  /* 0x00000000000679c3 */ /* 0x000e220000008800 */
[----:B------:R-:W-:Y:S01]  /*0530*/  UMOV UR5, 0x400 ;  /* 0x0000040000057882 */ /* 0x000fe20000000000 */
[----:B------:R-:W-:Y:S01]  /*0540*/  BSSY.RECONVERGENT B0, `(.L_x_30115) ;  /* 0x000000e000007945 */ /* 0x000fe20003800200 */
[----:B------:R-:W-:Y:S02]  /*0550*/  UIADD3 UR5, UPT, UPT, UR5, 0xc80, URZ ;  /* 0x00000c8005057890 */ /* 0x000fe4000fffe0ff */
[----:B------:R-:W-:Y:S02]  /*0560*/  USHF.L.U32 UR4, UR4, 0x2, URZ ;  /* 0x0000000204047899 */ /* 0x000fe400080006ff */
[----:B0-----:R-:W-:-:S12]  /*0570*/  ULEA UR5, UR6, UR5, 0x18 ;  /* 0x0000000506057291 */ /* 0x001fd8000f8ec0ff */
.L_x_30116:
        /* <DEDUP_REMOVED lines=11> */
.L_x_30115:
        /* <DEDUP_REMOVED lines=26> */
[----:B------:R-:W-:Y:S01]  /*07d0*/  VIADD R22, R5, 0x5 ;  /* 0x0000000505167836 */ /* 0x000fe20000000000 */
[----:B------:R-:W-:Y:S01]  /*07e0*/  PRMT R17, R17, 0x9910, RZ ;  /* 0x0000991011117816 */ /* 0x000fe200000000ff */
[C---:B------:R-:W-:Y:S01]  /*07f0*/  VIADD R23, R5.reuse, 0x6 ;  /* 0x0000000605177836 */ /* 0x040fe20000000000 */
        /* <DEDUP_REMOVED lines=8> */
[----:B------:R-:W-:-:S02]  /*0880*/  VIADD R44, R5, 0xe ;  /* 0x0000000e052c7836 */ /* 0x000fc40000000000 */
[C---:B------:R-:W-:Y:S02]  /*0890*/  VIADD R45, R5.reuse, 0xffffffff ;  /* 0xffffffff052d7836 */ /* 0x040fe40000000000 */
[C---:B------:R-:W-:Y:S01]  /*08a0*/  VIADD R21, R5.reuse, 0x4 ;  /* 0x0000000405157836 */ /* 0x040fe20000000000 */
[----:B------:R-:W-:Y:S01]  /*08b0*/  LOP3.LUT R44, R44, 0xf, RZ, 0xc0, !PT ;  /* 0x0000000f2c2c7812 */ /* 0x000fe200078ec0ff */
[----:B------:R-:W-:Y:S01]  /*08c0*/  VIADD R25, R5, 0x9 ;  /* 0x0000000905197836 */ /* 0x000fe20000000000 */
[----:B------:R-:W-:Y:S01]  /*08d0*/  LOP3.LUT R45, R45, 0xf, RZ, 0xc0, !PT ;  /* 0x0000000f2d2d7812 */ /* 0x000fe200078ec0ff */
[----:B-1----:R-:W-:Y:S02]  /*08e0*/  HFMA2 R6, -RZ, RZ, 0, 0 ;  /* 0x00000000ff067431 */ /* 0x002fe400000001ff */
        /* <DEDUP_REMOVED lines=9> */
[C---:B------:R-:W-:Y:S01]  /*0980*/  IADD3 R53, PT, PT, R16.reuse, R25, RZ ;  /* 0x0000001910357210 */ /* 0x040fe20007ffe0ff */
[----:B------:R-:W-:Y:S01]  /*0990*/  IMAD R13, R13, UR4, RZ ;  /* 0x000000040d0d7c24 */ /* 0x000fe2000f8e02ff */
[C---:B------:R-:W-:Y:S01]  /*09a0*/  IADD3 R57, PT, PT, R16.reuse, R43, RZ ;  /* 0x0000002b10397210 */ /* 0x040fe20007ffe0ff */
[----:B------:R-:W-:-:S02]  /*09b0*/  IMAD.IADD R51, R16, 0x1, R23 ;  /* 0x0000000110337824 */ /* 0x000fc400078e0217 */
[----:B------:R-:W-:-:S04]  /*09c0*/  IMAD.HI.U32 R12, R7, R13, R6 ;  /* 0x0000000d070c7227 */ /* 0x000fc800078e0006 */
[----:B------:R-:W-:Y:S02]  /*09d0*/  VIADD R13, R39, 0x4 ;  /* 0x00000004270d7836 */ /* 0x000fe40000000000 */
[----:B------:R-:W-:-:S04]  /*09e0*/  IMAD.HI.U32 R7, R12, R9, RZ ;  /* 0x000000090c077227 */ /* 0x000fc800078e00ff */
[----:B------:R-:W-:Y:S02]  /*09f0*/  IMAD.MOV R6, RZ, RZ, -R7 ;  /* 0x000000ffff067224 */ /* 0x000fe400078e0a07 */
[----:B------:R-:W-:Y:S02]  /*0a00*/  IMAD.IADD R55, R16, 0x1, R41 ;  /* 0x0000000110377824 */ /* 0x000fe400078e0229 */
[----:B------:R-:W-:Y:S02]  /*0a10*/  IMAD R9, R6, UR4, R9 ;  /* 0x0000000406097c24 */ /* 0x000fe4000f8e0209 */
[C---:B------:R-:W-:Y:S02]  /*0a20*/  IMAD.IADD R56, R16.reuse, 0x1, R42 ;  /* 0x0000000110387824 */ /* 0x040fe400078e022a */
[C---:B------:R-:W-:Y:S01]  /*0a30*/  IMAD.IADD R58, R16.reuse, 0x1, R44 ;  /* 0x00000001103a7824 */ /* 0x040fe200078e022c */
[----:B------:R-:W-:Y:S01]  /*0a40*/  ISETP.GE.U32.AND P0, PT, R9, UR4, PT ;  /* 0x0000000409007c0c */ /* 0x000fe2000bf06070 */
[----:B------:R-:W-:-:S12]  /*0a50*/  IMAD.IADD R59, R16, 0x1, R45 ;  /* 0x00000001103b7824 */ /* 0x000fd800078e022d */
        /* <DEDUP_REMOVED lines=61> */
[----:B------:R-:W-:Y:S01]  /*0e30*/  LOP3.LUT R19, R19, 0xf, RZ, 0xc0, !PT ;  /* 0x0000000f13137812 */ /* 0x000fe200078ec0ff */
[C---:B------:R-:W-:Y:S01]  /*0e40*/  IMAD.IADD R48, R16.reuse, 0x1, R29 ;  /* 0x0000000110307824 */ /* 0x040fe200078e021d */
[C---:B------:R-:W-:Y:S01]  /*0e50*/  IADD3 R38, PT, PT, R39.reuse, -R38, RZ ;  /* 0x8000002627267210 */ /* 0x040fe20007ffe0ff */
[----:B------:R-:W-:Y:S01]  /*0e60*/  IMAD.IADD R39, R39, 0x1, R16 ;  /* 0x0000000127277824 */ /* 0x000fe200078e0210 */
[----:B------:R-:W-:Y:S01]  /*0e70*/  MOV R20, 0xeb0 ;  /* 0x00000eb000147802 */ /* 0x000fe20000000f00 */
[C---:B------:R-:W-:Y:S02]  /*0e80*/  IMAD.IADD R46, R16.reuse, 0x1, R27 ;  /* 0x00000001102e7824 */ /* 0x040fe400078e021b */
[----:B------:R-:W-:-:S07]  /*0e90*/  IMAD.IADD R47, R16, 0x1, R19 ;  /* 0x00000001102f7824 */ /* 0x000fce00078e0213 */
[----:B------:R-:W-:Y:S05]  /*0ea0*/  CALL.REL.NOINC `($__internal_620_$__cuda_sm20_div_s16) ;  /* 0x0000003000c87944 */ /* 0x000fea0003c00000 */
[----:B------:R-:W0:Y:S01]  /*0eb0*/  S2R R16, SR_CgaCtaId ;  /* 0x0000000000107919 */ /* 0x000e220000008800 */
[----:B------:R-:W1:Y:S01]  /*0ec0*/  LDCU UR6, c[0x0][0x3a8] ;  /* 0x00007500ff0677ac */ /* 0x000e620008000800 */
[----:B------:R-:W-:Y:S01]  /*0ed0*/  MOV R17, 0x400 ;  /* 0x0000040000117802 */ /* 0x000fe20000000f00 */
[----:B------:R-:W-:Y:S01]  /*0ee0*/  IMAD.MOV.U32 R62, RZ, RZ, RZ ;  /* 0x000000ffff3e7224 */ /* 0x000fe200078e00ff */
[----:B------:R-:W-:Y:S01]  /*0ef0*/  LOP3.LUT R60, R2, 0xf, RZ, 0xc0, !PT ;  /* 0x0000000f023c7812 */ /* 0x000fe200078ec0ff */
        /* <DEDUP_REMOVED lines=10> */
.L_x_30161:
[----:B------:R-:W-:Y:S01]  /*0fa0*/  ISETP.GT.U32.AND P2, PT, R2, 0x3f, PT ;  /* 0x0000003f0200780c */ /* 0x000fe20003f44070 */
[----:B------:R-:W-:Y:S01]  /*0fb0*/  BSSY.RECONVERGENT B0, `(.L_x_30117) ;  /* 0x000006f000007945 */ /* 0x000fe20003800200 */
[----:B------:R-:W-:-:S11]  /*0fc0*/  PLOP3.LUT P1, PT, P0, PT, PT, 0x80, 0x8 ;  /* 0x000000000008781c */ /* 0x000fd6000072f070 */
[----:B01----:R-:W-:Y:S05]  /*0fd0*/  @P2 BRA `(.L_x_30118) ;  /* 0x0000000400b02947 */ /* 0x003fea0003800000 */
[----:B------:R-:W-:Y:S01]  /*0fe0*/  S2UR UR4, SR_CTAID.X ;  /* 0x00000000000479c3 */ /* 0x000fe20000002500 */
[----:B------:R-:W0:Y:S01]  /*0ff0*/  LDCU UR7, c[0x0][0x388] ;  /* 0x00007100ff0777ac */ /* 0x000e220008000800 */
[C---:B------:R-:W-:Y:S01]  /*1000*/  LOP3.LUT R16, R6.reuse, 0x3, RZ, 0xc0, !PT ;  /* 0x0000000306107812 */ /* 0x040fe200078ec0ff */
[----:B------:R-:W-:Y:S01]  /*1010*/  BSSY.RECONVERGENT B1, `(.L_x_30119) ;  /* 0x0000033000017945 */ /* 0x000fe20003800200 */
[----:B------:R-:W-:Y:S02]  /*1020*/  ISETP.GE.U32.AND P2, PT, R6, 0x3, PT ;  /* 0x000000030600780c */ /* 0x000fe40003f46070 */
[----:B------:R-:W-:Y:S02]  /*1030*/  ISETP.NE.AND P0, PT, R16, 0x3, PT ;  /* 0x000000031000780c */ /* 0x000fe40003f05270 */
[----:B------:R-:W1:Y:S01]  /*1040*/  S2UR UR5, SR_CTAID.Z ;  /* 0x00000000000579c3 */ /* 0x000e620000002700 */
[----:B------:R-:W-:Y:S01]  /*1050*/  SHF.L.U32 R71, R2, 0x2, RZ ;  /* 0x0000000202477819 */ /* 0x000fe200000006ff */
[----:B-1----:R-:W-:-:S04]  /*1060*/  ULEA UR4, UR4, UR5, 0x3 ;  /* 0x0000000504047291 */ /* 0x002fc8000f8e18ff */
[----:B------:R-:W-:-:S04]  /*1070*/  USHF.L.U32 UR4, UR4, 0x6, URZ ;  /* 0x0000000604047899 */ /* 0x000fc800080006ff */
[----:B0-----:R-:W-:-:S06]  /*1080*/  UIMAD UR4, UR10, UR7, UR4 ;  /* 0x000000070a0472a4 */ /* 0x001fcc000f8e0204 */
[----:B------:R-:W-:Y:S01]  /*1090*/  VIADD R64, R62, UR4 ;  /* 0x000000043e407c36 */ /* 0x000fe20008000000 */
[----:B------:R-:W-:Y:S06]  /*10a0*/  @!P0 BRA `(.L_x_30120) ;  /* 0x0000000000a48947 */ /* 0x000fec0003800000 */
[----:B------:R-:W0:Y:S01]  /*10b0*/  LDCU UR4, c[0x0][0x3ac] ;  /* 0x00007580ff0477ac */ /* 0x000e220008000800 */
[----:B------:R-:W1:Y:S01]  /*10c0*/  LDC.64 R20, c[0x0][0x390] ;  /* 0x0000e400ff147b82 */ /* 0x000e620000000a00 */
[----:B------:R-:W-:Y:S02]  /*10d0*/  LOP3.LUT R16, R71, 0x1c, RZ, 0xc0, !PT ;  /* 0x0000001c47107812 */ /* 0x000fe400078ec0ff */
[----:B------:R-:W-:-:S05]  /*10e0*/  SHF.R.U32.HI R17, RZ, 0x3, R2 ;  /* 0x00000003ff117819 */ /* 0x000fca0000011602 */
[----:B0-----:R-:W-:-:S04]  /*10f0*/  IMAD R17, R17, UR4, R16 ;  /* 0x0000000411117c24 */ /* 0x001fc8000f8e0210 */
[----:B------:R-:W-:-:S04]  /*1100*/  IMAD.IADD R17, R64, 0x1, R17 ;  /* 0x0000000140117824 */ /* 0x000fc800078e0211 */
[----:B-1----:R-:W-:-:S06]  /*1110*/  IMAD.WIDE R16, R17, 0x4, R20 ;  /* 0x0000000411107825 */ /* 0x002fcc00078e0214 */
[----:B------:R-:W2:Y:S01]  /*1120*/  LDG.E.128 R16, desc[UR8][R16.64] ;  /* 0x0000000810107981 */ /* 0x000ea2000c1e1d00 */
[----:B------:R-:W0:Y:S01]  /*1130*/  S2UR UR5, SR_CgaCtaId ;  /* 0x00000000000579c3 */ /* 0x000e220000008800 */
[----:B------:R-:W-:Y:S01]  /*1140*/  UMOV UR4, 0x400 ;  /* 0x0000040000047882 */ /* 0x000fe20000000000 */
[----:B------:R-:W-:Y:S01]  /*1150*/  LOP3.LUT P0, RZ, R6, 0x3, RZ, 0xc0, !PT ;  /* 0x0000000306ff7812 */ /* 0x000fe2000780c0ff */
[----:B------:R-:W-:Y:S01]  /*1160*/  UIADD3 UR4, UPT, UPT, UR4, 0x880, URZ ;  /* 0x0000088004047890 */ /* 0x000fe2000fffe0ff */
[----:B------:R-:W-:-:S05]  /*1170*/  IMAD.SHL.U32 R25, R4, 0x4, RZ ;  /* 0x0000000404197824 */ /* 0x000fca00078e00ff */
[----:B------:R-:W-:Y:S01]  /*1180*/  IADD3 R71, PT, PT, R71, R25, RZ ;  /* 0x0000001947477210 */ /* 0x000fe20007ffe0ff */
[----:B0-----:R-:W-:-:S06]  /*1190*/  ULEA UR4, UR5, UR4, 0x18 ;  /* 0x0000000405047291 */ /* 0x001fcc000f8ec0ff */
[----:B------:R-:W-:-:S05]  /*11a0*/  LEA R24, R2, UR4, 0x4 ;  /* 0x0000000402187c11 */ /* 0x000fca000f8e20ff */
[----:B--2---:R0:W-:Y:S01]  /*11b0*/  STS.128 [R24], R16 ;  /* 0x0000001018007388 */ /* 0x0041e20000000c00 */
[----:B------:R-:W-:Y:S05]  /*11c0*/  @!P0 BRA `(.L_x_30120) ;  /* 0x00000000005c8947 */ /* 0x000fea0003800000 */
[----:B0-----:R-:W-:Y:S01]  /*11d0*/  LOP3.LUT R16, R6, 0x3, RZ, 0xc0, !PT ;  /* 0x0000000306107812 */ /* 0x001fe200078ec0ff */
[----:B------:R-:W0:Y:S01]  /*11e0*/  LDCU UR4, c[0x0][0x3ac] ;  /* 0x00007580ff0477ac */ /* 0x000e220008000800 */
[C---:B------:R-:W-:Y:S02]  /*11f0*/  IMAD.IADD R26, R71.reuse, 0x1, R25 ;  /* 0x00000001471a7824 */ /* 0x040fe400078e0219 */
[----:B------:R-:W-:Y:S02]  /*1200*/  ISETP.NE.AND P0, PT, R16, 0x1, PT ;  /* 0x000000011000780c */ /* 0x000fe40003f05270 */
[----:B------:R-:W-:Y:S02]  /*1210*/  LOP3.LUT R16, R71, 0x1c, RZ, 0xc0, !PT ;  /* 0x0000001c47107812 */ /* 0x000fe400078ec0ff */
[----:B------:R-:W-:-:S09]  /*1220*/  SHF.R.U32.HI R71, RZ, 0x5, R71 ;  /* 0x00000005ff477819 */ /* 0x000fd20000011647 */
[----:B------:R-:W-:Y:S02]  /*1230*/  @P0 LOP3.LUT R17, R26, 0x1c, RZ, 0xc0, !PT ;  /* 0x0000001c1a110812 */ /* 0x000fe400078ec0ff */
[----:B------:R-:W-:Y:S01]  /*1240*/  @P0 SHF.R.U32.HI R18, RZ, 0x5, R26 ;  /* 0x00000005ff120819 */ /* 0x000fe2000001161a */
[----:B0-----:R-:W-:-:S04]  /*1250*/  IMAD R71, R71, UR4, R16 ;  /* 0x0000000447477c24 */ /* 0x001fc8000f8e0210 */
        /* <DEDUP_REMOVED lines=8> */
[----:B------:R-:W-:Y:S02]  /*12e0*/  IMAD.MOV.U32 R71, RZ, RZ, R26 ;  /* 0x000000ffff477224 */ /* 0x000fe400078e001a */
[----:B------:R-:W-:Y:S01]  /*12f0*/  @P0 IMAD.IADD R71, R26, 0x1, R25 ;  /* 0x000000011a470824 */ /* 0x000fe200078e0219 */
[----:B0-----:R-:W-:-:S05]  /*1300*/  LEA R24, R27, R24, 0x4 ;  /* 0x000000181b187211 */ /* 0x001fca00078e20ff */
[----:B------:R-:W-:Y:S01]  /*1310*/  @P0 IMAD R27, R27, 0x10, R24 ;  /* 0x000000101b1b0824 */ /* 0x000fe200078e0218 */
[----:B--2---:R1:W-:Y:S04]  /*1320*/  STS.128 [R24], R16 ;  /* 0x0000001018007388 */ /* 0x0043e80000000c00 */
[----:B---3--:R1:W-:Y:S02]  /*1330*/  @P0 STS.128 [R27], R20 ;  /* 0x000000141b000388 */ /* 0x0083e40000000c00 */
.L_x_30120:
[----:B------:R-:W-:Y:S05]  /*1340*/  BSYNC.RECONVERGENT B1 ;  /* 0x0000000000017941 */ /* 0x000fea0003800200 */
.L_x_30119:
[----:B------:R-:W-:Y:S05]  /*1350*/  @!P2 BRA `(.L_x_30118) ;  /* 0x0000000000d0a947 */ /* 0x000fea0003800000 */
[----:B------:R-:W2:Y:S01]  /*1360*/  S2UR UR5, SR_CgaCtaId ;  /* 0x00000000000579c3 */ /* 0x000ea20000008800 */
[----:B------:R-:W-:Y:S01]  /*1370*/  UMOV UR4, 0x400 ;  /* 0x0000040000047882 */ /* 0x000fe20000000000 */
[----:B------:R-:W-:Y:S01]  /*1380*/  SHF.L.U32 R66, R4, 0x2, RZ ;  /* 0x0000000204427819 */ /* 0x000fe200000006ff */
[----:B------:R-:W-:-:S04]  /*1390*/  UIADD3 UR4, UPT, UPT, UR4, 0x880, URZ ;  /* 0x0000088004047890 */ /* 0x000fc8000fffe0ff */
[----:B------:R-:W-:Y:S01]  /*13a0*/  IMAD.IADD R68, R71, 0x1, R66 ;  /* 0x0000000147447824 */ /* 0x000fe200078e0242 */
[----:B01----:R-:W0:Y:S01]  /*13b0*/  LDC R16, c[0x0][0x360] ;  /* 0x0000d800ff107b82 */ /* 0x003e220000000800 */
[----:B--2---:R-:W-:-:S06]  /*13c0*/  ULEA UR4, UR5, UR4, 0x18 ;  /* 0x0000000405047291 */ /* 0x004fcc000f8ec0ff */
[----:B------:R-:W-:Y:S01]  /*13d0*/  LEA R69, R71, UR4, 0x2 ;  /* 0x0000000447457c11 */ /* 0x000fe2000f8e10ff */
[C-C-:B0-----:R-:W-:Y:S02]  /*13e0*/  IMAD R65, R16.reuse, 0xc, R71.reuse ;  /* 0x0000000c10417824 */ /* 0x141fe400078e0247 */
[----:B------:R-:W-:-:S07]  /*13f0*/  IMAD R67, R16, 0x8, R71 ;  /* 0x0000000810437824 */ /* 0x000fce00078e0247 */
.L_x_30121:
[----:B--2---:R-:W0:Y:S01]  /*1400*/  LDC.64 R28, c[0x0][0x390] ;  /* 0x0000e400ff1c7b82 */ /* 0x004e220000000a00 */
        /* <DEDUP_REMOVED lines=15> */
[----:B------:R-:W-:Y:S02]  /*1500*/  IMAD R27, R24, UR11, R27 ;  /* 0x0000000b181b7c24 */ /* 0x000fe4000f8e021b */
        /* <DEDUP_REMOVED lines=9> */
[----:B------:R-:W-:-:S04]  /*15a0*/  IADD3 R71, PT, PT, R66, R71, R66 ;  /* 0x0000004742477210 */ /* 0x000fc80007ffe042 */
[----:B------:R-:W-:-:S03]  /*15b0*/  IADD3 R71, PT, PT, R66, R71, R66 ;  /* 0x0000004742477210 */ /* 0x000fc60007ffe042 */
[----:B------:R-:W1:Y:S01]  /*15c0*/  LDC R74, c[0x0][0x360] ;  /* 0x0000d800ff4a7b82 */ /* 0x000e620000000800 */
[----:B------:R-:W-:Y:S01]  /*15d0*/  ISETP.GE.U32.AND P0, PT, R71, 0x100, PT ;  /* 0x000001004700780c */ /* 0x000fe20003f06070 */
[C---:B0-----:R-:W-:Y:S02]  /*15e0*/  IMAD R70, R76.reuse, 0x10, R69 ;  /* 0x000000104c467824 */ /* 0x041fe400078e0245 */
[C---:B------:R-:W-:Y:S02]  /*15f0*/  IMAD R65, R76.reuse, 0x10, R65 ;  /* 0x000000104c417824 */ /* 0x040fe400078e0241 */
[C---:B------:R-:W-:Y:S02]  /*1600*/  IMAD R67, R76.reuse, 0x10, R67 ;  /* 0x000000104c437824 */ /* 0x040fe400078e0243 */
[----:B------:R-:W-:Y:S01]  /*1610*/  IMAD R68, R76, 0x10, R68 ;  /* 0x000000104c447824 */ /* 0x000fe200078e0244 */
[CC--:B-1----:R-:W-:Y:S01]  /*1620*/  LEA R72, R74.reuse, R69.reuse, 0x5 ;  /* 0x000000454a487211 */ /* 0x0c2fe200078e28ff */
[----:B------:R-:W-:Y:S01]  /*1630*/  IMAD R73, R74, 0x30, R69 ;  /* 0x000000304a497824 */ /* 0x000fe200078e0245 */
[----:B--2---:R0:W-:Y:S04]  /*1640*/  STS.128 [R69], R16 ;  /* 0x0000001045007388 */ /* 0x0041e80000000c00 */
[----:B---3--:R2:W-:Y:S04]  /*1650*/  STS.128 [R70], R20 ;  /* 0x0000001446007388 */ /* 0x0085e80000000c00 */
[----:B----4-:R2:W-:Y:S04]  /*1660*/  STS.128 [R72], R24 ;  /* 0x0000001848007388 */ /* 0x0105e80000000c00 */
[----:B-----5:R2:W-:Y:S01]  /*1670*/  STS.128 [R73], R28 ;  /* 0x0000001c49007388 */ /* 0x0205e20000000c00 */
[----:B0-----:R-:W-:Y:S01]  /*1680*/  LEA R69, R76, R69, 0x6 ;  /* 0x000000454c457211 */ /* 0x001fe200078e30ff */
[----:B------:R-:W-:Y:S06]  /*1690*/  @!P0 BRA `(.L_x_30121) ;  /* 0xfffffffc00588947 */ /* 0x000fec000383ffff */
.L_x_30118:
[----:B------:R-:W-:Y:S05]  /*16a0*/  BSYNC.RECONVERGENT B0 ;  /* 0x0000000000007941 */ /* 0x000fea0003800200 */
.L_x_30117:
[----:B01----:R-:W0:Y:S01]  /*16b0*/  S2R R17, SR_CTAID.Z ;  /* 0x0000000000117919 */ /* 0x003e220000002700 */
[----:B------:R-:W-:Y:S02]  /*16c0*/  IMAD.MOV.U32 R18, RZ, RZ, RZ ;  /* 0x000000ffff127224 */ /* 0x000fe400078e00ff */
[----:B0-----:R-:W-:-:S07]  /*16d0*/  IMAD R62, R17, 0x40, R62 ;  /* 0x00000040113e7824 */ /* 0x001fce00078e023e */
.L_x_30160:
[----:B--2---:R-:W-:Y:S02]  /*16e0*/  LOP3.LUT R23, R2, 0xf, RZ, 0xc0, !PT ;  /* 0x0000000f02177812 */ /* 0x004fe400078ec0ff */
[----:B0-----:R-:W-:-:S03]  /*16f0*/  SHF.R.U32.HI R19, RZ, 0x4, R2 ;  /* 0x00000004ff137819 */ /* 0x001fc60000011602 */
[----:B-1----:R-:W-:-:S07]  /*1700*/  IMAD.IADD R23, R23, 0x1, R18 ;  /* 0x0000000117177824 */ /* 0x002fce00078e0212 */
.L_x_30122:
        /* <DEDUP_REMOVED lines=16> */
.L_x_30159:
        /* <DEDUP_REMOVED lines=8> */
[----:B------:R-:W-:Y:S01]  /*1890*/  IMAD.SHL.U32 R16, R2, 0x10, RZ ;  /* 0x0000001002107824 */ /* 0x000fe200078e00ff */
[----:B------:R-:W-:Y:S01]  /*18a0*/  ISETP.GE.AND P2, PT, R3, UR6, PT ;  /* 0x0000000603007c0c */ /* 0x000fe2000bf46270 */
        /* <DEDUP_REMOVED lines=11> */
[----:B------:R-:W-:Y:S01]  /*1960*/  IADD3 R17, PT, PT, R23, 0x880, RZ ;  /* 0x0000088017117810 */ /* 0x000fe20007ffe0ff */
        /* <DEDUP_REMOVED lines=64> */
.L_x_30158:
        /* <DEDUP_REMOVED lines=11> */
.L_x_30167:
[----:B0--3--:R-:W-:-:S07]  /*1e20*/  IMAD R70, R16, R73, RZ ;  /* 0x0000004910467224 */ /* 0x009fce00078e02ff */
.L_x_30126:
[----:B------:R-:W-:-:S13]  /*1e30*/  ISETP.GE.AND P3, PT, R69, 0x2, PT ;  /* 0x000000024500780c */ /* 0x000fda0003f66270 */
[----:B------:R-:W-:Y:S05]  /*1e40*/  @!P3 BRA `(.L_x_30128) ;  /* 0x000000000010b947 */ /* 0x000fea0003800000 */
[----:B------:R-:W-:-:S03]  /*1e50*/  UMOV UR4, 0xffffffff ;  /* 0xffffffff00047882 */ /* 0x000fc60000000000 */
[----:B------:R-:W-:Y:S05]  /*1e60*/  BRA.DIV UR4, `(.L_x_30129) ;  /* 0x0000001a049c7947 */ /* 0x000fea000b800000 */
[----:B------:R3:W4:Y:S02]  /*1e70*/  SHFL.IDX PT, R72, R71, R7, 0x1f ;  /* 0x00001f0747487589 */ /* 0x00072400000e0000 */
.L_x_30170:
[----:B----4-:R-:W-:-:S07]  /*1e80*/  IMAD R70, R27, R72, R70 ;  /* 0x000000481b467224 */ /* 0x010fce00078e0246 */
.L_x_30128:
[----:B------:R-:W-:-:S13]  /*1e90*/  ISETP.GE.AND P3, PT, R69, 0x3, PT ;  /* 0x000000034500780c */ /* 0x000fda0003f66270 */
[----:B------:R-:W-:Y:S05]  /*1ea0*/  @!P3 BRA `(.L_x_30130) ;  /* 0x000000000010b947 */ /* 0x000fea0003800000 */
[----:B------:R-:W-:-:S03]  /*1eb0*/  UMOV UR4, 0xffffffff ;  /* 0xffffffff00047882 */ /* 0x000fc60000000000 */
[----:B------:R-:W-:Y:S05]  /*1ec0*/  BRA.DIV UR4, `(.L_x_30131) ;  /* 0x0000001a04ac7947 */ /* 0x000fea000b800000 */
[----:B------:R4:W0:Y:S02]  /*1ed0*/  SHFL.IDX PT, R73, R71, R8, 0x1f ;  /* 0x00001f0847497589 */ /* 0x00082400000e0000 */
.L_x_30173:
[----:B0-----:R-:W-:-:S07]  /*1ee0*/  IMAD R70, R68, R73, R70 ;  /* 0x0000004944467224 */ /* 0x001fce00078e0246 */
.L_x_30130:
[----:B------:R-:W-:-:S13]  /*1ef0*/  ISETP.GE.AND P3, PT, R69, 0x4, PT ;  /* 0x000000044500780c */ /* 0x000fda0003f66270 */
[----:B------:R-:W-:Y:S05]  /*1f00*/  @!P3 BRA `(.L_x_30132) ;  /* 0x000000000010b947 */ /* 0x000fea0003800000 */
[----:B------:R-:W-:-:S03]  /*1f10*/  UMOV UR4, 0xffffffff ;  /* 0xffffffff00047882 */ /* 0x000fc60000000000 */
[----:B------:R-:W-:Y:S05]  /*1f20*/  BRA.DIV UR4, `(.L_x_30133) ;  /* 0x0000001a04b87947 */ /* 0x000fea000b800000 */
[----:B------:R0:W0:Y:S02]  /*1f30*/  SHFL.IDX PT, R72, R71, R9, 0x1f ;  /* 0x00001f0947487589 */ /* 0x00002400000e0000 */
.L_x_30176:
[----:B0-----:R-:W-:-:S07]  /*1f40*/  IMAD R70, R67, R72, R70 ;  /* 0x0000004843467224 */ /* 0x001fce00078e0246 */
.L_x_30132:
[----:B------:R-:W-:-:S13]  /*1f50*/  ISETP.GE.AND P3, PT, R69, 0x5, PT ;  /* 0x000000054500780c */ /* 0x000fda0003f66270 */
[----:B------:R-:W-:Y:S05]  /*1f60*/  @!P3 BRA `(.L_x_30134) ;  /* 0x000000000010b947 */ /* 0x000fea0003800000 */
[----:B------:R-:W-:-:S03]  /*1f70*/  UMOV UR4, 0xffffffff ;  /* 0xffffffff00047882 */ /* 0x000fc60000000000 */
[----:B------:R-:W-:Y:S05]  /*1f80*/  BRA.DIV UR4, `(.L_x_30135) ;  /* 0x0000001a04c87947 */ /* 0x000fea000b800000 */
[----:B------:R0:W0:Y:S02]  /*1f90*/  SHFL.IDX PT, R73, R71, R10, 0x1f ;  /* 0x00001f0a47497589 */ /* 0x00002400000e0000 */
.L_x_30179:
[----:B0-----:R-:W-:-:S07]  /*1fa0*/  IMAD R70, R66, R73, R70 ;  /* 0x0000004942467224 */ /* 0x001fce00078e0246 */
.L_x_30134:
[----:B------:R-:W-:-:S13]  /*1fb0*/  ISETP.GE.AND P3, PT, R69, 0x6, PT ;  /* 0x000000064500780c */ /* 0x000fda0003f66270 */
[----:B------:R-:W-:Y:S05]  /*1fc0*/  @!P3 BRA `(.L_x_30136) ;  /* 0x000000000010b947 */ /* 0x000fea0003800000 */
[----:B------:R-:W-:-:S03]  /*1fd0*/  UMOV UR4, 0xffffffff ;  /* 0xffffffff00047882 */ /* 0x000fc60000000000 */
[----:B------:R-:W-:Y:S05]  /*1fe0*/  BRA.DIV UR4, `(.L_x_30137) ;  /* 0x0000001a04d47947 */ /* 0x000fea000b800000 */
[----:B------:R0:W0:Y:S02]  /*1ff0*/  SHFL.IDX PT, R72, R71, R11, 0x1f ;  /* 0x00001f0b47487589 */ /* 0x00002400000e0000 */
.L_x_30182:
[----:B0-----:R-:W-:-:S07]  /*2000*/  IMAD R70, R65, R72, R70 ;  /* 0x0000004841467224 */ /* 0x001fce00078e0246 */
.L_x_30136:
[----:B------:R-:W-:-:S13]  /*2010*/  ISETP.GE.AND P3, PT, R69, 0x7, PT ;  /* 0x000000074500780c */ /* 0x000fda0003f66270 */
[----:B------:R-:W-:Y:S05]  /*2020*/  @!P3 BRA `(.L_x_30138) ;  /* 0x000000000010b947 */ /* 0x000fea0003800000 */
[----:B------:R-:W-:-:S03]  /*2030*/  UMOV UR4, 0xffffffff ;  /* 0xffffffff00047882 */ /* 0x000fc60000000000 */
[----:B------:R-:W-:Y:S05]  /*2040*/  BRA.DIV UR4, `(.L_x_30139) ;  /* 0x0000001a04e47947 */ /* 0x000fea000b800000 */
[----:B------:R0:W0:Y:S02]  /*2050*/  SHFL.IDX PT, R73, R71, R12, 0x1f ;  /* 0x00001f0c47497589 */ /* 0x00002400000e0000 */
.L_x_30185:
[----:B0-----:R-:W-:-:S07]  /*2060*/  IMAD R70, R64, R73, R70 ;  /* 0x0000004940467224 */ /* 0x001fce00078e0246 */
.L_x_30138:
[----:B------:R-:W-:-:S13]  /*2070*/  ISETP.GE.AND P3, PT, R69, 0x8, PT ;  /* 0x000000084500780c */ /* 0x000fda0003f66270 */
[----:B------:R-:W-:Y:S05]  /*2080*/  @!P3 BRA `(.L_x_30140) ;  /* 0x000000000010b947 */ /* 0x000fea0003800000 */
[----:B------:R-:W-:-:S03]  /*2090*/  UMOV UR4, 0xffffffff ;  /* 0xffffffff00047882 */ /* 0x000fc60000000000 */
[----:B------:R-:W-:Y:S05]  /*20a0*/  BRA.DIV UR4, `(.L_x_30141) ;  /* 0x0000001a04f07947 */ /* 0x000fea000b800000 */
[----:B------:R0:W0:Y:S02]  /*20b0*/  SHFL.IDX PT, R72, R71, R13, 0x1f ;  /* 0x00001f0d47487589 */ /* 0x00002400000e0000 */
.L_x_30188:
[----:B01----:R-:W-:-:S07]  /*20c0*/  IMAD R70, R31, R72, R70 ;  /* 0x000000481f467224 */ /* 0x003fce00078e0246 */
.L_x_30140:
[----:B------:R-:W-:-:S13]  /*20d0*/  ISETP.GE.AND P3, PT, R69, 0x9, PT ;  /* 0x000000094500780c */ /* 0x000fda0003f66270 */
[----:B------:R-:W-:Y:S05]  /*20e0*/  @!P3 BRA `(.L_x_30142) ;  /* 0x000000000010b947 */ /* 0x000fea0003800000 */
[----:B------:R-:W-:-:S03]  /*20f0*/  UMOV UR4, 0xffffffff ;  /* 0xffffffff00047882 */ /* 0x000fc60000000000 */
[----:B------:R-:W-:Y:S05]  /*2100*/  BRA.DIV UR4, `(.L_x_30143) ;  /* 0x0000001e04007947 */ /* 0x000fea000b800000 */
[----:B------:R0:W0:Y:S02]  /*2110*/  SHFL.IDX PT, R73, R71, R14, 0x1f ;  /* 0x00001f0e47497589 */ /* 0x00002400000e0000 */
.L_x_30191:
[----:B0-----:R-:W-:-:S07]  /*2120*/  IMAD R70, R30, R73, R70 ;  /* 0x000000491e467224 */ /* 0x001fce00078e0246 */
.L_x_30142:
[----:B------:R-:W-:-:S13]  /*2130*/  ISETP.GE.AND P3, PT, R69, 0xa, PT ;  /* 0x0000000a4500780c */ /* 0x000fda0003f66270 */
[----:B------:R-:W-:Y:S05]  /*2140*/  @!P3 BRA `(.L_x_30144) ;  /* 0x000000000010b947 */ /* 0x000fea0003800000 */
[----:B------:R-:W-:-:S03]  /*2150*/  UMOV UR4, 0xffffffff ;  /* 0xffffffff00047882 */ /* 0x000fc60000000000 */
[----:B------:R-:W-:Y:S05]  /*2160*/  BRA.DIV UR4, `(.L_x_30145) ;  /* 0x0000001e040c7947 */ /* 0x000fea000b800000 */
[----:B------:R0:W0:Y:S02]  /*2170*/  SHFL.IDX PT, R72, R71, R15, 0x1f ;  /* 0x00001f0f47487589 */ /* 0x00002400000e0000 */
.L_x_30194:
[----:B0-----:R-:W-:-:S07]  /*2180*/  IMAD R70, R29, R72, R70 ;  /* 0x000000481d467224 */ /* 0x001fce00078e0246 */
.L_x_30144:
[----:B------:R-:W-:-:S13]  /*2190*/  ISETP.GE.AND P3, PT, R69, 0xb, PT ;  /* 0x0000000b4500780c */ /* 0x000fda0003f66270 */
[----:B------:R-:W-:Y:S05]  /*21a0*/  @!P3 BRA `(.L_x_30146) ;  /* 0x000000000010b947 */ /* 0x000fea0003800000 */
[----:B------:R-:W-:-:S03]  /*21b0*/  UMOV UR4, 0xffffffff ;  /* 0xffffffff00047882 */ /* 0x000fc60000000000 */
[----:B------:R-:W-:Y:S05]  /*21c0*/  BRA.DIV UR4, `(.L_x_30147) ;  /* 0x0000001e041c7947 */ /* 0x000fea000b800000 */
[----:B------:R0:W0:Y:S02]  /*21d0*/  SHFL.IDX PT, R73, R71, R32, 0x1f ;  /* 0x00001f2047497589 */ /* 0x00002400000e0000 */
.L_x_30197:
[----:B0-----:R-:W-:-:S07]  /*21e0*/  IMAD R70, R28, R73, R70 ;  /* 0x000000491c467224 */ /* 0x001fce00078e0246 */
.L_x_30146:
[----:B------:R-:W-:-:S13]  /*21f0*/  ISETP.GE.AND P3, PT, R69, 0xc, PT ;  /* 0x0000000c4500780c */ /* 0x000fda0003f66270 */
[----:B------:R-:W-:Y:S05]  /*2200*/  @!P3 BRA `(.L_x_30148) ;  /* 0x000000000010b947 */ /* 0x000fea0003800000 */
[----:B------:R-:W-:-:S03]  /*2210*/  UMOV UR4, 0xffffffff ;  /* 0xffffffff00047882 */ /* 0x000fc60000000000 */
[----:B------:R-:W-:Y:S05]  /*2220*/  BRA.DIV UR4, `(.L_x_30149) ;  /* 0x0000001e04287947 */ /* 0x000fea000b800000 */
[----:B------:R0:W0:Y:S02]  /*2230*/  SHFL.IDX PT, R73, R71, R33, 0x1f ;  /* 0x00001f2147497589 */ /* 0x00002400000e0000 */
.L_x_30200:
[----:B0-----:R-:W-:-:S07]  /*2240*/  IMAD R70, R22, R73, R70 ;  /* 0x0000004916467224 */ /* 0x001fce00078e0246 */
.L_x_30148:
[----:B------:R-:W-:-:S13]  /*2250*/  ISETP.GE.AND P3, PT, R69, 0xd, PT ;  /* 0x0000000d4500780c */ /* 0x000fda0003f66270 */
[----:B------:R-:W-:Y:S05]  /*2260*/  @!P3 BRA `(.L_x_30150) ;  /* 0x000000000010b947 */ /* 0x000fea0003800000 */
[----:B------:R-:W-:-:S03]  /*2270*/  UMOV UR4, 0xffffffff ;  /* 0xffffffff00047882 */ /* 0x000fc60000000000 */
[----:B------:R-:W-:Y:S05]  /*2280*/  BRA.DIV UR4, `(.L_x_30151) ;  /* 0x0000001e04347947 */ /* 0x000fea000b800000 */
[----:B------:R0:W0:Y:S02]  /*2290*/  SHFL.IDX PT, R72, R71, R34, 0x1f ;  /* 0x00001f2247487589 */ /* 0x00002400000e0000 */
.L_x_30203:
[----:B0-----:R-:W-:-:S07]  /*22a0*/  IMAD R70, R21, R72, R70 ;  /* 0x0000004815467224 */ /* 0x001fce00078e0246 */
.L_x_30150:
[----:B------:R-:W-:-:S13]  /*22b0*/  ISETP.GE.AND P3, PT, R69, 0xe, PT ;  /* 0x0000000e4500780c */ /* 0x000fda0003f66270 */
[----:B------:R-:W-:Y:S05]  /*22c0*/  @!P3 BRA `(.L_x_30152) ;  /* 0x000000000010b947 */ /* 0x000fea0003800000 */
[----:B------:R-:W-:-:S03]  /*22d0*/  UMOV UR4, 0xffffffff ;  /* 0xffffffff00047882 */ /* 0x000fc60000000000 */
[----:B------:R-:W-:Y:S05]  /*22e0*/  BRA.DIV UR4, `(.L_x_30153) ;  /* 0x0000001e04447947 */ /* 0x000fea000b800000 */
[----:B------:R0:W0:Y:S02]  /*22f0*/  SHFL.IDX PT, R73, R71, R35, 0x1f ;  /* 0x00001f2347497589 */ /* 0x00002400000e0000 */
.L_x_30206:
[----:B0-----:R-:W-:-:S07]  /*2300*/  IMAD R70, R20, R73, R70 ;  /* 0x0000004914467224 */ /* 0x001fce00078e0246 */
.L_x_30152:
[----:B------:R-:W-:-:S13]  /*2310*/  ISETP.GE.AND P3, PT, R69, 0xf, PT ;  /* 0x0000000f4500780c */ /* 0x000fda0003f66270 */
[----:B------:R-:W-:Y:S05]  /*2320*/  @!P3 BRA `(.L_x_30154) ;  /* 0x000000000010b947 */ /* 0x000fea0003800000 */
[----:B------:R-:W-:-:S03]  /*2330*/  UMOV UR4, 0xffffffff ;  /* 0xffffffff00047882 */ /* 0x000fc60000000000 */
[----:B------:R-:W-:Y:S05]  /*2340*/  BRA.DIV UR4, `(.L_x_30155) ;  /* 0x0000001e04507947 */ /* 0x000fea000b800000 */
[----:B------:R0:W0:Y:S02]  /*2350*/  SHFL.IDX PT, R72, R71, R36, 0x1f ;  /* 0x00001f2447487589 */ /* 0x00002400000e0000 */
.L_x_30209:
[----:B0-----:R-:W-:-:S07]  /*2360*/  IMAD R70, R19, R72, R70 ;  /* 0x0000004813467224 */ /* 0x001fce00078e0246 */
.L_x_30154:
[----:B------:R-:W-:-:S13]  /*2370*/  ISETP.GE.AND P3, PT, R69, 0x10, PT ;  /* 0x000000104500780c */ /* 0x000fda0003f66270 */
[----:B------:R-:W-:Y:S05]  /*2380*/  @!P3 BRA `(.L_x_30156) ;  /* 0x00000004001cb947 */ /* 0x000fea0003800000 */
[----:B------:R-:W-:-:S03]  /*2390*/  UMOV UR4, 0xffffffff ;  /* 0xffffffff00047882 */ /* 0x000fc60000000000 */
[----:B------:R-:W-:Y:S05]  /*23a0*/  BRA.DIV UR4, `(.L_x_30157) ;  /* 0x0000001e04607947 */ /* 0x000fea000b800000 */
[----:B--234-:R2:W3:Y:S02]  /*23b0*/  SHFL.IDX PT, R71, R71, R37, 0x1f ;  /* 0x00001f2547477589 */ /* 0x01c4e400000e0000 */
.L_x_30212:
[----:B0--3--:R-:W-:Y:S01]  /*23c0*/  IMAD R70, R17, R71, R70 ;  /* 0x0000004711467224 */ /* 0x009fe200078e0246 */
[----:B------:R-:W-:Y:S06]  /*23d0*/  BRA `(.L_x_30156) ;  /* 0x0000000400087947 */ /* 0x000fec0003800000 */
.L_x_30125:
        /* <DEDUP_REMOVED lines=38> */
[----:B------:R-:W-:-:S06]  /*2640*/  @P3 IMAD R69, R40, 0x4, R72 ;  /* 0x0000000428453824 */ /* 0x000fcc00078e0248 */
[----:B------:R-:W0:Y:S02]  /*2650*/  @P3 LDS R69, [R69] ;  /* 0x0000000045453984 */ /* 0x000e240000000800 */
[----:B------:R-:W-:-:S04]  /*2660*/  @P4 LEA R71, R53, R72, 0x2 ;  /* 0x0000004835474211 */ /* 0x000fc800078e10ff */
[----:B------:R-:W-:Y:S02]  /*2670*/  @P5 IMAD R73, R54, 0x4, R72 ;  /* 0x0000000436495824 */ /* 0x000fe400078e0248 */
[----:B------:R-:W1:Y:S04]  /*2680*/  @P4 LDS R71, [R71] ;  /* 0x0000000047474984 */ /* 0x000e680000000800 */
        /* <DEDUP_REMOVED lines=9> */
[----:B------:R-:W-:Y:S05]  /*2720*/  @P6 LDS R71, [R71] ;  /* 0x0000000047476984 */ /* 0x000fea0000000800 */
[----:B------:R-:W0:Y:S01]  /*2730*/  @P3 LDS R75, [R75] ;  /* 0x000000004b4b3984 */ /* 0x000e220000000800 */
[----:B------:R-:W-:Y:S01]  /*2740*/  @P4 LEA R69, R56, R72, 0x2 ;  /* 0x0000004838454211 */ /* 0x000fe200078e10ff */
[----:B------:R-:W-:-:S05]  /*2750*/  @P5 IMAD R73, R58, 0x4, R72 ;  /* 0x000000043a495824 */ /* 0x000fca00078e0248 */
[----:B------:R-:W1:Y:S04]  /*2760*/  @P4 LDS R69, [R69] ;  /* 0x0000000045454984 */ /* 0x000e680000000800 */
[----:B------:R-:W2:Y:S01]  /*2770*/  @P5 LDS R73, [R73] ;  /* 0x0000000049495984 */ /* 0x000ea20000000800 */
[----:B0-----:R-:W-:Y:S01]  /*2780*/  @P3 IMAD R70, R22, R75, R70 ;  /* 0x0000004b16463224 */ /* 0x001fe200078e0246 */
[----:B------:R-:W-:-:S03]  /*2790*/  ISETP.GE.AND P3, PT, R74, 0x10, PT ;  /* 0x000000104a00780c */ /* 0x000fc60003f66270 */
[----:B-1----:R-:W-:-:S04]  /*27a0*/  @P4 IMAD R70, R21, R69, R70 ;  /* 0x0000004515464224 */ /* 0x002fc800078e0246 */
[----:B------:R-:W-:-:S06]  /*27b0*/  @P6 IMAD R70, R20, R71, R70 ;  /* 0x0000004714466224 */ /* 0x000fcc00078e0246 */
[----:B------:R-:W-:Y:S01]  /*27c0*/  @P3 LEA R72, R59, R72, 0x2 ;  /* 0x000000483b483211 */ /* 0x000fe200078e10ff */
[----:B--2---:R-:W-:-:S05]  /*27d0*/  @P5 IMAD R70, R19, R73, R70 ;  /* 0x0000004913465224 */ /* 0x004fca00078e0246 */
[----:B------:R-:W0:Y:S02]  /*27e0*/  @P3 LDS R72, [R72] ;  /* 0x0000000048483984 */ /* 0x000e240000000800 */
[----:B0-----:R-:W-:-:S07]  /*27f0*/  @P3 IMAD R70, R17, R72, R70 ;  /* 0x0000004811463224 */ /* 0x001fce00078e0246 */
.L_x_30156:
        /* <DEDUP_REMOVED lines=16> */
.L_x_30124:
[----:B------:R-:W-:Y:S05]  /*2900*/  @!P0 BRA `(.L_x_30159) ;  /* 0xffffffec00c08947 */ /* 0x000fea000383ffff */
[----:B------:R-:W-:Y:S05]  /*2910*/  BSYNC.RECONVERGENT B0 ;  /* 0x0000000000007941 */ /* 0x000fea0003800200 */
.L_x_30123:
[----:B------:R-:W-:-:S05]  /*2920*/  VIADD R18, R18, 0x10 ;  /* 0x0000001012127836 */ /* 0x000fca0000000000 */
[----:B------:R-:W-:-:S13]  /*2930*/  ISETP.GE.U32.AND P0, PT, R18, 0x40, PT ;  /* 0x000000401200780c */ /* 0x000fda0003f06070 */
[----:B------:R-:W-:Y:S05]  /*2940*/  @!P0 BRA `(.L_x_30160) ;  /* 0xffffffec00648947 */ /* 0x000fea000383ffff */
[----:B------:R-:W-:Y:S01]  /*2950*/  HFMA2 R62, -RZ, RZ, 0, 1.9073486328125e-06 ;  /* 0x00000020ff3e7431 */ /* 0x000fe200000001ff */
[----:B------:R-:W-:Y:S01]  /*2960*/  PLOP3.LUT P0, PT, PT, PT, PT, 0x8, 0x80 ;  /* 0x000000000080781c */ /* 0x000fe20003f0e170 */
[----:B------:R-:W-:-:S12]  /*2970*/  @P1 BRA `(.L_x_30161) ;  /* 0xffffffe400881947 */ /* 0x000fd8000383ffff */
[----:B------:R-:W-:Y:S05]  /*2980*/  WARPSYNC.ALL ;  /* 0x0000000000007948 */ /* 0x000fea0003800000 */
[----:B------:R-:W-:Y:S02]  /*2990*/  IMAD.SHL.U32 R3, R4, 0x4, RZ ;  /* 0x0000000404037824 */ /* 0x000fe400078e00ff */
[----:B0-----:R-:W-:Y:S01]  /*29a0*/  IMAD.SHL.U32 R21, R2, 0x4, RZ ;  /* 0x0000000402157824 */ /* 0x001fe200078e00ff */
[----:B------:R-:W0:Y:S01]  /*29b0*/  LDC R10, c[0x0][0x3ac] ;  /* 0x0000eb00ff0a7b82 */ /* 0x000e220000000800 */
[----:B------:R-:W2:Y:S03]  /*29c0*/  I2F.U32.RP R9, R3 ;  /* 0x0000000300097306 */ /* 0x000ea60000209000 */
[----:B------:R-:W-:Y:S01]  /*29d0*/  IADD3 R4, PT, PT, R21, R3, RZ ;  /* 0x0000000315047210 */ /* 0x000fe20007ffe0ff */
[----:B------:R-:W-:Y:S03]  /*29e0*/  BSSY.RECONVERGENT B0, `(.L_x_30162) ;  /* 0x000006a000007945 */ /* 0x000fe60003800200 */
[----:B------:R-:W-:Y:S01]  /*29f0*/  BAR.SYNC.DEFER_BLOCKING 0x0 ;  /* 0x0000000000007b1d */ /* 0x000fe20000010000 */
[----:B------:R-:W-:-:S02]  /*2a00*/  ISETP.NE.U32.AND P3, PT, R3, RZ, PT ;  /* 0x000000ff0300720c */ /* 0x000fc40003f65070 */
[----:B------:R-:W-:-:S05]  /*2a10*/  ISETP.GE.U32.AND P0, PT, R4, 0x200, PT ;  /* 0x000002000400780c */ /* 0x000fca0003f06070 */
[----:B------:R-:W3:Y:S01]  /*2a20*/  LDC R15, c[0x0][0x388] ;  /* 0x0000e200ff0f7b82 */ /* 0x000ee20000000800 */
[----:B--2---:R-:W2:Y:S07]  /*2a30*/  MUFU.RCP R9, R9 ;  /* 0x0000000900097308 */ /* 0x004eae0000001000 */
[----:B------:R-:W4:Y:S01]  /*2a40*/  S2UR UR4, SR_CTAID.X ;  /* 0x00000000000479c3 */ /* 0x000f220000002500 */
[----:B0-----:R-:W-:-:S04]  /*2a50*/  IABS R11, R10 ;  /* 0x0000000a000b7213 */ /* 0x001fc80000000000 */
[----:B------:R-:W0:Y:S01]  /*2a60*/  I2F.RP R8, R11 ;  /* 0x0000000b00087306 */ /* 0x000e220000209400 */
[----:B--2---:R-:W-:Y:S02]  /*2a70*/  IADD3 R6, PT, PT, R9, 0xffffffe, RZ ;  /* 0x0ffffffe09067810 */ /* 0x004fe40007ffe0ff */
[----:B------:R-:W-:-:S05]  /*2a80*/  VIMNMX.U32 R9, PT, PT, R4, 0x200, !PT ;  /* 0x0000020004097848 */ /* 0x000fca0007fe0000 */
[----:B------:R2:W5:Y:S01]  /*2a90*/  F2I.FTZ.U32.TRUNC.NTZ R7, R6 ;  /* 0x0000000600077305 */ /* 0x000562000021f000 */
[----:B----4-:R-:W-:-:S07]  /*2aa0*/  IMAD R23, R0, UR4, RZ ;  /* 0x0000000400177c24 */ /* 0x010fce000f8e02ff */
[----:B0-----:R-:W0:Y:S01]  /*2ab0*/  MUFU.RCP R8, R8 ;  /* 0x0000000800087308 */ /* 0x001e220000001000 */
[----:B--2---:R-:W-:Y:S02]  /*2ac0*/  IMAD.MOV.U32 R6, RZ, RZ, RZ ;  /* 0x000000ffff067224 */ /* 0x004fe400078e00ff */
[----:B-----5:R-:W-:-:S04]  /*2ad0*/  IMAD.MOV R12, RZ, RZ, -R7 ;  /* 0x000000ffff0c7224 */ /* 0x020fc800078e0a07 */
[----:B------:R-:W-:-:S04]  /*2ae0*/  IMAD R13, R12, R3, RZ ;  /* 0x000000030c0d7224 */ /* 0x000fc800078e02ff */
[----:B------:R-:W-:-:S04]  /*2af0*/  IMAD.HI.U32 R7, R7, R13, R6 ;  /* 0x0000000d07077227 */ /* 0x000fc800078e0006 */
[----:B0-----:R-:W-:Y:S01]  /*2b00*/  VIADD R5, R8, 0xffffffe ;  /* 0x0ffffffe08057836 */ /* 0x001fe20000000000 */
[----:B------:R-:W-:-:S04]  /*2b10*/  SEL R8, RZ, 0x1, P0 ;  /* 0x00000001ff087807 */ /* 0x000fc80000000000 */
[----:B------:R-:W-:Y:S01]  /*2b20*/  IADD3 R6, PT, PT, R9, -R4, -R8 ;  /* 0x8000000409067210 */ /* 0x000fe20007ffe808 */
[----:B------:R-:W0:Y:S04]  /*2b30*/  F2I.FTZ.U32.TRUNC.NTZ R5, R5 ;  /* 0x0000000500057305 */ /* 0x000e28000021f000 */
[----:B------:R-:W-:-:S04]  /*2b40*/  IMAD.HI.U32 R7, R7, R6, RZ ;  /* 0x0000000607077227 */ /* 0x000fc800078e00ff */
[----:B------:R-:W-:-:S04]  /*2b50*/  IMAD.MOV R9, RZ, RZ, -R7 ;  /* 0x000000ffff097224 */ /* 0x000fc800078e0a07 */
[----:B------:R-:W-:Y:S02]  /*2b60*/  IMAD R6, R3, R9, R6 ;  /* 0x0000000903067224 */ /* 0x000fe400078e0206 */
[----:B0-----:R-:W-:-:S03]  /*2b70*/  IMAD.MOV R12, RZ, RZ, -R5 ;  /* 0x000000ffff0c7224 */ /* 0x001fc600078e0a05 */
[----:B------:R-:W-:Y:S02]  /*2b80*/  ISETP.GE.U32.AND P0, PT, R6, R3, PT ;  /* 0x000000030600720c */ /* 0x000fe40003f06070 */
[----:B------:R-:W-:Y:S02]  /*2b90*/  MOV R4, R12 ;  /* 0x0000000c00047202 */ /* 0x000fe40000000f00 */
[----:B---3--:R-:W-:-:S03]  /*2ba0*/  IABS R12, R15 ;  /* 0x0000000f000c7213 */ /* 0x008fc60000000000 */
[----:B------:R-:W-:Y:S02]  /*2bb0*/  IMAD R13, R4, R11, RZ ;  /* 0x0000000b040d7224 */ /* 0x000fe400078e02ff */
[----:B------:R-:W-:-:S04]  /*2bc0*/  IMAD.MOV.U32 R4, RZ, RZ, RZ ;  /* 0x000000ffff047224 */ /* 0x000fc800078e00ff */
[----:B------:R-:W-:Y:S02]  /*2bd0*/  @P0 IMAD.IADD R6, R6, 0x1, -R3 ;  /* 0x0000000106060824 */ /* 0x000fe400078e0a03 */
[----:B------:R-:W-:Y:S01]  /*2be0*/  IMAD.HI.U32 R13, R5, R13, R4 ;  /* 0x0000000d050d7227 */ /* 0x000fe200078e0004 */
[----:B------:R-:W-:Y:S02]  /*2bf0*/  MOV R4, R12 ;  /* 0x0000000c00047202 */ /* 0x000fe40000000f00 */
[----:B------:R-:W-:Y:S01]  /*2c00*/  ISETP.GE.U32.AND P1, PT, R6, R3, PT ;  /* 0x000000030600720c */ /* 0x000fe20003f26070 */
[----:B------:R-:W-:Y:S01]  /*2c10*/  @P0 VIADD R7, R7, 0x1 ;  /* 0x0000000107070836 */ /* 0x000fe20000000000 */
[----:B------:R-:W0:Y:S01]  /*2c20*/  LDC R6, c[0x0][0x384] ;  /* 0x0000e100ff067b82 */ /* 0x000e220000000800 */
[----:B------:R-:W-:-:S04]  /*2c30*/  IMAD.HI.U32 R20, R13, R4, RZ ;  /* 0x000000040d147227 */ /* 0x000fc800078e00ff */
[----:B------:R-:W-:-:S04]  /*2c40*/  IMAD.MOV R5, RZ, RZ, -R20 ;  /* 0x000000ffff057224 */ /* 0x000fc800078e0a14 */
[----:B------:R-:W-:Y:S02]  /*2c50*/  IMAD R4, R11, R5, R4 ;  /* 0x000000050b047224 */ /* 0x000fe400078e0204 */
[----:B------:R-:W-:Y:S01]  /*2c60*/  @P1 VIADD R7, R7, 0x1 ;  /* 0x0000000107071836 */ /* 0x000fe20000000000 */
[----:B------:R-:W-:Y:S02]  /*2c70*/  @!P3 LOP3.LUT R7, RZ, R3, RZ, 0x33, !PT ;  /* 0x00000003ff07b212 */ /* 0x000fe400078e33ff */
[----:B------:R-:W-:Y:S02]  /*2c80*/  ISETP.GT.U32.AND P2, PT, R11, R4, PT ;  /* 0x000000040b00720c */ /* 0x000fe40003f44070 */
[----:B------:R-:W-:Y:S01]  /*2c90*/  ISETP.NE.AND P3, PT, R10, RZ, PT ;  /* 0x000000ff0a00720c */ /* 0x000fe20003f65270 */
[----:B0-----:R-:W-:-:S10]  /*2ca0*/  IMAD R23, R6, UR10, R23 ;  /* 0x0000000a06177c24 */ /* 0x001fd4000f8e0217 */
[-C--:B------:R-:W-:Y:S02]  /*2cb0*/  @!P2 IADD3 R4, PT, PT, R4, -R11.reuse, RZ ;  /* 0x8000000b0404a210 */ /* 0x080fe40007ffe0ff */
[----:B------:R-:W-:Y:S02]  /*2cc0*/  @!P2 IADD3 R20, PT, PT, R20, 0x1, RZ ;  /* 0x000000011414a810 */ /* 0x000fe40007ffe0ff */
[----:B------:R-:W-:Y:S02]  /*2cd0*/  ISETP.GE.U32.AND P0, PT, R4, R11, PT ;  /* 0x0000000b0400720c */ /* 0x000fe40003f06070 */
[----:B------:R-:W-:-:S04]  /*2ce0*/  LOP3.LUT R4, R15, R10, RZ, 0x3c, !PT ;  /* 0x0000000a0f047212 */ /* 0x000fc800078e3cff */
[----:B------:R-:W-:Y:S01]  /*2cf0*/  ISETP.GE.AND P1, PT, R4, RZ, PT ;  /* 0x000000ff0400720c */ /* 0x000fe20003f26270 */
[----:B------:R-:W-:-:S05]  /*2d00*/  IMAD.IADD R4, R8, 0x1, R7 ;  /* 0x0000000108047824 */ /* 0x000fca00078e0207 */
[----:B------:R-:W-:Y:S01]  /*2d10*/  LOP3.LUT R5, R4, 0x3, RZ, 0xc0, !PT ;  /* 0x0000000304057812 */ /* 0x000fe200078ec0ff */
[----:B------:R-:W-:Y:S01]  /*2d20*/  @P0 VIADD R20, R20, 0x1 ;  /* 0x0000000114140836 */ /* 0x000fe20000000000 */
[----:B------:R-:W-:Y:S02]  /*2d30*/  ISETP.GE.U32.AND P0, PT, R4, 0x3, PT ;  /* 0x000000030400780c */ /* 0x000fe40003f06070 */
[----:B------:R-:W-:-:S03]  /*2d40*/  ISETP.NE.AND P2, PT, R5, 0x3, PT ;  /* 0x000000030500780c */ /* 0x000fc60003f45270 */
[----:B------:R-:W-:Y:S02]  /*2d50*/  @!P1 IADD3 R20, PT, PT, -R20, RZ, RZ ;  /* 0x000000ff14149210 */ /* 0x000fe40007ffe1ff */
[----:B------:R-:W-:-:S08]  /*2d60*/  @!P3 LOP3.LUT R20, RZ, R10, RZ, 0x33, !PT ;  /* 0x0000000aff14b212 */ /* 0x000fd000078e33ff */
[----:B------:R-:W-:Y:S05]  /*2d70*/  @!P2 BRA `(.L_x_30163) ;  /* 0x0000000000c0a947 */ /* 0x000fea0003800000 */
[-C--:B------:R-:W-:Y:S01]  /*2d80*/  IABS R13, R0.reuse ;  /* 0x00000000000d7213 */ /* 0x080fe20000000000 */
[----:B------:R-:W0:Y:S01]  /*2d90*/  S2UR UR5, SR_CgaCtaId ;  /* 0x00000000000579c3 */ /* 0x000e220000008800 */
[----:B------:R-:W-:Y:S01]  /*2da0*/  UMOV UR4, 0x400 ;  /* 0x0000040000047882 */ /* 0x000fe20000000000 */
[----:B------:R-:W-:Y:S01]  /*2db0*/  IADD3 R4, PT, PT, R4, 0x1, RZ ;  /* 0x0000000104047810 */ /* 0x000fe20007ffe0ff */
[----:B------:R-:W2:Y:S01]  /*2dc0*/  I2F.RP R6, R13 ;  /* 0x0000000d00067306 */ /* 0x000ea20000209400 */
[----:B------:R-:W-:Y:S01]  /*2dd0*/  UIADD3 UR4, UPT, UPT, UR4, 0xc80, URZ ;  /* 0x00000c8004047890 */ /* 0x000fe2000fffe0ff */
[----:B------:R-:W-:Y:S02]  /*2de0*/  ISETP.NE.AND P4, PT, R0, RZ, PT ;  /* 0x000000ff0000720c */ /* 0x000fe40003f85270 */
[----:B------:R-:W-:Y:S01]  /*2df0*/  LOP3.LUT R15, RZ, R0, RZ, 0x33, !PT ;  /* 0x00000000ff0f7212 */ /* 0x000fe200078e33ff */
[----:B------:R-:W3:Y:S03]  /*2e00*/  LDC.64 R8, c[0x0][0x3a0] ;  /* 0x0000e800ff087b82 */ /* 0x000ee60000000a00 */
[----:B--2---:R-:W2:Y:S01]  /*2e10*/  MUFU.RCP R6, R6 ;  /* 0x0000000600067308 */ /* 0x004ea20000001000 */
[----:B0-----:R-:W-:-:S06]  /*2e20*/  ULEA UR4, UR5, UR4, 0x18 ;  /* 0x0000000405047291 */ /* 0x001fcc000f8ec0ff */
[----:B------:R-:W-:Y:S01]  /*2e30*/  LEA R2, R2, UR4, 0x4 ;  /* 0x0000000402027c11 */ /* 0x000fe2000f8e20ff */
[----:B--2---:R-:W-:Y:S01]  /*2e40*/  VIADD R5, R6, 0xffffffe ;  /* 0x0ffffffe06057836 */ /* 0x004fe20000000000 */
[----:B------:R-:W-:Y:S01]  /*2e50*/  LOP3.LUT R6, R4, 0x3, RZ, 0xc0, !PT ;  /* 0x0000000304067812 */ /* 0x000fe200078ec0ff */
[----:B------:R-:W-:-:S04]  /*2e60*/  IMAD.MOV.U32 R4, RZ, RZ, RZ ;  /* 0x000000ffff047224 */ /* 0x000fc800078e00ff */
[----:B------:R-:W0:Y:S01]  /*2e70*/  F2I.FTZ.U32.TRUNC.NTZ R5, R5 ;  /* 0x0000000500057305 */ /* 0x000e22000021f000 */
[----:B------:R-:W-:Y:S02]  /*2e80*/  IMAD.MOV R12, RZ, RZ, -R6 ;  /* 0x000000ffff0c7224 */ /* 0x000fe400078e0a06 */
[----:B0-----:R-:W-:-:S04]  /*2e90*/  IMAD.MOV R10, RZ, RZ, -R5 ;  /* 0x000000ffff0a7224 */ /* 0x001fc800078e0a05 */
[----:B------:R-:W-:-:S04]  /*2ea0*/  IMAD R7, R10, R13, RZ ;  /* 0x0000000d0a077224 */ /* 0x000fc800078e02ff */
[----:B---3--:R-:W-:-:S07]  /*2eb0*/  IMAD.HI.U32 R14, R5, R7, R4 ;  /* 0x00000007050e7227 */ /* 0x008fce00078e0004 */
.L_x_30164:
[----:B0-----:R-:W-:Y:S01]  /*2ec0*/  IABS R4, R0 ;  /* 0x0000000000047213 */ /* 0x001fe20000000000 */
[----:B------:R-:W0:Y:S01]  /*2ed0*/  LDC R17, c[0x0][0x360] ;  /* 0x0000d800ff117b82 */ /* 0x000e220000000800 */
[----:B------:R-:W-:Y:S01]  /*2ee0*/  IABS R5, R21 ;  /* 0x0000001500057213 */ /* 0x000fe20000000000 */
[----:B------:R-:W-:Y:S01]  /*2ef0*/  VIADD R12, R12, 0x1 ;  /* 0x000000010c0c7836 */ /* 0x000fe20000000000 */
[----:B------:R-:W-:Y:S02]  /*2f00*/  IADD3 R4, PT, PT, RZ, -R4, RZ ;  /* 0x80000004ff047210 */ /* 0x000fe40007ffe0ff */
[----:B------:R-:W-:Y:S01]  /*2f10*/  LOP3.LUT R11, R21, R0, RZ, 0x3c, !PT ;  /* 0x00000000150b7212 */ /* 0x000fe200078e3cff */
[----:B------:R-:W-:-:S03]  /*2f20*/  IMAD.HI.U32 R10, R14, R5, RZ ;  /* 0x000000050e0a7227 */ /* 0x000fc600078e00ff */
[----:B------:R-:W-:Y:S01]  /*2f30*/  ISETP.GE.AND P3, PT, R11, RZ, PT ;  /* 0x000000ff0b00720c */ /* 0x000fe20003f66270 */
[----:B------:R-:W-:Y:S01]  /*2f40*/  IMAD R4, R10, R4, R5 ;  /* 0x000000040a047224 */ /* 0x000fe200078e0205 */
[----:B------:R-:W-:-:S04]  /*2f50*/  IABS R5, R0 ;  /* 0x0000000000057213 */ /* 0x000fc80000000000 */
[----:B------:R-:W-:-:S13]  /*2f60*/  ISETP.GT.U32.AND P2, PT, R13, R4, PT ;  /* 0x000000040d00720c */ /* 0x000fda0003f44070 */
[----:B------:R-:W-:Y:S02]  /*2f70*/  @!P2 IMAD.IADD R4, R4, 0x1, -R5 ;  /* 0x000000010404a824 */ /* 0x000fe400078e0a05 */
[----:B------:R-:W-:-:S03]  /*2f80*/  @!P2 VIADD R10, R10, 0x1 ;  /* 0x000000010a0aa836 */ /* 0x000fc60000000000 */
[----:B------:R-:W-:Y:S02]  /*2f90*/  ISETP.GE.U32.AND P1, PT, R4, R13, PT ;  /* 0x0000000d0400720c */ /* 0x000fe40003f26070 */
[----:B------:R0:W2:Y:S02]  /*2fa0*/  LDS.128 R4, [R2] ;  /* 0x0000000002047984 */ /* 0x0000a40000000c00 */
[----:B0-----:R-:W-:-:S09]  /*2fb0*/  IMAD R2, R17, 0x10, R2 ;  /* 0x0000001011027824 */ /* 0x001fd200078e0202 */
[----:B------:R-:W-:Y:S02]  /*2fc0*/  @P1 IADD3 R10, PT, PT, R10, 0x1, RZ ;  /* 0x000000010a0a1810 */ /* 0x000fe40007ffe0ff */
[----:B------:R-:W-:-:S03]  /*2fd0*/  ISETP.NE.AND P1, PT, R12, RZ, PT ;  /* 0x000000ff0c00720c */ /* 0x000fc60003f25270 */
[----:B------:R-:W-:-:S05]  /*2fe0*/  @!P3 IMAD.MOV R10, RZ, RZ, -R10 ;  /* 0x000000ffff0ab224 */ /* 0x000fca00078e0a0a */
[----:B------:R-:W-:-:S05]  /*2ff0*/  SEL R10, R15, R10, !P4 ;  /* 0x0000000a0f0a7207 */ /* 0x000fca0006000000 */
[----:B------:R-:W-:Y:S02]  /*3000*/  IMAD.MOV R11, RZ, RZ, -R10 ;  /* 0x000000ffff0b7224 */ /* 0x000fe400078e0a0a */
[----:B------:R-:W-:Y:S02]  /*3010*/  IMAD R10, R20, R10, R23 ;  /* 0x0000000a140a7224 */ /* 0x000fe400078e0217 */
[----:B------:R-:W-:Y:S01]  /*3020*/  IMAD R11, R0, R11, R21 ;  /* 0x0000000b000b7224 */ /* 0x000fe200078e0215 */
[----:B------:R-:W-:-:S04]  /*3030*/  IADD3 R21, PT, PT, R21, R3, RZ ;  /* 0x0000000315157210 */ /* 0x000fc80007ffe0ff */
[----:B------:R-:W-:-:S05]  /*3040*/  IADD3 R11, PT, PT, R10, R11, RZ ;  /* 0x0000000b0a0b7210 */ /* 0x000fca0007ffe0ff */
[----:B------:R-:W-:-:S05]  /*3050*/  IMAD.WIDE R10, R11, 0x4, R8 ;  /* 0x000000040b0a7825 */ /* 0x000fca00078e0208 */
[----:B--2---:R0:W-:Y:S01]  /*3060*/  STG.E.128 desc[UR8][R10.64], R4 ;  /* 0x000000040a007986 */ /* 0x0041e2000c101d08 */
[----:B------:R-:W-:Y:S05]  /*3070*/  @P1 BRA `(.L_x_30164) ;  /* 0xfffffffc00901947 */ /* 0x000fea000383ffff */
.L_x_30163:
[----:B------:R-:W-:Y:S05]  /*3080*/  BSYNC.RECONVERGENT B0 ;  /* 0x0000000000007941 */ /* 0x000fea0003800200 */
.L_x_30162:
[----:B------:R-:W-:Y:S05]  /*3090*/  @!P0 EXIT ;  /* 0x000000000000894d */ /* 0x000fea0003800000 */
[-C--:B------:R-:W-:Y:S01]  /*30a0*/  IABS R2, R0.reuse ;  /* 0x0000000000027213 */ /* 0x080fe20000000000 */
[----:B------:R-:W2:Y:S01]  /*30b0*/  S2UR UR5, SR_CgaCtaId ;  /* 0x00000000000579c3 */ /* 0x000ea20000008800 */
[----:B------:R-:W-:Y:S01]  /*30c0*/  UMOV UR4, 0x400 ;  /* 0x0000040000047882 */ /* 0x000fe20000000000 */
[----:B------:R-:W-:Y:S01]  /*30d0*/  ISETP.NE.AND P0, PT, R0, RZ, PT ;  /* 0x000000ff0000720c */ /* 0x000fe20003f05270 */
[----:B0-----:R-:W0:Y:S01]  /*30e0*/  I2F.RP R4, R2 ;  /* 0x0000000200047306 */ /* 0x001e220000209400 */
[----:B------:R-:W-:Y:S01]  /*30f0*/  UIADD3 UR4, UPT, UPT, UR4, 0xc80, URZ ;  /* 0x00000c8004047890 */ /* 0x000fe2000fffe0ff */
[----:B------:R-:W-:-:S03]  /*3100*/  LOP3.LUT R28, RZ, R0, RZ, 0x33, !PT ;  /* 0x00000000ff1c7212 */ /* 0x000fc600078e33ff */
[----:B------:R-:W3:Y:S08]  /*3110*/  LDC R22, c[0x0][0x360] ;  /* 0x0000d800ff167b82 */ /* 0x000ef00000000800 */
[----:B------:R-:W4:Y:S01]  /*3120*/  LDC.64 R24, c[0x0][0x3a0] ;  /* 0x0000e800ff187b82 */ /* 0x000f220000000a00 */
[----:B0-----:R-:W0:Y:S01]  /*3130*/  MUFU.RCP R4, R4 ;  /* 0x0000000400047308 */ /* 0x001e220000001000 */
[----:B--2---:R-:W-:Y:S01]  /*3140*/  ULEA UR4, UR5, UR4, 0x18 ;  /* 0x0000000405047291 */ /* 0x004fe2000f8ec0ff */
[----:B0-----:R-:W-:-:S06]  /*3150*/  VIADD R26, R4, 0xffffffe ;  /* 0x0ffffffe041a7836 */ /* 0x001fcc0000000000 */
[----:B------:R0:W2:Y:S02]  /*3160*/  F2I.FTZ.U32.TRUNC.NTZ R27, R26 ;  /* 0x0000001a001b7305 */ /* 0x0000a4000021f000 */
[----:B0-----:R-:W-:Y:S02]  /*3170*/  HFMA2 R26, -RZ, RZ, 0, 0 ;  /* 0x00000000ff1a7431 */ /* 0x001fe400000001ff */
[----:B--2---:R-:W-:-:S04]  /*3180*/  IMAD.MOV R5, RZ, RZ, -R27 ;  /* 0x000000ffff057224 */ /* 0x004fc800078e0a1b */
[----:B------:R-:W-:-:S04]  /*3190*/  IMAD R5, R5, R2, RZ ;  /* 0x0000000205057224 */ /* 0x000fc800078e02ff */
[----:B------:R-:W-:Y:S01]  /*31a0*/  IMAD.HI.U32 R26, R27, R5, R26 ;  /* 0x000000051b1a7227 */ /* 0x000fe200078e001a */
[----:B---34-:R-:W-:-:S07]  /*31b0*/  LEA R27, R21, UR4, 0x2 ;  /* 0x00000004151b7c11 */ /* 0x018fce000f8e10ff */
.L_x_30165:
[-C--:B---3--:R-:W-:Y:S01]  /*31c0*/  IABS R10, R0.reuse ;  /* 0x00000000000a7213 */ /* 0x088fe20000000000 */
[--C-:B------:R-:W-:Y:S01]  /*31d0*/  IMAD.IADD R36, R21, 0x1, R3.reuse ;  /* 0x0000000115247824 */ /* 0x100fe200078e0203 */
[----:B------:R-:W-:Y:S01]  /*31e0*/  IABS R8, R0 ;  /* 0x0000000000087213 */ /* 0x000fe20000000000 */
[----:B------:R-:W0:Y:S01]  /*31f0*/  LDC R30, c[0x0][0x360] ;  /* 0x0000d800ff1e7b82 */ /* 0x000e220000000800 */
[----:B------:R-:W2:Y:S01]  /*3200*/  I2F.RP R6, R10 ;  /* 0x0000000a00067306 */ /* 0x000ea20000209400 */
[----:B------:R-:W-:Y:S01]  /*3210*/  IABS R7, R21 ;  /* 0x0000001500077213 */ /* 0x000fe20000000000 */
[----:B------:R-:W-:Y:S01]  /*3220*/  IMAD.IADD R38, R36, 0x1, R3 ;  /* 0x0000000124267824 */ /* 0x000fe200078e0203 */
[----:B------:R3:W4:Y:S01]  /*3230*/  LDS.128 R16, [R27] ;  /* 0x000000001b107984 */ /* 0x0007220000000c00 */
[----:B------:R-:W-:Y:S01]  /*3240*/  IMAD.MOV R9, RZ, RZ, -R8 ;  /* 0x000000ffff097224 */ /* 0x000fe200078e0a08 */
[----:B------:R-:W-:Y:S02]  /*3250*/  IABS R8, R36 ;  /* 0x0000002400087213 */ /* 0x000fe40000000000 */
[----:B------:R-:W-:-:S02]  /*3260*/  IADD3 R29, PT, PT, R38, R3, RZ ;  /* 0x00000003261d7210 */ /* 0x000fc40007ffe0ff */
[----:B------:R-:W-:Y:S02]  /*3270*/  LOP3.LUT R39, RZ, R0, RZ, 0x33, !PT ;  /* 0x00000000ff277212 */ /* 0x000fe400078e33ff */
[----:B------:R-:W-:Y:S01]  /*3280*/  IABS R12, R29 ;  /* 0x0000001d000c7213 */ /* 0x000fe20000000000 */
[----:B--2---:R-:W2:Y:S02]  /*3290*/  MUFU.RCP R6, R6 ;  /* 0x0000000600067308 */ /* 0x004ea40000001000 */
[----:B--2---:R-:W-:Y:S02]  /*32a0*/  VIADD R4, R6, 0xffffffe ;  /* 0x0ffffffe06047836 */ /* 0x004fe40000000000 */
[----:B------:R-:W-:-:S04]  /*32b0*/  IMAD.HI.U32 R6, R26, R7, RZ ;  /* 0x000000071a067227 */ /* 0x000fc800078e00ff */
[----:B------:R2:W5:Y:S01]  /*32c0*/  F2I.FTZ.U32.TRUNC.NTZ R5, R4 ;  /* 0x0000000400057305 */ /* 0x000562000021f000 */
[----:B------:R-:W-:-:S05]  /*32d0*/  IMAD R7, R6, R9, R7 ;  /* 0x0000000906077224 */ /* 0x000fca00078e0207 */
[----:B------:R-:W-:Y:S02]  /*32e0*/  ISETP.GT.U32.AND P3, PT, R2, R7, PT ;  /* 0x000000070200720c */ /* 0x000fe40003f64070 */
[----:B--2---:R-:W-:Y:S02]  /*32f0*/  MOV R4, RZ ;  /* 0x000000ff00047202 */ /* 0x004fe40000000f00 */
[----:B-----5:R-:W-:-:S05]  /*3300*/  IADD3 R11, PT, PT, RZ, -R5, RZ ;  /* 0x80000005ff0b7210 */ /* 0x020fca0007ffe0ff */
[----:B------:R-:W-:-:S04]  /*3310*/  IMAD R11, R11, R10, RZ ;  /* 0x0000000a0b0b7224 */ /* 0x000fc800078e02ff */
[----:B------:R-:W-:Y:S01]  /*3320*/  @!P3 IADD3 R6, PT, PT, R6, 0x1, RZ ;  /* 0x000000010606b810 */ /* 0x000fe20007ffe0ff */
[----:B------:R-:W-:Y:S02]  /*3330*/  @!P3 IMAD.IADD R7, R7, 0x1, -R10 ;  /* 0x000000010707b824 */ /* 0x000fe400078e0a0a */
[----:B------:R-:W-:Y:S01]  /*3340*/  IMAD.HI.U32 R11, R5, R11, R4 ;  /* 0x0000000b050b7227 */ /* 0x000fe200078e0004 */
[----:B------:R-:W-:Y:S02]  /*3350*/  IABS R4, R38 ;  /* 0x0000002600047213 */ /* 0x000fe40000000000 */
[----:B------:R-:W-:Y:S01]  /*3360*/  ISETP.GE.U32.AND P2, PT, R7, R2, PT ;  /* 0x000000020700720c */ /* 0x000fe20003f46070 */
[----:B------:R-:W-:Y:S01]  /*3370*/  IMAD.MOV.U32 R5, RZ, RZ, R8 ;  /* 0x000000ffff057224 */ /* 0x000fe200078e0008 */
[----:B------:R-:W-:Y:S01]  /*3380*/  LOP3.LUT R7, R21, R0, RZ, 0x3c, !PT ;  /* 0x0000000015077212 */ /* 0x000fe200078e3cff */
[----:B------:R-:W-:Y:S02]  /*3390*/  IMAD.MOV.U32 R8, RZ, RZ, R4 ;  /* 0x000000ffff087224 */ /* 0x000fe400078e0004 */
[----:B------:R-:W-:Y:S01]  /*33a0*/  IMAD.HI.U32 R32, R11, R5, RZ ;  /* 0x000000050b207227 */ /* 0x000fe200078e00ff */
[----:B------:R-:W-:-:S03]  /*33b0*/  ISETP.GE.AND P5, PT, R7, RZ, PT ;  /* 0x000000ff0700720c */ /* 0x000fc60003fa6270 */
[----:B------:R-:W-:-:S04]  /*33c0*/  IMAD.HI.U32 R33, R11, R8, RZ ;  /* 0x000000080b217227 */ /* 0x000fc800078e00ff */
[-C--:B------:R-:W-:Y:S02]  /*33d0*/  IMAD R4, R32, R9.reuse, R5 ;  /* 0x0000000920047224 */ /* 0x080fe400078e0205 */
[----:B------:R-:W-:Y:S02]  /*33e0*/  IMAD R5, R33, R9, R8 ;  /* 0x0000000921057224 */ /* 0x000fe400078e0208 */
[----:B------:R-:W-:Y:S01]  /*33f0*/  IMAD.MOV.U32 R8, RZ, RZ, R12 ;  /* 0x000000ffff087224 */ /* 0x000fe200078e000c */
[----:B------:R-:W-:Y:S01]  /*3400*/  ISETP.GT.U32.AND P6, PT, R10, R4, PT ;  /* 0x000000040a00720c */ /* 0x000fe20003fc4070 */
[----:B------:R-:W-:Y:S01]  /*3410*/  @P2 VIADD R6, R6, 0x1 ;  /* 0x0000000106062836 */ /* 0x000fe20000000000 */
[----:B------:R-:W-:Y:S01]  /*3420*/  ISETP.GT.U32.AND P1, PT, R10, R5, PT ;  /* 0x000000050a00720c */ /* 0x000fe20003f24070 */
[----:B------:R-:W-:-:S04]  /*3430*/  IMAD.HI.U32 R35, R11, R8, RZ ;  /* 0x000000080b237227 */ /* 0x000fc800078e00ff */
[----:B------:R-:W-:Y:S02]  /*3440*/  IMAD R7, R35, R9, R8 ;  /* 0x0000000923077224 */ /* 0x000fe400078e0208 */
[----:B-1----:R-:W-:Y:S02]  /*3450*/  IMAD.MOV.U32 R31, RZ, RZ, R6 ;  /* 0x000000ffff1f7224 */ /* 0x002fe400078e0006 */
[----:B0-----:R-:W-:Y:S01]  /*3460*/  IMAD R12, R30, 0x10, R27 ;  /* 0x000000101e0c7824 */ /* 0x001fe200078e021b */
[----:B------:R-:W-:Y:S01]  /*3470*/  ISETP.GT.U32.AND P2, PT, R10, R7, PT ;  /* 0x000000070a00720c */ /* 0x000fe20003f44070 */
[----:B------:R-:W-:Y:S01]  /*3480*/  @!P6 IMAD.IADD R4, R4, 0x1, -R10 ;  /* 0x000000010404e824 */ /* 0x000fe200078e0a0a */
[----:B------:R-:W-:Y:S01]  /*3490*/  @!P6 IADD3 R32, PT, PT, R32, 0x1, RZ ;  /* 0x000000012020e810 */ /* 0x000fe20007ffe0ff */
[----:B------:R-:W-:Y:S01]  /*34a0*/  @!P5 IMAD.MOV R31, RZ, RZ, -R31 ;  /* 0x000000ffff1fd224 */ /* 0x000fe200078e0a1f */
[-C--:B------:R-:W-:Y:S01]  /*34b0*/  @!P1 IADD3 R5, PT, PT, R5, -R10.reuse, RZ ;  /* 0x8000000a05059210 */ /* 0x080fe20007ffe0ff */
[----:B------:R-:W-:Y:S01]  /*34c0*/  IMAD R8, R22, 0x20, R27 ;  /* 0x0000002016087824 */ /* 0x000fe200078e021b */
[----:B------:R-:W-:Y:S01]  /*34d0*/  ISETP.GE.U32.AND P3, PT, R4, R10, PT ;  /* 0x0000000a0400720c */ /* 0x000fe20003f66070 */
[----:B------:R-:W0:Y:S01]  /*34e0*/  LDS.128 R12, [R12] ;  /* 0x000000000c0c7984 */ /* 0x000e220000000c00 */
[----:B------:R-:W-:-:S02]  /*34f0*/  LOP3.LUT R4, R36, R0, RZ, 0x3c, !PT ;  /* 0x0000000024047212 */ /* 0x000fc400078e3cff */
[----:B------:R-:W-:Y:S02]  /*3500*/  ISETP.GE.U32.AND P4, PT, R5, R10, PT ;  /* 0x0000000a0500720c */ /* 0x000fe40003f86070 */
[----:B------:R-:W-:Y:S01]  /*3510*/  ISETP.GE.AND P5, PT, R4, RZ, PT ;  /* 0x000000ff0400720c */ /* 0x000fe20003fa6270 */
[----:B------:R-:W-:Y:S01]  /*3520*/  @!P2 IMAD.IADD R7, R7, 0x1, -R10 ;  /* 0x000000010707a824 */ /* 0x000fe200078e0a0a */
[----:B------:R-:W-:Y:S01]  /*3530*/  @!P1 IADD3 R33, PT, PT, R33, 0x1, RZ ;  /* 0x0000000121219810 */ /* 0x000fe20007ffe0ff */
[----:B------:R-:W-:Y:S01]  /*3540*/  @!P2 VIADD R35, R35, 0x1 ;  /* 0x000000012323a836 */ /* 0x000fe20000000000 */
[-C--:B------:R-:W-:Y:S02]  /*3550*/  LOP3.LUT R5, R38, R0.reuse, RZ, 0x3c, !PT ;  /* 0x0000000026057212 */ /* 0x080fe400078e3cff */
[----:B------:R-:W-:Y:S01]  /*3560*/  LOP3.LUT R4, R29, R0, RZ, 0x3c, !PT ;  /* 0x000000001d047212 */ /* 0x000fe200078e3cff */
[----:B------:R-:W-:Y:S01]  /*3570*/  @P3 VIADD R32, R32, 0x1 ;  /* 0x0000000120203836 */ /* 0x000fe20000000000 */
[----:B------:R-:W-:-:S02]  /*3580*/  ISETP.GE.U32.AND P1, PT, R7, R10, PT ;  /* 0x0000000a0700720c */ /* 0x000fc40003f26070 */
[----:B------:R-:W-:Y:S01]  /*3590*/  ISETP.GE.AND P6, PT, R5, RZ, PT ;  /* 0x000000ff0500720c */ /* 0x000fe20003fc6270 */
[----:B------:R-:W1:Y:S01]  /*35a0*/  LDS.128 R8, [R8] ;  /* 0x0000000008087984 */ /* 0x000e620000000c00 */
[----:B------:R-:W-:Y:S01]  /*35b0*/  ISETP.GE.AND P3, PT, R4, RZ, PT ;  /* 0x000000ff0400720c */ /* 0x000fe20003f66270 */
[--C-:B------:R-:W-:Y:S01]  /*35c0*/  IMAD R4, R22, 0x30, R27.reuse ;  /* 0x0000003016047824 */ /* 0x100fe200078e021b */
[----:B------:R-:W-:Y:S01]  /*35d0*/  @P4 IADD3 R33, PT, PT, R33, 0x1, RZ ;  /* 0x0000000121214810 */ /* 0x000fe20007ffe0ff */
[----:B------:R-:W-:Y:S01]  /*35e0*/  @!P5 IMAD.MOV R32, RZ, RZ, -R32 ;  /* 0x000000ffff20d224 */ /* 0x000fe200078e0a20 */
[----:B------:R-:W-:Y:S01]  /*35f0*/  ISETP.NE.AND P4, PT, R0, RZ, PT ;  /* 0x000000ff0000720c */ /* 0x000fe20003f85270 */
[----:B---3--:R-:W-:Y:S02]  /*3600*/  IMAD R27, R30, 0x40, R27 ;  /* 0x000000401e1b7824 */ /* 0x008fe400078e021b */
[----:B------:R-:W2:Y:S01]  /*3610*/  LDS.128 R4, [R4] ;  /* 0x0000000004047984 */ /* 0x000ea20000000c00 */
[----:B------:R-:W-:Y:S01]  /*3620*/  IMAD.MOV.U32 R34, RZ, RZ, R33 ;  /* 0x000000ffff227224 */ /* 0x000fe200078e0021 */
[----:B------:R-:W-:-:S02]  /*3630*/  @P1 IADD3 R35, PT, PT, R35, 0x1, RZ ;  /* 0x0000000123231810 */ /* 0x000fc40007ffe0ff */
[C---:B------:R-:W-:Y:S01]  /*3640*/  SEL R33, R39.reuse, R32, !P4 ;  /* 0x0000002027217207 */ /* 0x040fe20006000000 */
[----:B------:R-:W-:Y:S01]  /*3650*/  @!P6 IMAD.MOV R34, RZ, RZ, -R34 ;  /* 0x000000ffff22e224 */ /* 0x000fe200078e0a22 */
[----:B------:R-:W-:Y:S02]  /*3660*/  MOV R37, R35 ;  /* 0x0000002300257202 */ /* 0x000fe40000000f00 */
[C---:B------:R-:W-:Y:S02]  /*3670*/  SEL R31, R39.reuse, R31, !P4 ;  /* 0x0000001f271f7207 */ /* 0x040fe40006000000 */
[----:B------:R-:W-:Y:S01]  /*3680*/  SEL R35, R39, R34, !P4 ;  /* 0x0000002227237207 */ /* 0x000fe20006000000 */
[----:B------:R-:W-:Y:S01]  /*3690*/  @!P3 IMAD.MOV R37, RZ, RZ, -R37 ;  /* 0x000000ffff25b224 */ /* 0x000fe200078e0a25 */
[----:B------:R-:W-:Y:S01]  /*36a0*/  IADD3 R39, PT, PT, -R33, RZ, RZ ;  /* 0x000000ff21277210 */ /* 0x000fe20007ffe1ff */
[----:B------:R-:W-:Y:S02]  /*36b0*/  IMAD.MOV R32, RZ, RZ, -R31 ;  /* 0x000000ffff207224 */ /* 0x000fe400078e0a1f */
[----:B------:R-:W-:Y:S01]  /*36c0*/  IMAD.MOV R41, RZ, RZ, -R35 ;  /* 0x000000ffff297224 */ /* 0x000fe200078e0a23 */
[----:B------:R-:W-:Y:S01]  /*36d0*/  SEL R37, R28, R37, !P0 ;  /* 0x000000251c257207 */ /* 0x000fe20004000000 */
[----:B------:R-:W-:-:S02]  /*36e0*/  IMAD R34, R0, R39, R36 ;  /* 0x0000002700227224 */ /* 0x000fc400078e0224 */
[C---:B------:R-:W-:Y:S02]  /*36f0*/  IMAD R36, R0.reuse, R41, R38 ;  /* 0x0000002900247224 */ /* 0x040fe400078e0226 */
[----:B------:R-:W-:Y:S02]  /*3700*/  IMAD.MOV R38, RZ, RZ, -R37 ;  /* 0x000000ffff267224 */ /* 0x000fe400078e0a25 */
[----:B------:R-:W-:Y:S02]  /*3710*/  IMAD R32, R0, R32, R21 ;  /* 0x0000002000207224 */ /* 0x000fe400078e0215 */
[C-C-:B------:R-:W-:Y:S02]  /*3720*/  IMAD R31, R20.reuse, R31, R23.reuse ;  /* 0x0000001f141f7224 */ /* 0x140fe400078e0217 */
[C-C-:B------:R-:W-:Y:S02]  /*3730*/  IMAD R33, R20.reuse, R33, R23.reuse ;  /* 0x0000002114217224 */ /* 0x140fe400078e0217 */
[----:B------:R-:W-:Y:S01]  /*3740*/  IMAD R37, R20, R37, R23 ;  /* 0x0000002514257224 */ /* 0x000fe200078e0217 */
[----:B------:R-:W-:Y:S01]  /*3750*/  IADD3 R31, PT, PT, R31, R32, RZ ;  /* 0x000000201f1f7210 */ /* 0x000fe20007ffe0ff */
[----:B------:R-:W-:-:S02]  /*3760*/  IMAD R38, R0, R38, R29 ;  /* 0x0000002600267224 */ /* 0x000fc400078e021d */
[----:B------:R-:W-:Y:S02]  /*3770*/  IMAD R21, R20, R35, R23 ;  /* 0x0000002314157224 */ /* 0x000fe400078e0217 */
[----:B------:R-:W-:Y:S01]  /*3780*/  IMAD.IADD R35, R33, 0x1, R34 ;  /* 0x0000000121237824 */ /* 0x000fe200078e0222 */
[----:B------:R-:W-:Y:S01]  /*3790*/  IADD3 R39, PT, PT, R37, R38, RZ ;  /* 0x0000002625277210 */ /* 0x000fe20007ffe0ff */
[----:B------:R-:W-:Y:S02]  /*37a0*/  IMAD.IADD R21, R21, 0x1, R36 ;  /* 0x0000000115157824 */ /* 0x000fe400078e0224 */
[----:B------:R-:W-:-:S04]  /*37b0*/  IMAD.WIDE R32, R31, 0x4, R24 ;  /* 0x000000041f207825 */ /* 0x000fc800078e0218 */
[--C-:B------:R-:W-:Y:S01]  /*37c0*/  IMAD.WIDE R34, R35, 0x4, R24.reuse ;  /* 0x0000000423227825 */ /* 0x100fe200078e0218 */
[----:B----4-:R3:W-:Y:S03]  /*37d0*/  STG.E.128 desc[UR8][R32.64], R16 ;  /* 0x0000001020007986 */ /* 0x0107e6000c101d08 */
[--C-:B------:R-:W-:Y:S01]  /*37e0*/  IMAD.WIDE R36, R21, 0x4, R24.reuse ;  /* 0x0000000415247825 */ /* 0x100fe200078e0218 */
[----:B0-----:R3:W-:Y:S03]  /*37f0*/  STG.E.128 desc[UR8][R34.64], R12 ;  /* 0x0000000c22007986 */ /* 0x0017e6000c101d08 */
[----:B------:R-:W-:Y:S01]  /*3800*/  IMAD.WIDE R38, R39, 0x4, R24 ;  /* 0x0000000427267825 */ /* 0x000fe200078e0218 */
[----:B-1----:R3:W-:Y:S03]  /*3810*/  STG.E.128 desc[UR8][R36.64], R8 ;  /* 0x0000000824007986 */ /* 0x0027e6000c101d08 */
[----:B------:R-:W-:Y:S01]  /*3820*/  IMAD.IADD R21, R29, 0x1, R3 ;  /* 0x000000011d157824 */ /* 0x000fe200078e0203 */
[----:B--2---:R3:W-:Y:S04]  /*3830*/  STG.E.128 desc[UR8][R38.64], R4 ;  /* 0x0000000426007986 */ /* 0x0047e8000c101d08 */
[----:B------:R-:W-:-:S13]  /*3840*/  ISETP.GE.U32.AND P1, PT, R21, 0x200, PT ;  /* 0x000002001500780c */ /* 0x000fda0003f26070 */
[----:B------:R-:W-:Y:S05]  /*3850*/  @!P1 BRA `(.L_x_30165) ;  /* 0xfffffff800589947 */ /* 0x000fea000383ffff */
[----:B------:R-:W-:Y:S05]  /*3860*/  EXIT ;  /* 0x000000000000794d */ /* 0x000fea0003800000 */
.L_x_30127:
[----:B------:R-:W-:Y:S01]  /*3870*/  MOV R74, R38 ;  /* 0x00000026004a7202 */ /* 0x000fe20000000f00 */
[----:B------:R-:W-:Y:S02]  /*3880*/  IMAD.MOV.U32 R75, RZ, RZ, 0x1f ;  /* 0x0000001fff4b7424 */ /* 0x000fe400078e00ff */
[----:B------:R-:W-:-:S07]  /*3890*/  IMAD.MOV.U32 R72, RZ, RZ, -0x1 ;  /* 0xffffffffff487424 */ /* 0x000fce00078e00ff */
[----:B01----:R-:W-:Y:S05]  /*38a0*/  WARPSYNC.COLLECTIVE R72, `(.L_x_30166) ;  /* 0x0000000048087348 */ /* 0x003fea0003c00000 */
[----:B------:R2:W3:Y:S02]  /*38b0*/  SHFL.IDX P3, R73, R71, R74, R75 ;  /* 0x0000004a47497389 */ /* 0x0004e4000006004b */
[----:B0123--:R-:W-:Y:S05]  /*38c0*/  ENDCOLLECTIVE ;  /* 0x000000000000791b */ /* 0x00ffea0003800000 */
.L_x_30166:
[----:B------:R-:W-:Y:S05]  /*38d0*/  BRA `(.L_x_30167) ;  /* 0xffffffe400507947 */ /* 0x000fea000383ffff */
.L_x_30129:
[----:B------:R-:W-:Y:S01]  /*38e0*/  BSSY B1, `(.L_x_30168) ;  /* 0x0000007000017945 */ /* 0x000fe20003800000 */
[----:B------:R-:W-:Y:S01]  /*38f0*/  MOV R74, R7 ;  /* 0x00000007004a7202 */ /* 0x000fe20000000f00 */
[----:B------:R-:W-:Y:S02]  /*3900*/  IMAD.MOV.U32 R75, RZ, RZ, 0x1f ;  /* 0x0000001fff4b7424 */ /* 0x000fe400078e00ff */
[----:B------:R-:W-:-:S07]  /*3910*/  IMAD.MOV.U32 R72, RZ, RZ, -0x1 ;  /* 0xffffffffff487424 */ /* 0x000fce00078e00ff */
[----:B012---:R-:W-:Y:S05]  /*3920*/  WARPSYNC.COLLECTIVE R72, `(.L_x_30169) ;  /* 0x0000000048087348 */ /* 0x007fea0003c00000 */
[----:B------:R3:W4:Y:S02]  /*3930*/  SHFL.IDX P3, R73, R71, R74, R75 ;  /* 0x0000004a47497389 */ /* 0x000724000006004b */
[----:B01234-:R-:W-:Y:S05]  /*3940*/  ENDCOLLECTIVE ;  /* 0x000000000000791b */ /* 0x01ffea0003800000 */
.L_x_30169:
[----:B------:R-:W-:Y:S05]  /*3950*/  BSYNC B1 ;  /* 0x0000000000017941 */ /* 0x000fea0003800000 */
.L_x_30168:
[----:B------:R-:W-:Y:S01]  /*3960*/  MOV R72, R73 ;  /* 0x0000004900487202 */ /* 0x000fe20000000f00 */
[----:B------:R-:W-:Y:S06]  /*3970*/  BRA `(.L_x_30170) ;  /* 0xffffffe400407947 */ /* 0x000fec000383ffff */
.L_x_30131:
[----:B------:R-:W-:Y:S01]  /*3980*/  BSSY B1, `(.L_x_30171) ;  /* 0x0000007000017945 */ /* 0x000fe20003800000 */
[----:B------:R-:W-:Y:S01]  /*3990*/  IMAD.MOV.U32 R74, RZ, RZ, R8 ;  /* 0x000000ffff4a7224 */ /* 0x000fe200078e0008 */
[----:B------:R-:W-:Y:S01]  /*39a0*/  MOV R72, 0xffffffff ;  /* 0xffffffff00487802 */ /* 0x000fe20000000f00 */
[----:B------:R-:W-:-:S07]  /*39b0*/  IMAD.MOV.U32 R75, RZ, RZ, 0x1f ;  /* 0x0000001fff4b7424 */ /* 0x000fce00078e00ff */
[----:B0123--:R-:W-:Y:S05]  /*39c0*/  WARPSYNC.COLLECTIVE R72, `(.L_x_30172) ;  /* 0x0000000048087348 */ /* 0x00ffea0003c00000 */
[----:B------:R4:W0:Y:S02]  /*39d0*/  SHFL.IDX P3, R73, R71, R74, R75 ;  /* 0x0000004a47497389 */ /* 0x000824000006004b */
[----:B01234-:R-:W-:Y:S05]  /*39e0*/  ENDCOLLECTIVE ;  /* 0x000000000000791b */ /* 0x01ffea0003800000 */
.L_x_30172:
[----:B------:R-:W-:Y:S05]  /*39f0*/  BSYNC B1 ;  /* 0x0000000000017941 */ /* 0x000fea0003800000 */
.L_x_30171:
[----:B------:R-:W-:Y:S05]  /*3a00*/  BRA `(.L_x_30173) ;  /* 0xffffffe400347947 */ /* 0x000fea000383ffff */
.L_x_30133:
[----:B------:R-:W-:Y:S01]  /*3a10*/  BSSY B1, `(.L_x_30174) ;  /* 0x0000007000017945 */ /* 0x000fe20003800000 */
[----:B------:R-:W-:Y:S01]  /*3a20*/  IMAD.MOV.U32 R74, RZ, RZ, R9 ;  /* 0x000000ffff4a7224 */ /* 0x000fe200078e0009 */
[----:B------:R-:W-:Y:S01]  /*3a30*/  MOV R72, 0xffffffff ;  /* 0xffffffff00487802 */ /* 0x000fe20000000f00 */
[----:B------:R-:W-:-:S07]  /*3a40*/  IMAD.MOV.U32 R75, RZ, RZ, 0x1f ;  /* 0x0000001fff4b7424 */ /* 0x000fce00078e00ff */
[----:B01234-:R-:W-:Y:S05]  /*3a50*/  WARPSYNC.COLLECTIVE R72, `(.L_x_30175) ;  /* 0x0000000048087348 */ /* 0x01ffea0003c00000 */
[----:B------:R0:W0:Y:S02]  /*3a60*/  SHFL.IDX P3, R73, R71, R74, R75 ;  /* 0x0000004a47497389 */ /* 0x000024000006004b */
[----:B01234-:R-:W-:Y:S05]  /*3a70*/  ENDCOLLECTIVE ;  /* 0x000000000000791b */ /* 0x01ffea0003800000 */
.L_x_30175:
[----:B------:R-:W-:Y:S05]  /*3a80*/  BSYNC B1 ;  /* 0x0000000000017941 */ /* 0x000fea0003800000 */
.L_x_30174:
[----:B------:R-:W-:Y:S01]  /*3a90*/  IMAD.MOV.U32 R72, RZ, RZ, R73 ;  /* 0x000000ffff487224 */ /* 0x000fe200078e0049 */
[----:B------:R-:W-:Y:S06]  /*3aa0*/  BRA `(.L_x_30176) ;  /* 0xffffffe400247947 */ /* 0x000fec000383ffff */
.L_x_30135:
[----:B------:R-:W-:Y:S01]  /*3ab0*/  HFMA2 R75, -RZ, RZ, 0, 1.847743988037109375e-06 ;  /* 0x0000001fff4b7431 */ /* 0x000fe200000001ff */
[----:B------:R-:W-:Y:S01]  /*3ac0*/  BSSY B1, `(.L_x_30177) ;  /* 0x0000006000017945 */ /* 0x000fe20003800000 */
[----:B------:R-:W-:Y:S02]  /*3ad0*/  IMAD.MOV.U32 R74, RZ, RZ, R10 ;  /* 0x000000ffff4a7224 */ /* 0x000fe400078e000a */
[----:B------:R-:W-:-:S07]  /*3ae0*/  IMAD.MOV.U32 R72, RZ, RZ, -0x1 ;  /* 0xffffffffff487424 */ /* 0x000fce00078e00ff */
[----:B01234-:R-:W-:Y:S05]  /*3af0*/  WARPSYNC.COLLECTIVE R72, `(.L_x_30178) ;  /* 0x0000000048087348 */ /* 0x01ffea0003c00000 */
[----:B------:R0:W0:Y:S02]  /*3b00*/  SHFL.IDX P3, R73, R71, R74, R75 ;  /* 0x0000004a47497389 */ /* 0x000024000006004b */
[----:B01234-:R-:W-:Y:S05]  /*3b10*/  ENDCOLLECTIVE ;  /* 0x000000000000791b */ /* 0x01ffea0003800000 */
.L_x_30178:
[----:B------:R-:W-:Y:S05]  /*3b20*/  BSYNC B1 ;  /* 0x0000000000017941 */ /* 0x000fea0003800000 */
.L_x_30177:
[----:B------:R-:W-:Y:S05]  /*3b30*/  BRA `(.L_x_30179) ;  /* 0xffffffe400187947 */ /* 0x000fea000383ffff */
.L_x_30137:
[----:B------:R-:W-:Y:S01]  /*3b40*/  BSSY B1, `(.L_x_30180) ;  /* 0x0000007000017945 */ /* 0x000fe20003800000 */
[----:B------:R-:W-:Y:S01]  /*3b50*/  IMAD.MOV.U32 R74, RZ, RZ, R11 ;  /* 0x000000ffff4a7224 */ /* 0x000fe200078e000b */
[----:B------:R-:W-:Y:S01]  /*3b60*/  MOV R75, 0x1f ;  /* 0x0000001f004b7802 */ /* 0x000fe20000000f00 */
[----:B------:R-:W-:-:S07]  /*3b70*/  IMAD.MOV.U32 R72, RZ, RZ, -0x1 ;  /* 0xffffffffff487424 */ /* 0x000fce00078e00ff */
[----:B01234-:R-:W-:Y:S05]  /*3b80*/  WARPSYNC.COLLECTIVE R72, `(.L_x_30181) ;  /* 0x0000000048087348 */ /* 0x01ffea0003c00000 */
[----:B------:R0:W0:Y:S02]  /*3b90*/  SHFL.IDX P3, R73, R71, R74, R75 ;  /* 0x0000004a47497389 */ /* 0x000024000006004b */
[----:B01234-:R-:W-:Y:S05]  /*3ba0*/  ENDCOLLECTIVE ;  /* 0x000000000000791b */ /* 0x01ffea0003800000 */
.L_x_30181:
[----:B------:R-:W-:Y:S05]  /*3bb0*/  BSYNC B1 ;  /* 0x0000000000017941 */ /* 0x000fea0003800000 */
.L_x_30180:
[----:B------:R-:W-:Y:S01]  /*3bc0*/  IMAD.MOV.U32 R72, RZ, RZ, R73 ;  /* 0x000000ffff487224 */ /* 0x000fe200078e0049 */
[----:B------:R-:W-:Y:S06]  /*3bd0*/  BRA `(.L_x_30182) ;  /* 0xffffffe400087947 */ /* 0x000fec000383ffff */
.L_x_30139:
[----:B------:R-:W-:Y:S01]  /*3be0*/  BSSY B1, `(.L_x_30183) ;  /* 0x0000007000017945 */ /* 0x000fe20003800000 */
[----:B------:R-:W-:Y:S01]  /*3bf0*/  MOV R74, R12 ;  /* 0x0000000c004a7202 */ /* 0x000fe20000000f00 */
[----:B------:R-:W-:Y:S02]  /*3c00*/  IMAD.MOV.U32 R75, RZ, RZ, 0x1f ;  /* 0x0000001fff4b7424 */ /* 0x000fe400078e00ff */
[----:B------:R-:W-:-:S07]  /*3c10*/  IMAD.MOV.U32 R72, RZ, RZ, -0x1 ;  /* 0xffffffffff487424 */ /* 0x000fce00078e00ff */
[----:B01234-:R-:W-:Y:S05]  /*3c20*/  WARPSYNC.COLLECTIVE R72, `(.L_x_30184) ;  /* 0x0000000048087348 */ /* 0x01ffea0003c00000 */
[----:B------:R0:W0:Y:S02]  /*3c30*/  SHFL.IDX P3, R73, R71, R74, R75 ;  /* 0x0000004a47497389 */ /* 0x000024000006004b */
[----:B01234-:R-:W-:Y:S05]  /*3c40*/  ENDCOLLECTIVE ;  /* 0x000000000000791b */ /* 0x01ffea0003800000 */
.L_x_30184:
[----:B------:R-:W-:Y:S05]  /*3c50*/  BSYNC B1 ;  /* 0x0000000000017941 */ /* 0x000fea0003800000 */
.L_x_30183:
[----:B------:R-:W-:Y:S05]  /*3c60*/  BRA `(.L_x_30185) ;  /* 0xffffffe000fc7947 */ /* 0x000fea000383ffff */
.L_x_30141:
[----:B------:R-:W-:Y:S01]  /*3c70*/  BSSY B1, `(.L_x_30186) ;  /* 0x0000007000017945 */ /* 0x000fe20003800000 */
[----:B------:R-:W-:Y:S01]  /*3c80*/  MOV R74, R13 ;  /* 0x0000000d004a7202 */ /* 0x000fe20000000f00 */
[----:B------:R-:W-:Y:S02]  /*3c90*/  IMAD.MOV.U32 R75, RZ, RZ, 0x1f ;  /* 0x0000001fff4b7424 */ /* 0x000fe400078e00ff */
[----:B------:R-:W-:-:S07]  /*3ca0*/  IMAD.MOV.U32 R72, RZ, RZ, -0x1 ;  /* 0xffffffffff487424 */ /* 0x000fce00078e00ff */
[----:B01234-:R-:W-:Y:S05]  /*3cb0*/  WARPSYNC.COLLECTIVE R72, `(.L_x_30187) ;  /* 0x0000000048087348 */ /* 0x01ffea0003c00000 */
[----:B------:R0:W0:Y:S02]  /*3cc0*/  SHFL.IDX P3, R73, R71, R74, R75 ;  /* 0x0000004a47497389 */ /* 0x000024000006004b */
[----:B01234-:R-:W-:Y:S05]  /*3cd0*/  ENDCOLLECTIVE ;  /* 0x000000000000791b */ /* 0x01ffea0003800000 */
.L_x_30187:
[----:B------:R-:W-:Y:S05]  /*3ce0*/  BSYNC B1 ;  /* 0x0000000000017941 */ /* 0x000fea0003800000 */
.L_x_30186:
[----:B------:R-:W-:Y:S01]  /*3cf0*/  MOV R72, R73 ;  /* 0x0000004900487202 */ /* 0x000fe20000000f00 */
[----:B------:R-:W-:Y:S06]  /*3d00*/  BRA `(.L_x_30188) ;  /* 0xffffffe000ec7947 */ /* 0x000fec000383ffff */
.L_x_30143:
[----:B------:R-:W-:Y:S01]  /*3d10*/  BSSY B1, `(.L_x_30189) ;  /* 0x0000007000017945 */ /* 0x000fe20003800000 */
[----:B------:R-:W-:Y:S01]  /*3d20*/  IMAD.MOV.U32 R74, RZ, RZ, R14 ;  /* 0x000000ffff4a7224 */ /* 0x000fe200078e000e */
[----:B------:R-:W-:Y:S01]  /*3d30*/  MOV R72, 0xffffffff ;  /* 0xffffffff00487802 */ /* 0x000fe20000000f00 */
[----:B------:R-:W-:-:S07]  /*3d40*/  IMAD.MOV.U32 R75, RZ, RZ, 0x1f ;  /* 0x0000001fff4b7424 */ /* 0x000fce00078e00ff */
[----:B01234-:R-:W-:Y:S05]  /*3d50*/  WARPSYNC.COLLECTIVE R72, `(.L_x_30190) ;  /* 0x0000000048087348 */ /* 0x01ffea0003c00000 */
[----:B------:R0:W0:Y:S02]  /*3d60*/  SHFL.IDX P3, R73, R71, R74, R75 ;  /* 0x0000004a47497389 */ /* 0x000024000006004b */
[----:B01234-:R-:W-:Y:S05]  /*3d70*/  ENDCOLLECTIVE ;  /* 0x000000000000791b */ /* 0x01ffea0003800000 */
.L_x_30190:
[----:B------:R-:W-:Y:S05]  /*3d80*/  BSYNC B1 ;  /* 0x0000000000017941 */ /* 0x000fea0003800000 */
.L_x_30189:
[----:B------:R-:W-:Y:S05]  /*3d90*/  BRA `(.L_x_30191) ;  /* 0xffffffe000e07947 */ /* 0x000fea000383ffff */
.L_x_30145:
[----:B------:R-:W-:Y:S01]  /*3da0*/  BSSY B1, `(.L_x_30192) ;  /* 0x0000007000017945 */ /* 0x000fe20003800000 */
[----:B------:R-:W-:Y:S01]  /*3db0*/  IMAD.MOV.U32 R74, RZ, RZ, R15 ;  /* 0x000000ffff4a7224 */ /* 0x000fe200078e000f */
[----:B------:R-:W-:Y:S01]  /*3dc0*/  MOV R72, 0xffffffff ;  /* 0xffffffff00487802 */ /* 0x000fe20000000f00 */
[----:B------:R-:W-:-:S07]  /*3dd0*/  IMAD.MOV.U32 R75, RZ, RZ, 0x1f ;  /* 0x0000001fff4b7424 */ /* 0x000fce00078e00ff */
[----:B01234-:R-:W-:Y:S05]  /*3de0*/  WARPSYNC.COLLECTIVE R72, `(.L_x_30193) ;  /* 0x0000000048087348 */ /* 0x01ffea0003c00000 */
[----:B------:R0:W0:Y:S02]  /*3df0*/  SHFL.IDX P3, R73, R71, R74, R75 ;  /* 0x0000004a47497389 */ /* 0x000024000006004b */
[----:B01234-:R-:W-:Y:S05]  /*3e00*/  ENDCOLLECTIVE ;  /* 0x000000000000791b */ /* 0x01ffea0003800000 */
.L_x_30193:
[----:B------:R-:W-:Y:S05]  /*3e10*/  BSYNC B1 ;  /* 0x0000000000017941 */ /* 0x000fea0003800000 */
.L_x_30192:
[----:B------:R-:W-:Y:S01]  /*3e20*/  IMAD.MOV.U32 R72, RZ, RZ, R73 ;  /* 0x000000ffff487224 */ /* 0x000fe200078e0049 */
[----:B------:R-:W-:Y:S06]  /*3e30*/  BRA `(.L_x_30194) ;  /* 0xffffffe000d07947 */ /* 0x000fec000383ffff */
.L_x_30147:
[----:B------:R-:W-:Y:S01]  /*3e40*/  HFMA2 R75, -RZ, RZ, 0, 1.847743988037109375e-06 ;  /* 0x0000001fff4b7431 */ /* 0x000fe200000001ff */
[----:B------:R-:W-:Y:S01]  /*3e50*/  BSSY B1, `(.L_x_30195) ;  /* 0x0000006000017945 */ /* 0x000fe20003800000 */
[----:B------:R-:W-:Y:S02]  /*3e60*/  IMAD.MOV.U32 R74, RZ, RZ, R32 ;  /* 0x000000ffff4a7224 */ /* 0x000fe400078e0020 */
[----:B------:R-:W-:-:S07]  /*3e70*/  IMAD.MOV.U32 R72, RZ, RZ, -0x1 ;  /* 0xffffffffff487424 */ /* 0x000fce00078e00ff */
[----:B01234-:R-:W-:Y:S05]  /*3e80*/  WARPSYNC.COLLECTIVE R72, `(.L_x_30196) ;  /* 0x0000000048087348 */ /* 0x01ffea0003c00000 */
[----:B------:R0:W0:Y:S02]  /*3e90*/  SHFL.IDX P3, R73, R71, R74, R75 ;  /* 0x0000004a47497389 */ /* 0x000024000006004b */
[----:B01234-:R-:W-:Y:S05]  /*3ea0*/  ENDCOLLECTIVE ;  /* 0x000000000000791b */ /* 0x01ffea0003800000 */
.L_x_30196:
[----:B------:R-:W-:Y:S05]  /*3eb0*/  BSYNC B1 ;  /* 0x0000000000017941 */ /* 0x000fea0003800000 */
.L_x_30195:
[----:B------:R-:W-:Y:S05]  /*3ec0*/  BRA `(.L_x_30197) ;  /* 0xffffffe000c47947 */ /* 0x000fea000383ffff */
.L_x_30149:
[----:B------:R-:W-:Y:S01]  /*3ed0*/  BSSY B1, `(.L_x_30198) ;  /* 0x0000007000017945 */ /* 0x000fe20003800000 */
[----:B------:R-:W-:Y:S01]  /*3ee0*/  IMAD.MOV.U32 R74, RZ, RZ, R33 ;  /* 0x000000ffff4a7224 */ /* 0x000fe200078e0021 */
[----:B------:R-:W-:Y:S01]  /*3ef0*/  MOV R75, 0x1f ;  /* 0x0000001f004b7802 */ /* 0x000fe20000000f00 */
[----:B------:R-:W-:-:S07]  /*3f00*/  IMAD.MOV.U32 R72, RZ, RZ, -0x1 ;  /* 0xffffffffff487424 */ /* 0x000fce00078e00ff */
[----:B01234-:R-:W-:Y:S05]  /*3f10*/  WARPSYNC.COLLECTIVE R72, `(.L_x_30199) ;  /* 0x0000000048087348 */ /* 0x01ffea0003c00000 */
[----:B------:R0:W0:Y:S02]  /*3f20*/  SHFL.IDX P3, R73, R71, R74, R75 ;  /* 0x0000004a47497389 */ /* 0x000024000006004b */
[----:B01234-:R-:W-:Y:S05]  /*3f30*/  ENDCOLLECTIVE ;  /* 0x000000000000791b */ /* 0x01ffea0003800000 */
.L_x_30199:
[----:B------:R-:W-:Y:S05]  /*3f40*/  BSYNC B1 ;  /* 0x0000000000017941 */ /* 0x000fea0003800000 */
.L_x_30198:
[----:B------:R-:W-:Y:S05]  /*3f50*/  BRA `(.L_x_30200) ;  /* 0xffffffe000b87947 */ /* 0x000fea000383ffff */
.L_x_30151:
[----:B------:R-:W-:Y:S01]  /*3f60*/  HFMA2 R75, -RZ, RZ, 0, 1.847743988037109375e-06 ;  /* 0x0000001fff4b7431 */ /* 0x000fe200000001ff */
[----:B------:R-:W-:Y:S01]  /*3f70*/  BSSY B1, `(.L_x_30201) ;  /* 0x0000006000017945 */ /* 0x000fe20003800000 */
[----:B------:R-:W-:Y:S02]  /*3f80*/  IMAD.MOV.U32 R74, RZ, RZ, R34 ;  /* 0x000000ffff4a7224 */ /* 0x000fe400078e0022 */
[----:B------:R-:W-:-:S07]  /*3f90*/  IMAD.MOV.U32 R72, RZ, RZ, -0x1 ;  /* 0xffffffffff487424 */ /* 0x000fce00078e00ff */
[----:B01234-:R-:W-:Y:S05]  /*3fa0*/  WARPSYNC.COLLECTIVE R72, `(.L_x_30202) ;  /* 0x0000000048087348 */ /* 0x01ffea0003c00000 */
[----:B------:R0:W0:Y:S02]  /*3fb0*/  SHFL.IDX P3, R73, R71, R74, R75 ;  /* 0x0000004a47497389 */ /* 0x000024000006004b */
[----:B01234-:R-:W-:Y:S05]  /*3fc0*/  ENDCOLLECTIVE ;  /* 0x000000000000791b */ /* 0x01ffea0003800000 */
.L_x_30202:
[----:B------:R-:W-:Y:S05]  /*3fd0*/  BSYNC B1 ;  /* 0x0000000000017941 */ /* 0x000fea0003800000 */
.L_x_30201:
[----:B------:R-:W-:Y:S01]  /*3fe0*/  IMAD.MOV.U32 R72, RZ, RZ, R73 ;  /* 0x000000ffff487224 */ /* 0x000fe200078e0049 */
[----:B------:R-:W-:Y:S06]  /*3ff0*/  BRA `(.L_x_30203) ;  /* 0xffffffe000a87947 */ /* 0x000fec000383ffff */
.L_x_30153:
[----:B------:R-:W-:Y:S01]  /*4000*/  BSSY B1, `(.L_x_30204) ;  /* 0x0000007000017945 */ /* 0x000fe20003800000 */
[----:B------:R-:W-:Y:S01]  /*4010*/  MOV R74, R35 ;  /* 0x00000023004a7202 */ /* 0x000fe20000000f00 */
[----:B------:R-:W-:Y:S02]  /*4020*/  IMAD.MOV.U32 R75, RZ, RZ, 0x1f ;  /* 0x0000001fff4b7424 */ /* 0x000fe400078e00ff */
[----:B------:R-:W-:-:S07]  /*4030*/  IMAD.MOV.U32 R72, RZ, RZ, -0x1 ;  /* 0xffffffffff487424 */ /* 0x000fce00078e00ff */
[----:B01234-:R-:W-:Y:S05]  /*4040*/  WARPSYNC.COLLECTIVE R72, `(.L_x_30205) ;  /* 0x0000000048087348 */ /* 0x01ffea0003c00000 */
[----:B------:R0:W0:Y:S02]  /*4050*/  SHFL.IDX P3, R73, R71, R74, R75 ;  /* 0x0000004a47497389 */ /* 0x000024000006004b */
[----:B01234-:R-:W-:Y:S05]  /*4060*/  ENDCOLLECTIVE ;  /* 0x000000000000791b */ /* 0x01ffea0003800000 */
.L_x_30205:
[----:B------:R-:W-:Y:S05]  /*4070*/  BSYNC B1 ;  /* 0x0000000000017941 */ /* 0x000fea0003800000 */
.L_x_30204:
[----:B------:R-:W-:Y:S05]  /*4080*/  BRA `(.L_x_30206) ;  /* 0xffffffe0009c7947 */ /* 0x000fea000383ffff */
.L_x_30155:
[----:B------:R-:W-:Y:S01]  /*4090*/  BSSY B1, `(.L_x_30207) ;  /* 0x0000007000017945 */ /* 0x000fe20003800000 */
[----:B------:R-:W-:Y:S01]  /*40a0*/  MOV R74, R36 ;  /* 0x00000024004a7202 */ /* 0x000fe20000000f00 */
[----:B------:R-:W-:Y:S02]  /*40b0*/  IMAD.MOV.U32 R75, RZ, RZ, 0x1f ;  /* 0x0000001fff4b7424 */ /* 0x000fe400078e00ff */
[----:B------:R-:W-:-:S07]  /*40c0*/  IMAD.MOV.U32 R72, RZ, RZ, -0x1 ;  /* 0xffffffffff487424 */ /* 0x000fce00078e00ff */
[----:B01234-:R-:W-:Y:S05]  /*40d0*/  WARPSYNC.COLLECTIVE R72, `(.L_x_30208) ;  /* 0x0000000048087348 */ /* 0x01ffea0003c00000 */
[----:B------:R0:W0:Y:S02]  /*40e0*/  SHFL.IDX P3, R73, R71, R74, R75 ;  /* 0x0000004a47497389 */ /* 0x000024000006004b */
[----:B01234-:R-:W-:Y:S05]  /*40f0*/  ENDCOLLECTIVE ;  /* 0x000000000000791b */ /* 0x01ffea0003800000 */
.L_x_30208:
[----:B------:R-:W-:Y:S05]  /*4100*/  BSYNC B1 ;  /* 0x0000000000017941 */ /* 0x000fea0003800000 */
.L_x_30207:
[----:B------:R-:W-:Y:S01]  /*4110*/  MOV R72, R73 ;  /* 0x0000004900487202 */ /* 0x000fe20000000f00 */
[----:B------:R-:W-:Y:S06]  /*4120*/  BRA `(.L_x_30209) ;  /* 0xffffffe0008c7947 */ /* 0x000fec000383ffff */
.L_x_30157:
[----:B------:R-:W-:Y:S01]  /*4130*/  BSSY B1, `(.L_x_30210) ;  /* 0x0000007000017945 */ /* 0x000fe20003800000 */
[----:B------:R-:W-:Y:S01]  /*4140*/  IMAD.MOV.U32 R74, RZ, RZ, R37 ;  /* 0x000000ffff4a7224 */ /* 0x000fe200078e0025 */
[----:B------:R-:W-:Y:S01]  /*4150*/  MOV R72, 0xffffffff ;  /* 0xffffffff00487802 */ /* 0x000fe20000000f00 */
[----:B------:R-:W-:-:S07]  /*4160*/  IMAD.MOV.U32 R75, RZ, RZ, 0x1f ;  /* 0x0000001fff4b7424 */ /* 0x000fce00078e00ff */
[----:B01234-:R-:W-:Y:S05]  /*4170*/  WARPSYNC.COLLECTIVE R72, `(.L_x_30211) ;  /* 0x0000000048087348 */ /* 0x01ffea0003c00000 */
[----:B------:R0:W0:Y:S02]  /*4180*/  SHFL.IDX P3, R73, R71, R74, R75 ;  /* 0x0000004a47497389 */ /* 0x000024000006004b */
[----:B01234-:R-:W-:Y:S05]  /*4190*/  ENDCOLLECTIVE ;  /* 0x000000000000791b */ /* 0x01ffea0003800000 */
.L_x_30211:
[----:B------:R-:W-:Y:S05]  /*41a0*/  BSYNC B1 ;  /* 0x0000000000017941 */ /* 0x000fea0003800000 */
.L_x_30210:
[----:B------:R-:W-:Y:S01]  /*41b0*/  IMAD.MOV.U32 R71, RZ, RZ, R73 ;  /* 0x000000ffff477224 */ /* 0x000fe200078e0049 */
[----:B------:R-:W-:Y:S06]  /*41c0*/  BRA `(.L_x_30212) ;  /* 0xffffffe0007c7947 */ /* 0x000fec000383ffff */
        .weak           $__internal_620_$__cuda_sm20_div_s16
        .type           $__internal_620_$__cuda_sm20_div_s16,@function
        .size           $__internal_620_$__cuda_sm20_div_s16,($__internal_621_$__cuda_sm20_div_u16 - $__internal_620_$__cuda_sm20_div_s16)
$__internal_620_$__cuda_sm20_div_s16:
        /* <DEDUP_REMOVED lines=23> */
[----:B------:R-:W-:Y:S05]  /*4340*/  RET.REL.NODEC R16 `(_Z9cuda_gemmIiLi128ELi1ELi1ELi512ELi64ELi64ELi64ELi0ELi0EEviiiPT_S1_S1_iii) ;  /* 0xffffffbc102c7950 */ /* 0x000fea0003c3ffff */
        .weak           $__internal_621_$__cuda_sm20_div_u16
        .type           $__internal_621_$__cuda_sm20_div_u16,@function
        .size           $__internal_621_$__cuda_sm20_div_u16,(.L_x_39124 - $__internal_621_$__cuda_sm20_div_u16)
$__internal_621_$__cuda_sm20_div_u16:
        /* <DEDUP_REMOVED lines=18> */
[----:B------:R-:W-:Y:S06]  /*4470*/  RET.REL.NODEC R6 `(_Z9cuda_gemmIiLi128ELi1ELi1ELi512ELi64ELi64ELi64ELi0ELi0EEviiiPT_S1_S1_iii) ;  /* 0xffffffb806e07950 */ /* 0x000fec0003c3ffff */
.L_x_30213:
        /* <DEDUP_REMOVED lines=16> */
.L_x_39124:


//--------------------- .text._Z9cuda_gemmIiLi128ELi1ELi1ELi512ELi32ELi32ELi64ELi1ELi1EEviiiPT_S1_S1_iii --------------------------
	.section	.text._Z9cuda_gemmIiLi128ELi1ELi1ELi512ELi32ELi32ELi64ELi1ELi1EEviiiPT_S1_S1_iii,"ax",@progbits
	.align	128
        .global         _Z9cuda_gemmIiLi128ELi1ELi1ELi512ELi32ELi32ELi64ELi1ELi1EEviiiPT_S1_S1_iii
        .type           _Z9cuda_gemmIiLi128ELi1ELi1ELi512ELi32ELi32ELi64ELi1ELi1EEviiiPT_S1_S1_iii,@function
        .size           _Z9cuda_gemmIiLi128ELi1ELi1ELi512ELi32ELi32ELi64ELi1ELi1EEviiiPT_S1_S1_iii,(.L_x_39125 - _Z9cuda_gemmIiLi128ELi1ELi1ELi512ELi32ELi32ELi64ELi1ELi1EEviiiPT_S1_S1_iii)
        .other          _Z9cuda_gemmIiLi128ELi1ELi1ELi512ELi32ELi32ELi64ELi1ELi1EEviiiPT_S1_S1_iii,@"STO_CUDA_ENTRY STV_DEFAULT"
_Z9cuda_gemmIiLi128ELi1ELi1ELi512ELi32ELi32ELi64ELi1ELi1EEviiiPT_S1_S1_iii:
.text._Z9cuda_gemmIiLi128ELi1ELi1ELi512ELi32ELi32ELi64ELi1ELi1EEviiiPT_S1_S1_iii:
        /* <DEDUP_REMOVED lines=16> */
[----:B------:R-:W-:Y:S05]  /*0100*/  CALL.REL.NOINC `($__internal_622_$__cuda_sm20_div_u16) ;  /* 0x00000020009c7944 */ /* 0x000fea0003c00000 */
[----:B------:R-:W0:Y:S01]  /*0110*/  S2R R9, SR_CgaCtaId ;  /* 0x0000000000097919 */ /* 0x000e220000008800 */
[----:B------:R-:W-:Y:S01]  /*0120*/  LOP3.LUT R23, R23, 0x3, RZ, 0xc0, !PT ;  /* 0x0000000317177812 */ /* 0x000fe200078ec0ff */
[----:B------:R-:W-:Y:S01]  /*0130*/  USHF.L.U32 UR5, UR4, 0x2, URZ ;  /* 0x0000000204057899 */ /* 0x000fe200080006ff */
[----:B------:R-:W-:Y:S01]  /*0140*/  MOV R0, 0x400 ;  /* 0x0000040000007802 */ /* 0x000fe20000000f00 */
[----:B------:R-:W-:Y:S01]  /*0150*/  BSSY.RECONVERGENT B0, `(.L_x_30214) ;  /* 0x0000012000007945 */ /* 0x000fe20003800200 */
        /* <DEDUP_REMOVED lines=10> */
.L_x_30216:
[C---:B------:R-:W-:Y:S01]  /*0200*/  LEA R5, R3.reuse, R6, 0x2 ;  /* 0x0000000603057211 */ /* 0x040fe200078e10ff */
[----:B------:R-:W-:Y:S02]  /*0210*/  VIADD R4, R4, 0x1 ;  /* 0x0000000104047836 */ /* 0x000fe40000000000 */
[----:B------:R-:W-:Y:S02]  /*0220*/  VIADD R3, R3, UR4 ;  /* 0x0000000403037c36 */ /* 0x000fe40008000000 */
[----:B------:R1:W-:Y:S01]  /*0230*/  STS [R5], RZ ;  /* 0x000000ff05007388 */ /* 0x0003e20000000800 */
[----:B------:R-:W-:-:S04]  /*0240*/  LOP3.LUT R7, R4, R23, RZ, 0x3c, !PT ;  /* 0x0000001704077212 */ /* 0x000fc800078e3cff */
[----:B------:R-:W-:-:S13]  /*0250*/  ISETP.NE.AND P0, PT, R7, 0x2, PT ;  /* 0x000000020700780c */ /* 0x000fda0003f05270 */
[----:B-1----:R-:W-:Y:S05]  /*0260*/  @P0 BRA `(.L_x_30216) ;  /* 0xfffffffc00e40947 */ /* 0x002fea000383ffff */
.L_x_30215:
[----:B------:R-:W-:Y:S05]  /*0270*/  BSYNC.RECONVERGENT B0 ;  /* 0x0000000000007941 */ /* 0x000fea0003800200 */
.L_x_30214:
[----:B------:R-:W-:Y:S01]  /*0280*/  BSSY.RECONVERGENT B0, `(.L_x_30217) ;  /* 0x000000c000007945 */ /* 0x000fe20003800200 */
[----:B0-----:R-:W-:-:S07]  /*0290*/  LEA R8, R9, R8, 0x18 ;  /* 0x0000000809087211 */ /* 0x001fce00078ec0ff */
.L_x_30218:
        /* <DEDUP_REMOVED lines=11> */
.L_x_30217:
[----:B------:R-:W1:Y:S01]  /*0350*/  I2F.U32.RP R7, UR5 ;  /* 0x0000000500077d06 */ /* 0x000e620008209000 */
[----:B------:R-:W-:Y:S01]  /*0360*/  VIADD R3, R54, UR5 ;  /* 0x0000000536037c36 */ /* 0x000fe20008000000 */
[----:B------:R-:W-:Y:S01]  /*0370*/  ISETP.NE.U32.AND P2, PT, RZ, UR5, PT ;  /* 0x00000005ff007c0c */ /* 0x000fe2000bf45070 */
[----:B------:R-:W2:Y:S01]  /*0380*/  LDCU.64 UR10, c[0x0][0x358] ;  /* 0x00006b00ff0a77ac */ /* 0x000ea20008000a00 */
[----:B------:R-:W-:Y:S01]  /*0390*/  BSSY.RECONVERGENT B0, `(.L_x_30219) ;  /* 0x000002d000007945 */ /* 0x000fe20003800200 */
[----:B------:R-:W-:Y:S01]  /*03a0*/  IMAD.MOV.U32 R22, RZ, RZ, R54 ;  /* 0x000000ffff167224 */ /* 0x000fe200078e0036 */
[C---:B------:R-:W-:Y:S02]  /*03b0*/  ISETP.GE.U32.AND P0, PT, R3.reuse, 0x200, PT ;  /* 0x000002000300780c */ /* 0x040fe40003f06070 */
[----:B0-----:R-:W-:Y:S02]  /*03c0*/  VIMNMX.U32 R6, PT, PT, R3, 0x200, !PT ;  /* 0x0000020003067848 */ /* 0x001fe40007fe0000 */
[----:B------:R-:W-:-:S02]  /*03d0*/  SEL R53, RZ, 0x1, P0 ;  /* 0x00000001ff357807 */ /* 0x000fc40000000000 */
[----:B------:R-:W-:Y:S02]  /*03e0*/  LEA R52, R9, R0, 0x18 ;  /* 0x0000000009347211 */ /* 0x000fe400078ec0ff */
[----:B------:R-:W-:Y:S01]  /*03f0*/  IADD3 R6, PT, PT, R6, -R3, -R53 ;  /* 0x8000000306067210 */ /* 0x000fe20007ffe835 */
[----:B-1----:R-:W0:Y:S02]  /*0400*/  MUFU.RCP R7, R7 ;  /* 0x0000000700077308 */ /* 0x002e240000001000 */
[----:B0-----:R-:W-:-:S06]  /*0410*/  VIADD R4, R7, 0xffffffe ;  /* 0x0ffffffe07047836 */ /* 0x001fcc0000000000 */
[----:B------:R0:W1:Y:S02]  /*0420*/  F2I.FTZ.U32.TRUNC.NTZ R5, R4 ;  /* 0x0000000400057305 */ /* 0x000064000021f000 */
[----:B0-----:R-:W-:Y:S01]  /*0430*/  IMAD.MOV.U32 R4, RZ, RZ, RZ ;  /* 0x000000ffff047224 */ /* 0x001fe200078e00ff */
[----:B-1----:R-:W-:-:S05]  /*0440*/  IADD3 R11, PT, PT, RZ, -R5, RZ ;  /* 0x80000005ff0b7210 */ /* 0x002fca0007ffe0ff */
[----:B------:R-:W-:-:S04]  /*0450*/  IMAD R11, R11, UR5, RZ ;  /* 0x000000050b0b7c24 */ /* 0x000fc8000f8e02ff */
[----:B------:R-:W-:-:S06]  /*0460*/  IMAD.HI.U32 R5, R5, R11, R4 ;  /* 0x0000000b05057227 */ /* 0x000fcc00078e0004 */
[----:B------:R-:W-:-:S04]  /*0470*/  IMAD.HI.U32 R4, R5, R6, RZ ;  /* 0x0000000605047227 */ /* 0x000fc800078e00ff */
[----:B------:R-:W-:-:S04]  /*0480*/  IMAD.MOV R3, RZ, RZ, -R4 ;  /* 0x000000ffff037224 */ /* 0x000fc800078e0a04 */
[----:B------:R-:W-:-:S05]  /*0490*/  IMAD R6, R3, UR5, R6 ;  /* 0x0000000503067c24 */ /* 0x000fca000f8e0206 */
[----:B------:R-:W-:-:S13]  /*04a0*/  ISETP.GE.U32.AND P0, PT, R6, UR5, PT ;  /* 0x0000000506007c0c */ /* 0x000fda000bf06070 */
[----:B------:R-:W-:Y:S01]  /*04b0*/  @P0 IADD3 R6, PT, PT, R6, -UR5, RZ ;  /* 0x8000000506060c10 */ /* 0x000fe2000fffe0ff */
[----:B------:R-:W-:-:S03]  /*04c0*/  @P0 VIADD R4, R4, 0x1 ;  /* 0x0000000104040836 */ /* 0x000fc60000000000 */
[----:B------:R-:W-:-:S13]  /*04d0*/  ISETP.GE.U32.AND P1, PT, R6, UR5, PT ;  /* 0x0000000506007c0c */ /* 0x000fda000bf26070 */
[----:B------:R-:W-:Y:S01]  /*04e0*/  @P1 VIADD R4, R4, 0x1 ;  /* 0x0000000104041836 */ /* 0x000fe20000000000 */
[----:B------:R-:W-:-:S05]  /*04f0*/  @!P2 LOP3.LUT R4, RZ, UR5, RZ, 0x33, !PT ;  /* 0x00000005ff04ac12 */ /* 0x000fca000f8e33ff */
[----:B------:R-:W-:-:S05]  /*0500*/  IMAD.IADD R53, R53, 0x1, R4 ;  /* 0x0000000135357824 */ /* 0x000fca00078e0204 */
[C---:B------:R-:W-:Y:S02]  /*0510*/  LOP3.LUT R3, R53.reuse, 0x3, RZ, 0xc0, !PT ;  /* 0x0000000335037812 */ /* 0x040fe400078ec0ff */
[----:B------:R-:W-:Y:S02]  /*0520*/  IADD3 R4, PT, PT, R53, 0x1, RZ ;  /* 0x0000000135047810 */ /* 0x000fe40007ffe0ff */
[----:B------:R-:W-:Y:S02]  /*0530*/  ISETP.NE.AND P0, PT, R3, 0x3, PT ;  /* 0x000000030300780c */ /* 0x000fe40003f05270 */
[----:B------:R-:W-:Y:S02]  /*0540*/  ISETP.GE.U32.AND P1, PT, R53, 0x3, PT ;  /* 0x000000033500780c */ /* 0x000fe40003f26070 */
[----:B------:R-:W-:Y:S02]  /*0550*/  SHF.R.U32.HI R3, RZ, 0x4, R56 ;  /* 0x00000004ff037819 */ /* 0x000fe40000011638 */
[----:B------:R-:W-:-:S07]  /*0560*/  LOP3.LUT R15, R4, 0x3, RZ, 0xc0, !PT ;  /* 0x00000003040f7812 */ /* 0x000fce00078ec0ff */
[----:B--2---:R-:W-:Y:S05]  /*0570*/  @!P0 BRA `(.L_x_30220) ;  /* 0x0000000000388947 */ /* 0x004fea0003800000 */
[----:B------:R-:W0:Y:S01]  /*0580*/  LDC.64 R10, c[0x0][0x390] ;  /* 0x0000e400ff0a7b82 */ /* 0x000e220000000a00 */
[----:B------:R-:W-:Y:S01]  /*0590*/  VIADD R4, R0, 0x880 ;  /* 0x0000088000047836 */ /* 0x000fe20000000000 */
[----:B------:R-:W-:Y:S01]  /*05a0*/  MOV R22, R54 ;  /* 0x0000003600167202 */ /* 0x000fe20000000f00 */
[----:B------:R-:W-:-:S03]  /*05b0*/  IMAD.MOV.U32 R8, RZ, RZ, RZ ;  /* 0x000000ffff087224 */ /* 0x000fc600078e00ff */
[----:B------:R-:W-:-:S07]  /*05c0*/  LEA R13, R9, R4, 0x18 ;  /* 0x00000004090d7211 */ /* 0x000fce00078ec0ff */
.L_x_30221:
[----:B-1----:R-:W-:-:S04]  /*05d0*/  IMAD R5, R59, 0x200, R22 ;  /* 0x000002003b057824 */ /* 0x002fc800078e0216 */
[----:B0-----:R-:W-:-:S06]  /*05e0*/  IMAD.WIDE.U32 R4, R5, 0x4, R10 ;  /* 0x0000000405047825 */ /* 0x001fcc00078e000a */
[----:B------:R-:W2:Y:S01]  /*05f0*/  LDG.E.128 R4, desc[UR10][R4.64] ;  /* 0x0000000a04047981 */ /* 0x000ea2000c1e1d00 */
[C---:B------:R-:W-:Y:S01]  /*0600*/  IMAD R12, R22.reuse, 0x4, R13 ;  /* 0x00000004160c7824 */ /* 0x040fe200078e020d */
[----:B------:R-:W-:Y:S01]  /*0610*/  IADD3 R22, PT, PT, R22, UR5, RZ ;  /* 0x0000000516167c10 */ /* 0x000fe2000fffe0ff */
[----:B------:R-:W-:-:S05]  /*0620*/  VIADD R8, R8, 0x1 ;  /* 0x0000000108087836 */ /* 0x000fca0000000000 */
[----:B------:R-:W-:Y:S01]  /*0630*/  ISETP.NE.AND P0, PT, R8, R15, PT ;  /* 0x0000000f0800720c */ /* 0x000fe20003f05270 */
[----:B--2---:R1:W-:-:S12]  /*0640*/  STS.128 [R12], R4 ;  /* 0x000000040c007388 */ /* 0x0043d80000000c00 */
[----:B------:R-:W-:Y:S05]  /*0650*/  @P0 BRA `(.L_x_30221) ;  /* 0xfffffffc00dc0947 */ /* 0x000fea000383ffff */
.L_x_30220:
[----:B------:R-:W-:Y:S05]  /*0660*/  BSYNC.RECONVERGENT B0 ;  /* 0x0000000000007941 */ /* 0x000fea0003800200 */
.L_x_30219:
[----:B------:R-:W-:Y:S04]  /*0670*/  BSSY.RECONVERGENT B0, `(.L_x_30222) ;  /* 0x0000020000007945 */ /* 0x000fe80003800200 */
[----:B------:R-:W-:Y:S05]  /*0680*/  @!P1 BRA `(.L_x_30223) ;  /* 0x0000000000789947 */ /* 0x000fea0003800000 */
[----:B------:R-:W0:Y:S01]  /*0690*/  LDC.64 R20, c[0x0][0x390] ;  /* 0x0000e400ff147b82 */ /* 0x000e220000000a00 */
[----:B-1----:R-:W-:-:S05]  /*06a0*/  VIADD R4, R0, 0x880 ;  /* 0x0000088000047836 */ /* 0x002fca0000000000 */
[----:B------:R-:W-:-:S07]  /*06b0*/  LEA R27, R9, R4, 0x18 ;  /* 0x00000004091b7211 */ /* 0x000fce00078ec0ff */
.L_x_30224:
[----:B---3--:R-:W-:Y:S02]  /*06c0*/  VIADD R6, R22, UR5 ;  /* 0x0000000516067c36 */ /* 0x008fe40008000000 */
[C---:B------:R-:W-:Y:S02]  /*06d0*/  IMAD R5, R59.reuse, 0x200, R22 ;  /* 0x000002003b057824 */ /* 0x040fe400078e0216 */
[----:B------:R-:W-:Y:S02]  /*06e0*/  VIADD R4, R6, UR5 ;  /* 0x0000000506047c36 */ /* 0x000fe40008000000 */
[----:B------:R-:W-:-:S03]  /*06f0*/  IMAD R9, R59, 0x200, R6 ;  /* 0x000002003b097824 */ /* 0x000fc600078e0206 */
[----:B------:R-:W-:Y:S01]  /*0700*/  IADD3 R26, PT, PT, R4, UR5, RZ ;  /* 0x00000005041a7c10 */ /* 0x000fe2000fffe0ff */
[----:B0-----:R-:W-:Y:S01]  /*0710*/  IMAD.WIDE R8, R9, 0x4, R20 ;  /* 0x0000000409087825 */ /* 0x001fe200078e0214 */
        /* <DEDUP_REMOVED lines=10> */
[----:B------:R-:W-:Y:S01]  /*07c0*/  IMAD R28, R22, 0x4, R27 ;  /* 0x00000004161c7824 */ /* 0x000fe200078e021b */
[----:B------:R-:W-:-:S04]  /*07d0*/  IADD3 R22, PT, PT, R26, UR5, RZ ;  /* 0x000000051a167c10 */ /* 0x000fc8000fffe0ff */
[----:B0-----:R-:W-:-:S05]  /*07e0*/  LEA R23, R25, R28, 0x4 ;  /* 0x0000001c19177211 */ /* 0x001fca00078e20ff */
        /* <DEDUP_REMOVED lines=8> */
.L_x_30223:
[----:B------:R-:W-:Y:S05]  /*0870*/  BSYNC.RECONVERGENT B0 ;  /* 0x0000000000007941 */ /* 0x000fea0003800200 */
.L_x_30222:
[----:B-1-3--:R-:W-:Y:S01]  /*0880*/  IMAD.IADD R4, R2, 0x1, R3 ;  /* 0x0000000102047824 */ /* 0x00afe200078e0203 */
[----:B------:R-:W-:Y:S01]  /*0890*/  LOP3.LUT R51, R57, 0xf, RZ, 0xc0, !PT ;  /* 0x0000000f39337812 */ /* 0x000fe200078ec0ff */
[----:B------:R-:W-:Y:S01]  /*08a0*/  IMAD.SHL.U32 R35, R55, 0x10, RZ ;  /* 0x0000001037237824 */ /* 0x000fe200078e00ff */
[----:B------:R-:W-:Y:S02]  /*08b0*/  SHF.L.U32 R2, R57, 0x4, RZ ;  /* 0x0000000439027819 */ /* 0x000fe400000006ff */
[----:B------:R-:W-:Y:S01]  /*08c0*/  SHF.R.U32.HI R6, RZ, 0x1, R57 ;  /* 0x00000001ff067819 */ /* 0x000fe20000011639 */
[----:B------:R-:W-:Y:S01]  /*08d0*/  IMAD R52, R51, 0x84, R52 ;  /* 0x0000008433347824 */ /* 0x000fe200078e0234 */
[----:B------:R-:W-:Y:S02]  /*08e0*/  LOP3.LUT R4, R4, 0x1f, RZ, 0x3c, !PT ;  /* 0x0000001f04047812 */ /* 0x000fe400078e3cff */
[----:B------:R-:W-:Y:S02]  /*08f0*/  LOP3.LUT R5, R3, 0xff, RZ, 0xc0, !PT ;  /* 0x000000ff03057812 */ /* 0x000fe400078ec0ff */
[----:B------:R-:W-:-:S02]  /*0900*/  LOP3.LUT R2, R35, 0x1e0, R2, 0xf8, !PT ;  /* 0x000001e023027812 */ /* 0x000fc400078ef802 */
[----:B------:R-:W-:Y:S02]  /*0910*/  LOP3.LUT R49, R6, 0xf, RZ, 0xc0, !PT ;  /* 0x0000000f06317812 */ /* 0x000fe400078ec0ff */
[----:B------:R-:W-:Y:S02]  /*0920*/  LOP3.LUT R8, R4, 0xff, RZ, 0xc0, !PT ;  /* 0x000000ff04087812 */ /* 0x000fe400078ec0ff */
[----:B------:R-:W-:-:S07]  /*0930*/  MOV R9, 0x950 ;  /* 0x0000095000097802 */ /* 0x000fce0000000f00 */
[----:B------:R-:W-:Y:S05]  /*0940*/  CALL.REL.NOINC `($__internal_622_$__cuda_sm20_div_u16) ;  /* 0x00000018008c7944 */ /* 0x000fea0003c00000 */
[----:B------:R-:W0:Y:S01]  /*0950*/  S2R R8, SR_CTAID.Z ;  /* 0x0000000000087919 */ /* 0x000e220000002700 */
[----:B------:R-:W-:Y:S01]  /*0960*/  VIADD R24, R0, 0x880 ;  /* 0x0000088000187836 */ /* 0x000fe20000000000 */
[C---:B------:R-:W-:Y:S01]  /*0970*/  IADD3 R9, PT, PT, R6.reuse, 0x7, RZ ;  /* 0x0000000706097810 */ /* 0x040fe20007ffe0ff */
[C---:B------:R-:W-:Y:S01]  /*0980*/  VIADD R11, R6.reuse, 0xa ;  /* 0x0000000a060b7836 */ /* 0x040fe20000000000 */
[----:B------:R-:W1:Y:S01]  /*0990*/  S2R R3, SR_CgaCtaId ;  /* 0x0000000000037919 */ /* 0x000e620000008800 */
        /* <DEDUP_REMOVED lines=12> */
[----:B------:R-:W-:Y:S01]  /*0a60*/  IMAD R50, R49, -0x1f, R2 ;  /* 0xffffffe131327824 */ /* 0x000fe200078e0202 */
[----:B------:R-:W-:-:S02]  /*0a70*/  LOP3.LUT R7, R7, 0xf, RZ, 0xc0, !PT ;  /* 0x0000000f07077812 */ /* 0x000fc400078ec0ff */
[----:B------:R-:W-:Y:S02]  /*0a80*/  LOP3.LUT R12, R12, 0xf, RZ, 0xc0, !PT ;  /* 0x0000000f0c0c7812 */ /* 0x000fe400078ec0ff */
[----:B------:R-:W-:Y:S02]  /*0a90*/  LOP3.LUT R14, R14, 0xf, RZ, 0xc0, !PT ;  /* 0x0000000f0e0e7812 */ /* 0x000fe400078ec0ff */
[----:B------:R-:W-:Y:S02]  /*0aa0*/  LOP3.LUT R15, R15, 0xf, RZ, 0xc0, !PT ;  /* 0x0000000f0f0f7812 */ /* 0x000fe400078ec0ff */
[----:B------:R-:W-:Y:S02]  /*0ab0*/  LOP3.LUT R10, R10, 0xf, RZ, 0xc0, !PT ;  /* 0x0000000f0a0a7812 */ /* 0x000fe400078ec0ff */
[----:B------:R-:W-:Y:S02]  /*0ac0*/  LOP3.LUT R13, R13, 0xf, RZ, 0xc0, !PT ;  /* 0x0000000f0d0d7812 */ /* 0x000fe400078ec0ff */
[----:B------:R-:W-:-:S02]  /*0ad0*/  LOP3.LUT R36, R5, 0xf, RZ, 0xc0, !PT ;  /* 0x0000000f05247812 */ /* 0x000fc400078ec0ff */
[----:B0-----:R-:W-:Y:S01]  /*0ae0*/  LEA R51, R8, R51, 0xa ;  /* 0x0000003308337211 */ /* 0x001fe200078e50ff */
[----:B------:R-:W-:Y:S01]  /*0af0*/  VIADD R8, R6, 0x6 ;  /* 0x0000000606087836 */ /* 0x000fe20000000000 */
[-C--:B------:R-:W-:Y:S02]  /*0b00*/  LOP3.LUT R31, R2, R9.reuse, RZ, 0xfc, !PT ;  /* 0x00000009021f7212 */ /* 0x080fe400078efcff */
[----:B-1----:R-:W-:Y:S01]  /*0b10*/  LEA R24, R3, R24, 0x18 ;  /* 0x0000001803187211 */ /* 0x002fe200078ec0ff */
[----:B------:R-:W-:Y:S01]  /*0b20*/  VIADD R3, R6, 0x2 ;  /* 0x0000000206037836 */ /* 0x000fe20000000000 */
[----:B------:R-:W-:Y:S01]  /*0b30*/  LOP3.LUT R8, R8, 0xf, RZ, 0xc0, !PT ;  /* 0x0000000f08087812 */ /* 0x000fe200078ec0ff */
[----:B------:R-:W-:Y:S01]  /*0b40*/  VIADD R6, R6, 0xffffffff ;  /* 0xffffffff06067836 */ /* 0x000fe20000000000 */
[----:B------:R-:W-:Y:S01]  /*0b50*/  LOP3.LUT R45, R35, R9, RZ, 0xfc, !PT ;  /* 0x00000009232d7212 */ /* 0x000fe200078efcff */
[----:B------:R-:W-:Y:S01]  /*0b60*/  IMAD R31, R31, 0x4, R24 ;  /* 0x000000041f1f7824 */ /* 0x000fe200078e0218 */
[----:B------:R-:W-:-:S02]  /*0b70*/  LOP3.LUT R4, R3, 0xf, RZ, 0xc0, !PT ;  /* 0x0000000f03047812 */ /* 0x000fc400078ec0ff */
[----:B------:R-:W-:Y:S02]  /*0b80*/  LOP3.LUT R6, R6, 0xf, RZ, 0xc0, !PT ;  /* 0x0000000f06067812 */ /* 0x000fe400078ec0ff */
[CC--:B------:R-:W-:Y:S02]  /*0b90*/  LOP3.LUT R29, R2.reuse, R11.reuse, RZ, 0xfc, !PT ;  /* 0x0000000b021d7212 */ /* 0x0c0fe400078efcff */
[----:B------:R-:W-:Y:S02]  /*0ba0*/  LOP3.LUT R43, R35, R11, RZ, 0xfc, !PT ;  /* 0x0000000b232b7212 */ /* 0x000fe400078efcff */
[C---:B------:R-:W-:Y:S01]  /*0bb0*/  LOP3.LUT R3, R2.reuse, R48, RZ, 0xfc, !PT ;  /* 0x0000003002037212 */ /* 0x040fe200078efcff */
[--C-:B------:R-:W-:Y:S01]  /*0bc0*/  IMAD R29, R29, 0x4, R24.reuse ;  /* 0x000000041d1d7824 */ /* 0x100fe200078e0218 */
[CC--:B------:R-:W-:Y:S02]  /*0bd0*/  LOP3.LUT R33, R2.reuse, R7.reuse, RZ, 0xfc, !PT ;  /* 0x0000000702217212 */ /* 0x0c0fe400078efcff */
[----:B------:R-:W-:Y:S01]  /*0be0*/  LOP3.LUT R47, R35, R7, RZ, 0xfc, !PT ;  /* 0x00000007232f7212 */ /* 0x000fe200078efcff */
[----:B------:R-:W-:Y:S01]  /*0bf0*/  IMAD R34, R3, 0x4, R24 ;  /* 0x0000000403227824 */ /* 0x000fe200078e0218 */
[----:B------:R-:W-:-:S02]  /*0c00*/  LOP3.LUT R5, R2, R8, RZ, 0xfc, !PT ;  /* 0x0000000802057212 */ /* 0x000fc400078efcff */
[C---:B------:R-:W-:Y:S02]  /*0c10*/  LOP3.LUT R9, R2.reuse, R12, RZ, 0xfc, !PT ;  /* 0x0000000c02097212 */ /* 0x040fe400078efcff */
[C---:B------:R-:W-:Y:S01]  /*0c20*/  LOP3.LUT R11, R2.reuse, R14, RZ, 0xfc, !PT ;  /* 0x0000000e020b7212 */ /* 0x040fe200078efcff */
[--C-:B------:R-:W-:Y:S01]  /*0c30*/  IMAD R32, R5, 0x4, R24.reuse ;  /* 0x0000000405207824 */ /* 0x100fe200078e0218 */
[----:B------:R-:W-:Y:S01]  /*0c40*/  LOP3.LUT R25, R2, R15, RZ, 0xfc, !PT ;  /* 0x0000000f02197212 */ /* 0x000fe200078efcff */
[--C-:B------:R-:W-:Y:S01]  /*0c50*/  IMAD R28, R9, 0x4, R24.reuse ;  /* 0x00000004091c7824 */ /* 0x100fe200078e0218 */
[----:B------:R-:W-:Y:S01]  /*0c60*/  LOP3.LUT R0, R0, 0xf, RZ, 0xc0, !PT ;  /* 0x0000000f00007812 */ /* 0x000fe200078ec0ff */
[--C-:B------:R-:W-:Y:S01]  /*0c70*/  IMAD R26, R11, 0x4, R24.reuse ;  /* 0x000000040b1a7824 */ /* 0x100fe200078e0218 */
[C---:B------:R-:W-:Y:S01]  /*0c80*/  LOP3.LUT R7, R2.reuse, R10, RZ, 0xfc, !PT ;  /* 0x0000000a02077212 */ /* 0x040fe200078efcff */
[----:B------:R-:W-:Y:S01]  /*0c90*/  IMAD R25, R25, 0x4, R24 ;  /* 0x0000000419197824 */ /* 0x000fe200078e0218 */
[----:B------:R-:W-:-:S02]  /*0ca0*/  LOP3.LUT R27, R2, R13, RZ, 0xfc, !PT ;  /* 0x0000000d021b7212 */ /* 0x000fc400078efcff */
[C---:B------:R-:W-:Y:S02]  /*0cb0*/  LOP3.LUT R41, R35.reuse, R13, RZ, 0xfc, !PT ;  /* 0x0000000d23297212 */ /* 0x040fe400078efcff */
[----:B------:R-:W-:Y:S02]  /*0cc0*/  LOP3.LUT R13, R2, R6, RZ, 0xfc, !PT ;  /* 0x00000006020d7212 */ /* 0x000fe400078efcff */
[C---:B------:R-:W-:Y:S02]  /*0cd0*/  LOP3.LUT R49, R35.reuse, 0x8, R49, 0xf6, !PT ;  /* 0x0000000823317812 */ /* 0x040fe400078ef631 */
[C---:B------:R-:W-:Y:S02]  /*0ce0*/  LOP3.LUT R48, R35.reuse, R48, RZ, 0xfc, !PT ;  /* 0x0000003023307212 */ /* 0x040fe400078efcff */
[C---:B------:R-:W-:Y:S02]  /*0cf0*/  LOP3.LUT R46, R35.reuse, R8, RZ, 0xfc, !PT ;  /* 0x00000008232e7212 */ /* 0x040fe400078efcff */
[----:B------:R-:W-:-:S02]  /*0d00*/  LOP3.LUT R44, R35, R10, RZ, 0xfc, !PT ;  /* 0x0000000a232c7212 */ /* 0x000fc400078efcff */
[C---:B------:R-:W-:Y:S02]  /*0d10*/  LOP3.LUT R42, R35.reuse, R12, RZ, 0xfc, !PT ;  /* 0x0000000c232a7212 */ /* 0x040fe400078efcff */
[C---:B------:R-:W-:Y:S02]  /*0d20*/  LOP3.LUT R40, R35.reuse, R14, RZ, 0xfc, !PT ;  /* 0x0000000e23287212 */ /* 0x040fe400078efcff */
[C---:B------:R-:W-:Y:S02]  /*0d30*/  LOP3.LUT R39, R35.reuse, R15, RZ, 0xfc, !PT ;  /* 0x0000000f23277212 */ /* 0x040fe400078efcff */
[C---:B------:R-:W-:Y:S01]  /*0d40*/  LOP3.LUT R38, R35.reuse, R0, RZ, 0xfc, !PT ;  /* 0x0000000023267212 */ /* 0x040fe200078efcff */
[----:B------:R-:W-:Y:S01]  /*0d50*/  IMAD.MOV.U32 R0, RZ, RZ, RZ ;  /* 0x000000ffff007224 */ /* 0x000fe200078e00ff */
[C---:B------:R-:W-:Y:S02]  /*0d60*/  LOP3.LUT R37, R35.reuse, R4, RZ, 0xfc, !PT ;  /* 0x0000000423257212 */ /* 0x040fe400078efcff */
[----:B------:R-:W-:-:S02]  /*0d70*/  LOP3.LUT R36, R35, R36, RZ, 0xfc, !PT ;  /* 0x0000002423247212 */ /* 0x000fc400078efcff */
[-C--:B------:R-:W-:Y:S02]  /*0d80*/  LEA R33, R33, R24.reuse, 0x2 ;  /* 0x0000001821217211 */ /* 0x080fe400078e10ff */
[-C--:B------:R-:W-:Y:S02]  /*0d90*/  LEA R30, R7, R24.reuse, 0x2 ;  /* 0x00000018071e7211 */ /* 0x080fe400078e10ff */
[----:B------:R-:W-:Y:S02]  /*0da0*/  LEA R27, R27, R24, 0x2 ;  /* 0x000000181b1b7211 */ /* 0x000fe400078e10ff */
[----:B------:R-:W-:Y:S02]  /*0db0*/  LOP3.LUT R35, R35, R6, RZ, 0xfc, !PT ;  /* 0x0000000623237212 */ /* 0x000fe400078efcff */
[----:B------:R-:W-:Y:S02]  /*0dc0*/  PLOP3.LUT P0, PT, PT, PT, PT, 0x80, 0x8 ;  /* 0x000000000008781c */ /* 0x000fe40003f0f070 */
[----:B------:R-:W-:-:S02]  /*0dd0*/  LEA R24, R13, R24, 0x2 ;  /* 0x000000180d187211 */ /* 0x000fc400078e10ff */
[----:B------:R-:W-:-:S09]  /*0de0*/  LOP3.LUT R23, R23, 0x3, RZ, 0xc0, !PT ;  /* 0x0000000317177812 */ /* 0x000fd200078ec0ff */
.L_x_30231:
[----:B------:R-:W-:Y:S01]  /*0df0*/  ISETP.NE.AND P2, PT, R23, 0x2, PT ;  /* 0x000000021700780c */ /* 0x000fe20003f45270 */
[----:B------:R-:W-:Y:S01]  /*0e00*/  BSSY.RECONVERGENT B0, `(.L_x_30225) ;  /* 0x000001e000007945 */ /* 0x000fe20003800200 */
[----:B------:R-:W-:Y:S01]  /*0e10*/  PLOP3.LUT P1, PT, P0, PT, PT, 0x80, 0x8 ;  /* 0x000000000008781c */ /* 0x000fe2000072f070 */
[----:B------:R-:W-:Y:S01]  /*0e20*/  IMAD.IADD R11, R51, 0x1, R0 ;  /* 0x00000001330b7824 */ /* 0x000fe200078e0200 */
[----:B------:R-:W-:Y:S02]  /*0e30*/  SHF.R.U32.HI R10, RZ, 0x4, R56 ;  /* 0x00000004ff0a7819 */ /* 0x000fe40000011638 */
[----:B------:R-:W-:-:S07]  /*0e40*/  SHF.R.U32.HI R13, RZ, 0x4, R57 ;  /* 0x00000004ff0d7819 */ /* 0x000fce0000011639 */
[----:B0-----:R-:W-:Y:S05]  /*0e50*/  @!P2 BRA `(.L_x_30226) ;  /* 0x000000000060a947 */ /* 0x001fea0003800000 */
[----:B------:R-:W0:Y:S01]  /*0e60*/  LDC.64 R2, c[0x0][0x398] ;  /* 0x0000e600ff027b82 */ /* 0x000e220000000a00 */
[----:B------:R-:W-:-:S05]  /*0e70*/  LEA R5, R13, R11, 0x5 ;  /* 0x0000000b0d057211 */ /* 0x000fca00078e28ff */
        /* <DEDUP_REMOVED lines=16> */
[----:B------:R-:W-:-:S05]  /*0f80*/  LEA R9, R10, R9, 0x2 ;  /* 0x000000090a097211 */ /* 0x000fca00078e10ff */
[----:B------:R-:W-:Y:S02]  /*0f90*/  @P0 IMAD R7, R10, 0x4, R9 ;  /* 0x000000040a070824 */ /* 0x000fe400078e0209 */
[----:B------:R-:W-:Y:S01]  /*0fa0*/  IMAD.MOV.U32 R13, RZ, RZ, R6 ;  /* 0x000000ffff0d7224 */ /* 0x000fe200078e0006 */
[----:B------:R-:W-:Y:S01]  /*0fb0*/  @P0 IADD3 R13, PT, PT, R6, R10, RZ ;  /* 0x0000000a060d0210 */ /* 0x000fe20007ffe0ff */
[----:B--2---:R1:W-:Y:S04]  /*0fc0*/  STS [R9], R4 ;  /* 0x0000000409007388 */ /* 0x0043e80000000800 */
[----:B---3--:R1:W-:Y:S02]  /*0fd0*/  @P0 STS [R7], R2 ;  /* 0x0000000207000388 */ /* 0x0083e40000000800 */
.L_x_30226:
[----:B------:R-:W-:Y:S05]  /*0fe0*/  BSYNC.RECONVERGENT B0 ;  /* 0x0000000000007941 */ /* 0x000fea0003800200 */
.L_x_30225:
[----:B------:R-:W-:Y:S01]  /*0ff0*/  BSSY.RECONVERGENT B0, `(.L_x_30227) ;  /* 0x000001c000007945 */ /* 0x000fe20003800200 */
.L_x_30228:
[----:B-12---:R-:W1:Y:S01]  /*1000*/  LDC.64 R2, c[0x0][0x398] ;  /* 0x0000e600ff027b82 */ /* 0x006e620000000a00 */
[C-C-:B0-----:R-:W-:Y:S02]  /*1010*/  IMAD.IADD R4, R13.reuse, 0x1, R10.reuse ;  /* 0x000000010d047824 */ /* 0x141fe400078e020a */
[--C-:B------:R-:W-:Y:S02]  /*1020*/  IMAD R9, R13, 0x20, R11.reuse ;  /* 0x000000200d097824 */ /* 0x100fe400078e020b */
[C---:B------:R-:W-:Y:S02]  /*1030*/  IMAD.IADD R5, R4.reuse, 0x1, R10 ;  /* 0x0000000104057824 */ /* 0x040fe400078e020a */
[----:B------:R-:W-:-:S03]  /*1040*/  IMAD R7, R4, 0x20, R11 ;  /* 0x0000002004077824 */ /* 0x000fc600078e020b */
[C---:B------:R-:W-:Y:S02]  /*1050*/  IADD3 R6, PT, PT, R5.reuse, R10, RZ ;  /* 0x0000000a05067210 */ /* 0x040fe40007ffe0ff */
        /* <DEDUP_REMOVED lines=21> */
[----:B------:R-:W-:Y:S05]  /*11b0*/  BSYNC.RECONVERGENT B0 ;  /* 0x0000000000007941 */ /* 0x000fea0003800200 */
.L_x_30227:
[----:B------:R-:W0:Y:S01]  /*11c0*/  S2UR UR8, SR_CgaCtaId ;  /* 0x00000000000879c3 */ /* 0x000e220000008800 */
[----:B--2---:R-:W-:Y:S01]  /*11d0*/  IMAD.SHL.U32 R2, R55, 0x10, RZ ;  /* 0x0000001037027824 */ /* 0x004fe200078e00ff */
[C---:B------:R-:W-:Y:S01]  /*11e0*/  SHF.L.U32 R5, R57.reuse, 0x1, RZ ;  /* 0x0000000139057819 */ /* 0x040fe200000006ff */
[C---:B------:R-:W-:Y:S01]  /*11f0*/  IMAD.SHL.U32 R3, R57.reuse, 0x10, RZ ;  /* 0x0000001039037824 */ /* 0x040fe200078e00ff */
[----:B------:R-:W-:Y:S01]  /*1200*/  UMOV UR4, 0x400 ;  /* 0x0000040000047882 */ /* 0x000fe20000000000 */
[----:B------:R-:W-:Y:S01]  /*1210*/  IMAD.SHL.U32 R6, R57, 0x4, RZ ;  /* 0x0000000439067824 */ /* 0x000fe200078e00ff */
[----:B------:R-:W-:Y:S01]  /*1220*/  LOP3.LUT R7, R5, 0x3c, RZ, 0xc0, !PT ;  /* 0x0000003c05077812 */ /* 0x000fe200078ec0ff */
[----:B------:R-:W-:Y:S01]  /*1230*/  UIADD3 UR5, UPT, UPT, UR4, 0x880, URZ ;  /* 0x0000088004057890 */ /* 0x000fe2000fffe0ff */
[----:B------:R-:W1:Y:S01]  /*1240*/  S2UR UR6, SR_CgaCtaId ;  /* 0x00000000000679c3 */ /* 0x000e620000008800 */
[----:B------:R-:W-:Y:S01]  /*1250*/  LOP3.LUT R3, R2, 0x1e0, R3, 0xf8, !PT ;  /* 0x000001e002037812 */ /* 0x000fe200078ef803 */
[----:B------:R-:W-:Y:S01]  /*1260*/  UIADD3 UR7, UPT, UPT, UR4, 0x1080, URZ ;  /* 0x0000108004077890 */ /* 0x000fe2000fffe0ff */
[----:B------:R-:W-:-:S02]  /*1270*/  SHF.R.U32.HI R2, RZ, 0x1, R57 ;  /* 0x00000001ff027819 */ /* 0x000fc40000011639 */
[----:B------:R-:W-:Y:S02]  /*1280*/  SHF.R.U32.HI R4, RZ, 0x5, R57 ;  /* 0x00000005ff047819 */ /* 0x000fe40000011639 */
[C---:B------:R-:W-:Y:S01]  /*1290*/  IADD3 R9, PT, PT, R2.reuse, 0x1, RZ ;  /* 0x0000000102097810 */ /* 0x040fe20007ffe0ff */
[----:B------:R-:W-:Y:S01]  /*12a0*/  VIADD R5, R2, 0x3 ;  /* 0x0000000302057836 */ /* 0x000fe20000000000 */
[----:B------:R-:W-:Y:S01]  /*12b0*/  LOP3.LUT R13, R6, 0x7c, RZ, 0xc0, !PT ;  /* 0x0000007c060d7812 */ /* 0x000fe200078ec0ff */
[C---:B------:R-:W-:Y:S01]  /*12c0*/  VIADD R11, R2.reuse, 0x2 ;  /* 0x00000002020b7836 */ /* 0x040fe20000000000 */
[----:B------:R-:W-:Y:S01]  /*12d0*/  LOP3.LUT R8, R2, 0xf, RZ, 0xc0, !PT ;  /* 0x0000000f02087812 */ /* 0x000fe200078ec0ff */
[C---:B------:R-:W-:Y:S01]  /*12e0*/  IMAD.IADD R0, R4.reuse, 0x1, R0 ;  /* 0x0000000104007824 */ /* 0x040fe200078e0200 */
[----:B------:R-:W-:Y:S01]  /*12f0*/  LOP3.LUT R6, R5, 0xf, RZ, 0xc0, !PT ;  /* 0x0000000f05067812 */ /* 0x000fe200078ec0ff */
[----:B------:R-:W-:Y:S01]  /*1300*/  IMAD R13, R4, 0x84, R13 ;  /* 0x00000084040d7824 */ /* 0x000fe200078e020d */
[----:B------:R-:W-:Y:S01]  /*1310*/  LOP3.LUT R10, R9, 0xf, RZ, 0xc0, !PT ;  /* 0x0000000f090a7812 */ /* 0x000fe200078ec0ff */
[----:B0-----:R-:W-:Y:S01]  /*1320*/  ULEA UR4, UR8, UR4, 0x18 ;  /* 0x0000000408047291 */ /* 0x001fe2000f8ec0ff */
[----:B------:R-:W-:Y:S01]  /*1330*/  LOP3.LUT R12, R11, 0xf, RZ, 0xc0, !PT ;  /* 0x0000000f0b0c7812 */ /* 0x000fe200078ec0ff */
[----:B------:R-:W-:Y:S01]  /*1340*/  ULEA UR7, UR8, UR7, 0x18 ;  /* 0x0000000708077291 */ /* 0x000fe2000f8ec0ff */
[----:B------:R-:W-:-:S02]  /*1350*/  LOP3.LUT R8, R3, 0x8, R8, 0xf6, !PT ;  /* 0x0000000803087812 */ /* 0x000fc400078ef608 */
[C---:B------:R-:W-:Y:S02]  /*1360*/  LOP3.LUT R2, R3.reuse, 0xf, R2, 0xf8, !PT ;  /* 0x0000000f03027812 */ /* 0x040fe400078ef802 */
[C---:B------:R-:W-:Y:S01]  /*1370*/  LOP3.LUT R6, R3.reuse, R6, RZ, 0xfc, !PT ;  /* 0x0000000603067212 */ /* 0x040fe200078efcff */
[----:B-1----:R-:W-:Y:S01]  /*1380*/  ULEA UR5, UR6, UR5, 0x18 ;  /* 0x0000000506057291 */ /* 0x002fe2000f8ec0ff */
[----:B------:R-:W-:Y:S01]  /*1390*/  LOP3.LUT R10, R3, R10, RZ, 0xfc, !PT ;  /* 0x0000000a030a7212 */ /* 0x000fe200078efcff */
[----:B------:R-:W-:Y:S01]  /*13a0*/  VIADD R5, R7, UR7 ;  /* 0x0000000707057c36 */ /* 0x000fe20008000000 */
[----:B------:R-:W-:Y:S02]  /*13b0*/  LOP3.LUT R12, R3, R12, RZ, 0xfc, !PT ;  /* 0x0000000c030c7212 */ /* 0x000fe400078efcff */
[----:B------:R-:W-:Y:S01]  /*13c0*/  IADD3 R22, PT, PT, R13, UR4, RZ ;  /* 0x000000040d167c10 */ /* 0x000fe2000fffe0ff */
[----:B------:R-:W-:Y:S01]  /*13d0*/  IMAD R5, R0, 0x40, R5 ;  /* 0x0000004000057824 */ /* 0x000fe200078e0205 */
[----:B------:R-:W-:-:S02]  /*13e0*/  LEA R17, R8, UR5, 0x2 ;  /* 0x0000000508117c11 */ /* 0x000fc4000f8e10ff */
[----:B------:R-:W-:Y:S02]  /*13f0*/  LEA R2, R2, UR5, 0x2 ;  /* 0x0000000502027c11 */ /* 0x000fe4000f8e10ff */
[----:B------:R-:W-:Y:S02]  /*1400*/  LEA R6, R6, UR5, 0x2 ;  /* 0x0000000506067c11 */ /* 0x000fe4000f8e10ff */
        /* <DEDUP_REMOVED lines=20> */
.L_x_30230:
        /* <DEDUP_REMOVED lines=34> */
.L_x_30252:
        /* <DEDUP_REMOVED lines=12> */
[----:B------:R-:W-:Y:S01]  /*1830*/  HFMA2 R0, -RZ, RZ, 0, 9.5367431640625e-07 ;  /* 0x00000010ff007431 */ /* 0x000fe200000001ff */
[----:B------:R-:W-:Y:S01]  /*1840*/  PLOP3.LUT P0, PT, PT, PT, PT, 0x8, 0x80 ;  /* 0x000000000080781c */ /* 0x000fe20003f0e170 */
[----:B------:R-:W-:-:S12]  /*1850*/  @P1 BRA `(.L_x_30231) ;  /* 0xfffffff400641947 */ /* 0x000fd8000383ffff */
[C---:B------:R-:W-:Y:S01]  /*1860*/  LOP3.LUT R0, R53.reuse, 0x3, RZ, 0xc0, !PT ;  /* 0x0000000335007812 */ /* 0x040fe200078ec0ff */
[----:B------:R-:W-:Y:S05]  /*1870*/  WARPSYNC.ALL ;  /* 0x0000000000007948 */ /* 0x000fea0003800000 */
[----:B------:R-:W-:Y:S01]  /*1880*/  BAR.SYNC.DEFER_BLOCKING 0x0 ;  /* 0x0000000000007b1d */ /* 0x000fe20000010000 */
[----:B------:R-:W-:Y:S01]  /*1890*/  ISETP.NE.AND P0, PT, R0, 0x3, PT ;  /* 0x000000030000780c */ /* 0x000fe20003f05270 */
[----:B0-----:R-:W-:Y:S01]  /*18a0*/  IMAD.SHL.U32 R35, R56, 0x4, RZ ;  /* 0x0000000438237824 */ /* 0x001fe200078e00ff */
[----:B------:R-:W-:-:S03]  /*18b0*/  ISETP.GE.U32.AND P1, PT, R53, 0x3, PT ;  /* 0x000000033500780c */ /* 0x000fc60003f26070 */
[----:B------:R-:W-:Y:S08]  /*18c0*/  BSSY.RECONVERGENT B0, `(.L_x_30232) ;  /* 0x0000016000007945 */ /* 0x000ff00003800200 */
[----:B------:R-:W-:Y:S05]  /*18d0*/  @!P0 BRA `(.L_x_30233) ;  /* 0x0000000000508947 */ /* 0x000fea0003800000 */
[----:B------:R-:W0:Y:S01]  /*18e0*/  S2UR UR5, SR_CgaCtaId ;  /* 0x00000000000579c3 */ /* 0x000e220000008800 */
[----:B------:R-:W-:Y:S01]  /*18f0*/  UMOV UR4, 0x400 ;  /* 0x0000040000047882 */ /* 0x000fe20000000000 */
[----:B------:R-:W-:Y:S01]  /*1900*/  VIADD R53, R53, 0x1 ;  /* 0x0000000135357836 */ /* 0x000fe20000000000 */
[----:B------:R-:W-:Y:S01]  /*1910*/  UIADD3 UR4, UPT, UPT, UR4, 0x1080, URZ ;  /* 0x0000108004047890 */ /* 0x000fe2000fffe0ff */
[----:B------:R-:W-:-:S03]  /*1920*/  LEA R5, R59, R54, 0x9 ;  /* 0x000000363b057211 */ /* 0x000fc600078e48ff */
[----:B------:R-:W-:Y:S01]  /*1930*/  LOP3.LUT R53, R53, 0x3, RZ, 0xc0, !PT ;  /* 0x0000000335357812 */ /* 0x000fe200078ec0ff */
[----:B------:R-:W1:Y:S04]  /*1940*/  LDC.64 R2, c[0x0][0x3a0] ;  /* 0x0000e800ff027b82 */ /* 0x000e680000000a00 */
[----:B------:R-:W-:Y:S01]  /*1950*/  IMAD.MOV R0, RZ, RZ, -R53 ;  /* 0x000000ffff007224 */ /* 0x000fe200078e0a35 */
[----:B0-----:R-:W-:-:S06]  /*1960*/  ULEA UR4, UR5, UR4, 0x18 ;  /* 0x0000000405047291 */ /* 0x001fcc000f8ec0ff */
[----:B------:R-:W-:Y:S01]  /*1970*/  LEA R57, R57, UR4, 0x4 ;  /* 0x0000000439397c11 */ /* 0x000fe2000f8e20ff */
[----:B-1----:R-:W-:-:S07]  /*1980*/  IMAD.WIDE.U32 R2, R5, 0x4, R2 ;  /* 0x0000000405027825 */ /* 0x002fce00078e0002 */
.L_x_30234:
[----:B------:R0:W1:Y:S01]  /*1990*/  LDS.128 R4, [R57] ;  /* 0x0000000039047984 */ /* 0x0000620000000c00 */
[----:B------:R-:W0:Y:S01]  /*19a0*/  LDC R8, c[0x0][0x360] ;  /* 0x0000d800ff087b82 */ /* 0x000e220000000800 */
[----:B------:R-:W-:Y:S02]  /*19b0*/  VIADD R0, R0, 0x1 ;  /* 0x0000000100007836 */ /* 0x000fe40000000000 */
[----:B------:R-:W-:-:S03]  /*19c0*/  IMAD.IADD R54, R54, 0x1, R35 ;  /* 0x0000000136367824 */ /* 0x000fc600078e0223 */
[----:B------:R-:W-:Y:S02]  /*19d0*/  ISETP.NE.AND P0, PT, R0, RZ, PT ;  /* 0x000000ff0000720c */ /* 0x000fe40003f05270 */
[----:B0-----:R-:W-:Y:S01]  /*19e0*/  LEA R57, R8, R57, 0x4 ;  /* 0x0000003908397211 */ /* 0x001fe200078e20ff */
[----:B-1----:R0:W-:Y:S02]  /*19f0*/  STG.E.128 desc[UR10][R2.64], R4 ;  /* 0x0000000402007986 */ /* 0x0021e4000c101d0a */
[----:B0-----:R-:W-:-:S08]  /*1a00*/  IMAD.WIDE.U32 R2, R56, 0x10, R2 ;  /* 0x0000001038027825 */ /* 0x001fd000078e0002 */
[----:B------:R-:W-:Y:S05]  /*1a10*/  @P0 BRA `(.L_x_30234) ;  /* 0xfffffffc00dc0947 */ /* 0x000fea000383ffff */
.L_x_30233:
[----:B------:R-:W-:Y:S05]  /*1a20*/  BSYNC.RECONVERGENT B0 ;  /* 0x0000000000007941 */ /* 0x000fea0003800200 */
.L_x_30232:
[----:B------:R-:W-:Y:S05]  /*1a30*/  @!P1 EXIT ;  /* 0x000000000000994d */ /* 0x000fea0003800000 */
[----:B------:R-:W0:Y:S01]  /*1a40*/  S2UR UR5, SR_CgaCtaId ;  /* 0x00000000000579c3 */ /* 0x000e220000008800 */
[----:B------:R-:W-:Y:S01]  /*1a50*/  UMOV UR4, 0x400 ;  /* 0x0000040000047882 */ /* 0x000fe20000000000 */
[----:B------:R-:W-:Y:S01]  /*1a60*/  IMAD R59, R59, 0x200, R54 ;  /* 0x000002003b3b7824 */ /* 0x000fe200078e0236 */
[----:B------:R-:W-:-:S03]  /*1a70*/  UIADD3 UR4, UPT, UPT, UR4, 0x1080, URZ ;  /* 0x0000108004047890 */ /* 0x000fc6000fffe0ff */
[----:B------:R-:W-:Y:S02]  /*1a80*/  IMAD.IADD R33, R59, 0x1, R35 ;  /* 0x000000013b217824 */ /* 0x000fe400078e0223 */
[----:B------:R-:W1:Y:S08]  /*1a90*/  LDC R28, c[0x0][0x360] ;  /* 0x0000d800ff1c7b82 */ /* 0x000e700000000800 */
[----:B------:R-:W2:Y:S01]  /*1aa0*/  LDC.64 R26, c[0x0][0x3a0] ;  /* 0x0000e800ff1a7b82 */ /* 0x000ea20000000a00 */
[----:B0-----:R-:W-:-:S06]  /*1ab0*/  ULEA UR4, UR5, UR4, 0x18 ;  /* 0x0000000405047291 */ /* 0x001fcc000f8ec0ff */
[----:B------:R-:W-:Y:S01]  /*1ac0*/  LEA R0, R54, UR4, 0x2 ;  /* 0x0000000436007c11 */ /* 0x000fe2000f8e10ff */
[C---:B-1----:R-:W-:Y:S01]  /*1ad0*/  IMAD R29, R28.reuse, 0xc, R59 ;  /* 0x0000000c1c1d7824 */ /* 0x042fe200078e023b */
[----:B------:R-:W-:-:S07]  /*1ae0*/  LEA R31, R28, R59, 0x3 ;  /* 0x0000003b1c1f7211 */ /* 0x000fce00078e18ff */
.L_x_30235:
[C-C-:B0-----:R-:W-:Y:S01]  /*1af0*/  IMAD R8, R28.reuse, 0x10, R0.reuse ;  /* 0x000000101c087824 */ /* 0x141fe200078e0200 */
[C---:B------:R-:W-:Y:S01]  /*1b00*/  LEA R12, R28.reuse, R0, 0x5 ;  /* 0x000000001c0c7211 */ /* 0x040fe200078e28ff */
[----:B------:R-:W-:Y:S01]  /*1b10*/  IMAD R16, R28, 0x30, R0 ;  /* 0x000000301c107824 */ /* 0x000fe200078e0200 */
[----:B------:R0:W1:Y:S01]  /*1b20*/  LDS.128 R4, [R0] ;  /* 0x0000000000047984 */ /* 0x0000620000000c00 */
[----:B--2---:R-:W-:Y:S01]  /*1b30*/  IMAD.WIDE R24, R59, 0x4, R26 ;  /* 0x000000043b187825 */ /* 0x004fe200078e021a */
        /* <DEDUP_REMOVED lines=20> */
.L_x_30229:
[----:B------:R-:W-:Y:S01]  /*1c80*/  IMAD.MOV.U32 R0, RZ, RZ, -0x1 ;  /* 0xffffffffff007424 */ /* 0x000fe200078e00ff */
[----:B0-----:R-:W-:Y:S01]  /*1c90*/  MOV R2, R50 ;  /* 0x0000003200027202 */ /* 0x001fe20000000f00 */
[----:B------:R-:W-:-:S07]  /*1ca0*/  IMAD.MOV.U32 R3, RZ, RZ, 0x1f ;  /* 0x0000001fff037424 */ /* 0x000fce00078e00ff */
[----:B-12---:R-:W-:Y:S05]  /*1cb0*/  WARPSYNC.COLLECTIVE R0, `(.L_x_30236) ;  /* 0x0000000000087348 */ /* 0x006fea0003c00000 */
[----:B--2---:R0:W2:Y:S02]  /*1cc0*/  SHFL.IDX P0, R0, R58, R2, R3 ;  /* 0x000000023a007389 */ /* 0x0040a40000000003 */
[----:B012---:R-:W-:Y:S05]  /*1cd0*/  ENDCOLLECTIVE ;  /* 0x000000000000791b */ /* 0x007fea0003800000 */
.L_x_30236:
[----:B------:R-:W-:Y:S01]  /*1ce0*/  IMAD.MOV.U32 R2, RZ, RZ, R38 ;  /* 0x000000ffff027224 */ /* 0x000fe200078e0026 */
[----:B------:R-:W-:Y:S01]  /*1cf0*/  MOV R60, R0 ;  /* 0x00000000003c7202 */ /* 0x000fe20000000f00 */
[----:B------:R-:W-:-:S04]  /*1d00*/  IMAD.MOV.U32 R0, RZ, RZ, -0x1 ;  /* 0xffffffffff007424 */ /* 0x000fc800078e00ff */
[----:B------:R-:W-:-:S07]  /*1d10*/  IMAD R61, R21, R60, RZ ;  /* 0x0000003c153d7224 */ /* 0x000fce00078e02ff */
[----:B------:R-:W-:Y:S05]  /*1d20*/  WARPSYNC.COLLECTIVE R0, `(.L_x_30237) ;  /* 0x0000000000087348 */ /* 0x000fea0003c00000 */
[----:B------:R0:W1:Y:S02]  /*1d30*/  SHFL.IDX P0, R0, R58, R2, R3 ;  /* 0x000000023a007389 */ /* 0x0000640000000003 */
[----:B01----:R-:W-:Y:S05]  /*1d40*/  ENDCOLLECTIVE ;  /* 0x000000000000791b */ /* 0x003fea0003800000 */
.L_x_30237:
[----:B------:R-:W-:Y:S01]  /*1d50*/  MOV R2, R37 ;  /* 0x0000002500027202 */ /* 0x000fe20000000f00 */
[----:B------:R-:W-:Y:S02]  /*1d60*/  IMAD R60, R20, R0, R61 ;  /* 0x00000000143c7224 */ /* 0x000fe400078e023d */
[----:B------:R-:W-:-:S07]  /*1d70*/  IMAD.MOV.U32 R0, RZ, RZ, -0x1 ;  /* 0xffffffffff007424 */ /* 0x000fce00078e00ff */
[----:B------:R-:W-:Y:S05]  /*1d80*/  WARPSYNC.COLLECTIVE R0, `(.L_x_30238) ;  /* 0x0000000000087348 */ /* 0x000fea0003c00000 */
[----:B------:R0:W1:Y:S02]  /*1d90*/  SHFL.IDX P0, R0, R58, R2, R3 ;  /* 0x000000023a007389 */ /* 0x0000640000000003 */
[----:B01----:R-:W-:Y:S05]  /*1da0*/  ENDCOLLECTIVE ;  /* 0x000000000000791b */ /* 0x003fea0003800000 */
.L_x_30238:
[----:B------:R-:W-:Y:S01]  /*1db0*/  MOV R2, R36 ;  /* 0x0000002400027202 */ /* 0x000fe20000000f00 */
[----:B------:R-:W-:Y:S02]  /*1dc0*/  IMAD.MOV.U32 R61, RZ, RZ, R0 ;  /* 0x000000ffff3d7224 */ /* 0x000fe400078e0000 */
[----:B------:R-:W-:Y:S02]  /*1dd0*/  IMAD.MOV.U32 R0, RZ, RZ, -0x1 ;  /* 0xffffffffff007424 */ /* 0x000fe400078e00ff */
[----:B------:R-:W-:-:S07]  /*1de0*/  IMAD R61, R19, R61, R60 ;  /* 0x0000003d133d7224 */ /* 0x000fce00078e023c */
[----:B------:R-:W-:Y:S05]  /*1df0*/  WARPSYNC.COLLECTIVE R0, `(.L_x_30239) ;  /* 0x0000000000087348 */ /* 0x000fea0003c00000 */
[----:B------:R0:W1:Y:S02]  /*1e00*/  SHFL.IDX P0, R0, R58, R2, R3 ;  /* 0x000000023a007389 */ /* 0x0000640000000003 */
[----:B01----:R-:W-:Y:S05]  /*1e10*/  ENDCOLLECTIVE ;  /* 0x000000000000791b */ /* 0x003fea0003800000 */
.L_x_30239:
[----:B------:R-:W-:Y:S01]  /*1e20*/  MOV R2, R48 ;  /* 0x0000003000027202 */ /* 0x000fe20000000f00 */
[----:B------:R-:W-:Y:S02]  /*1e30*/  IMAD.MOV.U32 R60, RZ, RZ, R0 ;  /* 0x000000ffff3c7224 */ /* 0x000fe400078e0000 */
[----:B------:R-:W-:Y:S02]  /*1e40*/  IMAD.MOV.U32 R0, RZ, RZ, -0x1 ;  /* 0xffffffffff007424 */ /* 0x000fe400078e00ff */
[----:B------:R-:W-:-:S07]  /*1e50*/  IMAD R61, R18, R60, R61 ;  /* 0x0000003c123d7224 */ /* 0x000fce00078e023d */
[----:B------:R-:W-:Y:S05]  /*1e60*/  WARPSYNC.COLLECTIVE R0, `(.L_x_30240) ;  /* 0x0000000000087348 */ /* 0x000fea0003c00000 */
[----:B------:R0:W1:Y:S02]  /*1e70*/  SHFL.IDX P0, R0, R58, R2, R3 ;  /* 0x000000023a007389 */ /* 0x0000640000000003 */
[----:B01----:R-:W-:Y:S05]  /*1e80*/  ENDCOLLECTIVE ;  /* 0x000000000000791b */ /* 0x003fea0003800000 */
.L_x_30240:
[----:B------:R-:W-:Y:S01]  /*1e90*/  MOV R2, R47 ;  /* 0x0000002f00027202 */ /* 0x000fe20000000f00 */
[----:B------:R-:W-:Y:S02]  /*1ea0*/  IMAD.MOV.U32 R60, RZ, RZ, R0 ;  /* 0x000000ffff3c7224 */ /* 0x000fe400078e0000 */
[----:B------:R-:W-:Y:S02]  /*1eb0*/  IMAD.MOV.U32 R0, RZ, RZ, -0x1 ;  /* 0xffffffffff007424 */ /* 0x000fe400078e00ff */
[----:B------:R-:W-:-:S07]  /*1ec0*/  IMAD R60, R16, R60, R61 ;  /* 0x0000003c103c7224 */ /* 0x000fce00078e023d */
[----:B------:R-:W-:Y:S05]  /*1ed0*/  WARPSYNC.COLLECTIVE R0, `(.L_x_30241) ;  /* 0x0000000000087348 */ /* 0x000fea0003c00000 */
[----:B------:R0:W1:Y:S02]  /*1ee0*/  SHFL.IDX P0, R0, R58, R2, R3 ;  /* 0x000000023a007389 */ /* 0x0000640000000003 */
[----:B01----:R-:W-:Y:S05]  /*1ef0*/  ENDCOLLECTIVE ;  /* 0x000000000000791b */ /* 0x003fea0003800000 */
.L_x_30241:
[----:B------:R-:W-:Y:S01]  /*1f00*/  MOV R2, R46 ;  /* 0x0000002e00027202 */ /* 0x000fe20000000f00 */
[----:B------:R-:W-:Y:S02]  /*1f10*/  IMAD.MOV.U32 R61, RZ, RZ, R0 ;  /* 0x000000ffff3d7224 */ /* 0x000fe400078e0000 */
[----:B------:R-:W-:Y:S02]  /*1f20*/  IMAD.MOV.U32 R0, RZ, RZ, -0x1 ;  /* 0xffffffffff007424 */ /* 0x000fe400078e00ff */
[----:B------:R-:W-:-:S07]  /*1f30*/  IMAD R61, R15, R61, R60 ;  /* 0x0000003d0f3d7224 */ /* 0x000fce00078e023c */
[----:B------:R-:W-:Y:S05]  /*1f40*/  WARPSYNC.COLLECTIVE R0, `(.L_x_30242) ;  /* 0x0000000000087348 */ /* 0x000fea0003c00000 */
[----:B------:R0:W1:Y:S02]  /*1f50*/  SHFL.IDX P0, R0, R58, R2, R3 ;  /* 0x000000023a007389 */ /* 0x0000640000000003 */
[----:B01----:R-:W-:Y:S05]  /*1f60*/  ENDCOLLECTIVE ;  /* 0x000000000000791b */ /* 0x003fea0003800000 */
.L_x_30242:
[----:B------:R-:W-:Y:S01]  /*1f70*/  MOV R2, R45 ;  /* 0x0000002d00027202 */ /* 0x000fe20000000f00 */
[----:B------:R-:W-:Y:S02]  /*1f80*/  IMAD.MOV.U32 R60, RZ, RZ, R0 ;  /* 0x000000ffff3c7224 */ /* 0x000fe400078e0000 */
[----:B------:R-:W-:Y:S02]  /*1f90*/  IMAD.MOV.U32 R0, RZ, RZ, -0x1 ;  /* 0xffffffffff007424 */ /* 0x000fe400078e00ff */
[----:B------:R-:W-:-:S07]  /*1fa0*/  IMAD R60, R14, R60, R61 ;  /* 0x0000003c0e3c7224 */ /* 0x000fce00078e023d */
[----:B------:R-:W-:Y:S05]  /*1fb0*/  WARPSYNC.COLLECTIVE R0, `(.L_x_30243) ;  /* 0x0000000000087348 */ /* 0x000fea0003c00000 */
[----:B------:R0:W1:Y:S02]  /*1fc0*/  SHFL.IDX P0, R0, R58, R2, R3 ;  /* 0x000000023a007389 */ /* 0x0000640000000003 */
[----:B01----:R-:W-:Y:S05]  /*1fd0*/  ENDCOLLECTIVE ;  /* 0x000000000000791b */ /* 0x003fea0003800000 */
.L_x_30243:
[----:B------:R-:W-:Y:S01]  /*1fe0*/  MOV R2, R49 ;  /* 0x0000003100027202 */ /* 0x000fe20000000f00 */
[----:B------:R-:W-:Y:S02]  /*1ff0*/  IMAD.MOV.U32 R61, RZ, RZ, R0 ;  /* 0x000000ffff3d7224 */ /* 0x000fe400078e0000 */
[----:B------:R-:W-:Y:S02]  /*2000*/  IMAD.MOV.U32 R0, RZ, RZ, -0x1 ;  /* 0xffffffffff007424 */ /* 0x000fe400078e00ff */
[----:B------:R-:W-:-:S07]  /*2010*/  IMAD R60, R13, R61, R60 ;  /* 0x0000003d0d3c7224 */ /* 0x000fce00078e023c */
[----:B------:R-:W-:Y:S05]  /*2020*/  WARPSYNC.COLLECTIVE R0, `(.L_x_30244) ;  /* 0x0000000000087348 */ /* 0x000fea0003c00000 */
[----:B------:R0:W1:Y:S02]  /*2030*/  SHFL.IDX P0, R0, R58, R2, R3 ;  /* 0x000000023a007389 */ /* 0x0000640000000003 */
[----:B01----:R-:W-:Y:S05]  /*2040*/  ENDCOLLECTIVE ;  /* 0x000000000000791b */ /* 0x003fea0003800000 */
.L_x_30244:
[----:B------:R-:W-:Y:S01]  /*2050*/  MOV R2, R44 ;  /* 0x0000002c00027202 */ /* 0x000fe20000000f00 */
[----:B------:R-:W-:Y:S02]  /*2060*/  IMAD.MOV.U32 R61, RZ, RZ, R0 ;  /* 0x000000ffff3d7224 */ /* 0x000fe400078e0000 */
[----:B------:R-:W-:Y:S02]  /*2070*/  IMAD.MOV.U32 R0, RZ, RZ, -0x1 ;  /* 0xffffffffff007424 */ /* 0x000fe400078e00ff */
[----:B------:R-:W-:-:S07]  /*2080*/  IMAD R61, R17, R61, R60 ;  /* 0x0000003d113d7224 */ /* 0x000fce00078e023c */
[----:B------:R-:W-:Y:S05]  /*2090*/  WARPSYNC.COLLECTIVE R0, `(.L_x_30245) ;  /* 0x0000000000087348 */ /* 0x000fea0003c00000 */
[----:B------:R0:W1:Y:S02]  /*20a0*/  SHFL.IDX P0, R0, R58, R2, R3 ;  /* 0x000000023a007389 */ /* 0x0000640000000003 */
[----:B01----:R-:W-:Y:S05]  /*20b0*/  ENDCOLLECTIVE ;  /* 0x000000000000791b */ /* 0x003fea0003800000 */
.L_x_30245:
[----:B------:R-:W-:Y:S01]  /*20c0*/  MOV R2, R43 ;  /* 0x0000002b00027202 */ /* 0x000fe20000000f00 */
[----:B------:R-:W-:Y:S02]  /*20d0*/  IMAD.MOV.U32 R60, RZ, RZ, R0 ;  /* 0x000000ffff3c7224 */ /* 0x000fe400078e0000 */
[----:B------:R-:W-:Y:S02]  /*20e0*/  IMAD.MOV.U32 R0, RZ, RZ, -0x1 ;  /* 0xffffffffff007424 */ /* 0x000fe400078e00ff */
[----:B------:R-:W-:-:S07]  /*20f0*/  IMAD R60, R12, R60, R61 ;  /* 0x0000003c0c3c7224 */ /* 0x000fce00078e023d */
[----:B------:R-:W-:Y:S05]  /*2100*/  WARPSYNC.COLLECTIVE R0, `(.L_x_30246) ;  /* 0x0000000000087348 */ /* 0x000fea0003c00000 */
[----:B------:R0:W1:Y:S02]  /*2110*/  SHFL.IDX P0, R0, R58, R2, R3 ;  /* 0x000000023a007389 */ /* 0x0000640000000003 */
[----:B01----:R-:W-:Y:S05]  /*2120*/  ENDCOLLECTIVE ;  /* 0x000000000000791b */ /* 0x003fea0003800000 */
.L_x_30246:
[----:B------:R-:W-:Y:S01]  /*2130*/  MOV R2, R42 ;  /* 0x0000002a00027202 */ /* 0x000fe20000000f00 */
[----:B------:R-:W-:Y:S02]  /*2140*/  IMAD.MOV.U32 R61, RZ, RZ, R0 ;  /* 0x000000ffff3d7224 */ /* 0x000fe400078e0000 */
[----:B------:R-:W-:Y:S02]  /*2150*/  IMAD.MOV.U32 R0, RZ, RZ, -0x1 ;  /* 0xffffffffff007424 */ /* 0x000fe400078e00ff */
[----:B------:R-:W-:-:S07]  /*2160*/  IMAD R61, R11, R61, R60 ;  /* 0x0000003d0b3d7224 */ /* 0x000fce00078e023c */
[----:B------:R-:W-:Y:S05]  /*2170*/  WARPSYNC.COLLECTIVE R0, `(.L_x_30247) ;  /* 0x0000000000087348 */ /* 0x000fea0003c00000 */
[----:B------:R0:W1:Y:S02]  /*2180*/  SHFL.IDX P0, R0, R58, R2, R3 ;  /* 0x000000023a007389 */ /* 0x0000640000000003 */
[----:B01----:R-:W-:Y:S05]  /*2190*/  ENDCOLLECTIVE ;  /* 0x000000000000791b */ /* 0x003fea0003800000 */
.L_x_30247:
[----:B------:R-:W-:Y:S01]  /*21a0*/  MOV R2, R41 ;  /* 0x0000002900027202 */ /* 0x000fe20000000f00 */
[----:B------:R-:W-:Y:S02]  /*21b0*/  IMAD.MOV.U32 R60, RZ, RZ, R0 ;  /* 0x000000ffff3c7224 */ /* 0x000fe400078e0000 */
[----:B------:R-:W-:Y:S02]  /*21c0*/  IMAD.MOV.U32 R0, RZ, RZ, -0x1 ;  /* 0xffffffffff007424 */ /* 0x000fe400078e00ff */
[----:B------:R-:W-:-:S07]  /*21d0*/  IMAD R60, R10, R60, R61 ;  /* 0x0000003c0a3c7224 */ /* 0x000fce00078e023d */
[----:B------:R-:W-:Y:S05]  /*21e0*/  WARPSYNC.COLLECTIVE R0, `(.L_x_30248) ;  /* 0x0000000000087348 */ /* 0x000fea0003c00000 */
[----:B------:R0:W1:Y:S02]  /*21f0*/  SHFL.IDX P0, R0, R58, R2, R3 ;  /* 0x000000023a007389 */ /* 0x0000640000000003 */
[----:B01----:R-:W-:Y:S05]  /*2200*/  ENDCOLLECTIVE ;  /* 0x000000000000791b */ /* 0x003fea0003800000 */
.L_x_30248:
[----:B------:R-:W-:Y:S01]  /*2210*/  MOV R2, R40 ;  /* 0x0000002800027202 */ /* 0x000fe20000000f00 */
[----:B------:R-:W-:Y:S02]  /*2220*/  IMAD.MOV.U32 R61, RZ, RZ, R0 ;  /* 0x000000ffff3d7224 */ /* 0x000fe400078e0000 */
[----:B------:R-:W-:Y:S02]  /*2230*/  IMAD.MOV.U32 R0, RZ, RZ, -0x1 ;  /* 0xffffffffff007424 */ /* 0x000fe400078e00ff */
[----:B------:R-:W-:-:S07]  /*2240*/  IMAD R61, R9, R61, R60 ;  /* 0x0000003d093d7224 */ /* 0x000fce00078e023c */
[----:B------:R-:W-:Y:S05]  /*2250*/  WARPSYNC.COLLECTIVE R0, `(.L_x_30249) ;  /* 0x0000000000087348 */ /* 0x000fea0003c00000 */
[----:B------:R0:W1:Y:S02]  /*2260*/  SHFL.IDX P0, R0, R58, R2, R3 ;  /* 0x000000023a007389 */ /* 0x0000640000000003 */
[----:B01----:R-:W-:Y:S05]  /*2270*/  ENDCOLLECTIVE ;  /* 0x000000000000791b */ /* 0x003fea0003800000 */
.L_x_30249:
[----:B------:R-:W-:Y:S01]  /*2280*/  MOV R2, R39 ;  /* 0x0000002700027202 */ /* 0x000fe20000000f00 */
[----:B------:R-:W-:Y:S02]  /*2290*/  IMAD.MOV.U32 R60, RZ, RZ, R0 ;  /* 0x000000ffff3c7224 */ /* 0x000fe400078e0000 */
[----:B------:R-:W-:Y:S02]  /*22a0*/  IMAD.MOV.U32 R0, RZ, RZ, -0x1 ;  /* 0xffffffffff007424 */ /* 0x000fe400078e00ff */
[----:B------:R-:W-:-:S07]  /*22b0*/  IMAD R60, R8, R60, R61 ;  /* 0x0000003c083c7224 */ /* 0x000fce00078e023d */
[----:B------:R-:W-:Y:S05]  /*22c0*/  WARPSYNC.COLLECTIVE R0, `(.L_x_30250) ;  /* 0x0000000000087348 */ /* 0x000fea0003c00000 */
[----:B------:R0:W1:Y:S02]  /*22d0*/  SHFL.IDX P0, R0, R58, R2, R3 ;  /* 0x000000023a007389 */ /* 0x0000640000000003 */
[----:B01----:R-:W-:Y:S05]  /*22e0*/  ENDCOLLECTIVE ;  /* 0x000000000000791b */ /* 0x003fea0003800000 */
.L_x_30250:
[----:B------:R-:W-:Y:S01]  /*22f0*/  MOV R2, R35 ;  /* 0x0000002300027202 */ /* 0x000fe20000000f00 */
[----:B------:R-:W-:Y:S02]  /*2300*/  IMAD.MOV.U32 R61, RZ, RZ, R0 ;  /* 0x000000ffff3d7224 */ /* 0x000fe400078e0000 */
[----:B------:R-:W-:Y:S02]  /*2310*/  IMAD.MOV.U32 R0, RZ, RZ, -0x1 ;  /* 0xffffffffff007424 */ /* 0x000fe400078e00ff */
[----:B------:R-:W-:-:S07]  /*2320*/  IMAD R61, R7, R61, R60 ;  /* 0x0000003d073d7224 */ /* 0x000fce00078e023c */
[----:B------:R-:W-:Y:S05]  /*2330*/  WARPSYNC.COLLECTIVE R0, `(.L_x_30251) ;  /* 0x0000000000087348 */ /* 0x000fea0003c00000 */
[----:B------:R0:W1:Y:S02]  /*2340*/  SHFL.IDX P0, R0, R58, R2, R3 ;  /* 0x000000023a007389 */ /* 0x0000640000000003 */
[----:B01----:R-:W-:Y:S05]  /*2350*/  ENDCOLLECTIVE ;  /* 0x000000000000791b */ /* 0x003fea0003800000 */
.L_x_30251:
[----:B------:R-:W-:Y:S01]  /*2360*/  IMAD.MOV.U32 R60, RZ, RZ, R0 ;  /* 0x000000ffff3c7224 */ /* 0x000fe200078e0000 */
[----:B------:R-:W-:Y:S06]  /*2370*/  BRA `(.L_x_30252) ;  /* 0xfffffff000fc7947 */ /* 0x000fec000383ffff */
        .weak           $__internal_622_$__cuda_sm20_div_u16
        .type           $__internal_622_$__cuda_sm20_div_u16,@function
        .size           $__internal_622_$__cuda_sm20_div_u16,(.L_x_39125 - $__internal_622_$__cuda_sm20_div_u16)
$__internal_622_$__cuda_sm20_div_u16:
        /* <DEDUP_REMOVED lines=18> */
[----:B------:R-:W-:Y:S06]  /*24a0*/  RET.REL.NODEC R4 `(_Z9cuda_gemmIiLi128ELi1ELi1ELi512ELi32ELi32ELi64ELi1ELi1EEviiiPT_S1_S1_iii) ;  /* 0xffffffd804d47950 */ /* 0x000fec0003c3ffff */
.L_x_30253:
        /* <DEDUP_REMOVED lines=13> */
.L_x_39125:


//--------------------- .text._Z9cuda_gemmIiLi128ELi1ELi1ELi512ELi32ELi32ELi64ELi1ELi0EEviiiPT_S1_S1_iii --------------------------
	.section	.text._Z9cuda_gemmIiLi128ELi1ELi1ELi512ELi32ELi32ELi64ELi1ELi0EEviiiPT_S1_S1_iii,"ax",@progbits
	.align	128
        .global         _Z9cuda_gemmIiLi128ELi1ELi1ELi512ELi32ELi32ELi64ELi1ELi0EEviiiPT_S1_S1_iii
        .type           _Z9cuda_gemmIiLi128ELi1ELi1ELi512ELi32ELi32ELi64ELi1ELi0EEviiiPT_S1_S1_iii,@function
        .size           _Z9cuda_gemmIiLi128ELi1ELi1ELi512ELi32ELi32ELi64ELi1ELi0EEviiiPT_S1_S1_iii,(.L_x_39127 - _Z9cuda_gemmIiLi128ELi1ELi1ELi512ELi32ELi32ELi64ELi1ELi0EEviiiPT_S1_S1_iii)
        .other          _Z9cuda_gemmIiLi128ELi1ELi1ELi512ELi32ELi32ELi64ELi1ELi0EEviiiPT_S1_S1_iii,@"STO_CUDA_ENTRY STV_DEFAULT"
_Z9cuda_gemmIiLi128ELi1ELi1ELi512ELi32ELi32ELi64ELi1ELi0EEviiiPT_S1_S1_iii:
.text._Z9cuda_gemmIiLi128ELi1ELi1ELi512ELi32ELi32ELi64ELi1ELi0EEviiiPT_S1_S1_iii:
        /* <DEDUP_REMOVED lines=39> */
[----:B--2---:R-:W-:-:S05]  /*0270*/  IMAD.HI.U32 R41, R6, R43, RZ ;  /* 0x0000002b06297227 */ /* 0x004fca00078e00ff */
[----:B------:R-:W-:-:S05]  /*0280*/  IADD3 R3, PT, PT, -R41, RZ, RZ ;  /* 0x000000ff29037210 */ /* 0x000fca0007ffe1ff */
[----:B------:R-:W-:-:S05]  /*0290*/  IMAD R3, R0, R3, R43 ;  /* 0x0000000300037224 */ /* 0x000fca00078e022b */
[----:B------:R-:W-:-:S13]  /*02a0*/  ISETP.GE.U32.AND P0, PT, R3, R0, PT ;  /* 0x000000000300720c */ /* 0x000fda0003f06070 */
[----:B------:R-:W-:-:S05]  /*02b0*/  @P0 IMAD.IADD R3, R3, 0x1, -R0 ;  /* 0x0000000103030824 */ /* 0x000fca00078e0a00 */
[----:B------:R-:W-:Y:S01]  /*02c0*/  ISETP.GE.U32.AND P1, PT, R3, R0, PT ;  /* 0x000000000300720c */ /* 0x000fe20003f26070 */
[----:B------:R-:W-:-:S12]  /*02d0*/  @P2 EXIT ;  /* 0x000000000000294d */ /* 0x000fd80003800000 */
[----:B------:R-:W-:Y:S01]  /*02e0*/  ISETP.NE.U32.AND P2, PT, R0, RZ, PT ;  /* 0x000000ff0000720c */ /* 0x000fe20003f45070 */
[----:B------:R-:W0:Y:S01]  /*02f0*/  LDCU UR4, c[0x0][0x360] ;  /* 0x00006c00ff0477ac */ /* 0x000e220008000800 */
[----:B------:R-:W1:Y:S01]  /*0300*/  LDC R40, c[0x0][0x360] ;  /* 0x0000d800ff287b82 */ /* 0x000e620000000800 */
[----:B------:R-:W-:Y:S01]  /*0310*/  @P0 VIADD R41, R41, 0x1 ;  /* 0x0000000129290836 */ /* 0x000fe20000000000 */
[----:B------:R-:W-:Y:S02]  /*0320*/  LOP3.LUT R39, R43, 0x1, RZ, 0xc0, !PT ;  /* 0x000000012b277812 */ /* 0x000fe400078ec0ff */
[----:B------:R-:W-:Y:S01]  /*0330*/  MOV R9, 0x3f0 ;  /* 0x000003f000097802 */ /* 0x000fe20000000f00 */
[----:B------:R-:W-:-:S06]  /*0340*/  @P1 VIADD R41, R41, 0x1 ;  /* 0x0000000129291836 */ /* 0x000fcc0000000000 */
[----:B------:R-:W-:-:S05]  /*0350*/  @!P2 LOP3.LUT R41, RZ, R0, RZ, 0x33, !PT ;  /* 0x00000000ff29a212 */ /* 0x000fca00078e33ff */
[----:B------:R-:W-:Y:S01]  /*0360*/  IMAD.MOV R38, RZ, RZ, -R41 ;  /* 0x000000ffff267224 */ /* 0x000fe200078e0a29 */
[----:B0-----:R-:W-:-:S03]  /*0370*/  IADD3 R2, PT, PT, R43, UR4, RZ ;  /* 0x000000042b027c10 */ /* 0x001fc6000fffe0ff */
[----:B------:R-:W-:Y:S01]  /*0380*/  IMAD R38, R0, R38, R43 ;  /* 0x0000002600267224 */ /* 0x000fe200078e022b */
[----:B------:R-:W-:Y:S01]  /*0390*/  LOP3.LUT R3, R2, 0x1ff, RZ, 0x3c, !PT ;  /* 0x000001ff02037812 */ /* 0x000fe200078e3cff */
[----:B------:R-:W-:Y:S01]  /*03a0*/  IMAD.SHL.U32 R2, R43, 0x4, RZ ;  /* 0x000000042b027824 */ /* 0x000fe200078e00ff */
[----:B-1----:R-:W-:Y:S02]  /*03b0*/  LOP3.LUT R22, R40, 0xffff, RZ, 0xc0, !PT ;  /* 0x0000ffff28167812 */ /* 0x002fe400078ec0ff */
[----:B------:R-:W-:Y:S02]  /*03c0*/  LOP3.LUT R23, R3, 0xffff, RZ, 0xc0, !PT ;  /* 0x0000ffff03177812 */ /* 0x000fe400078ec0ff */
[----:B------:R-:W-:-:S07]  /*03d0*/  SHF.R.U32.HI R38, RZ, 0x1, R38 ;  /* 0x00000001ff267819 */ /* 0x000fce0000011626 */
[----:B------:R-:W-:Y:S05]  /*03e0*/  CALL.REL.NOINC `($__internal_624_$__cuda_sm20_div_u16) ;  /* 0x0000003800247944 */ /* 0x000fea0003c00000 */
        /* <DEDUP_REMOVED lines=15> */
.L_x_30256:
[C---:B------:R-:W-:Y:S01]  /*04e0*/  LEA R5, R3.reuse, R6, 0x2 ;  /* 0x0000000603057211 */ /* 0x040fe200078e10ff */
[----:B------:R-:W-:Y:S02]  /*04f0*/  VIADD R4, R4, 0x1 ;  /* 0x0000000104047836 */ /* 0x000fe40000000000 */
[----:B------:R-:W-:Y:S02]  /*0500*/  VIADD R3, R3, UR4 ;  /* 0x0000000403037c36 */ /* 0x000fe40008000000 */
[----:B------:R1:W-:Y:S01]  /*0510*/  STS [R5], RZ ;  /* 0x000000ff05007388 */ /* 0x0003e20000000800 */
[----:B------:R-:W-:-:S04]  /*0520*/  LOP3.LUT R7, R4, R9, RZ, 0x3c, !PT ;  /* 0x0000000904077212 */ /* 0x000fc800078e3cff */
[----:B------:R-:W-:-:S13]  /*0530*/  ISETP.NE.AND P0, PT, R7, 0x2, PT ;  /* 0x000000020700780c */ /* 0x000fda0003f05270 */
[----:B-1----:R-:W-:Y:S05]  /*0540*/  @P0 BRA `(.L_x_30256) ;  /* 0xfffffffc00e40947 */ /* 0x002fea000383ffff */
.L_x_30255:
[----:B------:R-:W-:Y:S05]  /*0550*/  BSYNC.RECONVERGENT B0 ;  /* 0x0000000000007941 */ /* 0x000fea0003800200 */
.L_x_30254:
[----:B------:R-:W-:Y:S01]  /*0560*/  BSSY.RECONVERGENT B0, `(.L_x_30257) ;  /* 0x000000c000007945 */ /* 0x000fe20003800200 */
[----:B0-----:R-:W-:-:S07]  /*0570*/  LEA R8, R15, R8, 0x18 ;  /* 0x000000080f087211 */ /* 0x001fce00078ec0ff */
.L_x_30258:
        /* <DEDUP_REMOVED lines=11> */
.L_x_30257:
[----:B------:R-:W1:Y:S01]  /*0630*/  I2F.U32.RP R8, UR5 ;  /* 0x0000000500087d06 */ /* 0x000e620008209000 */
[----:B------:R-:W-:Y:S01]  /*0640*/  VIADD R3, R2, UR5 ;  /* 0x0000000502037c36 */ /* 0x000fe20008000000 */
[----:B------:R-:W-:Y:S01]  /*0650*/  ISETP.NE.U32.AND P2, PT, RZ, UR5, PT ;  /* 0x00000005ff007c0c */ /* 0x000fe2000bf45070 */
[----:B------:R-:W2:Y:S01]  /*0660*/  LDCU.64 UR8, c[0x0][0x358] ;  /* 0x00006b00ff0877ac */ /* 0x000ea20008000a00 */
[----:B------:R-:W-:Y:S01]  /*0670*/  SHF.R.U32.HI R22, RZ, 0x4, R40 ;  /* 0x00000004ff167819 */ /* 0x000fe20000011628 */
[----:B------:R-:W-:Y:S01]  /*0680*/  BSSY.RECONVERGENT B0, `(.L_x_30259) ;  /* 0x000002e000007945 */ /* 0x000fe20003800200 */
[C---:B------:R-:W-:Y:S02]  /*0690*/  ISETP.GE.U32.AND P0, PT, R3.reuse, 0x200, PT ;  /* 0x000002000300780c */ /* 0x040fe40003f06070 */
[----:B0-----:R-:W-:Y:S02]  /*06a0*/  VIMNMX.U32 R6, PT, PT, R3, 0x200, !PT ;  /* 0x0000020003067848 */ /* 0x001fe40007fe0000 */
[----:B------:R-:W-:-:S02]  /*06b0*/  SEL R7, RZ, 0x1, P0 ;  /* 0x00000001ff077807 */ /* 0x000fc40000000000 */
[----:B------:R-:W-:Y:S02]  /*06c0*/  LEA.HI R23, R43, R22, RZ, 0x1c ;  /* 0x000000162b177211 */ /* 0x000fe400078fe0ff */
[----:B------:R-:W-:Y:S01]  /*06d0*/  IADD3 R6, PT, PT, R6, -R3, -R7 ;  /* 0x8000000306067210 */ /* 0x000fe20007ffe807 */
[----:B-1----:R-:W0:Y:S01]  /*06e0*/  MUFU.RCP R8, R8 ;  /* 0x0000000800087308 */ /* 0x002e220000001000 */
[----:B------:R-:W-:Y:S01]  /*06f0*/  LOP3.LUT R23, R23, 0x1f, RZ, 0x3c, !PT ;  /* 0x0000001f17177812 */ /* 0x000fe200078e3cff */
        /* <DEDUP_REMOVED lines=16> */
[----:B------:R0:W-:Y:S01]  /*0800*/  STL [R1+0x4], R10 ;  /* 0x0000040a01007387 */ /* 0x0001e20000100800 */
[C---:B------:R-:W-:Y:S02]  /*0810*/  LOP3.LUT R3, R10.reuse, 0x3, RZ, 0xc0, !PT ;  /* 0x000000030a037812 */ /* 0x040fe400078ec0ff */
[----:B------:R-:W-:Y:S02]  /*0820*/  ISETP.GE.U32.AND P1, PT, R10, 0x3, PT ;  /* 0x000000030a00780c */ /* 0x000fe40003f26070 */
[----:B------:R-:W-:Y:S02]  /*0830*/  ISETP.NE.AND P0, PT, R3, 0x3, PT ;  /* 0x000000030300780c */ /* 0x000fe40003f05270 */
[----:B------:R-:W-:-:S11]  /*0840*/  LOP3.LUT R3, R38, 0xf, RZ, 0xc0, !PT ;  /* 0x0000000f26037812 */ /* 0x000fd600078ec0ff */
[----:B0-2---:R-:W-:Y:S05]  /*0850*/  @!P0 BRA `(.L_x_30260) ;  /* 0x0000000000408947 */ /* 0x005fea0003800000 */
[----:B------:R-:W0:Y:S01]  /*0860*/  LDC.64 R8, c[0x0][0x390] ;  /* 0x0000e400ff087b82 */ /* 0x000e220000000a00 */
[----:B------:R-:W-:Y:S01]  /*0870*/  VIADD R5, R14, 0x880 ;  /* 0x000008800e057836 */ /* 0x000fe20000000000 */
[----:B------:R-:W-:Y:S01]  /*0880*/  IADD3 R4, PT, PT, R10, 0x1, RZ ;  /* 0x000000010a047810 */ /* 0x000fe20007ffe0ff */
[----:B------:R-:W-:-:S03]  /*0890*/  IMAD.MOV.U32 R10, RZ, RZ, RZ ;  /* 0x000000ffff0a7224 */ /* 0x000fc600078e00ff */
[----:B------:R-:W-:Y:S02]  /*08a0*/  LOP3.LUT R13, R4, 0x3, RZ, 0xc0, !PT ;  /* 0x00000003040d7812 */ /* 0x000fe400078ec0ff */
[----:B------:R-:W-:-:S07]  /*08b0*/  LEA R11, R15, R5, 0x18 ;  /* 0x000000050f0b7211 */ /* 0x000fce00078ec0ff */
.L_x_30261:
[----:B-1----:R-:W1:Y:S02]  /*08c0*/  S2R R4, SR_CTAID.Y ;  /* 0x0000000000047919 */ /* 0x002e640000002600 */
[----:B-1----:R-:W-:-:S04]  /*08d0*/  IMAD R5, R4, 0x200, R2 ;  /* 0x0000020004057824 */ /* 0x002fc800078e0202 */
[----:B0-----:R-:W-:-:S06]  /*08e0*/  IMAD.WIDE.U32 R4, R5, 0x4, R8 ;  /* 0x0000000405047825 */ /* 0x001fcc00078e0008 */
[----:B------:R-:W2:Y:S01]  /*08f0*/  LDG.E.128 R4, desc[UR8][R4.64] ;  /* 0x0000000804047981 */ /* 0x000ea2000c1e1d00 */
[----:B------:R-:W-:Y:S01]  /*0900*/  LEA R12, R2, R11, 0x2 ;  /* 0x0000000b020c7211 */ /* 0x000fe200078e10ff */
[----:B------:R-:W-:Y:S02]  /*0910*/  VIADD R10, R10, 0x1 ;  /* 0x000000010a0a7836 */ /* 0x000fe40000000000 */
[----:B------:R-:W-:-:S03]  /*0920*/  VIADD R2, R2, UR5 ;  /* 0x0000000502027c36 */ /* 0x000fc60008000000 */
[----:B------:R-:W-:Y:S01]  /*0930*/  ISETP.NE.AND P0, PT, R10, R13, PT ;  /* 0x0000000d0a00720c */ /* 0x000fe20003f05270 */
[----:B--2---:R1:W-:-:S12]  /*0940*/  STS.128 [R12], R4 ;  /* 0x000000040c007388 */ /* 0x0043d80000000c00 */
[----:B------:R-:W-:Y:S05]  /*0950*/  @P0 BRA `(.L_x_30261) ;  /* 0xfffffffc00d80947 */ /* 0x000fea000383ffff */
.L_x_30260:
[----:B------:R-:W-:Y:S05]  /*0960*/  BSYNC.RECONVERGENT B0 ;  /* 0x0000000000007941 */ /* 0x000fea0003800200 */
.L_x_30259:
[----:B------:R-:W-:Y:S04]  /*0970*/  BSSY.RECONVERGENT B0, `(.L_x_30262) ;  /* 0x0000021000007945 */ /* 0x000fe80003800200 */
[----:B------:R-:W-:Y:S05]  /*0980*/  @!P1 BRA `(.L_x_30263) ;  /* 0x00000000007c9947 */ /* 0x000fea0003800000 */
[----:B------:R-:W0:Y:S01]  /*0990*/  LDC.64 R20, c[0x0][0x390] ;  /* 0x0000e400ff147b82 */ /* 0x000e220000000a00 */
[----:B------:R-:W-:-:S05]  /*09a0*/  VIADD R14, R14, 0x880 ;  /* 0x000008800e0e7836 */ /* 0x000fca0000000000 */
[----:B------:R-:W-:-:S07]  /*09b0*/  LEA R29, R15, R14, 0x18 ;  /* 0x0000000e0f1d7211 */ /* 0x000fce00078ec0ff */
.L_x_30264:
[----:B-12---:R-:W1:Y:S01]  /*09c0*/  S2R R6, SR_CTAID.Y ;  /* 0x0000000000067919 */ /* 0x006e620000002600 */
[----:B------:R-:W-:-:S05]  /*09d0*/  IADD3 R9, PT, PT, R2, UR5, RZ ;  /* 0x0000000502097c10 */ /* 0x000fca000fffe0ff */
[----:B------:R-:W-:-:S04]  /*09e0*/  VIADD R4, R9, UR5 ;  /* 0x0000000509047c36 */ /* 0x000fc80008000000 */
[----:B------:R-:W-:Y:S02]  /*09f0*/  VIADD R26, R4, UR5 ;  /* 0x00000005041a7c36 */ /* 0x000fe40008000000 */
[C---:B-1----:R-:W-:Y:S01]  /*0a00*/  IMAD R5, R6.reuse, 0x200, R2 ;  /* 0x0000020006057824 */ /* 0x042fe200078e0202 */
[C---:B------:R-:W-:Y:S01]  /*0a10*/  LEA R9, R6.reuse, R9, 0x9 ;  /* 0x0000000906097211 */ /* 0x040fe200078e48ff */
[C---:B------:R-:W-:Y:S02]  /*0a20*/  IMAD R13, R6.reuse, 0x200, R4 ;  /* 0x00000200060d7824 */ /* 0x040fe400078e0204 */
        /* <DEDUP_REMOVED lines=21> */
.L_x_30263:
[----:B------:R-:W-:Y:S05]  /*0b80*/  BSYNC.RECONVERGENT B0 ;  /* 0x0000000000007941 */ /* 0x000fea0003800200 */
.L_x_30262:
[----:B-12---:R-:W-:Y:S02]  /*0b90*/  SHF.L.U32 R4, R39, 0x4, RZ ;  /* 0x0000000427047819 */ /* 0x006fe400000006ff */
[----:B------:R-:W-:Y:S02]  /*0ba0*/  LOP3.LUT R22, R22, 0xff, RZ, 0xc0, !PT ;  /* 0x000000ff16167812 */ /* 0x000fe400078ec0ff */
[----:B------:R-:W-:Y:S02]  /*0bb0*/  LOP3.LUT R23, R23, 0xff, RZ, 0xc0, !PT ;  /* 0x000000ff17177812 */ /* 0x000fe400078ec0ff */
[----:B------:R-:W-:-:S07]  /*0bc0*/  MOV R9, 0xbe0 ;  /* 0x00000be000097802 */ /* 0x000fce0000000f00 */
[----:B------:R-:W-:Y:S05]  /*0bd0*/  CALL.REL.NOINC `($__internal_624_$__cuda_sm20_div_u16) ;  /* 0x0000003000287944 */ /* 0x000fea0003c00000 */
[----:B------:R-:W0:Y:S01]  /*0be0*/  LDC R2, c[0x0][0x3ac] ;  /* 0x0000eb00ff027b82 */ /* 0x000e220000000800 */
[C---:B------:R-:W-:Y:S01]  /*0bf0*/  VIADD R5, R3.reuse, 0x2 ;  /* 0x0000000203057836 */ /* 0x040fe20000000000 */
[C---:B------:R-:W-:Y:S01]  /*0c00*/  IADD3 R7, PT, PT, R3.reuse, 0x6, RZ ;  /* 0x0000000603077810 */ /* 0x040fe20007ffe0ff */
[C---:B------:R-:W-:Y:S01]  /*0c10*/  VIADD R33, R3.reuse, 0x1 ;  /* 0x0000000103217836 */ /* 0x040fe20000000000 */
[----:B------:R-:W-:Y:S01]  /*0c20*/  IADD3 R11, PT, PT, R38, 0x7, RZ ;  /* 0x00000007260b7810 */ /* 0x000fe20007ffe0ff */
[C---:B------:R-:W-:Y:S01]  /*0c30*/  VIADD R31, R3.reuse, 0x3 ;  /* 0x00000003031f7836 */ /* 0x040fe20000000000 */
[----:B------:R-:W-:Y:S01]  /*0c40*/  PRMT R36, R0, 0x9910, RZ ;  /* 0x0000991000247816 */ /* 0x000fe200000000ff */
[C---:B------:R-:W-:Y:S01]  /*0c50*/  VIADD R29, R3.reuse, 0x5 ;  /* 0x00000005031d7836 */ /* 0x040fe20000000000 */
[----:B------:R-:W-:Y:S01]  /*0c60*/  IADD3 R47, PT, PT, R38, 0xc, RZ ;  /* 0x0000000c262f7810 */ /* 0x000fe20007ffe0ff */
[C---:B------:R-:W-:Y:S01]  /*0c70*/  VIADD R27, R3.reuse, 0x7 ;  /* 0x00000007031b7836 */ /* 0x040fe20000000000 */
[C---:B------:R-:W-:Y:S01]  /*0c80*/  LOP3.LUT R12, R4.reuse, 0xf, R11, 0xf8, !PT ;  /* 0x0000000f040c7812 */ /* 0x040fe200078ef80b */
[C---:B------:R-:W-:Y:S01]  /*0c90*/  VIADD R25, R3.reuse, 0x9 ;  /* 0x0000000903197836 */ /* 0x040fe20000000000 */
[----:B------:R-:W-:Y:S01]  /*0ca0*/  LOP3.LUT R19, R4, R3, RZ, 0xfc, !PT ;  /* 0x0000000304137212 */ /* 0x000fe200078efcff */
[C---:B------:R-:W-:Y:S01]  /*0cb0*/  VIADD R23, R3.reuse, 0xb ;  /* 0x0000000b03177836 */ /* 0x040fe20000000000 */
[----:B------:R-:W-:Y:S01]  /*0cc0*/  MOV R44, 0x1210 ;  /* 0x00001210002c7802 */ /* 0x000fe20000000f00 */
[----:B------:R-:W-:-:S02]  /*0cd0*/  VIADD R21, R3, 0xd ;  /* 0x0000000d03157836 */ /* 0x000fc40000000000 */
[----:B------:R-:W-:Y:S02]  /*0ce0*/  VIADD R55, R3, 0xf ;  /* 0x0000000f03377836 */ /* 0x000fe40000000000 */
        /* <DEDUP_REMOVED lines=23> */
[-C--:B------:R-:W-:Y:S02]  /*0e60*/  ISETP.GE.AND P0, PT, R31, R2.reuse, PT ;  /* 0x000000021f00720c */ /* 0x080fe40003f06270 */
[C---:B------:R-:W-:Y:S01]  /*0e70*/  SEL R24, R2.reuse, RZ, P3 ;  /* 0x000000ff02187207 */ /* 0x040fe20001800000 */
[----:B------:R-:W-:Y:S01]  /*0e80*/  IMAD.IADD R30, R5, 0x1, -R30 ;  /* 0x00000001051e7824 */ /* 0x000fe200078e0a1e */
[----:B------:R-:W-:Y:S01]  /*0e90*/  ISETP.GE.AND P2, PT, R29, R2, PT ;  /* 0x000000021d00720c */ /* 0x000fe20003f46270 */
[----:B------:R-:W-:Y:S01]  /*0ea0*/  VIADD R5, R3, 0x8 ;  /* 0x0000000803057836 */ /* 0x000fe20000000000 */
[----:B------:R-:W-:Y:S02]  /*0eb0*/  IADD3 R33, PT, PT, R33, -R6, RZ ;  /* 0x8000000621217210 */ /* 0x000fe40007ffe0ff */
[----:B------:R-:W-:-:S02]  /*0ec0*/  SEL R6, R2, RZ, P0 ;  /* 0x000000ff02067207 */ /* 0x000fc40000000000 */
[----:B------:R-:W-:Y:S02]  /*0ed0*/  ISETP.GE.AND P1, PT, R5, R2, PT ;  /* 0x000000020500720c */ /* 0x000fe40003f26270 */
[----:B------:R-:W-:Y:S01]  /*0ee0*/  IADD3 R24, PT, PT, R7, -R24, RZ ;  /* 0x8000001807187210 */ /* 0x000fe20007ffe0ff */
[----:B------:R-:W-:Y:S01]  /*0ef0*/  IMAD.IADD R31, R31, 0x1, -R6 ;  /* 0x000000011f1f7824 */ /* 0x000fe200078e0a06 */
[C---:B------:R-:W-:Y:S02]  /*0f00*/  SEL R26, R2.reuse, RZ, P1 ;  /* 0x000000ff021a7207 */ /* 0x040fe40000800000 */
[C---:B------:R-:W-:Y:S02]  /*0f10*/  SEL R8, R2.reuse, RZ, P2 ;  /* 0x000000ff02087207 */ /* 0x040fe40001000000 */
[-C--:B------:R-:W-:Y:S01]  /*0f20*/  ISETP.GE.AND P0, PT, R27, R2.reuse, PT ;  /* 0x000000021b00720c */ /* 0x080fe20003f06270 */
        /* <DEDUP_REMOVED lines=9> */
[C---:B------:R-:W-:Y:S02]  /*0fc0*/  SEL R8, R2.reuse, RZ, P2 ;  /* 0x000000ff02087207 */ /* 0x040fe40001000000 */
[-C--:B------:R-:W-:Y:S02]  /*0fd0*/  ISETP.GE.AND P0, PT, R23, R2.reuse, PT ;  /* 0x000000021700720c */ /* 0x080fe40003f06270 */
[----:B------:R-:W-:Y:S01]  /*0fe0*/  SEL R22, R2, RZ, P1 ;  /* 0x000000ff02167207 */ /* 0x000fe20000800000 */
[----:B------:R-:W-:Y:S01]  /*0ff0*/  IMAD.IADD R25, R25, 0x1, -R8 ;  /* 0x0000000119197824 */ /* 0x000fe200078e0a08 */
[----:B------:R-:W-:-:S02]  /*1000*/  ISETP.GE.AND P2, PT, R21, R2, PT ;  /* 0x000000021500720c */ /* 0x000fc40003f46270 */
[C---:B------:R-:W-:Y:S01]  /*1010*/  SEL R20, R2.reuse, RZ, P3 ;  /* 0x000000ff02147207 */ /* 0x040fe20001800000 */
[----:B------:R-:W-:Y:S01]  /*1020*/  IMAD.IADD R22, R5, 0x1, -R22 ;  /* 0x0000000105167824 */ /* 0x000fe200078e0a16 */
[----:B------:R-:W-:Y:S01]  /*1030*/  SEL R6, R2, RZ, P0 ;  /* 0x000000ff02067207 */ /* 0x000fe20000000000 */
[----:B------:R-:W-:Y:S01]  /*1040*/  VIADD R5, R38, 0x1 ;  /* 0x0000000126057836 */ /* 0x000fe20000000000 */
[----:B------:R-:W-:Y:S02]  /*1050*/  ISETP.GE.AND P0, PT, R3, R2, PT ;  /* 0x000000020300720c */ /* 0x000fe40003f06270 */
[----:B------:R-:W-:Y:S01]  /*1060*/  SEL R8, R2, RZ, P2 ;  /* 0x000000ff02087207 */ /* 0x000fe20001000000 */
[----:B------:R-:W-:Y:S01]  /*1070*/  IMAD.IADD R23, R23, 0x1, -R6 ;  /* 0x0000000117177824 */ /* 0x000fe200078e0a06 */
[----:B------:R-:W-:Y:S02]  /*1080*/  IADD3 R20, PT, PT, R7, -R20, RZ ;  /* 0x8000001407147210 */ /* 0x000fe40007ffe0ff */
[----:B------:R-:W-:Y:S01]  /*1090*/  ISETP.GE.AND P1, PT, R55, R2, PT ;  /* 0x000000023700720c */ /* 0x000fe20003f26270 */
[----:B------:R-:W-:Y:S01]  /*10a0*/  IMAD.IADD R21, R21, 0x1, -R8 ;  /* 0x0000000115157824 */ /* 0x000fe200078e0a08 */
[----:B------:R-:W-:-:S02]  /*10b0*/  IADD3 R7, PT, PT, R38, 0x3, RZ ;  /* 0x0000000326077810 */ /* 0x000fc40007ffe0ff */
[C---:B------:R-:W-:Y:S02]  /*10c0*/  SEL R0, R2.reuse, RZ, P0 ;  /* 0x000000ff02007207 */ /* 0x040fe40000000000 */
        /* <DEDUP_REMOVED lines=10> */
[C---:B------:R-:W-:Y:S01]  /*1170*/  LOP3.LUT R9, R4.reuse, 0xf, R45, 0xf8, !PT ;  /* 0x0000000f04097812 */ /* 0x040fe200078ef82d */
[----:B------:R-:W-:Y:S01]  /*1180*/  IMAD.MOV.U32 R45, RZ, RZ, R36 ;  /* 0x000000ffff2d7224 */ /* 0x000fe200078e0024 */
[----:B------:R-:W-:-:S02]  /*1190*/  LOP3.LUT R8, R4, 0xf, R47, 0xf8, !PT ;  /* 0x0000000f04087812 */ /* 0x000fc400078ef82f */
[C---:B------:R-:W-:Y:S02]  /*11a0*/  LOP3.LUT R7, R4.reuse, 0xf, R49, 0xf8, !PT ;  /* 0x0000000f04077812 */ /* 0x040fe400078ef831 */
[C---:B------:R-:W-:Y:S02]  /*11b0*/  LOP3.LUT R6, R4.reuse, 0xf, R51, 0xf8, !PT ;  /* 0x0000000f04067812 */ /* 0x040fe400078ef833 */
[C---:B------:R-:W-:Y:S02]  /*11c0*/  LOP3.LUT R5, R4.reuse, 0xf, R53, 0xf8, !PT ;  /* 0x0000000f04057812 */ /* 0x040fe400078ef835 */
[----:B------:R-:W-:Y:S02]  /*11d0*/  LOP3.LUT R4, R4, 0x8, R3, 0xf6, !PT ;  /* 0x0000000804047812 */ /* 0x000fe400078ef603 */
[----:B------:R-:W-:Y:S02]  /*11e0*/  IADD3 R3, PT, PT, R3, -R0, RZ ;  /* 0x8000000003037210 */ /* 0x000fe40007ffe0ff */
[----:B------:R-:W-:-:S07]  /*11f0*/  LOP3.LUT R0, R34, 0x3, RZ, 0xc0, !PT ;  /* 0x0000000322007812 */ /* 0x000fce00078ec0ff */
[----:B------:R-:W-:Y:S05]  /*1200*/  CALL.REL.NOINC `($__internal_623_$__cuda_sm20_div_s16) ;  /* 0x00000028003c7944 */ /* 0x000fea0003c00000 */
        /* <DEDUP_REMOVED lines=8> */
.L_x_30320:
        /* <DEDUP_REMOVED lines=12> */
[----:B------:R-:W-:-:S02]  /*1350*/  SHF.R.U32.HI R47, RZ, 0x4, R40 ;  /* 0x00000004ff2f7819 */ /* 0x000fc40000011628 */
[----:B------:R-:W-:Y:S01]  /*1360*/  IADD3 R48, PT, PT, R35, R44, RZ ;  /* 0x0000002c23307210 */ /* 0x000fe20007ffe0ff */
        /* <DEDUP_REMOVED lines=9> */
[----:B------:R-:W-:Y:S01]  /*1400*/  IMAD R66, R37, 0x4, R46 ;  /* 0x0000000425427824 */ /* 0x000fe200078e022e */
[----:B------:R-:W-:Y:S02]  /*1410*/  ISETP.NE.AND P0, PT, R0, 0x3, PT ;  /* 0x000000030000780c */ /* 0x000fe40003f05270 */
[----:B------:R-:W-:-:S04]  /*1420*/  LEA.HI R37, R40, R37, RZ, 0x1c ;  /* 0x0000002528257211 */ /* 0x000fc800078fe0ff */
[----:B------:R-:W-:Y:S01]  /*1430*/  MOV R65, R37 ;  /* 0x0000002500417202 */ /* 0x000fe20000000f00 */
[----:B--2---:R1:W-:Y:S06]  /*1440*/  STS [R66], R34 ;  /* 0x0000002242007388 */ /* 0x0043ec0000000800 */
        /* <DEDUP_REMOVED lines=16> */
.L_x_30266:
[----:B------:R-:W-:Y:S05]  /*1550*/  BSYNC.RECONVERGENT B0 ;  /* 0x0000000000007941 */ /* 0x000fea0003800200 */
.L_x_30265:
        /* <DEDUP_REMOVED lines=22> */
[----:B0-----:R-:W-:-:S05]  /*16c0*/  IMAD R35, R47, 0x4, R35 ;  /* 0x000000042f237824 */ /* 0x001fca00078e0223 */
[C---:B-1----:R-:W-:Y:S01]  /*16d0*/  LEA R37, R47.reuse, R35, 0x2 ;  /* 0x000000232f257211 */ /* 0x042fe200078e10ff */
[----:B---3--:R3:W-:Y:S04]  /*16e0*/  STS [R35], R67 ;  /* 0x0000004323007388 */ /* 0x0087e80000000800 */
[----:B------:R-:W-:Y:S01]  /*16f0*/  IMAD R69, R47, 0x4, R37 ;  /* 0x000000042f457824 */ /* 0x000fe200078e0225 */
        /* <DEDUP_REMOVED lines=9> */
.L_x_30319:
[----:B0--3--:R-:W0:Y:S01]  /*1790*/  LDC R35, c[0x0][0x3ac] ;  /* 0x0000eb00ff237b82 */ /* 0x009e220000000800 */
[----:B--2-4-:R-:W-:Y:S01]  /*17a0*/  VIMNMX R34, PT, PT, R42, 0x40, PT ;  /* 0x000000402a227848 */ /* 0x014fe20003fe0100 */
[----:B------:R-:W-:Y:S01]  /*17b0*/  IMAD.IADD R46, R38, 0x1, R47 ;  /* 0x00000001262e7824 */ /* 0x000fe200078e022f */
[----:B------:R-:W-:Y:S02]  /*17c0*/  ISETP.GE.AND P4, PT, R41, UR4, PT ;  /* 0x0000000429007c0c */ /* 0x000fe4000bf86270 */
[----:B------:R-:W-:-:S05]  /*17d0*/  SHF.L.U32 R34, R34, 0x1, RZ ;  /* 0x0000000122227819 */ /* 0x000fca00000006ff */
[----:B------:R-:W-:Y:S01]  /*17e0*/  IMAD.IADD R47, R34, 0x1, R47 ;  /* 0x00000001222f7824 */ /* 0x000fe200078e022f */
        /* <DEDUP_REMOVED lines=13> */
.L_x_30268:
        /* <DEDUP_REMOVED lines=8> */
.L_x_30269:
        /* <DEDUP_REMOVED lines=8> */
.L_x_30270:
        /* <DEDUP_REMOVED lines=8> */
.L_x_30271:
        /* <DEDUP_REMOVED lines=9> */
.L_x_30272:
        /* <DEDUP_REMOVED lines=9> */
.L_x_30273:
        /* <DEDUP_REMOVED lines=9> */
.L_x_30274:
        /* <DEDUP_REMOVED lines=9> */
.L_x_30275:
        /* <DEDUP_REMOVED lines=9> */
.L_x_30276:
        /* <DEDUP_REMOVED lines=9> */
.L_x_30277:
        /* <DEDUP_REMOVED lines=9> */
.L_x_30278:
        /* <DEDUP_REMOVED lines=9> */
.L_x_30279:
        /* <DEDUP_REMOVED lines=9> */
.L_x_30280:
        /* <DEDUP_REMOVED lines=9> */
.L_x_30281:
        /* <DEDUP_REMOVED lines=9> */
.L_x_30282:
        /* <DEDUP_REMOVED lines=9> */
.L_x_30283:
[----:B------:R-:W-:Y:S05]  /*2100*/  @P4 BRA `(.L_x_30284) ;  /* 0x0000000800e84947 */ /* 0x000fea0003800000 */
[----:B------:R-:W5:Y:S01]  /*2110*/  S2R R65, SR_CgaCtaId ;  /* 0x0000000000417919 */ /* 0x000f620000008800 */
[----:B------:R-:W-:Y:S01]  /*2120*/  MOV R36, 0x400 ;  /* 0x0000040000247802 */ /* 0x000fe20000000f00 */
[----:B------:R-:W-:Y:S01]  /*2130*/  IMAD.MOV.U32 R37, RZ, RZ, R41 ;  /* 0x000000ffff257224 */ /* 0x000fe200078e0029 */
[----:B------:R-:W-:Y:S02]  /*2140*/  ISETP.GT.U32.AND P4, PT, R35, 0x40, PT ;  /* 0x000000402300780c */ /* 0x000fe40003f84070 */
[----:B-----5:R-:W-:-:S11]  /*2150*/  LEA R36, R65, R36, 0x18 ;  /* 0x0000002441247211 */ /* 0x020fd600078ec0ff */
.L_x_30318:
[----:B------:R-:W-:-:S05]  /*2160*/  IMAD R35, R37, 0x84, R36 ;  /* 0x0000008425237824 */ /* 0x000fca00078e0224 */
[----:B-12-4-:R-:W-:Y:S01]  /*2170*/  LEA R67, R43, R35, 0x2 ;  /* 0x000000232b437211 */ /* 0x016fe200078e10ff */
        /* <DEDUP_REMOVED lines=9> */
.L_x_30326:
[----:B-1----:R-:W-:-:S07]  /*2210*/  IMAD R34, R49, R34, RZ ;  /* 0x0000002231227224 */ /* 0x002fce00078e02ff */
.L_x_30286:
[----:B------:R-:W-:-:S13]  /*2220*/  ISETP.GE.AND P2, PT, R35, 0x2, PT ;  /* 0x000000022300780c */ /* 0x000fda0003f46270 */
[----:B------:R-:W-:Y:S05]  /*2230*/  @!P2 BRA `(.L_x_30288) ;  /* 0x000000000010a947 */ /* 0x000fea0003800000 */
[----:B------:R-:W-:-:S03]  /*2240*/  UMOV UR5, 0xffffffff ;  /* 0xffffffff00057882 */ /* 0x000fc60000000000 */
[----:B------:R-:W-:Y:S05]  /*2250*/  BRA.DIV UR5, `(.L_x_30289) ;  /* 0x0000000e05ec7947 */ /* 0x000fea000b800000 */
[----:B------:R1:W2:Y:S02]  /*2260*/  SHFL.IDX PT, R65, R67, R33, 0x1f ;  /* 0x00001f2143417589 */ /* 0x0002a400000e0000 */
.L_x_30329:
[----:B--23--:R-:W-:-:S07]  /*2270*/  IMAD R34, R50, R65, R34 ;  /* 0x0000004132227224 */ /* 0x00cfce00078e0222 */
.L_x_30288:
[----:B------:R-:W-:-:S13]  /*2280*/  ISETP.GE.AND P1, PT, R35, 0x3, PT ;  /* 0x000000032300780c */ /* 0x000fda0003f26270 */
[----:B------:R-:W-:Y:S05]  /*2290*/  @!P1 BRA `(.L_x_30290) ;  /* 0x0000000000109947 */ /* 0x000fea0003800000 */
[----:B------:R-:W-:-:S03]  /*22a0*/  UMOV UR5, 0xffffffff ;  /* 0xffffffff00057882 */ /* 0x000fc60000000000 */
[----:B------:R-:W-:Y:S05]  /*22b0*/  BRA.DIV UR5, `(.L_x_30291) ;  /* 0x0000000e05f87947 */ /* 0x000fea000b800000 */
[----:B------:R2:W4:Y:S02]  /*22c0*/  SHFL.IDX PT, R48, R67, R32, 0x1f ;  /* 0x00001f2043307589 */ /* 0x00052400000e0000 */
.L_x_30332:
[----:B----4-:R-:W-:-:S07]  /*22d0*/  IMAD R34, R51, R48, R34 ;  /* 0x0000003033227224 */ /* 0x010fce00078e0222 */
.L_x_30290:
[----:B------:R-:W-:-:S13]  /*22e0*/  ISETP.GE.AND P0, PT, R35, 0x4, PT ;  /* 0x000000042300780c */ /* 0x000fda0003f06270 */
[----:B------:R-:W-:Y:S05]  /*22f0*/  @!P0 BRA `(.L_x_30292) ;  /* 0x0000000000108947 */ /* 0x000fea0003800000 */
[----:B------:R-:W-:-:S03]  /*2300*/  UMOV UR5, 0xffffffff ;  /* 0xffffffff00057882 */ /* 0x000fc60000000000 */
[----:B------:R-:W-:Y:S05]  /*2310*/  BRA.DIV UR5, `(.L_x_30293) ;  /* 0x0000001205087947 */ /* 0x000fea000b800000 */
[----:B------:R4:W0:Y:S02]  /*2320*/  SHFL.IDX PT, R65, R67, R31, 0x1f ;  /* 0x00001f1f43417589 */ /* 0x00082400000e0000 */
.L_x_30335:
[----:B0-----:R-:W-:-:S07]  /*2330*/  IMAD R34, R52, R65, R34 ;  /* 0x0000004134227224 */ /* 0x001fce00078e0222 */
.L_x_30292:
[----:B------:R-:W-:-:S13]  /*2340*/  ISETP.GE.AND P6, PT, R35, 0x5, PT ;  /* 0x000000052300780c */ /* 0x000fda0003fc6270 */
[----:B------:R-:W-:Y:S05]  /*2350*/  @!P6 BRA `(.L_x_30294) ;  /* 0x000000000010e947 */ /* 0x000fea0003800000 */
[----:B------:R-:W-:-:S03]  /*2360*/  UMOV UR5, 0xffffffff ;  /* 0xffffffff00057882 */ /* 0x000fc60000000000 */
[----:B------:R-:W-:Y:S05]  /*2370*/  BRA.DIV UR5, `(.L_x_30295) ;  /* 0x0000001205147947 */ /* 0x000fea000b800000 */
[----:B------:R0:W0:Y:S02]  /*2380*/  SHFL.IDX PT, R48, R67, R30, 0x1f ;  /* 0x00001f1e43307589 */ /* 0x00002400000e0000 */
.L_x_30338:
[----:B0-----:R-:W-:-:S07]  /*2390*/  IMAD R34, R53, R48, R34 ;  /* 0x0000003035227224 */ /* 0x001fce00078e0222 */
.L_x_30294:
[----:B------:R-:W-:-:S13]  /*23a0*/  ISETP.GE.AND P6, PT, R35, 0x6, PT ;  /* 0x000000062300780c */ /* 0x000fda0003fc6270 */
[----:B------:R-:W-:Y:S05]  /*23b0*/  @!P6 BRA `(.L_x_30296) ;  /* 0x000000000010e947 */ /* 0x000fea0003800000 */
[----:B------:R-:W-:-:S03]  /*23c0*/  UMOV UR5, 0xffffffff ;  /* 0xffffffff00057882 */ /* 0x000fc60000000000 */
[----:B------:R-:W-:Y:S05]  /*23d0*/  BRA.DIV UR5, `(.L_x_30297) ;  /* 0x0000001205247947 */ /* 0x000fea000b800000 */
[----:B------:R0:W0:Y:S02]  /*23e0*/  SHFL.IDX PT, R65, R67, R29, 0x1f ;  /* 0x00001f1d43417589 */ /* 0x00002400000e0000 */
.L_x_30341:
[----:B0-----:R-:W-:-:S07]  /*23f0*/  IMAD R34, R54, R65, R34 ;  /* 0x0000004136227224 */ /* 0x001fce00078e0222 */
.L_x_30296:
[----:B------:R-:W-:-:S13]  /*2400*/  ISETP.GE.AND P6, PT, R35, 0x7, PT ;  /* 0x000000072300780c */ /* 0x000fda0003fc6270 */
[----:B------:R-:W-:Y:S05]  /*2410*/  @!P6 BRA `(.L_x_30298) ;  /* 0x000000000010e947 */ /* 0x000fea0003800000 */
[----:B------:R-:W-:-:S03]  /*2420*/  UMOV UR5, 0xffffffff ;  /* 0xffffffff00057882 */ /* 0x000fc60000000000 */
[----:B------:R-:W-:Y:S05]  /*2430*/  BRA.DIV UR5, `(.L_x_30299) ;  /* 0x0000001205307947 */ /* 0x000fea000b800000 */
[----:B------:R0:W0:Y:S02]  /*2440*/  SHFL.IDX PT, R48, R67, R28, 0x1f ;  /* 0x00001f1c43307589 */ /* 0x00002400000e0000 */
.L_x_30344:
[----:B0-----:R-:W-:-:S07]  /*2450*/  IMAD R34, R55, R48, R34 ;  /* 0x0000003037227224 */ /* 0x001fce00078e0222 */
.L_x_30298:
[----:B------:R-:W-:-:S13]  /*2460*/  ISETP.GE.AND P6, PT, R35, 0x8, PT ;  /* 0x000000082300780c */ /* 0x000fda0003fc6270 */
[----:B------:R-:W-:Y:S05]  /*2470*/  @!P6 BRA `(.L_x_30300) ;  /* 0x000000000010e947 */ /* 0x000fea0003800000 */
[----:B------:R-:W-:-:S03]  /*2480*/  UMOV UR5, 0xffffffff ;  /* 0xffffffff00057882 */ /* 0x000fc60000000000 */
[----:B------:R-:W-:Y:S05]  /*2490*/  BRA.DIV UR5, `(.L_x_30301) ;  /* 0x0000001205407947 */ /* 0x000fea000b800000 */
[----:B------:R0:W0:Y:S02]  /*24a0*/  SHFL.IDX PT, R65, R67, R27, 0x1f ;  /* 0x00001f1b43417589 */ /* 0x00002400000e0000 */
.L_x_30347:
[----:B0-----:R-:W-:-:S07]  /*24b0*/  IMAD R34, R56, R65, R34 ;  /* 0x0000004138227224 */ /* 0x001fce00078e0222 */
.L_x_30300:
[----:B------:R-:W-:-:S13]  /*24c0*/  ISETP.GE.AND P6, PT, R35, 0x9, PT ;  /* 0x000000092300780c */ /* 0x000fda0003fc6270 */
[----:B------:R-:W-:Y:S05]  /*24d0*/  @!P6 BRA `(.L_x_30302) ;  /* 0x000000000010e947 */ /* 0x000fea0003800000 */
[----:B------:R-:W-:-:S03]  /*24e0*/  UMOV UR5, 0xffffffff ;  /* 0xffffffff00057882 */ /* 0x000fc60000000000 */
[----:B------:R-:W-:Y:S05]  /*24f0*/  BRA.DIV UR5, `(.L_x_30303) ;  /* 0x00000012054c7947 */ /* 0x000fea000b800000 */
[----:B------:R0:W0:Y:S02]  /*2500*/  SHFL.IDX PT, R48, R67, R26, 0x1f ;  /* 0x00001f1a43307589 */ /* 0x00002400000e0000 */
.L_x_30350:
[----:B0-----:R-:W-:-:S07]  /*2510*/  IMAD R34, R57, R48, R34 ;  /* 0x0000003039227224 */ /* 0x001fce00078e0222 */
.L_x_30302:
[----:B------:R-:W-:-:S13]  /*2520*/  ISETP.GE.AND P6, PT, R35, 0xa, PT ;  /* 0x0000000a2300780c */ /* 0x000fda0003fc6270 */
[----:B------:R-:W-:Y:S05]  /*2530*/  @!P6 BRA `(.L_x_30304) ;  /* 0x000000000010e947 */ /* 0x000fea0003800000 */
[----:B------:R-:W-:-:S03]  /*2540*/  UMOV UR5, 0xffffffff ;  /* 0xffffffff00057882 */ /* 0x000fc60000000000 */
[----:B------:R-:W-:Y:S05]  /*2550*/  BRA.DIV UR5, `(.L_x_30305) ;  /* 0x00000012055c7947 */ /* 0x000fea000b800000 */
[----:B------:R0:W0:Y:S02]  /*2560*/  SHFL.IDX PT, R65, R67, R25, 0x1f ;  /* 0x00001f1943417589 */ /* 0x00002400000e0000 */
.L_x_30353:
[----:B0-----:R-:W-:-:S07]  /*2570*/  IMAD R34, R58, R65, R34 ;  /* 0x000000413a227224 */ /* 0x001fce00078e0222 */
.L_x_30304:
[----:B------:R-:W-:-:S13]  /*2580*/  ISETP.GE.AND P6, PT, R35, 0xb, PT ;  /* 0x0000000b2300780c */ /* 0x000fda0003fc6270 */
[----:B------:R-:W-:Y:S05]  /*2590*/  @!P6 BRA `(.L_x_30306) ;  /* 0x000000000010e947 */ /* 0x000fea0003800000 */
[----:B------:R-:W-:-:S03]  /*25a0*/  UMOV UR5, 0xffffffff ;  /* 0xffffffff00057882 */ /* 0x000fc60000000000 */
[----:B------:R-:W-:Y:S05]  /*25b0*/  BRA.DIV UR5, `(.L_x_30307) ;  /* 0x0000001205687947 */ /* 0x000fea000b800000 */
[----:B------:R0:W0:Y:S02]  /*25c0*/  SHFL.IDX PT, R48, R67, R24, 0x1f ;  /* 0x00001f1843307589 */ /* 0x00002400000e0000 */
.L_x_30356:
[----:B0-----:R-:W-:-:S07]  /*25d0*/  IMAD R34, R59, R48, R34 ;  /* 0x000000303b227224 */ /* 0x001fce00078e0222 */
.L_x_30306:
[----:B------:R-:W-:-:S13]  /*25e0*/  ISETP.GE.AND P6, PT, R35, 0xc, PT ;  /* 0x0000000c2300780c */ /* 0x000fda0003fc6270 */
[----:B------:R-:W-:Y:S05]  /*25f0*/  @!P6 BRA `(.L_x_30308) ;  /* 0x000000000010e947 */ /* 0x000fea0003800000 */
[----:B------:R-:W-:-:S03]  /*2600*/  UMOV UR5, 0xffffffff ;  /* 0xffffffff00057882 */ /* 0x000fc60000000000 */
[----:B------:R-:W-:Y:S05]  /*2610*/  BRA.DIV UR5, `(.L_x_30309) ;  /* 0x0000001205787947 */ /* 0x000fea000b800000 */
[----:B------:R0:W0:Y:S02]  /*2620*/  SHFL.IDX PT, R65, R67, R23, 0x1f ;  /* 0x00001f1743417589 */ /* 0x00002400000e0000 */
.L_x_30359:
[----:B0-----:R-:W-:-:S07]  /*2630*/  IMAD R34, R60, R65, R34 ;  /* 0x000000413c227224 */ /* 0x001fce00078e0222 */
.L_x_30308:
[----:B------:R-:W-:-:S13]  /*2640*/  ISETP.GE.AND P6, PT, R35, 0xd, PT ;  /* 0x0000000d2300780c */ /* 0x000fda0003fc6270 */
[----:B------:R-:W-:Y:S05]  /*2650*/  @!P6 BRA `(.L_x_30310) ;  /* 0x000000000010e947 */ /* 0x000fea0003800000 */
[----:B------:R-:W-:-:S03]  /*2660*/  UMOV UR5, 0xffffffff ;  /* 0xffffffff00057882 */ /* 0x000fc60000000000 */
[----:B------:R-:W-:Y:S05]  /*2670*/  BRA.DIV UR5, `(.L_x_30311) ;  /* 0x0000001205847947 */ /* 0x000fea000b800000 */
[----:B------:R0:W0:Y:S02]  /*2680*/  SHFL.IDX PT, R48, R67, R22, 0x1f ;  /* 0x00001f1643307589 */ /* 0x00002400000e0000 */
.L_x_30362:
[----:B0-----:R-:W-:-:S07]  /*2690*/  IMAD R34, R61, R48, R34 ;  /* 0x000000303d227224 */ /* 0x001fce00078e0222 */
.L_x_30310:
[----:B------:R-:W-:-:S13]  /*26a0*/  ISETP.GE.AND P6, PT, R35, 0xe, PT ;  /* 0x0000000e2300780c */ /* 0x000fda0003fc6270 */
[----:B------:R-:W-:Y:S05]  /*26b0*/  @!P6 BRA `(.L_x_30312) ;  /* 0x000000000010e947 */ /* 0x000fea0003800000 */
[----:B------:R-:W-:-:S03]  /*26c0*/  UMOV UR5, 0xffffffff ;  /* 0xffffffff00057882 */ /* 0x000fc60000000000 */
[----:B------:R-:W-:Y:S05]  /*26d0*/  BRA.DIV UR5, `(.L_x_30313) ;  /* 0x0000001205947947 */ /* 0x000fea000b800000 */
[----:B------:R0:W0:Y:S02]  /*26e0*/  SHFL.IDX PT, R65, R67, R21, 0x1f ;  /* 0x00001f1543417589 */ /* 0x00002400000e0000 */
.L_x_30365:
[----:B0-----:R-:W-:-:S07]  /*26f0*/  IMAD R34, R62, R65, R34 ;  /* 0x000000413e227224 */ /* 0x001fce00078e0222 */
.L_x_30312:
[----:B------:R-:W-:-:S13]  /*2700*/  ISETP.GE.AND P6, PT, R35, 0xf, PT ;  /* 0x0000000f2300780c */ /* 0x000fda0003fc6270 */
[----:B------:R-:W-:Y:S05]  /*2710*/  @!P6 BRA `(.L_x_30314) ;  /* 0x000000000010e947 */ /* 0x000fea0003800000 */
[----:B------:R-:W-:-:S03]  /*2720*/  UMOV UR5, 0xffffffff ;  /* 0xffffffff00057882 */ /* 0x000fc60000000000 */
[----:B------:R-:W-:Y:S05]  /*2730*/  BRA.DIV UR5, `(.L_x_30315) ;  /* 0x0000001205a07947 */ /* 0x000fea000b800000 */
[----:B------:R0:W0:Y:S02]  /*2740*/  SHFL.IDX PT, R48, R67, R20, 0x1f ;  /* 0x00001f1443307589 */ /* 0x00002400000e0000 */
.L_x_30368:
[----:B0-----:R-:W-:-:S07]  /*2750*/  IMAD R34, R63, R48, R34 ;  /* 0x000000303f227224 */ /* 0x001fce00078e0222 */
.L_x_30314:
[----:B------:R-:W-:-:S13]  /*2760*/  ISETP.GE.AND P6, PT, R35, 0x10, PT ;  /* 0x000000102300780c */ /* 0x000fda0003fc6270 */
[----:B------:R-:W-:Y:S05]  /*2770*/  @!P6 BRA `(.L_x_30316) ;  /* 0x00000004000ce947 */ /* 0x000fea0003800000 */
[----:B------:R-:W-:-:S03]  /*2780*/  UMOV UR5, 0xffffffff ;  /* 0xffffffff00057882 */ /* 0x000fc60000000000 */
[----:B------:R-:W-:Y:S05]  /*2790*/  BRA.DIV UR5, `(.L_x_30317) ;  /* 0x0000001205b07947 */ /* 0x000fea000b800000 */
[----:B012-4-:R0:W1:Y:S02]  /*27a0*/  SHFL.IDX PT, R67, R67, R2, 0x1f ;  /* 0x00001f0243437589 */ /* 0x01706400000e0000 */
.L_x_30371:
[----:B-1----:R-:W-:Y:S01]  /*27b0*/  IMAD R34, R64, R67, R34 ;  /* 0x0000004340227224 */ /* 0x002fe200078e0222 */
[----:B------:R-:W-:Y:S06]  /*27c0*/  BRA `(.L_x_30316) ;  /* 0x0000000000f87947 */ /* 0x000fec0003800000 */
.L_x_30285:
[----:B------:R-:W5:Y:S01]  /*27d0*/  LDC R48, c[0x0][0x3ac] ;  /* 0x0000eb00ff307b82 */ /* 0x000f620000000800 */
[--C-:B------:R-:W-:Y:S01]  /*27e0*/  @P3 IMAD R65, R19, 0x4, R35.reuse ;  /* 0x0000000413413824 */ /* 0x100fe200078e0223 */
[----:B------:R-:W-:Y:S01]  /*27f0*/  @P1 LEA R67, R17, R35, 0x2 ;  /* 0x0000002311431211 */ /* 0x000fe200078e10ff */
[--C-:B------:R-:W-:Y:S02]  /*2800*/  @P2 IMAD R66, R18, 0x4, R35.reuse ;  /* 0x0000000412422824 */ /* 0x100fe400078e0223 */
[----:B------:R-:W-:Y:S02]  /*2810*/  @P0 IMAD R68, R16, 0x4, R35 ;  /* 0x0000000410440824 */ /* 0x000fe400078e0223 */
[----:B------:R-:W1:Y:S01]  /*2820*/  @P3 LDS R65, [R65] ;  /* 0x0000000041413984 */ /* 0x000e620000000800 */
[----:B0-2-4-:R-:W-:-:S03]  /*2830*/  IMAD.MOV.U32 R34, RZ, RZ, RZ ;  /* 0x000000ffff227224 */ /* 0x015fc600078e00ff */
        /* <DEDUP_REMOVED lines=55> */
.L_x_30316:
[----:B------:R-:W-:Y:S01]  /*2bb0*/  ISETP.NE.AND P6, PT, R39, RZ, PT ;  /* 0x000000ff2700720c */ /* 0x000fe20003fc5270 */
[----:B------:R-:W-:Y:S01]  /*2bc0*/  IMAD.IADD R65, R37, 0x1, R44 ;  /* 0x0000000125417824 */ /* 0x000fe200078e022c */
[----:B------:R-:W-:Y:S05]  /*2bd0*/  WARPSYNC.ALL ;  /* 0x0000000000007948 */ /* 0x000fea0003800000 */
[----:B------:R-:W-:Y:S02]  /*2be0*/  IMAD R65, R42, R65, R46 ;  /* 0x000000412a417224 */ /* 0x000fe400078e022e */
[----:B------:R-:W-:-:S04]  /*2bf0*/  IMAD.IADD R37, R45, 0x1, R37 ;  /* 0x000000012d257824 */ /* 0x000fc800078e0225 */
        /* <DEDUP_REMOVED lines=11> */
.L_x_30284:
[----:B------:R-:W-:Y:S05]  /*2cb0*/  @!P5 BRA `(.L_x_30319) ;  /* 0xffffffe800b4d947 */ /* 0x000fea000383ffff */
[----:B------:R-:W-:Y:S05]  /*2cc0*/  BSYNC.RECONVERGENT B0 ;  /* 0x0000000000007941 */ /* 0x000fea0003800200 */
.L_x_30267:
[----:B0-234-:R-:W2:Y:S01]  /*2cd0*/  LDL.LU R34, [R1] ;  /* 0x0000000001227983 */ /* 0x01dea20000300800 */
[----:B------:R-:W-:Y:S01]  /*2ce0*/  PLOP3.LUT P0, PT, PT, PT, PT, 0x8, 0x80 ;  /* 0x000000000080781c */ /* 0x000fe20003f0e170 */
[----:B------:R-:W-:Y:S01]  /*2cf0*/  IMAD.MOV.U32 R44, RZ, RZ, 0x10 ;  /* 0x00000010ff2c7424 */ /* 0x000fe200078e00ff */
[----:B--2---:R-:W-:-:S13]  /*2d00*/  ISETP.NE.AND P1, PT, R34, RZ, PT ;  /* 0x000000ff2200720c */ /* 0x004fda0003f25270 */
[----:B------:R-:W-:Y:S05]  /*2d10*/  @P1 BRA `(.L_x_30320) ;  /* 0xffffffe4005c1947 */ /* 0x000fea000383ffff */
[----:B------:R-:W2:Y:S01]  /*2d20*/  LDL R35, [R1+0x4] ;  /* 0x0000040001237983 */ /* 0x000ea20000100800 */
[----:B------:R-:W-:Y:S05]  /*2d30*/  WARPSYNC.ALL ;  /* 0x0000000000007948 */ /* 0x000fea0003800000 */
[----:B------:R-:W0:Y:S01]  /*2d40*/  S2R R6, SR_TID.X ;  /* 0x0000000000067919 */ /* 0x000e220000002100 */
[----:B------:R-:W-:Y:S01]  /*2d50*/  BSSY.RECONVERGENT B0, `(.L_x_30321) ;  /* 0x000001d000007945 */ /* 0x000fe20003800200 */
[----:B------:R-:W-:Y:S01]  /*2d60*/  SHF.L.U32 R37, R40, 0x2, RZ ;  /* 0x0000000228257819 */ /* 0x000fe200000006ff */
[----:B------:R-:W-:Y:S01]  /*2d70*/  BAR.SYNC.DEFER_BLOCKING 0x0 ;  /* 0x0000000000007b1d */ /* 0x000fe20000010000 */
[----:B--2---:R-:W-:-:S02]  /*2d80*/  LOP3.LUT R0, R35, 0x3, RZ, 0xc0, !PT ;  /* 0x0000000323007812 */ /* 0x004fc400078ec0ff */
[----:B------:R-:W-:Y:S02]  /*2d90*/  ISETP.GE.U32.AND P1, PT, R35, 0x3, PT ;  /* 0x000000032300780c */ /* 0x000fe40003f26070 */
[----:B------:R-:W-:Y:S01]  /*2da0*/  ISETP.NE.AND P0, PT, R0, 0x3, PT ;  /* 0x000000030000780c */ /* 0x000fe20003f05270 */
[----:B0-----:R-:W-:-:S12]  /*2db0*/  IMAD.SHL.U32 R0, R6, 0x4, RZ ;  /* 0x0000000406007824 */ /* 0x001fd800078e00ff */
[----:B------:R-:W-:Y:S05]  /*2dc0*/  @!P0 BRA `(.L_x_30322) ;  /* 0x0000000000548947 */ /* 0x000fea0003800000 */
[----:B------:R-:W0:Y:S01]  /*2dd0*/  S2R R34, SR_CTAID.Y ;  /* 0x0000000000227919 */ /* 0x000e220000002600 */
[----:B------:R-:W2:Y:S01]  /*2de0*/  S2UR UR6, SR_CgaCtaId ;  /* 0x00000000000679c3 */ /* 0x000ea20000008800 */
[----:B------:R-:W-:Y:S01]  /*2df0*/  UMOV UR5, 0x400 ;  /* 0x0000040000057882 */ /* 0x000fe20000000000 */
[----:B------:R-:W-:Y:S01]  /*2e00*/  VIADD R4, R35, 0x1 ;  /* 0x0000000123047836 */ /* 0x000fe20000000000 */
[----:B------:R-:W-:-:S04]  /*2e10*/  UIADD3 UR5, UPT, UPT, UR5, 0x1080, URZ ;  /* 0x0000108005057890 */ /* 0x000fc8000fffe0ff */
[----:B------:R-:W-:Y:S01]  /*2e20*/  LOP3.LUT R4, R4, 0x3, RZ, 0xc0, !PT ;  /* 0x0000000304047812 */ /* 0x000fe200078ec0ff */
[----:B------:R-:W3:Y:S01]  /*2e30*/  LDC.64 R2, c[0x0][0x3a0] ;  /* 0x0000e800ff027b82 */ /* 0x000ee20000000a00 */
[----:B--2---:R-:W-:Y:S01]  /*2e40*/  ULEA UR5, UR6, UR5, 0x18 ;  /* 0x0000000506057291 */ /* 0x004fe2000f8ec0ff */
[----:B0-----:R-:W-:-:S04]  /*2e50*/  IMAD R5, R34, 0x200, R0 ;  /* 0x0000020022057824 */ /* 0x001fc800078e0200 */
[----:B---3--:R-:W-:Y:S01]  /*2e60*/  IMAD.WIDE.U32 R2, R5, 0x4, R2 ;  /* 0x0000000405027825 */ /* 0x008fe200078e0002 */
[----:B------:R-:W-:Y:S02]  /*2e70*/  IADD3 R5, PT, PT, -R4, RZ, RZ ;  /* 0x000000ff04057210 */ /* 0x000fe40007ffe1ff */
[----:B------:R-:W-:-:S07]  /*2e80*/  LEA R4, R6, UR5, 0x4 ;  /* 0x0000000506047c11 */ /* 0x000fce000f8e20ff */
.L_x_30323:
        /* <DEDUP_REMOVED lines=9> */
.L_x_30322:
[----:B------:R-:W-:Y:S05]  /*2f20*/  BSYNC.RECONVERGENT B0 ;  /* 0x0000000000007941 */ /* 0x000fea0003800200 */
.L_x_30321:
        /* <DEDUP_REMOVED lines=13> */
.L_x_30324:
        /* <DEDUP_REMOVED lines=25> */
.L_x_30287:
[----:B------:R-:W-:Y:S01]  /*3190*/  IMAD.MOV.U32 R65, RZ, RZ, 0x1f ;  /* 0x0000001fff417424 */ /* 0x000fe200078e00ff */
[----:B------:R-:W-:Y:S01]  /*31a0*/  MOV R66, 0xffffffff ;  /* 0xffffffff00427802 */ /* 0x000fe20000000f00 */
[----:B------:R-:W-:-:S07]  /*31b0*/  IMAD.MOV.U32 R48, RZ, RZ, R3 ;  /* 0x000000ffff307224 */ /* 0x000fce00078e0003 */
[----:B---3--:R-:W-:Y:S05]  /*31c0*/  WARPSYNC.COLLECTIVE R66, `(.L_x_30325) ;  /* 0x0000000042087348 */ /* 0x008fea0003c00000 */
[----:B------:R0:W1:Y:S02]  /*31d0*/  SHFL.IDX P6, R65, R67, R48, R65 ;  /* 0x0000003043417389 */ /* 0x00006400000c0041 */
[----:B01-3--:R-:W-:Y:S05]  /*31e0*/  ENDCOLLECTIVE ;  /* 0x000000000000791b */ /* 0x00bfea0003800000 */
.L_x_30325:
[----:B------:R-:W-:Y:S01]  /*31f0*/  IMAD.MOV.U32 R34, RZ, RZ, R65 ;  /* 0x000000ffff227224 */ /* 0x000fe200078e0041 */
[----:B------:R-:W-:Y:S06]  /*3200*/  BRA `(.L_x_30326) ;  /* 0xfffffff000007947 */ /* 0x000fec000383ffff */
.L_x_30289:
[----:B------:R-:W-:Y:S01]  /*3210*/  BSSY B1, `(.L_x_30327) ;  /* 0x0000007000017945 */ /* 0x000fe20003800000 */
[----:B------:R-:W-:Y:S01]  /*3220*/  IMAD.MOV.U32 R48, RZ, RZ, R33 ;  /* 0x000000ffff307224 */ /* 0x000fe200078e0021 */
[----:B------:R-:W-:Y:S01]  /*3230*/  MOV R66, 0xffffffff ;  /* 0xffffffff00427802 */ /* 0x000fe20000000f00 */
[----:B------:R-:W-:-:S07]  /*3240*/  IMAD.MOV.U32 R65, RZ, RZ, 0x1f ;  /* 0x0000001fff417424 */ /* 0x000fce00078e00ff */
[----:B0--3--:R-:W-:Y:S05]  /*3250*/  WARPSYNC.COLLECTIVE R66, `(.L_x_30328) ;  /* 0x0000000042087348 */ /* 0x009fea0003c00000 */
[----:B------:R1:W2:Y:S02]  /*3260*/  SHFL.IDX P6, R65, R67, R48, R65 ;  /* 0x0000003043417389 */ /* 0x0002a400000c0041 */
[----:B0123--:R-:W-:Y:S05]  /*3270*/  ENDCOLLECTIVE ;  /* 0x000000000000791b */ /* 0x00ffea0003800000 */
.L_x_30328:
[----:B------:R-:W-:Y:S05]  /*3280*/  BSYNC B1 ;  /* 0x0000000000017941 */ /* 0x000fea0003800000 */
.L_x_30327:
[----:B------:R-:W-:Y:S05]  /*3290*/  BRA `(.L_x_30329) ;  /* 0xffffffec00f47947 */ /* 0x000fea000383ffff */
.L_x_30291:
[----:B------:R-:W-:Y:S01]  /*32a0*/  BSSY B1, `(.L_x_30330) ;  /* 0x0000007000017945 */ /* 0x000fe20003800000 */
[----:B------:R-:W-:Y:S02]  /*32b0*/  IMAD.MOV.U32 R48, RZ, RZ, R32 ;  /* 0x000000ffff307224 */ /* 0x000fe400078e0020 */
[----:B------:R-:W-:Y:S02]  /*32c0*/  IMAD.MOV.U32 R65, RZ, RZ, 0x1f ;  /* 0x0000001fff417424 */ /* 0x000fe400078e00ff */
[----:B------:R-:W-:-:S07]  /*32d0*/  IMAD.MOV.U32 R66, RZ, RZ, -0x1 ;  /* 0xffffffffff427424 */ /* 0x000fce00078e00ff */
[----:B01-3--:R-:W-:Y:S05]  /*32e0*/  WARPSYNC.COLLECTIVE R66, `(.L_x_30331) ;  /* 0x0000000042087348 */ /* 0x00bfea0003c00000 */
[----:B------:R2:W4:Y:S02]  /*32f0*/  SHFL.IDX P6, R65, R67, R48, R65 ;  /* 0x0000003043417389 */ /* 0x00052400000c0041 */
[----:B01234-:R-:W-:Y:S05]  /*3300*/  ENDCOLLECTIVE ;  /* 0x000000000000791b */ /* 0x01ffea0003800000 */
.L_x_30331:
[----:B------:R-:W-:Y:S05]  /*3310*/  BSYNC B1 ;  /* 0x0000000000017941 */ /* 0x000fea0003800000 */
.L_x_30330:
[----:B------:R-:W-:Y:S01]  /*3320*/  MOV R48, R65 ;  /* 0x0000004100307202 */ /* 0x000fe20000000f00 */
[----:B------:R-:W-:Y:S06]  /*3330*/  BRA `(.L_x_30332) ;  /* 0xffffffec00e47947 */ /* 0x000fec000383ffff */
.L_x_30293:
[----:B------:R-:W-:Y:S01]  /*3340*/  BSSY B1, `(.L_x_30333) ;  /* 0x0000007000017945 */ /* 0x000fe20003800000 */
[----:B------:R-:W-:Y:S02]  /*3350*/  IMAD.MOV.U32 R48, RZ, RZ, R31 ;  /* 0x000000ffff307224 */ /* 0x000fe400078e001f */
[----:B------:R-:W-:Y:S02]  /*3360*/  IMAD.MOV.U32 R65, RZ, RZ, 0x1f ;  /* 0x0000001fff417424 */ /* 0x000fe400078e00ff */
[----:B------:R-:W-:-:S07]  /*3370*/  IMAD.MOV.U32 R66, RZ, RZ, -0x1 ;  /* 0xffffffffff427424 */ /* 0x000fce00078e00ff */
[----:B0123--:R-:W-:Y:S05]  /*3380*/  WARPSYNC.COLLECTIVE R66, `(.L_x_30334) ;  /* 0x0000000042087348 */ /* 0x00ffea0003c00000 */
[----:B------:R4:W0:Y:S02]  /*3390*/  SHFL.IDX P6, R65, R67, R48, R65 ;  /* 0x0000003043417389 */ /* 0x00082400000c0041 */
[----:B01234-:R-:W-:Y:S05]  /*33a0*/  ENDCOLLECTIVE ;  /* 0x000000000000791b */ /* 0x01ffea0003800000 */
.L_x_30334:
[----:B------:R-:W-:Y:S05]  /*33b0*/  BSYNC B1 ;  /* 0x0000000000017941 */ /* 0x000fea0003800000 */
.L_x_30333:
[----:B------:R-:W-:Y:S05]  /*33c0*/  BRA `(.L_x_30335) ;  /* 0xffffffec00d87947 */ /* 0x000fea000383ffff */
.L_x_30295:
[----:B------:R-:W-:Y:S01]  /*33d0*/  BSSY B1, `(.L_x_30336) ;  /* 0x0000007000017945 */ /* 0x000fe20003800000 */
[----:B------:R-:W-:Y:S01]  /*33e0*/  MOV R48, R30 ;  /* 0x0000001e00307202 */ /* 0x000fe20000000f00 */
[----:B------:R-:W-:Y:S02]  /*33f0*/  IMAD.MOV.U32 R65, RZ, RZ, 0x1f ;  /* 0x0000001fff417424 */ /* 0x000fe400078e00ff */
[----:B------:R-:W-:-:S07]  /*3400*/  IMAD.MOV.U32 R66, RZ, RZ, -0x1 ;  /* 0xffffffffff427424 */ /* 0x000fce00078e00ff */
[----:B01234-:R-:W-:Y:S05]  /*3410*/  WARPSYNC.COLLECTIVE R66, `(.L_x_30337) ;  /* 0x0000000042087348 */ /* 0x01ffea0003c00000 */
[----:B------:R0:W0:Y:S02]  /*3420*/  SHFL.IDX P6, R65, R67, R48, R65 ;  /* 0x0000003043417389 */ /* 0x00002400000c0041 */
[----:B01234-:R-:W-:Y:S05]  /*3430*/  ENDCOLLECTIVE ;  /* 0x000000000000791b */ /* 0x01ffea0003800000 */
.L_x_30337:
[----:B------:R-:W-:Y:S05]  /*3440*/  BSYNC B1 ;  /* 0x0000000000017941 */ /* 0x000fea0003800000 */
.L_x_30336:
[----:B------:R-:W-:Y:S01]  /*3450*/  IMAD.MOV.U32 R48, RZ, RZ, R65 ;  /* 0x000000ffff307224 */ /* 0x000fe200078e0041 */
[----:B------:R-:W-:Y:S06]  /*3460*/  BRA `(.L_x_30338) ;  /* 0xffffffec00c87947 */ /* 0x000fec000383ffff */
.L_x_30297:
[----:B------:R-:W-:Y:S01]  /*3470*/  BSSY B1, `(.L_x_30339) ;  /* 0x0000007000017945 */ /* 0x000fe20003800000 */
[----:B------:R-:W-:Y:S01]  /*3480*/  MOV R48, R29 ;  /* 0x0000001d00307202 */ /* 0x000fe20000000f00 */
[----:B------:R-:W-:Y:S02]  /*3490*/  IMAD.MOV.U32 R65, RZ, RZ, 0x1f ;  /* 0x0000001fff417424 */ /* 0x000fe400078e00ff */
[----:B------:R-:W-:-:S07]  /*34a0*/  IMAD.MOV.U32 R66, RZ, RZ, -0x1 ;  /* 0xffffffffff427424 */ /* 0x000fce00078e00ff */
[----:B01234-:R-:W-:Y:S05]  /*34b0*/  WARPSYNC.COLLECTIVE R66, `(.L_x_30340) ;  /* 0x0000000042087348 */ /* 0x01ffea0003c00000 */
[----:B------:R0:W0:Y:S02]  /*34c0*/  SHFL.IDX P6, R65, R67, R48, R65 ;  /* 0x0000003043417389 */ /* 0x00002400000c0041 */
[----:B01234-:R-:W-:Y:S05]  /*34d0*/  ENDCOLLECTIVE ;  /* 0x000000000000791b */ /* 0x01ffea0003800000 */
.L_x_30340:
[----:B------:R-:W-:Y:S05]  /*34e0*/  BSYNC B1 ;  /* 0x0000000000017941 */ /* 0x000fea0003800000 */
.L_x_30339:
[----:B------:R-:W-:Y:S05]  /*34f0*/  BRA `(.L_x_30341) ;  /* 0xffffffec00bc7947 */ /* 0x000fea000383ffff */
.L_x_30299:
[----:B------:R-:W-:Y:S01]  /*3500*/  HFMA2 R65, -RZ, RZ, 0, 1.847743988037109375e-06 ;  /* 0x0000001fff417431 */ /* 0x000fe200000001ff */
[----:B------:R-:W-:Y:S01]  /*3510*/  BSSY B1, `(.L_x_30342) ;  /* 0x0000006000017945 */ /* 0x000fe20003800000 */
[----:B------:R-:W-:Y:S02]  /*3520*/  IMAD.MOV.U32 R48, RZ, RZ, R28 ;  /* 0x000000ffff307224 */ /* 0x000fe400078e001c */
[----:B------:R-:W-:-:S07]  /*3530*/  IMAD.MOV.U32 R66, RZ, RZ, -0x1 ;  /* 0xffffffffff427424 */ /* 0x000fce00078e00ff */
[----:B01234-:R-:W-:Y:S05]  /*3540*/  WARPSYNC.COLLECTIVE R66, `(.L_x_30343) ;  /* 0x0000000042087348 */ /* 0x01ffea0003c00000 */
[----:B------:R0:W0:Y:S02]  /*3550*/  SHFL.IDX P6, R65, R67, R48, R65 ;  /* 0x0000003043417389 */ /* 0x00002400000c0041 */
[----:B01234-:R-:W-:Y:S05]  /*3560*/  ENDCOLLECTIVE ;  /* 0x000000000000791b */ /* 0x01ffea0003800000 */
.L_x_30343:
[----:B------:R-:W-:Y:S05]  /*3570*/  BSYNC B1 ;  /* 0x0000000000017941 */ /* 0x000fea0003800000 */
.L_x_30342:
[----:B------:R-:W-:Y:S01]  /*3580*/  IMAD.MOV.U32 R48, RZ, RZ, R65 ;  /* 0x000000ffff307224 */ /* 0x000fe200078e0041 */
[----:B------:R-:W-:Y:S06]  /*3590*/  BRA `(.L_x_30344) ;  /* 0xffffffec00ac7947 */ /* 0x000fec000383ffff */
.L_x_30301:
[----:B------:R-:W-:Y:S01]  /*35a0*/  BSSY B1, `(.L_x_30345) ;  /* 0x0000007000017945 */ /* 0x000fe20003800000 */
[----:B------:R-:W-:Y:S01]  /*35b0*/  IMAD.MOV.U32 R48, RZ, RZ, R27 ;  /* 0x000000ffff307224 */ /* 0x000fe200078e001b */
[----:B------:R-:W-:Y:S01]  /*35c0*/  MOV R65, 0x1f ;  /* 0x0000001f00417802 */ /* 0x000fe20000000f00 */
[----:B------:R-:W-:-:S07]  /*35d0*/  IMAD.MOV.U32 R66, RZ, RZ, -0x1 ;  /* 0xffffffffff427424 */ /* 0x000fce00078e00ff */
[----:B01234-:R-:W-:Y:S05]  /*35e0*/  WARPSYNC.COLLECTIVE R66, `(.L_x_30346) ;  /* 0x0000000042087348 */ /* 0x01ffea0003c00000 */
[----:B------:R0:W0:Y:S02]  /*35f0*/  SHFL.IDX P6, R65, R67, R48, R65 ;  /* 0x0000003043417389 */ /* 0x00002400000c0041 */
[----:B01234-:R-:W-:Y:S05]  /*3600*/  ENDCOLLECTIVE ;  /* 0x000000000000791b */ /* 0x01ffea0003800000 */
.L_x_30346:
[----:B------:R-:W-:Y:S05]  /*3610*/  BSYNC B1 ;  /* 0x0000000000017941 */ /* 0x000fea0003800000 */
.L_x_30345:
[----:B------:R-:W-:Y:S05]  /*3620*/  BRA `(.L_x_30347) ;  /* 0xffffffec00a07947 */ /* 0x000fea000383ffff */
.L_x_30303:
[----:B------:R-:W-:Y:S01]  /*3630*/  BSSY B1, `(.L_x_30348) ;  /* 0x0000007000017945 */ /* 0x000fe20003800000 */
[----:B------:R-:W-:Y:S01]  /*3640*/  IMAD.MOV.U32 R48, RZ, RZ, R26 ;  /* 0x000000ffff307224 */ /* 0x000fe200078e001a */
[----:B------:R-:W-:Y:S01]  /*3650*/  MOV R66, 0xffffffff ;  /* 0xffffffff00427802 */ /* 0x000fe20000000f00 */
[----:B------:R-:W-:-:S07]  /*3660*/  IMAD.MOV.U32 R65, RZ, RZ, 0x1f ;  /* 0x0000001fff417424 */ /* 0x000fce00078e00ff */
[----:B01234-:R-:W-:Y:S05]  /*3670*/  WARPSYNC.COLLECTIVE R66, `(.L_x_30349) ;  /* 0x0000000042087348 */ /* 0x01ffea0003c00000 */
[----:B------:R0:W0:Y:S02]  /*3680*/  SHFL.IDX P6, R65, R67, R48, R65 ;  /* 0x0000003043417389 */ /* 0x00002400000c0041 */
[----:B01234-:R-:W-:Y:S05]  /*3690*/  ENDCOLLECTIVE ;  /* 0x000000000000791b */ /* 0x01ffea0003800000 */
.L_x_30349:
[----:B------:R-:W-:Y:S05]  /*36a0*/  BSYNC B1 ;  /* 0x0000000000017941 */ /* 0x000fea0003800000 */
.L_x_30348:
[----:B------:R-:W-:Y:S01]  /*36b0*/  IMAD.MOV.U32 R48, RZ, RZ, R65 ;  /* 0x000000ffff307224 */ /* 0x000fe200078e0041 */
[----:B------:R-:W-:Y:S06]  /*36c0*/  BRA `(.L_x_30350) ;  /* 0xffffffec00907947 */ /* 0x000fec000383ffff */
.L_x_30305:
[----:B------:R-:W-:Y:S01]  /*36d0*/  BSSY B1, `(.L_x_30351) ;  /* 0x0000007000017945 */ /* 0x000fe20003800000 */
[----:B------:R-:W-:Y:S01]  /*36e0*/  IMAD.MOV.U32 R48, RZ, RZ, R25 ;  /* 0x000000ffff307224 */ /* 0x000fe200078e0019 */
[----:B------:R-:W-:Y:S01]  /*36f0*/  MOV R66, 0xffffffff ;  /* 0xffffffff00427802 */ /* 0x000fe20000000f00 */
[----:B------:R-:W-:-:S07]  /*3700*/  IMAD.MOV.U32 R65, RZ, RZ, 0x1f ;  /* 0x0000001fff417424 */ /* 0x000fce00078e00ff */
[----:B01234-:R-:W-:Y:S05]  /*3710*/  WARPSYNC.COLLECTIVE R66, `(.L_x_30352) ;  /* 0x0000000042087348 */ /* 0x01ffea0003c00000 */
[----:B------:R0:W0:Y:S02]  /*3720*/  SHFL.IDX P6, R65, R67, R48, R65 ;  /* 0x0000003043417389 */ /* 0x00002400000c0041 */
[----:B01234-:R-:W-:Y:S05]  /*3730*/  ENDCOLLECTIVE ;  /* 0x000000000000791b */ /* 0x01ffea0003800000 */
.L_x_30352:
[----:B------:R-:W-:Y:S05]  /*3740*/  BSYNC B1 ;  /* 0x0000000000017941 */ /* 0x000fea0003800000 */
.L_x_30351:
[----:B------:R-:W-:Y:S05]  /*3750*/  BRA `(.L_x_30353) ;  /* 0xffffffec00847947 */ /* 0x000fea000383ffff */
.L_x_30307:
[----:B------:R-:W-:Y:S01]  /*3760*/  BSSY B1, `(.L_x_30354) ;  /* 0x0000007000017945 */ /* 0x000fe20003800000 */
[----:B------:R-:W-:Y:S02]  /*3770*/  IMAD.MOV.U32 R48, RZ, RZ, R24 ;  /* 0x000000ffff307224 */ /* 0x000fe400078e0018 */
[----:B------:R-:W-:Y:S02]  /*3780*/  IMAD.MOV.U32 R65, RZ, RZ, 0x1f ;  /* 0x0000001fff417424 */ /* 0x000fe400078e00ff */
[----:B------:R-:W-:-:S07]  /*3790*/  IMAD.MOV.U32 R66, RZ, RZ, -0x1 ;  /* 0xffffffffff427424 */ /* 0x000fce00078e00ff */
[----:B01234-:R-:W-:Y:S05]  /*37a0*/  WARPSYNC.COLLECTIVE R66, `(.L_x_30355) ;  /* 0x0000000042087348 */ /* 0x01ffea0003c00000 */
[----:B------:R0:W0:Y:S02]  /*37b0*/  SHFL.IDX P6, R65, R67, R48, R65 ;  /* 0x0000003043417389 */ /* 0x00002400000c0041 */
[----:B01234-:R-:W-:Y:S05]  /*37c0*/  ENDCOLLECTIVE ;  /* 0x000000000000791b */ /* 0x01ffea0003800000 */
.L_x_30355:
[----:B------:R-:W-:Y:S05]  /*37d0*/  BSYNC B1 ;  /* 0x0000000000017941 */ /* 0x000fea0003800000 */
.L_x_30354:
[----:B------:R-:W-:Y:S01]  /*37e0*/  MOV R48, R65 ;  /* 0x0000004100307202 */ /* 0x000fe20000000f00 */
[----:B------:R-:W-:Y:S06]  /*37f0*/  BRA `(.L_x_30356) ;  /* 0xffffffec00747947 */ /* 0x000fec000383ffff */
.L_x_30309:
[----:B------:R-:W-:Y:S01]  /*3800*/  BSSY B1, `(.L_x_30357) ;  /* 0x0000007000017945 */ /* 0x000fe20003800000 */
[----:B------:R-:W-:Y:S02]  /*3810*/  IMAD.MOV.U32 R48, RZ, RZ, R23 ;  /* 0x000000ffff307224 */ /* 0x000fe400078e0017 */
[----:B------:R-:W-:Y:S02]  /*3820*/  IMAD.MOV.U32 R65, RZ, RZ, 0x1f ;  /* 0x0000001fff417424 */ /* 0x000fe400078e00ff */
[----:B------:R-:W-:-:S07]  /*3830*/  IMAD.MOV.U32 R66, RZ, RZ, -0x1 ;  /* 0xffffffffff427424 */ /* 0x000fce00078e00ff */
[----:B01234-:R-:W-:Y:S05]  /*3840*/  WARPSYNC.COLLECTIVE R66, `(.L_x_30358) ;  /* 0x0000000042087348 */ /* 0x01ffea0003c00000 */
[----:B------:R0:W0:Y:S02]  /*3850*/  SHFL.IDX P6, R65, R67, R48, R65 ;  /* 0x0000003043417389 */ /* 0x00002400000c0041 */
[----:B01234-:R-:W-:Y:S05]  /*3860*/  ENDCOLLECTIVE ;  /* 0x000000000000791b */ /* 0x01ffea0003800000 */
.L_x_30358:
[----:B------:R-:W-:Y:S05]  /*3870*/  BSYNC B1 ;  /* 0x0000000000017941 */ /* 0x000fea0003800000 */
.L_x_30357:
[----:B------:R-:W-:Y:S05]  /*3880*/  BRA `(.L_x_30359) ;  /* 0xffffffec00687947 */ /* 0x000fea000383ffff */
.L_x_30311:
[----:B------:R-:W-:Y:S01]  /*3890*/  BSSY B1, `(.L_x_30360) ;  /* 0x0000007000017945 */ /* 0x000fe20003800000 */
[----:B------:R-:W-:Y:S01]  /*38a0*/  MOV R48, R22 ;  /* 0x0000001600307202 */ /* 0x000fe20000000f00 */
[----:B------:R-:W-:Y:S02]  /*38b0*/  IMAD.MOV.U32 R65, RZ, RZ, 0x1f ;  /* 0x0000001fff417424 */ /* 0x000fe400078e00ff */
[----:B------:R-:W-:-:S07]  /*38c0*/  IMAD.MOV.U32 R66, RZ, RZ, -0x1 ;  /* 0xffffffffff427424 */ /* 0x000fce00078e00ff */
[----:B01234-:R-:W-:Y:S05]  /*38d0*/  WARPSYNC.COLLECTIVE R66, `(.L_x_30361) ;  /* 0x0000000042087348 */ /* 0x01ffea0003c00000 */
[----:B------:R0:W0:Y:S02]  /*38e0*/  SHFL.IDX P6, R65, R67, R48, R65 ;  /* 0x0000003043417389 */ /* 0x00002400000c0041 */
[----:B01234-:R-:W-:Y:S05]  /*38f0*/  ENDCOLLECTIVE ;  /* 0x000000000000791b */ /* 0x01ffea0003800000 */
.L_x_30361:
[----:B------:R-:W-:Y:S05]  /*3900*/  BSYNC B1 ;  /* 0x0000000000017941 */ /* 0x000fea0003800000 */
.L_x_30360:
[----:B------:R-:W-:Y:S01]  /*3910*/  IMAD.MOV.U32 R48, RZ, RZ, R65 ;  /* 0x000000ffff307224 */ /* 0x000fe200078e0041 */
[----:B------:R-:W-:Y:S06]  /*3920*/  BRA `(.L_x_30362) ;  /* 0xffffffec00587947 */ /* 0x000fec000383ffff */
.L_x_30313:
[----:B------:R-:W-:Y:S01]  /*3930*/  BSSY B1, `(.L_x_30363) ;  /* 0x0000007000017945 */ /* 0x000fe20003800000 */
[----:B------:R-:W-:Y:S01]  /*3940*/  MOV R48, R21 ;  /* 0x0000001500307202 */ /* 0x000fe20000000f00 */
[----:B------:R-:W-:Y:S02]  /*3950*/  IMAD.MOV.U32 R65, RZ, RZ, 0x1f ;  /* 0x0000001fff417424 */ /* 0x000fe400078e00ff */
[----:B------:R-:W-:-:S07]  /*3960*/  IMAD.MOV.U32 R66, RZ, RZ, -0x1 ;  /* 0xffffffffff427424 */ /* 0x000fce00078e00ff */
[----:B01234-:R-:W-:Y:S05]  /*3970*/  WARPSYNC.COLLECTIVE R66, `(.L_x_30364) ;  /* 0x0000000042087348 */ /* 0x01ffea0003c00000 */
[----:B------:R0:W0:Y:S02]  /*3980*/  SHFL.IDX P6, R65, R67, R48, R65 ;  /* 0x0000003043417389 */ /* 0x00002400000c0041 */
[----:B01234-:R-:W-:Y:S05]  /*3990*/  ENDCOLLECTIVE ;  /* 0x000000000000791b */ /* 0x01ffea0003800000 */
.L_x_30364:
[----:B------:R-:W-:Y:S05]  /*39a0*/  BSYNC B1 ;  /* 0x0000000000017941 */ /* 0x000fea0003800000 */
.L_x_30363:
[----:B------:R-:W-:Y:S05]  /*39b0*/  BRA `(.L_x_30365) ;  /* 0xffffffec004c7947 */ /* 0x000fea000383ffff */
.L_x_30315:
[----:B------:R-:W-:Y:S01]  /*39c0*/  HFMA2 R65, -RZ, RZ, 0, 1.847743988037109375e-06 ;  /* 0x0000001fff417431 */ /* 0x000fe200000001ff */
[----:B------:R-:W-:Y:S01]  /*39d0*/  BSSY B1, `(.L_x_30366) ;  /* 0x0000006000017945 */ /* 0x000fe20003800000 */
[----:B------:R-:W-:Y:S02]  /*39e0*/  IMAD.MOV.U32 R48, RZ, RZ, R20 ;  /* 0x000000ffff307224 */ /* 0x000fe400078e0014 */
[----:B------:R-:W-:-:S07]  /*39f0*/  IMAD.MOV.U32 R66, RZ, RZ, -0x1 ;  /* 0xffffffffff427424 */ /* 0x000fce00078e00ff */
[----:B01234-:R-:W-:Y:S05]  /*3a00*/  WARPSYNC.COLLECTIVE R66, `(.L_x_30367) ;  /* 0x0000000042087348 */ /* 0x01ffea0003c00000 */
[----:B------:R0:W0:Y:S02]  /*3a10*/  SHFL.IDX P6, R65, R67, R48, R65 ;  /* 0x0000003043417389 */ /* 0x00002400000c0041 */
[----:B01234-:R-:W-:Y:S05]  /*3a20*/  ENDCOLLECTIVE ;  /* 0x000000000000791b */ /* 0x01ffea0003800000 */
.L_x_30367:
[----:B------:R-:W-:Y:S05]  /*3a30*/  BSYNC B1 ;  /* 0x0000000000017941 */ /* 0x000fea0003800000 */
.L_x_30366:
[----:B------:R-:W-:Y:S01]  /*3a40*/  IMAD.MOV.U32 R48, RZ, RZ, R65 ;  /* 0x000000ffff307224 */ /* 0x000fe200078e0041 */
[----:B------:R-:W-:Y:S06]  /*3a50*/  BRA `(.L_x_30368) ;  /* 0xffffffec003c7947 */ /* 0x000fec000383ffff */
.L_x_30317:
[----:B------:R-:W-:Y:S01]  /*3a60*/  BSSY B1, `(.L_x_30369) ;  /* 0x0000007000017945 */ /* 0x000fe20003800000 */
[----:B------:R-:W-:Y:S01]  /*3a70*/  IMAD.MOV.U32 R48, RZ, RZ, R2 ;  /* 0x000000ffff307224 */ /* 0x000fe200078e0002 */
[----:B------:R-:W-:Y:S01]  /*3a80*/  MOV R65, 0x1f ;  /* 0x0000001f00417802 */ /* 0x000fe20000000f00 */
[----:B------:R-:W-:-:S07]  /*3a90*/  IMAD.MOV.U32 R66, RZ, RZ, -0x1 ;  /* 0xffffffffff427424 */ /* 0x000fce00078e00ff */
[----:B01234-:R-:W-:Y:S05]  /*3aa0*/  WARPSYNC.COLLECTIVE R66, `(.L_x_30370) ;  /* 0x0000000042087348 */ /* 0x01ffea0003c00000 */
[----:B------:R0:W0:Y:S02]  /*3ab0*/  SHFL.IDX P6, R65, R67, R48, R65 ;  /* 0x0000003043417389 */ /* 0x00002400000c0041 */
[----:B01234-:R-:W-:Y:S05]  /*3ac0*/  ENDCOLLECTIVE ;  /* 0x000000000000791b */ /* 0x01ffea0003800000 */
.L_x_30370:
[----:B------:R-:W-:Y:S05]  /*3ad0*/  BSYNC B1 ;  /* 0x0000000000017941 */ /* 0x000fea0003800000 */
.L_x_30369:
[----:B------:R-:W-:Y:S01]  /*3ae0*/  IMAD.MOV.U32 R67, RZ, RZ, R65 ;  /* 0x000000ffff437224 */ /* 0x000fe200078e0041 */
[----:B------:R-:W-:Y:S06]  /*3af0*/  BRA `(.L_x_30371) ;  /* 0xffffffec002c7947 */ /* 0x000fec000383ffff */
        .weak           $__internal_623_$__cuda_sm20_div_s16
        .type           $__internal_623_$__cuda_sm20_div_s16,@function
        .size           $__internal_623_$__cuda_sm20_div_s16,($__internal_624_$__cuda_sm20_div_u16 - $__internal_623_$__cuda_sm20_div_s16)
$__internal_623_$__cuda_sm20_div_s16:
        /* <DEDUP_REMOVED lines=23> */
[----:B------:R-:W-:Y:S05]  /*3c70*/  RET.REL.NODEC R34 `(_Z9cuda_gemmIiLi128ELi1ELi1ELi512ELi32ELi32ELi64ELi1ELi0EEviiiPT_S1_S1_iii) ;  /* 0xffffffc022e07950 */ /* 0x000fea0003c3ffff */
        .weak           $__internal_624_$__cuda_sm20_div_u16
        .type           $__internal_624_$__cuda_sm20_div_u16,@function
        .size           $__internal_624_$__cuda_sm20_div_u16,(.L_x_39127 - $__internal_624_$__cuda_sm20_div_u16)
$__internal_624_$__cuda_sm20_div_u16:
        /* <DEDUP_REMOVED lines=18> */
[----:B------:R-:W-:Y:S06]  /*3da0*/  RET.REL.NODEC R6 `(_Z9cuda_gemmIiLi128ELi1ELi1ELi512ELi32ELi32ELi64ELi1ELi0EEviiiPT_S1_S1_iii) ;  /* 0xffffffc006947950 */ /* 0x000fec0003c3ffff */
.L_x_30372:
        /* <DEDUP_REMOVED lines=13> */
.L_x_39127:


//--------------------- .text._Z9cuda_gemmIiLi128ELi1ELi1ELi512ELi32ELi32ELi64ELi0ELi1EEviiiPT_S1_S1_iii --------------------------
	.section	.text._Z9cuda_gemmIiLi128ELi1ELi1ELi512ELi32ELi32ELi64ELi0ELi1EEviiiPT_S1_S1_iii,"ax",@progbits
	.align	128
        .global         _Z9cuda_gemmIiLi128ELi1ELi1ELi512ELi32ELi32ELi64ELi0ELi1EEviiiPT_S1_S1_iii
        .type           _Z9cuda_gemmIiLi128ELi1ELi1ELi512ELi32ELi32ELi64ELi0ELi1EEviiiPT_S1_S1_iii,@function
        .size           _Z9cuda_gemmIiLi128ELi1ELi1ELi512ELi32ELi32ELi64ELi0ELi1EEviiiPT_S1_S1_iii,(.L_x_39128 - _Z9cuda_gemmIiLi128ELi1ELi1ELi512ELi32ELi32ELi64ELi0ELi1EEviiiPT_S1_S1_iii)
        .other          _Z9cuda_gemmIiLi128ELi1ELi1ELi512ELi32ELi32ELi64ELi0ELi1EEviiiPT_S1_S1_iii,@"STO_CUDA_ENTRY STV_DEFAULT"
_Z9cuda_gemmIiLi128ELi1ELi1ELi512ELi32ELi32ELi64ELi0ELi1EEviiiPT_S1_S1_iii:
.text._Z9cuda_gemmIiLi128ELi1ELi1ELi512ELi32ELi32ELi64ELi0ELi1EEviiiPT_S1_S1_iii:
        /* <DEDUP_REMOVED lines=17> */
[----:B------:R-:W-:Y:S05]  /*0110*/  CALL.REL.NOINC `($__internal_625_$__cuda_sm20_div_u16) ;  /* 0x0000002000c47944 */ /* 0x000fea0003c00000 */
        /* <DEDUP_REMOVED lines=15> */
.L_x_30375:
[C---:B------:R-:W-:Y:S01]  /*0210*/  LEA R5, R3.reuse, R6, 0x2 ;  /* 0x0000000603057211 */ /* 0x040fe200078e10ff */
[----:B------:R-:W-:Y:S02]  /*0220*/  VIADD R4, R4, 0x1 ;  /* 0x0000000104047836 */ /* 0x000fe40000000000 */
[----:B------:R-:W-:Y:S02]  /*0230*/  VIADD R3, R3, UR4 ;  /* 0x0000000403037c36 */ /* 0x000fe40008000000 */
[----:B------:R1:W-:Y:S01]  /*0240*/  STS [R5], RZ ;  /* 0x000000ff05007388 */ /* 0x0003e20000000800 */
[----:B------:R-:W-:-:S04]  /*0250*/  LOP3.LUT R7, R4, R9, RZ, 0x3c, !PT ;  /* 0x0000000904077212 */ /* 0x000fc800078e3cff */
[----:B------:R-:W-:-:S13]  /*0260*/  ISETP.NE.AND P0, PT, R7, 0x2, PT ;  /* 0x000000020700780c */ /* 0x000fda0003f05270 */
[----:B-1----:R-:W-:Y:S05]  /*0270*/  @P0 BRA `(.L_x_30375) ;  /* 0xfffffffc00e40947 */ /* 0x002fea000383ffff */
.L_x_30374:
[----:B------:R-:W-:Y:S05]  /*0280*/  BSYNC.RECONVERGENT B0 ;  /* 0x0000000000007941 */ /* 0x000fea0003800200 */
.L_x_30373:
[----:B------:R-:W-:Y:S01]  /*0290*/  BSSY.RECONVERGENT B0, `(.L_x_30376) ;  /* 0x000000c000007945 */ /* 0x000fe20003800200 */
[----:B0-----:R-:W-:-:S07]  /*02a0*/  LEA R8, R15, R8, 0x18 ;  /* 0x000000080f087211 */ /* 0x001fce00078ec0ff */
.L_x_30377:
        /* <DEDUP_REMOVED lines=11> */
.L_x_30376:
[----:B------:R-:W1:Y:S01]  /*0360*/  I2F.U32.RP R7, UR8 ;  /* 0x0000000800077d06 */ /* 0x000e620008209000 */
[----:B------:R-:W-:Y:S01]  /*0370*/  VIADD R3, R40, UR8 ;  /* 0x0000000828037c36 */ /* 0x000fe20008000000 */
[----:B------:R-:W-:Y:S01]  /*0380*/  ISETP.NE.U32.AND P2, PT, RZ, UR8, PT ;  /* 0x00000008ff007c0c */ /* 0x000fe2000bf45070 */
[----:B------:R-:W2:Y:S01]  /*0390*/  LDCU UR7, c[0x0][0x388] ;  /* 0x00007100ff0777ac */ /* 0x000ea20008000800 */
[----:B------:R-:W-:Y:S01]  /*03a0*/  BSSY.RECONVERGENT B0, `(.L_x_30378) ;  /* 0x0000030000007945 */ /* 0x000fe20003800200 */
[----:B------:R-:W-:Y:S02]  /*03b0*/  MOV R22, R40 ;  /* 0x0000002800167202 */ /* 0x000fe40000000f00 */
[C---:B------:R-:W-:Y:S01]  /*03c0*/  ISETP.GE.U32.AND P0, PT, R3.reuse, 0x200, PT ;  /* 0x000002000300780c */ /* 0x040fe20003f06070 */
[----:B------:R-:W-:Y:S01]  /*03d0*/  USHF.L.U32 UR4, UR6, 0x9, URZ ;  /* 0x0000000906047899 */ /* 0x000fe200080006ff */
[----:B0-----:R-:W-:Y:S01]  /*03e0*/  VIMNMX.U32 R6, PT, PT, R3, 0x200, !PT ;  /* 0x0000020003067848 */ /* 0x001fe20007fe0000 */
[----:B------:R-:W0:Y:S01]  /*03f0*/  LDCU.64 UR10, c[0x0][0x358] ;  /* 0x00006b00ff0a77ac */ /* 0x000e220008000a00 */
[----:B------:R-:W-:-:S02]  /*0400*/  SEL R39, RZ, 0x1, P0 ;  /* 0x00000001ff277807 */ /* 0x000fc40000000000 */
[----:B------:R-:W-:Y:S01]  /*0410*/  LEA R38, R15, R0, 0x18 ;  /* 0x000000000f267211 */ /* 0x000fe200078ec0ff */
[----:B-1----:R-:W1:Y:S01]  /*0420*/  MUFU.RCP R7, R7 ;  /* 0x0000000700077308 */ /* 0x002e620000001000 */
[----:B------:R-:W-:Y:S01]  /*0430*/  IADD3 R6, PT, PT, R6, -R3, -R39 ;  /* 0x8000000306067210 */ /* 0x000fe20007ffe827 */
[----:B--2---:R-:W-:Y:S01]  /*0440*/  UIMAD UR4, UR5, UR7, UR4 ;  /* 0x00000007050472a4 */ /* 0x004fe2000f8e0204 */
[----:B-1----:R-:W-:-:S05]  /*0450*/  VIADD R4, R7, 0xffffffe ;  /* 0x0ffffffe07047836 */ /* 0x002fca0000000000 */
[----:B------:R1:W2:Y:S02]  /*0460*/  F2I.FTZ.U32.TRUNC.NTZ R5, R4 ;  /* 0x0000000400057305 */ /* 0x0002a4000021f000 */
[----:B-1----:R-:W-:Y:S01]  /*0470*/  IMAD.MOV.U32 R4, RZ, RZ, RZ ;  /* 0x000000ffff047224 */ /* 0x002fe200078e00ff */
[----:B--2---:R-:W-:-:S05]  /*0480*/  IADD3 R9, PT, PT, RZ, -R5, RZ ;  /* 0x80000005ff097210 */ /* 0x004fca0007ffe0ff */
        /* <DEDUP_REMOVED lines=13> */
[----:B------:R-:W-:Y:S02]  /*0560*/  ISETP.GE.U32.AND P1, PT, R39, 0x3, PT ;  /* 0x000000032700780c */ /* 0x000fe40003f26070 */
[----:B------:R-:W-:Y:S02]  /*0570*/  ISETP.NE.AND P0, PT, R3, 0x3, PT ;  /* 0x000000030300780c */ /* 0x000fe40003f05270 */
[----:B------:R-:W-:-:S11]  /*0580*/  SHF.R.U32.HI R3, RZ, 0x4, R41 ;  /* 0x00000004ff037819 */ /* 0x000fd60000011629 */
[----:B0-----:R-:W-:Y:S05]  /*0590*/  @!P0 BRA `(.L_x_30379) ;  /* 0x0000000000408947 */ /* 0x001fea0003800000 */
[----:B------:R-:W0:Y:S01]  /*05a0*/  LDC.64 R8, c[0x0][0x390] ;  /* 0x0000e400ff087b82 */ /* 0x000e220000000a00 */
[----:B------:R-:W-:Y:S01]  /*05b0*/  VIADD R4, R39, 0x1 ;  /* 0x0000000127047836 */ /* 0x000fe20000000000 */
[----:B------:R-:W-:Y:S01]  /*05c0*/  MOV R22, R40 ;  /* 0x0000002800167202 */ /* 0x000fe20000000f00 */
[----:B------:R-:W-:Y:S02]  /*05d0*/  VIADD R5, R0, 0x880 ;  /* 0x0000088000057836 */ /* 0x000fe40000000000 */
[----:B------:R-:W-:Y:S01]  /*05e0*/  IMAD.MOV.U32 R10, RZ, RZ, RZ ;  /* 0x000000ffff0a7224 */ /* 0x000fe200078e00ff */
[----:B------:R-:W-:Y:S02]  /*05f0*/  LOP3.LUT R13, R4, 0x3, RZ, 0xc0, !PT ;  /* 0x00000003040d7812 */ /* 0x000fe400078ec0ff */
[----:B------:R-:W-:-:S07]  /*0600*/  LEA R11, R15, R5, 0x18 ;  /* 0x000000050f0b7211 */ /* 0x000fce00078ec0ff */
.L_x_30380:
[----:B-1----:R-:W-:-:S04]  /*0610*/  VIADD R5, R22, UR4 ;  /* 0x0000000416057c36 */ /* 0x002fc80008000000 */
[----:B0-----:R-:W-:-:S06]  /*0620*/  IMAD.WIDE R4, R5, 0x4, R8 ;  /* 0x0000000405047825 */ /* 0x001fcc00078e0208 */
[----:B------:R-:W2:Y:S01]  /*0630*/  LDG.E.128 R4, desc[UR10][R4.64] ;  /* 0x0000000a04047981 */ /* 0x000ea2000c1e1d00 */
[C---:B------:R-:W-:Y:S01]  /*0640*/  IMAD R12, R22.reuse, 0x4, R11 ;  /* 0x00000004160c7824 */ /* 0x040fe200078e020b */
[----:B------:R-:W-:Y:S01]  /*0650*/  IADD3 R22, PT, PT, R22, UR8, RZ ;  /* 0x0000000816167c10 */ /* 0x000fe2000fffe0ff */
[----:B------:R-:W-:-:S05]  /*0660*/  VIADD R10, R10, 0x1 ;  /* 0x000000010a0a7836 */ /* 0x000fca0000000000 */
[----:B------:R-:W-:Y:S01]  /*0670*/  ISETP.NE.AND P0, PT, R10, R13, PT ;  /* 0x0000000d0a00720c */ /* 0x000fe20003f05270 */
[----:B--2---:R1:W-:-:S12]  /*0680*/  STS.128 [R12], R4 ;  /* 0x000000040c007388 */ /* 0x0043d80000000c00 */
[----:B------:R-:W-:Y:S05]  /*0690*/  @P0 BRA `(.L_x_30380) ;  /* 0xfffffffc00dc0947 */ /* 0x000fea000383ffff */
.L_x_30379:
[----:B------:R-:W-:Y:S05]  /*06a0*/  BSYNC.RECONVERGENT B0 ;  /* 0x0000000000007941 */ /* 0x000fea0003800200 */
.L_x_30378:
[----:B------:R-:W-:Y:S04]  /*06b0*/  BSSY.RECONVERGENT B0, `(.L_x_30381) ;  /* 0x0000020000007945 */ /* 0x000fe80003800200 */
[----:B------:R-:W-:Y:S05]  /*06c0*/  @!P1 BRA `(.L_x_30382) ;  /* 0x0000000000789947 */ /* 0x000fea0003800000 */
[----:B------:R-:W0:Y:S01]  /*06d0*/  LDC.64 R20, c[0x0][0x390] ;  /* 0x0000e400ff147b82 */ /* 0x000e220000000a00 */
[----:B-1----:R-:W-:-:S05]  /*06e0*/  VIADD R4, R0, 0x880 ;  /* 0x0000088000047836 */ /* 0x002fca0000000000 */
[----:B------:R-:W-:-:S07]  /*06f0*/  LEA R27, R15, R4, 0x18 ;  /* 0x000000040f1b7211 */ /* 0x000fce00078ec0ff */
.L_x_30383:
[C---:B--2---:R-:W-:Y:S02]  /*0700*/  VIADD R9, R22.reuse, UR8 ;  /* 0x0000000816097c36 */ /* 0x044fe40008000000 */
[----:B------:R-:W-:Y:S02]  /*0710*/  VIADD R5, R22, UR4 ;  /* 0x0000000416057c36 */ /* 0x000fe40008000000 */
[C---:B------:R-:W-:Y:S02]  /*0720*/  VIADD R4, R9.reuse, UR8 ;  /* 0x0000000809047c36 */ /* 0x040fe40008000000 */
[----:B------:R-:W-:Y:S02]  /*0730*/  VIADD R9, R9, UR4 ;  /* 0x0000000409097c36 */ /* 0x000fe40008000000 */
[C---:B------:R-:W-:Y:S01]  /*0740*/  VIADD R13, R4.reuse, UR4 ;  /* 0x00000004040d7c36 */ /* 0x040fe20008000000 */
[----:B------:R-:W-:Y:S01]  /*0750*/  IADD3 R25, PT, PT, R4, UR8, RZ ;  /* 0x0000000804197c10 */ /* 0x000fe2000fffe0ff */
[----:B0-----:R-:W-:-:S03]  /*0760*/  IMAD.WIDE R4, R5, 0x4, R20 ;  /* 0x0000000405047825 */ /* 0x001fc600078e0214 */
[----:B------:R-:W-:Y:S01]  /*0770*/  IADD3 R17, PT, PT, R25, UR4, RZ ;  /* 0x0000000419117c10 */ /* 0x000fe2000fffe0ff */
        /* <DEDUP_REMOVED lines=9> */
[----:B------:R-:W-:Y:S02]  /*0810*/  VIADD R22, R25, UR8 ;  /* 0x0000000819167c36 */ /* 0x000fe40008000000 */
[----:B0-----:R-:W-:-:S04]  /*0820*/  IMAD R23, R29, 0x10, R28 ;  /* 0x000000101d177824 */ /* 0x001fc800078e021c */
[----:B------:R-:W-:-:S05]  /*0830*/  IMAD R24, R29, 0x10, R23 ;  /* 0x000000101d187824 */ /* 0x000fca00078e0217 */
[----:B------:R-:W-:Y:S02]  /*0840*/  LEA R26, R29, R24, 0x4 ;  /* 0x000000181d1a7211 */ /* 0x000fe400078e20ff */
[----:B------:R-:W-:Y:S01]  /*0850*/  ISETP.GE.U32.AND P0, PT, R22, 0x200, PT ;  /* 0x000002001600780c */ /* 0x000fe20003f06070 */
[----:B--2---:R2:W-:Y:S04]  /*0860*/  STS.128 [R28], R4 ;  /* 0x000000041c007388 */ /* 0x0045e80000000c00 */
[----:B---3--:R2:W-:Y:S04]  /*0870*/  STS.128 [R23], R8 ;  /* 0x0000000817007388 */ /* 0x0085e80000000c00 */
[----:B----4-:R2:W-:Y:S04]  /*0880*/  STS.128 [R24], R12 ;  /* 0x0000000c18007388 */ /* 0x0105e80000000c00 */
[----:B-----5:R2:W-:Y:S01]  /*0890*/  STS.128 [R26], R16 ;  /* 0x000000101a007388 */ /* 0x0205e20000000c00 */
[----:B------:R-:W-:Y:S05]  /*08a0*/  @!P0 BRA `(.L_x_30383) ;  /* 0xfffffffc00948947 */ /* 0x000fea000383ffff */
.L_x_30382:
[----:B------:R-:W-:Y:S05]  /*08b0*/  BSYNC.RECONVERGENT B0 ;  /* 0x0000000000007941 */ /* 0x000fea0003800200 */
.L_x_30381:
[----:B-12---:R-:W-:Y:S01]  /*08c0*/  IMAD.IADD R4, R2, 0x1, R3 ;  /* 0x0000000102047824 */ /* 0x006fe200078e0203 */
[C---:B------:R-:W-:Y:S01]  /*08d0*/  LOP3.LUT R37, R42.reuse, 0xf, RZ, 0xc0, !PT ;  /* 0x0000000f2a257812 */ /* 0x040fe200078ec0ff */
        /* <DEDUP_REMOVED lines=10> */
[----:B------:R-:W-:Y:S05]  /*0980*/  CALL.REL.NOINC `($__internal_625_$__cuda_sm20_div_u16) ;  /* 0x0000001800a87944 */ /* 0x000fea0003c00000 */
[----:B------:R-:W0:Y:S01]  /*0990*/  S2R R8, SR_CgaCtaId ;  /* 0x0000000000087919 */ /* 0x000e220000008800 */
[----:B------:R-:W-:Y:S01]  /*09a0*/  VIADD R11, R0, 0x880 ;  /* 0x00000880000b7836 */ /* 0x000fe20000000000 */
[C---:B------:R-:W-:Y:S01]  /*09b0*/  IADD3 R14, PT, PT, R6.reuse, 0xb, RZ ;  /* 0x0000000b060e7810 */ /* 0x040fe20007ffe0ff */
[C---:B------:R-:W-:Y:S01]  /*09c0*/  VIADD R12, R6.reuse, 0x9 ;  /* 0x00000009060c7836 */ /* 0x040fe20000000000 */
[----:B------:R-:W1:Y:S01]  /*09d0*/  S2R R4, SR_CTAID.Z ;  /* 0x0000000000047919 */ /* 0x000e620000002700 */
        /* <DEDUP_REMOVED lines=19> */
[C---:B------:R-:W-:Y:S02]  /*0b10*/  LOP3.LUT R31, R21.reuse, R12, RZ, 0xfc, !PT ;  /* 0x0000000c151f7212 */ /* 0x040fe400078efcff */
[----:B------:R-:W-:Y:S02]  /*0b20*/  LOP3.LUT R29, R21, R14, RZ, 0xfc, !PT ;  /* 0x0000000e151d7212 */ /* 0x000fe400078efcff */
[----:B------:R-:W-:Y:S02]  /*0b30*/  LOP3.LUT R20, R2, R7, RZ, 0xfc, !PT ;  /* 0x0000000702147212 */ /* 0x000fe400078efcff */
[----:B0-----:R-:W-:Y:S02]  /*0b40*/  LEA R11, R8, R11, 0x18 ;  /* 0x0000000b080b7211 */ /* 0x001fe400078ec0ff */
[----:B------:R-:W-:Y:S01]  /*0b50*/  IADD3 R8, PT, PT, R6, 0x6, RZ ;  /* 0x0000000606087810 */ /* 0x000fe20007ffe0ff */
[----:B-1----:R-:W-:Y:S01]  /*0b60*/  IMAD R37, R4, 0x400, R37 ;  /* 0x0000040004257824 */ /* 0x002fe200078e0225 */
[----:B------:R-:W-:Y:S01]  /*0b70*/  LOP3.LUT R18, R2, R9, RZ, 0xfc, !PT ;  /* 0x0000000902127212 */ /* 0x000fe200078efcff */
[C---:B------:R-:W-:Y:S01]  /*0b80*/  VIADD R4, R6.reuse, 0x3 ;  /* 0x0000000306047836 */ /* 0x040fe20000000000 */
[----:B------:R-:W-:Y:S01]  /*0b90*/  IADD3 R6, PT, PT, R6, -0x1, RZ ;  /* 0xffffffff06067810 */ /* 0x000fe20007ffe0ff */
[--C-:B------:R-:W-:Y:S01]  /*0ba0*/  IMAD R20, R20, 0x4, R11.reuse ;  /* 0x0000000414147824 */ /* 0x100fe200078e020b */
[----:B------:R-:W-:Y:S01]  /*0bb0*/  LOP3.LUT R8, R8, 0xf, RZ, 0xc0, !PT ;  /* 0x0000000f08087812 */ /* 0x000fe200078ec0ff */
[----:B------:R-:W-:Y:S01]  /*0bc0*/  IMAD R18, R18, 0x4, R11 ;  /* 0x0000000412127824 */ /* 0x000fe200078e020b */
[----:B------:R-:W-:-:S02]  /*0bd0*/  LOP3.LUT R3, R6, 0xf, RZ, 0xc0, !PT ;  /* 0x0000000f06037812 */ /* 0x000fc400078ec0ff */
[CC--:B------:R-:W-:Y:S02]  /*0be0*/  LOP3.LUT R6, R2.reuse, R8.reuse, RZ, 0xfc, !PT ;  /* 0x0000000802067212 */ /* 0x0c0fe400078efcff */
[----:B------:R-:W-:Y:S02]  /*0bf0*/  LOP3.LUT R33, R21, R8, RZ, 0xfc, !PT ;  /* 0x0000000815217212 */ /* 0x000fe400078efcff */
[----:B------:R-:W-:Y:S01]  /*0c00*/  LOP3.LUT R8, R2, R12, RZ, 0xfc, !PT ;  /* 0x0000000c02087212 */ /* 0x000fe200078efcff */
[----:B------:R-:W-:Y:S01]  /*0c10*/  IMAD R19, R6, 0x4, R11 ;  /* 0x0000000406137824 */ /* 0x000fe200078e020b */
[C---:B------:R-:W-:Y:S02]  /*0c20*/  LOP3.LUT R12, R2.reuse, R14, RZ, 0xfc, !PT ;  /* 0x0000000e020c7212 */ /* 0x040fe400078efcff */
[C---:B------:R-:W-:Y:S02]  /*0c30*/  LOP3.LUT R16, R2.reuse, R13, RZ, 0xfc, !PT ;  /* 0x0000000d02107212 */ /* 0x040fe400078efcff */
[----:B------:R-:W-:-:S02]  /*0c40*/  LOP3.LUT R14, R2, R15, RZ, 0xfc, !PT ;  /* 0x0000000f020e7212 */ /* 0x000fc400078efcff */
[----:B------:R-:W-:Y:S01]  /*0c50*/  LOP3.LUT R44, R2, R27, RZ, 0xfc, !PT ;  /* 0x0000001b022c7212 */ /* 0x000fe200078efcff */
[--C-:B------:R-:W-:Y:S01]  /*0c60*/  IMAD R16, R16, 0x4, R11.reuse ;  /* 0x0000000410107824 */ /* 0x100fe200078e020b */
[----:B------:R-:W-:Y:S01]  /*0c70*/  LOP3.LUT R46, R2, R17, RZ, 0xfc, !PT ;  /* 0x00000011022e7212 */ /* 0x000fe200078efcff */
[----:B------:R-:W-:Y:S01]  /*0c80*/  IMAD R14, R14, 0x4, R11 ;  /* 0x000000040e0e7824 */ /* 0x000fe200078e020b */
[----:B------:R-:W-:Y:S02]  /*0c90*/  LOP3.LUT R0, R0, 0xf, RZ, 0xc0, !PT ;  /* 0x0000000f00007812 */ /* 0x000fe400078ec0ff */
[----:B------:R-:W-:Y:S02]  /*0ca0*/  LOP3.LUT R4, R4, 0xf, RZ, 0xc0, !PT ;  /* 0x0000000f04047812 */ /* 0x000fe400078ec0ff */
[----:B------:R-:W-:Y:S02]  /*0cb0*/  LOP3.LUT R22, R5, 0xf, RZ, 0xc0, !PT ;  /* 0x0000000f05167812 */ /* 0x000fe400078ec0ff */
[----:B------:R-:W-:-:S02]  /*0cc0*/  LOP3.LUT R2, R2, R3, RZ, 0xfc, !PT ;  /* 0x0000000302027212 */ /* 0x000fc400078efcff */
[C---:B------:R-:W-:Y:S01]  /*0cd0*/  LOP3.LUT R28, R21.reuse, R15, RZ, 0xfc, !PT ;  /* 0x0000000f151c7212 */ /* 0x040fe200078efcff */
[--C-:B------:R-:W-:Y:S01]  /*0ce0*/  IMAD R15, R12, 0x4, R11.reuse ;  /* 0x000000040c0f7824 */ /* 0x100fe200078e020b */
[C---:B------:R-:W-:Y:S01]  /*0cf0*/  LOP3.LUT R30, R21.reuse, R13, RZ, 0xfc, !PT ;  /* 0x0000000d151e7212 */ /* 0x040fe200078efcff */
[----:B------:R-:W-:Y:S01]  /*0d00*/  IMAD R12, R46, 0x4, R11 ;  /* 0x000000042e0c7824 */ /* 0x000fe200078e020b */
[C---:B------:R-:W-:Y:S02]  /*0d10*/  LOP3.LUT R26, R21.reuse, R17, RZ, 0xfc, !PT ;  /* 0x00000011151a7212 */ /* 0x040fe400078efcff */
[C---:B------:R-:W-:Y:S02]  /*0d20*/  LOP3.LUT R35, R21.reuse, 0x8, R35, 0xf6, !PT ;  /* 0x0000000815237812 */ /* 0x040fe400078ef623 */
[C---:B------:R-:W-:Y:S02]  /*0d30*/  LOP3.LUT R34, R21.reuse, R7, RZ, 0xfc, !PT ;  /* 0x0000000715227212 */ /* 0x040fe400078efcff */
[----:B------:R-:W-:-:S02]  /*0d40*/  LOP3.LUT R32, R21, R9, RZ, 0xfc, !PT ;  /* 0x0000000915207212 */ /* 0x000fc400078efcff */
[C---:B------:R-:W-:Y:S02]  /*0d50*/  LOP3.LUT R27, R21.reuse, R27, RZ, 0xfc, !PT ;  /* 0x0000001b151b7212 */ /* 0x040fe400078efcff */
[C---:B------:R-:W-:Y:S01]  /*0d60*/  LOP3.LUT R25, R21.reuse, R0, RZ, 0xfc, !PT ;  /* 0x0000000015197212 */ /* 0x040fe200078efcff */
[----:B------:R-:W-:Y:S01]  /*0d70*/  IMAD.MOV.U32 R0, RZ, RZ, RZ ;  /* 0x000000ffff007224 */ /* 0x000fe200078e00ff */
[C---:B------:R-:W-:Y:S02]  /*0d80*/  LOP3.LUT R24, R21.reuse, R24, RZ, 0xfc, !PT ;  /* 0x0000001815187212 */ /* 0x040fe400078efcff */
[C---:B------:R-:W-:Y:S02]  /*0d90*/  LOP3.LUT R23, R21.reuse, R4, RZ, 0xfc, !PT ;  /* 0x0000000415177212 */ /* 0x040fe400078efcff */
[----:B------:R-:W-:Y:S02]  /*0da0*/  LOP3.LUT R22, R21, R22, RZ, 0xfc, !PT ;  /* 0x0000001615167212 */ /* 0x000fe400078efcff */
[----:B------:R-:W-:-:S02]  /*0db0*/  LEA R17, R8, R11, 0x2 ;  /* 0x0000000b08117211 */ /* 0x000fc400078e10ff */
[----:B------:R-:W-:Y:S01]  /*0dc0*/  LEA R13, R44, R11, 0x2 ;  /* 0x0000000b2c0d7211 */ /* 0x000fe200078e10ff */
[----:B------:R-:W-:Y:S01]  /*0dd0*/  IMAD R11, R2, 0x4, R11 ;  /* 0x00000004020b7824 */ /* 0x000fe200078e020b */
[----:B------:R-:W-:Y:S02]  /*0de0*/  LOP3.LUT R21, R21, R3, RZ, 0xfc, !PT ;  /* 0x0000000315157212 */ /* 0x000fe400078efcff */
[----:B------:R-:W-:Y:S02]  /*0df0*/  PLOP3.LUT P0, PT, PT, PT, PT, 0x80, 0x8 ;  /* 0x000000000008781c */ /* 0x000fe40003f0f070 */
[----:B------:R-:W-:-:S11]  /*0e00*/  LOP3.LUT R10, R10, 0x3, RZ, 0xc0, !PT ;  /* 0x000000030a0a7812 */ /* 0x000fd600078ec0ff */
.L_x_30390:
[----:B------:R-:W-:Y:S01]  /*0e10*/  ISETP.NE.AND P2, PT, R10, 0x2, PT ;  /* 0x000000020a00780c */ /* 0x000fe20003f45270 */
[----:B------:R-:W-:Y:S01]  /*0e20*/  BSSY.RECONVERGENT B0, `(.L_x_30384) ;  /* 0x000001e000007945 */ /* 0x000fe20003800200 */
[----:B------:R-:W-:Y:S02]  /*0e30*/  PLOP3.LUT P1, PT, P0, PT, PT, 0x80, 0x8 ;  /* 0x000000000008781c */ /* 0x000fe4000072f070 */
[----:B------:R-:W-:Y:S02]  /*0e40*/  SHF.R.U32.HI R44, RZ, 0x4, R41 ;  /* 0x00000004ff2c7819 */ /* 0x000fe40000011629 */
[----:B------:R-:W-:Y:S02]  /*0e50*/  SHF.R.U32.HI R47, RZ, 0x4, R42 ;  /* 0x00000004ff2f7819 */ /* 0x000fe4000001162a */
[----:B------:R-:W-:-:S05]  /*0e60*/  IADD3 R45, PT, PT, R37, R0, RZ ;  /* 0x00000000252d7210 */ /* 0x000fca0007ffe0ff */
[----:B-1----:R-:W-:Y:S05]  /*0e70*/  @!P2 BRA `(.L_x_30385) ;  /* 0x000000000060a947 */ /* 0x002fea0003800000 */
        /* <DEDUP_REMOVED lines=24> */
.L_x_30385:
[----:B------:R-:W-:Y:S05]  /*1000*/  BSYNC.RECONVERGENT B0 ;  /* 0x0000000000007941 */ /* 0x000fea0003800200 */
.L_x_30384:
[----:B------:R-:W-:Y:S01]  /*1010*/  BSSY.RECONVERGENT B0, `(.L_x_30386) ;  /* 0x000001c000007945 */ /* 0x000fe20003800200 */
.L_x_30387:
[----:B012---:R-:W0:Y:S01]  /*1020*/  LDC.64 R8, c[0x0][0x398] ;  /* 0x0000e600ff087b82 */ /* 0x007e220000000a00 */
[C---:B------:R-:W-:Y:S02]  /*1030*/  IMAD.IADD R2, R47.reuse, 0x1, R44 ;  /* 0x000000012f027824 */ /* 0x040fe400078e022c */
[--C-:B------:R-:W-:Y:S02]  /*1040*/  IMAD R3, R47, 0x20, R45.reuse ;  /* 0x000000202f037824 */ /* 0x100fe400078e022d */
[C---:B------:R-:W-:Y:S01]  /*1050*/  IMAD R5, R2.reuse, 0x20, R45 ;  /* 0x0000002002057824 */ /* 0x040fe200078e022d */
[----:B------:R-:W-:-:S04]  /*1060*/  IADD3 R4, PT, PT, R2, R44, RZ ;  /* 0x0000002c02047210 */ /* 0x000fc80007ffe0ff */
[C---:B------:R-:W-:Y:S01]  /*1070*/  LEA R7, R4.reuse, R45, 0x5 ;  /* 0x0000002d04077211 */ /* 0x040fe200078e28ff */
[----:B------:R-:W-:-:S04]  /*1080*/  IMAD.IADD R6, R4, 0x1, R44 ;  /* 0x0000000104067824 */ /* 0x000fc800078e022c */
        /* <DEDUP_REMOVED lines=21> */
.L_x_30386:
[----:B------:R-:W0:Y:S01]  /*11e0*/  S2UR UR9, SR_CgaCtaId ;  /* 0x00000000000979c3 */ /* 0x000e220000008800 */
[----:B--2---:R-:W-:Y:S01]  /*11f0*/  IMAD.SHL.U32 R2, R43, 0x10, RZ ;  /* 0x000000102b027824 */ /* 0x004fe200078e00ff */
[C---:B------:R-:W-:Y:S01]  /*1200*/  SHF.L.U32 R5, R42.reuse, 0x2, RZ ;  /* 0x000000022a057819 */ /* 0x040fe200000006ff */
[----:B------:R-:W-:Y:S01]  /*1210*/  IMAD.SHL.U32 R3, R42, 0x10, RZ ;  /* 0x000000102a037824 */ /* 0x000fe200078e00ff */
[--C-:B------:R-:W-:Y:S01]  /*1220*/  SHF.R.U32.HI R4, RZ, 0x5, R42.reuse ;  /* 0x00000005ff047819 */ /* 0x100fe2000001162a */
[----:B------:R-:W-:Y:S01]  /*1230*/  UMOV UR4, 0x400 ;  /* 0x0000040000047882 */ /* 0x000fe20000000000 */
[----:B------:R-:W-:Y:S01]  /*1240*/  LOP3.LUT R5, R5, 0x7c, RZ, 0xc0, !PT ;  /* 0x0000007c05057812 */ /* 0x000fe200078ec0ff */
[----:B------:R-:W-:Y:S01]  /*1250*/  UIADD3 UR7, UPT, UPT, UR4, 0x880, URZ ;  /* 0x0000088004077890 */ /* 0x000fe2000fffe0ff */
[----:B------:R-:W1:Y:S01]  /*1260*/  S2UR UR8, SR_CgaCtaId ;  /* 0x00000000000879c3 */ /* 0x000e620000008800 */
[----:B------:R-:W-:Y:S01]  /*1270*/  LOP3.LUT R3, R2, 0x1e0, R3, 0xf8, !PT ;  /* 0x000001e002037812 */ /* 0x000fe200078ef803 */
[----:B------:R-:W-:Y:S01]  /*1280*/  IMAD.SHL.U32 R54, R42, 0x2, RZ ;  /* 0x000000022a367824 */ /* 0x000fe200078e00ff */
[--C-:B------:R-:W-:Y:S01]  /*1290*/  SHF.R.U32.HI R2, RZ, 0x1, R42.reuse ;  /* 0x00000001ff027819 */ /* 0x100fe2000001162a */
[----:B------:R-:W-:Y:S01]  /*12a0*/  IMAD R52, R4, 0x84, R5 ;  /* 0x0000008404347824 */ /* 0x000fe200078e0205 */
[----:B------:R-:W-:-:S02]  /*12b0*/  SHF.R.U32.HI R53, RZ, 0x5, R42 ;  /* 0x00000005ff357819 */ /* 0x000fc4000001162a */
[C---:B------:R-:W-:Y:S01]  /*12c0*/  IADD3 R7, PT, PT, R2.reuse, 0x2, RZ ;  /* 0x0000000202077810 */ /* 0x040fe20007ffe0ff */
[C---:B------:R-:W-:Y:S01]  /*12d0*/  VIADD R4, R2.reuse, 0x4 ;  /* 0x0000000402047836 */ /* 0x040fe20000000000 */
[C---:B------:R-:W-:Y:S01]  /*12e0*/  LOP3.LUT R6, R2.reuse, 0xf, RZ, 0xc0, !PT ;  /* 0x0000000f02067812 */ /* 0x040fe200078ec0ff */
[C---:B------:R-:W-:Y:S01]  /*12f0*/  VIADD R5, R2.reuse, 0x1 ;  /* 0x0000000102057836 */ /* 0x040fe20000000000 */
[----:B------:R-:W-:Y:S01]  /*1300*/  LOP3.LUT R44, R7, 0xf, RZ, 0xc0, !PT ;  /* 0x0000000f072c7812 */ /* 0x000fe200078ec0ff */
[----:B------:R-:W-:Y:S01]  /*1310*/  VIADD R9, R2, 0x3 ;  /* 0x0000000302097836 */ /* 0x000fe20000000000 */
[----:B------:R-:W-:Y:S02]  /*1320*/  LOP3.LUT R4, R4, 0xf, RZ, 0xc0, !PT ;  /* 0x0000000f04047812 */ /* 0x000fe400078ec0ff */
[----:B------:R-:W-:Y:S01]  /*1330*/  LOP3.LUT R8, R5, 0xf, RZ, 0xc0, !PT ;  /* 0x0000000f05087812 */ /* 0x000fe200078ec0ff */
[----:B0-----:R-:W-:Y:S01]  /*1340*/  ULEA UR9, UR9, UR4, 0x18 ;  /* 0x0000000409097291 */ /* 0x001fe2000f8ec0ff */
[----:B------:R-:W-:-:S02]  /*1350*/  LOP3.LUT R46, R9, 0xf, RZ, 0xc0, !PT ;  /* 0x0000000f092e7812 */ /* 0x000fc400078ec0ff */
[C---:B------:R-:W-:Y:S02]  /*1360*/  LOP3.LUT R6, R3.reuse, 0x8, R6, 0xf6, !PT ;  /* 0x0000000803067812 */ /* 0x040fe400078ef606 */
[C---:B------:R-:W-:Y:S01]  /*1370*/  LOP3.LUT R2, R3.reuse, 0xf, R2, 0xf8, !PT ;  /* 0x0000000f03027812 */ /* 0x040fe200078ef802 */
[----:B------:R-:W-:Y:S01]  /*1380*/  VIADD R52, R52, UR9 ;  /* 0x0000000934347c36 */ /* 0x000fe20008000000 */
[C---:B------:R-:W-:Y:S01]  /*1390*/  LOP3.LUT R4, R3.reuse, R4, RZ, 0xfc, !PT ;  /* 0x0000000403047212 */ /* 0x040fe200078efcff */
[----:B-1----:R-:W-:Y:S01]  /*13a0*/  ULEA UR7, UR8, UR7, 0x18 ;  /* 0x0000000708077291 */ /* 0x002fe2000f8ec0ff */
        /* <DEDUP_REMOVED lines=11> */
[----:B------:R-:W-:-:S02]  /*1460*/  LOP3.LUT R54, R54, 0x3c, RZ, 0xc0, !PT ;  /* 0x0000003c36367812 */ /* 0x000fc400078ec0ff */
[----:B------:R-:W-:-:S05]  /*1470*/  IADD3 R0, PT, PT, R53, R0, RZ ;  /* 0x0000000035007210 */ /* 0x000fca0007ffe0ff */
[----:B------:R-:W0:Y:S01]  /*1480*/  S2UR UR7, SR_CgaCtaId ;  /* 0x00000000000779c3 */ /* 0x000e220000008800 */
[----:B------:R-:W-:Y:S02]  /*1490*/  UMOV UR4, 0x400 ;  /* 0x0000040000047882 */ /* 0x000fe40000000000 */
[----:B------:R-:W-:Y:S01]  /*14a0*/  UIADD3 UR4, UPT, UPT, UR4, 0x1080, URZ ;  /* 0x0000108004047890 */ /* 0x000fe2000fffe0ff */
[----:B------:R1:W2:Y:S04]  /*14b0*/  LDS R51, [R2] ;  /* 0x0000000002337984 */ /* 0x0002a80000000800 */
[----:B------:R1:W3:Y:S01]  /*14c0*/  LDS R48, [R3] ;  /* 0x0000000003307984 */ /* 0x0002e20000000800 */
[----:B0-----:R-:W-:-:S03]  /*14d0*/  ULEA UR4, UR7, UR4, 0x18 ;  /* 0x0000000407047291 */ /* 0x001fc6000f8ec0ff */
[----:B------:R-:W0:Y:S04]  /*14e0*/  LDS R50, [R50] ;  /* 0x0000000032327984 */ /* 0x000e280000000800 */
[----:B------:R-:W4:Y:S01]  /*14f0*/  LDS R49, [R49] ;  /* 0x0000000031317984 */ /* 0x000f220000000800 */
[----:B------:R-:W-:-:S03]  /*1500*/  VIADD R55, R54, UR4 ;  /* 0x0000000436377c36 */ /* 0x000fc60008000000 */
[----:B------:R-:W0:Y:S01]  /*1510*/  LDS R47, [R47] ;  /* 0x000000002f2f7984 */ /* 0x000e220000000800 */
[----:B------:R-:W-:-:S03]  /*1520*/  IMAD R0, R0, 0x40, R55 ;  /* 0x0000004000007824 */ /* 0x000fc600078e0237 */
        /* <DEDUP_REMOVED lines=11> */
.L_x_30389:
        /* <DEDUP_REMOVED lines=34> */
.L_x_30411:
[----:B------:R-:W-:Y:S01]  /*1800*/  ISETP.NE.AND P0, PT, R43, RZ, PT ;  /* 0x000000ff2b00720c */ /* 0x000fe20003f05270 */
[----:B------:R-:W-:Y:S01]  /*1810*/  IMAD R59, R2, R54, R59 ;  /* 0x00000036023b7224 */ /* 0x000fe200078e023b */
[----:B------:R-:W-:Y:S05]  /*1820*/  WARPSYNC.ALL ;  /* 0x0000000000007948 */ /* 0x000fea0003800000 */
[----:B------:R-:W-:Y:S01]  /*1830*/  SHFL.DOWN PT, R54, R59, 0x1, 0x1e1f ;  /* 0x083e1f003b367f89 */ /* 0x000fe200000e0000 */
[----:B--2---:R-:W-:-:S05]  /*1840*/  IADD3 R52, PT, PT, R52, 0x210, RZ ;  /* 0x0000021034347810 */ /* 0x004fca0007ffe0ff */
[----:B------:R-:W0:Y:S02]  /*1850*/  @!P0 LDS R55, [R0] ;  /* 0x0000000000378984 */ /* 0x000e240000000800 */
[----:B0-----:R-:W-:-:S05]  /*1860*/  @!P0 IADD3 R55, PT, PT, R55, R54, R59 ;  /* 0x0000003637378210 */ /* 0x001fca0007ffe03b */
[----:B------:R0:W-:Y:S01]  /*1870*/  @!P0 STS [R0], R55 ;  /* 0x0000003700008388 */ /* 0x0001e20000000800 */
[C---:B------:R-:W-:Y:S01]  /*1880*/  ISETP.GE.U32.AND P0, PT, R53.reuse, 0xc, PT ;  /* 0x0000000c3500780c */ /* 0x040fe20003f06070 */
[----:B------:R-:W-:Y:S02]  /*1890*/  VIADD R53, R53, 0x4 ;  /* 0x0000000435357836 */ /* 0x000fe40000000000 */
[----:B0-----:R-:W-:-:S10]  /*18a0*/  VIADD R0, R0, 0x100 ;  /* 0x0000010000007836 */ /* 0x001fd40000000000 */
        /* <DEDUP_REMOVED lines=8> */
[----:B------:R-:W0:Y:S01]  /*1930*/  LDCU UR9, c[0x0][0x388] ;  /* 0x00007100ff0977ac */ /* 0x000e220008000800 */
[----:B------:R-:W-:Y:S01]  /*1940*/  BSSY.RECONVERGENT B0, `(.L_x_30391) ;  /* 0x0000020000007945 */ /* 0x000fe20003800200 */
[----:B------:R-:W-:Y:S01]  /*1950*/  BAR.SYNC.DEFER_BLOCKING 0x0 ;  /* 0x0000000000007b1d */ /* 0x000fe20000010000 */
[----:B------:R-:W-:Y:S01]  /*1960*/  ISETP.GE.U32.AND P1, PT, R39, 0x3, PT ;  /* 0x000000032700780c */ /* 0x000fe20003f26070 */
[----:B------:R-:W-:-:S04]  /*1970*/  USHF.L.U32 UR4, UR6, 0x4, URZ ;  /* 0x0000000406047899 */ /* 0x000fc800080006ff */
[----:B------:R-:W2:Y:S01]  /*1980*/  LDCU UR8, c[0x0][0x384] ;  /* 0x00007080ff0877ac */ /* 0x000ea20008000800 */
[----:B0-----:R-:W-:-:S04]  /*1990*/  USHF.R.S32.HI UR7, URZ, 0x1f, UR9 ;  /* 0x0000001fff077899 */ /* 0x001fc80008011409 */
[----:B------:R-:W-:Y:S02]  /*19a0*/  ULEA.HI UR7, UR7, UR9, URZ, 0x5 ;  /* 0x0000000907077291 */ /* 0x000fe4000f8f28ff */
[----:B--2---:R-:W-:Y:S02]  /*19b0*/  UIMAD UR4, UR5, UR8, UR4 ;  /* 0x00000008050472a4 */ /* 0x004fe4000f8e0204 */
[----:B------:R-:W-:Y:S01]  /*19c0*/  USHF.R.S32.HI UR7, URZ, 0x5, UR7 ;  /* 0x00000005ff077899 */ /* 0x000fe20008011407 */
[----:B------:R-:W-:Y:S11]  /*19d0*/  @!P0 BRA `(.L_x_30392) ;  /* 0x0000000000588947 */ /* 0x000ff60003800000 */
[----:B------:R-:W0:Y:S01]  /*19e0*/  S2UR UR6, SR_CgaCtaId ;  /* 0x00000000000679c3 */ /* 0x000e220000008800 */
[----:B------:R-:W-:Y:S01]  /*19f0*/  UMOV UR5, 0x400 ;  /* 0x0000040000057882 */ /* 0x000fe20000000000 */
[----:B------:R-:W-:Y:S01]  /*1a00*/  IADD3 R39, PT, PT, R39, 0x1, RZ ;  /* 0x0000000127277810 */ /* 0x000fe20007ffe0ff */
[----:B------:R-:W-:-:S03]  /*1a10*/  UIADD3 UR5, UPT, UPT, UR5, 0x1080, URZ ;  /* 0x0000108005057890 */ /* 0x000fc6000fffe0ff */
[----:B------:R-:W-:Y:S02]  /*1a20*/  LOP3.LUT R39, R39, 0x3, RZ, 0xc0, !PT ;  /* 0x0000000327277812 */ /* 0x000fe400078ec0ff */
[----:B------:R-:W2:Y:S03]  /*1a30*/  LDC.64 R4, c[0x0][0x3a0] ;  /* 0x0000e800ff047b82 */ /* 0x000ea60000000a00 */
[----:B------:R-:W-:Y:S01]  /*1a40*/  IMAD.MOV R0, RZ, RZ, -R39 ;  /* 0x000000ffff007224 */ /* 0x000fe200078e0a27 */
[----:B0-----:R-:W-:-:S06]  /*1a50*/  ULEA UR5, UR6, UR5, 0x18 ;  /* 0x0000000506057291 */ /* 0x001fcc000f8ec0ff */
[----:B------:R-:W-:-:S07]  /*1a60*/  LEA R42, R42, UR5, 0x4 ;  /* 0x000000052a2a7c11 */ /* 0x000fce000f8e20ff */
.L_x_30393:
[----:B01----:R0:W1:Y:S01]  /*1a70*/  LDS.128 R8, [R42] ;  /* 0x000000002a087984 */ /* 0x0030620000000c00 */
[----:B------:R-:W-:Y:S01]  /*1a80*/  LOP3.LUT R3, R40, 0xc, RZ, 0xc0, !PT ;  /* 0x0000000c28037812 */ /* 0x000fe200078ec0ff */
[----:B------:R-:W0:Y:S01]  /*1a90*/  LDC R7, c[0x0][0x360] ;  /* 0x0000d800ff077b82 */ /* 0x000e220000000800 */
[----:B------:R-:W-:Y:S01]  /*1aa0*/  SHF.R.U32.HI R2, RZ, 0x4, R40 ;  /* 0x00000004ff027819 */ /* 0x000fe20000011628 */
[----:B------:R-:W-:Y:S02]  /*1ab0*/  VIADD R0, R0, 0x1 ;  /* 0x0000000100007836 */ /* 0x000fe40000000000 */
[----:B------:R-:W-:Y:S02]  /*1ac0*/  VIADD R3, R3, UR4 ;  /* 0x0000000403037c36 */ /* 0x000fe40008000000 */
[----:B------:R-:W-:Y:S01]  /*1ad0*/  IMAD.IADD R40, R40, 0x1, R41 ;  /* 0x0000000128287824 */ /* 0x000fe200078e0229 */
[----:B------:R-:W-:Y:S01]  /*1ae0*/  ISETP.NE.AND P0, PT, R0, RZ, PT ;  /* 0x000000ff0000720c */ /* 0x000fe20003f05270 */
[----:B------:R-:W-:-:S04]  /*1af0*/  IMAD R3, R2, UR7, R3 ;  /* 0x0000000702037c24 */ /* 0x000fc8000f8e0203 */
[----:B--2---:R-:W-:Y:S01]  /*1b00*/  IMAD.WIDE R2, R3, 0x4, R4 ;  /* 0x0000000403027825 */ /* 0x004fe200078e0204 */
[----:B0-----:R-:W-:-:S04]  /*1b10*/  LEA R42, R7, R42, 0x4 ;  /* 0x0000002a072a7211 */ /* 0x001fc800078e20ff */
[----:B-1----:R0:W-:Y:S03]  /*1b20*/  STG.E.128 desc[UR10][R2.64], R8 ;  /* 0x0000000802007986 */ /* 0x0021e6000c101d0a */
[----:B------:R-:W-:Y:S05]  /*1b30*/  @P0 BRA `(.L_x_30393) ;  /* 0xfffffffc00cc0947 */ /* 0x000fea000383ffff */
.L_x_30392:
[----:B------:R-:W-:Y:S05]  /*1b40*/  BSYNC.RECONVERGENT B0 ;  /* 0x0000000000007941 */ /* 0x000fea0003800200 */
.L_x_30391:
[----:B------:R-:W-:Y:S05]  /*1b50*/  @!P1 EXIT ;  /* 0x000000000000994d */ /* 0x000fea0003800000 */
[----:B------:R-:W2:Y:S01]  /*1b60*/  S2UR UR6, SR_CgaCtaId ;  /* 0x00000000000679c3 */ /* 0x000ea20000008800 */
[----:B------:R-:W-:Y:S01]  /*1b70*/  UMOV UR5, 0x400 ;  /* 0x0000040000057882 */ /* 0x000fe20000000000 */
[----:B------:R-:W-:Y:S01]  /*1b80*/  IMAD.IADD R29, R40, 0x1, R41 ;  /* 0x00000001281d7824 */ /* 0x000fe200078e0229 */
[----:B------:R-:W-:-:S05]  /*1b90*/  UIADD3 UR5, UPT, UPT, UR5, 0x1080, URZ ;  /* 0x0000108005057890 */ /* 0x000fca000fffe0ff */
[----:B------:R-:W3:Y:S08]  /*1ba0*/  LDC R31, c[0x0][0x360] ;  /* 0x0000d800ff1f7b82 */ /* 0x000ef00000000800 */
[----:B01----:R-:W0:Y:S01]  /*1bb0*/  LDC.64 R2, c[0x0][0x3a0] ;  /* 0x0000e800ff027b82 */ /* 0x003e220000000a00 */
[----:B--2---:R-:W-:-:S06]  /*1bc0*/  ULEA UR5, UR6, UR5, 0x18 ;  /* 0x0000000506057291 */ /* 0x004fcc000f8ec0ff */
[----:B------:R-:W-:Y:S01]  /*1bd0*/  LEA R30, R40, UR5, 0x2 ;  /* 0x00000005281e7c11 */ /* 0x000fe2000f8e10ff */
[C-C-:B---3--:R-:W-:Y:S02]  /*1be0*/  IMAD R0, R31.reuse, 0xc, R40.reuse ;  /* 0x0000000c1f007824 */ /* 0x148fe400078e0228 */
[----:B------:R-:W-:-:S07]  /*1bf0*/  IMAD R28, R31, 0x8, R40 ;  /* 0x000000081f1c7824 */ /* 0x000fce00078e0228 */
.L_x_30394:
        /* <DEDUP_REMOVED lines=40> */
.L_x_30388:
[----:B------:R-:W-:Y:S01]  /*1e80*/  MOV R56, R36 ;  /* 0x0000002400387202 */ /* 0x000fe20000000f00 */
[----:B------:R-:W-:Y:S02]  /*1e90*/  IMAD.MOV.U32 R55, RZ, RZ, 0x1f ;  /* 0x0000001fff377424 */ /* 0x000fe400078e00ff */
[----:B------:R-:W-:-:S07]  /*1ea0*/  IMAD.MOV.U32 R54, RZ, RZ, -0x1 ;  /* 0xffffffffff367424 */ /* 0x000fce00078e00ff */
[----:B0123--:R-:W-:Y:S05]  /*1eb0*/  WARPSYNC.COLLECTIVE R54, `(.L_x_30395) ;  /* 0x0000000036087348 */ /* 0x00ffea0003c00000 */
[----:B---3--:R3:W4:Y:S02]  /*1ec0*/  SHFL.IDX P0, R58, R57, R56, R55 ;  /* 0x00000038393a7389 */ /* 0x0087240000000037 */
[----:B01234-:R-:W-:Y:S05]  /*1ed0*/  ENDCOLLECTIVE ;  /* 0x000000000000791b */ /* 0x01ffea0003800000 */
.L_x_30395:
[----:B------:R-:W-:Y:S01]  /*1ee0*/  IMAD.MOV.U32 R56, RZ, RZ, R25 ;  /* 0x000000ffff387224 */ /* 0x000fe200078e0019 */
[----:B------:R-:W-:-:S07]  /*1ef0*/  MOV R60, R58 ;  /* 0x0000003a003c7202 */ /* 0x000fce0000000f00 */
[----:B------:R-:W-:Y:S05]  /*1f00*/  WARPSYNC.COLLECTIVE R54, `(.L_x_30396) ;  /* 0x0000000036087348 */ /* 0x000fea0003c00000 */
[----:B------:R0:W1:Y:S02]  /*1f10*/  SHFL.IDX P0, R58, R57, R56, R55 ;  /* 0x00000038393a7389 */ /* 0x0000640000000037 */
[----:B01----:R-:W-:Y:S05]  /*1f20*/  ENDCOLLECTIVE ;  /* 0x000000000000791b */ /* 0x003fea0003800000 */
.L_x_30396:
[----:B------:R-:W-:Y:S02]  /*1f30*/  IMAD R59, R51, R60, RZ ;  /* 0x0000003c333b7224 */ /* 0x000fe400078e02ff */
[----:B------:R-:W-:Y:S02]  /*1f40*/  IMAD.MOV.U32 R56, RZ, RZ, R24 ;  /* 0x000000ffff387224 */ /* 0x000fe400078e0018 */
[----:B------:R-:W-:-:S07]  /*1f50*/  IMAD R60, R50, R58, R59 ;  /* 0x0000003a323c7224 */ /* 0x000fce00078e023b */
[----:B------:R-:W-:Y:S05]  /*1f60*/  WARPSYNC.COLLECTIVE R54, `(.L_x_30397) ;  /* 0x0000000036087348 */ /* 0x000fea0003c00000 */
[----:B------:R0:W1:Y:S02]  /*1f70*/  SHFL.IDX P0, R58, R57, R56, R55 ;  /* 0x00000038393a7389 */ /* 0x0000640000000037 */
[----:B01----:R-:W-:Y:S05]  /*1f80*/  ENDCOLLECTIVE ;  /* 0x000000000000791b */ /* 0x003fea0003800000 */
.L_x_30397:
[----:B------:R-:W-:Y:S01]  /*1f90*/  IMAD.MOV.U32 R56, RZ, RZ, R23 ;  /* 0x000000ffff387224 */ /* 0x000fe200078e0017 */
[----:B------:R-:W-:-:S07]  /*1fa0*/  MOV R61, R58 ;  /* 0x0000003a003d7202 */ /* 0x000fce0000000f00 */
[----:B------:R-:W-:Y:S05]  /*1fb0*/  WARPSYNC.COLLECTIVE R54, `(.L_x_30398) ;  /* 0x0000000036087348 */ /* 0x000fea0003c00000 */
[----:B------:R0:W1:Y:S02]  /*1fc0*/  SHFL.IDX P0, R58, R57, R56, R55 ;  /* 0x00000038393a7389 */ /* 0x0000640000000037 */
[----:B01----:R-:W-:Y:S05]  /*1fd0*/  ENDCOLLECTIVE ;  /* 0x000000000000791b */ /* 0x003fea0003800000 */
.L_x_30398:
[----:B------:R-:W-:Y:S02]  /*1fe0*/  IMAD R59, R49, R61, R60 ;  /* 0x0000003d313b7224 */ /* 0x000fe400078e023c */
[----:B------:R-:W-:Y:S02]  /*1ff0*/  IMAD.MOV.U32 R56, RZ, RZ, R22 ;  /* 0x000000ffff387224 */ /* 0x000fe400078e0016 */
[----:B------:R-:W-:-:S07]  /*2000*/  IMAD R60, R48, R58, R59 ;  /* 0x0000003a303c7224 */ /* 0x000fce00078e023b */
[----:B------:R-:W-:Y:S05]  /*2010*/  WARPSYNC.COLLECTIVE R54, `(.L_x_30399) ;  /* 0x0000000036087348 */ /* 0x000fea0003c00000 */
[----:B------:R0:W1:Y:S02]  /*2020*/  SHFL.IDX P0, R58, R57, R56, R55 ;  /* 0x00000038393a7389 */ /* 0x0000640000000037 */
[----:B01----:R-:W-:Y:S05]  /*2030*/  ENDCOLLECTIVE ;  /* 0x000000000000791b */ /* 0x003fea0003800000 */
.L_x_30399:
[----:B------:R-:W-:Y:S01]  /*2040*/  IMAD.MOV.U32 R56, RZ, RZ, R34 ;  /* 0x000000ffff387224 */ /* 0x000fe200078e0022 */
[----:B------:R-:W-:-:S07]  /*2050*/  MOV R61, R58 ;  /* 0x0000003a003d7202 */ /* 0x000fce0000000f00 */
[----:B------:R-:W-:Y:S05]  /*2060*/  WARPSYNC.COLLECTIVE R54, `(.L_x_30400) ;  /* 0x0000000036087348 */ /* 0x000fea0003c00000 */
[----:B------:R0:W1:Y:S02]  /*2070*/  SHFL.IDX P0, R58, R57, R56, R55 ;  /* 0x00000038393a7389 */ /* 0x0000640000000037 */
[----:B01----:R-:W-:Y:S05]  /*2080*/  ENDCOLLECTIVE ;  /* 0x000000000000791b */ /* 0x003fea0003800000 */
.L_x_30400:
[----:B------:R-:W-:Y:S02]  /*2090*/  IMAD R60, R47, R61, R60 ;  /* 0x0000003d2f3c7224 */ /* 0x000fe400078e023c */
[----:B------:R-:W-:Y:S02]  /*20a0*/  IMAD.MOV.U32 R56, RZ, RZ, R33 ;  /* 0x000000ffff387224 */ /* 0x000fe400078e0021 */
[----:B------:R-:W-:-:S07]  /*20b0*/  IMAD R59, R45, R58, R60 ;  /* 0x0000003a2d3b7224 */ /* 0x000fce00078e023c */
[----:B------:R-:W-:Y:S05]  /*20c0*/  WARPSYNC.COLLECTIVE R54, `(.L_x_30401) ;  /* 0x0000000036087348 */ /* 0x000fea0003c00000 */
[----:B------:R0:W1:Y:S02]  /*20d0*/  SHFL.IDX P0, R58, R57, R56, R55 ;  /* 0x00000038393a7389 */ /* 0x0000640000000037 */
[----:B01----:R-:W-:Y:S05]  /*20e0*/  ENDCOLLECTIVE ;  /* 0x000000000000791b */ /* 0x003fea0003800000 */
.L_x_30401:
[----:B------:R-:W-:Y:S01]  /*20f0*/  IMAD.MOV.U32 R56, RZ, RZ, R32 ;  /* 0x000000ffff387224 */ /* 0x000fe200078e0020 */
[----:B------:R-:W-:-:S07]  /*2100*/  MOV R61, R58 ;  /* 0x0000003a003d7202 */ /* 0x000fce0000000f00 */
[----:B------:R-:W-:Y:S05]  /*2110*/  WARPSYNC.COLLECTIVE R54, `(.L_x_30402) ;  /* 0x0000000036087348 */ /* 0x000fea0003c00000 */
[----:B------:R0:W1:Y:S02]  /*2120*/  SHFL.IDX P0, R58, R57, R56, R55 ;  /* 0x00000038393a7389 */ /* 0x0000640000000037 */
[----:B01----:R-:W-:Y:S05]  /*2130*/  ENDCOLLECTIVE ;  /* 0x000000000000791b */ /* 0x003fea0003800000 */
.L_x_30402:
[----:B------:R-:W-:Y:S02]  /*2140*/  IMAD R60, R44, R61, R59 ;  /* 0x0000003d2c3c7224 */ /* 0x000fe400078e023b */
[----:B------:R-:W-:Y:S02]  /*2150*/  IMAD.MOV.U32 R56, RZ, RZ, R35 ;  /* 0x000000ffff387224 */ /* 0x000fe400078e0023 */
[----:B------:R-:W-:-:S07]  /*2160*/  IMAD R59, R9, R58, R60 ;  /* 0x0000003a093b7224 */ /* 0x000fce00078e023c */
[----:B------:R-:W-:Y:S05]  /*2170*/  WARPSYNC.COLLECTIVE R54, `(.L_x_30403) ;  /* 0x0000000036087348 */ /* 0x000fea0003c00000 */
[----:B------:R0:W1:Y:S02]  /*2180*/  SHFL.IDX P0, R58, R57, R56, R55 ;  /* 0x00000038393a7389 */ /* 0x0000640000000037 */
[----:B01----:R-:W-:Y:S05]  /*2190*/  ENDCOLLECTIVE ;  /* 0x000000000000791b */ /* 0x003fea0003800000 */
.L_x_30403:
[----:B------:R-:W-:Y:S01]  /*21a0*/  IMAD.MOV.U32 R56, RZ, RZ, R31 ;  /* 0x000000ffff387224 */ /* 0x000fe200078e001f */
[----:B------:R-:W-:-:S07]  /*21b0*/  MOV R61, R58 ;  /* 0x0000003a003d7202 */ /* 0x000fce0000000f00 */
[----:B------:R-:W-:Y:S05]  /*21c0*/  WARPSYNC.COLLECTIVE R54, `(.L_x_30404) ;  /* 0x0000000036087348 */ /* 0x000fea0003c00000 */
[----:B------:R0:W1:Y:S02]  /*21d0*/  SHFL.IDX P0, R58, R57, R56, R55 ;  /* 0x00000038393a7389 */ /* 0x0000640000000037 */
[----:B01----:R-:W-:Y:S05]  /*21e0*/  ENDCOLLECTIVE ;  /* 0x000000000000791b */ /* 0x003fea0003800000 */
.L_x_30404:
[----:B------:R-:W-:Y:S02]  /*21f0*/  IMAD R59, R46, R61, R59 ;  /* 0x0000003d2e3b7224 */ /* 0x000fe400078e023b */
[----:B------:R-:W-:Y:S02]  /*2200*/  IMAD.MOV.U32 R56, RZ, RZ, R30 ;  /* 0x000000ffff387224 */ /* 0x000fe400078e001e */
[----:B------:R-:W-:-:S07]  /*2210*/  IMAD R60, R8, R58, R59 ;  /* 0x0000003a083c7224 */ /* 0x000fce00078e023b */
[----:B------:R-:W-:Y:S05]  /*2220*/  WARPSYNC.COLLECTIVE R54, `(.L_x_30405) ;  /* 0x0000000036087348 */ /* 0x000fea0003c00000 */
[----:B------:R0:W1:Y:S02]  /*2230*/  SHFL.IDX P0, R58, R57, R56, R55 ;  /* 0x00000038393a7389 */ /* 0x0000640000000037 */
[----:B01----:R-:W-:Y:S05]  /*2240*/  ENDCOLLECTIVE ;  /* 0x000000000000791b */ /* 0x003fea0003800000 */
.L_x_30405:
[----:B------:R-:W-:Y:S01]  /*2250*/  IMAD.MOV.U32 R56, RZ, RZ, R29 ;  /* 0x000000ffff387224 */ /* 0x000fe200078e001d */
[----:B------:R-:W-:-:S07]  /*2260*/  MOV R61, R58 ;  /* 0x0000003a003d7202 */ /* 0x000fce0000000f00 */
[----:B------:R-:W-:Y:S05]  /*2270*/  WARPSYNC.COLLECTIVE R54, `(.L_x_30406) ;  /* 0x0000000036087348 */ /* 0x000fea0003c00000 */
[----:B------:R0:W1:Y:S02]  /*2280*/  SHFL.IDX P0, R58, R57, R56, R55 ;  /* 0x00000038393a7389 */ /* 0x0000640000000037 */
[----:B01----:R-:W-:Y:S05]  /*2290*/  ENDCOLLECTIVE ;  /* 0x000000000000791b */ /* 0x003fea0003800000 */
.L_x_30406:
[----:B------:R-:W-:Y:S02]  /*22a0*/  IMAD R59, R7, R61, R60 ;  /* 0x0000003d073b7224 */ /* 0x000fe400078e023c */
[----:B------:R-:W-:Y:S02]  /*22b0*/  IMAD.MOV.U32 R56, RZ, RZ, R28 ;  /* 0x000000ffff387224 */ /* 0x000fe400078e001c */
[----:B------:R-:W-:-:S07]  /*22c0*/  IMAD R60, R6, R58, R59 ;  /* 0x0000003a063c7224 */ /* 0x000fce00078e023b */
[----:B------:R-:W-:Y:S05]  /*22d0*/  WARPSYNC.COLLECTIVE R54, `(.L_x_30407) ;  /* 0x0000000036087348 */ /* 0x000fea0003c00000 */
[----:B------:R0:W1:Y:S02]  /*22e0*/  SHFL.IDX P0, R58, R57, R56, R55 ;  /* 0x00000038393a7389 */ /* 0x0000640000000037 */
[----:B01----:R-:W-:Y:S05]  /*22f0*/  ENDCOLLECTIVE ;  /* 0x000000000000791b */ /* 0x003fea0003800000 */
.L_x_30407:
[----:B------:R-:W-:Y:S01]  /*2300*/  IMAD.MOV.U32 R56, RZ, RZ, R27 ;  /* 0x000000ffff387224 */ /* 0x000fe200078e001b */
[----:B------:R-:W-:-:S07]  /*2310*/  MOV R61, R58 ;  /* 0x0000003a003d7202 */ /* 0x000fce0000000f00 */
[----:B------:R-:W-:Y:S05]  /*2320*/  WARPSYNC.COLLECTIVE R54, `(.L_x_30408) ;  /* 0x0000000036087348 */ /* 0x000fea0003c00000 */
[----:B------:R0:W1:Y:S02]  /*2330*/  SHFL.IDX P0, R58, R57, R56, R55 ;  /* 0x00000038393a7389 */ /* 0x0000640000000037 */
[----:B01----:R-:W-:Y:S05]  /*2340*/  ENDCOLLECTIVE ;  /* 0x000000000000791b */ /* 0x003fea0003800000 */
.L_x_30408:
[----:B------:R-:W-:Y:S02]  /*2350*/  IMAD R59, R5, R61, R60 ;  /* 0x0000003d053b7224 */ /* 0x000fe400078e023c */
[----:B------:R-:W-:Y:S02]  /*2360*/  IMAD.MOV.U32 R56, RZ, RZ, R26 ;  /* 0x000000ffff387224 */ /* 0x000fe400078e001a */
[----:B------:R-:W-:-:S07]  /*2370*/  IMAD R60, R4, R58, R59 ;  /* 0x0000003a043c7224 */ /* 0x000fce00078e023b */
[----:B------:R-:W-:Y:S05]  /*2380*/  WARPSYNC.COLLECTIVE R54, `(.L_x_30409) ;  /* 0x0000000036087348 */ /* 0x000fea0003c00000 */
[----:B------:R0:W1:Y:S02]  /*2390*/  SHFL.IDX P0, R58, R57, R56, R55 ;  /* 0x00000038393a7389 */ /* 0x0000640000000037 */
[----:B01----:R-:W-:Y:S05]  /*23a0*/  ENDCOLLECTIVE ;  /* 0x000000000000791b */ /* 0x003fea0003800000 */
.L_x_30409:
[----:B------:R-:W-:Y:S01]  /*23b0*/  IMAD.MOV.U32 R56, RZ, RZ, R21 ;  /* 0x000000ffff387224 */ /* 0x000fe200078e0015 */
[----:B------:R-:W-:-:S07]  /*23c0*/  MOV R61, R58 ;  /* 0x0000003a003d7202 */ /* 0x000fce0000000f00 */
[----:B------:R-:W-:Y:S05]  /*23d0*/  WARPSYNC.COLLECTIVE R54, `(.L_x_30410) ;  /* 0x0000000036087348 */ /* 0x000fea0003c00000 */
[----:B------:R0:W1:Y:S02]  /*23e0*/  SHFL.IDX P0, R58, R57, R56, R55 ;  /* 0x00000038393a7389 */ /* 0x0000640000000037 */
[----:B01----:R-:W-:Y:S05]  /*23f0*/  ENDCOLLECTIVE ;  /* 0x000000000000791b */ /* 0x003fea0003800000 */
.L_x_30410:
[----:B------:R-:W-:Y:S02]  /*2400*/  IMAD R59, R3, R61, R60 ;  /* 0x0000003d033b7224 */ /* 0x000fe400078e023c */
[----:B------:R-:W-:Y:S01]  /*2410*/  IMAD.MOV.U32 R54, RZ, RZ, R58 ;  /* 0x000000ffff367224 */ /* 0x000fe200078e003a */
[----:B------:R-:W-:Y:S06]  /*2420*/  BRA `(.L_x_30411) ;  /* 0xfffffff000f47947 */ /* 0x000fec000383ffff */
        .weak           $__internal_625_$__cuda_sm20_div_u16
        .type           $__internal_625_$__cuda_sm20_div_u16,@function
        .size           $__internal_625_$__cuda_sm20_div_u16,(.L_x_39128 - $__internal_625_$__cuda_sm20_div_u16)
$__internal_625_$__cuda_sm20_div_u16:
        /* <DEDUP_REMOVED lines=18> */
[----:B------:R-:W-:Y:S06]  /*2550*/  RET.REL.NODEC R4 `(_Z9cuda_gemmIiLi128ELi1ELi1ELi512ELi32ELi32ELi64ELi0ELi1EEviiiPT_S1_S1_iii) ;  /* 0xffffffd804a87950 */ /* 0x000fec0003c3ffff */
.L_x_30412:
        /* <DEDUP_REMOVED lines=10> */
.L_x_39128:


//--------------------- .text._Z9cuda_gemmIiLi128ELi1ELi1ELi512ELi32ELi32ELi64ELi0ELi0EEviiiPT_S1_S1_iii --------------------------
	.section	.text._Z9cuda_gemmIiLi128ELi1ELi1ELi512ELi32ELi32ELi64ELi0ELi0EEviiiPT_S1_S1_iii,"ax",@progbits
	.align	128
        .global         _Z9cuda_gemmIiLi128ELi1ELi1ELi512ELi32ELi32ELi64ELi0ELi0EEviiiPT_S1_S1_iii
        .type           _Z9cuda_gemmIiLi128ELi1ELi1ELi512ELi32ELi32ELi64ELi0ELi0EEviiiPT_S1_S1_iii,@function
        .size           _Z9cuda_gemmIiLi128ELi1ELi1ELi512ELi32ELi32ELi64ELi0ELi0EEviiiPT_S1_S1_iii,(.L_x_39130 - _Z9cuda_gemmIiLi128ELi1ELi1ELi512ELi32ELi32ELi64ELi0ELi0EEviiiPT_S1_S1_iii)
        .other          _Z9cuda_gemmIiLi128ELi1ELi1ELi512ELi32ELi32ELi64ELi0ELi0EEviiiPT_S1_S1_iii,@"STO_CUDA_ENTRY STV_DEFAULT"
_Z9cuda_gemmIiLi128ELi1ELi1ELi512ELi32ELi32ELi64ELi0ELi0EEviiiPT_S1_S1_iii:
.text._Z9cuda_gemmIiLi128ELi1ELi1ELi512ELi32ELi32ELi64ELi0ELi0EEviiiPT_S1_S1_iii:
        /* <DEDUP_REMOVED lines=66> */
[----:B------:R-:W-:Y:S05]  /*0420*/  CALL.REL.NOINC `($__internal_627_$__cuda_sm20_div_u16) ;  /* 0x0000004000647944 */ /* 0x000fea0003c00000 */
[----:B------:R-:W0:Y:S01]  /*0430*/  S2R R5, SR_TID.X ;  /* 0x0000000000057919 */ /* 0x000e220000002100 */
[----:B------:R-:W-:Y:S01]  /*0440*/  LOP3.LUT R7, R0, 0x3, RZ, 0xc0, !PT ;  /* 0x0000000300077812 */ /* 0x000fe200078ec0ff */
[----:B------:R-:W-:Y:S01]  /*0450*/  USHF.L.U32 UR8, UR7, 0x2, URZ ;  /* 0x0000000207087899 */ /* 0x000fe200080006ff */
[----:B------:R-:W-:Y:S01]  /*0460*/  MOV R10, 0x400 ;  /* 0x00000400000a7802 */ /* 0x000fe20000000f00 */
[----:B------:R-:W1:Y:S01]  /*0470*/  S2R R13, SR_CgaCtaId ;  /* 0x00000000000d7919 */ /* 0x000e620000008800 */
[----:B------:R-:W-:Y:S01]  /*0480*/  ISETP.NE.AND P0, PT, R7, 0x2, PT ;  /* 0x000000020700780c */ /* 0x000fe20003f05270 */
[----:B------:R-:W-:Y:S01]  /*0490*/  BSSY.RECONVERGENT B0, `(.L_x_30413) ;  /* 0x0000011000007945 */ /* 0x000fe20003800200 */
[----:B------:R-:W-:Y:S01]  /*04a0*/  IADD3 R8, PT, PT, R10, 0x1080, RZ ;  /* 0x000010800a087810 */ /* 0x000fe20007ffe0ff */
[----:B0-----:R-:W-:-:S10]  /*04b0*/  IMAD.MOV.U32 R0, RZ, RZ, R5 ;  /* 0x000000ffff007224 */ /* 0x001fd400078e0005 */
[----:B------:R-:W-:Y:S05]  /*04c0*/  @!P0 BRA `(.L_x_30414) ;  /* 0x0000000000348947 */ /* 0x000fea0003800000 */
[----:B------:R-:W0:Y:S01]  /*04d0*/  S2R R6, SR_CgaCtaId ;  /* 0x0000000000067919 */ /* 0x000e220000008800 */
[----:B------:R-:W-:Y:S01]  /*04e0*/  MOV R0, 0x400 ;  /* 0x0000040000007802 */ /* 0x000fe20000000f00 */
[----:B------:R-:W-:-:S04]  /*04f0*/  IMAD.MOV.U32 R2, RZ, RZ, RZ ;  /* 0x000000ffff027224 */ /* 0x000fc800078e00ff */
[----:B------:R-:W-:Y:S01]  /*0500*/  VIADD R3, R0, 0x1080 ;  /* 0x0000108000037836 */ /* 0x000fe20000000000 */
[----:B------:R-:W-:-:S04]  /*0510*/  MOV R0, R5 ;  /* 0x0000000500007202 */ /* 0x000fc80000000f00 */
[----:B0-----:R-:W-:-:S07]  /*0520*/  LEA R3, R6, R3, 0x18 ;  /* 0x0000000306037211 */ /* 0x001fce00078ec0ff */
.L_x_30415:
[----:B------:R-:W-:Y:S02]  /*0530*/  IMAD R5, R0, 0x4, R3 ;  /* 0x0000000400057824 */ /* 0x000fe400078e0203 */
[----:B------:R-:W-:Y:S02]  /*0540*/  VIADD R2, R2, 0x1 ;  /* 0x0000000102027836 */ /* 0x000fe40000000000 */
[----:B------:R-:W-:Y:S01]  /*0550*/  VIADD R0, R0, UR7 ;  /* 0x0000000700007c36 */ /* 0x000fe20008000000 */
[----:B------:R0:W-:Y:S02]  /*0560*/  STS [R5], RZ ;  /* 0x000000ff05007388 */ /* 0x0001e40000000800 */
[----:B------:R-:W-:-:S04]  /*0570*/  LOP3.LUT R6, R2, R7, RZ, 0x3c, !PT ;  /* 0x0000000702067212 */ /* 0x000fc800078e3cff */
[----:B------:R-:W-:-:S13]  /*0580*/  ISETP.NE.AND P0, PT, R6, 0x2, PT ;  /* 0x000000020600780c */ /* 0x000fda0003f05270 */
[----:B0-----:R-:W-:Y:S05]  /*0590*/  @P0 BRA `(.L_x_30415) ;  /* 0xfffffffc00e40947 */ /* 0x001fea000383ffff */
.L_x_30414:
[----:B------:R-:W-:Y:S05]  /*05a0*/  BSYNC.RECONVERGENT B0 ;  /* 0x0000000000007941 */ /* 0x000fea0003800200 */
.L_x_30413:
[----:B------:R-:W-:Y:S01]  /*05b0*/  BSSY.RECONVERGENT B0, `(.L_x_30416) ;  /* 0x000000c000007945 */ /* 0x000fe20003800200 */
[----:B-1----:R-:W-:-:S07]  /*05c0*/  LEA R5, R13, R8, 0x18 ;  /* 0x000000080d057211 */ /* 0x002fce00078ec0ff */
.L_x_30417:
        /* <DEDUP_REMOVED lines=11> */
.L_x_30416:
[----:B------:R-:W1:Y:S01]  /*0680*/  I2F.U32.RP R7, UR8 ;  /* 0x0000000800077d06 */ /* 0x000e620008209000 */
[----:B------:R-:W-:Y:S01]  /*0690*/  VIADD R0, R42, UR8 ;  /* 0x000000082a007c36 */ /* 0x000fe20008000000 */
[----:B------:R-:W-:Y:S01]  /*06a0*/  ISETP.NE.U32.AND P2, PT, RZ, UR8, PT ;  /* 0x00000008ff007c0c */ /* 0x000fe2000bf45070 */
[----:B------:R-:W2:Y:S01]  /*06b0*/  LDCU UR6, c[0x0][0x388] ;  /* 0x00007100ff0677ac */ /* 0x000ea20008000800 */
[----:B------:R-:W-:Y:S01]  /*06c0*/  BSSY.RECONVERGENT B0, `(.L_x_30418) ;  /* 0x0000032000007945 */ /* 0x000fe20003800200 */
[----:B------:R-:W-:Y:S01]  /*06d0*/  IMAD.MOV.U32 R20, RZ, RZ, R42 ;  /* 0x000000ffff147224 */ /* 0x000fe200078e002a */
[C---:B------:R-:W-:Y:S01]  /*06e0*/  ISETP.GE.U32.AND P0, PT, R0.reuse, 0x200, PT ;  /* 0x000002000000780c */ /* 0x040fe20003f06070 */
[----:B------:R-:W-:Y:S01]  /*06f0*/  USHF.L.U32 UR5, UR5, 0x9, URZ ;  /* 0x0000000905057899 */ /* 0x000fe200080006ff */
[----:B------:R-:W-:Y:S01]  /*0700*/  VIMNMX.U32 R5, PT, PT, R0, 0x200, !PT ;  /* 0x0000020000057848 */ /* 0x000fe20007fe0000 */
[----:B------:R-:W-:Y:S01]  /*0710*/  USHF.R.U32.HI UR13, URZ, 0x4, UR7 ;  /* 0x00000004ff0d7899 */ /* 0x000fe20008011607 */
[----:B0-----:R-:W-:Y:S01]  /*0720*/  SEL R6, RZ, 0x1, P0 ;  /* 0x00000001ff067807 */ /* 0x001fe20000000000 */
[----:B------:R-:W0:Y:S01]  /*0730*/  LDCU.64 UR10, c[0x0][0x358] ;  /* 0x00006b00ff0a77ac */ /* 0x000e220008000a00 */
[----:B------:R-:W-:-:S02]  /*0740*/  LEA R40, R13, R10, 0x18 ;  /* 0x0000000a0d287211 */ /* 0x000fc400078ec0ff */
[----:B------:R-:W-:Y:S01]  /*0750*/  IADD3 R5, PT, PT, R5, -R0, -R6 ;  /* 0x8000000005057210 */ /* 0x000fe20007ffe806 */
[----:B-1----:R-:W1:Y:S01]  /*0760*/  MUFU.RCP R7, R7 ;  /* 0x0000000700077308 */ /* 0x002e620000001000 */
[----:B------:R-:W-:Y:S01]  /*0770*/  VIADD R24, R4, UR13 ;  /* 0x0000000d04187c36 */ /* 0x000fe20008000000 */
[----:B--2---:R-:W-:Y:S01]  /*0780*/  UIMAD UR5, UR12, UR6, UR5 ;  /* 0x000000060c0572a4 */ /* 0x004fe2000f8e0205 */
[----:B-1----:R-:W-:-:S05]  /*0790*/  IADD3 R2, PT, PT, R7, 0xffffffe, RZ ;  /* 0x0ffffffe07027810 */ /* 0x002fca0007ffe0ff */
[----:B------:R1:W2:Y:S02]  /*07a0*/  F2I.FTZ.U32.TRUNC.NTZ R3, R2 ;  /* 0x0000000200037305 */ /* 0x0002a4000021f000 */
[----:B-1----:R-:W-:Y:S02]  /*07b0*/  IMAD.MOV.U32 R2, RZ, RZ, RZ ;  /* 0x000000ffff027224 */ /* 0x002fe400078e00ff */
[----:B--2---:R-:W-:-:S04]  /*07c0*/  IMAD.MOV R9, RZ, RZ, -R3 ;  /* 0x000000ffff097224 */ /* 0x004fc800078e0a03 */
        /* <DEDUP_REMOVED lines=12> */
[C---:B------:R-:W-:Y:S01]  /*0890*/  LOP3.LUT R0, R11.reuse, 0x3, RZ, 0xc0, !PT ;  /* 0x000000030b007812 */ /* 0x040fe200078ec0ff */
[----:B------:R1:W-:Y:S01]  /*08a0*/  STL [R1], R11 ;  /* 0x0000000b01007387 */ /* 0x0003e20000100800 */
[C---:B------:R-:W-:Y:S02]  /*08b0*/  ISETP.GE.U32.AND P1, PT, R11.reuse, 0x3, PT ;  /* 0x000000030b00780c */ /* 0x040fe40003f26070 */
[----:B------:R-:W-:Y:S01]  /*08c0*/  ISETP.NE.AND P0, PT, R0, 0x3, PT ;  /* 0x000000030000780c */ /* 0x000fe20003f05270 */
[----:B------:R-:W-:-:S05]  /*08d0*/  VIADD R0, R11, 0x1 ;  /* 0x000000010b007836 */ /* 0x000fca0000000000 */
[----:B-1----:R-:W-:-:S07]  /*08e0*/  LOP3.LUT R11, R0, 0x3, RZ, 0xc0, !PT ;  /* 0x00000003000b7812 */ /* 0x002fce00078ec0ff */
[----:B0-----:R-:W-:Y:S05]  /*08f0*/  @!P0 BRA `(.L_x_30419) ;  /* 0x0000000000388947 */ /* 0x001fea0003800000 */
[----:B------:R-:W0:Y:S01]  /*0900*/  LDC.64 R2, c[0x0][0x390] ;  /* 0x0000e400ff027b82 */ /* 0x000e220000000a00 */
[----:B------:R-:W-:Y:S01]  /*0910*/  IADD3 R4, PT, PT, R10, 0x880, RZ ;  /* 0x000008800a047810 */ /* 0x000fe20007ffe0ff */
[----:B------:R-:W-:Y:S02]  /*0920*/  IMAD.MOV.U32 R0, RZ, RZ, RZ ;  /* 0x000000ffff007224 */ /* 0x000fe400078e00ff */
[----:B------:R-:W-:Y:S01]  /*0930*/  IMAD.MOV.U32 R20, RZ, RZ, R42 ;  /* 0x000000ffff147224 */ /* 0x000fe200078e002a */
[----:B------:R-:W-:-:S07]  /*0940*/  LEA R9, R13, R4, 0x18 ;  /* 0x000000040d097211 */ /* 0x000fce00078ec0ff */
.L_x_30420:
[----:B-1----:R-:W-:-:S04]  /*0950*/  VIADD R5, R20, UR5 ;  /* 0x0000000514057c36 */ /* 0x002fc80008000000 */
[----:B0-----:R-:W-:-:S06]  /*0960*/  IMAD.WIDE R4, R5, 0x4, R2 ;  /* 0x0000000405047825 */ /* 0x001fcc00078e0202 */
[----:B------:R-:W2:Y:S01]  /*0970*/  LDG.E.128 R4, desc[UR10][R4.64] ;  /* 0x0000000a04047981 */ /* 0x000ea2000c1e1d00 */
[----:B------:R-:W-:Y:S01]  /*0980*/  LEA R8, R20, R9, 0x2 ;  /* 0x0000000914087211 */ /* 0x000fe200078e10ff */
[----:B------:R-:W-:Y:S02]  /*0990*/  VIADD R0, R0, 0x1 ;  /* 0x0000000100007836 */ /* 0x000fe40000000000 */
[----:B------:R-:W-:-:S03]  /*09a0*/  VIADD R20, R20, UR8 ;  /* 0x0000000814147c36 */ /* 0x000fc60008000000 */
[----:B------:R-:W-:Y:S01]  /*09b0*/  ISETP.NE.AND P0, PT, R0, R11, PT ;  /* 0x0000000b0000720c */ /* 0x000fe20003f05270 */
[----:B--2---:R1:W-:-:S12]  /*09c0*/  STS.128 [R8], R4 ;  /* 0x0000000408007388 */ /* 0x0043d80000000c00 */
[----:B------:R-:W-:Y:S05]  /*09d0*/  @P0 BRA `(.L_x_30420) ;  /* 0xfffffffc00dc0947 */ /* 0x000fea000383ffff */
.L_x_30419:
[----:B------:R-:W-:Y:S05]  /*09e0*/  BSYNC.RECONVERGENT B0 ;  /* 0x0000000000007941 */ /* 0x000fea0003800200 */
.L_x_30418:
[----:B------:R-:W-:Y:S04]  /*09f0*/  BSSY.RECONVERGENT B0, `(.L_x_30421) ;  /* 0x0000020000007945 */ /* 0x000fe80003800200 */
[----:B------:R-:W-:Y:S05]  /*0a00*/  @!P1 BRA `(.L_x_30422) ;  /* 0x0000000000789947 */ /* 0x000fea0003800000 */
[----:B------:R-:W0:Y:S01]  /*0a10*/  LDC.64 R2, c[0x0][0x390] ;  /* 0x0000e400ff027b82 */ /* 0x000e220000000a00 */
[----:B------:R-:W-:-:S05]  /*0a20*/  VIADD R10, R10, 0x880 ;  /* 0x000008800a0a7836 */ /* 0x000fca0000000000 */
[----:B------:R-:W-:-:S07]  /*0a30*/  LEA R25, R13, R10, 0x18 ;  /* 0x0000000a0d197211 */ /* 0x000fce00078ec0ff */
.L_x_30423:
[C---:B--2---:R-:W-:Y:S01]  /*0a40*/  IADD3 R9, PT, PT, R20.reuse, UR8, RZ ;  /* 0x0000000814097c10 */ /* 0x044fe2000fffe0ff */
[----:B-1----:R-:W-:-:S04]  /*0a50*/  VIADD R5, R20, UR5 ;  /* 0x0000000514057c36 */ /* 0x002fc80008000000 */
[C---:B------:R-:W-:Y:S01]  /*0a60*/  VIADD R0, R9.reuse, UR8 ;  /* 0x0000000809007c36 */ /* 0x040fe20008000000 */
[----:B------:R-:W-:Y:S01]  /*0a70*/  IADD3 R9, PT, PT, R9, UR5, RZ ;  /* 0x0000000509097c10 */ /* 0x000fe2000fffe0ff */
[----:B0-----:R-:W-:-:S04]  /*0a80*/  IMAD.WIDE R4, R5, 0x4, R2 ;  /* 0x0000000405047825 */ /* 0x001fc800078e0202 */
[C---:B------:R-:W-:Y:S02]  /*0a90*/  VIADD R22, R0.reuse, UR8 ;  /* 0x0000000800167c36 */ /* 0x040fe40008000000 */
        /* <DEDUP_REMOVED lines=21> */
.L_x_30422:
[----:B------:R-:W-:Y:S05]  /*0bf0*/  BSYNC.RECONVERGENT B0 ;  /* 0x0000000000007941 */ /* 0x000fea0003800200 */
.L_x_30421:
[----:B-12---:R-:W0:Y:S01]  /*0c00*/  S2R R4, SR_TID.X ;  /* 0x0000000000047919 */ /* 0x006e220000002100 */
[----:B------:R-:W-:Y:S01]  /*0c10*/  LOP3.LUT R24, R24, 0x1f, RZ, 0x3c, !PT ;  /* 0x0000001f18187812 */ /* 0x000fe200078e3cff */
[----:B------:R-:W-:Y:S01]  /*0c20*/  ULOP3.LUT UR6, UR13, 0xff, URZ, 0xc0, !UPT ;  /* 0x000000ff0d067892 */ /* 0x000fe2000f8ec0ff */
[----:B------:R-:W-:Y:S02]  /*0c30*/  LOP3.LUT R3, R41, 0xf, RZ, 0xc0, !PT ;  /* 0x0000000f29037812 */ /* 0x000fe400078ec0ff */
[----:B------:R-:W-:Y:S02]  /*0c40*/  LOP3.LUT R24, R24, 0xff, RZ, 0xc0, !PT ;  /* 0x000000ff18187812 */ /* 0x000fe400078ec0ff */
[----:B------:R-:W-:Y:S02]  /*0c50*/  MOV R6, 0xca0 ;  /* 0x00000ca000067802 */ /* 0x000fe40000000f00 */
[----:B0-----:R-:W-:Y:S02]  /*0c60*/  LOP3.LUT R5, R4, 0xf, RZ, 0xc0, !PT ;  /* 0x0000000f04057812 */ /* 0x001fe400078ec0ff */
[----:B------:R-:W-:-:S03]  /*0c70*/  SHF.L.U32 R4, R43, 0x4, RZ ;  /* 0x000000042b047819 */ /* 0x000fc600000006ff */
[----:B------:R-:W-:-:S07]  /*0c80*/  IMAD R40, R5, 0x84, R40 ;  /* 0x0000008405287824 */ /* 0x000fce00078e0228 */
[----:B------:R-:W-:Y:S05]  /*0c90*/  CALL.REL.NOINC `($__internal_627_$__cuda_sm20_div_u16) ;  /* 0x0000003800487944 */ /* 0x000fea0003c00000 */
[----:B------:R-:W0:Y:S01]  /*0ca0*/  LDC R2, c[0x0][0x3ac] ;  /* 0x0000eb00ff027b82 */ /* 0x000e220000000800 */
[C---:B------:R-:W-:Y:S01]  /*0cb0*/  VIADD R5, R3.reuse, 0x2 ;  /* 0x0000000203057836 */ /* 0x040fe20000000000 */
[C---:B------:R-:W-:Y:S01]  /*0cc0*/  IADD3 R7, PT, PT, R3.reuse, 0x6, RZ ;  /* 0x0000000603077810 */ /* 0x040fe20007ffe0ff */
[----:B------:R-:W-:Y:S01]  /*0cd0*/  VIADD R39, R3, 0x1 ;  /* 0x0000000103277836 */ /* 0x000fe20000000000 */
[----:B------:R-:W-:Y:S01]  /*0ce0*/  IADD3 R11, PT, PT, R41, 0x7, RZ ;  /* 0x00000007290b7810 */ /* 0x000fe20007ffe0ff */
[----:B------:R-:W-:Y:S01]  /*0cf0*/  VIADD R31, R3, 0x3 ;  /* 0x00000003031f7836 */ /* 0x000fe20000000000 */
[----:B------:R-:W-:Y:S01]  /*0d00*/  IADD3 R45, PT, PT, R41, 0xc, RZ ;  /* 0x0000000c292d7810 */ /* 0x000fe20007ffe0ff */
[C---:B------:R-:W-:Y:S01]  /*0d10*/  VIADD R29, R3.reuse, 0x5 ;  /* 0x00000005031d7836 */ /* 0x040fe20000000000 */
[C---:B------:R-:W-:Y:S01]  /*0d20*/  LOP3.LUT R12, R4.reuse, 0xf, R11, 0xf8, !PT ;  /* 0x0000000f040c7812 */ /* 0x040fe200078ef80b */
        /* <DEDUP_REMOVED lines=10> */
[C---:B------:R-:W-:Y:S02]  /*0dd0*/  VIADD R17, R41.reuse, 0x2 ;  /* 0x0000000229117836 */ /* 0x040fe40000000000 */
[----:B------:R-:W-:Y:S01]  /*0de0*/  VIADD R15, R41, 0x4 ;  /* 0x00000004290f7836 */ /* 0x000fe20000000000 */
        /* <DEDUP_REMOVED lines=8> */
[----:B------:R-:W-:Y:S01]  /*0e70*/  ISETP.GE.AND P0, PT, R39, R2, PT ;  /* 0x000000022700720c */ /* 0x000fe20003f06270 */
[----:B------:R-:W-:Y:S01]  /*0e80*/  IMAD.IADD R38, R5, 0x1, -R38 ;  /* 0x0000000105267824 */ /* 0x000fe200078e0a26 */
[----:B------:R-:W-:Y:S01]  /*0e90*/  IADD3 R28, PT, PT, R7, -R28, RZ ;  /* 0x8000001c071c7210 */ /* 0x000fe20007ffe0ff */
[C---:B------:R-:W-:Y:S01]  /*0ea0*/  VIADD R5, R3.reuse, 0x4 ;  /* 0x0000000403057836 */ /* 0x040fe20000000000 */
[----:B------:R-:W-:Y:S01]  /*0eb0*/  IADD3 R7, PT, PT, R3, 0xa, RZ ;  /* 0x0000000a03077810 */ /* 0x000fe20007ffe0ff */
[C---:B------:R-:W-:Y:S01]  /*0ec0*/  VIADD R47, R41.reuse, 0xd ;  /* 0x0000000d292f7836 */ /* 0x040fe20000000000 */
[----:B------:R-:W-:Y:S01]  /*0ed0*/  SEL R6, R2, RZ, P0 ;  /* 0x000000ff02067207 */ /* 0x000fe20000000000 */
[----:B------:R-:W-:Y:S01]  /*0ee0*/  VIADD R49, R41, 0xe ;  /* 0x0000000e29317836 */ /* 0x000fe20000000000 */
        /* <DEDUP_REMOVED lines=38> */
[C---:B------:R-:W-:Y:S02]  /*1150*/  SEL R8, R2.reuse, RZ, P2 ;  /* 0x000000ff02087207 */ /* 0x040fe40001000000 */
[----:B------:R-:W-:Y:S02]  /*1160*/  IADD3 R20, PT, PT, R7, -R20, RZ ;  /* 0x8000001407147210 */ /* 0x000fe40007ffe0ff */
[----:B------:R-:W-:Y:S01]  /*1170*/  IADD3 R7, PT, PT, R41, 0x3, RZ ;  /* 0x0000000329077810 */ /* 0x000fe20007ffe0ff */
[----:B------:R-:W-:Y:S01]  /*1180*/  IMAD.IADD R21, R21, 0x1, -R8 ;  /* 0x0000000115157824 */ /* 0x000fe200078e0a08 */
[C---:B------:R-:W-:Y:S02]  /*1190*/  SEL R32, R2.reuse, RZ, P0 ;  /* 0x000000ff02207207 */ /* 0x040fe40000000000 */
[----:B------:R-:W-:-:S02]  /*11a0*/  SEL R2, R2, RZ, P1 ;  /* 0x000000ff02027207 */ /* 0x000fc40000800000 */
[C---:B------:R-:W-:Y:S02]  /*11b0*/  LOP3.LUT R18, R4.reuse, 0xf, R5, 0xf8, !PT ;  /* 0x0000000f04127812 */ /* 0x040fe400078ef805 */
[C---:B------:R-:W-:Y:S01]  /*11c0*/  LOP3.LUT R16, R4.reuse, 0xf, R7, 0xf8, !PT ;  /* 0x0000000f04107812 */ /* 0x040fe200078ef807 */
[----:B------:R-:W-:Y:S01]  /*11d0*/  IMAD.IADD R2, R53, 0x1, -R2 ;  /* 0x0000000135027824 */ /* 0x000fe200078e0a02 */
        /* <DEDUP_REMOVED lines=12> */
[----:B------:R-:W-:-:S07]  /*12a0*/  IADD3 R3, PT, PT, R3, -R32, RZ ;  /* 0x8000002003037210 */ /* 0x000fce0007ffe0ff */
[----:B------:R-:W-:Y:S05]  /*12b0*/  CALL.REL.NOINC `($__internal_626_$__cuda_sm20_div_s16) ;  /* 0x0000003000587944 */ /* 0x000fea0003c00000 */
        /* <DEDUP_REMOVED lines=10> */
.L_x_30479:
        /* <DEDUP_REMOVED lines=8> */
[----:B------:R-:W0:Y:S01]  /*13e0*/  S2R R32, SR_CTAID.Z ;  /* 0x0000000000207919 */ /* 0x000e220000002700 */
[----:B------:R-:W1:Y:S08]  /*13f0*/  LDC R34, c[0x0][0x3a8] ;  /* 0x0000ea00ff227b82 */ /* 0x000e700000000800 */
[----:B------:R-:W2:Y:S01]  /*1400*/  LDC.64 R36, c[0x0][0x398] ;  /* 0x0000e600ff247b82 */ /* 0x000ea20000000a00 */
[----:B0-----:R-:W-:-:S05]  /*1410*/  LEA R35, R32, R65, 0x5 ;  /* 0x0000004120237211 */ /* 0x001fca00078e28ff */
[----:B-1----:R-:W-:-:S04]  /*1420*/  IMAD R33, R35, R34, R47 ;  /* 0x0000002223217224 */ /* 0x002fc800078e022f */
[----:B--2---:R-:W-:-:S06]  /*1430*/  IMAD.WIDE R32, R33, 0x4, R36 ;  /* 0x0000000421207825 */ /* 0x004fcc00078e0224 */
[----:B------:R-:W2:Y:S01]  /*1440*/  LDG.E R33, desc[UR10][R32.64] ;  /* 0x0000000a20217981 */ /* 0x000ea2000c1e1900 */
[C---:B------:R-:W-:Y:S01]  /*1450*/  IMAD R66, R65.reuse, 0x4, R40 ;  /* 0x0000000441427824 */ /* 0x040fe200078e0228 */
[----:B------:R-:W-:Y:S01]  /*1460*/  ISETP.NE.AND P0, PT, R0, 0x3, PT ;  /* 0x000000030000780c */ /* 0x000fe20003f05270 */
[----:B------:R-:W-:-:S03]  /*1470*/  VIADD R65, R65, UR13 ;  /* 0x0000000d41417c36 */ /* 0x000fc60008000000 */
[----:B--2---:R0:W-:Y:S09]  /*1480*/  STS [R66], R33 ;  /* 0x0000002142007388 */ /* 0x0041f20000000800 */
[----:B------:R-:W-:Y:S05]  /*1490*/  @!P0 BRA `(.L_x_30425) ;  /* 0x0000000000448947 */ /* 0x000fea0003800000 */
[----:B------:R-:W-:Y:S01]  /*14a0*/  ISETP.NE.AND P0, PT, R0, RZ, PT ;  /* 0x000000ff0000720c */ /* 0x000fe20003f05270 */
[----:B------:R-:W-:-:S05]  /*14b0*/  VIADD R35, R35, UR13 ;  /* 0x0000000d23237c36 */ /* 0x000fca0008000000 */
[C---:B0-----:R-:W-:Y:S01]  /*14c0*/  IADD3 R33, PT, PT, R35.reuse, UR13, RZ ;  /* 0x0000000d23217c10 */ /* 0x041fe2000fffe0ff */
[----:B------:R-:W-:-:S06]  /*14d0*/  IMAD R35, R35, R34, R47 ;  /* 0x0000002223237224 */ /* 0x000fcc00078e022f */
[----:B------:R-:W-:Y:S02]  /*14e0*/  @P0 IMAD R33, R33, R34, R47 ;  /* 0x0000002221210224 */ /* 0x000fe400078e022f */
[----:B------:R-:W-:-:S04]  /*14f0*/  IMAD.WIDE R34, R35, 0x4, R36 ;  /* 0x0000000423227825 */ /* 0x000fc800078e0224 */
[----:B------:R-:W-:Y:S02]  /*1500*/  @P0 IMAD.WIDE R32, R33, 0x4, R36 ;  /* 0x0000000421200825 */ /* 0x000fe400078e0224 */
[----:B------:R-:W2:Y:S04]  /*1510*/  LDG.E R34, desc[UR10][R34.64] ;  /* 0x0000000a22227981 */ /* 0x000ea8000c1e1900 */
[----:B------:R-:W3:Y:S01]  /*1520*/  @P0 LDG.E R32, desc[UR10][R32.64] ;  /* 0x0000000a20200981 */ /* 0x000ee2000c1e1900 */
[----:B------:R-:W-:Y:S02]  /*1530*/  IMAD.U32 R67, RZ, RZ, UR13 ;  /* 0x0000000dff437e24 */ /* 0x000fe4000f8e00ff */
[----:B------:R-:W-:Y:S02]  /*1540*/  IMAD.U32 R36, RZ, RZ, UR13 ;  /* 0x0000000dff247e24 */ /* 0x000fe4000f8e00ff */
[----:B------:R-:W-:-:S02]  /*1550*/  IMAD R67, R67, 0x4, R66 ;  /* 0x0000000443437824 */ /* 0x000fc400078e0242 */
[----:B------:R-:W-:-:S03]  /*1560*/  VIADD R65, R65, UR13 ;  /* 0x0000000d41417c36 */ /* 0x000fc60008000000 */
[----:B------:R-:W-:Y:S01]  /*1570*/  @P0 LEA R37, R36, R67, 0x2 ;  /* 0x0000004324250211 */ /* 0x000fe200078e10ff */
[----:B------:R-:W-:Y:S01]  /*1580*/  @P0 VIADD R65, R65, UR13 ;  /* 0x0000000d41410c36 */ /* 0x000fe20008000000 */
[----:B--2---:R1:W-:Y:S04]  /*1590*/  STS [R67], R34 ;  /* 0x0000002243007388 */ /* 0x0043e80000000800 */
[----:B---3--:R1:W-:Y:S02]  /*15a0*/  @P0 STS [R37], R32 ;  /* 0x0000002025000388 */ /* 0x0083e40000000800 */
.L_x_30425:
[----:B------:R-:W-:Y:S05]  /*15b0*/  BSYNC.RECONVERGENT B0 ;  /* 0x0000000000007941 */ /* 0x000fea0003800200 */
.L_x_30424:
[----:B-12---:R-:W1:Y:S01]  /*15c0*/  S2R R32, SR_CTAID.Z ;  /* 0x0000000000207919 */ /* 0x006e620000002700 */
[----:B------:R-:W2:Y:S01]  /*15d0*/  LDC.64 R36, c[0x0][0x398] ;  /* 0x0000e600ff247b82 */ /* 0x000ea20000000a00 */
[----:B-1----:R-:W-:-:S04]  /*15e0*/  IMAD R32, R32, 0x20, R65 ;  /* 0x0000002020207824 */ /* 0x002fc800078e0241 */
[C---:B0-----:R-:W-:Y:S01]  /*15f0*/  IMAD R33, R32.reuse, UR14, R47 ;  /* 0x0000000e20217c24 */ /* 0x041fe2000f8e022f */
[----:B------:R-:W-:-:S03]  /*1600*/  IADD3 R35, PT, PT, R32, UR13, RZ ;  /* 0x0000000d20237c10 */ /* 0x000fc6000fffe0ff */
[----:B--2---:R-:W-:-:S04]  /*1610*/  IMAD.WIDE R32, R33, 0x4, R36 ;  /* 0x0000000421207825 */ /* 0x004fc800078e0224 */
[C---:B------:R-:W-:Y:S01]  /*1620*/  VIADD R34, R35.reuse, UR13 ;  /* 0x0000000d23227c36 */ /* 0x040fe20008000000 */
[----:B------:R0:W2:Y:S01]  /*1630*/  LDG.E R66, desc[UR10][R32.64] ;  /* 0x0000000a20427981 */ /* 0x0000a2000c1e1900 */
[----:B------:R-:W-:Y:S02]  /*1640*/  IMAD R35, R35, UR14, R47 ;  /* 0x0000000e23237c24 */ /* 0x000fe4000f8e022f */
[----:B------:R-:W-:-:S04]  /*1650*/  VIADD R67, R34, UR13 ;  /* 0x0000000d22437c36 */ /* 0x000fc80008000000 */
        /* <DEDUP_REMOVED lines=8> */
[----:B------:R-:W-:Y:S01]  /*16e0*/  MOV R68, UR13 ;  /* 0x0000000d00447c02 */ /* 0x000fe20008000f00 */
[----:B0-----:R-:W-:-:S04]  /*16f0*/  IMAD R33, R65, 0x4, R40 ;  /* 0x0000000441217824 */ /* 0x001fc800078e0228 */
[----:B------:R-:W-:Y:S02]  /*1700*/  IMAD R35, R68, 0x4, R33 ;  /* 0x0000000444237824 */ /* 0x000fe400078e0221 */
[----:B-1----:R-:W-:Y:S02]  /*1710*/  IMAD.U32 R37, RZ, RZ, UR13 ;  /* 0x0000000dff257e24 */ /* 0x002fe4000f8e00ff */
[----:B------:R-:W-:-:S03]  /*1720*/  IMAD.U32 R67, RZ, RZ, UR13 ;  /* 0x0000000dff437e24 */ /* 0x000fc6000f8e00ff */
[----:B------:R-:W-:-:S05]  /*1730*/  LEA R68, R37, R35, 0x2 ;  /* 0x0000002325447211 */ /* 0x000fca00078e10ff */
[----:B------:R-:W-:Y:S02]  /*1740*/  IMAD R67, R67, 0x4, R68 ;  /* 0x0000000443437824 */ /* 0x000fe400078e0244 */
[----:B------:R-:W-:-:S05]  /*1750*/  IMAD R65, R37, 0x4, R65 ;  /* 0x0000000425417824 */ /* 0x000fca00078e0241 */
        /* <DEDUP_REMOVED lines=13> */
.L_x_30478:
        /* <DEDUP_REMOVED lines=17> */
.L_x_30427:
        /* <DEDUP_REMOVED lines=8> */
.L_x_30428:
        /* <DEDUP_REMOVED lines=8> */
.L_x_30429:
        /* <DEDUP_REMOVED lines=8> */
.L_x_30430:
        /* <DEDUP_REMOVED lines=9> */
.L_x_30431:
        /* <DEDUP_REMOVED lines=9> */
.L_x_30432:
        /* <DEDUP_REMOVED lines=9> */
.L_x_30433:
        /* <DEDUP_REMOVED lines=9> */
.L_x_30434:
        /* <DEDUP_REMOVED lines=9> */
.L_x_30435:
        /* <DEDUP_REMOVED lines=9> */
.L_x_30436:
        /* <DEDUP_REMOVED lines=9> */
.L_x_30437:
        /* <DEDUP_REMOVED lines=9> */
.L_x_30438:
        /* <DEDUP_REMOVED lines=9> */
.L_x_30439:
        /* <DEDUP_REMOVED lines=9> */
.L_x_30440:
        /* <DEDUP_REMOVED lines=9> */
.L_x_30441:
        /* <DEDUP_REMOVED lines=9> */
.L_x_30442:
[----:B------:R-:W-:Y:S05]  /*2180*/  @P4 BRA `(.L_x_30443) ;  /* 0x0000000800e84947 */ /* 0x000fea0003800000 */
[----:B------:R-:W5:Y:S01]  /*2190*/  S2R R36, SR_CgaCtaId ;  /* 0x0000000000247919 */ /* 0x000f620000008800 */
[----:B0-2-4-:R-:W-:Y:S02]  /*21a0*/  MOV R35, 0x400 ;  /* 0x0000040000237802 */ /* 0x015fe40000000f00 */
[----:B------:R-:W-:Y:S01]  /*21b0*/  ISETP.GT.U32.AND P4, PT, R34, 0x40, PT ;  /* 0x000000402200780c */ /* 0x000fe20003f84070 */
[----:B------:R-:W-:Y:S01]  /*21c0*/  IMAD.MOV.U32 R34, RZ, RZ, R44 ;  /* 0x000000ffff227224 */ /* 0x000fe200078e002c */
[----:B-----5:R-:W-:-:S11]  /*21d0*/  LEA R35, R36, R35, 0x18 ;  /* 0x0000002324237211 */ /* 0x020fd600078ec0ff */
.L_x_30477:
        /* <DEDUP_REMOVED lines=11> */
.L_x_30485:
[----:B-12---:R-:W-:-:S07]  /*2290*/  IMAD R37, R49, R68, RZ ;  /* 0x0000004431257224 */ /* 0x006fce00078e02ff */
.L_x_30445:
[----:B------:R-:W-:-:S13]  /*22a0*/  ISETP.GE.AND P2, PT, R36, 0x2, PT ;  /* 0x000000022400780c */ /* 0x000fda0003f46270 */
[----:B------:R-:W-:Y:S05]  /*22b0*/  @!P2 BRA `(.L_x_30447) ;  /* 0x000000000010a947 */ /* 0x000fea0003800000 */
[----:B------:R-:W-:-:S03]  /*22c0*/  UMOV UR7, 0xffffffff ;  /* 0xffffffff00077882 */ /* 0x000fc60000000000 */
[----:B------:R-:W-:Y:S05]  /*22d0*/  BRA.DIV UR7, `(.L_x_30448) ;  /* 0x0000001a07147947 */ /* 0x000fea000b800000 */
[----:B------:R2:W4:Y:S02]  /*22e0*/  SHFL.IDX PT, R47, R67, R39, 0x1f ;  /* 0x00001f27432f7589 */ /* 0x00052400000e0000 */
.L_x_30488:
[----:B---34-:R-:W-:-:S07]  /*22f0*/  IMAD R37, R50, R47, R37 ;  /* 0x0000002f32257224 */ /* 0x018fce00078e0225 */
.L_x_30447:
[----:B------:R-:W-:-:S13]  /*2300*/  ISETP.GE.AND P1, PT, R36, 0x3, PT ;  /* 0x000000032400780c */ /* 0x000fda0003f26270 */
[----:B------:R-:W-:Y:S05]  /*2310*/  @!P1 BRA `(.L_x_30449) ;  /* 0x0000000000109947 */ /* 0x000fea0003800000 */
[----:B------:R-:W-:-:S03]  /*2320*/  UMOV UR7, 0xffffffff ;  /* 0xffffffff00077882 */ /* 0x000fc60000000000 */
[----:B------:R-:W-:Y:S05]  /*2330*/  BRA.DIV UR7, `(.L_x_30450) ;  /* 0x0000001a07247947 */ /* 0x000fea000b800000 */
[----:B------:R4:W0:Y:S02]  /*2340*/  SHFL.IDX PT, R66, R67, R38, 0x1f ;  /* 0x00001f2643427589 */ /* 0x00082400000e0000 */
.L_x_30491:
[----:B0-----:R-:W-:-:S07]  /*2350*/  IMAD R37, R51, R66, R37 ;  /* 0x0000004233257224 */ /* 0x001fce00078e0225 */
.L_x_30449:
[----:B------:R-:W-:-:S13]  /*2360*/  ISETP.GE.AND P0, PT, R36, 0x4, PT ;  /* 0x000000042400780c */ /* 0x000fda0003f06270 */
[----:B------:R-:W-:Y:S05]  /*2370*/  @!P0 BRA `(.L_x_30451) ;  /* 0x0000000000108947 */ /* 0x000fea0003800000 */
[----:B------:R-:W-:-:S03]  /*2380*/  UMOV UR7, 0xffffffff ;  /* 0xffffffff00077882 */ /* 0x000fc60000000000 */
[----:B------:R-:W-:Y:S05]  /*2390*/  BRA.DIV UR7, `(.L_x_30452) ;  /* 0x0000001a07307947 */ /* 0x000fea000b800000 */
[----:B------:R0:W0:Y:S02]  /*23a0*/  SHFL.IDX PT, R47, R67, R31, 0x1f ;  /* 0x00001f1f432f7589 */ /* 0x00002400000e0000 */
.L_x_30494:
[----:B0-----:R-:W-:-:S07]  /*23b0*/  IMAD R37, R52, R47, R37 ;  /* 0x0000002f34257224 */ /* 0x001fce00078e0225 */
.L_x_30451:
[----:B------:R-:W-:-:S13]  /*23c0*/  ISETP.GE.AND P6, PT, R36, 0x5, PT ;  /* 0x000000052400780c */ /* 0x000fda0003fc6270 */
[----:B------:R-:W-:Y:S05]  /*23d0*/  @!P6 BRA `(.L_x_30453) ;  /* 0x000000000010e947 */ /* 0x000fea0003800000 */
[----:B------:R-:W-:-:S03]  /*23e0*/  UMOV UR7, 0xffffffff ;  /* 0xffffffff00077882 */ /* 0x000fc60000000000 */
[----:B------:R-:W-:Y:S05]  /*23f0*/  BRA.DIV UR7, `(.L_x_30454) ;  /* 0x0000001a07407947 */ /* 0x000fea000b800000 */
[----:B------:R0:W0:Y:S02]  /*2400*/  SHFL.IDX PT, R66, R67, R30, 0x1f ;  /* 0x00001f1e43427589 */ /* 0x00002400000e0000 */
.L_x_30497:
[----:B0-----:R-:W-:-:S07]  /*2410*/  IMAD R37, R53, R66, R37 ;  /* 0x0000004235257224 */ /* 0x001fce00078e0225 */
.L_x_30453:
[----:B------:R-:W-:-:S13]  /*2420*/  ISETP.GE.AND P6, PT, R36, 0x6, PT ;  /* 0x000000062400780c */ /* 0x000fda0003fc6270 */
[----:B------:R-:W-:Y:S05]  /*2430*/  @!P6 BRA `(.L_x_30455) ;  /* 0x000000000010e947 */ /* 0x000fea0003800000 */
[----:B------:R-:W-:-:S03]  /*2440*/  UMOV UR7, 0xffffffff ;  /* 0xffffffff00077882 */ /* 0x000fc60000000000 */
[----:B------:R-:W-:Y:S05]  /*2450*/  BRA.DIV UR7, `(.L_x_30456) ;  /* 0x0000001a074c7947 */ /* 0x000fea000b800000 */
[----:B------:R0:W0:Y:S02]  /*2460*/  SHFL.IDX PT, R47, R67, R29, 0x1f ;  /* 0x00001f1d432f7589 */ /* 0x00002400000e0000 */
.L_x_30500:
[----:B0-----:R-:W-:-:S07]  /*2470*/  IMAD R37, R54, R47, R37 ;  /* 0x0000002f36257224 */ /* 0x001fce00078e0225 */
.L_x_30455:
[----:B------:R-:W-:-:S13]  /*2480*/  ISETP.GE.AND P6, PT, R36, 0x7, PT ;  /* 0x000000072400780c */ /* 0x000fda0003fc6270 */
[----:B------:R-:W-:Y:S05]  /*2490*/  @!P6 BRA `(.L_x_30457) ;  /* 0x000000000010e947 */ /* 0x000fea0003800000 */
[----:B------:R-:W-:-:S03]  /*24a0*/  UMOV UR7, 0xffffffff ;  /* 0xffffffff00077882 */ /* 0x000fc60000000000 */
[----:B------:R-:W-:Y:S05]  /*24b0*/  BRA.DIV UR7, `(.L_x_30458) ;  /* 0x0000001a075c7947 */ /* 0x000fea000b800000 */
[----:B------:R0:W0:Y:S02]  /*24c0*/  SHFL.IDX PT, R66, R67, R28, 0x1f ;  /* 0x00001f1c43427589 */ /* 0x00002400000e0000 */
.L_x_30503:
[----:B0-----:R-:W-:-:S07]  /*24d0*/  IMAD R37, R55, R66, R37 ;  /* 0x0000004237257224 */ /* 0x001fce00078e0225 */
.L_x_30457:
[----:B------:R-:W-:-:S13]  /*24e0*/  ISETP.GE.AND P6, PT, R36, 0x8, PT ;  /* 0x000000082400780c */ /* 0x000fda0003fc6270 */
[----:B------:R-:W-:Y:S05]  /*24f0*/  @!P6 BRA `(.L_x_30459) ;  /* 0x000000000010e947 */ /* 0x000fea0003800000 */
[----:B------:R-:W-:-:S03]  /*2500*/  UMOV UR7, 0xffffffff ;  /* 0xffffffff00077882 */ /* 0x000fc60000000000 */
[----:B------:R-:W-:Y:S05]  /*2510*/  BRA.DIV UR7, `(.L_x_30460) ;  /* 0x0000001a07687947 */ /* 0x000fea000b800000 */
[----:B------:R0:W0:Y:S02]  /*2520*/  SHFL.IDX PT, R47, R67, R27, 0x1f ;  /* 0x00001f1b432f7589 */ /* 0x00002400000e0000 */
.L_x_30506:
[----:B0-----:R-:W-:-:S07]  /*2530*/  IMAD R37, R56, R47, R37 ;  /* 0x0000002f38257224 */ /* 0x001fce00078e0225 */
.L_x_30459:
[----:B------:R-:W-:-:S13]  /*2540*/  ISETP.GE.AND P6, PT, R36, 0x9, PT ;  /* 0x000000092400780c */ /* 0x000fda0003fc6270 */
[----:B------:R-:W-:Y:S05]  /*2550*/  @!P6 BRA `(.L_x_30461) ;  /* 0x000000000010e947 */ /* 0x000fea0003800000 */
[----:B------:R-:W-:-:S03]  /*2560*/  UMOV UR7, 0xffffffff ;  /* 0xffffffff00077882 */ /* 0x000fc60000000000 */
[----:B------:R-:W-:Y:S05]  /*2570*/  BRA.DIV UR7, `(.L_x_30462) ;  /* 0x0000001a07787947 */ /* 0x000fea000b800000 */
[----:B------:R0:W0:Y:S02]  /*2580*/  SHFL.IDX PT, R66, R67, R26, 0x1f ;  /* 0x00001f1a43427589 */ /* 0x00002400000e0000 */
.L_x_30509:
[----:B0-----:R-:W-:-:S07]  /*2590*/  IMAD R37, R57, R66, R37 ;  /* 0x0000004239257224 */ /* 0x001fce00078e0225 */
.L_x_30461:
[----:B------:R-:W-:-:S13]  /*25a0*/  ISETP.GE.AND P6, PT, R36, 0xa, PT ;  /* 0x0000000a2400780c */ /* 0x000fda0003fc6270 */
[----:B------:R-:W-:Y:S05]  /*25b0*/  @!P6 BRA `(.L_x_30463) ;  /* 0x000000000010e947 */ /* 0x000fea0003800000 */
[----:B------:R-:W-:-:S03]  /*25c0*/  UMOV UR7, 0xffffffff ;  /* 0xffffffff00077882 */ /* 0x000fc60000000000 */
[----:B------:R-:W-:Y:S05]  /*25d0*/  BRA.DIV UR7, `(.L_x_30464) ;  /* 0x0000001a07847947 */ /* 0x000fea000b800000 */
[----:B------:R0:W0:Y:S02]  /*25e0*/  SHFL.IDX PT, R47, R67, R25, 0x1f ;  /* 0x00001f19432f7589 */ /* 0x00002400000e0000 */
.L_x_30512:
[----:B0-----:R-:W-:-:S07]  /*25f0*/  IMAD R37, R58, R47, R37 ;  /* 0x0000002f3a257224 */ /* 0x001fce00078e0225 */
.L_x_30463:
[----:B------:R-:W-:-:S13]  /*2600*/  ISETP.GE.AND P6, PT, R36, 0xb, PT ;  /* 0x0000000b2400780c */ /* 0x000fda0003fc6270 */
[----:B------:R-:W-:Y:S05]  /*2610*/  @!P6 BRA `(.L_x_30465) ;  /* 0x000000000010e947 */ /* 0x000fea0003800000 */
[----:B------:R-:W-:-:S03]  /*2620*/  UMOV UR7, 0xffffffff ;  /* 0xffffffff00077882 */ /* 0x000fc60000000000 */
[----:B------:R-:W-:Y:S05]  /*2630*/  BRA.DIV UR7, `(.L_x_30466) ;  /* 0x0000001a07947947 */ /* 0x000fea000b800000 */
[----:B------:R0:W0:Y:S02]  /*2640*/  SHFL.IDX PT, R66, R67, R24, 0x1f ;  /* 0x00001f1843427589 */ /* 0x00002400000e0000 */
.L_x_30515:
[----:B0-----:R-:W-:-:S07]  /*2650*/  IMAD R37, R59, R66, R37 ;  /* 0x000000423b257224 */ /* 0x001fce00078e0225 */
.L_x_30465:
[----:B------:R-:W-:-:S13]  /*2660*/  ISETP.GE.AND P6, PT, R36, 0xc, PT ;  /* 0x0000000c2400780c */ /* 0x000fda0003fc6270 */
[----:B------:R-:W-:Y:S05]  /*2670*/  @!P6 BRA `(.L_x_30467) ;  /* 0x000000000010e947 */ /* 0x000fea0003800000 */
[----:B------:R-:W-:-:S03]  /*2680*/  UMOV UR7, 0xffffffff ;  /* 0xffffffff00077882 */ /* 0x000fc60000000000 */
[----:B------:R-:W-:Y:S05]  /*2690*/  BRA.DIV UR7, `(.L_x_30468) ;  /* 0x0000001a07a07947 */ /* 0x000fea000b800000 */
[----:B------:R0:W0:Y:S02]  /*26a0*/  SHFL.IDX PT, R47, R67, R23, 0x1f ;  /* 0x00001f17432f7589 */ /* 0x00002400000e0000 */
.L_x_30518:
[----:B0-----:R-:W-:-:S07]  /*26b0*/  IMAD R37, R60, R47, R37 ;  /* 0x0000002f3c257224 */ /* 0x001fce00078e0225 */
.L_x_30467:
[----:B------:R-:W-:-:S13]  /*26c0*/  ISETP.GE.AND P6, PT, R36, 0xd, PT ;  /* 0x0000000d2400780c */ /* 0x000fda0003fc6270 */
[----:B------:R-:W-:Y:S05]  /*26d0*/  @!P6 BRA `(.L_x_30469) ;  /* 0x000000000010e947 */ /* 0x000fea0003800000 */
[----:B------:R-:W-:-:S03]  /*26e0*/  UMOV UR7, 0xffffffff ;  /* 0xffffffff00077882 */ /* 0x000fc60000000000 */
[----:B------:R-:W-:Y:S05]  /*26f0*/  BRA.DIV UR7, `(.L_x_30470) ;  /* 0x0000001a07b07947 */ /* 0x000fea000b800000 */
[----:B------:R0:W0:Y:S02]  /*2700*/  SHFL.IDX PT, R66, R67, R22, 0x1f ;  /* 0x00001f1643427589 */ /* 0x00002400000e0000 */
.L_x_30521:
[----:B0-----:R-:W-:-:S07]  /*2710*/  IMAD R37, R61, R66, R37 ;  /* 0x000000423d257224 */ /* 0x001fce00078e0225 */
.L_x_30469:
[----:B------:R-:W-:-:S13]  /*2720*/  ISETP.GE.AND P6, PT, R36, 0xe, PT ;  /* 0x0000000e2400780c */ /* 0x000fda0003fc6270 */
[----:B------:R-:W-:Y:S05]  /*2730*/  @!P6 BRA `(.L_x_30471) ;  /* 0x000000000010e947 */ /* 0x000fea0003800000 */
[----:B------:R-:W-:-:S03]  /*2740*/  UMOV UR7, 0xffffffff ;  /* 0xffffffff00077882 */ /* 0x000fc60000000000 */
[----:B------:R-:W-:Y:S05]  /*2750*/  BRA.DIV UR7, `(.L_x_30472) ;  /* 0x0000001a07bc7947 */ /* 0x000fea000b800000 */
[----:B------:R0:W0:Y:S02]  /*2760*/  SHFL.IDX PT, R47, R67, R21, 0x1f ;  /* 0x00001f15432f7589 */ /* 0x00002400000e0000 */
.L_x_30524:
[----:B0-----:R-:W-:-:S07]  /*2770*/  IMAD R37, R62, R47, R37 ;  /* 0x0000002f3e257224 */ /* 0x001fce00078e0225 */
.L_x_30471:
[----:B------:R-:W-:-:S13]  /*2780*/  ISETP.GE.AND P6, PT, R36, 0xf, PT ;  /* 0x0000000f2400780c */ /* 0x000fda0003fc6270 */
[----:B------:R-:W-:Y:S05]  /*2790*/  @!P6 BRA `(.L_x_30473) ;  /* 0x000000000010e947 */ /* 0x000fea0003800000 */
[----:B------:R-:W-:-:S03]  /*27a0*/  UMOV UR7, 0xffffffff ;  /* 0xffffffff00077882 */ /* 0x000fc60000000000 */
[----:B------:R-:W-:Y:S05]  /*27b0*/  BRA.DIV UR7, `(.L_x_30474) ;  /* 0x0000001a07cc7947 */ /* 0x000fea000b800000 */
[----:B------:R0:W0:Y:S02]  /*27c0*/  SHFL.IDX PT, R66, R67, R20, 0x1f ;  /* 0x00001f1443427589 */ /* 0x00002400000e0000 */
.L_x_30527:
[----:B0-----:R-:W-:-:S07]  /*27d0*/  IMAD R37, R63, R66, R37 ;  /* 0x000000423f257224 */ /* 0x001fce00078e0225 */
.L_x_30473:
[----:B------:R-:W-:-:S13]  /*27e0*/  ISETP.GE.AND P6, PT, R36, 0x10, PT ;  /* 0x000000102400780c */ /* 0x000fda0003fc6270 */
[----:B------:R-:W-:Y:S05]  /*27f0*/  @!P6 BRA `(.L_x_30475) ;  /* 0x00000004000ce947 */ /* 0x000fea0003800000 */
[----:B------:R-:W-:-:S03]  /*2800*/  UMOV UR7, 0xffffffff ;  /* 0xffffffff00077882 */ /* 0x000fc60000000000 */
[----:B------:R-:W-:Y:S05]  /*2810*/  BRA.DIV UR7, `(.L_x_30476) ;  /* 0x0000001a07d87947 */ /* 0x000fea000b800000 */
[----:B0-2-4-:R0:W2:Y:S02]  /*2820*/  SHFL.IDX PT, R67, R67, R2, 0x1f ;  /* 0x00001f0243437589 */ /* 0x0150a400000e0000 */
.L_x_30530:
[----:B--2---:R-:W-:Y:S01]  /*2830*/  IMAD R37, R48, R67, R37 ;  /* 0x0000004330257224 */ /* 0x004fe200078e0225 */
[----:B------:R-:W-:Y:S06]  /*2840*/  BRA `(.L_x_30475) ;  /* 0x0000000000f87947 */ /* 0x000fec0003800000 */
.L_x_30444:
        /* <DEDUP_REMOVED lines=62> */
.L_x_30475:
        /* <DEDUP_REMOVED lines=16> */
.L_x_30443:
[----:B------:R-:W-:Y:S05]  /*2d30*/  @!P5 BRA `(.L_x_30478) ;  /* 0xffffffe800bcd947 */ /* 0x000fea000383ffff */
[----:B------:R-:W-:Y:S05]  /*2d40*/  BSYNC.RECONVERGENT B0 ;  /* 0x0000000000007941 */ /* 0x000fea0003800200 */
.L_x_30426:
[----:B------:R-:W-:Y:S01]  /*2d50*/  ISETP.NE.AND P1, PT, R64, RZ, PT ;  /* 0x000000ff4000720c */ /* 0x000fe20003f25270 */
[----:B------:R-:W-:Y:S01]  /*2d60*/  HFMA2 R46, -RZ, RZ, 0, 9.5367431640625e-07 ;  /* 0x00000010ff2e7431 */ /* 0x000fe200000001ff */
[----:B------:R-:W-:-:S11]  /*2d70*/  PLOP3.LUT P0, PT, PT, PT, PT, 0x8, 0x80 ;  /* 0x000000000080781c */ /* 0x000fd60003f0e170 */
[----:B------:R-:W-:Y:S05]  /*2d80*/  @P1 BRA `(.L_x_30479) ;  /* 0xffffffe400741947 */ /* 0x000fea000383ffff */
[----:B------:R-:W5:Y:S01]  /*2d90*/  LDL R32, [R1] ;  /* 0x0000000001207983 */ /* 0x000f620000100800 */
[----:B------:R-:W0:Y:S01]  /*2da0*/  LDC R3, c[0x0][0x360] ;  /* 0x0000d800ff037b82 */ /* 0x000e220000000800 */
[----:B------:R-:W-:Y:S05]  /*2db0*/  WARPSYNC.ALL ;  /* 0x0000000000007948 */ /* 0x000fea0003800000 */
[----:B0-----:R-:W-:Y:S01]  /*2dc0*/  IMAD.SHL.U32 R3, R3, 0x4, RZ ;  /* 0x0000000403037824 */ /* 0x001fe200078e00ff */
[----:B-----5:R-:W-:-:S04]  /*2dd0*/  LOP3.LUT R0, R32, 0x3, RZ, 0xc0, !PT ;  /* 0x0000000320007812 */ /* 0x020fc800078ec0ff */
[----:B------:R-:W-:Y:S01]  /*2de0*/  ISETP.NE.AND P3, PT, R0, 0x3, PT ;  /* 0x000000030000780c */ /* 0x000fe20003f65270 */
[----:B------:R-:W0:Y:S01]  /*2df0*/  LDC R6, c[0x0][0x3ac] ;  /* 0x0000eb00ff067b82 */ /* 0x000e220000000800 */
[----:B------:R-:W5:Y:S01]  /*2e00*/  S2R R21, SR_CTAID.X ;  /* 0x0000000000157919 */ /* 0x000f620000002500 */
[----:B------:R-:W-:Y:S06]  /*2e10*/  BSSY.RECONVERGENT B0, `(.L_x_30480) ;  /* 0x0000050000007945 */ /* 0x000fec0003800200 */
[----:B------:R-:W1:Y:S01]  /*2e20*/  LDC R11, c[0x0][0x388] ;  /* 0x0000e200ff0b7b82 */ /* 0x000e620000000800 */
[----:B0-----:R-:W-:-:S04]  /*2e30*/  IABS R7, R6 ;  /* 0x0000000600077213 */ /* 0x001fc80000000000 */
[----:B------:R-:W0:Y:S01]  /*2e40*/  I2F.RP R0, R7 ;  /* 0x0000000700007306 */ /* 0x000e220000209400 */
[----:B-----5:R-:W-:-:S07]  /*2e50*/  IMAD R21, R21, UR9, RZ ;  /* 0x0000000915157c24 */ /* 0x020fce000f8e02ff */
[----:B0-----:R-:W0:Y:S02]  /*2e60*/  MUFU.RCP R0, R0 ;  /* 0x0000000000007308 */ /* 0x001e240000001000 */
[----:B0-----:R-:W-:-:S06]  /*2e70*/  VIADD R4, R0, 0xffffffe ;  /* 0x0ffffffe00047836 */ /* 0x001fcc0000000000 */
[----:B------:R0:W5:Y:S02]  /*2e80*/  F2I.FTZ.U32.TRUNC.NTZ R5, R4 ;  /* 0x0000000400057305 */ /* 0x000164000021f000 */
[----:B0-----:R-:W-:Y:S01]  /*2e90*/  IMAD.MOV.U32 R4, RZ, RZ, RZ ;  /* 0x000000ffff047224 */ /* 0x001fe200078e00ff */
[----:B-----5:R-:W-:-:S05]  /*2ea0*/  IADD3 R2, PT, PT, RZ, -R5, RZ ;  /* 0x80000005ff027210 */ /* 0x020fca0007ffe0ff */
[----:B------:R-:W-:Y:S01]  /*2eb0*/  IMAD R9, R2, R7, RZ ;  /* 0x0000000702097224 */ /* 0x000fe200078e02ff */
[----:B-1----:R-:W-:-:S03]  /*2ec0*/  IABS R2, R11 ;  /* 0x0000000b00027213 */ /* 0x002fc60000000000 */
[----:B------:R-:W-:Y:S02]  /*2ed0*/  IMAD.HI.U32 R9, R5, R9, R4 ;  /* 0x0000000905097227 */ /* 0x000fe400078e0004 */
[----:B------:R-:W0:Y:S04]  /*2ee0*/  LDC R4, c[0x0][0x384] ;  /* 0x0000e100ff047b82 */ /* 0x000e280000000800 */
[----:B------:R-:W-:-:S04]  /*2ef0*/  IMAD.HI.U32 R0, R9, R2, RZ ;  /* 0x0000000209007227 */ /* 0x000fc800078e00ff */
[----:B------:R-:W-:-:S04]  /*2f00*/  IMAD.MOV R5, RZ, RZ, -R0 ;  /* 0x000000ffff057224 */ /* 0x000fc800078e0a00 */
[C---:B------:R-:W-:Y:S01]  /*2f10*/  IMAD R2, R7.reuse, R5, R2 ;  /* 0x0000000507027224 */ /* 0x040fe200078e0202 */
[----:B------:R-:W-:Y:S04]  /*2f20*/  BAR.SYNC.DEFER_BLOCKING 0x0 ;  /* 0x0000000000007b1d */ /* 0x000fe80000010000 */
[----:B------:R-:W-:Y:S01]  /*2f30*/  ISETP.GT.U32.AND P1, PT, R7, R2, PT ;  /* 0x000000020700720c */ /* 0x000fe20003f24070 */
[----:B0-----:R-:W-:-:S12]  /*2f40*/  IMAD R21, R4, UR12, R21 ;  /* 0x0000000c04157c24 */ /* 0x001fd8000f8e0215 */
[-C--:B------:R-:W-:Y:S01]  /*2f50*/  @!P1 IADD3 R2, PT, PT, R2, -R7.reuse, RZ ;  /* 0x8000000702029210 */ /* 0x080fe20007ffe0ff */
[----:B------:R-:W-:Y:S01]  /*2f60*/  @!P1 VIADD R0, R0, 0x1 ;  /* 0x0000000100009836 */ /* 0x000fe20000000000 */
[----:B------:R-:W-:Y:S02]  /*2f70*/  ISETP.NE.AND P1, PT, R6, RZ, PT ;  /* 0x000000ff0600720c */ /* 0x000fe40003f25270 */
[----:B------:R-:W-:Y:S02]  /*2f80*/  ISETP.GE.U32.AND P0, PT, R2, R7, PT ;  /* 0x000000070200720c */ /* 0x000fe40003f06070 */
[----:B------:R-:W-:-:S04]  /*2f90*/  LOP3.LUT R2, R11, R6, RZ, 0x3c, !PT ;  /* 0x000000060b027212 */ /* 0x000fc800078e3cff */
[----:B------:R-:W-:-:S07]  /*2fa0*/  ISETP.GE.AND P2, PT, R2, RZ, PT ;  /* 0x000000ff0200720c */ /* 0x000fce0003f46270 */
[----:B------:R-:W-:Y:S01]  /*2fb0*/  @P0 VIADD R0, R0, 0x1 ;  /* 0x0000000100000836 */ /* 0x000fe20000000000 */
[----:B------:R-:W-:-:S05]  /*2fc0*/  ISETP.GE.U32.AND P0, PT, R32, 0x3, PT ;  /* 0x000000032000780c */ /* 0x000fca0003f06070 */
[----:B------:R-:W-:Y:S02]  /*2fd0*/  @!P2 IADD3 R0, PT, PT, -R0, RZ, RZ ;  /* 0x000000ff0000a210 */ /* 0x000fe40007ffe1ff */
[----:B------:R-:W-:Y:S01]  /*2fe0*/  @!P1 LOP3.LUT R0, RZ, R6, RZ, 0x33, !PT ;  /* 0x00000006ff009212 */ /* 0x000fe200078e33ff */
[----:B------:R-:W-:Y:S06]  /*2ff0*/  @!P3 BRA `(.L_x_30481) ;  /* 0x0000000000c4b947 */ /* 0x000fec0003800000 */
[----:B------:R-:W-:Y:S01]  /*3000*/  IABS R13, UR9 ;  /* 0x00000009000d7c13 */ /* 0x000fe20008000000 */
[----:B------:R-:W0:Y:S01]  /*3010*/  S2UR UR5, SR_CgaCtaId ;  /* 0x00000000000579c3 */ /* 0x000e220000008800 */
[----:B------:R-:W-:Y:S01]  /*3020*/  IADD3 R6, PT, PT, R32, 0x1, RZ ;  /* 0x0000000120067810 */ /* 0x000fe20007ffe0ff */
[----:B------:R-:W-:Y:S01]  /*3030*/  UMOV UR4, 0x400 ;  /* 0x0000040000047882 */ /* 0x000fe20000000000 */
[----:B------:R-:W1:Y:S01]  /*3040*/  I2F.RP R2, R13 ;  /* 0x0000000d00027306 */ /* 0x000e620000209400 */
[----:B------:R-:W5:Y:S01]  /*3050*/  S2R R32, SR_TID.X ;  /* 0x0000000000207919 */ /* 0x000f620000002100 */
[----:B------:R-:W-:Y:S01]  /*3060*/  UIADD3 UR4, UPT, UPT, UR4, 0x1080, URZ ;  /* 0x0000108004047890 */ /* 0x000fe2000fffe0ff */
[----:B------:R-:W-:Y:S02]  /*3070*/  LOP3.LUT R6, R6, 0x3, RZ, 0xc0, !PT ;  /* 0x0000000306067812 */ /* 0x000fe400078ec0ff */
[----:B------:R-:W2:Y:S01]  /*3080*/  LDC.64 R8, c[0x0][0x3a0] ;  /* 0x0000e800ff087b82 */ /* 0x000ea20000000a00 */
[----:B------:R-:W-:-:S02]  /*3090*/  ISETP.NE.AND P4, PT, RZ, UR9, PT ;  /* 0x00000009ff007c0c */ /* 0x000fc4000bf85270 */
[----:B------:R-:W-:Y:S01]  /*30a0*/  LOP3.LUT R15, RZ, UR9, RZ, 0x33, !PT ;  /* 0x00000009ff0f7c12 */ /* 0x000fe2000f8e33ff */
[----:B------:R-:W-:Y:S01]  /*30b0*/  IMAD.MOV R12, RZ, RZ, -R6 ;  /* 0x000000ffff0c7224 */ /* 0x000fe200078e0a06 */
[----:B-1----:R-:W1:Y:S01]  /*30c0*/  MUFU.RCP R2, R2 ;  /* 0x0000000200027308 */ /* 0x002e620000001000 */
[----:B0-----:R-:W-:Y:S01]  /*30d0*/  ULEA UR4, UR5, UR4, 0x18 ;  /* 0x0000000405047291 */ /* 0x001fe2000f8ec0ff */
[----:B-1----:R-:W-:-:S05]  /*30e0*/  VIADD R4, R2, 0xffffffe ;  /* 0x0ffffffe02047836 */ /* 0x002fca0000000000 */
[----:B-----5:R-:W-:Y:S01]  /*30f0*/  LEA R2, R32, UR4, 0x4 ;  /* 0x0000000420027c11 */ /* 0x020fe2000f8e20ff */
[----:B------:R0:W1:Y:S02]  /*3100*/  F2I.FTZ.U32.TRUNC.NTZ R5, R4 ;  /* 0x0000000400057305 */ /* 0x000064000021f000 */
[----:B0-----:R-:W-:Y:S02]  /*3110*/  IMAD.MOV.U32 R4, RZ, RZ, RZ ;  /* 0x000000ffff047224 */ /* 0x001fe400078e00ff */
[----:B-1----:R-:W-:-:S04]  /*3120*/  IMAD.MOV R10, RZ, RZ, -R5 ;  /* 0x000000ffff0a7224 */ /* 0x002fc800078e0a05 */
[----:B------:R-:W-:-:S04]  /*3130*/  IMAD R7, R10, R13, RZ ;  /* 0x0000000d0a077224 */ /* 0x000fc800078e02ff */
[----:B--2---:R-:W-:-:S07]  /*3140*/  IMAD.HI.U32 R14, R5, R7, R4 ;  /* 0x00000007050e7227 */ /* 0x004fce00078e0004 */
.L_x_30482:
        /* <DEDUP_REMOVED lines=15> */
[----:B0-----:R-:W-:-:S09]  /*3240*/  IMAD R2, R17, 0x10, R2 ;  /* 0x0000001011027824 */ /* 0x001fd200078e0202 */
[----:B------:R-:W-:Y:S02]  /*3250*/  @P1 IADD3 R10, PT, PT, R10, 0x1, RZ ;  /* 0x000000010a0a1810 */ /* 0x000fe40007ffe0ff */
[----:B------:R-:W-:-:S03]  /*3260*/  ISETP.NE.AND P1, PT, R12, RZ, PT ;  /* 0x000000ff0c00720c */ /* 0x000fc60003f25270 */
[----:B------:R-:W-:-:S05]  /*3270*/  @!P3 IMAD.MOV R10, RZ, RZ, -R10 ;  /* 0x000000ffff0ab224 */ /* 0x000fca00078e0a0a */
[----:B------:R-:W-:-:S05]  /*3280*/  SEL R10, R15, R10, !P4 ;  /* 0x0000000a0f0a7207 */ /* 0x000fca0006000000 */
[----:B------:R-:W-:Y:S02]  /*3290*/  IMAD.MOV R11, RZ, RZ, -R10 ;  /* 0x000000ffff0b7224 */ /* 0x000fe400078e0a0a */
[----:B------:R-:W-:Y:S02]  /*32a0*/  IMAD R10, R0, R10, R21 ;  /* 0x0000000a000a7224 */ /* 0x000fe400078e0215 */
[----:B------:R-:W-:Y:S01]  /*32b0*/  IMAD R11, R11, UR9, R42 ;  /* 0x000000090b0b7c24 */ /* 0x000fe2000f8e022a */
[----:B------:R-:W-:-:S04]  /*32c0*/  IADD3 R42, PT, PT, R42, R3, RZ ;  /* 0x000000032a2a7210 */ /* 0x000fc80007ffe0ff */
[----:B------:R-:W-:-:S05]  /*32d0*/  IADD3 R11, PT, PT, R10, R11, RZ ;  /* 0x0000000b0a0b7210 */ /* 0x000fca0007ffe0ff */
[----:B------:R-:W-:-:S05]  /*32e0*/  IMAD.WIDE R10, R11, 0x4, R8 ;  /* 0x000000040b0a7825 */ /* 0x000fca00078e0208 */
[----:B-1----:R0:W-:Y:S01]  /*32f0*/  STG.E.128 desc[UR10][R10.64], R4 ;  /* 0x000000040a007986 */ /* 0x0021e2000c101d0a */
[----:B------:R-:W-:Y:S05]  /*3300*/  @P1 BRA `(.L_x_30482) ;  /* 0xfffffffc00901947 */ /* 0x000fea000383ffff */
.L_x_30481:
[----:B------:R-:W-:Y:S05]  /*3310*/  BSYNC.RECONVERGENT B0 ;  /* 0x0000000000007941 */ /* 0x000fea0003800200 */
.L_x_30480:
[----:B------:R-:W-:Y:S05]  /*3320*/  @!P0 EXIT ;  /* 0x000000000000894d */ /* 0x000fea0003800000 */
[----:B------:R-:W-:Y:S01]  /*3330*/  IABS R2, UR9 ;  /* 0x0000000900027c13 */ /* 0x000fe20008000000 */
[----:B------:R-:W1:Y:S01]  /*3340*/  S2UR UR5, SR_CgaCtaId ;  /* 0x00000000000579c3 */ /* 0x000e620000008800 */
[----:B------:R-:W-:Y:S01]  /*3350*/  UMOV UR4, 0x400 ;  /* 0x0000040000047882 */ /* 0x000fe20000000000 */
[----:B------:R-:W-:Y:S01]  /*3360*/  MOV R24, RZ ;  /* 0x000000ff00187202 */ /* 0x000fe20000000f00 */
[----:B0-----:R-:W0:Y:S01]  /*3370*/  I2F.RP R4, R2 ;  /* 0x0000000200047306 */ /* 0x001e220000209400 */
[----:B------:R-:W-:Y:S01]  /*3380*/  UIADD3 UR4, UPT, UPT, UR4, 0x1080, URZ ;  /* 0x0000108004047890 */ /* 0x000fe2000fffe0ff */
[----:B------:R-:W-:-:S03]  /*3390*/  ISETP.NE.AND P0, PT, RZ, UR9, PT ;  /* 0x00000009ff007c0c */ /* 0x000fc6000bf05270 */
[----:B------:R-:W2:Y:S03]  /*33a0*/  LDC.64 R22, c[0x0][0x3a0] ;  /* 0x0000e800ff167b82 */ /* 0x000ea60000000a00 */
[----:B0-----:R-:W0:Y:S01]  /*33b0*/  MUFU.RCP R4, R4 ;  /* 0x0000000400047308 */ /* 0x001e220000001000 */
[----:B-1----:R-:W-:-:S06]  /*33c0*/  ULEA UR4, UR5, UR4, 0x18 ;  /* 0x0000000405047291 */ /* 0x002fcc000f8ec0ff */
[----:B------:R-:W-:Y:S01]  /*33d0*/  LEA R20, R42, UR4, 0x2 ;  /* 0x000000042a147c11 */ /* 0x000fe2000f8e10ff */
[----:B0-----:R-:W-:-:S06]  /*33e0*/  VIADD R25, R4, 0xffffffe ;  /* 0x0ffffffe04197836 */ /* 0x001fcc0000000000 */
[----:B------:R-:W0:Y:S02]  /*33f0*/  F2I.FTZ.U32.TRUNC.NTZ R25, R25 ;  /* 0x0000001900197305 */ /* 0x000e24000021f000 */
[----:B0-----:R-:W-:-:S04]  /*3400*/  IMAD.MOV R5, RZ, RZ, -R25 ;  /* 0x000000ffff057224 */ /* 0x001fc800078e0a19 */
[----:B------:R-:W-:-:S04]  /*3410*/  IMAD R5, R5, R2, RZ ;  /* 0x0000000205057224 */ /* 0x000fc800078e02ff */
[----:B------:R-:W-:Y:S01]  /*3420*/  IMAD.HI.U32 R24, R25, R5, R24 ;  /* 0x0000000519187227 */ /* 0x000fe200078e0018 */
[----:B--2---:R-:W-:-:S07]  /*3430*/  LOP3.LUT R25, RZ, UR9, RZ, 0x33, !PT ;  /* 0x00000009ff197c12 */ /* 0x004fce000f8e33ff */
.L_x_30483:
[----:B0-----:R-:W-:Y:S01]  /*3440*/  IABS R10, UR9 ;  /* 0x00000009000a7c13 */ /* 0x001fe20008000000 */
[--C-:B------:R-:W-:Y:S01]  /*3450*/  IMAD.IADD R28, R42, 0x1, R3.reuse ;  /* 0x000000012a1c7824 */ /* 0x100fe200078e0203 */
[----:B------:R-:W-:Y:S01]  /*3460*/  IABS R8, UR9 ;  /* 0x0000000900087c13 */ /* 0x000fe20008000000 */
[----:B------:R-:W0:Y:S01]  /*3470*/  LDC R27, c[0x0][0x360] ;  /* 0x0000d800ff1b7b82 */ /* 0x000e220000000800 */
[----:B------:R-:W1:Y:S01]  /*3480*/  I2F.RP R6, R10 ;  /* 0x0000000a00067306 */ /* 0x000e620000209400 */
[----:B------:R-:W-:Y:S01]  /*3490*/  IABS R7, R42 ;  /* 0x0000002a00077213 */ /* 0x000fe20000000000 */
[--C-:B------:R-:W-:Y:S01]  /*34a0*/  IMAD.IADD R30, R28, 0x1, R3.reuse ;  /* 0x000000011c1e7824 */ /* 0x100fe200078e0203 */
[----:B------:R-:W-:Y:S01]  /*34b0*/  LOP3.LUT R34, RZ, UR9, RZ, 0x33, !PT ;  /* 0x00000009ff227c12 */ /* 0x000fe2000f8e33ff */
[----:B------:R-:W-:Y:S01]  /*34c0*/  IMAD.MOV R9, RZ, RZ, -R8 ;  /* 0x000000ffff097224 */ /* 0x000fe200078e0a08 */
[----:B------:R-:W-:Y:S01]  /*34d0*/  IABS R8, R28 ;  /* 0x0000001c00087213 */ /* 0x000fe20000000000 */
[----:B------:R-:W-:-:S02]  /*34e0*/  IMAD.IADD R26, R30, 0x1, R3 ;  /* 0x000000011e1a7824 */ /* 0x000fc400078e0203 */
[----:B-1----:R-:W1:Y:S01]  /*34f0*/  MUFU.RCP R6, R6 ;  /* 0x0000000600067308 */ /* 0x002e620000001000 */
[C---:B0-----:R-:W-:Y:S01]  /*3500*/  LEA R12, R27.reuse, R20, 0x5 ;  /* 0x000000141b0c7211 */ /* 0x041fe200078e28ff */
[----:B------:R-:W-:-:S05]  /*3510*/  IMAD R16, R27, 0x30, R20 ;  /* 0x000000301b107824 */ /* 0x000fca00078e0214 */
[----:B------:R-:W-:Y:S01]  /*3520*/  LDS.128 R12, [R12] ;  /* 0x000000000c0c7984 */ /* 0x000fe20000000c00 */
[----:B-1----:R-:W-:-:S03]  /*3530*/  VIADD R4, R6, 0xffffffe ;  /* 0x0ffffffe06047836 */ /* 0x002fc60000000000 */
[----:B------:R-:W-:Y:S01]  /*3540*/  LDS.128 R16, [R16] ;  /* 0x0000000010107984 */ /* 0x000fe20000000c00 */
[----:B------:R-:W-:Y:S01]  /*3550*/  IMAD.HI.U32 R6, R24, R7, RZ ;  /* 0x0000000718067227 */ /* 0x000fe200078e00ff */
[----:B------:R0:W1:Y:S03]  /*3560*/  F2I.FTZ.U32.TRUNC.NTZ R5, R4 ;  /* 0x0000000400057305 */ /* 0x000066000021f000 */
[----:B------:R-:W-:-:S05]  /*3570*/  IMAD R7, R6, R9, R7 ;  /* 0x0000000906077224 */ /* 0x000fca00078e0207 */
[----:B------:R-:W-:Y:S01]  /*3580*/  ISETP.GT.U32.AND P3, PT, R2, R7, PT ;  /* 0x000000070200720c */ /* 0x000fe20003f64070 */
[----:B0-----:R-:W-:Y:S01]  /*3590*/  HFMA2 R4, -RZ, RZ, 0, 0 ;  /* 0x00000000ff047431 */ /* 0x001fe200000001ff */
[----:B-1----:R-:W-:-:S05]  /*35a0*/  IADD3 R11, PT, PT, RZ, -R5, RZ ;  /* 0x80000005ff0b7210 */ /* 0x002fca0007ffe0ff */
[----:B------:R-:W-:-:S06]  /*35b0*/  IMAD R11, R11, R10, RZ ;  /* 0x0000000a0b0b7224 */ /* 0x000fcc00078e02ff */
[----:B------:R-:W-:Y:S01]  /*35c0*/  @!P3 IADD3 R7, PT, PT, R7, -R10, RZ ;  /* 0x8000000a0707b210 */ /* 0x000fe20007ffe0ff */
[----:B------:R-:W-:Y:S02]  /*35d0*/  @!P3 VIADD R6, R6, 0x1 ;  /* 0x000000010606b836 */ /* 0x000fe40000000000 */
[----:B------:R-:W-:Y:S01]  /*35e0*/  IMAD.HI.U32 R11, R5, R11, R4 ;  /* 0x0000000b050b7227 */ /* 0x000fe200078e0004 */
[----:B------:R-:W-:Y:S02]  /*35f0*/  IABS R5, R30 ;  /* 0x0000001e00057213 */ /* 0x000fe40000000000 */
[----:B------:R-:W-:Y:S01]  /*3600*/  ISETP.GE.U32.AND P2, PT, R7, R2, PT ;  /* 0x000000020700720c */ /* 0x000fe20003f46070 */
[----:B------:R-:W-:Y:S01]  /*3610*/  IMAD.MOV.U32 R4, RZ, RZ, R8 ;  /* 0x000000ffff047224 */ /* 0x000fe200078e0008 */
[----:B------:R-:W-:Y:S01]  /*3620*/  IABS R8, R26 ;  /* 0x0000001a00087213 */ /* 0x000fe20000000000 */
[----:B------:R-:W-:Y:S01]  /*3630*/  IMAD.HI.U32 R32, R11, R5, RZ ;  /* 0x000000050b207227 */ /* 0x000fe200078e00ff */
[----:B------:R-:W-:-:S03]  /*3640*/  LOP3.LUT R7, R42, UR9, RZ, 0x3c, !PT ;  /* 0x000000092a077c12 */ /* 0x000fc6000f8e3cff */
[----:B------:R-:W-:Y:S01]  /*3650*/  IMAD.HI.U32 R31, R11, R4, RZ ;  /* 0x000000040b1f7227 */ /* 0x000fe200078e00ff */
[----:B------:R-:W-:-:S03]  /*3660*/  ISETP.GE.AND P5, PT, R7, RZ, PT ;  /* 0x000000ff0700720c */ /* 0x000fc60003fa6270 */
[-C--:B------:R-:W-:Y:S02]  /*3670*/  IMAD R4, R31, R9.reuse, R4 ;  /* 0x000000091f047224 */ /* 0x080fe400078e0204 */
[----:B------:R-:W-:Y:S01]  /*3680*/  IMAD R5, R32, R9, R5 ;  /* 0x0000000920057224 */ /* 0x000fe200078e0205 */
[----:B------:R-:W-:Y:S01]  /*3690*/  @P2 IADD3 R6, PT, PT, R6, 0x1, RZ ;  /* 0x0000000106062810 */ /* 0x000fe20007ffe0ff */
[----:B------:R-:W-:Y:S01]  /*36a0*/  IMAD.HI.U32 R33, R11, R8, RZ ;  /* 0x000000080b217227 */ /* 0x000fe200078e00ff */
[C---:B------:R-:W-:Y:S02]  /*36b0*/  ISETP.GT.U32.AND P6, PT, R10.reuse, R4, PT ;  /* 0x000000040a00720c */ /* 0x040fe40003fc4070 */
[----:B------:R-:W-:Y:S01]  /*36c0*/  ISETP.GT.U32.AND P1, PT, R10, R5, PT ;  /* 0x000000050a00720c */ /* 0x000fe20003f24070 */
[----:B------:R-:W-:Y:S02]  /*36d0*/  IMAD R7, R33, R9, R8 ;  /* 0x0000000921077224 */ /* 0x000fe400078e0208 */
[----:B------:R-:W-:-:S02]  /*36e0*/  IMAD.MOV.U32 R29, RZ, RZ, R6 ;  /* 0x000000ffff1d7224 */ /* 0x000fc400078e0006 */
[----:B------:R-:W-:Y:S01]  /*36f0*/  IMAD R8, R27, 0x10, R20 ;  /* 0x000000101b087824 */ /* 0x000fe200078e0214 */
[----:B------:R-:W-:Y:S02]  /*3700*/  ISETP.GT.U32.AND P2, PT, R10, R7, PT ;  /* 0x000000070a00720c */ /* 0x000fe40003f44070 */
[----:B------:R-:W-:-:S03]  /*3710*/  @!P5 IADD3 R29, PT, PT, -R29, RZ, RZ ;  /* 0x000000ff1d1dd210 */ /* 0x000fc60007ffe1ff */
[--C-:B------:R-:W-:Y:S02]  /*3720*/  @!P6 IMAD.IADD R4, R4, 0x1, -R10.reuse ;  /* 0x000000010404e824 */ /* 0x100fe400078e0a0a */
[--C-:B------:R-:W-:Y:S02]  /*3730*/  @!P1 IMAD.IADD R5, R5, 0x1, -R10.reuse ;  /* 0x0000000105059824 */ /* 0x100fe400078e0a0a */
[----:B------:R-:W-:Y:S01]  /*3740*/  @!P6 VIADD R31, R31, 0x1 ;  /* 0x000000011f1fe836 */ /* 0x000fe20000000000 */
[-C--:B------:R-:W-:Y:S01]  /*3750*/  ISETP.GE.U32.AND P3, PT, R4, R10.reuse, PT ;  /* 0x0000000a0400720c */ /* 0x080fe20003f66070 */
[----:B------:R-:W-:Y:S01]  /*3760*/  @!P1 VIADD R32, R32, 0x1 ;  /* 0x0000000120209836 */ /* 0x000fe20000000000 */
[----:B------:R-:W-:Y:S01]  /*3770*/  LOP3.LUT R4, R28, UR9, RZ, 0x3c, !PT ;  /* 0x000000091c047c12 */ /* 0x000fe2000f8e3cff */
[----:B------:R-:W-:Y:S01]  /*3780*/  @!P2 IMAD.IADD R7, R7, 0x1, -R10 ;  /* 0x000000010707a824 */ /* 0x000fe200078e0a0a */
[----:B------:R-:W-:Y:S01]  /*3790*/  ISETP.GE.U32.AND P4, PT, R5, R10, PT ;  /* 0x0000000a0500720c */ /* 0x000fe20003f86070 */
[----:B------:R-:W-:Y:S01]  /*37a0*/  @!P2 VIADD R33, R33, 0x1 ;  /* 0x000000012121a836 */ /* 0x000fe20000000000 */
[----:B------:R-:W-:-:S02]  /*37b0*/  ISETP.GE.AND P5, PT, R4, RZ, PT ;  /* 0x000000ff0400720c */ /* 0x000fc40003fa6270 */
[----:B------:R-:W-:Y:S02]  /*37c0*/  LOP3.LUT R5, R30, UR9, RZ, 0x3c, !PT ;  /* 0x000000091e057c12 */ /* 0x000fe4000f8e3cff */
[----:B------:R-:W-:Y:S02]  /*37d0*/  LOP3.LUT R4, R26, UR9, RZ, 0x3c, !PT ;  /* 0x000000091a047c12 */ /* 0x000fe4000f8e3cff */
[----:B------:R-:W-:Y:S02]  /*37e0*/  ISETP.GE.U32.AND P1, PT, R7, R10, PT ;  /* 0x0000000a0700720c */ /* 0x000fe40003f26070 */
[----:B------:R-:W-:Y:S01]  /*37f0*/  @P3 IADD3 R31, PT, PT, R31, 0x1, RZ ;  /* 0x000000011f1f3810 */ /* 0x000fe20007ffe0ff */
[----:B------:R-:W-:Y:S01]  /*3800*/  LDS.128 R8, [R8] ;  /* 0x0000000008087984 */ /* 0x000fe20000000c00 */
[----:B------:R-:W-:Y:S01]  /*3810*/  ISETP.GE.AND P6, PT, R5, RZ, PT ;  /* 0x000000ff0500720c */ /* 0x000fe20003fc6270 */
[----:B------:R-:W-:Y:S01]  /*3820*/  @P4 VIADD R32, R32, 0x1 ;  /* 0x0000000120204836 */ /* 0x000fe20000000000 */
[----:B------:R-:W-:Y:S01]  /*3830*/  ISETP.GE.AND P3, PT, R4, RZ, PT ;  /* 0x000000ff0400720c */ /* 0x000fe20003f66270 */
[----:B------:R-:W-:Y:S01]  /*3840*/  @!P5 IMAD.MOV R31, RZ, RZ, -R31 ;  /* 0x000000ffff1fd224 */ /* 0x000fe200078e0a1f */
[----:B------:R0:W1:Y:S01]  /*3850*/  LDS.128 R4, [R20] ;  /* 0x0000000014047984 */ /* 0x0000620000000c00 */
[----:B------:R-:W-:-:S04]  /*3860*/  ISETP.NE.AND P4, PT, RZ, UR9, PT ;  /* 0x00000009ff007c0c */ /* 0x000fc8000bf85270 */
[----:B------:R-:W-:Y:S02]  /*3870*/  @P1 IADD3 R33, PT, PT, R33, 0x1, RZ ;  /* 0x0000000121211810 */ /* 0x000fe40007ffe0ff */
[C---:B------:R-:W-:Y:S01]  /*3880*/  SEL R29, R34.reuse, R29, !P4 ;  /* 0x0000001d221d7207 */ /* 0x040fe20006000000 */
[----:B0-----:R-:W-:Y:S01]  /*3890*/  IMAD R20, R27, 0x40, R20 ;  /* 0x000000401b147824 */ /* 0x001fe200078e0214 */
[C---:B------:R-:W-:Y:S01]  /*38a0*/  SEL R31, R34.reuse, R31, !P4 ;  /* 0x0000001f221f7207 */ /* 0x040fe20006000000 */
[----:B------:R-:W-:Y:S01]  /*38b0*/  @!P6 IMAD.MOV R32, RZ, RZ, -R32 ;  /* 0x000000ffff20e224 */ /* 0x000fe200078e0a20 */
[----:B----4-:R-:W-:Y:S01]  /*38c0*/  IADD3 R35, PT, PT, -R29, RZ, RZ ;  /* 0x000000ff1d237210 */ /* 0x010fe20007ffe1ff */
[----:B------:R-:W-:Y:S02]  /*38d0*/  @!P3 IMAD.MOV R33, RZ, RZ, -R33 ;  /* 0x000000ffff21b224 */ /* 0x000fe400078e0a21 */
[----:B------:R-:W-:Y:S01]  /*38e0*/  IMAD.MOV R37, RZ, RZ, -R31 ;  /* 0x000000ffff257224 */ /* 0x000fe200078e0a1f */
[----:B------:R-:W-:Y:S01]  /*38f0*/  SEL R32, R34, R32, !P4 ;  /* 0x0000002022207207 */ /* 0x000fe20006000000 */
[----:B------:R-:W-:Y:S01]  /*3900*/  IMAD R42, R35, UR9, R42 ;  /* 0x00000009232a7c24 */ /* 0x000fe2000f8e022a */
[----:B------:R-:W-:Y:S01]  /*3910*/  SEL R34, R25, R33, !P0 ;  /* 0x0000002119227207 */ /* 0x000fe20004000000 */
[----:B------:R-:W-:Y:S01]  /*3920*/  IMAD R28, R37, UR9, R28 ;  /* 0x00000009251c7c24 */ /* 0x000fe2000f8e021c */
[----:B------:R-:W-:Y:S01]  /*3930*/  IADD3 R39, PT, PT, -R32, RZ, RZ ;  /* 0x000000ff20277210 */ /* 0x000fe20007ffe1ff */
[----:B------:R-:W-:-:S02]  /*3940*/  IMAD R31, R0, R31, R21 ;  /* 0x0000001f001f7224 */ /* 0x000fc400078e0215 */
[----:B------:R-:W-:Y:S02]  /*3950*/  IMAD.MOV R35, RZ, RZ, -R34 ;  /* 0x000000ffff237224 */ /* 0x000fe400078e0a22 */
[C-C-:B------:R-:W-:Y:S01]  /*3960*/  IMAD R29, R0.reuse, R29, R21.reuse ;  /* 0x0000001d001d7224 */ /* 0x140fe200078e0215 */
[----:B------:R-:W-:Y:S01]  /*3970*/  IADD3 R31, PT, PT, R31, R28, RZ ;  /* 0x0000001c1f1f7210 */ /* 0x000fe20007ffe0ff */
[----:B------:R-:W-:Y:S02]  /*3980*/  IMAD R33, R39, UR9, R30 ;  /* 0x0000000927217c24 */ /* 0x000fe4000f8e021e */
[C-C-:B------:R-:W-:Y:S02]  /*3990*/  IMAD R32, R0.reuse, R32, R21.reuse ;  /* 0x0000002000207224 */ /* 0x140fe400078e0215 */
[----:B------:R-:W-:Y:S02]  /*39a0*/  IMAD R34, R0, R34, R21 ;  /* 0x0000002200227224 */ /* 0x000fe400078e0215 */
[----:B------:R-:W-:-:S02]  /*39b0*/  IMAD R35, R35, UR9, R26 ;  /* 0x0000000923237c24 */ /* 0x000fc4000f8e021a */
[----:B------:R-:W-:Y:S01]  /*39c0*/  IMAD.IADD R29, R29, 0x1, R42 ;  /* 0x000000011d1d7824 */ /* 0x000fe200078e022a */
[----:B------:R-:W-:Y:S01]  /*39d0*/  IADD3 R42, PT, PT, R26, R3, RZ ;  /* 0x000000031a2a7210 */ /* 0x000fe20007ffe0ff */
[----:B------:R-:W-:Y:S02]  /*39e0*/  IMAD.IADD R33, R32, 0x1, R33 ;  /* 0x0000000120217824 */ /* 0x000fe400078e0221 */
[----:B------:R-:W-:Y:S01]  /*39f0*/  IMAD.IADD R35, R34, 0x1, R35 ;  /* 0x0000000122237824 */ /* 0x000fe200078e0223 */
[----:B------:R-:W-:Y:S01]  /*3a00*/  ISETP.GE.U32.AND P1, PT, R42, 0x200, PT ;  /* 0x000002002a00780c */ /* 0x000fe20003f26070 */
[----:B------:R-:W-:-:S04]  /*3a10*/  IMAD.WIDE R28, R29, 0x4, R22 ;  /* 0x000000041d1c7825 */ /* 0x000fc800078e0216 */
[--C-:B------:R-:W-:Y:S01]  /*3a20*/  IMAD.WIDE R30, R31, 0x4, R22.reuse ;  /* 0x000000041f1e7825 */ /* 0x100fe200078e0216 */
[----:B-1----:R0:W-:Y:S03]  /*3a30*/  STG.E.128 desc[UR10][R28.64], R4 ;  /* 0x000000041c007986 */ /* 0x0021e6000c101d0a */
[--C-:B------:R-:W-:Y:S01]  /*3a40*/  IMAD.WIDE R32, R33, 0x4, R22.reuse ;  /* 0x0000000421207825 */ /* 0x100fe200078e0216 */
[----:B------:R0:W-:Y:S03]  /*3a50*/  STG.E.128 desc[UR10][R30.64], R8 ;  /* 0x000000081e007986 */ /* 0x0001e6000c101d0a */
[----:B------:R-:W-:Y:S01]  /*3a60*/  IMAD.WIDE R34, R35, 0x4, R22 ;  /* 0x0000000423227825 */ /* 0x000fe200078e0216 */
[----:B------:R0:W-:Y:S04]  /*3a70*/  STG.E.128 desc[UR10][R32.64], R12 ;  /* 0x0000000c20007986 */ /* 0x0001e8000c101d0a */
[----:B------:R0:W-:Y:S01]  /*3a80*/  STG.E.128 desc[UR10][R34.64], R16 ;  /* 0x0000001022007986 */ /* 0x0001e2000c101d0a */
[----:B------:R-:W-:Y:S05]  /*3a90*/  @!P1 BRA `(.L_x_30483) ;  /* 0xfffffff800689947 */ /* 0x000fea000383ffff */
[----:B------:R-:W-:Y:S05]  /*3aa0*/  EXIT ;  /* 0x000000000000794d */ /* 0x000fea0003800000 */
.L_x_30446:
[----:B------:R-:W-:Y:S01]  /*3ab0*/  IMAD.MOV.U32 R66, RZ, RZ, -0x1 ;  /* 0xffffffffff427424 */ /* 0x000fe200078e00ff */
[----:B------:R-:W-:Y:S01]  /*3ac0*/  MOV R65, 0x1f ;  /* 0x0000001f00417802 */ /* 0x000fe20000000f00 */
[----:B------:R-:W-:-:S07]  /*3ad0*/  IMAD.MOV.U32 R47, RZ, RZ, R3 ;  /* 0x000000ffff2f7224 */ /* 0x000fce00078e0003 */
[----:B-1-3--:R-:W-:Y:S05]  /*3ae0*/  WARPSYNC.COLLECTIVE R66, `(.L_x_30484) ;  /* 0x0000000042087348 */ /* 0x00afea0003c00000 */
[----:B------:R0:W2:Y:S02]  /*3af0*/  SHFL.IDX P6, R66, R67, R47, R65 ;  /* 0x0000002f43427389 */ /* 0x0000a400000c0041 */
[----:B0123--:R-:W-:Y:S05]  /*3b00*/  ENDCOLLECTIVE ;  /* 0x000000000000791b */ /* 0x00ffea0003800000 */
.L_x_30484:
[----:B------:R-:W-:Y:S01]  /*3b10*/  IMAD.MOV.U32 R68, RZ, RZ, R66 ;  /* 0x000000ffff447224 */ /* 0x000fe200078e0042 */
[----:B------:R-:W-:Y:S06]  /*3b20*/  BRA `(.L_x_30485) ;  /* 0xffffffe400d87947 */ /* 0x000fec000383ffff */
.L_x_30448:
[----:B------:R-:W-:Y:S01]  /*3b30*/  BSSY B1, `(.L_x_30486) ;  /* 0x0000007000017945 */ /* 0x000fe20003800000 */
[----:B------:R-:W-:Y:S01]  /*3b40*/  MOV R47, R39 ;  /* 0x00000027002f7202 */ /* 0x000fe20000000f00 */
[----:B------:R-:W-:Y:S02]  /*3b50*/  IMAD.MOV.U32 R65, RZ, RZ, 0x1f ;  /* 0x0000001fff417424 */ /* 0x000fe400078e00ff */
[----:B------:R-:W-:-:S07]  /*3b60*/  IMAD.MOV.U32 R66, RZ, RZ, -0x1 ;  /* 0xffffffffff427424 */ /* 0x000fce00078e00ff */
[----:B01-3--:R-:W-:Y:S05]  /*3b70*/  WARPSYNC.COLLECTIVE R66, `(.L_x_30487) ;  /* 0x0000000042087348 */ /* 0x00bfea0003c00000 */
[----:B------:R2:W4:Y:S02]  /*3b80*/  SHFL.IDX P6, R66, R67, R47, R65 ;  /* 0x0000002f43427389 */ /* 0x00052400000c0041 */
[----:B01234-:R-:W-:Y:S05]  /*3b90*/  ENDCOLLECTIVE ;  /* 0x000000000000791b */ /* 0x01ffea0003800000 */
.L_x_30487:
[----:B------:R-:W-:Y:S05]  /*3ba0*/  BSYNC B1 ;  /* 0x0000000000017941 */ /* 0x000fea0003800000 */
.L_x_30486:
[----:B------:R-:W-:Y:S01]  /*3bb0*/  MOV R47, R66 ;  /* 0x00000042002f7202 */ /* 0x000fe20000000f00 */
[----:B------:R-:W-:Y:S06]  /*3bc0*/  BRA `(.L_x_30488) ;  /* 0xffffffe400c87947 */ /* 0x000fec000383ffff */
.L_x_30450:
[----:B------:R-:W-:Y:S01]  /*3bd0*/  BSSY B1, `(.L_x_30489) ;  /* 0x0000007000017945 */ /* 0x000fe20003800000 */
[----:B------:R-:W-:Y:S01]  /*3be0*/  IMAD.MOV.U32 R47, RZ, RZ, R38 ;  /* 0x000000ffff2f7224 */ /* 0x000fe200078e0026 */
[----:B------:R-:W-:Y:S01]  /*3bf0*/  MOV R66, 0xffffffff ;  /* 0xffffffff00427802 */ /* 0x000fe20000000f00 */
[----:B------:R-:W-:-:S07]  /*3c00*/  IMAD.MOV.U32 R65, RZ, RZ, 0x1f ;  /* 0x0000001fff417424 */ /* 0x000fce00078e00ff */
[----:B0123--:R-:W-:Y:S05]  /*3c10*/  WARPSYNC.COLLECTIVE R66, `(.L_x_30490) ;  /* 0x0000000042087348 */ /* 0x00ffea0003c00000 */
[----:B------:R4:W0:Y:S02]  /*3c20*/  SHFL.IDX P6, R66, R67, R47, R65 ;  /* 0x0000002f43427389 */ /* 0x00082400000c0041 */
[----:B01234-:R-:W-:Y:S05]  /*3c30*/  ENDCOLLECTIVE ;  /* 0x000000000000791b */ /* 0x01ffea0003800000 */
.L_x_30490:
[----:B------:R-:W-:Y:S05]  /*3c40*/  BSYNC B1 ;  /* 0x0000000000017941 */ /* 0x000fea0003800000 */
.L_x_30489:
[----:B------:R-:W-:Y:S05]  /*3c50*/  BRA `(.L_x_30491) ;  /* 0xffffffe400bc7947 */ /* 0x000fea000383ffff */
.L_x_30452:
[----:B------:R-:W-:Y:S01]  /*3c60*/  BSSY B1, `(.L_x_30492) ;  /* 0x0000007000017945 */ /* 0x000fe20003800000 */
[----:B------:R-:W-:Y:S01]  /*3c70*/  IMAD.MOV.U32 R47, RZ, RZ, R31 ;  /* 0x000000ffff2f7224 */ /* 0x000fe200078e001f */
[----:B------:R-:W-:Y:S01]  /*3c80*/  MOV R66, 0xffffffff ;  /* 0xffffffff00427802 */ /* 0x000fe20000000f00 */
[----:B------:R-:W-:-:S07]  /*3c90*/  IMAD.MOV.U32 R65, RZ, RZ, 0x1f ;  /* 0x0000001fff417424 */ /* 0x000fce00078e00ff */
[----:B01234-:R-:W-:Y:S05]  /*3ca0*/  WARPSYNC.COLLECTIVE R66, `(.L_x_30493) ;  /* 0x0000000042087348 */ /* 0x01ffea0003c00000 */
[----:B------:R0:W0:Y:S02]  /*3cb0*/  SHFL.IDX P6, R66, R67, R47, R65 ;  /* 0x0000002f43427389 */ /* 0x00002400000c0041 */
[----:B01234-:R-:W-:Y:S05]  /*3cc0*/  ENDCOLLECTIVE ;  /* 0x000000000000791b */ /* 0x01ffea0003800000 */
.L_x_30493:
[----:B------:R-:W-:Y:S05]  /*3cd0*/  BSYNC B1 ;  /* 0x0000000000017941 */ /* 0x000fea0003800000 */
.L_x_30492:
[----:B------:R-:W-:Y:S01]  /*3ce0*/  IMAD.MOV.U32 R47, RZ, RZ, R66 ;  /* 0x000000ffff2f7224 */ /* 0x000fe200078e0042 */
[----:B------:R-:W-:Y:S06]  /*3cf0*/  BRA `(.L_x_30494) ;  /* 0xffffffe400ac7947 */ /* 0x000fec000383ffff */
.L_x_30454:
[----:B------:R-:W-:Y:S01]  /*3d00*/  HFMA2 R65, -RZ, RZ, 0, 1.847743988037109375e-06 ;  /* 0x0000001fff417431 */ /* 0x000fe200000001ff */
[----:B------:R-:W-:Y:S01]  /*3d10*/  BSSY B1, `(.L_x_30495) ;  /* 0x0000006000017945 */ /* 0x000fe20003800000 */
[----:B------:R-:W-:Y:S02]  /*3d20*/  IMAD.MOV.U32 R47, RZ, RZ, R30 ;  /* 0x000000ffff2f7224 */ /* 0x000fe400078e001e */
[----:B------:R-:W-:-:S07]  /*3d30*/  IMAD.MOV.U32 R66, RZ, RZ, -0x1 ;  /* 0xffffffffff427424 */ /* 0x000fce00078e00ff */
[----:B01234-:R-:W-:Y:S05]  /*3d40*/  WARPSYNC.COLLECTIVE R66, `(.L_x_30496) ;  /* 0x0000000042087348 */ /* 0x01ffea0003c00000 */
[----:B------:R0:W0:Y:S02]  /*3d50*/  SHFL.IDX P6, R66, R67, R47, R65 ;  /* 0x0000002f43427389 */ /* 0x00002400000c0041 */
[----:B01234-:R-:W-:Y:S05]  /*3d60*/  ENDCOLLECTIVE ;  /* 0x000000000000791b */ /* 0x01ffea0003800000 */
.L_x_30496:
[----:B------:R-:W-:Y:S05]  /*3d70*/  BSYNC B1 ;  /* 0x0000000000017941 */ /* 0x000fea0003800000 */
.L_x_30495:
[----:B------:R-:W-:Y:S05]  /*3d80*/  BRA `(.L_x_30497) ;  /* 0xffffffe400a07947 */ /* 0x000fea000383ffff */
.L_x_30456:
[----:B------:R-:W-:Y:S01]  /*3d90*/  BSSY B1, `(.L_x_30498) ;  /* 0x0000007000017945 */ /* 0x000fe20003800000 */
[----:B------:R-:W-:Y:S01]  /*3da0*/  IMAD.MOV.U32 R47, RZ, RZ, R29 ;  /* 0x000000ffff2f7224 */ /* 0x000fe200078e001d */
[----:B------:R-:W-:Y:S01]  /*3db0*/  MOV R65, 0x1f ;  /* 0x0000001f00417802 */ /* 0x000fe20000000f00 */
[----:B------:R-:W-:-:S07]  /*3dc0*/  IMAD.MOV.U32 R66, RZ, RZ, -0x1 ;  /* 0xffffffffff427424 */ /* 0x000fce00078e00ff */
[----:B01234-:R-:W-:Y:S05]  /*3dd0*/  WARPSYNC.COLLECTIVE R66, `(.L_x_30499) ;  /* 0x0000000042087348 */ /* 0x01ffea0003c00000 */
[----:B------:R0:W0:Y:S02]  /*3de0*/  SHFL.IDX P6, R66, R67, R47, R65 ;  /* 0x0000002f43427389 */ /* 0x00002400000c0041 */
[----:B01234-:R-:W-:Y:S05]  /*3df0*/  ENDCOLLECTIVE ;  /* 0x000000000000791b */ /* 0x01ffea0003800000 */
.L_x_30499:
[----:B------:R-:W-:Y:S05]  /*3e00*/  BSYNC B1 ;  /* 0x0000000000017941 */ /* 0x000fea0003800000 */
.L_x_30498:
[----:B------:R-:W-:Y:S01]  /*3e10*/  IMAD.MOV.U32 R47, RZ, RZ, R66 ;  /* 0x000000ffff2f7224 */ /* 0x000fe200078e0042 */
[----:B------:R-:W-:Y:S06]  /*3e20*/  BRA `(.L_x_30500) ;  /* 0xffffffe400907947 */ /* 0x000fec000383ffff */
.L_x_30458:
[----:B------:R-:W-:Y:S01]  /*3e30*/  BSSY B1, `(.L_x_30501) ;  /* 0x0000007000017945 */ /* 0x000fe20003800000 */
[----:B------:R-:W-:Y:S01]  /*3e40*/  MOV R47, R28 ;  /* 0x0000001c002f7202 */ /* 0x000fe20000000f00 */
[----:B------:R-:W-:Y:S02]  /*3e50*/  IMAD.MOV.U32 R65, RZ, RZ, 0x1f ;  /* 0x0000001fff417424 */ /* 0x000fe400078e00ff */
[----:B------:R-:W-:-:S07]  /*3e60*/  IMAD.MOV.U32 R66, RZ, RZ, -0x1 ;  /* 0xffffffffff427424 */ /* 0x000fce00078e00ff */
[----:B01234-:R-:W-:Y:S05]  /*3e70*/  WARPSYNC.COLLECTIVE R66, `(.L_x_30502) ;  /* 0x0000000042087348 */ /* 0x01ffea0003c00000 */
[----:B------:R0:W0:Y:S02]  /*3e80*/  SHFL.IDX P6, R66, R67, R47, R65 ;  /* 0x0000002f43427389 */ /* 0x00002400000c0041 */
[----:B01234-:R-:W-:Y:S05]  /*3e90*/  ENDCOLLECTIVE ;  /* 0x000000000000791b */ /* 0x01ffea0003800000 */
.L_x_30502:
[----:B------:R-:W-:Y:S05]  /*3ea0*/  BSYNC B1 ;  /* 0x0000000000017941 */ /* 0x000fea0003800000 */
.L_x_30501:
[----:B------:R-:W-:Y:S05]  /*3eb0*/  BRA `(.L_x_30503) ;  /* 0xffffffe400847947 */ /* 0x000fea000383ffff */
.L_x_30460:
[----:B------:R-:W-:Y:S01]  /*3ec0*/  BSSY B1, `(.L_x_30504) ;  /* 0x0000007000017945 */ /* 0x000fe20003800000 */
[----:B------:R-:W-:Y:S01]  /*3ed0*/  MOV R47, R27 ;  /* 0x0000001b002f7202 */ /* 0x000fe20000000f00 */
[----:B------:R-:W-:Y:S02]  /*3ee0*/  IMAD.MOV.U32 R65, RZ, RZ, 0x1f ;  /* 0x0000001fff417424 */ /* 0x000fe400078e00ff */
[----:B------:R-:W-:-:S07]  /*3ef0*/  IMAD.MOV.U32 R66, RZ, RZ, -0x1 ;  /* 0xffffffffff427424 */ /* 0x000fce00078e00ff */
[----:B01234-:R-:W-:Y:S05]  /*3f00*/  WARPSYNC.COLLECTIVE R66, `(.L_x_30505) ;  /* 0x0000000042087348 */ /* 0x01ffea0003c00000 */
[----:B------:R0:W0:Y:S02]  /*3f10*/  SHFL.IDX P6, R66, R67, R47, R65 ;  /* 0x0000002f43427389 */ /* 0x00002400000c0041 */
[----:B01234-:R-:W-:Y:S05]  /*3f20*/  ENDCOLLECTIVE ;  /* 0x000000000000791b */ /* 0x01ffea0003800000 */
.L_x_30505:
[----:B------:R-:W-:Y:S05]  /*3f30*/  BSYNC B1 ;  /* 0x0000000000017941 */ /* 0x000fea0003800000 */
.L_x_30504:
[----:B------:R-:W-:Y:S01]  /*3f40*/  MOV R47, R66 ;  /* 0x00000042002f7202 */ /* 0x000fe20000000f00 */
[----:B------:R-:W-:Y:S06]  /*3f50*/  BRA `(.L_x_30506) ;  /* 0xffffffe400747947 */ /* 0x000fec000383ffff */
.L_x_30462:
[----:B------:R-:W-:Y:S01]  /*3f60*/  BSSY B1, `(.L_x_30507) ;  /* 0x0000007000017945 */ /* 0x000fe20003800000 */
[----:B------:R-:W-:Y:S01]  /*3f70*/  IMAD.MOV.U32 R47, RZ, RZ, R26 ;  /* 0x000000ffff2f7224 */ /* 0x000fe200078e001a */
[----:B------:R-:W-:Y:S01]  /*3f80*/  MOV R66, 0xffffffff ;  /* 0xffffffff00427802 */ /* 0x000fe20000000f00 */
[----:B------:R-:W-:-:S07]  /*3f90*/  IMAD.MOV.U32 R65, RZ, RZ, 0x1f ;  /* 0x0000001fff417424 */ /* 0x000fce00078e00ff */
[----:B01234-:R-:W-:Y:S05]  /*3fa0*/  WARPSYNC.COLLECTIVE R66, `(.L_x_30508) ;  /* 0x0000000042087348 */ /* 0x01ffea0003c00000 */
[----:B------:R0:W0:Y:S02]  /*3fb0*/  SHFL.IDX P6, R66, R67, R47, R65 ;  /* 0x0000002f43427389 */ /* 0x00002400000c0041 */
[----:B01234-:R-:W-:Y:S05]  /*3fc0*/  ENDCOLLECTIVE ;  /* 0x000000000000791b */ /* 0x01ffea0003800000 */
.L_x_30508:
[----:B------:R-:W-:Y:S05]  /*3fd0*/  BSYNC B1 ;  /* 0x0000000000017941 */ /* 0x000fea0003800000 */
.L_x_30507:
[----:B------:R-:W-:Y:S05]  /*3fe0*/  BRA `(.L_x_30509) ;  /* 0xffffffe400687947 */ /* 0x000fea000383ffff */
.L_x_30464:
[----:B------:R-:W-:Y:S01]  /*3ff0*/  BSSY B1, `(.L_x_30510) ;  /* 0x0000007000017945 */ /* 0x000fe20003800000 */
[----:B------:R-:W-:Y:S01]  /*4000*/  IMAD.MOV.U32 R47, RZ, RZ, R25 ;  /* 0x000000ffff2f7224 */ /* 0x000fe200078e0019 */
[----:B------:R-:W-:Y:S01]  /*4010*/  MOV R66, 0xffffffff ;  /* 0xffffffff00427802 */ /* 0x000fe20000000f00 */
[----:B------:R-:W-:-:S07]  /*4020*/  IMAD.MOV.U32 R65, RZ, RZ, 0x1f ;  /* 0x0000001fff417424 */ /* 0x000fce00078e00ff */
[----:B01234-:R-:W-:Y:S05]  /*4030*/  WARPSYNC.COLLECTIVE R66, `(.L_x_30511) ;  /* 0x0000000042087348 */ /* 0x01ffea0003c00000 */
[----:B------:R0:W0:Y:S02]  /*4040*/  SHFL.IDX P6, R66, R67, R47, R65 ;  /* 0x0000002f43427389 */ /* 0x00002400000c0041 */
[----:B01234-:R-:W-:Y:S05]  /*4050*/  ENDCOLLECTIVE ;  /* 0x000000000000791b */ /* 0x01ffea0003800000 */
.L_x_30511:
[----:B------:R-:W-:Y:S05]  /*4060*/  BSYNC B1 ;  /* 0x0000000000017941 */ /* 0x000fea0003800000 */
.L_x_30510:
[----:B------:R-:W-:Y:S01]  /*4070*/  IMAD.MOV.U32 R47, RZ, RZ, R66 ;  /* 0x000000ffff2f7224 */ /* 0x000fe200078e0042 */
[----:B------:R-:W-:Y:S06]  /*4080*/  BRA `(.L_x_30512) ;  /* 0xffffffe400587947 */ /* 0x000fec000383ffff */
.L_x_30466:
[----:B------:R-:W-:Y:S01]  /*4090*/  HFMA2 R65, -RZ, RZ, 0, 1.847743988037109375e-06 ;  /* 0x0000001fff417431 */ /* 0x000fe200000001ff */
[----:B------:R-:W-:Y:S01]  /*40a0*/  BSSY B1, `(.L_x_30513) ;  /* 0x0000006000017945 */ /* 0x000fe20003800000 */
[----:B------:R-:W-:Y:S02]  /*40b0*/  IMAD.MOV.U32 R47, RZ, RZ, R24 ;  /* 0x000000ffff2f7224 */ /* 0x000fe400078e0018 */
[----:B------:R-:W-:-:S07]  /*40c0*/  IMAD.MOV.U32 R66, RZ, RZ, -0x1 ;  /* 0xffffffffff427424 */ /* 0x000fce00078e00ff */
[----:B01234-:R-:W-:Y:S05]  /*40d0*/  WARPSYNC.COLLECTIVE R66, `(.L_x_30514) ;  /* 0x0000000042087348 */ /* 0x01ffea0003c00000 */
[----:B------:R0:W0:Y:S02]  /*40e0*/  SHFL.IDX P6, R66, R67, R47, R65 ;  /* 0x0000002f43427389 */ /* 0x00002400000c0041 */
[----:B01234-:R-:W-:Y:S05]  /*40f0*/  ENDCOLLECTIVE ;  /* 0x000000000000791b */ /* 0x01ffea0003800000 */
.L_x_30514:
[----:B------:R-:W-:Y:S05]  /*4100*/  BSYNC B1 ;  /* 0x0000000000017941 */ /* 0x000fea0003800000 */
.L_x_30513:
[----:B------:R-:W-:Y:S05]  /*4110*/  BRA `(.L_x_30515) ;  /* 0xffffffe4004c7947 */ /* 0x000fea000383ffff */
.L_x_30468:
[----:B------:R-:W-:Y:S01]  /*4120*/  BSSY B1, `(.L_x_30516) ;  /* 0x0000007000017945 */ /* 0x000fe20003800000 */
[----:B------:R-:W-:Y:S01]  /*4130*/  IMAD.MOV.U32 R47, RZ, RZ, R23 ;  /* 0x000000ffff2f7224 */ /* 0x000fe200078e0017 */
[----:B------:R-:W-:Y:S01]  /*4140*/  MOV R65, 0x1f ;  /* 0x0000001f00417802 */ /* 0x000fe20000000f00 */
[----:B------:R-:W-:-:S07]  /*4150*/  IMAD.MOV.U32 R66, RZ, RZ, -0x1 ;  /* 0xffffffffff427424 */ /* 0x000fce00078e00ff */
[----:B01234-:R-:W-:Y:S05]  /*4160*/  WARPSYNC.COLLECTIVE R66, `(.L_x_30517) ;  /* 0x0000000042087348 */ /* 0x01ffea0003c00000 */
[----:B------:R0:W0:Y:S02]  /*4170*/  SHFL.IDX P6, R66, R67, R47, R65 ;  /* 0x0000002f43427389 */ /* 0x00002400000c0041 */
[----:B01234-:R-:W-:Y:S05]  /*4180*/  ENDCOLLECTIVE ;  /* 0x000000000000791b */ /* 0x01ffea0003800000 */
.L_x_30517:
[----:B------:R-:W-:Y:S05]  /*4190*/  BSYNC B1 ;  /* 0x0000000000017941 */ /* 0x000fea0003800000 */
.L_x_30516:
[----:B------:R-:W-:Y:S01]  /*41a0*/  IMAD.MOV.U32 R47, RZ, RZ, R66 ;  /* 0x000000ffff2f7224 */ /* 0x000fe200078e0042 */
[----:B------:R-:W-:Y:S06]  /*41b0*/  BRA `(.L_x_30518) ;  /* 0xffffffe4003c7947 */ /* 0x000fec000383ffff */
.L_x_30470:
[----:B------:R-:W-:Y:S01]  /*41c0*/  BSSY B1, `(.L_x_30519) ;  /* 0x0000007000017945 */ /* 0x000fe20003800000 */
[----:B------:R-:W-:Y:S01]  /*41d0*/  MOV R47, R22 ;  /* 0x00000016002f7202 */ /* 0x000fe20000000f00 */
[----:B------:R-:W-:Y:S02]  /*41e0*/  IMAD.MOV.U32 R65, RZ, RZ, 0x1f ;  /* 0x0000001fff417424 */ /* 0x000fe400078e00ff */
[----:B------:R-:W-:-:S07]  /*41f0*/  IMAD.MOV.U32 R66, RZ, RZ, -0x1 ;  /* 0xffffffffff427424 */ /* 0x000fce00078e00ff */
[----:B01234-:R-:W-:Y:S05]  /*4200*/  WARPSYNC.COLLECTIVE R66, `(.L_x_30520) ;  /* 0x0000000042087348 */ /* 0x01ffea0003c00000 */
[----:B------:R0:W0:Y:S02]  /*4210*/  SHFL.IDX P6, R66, R67, R47, R65 ;  /* 0x0000002f43427389 */ /* 0x00002400000c0041 */
[----:B01234-:R-:W-:Y:S05]  /*4220*/  ENDCOLLECTIVE ;  /* 0x000000000000791b */ /* 0x01ffea0003800000 */
.L_x_30520:
[----:B------:R-:W-:Y:S05]  /*4230*/  BSYNC B1 ;  /* 0x0000000000017941 */ /* 0x000fea0003800000 */
.L_x_30519:
[----:B------:R-:W-:Y:S05]  /*4240*/  BRA `(.L_x_30521) ;  /* 0xffffffe400307947 */ /* 0x000fea000383ffff */
.L_x_30472:
[----:B------:R-:W-:Y:S01]  /*4250*/  BSSY B1, `(.L_x_30522) ;  /* 0x0000007000017945 */ /* 0x000fe20003800000 */
[----:B------:R-:W-:Y:S01]  /*4260*/  MOV R47, R21 ;  /* 0x00000015002f7202 */ /* 0x000fe20000000f00 */
[----:B------:R-:W-:Y:S02]  /*4270*/  IMAD.MOV.U32 R65, RZ, RZ, 0x1f ;  /* 0x0000001fff417424 */ /* 0x000fe400078e00ff */
[----:B------:R-:W-:-:S07]  /*4280*/  IMAD.MOV.U32 R66, RZ, RZ, -0x1 ;  /* 0xffffffffff427424 */ /* 0x000fce00078e00ff */
[----:B01234-:R-:W-:Y:S05]  /*4290*/  WARPSYNC.COLLECTIVE R66, `(.L_x_30523) ;  /* 0x0000000042087348 */ /* 0x01ffea0003c00000 */
[----:B------:R0:W0:Y:S02]  /*42a0*/  SHFL.IDX P6, R66, R67, R47, R65 ;  /* 0x0000002f43427389 */ /* 0x00002400000c0041 */
[----:B01234-:R-:W-:Y:S05]  /*42b0*/  ENDCOLLECTIVE ;  /* 0x000000000000791b */ /* 0x01ffea0003800000 */
.L_x_30523:
[----:B------:R-:W-:Y:S05]  /*42c0*/  BSYNC B1 ;  /* 0x0000000000017941 */ /* 0x000fea0003800000 */
.L_x_30522:
[----:B------:R-:W-:Y:S01]  /*42d0*/  MOV R47, R66 ;  /* 0x00000042002f7202 */ /* 0x000fe20000000f00 */
[----:B------:R-:W-:Y:S06]  /*42e0*/  BRA `(.L_x_30524) ;  /* 0xffffffe400207947 */ /* 0x000fec000383ffff */
.L_x_30474:
[----:B------:R-:W-:Y:S01]  /*42f0*/  BSSY B1, `(.L_x_30525) ;  /* 0x0000007000017945 */ /* 0x000fe20003800000 */
[----:B------:R-:W-:Y:S01]  /*4300*/  IMAD.MOV.U32 R47, RZ, RZ, R20 ;  /* 0x000000ffff2f7224 */ /* 0x000fe200078e0014 */
[----:B------:R-:W-:Y:S01]  /*4310*/  MOV R66, 0xffffffff ;  /* 0xffffffff00427802 */ /* 0x000fe20000000f00 */
[----:B------:R-:W-:-:S07]  /*4320*/  IMAD.MOV.U32 R65, RZ, RZ, 0x1f ;  /* 0x0000001fff417424 */ /* 0x000fce00078e00ff */
[----:B01234-:R-:W-:Y:S05]  /*4330*/  WARPSYNC.COLLECTIVE R66, `(.L_x_30526) ;  /* 0x0000000042087348 */ /* 0x01ffea0003c00000 */
[----:B------:R0:W0:Y:S02]  /*4340*/  SHFL.IDX P6, R66, R67, R47, R65 ;  /* 0x0000002f43427389 */ /* 0x00002400000c0041 */
[----:B01234-:R-:W-:Y:S05]  /*4350*/  ENDCOLLECTIVE ;  /* 0x000000000000791b */ /* 0x01ffea0003800000 */
.L_x_30526:
[----:B------:R-:W-:Y:S05]  /*4360*/  BSYNC B1 ;  /* 0x0000000000017941 */ /* 0x000fea0003800000 */
.L_x_30525:
[----:B------:R-:W-:Y:S05]  /*4370*/  BRA `(.L_x_30527) ;  /* 0xffffffe400147947 */ /* 0x000fea000383ffff */
.L_x_30476:
[----:B------:R-:W-:Y:S01]  /*4380*/  BSSY B1, `(.L_x_30528) ;  /* 0x0000007000017945 */ /* 0x000fe20003800000 */
[----:B------:R-:W-:Y:S01]  /*4390*/  IMAD.MOV.U32 R47, RZ, RZ, R2 ;  /* 0x000000ffff2f7224 */ /* 0x000fe200078e0002 */
[----:B------:R-:W-:Y:S01]  /*43a0*/  MOV R66, 0xffffffff ;  /* 0xffffffff00427802 */ /* 0x000fe20000000f00 */
[----:B------:R-:W-:-:S07]  /*43b0*/  IMAD.MOV.U32 R65, RZ, RZ, 0x1f ;  /* 0x0000001fff417424 */ /* 0x000fce00078e00ff */
[----:B01234-:R-:W-:Y:S05]  /*43c0*/  WARPSYNC.COLLECTIVE R66, `(.L_x_30529) ;  /* 0x0000000042087348 */ /* 0x01ffea0003c00000 */
[----:B------:R0:W0:Y:S02]  /*43d0*/  SHFL.IDX P6, R66, R67, R47, R65 ;  /* 0x0000002f43427389 */ /* 0x00002400000c0041 */
[----:B01234-:R-:W-:Y:S05]  /*43e0*/  ENDCOLLECTIVE ;  /* 0x000000000000791b */ /* 0x01ffea0003800000 */
.L_x_30529:
[----:B------:R-:W-:Y:S05]  /*43f0*/  BSYNC B1 ;  /* 0x0000000000017941 */ /* 0x000fea0003800000 */
.L_x_30528:
[----:B------:R-:W-:Y:S01]  /*4400*/  IMAD.MOV.U32 R67, RZ, RZ, R66 ;  /* 0x000000ffff437224 */ /* 0x000fe200078e0042 */
[----:B------:R-:W-:Y:S06]  /*4410*/  BRA `(.L_x_30530) ;  /* 0xffffffe400047947 */ /* 0x000fec000383ffff */
        .weak           $__internal_626_$__cuda_sm20_div_s16
        .type           $__internal_626_$__cuda_sm20_div_s16,@function
        .size           $__internal_626_$__cuda_sm20_div_s16,($__internal_627_$__cuda_sm20_div_u16 - $__internal_626_$__cuda_sm20_div_s16)
$__internal_626_$__cuda_sm20_div_s16:
        /* <DEDUP_REMOVED lines=25> */
[----:B------:R-:W-:Y:S05]  /*45b0*/  RET.REL.NODEC R32 `(_Z9cuda_gemmIiLi128ELi1ELi1ELi512ELi32ELi32ELi64ELi0ELi0EEviiiPT_S1_S1_iii) ;  /* 0xffffffb820907950 */ /* 0x000fea0003c3ffff */
        .weak           $__internal_627_$__cuda_sm20_div_u16
        .type           $__internal_627_$__cuda_sm20_div_u16,@function
        .size           $__internal_627_$__cuda_sm20_div_u16,(.L_x_39130 - $__internal_627_$__cuda_sm20_div_u16)
$__internal_627_$__cuda_sm20_div_u16:
        /* <DEDUP_REMOVED lines=18> */
[----:B------:R-:W-:Y:S06]  /*46e0*/  RET.REL.NODEC R6 `(_Z9cuda_gemmIiLi128ELi1ELi1ELi512ELi32ELi32ELi64ELi0ELi0EEviiiPT_S1_S1_iii) ;  /* 0xffffffb806447950 */ /* 0x000fec0003c3ffff */
.L_x_30531:
        /* <DEDUP_REMOVED lines=9> */
.L_x_39130:


//--------------------- .text._Z9cuda_gemmIiLi128ELi1ELi1ELi512ELi16ELi16ELi64ELi1ELi1EEviiiPT_S1_S1_iii --------------------------
	.section	.text._Z9cuda_gemmIiLi128ELi1ELi1ELi512ELi16ELi16ELi64ELi1ELi1EEviiiPT_S1_S1_iii,"ax",@progbits
	.align	128
        .global         _Z9cuda_gemmIiLi128ELi1ELi1ELi512ELi16ELi16ELi64ELi1ELi1EEviiiPT_S1_S1_iii
        .type           _Z9cuda_gemmIiLi128ELi1ELi1ELi512ELi16ELi16ELi64ELi1ELi1EEviiiPT_S1_S1_iii,@function
        .size           _Z9cuda_gemmIiLi128ELi1ELi1ELi512ELi16ELi16ELi64ELi1ELi1EEviiiPT_S1_S1_iii,(.L_x_39131 - _Z9cuda_gemmIiLi128ELi1ELi1ELi512ELi16ELi16ELi64ELi1ELi1EEviiiPT_S1_S1_iii)
        .other          _Z9cuda_gemmIiLi128ELi1ELi1ELi512ELi16ELi16ELi64ELi1ELi1EEviiiPT_S1_S1_iii,@"STO_CUDA_ENTRY STV_DEFAULT"
_Z9cuda_gemmIiLi128ELi1ELi1ELi512ELi16ELi16ELi64ELi1ELi1EEviiiPT_S1_S1_iii:
.text._Z9cuda_gemmIiLi128ELi1ELi1ELi512ELi16ELi16ELi64ELi1ELi1EEviiiPT_S1_S1_iii:
[----:B------:R-:W-:Y:S01]  /*0000*/  LDC R1, c[0x0][0x37c] ;  /* 0x0000df00ff017b82 */ /* 0x000fe20000000800 */
[----:B------:R-:W0:Y:S07]  /*0010*/  S2R R2, SR_TID.X ;  /* 0x0000000000027919 */ /* 0x000e2e0000002100 */
[----:B------:R-:W1:Y:S01]  /*0020*/  LDC R3, c[0x0][0x360] ;  /* 0x0000d800ff037b82 */ /* 0x000e620000000800 */
[----:B------:R-:W-:Y:S02]  /*0030*/  MOV R9, 0x80 ;  /* 0x0000008000097802 */ /* 0x000fe40000000f00 */
[----:B-1----:R-:W-:Y:S01]  /*0040*/  LOP3.LUT R4, R3, 0xff, RZ, 0xc0, !PT ;  /* 0x000000ff03047812 */ /* 0x002fe200078ec0ff */
[----:B0-----:R-:W-:-:S05]  /*0050*/  IMAD.IADD R0, R2, 0x1, R3 ;  /* 0x0000000102007824 */ /* 0x001fca00078e0203 */
[----:B------:R-:W-:-:S07]  /*0060*/  LOP3.LUT R0, R0, 0xff, RZ, 0xc, !PT ;  /* 0x000000ff00007812 */ /* 0x000fce00078e0cff */
[----:B------:R-:W-:Y:S05]  /*0070*/  CALL.REL.NOINC `($__internal_628_$__cuda_sm20_div_u16) ;  /* 0x0000001800747944 */ /* 0x000fea0003c00000 */
[C---:B------:R-:W-:Y:S01]  /*0080*/  LOP3.LUT R12, R8.reuse, 0x3, RZ, 0xc0, !PT ;  /* 0x00000003080c7812 */ /* 0x040fe200078ec0ff */
[----:B------:R-:W0:Y:S01]  /*0090*/  LDCU.64 UR6, c[0x0][0x358] ;  /* 0x00006b00ff0677ac */ /* 0x000e220008000a00 */
[----:B------:R-:W-:Y:S01]  /*00a0*/  LOP3.LUT R0, R8, 0xffff, RZ, 0xc0, !PT ;  /* 0x0000ffff08007812 */ /* 0x000fe200078ec0ff */
[----:B------:R-:W-:Y:S01]  /*00b0*/  BSSY.RECONVERGENT B0, `(.L_x_30532) ;  /* 0x0000018000007945 */ /* 0x000fe20003800200 */
[----:B------:R-:W-:Y:S02]  /*00c0*/  ISETP.NE.AND P0, PT, R12, 0x2, PT ;  /* 0x000000020c00780c */ /* 0x000fe40003f05270 */
[----:B------:R-:W-:Y:S01]  /*00d0*/  ISETP.GE.U32.AND P1, PT, R0, 0x2, PT ;  /* 0x000000020000780c */ /* 0x000fe20003f26070 */
[----:B------:R-:W-:-:S10]  /*00e0*/  IMAD.MOV.U32 R0, RZ, RZ, R2 ;  /* 0x000000ffff007224 */ /* 0x000fd400078e0002 */
[----:B------:R-:W-:Y:S05]  /*00f0*/  @!P0 BRA `(.L_x_30533) ;  /* 0x00000000004c8947 */ /* 0x000fea0003800000 */
[----:B------:R-:W1:Y:S01]  /*0100*/  S2R R5, SR_CgaCtaId ;  /* 0x0000000000057919 */ /* 0x000e620000008800 */
[----:B------:R-:W2:Y:S01]  /*0110*/  LDC.64 R6, c[0x0][0x398] ;  /* 0x0000e600ff067b82 */ /* 0x000ea20000000a00 */
[----:B------:R-:W-:Y:S01]  /*0120*/  MOV R0, 0x400 ;  /* 0x0000040000007802 */ /* 0x000fe20000000f00 */
[----:B------:R-:W-:-:S03]  /*0130*/  HFMA2 R9, -RZ, RZ, 0, 0 ;  /* 0x00000000ff097431 */ /* 0x000fc600000001ff */
[----:B-1----:R-:W-:Y:S01]  /*0140*/  LEA R8, R5, R0, 0x18 ;  /* 0x0000000005087211 */ /* 0x002fe200078ec0ff */
[----:B------:R-:W-:-:S07]  /*0150*/  IMAD.MOV.U32 R0, RZ, RZ, R2 ;  /* 0x000000ffff007224 */ /* 0x000fce00078e0002 */
.L_x_30534:
[----:B-12---:R-:W-:-:S06]  /*0160*/  IMAD.WIDE.U32 R4, R0, 0x4, R6 ;  /* 0x0000000400047825 */ /* 0x006fcc00078e0006 */
[----:B0-----:R-:W2:Y:S01]  /*0170*/  LDG.E R4, desc[UR6][R4.64] ;  /* 0x0000000604047981 */ /* 0x001ea2000c1e1900 */
        /* <DEDUP_REMOVED lines=11> */
.L_x_30533:
[----:B0-----:R-:W-:Y:S05]  /*0230*/  BSYNC.RECONVERGENT B0 ;  /* 0x0000000000007941 */ /* 0x001fea0003800200 */
.L_x_30532:
[----:B------:R-:W-:Y:S04]  /*0240*/  BSSY.RECONVERGENT B0, `(.L_x_30535) ;  /* 0x0000030000007945 */ /* 0x000fe80003800200 */
[----:B------:R-:W-:Y:S05]  /*0250*/  @!P1 BRA `(.L_x_30536) ;  /* 0x0000000000b89947 */ /* 0x000fea0003800000 */
[----:B------:R-:W0:Y:S01]  /*0260*/  S2R R7, SR_CgaCtaId ;  /* 0x0000000000077919 */ /* 0x000e220000008800 */
[----:B-1----:R-:W1:Y:S01]  /*0270*/  LDC.64 R4, c[0x0][0x398] ;  /* 0x0000e600ff047b82 */ /* 0x002e620000000a00 */
[----:B------:R-:W-:Y:S01]  /*0280*/  MOV R8, 0x400 ;  /* 0x0000040000087802 */ /* 0x000fe20000000f00 */
[--C-:B------:R-:W-:Y:S01]  /*0290*/  IMAD R6, R3, 0x2, R0.reuse ;  /* 0x0000000203067824 */ /* 0x100fe200078e0200 */
[----:B------:R-:W-:Y:S02]  /*02a0*/  IADD3 R9, PT, PT, R0, R3, RZ ;  /* 0x0000000300097210 */ /* 0x000fe40007ffe0ff */
[----:B0-----:R-:W-:Y:S01]  /*02b0*/  LEA R8, R7, R8, 0x18 ;  /* 0x0000000807087211 */ /* 0x001fe200078ec0ff */
[----:B------:R-:W-:-:S07]  /*02c0*/  IMAD R7, R3, 0x3, R0 ;  /* 0x0000000303077824 */ /* 0x000fce00078e0200 */
.L_x_30537:
[----:B-1----:R-:W-:-:S04]  /*02d0*/  IMAD.WIDE.U32 R18, R0, 0x4, R4 ;  /* 0x0000000400127825 */ /* 0x002fc800078e0004 */
[--C-:B------:R-:W-:Y:S01]  /*02e0*/  IMAD.WIDE.U32 R12, R9, 0x4, R4.reuse ;  /* 0x00000004090c7825 */ /* 0x100fe200078e0004 */
[----:B0-----:R0:W2:Y:S03]  /*02f0*/  LDG.E R10, desc[UR6][R18.64] ;  /* 0x00000006120a7981 */ /* 0x0010a6000c1e1900 */
        /* <DEDUP_REMOVED lines=36> */
.L_x_30536:
[----:B------:R-:W-:Y:S05]  /*0540*/  BSYNC.RECONVERGENT B0 ;  /* 0x0000000000007941 */ /* 0x000fea0003800200 */
.L_x_30535:
[----:B0-----:R-:W0:Y:S01]  /*0550*/  S2R R10, SR_CTAID.Y ;  /* 0x00000000000a7919 */ /* 0x001e220000002600 */
[----:B------:R-:W0:Y:S02]  /*0560*/  LDCU UR4, c[0x0][0x374] ;  /* 0x00006e80ff0477ac */ /* 0x000e240008000800 */
[----:B0-----:R-:W-:-:S13]  /*0570*/  ISETP.GE.U32.AND P0, PT, R10, UR4, PT ;  /* 0x000000040a007c0c */ /* 0x001fda000bf06070 */
[----:B------:R-:W-:Y:S05]  /*0580*/  @P0 EXIT ;  /* 0x000000000000094d */ /* 0x000fea0003800000 */
[----:B------:R-:W-:Y:S01]  /*0590*/  IMAD.SHL.U32 R23, R3, 0x4, RZ ;  /* 0x0000000403177824 */ /* 0x000fe200078e00ff */
[----:B------:R-:W-:Y:S01]  /*05a0*/  BSSY.RECONVERGENT B0, `(.L_x_30538) ;  /* 0x0000032000007945 */ /* 0x000fe20003800200 */
[----:B------:R-:W-:Y:S02]  /*05b0*/  IMAD.SHL.U32 R22, R2, 0x4, RZ ;  /* 0x0000000402167824 */ /* 0x000fe400078e00ff */
[----:B------:R-:W0:Y:S01]  /*05c0*/  I2F.U32.RP R8, R23 ;  /* 0x0000001700087306 */ /* 0x000e220000209000 */
[----:B------:R-:W-:Y:S01]  /*05d0*/  IMAD.MOV R9, RZ, RZ, -R23 ;  /* 0x000000ffff097224 */ /* 0x000fe200078e0a17 */
[----:B------:R-:W-:Y:S02]  /*05e0*/  ISETP.NE.U32.AND P2, PT, R23, RZ, PT ;  /* 0x000000ff1700720c */ /* 0x000fe40003f45070 */
[----:B------:R-:W-:-:S04]  /*05f0*/  IADD3 R0, PT, PT, R22, R23, RZ ;  /* 0x0000001716007210 */ /* 0x000fc80007ffe0ff */
[C---:B------:R-:W-:Y:S02]  /*0600*/  ISETP.GE.U32.AND P0, PT, R0.reuse, 0x200, PT ;  /* 0x000002000000780c */ /* 0x040fe40003f06070 */
[----:B------:R-:W-:Y:S02]  /*0610*/  VIMNMX.U32 R7, PT, PT, R0, 0x200, !PT ;  /* 0x0000020000077848 */ /* 0x000fe40007fe0000 */
[----:B------:R-:W-:Y:S01]  /*0620*/  SEL R6, RZ, 0x1, P0 ;  /* 0x00000001ff067807 */ /* 0x000fe20000000000 */
[----:B0-----:R-:W1:Y:S03]  /*0630*/  MUFU.RCP R8, R8 ;  /* 0x0000000800087308 */ /* 0x001e660000001000 */
[----:B------:R-:W-:Y:S02]  /*0640*/  IADD3 R0, PT, PT, R7, -R0, -R6 ;  /* 0x8000000007007210 */ /* 0x000fe40007ffe806 */
[----:B-1----:R-:W-:-:S04]  /*0650*/  IADD3 R4, PT, PT, R8, 0xffffffe, RZ ;  /* 0x0ffffffe08047810 */ /* 0x002fc80007ffe0ff */
        /* <DEDUP_REMOVED lines=9> */
[----:B------:R-:W-:-:S03]  /*06f0*/  @P0 VIADD R5, R5, 0x1 ;  /* 0x0000000105050836 */ /* 0x000fc60000000000 */
        /* <DEDUP_REMOVED lines=20> */
.L_x_30540:
[----:B------:R0:W2:Y:S01]  /*0840*/  LDG.E.128 R4, desc[UR6][R8.64] ;  /* 0x0000000608047981 */ /* 0x0000a2000c1e1d00 */
[----:B------:R-:W-:Y:S01]  /*0850*/  VIADD R11, R11, 0x1 ;  /* 0x000000010b0b7836 */ /* 0x000fe20000000000 */
[----:B------:R-:W-:-:S04]  /*0860*/  IADD3 R0, PT, PT, R23, R0, RZ ;  /* 0x0000000017007210 */ /* 0x000fc80007ffe0ff */
[----:B------:R-:W-:Y:S01]  /*0870*/  ISETP.NE.AND P0, PT, R11, RZ, PT ;  /* 0x000000ff0b00720c */ /* 0x000fe20003f05270 */
[C---:B0-----:R-:W-:Y:S01]  /*0880*/  IMAD.WIDE.U32 R8, R3.reuse, 0x10, R8 ;  /* 0x0000001003087825 */ /* 0x041fe200078e0008 */
[----:B--2---:R0:W-:Y:S03]  /*0890*/  STS.128 [R10], R4 ;  /* 0x000000040a007388 */ /* 0x0041e60000000c00 */
[----:B0-----:R-:W-:-:S08]  /*08a0*/  IMAD R10, R3, 0x10, R10 ;  /* 0x00000010030a7824 */ /* 0x001fd000078e020a */
[----:B------:R-:W-:Y:S05]  /*08b0*/  @P0 BRA `(.L_x_30540) ;  /* 0xfffffffc00e00947 */ /* 0x000fea000383ffff */
.L_x_30539:
[----:B------:R-:W-:Y:S05]  /*08c0*/  BSYNC.RECONVERGENT B0 ;  /* 0x0000000000007941 */ /* 0x000fea0003800200 */
.L_x_30538:
[----:B------:R-:W-:Y:S04]  /*08d0*/  BSSY.RECONVERGENT B0, `(.L_x_30541) ;  /* 0x0000025000007945 */ /* 0x000fe80003800200 */
[----:B------:R-:W-:Y:S05]  /*08e0*/  @!P1 BRA `(.L_x_30542) ;  /* 0x00000000008c9947 */ /* 0x000fea0003800000 */
[----:B------:R-:W0:Y:S01]  /*08f0*/  S2R R4, SR_CTAID.Y ;  /* 0x0000000000047919 */ /* 0x000e220000002600 */
[----:B------:R-:W1:Y:S01]  /*0900*/  S2UR UR5, SR_CgaCtaId ;  /* 0x00000000000579c3 */ /* 0x000e620000008800 */
[----:B------:R-:W-:Y:S02]  /*0910*/  UMOV UR4, 0x400 ;  /* 0x0000040000047882 */ /* 0x000fe40000000000 */
[----:B------:R-:W-:-:S05]  /*0920*/  UIADD3 UR4, UPT, UPT, UR4, 0x480, URZ ;  /* 0x0000048004047890 */ /* 0x000fca000fffe0ff */
[----:B------:R-:W2:Y:S01]  /*0930*/  LDC.64 R20, c[0x0][0x390] ;  /* 0x0000e400ff147b82 */ /* 0x000ea20000000a00 */
[----:B-1----:R-:W-:-:S06]  /*0940*/  ULEA UR4, UR5, UR4, 0x18 ;  /* 0x0000000405047291 */ /* 0x002fcc000f8ec0ff */
[----:B------:R-:W-:Y:S01]  /*0950*/  LEA R26, R0, UR4, 0x2 ;  /* 0x00000004001a7c11 */ /* 0x000fe2000f8e10ff */
[----:B0-----:R-:W-:-:S04]  /*0960*/  IMAD R28, R4, 0x200, R0 ;  /* 0x00000200041c7824 */ /* 0x001fc800078e0200 */
[C-C-:B------:R-:W-:Y:S01]  /*0970*/  IMAD R24, R3.reuse, 0xc, R28.reuse ;  /* 0x0000000c03187824 */ /* 0x140fe200078e021c */
[----:B------:R-:W-:Y:S01]  /*0980*/  LEA R25, R3, R28, 0x3 ;  /* 0x0000001c03197211 */ /* 0x000fe200078e18ff */
[----:B------:R-:W-:-:S07]  /*0990*/  IMAD.IADD R27, R23, 0x1, R28 ;  /* 0x00000001171b7824 */ /* 0x000fce00078e021c */
.L_x_30543:
        /* <DEDUP_REMOVED lines=14> */
[C---:B------:R-:W-:Y:S01]  /*0a80*/  IMAD R24, R3.reuse, 0x10, R24 ;  /* 0x0000001003187824 */ /* 0x040fe200078e0218 */
[C---:B------:R-:W-:Y:S01]  /*0a90*/  LEA R27, R3.reuse, R27, 0x4 ;  /* 0x0000001b031b7211 */ /* 0x040fe200078e20ff */
        /* <DEDUP_REMOVED lines=8> */
.L_x_30542:
[----:B------:R-:W-:Y:S05]  /*0b20*/  BSYNC.RECONVERGENT B0 ;  /* 0x0000000000007941 */ /* 0x000fea0003800200 */
.L_x_30541:
[----:B------:R-:W0:Y:S08]  /*0b30*/  S2UR UR5, SR_CgaCtaId ;  /* 0x00000000000579c3 */ /* 0x000e300000008800 */
[----:B------:R-:W-:Y:S01]  /*0b40*/  BAR.SYNC.DEFER_BLOCKING 0x0 ;  /* 0x0000000000007b1d */ /* 0x000fe20000010000 */
[----:B------:R-:W-:Y:S01]  /*0b50*/  LOP3.LUT R22, R22, 0x3c, RZ, 0xc0, !PT ;  /* 0x0000003c16167812 */ /* 0x000fe200078ec0ff */
[C---:B-1----:R-:W-:Y:S01]  /*0b60*/  IMAD.SHL.U32 R9, R2.reuse, 0x10, RZ ;  /* 0x0000001002097824 */ /* 0x042fe200078e00ff */
[--C-:B------:R-:W-:Y:S01]  /*0b70*/  SHF.R.U32.HI R3, RZ, 0x5, R2.reuse ;  /* 0x00000005ff037819 */ /* 0x100fe20000011602 */
[C---:B------:R-:W-:Y:S01]  /*0b80*/  VIADD R11, R2.reuse, 0x1 ;  /* 0x00000001020b7836 */ /* 0x040fe20000000000 */
[C---:B------:R-:W-:Y:S01]  /*0b90*/  LOP3.LUT R14, R2.reuse, 0xf, RZ, 0xc0, !PT ;  /* 0x0000000f020e7812 */ /* 0x040fe200078ec0ff */
[----:B------:R-:W-:Y:S01]  /*0ba0*/  UMOV UR4, 0x400 ;  /* 0x0000040000047882 */ /* 0x000fe20000000000 */
[----:B------:R-:W-:Y:S01]  /*0bb0*/  LOP3.LUT R9, R9, 0x1f0, RZ, 0xc0, !PT ;  /* 0x000001f009097812 */ /* 0x000fe200078ec0ff */
[C---:B------:R-:W-:Y:S01]  /*0bc0*/  VIADD R20, R2.reuse, 0x3 ;  /* 0x0000000302147836 */ /* 0x040fe20000000000 */
[----:B------:R-:W-:Y:S01]  /*0bd0*/  LOP3.LUT R11, R11, 0xf, RZ, 0xc0, !PT ;  /* 0x0000000f0b0b7812 */ /* 0x000fe200078ec0ff */
[C---:B------:R-:W-:Y:S01]  /*0be0*/  VIADD R23, R2.reuse, 0x4 ;  /* 0x0000000402177836 */ /* 0x040fe20000000000 */
[----:B------:R-:W-:Y:S01]  /*0bf0*/  LOP3.LUT R0, R9, 0xf, R2, 0xf8, !PT ;  /* 0x0000000f09007812 */ /* 0x000fe200078ef802 */
[C---:B------:R-:W-:Y:S01]  /*0c00*/  VIADD R7, R2.reuse, 0x6 ;  /* 0x0000000602077836 */ /* 0x040fe20000000000 */
[C---:B------:R-:W-:Y:S01]  /*0c10*/  IADD3 R31, PT, PT, R2.reuse, 0x2, RZ ;  /* 0x00000002021f7810 */ /* 0x040fe20007ffe0ff */
[----:B------:R-:W-:Y:S01]  /*0c20*/  VIADD R17, R2, 0x7 ;  /* 0x0000000702117836 */ /* 0x000fe20000000000 */
[----:B------:R-:W-:-:S02]  /*0c30*/  LOP3.LUT R20, R20, 0xf, RZ, 0xc0, !PT ;  /* 0x0000000f14147812 */ /* 0x000fc400078ec0ff */
[----:B------:R-:W-:Y:S02]  /*0c40*/  LOP3.LUT R31, R31, 0xf, RZ, 0xc0, !PT ;  /* 0x0000000f1f1f7812 */ /* 0x000fe400078ec0ff */
[----:B------:R-:W-:Y:S02]  /*0c50*/  IADD3 R27, PT, PT, R2, 0x5, RZ ;  /* 0x00000005021b7810 */ /* 0x000fe40007ffe0ff */
[----:B------:R-:W-:Y:S01]  /*0c60*/  LOP3.LUT R23, R23, 0xf, RZ, 0xc0, !PT ;  /* 0x0000000f17177812 */ /* 0x000fe200078ec0ff */
[----:B0-----:R-:W-:Y:S01]  /*0c70*/  ULEA UR8, UR5, UR4, 0x18 ;  /* 0x0000000405087291 */ /* 0x001fe2000f8ec0ff */
[----:B------:R-:W-:Y:S01]  /*0c80*/  LOP3.LUT R27, R27, 0xf, RZ, 0xc0, !PT ;  /* 0x0000000f1b1b7812 */ /* 0x000fe200078ec0ff */
[----:B------:R-:W-:Y:S01]  /*0c90*/  UIADD3 UR4, UPT, UPT, UR4, 0x480, URZ ;  /* 0x0000048004047890 */ /* 0x000fe2000fffe0ff */
[C---:B------:R-:W-:Y:S02]  /*0ca0*/  LOP3.LUT R16, R9.reuse, R23, RZ, 0xfc, !PT ;  /* 0x0000001709107212 */ /* 0x040fe400078efcff */
[----:B------:R-:W-:Y:S01]  /*0cb0*/  LOP3.LUT R19, R9, R27, RZ, 0xfc, !PT ;  /* 0x0000001b09137212 */ /* 0x000fe200078efcff */
[----:B------:R-:W-:Y:S01]  /*0cc0*/  ULEA UR4, UR5, UR4, 0x18 ;  /* 0x0000000405047291 */ /* 0x000fe2000f8ec0ff */
[----:B------:R-:W-:-:S02]  /*0cd0*/  IADD3 R22, PT, PT, R22, UR8, RZ ;  /* 0x0000000816167c10 */ /* 0x000fc4000fffe0ff */
[----:B------:R-:W-:-:S03]  /*0ce0*/  LOP3.LUT R7, R7, 0xf, RZ, 0xc0, !PT ;  /* 0x0000000f07077812 */ /* 0x000fc600078ec0ff */
[----:B------:R-:W-:Y:S01]  /*0cf0*/  IMAD R22, R3, 0x44, R22 ;  /* 0x0000004403167824 */ /* 0x000fe200078e0216 */
[----:B------:R-:W-:Y:S02]  /*0d00*/  LEA R13, R0, UR4, 0x2 ;  /* 0x00000004000d7c11 */ /* 0x000fe4000f8e10ff */
[----:B------:R-:W-:Y:S02]  /*0d10*/  LOP3.LUT R3, R9, R11, RZ, 0xfc, !PT ;  /* 0x0000000b09037212 */ /* 0x000fe400078efcff */
[----:B------:R-:W0:Y:S01]  /*0d20*/  LDS R8, [R22] ;  /* 0x0000000016087984 */ /* 0x000e220000000800 */
[----:B------:R-:W-:Y:S02]  /*0d30*/  LEA R16, R16, UR4, 0x2 ;  /* 0x0000000410107c11 */ /* 0x000fe4000f8e10ff */
[----:B------:R-:W-:Y:S01]  /*0d40*/  LEA R3, R3, UR4, 0x2 ;  /* 0x0000000403037c11 */ /* 0x000fe2000f8e10ff */
[----:B------:R-:W1:Y:S04]  /*0d50*/  LDS R0, [R22+0x110] ;  /* 0x0001100016007984 */ /* 0x000e680000000800 */
[----:B------:R-:W-:Y:S04]  /*0d60*/  LDS R13, [R13] ;  /* 0x000000000d0d7984 */ /* 0x000fe80000000800 */
[----:B------:R2:W-:Y:S04]  /*0d70*/  LDS R37, [R3] ;  /* 0x0000000003257984 */ /* 0x0005e80000000800 */
[----:B------:R-:W3:Y:S04]  /*0d80*/  LDS R5, [R22+0x220] ;  /* 0x0002200016057984 */ /* 0x000ee80000000800 */
[----:B------:R-:W4:Y:S01]  /*0d90*/  LDS R6, [R22+0x330] ;  /* 0x0003300016067984 */ /* 0x000f220000000800 */
[----:B--2---:R-:W-:-:S03]  /*0da0*/  LOP3.LUT R3, R9, R31, RZ, 0xfc, !PT ;  /* 0x0000001f09037212 */ /* 0x004fc600078efcff */
[----:B------:R-:W-:Y:S01]  /*0db0*/  LDS R16, [R16] ;  /* 0x0000000010107984 */ /* 0x000fe20000000800 */
[----:B------:R-:W-:-:S05]  /*0dc0*/  LEA R3, R3, UR4, 0x2 ;  /* 0x0000000403037c11 */ /* 0x000fca000f8e10ff */
[----:B------:R2:W-:Y:S02]  /*0dd0*/  LDS R10, [R3] ;  /* 0x00000000030a7984 */ /* 0x0005e40000000800 */
[----:B--2---:R-:W-:Y:S02]  /*0de0*/  LEA R3, R19, UR4, 0x2 ;  /* 0x0000000413037c11 */ /* 0x004fe4000f8e10ff */
[----:B0-----:R-:W0:Y:S04]  /*0df0*/  SHFL.IDX PT, R4, R8, R14, 0x101f ;  /* 0x00101f0e08047589 */ /* 0x001e2800000e0000 */
[----:B------:R-:W2:Y:S04]  /*0e00*/  SHFL.IDX PT, R21, R8, R11, 0x101f ;  /* 0x00101f0b08157589 */ /* 0x000ea800000e0000 */
[----:B-1----:R-:W1:Y:S04]  /*0e10*/  SHFL.IDX PT, R12, R0, R14, 0x101f ;  /* 0x00101f0e000c7589 */ /* 0x002e6800000e0000 */
[----:B------:R-:W5:Y:S04]  /*0e20*/  SHFL.IDX PT, R32, R0, R11, 0x101f ;  /* 0x00101f0b00207589 */ /* 0x000f6800000e0000 */
[----:B---3--:R-:W3:Y:S04]  /*0e30*/  SHFL.IDX PT, R24, R5, R14, 0x101f ;  /* 0x00101f0e05187589 */ /* 0x008ee800000e0000 */
[----:B----4-:R-:W4:Y:S01]  /*0e40*/  SHFL.IDX PT, R22, R6, R14, 0x101f ;  /* 0x00101f0e06167589 */ /* 0x010f2200000e0000 */
[----:B0-----:R-:W-:-:S03]  /*0e50*/  IMAD R4, R13, R4, RZ ;  /* 0x000000040d047224 */ /* 0x001fc600078e02ff */
[----:B------:R-:W0:Y:S01]  /*0e60*/  SHFL.IDX PT, R26, R5, R11, 0x101f ;  /* 0x00101f0b051a7589 */ /* 0x000e2200000e0000 */
[----:B--2---:R-:W-:Y:S01]  /*0e70*/  IMAD R21, R37, R21, R4 ;  /* 0x0000001525157224 */ /* 0x004fe200078e0204 */
[----:B------:R-:W-:Y:S02]  /*0e80*/  LOP3.LUT R4, R9, R20, RZ, 0xfc, !PT ;  /* 0x0000001409047212 */ /* 0x000fe400078efcff */
[----:B------:R-:W2:Y:S01]  /*0e90*/  SHFL.IDX PT, R33, R5, R31, 0x101f ;  /* 0x00101f1f05217589 */ /* 0x000ea200000e0000 */
[----:B-1----:R-:W-:Y:S01]  /*0ea0*/  IMAD R25, R13, R12, RZ ;  /* 0x0000000c0d197224 */ /* 0x002fe200078e02ff */
[----:B------:R-:W-:Y:S02]  /*0eb0*/  LEA R15, R4, UR4, 0x2 ;  /* 0x00000004040f7c11 */ /* 0x000fe4000f8e10ff */
[----:B------:R-:W1:Y:S01]  /*0ec0*/  SHFL.IDX PT, R19, R0, R31, 0x101f ;  /* 0x00101f1f00137589 */ /* 0x000e6200000e0000 */
[----:B------:R-:W-:Y:S01]  /*0ed0*/  LOP3.LUT R4, R17, 0xf, RZ, 0xc0, !PT ;  /* 0x0000000f11047812 */ /* 0x000fe200078ec0ff */
[----:B-----5:R-:W-:Y:S01]  /*0ee0*/  IMAD R32, R37, R32, R25 ;  /* 0x0000002025207224 */ /* 0x020fe200078e0219 */
[C---:B------:R-:W-:Y:S01]  /*0ef0*/  LOP3.LUT R17, R9.reuse, R7, RZ, 0xfc, !PT ;  /* 0x0000000709117212 */ /* 0x040fe200078efcff */
[----:B------:R5:W1:Y:S01]  /*0f00*/  SHFL.IDX PT, R18, R6, R11, 0x101f ;  /* 0x00101f0b06127589 */ /* 0x000a6200000e0000 */
[----:B------:R-:W-:Y:S01]  /*0f10*/  LOP3.LUT R12, R9, R4, RZ, 0xfc, !PT ;  /* 0x00000004090c7212 */ /* 0x000fe200078efcff */
[----:B---3--:R-:W-:-:S02]  /*0f20*/  IMAD R24, R13, R24, RZ ;  /* 0x000000180d187224 */ /* 0x008fc400078e02ff */
[----:B------:R-:W-:Y:S01]  /*0f30*/  LDS R15, [R15] ;  /* 0x000000000f0f7984 */ /* 0x000fe20000000800 */
[----:B------:R-:W-:Y:S01]  /*0f40*/  LEA R35, R12, UR4, 0x2 ;  /* 0x000000040c237c11 */ /* 0x000fe2000f8e10ff */
[----:B----4-:R-:W-:Y:S02]  /*0f50*/  IMAD R22, R13, R22, RZ ;  /* 0x000000160d167224 */ /* 0x010fe400078e02ff */
[----:B------:R-:W-:Y:S01]  /*0f60*/  LDS R3, [R3] ;  /* 0x0000000003037984 */ /* 0x000fe20000000800 */
[----:B-----5:R-:W-:Y:S01]  /*0f70*/  LEA R11, R17, UR4, 0x2 ;  /* 0x00000004110b7c11 */ /* 0x020fe2000f8e10ff */
[----:B0-----:R-:W-:Y:S02]  /*0f80*/  IMAD R17, R37, R26, R24 ;  /* 0x0000001a25117224 */ /* 0x001fe400078e0218 */
[----:B------:R-:W0:Y:S04]  /*0f90*/  SHFL.IDX PT, R34, R8, R31, 0x101f ;  /* 0x00101f1f08227589 */ /* 0x000e2800000e0000 */
[----:B------:R-:W3:Y:S01]  /*0fa0*/  SHFL.IDX PT, R36, R6, R31, 0x101f ;  /* 0x00101f1f06247589 */ /* 0x000ee200000e0000 */
[----:B--2---:R-:W-:-:S03]  /*0fb0*/  IMAD R33, R10, R33, R17 ;  /* 0x000000210a217224 */ /* 0x004fc600078e0211 */
[----:B------:R-:W-:Y:S01]  /*0fc0*/  LDS R11, [R11] ;  /* 0x000000000b0b7984 */ /* 0x000fe20000000800 */
[----:B-1----:R-:W-:-:S03]  /*0fd0*/  IMAD R32, R10, R19, R32 ;  /* 0x000000130a207224 */ /* 0x002fc600078e0220 */
[----:B------:R-:W1:Y:S01]  /*0fe0*/  SHFL.IDX PT, R12, R8, R20, 0x101f ;  /* 0x00101f14080c7589 */ /* 0x000e6200000e0000 */
[----:B------:R-:W-:-:S03]  /*0ff0*/  IMAD R37, R37, R18, R22 ;  /* 0x0000001225257224 */ /* 0x000fc600078e0216 */
[----:B------:R2:W-:Y:S04]  /*1000*/  LDS R13, [R35] ;  /* 0x00000000230d7984 */ /* 0x0005e80000000800 */
[----:B------:R-:W4:Y:S04]  /*1010*/  SHFL.IDX PT, R24, R0, R20, 0x101f ;  /* 0x00101f1400187589 */ /* 0x000f2800000e0000 */
[----:B------:R-:W5:Y:S01]  /*1020*/  SHFL.IDX PT, R25, R5, R20, 0x101f ;  /* 0x00101f1405197589 */ /* 0x000f6200000e0000 */
[----:B--2---:R-:W-:Y:S01]  /*1030*/  LOP3.LUT R35, R9, 0x8, R14, 0xf6, !PT ;  /* 0x0000000809237812 */ /* 0x004fe200078ef60e */
[----:B0-----:R-:W-:-:S02]  /*1040*/  IMAD R34, R10, R34, R21 ;  /* 0x000000220a227224 */ /* 0x001fc400078e0215 */
[----:B------:R-:W0:Y:S01]  /*1050*/  SHFL.IDX PT, R26, R8, R23, 0x101f ;  /* 0x00101f17081a7589 */ /* 0x000e2200000e0000 */
[----:B------:R-:W-:Y:S01]  /*1060*/  LEA R35, R35, UR4, 0x2 ;  /* 0x0000000423237c11 */ /* 0x000fe2000f8e10ff */
[----:B---3--:R-:W-:Y:S01]  /*1070*/  IMAD R10, R10, R36, R37 ;  /* 0x000000240a0a7224 */ /* 0x008fe200078e0225 */
[----:B------:R-:W-:Y:S01]  /*1080*/  IADD3 R36, PT, PT, R2, 0x9, RZ ;  /* 0x0000000902247810 */ /* 0x000fe20007ffe0ff */
[----:B------:R-:W2:Y:S04]  /*1090*/  SHFL.IDX PT, R28, R0, R23, 0x101f ;  /* 0x00101f17001c7589 */ /* 0x000ea800000e0000 */
[----:B------:R-:W3:Y:S01]  /*10a0*/  SHFL.IDX PT, R29, R5, R23, 0x101f ;  /* 0x00101f17051d7589 */ /* 0x000ee200000e0000 */
[----:B-1----:R-:W-:Y:S01]  /*10b0*/  IMAD R37, R15, R12, R34 ;  /* 0x0000000c0f257224 */ /* 0x002fe200078e0222 */
[----:B------:R-:W-:-:S02]  /*10c0*/  LOP3.LUT R34, R36, 0xf, RZ, 0xc0, !PT ;  /* 0x0000000f24227812 */ /* 0x000fc400078ec0ff */
[----:B------:R-:W1:Y:S02]  /*10d0*/  SHFL.IDX PT, R30, R8, R27, 0x101f ;  /* 0x00101f1b081e7589 */ /* 0x000e6400000e0000 */
[----:B------:R-:W-:Y:S02]  /*10e0*/  LOP3.LUT R34, R9, R34, RZ, 0xfc, !PT ;  /* 0x0000002209227212 */ /* 0x000fe400078efcff */
[----:B------:R-:W1:Y:S01]  /*10f0*/  SHFL.IDX PT, R17, R5, R27, 0x101f ;  /* 0x00101f1b05117589 */ /* 0x000e6200000e0000 */
[C---:B----4-:R-:W-:Y:S01]  /*1100*/  IMAD R24, R15.reuse, R24, R32 ;  /* 0x000000180f187224 */ /* 0x050fe200078e0220 */
[----:B------:R-:W-:Y:S02]  /*1110*/  LEA R34, R34, UR4, 0x2 ;  /* 0x0000000422227c11 */ /* 0x000fe4000f8e10ff */
[----:B------:R-:W4:Y:S01]  /*1120*/  SHFL.IDX PT, R19, R8, R7, 0x101f ;  /* 0x00101f0708137589 */ /* 0x000f2200000e0000 */
[----:B-----5:R-:W-:-:S03]  /*1130*/  IMAD R25, R15, R25, R33 ;  /* 0x000000190f197224 */ /* 0x020fc600078e0221 */
[----:B------:R-:W5:Y:S01]  /*1140*/  SHFL.IDX PT, R31, R0, R27, 0x101f ;  /* 0x00101f1b001f7589 */ /* 0x000f6200000e0000 */
[----:B0-----:R-:W-:Y:S02]  /*1150*/  IMAD R26, R16, R26, R37 ;  /* 0x0000001a101a7224 */ /* 0x001fe400078e0225 */
[----:B------:R-:W-:Y:S01]  /*1160*/  VIADD R37, R2, 0xd ;  /* 0x0000000d02257836 */ /* 0x000fe20000000000 */
[----:B------:R-:W0:Y:S01]  /*1170*/  SHFL.IDX PT, R22, R8, R4, 0x101f ;  /* 0x00101f0408167589 */ /* 0x000e2200000e0000 */
[----:B--2---:R-:W-:-:S03]  /*1180*/  IMAD R24, R16, R28, R24 ;  /* 0x0000001c10187224 */ /* 0x004fc600078e0218 */
[----:B------:R-:W2:Y:S01]  /*1190*/  SHFL.IDX PT, R18, R0, R7, 0x101f ;  /* 0x00101f0700127589 */ /* 0x000ea200000e0000 */
[----:B---3--:R-:W-:Y:S01]  /*11a0*/  IMAD R28, R16, R29, R25 ;  /* 0x0000001d101c7224 */ /* 0x008fe200078e0219 */
[----:B------:R-:W-:Y:S02]  /*11b0*/  LOP3.LUT R37, R37, 0xf, RZ, 0xc0, !PT ;  /* 0x0000000f25257812 */ /* 0x000fe400078ec0ff */
[----:B------:R-:W3:Y:S01]  /*11c0*/  SHFL.IDX PT, R21, R5, R7, 0x101f ;  /* 0x00101f0705157589 */ /* 0x000ee200000e0000 */
[----:B-1----:R-:W-:-:S03]  /*11d0*/  IMAD R26, R3, R30, R26 ;  /* 0x0000001e031a7224 */ /* 0x002fc600078e021a */
[----:B------:R1:W-:Y:S01]  /*11e0*/  LDS R12, [R35] ;  /* 0x00000000230c7984 */ /* 0x0003e20000000800 */
[----:B------:R-:W-:-:S03]  /*11f0*/  IMAD R28, R3, R17, R28 ;  /* 0x00000011031c7224 */ /* 0x000fc600078e021c */
[----:B------:R-:W3:Y:S01]  /*1200*/  SHFL.IDX PT, R32, R5, R4, 0x101f ;  /* 0x00101f0405207589 */ /* 0x000ee200000e0000 */
[----:B----4-:R-:W-:Y:S01]  /*1210*/  IMAD R17, R11, R19, R26 ;  /* 0x000000130b117224 */ /* 0x010fe200078e021a */
[----:B-1----:R-:W-:Y:S02]  /*1220*/  LOP3.LUT R35, R14, 0x8, RZ, 0x3c, !PT ;  /* 0x000000080e237812 */ /* 0x002fe400078e3cff */
[----:B------:R-:W1:Y:S01]  /*1230*/  SHFL.IDX PT, R30, R0, R4, 0x101f ;  /* 0x00101f04001e7589 */ /* 0x000e6200000e0000 */
[----:B-----5:R-:W-:Y:S02]  /*1240*/  IMAD R24, R3, R31, R24 ;  /* 0x0000001f03187224 */ /* 0x020fe400078e0218 */
[----:B0-----:R-:W-:Y:S01]  /*1250*/  IMAD R22, R13, R22, R17 ;  /* 0x000000160d167224 */ /* 0x001fe200078e0211 */
[----:B------:R0:W-:Y:S01]  /*1260*/  LDS R14, [R34] ;  /* 0x00000000220e7984 */ /* 0x0001e20000000800 */
[----:B------:R-:W-:Y:S01]  /*1270*/  IADD3 R17, PT, PT, R2, 0xa, RZ ;  /* 0x0000000a02117810 */ /* 0x000fe20007ffe0ff */
[----:B--2---:R-:W-:-:S02]  /*1280*/  IMAD R26, R11, R18, R24 ;  /* 0x000000120b1a7224 */ /* 0x004fc400078e0218 */
[----:B------:R-:W2:Y:S01]  /*1290*/  SHFL.IDX PT, R33, R0, R35, 0x101f ;  /* 0x00101f2300217589 */ /* 0x000ea200000e0000 */
[----:B------:R-:W-:Y:S01]  /*12a0*/  LOP3.LUT R24, R17, 0xf, RZ, 0xc0, !PT ;  /* 0x0000000f11187812 */ /* 0x000fe200078ec0ff */
[----:B---3--:R-:W-:Y:S02]  /*12b0*/  IMAD R18, R11, R21, R28 ;  /* 0x000000150b127224 */ /* 0x008fe400078e021c */
[----:B------:R-:W3:Y:S01]  /*12c0*/  SHFL.IDX PT, R19, R8, R35, 0x101f ;  /* 0x00101f2308137589 */ /* 0x000ee200000e0000 */
[C---:B------:R-:W-:Y:S01]  /*12d0*/  VIADD R21, R2.reuse, 0x9 ;  /* 0x0000000902157836 */ /* 0x040fe20000000000 */
[----:B------:R-:W-:Y:S02]  /*12e0*/  LOP3.LUT R24, R9, R24, RZ, 0xfc, !PT ;  /* 0x0000001809187212 */ /* 0x000fe400078efcff */
[----:B------:R-:W4:Y:S01]  /*12f0*/  SHFL.IDX PT, R25, R5, R35, 0x101f ;  /* 0x00101f2305197589 */ /* 0x000f2200000e0000 */
[C---:B------:R-:W-:Y:S02]  /*1300*/  IADD3 R28, PT, PT, R2.reuse, 0xc, RZ ;  /* 0x0000000c021c7810 */ /* 0x040fe40007ffe0ff */
[----:B------:R-:W-:Y:S01]  /*1310*/  LOP3.LUT R36, R21, 0xf, RZ, 0xc0, !PT ;  /* 0x0000000f15247812 */ /* 0x000fe200078ec0ff */
[----:B------:R-:W-:Y:S01]  /*1320*/  VIADD R21, R2, 0xb ;  /* 0x0000000b02157836 */ /* 0x000fe20000000000 */
[----:B------:R-:W-:Y:S01]  /*1330*/  LEA R24, R24, UR4, 0x2 ;  /* 0x0000000418187c11 */ /* 0x000fe2000f8e10ff */
[C---:B------:R-:W-:Y:S01]  /*1340*/  IMAD R32, R13.reuse, R32, R18 ;  /* 0x000000200d207224 */ /* 0x040fe200078e0212 */
[----:B------:R-:W5:Y:S01]  /*1350*/  SHFL.IDX PT, R20, R6, R20, 0x101f ;  /* 0x00101f1406147589 */ /* 0x000f6200000e0000 */
[----:B-1----:R-:W-:Y:S01]  /*1360*/  IMAD R30, R13, R30, R26 ;  /* 0x0000001e0d1e7224 */ /* 0x002fe200078e021a */
[----:B0-----:R-:W-:-:S02]  /*1370*/  LOP3.LUT R34, R21, 0xf, RZ, 0xc0, !PT ;  /* 0x0000000f15227812 */ /* 0x001fc400078ec0ff */
[----:B------:R-:W0:Y:S01]  /*1380*/  SHFL.IDX PT, R29, R8, R36, 0x101f ;  /* 0x00101f24081d7589 */ /* 0x000e2200000e0000 */
[----:B------:R-:W-:Y:S02]  /*1390*/  LOP3.LUT R17, R28, 0xf, RZ, 0xc0, !PT ;  /* 0x0000000f1c117812 */ /* 0x000fe400078ec0ff */
[C---:B------:R-:W-:Y:S01]  /*13a0*/  LOP3.LUT R34, R9.reuse, R34, RZ, 0xfc, !PT ;  /* 0x0000002209227212 */ /* 0x040fe200078efcff */
[----:B------:R-:W1:Y:S01]  /*13b0*/  SHFL.IDX PT, R31, R0, R36, 0x101f ;  /* 0x00101f24001f7589 */ /* 0x000e6200000e0000 */
[----:B--2---:R-:W-:Y:S01]  /*13c0*/  IMAD R30, R12, R33, R30 ;  /* 0x000000210c1e7224 */ /* 0x004fe200078e021e */
[----:B------:R-:W-:Y:S01]  /*13d0*/  LOP3.LUT R21, R9, R17, RZ, 0xfc, !PT ;  /* 0x0000001109157212 */ /* 0x000fe200078efcff */
[----:B------:R-:W-:Y:S01]  /*13e0*/  VIADD R33, R2, 0xa ;  /* 0x0000000a02217836 */ /* 0x000fe20000000000 */
[----:B------:R2:W-:Y:S01]  /*13f0*/  LDS R18, [R24] ;  /* 0x0000000018127984 */ /* 0x0005e20000000800 */
[----:B------:R-:W-:Y:S01]  /*1400*/  LEA R34, R34, UR4, 0x2 ;  /* 0x0000000422227c11 */ /* 0x000fe2000f8e10ff */
[C---:B---3--:R-:W-:Y:S01]  /*1410*/  IMAD R26, R12.reuse, R19, R22 ;  /* 0x000000130c1a7224 */ /* 0x048fe200078e0216 */
[----:B------:R-:W-:Y:S01]  /*1420*/  LEA R22, R21, UR4, 0x2 ;  /* 0x0000000415167c11 */ /* 0x000fe2000f8e10ff */
[----:B------:R-:W3:Y:S01]  /*1430*/  SHFL.IDX PT, R23, R6, R23, 0x101f ;  /* 0x00101f1706177589 */ /* 0x000ee200000e0000 */
[----:B----4-:R-:W-:Y:S01]  /*1440*/  IMAD R25, R12, R25, R32 ;  /* 0x000000190c197224 */ /* 0x010fe200078e0220 */
[----:B------:R-:W-:-:S02]  /*1450*/  IADD3 R28, PT, PT, R2, 0xb, RZ ;  /* 0x0000000b021c7810 */ /* 0x000fc40007ffe0ff */
[----:B------:R-:W-:Y:S01]  /*1460*/  LDS R19, [R34] ;  /* 0x0000000022137984 */ /* 0x000fe20000000800 */
[----:B--2---:R-:W-:Y:S02]  /*1470*/  LOP3.LUT R24, R33, 0xf, RZ, 0xc0, !PT ;  /* 0x0000000f21187812 */ /* 0x004fe400078ec0ff */
[----:B------:R-:W-:Y:S01]  /*1480*/  LOP3.LUT R28, R28, 0xf, RZ, 0xc0, !PT ;  /* 0x0000000f1c1c7812 */ /* 0x000fe200078ec0ff */
[----:B------:R-:W2:Y:S01]  /*1490*/  SHFL.IDX PT, R21, R5, R36, 0x101f ;  /* 0x00101f2405157589 */ /* 0x000ea200000e0000 */
[----:B-----5:R-:W-:Y:S01]  /*14a0*/  IMAD R10, R15, R20, R10 ;  /* 0x000000140f0a7224 */ /* 0x020fe200078e020a */
[----:B------:R-:W-:Y:S02]  /*14b0*/  LOP3.LUT R15, R9, R37, RZ, 0xfc, !PT ;  /* 0x00000025090f7212 */ /* 0x000fe400078efcff */
[----:B------:R-:W4:Y:S01]  /*14c0*/  SHFL.IDX PT, R32, R5, R24, 0x101f ;  /* 0x00101f1805207589 */ /* 0x000f2200000e0000 */
[----:B0-----:R-:W-:Y:S01]  /*14d0*/  IMAD R26, R14, R29, R26 ;  /* 0x0000001d0e1a7224 */ /* 0x001fe200078e021a */
[----:B------:R-:W-:-:S02]  /*14e0*/  LOP3.LUT R20, R2, 0xf, RZ, 0xc0, !PT ;  /* 0x0000000f02147812 */ /* 0x000fc400078ec0ff */
[----:B------:R-:W0:Y:S01]  /*14f0*/  SHFL.IDX PT, R29, R8, R24, 0x101f ;  /* 0x00101f18081d7589 */ /* 0x000e2200000e0000 */
[----:B-1----:R-:W-:Y:S01]  /*1500*/  IMAD R30, R14, R31, R30 ;  /* 0x0000001f0e1e7224 */ /* 0x002fe200078e021e */
[----:B------:R-:W-:Y:S02]  /*1510*/  LEA R15, R15, UR4, 0x2 ;  /* 0x000000040f0f7c11 */ /* 0x000fe4000f8e10ff */
[----:B------:R-:W1:Y:S01]  /*1520*/  SHFL.IDX PT, R27, R6, R27, 0x101f ;  /* 0x00101f1b061b7589 */ /* 0x000e6200000e0000 */
[----:B------:R-:W-:-:S03]  /*1530*/  LOP3.LUT R20, R20, 0x8, RZ, 0x3c, !PT ;  /* 0x0000000814147812 */ /* 0x000fc600078e3cff */
[----:B------:R-:W5:Y:S01]  /*1540*/  SHFL.IDX PT, R31, R0, R24, 0x101f ;  /* 0x00101f18001f7589 */ /* 0x000f6200000e0000 */
[----:B---3--:R-:W-:-:S03]  /*1550*/  IMAD R10, R16, R23, R10 ;  /* 0x00000017100a7224 */ /* 0x008fc600078e020a */
[----:B------:R-:W3:Y:S04]  /*1560*/  SHFL.IDX PT, R33, R8, R28, 0x101f ;  /* 0x00101f1c08217589 */ /* 0x000ee800000e0000 */
[----:B------:R-:W-:Y:S01]  /*1570*/  LDS R22, [R22] ;  /* 0x0000000016167984 */ /* 0x000fe20000000800 */
[----:B--2---:R-:W-:-:S03]  /*1580*/  IMAD R21, R14, R21, R25 ;  /* 0x000000150e157224 */ /* 0x004fc600078e0219 */
[----:B------:R2:W3:Y:S01]  /*1590*/  SHFL.IDX PT, R16, R6, R7, 0x101f ;  /* 0x00101f0706107589 */ /* 0x0004e200000e0000 */
[----:B----4-:R-:W-:Y:S02]  /*15a0*/  IMAD R32, R18, R32, R21 ;  /* 0x0000002012207224 */ /* 0x010fe400078e0215 */
[----:B------:R-:W-:Y:S01]  /*15b0*/  VIADD R21, R2, 0xe ;  /* 0x0000000e02157836 */ /* 0x000fe20000000000 */
[----:B------:R-:W4:Y:S01]  /*15c0*/  SHFL.IDX PT, R4, R6, R4, 0x101f ;  /* 0x00101f0406047589 */ /* 0x000f2200000e0000 */
[----:B0-----:R-:W-:-:S03]  /*15d0*/  IMAD R26, R18, R29, R26 ;  /* 0x0000001d121a7224 */ /* 0x001fc600078e021a */
[----:B------:R-:W-:Y:S01]  /*15e0*/  LDS R15, [R15] ;  /* 0x000000000f0f7984 */ /* 0x000fe20000000800 */
[----:B------:R-:W-:Y:S01]  /*15f0*/  LOP3.LUT R21, R21, 0xf, RZ, 0xc0, !PT ;  /* 0x0000000f15157812 */ /* 0x000fe200078ec0ff */
[----:B-1----:R-:W-:Y:S01]  /*1600*/  IMAD R10, R3, R27, R10 ;  /* 0x0000001b030a7224 */ /* 0x002fe200078e020a */
[----:B--2---:R-:W-:Y:S01]  /*1610*/  IADD3 R7, PT, PT, R2, -0x1, RZ ;  /* 0xffffffff02077810 */ /* 0x004fe20007ffe0ff */
[----:B------:R0:W1:Y:S01]  /*1620*/  SHFL.IDX PT, R25, R6, R20, 0x101f ;  /* 0x00101f1406197589 */ /* 0x00006200000e0000 */
[----:B-----5:R-:W-:Y:S01]  /*1630*/  IMAD R3, R18, R31, R30 ;  /* 0x0000001f12037224 */ /* 0x020fe200078e021e */
[----:B------:R-:W-:Y:S02]  /*1640*/  LOP3.LUT R30, R9, R21, RZ, 0xfc, !PT ;  /* 0x00000015091e7212 */ /* 0x000fe400078efcff */
[----:B------:R-:W2:Y:S01]  /*1650*/  SHFL.IDX PT, R36, R8, R17, 0x101f ;  /* 0x00101f1108247589 */ /* 0x000ea200000e0000 */
[----:B---3--:R-:W-:Y:S01]  /*1660*/  IMAD R33, R19, R33, R26 ;  /* 0x0000002113217224 */ /* 0x008fe200078e021a */
[----:B------:R-:W-:-:S02]  /*1670*/  LOP3.LUT R7, R7, 0xf, RZ, 0xc0, !PT ;  /* 0x0000000f07077812 */ /* 0x000fc400078ec0ff */
[----:B------:R-:W3:Y:S01]  /*1680*/  SHFL.IDX PT, R34, R0, R28, 0x101f ;  /* 0x00101f1c00227589 */ /* 0x000ee200000e0000 */
[----:B------:R-:W-:Y:S02]  /*1690*/  LEA R30, R30, UR4, 0x2 ;  /* 0x000000041e1e7c11 */ /* 0x000fe4000f8e10ff */
[----:B0-----:R-:W-:Y:S01]  /*16a0*/  IADD3 R20, PT, PT, R2, 0x9, RZ ;  /* 0x0000000902147810 */ /* 0x001fe20007ffe0ff */
[----:B------:R-:W0:Y:S01]  /*16b0*/  SHFL.IDX PT, R35, R5, R28, 0x101f ;  /* 0x00101f1c05237589 */ /* 0x000e2200000e0000 */
[----:B------:R-:W-:Y:S01]  /*16c0*/  LOP3.LUT R9, R9, R7, RZ, 0xfc, !PT ;  /* 0x0000000709097212 */ /* 0x000fe200078efcff */
[----:B------:R-:W-:Y:S01]  /*16d0*/  IMAD R10, R11, R16, R10 ;  /* 0x000000100b0a7224 */ /* 0x000fe200078e020a */
[----:B------:R-:W-:Y:S01]  /*16e0*/  LOP3.LUT R20, R20, 0xf, RZ, 0xc0, !PT ;  /* 0x0000000f14147812 */ /* 0x000fe200078ec0ff */
[----:B------:R-:W5:Y:S01]  /*16f0*/  SHFL.IDX PT, R26, R0, R17, 0x101f ;  /* 0x00101f11001a7589 */ /* 0x000f6200000e0000 */
[----:B------:R-:W-:Y:S01]  /*1700*/  LEA R9, R9, UR4, 0x2 ;  /* 0x0000000409097c11 */ /* 0x000fe2000f8e10ff */
[----:B----4-:R-:W-:-:S02]  /*1710*/  IMAD R10, R13, R4, R10 ;  /* 0x000000040d0a7224 */ /* 0x010fc400078e020a */
[----:B------:R-:W4:Y:S04]  /*1720*/  SHFL.IDX PT, R29, R6, R20, 0x101f ;  /* 0x00101f14061d7589 */ /* 0x000f2800000e0000 */
[----:B------:R-:W4:Y:S01]  /*1730*/  SHFL.IDX PT, R27, R5, R17, 0x101f ;  /* 0x00101f11051b7589 */ /* 0x000f2200000e0000 */
[----:B-1----:R-:W-:-:S03]  /*1740*/  IMAD R10, R12, R25, R10 ;  /* 0x000000190c0a7224 */ /* 0x002fc600078e020a */
[----:B------:R-:W1:Y:S01]  /*1750*/  SHFL.IDX PT, R20, R0, R37, 0x101f ;  /* 0x00101f2500147589 */ /* 0x000e6200000e0000 */
[----:B--2---:R-:W-:-:S03]  /*1760*/  IMAD R36, R22, R36, R33 ;  /* 0x0000002416247224 */ /* 0x004fc600078e0221 */
[----:B------:R-:W-:Y:S01]  /*1770*/  LDS R4, [R30] ;  /* 0x000000001e047984 */ /* 0x000fe20000000800 */
[----:B---3--:R-:W-:-:S03]  /*1780*/  IMAD R3, R19, R34, R3 ;  /* 0x0000002213037224 */ /* 0x008fc600078e0203 */
[----:B------:R-:W2:Y:S01]  /*1790*/  SHFL.IDX PT, R13, R6, R24, 0x101f ;  /* 0x00101f18060d7589 */ /* 0x000ea200000e0000 */
[----:B0-----:R-:W-:-:S03]  /*17a0*/  IMAD R35, R19, R35, R32 ;  /* 0x0000002313237224 */ /* 0x001fc600078e0220 */
[----:B------:R-:W-:Y:S01]  /*17b0*/  LDS R9, [R9] ;  /* 0x0000000009097984 */ /* 0x000fe20000000800 */
[----:B-----5:R-:W-:-:S03]  /*17c0*/  IMAD R3, R22, R26, R3 ;  /* 0x0000001a16037224 */ /* 0x020fc600078e0203 */
[----:B------:R-:W0:Y:S01]  /*17d0*/  SHFL.IDX PT, R28, R6, R28, 0x101f ;  /* 0x00101f1c061c7589 */ /* 0x000e2200000e0000 */
[----:B----4-:R-:W-:Y:S02]  /*17e0*/  IMAD R14, R14, R29, R10 ;  /* 0x0000001d0e0e7224 */ /* 0x010fe400078e020a */
[----:B------:R-:W3:Y:S01]  /*17f0*/  LDC.64 R10, c[0x0][0x3a0] ;  /* 0x0000e800ff0a7b82 */ /* 0x000ee20000000a00 */
[----:B------:R-:W4:Y:S01]  /*1800*/  SHFL.IDX PT, R17, R6, R17, 0x101f ;  /* 0x00101f1106117589 */ /* 0x000f2200000e0000 */
[----:B------:R-:W-:Y:S01]  /*1810*/  IMAD R12, R22, R27, R35 ;  /* 0x0000001b160c7224 */ /* 0x000fe200078e0223 */
[----:B------:R-:W5:Y:S01]  /*1820*/  S2R R33, SR_CTAID.Y ;  /* 0x0000000000217919 */ /* 0x000f620000002600 */
[----:B-1----:R-:W-:Y:S01]  /*1830*/  IMAD R3, R15, R20, R3 ;  /* 0x000000140f037224 */ /* 0x002fe200078e0203 */
[----:B------:R-:W1:Y:S04]  /*1840*/  SHFL.IDX PT, R23, R8, R37, 0x101f ;  /* 0x00101f2508177589 */ /* 0x000e6800000e0000 */
[----:B------:R-:W5:Y:S01]  /*1850*/  SHFL.IDX PT, R31, R5, R37, 0x101f ;  /* 0x00101f25051f7589 */ /* 0x000f6200000e0000 */
[----:B--2---:R-:W-:-:S03]  /*1860*/  IMAD R13, R18, R13, R14 ;  /* 0x0000000d120d7224 */ /* 0x004fc600078e020e */
[----:B------:R-:W2:Y:S04]  /*1870*/  SHFL.IDX PT, R32, R6, R37, 0x101f ;  /* 0x00101f2506207589 */ /* 0x000ea800000e0000 */
[----:B------:R-:W3:Y:S01]  /*1880*/  SHFL.IDX PT, R30, R8, R21, 0x101f ;  /* 0x00101f15081e7589 */ /* 0x000ee200000e0000 */
[----:B0-----:R-:W-:-:S03]  /*1890*/  IMAD R13, R19, R28, R13 ;  /* 0x0000001c130d7224 */ /* 0x001fc600078e020d */
[----:B------:R-:W0:Y:S01]  /*18a0*/  SHFL.IDX PT, R29, R0, R21, 0x101f ;  /* 0x00101f15001d7589 */ /* 0x000e2200000e0000 */
[----:B----4-:R-:W-:-:S03]  /*18b0*/  IMAD R13, R22, R17, R13 ;  /* 0x00000011160d7224 */ /* 0x010fc600078e020d */
[----:B------:R-:W4:Y:S04]  /*18c0*/  SHFL.IDX PT, R27, R5, R21, 0x101f ;  /* 0x00101f15051b7589 */ /* 0x000f2800000e0000 */
[----:B------:R-:W4:Y:S01]  /*18d0*/  SHFL.IDX PT, R25, R6, R21, 0x101f ;  /* 0x00101f1506197589 */ /* 0x000f2200000e0000 */
[----:B-1----:R-:W-:-:S03]  /*18e0*/  IMAD R23, R15, R23, R36 ;  /* 0x000000170f177224 */ /* 0x002fc600078e0224 */
[----:B------:R-:W1:Y:S01]  /*18f0*/  SHFL.IDX PT, R26, R8, R7, 0x101f ;  /* 0x00101f07081a7589 */ /* 0x000e6200000e0000 */
[----:B-----5:R-:W-:Y:S02]  /*1900*/  IMAD R12, R15, R31, R12 ;  /* 0x0000001f0f0c7224 */ /* 0x020fe400078e020c */
[----:B------:R-:W-:Y:S01]  /*1910*/  IMAD R17, R33, 0x200, R2 ;  /* 0x0000020021117824 */ /* 0x000fe200078e0202 */
[----:B------:R-:W5:Y:S01]  /*1920*/  SHFL.IDX PT, R20, R0, R7, 0x101f ;  /* 0x00101f0700147589 */ /* 0x000f6200000e0000 */
[----:B--2---:R-:W-:Y:S02]  /*1930*/  IMAD R13, R15, R32, R13 ;  /* 0x000000200f0d7224 */ /* 0x004fe400078e020d */
[----:B---3--:R-:W-:Y:S01]  /*1940*/  IMAD.WIDE.U32 R10, R17, 0x4, R10 ;  /* 0x00000004110a7825 */ /* 0x008fe200078e000a */
[----:B------:R-:W2:Y:S03]  /*1950*/  SHFL.IDX PT, R16, R5, R7, 0x101f ;  /* 0x00101f0705107589 */ /* 0x000ea600000e0000 */
[C---:B------:R-:W-:Y:S01]  /*1960*/  IMAD R23, R4.reuse, R30, R23 ;  /* 0x0000001e04177224 */ /* 0x040fe200078e0217 */
[----:B------:R-:W3:Y:S01]  /*1970*/  SHFL.IDX PT, R24, R6, R7, 0x101f ;  /* 0x00101f0706187589 */ /* 0x000ee200000e0000 */
[----:B0-----:R-:W-:-:S02]  /*1980*/  IMAD R3, R4, R29, R3 ;  /* 0x0000001d04037224 */ /* 0x001fc400078e0203 */
[C---:B----4-:R-:W-:Y:S02]  /*1990*/  IMAD R12, R4.reuse, R27, R12 ;  /* 0x0000001b040c7224 */ /* 0x050fe400078e020c */
[----:B------:R-:W-:Y:S02]  /*19a0*/  IMAD R13, R4, R25, R13 ;  /* 0x00000019040d7224 */ /* 0x000fe400078e020d */
[C---:B-1----:R-:W-:Y:S01]  /*19b0*/  IMAD R23, R9.reuse, R26, R23 ;  /* 0x0000001a09177224 */ /* 0x042fe200078e0217 */
[----:B------:R-:W-:Y:S01]  /*19c0*/  BAR.SYNC.DEFER_BLOCKING 0x0 ;  /* 0x0000000000007b1d */ /* 0x000fe20000010000 */
[C---:B-----5:R-:W-:Y:S02]  /*19d0*/  IMAD R3, R9.reuse, R20, R3 ;  /* 0x0000001409037224 */ /* 0x060fe400078e0203 */
[C---:B--2---:R-:W-:Y:S02]  /*19e0*/  IMAD R5, R9.reuse, R16, R12 ;  /* 0x0000001009057224 */ /* 0x044fe400078e020c */
[----:B---3--:R-:W-:Y:S01]  /*19f0*/  IMAD R13, R9, R24, R13 ;  /* 0x00000018090d7224 */ /* 0x008fe200078e020d */
[----:B------:R-:W-:Y:S04]  /*1a00*/  STG.E desc[UR6][R10.64], R23 ;  /* 0x000000170a007986 */ /* 0x000fe8000c101906 */
[----:B------:R-:W-:Y:S04]  /*1a10*/  STG.E desc[UR6][R10.64+0x200], R3 ;  /* 0x000200030a007986 */ /* 0x000fe8000c101906 */
[----:B------:R-:W-:Y:S04]  /*1a20*/  STG.E desc[UR6][R10.64+0x400], R5 ;  /* 0x000400050a007986 */ /* 0x000fe8000c101906 */
[----:B------:R-:W-:Y:S01]  /*1a30*/  STG.E desc[UR6][R10.64+0x600], R13 ;  /* 0x0006000d0a007986 */ /* 0x000fe2000c101906 */
[----:B------:R-:W-:Y:S05]  /*1a40*/  EXIT ;  /* 0x000000000000794d */ /* 0x000fea0003800000 */
        .weak           $__internal_628_$__cuda_sm20_div_u16
        .type           $__internal_628_$__cuda_sm20_div_u16,@function
        .size           $__internal_628_$__cuda_sm20_div_u16,(.L_x_39131 - $__internal_628_$__cuda_sm20_div_u16)
$__internal_628_$__cuda_sm20_div_u16:
[----:B------:R-:W0:Y:S01]  /*1a50*/  I2F.U16 R5, R4 ;  /* 0x0000000400057306 */ /* 0x000e220000101000 */
[----:B------:R-:W-:-:S07]  /*1a60*/  MOV R6, 0x4b800000 ;  /* 0x4b80000000067802 */ /* 0x000fce0000000f00 */
        /* <DEDUP_REMOVED lines=16> */
[----:B------:R-:W-:Y:S06]  /*1b70*/  RET.REL.NODEC R4 `(_Z9cuda_gemmIiLi128ELi1ELi1ELi512ELi16ELi16ELi64ELi1ELi1EEviiiPT_S1_S1_iii) ;  /* 0xffffffe404207950 */ /* 0x000fec0003c3ffff */
.L_x_30544:
        /* <DEDUP_REMOVED lines=16> */
.L_x_39131:


//--------------------- .text._Z9cuda_gemmIiLi128ELi1ELi1ELi512ELi16ELi16ELi64ELi1ELi0EEviiiPT_S1_S1_iii --------------------------
	.section	.text._Z9cuda_gemmIiLi128ELi1ELi1ELi512ELi16ELi16ELi64ELi1ELi0EEviiiPT_S1_S1_iii,"ax",@progbits
	.align	128
        .global         _Z9cuda_gemmIiLi128ELi1ELi1ELi512ELi16ELi16ELi64ELi1ELi0EEviiiPT_S1_S1_iii
        .type           _Z9cuda_gemmIiLi128ELi1ELi1ELi512ELi16ELi16ELi64ELi1ELi0EEviiiPT_S1_S1_iii,@function
        .size           _Z9cuda_gemmIiLi128ELi1ELi1ELi512ELi16ELi16ELi64ELi1ELi0EEviiiPT_S1_S1_iii,(.L_x_39132 - _Z9cuda_gemmIiLi128ELi1ELi1ELi512ELi16ELi16ELi64ELi1ELi0EEviiiPT_S1_S1_iii)
        .other          _Z9cuda_gemmIiLi128ELi1ELi1ELi512ELi16ELi16ELi64ELi1ELi0EEviiiPT_S1_S1_iii,@"STO_CUDA_ENTRY STV_DEFAULT"
_Z9cuda_gemmIiLi128ELi1ELi1ELi512ELi16ELi16ELi64ELi1ELi0EEviiiPT_S1_S1_iii:
.text._Z9cuda_gemmIiLi128ELi1ELi1ELi512ELi16ELi16ELi64ELi1ELi0EEviiiPT_S1_S1_iii:
        /* <DEDUP_REMOVED lines=59> */
.L_x_30547:
[----:B0-----:R-:W-:-:S06]  /*03b0*/  IMAD.WIDE.U32 R10, R12, 0x4, R8 ;  /* 0x000000040c0a7825 */ /* 0x001fcc00078e0008 */
[----:B------:R-:W2:Y:S01]  /*03c0*/  LDG.E R10, desc[UR6][R10.64] ;  /* 0x000000060a0a7981 */ /* 0x000ea2000c1e1900 */
[----:B------:R-:W-:-:S04]  /*03d0*/  IMAD.HI.U32 R13, R15, R12, RZ ;  /* 0x0000000c0f0d7227 */ /* 0x000fc800078e00ff */
[----:B------:R-:W-:-:S04]  /*03e0*/  IMAD.HI.U32 R16, R17, R12, RZ ;  /* 0x0000000c11107227 */ /* 0x000fc800078e00ff */
[----:B------:R-:W-:Y:S02]  /*03f0*/  IMAD.MOV R13, RZ, RZ, -R13 ;  /* 0x000000ffff0d7224 */ /* 0x000fe400078e0a0d */
[----:B------:R-:W-:Y:S02]  /*0400*/  IMAD.MOV R18, RZ, RZ, -R16 ;  /* 0x000000ffff127224 */ /* 0x000fe400078e0a10 */
        /* <DEDUP_REMOVED lines=15> */
[----:B------:R-:W-:-:S04]  /*0500*/  IMAD R13, R13, 0x44, R0 ;  /* 0x000000440d0d7824 */ /* 0x000fc800078e0200 */
[----:B------:R-:W-:-:S05]  /*0510*/  IMAD R13, R16, 0x4, R13 ;  /* 0x00000004100d7824 */ /* 0x000fca00078e020d */
[----:B--2---:R0:W-:Y:S01]  /*0520*/  STS [R13], R10 ;  /* 0x0000000a0d007388 */ /* 0x0041e20000000800 */
[----:B------:R-:W-:Y:S05]  /*0530*/  @!P0 BRA `(.L_x_30547) ;  /* 0xfffffffc009c8947 */ /* 0x000fea000383ffff */
.L_x_30546:
[----:B------:R-:W-:Y:S05]  /*0540*/  BSYNC.RECONVERGENT B0 ;  /* 0x0000000000007941 */ /* 0x000fea0003800200 */
.L_x_30545:
[----:B------:R-:W-:Y:S01]  /*0550*/  IMAD.MOV.U32 R7, RZ, RZ, 0x80 ;  /* 0x00000080ff077424 */ /* 0x000fe200078e00ff */
[----:B0-----:R-:W-:Y:S01]  /*0560*/  MOV R10, 0x590 ;  /* 0x00000590000a7802 */ /* 0x001fe20000000f00 */
[----:B------:R-:W-:-:S07]  /*0570*/  IMAD.MOV.U32 R8, RZ, RZ, R20 ;  /* 0x000000ffff087224 */ /* 0x000fce00078e0014 */
[----:B------:R-:W-:Y:S05]  /*0580*/  CALL.REL.NOINC `($__internal_629_$__cuda_sm20_div_s16) ;  /* 0x0000003400547944 */ /* 0x000fea0003c00000 */
[----:B------:R-:W-:Y:S02]  /*0590*/  PRMT R8, R3, 0x9910, RZ ;  /* 0x0000991003087816 */ /* 0x000fe400000000ff */
[----:B------:R-:W-:Y:S02]  /*05a0*/  MOV R7, 0x10 ;  /* 0x0000001000077802 */ /* 0x000fe40000000f00 */
[----:B------:R-:W-:-:S07]  /*05b0*/  MOV R10, 0x5d0 ;  /* 0x000005d0000a7802 */ /* 0x000fce0000000f00 */
[----:B------:R-:W-:Y:S05]  /*05c0*/  CALL.REL.NOINC `($__internal_629_$__cuda_sm20_div_s16) ;  /* 0x0000003400447944 */ /* 0x000fea0003c00000 */
[----:B------:R-:W0:Y:S01]  /*05d0*/  S2R R7, SR_CTAID.Y ;  /* 0x0000000000077919 */ /* 0x000e220000002600 */
[----:B------:R-:W0:Y:S02]  /*05e0*/  LDCU UR4, c[0x0][0x374] ;  /* 0x00006e80ff0477ac */ /* 0x000e240008000800 */
[----:B0-----:R-:W-:-:S13]  /*05f0*/  ISETP.GE.U32.AND P0, PT, R7, UR4, PT ;  /* 0x0000000407007c0c */ /* 0x001fda000bf06070 */
[----:B------:R-:W-:Y:S05]  /*0600*/  @P0 EXIT ;  /* 0x000000000000094d */ /* 0x000fea0003800000 */
[----:B------:R-:W0:Y:S01]  /*0610*/  LDC R9, c[0x0][0x360] ;  /* 0x0000d800ff097b82 */ /* 0x000e220000000800 */
[----:B------:R-:W1:Y:S01]  /*0620*/  I2F.U32.RP R0, R5 ;  /* 0x0000000500007306 */ /* 0x000e620000209000 */
[----:B------:R-:W-:Y:S01]  /*0630*/  IMAD.SHL.U32 R11, R6, 0x4, RZ ;  /* 0x00000004060b7824 */ /* 0x000fe200078e00ff */
[----:B------:R-:W-:Y:S01]  /*0640*/  BSSY.RECONVERGENT B0, `(.L_x_30548) ;  /* 0x000003e000007945 */ /* 0x000fe20003800200 */
[----:B------:R-:W-:-:S05]  /*0650*/  IMAD.MOV R19, RZ, RZ, -R5 ;  /* 0x000000ffff137224 */ /* 0x000fca00078e0a05 */
[----:B-1----:R-:W-:Y:S01]  /*0660*/  MUFU.RCP R0, R0 ;  /* 0x0000000000007308 */ /* 0x002fe20000001000 */
[----:B0-----:R-:W-:-:S07]  /*0670*/  IMAD.SHL.U32 R2, R9, 0x4, RZ ;  /* 0x0000000409027824 */ /* 0x001fce00078e00ff */
[----:B------:R-:W0:Y:S01]  /*0680*/  I2F.U32.RP R14, R2 ;  /* 0x00000002000e7306 */ /* 0x000e220000209000 */
[--C-:B------:R-:W-:Y:S01]  /*0690*/  IMAD.IADD R10, R11, 0x1, R2.reuse ;  /* 0x000000010b0a7824 */ /* 0x100fe200078e0202 */
[----:B------:R-:W-:Y:S01]  /*06a0*/  ISETP.NE.U32.AND P2, PT, R2, RZ, PT ;  /* 0x000000ff0200720c */ /* 0x000fe20003f45070 */
[----:B------:R-:W-:-:S03]  /*06b0*/  IMAD.MOV R17, RZ, RZ, -R2 ;  /* 0x000000ffff117224 */ /* 0x000fc600078e0a02 */
[C---:B------:R-:W-:Y:S02]  /*06c0*/  ISETP.GE.U32.AND P0, PT, R10.reuse, 0x200, PT ;  /* 0x000002000a00780c */ /* 0x040fe40003f06070 */
[----:B------:R-:W-:Y:S01]  /*06d0*/  VIMNMX.U32 R15, PT, PT, R10, 0x200, !PT ;  /* 0x000002000a0f7848 */ /* 0x000fe20007fe0000 */
[----:B0-----:R-:W0:Y:S02]  /*06e0*/  MUFU.RCP R14, R14 ;  /* 0x0000000e000e7308 */ /* 0x001e240000001000 */
[----:B0-----:R-:W-:Y:S01]  /*06f0*/  VIADD R12, R14, 0xffffffe ;  /* 0x0ffffffe0e0c7836 */ /* 0x001fe20000000000 */
[----:B------:R-:W-:-:S05]  /*0700*/  SEL R14, RZ, 0x1, P0 ;  /* 0x00000001ff0e7807 */ /* 0x000fca0000000000 */
[----:B------:R0:W1:Y:S01]  /*0710*/  F2I.FTZ.U32.TRUNC.NTZ R13, R12 ;  /* 0x0000000c000d7305 */ /* 0x000062000021f000 */
[----:B------:R-:W-:Y:S01]  /*0720*/  IADD3 R15, PT, PT, R15, -R10, -R14 ;  /* 0x8000000a0f0f7210 */ /* 0x000fe20007ffe80e */
[----:B0-----:R-:W-:Y:S02]  /*0730*/  IMAD.MOV.U32 R12, RZ, RZ, RZ ;  /* 0x000000ffff0c7224 */ /* 0x001fe400078e00ff */
[----:B-1----:R-:W-:-:S04]  /*0740*/  IMAD R17, R17, R13, RZ ;  /* 0x0000000d11117224 */ /* 0x002fc800078e02ff */
[----:B------:R-:W-:Y:S01]  /*0750*/  IMAD.HI.U32 R16, R13, R17, R12 ;  /* 0x000000110d107227 */ /* 0x000fe200078e000c */
[----:B------:R-:W-:-:S04]  /*0760*/  IADD3 R12, PT, PT, R0, 0xffffffe, RZ ;  /* 0x0ffffffe000c7810 */ /* 0x000fc80007ffe0ff */
[----:B------:R0:W1:Y:S01]  /*0770*/  F2I.FTZ.U32.TRUNC.NTZ R13, R12 ;  /* 0x0000000c000d7305 */ /* 0x000062000021f000 */
[----:B------:R-:W-:-:S04]  /*0780*/  IMAD.HI.U32 R17, R16, R15, RZ ;  /* 0x0000000f10117227 */ /* 0x000fc800078e00ff */
[----:B------:R-:W-:-:S04]  /*0790*/  IMAD.MOV R0, RZ, RZ, -R17 ;  /* 0x000000ffff007224 */ /* 0x000fc800078e0a11 */
[----:B------:R-:W-:Y:S02]  /*07a0*/  IMAD R15, R2, R0, R15 ;  /* 0x00000000020f7224 */ /* 0x000fe400078e020f */
[----:B0-----:R-:W-:-:S03]  /*07b0*/  IMAD.MOV.U32 R12, RZ, RZ, RZ ;  /* 0x000000ffff0c7224 */ /* 0x001fc600078e00ff */
[----:B------:R-:W-:Y:S01]  /*07c0*/  ISETP.GE.U32.AND P0, PT, R15, R2, PT ;  /* 0x000000020f00720c */ /* 0x000fe20003f06070 */
[----:B-1----:R-:W-:-:S04]  /*07d0*/  IMAD R19, R19, R13, RZ ;  /* 0x0000000d13137224 */ /* 0x002fc800078e02ff */
[----:B------:R-:W-:-:S06]  /*07e0*/  IMAD.HI.U32 R13, R13, R19, R12 ;  /* 0x000000130d0d7227 */ /* 0x000fcc00078e000c */
[----:B------:R-:W-:-:S04]  /*07f0*/  IMAD.HI.U32 R0, R13, R6, RZ ;  /* 0x000000060d007227 */ /* 0x000fc800078e00ff */
[----:B------:R-:W-:Y:S02]  /*0800*/  @P0 IMAD.IADD R15, R15, 0x1, -R2 ;  /* 0x000000010f0f0824 */ /* 0x000fe400078e0a02 */
[----:B------:R-:W-:Y:S02]  /*0810*/  @P0 VIADD R17, R17, 0x1 ;  /* 0x0000000111110836 */ /* 0x000fe40000000000 */
[----:B------:R-:W-:Y:S01]  /*0820*/  IMAD.MOV R10, RZ, RZ, -R0 ;  /* 0x000000ffff0a7224 */ /* 0x000fe200078e0a00 */
[----:B------:R-:W-:-:S03]  /*0830*/  ISETP.GE.U32.AND P1, PT, R15, R2, PT ;  /* 0x000000020f00720c */ /* 0x000fc60003f26070 */
[----:B------:R-:W-:-:S05]  /*0840*/  IMAD R10, R5, R10, R6 ;  /* 0x0000000a050a7224 */ /* 0x000fca00078e0206 */
[----:B------:R-:W-:-:S05]  /*0850*/  ISETP.GE.U32.AND P0, PT, R10, R5, PT ;  /* 0x000000050a00720c */ /* 0x000fca0003f06070 */
[----:B------:R-:W-:Y:S02]  /*0860*/  @P1 IADD3 R17, PT, PT, R17, 0x1, RZ ;  /* 0x0000000111111810 */ /* 0x000fe40007ffe0ff */
[----:B------:R-:W-:Y:S02]  /*0870*/  @!P2 LOP3.LUT R17, RZ, R2, RZ, 0x33, !PT ;  /* 0x00000002ff11a212 */ /* 0x000fe400078e33ff */
[----:B------:R-:W-:-:S03]  /*0880*/  ISETP.NE.U32.AND P2, PT, R5, RZ, PT ;  /* 0x000000ff0500720c */ /* 0x000fc60003f45070 */
[----:B------:R-:W-:Y:S02]  /*0890*/  IMAD.IADD R14, R14, 0x1, R17 ;  /* 0x000000010e0e7824 */ /* 0x000fe400078e0211 */
[----:B------:R-:W-:Y:S02]  /*08a0*/  @P0 IMAD.IADD R10, R10, 0x1, -R5 ;  /* 0x000000010a0a0824 */ /* 0x000fe400078e0a05 */
[----:B------:R-:W-:Y:S01]  /*08b0*/  @P0 VIADD R0, R0, 0x1 ;  /* 0x0000000100000836 */ /* 0x000fe20000000000 */
[----:B------:R-:W-:Y:S02]  /*08c0*/  LOP3.LUT R12, R14, 0x3, RZ, 0xc0, !PT ;  /* 0x000000030e0c7812 */ /* 0x000fe400078ec0ff */
[----:B------:R-:W-:Y:S02]  /*08d0*/  ISETP.GE.U32.AND P1, PT, R10, R5, PT ;  /* 0x000000050a00720c */ /* 0x000fe40003f26070 */
[----:B------:R-:W-:Y:S02]  /*08e0*/  ISETP.NE.AND P3, PT, R12, 0x3, PT ;  /* 0x000000030c00780c */ /* 0x000fe40003f65270 */
[----:B------:R-:W-:-:S11]  /*08f0*/  ISETP.GE.U32.AND P4, PT, R14, 0x3, PT ;  /* 0x000000030e00780c */ /* 0x000fd60003f86070 */
[----:B------:R-:W-:Y:S05]  /*0900*/  @!P3 BRA `(.L_x_30549) ;  /* 0x000000000044b947 */ /* 0x000fea0003800000 */
[----:B------:R-:W0:Y:S01]  /*0910*/  S2R R13, SR_CgaCtaId ;  /* 0x00000000000d7919 */ /* 0x000e220000008800 */
[----:B------:R-:W-:Y:S01]  /*0920*/  MOV R10, 0x400 ;  /* 0x00000400000a7802 */ /* 0x000fe20000000f00 */
[----:B------:R-:W-:Y:S02]  /*0930*/  VIADD R14, R14, 0x1 ;  /* 0x000000010e0e7836 */ /* 0x000fe40000000000 */
[----:B------:R-:W-:Y:S02]  /*0940*/  IMAD.MOV.U32 R15, RZ, RZ, RZ ;  /* 0x000000ffff0f7224 */ /* 0x000fe400078e00ff */
[----:B------:R-:W-:Y:S01]  /*0950*/  VIADD R10, R10, 0x480 ;  /* 0x000004800a0a7836 */ /* 0x000fe20000000000 */
[----:B------:R-:W-:-:S04]  /*0960*/  LOP3.LUT R14, R14, 0x3, RZ, 0xc0, !PT ;  /* 0x000000030e0e7812 */ /* 0x000fc800078ec0ff */
[----:B0-----:R-:W-:-:S07]  /*0970*/  LEA R10, R13, R10, 0x18 ;  /* 0x0000000a0d0a7211 */ /* 0x001fce00078ec0ff */
.L_x_30550:
[----:B0-----:R-:W0:Y:S01]  /*0980*/  LDC.64 R12, c[0x0][0x390] ;  /* 0x0000e400ff0c7b82 */ /* 0x001e220000000a00 */
[----:B------:R-:W-:-:S05]  /*0990*/  LEA R17, R7, R11, 0x9 ;  /* 0x0000000b07117211 */ /* 0x000fca00078e48ff */
[----:B0-----:R-:W-:-:S05]  /*09a0*/  IMAD.WIDE.U32 R12, R17, 0x4, R12 ;  /* 0x00000004110c7825 */ /* 0x001fca00078e000c */
[----:B------:R-:W2:Y:S01]  /*09b0*/  LDG.E.128 R16, desc[UR6][R12.64] ;  /* 0x000000060c107981 */ /* 0x000ea2000c1e1d00 */
[----:B------:R-:W-:Y:S02]  /*09c0*/  IMAD R20, R11, 0x4, R10 ;  /* 0x000000040b147824 */ /* 0x000fe400078e020a */
[----:B------:R-:W-:Y:S02]  /*09d0*/  VIADD R15, R15, 0x1 ;  /* 0x000000010f0f7836 */ /* 0x000fe40000000000 */
[----:B------:R-:W-:-:S03]  /*09e0*/  IMAD.IADD R11, R2, 0x1, R11 ;  /* 0x00000001020b7824 */ /* 0x000fc600078e020b */
[----:B------:R-:W-:Y:S01]  /*09f0*/  ISETP.NE.AND P0, PT, R15, R14, PT ;  /* 0x0000000e0f00720c */ /* 0x000fe20003f05270 */
[----:B--2---:R0:W-:-:S12]  /*0a00*/  STS.128 [R20], R16 ;  /* 0x0000001014007388 */ /* 0x0041d80000000c00 */
[----:B------:R-:W-:Y:S05]  /*0a10*/  @P0 BRA `(.L_x_30550) ;  /* 0xfffffffc00d80947 */ /* 0x000fea000383ffff */
.L_x_30549:
[----:B------:R-:W-:Y:S05]  /*0a20*/  BSYNC.RECONVERGENT B0 ;  /* 0x0000000000007941 */ /* 0x000fea0003800200 */
.L_x_30548:
[----:B------:R-:W-:Y:S04]  /*0a30*/  BSSY.RECONVERGENT B0, `(.L_x_30551) ;  /* 0x0000021000007945 */ /* 0x000fe80003800200 */
[----:B------:R-:W-:Y:S05]  /*0a40*/  @!P4 BRA `(.L_x_30552) ;  /* 0x00000000007cc947 */ /* 0x000fea0003800000 */
[----:B------:R-:W1:Y:S01]  /*0a50*/  S2R R13, SR_CgaCtaId ;  /* 0x00000000000d7919 */ /* 0x000e620000008800 */
[----:B------:R-:W2:Y:S01]  /*0a60*/  LDC.64 R28, c[0x0][0x390] ;  /* 0x0000e400ff1c7b82 */ /* 0x000ea20000000a00 */
[----:B------:R-:W-:-:S05]  /*0a70*/  MOV R10, 0x400 ;  /* 0x00000400000a7802 */ /* 0x000fca0000000f00 */
[----:B------:R-:W-:-:S05]  /*0a80*/  VIADD R10, R10, 0x480 ;  /* 0x000004800a0a7836 */ /* 0x000fca0000000000 */
[----:B-1----:R-:W-:-:S07]  /*0a90*/  LEA R34, R13, R10, 0x18 ;  /* 0x0000000a0d227211 */ /* 0x002fce00078ec0ff */
.L_x_30553:
[C-C-:B01----:R-:W-:Y:S02]  /*0aa0*/  IMAD.IADD R17, R2.reuse, 0x1, R11.reuse ;  /* 0x0000000102117824 */ /* 0x143fe400078e020b */
[C---:B------:R-:W-:Y:S02]  /*0ab0*/  IMAD R13, R7.reuse, 0x200, R11 ;  /* 0x00000200070d7824 */ /* 0x040fe400078e020b */
[C-C-:B------:R-:W-:Y:S02]  /*0ac0*/  IMAD.IADD R10, R2.reuse, 0x1, R17.reuse ;  /* 0x00000001020a7824 */ /* 0x140fe400078e0211 */
[C---:B------:R-:W-:Y:S02]  /*0ad0*/  IMAD R17, R7.reuse, 0x200, R17 ;  /* 0x0000020007117824 */ /* 0x040fe400078e0211 */
[----:B------:R-:W-:Y:S01]  /*0ae0*/  IMAD R21, R7, 0x200, R10 ;  /* 0x0000020007157824 */ /* 0x000fe200078e020a */
[----:B------:R-:W-:Y:S01]  /*0af0*/  IADD3 R31, PT, PT, R2, R10, RZ ;  /* 0x0000000a021f7210 */ /* 0x000fe20007ffe0ff */
        /* <DEDUP_REMOVED lines=20> */
.L_x_30552:
[----:B------:R-:W-:Y:S05]  /*0c40*/  BSYNC.RECONVERGENT B0 ;  /* 0x0000000000007941 */ /* 0x000fea0003800200 */
.L_x_30551:
[----:B------:R2:W-:Y:S01]  /*0c50*/  STL.128 [R1], RZ ;  /* 0x000000ff01007387 */ /* 0x0005e20000100c00 */
[----:B------:R-:W-:Y:S01]  /*0c60*/  @P1 VIADD R0, R0, 0x1 ;  /* 0x0000000100001836 */ /* 0x000fe20000000000 */
[----:B------:R-:W-:Y:S01]  /*0c70*/  BAR.SYNC.DEFER_BLOCKING 0x0 ;  /* 0x0000000000007b1d */ /* 0x000fe20000010000 */
[----:B------:R-:W-:Y:S02]  /*0c80*/  ISETP.GE.AND P0, PT, R4, 0x1, PT ;  /* 0x000000010400780c */ /* 0x000fe40003f06270 */
[----:B-1----:R-:W-:Y:S02]  /*0c90*/  CS2R R14, SRZ ;  /* 0x00000000000e7805 */ /* 0x002fe4000001ff00 */
[----:B------:R-:W-:Y:S02]  /*0ca0*/  @!P2 LOP3.LUT R0, RZ, R5, RZ, 0x33, !PT ;  /* 0x00000005ff00a212 */ /* 0x000fe400078e33ff */
[----:B------:R-:W-:Y:S02]  /*0cb0*/  CS2R R12, SRZ ;  /* 0x00000000000c7805 */ /* 0x000fe4000001ff00 */
[----:B------:R-:W-:Y:S01]  /*0cc0*/  PRMT R3, R3, 0x9910, RZ ;  /* 0x0000991003037816 */ /* 0x000fe200000000ff */
[----:B------:R-:W-:-:S04]  /*0cd0*/  IMAD.MOV R2, RZ, RZ, -R0 ;  /* 0x000000ffff027224 */ /* 0x000fc800078e0a00 */
[----:B------:R-:W-:-:S05]  /*0ce0*/  IMAD R2, R5, R2, R6 ;  /* 0x0000000205027224 */ /* 0x000fca00078e0206 */
[----:B------:R-:W-:Y:S01]  /*0cf0*/  LOP3.LUT R30, R2, 0xf, RZ, 0xc0, !PT ;  /* 0x0000000f021e7812 */ /* 0x000fe200078ec0ff */
[----:B--2---:R-:W-:Y:S06]  /*0d00*/  @!P0 BRA `(.L_x_30554) ;  /* 0x0000001c00ac8947 */ /* 0x004fec0003800000 */
[----:B------:R-:W1:Y:S01]  /*0d10*/  LDC.64 R26, c[0x0][0x3a8] ;  /* 0x0000ea00ff1a7b82 */ /* 0x000e620000000a00 */
[C---:B------:R-:W-:Y:S01]  /*0d20*/  VIADD R10, R30.reuse, 0x1 ;  /* 0x000000011e0a7836 */ /* 0x040fe20000000000 */
[C---:B------:R-:W-:Y:S01]  /*0d30*/  IADD3 R14, PT, PT, R30.reuse, 0x3, RZ ;  /* 0x000000031e0e7810 */ /* 0x040fe20007ffe0ff */
[----:B------:R-:W-:Y:S01]  /*0d40*/  VIADD R12, R30, 0x2 ;  /* 0x000000021e0c7836 */ /* 0x000fe20000000000 */
[----:B------:R-:W-:Y:S01]  /*0d50*/  IADD3 R36, PT, PT, R2, 0xd, RZ ;  /* 0x0000000d02247810 */ /* 0x000fe20007ffe0ff */
[C---:B0-----:R-:W-:Y:S01]  /*0d60*/  VIADD R16, R30.reuse, 0x4 ;  /* 0x000000041e107836 */ /* 0x041fe20000000000 */
[----:B------:R-:W-:Y:S01]  /*0d70*/  BSSY B1, `(.L_x_30555) ;  /* 0x00001e3000017945 */ /* 0x000fe20003800000 */
[----:B------:R-:W-:Y:S01]  /*0d80*/  VIADD R18, R30, 0x6 ;  /* 0x000000061e127836 */ /* 0x000fe20000000000 */
[----:B------:R-:W-:Y:S01]  /*0d90*/  LOP3.LUT R36, R36, 0xf, RZ, 0xc0, !PT ;  /* 0x0000000f24247812 */ /* 0x000fe200078ec0ff */
[C---:B------:R-:W-:Y:S02]  /*0da0*/  VIADD R20, R30.reuse, 0x8 ;  /* 0x000000081e147836 */ /* 0x040fe40000000000 */
[----:B------:R-:W-:-:S02]  /*0db0*/  VIADD R22, R30, 0xa ;  /* 0x0000000a1e167836 */ /* 0x000fc40000000000 */
[C---:B------:R-:W-:Y:S02]  /*0dc0*/  VIADD R24, R30.reuse, 0xc ;  /* 0x0000000c1e187836 */ /* 0x040fe40000000000 */
[----:B------:R-:W-:Y:S02]  /*0dd0*/  VIADD R28, R30, 0xe ;  /* 0x0000000e1e1c7836 */ /* 0x000fe40000000000 */
[C---:B------:R-:W-:Y:S02]  /*0de0*/  VIADD R29, R2.reuse, 0x2 ;  /* 0x00000002021d7836 */ /* 0x040fe40000000000 */
[C---:B------:R-:W-:Y:S02]  /*0df0*/  VIADD R31, R2.reuse, 0x4 ;  /* 0x00000004021f7836 */ /* 0x040fe40000000000 */
[C---:B------:R-:W-:Y:S01]  /*0e00*/  VIADD R32, R2.reuse, 0x9 ;  /* 0x0000000902207836 */ /* 0x040fe20000000000 */
[----:B------:R-:W-:Y:S01]  /*0e10*/  LOP3.LUT R29, R29, 0xf, RZ, 0xc0, !PT ;  /* 0x0000000f1d1d7812 */ /* 0x000fe200078ec0ff */
[----:B------:R-:W-:Y:S01]  /*0e20*/  VIADD R33, R2, 0xa ;  /* 0x0000000a02217836 */ /* 0x000fe20000000000 */
[-C--:B-1----:R-:W-:Y:S01]  /*0e30*/  ISETP.GE.AND P0, PT, R10, R27.reuse, PT ;  /* 0x0000001b0a00720c */ /* 0x082fe20003f06270 */
[----:B------:R-:W-:Y:S01]  /*0e40*/  VIADD R34, R2, 0xb ;  /* 0x0000000b02227836 */ /* 0x000fe20000000000 */
[-C--:B------:R-:W-:Y:S01]  /*0e50*/  ISETP.GE.AND P1, PT, R12, R27.reuse, PT ;  /* 0x0000001b0c00720c */ /* 0x080fe20003f26270 */
[----:B------:R-:W-:Y:S01]  /*0e60*/  VIADD R35, R2, 0xc ;  /* 0x0000000c02237836 */ /* 0x000fe20000000000 */
[----:B------:R-:W-:Y:S01]  /*0e70*/  ISETP.GE.AND P2, PT, R14, R27, PT ;  /* 0x0000001b0e00720c */ /* 0x000fe20003f46270 */
[C---:B------:R-:W-:Y:S01]  /*0e80*/  VIADD R37, R2.reuse, 0xe ;  /* 0x0000000e02257836 */ /* 0x040fe20000000000 */
[C---:B------:R-:W-:Y:S01]  /*0e90*/  SEL R9, R27.reuse, RZ, P0 ;  /* 0x000000ff1b097207 */ /* 0x040fe20000000000 */
[----:B------:R-:W-:Y:S01]  /*0ea0*/  VIADD R38, R2, 0xffffffff ;  /* 0xffffffff02267836 */ /* 0x000fe20000000000 */
[----:B------:R-:W-:-:S02]  /*0eb0*/  SEL R11, R27, RZ, P1 ;  /* 0x000000ff1b0b7207 */ /* 0x000fc40000800000 */
[C---:B------:R-:W-:Y:S01]  /*0ec0*/  SEL R13, R27.reuse, RZ, P2 ;  /* 0x000000ff1b0d7207 */ /* 0x040fe20001000000 */
[----:B------:R-:W-:Y:S01]  /*0ed0*/  IMAD.IADD R9, R10, 0x1, -R9 ;  /* 0x000000010a097824 */ /* 0x000fe200078e0a09 */
[-C--:B------:R-:W-:Y:S01]  /*0ee0*/  ISETP.GE.AND P0, PT, R16, R27.reuse, PT ;  /* 0x0000001b1000720c */ /* 0x080fe20003f06270 */
[----:B------:R-:W-:Y:S01]  /*0ef0*/  IMAD.IADD R10, R12, 0x1, -R11 ;  /* 0x000000010c0a7824 */ /* 0x000fe200078e0a0b */
[----:B------:R-:W-:Y:S01]  /*0f00*/  ISETP.GE.AND P1, PT, R18, R27, PT ;  /* 0x0000001b1200720c */ /* 0x000fe20003f26270 */
[----:B------:R-:W-:Y:S01]  /*0f10*/  IMAD.IADD R11, R14, 0x1, -R13 ;  /* 0x000000010e0b7824 */ /* 0x000fe200078e0a0d */
[----:B------:R-:W-:Y:S01]  /*0f20*/  SEL R15, R27, RZ, P0 ;  /* 0x000000ff1b0f7207 */ /* 0x000fe20000000000 */
[----:B------:R-:W-:Y:S01]  /*0f30*/  VIADD R14, R30, 0x5 ;  /* 0x000000051e0e7836 */ /* 0x000fe20000000000 */
[----:B------:R-:W-:Y:S02]  /*0f40*/  LOP3.LUT R31, R31, 0xf, RZ, 0xc0, !PT ;  /* 0x0000000f1f1f7812 */ /* 0x000fe400078ec0ff */
        /* <DEDUP_REMOVED lines=19> */
[-C--:B------:R-:W-:Y:S02]  /*1080*/  ISETP.GE.AND P2, PT, R20, R27.reuse, PT ;  /* 0x0000001b1400720c */ /* 0x080fe40003f46270 */
[----:B------:R-:W-:Y:S01]  /*1090*/  ISETP.GE.AND P0, PT, R24, R27, PT ;  /* 0x0000001b1800720c */ /* 0x000fe20003f06270 */
[----:B------:R-:W-:Y:S01]  /*10a0*/  IMAD.IADD R17, R18, 0x1, -R17 ;  /* 0x0000000112117824 */ /* 0x000fe200078e0a11 */
[C---:B------:R-:W-:Y:S02]  /*10b0*/  SEL R21, R27.reuse, RZ, P2 ;  /* 0x000000ff1b157207 */ /* 0x040fe40001000000 */
[C---:B------:R-:W-:Y:S02]  /*10c0*/  SEL R23, R27.reuse, RZ, P0 ;  /* 0x000000ff1b177207 */ /* 0x040fe40000000000 */
[----:B------:R-:W-:Y:S01]  /*10d0*/  IADD3 R18, PT, PT, R22, -R19, RZ ;  /* 0x8000001316127210 */ /* 0x000fe20007ffe0ff */
[----:B------:R-:W-:Y:S01]  /*10e0*/  VIADD R22, R30, 0xd ;  /* 0x0000000d1e167836 */ /* 0x000fe20000000000 */
[-C--:B------:R-:W-:Y:S01]  /*10f0*/  ISETP.GE.AND P2, PT, R28, R27.reuse, PT ;  /* 0x0000001b1c00720c */ /* 0x080fe20003f46270 */
[----:B------:R-:W-:Y:S01]  /*1100*/  IMAD.IADD R19, R20, 0x1, -R21 ;  /* 0x0000000114137824 */ /* 0x000fe200078e0a15 */
[-C--:B------:R-:W-:Y:S01]  /*1110*/  ISETP.GE.AND P0, PT, R30, R27.reuse, PT ;  /* 0x0000001b1e00720c */ /* 0x080fe20003f06270 */
[----:B------:R-:W-:Y:S01]  /*1120*/  IMAD.IADD R20, R24, 0x1, -R23 ;  /* 0x0000000118147824 */ /* 0x000fe200078e0a17 */
[----:B------:R-:W-:Y:S01]  /*1130*/  ISETP.GE.AND P1, PT, R22, R27, PT ;  /* 0x0000001b1600720c */ /* 0x000fe20003f26270 */
[----:B------:R-:W-:Y:S01]  /*1140*/  VIADD R24, R30, 0xf ;  /* 0x0000000f1e187836 */ /* 0x000fe20000000000 */
[----:B------:R-:W-:-:S02]  /*1150*/  SEL R25, R27, RZ, P2 ;  /* 0x000000ff1b197207 */ /* 0x000fc40001000000 */
[C---:B------:R-:W-:Y:S02]  /*1160*/  SEL R21, R27.reuse, RZ, P1 ;  /* 0x000000ff1b157207 */ /* 0x040fe40000800000 */
[----:B------:R-:W-:Y:S02]  /*1170*/  ISETP.GE.AND P3, PT, R24, R27, PT ;  /* 0x0000001b1800720c */ /* 0x000fe40003f66270 */
[C---:B------:R-:W-:Y:S02]  /*1180*/  SEL R23, R27.reuse, RZ, P0 ;  /* 0x000000ff1b177207 */ /* 0x040fe40000000000 */
[----:B------:R-:W-:Y:S02]  /*1190*/  SEL R27, R27, RZ, P3 ;  /* 0x000000ff1b1b7207 */ /* 0x000fe40001800000 */
[----:B------:R-:W-:Y:S01]  /*11a0*/  IADD3 R21, PT, PT, R22, -R21, RZ ;  /* 0x8000001516157210 */ /* 0x000fe20007ffe0ff */
[----:B------:R-:W-:Y:S01]  /*11b0*/  IMAD.IADD R22, R28, 0x1, -R25 ;  /* 0x000000011c167824 */ /* 0x000fe200078e0a19 */
[----:B------:R-:W-:Y:S01]  /*11c0*/  LOP3.LUT R32, R32, 0xf, RZ, 0xc0, !PT ;  /* 0x0000000f20207812 */ /* 0x000fe200078ec0ff */
[----:B------:R-:W-:Y:S01]  /*11d0*/  IMAD.IADD R23, R30, 0x1, -R23 ;  /* 0x000000011e177824 */ /* 0x000fe200078e0a17 */
[C---:B------:R-:W-:Y:S01]  /*11e0*/  IADD3 R30, PT, PT, R2.reuse, 0x3, RZ ;  /* 0x00000003021e7810 */ /* 0x040fe20007ffe0ff */
[----:B------:R-:W-:Y:S01]  /*11f0*/  VIADD R28, R2, 0x1 ;  /* 0x00000001021c7836 */ /* 0x000fe20000000000 */
[----:B------:R-:W-:Y:S01]  /*1200*/  LOP3.LUT R33, R33, 0xf, RZ, 0xc0, !PT ;  /* 0x0000000f21217812 */ /* 0x000fe200078ec0ff */
[----:B------:R-:W-:Y:S01]  /*1210*/  IMAD.IADD R24, R24, 0x1, -R27 ;  /* 0x0000000118187824 */ /* 0x000fe200078e0a1b */
[----:B------:R-:W-:Y:S01]  /*1220*/  VIMNMX R27, PT, PT, R26, 0x10, PT ;  /* 0x000000101a1b7848 */ /* 0x000fe20003fe0100 */
[----:B------:R-:W-:Y:S01]  /*1230*/  IMAD.MOV.U32 R26, RZ, RZ, RZ ;  /* 0x000000ffff1a7224 */ /* 0x000fe200078e00ff */
[----:B------:R-:W-:Y:S01]  /*1240*/  LOP3.LUT R28, R28, 0xf, RZ, 0xc0, !PT ;  /* 0x0000000f1c1c7812 */ /* 0x000fe200078ec0ff */
[----:B------:R-:W-:Y:S01]  /*1250*/  IMAD.MOV.U32 R25, RZ, RZ, RZ ;  /* 0x000000ffff197224 */ /* 0x000fe200078e00ff */
[----:B------:R-:W-:-:S02]  /*1260*/  LOP3.LUT R30, R30, 0xf, RZ, 0xc0, !PT ;  /* 0x0000000f1e1e7812 */ /* 0x000fc400078ec0ff */
[----:B------:R-:W-:Y:S02]  /*1270*/  LOP3.LUT R34, R34, 0xf, RZ, 0xc0, !PT ;  /* 0x0000000f22227812 */ /* 0x000fe400078ec0ff */
[----:B------:R-:W-:Y:S02]  /*1280*/  LOP3.LUT R35, R35, 0xf, RZ, 0xc0, !PT ;  /* 0x0000000f23237812 */ /* 0x000fe400078ec0ff */
[----:B------:R-:W-:Y:S02]  /*1290*/  LOP3.LUT R37, R37, 0xf, RZ, 0xc0, !PT ;  /* 0x0000000f25257812 */ /* 0x000fe400078ec0ff */
[----:B------:R-:W-:-:S07]  /*12a0*/  LOP3.LUT R38, R38, 0xf, RZ, 0xc0, !PT ;  /* 0x0000000f26267812 */ /* 0x000fce00078ec0ff */
.L_x_30608:
        /* <DEDUP_REMOVED lines=23> */
.L_x_30556:
        /* <DEDUP_REMOVED lines=8> */
.L_x_30557:
        /* <DEDUP_REMOVED lines=8> */
.L_x_30558:
        /* <DEDUP_REMOVED lines=8> */
.L_x_30559:
        /* <DEDUP_REMOVED lines=8> */
.L_x_30560:
        /* <DEDUP_REMOVED lines=10> */
.L_x_30561:
        /* <DEDUP_REMOVED lines=10> */
.L_x_30562:
        /* <DEDUP_REMOVED lines=15> */
.L_x_30563:
        /* <DEDUP_REMOVED lines=15> */
.L_x_30564:
        /* <DEDUP_REMOVED lines=13> */
.L_x_30565:
        /* <DEDUP_REMOVED lines=13> */
.L_x_30566:
        /* <DEDUP_REMOVED lines=13> */
.L_x_30567:
        /* <DEDUP_REMOVED lines=13> */
.L_x_30568:
        /* <DEDUP_REMOVED lines=13> */
.L_x_30569:
        /* <DEDUP_REMOVED lines=13> */
.L_x_30570:
        /* <DEDUP_REMOVED lines=13> */
.L_x_30571:
        /* <DEDUP_REMOVED lines=16> */
.L_x_30607:
        /* <DEDUP_REMOVED lines=12> */
.L_x_30611:
[----:B0-----:R-:W-:-:S07]  /*20b0*/  IMAD R62, R54, R63, RZ ;  /* 0x0000003f363e7224 */ /* 0x001fce00078e02ff */
.L_x_30575:
[----:B------:R-:W-:-:S13]  /*20c0*/  ISETP.GE.AND P5, PT, R59, 0x2, PT ;  /* 0x000000023b00780c */ /* 0x000fda0003fa6270 */
[----:B------:R-:W-:Y:S05]  /*20d0*/  @!P5 BRA `(.L_x_30577) ;  /* 0x000000000010d947 */ /* 0x000fea0003800000 */
[----:B------:R-:W-:-:S03]  /*20e0*/  UMOV UR4, 0xffffffff ;  /* 0xffffffff00047882 */ /* 0x000fc60000000000 */
[----:B------:R-:W-:Y:S05]  /*20f0*/  BRA.DIV UR4, `(.L_x_30578) ;  /* 0x0000001204587947 */ /* 0x000fea000b800000 */
[----:B------:R0:W0:Y:S02]  /*2100*/  SHFL.IDX PT, R63, R61, R9, 0x101f ;  /* 0x00101f093d3f7589 */ /* 0x00002400000e0000 */
.L_x_30614:
[----:B01----:R-:W-:-:S07]  /*2110*/  IMAD R62, R55, R63, R62 ;  /* 0x0000003f373e7224 */ /* 0x003fce00078e023e */
.L_x_30577:
[----:B------:R-:W-:-:S13]  /*2120*/  ISETP.GE.AND P4, PT, R59, 0x3, PT ;  /* 0x000000033b00780c */ /* 0x000fda0003f86270 */
[----:B------:R-:W-:Y:S05]  /*2130*/  @!P4 BRA `(.L_x_30579) ;  /* 0x000000000010c947 */ /* 0x000fea0003800000 */
[----:B------:R-:W-:-:S03]  /*2140*/  UMOV UR4, 0xffffffff ;  /* 0xffffffff00047882 */ /* 0x000fc60000000000 */
[----:B------:R-:W-:Y:S05]  /*2150*/  BRA.DIV UR4, `(.L_x_30580) ;  /* 0x0000001204647947 */ /* 0x000fea000b800000 */
[----:B------:R0:W0:Y:S02]  /*2160*/  SHFL.IDX PT, R63, R61, R10, 0x101f ;  /* 0x00101f0a3d3f7589 */ /* 0x00002400000e0000 */
.L_x_30617:
[----:B0-2---:R-:W-:-:S07]  /*2170*/  IMAD R62, R41, R63, R62 ;  /* 0x0000003f293e7224 */ /* 0x005fce00078e023e */
.L_x_30579:
[----:B------:R-:W-:-:S13]  /*2180*/  ISETP.GE.AND P3, PT, R59, 0x4, PT ;  /* 0x000000043b00780c */ /* 0x000fda0003f66270 */
[----:B------:R-:W-:Y:S05]  /*2190*/  @!P3 BRA `(.L_x_30581) ;  /* 0x000000000010b947 */ /* 0x000fea0003800000 */
[----:B------:R-:W-:-:S03]  /*21a0*/  UMOV UR4, 0xffffffff ;  /* 0xffffffff00047882 */ /* 0x000fc60000000000 */
[----:B------:R-:W-:Y:S05]  /*21b0*/  BRA.DIV UR4, `(.L_x_30582) ;  /* 0x0000001204707947 */ /* 0x000fea000b800000 */
[----:B------:R0:W0:Y:S02]  /*21c0*/  SHFL.IDX PT, R63, R61, R11, 0x101f ;  /* 0x00101f0b3d3f7589 */ /* 0x00002400000e0000 */
.L_x_30620:
[----:B0--3--:R-:W-:-:S07]  /*21d0*/  IMAD R62, R42, R63, R62 ;  /* 0x0000003f2a3e7224 */ /* 0x009fce00078e023e */
.L_x_30581:
[----:B------:R-:W-:-:S13]  /*21e0*/  ISETP.GE.AND P2, PT, R59, 0x5, PT ;  /* 0x000000053b00780c */ /* 0x000fda0003f46270 */
[----:B------:R-:W-:Y:S05]  /*21f0*/  @!P2 BRA `(.L_x_30583) ;  /* 0x000000000010a947 */ /* 0x000fea0003800000 */
[----:B------:R-:W-:-:S03]  /*2200*/  UMOV UR4, 0xffffffff ;  /* 0xffffffff00047882 */ /* 0x000fc60000000000 */
[----:B------:R-:W-:Y:S05]  /*2210*/  BRA.DIV UR4, `(.L_x_30584) ;  /* 0x00000012047c7947 */ /* 0x000fea000b800000 */
[----:B------:R0:W0:Y:S02]  /*2220*/  SHFL.IDX PT, R63, R61, R12, 0x101f ;  /* 0x00101f0c3d3f7589 */ /* 0x00002400000e0000 */
.L_x_30623:
[----:B0---4-:R-:W-:-:S07]  /*2230*/  IMAD R62, R43, R63, R62 ;  /* 0x0000003f2b3e7224 */ /* 0x011fce00078e023e */
.L_x_30583:
[----:B------:R-:W-:-:S13]  /*2240*/  ISETP.GE.AND P1, PT, R59, 0x6, PT ;  /* 0x000000063b00780c */ /* 0x000fda0003f26270 */
[----:B------:R-:W-:Y:S05]  /*2250*/  @!P1 BRA `(.L_x_30585) ;  /* 0x0000000000109947 */ /* 0x000fea0003800000 */
[----:B------:R-:W-:-:S03]  /*2260*/  UMOV UR4, 0xffffffff ;  /* 0xffffffff00047882 */ /* 0x000fc60000000000 */
[----:B------:R-:W-:Y:S05]  /*2270*/  BRA.DIV UR4, `(.L_x_30586) ;  /* 0x0000001204887947 */ /* 0x000fea000b800000 */
[----:B------:R0:W0:Y:S02]  /*2280*/  SHFL.IDX PT, R63, R61, R13, 0x101f ;  /* 0x00101f0d3d3f7589 */ /* 0x00002400000e0000 */
.L_x_30626:
[----:B0-----:R-:W-:-:S07]  /*2290*/  IMAD R62, R44, R63, R62 ;  /* 0x0000003f2c3e7224 */ /* 0x001fce00078e023e */
.L_x_30585:
[----:B------:R-:W-:-:S13]  /*22a0*/  ISETP.GE.AND P0, PT, R59, 0x7, PT ;  /* 0x000000073b00780c */ /* 0x000fda0003f06270 */
[----:B------:R-:W-:Y:S05]  /*22b0*/  @!P0 BRA `(.L_x_30587) ;  /* 0x0000000000108947 */ /* 0x000fea0003800000 */
[----:B------:R-:W-:-:S03]  /*22c0*/  UMOV UR4, 0xffffffff ;  /* 0xffffffff00047882 */ /* 0x000fc60000000000 */
[----:B------:R-:W-:Y:S05]  /*22d0*/  BRA.DIV UR4, `(.L_x_30588) ;  /* 0x0000001204947947 */ /* 0x000fea000b800000 */
[----:B------:R0:W0:Y:S02]  /*22e0*/  SHFL.IDX PT, R63, R61, R14, 0x101f ;  /* 0x00101f0e3d3f7589 */ /* 0x00002400000e0000 */
.L_x_30629:
[----:B0-----:R-:W-:-:S07]  /*22f0*/  IMAD R62, R45, R63, R62 ;  /* 0x0000003f2d3e7224 */ /* 0x001fce00078e023e */
.L_x_30587:
[----:B------:R-:W-:-:S13]  /*2300*/  ISETP.GE.AND P6, PT, R59, 0x8, PT ;  /* 0x000000083b00780c */ /* 0x000fda0003fc6270 */
[----:B------:R-:W-:Y:S05]  /*2310*/  @!P6 BRA `(.L_x_30589) ;  /* 0x000000000010e947 */ /* 0x000fea0003800000 */
[----:B------:R-:W-:-:S03]  /*2320*/  UMOV UR4, 0xffffffff ;  /* 0xffffffff00047882 */ /* 0x000fc60000000000 */
[----:B------:R-:W-:Y:S05]  /*2330*/  BRA.DIV UR4, `(.L_x_30590) ;  /* 0x0000001204a07947 */ /* 0x000fea000b800000 */
[----:B------:R0:W0:Y:S02]  /*2340*/  SHFL.IDX PT, R63, R61, R15, 0x101f ;  /* 0x00101f0f3d3f7589 */ /* 0x00002400000e0000 */
.L_x_30632:
[----:B0-----:R-:W-:-:S07]  /*2350*/  IMAD R62, R46, R63, R62 ;  /* 0x0000003f2e3e7224 */ /* 0x001fce00078e023e */
.L_x_30589:
[----:B------:R-:W-:-:S13]  /*2360*/  ISETP.GE.AND P6, PT, R59, 0x9, PT ;  /* 0x000000093b00780c */ /* 0x000fda0003fc6270 */
[----:B------:R-:W-:Y:S05]  /*2370*/  @!P6 BRA `(.L_x_30591) ;  /* 0x000000000010e947 */ /* 0x000fea0003800000 */
[----:B------:R-:W-:-:S03]  /*2380*/  UMOV UR4, 0xffffffff ;  /* 0xffffffff00047882 */ /* 0x000fc60000000000 */
[----:B------:R-:W-:Y:S05]  /*2390*/  BRA.DIV UR4, `(.L_x_30592) ;  /* 0x0000001204ac7947 */ /* 0x000fea000b800000 */
[----:B------:R0:W0:Y:S02]  /*23a0*/  SHFL.IDX PT, R63, R61, R16, 0x101f ;  /* 0x00101f103d3f7589 */ /* 0x00002400000e0000 */
.L_x_30635:
[----:B0-----:R-:W-:-:S07]  /*23b0*/  IMAD R62, R47, R63, R62 ;  /* 0x0000003f2f3e7224 */ /* 0x001fce00078e023e */
.L_x_30591:
[----:B------:R-:W-:-:S13]  /*23c0*/  ISETP.GE.AND P6, PT, R59, 0xa, PT ;  /* 0x0000000a3b00780c */ /* 0x000fda0003fc6270 */
[----:B------:R-:W-:Y:S05]  /*23d0*/  @!P6 BRA `(.L_x_30593) ;  /* 0x000000000010e947 */ /* 0x000fea0003800000 */
[----:B------:R-:W-:-:S03]  /*23e0*/  UMOV UR4, 0xffffffff ;  /* 0xffffffff00047882 */ /* 0x000fc60000000000 */
[----:B------:R-:W-:Y:S05]  /*23f0*/  BRA.DIV UR4, `(.L_x_30594) ;  /* 0x0000001204b87947 */ /* 0x000fea000b800000 */
[----:B------:R0:W0:Y:S02]  /*2400*/  SHFL.IDX PT, R63, R61, R17, 0x101f ;  /* 0x00101f113d3f7589 */ /* 0x00002400000e0000 */
.L_x_30638:
[----:B0-----:R-:W-:-:S07]  /*2410*/  IMAD R62, R48, R63, R62 ;  /* 0x0000003f303e7224 */ /* 0x001fce00078e023e */
.L_x_30593:
[----:B------:R-:W-:-:S13]  /*2420*/  ISETP.GE.AND P6, PT, R59, 0xb, PT ;  /* 0x0000000b3b00780c */ /* 0x000fda0003fc6270 */
[----:B------:R-:W-:Y:S05]  /*2430*/  @!P6 BRA `(.L_x_30595) ;  /* 0x000000000010e947 */ /* 0x000fea0003800000 */
[----:B------:R-:W-:-:S03]  /*2440*/  UMOV UR4, 0xffffffff ;  /* 0xffffffff00047882 */ /* 0x000fc60000000000 */
[----:B------:R-:W-:Y:S05]  /*2450*/  BRA.DIV UR4, `(.L_x_30596) ;  /* 0x0000001204c47947 */ /* 0x000fea000b800000 */
[----:B------:R0:W0:Y:S02]  /*2460*/  SHFL.IDX PT, R63, R61, R18, 0x101f ;  /* 0x00101f123d3f7589 */ /* 0x00002400000e0000 */
.L_x_30641:
[----:B0-----:R-:W-:-:S07]  /*2470*/  IMAD R62, R49, R63, R62 ;  /* 0x0000003f313e7224 */ /* 0x001fce00078e023e */
.L_x_30595:
[----:B------:R-:W-:-:S13]  /*2480*/  ISETP.GE.AND P6, PT, R59, 0xc, PT ;  /* 0x0000000c3b00780c */ /* 0x000fda0003fc6270 */
[----:B------:R-:W-:Y:S05]  /*2490*/  @!P6 BRA `(.L_x_30597) ;  /* 0x000000000010e947 */ /* 0x000fea0003800000 */
[----:B------:R-:W-:-:S03]  /*24a0*/  UMOV UR4, 0xffffffff ;  /* 0xffffffff00047882 */ /* 0x000fc60000000000 */
[----:B------:R-:W-:Y:S05]  /*24b0*/  BRA.DIV UR4, `(.L_x_30598) ;  /* 0x0000001204d07947 */ /* 0x000fea000b800000 */
[----:B------:R0:W0:Y:S02]  /*24c0*/  SHFL.IDX PT, R63, R61, R19, 0x101f ;  /* 0x00101f133d3f7589 */ /* 0x00002400000e0000 */
.L_x_30644:
[----:B0-----:R-:W-:-:S07]  /*24d0*/  IMAD R62, R50, R63, R62 ;  /* 0x0000003f323e7224 */ /* 0x001fce00078e023e */
.L_x_30597:
[----:B------:R-:W-:-:S13]  /*24e0*/  ISETP.GE.AND P6, PT, R59, 0xd, PT ;  /* 0x0000000d3b00780c */ /* 0x000fda0003fc6270 */
[----:B------:R-:W-:Y:S05]  /*24f0*/  @!P6 BRA `(.L_x_30599) ;  /* 0x000000000010e947 */ /* 0x000fea0003800000 */
[----:B------:R-:W-:-:S03]  /*2500*/  UMOV UR4, 0xffffffff ;  /* 0xffffffff00047882 */ /* 0x000fc60000000000 */
[----:B------:R-:W-:Y:S05]  /*2510*/  BRA.DIV UR4, `(.L_x_30600) ;  /* 0x0000001204dc7947 */ /* 0x000fea000b800000 */
[----:B------:R0:W0:Y:S02]  /*2520*/  SHFL.IDX PT, R63, R61, R20, 0x101f ;  /* 0x00101f143d3f7589 */ /* 0x00002400000e0000 */
.L_x_30647:
[----:B0-----:R-:W-:-:S07]  /*2530*/  IMAD R62, R51, R63, R62 ;  /* 0x0000003f333e7224 */ /* 0x001fce00078e023e */
.L_x_30599:
[----:B------:R-:W-:-:S13]  /*2540*/  ISETP.GE.AND P6, PT, R59, 0xe, PT ;  /* 0x0000000e3b00780c */ /* 0x000fda0003fc6270 */
[----:B------:R-:W-:Y:S05]  /*2550*/  @!P6 BRA `(.L_x_30601) ;  /* 0x000000000010e947 */ /* 0x000fea0003800000 */
[----:B------:R-:W-:-:S03]  /*2560*/  UMOV UR4, 0xffffffff ;  /* 0xffffffff00047882 */ /* 0x000fc60000000000 */
[----:B------:R-:W-:Y:S05]  /*2570*/  BRA.DIV UR4, `(.L_x_30602) ;  /* 0x0000001204e87947 */ /* 0x000fea000b800000 */
[----:B------:R0:W0:Y:S02]  /*2580*/  SHFL.IDX PT, R63, R61, R21, 0x101f ;  /* 0x00101f153d3f7589 */ /* 0x00002400000e0000 */
.L_x_30650:
[----:B0-----:R-:W-:-:S07]  /*2590*/  IMAD R62, R52, R63, R62 ;  /* 0x0000003f343e7224 */ /* 0x001fce00078e023e */
.L_x_30601:
[----:B------:R-:W-:-:S13]  /*25a0*/  ISETP.GE.AND P6, PT, R59, 0xf, PT ;  /* 0x0000000f3b00780c */ /* 0x000fda0003fc6270 */
[----:B------:R-:W-:Y:S05]  /*25b0*/  @!P6 BRA `(.L_x_30603) ;  /* 0x000000000010e947 */ /* 0x000fea0003800000 */
[----:B------:R-:W-:-:S03]  /*25c0*/  UMOV UR4, 0xffffffff ;  /* 0xffffffff00047882 */ /* 0x000fc60000000000 */
[----:B------:R-:W-:Y:S05]  /*25d0*/  BRA.DIV UR4, `(.L_x_30604) ;  /* 0x0000001204f47947 */ /* 0x000fea000b800000 */
[----:B------:R0:W0:Y:S02]  /*25e0*/  SHFL.IDX PT, R63, R61, R22, 0x101f ;  /* 0x00101f163d3f7589 */ /* 0x00002400000e0000 */
.L_x_30653:
[----:B0-----:R-:W-:-:S07]  /*25f0*/  IMAD R62, R53, R63, R62 ;  /* 0x0000003f353e7224 */ /* 0x001fce00078e023e */
.L_x_30603:
[----:B------:R-:W-:-:S13]  /*2600*/  ISETP.GE.AND P6, PT, R59, 0x10, PT ;  /* 0x000000103b00780c */ /* 0x000fda0003fc6270 */
[----:B------:R-:W-:Y:S05]  /*2610*/  @!P6 BRA `(.L_x_30605) ;  /* 0x000000040030e947 */ /* 0x000fea0003800000 */
[----:B------:R-:W-:-:S03]  /*2620*/  UMOV UR4, 0xffffffff ;  /* 0xffffffff00047882 */ /* 0x000fc60000000000 */
[----:B------:R-:W-:Y:S05]  /*2630*/  BRA.DIV UR4, `(.L_x_30606) ;  /* 0x0000001604007947 */ /* 0x000fea000b800000 */
[----:B------:R0:W0:Y:S02]  /*2640*/  SHFL.IDX PT, R61, R61, R24, 0x101f ;  /* 0x00101f183d3d7589 */ /* 0x00002400000e0000 */
.L_x_30656:
[----:B0-----:R-:W-:Y:S01]  /*2650*/  IMAD R62, R40, R61, R62 ;  /* 0x0000003d283e7224 */ /* 0x001fe200078e023e */
[----:B------:R-:W-:Y:S06]  /*2660*/  BRA `(.L_x_30605) ;  /* 0x00000004001c7947 */ /* 0x000fec0003800000 */
.L_x_30574:
        /* <DEDUP_REMOVED lines=71> */
.L_x_30605:
        /* <DEDUP_REMOVED lines=8> */
.L_x_30573:
[----:B------:R-:W-:Y:S05]  /*2b60*/  BSYNC B0 ;  /* 0x0000000000007941 */ /* 0x000fea0003800000 */
.L_x_30572:
[----:B------:R-:W-:Y:S01]  /*2b70*/  ISETP.NE.AND P6, PT, R64, RZ, PT ;  /* 0x000000ff4000720c */ /* 0x000fe20003fc5270 */
[----:B------:R-:W-:-:S12]  /*2b80*/  VIADD R26, R26, 0x1 ;  /* 0x000000011a1a7836 */ /* 0x000fd80000000000 */
[----:B------:R-:W-:Y:S05]  /*2b90*/  @!P6 BRA `(.L_x_30608) ;  /* 0xffffffe400c4e947 */ /* 0x000fea000383ffff */
[----:B------:R-:W-:Y:S05]  /*2ba0*/  BSYNC B1 ;  /* 0x0000000000017941 */ /* 0x000fea0003800000 */
.L_x_30555:
[----:B------:R0:W5:Y:S02]  /*2bb0*/  LDL.128 R12, [R1] ;  /* 0x00000000010c7983 */ /* 0x0001640000100c00 */
.L_x_30554:
[-C--:B0-----:R-:W-:Y:S01]  /*2bc0*/  IABS R19, R5.reuse ;  /* 0x0000000500137213 */ /* 0x081fe20000000000 */
[----:B------:R-:W-:Y:S01]  /*2bd0*/  IMAD R17, R4, R5, RZ ;  /* 0x0000000504117224 */ /* 0x000fe200078e02ff */
[----:B------:R-:W-:Y:S01]  /*2be0*/  IABS R18, R3 ;  /* 0x0000000300127213 */ /* 0x000fe20000000000 */
[----:B------:R-:W-:Y:S05]  /*2bf0*/  WARPSYNC.ALL ;  /* 0x0000000000007948 */ /* 0x000fea0003800000 */
[----:B------:R-:W0:Y:S01]  /*2c00*/  I2F.RP R0, R19 ;  /* 0x0000001300007306 */ /* 0x000e220000209400 */
[----:B------:R-:W-:Y:S01]  /*2c10*/  BAR.SYNC.DEFER_BLOCKING 0x0 ;  /* 0x0000000000007b1d */ /* 0x000fe20000010000 */
[----:B------:R-:W-:Y:S01]  /*2c20*/  ISETP.GT.U32.AND P1, PT, R18, 0x1, PT ;  /* 0x000000011200780c */ /* 0x000fe20003f24070 */
[----:B------:R-:W-:-:S05]  /*2c30*/  IMAD R7, R7, 0x200, R6 ;  /* 0x0000020007077824 */ /* 0x000fca00078e0206 */
[----:B------:R-:W1:Y:S08]  /*2c40*/  I2F.RP R2, R18 ;  /* 0x0000001200027306 */ /* 0x000e700000209400 */
[----:B0-----:R-:W0:Y:S08]  /*2c50*/  MUFU.RCP R0, R0 ;  /* 0x0000000000007308 */ /* 0x001e300000001000 */
[----:B-1----:R-:W1:Y:S01]  /*2c60*/  MUFU.RCP R2, R2 ;  /* 0x0000000200027308 */ /* 0x002e620000001000 */
[----:B0-----:R-:W-:-:S02]  /*2c70*/  VIADD R9, R0, 0xffffffe ;  /* 0x0ffffffe00097836 */ /* 0x001fc40000000000 */
[----:B------:R-:W-:Y:S02]  /*2c80*/  IMAD R0, R8, R17, RZ ;  /* 0x0000001108007224 */ /* 0x000fe400078e02ff */
[----:B------:R-:W-:-:S03]  /*2c90*/  HFMA2 R8, -RZ, RZ, 0, 0 ;  /* 0x00000000ff087431 */ /* 0x000fc600000001ff */
[----:B------:R-:W0:Y:S01]  /*2ca0*/  F2I.FTZ.U32.TRUNC.NTZ R9, R9 ;  /* 0x0000000900097305 */ /* 0x000e22000021f000 */
[----:B-1----:R-:W-:Y:S01]  /*2cb0*/  VIADD R10, R2, 0xffffffe ;  /* 0x0ffffffe020a7836 */ /* 0x002fe20000000000 */
[----:B------:R-:W-:-:S06]  /*2cc0*/  IABS R2, R5 ;  /* 0x0000000500027213 */ /* 0x000fcc0000000000 */
[----:B------:R1:W2:Y:S01]  /*2cd0*/  F2I.FTZ.U32.TRUNC.NTZ R11, R10 ;  /* 0x0000000a000b7305 */ /* 0x0002a2000021f000 */
[----:B0-----:R-:W-:Y:S02]  /*2ce0*/  IMAD.MOV R16, RZ, RZ, -R9 ;  /* 0x000000ffff107224 */ /* 0x001fe400078e0a09 */
[----:B-1----:R-:W-:Y:S02]  /*2cf0*/  IMAD.MOV.U32 R10, RZ, RZ, RZ ;  /* 0x000000ffff0a7224 */ /* 0x002fe400078e00ff */
[----:B------:R-:W-:Y:S01]  /*2d00*/  IMAD R21, R16, R19, RZ ;  /* 0x0000001310157224 */ /* 0x000fe200078e02ff */
[----:B------:R-:W-:Y:S01]  /*2d10*/  IABS R16, R3 ;  /* 0x0000000300107213 */ /* 0x000fe20000000000 */
[----:B--2---:R-:W-:Y:S02]  /*2d20*/  IMAD.MOV R4, RZ, RZ, -R11 ;  /* 0x000000ffff047224 */ /* 0x004fe400078e0a0b */
[----:B------:R-:W-:Y:S01]  /*2d30*/  IMAD.HI.U32 R8, R9, R21, R8 ;  /* 0x0000001509087227 */ /* 0x000fe200078e0008 */
[----:B------:R-:W-:-:S02]  /*2d40*/  IABS R9, R0 ;  /* 0x0000000000097213 */ /* 0x000fc40000000000 */
[----:B------:R-:W-:Y:S01]  /*2d50*/  LOP3.LUT R0, R0, R5, RZ, 0x3c, !PT ;  /* 0x0000000500007212 */ /* 0x000fe200078e3cff */
[----:B------:R-:W-:Y:S02]  /*2d60*/  IMAD.MOV.U32 R17, RZ, RZ, R4 ;  /* 0x000000ffff117224 */ /* 0x000fe400078e0004 */
[----:B------:R-:W-:Y:S02]  /*2d70*/  IMAD.MOV R4, RZ, RZ, -R2 ;  /* 0x000000ffff047224 */ /* 0x000fe400078e0a02 */
[----:B------:R-:W-:Y:S02]  /*2d80*/  IMAD R17, R17, R18, RZ ;  /* 0x0000001211117224 */ /* 0x000fe400078e02ff */
[----:B------:R-:W-:Y:S01]  /*2d90*/  IMAD.HI.U32 R2, R8, R9, RZ ;  /* 0x0000000908027227 */ /* 0x000fe200078e00ff */
[----:B------:R-:W-:-:S03]  /*2da0*/  IADD3 R8, PT, PT, -R18, 0x1, RZ ;  /* 0x0000000112087810 */ /* 0x000fc60007ffe1ff */
[----:B------:R-:W-:-:S04]  /*2db0*/  IMAD.HI.U32 R10, R11, R17, R10 ;  /* 0x000000110b0a7227 */ /* 0x000fc800078e000a */
[----:B------:R-:W-:Y:S02]  /*2dc0*/  IMAD.MOV R17, RZ, RZ, -R16 ;  /* 0x000000ffff117224 */ /* 0x000fe400078e0a10 */
[----:B------:R-:W-:-:S04]  /*2dd0*/  IMAD.HI.U32 R11, R10, 0x2, RZ ;  /* 0x000000020a0b7827 */ /* 0x000fc800078e00ff */
[----:B------:R-:W-:Y:S02]  /*2de0*/  IMAD R4, R2, R4, R9 ;  /* 0x0000000402047224 */ /* 0x000fe400078e0209 */
[----:B------:R-:W-:Y:S02]  /*2df0*/  IMAD R9, R11, R17, 0x2 ;  /* 0x000000020b097424 */ /* 0x000fe400078e0211 */
[----:B------:R-:W-:Y:S01]  /*2e00*/  IMAD.HI.U32 R16, R10, 0x3, RZ ;  /* 0x000000030a107827 */ /* 0x000fe200078e00ff */
[----:B------:R-:W-:Y:S02]  /*2e10*/  ISETP.GT.U32.AND P5, PT, R19, R4, PT ;  /* 0x000000041300720c */ /* 0x000fe40003fa4070 */
[----:B------:R-:W-:Y:S01]  /*2e20*/  ISETP.GT.U32.AND P0, PT, R18, R9, PT ;  /* 0x000000091200720c */ /* 0x000fe20003f04070 */
[----:B------:R-:W-:Y:S01]  /*2e30*/  IMAD R17, R16, R17, 0x3 ;  /* 0x0000000310117424 */ /* 0x000fe200078e0211 */
[----:B------:R-:W-:Y:S02]  /*2e40*/  SEL R10, R8, 0x1, !P1 ;  /* 0x00000001080a7807 */ /* 0x000fe40004800000 */
[----:B------:R-:W-:-:S02]  /*2e50*/  IADD3 R8, PT, PT, R3, 0x1, RZ ;  /* 0x0000000103087810 */ /* 0x000fc40007ffe0ff */
[C---:B------:R-:W-:Y:S02]  /*2e60*/  ISETP.GT.U32.AND P1, PT, R18.reuse, R17, PT ;  /* 0x000000111200720c */ /* 0x040fe40003f24070 */
[----:B------:R-:W-:Y:S02]  /*2e70*/  ISETP.GT.U32.AND P6, PT, R18, R10, PT ;  /* 0x0000000a1200720c */ /* 0x000fe40003fc4070 */
[----:B------:R-:W-:Y:S01]  /*2e80*/  ISETP.GE.U32.AND P3, PT, R8, 0x3, PT ;  /* 0x000000030800780c */ /* 0x000fe20003f66070 */
[----:B------:R-:W-:Y:S02]  /*2e90*/  @!P5 IMAD.IADD R4, R4, 0x1, -R19 ;  /* 0x000000010404d824 */ /* 0x000fe400078e0a13 */
[----:B------:R-:W-:Y:S01]  /*2ea0*/  @!P0 IMAD.IADD R9, R9, 0x1, -R18 ;  /* 0x0000000109098824 */ /* 0x000fe200078e0a12 */
[----:B------:R-:W-:Y:S01]  /*2eb0*/  @!P0 IADD3 R11, PT, PT, R11, 0x1, RZ ;  /* 0x000000010b0b8810 */ /* 0x000fe20007ffe0ff */
[----:B------:R-:W-:Y:S01]  /*2ec0*/  @!P5 VIADD R2, R2, 0x1 ;  /* 0x000000010202d836 */ /* 0x000fe20000000000 */
[----:B------:R-:W-:-:S02]  /*2ed0*/  ISETP.GE.U32.AND P2, PT, R4, R19, PT ;  /* 0x000000130400720c */ /* 0x000fc40003f46070 */
[-C--:B------:R-:W-:Y:S01]  /*2ee0*/  ISETP.GE.U32.AND P4, PT, R9, R18.reuse, PT ;  /* 0x000000120900720c */ /* 0x080fe20003f86070 */
[--C-:B------:R-:W-:Y:S01]  /*2ef0*/  @!P1 IMAD.IADD R17, R17, 0x1, -R18.reuse ;  /* 0x0000000111119824 */ /* 0x100fe200078e0a12 */
[----:B------:R-:W-:Y:S01]  /*2f00*/  LOP3.LUT R4, R3, 0x2, RZ, 0x3c, !PT ;  /* 0x0000000203047812 */ /* 0x000fe200078e3cff */
[----:B------:R-:W-:Y:S01]  /*2f10*/  @!P6 IMAD.IADD R10, R10, 0x1, -R18 ;  /* 0x000000010a0ae824 */ /* 0x000fe200078e0a12 */
[----:B------:R-:W0:Y:S01]  /*2f20*/  LDC.64 R8, c[0x0][0x3a0] ;  /* 0x0000e800ff087b82 */ /* 0x000e220000000a00 */
[----:B------:R-:W-:Y:S01]  /*2f30*/  @!P1 VIADD R16, R16, 0x1 ;  /* 0x0000000110109836 */ /* 0x000fe20000000000 */
[----:B------:R-:W-:Y:S02]  /*2f40*/  ISETP.GE.AND P6, PT, R4, RZ, PT ;  /* 0x000000ff0400720c */ /* 0x000fe40003fc6270 */
[----:B------:R-:W-:Y:S02]  /*2f50*/  ISETP.GE.U32.AND P5, PT, R17, R18, PT ;  /* 0x000000121100720c */ /* 0x000fe40003fa6070 */
[----:B------:R-:W-:Y:S01]  /*2f60*/  LOP3.LUT R4, R3, 0x3, RZ, 0x3c, !PT ;  /* 0x0000000303047812 */ /* 0x000fe200078e3cff */
[----:B------:R-:W-:Y:S01]  /*2f70*/  @P2 VIADD R2, R2, 0x1 ;  /* 0x0000000102022836 */ /* 0x000fe20000000000 */
[----:B------:R-:W-:Y:S01]  /*2f80*/  ISETP.GE.AND P0, PT, R0, RZ, PT ;  /* 0x000000ff0000720c */ /* 0x000fe20003f06270 */
[----:B------:R-:W-:Y:S01]  /*2f90*/  @P4 VIADD R11, R11, 0x1 ;  /* 0x000000010b0b4836 */ /* 0x000fe20000000000 */
[----:B------:R-:W-:Y:S01]  /*2fa0*/  ISETP.GE.AND P2, PT, R4, RZ, PT ;  /* 0x000000ff0400720c */ /* 0x000fe20003f46270 */
[----:B------:R-:W-:Y:S01]  /*2fb0*/  IMAD.SHL.U32 R0, R3, 0x80, RZ ;  /* 0x0000008003007824 */ /* 0x000fe200078e00ff */
[----:B------:R-:W-:Y:S01]  /*2fc0*/  ISETP.NE.AND P1, PT, R5, RZ, PT ;  /* 0x000000ff0500720c */ /* 0x000fe20003f25270 */
[----:B------:R-:W-:Y:S01]  /*2fd0*/  IMAD.MOV.U32 R17, RZ, RZ, R2 ;  /* 0x000000ffff117224 */ /* 0x000fe200078e0002 */
[----:B------:R-:W-:-:S02]  /*2fe0*/  MOV R4, R11 ;  /* 0x0000000b00047202 */ /* 0x000fc40000000f00 */
[----:B------:R-:W-:Y:S01]  /*2ff0*/  ISETP.NE.AND P4, PT, R3, RZ, PT ;  /* 0x000000ff0300720c */ /* 0x000fe20003f85270 */
[----:B------:R-:W-:Y:S01]  /*3000*/  @P5 VIADD R16, R16, 0x1 ;  /* 0x0000000110105836 */ /* 0x000fe20000000000 */
[----:B------:R-:W-:Y:S01]  /*3010*/  LOP3.LUT R11, RZ, R3, RZ, 0x33, !PT ;  /* 0x00000003ff0b7212 */ /* 0x000fe200078e33ff */
[----:B------:R-:W-:Y:S01]  /*3020*/  @!P6 IMAD.MOV R4, RZ, RZ, -R4 ;  /* 0x000000ffff04e224 */ /* 0x000fe200078e0a04 */
[----:B------:R-:W-:Y:S01]  /*3030*/  SEL R0, R0, RZ, !P3 ;  /* 0x000000ff00007207 */ /* 0x000fe20005800000 */
[----:B------:R-:W-:Y:S01]  /*3040*/  @!P0 IMAD.MOV R17, RZ, RZ, -R17 ;  /* 0x000000ffff118224 */ /* 0x000fe200078e0a11 */
[C---:B------:R-:W-:Y:S01]  /*3050*/  SEL R10, R11.reuse, R10, !P4 ;  /* 0x0000000a0b0a7207 */ /* 0x040fe20006000000 */
[----:B------:R-:W-:Y:S01]  /*3060*/  @!P2 IMAD.MOV R16, RZ, RZ, -R16 ;  /* 0x000000ffff10a224 */ /* 0x000fe200078e0a10 */
[----:B------:R-:W-:Y:S02]  /*3070*/  SEL R4, R11, R4, !P4 ;  /* 0x000000040b047207 */ /* 0x000fe40006000000 */
[----:B------:R-:W-:Y:S01]  /*3080*/  @!P1 LOP3.LUT R17, RZ, R5, RZ, 0x33, !PT ;  /* 0x00000005ff119212 */ /* 0x000fe200078e33ff */
[----:B------:R-:W-:Y:S01]  /*3090*/  IMAD.IADD R5, R7, 0x1, R0 ;  /* 0x0000000107057824 */ /* 0x000fe200078e0200 */
[----:B------:R-:W-:Y:S01]  /*30a0*/  SEL R16, R11, R16, !P4 ;  /* 0x000000100b107207 */ /* 0x000fe20006000000 */
[----:B------:R-:W-:-:S02]  /*30b0*/  IMAD.MOV R2, RZ, RZ, -R4 ;  /* 0x000000ffff027224 */ /* 0x000fc400078e0a04 */
[--C-:B------:R-:W-:Y:S01]  /*30c0*/  IMAD R11, R4, 0x80, R7.reuse ;  /* 0x00000080040b7824 */ /* 0x100fe200078e0207 */
[C---:B------:R-:W-:Y:S01]  /*30d0*/  IADD3 R6, PT, PT, -R16.reuse, RZ, RZ ;  /* 0x000000ff10067210 */ /* 0x040fe20007ffe1ff */
[C---:B------:R-:W-:Y:S02]  /*30e0*/  IMAD R0, R3.reuse, R2, 0x2 ;  /* 0x0000000203007424 */ /* 0x040fe400078e0202 */
[----:B------:R-:W-:Y:S02]  /*30f0*/  IMAD R16, R16, 0x80, R7 ;  /* 0x0000008010107824 */ /* 0x000fe400078e0207 */
[----:B------:R-:W-:Y:S02]  /*3100*/  IMAD R3, R3, R6, 0x3 ;  /* 0x0000000303037424 */ /* 0x000fe400078e0206 */
[C---:B------:R-:W-:Y:S02]  /*3110*/  IMAD R5, R17.reuse, R10, R5 ;  /* 0x0000000a11057224 */ /* 0x040fe400078e0205 */
[----:B------:R-:W-:-:S02]  /*3120*/  IMAD R11, R17, R0, R11 ;  /* 0x00000000110b7224 */ /* 0x000fc400078e020b */
[----:B------:R-:W-:Y:S02]  /*3130*/  IMAD R17, R17, R3, R16 ;  /* 0x0000000311117224 */ /* 0x000fe400078e0210 */
[----:B0-----:R-:W-:-:S04]  /*3140*/  IMAD.WIDE.U32 R2, R7, 0x4, R8 ;  /* 0x0000000407027825 */ /* 0x001fc800078e0008 */
[--C-:B------:R-:W-:Y:S01]  /*3150*/  IMAD.WIDE R4, R5, 0x4, R8.reuse ;  /* 0x0000000405047825 */ /* 0x100fe200078e0208 */
[----:B-----5:R-:W-:Y:S03]  /*3160*/  STG.E desc[UR6][R2.64], R12 ;  /* 0x0000000c02007986 */ /* 0x020fe6000c101906 */
[--C-:B------:R-:W-:Y:S01]  /*3170*/  IMAD.WIDE R6, R11, 0x4, R8.reuse ;  /* 0x000000040b067825 */ /* 0x100fe200078e0208 */
[----:B------:R-:W-:Y:S03]  /*3180*/  STG.E desc[UR6][R4.64], R13 ;  /* 0x0000000d04007986 */ /* 0x000fe6000c101906 */
[----:B------:R-:W-:Y:S01]  /*3190*/  IMAD.WIDE R8, R17, 0x4, R8 ;  /* 0x0000000411087825 */ /* 0x000fe200078e0208 */
[----:B------:R-:W-:Y:S04]  /*31a0*/  STG.E desc[UR6][R6.64], R14 ;  /* 0x0000000e06007986 */ /* 0x000fe8000c101906 */
[----:B------:R-:W-:Y:S01]  /*31b0*/  STG.E desc[UR6][R8.64], R15 ;  /* 0x0000000f08007986 */ /* 0x000fe2000c101906 */
[----:B------:R-:W-:Y:S05]  /*31c0*/  EXIT ;  /* 0x000000000000794d */ /* 0x000fea0003800000 */
.L_x_30576:
[----:B------:R-:W-:Y:S01]  /*31d0*/  BSSY B2, `(.L_x_30609) ;  /* 0x0000007000027945 */ /* 0x000fe20003800000 */
[----:B------:R-:W-:Y:S01]  /*31e0*/  IMAD.MOV.U32 R66, RZ, RZ, R23 ;  /* 0x000000ffff427224 */ /* 0x000fe200078e0017 */
[----:B------:R-:W-:Y:S01]  /*31f0*/  MOV R63, 0xffffffff ;  /* 0xffffffff003f7802 */ /* 0x000fe20000000f00 */
[----:B------:R-:W-:-:S07]  /*3200*/  IMAD.MOV.U32 R68, RZ, RZ, 0x101f ;  /* 0x0000101fff447424 */ /* 0x000fce00078e00ff */
[----:B-1234-:R-:W-:Y:S05]  /*3210*/  WARPSYNC.COLLECTIVE R63, `(.L_x_30610) ;  /* 0x000000003f087348 */ /* 0x01efea0003c00000 */
[----:B------:R0:W0:Y:S02]  /*3220*/  SHFL.IDX P6, R63, R61, R66, R68 ;  /* 0x000000423d3f7389 */ /* 0x00002400000c0044 */
[----:B01234-:R-:W-:Y:S05]  /*3230*/  ENDCOLLECTIVE ;  /* 0x000000000000791b */ /* 0x01ffea0003800000 */
.L_x_30610:
[----:B------:R-:W-:Y:S05]  /*3240*/  BSYNC B2 ;  /* 0x0000000000027941 */ /* 0x000fea0003800000 */
.L_x_30609:
[----:B------:R-:W-:Y:S05]  /*3250*/  BRA `(.L_x_30611) ;  /* 0xffffffec00947947 */ /* 0x000fea000383ffff */
.L_x_30578:
[----:B------:R-:W-:Y:S01]  /*3260*/  BSSY B2, `(.L_x_30612) ;  /* 0x0000007000027945 */ /* 0x000fe20003800000 */
[----:B------:R-:W-:Y:S02]  /*3270*/  IMAD.MOV.U32 R66, RZ, RZ, R9 ;  /* 0x000000ffff427224 */ /* 0x000fe400078e0009 */
[----:B------:R-:W-:Y:S02]  /*3280*/  IMAD.MOV.U32 R68, RZ, RZ, 0x101f ;  /* 0x0000101fff447424 */ /* 0x000fe400078e00ff */
[----:B------:R-:W-:-:S07]  /*3290*/  IMAD.MOV.U32 R63, RZ, RZ, -0x1 ;  /* 0xffffffffff3f7424 */ /* 0x000fce00078e00ff */
[----:B-1234-:R-:W-:Y:S05]  /*32a0*/  WARPSYNC.COLLECTIVE R63, `(.L_x_30613) ;  /* 0x000000003f087348 */ /* 0x01efea0003c00000 */
[----:B------:R0:W0:Y:S02]  /*32b0*/  SHFL.IDX P6, R63, R61, R66, R68 ;  /* 0x000000423d3f7389 */ /* 0x00002400000c0044 */
[----:B01234-:R-:W-:Y:S05]  /*32c0*/  ENDCOLLECTIVE ;  /* 0x000000000000791b */ /* 0x01ffea0003800000 */
.L_x_30613:
[----:B------:R-:W-:Y:S05]  /*32d0*/  BSYNC B2 ;  /* 0x0000000000027941 */ /* 0x000fea0003800000 */
.L_x_30612:
[----:B------:R-:W-:Y:S05]  /*32e0*/  BRA `(.L_x_30614) ;  /* 0xffffffec00887947 */ /* 0x000fea000383ffff */
.L_x_30580:
[----:B------:R-:W-:Y:S01]  /*32f0*/  BSSY B2, `(.L_x_30615) ;  /* 0x0000007000027945 */ /* 0x000fe20003800000 */
[----:B------:R-:W-:Y:S01]  /*3300*/  IMAD.MOV.U32 R66, RZ, RZ, R10 ;  /* 0x000000ffff427224 */ /* 0x000fe200078e000a */
[----:B------:R-:W-:Y:S01]  /*3310*/  MOV R63, 0xffffffff ;  /* 0xffffffff003f7802 */ /* 0x000fe20000000f00 */
[----:B------:R-:W-:-:S07]  /*3320*/  IMAD.MOV.U32 R68, RZ, RZ, 0x101f ;  /* 0x0000101fff447424 */ /* 0x000fce00078e00ff */
[----:B-1234-:R-:W-:Y:S05]  /*3330*/  WARPSYNC.COLLECTIVE R63, `(.L_x_30616) ;  /* 0x000000003f087348 */ /* 0x01efea0003c00000 */
[----:B------:R0:W0:Y:S02]  /*3340*/  SHFL.IDX P6, R63, R61, R66, R68 ;  /* 0x000000423d3f7389 */ /* 0x00002400000c0044 */
[----:B01234-:R-:W-:Y:S05]  /*3350*/  ENDCOLLECTIVE ;  /* 0x000000000000791b */ /* 0x01ffea0003800000 */
.L_x_30616:
[----:B------:R-:W-:Y:S05]  /*3360*/  BSYNC B2 ;  /* 0x0000000000027941 */ /* 0x000fea0003800000 */
.L_x_30615:
[----:B------:R-:W-:Y:S05]  /*3370*/  BRA `(.L_x_30617) ;  /* 0xffffffec007c7947 */ /* 0x000fea000383ffff */
.L_x_30582:
[----:B------:R-:W-:Y:S01]  /*3380*/  BSSY B2, `(.L_x_30618) ;  /* 0x0000007000027945 */ /* 0x000fe20003800000 */
[----:B------:R-:W-:Y:S02]  /*3390*/  IMAD.MOV.U32 R66, RZ, RZ, R11 ;  /* 0x000000ffff427224 */ /* 0x000fe400078e000b */
[----:B------:R-:W-:Y:S02]  /*33a0*/  IMAD.MOV.U32 R68, RZ, RZ, 0x101f ;  /* 0x0000101fff447424 */ /* 0x000fe400078e00ff */
[----:B------:R-:W-:-:S07]  /*33b0*/  IMAD.MOV.U32 R63, RZ, RZ, -0x1 ;  /* 0xffffffffff3f7424 */ /* 0x000fce00078e00ff */
[----:B-1234-:R-:W-:Y:S05]  /*33c0*/  WARPSYNC.COLLECTIVE R63, `(.L_x_30619) ;  /* 0x000000003f087348 */ /* 0x01efea0003c00000 */
[----:B------:R0:W0:Y:S02]  /*33d0*/  SHFL.IDX P6, R63, R61, R66, R68 ;  /* 0x000000423d3f7389 */ /* 0x00002400000c0044 */
[----:B01234-:R-:W-:Y:S05]  /*33e0*/  ENDCOLLECTIVE ;  /* 0x000000000000791b */ /* 0x01ffea0003800000 */
.L_x_30619:
[----:B------:R-:W-:Y:S05]  /*33f0*/  BSYNC B2 ;  /* 0x0000000000027941 */ /* 0x000fea0003800000 */
.L_x_30618:
[----:B------:R-:W-:Y:S05]  /*3400*/  BRA `(.L_x_30620) ;  /* 0xffffffec00707947 */ /* 0x000fea000383ffff */
.L_x_30584:
[----:B------:R-:W-:Y:S01]  /*3410*/  BSSY B2, `(.L_x_30621) ;  /* 0x0000007000027945 */ /* 0x000fe20003800000 */
[----:B------:R-:W-:Y:S01]  /*3420*/  IMAD.MOV.U32 R66, RZ, RZ, R12 ;  /* 0x000000ffff427224 */ /* 0x000fe200078e000c */
[----:B------:R-:W-:Y:S01]  /*3430*/  MOV R63, 0xffffffff ;  /* 0xffffffff003f7802 */ /* 0x000fe20000000f00 */
[----:B------:R-:W-:-:S07]  /*3440*/  IMAD.MOV.U32 R68, RZ, RZ, 0x101f ;  /* 0x0000101fff447424 */ /* 0x000fce00078e00ff */
[----:B-1234-:R-:W-:Y:S05]  /*3450*/  WARPSYNC.COLLECTIVE R63, `(.L_x_30622) ;  /* 0x000000003f087348 */ /* 0x01efea0003c00000 */
[----:B------:R0:W0:Y:S02]  /*3460*/  SHFL.IDX P6, R63, R61, R66, R68 ;  /* 0x000000423d3f7389 */ /* 0x00002400000c0044 */
[----:B01234-:R-:W-:Y:S05]  /*3470*/  ENDCOLLECTIVE ;  /* 0x000000000000791b */ /* 0x01ffea0003800000 */
.L_x_30622:
[----:B------:R-:W-:Y:S05]  /*3480*/  BSYNC B2 ;  /* 0x0000000000027941 */ /* 0x000fea0003800000 */
.L_x_30621:
[----:B------:R-:W-:Y:S05]  /*3490*/  BRA `(.L_x_30623) ;  /* 0xffffffec00647947 */ /* 0x000fea000383ffff */
.L_x_30586:
[----:B------:R-:W-:Y:S01]  /*34a0*/  BSSY B2, `(.L_x_30624) ;  /* 0x0000007000027945 */ /* 0x000fe20003800000 */
[----:B------:R-:W-:Y:S02]  /*34b0*/  IMAD.MOV.U32 R66, RZ, RZ, R13 ;  /* 0x000000ffff427224 */ /* 0x000fe400078e000d */
[----:B------:R-:W-:Y:S02]  /*34c0*/  IMAD.MOV.U32 R68, RZ, RZ, 0x101f ;  /* 0x0000101fff447424 */ /* 0x000fe400078e00ff */
[----:B------:R-:W-:-:S07]  /*34d0*/  IMAD.MOV.U32 R63, RZ, RZ, -0x1 ;  /* 0xffffffffff3f7424 */ /* 0x000fce00078e00ff */
[----:B-1234-:R-:W-:Y:S05]  /*34e0*/  WARPSYNC.COLLECTIVE R63, `(.L_x_30625) ;  /* 0x000000003f087348 */ /* 0x01efea0003c00000 */
[----:B------:R0:W0:Y:S02]  /*34f0*/  SHFL.IDX P6, R63, R61, R66, R68 ;  /* 0x000000423d3f7389 */ /* 0x00002400000c0044 */
[----:B01234-:R-:W-:Y:S05]  /*3500*/  ENDCOLLECTIVE ;  /* 0x000000000000791b */ /* 0x01ffea0003800000 */
.L_x_30625:
[----:B------:R-:W-:Y:S05]  /*3510*/  BSYNC B2 ;  /* 0x0000000000027941 */ /* 0x000fea0003800000 */
.L_x_30624:
[----:B------:R-:W-:Y:S05]  /*3520*/  BRA `(.L_x_30626) ;  /* 0xffffffec00587947 */ /* 0x000fea000383ffff */
.L_x_30588:
[----:B------:R-:W-:Y:S01]  /*3530*/  BSSY B2, `(.L_x_30627) ;  /* 0x0000007000027945 */ /* 0x000fe20003800000 */
[----:B------:R-:W-:Y:S01]  /*3540*/  IMAD.MOV.U32 R66, RZ, RZ, R14 ;  /* 0x000000ffff427224 */ /* 0x000fe200078e000e */
[----:B------:R-:W-:Y:S01]  /*3550*/  MOV R63, 0xffffffff ;  /* 0xffffffff003f7802 */ /* 0x000fe20000000f00 */
[----:B------:R-:W-:-:S07]  /*3560*/  IMAD.MOV.U32 R68, RZ, RZ, 0x101f ;  /* 0x0000101fff447424 */ /* 0x000fce00078e00ff */
[----:B-1234-:R-:W-:Y:S05]  /*3570*/  WARPSYNC.COLLECTIVE R63, `(.L_x_30628) ;  /* 0x000000003f087348 */ /* 0x01efea0003c00000 */
[----:B------:R0:W0:Y:S02]  /*3580*/  SHFL.IDX P6, R63, R61, R66, R68 ;  /* 0x000000423d3f7389 */ /* 0x00002400000c0044 */
[----:B01234-:R-:W-:Y:S05]  /*3590*/  ENDCOLLECTIVE ;  /* 0x000000000000791b */ /* 0x01ffea0003800000 */
.L_x_30628:
[----:B------:R-:W-:Y:S05]  /*35a0*/  BSYNC B2 ;  /* 0x0000000000027941 */ /* 0x000fea0003800000 */
.L_x_30627:
[----:B------:R-:W-:Y:S05]  /*35b0*/  BRA `(.L_x_30629) ;  /* 0xffffffec004c7947 */ /* 0x000fea000383ffff */
.L_x_30590:
[----:B------:R-:W-:Y:S01]  /*35c0*/  BSSY B2, `(.L_x_30630) ;  /* 0x0000007000027945 */ /* 0x000fe20003800000 */
[----:B------:R-:W-:Y:S02]  /*35d0*/  IMAD.MOV.U32 R66, RZ, RZ, R15 ;  /* 0x000000ffff427224 */ /* 0x000fe400078e000f */
[----:B------:R-:W-:Y:S02]  /*35e0*/  IMAD.MOV.U32 R68, RZ, RZ, 0x101f ;  /* 0x0000101fff447424 */ /* 0x000fe400078e00ff */
[----:B------:R-:W-:-:S07]  /*35f0*/  IMAD.MOV.U32 R63, RZ, RZ, -0x1 ;  /* 0xffffffffff3f7424 */ /* 0x000fce00078e00ff */
[----:B-1234-:R-:W-:Y:S05]  /*3600*/  WARPSYNC.COLLECTIVE R63, `(.L_x_30631) ;  /* 0x000000003f087348 */ /* 0x01efea0003c00000 */
[----:B------:R0:W0:Y:S02]  /*3610*/  SHFL.IDX P6, R63, R61, R66, R68 ;  /* 0x000000423d3f7389 */ /* 0x00002400000c0044 */
[----:B01234-:R-:W-:Y:S05]  /*3620*/  ENDCOLLECTIVE ;  /* 0x000000000000791b */ /* 0x01ffea0003800000 */
.L_x_30631:
[----:B------:R-:W-:Y:S05]  /*3630*/  BSYNC B2 ;  /* 0x0000000000027941 */ /* 0x000fea0003800000 */
.L_x_30630:
[----:B------:R-:W-:Y:S05]  /*3640*/  BRA `(.L_x_30632) ;  /* 0xffffffec00407947 */ /* 0x000fea000383ffff */
.L_x_30592:
[----:B------:R-:W-:Y:S01]  /*3650*/  BSSY B2, `(.L_x_30633) ;  /* 0x0000007000027945 */ /* 0x000fe20003800000 */
[----:B------:R-:W-:Y:S01]  /*3660*/  IMAD.MOV.U32 R66, RZ, RZ, R16 ;  /* 0x000000ffff427224 */ /* 0x000fe200078e0010 */
[----:B------:R-:W-:Y:S01]  /*3670*/  MOV R63, 0xffffffff ;  /* 0xffffffff003f7802 */ /* 0x000fe20000000f00 */
[----:B------:R-:W-:-:S07]  /*3680*/  IMAD.MOV.U32 R68, RZ, RZ, 0x101f ;  /* 0x0000101fff447424 */ /* 0x000fce00078e00ff */
[----:B-1234-:R-:W-:Y:S05]  /*3690*/  WARPSYNC.COLLECTIVE R63, `(.L_x_30634) ;  /* 0x000000003f087348 */ /* 0x01efea0003c00000 */
[----:B------:R0:W0:Y:S02]  /*36a0*/  SHFL.IDX P6, R63, R61, R66, R68 ;  /* 0x000000423d3f7389 */ /* 0x00002400000c0044 */
[----:B01234-:R-:W-:Y:S05]  /*36b0*/  ENDCOLLECTIVE ;  /* 0x000000000000791b */ /* 0x01ffea0003800000 */
.L_x_30634:
[----:B------:R-:W-:Y:S05]  /*36c0*/  BSYNC B2 ;  /* 0x0000000000027941 */ /* 0x000fea0003800000 */
.L_x_30633:
[----:B------:R-:W-:Y:S05]  /*36d0*/  BRA `(.L_x_30635) ;  /* 0xffffffec00347947 */ /* 0x000fea000383ffff */
.L_x_30594:
[----:B------:R-:W-:Y:S01]  /*36e0*/  BSSY B2, `(.L_x_30636) ;  /* 0x0000007000027945 */ /* 0x000fe20003800000 */
[----:B------:R-:W-:Y:S02]  /*36f0*/  IMAD.MOV.U32 R66, RZ, RZ, R17 ;  /* 0x000000ffff427224 */ /* 0x000fe400078e0011 */
[----:B------:R-:W-:Y:S02]  /*3700*/  IMAD.MOV.U32 R68, RZ, RZ, 0x101f ;  /* 0x0000101fff447424 */ /* 0x000fe400078e00ff */
[----:B------:R-:W-:-:S07]  /*3710*/  IMAD.MOV.U32 R63, RZ, RZ, -0x1 ;  /* 0xffffffffff3f7424 */ /* 0x000fce00078e00ff */
[----:B-1234-:R-:W-:Y:S05]  /*3720*/  WARPSYNC.COLLECTIVE R63, `(.L_x_30637) ;  /* 0x000000003f087348 */ /* 0x01efea0003c00000 */
[----:B------:R0:W0:Y:S02]  /*3730*/  SHFL.IDX P6, R63, R61, R66, R68 ;  /* 0x000000423d3f7389 */ /* 0x00002400000c0044 */
[----:B01234-:R-:W-:Y:S05]  /*3740*/  ENDCOLLECTIVE ;  /* 0x000000000000791b */ /* 0x01ffea0003800000 */
.L_x_30637:
[----:B------:R-:W-:Y:S05]  /*3750*/  BSYNC B2 ;  /* 0x0000000000027941 */ /* 0x000fea0003800000 */
.L_x_30636:
[----:B------:R-:W-:Y:S05]  /*3760*/  BRA `(.L_x_30638) ;  /* 0xffffffec00287947 */ /* 0x000fea000383ffff */
.L_x_30596:
[----:B------:R-:W-:Y:S01]  /*3770*/  BSSY B2, `(.L_x_30639) ;  /* 0x0000007000027945 */ /* 0x000fe20003800000 */
[----:B------:R-:W-:Y:S01]  /*3780*/  IMAD.MOV.U32 R66, RZ, RZ, R18 ;  /* 0x000000ffff427224 */ /* 0x000fe200078e0012 */
[----:B------:R-:W-:Y:S01]  /*3790*/  MOV R63, 0xffffffff ;  /* 0xffffffff003f7802 */ /* 0x000fe20000000f00 */
[----:B------:R-:W-:-:S07]  /*37a0*/  IMAD.MOV.U32 R68, RZ, RZ, 0x101f ;  /* 0x0000101fff447424 */ /* 0x000fce00078e00ff */
[----:B-1234-:R-:W-:Y:S05]  /*37b0*/  WARPSYNC.COLLECTIVE R63, `(.L_x_30640) ;  /* 0x000000003f087348 */ /* 0x01efea0003c00000 */
[----:B------:R0:W0:Y:S02]  /*37c0*/  SHFL.IDX P6, R63, R61, R66, R68 ;  /* 0x000000423d3f7389 */ /* 0x00002400000c0044 */
[----:B01234-:R-:W-:Y:S05]  /*37d0*/  ENDCOLLECTIVE ;  /* 0x000000000000791b */ /* 0x01ffea0003800000 */
.L_x_30640:
[----:B------:R-:W-:Y:S05]  /*37e0*/  BSYNC B2 ;  /* 0x0000000000027941 */ /* 0x000fea0003800000 */
.L_x_30639:
[----:B------:R-:W-:Y:S05]  /*37f0*/  BRA `(.L_x_30641) ;  /* 0xffffffec001c7947 */ /* 0x000fea000383ffff */
.L_x_30598:
[----:B------:R-:W-:Y:S01]  /*3800*/  BSSY B2, `(.L_x_30642) ;  /* 0x0000007000027945 */ /* 0x000fe20003800000 */
[----:B------:R-:W-:Y:S02]  /*3810*/  IMAD.MOV.U32 R66, RZ, RZ, R19 ;  /* 0x000000ffff427224 */ /* 0x000fe400078e0013 */
[----:B------:R-:W-:Y:S02]  /*3820*/  IMAD.MOV.U32 R68, RZ, RZ, 0x101f ;  /* 0x0000101fff447424 */ /* 0x000fe400078e00ff */
[----:B------:R-:W-:-:S07]  /*3830*/  IMAD.MOV.U32 R63, RZ, RZ, -0x1 ;  /* 0xffffffffff3f7424 */ /* 0x000fce00078e00ff */
[----:B-1234-:R-:W-:Y:S05]  /*3840*/  WARPSYNC.COLLECTIVE R63, `(.L_x_30643) ;  /* 0x000000003f087348 */ /* 0x01efea0003c00000 */
[----:B------:R0:W0:Y:S02]  /*3850*/  SHFL.IDX P6, R63, R61, R66, R68 ;  /* 0x000000423d3f7389 */ /* 0x00002400000c0044 */
[----:B01234-:R-:W-:Y:S05]  /*3860*/  ENDCOLLECTIVE ;  /* 0x000000000000791b */ /* 0x01ffea0003800000 */
.L_x_30643:
[----:B------:R-:W-:Y:S05]  /*3870*/  BSYNC B2 ;  /* 0x0000000000027941 */ /* 0x000fea0003800000 */
.L_x_30642:
[----:B------:R-:W-:Y:S05]  /*3880*/  BRA `(.L_x_30644) ;  /* 0xffffffec00107947 */ /* 0x000fea000383ffff */
.L_x_30600:
[----:B------:R-:W-:Y:S01]  /*3890*/  BSSY B2, `(.L_x_30645) ;  /* 0x0000007000027945 */ /* 0x000fe20003800000 */
[----:B------:R-:W-:Y:S01]  /*38a0*/  IMAD.MOV.U32 R66, RZ, RZ, R20 ;  /* 0x000000ffff427224 */ /* 0x000fe200078e0014 */
[----:B------:R-:W-:Y:S01]  /*38b0*/  MOV R63, 0xffffffff ;  /* 0xffffffff003f7802 */ /* 0x000fe20000000f00 */
[----:B------:R-:W-:-:S07]  /*38c0*/  IMAD.MOV.U32 R68, RZ, RZ, 0x101f ;  /* 0x0000101fff447424 */ /* 0x000fce00078e00ff */
[----:B-1234-:R-:W-:Y:S05]  /*38d0*/  WARPSYNC.COLLECTIVE R63, `(.L_x_30646) ;  /* 0x000000003f087348 */ /* 0x01efea0003c00000 */
[----:B------:R0:W0:Y:S02]  /*38e0*/  SHFL.IDX P6, R63, R61, R66, R68 ;  /* 0x000000423d3f7389 */ /* 0x00002400000c0044 */
[----:B01234-:R-:W-:Y:S05]  /*38f0*/  ENDCOLLECTIVE ;  /* 0x000000000000791b */ /* 0x01ffea0003800000 */
.L_x_30646:
[----:B------:R-:W-:Y:S05]  /*3900*/  BSYNC B2 ;  /* 0x0000000000027941 */ /* 0x000fea0003800000 */
.L_x_30645:
[----:B------:R-:W-:Y:S05]  /*3910*/  BRA `(.L_x_30647) ;  /* 0xffffffec00047947 */ /* 0x000fea000383ffff */
.L_x_30602:
[----:B------:R-:W-:Y:S01]  /*3920*/  BSSY B2, `(.L_x_30648) ;  /* 0x0000007000027945 */ /* 0x000fe20003800000 */
[----:B------:R-:W-:Y:S02]  /*3930*/  IMAD.MOV.U32 R66, RZ, RZ, R21 ;  /* 0x000000ffff427224 */ /* 0x000fe400078e0015 */
[----:B------:R-:W-:Y:S02]  /*3940*/  IMAD.MOV.U32 R68, RZ, RZ, 0x101f ;  /* 0x0000101fff447424 */ /* 0x000fe400078e00ff */
[----:B------:R-:W-:-:S07]  /*3950*/  IMAD.MOV.U32 R63, RZ, RZ, -0x1 ;  /* 0xffffffffff3f7424 */ /* 0x000fce00078e00ff */
[----:B-1234-:R-:W-:Y:S05]  /*3960*/  WARPSYNC.COLLECTIVE R63, `(.L_x_30649) ;  /* 0x000000003f087348 */ /* 0x01efea0003c00000 */
[----:B------:R0:W0:Y:S02]  /*3970*/  SHFL.IDX P6, R63, R61, R66, R68 ;  /* 0x000000423d3f7389 */ /* 0x00002400000c0044 */
[----:B01234-:R-:W-:Y:S05]  /*3980*/  ENDCOLLECTIVE ;  /* 0x000000000000791b */ /* 0x01ffea0003800000 */
.L_x_30649:
[----:B------:R-:W-:Y:S05]  /*3990*/  BSYNC B2 ;  /* 0x0000000000027941 */ /* 0x000fea0003800000 */
.L_x_30648:
[----:B------:R-:W-:Y:S05]  /*39a0*/  BRA `(.L_x_30650) ;  /* 0xffffffe800f87947 */ /* 0x000fea000383ffff */
.L_x_30604:
[----:B------:R-:W-:Y:S01]  /*39b0*/  BSSY B2, `(.L_x_30651) ;  /* 0x0000007000027945 */ /* 0x000fe20003800000 */
[----:B------:R-:W-:Y:S01]  /*39c0*/  IMAD.MOV.U32 R66, RZ, RZ, R22 ;  /* 0x000000ffff427224 */ /* 0x000fe200078e0016 */
[----:B------:R-:W-:Y:S01]  /*39d0*/  MOV R63, 0xffffffff ;  /* 0xffffffff003f7802 */ /* 0x000fe20000000f00 */
[----:B------:R-:W-:-:S07]  /*39e0*/  IMAD.MOV.U32 R68, RZ, RZ, 0x101f ;  /* 0x0000101fff447424 */ /* 0x000fce00078e00ff */
[----:B-1234-:R-:W-:Y:S05]  /*39f0*/  WARPSYNC.COLLECTIVE R63, `(.L_x_30652) ;  /* 0x000000003f087348 */ /* 0x01efea0003c00000 */
[----:B------:R0:W0:Y:S02]  /*3a00*/  SHFL.IDX P6, R63, R61, R66, R68 ;  /* 0x000000423d3f7389 */ /* 0x00002400000c0044 */
[----:B01234-:R-:W-:Y:S05]  /*3a10*/  ENDCOLLECTIVE ;  /* 0x000000000000791b */ /* 0x01ffea0003800000 */
.L_x_30652:
[----:B------:R-:W-:Y:S05]  /*3a20*/  BSYNC B2 ;  /* 0x0000000000027941 */ /* 0x000fea0003800000 */
.L_x_30651:
[----:B------:R-:W-:Y:S05]  /*3a30*/  BRA `(.L_x_30653) ;  /* 0xffffffe800ec7947 */ /* 0x000fea000383ffff */
.L_x_30606:
[----:B------:R-:W-:Y:S01]  /*3a40*/  BSSY B2, `(.L_x_30654) ;  /* 0x0000007000027945 */ /* 0x000fe20003800000 */
[----:B------:R-:W-:Y:S02]  /*3a50*/  IMAD.MOV.U32 R66, RZ, RZ, R24 ;  /* 0x000000ffff427224 */ /* 0x000fe400078e0018 */
[----:B------:R-:W-:Y:S02]  /*3a60*/  IMAD.MOV.U32 R68, RZ, RZ, 0x101f ;  /* 0x0000101fff447424 */ /* 0x000fe400078e00ff */
[----:B------:R-:W-:-:S07]  /*3a70*/  IMAD.MOV.U32 R63, RZ, RZ, -0x1 ;  /* 0xffffffffff3f7424 */ /* 0x000fce00078e00ff */
[----:B-1234-:R-:W-:Y:S05]  /*3a80*/  WARPSYNC.COLLECTIVE R63, `(.L_x_30655) ;  /* 0x000000003f087348 */ /* 0x01efea0003c00000 */
[----:B------:R0:W0:Y:S02]  /*3a90*/  SHFL.IDX P6, R63, R61, R66, R68 ;  /* 0x000000423d3f7389 */ /* 0x00002400000c0044 */
[----:B01234-:R-:W-:Y:S05]  /*3aa0*/  ENDCOLLECTIVE ;  /* 0x000000000000791b */ /* 0x01ffea0003800000 */
.L_x_30655:
[----:B------:R-:W-:Y:S05]  /*3ab0*/  BSYNC B2 ;  /* 0x0000000000027941 */ /* 0x000fea0003800000 */
.L_x_30654:
[----:B------:R-:W-:Y:S01]  /*3ac0*/  IMAD.MOV.U32 R61, RZ, RZ, R63 ;  /* 0x000000ffff3d7224 */ /* 0x000fe200078e003f */
[----:B------:R-:W-:Y:S06]  /*3ad0*/  BRA `(.L_x_30656) ;  /* 0xffffffe800dc7947 */ /* 0x000fec000383ffff */
        .weak           $__internal_629_$__cuda_sm20_div_s16
        .type           $__internal_629_$__cuda_sm20_div_s16,@function
        .size           $__internal_629_$__cuda_sm20_div_s16,(.L_x_39132 - $__internal_629_$__cuda_sm20_div_s16)
$__internal_629_$__cuda_sm20_div_s16:
[----:B------:R-:W-:Y:S01]  /*3ae0*/  IABS R11, R8 ;  /* 0x00000008000b7213 */ /* 0x000fe20000000000 */
[----:B------:R-:W-:Y:S01]  /*3af0*/  IMAD.MOV.U32 R2, RZ, RZ, 0x4b800000 ;  /* 0x4b800000ff027424 */ /* 0x000fe200078e00ff */
[----:B------:R-:W-:Y:S02]  /*3b00*/  IABS R9, R7 ;  /* 0x0000000700097213 */ /* 0x000fe40000000000 */
[----:B------:R0:W1:Y:S02]  /*3b10*/  I2F.U16 R0, R11 ;  /* 0x0000000b00007306 */ /* 0x0000640000101000 */
[----:B0-----:R-:W-:Y:S01]  /*3b20*/  IMAD.MOV.U32 R11, RZ, RZ, 0x0 ;  /* 0x00000000ff0b7424 */ /* 0x001fe200078e00ff */
[C---:B-1----:R-:W-:Y:S02]  /*3b30*/  FSETP.GEU.AND P1, PT, |R0|.reuse, 1.175494350822287508e-38, PT ;  /* 0x008000000000780b */ /* 0x042fe40003f2e200 */
        /* <DEDUP_REMOVED lines=16> */
[----:B------:R-:W-:Y:S01]  /*3c40*/  @!P0 IMAD.MOV.U32 R3, RZ, RZ, -0x1 ;  /* 0xffffffffff038424 */ /* 0x000fe200078e00ff */
[----:B------:R-:W-:Y:S06]  /*3c50*/  RET.REL.NODEC R10 `(_Z9cuda_gemmIiLi128ELi1ELi1ELi512ELi16ELi16ELi64ELi1ELi0EEviiiPT_S1_S1_iii) ;  /* 0xffffffc00ae87950 */ /* 0x000fec0003c3ffff */
.L_x_30657:
        /* <DEDUP_REMOVED lines=10> */
.L_x_39132:


//--------------------- .text._Z9cuda_gemmIiLi128ELi1ELi1ELi512ELi16ELi16ELi64ELi0ELi1EEviiiPT_S1_S1_iii --------------------------
	.section	.text._Z9cuda_gemmIiLi128ELi1ELi1ELi512ELi16ELi16ELi64ELi0ELi1EEviiiPT_S1_S1_iii,"ax",@progbits
	.align	128
        .global         _Z9cuda_gemmIiLi128ELi1ELi1ELi512ELi16ELi16ELi64ELi0ELi1EEviiiPT_S1_S1_iii
        .type           _Z9cuda_gemmIiLi128ELi1ELi1ELi512ELi16ELi16ELi64ELi0ELi1EEviiiPT_S1_S1_iii,@function
        .size           _Z9cuda_gemmIiLi128ELi1ELi1ELi512ELi16ELi16ELi64ELi0ELi1EEviiiPT_S1_S1_iii,(.L_x_39133 - _Z9cuda_gemmIiLi128ELi1ELi1ELi512ELi16ELi16ELi64ELi0ELi1EEviiiPT_S1_S1_iii)
        .other          _Z9cuda_gemmIiLi128ELi1ELi1ELi512ELi16ELi16ELi64ELi0ELi1EEviiiPT_S1_S1_iii,@"STO_CUDA_ENTRY STV_DEFAULT"
_Z9cuda_gemmIiLi128ELi1ELi1ELi512ELi16ELi16ELi64ELi0ELi1EEviiiPT_S1_S1_iii:
.text._Z9cuda_gemmIiLi128ELi1ELi1ELi512ELi16ELi16ELi64ELi0ELi1EEviiiPT_S1_S1_iii:
[----:B------:R-:W-:Y:S01]  /*0000*/  LDC R1, c[0x0][0x37c] ;  /* 0x0000df00ff017b82 */ /* 0x000fe20000000800 */
[----:B------:R-:W0:Y:S07]  /*0010*/  S2R R7, SR_TID.X ;  /* 0x0000000000077919 */ /* 0x000e2e0000002100 */
[----:B------:R-:W1:Y:S01]  /*0020*/  LDC R0, c[0x0][0x360] ;  /* 0x0000d800ff007b82 */ /* 0x000e620000000800 */
[----:B------:R-:W-:Y:S02]  /*0030*/  MOV R9, 0x80 ;  /* 0x0000008000097802 */ /* 0x000fe40000000f00 */
[----:B-1----:R-:W-:Y:S01]  /*0040*/  LOP3.LUT R3, R0, 0xff, RZ, 0xc0, !PT ;  /* 0x000000ff00037812 */ /* 0x002fe200078ec0ff */
[----:B0-----:R-:W-:-:S05]  /*0050*/  IMAD.IADD R2, R7, 0x1, R0 ;  /* 0x0000000107027824 */ /* 0x001fca00078e0200 */
[----:B------:R-:W-:-:S07]  /*0060*/  LOP3.LUT R4, R2, 0xff, RZ, 0xc, !PT ;  /* 0x000000ff02047812 */ /* 0x000fce00078e0cff */
[----:B------:R-:W-:Y:S05]  /*0070*/  CALL.REL.NOINC `($__internal_630_$__cuda_sm20_div_u16) ;  /* 0x0000001800987944 */ /* 0x000fea0003c00000 */
[----:B------:R-:W0:Y:S01]  /*0080*/  S2UR UR6, SR_CTAID.Y ;  /* 0x00000000000679c3 */ /* 0x000e220000002600 */
[C---:B------:R-:W-:Y:S01]  /*0090*/  LOP3.LUT R15, R8.reuse, 0x3, RZ, 0xc0, !PT ;  /* 0x00000003080f7812 */ /* 0x040fe200078ec0ff */
[----:B------:R-:W1:Y:S01]  /*00a0*/  LDCU.64 UR8, c[0x0][0x358] ;  /* 0x00006b00ff0877ac */ /* 0x000e620008000a00 */
[----:B------:R-:W-:Y:S01]  /*00b0*/  LOP3.LUT R2, R8, 0xffff, RZ, 0xc0, !PT ;  /* 0x0000ffff08027812 */ /* 0x000fe200078ec0ff */
[----:B------:R-:W-:Y:S01]  /*00c0*/  BSSY.RECONVERGENT B0, `(.L_x_30658) ;  /* 0x000001a000007945 */ /* 0x000fe20003800200 */
[----:B------:R-:W-:Y:S01]  /*00d0*/  ISETP.NE.AND P2, PT, R15, 0x2, PT ;  /* 0x000000020f00780c */ /* 0x000fe20003f45270 */
[----:B------:R-:W-:Y:S01]  /*00e0*/  IMAD.MOV.U32 R5, RZ, RZ, R7 ;  /* 0x000000ffff057224 */ /* 0x000fe200078e0007 */
[----:B------:R-:W-:Y:S01]  /*00f0*/  ISETP.GE.U32.AND P0, PT, R2, 0x2, PT ;  /* 0x000000020200780c */ /* 0x000fe20003f06070 */
[----:B------:R-:W0:Y:S02]  /*0100*/  LDC R3, c[0x0][0x374] ;  /* 0x0000dd00ff037b82 */ /* 0x000e240000000800 */
[----:B0-----:R-:W-:-:S08]  /*0110*/  ISETP.LE.U32.AND P1, PT, R3, UR6, PT ;  /* 0x0000000603007c0c */ /* 0x001fd0000bf23070 */
[----:B-1----:R-:W-:Y:S05]  /*0120*/  @!P2 BRA `(.L_x_30659) ;  /* 0x00000000004ca947 */ /* 0x002fea0003800000 */
[----:B------:R-:W0:Y:S01]  /*0130*/  S2R R11, SR_CgaCtaId ;  /* 0x00000000000b7919 */ /* 0x000e220000008800 */
[----:B------:R-:W1:Y:S01]  /*0140*/  LDC.64 R8, c[0x0][0x398] ;  /* 0x0000e600ff087b82 */ /* 0x000e620000000a00 */
[----:B------:R-:W-:Y:S01]  /*0150*/  MOV R2, 0x400 ;  /* 0x0000040000027802 */ /* 0x000fe20000000f00 */
[----:B------:R-:W-:Y:S02]  /*0160*/  HFMA2 R4, -RZ, RZ, 0, 0 ;  /* 0x00000000ff047431 */ /* 0x000fe400000001ff */
[----:B------:R-:W-:Y:S01]  /*0170*/  IMAD.MOV.U32 R5, RZ, RZ, R7 ;  /* 0x000000ffff057224 */ /* 0x000fe200078e0007 */
[----:B0-----:R-:W-:-:S07]  /*0180*/  LEA R11, R11, R2, 0x18 ;  /* 0x000000020b0b7211 */ /* 0x001fce00078ec0ff */
.L_x_30660:
        /* <DEDUP_REMOVED lines=13> */
.L_x_30659:
[----:B------:R-:W-:Y:S05]  /*0260*/  BSYNC.RECONVERGENT B0 ;  /* 0x0000000000007941 */ /* 0x000fea0003800200 */
.L_x_30658:
[----:B------:R-:W-:Y:S04]  /*0270*/  BSSY.RECONVERGENT B0, `(.L_x_30661) ;  /* 0x0000030000007945 */ /* 0x000fe80003800200 */
[----:B------:R-:W-:Y:S05]  /*0280*/  @!P0 BRA `(.L_x_30662) ;  /* 0x0000000000b88947 */ /* 0x000fea0003800000 */
[----:B------:R-:W1:Y:S01]  /*0290*/  S2R R11, SR_CgaCtaId ;  /* 0x00000000000b7919 */ /* 0x000e620000008800 */
[----:B0-----:R-:W0:Y:S01]  /*02a0*/  LDC.64 R2, c[0x0][0x398] ;  /* 0x0000e600ff027b82 */ /* 0x001e220000000a00 */
[----:B------:R-:W-:Y:S01]  /*02b0*/  MOV R4, 0x400 ;  /* 0x0000040000047802 */ /* 0x000fe20000000f00 */
[C-C-:B------:R-:W-:Y:S01]  /*02c0*/  IMAD R9, R0.reuse, 0x2, R5.reuse ;  /* 0x0000000200097824 */ /* 0x140fe200078e0205 */
[----:B------:R-:W-:Y:S02]  /*02d0*/  IADD3 R13, PT, PT, R5, R0, RZ ;  /* 0x00000000050d7210 */ /* 0x000fe40007ffe0ff */
[----:B-1----:R-:W-:Y:S01]  /*02e0*/  LEA R4, R11, R4, 0x18 ;  /* 0x000000040b047211 */ /* 0x002fe200078ec0ff */
[----:B------:R-:W-:-:S07]  /*02f0*/  IMAD R11, R0, 0x3, R5 ;  /* 0x00000003000b7824 */ /* 0x000fce00078e0205 */
.L_x_30663:
[----:B0-----:R-:W-:-:S04]  /*0300*/  IMAD.WIDE.U32 R20, R5, 0x4, R2 ;  /* 0x0000000405147825 */ /* 0x001fc800078e0002 */
[--C-:B-1----:R-:W-:Y:S01]  /*0310*/  IMAD.WIDE.U32 R14, R13, 0x4, R2.reuse ;  /* 0x000000040d0e7825 */ /* 0x102fe200078e0002 */
[----:B------:R-:W2:Y:S03]  /*0320*/  LDG.E R6, desc[UR8][R20.64] ;  /* 0x0000000814067981 */ /* 0x000ea6000c1e1900 */
[--C-:B------:R-:W-:Y:S02]  /*0330*/  IMAD.WIDE.U32 R16, R9, 0x4, R2.reuse ;  /* 0x0000000409107825 */ /* 0x100fe400078e0002 */
[----:B------:R-:W3:Y:S02]  /*0340*/  LDG.E R14, desc[UR8][R14.64] ;  /* 0x000000080e0e7981 */ /* 0x000ee4000c1e1900 */
        /* <DEDUP_REMOVED lines=10> */
[----:B------:R-:W-:Y:S01]  /*03f0*/  SHF.R.U32.HI R12, RZ, 0x2, R11 ;  /* 0x00000002ff0c7819 */ /* 0x000fe2000001160b */
        /* <DEDUP_REMOVED lines=23> */
.L_x_30662:
[----:B------:R-:W-:Y:S05]  /*0570*/  BSYNC.RECONVERGENT B0 ;  /* 0x0000000000007941 */ /* 0x000fea0003800200 */
.L_x_30661:
[----:B------:R-:W-:Y:S05]  /*0580*/  @P1 EXIT ;  /* 0x000000000000194d */ /* 0x000fea0003800000 */
[----:B-1----:R-:W-:Y:S01]  /*0590*/  IMAD.SHL.U32 R25, R0, 0x4, RZ ;  /* 0x0000000400197824 */ /* 0x002fe200078e00ff */
[----:B------:R-:W1:Y:S01]  /*05a0*/  S2R R10, SR_CTAID.X ;  /* 0x00000000000a7919 */ /* 0x000e620000002500 */
[----:B------:R-:W-:Y:S01]  /*05b0*/  IMAD.SHL.U32 R5, R7, 0x4, RZ ;  /* 0x0000000407057824 */ /* 0x000fe200078e00ff */
[----:B------:R-:W-:Y:S01]  /*05c0*/  BSSY.RECONVERGENT B0, `(.L_x_30664) ;  /* 0x0000034000007945 */ /* 0x000fe20003800200 */
[----:B------:R-:W2:Y:S01]  /*05d0*/  I2F.U32.RP R8, R25 ;  /* 0x0000001900087306 */ /* 0x000ea20000209000 */
[----:B------:R-:W-:Y:S01]  /*05e0*/  IMAD.MOV R11, RZ, RZ, -R25 ;  /* 0x000000ffff0b7224 */ /* 0x000fe200078e0a19 */
[----:B------:R-:W-:Y:S02]  /*05f0*/  ISETP.NE.U32.AND P2, PT, R25, RZ, PT ;  /* 0x000000ff1900720c */ /* 0x000fe40003f45070 */
[----:B------:R-:W-:-:S04]  /*0600*/  IADD3 R4, PT, PT, R5, R25, RZ ;  /* 0x0000001905047210 */ /* 0x000fc80007ffe0ff */
[C---:B------:R-:W-:Y:S02]  /*0610*/  ISETP.GE.U32.AND P0, PT, R4.reuse, 0x200, PT ;  /* 0x000002000400780c */ /* 0x040fe40003f06070 */
[----:B------:R-:W-:Y:S02]  /*0620*/  VIMNMX.U32 R9, PT, PT, R4, 0x200, !PT ;  /* 0x0000020004097848 */ /* 0x000fe40007fe0000 */
[----:B------:R-:W-:Y:S01]  /*0630*/  SEL R6, RZ, 0x1, P0 ;  /* 0x00000001ff067807 */ /* 0x000fe20000000000 */
[----:B--2---:R-:W0:Y:S03]  /*0640*/  MUFU.RCP R8, R8 ;  /* 0x0000000800087308 */ /* 0x004e260000001000 */
[----:B------:R-:W-:Y:S01]  /*0650*/  IADD3 R4, PT, PT, R9, -R4, -R6 ;  /* 0x8000000409047210 */ /* 0x000fe20007ffe806 */
[----:B-1----:R-:W-:Y:S01]  /*0660*/  IMAD.SHL.U32 R31, R10, 0x200, RZ ;  /* 0x000002000a1f7824 */ /* 0x002fe200078e00ff */
        /* <DEDUP_REMOVED lines=22> */
[----:B------:R-:W-:Y:S01]  /*07d0*/  IADD3 R6, PT, PT, R6, 0x1, RZ ;  /* 0x0000000106067810 */ /* 0x000fe20007ffe0ff */
[----:B------:R-:W-:-:S03]  /*07e0*/  UIADD3 UR4, UPT, UPT, UR4, 0x480, URZ ;  /* 0x0000048004047890 */ /* 0x000fc6000fffe0ff */
[----:B------:R-:W-:Y:S02]  /*07f0*/  LOP3.LUT R6, R6, 0x3, RZ, 0xc0, !PT ;  /* 0x0000000306067812 */ /* 0x000fe400078ec0ff */
[----:B------:R-:W1:Y:S03]  /*0800*/  LDC R8, c[0x0][0x388] ;  /* 0x0000e200ff087b82 */ /* 0x000e660000000800 */
[----:B------:R-:W-:-:S05]  /*0810*/  IMAD.MOV R12, RZ, RZ, -R6 ;  /* 0x000000ffff0c7224 */ /* 0x000fca00078e0a06 */
[----:B------:R-:W2:Y:S01]  /*0820*/  LDC.64 R2, c[0x0][0x390] ;  /* 0x0000e400ff027b82 */ /* 0x000ea20000000a00 */
[----:B0-----:R-:W-:-:S06]  /*0830*/  ULEA UR4, UR5, UR4, 0x18 ;  /* 0x0000000405047291 */ /* 0x001fcc000f8ec0ff */
[----:B------:R-:W-:Y:S01]  /*0840*/  LEA R13, R7, UR4, 0x4 ;  /* 0x00000004070d7c11 */ /* 0x000fe2000f8e20ff */
[----:B-1----:R-:W-:-:S04]  /*0850*/  IMAD R9, R8, UR6, R31 ;  /* 0x0000000608097c24 */ /* 0x002fc8000f8e021f */
[----:B------:R-:W-:-:S07]  /*0860*/  IMAD.IADD R6, R4, 0x1, R9 ;  /* 0x0000000104067824 */ /* 0x000fce00078e0209 */
.L_x_30666:
[----:B--2---:R-:W-:-:S06]  /*0870*/  IMAD.WIDE R8, R6, 0x4, R2 ;  /* 0x0000000406087825 */ /* 0x004fcc00078e0202 */
[----:B------:R-:W2:Y:S01]  /*0880*/  LDG.E.128 R8, desc[UR8][R8.64] ;  /* 0x0000000808087981 */ /* 0x000ea2000c1e1d00 */
[----:B------:R-:W-:Y:S01]  /*0890*/  IADD3 R12, PT, PT, R12, 0x1, RZ ;  /* 0x000000010c0c7810 */ /* 0x000fe20007ffe0ff */
[C---:B------:R-:W-:Y:S02]  /*08a0*/  IMAD.IADD R4, R25.reuse, 0x1, R4 ;  /* 0x0000000119047824 */ /* 0x040fe400078e0204 */
[----:B------:R-:W-:Y:S01]  /*08b0*/  IMAD.IADD R6, R25, 0x1, R6 ;  /* 0x0000000119067824 */ /* 0x000fe200078e0206 */
[----:B------:R-:W-:Y:S01]  /*08c0*/  ISETP.NE.AND P0, PT, R12, RZ, PT ;  /* 0x000000ff0c00720c */ /* 0x000fe20003f05270 */
[----:B--2---:R0:W-:Y:S02]  /*08d0*/  STS.128 [R13], R8 ;  /* 0x000000080d007388 */ /* 0x0041e40000000c00 */
[----:B0-----:R-:W-:-:S10]  /*08e0*/  LEA R13, R0, R13, 0x4 ;  /* 0x0000000d000d7211 */ /* 0x001fd400078e20ff */
[----:B------:R-:W-:Y:S05]  /*08f0*/  @P0 BRA `(.L_x_30666) ;  /* 0xfffffffc00dc0947 */ /* 0x000fea000383ffff */
.L_x_30665:
[----:B------:R-:W-:Y:S05]  /*0900*/  BSYNC.RECONVERGENT B0 ;  /* 0x0000000000007941 */ /* 0x000fea0003800200 */
.L_x_30664:
        /* <DEDUP_REMOVED lines=11> */
[----:B------:R-:W-:Y:S01]  /*09c0*/  IADD3 R35, PT, PT, R25, R31, RZ ;  /* 0x0000001f19237210 */ /* 0x000fe20007ffe0ff */
[----:B------:R-:W-:Y:S01]  /*09d0*/  IMAD R33, R0, 0x8, R31 ;  /* 0x0000000800217824 */ /* 0x000fe200078e021f */
[----:B------:R-:W-:-:S07]  /*09e0*/  LEA R29, R4, UR4, 0x2 ;  /* 0x00000004041d7c11 */ /* 0x000fce000f8e10ff */
.L_x_30669:
        /* <DEDUP_REMOVED lines=22> */
[----:B0-----:R-:W-:Y:S01]  /*0b50*/  IMAD R29, R0, 0x40, R29 ;  /* 0x00000040001d7824 */ /* 0x001fe200078e021d */
[----:B------:R-:W-:Y:S06]  /*0b60*/  @!P0 BRA `(.L_x_30669) ;  /* 0xfffffffc00a08947 */ /* 0x000fec000383ffff */
.L_x_30668:
[----:B------:R-:W-:Y:S05]  /*0b70*/  BSYNC.RECONVERGENT B0 ;  /* 0x0000000000007941 */ /* 0x000fea0003800200 */
.L_x_30667:
[----:B------:R-:W0:Y:S08]  /*0b80*/  S2UR UR5, SR_CgaCtaId ;  /* 0x00000000000579c3 */ /* 0x000e300000008800 */
[----:B------:R-:W-:Y:S01]  /*0b90*/  BAR.SYNC.DEFER_BLOCKING 0x0 ;  /* 0x0000000000007b1d */ /* 0x000fe20000010000 */
[----:B------:R-:W-:Y:S01]  /*0ba0*/  LOP3.LUT R5, R5, 0x3c, RZ, 0xc0, !PT ;  /* 0x0000003c05057812 */ /* 0x000fe200078ec0ff */
[C---:B------:R-:W-:Y:S01]  /*0bb0*/  IMAD.SHL.U32 R8, R7.reuse, 0x10, RZ ;  /* 0x0000001007087824 */ /* 0x040fe200078e00ff */
[----:B------:R-:W-:Y:S01]  /*0bc0*/  SHF.R.U32.HI R0, RZ, 0x5, R7 ;  /* 0x00000005ff007819 */ /* 0x000fe20000011607 */
[C---:B-1----:R-:W-:Y:S01]  /*0bd0*/  VIADD R15, R7.reuse, 0x2 ;  /* 0x00000002070f7836 */ /* 0x042fe20000000000 */
[C---:B------:R-:W-:Y:S01]  /*0be0*/  IADD3 R23, PT, PT, R7.reuse, 0x1, RZ ;  /* 0x0000000107177810 */ /* 0x040fe20007ffe0ff */
[----:B------:R-:W-:Y:S01]  /*0bf0*/  UMOV UR4, 0x400 ;  /* 0x0000040000047882 */ /* 0x000fe20000000000 */
[----:B------:R-:W-:Y:S01]  /*0c00*/  LOP3.LUT R8, R8, 0x1f0, RZ, 0xc0, !PT ;  /* 0x000001f008087812 */ /* 0x000fe200078ec0ff */
[----:B------:R-:W-:Y:S01]  /*0c10*/  VIADD R25, R7, 0x4 ;  /* 0x0000000407197836 */ /* 0x000fe20000000000 */
[----:B------:R-:W-:Y:S01]  /*0c20*/  LOP3.LUT R23, R23, 0xf, RZ, 0xc0, !PT ;  /* 0x0000000f17177812 */ /* 0x000fe200078ec0ff */
[C---:B------:R-:W-:Y:S01]  /*0c30*/  VIADD R37, R7.reuse, 0x6 ;  /* 0x0000000607257836 */ /* 0x040fe20000000000 */
[----:B------:R-:W-:-:S02]  /*0c40*/  LOP3.LUT R17, R7, 0xf, RZ, 0xc0, !PT ;  /* 0x0000000f07117812 */ /* 0x000fc400078ec0ff */
[C---:B------:R-:W-:Y:S02]  /*0c50*/  LOP3.LUT R3, R8.reuse, R23, RZ, 0xfc, !PT ;  /* 0x0000001708037212 */ /* 0x040fe400078efcff */
[----:B------:R-:W-:Y:S02]  /*0c60*/  LOP3.LUT R15, R15, 0xf, RZ, 0xc0, !PT ;  /* 0x0000000f0f0f7812 */ /* 0x000fe400078ec0ff */
[----:B------:R-:W-:Y:S02]  /*0c70*/  IADD3 R21, PT, PT, R7, 0x3, RZ ;  /* 0x0000000307157810 */ /* 0x000fe40007ffe0ff */
[----:B------:R-:W-:Y:S02]  /*0c80*/  LOP3.LUT R6, R8, R15, RZ, 0xfc, !PT ;  /* 0x0000000f08067212 */ /* 0x000fe400078efcff */
[----:B------:R-:W-:Y:S01]  /*0c90*/  LOP3.LUT R21, R21, 0xf, RZ, 0xc0, !PT ;  /* 0x0000000f15157812 */ /* 0x000fe200078ec0ff */
[----:B0-----:R-:W-:Y:S01]  /*0ca0*/  ULEA UR7, UR5, UR4, 0x18 ;  /* 0x0000000405077291 */ /* 0x001fe2000f8ec0ff */
[----:B------:R-:W-:Y:S01]  /*0cb0*/  LOP3.LUT R25, R25, 0xf, RZ, 0xc0, !PT ;  /* 0x0000000f19197812 */ /* 0x000fe200078ec0ff */
[----:B------:R-:W-:Y:S01]  /*0cc0*/  UIADD3 UR4, UPT, UPT, UR4, 0x480, URZ ;  /* 0x0000048004047890 */ /* 0x000fe2000fffe0ff */
[----:B------:R-:W-:-:S02]  /*0cd0*/  IADD3 R30, PT, PT, R7, 0x5, RZ ;  /* 0x00000005071e7810 */ /* 0x000fc40007ffe0ff */
[----:B------:R-:W-:Y:S01]  /*0ce0*/  LOP3.LUT R37, R37, 0xf, RZ, 0xc0, !PT ;  /* 0x0000000f25257812 */ /* 0x000fe200078ec0ff */
[----:B------:R-:W-:Y:S01]  /*0cf0*/  ULEA UR4, UR5, UR4, 0x18 ;  /* 0x0000000405047291 */ /* 0x000fe2000f8ec0ff */
[----:B------:R-:W-:Y:S02]  /*0d00*/  IADD3 R5, PT, PT, R5, UR7, RZ ;  /* 0x0000000705057c10 */ /* 0x000fe4000fffe0ff */
[----:B------:R-:W-:Y:S02]  /*0d10*/  LOP3.LUT R30, R30, 0xf, RZ, 0xc0, !PT ;  /* 0x0000000f1e1e7812 */ /* 0x000fe400078ec0ff */
[----:B------:R-:W-:Y:S01]  /*0d20*/  IADD3 R28, PT, PT, R7, 0x7, RZ ;  /* 0x00000007071c7810 */ /* 0x000fe20007ffe0ff */
[----:B------:R-:W-:Y:S01]  /*0d30*/  IMAD R9, R0, 0x44, R5 ;  /* 0x0000004400097824 */ /* 0x000fe200078e0205 */
[----:B------:R-:W-:Y:S02]  /*0d40*/  LOP3.LUT R0, R8, 0xf, R7, 0xf8, !PT ;  /* 0x0000000f08007812 */ /* 0x000fe400078ef807 */
[----:B------:R-:W-:-:S02]  /*0d50*/  LEA R3, R3, UR4, 0x2 ;  /* 0x0000000403037c11 */ /* 0x000fc4000f8e10ff */
[----:B------:R-:W0:Y:S01]  /*0d60*/  LDS R5, [R9] ;  /* 0x0000000009057984 */ /* 0x000e220000000800 */
[----:B------:R-:W-:Y:S02]  /*0d70*/  LEA R11, R0, UR4, 0x2 ;  /* 0x00000004000b7c11 */ /* 0x000fe4000f8e10ff */
[----:B------:R-:W-:Y:S01]  /*0d80*/  LEA R6, R6, UR4, 0x2 ;  /* 0x0000000406067c11 */ /* 0x000fe2000f8e10ff */
[----:B------:R-:W1:Y:S01]  /*0d90*/  LDS R4, [R9+0x110] ;  /* 0x0001100009047984 */ /* 0x000e620000000800 */
[----:B------:R-:W-:-:S03]  /*0da0*/  LOP3.LUT R32, R8, R37, RZ, 0xfc, !PT ;  /* 0x0000002508207212 */ /* 0x000fc600078efcff */
[----:B------:R-:W2:Y:S01]  /*0db0*/  LDS R2, [R9+0x220] ;  /* 0x0002200009027984 */ /* 0x000ea20000000800 */
[----:B------:R-:W-:-:S03]  /*0dc0*/  LEA R32, R32, UR4, 0x2 ;  /* 0x0000000420207c11 */ /* 0x000fc6000f8e10ff */
[----:B------:R-:W-:Y:S04]  /*0dd0*/  LDS R11, [R11] ;  /* 0x000000000b0b7984 */ /* 0x000fe80000000800 */
[----:B------:R3:W-:Y:S04]  /*0de0*/  LDS R0, [R9+0x330] ;  /* 0x0003300009007984 */ /* 0x0007e80000000800 */
[----:B------:R4:W-:Y:S04]  /*0df0*/  LDS R19, [R3] ;  /* 0x0000000003137984 */ /* 0x0009e80000000800 */
[----:B------:R-:W-:Y:S01]  /*0e00*/  LDS R12, [R6] ;  /* 0x00000000060c7984 */ /* 0x000fe20000000800 */
[----:B---3--:R-:W-:-:S02]  /*0e10*/  LOP3.LUT R9, R8, R25, RZ, 0xfc, !PT ;  /* 0x0000001908097212 */ /* 0x008fc400078efcff */
[C---:B----4-:R-:W-:Y:S02]  /*0e20*/  LOP3.LUT R3, R8.reuse, R21, RZ, 0xfc, !PT ;  /* 0x0000001508037212 */ /* 0x050fe400078efcff */
[----:B------:R-:W-:Y:S02]  /*0e30*/  LEA R20, R9, UR4, 0x2 ;  /* 0x0000000409147c11 */ /* 0x000fe4000f8e10ff */
[----:B------:R-:W-:Y:S02]  /*0e40*/  LEA R3, R3, UR4, 0x2 ;  /* 0x0000000403037c11 */ /* 0x000fe4000f8e10ff */
[----:B------:R-:W-:Y:S01]  /*0e50*/  LOP3.LUT R9, R8, R30, RZ, 0xfc, !PT ;  /* 0x0000001e08097212 */ /* 0x000fe200078efcff */
[----:B------:R-:W-:Y:S03]  /*0e60*/  LDS R6, [R20] ;  /* 0x0000000014067984 */ /* 0x000fe60000000800 */
[----:B------:R-:W-:Y:S01]  /*0e70*/  LEA R9, R9, UR4, 0x2 ;  /* 0x0000000409097c11 */ /* 0x000fe2000f8e10ff */
[----:B------:R-:W-:Y:S04]  /*0e80*/  LDS R3, [R3] ;  /* 0x0000000003037984 */ /* 0x000fe80000000800 */
[----:B0-----:R-:W0:Y:S04]  /*0e90*/  SHFL.IDX PT, R10, R5, R17, 0x101f ;  /* 0x00101f11050a7589 */ /* 0x001e2800000e0000 */
[----:B------:R-:W3:Y:S04]  /*0ea0*/  SHFL.IDX PT, R31, R5, R23, 0x101f ;  /* 0x00101f17051f7589 */ /* 0x000ee800000e0000 */
[----:B-1----:R-:W1:Y:S04]  /*0eb0*/  SHFL.IDX PT, R16, R4, R17, 0x101f ;  /* 0x00101f1104107589 */ /* 0x002e6800000e0000 */
[----:B------:R-:W4:Y:S04]  /*0ec0*/  SHFL.IDX PT, R18, R4, R23, 0x101f ;  /* 0x00101f1704127589 */ /* 0x000f2800000e0000 */
[----:B--2---:R-:W2:Y:S04]  /*0ed0*/  SHFL.IDX PT, R14, R2, R17, 0x101f ;  /* 0x00101f11020e7589 */ /* 0x004ea800000e0000 */
[----:B------:R-:W5:Y:S01]  /*0ee0*/  SHFL.IDX PT, R26, R2, R23, 0x101f ;  /* 0x00101f17021a7589 */ /* 0x000f6200000e0000 */
[----:B0-----:R-:W-:-:S03]  /*0ef0*/  IMAD R22, R11, R10, RZ ;  /* 0x0000000a0b167224 */ /* 0x001fc600078e02ff */
[----:B------:R-:W-:Y:S01]  /*0f00*/  LDS R9, [R9] ;  /* 0x0000000009097984 */ /* 0x000fe20000000800 */
[----:B---3--:R-:W-:-:S03]  /*0f10*/  IMAD R31, R19, R31, R22 ;  /* 0x0000001f131f7224 */ /* 0x008fc600078e0216 */
[----:B------:R-:W0:Y:S01]  /*0f20*/  SHFL.IDX PT, R10, R0, R17, 0x101f ;  /* 0x00101f11000a7589 */ /* 0x000e2200000e0000 */
[----:B-1----:R-:W-:-:S03]  /*0f30*/  IMAD R29, R11, R16, RZ ;  /* 0x000000100b1d7224 */ /* 0x002fc600078e02ff */
[----:B------:R-:W1:Y:S01]  /*0f40*/  SHFL.IDX PT, R22, R0, R23, 0x101f ;  /* 0x00101f1700167589 */ /* 0x000e6200000e0000 */
[----:B----4-:R-:W-:-:S03]  /*0f50*/  IMAD R29, R19, R18, R29 ;  /* 0x00000012131d7224 */ /* 0x010fc600078e021d */
[----:B------:R-:W3:Y:S01]  /*0f60*/  SHFL.IDX PT, R16, R5, R15, 0x101f ;  /* 0x00101f0f05107589 */ /* 0x000ee200000e0000 */
[----:B--2---:R-:W-:-:S03]  /*0f70*/  IMAD R33, R11, R14, RZ ;  /* 0x0000000e0b217224 */ /* 0x004fc600078e02ff */
[----:B------:R-:W2:Y:S01]  /*0f80*/  SHFL.IDX PT, R13, R2, R15, 0x101f ;  /* 0x00101f0f020d7589 */ /* 0x000ea200000e0000 */
[----:B-----5:R-:W-:-:S03]  /*0f90*/  IMAD R26, R19, R26, R33 ;  /* 0x0000001a131a7224 */ /* 0x020fc600078e0221 */
[----:B------:R-:W4:Y:S04]  /*0fa0*/  SHFL.IDX PT, R18, R4, R15, 0x101f ;  /* 0x00101f0f04127589 */ /* 0x000f2800000e0000 */
[----:B------:R-:W5:Y:S04]  /*0fb0*/  SHFL.IDX PT, R24, R5, R21, 0x101f ;  /* 0x00101f1505187589 */ /* 0x000f6800000e0000 */
[----:B------:R-:W5:Y:S01]  /*0fc0*/  SHFL.IDX PT, R20, R4, R21, 0x101f ;  /* 0x00101f1504147589 */ /* 0x000f6200000e0000 */
[----:B0-----:R-:W-:Y:S01]  /*0fd0*/  IMAD R33, R11, R10, RZ ;  /* 0x0000000a0b217224 */ /* 0x001fe200078e02ff */
[----:B------:R-:W-:-:S02]  /*0fe0*/  LOP3.LUT R10, R28, 0xf, RZ, 0xc0, !PT ;  /* 0x0000000f1c0a7812 */ /* 0x000fc400078ec0ff */
[----:B------:R-:W0:Y:S01]  /*0ff0*/  SHFL.IDX PT, R14, R2, R21, 0x101f ;  /* 0x00101f15020e7589 */ /* 0x000e2200000e0000 */
[----:B-1----:R-:W-:Y:S01]  /*1000*/  IMAD R28, R19, R22, R33 ;  /* 0x00000016131c7224 */ /* 0x002fe200078e0221 */
[----:B------:R-:W-:Y:S02]  /*1010*/  LOP3.LUT R33, R8, R10, RZ, 0xfc, !PT ;  /* 0x0000000a08217212 */ /* 0x000fe400078efcff */
[----:B------:R-:W1:Y:S01]  /*1020*/  SHFL.IDX PT, R23, R5, R25, 0x101f ;  /* 0x00101f1905177589 */ /* 0x000e6200000e0000 */
[C---:B---3--:R-:W-:Y:S01]  /*1030*/  IMAD R31, R12.reuse, R16, R31 ;  /* 0x000000100c1f7224 */ /* 0x048fe200078e021f */
[----:B------:R-:W-:Y:S02]  /*1040*/  LEA R33, R33, UR4, 0x2 ;  /* 0x0000000421217c11 */ /* 0x000fe4000f8e10ff */
[----:B------:R-:W3:Y:S01]  /*1050*/  SHFL.IDX PT, R27, R0, R15, 0x101f ;  /* 0x00101f0f001b7589 */ /* 0x000ee200000e0000 */
[----:B--2---:R-:W-:-:S03]  /*1060*/  IMAD R26, R12, R13, R26 ;  /* 0x0000000d0c1a7224 */ /* 0x004fc600078e021a */
[----:B------:R-:W2:Y:S01]  /*1070*/  SHFL.IDX PT, R15, R4, R25, 0x101f ;  /* 0x00101f19040f7589 */ /* 0x000ea200000e0000 */
[----:B----4-:R-:W-:-:S03]  /*1080*/  IMAD R29, R12, R18, R29 ;  /* 0x000000120c1d7224 */ /* 0x010fc600078e021d */
[----:B------:R-:W4:Y:S01]  /*1090*/  SHFL.IDX PT, R19, R2, R25, 0x101f ;  /* 0x00101f1902137589 */ /* 0x000f2200000e0000 */
[----:B-----5:R-:W-:-:S03]  /*10a0*/  IMAD R31, R3, R24, R31 ;  /* 0x00000018031f7224 */ /* 0x020fc600078e021f */
[----:B------:R-:W5:Y:S01]  /*10b0*/  SHFL.IDX PT, R22, R5, R30, 0x101f ;  /* 0x00101f1e05167589 */ /* 0x000f6200000e0000 */
[C---:B------:R-:W-:Y:S01]  /*10c0*/  IMAD R29, R3.reuse, R20, R29 ;  /* 0x00000014031d7224 */ /* 0x040fe200078e021d */
[----:B------:R-:W-:Y:S02]  /*10d0*/  LOP3.LUT R20, R8, 0x8, R17, 0xf6, !PT ;  /* 0x0000000808147812 */ /* 0x000fe400078ef611 */
[----:B------:R-:W-:Y:S01]  /*10e0*/  LDS R11, [R32] ;  /* 0x00000000200b7984 */ /* 0x000fe20000000800 */
[----:B0-----:R-:W-:Y:S02]  /*10f0*/  IMAD R26, R3, R14, R26 ;  /* 0x0000000e031a7224 */ /* 0x001fe400078e021a */
[----:B------:R-:W-:Y:S01]  /*1100*/  VIADD R14, R7, 0x9 ;  /* 0x00000009070e7836 */ /* 0x000fe20000000000 */
[----:B------:R-:W0:Y:S01]  /*1110*/  SHFL.IDX PT, R16, R4, R30, 0x101f ;  /* 0x00101f1e04107589 */ /* 0x000e2200000e0000 */
[----:B-1----:R-:W-:Y:S01]  /*1120*/  IMAD R31, R6, R23, R31 ;  /* 0x00000017061f7224 */ /* 0x002fe200078e021f */
[----:B------:R-:W-:-:S02]  /*1130*/  LEA R23, R20, UR4, 0x2 ;  /* 0x0000000414177c11 */ /* 0x000fc4000f8e10ff */
[----:B------:R1:W-:Y:S01]  /*1140*/  LDS R13, [R33] ;  /* 0x00000000210d7984 */ /* 0x0003e20000000800 */
[----:B------:R-:W-:Y:S01]  /*1150*/  LOP3.LUT R14, R14, 0xf, RZ, 0xc0, !PT ;  /* 0x0000000f0e0e7812 */ /* 0x000fe200078ec0ff */
[----:B---3--:R-:W-:Y:S02]  /*1160*/  IMAD R12, R12, R27, R28 ;  /* 0x0000001b0c0c7224 */ /* 0x008fe400078e021c */
[----:B------:R-:W3:Y:S01]  /*1170*/  SHFL.IDX PT, R18, R2, R30, 0x101f ;  /* 0x00101f1e02127589 */ /* 0x000ee200000e0000 */
[----:B--2---:R-:W-:-:S03]  /*1180*/  IMAD R29, R6, R15, R29 ;  /* 0x0000000f061d7224 */ /* 0x004fc600078e021d */
[----:B------:R-:W2:Y:S01]  /*1190*/  SHFL.IDX PT, R24, R5, R37, 0x101f ;  /* 0x00101f2505187589 */ /* 0x000ea200000e0000 */
[----:B----4-:R-:W-:Y:S01]  /*11a0*/  IMAD R35, R6, R19, R26 ;  /* 0x0000001306237224 */ /* 0x010fe200078e021a */
[----:B------:R-:W-:Y:S02]  /*11b0*/  LOP3.LUT R26, R8, R14, RZ, 0xfc, !PT ;  /* 0x0000000e081a7212 */ /* 0x000fe400078efcff */
[----:B------:R-:W4:Y:S01]  /*11c0*/  SHFL.IDX PT, R36, R4, R37, 0x101f ;  /* 0x00101f2504247589 */ /* 0x000f2200000e0000 */
[----:B-----5:R-:W-:Y:S01]  /*11d0*/  IMAD R31, R9, R22, R31 ;  /* 0x00000016091f7224 */ /* 0x020fe200078e021f */
[----:B------:R-:W-:Y:S02]  /*11e0*/  LEA R27, R26, UR4, 0x2 ;  /* 0x000000041a1b7c11 */ /* 0x000fe4000f8e10ff */
[----:B------:R-:W5:Y:S01]  /*11f0*/  SHFL.IDX PT, R20, R2, R37, 0x101f ;  /* 0x00101f2502147589 */ /* 0x000f6200000e0000 */
[----:B-1----:R-:W-:-:S03]  /*1200*/  LOP3.LUT R33, R17, 0x8, RZ, 0x3c, !PT ;  /* 0x0000000811217812 */ /* 0x002fc600078e3cff */
[----:B------:R1:W-:Y:S01]  /*1210*/  LDS R15, [R23] ;  /* 0x00000000170f7984 */ /* 0x0003e20000000800 */
[----:B0-----:R-:W-:Y:S01]  /*1220*/  IMAD R19, R9, R16, R29 ;  /* 0x0000001009137224 */ /* 0x001fe200078e021d */
[----:B------:R-:W-:Y:S02]  /*1230*/  IADD3 R16, PT, PT, R7, 0xa, RZ ;  /* 0x0000000a07107810 */ /* 0x000fe40007ffe0ff */
[----:B------:R-:W0:Y:S02]  /*1240*/  SHFL.IDX PT, R22, R5, R10, 0x101f ;  /* 0x00101f0a05167589 */ /* 0x000e2400000e0000 */
[----:B------:R-:W-:Y:S02]  /*1250*/  LOP3.LUT R16, R16, 0xf, RZ, 0xc0, !PT ;  /* 0x0000000f10107812 */ /* 0x000fe400078ec0ff */
[----:B------:R-:W-:Y:S01]  /*1260*/  LDS R17, [R27] ;  /* 0x000000001b117984 */ /* 0x000fe20000000800 */
[----:B---3--:R-:W-:Y:S01]  /*1270*/  IMAD R35, R9, R18, R35 ;  /* 0x0000001209237224 */ /* 0x008fe200078e0223 */
[----:B------:R-:W-:Y:S01]  /*1280*/  LOP3.LUT R26, R8, R16, RZ, 0xfc, !PT ;  /* 0x00000010081a7212 */ /* 0x000fe200078efcff */
[----:B------:R-:W-:Y:S01]  /*1290*/  VIADD R18, R7, 0xb ;  /* 0x0000000b07127836 */ /* 0x000fe20000000000 */
[----:B------:R-:W3:Y:S01]  /*12a0*/  SHFL.IDX PT, R29, R5, R33, 0x101f ;  /* 0x00101f21051d7589 */ /* 0x000ee200000e0000 */
[----:B--2---:R-:W-:Y:S01]  /*12b0*/  IMAD R31, R11, R24, R31 ;  /* 0x000000180b1f7224 */ /* 0x004fe200078e021f */
[----:B------:R-:W-:-:S02]  /*12c0*/  LEA R26, R26, UR4, 0x2 ;  /* 0x000000041a1a7c11 */ /* 0x000fc4000f8e10ff */
[----:B------:R-:W2:Y:S01]  /*12d0*/  SHFL.IDX PT, R28, R2, R10, 0x101f ;  /* 0x00101f0a021c7589 */ /* 0x000ea200000e0000 */
[----:B------:R-:W-:Y:S01]  /*12e0*/  LOP3.LUT R18, R18, 0xf, RZ, 0xc0, !PT ;  /* 0x0000000f12127812 */ /* 0x000fe200078ec0ff */
[----:B----4-:R-:W-:Y:S01]  /*12f0*/  IMAD R36, R11, R36, R19 ;  /* 0x000000240b247224 */ /* 0x010fe200078e0213 */
[----:B-1----:R-:W-:Y:S01]  /*1300*/  IADD3 R23, PT, PT, R7, 0xc, RZ ;  /* 0x0000000c07177810 */ /* 0x002fe20007ffe0ff */
[----:B------:R-:W1:Y:S01]  /*1310*/  SHFL.IDX PT, R34, R4, R10, 0x101f ;  /* 0x00101f0a04227589 */ /* 0x000e6200000e0000 */
[----:B------:R-:W-:Y:S01]  /*1320*/  LOP3.LUT R24, R8, R18, RZ, 0xfc, !PT ;  /* 0x0000001208187212 */ /* 0x000fe200078efcff */
[----:B-----5:R-:W-:Y:S01]  /*1330*/  IMAD R35, R11, R20, R35 ;  /* 0x000000140b237224 */ /* 0x020fe200078e0223 */
[----:B------:R-:W-:Y:S01]  /*1340*/  LOP3.LUT R23, R23, 0xf, RZ, 0xc0, !PT ;  /* 0x0000000f17177812 */ /* 0x000fe200078ec0ff */
[----:B------:R-:W4:Y:S01]  /*1350*/  SHFL.IDX PT, R21, R0, R21, 0x101f ;  /* 0x00101f1500157589 */ /* 0x000f2200000e0000 */
[----:B------:R-:W-:-:S03]  /*1360*/  LEA R24, R24, UR4, 0x2 ;  /* 0x0000000418187c11 */ /* 0x000fc6000f8e10ff */
[----:B------:R-:W5:Y:S01]  /*1370*/  SHFL.IDX PT, R19, R2, R33, 0x101f ;  /* 0x00101f2102137589 */ /* 0x000f6200000e0000 */
[----:B0-----:R-:W-:-:S03]  /*1380*/  IMAD R31, R13, R22, R31 ;  /* 0x000000160d1f7224 */ /* 0x001fc600078e021f */
[----:B------:R-:W-:Y:S04]  /*1390*/  LDS R20, [R26] ;  /* 0x000000001a147984 */ /* 0x000fe80000000800 */
[----:B------:R-:W0:Y:S04]  /*13a0*/  SHFL.IDX PT, R22, R5, R14, 0x101f ;  /* 0x00101f0e05167589 */ /* 0x000e2800000e0000 */
[----:B------:R-:W0:Y:S01]  /*13b0*/  SHFL.IDX PT, R25, R0, R25, 0x101f ;  /* 0x00101f1900197589 */ /* 0x000e2200000e0000 */
[----:B---3--:R-:W-:Y:S02]  /*13c0*/  IMAD R29, R15, R29, R31 ;  /* 0x0000001d0f1d7224 */ /* 0x008fe400078e021f */
[C---:B--2---:R-:W-:Y:S01]  /*13d0*/  IMAD R28, R13.reuse, R28, R35 ;  /* 0x0000001c0d1c7224 */ /* 0x044fe200078e0223 */
[----:B------:R-:W-:Y:S01]  /*13e0*/  LDS R24, [R24] ;  /* 0x0000000018187984 */ /* 0x000fe20000000800 */
[----:B-1----:R-:W-:-:S03]  /*13f0*/  IMAD R34, R13, R34, R36 ;  /* 0x000000220d227224 */ /* 0x002fc600078e0224 */
[----:B------:R-:W1:Y:S01]  /*1400*/  SHFL.IDX PT, R30, R0, R30, 0x101f ;  /* 0x00101f1e001e7589 */ /* 0x000e6200000e0000 */
[----:B----4-:R-:W-:Y:S02]  /*1410*/  IMAD R12, R3, R21, R12 ;  /* 0x00000015030c7224 */ /* 0x010fe400078e020c */
[----:B------:R-:W-:Y:S01]  /*1420*/  VIADD R21, R7, 0xd ;  /* 0x0000000d07157836 */ /* 0x000fe20000000000 */
[----:B------:R2:W3:Y:S01]  /*1430*/  SHFL.IDX PT, R32, R4, R33, 0x101f ;  /* 0x00101f2104207589 */ /* 0x0004e200000e0000 */
[----:B-----5:R-:W-:-:S03]  /*1440*/  IMAD R19, R15, R19, R28 ;  /* 0x000000130f137224 */ /* 0x020fc600078e021c */
[----:B------:R-:W4:Y:S01]  /*1450*/  SHFL.IDX PT, R27, R2, R14, 0x101f ;  /* 0x00101f0e021b7589 */ /* 0x000f2200000e0000 */
[----:B------:R-:W-:-:S03]  /*1460*/  LOP3.LUT R3, R21, 0xf, RZ, 0xc0, !PT ;  /* 0x0000000f15037812 */ /* 0x000fc600078ec0ff */
[----:B------:R-:W5:Y:S01]  /*1470*/  SHFL.IDX PT, R26, R4, R14, 0x101f ;  /* 0x00101f0e041a7589 */ /* 0x000f6200000e0000 */
[----:B0-----:R-:W-:Y:S01]  /*1480*/  IMAD R22, R17, R22, R29 ;  /* 0x0000001611167224 */ /* 0x001fe200078e021d */
[----:B--2---:R-:W-:Y:S02]  /*1490*/  LOP3.LUT R33, R8, R23, RZ, 0xfc, !PT ;  /* 0x0000001708217212 */ /* 0x004fe400078efcff */
[----:B------:R-:W0:Y:S01]  /*14a0*/  SHFL.IDX PT, R37, R0, R37, 0x101f ;  /* 0x00101f2500257589 */ /* 0x000e2200000e0000 */
[----:B------:R-:W-:Y:S01]  /*14b0*/  LOP3.LUT R29, R7, 0xf, RZ, 0xc0, !PT ;  /* 0x0000000f071d7812 */ /* 0x000fe200078ec0ff */
[----:B------:R-:W-:Y:S01]  /*14c0*/  IMAD R12, R6, R25, R12 ;  /* 0x00000019060c7224 */ /* 0x000fe200078e020c */
[----:B------:R-:W-:Y:S01]  /*14d0*/  LEA R33, R33, UR4, 0x2 ;  /* 0x0000000421217c11 */ /* 0x000fe2000f8e10ff */
[----:B------:R-:W2:Y:S01]  /*14e0*/  SHFL.IDX PT, R31, R5, R16, 0x101f ;  /* 0x00101f10051f7589 */ /* 0x000ea200000e0000 */
[----:B------:R-:W-:Y:S02]  /*14f0*/  LOP3.LUT R6, R8, R3, RZ, 0xfc, !PT ;  /* 0x0000000308067212 */ /* 0x000fe400078efcff */
[----:B------:R-:W-:Y:S01]  /*1500*/  LOP3.LUT R29, R29, 0x8, RZ, 0x3c, !PT ;  /* 0x000000081d1d7812 */ /* 0x000fe200078e3cff */
[----:B------:R-:W2:Y:S01]  /*1510*/  SHFL.IDX PT, R35, R2, R16, 0x101f ;  /* 0x00101f1002237589 */ /* 0x000ea200000e0000 */
[----:B------:R-:W-:Y:S01]  /*1520*/  LEA R6, R6, UR4, 0x2 ;  /* 0x0000000406067c11 */ /* 0x000fe2000f8e10ff */
[----:B-1----:R-:W-:Y:S01]  /*1530*/  IMAD R12, R9, R30, R12 ;  /* 0x0000001e090c7224 */ /* 0x002fe200078e020c */
[----:B------:R-:W-:Y:S01]  /*1540*/  IADD3 R9, PT, PT, R7, 0xe, RZ ;  /* 0x0000000e07097810 */ /* 0x000fe20007ffe0ff */
[----:B------:R-:W1:Y:S01]  /*1550*/  SHFL.IDX PT, R36, R4, R16, 0x101f ;  /* 0x00101f1004247589 */ /* 0x000e6200000e0000 */
[----:B---3--:R-:W-:-:S02]  /*1560*/  IMAD R32, R15, R32, R34 ;  /* 0x000000200f207224 */ /* 0x008fc400078e0222 */
[----:B------:R-:W-:Y:S01]  /*1570*/  LOP3.LUT R9, R9, 0xf, RZ, 0xc0, !PT ;  /* 0x0000000f09097812 */ /* 0x000fe200078ec0ff */
[----:B------:R-:W3:Y:S01]  /*1580*/  SHFL.IDX PT, R28, R4, R18, 0x101f ;  /* 0x00101f12041c7589 */ /* 0x000ee200000e0000 */
[----:B----4-:R-:W-:-:S03]  /*1590*/  IMAD R19, R17, R27, R19 ;  /* 0x0000001b11137224 */ /* 0x010fc600078e0213 */
[----:B------:R-:W-:Y:S01]  /*15a0*/  LDS R33, [R33] ;  /* 0x0000000021217984 */ /* 0x000fe20000000800 */
[----:B-----5:R-:W-:-:S03]  /*15b0*/  IMAD R25, R17, R26, R32 ;  /* 0x0000001a11197224 */ /* 0x020fc600078e0220 */
[----:B------:R-:W4:Y:S01]  /*15c0*/  SHFL.IDX PT, R21, R2, R18, 0x101f ;  /* 0x00101f1202157589 */ /* 0x000f2200000e0000 */
[----:B0-----:R-:W-:-:S03]  /*15d0*/  IMAD R37, R11, R37, R12 ;  /* 0x000000250b257224 */ /* 0x001fc600078e020c */
[----:B------:R-:W0:Y:S01]  /*15e0*/  SHFL.IDX PT, R10, R0, R10, 0x101f ;  /* 0x00101f0a000a7589 */ /* 0x000e2200000e0000 */
[----:B--2---:R-:W-:-:S03]  /*15f0*/  IMAD R31, R20, R31, R22 ;  /* 0x0000001f141f7224 */ /* 0x004fc600078e0216 */
[----:B------:R-:W2:Y:S01]  /*1600*/  SHFL.IDX PT, R30, R0, R29, 0x101f ;  /* 0x00101f1d001e7589 */ /* 0x000ea200000e0000 */
[C---:B------:R-:W-:Y:S02]  /*1610*/  IMAD R22, R20.reuse, R35, R19 ;  /* 0x0000002314167224 */ /* 0x040fe400078e0213 */
[----:B------:R-:W-:Y:S01]  /*1620*/  VIADD R19, R7, 0xffffffff ;  /* 0xffffffff07137836 */ /* 0x000fe20000000000 */
[----:B------:R-:W-:Y:S01]  /*1630*/  LDS R6, [R6] ;  /* 0x0000000006067984 */ /* 0x000fe20000000800 */
[----:B-1----:R-:W-:-:S03]  /*1640*/  IMAD R25, R20, R36, R25 ;  /* 0x0000002414197224 */ /* 0x002fc600078e0219 */
[----:B------:R-:W1:Y:S01]  /*1650*/  SHFL.IDX PT, R14, R0, R14, 0x101f ;  /* 0x00101f0e000e7589 */ /* 0x000e6200000e0000 */
[----:B---3--:R-:W-:Y:S01]  /*1660*/  IMAD R28, R24, R28, R25 ;  /* 0x0000001c181c7224 */ /* 0x008fe200078e0219 */
[----:B------:R-:W-:Y:S02]  /*1670*/  LOP3.LUT R19, R19, 0xf, RZ, 0xc0, !PT ;  /* 0x0000000f13137812 */ /* 0x000fe400078ec0ff */
[----:B------:R-:W3:Y:S01]  /*1680*/  SHFL.IDX PT, R11, R4, R23, 0x101f ;  /* 0x00101f17040b7589 */ /* 0x000ee200000e0000 */
[C---:B------:R-:W-:Y:S02]  /*1690*/  LOP3.LUT R25, R8.reuse, R9, RZ, 0xfc, !PT ;  /* 0x0000000908197212 */ /* 0x040fe400078efcff */
[----:B------:R-:W-:Y:S01]  /*16a0*/  LOP3.LUT R27, R8, R19, RZ, 0xfc, !PT ;  /* 0x00000013081b7212 */ /* 0x000fe200078efcff */
[----:B------:R-:W5:Y:S01]  /*16b0*/  SHFL.IDX PT, R34, R5, R18, 0x101f ;  /* 0x00101f1205227589 */ /* 0x000f6200000e0000 */
[----:B------:R-:W-:Y:S01]  /*16c0*/  LEA R8, R25, UR4, 0x2 ;  /* 0x0000000419087c11 */ /* 0x000fe2000f8e10ff */
[----:B----4-:R-:W-:-:S02]  /*16d0*/  IMAD R22, R24, R21, R22 ;  /* 0x0000001518167224 */ /* 0x010fc400078e0216 */
[----:B------:R-:W4:Y:S01]  /*16e0*/  SHFL.IDX PT, R12, R2, R23, 0x101f ;  /* 0x00101f17020c7589 */ /* 0x000f2200000e0000 */
[----:B0-----:R-:W-:Y:S01]  /*16f0*/  IMAD R37, R13, R10, R37 ;  /* 0x0000000a0d257224 */ /* 0x001fe200078e0225 */
[----:B------:R-:W-:Y:S02]  /*1700*/  LEA R10, R27, UR4, 0x2 ;  /* 0x000000041b0a7c11 */ /* 0x000fe4000f8e10ff */
[----:B------:R-:W0:Y:S01]  /*1710*/  SHFL.IDX PT, R26, R5, R23, 0x101f ;  /* 0x00101f17051a7589 */ /* 0x000e2200000e0000 */
[----:B--2---:R-:W-:-:S03]  /*1720*/  IMAD R30, R15, R30, R37 ;  /* 0x0000001e0f1e7224 */ /* 0x004fc600078e0225 */
[----:B------:R-:W2:Y:S04]  /*1730*/  SHFL.IDX PT, R25, R4, R3, 0x101f ;  /* 0x00101f0304197589 */ /* 0x000ea800000e0000 */
[----:B------:R-:W2:Y:S01]  /*1740*/  SHFL.IDX PT, R21, R5, R3, 0x101f ;  /* 0x00101f0305157589 */ /* 0x000ea200000e0000 */
[----:B-1----:R-:W-:-:S03]  /*1750*/  IMAD R14, R17, R14, R30 ;  /* 0x0000000e110e7224 */ /* 0x002fc600078e021e */
[----:B------:R1:W2:Y:S01]  /*1760*/  SHFL.IDX PT, R13, R0, R16, 0x101f ;  /* 0x00101f10000d7589 */ /* 0x0002a200000e0000 */
[C---:B---3--:R-:W-:Y:S02]  /*1770*/  IMAD R30, R33.reuse, R11, R28 ;  /* 0x0000000b211e7224 */ /* 0x048fe400078e021c */
[----:B------:R-:W3:Y:S01]  /*1780*/  LDC R11, c[0x0][0x388] ;  /* 0x0000e200ff0b7b82 */ /* 0x000ee20000000800 */
[----:B------:R2:W2:Y:S01]  /*1790*/  SHFL.IDX PT, R15, R0, R18, 0x101f ;  /* 0x00101f12000f7589 */ /* 0x0004a200000e0000 */
[----:B-----5:R-:W-:Y:S01]  /*17a0*/  IMAD R34, R24, R34, R31 ;  /* 0x0000002218227224 */ /* 0x020fe200078e021f */
[----:B------:R-:W5:Y:S01]  /*17b0*/  S2R R32, SR_CTAID.X ;  /* 0x0000000000207919 */ /* 0x000f620000002500 */
[----:B----4-:R-:W-:-:S04]  /*17c0*/  IMAD R17, R33, R12, R22 ;  /* 0x0000000c21117224 */ /* 0x010fc800078e0216 */
[----:B-1----:R-:W1:Y:S01]  /*17d0*/  LDC R16, c[0x0][0x384] ;  /* 0x0000e100ff107b82 */ /* 0x002e620000000800 */
[----:B------:R-:W-:Y:S01]  /*17e0*/  LDS R8, [R8] ;  /* 0x0000000008087984 */ /* 0x000fe20000000800 */
[----:B0-----:R-:W-:-:S03]  /*17f0*/  IMAD R26, R33, R26, R34 ;  /* 0x0000001a211a7224 */ /* 0x001fc600078e0222 */
[----:B------:R-:W0:Y:S01]  /*1800*/  SHFL.IDX PT, R28, R0, R23, 0x101f ;  /* 0x00101f17001c7589 */ /* 0x000e2200000e0000 */
[----:B--2---:R-:W-:-:S03]  /*1810*/  IMAD R18, R6, R25, R30 ;  /* 0x0000001906127224 */ /* 0x004fc600078e021e */
[----:B------:R-:W-:Y:S01]  /*1820*/  LDS R10, [R10] ;  /* 0x000000000a0a7984 */ /* 0x000fe20000000800 */
[----:B------:R-:W-:-:S03]  /*1830*/  IMAD R26, R6, R21, R26 ;  /* 0x00000015061a7224 */ /* 0x000fc600078e021a */
[----:B------:R-:W2:Y:S01]  /*1840*/  SHFL.IDX PT, R22, R2, R3, 0x101f ;  /* 0x00101f0302167589 */ /* 0x000ea200000e0000 */
[----:B------:R-:W-:Y:S02]  /*1850*/  IMAD R14, R20, R13, R14 ;  /* 0x0000000d140e7224 */ /* 0x000fe400078e020e */
[----:B------:R-:W4:Y:S01]  /*1860*/  LDC.64 R12, c[0x0][0x3a0] ;  /* 0x0000e800ff0c7b82 */ /* 0x000f220000000a00 */
[----:B------:R-:W1:Y:S01]  /*1870*/  SHFL.IDX PT, R27, R0, R3, 0x101f ;  /* 0x00101f03001b7589 */ /* 0x000e6200000e0000 */
[----:B------:R-:W-:-:S03]  /*1880*/  IMAD R14, R24, R15, R14 ;  /* 0x0000000f180e7224 */ /* 0x000fc600078e020e */
[----:B------:R-:W1:Y:S04]  /*1890*/  SHFL.IDX PT, R25, R2, R9, 0x101f ;  /* 0x00101f0902197589 */ /* 0x000e6800000e0000 */
[----:B------:R-:W1:Y:S04]  /*18a0*/  SHFL.IDX PT, R29, R5, R9, 0x101f ;  /* 0x00101f09051d7589 */ /* 0x000e6800000e0000 */
[----:B------:R-:W4:Y:S01]  /*18b0*/  SHFL.IDX PT, R21, R4, R9, 0x101f ;  /* 0x00101f0904157589 */ /* 0x000f2200000e0000 */
[----:B0-----:R-:W-:Y:S01]  /*18c0*/  IMAD R28, R33, R28, R14 ;  /* 0x0000001c211c7224 */ /* 0x001fe200078e020e */
[----:B---3--:R-:W-:-:S02]  /*18d0*/  SHF.R.S32.HI R14, RZ, 0x1f, R11 ;  /* 0x0000001fff0e7819 */ /* 0x008fc4000001140b */
[----:B------:R0:W3:Y:S01]  /*18e0*/  SHFL.IDX PT, R23, R0, R9, 0x101f ;  /* 0x00101f0900177589 */ /* 0x0000e200000e0000 */
[----:B-----5:R-:W-:Y:S02]  /*18f0*/  LEA R7, R32, R7, 0x5 ;  /* 0x0000000720077211 */ /* 0x020fe400078e28ff */
[----:B------:R-:W-:Y:S01]  /*1900*/  LEA.HI R14, R14, R11, RZ, 0x9 ;  /* 0x0000000b0e0e7211 */ /* 0x000fe200078f48ff */
[----:B------:R-:W5:Y:S01]  /*1910*/  SHFL.IDX PT, R3, R2, R19, 0x101f ;  /* 0x00101f1302037589 */ /* 0x000f6200000e0000 */
[----:B--2---:R-:W-:Y:S02]  /*1920*/  IMAD R17, R6, R22, R17 ;  /* 0x0000001606117224 */ /* 0x004fe400078e0211 */
[----:B------:R-:W-:Y:S01]  /*1930*/  SHF.R.S32.HI R14, RZ, 0x9, R14 ;  /* 0x00000009ff0e7819 */ /* 0x000fe2000001140e */
[----:B------:R2:W5:Y:S01]  /*1940*/  SHFL.IDX PT, R35, R5, R19, 0x101f ;  /* 0x00101f1305237589 */ /* 0x00056200000e0000 */
[----:B-1----:R-:W-:Y:S02]  /*1950*/  IMAD R7, R16, UR6, R7 ;  /* 0x0000000610077c24 */ /* 0x002fe4000f8e0207 */
[----:B------:R-:W-:Y:S01]  /*1960*/  IMAD R27, R6, R27, R28 ;  /* 0x0000001b061b7224 */ /* 0x000fe200078e021c */
[----:B------:R1:W5:Y:S01]  /*1970*/  SHFL.IDX PT, R31, R4, R19, 0x101f ;  /* 0x00101f13041f7589 */ /* 0x00036200000e0000 */
[----:B------:R-:W-:-:S02]  /*1980*/  IMAD R17, R8, R25, R17 ;  /* 0x0000001908117224 */ /* 0x000fc400078e0211 */
[----:B0-----:R-:W-:Y:S01]  /*1990*/  IMAD R9, R14, 0x100, R7 ;  /* 0x000001000e097824 */ /* 0x001fe200078e0207 */
[----:B------:R-:W0:Y:S01]  /*19a0*/  SHFL.IDX PT, R37, R0, R19, 0x101f ;  /* 0x00101f1300257589 */ /* 0x000e2200000e0000 */
[----:B------:R-:W-:Y:S01]  /*19b0*/  IMAD R26, R8, R29, R26 ;  /* 0x0000001d081a7224 */ /* 0x000fe200078e021a */
[C---:B--2---:R-:W-:Y:S01]  /*19c0*/  LEA R5, R14.reuse, R7, 0x7 ;  /* 0x000000070e057211 */ /* 0x044fe200078e38ff */
[----:B------:R-:W-:Y:S02]  /*19d0*/  IMAD R11, R14, 0x80, R9 ;  /* 0x000000800e0b7824 */ /* 0x000fe400078e0209 */
[----:B----4-:R-:W-:Y:S02]  /*19e0*/  IMAD R18, R8, R21, R18 ;  /* 0x0000001508127224 */ /* 0x010fe400078e0212 */
[----:B-1----:R-:W-:-:S04]  /*19f0*/  IMAD.WIDE R4, R5, 0x4, R12 ;  /* 0x0000000405047825 */ /* 0x002fc800078e020c */
[----:B---3--:R-:W-:Y:S02]  /*1a00*/  IMAD R23, R8, R23, R27 ;  /* 0x0000001708177224 */ /* 0x008fe400078e021b */
[----:B-----5:R-:W-:Y:S02]  /*1a10*/  IMAD R17, R10, R3, R17 ;  /* 0x000000030a117224 */ /* 0x020fe400078e0211 */
[----:B------:R-:W-:-:S04]  /*1a20*/  IMAD.WIDE R2, R7, 0x4, R12 ;  /* 0x0000000407027825 */ /* 0x000fc800078e020c */
[C---:B------:R-:W-:Y:S01]  /*1a30*/  IMAD R35, R10.reuse, R35, R26 ;  /* 0x000000230a237224 */ /* 0x040fe200078e021a */
[----:B------:R-:W-:Y:S01]  /*1a40*/  BAR.SYNC.DEFER_BLOCKING 0x0 ;  /* 0x0000000000007b1d */ /* 0x000fe20000010000 */
[----:B------:R-:W-:Y:S02]  /*1a50*/  IMAD R31, R10, R31, R18 ;  /* 0x0000001f0a1f7224 */ /* 0x000fe400078e0212 */
[----:B------:R-:W-:-:S04]  /*1a60*/  IMAD.WIDE R6, R9, 0x4, R12 ;  /* 0x0000000409067825 */ /* 0x000fc800078e020c */
[----:B0-----:R-:W-:Y:S02]  /*1a70*/  IMAD R23, R10, R37, R23 ;  /* 0x000000250a177224 */ /* 0x001fe400078e0217 */
[----:B------:R-:W-:Y:S01]  /*1a80*/  IMAD.WIDE R12, R11, 0x4, R12 ;  /* 0x000000040b0c7825 */ /* 0x000fe200078e020c */
[----:B------:R-:W-:Y:S04]  /*1a90*/  STG.E desc[UR8][R2.64], R35 ;  /* 0x0000002302007986 */ /* 0x000fe8000c101908 */
[----:B------:R-:W-:Y:S04]  /*1aa0*/  STG.E desc[UR8][R4.64], R31 ;  /* 0x0000001f04007986 */ /* 0x000fe8000c101908 */
[----:B------:R-:W-:Y:S04]  /*1ab0*/  STG.E desc[UR8][R6.64], R17 ;  /* 0x0000001106007986 */ /* 0x000fe8000c101908 */
[----:B------:R-:W-:Y:S01]  /*1ac0*/  STG.E desc[UR8][R12.64], R23 ;  /* 0x000000170c007986 */ /* 0x000fe2000c101908 */
[----:B------:R-:W-:Y:S05]  /*1ad0*/  EXIT ;  /* 0x000000000000794d */ /* 0x000fea0003800000 */
        .weak           $__internal_630_$__cuda_sm20_div_u16
        .type           $__internal_630_$__cuda_sm20_div_u16,@function
        .size           $__internal_630_$__cuda_sm20_div_u16,(.L_x_39133 - $__internal_630_$__cuda_sm20_div_u16)
$__internal_630_$__cuda_sm20_div_u16:
        /* <DEDUP_REMOVED lines=18> */
[----:B------:R-:W-:Y:S06]  /*1c00*/  RET.REL.NODEC R2 `(_Z9cuda_gemmIiLi128ELi1ELi1ELi512ELi16ELi16ELi64ELi0ELi1EEviiiPT_S1_S1_iii) ;  /* 0xffffffe002fc7950 */ /* 0x000fec0003c3ffff */
.L_x_30670:
        /* <DEDUP_REMOVED lines=15> */
.L_x_39133:


//--------------------- .text._Z9cuda_gemmIiLi128ELi1ELi1ELi512ELi16ELi16ELi64ELi0ELi0EEviiiPT_S1_S1_iii --------------------------
	.section	.text._Z9cuda_gemmIiLi128ELi1ELi1ELi512ELi16ELi16ELi64ELi0ELi0EEviiiPT_S1_S1_iii,"ax",@progbits
	.align	128
        .global         _Z9cuda_gemmIiLi128ELi1ELi1ELi512ELi16ELi16ELi64ELi0ELi0EEviiiPT_S1_S1_iii
        .type           _Z9cuda_gemmIiLi128ELi1ELi1ELi512ELi16ELi16ELi64ELi0ELi0EEviiiPT_S1_S1_iii,@function
        .size           _Z9cuda_gemmIiLi128ELi1ELi1ELi512ELi16ELi16ELi64ELi0ELi0EEviiiPT_S1_S1_iii,(.L_x_39134 - _Z9cuda_gemmIiLi128ELi1ELi1ELi512ELi16ELi16ELi64ELi0ELi0EEviiiPT_S1_S1_iii)
        .other          _Z9cuda_gemmIiLi128ELi1ELi1ELi512ELi16ELi16ELi64ELi0ELi0EEviiiPT_S1_S1_iii,@"STO_CUDA_ENTRY STV_DEFAULT"
_Z9cuda_gemmIiLi128ELi1ELi1ELi512ELi16ELi16ELi64ELi0ELi0EEviiiPT_S1_S1_iii:
.text._Z9cuda_gemmIiLi128ELi1ELi1ELi512ELi16ELi16ELi64ELi0ELi0EEviiiPT_S1_S1_iii:
        /* <DEDUP_REMOVED lines=59> */
.L_x_30673:
        /* <DEDUP_REMOVED lines=25> */
.L_x_30672:
[----:B------:R-:W-:Y:S05]  /*0540*/  BSYNC.RECONVERGENT B0 ;  /* 0x0000000000007941 */ /* 0x000fea0003800200 */
.L_x_30671:
[----:B------:R-:W-:Y:S01]  /*0550*/  IMAD.MOV.U32 R4, RZ, RZ, 0x80 ;  /* 0x00000080ff047424 */ /* 0x000fe200078e00ff */
[----:B0-----:R-:W-:Y:S01]  /*0560*/  MOV R6, 0x590 ;  /* 0x0000059000067802 */ /* 0x001fe20000000f00 */
[----:B------:R-:W-:-:S07]  /*0570*/  IMAD.MOV.U32 R5, RZ, RZ, R15 ;  /* 0x000000ffff057224 */ /* 0x000fce00078e000f */
[----:B------:R-:W-:Y:S05]  /*0580*/  CALL.REL.NOINC `($__internal_631_$__cuda_sm20_div_s16) ;  /* 0x0000003400647944 */ /* 0x000fea0003c00000 */
[----:B------:R-:W-:Y:S01]  /*0590*/  PRMT R5, R13, 0x9910, RZ ;  /* 0x000099100d057816 */ /* 0x000fe200000000ff */
[----:B------:R-:W-:Y:S01]  /*05a0*/  IMAD.MOV.U32 R12, RZ, RZ, R13 ;  /* 0x000000ffff0c7224 */ /* 0x000fe200078e000d */
[----:B------:R-:W-:Y:S01]  /*05b0*/  MOV R6, 0x5e0 ;  /* 0x000005e000067802 */ /* 0x000fe20000000f00 */
[----:B------:R-:W-:-:S07]  /*05c0*/  IMAD.MOV.U32 R4, RZ, RZ, 0x10 ;  /* 0x00000010ff047424 */ /* 0x000fce00078e00ff */
[----:B------:R-:W-:Y:S05]  /*05d0*/  CALL.REL.NOINC `($__internal_631_$__cuda_sm20_div_s16) ;  /* 0x0000003400507944 */ /* 0x000fea0003c00000 */
[----:B------:R-:W0:Y:S08]  /*05e0*/  S2UR UR8, SR_CTAID.Y ;  /* 0x00000000000879c3 */ /* 0x000e300000002600 */
[----:B------:R-:W0:Y:S02]  /*05f0*/  LDC R0, c[0x0][0x374] ;  /* 0x0000dd00ff007b82 */ /* 0x000e240000000800 */
[----:B0-----:R-:W-:-:S13]  /*0600*/  ISETP.LE.U32.AND P0, PT, R0, UR8, PT ;  /* 0x0000000800007c0c */ /* 0x001fda000bf03070 */
[----:B------:R-:W-:Y:S05]  /*0610*/  @P0 EXIT ;  /* 0x000000000000094d */ /* 0x000fea0003800000 */
[----:B------:R-:W0:Y:S01]  /*0620*/  LDC R15, c[0x0][0x360] ;  /* 0x0000d800ff0f7b82 */ /* 0x000e220000000800 */
[----:B------:R-:W1:Y:S01]  /*0630*/  I2F.U32.RP R0, R14 ;  /* 0x0000000e00007306 */ /* 0x000e620000209000 */
[----:B------:R-:W-:Y:S01]  /*0640*/  IMAD.SHL.U32 R17, R69, 0x4, RZ ;  /* 0x0000000445117824 */ /* 0x000fe200078e00ff */
[----:B------:R-:W2:Y:S01]  /*0650*/  LDCU UR5, c[0x0][0x388] ;  /* 0x00007100ff0577ac */ /* 0x000ea20008000800 */
[----:B------:R3:W-:Y:S01]  /*0660*/  STL.128 [R1], RZ ;  /* 0x000000ff01007387 */ /* 0x0007e20000100c00 */
[----:B------:R-:W-:Y:S03]  /*0670*/  BSSY.RECONVERGENT B0, `(.L_x_30674) ;  /* 0x0000044000007945 */ /* 0x000fe60003800200 */
[----:B------:R-:W4:Y:S01]  /*0680*/  S2UR UR9, SR_CTAID.X ;  /* 0x00000000000979c3 */ /* 0x000f220000002500 */
[----:B-1----:R-:W1:Y:S01]  /*0690*/  MUFU.RCP R0, R0 ;  /* 0x0000000000007308 */ /* 0x002e620000001000 */
[----:B0-----:R-:W-:-:S07]  /*06a0*/  SHF.L.U32 R16, R15, 0x2, RZ ;  /* 0x000000020f107819 */ /* 0x001fce00000006ff */
[----:B------:R-:W0:Y:S01]  /*06b0*/  I2F.U32.RP R3, R16 ;  /* 0x0000001000037306 */ /* 0x000e220000209000 */
[--C-:B------:R-:W-:Y:S01]  /*06c0*/  IMAD.IADD R4, R17, 0x1, R16.reuse ;  /* 0x0000000111047824 */ /* 0x100fe200078e0210 */
[----:B------:R-:W-:Y:S01]  /*06d0*/  ISETP.NE.U32.AND P3, PT, R16, RZ, PT ;  /* 0x000000ff1000720c */ /* 0x000fe20003f65070 */
[----:B------:R-:W-:Y:S01]  /*06e0*/  IMAD.MOV R9, RZ, RZ, -R16 ;  /* 0x000000ffff097224 */ /* 0x000fe200078e0a10 */
[----:B----4-:R-:W-:Y:S01]  /*06f0*/  USHF.L.U32 UR4, UR9, 0x9, URZ ;  /* 0x0000000909047899 */ /* 0x010fe200080006ff */
[----:B-1----:R-:W-:Y:S01]  /*0700*/  VIADD R2, R0, 0xffffffe ;  /* 0x0ffffffe00027836 */ /* 0x002fe20000000000 */
[C---:B------:R-:W-:Y:S02]  /*0710*/  ISETP.GE.U32.AND P0, PT, R4.reuse, 0x200, PT ;  /* 0x000002000400780c */ /* 0x040fe40003f06070 */
[----:B------:R-:W-:Y:S01]  /*0720*/  VIMNMX.U32 R7, PT, PT, R4, 0x200, !PT ;  /* 0x0000020004077848 */ /* 0x000fe20007fe0000 */
[----:B--2---:R-:W-:Y:S01]  /*0730*/  UIMAD UR4, UR8, UR5, UR4 ;  /* 0x00000005080472a4 */ /* 0x004fe2000f8e0204 */
[----:B------:R-:W-:-:S04]  /*0740*/  SEL R6, RZ, 0x1, P0 ;  /* 0x00000001ff067807 */ /* 0x000fc80000000000 */
[----:B------:R-:W-:Y:S01]  /*0750*/  IADD3 R7, PT, PT, R7, -R4, -R6 ;  /* 0x8000000407077210 */ /* 0x000fe20007ffe806 */
[----:B0-----:R-:W0:Y:S01]  /*0760*/  MUFU.RCP R3, R3 ;  /* 0x0000000300037308 */ /* 0x001e220000001000 */
[----:B------:R-:W-:Y:S02]  /*0770*/  HFMA2 R4, -RZ, RZ, 0, 0 ;  /* 0x00000000ff047431 */ /* 0x000fe400000001ff */
[----:B0-----:R-:W-:-:S05]  /*0780*/  VIADD R5, R3, 0xffffffe ;  /* 0x0ffffffe03057836 */ /* 0x001fca0000000000 */
[----:B------:R0:W-:Y:S08]  /*0790*/  F2I.FTZ.U32.TRUNC.NTZ R3, R2 ;  /* 0x0000000200037305 */ /* 0x0001f0000021f000 */
[----:B------:R-:W1:Y:S01]  /*07a0*/  F2I.FTZ.U32.TRUNC.NTZ R5, R5 ;  /* 0x0000000500057305 */ /* 0x000e62000021f000 */
[----:B0-----:R-:W-:Y:S02]  /*07b0*/  IMAD.MOV.U32 R2, RZ, RZ, RZ ;  /* 0x000000ffff027224 */ /* 0x001fe400078e00ff */
[----:B-1----:R-:W-:-:S04]  /*07c0*/  IMAD R9, R9, R5, RZ ;  /* 0x0000000509097224 */ /* 0x002fc800078e02ff */
[----:B------:R-:W-:-:S04]  /*07d0*/  IMAD.HI.U32 R4, R5, R9, R4 ;  /* 0x0000000905047227 */ /* 0x000fc800078e0004 */
[----:B------:R-:W-:Y:S02]  /*07e0*/  IMAD.MOV R9, RZ, RZ, -R14 ;  /* 0x000000ffff097224 */ /* 0x000fe400078e0a0e */
[----:B------:R-:W-:-:S04]  /*07f0*/  IMAD.HI.U32 R5, R4, R7, RZ ;  /* 0x0000000704057227 */ /* 0x000fc800078e00ff */
[----:B------:R-:W-:Y:S02]  /*0800*/  IMAD.MOV R0, RZ, RZ, -R5 ;  /* 0x000000ffff007224 */ /* 0x000fe400078e0a05 */
[----:B------:R-:W-:Y:S02]  /*0810*/  IMAD R9, R9, R3, RZ ;  /* 0x0000000309097224 */ /* 0x000fe400078e02ff */
[----:B------:R-:W-:Y:S02]  /*0820*/  IMAD R7, R16, R0, R7 ;  /* 0x0000000010077224 */ /* 0x000fe400078e0207 */
[----:B------:R-:W-:-:S03]  /*0830*/  IMAD.HI.U32 R2, R3, R9, R2 ;  /* 0x0000000903027227 */ /* 0x000fc600078e0002 */
[----:B------:R-:W-:-:S03]  /*0840*/  ISETP.GE.U32.AND P1, PT, R7, R16, PT ;  /* 0x000000100700720c */ /* 0x000fc60003f26070 */
[----:B------:R-:W-:-:S04]  /*0850*/  IMAD.HI.U32 R2, R2, R69, RZ ;  /* 0x0000004502027227 */ /* 0x000fc800078e00ff */
[----:B------:R-:W-:-:S04]  /*0860*/  IMAD.MOV R3, RZ, RZ, -R2 ;  /* 0x000000ffff037224 */ /* 0x000fc800078e0a02 */
[----:B------:R-:W-:Y:S02]  /*0870*/  IMAD R3, R14, R3, R69 ;  /* 0x000000030e037224 */ /* 0x000fe400078e0245 */
[----:B------:R-:W-:Y:S01]  /*0880*/  @P1 IMAD.IADD R7, R7, 0x1, -R16 ;  /* 0x0000000107071824 */ /* 0x000fe200078e0a10 */
[----:B------:R-:W-:Y:S02]  /*0890*/  @P1 IADD3 R5, PT, PT, R5, 0x1, RZ ;  /* 0x0000000105051810 */ /* 0x000fe40007ffe0ff */
[----:B------:R-:W-:Y:S02]  /*08a0*/  ISETP.GE.U32.AND P0, PT, R3, R14, PT ;  /* 0x0000000e0300720c */ /* 0x000fe40003f06070 */
[----:B------:R-:W-:-:S11]  /*08b0*/  ISETP.GE.U32.AND P2, PT, R7, R16, PT ;  /* 0x000000100700720c */ /* 0x000fd60003f46070 */
[----:B------:R-:W-:Y:S02]  /*08c0*/  @P0 IMAD.IADD R3, R3, 0x1, -R14 ;  /* 0x0000000103030824 */ /* 0x000fe400078e0a0e */
[----:B------:R-:W-:Y:S01]  /*08d0*/  @P2 VIADD R5, R5, 0x1 ;  /* 0x0000000105052836 */ /* 0x000fe20000000000 */
[----:B------:R-:W-:Y:S01]  /*08e0*/  @!P3 LOP3.LUT R5, RZ, R16, RZ, 0x33, !PT ;  /* 0x00000010ff05b212 */ /* 0x000fe200078e33ff */
[----:B------:R-:W-:Y:S01]  /*08f0*/  @P0 VIADD R2, R2, 0x1 ;  /* 0x0000000102020836 */ /* 0x000fe20000000000 */
[----:B------:R-:W-:Y:S02]  /*0900*/  ISETP.GE.U32.AND P1, PT, R3, R14, PT ;  /* 0x0000000e0300720c */ /* 0x000fe40003f26070 */
[----:B------:R-:W-:Y:S01]  /*0910*/  ISETP.NE.U32.AND P2, PT, R14, RZ, PT ;  /* 0x000000ff0e00720c */ /* 0x000fe20003f45070 */
[----:B------:R-:W-:-:S05]  /*0920*/  IMAD.IADD R3, R6, 0x1, R5 ;  /* 0x0000000106037824 */ /* 0x000fca00078e0205 */
[C---:B------:R-:W-:Y:S02]  /*0930*/  LOP3.LUT R0, R3.reuse, 0x3, RZ, 0xc0, !PT ;  /* 0x0000000303007812 */ /* 0x040fe400078ec0ff */
[----:B------:R-:W-:Y:S02]  /*0940*/  ISETP.GE.U32.AND P3, PT, R3, 0x3, PT ;  /* 0x000000030300780c */ /* 0x000fe40003f66070 */
[----:B------:R-:W-:Y:S01]  /*0950*/  ISETP.NE.AND P0, PT, R0, 0x3, PT ;  /* 0x000000030000780c */ /* 0x000fe20003f05270 */
[----:B------:R-:W-:Y:S02]  /*0960*/  IMAD R0, R64, UR9, RZ ;  /* 0x0000000940007c24 */ /* 0x000fe4000f8e02ff */
[----:B------:R-:W-:Y:S01]  /*0970*/  @P1 VIADD R2, R2, 0x1 ;  /* 0x0000000102021836 */ /* 0x000fe20000000000 */
[----:B------:R-:W-:-:S09]  /*0980*/  @!P2 LOP3.LUT R2, RZ, R14, RZ, 0x33, !PT ;  /* 0x0000000eff02a212 */ /* 0x000fd200078e33ff */
[----:B---3--:R-:W-:Y:S05]  /*0990*/  @!P0 BRA `(.L_x_30675) ;  /* 0x0000000000448947 */ /* 0x008fea0003800000 */
[----:B------:R-:W0:Y:S01]  /*09a0*/  S2R R5, SR_CgaCtaId ;  /* 0x0000000000057919 */ /* 0x000e220000008800 */
[----:B------:R-:W1:Y:S01]  /*09b0*/  LDC.64 R6, c[0x0][0x390] ;  /* 0x0000e400ff067b82 */ /* 0x000e620000000a00 */
[----:B------:R-:W-:Y:S01]  /*09c0*/  MOV R4, 0x400 ;  /* 0x0000040000047802 */ /* 0x000fe20000000f00 */
[----:B------:R-:W-:Y:S02]  /*09d0*/  VIADD R3, R3, 0x1 ;  /* 0x0000000103037836 */ /* 0x000fe40000000000 */
[----:B------:R-:W-:Y:S01]  /*09e0*/  IMAD.MOV.U32 R8, RZ, RZ, RZ ;  /* 0x000000ffff087224 */ /* 0x000fe200078e00ff */
[----:B------:R-:W-:Y:S02]  /*09f0*/  IADD3 R4, PT, PT, R4, 0x480, RZ ;  /* 0x0000048004047810 */ /* 0x000fe40007ffe0ff */
[----:B------:R-:W-:Y:S02]  /*0a00*/  LOP3.LUT R3, R3, 0x3, RZ, 0xc0, !PT ;  /* 0x0000000303037812 */ /* 0x000fe400078ec0ff */
[----:B0-----:R-:W-:-:S07]  /*0a10*/  LEA R10, R5, R4, 0x18 ;  /* 0x00000004050a7211 */ /* 0x001fce00078ec0ff */
.L_x_30676:
[----:B------:R-:W-:-:S04]  /*0a20*/  VIADD R5, R17, UR4 ;  /* 0x0000000411057c36 */ /* 0x000fc80008000000 */
[----:B-1----:R-:W-:-:S05]  /*0a30*/  IMAD.WIDE R4, R5, 0x4, R6 ;  /* 0x0000000405047825 */ /* 0x002fca00078e0206 */
[----:B0-----:R-:W2:Y:S01]  /*0a40*/  LDG.E.128 R20, desc[UR6][R4.64] ;  /* 0x0000000604147981 */ /* 0x001ea2000c1e1d00 */
[----:B------:R-:W-:Y:S01]  /*0a50*/  IMAD R9, R17, 0x4, R10 ;  /* 0x0000000411097824 */ /* 0x000fe200078e020a */
[----:B------:R-:W-:Y:S01]  /*0a60*/  IADD3 R17, PT, PT, R16, R17, RZ ;  /* 0x0000001110117210 */ /* 0x000fe20007ffe0ff */
[----:B------:R-:W-:-:S05]  /*0a70*/  VIADD R8, R8, 0x1 ;  /* 0x0000000108087836 */ /* 0x000fca0000000000 */
[----:B------:R-:W-:Y:S01]  /*0a80*/  ISETP.NE.AND P0, PT, R8, R3, PT ;  /* 0x000000030800720c */ /* 0x000fe20003f05270 */
[----:B--2---:R0:W-:-:S12]  /*0a90*/  STS.128 [R9], R20 ;  /* 0x0000001409007388 */ /* 0x0041d80000000c00 */
[----:B------:R-:W-:Y:S05]  /*0aa0*/  @P0 BRA `(.L_x_30676) ;  /* 0xfffffffc00dc0947 */ /* 0x000fea000383ffff */
.L_x_30675:
[----:B------:R-:W-:Y:S05]  /*0ab0*/  BSYNC.RECONVERGENT B0 ;  /* 0x0000000000007941 */ /* 0x000fea0003800200 */
.L_x_30674:
[----:B------:R-:W-:Y:S04]  /*0ac0*/  BSSY.RECONVERGENT B0, `(.L_x_30677) ;  /* 0x0000021000007945 */ /* 0x000fe80003800200 */
[----:B------:R-:W-:Y:S05]  /*0ad0*/  @!P3 BRA `(.L_x_30678) ;  /* 0x00000000007cb947 */ /* 0x000fea0003800000 */
[----:B------:R-:W1:Y:S01]  /*0ae0*/  S2R R4, SR_CgaCtaId ;  /* 0x0000000000047919 */ /* 0x000e620000008800 */
[----:B------:R-:W2:Y:S01]  /*0af0*/  LDC.64 R18, c[0x0][0x390] ;  /* 0x0000e400ff127b82 */ /* 0x000ea20000000a00 */
[----:B------:R-:W-:-:S05]  /*0b00*/  MOV R3, 0x400 ;  /* 0x0000040000037802 */ /* 0x000fca0000000f00 */
[----:B------:R-:W-:-:S05]  /*0b10*/  VIADD R3, R3, 0x480 ;  /* 0x0000048003037836 */ /* 0x000fca0000000000 */
[----:B-1----:R-:W-:-:S07]  /*0b20*/  LEA R32, R4, R3, 0x18 ;  /* 0x0000000304207211 */ /* 0x002fce00078ec0ff */
.L_x_30679:
[C---:B01----:R-:W-:Y:S02]  /*0b30*/  IMAD.IADD R9, R16.reuse, 0x1, R17 ;  /* 0x0000000110097824 */ /* 0x043fe400078e0211 */
[----:B------:R-:W-:Y:S02]  /*0b40*/  VIADD R5, R17, UR4 ;  /* 0x0000000411057c36 */ /* 0x000fe40008000000 */
[----:B------:R-:W-:Y:S01]  /*0b50*/  IMAD.IADD R3, R16, 0x1, R9 ;  /* 0x0000000110037824 */ /* 0x000fe200078e0209 */
[----:B------:R-:W-:Y:S01]  /*0b60*/  IADD3 R9, PT, PT, R9, UR4, RZ ;  /* 0x0000000409097c10 */ /* 0x000fe2000fffe0ff */
[----:B--2---:R-:W-:-:S04]  /*0b70*/  IMAD.WIDE R4, R5, 0x4, R18 ;  /* 0x0000000405047825 */ /* 0x004fc800078e0212 */
        /* <DEDUP_REMOVED lines=21> */
.L_x_30678:
[----:B------:R-:W-:Y:S05]  /*0cd0*/  BSYNC.RECONVERGENT B0 ;  /* 0x0000000000007941 */ /* 0x000fea0003800200 */
.L_x_30677:
[----:B------:R-:W-:Y:S01]  /*0ce0*/  BAR.SYNC.DEFER_BLOCKING 0x0 ;  /* 0x0000000000007b1d */ /* 0x000fe20000010000 */
[----:B------:R-:W-:Y:S01]  /*0cf0*/  ISETP.GE.AND P0, PT, R64, 0x1, PT ;  /* 0x000000014000780c */ /* 0x000fe20003f06270 */
[----:B-1----:R-:W-:Y:S01]  /*0d00*/  IMAD.MOV R3, RZ, RZ, -R2 ;  /* 0x000000ffff037224 */ /* 0x002fe200078e0a02 */
[----:B------:R-:W-:Y:S02]  /*0d10*/  PRMT R63, R13, 0x9910, RZ ;  /* 0x000099100d3f7816 */ /* 0x000fe400000000ff */
[----:B------:R-:W-:Y:S02]  /*0d20*/  CS2R R6, SRZ ;  /* 0x0000000000067805 */ /* 0x000fe4000001ff00 */
[----:B------:R-:W-:Y:S01]  /*0d30*/  CS2R R4, SRZ ;  /* 0x0000000000047805 */ /* 0x000fe2000001ff00 */
[----:B------:R-:W-:-:S05]  /*0d40*/  IMAD R14, R14, R3, R69 ;  /* 0x000000030e0e7224 */ /* 0x000fca00078e0245 */
[----:B------:R-:W-:Y:S01]  /*0d50*/  LOP3.LUT R62, R14, 0xf, RZ, 0xc0, !PT ;  /* 0x0000000f0e3e7812 */ /* 0x000fe200078ec0ff */
[----:B------:R-:W-:Y:S06]  /*0d60*/  @!P0 BRA `(.L_x_30680) ;  /* 0x0000001c00888947 */ /* 0x000fec0003800000 */
[----:B------:R-:W1:Y:S01]  /*0d70*/  LDC.64 R4, c[0x0][0x3a8] ;  /* 0x0000ea00ff047b82 */ /* 0x000e620000000a00 */
[----:B------:R-:W-:Y:S01]  /*0d80*/  VIADD R8, R62, 0x3 ;  /* 0x000000033e087836 */ /* 0x000fe20000000000 */
[----:B------:R-:W-:Y:S01]  /*0d90*/  IADD3 R38, PT, PT, R14, 0x4, RZ ;  /* 0x000000040e267810 */ /* 0x000fe20007ffe0ff */
[----:B------:R-:W-:Y:S01]  /*0da0*/  VIADD R6, R62, 0x1 ;  /* 0x000000013e067836 */ /* 0x000fe20000000000 */
[----:B------:R-:W-:Y:S01]  /*0db0*/  IADD3 R32, PT, PT, R14, 0xb, RZ ;  /* 0x0000000b0e207810 */ /* 0x000fe20007ffe0ff */
[C---:B------:R-:W-:Y:S01]  /*0dc0*/  VIADD R60, R62.reuse, 0x2 ;  /* 0x000000023e3c7836 */ /* 0x040fe20000000000 */
[----:B------:R-:W-:Y:S01]  /*0dd0*/  BSSY B1, `(.L_x_30681) ;  /* 0x00001da000017945 */ /* 0x000fe20003800000 */
[----:B------:R-:W-:Y:S01]  /*0de0*/  VIADD R58, R62, 0x4 ;  /* 0x000000043e3a7836 */ /* 0x000fe20000000000 */
[----:B------:R-:W-:Y:S01]  /*0df0*/  PRMT R42, R12, 0x9910, RZ ;  /* 0x000099100c2a7816 */ /* 0x000fe200000000ff */
[C---:B------:R-:W-:Y:S01]  /*0e00*/  VIADD R56, R62.reuse, 0x6 ;  /* 0x000000063e387836 */ /* 0x040fe20000000000 */
[C---:B------:R-:W-:Y:S01]  /*0e10*/  LOP3.LUT R45, R62.reuse, 0x8, RZ, 0x3c, !PT ;  /* 0x000000083e2d7812 */ /* 0x040fe200078e3cff */
[C---:B------:R-:W-:Y:S01]  /*0e20*/  VIADD R54, R62.reuse, 0x8 ;  /* 0x000000083e367836 */ /* 0x040fe20000000000 */
[----:B------:R-:W-:Y:S01]  /*0e30*/  MOV R43, RZ ;  /* 0x000000ff002b7202 */ /* 0x000fe20000000f00 */
[----:B------:R-:W-:Y:S01]  /*0e40*/  VIADD R52, R62, 0xa ;  /* 0x0000000a3e347836 */ /* 0x000fe20000000000 */
[----:B------:R-:W-:Y:S01]  /*0e50*/  LOP3.LUT R38, R38, 0xf, RZ, 0xc0, !PT ;  /* 0x0000000f26267812 */ /* 0x000fe200078ec0ff */
[----:B------:R-:W-:Y:S01]  /*0e60*/  VIADD R50, R62, 0xc ;  /* 0x0000000c3e327836 */ /* 0x000fe20000000000 */
[----:B------:R-:W-:Y:S01]  /*0e70*/  LOP3.LUT R32, R32, 0xf, RZ, 0xc0, !PT ;  /* 0x0000000f20207812 */ /* 0x000fe200078ec0ff */
[----:B------:R-:W-:-:S02]  /*0e80*/  VIADD R48, R62, 0xe ;  /* 0x0000000e3e307836 */ /* 0x000fc40000000000 */
[C---:B------:R-:W-:Y:S02]  /*0e90*/  VIADD R41, R14.reuse, 0x1 ;  /* 0x000000010e297836 */ /* 0x040fe40000000000 */
[C---:B------:R-:W-:Y:S02]  /*0ea0*/  VIADD R40, R14.reuse, 0x2 ;  /* 0x000000020e287836 */ /* 0x040fe40000000000 */
        /* <DEDUP_REMOVED lines=10> */
[----:B------:R-:W-:Y:S01]  /*0f50*/  VIADD R33, R14, 0xa ;  /* 0x0000000a0e217836 */ /* 0x000fe20000000000 */
[C---:B------:R-:W-:Y:S01]  /*0f60*/  SEL R3, R5.reuse, RZ, P1 ;  /* 0x000000ff05037207 */ /* 0x040fe20000800000 */
[----:B------:R-:W-:Y:S01]  /*0f70*/  IMAD.IADD R59, R8, 0x1, -R59 ;  /* 0x00000001083b7824 */ /* 0x000fe200078e0a3b */
[----:B------:R-:W-:Y:S01]  /*0f80*/  IADD3 R61, PT, PT, R6, -R61, RZ ;  /* 0x8000003d063d7210 */ /* 0x000fe20007ffe0ff */
[----:B------:R-:W-:Y:S01]  /*0f90*/  VIADD R6, R62, 0x5 ;  /* 0x000000053e067836 */ /* 0x000fe20000000000 */
[-C--:B------:R-:W-:Y:S01]  /*0fa0*/  ISETP.GE.AND P0, PT, R58, R5.reuse, PT ;  /* 0x000000053a00720c */ /* 0x080fe20003f06270 */
[----:B------:R-:W-:Y:S01]  /*0fb0*/  IMAD.IADD R60, R60, 0x1, -R3 ;  /* 0x000000013c3c7824 */ /* 0x000fe200078e0a03 */
[----:B------:R-:W-:Y:S01]  /*0fc0*/  IADD3 R8, PT, PT, R62, 0x7, RZ ;  /* 0x000000073e087810 */ /* 0x000fe20007ffe0ff */
[C---:B------:R-:W-:Y:S01]  /*0fd0*/  VIADD R31, R14.reuse, 0xc ;  /* 0x0000000c0e1f7836 */ /* 0x040fe20000000000 */
[C---:B------:R-:W-:Y:S01]  /*0fe0*/  SEL R3, R5.reuse, RZ, P0 ;  /* 0x000000ff05037207 */ /* 0x040fe20000000000 */
[----:B------:R-:W-:Y:S01]  /*0ff0*/  VIADD R30, R14, 0xd ;  /* 0x0000000d0e1e7836 */ /* 0x000fe20000000000 */
[-C--:B------:R-:W-:Y:S01]  /*1000*/  ISETP.GE.AND P2, PT, R8, R5.reuse, PT ;  /* 0x000000050800720c */ /* 0x080fe20003f46270 */
[----:B------:R-:W-:Y:S01]  /*1010*/  VIADD R29, R14, 0xe ;  /* 0x0000000e0e1d7836 */ /* 0x000fe20000000000 */
[-C--:B------:R-:W-:Y:S01]  /*1020*/  ISETP.GE.AND P1, PT, R6, R5.reuse, PT ;  /* 0x000000050600720c */ /* 0x080fe20003f26270 */
[----:B------:R-:W-:Y:S01]  /*1030*/  IMAD.IADD R58, R58, 0x1, -R3 ;  /* 0x000000013a3a7824 */ /* 0x000fe200078e0a03 */
[----:B------:R-:W-:Y:S01]  /*1040*/  ISETP.GE.AND P0, PT, R56, R5, PT ;  /* 0x000000053800720c */ /* 0x000fe20003f06270 */
[----:B------:R-:W-:Y:S01]  /*1050*/  VIADD R28, R14, 0xffffffff ;  /* 0xffffffff0e1c7836 */ /* 0x000fe20000000000 */
[C---:B------:R-:W-:Y:S01]  /*1060*/  SEL R55, R5.reuse, RZ, P2 ;  /* 0x000000ff05377207 */ /* 0x040fe20001000000 */
[----:B------:R-:W-:Y:S01]  /*1070*/  IMAD.MOV.U32 R44, RZ, RZ, RZ ;  /* 0x000000ffff2c7224 */ /* 0x000fe200078e00ff */
[----:B------:R-:W-:-:S02]  /*1080*/  SEL R57, R5, RZ, P1 ;  /* 0x000000ff05397207 */ /* 0x000fc40000800000 */
[C---:B------:R-:W-:Y:S01]  /*1090*/  SEL R3, R5.reuse, RZ, P0 ;  /* 0x000000ff05037207 */ /* 0x040fe20000000000 */
[----:B------:R-:W-:Y:S01]  /*10a0*/  IMAD.IADD R55, R8, 0x1, -R55 ;  /* 0x0000000108377824 */ /* 0x000fe200078e0a37 */
[-C--:B------:R-:W-:Y:S01]  /*10b0*/  ISETP.GE.AND P0, PT, R54, R5.reuse, PT ;  /* 0x000000053600720c */ /* 0x080fe20003f06270 */
[----:B------:R-:W-:Y:S01]  /*10c0*/  VIADD R8, R62, 0xb ;  /* 0x0000000b3e087836 */ /* 0x000fe20000000000 */
[----:B------:R-:W-:Y:S01]  /*10d0*/  VIMNMX R46, PT, PT, R4, 0x10, PT ;  /* 0x00000010042e7848 */ /* 0x000fe20003fe0100 */
[----:B------:R-:W-:Y:S01]  /*10e0*/  IMAD.IADD R57, R6, 0x1, -R57 ;  /* 0x0000000106397824 */ /* 0x000fe200078e0a39 */
[----:B------:R-:W-:Y:S01]  /*10f0*/  IADD3 R6, PT, PT, R62, 0x9, RZ ;  /* 0x000000093e067810 */ /* 0x000fe20007ffe0ff */
[----:B------:R-:W-:Y:S01]  /*1100*/  IMAD.IADD R56, R56, 0x1, -R3 ;  /* 0x0000000138387824 */ /* 0x000fe200078e0a03 */
[----:B------:R-:W-:Y:S02]  /*1110*/  SEL R3, R5, RZ, P0 ;  /* 0x000000ff05037207 */ /* 0x000fe40000000000 */
[----:B------:R-:W-:-:S02]  /*1120*/  ISETP.GE.AND P0, PT, R52, R5, PT ;  /* 0x000000053400720c */ /* 0x000fc40003f06270 */
[-C--:B------:R-:W-:Y:S01]  /*1130*/  ISETP.GE.AND P2, PT, R8, R5.reuse, PT ;  /* 0x000000050800720c */ /* 0x080fe20003f46270 */
[----:B------:R-:W-:Y:S01]  /*1140*/  IMAD.IADD R54, R54, 0x1, -R3 ;  /* 0x0000000136367824 */ /* 0x000fe200078e0a03 */
[-C--:B------:R-:W-:Y:S02]  /*1150*/  ISETP.GE.AND P1, PT, R6, R5.reuse, PT ;  /* 0x000000050600720c */ /* 0x080fe40003f26270 */
[C---:B------:R-:W-:Y:S02]  /*1160*/  SEL R3, R5.reuse, RZ, P0 ;  /* 0x000000ff05037207 */ /* 0x040fe40000000000 */
[C---:B------:R-:W-:Y:S02]  /*1170*/  SEL R51, R5.reuse, RZ, P2 ;  /* 0x000000ff05337207 */ /* 0x040fe40001000000 */
[----:B------:R-:W-:Y:S02]  /*1180*/  ISETP.GE.AND P0, PT, R50, R5, PT ;  /* 0x000000053200720c */ /* 0x000fe40003f06270 */
[C---:B------:R-:W-:Y:S01]  /*1190*/  SEL R53, R5.reuse, RZ, P1 ;  /* 0x000000ff05357207 */ /* 0x040fe20000800000 */
        /* <DEDUP_REMOVED lines=13> */
[C---:B------:R-:W-:Y:S02]  /*1270*/  SEL R47, R5.reuse, RZ, P2 ;  /* 0x000000ff052f7207 */ /* 0x040fe40001000000 */
[C---:B------:R-:W-:Y:S02]  /*1280*/  SEL R27, R5.reuse, RZ, P0 ;  /* 0x000000ff051b7207 */ /* 0x040fe40000000000 */
[----:B------:R-:W-:Y:S01]  /*1290*/  SEL R49, R5, RZ, P1 ;  /* 0x000000ff05317207 */ /* 0x000fe20000800000 */
[----:B------:R-:W-:Y:S01]  /*12a0*/  IMAD.IADD R47, R8, 0x1, -R47 ;  /* 0x00000001082f7824 */ /* 0x000fe200078e0a2f */
[----:B------:R-:W-:Y:S01]  /*12b0*/  LOP3.LUT R41, R41, 0xf, RZ, 0xc0, !PT ;  /* 0x0000000f29297812 */ /* 0x000fe200078ec0ff */
        /* <DEDUP_REMOVED lines=13> */
.L_x_30734:
[----:B-1----:R-:W1:Y:S01]  /*1390*/  LDC R26, c[0x0][0x3ac] ;  /* 0x0000eb00ff1a7b82 */ /* 0x002e620000000800 */
[----:B0-----:R-:W-:Y:S01]  /*13a0*/  VIMNMX R4, PT, PT, R64, 0x80, PT ;  /* 0x0000008040047848 */ /* 0x001fe20003fe0100 */
[----:B------:R-:W-:-:S04]  /*13b0*/  IMAD.MOV R3, RZ, RZ, -R2 ;  /* 0x000000ffff037224 */ /* 0x000fc800078e0a02 */
[----:B------:R-:W-:-:S04]  /*13c0*/  IMAD R6, R4, R3, R69 ;  /* 0x0000000304067224 */ /* 0x000fc800078e0245 */
[--C-:B------:R-:W-:Y:S02]  /*13d0*/  IMAD.IADD R3, R6, 0x1, R43.reuse ;  /* 0x0000000106037824 */ /* 0x100fe400078e022b */
        /* <DEDUP_REMOVED lines=12> */
[----:B--234-:R-:W-:Y:S08]  /*14a0*/  @!P6 BRA `(.L_x_30682) ;  /* 0x00000000001ce947 */ /* 0x01cff00003800000 */
[----:B------:R-:W1:Y:S01]  /*14b0*/  S2UR UR5, SR_CgaCtaId ;  /* 0x00000000000579c3 */ /* 0x000e620000008800 */
[----:B------:R-:W-:Y:S01]  /*14c0*/  UMOV UR4, 0x400 ;  /* 0x0000040000047882 */ /* 0x000fe20000000000 */
[----:B------:R-:W-:Y:S01]  /*14d0*/  IMAD R4, R3, R26, R62 ;  /* 0x0000001a03047224 */ /* 0x000fe200078e023e */
[----:B------:R-:W-:-:S04]  /*14e0*/  UIADD3 UR4, UPT, UPT, UR4, 0x480, URZ ;  /* 0x0000048004047890 */ /* 0x000fc8000fffe0ff */
[----:B-1----:R-:W-:-:S06]  /*14f0*/  ULEA UR4, UR5, UR4, 0x18 ;  /* 0x0000000405047291 */ /* 0x002fcc000f8ec0ff */
[----:B------:R-:W-:-:S05]  /*1500*/  LEA R4, R4, UR4, 0x2 ;  /* 0x0000000404047c11 */ /* 0x000fca000f8e10ff */
[----:B------:R1:W2:Y:S02]  /*1510*/  LDS R25, [R4] ;  /* 0x0000000004197984 */ /* 0x0002a40000000800 */
.L_x_30682:
        /* <DEDUP_REMOVED lines=8> */
.L_x_30683:
[----:B------:R-:W-:Y:S05]  /*15a0*/  @!P4 BRA `(.L_x_30684) ;  /* 0x00000000001cc947 */ /* 0x000fea0003800000 */
[----:B------:R-:W5:Y:S01]  /*15b0*/  S2UR UR5, SR_CgaCtaId ;  /* 0x00000000000579c3 */ /* 0x000f620000008800 */
[----:B------:R-:W-:Y:S01]  /*15c0*/  UMOV UR4, 0x400 ;  /* 0x0000040000047882 */ /* 0x000fe20000000000 */
[----:B-1-3--:R-:W-:Y:S01]  /*15d0*/  IMAD R4, R3, R26, R40 ;  /* 0x0000001a03047224 */ /* 0x00afe200078e0228 */
[----:B------:R-:W-:-:S04]  /*15e0*/  UIADD3 UR4, UPT, UPT, UR4, 0x480, URZ ;  /* 0x0000048004047890 */ /* 0x000fc8000fffe0ff */
[----:B-----5:R-:W-:-:S06]  /*15f0*/  ULEA UR4, UR5, UR4, 0x18 ;  /* 0x0000000405047291 */ /* 0x020fcc000f8ec0ff */
[----:B------:R-:W-:-:S05]  /*1600*/  LEA R4, R4, UR4, 0x2 ;  /* 0x0000000404047c11 */ /* 0x000fca000f8e10ff */
[----:B0-----:R0:W1:Y:S02]  /*1610*/  LDS R23, [R4] ;  /* 0x0000000004177984 */ /* 0x0010640000000800 */
.L_x_30684:
[----:B------:R-:W-:Y:S05]  /*1620*/  @!P3 BRA `(.L_x_30685) ;  /* 0x00000000001cb947 */ /* 0x000fea0003800000 */
[----:B------:R-:W5:Y:S01]  /*1630*/  S2UR UR5, SR_CgaCtaId ;  /* 0x00000000000579c3 */ /* 0x000f620000008800 */
[----:B------:R-:W-:Y:S01]  /*1640*/  UMOV UR4, 0x400 ;  /* 0x0000040000047882 */ /* 0x000fe20000000000 */
[----:B01-3--:R-:W-:Y:S01]  /*1650*/  IMAD R4, R3, R26, R39 ;  /* 0x0000001a03047224 */ /* 0x00bfe200078e0227 */
[----:B------:R-:W-:-:S04]  /*1660*/  UIADD3 UR4, UPT, UPT, UR4, 0x480, URZ ;  /* 0x0000048004047890 */ /* 0x000fc8000fffe0ff */
[----:B-----5:R-:W-:-:S06]  /*1670*/  ULEA UR4, UR5, UR4, 0x18 ;  /* 0x0000000405047291 */ /* 0x020fcc000f8ec0ff */
[----:B------:R-:W-:-:S05]  /*1680*/  LEA R4, R4, UR4, 0x2 ;  /* 0x0000000404047c11 */ /* 0x000fca000f8e10ff */
[----:B------:R0:W1:Y:S02]  /*1690*/  LDS R22, [R4] ;  /* 0x0000000004167984 */ /* 0x0000640000000800 */
.L_x_30685:
        /* <DEDUP_REMOVED lines=8> */
.L_x_30686:
        /* <DEDUP_REMOVED lines=8> */
.L_x_30687:
        /* <DEDUP_REMOVED lines=8> */
.L_x_30688:
[C---:B------:R-:W-:Y:S02]  /*1820*/  ISETP.GE.AND P6, PT, R26.reuse, 0x8, PT ;  /* 0x000000081a00780c */ /* 0x040fe40003fc6270 */
[----:B01-3--:R-:W-:Y:S02]  /*1830*/  P2R R4, PR, RZ, 0x1 ;  /* 0x00000001ff047803 */ /* 0x00bfe40000000000 */
        /* <DEDUP_REMOVED lines=10> */
[----:B------:R0:W1:Y:S02]  /*18e0*/  LDS R18, [R4] ;  /* 0x0000000004127984 */ /* 0x0000640000000800 */
.L_x_30689:
        /* <DEDUP_REMOVED lines=13> */
.L_x_30690:
        /* <DEDUP_REMOVED lines=13> */
.L_x_30691:
        /* <DEDUP_REMOVED lines=13> */
.L_x_30692:
        /* <DEDUP_REMOVED lines=13> */
.L_x_30693:
        /* <DEDUP_REMOVED lines=13> */
.L_x_30694:
        /* <DEDUP_REMOVED lines=13> */
.L_x_30695:
        /* <DEDUP_REMOVED lines=13> */
.L_x_30696:
        /* <DEDUP_REMOVED lines=13> */
.L_x_30697:
        /* <DEDUP_REMOVED lines=11> */
[----:B------:R-:W-:Y:S02]  /*2020*/  ISETP.GT.U32.AND P6, PT, R26, 0x40, PT ;  /* 0x000000401a00780c */ /* 0x000fe40003fc4070 */
[----:B------:R-:W-:Y:S02]  /*2030*/  LOP3.LUT R8, R8, 0x3c, RZ, 0xc0, !PT ;  /* 0x0000003c08087812 */ /* 0x000fe400078ec0ff */
[----:B------:R-:W-:Y:S02]  /*2040*/  MOV R6, R2 ;  /* 0x0000000200067202 */ /* 0x000fe40000000f00 */
[----:B------:R-:W-:-:S02]  /*2050*/  P2R R3, PR, RZ, 0x40 ;  /* 0x00000040ff037803 */ /* 0x000fc40000000000 */
[----:B0-----:R-:W-:-:S07]  /*2060*/  LEA R9, R4, R9, 0x18 ;  /* 0x0000000904097211 */ /* 0x001fce00078ec0ff */
.L_x_30733:
        /* <DEDUP_REMOVED lines=12> */
.L_x_30737:
[----:B0-2---:R-:W-:-:S07]  /*2130*/  IMAD R4, R25, R4, RZ ;  /* 0x0000000419047224 */ /* 0x005fce00078e02ff */
.L_x_30701:
[----:B------:R-:W-:-:S13]  /*2140*/  ISETP.GE.AND P5, PT, R5, 0x2, PT ;  /* 0x000000020500780c */ /* 0x000fda0003fa6270 */
[----:B------:R-:W-:Y:S05]  /*2150*/  @!P5 BRA `(.L_x_30703) ;  /* 0x000000000010d947 */ /* 0x000fea0003800000 */
[----:B------:R-:W-:-:S03]  /*2160*/  UMOV UR4, 0xffffffff ;  /* 0xffffffff00047882 */ /* 0x000fc60000000000 */
[----:B------:R-:W-:Y:S05]  /*2170*/  BRA.DIV UR4, `(.L_x_30704) ;  /* 0x0000001204487947 */ /* 0x000fea000b800000 */
[----:B------:R0:W0:Y:S02]  /*2180*/  SHFL.IDX PT, R65, R3, R61, 0x101f ;  /* 0x00101f3d03417589 */ /* 0x00002400000e0000 */
.L_x_30740:
[----:B0---4-:R-:W-:-:S07]  /*2190*/  IMAD R4, R24, R65, R4 ;  /* 0x0000004118047224 */ /* 0x011fce00078e0204 */
.L_x_30703:
[----:B------:R-:W-:-:S13]  /*21a0*/  ISETP.GE.AND P4, PT, R5, 0x3, PT ;  /* 0x000000030500780c */ /* 0x000fda0003f86270 */
[----:B------:R-:W-:Y:S05]  /*21b0*/  @!P4 BRA `(.L_x_30705) ;  /* 0x000000000010c947 */ /* 0x000fea0003800000 */
[----:B------:R-:W-:-:S03]  /*21c0*/  UMOV UR4, 0xffffffff ;  /* 0xffffffff00047882 */ /* 0x000fc60000000000 */
[----:B------:R-:W-:Y:S05]  /*21d0*/  BRA.DIV UR4, `(.L_x_30706) ;  /* 0x0000001204547947 */ /* 0x000fea000b800000 */
[----:B------:R0:W0:Y:S02]  /*21e0*/  SHFL.IDX PT, R65, R3, R60, 0x101f ;  /* 0x00101f3c03417589 */ /* 0x00002400000e0000 */
.L_x_30743:
[----:B0-----:R-:W-:-:S07]  /*21f0*/  IMAD R4, R23, R65, R4 ;  /* 0x0000004117047224 */ /* 0x001fce00078e0204 */
.L_x_30705:
[----:B------:R-:W-:-:S13]  /*2200*/  ISETP.GE.AND P3, PT, R5, 0x4, PT ;  /* 0x000000040500780c */ /* 0x000fda0003f66270 */
[----:B------:R-:W-:Y:S05]  /*2210*/  @!P3 BRA `(.L_x_30707) ;  /* 0x000000000010b947 */ /* 0x000fea0003800000 */
[----:B------:R-:W-:-:S03]  /*2220*/  UMOV UR4, 0xffffffff ;  /* 0xffffffff00047882 */ /* 0x000fc60000000000 */
[----:B------:R-:W-:Y:S05]  /*2230*/  BRA.DIV UR4, `(.L_x_30708) ;  /* 0x0000001204607947 */ /* 0x000fea000b800000 */
[----:B------:R0:W0:Y:S02]  /*2240*/  SHFL.IDX PT, R65, R3, R59, 0x101f ;  /* 0x00101f3b03417589 */ /* 0x00002400000e0000 */
.L_x_30746:
[----:B0-----:R-:W-:-:S07]  /*2250*/  IMAD R4, R22, R65, R4 ;  /* 0x0000004116047224 */ /* 0x001fce00078e0204 */
.L_x_30707:
[----:B------:R-:W-:-:S13]  /*2260*/  ISETP.GE.AND P2, PT, R5, 0x5, PT ;  /* 0x000000050500780c */ /* 0x000fda0003f46270 */
[----:B------:R-:W-:Y:S05]  /*2270*/  @!P2 BRA `(.L_x_30709) ;  /* 0x000000000010a947 */ /* 0x000fea0003800000 */
[----:B------:R-:W-:-:S03]  /*2280*/  UMOV UR4, 0xffffffff ;  /* 0xffffffff00047882 */ /* 0x000fc60000000000 */
[----:B------:R-:W-:Y:S05]  /*2290*/  BRA.DIV UR4, `(.L_x_30710) ;  /* 0x00000012046c7947 */ /* 0x000fea000b800000 */
[----:B------:R0:W0:Y:S02]  /*22a0*/  SHFL.IDX PT, R65, R3, R58, 0x101f ;  /* 0x00101f3a03417589 */ /* 0x00002400000e0000 */
.L_x_30749:
[----:B0-----:R-:W-:-:S07]  /*22b0*/  IMAD R4, R21, R65, R4 ;  /* 0x0000004115047224 */ /* 0x001fce00078e0204 */
.L_x_30709:
[----:B------:R-:W-:-:S13]  /*22c0*/  ISETP.GE.AND P1, PT, R5, 0x6, PT ;  /* 0x000000060500780c */ /* 0x000fda0003f26270 */
[----:B------:R-:W-:Y:S05]  /*22d0*/  @!P1 BRA `(.L_x_30711) ;  /* 0x0000000000109947 */ /* 0x000fea0003800000 */
[----:B------:R-:W-:-:S03]  /*22e0*/  UMOV UR4, 0xffffffff ;  /* 0xffffffff00047882 */ /* 0x000fc60000000000 */
[----:B------:R-:W-:Y:S05]  /*22f0*/  BRA.DIV UR4, `(.L_x_30712) ;  /* 0x0000001204787947 */ /* 0x000fea000b800000 */
[----:B------:R0:W0:Y:S02]  /*2300*/  SHFL.IDX PT, R65, R3, R57, 0x101f ;  /* 0x00101f3903417589 */ /* 0x00002400000e0000 */
.L_x_30752:
[----:B0-----:R-:W-:-:S07]  /*2310*/  IMAD R4, R20, R65, R4 ;  /* 0x0000004114047224 */ /* 0x001fce00078e0204 */
.L_x_30711:
[----:B------:R-:W-:-:S13]  /*2320*/  ISETP.GE.AND P0, PT, R5, 0x7, PT ;  /* 0x000000070500780c */ /* 0x000fda0003f06270 */
[----:B------:R-:W-:Y:S05]  /*2330*/  @!P0 BRA `(.L_x_30713) ;  /* 0x0000000000108947 */ /* 0x000fea0003800000 */
[----:B------:R-:W-:-:S03]  /*2340*/  UMOV UR4, 0xffffffff ;  /* 0xffffffff00047882 */ /* 0x000fc60000000000 */
[----:B------:R-:W-:Y:S05]  /*2350*/  BRA.DIV UR4, `(.L_x_30714) ;  /* 0x0000001204847947 */ /* 0x000fea000b800000 */
[----:B------:R0:W0:Y:S02]  /*2360*/  SHFL.IDX PT, R65, R3, R56, 0x101f ;  /* 0x00101f3803417589 */ /* 0x00002400000e0000 */
.L_x_30755:
[----:B0-----:R-:W-:-:S07]  /*2370*/  IMAD R4, R19, R65, R4 ;  /* 0x0000004113047224 */ /* 0x001fce00078e0204 */
.L_x_30713:
[----:B------:R-:W-:-:S13]  /*2380*/  ISETP.GE.AND P6, PT, R5, 0x8, PT ;  /* 0x000000080500780c */ /* 0x000fda0003fc6270 */
[----:B------:R-:W-:Y:S05]  /*2390*/  @!P6 BRA `(.L_x_30715) ;  /* 0x000000000010e947 */ /* 0x000fea0003800000 */
[----:B------:R-:W-:-:S03]  /*23a0*/  UMOV UR4, 0xffffffff ;  /* 0xffffffff00047882 */ /* 0x000fc60000000000 */
[----:B------:R-:W-:Y:S05]  /*23b0*/  BRA.DIV UR4, `(.L_x_30716) ;  /* 0x0000001204907947 */ /* 0x000fea000b800000 */
[----:B------:R0:W0:Y:S02]  /*23c0*/  SHFL.IDX PT, R65, R3, R55, 0x101f ;  /* 0x00101f3703417589 */ /* 0x00002400000e0000 */
.L_x_30758:
[----:B01----:R-:W-:-:S07]  /*23d0*/  IMAD R4, R18, R65, R4 ;  /* 0x0000004112047224 */ /* 0x003fce00078e0204 */
.L_x_30715:
[----:B------:R-:W-:-:S13]  /*23e0*/  ISETP.GE.AND P6, PT, R5, 0x9, PT ;  /* 0x000000090500780c */ /* 0x000fda0003fc6270 */
[----:B------:R-:W-:Y:S05]  /*23f0*/  @!P6 BRA `(.L_x_30717) ;  /* 0x000000000010e947 */ /* 0x000fea0003800000 */
[----:B------:R-:W-:-:S03]  /*2400*/  UMOV UR4, 0xffffffff ;  /* 0xffffffff00047882 */ /* 0x000fc60000000000 */
[----:B------:R-:W-:Y:S05]  /*2410*/  BRA.DIV UR4, `(.L_x_30718) ;  /* 0x00000012049c7947 */ /* 0x000fea000b800000 */
[----:B------:R0:W0:Y:S02]  /*2420*/  SHFL.IDX PT, R65, R3, R54, 0x101f ;  /* 0x00101f3603417589 */ /* 0x00002400000e0000 */
.L_x_30761:
[----:B0--3--:R-:W-:-:S07]  /*2430*/  IMAD R4, R17, R65, R4 ;  /* 0x0000004111047224 */ /* 0x009fce00078e0204 */
.L_x_30717:
[----:B------:R-:W-:-:S13]  /*2440*/  ISETP.GE.AND P6, PT, R5, 0xa, PT ;  /* 0x0000000a0500780c */ /* 0x000fda0003fc6270 */
[----:B------:R-:W-:Y:S05]  /*2450*/  @!P6 BRA `(.L_x_30719) ;  /* 0x000000000010e947 */ /* 0x000fea0003800000 */
[----:B------:R-:W-:-:S03]  /*2460*/  UMOV UR4, 0xffffffff ;  /* 0xffffffff00047882 */ /* 0x000fc60000000000 */
[----:B------:R-:W-:Y:S05]  /*2470*/  BRA.DIV UR4, `(.L_x_30720) ;  /* 0x0000001204a87947 */ /* 0x000fea000b800000 */
[----:B------:R0:W0:Y:S02]  /*2480*/  SHFL.IDX PT, R65, R3, R53, 0x101f ;  /* 0x00101f3503417589 */ /* 0x00002400000e0000 */
.L_x_30764:
[----:B0-----:R-:W-:-:S07]  /*2490*/  IMAD R4, R16, R65, R4 ;  /* 0x0000004110047224 */ /* 0x001fce00078e0204 */
.L_x_30719:
[----:B------:R-:W-:-:S13]  /*24a0*/  ISETP.GE.AND P6, PT, R5, 0xb, PT ;  /* 0x0000000b0500780c */ /* 0x000fda0003fc6270 */
[----:B------:R-:W-:Y:S05]  /*24b0*/  @!P6 BRA `(.L_x_30721) ;  /* 0x000000000010e947 */ /* 0x000fea0003800000 */
[----:B------:R-:W-:-:S03]  /*24c0*/  UMOV UR4, 0xffffffff ;  /* 0xffffffff00047882 */ /* 0x000fc60000000000 */
[----:B------:R-:W-:Y:S05]  /*24d0*/  BRA.DIV UR4, `(.L_x_30722) ;  /* 0x0000001204b47947 */ /* 0x000fea000b800000 */
[----:B------:R0:W0:Y:S02]  /*24e0*/  SHFL.IDX PT, R65, R3, R52, 0x101f ;  /* 0x00101f3403417589 */ /* 0x00002400000e0000 */
.L_x_30767:
[----:B0-----:R-:W-:-:S07]  /*24f0*/  IMAD R4, R15, R65, R4 ;  /* 0x000000410f047224 */ /* 0x001fce00078e0204 */
.L_x_30721:
[----:B------:R-:W-:-:S13]  /*2500*/  ISETP.GE.AND P6, PT, R5, 0xc, PT ;  /* 0x0000000c0500780c */ /* 0x000fda0003fc6270 */
[----:B------:R-:W-:Y:S05]  /*2510*/  @!P6 BRA `(.L_x_30723) ;  /* 0x000000000010e947 */ /* 0x000fea0003800000 */
[----:B------:R-:W-:-:S03]  /*2520*/  UMOV UR4, 0xffffffff ;  /* 0xffffffff00047882 */ /* 0x000fc60000000000 */
[----:B------:R-:W-:Y:S05]  /*2530*/  BRA.DIV UR4, `(.L_x_30724) ;  /* 0x0000001204c07947 */ /* 0x000fea000b800000 */
[----:B------:R0:W0:Y:S02]  /*2540*/  SHFL.IDX PT, R65, R3, R51, 0x101f ;  /* 0x00101f3303417589 */ /* 0x00002400000e0000 */
.L_x_30770:
[----:B0-----:R-:W-:-:S07]  /*2550*/  IMAD R4, R14, R65, R4 ;  /* 0x000000410e047224 */ /* 0x001fce00078e0204 */
.L_x_30723:
[----:B------:R-:W-:-:S13]  /*2560*/  ISETP.GE.AND P6, PT, R5, 0xd, PT ;  /* 0x0000000d0500780c */ /* 0x000fda0003fc6270 */
[----:B------:R-:W-:Y:S05]  /*2570*/  @!P6 BRA `(.L_x_30725) ;  /* 0x000000000010e947 */ /* 0x000fea0003800000 */
[----:B------:R-:W-:-:S03]  /*2580*/  UMOV UR4, 0xffffffff ;  /* 0xffffffff00047882 */ /* 0x000fc60000000000 */
[----:B------:R-:W-:Y:S05]  /*2590*/  BRA.DIV UR4, `(.L_x_30726) ;  /* 0x0000001204cc7947 */ /* 0x000fea000b800000 */
[----:B------:R0:W0:Y:S02]  /*25a0*/  SHFL.IDX PT, R65, R3, R50, 0x101f ;  /* 0x00101f3203417589 */ /* 0x00002400000e0000 */
.L_x_30773:
[----:B0-----:R-:W-:-:S07]  /*25b0*/  IMAD R4, R13, R65, R4 ;  /* 0x000000410d047224 */ /* 0x001fce00078e0204 */
.L_x_30725:
[----:B------:R-:W-:-:S13]  /*25c0*/  ISETP.GE.AND P6, PT, R5, 0xe, PT ;  /* 0x0000000e0500780c */ /* 0x000fda0003fc6270 */
[----:B------:R-:W-:Y:S05]  /*25d0*/  @!P6 BRA `(.L_x_30727) ;  /* 0x000000000010e947 */ /* 0x000fea0003800000 */
[----:B------:R-:W-:-:S03]  /*25e0*/  UMOV UR4, 0xffffffff ;  /* 0xffffffff00047882 */ /* 0x000fc60000000000 */
[----:B------:R-:W-:Y:S05]  /*25f0*/  BRA.DIV UR4, `(.L_x_30728) ;  /* 0x0000001204d87947 */ /* 0x000fea000b800000 */
[----:B------:R0:W0:Y:S02]  /*2600*/  SHFL.IDX PT, R65, R3, R49, 0x101f ;  /* 0x00101f3103417589 */ /* 0x00002400000e0000 */
.L_x_30776:
[----:B0-----:R-:W-:-:S07]  /*2610*/  IMAD R4, R12, R65, R4 ;  /* 0x000000410c047224 */ /* 0x001fce00078e0204 */
.L_x_30727:
[----:B------:R-:W-:-:S13]  /*2620*/  ISETP.GE.AND P6, PT, R5, 0xf, PT ;  /* 0x0000000f0500780c */ /* 0x000fda0003fc6270 */
[----:B------:R-:W-:Y:S05]  /*2630*/  @!P6 BRA `(.L_x_30729) ;  /* 0x000000000010e947 */ /* 0x000fea0003800000 */
[----:B------:R-:W-:-:S03]  /*2640*/  UMOV UR4, 0xffffffff ;  /* 0xffffffff00047882 */ /* 0x000fc60000000000 */
[----:B------:R-:W-:Y:S05]  /*2650*/  BRA.DIV UR4, `(.L_x_30730) ;  /* 0x0000001204e47947 */ /* 0x000fea000b800000 */
[----:B------:R0:W0:Y:S02]  /*2660*/  SHFL.IDX PT, R65, R3, R48, 0x101f ;  /* 0x00101f3003417589 */ /* 0x00002400000e0000 */
.L_x_30779:
[----:B0-----:R-:W-:-:S07]  /*2670*/  IMAD R4, R11, R65, R4 ;  /* 0x000000410b047224 */ /* 0x001fce00078e0204 */
.L_x_30729:
[----:B------:R-:W-:-:S13]  /*2680*/  ISETP.GE.AND P6, PT, R5, 0x10, PT ;  /* 0x000000100500780c */ /* 0x000fda0003fc6270 */
[----:B------:R-:W-:Y:S05]  /*2690*/  @!P6 BRA `(.L_x_30731) ;  /* 0x000000040004e947 */ /* 0x000fea0003800000 */
[----:B------:R-:W-:-:S03]  /*26a0*/  UMOV UR4, 0xffffffff ;  /* 0xffffffff00047882 */ /* 0x000fc60000000000 */
[----:B------:R-:W-:Y:S05]  /*26b0*/  BRA.DIV UR4, `(.L_x_30732) ;  /* 0x0000001204f07947 */ /* 0x000fea000b800000 */
[----:B------:R0:W0:Y:S02]  /*26c0*/  SHFL.IDX PT, R3, R3, R47, 0x101f ;  /* 0x00101f2f03037589 */ /* 0x00002400000e0000 */
.L_x_30782:
[----:B0-----:R-:W-:Y:S01]  /*26d0*/  IMAD R4, R10, R3, R4 ;  /* 0x000000030a047224 */ /* 0x001fe200078e0204 */
[----:B------:R-:W-:Y:S06]  /*26e0*/  BRA `(.L_x_30731) ;  /* 0x0000000000f07947 */ /* 0x000fec0003800000 */
.L_x_30700:
[----:B------:R-:W0:Y:S01]  /*26f0*/  LDC R65, c[0x0][0x3ac] ;  /* 0x0000eb00ff417b82 */ /* 0x000e220000000800 */
[----:B------:R-:W-:Y:S01]  /*2700*/  IMAD.MOV.U32 R4, RZ, RZ, RZ ;  /* 0x000000ffff047224 */ /* 0x000fe200078e00ff */
[----:B0-----:R-:W-:-:S13]  /*2710*/  ISETP.GE.AND P6, PT, R65, 0x1, PT ;  /* 0x000000014100780c */ /* 0x001fda0003fc6270 */
[----:B------:R-:W-:-:S05]  /*2720*/  @P6 IMAD R5, R62, 0x4, R3 ;  /* 0x000000043e056824 */ /* 0x000fca00078e0203 */
[----:B------:R0:W2:Y:S02]  /*2730*/  @P6 LDS R66, [R5] ;  /* 0x0000000005426984 */ /* 0x0000a40000000800 */
[----:B0-----:R-:W-:-:S06]  /*2740*/  @P3 IMAD R5, R39, 0x4, R3 ;  /* 0x0000000427053824 */ /* 0x001fcc00078e0203 */
[----:B------:R-:W-:Y:S01]  /*2750*/  @P3 LDS R5, [R5] ;  /* 0x0000000005053984 */ /* 0x000fe20000000800 */
[----:B--2---:R-:W-:Y:S01]  /*2760*/  @P6 IMAD R4, R25, R66, RZ ;  /* 0x0000004219046224 */ /* 0x004fe200078e02ff */
[----:B------:R-:W-:Y:S02]  /*2770*/  @P5 LEA R66, R41, R3, 0x2 ;  /* 0x0000000329425211 */ /* 0x000fe400078e10ff */
[----:B------:R-:W-:-:S03]  /*2780*/  ISETP.GE.AND P6, PT, R65, 0x8, PT ;  /* 0x000000084100780c */ /* 0x000fc60003fc6270 */
[----:B------:R0:W4:Y:S02]  /*2790*/  @P5 LDS R67, [R66] ;  /* 0x0000000042435984 */ /* 0x0001240000000800 */
[----:B0-----:R-:W-:-:S06]  /*27a0*/  @P1 IMAD R66, R37, 0x4, R3 ;  /* 0x0000000425421824 */ /* 0x001fcc00078e0203 */
[----:B------:R-:W-:Y:S01]  /*27b0*/  @P1 LDS R66, [R66] ;  /* 0x0000000042421984 */ /* 0x000fe20000000800 */
[----:B----4-:R-:W-:Y:S02]  /*27c0*/  @P5 IMAD R4, R24, R67, R4 ;  /* 0x0000004318045224 */ /* 0x010fe400078e0204 */
[----:B------:R-:W-:-:S06]  /*27d0*/  @P4 IMAD R67, R40, 0x4, R3 ;  /* 0x0000000428434824 */ /* 0x000fcc00078e0203 */
[----:B------:R-:W0:Y:S02]  /*27e0*/  @P4 LDS R67, [R67] ;  /* 0x0000000043434984 */ /* 0x000e240000000800 */
[----:B0-----:R-:W-:Y:S01]  /*27f0*/  @P4 IMAD R4, R23, R67, R4 ;  /* 0x0000004317044224 */ /* 0x001fe200078e0204 */
[----:B------:R-:W-:-:S03]  /*2800*/  @P0 LEA R67, R36, R3, 0x2 ;  /* 0x0000000324430211 */ /* 0x000fc600078e10ff */
[----:B------:R-:W-:Y:S02]  /*2810*/  @P3 IMAD R4, R22, R5, R4 ;  /* 0x0000000516043224 */ /* 0x000fe400078e0204 */
[----:B------:R-:W-:Y:S01]  /*2820*/  @P2 IMAD R5, R38, 0x4, R3 ;  /* 0x0000000426052824 */ /* 0x000fe200078e0203 */
[----:B------:R-:W-:Y:S05]  /*2830*/  @P0 LDS R67, [R67] ;  /* 0x0000000043430984 */ /* 0x000fea0000000800 */
[----:B------:R-:W0:Y:S02]  /*2840*/  @P2 LDS R5, [R5] ;  /* 0x0000000005052984 */ /* 0x000e240000000800 */
[----:B0-----:R-:W-:-:S02]  /*2850*/  @P2 IMAD R4, R21, R5, R4 ;  /* 0x0000000515042224 */ /* 0x001fc400078e0204 */
[----:B------:R-:W-:Y:S02]  /*2860*/  @P6 IMAD R5, R35, 0x4, R3 ;  /* 0x0000000423056824 */ /* 0x000fe400078e0203 */
[----:B------:R-:W-:-:S04]  /*2870*/  @P1 IMAD R4, R20, R66, R4 ;  /* 0x0000004214041224 */ /* 0x000fc800078e0204 */
[----:B------:R-:W1:Y:S01]  /*2880*/  @P6 LDS R5, [R5] ;  /* 0x0000000005056984 */ /* 0x000e620000000800 */
[----:B------:R-:W-:-:S04]  /*2890*/  @P0 IMAD R4, R19, R67, R4 ;  /* 0x0000004313040224 */ /* 0x000fc800078e0204 */
[----:B-1----:R-:W-:Y:S01]  /*28a0*/  @P6 IMAD R4, R18, R5, R4 ;  /* 0x0000000512046224 */ /* 0x002fe200078e0204 */
[----:B------:R-:W-:-:S13]  /*28b0*/  ISETP.GE.AND P6, PT, R65, 0x9, PT ;  /* 0x000000094100780c */ /* 0x000fda0003fc6270 */
[----:B------:R-:W-:-:S05]  /*28c0*/  @P6 IMAD R5, R45, 0x4, R3 ;  /* 0x000000042d056824 */ /* 0x000fca00078e0203 */
[----:B------:R-:W3:Y:S02]  /*28d0*/  @P6 LDS R66, [R5] ;  /* 0x0000000005426984 */ /* 0x000ee40000000800 */
[----:B---3--:R-:W-:Y:S01]  /*28e0*/  @P6 IMAD R4, R17, R66, R4 ;  /* 0x0000004211046224 */ /* 0x008fe200078e0204 */
        /* <DEDUP_REMOVED lines=28> */
.L_x_30731:
[----:B------:R-:W-:-:S05]  /*2ab0*/  LEA R3, R7, R1, 0x2 ;  /* 0x0000000107037211 */ /* 0x000fca00078e10ff */
[----:B------:R-:W5:Y:S01]  /*2ac0*/  LDL R5, [R3] ;  /* 0x0000000003057983 */ /* 0x000f620000100800 */
[----:B------:R-:W-:Y:S02]  /*2ad0*/  IMAD.IADD R6, R42, 0x1, R6 ;  /* 0x000000012a067824 */ /* 0x000fe400078e0206 */
[----:B------:R-:W-:-:S03]  /*2ae0*/  VIADD R7, R7, 0x1 ;  /* 0x0000000107077836 */ /* 0x000fc60000000000 */
[----:B------:R-:W-:Y:S01]  /*2af0*/  ISETP.GE.AND P6, PT, R6, R46, PT ;  /* 0x0000002e0600720c */ /* 0x000fe20003fc6270 */
[----:B-----5:R-:W-:-:S05]  /*2b00*/  IMAD.IADD R4, R5, 0x1, R4 ;  /* 0x0000000105047824 */ /* 0x020fca00078e0204 */
[----:B------:R0:W-:Y:S07]  /*2b10*/  STL [R3], R4 ;  /* 0x0000000403007387 */ /* 0x0001ee0000100800 */
[----:B------:R-:W-:Y:S05]  /*2b20*/  @!P6 BRA `(.L_x_30733) ;  /* 0xfffffff40050e947 */ /* 0x000fea000383ffff */
.L_x_30699:
[----:B------:R-:W-:Y:S05]  /*2b30*/  BSYNC B0 ;  /* 0x0000000000007941 */ /* 0x000fea0003800000 */
.L_x_30698:
[----:B------:R-:W-:Y:S01]  /*2b40*/  ISETP.NE.AND P6, PT, R68, RZ, PT ;  /* 0x000000ff4400720c */ /* 0x000fe20003fc5270 */
[----:B------:R-:W-:-:S12]  /*2b50*/  VIADD R44, R44, 0x1 ;  /* 0x000000012c2c7836 */ /* 0x000fd80000000000 */
[----:B------:R-:W-:Y:S05]  /*2b60*/  @!P6 BRA `(.L_x_30734) ;  /* 0xffffffe80008e947 */ /* 0x000fea000383ffff */
[----:B------:R-:W-:Y:S05]  /*2b70*/  BSYNC B1 ;  /* 0x0000000000017941 */ /* 0x000fea0003800000 */
.L_x_30681:
[----:B0-----:R0:W5:Y:S02]  /*2b80*/  LDL.128 R4, [R1] ;  /* 0x0000000001047983 */ /* 0x0011640000100c00 */
.L_x_30680:
[----:B------:R-:W-:Y:S01]  /*2b90*/  IABS R15, R63 ;  /* 0x0000003f000f7213 */ /* 0x000fe20000000000 */
[----:B------:R-:W-:Y:S05]  /*2ba0*/  WARPSYNC.ALL ;  /* 0x0000000000007948 */ /* 0x000fea0003800000 */
[C---:B---3--:R-:W-:Y:S01]  /*2bb0*/  VIMNMX R17, PT, PT, R64.reuse, 0x80, PT ;  /* 0x0000008040117848 */ /* 0x048fe20003fe0100 */
[----:B------:R-:W3:Y:S01]  /*2bc0*/  I2F.RP R11, R15 ;  /* 0x0000000f000b7306 */ /* 0x000ee20000209400 */
[----:B------:R-:W-:Y:S01]  /*2bd0*/  IMAD.SHL.U32 R64, R64, 0x80, RZ ;  /* 0x0000008040407824 */ /* 0x000fe200078e00ff */
[----:B------:R-:W-:Y:S01]  /*2be0*/  BAR.SYNC.DEFER_BLOCKING 0x0 ;  /* 0x0000000000007b1d */ /* 0x000fe20000010000 */
[----:B------:R-:W-:Y:S01]  /*2bf0*/  IABS R14, R17 ;  /* 0x00000011000e7213 */ /* 0x000fe20000000000 */
[----:B------:R-:W-:Y:S01]  /*2c00*/  IMAD.IADD R0, R0, 0x1, R69 ;  /* 0x0000000100007824 */ /* 0x000fe200078e0245 */
[----:B------:R-:W-:-:S02]  /*2c10*/  ISETP.GT.U32.AND P1, PT, R15, 0x1, PT ;  /* 0x000000010f00780c */ /* 0x000fc40003f24070 */
[----:B------:R-:W-:Y:S01]  /*2c20*/  LOP3.LUT R16, R63, 0x2, RZ, 0x3c, !PT ;  /* 0x000000023f107812 */ /* 0x000fe200078e3cff */
[----:B------:R-:W1:Y:S01]  /*2c30*/  I2F.RP R10, R14 ;  /* 0x0000000e000a7306 */ /* 0x000e620000209400 */
[----:B------:R-:W2:Y:S02]  /*2c40*/  LDCU UR5, c[0x0][0x388] ;  /* 0x00007100ff0577ac */ /* 0x000ea40008000800 */
[----:B------:R-:W-:-:S05]  /*2c50*/  ISETP.GE.AND P2, PT, R16, RZ, PT ;  /* 0x000000ff1000720c */ /* 0x000fca0003f46270 */
[----:B---3--:R-:W3:Y:S08]  /*2c60*/  MUFU.RCP R11, R11 ;  /* 0x0000000b000b7308 */ /* 0x008ef00000001000 */
[----:B-1----:R-:W1:Y:S01]  /*2c70*/  MUFU.RCP R10, R10 ;  /* 0x0000000a000a7308 */ /* 0x002e620000001000 */
[----:B--2---:R-:W-:-:S04]  /*2c80*/  USHF.R.S32.HI UR4, URZ, 0x1f, UR5 ;  /* 0x0000001fff047899 */ /* 0x004fc80008011405 */
[----:B------:R-:W-:Y:S01]  /*2c90*/  ULEA.HI UR4, UR4, UR5, URZ, 0x9 ;  /* 0x0000000504047291 */ /* 0x000fe2000f8f48ff */
[----:B---3--:R-:W-:-:S03]  /*2ca0*/  IADD3 R8, PT, PT, R11, 0xffffffe, RZ ;  /* 0x0ffffffe0b087810 */ /* 0x008fc60007ffe0ff */
[----:B------:R-:W-:Y:S01]  /*2cb0*/  USHF.R.S32.HI UR4, URZ, 0x9, UR4 ;  /* 0x00000009ff047899 */ /* 0x000fe20008011404 */
[----:B0-----:R0:W2:Y:S01]  /*2cc0*/  F2I.FTZ.U32.TRUNC.NTZ R9, R8 ;  /* 0x0000000800097305 */ /* 0x0010a2000021f000 */
[----:B-1----:R-:W-:Y:S01]  /*2cd0*/  VIADD R2, R10, 0xffffffe ;  /* 0x0ffffffe0a027836 */ /* 0x002fe20000000000 */
[----:B------:R-:W-:-:S06]  /*2ce0*/  IABS R10, R17 ;  /* 0x00000011000a7213 */ /* 0x000fcc0000000000 */
[----:B------:R1:W3:Y:S01]  /*2cf0*/  F2I.FTZ.U32.TRUNC.NTZ R3, R2 ;  /* 0x0000000200037305 */ /* 0x0002e2000021f000 */
[----:B0-----:R-:W-:Y:S02]  /*2d00*/  HFMA2 R8, -RZ, RZ, 0, 0 ;  /* 0x00000000ff087431 */ /* 0x001fe400000001ff */
[----:B------:R-:W-:Y:S02]  /*2d10*/  IMAD.MOV R10, RZ, RZ, -R10 ;  /* 0x000000ffff0a7224 */ /* 0x000fe400078e0a0a */
[----:B--2---:R-:W-:Y:S02]  /*2d20*/  IMAD.MOV R12, RZ, RZ, -R9 ;  /* 0x000000ffff0c7224 */ /* 0x004fe400078e0a09 */
[----:B-1----:R-:W-:Y:S02]  /*2d30*/  IMAD.MOV.U32 R2, RZ, RZ, RZ ;  /* 0x000000ffff027224 */ /* 0x002fe400078e00ff */
[----:B------:R-:W-:Y:S01]  /*2d40*/  IMAD R13, R12, R15, RZ ;  /* 0x0000000f0c0d7224 */ /* 0x000fe200078e02ff */
[----:B------:R-:W-:Y:S01]  /*2d50*/  IABS R12, R63 ;  /* 0x0000003f000c7213 */ /* 0x000fe20000000000 */
[----:B---3--:R-:W-:-:S02]  /*2d60*/  IMAD.MOV R19, RZ, RZ, -R3 ;  /* 0x000000ffff137224 */ /* 0x008fc400078e0a03 */
[----:B------:R-:W-:Y:S01]  /*2d70*/  IMAD.HI.U32 R9, R9, R13, R8 ;  /* 0x0000000d09097227 */ /* 0x000fe200078e0008 */
[----:B------:R-:W-:Y:S02]  /*2d80*/  IABS R8, R64 ;  /* 0x0000004000087213 */ /* 0x000fe40000000000 */
[----:B------:R-:W-:Y:S01]  /*2d90*/  LOP3.LUT R64, R64, R17, RZ, 0x3c, !PT ;  /* 0x0000001140407212 */ /* 0x000fe200078e3cff */
[----:B------:R-:W-:Y:S02]  /*2da0*/  IMAD R11, R19, R14, RZ ;  /* 0x0000000e130b7224 */ /* 0x000fe400078e02ff */
[----:B------:R-:W-:Y:S02]  /*2db0*/  IMAD.MOV R12, RZ, RZ, -R12 ;  /* 0x000000ffff0c7224 */ /* 0x000fe400078e0a0c */
[----:B------:R-:W-:-:S04]  /*2dc0*/  IMAD.HI.U32 R2, R3, R11, R2 ;  /* 0x0000000b03027227 */ /* 0x000fc800078e0002 */
[----:B------:R-:W-:Y:S01]  /*2dd0*/  IMAD.MOV.U32 R3, RZ, RZ, R8 ;  /* 0x000000ffff037224 */ /* 0x000fe200078e0008 */
[----:B------:R-:W-:Y:S01]  /*2de0*/  MOV R8, R10 ;  /* 0x0000000a00087202 */ /* 0x000fe20000000f00 */
[----:B------:R-:W-:-:S04]  /*2df0*/  IMAD.HI.U32 R10, R9, 0x2, RZ ;  /* 0x00000002090a7827 */ /* 0x000fc800078e00ff */
[----:B------:R-:W-:-:S04]  /*2e00*/  IMAD.HI.U32 R2, R2, R3, RZ ;  /* 0x0000000302027227 */ /* 0x000fc800078e00ff */
[----:B------:R-:W-:Y:S01]  /*2e10*/  IMAD R3, R2, R8, R3 ;  /* 0x0000000802037224 */ /* 0x000fe200078e0203 */
[----:B------:R-:W-:Y:S01]  /*2e20*/  IADD3 R8, PT, PT, -R15, 0x1, RZ ;  /* 0x000000010f087810 */ /* 0x000fe20007ffe1ff */
[----:B------:R-:W-:-:S03]  /*2e30*/  IMAD.HI.U32 R11, R9, 0x3, RZ ;  /* 0x00000003090b7827 */ /* 0x000fc600078e00ff */
[----:B------:R-:W-:Y:S01]  /*2e40*/  ISETP.GT.U32.AND P3, PT, R14, R3, PT ;  /* 0x000000030e00720c */ /* 0x000fe20003f64070 */
[-C--:B------:R-:W-:Y:S01]  /*2e50*/  IMAD R9, R10, R12.reuse, 0x2 ;  /* 0x000000020a097424 */ /* 0x080fe200078e020c */
[----:B------:R-:W-:Y:S01]  /*2e60*/  SEL R8, R8, 0x1, !P1 ;  /* 0x0000000108087807 */ /* 0x000fe20004800000 */
[----:B------:R-:W-:Y:S02]  /*2e70*/  IMAD R12, R11, R12, 0x3 ;  /* 0x000000030b0c7424 */ /* 0x000fe400078e020c */
[----:B------:R-:W-:Y:S01]  /*2e80*/  VIADD R13, R63, 0x1 ;  /* 0x000000013f0d7836 */ /* 0x000fe20000000000 */
[C---:B------:R-:W-:Y:S02]  /*2e90*/  ISETP.GT.U32.AND P5, PT, R15.reuse, R9, PT ;  /* 0x000000090f00720c */ /* 0x040fe40003fa4070 */
[----:B------:R-:W-:Y:S02]  /*2ea0*/  ISETP.GT.U32.AND P0, PT, R15, R12, PT ;  /* 0x0000000c0f00720c */ /* 0x000fe40003f04070 */
[----:B------:R-:W-:-:S02]  /*2eb0*/  ISETP.GE.U32.AND P1, PT, R13, 0x3, PT ;  /* 0x000000030d00780c */ /* 0x000fc40003f26070 */
[----:B------:R-:W-:Y:S01]  /*2ec0*/  ISETP.GT.U32.AND P4, PT, R15, R8, PT ;  /* 0x000000080f00720c */ /* 0x000fe20003f84070 */
[----:B------:R-:W-:Y:S01]  /*2ed0*/  @!P3 IMAD.IADD R3, R3, 0x1, -R14 ;  /* 0x000000010303b824 */ /* 0x000fe200078e0a0e */
[----:B------:R-:W0:Y:S01]  /*2ee0*/  LDC R13, c[0x0][0x384] ;  /* 0x0000e100ff0d7b82 */ /* 0x000e220000000800 */
[----:B------:R-:W-:-:S03]  /*2ef0*/  @!P3 IADD3 R2, PT, PT, R2, 0x1, RZ ;  /* 0x000000010202b810 */ /* 0x000fc60007ffe0ff */
[----:B------:R-:W-:Y:S01]  /*2f00*/  ISETP.GE.U32.AND P6, PT, R3, R14, PT ;  /* 0x0000000e0300720c */ /* 0x000fe20003fc6070 */
[--C-:B------:R-:W-:Y:S01]  /*2f10*/  @!P5 IMAD.IADD R9, R9, 0x1, -R15.reuse ;  /* 0x000000010909d824 */ /* 0x100fe200078e0a0f */
[----:B------:R-:W-:Y:S01]  /*2f20*/  LOP3.LUT R3, R63, 0x3, RZ, 0x3c, !PT ;  /* 0x000000033f037812 */ /* 0x000fe200078e3cff */
[--C-:B------:R-:W-:Y:S02]  /*2f30*/  @!P0 IMAD.IADD R12, R12, 0x1, -R15.reuse ;  /* 0x000000010c0c8824 */ /* 0x100fe400078e0a0f */
[----:B------:R-:W-:Y:S01]  /*2f40*/  @!P5 VIADD R10, R10, 0x1 ;  /* 0x000000010a0ad836 */ /* 0x000fe20000000000 */
[-C--:B------:R-:W-:Y:S01]  /*2f50*/  ISETP.GE.U32.AND P3, PT, R9, R15.reuse, PT ;  /* 0x0000000f0900720c */ /* 0x080fe20003f66070 */
[----:B------:R-:W-:Y:S01]  /*2f60*/  @!P4 IMAD.IADD R8, R8, 0x1, -R15 ;  /* 0x000000010808c824 */ /* 0x000fe200078e0a0f */
[----:B------:R-:W-:Y:S01]  /*2f70*/  ISETP.GE.U32.AND P4, PT, R12, R15, PT ;  /* 0x0000000f0c00720c */ /* 0x000fe20003f86070 */
[----:B------:R-:W-:Y:S01]  /*2f80*/  @!P0 VIADD R11, R11, 0x1 ;  /* 0x000000010b0b8836 */ /* 0x000fe20000000000 */
[----:B------:R-:W-:-:S02]  /*2f90*/  ISETP.GE.AND P5, PT, R64, RZ, PT ;  /* 0x000000ff4000720c */ /* 0x000fc40003fa6270 */
[----:B------:R-:W-:Y:S01]  /*2fa0*/  ISETP.NE.AND P0, PT, R17, RZ, PT ;  /* 0x000000ff1100720c */ /* 0x000fe20003f05270 */
[----:B------:R-:W-:Y:S01]  /*2fb0*/  @P6 VIADD R2, R2, 0x1 ;  /* 0x0000000102026836 */ /* 0x000fe20000000000 */
[----:B------:R-:W-:Y:S02]  /*2fc0*/  ISETP.GE.AND P6, PT, R3, RZ, PT ;  /* 0x000000ff0300720c */ /* 0x000fe40003fc6270 */
[----:B------:R-:W-:-:S03]  /*2fd0*/  LOP3.LUT R3, RZ, R63, RZ, 0x33, !PT ;  /* 0x0000003fff037212 */ /* 0x000fc600078e33ff */
[----:B------:R-:W-:Y:S01]  /*2fe0*/  @P3 IADD3 R10, PT, PT, R10, 0x1, RZ ;  /* 0x000000010a0a3810 */ /* 0x000fe20007ffe0ff */
[----:B0-----:R-:W-:Y:S01]  /*2ff0*/  IMAD R15, R13, UR8, R0 ;  /* 0x000000080d0f7c24 */ /* 0x001fe2000f8e0200 */
[----:B------:R-:W-:Y:S01]  /*3000*/  ISETP.NE.AND P3, PT, R63, RZ, PT ;  /* 0x000000ff3f00720c */ /* 0x000fe20003f65270 */
[----:B------:R-:W0:Y:S01]  /*3010*/  LDC.64 R12, c[0x0][0x3a0] ;  /* 0x0000e800ff0c7b82 */ /* 0x000e220000000a00 */
[----:B------:R-:W-:Y:S02]  /*3020*/  @P4 VIADD R11, R11, 0x1 ;  /* 0x000000010b0b4836 */ /* 0x000fe40000000000 */
[----:B------:R-:W-:Y:S01]  /*3030*/  IMAD.SHL.U32 R0, R63, 0x80, RZ ;  /* 0x000000803f007824 */ /* 0x000fe200078e00ff */
[----:B------:R-:W-:Y:S01]  /*3040*/  SEL R8, R3, R8, !P3 ;  /* 0x0000000803087207 */ /* 0x000fe20005800000 */
[----:B------:R-:W-:Y:S01]  /*3050*/  @!P2 IMAD.MOV R10, RZ, RZ, -R10 ;  /* 0x000000ffff0aa224 */ /* 0x000fe200078e0a0a */
[----:B------:R-:W-:Y:S01]  /*3060*/  @!P6 IADD3 R11, PT, PT, -R11, RZ, RZ ;  /* 0x000000ff0b0be210 */ /* 0x000fe20007ffe1ff */
[----:B------:R-:W-:Y:S01]  /*3070*/  @!P5 IMAD.MOV R2, RZ, RZ, -R2 ;  /* 0x000000ffff02d224 */ /* 0x000fe200078e0a02 */
[----:B------:R-:W-:-:S02]  /*3080*/  SEL R0, R0, RZ, !P1 ;  /* 0x000000ff00007207 */ /* 0x000fc40004800000 */
[C---:B------:R-:W-:Y:S02]  /*3090*/  SEL R10, R3.reuse, R10, !P3 ;  /* 0x0000000a030a7207 */ /* 0x040fe40005800000 */
[----:B------:R-:W-:Y:S01]  /*30a0*/  SEL R9, R3, R11, !P3 ;  /* 0x0000000b03097207 */ /* 0x000fe20005800000 */
[----:B------:R-:W-:Y:S01]  /*30b0*/  IMAD.IADD R3, R15, 0x1, R0 ;  /* 0x000000010f037824 */ /* 0x000fe200078e0200 */
[----:B------:R-:W-:Y:S01]  /*30c0*/  @!P0 LOP3.LUT R2, RZ, R17, RZ, 0x33, !PT ;  /* 0x00000011ff028212 */ /* 0x000fe200078e33ff */
[----:B------:R-:W-:Y:S01]  /*30d0*/  IMAD.MOV R0, RZ, RZ, -R10 ;  /* 0x000000ffff007224 */ /* 0x000fe200078e0a0a */
[----:B------:R-:W-:Y:S01]  /*30e0*/  LEA R11, R10, R15, 0x7 ;  /* 0x0000000f0a0b7211 */ /* 0x000fe200078e38ff */
[----:B------:R-:W-:Y:S02]  /*30f0*/  IMAD.MOV R14, RZ, RZ, -R9 ;  /* 0x000000ffff0e7224 */ /* 0x000fe400078e0a09 */
[----:B------:R-:W-:Y:S02]  /*3100*/  IMAD R2, R2, UR4, RZ ;  /* 0x0000000402027c24 */ /* 0x000fe4000f8e02ff */
        /* <DEDUP_REMOVED lines=15> */
.L_x_30702:
[----:B------:R-:W-:Y:S01]  /*3200*/  BSSY B2, `(.L_x_30735) ;  /* 0x0000007000027945 */ /* 0x000fe20003800000 */
[----:B------:R-:W-:Y:S02]  /*3210*/  IMAD.MOV.U32 R65, RZ, RZ, R27 ;  /* 0x000000ffff417224 */ /* 0x000fe400078e001b */
[----:B------:R-:W-:Y:S02]  /*3220*/  IMAD.MOV.U32 R66, RZ, RZ, 0x101f ;  /* 0x0000101fff427424 */ /* 0x000fe400078e00ff */
[----:B------:R-:W-:-:S07]  /*3230*/  IMAD.MOV.U32 R67, RZ, RZ, -0x1 ;  /* 0xffffffffff437424 */ /* 0x000fce00078e00ff */
[----:B-1234-:R-:W-:Y:S05]  /*3240*/  WARPSYNC.COLLECTIVE R67, `(.L_x_30736) ;  /* 0x0000000043087348 */ /* 0x01efea0003c00000 */
[----:B------:R0:W0:Y:S02]  /*3250*/  SHFL.IDX P6, R65, R3, R65, R66 ;  /* 0x0000004103417389 */ /* 0x00002400000c0042 */
[----:B01234-:R-:W-:Y:S05]  /*3260*/  ENDCOLLECTIVE ;  /* 0x000000000000791b */ /* 0x01ffea0003800000 */
.L_x_30736:
[----:B------:R-:W-:Y:S05]  /*3270*/  BSYNC B2 ;  /* 0x0000000000027941 */ /* 0x000fea0003800000 */
.L_x_30735:
[----:B------:R-:W-:Y:S01]  /*3280*/  MOV R4, R65 ;  /* 0x0000004100047202 */ /* 0x000fe20000000f00 */
[----:B------:R-:W-:Y:S06]  /*3290*/  BRA `(.L_x_30737) ;  /* 0xffffffec00a47947 */ /* 0x000fec000383ffff */
.L_x_30704:
[----:B------:R-:W-:Y:S01]  /*32a0*/  BSSY B2, `(.L_x_30738) ;  /* 0x0000007000027945 */ /* 0x000fe20003800000 */
[----:B------:R-:W-:Y:S02]  /*32b0*/  IMAD.MOV.U32 R65, RZ, RZ, R61 ;  /* 0x000000ffff417224 */ /* 0x000fe400078e003d */
[----:B------:R-:W-:Y:S02]  /*32c0*/  IMAD.MOV.U32 R66, RZ, RZ, 0x101f ;  /* 0x0000101fff427424 */ /* 0x000fe400078e00ff */
[----:B------:R-:W-:-:S07]  /*32d0*/  IMAD.MOV.U32 R67, RZ, RZ, -0x1 ;  /* 0xffffffffff437424 */ /* 0x000fce00078e00ff */
[----:B-1234-:R-:W-:Y:S05]  /*32e0*/  WARPSYNC.COLLECTIVE R67, `(.L_x_30739) ;  /* 0x0000000043087348 */ /* 0x01efea0003c00000 */
[----:B------:R0:W0:Y:S02]  /*32f0*/  SHFL.IDX P6, R65, R3, R65, R66 ;  /* 0x0000004103417389 */ /* 0x00002400000c0042 */
[----:B01234-:R-:W-:Y:S05]  /*3300*/  ENDCOLLECTIVE ;  /* 0x000000000000791b */ /* 0x01ffea0003800000 */
.L_x_30739:
[----:B------:R-:W-:Y:S05]  /*3310*/  BSYNC B2 ;  /* 0x0000000000027941 */ /* 0x000fea0003800000 */
.L_x_30738:
[----:B------:R-:W-:Y:S05]  /*3320*/  BRA `(.L_x_30740) ;  /* 0xffffffec00987947 */ /* 0x000fea000383ffff */
.L_x_30706:
[----:B------:R-:W-:Y:S01]  /*3330*/  HFMA2 R66, -RZ, RZ, 0, 0.000503063201904296875 ;  /* 0x0000101fff427431 */ /* 0x000fe200000001ff */
[----:B------:R-:W-:Y:S01]  /*3340*/  BSSY B2, `(.L_x_30741) ;  /* 0x0000006000027945 */ /* 0x000fe20003800000 */
[----:B------:R-:W-:Y:S02]  /*3350*/  IMAD.MOV.U32 R65, RZ, RZ, R60 ;  /* 0x000000ffff417224 */ /* 0x000fe400078e003c */
[----:B------:R-:W-:-:S07]  /*3360*/  IMAD.MOV.U32 R67, RZ, RZ, -0x1 ;  /* 0xffffffffff437424 */ /* 0x000fce00078e00ff */
[----:B-1234-:R-:W-:Y:S05]  /*3370*/  WARPSYNC.COLLECTIVE R67, `(.L_x_30742) ;  /* 0x0000000043087348 */ /* 0x01efea0003c00000 */
[----:B------:R0:W0:Y:S02]  /*3380*/  SHFL.IDX P6, R65, R3, R65, R66 ;  /* 0x0000004103417389 */ /* 0x00002400000c0042 */
[----:B01234-:R-:W-:Y:S05]  /*3390*/  ENDCOLLECTIVE ;  /* 0x000000000000791b */ /* 0x01ffea0003800000 */
.L_x_30742:
[----:B------:R-:W-:Y:S05]  /*33a0*/  BSYNC B2 ;  /* 0x0000000000027941 */ /* 0x000fea0003800000 */
.L_x_30741:
[----:B------:R-:W-:Y:S05]  /*33b0*/  BRA `(.L_x_30743) ;  /* 0xffffffec008c7947 */ /* 0x000fea000383ffff */
.L_x_30708:
[----:B------:R-:W-:Y:S01]  /*33c0*/  BSSY B2, `(.L_x_30744) ;  /* 0x0000007000027945 */ /* 0x000fe20003800000 */
[----:B------:R-:W-:Y:S02]  /*33d0*/  IMAD.MOV.U32 R65, RZ, RZ, R59 ;  /* 0x000000ffff417224 */ /* 0x000fe400078e003b */
[----:B------:R-:W-:Y:S02]  /*33e0*/  IMAD.MOV.U32 R66, RZ, RZ, 0x101f ;  /* 0x0000101fff427424 */ /* 0x000fe400078e00ff */
[----:B------:R-:W-:-:S07]  /*33f0*/  IMAD.MOV.U32 R67, RZ, RZ, -0x1 ;  /* 0xffffffffff437424 */ /* 0x000fce00078e00ff */
[----:B-1234-:R-:W-:Y:S05]  /*3400*/  WARPSYNC.COLLECTIVE R67, `(.L_x_30745) ;  /* 0x0000000043087348 */ /* 0x01efea0003c00000 */
[----:B------:R0:W0:Y:S02]  /*3410*/  SHFL.IDX P6, R65, R3, R65, R66 ;  /* 0x0000004103417389 */ /* 0x00002400000c0042 */
[----:B01234-:R-:W-:Y:S05]  /*3420*/  ENDCOLLECTIVE ;  /* 0x000000000000791b */ /* 0x01ffea0003800000 */
.L_x_30745:
[----:B------:R-:W-:Y:S05]  /*3430*/  BSYNC B2 ;  /* 0x0000000000027941 */ /* 0x000fea0003800000 */
.L_x_30744:
[----:B------:R-:W-:Y:S05]  /*3440*/  BRA `(.L_x_30746) ;  /* 0xffffffec00807947 */ /* 0x000fea000383ffff */
.L_x_30710:
[----:B------:R-:W-:Y:S01]  /*3450*/  BSSY B2, `(.L_x_30747) ;  /* 0x0000007000027945 */ /* 0x000fe20003800000 */
[----:B------:R-:W-:Y:S01]  /*3460*/  MOV R65, R58 ;  /* 0x0000003a00417202 */ /* 0x000fe20000000f00 */
[----:B------:R-:W-:Y:S02]  /*3470*/  IMAD.MOV.U32 R66, RZ, RZ, 0x101f ;  /* 0x0000101fff427424 */ /* 0x000fe400078e00ff */
[----:B------:R-:W-:-:S07]  /*3480*/  IMAD.MOV.U32 R67, RZ, RZ, -0x1 ;  /* 0xffffffffff437424 */ /* 0x000fce00078e00ff */
[----:B-1234-:R-:W-:Y:S05]  /*3490*/  WARPSYNC.COLLECTIVE R67, `(.L_x_30748) ;  /* 0x0000000043087348 */ /* 0x01efea0003c00000 */
[----:B------:R0:W0:Y:S02]  /*34a0*/  SHFL.IDX P6, R65, R3, R65, R66 ;  /* 0x0000004103417389 */ /* 0x00002400000c0042 */
[----:B01234-:R-:W-:Y:S05]  /*34b0*/  ENDCOLLECTIVE ;  /* 0x000000000000791b */ /* 0x01ffea0003800000 */
.L_x_30748:
[----:B------:R-:W-:Y:S05]  /*34c0*/  BSYNC B2 ;  /* 0x0000000000027941 */ /* 0x000fea0003800000 */
.L_x_30747:
[----:B------:R-:W-:Y:S05]  /*34d0*/  BRA `(.L_x_30749) ;  /* 0xffffffec00747947 */ /* 0x000fea000383ffff */
.L_x_30712:
[----:B------:R-:W-:Y:S01]  /*34e0*/  BSSY B2, `(.L_x_30750) ;  /* 0x0000007000027945 */ /* 0x000fe20003800000 */
[----:B------:R-:W-:Y:S01]  /*34f0*/  IMAD.MOV.U32 R65, RZ, RZ, R57 ;  /* 0x000000ffff417224 */ /* 0x000fe200078e0039 */
[----:B------:R-:W-:Y:S01]  /*3500*/  MOV R67, 0xffffffff ;  /* 0xffffffff00437802 */ /* 0x000fe20000000f00 */
[----:B------:R-:W-:-:S07]  /*3510*/  IMAD.MOV.U32 R66, RZ, RZ, 0x101f ;  /* 0x0000101fff427424 */ /* 0x000fce00078e00ff */
[----:B-1234-:R-:W-:Y:S05]  /*3520*/  WARPSYNC.COLLECTIVE R67, `(.L_x_30751) ;  /* 0x0000000043087348 */ /* 0x01efea0003c00000 */
[----:B------:R0:W0:Y:S02]  /*3530*/  SHFL.IDX P6, R65, R3, R65, R66 ;  /* 0x0000004103417389 */ /* 0x00002400000c0042 */
[----:B01234-:R-:W-:Y:S05]  /*3540*/  ENDCOLLECTIVE ;  /* 0x000000000000791b */ /* 0x01ffea0003800000 */
.L_x_30751:
[----:B------:R-:W-:Y:S05]  /*3550*/  BSYNC B2 ;  /* 0x0000000000027941 */ /* 0x000fea0003800000 */
.L_x_30750:
[----:B------:R-:W-:Y:S05]  /*3560*/  BRA `(.L_x_30752) ;  /* 0xffffffec00687947 */ /* 0x000fea000383ffff */
.L_x_30714:
[----:B------:R-:W-:Y:S01]  /*3570*/  BSSY B2, `(.L_x_30753) ;  /* 0x0000007000027945 */ /* 0x000fe20003800000 */
[----:B------:R-:W-:Y:S02]  /*3580*/  IMAD.MOV.U32 R65, RZ, RZ, R56 ;  /* 0x000000ffff417224 */ /* 0x000fe400078e0038 */
[----:B------:R-:W-:Y:S02]  /*3590*/  IMAD.MOV.U32 R66, RZ, RZ, 0x101f ;  /* 0x0000101fff427424 */ /* 0x000fe400078e00ff */
[----:B------:R-:W-:-:S07]  /*35a0*/  IMAD.MOV.U32 R67, RZ, RZ, -0x1 ;  /* 0xffffffffff437424 */ /* 0x000fce00078e00ff */
[----:B-1234-:R-:W-:Y:S05]  /*35b0*/  WARPSYNC.COLLECTIVE R67, `(.L_x_30754) ;  /* 0x0000000043087348 */ /* 0x01efea0003c00000 */
[----:B------:R0:W0:Y:S02]  /*35c0*/  SHFL.IDX P6, R65, R3, R65, R66 ;  /* 0x0000004103417389 */ /* 0x00002400000c0042 */
[----:B01234-:R-:W-:Y:S05]  /*35d0*/  ENDCOLLECTIVE ;  /* 0x000000000000791b */ /* 0x01ffea0003800000 */
.L_x_30754:
[----:B------:R-:W-:Y:S05]  /*35e0*/  BSYNC B2 ;  /* 0x0000000000027941 */ /* 0x000fea0003800000 */
.L_x_30753:
[----:B------:R-:W-:Y:S05]  /*35f0*/  BRA `(.L_x_30755) ;  /* 0xffffffec005c7947 */ /* 0x000fea000383ffff */
.L_x_30716:
[----:B------:R-:W-:Y:S01]  /*3600*/  HFMA2 R66, -RZ, RZ, 0, 0.000503063201904296875 ;  /* 0x0000101fff427431 */ /* 0x000fe200000001ff */
[----:B------:R-:W-:Y:S01]  /*3610*/  BSSY B2, `(.L_x_30756) ;  /* 0x0000006000027945 */ /* 0x000fe20003800000 */
[----:B------:R-:W-:Y:S02]  /*3620*/  IMAD.MOV.U32 R65, RZ, RZ, R55 ;  /* 0x000000ffff417224 */ /* 0x000fe400078e0037 */
[----:B------:R-:W-:-:S07]  /*3630*/  IMAD.MOV.U32 R67, RZ, RZ, -0x1 ;  /* 0xffffffffff437424 */ /* 0x000fce00078e00ff */
[----:B-1234-:R-:W-:Y:S05]  /*3640*/  WARPSYNC.COLLECTIVE R67, `(.L_x_30757) ;  /* 0x0000000043087348 */ /* 0x01efea0003c00000 */
[----:B------:R0:W0:Y:S02]  /*3650*/  SHFL.IDX P6, R65, R3, R65, R66 ;  /* 0x0000004103417389 */ /* 0x00002400000c0042 */
[----:B01234-:R-:W-:Y:S05]  /*3660*/  ENDCOLLECTIVE ;  /* 0x000000000000791b */ /* 0x01ffea0003800000 */
.L_x_30757:
[----:B------:R-:W-:Y:S05]  /*3670*/  BSYNC B2 ;  /* 0x0000000000027941 */ /* 0x000fea0003800000 */
.L_x_30756:
[----:B------:R-:W-:Y:S05]  /*3680*/  BRA `(.L_x_30758) ;  /* 0xffffffec00507947 */ /* 0x000fea000383ffff */
.L_x_30718:
[----:B------:R-:W-:Y:S01]  /*3690*/  BSSY B2, `(.L_x_30759) ;  /* 0x0000007000027945 */ /* 0x000fe20003800000 */
[----:B------:R-:W-:Y:S02]  /*36a0*/  IMAD.MOV.U32 R65, RZ, RZ, R54 ;  /* 0x000000ffff417224 */ /* 0x000fe400078e0036 */
[----:B------:R-:W-:Y:S02]  /*36b0*/  IMAD.MOV.U32 R66, RZ, RZ, 0x101f ;  /* 0x0000101fff427424 */ /* 0x000fe400078e00ff */
[----:B------:R-:W-:-:S07]  /*36c0*/  IMAD.MOV.U32 R67, RZ, RZ, -0x1 ;  /* 0xffffffffff437424 */ /* 0x000fce00078e00ff */
[----:B-1234-:R-:W-:Y:S05]  /*36d0*/  WARPSYNC.COLLECTIVE R67, `(.L_x_30760) ;  /* 0x0000000043087348 */ /* 0x01efea0003c00000 */
[----:B------:R0:W0:Y:S02]  /*36e0*/  SHFL.IDX P6, R65, R3, R65, R66 ;  /* 0x0000004103417389 */ /* 0x00002400000c0042 */
[----:B01234-:R-:W-:Y:S05]  /*36f0*/  ENDCOLLECTIVE ;  /* 0x000000000000791b */ /* 0x01ffea0003800000 */
.L_x_30760:
[----:B------:R-:W-:Y:S05]  /*3700*/  BSYNC B2 ;  /* 0x0000000000027941 */ /* 0x000fea0003800000 */
.L_x_30759:
[----:B------:R-:W-:Y:S05]  /*3710*/  BRA `(.L_x_30761) ;  /* 0xffffffec00447947 */ /* 0x000fea000383ffff */
.L_x_30720:
[----:B------:R-:W-:Y:S01]  /*3720*/  BSSY B2, `(.L_x_30762) ;  /* 0x0000007000027945 */ /* 0x000fe20003800000 */
[----:B------:R-:W-:Y:S01]  /*3730*/  MOV R65, R53 ;  /* 0x0000003500417202 */ /* 0x000fe20000000f00 */
[----:B------:R-:W-:Y:S02]  /*3740*/  IMAD.MOV.U32 R66, RZ, RZ, 0x101f ;  /* 0x0000101fff427424 */ /* 0x000fe400078e00ff */
[----:B------:R-:W-:-:S07]  /*3750*/  IMAD.MOV.U32 R67, RZ, RZ, -0x1 ;  /* 0xffffffffff437424 */ /* 0x000fce00078e00ff */
[----:B-1234-:R-:W-:Y:S05]  /*3760*/  WARPSYNC.COLLECTIVE R67, `(.L_x_30763) ;  /* 0x0000000043087348 */ /* 0x01efea0003c00000 */
[----:B------:R0:W0:Y:S02]  /*3770*/  SHFL.IDX P6, R65, R3, R65, R66 ;  /* 0x0000004103417389 */ /* 0x00002400000c0042 */
[----:B01234-:R-:W-:Y:S05]  /*3780*/  ENDCOLLECTIVE ;  /* 0x000000000000791b */ /* 0x01ffea0003800000 */
.L_x_30763:
[----:B------:R-:W-:Y:S05]  /*3790*/  BSYNC B2 ;  /* 0x0000000000027941 */ /* 0x000fea0003800000 */
.L_x_30762:
[----:B------:R-:W-:Y:S05]  /*37a0*/  BRA `(.L_x_30764) ;  /* 0xffffffec00387947 */ /* 0x000fea000383ffff */
.L_x_30722:
[----:B------:R-:W-:Y:S01]  /*37b0*/  BSSY B2, `(.L_x_30765) ;  /* 0x0000007000027945 */ /* 0x000fe20003800000 */
[----:B------:R-:W-:Y:S01]  /*37c0*/  IMAD.MOV.U32 R65, RZ, RZ, R52 ;  /* 0x000000ffff417224 */ /* 0x000fe200078e0034 */
[----:B------:R-:W-:Y:S01]  /*37d0*/  MOV R67, 0xffffffff ;  /* 0xffffffff00437802 */ /* 0x000fe20000000f00 */
[----:B------:R-:W-:-:S07]  /*37e0*/  IMAD.MOV.U32 R66, RZ, RZ, 0x101f ;  /* 0x0000101fff427424 */ /* 0x000fce00078e00ff */
[----:B-1234-:R-:W-:Y:S05]  /*37f0*/  WARPSYNC.COLLECTIVE R67, `(.L_x_30766) ;  /* 0x0000000043087348 */ /* 0x01efea0003c00000 */
[----:B------:R0:W0:Y:S02]  /*3800*/  SHFL.IDX P6, R65, R3, R65, R66 ;  /* 0x0000004103417389 */ /* 0x00002400000c0042 */
[----:B01234-:R-:W-:Y:S05]  /*3810*/  ENDCOLLECTIVE ;  /* 0x000000000000791b */ /* 0x01ffea0003800000 */
.L_x_30766:
[----:B------:R-:W-:Y:S05]  /*3820*/  BSYNC B2 ;  /* 0x0000000000027941 */ /* 0x000fea0003800000 */
.L_x_30765:
[----:B------:R-:W-:Y:S05]  /*3830*/  BRA `(.L_x_30767) ;  /* 0xffffffec002c7947 */ /* 0x000fea000383ffff */
.L_x_30724:
[----:B------:R-:W-:Y:S01]  /*3840*/  BSSY B2, `(.L_x_30768) ;  /* 0x0000007000027945 */ /* 0x000fe20003800000 */
[----:B------:R-:W-:Y:S02]  /*3850*/  IMAD.MOV.U32 R65, RZ, RZ, R51 ;  /* 0x000000ffff417224 */ /* 0x000fe400078e0033 */
[----:B------:R-:W-:Y:S02]  /*3860*/  IMAD.MOV.U32 R66, RZ, RZ, 0x101f ;  /* 0x0000101fff427424 */ /* 0x000fe400078e00ff */
[----:B------:R-:W-:-:S07]  /*3870*/  IMAD.MOV.U32 R67, RZ, RZ, -0x1 ;  /* 0xffffffffff437424 */ /* 0x000fce00078e00ff */
[----:B-1234-:R-:W-:Y:S05]  /*3880*/  WARPSYNC.COLLECTIVE R67, `(.L_x_30769) ;  /* 0x0000000043087348 */ /* 0x01efea0003c00000 */
[----:B------:R0:W0:Y:S02]  /*3890*/  SHFL.IDX P6, R65, R3, R65, R66 ;  /* 0x0000004103417389 */ /* 0x00002400000c0042 */
[----:B01234-:R-:W-:Y:S05]  /*38a0*/  ENDCOLLECTIVE ;  /* 0x000000000000791b */ /* 0x01ffea0003800000 */
.L_x_30769:
[----:B------:R-:W-:Y:S05]  /*38b0*/  BSYNC B2 ;  /* 0x0000000000027941 */ /* 0x000fea0003800000 */
.L_x_30768:
[----:B------:R-:W-:Y:S05]  /*38c0*/  BRA `(.L_x_30770) ;  /* 0xffffffec00207947 */ /* 0x000fea000383ffff */
.L_x_30726:
[----:B------:R-:W-:Y:S01]  /*38d0*/  HFMA2 R66, -RZ, RZ, 0, 0.000503063201904296875 ;  /* 0x0000101fff427431 */ /* 0x000fe200000001ff */
[----:B------:R-:W-:Y:S01]  /*38e0*/  BSSY B2, `(.L_x_30771) ;  /* 0x0000006000027945 */ /* 0x000fe20003800000 */
[----:B------:R-:W-:Y:S02]  /*38f0*/  IMAD.MOV.U32 R65, RZ, RZ, R50 ;  /* 0x000000ffff417224 */ /* 0x000fe400078e0032 */
[----:B------:R-:W-:-:S07]  /*3900*/  IMAD.MOV.U32 R67, RZ, RZ, -0x1 ;  /* 0xffffffffff437424 */ /* 0x000fce00078e00ff */
[----:B-1234-:R-:W-:Y:S05]  /*3910*/  WARPSYNC.COLLECTIVE R67, `(.L_x_30772) ;  /* 0x0000000043087348 */ /* 0x01efea0003c00000 */
[----:B------:R0:W0:Y:S02]  /*3920*/  SHFL.IDX P6, R65, R3, R65, R66 ;  /* 0x0000004103417389 */ /* 0x00002400000c0042 */
[----:B01234-:R-:W-:Y:S05]  /*3930*/  ENDCOLLECTIVE ;  /* 0x000000000000791b */ /* 0x01ffea0003800000 */
.L_x_30772:
[----:B------:R-:W-:Y:S05]  /*3940*/  BSYNC B2 ;  /* 0x0000000000027941 */ /* 0x000fea0003800000 */
.L_x_30771:
[----:B------:R-:W-:Y:S05]  /*3950*/  BRA `(.L_x_30773) ;  /* 0xffffffec00147947 */ /* 0x000fea000383ffff */
.L_x_30728:
[----:B------:R-:W-:Y:S01]  /*3960*/  BSSY B2, `(.L_x_30774) ;  /* 0x0000007000027945 */ /* 0x000fe20003800000 */
[----:B------:R-:W-:Y:S02]  /*3970*/  IMAD.MOV.U32 R65, RZ, RZ, R49 ;  /* 0x000000ffff417224 */ /* 0x000fe400078e0031 */
[----:B------:R-:W-:Y:S02]  /*3980*/  IMAD.MOV.U32 R66, RZ, RZ, 0x101f ;  /* 0x0000101fff427424 */ /* 0x000fe400078e00ff */
[----:B------:R-:W-:-:S07]  /*3990*/  IMAD.MOV.U32 R67, RZ, RZ, -0x1 ;  /* 0xffffffffff437424 */ /* 0x000fce00078e00ff */
[----:B-1234-:R-:W-:Y:S05]  /*39a0*/  WARPSYNC.COLLECTIVE R67, `(.L_x_30775) ;  /* 0x0000000043087348 */ /* 0x01efea0003c00000 */
[----:B------:R0:W0:Y:S02]  /*39b0*/  SHFL.IDX P6, R65, R3, R65, R66 ;  /* 0x0000004103417389 */ /* 0x00002400000c0042 */
[----:B01234-:R-:W-:Y:S05]  /*39c0*/  ENDCOLLECTIVE ;  /* 0x000000000000791b */ /* 0x01ffea0003800000 */
.L_x_30775:
[----:B------:R-:W-:Y:S05]  /*39d0*/  BSYNC B2 ;  /* 0x0000000000027941 */ /* 0x000fea0003800000 */
.L_x_30774:
[----:B------:R-:W-:Y:S05]  /*39e0*/  BRA `(.L_x_30776) ;  /* 0xffffffec00087947 */ /* 0x000fea000383ffff */
.L_x_30730:
[----:B------:R-:W-:Y:S01]  /*39f0*/  BSSY B2, `(.L_x_30777) ;  /* 0x0000007000027945 */ /* 0x000fe20003800000 */
[----:B------:R-:W-:Y:S01]  /*3a00*/  MOV R65, R48 ;  /* 0x0000003000417202 */ /* 0x000fe20000000f00 */
[----:B------:R-:W-:Y:S02]  /*3a10*/  IMAD.MOV.U32 R66, RZ, RZ, 0x101f ;  /* 0x0000101fff427424 */ /* 0x000fe400078e00ff */
[----:B------:R-:W-:-:S07]  /*3a20*/  IMAD.MOV.U32 R67, RZ, RZ, -0x1 ;  /* 0xffffffffff437424 */ /* 0x000fce00078e00ff */
[----:B-1234-:R-:W-:Y:S05]  /*3a30*/  WARPSYNC.COLLECTIVE R67, `(.L_x_30778) ;  /* 0x0000000043087348 */ /* 0x01efea0003c00000 */
[----:B------:R0:W0:Y:S02]  /*3a40*/  SHFL.IDX P6, R65, R3, R65, R66 ;  /* 0x0000004103417389 */ /* 0x00002400000c0042 */
[----:B01234-:R-:W-:Y:S05]  /*3a50*/  ENDCOLLECTIVE ;  /* 0x000000000000791b */ /* 0x01ffea0003800000 */
.L_x_30778:
[----:B------:R-:W-:Y:S05]  /*3a60*/  BSYNC B2 ;  /* 0x0000000000027941 */ /* 0x000fea0003800000 */
.L_x_30777:
[----:B------:R-:W-:Y:S05]  /*3a70*/  BRA `(.L_x_30779) ;  /* 0xffffffe800fc7947 */ /* 0x000fea000383ffff */
.L_x_30732:
[----:B------:R-:W-:Y:S01]  /*3a80*/  BSSY B2, `(.L_x_30780) ;  /* 0x0000007000027945 */ /* 0x000fe20003800000 */
[----:B------:R-:W-:Y:S01]  /*3a90*/  IMAD.MOV.U32 R65, RZ, RZ, R47 ;  /* 0x000000ffff417224 */ /* 0x000fe200078e002f */
[----:B------:R-:W-:Y:S01]  /*3aa0*/  MOV R67, 0xffffffff ;  /* 0xffffffff00437802 */ /* 0x000fe20000000f00 */
[----:B------:R-:W-:-:S07]  /*3ab0*/  IMAD.MOV.U32 R66, RZ, RZ, 0x101f ;  /* 0x0000101fff427424 */ /* 0x000fce00078e00ff */
[----:B-1234-:R-:W-:Y:S05]  /*3ac0*/  WARPSYNC.COLLECTIVE R67, `(.L_x_30781) ;  /* 0x0000000043087348 */ /* 0x01efea0003c00000 */
[----:B------:R0:W0:Y:S02]  /*3ad0*/  SHFL.IDX P6, R65, R3, R65, R66 ;  /* 0x0000004103417389 */ /* 0x00002400000c0042 */
[----:B01234-:R-:W-:Y:S05]  /*3ae0*/  ENDCOLLECTIVE ;  /* 0x000000000000791b */ /* 0x01ffea0003800000 */
.L_x_30781:
[----:B------:R-:W-:Y:S05]  /*3af0*/  BSYNC B2 ;  /* 0x0000000000027941 */ /* 0x000fea0003800000 */
.L_x_30780:
[----:B------:R-:W-:Y:S01]  /*3b00*/  IMAD.MOV.U32 R3, RZ, RZ, R65 ;  /* 0x000000ffff037224 */ /* 0x000fe200078e0041 */
[----:B------:R-:W-:Y:S06]  /*3b10*/  BRA `(.L_x_30782) ;  /* 0xffffffe800ec7947 */ /* 0x000fec000383ffff */
        .weak           $__internal_631_$__cuda_sm20_div_s16
        .type           $__internal_631_$__cuda_sm20_div_s16,@function
        .size           $__internal_631_$__cuda_sm20_div_s16,(.L_x_39134 - $__internal_631_$__cuda_sm20_div_s16)
$__internal_631_$__cuda_sm20_div_s16:
        /* <DEDUP_REMOVED lines=24> */
[----:B------:R-:W-:Y:S05]  /*3ca0*/  RET.REL.NODEC R2 `(_Z9cuda_gemmIiLi128ELi1ELi1ELi512ELi16ELi16ELi64ELi0ELi0EEviiiPT_S1_S1_iii) ;  /* 0xffffffc002d47950 */ /* 0x000fea0003c3ffff */
.L_x_30783:
        /* <DEDUP_REMOVED lines=13> */
.L_x_39134:


//--------------------- .text._Z9cuda_gemmIiLi128ELi1ELi1ELi512ELi8ELi8ELi64ELi1ELi1EEviiiPT_S1_S1_iii --------------------------
	.section	.text._Z9cuda_gemmIiLi128ELi1ELi1ELi512ELi8ELi8ELi64ELi1ELi1EEviiiPT_S1_S1_iii,"ax",@progbits
	.align	128
        .global         _Z9cuda_gemmIiLi128ELi1ELi1ELi512ELi8ELi8ELi64ELi1ELi1EEviiiPT_S1_S1_iii
        .type           _Z9cuda_gemmIiLi128ELi1ELi1ELi512ELi8ELi8ELi64ELi1ELi1EEviiiPT_S1_S1_iii,@function
        .size           _Z9cuda_gemmIiLi128ELi1ELi1ELi512ELi8ELi8ELi64ELi1ELi1EEviiiPT_S1_S1_iii,(.L_x_39847 - _Z9cuda_gemmIiLi128ELi1ELi1ELi512ELi8ELi8ELi64ELi1ELi1EEviiiPT_S1_S1_iii)
        .other          _Z9cuda_gemmIiLi128ELi1ELi1ELi512ELi8ELi8ELi64ELi1ELi1EEviiiPT_S1_S1_iii,@"STO_CUDA_ENTRY STV_DEFAULT"
_Z9cuda_gemmIiLi128ELi1ELi1ELi512ELi8ELi8ELi64ELi1ELi1EEviiiPT_S1_S1_iii:
.text._Z9cuda_gemmIiLi128ELi1ELi1ELi512ELi8ELi8ELi64ELi1ELi1EEviiiPT_S1_S1_iii:
        /* <DEDUP_REMOVED lines=46> */
.L_x_30788:
        /* <DEDUP_REMOVED lines=12> */
.L_x_30787:
[----:B------:R-:W-:Y:S05]  /*03a0*/  BSYNC.RECONVERGENT B1 ;  /* 0x0000000000017941 */ /* 0x000fea0003800200 */
.L_x_30786:
        /* <DEDUP_REMOVED lines=8> */
.L_x_30789:
[----:B--2---:R-:W-:-:S04]  /*0430*/  IMAD.WIDE.U32 R14, R0, 0x4, R2 ;  /* 0x00000004000e7825 */ /* 0x004fc800078e0002 */
[--C-:B------:R-:W-:Y:S01]  /*0440*/  IMAD.WIDE.U32 R16, R10, 0x4, R2.reuse ;  /* 0x000000040a107825 */ /* 0x100fe200078e0002 */
[----:B-1----:R0:W2:Y:S03]  /*0450*/  LDG.E R11, desc[UR6][R14.64] ;  /* 0x000000060e0b7981 */ /* 0x0020a6000c1e1900 */
[--C-:B------:R-:W-:Y:S01]  /*0460*/  IMAD.WIDE.U32 R18, R6, 0x4, R2.reuse ;  /* 0x0000000406127825 */ /* 0x100fe200078e0002 */
[----:B------:R-:W3:Y:S03]  /*0470*/  LDG.E R12, desc[UR6][R16.64] ;  /* 0x00000006100c7981 */ /* 0x000ee6000c1e1900 */
[----:B------:R-:W-:Y:S01]  /*0480*/  IMAD.WIDE.U32 R4, R8, 0x4, R2 ;  /* 0x0000000408047825 */ /* 0x000fe200078e0002 */
[----:B------:R-:W4:Y:S05]  /*0490*/  LDG.E R13, desc[UR6][R18.64] ;  /* 0x00000006120d7981 */ /* 0x000f2a000c1e1900 */
[----:B------:R1:W5:Y:S01]  /*04a0*/  LDG.E R4, desc[UR6][R4.64] ;  /* 0x0000000604047981 */ /* 0x000362000c1e1900 */
        /* <DEDUP_REMOVED lines=15> */
[----:B-1----:R-:W-:Y:S01]  /*05a0*/  LOP3.LUT R5, R14, 0x7ffffffc, RZ, 0xc0, !PT ;  /* 0x7ffffffc0e057812 */ /* 0x002fe200078ec0ff */
        /* <DEDUP_REMOVED lines=15> */
.L_x_30785:
[----:B------:R-:W-:Y:S05]  /*06a0*/  BSYNC.RECONVERGENT B0 ;  /* 0x0000000000007941 */ /* 0x000fea0003800200 */
.L_x_30784:
[----:B-1----:R-:W1:Y:S01]  /*06b0*/  S2R R21, SR_CTAID.Y ;  /* 0x0000000000157919 */ /* 0x002e620000002600 */
[----:B------:R-:W1:Y:S02]  /*06c0*/  LDCU UR4, c[0x0][0x374] ;  /* 0x00006e80ff0477ac */ /* 0x000e640008000800 */
[----:B-1----:R-:W-:-:S13]  /*06d0*/  ISETP.GE.U32.AND P0, PT, R21, UR4, PT ;  /* 0x0000000415007c0c */ /* 0x002fda000bf06070 */
[----:B------:R-:W-:Y:S05]  /*06e0*/  @P0 EXIT ;  /* 0x000000000000094d */ /* 0x000fea0003800000 */
[----:B------:R-:W1:Y:S01]  /*06f0*/  LDC R20, c[0x0][0x360] ;  /* 0x0000d800ff147b82 */ /* 0x000e620000000800 */
[----:B------:R-:W-:Y:S01]  /*0700*/  IMAD.SHL.U32 R2, R24, 0x4, RZ ;  /* 0x0000000418027824 */ /* 0x000fe200078e00ff */
[----:B------:R-:W-:Y:S01]  /*0710*/  BSSY.RECONVERGENT B0, `(.L_x_30790) ;  /* 0x0000032000007945 */ /* 0x000fe20003800200 */
[----:B-1----:R-:W-:-:S04]  /*0720*/  IMAD.SHL.U32 R3, R20, 0x4, RZ ;  /* 0x0000000414037824 */ /* 0x002fc800078e00ff */
[----:B------:R-:W1:Y:S01]  /*0730*/  I2F.U32.RP R8, R3 ;  /* 0x0000000300087306 */ /* 0x000e620000209000 */
[----:B------:R-:W-:Y:S01]  /*0740*/  IADD3 R0, PT, PT, R2, R3, RZ ;  /* 0x0000000302007210 */ /* 0x000fe20007ffe0ff */
[----:B------:R-:W-:Y:S01]  /*0750*/  IMAD.MOV R9, RZ, RZ, -R3 ;  /* 0x000000ffff097224 */ /* 0x000fe200078e0a03 */
[----:B------:R-:W-:Y:S02]  /*0760*/  ISETP.NE.U32.AND P2, PT, R3, RZ, PT ;  /* 0x000000ff0300720c */ /* 0x000fe40003f45070 */
[C---:B------:R-:W-:Y:S02]  /*0770*/  ISETP.GE.U32.AND P0, PT, R0.reuse, 0x200, PT ;  /* 0x000002000000780c */ /* 0x040fe40003f06070 */
[----:B------:R-:W-:Y:S02]  /*0780*/  VIMNMX.U32 R7, PT, PT, R0, 0x200, !PT ;  /* 0x0000020000077848 */ /* 0x000fe40007fe0000 */
[----:B0-----:R-:W-:-:S04]  /*0790*/  SEL R6, RZ, 0x1, P0 ;  /* 0x00000001ff067807 */ /* 0x001fc80000000000 */
[----:B------:R-:W-:Y:S01]  /*07a0*/  IADD3 R0, PT, PT, R7, -R0, -R6 ;  /* 0x8000000007007210 */ /* 0x000fe20007ffe806 */
[----:B-1----:R-:W0:Y:S02]  /*07b0*/  MUFU.RCP R8, R8 ;  /* 0x0000000800087308 */ /* 0x002e240000001000 */
[----:B0-----:R-:W-:-:S06]  /*07c0*/  IADD3 R4, PT, PT, R8, 0xffffffe, RZ ;  /* 0x0ffffffe08047810 */ /* 0x001fcc0007ffe0ff */
        /* <DEDUP_REMOVED lines=30> */
.L_x_30792:
        /* <DEDUP_REMOVED lines=8> */
.L_x_30791:
[----:B------:R-:W-:Y:S05]  /*0a30*/  BSYNC.RECONVERGENT B0 ;  /* 0x0000000000007941 */ /* 0x000fea0003800200 */
.L_x_30790:
[----:B------:R-:W-:Y:S04]  /*0a40*/  BSSY.RECONVERGENT B0, `(.L_x_30793) ;  /* 0x0000024000007945 */ /* 0x000fe80003800200 */
[----:B------:R-:W-:Y:S05]  /*0a50*/  @!P1 BRA `(.L_x_30794) ;  /* 0x0000000000889947 */ /* 0x000fea0003800000 */
[----:B------:R-:W0:Y:S01]  /*0a60*/  S2UR UR5, SR_CgaCtaId ;  /* 0x00000000000579c3 */ /* 0x000e220000008800 */
[----:B------:R-:W-:Y:S01]  /*0a70*/  UMOV UR4, 0x400 ;  /* 0x0000040000047882 */ /* 0x000fe20000000000 */
[----:B------:R-:W-:Y:S01]  /*0a80*/  IMAD R28, R21, 0x200, R0 ;  /* 0x00000200151c7824 */ /* 0x000fe200078e0200 */
[----:B------:R-:W-:-:S03]  /*0a90*/  UIADD3 UR4, UPT, UPT, UR4, 0x180, URZ ;  /* 0x0000018004047890 */ /* 0x000fc6000fffe0ff */
[C-C-:B------:R-:W-:Y:S01]  /*0aa0*/  IMAD R25, R20.reuse, 0xc, R28.reuse ;  /* 0x0000000c14197824 */ /* 0x140fe200078e021c */
[----:B------:R-:W-:Y:S01]  /*0ab0*/  LEA R29, R20, R28, 0x3 ;  /* 0x0000001c141d7211 */ /* 0x000fe200078e18ff */
[----:B------:R-:W1:Y:S01]  /*0ac0*/  LDC.64 R22, c[0x0][0x390] ;  /* 0x0000e400ff167b82 */ /* 0x000e620000000a00 */
[----:B------:R-:W-:Y:S01]  /*0ad0*/  IMAD.IADD R26, R3, 0x1, R28 ;  /* 0x00000001031a7824 */ /* 0x000fe200078e021c */
[----:B0-----:R-:W-:-:S06]  /*0ae0*/  ULEA UR4, UR5, UR4, 0x18 ;  /* 0x0000000405047291 */ /* 0x001fcc000f8ec0ff */
[----:B------:R-:W-:-:S07]  /*0af0*/  LEA R27, R0, UR4, 0x2 ;  /* 0x00000004001b7c11 */ /* 0x000fce000f8e10ff */
.L_x_30795:
        /* <DEDUP_REMOVED lines=8> */
[C---:B------:R-:W-:Y:S01]  /*0b80*/  IADD3 R0, PT, PT, R3.reuse, R0, R3 ;  /* 0x0000000003007210 */ /* 0x040fe20007ffe003 */
[C---:B------:R-:W-:Y:S01]  /*0b90*/  IMAD R25, R20.reuse, 0x10, R25 ;  /* 0x0000001014197824 */ /* 0x040fe200078e0219 */
[C---:B------:R-:W-:Y:S01]  /*0ba0*/  LEA R26, R20.reuse, R26, 0x4 ;  /* 0x0000001a141a7211 */ /* 0x040fe200078e20ff */
[C---:B------:R-:W-:Y:S01]  /*0bb0*/  IMAD R29, R20.reuse, 0x10, R29 ;  /* 0x00000010141d7824 */ /* 0x040fe200078e021d */
[----:B------:R-:W-:Y:S01]  /*0bc0*/  IADD3 R0, PT, PT, R3, R0, R3 ;  /* 0x0000000003007210 */ /* 0x000fe20007ffe003 */
[----:B------:R-:W-:-:S03]  /*0bd0*/  IMAD R28, R20, 0x10, R28 ;  /* 0x00000010141c7824 */ /* 0x000fc600078e021c */
[----:B------:R-:W-:Y:S01]  /*0be0*/  ISETP.GE.U32.AND P0, PT, R0, 0x200, PT ;  /* 0x000002000000780c */ /* 0x000fe20003f06070 */
[----:B--2---:R0:W-:Y:S02]  /*0bf0*/  STS.128 [R27], R4 ;  /* 0x000000041b007388 */ /* 0x0041e40000000c00 */
[C-C-:B0-----:R-:W-:Y:S01]  /*0c00*/  IMAD R6, R20.reuse, 0x10, R27.reuse ;  /* 0x0000001014067824 */ /* 0x141fe200078e021b */
[C---:B------:R-:W-:Y:S01]  /*0c10*/  LEA R7, R20.reuse, R27, 0x5 ;  /* 0x0000001b14077211 */ /* 0x040fe200078e28ff */
[C-C-:B------:R-:W-:Y:S02]  /*0c20*/  IMAD R4, R20.reuse, 0x30, R27.reuse ;  /* 0x0000003014047824 */ /* 0x140fe400078e021b */
[----:B------:R-:W-:Y:S01]  /*0c30*/  IMAD R27, R20, 0x40, R27 ;  /* 0x00000040141b7824 */ /* 0x000fe200078e021b */
[----:B---3--:R0:W-:Y:S04]  /*0c40*/  STS.128 [R6], R8 ;  /* 0x0000000806007388 */ /* 0x0081e80000000c00 */
[----:B----4-:R0:W-:Y:S04]  /*0c50*/  STS.128 [R7], R12 ;  /* 0x0000000c07007388 */ /* 0x0101e80000000c00 */
[----:B-----5:R0:W-:Y:S01]  /*0c60*/  STS.128 [R4], R16 ;  /* 0x0000001004007388 */ /* 0x0201e20000000c00 */
[----:B------:R-:W-:Y:S05]  /*0c70*/  @!P0 BRA `(.L_x_30795) ;  /* 0xfffffffc00a08947 */ /* 0x000fea000383ffff */
.L_x_30794:
[----:B------:R-:W-:Y:S05]  /*0c80*/  BSYNC.RECONVERGENT B0 ;  /* 0x0000000000007941 */ /* 0x000fea0003800200 */
.L_x_30793:
[----:B------:R-:W1:Y:S08]  /*0c90*/  S2UR UR5, SR_CgaCtaId ;  /* 0x00000000000579c3 */ /* 0x000e700000008800 */
[----:B------:R-:W-:Y:S01]  /*0ca0*/  BAR.SYNC.DEFER_BLOCKING 0x0 ;  /* 0x0000000000007b1d */ /* 0x000fe20000010000 */
[----:B------:R-:W-:Y:S01]  /*0cb0*/  LOP3.LUT R2, R2, 0x1c, RZ, 0xc0, !PT ;  /* 0x0000001c02027812 */ /* 0x000fe200078ec0ff */
[C---:B0-----:R-:W-:Y:S01]  /*0cc0*/  IMAD.SHL.U32 R10, R24.reuse, 0x8, RZ ;  /* 0x00000008180a7824 */ /* 0x041fe200078e00ff */
[----:B------:R-:W-:Y:S01]  /*0cd0*/  SHF.R.U32.HI R0, RZ, 0x6, R24 ;  /* 0x00000006ff007819 */ /* 0x000fe20000011618 */
[C---:B------:R-:W-:Y:S01]  /*0ce0*/  VIADD R19, R24.reuse, 0x2 ;  /* 0x0000000218137836 */ /* 0x040fe20000000000 */
[----:B------:R-:W-:Y:S01]  /*0cf0*/  LOP3.LUT R23, R24, 0x7, RZ, 0xc0, !PT ;  /* 0x0000000718177812 */ /* 0x000fe200078ec0ff */
[----:B------:R-:W-:Y:S01]  /*0d00*/  UMOV UR4, 0x400 ;  /* 0x0000040000047882 */ /* 0x000fe20000000000 */
[----:B------:R-:W-:-:S02]  /*0d10*/  LOP3.LUT R10, R10, 0x1f8, RZ, 0xc0, !PT ;  /* 0x000001f80a0a7812 */ /* 0x000fc400078ec0ff */
[----:B------:R-:W-:Y:S02]  /*0d20*/  IADD3 R17, PT, PT, R24, 0x3, RZ ;  /* 0x0000000318117810 */ /* 0x000fe40007ffe0ff */
[----:B------:R-:W-:Y:S02]  /*0d30*/  LOP3.LUT R19, R19, 0x7, RZ, 0xc0, !PT ;  /* 0x0000000713137812 */ /* 0x000fe400078ec0ff */
[----:B------:R-:W-:Y:S02]  /*0d40*/  LOP3.LUT R17, R17, 0x7, RZ, 0xc0, !PT ;  /* 0x0000000711117812 */ /* 0x000fe400078ec0ff */
[----:B------:R-:W-:Y:S02]  /*0d50*/  LEA R21, R21, R24, 0x9 ;  /* 0x0000001815157211 */ /* 0x000fe400078e48ff */
[----:B------:R-:W-:Y:S01]  /*0d60*/  LOP3.LUT R9, R10, R17, RZ, 0xfc, !PT ;  /* 0x000000110a097212 */ /* 0x000fe200078efcff */
[----:B-1----:R-:W-:Y:S02]  /*0d70*/  ULEA UR8, UR5, UR4, 0x18 ;  /* 0x0000000405087291 */ /* 0x002fe4000f8ec0ff */
[----:B------:R-:W-:-:S04]  /*0d80*/  UIADD3 UR4, UPT, UPT, UR4, 0x180, URZ ;  /* 0x0000018004047890 */ /* 0x000fc8000fffe0ff */
[----:B------:R-:W-:Y:S01]  /*0d90*/  IADD3 R3, PT, PT, R2, UR8, RZ ;  /* 0x0000000802037c10 */ /* 0x000fe2000fffe0ff */
[----:B------:R-:W-:-:S04]  /*0da0*/  ULEA UR4, UR5, UR4, 0x18 ;  /* 0x0000000405047291 */ /* 0x000fc8000f8ec0ff */
[----:B------:R-:W-:Y:S01]  /*0db0*/  IMAD R7, R0, 0x24, R3 ;  /* 0x0000002400077824 */ /* 0x000fe200078e0203 */
[----:B------:R-:W-:-:S04]  /*0dc0*/  IADD3 R0, PT, PT, R24, 0x1, RZ ;  /* 0x0000000118007810 */ /* 0x000fc80007ffe0ff */
[----:B------:R-:W0:Y:S01]  /*0dd0*/  LDS R8, [R7] ;  /* 0x0000000007087984 */ /* 0x000e220000000800 */
[----:B------:R-:W-:Y:S02]  /*0de0*/  LOP3.LUT R13, R0, 0x7, RZ, 0xc0, !PT ;  /* 0x00000007000d7812 */ /* 0x000fe400078ec0ff */
[C---:B------:R-:W-:Y:S01]  /*0df0*/  LOP3.LUT R0, R10.reuse, 0x7, R24, 0xf8, !PT ;  /* 0x000000070a007812 */ /* 0x040fe200078ef818 */
[----:B------:R-:W1:Y:S01]  /*0e00*/  LDS R6, [R7+0x48] ;  /* 0x0000480007067984 */ /* 0x000e620000000800 */
[----:B------:R-:W-:Y:S02]  /*0e10*/  LOP3.LUT R2, R10, R13, RZ, 0xfc, !PT ;  /* 0x0000000d0a027212 */ /* 0x000fe400078efcff */
[----:B------:R-:W-:Y:S01]  /*0e20*/  LEA R0, R0, UR4, 0x2 ;  /* 0x0000000400007c11 */ /* 0x000fe2000f8e10ff */
[----:B------:R-:W2:Y:S01]  /*0e30*/  LDS R5, [R7+0x90] ;  /* 0x0000900007057984 */ /* 0x000ea20000000800 */
[----:B------:R-:W-:-:S03]  /*0e40*/  LEA R2, R2, UR4, 0x2 ;  /* 0x0000000402027c11 */ /* 0x000fc6000f8e10ff */
[----:B------:R-:W3:Y:S04]  /*0e50*/  LDS R4, [R7+0xd8] ;  /* 0x0000d80007047984 */ /* 0x000ee80000000800 */
[----:B------:R4:W-:Y:S04]  /*0e60*/  LDS R3, [R0] ;  /* 0x0000000000037984 */ /* 0x0009e80000000800 */
[----:B------:R-:W-:Y:S01]  /*0e70*/  LDS R2, [R2] ;  /* 0x0000000002027984 */ /* 0x000fe20000000800 */
[----:B----4-:R-:W-:-:S04]  /*0e80*/  LOP3.LUT R0, R10, R19, RZ, 0xfc, !PT ;  /* 0x000000130a007212 */ /* 0x010fc800078efcff */
[----:B------:R-:W-:Y:S02]  /*0e90*/  LEA R12, R0, UR4, 0x2 ;  /* 0x00000004000c7c11 */ /* 0x000fe4000f8e10ff */
[----:B------:R-:W-:-:S04]  /*0ea0*/  LEA R0, R9, UR4, 0x2 ;  /* 0x0000000409007c11 */ /* 0x000fc8000f8e10ff */
[----:B------:R-:W-:Y:S04]  /*0eb0*/  LDS R12, [R12] ;  /* 0x000000000c0c7984 */ /* 0x000fe80000000800 */
[----:B------:R-:W-:Y:S04]  /*0ec0*/  LDS R0, [R0] ;  /* 0x0000000000007984 */ /* 0x000fe80000000800 */
[----:B0-----:R-:W0:Y:S04]  /*0ed0*/  SHFL.IDX PT, R20, R8, R23, 0x181f ;  /* 0x00181f1708147589 */ /* 0x001e2800000e0000 */
[----:B-1----:R-:W1:Y:S04]  /*0ee0*/  SHFL.IDX PT, R14, R6, R23, 0x181f ;  /* 0x00181f17060e7589 */ /* 0x002e6800000e0000 */
[----:B--2---:R-:W2:Y:S04]  /*0ef0*/  SHFL.IDX PT, R16, R5, R23, 0x181f ;  /* 0x00181f1705107589 */ /* 0x004ea800000e0000 */
[----:B---3--:R3:W4:Y:S04]  /*0f00*/  SHFL.IDX PT, R18, R4, R23, 0x181f ;  /* 0x00181f1704127589 */ /* 0x00872800000e0000 */
[----:B------:R-:W5:Y:S04]  /*0f10*/  SHFL.IDX PT, R22, R8, R13, 0x181f ;  /* 0x00181f0d08167589 */ /* 0x000f6800000e0000 */
[----:B------:R-:W5:Y:S04]  /*0f20*/  SHFL.IDX PT, R11, R6, R13, 0x181f ;  /* 0x00181f0d060b7589 */ /* 0x000f6800000e0000 */
[----:B------:R-:W5:Y:S01]  /*0f30*/  SHFL.IDX PT, R15, R5, R13, 0x181f ;  /* 0x00181f0d050f7589 */ /* 0x000f6200000e0000 */
[----:B0-----:R-:W-:Y:S01]  /*0f40*/  IMAD R9, R3, R20, RZ ;  /* 0x0000001403097224 */ /* 0x001fe200078e02ff */
[----:B------:R-:W-:-:S02]  /*0f50*/  LOP3.LUT R20, R10, 0x4, R23, 0xf6, !PT ;  /* 0x000000040a147812 */ /* 0x000fc400078ef617 */
[----:B------:R0:W5:Y:S01]  /*0f60*/  SHFL.IDX PT, R7, R4, R13, 0x181f ;  /* 0x00181f0d04077589 */ /* 0x00016200000e0000 */
[----:B-1----:R-:W-:Y:S01]  /*0f70*/  IMAD R14, R3, R14, RZ ;  /* 0x0000000e030e7224 */ /* 0x002fe200078e02ff */
[----:B---3--:R-:W-:Y:S01]  /*0f80*/  LOP3.LUT R23, R23, 0x4, RZ, 0x3c, !PT ;  /* 0x0000000417177812 */ /* 0x008fe200078e3cff */
[C---:B--2---:R-:W-:Y:S01]  /*0f90*/  IMAD R16, R3.reuse, R16, RZ ;  /* 0x0000001003107224 */ /* 0x044fe200078e02ff */
[----:B------:R-:W-:Y:S01]  /*0fa0*/  SHFL.IDX PT, R27, R5, R17, 0x181f ;  /* 0x00181f11051b7589 */ /* 0x000fe200000e0000 */
[----:B----4-:R-:W-:Y:S01]  /*0fb0*/  IMAD R18, R3, R18, RZ ;  /* 0x0000001203127224 */ /* 0x010fe200078e02ff */
[----:B------:R-:W-:Y:S01]  /*0fc0*/  LEA R3, R20, UR4, 0x2 ;  /* 0x0000000414037c11 */ /* 0x000fe2000f8e10ff */
[----:B0-----:R-:W-:Y:S01]  /*0fd0*/  VIADD R13, R24, 0x5 ;  /* 0x00000005180d7836 */ /* 0x001fe20000000000 */
[----:B------:R-:W0:Y:S01]  /*0fe0*/  SHFL.IDX PT, R20, R8, R19, 0x181f ;  /* 0x00181f1308147589 */ /* 0x000e2200000e0000 */
[----:B-----5:R-:W-:-:S03]  /*0ff0*/  IMAD R9, R2, R22, R9 ;  /* 0x0000001602097224 */ /* 0x020fc600078e0209 */
[----:B------:R-:W1:Y:S01]  /*1000*/  SHFL.IDX PT, R22, R4, R19, 0x181f ;  /* 0x00181f1304167589 */ /* 0x000e6200000e0000 */
[----:B------:R-:W-:-:S03]  /*1010*/  IMAD R11, R2, R11, R14 ;  /* 0x0000000b020b7224 */ /* 0x000fc600078e020e */
[----:B------:R-:W2:Y:S01]  /*1020*/  SHFL.IDX PT, R14, R8, R17, 0x181f ;  /* 0x00181f11080e7589 */ /* 0x000ea200000e0000 */
[----:B------:R-:W-:-:S03]  /*1030*/  IMAD R15, R2, R15, R16 ;  /* 0x0000000f020f7224 */ /* 0x000fc600078e0210 */
[----:B------:R-:W3:Y:S01]  /*1040*/  SHFL.IDX PT, R16, R5, R19, 0x181f ;  /* 0x00181f1305107589 */ /* 0x000ee200000e0000 */
[----:B------:R-:W-:Y:S01]  /*1050*/  IMAD R25, R2, R7, R18 ;  /* 0x0000000702197224 */ /* 0x000fe200078e0212 */
[----:B------:R-:W-:Y:S02]  /*1060*/  LOP3.LUT R7, R13, 0x7, RZ, 0xc0, !PT ;  /* 0x000000070d077812 */ /* 0x000fe400078ec0ff */
[----:B------:R-:W-:Y:S02]  /*1070*/  LDS R2, [R3] ;  /* 0x0000000003027984 */ /* 0x000fe40000000800 */
[----:B------:R-:W-:Y:S02]  /*1080*/  LOP3.LUT R13, R10, R7, RZ, 0xfc, !PT ;  /* 0x000000070a0d7212 */ /* 0x000fe400078efcff */
[----:B------:R4:W5:Y:S02]  /*1090*/  SHFL.IDX PT, R18, R6, R19, 0x181f ;  /* 0x00181f1306127589 */ /* 0x00096400000e0000 */
[----:B------:R-:W-:-:S02]  /*10a0*/  LEA R26, R13, UR4, 0x2 ;  /* 0x000000040d1a7c11 */ /* 0x000fc4000f8e10ff */
[----:B------:R-:W5:Y:S01]  /*10b0*/  SHFL.IDX PT, R29, R6, R17, 0x181f ;  /* 0x00181f11061d7589 */ /* 0x000f6200000e0000 */
[----:B0-----:R-:W-:-:S03]  /*10c0*/  IMAD R20, R12, R20, R9 ;  /* 0x000000140c147224 */ /* 0x001fc600078e0209 */
[----:B------:R-:W0:Y:S01]  /*10d0*/  SHFL.IDX PT, R13, R8, R23, 0x181f ;  /* 0x00181f17080d7589 */ /* 0x000e2200000e0000 */
[----:B-1----:R-:W-:Y:S02]  /*10e0*/  IMAD R9, R12, R22, R25 ;  /* 0x000000160c097224 */ /* 0x002fe400078e0219 */
[----:B----4-:R-:W-:Y:S01]  /*10f0*/  VIADD R19, R24, 0xffffffff ;  /* 0xffffffff18137836 */ /* 0x010fe20000000000 */
[----:B------:R-:W-:Y:S01]  /*1100*/  LDS R3, [R26] ;  /* 0x000000001a037984 */ /* 0x000fe20000000800 */
[----:B--2---:R-:W-:Y:S02]  /*1110*/  IMAD R20, R0, R14, R20 ;  /* 0x0000000e00147224 */ /* 0x004fe400078e0214 */
[----:B---3--:R-:W-:Y:S01]  /*1120*/  IMAD R15, R12, R16, R15 ;  /* 0x000000100c0f7224 */ /* 0x008fe200078e020f */
[----:B------:R-:W-:Y:S01]  /*1130*/  LOP3.LUT R19, R19, 0x7, RZ, 0xc0, !PT ;  /* 0x0000000713137812 */ /* 0x000fe200078ec0ff */
[----:B------:R-:W1:Y:S02]  /*1140*/  SHFL.IDX PT, R14, R5, R23, 0x181f ;  /* 0x00181f17050e7589 */ /* 0x000e6400000e0000 */
[----:B------:R-:W-:Y:S01]  /*1150*/  IMAD R27, R0, R27, R15 ;  /* 0x0000001b001b7224 */ /* 0x000fe200078e020f */
[----:B------:R-:W-:Y:S01]  /*1160*/  IADD3 R15, PT, PT, R24, 0x6, RZ ;  /* 0x00000006180f7810 */ /* 0x000fe20007ffe0ff */
[----:B------:R-:W-:Y:S01]  /*1170*/  SHFL.IDX PT, R16, R6, R7, 0x181f ;  /* 0x00181f0706107589 */ /* 0x000fe200000e0000 */
[----:B-----5:R-:W-:-:S02]  /*1180*/  IMAD R11, R12, R18, R11 ;  /* 0x000000120c0b7224 */ /* 0x020fc400078e020b */
[----:B------:R-:W-:Y:S01]  /*1190*/  LOP3.LUT R15, R15, 0x7, RZ, 0xc0, !PT ;  /* 0x000000070f0f7812 */ /* 0x000fe200078ec0ff */
[----:B------:R-:W2:Y:S01]  /*11a0*/  SHFL.IDX PT, R18, R8, R7, 0x181f ;  /* 0x00181f0708127589 */ /* 0x000ea200000e0000 */
[----:B------:R-:W-:Y:S02]  /*11b0*/  IMAD R29, R0, R29, R11 ;  /* 0x0000001d001d7224 */ /* 0x000fe400078e020b */
[C---:B------:R-:W-:Y:S01]  /*11c0*/  LOP3.LUT R12, R10.reuse, R15, RZ, 0xfc, !PT ;  /* 0x0000000f0a0c7212 */ /* 0x040fe200078efcff */
[----:B------:R-:W3:Y:S01]  /*11d0*/  SHFL.IDX PT, R11, R6, R23, 0x181f ;  /* 0x00181f17060b7589 */ /* 0x000ee200000e0000 */
[----:B------:R-:W-:-:S03]  /*11e0*/  LOP3.LUT R10, R10, R19, RZ, 0xfc, !PT ;  /* 0x000000130a0a7212 */ /* 0x000fc600078efcff */
[----:B------:R-:W4:Y:S01]  /*11f0*/  SHFL.IDX PT, R17, R4, R17, 0x181f ;  /* 0x00181f1104117589 */ /* 0x000f2200000e0000 */
[----:B------:R-:W-:Y:S01]  /*1200*/  LEA R10, R10, UR4, 0x2 ;  /* 0x000000040a0a7c11 */ /* 0x000fe2000f8e10ff */
[----:B0-----:R-:W-:Y:S01]  /*1210*/  IMAD R20, R2, R13, R20 ;  /* 0x0000000d02147224 */ /* 0x001fe200078e0214 */
[----:B------:R-:W-:Y:S01]  /*1220*/  LEA R13, R12, UR4, 0x2 ;  /* 0x000000040c0d7c11 */ /* 0x000fe2000f8e10ff */
[----:B------:R-:W0:Y:S04]  /*1230*/  SHFL.IDX PT, R23, R4, R23, 0x181f ;  /* 0x00181f1704177589 */ /* 0x000e2800000e0000 */
[----:B------:R5:W-:Y:S01]  /*1240*/  LDS R12, [R10] ;  /* 0x000000000a0c7984 */ /* 0x000be20000000800 */
[----:B-1----:R-:W-:-:S03]  /*1250*/  IMAD R14, R2, R14, R27 ;  /* 0x0000000e020e7224 */ /* 0x002fc600078e021b */
[----:B------:R-:W-:Y:S04]  /*1260*/  LDS R13, [R13] ;  /* 0x000000000d0d7984 */ /* 0x000fe80000000800 */
[----:B------:R-:W1:Y:S01]  /*1270*/  SHFL.IDX PT, R26, R5, R7, 0x181f ;  /* 0x00181f07051a7589 */ /* 0x000e6200000e0000 */
[----:B--2---:R-:W-:-:S03]  /*1280*/  IMAD R18, R3, R18, R20 ;  /* 0x0000001203127224 */ /* 0x004fc600078e0214 */
[----:B------:R-:W2:Y:S01]  /*1290*/  SHFL.IDX PT, R28, R4, R7, 0x181f ;  /* 0x00181f07041c7589 */ /* 0x000ea200000e0000 */
[----:B---3--:R-:W-:-:S03]  /*12a0*/  IMAD R11, R2, R11, R29 ;  /* 0x0000000b020b7224 */ /* 0x008fc600078e021d */
[----:B------:R-:W3:Y:S01]  /*12b0*/  SHFL.IDX PT, R20, R8, R15, 0x181f ;  /* 0x00181f0f08147589 */ /* 0x000ee200000e0000 */
[----:B------:R-:W-:Y:S02]  /*12c0*/  IMAD R16, R3, R16, R11 ;  /* 0x0000001003107224 */ /* 0x000fe400078e020b */
[----:B-----5:R-:W5:Y:S01]  /*12d0*/  LDC.64 R10, c[0x0][0x3a0] ;  /* 0x0000e800ff0a7b82 */ /* 0x020f620000000a00 */
[----:B------:R-:W-:Y:S01]  /*12e0*/  SHFL.IDX PT, R25, R8, R19, 0x181f ;  /* 0x00181f1308197589 */ /* 0x000fe200000e0000 */
[----:B----4-:R-:W-:-:S03]  /*12f0*/  IMAD R9, R0, R17, R9 ;  /* 0x0000001100097224 */ /* 0x010fc600078e0209 */
[----:B------:R-:W4:Y:S01]  /*1300*/  SHFL.IDX PT, R22, R6, R15, 0x181f ;  /* 0x00181f0f06167589 */ /* 0x000f2200000e0000 */
[----:B0-----:R-:W-:-:S03]  /*1310*/  IMAD R9, R2, R23, R9 ;  /* 0x0000001702097224 */ /* 0x001fc600078e0209 */
[----:B------:R-:W0:Y:S04]  /*1320*/  SHFL.IDX PT, R29, R6, R19, 0x181f ;  /* 0x00181f13061d7589 */ /* 0x000e2800000e0000 */
[----:B------:R-:W0:Y:S01]  /*1330*/  SHFL.IDX PT, R6, R5, R15, 0x181f ;  /* 0x00181f0f05067589 */ /* 0x000e2200000e0000 */
[----:B-1----:R-:W-:-:S03]  /*1340*/  IMAD R14, R3, R26, R14 ;  /* 0x0000001a030e7224 */ /* 0x002fc600078e020e */
[----:B------:R-:W1:Y:S01]  /*1350*/  SHFL.IDX PT, R8, R4, R15, 0x181f ;  /* 0x00181f0f04087589 */ /* 0x000e6200000e0000 */
[----:B--2---:R-:W-:-:S03]  /*1360*/  IMAD R9, R3, R28, R9 ;  /* 0x0000001c03097224 */ /* 0x004fc600078e0209 */
[----:B------:R-:W2:Y:S01]  /*1370*/  SHFL.IDX PT, R27, R5, R19, 0x181f ;  /* 0x00181f13051b7589 */ /* 0x000ea200000e0000 */
[----:B-----5:R-:W-:-:S03]  /*1380*/  IMAD.WIDE.U32 R10, R21, 0x4, R10 ;  /* 0x00000004150a7825 */ /* 0x020fc600078e000a */
[----:B------:R-:W5:Y:S01]  /*1390*/  SHFL.IDX PT, R7, R4, R19, 0x181f ;  /* 0x00181f1304077589 */ /* 0x000f6200000e0000 */
[C---:B---3--:R-:W-:Y:S02]  /*13a0*/  IMAD R18, R13.reuse, R20, R18 ;  /* 0x000000140d127224 */ /* 0x048fe400078e0212 */
[C---:B----4-:R-:W-:Y:S02]  /*13b0*/  IMAD R16, R13.reuse, R22, R16 ;  /* 0x000000160d107224 */ /* 0x050fe400078e0210 */
[C---:B------:R-:W-:Y:S01]  /*13c0*/  IMAD R25, R12.reuse, R25, R18 ;  /* 0x000000190c197224 */ /* 0x040fe200078e0212 */
[----:B------:R-:W-:Y:S01]  /*13d0*/  BAR.SYNC.DEFER_BLOCKING 0x0 ;  /* 0x0000000000007b1d */ /* 0x000fe20000010000 */
[----:B0-----:R-:W-:Y:S02]  /*13e0*/  IMAD R29, R12, R29, R16 ;  /* 0x0000001d0c1d7224 */ /* 0x001fe400078e0210 */
[C---:B------:R-:W-:Y:S02]  /*13f0*/  IMAD R6, R13.reuse, R6, R14 ;  /* 0x000000060d067224 */ /* 0x040fe400078e020e */
[----:B-1----:R-:W-:-:S02]  /*1400*/  IMAD R8, R13, R8, R9 ;  /* 0x000000080d087224 */ /* 0x002fc400078e0209 */
[C---:B--2---:R-:W-:Y:S02]  /*1410*/  IMAD R27, R12.reuse, R27, R6 ;  /* 0x0000001b0c1b7224 */ /* 0x044fe400078e0206 */
[----:B-----5:R-:W-:Y:S01]  /*1420*/  IMAD R7, R12, R7, R8 ;  /* 0x000000070c077224 */ /* 0x020fe200078e0208 */
[----:B------:R-:W-:Y:S04]  /*1430*/  STG.E desc[UR6][R10.64], R25 ;  /* 0x000000190a007986 */ /* 0x000fe8000c101906 */
[----:B------:R-:W-:Y:S04]  /*1440*/  STG.E desc[UR6][R10.64+0x200], R29 ;  /* 0x0002001d0a007986 */ /* 0x000fe8000c101906 */
[----:B------:R-:W-:Y:S04]  /*1450*/  STG.E desc[UR6][R10.64+0x400], R27 ;  /* 0x0004001b0a007986 */ /* 0x000fe8000c101906 */
[----:B------:R-:W-:Y:S01]  /*1460*/  STG.E desc[UR6][R10.64+0x600], R7 ;  /* 0x000600070a007986 */ /* 0x000fe2000c101906 */
[----:B------:R-:W-:Y:S05]  /*1470*/  EXIT ;  /* 0x000000000000794d */ /* 0x000fea0003800000 */
.L_x_30796:
        /* <DEDUP_REMOVED lines=16> */
.L_x_39847:


//--------------------- .text._Z9cuda_gemmIiLi128ELi1ELi1ELi512ELi8ELi8ELi64ELi1ELi0EEviiiPT_S1_S1_iii --------------------------
	.section	.text._Z9cuda_gemmIiLi128ELi1ELi1ELi512ELi8ELi8ELi64ELi1ELi0EEviiiPT_S1_S1_iii,"ax",@progbits
	.align	128
        .global         _Z9cuda_gemmIiLi128ELi1ELi1ELi512ELi8ELi8ELi64ELi1ELi0EEviiiPT_S1_S1_iii
        .type           _Z9cuda_gemmIiLi128ELi1ELi1ELi512ELi8ELi8ELi64ELi1ELi0EEviiiPT_S1_S1_iii,@function
        .size           _Z9cuda_gemmIiLi128ELi1ELi1ELi512ELi8ELi8ELi64ELi1ELi0EEviiiPT_S1_S1_iii,(.L_x_39135 - _Z9cuda_gemmIiLi128ELi1ELi1ELi512ELi8ELi8ELi64ELi1ELi0EEviiiPT_S1_S1_iii)
        .other          _Z9cuda_gemmIiLi128ELi1ELi1ELi512ELi8ELi8ELi64ELi1ELi0EEviiiPT_S1_S1_iii,@"STO_CUDA_ENTRY STV_DEFAULT"
_Z9cuda_gemmIiLi128ELi1ELi1ELi512ELi8ELi8ELi64ELi1ELi0EEviiiPT_S1_S1_iii:
.text._Z9cuda_gemmIiLi128ELi1ELi1ELi512ELi8ELi8ELi64ELi1ELi0EEviiiPT_S1_S1_iii:
        /* <DEDUP_REMOVED lines=59> */
.L_x_30799:
        /* <DEDUP_REMOVED lines=25> */
.L_x_30798:
[----:B------:R-:W-:Y:S05]  /*0540*/  BSYNC.RECONVERGENT B0 ;  /* 0x0000000000007941 */ /* 0x000fea0003800200 */
.L_x_30797:
[----:B------:R-:W-:Y:S01]  /*0550*/  IMAD.MOV.U32 R4, RZ, RZ, 0x80 ;  /* 0x00000080ff047424 */ /* 0x000fe200078e00ff */
[----:B------:R-:W-:Y:S01]  /*0560*/  MOV R5, 0x590 ;  /* 0x0000059000057802 */ /* 0x000fe20000000f00 */
[----:B------:R-:W-:-:S07]  /*0570*/  IMAD.MOV.U32 R9, RZ, RZ, R0 ;  /* 0x000000ffff097224 */ /* 0x000fce00078e0000 */
[----:B0-----:R-:W-:Y:S05]  /*0580*/  CALL.REL.NOINC `($__internal_632_$__cuda_sm20_div_s16) ;  /* 0x00000020008c7944 */ /* 0x001fea0003c00000 */
[----:B------:R-:W-:Y:S01]  /*0590*/  PRMT R9, R13, 0x9910, RZ ;  /* 0x000099100d097816 */ /* 0x000fe200000000ff */
[----:B------:R-:W-:Y:S01]  /*05a0*/  IMAD.MOV.U32 R4, RZ, RZ, 0x8 ;  /* 0x00000008ff047424 */ /* 0x000fe200078e00ff */
[----:B------:R-:W-:-:S07]  /*05b0*/  MOV R5, 0x5d0 ;  /* 0x000005d000057802 */ /* 0x000fce0000000f00 */
[----:B------:R-:W-:Y:S05]  /*05c0*/  CALL.REL.NOINC `($__internal_632_$__cuda_sm20_div_s16) ;  /* 0x00000020007c7944 */ /* 0x000fea0003c00000 */
[----:B------:R-:W0:Y:S01]  /*05d0*/  S2R R8, SR_CTAID.Y ;  /* 0x0000000000087919 */ /* 0x000e220000002600 */
[----:B------:R-:W0:Y:S02]  /*05e0*/  LDCU UR4, c[0x0][0x374] ;  /* 0x00006e80ff0477ac */ /* 0x000e240008000800 */
[----:B0-----:R-:W-:-:S13]  /*05f0*/  ISETP.GE.U32.AND P0, PT, R8, UR4, PT ;  /* 0x0000000408007c0c */ /* 0x001fda000bf06070 */
[----:B------:R-:W-:Y:S05]  /*0600*/  @P0 EXIT ;  /* 0x000000000000094d */ /* 0x000fea0003800000 */
[----:B------:R-:W0:Y:S01]  /*0610*/  LDC R14, c[0x0][0x360] ;  /* 0x0000d800ff0e7b82 */ /* 0x000e220000000800 */
[----:B------:R-:W1:Y:S01]  /*0620*/  I2F.U32.RP R0, R11 ;  /* 0x0000000b00007306 */ /* 0x000e620000209000 */
[----:B------:R-:W-:Y:S01]  /*0630*/  IMAD.SHL.U32 R28, R12, 0x4, RZ ;  /* 0x000000040c1c7824 */ /* 0x000fe200078e00ff */
[----:B------:R-:W-:Y:S06]  /*0640*/  BSSY.RECONVERGENT B0, `(.L_x_30800) ;  /* 0x000003e000007945 */ /* 0x000fec0003800200 */
        /* <DEDUP_REMOVED lines=9> */
[----:B0-----:R-:W-:Y:S02]  /*06e0*/  IADD3 R2, PT, PT, R6, 0xffffffe, RZ ;  /* 0x0ffffffe06027810 */ /* 0x001fe40007ffe0ff */
[----:B------:R-:W-:-:S04]  /*06f0*/  SEL R6, RZ, 0x1, P0 ;  /* 0x00000001ff067807 */ /* 0x000fc80000000000 */
[----:B------:R0:W1:Y:S01]  /*0700*/  F2I.FTZ.U32.TRUNC.NTZ R3, R2 ;  /* 0x0000000200037305 */ /* 0x000062000021f000 */
[----:B------:R-:W-:Y:S01]  /*0710*/  IADD3 R4, PT, PT, R5, -R4, -R6 ;  /* 0x8000000405047210 */ /* 0x000fe20007ffe806 */
[----:B0-----:R-:W-:Y:S02]  /*0720*/  IMAD.MOV.U32 R2, RZ, RZ, RZ ;  /* 0x000000ffff027224 */ /* 0x001fe400078e00ff */
[----:B-1----:R-:W-:-:S04]  /*0730*/  IMAD R7, R7, R3, RZ ;  /* 0x0000000307077224 */ /* 0x002fc800078e02ff */
[----:B------:R-:W-:Y:S01]  /*0740*/  IMAD.HI.U32 R3, R3, R7, R2 ;  /* 0x0000000703037227 */ /* 0x000fe200078e0002 */
[----:B------:R-:W-:-:S03]  /*0750*/  IADD3 R2, PT, PT, R0, 0xffffffe, RZ ;  /* 0x0ffffffe00027810 */ /* 0x000fc60007ffe0ff */
[----:B------:R-:W-:Y:S02]  /*0760*/  IMAD.MOV R7, RZ, RZ, -R11 ;  /* 0x000000ffff077224 */ /* 0x000fe400078e0a0b */
[----:B------:R-:W-:Y:S02]  /*0770*/  IMAD.HI.U32 R5, R3, R4, RZ ;  /* 0x0000000403057227 */ /* 0x000fe400078e00ff */
[----:B------:R0:W1:Y:S02]  /*0780*/  F2I.FTZ.U32.TRUNC.NTZ R3, R2 ;  /* 0x0000000200037305 */ /* 0x000064000021f000 */
[----:B------:R-:W-:-:S04]  /*0790*/  IMAD.MOV R0, RZ, RZ, -R5 ;  /* 0x000000ffff007224 */ /* 0x000fc800078e0a05 */
[----:B------:R-:W-:Y:S02]  /*07a0*/  IMAD R4, R15, R0, R4 ;  /* 0x000000000f047224 */ /* 0x000fe400078e0204 */
[----:B0-----:R-:W-:-:S03]  /*07b0*/  IMAD.MOV.U32 R2, RZ, RZ, RZ ;  /* 0x000000ffff027224 */ /* 0x001fc600078e00ff */
[----:B------:R-:W-:Y:S01]  /*07c0*/  ISETP.GE.U32.AND P0, PT, R4, R15, PT ;  /* 0x0000000f0400720c */ /* 0x000fe20003f06070 */
[----:B-1----:R-:W-:-:S04]  /*07d0*/  IMAD R7, R7, R3, RZ ;  /* 0x0000000307077224 */ /* 0x002fc800078e02ff */
[----:B------:R-:W-:-:S08]  /*07e0*/  IMAD.HI.U32 R3, R3, R7, R2 ;  /* 0x0000000703037227 */ /* 0x000fd000078e0002 */
[----:B------:R-:W-:Y:S02]  /*07f0*/  @P0 IMAD.IADD R4, R4, 0x1, -R15 ;  /* 0x0000000104040824 */ /* 0x000fe400078e0a0f */
[----:B------:R-:W-:Y:S02]  /*0800*/  @P0 VIADD R5, R5, 0x1 ;  /* 0x0000000105050836 */ /* 0x000fe40000000000 */
[----:B------:R-:W-:Y:S01]  /*0810*/  IMAD.HI.U32 R0, R3, R12, RZ ;  /* 0x0000000c03007227 */ /* 0x000fe200078e00ff */
[----:B------:R-:W-:-:S04]  /*0820*/  ISETP.GE.U32.AND P1, PT, R4, R15, PT ;  /* 0x0000000f0400720c */ /* 0x000fc80003f26070 */
[----:B------:R-:W-:-:S05]  /*0830*/  IADD3 R2, PT, PT, -R0, RZ, RZ ;  /* 0x000000ff00027210 */ /* 0x000fca0007ffe1ff */
[----:B------:R-:W-:-:S04]  /*0840*/  IMAD R2, R11, R2, R12 ;  /* 0x000000020b027224 */ /* 0x000fc800078e020c */
[----:B------:R-:W-:Y:S01]  /*0850*/  @P1 VIADD R5, R5, 0x1 ;  /* 0x0000000105051836 */ /* 0x000fe20000000000 */
[----:B------:R-:W-:Y:S02]  /*0860*/  @!P2 LOP3.LUT R5, RZ, R15, RZ, 0x33, !PT ;  /* 0x0000000fff05a212 */ /* 0x000fe400078e33ff */
[----:B------:R-:W-:Y:S02]  /*0870*/  ISETP.GE.U32.AND P0, PT, R2, R11, PT ;  /* 0x0000000b0200720c */ /* 0x000fe40003f06070 */
[----:B------:R-:W-:Y:S01]  /*0880*/  ISETP.NE.U32.AND P2, PT, R11, RZ, PT ;  /* 0x000000ff0b00720c */ /* 0x000fe20003f45070 */
[----:B------:R-:W-:-:S05]  /*0890*/  IMAD.IADD R5, R6, 0x1, R5 ;  /* 0x0000000106057824 */ /* 0x000fca00078e0205 */
[C---:B------:R-:W-:Y:S02]  /*08a0*/  LOP3.LUT R3, R5.reuse, 0x3, RZ, 0xc0, !PT ;  /* 0x0000000305037812 */ /* 0x040fe400078ec0ff */
[----:B------:R-:W-:Y:S02]  /*08b0*/  ISETP.GE.U32.AND P4, PT, R5, 0x3, PT ;  /* 0x000000030500780c */ /* 0x000fe40003f86070 */
[----:B------:R-:W-:Y:S01]  /*08c0*/  ISETP.NE.AND P3, PT, R3, 0x3, PT ;  /* 0x000000030300780c */ /* 0x000fe20003f65270 */
[----:B------:R-:W-:Y:S01]  /*08d0*/  @P0 IMAD.IADD R2, R2, 0x1, -R11 ;  /* 0x0000000102020824 */ /* 0x000fe200078e0a0b */
[----:B------:R-:W-:-:S04]  /*08e0*/  @P0 IADD3 R0, PT, PT, R0, 0x1, RZ ;  /* 0x0000000100000810 */ /* 0x000fc80007ffe0ff */
[----:B------:R-:W-:-:S07]  /*08f0*/  ISETP.GE.U32.AND P1, PT, R2, R11, PT ;  /* 0x0000000b0200720c */ /* 0x000fce0003f26070 */
[----:B------:R-:W-:Y:S06]  /*0900*/  @!P3 BRA `(.L_x_30801) ;  /* 0x000000000044b947 */ /* 0x000fec0003800000 */
[----:B------:R-:W0:Y:S01]  /*0910*/  S2R R17, SR_CgaCtaId ;  /* 0x0000000000117919 */ /* 0x000e220000008800 */
[----:B------:R-:W-:Y:S01]  /*0920*/  MOV R4, 0x400 ;  /* 0x0000040000047802 */ /* 0x000fe20000000f00 */
[----:B------:R-:W-:Y:S02]  /*0930*/  VIADD R5, R5, 0x1 ;  /* 0x0000000105057836 */ /* 0x000fe40000000000 */
[----:B------:R-:W-:Y:S02]  /*0940*/  IMAD.MOV.U32 R3, RZ, RZ, RZ ;  /* 0x000000ffff037224 */ /* 0x000fe400078e00ff */
[----:B------:R-:W-:Y:S01]  /*0950*/  VIADD R4, R4, 0x180 ;  /* 0x0000018004047836 */ /* 0x000fe20000000000 */
[----:B------:R-:W-:-:S04]  /*0960*/  LOP3.LUT R2, R5, 0x3, RZ, 0xc0, !PT ;  /* 0x0000000305027812 */ /* 0x000fc800078ec0ff */
[----:B0-----:R-:W-:-:S07]  /*0970*/  LEA R17, R17, R4, 0x18 ;  /* 0x0000000411117211 */ /* 0x001fce00078ec0ff */
.L_x_30802:
[----:B0-----:R-:W0:Y:S01]  /*0980*/  LDC.64 R4, c[0x0][0x390] ;  /* 0x0000e400ff047b82 */ /* 0x001e220000000a00 */
[----:B------:R-:W-:-:S04]  /*0990*/  IMAD R7, R8, 0x200, R28 ;  /* 0x0000020008077824 */ /* 0x000fc800078e021c */
[----:B0-----:R-:W-:-:S06]  /*09a0*/  IMAD.WIDE.U32 R4, R7, 0x4, R4 ;  /* 0x0000000407047825 */ /* 0x001fcc00078e0004 */
[----:B------:R-:W2:Y:S01]  /*09b0*/  LDG.E.128 R4, desc[UR6][R4.64] ;  /* 0x0000000604047981 */ /* 0x000ea2000c1e1d00 */
[----:B------:R-:W-:Y:S01]  /*09c0*/  LEA R16, R28, R17, 0x2 ;  /* 0x000000111c107211 */ /* 0x000fe200078e10ff */
[----:B------:R-:W-:Y:S02]  /*09d0*/  VIADD R3, R3, 0x1 ;  /* 0x0000000103037836 */ /* 0x000fe40000000000 */
[----:B------:R-:W-:-:S03]  /*09e0*/  IMAD.IADD R28, R15, 0x1, R28 ;  /* 0x000000010f1c7824 */ /* 0x000fc600078e021c */
[----:B------:R-:W-:Y:S01]  /*09f0*/  ISETP.NE.AND P0, PT, R3, R2, PT ;  /* 0x000000020300720c */ /* 0x000fe20003f05270 */
[----:B--2---:R0:W-:-:S12]  /*0a00*/  STS.128 [R16], R4 ;  /* 0x0000000410007388 */ /* 0x0041d80000000c00 */
[----:B------:R-:W-:Y:S05]  /*0a10*/  @P0 BRA `(.L_x_30802) ;  /* 0xfffffffc00d80947 */ /* 0x000fea000383ffff */
.L_x_30801:
[----:B------:R-:W-:Y:S05]  /*0a20*/  BSYNC.RECONVERGENT B0 ;  /* 0x0000000000007941 */ /* 0x000fea0003800200 */
.L_x_30800:
[----:B------:R-:W-:Y:S04]  /*0a30*/  BSSY.RECONVERGENT B0, `(.L_x_30803) ;  /* 0x0000021000007945 */ /* 0x000fe80003800200 */
[----:B------:R-:W-:Y:S05]  /*0a40*/  @!P4 BRA `(.L_x_30804) ;  /* 0x00000000007cc947 */ /* 0x000fea0003800000 */
[----:B------:R-:W1:Y:S01]  /*0a50*/  S2R R29, SR_CgaCtaId ;  /* 0x00000000001d7919 */ /* 0x000e620000008800 */
[----:B------:R-:W2:Y:S01]  /*0a60*/  LDC.64 R2, c[0x0][0x390] ;  /* 0x0000e400ff027b82 */ /* 0x000ea20000000a00 */
[----:B0-----:R-:W-:-:S05]  /*0a70*/  MOV R4, 0x400 ;  /* 0x0000040000047802 */ /* 0x001fca0000000f00 */
[----:B------:R-:W-:-:S05]  /*0a80*/  VIADD R4, R4, 0x180 ;  /* 0x0000018004047836 */ /* 0x000fca0000000000 */
[----:B-1----:R-:W-:-:S07]  /*0a90*/  LEA R29, R29, R4, 0x18 ;  /* 0x000000041d1d7211 */ /* 0x002fce00078ec0ff */
.L_x_30805:
[--C-:B-1----:R-:W-:Y:S02]  /*0aa0*/  IMAD.IADD R17, R15, 0x1, R28.reuse ;  /* 0x000000010f117824 */ /* 0x102fe400078e021c */
[----:B------:R-:W-:-:S03]  /*0ab0*/  IMAD R5, R8, 0x200, R28 ;  /* 0x0000020008057824 */ /* 0x000fc600078e021c */
[----:B------:R-:W-:Y:S01]  /*0ac0*/  IADD3 R4, PT, PT, R15, R17, RZ ;  /* 0x000000110f047210 */ /* 0x000fe20007ffe0ff */
[----:B------:R-:W-:-:S04]  /*0ad0*/  IMAD R17, R8, 0x200, R17 ;  /* 0x0000020008117824 */ /* 0x000fc800078e0211 */
[--C-:B------:R-:W-:Y:S02]  /*0ae0*/  IMAD.IADD R30, R15, 0x1, R4.reuse ;  /* 0x000000010f1e7824 */ /* 0x100fe400078e0204 */
[C---:B------:R-:W-:Y:S02]  /*0af0*/  IMAD R21, R8.reuse, 0x200, R4 ;  /* 0x0000020008157824 */ /* 0x040fe400078e0204 */
[----:B--2---:R-:W-:Y:S01]  /*0b00*/  IMAD.WIDE R4, R5, 0x4, R2 ;  /* 0x0000000405047825 */ /* 0x004fe200078e0202 */
        /* <DEDUP_REMOVED lines=19> */
.L_x_30804:
[----:B------:R-:W-:Y:S05]  /*0c40*/  BSYNC.RECONVERGENT B0 ;  /* 0x0000000000007941 */ /* 0x000fea0003800200 */
.L_x_30803:
[----:B------:R2:W-:Y:S01]  /*0c50*/  STL.128 [R1], RZ ;  /* 0x000000ff01007387 */ /* 0x0005e20000100c00 */
[----:B------:R-:W-:Y:S01]  /*0c60*/  @P1 VIADD R0, R0, 0x1 ;  /* 0x0000000100001836 */ /* 0x000fe20000000000 */
[----:B------:R-:W-:Y:S01]  /*0c70*/  BAR.SYNC.DEFER_BLOCKING 0x0 ;  /* 0x0000000000007b1d */ /* 0x000fe20000010000 */
[----:B------:R-:W-:Y:S02]  /*0c80*/  ISETP.GE.AND P0, PT, R10, 0x1, PT ;  /* 0x000000010a00780c */ /* 0x000fe40003f06270 */
[----:B01----:R-:W-:Y:S02]  /*0c90*/  CS2R R6, SRZ ;  /* 0x0000000000067805 */ /* 0x003fe4000001ff00 */
[----:B------:R-:W-:Y:S02]  /*0ca0*/  @!P2 LOP3.LUT R0, RZ, R11, RZ, 0x33, !PT ;  /* 0x0000000bff00a212 */ /* 0x000fe400078e33ff */
[----:B------:R-:W-:Y:S02]  /*0cb0*/  CS2R R4, SRZ ;  /* 0x0000000000047805 */ /* 0x000fe4000001ff00 */
[----:B------:R-:W-:Y:S01]  /*0cc0*/  PRMT R3, R13, 0x9910, RZ ;  /* 0x000099100d037816 */ /* 0x000fe200000000ff */
[----:B------:R-:W-:-:S04]  /*0cd0*/  IMAD.MOV R2, RZ, RZ, -R0 ;  /* 0x000000ffff027224 */ /* 0x000fc800078e0a00 */
[----:B------:R-:W-:-:S05]  /*0ce0*/  IMAD R2, R11, R2, R12 ;  /* 0x000000020b027224 */ /* 0x000fca00078e020c */
[----:B------:R-:W-:Y:S01]  /*0cf0*/  LOP3.LUT R17, R2, 0x7, RZ, 0xc0, !PT ;  /* 0x0000000702117812 */ /* 0x000fe200078ec0ff */
[----:B--2---:R-:W-:Y:S06]  /*0d00*/  @!P0 BRA `(.L_x_30806) ;  /* 0x00000010000c8947 */ /* 0x004fec0003800000 */
[----:B------:R-:W0:Y:S01]  /*0d10*/  LDC.64 R18, c[0x0][0x3a8] ;  /* 0x0000ea00ff127b82 */ /* 0x000e220000000a00 */
        /* <DEDUP_REMOVED lines=8> */
[----:B------:R-:W-:Y:S01]  /*0da0*/  LOP3.LUT R28, R28, 0x7, RZ, 0xc0, !PT ;  /* 0x000000071c1c7812 */ /* 0x000fe200078ec0ff */
[----:B------:R-:W-:-:S02]  /*0db0*/  VIADD R24, R17, 0x7 ;  /* 0x0000000711187836 */ /* 0x000fc40000000000 */
[C---:B------:R-:W-:Y:S02]  /*0dc0*/  VIADD R30, R2.reuse, 0x1 ;  /* 0x00000001021e7836 */ /* 0x040fe40000000000 */
[----:B------:R-:W-:Y:S02]  /*0dd0*/  VIADD R26, R2, 0x3 ;  /* 0x00000003021a7836 */ /* 0x000fe40000000000 */
[----:B------:R-:W-:Y:S01]  /*0de0*/  IMAD.MOV.U32 R32, RZ, RZ, RZ ;  /* 0x000000ffff207224 */ /* 0x000fe200078e00ff */
[----:B------:R-:W-:Y:S01]  /*0df0*/  LOP3.LUT R30, R30, 0x7, RZ, 0xc0, !PT ;  /* 0x000000071e1e7812 */ /* 0x000fe200078ec0ff */
[----:B------:R-:W-:Y:S01]  /*0e00*/  IMAD.MOV.U32 R27, RZ, RZ, RZ ;  /* 0x000000ffff1b7224 */ /* 0x000fe200078e00ff */
[----:B------:R-:W-:Y:S02]  /*0e10*/  LOP3.LUT R26, R26, 0x7, RZ, 0xc0, !PT ;  /* 0x000000071a1a7812 */ /* 0x000fe400078ec0ff */
[-C--:B0-----:R-:W-:Y:S02]  /*0e20*/  ISETP.GE.AND P0, PT, R4, R19.reuse, PT ;  /* 0x000000130400720c */ /* 0x081fe40003f06270 */
[----:B------:R-:W-:-:S02]  /*0e30*/  ISETP.GE.AND P1, PT, R6, R19, PT ;  /* 0x000000130600720c */ /* 0x000fc40003f26270 */
[C---:B------:R-:W-:Y:S02]  /*0e40*/  SEL R7, R19.reuse, RZ, P0 ;  /* 0x000000ff13077207 */ /* 0x040fe40000000000 */
[-C--:B------:R-:W-:Y:S02]  /*0e50*/  ISETP.GE.AND P2, PT, R14, R19.reuse, PT ;  /* 0x000000130e00720c */ /* 0x080fe40003f46270 */
[-C--:B------:R-:W-:Y:S02]  /*0e60*/  ISETP.GE.AND P0, PT, R16, R19.reuse, PT ;  /* 0x000000131000720c */ /* 0x080fe40003f06270 */
[C---:B------:R-:W-:Y:S02]  /*0e70*/  SEL R5, R19.reuse, RZ, P1 ;  /* 0x000000ff13057207 */ /* 0x040fe40000800000 */
[C---:B------:R-:W-:Y:S02]  /*0e80*/  SEL R13, R19.reuse, RZ, P2 ;  /* 0x000000ff130d7207 */ /* 0x040fe40001000000 */
[----:B------:R-:W-:Y:S01]  /*0e90*/  SEL R15, R19, RZ, P0 ;  /* 0x000000ff130f7207 */ /* 0x000fe20000000000 */
[----:B------:R-:W-:Y:S01]  /*0ea0*/  IMAD.IADD R6, R6, 0x1, -R5 ;  /* 0x0000000106067824 */ /* 0x000fe200078e0a05 */
[-C--:B------:R-:W-:Y:S01]  /*0eb0*/  ISETP.GE.AND P1, PT, R20, R19.reuse, PT ;  /* 0x000000131400720c */ /* 0x080fe20003f26270 */
[----:B------:R-:W-:Y:S01]  /*0ec0*/  IMAD.IADD R5, R14, 0x1, -R13 ;  /* 0x000000010e057824 */ /* 0x000fe200078e0a0d */
[----:B------:R-:W-:-:S02]  /*0ed0*/  ISETP.GE.AND P2, PT, R22, R19, PT ;  /* 0x000000131600720c */ /* 0x000fc40003f46270 */
[-C--:B------:R-:W-:Y:S02]  /*0ee0*/  ISETP.GE.AND P0, PT, R17, R19.reuse, PT ;  /* 0x000000131100720c */ /* 0x080fe40003f06270 */
[----:B------:R-:W-:Y:S02]  /*0ef0*/  ISETP.GE.AND P3, PT, R24, R19, PT ;  /* 0x000000131800720c */ /* 0x000fe40003f66270 */
[----:B------:R-:W-:Y:S01]  /*0f00*/  IADD3 R7, PT, PT, R4, -R7, RZ ;  /* 0x8000000704077210 */ /* 0x000fe20007ffe0ff */
[----:B------:R-:W-:Y:S01]  /*0f10*/  IMAD.IADD R4, R16, 0x1, -R15 ;  /* 0x0000000110047824 */ /* 0x000fe200078e0a0f */
[C---:B------:R-:W-:Y:S02]  /*0f20*/  SEL R13, R19.reuse, RZ, P1 ;  /* 0x000000ff130d7207 */ /* 0x040fe40000800000 */
[C---:B------:R-:W-:Y:S02]  /*0f30*/  SEL R15, R19.reuse, RZ, P2 ;  /* 0x000000ff130f7207 */ /* 0x040fe40001000000 */
[C---:B------:R-:W-:Y:S01]  /*0f40*/  SEL R14, R19.reuse, RZ, P0 ;  /* 0x000000ff130e7207 */ /* 0x040fe20000000000 */
[----:B------:R-:W-:Y:S01]  /*0f50*/  IMAD.IADD R16, R20, 0x1, -R13 ;  /* 0x0000000114107824 */ /* 0x000fe200078e0a0d */
[----:B------:R-:W-:-:S02]  /*0f60*/  SEL R19, R19, RZ, P3 ;  /* 0x000000ff13137207 */ /* 0x000fc40001800000 */
[----:B------:R-:W-:Y:S01]  /*0f70*/  IADD3 R15, PT, PT, R22, -R15, RZ ;  /* 0x8000000f160f7210 */ /* 0x000fe20007ffe0ff */
[----:B------:R-:W-:Y:S01]  /*0f80*/  IMAD.IADD R14, R17, 0x1, -R14 ;  /* 0x00000001110e7824 */ /* 0x000fe200078e0a0e */
[----:B------:R-:W-:Y:S01]  /*0f90*/  VIMNMX R29, PT, PT, R18, 0x8, PT ;  /* 0x00000008121d7848 */ /* 0x000fe20003fe0100 */
[----:B------:R-:W-:-:S07]  /*0fa0*/  IMAD.IADD R13, R24, 0x1, -R19 ;  /* 0x00000001180d7824 */ /* 0x000fce00078e0a13 */
.L_x_30836:
        /* <DEDUP_REMOVED lines=23> */
.L_x_30808:
        /* <DEDUP_REMOVED lines=8> */
.L_x_30809:
        /* <DEDUP_REMOVED lines=8> */
.L_x_30810:
        /* <DEDUP_REMOVED lines=8> */
.L_x_30811:
        /* <DEDUP_REMOVED lines=10> */
.L_x_30812:
        /* <DEDUP_REMOVED lines=10> */
.L_x_30813:
        /* <DEDUP_REMOVED lines=10> */
.L_x_30814:
        /* <DEDUP_REMOVED lines=15> */
.L_x_30815:
        /* <DEDUP_REMOVED lines=16> */
.L_x_30835:
[----:B------:R-:W-:Y:S01]  /*1670*/  ISETP.GT.U32.AND P6, PT, R25, 0x40, PT ;  /* 0x000000401900780c */ /* 0x000fe20003fc4070 */
[----:B0-----:R-:W-:-:S12]  /*1680*/  IMAD R35, R36, 0x24, R31 ;  /* 0x0000002424237824 */ /* 0x001fd800078e021f */
[----:B------:R-:W-:Y:S05]  /*1690*/  @P6 BRA `(.L_x_30818) ;  /* 0x0000000000d46947 */ /* 0x000fea0003800000 */
[----:B------:R-:W-:Y:S01]  /*16a0*/  IMAD.IADD R37, R35, 0x1, R33 ;  /* 0x0000000123257824 */ /* 0x000fe200078e0221 */
[----:B------:R-:W-:Y:S01]  /*16b0*/  MOV R38, RZ ;  /* 0x000000ff00267202 */ /* 0x000fe20000000f00 */
[----:B------:R-:W5:Y:S04]  /*16c0*/  LDC R35, c[0x0][0x3ac] ;  /* 0x0000eb00ff237b82 */ /* 0x000f680000000800 */
[----:B------:R-:W0:Y:S01]  /*16d0*/  LDS R37, [R37] ;  /* 0x0000000025257984 */ /* 0x000e220000000800 */
[----:B-----5:R-:W-:-:S13]  /*16e0*/  ISETP.NE.AND P0, PT, R35, RZ, PT ;  /* 0x000000ff2300720c */ /* 0x020fda0003f05270 */
[----:B0-----:R-:W-:Y:S05]  /*16f0*/  @!P0 BRA `(.L_x_30819) ;  /* 0x0000000000108947 */ /* 0x001fea0003800000 */
[----:B------:R-:W-:-:S03]  /*1700*/  UMOV UR4, 0xffffffff ;  /* 0xffffffff00047882 */ /* 0x000fc60000000000 */
[----:B------:R-:W-:Y:S05]  /*1710*/  BRA.DIV UR4, `(.L_x_30820) ;  /* 0x0000000e04047947 */ /* 0x000fea000b800000 */
[----:B------:R0:W0:Y:S02]  /*1720*/  SHFL.IDX PT, R39, R37, R14, 0x181f ;  /* 0x00181f0e25277589 */ /* 0x00002400000e0000 */
.L_x_30839:
[----:B0-----:R-:W-:-:S07]  /*1730*/  IMAD R38, R24, R39, RZ ;  /* 0x0000002718267224 */ /* 0x001fce00078e02ff */
.L_x_30819:
[----:B------:R-:W-:-:S13]  /*1740*/  ISETP.GE.AND P0, PT, R35, 0x2, PT ;  /* 0x000000022300780c */ /* 0x000fda0003f06270 */
[----:B------:R-:W-:Y:S05]  /*1750*/  @!P0 BRA `(.L_x_30821) ;  /* 0x0000000000108947 */ /* 0x000fea0003800000 */
[----:B------:R-:W-:-:S03]  /*1760*/  UMOV UR4, 0xffffffff ;  /* 0xffffffff00047882 */ /* 0x000fc60000000000 */
[----:B------:R-:W-:Y:S05]  /*1770*/  BRA.DIV UR4, `(.L_x_30822) ;  /* 0x0000000e04107947 */ /* 0x000fea000b800000 */
[----:B------:R0:W0:Y:S02]  /*1780*/  SHFL.IDX PT, R39, R37, R7, 0x181f ;  /* 0x00181f0725277589 */ /* 0x00002400000e0000 */
.L_x_30842:
[----:B01----:R-:W-:-:S07]  /*1790*/  IMAD R38, R23, R39, R38 ;  /* 0x0000002717267224 */ /* 0x003fce00078e0226 */
.L_x_30821:
[----:B------:R-:W-:-:S13]  /*17a0*/  ISETP.GE.AND P1, PT, R35, 0x3, PT ;  /* 0x000000032300780c */ /* 0x000fda0003f26270 */
[----:B------:R-:W-:Y:S05]  /*17b0*/  @!P1 BRA `(.L_x_30823) ;  /* 0x0000000000109947 */ /* 0x000fea0003800000 */
[----:B------:R-:W-:-:S03]  /*17c0*/  UMOV UR4, 0xffffffff ;  /* 0xffffffff00047882 */ /* 0x000fc60000000000 */
[----:B------:R-:W-:Y:S05]  /*17d0*/  BRA.DIV UR4, `(.L_x_30824) ;  /* 0x0000000e041c7947 */ /* 0x000fea000b800000 */
[----:B------:R0:W0:Y:S02]  /*17e0*/  SHFL.IDX PT, R39, R37, R6, 0x181f ;  /* 0x00181f0625277589 */ /* 0x00002400000e0000 */
.L_x_30845:
[----:B0-2---:R-:W-:-:S07]  /*17f0*/  IMAD R38, R22, R39, R38 ;  /* 0x0000002716267224 */ /* 0x005fce00078e0226 */
.L_x_30823:
[----:B------:R-:W-:-:S13]  /*1800*/  ISETP.GE.AND P2, PT, R35, 0x4, PT ;  /* 0x000000042300780c */ /* 0x000fda0003f46270 */
[----:B------:R-:W-:Y:S05]  /*1810*/  @!P2 BRA `(.L_x_30825) ;  /* 0x000000000010a947 */ /* 0x000fea0003800000 */
[----:B------:R-:W-:-:S03]  /*1820*/  UMOV UR4, 0xffffffff ;  /* 0xffffffff00047882 */ /* 0x000fc60000000000 */
[----:B------:R-:W-:Y:S05]  /*1830*/  BRA.DIV UR4, `(.L_x_30826) ;  /* 0x0000000e04287947 */ /* 0x000fea000b800000 */
[----:B------:R0:W0:Y:S02]  /*1840*/  SHFL.IDX PT, R39, R37, R5, 0x181f ;  /* 0x00181f0525277589 */ /* 0x00002400000e0000 */
.L_x_30848:
[----:B0--3--:R-:W-:-:S07]  /*1850*/  IMAD R38, R21, R39, R38 ;  /* 0x0000002715267224 */ /* 0x009fce00078e0226 */
.L_x_30825:
[----:B------:R-:W-:-:S13]  /*1860*/  ISETP.GE.AND P3, PT, R35, 0x5, PT ;  /* 0x000000052300780c */ /* 0x000fda0003f66270 */
[----:B------:R-:W-:Y:S05]  /*1870*/  @!P3 BRA `(.L_x_30827) ;  /* 0x000000000010b947 */ /* 0x000fea0003800000 */
[----:B------:R-:W-:-:S03]  /*1880*/  UMOV UR4, 0xffffffff ;  /* 0xffffffff00047882 */ /* 0x000fc60000000000 */
[----:B------:R-:W-:Y:S05]  /*1890*/  BRA.DIV UR4, `(.L_x_30828) ;  /* 0x0000000e04347947 */ /* 0x000fea000b800000 */
[----:B------:R0:W0:Y:S02]  /*18a0*/  SHFL.IDX PT, R39, R37, R4, 0x181f ;  /* 0x00181f0425277589 */ /* 0x00002400000e0000 */
.L_x_30851:
[----:B0---4-:R-:W-:-:S07]  /*18b0*/  IMAD R38, R20, R39, R38 ;  /* 0x0000002714267224 */ /* 0x011fce00078e0226 */
.L_x_30827:
[----:B------:R-:W-:-:S13]  /*18c0*/  ISETP.GE.AND P4, PT, R35, 0x6, PT ;  /* 0x000000062300780c */ /* 0x000fda0003f86270 */
[----:B------:R-:W-:Y:S05]  /*18d0*/  @!P4 BRA `(.L_x_30829) ;  /* 0x000000000010c947 */ /* 0x000fea0003800000 */
[----:B------:R-:W-:-:S03]  /*18e0*/  UMOV UR4, 0xffffffff ;  /* 0xffffffff00047882 */ /* 0x000fc60000000000 */
[----:B------:R-:W-:Y:S05]  /*18f0*/  BRA.DIV UR4, `(.L_x_30830) ;  /* 0x0000000e04407947 */ /* 0x000fea000b800000 */
[----:B------:R0:W0:Y:S02]  /*1900*/  SHFL.IDX PT, R39, R37, R16, 0x181f ;  /* 0x00181f1025277589 */ /* 0x00002400000e0000 */
.L_x_30854:
[----:B0-----:R-:W-:-:S07]  /*1910*/  IMAD R38, R19, R39, R38 ;  /* 0x0000002713267224 */ /* 0x001fce00078e0226 */
.L_x_30829:
[----:B------:R-:W-:-:S13]  /*1920*/  ISETP.GE.AND P5, PT, R35, 0x7, PT ;  /* 0x000000072300780c */ /* 0x000fda0003fa6270 */
[----:B------:R-:W-:Y:S05]  /*1930*/  @!P5 BRA `(.L_x_30831) ;  /* 0x000000000010d947 */ /* 0x000fea0003800000 */
[----:B------:R-:W-:-:S03]  /*1940*/  UMOV UR4, 0xffffffff ;  /* 0xffffffff00047882 */ /* 0x000fc60000000000 */
[----:B------:R-:W-:Y:S05]  /*1950*/  BRA.DIV UR4, `(.L_x_30832) ;  /* 0x0000000e044c7947 */ /* 0x000fea000b800000 */
[----:B------:R0:W0:Y:S02]  /*1960*/  SHFL.IDX PT, R39, R37, R15, 0x181f ;  /* 0x00181f0f25277589 */ /* 0x00002400000e0000 */
.L_x_30857:
[----:B0-----:R-:W-:-:S07]  /*1970*/  IMAD R38, R18, R39, R38 ;  /* 0x0000002712267224 */ /* 0x001fce00078e0226 */
.L_x_30831:
[----:B------:R-:W-:-:S13]  /*1980*/  ISETP.GE.AND P6, PT, R35, 0x8, PT ;  /* 0x000000082300780c */ /* 0x000fda0003fc6270 */
[----:B------:R-:W-:Y:S05]  /*1990*/  @!P6 BRA `(.L_x_30833) ;  /* 0x0000000000b0e947 */ /* 0x000fea0003800000 */
[----:B------:R-:W-:-:S03]  /*19a0*/  UMOV UR4, 0xffffffff ;  /* 0xffffffff00047882 */ /* 0x000fc60000000000 */
[----:B------:R-:W-:Y:S05]  /*19b0*/  BRA.DIV UR4, `(.L_x_30834) ;  /* 0x0000000e04587947 */ /* 0x000fea000b800000 */
[----:B------:R0:W0:Y:S02]  /*19c0*/  SHFL.IDX PT, R37, R37, R13, 0x181f ;  /* 0x00181f0d25257589 */ /* 0x00002400000e0000 */
.L_x_30860:
[----:B0-----:R-:W-:Y:S01]  /*19d0*/  IMAD R38, R17, R37, R38 ;  /* 0x0000002511267224 */ /* 0x001fe200078e0226 */
[----:B------:R-:W-:Y:S06]  /*19e0*/  BRA `(.L_x_30833) ;  /* 0x00000000009c7947 */ /* 0x000fec0003800000 */
.L_x_30818:
[----:B------:R-:W5:Y:S01]  /*19f0*/  LDC R43, c[0x0][0x3ac] ;  /* 0x0000eb00ff2b7b82 */ /* 0x000f620000000800 */
[----:B------:R-:W-:Y:S01]  /*1a00*/  @P0 LEA R39, R30, R35, 0x2 ;  /* 0x000000231e270211 */ /* 0x000fe200078e10ff */
[----:B------:R-:W-:Y:S02]  /*1a10*/  @P1 IMAD R40, R28, 0x4, R35 ;  /* 0x000000041c281824 */ /* 0x000fe400078e0223 */
[----:B------:R-:W-:-:S03]  /*1a20*/  @P3 IMAD.SHL.U32 R44, R2, 0x4, RZ ;  /* 0x00000004022c3824 */ /* 0x000fc600078e00ff */
[----:B------:R-:W-:Y:S02]  /*1a30*/  @P0 LDS R39, [R39] ;  /* 0x0000000027270984 */ /* 0x000fe40000000800 */
[----:B------:R-:W-:Y:S02]  /*1a40*/  @P3 LOP3.LUT R45, R44, 0x1c, RZ, 0xc0, !PT ;  /* 0x0000001c2c2d3812 */ /* 0x000fe400078ec0ff */
[----:B------:R-:W-:Y:S01]  /*1a50*/  @P1 LDS R41, [R40] ;  /* 0x0000000028291984 */ /* 0x000fe20000000800 */
[----:B------:R-:W-:-:S04]  /*1a60*/  @P4 LEA R44, R2, 0x14, 0x2 ;  /* 0x00000014022c4811 */ /* 0x000fc800078e10ff */
[----:B------:R-:W-:Y:S02]  /*1a70*/  @P4 LOP3.LUT R44, R44, 0x1c, RZ, 0xc0, !PT ;  /* 0x0000001c2c2c4812 */ /* 0x000fe400078ec0ff */
        /* <DEDUP_REMOVED lines=8> */
[----:B------:R-:W-:Y:S01]  /*1b00*/  @P2 LEA R37, R26, R35, 0x2 ;  /* 0x000000231a252211 */ /* 0x000fe200078e10ff */
        /* <DEDUP_REMOVED lines=8> */
[----:B------:R-:W-:Y:S01]  /*1b90*/  @P6 LEA R43, R2, 0xfffffffc, 0x2 ;  /* 0xfffffffc022b6811 */ /* 0x000fe200078e10ff */
[----:B------:R-:W-:Y:S02]  /*1ba0*/  @P5 IMAD.IADD R40, R35, 0x1, R40 ;  /* 0x0000000123285824 */ /* 0x000fe400078e0228 */
        /* <DEDUP_REMOVED lines=11> */
.L_x_30833:
        /* <DEDUP_REMOVED lines=8> */
.L_x_30817:
[----:B------:R-:W-:Y:S05]  /*1ce0*/  BSYNC B0 ;  /* 0x0000000000007941 */ /* 0x000fea0003800000 */
.L_x_30816:
[----:B------:R-:W-:Y:S02]  /*1cf0*/  ISETP.NE.AND P6, PT, R42, RZ, PT ;  /* 0x000000ff2a00720c */ /* 0x000fe40003fc5270 */
[----:B------:R-:W-:-:S11]  /*1d00*/  IADD3 R32, PT, PT, R32, 0x1, RZ ;  /* 0x0000000120207810 */ /* 0x000fd60007ffe0ff */
[----:B------:R-:W-:Y:S05]  /*1d10*/  @!P6 BRA `(.L_x_30836) ;  /* 0xfffffff000a4e947 */ /* 0x000fea000383ffff */
[----:B------:R-:W-:Y:S05]  /*1d20*/  BSYNC B1 ;  /* 0x0000000000017941 */ /* 0x000fea0003800000 */
.L_x_30807:
[----:B------:R0:W5:Y:S02]  /*1d30*/  LDL.128 R4, [R1] ;  /* 0x0000000001047983 */ /* 0x0001640000100c00 */
.L_x_30806:
[-C--:B------:R-:W-:Y:S01]  /*1d40*/  IABS R0, R11.reuse ;  /* 0x0000000b00007213 */ /* 0x080fe20000000000 */
[----:B------:R-:W-:Y:S01]  /*1d50*/  IMAD R10, R10, R11, RZ ;  /* 0x0000000b0a0a7224 */ /* 0x000fe200078e02ff */
[----:B------:R-:W-:Y:S01]  /*1d60*/  IABS R2, R3 ;  /* 0x0000000300027213 */ /* 0x000fe20000000000 */
[----:B------:R-:W-:Y:S05]  /*1d70*/  WARPSYNC.ALL ;  /* 0x0000000000007948 */ /* 0x000fea0003800000 */
[----:B------:R-:W1:Y:S01]  /*1d80*/  I2F.RP R13, R0 ;  /* 0x00000000000d7306 */ /* 0x000e620000209400 */
[----:B------:R-:W-:Y:S01]  /*1d90*/  IMAD R10, R9, R10, RZ ;  /* 0x0000000a090a7224 */ /* 0x000fe200078e02ff */
[----:B------:R-:W-:Y:S01]  /*1da0*/  BAR.SYNC.DEFER_BLOCKING 0x0 ;  /* 0x0000000000007b1d */ /* 0x000fe20000010000 */
[----:B------:R-:W-:-:S03]  /*1db0*/  ISETP.GT.U32.AND P1, PT, R2, 0x1, PT ;  /* 0x000000010200780c */ /* 0x000fc60003f24070 */
[----:B------:R-:W-:Y:S02]  /*1dc0*/  IABS R9, R10 ;  /* 0x0000000a00097213 */ /* 0x000fe40000000000 */
[----:B0-----:R-:W0:Y:S01]  /*1dd0*/  I2F.RP R18, R2 ;  /* 0x0000000200127306 */ /* 0x001e220000209400 */
[----:B------:R-:W-:-:S07]  /*1de0*/  LOP3.LUT R10, R10, R11, RZ, 0x3c, !PT ;  /* 0x0000000b0a0a7212 */ /* 0x000fce00078e3cff */
[----:B-1----:R-:W1:Y:S08]  /*1df0*/  MUFU.RCP R13, R13 ;  /* 0x0000000d000d7308 */ /* 0x002e700000001000 */
[----:B0-----:R-:W0:Y:S01]  /*1e00*/  MUFU.RCP R18, R18 ;  /* 0x0000001200127308 */ /* 0x001e220000001000 */
[----:B-1----:R-:W-:-:S07]  /*1e10*/  VIADD R16, R13, 0xffffffe ;  /* 0x0ffffffe0d107836 */ /* 0x002fce0000000000 */
[----:B------:R1:W2:Y:S01]  /*1e20*/  F2I.FTZ.U32.TRUNC.NTZ R17, R16 ;  /* 0x0000001000117305 */ /* 0x0002a2000021f000 */
[----:B0-----:R-:W-:Y:S01]  /*1e30*/  VIADD R14, R18, 0xffffffe ;  /* 0x0ffffffe120e7836 */ /* 0x001fe20000000000 */
[----:B------:R-:W-:-:S06]  /*1e40*/  IABS R18, R3 ;  /* 0x0000000300127213 */ /* 0x000fcc0000000000 */
[----:B------:R0:W4:Y:S01]  /*1e50*/  F2I.FTZ.U32.TRUNC.NTZ R15, R14 ;  /* 0x0000000e000f7305 */ /* 0x000122000021f000 */
[----:B-1----:R-:W-:Y:S01]  /*1e60*/  IMAD.MOV.U32 R16, RZ, RZ, RZ ;  /* 0x000000ffff107224 */ /* 0x002fe200078e00ff */
[----:B---3--:R-:W-:Y:S01]  /*1e70*/  IADD3 R21, PT, PT, RZ, -R18, RZ ;  /* 0x80000012ff157210 */ /* 0x008fe20007ffe0ff */
[----:B------:R-:W-:Y:S02]  /*1e80*/  VIADD R18, R3, 0x1 ;  /* 0x0000000103127836 */ /* 0x000fe40000000000 */
[----:B--2---:R-:W-:-:S03]  /*1e90*/  IMAD.MOV R19, RZ, RZ, -R17 ;  /* 0x000000ffff137224 */ /* 0x004fc600078e0a11 */
[----:B------:R-:W-:Y:S01]  /*1ea0*/  ISETP.GE.U32.AND P3, PT, R18, 0x3, PT ;  /* 0x000000031200780c */ /* 0x000fe20003f66070 */
[----:B0-----:R-:W-:Y:S02]  /*1eb0*/  IMAD.MOV.U32 R14, RZ, RZ, RZ ;  /* 0x000000ffff0e7224 */ /* 0x001fe400078e00ff */
[----:B------:R-:W-:Y:S01]  /*1ec0*/  IMAD R19, R19, R0, RZ ;  /* 0x0000000013137224 */ /* 0x000fe200078e02ff */
[----:B----4-:R-:W-:-:S03]  /*1ed0*/  IADD3 R13, PT, PT, RZ, -R15, RZ ;  /* 0x8000000fff0d7210 */ /* 0x010fc60007ffe0ff */
[----:B------:R-:W-:Y:S01]  /*1ee0*/  IMAD.HI.U32 R16, R17, R19, R16 ;  /* 0x0000001311107227 */ /* 0x000fe200078e0010 */
[----:B------:R-:W-:-:S03]  /*1ef0*/  IABS R17, R11 ;  /* 0x0000000b00117213 */ /* 0x000fc60000000000 */
[----:B------:R-:W-:Y:S02]  /*1f00*/  IMAD R13, R13, R2, RZ ;  /* 0x000000020d0d7224 */ /* 0x000fe400078e02ff */
[----:B------:R-:W-:Y:S02]  /*1f10*/  IMAD.MOV R17, RZ, RZ, -R17 ;  /* 0x000000ffff117224 */ /* 0x000fe400078e0a11 */
[----:B------:R-:W-:-:S04]  /*1f20*/  IMAD.HI.U32 R14, R15, R13, R14 ;  /* 0x0000000d0f0e7227 */ /* 0x000fc800078e000e */
[----:B------:R-:W-:Y:S02]  /*1f30*/  IMAD.MOV.U32 R13, RZ, RZ, R17 ;  /* 0x000000ffff0d7224 */ /* 0x000fe400078e0011 */
[----:B------:R-:W-:-:S04]  /*1f40*/  IMAD.HI.U32 R16, R16, R9, RZ ;  /* 0x0000000910107227 */ /* 0x000fc800078e00ff */
[----:B------:R-:W-:Y:S01]  /*1f50*/  IMAD R9, R16, R13, R9 ;  /* 0x0000000d10097224 */ /* 0x000fe200078e0209 */
[----:B------:R-:W-:Y:S01]  /*1f60*/  IADD3 R13, PT, PT, -R2, 0x1, RZ ;  /* 0x00000001020d7810 */ /* 0x000fe20007ffe1ff */
[----:B------:R-:W-:-:S03]  /*1f70*/  IMAD.HI.U32 R17, R14, 0x2, RZ ;  /* 0x000000020e117827 */ /* 0x000fc600078e00ff */
[----:B------:R-:W-:Y:S01]  /*1f80*/  ISETP.GT.U32.AND P5, PT, R0, R9, PT ;  /* 0x000000090000720c */ /* 0x000fe20003fa4070 */
[----:B------:R-:W-:Y:S01]  /*1f90*/  IMAD.HI.U32 R14, R14, 0x3, RZ ;  /* 0x000000030e0e7827 */ /* 0x000fe200078e00ff */
[----:B------:R-:W-:-:S03]  /*1fa0*/  SEL R15, R13, 0x1, !P1 ;  /* 0x000000010d0f7807 */ /* 0x000fc60004800000 */
[----:B------:R-:W-:Y:S01]  /*1fb0*/  IMAD R19, R17, R21, 0x2 ;  /* 0x0000000211137424 */ /* 0x000fe200078e0215 */
[----:B------:R-:W-:Y:S01]  /*1fc0*/  ISETP.GT.U32.AND P6, PT, R2, R15, PT ;  /* 0x0000000f0200720c */ /* 0x000fe20003fc4070 */
[----:B------:R-:W-:Y:S02]  /*1fd0*/  IMAD R21, R14, R21, 0x3 ;  /* 0x000000030e157424 */ /* 0x000fe400078e0215 */
[----:B------:R-:W-:Y:S01]  /*1fe0*/  IMAD R13, R8, 0x200, R12 ;  /* 0x00000200080d7824 */ /* 0x000fe200078e020c */
[C---:B------:R-:W-:Y:S02]  /*1ff0*/  ISETP.GT.U32.AND P0, PT, R2.reuse, R19, PT ;  /* 0x000000130200720c */ /* 0x040fe40003f04070 */
[----:B------:R-:W-:Y:S01]  /*2000*/  ISETP.GT.U32.AND P1, PT, R2, R21, PT ;  /* 0x000000150200720c */ /* 0x000fe20003f24070 */
[----:B------:R-:W-:Y:S02]  /*2010*/  @!P5 IMAD.IADD R9, R9, 0x1, -R0 ;  /* 0x000000010909d824 */ /* 0x000fe400078e0a00 */
[----:B------:R-:W-:-:S03]  /*2020*/  @!P5 VIADD R16, R16, 0x1 ;  /* 0x000000011010d836 */ /* 0x000fc60000000000 */
[----:B------:R-:W-:Y:S02]  /*2030*/  ISETP.GE.U32.AND P2, PT, R9, R0, PT ;  /* 0x000000000900720c */ /* 0x000fe40003f46070 */
[----:B------:R-:W-:Y:S01]  /*2040*/  LOP3.LUT R0, R3, 0x2, RZ, 0x3c, !PT ;  /* 0x0000000203007812 */ /* 0x000fe200078e3cff */
[----:B------:R-:W0:Y:S01]  /*2050*/  LDC.64 R8, c[0x0][0x3a0] ;  /* 0x0000e800ff087b82 */ /* 0x000e220000000a00 */
[-C--:B------:R-:W-:Y:S01]  /*2060*/  @!P6 IADD3 R15, PT, PT, R15, -R2.reuse, RZ ;  /* 0x800000020f0fe210 */ /* 0x080fe20007ffe0ff */
[----:B------:R-:W-:Y:S01]  /*2070*/  @!P0 VIADD R17, R17, 0x1 ;  /* 0x0000000111118836 */ /* 0x000fe20000000000 */
[-C--:B------:R-:W-:Y:S01]  /*2080*/  @!P0 IADD3 R19, PT, PT, R19, -R2.reuse, RZ ;  /* 0x8000000213138210 */ /* 0x080fe20007ffe0ff */
[----:B------:R-:W-:Y:S01]  /*2090*/  @!P1 IMAD.IADD R21, R21, 0x1, -R2 ;  /* 0x0000000115159824 */ /* 0x000fe200078e0a02 */
[----:B------:R-:W-:Y:S01]  /*20a0*/  ISETP.GE.AND P6, PT, R0, RZ, PT ;  /* 0x000000ff0000720c */ /* 0x000fe20003fc6270 */
[----:B------:R-:W-:Y:S01]  /*20b0*/  @!P1 VIADD R14, R14, 0x1 ;  /* 0x000000010e0e9836 */ /* 0x000fe20000000000 */
[----:B------:R-:W-:-:S02]  /*20c0*/  ISETP.GE.U32.AND P4, PT, R19, R2, PT ;  /* 0x000000021300720c */ /* 0x000fc40003f86070 */
[----:B------:R-:W-:Y:S01]  /*20d0*/  ISETP.GE.U32.AND P5, PT, R21, R2, PT ;  /* 0x000000021500720c */ /* 0x000fe20003fa6070 */
[----:B------:R-:W-:Y:S01]  /*20e0*/  @P2 VIADD R16, R16, 0x1 ;  /* 0x0000000110102836 */ /* 0x000fe20000000000 */
[C---:B------:R-:W-:Y:S02]  /*20f0*/  LOP3.LUT R0, R3.reuse, 0x3, RZ, 0x3c, !PT ;  /* 0x0000000303007812 */ /* 0x040fe400078e3cff */
[----:B------:R-:W-:Y:S02]  /*2100*/  ISETP.GE.AND P0, PT, R10, RZ, PT ;  /* 0x000000ff0a00720c */ /* 0x000fe40003f06270 */
[----:B------:R-:W-:Y:S01]  /*2110*/  ISETP.GE.AND P2, PT, R0, RZ, PT ;  /* 0x000000ff0000720c */ /* 0x000fe20003f46270 */
[----:B------:R-:W-:Y:S01]  /*2120*/  IMAD.SHL.U32 R0, R3, 0x80, RZ ;  /* 0x0000008003007824 */ /* 0x000fe200078e00ff */
[----:B------:R-:W-:Y:S02]  /*2130*/  ISETP.NE.AND P1, PT, R11, RZ, PT ;  /* 0x000000ff0b00720c */ /* 0x000fe40003f25270 */
[----:B------:R-:W-:-:S02]  /*2140*/  LOP3.LUT R2, RZ, R3, RZ, 0x33, !PT ;  /* 0x00000003ff027212 */ /* 0x000fc400078e33ff */
[----:B------:R-:W-:Y:S01]  /*2150*/  @P4 IADD3 R17, PT, PT, R17, 0x1, RZ ;  /* 0x0000000111114810 */ /* 0x000fe20007ffe0ff */
[----:B------:R-:W-:Y:S01]  /*2160*/  @P5 VIADD R14, R14, 0x1 ;  /* 0x000000010e0e5836 */ /* 0x000fe20000000000 */
[----:B------:R-:W-:Y:S02]  /*2170*/  ISETP.NE.AND P4, PT, R3, RZ, PT ;  /* 0x000000ff0300720c */ /* 0x000fe40003f85270 */
[----:B------:R-:W-:Y:S01]  /*2180*/  SEL R0, R0, RZ, !P3 ;  /* 0x000000ff00007207 */ /* 0x000fe20005800000 */
[----:B------:R-:W-:Y:S01]  /*2190*/  @!P6 IMAD.MOV R17, RZ, RZ, -R17 ;  /* 0x000000ffff11e224 */ /* 0x000fe200078e0a11 */
[----:B------:R-:W-:Y:S01]  /*21a0*/  SEL R15, R2, R15, !P4 ;  /* 0x0000000f020f7207 */ /* 0x000fe20006000000 */
[----:B------:R-:W-:Y:S01]  /*21b0*/  @!P0 IMAD.MOV R16, RZ, RZ, -R16 ;  /* 0x000000ffff108224 */ /* 0x000fe200078e0a10 */
[----:B------:R-:W-:Y:S02]  /*21c0*/  @!P2 IADD3 R14, PT, PT, -R14, RZ, RZ ;  /* 0x000000ff0e0ea210 */ /* 0x000fe40007ffe1ff */
[----:B------:R-:W-:-:S02]  /*21d0*/  SEL R10, R2, R17, !P4 ;  /* 0x00000011020a7207 */ /* 0x000fc40006000000 */
[----:B------:R-:W-:Y:S02]  /*21e0*/  SEL R2, R2, R14, !P4 ;  /* 0x0000000e02027207 */ /* 0x000fe40006000000 */
[----:B------:R-:W-:Y:S01]  /*21f0*/  @!P1 LOP3.LUT R16, RZ, R11, RZ, 0x33, !PT ;  /* 0x0000000bff109212 */ /* 0x000fe200078e33ff */
[----:B------:R-:W-:Y:S01]  /*2200*/  IMAD.MOV R12, RZ, RZ, -R10 ;  /* 0x000000ffff0c7224 */ /* 0x000fe200078e0a0a */
[----:B------:R-:W-:Y:S01]  /*2210*/  IADD3 R0, PT, PT, R13, R0, RZ ;  /* 0x000000000d007210 */ /* 0x000fe20007ffe0ff */
[----:B------:R-:W-:Y:S02]  /*2220*/  IMAD.MOV R14, RZ, RZ, -R2 ;  /* 0x000000ffff0e7224 */ /* 0x000fe400078e0a02 */
[--C-:B------:R-:W-:Y:S02]  /*2230*/  IMAD R17, R10, 0x80, R13.reuse ;  /* 0x000000800a117824 */ /* 0x100fe400078e020d */
[----:B------:R-:W-:Y:S02]  /*2240*/  IMAD R10, R2, 0x80, R13 ;  /* 0x00000080020a7824 */ /* 0x000fe400078e020d */
[----:B------:R-:W-:-:S02]  /*2250*/  IMAD R2, R3, R12, 0x2 ;  /* 0x0000000203027424 */ /* 0x000fc400078e020c */
[----:B------:R-:W-:Y:S02]  /*2260*/  IMAD R3, R3, R14, 0x3 ;  /* 0x0000000303037424 */ /* 0x000fe400078e020e */
[C---:B------:R-:W-:Y:S02]  /*2270*/  IMAD R11, R16.reuse, R15, R0 ;  /* 0x0000000f100b7224 */ /* 0x040fe400078e0200 */
[C---:B------:R-:W-:Y:S02]  /*2280*/  IMAD R17, R16.reuse, R2, R17 ;  /* 0x0000000210117224 */ /* 0x040fe400078e0211 */
        /* <DEDUP_REMOVED lines=10> */
.L_x_30820:
[----:B------:R-:W-:Y:S01]  /*2330*/  HFMA2 R44, -RZ, RZ, 0, 0.0020122528076171875 ;  /* 0x0000181fff2c7431 */ /* 0x000fe200000001ff */
[----:B------:R-:W-:Y:S01]  /*2340*/  BSSY B2, `(.L_x_30837) ;  /* 0x0000006000027945 */ /* 0x000fe20003800000 */
[----:B------:R-:W-:Y:S02]  /*2350*/  IMAD.MOV.U32 R40, RZ, RZ, R14 ;  /* 0x000000ffff287224 */ /* 0x000fe400078e000e */
[----:B------:R-:W-:-:S07]  /*2360*/  IMAD.MOV.U32 R39, RZ, RZ, -0x1 ;  /* 0xffffffffff277424 */ /* 0x000fce00078e00ff */
[----:B-1234-:R-:W-:Y:S05]  /*2370*/  WARPSYNC.COLLECTIVE R39, `(.L_x_30838) ;  /* 0x0000000027087348 */ /* 0x01efea0003c00000 */
[----:B------:R0:W0:Y:S02]  /*2380*/  SHFL.IDX P6, R39, R37, R40, R44 ;  /* 0x0000002825277389 */ /* 0x00002400000c002c */
[----:B01234-:R-:W-:Y:S05]  /*2390*/  ENDCOLLECTIVE ;  /* 0x000000000000791b */ /* 0x01ffea0003800000 */
.L_x_30838:
[----:B------:R-:W-:Y:S05]  /*23a0*/  BSYNC B2 ;  /* 0x0000000000027941 */ /* 0x000fea0003800000 */
.L_x_30837:
[----:B------:R-:W-:Y:S05]  /*23b0*/  BRA `(.L_x_30839) ;  /* 0xfffffff000dc7947 */ /* 0x000fea000383ffff */
.L_x_30822:
[----:B------:R-:W-:Y:S01]  /*23c0*/  BSSY B2, `(.L_x_30840) ;  /* 0x0000007000027945 */ /* 0x000fe20003800000 */
[----:B------:R-:W-:Y:S01]  /*23d0*/  IMAD.MOV.U32 R40, RZ, RZ, R7 ;  /* 0x000000ffff287224 */ /* 0x000fe200078e0007 */
[----:B------:R-:W-:Y:S01]  /*23e0*/  MOV R39, 0xffffffff ;  /* 0xffffffff00277802 */ /* 0x000fe20000000f00 */
[----:B------:R-:W-:-:S07]  /*23f0*/  IMAD.MOV.U32 R44, RZ, RZ, 0x181f ;  /* 0x0000181fff2c7424 */ /* 0x000fce00078e00ff */
[----:B-1234-:R-:W-:Y:S05]  /*2400*/  WARPSYNC.COLLECTIVE R39, `(.L_x_30841) ;  /* 0x0000000027087348 */ /* 0x01efea0003c00000 */
[----:B------:R0:W0:Y:S02]  /*2410*/  SHFL.IDX P6, R39, R37, R40, R44 ;  /* 0x0000002825277389 */ /* 0x00002400000c002c */
[----:B01234-:R-:W-:Y:S05]  /*2420*/  ENDCOLLECTIVE ;  /* 0x000000000000791b */ /* 0x01ffea0003800000 */
.L_x_30841:
[----:B------:R-:W-:Y:S05]  /*2430*/  BSYNC B2 ;  /* 0x0000000000027941 */ /* 0x000fea0003800000 */
.L_x_30840:
[----:B------:R-:W-:Y:S05]  /*2440*/  BRA `(.L_x_30842) ;  /* 0xfffffff000d07947 */ /* 0x000fea000383ffff */
.L_x_30824:
[----:B------:R-:W-:Y:S01]  /*2450*/  BSSY B2, `(.L_x_30843) ;  /* 0x0000007000027945 */ /* 0x000fe20003800000 */
[----:B------:R-:W-:Y:S02]  /*2460*/  IMAD.MOV.U32 R40, RZ, RZ, R6 ;  /* 0x000000ffff287224 */ /* 0x000fe400078e0006 */
[----:B------:R-:W-:Y:S02]  /*2470*/  IMAD.MOV.U32 R44, RZ, RZ, 0x181f ;  /* 0x0000181fff2c7424 */ /* 0x000fe400078e00ff */
[----:B------:R-:W-:-:S07]  /*2480*/  IMAD.MOV.U32 R39, RZ, RZ, -0x1 ;  /* 0xffffffffff277424 */ /* 0x000fce00078e00ff */
[----:B-1234-:R-:W-:Y:S05]  /*2490*/  WARPSYNC.COLLECTIVE R39, `(.L_x_30844) ;  /* 0x0000000027087348 */ /* 0x01efea0003c00000 */
[----:B------:R0:W0:Y:S02]  /*24a0*/  SHFL.IDX P6, R39, R37, R40, R44 ;  /* 0x0000002825277389 */ /* 0x00002400000c002c */
[----:B01234-:R-:W-:Y:S05]  /*24b0*/  ENDCOLLECTIVE ;  /* 0x000000000000791b */ /* 0x01ffea0003800000 */
.L_x_30844:
[----:B------:R-:W-:Y:S05]  /*24c0*/  BSYNC B2 ;  /* 0x0000000000027941 */ /* 0x000fea0003800000 */
.L_x_30843:
[----:B------:R-:W-:Y:S05]  /*24d0*/  BRA `(.L_x_30845) ;  /* 0xfffffff000c47947 */ /* 0x000fea000383ffff */
.L_x_30826:
[----:B------:R-:W-:Y:S01]  /*24e0*/  BSSY B2, `(.L_x_30846) ;  /* 0x0000007000027945 */ /* 0x000fe20003800000 */
[----:B------:R-:W-:Y:S01]  /*24f0*/  MOV R40, R5 ;  /* 0x0000000500287202 */ /* 0x000fe20000000f00 */
[----:B------:R-:W-:Y:S02]  /*2500*/  IMAD.MOV.U32 R44, RZ, RZ, 0x181f ;  /* 0x0000181fff2c7424 */ /* 0x000fe400078e00ff */
[----:B------:R-:W-:-:S07]  /*2510*/  IMAD.MOV.U32 R39, RZ, RZ, -0x1 ;  /* 0xffffffffff277424 */ /* 0x000fce00078e00ff */
[----:B-1234-:R-:W-:Y:S05]  /*2520*/  WARPSYNC.COLLECTIVE R39, `(.L_x_30847) ;  /* 0x0000000027087348 */ /* 0x01efea0003c00000 */
[----:B------:R0:W0:Y:S02]  /*2530*/  SHFL.IDX P6, R39, R37, R40, R44 ;  /* 0x0000002825277389 */ /* 0x00002400000c002c */
[----:B01234-:R-:W-:Y:S05]  /*2540*/  ENDCOLLECTIVE ;  /* 0x000000000000791b */ /* 0x01ffea0003800000 */
.L_x_30847:
[----:B------:R-:W-:Y:S05]  /*2550*/  BSYNC B2 ;  /* 0x0000000000027941 */ /* 0x000fea0003800000 */
.L_x_30846:
[----:B------:R-:W-:Y:S05]  /*2560*/  BRA `(.L_x_30848) ;  /* 0xfffffff000b87947 */ /* 0x000fea000383ffff */
.L_x_30828:
[----:B------:R-:W-:Y:S01]  /*2570*/  HFMA2 R44, -RZ, RZ, 0, 0.0020122528076171875 ;  /* 0x0000181fff2c7431 */ /* 0x000fe200000001ff */
[----:B------:R-:W-:Y:S01]  /*2580*/  BSSY B2, `(.L_x_30849) ;  /* 0x0000006000027945 */ /* 0x000fe20003800000 */
[----:B------:R-:W-:Y:S02]  /*2590*/  IMAD.MOV.U32 R40, RZ, RZ, R4 ;  /* 0x000000ffff287224 */ /* 0x000fe400078e0004 */
[----:B------:R-:W-:-:S07]  /*25a0*/  IMAD.MOV.U32 R39, RZ, RZ, -0x1 ;  /* 0xffffffffff277424 */ /* 0x000fce00078e00ff */
[----:B-1234-:R-:W-:Y:S05]  /*25b0*/  WARPSYNC.COLLECTIVE R39, `(.L_x_30850) ;  /* 0x0000000027087348 */ /* 0x01efea0003c00000 */
[----:B------:R0:W0:Y:S02]  /*25c0*/  SHFL.IDX P6, R39, R37, R40, R44 ;  /* 0x0000002825277389 */ /* 0x00002400000c002c */
[----:B01234-:R-:W-:Y:S05]  /*25d0*/  ENDCOLLECTIVE ;  /* 0x000000000000791b */ /* 0x01ffea0003800000 */
.L_x_30850:
[----:B------:R-:W-:Y:S05]  /*25e0*/  BSYNC B2 ;  /* 0x0000000000027941 */ /* 0x000fea0003800000 */
.L_x_30849:
[----:B------:R-:W-:Y:S05]  /*25f0*/  BRA `(.L_x_30851) ;  /* 0xfffffff000ac7947 */ /* 0x000fea000383ffff */
.L_x_30830:
[----:B------:R-:W-:Y:S01]  /*2600*/  BSSY B2, `(.L_x_30852) ;  /* 0x0000007000027945 */ /* 0x000fe20003800000 */
[----:B------:R-:W-:Y:S01]  /*2610*/  IMAD.MOV.U32 R40, RZ, RZ, R16 ;  /* 0x000000ffff287224 */ /* 0x000fe200078e0010 */
[----:B------:R-:W-:Y:S01]  /*2620*/  MOV R39, 0xffffffff ;  /* 0xffffffff00277802 */ /* 0x000fe20000000f00 */
[----:B------:R-:W-:-:S07]  /*2630*/  IMAD.MOV.U32 R44, RZ, RZ, 0x181f ;  /* 0x0000181fff2c7424 */ /* 0x000fce00078e00ff */
[----:B-1234-:R-:W-:Y:S05]  /*2640*/  WARPSYNC.COLLECTIVE R39, `(.L_x_30853) ;  /* 0x0000000027087348 */ /* 0x01efea0003c00000 */
[----:B------:R0:W0:Y:S02]  /*2650*/  SHFL.IDX P6, R39, R37, R40, R44 ;  /* 0x0000002825277389 */ /* 0x00002400000c002c */
[----:B01234-:R-:W-:Y:S05]  /*2660*/  ENDCOLLECTIVE ;  /* 0x000000000000791b */ /* 0x01ffea0003800000 */
.L_x_30853:
[----:B------:R-:W-:Y:S05]  /*2670*/  BSYNC B2 ;  /* 0x0000000000027941 */ /* 0x000fea0003800000 */
.L_x_30852:
[----:B------:R-:W-:Y:S05]  /*2680*/  BRA `(.L_x_30854) ;  /* 0xfffffff000a07947 */ /* 0x000fea000383ffff */
.L_x_30832:
[----:B------:R-:W-:Y:S01]  /*2690*/  BSSY B2, `(.L_x_30855) ;  /* 0x0000007000027945 */ /* 0x000fe20003800000 */
[----:B------:R-:W-:Y:S02]  /*26a0*/  IMAD.MOV.U32 R40, RZ, RZ, R15 ;  /* 0x000000ffff287224 */ /* 0x000fe400078e000f */
[----:B------:R-:W-:Y:S02]  /*26b0*/  IMAD.MOV.U32 R44, RZ, RZ, 0x181f ;  /* 0x0000181fff2c7424 */ /* 0x000fe400078e00ff */
[----:B------:R-:W-:-:S07]  /*26c0*/  IMAD.MOV.U32 R39, RZ, RZ, -0x1 ;  /* 0xffffffffff277424 */ /* 0x000fce00078e00ff */
[----:B-1234-:R-:W-:Y:S05]  /*26d0*/  WARPSYNC.COLLECTIVE R39, `(.L_x_30856) ;  /* 0x0000000027087348 */ /* 0x01efea0003c00000 */
[----:B------:R0:W0:Y:S02]  /*26e0*/  SHFL.IDX P6, R39, R37, R40, R44 ;  /* 0x0000002825277389 */ /* 0x00002400000c002c */
[----:B01234-:R-:W-:Y:S05]  /*26f0*/  ENDCOLLECTIVE ;  /* 0x000000000000791b */ /* 0x01ffea0003800000 */
.L_x_30856:
[----:B------:R-:W-:Y:S05]  /*2700*/  BSYNC B2 ;  /* 0x0000000000027941 */ /* 0x000fea0003800000 */
.L_x_30855:
[----:B------:R-:W-:Y:S05]  /*2710*/  BRA `(.L_x_30857) ;  /* 0xfffffff000947947 */ /* 0x000fea000383ffff */
.L_x_30834:
[----:B------:R-:W-:Y:S01]  /*2720*/  BSSY B2, `(.L_x_30858) ;  /* 0x0000007000027945 */ /* 0x000fe20003800000 */
[----:B------:R-:W-:Y:S01]  /*2730*/  MOV R40, R13 ;  /* 0x0000000d00287202 */ /* 0x000fe20000000f00 */
[----:B------:R-:W-:Y:S02]  /*2740*/  IMAD.MOV.U32 R44, RZ, RZ, 0x181f ;  /* 0x0000181fff2c7424 */ /* 0x000fe400078e00ff */
[----:B------:R-:W-:-:S07]  /*2750*/  IMAD.MOV.U32 R39, RZ, RZ, -0x1 ;  /* 0xffffffffff277424 */ /* 0x000fce00078e00ff */
[----:B-1234-:R-:W-:Y:S05]  /*2760*/  WARPSYNC.COLLECTIVE R39, `(.L_x_30859) ;  /* 0x0000000027087348 */ /* 0x01efea0003c00000 */
[----:B------:R0:W0:Y:S02]  /*2770*/  SHFL.IDX P6, R39, R37, R40, R44 ;  /* 0x0000002825277389 */ /* 0x00002400000c002c */
[----:B01234-:R-:W-:Y:S05]  /*2780*/  ENDCOLLECTIVE ;  /* 0x000000000000791b */ /* 0x01ffea0003800000 */
.L_x_30859:
[----:B------:R-:W-:Y:S05]  /*2790*/  BSYNC B2 ;  /* 0x0000000000027941 */ /* 0x000fea0003800000 */
.L_x_30858:
[----:B------:R-:W-:Y:S01]  /*27a0*/  IMAD.MOV.U32 R37, RZ, RZ, R39 ;  /* 0x000000ffff257224 */ /* 0x000fe200078e0027 */
[----:B------:R-:W-:Y:S06]  /*27b0*/  BRA `(.L_x_30860) ;  /* 0xfffffff000847947 */ /* 0x000fec000383ffff */
        .weak           $__internal_632_$__cuda_sm20_div_s16
        .type           $__internal_632_$__cuda_sm20_div_s16,@function
        .size           $__internal_632_$__cuda_sm20_div_s16,(.L_x_39135 - $__internal_632_$__cuda_sm20_div_s16)
$__internal_632_$__cuda_sm20_div_s16:
        /* <DEDUP_REMOVED lines=24> */
[----:B------:R-:W-:Y:S05]  /*2940*/  RET.REL.NODEC R2 `(_Z9cuda_gemmIiLi128ELi1ELi1ELi512ELi8ELi8ELi64ELi1ELi0EEviiiPT_S1_S1_iii) ;  /* 0xffffffd402ac7950 */ /* 0x000fea0003c3ffff */
.L_x_30861:
        /* <DEDUP_REMOVED lines=11> */
.L_x_39135:


//--------------------- .text._Z9cuda_gemmIiLi128ELi1ELi1ELi512ELi8ELi8ELi64ELi0ELi1EEviiiPT_S1_S1_iii --------------------------
	.section	.text._Z9cuda_gemmIiLi128ELi1ELi1ELi512ELi8ELi8ELi64ELi0ELi1EEviiiPT_S1_S1_iii,"ax",@progbits
	.align	128
        .global         _Z9cuda_gemmIiLi128ELi1ELi1ELi512ELi8ELi8ELi64ELi0ELi1EEviiiPT_S1_S1_iii
        .type           _Z9cuda_gemmIiLi128ELi1ELi1ELi512ELi8ELi8ELi64ELi0ELi1EEviiiPT_S1_S1_iii,@function
        .size           _Z9cuda_gemmIiLi128ELi1ELi1ELi512ELi8ELi8ELi64ELi0ELi1EEviiiPT_S1_S1_iii,(.L_x_39849 - _Z9cuda_gemmIiLi128ELi1ELi1ELi512ELi8ELi8ELi64ELi0ELi1EEviiiPT_S1_S1_iii)
        .other          _Z9cuda_gemmIiLi128ELi1ELi1ELi512ELi8ELi8ELi64ELi0ELi1EEviiiPT_S1_S1_iii,@"STO_CUDA_ENTRY STV_DEFAULT"
_Z9cuda_gemmIiLi128ELi1ELi1ELi512ELi8ELi8ELi64ELi0ELi1EEviiiPT_S1_S1_iii:
.text._Z9cuda_gemmIiLi128ELi1ELi1ELi512ELi8ELi8ELi64ELi0ELi1EEviiiPT_S1_S1_iii:
        /* <DEDUP_REMOVED lines=16> */
[----:B0-----:R-:W-:Y:S02]  /*0100*/  VIADD R2, R7, 0xffffffe ;  /* 0x0ffffffe07027836 */ /* 0x001fe40000000000 */
[----:B------:R-:W-:-:S04]  /*0110*/  IMAD.MOV.U32 R7, RZ, RZ, R25 ;  /* 0x000000ffff077224 */ /* 0x000fc800078e0019 */
        /* <DEDUP_REMOVED lines=22> */
[----:B------:R-:W-:Y:S02]  /*0280*/  MOV R4, 0x400 ;  /* 0x0000040000047802 */ /* 0x000fe40000000f00 */
[----:B------:R-:W-:Y:S02]  /*0290*/  MOV R7, R25 ;  /* 0x0000001900077202 */ /* 0x000fe40000000f00 */
[----:B------:R-:W-:-:S05]  /*02a0*/  LOP3.LUT R6, R6, 0x3, RZ, 0xc0, !PT ;  /* 0x0000000306067812 */ /* 0x000fca00078ec0ff */
[----:B------:R-:W-:Y:S02]  /*02b0*/  IMAD.MOV R6, RZ, RZ, -R6 ;  /* 0x000000ffff067224 */ /* 0x000fe400078e0a06 */
[----:B-1----:R-:W-:Y:S01]  /*02c0*/  IMAD.WIDE.U32 R2, R25, 0x4, R2 ;  /* 0x0000000419027825 */ /* 0x002fe200078e0002 */
[----:B0-----:R-:W-:-:S07]  /*02d0*/  LEA R8, R5, R4, 0x18 ;  /* 0x0000000405087211 */ /* 0x001fce00078ec0ff */
.L_x_30866:
[----:B0-----:R0:W2:Y:S01]  /*02e0*/  LDG.E R4, desc[UR6][R2.64] ;  /* 0x0000000602047981 */ /* 0x0010a2000c1e1900 */
[----:B------:R-:W-:Y:S02]  /*02f0*/  LOP3.LUT R5, R7, 0x7, RZ, 0xc0, !PT ;  /* 0x0000000707057812 */ /* 0x000fe400078ec0ff */
[--C-:B------:R-:W-:Y:S01]  /*0300*/  SHF.R.U32.HI R9, RZ, 0x1, R7.reuse ;  /* 0x00000001ff097819 */ /* 0x100fe20000011607 */
[----:B------:R-:W-:Y:S01]  /*0310*/  IMAD.IADD R7, R0, 0x1, R7 ;  /* 0x0000000100077824 */ /* 0x000fe200078e0207 */
        /* <DEDUP_REMOVED lines=8> */
.L_x_30865:
[----:B------:R-:W-:Y:S05]  /*03a0*/  BSYNC.RECONVERGENT B1 ;  /* 0x0000000000017941 */ /* 0x000fea0003800200 */
.L_x_30864:
[----:B------:R-:W-:Y:S05]  /*03b0*/  @!P1 BRA `(.L_x_30863) ;  /* 0x0000000000b89947 */ /* 0x000fea0003800000 */
[----:B0-----:R-:W0:Y:S01]  /*03c0*/  S2R R5, SR_CgaCtaId ;  /* 0x0000000000057919 */ /* 0x001e220000008800 */
[----:B------:R-:W1:Y:S01]  /*03d0*/  LDC.64 R2, c[0x0][0x398] ;  /* 0x0000e600ff027b82 */ /* 0x000e620000000a00 */
[----:B------:R-:W-:Y:S01]  /*03e0*/  MOV R6, 0x400 ;  /* 0x0000040000067802 */ /* 0x000fe20000000f00 */
[C-C-:B------:R-:W-:Y:S01]  /*03f0*/  IMAD R9, R0.reuse, 0x2, R7.reuse ;  /* 0x0000000200097824 */ /* 0x140fe200078e0207 */
[----:B------:R-:W-:Y:S01]  /*0400*/  IADD3 R13, PT, PT, R7, R0, RZ ;  /* 0x00000000070d7210 */ /* 0x000fe20007ffe0ff */
[----:B------:R-:W-:Y:S01]  /*0410*/  IMAD R11, R0, 0x3, R7 ;  /* 0x00000003000b7824 */ /* 0x000fe200078e0207 */
[----:B0-----:R-:W-:-:S07]  /*0420*/  LEA R6, R5, R6, 0x18 ;  /* 0x0000000605067211 */ /* 0x001fce00078ec0ff */
.L_x_30867:
[----:B-1----:R-:W-:-:S04]  /*0430*/  IMAD.WIDE.U32 R14, R7, 0x4, R2 ;  /* 0x00000004070e7825 */ /* 0x002fc800078e0002 */
[--C-:B------:R-:W-:Y:S01]  /*0440*/  IMAD.WIDE.U32 R16, R13, 0x4, R2.reuse ;  /* 0x000000040d107825 */ /* 0x100fe200078e0002 */
[----:B--2---:R0:W2:Y:S03]  /*0450*/  LDG.E R8, desc[UR6][R14.64] ;  /* 0x000000060e087981 */ /* 0x0040a6000c1e1900 */
        /* <DEDUP_REMOVED lines=36> */
.L_x_30863:
[----:B------:R-:W-:Y:S05]  /*06a0*/  BSYNC.RECONVERGENT B0 ;  /* 0x0000000000007941 */ /* 0x000fea0003800200 */
.L_x_30862:
[----:B------:R-:W1:Y:S08]  /*06b0*/  S2UR UR8, SR_CTAID.Y ;  /* 0x00000000000879c3 */ /* 0x000e700000002600 */
[----:B------:R-:W1:Y:S02]  /*06c0*/  LDC R0, c[0x0][0x374] ;  /* 0x0000dd00ff007b82 */ /* 0x000e640000000800 */
[----:B-1----:R-:W-:-:S13]  /*06d0*/  ISETP.LE.U32.AND P0, PT, R0, UR8, PT ;  /* 0x0000000800007c0c */ /* 0x002fda000bf03070 */
[----:B------:R-:W-:Y:S05]  /*06e0*/  @P0 EXIT ;  /* 0x000000000000094d */ /* 0x000fea0003800000 */
[----:B------:R-:W2:Y:S01]  /*06f0*/  LDC R20, c[0x0][0x360] ;  /* 0x0000d800ff147b82 */ /* 0x000ea20000000800 */
[----:B------:R-:W-:Y:S01]  /*0700*/  IMAD.SHL.U32 R3, R25, 0x4, RZ ;  /* 0x0000000419037824 */ /* 0x000fe200078e00ff */
[----:B------:R-:W-:Y:S01]  /*0710*/  BSSY.RECONVERGENT B0, `(.L_x_30868) ;  /* 0x0000036000007945 */ /* 0x000fe20003800200 */
[----:B--2---:R-:W-:-:S04]  /*0720*/  IMAD.SHL.U32 R21, R20, 0x4, RZ ;  /* 0x0000000414157824 */ /* 0x004fc800078e00ff */
[----:B------:R-:W1:Y:S01]  /*0730*/  I2F.U32.RP R2, R21 ;  /* 0x0000001500027306 */ /* 0x000e620000209000 */
[----:B------:R-:W-:Y:S01]  /*0740*/  IADD3 R0, PT, PT, R3, R21, RZ ;  /* 0x0000001503007210 */ /* 0x000fe20007ffe0ff */
[----:B------:R-:W-:Y:S01]  /*0750*/  IMAD.MOV R9, RZ, RZ, -R21 ;  /* 0x000000ffff097224 */ /* 0x000fe200078e0a15 */
[----:B------:R-:W-:Y:S02]  /*0760*/  ISETP.NE.U32.AND P2, PT, R21, RZ, PT ;  /* 0x000000ff1500720c */ /* 0x000fe40003f45070 */
[C---:B------:R-:W-:Y:S02]  /*0770*/  ISETP.GE.U32.AND P0, PT, R0.reuse, 0x200, PT ;  /* 0x000002000000780c */ /* 0x040fe40003f06070 */
[----:B------:R-:W-:Y:S02]  /*0780*/  VIMNMX.U32 R7, PT, PT, R0, 0x200, !PT ;  /* 0x0000020000077848 */ /* 0x000fe40007fe0000 */
[----:B------:R-:W-:-:S04]  /*0790*/  SEL R6, RZ, 0x1, P0 ;  /* 0x00000001ff067807 */ /* 0x000fc80000000000 */
        /* <DEDUP_REMOVED lines=9> */
[----:B------:R-:W-:Y:S02]  /*0830*/  IMAD R0, R21, R2, R0 ;  /* 0x0000000215007224 */ /* 0x000fe400078e0200 */
[----:B------:R-:W0:Y:S03]  /*0840*/  S2R R2, SR_CTAID.X ;  /* 0x0000000000027919 */ /* 0x000e260000002500 */
[----:B------:R-:W-:-:S13]  /*0850*/  ISETP.GE.U32.AND P0, PT, R0, R21, PT ;  /* 0x000000150000720c */ /* 0x000fda0003f06070 */
[----:B------:R-:W-:Y:S01]  /*0860*/  @P0 IADD3 R0, PT, PT, -R21, R0, RZ ;  /* 0x0000000015000210 */ /* 0x000fe20007ffe1ff */
[----:B------:R-:W-:-:S03]  /*0870*/  @P0 VIADD R5, R5, 0x1 ;  /* 0x0000000105050836 */ /* 0x000fc60000000000 */
[----:B------:R-:W-:Y:S01]  /*0880*/  ISETP.GE.U32.AND P1, PT, R0, R21, PT ;  /* 0x000000150000720c */ /* 0x000fe20003f26070 */
[----:B0-----:R-:W-:-:S12]  /*0890*/  IMAD.SHL.U32 R24, R2, 0x200, RZ ;  /* 0x0000020002187824 */ /* 0x001fd800078e00ff */
        /* <DEDUP_REMOVED lines=20> */
.L_x_30870:
        /* <DEDUP_REMOVED lines=9> */
.L_x_30869:
[----:B------:R-:W-:Y:S05]  /*0a70*/  BSYNC.RECONVERGENT B0 ;  /* 0x0000000000007941 */ /* 0x000fea0003800200 */
.L_x_30868:
        /* <DEDUP_REMOVED lines=14> */
.L_x_30873:
        /* <DEDUP_REMOVED lines=8> */
[C-C-:B------:R-:W-:Y:S01]  /*0be0*/  IADD3 R0, PT, PT, R21.reuse, R0, R21.reuse ;  /* 0x0000000015007210 */ /* 0x140fe20007ffe015 */
[C---:B------:R-:W-:Y:S01]  /*0bf0*/  IMAD R26, R20.reuse, 0x10, R26 ;  /* 0x00000010141a7824 */ /* 0x040fe200078e021a */
[C---:B------:R-:W-:Y:S01]  /*0c00*/  LEA R27, R20.reuse, R27, 0x4 ;  /* 0x0000001b141b7211 */ /* 0x040fe200078e20ff */
[----:B------:R-:W-:Y:S01]  /*0c10*/  IMAD R24, R20, 0x10, R24 ;  /* 0x0000001014187824 */ /* 0x000fe200078e0218 */
[----:B------:R-:W-:-:S02]  /*0c20*/  IADD3 R0, PT, PT, R21, R0, R21 ;  /* 0x0000000015007210 */ /* 0x000fc40007ffe015 */
[----:B------:R-:W-:Y:S02]  /*0c30*/  LEA R28, R20, R28, 0x4 ;  /* 0x0000001c141c7211 */ /* 0x000fe400078e20ff */
[----:B------:R-:W-:Y:S01]  /*0c40*/  ISETP.GE.U32.AND P0, PT, R0, 0x200, PT ;  /* 0x000002000000780c */ /* 0x000fe20003f06070 */
[----:B--2---:R0:W-:Y:S02]  /*0c50*/  STS.128 [R29], R4 ;  /* 0x000000041d007388 */ /* 0x0041e40000000c00 */
[CC--:B0-----:R-:W-:Y:S01]  /*0c60*/  LEA R6, R20.reuse, R29.reuse, 0x4 ;  /* 0x0000001d14067211 */ /* 0x0c1fe200078e20ff */
[C-C-:B------:R-:W-:Y:S02]  /*0c70*/  IMAD R7, R20.reuse, 0x20, R29.reuse ;  /* 0x0000002014077824 */ /* 0x140fe400078e021d */
[C---:B------:R-:W-:Y:S01]  /*0c80*/  IMAD R4, R20.reuse, 0x30, R29 ;  /* 0x0000003014047824 */ /* 0x040fe200078e021d */
[----:B------:R-:W-:Y:S01]  /*0c90*/  LEA R29, R20, R29, 0x6 ;  /* 0x0000001d141d7211 */ /* 0x000fe200078e30ff */
[----:B---3--:R0:W-:Y:S04]  /*0ca0*/  STS.128 [R6], R8 ;  /* 0x0000000806007388 */ /* 0x0081e80000000c00 */
[----:B----4-:R0:W-:Y:S04]  /*0cb0*/  STS.128 [R7], R12 ;  /* 0x0000000c07007388 */ /* 0x0101e80000000c00 */
[----:B-----5:R0:W-:Y:S01]  /*0cc0*/  STS.128 [R4], R16 ;  /* 0x0000001004007388 */ /* 0x0201e20000000c00 */
[----:B------:R-:W-:Y:S05]  /*0cd0*/  @!P0 BRA `(.L_x_30873) ;  /* 0xfffffffc00a08947 */ /* 0x000fea000383ffff */
.L_x_30872:
[----:B------:R-:W-:Y:S05]  /*0ce0*/  BSYNC.RECONVERGENT B0 ;  /* 0x0000000000007941 */ /* 0x000fea0003800200 */
.L_x_30871:
[----:B------:R-:W1:Y:S08]  /*0cf0*/  S2UR UR5, SR_CgaCtaId ;  /* 0x00000000000579c3 */ /* 0x000e700000008800 */
[----:B------:R-:W-:Y:S01]  /*0d00*/  BAR.SYNC.DEFER_BLOCKING 0x0 ;  /* 0x0000000000007b1d */ /* 0x000fe20000010000 */
[----:B------:R-:W-:Y:S02]  /*0d10*/  LOP3.LUT R3, R3, 0x1c, RZ, 0xc0, !PT ;  /* 0x0000001c03037812 */ /* 0x000fe400078ec0ff */
[----:B------:R-:W-:-:S02]  /*0d20*/  SHF.R.U32.HI R0, RZ, 0x6, R25 ;  /* 0x00000006ff007819 */ /* 0x000fc40000011619 */
[C---:B0-----:R-:W-:Y:S01]  /*0d30*/  SHF.L.U32 R4, R25.reuse, 0x3, RZ ;  /* 0x0000000319047819 */ /* 0x041fe200000006ff */
[----:B------:R-:W-:Y:S01]  /*0d40*/  UMOV UR4, 0x400 ;  /* 0x0000040000047882 */ /* 0x000fe20000000000 */
[C---:B------:R-:W-:Y:S02]  /*0d50*/  LOP3.LUT R17, R25.reuse, 0x7, RZ, 0xc0, !PT ;  /* 0x0000000719117812 */ /* 0x040fe400078ec0ff */
[----:B------:R-:W-:Y:S02]  /*0d60*/  LOP3.LUT R4, R4, 0x1f8, RZ, 0xc0, !PT ;  /* 0x000001f804047812 */ /* 0x000fe400078ec0ff */
[----:B------:R-:W-:-:S04]  /*0d70*/  IADD3 R15, PT, PT, R25, 0x2, RZ ;  /* 0x00000002190f7810 */ /* 0x000fc80007ffe0ff */
[----:B------:R-:W-:-:S04]  /*0d80*/  LOP3.LUT R15, R15, 0x7, RZ, 0xc0, !PT ;  /* 0x000000070f0f7812 */ /* 0x000fc800078ec0ff */
[----:B------:R-:W-:Y:S01]  /*0d90*/  LOP3.LUT R6, R4, R15, RZ, 0xfc, !PT ;  /* 0x0000000f04067212 */ /* 0x000fe200078efcff */
[----:B-1----:R-:W-:Y:S02]  /*0da0*/  ULEA UR9, UR5, UR4, 0x18 ;  /* 0x0000000405097291 */ /* 0x002fe4000f8ec0ff */
[----:B------:R-:W-:-:S04]  /*0db0*/  UIADD3 UR4, UPT, UPT, UR4, 0x180, URZ ;  /* 0x0000018004047890 */ /* 0x000fc8000fffe0ff */
[----:B------:R-:W-:Y:S01]  /*0dc0*/  VIADD R3, R3, UR9 ;  /* 0x0000000903037c36 */ /* 0x000fe20008000000 */
[----:B------:R-:W-:-:S03]  /*0dd0*/  ULEA UR4, UR5, UR4, 0x18 ;  /* 0x0000000405047291 */ /* 0x000fc6000f8ec0ff */
[----:B------:R-:W-:Y:S02]  /*0de0*/  IMAD R5, R0, 0x24, R3 ;  /* 0x0000002400057824 */ /* 0x000fe400078e0203 */
[----:B------:R-:W-:Y:S01]  /*0df0*/  VIADD R0, R25, 0x1 ;  /* 0x0000000119007836 */ /* 0x000fe20000000000 */
[----:B------:R-:W-:Y:S02]  /*0e00*/  LEA R6, R6, UR4, 0x2 ;  /* 0x0000000406067c11 */ /* 0x000fe4000f8e10ff */
[----:B------:R-:W0:Y:S02]  /*0e10*/  LDS R16, [R5] ;  /* 0x0000000005107984 */ /* 0x000e240000000800 */
[----:B------:R-:W-:Y:S02]  /*0e20*/  LOP3.LUT R11, R0, 0x7, RZ, 0xc0, !PT ;  /* 0x00000007000b7812 */ /* 0x000fe400078ec0ff */
[----:B------:R-:W1:Y:S01]  /*0e30*/  LDS R14, [R5+0x48] ;  /* 0x00004800050e7984 */ /* 0x000e620000000800 */
[----:B------:R-:W-:-:S02]  /*0e40*/  LOP3.LUT R0, R4, 0x7, R25, 0xf8, !PT ;  /* 0x0000000704007812 */ /* 0x000fc400078ef819 */
[----:B------:R-:W-:Y:S01]  /*0e50*/  LOP3.LUT R3, R4, R11, RZ, 0xfc, !PT ;  /* 0x0000000b04037212 */ /* 0x000fe200078efcff */
[----:B------:R-:W2:Y:S01]  /*0e60*/  LDS R10, [R5+0x90] ;  /* 0x00009000050a7984 */ /* 0x000ea20000000800 */
[----:B------:R-:W-:Y:S02]  /*0e70*/  LEA R0, R0, UR4, 0x2 ;  /* 0x0000000400007c11 */ /* 0x000fe4000f8e10ff */
[----:B------:R-:W-:Y:S01]  /*0e80*/  LEA R3, R3, UR4, 0x2 ;  /* 0x0000000403037c11 */ /* 0x000fe2000f8e10ff */
[----:B------:R3:W4:Y:S04]  /*0e90*/  LDS R12, [R5+0xd8] ;  /* 0x0000d800050c7984 */ /* 0x0007280000000800 */
[----:B------:R-:W-:Y:S04]  /*0ea0*/  LDS R0, [R0] ;  /* 0x0000000000007984 */ /* 0x000fe80000000800 */
[----:B------:R-:W-:Y:S01]  /*0eb0*/  LDS R13, [R3] ;  /* 0x00000000030d7984 */ /* 0x000fe20000000800 */
[----:B---3--:R-:W-:-:S03]  /*0ec0*/  VIADD R5, R25, 0x3 ;  /* 0x0000000319057836 */ /* 0x008fc60000000000 */
[----:B------:R-:W-:Y:S02]  /*0ed0*/  LDS R6, [R6] ;  /* 0x0000000006067984 */ /* 0x000fe40000000800 */
[----:B------:R-:W-:-:S04]  /*0ee0*/  LOP3.LUT R5, R5, 0x7, RZ, 0xc0, !PT ;  /* 0x0000000705057812 */ /* 0x000fc800078ec0ff */
[----:B------:R-:W-:-:S04]  /*0ef0*/  LOP3.LUT R8, R4, R5, RZ, 0xfc, !PT ;  /* 0x0000000504087212 */ /* 0x000fc800078efcff */
[----:B------:R-:W-:Y:S01]  /*0f00*/  LEA R8, R8, UR4, 0x2 ;  /* 0x0000000408087c11 */ /* 0x000fe2000f8e10ff */
[----:B0-----:R-:W0:Y:S04]  /*0f10*/  SHFL.IDX PT, R19, R16, R17, 0x181f ;  /* 0x00181f1110137589 */ /* 0x001e2800000e0000 */
[----:B-1----:R-:W1:Y:S04]  /*0f20*/  SHFL.IDX PT, R7, R14, R17, 0x181f ;  /* 0x00181f110e077589 */ /* 0x002e6800000e0000 */
[----:B--2---:R-:W2:Y:S04]  /*0f30*/  SHFL.IDX PT, R9, R10, R17, 0x181f ;  /* 0x00181f110a097589 */ /* 0x004ea800000e0000 */
[----:B------:R-:W3:Y:S04]  /*0f40*/  SHFL.IDX PT, R22, R14, R11, 0x181f ;  /* 0x00181f0b0e167589 */ /* 0x000ee800000e0000 */
[----:B----4-:R4:W5:Y:S04]  /*0f50*/  SHFL.IDX PT, R3, R12, R17, 0x181f ;  /* 0x00181f110c037589 */ /* 0x01096800000e0000 */
[----:B------:R-:W5:Y:S04]  /*0f60*/  SHFL.IDX PT, R24, R16, R11, 0x181f ;  /* 0x00181f0b10187589 */ /* 0x000f6800000e0000 */
[----:B------:R-:W5:Y:S01]  /*0f70*/  SHFL.IDX PT, R18, R10, R11, 0x181f ;  /* 0x00181f0b0a127589 */ /* 0x000f6200000e0000 */
[----:B0-----:R-:W-:Y:S01]  /*0f80*/  IMAD R21, R0, R19, RZ ;  /* 0x0000001300157224 */ /* 0x001fe200078e02ff */
[----:B------:R-:W-:-:S02]  /*0f90*/  LOP3.LUT R19, R4, 0x4, R17, 0xf6, !PT ;  /* 0x0000000404137812 */ /* 0x000fc400078ef611 */
[----:B------:R0:W0:Y:S01]  /*0fa0*/  SHFL.IDX PT, R20, R12, R11, 0x181f ;  /* 0x00181f0b0c147589 */ /* 0x00002200000e0000 */
[C---:B-1----:R-:W-:Y:S01]  /*0fb0*/  IMAD R23, R0.reuse, R7, RZ ;  /* 0x0000000700177224 */ /* 0x042fe200078e02ff */
[----:B------:R-:W-:Y:S02]  /*0fc0*/  LEA R26, R19, UR4, 0x2 ;  /* 0x00000004131a7c11 */ /* 0x000fe4000f8e10ff */
[----:B------:R-:W-:Y:S01]  /*0fd0*/  LDS R8, [R8] ;  /* 0x0000000008087984 */ /* 0x000fe20000000800 */
[C---:B--2---:R-:W-:Y:S01]  /*0fe0*/  IMAD R19, R0.reuse, R9, RZ ;  /* 0x0000000900137224 */ /* 0x044fe200078e02ff */
[----:B----4-:R-:W-:Y:S01]  /*0ff0*/  LOP3.LUT R17, R17, 0x4, RZ, 0x3c, !PT ;  /* 0x0000000411117812 */ /* 0x010fe200078e3cff */
[----:B---3--:R-:W-:Y:S01]  /*1000*/  IMAD R9, R13, R22, R23 ;  /* 0x000000160d097224 */ /* 0x008fe200078e0217 */
[----:B------:R-:W-:Y:S01]  /*1010*/  SHFL.IDX PT, R27, R16, R5, 0x181f ;  /* 0x00181f05101b7589 */ /* 0x000fe200000e0000 */
[----:B-----5:R-:W-:-:S03]  /*1020*/  IMAD R23, R0, R3, RZ ;  /* 0x0000000300177224 */ /* 0x020fc600078e02ff */
[----:B------:R-:W-:Y:S01]  /*1030*/  SHFL.IDX PT, R22, R10, R15, 0x181f ;  /* 0x00181f0f0a167589 */ /* 0x000fe200000e0000 */
[----:B------:R-:W-:-:S03]  /*1040*/  IMAD R7, R13, R24, R21 ;  /* 0x000000180d077224 */ /* 0x000fc600078e0215 */
[----:B------:R-:W1:Y:S01]  /*1050*/  SHFL.IDX PT, R0, R16, R15, 0x181f ;  /* 0x00181f0f10007589 */ /* 0x000e6200000e0000 */
[----:B------:R-:W-:Y:S01]  /*1060*/  IADD3 R21, PT, PT, R25, 0x5, RZ ;  /* 0x0000000519157810 */ /* 0x000fe20007ffe0ff */
[----:B0-----:R-:W-:Y:S02]  /*1070*/  IMAD R11, R13, R18, R19 ;  /* 0x000000120d0b7224 */ /* 0x001fe400078e0213 */
[----:B------:R-:W0:Y:S01]  /*1080*/  SHFL.IDX PT, R24, R14, R15, 0x181f ;  /* 0x00181f0f0e187589 */ /* 0x000e2200000e0000 */
[----:B------:R-:W-:Y:S01]  /*1090*/  LOP3.LUT R21, R21, 0x7, RZ, 0xc0, !PT ;  /* 0x0000000715157812 */ /* 0x000fe200078ec0ff */
[----:B------:R-:W-:Y:S02]  /*10a0*/  IMAD R23, R13, R20, R23 ;  /* 0x000000140d177224 */ /* 0x000fe400078e0217 */
[----:B------:R-:W2:Y:S04]  /*10b0*/  SHFL.IDX PT, R19, R14, R5, 0x181f ;  /* 0x00181f050e137589 */ /* 0x000ea800000e0000 */
[----:B------:R-:W3:Y:S04]  /*10c0*/  SHFL.IDX PT, R18, R12, R15, 0x181f ;  /* 0x00181f0f0c127589 */ /* 0x000ee800000e0000 */
[----:B------:R4:W-:Y:S04]  /*10d0*/  LDS R3, [R26] ;  /* 0x000000001a037984 */ /* 0x0009e80000000800 */
[----:B------:R-:W5:Y:S01]  /*10e0*/  SHFL.IDX PT, R13, R10, R5, 0x181f ;  /* 0x00181f050a0d7589 */ /* 0x000f6200000e0000 */
[----:B----4-:R-:W-:-:S03]  /*10f0*/  LOP3.LUT R26, R4, R21, RZ, 0xfc, !PT ;  /* 0x00000015041a7212 */ /* 0x010fc600078efcff */
[----:B------:R-:W4:Y:S01]  /*1100*/  SHFL.IDX PT, R20, R16, R17, 0x181f ;  /* 0x00181f1110147589 */ /* 0x000f2200000e0000 */
[----:B------:R-:W-:Y:S01]  /*1110*/  LEA R28, R26, UR4, 0x2 ;  /* 0x000000041a1c7c11 */ /* 0x000fe2000f8e10ff */
[C---:B-1----:R-:W-:Y:S02]  /*1120*/  IMAD R26, R6.reuse, R0, R7 ;  /* 0x00000000061a7224 */ /* 0x042fe400078e0207 */
[C---:B------:R-:W-:Y:S02]  /*1130*/  IMAD R7, R6.reuse, R22, R11 ;  /* 0x0000001606077224 */ /* 0x040fe400078e020b */
[----:B------:R-:W-:Y:S01]  /*1140*/  LDS R0, [R28] ;  /* 0x000000001c007984 */ /* 0x000fe20000000800 */
[----:B0-----:R-:W-:Y:S02]  /*1150*/  IMAD R9, R6, R24, R9 ;  /* 0x0000001806097224 */ /* 0x001fe400078e0209 */
[----:B------:R-:W-:Y:S01]  /*1160*/  VIADD R11, R25, 0x6 ;  /* 0x00000006190b7836 */ /* 0x000fe20000000000 */
[----:B------:R-:W0:Y:S01]  /*1170*/  SHFL.IDX PT, R24, R14, R17, 0x181f ;  /* 0x00181f110e187589 */ /* 0x000e2200000e0000 */
[----:B------:R-:W-:-:S02]  /*1180*/  IMAD R27, R8, R27, R26 ;  /* 0x0000001b081b7224 */ /* 0x000fc400078e021a */
[----:B--2---:R-:W-:Y:S01]  /*1190*/  IMAD R22, R8, R19, R9 ;  /* 0x0000001308167224 */ /* 0x004fe200078e0209 */
[----:B------:R-:W1:Y:S01]  /*11a0*/  SHFL.IDX PT, R26, R12, R5, 0x181f ;  /* 0x00181f050c1a7589 */ /* 0x000e6200000e0000 */
[----:B------:R-:W-:Y:S01]  /*11b0*/  LOP3.LUT R11, R11, 0x7, RZ, 0xc0, !PT ;  /* 0x000000070b0b7812 */ /* 0x000fe200078ec0ff */
[----:B---3--:R-:W-:Y:S01]  /*11c0*/  IMAD R15, R6, R18, R23 ;  /* 0x00000012060f7224 */ /* 0x008fe200078e0217 */
[----:B------:R-:W-:Y:S01]  /*11d0*/  IADD3 R9, PT, PT, R25, -0x1, RZ ;  /* 0xffffffff19097810 */ /* 0x000fe20007ffe0ff */
[----:B------:R-:W2:Y:S01]  /*11e0*/  SHFL.IDX PT, R19, R10, R17, 0x181f ;  /* 0x00181f110a137589 */ /* 0x000ea200000e0000 */
[----:B------:R-:W-:Y:S01]  /*11f0*/  LOP3.LUT R6, R4, R11, RZ, 0xfc, !PT ;  /* 0x0000000b04067212 */ /* 0x000fe200078efcff */
[----:B-----5:R-:W-:Y:S01]  /*1200*/  IMAD R18, R8, R13, R7 ;  /* 0x0000000d08127224 */ /* 0x020fe200078e0207 */
[----:B------:R-:W-:Y:S01]  /*1210*/  LOP3.LUT R9, R9, 0x7, RZ, 0xc0, !PT ;  /* 0x0000000709097812 */ /* 0x000fe200078ec0ff */
[----:B------:R-:W3:Y:S01]  /*1220*/  SHFL.IDX PT, R23, R16, R21, 0x181f ;  /* 0x00181f1510177589 */ /* 0x000ee200000e0000 */
[----:B------:R-:W-:Y:S01]  /*1230*/  LEA R7, R6, UR4, 0x2 ;  /* 0x0000000406077c11 */ /* 0x000fe2000f8e10ff */
[----:B------:R-:W5:Y:S01]  /*1240*/  LDC R13, c[0x0][0x388] ;  /* 0x0000e200ff0d7b82 */ /* 0x000f620000000800 */
[----:B------:R-:W-:Y:S01]  /*1250*/  LOP3.LUT R4, R4, R9, RZ, 0xfc, !PT ;  /* 0x0000000904047212 */ /* 0x000fe200078efcff */
[----:B------:R-:W3:Y:S01]  /*1260*/  SHFL.IDX PT, R5, R14, R21, 0x181f ;  /* 0x00181f150e057589 */ /* 0x000ee200000e0000 */
[----:B------:R-:W-:-:S02]  /*1270*/  IMAD R25, R2, 0x40, R25 ;  /* 0x0000004002197824 */ /* 0x000fc400078e0219 */
[----:B------:R-:W-:Y:S01]  /*1280*/  LEA R6, R4, UR4, 0x2 ;  /* 0x0000000404067c11 */ /* 0x000fe2000f8e10ff */
[----:B------:R-:W-:Y:S01]  /*1290*/  LDS R7, [R7] ;  /* 0x0000000007077984 */ /* 0x000fe20000000800 */
[----:B----4-:R-:W-:-:S03]  /*12a0*/  IMAD R20, R3, R20, R27 ;  /* 0x0000001403147224 */ /* 0x010fc600078e021b */
[----:B------:R-:W4:Y:S01]  /*12b0*/  SHFL.IDX PT, R17, R12, R17, 0x181f ;  /* 0x00181f110c117589 */ /* 0x000f2200000e0000 */
[C---:B0-----:R-:W-:Y:S02]  /*12c0*/  IMAD R4, R3.reuse, R24, R22 ;  /* 0x0000001803047224 */ /* 0x041fe400078e0216 */
[----:B------:R-:W0:Y:S01]  /*12d0*/  LDC R22, c[0x0][0x384] ;  /* 0x0000e100ff167b82 */ /* 0x000e220000000800 */
[----:B------:R-:W-:Y:S01]  /*12e0*/  LDS R6, [R6] ;  /* 0x0000000006067984 */ /* 0x000fe20000000800 */
[----:B-1----:R-:W-:Y:S02]  /*12f0*/  IMAD R8, R8, R26, R15 ;  /* 0x0000001a08087224 */ /* 0x002fe400078e020f */
[----:B--2---:R-:W-:Y:S01]  /*1300*/  IMAD R15, R3, R19, R18 ;  /* 0x00000013030f7224 */ /* 0x004fe200078e0212 */
[----:B------:R-:W1:Y:S01]  /*1310*/  SHFL.IDX PT, R24, R14, R11, 0x181f ;  /* 0x00181f0b0e187589 */ /* 0x000e6200000e0000 */
[----:B---3--:R-:W-:-:S03]  /*1320*/  IMAD R20, R0, R23, R20 ;  /* 0x0000001700147224 */ /* 0x008fc600078e0214 */
[----:B------:R-:W2:Y:S01]  /*1330*/  SHFL.IDX PT, R18, R10, R21, 0x181f ;  /* 0x00181f150a127589 */ /* 0x000ea200000e0000 */
[----:B------:R-:W-:-:S03]  /*1340*/  IMAD R26, R0, R5, R4 ;  /* 0x00000005001a7224 */ /* 0x000fc600078e0204 */
[----:B------:R-:W3:Y:S01]  /*1350*/  SHFL.IDX PT, R19, R12, R21, 0x181f ;  /* 0x00181f150c137589 */ /* 0x000ee200000e0000 */
[----:B------:R-:W3:Y:S03]  /*1360*/  LDC.64 R4, c[0x0][0x3a0] ;  /* 0x0000e800ff047b82 */ /* 0x000ee60000000a00 */
[----:B------:R-:W3:Y:S01]  /*1370*/  SHFL.IDX PT, R23, R16, R11, 0x181f ;  /* 0x00181f0b10177589 */ /* 0x000ee200000e0000 */
[----:B----4-:R-:W-:-:S03]  /*1380*/  IMAD R17, R3, R17, R8 ;  /* 0x0000001103117224 */ /* 0x010fc600078e0208 */
[----:B------:R-:W4:Y:S01]  /*1390*/  SHFL.IDX PT, R28, R10, R11, 0x181f ;  /* 0x00181f0b0a1c7589 */ /* 0x000f2200000e0000 */
[----:B-----5:R-:W-:Y:S01]  /*13a0*/  SHF.R.S32.HI R8, RZ, 0x1f, R13 ;  /* 0x0000001fff087819 */ /* 0x020fe2000001140d */
[----:B0-----:R-:W-:Y:S02]  /*13b0*/  IMAD R25, R22, UR8, R25 ;  /* 0x0000000816197c24 */ /* 0x001fe4000f8e0219 */
[----:B------:R-:W0:Y:S01]  /*13c0*/  SHFL.IDX PT, R27, R12, R11, 0x181f ;  /* 0x00181f0b0c1b7589 */ /* 0x000e2200000e0000 */
[----:B------:R-:W-:-:S03]  /*13d0*/  LEA.HI R8, R8, R13, RZ, 0x9 ;  /* 0x0000000d08087211 */ /* 0x000fc600078f48ff */
[----:B------:R-:W5:Y:S01]  /*13e0*/  SHFL.IDX PT, R14, R14, R9, 0x181f ;  /* 0x00181f090e0e7589 */ /* 0x000f6200000e0000 */
[----:B------:R-:W-:Y:S01]  /*13f0*/  SHF.R.S32.HI R8, RZ, 0x9, R8 ;  /* 0x00000009ff087819 */ /* 0x000fe20000011408 */
[----:B-1----:R-:W-:Y:S02]  /*1400*/  IMAD R3, R7, R24, R26 ;  /* 0x0000001807037224 */ /* 0x002fe400078e021a */
[----:B------:R-:W1:Y:S01]  /*1410*/  SHFL.IDX PT, R29, R16, R9, 0x181f ;  /* 0x00181f09101d7589 */ /* 0x000e6200000e0000 */
[----:B--2---:R-:W-:-:S03]  /*1420*/  IMAD R15, R0, R18, R15 ;  /* 0x00000012000f7224 */ /* 0x004fc600078e020f */
[----:B------:R-:W2:Y:S01]  /*1430*/  SHFL.IDX PT, R21, R10, R9, 0x181f ;  /* 0x00181f090a157589 */ /* 0x000ea200000e0000 */
[----:B---3--:R-:W-:-:S03]  /*1440*/  IMAD R0, R0, R19, R17 ;  /* 0x0000001300007224 */ /* 0x008fc600078e0211 */
[----:B------:R3:W2:Y:S01]  /*1450*/  SHFL.IDX PT, R12, R12, R9, 0x181f ;  /* 0x00181f090c0c7589 */ /* 0x0006a200000e0000 */
[C---:B------:R-:W-:Y:S02]  /*1460*/  IMAD R20, R7.reuse, R23, R20 ;  /* 0x0000001707147224 */ /* 0x040fe400078e0214 */
[C---:B----4-:R-:W-:Y:S02]  /*1470*/  IMAD R15, R7.reuse, R28, R15 ;  /* 0x0000001c070f7224 */ /* 0x050fe400078e020f */
[----:B0-----:R-:W-:Y:S01]  /*1480*/  IMAD R27, R7, R27, R0 ;  /* 0x0000001b071b7224 */ /* 0x001fe200078e0200 */
[C---:B---3--:R-:W-:Y:S01]  /*1490*/  LEA R9, R8.reuse, R25, 0x8 ;  /* 0x0000001908097211 */ /* 0x048fe200078e40ff */
[----:B------:R-:W-:Y:S02]  /*14a0*/  IMAD R7, R8, 0x80, R25 ;  /* 0x0000008008077824 */ /* 0x000fe400078e0219 */
[----:B-----5:R-:W-:Y:S01]  /*14b0*/  IMAD R11, R6, R14, R3 ;  /* 0x0000000e060b7224 */ /* 0x020fe200078e0203 */
[----:B------:R-:W-:Y:S01]  /*14c0*/  LEA R13, R8, R9, 0x7 ;  /* 0x00000009080d7211 */ /* 0x000fe200078e38ff */
[----:B------:R-:W-:-:S04]  /*14d0*/  IMAD.WIDE R2, R25, 0x4, R4 ;  /* 0x0000000419027825 */ /* 0x000fc800078e0204 */
[C---:B-1----:R-:W-:Y:S01]  /*14e0*/  IMAD R29, R6.reuse, R29, R20 ;  /* 0x0000001d061d7224 */ /* 0x042fe200078e0214 */
[----:B------:R-:W-:Y:S01]  /*14f0*/  BAR.SYNC.DEFER_BLOCKING 0x0 ;  /* 0x0000000000007b1d */ /* 0x000fe20000010000 */
[----:B--2---:R-:W-:Y:S02]  /*1500*/  IMAD R15, R6, R21, R15 ;  /* 0x00000015060f7224 */ /* 0x004fe400078e020f */
[----:B------:R-:W-:-:S04]  /*1510*/  IMAD.WIDE R8, R9, 0x4, R4 ;  /* 0x0000000409087825 */ /* 0x000fc800078e0204 */
[----:B------:R-:W-:Y:S02]  /*1520*/  IMAD R27, R6, R12, R27 ;  /* 0x0000000c061b7224 */ /* 0x000fe400078e021b */
[----:B------:R-:W-:-:S04]  /*1530*/  IMAD.WIDE R6, R7, 0x4, R4 ;  /* 0x0000000407067825 */ /* 0x000fc800078e0204 */
[----:B------:R-:W-:Y:S01]  /*1540*/  IMAD.WIDE R4, R13, 0x4, R4 ;  /* 0x000000040d047825 */ /* 0x000fe200078e0204 */
[----:B------:R-:W-:Y:S04]  /*1550*/  STG.E desc[UR6][R2.64], R29 ;  /* 0x0000001d02007986 */ /* 0x000fe8000c101906 */
[----:B------:R-:W-:Y:S04]  /*1560*/  STG.E desc[UR6][R6.64], R11 ;  /* 0x0000000b06007986 */ /* 0x000fe8000c101906 */
[----:B------:R-:W-:Y:S04]  /*1570*/  STG.E desc[UR6][R8.64], R15 ;  /* 0x0000000f08007986 */ /* 0x000fe8000c101906 */
[----:B------:R-:W-:Y:S01]  /*1580*/  STG.E desc[UR6][R4.64], R27 ;  /* 0x0000001b04007986 */ /* 0x000fe2000c101906 */
[----:B------:R-:W-:Y:S05]  /*1590*/  EXIT ;  /* 0x000000000000794d */ /* 0x000fea0003800000 */
.L_x_30874:
        /* <DEDUP_REMOVED lines=14> */
.L_x_39849:


//--------------------- .text._Z9cuda_gemmIiLi128ELi1ELi1ELi512ELi8ELi8ELi64ELi0ELi0EEviiiPT_S1_S1_iii --------------------------
	.section	.text._Z9cuda_gemmIiLi128ELi1ELi1ELi512ELi8ELi8ELi64ELi0ELi0EEviiiPT_S1_S1_iii,"ax",@progbits
	.align	128
        .global         _Z9cuda_gemmIiLi128ELi1ELi1ELi512ELi8ELi8ELi64ELi0ELi0EEviiiPT_S1_S1_iii
        .type           _Z9cuda_gemmIiLi128ELi1ELi1ELi512ELi8ELi8ELi64ELi0ELi0EEviiiPT_S1_S1_iii,@function
        .size           _Z9cuda_gemmIiLi128ELi1ELi1ELi512ELi8ELi8ELi64ELi0ELi0EEviiiPT_S1_S1_iii,(.L_x_39136 - _Z9cuda_gemmIiLi128ELi1ELi1ELi512ELi8ELi8ELi64ELi0ELi0EEviiiPT_S1_S1_iii)
        .other          _Z9cuda_gemmIiLi128ELi1ELi1ELi512ELi8ELi8ELi64ELi0ELi0EEviiiPT_S1_S1_iii,@"STO_CUDA_ENTRY STV_DEFAULT"
_Z9cuda_gemmIiLi128ELi1ELi1ELi512ELi8ELi8ELi64ELi0ELi0EEviiiPT_S1_S1_iii:
.text._Z9cuda_gemmIiLi128ELi1ELi1ELi512ELi8ELi8ELi64ELi0ELi0EEviiiPT_S1_S1_iii:
        /* <DEDUP_REMOVED lines=59> */
.L_x_30877:
        /* <DEDUP_REMOVED lines=25> */
.L_x_30876:
[----:B------:R-:W-:Y:S05]  /*0540*/  BSYNC.RECONVERGENT B0 ;  /* 0x0000000000007941 */ /* 0x000fea0003800200 */
.L_x_30875:
[----:B------:R-:W-:Y:S01]  /*0550*/  IMAD.MOV.U32 R4, RZ, RZ, 0x80 ;  /* 0x00000080ff047424 */ /* 0x000fe200078e00ff */
[----:B------:R-:W-:Y:S01]  /*0560*/  MOV R6, 0x590 ;  /* 0x0000059000067802 */ /* 0x000fe20000000f00 */
[----:B------:R-:W-:-:S07]  /*0570*/  IMAD.MOV.U32 R5, RZ, RZ, R0 ;  /* 0x000000ffff057224 */ /* 0x000fce00078e0000 */
[----:B0-----:R-:W-:Y:S05]  /*0580*/  CALL.REL.NOINC `($__internal_633_$__cuda_sm20_div_s16) ;  /* 0x0000002000a47944 */ /* 0x001fea0003c00000 */
[----:B------:R-:W-:Y:S01]  /*0590*/  PRMT R5, R21, 0x9910, RZ ;  /* 0x0000991015057816 */ /* 0x000fe200000000ff */
[----:B------:R-:W-:Y:S01]  /*05a0*/  IMAD.MOV.U32 R4, RZ, RZ, 0x8 ;  /* 0x00000008ff047424 */ /* 0x000fe200078e00ff */
[----:B------:R-:W-:Y:S02]  /*05b0*/  MOV R20, R21 ;  /* 0x0000001500147202 */ /* 0x000fe40000000f00 */
[----:B------:R-:W-:-:S07]  /*05c0*/  MOV R6, 0x5e0 ;  /* 0x000005e000067802 */ /* 0x000fce0000000f00 */
[----:B------:R-:W-:Y:S05]  /*05d0*/  CALL.REL.NOINC `($__internal_633_$__cuda_sm20_div_s16) ;  /* 0x0000002000907944 */ /* 0x000fea0003c00000 */
[----:B------:R-:W0:Y:S08]  /*05e0*/  S2UR UR8, SR_CTAID.Y ;  /* 0x00000000000879c3 */ /* 0x000e300000002600 */
[----:B------:R-:W0:Y:S02]  /*05f0*/  LDC R0, c[0x0][0x374] ;  /* 0x0000dd00ff007b82 */ /* 0x000e240000000800 */
[----:B0-----:R-:W-:-:S13]  /*0600*/  ISETP.LE.U32.AND P0, PT, R0, UR8, PT ;  /* 0x0000000800007c0c */ /* 0x001fda000bf03070 */
[----:B------:R-:W-:Y:S05]  /*0610*/  @P0 EXIT ;  /* 0x000000000000094d */ /* 0x000fea0003800000 */
[----:B------:R-:W0:Y:S01]  /*0620*/  LDC R23, c[0x0][0x360] ;  /* 0x0000d800ff177b82 */ /* 0x000e220000000800 */
[----:B------:R-:W1:Y:S01]  /*0630*/  I2F.U32.RP R0, R22 ;  /* 0x0000001600007306 */ /* 0x000e620000209000 */
[----:B------:R-:W-:Y:S01]  /*0640*/  SHF.L.U32 R27, R45, 0x2, RZ ;  /* 0x000000022d1b7819 */ /* 0x000fe200000006ff */
[----:B------:R-:W2:Y:S01]  /*0650*/  LDCU UR5, c[0x0][0x388] ;  /* 0x00007100ff0577ac */ /* 0x000ea20008000800 */
[----:B------:R3:W-:Y:S01]  /*0660*/  STL.128 [R1], RZ ;  /* 0x000000ff01007387 */ /* 0x0007e20000100c00 */
[----:B------:R-:W-:Y:S03]  /*0670*/  BSSY.RECONVERGENT B0, `(.L_x_30878) ;  /* 0x0000044000007945 */ /* 0x000fe60003800200 */
[----:B------:R-:W4:Y:S01]  /*0680*/  S2UR UR9, SR_CTAID.X ;  /* 0x00000000000979c3 */ /* 0x000f220000002500 */
[----:B-1----:R-:W1:Y:S01]  /*0690*/  MUFU.RCP R0, R0 ;  /* 0x0000000000007308 */ /* 0x002e620000001000 */
[----:B0-----:R-:W-:-:S07]  /*06a0*/  IMAD.SHL.U32 R26, R23, 0x4, RZ ;  /* 0x00000004171a7824 */ /* 0x001fce00078e00ff */
        /* <DEDUP_REMOVED lines=26> */
[----:B------:R-:W-:-:S05]  /*0850*/  IMAD.HI.U32 R2, R2, R45, RZ ;  /* 0x0000002d02027227 */ /* 0x000fca00078e00ff */
[----:B------:R-:W-:-:S05]  /*0860*/  IADD3 R3, PT, PT, -R2, RZ, RZ ;  /* 0x000000ff02037210 */ /* 0x000fca0007ffe1ff */
[----:B------:R-:W-:Y:S02]  /*0870*/  IMAD R3, R22, R3, R45 ;  /* 0x0000000316037224 */ /* 0x000fe400078e022d */
[----:B------:R-:W-:Y:S02]  /*0880*/  @P1 IMAD.IADD R7, R7, 0x1, -R26 ;  /* 0x0000000107071824 */ /* 0x000fe400078e0a1a */
[----:B------:R-:W-:Y:S01]  /*0890*/  @P1 VIADD R5, R5, 0x1 ;  /* 0x0000000105051836 */ /* 0x000fe20000000000 */
[----:B------:R-:W-:Y:S02]  /*08a0*/  ISETP.GE.U32.AND P0, PT, R3, R22, PT ;  /* 0x000000160300720c */ /* 0x000fe40003f06070 */
[----:B------:R-:W-:-:S11]  /*08b0*/  ISETP.GE.U32.AND P2, PT, R7, R26, PT ;  /* 0x0000001a0700720c */ /* 0x000fd60003f46070 */
[----:B------:R-:W-:Y:S02]  /*08c0*/  @P0 IMAD.IADD R3, R3, 0x1, -R22 ;  /* 0x0000000103030824 */ /* 0x000fe400078e0a16 */
[----:B------:R-:W-:Y:S01]  /*08d0*/  @P2 IADD3 R5, PT, PT, R5, 0x1, RZ ;  /* 0x0000000105052810 */ /* 0x000fe20007ffe0ff */
        /* <DEDUP_REMOVED lines=20> */
.L_x_30880:
[----:B0-----:R-:W-:-:S04]  /*0a20*/  VIADD R5, R27, UR4 ;  /* 0x000000041b057c36 */ /* 0x001fc80008000000 */
[----:B-1----:R-:W-:-:S06]  /*0a30*/  IMAD.WIDE R4, R5, 0x4, R8 ;  /* 0x0000000405047825 */ /* 0x002fcc00078e0208 */
[----:B------:R-:W2:Y:S01]  /*0a40*/  LDG.E.128 R4, desc[UR6][R4.64] ;  /* 0x0000000604047981 */ /* 0x000ea2000c1e1d00 */
[----:B------:R-:W-:Y:S01]  /*0a50*/  LEA R11, R27, R12, 0x2 ;  /* 0x0000000c1b0b7211 */ /* 0x000fe200078e10ff */
[----:B------:R-:W-:Y:S02]  /*0a60*/  VIADD R10, R10, 0x1 ;  /* 0x000000010a0a7836 */ /* 0x000fe40000000000 */
[----:B------:R-:W-:-:S03]  /*0a70*/  IMAD.IADD R27, R26, 0x1, R27 ;  /* 0x000000011a1b7824 */ /* 0x000fc600078e021b */
[----:B------:R-:W-:Y:S01]  /*0a80*/  ISETP.NE.AND P0, PT, R10, R3, PT ;  /* 0x000000030a00720c */ /* 0x000fe20003f05270 */
[----:B--2---:R0:W-:-:S12]  /*0a90*/  STS.128 [R11], R4 ;  /* 0x000000040b007388 */ /* 0x0041d80000000c00 */
[----:B------:R-:W-:Y:S05]  /*0aa0*/  @P0 BRA `(.L_x_30880) ;  /* 0xfffffffc00dc0947 */ /* 0x000fea000383ffff */
.L_x_30879:
[----:B------:R-:W-:Y:S05]  /*0ab0*/  BSYNC.RECONVERGENT B0 ;  /* 0x0000000000007941 */ /* 0x000fea0003800200 */
.L_x_30878:
[----:B------:R-:W-:Y:S04]  /*0ac0*/  BSSY.RECONVERGENT B0, `(.L_x_30881) ;  /* 0x0000021000007945 */ /* 0x000fe80003800200 */
[----:B------:R-:W-:Y:S05]  /*0ad0*/  @!P3 BRA `(.L_x_30882) ;  /* 0x00000000007cb947 */ /* 0x000fea0003800000 */
[----:B------:R-:W1:Y:S01]  /*0ae0*/  S2R R28, SR_CgaCtaId ;  /* 0x00000000001c7919 */ /* 0x000e620000008800 */
[----:B------:R-:W2:Y:S01]  /*0af0*/  LDC.64 R24, c[0x0][0x390] ;  /* 0x0000e400ff187b82 */ /* 0x000ea20000000a00 */
[----:B------:R-:W-:-:S05]  /*0b00*/  MOV R3, 0x400 ;  /* 0x0000040000037802 */ /* 0x000fca0000000f00 */
[----:B------:R-:W-:-:S05]  /*0b10*/  VIADD R3, R3, 0x180 ;  /* 0x0000018003037836 */ /* 0x000fca0000000000 */
[----:B-1----:R-:W-:-:S07]  /*0b20*/  LEA R28, R28, R3, 0x18 ;  /* 0x000000031c1c7211 */ /* 0x002fce00078ec0ff */
.L_x_30883:
[----:B-1----:R-:W-:Y:S01]  /*0b30*/  IADD3 R9, PT, PT, R26, R27, RZ ;  /* 0x0000001b1a097210 */ /* 0x002fe20007ffe0ff */
[----:B0-----:R-:W-:-:S04]  /*0b40*/  VIADD R7, R27, UR4 ;  /* 0x000000041b077c36 */ /* 0x001fc80008000000 */
[----:B------:R-:W-:Y:S01]  /*0b50*/  IMAD.IADD R5, R26, 0x1, R9 ;  /* 0x000000011a057824 */ /* 0x000fe200078e0209 */
[----:B------:R-:W-:-:S03]  /*0b60*/  IADD3 R9, PT, PT, R9, UR4, RZ ;  /* 0x0000000409097c10 */ /* 0x000fc6000fffe0ff */
        /* <DEDUP_REMOVED lines=22> */
.L_x_30882:
[----:B------:R-:W-:Y:S05]  /*0cd0*/  BSYNC.RECONVERGENT B0 ;  /* 0x0000000000007941 */ /* 0x000fea0003800200 */
.L_x_30881:
[----:B------:R-:W-:Y:S01]  /*0ce0*/  BAR.SYNC.DEFER_BLOCKING 0x0 ;  /* 0x0000000000007b1d */ /* 0x000fe20000010000 */
[----:B------:R-:W-:Y:S02]  /*0cf0*/  ISETP.GE.AND P0, PT, R40, 0x1, PT ;  /* 0x000000012800780c */ /* 0x000fe40003f06270 */
[----:B01----:R-:W-:Y:S02]  /*0d00*/  CS2R R6, SRZ ;  /* 0x0000000000067805 */ /* 0x003fe4000001ff00 */
[----:B------:R-:W-:Y:S02]  /*0d10*/  IADD3 R3, PT, PT, -R2, RZ, RZ ;  /* 0x000000ff02037210 */ /* 0x000fe40007ffe1ff */
[----:B------:R-:W-:Y:S02]  /*0d20*/  CS2R R4, SRZ ;  /* 0x0000000000047805 */ /* 0x000fe4000001ff00 */
[----:B------:R-:W-:Y:S01]  /*0d30*/  PRMT R39, R21, 0x9910, RZ ;  /* 0x0000991015277816 */ /* 0x000fe200000000ff */
[----:B------:R-:W-:-:S05]  /*0d40*/  IMAD R22, R22, R3, R45 ;  /* 0x0000000316167224 */ /* 0x000fca00078e022d */
[----:B------:R-:W-:Y:S01]  /*0d50*/  LOP3.LUT R38, R22, 0x7, RZ, 0xc0, !PT ;  /* 0x0000000716267812 */ /* 0x000fe200078ec0ff */
[----:B------:R-:W-:Y:S06]  /*0d60*/  @!P0 BRA `(.L_x_30884) ;  /* 0x0000000c00e88947 */ /* 0x000fec0003800000 */
[----:B------:R-:W0:Y:S01]  /*0d70*/  LDC.64 R4, c[0x0][0x3a8] ;  /* 0x0000ea00ff047b82 */ /* 0x000e220000000a00 */
[----:B------:R-:W-:Y:S01]  /*0d80*/  VIADD R36, R38, 0x2 ;  /* 0x0000000226247836 */ /* 0x000fe20000000000 */
[----:B------:R-:W-:Y:S01]  /*0d90*/  PRMT R26, R20, 0x9910, RZ ;  /* 0x00009910141a7816 */ /* 0x000fe200000000ff */
[----:B------:R-:W-:Y:S01]  /*0da0*/  VIADD R6, R38, 0x1 ;  /* 0x0000000126067836 */ /* 0x000fe20000000000 */
[----:B------:R-:W-:Y:S01]  /*0db0*/  IADD3 R24, PT, PT, R22, 0x2, RZ ;  /* 0x0000000216187810 */ /* 0x000fe20007ffe0ff */
[----:B------:R-:W-:Y:S01]  /*0dc0*/  VIADD R8, R38, 0x3 ;  /* 0x0000000326087836 */ /* 0x000fe20000000000 */
[----:B------:R-:W-:Y:S01]  /*0dd0*/  IADD3 R20, PT, PT, R22, -0x1, RZ ;  /* 0xffffffff16147810 */ /* 0x000fe20007ffe0ff */
[C---:B------:R-:W-:Y:S01]  /*0de0*/  VIADD R34, R38.reuse, 0x4 ;  /* 0x0000000426227836 */ /* 0x040fe20000000000 */
[----:B------:R-:W-:Y:S01]  /*0df0*/  BSSY B1, `(.L_x_30885) ;  /* 0x00000f0000017945 */ /* 0x000fe20003800000 */
        /* <DEDUP_REMOVED lines=8> */
[----:B------:R-:W-:Y:S01]  /*0e80*/  IMAD.MOV.U32 R28, RZ, RZ, RZ ;  /* 0x000000ffff1c7224 */ /* 0x000fe200078e00ff */
[----:B------:R-:W-:Y:S01]  /*0e90*/  LOP3.LUT R23, R23, 0x7, RZ, 0xc0, !PT ;  /* 0x0000000717177812 */ /* 0x000fe200078ec0ff */
[----:B------:R-:W-:Y:S01]  /*0ea0*/  IMAD.MOV.U32 R27, RZ, RZ, RZ ;  /* 0x000000ffff1b7224 */ /* 0x000fe200078e00ff */
[----:B------:R-:W-:-:S02]  /*0eb0*/  LOP3.LUT R21, R21, 0x7, RZ, 0xc0, !PT ;  /* 0x0000000715157812 */ /* 0x000fc400078ec0ff */
[-C--:B0-----:R-:W-:Y:S02]  /*0ec0*/  ISETP.GE.AND P1, PT, R36, R5.reuse, PT ;  /* 0x000000052400720c */ /* 0x081fe40003f26270 */
[-C--:B------:R-:W-:Y:S02]  /*0ed0*/  ISETP.GE.AND P0, PT, R6, R5.reuse, PT ;  /* 0x000000050600720c */ /* 0x080fe40003f06270 */
[-C--:B------:R-:W-:Y:S02]  /*0ee0*/  ISETP.GE.AND P2, PT, R8, R5.reuse, PT ;  /* 0x000000050800720c */ /* 0x080fe40003f46270 */
[C---:B------:R-:W-:Y:S02]  /*0ef0*/  SEL R3, R5.reuse, RZ, P1 ;  /* 0x000000ff05037207 */ /* 0x040fe40000800000 */
[C---:B------:R-:W-:Y:S02]  /*0f00*/  SEL R37, R5.reuse, RZ, P0 ;  /* 0x000000ff05257207 */ /* 0x040fe40000000000 */
[----:B------:R-:W-:Y:S01]  /*0f10*/  ISETP.GE.AND P0, PT, R34, R5, PT ;  /* 0x000000052200720c */ /* 0x000fe20003f06270 */
[----:B------:R-:W-:Y:S01]  /*0f20*/  IMAD.IADD R36, R36, 0x1, -R3 ;  /* 0x0000000124247824 */ /* 0x000fe200078e0a03 */
[----:B------:R-:W-:-:S02]  /*0f30*/  SEL R35, R5, RZ, P2 ;  /* 0x000000ff05237207 */ /* 0x000fc40001000000 */
[C---:B------:R-:W-:Y:S02]  /*0f40*/  SEL R3, R5.reuse, RZ, P0 ;  /* 0x000000ff05037207 */ /* 0x040fe40000000000 */
[----:B------:R-:W-:Y:S01]  /*0f50*/  ISETP.GE.AND P0, PT, R32, R5, PT ;  /* 0x000000052000720c */ /* 0x000fe20003f06270 */
[----:B------:R-:W-:Y:S01]  /*0f60*/  IMAD.IADD R35, R8, 0x1, -R35 ;  /* 0x0000000108237824 */ /* 0x000fe200078e0a23 */
[----:B------:R-:W-:Y:S01]  /*0f70*/  IADD3 R37, PT, PT, R6, -R37, RZ ;  /* 0x8000002506257210 */ /* 0x000fe20007ffe0ff */
[C---:B------:R-:W-:Y:S01]  /*0f80*/  VIADD R8, R38.reuse, 0x7 ;  /* 0x0000000726087836 */ /* 0x040fe20000000000 */
[----:B------:R-:W-:Y:S01]  /*0f90*/  IADD3 R6, PT, PT, R38, 0x5, RZ ;  /* 0x0000000526067810 */ /* 0x000fe20007ffe0ff */
[----:B------:R-:W-:Y:S01]  /*0fa0*/  IMAD.IADD R34, R34, 0x1, -R3 ;  /* 0x0000000122227824 */ /* 0x000fe200078e0a03 */
[----:B------:R-:W-:Y:S02]  /*0fb0*/  SEL R3, R5, RZ, P0 ;  /* 0x000000ff05037207 */ /* 0x000fe40000000000 */
[----:B------:R-:W-:-:S02]  /*0fc0*/  ISETP.GE.AND P2, PT, R8, R5, PT ;  /* 0x000000050800720c */ /* 0x000fc40003f46270 */
[-C--:B------:R-:W-:Y:S01]  /*0fd0*/  ISETP.GE.AND P0, PT, R38, R5.reuse, PT ;  /* 0x000000052600720c */ /* 0x080fe20003f06270 */
[----:B------:R-:W-:Y:S01]  /*0fe0*/  IMAD.IADD R32, R32, 0x1, -R3 ;  /* 0x0000000120207824 */ /* 0x000fe200078e0a03 */
[----:B------:R-:W-:Y:S01]  /*0ff0*/  ISETP.GE.AND P1, PT, R6, R5, PT ;  /* 0x000000050600720c */ /* 0x000fe20003f26270 */
[----:B------:R-:W-:Y:S01]  /*1000*/  VIADD R3, R22, 0x5 ;  /* 0x0000000516037836 */ /* 0x000fe20000000000 */
        /* <DEDUP_REMOVED lines=8> */
.L_x_30914:
[----:B0-----:R-:W0:Y:S01]  /*1090*/  LDC R18, c[0x0][0x3ac] ;  /* 0x0000eb00ff127b82 */ /* 0x001e220000000800 */
[----:B------:R-:W-:Y:S02]  /*10a0*/  VIMNMX R4, PT, PT, R40, 0x80, PT ;  /* 0x0000008028047848 */ /* 0x000fe40003fe0100 */
[----:B------:R-:W-:-:S05]  /*10b0*/  IADD3 R3, PT, PT, -R2, RZ, RZ ;  /* 0x000000ff02037210 */ /* 0x000fca0007ffe1ff */
        /* <DEDUP_REMOVED lines=22> */
.L_x_30886:
        /* <DEDUP_REMOVED lines=8> */
.L_x_30887:
        /* <DEDUP_REMOVED lines=8> */
.L_x_30888:
        /* <DEDUP_REMOVED lines=8> */
.L_x_30889:
        /* <DEDUP_REMOVED lines=8> */
.L_x_30890:
        /* <DEDUP_REMOVED lines=8> */
.L_x_30891:
        /* <DEDUP_REMOVED lines=8> */
.L_x_30892:
        /* <DEDUP_REMOVED lines=13> */
.L_x_30893:
        /* <DEDUP_REMOVED lines=9> */
[----:B------:R-:W-:Y:S01]  /*1680*/  IMAD.SHL.U32 R6, R45, 0x4, RZ ;  /* 0x000000042d067824 */ /* 0x000fe200078e00ff */
[----:B------:R-:W-:Y:S01]  /*1690*/  ISETP.GT.U32.AND P6, PT, R18, 0x40, PT ;  /* 0x000000401200780c */ /* 0x000fe20003fc4070 */
[----:B------:R-:W-:Y:S01]  /*16a0*/  IMAD R9, R39, R28, RZ ;  /* 0x0000001c27097224 */ /* 0x000fe200078e02ff */
[----:B------:R-:W-:Y:S02]  /*16b0*/  MOV R7, R2 ;  /* 0x0000000200077202 */ /* 0x000fe40000000f00 */
[----:B------:R-:W-:Y:S02]  /*16c0*/  LOP3.LUT R6, R6, 0x1c, RZ, 0xc0, !PT ;  /* 0x0000001c06067812 */ /* 0x000fe400078ec0ff */
[----:B0-----:R-:W-:Y:S02]  /*16d0*/  LEA R8, R3, R8, 0x18 ;  /* 0x0000000803087211 */ /* 0x001fe400078ec0ff */
[----:B------:R-:W-:-:S07]  /*16e0*/  P2R R3, PR, RZ, 0x40 ;  /* 0x00000040ff037803 */ /* 0x000fce0000000000 */
.L_x_30913:
        /* <DEDUP_REMOVED lines=12> */
.L_x_30917:
[----:B-1--4-:R-:W-:-:S07]  /*17b0*/  IMAD R4, R17, R4, RZ ;  /* 0x0000000411047224 */ /* 0x012fce00078e02ff */
.L_x_30897:
[----:B------:R-:W-:-:S13]  /*17c0*/  ISETP.GE.AND P0, PT, R5, 0x2, PT ;  /* 0x000000020500780c */ /* 0x000fda0003f06270 */
[----:B------:R-:W-:Y:S05]  /*17d0*/  @!P0 BRA `(.L_x_30899) ;  /* 0x0000000000108947 */ /* 0x000fea0003800000 */
[----:B------:R-:W-:-:S03]  /*17e0*/  UMOV UR4, 0xffffffff ;  /* 0xffffffff00047882 */ /* 0x000fc60000000000 */
[----:B------:R-:W-:Y:S05]  /*17f0*/  BRA.DIV UR4, `(.L_x_30900) ;  /* 0x0000000e04087947 */ /* 0x000fea000b800000 */
[----:B------:R4:W0:Y:S02]  /*1800*/  SHFL.IDX PT, R41, R3, R37, 0x181f ;  /* 0x00181f2503297589 */ /* 0x00082400000e0000 */
.L_x_30920:
[----:B0--3--:R-:W-:-:S07]  /*1810*/  IMAD R4, R16, R41, R4 ;  /* 0x0000002910047224 */ /* 0x009fce00078e0204 */
.L_x_30899:
[----:B------:R-:W-:-:S13]  /*1820*/  ISETP.GE.AND P1, PT, R5, 0x3, PT ;  /* 0x000000030500780c */ /* 0x000fda0003f26270 */
[----:B------:R-:W-:Y:S05]  /*1830*/  @!P1 BRA `(.L_x_30901) ;  /* 0x0000000000109947 */ /* 0x000fea0003800000 */
[----:B------:R-:W-:-:S03]  /*1840*/  UMOV UR4, 0xffffffff ;  /* 0xffffffff00047882 */ /* 0x000fc60000000000 */
[----:B------:R-:W-:Y:S05]  /*1850*/  BRA.DIV UR4, `(.L_x_30902) ;  /* 0x0000000e04147947 */ /* 0x000fea000b800000 */
[----:B------:R0:W0:Y:S02]  /*1860*/  SHFL.IDX PT, R41, R3, R36, 0x181f ;  /* 0x00181f2403297589 */ /* 0x00002400000e0000 */
.L_x_30923:
[----:B0-----:R-:W-:-:S07]  /*1870*/  IMAD R4, R15, R41, R4 ;  /* 0x000000290f047224 */ /* 0x001fce00078e0204 */
.L_x_30901:
[----:B------:R-:W-:-:S13]  /*1880*/  ISETP.GE.AND P2, PT, R5, 0x4, PT ;  /* 0x000000040500780c */ /* 0x000fda0003f46270 */
[----:B------:R-:W-:Y:S05]  /*1890*/  @!P2 BRA `(.L_x_30903) ;  /* 0x000000000010a947 */ /* 0x000fea0003800000 */
[----:B------:R-:W-:-:S03]  /*18a0*/  UMOV UR4, 0xffffffff ;  /* 0xffffffff00047882 */ /* 0x000fc60000000000 */
[----:B------:R-:W-:Y:S05]  /*18b0*/  BRA.DIV UR4, `(.L_x_30904) ;  /* 0x0000000e04207947 */ /* 0x000fea000b800000 */
[----:B------:R0:W0:Y:S02]  /*18c0*/  SHFL.IDX PT, R41, R3, R35, 0x181f ;  /* 0x00181f2303297589 */ /* 0x00002400000e0000 */
.L_x_30926:
[----:B0-----:R-:W-:-:S07]  /*18d0*/  IMAD R4, R14, R41, R4 ;  /* 0x000000290e047224 */ /* 0x001fce00078e0204 */
.L_x_30903:
[----:B------:R-:W-:-:S13]  /*18e0*/  ISETP.GE.AND P3, PT, R5, 0x5, PT ;  /* 0x000000050500780c */ /* 0x000fda0003f66270 */
[----:B------:R-:W-:Y:S05]  /*18f0*/  @!P3 BRA `(.L_x_30905) ;  /* 0x000000000010b947 */ /* 0x000fea0003800000 */
[----:B------:R-:W-:-:S03]  /*1900*/  UMOV UR4, 0xffffffff ;  /* 0xffffffff00047882 */ /* 0x000fc60000000000 */
[----:B------:R-:W-:Y:S05]  /*1910*/  BRA.DIV UR4, `(.L_x_30906) ;  /* 0x0000000e042c7947 */ /* 0x000fea000b800000 */
[----:B------:R0:W0:Y:S02]  /*1920*/  SHFL.IDX PT, R41, R3, R34, 0x181f ;  /* 0x00181f2203297589 */ /* 0x00002400000e0000 */
.L_x_30929:
[----:B0-----:R-:W-:-:S07]  /*1930*/  IMAD R4, R13, R41, R4 ;  /* 0x000000290d047224 */ /* 0x001fce00078e0204 */
.L_x_30905:
[----:B------:R-:W-:-:S13]  /*1940*/  ISETP.GE.AND P4, PT, R5, 0x6, PT ;  /* 0x000000060500780c */ /* 0x000fda0003f86270 */
[----:B------:R-:W-:Y:S05]  /*1950*/  @!P4 BRA `(.L_x_30907) ;  /* 0x000000000010c947 */ /* 0x000fea0003800000 */
[----:B------:R-:W-:-:S03]  /*1960*/  UMOV UR4, 0xffffffff ;  /* 0xffffffff00047882 */ /* 0x000fc60000000000 */
[----:B------:R-:W-:Y:S05]  /*1970*/  BRA.DIV UR4, `(.L_x_30908) ;  /* 0x0000000e04387947 */ /* 0x000fea000b800000 */
[----:B------:R0:W0:Y:S02]  /*1980*/  SHFL.IDX PT, R41, R3, R33, 0x181f ;  /* 0x00181f2103297589 */ /* 0x00002400000e0000 */
.L_x_30932:
[----:B0-----:R-:W-:-:S07]  /*1990*/  IMAD R4, R12, R41, R4 ;  /* 0x000000290c047224 */ /* 0x001fce00078e0204 */
.L_x_30907:
[----:B------:R-:W-:-:S13]  /*19a0*/  ISETP.GE.AND P5, PT, R5, 0x7, PT ;  /* 0x000000070500780c */ /* 0x000fda0003fa6270 */
[----:B------:R-:W-:Y:S05]  /*19b0*/  @!P5 BRA `(.L_x_30909) ;  /* 0x000000000010d947 */ /* 0x000fea0003800000 */
[----:B------:R-:W-:-:S03]  /*19c0*/  UMOV UR4, 0xffffffff ;  /* 0xffffffff00047882 */ /* 0x000fc60000000000 */
[----:B------:R-:W-:Y:S05]  /*19d0*/  BRA.DIV UR4, `(.L_x_30910) ;  /* 0x0000000e04447947 */ /* 0x000fea000b800000 */
[----:B------:R0:W0:Y:S02]  /*19e0*/  SHFL.IDX PT, R41, R3, R32, 0x181f ;  /* 0x00181f2003297589 */ /* 0x00002400000e0000 */
.L_x_30935:
[----:B0-----:R-:W-:-:S07]  /*19f0*/  IMAD R4, R11, R41, R4 ;  /* 0x000000290b047224 */ /* 0x001fce00078e0204 */
.L_x_30909:
[----:B------:R-:W-:-:S13]  /*1a00*/  ISETP.GE.AND P6, PT, R5, 0x8, PT ;  /* 0x000000080500780c */ /* 0x000fda0003fc6270 */
[----:B------:R-:W-:Y:S05]  /*1a10*/  @!P6 BRA `(.L_x_30911) ;  /* 0x000000000084e947 */ /* 0x000fea0003800000 */
[----:B------:R-:W-:-:S03]  /*1a20*/  UMOV UR4, 0xffffffff ;  /* 0xffffffff00047882 */ /* 0x000fc60000000000 */
[----:B------:R-:W-:Y:S05]  /*1a30*/  BRA.DIV UR4, `(.L_x_30912) ;  /* 0x0000000e04507947 */ /* 0x000fea000b800000 */
[----:B0---4-:R0:W4:Y:S02]  /*1a40*/  SHFL.IDX PT, R3, R3, R31, 0x181f ;  /* 0x00181f1f03037589 */ /* 0x01112400000e0000 */
.L_x_30938:
[----:B--2-4-:R-:W-:Y:S01]  /*1a50*/  IMAD R4, R10, R3, R4 ;  /* 0x000000030a047224 */ /* 0x014fe200078e0204 */
[----:B------:R-:W-:Y:S06]  /*1a60*/  BRA `(.L_x_30911) ;  /* 0x0000000000707947 */ /* 0x000fec0003800000 */
.L_x_30896:
        /* <DEDUP_REMOVED lines=28> */
.L_x_30911:
        /* <DEDUP_REMOVED lines=8> */
.L_x_30895:
[----:B------:R-:W-:Y:S05]  /*1cb0*/  BSYNC B0 ;  /* 0x0000000000007941 */ /* 0x000fea0003800000 */
.L_x_30894:
[----:B------:R-:W-:Y:S02]  /*1cc0*/  ISETP.NE.AND P6, PT, R44, RZ, PT ;  /* 0x000000ff2c00720c */ /* 0x000fe40003fc5270 */
[----:B------:R-:W-:-:S11]  /*1cd0*/  IADD3 R28, PT, PT, R28, 0x1, RZ ;  /* 0x000000011c1c7810 */ /* 0x000fd60007ffe0ff */
[----:B------:R-:W-:Y:S05]  /*1ce0*/  @!P6 BRA `(.L_x_30914) ;  /* 0xfffffff000e8e947 */ /* 0x000fea000383ffff */
[----:B------:R-:W-:Y:S05]  /*1cf0*/  BSYNC B1 ;  /* 0x0000000000017941 */ /* 0x000fea0003800000 */
.L_x_30885:
[----:B0-----:R0:W5:Y:S02]  /*1d00*/  LDL.128 R4, [R1] ;  /* 0x0000000001047983 */ /* 0x0011640000100c00 */
.L_x_30884:
[-C--:B------:R-:W-:Y:S01]  /*1d10*/  IABS R2, R39.reuse ;  /* 0x0000002700027213 */ /* 0x080fe20000000000 */
[----:B------:R-:W4:Y:S01]  /*1d20*/  LDC R19, c[0x0][0x384] ;  /* 0x0000e100ff137b82 */ /* 0x000f220000000800 */
[----:B------:R-:W-:Y:S01]  /*1d30*/  VIMNMX R8, PT, PT, R40, 0x80, PT ;  /* 0x0000008028087848 */ /* 0x000fe20003fe0100 */
[----:B------:R-:W-:Y:S05]  /*1d40*/  WARPSYNC.ALL ;  /* 0x0000000000007948 */ /* 0x000fea0003800000 */
[----:B------:R-:W-:Y:S01]  /*1d50*/  IABS R3, R8 ;  /* 0x0000000800037213 */ /* 0x000fe20000000000 */
[----:B------:R-:W0:Y:S01]  /*1d60*/  I2F.RP R9, R2 ;  /* 0x0000000200097306 */ /* 0x000e220000209400 */
[----:B-1----:R-:W-:Y:S01]  /*1d70*/  IABS R17, R39 ;  /* 0x0000002700117213 */ /* 0x002fe20000000000 */
[----:B------:R-:W1:Y:S01]  /*1d80*/  LDCU UR5, c[0x0][0x388] ;  /* 0x00007100ff0577ac */ /* 0x000e620008000800 */
[----:B------:R-:W-:Y:S01]  /*1d90*/  BAR.SYNC.DEFER_BLOCKING 0x0 ;  /* 0x0000000000007b1d */ /* 0x000fe20000010000 */
[----:B------:R-:W-:Y:S01]  /*1da0*/  ISETP.GT.U32.AND P1, PT, R2, 0x1, PT ;  /* 0x000000010200780c */ /* 0x000fe20003f24070 */
[----:B------:R-:W-:Y:S01]  /*1db0*/  IMAD.IADD R0, R0, 0x1, R45 ;  /* 0x0000000100007824 */ /* 0x000fe200078e022d */
[----:B------:R-:W-:-:S03]  /*1dc0*/  IADD3 R17, PT, PT, RZ, -R17, RZ ;  /* 0x80000011ff117210 */ /* 0x000fc60007ffe0ff */
[----:B------:R-:W2:Y:S01]  /*1dd0*/  I2F.RP R14, R3 ;  /* 0x00000003000e7306 */ /* 0x000ea20000209400 */
[----:B----4-:R-:W-:-:S07]  /*1de0*/  IMAD R19, R19, UR8, R0 ;  /* 0x0000000813137c24 */ /* 0x010fce000f8e0200 */
[----:B0-----:R-:W0:Y:S01]  /*1df0*/  MUFU.RCP R9, R9 ;  /* 0x0000000900097308 */ /* 0x001e220000001000 */
[----:B------:R-:W-:Y:S01]  /*1e00*/  IMAD.SHL.U32 R0, R39, 0x80, RZ ;  /* 0x0000008027007824 */ /* 0x000fe200078e00ff */
[----:B-1----:R-:W-:-:S04]  /*1e10*/  USHF.R.S32.HI UR4, URZ, 0x1f, UR5 ;  /* 0x0000001fff047899 */ /* 0x002fc80008011405 */
[----:B------:R-:W-:Y:S02]  /*1e20*/  ULEA.HI UR4, UR4, UR5, URZ, 0x9 ;  /* 0x0000000504047291 */ /* 0x000fe4000f8f48ff */
[----:B--2---:R-:W1:Y:S02]  /*1e30*/  MUFU.RCP R14, R14 ;  /* 0x0000000e000e7308 */ /* 0x004e640000001000 */
[----:B------:R-:W-:Y:S01]  /*1e40*/  USHF.R.S32.HI UR4, URZ, 0x9, UR4 ;  /* 0x00000009ff047899 */ /* 0x000fe20008011404 */
[----:B0-----:R-:W-:Y:S02]  /*1e50*/  VIADD R12, R9, 0xffffffe ;  /* 0x0ffffffe090c7836 */ /* 0x001fe40000000000 */
[----:B------:R-:W-:-:S03]  /*1e60*/  IMAD.SHL.U32 R9, R40, 0x80, RZ ;  /* 0x0000008028097824 */ /* 0x000fc600078e00ff */
[----:B------:R0:W2:Y:S01]  /*1e70*/  F2I.FTZ.U32.TRUNC.NTZ R13, R12 ;  /* 0x0000000c000d7305 */ /* 0x0000a2000021f000 */
[----:B-1----:R-:W-:Y:S01]  /*1e80*/  VIADD R10, R14, 0xffffffe ;  /* 0x0ffffffe0e0a7836 */ /* 0x002fe20000000000 */
[----:B------:R-:W-:-:S06]  /*1e90*/  IABS R14, R8 ;  /* 0x00000008000e7213 */ /* 0x000fcc0000000000 */
[----:B------:R1:W3:Y:S01]  /*1ea0*/  F2I.FTZ.U32.TRUNC.NTZ R11, R10 ;  /* 0x0000000a000b7305 */ /* 0x0002e2000021f000 */
[----:B0-----:R-:W-:Y:S02]  /*1eb0*/  IMAD.MOV.U32 R12, RZ, RZ, RZ ;  /* 0x000000ffff0c7224 */ /* 0x001fe400078e00ff */
[----:B------:R-:W-:Y:S02]  /*1ec0*/  IMAD.MOV R14, RZ, RZ, -R14 ;  /* 0x000000ffff0e7224 */ /* 0x000fe400078e0a0e */
[----:B--2---:R-:W-:Y:S02]  /*1ed0*/  IMAD.MOV R15, RZ, RZ, -R13 ;  /* 0x000000ffff0f7224 */ /* 0x004fe400078e0a0d */
[----:B-1----:R-:W-:Y:S02]  /*1ee0*/  IMAD.MOV.U32 R10, RZ, RZ, RZ ;  /* 0x000000ffff0a7224 */ /* 0x002fe400078e00ff */
[----:B------:R-:W-:Y:S01]  /*1ef0*/  IMAD R15, R15, R2, RZ ;  /* 0x000000020f0f7224 */ /* 0x000fe200078e02ff */
[----:B---3--:R-:W-:-:S03]  /*1f00*/  IADD3 R16, PT, PT, RZ, -R11, RZ ;  /* 0x8000000bff107210 */ /* 0x008fc60007ffe0ff */
[----:B------:R-:W-:Y:S01]  /*1f10*/  IMAD.HI.U32 R13, R13, R15, R12 ;  /* 0x0000000f0d0d7227 */ /* 0x000fe200078e000c */
[----:B------:R-:W-:Y:S02]  /*1f20*/  IABS R12, R9 ;  /* 0x00000009000c7213 */ /* 0x000fe40000000000 */
[----:B------:R-:W-:Y:S01]  /*1f30*/  LOP3.LUT R9, R9, R8, RZ, 0x3c, !PT ;  /* 0x0000000809097212 */ /* 0x000fe200078e3cff */
[----:B------:R-:W-:Y:S01]  /*1f40*/  IMAD R15, R16, R3, RZ ;  /* 0x00000003100f7224 */ /* 0x000fe200078e02ff */
[----:B------:R-:W-:-:S03]  /*1f50*/  IADD3 R16, PT, PT, R39, 0x1, RZ ;  /* 0x0000000127107810 */ /* 0x000fc60007ffe0ff */
[----:B------:R-:W-:-:S04]  /*1f60*/  IMAD.HI.U32 R10, R11, R15, R10 ;  /* 0x0000000f0b0a7227 */ /* 0x000fc800078e000a */
[----:B------:R-:W-:Y:S02]  /*1f70*/  IMAD.MOV.U32 R11, RZ, RZ, R12 ;  /* 0x000000ffff0b7224 */ /* 0x000fe400078e000c */
[----:B------:R-:W-:Y:S02]  /*1f80*/  IMAD.MOV.U32 R12, RZ, RZ, R14 ;  /* 0x000000ffff0c7224 */ /* 0x000fe400078e000e */
[----:B------:R-:W-:-:S04]  /*1f90*/  IMAD.HI.U32 R10, R10, R11, RZ ;  /* 0x0000000b0a0a7227 */ /* 0x000fc800078e00ff */
[----:B------:R-:W-:Y:S01]  /*1fa0*/  IMAD R12, R10, R12, R11 ;  /* 0x0000000c0a0c7224 */ /* 0x000fe200078e020b */
[----:B------:R-:W-:Y:S01]  /*1fb0*/  IADD3 R11, PT, PT, -R2, 0x1, RZ ;  /* 0x00000001020b7810 */ /* 0x000fe20007ffe1ff */
[----:B------:R-:W-:-:S03]  /*1fc0*/  IMAD.HI.U32 R14, R13, 0x2, RZ ;  /* 0x000000020d0e7827 */ /* 0x000fc600078e00ff */
[----:B------:R-:W-:Y:S01]  /*1fd0*/  ISETP.GT.U32.AND P3, PT, R3, R12, PT ;  /* 0x0000000c0300720c */ /* 0x000fe20003f64070 */
[----:B------:R-:W-:Y:S01]  /*1fe0*/  IMAD.HI.U32 R15, R13, 0x3, RZ ;  /* 0x000000030d0f7827 */ /* 0x000fe200078e00ff */
[----:B------:R-:W-:Y:S02]  /*1ff0*/  SEL R11, R11, 0x1, !P1 ;  /* 0x000000010b0b7807 */ /* 0x000fe40004800000 */
[----:B------:R-:W-:Y:S01]  /*2000*/  ISETP.GE.U32.AND P1, PT, R16, 0x3, PT ;  /* 0x000000031000780c */ /* 0x000fe20003f26070 */
[----:B------:R-:W-:Y:S01]  /*2010*/  IMAD R13, R14, R17, 0x2 ;  /* 0x000000020e0d7424 */ /* 0x000fe200078e0211 */
[C---:B------:R-:W-:Y:S01]  /*2020*/  ISETP.GT.U32.AND P4, PT, R2.reuse, R11, PT ;  /* 0x0000000b0200720c */ /* 0x040fe20003f84070 */
[----:B------:R-:W-:Y:S01]  /*2030*/  IMAD R17, R15, R17, 0x3 ;  /* 0x000000030f117424 */ /* 0x000fe200078e0211 */
[----:B------:R-:W-:Y:S02]  /*2040*/  LOP3.LUT R16, R39, 0x2, RZ, 0x3c, !PT ;  /* 0x0000000227107812 */ /* 0x000fe400078e3cff */
[----:B------:R-:W-:-:S02]  /*2050*/  ISETP.GT.U32.AND P5, PT, R2, R13, PT ;  /* 0x0000000d0200720c */ /* 0x000fc40003fa4070 */
[----:B------:R-:W-:Y:S01]  /*2060*/  ISETP.GT.U32.AND P0, PT, R2, R17, PT ;  /* 0x000000110200720c */ /* 0x000fe20003f04070 */
[----:B------:R-:W-:Y:S01]  /*2070*/  @!P3 IMAD.IADD R12, R12, 0x1, -R3 ;  /* 0x000000010c0cb824 */ /* 0x000fe200078e0a03 */
[----:B------:R-:W-:Y:S02]  /*2080*/  @!P3 IADD3 R10, PT, PT, R10, 0x1, RZ ;  /* 0x000000010a0ab810 */ /* 0x000fe40007ffe0ff */
[----:B------:R-:W-:Y:S02]  /*2090*/  ISETP.GE.AND P2, PT, R16, RZ, PT ;  /* 0x000000ff1000720c */ /* 0x000fe40003f46270 */
[----:B------:R-:W-:Y:S01]  /*20a0*/  ISETP.GE.U32.AND P6, PT, R12, R3, PT ;  /* 0x000000030c00720c */ /* 0x000fe20003fc6070 */
[--C-:B------:R-:W-:Y:S01]  /*20b0*/  @!P4 IMAD.IADD R11, R11, 0x1, -R2.reuse ;  /* 0x000000010b0bc824 */ /* 0x100fe200078e0a02 */
[----:B------:R-:W-:Y:S02]  /*20c0*/  LOP3.LUT R12, RZ, R39, RZ, 0x33, !PT ;  /* 0x00000027ff0c7212 */ /* 0x000fe400078e33ff */
[----:B------:R-:W-:Y:S01]  /*20d0*/  SEL R0, R0, RZ, !P1 ;  /* 0x000000ff00007207 */ /* 0x000fe20004800000 */
[----:B------:R-:W-:-:S02]  /*20e0*/  @!P5 IMAD.IADD R13, R13, 0x1, -R2 ;  /* 0x000000010d0dd824 */ /* 0x000fc400078e0a02 */
[----:B------:R-:W-:Y:S01]  /*20f0*/  @!P0 IMAD.IADD R17, R17, 0x1, -R2 ;  /* 0x0000000111118824 */ /* 0x000fe200078e0a02 */
[----:B------:R-:W-:Y:S01]  /*2100*/  IADD3 R0, PT, PT, R19, R0, RZ ;  /* 0x0000000013007210 */ /* 0x000fe20007ffe0ff */
[----:B------:R-:W-:Y:S01]  /*2110*/  @!P0 VIADD R15, R15, 0x1 ;  /* 0x000000010f0f8836 */ /* 0x000fe20000000000 */
[-C--:B------:R-:W-:Y:S01]  /*2120*/  ISETP.GE.U32.AND P3, PT, R13, R2.reuse, PT ;  /* 0x000000020d00720c */ /* 0x080fe20003f66070 */
[----:B------:R-:W-:Y:S01]  /*2130*/  @!P5 VIADD R14, R14, 0x1 ;  /* 0x000000010e0ed836 */ /* 0x000fe20000000000 */
[----:B------:R-:W-:Y:S02]  /*2140*/  ISETP.GE.U32.AND P4, PT, R17, R2, PT ;  /* 0x000000021100720c */ /* 0x000fe40003f86070 */
[----:B------:R-:W-:Y:S02]  /*2150*/  LOP3.LUT R2, R39, 0x3, RZ, 0x3c, !PT ;  /* 0x0000000327027812 */ /* 0x000fe400078e3cff */
[----:B------:R-:W-:Y:S02]  /*2160*/  @P6 IADD3 R10, PT, PT, R10, 0x1, RZ ;  /* 0x000000010a0a6810 */ /* 0x000fe40007ffe0ff */
[----:B------:R-:W-:-:S02]  /*2170*/  ISETP.GE.AND P6, PT, R2, RZ, PT ;  /* 0x000000ff0200720c */ /* 0x000fc40003fc6270 */
[----:B------:R-:W-:Y:S01]  /*2180*/  ISETP.GE.AND P5, PT, R9, RZ, PT ;  /* 0x000000ff0900720c */ /* 0x000fe20003fa6270 */
[----:B------:R-:W0:Y:S01]  /*2190*/  LDC.64 R2, c[0x0][0x3a0] ;  /* 0x0000e800ff027b82 */ /* 0x000e220000000a00 */
[----:B------:R-:W-:Y:S01]  /*21a0*/  ISETP.NE.AND P0, PT, R8, RZ, PT ;  /* 0x000000ff0800720c */ /* 0x000fe20003f05270 */
[----:B------:R-:W-:Y:S01]  /*21b0*/  @P3 VIADD R14, R14, 0x1 ;  /* 0x000000010e0e3836 */ /* 0x000fe20000000000 */
[----:B------:R-:W-:Y:S02]  /*21c0*/  ISETP.NE.AND P3, PT, R39, RZ, PT ;  /* 0x000000ff2700720c */ /* 0x000fe40003f65270 */
[----:B------:R-:W-:Y:S01]  /*21d0*/  @P4 IADD3 R15, PT, PT, R15, 0x1, RZ ;  /* 0x000000010f0f4810 */ /* 0x000fe20007ffe0ff */
[----:B------:R-:W-:Y:S01]  /*21e0*/  @!P2 IMAD.MOV R14, RZ, RZ, -R14 ;  /* 0x000000ffff0ea224 */ /* 0x000fe200078e0a0e */
[----:B------:R-:W-:-:S03]  /*21f0*/  SEL R11, R12, R11, !P3 ;  /* 0x0000000b0c0b7207 */ /* 0x000fc60005800000 */
[----:B------:R-:W-:Y:S01]  /*2200*/  @!P6 IMAD.MOV R15, RZ, RZ, -R15 ;  /* 0x000000ffff0fe224 */ /* 0x000fe200078e0a0f */
[C---:B------:R-:W-:Y:S01]  /*2210*/  SEL R14, R12.reuse, R14, !P3 ;  /* 0x0000000e0c0e7207 */ /* 0x040fe20005800000 */
[----:B------:R-:W-:Y:S02]  /*2220*/  @!P5 IMAD.MOV R10, RZ, RZ, -R10 ;  /* 0x000000ffff0ad224 */ /* 0x000fe400078e0a0a */
[----:B------:R-:W-:Y:S02]  /*2230*/  @!P0 LOP3.LUT R10, RZ, R8, RZ, 0x33, !PT ;  /* 0x00000008ff0a8212 */ /* 0x000fe400078e33ff */
[----:B------:R-:W-:Y:S01]  /*2240*/  SEL R12, R12, R15, !P3 ;  /* 0x0000000f0c0c7207 */ /* 0x000fe20005800000 */
[----:B------:R-:W-:Y:S02]  /*2250*/  IMAD.MOV R8, RZ, RZ, -R14 ;  /* 0x000000ffff087224 */ /* 0x000fe400078e0a0e */
[----:B------:R-:W-:Y:S02]  /*2260*/  IMAD R10, R10, UR4, RZ ;  /* 0x000000040a0a7c24 */ /* 0x000fe4000f8e02ff */
[----:B------:R-:W-:Y:S01]  /*2270*/  IMAD.MOV R16, RZ, RZ, -R12 ;  /* 0x000000ffff107224 */ /* 0x000fe200078e0a0c */
[----:B------:R-:W-:Y:S01]  /*2280*/  LEA R12, R12, R19, 0x7 ;  /* 0x000000130c0c7211 */ /* 0x000fe200078e38ff */
[----:B------:R-:W-:-:S02]  /*2290*/  IMAD R9, R14, 0x80, R19 ;  /* 0x000000800e097824 */ /* 0x000fc400078e0213 */
[C---:B------:R-:W-:Y:S02]  /*22a0*/  IMAD R8, R39.reuse, R8, 0x2 ;  /* 0x0000000227087424 */ /* 0x040fe400078e0208 */
        /* <DEDUP_REMOVED lines=13> */
.L_x_30898:
[----:B------:R-:W-:Y:S01]  /*2380*/  BSSY B2, `(.L_x_30915) ;  /* 0x0000007000027945 */ /* 0x000fe20003800000 */
[----:B------:R-:W-:Y:S02]  /*2390*/  IMAD.MOV.U32 R41, RZ, RZ, R19 ;  /* 0x000000ffff297224 */ /* 0x000fe400078e0013 */
[----:B------:R-:W-:Y:S02]  /*23a0*/  IMAD.MOV.U32 R42, RZ, RZ, 0x181f ;  /* 0x0000181fff2a7424 */ /* 0x000fe400078e00ff */
[----:B------:R-:W-:-:S07]  /*23b0*/  IMAD.MOV.U32 R43, RZ, RZ, -0x1 ;  /* 0xffffffffff2b7424 */ /* 0x000fce00078e00ff */
[----:B-123--:R-:W-:Y:S05]  /*23c0*/  WARPSYNC.COLLECTIVE R43, `(.L_x_30916) ;  /* 0x000000002b087348 */ /* 0x00efea0003c00000 */
[----:B------:R0:W4:Y:S02]  /*23d0*/  SHFL.IDX P6, R41, R3, R41, R42 ;  /* 0x0000002903297389 */ /* 0x00012400000c002a */
[----:B01234-:R-:W-:Y:S05]  /*23e0*/  ENDCOLLECTIVE ;  /* 0x000000000000791b */ /* 0x01ffea0003800000 */
.L_x_30916:
[----:B------:R-:W-:Y:S05]  /*23f0*/  BSYNC B2 ;  /* 0x0000000000027941 */ /* 0x000fea0003800000 */
.L_x_30915:
[----:B------:R-:W-:Y:S01]  /*2400*/  MOV R4, R41 ;  /* 0x0000002900047202 */ /* 0x000fe20000000f00 */
[----:B------:R-:W-:Y:S06]  /*2410*/  BRA `(.L_x_30917) ;  /* 0xfffffff000e47947 */ /* 0x000fec000383ffff */
.L_x_30900:
[----:B------:R-:W-:Y:S01]  /*2420*/  BSSY B2, `(.L_x_30918) ;  /* 0x0000007000027945 */ /* 0x000fe20003800000 */
[----:B------:R-:W-:Y:S02]  /*2430*/  IMAD.MOV.U32 R41, RZ, RZ, R37 ;  /* 0x000000ffff297224 */ /* 0x000fe400078e0025 */
[----:B------:R-:W-:Y:S02]  /*2440*/  IMAD.MOV.U32 R42, RZ, RZ, 0x181f ;  /* 0x0000181fff2a7424 */ /* 0x000fe400078e00ff */
[----:B------:R-:W-:-:S07]  /*2450*/  IMAD.MOV.U32 R43, RZ, RZ, -0x1 ;  /* 0xffffffffff2b7424 */ /* 0x000fce00078e00ff */
[----:B0123--:R-:W-:Y:S05]  /*2460*/  WARPSYNC.COLLECTIVE R43, `(.L_x_30919) ;  /* 0x000000002b087348 */ /* 0x00ffea0003c00000 */
[----:B------:R4:W0:Y:S02]  /*2470*/  SHFL.IDX P6, R41, R3, R41, R42 ;  /* 0x0000002903297389 */ /* 0x00082400000c002a */
[----:B01234-:R-:W-:Y:S05]  /*2480*/  ENDCOLLECTIVE ;  /* 0x000000000000791b */ /* 0x01ffea0003800000 */
.L_x_30919:
[----:B------:R-:W-:Y:S05]  /*2490*/  BSYNC B2 ;  /* 0x0000000000027941 */ /* 0x000fea0003800000 */
.L_x_30918:
[----:B------:R-:W-:Y:S05]  /*24a0*/  BRA `(.L_x_30920) ;  /* 0xfffffff000d87947 */ /* 0x000fea000383ffff */
.L_x_30902:
[----:B------:R-:W-:Y:S01]  /*24b0*/  BSSY B2, `(.L_x_30921) ;  /* 0x0000007000027945 */ /* 0x000fe20003800000 */
[----:B------:R-:W-:Y:S01]  /*24c0*/  MOV R41, R36 ;  /* 0x0000002400297202 */ /* 0x000fe20000000f00 */
[----:B------:R-:W-:Y:S02]  /*24d0*/  IMAD.MOV.U32 R42, RZ, RZ, 0x181f ;  /* 0x0000181fff2a7424 */ /* 0x000fe400078e00ff */
[----:B------:R-:W-:-:S07]  /*24e0*/  IMAD.MOV.U32 R43, RZ, RZ, -0x1 ;  /* 0xffffffffff2b7424 */ /* 0x000fce00078e00ff */
[----:B01234-:R-:W-:Y:S05]  /*24f0*/  WARPSYNC.COLLECTIVE R43, `(.L_x_30922) ;  /* 0x000000002b087348 */ /* 0x01ffea0003c00000 */
[----:B------:R0:W0:Y:S02]  /*2500*/  SHFL.IDX P6, R41, R3, R41, R42 ;  /* 0x0000002903297389 */ /* 0x00002400000c002a */
[----:B01234-:R-:W-:Y:S05]  /*2510*/  ENDCOLLECTIVE ;  /* 0x000000000000791b */ /* 0x01ffea0003800000 */
.L_x_30922:
[----:B------:R-:W-:Y:S05]  /*2520*/  BSYNC B2 ;  /* 0x0000000000027941 */ /* 0x000fea0003800000 */
.L_x_30921:
[----:B------:R-:W-:Y:S05]  /*2530*/  BRA `(.L_x_30923) ;  /* 0xfffffff000cc7947 */ /* 0x000fea000383ffff */
.L_x_30904:
[----:B------:R-:W-:Y:S01]  /*2540*/  BSSY B2, `(.L_x_30924) ;  /* 0x0000007000027945 */ /* 0x000fe20003800000 */
[----:B------:R-:W-:Y:S01]  /*2550*/  MOV R41, R35 ;  /* 0x0000002300297202 */ /* 0x000fe20000000f00 */
[----:B------:R-:W-:Y:S02]  /*2560*/  IMAD.MOV.U32 R42, RZ, RZ, 0x181f ;  /* 0x0000181fff2a7424 */ /* 0x000fe400078e00ff */
[----:B------:R-:W-:-:S07]  /*2570*/  IMAD.MOV.U32 R43, RZ, RZ, -0x1 ;  /* 0xffffffffff2b7424 */ /* 0x000fce00078e00ff */
[----:B01234-:R-:W-:Y:S05]  /*2580*/  WARPSYNC.COLLECTIVE R43, `(.L_x_30925) ;  /* 0x000000002b087348 */ /* 0x01ffea0003c00000 */
[----:B------:R0:W0:Y:S02]  /*2590*/  SHFL.IDX P6, R41, R3, R41, R42 ;  /* 0x0000002903297389 */ /* 0x00002400000c002a */
[----:B01234-:R-:W-:Y:S05]  /*25a0*/  ENDCOLLECTIVE ;  /* 0x000000000000791b */ /* 0x01ffea0003800000 */
.L_x_30925:
[----:B------:R-:W-:Y:S05]  /*25b0*/  BSYNC B2 ;  /* 0x0000000000027941 */ /* 0x000fea0003800000 */
.L_x_30924:
[----:B------:R-:W-:Y:S05]  /*25c0*/  BRA `(.L_x_30926) ;  /* 0xfffffff000c07947 */ /* 0x000fea000383ffff */
.L_x_30906:
[----:B------:R-:W-:Y:S01]  /*25d0*/  BSSY B2, `(.L_x_30927) ;  /* 0x0000007000027945 */ /* 0x000fe20003800000 */
[----:B------:R-:W-:Y:S01]  /*25e0*/  MOV R41, R34 ;  /* 0x0000002200297202 */ /* 0x000fe20000000f00 */
[----:B------:R-:W-:Y:S02]  /*25f0*/  IMAD.MOV.U32 R42, RZ, RZ, 0x181f ;  /* 0x0000181fff2a7424 */ /* 0x000fe400078e00ff */
[----:B------:R-:W-:-:S07]  /*2600*/  IMAD.MOV.U32 R43, RZ, RZ, -0x1 ;  /* 0xffffffffff2b7424 */ /* 0x000fce00078e00ff */
[----:B01234-:R-:W-:Y:S05]  /*2610*/  WARPSYNC.COLLECTIVE R43, `(.L_x_30928) ;  /* 0x000000002b087348 */ /* 0x01ffea0003c00000 */
[----:B------:R0:W0:Y:S02]  /*2620*/  SHFL.IDX P6, R41, R3, R41, R42 ;  /* 0x0000002903297389 */ /* 0x00002400000c002a */
[----:B01234-:R-:W-:Y:S05]  /*2630*/  ENDCOLLECTIVE ;  /* 0x000000000000791b */ /* 0x01ffea0003800000 */
.L_x_30928:
[----:B------:R-:W-:Y:S05]  /*2640*/  BSYNC B2 ;  /* 0x0000000000027941 */ /* 0x000fea0003800000 */
.L_x_30927:
[----:B------:R-:W-:Y:S05]  /*2650*/  BRA `(.L_x_30929) ;  /* 0xfffffff000b47947 */ /* 0x000fea000383ffff */
.L_x_30908:
[----:B------:R-:W-:Y:S01]  /*2660*/  BSSY B2, `(.L_x_30930) ;  /* 0x0000007000027945 */ /* 0x000fe20003800000 */
[----:B------:R-:W-:Y:S01]  /*2670*/  MOV R41, R33 ;  /* 0x0000002100297202 */ /* 0x000fe20000000f00 */
[----:B------:R-:W-:Y:S02]  /*2680*/  IMAD.MOV.U32 R42, RZ, RZ, 0x181f ;  /* 0x0000181fff2a7424 */ /* 0x000fe400078e00ff */
[----:B------:R-:W-:-:S07]  /*2690*/  IMAD.MOV.U32 R43, RZ, RZ, -0x1 ;  /* 0xffffffffff2b7424 */ /* 0x000fce00078e00ff */
[----:B01234-:R-:W-:Y:S05]  /*26a0*/  WARPSYNC.COLLECTIVE R43, `(.L_x_30931) ;  /* 0x000000002b087348 */ /* 0x01ffea0003c00000 */
[----:B------:R0:W0:Y:S02]  /*26b0*/  SHFL.IDX P6, R41, R3, R41, R42 ;  /* 0x0000002903297389 */ /* 0x00002400000c002a */
[----:B01234-:R-:W-:Y:S05]  /*26c0*/  ENDCOLLECTIVE ;  /* 0x000000000000791b */ /* 0x01ffea0003800000 */
.L_x_30931:
[----:B------:R-:W-:Y:S05]  /*26d0*/  BSYNC B2 ;  /* 0x0000000000027941 */ /* 0x000fea0003800000 */
.L_x_30930:
[----:B------:R-:W-:Y:S05]  /*26e0*/  BRA `(.L_x_30932) ;  /* 0xfffffff000a87947 */ /* 0x000fea000383ffff */
.L_x_30910:
[----:B------:R-:W-:Y:S01]  /*26f0*/  BSSY B2, `(.L_x_30933) ;  /* 0x0000007000027945 */ /* 0x000fe20003800000 */
[----:B------:R-:W-:Y:S01]  /*2700*/  MOV R41, R32 ;  /* 0x0000002000297202 */ /* 0x000fe20000000f00 */
[----:B------:R-:W-:Y:S02]  /*2710*/  IMAD.MOV.U32 R42, RZ, RZ, 0x181f ;  /* 0x0000181fff2a7424 */ /* 0x000fe400078e00ff */
[----:B------:R-:W-:-:S07]  /*2720*/  IMAD.MOV.U32 R43, RZ, RZ, -0x1 ;  /* 0xffffffffff2b7424 */ /* 0x000fce00078e00ff */
[----:B01234-:R-:W-:Y:S05]  /*2730*/  WARPSYNC.COLLECTIVE R43, `(.L_x_30934) ;  /* 0x000000002b087348 */ /* 0x01ffea0003c00000 */
[----:B------:R0:W0:Y:S02]  /*2740*/  SHFL.IDX P6, R41, R3, R41, R42 ;  /* 0x0000002903297389 */ /* 0x00002400000c002a */
[----:B01234-:R-:W-:Y:S05]  /*2750*/  ENDCOLLECTIVE ;  /* 0x000000000000791b */ /* 0x01ffea0003800000 */
.L_x_30934:
[----:B------:R-:W-:Y:S05]  /*2760*/  BSYNC B2 ;  /* 0x0000000000027941 */ /* 0x000fea0003800000 */
.L_x_30933:
[----:B------:R-:W-:Y:S05]  /*2770*/  BRA `(.L_x_30935) ;  /* 0xfffffff0009c7947 */ /* 0x000fea000383ffff */
.L_x_30912:
[----:B------:R-:W-:Y:S01]  /*2780*/  BSSY B2, `(.L_x_30936) ;  /* 0x0000007000027945 */ /* 0x000fe20003800000 */
[----:B------:R-:W-:Y:S01]  /*2790*/  MOV R41, R31 ;  /* 0x0000001f00297202 */ /* 0x000fe20000000f00 */
[----:B------:R-:W-:Y:S02]  /*27a0*/  IMAD.MOV.U32 R42, RZ, RZ, 0x181f ;  /* 0x0000181fff2a7424 */ /* 0x000fe400078e00ff */
[----:B------:R-:W-:-:S07]  /*27b0*/  IMAD.MOV.U32 R43, RZ, RZ, -0x1 ;  /* 0xffffffffff2b7424 */ /* 0x000fce00078e00ff */
[----:B01234-:R-:W-:Y:S05]  /*27c0*/  WARPSYNC.COLLECTIVE R43, `(.L_x_30937) ;  /* 0x000000002b087348 */ /* 0x01ffea0003c00000 */
[----:B------:R0:W0:Y:S02]  /*27d0*/  SHFL.IDX P6, R41, R3, R41, R42 ;  /* 0x0000002903297389 */ /* 0x00002400000c002a */
[----:B01234-:R-:W-:Y:S05]  /*27e0*/  ENDCOLLECTIVE ;  /* 0x000000000000791b */ /* 0x01ffea0003800000 */
.L_x_30937:
[----:B------:R-:W-:Y:S05]  /*27f0*/  BSYNC B2 ;  /* 0x0000000000027941 */ /* 0x000fea0003800000 */
.L_x_30936:
[----:B------:R-:W-:Y:S01]  /*2800*/  MOV R3, R41 ;  /* 0x0000002900037202 */ /* 0x000fe20000000f00 */
[----:B------:R-:W-:Y:S06]  /*2810*/  BRA `(.L_x_30938) ;  /* 0xfffffff0008c7947 */ /* 0x000fec000383ffff */
        .weak           $__internal_633_$__cuda_sm20_div_s16
        .type           $__internal_633_$__cuda_sm20_div_s16,@function
        .size           $__internal_633_$__cuda_sm20_div_s16,(.L_x_39136 - $__internal_633_$__cuda_sm20_div_s16)
$__internal_633_$__cuda_sm20_div_s16:
        /* <DEDUP_REMOVED lines=24> */
[----:B------:R-:W-:Y:S05]  /*29a0*/  RET.REL.NODEC R2 `(_Z9cuda_gemmIiLi128ELi1ELi1ELi512ELi8ELi8ELi64ELi0ELi0EEviiiPT_S1_S1_iii) ;  /* 0xffffffd402947950 */ /* 0x000fea0003c3ffff */
.L_x_30939:
        /* <DEDUP_REMOVED lines=13> */
.L_x_39136:


//--------------------- .text._Z9cuda_gemmIiLi128ELi1ELi1ELi512ELi4ELi4ELi64ELi1ELi1EEviiiPT_S1_S1_iii --------------------------
	.section	.text._Z9cuda_gemmIiLi128ELi1ELi1ELi512ELi4ELi4ELi64ELi1ELi1EEviiiPT_S1_S1_iii,"ax",@progbits
	.align	128
        .global         _Z9cuda_gemmIiLi128ELi1ELi1ELi512ELi4ELi4ELi64ELi1ELi1EEviiiPT_S1_S1_iii
        .type           _Z9cuda_gemmIiLi128ELi1ELi1ELi512ELi4ELi4ELi64ELi1ELi1EEviiiPT_S1_S1_iii,@function
        .size           _Z9cuda_gemmIiLi128ELi1ELi1ELi512ELi4ELi4ELi64ELi1ELi1EEviiiPT_S1_S1_iii,(.L_x_39851 - _Z9cuda_gemmIiLi128ELi1ELi1ELi512ELi4ELi4ELi64ELi1ELi1EEviiiPT_S1_S1_iii)
        .other          _Z9cuda_gemmIiLi128ELi1ELi1ELi512ELi4ELi4ELi64ELi1ELi1EEviiiPT_S1_S1_iii,@"STO_CUDA_ENTRY STV_DEFAULT"
_Z9cuda_gemmIiLi128ELi1ELi1ELi512ELi4ELi4ELi64ELi1ELi1EEviiiPT_S1_S1_iii:
.text._Z9cuda_gemmIiLi128ELi1ELi1ELi512ELi4ELi4ELi64ELi1ELi1EEviiiPT_S1_S1_iii:
        /* <DEDUP_REMOVED lines=14> */
.L_x_30942:
[----:B0-----:R0:W3:Y:S01]  /*00e0*/  LDG.E R5, desc[UR6][R2.64] ;  /* 0x0000000602057981 */ /* 0x0010e2000c1e1900 */
[C---:B------:R-:W-:Y:S02]  /*00f0*/  LOP3.LUT R7, R4.reuse, 0x3, RZ, 0xc0, !PT ;  /* 0x0000000304077812 */ /* 0x040fe400078ec0ff */
[----:B------:R-:W-:Y:S01]  /*0100*/  LOP3.LUT R6, R4, 0xfffffffc, RZ, 0xc0, !PT ;  /* 0xfffffffc04067812 */ /* 0x000fe200078ec0ff */
[----:B--2---:R-:W-:Y:S02]  /*0110*/  IMAD.IADD R4, R9, 0x1, R4 ;  /* 0x0000000109047824 */ /* 0x004fe400078e0204 */
[----:B------:R-:W-:-:S03]  /*0120*/  IMAD R7, R7, 0x14, R0 ;  /* 0x0000001407077824 */ /* 0x000fc600078e0200 */
[----:B------:R-:W-:Y:S01]  /*0130*/  ISETP.GE.U32.AND P0, PT, R4, 0x10, PT ;  /* 0x000000100400780c */ /* 0x000fe20003f06070 */
[----:B0-----:R-:W-:Y:S01]  /*0140*/  IMAD.WIDE.U32 R2, R9, 0x4, R2 ;  /* 0x0000000409027825 */ /* 0x001fe200078e0002 */
[----:B------:R-:W-:-:S05]  /*0150*/  IADD3 R6, PT, PT, R7, R6, RZ ;  /* 0x0000000607067210 */ /* 0x000fca0007ffe0ff */
[----:B---3--:R0:W-:Y:S06]  /*0160*/  STS [R6], R5 ;  /* 0x0000000506007388 */ /* 0x0081ec0000000800 */
[----:B------:R-:W-:Y:S05]  /*0170*/  @!P0 BRA `(.L_x_30942) ;  /* 0xfffffffc00d88947 */ /* 0x000fea000383ffff */
.L_x_30941:
[----:B------:R-:W-:Y:S05]  /*0180*/  BSYNC.RECONVERGENT B0 ;  /* 0x0000000000007941 */ /* 0x000fea0003800200 */
.L_x_30940:
[----:B------:R-:W1:Y:S02]  /*0190*/  LDCU UR4, c[0x0][0x374] ;  /* 0x00006e80ff0477ac */ /* 0x000e640008000800 */
[----:B-1----:R-:W-:-:S13]  /*01a0*/  ISETP.GE.U32.AND P0, PT, R21, UR4, PT ;  /* 0x0000000415007c0c */ /* 0x002fda000bf06070 */
[----:B------:R-:W-:Y:S05]  /*01b0*/  @P0 EXIT ;  /* 0x000000000000094d */ /* 0x000fea0003800000 */
[----:B------:R-:W1:Y:S01]  /*01c0*/  LDC R20, c[0x0][0x360] ;  /* 0x0000d800ff147b82 */ /* 0x000e620000000800 */
[----:B------:R-:W-:Y:S01]  /*01d0*/  SHF.L.U32 R2, R24, 0x2, RZ ;  /* 0x0000000218027819 */ /* 0x000fe200000006ff */
[----:B------:R-:W-:Y:S01]  /*01e0*/  BSSY.RECONVERGENT B0, `(.L_x_30943) ;  /* 0x0000033000007945 */ /* 0x000fe20003800200 */
[----:B-1----:R-:W-:-:S04]  /*01f0*/  SHF.L.U32 R3, R20, 0x2, RZ ;  /* 0x0000000214037819 */ /* 0x002fc800000006ff */
        /* <DEDUP_REMOVED lines=32> */
[----:B------:R-:W-:Y:S01]  /*0400*/  UIADD3 UR4, UPT, UPT, UR4, 0x80, URZ ;  /* 0x0000008004047890 */ /* 0x000fe2000fffe0ff */
[----:B------:R-:W-:Y:S02]  /*0410*/  IMAD R5, R21, 0x200, R2 ;  /* 0x0000020015057824 */ /* 0x000fe400078e0202 */
[----:B------:R-:W-:Y:S02]  /*0420*/  LOP3.LUT R4, R0, 0x3, RZ, 0xc0, !PT ;  /* 0x0000000300047812 */ /* 0x000fe400078ec0ff */
[----:B------:R-:W1:Y:S01]  /*0430*/  LDC.64 R8, c[0x0][0x390] ;  /* 0x0000e400ff087b82 */ /* 0x000e620000000a00 */
[----:B------:R-:W-:Y:S02]  /*0440*/  MOV R0, R2 ;  /* 0x0000000200007202 */ /* 0x000fe40000000f00 */
[----:B------:R-:W-:Y:S01]  /*0450*/  IMAD.MOV R10, RZ, RZ, -R4 ;  /* 0x000000ffff0a7224 */ /* 0x000fe200078e0a04 */
[----:B0-----:R-:W-:-:S06]  /*0460*/  ULEA UR4, UR5, UR4, 0x18 ;  /* 0x0000000405047291 */ /* 0x001fcc000f8ec0ff */
[----:B------:R-:W-:Y:S01]  /*0470*/  LEA R11, R24, UR4, 0x4 ;  /* 0x00000004180b7c11 */ /* 0x000fe2000f8e20ff */
[----:B-1----:R-:W-:-:S07]  /*0480*/  IMAD.WIDE.U32 R8, R5, 0x4, R8 ;  /* 0x0000000405087825 */ /* 0x002fce00078e0008 */
.L_x_30945:
[----:B------:R0:W2:Y:S01]  /*0490*/  LDG.E.128 R4, desc[UR6][R8.64] ;  /* 0x0000000608047981 */ /* 0x0000a2000c1e1d00 */
[----:B------:R-:W-:Y:S01]  /*04a0*/  IADD3 R10, PT, PT, R10, 0x1, RZ ;  /* 0x000000010a0a7810 */ /* 0x000fe20007ffe0ff */
[----:B------:R-:W-:-:S03]  /*04b0*/  IMAD.IADD R0, R3, 0x1, R0 ;  /* 0x0000000103007824 */ /* 0x000fc600078e0200 */
[----:B------:R-:W-:Y:S01]  /*04c0*/  ISETP.NE.AND P0, PT, R10, RZ, PT ;  /* 0x000000ff0a00720c */ /* 0x000fe20003f05270 */
[C---:B0-----:R-:W-:Y:S01]  /*04d0*/  IMAD.WIDE.U32 R8, R20.reuse, 0x10, R8 ;  /* 0x0000001014087825 */ /* 0x041fe200078e0008 */
[----:B--2---:R0:W-:Y:S02]  /*04e0*/  STS.128 [R11], R4 ;  /* 0x000000040b007388 */ /* 0x0041e40000000c00 */
[----:B0-----:R-:W-:-:S09]  /*04f0*/  LEA R11, R20, R11, 0x4 ;  /* 0x0000000b140b7211 */ /* 0x001fd200078e20ff */
[----:B------:R-:W-:Y:S05]  /*0500*/  @P0 BRA `(.L_x_30945) ;  /* 0xfffffffc00e00947 */ /* 0x000fea000383ffff */
.L_x_30944:
[----:B------:R-:W-:Y:S05]  /*0510*/  BSYNC.RECONVERGENT B0 ;  /* 0x0000000000007941 */ /* 0x000fea0003800200 */
.L_x_30943:
        /* <DEDUP_REMOVED lines=12> */
.L_x_30948:
        /* <DEDUP_REMOVED lines=24> */
.L_x_30947:
[----:B------:R-:W-:Y:S05]  /*0760*/  BSYNC.RECONVERGENT B0 ;  /* 0x0000000000007941 */ /* 0x000fea0003800200 */
.L_x_30946:
[----:B------:R-:W1:Y:S08]  /*0770*/  S2UR UR5, SR_CgaCtaId ;  /* 0x00000000000579c3 */ /* 0x000e700000008800 */
[----:B------:R-:W-:Y:S01]  /*0780*/  BAR.SYNC.DEFER_BLOCKING 0x0 ;  /* 0x0000000000007b1d */ /* 0x000fe20000010000 */
[----:B------:R-:W-:Y:S01]  /*0790*/  LOP3.LUT R0, R2, 0xc, RZ, 0xc0, !PT ;  /* 0x0000000c02007812 */ /* 0x000fe200078ec0ff */
[C---:B------:R-:W-:Y:S01]  /*07a0*/  VIADD R26, R24.reuse, 0x1 ;  /* 0x00000001181a7836 */ /* 0x040fe20000000000 */
[C---:B0-----:R-:W-:Y:S01]  /*07b0*/  LOP3.LUT R16, R24.reuse, 0x3, RZ, 0xc0, !PT ;  /* 0x0000000318107812 */ /* 0x041fe200078ec0ff */
[----:B------:R-:W-:-:S02]  /*07c0*/  VIADD R5, R24, 0xffffffff ;  /* 0xffffffff18057836 */ /* 0x000fc40000000000 */
[----:B------:R-:W-:Y:S01]  /*07d0*/  UMOV UR4, 0x400 ;  /* 0x0000040000047882 */ /* 0x000fe20000000000 */
[----:B------:R-:W-:Y:S01]  /*07e0*/  LOP3.LUT R26, R26, 0x3, RZ, 0xc0, !PT ;  /* 0x000000031a1a7812 */ /* 0x000fe200078ec0ff */
[----:B------:R-:W-:Y:S01]  /*07f0*/  IMAD R21, R21, 0x200, R24 ;  /* 0x0000020015157824 */ /* 0x000fe200078e0218 */
[----:B------:R-:W-:Y:S02]  /*0800*/  IADD3 R3, PT, PT, R2, R16, RZ ;  /* 0x0000001002037210 */ /* 0x000fe40007ffe0ff */
[----:B------:R-:W-:Y:S02]  /*0810*/  LOP3.LUT R22, R16, 0x2, RZ, 0x3c, !PT ;  /* 0x0000000210167812 */ /* 0x000fe400078e3cff */
[C---:B------:R-:W-:Y:S02]  /*0820*/  IADD3 R6, PT, PT, R2.reuse, R26, RZ ;  /* 0x0000001a02067210 */ /* 0x040fe40007ffe0ff */
[----:B------:R-:W-:Y:S01]  /*0830*/  LOP3.LUT R5, R5, 0x3, RZ, 0xc0, !PT ;  /* 0x0000000305057812 */ /* 0x000fe200078ec0ff */
[----:B------:R-:W-:-:S03]  /*0840*/  IMAD.IADD R7, R2, 0x1, R22 ;  /* 0x0000000102077824 */ /* 0x000fc600078e0216 */
[----:B------:R-:W-:Y:S01]  /*0850*/  IADD3 R2, PT, PT, R2, R5, RZ ;  /* 0x0000000502027210 */ /* 0x000fe20007ffe0ff */
[----:B-1----:R-:W-:Y:S02]  /*0860*/  ULEA UR8, UR5, UR4, 0x18 ;  /* 0x0000000405087291 */ /* 0x002fe4000f8ec0ff */
[----:B------:R-:W-:-:S04]  /*0870*/  UIADD3 UR4, UPT, UPT, UR4, 0x80, URZ ;  /* 0x0000008004047890 */ /* 0x000fc8000fffe0ff */
[----:B------:R-:W-:-:S03]  /*0880*/  ULEA UR4, UR5, UR4, 0x18 ;  /* 0x0000000405047291 */ /* 0x000fc6000f8ec0ff */
[----:B------:R-:W0:Y:S03]  /*0890*/  LDS R20, [R0+UR8] ;  /* 0x0000000800147984 */ /* 0x000e260008000800 */
[----:B------:R-:W-:Y:S01]  /*08a0*/  LEA R3, R3, UR4, 0x2 ;  /* 0x0000000403037c11 */ /* 0x000fe2000f8e10ff */
[----:B------:R-:W1:Y:S01]  /*08b0*/  LDS R18, [R0+UR8+0x14] ;  /* 0x0000140800127984 */ /* 0x000e620008000800 */
[----:B------:R-:W-:Y:S02]  /*08c0*/  LEA R12, R6, UR4, 0x2 ;  /* 0x00000004060c7c11 */ /* 0x000fe4000f8e10ff */
[----:B------:R-:W-:Y:S01]  /*08d0*/  LEA R10, R7, UR4, 0x2 ;  /* 0x00000004070a7c11 */ /* 0x000fe2000f8e10ff */
[----:B------:R-:W2:Y:S01]  /*08e0*/  LDS R8, [R0+UR8+0x28] ;  /* 0x0000280800087984 */ /* 0x000ea20008000800 */
[----:B------:R-:W-:-:S03]  /*08f0*/  LEA R2, R2, UR4, 0x2 ;  /* 0x0000000402027c11 */ /* 0x000fc6000f8e10ff */
[----:B------:R-:W3:Y:S04]  /*0900*/  LDS R4, [R0+UR8+0x3c] ;  /* 0x00003c0800047984 */ /* 0x000ee80008000800 */
[----:B------:R-:W-:Y:S04]  /*0910*/  LDS R0, [R3] ;  /* 0x0000000003007984 */ /* 0x000fe80000000800 */
[----:B------:R-:W-:Y:S04]  /*0920*/  LDS R12, [R12] ;  /* 0x000000000c0c7984 */ /* 0x000fe80000000800 */
[----:B------:R-:W-:Y:S04]  /*0930*/  LDS R10, [R10] ;  /* 0x000000000a0a7984 */ /* 0x000fe80000000800 */
[----:B------:R4:W-:Y:S02]  /*0940*/  LDS R6, [R2] ;  /* 0x0000000002067984 */ /* 0x0009e40000000800 */
[----:B----4-:R-:W4:Y:S02]  /*0950*/  LDC.64 R2, c[0x0][0x3a0] ;  /* 0x0000e800ff027b82 */ /* 0x010f240000000a00 */
[----:B0-----:R-:W0:Y:S04]  /*0960*/  SHFL.IDX PT, R13, R20, R16, 0x1c1f ;  /* 0x001c1f10140d7589 */ /* 0x001e2800000e0000 */
[----:B-1----:R-:W1:Y:S04]  /*0970*/  SHFL.IDX PT, R7, R18, R16, 0x1c1f ;  /* 0x001c1f1012077589 */ /* 0x002e6800000e0000 */
[----:B--2---:R-:W2:Y:S04]  /*0980*/  SHFL.IDX PT, R11, R8, R16, 0x1c1f ;  /* 0x001c1f10080b7589 */ /* 0x004ea800000e0000 */
[----:B---3--:R-:W3:Y:S04]  /*0990*/  SHFL.IDX PT, R9, R4, R16, 0x1c1f ;  /* 0x001c1f1004097589 */ /* 0x008ee800000e0000 */
[----:B------:R-:W5:Y:S04]  /*09a0*/  SHFL.IDX PT, R19, R20, R26, 0x1c1f ;  /* 0x001c1f1a14137589 */ /* 0x000f6800000e0000 */
[----:B------:R-:W5:Y:S01]  /*09b0*/  SHFL.IDX PT, R17, R18, R26, 0x1c1f ;  /* 0x001c1f1a12117589 */ /* 0x000f6200000e0000 */
[----:B----4-:R-:W-:-:S03]  /*09c0*/  IMAD.WIDE.U32 R2, R21, 0x4, R2 ;  /* 0x0000000415027825 */ /* 0x010fc600078e0002 */
[----:B------:R-:W4:Y:S01]  /*09d0*/  SHFL.IDX PT, R15, R8, R26, 0x1c1f ;  /* 0x001c1f1a080f7589 */ /* 0x000f2200000e0000 */
[----:B0-----:R-:W-:-:S03]  /*09e0*/  IMAD R13, R0, R13, RZ ;  /* 0x0000000d000d7224 */ /* 0x001fc600078e02ff */
[----:B------:R-:W0:Y:S01]  /*09f0*/  SHFL.IDX PT, R29, R4, R26, 0x1c1f ;  /* 0x001c1f1a041d7589 */ /* 0x000e2200000e0000 */
[----:B-1----:R-:W-:-:S03]  /*0a00*/  IMAD R7, R0, R7, RZ ;  /* 0x0000000700077224 */ /* 0x002fc600078e02ff */
[----:B------:R-:W1:Y:S01]  /*0a10*/  SHFL.IDX PT, R27, R20, R22, 0x1c1f ;  /* 0x001c1f16141b7589 */ /* 0x000e6200000e0000 */
[----:B--2---:R-:W-:-:S03]  /*0a20*/  IMAD R11, R0, R11, RZ ;  /* 0x0000000b000b7224 */ /* 0x004fc600078e02ff */
[----:B------:R-:W2:Y:S01]  /*0a30*/  SHFL.IDX PT, R25, R18, R22, 0x1c1f ;  /* 0x001c1f1612197589 */ /* 0x000ea200000e0000 */
[----:B---3--:R-:W-:-:S03]  /*0a40*/  IMAD R9, R0, R9, RZ ;  /* 0x0000000900097224 */ /* 0x008fc600078e02ff */
[----:B------:R-:W3:Y:S01]  /*0a50*/  SHFL.IDX PT, R23, R8, R22, 0x1c1f ;  /* 0x001c1f1608177589 */ /* 0x000ee200000e0000 */
[----:B-----5:R-:W-:-:S03]  /*0a60*/  IMAD R13, R12, R19, R13 ;  /* 0x000000130c0d7224 */ /* 0x020fc600078e020d */
[----:B------:R-:W5:Y:S01]  /*0a70*/  SHFL.IDX PT, R14, R4, R22, 0x1c1f ;  /* 0x001c1f16040e7589 */ /* 0x000f6200000e0000 */
[----:B------:R-:W-:-:S03]  /*0a80*/  IMAD R7, R12, R17, R7 ;  /* 0x000000110c077224 */ /* 0x000fc600078e0207 */
[----:B------:R-:W5:Y:S01]  /*0a90*/  SHFL.IDX PT, R20, R20, R5, 0x1c1f ;  /* 0x001c1f0514147589 */ /* 0x000f6200000e0000 */
[----:B----4-:R-:W-:-:S03]  /*0aa0*/  IMAD R11, R12, R15, R11 ;  /* 0x0000000f0c0b7224 */ /* 0x010fc600078e020b */
[----:B------:R-:W4:Y:S01]  /*0ab0*/  SHFL.IDX PT, R16, R18, R5, 0x1c1f ;  /* 0x001c1f0512107589 */ /* 0x000f2200000e0000 */
[----:B0-----:R-:W-:-:S03]  /*0ac0*/  IMAD R9, R12, R29, R9 ;  /* 0x0000001d0c097224 */ /* 0x001fc600078e0209 */
[----:B------:R-:W0:Y:S01]  /*0ad0*/  SHFL.IDX PT, R28, R8, R5, 0x1c1f ;  /* 0x001c1f05081c7589 */ /* 0x000e2200000e0000 */
[----:B-1----:R-:W-:-:S03]  /*0ae0*/  IMAD R13, R10, R27, R13 ;  /* 0x0000001b0a0d7224 */ /* 0x002fc600078e020d */
[----:B------:R-:W1:Y:S01]  /*0af0*/  SHFL.IDX PT, R4, R4, R5, 0x1c1f ;  /* 0x001c1f0504047589 */ /* 0x000e6200000e0000 */
[C---:B--2---:R-:W-:Y:S02]  /*0b00*/  IMAD R7, R10.reuse, R25, R7 ;  /* 0x000000190a077224 */ /* 0x044fe400078e0207 */
[C---:B---3--:R-:W-:Y:S02]  /*0b10*/  IMAD R11, R10.reuse, R23, R11 ;  /* 0x000000170a0b7224 */ /* 0x048fe400078e020b */
[----:B-----5:R-:W-:Y:S02]  /*0b20*/  IMAD R9, R10, R14, R9 ;  /* 0x0000000e0a097224 */ /* 0x020fe400078e0209 */
[C---:B------:R-:W-:Y:S01]  /*0b30*/  IMAD R13, R6.reuse, R20, R13 ;  /* 0x00000014060d7224 */ /* 0x040fe200078e020d */
[----:B------:R-:W-:Y:S01]  /*0b40*/  BAR.SYNC.DEFER_BLOCKING 0x0 ;  /* 0x0000000000007b1d */ /* 0x000fe20000010000 */
[C---:B----4-:R-:W-:Y:S02]  /*0b50*/  IMAD R7, R6.reuse, R16, R7 ;  /* 0x0000001006077224 */ /* 0x050fe400078e0207 */
[----:B0-----:R-:W-:-:S02]  /*0b60*/  IMAD R11, R6, R28, R11 ;  /* 0x0000001c060b7224 */ /* 0x001fc400078e020b */
[----:B-1----:R-:W-:Y:S01]  /*0b70*/  IMAD R9, R6, R4, R9 ;  /* 0x0000000406097224 */ /* 0x002fe200078e0209 */
[----:B------:R-:W-:Y:S04]  /*0b80*/  STG.E desc[UR6][R2.64], R13 ;  /* 0x0000000d02007986 */ /* 0x000fe8000c101906 */
[----:B------:R-:W-:Y:S04]  /*0b90*/  STG.E desc[UR6][R2.64+0x200], R7 ;  /* 0x0002000702007986 */ /* 0x000fe8000c101906 */
[----:B------:R-:W-:Y:S04]  /*0ba0*/  STG.E desc[UR6][R2.64+0x400], R11 ;  /* 0x0004000b02007986 */ /* 0x000fe8000c101906 */
[----:B------:R-:W-:Y:S01]  /*0bb0*/  STG.E desc[UR6][R2.64+0x600], R9 ;  /* 0x0006000902007986 */ /* 0x000fe2000c101906 */
[----:B------:R-:W-:Y:S05]  /*0bc0*/  EXIT ;  /* 0x000000000000794d */ /* 0x000fea0003800000 */
.L_x_30949:
        /* <DEDUP_REMOVED lines=11> */
.L_x_39851:


//--------------------- .text._Z9cuda_gemmIiLi128ELi1ELi1ELi512ELi4ELi4ELi64ELi1ELi0EEviiiPT_S1_S1_iii --------------------------
	.section	.text._Z9cuda_gemmIiLi128ELi1ELi1ELi512ELi4ELi4ELi64ELi1ELi0EEviiiPT_S1_S1_iii,"ax",@progbits
	.align	128
        .global         _Z9cuda_gemmIiLi128ELi1ELi1ELi512ELi4ELi4ELi64ELi1ELi0EEviiiPT_S1_S1_iii
        .type           _Z9cuda_gemmIiLi128ELi1ELi1ELi512ELi4ELi4ELi64ELi1ELi0EEviiiPT_S1_S1_iii,@function
        .size           _Z9cuda_gemmIiLi128ELi1ELi1ELi512ELi4ELi4ELi64ELi1ELi0EEviiiPT_S1_S1_iii,(.L_x_39137 - _Z9cuda_gemmIiLi128ELi1ELi1ELi512ELi4ELi4ELi64ELi1ELi0EEviiiPT_S1_S1_iii)
        .other          _Z9cuda_gemmIiLi128ELi1ELi1ELi512ELi4ELi4ELi64ELi1ELi0EEviiiPT_S1_S1_iii,@"STO_CUDA_ENTRY STV_DEFAULT"
_Z9cuda_gemmIiLi128ELi1ELi1ELi512ELi4ELi4ELi64ELi1ELi0EEviiiPT_S1_S1_iii:
.text._Z9cuda_gemmIiLi128ELi1ELi1ELi512ELi4ELi4ELi64ELi1ELi0EEviiiPT_S1_S1_iii:
        /* <DEDUP_REMOVED lines=59> */
.L_x_30952:
        /* <DEDUP_REMOVED lines=25> */
.L_x_30951:
[----:B------:R-:W-:Y:S05]  /*0540*/  BSYNC.RECONVERGENT B0 ;  /* 0x0000000000007941 */ /* 0x000fea0003800200 */
.L_x_30950:
[----:B------:R-:W-:Y:S01]  /*0550*/  IMAD.MOV.U32 R4, RZ, RZ, 0x80 ;  /* 0x00000080ff047424 */ /* 0x000fe200078e00ff */
[----:B------:R-:W-:Y:S01]  /*0560*/  MOV R5, 0x590 ;  /* 0x0000059000057802 */ /* 0x000fe20000000f00 */
[----:B------:R-:W-:-:S07]  /*0570*/  IMAD.MOV.U32 R23, RZ, RZ, R6 ;  /* 0x000000ffff177224 */ /* 0x000fce00078e0006 */
[----:B0-----:R-:W-:Y:S05]  /*0580*/  CALL.REL.NOINC `($__internal_634_$__cuda_sm20_div_s16) ;  /* 0x0000001800147944 */ /* 0x001fea0003c00000 */
[----:B------:R-:W-:Y:S02]  /*0590*/  PRMT R23, R25, 0x9910, RZ ;  /* 0x0000991019177816 */ /* 0x000fe400000000ff */
[----:B------:R-:W-:Y:S02]  /*05a0*/  MOV R4, 0x4 ;  /* 0x0000000400047802 */ /* 0x000fe40000000f00 */
[----:B------:R-:W-:-:S07]  /*05b0*/  MOV R5, 0x5d0 ;  /* 0x000005d000057802 */ /* 0x000fce0000000f00 */
[----:B------:R-:W-:Y:S05]  /*05c0*/  CALL.REL.NOINC `($__internal_634_$__cuda_sm20_div_s16) ;  /* 0x0000001800047944 */ /* 0x000fea0003c00000 */
        /* <DEDUP_REMOVED lines=11> */
[----:B------:R-:W-:Y:S01]  /*0680*/  IMAD.IADD R4, R28, 0x1, R27 ;  /* 0x000000011c047824 */ /* 0x000fe200078e021b */
[----:B------:R-:W-:Y:S02]  /*0690*/  IADD3 R7, PT, PT, RZ, -R27, RZ ;  /* 0x8000001bff077210 */ /* 0x000fe40007ffe0ff */
[----:B------:R-:W-:Y:S02]  /*06a0*/  ISETP.NE.U32.AND P2, PT, R27, RZ, PT ;  /* 0x000000ff1b00720c */ /* 0x000fe40003f45070 */
        /* <DEDUP_REMOVED lines=9> */
[----:B------:R-:W-:-:S04]  /*0740*/  IMAD.HI.U32 R3, R3, R7, R2 ;  /* 0x0000000703037227 */ /* 0x000fc800078e0002 */
[----:B------:R-:W-:Y:S02]  /*0750*/  VIADD R2, R0, 0xffffffe ;  /* 0x0ffffffe00027836 */ /* 0x000fe40000000000 */
[----:B------:R-:W-:Y:S02]  /*0760*/  IMAD.HI.U32 R5, R3, R4, RZ ;  /* 0x0000000403057227 */ /* 0x000fe400078e00ff */
[----:B------:R0:W1:Y:S02]  /*0770*/  F2I.FTZ.U32.TRUNC.NTZ R3, R2 ;  /* 0x0000000200037305 */ /* 0x000064000021f000 */
[----:B------:R-:W-:Y:S01]  /*0780*/  IMAD.MOV R7, RZ, RZ, -R22 ;  /* 0x000000ffff077224 */ /* 0x000fe200078e0a16 */
[----:B------:R-:W-:-:S05]  /*0790*/  IADD3 R0, PT, PT, -R5, RZ, RZ ;  /* 0x000000ff05007210 */ /* 0x000fca0007ffe1ff */
[----:B------:R-:W-:Y:S02]  /*07a0*/  IMAD R4, R27, R0, R4 ;  /* 0x000000001b047224 */ /* 0x000fe400078e0204 */
[----:B0-----:R-:W-:-:S03]  /*07b0*/  IMAD.MOV.U32 R2, RZ, RZ, RZ ;  /* 0x000000ffff027224 */ /* 0x001fc600078e00ff */
[----:B------:R-:W-:Y:S01]  /*07c0*/  ISETP.GE.U32.AND P0, PT, R4, R27, PT ;  /* 0x0000001b0400720c */ /* 0x000fe20003f06070 */
[----:B-1----:R-:W-:-:S04]  /*07d0*/  IMAD R7, R7, R3, RZ ;  /* 0x0000000307077224 */ /* 0x002fc800078e02ff */
[----:B------:R-:W-:-:S06]  /*07e0*/  IMAD.HI.U32 R0, R3, R7, R2 ;  /* 0x0000000703007227 */ /* 0x000fcc00078e0002 */
[----:B------:R-:W-:-:S04]  /*07f0*/  IMAD.HI.U32 R0, R0, R21, RZ ;  /* 0x0000001500007227 */ /* 0x000fc800078e00ff */
[----:B------:R-:W-:Y:S01]  /*0800*/  @P0 IMAD.IADD R4, R4, 0x1, -R27 ;  /* 0x0000000104040824 */ /* 0x000fe200078e0a1b */
[----:B------:R-:W-:Y:S01]  /*0810*/  IADD3 R3, PT, PT, -R0, RZ, RZ ;  /* 0x000000ff00037210 */ /* 0x000fe20007ffe1ff */
[----:B------:R-:W-:-:S03]  /*0820*/  @P0 VIADD R5, R5, 0x1 ;  /* 0x0000000105050836 */ /* 0x000fc60000000000 */
[----:B------:R-:W-:Y:S01]  /*0830*/  ISETP.GE.U32.AND P1, PT, R4, R27, PT ;  /* 0x0000001b0400720c */ /* 0x000fe20003f26070 */
[----:B------:R-:W-:-:S05]  /*0840*/  IMAD R3, R22, R3, R21 ;  /* 0x0000000316037224 */ /* 0x000fca00078e0215 */
[----:B------:R-:W-:-:S07]  /*0850*/  ISETP.GE.U32.AND P0, PT, R3, R22, PT ;  /* 0x000000160300720c */ /* 0x000fce0003f06070 */
[----:B------:R-:W-:Y:S01]  /*0860*/  @P1 VIADD R5, R5, 0x1 ;  /* 0x0000000105051836 */ /* 0x000fe20000000000 */
[----:B------:R-:W-:Y:S02]  /*0870*/  @!P2 LOP3.LUT R5, RZ, R27, RZ, 0x33, !PT ;  /* 0x0000001bff05a212 */ /* 0x000fe400078e33ff */
[----:B------:R-:W-:-:S03]  /*0880*/  ISETP.NE.U32.AND P2, PT, R22, RZ, PT ;  /* 0x000000ff1600720c */ /* 0x000fc60003f45070 */
[----:B------:R-:W-:Y:S01]  /*0890*/  IMAD.IADD R5, R6, 0x1, R5 ;  /* 0x0000000106057824 */ /* 0x000fe200078e0205 */
[----:B------:R-:W-:Y:S01]  /*08a0*/  @P0 IADD3 R3, PT, PT, -R22, R3, RZ ;  /* 0x0000000316030210 */ /* 0x000fe20007ffe1ff */
[----:B------:R-:W-:-:S03]  /*08b0*/  @P0 VIADD R0, R0, 0x1 ;  /* 0x0000000100000836 */ /* 0x000fc60000000000 */
        /* <DEDUP_REMOVED lines=8> */
[----:B------:R-:W-:Y:S02]  /*0940*/  HFMA2 R3, -RZ, RZ, 0, 0 ;  /* 0x00000000ff037431 */ /* 0x000fe400000001ff */
[----:B------:R-:W-:Y:S01]  /*0950*/  VIADD R4, R4, 0x80 ;  /* 0x0000008004047836 */ /* 0x000fe20000000000 */
[----:B------:R-:W-:-:S04]  /*0960*/  LOP3.LUT R2, R5, 0x3, RZ, 0xc0, !PT ;  /* 0x0000000305027812 */ /* 0x000fc800078ec0ff */
[----:B0-----:R-:W-:-:S07]  /*0970*/  LEA R9, R9, R4, 0x18 ;  /* 0x0000000409097211 */ /* 0x001fce00078ec0ff */
.L_x_30955:
[----:B0-----:R-:W0:Y:S01]  /*0980*/  LDC.64 R4, c[0x0][0x390] ;  /* 0x0000e400ff047b82 */ /* 0x001e220000000a00 */
[----:B------:R-:W-:-:S04]  /*0990*/  IMAD R7, R24, 0x200, R28 ;  /* 0x0000020018077824 */ /* 0x000fc800078e021c */
[----:B0-----:R-:W-:-:S06]  /*09a0*/  IMAD.WIDE.U32 R4, R7, 0x4, R4 ;  /* 0x0000000407047825 */ /* 0x001fcc00078e0004 */
[----:B------:R-:W2:Y:S01]  /*09b0*/  LDG.E.128 R4, desc[UR6][R4.64] ;  /* 0x0000000604047981 */ /* 0x000ea2000c1e1d00 */
[----:B------:R-:W-:Y:S01]  /*09c0*/  IMAD R8, R28, 0x4, R9 ;  /* 0x000000041c087824 */ /* 0x000fe200078e0209 */
[----:B------:R-:W-:Y:S01]  /*09d0*/  IADD3 R28, PT, PT, R27, R28, RZ ;  /* 0x0000001c1b1c7210 */ /* 0x000fe20007ffe0ff */
[----:B------:R-:W-:-:S05]  /*09e0*/  VIADD R3, R3, 0x1 ;  /* 0x0000000103037836 */ /* 0x000fca0000000000 */
[----:B------:R-:W-:Y:S01]  /*09f0*/  ISETP.NE.AND P0, PT, R3, R2, PT ;  /* 0x000000020300720c */ /* 0x000fe20003f05270 */
[----:B--2---:R0:W-:-:S12]  /*0a00*/  STS.128 [R8], R4 ;  /* 0x0000000408007388 */ /* 0x0041d80000000c00 */
[----:B------:R-:W-:Y:S05]  /*0a10*/  @P0 BRA `(.L_x_30955) ;  /* 0xfffffffc00d80947 */ /* 0x000fea000383ffff */
.L_x_30954:
[----:B------:R-:W-:Y:S05]  /*0a20*/  BSYNC.RECONVERGENT B0 ;  /* 0x0000000000007941 */ /* 0x000fea0003800200 */
.L_x_30953:
[----:B------:R-:W-:Y:S04]  /*0a30*/  BSSY.RECONVERGENT B0, `(.L_x_30956) ;  /* 0x0000021000007945 */ /* 0x000fe80003800200 */
[----:B------:R-:W-:Y:S05]  /*0a40*/  @!P4 BRA `(.L_x_30957) ;  /* 0x00000000007cc947 */ /* 0x000fea0003800000 */
[----:B------:R-:W1:Y:S01]  /*0a50*/  S2R R29, SR_CgaCtaId ;  /* 0x00000000001d7919 */ /* 0x000e620000008800 */
[----:B------:R-:W2:Y:S01]  /*0a60*/  LDC.64 R2, c[0x0][0x390] ;  /* 0x0000e400ff027b82 */ /* 0x000ea20000000a00 */
[----:B0-----:R-:W-:-:S05]  /*0a70*/  MOV R4, 0x400 ;  /* 0x0000040000047802 */ /* 0x001fca0000000f00 */
[----:B------:R-:W-:-:S05]  /*0a80*/  VIADD R4, R4, 0x80 ;  /* 0x0000008004047836 */ /* 0x000fca0000000000 */
[----:B-1----:R-:W-:-:S07]  /*0a90*/  LEA R29, R29, R4, 0x18 ;  /* 0x000000041d1d7211 */ /* 0x002fce00078ec0ff */
.L_x_30958:
[----:B-1----:R-:W-:Y:S01]  /*0aa0*/  IMAD.IADD R9, R27, 0x1, R28 ;  /* 0x000000011b097824 */ /* 0x002fe200078e021c */
[----:B------:R-:W-:-:S03]  /*0ab0*/  LEA R5, R24, R28, 0x9 ;  /* 0x0000001c18057211 */ /* 0x000fc600078e48ff */
[C-C-:B------:R-:W-:Y:S02]  /*0ac0*/  IMAD.IADD R6, R27.reuse, 0x1, R9.reuse ;  /* 0x000000011b067824 */ /* 0x140fe400078e0209 */
[C---:B------:R-:W-:Y:S02]  /*0ad0*/  IMAD R9, R24.reuse, 0x200, R9 ;  /* 0x0000020018097824 */ /* 0x040fe400078e0209 */
        /* <DEDUP_REMOVED lines=22> */
.L_x_30957:
[----:B------:R-:W-:Y:S05]  /*0c40*/  BSYNC.RECONVERGENT B0 ;  /* 0x0000000000007941 */ /* 0x000fea0003800200 */
.L_x_30956:
        /* <DEDUP_REMOVED lines=15> */
[----:B------:R-:W-:Y:S01]  /*0d40*/  BSSY B1, `(.L_x_30960) ;  /* 0x0000083000017945 */ /* 0x000fe20003800000 */
[----:B------:R-:W-:Y:S01]  /*0d50*/  VIADD R12, R8, 0x3 ;  /* 0x00000003080c7836 */ /* 0x000fe20000000000 */
[-C--:B0-----:R-:W-:Y:S02]  /*0d60*/  ISETP.GE.AND P0, PT, R6, R5.reuse, PT ;  /* 0x000000050600720c */ /* 0x081fe40003f06270 */
[-C--:B------:R-:W-:Y:S02]  /*0d70*/  ISETP.GE.AND P1, PT, R10, R5.reuse, PT ;  /* 0x000000050a00720c */ /* 0x080fe40003f26270 */
[----:B------:R-:W-:Y:S02]  /*0d80*/  ISETP.GE.AND P2, PT, R12, R5, PT ;  /* 0x000000050c00720c */ /* 0x000fe40003f46270 */
[----:B------:R-:W-:-:S02]  /*0d90*/  SEL R7, R5, RZ, P0 ;  /* 0x000000ff05077207 */ /* 0x000fc40000000000 */
[C---:B------:R-:W-:Y:S02]  /*0da0*/  SEL R9, R5.reuse, RZ, P1 ;  /* 0x000000ff05097207 */ /* 0x040fe40000800000 */
[C---:B------:R-:W-:Y:S01]  /*0db0*/  SEL R11, R5.reuse, RZ, P2 ;  /* 0x000000ff050b7207 */ /* 0x040fe20001000000 */
[----:B------:R-:W-:Y:S01]  /*0dc0*/  IMAD.IADD R6, R6, 0x1, -R7 ;  /* 0x0000000106067824 */ /* 0x000fe200078e0a07 */
[----:B------:R-:W-:Y:S02]  /*0dd0*/  ISETP.GE.AND P0, PT, R8, R5, PT ;  /* 0x000000050800720c */ /* 0x000fe40003f06270 */
[----:B------:R-:W-:Y:S01]  /*0de0*/  IADD3 R7, PT, PT, R10, -R9, RZ ;  /* 0x800000090a077210 */ /* 0x000fe20007ffe0ff */
[----:B------:R-:W-:Y:S01]  /*0df0*/  IMAD.IADD R9, R12, 0x1, -R11 ;  /* 0x000000010c097824 */ /* 0x000fe200078e0a0b */
[----:B------:R-:W-:Y:S01]  /*0e00*/  SEL R13, R5, RZ, P0 ;  /* 0x000000ff050d7207 */ /* 0x000fe20000000000 */
[----:B------:R-:W-:Y:S01]  /*0e10*/  VIADD R10, R2, 0x1 ;  /* 0x00000001020a7836 */ /* 0x000fe20000000000 */
[----:B------:R-:W-:Y:S01]  /*0e20*/  VIMNMX R11, PT, PT, R4, 0x4, PT ;  /* 0x00000004040b7848 */ /* 0x000fe20003fe0100 */
[----:B------:R-:W-:Y:S01]  /*0e30*/  VIADD R12, R2, 0xffffffff ;  /* 0xffffffff020c7836 */ /* 0x000fe20000000000 */
[----:B------:R-:W-:-:S02]  /*0e40*/  CS2R R4, SRZ ;  /* 0x0000000000047805 */ /* 0x000fc4000001ff00 */
[----:B------:R-:W-:Y:S02]  /*0e50*/  IADD3 R13, PT, PT, R8, -R13, RZ ;  /* 0x8000000d080d7210 */ /* 0x000fe40007ffe0ff */
[----:B------:R-:W-:Y:S02]  /*0e60*/  LOP3.LUT R10, R10, 0x3, RZ, 0xc0, !PT ;  /* 0x000000030a0a7812 */ /* 0x000fe400078ec0ff */
[----:B------:R-:W-:-:S07]  /*0e70*/  LOP3.LUT R12, R12, 0x3, RZ, 0xc0, !PT ;  /* 0x000000030c0c7812 */ /* 0x000fce00078ec0ff */
.L_x_30976:
        /* <DEDUP_REMOVED lines=17> */
.L_x_30961:
        /* <DEDUP_REMOVED lines=8> */
.L_x_30962:
        /* <DEDUP_REMOVED lines=9> */
.L_x_30963:
        /* <DEDUP_REMOVED lines=8> */
.L_x_30964:
[----:B------:R-:W-:Y:S04]  /*1120*/  BSSY B0, `(.L_x_30965) ;  /* 0x0000042000007945 */ /* 0x000fe80003800000 */
[----:B------:R-:W-:Y:S05]  /*1130*/  @P5 BRA `(.L_x_30966) ;  /* 0x0000000400005947 */ /* 0x000fea0003800000 */
[----:B------:R-:W4:Y:S01]  /*1140*/  S2R R26, SR_CgaCtaId ;  /* 0x00000000001a7919 */ /* 0x000f220000008800 */
[----:B------:R-:W-:Y:S01]  /*1150*/  MOV R19, 0x400 ;  /* 0x0000040000137802 */ /* 0x000fe20000000f00 */
[----:B------:R-:W-:Y:S01]  /*1160*/  IMAD.MOV.U32 R28, RZ, RZ, R0 ;  /* 0x000000ffff1c7224 */ /* 0x000fe200078e0000 */
[----:B------:R-:W-:Y:S02]  /*1170*/  SHF.L.U32 R25, R21, 0x2, RZ ;  /* 0x0000000215197819 */ /* 0x000fe400000006ff */
[----:B------:R-:W-:Y:S02]  /*1180*/  ISETP.GT.U32.AND P1, PT, R18, 0x40, PT ;  /* 0x000000401200780c */ /* 0x000fe40003f24070 */
[----:B----4-:R-:W-:Y:S01]  /*1190*/  LEA R18, R26, R19, 0x18 ;  /* 0x000000131a127211 */ /* 0x010fe200078ec0ff */
[----:B------:R-:W-:Y:S01]  /*11a0*/  IMAD R26, R3, R4, RZ ;  /* 0x00000004031a7224 */ /* 0x000fe200078e02ff */
[----:B------:R-:W-:-:S09]  /*11b0*/  LOP3.LUT R19, R25, 0xc, RZ, 0xc0, !PT ;  /* 0x0000000c19137812 */ /* 0x000fd200078ec0ff */
.L_x_30975:
        /* <DEDUP_REMOVED lines=9> */
.L_x_30979:
[----:B----4-:R-:W-:Y:S01]  /*1250*/  IMAD R30, R16, R27, RZ ;  /* 0x0000001b101e7224 */ /* 0x010fe200078e02ff */
[----:B------:R-:W-:Y:S06]  /*1260*/  @!P2 BRA `(.L_x_30969) ;  /* 0x000000000010a947 */ /* 0x000fec0003800000 */
[----:B------:R-:W-:-:S03]  /*1270*/  UMOV UR4, 0xffffffff ;  /* 0xffffffff00047882 */ /* 0x000fc60000000000 */
[----:B------:R-:W-:Y:S05]  /*1280*/  BRA.DIV UR4, `(.L_x_30970) ;  /* 0x0000000a04647947 */ /* 0x000fea000b800000 */
[----:B------:R4:W0:Y:S02]  /*1290*/  SHFL.IDX PT, R27, R32, R6, 0x1c1f ;  /* 0x001c1f06201b7589 */ /* 0x00082400000e0000 */
.L_x_30982:
[----:B01----:R-:W-:-:S07]  /*12a0*/  IMAD R30, R15, R27, R30 ;  /* 0x0000001b0f1e7224 */ /* 0x003fce00078e021e */
.L_x_30969:
[----:B------:R-:W-:-:S13]  /*12b0*/  ISETP.GE.AND P2, PT, R25, 0x3, PT ;  /* 0x000000031900780c */ /* 0x000fda0003f46270 */
[----:B------:R-:W-:Y:S05]  /*12c0*/  @!P2 BRA `(.L_x_30971) ;  /* 0x000000000010a947 */ /* 0x000fea0003800000 */
[----:B------:R-:W-:-:S03]  /*12d0*/  UMOV UR4, 0xffffffff ;  /* 0xffffffff00047882 */ /* 0x000fc60000000000 */
[----:B------:R-:W-:Y:S05]  /*12e0*/  BRA.DIV UR4, `(.L_x_30972) ;  /* 0x0000000a04707947 */ /* 0x000fea000b800000 */
[----:B------:R0:W0:Y:S02]  /*12f0*/  SHFL.IDX PT, R27, R32, R7, 0x1c1f ;  /* 0x001c1f07201b7589 */ /* 0x00002400000e0000 */
.L_x_30985:
[----:B0-2---:R-:W-:-:S07]  /*1300*/  IMAD R30, R17, R27, R30 ;  /* 0x0000001b111e7224 */ /* 0x005fce00078e021e */
.L_x_30971:
[----:B------:R-:W-:-:S13]  /*1310*/  ISETP.GE.AND P2, PT, R25, 0x4, PT ;  /* 0x000000041900780c */ /* 0x000fda0003f46270 */
[----:B------:R-:W-:Y:S05]  /*1320*/  @!P2 BRA `(.L_x_30973) ;  /* 0x000000000064a947 */ /* 0x000fea0003800000 */
[----:B------:R-:W-:-:S03]  /*1330*/  UMOV UR4, 0xffffffff ;  /* 0xffffffff00047882 */ /* 0x000fc60000000000 */
[----:B------:R-:W-:Y:S05]  /*1340*/  BRA.DIV UR4, `(.L_x_30974) ;  /* 0x0000000a047c7947 */ /* 0x000fea000b800000 */
[----:B------:R0:W0:Y:S02]  /*1350*/  SHFL.IDX PT, R25, R32, R9, 0x1c1f ;  /* 0x001c1f0920197589 */ /* 0x00002400000e0000 */
.L_x_30988:
[----:B0--3--:R-:W-:Y:S01]  /*1360*/  IMAD R30, R14, R25, R30 ;  /* 0x000000190e1e7224 */ /* 0x009fe200078e021e */
[----:B------:R-:W-:Y:S06]  /*1370*/  BRA `(.L_x_30973) ;  /* 0x0000000000507947 */ /* 0x000fec0003800000 */
.L_x_30967:
[----:B------:R-:W4:Y:S01]  /*1380*/  LDC R25, c[0x0][0x3ac] ;  /* 0x0000eb00ff197b82 */ /* 0x000f220000000800 */
[----:B------:R-:W-:Y:S01]  /*1390*/  IMAD.MOV.U32 R30, RZ, RZ, RZ ;  /* 0x000000ffff1e7224 */ /* 0x000fe200078e00ff */
[C---:B----4-:R-:W-:Y:S02]  /*13a0*/  ISETP.GE.AND P4, PT, R25.reuse, 0x3, PT ;  /* 0x000000031900780c */ /* 0x050fe40003f86270 */
[C---:B------:R-:W-:Y:S02]  /*13b0*/  ISETP.GE.AND P2, PT, R25.reuse, 0x1, PT ;  /* 0x000000011900780c */ /* 0x040fe40003f46270 */
[C---:B------:R-:W-:Y:S02]  /*13c0*/  ISETP.GE.AND P3, PT, R25.reuse, 0x2, PT ;  /* 0x000000021900780c */ /* 0x040fe40003f66270 */
[----:B------:R-:W-:-:S07]  /*13d0*/  ISETP.GE.AND P5, PT, R25, 0x4, PT ;  /* 0x000000041900780c */ /* 0x000fce0003fa6270 */
[C---:B------:R-:W-:Y:S02]  /*13e0*/  @P4 IMAD.SHL.U32 R29, R8.reuse, 0x4, RZ ;  /* 0x00000004081d4824 */ /* 0x040fe400078e00ff */
[----:B------:R-:W-:Y:S02]  /*13f0*/  @P2 LEA R25, R8, R31, 0x2 ;  /* 0x0000001f08192211 */ /* 0x000fe400078e10ff */
[----:B------:R-:W-:Y:S01]  /*1400*/  @P3 IMAD R27, R10, 0x4, R31 ;  /* 0x000000040a1b3824 */ /* 0x000fe200078e021f */
[----:B------:R-:W-:-:S03]  /*1410*/  @P4 LOP3.LUT R29, R29, 0x8, RZ, 0x3c, !PT ;  /* 0x000000081d1d4812 */ /* 0x000fc600078e3cff */
[----:B------:R-:W0:Y:S01]  /*1420*/  @P2 LDS R25, [R25] ;  /* 0x0000000019192984 */ /* 0x000e220000000800 */
[----:B------:R-:W-:Y:S01]  /*1430*/  @P4 IADD3 R29, PT, PT, R31, R29, RZ ;  /* 0x0000001d1f1d4210 */ /* 0x000fe20007ffe0ff */
[----:B------:R-:W-:Y:S02]  /*1440*/  @P5 IMAD R31, R12, 0x4, R31 ;  /* 0x000000040c1f5824 */ /* 0x000fe400078e021f */
[----:B------:R-:W1:Y:S04]  /*1450*/  @P3 LDS R27, [R27] ;  /* 0x000000001b1b3984 */ /* 0x000e680000000800 */
[----:B------:R-:W2:Y:S04]  /*1460*/  @P4 LDS R29, [R29] ;  /* 0x000000001d1d4984 */ /* 0x000ea80000000800 */
[----:B------:R-:W3:Y:S01]  /*1470*/  @P5 LDS R31, [R31] ;  /* 0x000000001f1f5984 */ /* 0x000ee20000000800 */
[----:B0-----:R-:W-:-:S04]  /*1480*/  @P2 IMAD R30, R16, R25, RZ ;  /* 0x00000019101e2224 */ /* 0x001fc800078e02ff */
[----:B-1----:R-:W-:-:S04]  /*1490*/  @P3 IMAD R30, R15, R27, R30 ;  /* 0x0000001b0f1e3224 */ /* 0x002fc800078e021e */
[----:B--2---:R-:W-:-:S04]  /*14a0*/  @P4 IMAD R30, R17, R29, R30 ;  /* 0x0000001d111e4224 */ /* 0x004fc800078e021e */
[----:B---3--:R-:W-:-:S07]  /*14b0*/  @P5 IMAD R30, R14, R31, R30 ;  /* 0x0000001f0e1e5224 */ /* 0x008fce00078e021e */
.L_x_30973:
        /* <DEDUP_REMOVED lines=8> */
.L_x_30966:
[----:B------:R-:W-:Y:S05]  /*1540*/  BSYNC B0 ;  /* 0x0000000000007941 */ /* 0x000fea0003800000 */
.L_x_30965:
[----:B------:R-:W-:Y:S01]  /*1550*/  VIADD R4, R4, 0x1 ;  /* 0x0000000104047836 */ /* 0x000fe20000000000 */
[----:B------:R-:W-:Y:S06]  /*1560*/  @!P0 BRA `(.L_x_30976) ;  /* 0xfffffff800448947 */ /* 0x000fec000383ffff */
[----:B------:R-:W-:Y:S05]  /*1570*/  BSYNC B1 ;  /* 0x0000000000017941 */ /* 0x000fea0003800000 */
.L_x_30960:
[----:B----4-:R4:W5:Y:S02]  /*1580*/  LDL.128 R4, [R1] ;  /* 0x0000000001047983 */ /* 0x0109640000100c00 */
.L_x_30959:
[-C--:B------:R-:W-:Y:S01]  /*1590*/  IABS R2, R22.reuse ;  /* 0x0000001600027213 */ /* 0x080fe20000000000 */
[----:B------:R-:W-:Y:S01]  /*15a0*/  IMAD R20, R20, R22, RZ ;  /* 0x0000001614147224 */ /* 0x000fe200078e02ff */
[-C--:B------:R-:W-:Y:S01]  /*15b0*/  IABS R0, R3.reuse ;  /* 0x0000000300007213 */ /* 0x080fe20000000000 */
[----:B------:R-:W-:Y:S05]  /*15c0*/  WARPSYNC.ALL ;  /* 0x0000000000007948 */ /* 0x000fea0003800000 */
[----:B------:R-:W2:Y:S01]  /*15d0*/  I2F.RP R12, R2 ;  /* 0x00000002000c7306 */ /* 0x000ea20000209400 */
[----:B------:R-:W-:Y:S01]  /*15e0*/  IMAD R23, R23, R20, RZ ;  /* 0x0000001417177224 */ /* 0x000fe200078e02ff */
[----:B---3--:R-:W-:Y:S01]  /*15f0*/  IABS R14, R3 ;  /* 0x00000003000e7213 */ /* 0x008fe20000000000 */
[----:B------:R-:W-:Y:S01]  /*1600*/  BAR.SYNC.DEFER_BLOCKING 0x0 ;  /* 0x0000000000007b1d */ /* 0x000fe20000010000 */
[----:B------:R-:W-:Y:S01]  /*1610*/  ISETP.GT.U32.AND P1, PT, R0, 0x1, PT ;  /* 0x000000010000780c */ /* 0x000fe20003f24070 */
[----:B------:R-:W-:-:S04]  /*1620*/  IMAD R21, R24, 0x200, R21 ;  /* 0x0000020018157824 */ /* 0x000fc800078e0215 */
[----:B0-----:R-:W0:Y:S08]  /*1630*/  I2F.RP R13, R0 ;  /* 0x00000000000d7306 */ /* 0x001e300000209400 */
[----:B--2---:R-:W2:Y:S08]  /*1640*/  MUFU.RCP R12, R12 ;  /* 0x0000000c000c7308 */ /* 0x004eb00000001000 */
[----:B0-----:R-:W0:Y:S01]  /*1650*/  MUFU.RCP R13, R13 ;  /* 0x0000000d000d7308 */ /* 0x001e220000001000 */
[----:B--2---:R-:W-:Y:S01]  /*1660*/  VIADD R10, R12, 0xffffffe ;  /* 0x0ffffffe0c0a7836 */ /* 0x004fe20000000000 */
[----:B------:R-:W-:-:S06]  /*1670*/  IABS R12, R22 ;  /* 0x00000016000c7213 */ /* 0x000fcc0000000000 */
[----:B------:R2:W1:Y:S01]  /*1680*/  F2I.FTZ.U32.TRUNC.NTZ R11, R10 ;  /* 0x0000000a000b7305 */ /* 0x000462000021f000 */
[----:B------:R-:W-:Y:S01]  /*1690*/  IMAD.MOV R12, RZ, RZ, -R12 ;  /* 0x000000ffff0c7224 */ /* 0x000fe200078e0a0c */
[----:B0-----:R-:W-:-:S06]  /*16a0*/  IADD3 R8, PT, PT, R13, 0xffffffe, RZ ;  /* 0x0ffffffe0d087810 */ /* 0x001fcc0007ffe0ff */
[----:B------:R0:W3:Y:S01]  /*16b0*/  F2I.FTZ.U32.TRUNC.NTZ R9, R8 ;  /* 0x0000000800097305 */ /* 0x0000e2000021f000 */
[----:B--2---:R-:W-:Y:S02]  /*16c0*/  HFMA2 R10, -RZ, RZ, 0, 0 ;  /* 0x00000000ff0a7431 */ /* 0x004fe400000001ff */
[----:B-1----:R-:W-:Y:S02]  /*16d0*/  IMAD.MOV R15, RZ, RZ, -R11 ;  /* 0x000000ffff0f7224 */ /* 0x002fe400078e0a0b */
[----:B0-----:R-:W-:Y:S02]  /*16e0*/  IMAD.MOV.U32 R8, RZ, RZ, RZ ;  /* 0x000000ffff087224 */ /* 0x001fe400078e00ff */
[----:B------:R-:W-:Y:S02]  /*16f0*/  IMAD R15, R15, R2, RZ ;  /* 0x000000020f0f7224 */ /* 0x000fe400078e02ff */
[----:B---3--:R-:W-:Y:S02]  /*1700*/  IMAD.MOV R13, RZ, RZ, -R9 ;  /* 0x000000ffff0d7224 */ /* 0x008fe400078e0a09 */
[----:B------:R-:W-:Y:S01]  /*1710*/  IMAD.HI.U32 R10, R11, R15, R10 ;  /* 0x0000000f0b0a7227 */ /* 0x000fe200078e000a */
[----:B------:R-:W-:-:S02]  /*1720*/  IABS R11, R23 ;  /* 0x00000017000b7213 */ /* 0x000fc40000000000 */
[----:B------:R-:W-:Y:S01]  /*1730*/  IADD3 R15, PT, PT, RZ, -R14, RZ ;  /* 0x8000000eff0f7210 */ /* 0x000fe20007ffe0ff */
[----:B------:R-:W-:Y:S01]  /*1740*/  IMAD R13, R13, R0, RZ ;  /* 0x000000000d0d7224 */ /* 0x000fe200078e02ff */
[----:B------:R-:W-:Y:S01]  /*1750*/  LOP3.LUT R23, R23, R22, RZ, 0x3c, !PT ;  /* 0x0000001617177212 */ /* 0x000fe200078e3cff */
[----:B------:R-:W-:-:S04]  /*1760*/  IMAD.HI.U32 R10, R10, R11, RZ ;  /* 0x0000000b0a0a7227 */ /* 0x000fc800078e00ff */
[----:B------:R-:W-:-:S04]  /*1770*/  IMAD.HI.U32 R8, R9, R13, R8 ;  /* 0x0000000d09087227 */ /* 0x000fc800078e0008 */
[----:B------:R-:W-:Y:S02]  /*1780*/  IMAD.MOV.U32 R9, RZ, RZ, R12 ;  /* 0x000000ffff097224 */ /* 0x000fe400078e000c */
[----:B------:R-:W-:-:S04]  /*1790*/  IMAD.HI.U32 R12, R8, 0x2, RZ ;  /* 0x00000002080c7827 */ /* 0x000fc800078e00ff */
[----:B------:R-:W-:Y:S02]  /*17a0*/  IMAD R9, R10, R9, R11 ;  /* 0x000000090a097224 */ /* 0x000fe400078e020b */
[----:B------:R-:W-:Y:S01]  /*17b0*/  IMAD.HI.U32 R14, R8, 0x3, RZ ;  /* 0x00000003080e7827 */ /* 0x000fe200078e00ff */
[----:B------:R-:W-:Y:S02]  /*17c0*/  IADD3 R8, PT, PT, -R0, 0x1, RZ ;  /* 0x0000000100087810 */ /* 0x000fe40007ffe1ff */
[----:B------:R-:W-:Y:S01]  /*17d0*/  ISETP.GT.U32.AND P5, PT, R2, R9, PT ;  /* 0x000000090200720c */ /* 0x000fe20003fa4070 */
[-C--:B------:R-:W-:Y:S01]  /*17e0*/  IMAD R13, R12, R15.reuse, 0x2 ;  /* 0x000000020c0d7424 */ /* 0x080fe200078e020f */
[----:B------:R-:W-:Y:S01]  /*17f0*/  SEL R11, R8, 0x1, !P1 ;  /* 0x00000001080b7807 */ /* 0x000fe20004800000 */
[----:B------:R-:W-:Y:S01]  /*1800*/  IMAD R15, R14, R15, 0x3 ;  /* 0x000000030e0f7424 */ /* 0x000fe200078e020f */
[----:B------:R-:W-:Y:S02]  /*1810*/  IADD3 R8, PT, PT, R3, 0x1, RZ ;  /* 0x0000000103087810 */ /* 0x000fe40007ffe0ff */
[----:B------:R-:W-:-:S02]  /*1820*/  ISETP.GT.U32.AND P0, PT, R0, R13, PT ;  /* 0x0000000d0000720c */ /* 0x000fc40003f04070 */
[C---:B------:R-:W-:Y:S02]  /*1830*/  ISETP.GT.U32.AND P1, PT, R0.reuse, R15, PT ;  /* 0x0000000f0000720c */ /* 0x040fe40003f24070 */
[----:B------:R-:W-:Y:S02]  /*1840*/  ISETP.GT.U32.AND P6, PT, R0, R11, PT ;  /* 0x0000000b0000720c */ /* 0x000fe40003fc4070 */
[----:B------:R-:W-:Y:S01]  /*1850*/  ISETP.GE.U32.AND P3, PT, R8, 0x3, PT ;  /* 0x000000030800780c */ /* 0x000fe20003f66070 */
[----:B------:R-:W-:Y:S02]  /*1860*/  @!P5 IMAD.IADD R9, R9, 0x1, -R2 ;  /* 0x000000010909d824 */ /* 0x000fe400078e0a02 */
[----:B------:R-:W-:-:S03]  /*1870*/  @!P5 VIADD R10, R10, 0x1 ;  /* 0x000000010a0ad836 */ /* 0x000fc60000000000 */
[----:B------:R-:W-:Y:S01]  /*1880*/  ISETP.GE.U32.AND P2, PT, R9, R2, PT ;  /* 0x000000020900720c */ /* 0x000fe20003f46070 */
[--C-:B------:R-:W-:Y:S01]  /*1890*/  @!P0 IMAD.IADD R13, R13, 0x1, -R0.reuse ;  /* 0x000000010d0d8824 */ /* 0x100fe200078e0a00 */
[----:B------:R-:W-:Y:S01]  /*18a0*/  LOP3.LUT R2, R3, 0x2, RZ, 0x3c, !PT ;  /* 0x0000000203027812 */ /* 0x000fe200078e3cff */
[----:B------:R-:W-:Y:S01]  /*18b0*/  @!P1 VIADD R14, R14, 0x1 ;  /* 0x000000010e0e9836 */ /* 0x000fe20000000000 */
[-C--:B------:R-:W-:Y:S01]  /*18c0*/  @!P1 IADD3 R15, PT, PT, R15, -R0.reuse, RZ ;  /* 0x800000000f0f9210 */ /* 0x080fe20007ffe0ff */
[----:B------:R-:W-:Y:S01]  /*18d0*/  @!P6 IMAD.IADD R11, R11, 0x1, -R0 ;  /* 0x000000010b0be824 */ /* 0x000fe200078e0a00 */
[-C--:B------:R-:W-:Y:S01]  /*18e0*/  ISETP.GE.U32.AND P4, PT, R13, R0.reuse, PT ;  /* 0x000000000d00720c */ /* 0x080fe20003f86070 */
[----:B------:R-:W0:Y:S01]  /*18f0*/  LDC.64 R8, c[0x0][0x3a0] ;  /* 0x0000e800ff087b82 */ /* 0x000e220000000a00 */
[----:B------:R-:W-:Y:S02]  /*1900*/  ISETP.GE.U32.AND P5, PT, R15, R0, PT ;  /* 0x000000000f00720c */ /* 0x000fe40003fa6070 */
[----:B------:R-:W-:-:S02]  /*1910*/  LOP3.LUT R0, R3, 0x3, RZ, 0x3c, !PT ;  /* 0x0000000303007812 */ /* 0x000fc400078e3cff */
[----:B------:R-:W-:Y:S01]  /*1920*/  ISETP.GE.AND P6, PT, R2, RZ, PT ;  /* 0x000000ff0200720c */ /* 0x000fe20003fc6270 */
[----:B------:R-:W-:Y:S01]  /*1930*/  @P2 VIADD R10, R10, 0x1 ;  /* 0x000000010a0a2836 */ /* 0x000fe20000000000 */
[----:B------:R-:W-:Y:S01]  /*1940*/  ISETP.GE.AND P2, PT, R0, RZ, PT ;  /* 0x000000ff0000720c */ /* 0x000fe20003f46270 */
[----:B------:R-:W-:Y:S01]  /*1950*/  IMAD.SHL.U32 R0, R3, 0x80, RZ ;  /* 0x0000008003007824 */ /* 0x000fe200078e00ff */
[----:B------:R-:W-:Y:S02]  /*1960*/  @!P0 IADD3 R12, PT, PT, R12, 0x1, RZ ;  /* 0x000000010c0c8810 */ /* 0x000fe40007ffe0ff */
[----:B------:R-:W-:Y:S02]  /*1970*/  ISETP.GE.AND P0, PT, R23, RZ, PT ;  /* 0x000000ff1700720c */ /* 0x000fe40003f06270 */
[----:B------:R-:W-:Y:S01]  /*1980*/  @P4 IADD3 R12, PT, PT, R12, 0x1, RZ ;  /* 0x000000010c0c4810 */ /* 0x000fe20007ffe0ff */
[----:B------:R-:W-:Y:S01]  /*1990*/  @P5 VIADD R14, R14, 0x1 ;  /* 0x000000010e0e5836 */ /* 0x000fe20000000000 */
[----:B------:R-:W-:-:S02]  /*19a0*/  ISETP.NE.AND P1, PT, R22, RZ, PT ;  /* 0x000000ff1600720c */ /* 0x000fc40003f25270 */
[----:B------:R-:W-:Y:S01]  /*19b0*/  ISETP.NE.AND P4, PT, R3, RZ, PT ;  /* 0x000000ff0300720c */ /* 0x000fe20003f85270 */
[----:B------:R-:W-:Y:S01]  /*19c0*/  @!P6 IMAD.MOV R12, RZ, RZ, -R12 ;  /* 0x000000ffff0ce224 */ /* 0x000fe200078e0a0c */
[----:B------:R-:W-:Y:S01]  /*19d0*/  LOP3.LUT R2, RZ, R3, RZ, 0x33, !PT ;  /* 0x00000003ff027212 */ /* 0x000fe200078e33ff */
[----:B------:R-:W-:Y:S01]  /*19e0*/  @!P2 IMAD.MOV R14, RZ, RZ, -R14 ;  /* 0x000000ffff0ea224 */ /* 0x000fe200078e0a0e */
[----:B------:R-:W-:Y:S02]  /*19f0*/  MOV R15, R10 ;  /* 0x0000000a000f7202 */ /* 0x000fe40000000f00 */
[C---:B------:R-:W-:Y:S02]  /*1a00*/  SEL R11, R2.reuse, R11, !P4 ;  /* 0x0000000b020b7207 */ /* 0x040fe40006000000 */
[C---:B------:R-:W-:Y:S02]  /*1a10*/  SEL R12, R2.reuse, R12, !P4 ;  /* 0x0000000c020c7207 */ /* 0x040fe40006000000 */
[----:B------:R-:W-:-:S02]  /*1a20*/  SEL R2, R2, R14, !P4 ;  /* 0x0000000e02027207 */ /* 0x000fc40006000000 */
[----:B------:R-:W-:Y:S01]  /*1a30*/  SEL R0, R0, RZ, !P3 ;  /* 0x000000ff00007207 */ /* 0x000fe20005800000 */
[----:B------:R-:W-:Y:S01]  /*1a40*/  IMAD.MOV R14, RZ, RZ, -R12 ;  /* 0x000000ffff0e7224 */ /* 0x000fe200078e0a0c */
[----:B------:R-:W-:Y:S01]  /*1a50*/  @!P0 IADD3 R15, PT, PT, -R15, RZ, RZ ;  /* 0x000000ff0f0f8210 */ /* 0x000fe20007ffe1ff */
[----:B------:R-:W-:Y:S01]  /*1a60*/  IMAD.MOV R16, RZ, RZ, -R2 ;  /* 0x000000ffff107224 */ /* 0x000fe200078e0a02 */
[----:B------:R-:W-:Y:S01]  /*1a70*/  @!P1 LOP3.LUT R15, RZ, R22, RZ, 0x33, !PT ;  /* 0x00000016ff0f9212 */ /* 0x000fe200078e33ff */
[--C-:B------:R-:W-:Y:S01]  /*1a80*/  IMAD R10, R2, 0x80, R21.reuse ;  /* 0x00000080020a7824 */ /* 0x100fe200078e0215 */
[----:B------:R-:W-:Y:S01]  /*1a90*/  IADD3 R0, PT, PT, R21, R0, RZ ;  /* 0x0000000015007210 */ /* 0x000fe20007ffe0ff */
[----:B------:R-:W-:Y:S02]  /*1aa0*/  IMAD R13, R12, 0x80, R21 ;  /* 0x000000800c0d7824 */ /* 0x000fe400078e0215 */
[C---:B------:R-:W-:Y:S02]  /*1ab0*/  IMAD R2, R3.reuse, R14, 0x2 ;  /* 0x0000000203027424 */ /* 0x040fe400078e020e */
[----:B------:R-:W-:-:S02]  /*1ac0*/  IMAD R3, R3, R16, 0x3 ;  /* 0x0000000303037424 */ /* 0x000fc400078e0210 */
        /* <DEDUP_REMOVED lines=12> */
.L_x_30968:
[----:B------:R-:W-:Y:S01]  /*1b90*/  BSSY B2, `(.L_x_30977) ;  /* 0x0000007000027945 */ /* 0x000fe20003800000 */
[----:B------:R-:W-:Y:S01]  /*1ba0*/  MOV R29, R13 ;  /* 0x0000000d001d7202 */ /* 0x000fe20000000f00 */
[----:B------:R-:W-:Y:S02]  /*1bb0*/  IMAD.MOV.U32 R34, RZ, RZ, 0x1c1f ;  /* 0x00001c1fff227424 */ /* 0x000fe400078e00ff */
[----:B------:R-:W-:-:S07]  /*1bc0*/  IMAD.MOV.U32 R27, RZ, RZ, -0x1 ;  /* 0xffffffffff1b7424 */ /* 0x000fce00078e00ff */
[----:B-123--:R-:W-:Y:S05]  /*1bd0*/  WARPSYNC.COLLECTIVE R27, `(.L_x_30978) ;  /* 0x000000001b087348 */ /* 0x00efea0003c00000 */
[----:B------:R0:W4:Y:S02]  /*1be0*/  SHFL.IDX P3, R27, R32, R29, R34 ;  /* 0x0000001d201b7389 */ /* 0x0001240000060022 */
[----:B01234-:R-:W-:Y:S05]  /*1bf0*/  ENDCOLLECTIVE ;  /* 0x000000000000791b */ /* 0x01ffea0003800000 */
.L_x_30978:
[----:B------:R-:W-:Y:S05]  /*1c00*/  BSYNC B2 ;  /* 0x0000000000027941 */ /* 0x000fea0003800000 */
.L_x_30977:
[----:B------:R-:W-:Y:S05]  /*1c10*/  BRA `(.L_x_30979) ;  /* 0xfffffff4008c7947 */ /* 0x000fea000383ffff */
.L_x_30970:
[----:B------:R-:W-:Y:S01]  /*1c20*/  BSSY B2, `(.L_x_30980) ;  /* 0x0000007000027945 */ /* 0x000fe20003800000 */
[----:B------:R-:W-:Y:S01]  /*1c30*/  MOV R29, R6 ;  /* 0x00000006001d7202 */ /* 0x000fe20000000f00 */
[----:B------:R-:W-:Y:S02]  /*1c40*/  IMAD.MOV.U32 R34, RZ, RZ, 0x1c1f ;  /* 0x00001c1fff227424 */ /* 0x000fe400078e00ff */
[----:B------:R-:W-:-:S07]  /*1c50*/  IMAD.MOV.U32 R27, RZ, RZ, -0x1 ;  /* 0xffffffffff1b7424 */ /* 0x000fce00078e00ff */
[----:B0123--:R-:W-:Y:S05]  /*1c60*/  WARPSYNC.COLLECTIVE R27, `(.L_x_30981) ;  /* 0x000000001b087348 */ /* 0x00ffea0003c00000 */
[----:B------:R4:W0:Y:S02]  /*1c70*/  SHFL.IDX P3, R27, R32, R29, R34 ;  /* 0x0000001d201b7389 */ /* 0x0008240000060022 */
[----:B01234-:R-:W-:Y:S05]  /*1c80*/  ENDCOLLECTIVE ;  /* 0x000000000000791b */ /* 0x01ffea0003800000 */
.L_x_30981:
[----:B------:R-:W-:Y:S05]  /*1c90*/  BSYNC B2 ;  /* 0x0000000000027941 */ /* 0x000fea0003800000 */
.L_x_30980:
[----:B------:R-:W-:Y:S05]  /*1ca0*/  BRA `(.L_x_30982) ;  /* 0xfffffff4007c7947 */ /* 0x000fea000383ffff */
.L_x_30972:
[----:B------:R-:W-:Y:S01]  /*1cb0*/  BSSY B2, `(.L_x_30983) ;  /* 0x0000007000027945 */ /* 0x000fe20003800000 */
[----:B------:R-:W-:Y:S01]  /*1cc0*/  MOV R29, R7 ;  /* 0x00000007001d7202 */ /* 0x000fe20000000f00 */
[----:B------:R-:W-:Y:S02]  /*1cd0*/  IMAD.MOV.U32 R34, RZ, RZ, 0x1c1f ;  /* 0x00001c1fff227424 */ /* 0x000fe400078e00ff */
[----:B------:R-:W-:-:S07]  /*1ce0*/  IMAD.MOV.U32 R27, RZ, RZ, -0x1 ;  /* 0xffffffffff1b7424 */ /* 0x000fce00078e00ff */
[----:B01234-:R-:W-:Y:S05]  /*1cf0*/  WARPSYNC.COLLECTIVE R27, `(.L_x_30984) ;  /* 0x000000001b087348 */ /* 0x01ffea0003c00000 */
[----:B------:R0:W0:Y:S02]  /*1d00*/  SHFL.IDX P3, R27, R32, R29, R34 ;  /* 0x0000001d201b7389 */ /* 0x0000240000060022 */
[----:B01234-:R-:W-:Y:S05]  /*1d10*/  ENDCOLLECTIVE ;  /* 0x000000000000791b */ /* 0x01ffea0003800000 */
.L_x_30984:
[----:B------:R-:W-:Y:S05]  /*1d20*/  BSYNC B2 ;  /* 0x0000000000027941 */ /* 0x000fea0003800000 */
.L_x_30983:
[----:B------:R-:W-:Y:S05]  /*1d30*/  BRA `(.L_x_30985) ;  /* 0xfffffff400707947 */ /* 0x000fea000383ffff */
.L_x_30974:
[----:B------:R-:W-:Y:S01]  /*1d40*/  BSSY B2, `(.L_x_30986) ;  /* 0x0000007000027945 */ /* 0x000fe20003800000 */
[----:B------:R-:W-:Y:S01]  /*1d50*/  MOV R29, R9 ;  /* 0x00000009001d7202 */ /* 0x000fe20000000f00 */
[----:B------:R-:W-:Y:S02]  /*1d60*/  IMAD.MOV.U32 R34, RZ, RZ, 0x1c1f ;  /* 0x00001c1fff227424 */ /* 0x000fe400078e00ff */
[----:B------:R-:W-:-:S07]  /*1d70*/  IMAD.MOV.U32 R27, RZ, RZ, -0x1 ;  /* 0xffffffffff1b7424 */ /* 0x000fce00078e00ff */
[----:B01234-:R-:W-:Y:S05]  /*1d80*/  WARPSYNC.COLLECTIVE R27, `(.L_x_30987) ;  /* 0x000000001b087348 */ /* 0x01ffea0003c00000 */
[----:B------:R0:W0:Y:S02]  /*1d90*/  SHFL.IDX P3, R27, R32, R29, R34 ;  /* 0x0000001d201b7389 */ /* 0x0000240000060022 */
[----:B01234-:R-:W-:Y:S05]  /*1da0*/  ENDCOLLECTIVE ;  /* 0x000000000000791b */ /* 0x01ffea0003800000 */
.L_x_30987:
[----:B------:R-:W-:Y:S05]  /*1db0*/  BSYNC B2 ;  /* 0x0000000000027941 */ /* 0x000fea0003800000 */
.L_x_30986:
[----:B------:R-:W-:Y:S01]  /*1dc0*/  MOV R25, R27 ;  /* 0x0000001b00197202 */ /* 0x000fe20000000f00 */
[----:B------:R-:W-:Y:S06]  /*1dd0*/  BRA `(.L_x_30988) ;  /* 0xfffffff400607947 */ /* 0x000fec000383ffff */
        .weak           $__internal_634_$__cuda_sm20_div_s16
        .type           $__internal_634_$__cuda_sm20_div_s16,@function
        .size           $__internal_634_$__cuda_sm20_div_s16,(.L_x_39137 - $__internal_634_$__cuda_sm20_div_s16)
$__internal_634_$__cuda_sm20_div_s16:
        /* <DEDUP_REMOVED lines=24> */
[----:B------:R-:W-:Y:S05]  /*1f60*/  RET.REL.NODEC R2 `(_Z9cuda_gemmIiLi128ELi1ELi1ELi512ELi4ELi4ELi64ELi1ELi0EEviiiPT_S1_S1_iii) ;  /* 0xffffffe002247950 */ /* 0x000fea0003c3ffff */
.L_x_30989:
        /* <DEDUP_REMOVED lines=9> */
.L_x_39137:


//--------------------- .text._Z9cuda_gemmIiLi128ELi1ELi1ELi512ELi4ELi4ELi64ELi0ELi1EEviiiPT_S1_S1_iii --------------------------
	.section	.text._Z9cuda_gemmIiLi128ELi1ELi1ELi512ELi4ELi4ELi64ELi0ELi1EEviiiPT_S1_S1_iii,"ax",@progbits
	.align	128
        .global         _Z9cuda_gemmIiLi128ELi1ELi1ELi512ELi4ELi4ELi64ELi0ELi1EEviiiPT_S1_S1_iii
        .type           _Z9cuda_gemmIiLi128ELi1ELi1ELi512ELi4ELi4ELi64ELi0ELi1EEviiiPT_S1_S1_iii,@function
        .size           _Z9cuda_gemmIiLi128ELi1ELi1ELi512ELi4ELi4ELi64ELi0ELi1EEviiiPT_S1_S1_iii,(.L_x_39853 - _Z9cuda_gemmIiLi128ELi1ELi1ELi512ELi4ELi4ELi64ELi0ELi1EEviiiPT_S1_S1_iii)
        .other          _Z9cuda_gemmIiLi128ELi1ELi1ELi512ELi4ELi4ELi64ELi0ELi1EEviiiPT_S1_S1_iii,@"STO_CUDA_ENTRY STV_DEFAULT"
_Z9cuda_gemmIiLi128ELi1ELi1ELi512ELi4ELi4ELi64ELi0ELi1EEviiiPT_S1_S1_iii:
.text._Z9cuda_gemmIiLi128ELi1ELi1ELi512ELi4ELi4ELi64ELi0ELi1EEviiiPT_S1_S1_iii:
        /* <DEDUP_REMOVED lines=14> */
.L_x_30992:
        /* <DEDUP_REMOVED lines=10> */
.L_x_30991:
[----:B------:R-:W-:Y:S05]  /*0180*/  BSYNC.RECONVERGENT B0 ;  /* 0x0000000000007941 */ /* 0x000fea0003800200 */
.L_x_30990:
[----:B------:R-:W1:Y:S02]  /*0190*/  LDC R2, c[0x0][0x374] ;  /* 0x0000dd00ff027b82 */ /* 0x000e640000000800 */
[----:B-1----:R-:W-:-:S13]  /*01a0*/  ISETP.LE.U32.AND P0, PT, R2, UR10, PT ;  /* 0x0000000a02007c0c */ /* 0x002fda000bf03070 */
[----:B------:R-:W-:Y:S05]  /*01b0*/  @P0 EXIT ;  /* 0x000000000000094d */ /* 0x000fea0003800000 */
[----:B------:R-:W1:Y:S01]  /*01c0*/  LDC R2, c[0x0][0x360] ;  /* 0x0000d800ff027b82 */ /* 0x000e620000000800 */
[----:B------:R-:W-:Y:S01]  /*01d0*/  IMAD.SHL.U32 R20, R0, 0x4, RZ ;  /* 0x0000000400147824 */ /* 0x000fe200078e00ff */
[----:B------:R-:W-:Y:S04]  /*01e0*/  BSSY.RECONVERGENT B0, `(.L_x_30993) ;  /* 0x0000037000007945 */ /* 0x000fe80003800200 */
[----:B------:R-:W-:Y:S02]  /*01f0*/  MOV R26, R20 ;  /* 0x00000014001a7202 */ /* 0x000fe40000000f00 */
[----:B------:R-:W2:Y:S01]  /*0200*/  S2UR UR11, SR_CTAID.X ;  /* 0x00000000000b79c3 */ /* 0x000ea20000002500 */
[----:B-1----:R-:W-:-:S04]  /*0210*/  IMAD.SHL.U32 R3, R2, 0x4, RZ ;  /* 0x0000000402037824 */ /* 0x002fc800078e00ff */
[----:B------:R-:W1:Y:S01]  /*0220*/  I2F.U32.RP R9, R3 ;  /* 0x0000000300097306 */ /* 0x000e620000209000 */
[----:B0-----:R-:W-:Y:S01]  /*0230*/  IMAD.IADD R6, R20, 0x1, R3 ;  /* 0x0000000114067824 */ /* 0x001fe200078e0203 */
[----:B------:R-:W-:Y:S02]  /*0240*/  IADD3 R11, PT, PT, RZ, -R3, RZ ;  /* 0x80000003ff0b7210 */ /* 0x000fe40007ffe0ff */
[----:B------:R-:W-:Y:S01]  /*0250*/  ISETP.NE.U32.AND P2, PT, R3, RZ, PT ;  /* 0x000000ff0300720c */ /* 0x000fe20003f45070 */
[----:B--2---:R-:W-:Y:S01]  /*0260*/  USHF.L.U32 UR7, UR11, 0x9, URZ ;  /* 0x000000090b077899 */ /* 0x004fe200080006ff */
[C---:B------:R-:W-:Y:S02]  /*0270*/  ISETP.GE.U32.AND P0, PT, R6.reuse, 0x200, PT ;  /* 0x000002000600780c */ /* 0x040fe40003f06070 */
[----:B------:R-:W-:Y:S02]  /*0280*/  VIMNMX.U32 R7, PT, PT, R6, 0x200, !PT ;  /* 0x0000020006077848 */ /* 0x000fe40007fe0000 */
[----:B------:R-:W-:-:S04]  /*0290*/  SEL R8, RZ, 0x1, P0 ;  /* 0x00000001ff087807 */ /* 0x000fc80000000000 */
[----:B------:R-:W-:Y:S01]  /*02a0*/  IADD3 R6, PT, PT, R7, -R6, -R8 ;  /* 0x8000000607067210 */ /* 0x000fe20007ffe808 */
[----:B-1----:R-:W0:Y:S02]  /*02b0*/  MUFU.RCP R9, R9 ;  /* 0x0000000900097308 */ /* 0x002e240000001000 */
[----:B0-----:R-:W-:-:S06]  /*02c0*/  IADD3 R4, PT, PT, R9, 0xffffffe, RZ ;  /* 0x0ffffffe09047810 */ /* 0x001fcc0007ffe0ff */
        /* <DEDUP_REMOVED lines=11> */
[----:B------:R-:W-:Y:S02]  /*0380*/  @P1 IADD3 R5, PT, PT, R5, 0x1, RZ ;  /* 0x0000000105051810 */ /* 0x000fe40007ffe0ff */
[----:B------:R-:W-:-:S05]  /*0390*/  @!P2 LOP3.LUT R5, RZ, R3, RZ, 0x33, !PT ;  /* 0x00000003ff05a212 */ /* 0x000fca00078e33ff */
[----:B------:R-:W-:-:S05]  /*03a0*/  IMAD.IADD R5, R8, 0x1, R5 ;  /* 0x0000000108057824 */ /* 0x000fca00078e0205 */
[C---:B------:R-:W-:Y:S02]  /*03b0*/  LOP3.LUT R4, R5.reuse, 0x3, RZ, 0xc0, !PT ;  /* 0x0000000305047812 */ /* 0x040fe400078ec0ff */
[----:B------:R-:W-:Y:S02]  /*03c0*/  ISETP.GE.U32.AND P1, PT, R5, 0x3, PT ;  /* 0x000000030500780c */ /* 0x000fe40003f26070 */
[----:B------:R-:W-:-:S13]  /*03d0*/  ISETP.NE.AND P0, PT, R4, 0x3, PT ;  /* 0x000000030400780c */ /* 0x000fda0003f05270 */
[----:B------:R-:W-:Y:S05]  /*03e0*/  @!P0 BRA `(.L_x_30994) ;  /* 0x0000000000588947 */ /* 0x000fea0003800000 */
[----:B------:R-:W0:Y:S01]  /*03f0*/  S2UR UR6, SR_CgaCtaId ;  /* 0x00000000000679c3 */ /* 0x000e220000008800 */
[----:B------:R-:W1:Y:S01]  /*0400*/  LDCU UR5, c[0x0][0x388] ;  /* 0x00007100ff0577ac */ /* 0x000e620008000800 */
[----:B------:R-:W-:Y:S01]  /*0410*/  VIADD R5, R5, 0x1 ;  /* 0x0000000105057836 */ /* 0x000fe20000000000 */
[----:B------:R-:W-:Y:S01]  /*0420*/  MOV R26, R20 ;  /* 0x00000014001a7202 */ /* 0x000fe20000000f00 */
[----:B------:R-:W-:Y:S02]  /*0430*/  UMOV UR4, 0x400 ;  /* 0x0000040000047882 */ /* 0x000fe40000000000 */
[----:B------:R-:W-:Y:S02]  /*0440*/  UIADD3 UR4, UPT, UPT, UR4, 0x80, URZ ;  /* 0x0000008004047890 */ /* 0x000fe4000fffe0ff */
[----:B------:R-:W2:Y:S01]  /*0450*/  LDC.64 R8, c[0x0][0x390] ;  /* 0x0000e400ff087b82 */ /* 0x000ea20000000a00 */
[----:B------:R-:W-:-:S05]  /*0460*/  LOP3.LUT R5, R5, 0x3, RZ, 0xc0, !PT ;  /* 0x0000000305057812 */ /* 0x000fca00078ec0ff */
[----:B------:R-:W-:Y:S01]  /*0470*/  IMAD.MOV R12, RZ, RZ, -R5 ;  /* 0x000000ffff0c7224 */ /* 0x000fe200078e0a05 */
[----:B-1----:R-:W-:Y:S02]  /*0480*/  UIMAD UR5, UR10, UR5, UR7 ;  /* 0x000000050a0572a4 */ /* 0x002fe4000f8e0207 */
[----:B0-----:R-:W-:-:S04]  /*0490*/  ULEA UR4, UR6, UR4, 0x18 ;  /* 0x0000000406047291 */ /* 0x001fc8000f8ec0ff */
[----:B------:R-:W-:Y:S02]  /*04a0*/  IADD3 R10, PT, PT, R20, UR5, RZ ;  /* 0x00000005140a7c10 */ /* 0x000fe4000fffe0ff */
[----:B------:R-:W-:-:S07]  /*04b0*/  LEA R11, R0, UR4, 0x4 ;  /* 0x00000004000b7c11 */ /* 0x000fce000f8e20ff */
.L_x_30995:
[----:B--2---:R-:W-:-:S06]  /*04c0*/  IMAD.WIDE R4, R10, 0x4, R8 ;  /* 0x000000040a047825 */ /* 0x004fcc00078e0208 */
[----:B------:R-:W2:Y:S01]  /*04d0*/  LDG.E.128 R4, desc[UR8][R4.64] ;  /* 0x0000000804047981 */ /* 0x000ea2000c1e1d00 */
[----:B------:R-:W-:Y:S01]  /*04e0*/  VIADD R12, R12, 0x1 ;  /* 0x000000010c0c7836 */ /* 0x000fe20000000000 */
[C---:B------:R-:W-:Y:S01]  /*04f0*/  IADD3 R26, PT, PT, R3.reuse, R26, RZ ;  /* 0x0000001a031a7210 */ /* 0x040fe20007ffe0ff */
[----:B------:R-:W-:-:S03]  /*0500*/  IMAD.IADD R10, R3, 0x1, R10 ;  /* 0x00000001030a7824 */ /* 0x000fc600078e020a */
[----:B------:R-:W-:Y:S01]  /*0510*/  ISETP.NE.AND P0, PT, R12, RZ, PT ;  /* 0x000000ff0c00720c */ /* 0x000fe20003f05270 */
[----:B--2---:R0:W-:Y:S02]  /*0520*/  STS.128 [R11], R4 ;  /* 0x000000040b007388 */ /* 0x0041e40000000c00 */
[----:B0-----:R-:W-:-:S10]  /*0530*/  LEA R11, R2, R11, 0x4 ;  /* 0x0000000b020b7211 */ /* 0x001fd400078e20ff */
[----:B------:R-:W-:Y:S05]  /*0540*/  @P0 BRA `(.L_x_30995) ;  /* 0xfffffffc00dc0947 */ /* 0x000fea000383ffff */
.L_x_30994:
[----:B------:R-:W-:Y:S05]  /*0550*/  BSYNC.RECONVERGENT B0 ;  /* 0x0000000000007941 */ /* 0x000fea0003800200 */
.L_x_30993:
        /* <DEDUP_REMOVED lines=8> */
[----:B------:R-:W-:Y:S01]  /*05e0*/  VIADD R27, R27, UR7 ;  /* 0x000000071b1b7c36 */ /* 0x000fe20008000000 */
[----:B-1----:R-:W-:-:S03]  /*05f0*/  ULEA UR4, UR5, UR4, 0x18 ;  /* 0x0000000405047291 */ /* 0x002fc6000f8ec0ff */
[C-C-:B------:R-:W-:Y:S01]  /*0600*/  IMAD R21, R2.reuse, 0xc, R27.reuse ;  /* 0x0000000c02157824 */ /* 0x140fe200078e021b */
[----:B------:R-:W-:Y:S01]  /*0610*/  LEA R29, R2, R27, 0x3 ;  /* 0x0000001b021d7211 */ /* 0x000fe200078e18ff */
[----:B------:R-:W-:Y:S01]  /*0620*/  IMAD.IADD R24, R3, 0x1, R27 ;  /* 0x0000000103187824 */ /* 0x000fe200078e021b */
[----:B------:R-:W-:-:S07]  /*0630*/  LEA R25, R26, UR4, 0x2 ;  /* 0x000000041a197c11 */ /* 0x000fce000f8e10ff */
.L_x_30998:
        /* <DEDUP_REMOVED lines=24> */
.L_x_30997:
[----:B------:R-:W-:Y:S05]  /*07c0*/  BSYNC.RECONVERGENT B0 ;  /* 0x0000000000007941 */ /* 0x000fea0003800200 */
.L_x_30996:
[----:B------:R-:W0:Y:S08]  /*07d0*/  S2UR UR5, SR_CgaCtaId ;  /* 0x00000000000579c3 */ /* 0x000e300000008800 */
[----:B------:R-:W-:Y:S01]  /*07e0*/  BAR.SYNC.DEFER_BLOCKING 0x0 ;  /* 0x0000000000007b1d */ /* 0x000fe20000010000 */
[----:B-1----:R-:W-:Y:S01]  /*07f0*/  LOP3.LUT R6, R20, 0xc, RZ, 0xc0, !PT ;  /* 0x0000000c14067812 */ /* 0x002fe200078ec0ff */
[C---:B------:R-:W-:Y:S01]  /*0800*/  VIADD R3, R0.reuse, 0x1 ;  /* 0x0000000100037836 */ /* 0x040fe20000000000 */
[----:B------:R-:W-:-:S02]  /*0810*/  LOP3.LUT R2, R0, 0x3, RZ, 0xc0, !PT ;  /* 0x0000000300027812 */ /* 0x000fc400078ec0ff */
[----:B------:R-:W-:Y:S01]  /*0820*/  IADD3 R15, PT, PT, R0, -0x1, RZ ;  /* 0xffffffff000f7810 */ /* 0x000fe20007ffe0ff */
[----:B------:R-:W-:Y:S01]  /*0830*/  UMOV UR4, 0x400 ;  /* 0x0000040000047882 */ /* 0x000fe20000000000 */
[----:B------:R-:W-:Y:S01]  /*0840*/  LOP3.LUT R3, R3, 0x3, RZ, 0xc0, !PT ;  /* 0x0000000303037812 */ /* 0x000fe200078ec0ff */
[----:B------:R-:W1:Y:S01]  /*0850*/  LDC R11, c[0x0][0x388] ;  /* 0x0000e200ff0b7b82 */ /* 0x000e620000000800 */
[----:B------:R-:W-:Y:S02]  /*0860*/  IADD3 R4, PT, PT, R20, R2, RZ ;  /* 0x0000000214047210 */ /* 0x000fe40007ffe0ff */
[----:B------:R-:W-:Y:S01]  /*0870*/  LOP3.LUT R29, R2, 0x2, RZ, 0x3c, !PT ;  /* 0x00000002021d7812 */ /* 0x000fe200078e3cff */
[----:B------:R-:W-:Y:S01]  /*0880*/  IMAD.IADD R7, R20, 0x1, R3 ;  /* 0x0000000114077824 */ /* 0x000fe200078e0203 */
[----:B------:R-:W-:-:S03]  /*0890*/  LOP3.LUT R15, R15, 0x3, RZ, 0xc0, !PT ;  /* 0x000000030f0f7812 */ /* 0x000fc600078ec0ff */
[----:B------:R-:W2:Y:S01]  /*08a0*/  LDC R18, c[0x0][0x384] ;  /* 0x0000e100ff127b82 */ /* 0x000ea20000000800 */
[----:B0-----:R-:W-:Y:S02]  /*08b0*/  ULEA UR6, UR5, UR4, 0x18 ;  /* 0x0000000405067291 */ /* 0x001fe4000f8ec0ff */
[----:B------:R-:W-:-:S04]  /*08c0*/  UIADD3 UR4, UPT, UPT, UR4, 0x80, URZ ;  /* 0x0000008004047890 */ /* 0x000fc8000fffe0ff */
[----:B------:R-:W-:-:S03]  /*08d0*/  ULEA UR4, UR5, UR4, 0x18 ;  /* 0x0000000405047291 */ /* 0x000fc6000f8ec0ff */
[----:B------:R-:W0:Y:S03]  /*08e0*/  LDS R27, [R6+UR6] ;  /* 0x00000006061b7984 */ /* 0x000e260008000800 */
[----:B------:R-:W-:Y:S01]  /*08f0*/  LEA R5, R4, UR4, 0x2 ;  /* 0x0000000404057c11 */ /* 0x000fe2000f8e10ff */
[----:B------:R-:W3:Y:S01]  /*0900*/  LDS R22, [R6+UR6+0x14] ;  /* 0x0000140606167984 */ /* 0x000ee20008000800 */
[----:B------:R-:W-:Y:S02]  /*0910*/  LEA R4, R7, UR4, 0x2 ;  /* 0x0000000407047c11 */ /* 0x000fe4000f8e10ff */
[C---:B------:R-:W-:Y:S01]  /*0920*/  IADD3 R7, PT, PT, R20.reuse, R15, RZ ;  /* 0x0000000f14077210 */ /* 0x040fe20007ffe0ff */
[----:B------:R-:W4:Y:S03]  /*0930*/  LDS R16, [R6+UR6+0x28] ;  /* 0x0000280606107984 */ /* 0x000f260008000800 */
[----:B------:R-:W-:Y:S01]  /*0940*/  LEA R7, R7, UR4, 0x2 ;  /* 0x0000000407077c11 */ /* 0x000fe2000f8e10ff */
[----:B------:R5:W1:Y:S04]  /*0950*/  LDS R14, [R6+UR6+0x3c] ;  /* 0x00003c06060e7984 */ /* 0x000a680008000800 */
[----:B------:R-:W-:Y:S04]  /*0960*/  LDS R5, [R5] ;  /* 0x0000000005057984 */ /* 0x000fe80000000800 */
[----:B------:R-:W-:Y:S01]  /*0970*/  LDS R4, [R4] ;  /* 0x0000000004047984 */ /* 0x000fe20000000800 */
[----:B-----5:R-:W-:-:S03]  /*0980*/  IMAD.IADD R6, R20, 0x1, R29 ;  /* 0x0000000114067824 */ /* 0x020fc600078e021d */
[----:B------:R-:W-:Y:S02]  /*0990*/  LDS R7, [R7] ;  /* 0x0000000007077984 */ /* 0x000fe40000000800 */
[----:B------:R-:W-:Y:S01]  /*09a0*/  LEA R6, R6, UR4, 0x2 ;  /* 0x0000000406067c11 */ /* 0x000fe2000f8e10ff */
[----:B------:R-:W-:-:S05]  /*09b0*/  USHF.L.U32 UR4, UR11, 0x7, URZ ;  /* 0x000000070b047899 */ /* 0x000fca00080006ff */
[----:B------:R-:W-:Y:S04]  /*09c0*/  LDS R6, [R6] ;  /* 0x0000000006067984 */ /* 0x000fe80000000800 */
[----:B0-----:R-:W0:Y:S04]  /*09d0*/  SHFL.IDX PT, R20, R27, R2, 0x1c1f ;  /* 0x001c1f021b147589 */ /* 0x001e2800000e0000 */
[----:B------:R-:W5:Y:S04]  /*09e0*/  SHFL.IDX PT, R26, R27, R3, 0x1c1f ;  /* 0x001c1f031b1a7589 */ /* 0x000f6800000e0000 */
[----:B---3--:R-:W3:Y:S04]  /*09f0*/  SHFL.IDX PT, R8, R22, R2, 0x1c1f ;  /* 0x001c1f0216087589 */ /* 0x008ee800000e0000 */
[----:B------:R-:W2:Y:S04]  /*0a00*/  SHFL.IDX PT, R9, R22, R3, 0x1c1f ;  /* 0x001c1f0316097589 */ /* 0x000ea800000e0000 */
[----:B----4-:R-:W4:Y:S04]  /*0a10*/  SHFL.IDX PT, R10, R16, R2, 0x1c1f ;  /* 0x001c1f02100a7589 */ /* 0x010f2800000e0000 */
[----:B-1----:R-:W1:Y:S04]  /*0a20*/  SHFL.IDX PT, R12, R14, R2, 0x1c1f ;  /* 0x001c1f020e0c7589 */ /* 0x002e6800000e0000 */
[----:B------:R-:W1:Y:S01]  /*0a30*/  SHFL.IDX PT, R21, R22, R29, 0x1c1f ;  /* 0x001c1f1d16157589 */ /* 0x000e6200000e0000 */
[----:B0-----:R-:W-:-:S03]  /*0a40*/  IMAD R28, R5, R20, RZ ;  /* 0x00000014051c7224 */ /* 0x001fc600078e02ff */
[----:B------:R-:W0:Y:S01]  /*0a50*/  SHFL.IDX PT, R13, R16, R3, 0x1c1f ;  /* 0x001c1f03100d7589 */ /* 0x000e2200000e0000 */
[----:B-----5:R-:W-:-:S03]  /*0a60*/  IMAD R26, R4, R26, R28 ;  /* 0x0000001a041a7224 */ /* 0x020fc600078e021c */
[----:B------:R5:W0:Y:S01]  /*0a70*/  SHFL.IDX PT, R17, R14, R3, 0x1c1f ;  /* 0x001c1f030e117589 */ /* 0x000a2200000e0000 */
[----:B---3--:R-:W-:-:S03]  /*0a80*/  IMAD R8, R5, R8, RZ ;  /* 0x0000000805087224 */ /* 0x008fc600078e02ff */
[----:B------:R-:W3:Y:S01]  /*0a90*/  SHFL.IDX PT, R24, R22, R15, 0x1c1f ;  /* 0x001c1f0f16187589 */ /* 0x000ee200000e0000 */
[----:B--2---:R-:W-:Y:S01]  /*0aa0*/  IMAD R9, R4, R9, R8 ;  /* 0x0000000904097224 */ /* 0x004fe200078e0208 */
[----:B------:R-:W-:Y:S02]  /*0ab0*/  SHF.R.S32.HI R8, RZ, 0x1f, R11 ;  /* 0x0000001fff087819 */ /* 0x000fe4000001140b */
[----:B------:R-:W2:Y:S01]  /*0ac0*/  SHFL.IDX PT, R19, R27, R29, 0x1c1f ;  /* 0x001c1f1d1b137589 */ /* 0x000ea200000e0000 */
[C---:B----4-:R-:W-:Y:S01]  /*0ad0*/  IMAD R10, R5.reuse, R10, RZ ;  /* 0x0000000a050a7224 */ /* 0x050fe200078e02ff */
[----:B-----5:R-:W4:Y:S01]  /*0ae0*/  LDC.64 R2, c[0x0][0x3a0] ;  /* 0x0000e800ff027b82 */ /* 0x020f220000000a00 */
[----:B------:R-:W-:Y:S01]  /*0af0*/  LEA.HI R8, R8, R11, RZ, 0x9 ;  /* 0x0000000b08087211 */ /* 0x000fe200078f48ff */
[----:B------:R-:W5:Y:S01]  /*0b00*/  SHFL.IDX PT, R23, R16, R29, 0x1c1f ;  /* 0x001c1f1d10177589 */ /* 0x000f6200000e0000 */
[----:B-1----:R-:W-:Y:S01]  /*0b10*/  IMAD R12, R5, R12, RZ ;  /* 0x0000000c050c7224 */ /* 0x002fe200078e02ff */
[----:B------:R-:W-:-:S02]  /*0b20*/  LOP3.LUT R5, R0, UR4, RZ, 0xfc, !PT ;  /* 0x0000000400057c12 */ /* 0x000fc4000f8efcff */
[----:B------:R-:W1:Y:S01]  /*0b30*/  SHFL.IDX PT, R25, R14, R29, 0x1c1f ;  /* 0x001c1f1d0e197589 */ /* 0x000e6200000e0000 */
[----:B------:R-:W-:Y:S01]  /*0b40*/  SHF.R.S32.HI R8, RZ, 0x9, R8 ;  /* 0x00000009ff087819 */ /* 0x000fe20000011408 */
[----:B------:R-:W-:Y:S02]  /*0b50*/  IMAD R9, R6, R21, R9 ;  /* 0x0000001506097224 */ /* 0x000fe400078e0209 */
[----:B------:R-:W1:Y:S01]  /*0b60*/  SHFL.IDX PT, R20, R27, R15, 0x1c1f ;  /* 0x001c1f0f1b147589 */ /* 0x000e6200000e0000 */
[----:B------:R-:W-:Y:S02]  /*0b70*/  IMAD R5, R18, UR10, R5 ;  /* 0x0000000a12057c24 */ /* 0x000fe4000f8e0205 */
[C---:B0-----:R-:W-:Y:S01]  /*0b80*/  IMAD R10, R4.reuse, R13, R10 ;  /* 0x0000000d040a7224 */ /* 0x041fe200078e020a */
[----:B------:R-:W0:Y:S01]  /*0b90*/  SHFL.IDX PT, R28, R16, R15, 0x1c1f ;  /* 0x001c1f0f101c7589 */ /* 0x000e2200000e0000 */
[----:B------:R-:W-:Y:S02]  /*0ba0*/  IMAD R12, R4, R17, R12 ;  /* 0x00000011040c7224 */ /* 0x000fe400078e020c */
[C---:B------:R-:W-:Y:S01]  /*0bb0*/  IMAD R17, R8.reuse, 0x100, R5 ;  /* 0x0000010008117824 */ /* 0x040fe200078e0205 */
[----:B------:R-:W0:Y:S01]  /*0bc0*/  SHFL.IDX PT, R14, R14, R15, 0x1c1f ;  /* 0x001c1f0f0e0e7589 */ /* 0x000e2200000e0000 */
[----:B---3--:R-:W-:Y:S01]  /*0bd0*/  IMAD R11, R7, R24, R9 ;  /* 0x00000018070b7224 */ /* 0x008fe200078e0209 */
[C---:B------:R-:W-:Y:S01]  /*0be0*/  LEA R9, R8.reuse, R5, 0x7 ;  /* 0x0000000508097211 */ /* 0x040fe200078e38ff */
[----:B------:R-:W-:-:S02]  /*0bf0*/  IMAD R21, R8, 0x80, R17 ;  /* 0x0000008008157824 */ /* 0x000fc400078e0211 */
[----:B--2---:R-:W-:Y:S02]  /*0c00*/  IMAD R19, R6, R19, R26 ;  /* 0x0000001306137224 */ /* 0x004fe400078e021a */
[----:B----4-:R-:W-:-:S04]  /*0c10*/  IMAD.WIDE R4, R5, 0x4, R2 ;  /* 0x0000000405047825 */ /* 0x010fc800078e0202 */
[C---:B-----5:R-:W-:Y:S02]  /*0c20*/  IMAD R10, R6.reuse, R23, R10 ;  /* 0x00000017060a7224 */ /* 0x060fe400078e020a */
[----:B-1----:R-:W-:Y:S02]  /*0c30*/  IMAD R12, R6, R25, R12 ;  /* 0x00000019060c7224 */ /* 0x002fe400078e020c */
[C---:B------:R-:W-:Y:S01]  /*0c40*/  IMAD R19, R7.reuse, R20, R19 ;  /* 0x0000001407137224 */ /* 0x040fe200078e0213 */
[----:B------:R-:W-:Y:S01]  /*0c50*/  BAR.SYNC.DEFER_BLOCKING 0x0 ;  /* 0x0000000000007b1d */ /* 0x000fe20000010000 */
[C---:B0-----:R-:W-:Y:S02]  /*0c60*/  IMAD R13, R7.reuse, R28, R10 ;  /* 0x0000001c070d7224 */ /* 0x041fe400078e020a */
[----:B------:R-:W-:Y:S02]  /*0c70*/  IMAD R15, R7, R14, R12 ;  /* 0x0000000e070f7224 */ /* 0x000fe400078e020c */
[----:B------:R-:W-:-:S04]  /*0c80*/  IMAD.WIDE R6, R9, 0x4, R2 ;  /* 0x0000000409067825 */ /* 0x000fc800078e0202 */
[----:B------:R-:W-:-:S04]  /*0c90*/  IMAD.WIDE R8, R17, 0x4, R2 ;  /* 0x0000000411087825 */ /* 0x000fc800078e0202 */
[----:B------:R-:W-:Y:S01]  /*0ca0*/  IMAD.WIDE R2, R21, 0x4, R2 ;  /* 0x0000000415027825 */ /* 0x000fe200078e0202 */
[----:B------:R-:W-:Y:S04]  /*0cb0*/  STG.E desc[UR8][R4.64], R19 ;  /* 0x0000001304007986 */ /* 0x000fe8000c101908 */
[----:B------:R-:W-:Y:S04]  /*0cc0*/  STG.E desc[UR8][R6.64], R11 ;  /* 0x0000000b06007986 */ /* 0x000fe8000c101908 */
[----:B------:R-:W-:Y:S04]  /*0cd0*/  STG.E desc[UR8][R8.64], R13 ;  /* 0x0000000d08007986 */ /* 0x000fe8000c101908 */
[----:B------:R-:W-:Y:S01]  /*0ce0*/  STG.E desc[UR8][R2.64], R15 ;  /* 0x0000000f02007986 */ /* 0x000fe2000c101908 */
[----:B------:R-:W-:Y:S05]  /*0cf0*/  EXIT ;  /* 0x000000000000794d */ /* 0x000fea0003800000 */
.L_x_30999:
        /* <DEDUP_REMOVED lines=16> */
.L_x_39853:


//--------------------- .text._Z9cuda_gemmIiLi128ELi1ELi1ELi512ELi4ELi4ELi64ELi0ELi0EEviiiPT_S1_S1_iii --------------------------
	.section	.text._Z9cuda_gemmIiLi128ELi1ELi1ELi512ELi4ELi4ELi64ELi0ELi0EEviiiPT_S1_S1_iii,"ax",@progbits
	.align	128
        .global         _Z9cuda_gemmIiLi128ELi1ELi1ELi512ELi4ELi4ELi64ELi0ELi0EEviiiPT_S1_S1_iii
        .type           _Z9cuda_gemmIiLi128ELi1ELi1ELi512ELi4ELi4ELi64ELi0ELi0EEviiiPT_S1_S1_iii,@function
        .size           _Z9cuda_gemmIiLi128ELi1ELi1ELi512ELi4ELi4ELi64ELi0ELi0EEviiiPT_S1_S1_iii,(.L_x_39138 - _Z9cuda_gemmIiLi128ELi1ELi1ELi512ELi4ELi4ELi64ELi0ELi0EEviiiPT_S1_S1_iii)
        .other          _Z9cuda_gemmIiLi128ELi1ELi1ELi512ELi4ELi4ELi64ELi0ELi0EEviiiPT_S1_S1_iii,@"STO_CUDA_ENTRY STV_DEFAULT"
_Z9cuda_gemmIiLi128ELi1ELi1ELi512ELi4ELi4ELi64ELi0ELi0EEviiiPT_S1_S1_iii:
.text._Z9cuda_gemmIiLi128ELi1ELi1ELi512ELi4ELi4ELi64ELi0ELi0EEviiiPT_S1_S1_iii:
        /* <DEDUP_REMOVED lines=12> */
[----:B0-----:R-:W-:-:S04]  /*00c0*/  IMAD.MOV R2, RZ, RZ, -R3 ;  /* 0x000000ffff027224 */ /* 0x001fc800078e0a03 */
[----:B------:R-:W-:Y:S02]  /*00d0*/  IMAD R9, R2, R7, RZ ;  /* 0x0000000702097224 */ /* 0x000fe400078e02ff */
[----:B------:R-:W-:-:S05]  /*00e0*/  HFMA2 R2, -RZ, RZ, 0, 0 ;  /* 0x00000000ff027431 */ /* 0x000fca00000001ff */
[----:B------:R-:W-:-:S04]  /*00f0*/  IMAD.HI.U32 R2, R3, R9, R2 ;  /* 0x0000000903027227 */ /* 0x000fc800078e0002 */
[----:B------:R-:W-:Y:S02]  /*0100*/  IMAD R9, R5, R4, RZ ;  /* 0x0000000405097224 */ /* 0x000fe400078e02ff */
[----:B------:R-:W-:Y:S02]  /*0110*/  IMAD.HI.U32 R3, R2, 0x200, RZ ;  /* 0x0000020002037827 */ /* 0x000fe400078e00ff */
[----:B------:R-:W0:Y:S02]  /*0120*/  S2R R2, SR_TID.X ;  /* 0x0000000000027919 */ /* 0x000e240000002100 */
        /* <DEDUP_REMOVED lines=8> */
[----:B0-----:R-:W-:-:S03]  /*01b0*/  ISETP.GE.U32.AND P0, PT, R2, R9, PT ;  /* 0x000000090200720c */ /* 0x001fc60003f06070 */
[----:B------:R-:W-:Y:S01]  /*01c0*/  @!P2 IMAD.MOV R3, RZ, RZ, -R3 ;  /* 0x000000ffff03a224 */ /* 0x000fe200078e0a03 */
        /* <DEDUP_REMOVED lines=28> */
[----:B------:R-:W-:Y:S01]  /*0390*/  IMAD.HI.U32 R17, R15, R17, R14 ;  /* 0x000000110f117227 */ /* 0x000fe200078e000e */
[----:B--2-4-:R-:W-:-:S07]  /*03a0*/  MOV R14, R2 ;  /* 0x00000002000e7202 */ /* 0x014fce0000000f00 */
.L_x_31002:
        /* <DEDUP_REMOVED lines=25> */
.L_x_31001:
[----:B------:R-:W-:Y:S05]  /*0540*/  BSYNC.RECONVERGENT B0 ;  /* 0x0000000000007941 */ /* 0x000fea0003800200 */
.L_x_31000:
[----:B------:R-:W-:Y:S01]  /*0550*/  IMAD.MOV.U32 R6, RZ, RZ, 0x80 ;  /* 0x00000080ff067424 */ /* 0x000fe200078e00ff */
[----:B------:R-:W-:Y:S01]  /*0560*/  MOV R8, 0x590 ;  /* 0x0000059000087802 */ /* 0x000fe20000000f00 */
[----:B------:R-:W-:-:S07]  /*0570*/  IMAD.MOV.U32 R7, RZ, RZ, R0 ;  /* 0x000000ffff077224 */ /* 0x000fce00078e0000 */
[----:B0-----:R-:W-:Y:S05]  /*0580*/  CALL.REL.NOINC `($__internal_635_$__cuda_sm20_div_s16) ;  /* 0x00000018007c7944 */ /* 0x001fea0003c00000 */
[----:B------:R-:W-:Y:S01]  /*0590*/  UPRMT UR4, UR6, 0x9910, URZ ;  /* 0x0000991006047896 */ /* 0x000fe200080000ff */
[----:B------:R-:W-:Y:S02]  /*05a0*/  MOV R6, 0x4 ;  /* 0x0000000400067802 */ /* 0x000fe40000000f00 */
[----:B------:R-:W-:-:S03]  /*05b0*/  MOV R8, 0x5f0 ;  /* 0x000005f000087802 */ /* 0x000fc60000000f00 */
[----:B------:R-:W-:Y:S01]  /*05c0*/  IMAD.U32 R7, RZ, RZ, UR4 ;  /* 0x00000004ff077e24 */ /* 0x000fe2000f8e00ff */
[----:B------:R-:W-:-:S06]  /*05d0*/  UMOV UR4, UR6 ;  /* 0x0000000600047c82 */ /* 0x000fcc0008000000 */
[----:B------:R-:W-:Y:S05]  /*05e0*/  CALL.REL.NOINC `($__internal_635_$__cuda_sm20_div_s16) ;  /* 0x0000001800647944 */ /* 0x000fea0003c00000 */
[----:B------:R-:W0:Y:S08]  /*05f0*/  S2UR UR12, SR_CTAID.Y ;  /* 0x00000000000c79c3 */ /* 0x000e300000002600 */
[----:B------:R-:W0:Y:S02]  /*0600*/  LDC R0, c[0x0][0x374] ;  /* 0x0000dd00ff007b82 */ /* 0x000e240000000800 */
[----:B0-----:R-:W-:-:S13]  /*0610*/  ISETP.LE.U32.AND P0, PT, R0, UR12, PT ;  /* 0x0000000c00007c0c */ /* 0x001fda000bf03070 */
[----:B------:R-:W-:Y:S05]  /*0620*/  @P0 EXIT ;  /* 0x000000000000094d */ /* 0x000fea0003800000 */
[----:B------:R-:W0:Y:S01]  /*0630*/  LDC R20, c[0x0][0x360] ;  /* 0x0000d800ff147b82 */ /* 0x000e220000000800 */
[----:B------:R-:W1:Y:S01]  /*0640*/  I2F.U32.RP R0, R21 ;  /* 0x0000001500007306 */ /* 0x000e620000209000 */
[----:B------:R-:W-:Y:S01]  /*0650*/  SHF.L.U32 R25, R2, 0x2, RZ ;  /* 0x0000000202197819 */ /* 0x000fe200000006ff */
[----:B------:R-:W-:Y:S01]  /*0660*/  IMAD.MOV R11, RZ, RZ, -R21 ;  /* 0x000000ffff0b7224 */ /* 0x000fe200078e0a15 */
[----:B------:R-:W2:Y:S01]  /*0670*/  LDCU UR7, c[0x0][0x388] ;  /* 0x00007100ff0777ac */ /* 0x000ea20008000800 */
[----:B------:R-:W-:Y:S03]  /*0680*/  BSSY.RECONVERGENT B0, `(.L_x_31003) ;  /* 0x0000041000007945 */ /* 0x000fe60003800200 */
[----:B------:R-:W3:Y:S01]  /*0690*/  S2UR UR5, SR_CTAID.X ;  /* 0x00000000000579c3 */ /* 0x000ee20000002500 */
[----:B------:R-:W-:Y:S01]  /*06a0*/  UPRMT UR8, UR6, 0x9910, URZ ;  /* 0x0000991006087896 */ /* 0x000fe200080000ff */
[----:B-1----:R-:W-:Y:S01]  /*06b0*/  MUFU.RCP R0, R0 ;  /* 0x0000000000007308 */ /* 0x002fe20000001000 */
[----:B0-----:R-:W-:-:S07]  /*06c0*/  IMAD.SHL.U32 R24, R20, 0x4, RZ ;  /* 0x0000000414187824 */ /* 0x001fce00078e00ff */
[----:B------:R-:W0:Y:S01]  /*06d0*/  I2F.U32.RP R8, R24 ;  /* 0x0000001800087306 */ /* 0x000e220000209000 */
[--C-:B------:R-:W-:Y:S01]  /*06e0*/  IMAD.IADD R6, R25, 0x1, R24.reuse ;  /* 0x0000000119067824 */ /* 0x100fe200078e0218 */
[----:B------:R-:W-:Y:S01]  /*06f0*/  ISETP.NE.U32.AND P2, PT, R24, RZ, PT ;  /* 0x000000ff1800720c */ /* 0x000fe20003f45070 */
[----:B------:R-:W-:Y:S01]  /*0700*/  IMAD.MOV R9, RZ, RZ, -R24 ;  /* 0x000000ffff097224 */ /* 0x000fe200078e0a18 */
[----:B---3--:R-:W-:Y:S02]  /*0710*/  USHF.L.U32 UR5, UR5, 0x9, URZ ;  /* 0x0000000905057899 */ /* 0x008fe400080006ff */
[C---:B------:R-:W-:Y:S02]  /*0720*/  ISETP.GE.U32.AND P0, PT, R6.reuse, 0x200, PT ;  /* 0x000002000600780c */ /* 0x040fe40003f06070 */
[----:B------:R-:W-:Y:S01]  /*0730*/  VIMNMX.U32 R7, PT, PT, R6, 0x200, !PT ;  /* 0x0000020006077848 */ /* 0x000fe20007fe0000 */
[----:B--2---:R-:W-:Y:S01]  /*0740*/  UIMAD UR5, UR12, UR7, UR5 ;  /* 0x000000070c0572a4 */ /* 0x004fe2000f8e0205 */
        /* <DEDUP_REMOVED lines=17> */
[----:B------:R-:W-:Y:S02]  /*0860*/  IMAD.HI.U32 R0, R5, R2, RZ ;  /* 0x0000000205007227 */ /* 0x000fe400078e00ff */
[----:B------:R-:W-:Y:S02]  /*0870*/  @P0 IADD3 R7, PT, PT, -R24, R7, RZ ;  /* 0x0000000718070210 */ /* 0x000fe40007ffe1ff */
[----:B------:R-:W-:Y:S02]  /*0880*/  @P0 VIADD R9, R9, 0x1 ;  /* 0x0000000109090836 */ /* 0x000fe40000000000 */
[----:B------:R-:W-:Y:S01]  /*0890*/  ISETP.GE.U32.AND P1, PT, R7, R24, PT ;  /* 0x000000180700720c */ /* 0x000fe20003f26070 */
[----:B------:R-:W-:-:S04]  /*08a0*/  IMAD.MOV R4, RZ, RZ, -R0 ;  /* 0x000000ffff047224 */ /* 0x000fc800078e0a00 */
[----:B------:R-:W-:-:S05]  /*08b0*/  IMAD R4, R21, R4, R2 ;  /* 0x0000000415047224 */ /* 0x000fca00078e0202 */
[----:B------:R-:W-:-:S03]  /*08c0*/  ISETP.GE.U32.AND P0, PT, R4, R21, PT ;  /* 0x000000150400720c */ /* 0x000fc60003f06070 */
[----:B------:R-:W-:Y:S01]  /*08d0*/  @P1 VIADD R9, R9, 0x1 ;  /* 0x0000000109091836 */ /* 0x000fe20000000000 */
[----:B------:R-:W-:Y:S02]  /*08e0*/  @!P2 LOP3.LUT R9, RZ, R24, RZ, 0x33, !PT ;  /* 0x00000018ff09a212 */ /* 0x000fe400078e33ff */
[----:B------:R-:W-:Y:S02]  /*08f0*/  ISETP.NE.U32.AND P2, PT, R21, RZ, PT ;  /* 0x000000ff1500720c */ /* 0x000fe40003f45070 */
[----:B------:R-:W-:-:S04]  /*0900*/  IADD3 R5, PT, PT, R8, R9, RZ ;  /* 0x0000000908057210 */ /* 0x000fc80007ffe0ff */
[C---:B------:R-:W-:Y:S01]  /*0910*/  LOP3.LUT R6, R5.reuse, 0x3, RZ, 0xc0, !PT ;  /* 0x0000000305067812 */ /* 0x040fe200078ec0ff */
[----:B------:R-:W-:Y:S01]  /*0920*/  @P0 IMAD.IADD R4, R4, 0x1, -R21 ;  /* 0x0000000104040824 */ /* 0x000fe200078e0a15 */
[----:B------:R-:W-:Y:S01]  /*0930*/  ISETP.GE.U32.AND P4, PT, R5, 0x3, PT ;  /* 0x000000030500780c */ /* 0x000fe20003f86070 */
[----:B------:R-:W-:Y:S01]  /*0940*/  @P0 VIADD R0, R0, 0x1 ;  /* 0x0000000100000836 */ /* 0x000fe20000000000 */
[----:B------:R-:W-:Y:S02]  /*0950*/  ISETP.NE.AND P3, PT, R6, 0x3, PT ;  /* 0x000000030600780c */ /* 0x000fe40003f65270 */
[----:B------:R-:W-:-:S11]  /*0960*/  ISETP.GE.U32.AND P1, PT, R4, R21, PT ;  /* 0x000000150400720c */ /* 0x000fd60003f26070 */
[----:B------:R-:W-:Y:S05]  /*0970*/  @!P3 BRA `(.L_x_31004) ;  /* 0x000000000044b947 */ /* 0x000fea0003800000 */
[----:B------:R-:W0:Y:S01]  /*0980*/  S2R R7, SR_CgaCtaId ;  /* 0x0000000000077919 */ /* 0x000e220000008800 */
[----:B------:R-:W1:Y:S01]  /*0990*/  LDC.64 R8, c[0x0][0x390] ;  /* 0x0000e400ff087b82 */ /* 0x000e620000000a00 */
[----:B------:R-:W-:Y:S01]  /*09a0*/  MOV R4, 0x400 ;  /* 0x0000040000047802 */ /* 0x000fe20000000f00 */
[----:B------:R-:W-:Y:S01]  /*09b0*/  IMAD.MOV.U32 R11, RZ, RZ, RZ ;  /* 0x000000ffff0b7224 */ /* 0x000fe200078e00ff */
[----:B------:R-:W-:-:S03]  /*09c0*/  IADD3 R5, PT, PT, R5, 0x1, RZ ;  /* 0x0000000105057810 */ /* 0x000fc60007ffe0ff */
[----:B------:R-:W-:Y:S01]  /*09d0*/  VIADD R4, R4, 0x80 ;  /* 0x0000008004047836 */ /* 0x000fe20000000000 */
[----:B------:R-:W-:-:S04]  /*09e0*/  LOP3.LUT R10, R5, 0x3, RZ, 0xc0, !PT ;  /* 0x00000003050a7812 */ /* 0x000fc800078ec0ff */
[----:B0-----:R-:W-:-:S07]  /*09f0*/  LEA R12, R7, R4, 0x18 ;  /* 0x00000004070c7211 */ /* 0x001fce00078ec0ff */
.L_x_31005:
        /* <DEDUP_REMOVED lines=9> */
.L_x_31004:
[----:B------:R-:W-:Y:S05]  /*0a90*/  BSYNC.RECONVERGENT B0 ;  /* 0x0000000000007941 */ /* 0x000fea0003800200 */
.L_x_31003:
[----:B------:R-:W-:Y:S04]  /*0aa0*/  BSSY.RECONVERGENT B0, `(.L_x_31006) ;  /* 0x0000021000007945 */ /* 0x000fe80003800200 */
[----:B------:R-:W-:Y:S05]  /*0ab0*/  @!P4 BRA `(.L_x_31007) ;  /* 0x00000000007cc947 */ /* 0x000fea0003800000 */
[----:B0-----:R-:W0:Y:S01]  /*0ac0*/  S2R R5, SR_CgaCtaId ;  /* 0x0000000000057919 */ /* 0x001e220000008800 */
[----:B------:R-:W1:Y:S01]  /*0ad0*/  LDC.64 R22, c[0x0][0x390] ;  /* 0x0000e400ff167b82 */ /* 0x000e620000000a00 */
[----:B------:R-:W-:-:S04]  /*0ae0*/  MOV R4, 0x400 ;  /* 0x0000040000047802 */ /* 0x000fc80000000f00 */
[----:B------:R-:W-:-:S04]  /*0af0*/  IADD3 R4, PT, PT, R4, 0x80, RZ ;  /* 0x0000008004047810 */ /* 0x000fc80007ffe0ff */
[----:B0-----:R-:W-:-:S07]  /*0b00*/  LEA R26, R5, R4, 0x18 ;  /* 0x00000004051a7211 */ /* 0x001fce00078ec0ff */
.L_x_31008:
[----:B--2---:R-:W-:Y:S02]  /*0b10*/  IMAD.IADD R9, R24, 0x1, R25 ;  /* 0x0000000118097824 */ /* 0x004fe400078e0219 */
[----:B------:R-:W-:-:S03]  /*0b20*/  VIADD R5, R25, UR5 ;  /* 0x0000000519057c36 */ /* 0x000fc60008000000 */
[----:B------:R-:W-:Y:S01]  /*0b30*/  IADD3 R11, PT, PT, R24, R9, RZ ;  /* 0x00000009180b7210 */ /* 0x000fe20007ffe0ff */
[----:B-1----:R-:W-:-:S04]  /*0b40*/  IMAD.WIDE R4, R5, 0x4, R22 ;  /* 0x0000000405047825 */ /* 0x002fc800078e0216 */
[----:B------:R-:W-:Y:S01]  /*0b50*/  IMAD.IADD R27, R24, 0x1, R11 ;  /* 0x00000001181b7824 */ /* 0x000fe200078e020b */
[----:B------:R-:W-:Y:S01]  /*0b60*/  IADD3 R13, PT, PT, R11, UR5, RZ ;  /* 0x000000050b0d7c10 */ /* 0x000fe2000fffe0ff */
        /* <DEDUP_REMOVED lines=9> */
[----:B------:R-:W-:-:S05]  /*0c00*/  IMAD R25, R25, 0x4, R26 ;  /* 0x0000000419197824 */ /* 0x000fca00078e021a */
[----:B------:R-:W-:-:S05]  /*0c10*/  LEA R29, R20, R25, 0x4 ;  /* 0x00000019141d7211 */ /* 0x000fca00078e20ff */
[C---:B------:R-:W-:Y:S01]  /*0c20*/  IMAD R28, R20.reuse, 0x10, R29 ;  /* 0x00000010141c7824 */ /* 0x040fe200078e021d */
[----:B--2---:R0:W-:Y:S04]  /*0c30*/  STS.128 [R25], R4 ;  /* 0x0000000419007388 */ /* 0x0041e80000000c00 */
[----:B---3--:R2:W-:Y:S01]  /*0c40*/  STS.128 [R29], R8 ;  /* 0x000000081d007388 */ /* 0x0085e20000000c00 */
[----:B0-----:R-:W-:-:S03]  /*0c50*/  IMAD R4, R20, 0x10, R28 ;  /* 0x0000001014047824 */ /* 0x001fc600078e021c */
[----:B----4-:R2:W-:Y:S01]  /*0c60*/  STS.128 [R28], R12 ;  /* 0x0000000c1c007388 */ /* 0x0105e20000000c00 */
[----:B------:R-:W-:-:S03]  /*0c70*/  IADD3 R25, PT, PT, R24, R27, RZ ;  /* 0x0000001b18197210 */ /* 0x000fc60007ffe0ff */
[----:B-----5:R2:W-:Y:S01]  /*0c80*/  STS.128 [R4], R16 ;  /* 0x0000001004007388 */ /* 0x0205e20000000c00 */
[----:B------:R-:W-:-:S13]  /*0c90*/  ISETP.GE.U32.AND P0, PT, R25, 0x200, PT ;  /* 0x000002001900780c */ /* 0x000fda0003f06070 */
[----:B------:R-:W-:Y:S05]  /*0ca0*/  @!P0 BRA `(.L_x_31008) ;  /* 0xfffffffc00988947 */ /* 0x000fea000383ffff */
.L_x_31007:
[----:B------:R-:W-:Y:S05]  /*0cb0*/  BSYNC.RECONVERGENT B0 ;  /* 0x0000000000007941 */ /* 0x000fea0003800200 */
.L_x_31006:
[----:B------:R1:W-:Y:S01]  /*0cc0*/  STL.128 [R1], RZ ;  /* 0x000000ff01007387 */ /* 0x0003e20000100c00 */
[----:B------:R-:W-:Y:S01]  /*0cd0*/  @P1 VIADD R0, R0, 0x1 ;  /* 0x0000000100001836 */ /* 0x000fe20000000000 */
[----:B------:R-:W-:Y:S01]  /*0ce0*/  BAR.SYNC.DEFER_BLOCKING 0x0 ;  /* 0x0000000000007b1d */ /* 0x000fe20000010000 */
[----:B------:R-:W-:Y:S02]  /*0cf0*/  ISETP.GE.AND P0, PT, R3, 0x1, PT ;  /* 0x000000010300780c */ /* 0x000fe40003f06270 */
[----:B--2---:R-:W-:Y:S02]  /*0d00*/  CS2R R10, SRZ ;  /* 0x00000000000a7805 */ /* 0x004fe4000001ff00 */
[----:B------:R-:W-:Y:S02]  /*0d10*/  @!P2 LOP3.LUT R0, RZ, R21, RZ, 0x33, !PT ;  /* 0x00000015ff00a212 */ /* 0x000fe400078e33ff */
[----:B------:R-:W-:-:S03]  /*0d20*/  CS2R R8, SRZ ;  /* 0x0000000000087805 */ /* 0x000fc6000001ff00 */
[----:B0-----:R-:W-:-:S04]  /*0d30*/  IMAD.MOV R4, RZ, RZ, -R0 ;  /* 0x000000ffff047224 */ /* 0x001fc800078e0a00 */
[----:B------:R-:W-:-:S05]  /*0d40*/  IMAD R4, R21, R4, R2 ;  /* 0x0000000415047224 */ /* 0x000fca00078e0202 */
[----:B------:R-:W-:Y:S01]  /*0d50*/  LOP3.LUT R5, R4, 0x3, RZ, 0xc0, !PT ;  /* 0x0000000304057812 */ /* 0x000fe200078ec0ff */
[----:B-1----:R-:W-:Y:S06]  /*0d60*/  @!P0 BRA `(.L_x_31009) ;  /* 0x0000000800388947 */ /* 0x002fec0003800000 */
[----:B------:R-:W0:Y:S01]  /*0d70*/  LDCU.64 UR6, c[0x0][0x3a8] ;  /* 0x00007500ff0677ac */ /* 0x000e220008000a00 */
[C---:B------:R-:W-:Y:S01]  /*0d80*/  IADD3 R6, PT, PT, R5.reuse, 0x1, RZ ;  /* 0x0000000105067810 */ /* 0x040fe20007ffe0ff */
[C---:B------:R-:W-:Y:S01]  /*0d90*/  VIADD R8, R5.reuse, 0x2 ;  /* 0x0000000205087836 */ /* 0x040fe20000000000 */
[----:B------:R-:W-:Y:S01]  /*0da0*/  IADD3 R10, PT, PT, R5, 0x3, RZ ;  /* 0x00000003050a7810 */ /* 0x000fe20007ffe0ff */
[----:B------:R-:W-:Y:S01]  /*0db0*/  BSSY B1, `(.L_x_31010) ;  /* 0x0000088000017945 */ /* 0x000fe20003800000 */
[----:B------:R-:W-:Y:S02]  /*0dc0*/  IMAD.MOV.U32 R25, RZ, RZ, RZ ;  /* 0x000000ffff197224 */ /* 0x000fe400078e00ff */
[----:B0-----:R-:W-:Y:S01]  /*0dd0*/  IMAD.U32 R12, RZ, RZ, UR7 ;  /* 0x00000007ff0c7e24 */ /* 0x001fe2000f8e00ff */
[----:B------:R-:W-:Y:S01]  /*0de0*/  ISETP.GE.AND P0, PT, R6, UR7, PT ;  /* 0x0000000706007c0c */ /* 0x000fe2000bf06270 */
[----:B------:R-:W-:Y:S01]  /*0df0*/  UISETP.LT.AND UP0, UPT, UR6, 0x4, UPT ;  /* 0x000000040600788c */ /* 0x000fe2000bf01270 */
[----:B------:R-:W-:-:S02]  /*0e00*/  ISETP.GE.AND P1, PT, R8, UR7, PT ;  /* 0x0000000708007c0c */ /* 0x000fc4000bf26270 */
[----:B------:R-:W-:Y:S01]  /*0e10*/  SEL R7, R12, RZ, P0 ;  /* 0x000000ff0c077207 */ /* 0x000fe20000000000 */
[----:B------:R-:W-:Y:S01]  /*0e20*/  USEL UR6, UR6, 0x4, UP0 ;  /* 0x0000000406067887 */ /* 0x000fe20008000000 */
[----:B------:R-:W-:Y:S02]  /*0e30*/  ISETP.GE.AND P0, PT, R10, UR7, PT ;  /* 0x000000070a007c0c */ /* 0x000fe4000bf06270 */
[----:B------:R-:W-:Y:S01]  /*0e40*/  SEL R9, R12, RZ, P1 ;  /* 0x000000ff0c097207 */ /* 0x000fe20000800000 */
[----:B------:R-:W-:Y:S01]  /*0e50*/  IMAD.IADD R6, R6, 0x1, -R7 ;  /* 0x0000000106067824 */ /* 0x000fe200078e0a07 */
[----:B------:R-:W-:Y:S02]  /*0e60*/  SEL R11, R12, RZ, P0 ;  /* 0x000000ff0c0b7207 */ /* 0x000fe40000000000 */
[----:B------:R-:W-:Y:S01]  /*0e70*/  ISETP.GE.AND P0, PT, R5, UR7, PT ;  /* 0x0000000705007c0c */ /* 0x000fe2000bf06270 */
[----:B------:R-:W-:Y:S01]  /*0e80*/  IMAD.IADD R7, R8, 0x1, -R9 ;  /* 0x0000000108077824 */ /* 0x000fe200078e0a09 */
[----:B------:R-:W-:Y:S01]  /*0e90*/  IADD3 R8, PT, PT, R10, -R11, RZ ;  /* 0x8000000b0a087210 */ /* 0x000fe20007ffe0ff */
[----:B------:R-:W-:Y:S01]  /*0ea0*/  VIADD R9, R4, 0x1 ;  /* 0x0000000104097836 */ /* 0x000fe20000000000 */
[----:B------:R-:W-:Y:S01]  /*0eb0*/  SEL R12, R12, RZ, P0 ;  /* 0x000000ff0c0c7207 */ /* 0x000fe20000000000 */
[----:B------:R-:W-:Y:S01]  /*0ec0*/  HFMA2 R10, -RZ, RZ, 0, 0 ;  /* 0x00000000ff0a7431 */ /* 0x000fe200000001ff */
[----:B------:R-:W-:-:S02]  /*0ed0*/  UPRMT UR7, UR4, 0x9910, URZ ;  /* 0x0000991004077896 */ /* 0x000fc400080000ff */
[----:B------:R-:W-:Y:S01]  /*0ee0*/  LOP3.LUT R9, R9, 0x3, RZ, 0xc0, !PT ;  /* 0x0000000309097812 */ /* 0x000fe200078ec0ff */
[----:B------:R-:W-:-:S09]  /*0ef0*/  IMAD.IADD R11, R5, 0x1, -R12 ;  /* 0x00000001050b7824 */ /* 0x000fd200078e0a0c */
.L_x_31026:
        /* <DEDUP_REMOVED lines=17> */
.L_x_31011:
        /* <DEDUP_REMOVED lines=8> */
.L_x_31012:
        /* <DEDUP_REMOVED lines=9> */
.L_x_31013:
[----:B------:R-:W-:Y:S05]  /*1120*/  @!P4 BRA `(.L_x_31014) ;  /* 0x000000000024c947 */ /* 0x000fea0003800000 */
[----:B------:R-:W3:Y:S01]  /*1130*/  S2UR UR9, SR_CgaCtaId ;  /* 0x00000000000979c3 */ /* 0x000ee20000008800 */
[----:B------:R-:W-:Y:S01]  /*1140*/  VIADD R12, R4, 0xffffffff ;  /* 0xffffffff040c7836 */ /* 0x000fe20000000000 */
[----:B------:R-:W-:Y:S02]  /*1150*/  UMOV UR5, 0x400 ;  /* 0x0000040000057882 */ /* 0x000fe40000000000 */
[----:B------:R-:W-:Y:S02]  /*1160*/  UIADD3 UR5, UPT, UPT, UR5, 0x80, URZ ;  /* 0x0000008005057890 */ /* 0x000fe4000fffe0ff */
[----:B------:R-:W-:-:S05]  /*1170*/  LOP3.LUT R17, R12, 0x3, RZ, 0xc0, !PT ;  /* 0x000000030c117812 */ /* 0x000fca00078ec0ff */
[----:B------:R-:W-:Y:S01]  /*1180*/  IMAD R17, R18, R16, R17 ;  /* 0x0000001012117224 */ /* 0x000fe200078e0211 */
[----:B---3--:R-:W-:-:S06]  /*1190*/  ULEA UR5, UR9, UR5, 0x18 ;  /* 0x0000000509057291 */ /* 0x008fcc000f8ec0ff */
[----:B------:R-:W-:-:S06]  /*11a0*/  LEA R12, R17, UR5, 0x2 ;  /* 0x00000005110c7c11 */ /* 0x000fcc000f8e10ff */
[----:B------:R-:W3:Y:S02]  /*11b0*/  LDS R12, [R12] ;  /* 0x000000000c0c7984 */ /* 0x000ee40000000800 */
.L_x_31014:
[----:B------:R-:W-:Y:S04]  /*11c0*/  BSSY B0, `(.L_x_31015) ;  /* 0x0000044000007945 */ /* 0x000fe80003800000 */
[----:B------:R-:W-:Y:S05]  /*11d0*/  @P5 BRA `(.L_x_31016) ;  /* 0x0000000400085947 */ /* 0x000fea0003800000 */
[----:B------:R-:W4:Y:S01]  /*11e0*/  S2R R17, SR_CgaCtaId ;  /* 0x0000000000117919 */ /* 0x000f220000008800 */
[----:B------:R-:W-:Y:S01]  /*11f0*/  ISETP.GT.U32.AND P1, PT, R16, 0x40, PT ;  /* 0x000000401000780c */ /* 0x000fe20003f24070 */
[----:B------:R-:W-:Y:S01]  /*1200*/  IMAD.SHL.U32 R16, R2, 0x4, RZ ;  /* 0x0000000402107824 */ /* 0x000fe200078e00ff */
[----:B------:R-:W-:Y:S01]  /*1210*/  MOV R20, 0x400 ;  /* 0x0000040000147802 */ /* 0x000fe20000000f00 */
[----:B------:R-:W-:-:S03]  /*1220*/  IMAD R18, R25, UR8, RZ ;  /* 0x0000000819127c24 */ /* 0x000fc6000f8e02ff */
[----:B------:R-:W-:Y:S02]  /*1230*/  LOP3.LUT R16, R16, 0xc, RZ, 0xc0, !PT ;  /* 0x0000000c10107812 */ /* 0x000fe400078ec0ff */
[----:B----4-:R-:W-:Y:S02]  /*1240*/  LEA R20, R17, R20, 0x18 ;  /* 0x0000001411147211 */ /* 0x010fe400078ec0ff */
[----:B------:R-:W-:-:S07]  /*1250*/  MOV R17, R0 ;  /* 0x0000000000117202 */ /* 0x000fce0000000f00 */
.L_x_31025:
[----:B------:R-:W-:Y:S01]  /*1260*/  IMAD R24, R17, 0x14, R20 ;  /* 0x0000001411187824 */ /* 0x000fe200078e0214 */
[----:B----4-:R-:W-:Y:S06]  /*1270*/  @P1 BRA `(.L_x_31017) ;  /* 0x0000000000681947 */ /* 0x010fec0003800000 */
[----:B------:R-:W-:Y:S01]  /*1280*/  IMAD.IADD R23, R24, 0x1, R16 ;  /* 0x0000000118177824 */ /* 0x000fe200078e0210 */
[----:B------:R-:W4:Y:S01]  /*1290*/  LDC R19, c[0x0][0x3ac] ;  /* 0x0000eb00ff137b82 */ /* 0x000f220000000800 */
[----:B------:R-:W-:-:S04]  /*12a0*/  UMOV UR5, 0xffffffff ;  /* 0xffffffff00057882 */ /* 0x000fc80000000000 */
[----:B------:R-:W0:Y:S01]  /*12b0*/  LDS R23, [R23] ;  /* 0x0000000017177984 */ /* 0x000e220000000800 */
[----:B----4-:R-:W-:Y:S01]  /*12c0*/  ISETP.GE.AND P2, PT, R19, 0x2, PT ;  /* 0x000000021300780c */ /* 0x010fe20003f46270 */
[----:B0-----:R-:W-:-:S12]  /*12d0*/  BRA.DIV UR5, `(.L_x_31018) ;  /* 0x0000000a05907947 */ /* 0x001fd8000b800000 */
[----:B------:R0:W4:Y:S02]  /*12e0*/  SHFL.IDX PT, R27, R23, R11, 0x1c1f ;  /* 0x001c1f0b171b7589 */ /* 0x00012400000e0000 */
.L_x_31029:
[----:B----4-:R-:W-:Y:S01]  /*12f0*/  IMAD R22, R14, R27, RZ ;  /* 0x0000001b0e167224 */ /* 0x010fe200078e02ff */
[----:B------:R-:W-:Y:S06]  /*1300*/  @!P2 BRA `(.L_x_31019) ;  /* 0x000000000010a947 */ /* 0x000fec0003800000 */
[----:B------:R-:W-:-:S03]  /*1310*/  UMOV UR5, 0xffffffff ;  /* 0xffffffff00057882 */ /* 0x000fc60000000000 */
[----:B------:R-:W-:Y:S05]  /*1320*/  BRA.DIV UR5, `(.L_x_31020) ;  /* 0x0000000a05a47947 */ /* 0x000fea000b800000 */
[----:B------:R4:W0:Y:S02]  /*1330*/  SHFL.IDX PT, R24, R23, R6, 0x1c1f ;  /* 0x001c1f0617187589 */ /* 0x00082400000e0000 */
.L_x_31032:
[----:B01----:R-:W-:-:S07]  /*1340*/  IMAD R22, R15, R24, R22 ;  /* 0x000000180f167224 */ /* 0x003fce00078e0216 */
.L_x_31019:
[----:B------:R-:W-:-:S13]  /*1350*/  ISETP.GE.AND P2, PT, R19, 0x3, PT ;  /* 0x000000031300780c */ /* 0x000fda0003f46270 */
[----:B------:R-:W-:Y:S05]  /*1360*/  @!P2 BRA `(.L_x_31021) ;  /* 0x000000000010a947 */ /* 0x000fea0003800000 */
[----:B------:R-:W-:-:S03]  /*1370*/  UMOV UR5, 0xffffffff ;  /* 0xffffffff00057882 */ /* 0x000fc60000000000 */
[----:B------:R-:W-:Y:S05]  /*1380*/  BRA.DIV UR5, `(.L_x_31022) ;  /* 0x0000000a05b07947 */ /* 0x000fea000b800000 */
[----:B------:R0:W0:Y:S02]  /*1390*/  SHFL.IDX PT, R24, R23, R7, 0x1c1f ;  /* 0x001c1f0717187589 */ /* 0x00002400000e0000 */
.L_x_31035:
[----:B0-2---:R-:W-:-:S07]  /*13a0*/  IMAD R22, R13, R24, R22 ;  /* 0x000000180d167224 */ /* 0x005fce00078e0216 */
.L_x_31021:
[----:B------:R-:W-:-:S13]  /*13b0*/  ISETP.GE.AND P2, PT, R19, 0x4, PT ;  /* 0x000000041300780c */ /* 0x000fda0003f46270 */
[----:B------:R-:W-:Y:S05]  /*13c0*/  @!P2 BRA `(.L_x_31023) ;  /* 0x00000000006ca947 */ /* 0x000fea0003800000 */
[----:B------:R-:W-:-:S03]  /*13d0*/  UMOV UR5, 0xffffffff ;  /* 0xffffffff00057882 */ /* 0x000fc60000000000 */
[----:B------:R-:W-:Y:S05]  /*13e0*/  BRA.DIV UR5, `(.L_x_31024) ;  /* 0x0000000a05bc7947 */ /* 0x000fea000b800000 */
[----:B0---4-:R0:W4:Y:S02]  /*13f0*/  SHFL.IDX PT, R23, R23, R8, 0x1c1f ;  /* 0x001c1f0817177589 */ /* 0x01112400000e0000 */
.L_x_31038:
[----:B---34-:R-:W-:Y:S01]  /*1400*/  IMAD R22, R12, R23, R22 ;  /* 0x000000170c167224 */ /* 0x018fe200078e0216 */
[----:B------:R-:W-:Y:S06]  /*1410*/  BRA `(.L_x_31023) ;  /* 0x0000000000587947 */ /* 0x000fec0003800000 */
.L_x_31017:
[----:B------:R-:W4:Y:S02]  /*1420*/  LDC R22, c[0x0][0x3ac] ;  /* 0x0000eb00ff167b82 */ /* 0x000f240000000800 */
[C---:B----4-:R-:W-:Y:S02]  /*1430*/  ISETP.GE.AND P2, PT, R22.reuse, 0x1, PT ;  /* 0x000000011600780c */ /* 0x050fe40003f46270 */
[C---:B------:R-:W-:Y:S02]  /*1440*/  ISETP.GE.AND P4, PT, R22.reuse, 0x3, PT ;  /* 0x000000031600780c */ /* 0x040fe40003f86270 */
[C---:B------:R-:W-:Y:S02]  /*1450*/  ISETP.GE.AND P5, PT, R22.reuse, 0x4, PT ;  /* 0x000000041600780c */ /* 0x040fe40003fa6270 */
[----:B------:R-:W-:Y:S01]  /*1460*/  ISETP.GE.AND P3, PT, R22, 0x2, PT ;  /* 0x000000021600780c */ /* 0x000fe20003f66270 */
[----:B------:R-:W-:-:S06]  /*1470*/  IMAD.MOV.U32 R22, RZ, RZ, RZ ;  /* 0x000000ffff167224 */ /* 0x000fcc00078e00ff */
[C---:B------:R-:W-:Y:S02]  /*1480*/  @P2 IMAD R19, R5.reuse, 0x4, R24 ;  /* 0x0000000405132824 */ /* 0x040fe400078e0218 */
[----:B------:R-:W-:-:S04]  /*1490*/  @P4 IMAD.SHL.U32 R26, R5, 0x4, RZ ;  /* 0x00000004051a4824 */ /* 0x000fc800078e00ff */
[----:B------:R-:W0:Y:S01]  /*14a0*/  @P2 LDS R19, [R19] ;  /* 0x0000000013132984 */ /* 0x000e220000000800 */
[----:B------:R-:W-:Y:S02]  /*14b0*/  @P4 LOP3.LUT R27, R26, 0x8, RZ, 0x3c, !PT ;  /* 0x000000081a1b4812 */ /* 0x000fe400078e3cff */
[----:B------:R-:W-:Y:S02]  /*14c0*/  @P5 LEA R26, R4, 0xfffffffc, 0x2 ;  /* 0xfffffffc041a5811 */ /* 0x000fe400078e10ff */
[----:B------:R-:W-:Y:S02]  /*14d0*/  @P3 LEA R23, R9, R24, 0x2 ;  /* 0x0000001809173211 */ /* 0x000fe400078e10ff */
[----:B------:R-:W-:-:S04]  /*14e0*/  @P4 IADD3 R27, PT, PT, R24, R27, RZ ;  /* 0x0000001b181b4210 */ /* 0x000fc80007ffe0ff */
[----:B------:R-:W1:Y:S04]  /*14f0*/  @P3 LDS R23, [R23] ;  /* 0x0000000017173984 */ /* 0x000e680000000800 */
[----:B------:R-:W2:Y:S01]  /*1500*/  @P4 LDS R27, [R27] ;  /* 0x000000001b1b4984 */ /* 0x000ea20000000800 */
[----:B0-----:R-:W-:Y:S01]  /*1510*/  @P2 IMAD R22, R14, R19, RZ ;  /* 0x000000130e162224 */ /* 0x001fe200078e02ff */
[----:B------:R-:W-:-:S05]  /*1520*/  @P5 LOP3.LUT R19, R26, 0xc, RZ, 0xc0, !PT ;  /* 0x0000000c1a135812 */ /* 0x000fca00078ec0ff */
[----:B------:R-:W-:Y:S02]  /*1530*/  @P5 IMAD.IADD R19, R24, 0x1, R19 ;  /* 0x0000000118135824 */ /* 0x000fe400078e0213 */
[----:B-1----:R-:W-:-:S04]  /*1540*/  @P3 IMAD R22, R15, R23, R22 ;  /* 0x000000170f163224 */ /* 0x002fc800078e0216 */
[----:B------:R-:W3:Y:S01]  /*1550*/  @P5 LDS R19, [R19] ;  /* 0x0000000013135984 */ /* 0x000ee20000000800 */
[----:B--2---:R-:W-:-:S04]  /*1560*/  @P4 IMAD R22, R13, R27, R22 ;  /* 0x0000001b0d164224 */ /* 0x004fc800078e0216 */
[----:B---3--:R-:W-:-:S07]  /*1570*/  @P5 IMAD R22, R12, R19, R22 ;  /* 0x000000130c165224 */ /* 0x008fce00078e0216 */
.L_x_31023:
[----:B------:R-:W-:-:S05]  /*1580*/  IMAD R19, R18, 0x4, R1 ;  /* 0x0000000412137824 */ /* 0x000fca00078e0201 */
[----:B0---4-:R-:W4:Y:S01]  /*1590*/  LDL R23, [R19] ;  /* 0x0000000013177983 */ /* 0x011f220000100800 */
[----:B------:R-:W-:Y:S02]  /*15a0*/  VIADD R17, R17, UR7 ;  /* 0x0000000711117c36 */ /* 0x000fe40008000000 */
[----:B------:R-:W-:-:S03]  /*15b0*/  VIADD R18, R18, 0x1 ;  /* 0x0000000112127836 */ /* 0x000fc60000000000 */
[----:B------:R-:W-:Y:S02]  /*15c0*/  ISETP.GE.AND P2, PT, R17, UR6, PT ;  /* 0x0000000611007c0c */ /* 0x000fe4000bf46270 */
[----:B----4-:R-:W-:-:S05]  /*15d0*/  IADD3 R22, PT, PT, R23, R22, RZ ;  /* 0x0000001617167210 */ /* 0x010fca0007ffe0ff */
[----:B------:R4:W-:Y:S06]  /*15e0*/  STL [R19], R22 ;  /* 0x0000001613007387 */ /* 0x0009ec0000100800 */
[----:B------:R-:W-:Y:S05]  /*15f0*/  @!P2 BRA `(.L_x_31025) ;  /* 0xfffffffc0018a947 */ /* 0x000fea000383ffff */
.L_x_31016:
[----:B------:R-:W-:Y:S05]  /*1600*/  BSYNC B0 ;  /* 0x0000000000007941 */ /* 0x000fea0003800000 */
.L_x_31015:
[----:B------:R-:W-:Y:S01]  /*1610*/  IADD3 R25, PT, PT, R25, 0x1, RZ ;  /* 0x0000000119197810 */ /* 0x000fe20007ffe0ff */
[----:B------:R-:W-:Y:S06]  /*1620*/  @!P0 BRA `(.L_x_31026) ;  /* 0xfffffff800348947 */ /* 0x000fec000383ffff */
[----:B------:R-:W-:Y:S05]  /*1630*/  BSYNC B1 ;  /* 0x0000000000017941 */ /* 0x000fea0003800000 */
.L_x_31010:
[----:B------:R0:W5:Y:S02]  /*1640*/  LDL.128 R8, [R1] ;  /* 0x0000000001087983 */ /* 0x0001640000100c00 */
.L_x_31009:
[----:B------:R-:W-:Y:S01]  /*1650*/  IABS R6, R21 ;  /* 0x0000001500067213 */ /* 0x000fe20000000000 */
[----:B---3--:R-:W-:Y:S01]  /*1660*/  IMAD.SHL.U32 R12, R3, 0x80, RZ ;  /* 0x00000080030c7824 */ /* 0x008fe200078e00ff */
[----:B------:R-:W-:Y:S01]  /*1670*/  IABS R0, UR8 ;  /* 0x0000000800007c13 */ /* 0x000fe20008000000 */
[----:B------:R-:W-:Y:S05]  /*1680*/  WARPSYNC.ALL ;  /* 0x0000000000007948 */ /* 0x000fea0003800000 */
[----:B------:R-:W3:Y:S01]  /*1690*/  I2F.RP R7, R6 ;  /* 0x0000000600077306 */ /* 0x000ee20000209400 */
[----:B------:R-:W-:Y:S01]  /*16a0*/  IABS R16, R12 ;  /* 0x0000000c00107213 */ /* 0x000fe20000000000 */
[----:B------:R-:W1:Y:S08]  /*16b0*/  S2UR UR5, SR_CTAID.X ;  /* 0x00000000000579c3 */ /* 0x000e700000002500 */
[----:B------:R-:W-:Y:S01]  /*16c0*/  BAR.SYNC.DEFER_BLOCKING 0x0 ;  /* 0x0000000000007b1d */ /* 0x000fe20000010000 */
[----:B------:R-:W-:-:S02]  /*16d0*/  ISETP.GT.U32.AND P2, PT, R0, 0x1, PT ;  /* 0x000000010000780c */ /* 0x000fc40003f44070 */
[----:B------:R-:W-:Y:S02]  /*16e0*/  LOP3.LUT R12, R12, R21, RZ, 0x3c, !PT ;  /* 0x000000150c0c7212 */ /* 0x000fe400078e3cff */
[----:B------:R-:W-:Y:S01]  /*16f0*/  ISETP.NE.AND P3, PT, R21, RZ, PT ;  /* 0x000000ff1500720c */ /* 0x000fe20003f65270 */
[----:B--2---:R-:W2:Y:S01]  /*1700*/  I2F.RP R13, R0 ;  /* 0x00000000000d7306 */ /* 0x004ea20000209400 */
[----:B------:R-:W-:Y:S01]  /*1710*/  ISETP.GE.AND P6, PT, R12, RZ, PT ;  /* 0x000000ff0c00720c */ /* 0x000fe20003fc6270 */
[----:B------:R-:W0:Y:S01]  /*1720*/  LDCU UR9, c[0x0][0x388] ;  /* 0x00007100ff0977ac */ /* 0x000e220008000800 */
[----:B----4-:R-:W-:-:S05]  /*1730*/  MOV R19, UR8 ;  /* 0x0000000800137c02 */ /* 0x010fca0008000f00 */
[----:B---3--:R-:W3:Y:S08]  /*1740*/  MUFU.RCP R7, R7 ;  /* 0x0000000700077308 */ /* 0x008ef00000001000 */
[----:B--2---:R-:W2:Y:S01]  /*1750*/  MUFU.RCP R13, R13 ;  /* 0x0000000d000d7308 */ /* 0x004ea20000001000 */
[----:B-1----:R-:W-:Y:S02]  /*1760*/  IMAD R12, R3, UR5, R2 ;  /* 0x00000005030c7c24 */ /* 0x002fe4000f8e0202 */
[----:B------:R-:W-:Y:S01]  /*1770*/  IMAD.U32 R2, RZ, RZ, UR8 ;  /* 0x00000008ff027e24 */ /* 0x000fe2000f8e00ff */
[----:B0-----:R-:W-:Y:S01]  /*1780*/  USHF.R.S32.HI UR5, URZ, 0x1f, UR9 ;  /* 0x0000001fff057899 */ /* 0x001fe20008011409 */
[----:B------:R-:W-:-:S03]  /*1790*/  IMAD.U32 R3, RZ, RZ, UR8 ;  /* 0x00000008ff037e24 */ /* 0x000fc6000f8e00ff */
[----:B------:R-:W-:Y:S01]  /*17a0*/  ULEA.HI UR5, UR5, UR9, URZ, 0x9 ;  /* 0x0000000905057291 */ /* 0x000fe2000f8f48ff */
[----:B---3--:R-:W-:-:S03]  /*17b0*/  VIADD R14, R7, 0xffffffe ;  /* 0x0ffffffe070e7836 */ /* 0x008fc60000000000 */
[----:B------:R-:W-:Y:S01]  /*17c0*/  USHF.R.S32.HI UR5, URZ, 0x9, UR5 ;  /* 0x00000009ff057899 */ /* 0x000fe20008011405 */
[----:B------:R0:W1:Y:S01]  /*17d0*/  F2I.FTZ.U32.TRUNC.NTZ R15, R14 ;  /* 0x0000000e000f7305 */ /* 0x000062000021f000 */
[----:B--2---:R-:W-:-:S07]  /*17e0*/  VIADD R4, R13, 0xffffffe ;  /* 0x0ffffffe0d047836 */ /* 0x004fce0000000000 */
[----:B------:R2:W3:Y:S01]  /*17f0*/  F2I.FTZ.U32.TRUNC.NTZ R5, R4 ;  /* 0x0000000400057305 */ /* 0x0004e2000021f000 */
[----:B0-----:R-:W-:Y:S01]  /*1800*/  IMAD.MOV.U32 R14, RZ, RZ, RZ ;  /* 0x000000ffff0e7224 */ /* 0x001fe200078e00ff */
[----:B-1----:R-:W-:Y:S02]  /*1810*/  IADD3 R17, PT, PT, RZ, -R15, RZ ;  /* 0x8000000fff117210 */ /* 0x002fe40007ffe0ff */
[----:B--2---:R-:W-:-:S03]  /*1820*/  IABS R4, UR8 ;  /* 0x0000000800047c13 */ /* 0x004fc60008000000 */
[----:B------:R-:W-:Y:S01]  /*1830*/  IMAD R7, R17, R6, RZ ;  /* 0x0000000611077224 */ /* 0x000fe200078e02ff */
[----:B------:R-:W-:-:S03]  /*1840*/  IABS R17, R21 ;  /* 0x0000001500117213 */ /* 0x000fc60000000000 */
[----:B------:R-:W-:Y:S01]  /*1850*/  IMAD.HI.U32 R13, R15, R7, R14 ;  /* 0x000000070f0d7227 */ /* 0x000fe200078e000e */
[----:B------:R-:W-:-:S03]  /*1860*/  IADD3 R15, PT, PT, RZ, -R17, RZ ;  /* 0x80000011ff0f7210 */ /* 0x000fc60007ffe0ff */
[----:B------:R-:W-:Y:S02]  /*1870*/  IMAD.MOV.U32 R14, RZ, RZ, R16 ;  /* 0x000000ffff0e7224 */ /* 0x000fe400078e0010 */
[----:B---3--:R-:W-:Y:S02]  /*1880*/  IMAD.MOV R7, RZ, RZ, -R5 ;  /* 0x000000ffff077224 */ /* 0x008fe400078e0a05 */
[----:B------:R-:W-:-:S04]  /*1890*/  IMAD.HI.U32 R13, R13, R14, RZ ;  /* 0x0000000e0d0d7227 */ /* 0x000fc800078e00ff */
[----:B------:R-:W-:Y:S01]  /*18a0*/  IMAD R15, R13, R15, R14 ;  /* 0x0000000f0d0f7224 */ /* 0x000fe200078e020e */
[----:B------:R-:W-:Y:S01]  /*18b0*/  IADD3 R14, PT, PT, RZ, -R4, RZ ;  /* 0x80000004ff0e7210 */ /* 0x000fe20007ffe0ff */
[----:B------:R-:W-:Y:S02]  /*18c0*/  IMAD R7, R7, R0, RZ ;  /* 0x0000000007077224 */ /* 0x000fe400078e02ff */
[----:B------:R-:W-:Y:S01]  /*18d0*/  IMAD.MOV.U32 R4, RZ, RZ, RZ ;  /* 0x000000ffff047224 */ /* 0x000fe200078e00ff */
[----:B------:R-:W-:Y:S01]  /*18e0*/  ISETP.GT.U32.AND P1, PT, R6, R15, PT ;  /* 0x0000000f0600720c */ /* 0x000fe20003f24070 */
[----:B------:R-:W-:Y:S02]  /*18f0*/  IMAD.U32 R16, RZ, RZ, UR8 ;  /* 0x00000008ff107e24 */ /* 0x000fe4000f8e00ff */
[----:B------:R-:W-:Y:S01]  /*1900*/  IMAD.HI.U32 R4, R5, R7, R4 ;  /* 0x0000000705047227 */ /* 0x000fe200078e0004 */
[----:B------:R-:W-:-:S04]  /*1910*/  IADD3 R5, PT, PT, -R0, 0x1, RZ ;  /* 0x0000000100057810 */ /* 0x000fc80007ffe1ff */
[----:B------:R-:W-:Y:S01]  /*1920*/  SEL R5, R5, 0x1, !P2 ;  /* 0x0000000105057807 */ /* 0x000fe20005000000 */
[----:B------:R-:W-:-:S03]  /*1930*/  IMAD.HI.U32 R7, R4, 0x2, RZ ;  /* 0x0000000204077827 */ /* 0x000fc600078e00ff */
[----:B------:R-:W-:Y:S01]  /*1940*/  ISETP.GT.U32.AND P5, PT, R0, R5, PT ;  /* 0x000000050000720c */ /* 0x000fe20003fa4070 */
[----:B------:R-:W-:Y:S02]  /*1950*/  @!P1 IMAD.IADD R15, R15, 0x1, -R6 ;  /* 0x000000010f0f9824 */ /* 0x000fe400078e0a06 */
[----:B------:R-:W-:Y:S02]  /*1960*/  IMAD R17, R7, R14, 0x2 ;  /* 0x0000000207117424 */ /* 0x000fe400078e020e */
[----:B------:R-:W-:Y:S01]  /*1970*/  @!P1 VIADD R13, R13, 0x1 ;  /* 0x000000010d0d9836 */ /* 0x000fe20000000000 */
[----:B------:R-:W-:Y:S01]  /*1980*/  ISETP.GE.U32.AND P0, PT, R15, R6, PT ;  /* 0x000000060f00720c */ /* 0x000fe20003f06070 */
[----:B------:R-:W-:Y:S01]  /*1990*/  IMAD.HI.U32 R6, R4, 0x3, RZ ;  /* 0x0000000304067827 */ /* 0x000fe200078e00ff */
[----:B------:R-:W-:Y:S02]  /*19a0*/  ISETP.GT.U32.AND P4, PT, R0, R17, PT ;  /* 0x000000110000720c */ /* 0x000fe40003f84070 */
[----:B------:R-:W-:Y:S01]  /*19b0*/  MOV R4, UR8 ;  /* 0x0000000800047c02 */ /* 0x000fe20008000f00 */
[----:B------:R-:W-:Y:S01]  /*19c0*/  IMAD R15, R6, R14, 0x3 ;  /* 0x00000003060f7424 */ /* 0x000fe200078e020e */
[----:B------:R-:W-:Y:S01]  /*19d0*/  LOP3.LUT R14, RZ, UR8, RZ, 0x33, !PT ;  /* 0x00000008ff0e7c12 */ /* 0x000fe2000f8e33ff */
[----:B------:R-:W-:-:S02]  /*19e0*/  @!P5 IMAD.IADD R5, R5, 0x1, -R0 ;  /* 0x000000010505d824 */ /* 0x000fc400078e0a00 */
[----:B------:R-:W-:Y:S01]  /*19f0*/  VIADD R4, R4, 0x1 ;  /* 0x0000000104047836 */ /* 0x000fe20000000000 */
[----:B------:R-:W-:-:S03]  /*1a00*/  ISETP.GT.U32.AND P2, PT, R0, R15, PT ;  /* 0x0000000f0000720c */ /* 0x000fc60003f44070 */
[----:B------:R-:W-:Y:S01]  /*1a10*/  @P0 VIADD R13, R13, 0x1 ;  /* 0x000000010d0d0836 */ /* 0x000fe20000000000 */
[----:B------:R-:W-:Y:S01]  /*1a20*/  ISETP.GE.U32.AND P0, PT, R4, 0x3, PT ;  /* 0x000000030400780c */ /* 0x000fe20003f06070 */
[----:B------:R-:W-:Y:S01]  /*1a30*/  @!P4 VIADD R7, R7, 0x1 ;  /* 0x000000010707c836 */ /* 0x000fe20000000000 */
[-C--:B------:R-:W-:Y:S01]  /*1a40*/  @!P4 IADD3 R17, PT, PT, R17, -R0.reuse, RZ ;  /* 0x800000001111c210 */ /* 0x080fe20007ffe0ff */
[----:B------:R-:W-:Y:S02]  /*1a50*/  IMAD.MOV.U32 R4, RZ, RZ, R13 ;  /* 0x000000ffff047224 */ /* 0x000fe400078e000d */
[----:B------:R-:W0:Y:S01]  /*1a60*/  LDC R13, c[0x0][0x384] ;  /* 0x0000e100ff0d7b82 */ /* 0x000e220000000800 */
[-C--:B------:R-:W-:Y:S02]  /*1a70*/  ISETP.GE.U32.AND P1, PT, R17, R0.reuse, PT ;  /* 0x000000001100720c */ /* 0x080fe40003f26070 */
[----:B------:R-:W-:Y:S01]  /*1a80*/  @!P6 IADD3 R4, PT, PT, -R4, RZ, RZ ;  /* 0x000000ff0404e210 */ /* 0x000fe20007ffe1ff */
[----:B------:R-:W-:Y:S01]  /*1a90*/  @!P2 VIADD R6, R6, 0x1 ;  /* 0x000000010606a836 */ /* 0x000fe20000000000 */
[----:B------:R-:W-:-:S02]  /*1aa0*/  @!P2 IADD3 R15, PT, PT, R15, -R0, RZ ;  /* 0x800000000f0fa210 */ /* 0x000fc40007ffe0ff */
[----:B------:R-:W-:Y:S02]  /*1ab0*/  @!P3 LOP3.LUT R4, RZ, R21, RZ, 0x33, !PT ;  /* 0x00000015ff04b212 */ /* 0x000fe400078e33ff */
[----:B------:R-:W-:Y:S02]  /*1ac0*/  ISETP.GE.U32.AND P6, PT, R15, R0, PT ;  /* 0x000000000f00720c */ /* 0x000fe40003fc6070 */
[----:B------:R-:W-:Y:S02]  /*1ad0*/  LOP3.LUT R0, R2, 0x2, RZ, 0x3c, !PT ;  /* 0x0000000202007812 */ /* 0x000fe400078e3cff */
[----:B------:R-:W-:Y:S02]  /*1ae0*/  LOP3.LUT R2, R3, 0x3, RZ, 0x3c, !PT ;  /* 0x0000000303027812 */ /* 0x000fe400078e3cff */
[----:B------:R-:W-:Y:S01]  /*1af0*/  ISETP.GE.AND P5, PT, R0, RZ, PT ;  /* 0x000000ff0000720c */ /* 0x000fe20003fa6270 */
[----:B------:R-:W-:Y:S01]  /*1b00*/  IMAD.U32 R0, RZ, RZ, UR8 ;  /* 0x00000008ff007e24 */ /* 0x000fe2000f8e00ff */
[----:B------:R-:W-:-:S02]  /*1b10*/  ISETP.GE.AND P4, PT, R2, RZ, PT ;  /* 0x000000ff0200720c */ /* 0x000fc40003f86270 */
[----:B------:R-:W-:Y:S01]  /*1b20*/  @P1 IADD3 R7, PT, PT, R7, 0x1, RZ ;  /* 0x0000000107071810 */ /* 0x000fe20007ffe0ff */
[----:B------:R-:W1:Y:S01]  /*1b30*/  LDC.64 R2, c[0x0][0x3a0] ;  /* 0x0000e800ff027b82 */ /* 0x000e620000000a00 */
[----:B------:R-:W-:Y:S02]  /*1b40*/  ISETP.NE.AND P3, PT, RZ, UR8, PT ;  /* 0x00000008ff007c0c */ /* 0x000fe4000bf65270 */
[----:B------:R-:W-:Y:S01]  /*1b50*/  @P6 IADD3 R6, PT, PT, R6, 0x1, RZ ;  /* 0x0000000106066810 */ /* 0x000fe20007ffe0ff */
[----:B0-----:R-:W-:Y:S01]  /*1b60*/  IMAD R17, R13, UR12, R12 ;  /* 0x0000000c0d117c24 */ /* 0x001fe2000f8e020c */
[----:B------:R-:W-:Y:S02]  /*1b70*/  SHF.L.U32 R0, R0, 0x7, RZ ;  /* 0x0000000700007819 */ /* 0x000fe400000006ff */
[----:B------:R-:W-:Y:S01]  /*1b80*/  SEL R5, R14, R5, !P3 ;  /* 0x000000050e057207 */ /* 0x000fe20005800000 */
[----:B------:R-:W-:Y:S01]  /*1b90*/  @!P5 IMAD.MOV R7, RZ, RZ, -R7 ;  /* 0x000000ffff07d224 */ /* 0x000fe200078e0a07 */
[----:B------:R-:W-:Y:S01]  /*1ba0*/  SEL R0, R0, RZ, !P0 ;  /* 0x000000ff00007207 */ /* 0x000fe20004000000 */
[----:B------:R-:W-:-:S03]  /*1bb0*/  @!P4 IMAD.MOV R6, RZ, RZ, -R6 ;  /* 0x000000ffff06c224 */ /* 0x000fc600078e0a06 */
[C---:B------:R-:W-:Y:S01]  /*1bc0*/  SEL R7, R14.reuse, R7, !P3 ;  /* 0x000000070e077207 */ /* 0x040fe20005800000 */
[----:B------:R-:W-:Y:S01]  /*1bd0*/  IMAD.IADD R0, R17, 0x1, R0 ;  /* 0x0000000111007824 */ /* 0x000fe200078e0200 */
[----:B------:R-:W-:Y:S02]  /*1be0*/  SEL R14, R14, R6, !P3 ;  /* 0x000000060e0e7207 */ /* 0x000fe40005800000 */
[----:B------:R-:W-:Y:S01]  /*1bf0*/  LEA R13, R7, R17, 0x7 ;  /* 0x00000011070d7211 */ /* 0x000fe200078e38ff */
[----:B------:R-:W-:Y:S02]  /*1c00*/  IMAD.MOV R15, RZ, RZ, -R7 ;  /* 0x000000ffff0f7224 */ /* 0x000fe400078e0a07 */
[----:B------:R-:W-:Y:S02]  /*1c10*/  IMAD.MOV R12, RZ, RZ, -R14 ;  /* 0x000000ffff0c7224 */ /* 0x000fe400078e0a0e */
[----:B------:R-:W-:Y:S02]  /*1c20*/  IMAD R6, R15, R16, 0x2 ;  /* 0x000000020f067424 */ /* 0x000fe400078e0210 */
[----:B------:R-:W-:-:S02]  /*1c30*/  IMAD R16, R4, UR5, RZ ;  /* 0x0000000504107c24 */ /* 0x000fc4000f8e02ff */
[----:B------:R-:W-:Y:S02]  /*1c40*/  IMAD R15, R14, 0x80, R17 ;  /* 0x000000800e0f7824 */ /* 0x000fe400078e0211 */
[----:B------:R-:W-:Y:S02]  /*1c50*/  IMAD R4, R12, R19, 0x3 ;  /* 0x000000030c047424 */ /* 0x000fe400078e0213 */
[C---:B------:R-:W-:Y:S02]  /*1c60*/  IMAD R7, R16.reuse, R5, R0 ;  /* 0x0000000510077224 */ /* 0x040fe400078e0200 */
[C---:B------:R-:W-:Y:S02]  /*1c70*/  IMAD R13, R16.reuse, R6, R13 ;  /* 0x00000006100d7224 */ /* 0x040fe400078e020d */
[----:B------:R-:W-:Y:S02]  /*1c80*/  IMAD R15, R16, R4, R15 ;  /* 0x00000004100f7224 */ /* 0x000fe400078e020f */
[----:B-1----:R-:W-:-:S04]  /*1c90*/  IMAD.WIDE R4, R17, 0x4, R2 ;  /* 0x0000000411047825 */ /* 0x002fc800078e0202 */
        /* <DEDUP_REMOVED lines=8> */
.L_x_31018:
[----:B------:R-:W-:Y:S01]  /*1d20*/  HFMA2 R27, -RZ, RZ, 0, 0.004024505615234375 ;  /* 0x00001c1fff1b7431 */ /* 0x000fe200000001ff */
[----:B------:R-:W-:Y:S01]  /*1d30*/  BSSY B2, `(.L_x_31027) ;  /* 0x0000006000027945 */ /* 0x000fe20003800000 */
[----:B------:R-:W-:Y:S02]  /*1d40*/  IMAD.MOV.U32 R26, RZ, RZ, R11 ;  /* 0x000000ffff1a7224 */ /* 0x000fe400078e000b */
[----:B------:R-:W-:-:S07]  /*1d50*/  IMAD.MOV.U32 R24, RZ, RZ, -0x1 ;  /* 0xffffffffff187424 */ /* 0x000fce00078e00ff */
[----:B-123--:R-:W-:Y:S05]  /*1d60*/  WARPSYNC.COLLECTIVE R24, `(.L_x_31028) ;  /* 0x0000000018087348 */ /* 0x00efea0003c00000 */
[----:B------:R0:W4:Y:S02]  /*1d70*/  SHFL.IDX P3, R24, R23, R26, R27 ;  /* 0x0000001a17187389 */ /* 0x000124000006001b */
[----:B01234-:R-:W-:Y:S05]  /*1d80*/  ENDCOLLECTIVE ;  /* 0x000000000000791b */ /* 0x01ffea0003800000 */
.L_x_31028:
[----:B------:R-:W-:Y:S05]  /*1d90*/  BSYNC B2 ;  /* 0x0000000000027941 */ /* 0x000fea0003800000 */
.L_x_31027:
[----:B------:R-:W-:Y:S01]  /*1da0*/  IMAD.MOV.U32 R27, RZ, RZ, R24 ;  /* 0x000000ffff1b7224 */ /* 0x000fe200078e0018 */
[----:B------:R-:W-:Y:S06]  /*1db0*/  BRA `(.L_x_31029) ;  /* 0xfffffff4004c7947 */ /* 0x000fec000383ffff */
.L_x_31020:
[----:B------:R-:W-:Y:S01]  /*1dc0*/  BSSY B2, `(.L_x_31030) ;  /* 0x0000007000027945 */ /* 0x000fe20003800000 */
[----:B------:R-:W-:Y:S01]  /*1dd0*/  MOV R26, R6 ;  /* 0x00000006001a7202 */ /* 0x000fe20000000f00 */
[----:B------:R-:W-:Y:S02]  /*1de0*/  IMAD.MOV.U32 R27, RZ, RZ, 0x1c1f ;  /* 0x00001c1fff1b7424 */ /* 0x000fe400078e00ff */
[----:B------:R-:W-:-:S07]  /*1df0*/  IMAD.MOV.U32 R24, RZ, RZ, -0x1 ;  /* 0xffffffffff187424 */ /* 0x000fce00078e00ff */
[----:B0123--:R-:W-:Y:S05]  /*1e00*/  WARPSYNC.COLLECTIVE R24, `(.L_x_31031) ;  /* 0x0000000018087348 */ /* 0x00ffea0003c00000 */
[----:B------:R4:W0:Y:S02]  /*1e10*/  SHFL.IDX P3, R24, R23, R26, R27 ;  /* 0x0000001a17187389 */ /* 0x000824000006001b */
[----:B01234-:R-:W-:Y:S05]  /*1e20*/  ENDCOLLECTIVE ;  /* 0x000000000000791b */ /* 0x01ffea0003800000 */
.L_x_31031:
[----:B------:R-:W-:Y:S05]  /*1e30*/  BSYNC B2 ;  /* 0x0000000000027941 */ /* 0x000fea0003800000 */
.L_x_31030:
[----:B------:R-:W-:Y:S05]  /*1e40*/  BRA `(.L_x_31032) ;  /* 0xfffffff4003c7947 */ /* 0x000fea000383ffff */
.L_x_31022:
[----:B------:R-:W-:Y:S01]  /*1e50*/  BSSY B2, `(.L_x_31033) ;  /* 0x0000007000027945 */ /* 0x000fe20003800000 */
[----:B------:R-:W-:Y:S01]  /*1e60*/  MOV R26, R7 ;  /* 0x00000007001a7202 */ /* 0x000fe20000000f00 */
[----:B------:R-:W-:Y:S02]  /*1e70*/  IMAD.MOV.U32 R27, RZ, RZ, 0x1c1f ;  /* 0x00001c1fff1b7424 */ /* 0x000fe400078e00ff */
[----:B------:R-:W-:-:S07]  /*1e80*/  IMAD.MOV.U32 R24, RZ, RZ, -0x1 ;  /* 0xffffffffff187424 */ /* 0x000fce00078e00ff */
[----:B01234-:R-:W-:Y:S05]  /*1e90*/  WARPSYNC.COLLECTIVE R24, `(.L_x_31034) ;  /* 0x0000000018087348 */ /* 0x01ffea0003c00000 */
[----:B------:R0:W0:Y:S02]  /*1ea0*/  SHFL.IDX P3, R24, R23, R26, R27 ;  /* 0x0000001a17187389 */ /* 0x000024000006001b */
[----:B01234-:R-:W-:Y:S05]  /*1eb0*/  ENDCOLLECTIVE ;  /* 0x000000000000791b */ /* 0x01ffea0003800000 */
.L_x_31034:
[----:B------:R-:W-:Y:S05]  /*1ec0*/  BSYNC B2 ;  /* 0x0000000000027941 */ /* 0x000fea0003800000 */
.L_x_31033:
[----:B------:R-:W-:Y:S05]  /*1ed0*/  BRA `(.L_x_31035) ;  /* 0xfffffff400307947 */ /* 0x000fea000383ffff */
.L_x_31024:
[----:B------:R-:W-:Y:S01]  /*1ee0*/  BSSY B2, `(.L_x_31036) ;  /* 0x0000007000027945 */ /* 0x000fe20003800000 */
[----:B------:R-:W-:Y:S01]  /*1ef0*/  MOV R26, R8 ;  /* 0x00000008001a7202 */ /* 0x000fe20000000f00 */
[----:B------:R-:W-:Y:S02]  /*1f00*/  IMAD.MOV.U32 R27, RZ, RZ, 0x1c1f ;  /* 0x00001c1fff1b7424 */ /* 0x000fe400078e00ff */
[----:B------:R-:W-:-:S07]  /*1f10*/  IMAD.MOV.U32 R24, RZ, RZ, -0x1 ;  /* 0xffffffffff187424 */ /* 0x000fce00078e00ff */
[----:B01234-:R-:W-:Y:S05]  /*1f20*/  WARPSYNC.COLLECTIVE R24, `(.L_x_31037) ;  /* 0x0000000018087348 */ /* 0x01ffea0003c00000 */
[----:B------:R0:W0:Y:S02]  /*1f30*/  SHFL.IDX P3, R24, R23, R26, R27 ;  /* 0x0000001a17187389 */ /* 0x000024000006001b */
[----:B01234-:R-:W-:Y:S05]  /*1f40*/  ENDCOLLECTIVE ;  /* 0x000000000000791b */ /* 0x01ffea0003800000 */
.L_x_31037:
[----:B------:R-:W-:Y:S05]  /*1f50*/  BSYNC B2 ;  /* 0x0000000000027941 */ /* 0x000fea0003800000 */
.L_x_31036:
[----:B------:R-:W-:Y:S01]  /*1f60*/  MOV R23, R24 ;  /* 0x0000001800177202 */ /* 0x000fe20000000f00 */
[----:B------:R-:W-:Y:S06]  /*1f70*/  BRA `(.L_x_31038) ;  /* 0xfffffff400207947 */ /* 0x000fec000383ffff */
        .weak           $__internal_635_$__cuda_sm20_div_s16
        .type           $__internal_635_$__cuda_sm20_div_s16,@function
        .size           $__internal_635_$__cuda_sm20_div_s16,(.L_x_39138 - $__internal_635_$__cuda_sm20_div_s16)
$__internal_635_$__cuda_sm20_div_s16:
        /* <DEDUP_REMOVED lines=26> */
[----:B------:R-:W-:Y:S09]  /*2120*/  RET.REL.NODEC R4 `(_Z9cuda_gemmIiLi128ELi1ELi1ELi512ELi4ELi4ELi64ELi0ELi0EEviiiPT_S1_S1_iii) ;  /* 0xffffffdc04b47950 */ /* 0x000ff20003c3ffff */
.L_x_31039:
        /* <DEDUP_REMOVED lines=13> */
.L_x_39138:


//--------------------- .text._Z9cuda_gemmIiLi128ELi1ELi1ELi512ELi2ELi2ELi64ELi1ELi1EEviiiPT_S1_S1_iii --------------------------
	.section	.text._Z9cuda_gemmIiLi128ELi1ELi1ELi512ELi2ELi2ELi64ELi1ELi1EEviiiPT_S1_S1_iii,"ax",@progbits
	.align	128
        .global         _Z9cuda_gemmIiLi128ELi1ELi1ELi512ELi2ELi2ELi64ELi1ELi1EEviiiPT_S1_S1_iii
        .type           _Z9cuda_gemmIiLi128ELi1ELi1ELi512ELi2ELi2ELi64ELi1ELi1EEviiiPT_S1_S1_iii,@function
        .size           _Z9cuda_gemmIiLi128ELi1ELi1ELi512ELi2ELi2ELi64ELi1ELi1EEviiiPT_S1_S1_iii,(.L_x_39855 - _Z9cuda_gemmIiLi128ELi1ELi1ELi512ELi2ELi2ELi64ELi1ELi1EEviiiPT_S1_S1_iii)
        .other          _Z9cuda_gemmIiLi128ELi1ELi1ELi512ELi2ELi2ELi64ELi1ELi1EEviiiPT_S1_S1_iii,@"STO_CUDA_ENTRY STV_DEFAULT"
_Z9cuda_gemmIiLi128ELi1ELi1ELi512ELi2ELi2ELi64ELi1ELi1EEviiiPT_S1_S1_iii:
.text._Z9cuda_gemmIiLi128ELi1ELi1ELi512ELi2ELi2ELi64ELi1ELi1EEviiiPT_S1_S1_iii:
        /* <DEDUP_REMOVED lines=14> */
.L_x_31042:
        /* <DEDUP_REMOVED lines=11> */
.L_x_31041:
[----:B------:R-:W-:Y:S05]  /*0190*/  BSYNC.RECONVERGENT B0 ;  /* 0x0000000000007941 */ /* 0x000fea0003800200 */
.L_x_31040:
        /* <DEDUP_REMOVED lines=47> */
.L_x_31045:
        /* <DEDUP_REMOVED lines=8> */
.L_x_31044:
[----:B------:R-:W-:Y:S05]  /*0510*/  BSYNC.RECONVERGENT B0 ;  /* 0x0000000000007941 */ /* 0x000fea0003800200 */
.L_x_31043:
        /* <DEDUP_REMOVED lines=12> */
.L_x_31048:
        /* <DEDUP_REMOVED lines=24> */
.L_x_31047:
[----:B------:R-:W-:Y:S05]  /*0760*/  BSYNC.RECONVERGENT B0 ;  /* 0x0000000000007941 */ /* 0x000fea0003800200 */
.L_x_31046:
[----:B------:R-:W1:Y:S08]  /*0770*/  S2UR UR5, SR_CgaCtaId ;  /* 0x00000000000579c3 */ /* 0x000e700000008800 */
[----:B------:R-:W-:Y:S01]  /*0780*/  BAR.SYNC.DEFER_BLOCKING 0x0 ;  /* 0x0000000000007b1d */ /* 0x000fe20000010000 */
[----:B------:R-:W-:Y:S01]  /*0790*/  LOP3.LUT R2, R2, 0x4, RZ, 0xc0, !PT ;  /* 0x0000000402027812 */ /* 0x000fe200078ec0ff */
[----:B------:R-:W-:Y:S01]  /*07a0*/  IMAD.SHL.U32 R3, R24, 0x2, RZ ;  /* 0x0000000218037824 */ /* 0x000fe200078e00ff */
[----:B0-----:R-:W-:-:S02]  /*07b0*/  LOP3.LUT R6, RZ, 0x1, R24, 0x44, !PT ;  /* 0x00000001ff067812 */ /* 0x001fc400078e4418 */
[----:B------:R-:W-:Y:S01]  /*07c0*/  LEA R21, R21, R24, 0x9 ;  /* 0x0000001815157211 */ /* 0x000fe200078e48ff */
[----:B------:R-:W-:Y:S01]  /*07d0*/  UMOV UR4, 0x400 ;  /* 0x0000040000047882 */ /* 0x000fe20000000000 */
[C-C-:B------:R-:W-:Y:S02]  /*07e0*/  LOP3.LUT R0, R3.reuse, 0x1, R24.reuse, 0xf8, !PT ;  /* 0x0000000103007812 */ /* 0x140fe400078ef818 */
[----:B------:R-:W-:Y:S01]  /*07f0*/  LOP3.LUT R3, R3, 0x1, R24, 0xf4, !PT ;  /* 0x0000000103037812 */ /* 0x000fe200078ef418 */
[----:B-1----:R-:W-:Y:S02]  /*0800*/  ULEA UR8, UR5, UR4, 0x18 ;  /* 0x0000000405087291 */ /* 0x002fe4000f8ec0ff */
[----:B------:R-:W-:-:S04]  /*0810*/  UIADD3 UR4, UPT, UPT, UR4, 0x80, URZ ;  /* 0x0000008004047890 */ /* 0x000fc8000fffe0ff */
[----:B------:R-:W-:-:S03]  /*0820*/  ULEA UR4, UR5, UR4, 0x18 ;  /* 0x0000000405047291 */ /* 0x000fc6000f8ec0ff */
[----:B------:R-:W0:Y:S03]  /*0830*/  LDS R9, [R2+UR8] ;  /* 0x0000000802097984 */ /* 0x000e260008000800 */
[----:B------:R-:W-:Y:S01]  /*0840*/  LEA R4, R0, UR4, 0x2 ;  /* 0x0000000400047c11 */ /* 0x000fe2000f8e10ff */
[----:B------:R1:W2:Y:S01]  /*0850*/  LDS R13, [R2+UR8+0xc] ;  /* 0x00000c08020d7984 */ /* 0x0002a20008000800 */
[----:B------:R-:W-:Y:S02]  /*0860*/  LEA R7, R3, UR4, 0x2 ;  /* 0x0000000403077c11 */ /* 0x000fe4000f8e10ff */
[----:B------:R-:W-:Y:S01]  /*0870*/  LOP3.LUT R0, R24, 0x1, RZ, 0xc0, !PT ;  /* 0x0000000118007812 */ /* 0x000fe200078ec0ff */
[----:B------:R-:W-:Y:S04]  /*0880*/  LDS R5, [R4] ;  /* 0x0000000004057984 */ /* 0x000fe80000000800 */
[----:B------:R-:W-:Y:S01]  /*0890*/  LDS R17, [R4+0x400] ;  /* 0x0004000004117984 */ /* 0x000fe20000000800 */
[----:B-1----:R-:W1:Y:S03]  /*08a0*/  LDC.64 R2, c[0x0][0x3a0] ;  /* 0x0000e800ff027b82 */ /* 0x002e660000000a00 */
[----:B------:R-:W-:Y:S04]  /*08b0*/  LDS R8, [R7] ;  /* 0x0000000007087984 */ /* 0x000fe80000000800 */
[----:B------:R-:W-:Y:S01]  /*08c0*/  LDS R16, [R7+0x400] ;  /* 0x0004000007107984 */ /* 0x000fe20000000800 */
[----:B-1----:R-:W-:-:S03]  /*08d0*/  IMAD.WIDE.U32 R2, R21, 0x4, R2 ;  /* 0x0000000415027825 */ /* 0x002fc600078e0002 */
[----:B0-----:R-:W0:Y:S04]  /*08e0*/  SHFL.IDX PT, R10, R9, R0, 0x1e1f ;  /* 0x001e1f00090a7589 */ /* 0x001e2800000e0000 */
[----:B--2---:R-:W1:Y:S04]  /*08f0*/  SHFL.IDX PT, R14, R13, R0, 0x1e1f ;  /* 0x001e1f000d0e7589 */ /* 0x004e6800000e0000 */
[----:B------:R-:W2:Y:S04]  /*0900*/  SHFL.IDX PT, R15, R13, R6, 0x1e1f ;  /* 0x001e1f060d0f7589 */ /* 0x000ea800000e0000 */
[----:B------:R-:W3:Y:S01]  /*0910*/  SHFL.IDX PT, R12, R9, R6, 0x1e1f ;  /* 0x001e1f06090c7589 */ /* 0x000ee200000e0000 */
[----:B0-----:R-:W-:-:S02]  /*0920*/  IMAD R11, R5, R10, RZ ;  /* 0x0000000a050b7224 */ /* 0x001fc400078e02ff */
[-C--:B------:R-:W-:Y:S02]  /*0930*/  IMAD R7, R10, R17.reuse, RZ ;  /* 0x000000110a077224 */ /* 0x080fe400078e02ff */
[----:B-1----:R-:W-:Y:S02]  /*0940*/  IMAD R5, R5, R14, RZ ;  /* 0x0000000e05057224 */ /* 0x002fe400078e02ff */
[----:B------:R-:W-:Y:S02]  /*0950*/  IMAD R14, R14, R17, RZ ;  /* 0x000000110e0e7224 */ /* 0x000fe400078e02ff */
[C---:B--2---:R-:W-:Y:S01]  /*0960*/  IMAD R5, R8.reuse, R15, R5 ;  /* 0x0000000f08057224 */ /* 0x044fe200078e0205 */
[----:B------:R-:W-:Y:S01]  /*0970*/  BAR.SYNC.DEFER_BLOCKING 0x0 ;  /* 0x0000000000007b1d */ /* 0x000fe20000010000 */
[----:B------:R-:W-:Y:S02]  /*0980*/  IMAD R15, R15, R16, R14 ;  /* 0x000000100f0f7224 */ /* 0x000fe400078e020e */
[----:B---3--:R-:W-:-:S02]  /*0990*/  IMAD R11, R8, R12, R11 ;  /* 0x0000000c080b7224 */ /* 0x008fc400078e020b */
[----:B------:R-:W-:-:S03]  /*09a0*/  IMAD R7, R12, R16, R7 ;  /* 0x000000100c077224 */ /* 0x000fc600078e0207 */
[----:B------:R-:W-:Y:S04]  /*09b0*/  STG.E desc[UR6][R2.64], R11 ;  /* 0x0000000b02007986 */ /* 0x000fe8000c101906 */
[----:B------:R-:W-:Y:S04]  /*09c0*/  STG.E desc[UR6][R2.64+0x400], R5 ;  /* 0x0004000502007986 */ /* 0x000fe8000c101906 */
[----:B------:R-:W-:Y:S04]  /*09d0*/  STG.E desc[UR6][R2.64+0x200], R7 ;  /* 0x0002000702007986 */ /* 0x000fe8000c101906 */
[----:B------:R-:W-:Y:S01]  /*09e0*/  STG.E desc[UR6][R2.64+0x600], R15 ;  /* 0x0006000f02007986 */ /* 0x000fe2000c101906 */
[----:B------:R-:W-:Y:S05]  /*09f0*/  EXIT ;  /* 0x000000000000794d */ /* 0x000fea0003800000 */
.L_x_31049:
        /* <DEDUP_REMOVED lines=16> */
.L_x_39855:


//--------------------- .text._Z9cuda_gemmIiLi128ELi1ELi1ELi512ELi2ELi2ELi64ELi1ELi0EEviiiPT_S1_S1_iii --------------------------
	.section	.text._Z9cuda_gemmIiLi128ELi1ELi1ELi512ELi2ELi2ELi64ELi1ELi0EEviiiPT_S1_S1_iii,"ax",@progbits
	.align	128
        .global         _Z9cuda_gemmIiLi128ELi1ELi1ELi512ELi2ELi2ELi64ELi1ELi0EEviiiPT_S1_S1_iii
        .type           _Z9cuda_gemmIiLi128ELi1ELi1ELi512ELi2ELi2ELi64ELi1ELi0EEviiiPT_S1_S1_iii,@function
        .size           _Z9cuda_gemmIiLi128ELi1ELi1ELi512ELi2ELi2ELi64ELi1ELi0EEviiiPT_S1_S1_iii,(.L_x_39139 - _Z9cuda_gemmIiLi128ELi1ELi1ELi512ELi2ELi2ELi64ELi1ELi0EEviiiPT_S1_S1_iii)
        .other          _Z9cuda_gemmIiLi128ELi1ELi1ELi512ELi2ELi2ELi64ELi1ELi0EEviiiPT_S1_S1_iii,@"STO_CUDA_ENTRY STV_DEFAULT"
_Z9cuda_gemmIiLi128ELi1ELi1ELi512ELi2ELi2ELi64ELi1ELi0EEviiiPT_S1_S1_iii:
.text._Z9cuda_gemmIiLi128ELi1ELi1ELi512ELi2ELi2ELi64ELi1ELi0EEviiiPT_S1_S1_iii:
        /* <DEDUP_REMOVED lines=59> */
.L_x_31052:
        /* <DEDUP_REMOVED lines=25> */
.L_x_31051:
[----:B------:R-:W-:Y:S05]  /*0540*/  BSYNC.RECONVERGENT B0 ;  /* 0x0000000000007941 */ /* 0x000fea0003800200 */
.L_x_31050:
[----:B------:R-:W-:Y:S01]  /*0550*/  IMAD.MOV.U32 R4, RZ, RZ, 0x80 ;  /* 0x00000080ff047424 */ /* 0x000fe200078e00ff */
[----:B------:R-:W-:Y:S02]  /*0560*/  MOV R21, R0 ;  /* 0x0000000000157202 */ /* 0x000fe40000000f00 */
[----:B------:R-:W-:-:S07]  /*0570*/  MOV R5, 0x590 ;  /* 0x0000059000057802 */ /* 0x000fce0000000f00 */
[----:B0-----:R-:W-:Y:S05]  /*0580*/  CALL.REL.NOINC `($__internal_636_$__cuda_sm20_div_s16) ;  /* 0x0000001c00647944 */ /* 0x001fea0003c00000 */
[----:B------:R-:W-:Y:S01]  /*0590*/  PRMT R21, R22, 0x9910, RZ ;  /* 0x0000991016157816 */ /* 0x000fe200000000ff */
[----:B------:R-:W-:Y:S01]  /*05a0*/  IMAD.MOV.U32 R4, RZ, RZ, 0x2 ;  /* 0x00000002ff047424 */ /* 0x000fe200078e00ff */
[----:B------:R-:W-:-:S07]  /*05b0*/  MOV R5, 0x5d0 ;  /* 0x000005d000057802 */ /* 0x000fce0000000f00 */
[----:B------:R-:W-:Y:S05]  /*05c0*/  CALL.REL.NOINC `($__internal_636_$__cuda_sm20_div_s16) ;  /* 0x0000001c00547944 */ /* 0x000fea0003c00000 */
[----:B------:R-:W0:Y:S08]  /*05d0*/  S2UR UR4, SR_CTAID.Y ;  /* 0x00000000000479c3 */ /* 0x000e300000002600 */
[----:B------:R-:W0:Y:S02]  /*05e0*/  LDC R0, c[0x0][0x374] ;  /* 0x0000dd00ff007b82 */ /* 0x000e240000000800 */
[----:B0-----:R-:W-:-:S13]  /*05f0*/  ISETP.LE.U32.AND P0, PT, R0, UR4, PT ;  /* 0x0000000400007c0c */ /* 0x001fda000bf03070 */
[----:B------:R-:W-:Y:S05]  /*0600*/  @P0 EXIT ;  /* 0x000000000000094d */ /* 0x000fea0003800000 */
[----:B------:R-:W0:Y:S01]  /*0610*/  LDC R20, c[0x0][0x360] ;  /* 0x0000d800ff147b82 */ /* 0x000e220000000800 */
[----:B------:R-:W1:Y:S01]  /*0620*/  I2F.U32.RP R0, R23 ;  /* 0x0000001700007306 */ /* 0x000e620000209000 */
[----:B------:R-:W-:Y:S01]  /*0630*/  IMAD.SHL.U32 R2, R26, 0x4, RZ ;  /* 0x000000041a027824 */ /* 0x000fe200078e00ff */
[----:B------:R-:W-:Y:S01]  /*0640*/  USHF.L.U32 UR4, UR4, 0x9, URZ ;  /* 0x0000000904047899 */ /* 0x000fe200080006ff */
[----:B------:R-:W-:Y:S05]  /*0650*/  BSSY.RECONVERGENT B0, `(.L_x_31053) ;  /* 0x000003e000007945 */ /* 0x000fea0003800200 */
[----:B-1----:R-:W-:Y:S01]  /*0660*/  MUFU.RCP R0, R0 ;  /* 0x0000000000007308 */ /* 0x002fe20000001000 */
[----:B0-----:R-:W-:-:S07]  /*0670*/  IMAD.SHL.U32 R3, R20, 0x4, RZ ;  /* 0x0000000414037824 */ /* 0x001fce00078e00ff */
[----:B------:R-:W0:Y:S01]  /*0680*/  I2F.U32.RP R6, R3 ;  /* 0x0000000300067306 */ /* 0x000e220000209000 */
[----:B------:R-:W-:Y:S01]  /*0690*/  IADD3 R7, PT, PT, R2, R3, RZ ;  /* 0x0000000302077210 */ /* 0x000fe20007ffe0ff */
[----:B------:R-:W-:Y:S01]  /*06a0*/  IMAD.MOV R9, RZ, RZ, -R3 ;  /* 0x000000ffff097224 */ /* 0x000fe200078e0a03 */
[----:B------:R-:W-:Y:S02]  /*06b0*/  ISETP.NE.U32.AND P2, PT, R3, RZ, PT ;  /* 0x000000ff0300720c */ /* 0x000fe40003f45070 */
[C---:B------:R-:W-:Y:S02]  /*06c0*/  ISETP.GE.U32.AND P0, PT, R7.reuse, 0x200, PT ;  /* 0x000002000700780c */ /* 0x040fe40003f06070 */
[----:B------:R-:W-:Y:S01]  /*06d0*/  VIMNMX.U32 R8, PT, PT, R7, 0x200, !PT ;  /* 0x0000020007087848 */ /* 0x000fe20007fe0000 */
[----:B0-----:R-:W0:Y:S02]  /*06e0*/  MUFU.RCP R6, R6 ;  /* 0x0000000600067308 */ /* 0x001e240000001000 */
[----:B0-----:R-:W-:-:S02]  /*06f0*/  IADD3 R4, PT, PT, R6, 0xffffffe, RZ ;  /* 0x0ffffffe06047810 */ /* 0x001fc40007ffe0ff */
[----:B------:R-:W-:-:S04]  /*0700*/  SEL R6, RZ, 0x1, P0 ;  /* 0x00000001ff067807 */ /* 0x000fc80000000000 */
        /* <DEDUP_REMOVED lines=22> */
[----:B------:R-:W-:Y:S02]  /*0870*/  @P1 IADD3 R7, PT, PT, R7, 0x1, RZ ;  /* 0x0000000107071810 */ /* 0x000fe40007ffe0ff */
[----:B------:R-:W-:Y:S02]  /*0880*/  @!P2 LOP3.LUT R7, RZ, R3, RZ, 0x33, !PT ;  /* 0x00000003ff07a212 */ /* 0x000fe400078e33ff */
[----:B------:R-:W-:-:S03]  /*0890*/  ISETP.NE.U32.AND P2, PT, R23, RZ, PT ;  /* 0x000000ff1700720c */ /* 0x000fc60003f45070 */
[----:B------:R-:W-:-:S03]  /*08a0*/  IMAD.IADD R6, R6, 0x1, R7 ;  /* 0x0000000106067824 */ /* 0x000fc600078e0207 */
[----:B------:R-:W-:Y:S01]  /*08b0*/  @P0 IMAD.IADD R4, R4, 0x1, -R23 ;  /* 0x0000000104040824 */ /* 0x000fe200078e0a17 */
[----:B------:R-:W-:Y:S02]  /*08c0*/  @P0 IADD3 R0, PT, PT, R0, 0x1, RZ ;  /* 0x0000000100000810 */ /* 0x000fe40007ffe0ff */
[----:B------:R-:W-:Y:S02]  /*08d0*/  LOP3.LUT R5, R6, 0x3, RZ, 0xc0, !PT ;  /* 0x0000000306057812 */ /* 0x000fe400078ec0ff */
[----:B------:R-:W-:Y:S02]  /*08e0*/  ISETP.GE.U32.AND P1, PT, R4, R23, PT ;  /* 0x000000170400720c */ /* 0x000fe40003f26070 */
[----:B------:R-:W-:Y:S02]  /*08f0*/  ISETP.NE.AND P3, PT, R5, 0x3, PT ;  /* 0x000000030500780c */ /* 0x000fe40003f65270 */
[----:B------:R-:W-:-:S11]  /*0900*/  ISETP.GE.U32.AND P4, PT, R6, 0x3, PT ;  /* 0x000000030600780c */ /* 0x000fd60003f86070 */
[----:B------:R-:W-:Y:S05]  /*0910*/  @!P3 BRA `(.L_x_31054) ;  /* 0x000000000044b947 */ /* 0x000fea0003800000 */
[----:B------:R-:W0:Y:S01]  /*0920*/  S2R R13, SR_CgaCtaId ;  /* 0x00000000000d7919 */ /* 0x000e220000008800 */
[----:B------:R-:W1:Y:S01]  /*0930*/  LDC.64 R8, c[0x0][0x390] ;  /* 0x0000e400ff087b82 */ /* 0x000e620000000a00 */
[----:B------:R-:W-:Y:S01]  /*0940*/  MOV R4, 0x400 ;  /* 0x0000040000047802 */ /* 0x000fe20000000f00 */
[----:B------:R-:W-:Y:S02]  /*0950*/  VIADD R6, R6, 0x1 ;  /* 0x0000000106067836 */ /* 0x000fe40000000000 */
[----:B------:R-:W-:Y:S02]  /*0960*/  HFMA2 R11, -RZ, RZ, 0, 0 ;  /* 0x00000000ff0b7431 */ /* 0x000fe400000001ff */
[----:B------:R-:W-:Y:S01]  /*0970*/  VIADD R4, R4, 0x80 ;  /* 0x0000008004047836 */ /* 0x000fe20000000000 */
[----:B------:R-:W-:-:S04]  /*0980*/  LOP3.LUT R10, R6, 0x3, RZ, 0xc0, !PT ;  /* 0x00000003060a7812 */ /* 0x000fc800078ec0ff */
[----:B0-----:R-:W-:-:S07]  /*0990*/  LEA R13, R13, R4, 0x18 ;  /* 0x000000040d0d7211 */ /* 0x001fce00078ec0ff */
.L_x_31055:
[----:B0-----:R-:W-:-:S04]  /*09a0*/  VIADD R5, R2, UR4 ;  /* 0x0000000402057c36 */ /* 0x001fc80008000000 */
[----:B-1----:R-:W-:-:S06]  /*09b0*/  IMAD.WIDE.U32 R4, R5, 0x4, R8 ;  /* 0x0000000405047825 */ /* 0x002fcc00078e0008 */
[----:B------:R-:W2:Y:S01]  /*09c0*/  LDG.E.128 R4, desc[UR8][R4.64] ;  /* 0x0000000804047981 */ /* 0x000ea2000c1e1d00 */
[----:B------:R-:W-:Y:S01]  /*09d0*/  IMAD R12, R2, 0x4, R13 ;  /* 0x00000004020c7824 */ /* 0x000fe200078e020d */
[----:B------:R-:W-:Y:S01]  /*09e0*/  IADD3 R11, PT, PT, R11, 0x1, RZ ;  /* 0x000000010b0b7810 */ /* 0x000fe20007ffe0ff */
[----:B------:R-:W-:-:S03]  /*09f0*/  IMAD.IADD R2, R3, 0x1, R2 ;  /* 0x0000000103027824 */ /* 0x000fc600078e0202 */
[----:B------:R-:W-:Y:S01]  /*0a00*/  ISETP.NE.AND P0, PT, R11, R10, PT ;  /* 0x0000000a0b00720c */ /* 0x000fe20003f05270 */
[----:B--2---:R0:W-:-:S12]  /*0a10*/  STS.128 [R12], R4 ;  /* 0x000000040c007388 */ /* 0x0041d80000000c00 */
[----:B------:R-:W-:Y:S05]  /*0a20*/  @P0 BRA `(.L_x_31055) ;  /* 0xfffffffc00dc0947 */ /* 0x000fea000383ffff */
.L_x_31054:
[----:B------:R-:W-:Y:S05]  /*0a30*/  BSYNC.RECONVERGENT B0 ;  /* 0x0000000000007941 */ /* 0x000fea0003800200 */
.L_x_31053:
[----:B------:R-:W-:Y:S04]  /*0a40*/  BSSY.RECONVERGENT B0, `(.L_x_31056) ;  /* 0x0000021000007945 */ /* 0x000fe80003800200 */
[----:B------:R-:W-:Y:S05]  /*0a50*/  @!P4 BRA `(.L_x_31057) ;  /* 0x00000000007cc947 */ /* 0x000fea0003800000 */
[----:B------:R-:W1:Y:S01]  /*0a60*/  S2R R25, SR_CgaCtaId ;  /* 0x0000000000197919 */ /* 0x000e620000008800 */
[----:B------:R-:W2:Y:S01]  /*0a70*/  LDC.64 R28, c[0x0][0x390] ;  /* 0x0000e400ff1c7b82 */ /* 0x000ea20000000a00 */
[----:B0-----:R-:W-:-:S05]  /*0a80*/  MOV R4, 0x400 ;  /* 0x0000040000047802 */ /* 0x001fca0000000f00 */
[----:B------:R-:W-:-:S05]  /*0a90*/  VIADD R4, R4, 0x80 ;  /* 0x0000008004047836 */ /* 0x000fca0000000000 */
[----:B-1----:R-:W-:-:S07]  /*0aa0*/  LEA R25, R25, R4, 0x18 ;  /* 0x0000000419197211 */ /* 0x002fce00078ec0ff */
.L_x_31058:
[----:B------:R-:W-:Y:S01]  /*0ab0*/  IADD3 R10, PT, PT, R3, R2, RZ ;  /* 0x00000002030a7210 */ /* 0x000fe20007ffe0ff */
[----:B------:R-:W-:-:S04]  /*0ac0*/  VIADD R5, R2, UR4 ;  /* 0x0000000402057c36 */ /* 0x000fc80008000000 */
[----:B------:R-:W-:Y:S01]  /*0ad0*/  VIADD R9, R10, UR4 ;  /* 0x000000040a097c36 */ /* 0x000fe20008000000 */
[----:B------:R-:W-:Y:S01]  /*0ae0*/  IADD3 R10, PT, PT, R3, R10, RZ ;  /* 0x0000000a030a7210 */ /* 0x000fe20007ffe0ff */
[----:B--2---:R-:W-:-:S04]  /*0af0*/  IMAD.WIDE R4, R5, 0x4, R28 ;  /* 0x0000000405047825 */ /* 0x004fc800078e021c */
[----:B------:R-:W-:Y:S02]  /*0b00*/  IMAD.IADD R27, R3, 0x1, R10 ;  /* 0x00000001031b7824 */ /* 0x000fe400078e020a */
[----:B------:R-:W2:Y:S01]  /*0b10*/  LDG.E.128 R4, desc[UR8][R4.64] ;  /* 0x0000000804047981 */ /* 0x000ea2000c1e1d00 */
[----:B------:R-:W-:Y:S02]  /*0b20*/  VIADD R13, R10, UR4 ;  /* 0x000000040a0d7c36 */ /* 0x000fe40008000000 */
[----:B------:R-:W-:Y:S01]  /*0b30*/  IADD3 R17, PT, PT, R27, UR4, RZ ;  /* 0x000000041b117c10 */ /* 0x000fe2000fffe0ff */
[----:B------:R-:W-:-:S04]  /*0b40*/  IMAD.WIDE R8, R9, 0x4, R28 ;  /* 0x0000000409087825 */ /* 0x000fc800078e021c */
[--C-:B------:R-:W-:Y:S02]  /*0b50*/  IMAD.WIDE R12, R13, 0x4, R28.reuse ;  /* 0x000000040d0c7825 */ /* 0x100fe400078e021c */
[----:B------:R-:W3:Y:S02]  /*0b60*/  LDG.E.128 R8, desc[UR8][R8.64] ;  /* 0x0000000808087981 */ /* 0x000ee4000c1e1d00 */
[----:B------:R-:W-:Y:S02]  /*0b70*/  IMAD.WIDE R16, R17, 0x4, R28 ;  /* 0x0000000411107825 */ /* 0x000fe400078e021c */
[----:B------:R-:W4:Y:S04]  /*0b80*/  LDG.E.128 R12, desc[UR8][R12.64] ;  /* 0x000000080c0c7981 */ /* 0x000f28000c1e1d00 */
[----:B------:R-:W5:Y:S01]  /*0b90*/  LDG.E.128 R16, desc[UR8][R16.64] ;  /* 0x0000000810107981 */ /* 0x000f62000c1e1d00 */
[----:B------:R-:W-:-:S05]  /*0ba0*/  IMAD R2, R2, 0x4, R25 ;  /* 0x0000000402027824 */ /* 0x000fca00078e0219 */
[----:B--2---:R0:W-:Y:S02]  /*0bb0*/  STS.128 [R2], R4 ;  /* 0x0000000402007388 */ /* 0x0041e40000000c00 */
[----:B0-----:R-:W-:-:S05]  /*0bc0*/  IMAD R5, R20, 0x10, R2 ;  /* 0x0000001014057824 */ /* 0x001fca00078e0202 */
[C---:B------:R-:W-:Y:S01]  /*0bd0*/  LEA R7, R20.reuse, R5, 0x4 ;  /* 0x0000000514077211 */ /* 0x040fe200078e20ff */
[----:B---3--:R-:W-:Y:S04]  /*0be0*/  STS.128 [R5], R8 ;  /* 0x0000000805007388 */ /* 0x008fe80000000c00 */
[----:B------:R-:W-:Y:S01]  /*0bf0*/  IMAD R2, R20, 0x10, R7 ;  /* 0x0000001014027824 */ /* 0x000fe200078e0207 */
[----:B----4-:R-:W-:Y:S04]  /*0c00*/  STS.128 [R7], R12 ;  /* 0x0000000c07007388 */ /* 0x010fe80000000c00 */
[----:B-----5:R0:W-:Y:S02]  /*0c10*/  STS.128 [R2], R16 ;  /* 0x0000001002007388 */ /* 0x0201e40000000c00 */
[----:B0-----:R-:W-:-:S05]  /*0c20*/  IMAD.IADD R2, R3, 0x1, R27 ;  /* 0x0000000103027824 */ /* 0x001fca00078e021b */
[----:B------:R-:W-:-:S13]  /*0c30*/  ISETP.GE.U32.AND P0, PT, R2, 0x200, PT ;  /* 0x000002000200780c */ /* 0x000fda0003f06070 */
[----:B------:R-:W-:Y:S05]  /*0c40*/  @!P0 BRA `(.L_x_31058) ;  /* 0xfffffffc00988947 */ /* 0x000fea000383ffff */
.L_x_31057:
[----:B------:R-:W-:Y:S05]  /*0c50*/  BSYNC.RECONVERGENT B0 ;  /* 0x0000000000007941 */ /* 0x000fea0003800200 */
.L_x_31056:
[----:B------:R1:W-:Y:S01]  /*0c60*/  STL.128 [R1], RZ ;  /* 0x000000ff01007387 */ /* 0x0003e20000100c00 */
[----:B------:R-:W-:Y:S02]  /*0c70*/  @P1 IADD3 R0, PT, PT, R0, 0x1, RZ ;  /* 0x0000000100001810 */ /* 0x000fe40007ffe0ff */
[----:B0-----:R-:W-:Y:S01]  /*0c80*/  CS2R R6, SRZ ;  /* 0x0000000000067805 */ /* 0x001fe2000001ff00 */
[----:B------:R-:W-:Y:S01]  /*0c90*/  BAR.SYNC.DEFER_BLOCKING 0x0 ;  /* 0x0000000000007b1d */ /* 0x000fe20000010000 */
[----:B------:R-:W-:Y:S02]  /*0ca0*/  ISETP.GE.AND P0, PT, R24, 0x1, PT ;  /* 0x000000011800780c */ /* 0x000fe40003f06270 */
[----:B------:R-:W-:Y:S02]  /*0cb0*/  CS2R R4, SRZ ;  /* 0x0000000000047805 */ /* 0x000fe4000001ff00 */
[----:B------:R-:W-:Y:S02]  /*0cc0*/  @!P2 LOP3.LUT R0, RZ, R23, RZ, 0x33, !PT ;  /* 0x00000017ff00a212 */ /* 0x000fe400078e33ff */
[----:B------:R-:W-:-:S03]  /*0cd0*/  PRMT R22, R22, 0x9910, RZ ;  /* 0x0000991016167816 */ /* 0x000fc600000000ff */
[----:B------:R-:W-:-:S04]  /*0ce0*/  IMAD.MOV R2, RZ, RZ, -R0 ;  /* 0x000000ffff027224 */ /* 0x000fc800078e0a00 */
[----:B------:R-:W-:-:S05]  /*0cf0*/  IMAD R2, R23, R2, R26 ;  /* 0x0000000217027224 */ /* 0x000fca00078e021a */
[----:B------:R-:W-:Y:S01]  /*0d00*/  LOP3.LUT R3, R2, 0x1, RZ, 0xc0, !PT ;  /* 0x0000000102037812 */ /* 0x000fe200078ec0ff */
[----:B-1----:R-:W-:Y:S06]  /*0d10*/  @!P0 BRA `(.L_x_31059) ;  /* 0x0000000c00288947 */ /* 0x002fec0003800000 */
[----:B------:R-:W0:Y:S01]  /*0d20*/  I2F.U32.RP R8, R21 ;  /* 0x0000001500087306 */ /* 0x000e220000209000 */
[----:B------:R-:W1:Y:S01]  /*0d30*/  LDCU UR5, c[0x0][0x3a8] ;  /* 0x00007500ff0577ac */ /* 0x000e620008000800 */
[----:B------:R-:W-:Y:S01]  /*0d40*/  IMAD.IADD R6, R21, 0x1, R0 ;  /* 0x0000000115067824 */ /* 0x000fe200078e0200 */
        /* <DEDUP_REMOVED lines=35> */
.L_x_31081:
[----:B0-----:R-:W0:Y:S01]  /*0f80*/  LDCU UR6, c[0x0][0x3ac] ;  /* 0x00007580ff0677ac */ /* 0x001e220008000800 */
[--C-:B----4-:R-:W-:Y:S01]  /*0f90*/  IMAD.IADD R6, R2, 0x1, R19.reuse ;  /* 0x0000000102067824 */ /* 0x110fe200078e0213 */
[----:B------:R-:W-:Y:S01]  /*0fa0*/  ISETP.GE.AND P3, PT, R0, UR5, PT ;  /* 0x0000000500007c0c */ /* 0x000fe2000bf66270 */
[----:B------:R-:W-:-:S05]  /*0fb0*/  IMAD.IADD R19, R23, 0x1, R19 ;  /* 0x0000000117137824 */ /* 0x000fca00078e0213 */
[----:B------:R-:W-:Y:S02]  /*0fc0*/  ISETP.GE.AND P0, PT, R19, R24, PT ;  /* 0x000000181300720c */ /* 0x000fe40003f06270 */
[----:B0-----:R-:W-:-:S04]  /*0fd0*/  MOV R18, UR6 ;  /* 0x0000000600127c02 */ /* 0x001fc80008000f00 */
        /* <DEDUP_REMOVED lines=8> */
[----:B------:R-:W-:-:S05]  /*1060*/  LEA R4, R4, UR6, 0x2 ;  /* 0x0000000604047c11 */ /* 0x000fca000f8e10ff */
[----:B------:R0:W1:Y:S02]  /*1070*/  LDS R16, [R4] ;  /* 0x0000000004107984 */ /* 0x0000640000000800 */
.L_x_31061:
        /* <DEDUP_REMOVED lines=9> */
.L_x_31062:
        /* <DEDUP_REMOVED lines=18> */
.L_x_31075:
[----:B------:R-:W-:Y:S01]  /*1230*/  IMAD R28, R14, 0xc, R11 ;  /* 0x0000000c0e1c7824 */ /* 0x000fe200078e020b */
[----:B01--4-:R-:W-:Y:S06]  /*1240*/  @P2 BRA `(.L_x_31067) ;  /* 0x00000000003c2947 */ /* 0x013fec0003800000 */
[----:B------:R-:W-:Y:S01]  /*1250*/  IMAD.IADD R8, R28, 0x1, R10 ;  /* 0x000000011c087824 */ /* 0x000fe200078e020a */
[----:B------:R-:W-:-:S05]  /*1260*/  UMOV UR6, 0xffffffff ;  /* 0xffffffff00067882 */ /* 0x000fca0000000000 */
[----:B------:R-:W0:Y:S01]  /*1270*/  LDS R8, [R8] ;  /* 0x0000000008087984 */ /* 0x000e220000000800 */
[----:B------:R-:W-:Y:S05]  /*1280*/  BRA.DIV UR6, `(.L_x_31068) ;  /* 0x0000000e064c7947 */ /* 0x000fea000b800000 */
[----:B0-2---:R0:W2:Y:S02]  /*1290*/  SHFL.IDX PT, R5, R8, R17, 0x1e1f ;  /* 0x001e1f1108057589 */ /* 0x0050a400000e0000 */
.L_x_31084:
        /* <DEDUP_REMOVED lines=8> */
.L_x_31087:
[----:B--23--:R-:W-:Y:S01]  /*1320*/  IMAD R10, R15, R5, R10 ;  /* 0x000000050f0a7224 */ /* 0x00cfe200078e020a */
[----:B------:R-:W-:Y:S06]  /*1330*/  BRA `(.L_x_31069) ;  /* 0x00000000003c7947 */ /* 0x000fec0003800000 */
.L_x_31067:
[----:B------:R-:W0:Y:S01]  /*1340*/  LDCU UR6, c[0x0][0x3ac] ;  /* 0x00007580ff0677ac */ /* 0x000e220008000800 */
[----:B------:R-:W-:Y:S01]  /*1350*/  IMAD.MOV.U32 R10, RZ, RZ, RZ ;  /* 0x000000ffff0a7224 */ /* 0x000fe200078e00ff */
[----:B0-----:R-:W-:-:S04]  /*1360*/  MOV R18, UR6 ;  /* 0x0000000600127c02 */ /* 0x001fc80008000f00 */
[C---:B------:R-:W-:Y:S02]  /*1370*/  ISETP.GE.AND P3, PT, R18.reuse, 0x1, PT ;  /* 0x000000011200780c */ /* 0x040fe40003f66270 */
[----:B------:R-:W-:-:S11]  /*1380*/  ISETP.GE.AND P1, PT, R18, 0x2, PT ;  /* 0x000000021200780c */ /* 0x000fd60003f26270 */
[C---:B------:R-:W-:Y:S02]  /*1390*/  @P3 IMAD.SHL.U32 R4, R2.reuse, 0x4, RZ ;  /* 0x0000000402043824 */ /* 0x040fe400078e00ff */
[----:B------:R-:W-:-:S03]  /*13a0*/  @P1 IMAD.SHL.U32 R7, R2, 0x4, RZ ;  /* 0x0000000402071824 */ /* 0x000fc600078e00ff */
[----:B--2---:R-:W-:Y:S02]  /*13b0*/  @P3 LOP3.LUT R5, R4, 0x4, RZ, 0xc0, !PT ;  /* 0x0000000404053812 */ /* 0x004fe400078ec0ff */
[----:B------:R-:W-:Y:S02]  /*13c0*/  @P1 LOP3.LUT R7, R7, 0x4, RZ, 0xc, !PT ;  /* 0x0000000407071812 */ /* 0x000fe400078e0cff */
[----:B------:R-:W-:-:S03]  /*13d0*/  @P3 IADD3 R5, PT, PT, R28, R5, RZ ;  /* 0x000000051c053210 */ /* 0x000fc60007ffe0ff */
[----:B------:R-:W-:-:S03]  /*13e0*/  @P1 IMAD.IADD R7, R28, 0x1, R7 ;  /* 0x000000011c071824 */ /* 0x000fc600078e0207 */
[----:B------:R-:W1:Y:S04]  /*13f0*/  @P3 LDS R5, [R5] ;  /* 0x0000000005053984 */ /* 0x000e680000000800 */
[----:B------:R-:W3:Y:S01]  /*1400*/  @P1 LDS R7, [R7] ;  /* 0x0000000007071984 */ /* 0x000ee20000000800 */
[----:B-1----:R-:W-:-:S04]  /*1410*/  @P3 IMAD R10, R16, R5, RZ ;  /* 0x00000005100a3224 */ /* 0x002fc800078e02ff */
[----:B---3--:R-:W-:-:S07]  /*1420*/  @P1 IMAD R10, R15, R7, R10 ;  /* 0x000000070f0a1224 */ /* 0x008fce00078e020a */
.L_x_31069:
        /* <DEDUP_REMOVED lines=15> */
[----:B------:R-:W-:-:S05]  /*1520*/  @P3 IMAD.IADD R6, R6, 0x1, R5 ;  /* 0x0000000106063824 */ /* 0x000fca00078e0205 */
        /* <DEDUP_REMOVED lines=9> */
.L_x_31071:
[----:B------:R-:W-:-:S03]  /*15c0*/  UMOV UR6, 0xffffffff ;  /* 0xffffffff00067882 */ /* 0x000fc60000000000 */
[----:B------:R-:W-:Y:S05]  /*15d0*/  BRA.DIV UR6, `(.L_x_31073) ;  /* 0x0000000a06c07947 */ /* 0x000fea000b800000 */
[----:B0-----:R0:W1:Y:S02]  /*15e0*/  SHFL.IDX PT, R5, R8, R17, 0x1e1f ;  /* 0x001e1f1108057589 */ /* 0x00106400000e0000 */
.L_x_31090:
[----:B-1----:R-:W-:Y:S01]  /*15f0*/  IMAD R28, R16, R5, RZ ;  /* 0x00000005101c7224 */ /* 0x002fe200078e02ff */
[----:B------:R-:W-:Y:S06]  /*1600*/  @!P1 BRA `(.L_x_31072) ;  /* 0x0000000000109947 */ /* 0x000fec0003800000 */
[----:B------:R-:W-:-:S03]  /*1610*/  UMOV UR6, 0xffffffff ;  /* 0xffffffff00067882 */ /* 0x000fc60000000000 */
[----:B------:R-:W-:Y:S05]  /*1620*/  BRA.DIV UR6, `(.L_x_31074) ;  /* 0x0000000a06d07947 */ /* 0x000fea000b800000 */
[----:B------:R1:W2:Y:S02]  /*1630*/  SHFL.IDX PT, R5, R8, R27, 0x1e1f ;  /* 0x001e1f1b08057589 */ /* 0x0002a400000e0000 */
.L_x_31093:
[----:B--23--:R-:W-:-:S07]  /*1640*/  IMAD R28, R15, R5, R28 ;  /* 0x000000050f1c7224 */ /* 0x00cfce00078e021c */
.L_x_31072:
        /* <DEDUP_REMOVED lines=8> */
.L_x_31066:
[----:B------:R-:W-:Y:S05]  /*16d0*/  BSYNC B2 ;  /* 0x0000000000027941 */ /* 0x000fea0003800000 */
.L_x_31065:
[----:B0---4-:R-:W-:-:S04]  /*16e0*/  LOP3.LUT R4, R20, 0x1, RZ, 0xc0, !PT ;  /* 0x0000000114047812 */ /* 0x011fc800078ec0ff */
[----:B------:R-:W-:-:S13]  /*16f0*/  ISETP.NE.U32.AND P2, PT, R4, 0x1, PT ;  /* 0x000000010400780c */ /* 0x000fda0003f45070 */
[----:B------:R-:W-:Y:S05]  /*1700*/  @!P2 BRA `(.L_x_31064) ;  /* 0x000000000098a947 */ /* 0x000fea0003800000 */
[----:B--2---:R-:W0:Y:S01]  /*1710*/  S2R R5, SR_CgaCtaId ;  /* 0x0000000000057919 */ /* 0x004e220000008800 */
[----:B------:R-:W-:Y:S01]  /*1720*/  MOV R4, 0x400 ;  /* 0x0000040000047802 */ /* 0x000fe20000000f00 */
[----:B------:R-:W-:Y:S01]  /*1730*/  BSSY B2, `(.L_x_31076) ;  /* 0x000001e000027945 */ /* 0x000fe20003800000 */
[----:B------:R-:W-:Y:S02]  /*1740*/  ISETP.GE.U32.AND P2, PT, R18, 0x41, PT ;  /* 0x000000411200780c */ /* 0x000fe40003f46070 */
[----:B0-----:R-:W-:Y:S01]  /*1750*/  LEA R5, R5, R4, 0x18 ;  /* 0x0000000405057211 */ /* 0x001fe200078ec0ff */
[----:B------:R-:W-:-:S04]  /*1760*/  IMAD.SHL.U32 R4, R26, 0x4, RZ ;  /* 0x000000041a047824 */ /* 0x000fc800078e00ff */
[----:B------:R-:W-:Y:S01]  /*1770*/  IMAD R6, R14, 0xc, R5 ;  /* 0x0000000c0e067824 */ /* 0x000fe200078e0205 */
[----:B------:R-:W-:-:S05]  /*1780*/  LOP3.LUT R5, R4, 0x4, RZ, 0xc0, !PT ;  /* 0x0000000404057812 */ /* 0x000fca00078ec0ff */
[----:B------:R-:W-:-:S05]  /*1790*/  IMAD.IADD R4, R5, 0x1, R6 ;  /* 0x0000000105047824 */ /* 0x000fca00078e0206 */
[----:B-1----:R0:W1:Y:S01]  /*17a0*/  LDS R8, [R4] ;  /* 0x0000000004087984 */ /* 0x0020620000000800 */
[----:B------:R-:W-:Y:S05]  /*17b0*/  @!P2 BRA `(.L_x_31077) ;  /* 0x000000000030a947 */ /* 0x000fea0003800000 */
[----:B------:R-:W-:Y:S01]  /*17c0*/  ISETP.GE.AND P2, PT, R18, 0x1, PT ;  /* 0x000000011200780c */ /* 0x000fe20003f46270 */
[----:B0-----:R-:W-:-:S12]  /*17d0*/  IMAD.MOV.U32 R4, RZ, RZ, RZ ;  /* 0x000000ffff047224 */ /* 0x001fd800078e00ff */
[----:B------:R-:W-:-:S06]  /*17e0*/  @P2 LEA R5, R3, R6, 0x2 ;  /* 0x0000000603052211 */ /* 0x000fcc00078e10ff */
        /* <DEDUP_REMOVED lines=9> */
.L_x_31077:
[----:B------:R-:W-:-:S03]  /*1880*/  UMOV UR6, 0xffffffff ;  /* 0xffffffff00067882 */ /* 0x000fc60000000000 */
[----:B------:R-:W-:Y:S05]  /*1890*/  BRA.DIV UR6, `(.L_x_31079) ;  /* 0x0000000a06587947 */ /* 0x000fea000b800000 */
[----:B-1----:R1:W2:Y:S02]  /*18a0*/  SHFL.IDX PT, R5, R8, R17, 0x1e1f ;  /* 0x001e1f1108057589 */ /* 0x0022a400000e0000 */
.L_x_31096:
[----:B0-2---:R-:W-:Y:S01]  /*18b0*/  IMAD R4, R16, R5, RZ ;  /* 0x0000000510047224 */ /* 0x005fe200078e02ff */
[----:B------:R-:W-:Y:S06]  /*18c0*/  @!P1 BRA `(.L_x_31078) ;  /* 0x0000000000109947 */ /* 0x000fec0003800000 */
[----:B------:R-:W-:-:S03]  /*18d0*/  UMOV UR6, 0xffffffff ;  /* 0xffffffff00067882 */ /* 0x000fc60000000000 */
[----:B------:R-:W-:Y:S05]  /*18e0*/  BRA.DIV UR6, `(.L_x_31080) ;  /* 0x0000000a06687947 */ /* 0x000fea000b800000 */
[----:B------:R0:W2:Y:S02]  /*18f0*/  SHFL.IDX PT, R5, R8, R27, 0x1e1f ;  /* 0x001e1f1b08057589 */ /* 0x0000a400000e0000 */
.L_x_31099:
[----:B--23--:R-:W-:-:S07]  /*1900*/  IMAD R4, R15, R5, R4 ;  /* 0x000000050f047224 */ /* 0x00cfce00078e0204 */
.L_x_31078:
[----:B------:R-:W-:Y:S05]  /*1910*/  BSYNC B2 ;  /* 0x0000000000027941 */ /* 0x000fea0003800000 */
.L_x_31076:
[----:B------:R-:W-:-:S04]  /*1920*/  IMAD R6, R22, R25, R13 ;  /* 0x0000001916067224 */ /* 0x000fc800078e020d */
[----:B------:R-:W-:-:S05]  /*1930*/  IMAD R6, R6, 0x4, R1 ;  /* 0x0000000406067824 */ /* 0x000fca00078e0201 */
[----:B------:R-:W2:Y:S02]  /*1940*/  LDL R5, [R6] ;  /* 0x0000000006057983 */ /* 0x000ea40000100800 */
[----:B--2---:R-:W-:-:S05]  /*1950*/  IMAD.IADD R5, R5, 0x1, R4 ;  /* 0x0000000105057824 */ /* 0x004fca00078e0204 */
[----:B------:R4:W-:Y:S02]  /*1960*/  STL [R6], R5 ;  /* 0x0000000506007387 */ /* 0x0009e40000100800 */
.L_x_31064:
[----:B------:R-:W-:Y:S05]  /*1970*/  BSYNC B0 ;  /* 0x0000000000007941 */ /* 0x000fea0003800000 */
.L_x_31063:
[----:B------:R-:W-:Y:S01]  /*1980*/  IADD3 R25, PT, PT, R25, 0x1, RZ ;  /* 0x0000000119197810 */ /* 0x000fe20007ffe0ff */
[----:B------:R-:W-:Y:S06]  /*1990*/  @!P0 BRA `(.L_x_31081) ;  /* 0xfffffff400788947 */ /* 0x000fec000383ffff */
[----:B------:R-:W-:Y:S05]  /*19a0*/  BSYNC B1 ;  /* 0x0000000000017941 */ /* 0x000fea0003800000 */
.L_x_31060:
[----:B0-2-4-:R0:W5:Y:S02]  /*19b0*/  LDL.128 R4, [R1] ;  /* 0x0000000001047983 */ /* 0x0151640000100c00 */
.L_x_31059:
[-C--:B------:R-:W-:Y:S01]  /*19c0*/  IABS R0, R23.reuse ;  /* 0x0000001700007213 */ /* 0x080fe20000000000 */
[----:B------:R-:W-:Y:S01]  /*19d0*/  IMAD R12, R24, R23, RZ ;  /* 0x00000017180c7224 */ /* 0x000fe200078e02ff */
[----:B-1----:R-:W-:Y:S01]  /*19e0*/  IABS R8, R22 ;  /* 0x0000001600087213 */ /* 0x002fe20000000000 */
[----:B------:R-:W-:Y:S05]  /*19f0*/  WARPSYNC.ALL ;  /* 0x0000000000007948 */ /* 0x000fea0003800000 */
[----:B------:R-:W1:Y:S01]  /*1a00*/  I2F.RP R9, R0 ;  /* 0x0000000000097306 */ /* 0x000e620000209400 */
[----:B------:R-:W-:Y:S01]  /*1a10*/  IMAD R12, R21, R12, RZ ;  /* 0x0000000c150c7224 */ /* 0x000fe200078e02ff */
[----:B------:R-:W-:Y:S01]  /*1a20*/  BAR.SYNC.DEFER_BLOCKING 0x0 ;  /* 0x0000000000007b1d */ /* 0x000fe20000010000 */
[----:B------:R-:W-:-:S05]  /*1a30*/  ISETP.GT.U32.AND P1, PT, R8, 0x1, PT ;  /* 0x000000010800780c */ /* 0x000fca0003f24070 */
[----:B------:R-:W2:Y:S08]  /*1a40*/  I2F.RP R13, R8 ;  /* 0x00000008000d7306 */ /* 0x000eb00000209400 */
[----:B-1----:R-:W1:Y:S08]  /*1a50*/  MUFU.RCP R9, R9 ;  /* 0x0000000900097308 */ /* 0x002e700000001000 */
[----:B--2---:R-:W2:Y:S01]  /*1a60*/  MUFU.RCP R13, R13 ;  /* 0x0000000d000d7308 */ /* 0x004ea20000001000 */
[----:B-1----:R-:W-:-:S07]  /*1a70*/  VIADD R2, R9, 0xffffffe ;  /* 0x0ffffffe09027836 */ /* 0x002fce0000000000 */
[----:B------:R1:W3:Y:S01]  /*1a80*/  F2I.FTZ.U32.TRUNC.NTZ R3, R2 ;  /* 0x0000000200037305 */ /* 0x0002e2000021f000 */
[----:B--2---:R-:W-:Y:S01]  /*1a90*/  VIADD R10, R13, 0xffffffe ;  /* 0x0ffffffe0d0a7836 */ /* 0x004fe20000000000 */
[----:B------:R-:W-:-:S06]  /*1aa0*/  IABS R13, R23 ;  /* 0x00000017000d7213 */ /* 0x000fcc0000000000 */
[----:B------:R2:W4:Y:S01]  /*1ab0*/  F2I.FTZ.U32.TRUNC.NTZ R11, R10 ;  /* 0x0000000a000b7305 */ /* 0x000522000021f000 */
[----:B-1----:R-:W-:Y:S01]  /*1ac0*/  IMAD.MOV.U32 R2, RZ, RZ, RZ ;  /* 0x000000ffff027224 */ /* 0x002fe200078e00ff */
[----:B------:R-:W-:Y:S02]  /*1ad0*/  IADD3 R14, PT, PT, RZ, -R13, RZ ;  /* 0x8000000dff0e7210 */ /* 0x000fe40007ffe0ff */
[----:B---3--:R-:W-:Y:S01]  /*1ae0*/  IADD3 R15, PT, PT, RZ, -R3, RZ ;  /* 0x80000003ff0f7210 */ /* 0x008fe20007ffe0ff */
[----:B--2---:R-:W-:-:S04]  /*1af0*/  IMAD.MOV.U32 R10, RZ, RZ, RZ ;  /* 0x000000ffff0a7224 */ /* 0x004fc800078e00ff */
[----:B------:R-:W-:Y:S02]  /*1b00*/  IMAD R15, R15, R0, RZ ;  /* 0x000000000f0f7224 */ /* 0x000fe400078e02ff */
[----:B----4-:R-:W-:Y:S02]  /*1b10*/  IMAD.MOV R9, RZ, RZ, -R11 ;  /* 0x000000ffff097224 */ /* 0x010fe400078e0a0b */
[----:B------:R-:W-:Y:S01]  /*1b20*/  IMAD.HI.U32 R2, R3, R15, R2 ;  /* 0x0000000f03027227 */ /* 0x000fe200078e0002 */
[----:B------:R-:W-:Y:S02]  /*1b30*/  IABS R3, R12 ;  /* 0x0000000c00037213 */ /* 0x000fe40000000000 */
[----:B------:R-:W-:Y:S01]  /*1b40*/  IABS R15, R22 ;  /* 0x00000016000f7213 */ /* 0x000fe20000000000 */
[----:B------:R-:W-:Y:S01]  /*1b50*/  IMAD R9, R9, R8, RZ ;  /* 0x0000000809097224 */ /* 0x000fe200078e02ff */
[----:B------:R-:W-:-:S03]  /*1b60*/  LOP3.LUT R12, R12, R23, RZ, 0x3c, !PT ;  /* 0x000000170c0c7212 */ /* 0x000fc600078e3cff */
[----:B------:R-:W-:-:S04]  /*1b70*/  IMAD.HI.U32 R10, R11, R9, R10 ;  /* 0x000000090b0a7227 */ /* 0x000fc800078e000a */
[----:B------:R-:W-:Y:S01]  /*1b80*/  IMAD.HI.U32 R9, R2, R3, RZ ;  /* 0x0000000302097227 */ /* 0x000fe200078e00ff */
[----:B------:R-:W-:-:S03]  /*1b90*/  IADD3 R2, PT, PT, -R8, 0x1, RZ ;  /* 0x0000000108027810 */ /* 0x000fc60007ffe1ff */
[----:B------:R-:W-:Y:S01]  /*1ba0*/  IMAD.MOV R17, RZ, RZ, -R15 ;  /* 0x000000ffff117224 */ /* 0x000fe200078e0a0f */
[----:B------:R-:W-:Y:S01]  /*1bb0*/  SEL R11, R2, 0x1, !P1 ;  /* 0x00000001020b7807 */ /* 0x000fe20004800000 */
[----:B------:R-:W-:-:S03]  /*1bc0*/  IMAD.HI.U32 R13, R10, 0x2, RZ ;  /* 0x000000020a0d7827 */ /* 0x000fc600078e00ff */
[----:B------:R-:W-:Y:S01]  /*1bd0*/  ISETP.GT.U32.AND P6, PT, R8, R11, PT ;  /* 0x0000000b0800720c */ /* 0x000fe20003fc4070 */
[----:B------:R-:W-:Y:S02]  /*1be0*/  IMAD R3, R9, R14, R3 ;  /* 0x0000000e09037224 */ /* 0x000fe400078e0203 */
[----:B------:R-:W-:-:S03]  /*1bf0*/  IMAD.HI.U32 R10, R10, 0x3, RZ ;  /* 0x000000030a0a7827 */ /* 0x000fc600078e00ff */
[----:B------:R-:W-:Y:S01]  /*1c00*/  ISETP.GT.U32.AND P5, PT, R0, R3, PT ;  /* 0x000000030000720c */ /* 0x000fe20003fa4070 */
[-C--:B------:R-:W-:Y:S02]  /*1c10*/  IMAD R15, R13, R17.reuse, 0x2 ;  /* 0x000000020d0f7424 */ /* 0x080fe400078e0211 */
[----:B------:R-:W-:Y:S02]  /*1c20*/  IMAD R17, R10, R17, 0x3 ;  /* 0x000000030a117424 */ /* 0x000fe400078e0211 */
[----:B------:R-:W-:Y:S01]  /*1c30*/  VIADD R2, R22, 0x1 ;  /* 0x0000000116027836 */ /* 0x000fe20000000000 */
[C---:B------:R-:W-:Y:S01]  /*1c40*/  ISETP.GT.U32.AND P0, PT, R8.reuse, R15, PT ;  /* 0x0000000f0800720c */ /* 0x040fe20003f04070 */
[----:B------:R-:W-:Y:S01]  /*1c50*/  @!P6 IMAD.IADD R11, R11, 0x1, -R8 ;  /* 0x000000010b0be824 */ /* 0x000fe200078e0a08 */
[----:B------:R-:W-:Y:S02]  /*1c60*/  ISETP.GT.U32.AND P1, PT, R8, R17, PT ;  /* 0x000000110800720c */ /* 0x000fe40003f24070 */
[----:B------:R-:W-:-:S03]  /*1c70*/  ISETP.GE.U32.AND P3, PT, R2, 0x3, PT ;  /* 0x000000030200780c */ /* 0x000fc60003f66070 */
[----:B------:R-:W-:Y:S01]  /*1c80*/  @!P5 IADD3 R3, PT, PT, R3, -R0, RZ ;  /* 0x800000000303d210 */ /* 0x000fe20007ffe0ff */
[----:B------:R-:W-:-:S03]  /*1c90*/  @!P5 VIADD R9, R9, 0x1 ;  /* 0x000000010909d836 */ /* 0x000fc60000000000 */
[----:B------:R-:W-:Y:S02]  /*1ca0*/  ISETP.GE.U32.AND P2, PT, R3, R0, PT ;  /* 0x000000000300720c */ /* 0x000fe40003f46070 */
[----:B------:R-:W-:Y:S01]  /*1cb0*/  @!P0 IMAD.IADD R15, R15, 0x1, -R8 ;  /* 0x000000010f0f8824 */ /* 0x000fe200078e0a08 */
[----:B------:R-:W-:Y:S01]  /*1cc0*/  LOP3.LUT R0, R22, 0x2, RZ, 0x3c, !PT ;  /* 0x0000000216007812 */ /* 0x000fe200078e3cff */
[----:B------:R-:W-:Y:S01]  /*1cd0*/  @!P1 VIADD R10, R10, 0x1 ;  /* 0x000000010a0a9836 */ /* 0x000fe20000000000 */
[-C--:B------:R-:W-:Y:S01]  /*1ce0*/  @!P1 IADD3 R17, PT, PT, R17, -R8.reuse, RZ ;  /* 0x8000000811119210 */ /* 0x080fe20007ffe0ff */
[----:B------:R-:W1:Y:S01]  /*1cf0*/  LDC.64 R2, c[0x0][0x3a0] ;  /* 0x0000e800ff027b82 */ /* 0x000e620000000a00 */
[-C--:B------:R-:W-:Y:S02]  /*1d00*/  ISETP.GE.U32.AND P4, PT, R15, R8.reuse, PT ;  /* 0x000000080f00720c */ /* 0x080fe40003f86070 */
[----:B------:R-:W-:Y:S02]  /*1d10*/  ISETP.GE.U32.AND P5, PT, R17, R8, PT ;  /* 0x000000081100720c */ /* 0x000fe40003fa6070 */
[----:B------:R-:W-:-:S02]  /*1d20*/  ISETP.GE.AND P6, PT, R0, RZ, PT ;  /* 0x000000ff0000720c */ /* 0x000fc40003fc6270 */
[----:B------:R-:W-:Y:S01]  /*1d30*/  LOP3.LUT R0, R22, 0x3, RZ, 0x3c, !PT ;  /* 0x0000000316007812 */ /* 0x000fe200078e3cff */
[----:B------:R-:W-:Y:S01]  /*1d40*/  @P2 VIADD R9, R9, 0x1 ;  /* 0x0000000109092836 */ /* 0x000fe20000000000 */
[----:B------:R-:W-:Y:S02]  /*1d50*/  @!P0 IADD3 R13, PT, PT, R13, 0x1, RZ ;  /* 0x000000010d0d8810 */ /* 0x000fe40007ffe0ff */
[----:B------:R-:W-:Y:S01]  /*1d60*/  ISETP.GE.AND P2, PT, R0, RZ, PT ;  /* 0x000000ff0000720c */ /* 0x000fe20003f46270 */
[----:B------:R-:W-:Y:S01]  /*1d70*/  IMAD.SHL.U32 R0, R22, 0x80, RZ ;  /* 0x0000008016007824 */ /* 0x000fe200078e00ff */
[----:B------:R-:W-:Y:S01]  /*1d80*/  ISETP.GE.AND P0, PT, R12, RZ, PT ;  /* 0x000000ff0c00720c */ /* 0x000fe20003f06270 */
[----:B------:R-:W-:Y:S01]  /*1d90*/  IMAD.MOV.U32 R12, RZ, RZ, R9 ;  /* 0x000000ffff0c7224 */ /* 0x000fe200078e0009 */
[----:B------:R-:W-:Y:S01]  /*1da0*/  @P4 IADD3 R13, PT, PT, R13, 0x1, RZ ;  /* 0x000000010d0d4810 */ /* 0x000fe20007ffe0ff */
[----:B------:R-:W-:Y:S01]  /*1db0*/  @P5 VIADD R10, R10, 0x1 ;  /* 0x000000010a0a5836 */ /* 0x000fe20000000000 */
[----:B------:R-:W-:-:S02]  /*1dc0*/  ISETP.NE.AND P1, PT, R23, RZ, PT ;  /* 0x000000ff1700720c */ /* 0x000fc40003f25270 */
[----:B------:R-:W-:Y:S01]  /*1dd0*/  ISETP.NE.AND P4, PT, R22, RZ, PT ;  /* 0x000000ff1600720c */ /* 0x000fe20003f85270 */
[----:B------:R-:W-:Y:S01]  /*1de0*/  @!P6 IMAD.MOV R13, RZ, RZ, -R13 ;  /* 0x000000ffff0de224 */ /* 0x000fe200078e0a0d */
[----:B------:R-:W-:Y:S02]  /*1df0*/  MOV R15, R10 ;  /* 0x0000000a000f7202 */ /* 0x000fe40000000f00 */
[----:B------:R-:W-:Y:S02]  /*1e00*/  LOP3.LUT R8, RZ, R22, RZ, 0x33, !PT ;  /* 0x00000016ff087212 */ /* 0x000fe400078e33ff */
[----:B------:R-:W-:Y:S01]  /*1e10*/  @!P2 IADD3 R15, PT, PT, -R15, RZ, RZ ;  /* 0x000000ff0f0fa210 */ /* 0x000fe20007ffe1ff */
[----:B------:R-:W-:Y:S01]  /*1e20*/  @!P0 IMAD.MOV R12, RZ, RZ, -R12 ;  /* 0x000000ffff0c8224 */ /* 0x000fe200078e0a0c */
[C---:B------:R-:W-:Y:S02]  /*1e30*/  SEL R11, R8.reuse, R11, !P4 ;  /* 0x0000000b080b7207 */ /* 0x040fe40006000000 */
[----:B------:R-:W-:-:S02]  /*1e40*/  SEL R10, R8, R13, !P4 ;  /* 0x0000000d080a7207 */ /* 0x000fc40006000000 */
[----:B------:R-:W-:Y:S02]  /*1e50*/  SEL R8, R8, R15, !P4 ;  /* 0x0000000f08087207 */ /* 0x000fe40006000000 */
[----:B------:R-:W-:Y:S01]  /*1e60*/  LOP3.LUT R9, R26, UR4, RZ, 0xfc, !PT ;  /* 0x000000041a097c12 */ /* 0x000fe2000f8efcff */
[----:B------:R-:W-:Y:S01]  /*1e70*/  IMAD.MOV R17, RZ, RZ, -R10 ;  /* 0x000000ffff117224 */ /* 0x000fe200078e0a0a */
[----:B------:R-:W-:Y:S02]  /*1e80*/  SEL R0, R0, RZ, !P3 ;  /* 0x000000ff00007207 */ /* 0x000fe40005800000 */
[----:B------:R-:W-:Y:S01]  /*1e90*/  IADD3 R19, PT, PT, -R8, RZ, RZ ;  /* 0x000000ff08137210 */ /* 0x000fe20007ffe1ff */
[----:B------:R-:W-:Y:S01]  /*1ea0*/  IMAD R13, R10, 0x80, R9 ;  /* 0x000000800a0d7824 */ /* 0x000fe200078e0209 */
[----:B------:R-:W-:Y:S01]  /*1eb0*/  @!P1 LOP3.LUT R12, RZ, R23, RZ, 0x33, !PT ;  /* 0x00000017ff0c9212 */ /* 0x000fe200078e33ff */
[----:B------:R-:W-:Y:S01]  /*1ec0*/  IMAD.IADD R0, R9, 0x1, R0 ;  /* 0x0000000109007824 */ /* 0x000fe200078e0200 */
[----:B------:R-:W-:Y:S01]  /*1ed0*/  LEA R15, R8, R9, 0x7 ;  /* 0x00000009080f7211 */ /* 0x000fe200078e38ff */
[----:B------:R-:W-:-:S02]  /*1ee0*/  IMAD R8, R22, R17, 0x2 ;  /* 0x0000000216087424 */ /* 0x000fc400078e0211 */
[----:B------:R-:W-:Y:S02]  /*1ef0*/  IMAD R22, R22, R19, 0x3 ;  /* 0x0000000316167424 */ /* 0x000fe400078e0213 */
[C---:B------:R-:W-:Y:S02]  /*1f00*/  IMAD R11, R12.reuse, R11, R0 ;  /* 0x0000000b0c0b7224 */ /* 0x040fe400078e0200 */
[C---:B------:R-:W-:Y:S02]  /*1f10*/  IMAD R13, R12.reuse, R8, R13 ;  /* 0x000000080c0d7224 */ /* 0x040fe400078e020d */
[----:B------:R-:W-:Y:S02]  /*1f20*/  IMAD R15, R12, R22, R15 ;  /* 0x000000160c0f7224 */ /* 0x000fe400078e020f */
[----:B-1----:R-:W-:-:S04]  /*1f30*/  IMAD.WIDE.U32 R8, R9, 0x4, R2 ;  /* 0x0000000409087825 */ /* 0x002fc800078e0002 */
        /* <DEDUP_REMOVED lines=8> */
.L_x_31068:
[----:B------:R-:W-:Y:S01]  /*1fc0*/  BSSY B3, `(.L_x_31082) ;  /* 0x0000007000037945 */ /* 0x000fe20003800000 */
[----:B------:R-:W-:Y:S01]  /*1fd0*/  IMAD.MOV.U32 R7, RZ, RZ, R17 ;  /* 0x000000ffff077224 */ /* 0x000fe200078e0011 */
[----:B--2---:R-:W-:Y:S01]  /*1fe0*/  MOV R5, 0xffffffff ;  /* 0xffffffff00057802 */ /* 0x004fe20000000f00 */
[----:B------:R-:W-:-:S07]  /*1ff0*/  IMAD.MOV.U32 R6, RZ, RZ, 0x1e1f ;  /* 0x00001e1fff067424 */ /* 0x000fce00078e00ff */
[----:B01-3--:R-:W-:Y:S05]  /*2000*/  WARPSYNC.COLLECTIVE R5, `(.L_x_31083) ;  /* 0x0000000005087348 */ /* 0x00bfea0003c00000 */
[----:B0-----:R0:W2:Y:S02]  /*2010*/  SHFL.IDX P3, R5, R8, R7, R6 ;  /* 0x0000000708057389 */ /* 0x0010a40000060006 */
[----:B0123--:R-:W-:Y:S05]  /*2020*/  ENDCOLLECTIVE ;  /* 0x000000000000791b */ /* 0x00ffea0003800000 */
.L_x_31083:
[----:B------:R-:W-:Y:S05]  /*2030*/  BSYNC B3 ;  /* 0x0000000000037941 */ /* 0x000fea0003800000 */
.L_x_31082:
[----:B------:R-:W-:Y:S05]  /*2040*/  BRA `(.L_x_31084) ;  /* 0xfffffff000947947 */ /* 0x000fea000383ffff */
.L_x_31070:
[----:B------:R-:W-:Y:S01]  /*2050*/  BSSY B3, `(.L_x_31085) ;  /* 0x0000007000037945 */ /* 0x000fe20003800000 */
[----:B------:R-:W-:Y:S01]  /*2060*/  IMAD.MOV.U32 R7, RZ, RZ, R27 ;  /* 0x000000ffff077224 */ /* 0x000fe200078e001b */
[----:B------:R-:W-:Y:S01]  /*2070*/  MOV R5, 0xffffffff ;  /* 0xffffffff00057802 */ /* 0x000fe20000000f00 */
[----:B------:R-:W-:-:S07]  /*2080*/  IMAD.MOV.U32 R6, RZ, RZ, 0x1e1f ;  /* 0x00001e1fff067424 */ /* 0x000fce00078e00ff */
[----:B0--3--:R-:W-:Y:S05]  /*2090*/  WARPSYNC.COLLECTIVE R5, `(.L_x_31086) ;  /* 0x0000000005087348 */ /* 0x009fea0003c00000 */
[----:B------:R1:W2:Y:S02]  /*20a0*/  SHFL.IDX P3, R5, R8, R7, R6 ;  /* 0x0000000708057389 */ /* 0x0002a40000060006 */
[----:B0123--:R-:W-:Y:S05]  /*20b0*/  ENDCOLLECTIVE ;  /* 0x000000000000791b */ /* 0x00ffea0003800000 */
.L_x_31086:
[----:B------:R-:W-:Y:S05]  /*20c0*/  BSYNC B3 ;  /* 0x0000000000037941 */ /* 0x000fea0003800000 */
.L_x_31085:
[----:B------:R-:W-:Y:S05]  /*20d0*/  BRA `(.L_x_31087) ;  /* 0xfffffff000907947 */ /* 0x000fea000383ffff */
.L_x_31073:
[----:B------:R-:W-:Y:S01]  /*20e0*/  BSSY B3, `(.L_x_31088) ;  /* 0x0000007000037945 */ /* 0x000fe20003800000 */
[----:B------:R-:W-:Y:S01]  /*20f0*/  IMAD.MOV.U32 R7, RZ, RZ, R17 ;  /* 0x000000ffff077224 */ /* 0x000fe200078e0011 */
[----:B------:R-:W-:Y:S01]  /*2100*/  MOV R5, 0xffffffff ;  /* 0xffffffff00057802 */ /* 0x000fe20000000f00 */
[----:B------:R-:W-:-:S07]  /*2110*/  IMAD.MOV.U32 R6, RZ, RZ, 0x1e1f ;  /* 0x00001e1fff067424 */ /* 0x000fce00078e00ff */
[----:B0--3--:R-:W-:Y:S05]  /*2120*/  WARPSYNC.COLLECTIVE R5, `(.L_x_31089) ;  /* 0x0000000005087348 */ /* 0x009fea0003c00000 */
[----:B0-----:R0:W1:Y:S02]  /*2130*/  SHFL.IDX P3, R5, R8, R7, R6 ;  /* 0x0000000708057389 */ /* 0x0010640000060006 */
[----:B01-3--:R-:W-:Y:S05]  /*2140*/  ENDCOLLECTIVE ;  /* 0x000000000000791b */ /* 0x00bfea0003800000 */
.L_x_31089:
[----:B------:R-:W-:Y:S05]  /*2150*/  BSYNC B3 ;  /* 0x0000000000037941 */ /* 0x000fea0003800000 */
.L_x_31088:
[----:B------:R-:W-:Y:S05]  /*2160*/  BRA `(.L_x_31090) ;  /* 0xfffffff400207947 */ /* 0x000fea000383ffff */
.L_x_31074:
[----:B------:R-:W-:Y:S01]  /*2170*/  BSSY B3, `(.L_x_31091) ;  /* 0x0000007000037945 */ /* 0x000fe20003800000 */
[----:B------:R-:W-:Y:S01]  /*2180*/  IMAD.MOV.U32 R7, RZ, RZ, R27 ;  /* 0x000000ffff077224 */ /* 0x000fe200078e001b */
[----:B------:R-:W-:Y:S01]  /*2190*/  MOV R5, 0xffffffff ;  /* 0xffffffff00057802 */ /* 0x000fe20000000f00 */
[----:B------:R-:W-:-:S07]  /*21a0*/  IMAD.MOV.U32 R6, RZ, RZ, 0x1e1f ;  /* 0x00001e1fff067424 */ /* 0x000fce00078e00ff */
[----:B0--3--:R-:W-:Y:S05]  /*21b0*/  WARPSYNC.COLLECTIVE R5, `(.L_x_31092) ;  /* 0x0000000005087348 */ /* 0x009fea0003c00000 */
[----:B------:R1:W2:Y:S02]  /*21c0*/  SHFL.IDX P3, R5, R8, R7, R6 ;  /* 0x0000000708057389 */ /* 0x0002a40000060006 */
[----:B0123--:R-:W-:Y:S05]  /*21d0*/  ENDCOLLECTIVE ;  /* 0x000000000000791b */ /* 0x00ffea0003800000 */
.L_x_31092:
[----:B------:R-:W-:Y:S05]  /*21e0*/  BSYNC B3 ;  /* 0x0000000000037941 */ /* 0x000fea0003800000 */
.L_x_31091:
[----:B------:R-:W-:Y:S05]  /*21f0*/  BRA `(.L_x_31093) ;  /* 0xfffffff400107947 */ /* 0x000fea000383ffff */
.L_x_31079:
[----:B------:R-:W-:Y:S01]  /*2200*/  BSSY B3, `(.L_x_31094) ;  /* 0x0000007000037945 */ /* 0x000fe20003800000 */
[----:B------:R-:W-:Y:S01]  /*2210*/  IMAD.MOV.U32 R7, RZ, RZ, R17 ;  /* 0x000000ffff077224 */ /* 0x000fe200078e0011 */
[----:B------:R-:W-:Y:S01]  /*2220*/  MOV R5, 0xffffffff ;  /* 0xffffffff00057802 */ /* 0x000fe20000000f00 */
[----:B------:R-:W-:-:S07]  /*2230*/  IMAD.MOV.U32 R6, RZ, RZ, 0x1e1f ;  /* 0x00001e1fff067424 */ /* 0x000fce00078e00ff */
[----:B01-3--:R-:W-:Y:S05]  /*2240*/  WARPSYNC.COLLECTIVE R5, `(.L_x_31095) ;  /* 0x0000000005087348 */ /* 0x00bfea0003c00000 */
[----:B-1----:R1:W2:Y:S02]  /*2250*/  SHFL.IDX P3, R5, R8, R7, R6 ;  /* 0x0000000708057389 */ /* 0x0022a40000060006 */
[----:B0123--:R-:W-:Y:S05]  /*2260*/  ENDCOLLECTIVE ;  /* 0x000000000000791b */ /* 0x00ffea0003800000 */
.L_x_31095:
[----:B------:R-:W-:Y:S05]  /*2270*/  BSYNC B3 ;  /* 0x0000000000037941 */ /* 0x000fea0003800000 */
.L_x_31094:
[----:B------:R-:W-:Y:S05]  /*2280*/  BRA `(.L_x_31096) ;  /* 0xfffffff400887947 */ /* 0x000fea000383ffff */
.L_x_31080:
[----:B------:R-:W-:Y:S01]  /*2290*/  BSSY B3, `(.L_x_31097) ;  /* 0x0000007000037945 */ /* 0x000fe20003800000 */
[----:B------:R-:W-:Y:S01]  /*22a0*/  IMAD.MOV.U32 R7, RZ, RZ, R27 ;  /* 0x000000ffff077224 */ /* 0x000fe200078e001b */
[----:B------:R-:W-:Y:S01]  /*22b0*/  MOV R5, 0xffffffff ;  /* 0xffffffff00057802 */ /* 0x000fe20000000f00 */
[----:B------:R-:W-:-:S07]  /*22c0*/  IMAD.MOV.U32 R6, RZ, RZ, 0x1e1f ;  /* 0x00001e1fff067424 */ /* 0x000fce00078e00ff */
[----:B-1-3--:R-:W-:Y:S05]  /*22d0*/  WARPSYNC.COLLECTIVE R5, `(.L_x_31098) ;  /* 0x0000000005087348 */ /* 0x00afea0003c00000 */
[----:B------:R0:W2:Y:S02]  /*22e0*/  SHFL.IDX P3, R5, R8, R7, R6 ;  /* 0x0000000708057389 */ /* 0x0000a40000060006 */
[----:B0123--:R-:W-:Y:S05]  /*22f0*/  ENDCOLLECTIVE ;  /* 0x000000000000791b */ /* 0x00ffea0003800000 */
.L_x_31098:
[----:B------:R-:W-:Y:S05]  /*2300*/  BSYNC B3 ;  /* 0x0000000000037941 */ /* 0x000fea0003800000 */
.L_x_31097:
[----:B------:R-:W-:Y:S05]  /*2310*/  BRA `(.L_x_31099) ;  /* 0xfffffff400787947 */ /* 0x000fea000383ffff */
        .weak           $__internal_636_$__cuda_sm20_div_s16
        .type           $__internal_636_$__cuda_sm20_div_s16,@function
        .size           $__internal_636_$__cuda_sm20_div_s16,(.L_x_39139 - $__internal_636_$__cuda_sm20_div_s16)
$__internal_636_$__cuda_sm20_div_s16:
        /* <DEDUP_REMOVED lines=24> */
[----:B------:R-:W-:Y:S05]  /*24a0*/  RET.REL.NODEC R2 `(_Z9cuda_gemmIiLi128ELi1ELi1ELi512ELi2ELi2ELi64ELi1ELi0EEviiiPT_S1_S1_iii) ;  /* 0xffffffd802d47950 */ /* 0x000fea0003c3ffff */
.L_x_31100:
        /* <DEDUP_REMOVED lines=13> */
.L_x_39139:


//--------------------- .text._Z9cuda_gemmIiLi128ELi1ELi1ELi512ELi2ELi2ELi64ELi0ELi1EEviiiPT_S1_S1_iii --------------------------
	.section	.text._Z9cuda_gemmIiLi128ELi1ELi1ELi512ELi2ELi2ELi64ELi0ELi1EEviiiPT_S1_S1_iii,"ax",@progbits
	.align	128
        .global         _Z9cuda_gemmIiLi128ELi1ELi1ELi512ELi2ELi2ELi64ELi0ELi1EEviiiPT_S1_S1_iii
        .type           _Z9cuda_gemmIiLi128ELi1ELi1ELi512ELi2ELi2ELi64ELi0ELi1EEviiiPT_S1_S1_iii,@function
        .size           _Z9cuda_gemmIiLi128ELi1ELi1ELi512ELi2ELi2ELi64ELi0ELi1EEviiiPT_S1_S1_iii,(.L_x_39857 - _Z9cuda_gemmIiLi128ELi1ELi1ELi512ELi2ELi2ELi64ELi0ELi1EEviiiPT_S1_S1_iii)
        .other          _Z9cuda_gemmIiLi128ELi1ELi1ELi512ELi2ELi2ELi64ELi0ELi1EEviiiPT_S1_S1_iii,@"STO_CUDA_ENTRY STV_DEFAULT"
_Z9cuda_gemmIiLi128ELi1ELi1ELi512ELi2ELi2ELi64ELi0ELi1EEviiiPT_S1_S1_iii:
.text._Z9cuda_gemmIiLi128ELi1ELi1ELi512ELi2ELi2ELi64ELi0ELi1EEviiiPT_S1_S1_iii:
        /* <DEDUP_REMOVED lines=14> */
.L_x_31103:
        /* <DEDUP_REMOVED lines=11> */
.L_x_31102:
[----:B------:R-:W-:Y:S05]  /*0190*/  BSYNC.RECONVERGENT B0 ;  /* 0x0000000000007941 */ /* 0x000fea0003800200 */
.L_x_31101:
[----:B------:R-:W1:Y:S02]  /*01a0*/  LDC R2, c[0x0][0x374] ;  /* 0x0000dd00ff027b82 */ /* 0x000e640000000800 */
[----:B-1----:R-:W-:-:S13]  /*01b0*/  ISETP.LE.U32.AND P0, PT, R2, UR10, PT ;  /* 0x0000000a02007c0c */ /* 0x002fda000bf03070 */
[----:B------:R-:W-:Y:S05]  /*01c0*/  @P0 EXIT ;  /* 0x000000000000094d */ /* 0x000fea0003800000 */
[----:B------:R-:W1:Y:S01]  /*01d0*/  LDC R2, c[0x0][0x360] ;  /* 0x0000d800ff027b82 */ /* 0x000e620000000800 */
[----:B------:R-:W-:Y:S01]  /*01e0*/  IMAD.SHL.U32 R20, R0, 0x4, RZ ;  /* 0x0000000400147824 */ /* 0x000fe200078e00ff */
[----:B------:R-:W-:Y:S03]  /*01f0*/  BSSY.RECONVERGENT B0, `(.L_x_31104) ;  /* 0x0000036000007945 */ /* 0x000fe60003800200 */
[----:B------:R-:W-:-:S03]  /*0200*/  IMAD.MOV.U32 R26, RZ, RZ, R20 ;  /* 0x000000ffff1a7224 */ /* 0x000fc600078e0014 */
[----:B------:R-:W2:Y:S01]  /*0210*/  S2UR UR11, SR_CTAID.X ;  /* 0x00000000000b79c3 */ /* 0x000ea20000002500 */
[----:B-1----:R-:W-:-:S04]  /*0220*/  IMAD.SHL.U32 R3, R2, 0x4, RZ ;  /* 0x0000000402037824 */ /* 0x002fc800078e00ff */
[----:B------:R-:W1:Y:S01]  /*0230*/  I2F.U32.RP R9, R3 ;  /* 0x0000000300097306 */ /* 0x000e620000209000 */
[----:B0-----:R-:W-:Y:S01]  /*0240*/  IADD3 R6, PT, PT, R20, R3, RZ ;  /* 0x0000000314067210 */ /* 0x001fe20007ffe0ff */
[----:B------:R-:W-:Y:S01]  /*0250*/  IMAD.MOV R11, RZ, RZ, -R3 ;  /* 0x000000ffff0b7224 */ /* 0x000fe200078e0a03 */
        /* <DEDUP_REMOVED lines=27> */
[----:B------:R-:W1:Y:S01]  /*0410*/  LDCU UR5, c[0x0][0x388] ;  /* 0x00007100ff0577ac */ /* 0x000e620008000800 */
[----:B------:R-:W-:Y:S01]  /*0420*/  VIADD R5, R5, 0x1 ;  /* 0x0000000105057836 */ /* 0x000fe20000000000 */
[----:B------:R-:W-:Y:S02]  /*0430*/  UMOV UR4, 0x400 ;  /* 0x0000040000047882 */ /* 0x000fe40000000000 */
[----:B------:R-:W-:-:S03]  /*0440*/  UIADD3 UR4, UPT, UPT, UR4, 0x80, URZ ;  /* 0x0000008004047890 */ /* 0x000fc6000fffe0ff */
[----:B------:R-:W2:Y:S01]  /*0450*/  LDC.64 R8, c[0x0][0x390] ;  /* 0x0000e400ff087b82 */ /* 0x000ea20000000a00 */
[----:B------:R-:W-:-:S04]  /*0460*/  LOP3.LUT R5, R5, 0x3, RZ, 0xc0, !PT ;  /* 0x0000000305057812 */ /* 0x000fc800078ec0ff */
[----:B------:R-:W-:Y:S01]  /*0470*/  IADD3 R12, PT, PT, -R5, RZ, RZ ;  /* 0x000000ff050c7210 */ /* 0x000fe20007ffe1ff */
[----:B-1----:R-:W-:Y:S02]  /*0480*/  UIMAD UR5, UR10, UR5, UR7 ;  /* 0x000000050a0572a4 */ /* 0x002fe4000f8e0207 */
[----:B0-----:R-:W-:-:S04]  /*0490*/  ULEA UR4, UR6, UR4, 0x18 ;  /* 0x0000000406047291 */ /* 0x001fc8000f8ec0ff */
[----:B------:R-:W-:Y:S02]  /*04a0*/  VIADD R10, R26, UR5 ;  /* 0x000000051a0a7c36 */ /* 0x000fe40008000000 */
[----:B------:R-:W-:-:S07]  /*04b0*/  LEA R11, R0, UR4, 0x4 ;  /* 0x00000004000b7c11 */ /* 0x000fce000f8e20ff */
.L_x_31106:
        /* <DEDUP_REMOVED lines=9> */
.L_x_31105:
[----:B------:R-:W-:Y:S05]  /*0550*/  BSYNC.RECONVERGENT B0 ;  /* 0x0000000000007941 */ /* 0x000fea0003800200 */
.L_x_31104:
        /* <DEDUP_REMOVED lines=14> */
.L_x_31109:
        /* <DEDUP_REMOVED lines=24> */
.L_x_31108:
[----:B------:R-:W-:Y:S05]  /*07c0*/  BSYNC.RECONVERGENT B0 ;  /* 0x0000000000007941 */ /* 0x000fea0003800200 */
.L_x_31107:
[----:B------:R-:W0:Y:S08]  /*07d0*/  S2UR UR5, SR_CgaCtaId ;  /* 0x00000000000579c3 */ /* 0x000e300000008800 */
[----:B------:R-:W-:Y:S01]  /*07e0*/  BAR.SYNC.DEFER_BLOCKING 0x0 ;  /* 0x0000000000007b1d */ /* 0x000fe20000010000 */
[----:B------:R-:W-:Y:S01]  /*07f0*/  LOP3.LUT R20, R20, 0x4, RZ, 0xc0, !PT ;  /* 0x0000000414147812 */ /* 0x000fe200078ec0ff */
[C---:B------:R-:W-:Y:S01]  /*0800*/  IMAD.SHL.U32 R3, R0.reuse, 0x2, RZ ;  /* 0x0000000200037824 */ /* 0x040fe200078e00ff */
[----:B-1----:R-:W-:-:S02]  /*0810*/  LOP3.LUT R6, R0, 0x1, RZ, 0xc0, !PT ;  /* 0x0000000100067812 */ /* 0x002fc400078ec0ff */
[--C-:B------:R-:W-:Y:S01]  /*0820*/  LOP3.LUT R9, RZ, 0x1, R0.reuse, 0x44, !PT ;  /* 0x00000001ff097812 */ /* 0x100fe200078e4400 */
[----:B------:R-:W-:Y:S01]  /*0830*/  UMOV UR4, 0x400 ;  /* 0x0000040000047882 */ /* 0x000fe20000000000 */
[C-C-:B------:R-:W-:Y:S01]  /*0840*/  LOP3.LUT R2, R3.reuse, 0x1, R0.reuse, 0xf8, !PT ;  /* 0x0000000103027812 */ /* 0x140fe200078ef800 */
[----:B------:R-:W1:Y:S01]  /*0850*/  LDC R18, c[0x0][0x388] ;  /* 0x0000e200ff127b82 */ /* 0x000e620000000800 */
[----:B------:R-:W-:-:S07]  /*0860*/  LOP3.LUT R3, R3, 0x1, R0, 0xf4, !PT ;  /* 0x0000000103037812 */ /* 0x000fce00078ef400 */
[----:B------:R-:W2:Y:S01]  /*0870*/  LDC R19, c[0x0][0x384] ;  /* 0x0000e100ff137b82 */ /* 0x000ea20000000800 */
[----:B0-----:R-:W-:Y:S02]  /*0880*/  ULEA UR6, UR5, UR4, 0x18 ;  /* 0x0000000405067291 */ /* 0x001fe4000f8ec0ff */
[----:B------:R-:W-:-:S04]  /*0890*/  UIADD3 UR4, UPT, UPT, UR4, 0x80, URZ ;  /* 0x0000008004047890 */ /* 0x000fc8000fffe0ff */
[----:B------:R-:W-:-:S03]  /*08a0*/  ULEA UR4, UR5, UR4, 0x18 ;  /* 0x0000000405047291 */ /* 0x000fc6000f8ec0ff */
[----:B------:R-:W0:Y:S01]  /*08b0*/  LDS R11, [R20+UR6] ;  /* 0x00000006140b7984 */ /* 0x000e220008000800 */
[----:B-1----:R-:W-:Y:S02]  /*08c0*/  SHF.R.S32.HI R17, RZ, 0x1f, R18 ;  /* 0x0000001fff117819 */ /* 0x002fe40000011412 */
[----:B------:R-:W-:Y:S01]  /*08d0*/  LEA R2, R2, UR4, 0x2 ;  /* 0x0000000402027c11 */ /* 0x000fe2000f8e10ff */
[----:B------:R-:W1:Y:S01]  /*08e0*/  LDS R14, [R20+UR6+0xc] ;  /* 0x00000c06140e7984 */ /* 0x000e620008000800 */
[----:B------:R-:W-:Y:S01]  /*08f0*/  LEA R10, R3, UR4, 0x2 ;  /* 0x00000004030a7c11 */ /* 0x000fe2000f8e10ff */
[----:B------:R-:W-:Y:S02]  /*0900*/  USHF.L.U32 UR4, UR11, 0x8, URZ ;  /* 0x000000080b047899 */ /* 0x000fe400080006ff */
[----:B------:R-:W-:Y:S04]  /*0910*/  LDS R8, [R2] ;  /* 0x0000000002087984 */ /* 0x000fe80000000800 */
[----:B------:R3:W-:Y:S01]  /*0920*/  LDS R16, [R2+0x400] ;  /* 0x0004000002107984 */ /* 0x0007e20000000800 */
[----:B------:R-:W-:-:S03]  /*0930*/  LOP3.LUT R0, R0, UR4, RZ, 0xfc, !PT ;  /* 0x0000000400007c12 */ /* 0x000fc6000f8efcff */
[----:B------:R-:W-:Y:S04]  /*0940*/  LDS R12, [R10] ;  /* 0x000000000a0c7984 */ /* 0x000fe80000000800 */
[----:B------:R4:W-:Y:S01]  /*0950*/  LDS R4, [R10+0x400] ;  /* 0x000400000a047984 */ /* 0x0009e20000000800 */
[----:B---3--:R-:W3:Y:S01]  /*0960*/  LDC.64 R2, c[0x0][0x3a0] ;  /* 0x0000e800ff027b82 */ /* 0x008ee20000000a00 */
[----:B----4-:R-:W-:Y:S01]  /*0970*/  LEA.HI R10, R17, R18, RZ, 0x9 ;  /* 0x00000012110a7211 */ /* 0x010fe200078f48ff */
[----:B--2---:R-:W-:-:S03]  /*0980*/  IMAD R17, R19, UR10, R0 ;  /* 0x0000000a13117c24 */ /* 0x004fc6000f8e0200 */
[----:B------:R-:W-:-:S04]  /*0990*/  SHF.R.S32.HI R10, RZ, 0x9, R10 ;  /* 0x00000009ff0a7819 */ /* 0x000fc8000001140a */
[----:B------:R-:W-:Y:S01]  /*09a0*/  LEA R19, R10, R17, 0x8 ;  /* 0x000000110a137211 */ /* 0x000fe200078e40ff */
[----:B0-----:R-:W0:Y:S04]  /*09b0*/  SHFL.IDX PT, R13, R11, R6, 0x1e1f ;  /* 0x001e1f060b0d7589 */ /* 0x001e2800000e0000 */
[----:B-1----:R1:W2:Y:S04]  /*09c0*/  SHFL.IDX PT, R15, R14, R6, 0x1e1f ;  /* 0x001e1f060e0f7589 */ /* 0x0022a800000e0000 */
[----:B------:R-:W4:Y:S04]  /*09d0*/  SHFL.IDX PT, R7, R14, R9, 0x1e1f ;  /* 0x001e1f090e077589 */ /* 0x000f2800000e0000 */
[----:B------:R3:W5:Y:S01]  /*09e0*/  SHFL.IDX PT, R5, R11, R9, 0x1e1f ;  /* 0x001e1f090b057589 */ /* 0x00076200000e0000 */
[----:B0-----:R-:W-:-:S02]  /*09f0*/  IMAD R0, R8, R13, RZ ;  /* 0x0000000d08007224 */ /* 0x001fc400078e02ff */
[-C--:B-1----:R-:W-:Y:S02]  /*0a00*/  IMAD R6, R13, R16.reuse, RZ ;  /* 0x000000100d067224 */ /* 0x082fe400078e02ff */
[----:B--2---:R-:W-:Y:S02]  /*0a10*/  IMAD R8, R8, R15, RZ ;  /* 0x0000000f08087224 */ /* 0x004fe400078e02ff */
[----:B------:R-:W-:Y:S02]  /*0a20*/  IMAD R15, R15, R16, RZ ;  /* 0x000000100f0f7224 */ /* 0x000fe400078e02ff */
[----:B----4-:R-:W-:Y:S02]  /*0a30*/  IMAD R13, R12, R7, R8 ;  /* 0x000000070c0d7224 */ /* 0x010fe400078e0208 */
[----:B---3--:R-:W-:-:S04]  /*0a40*/  IMAD.WIDE R8, R17, 0x4, R2 ;  /* 0x0000000411087825 */ /* 0x008fc800078e0202 */
[----:B-----5:R-:W-:Y:S01]  /*0a50*/  IMAD R11, R12, R5, R0 ;  /* 0x000000050c0b7224 */ /* 0x020fe200078e0200 */
[----:B------:R-:W-:Y:S01]  /*0a60*/  BAR.SYNC.DEFER_BLOCKING 0x0 ;  /* 0x0000000000007b1d */ /* 0x000fe20000010000 */
[----:B------:R-:W-:-:S04]  /*0a70*/  IMAD.WIDE R2, R19, 0x4, R2 ;  /* 0x0000000413027825 */ /* 0x000fc800078e0202 */
[-C--:B------:R-:W-:Y:S02]  /*0a80*/  IMAD R5, R5, R4.reuse, R6 ;  /* 0x0000000405057224 */ /* 0x080fe400078e0206 */
[----:B------:R-:W-:Y:S01]  /*0a90*/  IMAD R15, R7, R4, R15 ;  /* 0x00000004070f7224 */ /* 0x000fe200078e020f */
[----:B------:R-:W-:Y:S04]  /*0aa0*/  STG.E desc[UR8][R8.64], R11 ;  /* 0x0000000b08007986 */ /* 0x000fe8000c101908 */
[----:B------:R-:W-:Y:S04]  /*0ab0*/  STG.E desc[UR8][R2.64], R13 ;  /* 0x0000000d02007986 */ /* 0x000fe8000c101908 */
[----:B------:R-:W-:Y:S04]  /*0ac0*/  STG.E desc[UR8][R8.64+0x200], R5 ;  /* 0x0002000508007986 */ /* 0x000fe8000c101908 */
[----:B------:R-:W-:Y:S01]  /*0ad0*/  STG.E desc[UR8][R2.64+0x200], R15 ;  /* 0x0002000f02007986 */ /* 0x000fe2000c101908 */
[----:B------:R-:W-:Y:S05]  /*0ae0*/  EXIT ;  /* 0x000000000000794d */ /* 0x000fea0003800000 */
.L_x_31110:
        /* <DEDUP_REMOVED lines=9> */
.L_x_39857:


//--------------------- .text._Z9cuda_gemmIiLi128ELi1ELi1ELi512ELi2ELi2ELi64ELi0ELi0EEviiiPT_S1_S1_iii --------------------------
	.section	.text._Z9cuda_gemmIiLi128ELi1ELi1ELi512ELi2ELi2ELi64ELi0ELi0EEviiiPT_S1_S1_iii,"ax",@progbits
	.align	128
        .global         _Z9cuda_gemmIiLi128ELi1ELi1ELi512ELi2ELi2ELi64ELi0ELi0EEviiiPT_S1_S1_iii
        .type           _Z9cuda_gemmIiLi128ELi1ELi1ELi512ELi2ELi2ELi64ELi0ELi0EEviiiPT_S1_S1_iii,@function
        .size           _Z9cuda_gemmIiLi128ELi1ELi1ELi512ELi2ELi2ELi64ELi0ELi0EEviiiPT_S1_S1_iii,(.L_x_39140 - _Z9cuda_gemmIiLi128ELi1ELi1ELi512ELi2ELi2ELi64ELi0ELi0EEviiiPT_S1_S1_iii)
        .other          _Z9cuda_gemmIiLi128ELi1ELi1ELi512ELi2ELi2ELi64ELi0ELi0EEviiiPT_S1_S1_iii,@"STO_CUDA_ENTRY STV_DEFAULT"
_Z9cuda_gemmIiLi128ELi1ELi1ELi512ELi2ELi2ELi64ELi0ELi0EEviiiPT_S1_S1_iii:
.text._Z9cuda_gemmIiLi128ELi1ELi1ELi512ELi2ELi2ELi64ELi0ELi0EEviiiPT_S1_S1_iii:
        /* <DEDUP_REMOVED lines=59> */
.L_x_31113:
        /* <DEDUP_REMOVED lines=25> */
.L_x_31112:
[----:B------:R-:W-:Y:S05]  /*0540*/  BSYNC.RECONVERGENT B0 ;  /* 0x0000000000007941 */ /* 0x000fea0003800200 */
.L_x_31111:
[----:B------:R-:W-:Y:S01]  /*0550*/  IMAD.MOV.U32 R6, RZ, RZ, 0x80 ;  /* 0x00000080ff067424 */ /* 0x000fe200078e00ff */
[----:B------:R-:W-:Y:S02]  /*0560*/  MOV R2, R0 ;  /* 0x0000000000027202 */ /* 0x000fe40000000f00 */
[----:B------:R-:W-:-:S07]  /*0570*/  MOV R7, 0x590 ;  /* 0x0000059000077802 */ /* 0x000fce0000000f00 */
[----:B0-----:R-:W-:Y:S05]  /*0580*/  CALL.REL.NOINC `($__internal_637_$__cuda_sm20_div_s16) ;  /* 0x0000001c005c7944 */ /* 0x001fea0003c00000 */
[----:B------:R-:W-:Y:S01]  /*0590*/  PRMT R2, R17, 0x9910, RZ ;  /* 0x0000991011027816 */ /* 0x000fe200000000ff */
[----:B------:R-:W-:Y:S01]  /*05a0*/  IMAD.MOV.U32 R6, RZ, RZ, 0x2 ;  /* 0x00000002ff067424 */ /* 0x000fe200078e00ff */
[----:B------:R-:W-:-:S07]  /*05b0*/  MOV R7, 0x5d0 ;  /* 0x000005d000077802 */ /* 0x000fce0000000f00 */
[----:B------:R-:W-:Y:S05]  /*05c0*/  CALL.REL.NOINC `($__internal_637_$__cuda_sm20_div_s16) ;  /* 0x0000001c004c7944 */ /* 0x000fea0003c00000 */
        /* <DEDUP_REMOVED lines=12> */
[----:B0-----:R-:W-:-:S07]  /*0690*/  IMAD.SHL.U32 R19, R18, 0x4, RZ ;  /* 0x0000000412137824 */ /* 0x001fce00078e00ff */
[----:B------:R-:W0:Y:S01]  /*06a0*/  I2F.U32.RP R7, R19 ;  /* 0x0000001300077306 */ /* 0x000e220000209000 */
[----:B------:R-:W-:Y:S01]  /*06b0*/  IMAD.IADD R9, R22, 0x1, R19 ;  /* 0x0000000116097824 */ /* 0x000fe200078e0213 */
[----:B------:R-:W-:Y:S02]  /*06c0*/  IADD3 R11, PT, PT, RZ, -R19, RZ ;  /* 0x80000013ff0b7210 */ /* 0x000fe40007ffe0ff */
[----:B------:R-:W-:Y:S01]  /*06d0*/  ISETP.NE.U32.AND P3, PT, R19, RZ, PT ;  /* 0x000000ff1300720c */ /* 0x000fe20003f65070 */
[----:B-1----:R-:W-:Y:S01]  /*06e0*/  VIADD R6, R0, 0xffffffe ;  /* 0x0ffffffe00067836 */ /* 0x002fe20000000000 */
[C---:B------:R-:W-:Y:S01]  /*06f0*/  ISETP.GE.U32.AND P0, PT, R9.reuse, 0x200, PT ;  /* 0x000002000900780c */ /* 0x040fe20003f06070 */
[----:B----4-:R-:W-:Y:S01]  /*0700*/  USHF.L.U32 UR4, UR6, 0x9, URZ ;  /* 0x0000000906047899 */ /* 0x010fe200080006ff */
[----:B------:R-:W-:Y:S02]  /*0710*/  VIMNMX.U32 R4, PT, PT, R9, 0x200, !PT ;  /* 0x0000020009047848 */ /* 0x000fe40007fe0000 */
[----:B------:R-:W-:Y:S01]  /*0720*/  SEL R8, RZ, 0x1, P0 ;  /* 0x00000001ff087807 */ /* 0x000fe20000000000 */
[----:B--2---:R-:W-:-:S03]  /*0730*/  UIMAD UR4, UR7, UR5, UR4 ;  /* 0x00000005070472a4 */ /* 0x004fc6000f8e0204 */
[----:B------:R-:W-:Y:S01]  /*0740*/  IADD3 R0, PT, PT, R4, -R9, -R8 ;  /* 0x8000000904007210 */ /* 0x000fe20007ffe808 */
[----:B0-----:R-:W0:Y:S01]  /*0750*/  MUFU.RCP R7, R7 ;  /* 0x0000000700077308 */ /* 0x001e220000001000 */
[----:B------:R-:W-:Y:S01]  /*0760*/  IMAD.MOV.U32 R4, RZ, RZ, RZ ;  /* 0x000000ffff047224 */ /* 0x000fe200078e00ff */
[----:B------:R-:W-:Y:S02]  /*0770*/  IADD3 R9, PT, PT, RZ, -R3, RZ ;  /* 0x80000003ff097210 */ /* 0x000fe40007ffe0ff */
[----:B0-----:R-:W-:-:S04]  /*0780*/  IADD3 R5, PT, PT, R7, 0xffffffe, RZ ;  /* 0x0ffffffe07057810 */ /* 0x001fc80007ffe0ff */
[----:B------:R0:W1:Y:S08]  /*0790*/  F2I.FTZ.U32.TRUNC.NTZ R7, R6 ;  /* 0x0000000600077305 */ /* 0x000070000021f000 */
[----:B------:R-:W2:Y:S01]  /*07a0*/  F2I.FTZ.U32.TRUNC.NTZ R5, R5 ;  /* 0x0000000500057305 */ /* 0x000ea2000021f000 */
[----:B0-----:R-:W-:Y:S02]  /*07b0*/  IMAD.MOV.U32 R6, RZ, RZ, RZ ;  /* 0x000000ffff067224 */ /* 0x001fe400078e00ff */
[----:B-1----:R-:W-:-:S04]  /*07c0*/  IMAD R9, R9, R7, RZ ;  /* 0x0000000709097224 */ /* 0x002fc800078e02ff */
[----:B------:R-:W-:-:S04]  /*07d0*/  IMAD.HI.U32 R7, R7, R9, R6 ;  /* 0x0000000907077227 */ /* 0x000fc800078e0006 */
[----:B--2---:R-:W-:-:S04]  /*07e0*/  IMAD R11, R11, R5, RZ ;  /* 0x000000050b0b7224 */ /* 0x004fc800078e02ff */
[----:B------:R-:W-:-:S06]  /*07f0*/  IMAD.HI.U32 R5, R5, R11, R4 ;  /* 0x0000000b05057227 */ /* 0x000fcc00078e0004 */
[----:B------:R-:W-:-:S04]  /*0800*/  IMAD.HI.U32 R5, R5, R0, RZ ;  /* 0x0000000005057227 */ /* 0x000fc800078e00ff */
[----:B------:R-:W-:-:S04]  /*0810*/  IMAD.MOV R4, RZ, RZ, -R5 ;  /* 0x000000ffff047224 */ /* 0x000fc800078e0a05 */
[----:B------:R-:W-:Y:S02]  /*0820*/  IMAD R6, R19, R4, R0 ;  /* 0x0000000413067224 */ /* 0x000fe400078e0200 */
[----:B------:R-:W-:-:S03]  /*0830*/  IMAD.HI.U32 R0, R7, R26, RZ ;  /* 0x0000001a07007227 */ /* 0x000fc600078e00ff */
[----:B------:R-:W-:Y:S02]  /*0840*/  ISETP.GE.U32.AND P1, PT, R6, R19, PT ;  /* 0x000000130600720c */ /* 0x000fe40003f26070 */
[----:B------:R-:W-:-:S05]  /*0850*/  IADD3 R4, PT, PT, -R0, RZ, RZ ;  /* 0x000000ff00047210 */ /* 0x000fca0007ffe1ff */
[----:B------:R-:W-:-:S05]  /*0860*/  IMAD R4, R3, R4, R26 ;  /* 0x0000000403047224 */ /* 0x000fca00078e021a */
[----:B------:R-:W-:Y:S01]  /*0870*/  ISETP.GE.U32.AND P0, PT, R4, R3, PT ;  /* 0x000000030400720c */ /* 0x000fe20003f06070 */
[----:B------:R-:W-:Y:S02]  /*0880*/  @P1 IMAD.IADD R6, R6, 0x1, -R19 ;  /* 0x0000000106061824 */ /* 0x000fe400078e0a13 */
[----:B------:R-:W-:-:S03]  /*0890*/  @P1 VIADD R5, R5, 0x1 ;  /* 0x0000000105051836 */ /* 0x000fc60000000000 */
[----:B------:R-:W-:-:S07]  /*08a0*/  ISETP.GE.U32.AND P2, PT, R6, R19, PT ;  /* 0x000000130600720c */ /* 0x000fce0003f46070 */
[----:B------:R-:W-:Y:S02]  /*08b0*/  @P0 IADD3 R4, PT, PT, -R3, R4, RZ ;  /* 0x0000000403040210 */ /* 0x000fe40007ffe1ff */
[----:B------:R-:W-:Y:S02]  /*08c0*/  @P0 IADD3 R0, PT, PT, R0, 0x1, RZ ;  /* 0x0000000100000810 */ /* 0x000fe40007ffe0ff */
[----:B------:R-:W-:Y:S02]  /*08d0*/  ISETP.GE.U32.AND P1, PT, R4, R3, PT ;  /* 0x000000030400720c */ /* 0x000fe40003f26070 */
[----:B------:R-:W-:Y:S01]  /*08e0*/  @P2 VIADD R5, R5, 0x1 ;  /* 0x0000000105052836 */ /* 0x000fe20000000000 */
[----:B------:R-:W-:Y:S02]  /*08f0*/  @!P3 LOP3.LUT R5, RZ, R19, RZ, 0x33, !PT ;  /* 0x00000013ff05b212 */ /* 0x000fe400078e33ff */
[----:B------:R-:W-:-:S03]  /*0900*/  ISETP.NE.U32.AND P2, PT, R3, RZ, PT ;  /* 0x000000ff0300720c */ /* 0x000fc60003f45070 */
[----:B------:R-:W-:-:S05]  /*0910*/  IMAD.IADD R4, R8, 0x1, R5 ;  /* 0x0000000108047824 */ /* 0x000fca00078e0205 */
[----:B------:R-:W-:Y:S01]  /*0920*/  LOP3.LUT R5, R4, 0x3, RZ, 0xc0, !PT ;  /* 0x0000000304057812 */ /* 0x000fe200078ec0ff */
[----:B------:R-:W-:Y:S01]  /*0930*/  @P1 VIADD R0, R0, 0x1 ;  /* 0x0000000100001836 */ /* 0x000fe20000000000 */
[----:B------:R-:W-:Y:S02]  /*0940*/  ISETP.GE.U32.AND P3, PT, R4, 0x3, PT ;  /* 0x000000030400780c */ /* 0x000fe40003f66070 */
[----:B------:R-:W-:Y:S01]  /*0950*/  ISETP.NE.AND P0, PT, R5, 0x3, PT ;  /* 0x000000030500780c */ /* 0x000fe20003f05270 */
[----:B------:R-:W-:Y:S01]  /*0960*/  IMAD R5, R16, UR6, RZ ;  /* 0x0000000610057c24 */ /* 0x000fe2000f8e02ff */
[----:B------:R-:W-:-:S04]  /*0970*/  @!P2 LOP3.LUT R0, RZ, R3, RZ, 0x33, !PT ;  /* 0x00000003ff00a212 */ /* 0x000fc800078e33ff */
[----:B------:R3:W-:Y:S07]  /*0980*/  STL [R1+0x10], R5 ;  /* 0x0000100501007387 */ /* 0x0007ee0000100800 */
[----:B------:R-:W-:Y:S05]  /*0990*/  @!P0 BRA `(.L_x_31115) ;  /* 0x0000000000448947 */ /* 0x000fea0003800000 */
[----:B------:R-:W0:Y:S01]  /*09a0*/  S2R R6, SR_CgaCtaId ;  /* 0x0000000000067919 */ /* 0x000e220000008800 */
[----:B---3--:R-:W-:Y:S01]  /*09b0*/  MOV R5, 0x400 ;  /* 0x0000040000057802 */ /* 0x008fe20000000f00 */
[----:B------:R-:W-:Y:S02]  /*09c0*/  VIADD R4, R4, 0x1 ;  /* 0x0000000104047836 */ /* 0x000fe40000000000 */
[----:B------:R-:W-:Y:S01]  /*09d0*/  IMAD.MOV.U32 R9, RZ, RZ, RZ ;  /* 0x000000ffff097224 */ /* 0x000fe200078e00ff */
[----:B------:R-:W-:Y:S02]  /*09e0*/  IADD3 R5, PT, PT, R5, 0x80, RZ ;  /* 0x0000008005057810 */ /* 0x000fe40007ffe0ff */
[----:B------:R-:W-:Y:S02]  /*09f0*/  LOP3.LUT R8, R4, 0x3, RZ, 0xc0, !PT ;  /* 0x0000000304087812 */ /* 0x000fe400078ec0ff */
[----:B0-----:R-:W-:-:S07]  /*0a00*/  LEA R11, R6, R5, 0x18 ;  /* 0x00000005060b7211 */ /* 0x001fce00078ec0ff */
.L_x_31116:
[----:B0-----:R-:W0:Y:S01]  /*0a10*/  LDC.64 R4, c[0x0][0x390] ;  /* 0x0000e400ff047b82 */ /* 0x001e220000000a00 */
[----:B------:R-:W-:-:S04]  /*0a20*/  VIADD R7, R22, UR4 ;  /* 0x0000000416077c36 */ /* 0x000fc80008000000 */
[----:B0-----:R-:W-:-:S06]  /*0a30*/  IMAD.WIDE R4, R7, 0x4, R4 ;  /* 0x0000000407047825 */ /* 0x001fcc00078e0204 */
[----:B------:R-:W2:Y:S01]  /*0a40*/  LDG.E.128 R4, desc[UR8][R4.64] ;  /* 0x0000000804047981 */ /* 0x000ea2000c1e1d00 */
[----:B------:R-:W-:Y:S01]  /*0a50*/  LEA R10, R22, R11, 0x2 ;  /* 0x0000000b160a7211 */ /* 0x000fe200078e10ff */
[----:B------:R-:W-:Y:S02]  /*0a60*/  VIADD R9, R9, 0x1 ;  /* 0x0000000109097836 */ /* 0x000fe40000000000 */
[----:B------:R-:W-:-:S03]  /*0a70*/  IMAD.IADD R22, R19, 0x1, R22 ;  /* 0x0000000113167824 */ /* 0x000fc600078e0216 */
[----:B------:R-:W-:Y:S01]  /*0a80*/  ISETP.NE.AND P0, PT, R9, R8, PT ;  /* 0x000000080900720c */ /* 0x000fe20003f05270 */
[----:B--2---:R0:W-:-:S12]  /*0a90*/  STS.128 [R10], R4 ;  /* 0x000000040a007388 */ /* 0x0041d80000000c00 */
[----:B------:R-:W-:Y:S05]  /*0aa0*/  @P0 BRA `(.L_x_31116) ;  /* 0xfffffffc00d80947 */ /* 0x000fea000383ffff */
.L_x_31115:
[----:B------:R-:W-:Y:S05]  /*0ab0*/  BSYNC.RECONVERGENT B0 ;  /* 0x0000000000007941 */ /* 0x000fea0003800200 */
.L_x_31114:
[----:B------:R-:W-:Y:S04]  /*0ac0*/  BSSY.RECONVERGENT B0, `(.L_x_31117) ;  /* 0x0000021000007945 */ /* 0x000fe80003800200 */
[----:B------:R-:W-:Y:S05]  /*0ad0*/  @!P3 BRA `(.L_x_31118) ;  /* 0x00000000007cb947 */ /* 0x000fea0003800000 */
[----:B0--3--:R-:W0:Y:S01]  /*0ae0*/  S2R R5, SR_CgaCtaId ;  /* 0x0000000000057919 */ /* 0x009e220000008800 */
[----:B------:R-:W1:Y:S01]  /*0af0*/  LDC.64 R24, c[0x0][0x390] ;  /* 0x0000e400ff187b82 */ /* 0x000e620000000a00 */
[----:B------:R-:W-:-:S04]  /*0b00*/  MOV R4, 0x400 ;  /* 0x0000040000047802 */ /* 0x000fc80000000f00 */
[----:B------:R-:W-:-:S04]  /*0b10*/  IADD3 R4, PT, PT, R4, 0x80, RZ ;  /* 0x0000008004047810 */ /* 0x000fc80007ffe0ff */
[----:B0-----:R-:W-:-:S07]  /*0b20*/  LEA R20, R5, R4, 0x18 ;  /* 0x0000000405147211 */ /* 0x001fce00078ec0ff */
.L_x_31119:
[----:B0-----:R-:W-:-:S04]  /*0b30*/  VIADD R9, R22, UR4 ;  /* 0x0000000416097c36 */ /* 0x001fc80008000000 */
[----:B-1----:R-:W-:-:S06]  /*0b40*/  IMAD.WIDE R8, R9, 0x4, R24 ;  /* 0x0000000409087825 */ /* 0x002fcc00078e0218 */
[----:B------:R-:W2:Y:S01]  /*0b50*/  LDG.E.128 R8, desc[UR8][R8.64] ;  /* 0x0000000808087981 */ /* 0x000ea2000c1e1d00 */
[----:B------:R-:W-:Y:S01]  /*0b60*/  IMAD.IADD R6, R19, 0x1, R22 ;  /* 0x0000000113067824 */ /* 0x000fe200078e0216 */
[----:B------:R-:W-:-:S04]  /*0b70*/  LEA R22, R22, R20, 0x2 ;  /* 0x0000001416167211 */ /* 0x000fc800078e10ff */
[----:B------:R-:W-:Y:S01]  /*0b80*/  IADD3 R5, PT, PT, R6, UR4, RZ ;  /* 0x0000000406057c10 */ /* 0x000fe2000fffe0ff */
[----:B------:R-:W-:-:S04]  /*0b90*/  IMAD.IADD R6, R19, 0x1, R6 ;  /* 0x0000000113067824 */ /* 0x000fc800078e0206 */
[----:B------:R-:W-:Y:S02]  /*0ba0*/  IMAD.IADD R21, R19, 0x1, R6 ;  /* 0x0000000113157824 */ /* 0x000fe400078e0206 */
[----:B------:R-:W-:Y:S02]  /*0bb0*/  VIADD R13, R6, UR4 ;  /* 0x00000004060d7c36 */ /* 0x000fe40008000000 */
[----:B------:R-:W-:Y:S02]  /*0bc0*/  VIADD R15, R21, UR4 ;  /* 0x00000004150f7c36 */ /* 0x000fe40008000000 */
[----:B------:R-:W-:-:S06]  /*0bd0*/  IMAD.WIDE R4, R5, 0x4, R24 ;  /* 0x0000000405047825 */ /* 0x000fcc00078e0218 */
[----:B------:R-:W3:Y:S04]  /*0be0*/  LDG.E.128 R4, desc[UR8][R4.64] ;  /* 0x0000000804047981 */ /* 0x000ee8000c1e1d00 */
[----:B--2---:R0:W-:Y:S02]  /*0bf0*/  STS.128 [R22], R8 ;  /* 0x0000000816007388 */ /* 0x0041e40000000c00 */
[----:B0-----:R-:W-:-:S04]  /*0c00*/  IMAD.WIDE R8, R13, 0x4, R24 ;  /* 0x000000040d087825 */ /* 0x001fc800078e0218 */
[----:B------:R-:W-:Y:S02]  /*0c10*/  IMAD.WIDE R12, R15, 0x4, R24 ;  /* 0x000000040f0c7825 */ /* 0x000fe400078e0218 */
[----:B------:R-:W2:Y:S04]  /*0c20*/  LDG.E.128 R8, desc[UR8][R8.64] ;  /* 0x0000000808087981 */ /* 0x000ea8000c1e1d00 */
[----:B------:R-:W4:Y:S01]  /*0c30*/  LDG.E.128 R12, desc[UR8][R12.64] ;  /* 0x000000080c0c7981 */ /* 0x000f22000c1e1d00 */
[----:B------:R-:W-:Y:S02]  /*0c40*/  LEA R23, R18, R22, 0x4 ;  /* 0x0000001612177211 */ /* 0x000fe400078e20ff */
[----:B------:R-:W-:-:S03]  /*0c50*/  IADD3 R22, PT, PT, R19, R21, RZ ;  /* 0x0000001513167210 */ /* 0x000fc60007ffe0ff */
[----:B------:R-:W-:Y:S01]  /*0c60*/  IMAD R27, R18, 0x10, R23 ;  /* 0x00000010121b7824 */ /* 0x000fe200078e0217 */
[----:B---3--:R0:W-:Y:S01]  /*0c70*/  STS.128 [R23], R4 ;  /* 0x0000000417007388 */ /* 0x0081e20000000c00 */
[----:B------:R-:W-:Y:S02]  /*0c80*/  ISETP.GE.U32.AND P0, PT, R22, 0x200, PT ;  /* 0x000002001600780c */ /* 0x000fe40003f06070 */
[----:B------:R-:W-:Y:S01]  /*0c90*/  IMAD R28, R18, 0x10, R27 ;  /* 0x00000010121c7824 */ /* 0x000fe200078e021b */
[----:B--2---:R0:W-:Y:S04]  /*0ca0*/  STS.128 [R27], R8 ;  /* 0x000000081b007388 */ /* 0x0041e80000000c00 */
[----:B----4-:R0:W-:Y:S06]  /*0cb0*/  STS.128 [R28], R12 ;  /* 0x0000000c1c007388 */ /* 0x0101ec0000000c00 */
[----:B------:R-:W-:Y:S05]  /*0cc0*/  @!P0 BRA `(.L_x_31119) ;  /* 0xfffffffc00988947 */ /* 0x000fea000383ffff */
.L_x_31118:
[----:B------:R-:W-:Y:S05]  /*0cd0*/  BSYNC.RECONVERGENT B0 ;  /* 0x0000000000007941 */ /* 0x000fea0003800200 */
.L_x_31117:
[----:B------:R-:W-:Y:S01]  /*0ce0*/  BAR.SYNC.DEFER_BLOCKING 0x0 ;  /* 0x0000000000007b1d */ /* 0x000fe20000010000 */
[----:B------:R-:W-:Y:S01]  /*0cf0*/  ISETP.GE.AND P0, PT, R16, 0x1, PT ;  /* 0x000000011000780c */ /* 0x000fe20003f06270 */
[----:B0-----:R-:W-:Y:S01]  /*0d00*/  IMAD.MOV R7, RZ, RZ, -R0 ;  /* 0x000000ffff077224 */ /* 0x001fe200078e0a00 */
[----:B---3--:R-:W-:Y:S02]  /*0d10*/  PRMT R5, R17, 0x9910, RZ ;  /* 0x0000991011057816 */ /* 0x008fe400000000ff */
[----:B------:R-:W-:Y:S02]  /*0d20*/  CS2R R10, SRZ ;  /* 0x00000000000a7805 */ /* 0x000fe4000001ff00 */
[----:B------:R-:W-:Y:S01]  /*0d30*/  LOP3.LUT R6, R26, 0x1, RZ, 0xc0, !PT ;  /* 0x000000011a067812 */ /* 0x000fe200078ec0ff */
[----:B------:R-:W-:Y:S01]  /*0d40*/  IMAD R7, R3, R7, R26 ;  /* 0x0000000703077224 */ /* 0x000fe200078e021a */
[----:B------:R-:W-:-:S04]  /*0d50*/  CS2R R8, SRZ ;  /* 0x0000000000087805 */ /* 0x000fc8000001ff00 */
[----:B------:R-:W-:Y:S01]  /*0d60*/  LOP3.LUT R4, R7, 0x1, RZ, 0xc0, !PT ;  /* 0x0000000107047812 */ /* 0x000fe200078ec0ff */
[----:B------:R-:W-:Y:S06]  /*0d70*/  @!P0 BRA `(.L_x_31120) ;  /* 0x0000000800e88947 */ /* 0x000fec0003800000 */
[----:B------:R-:W0:Y:S01]  /*0d80*/  I2F.U32.RP R12, R2 ;  /* 0x00000002000c7306 */ /* 0x000e220000209000 */
[----:B------:R-:W1:Y:S01]  /*0d90*/  LDCU UR5, c[0x0][0x3a8] ;  /* 0x00007500ff0577ac */ /* 0x000e620008000800 */
[----:B------:R-:W-:Y:S01]  /*0da0*/  IMAD.IADD R10, R2, 0x1, R0 ;  /* 0x00000001020a7824 */ /* 0x000fe200078e0200 */
[----:B------:R-:W-:Y:S01]  /*0db0*/  IADD3 R13, PT, PT, RZ, -R2, RZ ;  /* 0x80000002ff0d7210 */ /* 0x000fe20007ffe0ff */
[----:B------:R-:W-:Y:S01]  /*0dc0*/  VIADD R27, R4, 0x1 ;  /* 0x00000001041b7836 */ /* 0x000fe20000000000 */
[----:B------:R-:W-:Y:S01]  /*0dd0*/  ISETP.NE.U32.AND P2, PT, R2, RZ, PT ;  /* 0x000000ff0200720c */ /* 0x000fe20003f45070 */
[----:B------:R-:W-:Y:S01]  /*0de0*/  BSSY B1, `(.L_x_31121) ;  /* 0x00000b2000017945 */ /* 0x000fe20003800000 */
[----:B------:R-:W-:Y:S01]  /*0df0*/  LOP3.LUT R25, R4, 0x1, RZ, 0x3c, !PT ;  /* 0x0000000104197812 */ /* 0x000fe200078e3cff */
        /* <DEDUP_REMOVED lines=13> */
[----:B------:R-:W-:Y:S02]  /*0ed0*/  IMAD.HI.U32 R8, R9, R13, R8 ;  /* 0x0000000d09087227 */ /* 0x000fe400078e0008 */
[----:B------:R-:W0:Y:S04]  /*0ee0*/  LDC R9, c[0x0][0x3ac] ;  /* 0x0000eb00ff097b82 */ /* 0x000e280000000800 */
[----:B------:R-:W-:-:S05]  /*0ef0*/  IMAD.HI.U32 R13, R8, R11, RZ ;  /* 0x0000000b080d7227 */ /* 0x000fca00078e00ff */
[----:B------:R-:W-:-:S05]  /*0f00*/  IADD3 R8, PT, PT, -R13, RZ, RZ ;  /* 0x000000ff0d087210 */ /* 0x000fca0007ffe1ff */
[----:B------:R-:W-:-:S05]  /*0f10*/  IMAD R11, R2, R8, R11 ;  /* 0x00000008020b7224 */ /* 0x000fca00078e020b */
[----:B------:R-:W-:Y:S02]  /*0f20*/  ISETP.GE.U32.AND P0, PT, R11, R2, PT ;  /* 0x000000020b00720c */ /* 0x000fe40003f06070 */
[----:B0-----:R-:W-:-:S04]  /*0f30*/  ISETP.GE.AND P3, PT, R27, R9, PT ;  /* 0x000000091b00720c */ /* 0x001fc80003f66270 */
[----:B------:R-:W-:-:S07]  /*0f40*/  SEL R8, R9, RZ, P3 ;  /* 0x000000ff09087207 */ /* 0x000fce0001800000 */
[----:B------:R-:W-:Y:S01]  /*0f50*/  @P0 IMAD.IADD R11, R11, 0x1, -R2 ;  /* 0x000000010b0b0824 */ /* 0x000fe200078e0a02 */
[----:B------:R-:W-:Y:S01]  /*0f60*/  @P0 IADD3 R13, PT, PT, R13, 0x1, RZ ;  /* 0x000000010d0d0810 */ /* 0x000fe20007ffe0ff */
[----:B------:R-:W-:Y:S01]  /*0f70*/  IMAD.IADD R27, R27, 0x1, -R8 ;  /* 0x000000011b1b7824 */ /* 0x000fe200078e0a08 */
[----:B------:R-:W-:Y:S02]  /*0f80*/  ISETP.GE.AND P0, PT, R4, R9, PT ;  /* 0x000000090400720c */ /* 0x000fe40003f06270 */
[----:B------:R-:W-:Y:S02]  /*0f90*/  ISETP.GE.U32.AND P1, PT, R11, R2, PT ;  /* 0x000000020b00720c */ /* 0x000fe40003f26070 */
[----:B------:R-:W-:-:S04]  /*0fa0*/  SEL R9, R9, RZ, P0 ;  /* 0x000000ff09097207 */ /* 0x000fc80000000000 */
[----:B------:R-:W-:-:S07]  /*0fb0*/  IADD3 R22, PT, PT, R4, -R9, RZ ;  /* 0x8000000904167210 */ /* 0x000fce0007ffe0ff */
[----:B------:R-:W-:Y:S01]  /*0fc0*/  @P1 VIADD R13, R13, 0x1 ;  /* 0x000000010d0d1836 */ /* 0x000fe20000000000 */
[----:B------:R-:W-:-:S04]  /*0fd0*/  @!P2 LOP3.LUT R13, RZ, R2, RZ, 0x33, !PT ;  /* 0x00000002ff0da212 */ /* 0x000fc800078e33ff */
[----:B------:R-:W-:-:S07]  /*0fe0*/  IADD3 R26, PT, PT, R26, R13, RZ ;  /* 0x0000000d1a1a7210 */ /* 0x000fce0007ffe0ff */
.L_x_31142:
        /* <DEDUP_REMOVED lines=16> */
.L_x_31122:
        /* <DEDUP_REMOVED lines=8> */
.L_x_31123:
        /* <DEDUP_REMOVED lines=16> */
.L_x_31136:
[----:B------:R-:W-:Y:S01]  /*1270*/  IMAD R28, R17, 0xc, R15 ;  /* 0x0000000c111c7824 */ /* 0x000fe200078e020f */
[----:B012-4-:R-:W-:Y:S06]  /*1280*/  @P2 BRA `(.L_x_31128) ;  /* 0x00000000003c2947 */ /* 0x017fec0003800000 */
[----:B------:R-:W-:Y:S01]  /*1290*/  LEA R12, R6, R28, 0x2 ;  /* 0x0000001c060c7211 */ /* 0x000fe200078e10ff */
[----:B------:R-:W-:-:S05]  /*12a0*/  UMOV UR4, 0xffffffff ;  /* 0xffffffff00047882 */ /* 0x000fca0000000000 */
[----:B------:R-:W0:Y:S01]  /*12b0*/  LDS R12, [R12] ;  /* 0x000000000c0c7984 */ /* 0x000e220000000800 */
[----:B------:R-:W-:Y:S05]  /*12c0*/  BRA.DIV UR4, `(.L_x_31129) ;  /* 0x0000000e04347947 */ /* 0x000fea000b800000 */
[----:B0-----:R0:W2:Y:S02]  /*12d0*/  SHFL.IDX PT, R9, R12, R22, 0x1e1f ;  /* 0x001e1f160c097589 */ /* 0x0010a400000e0000 */
.L_x_31145:
        /* <DEDUP_REMOVED lines=8> */
.L_x_31148:
[----:B--23--:R-:W-:Y:S01]  /*1360*/  IMAD R29, R19, R9, R29 ;  /* 0x00000009131d7224 */ /* 0x00cfe200078e021d */
[----:B------:R-:W-:Y:S06]  /*1370*/  BRA `(.L_x_31130) ;  /* 0x00000000002c7947 */ /* 0x000fec0003800000 */
.L_x_31128:
[----:B------:R-:W0:Y:S01]  /*1380*/  LDCU UR4, c[0x0][0x3ac] ;  /* 0x00007580ff0477ac */ /* 0x000e220008000800 */
[----:B------:R-:W-:Y:S02]  /*1390*/  IMAD.MOV.U32 R29, RZ, RZ, RZ ;  /* 0x000000ffff1d7224 */ /* 0x000fe400078e00ff */
[----:B0-----:R-:W-:-:S05]  /*13a0*/  IMAD.U32 R21, RZ, RZ, UR4 ;  /* 0x00000004ff157e24 */ /* 0x001fca000f8e00ff */
[C---:B------:R-:W-:Y:S02]  /*13b0*/  ISETP.GE.AND P3, PT, R21.reuse, 0x1, PT ;  /* 0x000000011500780c */ /* 0x040fe40003f66270 */
[----:B------:R-:W-:-:S11]  /*13c0*/  ISETP.GE.AND P1, PT, R21, 0x2, PT ;  /* 0x000000021500780c */ /* 0x000fd60003f26270 */
[----:B------:R-:W-:-:S05]  /*13d0*/  @P3 LEA R8, R4, R28, 0x2 ;  /* 0x0000001c04083211 */ /* 0x000fca00078e10ff */
[----:B------:R-:W1:Y:S02]  /*13e0*/  @P3 LDS R9, [R8] ;  /* 0x0000000008093984 */ /* 0x000e640000000800 */
[----:B-1----:R-:W-:Y:S02]  /*13f0*/  @P3 IMAD R29, R20, R9, RZ ;  /* 0x00000009141d3224 */ /* 0x002fe400078e02ff */
[----:B------:R-:W-:-:S05]  /*1400*/  @P1 IMAD R9, R25, 0x4, R28 ;  /* 0x0000000419091824 */ /* 0x000fca00078e021c */
[----:B------:R-:W3:Y:S02]  /*1410*/  @P1 LDS R10, [R9] ;  /* 0x00000000090a1984 */ /* 0x000ee40000000800 */
[----:B---3--:R-:W-:-:S07]  /*1420*/  @P1 IMAD R29, R19, R10, R29 ;  /* 0x0000000a131d1224 */ /* 0x008fce00078e021d */
.L_x_31130:
[----:B------:R-:W-:-:S05]  /*1430*/  LEA R8, R14, R1, 0x2 ;  /* 0x000000010e087211 */ /* 0x000fca00078e10ff */
[----:B------:R-:W2:Y:S01]  /*1440*/  LDL R10, [R8] ;  /* 0x00000000080a7983 */ /* 0x000ea20000100800 */
[----:B------:R-:W-:Y:S01]  /*1450*/  IMAD R9, R2, 0xc, R28 ;  /* 0x0000000c02097824 */ /* 0x000fe200078e021c */
[----:B------:R-:W-:-:S03]  /*1460*/  ISETP.GE.U32.AND P3, PT, R21, 0x41, PT ;  /* 0x000000411500780c */ /* 0x000fc60003f66070 */
[----:B01----:R-:W-:-:S06]  /*1470*/  IMAD R12, R6, 0x4, R9 ;  /* 0x00000004060c7824 */ /* 0x003fcc00078e0209 */
[----:B------:R-:W0:Y:S01]  /*1480*/  LDS R12, [R12] ;  /* 0x000000000c0c7984 */ /* 0x000e220000000800 */
[----:B--2---:R-:W-:-:S05]  /*1490*/  IMAD.IADD R29, R10, 0x1, R29 ;  /* 0x000000010a1d7824 */ /* 0x004fca00078e021d */
[----:B------:R1:W-:Y:S01]  /*14a0*/  STL [R8], R29 ;  /* 0x0000001d08007387 */ /* 0x0003e20000100800 */
[----:B0-----:R-:W-:Y:S05]  /*14b0*/  @!P3 BRA `(.L_x_31132) ;  /* 0x000000000028b947 */ /* 0x001fea0003800000 */
[----:B------:R-:W-:Y:S01]  /*14c0*/  ISETP.GE.AND P3, PT, R21, 0x1, PT ;  /* 0x000000011500780c */ /* 0x000fe20003f66270 */
[----:B------:R-:W-:-:S12]  /*14d0*/  IMAD.MOV.U32 R28, RZ, RZ, RZ ;  /* 0x000000ffff1c7224 */ /* 0x000fd800078e00ff */
[----:B------:R-:W-:-:S05]  /*14e0*/  @P3 LEA R10, R4, R9, 0x2 ;  /* 0x00000009040a3211 */ /* 0x000fca00078e10ff */
[----:B------:R-:W0:Y:S02]  /*14f0*/  @P3 LDS R11, [R10] ;  /* 0x000000000a0b3984 */ /* 0x000e240000000800 */
[----:B0-----:R-:W-:Y:S01]  /*1500*/  @P3 IMAD R28, R20, R11, RZ ;  /* 0x0000000b141c3224 */ /* 0x001fe200078e02ff */
[----:B------:R-:W-:Y:S06]  /*1510*/  @!P1 BRA `(.L_x_31133) ;  /* 0x0000000000349947 */ /* 0x000fec0003800000 */
[----:B------:R-:W-:-:S06]  /*1520*/  IMAD R9, R25, 0x4, R9 ;  /* 0x0000000419097824 */ /* 0x000fcc00078e0209 */
[----:B------:R-:W3:Y:S02]  /*1530*/  LDS R9, [R9] ;  /* 0x0000000009097984 */ /* 0x000ee40000000800 */
[----:B---3--:R-:W-:Y:S01]  /*1540*/  IMAD R28, R19, R9, R28 ;  /* 0x00000009131c7224 */ /* 0x008fe200078e021c */
[----:B------:R-:W-:Y:S06]  /*1550*/  BRA `(.L_x_31133) ;  /* 0x0000000000247947 */ /* 0x000fec0003800000 */
.L_x_31132:
[----:B------:R-:W-:-:S03]  /*1560*/  UMOV UR4, 0xffffffff ;  /* 0xffffffff00047882 */ /* 0x000fc60000000000 */
[----:B------:R-:W-:Y:S05]  /*1570*/  BRA.DIV UR4, `(.L_x_31134) ;  /* 0x0000000a04d07947 */ /* 0x000fea000b800000 */
[----:B------:R0:W2:Y:S02]  /*1580*/  SHFL.IDX PT, R9, R12, R22, 0x1e1f ;  /* 0x001e1f160c097589 */ /* 0x0000a400000e0000 */
.L_x_31151:
[----:B--2---:R-:W-:Y:S01]  /*1590*/  IMAD R28, R20, R9, RZ ;  /* 0x00000009141c7224 */ /* 0x004fe200078e02ff */
[----:B------:R-:W-:Y:S06]  /*15a0*/  @!P1 BRA `(.L_x_31133) ;  /* 0x0000000000109947 */ /* 0x000fec0003800000 */
[----:B------:R-:W-:-:S03]  /*15b0*/  UMOV UR4, 0xffffffff ;  /* 0xffffffff00047882 */ /* 0x000fc60000000000 */
[----:B------:R-:W-:Y:S05]  /*15c0*/  BRA.DIV UR4, `(.L_x_31135) ;  /* 0x0000000a04e07947 */ /* 0x000fea000b800000 */
[----:B------:R2:W4:Y:S02]  /*15d0*/  SHFL.IDX PT, R9, R12, R27, 0x1e1f ;  /* 0x001e1f1b0c097589 */ /* 0x00052400000e0000 */
.L_x_31154:
[----:B---34-:R-:W-:-:S07]  /*15e0*/  IMAD R28, R19, R9, R28 ;  /* 0x00000009131c7224 */ /* 0x018fce00078e021c */
.L_x_31133:
        /* <DEDUP_REMOVED lines=8> */
.L_x_31127:
[----:B------:R-:W-:Y:S05]  /*1670*/  BSYNC B2 ;  /* 0x0000000000027941 */ /* 0x000fea0003800000 */
.L_x_31126:
[----:B012-4-:R-:W-:-:S04]  /*1680*/  LOP3.LUT R8, R26, 0x1, RZ, 0xc0, !PT ;  /* 0x000000011a087812 */ /* 0x017fc800078ec0ff */
        /* <DEDUP_REMOVED lines=9> */
[----:B------:R0:W1:Y:S01]  /*1720*/  LDS R12, [R8] ;  /* 0x00000000080c7984 */ /* 0x0000620000000800 */
[----:B------:R-:W-:Y:S05]  /*1730*/  @!P2 BRA `(.L_x_31138) ;  /* 0x000000000028a947 */ /* 0x000fea0003800000 */
[----:B------:R-:W-:Y:S01]  /*1740*/  ISETP.GE.AND P2, PT, R21, 0x1, PT ;  /* 0x000000011500780c */ /* 0x000fe20003f46270 */
[----:B0-----:R-:W-:-:S12]  /*1750*/  HFMA2 R8, -RZ, RZ, 0, 0 ;  /* 0x00000000ff087431 */ /* 0x001fd800000001ff */
[----:B------:R-:W-:-:S06]  /*1760*/  @P2 IMAD R9, R4, 0x4, R11 ;  /* 0x0000000404092824 */ /* 0x000fcc00078e020b */
[----:B------:R-:W0:Y:S02]  /*1770*/  @P2 LDS R9, [R9] ;  /* 0x0000000009092984 */ /* 0x000e240000000800 */
[----:B0-----:R-:W-:Y:S01]  /*1780*/  @P2 IMAD R8, R20, R9, RZ ;  /* 0x0000000914082224 */ /* 0x001fe200078e02ff */
[----:B------:R-:W-:Y:S06]  /*1790*/  @!P1 BRA `(.L_x_31139) ;  /* 0x0000000000349947 */ /* 0x000fec0003800000 */
[----:B------:R-:W-:-:S06]  /*17a0*/  IMAD R9, R25, 0x4, R11 ;  /* 0x0000000419097824 */ /* 0x000fcc00078e020b */
[----:B------:R-:W3:Y:S02]  /*17b0*/  LDS R9, [R9] ;  /* 0x0000000009097984 */ /* 0x000ee40000000800 */
[----:B---3--:R-:W-:Y:S01]  /*17c0*/  IMAD R8, R19, R9, R8 ;  /* 0x0000000913087224 */ /* 0x008fe200078e0208 */
[----:B------:R-:W-:Y:S06]  /*17d0*/  BRA `(.L_x_31139) ;  /* 0x0000000000247947 */ /* 0x000fec0003800000 */
.L_x_31138:
[----:B------:R-:W-:-:S03]  /*17e0*/  UMOV UR4, 0xffffffff ;  /* 0xffffffff00047882 */ /* 0x000fc60000000000 */
[----:B------:R-:W-:Y:S05]  /*17f0*/  BRA.DIV UR4, `(.L_x_31140) ;  /* 0x0000000a04787947 */ /* 0x000fea000b800000 */
[----:B-1----:R1:W2:Y:S02]  /*1800*/  SHFL.IDX PT, R9, R12, R22, 0x1e1f ;  /* 0x001e1f160c097589 */ /* 0x0022a400000e0000 */
.L_x_31157:
[----:B0-2---:R-:W-:Y:S01]  /*1810*/  IMAD R8, R20, R9, RZ ;  /* 0x0000000914087224 */ /* 0x005fe200078e02ff */
[----:B------:R-:W-:Y:S06]  /*1820*/  @!P1 BRA `(.L_x_31139) ;  /* 0x0000000000109947 */ /* 0x000fec0003800000 */
[----:B------:R-:W-:-:S03]  /*1830*/  UMOV UR4, 0xffffffff ;  /* 0xffffffff00047882 */ /* 0x000fc60000000000 */
[----:B------:R-:W-:Y:S05]  /*1840*/  BRA.DIV UR4, `(.L_x_31141) ;  /* 0x0000000a04887947 */ /* 0x000fea000b800000 */
[----:B------:R0:W2:Y:S02]  /*1850*/  SHFL.IDX PT, R9, R12, R27, 0x1e1f ;  /* 0x001e1f1b0c097589 */ /* 0x0000a400000e0000 */
.L_x_31160:
[----:B--23--:R-:W-:-:S07]  /*1860*/  IMAD R8, R19, R9, R8 ;  /* 0x0000000913087224 */ /* 0x00cfce00078e0208 */
.L_x_31139:
[----:B------:R-:W-:Y:S05]  /*1870*/  BSYNC B2 ;  /* 0x0000000000027941 */ /* 0x000fea0003800000 */
.L_x_31137:
[----:B------:R-:W-:-:S04]  /*1880*/  IMAD R18, R5, R24, R18 ;  /* 0x0000001805127224 */ /* 0x000fc800078e0212 */
[----:B------:R-:W-:-:S05]  /*1890*/  IMAD R18, R18, 0x4, R1 ;  /* 0x0000000412127824 */ /* 0x000fca00078e0201 */
[----:B------:R-:W2:Y:S02]  /*18a0*/  LDL R9, [R18] ;  /* 0x0000000012097983 */ /* 0x000ea40000100800 */
[----:B--2---:R-:W-:-:S05]  /*18b0*/  IADD3 R9, PT, PT, R9, R8, RZ ;  /* 0x0000000809097210 */ /* 0x004fca0007ffe0ff */
[----:B------:R4:W-:Y:S02]  /*18c0*/  STL [R18], R9 ;  /* 0x0000000912007387 */ /* 0x0009e40000100800 */
.L_x_31125:
[----:B------:R-:W-:Y:S05]  /*18d0*/  BSYNC B0 ;  /* 0x0000000000007941 */ /* 0x000fea0003800000 */
.L_x_31124:
[----:B------:R-:W-:Y:S01]  /*18e0*/  VIADD R24, R24, 0x1 ;  /* 0x0000000118187836 */ /* 0x000fe20000000000 */
[----:B------:R-:W-:Y:S06]  /*18f0*/  @!P0 BRA `(.L_x_31142) ;  /* 0xfffffff400bc8947 */ /* 0x000fec000383ffff */
[----:B------:R-:W-:Y:S05]  /*1900*/  BSYNC B1 ;  /* 0x0000000000017941 */ /* 0x000fea0003800000 */
.L_x_31121:
[----:B0-2-4-:R0:W5:Y:S02]  /*1910*/  LDL.128 R8, [R1] ;  /* 0x0000000001087983 */ /* 0x0151640000100c00 */
.L_x_31120:
[----:B-1----:R-:W2:Y:S01]  /*1920*/  LDL.LU R20, [R1+0x10] ;  /* 0x0000100001147983 */ /* 0x002ea20000300800 */
[----:B------:R-:W-:Y:S01]  /*1930*/  IABS R2, R3 ;  /* 0x0000000300027213 */ /* 0x000fe20000000000 */
[----:B------:R-:W-:Y:S01]  /*1940*/  IMAD.SHL.U32 R16, R16, 0x80, RZ ;  /* 0x0000008010107824 */ /* 0x000fe200078e00ff */
[----:B------:R-:W-:Y:S01]  /*1950*/  IABS R0, R5 ;  /* 0x0000000500007213 */ /* 0x000fe20000000000 */
[----:B------:R-:W-:Y:S05]  /*1960*/  WARPSYNC.ALL ;  /* 0x0000000000007948 */ /* 0x000fea0003800000 */
[----:B------:R-:W1:Y:S01]  /*1970*/  I2F.RP R4, R2 ;  /* 0x0000000200047306 */ /* 0x000e620000209400 */
[----:B------:R-:W-:Y:S01]  /*1980*/  IABS R17, R16 ;  /* 0x0000001000117213 */ /* 0x000fe20000000000 */
[----:B------:R-:W4:Y:S01]  /*1990*/  LDCU UR6, c[0x0][0x388] ;  /* 0x00007100ff0677ac */ /* 0x000f220008000800 */
[----:B------:R-:W-:-:S02]  /*19a0*/  IABS R18, R3 ;  /* 0x0000000300127213 */ /* 0x000fc40000000000 */
[----:B------:R-:W-:Y:S01]  /*19b0*/  LOP3.LUT R16, R16, R3, RZ, 0x3c, !PT ;  /* 0x0000000310107212 */ /* 0x000fe200078e3cff */
[----:B------:R-:W-:Y:S01]  /*19c0*/  BAR.SYNC.DEFER_BLOCKING 0x0 ;  /* 0x0000000000007b1d */ /* 0x000fe20000010000 */
[----:B------:R-:W-:Y:S02]  /*19d0*/  ISETP.GT.U32.AND P5, PT, R0, 0x1, PT ;  /* 0x000000010000780c */ /* 0x000fe40003fa4070 */
[----:B------:R-:W-:Y:S02]  /*19e0*/  ISETP.GE.AND P1, PT, R16, RZ, PT ;  /* 0x000000ff1000720c */ /* 0x000fe40003f26270 */
[----:B------:R-:W-:Y:S01]  /*19f0*/  ISETP.NE.AND P6, PT, R3, RZ, PT ;  /* 0x000000ff0300720c */ /* 0x000fe20003fc5270 */
[----:B------:R-:W0:Y:S08]  /*1a00*/  I2F.RP R14, R0 ;  /* 0x00000000000e7306 */ /* 0x000e300000209400 */
[----:B-1----:R-:W1:Y:S01]  /*1a10*/  MUFU.RCP R4, R4 ;  /* 0x0000000400047308 */ /* 0x002e620000001000 */
[----:B----4-:R-:W-:-:S04]  /*1a20*/  USHF.R.S32.HI UR4, URZ, 0x1f, UR6 ;  /* 0x0000001fff047899 */ /* 0x010fc80008011406 */
[----:B------:R-:W-:-:S03]  /*1a30*/  ULEA.HI UR4, UR4, UR6, URZ, 0x9 ;  /* 0x0000000604047291 */ /* 0x000fc6000f8f48ff */
[----:B0-----:R-:W0:Y:S01]  /*1a40*/  MUFU.RCP R14, R14 ;  /* 0x0000000e000e7308 */ /* 0x001e220000001000 */
[----:B------:R-:W-:Y:S01]  /*1a50*/  USHF.R.S32.HI UR4, URZ, 0x9, UR4 ;  /* 0x00000009ff047899 */ /* 0x000fe20008011404 */
[----:B-1----:R-:W-:-:S06]  /*1a60*/  VIADD R12, R4, 0xffffffe ;  /* 0x0ffffffe040c7836 */ /* 0x002fcc0000000000 */
[----:B------:R1:W4:Y:S01]  /*1a70*/  F2I.FTZ.U32.TRUNC.NTZ R13, R12 ;  /* 0x0000000c000d7305 */ /* 0x000322000021f000 */
[----:B0-----:R-:W-:Y:S02]  /*1a80*/  IADD3 R6, PT, PT, R14, 0xffffffe, RZ ;  /* 0x0ffffffe0e067810 */ /* 0x001fe40007ffe0ff */
[----:B------:R-:W-:-:S05]  /*1a90*/  IABS R14, R5 ;  /* 0x00000005000e7213 */ /* 0x000fca0000000000 */
[----:B------:R0:W0:Y:S01]  /*1aa0*/  F2I.FTZ.U32.TRUNC.NTZ R7, R6 ;  /* 0x0000000600077305 */ /* 0x000022000021f000 */
[----:B-1----:R-:W-:Y:S02]  /*1ab0*/  HFMA2 R12, -RZ, RZ, 0, 0 ;  /* 0x00000000ff0c7431 */ /* 0x002fe400000001ff */
[----:B---3--:R-:W-:Y:S01]  /*1ac0*/  IMAD.MOV R19, RZ, RZ, -R14 ;  /* 0x000000ffff137224 */ /* 0x008fe200078e0a0e */
[----:B------:R-:W-:Y:S01]  /*1ad0*/  LOP3.LUT R14, R5, 0x2, RZ, 0x3c, !PT ;  /* 0x00000002050e7812 */ /* 0x000fe200078e3cff */
[----:B----4-:R-:W-:Y:S02]  /*1ae0*/  IMAD.MOV R15, RZ, RZ, -R13 ;  /* 0x000000ffff0f7224 */ /* 0x010fe400078e0a0d */
[----:B0-----:R-:W-:Y:S02]  /*1af0*/  IMAD.MOV R6, RZ, RZ, -R18 ;  /* 0x000000ffff067224 */ /* 0x001fe400078e0a12 */
[----:B------:R-:W-:-:S04]  /*1b00*/  IMAD R15, R15, R2, RZ ;  /* 0x000000020f0f7224 */ /* 0x000fc800078e02ff */
[----:B------:R-:W-:Y:S01]  /*1b10*/  IMAD.HI.U32 R4, R13, R15, R12 ;  /* 0x0000000f0d047227 */ /* 0x000fe200078e000c */
[----:B------:R-:W-:Y:S01]  /*1b20*/  MOV R15, R17 ;  /* 0x00000011000f7202 */ /* 0x000fe20000000f00 */
[----:B------:R-:W2:Y:S02]  /*1b30*/  S2R R12, SR_TID.X ;  /* 0x00000000000c7919 */ /* 0x000ea40000002100 */
[----:B------:R-:W-:Y:S02]  /*1b40*/  IMAD.MOV R13, RZ, RZ, -R7 ;  /* 0x000000ffff0d7224 */ /* 0x000fe400078e0a07 */
[----:B------:R-:W-:-:S04]  /*1b50*/  IMAD.HI.U32 R4, R4, R15, RZ ;  /* 0x0000000f04047227 */ /* 0x000fc800078e00ff */
[----:B------:R-:W-:Y:S02]  /*1b60*/  IMAD R15, R4, R6, R15 ;  /* 0x00000006040f7224 */ /* 0x000fe400078e020f */
[----:B------:R-:W-:Y:S02]  /*1b70*/  IMAD R13, R13, R0, RZ ;  /* 0x000000000d0d7224 */ /* 0x000fe400078e02ff */
[----:B------:R-:W-:Y:S01]  /*1b80*/  IMAD.MOV.U32 R6, RZ, RZ, RZ ;  /* 0x000000ffff067224 */ /* 0x000fe200078e00ff */
[----:B------:R-:W-:-:S03]  /*1b90*/  ISETP.GT.U32.AND P0, PT, R2, R15, PT ;  /* 0x0000000f0200720c */ /* 0x000fc60003f04070 */
[----:B------:R-:W-:-:S06]  /*1ba0*/  IMAD.HI.U32 R7, R7, R13, R6 ;  /* 0x0000000d07077227 */ /* 0x000fcc00078e0006 */
[----:B------:R-:W-:-:S04]  /*1bb0*/  IMAD.HI.U32 R6, R7, 0x2, RZ ;  /* 0x0000000207067827 */ /* 0x000fc800078e00ff */
[----:B------:R-:W-:Y:S01]  /*1bc0*/  IMAD R17, R6, R19, 0x2 ;  /* 0x0000000206117424 */ /* 0x000fe200078e0213 */
[-C--:B------:R-:W-:Y:S01]  /*1bd0*/  @!P0 IADD3 R15, PT, PT, R15, -R2.reuse, RZ ;  /* 0x800000020f0f8210 */ /* 0x080fe20007ffe0ff */
[----:B------:R-:W-:Y:S01]  /*1be0*/  IMAD.HI.U32 R13, R7, 0x3, RZ ;  /* 0x00000003070d7827 */ /* 0x000fe200078e00ff */
[----:B------:R-:W-:Y:S02]  /*1bf0*/  @!P0 IADD3 R4, PT, PT, R4, 0x1, RZ ;  /* 0x0000000104048810 */ /* 0x000fe40007ffe0ff */
[C---:B------:R-:W-:Y:S01]  /*1c00*/  ISETP.GT.U32.AND P2, PT, R0.reuse, R17, PT ;  /* 0x000000110000720c */ /* 0x040fe20003f44070 */
[----:B------:R-:W-:Y:S01]  /*1c10*/  IMAD R19, R13, R19, 0x3 ;  /* 0x000000030d137424 */ /* 0x000fe200078e0213 */
[----:B------:R-:W-:Y:S02]  /*1c20*/  ISETP.GE.U32.AND P3, PT, R15, R2, PT ;  /* 0x000000020f00720c */ /* 0x000fe40003f66070 */
[C---:B------:R-:W-:Y:S02]  /*1c30*/  IADD3 R2, PT, PT, -R0.reuse, 0x1, RZ ;  /* 0x0000000100027810 */ /* 0x040fe40007ffe1ff */
[----:B------:R-:W-:-:S02]  /*1c40*/  ISETP.GT.U32.AND P4, PT, R0, R19, PT ;  /* 0x000000130000720c */ /* 0x000fc40003f84070 */
[----:B------:R-:W-:Y:S02]  /*1c50*/  SEL R15, R2, 0x1, !P5 ;  /* 0x00000001020f7807 */ /* 0x000fe40006800000 */
[----:B------:R-:W-:Y:S02]  /*1c60*/  IADD3 R2, PT, PT, R5, 0x1, RZ ;  /* 0x0000000105027810 */ /* 0x000fe40007ffe0ff */
[----:B------:R-:W-:Y:S01]  /*1c70*/  ISETP.GT.U32.AND P5, PT, R0, R15, PT ;  /* 0x0000000f0000720c */ /* 0x000fe20003fa4070 */
[--C-:B------:R-:W-:Y:S01]  /*1c80*/  @!P2 IMAD.IADD R17, R17, 0x1, -R0.reuse ;  /* 0x000000011111a824 */ /* 0x100fe200078e0a00 */
[----:B------:R-:W-:Y:S01]  /*1c90*/  @!P2 IADD3 R6, PT, PT, R6, 0x1, RZ ;  /* 0x000000010606a810 */ /* 0x000fe20007ffe0ff */
[----:B------:R-:W-:Y:S01]  /*1ca0*/  @P3 VIADD R4, R4, 0x1 ;  /* 0x0000000104043836 */ /* 0x000fe20000000000 */
[----:B------:R-:W-:Y:S02]  /*1cb0*/  ISETP.NE.AND P2, PT, R5, RZ, PT ;  /* 0x000000ff0500720c */ /* 0x000fe40003f45270 */
[----:B------:R-:W-:Y:S01]  /*1cc0*/  ISETP.GE.U32.AND P0, PT, R17, R0, PT ;  /* 0x000000001100720c */ /* 0x000fe20003f06070 */
[----:B------:R-:W-:-:S02]  /*1cd0*/  @!P4 IMAD.IADD R19, R19, 0x1, -R0 ;  /* 0x000000011313c824 */ /* 0x000fc400078e0a00 */
[----:B------:R-:W-:Y:S01]  /*1ce0*/  @!P1 IMAD.MOV R4, RZ, RZ, -R4 ;  /* 0x000000ffff049224 */ /* 0x000fe200078e0a04 */
[----:B------:R-:W-:Y:S01]  /*1cf0*/  ISETP.GE.U32.AND P1, PT, R2, 0x3, PT ;  /* 0x000000030200780c */ /* 0x000fe20003f26070 */
[----:B------:R-:W-:Y:S01]  /*1d00*/  @!P4 VIADD R13, R13, 0x1 ;  /* 0x000000010d0dc836 */ /* 0x000fe20000000000 */
[----:B------:R-:W-:Y:S01]  /*1d10*/  ISETP.GE.U32.AND P3, PT, R19, R0, PT ;  /* 0x000000001300720c */ /* 0x000fe20003f66070 */
[----:B------:R-:W-:Y:S01]  /*1d20*/  @!P5 IMAD.IADD R15, R15, 0x1, -R0 ;  /* 0x000000010f0fd824 */ /* 0x000fe200078e0a00 */
[C---:B------:R-:W-:Y:S01]  /*1d30*/  LOP3.LUT R2, R5.reuse, 0x3, RZ, 0x3c, !PT ;  /* 0x0000000305027812 */ /* 0x040fe200078e3cff */
[----:B------:R-:W-:Y:S01]  /*1d40*/  IMAD.SHL.U32 R0, R5, 0x80, RZ ;  /* 0x0000008005007824 */ /* 0x000fe200078e00ff */
[----:B------:R-:W-:Y:S02]  /*1d50*/  @!P6 LOP3.LUT R4, RZ, R3, RZ, 0x33, !PT ;  /* 0x00000003ff04e212 */ /* 0x000fe400078e33ff */
[----:B------:R-:W-:Y:S02]  /*1d60*/  ISETP.GE.AND P6, PT, R14, RZ, PT ;  /* 0x000000ff0e00720c */ /* 0x000fe40003fc6270 */
[----:B------:R-:W-:Y:S01]  /*1d70*/  ISETP.GE.AND P5, PT, R2, RZ, PT ;  /* 0x000000ff0200720c */ /* 0x000fe20003fa6270 */
[----:B------:R-:W-:Y:S01]  /*1d80*/  IMAD R4, R4, UR4, RZ ;  /* 0x0000000404047c24 */ /* 0x000fe2000f8e02ff */
[----:B------:R-:W-:Y:S01]  /*1d90*/  @P0 IADD3 R6, PT, PT, R6, 0x1, RZ ;  /* 0x0000000106060810 */ /* 0x000fe20007ffe0ff */
[----:B------:R-:W0:Y:S01]  /*1da0*/  LDC.64 R2, c[0x0][0x3a0] ;  /* 0x0000e800ff027b82 */ /* 0x000e220000000a00 */
[----:B------:R-:W-:Y:S01]  /*1db0*/  SEL R0, R0, RZ, !P1 ;  /* 0x000000ff00007207 */ /* 0x000fe20004800000 */
[----:B------:R-:W-:-:S02]  /*1dc0*/  @P3 VIADD R13, R13, 0x1 ;  /* 0x000000010d0d3836 */ /* 0x000fc40000000000 */
[----:B------:R-:W-:Y:S01]  /*1dd0*/  IMAD.MOV.U32 R17, RZ, RZ, R6 ;  /* 0x000000ffff117224 */ /* 0x000fe200078e0006 */
[----:B------:R-:W-:-:S04]  /*1de0*/  LOP3.LUT R6, RZ, R5, RZ, 0x33, !PT ;  /* 0x00000005ff067212 */ /* 0x000fc800078e33ff */
[----:B------:R-:W-:Y:S01]  /*1df0*/  @!P6 IADD3 R17, PT, PT, -R17, RZ, RZ ;  /* 0x000000ff1111e210 */ /* 0x000fe20007ffe1ff */
[----:B------:R-:W-:-:S05]  /*1e00*/  @!P5 IMAD.MOV R13, RZ, RZ, -R13 ;  /* 0x000000ffff0dd224 */ /* 0x000fca00078e0a0d */
[----:B------:R-:W-:-:S05]  /*1e10*/  SEL R14, R6, R13, !P2 ;  /* 0x0000000d060e7207 */ /* 0x000fca0005000000 */
[----:B------:R-:W-:Y:S02]  /*1e20*/  IMAD.MOV R16, RZ, RZ, -R14 ;  /* 0x000000ffff107224 */ /* 0x000fe400078e0a0e */
[----:B--2---:R-:W-:Y:S02]  /*1e30*/  IMAD.IADD R7, R20, 0x1, R12 ;  /* 0x0000000114077824 */ /* 0x004fe400078e020c */
[----:B------:R-:W1:Y:S02]  /*1e40*/  LDC R12, c[0x0][0x384] ;  /* 0x0000e100ff0c7b82 */ /* 0x000e640000000800 */
[----:B-1----:R-:W-:Y:S01]  /*1e50*/  IMAD R7, R12, UR7, R7 ;  /* 0x000000070c077c24 */ /* 0x002fe2000f8e0207 */
[C---:B------:R-:W-:Y:S02]  /*1e60*/  SEL R12, R6.reuse, R17, !P2 ;  /* 0x00000011060c7207 */ /* 0x040fe40005000000 */
[----:B------:R-:W-:Y:S01]  /*1e70*/  SEL R6, R6, R15, !P2 ;  /* 0x0000000f06067207 */ /* 0x000fe20005000000 */
[----:B------:R-:W-:Y:S01]  /*1e80*/  IMAD.IADD R13, R7, 0x1, R0 ;  /* 0x00000001070d7824 */ /* 0x000fe200078e0200 */
[C---:B------:R-:W-:Y:S01]  /*1e90*/  IADD3 R0, PT, PT, -R12.reuse, RZ, RZ ;  /* 0x000000ff0c007210 */ /* 0x040fe20007ffe1ff */
[----:B------:R-:W-:Y:S01]  /*1ea0*/  IMAD R15, R12, 0x80, R7 ;  /* 0x000000800c0f7824 */ /* 0x000fe200078e0207 */
[----:B------:R-:W-:Y:S01]  /*1eb0*/  LEA R14, R14, R7, 0x7 ;  /* 0x000000070e0e7211 */ /* 0x000fe200078e38ff */
[----:B------:R-:W-:-:S02]  /*1ec0*/  IMAD R13, R4, R6, R13 ;  /* 0x00000006040d7224 */ /* 0x000fc400078e020d */
[C---:B------:R-:W-:Y:S02]  /*1ed0*/  IMAD R0, R5.reuse, R0, 0x2 ;  /* 0x0000000205007424 */ /* 0x040fe400078e0200 */
[----:B------:R-:W-:Y:S02]  /*1ee0*/  IMAD R5, R5, R16, 0x3 ;  /* 0x0000000305057424 */ /* 0x000fe400078e0210 */
        /* <DEDUP_REMOVED lines=11> */
.L_x_31129:
[----:B------:R-:W-:Y:S01]  /*1fa0*/  BSSY B3, `(.L_x_31143) ;  /* 0x0000007000037945 */ /* 0x000fe20003800000 */
[----:B------:R-:W-:Y:S01]  /*1fb0*/  IMAD.MOV.U32 R11, RZ, RZ, R22 ;  /* 0x000000ffff0b7224 */ /* 0x000fe200078e0016 */
[----:B------:R-:W-:Y:S01]  /*1fc0*/  MOV R9, 0xffffffff ;  /* 0xffffffff00097802 */ /* 0x000fe20000000f00 */
[----:B------:R-:W-:-:S07]  /*1fd0*/  IMAD.MOV.U32 R10, RZ, RZ, 0x1e1f ;  /* 0x00001e1fff0a7424 */ /* 0x000fce00078e00ff */
[----:B01-3--:R-:W-:Y:S05]  /*1fe0*/  WARPSYNC.COLLECTIVE R9, `(.L_x_31144) ;  /* 0x0000000009087348 */ /* 0x00bfea0003c00000 */
[----:B0-----:R0:W2:Y:S02]  /*1ff0*/  SHFL.IDX P3, R9, R12, R11, R10 ;  /* 0x0000000b0c097389 */ /* 0x0010a4000006000a */
[----:B0123--:R-:W-:Y:S05]  /*2000*/  ENDCOLLECTIVE ;  /* 0x000000000000791b */ /* 0x00ffea0003800000 */
.L_x_31144:
[----:B------:R-:W-:Y:S05]  /*2010*/  BSYNC B3 ;  /* 0x0000000000037941 */ /* 0x000fea0003800000 */
.L_x_31143:
[----:B------:R-:W-:Y:S05]  /*2020*/  BRA `(.L_x_31145) ;  /* 0xfffffff000ac7947 */ /* 0x000fea000383ffff */
.L_x_31131:
[----:B------:R-:W-:Y:S01]  /*2030*/  BSSY B3, `(.L_x_31146) ;  /* 0x0000007000037945 */ /* 0x000fe20003800000 */
[----:B------:R-:W-:Y:S01]  /*2040*/  IMAD.MOV.U32 R11, RZ, RZ, R27 ;  /* 0x000000ffff0b7224 */ /* 0x000fe200078e001b */
[----:B------:R-:W-:Y:S01]  /*2050*/  MOV R9, 0xffffffff ;  /* 0xffffffff00097802 */ /* 0x000fe20000000f00 */
[----:B------:R-:W-:-:S07]  /*2060*/  IMAD.MOV.U32 R10, RZ, RZ, 0x1e1f ;  /* 0x00001e1fff0a7424 */ /* 0x000fce00078e00ff */
[----:B0--3--:R-:W-:Y:S05]  /*2070*/  WARPSYNC.COLLECTIVE R9, `(.L_x_31147) ;  /* 0x0000000009087348 */ /* 0x009fea0003c00000 */
[----:B------:R1:W2:Y:S02]  /*2080*/  SHFL.IDX P3, R9, R12, R11, R10 ;  /* 0x0000000b0c097389 */ /* 0x0002a4000006000a */
[----:B0123--:R-:W-:Y:S05]  /*2090*/  ENDCOLLECTIVE ;  /* 0x000000000000791b */ /* 0x00ffea0003800000 */
.L_x_31147:
[----:B------:R-:W-:Y:S05]  /*20a0*/  BSYNC B3 ;  /* 0x0000000000037941 */ /* 0x000fea0003800000 */
.L_x_31146:
[----:B------:R-:W-:Y:S05]  /*20b0*/  BRA `(.L_x_31148) ;  /* 0xfffffff000a87947 */ /* 0x000fea000383ffff */
.L_x_31134:
[----:B------:R-:W-:Y:S01]  /*20c0*/  BSSY B3, `(.L_x_31149) ;  /* 0x0000007000037945 */ /* 0x000fe20003800000 */
[----:B------:R-:W-:Y:S01]  /*20d0*/  IMAD.MOV.U32 R11, RZ, RZ, R22 ;  /* 0x000000ffff0b7224 */ /* 0x000fe200078e0016 */
[----:B------:R-:W-:Y:S01]  /*20e0*/  MOV R9, 0xffffffff ;  /* 0xffffffff00097802 */ /* 0x000fe20000000f00 */
[----:B------:R-:W-:-:S07]  /*20f0*/  IMAD.MOV.U32 R10, RZ, RZ, 0x1e1f ;  /* 0x00001e1fff0a7424 */ /* 0x000fce00078e00ff */
[----:B-1-3--:R-:W-:Y:S05]  /*2100*/  WARPSYNC.COLLECTIVE R9, `(.L_x_31150) ;  /* 0x0000000009087348 */ /* 0x00afea0003c00000 */
[----:B------:R0:W2:Y:S02]  /*2110*/  SHFL.IDX P3, R9, R12, R11, R10 ;  /* 0x0000000b0c097389 */ /* 0x0000a4000006000a */
[----:B0123--:R-:W-:Y:S05]  /*2120*/  ENDCOLLECTIVE ;  /* 0x000000000000791b */ /* 0x00ffea0003800000 */
.L_x_31150:
[----:B------:R-:W-:Y:S05]  /*2130*/  BSYNC B3 ;  /* 0x0000000000037941 */ /* 0x000fea0003800000 */
.L_x_31149:
[----:B------:R-:W-:Y:S05]  /*2140*/  BRA `(.L_x_31151) ;  /* 0xfffffff400107947 */ /* 0x000fea000383ffff */
.L_x_31135:
[----:B------:R-:W-:Y:S01]  /*2150*/  HFMA2 R10, -RZ, RZ, 0, 0.005977630615234375 ;  /* 0x00001e1fff0a7431 */ /* 0x000fe200000001ff */
[----:B------:R-:W-:Y:S01]  /*2160*/  BSSY B3, `(.L_x_31152) ;  /* 0x0000006000037945 */ /* 0x000fe20003800000 */
[----:B------:R-:W-:Y:S02]  /*2170*/  IMAD.MOV.U32 R11, RZ, RZ, R27 ;  /* 0x000000ffff0b7224 */ /* 0x000fe400078e001b */
[----:B------:R-:W-:-:S07]  /*2180*/  IMAD.MOV.U32 R9, RZ, RZ, -0x1 ;  /* 0xffffffffff097424 */ /* 0x000fce00078e00ff */
[----:B01-3--:R-:W-:Y:S05]  /*2190*/  WARPSYNC.COLLECTIVE R9, `(.L_x_31153) ;  /* 0x0000000009087348 */ /* 0x00bfea0003c00000 */
[----:B------:R2:W4:Y:S02]  /*21a0*/  SHFL.IDX P3, R9, R12, R11, R10 ;  /* 0x0000000b0c097389 */ /* 0x000524000006000a */
[----:B01234-:R-:W-:Y:S05]  /*21b0*/  ENDCOLLECTIVE ;  /* 0x000000000000791b */ /* 0x01ffea0003800000 */
.L_x_31153:
[----:B------:R-:W-:Y:S05]  /*21c0*/  BSYNC B3 ;  /* 0x0000000000037941 */ /* 0x000fea0003800000 */
.L_x_31152:
[----:B------:R-:W-:Y:S05]  /*21d0*/  BRA `(.L_x_31154) ;  /* 0xfffffff400007947 */ /* 0x000fea000383ffff */
.L_x_31140:
[----:B------:R-:W-:Y:S01]  /*21e0*/  BSSY B3, `(.L_x_31155) ;  /* 0x0000007000037945 */ /* 0x000fe20003800000 */
[----:B------:R-:W-:Y:S01]  /*21f0*/  MOV R11, R22 ;  /* 0x00000016000b7202 */ /* 0x000fe20000000f00 */
[----:B------:R-:W-:Y:S01]  /*2200*/  IMAD.MOV.U32 R10, RZ, RZ, 0x1e1f ;  /* 0x00001e1fff0a7424 */ /* 0x000fe200078e00ff */
[----:B------:R-:W-:-:S07]  /*2210*/  MOV R9, 0xffffffff ;  /* 0xffffffff00097802 */ /* 0x000fce0000000f00 */
[----:B01-3--:R-:W-:Y:S05]  /*2220*/  WARPSYNC.COLLECTIVE R9, `(.L_x_31156) ;  /* 0x0000000009087348 */ /* 0x00bfea0003c00000 */
[----:B-1----:R1:W2:Y:S02]  /*2230*/  SHFL.IDX P3, R9, R12, R11, R10 ;  /* 0x0000000b0c097389 */ /* 0x0022a4000006000a */
[----:B0123--:R-:W-:Y:S05]  /*2240*/  ENDCOLLECTIVE ;  /* 0x000000000000791b */ /* 0x00ffea0003800000 */
.L_x_31156:
[----:B------:R-:W-:Y:S05]  /*2250*/  BSYNC B3 ;  /* 0x0000000000037941 */ /* 0x000fea0003800000 */
.L_x_31155:
[----:B------:R-:W-:Y:S05]  /*2260*/  BRA `(.L_x_31157) ;  /* 0xfffffff400687947 */ /* 0x000fea000383ffff */
.L_x_31141:
[----:B------:R-:W-:Y:S01]  /*2270*/  HFMA2 R10, -RZ, RZ, 0, 0.005977630615234375 ;  /* 0x00001e1fff0a7431 */ /* 0x000fe200000001ff */
[----:B------:R-:W-:Y:S01]  /*2280*/  BSSY B3, `(.L_x_31158) ;  /* 0x0000006000037945 */ /* 0x000fe20003800000 */
[----:B------:R-:W-:Y:S02]  /*2290*/  IMAD.MOV.U32 R11, RZ, RZ, R27 ;  /* 0x000000ffff0b7224 */ /* 0x000fe400078e001b */
[----:B------:R-:W-:-:S07]  /*22a0*/  IMAD.MOV.U32 R9, RZ, RZ, -0x1 ;  /* 0xffffffffff097424 */ /* 0x000fce00078e00ff */
[----:B-1-3--:R-:W-:Y:S05]  /*22b0*/  WARPSYNC.COLLECTIVE R9, `(.L_x_31159) ;  /* 0x0000000009087348 */ /* 0x00afea0003c00000 */
[----:B------:R0:W2:Y:S02]  /*22c0*/  SHFL.IDX P3, R9, R12, R11, R10 ;  /* 0x0000000b0c097389 */ /* 0x0000a4000006000a */
[----:B0123--:R-:W-:Y:S05]  /*22d0*/  ENDCOLLECTIVE ;  /* 0x000000000000791b */ /* 0x00ffea0003800000 */
.L_x_31159:
[----:B------:R-:W-:Y:S05]  /*22e0*/  BSYNC B3 ;  /* 0x0000000000037941 */ /* 0x000fea0003800000 */
.L_x_31158:
[----:B------:R-:W-:Y:S05]  /*22f0*/  BRA `(.L_x_31160) ;  /* 0xfffffff400587947 */ /* 0x000fea000383ffff */
        .weak           $__internal_637_$__cuda_sm20_div_s16
        .type           $__internal_637_$__cuda_sm20_div_s16,@function
        .size           $__internal_637_$__cuda_sm20_div_s16,(.L_x_39140 - $__internal_637_$__cuda_sm20_div_s16)
$__internal_637_$__cuda_sm20_div_s16:
        /* <DEDUP_REMOVED lines=21> */
[----:B------:R-:W-:Y:S02]  /*2450*/  HFMA2 R5, -RZ, RZ, 0, 0 ;  /* 0x00000000ff057431 */ /* 0x000fe400000001ff */
[----:B------:R-:W-:Y:S01]  /*2460*/  IMAD.MOV.U32 R4, RZ, RZ, R7 ;  /* 0x000000ffff047224 */ /* 0x000fe200078e0007 */
[----:B------:R-:W-:-:S03]  /*2470*/  @!P0 MOV R17, 0xffffffff ;  /* 0xffffffff00118802 */ /* 0x000fc60000000f00 */
[----:B------:R-:W-:Y:S05]  /*2480*/  RET.REL.NODEC R4 `(_Z9cuda_gemmIiLi128ELi1ELi1ELi512ELi2ELi2ELi64ELi0ELi0EEviiiPT_S1_S1_iii) ;  /* 0xffffffd804dc7950 */ /* 0x000fea0003c3ffff */
.L_x_31161:
        /* <DEDUP_REMOVED lines=15> */
.L_x_39140:


//--------------------- .text._Z9cuda_gemmIiLi128ELi1ELi1ELi256ELi128ELi128ELi64ELi1ELi1EEviiiPT_S1_S1_iii --------------------------
	.section	.text._Z9cuda_gemmIiLi128ELi1ELi1ELi256ELi128ELi128ELi64ELi1ELi1EEviiiPT_S1_S1_iii,"ax",@progbits
	.align	128
        .global         _Z9cuda_gemmIiLi128ELi1ELi1ELi256ELi128ELi128ELi64ELi1ELi1EEviiiPT_S1_S1_iii
        .type           _Z9cuda_gemmIiLi128ELi1ELi1ELi256ELi128ELi128ELi64ELi1ELi1EEviiiPT_S1_S1_iii,@function
        .size           _Z9cuda_gemmIiLi128ELi1ELi1ELi256ELi128ELi128ELi64ELi1ELi1EEviiiPT_S1_S1_iii,(.L_x_39859 - _Z9cuda_gemmIiLi128ELi1ELi1ELi256ELi128ELi128ELi64ELi1ELi1EEviiiPT_S1_S1_iii)
        .other          _Z9cuda_gemmIiLi128ELi1ELi1ELi256ELi128ELi128ELi64ELi1ELi1EEviiiPT_S1_S1_iii,@"STO_CUDA_ENTRY STV_DEFAULT"
_Z9cuda_gemmIiLi128ELi1ELi1ELi256ELi128ELi128ELi64ELi1ELi1EEviiiPT_S1_S1_iii:
.text._Z9cuda_gemmIiLi128ELi1ELi1ELi256ELi128ELi128ELi64ELi1ELi1EEviiiPT_S1_S1_iii:
[----:B------:R-:W-:Y:S08]  /*0000*/  LDC R1, c[0x0][0x37c] ;  /* 0x0000df00ff017b82 */ /* 0x000ff00000000800 */
[----:B------:R-:W0:Y:S08]  /*0010*/  S2UR UR4, SR_CTAID.Y ;  /* 0x00000000000479c3 */ /* 0x000e300000002600 */
[----:B------:R-:W0:Y:S02]  /*0020*/  LDC R0, c[0x0][0x374] ;  /* 0x0000dd00ff007b82 */ /* 0x000e240000000800 */
[----:B0-----:R-:W-:-:S13]  /*0030*/  ISETP.LE.U32.AND P0, PT, R0, UR4, PT ;  /* 0x0000000400007c0c */ /* 0x001fda000bf03070 */
[----:B------:R-:W-:Y:S05]  /*0040*/  @P0 EXIT ;  /* 0x000000000000094d */ /* 0x000fea0003800000 */
[----:B------:R-:W0:Y:S01]  /*0050*/  LDC R24, c[0x0][0x360] ;  /* 0x0000d800ff187b82 */ /* 0x000e220000000800 */
[----:B------:R-:W1:Y:S01]  /*0060*/  S2R R11, SR_TID.X ;  /* 0x00000000000b7919 */ /* 0x000e620000002100 */
[----:B------:R-:W-:Y:S01]  /*0070*/  MOV R12, 0x400 ;  /* 0x00000400000c7802 */ /* 0x000fe20000000f00 */
[----:B------:R-:W-:Y:S01]  /*0080*/  USHF.L.U32 UR6, UR4, 0x8, URZ ;  /* 0x0000000804067899 */ /* 0x000fe200080006ff */
[----:B------:R-:W-:Y:S01]  /*0090*/  BSSY.RECONVERGENT B0, `(.L_x_31162) ;  /* 0x0000062000007945 */ /* 0x000fe20003800200 */
[----:B------:R-:W2:Y:S02]  /*00a0*/  S2R R45, SR_CTAID.Z ;  /* 0x00000000002d7919 */ /* 0x000ea40000002700 */
[----:B------:R-:W-:Y:S01]  /*00b0*/  VIADD R40, R12, 0x880 ;  /* 0x000008800c287836 */ /* 0x000fe20000000000 */
[----:B0-----:R-:W0:Y:S01]  /*00c0*/  I2F.U32.RP R4, R24 ;  /* 0x0000001800047306 */ /* 0x001e220000209000 */
[C---:B------:R-:W-:Y:S01]  /*00d0*/  IMAD.SHL.U32 R42, R24.reuse, 0x4, RZ ;  /* 0x00000004182a7824 */ /* 0x040fe200078e00ff */
[----:B------:R-:W-:-:S04]  /*00e0*/  ISETP.NE.U32.AND P2, PT, R24, RZ, PT ;  /* 0x000000ff1800720c */ /* 0x000fc80003f45070 */
[----:B------:R-:W-:Y:S02]  /*00f0*/  ISETP.NE.U32.AND P3, PT, R42, RZ, PT ;  /* 0x000000ff2a00720c */ /* 0x000fe40003f65070 */
[----:B------:R-:W3:Y:S01]  /*0100*/  I2F.U32.RP R6, R42 ;  /* 0x0000002a00067306 */ /* 0x000ee20000209000 */
[C---:B-1----:R-:W-:Y:S01]  /*0110*/  IADD3 R0, PT, PT, R11.reuse, R24, RZ ;  /* 0x000000180b007210 */ /* 0x042fe20007ffe0ff */
[C---:B------:R-:W-:Y:S01]  /*0120*/  IMAD.SHL.U32 R43, R11.reuse, 0x10, RZ ;  /* 0x000000100b2b7824 */ /* 0x040fe200078e00ff */
[----:B------:R-:W-:Y:S02]  /*0130*/  SHF.L.U32 R41, R11, 0x2, RZ ;  /* 0x000000020b297819 */ /* 0x000fe400000006ff */
[C---:B------:R-:W-:Y:S02]  /*0140*/  ISETP.GE.U32.AND P0, PT, R0.reuse, 0x80, PT ;  /* 0x000000800000780c */ /* 0x040fe40003f06070 */
[----:B------:R-:W-:Y:S01]  /*0150*/  VIMNMX.U32 R5, PT, PT, R0, 0x80, !PT ;  /* 0x0000008000057848 */ /* 0x000fe20007fe0000 */
[----:B0-----:R-:W0:Y:S01]  /*0160*/  MUFU.RCP R4, R4 ;  /* 0x0000000400047308 */ /* 0x001e220000001000 */
[----:B------:R-:W-:Y:S01]  /*0170*/  SEL R44, RZ, 0x1, P0 ;  /* 0x00000001ff2c7807 */ /* 0x000fe20000000000 */
[----:B------:R-:W-:Y:S01]  /*0180*/  IMAD.IADD R10, R41, 0x1, R42 ;  /* 0x00000001290a7824 */ /* 0x000fe200078e022a */
[----:B------:R-:W-:-:S02]  /*0190*/  LOP3.LUT R8, R11, 0x1, RZ, 0xc0, !PT ;  /* 0x000000010b087812 */ /* 0x000fc400078ec0ff */
[----:B------:R-:W-:Y:S02]  /*01a0*/  IADD3 R5, PT, PT, R5, -R0, -R44 ;  /* 0x8000000005057210 */ /* 0x000fe40007ffe82c */
[----:B------:R-:W-:Y:S01]  /*01b0*/  ISETP.GE.U32.AND P1, PT, R10, 0x40, PT ;  /* 0x000000400a00780c */ /* 0x000fe20003f26070 */
[----:B---3--:R-:W1:Y:S03]  /*01c0*/  MUFU.RCP R6, R6 ;  /* 0x0000000600067308 */ /* 0x008e660000001000 */
[----:B------:R-:W-:Y:S01]  /*01d0*/  SEL R39, RZ, 0x1, P1 ;  /* 0x00000001ff277807 */ /* 0x000fe20000800000 */
[----:B0-----:R-:W-:-:S04]  /*01e0*/  VIADD R2, R4, 0xffffffe ;  /* 0x0ffffffe04027836 */ /* 0x001fc80000000000 */
[----:B------:R0:W3:Y:S01]  /*01f0*/  F2I.FTZ.U32.TRUNC.NTZ R3, R2 ;  /* 0x0000000200037305 */ /* 0x0000e2000021f000 */
[----:B-1----:R-:W-:Y:S02]  /*0200*/  VIADD R4, R6, 0xffffffe ;  /* 0x0ffffffe06047836 */ /* 0x002fe40000000000 */
[----:B0-----:R-:W-:Y:S02]  /*0210*/  IMAD.MOV.U32 R2, RZ, RZ, RZ ;  /* 0x000000ffff027224 */ /* 0x001fe400078e00ff */
[----:B---3--:R-:W-:-:S04]  /*0220*/  IMAD.MOV R7, RZ, RZ, -R3 ;  /* 0x000000ffff077224 */ /* 0x008fc800078e0a03 */
[----:B------:R-:W-:-:S04]  /*0230*/  IMAD R7, R7, R24, RZ ;  /* 0x0000001807077224 */ /* 0x000fc800078e02ff */
[----:B------:R-:W-:Y:S02]  /*0240*/  IMAD.HI.U32 R2, R3, R7, R2 ;  /* 0x0000000703027227 */ /* 0x000fe400078e0002 */
[----:B------:R-:W0:Y:S04]  /*0250*/  F2I.FTZ.U32.TRUNC.NTZ R3, R4 ;  /* 0x0000000400037305 */ /* 0x000e28000021f000 */
[----:B------:R-:W-:-:S04]  /*0260*/  IMAD.HI.U32 R7, R2, R5, RZ ;  /* 0x0000000502077227 */ /* 0x000fc800078e00ff */
[----:B------:R-:W-:Y:S02]  /*0270*/  IMAD.MOV R0, RZ, RZ, -R7 ;  /* 0x000000ffff007224 */ /* 0x000fe400078e0a07 */
[----:B------:R-:W-:Y:S02]  /*0280*/  IMAD.MOV.U32 R2, RZ, RZ, RZ ;  /* 0x000000ffff027224 */ /* 0x000fe400078e00ff */
[----:B------:R-:W-:Y:S01]  /*0290*/  IMAD R5, R24, R0, R5 ;  /* 0x0000000018057224 */ /* 0x000fe200078e0205 */
[----:B------:R-:W-:Y:S01]  /*02a0*/  VIMNMX.U32 R0, PT, PT, R10, 0x40, !PT ;  /* 0x000000400a007848 */ /* 0x000fe20007fe0000 */
[----:B0-----:R-:W-:-:S03]  /*02b0*/  IMAD.MOV R9, RZ, RZ, -R3 ;  /* 0x000000ffff097224 */ /* 0x001fc600078e0a03 */
[----:B------:R-:W-:Y:S01]  /*02c0*/  ISETP.GE.U32.AND P0, PT, R5, R24, PT ;  /* 0x000000180500720c */ /* 0x000fe20003f06070 */
[----:B------:R-:W-:-:S04]  /*02d0*/  IMAD R9, R9, R42, RZ ;  /* 0x0000002a09097224 */ /* 0x000fc800078e02ff */
[----:B------:R-:W-:Y:S01]  /*02e0*/  IMAD.HI.U32 R2, R3, R9, R2 ;  /* 0x0000000903027227 */ /* 0x000fe200078e0002 */
[----:B------:R-:W-:Y:S01]  /*02f0*/  IADD3 R3, PT, PT, R0, -R10, -R39 ;  /* 0x8000000a00037210 */ /* 0x000fe20007ffe827 */
[----:B------:R-:W0:Y:S04]  /*0300*/  S2R R9, SR_CgaCtaId ;  /* 0x0000000000097919 */ /* 0x000e280000008800 */
[----:B------:R-:W-:Y:S02]  /*0310*/  IMAD.HI.U32 R14, R2, R3, RZ ;  /* 0x00000003020e7227 */ /* 0x000fe400078e00ff */
[----:B------:R-:W-:Y:S01]  /*0320*/  @P0 IADD3 R5, PT, PT, R5, -R24, RZ ;  /* 0x8000001805050210 */ /* 0x000fe20007ffe0ff */
[----:B------:R-:W1:Y:S01]  /*0330*/  S2R R0, SR_CTAID.X ;  /* 0x0000000000007919 */ /* 0x000e620000002500 */
[----:B------:R-:W-:-:S02]  /*0340*/  IMAD.MOV R2, RZ, RZ, -R14 ;  /* 0x000000ffff027224 */ /* 0x000fc400078e0a0e */
[----:B------:R-:W-:Y:S01]  /*0350*/  ISETP.GE.U32.AND P1, PT, R5, R24, PT ;  /* 0x000000180500720c */ /* 0x000fe20003f26070 */
[----:B------:R-:W-:Y:S01]  /*0360*/  @P0 VIADD R7, R7, 0x1 ;  /* 0x0000000107070836 */ /* 0x000fe20000000000 */
[----:B------:R-:W-:Y:S01]  /*0370*/  LOP3.LUT R5, R11, 0xf, RZ, 0xc0, !PT ;  /* 0x0000000f0b057812 */ /* 0x000fe200078ec0ff */
[----:B------:R-:W-:Y:S01]  /*0380*/  IMAD R3, R42, R2, R3 ;  /* 0x000000022a037224 */ /* 0x000fe200078e0203 */
[----:B------:R-:W-:-:S04]  /*0390*/  LOP3.LUT R2, R41, 0x1c, RZ, 0xc0, !PT ;  /* 0x0000001c29027812 */ /* 0x000fc800078ec0ff */
[----:B------:R-:W-:Y:S02]  /*03a0*/  ISETP.GE.U32.AND P0, PT, R3, R42, PT ;  /* 0x0000002a0300720c */ /* 0x000fe40003f06070 */
[----:B------:R-:W-:-:S03]  /*03b0*/  LOP3.LUT R43, R2, 0x80, R43, 0xf8, !PT ;  /* 0x00000080022b7812 */ /* 0x000fc600078ef82b */
[----:B------:R-:W-:Y:S01]  /*03c0*/  @P1 VIADD R7, R7, 0x1 ;  /* 0x0000000107071836 */ /* 0x000fe20000000000 */
[----:B------:R-:W-:-:S04]  /*03d0*/  @!P2 LOP3.LUT R7, RZ, R24, RZ, 0x33, !PT ;  /* 0x00000018ff07a212 */ /* 0x000fc800078e33ff */
[----:B------:R-:W-:Y:S02]  /*03e0*/  IADD3 R44, PT, PT, R44, R7, RZ ;  /* 0x000000072c2c7210 */ /* 0x000fe40007ffe0ff */
[----:B------:R-:W-:Y:S01]  /*03f0*/  SHF.R.U32.HI R7, RZ, 0x1, R11 ;  /* 0x00000001ff077819 */ /* 0x000fe2000001160b */
[----:B------:R-:W-:Y:S01]  /*0400*/  @P0 IMAD.IADD R3, R3, 0x1, -R42 ;  /* 0x0000000103030824 */ /* 0x000fe200078e0a2a */
[----:B------:R-:W-:Y:S02]  /*0410*/  LOP3.LUT R4, R44, 0x3, RZ, 0xc0, !PT ;  /* 0x000000032c047812 */ /* 0x000fe400078ec0ff */
[----:B------:R-:W-:Y:S02]  /*0420*/  LOP3.LUT R7, R7, 0x1, RZ, 0xc0, !PT ;  /* 0x0000000107077812 */ /* 0x000fe400078ec0ff */
[----:B------:R-:W-:Y:S02]  /*0430*/  ISETP.GE.U32.AND P2, PT, R3, R42, PT ;  /* 0x0000002a0300720c */ /* 0x000fe40003f46070 */
[----:B------:R-:W-:Y:S01]  /*0440*/  ISETP.NE.AND P1, PT, R4, 0x3, PT ;  /* 0x000000030400780c */ /* 0x000fe20003f25270 */
[----:B------:R-:W-:Y:S01]  /*0450*/  VIADD R3, R7, 0xffffffff ;  /* 0xffffffff07037836 */ /* 0x000fe20000000000 */
[C---:B0-----:R-:W-:Y:S01]  /*0460*/  LEA R12, R9.reuse, R12, 0x18 ;  /* 0x0000000c090c7211 */ /* 0x041fe200078ec0ff */
[----:B------:R-:W-:Y:S01]  /*0470*/  IMAD.SHL.U32 R4, R8, 0x10, RZ ;  /* 0x0000001008047824 */ /* 0x000fe200078e00ff */
[----:B------:R-:W-:-:S02]  /*0480*/  LEA R40, R9, R40, 0x18 ;  /* 0x0000002809287211 */ /* 0x000fc400078ec0ff */
[----:B-1----:R-:W-:Y:S01]  /*0490*/  SHF.L.U32 R6, R0, 0x6, RZ ;  /* 0x0000000600067819 */ /* 0x002fe200000006ff */
[----:B------:R-:W-:Y:S01]  /*04a0*/  IMAD R2, R7, 0x20, R4 ;  /* 0x0000002007027824 */ /* 0x000fe200078e0204 */
[----:B------:R-:W-:Y:S02]  /*04b0*/  SHF.R.U32.HI R9, RZ, 0x2, R11 ;  /* 0x00000002ff097819 */ /* 0x000fe4000001160b */
[----:B------:R-:W-:Y:S01]  /*04c0*/  LOP3.LUT R3, R3, 0xf, RZ, 0xc0, !PT ;  /* 0x0000000f03037812 */ /* 0x000fe200078ec0ff */
[----:B------:R-:W-:Y:S01]  /*04d0*/  IMAD R13, R7, -0x1f, R2 ;  /* 0xffffffe1070d7824 */ /* 0x000fe200078e0202 */
[----:B------:R-:W-:Y:S01]  /*04e0*/  LOP3.LUT R6, R6, 0x40, R5, 0xe2, !PT ;  /* 0x0000004006067812 */ /* 0x000fe200078ee205 */
[--C-:B------:R-:W-:Y:S01]  /*04f0*/  IMAD R5, R5, 0x84, R12.reuse ;  /* 0x0000008405057824 */ /* 0x100fe200078e020c */
[----:B------:R-:W-:Y:S01]  /*0500*/  @P0 IADD3 R14, PT, PT, R14, 0x1, RZ ;  /* 0x000000010e0e0810 */ /* 0x000fe20007ffe0ff */
[----:B------:R-:W-:Y:S01]  /*0510*/  IMAD R12, R9, 0x84, R12 ;  /* 0x00000084090c7824 */ /* 0x000fe200078e020c */
[----:B------:R-:W-:-:S02]  /*0520*/  LOP3.LUT R35, R4, 0x8, R7, 0xfe, !PT ;  /* 0x0000000804237812 */ /* 0x000fc400078efe07 */
[----:B------:R-:W-:Y:S01]  /*0530*/  LOP3.LUT R15, R4, R3, RZ, 0xfc, !PT ;  /* 0x00000003040f7212 */ /* 0x000fe200078efcff */
[----:B------:R-:W-:Y:S01]  /*0540*/  @P2 VIADD R14, R14, 0x1 ;  /* 0x000000010e0e2836 */ /* 0x000fe20000000000 */
[----:B------:R-:W-:Y:S01]  /*0550*/  @!P3 LOP3.LUT R14, RZ, R42, RZ, 0x33, !PT ;  /* 0x0000002aff0eb212 */ /* 0x000fe200078e33ff */
[--C-:B------:R-:W-:Y:S01]  /*0560*/  IMAD R35, R35, 0x4, R12.reuse ;  /* 0x0000000423237824 */ /* 0x100fe200078e020c */
[----:B------:R-:W-:Y:S01]  /*0570*/  LEA R34, R15, R12, 0x2 ;  /* 0x0000000c0f227211 */ /* 0x000fe200078e10ff */
[----:B------:R-:W-:Y:S01]  /*0580*/  IMAD R4, R13, 0x4, R12 ;  /* 0x000000040d047824 */ /* 0x000fe200078e020c */
[C---:B------:R-:W-:Y:S01]  /*0590*/  ISETP.GE.U32.AND P2, PT, R44.reuse, 0x3, PT ;  /* 0x000000032c00780c */ /* 0x040fe20003f46070 */
[----:B------:R-:W-:Y:S02]  /*05a0*/  VIADD R12, R44, 0x1 ;  /* 0x000000012c0c7836 */ /* 0x000fe40000000000 */
[----:B------:R-:W-:Y:S02]  /*05b0*/  IMAD.IADD R39, R39, 0x1, R14 ;  /* 0x0000000127277824 */ /* 0x000fe400078e020e */
[----:B------:R-:W-:Y:S01]  /*05c0*/  IMAD.MOV.U32 R13, RZ, RZ, R11 ;  /* 0x000000ffff0d7224 */ /* 0x000fe200078e000b */
[----:B------:R-:W-:Y:S01]  /*05d0*/  LOP3.LUT R17, R12, 0x3, RZ, 0xc0, !PT ;  /* 0x000000030c117812 */ /* 0x000fe200078ec0ff */
[----:B--2---:R-:W-:Y:S06]  /*05e0*/  @!P1 BRA `(.L_x_31163) ;  /* 0x0000000000309947 */ /* 0x004fec0003800000 */
[----:B------:R-:W0:Y:S01]  /*05f0*/  S2R R15, SR_CgaCtaId ;  /* 0x00000000000f7919 */ /* 0x000e220000008800 */
[----:B------:R-:W-:Y:S01]  /*0600*/  MOV R12, 0x400 ;  /* 0x00000400000c7802 */ /* 0x000fe20000000f00 */
[----:B------:R-:W-:-:S03]  /*0610*/  IMAD.MOV.U32 R13, RZ, RZ, R11 ;  /* 0x000000ffff0d7224 */ /* 0x000fc600078e000b */
[----:B------:R-:W-:Y:S01]  /*0620*/  IADD3 R14, PT, PT, R12, 0x980, RZ ;  /* 0x000009800c0e7810 */ /* 0x000fe20007ffe0ff */
[----:B------:R-:W-:-:S03]  /*0630*/  IMAD.MOV.U32 R12, RZ, RZ, RZ ;  /* 0x000000ffff0c7224 */ /* 0x000fc600078e00ff */
[----:B0-----:R-:W-:-:S07]  /*0640*/  LEA R14, R15, R14, 0x18 ;  /* 0x0000000e0f0e7211 */ /* 0x001fce00078ec0ff */
.L_x_31164:
[----:B------:R-:W-:Y:S01]  /*0650*/  IMAD R15, R13, 0x4, R14 ;  /* 0x000000040d0f7824 */ /* 0x000fe200078e020e */
[----:B------:R-:W-:Y:S01]  /*0660*/  IADD3 R12, PT, PT, R12, 0x1, RZ ;  /* 0x000000010c0c7810 */ /* 0x000fe20007ffe0ff */
[----:B------:R-:W-:-:S03]  /*0670*/  IMAD.IADD R13, R24, 0x1, R13 ;  /* 0x00000001180d7824 */ /* 0x000fc600078e020d */
[----:B------:R0:W-:Y:S01]  /*0680*/  STS [R15], RZ ;  /* 0x000000ff0f007388 */ /* 0x0001e20000000800 */
[----:B------:R-:W-:-:S13]  /*0690*/  ISETP.NE.AND P0, PT, R12, R17, PT ;  /* 0x000000110c00720c */ /* 0x000fda0003f05270 */
[----:B0-----:R-:W-:Y:S05]  /*06a0*/  @P0 BRA `(.L_x_31164) ;  /* 0xfffffffc00e80947 */ /* 0x001fea000383ffff */
.L_x_31163:
[----:B------:R-:W-:Y:S05]  /*06b0*/  BSYNC.RECONVERGENT B0 ;  /* 0x0000000000007941 */ /* 0x000fea0003800200 */
.L_x_31162:
[----:B------:R-:W-:Y:S04]  /*06c0*/  BSSY.RECONVERGENT B0, `(.L_x_31165) ;  /* 0x0000011000007945 */ /* 0x000fe80003800200 */
[----:B------:R-:W-:Y:S05]  /*06d0*/  @!P2 BRA `(.L_x_31166) ;  /* 0x00000000003ca947 */ /* 0x000fea0003800000 */
[----:B------:R-:W0:Y:S01]  /*06e0*/  S2R R15, SR_CgaCtaId ;  /* 0x00000000000f7919 */ /* 0x000e220000008800 */
[----:B------:R-:W-:-:S05]  /*06f0*/  MOV R12, 0x400 ;  /* 0x00000400000c7802 */ /* 0x000fca0000000f00 */
[----:B------:R-:W-:-:S05]  /*0700*/  VIADD R12, R12, 0x980 ;  /* 0x000009800c0c7836 */ /* 0x000fca0000000000 */
[----:B0-----:R-:W-:-:S07]  /*0710*/  LEA R14, R15, R12, 0x18 ;  /* 0x0000000c0f0e7211 */ /* 0x001fce00078ec0ff */
.L_x_31167:
[C---:B0-----:R-:W-:Y:S02]  /*0720*/  IMAD R19, R13.reuse, 0x4, R14 ;  /* 0x000000040d137824 */ /* 0x041fe400078e020e */
        /* <DEDUP_REMOVED lines=10> */
.L_x_31166:
[----:B------:R-:W-:Y:S05]  /*07d0*/  BSYNC.RECONVERGENT B0 ;  /* 0x0000000000007941 */ /* 0x000fea0003800200 */
.L_x_31165:
[C---:B------:R-:W-:Y:S01]  /*07e0*/  LOP3.LUT R13, R2.reuse, R7, RZ, 0xfc, !PT ;  /* 0x00000007020d7212 */ /* 0x040fe200078efcff */
[----:B------:R-:W-:Y:S01]  /*07f0*/  HFMA2 R38, -RZ, RZ, 0, 0 ;  /* 0x00000000ff267431 */ /* 0x000fe200000001ff */
[C---:B------:R-:W-:Y:S01]  /*0800*/  LOP3.LUT R37, R2.reuse, R3, RZ, 0xfc, !PT ;  /* 0x0000000302257212 */ /* 0x040fe200078efcff */
[----:B------:R-:W1:Y:S01]  /*0810*/  LDCU.64 UR8, c[0x0][0x358] ;  /* 0x00006b00ff0877ac */ /* 0x000e620008000a00 */
[----:B0-----:R-:W-:Y:S01]  /*0820*/  LOP3.LUT R15, R2, 0x8, R7, 0xfe, !PT ;  /* 0x00000008020f7812 */ /* 0x001fe200078efe07 */
[--C-:B------:R-:W-:Y:S01]  /*0830*/  IMAD R2, R13, 0x4, R40.reuse ;  /* 0x000000040d027824 */ /* 0x100fe200078e0228 */
[----:B------:R-:W-:Y:S01]  /*0840*/  PLOP3.LUT P0, PT, PT, PT, PT, 0x80, 0x8 ;  /* 0x000000000008781c */ /* 0x000fe20003f0f070 */
[--C-:B------:R-:W-:Y:S01]  /*0850*/  IMAD R37, R37, 0x4, R40.reuse ;  /* 0x0000000425257824 */ /* 0x100fe200078e0228 */
[----:B------:R-:W-:Y:S01]  /*0860*/  SHF.R.U32.HI R3, RZ, 0x4, R11 ;  /* 0x00000004ff037819 */ /* 0x000fe2000001160b */
[----:B------:R-:W-:Y:S01]  /*0870*/  IMAD R36, R15, 0x4, R40 ;  /* 0x000000040f247824 */ /* 0x000fe200078e0228 */
[----:B------:R-:W-:-:S09]  /*0880*/  LEA R40, R41, R40, 0x2 ;  /* 0x0000002829287211 */ /* 0x000fd200078e10ff */
.L_x_31176:
[----:B------:R-:W-:Y:S01]  /*0890*/  ISETP.GT.U32.AND P2, PT, R11, 0xf, PT ;  /* 0x0000000f0b00780c */ /* 0x000fe20003f44070 */
[----:B------:R-:W-:Y:S01]  /*08a0*/  BSSY.RECONVERGENT B0, `(.L_x_31168) ;  /* 0x000005c000007945 */ /* 0x000fe20003800200 */
[----:B------:R-:W-:-:S11]  /*08b0*/  PLOP3.LUT P1, PT, P0, PT, PT, 0x80, 0x8 ;  /* 0x000000000008781c */ /* 0x000fd6000072f070 */
[----:B01----:R-:W-:Y:S05]  /*08c0*/  @P2 BRA `(.L_x_31169) ;  /* 0x0000000400642947 */ /* 0x003fea0003800000 */
[----:B------:R-:W-:Y:S01]  /*08d0*/  LOP3.LUT R18, R39, 0x3, RZ, 0xc0, !PT ;  /* 0x0000000327127812 */ /* 0x000fe200078ec0ff */
[----:B------:R-:W-:Y:S01]  /*08e0*/  BSSY.RECONVERGENT B1, `(.L_x_31170) ;  /* 0x0000023000017945 */ /* 0x000fe20003800200 */
[----:B------:R-:W-:Y:S01]  /*08f0*/  LEA R13, R45, UR6, 0x6 ;  /* 0x000000062d0d7c11 */ /* 0x000fe2000f8e30ff */
[----:B------:R-:W-:Y:S01]  /*0900*/  IMAD.MOV.U32 R25, RZ, RZ, R41 ;  /* 0x000000ffff197224 */ /* 0x000fe200078e0029 */
[----:B------:R-:W-:Y:S02]  /*0910*/  ISETP.NE.AND P2, PT, R18, 0x3, PT ;  /* 0x000000031200780c */ /* 0x000fe40003f45270 */
[----:B------:R-:W-:Y:S01]  /*0920*/  ISETP.GE.U32.AND P0, PT, R39, 0x3, PT ;  /* 0x000000032700780c */ /* 0x000fe20003f06070 */
[----:B------:R-:W-:-:S10]  /*0930*/  IMAD.IADD R0, R13, 0x1, R38 ;  /* 0x000000010d007824 */ /* 0x000fd400078e0226 */
[----:B------:R-:W-:Y:S05]  /*0940*/  @!P2 BRA `(.L_x_31171) ;  /* 0x000000000070a947 */ /* 0x000fea0003800000 */
[----:B------:R-:W0:Y:S01]  /*0950*/  LDC.64 R16, c[0x0][0x390] ;  /* 0x0000e400ff107b82 */ /* 0x000e220000000a00 */
[----:B------:R-:W-:-:S04]  /*0960*/  IMAD.IADD R13, R43, 0x1, R0 ;  /* 0x000000012b0d7824 */ /* 0x000fc800078e0200 */
[----:B0-----:R-:W-:-:S06]  /*0970*/  IMAD.WIDE.U32 R12, R13, 0x4, R16 ;  /* 0x000000040d0c7825 */ /* 0x001fcc00078e0010 */
[----:B-1----:R-:W2:Y:S01]  /*0980*/  LDG.E.128 R12, desc[UR8][R12.64] ;  /* 0x000000080c0c7981 */ /* 0x002ea2000c1e1d00 */
        /* <DEDUP_REMOVED lines=18> */
[----:B------:R-:W-:Y:S01]  /*0ab0*/  IMAD R21, R24, 0x10, R40 ;  /* 0x0000001018157824 */ /* 0x000fe200078e0228 */
[----:B------:R-:W-:-:S03]  /*0ac0*/  IADD3 R22, PT, PT, R25, R42, RZ ;  /* 0x0000002a19167210 */ /* 0x000fc60007ffe0ff */
[----:B------:R-:W-:Y:S02]  /*0ad0*/  IMAD R20, R24, 0x10, R21 ;  /* 0x0000001018147824 */ /* 0x000fe400078e0215 */
[----:B------:R-:W-:Y:S01]  /*0ae0*/  @P2 IMAD.MOV.U32 R25, RZ, RZ, R22 ;  /* 0x000000ffff192224 */ /* 0x000fe200078e0016 */
[----:B--2---:R2:W-:Y:S04]  /*0af0*/  STS.128 [R21], R12 ;  /* 0x0000000c15007388 */ /* 0x0045e80000000c00 */
[----:B---3--:R2:W-:Y:S02]  /*0b00*/  @P2 STS.128 [R20], R16 ;  /* 0x0000001014002388 */ /* 0x0085e40000000c00 */
.L_x_31171:
[----:B-1----:R-:W-:Y:S05]  /*0b10*/  BSYNC.RECONVERGENT B1 ;  /* 0x0000000000017941 */ /* 0x002fea0003800200 */
.L_x_31170:
[----:B------:R-:W-:Y:S05]  /*0b20*/  @!P0 BRA `(.L_x_31169) ;  /* 0x0000000000cc8947 */ /* 0x000fea0003800000 */
[----:B0-2---:R-:W0:Y:S01]  /*0b30*/  S2R R13, SR_CgaCtaId ;  /* 0x00000000000d7919 */ /* 0x005e220000008800 */
[----:B------:R-:W-:Y:S01]  /*0b40*/  MOV R12, 0x400 ;  /* 0x00000400000c7802 */ /* 0x000fe20000000f00 */
[C---:B------:R-:W-:Y:S01]  /*0b50*/  IMAD.SHL.U32 R26, R25.reuse, 0x4, RZ ;  /* 0x00000004191a7824 */ /* 0x040fe200078e00ff */
[C---:B------:R-:W-:Y:S01]  /*0b60*/  LEA R29, R24.reuse, R25, 0x3 ;  /* 0x00000019181d7211 */ /* 0x040fe200078e18ff */
[----:B------:R-:W-:Y:S02]  /*0b70*/  IMAD R27, R24, 0xc, R25 ;  /* 0x0000000c181b7824 */ /* 0x000fe400078e0219 */
[----:B------:R-:W-:Y:S01]  /*0b80*/  VIADD R12, R12, 0x880 ;  /* 0x000008800c0c7836 */ /* 0x000fe20000000000 */
[C---:B------:R-:W-:Y:S01]  /*0b90*/  LEA R33, R24.reuse, R26, 0x4 ;  /* 0x0000001a18217211 */ /* 0x040fe200078e20ff */
[----:B------:R-:W-:Y:S02]  /*0ba0*/  IMAD.IADD R30, R25, 0x1, R42 ;  /* 0x00000001191e7824 */ /* 0x000fe400078e022a */
[----:B------:R-:W-:-:S02]  /*0bb0*/  IMAD R31, R24, 0x30, R26 ;  /* 0x00000030181f7824 */ /* 0x000fc400078e021a */
[----:B------:R-:W-:Y:S01]  /*0bc0*/  IMAD R32, R24, 0x20, R26 ;  /* 0x0000002018207824 */ /* 0x000fe200078e021a */
[----:B0-----:R-:W-:-:S07]  /*0bd0*/  LEA R28, R13, R12, 0x18 ;  /* 0x0000000c0d1c7211 */ /* 0x001fce00078ec0ff */
.L_x_31172:
[----:B----4-:R-:W0:Y:S01]  /*0be0*/  LDC.64 R16, c[0x0][0x390] ;  /* 0x0000e400ff107b82 */ /* 0x010e220000000a00 */
[----:B------:R-:W-:Y:S02]  /*0bf0*/  LOP3.LUT R13, R26, 0x80, RZ, 0xc0, !PT ;  /* 0x000000801a0d7812 */ /* 0x000fe400078ec0ff */
[----:B------:R-:W-:Y:S02]  /*0c00*/  LOP3.LUT R12, R25, 0x1c, RZ, 0xc0, !PT ;  /* 0x0000001c190c7812 */ /* 0x000fe400078ec0ff */
[----:B------:R-:W-:Y:S02]  /*0c10*/  LOP3.LUT R19, R33, 0x80, RZ, 0xc0, !PT ;  /* 0x0000008021137812 */ /* 0x000fe400078ec0ff */
[----:B------:R-:W-:Y:S02]  /*0c20*/  IADD3 R13, PT, PT, R13, R0, R12 ;  /* 0x000000000d0d7210 */ /* 0x000fe40007ffe00c */
[----:B------:R-:W-:-:S04]  /*0c30*/  LOP3.LUT R20, R30, 0x1c, RZ, 0xc0, !PT ;  /* 0x0000001c1e147812 */ /* 0x000fc800078ec0ff */
[----:B------:R-:W-:Y:S01]  /*0c40*/  IADD3 R19, PT, PT, R19, R0, R20 ;  /* 0x0000000013137210 */ /* 0x000fe20007ffe014 */
[----:B0-----:R-:W-:-:S04]  /*0c50*/  IMAD.WIDE.U32 R12, R13, 0x4, R16 ;  /* 0x000000040d0c7825 */ /* 0x001fc800078e0010 */
[----:B------:R-:W-:Y:S02]  /*0c60*/  IMAD.WIDE.U32 R20, R19, 0x4, R16 ;  /* 0x0000000413147825 */ /* 0x000fe400078e0010 */
[----:B------:R-:W2:Y:S02]  /*0c70*/  LDG.E.128 R12, desc[UR8][R12.64] ;  /* 0x000000080c0c7981 */ /* 0x000ea4000c1e1d00 */
[C---:B------:R-:W-:Y:S02]  /*0c80*/  IMAD.IADD R18, R28.reuse, 0x1, R26 ;  /* 0x000000011c127824 */ /* 0x040fe400078e021a */
[----:B------:R-:W3:Y:S01]  /*0c90*/  LDG.E.128 R20, desc[UR8][R20.64] ;  /* 0x0000000814147981 */ /* 0x000ee2000c1e1d00 */
[----:B------:R-:W-:-:S03]  /*0ca0*/  IMAD.IADD R19, R28, 0x1, R33 ;  /* 0x000000011c137824 */ /* 0x000fc600078e0221 */
[----:B--2---:R0:W-:Y:S04]  /*0cb0*/  STS.128 [R18], R12 ;  /* 0x0000000c12007388 */ /* 0x0041e80000000c00 */
[----:B---3--:R1:W-:Y:S01]  /*0cc0*/  STS.128 [R19], R20 ;  /* 0x0000001413007388 */ /* 0x0083e20000000c00 */
[----:B0-----:R-:W-:Y:S02]  /*0cd0*/  LOP3.LUT R15, R32, 0x80, RZ, 0xc0, !PT ;  /* 0x00000080200f7812 */ /* 0x001fe400078ec0ff */
[----:B------:R-:W-:Y:S02]  /*0ce0*/  LOP3.LUT R12, R29, 0x1c, RZ, 0xc0, !PT ;  /* 0x0000001c1d0c7812 */ /* 0x000fe400078ec0ff */
[----:B-1----:R-:W-:Y:S02]  /*0cf0*/  LOP3.LUT R19, R31, 0x80, RZ, 0xc0, !PT ;  /* 0x000000801f137812 */ /* 0x002fe400078ec0ff */
[----:B------:R-:W-:-:S02]  /*0d00*/  IADD3 R13, PT, PT, R15, R0, R12 ;  /* 0x000000000f0d7210 */ /* 0x000fc40007ffe00c */
[----:B------:R-:W-:-:S04]  /*0d10*/  LOP3.LUT R12, R27, 0x1c, RZ, 0xc0, !PT ;  /* 0x0000001c1b0c7812 */ /* 0x000fc800078ec0ff */
[----:B------:R-:W-:Y:S01]  /*0d20*/  IADD3 R15, PT, PT, R19, R0, R12 ;  /* 0x00000000130f7210 */ /* 0x000fe20007ffe00c */
[----:B------:R-:W-:-:S04]  /*0d30*/  IMAD.WIDE.U32 R12, R13, 0x4, R16 ;  /* 0x000000040d0c7825 */ /* 0x000fc800078e0010 */
[----:B------:R-:W-:Y:S02]  /*0d40*/  IMAD.WIDE.U32 R16, R15, 0x4, R16 ;  /* 0x000000040f107825 */ /* 0x000fe400078e0010 */
[----:B------:R-:W2:Y:S04]  /*0d50*/  LDG.E.128 R12, desc[UR8][R12.64] ;  /* 0x000000080c0c7981 */ /* 0x000ea8000c1e1d00 */
[----:B------:R-:W3:Y:S01]  /*0d60*/  LDG.E.128 R16, desc[UR8][R16.64] ;  /* 0x0000000810107981 */ /* 0x000ee2000c1e1d00 */
[C---:B------:R-:W-:Y:S01]  /*0d70*/  IADD3 R20, PT, PT, R28.reuse, R32, RZ ;  /* 0x000000201c147210 */ /* 0x040fe20007ffe0ff */
[----:B------:R-:W-:Y:S01]  /*0d80*/  IMAD.IADD R21, R28, 0x1, R31 ;  /* 0x000000011c157824 */ /* 0x000fe200078e021f */
[----:B------:R-:W-:-:S04]  /*0d90*/  IADD3 R25, PT, PT, R42, R25, R42 ;  /* 0x000000192a197210 */ /* 0x000fc80007ffe02a */
        /* <DEDUP_REMOVED lines=10> */
[----:B---3--:R4:W-:Y:S01]  /*0e40*/  STS.128 [R21], R16 ;  /* 0x0000001015007388 */ /* 0x0089e20000000c00 */
[----:B------:R-:W-:Y:S05]  /*0e50*/  @!P0 BRA `(.L_x_31172) ;  /* 0xfffffffc00608947 */ /* 0x000fea000383ffff */
.L_x_31169:
[----:B-1----:R-:W-:Y:S05]  /*0e60*/  BSYNC.RECONVERGENT B0 ;  /* 0x0000000000007941 */ /* 0x002fea0003800200 */
.L_x_31168:
[----:B------:R-:W-:Y:S01]  /*0e70*/  LEA R38, R45, R38, 0x6 ;  /* 0x000000262d267211 */ /* 0x000fe200078e30ff */
[----:B------:R-:W-:-:S07]  /*0e80*/  IMAD.MOV.U32 R0, RZ, RZ, RZ ;  /* 0x000000ffff007224 */ /* 0x000fce00078e00ff */
.L_x_31175:
[----:B-12-4-:R-:W-:Y:S01]  /*0e90*/  IMAD.IADD R19, R6, 0x1, R0 ;  /* 0x0000000106137824 */ /* 0x016fe200078e0200 */
[----:B0-----:R-:W-:-:S07]  /*0ea0*/  MOV R15, R3 ;  /* 0x00000003000f7202 */ /* 0x001fce0000000f00 */
.L_x_31173:
        /* <DEDUP_REMOVED lines=14> */
[----:B0-----:R-:W-:Y:S01]  /*0f90*/  LDS R12, [R2] ;  /* 0x00000000020c7984 */ /* 0x001fe20000000800 */
[----:B------:R-:W-:Y:S01]  /*0fa0*/  ISETP.NE.AND P0, PT, R8, RZ, PT ;  /* 0x000000ff0800720c */ /* 0x000fe20003f05270 */
[----:B------:R-:W-:Y:S05]  /*0fb0*/  WARPSYNC.ALL ;  /* 0x0000000000007948 */ /* 0x000fea0003800000 */
        /* <DEDUP_REMOVED lines=29> */
[----:B0-----:R-:W-:Y:S02]  /*1190*/  IMAD R25, R22, R23, R25 ;  /* 0x0000001716197224 */ /* 0x001fe400078e0219 */
[----:B------:R-:W0:Y:S01]  /*11a0*/  @!P0 S2R R22, SR_CgaCtaId ;  /* 0x0000000000168919 */ /* 0x000e220000008800 */
[----:B------:R-:W-:Y:S01]  /*11b0*/  LDS R23, [R2+0x30] ;  /* 0x0000300002177984 */ /* 0x000fe20000000800 */
[----:B-1----:R-:W-:-:S03]  /*11c0*/  IMAD R25, R16, R17, R25 ;  /* 0x0000001110197224 */ /* 0x002fc600078e0219 */
[----:B------:R-:W1:Y:S04]  /*11d0*/  LDS R26, [R4+0x30] ;  /* 0x00003000041a7984 */ /* 0x000e680000000800 */
[----:B------:R-:W-:Y:S01]  /*11e0*/  LDS R17, [R2+0x34] ;  /* 0x0000340002117984 */ /* 0x000fe20000000800 */
[----:B--2---:R-:W-:-:S03]  /*11f0*/  IMAD R27, R12, R15, R25 ;  /* 0x0000000f0c1b7224 */ /* 0x004fc600078e0219 */
[----:B------:R-:W2:Y:S04]  /*1200*/  LDS R16, [R4+0x34] ;  /* 0x0000340004107984 */ /* 0x000ea80000000800 */
[----:B------:R-:W-:Y:S01]  /*1210*/  LDS R25, [R2+0x38] ;  /* 0x0000380002197984 */ /* 0x000fe20000000800 */
[----:B---3--:R-:W-:Y:S01]  /*1220*/  IMAD R13, R14, R13, R27 ;  /* 0x0000000d0e0d7224 */ /* 0x008fe200078e021b */
[----:B------:R-:W-:Y:S02]  /*1230*/  @!P0 MOV R14, 0x400 ;  /* 0x00000400000e8802 */ /* 0x000fe40000000f00 */
[----:B------:R-:W3:Y:S04]  /*1240*/  LDS R28, [R4+0x38] ;  /* 0x00003800041c7984 */ /* 0x000ee80000000800 */
[----:B------:R-:W-:Y:S01]  /*1250*/  LDS R12, [R37] ;  /* 0x00000000250c7984 */ /* 0x000fe20000000800 */
[----:B----4-:R-:W-:-:S02]  /*1260*/  IMAD R13, R18, R19, R13 ;  /* 0x00000013120d7224 */ /* 0x010fc400078e020d */
[----:B------:R-:W-:Y:S01]  /*1270*/  @!P0 VIADD R19, R14, 0x980 ;  /* 0x000009800e138836 */ /* 0x000fe20000000000 */
[----:B------:R-:W4:Y:S01]  /*1280*/  LDS R15, [R34] ;  /* 0x00000000220f7984 */ /* 0x000f220000000800 */
[----:B------:R-:W-:-:S03]  /*1290*/  IMAD.IADD R14, R9, 0x1, R0 ;  /* 0x00000001090e7824 */ /* 0x000fc600078e0200 */
[----:B0-----:R-:W-:Y:S01]  /*12a0*/  @!P0 LEA R19, R22, R19, 0x18 ;  /* 0x0000001316138211 */ /* 0x001fe200078ec0ff */
[----:B-----5:R-:W-:Y:S01]  /*12b0*/  IMAD R13, R20, R21, R13 ;  /* 0x00000015140d7224 */ /* 0x020fe200078e020d */
[----:B------:R-:W-:-:S05]  /*12c0*/  LEA R14, R14, R7, 0x1 ;  /* 0x000000070e0e7211 */ /* 0x000fca00078e08ff */
[----:B------:R-:W-:Y:S02]  /*12d0*/  @!P0 IMAD R14, R14, 0x4, R19 ;  /* 0x000000040e0e8824 */ /* 0x000fe400078e0213 */
[----:B-1----:R-:W-:-:S03]  /*12e0*/  IMAD R13, R23, R26, R13 ;  /* 0x0000001a170d7224 */ /* 0x002fc600078e020d */
[----:B------:R-:W-:Y:S01]  /*12f0*/  @!P0 LDS R19, [R14] ;  /* 0x000000000e138984 */ /* 0x000fe20000000800 */
[----:B--2---:R-:W-:-:S04]  /*1300*/  IMAD R13, R17, R16, R13 ;  /* 0x00000010110d7224 */ /* 0x004fc800078e020d */
[----:B---3--:R-:W-:-:S04]  /*1310*/  IMAD R13, R25, R28, R13 ;  /* 0x0000001c190d7224 */ /* 0x008fc800078e020d */
[----:B----4-:R-:W-:-:S05]  /*1320*/  IMAD R13, R12, R15, R13 ;  /* 0x0000000f0c0d7224 */ /* 0x010fca00078e020d */
[----:B------:R-:W0:Y:S02]  /*1330*/  SHFL.DOWN PT, R12, R13, 0x1, 0x1e1f ;  /* 0x083e1f000d0c7f89 */ /* 0x000e2400000e0000 */
[----:B0-----:R-:W-:-:S05]  /*1340*/  @!P0 IADD3 R19, PT, PT, R19, R12, R13 ;  /* 0x0000000c13138210 */ /* 0x001fca0007ffe00d */
[----:B------:R1:W-:Y:S02]  /*1350*/  @!P0 STS [R14], R19 ;  /* 0x000000130e008388 */ /* 0x0003e40000000800 */
.L_x_31174:
[----:B------:R-:W-:-:S05]  /*1360*/  VIADD R0, R0, 0x10 ;  /* 0x0000001000007836 */ /* 0x000fca0000000000 */
[----:B------:R-:W-:-:S13]  /*1370*/  ISETP.GE.U32.AND P0, PT, R0, 0x40, PT ;  /* 0x000000400000780c */ /* 0x000fda0003f06070 */
[----:B------:R-:W-:Y:S05]  /*1380*/  @!P0 BRA `(.L_x_31175) ;  /* 0xfffffff800c08947 */ /* 0x000fea000383ffff */
[----:B------:R-:W-:Y:S01]  /*1390*/  HFMA2 R38, -RZ, RZ, 0, 1.9073486328125e-06 ;  /* 0x00000020ff267431 */ /* 0x000fe200000001ff */
[----:B------:R-:W-:Y:S01]  /*13a0*/  PLOP3.LUT P0, PT, PT, PT, PT, 0x8, 0x80 ;  /* 0x000000000080781c */ /* 0x000fe20003f0e170 */
[----:B------:R-:W-:-:S12]  /*13b0*/  @P1 BRA `(.L_x_31176) ;  /* 0xfffffff400341947 */ /* 0x000fd8000383ffff */
[----:B------:R-:W-:Y:S01]  /*13c0*/  LOP3.LUT R0, R44, 0x3, RZ, 0xc0, !PT ;  /* 0x000000032c007812 */ /* 0x000fe200078ec0ff */
[----:B------:R-:W-:Y:S05]  /*13d0*/  WARPSYNC.ALL ;  /* 0x0000000000007948 */ /* 0x000fea0003800000 */
[----:B------:R-:W-:Y:S01]  /*13e0*/  BAR.SYNC.DEFER_BLOCKING 0x0 ;  /* 0x0000000000007b1d */ /* 0x000fe20000010000 */
[----:B------:R-:W-:Y:S02]  /*13f0*/  ISETP.NE.AND P0, PT, R0, 0x3, PT ;  /* 0x000000030000780c */ /* 0x000fe40003f05270 */
[----:B------:R-:W-:-:S03]  /*1400*/  ISETP.GE.U32.AND P1, PT, R44, 0x3, PT ;  /* 0x000000032c00780c */ /* 0x000fc60003f26070 */
[----:B------:R-:W-:Y:S08]  /*1410*/  BSSY.RECONVERGENT B0, `(.L_x_31177) ;  /* 0x0000018000007945 */ /* 0x000ff00003800200 */
[----:B------:R-:W-:Y:S05]  /*1420*/  @!P0 BRA `(.L_x_31178) ;  /* 0x0000000000588947 */ /* 0x000fea0003800000 */
[----:B0-----:R-:W0:Y:S01]  /*1430*/  S2R R12, SR_CTAID.X ;  /* 0x00000000000c7919 */ /* 0x001e220000002500 */
[----:B------:R-:W2:Y:S01]  /*1440*/  S2UR UR5, SR_CgaCtaId ;  /* 0x00000000000579c3 */ /* 0x000ea20000008800 */
[----:B------:R-:W-:Y:S01]  /*1450*/  UMOV UR4, 0x400 ;  /* 0x0000040000047882 */ /* 0x000fe20000000000 */
[----:B------:R-:W-:Y:S01]  /*1460*/  VIADD R44, R44, 0x1 ;  /* 0x000000012c2c7836 */ /* 0x000fe20000000000 */
[----:B------:R-:W-:-:S04]  /*1470*/  UIADD3 UR4, UPT, UPT, UR4, 0x980, URZ ;  /* 0x0000098004047890 */ /* 0x000fc8000fffe0ff */
[----:B------:R-:W-:Y:S01]  /*1480*/  LOP3.LUT R44, R44, 0x3, RZ, 0xc0, !PT ;  /* 0x000000032c2c7812 */ /* 0x000fe200078ec0ff */
[----:B------:R-:W3:Y:S03]  /*1490*/  LDC.64 R4, c[0x0][0x3a0] ;  /* 0x0000e800ff047b82 */ /* 0x000ee60000000a00 */
[----:B------:R-:W-:Y:S01]  /*14a0*/  IADD3 R0, PT, PT, -R44, RZ, RZ ;  /* 0x000000ff2c007210 */ /* 0x000fe20007ffe1ff */
[----:B--2---:R-:W-:-:S06]  /*14b0*/  ULEA UR4, UR5, UR4, 0x18 ;  /* 0x0000000405047291 */ /* 0x004fcc000f8ec0ff */
[----:B------:R-:W-:Y:S02]  /*14c0*/  VIADD R41, R41, UR4 ;  /* 0x0000000429297c36 */ /* 0x000fe40008000000 */
[----:B0-----:R-:W-:-:S05]  /*14d0*/  IMAD.SHL.U32 R12, R12, 0x80, RZ ;  /* 0x000000800c0c7824 */ /* 0x001fca00078e00ff */
[----:B------:R-:W-:-:S04]  /*14e0*/  LOP3.LUT R12, R12, 0x80, RZ, 0xc0, !PT ;  /* 0x000000800c0c7812 */ /* 0x000fc800078ec0ff */
[--C-:B------:R-:W-:Y:S01]  /*14f0*/  IADD3 R7, PT, PT, R12, UR6, R11.reuse ;  /* 0x000000060c077c10 */ /* 0x100fe2000fffe00b */
[----:B------:R-:W-:-:S07]  /*1500*/  IMAD R11, R44, R24, R11 ;  /* 0x000000182c0b7224 */ /* 0x000fce00078e020b */
.L_x_31179:
[----:B--2---:R0:W2:Y:S01]  /*1510*/  LDS R9, [R41] ;  /* 0x0000000029097984 */ /* 0x0040a20000000800 */
[----:B------:R-:W-:Y:S02]  /*1520*/  VIADD R0, R0, 0x1 ;  /* 0x0000000100007836 */ /* 0x000fe40000000000 */
[----:B---3--:R-:W-:-:S03]  /*1530*/  IMAD.WIDE.U32 R2, R7, 0x4, R4 ;  /* 0x0000000407027825 */ /* 0x008fc600078e0004 */
[----:B------:R-:W-:Y:S02]  /*1540*/  ISETP.NE.AND P0, PT, R0, RZ, PT ;  /* 0x000000ff0000720c */ /* 0x000fe40003f05270 */
[----:B------:R-:W-:Y:S01]  /*1550*/  IADD3 R7, PT, PT, R24, R7, RZ ;  /* 0x0000000718077210 */ /* 0x000fe20007ffe0ff */
[----:B0-----:R-:W-:Y:S01]  /*1560*/  IMAD.IADD R41, R41, 0x1, R42 ;  /* 0x0000000129297824 */ /* 0x001fe200078e022a */
[----:B--2---:R2:W-:Y:S09]  /*1570*/  REDG.E.ADD.STRONG.GPU desc[UR8][R2.64], R9 ;  /* 0x000000090200798e */ /* 0x0045f2000c12e108 */
[----:B------:R-:W-:Y:S05]  /*1580*/  @P0 BRA `(.L_x_31179) ;  /* 0xfffffffc00e00947 */ /* 0x000fea000383ffff */
.L_x_31178:
[----:B------:R-:W-:Y:S05]  /*1590*/  BSYNC.RECONVERGENT B0 ;  /* 0x0000000000007941 */ /* 0x000fea0003800200 */
.L_x_31177:
[----:B------:R-:W-:Y:S05]  /*15a0*/  @!P1 EXIT ;  /* 0x000000000000994d */ /* 0x000fea0003800000 */
[----:B--2---:R-:W2:Y:S01]  /*15b0*/  S2R R2, SR_CTAID.X ;  /* 0x0000000000027919 */ /* 0x004ea20000002500 */
[----:B------:R-:W3:Y:S01]  /*15c0*/  S2UR UR5, SR_CgaCtaId ;  /* 0x00000000000579c3 */ /* 0x000ee20000008800 */
[----:B------:R-:W-:Y:S02]  /*15d0*/  UMOV UR4, 0x400 ;  /* 0x0000040000047882 */ /* 0x000fe40000000000 */
[----:B------:R-:W-:-:S05]  /*15e0*/  UIADD3 UR4, UPT, UPT, UR4, 0x980, URZ ;  /* 0x0000098004047890 */ /* 0x000fca000fffe0ff */
[----:B-1----:R-:W1:Y:S01]  /*15f0*/  LDC.64 R18, c[0x0][0x3a0] ;  /* 0x0000e800ff127b82 */ /* 0x002e620000000a00 */
[----:B---3--:R-:W-:-:S06]  /*1600*/  ULEA UR4, UR5, UR4, 0x18 ;  /* 0x0000000405047291 */ /* 0x008fcc000f8ec0ff */
[----:B------:R-:W-:Y:S01]  /*1610*/  LEA R21, R11, UR4, 0x2 ;  /* 0x000000040b157c11 */ /* 0x000fe2000f8e10ff */
[----:B--2---:R-:W-:Y:S02]  /*1620*/  IMAD.SHL.U32 R2, R2, 0x80, RZ ;  /* 0x0000008002027824 */ /* 0x004fe400078e00ff */
[----:B-1----:R-:W-:-:S03]  /*1630*/  IMAD.WIDE.U32 R4, R24, 0x8, R18 ;  /* 0x0000000818047825 */ /* 0x002fc600078e0012 */
[----:B------:R-:W-:Y:S01]  /*1640*/  LOP3.LUT R2, R2, 0x80, RZ, 0xc0, !PT ;  /* 0x0000008002027812 */ /* 0x000fe200078ec0ff */
[----:B------:R-:W-:-:S03]  /*1650*/  IMAD.WIDE.U32 R6, R24, 0xc, R18 ;  /* 0x0000000c18067825 */ /* 0x000fc600078e0012 */
[----:B------:R-:W-:Y:S01]  /*1660*/  IADD3 R23, PT, PT, R2, UR6, R11 ;  /* 0x0000000602177c10 */ /* 0x000fe2000fffe00b */
[----:B------:R-:W-:-:S07]  /*1670*/  IMAD.WIDE.U32 R2, R24, 0x4, R18 ;  /* 0x0000000418027825 */ /* 0x000fce00078e0012 */
.L_x_31180:
[----:B------:R-:W-:Y:S01]  /*1680*/  IADD3 R0, PT, PT, R21, R42, RZ ;  /* 0x0000002a15007210 */ /* 0x000fe20007ffe0ff */
[C-C-:B------:R-:W-:Y:S01]  /*1690*/  IMAD R10, R24.reuse, 0x8, R21.reuse ;  /* 0x00000008180a7824 */ /* 0x140fe200078e0215 */
[----:B-1----:R1:W2:Y:S01]  /*16a0*/  LDS R25, [R21] ;  /* 0x0000000015197984 */ /* 0x0022a20000000800 */
[----:B------:R-:W-:Y:S02]  /*16b0*/  IMAD R20, R24, 0xc, R21 ;  /* 0x0000000c18147824 */ /* 0x000fe400078e0215 */
[C---:B0-----:R-:W-:Y:S01]  /*16c0*/  IMAD.WIDE R16, R23.reuse, 0x4, R18 ;  /* 0x0000000417107825 */ /* 0x041fe200078e0212 */
[----:B------:R-:W0:Y:S03]  /*16d0*/  LDS R27, [R0] ;  /* 0x00000000001b7984 */ /* 0x000e260000000800 */
[C---:B------:R-:W-:Y:S01]  /*16e0*/  IMAD.WIDE R8, R23.reuse, 0x4, R2 ;  /* 0x0000000417087825 */ /* 0x040fe200078e0202 */
[----:B------:R-:W3:Y:S03]  /*16f0*/  LDS R29, [R10] ;  /* 0x000000000a1d7984 */ /* 0x000ee60000000800 */
[----:B------:R-:W-:Y:S01]  /*1700*/  IMAD.WIDE R12, R23, 0x4, R4 ;  /* 0x00000004170c7825 */ /* 0x000fe200078e0204 */
[----:B------:R-:W4:Y:S03]  /*1710*/  LDS R31, [R20] ;  /* 0x00000000141f7984 */ /* 0x000f260000000800 */
[----:B------:R-:W-:-:S02]  /*1720*/  IMAD.IADD R11, R11, 0x1, R42 ;  /* 0x000000010b0b7824 */ /* 0x000fc400078e022a */
[----:B------:R-:W-:-:S03]  /*1730*/  IMAD.WIDE R14, R23, 0x4, R6 ;  /* 0x00000004170e7825 */ /* 0x000fc600078e0206 */
[----:B------:R-:W-:Y:S01]  /*1740*/  ISETP.GE.U32.AND P0, PT, R11, 0x80, PT ;  /* 0x000000800b00780c */ /* 0x000fe20003f06070 */
[----:B-1----:R-:W-:Y:S01]  /*1750*/  IMAD R21, R24, 0x10, R21 ;  /* 0x0000001018157824 */ /* 0x002fe200078e0215 */
[----:B------:R-:W-:Y:S01]  /*1760*/  IADD3 R23, PT, PT, R23, R42, RZ ;  /* 0x0000002a17177210 */ /* 0x000fe20007ffe0ff */
[----:B--2---:R1:W-:Y:S04]  /*1770*/  REDG.E.ADD.STRONG.GPU desc[UR8][R16.64], R25 ;  /* 0x000000191000798e */ /* 0x0043e8000c12e108 */
[----:B0-----:R1:W-:Y:S04]  /*1780*/  REDG.E.ADD.STRONG.GPU desc[UR8][R8.64], R27 ;  /* 0x0000001b0800798e */ /* 0x0013e8000c12e108 */
[----:B---3--:R1:W-:Y:S04]  /*1790*/  REDG.E.ADD.STRONG.GPU desc[UR8][R12.64], R29 ;  /* 0x0000001d0c00798e */ /* 0x0083e8000c12e108 */
[----:B----4-:R1:W-:Y:S01]  /*17a0*/  REDG.E.ADD.STRONG.GPU desc[UR8][R14.64], R31 ;  /* 0x0000001f0e00798e */ /* 0x0103e2000c12e108 */
[----:B------:R-:W-:Y:S05]  /*17b0*/  @!P0 BRA `(.L_x_31180) ;  /* 0xfffffffc00b08947 */ /* 0x000fea000383ffff */
[----:B------:R-:W-:Y:S05]  /*17c0*/  EXIT ;  /* 0x000000000000794d */ /* 0x000fea0003800000 */
.L_x_31181:
        /* <DEDUP_REMOVED lines=11> */
.L_x_39859:


//--------------------- .text._Z9cuda_gemmIiLi128ELi1ELi1ELi256ELi128ELi128ELi64ELi1ELi0EEviiiPT_S1_S1_iii --------------------------
	.section	.text._Z9cuda_gemmIiLi128ELi1ELi1ELi256ELi128ELi128ELi64ELi1ELi0EEviiiPT_S1_S1_iii,"ax",@progbits
	.align	128
        .global         _Z9cuda_gemmIiLi128ELi1ELi1ELi256ELi128ELi128ELi64ELi1ELi0EEviiiPT_S1_S1_iii
        .type           _Z9cuda_gemmIiLi128ELi1ELi1ELi256ELi128ELi128ELi64ELi1ELi0EEviiiPT_S1_S1_iii,@function
        .size           _Z9cuda_gemmIiLi128ELi1ELi1ELi256ELi128ELi128ELi64ELi1ELi0EEviiiPT_S1_S1_iii,(.L_x_39141 - _Z9cuda_gemmIiLi128ELi1ELi1ELi256ELi128ELi128ELi64ELi1ELi0EEviiiPT_S1_S1_iii)
        .other          _Z9cuda_gemmIiLi128ELi1ELi1ELi256ELi128ELi128ELi64ELi1ELi0EEviiiPT_S1_S1_iii,@"STO_CUDA_ENTRY STV_DEFAULT"
_Z9cuda_gemmIiLi128ELi1ELi1ELi256ELi128ELi128ELi64ELi1ELi0EEviiiPT_S1_S1_iii:
.text._Z9cuda_gemmIiLi128ELi1ELi1ELi256ELi128ELi128ELi64ELi1ELi0EEviiiPT_S1_S1_iii:
        /* <DEDUP_REMOVED lines=12> */
[----:B------:R-:W-:Y:S01]  /*00c0*/  LOP3.LUT R2, R0, 0x100, RZ, 0x3c, !PT ;  /* 0x0000010000027812 */ /* 0x000fe200078e3cff */
[----:B------:R-:W1:Y:S03]  /*00d0*/  LDC R5, c[0x0][0x374] ;  /* 0x0000dd00ff057b82 */ /* 0x000e660000000800 */
[----:B------:R-:W-:Y:S01]  /*00e0*/  ISETP.GE.AND P2, PT, R2, RZ, PT ;  /* 0x000000ff0200720c */ /* 0x000fe20003f46270 */
[----:B------:R-:W-:-:S05]  /*00f0*/  IMAD.HI.U32 R57, R3, 0x100, RZ ;  /* 0x0000010003397827 */ /* 0x000fca00078e00ff */
[----:B------:R-:W-:-:S05]  /*0100*/  IADD3 R3, PT, PT, -R57, RZ, RZ ;  /* 0x000000ff39037210 */ /* 0x000fca0007ffe1ff */
[----:B------:R-:W-:-:S05]  /*0110*/  IMAD R3, R6, R3, 0x100 ;  /* 0x0000010006037424 */ /* 0x000fca00078e0203 */
[----:B------:R-:W-:Y:S02]  /*0120*/  ISETP.GT.U32.AND P1, PT, R6, R3, PT ;  /* 0x000000030600720c */ /* 0x000fe40003f24070 */
[----:B-1----:R-:W-:-:S11]  /*0130*/  ISETP.LE.U32.AND P3, PT, R5, UR4, PT ;  /* 0x0000000405007c0c */ /* 0x002fd6000bf63070 */
[----:B------:R-:W-:-:S05]  /*0140*/  @!P1 IMAD.IADD R3, R3, 0x1, -R6 ;  /* 0x0000000103039824 */ /* 0x000fca00078e0a06 */
[----:B------:R-:W-:Y:S01]  /*0150*/  ISETP.GE.U32.AND P0, PT, R3, R6, PT ;  /* 0x000000060300720c */ /* 0x000fe20003f06070 */
[----:B------:R-:W-:-:S12]  /*0160*/  @P3 EXIT ;  /* 0x000000000000394d */ /* 0x000fd80003800000 */
[----:B------:R-:W-:Y:S01]  /*0170*/  @!P1 VIADD R57, R57, 0x1 ;  /* 0x0000000139399836 */ /* 0x000fe20000000000 */
[----:B------:R-:W-:Y:S01]  /*0180*/  ISETP.NE.AND P1, PT, R0, RZ, PT ;  /* 0x000000ff0000720c */ /* 0x000fe20003f25270 */
[----:B------:R-:W0:Y:S01]  /*0190*/  LDCU UR10, c[0x0][0x360] ;  /* 0x00006c00ff0a77ac */ /* 0x000e220008000800 */
[----:B------:R-:W1:Y:S01]  /*01a0*/  S2R R56, SR_TID.X ;  /* 0x0000000000387919 */ /* 0x000e620000002100 */
[----:B------:R-:W-:Y:S01]  /*01b0*/  @P0 VIADD R57, R57, 0x1 ;  /* 0x0000000139390836 */ /* 0x000fe20000000000 */
[----:B------:R-:W-:Y:S04]  /*01c0*/  BSSY.RECONVERGENT B0, `(.L_x_31182) ;  /* 0x0000069000007945 */ /* 0x000fe80003800200 */
[----:B------:R-:W-:-:S05]  /*01d0*/  @!P2 IADD3 R57, PT, PT, -R57, RZ, RZ ;  /* 0x000000ff3939a210 */ /* 0x000fca0007ffe1ff */
[----:B------:R-:W-:-:S04]  /*01e0*/  @!P1 LOP3.LUT R57, RZ, R0, RZ, 0x33, !PT ;  /* 0x00000000ff399212 */ /* 0x000fc800078e33ff */
[----:B------:R-:W-:Y:S01]  /*01f0*/  VIMNMX R3, PT, PT, R57, 0x40, PT ;  /* 0x0000004039037848 */ /* 0x000fe20003fe0100 */
[----:B0-----:R-:W0:Y:S01]  /*0200*/  I2F.U32.RP R8, UR10 ;  /* 0x0000000a00087d06 */ /* 0x001e220008209000 */
[----:B------:R-:W-:-:S03]  /*0210*/  USHF.L.U32 UR5, UR10, 0x2, URZ ;  /* 0x000000020a057899 */ /* 0x000fc600080006ff */
[----:B------:R-:W-:-:S04]  /*0220*/  IMAD.SHL.U32 R3, R3, 0x2, RZ ;  /* 0x0000000203037824 */ /* 0x000fc800078e00ff */
[----:B------:R-:W-:Y:S01]  /*0230*/  IMAD.MOV R11, RZ, RZ, -R3 ;  /* 0x000000ffff0b7224 */ /* 0x000fe200078e0a03 */
[----:B------:R-:W2:Y:S01]  /*0240*/  I2F.U32.RP R2, R3 ;  /* 0x0000000300027306 */ /* 0x000ea20000209000 */
[----:B------:R-:W-:-:S07]  /*0250*/  ISETP.NE.U32.AND P3, PT, R3, RZ, PT ;  /* 0x000000ff0300720c */ /* 0x000fce0003f65070 */
[----:B------:R-:W3:Y:S08]  /*0260*/  I2F.U32.RP R10, UR5 ;  /* 0x00000005000a7d06 */ /* 0x000ef00008209000 */
[----:B0-----:R-:W0:Y:S08]  /*0270*/  MUFU.RCP R8, R8 ;  /* 0x0000000800087308 */ /* 0x001e300000001000 */
[----:B--2---:R-:W2:Y:S08]  /*0280*/  MUFU.RCP R2, R2 ;  /* 0x0000000200027308 */ /* 0x004eb00000001000 */
[----:B---3--:R-:W3:Y:S01]  /*0290*/  MUFU.RCP R10, R10 ;  /* 0x0000000a000a7308 */ /* 0x008ee20000001000 */
[----:B0-----:R-:W-:-:S07]  /*02a0*/  VIADD R6, R8, 0xffffffe ;  /* 0x0ffffffe08067836 */ /* 0x001fce0000000000 */
[----:B------:R0:W4:Y:S01]  /*02b0*/  F2I.FTZ.U32.TRUNC.NTZ R7, R6 ;  /* 0x0000000600077305 */ /* 0x000122000021f000 */
[----:B--2---:R-:W-:Y:S02]  /*02c0*/  VIADD R4, R2, 0xffffffe ;  /* 0x0ffffffe02047836 */ /* 0x004fe40000000000 */
[----:B-1----:R-:W-:-:S05]  /*02d0*/  VIADD R2, R56, UR10 ;  /* 0x0000000a38027c36 */ /* 0x002fca0008000000 */
[----:B------:R1:W2:Y:S01]  /*02e0*/  F2I.FTZ.U32.TRUNC.NTZ R5, R4 ;  /* 0x0000000400057305 */ /* 0x0002a2000021f000 */
[----:B---3--:R-:W-:Y:S01]  /*02f0*/  IADD3 R9, PT, PT, R10, 0xffffffe, RZ ;  /* 0x0ffffffe0a097810 */ /* 0x008fe20007ffe0ff */
[----:B0-----:R-:W-:Y:S01]  /*0300*/  IMAD.MOV.U32 R6, RZ, RZ, RZ ;  /* 0x000000ffff067224 */ /* 0x001fe200078e00ff */
[----:B------:R-:W-:Y:S01]  /*0310*/  ISETP.GE.U32.AND P0, PT, R2, 0x80, PT ;  /* 0x000000800200780c */ /* 0x000fe20003f06070 */
[----:B----4-:R-:W-:-:S04]  /*0320*/  IMAD.MOV R13, RZ, RZ, -R7 ;  /* 0x000000ffff0d7224 */ /* 0x010fc800078e0a07 */
[----:B------:R-:W0:Y:S01]  /*0330*/  F2I.FTZ.U32.TRUNC.NTZ R9, R9 ;  /* 0x0000000900097305 */ /* 0x000e22000021f000 */
[----:B-1----:R-:W-:Y:S01]  /*0340*/  HFMA2 R4, -RZ, RZ, 0, 0 ;  /* 0x00000000ff047431 */ /* 0x002fe200000001ff */
[----:B------:R-:W-:Y:S01]  /*0350*/  SEL R72, RZ, 0x1, P0 ;  /* 0x00000001ff487807 */ /* 0x000fe20000000000 */
[----:B------:R-:W-:Y:S02]  /*0360*/  IMAD R13, R13, UR10, RZ ;  /* 0x0000000a0d0d7c24 */ /* 0x000fe4000f8e02ff */
[----:B--2---:R-:W-:Y:S02]  /*0370*/  IMAD R11, R11, R5, RZ ;  /* 0x000000050b0b7224 */ /* 0x004fe400078e02ff */
[----:B------:R-:W-:-:S04]  /*0380*/  IMAD.HI.U32 R6, R7, R13, R6 ;  /* 0x0000000d07067227 */ /* 0x000fc800078e0006 */
[----:B------:R-:W-:Y:S01]  /*0390*/  IMAD.HI.U32 R5, R5, R11, R4 ;  /* 0x0000000b05057227 */ /* 0x000fe200078e0004 */
[----:B------:R-:W-:Y:S02]  /*03a0*/  VIMNMX.U32 R11, PT, PT, R2, 0x80, !PT ;  /* 0x00000080020b7848 */ /* 0x000fe40007fe0000 */
[----:B------:R-:W-:Y:S01]  /*03b0*/  LEA R4, R56, UR5, 0x2 ;  /* 0x0000000538047c11 */ /* 0x000fe2000f8e10ff */
[----:B0-----:R-:W-:Y:S01]  /*03c0*/  IMAD.MOV R8, RZ, RZ, -R9 ;  /* 0x000000ffff087224 */ /* 0x001fe200078e0a09 */
[----:B------:R-:W-:Y:S01]  /*03d0*/  IADD3 R11, PT, PT, R11, -R2, -R72 ;  /* 0x800000020b0b7210 */ /* 0x000fe20007ffe848 */
[----:B------:R-:W-:Y:S01]  /*03e0*/  IMAD.HI.U32 R55, R5, R56, RZ ;  /* 0x0000003805377227 */ /* 0x000fe200078e00ff */
[C---:B------:R-:W-:Y:S02]  /*03f0*/  ISETP.GE.U32.AND P0, PT, R4.reuse, 0x40, PT ;  /* 0x000000400400780c */ /* 0x040fe40003f06070 */
[----:B------:R-:W-:Y:S01]  /*0400*/  VIMNMX.U32 R7, PT, PT, R4, 0x40, !PT ;  /* 0x0000004004077848 */ /* 0x000fe20007fe0000 */
[----:B------:R-:W-:Y:S01]  /*0410*/  IMAD.HI.U32 R5, R6, R11, RZ ;  /* 0x0000000b06057227 */ /* 0x000fe200078e00ff */
[----:B------:R-:W-:-:S02]  /*0420*/  IADD3 R2, PT, PT, -R55, RZ, RZ ;  /* 0x000000ff37027210 */ /* 0x000fc40007ffe1ff */
[----:B------:R-:W-:Y:S01]  /*0430*/  SEL R70, RZ, 0x1, P0 ;  /* 0x00000001ff467807 */ /* 0x000fe20000000000 */
[----:B------:R-:W-:Y:S02]  /*0440*/  IMAD.MOV.U32 R13, RZ, RZ, R8 ;  /* 0x000000ffff0d7224 */ /* 0x000fe400078e0008 */
[----:B------:R-:W-:Y:S01]  /*0450*/  IMAD.MOV R6, RZ, RZ, -R5 ;  /* 0x000000ffff067224 */ /* 0x000fe200078e0a05 */
[----:B------:R-:W-:Y:S01]  /*0460*/  IADD3 R7, PT, PT, R7, -R4, -R70 ;  /* 0x8000000407077210 */ /* 0x000fe20007ffe846 */
[----:B------:R-:W-:Y:S02]  /*0470*/  IMAD R13, R13, UR5, RZ ;  /* 0x000000050d0d7c24 */ /* 0x000fe4000f8e02ff */
[----:B------:R-:W-:Y:S02]  /*0480*/  IMAD.MOV.U32 R8, RZ, RZ, RZ ;  /* 0x000000ffff087224 */ /* 0x000fe400078e00ff */
[----:B------:R-:W-:Y:S02]  /*0490*/  IMAD R2, R3, R2, R56 ;  /* 0x0000000203027224 */ /* 0x000fe400078e0238 */
[----:B------:R-:W-:-:S02]  /*04a0*/  IMAD R11, R6, UR10, R11 ;  /* 0x0000000a060b7c24 */ /* 0x000fc4000f8e020b */
[----:B------:R-:W-:Y:S01]  /*04b0*/  IMAD.HI.U32 R8, R9, R13, R8 ;  /* 0x0000000d09087227 */ /* 0x000fe200078e0008 */
[----:B------:R-:W-:Y:S02]  /*04c0*/  ISETP.GE.U32.AND P5, PT, R2, R3, PT ;  /* 0x000000030200720c */ /* 0x000fe40003fa6070 */
[----:B------:R-:W-:-:S03]  /*04d0*/  ISETP.GE.U32.AND P0, PT, R11, UR10, PT ;  /* 0x0000000a0b007c0c */ /* 0x000fc6000bf06070 */
[----:B------:R-:W-:-:S04]  /*04e0*/  IMAD.HI.U32 R9, R8, R7, RZ ;  /* 0x0000000708097227 */ /* 0x000fc800078e00ff */
[----:B------:R-:W-:-:S04]  /*04f0*/  IMAD.MOV R4, RZ, RZ, -R9 ;  /* 0x000000ffff047224 */ /* 0x000fc800078e0a09 */
[----:B------:R-:W-:Y:S01]  /*0500*/  IMAD R7, R4, UR5, R7 ;  /* 0x0000000504077c24 */ /* 0x000fe2000f8e0207 */
[----:B------:R-:W-:Y:S01]  /*0510*/  @P5 IADD3 R2, PT, PT, -R3, R2, RZ ;  /* 0x0000000203025210 */ /* 0x000fe20007ffe1ff */
[----:B------:R-:W-:Y:S02]  /*0520*/  @P0 VIADD R11, R11, -UR10 ;  /* 0x8000000a0b0b0c36 */ /* 0x000fe40008000000 */
[----:B------:R-:W-:Y:S01]  /*0530*/  @P5 VIADD R55, R55, 0x1 ;  /* 0x0000000137375836 */ /* 0x000fe20000000000 */
[----:B------:R-:W-:Y:S01]  /*0540*/  ISETP.GE.U32.AND P1, PT, R2, R3, PT ;  /* 0x000000030200720c */ /* 0x000fe20003f26070 */
[----:B------:R-:W-:Y:S01]  /*0550*/  @P0 VIADD R5, R5, 0x1 ;  /* 0x0000000105050836 */ /* 0x000fe20000000000 */
[----:B------:R-:W-:Y:S01]  /*0560*/  ISETP.GE.U32.AND P2, PT, R7, UR5, PT ;  /* 0x0000000507007c0c */ /* 0x000fe2000bf46070 */
[----:B------:R-:W-:Y:S01]  /*0570*/  IMAD.MOV.U32 R4, RZ, RZ, R56 ;  /* 0x000000ffff047224 */ /* 0x000fe200078e0038 */
[----:B------:R-:W-:Y:S02]  /*0580*/  ISETP.GE.U32.AND P4, PT, R11, UR10, PT ;  /* 0x0000000a0b007c0c */ /* 0x000fe4000bf86070 */
[----:B------:R-:W-:-:S07]  /*0590*/  ISETP.NE.U32.AND P5, PT, RZ, UR10, PT ;  /* 0x0000000aff007c0c */ /* 0x000fce000bfa5070 */
[----:B------:R-:W-:Y:S01]  /*05a0*/  @P1 VIADD R55, R55, 0x1 ;  /* 0x0000000137371836 */ /* 0x000fe20000000000 */
[----:B------:R-:W-:Y:S02]  /*05b0*/  @!P3 LOP3.LUT R55, RZ, R3, RZ, 0x33, !PT ;  /* 0x00000003ff37b212 */ /* 0x000fe400078e33ff */
[----:B------:R-:W-:Y:S01]  /*05c0*/  @P2 IADD3 R7, PT, PT, R7, -UR5, RZ ;  /* 0x8000000507072c10 */ /* 0x000fe2000fffe0ff */
[----:B------:R-:W-:Y:S01]  /*05d0*/  @P4 VIADD R5, R5, 0x1 ;  /* 0x0000000105054836 */ /* 0x000fe20000000000 */
[----:B------:R-:W-:Y:S01]  /*05e0*/  @P2 IADD3 R9, PT, PT, R9, 0x1, RZ ;  /* 0x0000000109092810 */ /* 0x000fe20007ffe0ff */
[----:B------:R-:W-:Y:S01]  /*05f0*/  IMAD.MOV R54, RZ, RZ, -R55 ;  /* 0x000000ffff367224 */ /* 0x000fe200078e0a37 */
[----:B------:R-:W-:Y:S02]  /*0600*/  ISETP.GE.U32.AND P0, PT, R7, UR5, PT ;  /* 0x0000000507007c0c */ /* 0x000fe4000bf06070 */
[----:B------:R-:W-:Y:S01]  /*0610*/  @!P5 LOP3.LUT R5, RZ, UR10, RZ, 0x33, !PT ;  /* 0x0000000aff05dc12 */ /* 0x000fe2000f8e33ff */
[----:B------:R-:W-:Y:S01]  /*0620*/  IMAD R54, R3, R54, R56 ;  /* 0x0000003603367224 */ /* 0x000fe200078e0238 */
[----:B------:R-:W-:-:S03]  /*0630*/  ISETP.NE.U32.AND P1, PT, RZ, UR5, PT ;  /* 0x00000005ff007c0c */ /* 0x000fc6000bf25070 */
[----:B------:R-:W-:Y:S01]  /*0640*/  IMAD.IADD R72, R72, 0x1, R5 ;  /* 0x0000000148487824 */ /* 0x000fe200078e0205 */
[----:B------:R-:W-:-:S04]  /*0650*/  SHF.R.U32.HI R54, RZ, 0x1, R54 ;  /* 0x00000001ff367819 */ /* 0x000fc80000011636 */
[----:B------:R-:W-:Y:S01]  /*0660*/  LOP3.LUT R2, R72, 0x3, RZ, 0xc0, !PT ;  /* 0x0000000348027812 */ /* 0x000fe200078ec0ff */
[----:B------:R-:W-:Y:S01]  /*0670*/  @P0 VIADD R9, R9, 0x1 ;  /* 0x0000000109090836 */ /* 0x000fe20000000000 */
[----:B------:R-:W-:Y:S02]  /*0680*/  LOP3.LUT R5, R54, 0xf, RZ, 0xc0, !PT ;  /* 0x0000000f36057812 */ /* 0x000fe400078ec0ff */
[----:B------:R-:W-:Y:S02]  /*0690*/  ISETP.NE.AND P0, PT, R2, 0x3, PT ;  /* 0x000000030200780c */ /* 0x000fe40003f05270 */
[C---:B------:R-:W-:Y:S01]  /*06a0*/  IADD3 R11, PT, PT, R5.reuse, 0x2, RZ ;  /* 0x00000002050b7810 */ /* 0x040fe20007ffe0ff */
[C---:B------:R-:W-:Y:S01]  /*06b0*/  VIADD R53, R5.reuse, 0x1 ;  /* 0x0000000105357836 */ /* 0x040fe20000000000 */
[----:B------:R-:W-:Y:S01]  /*06c0*/  @!P1 LOP3.LUT R9, RZ, UR5, RZ, 0x33, !PT ;  /* 0x00000005ff099c12 */ /* 0x000fe2000f8e33ff */
[----:B------:R-:W-:Y:S01]  /*06d0*/  VIADD R51, R5, 0x3 ;  /* 0x0000000305337836 */ /* 0x000fe20000000000 */
[----:B------:R-:W-:-:S02]  /*06e0*/  ISETP.GE.AND P3, PT, R11, R0, PT ;  /* 0x000000000b00720c */ /* 0x000fc40003f66270 */
[-C--:B------:R-:W-:Y:S01]  /*06f0*/  ISETP.GE.AND P2, PT, R53, R0.reuse, PT ;  /* 0x000000003500720c */ /* 0x080fe20003f46270 */
[----:B------:R-:W-:Y:S01]  /*0700*/  IMAD.IADD R70, R70, 0x1, R9 ;  /* 0x0000000146467824 */ /* 0x000fe200078e0209 */
[----:B------:R-:W-:Y:S02]  /*0710*/  ISETP.GE.AND P4, PT, R51, R0, PT ;  /* 0x000000003300720c */ /* 0x000fe40003f86270 */
[----:B------:R-:W-:Y:S02]  /*0720*/  ISETP.GE.U32.AND P1, PT, R72, 0x3, PT ;  /* 0x000000034800780c */ /* 0x000fe40003f26070 */
[C---:B------:R-:W-:Y:S02]  /*0730*/  SEL R8, R0.reuse, RZ, P2 ;  /* 0x000000ff00087207 */ /* 0x040fe40001000000 */
[C---:B------:R-:W-:Y:S02]  /*0740*/  SEL R52, R0.reuse, RZ, P3 ;  /* 0x000000ff00347207 */ /* 0x040fe40001800000 */
[----:B------:R-:W-:Y:S01]  /*0750*/  SEL R10, R0, RZ, P4 ;  /* 0x000000ff000a7207 */ /* 0x000fe20002000000 */
[----:B------:R-:W-:Y:S06]  /*0760*/  @!P0 BRA `(.L_x_31183) ;  /* 0x0000000000388947 */ /* 0x000fec0003800000 */
[----:B------:R-:W0:Y:S01]  /*0770*/  S2R R7, SR_CgaCtaId ;  /* 0x0000000000077919 */ /* 0x000e220000008800 */
[----:B------:R-:W-:Y:S01]  /*0780*/  MOV R2, 0x400 ;  /* 0x0000040000027802 */ /* 0x000fe20000000f00 */
[----:B------:R-:W-:-:S03]  /*0790*/  IMAD.MOV.U32 R6, RZ, RZ, RZ ;  /* 0x000000ffff067224 */ /* 0x000fc600078e00ff */
[----:B------:R-:W-:Y:S01]  /*07a0*/  IADD3 R4, PT, PT, R2, 0x980, RZ ;  /* 0x0000098002047810 */ /* 0x000fe20007ffe0ff */
[----:B------:R-:W-:-:S05]  /*07b0*/  VIADD R2, R72, 0x1 ;  /* 0x0000000148027836 */ /* 0x000fca0000000000 */
[----:B------:R-:W-:Y:S02]  /*07c0*/  LOP3.LUT R9, R2, 0x3, RZ, 0xc0, !PT ;  /* 0x0000000302097812 */ /* 0x000fe400078ec0ff */
[----:B0-----:R-:W-:Y:S01]  /*07d0*/  LEA R7, R7, R4, 0x18 ;  /* 0x0000000407077211 */ /* 0x001fe200078ec0ff */
[----:B------:R-:W-:-:S07]  /*07e0*/  IMAD.MOV.U32 R4, RZ, RZ, R56 ;  /* 0x000000ffff047224 */ /* 0x000fce00078e0038 */
.L_x_31184:
[----:B------:R-:W-:Y:S01]  /*07f0*/  LEA R2, R4, R7, 0x2 ;  /* 0x0000000704027211 */ /* 0x000fe200078e10ff */
[----:B------:R-:W-:Y:S02]  /*0800*/  VIADD R6, R6, 0x1 ;  /* 0x0000000106067836 */ /* 0x000fe40000000000 */
[----:B------:R-:W-:Y:S02]  /*0810*/  VIADD R4, R4, UR10 ;  /* 0x0000000a04047c36 */ /* 0x000fe40008000000 */
[----:B------:R0:W-:Y:S01]  /*0820*/  STS [R2], RZ ;  /* 0x000000ff02007388 */ /* 0x0001e20000000800 */
[----:B------:R-:W-:-:S13]  /*0830*/  ISETP.NE.AND P0, PT, R6, R9, PT ;  /* 0x000000090600720c */ /* 0x000fda0003f05270 */
[----:B0-----:R-:W-:Y:S05]  /*0840*/  @P0 BRA `(.L_x_31184) ;  /* 0xfffffffc00e80947 */ /* 0x001fea000383ffff */
.L_x_31183:
[----:B------:R-:W-:Y:S05]  /*0850*/  BSYNC.RECONVERGENT B0 ;  /* 0x0000000000007941 */ /* 0x000fea0003800200 */
.L_x_31182:
[----:B------:R-:W-:Y:S04]  /*0860*/  BSSY.RECONVERGENT B0, `(.L_x_31185) ;  /* 0x0000010000007945 */ /* 0x000fe80003800200 */
[----:B------:R-:W-:Y:S05]  /*0870*/  @!P1 BRA `(.L_x_31186) ;  /* 0x0000000000389947 */ /* 0x000fea0003800000 */
[----:B------:R-:W0:Y:S01]  /*0880*/  S2R R7, SR_CgaCtaId ;  /* 0x0000000000077919 */ /* 0x000e220000008800 */
[----:B------:R-:W-:-:S05]  /*0890*/  MOV R2, 0x400 ;  /* 0x0000040000027802 */ /* 0x000fca0000000f00 */
[----:B------:R-:W-:-:S05]  /*08a0*/  VIADD R2, R2, 0x980 ;  /* 0x0000098002027836 */ /* 0x000fca0000000000 */
[----:B0-----:R-:W-:-:S07]  /*08b0*/  LEA R7, R7, R2, 0x18 ;  /* 0x0000000207077211 */ /* 0x001fce00078ec0ff */
.L_x_31187:
        /* <DEDUP_REMOVED lines=10> */
.L_x_31186:
[----:B------:R-:W-:Y:S05]  /*0960*/  BSYNC.RECONVERGENT B0 ;  /* 0x0000000000007941 */ /* 0x000fea0003800200 */
.L_x_31185:
[C---:B------:R-:W-:Y:S01]  /*0970*/  VIADD R7, R5.reuse, 0x4 ;  /* 0x0000000405077836 */ /* 0x040fe20000000000 */
[C---:B------:R-:W-:Y:S01]  /*0980*/  IADD3 R49, PT, PT, R5.reuse, 0x5, RZ ;  /* 0x0000000505317810 */ /* 0x040fe20007ffe0ff */
[C---:B0-----:R-:W-:Y:S01]  /*0990*/  VIADD R9, R5.reuse, 0x6 ;  /* 0x0000000605097836 */ /* 0x041fe20000000000 */
[C---:B------:R-:W-:Y:S01]  /*09a0*/  IADD3 R45, PT, PT, R5.reuse, 0x9, RZ ;  /* 0x00000009052d7810 */ /* 0x040fe20007ffe0ff */
[----:B------:R-:W-:Y:S01]  /*09b0*/  VIADD R47, R5, 0x7 ;  /* 0x00000007052f7836 */ /* 0x000fe20000000000 */
[-C--:B------:R-:W-:Y:S01]  /*09c0*/  ISETP.GE.AND P0, PT, R7, R0.reuse, PT ;  /* 0x000000000700720c */ /* 0x080fe20003f06270 */
[----:B------:R-:W-:Y:S01]  /*09d0*/  VIADD R43, R5, 0xb ;  /* 0x0000000b052b7836 */ /* 0x000fe20000000000 */
[-C--:B------:R-:W-:Y:S01]  /*09e0*/  ISETP.GE.AND P2, PT, R9, R0.reuse, PT ;  /* 0x000000000900720c */ /* 0x080fe20003f46270 */
[----:B------:R-:W-:Y:S01]  /*09f0*/  VIADD R39, R5, 0xf ;  /* 0x0000000f05277836 */ /* 0x000fe20000000000 */
[C---:B------:R-:W-:Y:S01]  /*0a00*/  SEL R50, R0.reuse, RZ, P0 ;  /* 0x000000ff00327207 */ /* 0x040fe20000000000 */
[----:B------:R-:W0:Y:S01]  /*0a10*/  S2R R18, SR_CTAID.X ;  /* 0x0000000000127919 */ /* 0x000e220000002500 */
[----:B------:R-:W-:Y:S01]  /*0a20*/  SEL R48, R0, RZ, P2 ;  /* 0x000000ff00307207 */ /* 0x000fe20001000000 */
[----:B------:R-:W-:Y:S01]  /*0a30*/  IMAD.SHL.U32 R38, R56, 0x10, RZ ;  /* 0x0000001038267824 */ /* 0x000fe200078e00ff */
[-C--:B------:R-:W-:Y:S01]  /*0a40*/  ISETP.GE.AND P3, PT, R47, R0.reuse, PT ;  /* 0x000000002f00720c */ /* 0x080fe20003f66270 */
[----:B------:R-:W-:Y:S01]  /*0a50*/  IMAD.IADD R50, R7, 0x1, -R50 ;  /* 0x0000000107327824 */ /* 0x000fe200078e0a32 */
        /* <DEDUP_REMOVED lines=8> */
[-C--:B------:R-:W-:Y:S01]  /*0ae0*/  ISETP.GE.AND P0, PT, R7, R0.reuse, PT ;  /* 0x000000000700720c */ /* 0x080fe20003f06270 */
[----:B------:R-:W-:Y:S01]  /*0af0*/  IMAD.IADD R52, R11, 0x1, -R52 ;  /* 0x000000010b347824 */ /* 0x000fe200078e0a34 */
[-C--:B------:R-:W-:Y:S01]  /*0b00*/  ISETP.GE.AND P2, PT, R9, R0.reuse, PT ;  /* 0x000000000900720c */ /* 0x080fe20003f46270 */
[----:B------:R-:W-:Y:S01]  /*0b10*/  IMAD.IADD R51, R51, 0x1, -R10 ;  /* 0x0000000133337824 */ /* 0x000fe200078e0a0a */
[----:B------:R-:W-:Y:S01]  /*0b20*/  SEL R46, R0, RZ, P0 ;  /* 0x000000ff002e7207 */ /* 0x000fe20000000000 */
[----:B------:R-:W-:Y:S01]  /*0b30*/  VIADD R12, R54, 0xb ;  /* 0x0000000b360c7836 */ /* 0x000fe20000000000 */
[----:B------:R-:W-:Y:S01]  /*0b40*/  SEL R44, R0, RZ, P2 ;  /* 0x000000ff002c7207 */ /* 0x000fe20001000000 */
[----:B------:R-:W-:Y:S01]  /*0b50*/  VIADD R35, R54, 0xc ;  /* 0x0000000c36237836 */ /* 0x000fe20000000000 */
[----:B------:R-:W-:Y:S01]  /*0b60*/  ISETP.GE.AND P1, PT, R45, R0, PT ;  /* 0x000000002d00720c */ /* 0x000fe20003f26270 */
[----:B------:R-:W-:Y:S01]  /*0b70*/  IMAD.IADD R46, R7, 0x1, -R46 ;  /* 0x00000001072e7824 */ /* 0x000fe200078e0a2e */
[----:B------:R-:W-:Y:S01]  /*0b80*/  IADD3 R41, PT, PT, R5, 0xd, RZ ;  /* 0x0000000d05297810 */ /* 0x000fe20007ffe0ff */
[----:B------:R-:W-:Y:S01]  /*0b90*/  IMAD.IADD R44, R9, 0x1, -R44 ;  /* 0x00000001092c7824 */ /* 0x000fe200078e0a2c */
[C---:B------:R-:W-:Y:S01]  /*0ba0*/  SEL R4, R0.reuse, RZ, P3 ;  /* 0x000000ff00047207 */ /* 0x040fe20001800000 */
[----:B------:R-:W-:Y:S01]  /*0bb0*/  VIADD R7, R5, 0xc ;  /* 0x0000000c05077836 */ /* 0x000fe20000000000 */
[----:B------:R-:W-:Y:S01]  /*0bc0*/  IADD3 R49, PT, PT, R49, -R2, RZ ;  /* 0x8000000231317210 */ /* 0x000fe20007ffe0ff */
[----:B------:R-:W-:Y:S01]  /*0bd0*/  VIADD R9, R5, 0xe ;  /* 0x0000000e05097836 */ /* 0x000fe20000000000 */
[----:B------:R-:W-:Y:S01]  /*0be0*/  SEL R2, R0, RZ, P1 ;  /* 0x000000ff00027207 */ /* 0x000fe20000800000 */
[----:B------:R-:W-:Y:S01]  /*0bf0*/  IMAD.IADD R43, R43, 0x1, -R4 ;  /* 0x000000012b2b7824 */ /* 0x000fe200078e0a04 */
[-C--:B------:R-:W-:Y:S01]  /*0c00*/  ISETP.GE.AND P0, PT, R7, R0.reuse, PT ;  /* 0x000000000700720c */ /* 0x080fe20003f06270 */
[C---:B------:R-:W-:Y:S01]  /*0c10*/  VIADD R32, R54.reuse, 0xffffffff ;  /* 0xffffffff36207836 */ /* 0x040fe20000000000 */
[-C--:B------:R-:W-:Y:S01]  /*0c20*/  ISETP.GE.AND P2, PT, R9, R0.reuse, PT ;  /* 0x000000000900720c */ /* 0x080fe20003f46270 */
[C---:B------:R-:W-:Y:S01]  /*0c30*/  VIADD R6, R54.reuse, 0x4 ;  /* 0x0000000436067836 */ /* 0x040fe20000000000 */
[-C--:B------:R-:W-:Y:S01]  /*0c40*/  ISETP.GE.AND P3, PT, R39, R0.reuse, PT ;  /* 0x000000002700720c */ /* 0x080fe20003f66270 */
[C---:B------:R-:W-:Y:S01]  /*0c50*/  VIADD R10, R54.reuse, 0x9 ;  /* 0x00000009360a7836 */ /* 0x040fe20000000000 */
[----:B------:R-:W-:Y:S01]  /*0c60*/  ISETP.GE.AND P1, PT, R41, R0, PT ;  /* 0x000000002900720c */ /* 0x000fe20003f26270 */
[----:B------:R-:W-:Y:S01]  /*0c70*/  VIADD R34, R54, 0xd ;  /* 0x0000000d36227836 */ /* 0x000fe20000000000 */
[----:B------:R-:W-:Y:S01]  /*0c80*/  SEL R42, R0, RZ, P0 ;  /* 0x000000ff002a7207 */ /* 0x000fe20000000000 */
[----:B------:R-:W-:Y:S01]  /*0c90*/  USHF.L.U32 UR4, UR4, 0x8, URZ ;  /* 0x0000000804047899 */ /* 0x000fe200080006ff */
[----:B------:R-:W-:-:S02]  /*0ca0*/  IADD3 R45, PT, PT, R45, -R2, RZ ;  /* 0x800000022d2d7210 */ /* 0x000fc40007ffe0ff */
[C---:B------:R-:W-:Y:S01]  /*0cb0*/  SEL R40, R0.reuse, RZ, P2 ;  /* 0x000000ff00287207 */ /* 0x040fe20001000000 */
[----:B------:R-:W-:Y:S01]  /*0cc0*/  IMAD.IADD R42, R7, 0x1, -R42 ;  /* 0x00000001072a7824 */ /* 0x000fe200078e0a2a */
[C---:B------:R-:W-:Y:S02]  /*0cd0*/  SEL R4, R0.reuse, RZ, P3 ;  /* 0x000000ff00047207 */ /* 0x040fe40001800000 */
[----:B------:R-:W-:Y:S01]  /*0ce0*/  ISETP.GE.AND P0, PT, R5, R0, PT ;  /* 0x000000000500720c */ /* 0x000fe20003f06270 */
[----:B------:R-:W-:Y:S01]  /*0cf0*/  IMAD.IADD R40, R9, 0x1, -R40 ;  /* 0x0000000109287824 */ /* 0x000fe200078e0a28 */
[----:B------:R-:W-:Y:S01]  /*0d00*/  SEL R2, R0, RZ, P1 ;  /* 0x000000ff00027207 */ /* 0x000fe20000800000 */
[----:B------:R-:W-:Y:S01]  /*0d10*/  IMAD.IADD R39, R39, 0x1, -R4 ;  /* 0x0000000127277824 */ /* 0x000fe200078e0a04 */
[----:B------:R-:W-:Y:S01]  /*0d20*/  PRMT R16, R3, 0x9910, RZ ;  /* 0x0000991003107816 */ /* 0x000fe200000000ff */
[----:B------:R-:W-:Y:S01]  /*0d30*/  VIADD R3, R54, 0x2 ;  /* 0x0000000236037836 */ /* 0x000fe20000000000 */
[----:B------:R-:W-:Y:S01]  /*0d40*/  LOP3.LUT R38, R38, 0x10, RZ, 0xc0, !PT ;  /* 0x0000001026267812 */ /* 0x000fe200078ec0ff */
[----:B------:R-:W-:Y:S01]  /*0d50*/  VIADD R4, R54, 0x3 ;  /* 0x0000000336047836 */ /* 0x000fe20000000000 */
[----:B------:R-:W-:Y:S01]  /*0d60*/  SEL R0, R0, RZ, P0 ;  /* 0x000000ff00007207 */ /* 0x000fe20000000000 */
[C---:B------:R-:W-:Y:S01]  /*0d70*/  VIADD R9, R54.reuse, 0x7 ;  /* 0x0000000736097836 */ /* 0x040fe20000000000 */
[----:B------:R-:W-:Y:S01]  /*0d80*/  IADD3 R53, PT, PT, R53, -R8, RZ ;  /* 0x8000000835357210 */ /* 0x000fe20007ffe0ff */
[C---:B------:R-:W-:Y:S01]  /*0d90*/  VIADD R8, R54.reuse, 0x6 ;  /* 0x0000000636087836 */ /* 0x040fe20000000000 */
[----:B------:R-:W-:Y:S01]  /*0da0*/  IADD3 R41, PT, PT, R41, -R2, RZ ;  /* 0x8000000229297210 */ /* 0x000fe20007ffe0ff */
[C---:B------:R-:W-:Y:S01]  /*0db0*/  IMAD.IADD R37, R5.reuse, 0x1, -R0 ;  /* 0x0000000105257824 */ /* 0x040fe200078e0a00 */
[C---:B------:R-:W-:Y:S01]  /*0dc0*/  IADD3 R2, PT, PT, R54.reuse, 0x1, RZ ;  /* 0x0000000136027810 */ /* 0x040fe20007ffe0ff */
[----:B------:R-:W-:Y:S01]  /*0dd0*/  IMAD.IADD R36, R5, 0x1, R38 ;  /* 0x0000000105247824 */ /* 0x000fe200078e0226 */
[----:B------:R-:W-:-:S02]  /*0de0*/  IADD3 R7, PT, PT, R54, 0x5, RZ ;  /* 0x0000000536077810 */ /* 0x000fc40007ffe0ff */
[C---:B------:R-:W-:Y:S02]  /*0df0*/  IADD3 R11, PT, PT, R54.reuse, 0xa, RZ ;  /* 0x0000000a360b7810 */ /* 0x040fe40007ffe0ff */
[----:B------:R-:W-:Y:S02]  /*0e00*/  IADD3 R33, PT, PT, R54, 0xe, RZ ;  /* 0x0000000e36217810 */ /* 0x000fe40007ffe0ff */
[----:B------:R-:W-:Y:S02]  /*0e10*/  LOP3.LUT R15, R5, 0x8, RZ, 0x3c, !PT ;  /* 0x00000008050f7812 */ /* 0x000fe400078e3cff */
[----:B------:R-:W-:Y:S02]  /*0e20*/  LOP3.LUT R5, R2, 0xf, RZ, 0xc0, !PT ;  /* 0x0000000f02057812 */ /* 0x000fe400078ec0ff */
[----:B------:R-:W-:Y:S02]  /*0e30*/  LOP3.LUT R3, R3, 0xf, RZ, 0xc0, !PT ;  /* 0x0000000f03037812 */ /* 0x000fe400078ec0ff */
[----:B------:R-:W-:Y:S01]  /*0e40*/  LOP3.LUT R7, R7, 0xf, RZ, 0xc0, !PT ;  /* 0x0000000f07077812 */ /* 0x000fe200078ec0ff */
[----:B------:R-:W-:Y:S01]  /*0e50*/  IMAD.IADD R14, R38, 0x1, R5 ;  /* 0x00000001260e7824 */ /* 0x000fe200078e0205 */
[----:B------:R-:W-:Y:S01]  /*0e60*/  LOP3.LUT R17, R4, 0xf, RZ, 0xc0, !PT ;  /* 0x0000000f04117812 */ /* 0x000fe200078ec0ff */
[----:B------:R-:W-:Y:S01]  /*0e70*/  IMAD.IADD R13, R38, 0x1, R3 ;  /* 0x00000001260d7824 */ /* 0x000fe200078e0203 */
[----:B------:R-:W-:-:S02]  /*0e80*/  LOP3.LUT R23, R8, 0xf, RZ, 0xc0, !PT ;  /* 0x0000000f08177812 */ /* 0x000fc400078ec0ff */
[----:B------:R-:W-:Y:S02]  /*0e90*/  LOP3.LUT R25, R9, 0xf, RZ, 0xc0, !PT ;  /* 0x0000000f09197812 */ /* 0x000fe400078ec0ff */
        /* <DEDUP_REMOVED lines=18> */
[----:B------:R-:W-:-:S02]  /*0fc0*/  LOP3.LUT R58, R56, 0xf, RZ, 0xc0, !PT ;  /* 0x0000000f383a7812 */ /* 0x000fc400078ec0ff */
[C---:B------:R-:W-:Y:S02]  /*0fd0*/  IADD3 R15, PT, PT, R38.reuse, R15, RZ ;  /* 0x0000000f260f7210 */ /* 0x040fe40007ffe0ff */
[C---:B------:R-:W-:Y:S02]  /*0fe0*/  IADD3 R11, PT, PT, R38.reuse, R19, RZ ;  /* 0x00000013260b7210 */ /* 0x040fe40007ffe0ff */
[C---:B------:R-:W-:Y:S02]  /*0ff0*/  IADD3 R7, PT, PT, R38.reuse, R27, RZ ;  /* 0x0000001b26077210 */ /* 0x040fe40007ffe0ff */
[----:B------:R-:W-:Y:S02]  /*1000*/  IADD3 R3, PT, PT, R38, R34, RZ ;  /* 0x0000002226037210 */ /* 0x000fe40007ffe0ff */
[----:B0-----:R-:W-:-:S07]  /*1010*/  MOV R22, 0x1030 ;  /* 0x0000103000167802 */ /* 0x001fce0000000f00 */
[----:B------:R-:W-:Y:S05]  /*1020*/  CALL.REL.NOINC `($__internal_638_$__cuda_sm20_div_s16) ;  /* 0x0000002400dc7944 */ /* 0x000fea0003c00000 */
        /* <DEDUP_REMOVED lines=17> */
.L_x_31232:
        /* <DEDUP_REMOVED lines=9> */
[----:B------:R-:W-:-:S03]  /*11d0*/  ISETP.NE.AND P0, PT, R25, 0x3, PT ;  /* 0x000000031900780c */ /* 0x000fc60003f05270 */
[----:B------:R-:W1:Y:S01]  /*11e0*/  LDC R61, c[0x0][0x360] ;  /* 0x0000d800ff3d7b82 */ /* 0x000e620000000800 */
[----:B0-----:R-:W-:-:S06]  /*11f0*/  ULEA UR5, UR5, UR4, 0x6 ;  /* 0x0000000405057291 */ /* 0x001fcc000f8e30ff */
[----:B------:R-:W-:Y:S02]  /*1200*/  VIADD R62, R71, UR5 ;  /* 0x00000005473e7c36 */ /* 0x000fe40008000000 */
[----:B-1----:R-:W-:Y:S01]  /*1210*/  IMAD.SHL.U32 R61, R61, 0x4, RZ ;  /* 0x000000043d3d7824 */ /* 0x002fe200078e00ff */
[----:B------:R-:W-:Y:S06]  /*1220*/  @!P0 BRA `(.L_x_31191) ;  /* 0x0000000000988947 */ /* 0x000fec0003800000 */
        /* <DEDUP_REMOVED lines=38> */
.L_x_31191:
[----:B------:R-:W-:Y:S05]  /*1490*/  BSYNC.RECONVERGENT B1 ;  /* 0x0000000000017941 */ /* 0x000fea0003800200 */
.L_x_31190:
        /* <DEDUP_REMOVED lines=10> */
.L_x_31192:
[----:B--2---:R-:W2:Y:S01]  /*1540*/  LDC.64 R28, c[0x0][0x390] ;  /* 0x0000e400ff1c7b82 */ /* 0x004ea20000000a00 */
[----:B01----:R-:W-:Y:S02]  /*1550*/  LOP3.LUT R19, R66, 0x1c, RZ, 0xc0, !PT ;  /* 0x0000001c42137812 */ /* 0x003fe400078ec0ff */
        /* <DEDUP_REMOVED lines=38> */
.L_x_31189:
[----:B------:R-:W-:Y:S05]  /*17c0*/  BSYNC.RECONVERGENT B0 ;  /* 0x0000000000007941 */ /* 0x000fea0003800200 */
.L_x_31188:
[----:B01----:R-:W0:Y:S01]  /*17d0*/  S2R R16, SR_CTAID.Z ;  /* 0x0000000000107919 */ /* 0x003e220000002700 */
[----:B------:R-:W-:Y:S02]  /*17e0*/  IMAD.MOV.U32 R18, RZ, RZ, RZ ;  /* 0x000000ffff127224 */ /* 0x000fe400078e00ff */
[----:B0-----:R-:W-:-:S07]  /*17f0*/  IMAD R71, R16, 0x40, R71 ;  /* 0x0000004010477824 */ /* 0x001fce00078e0247 */
.L_x_31231:
[----:B0-2---:R-:W-:Y:S01]  /*1800*/  SHF.R.U32.HI R20, RZ, 0x4, R56 ;  /* 0x00000004ff147819 */ /* 0x005fe20000011638 */
[----:B-1----:R-:W-:-:S07]  /*1810*/  IMAD.IADD R22, R63, 0x1, R18 ;  /* 0x000000013f167824 */ /* 0x002fce00078e0212 */
.L_x_31193:
        /* <DEDUP_REMOVED lines=17> */
.L_x_31230:
[----:B-1----:R-:W1:Y:S01]  /*1930*/  S2R R30, SR_CgaCtaId ;  /* 0x00000000001e7919 */ /* 0x002e620000008800 */
[C---:B0-----:R-:W-:Y:S01]  /*1940*/  VIADD R21, R54.reuse, 0x2 ;  /* 0x0000000236157836 */ /* 0x041fe20000000000 */
[----:B------:R-:W-:Y:S01]  /*1950*/  VIMNMX R16, PT, PT, R57, 0x40, PT ;  /* 0x0000004039107848 */ /* 0x000fe20003fe0100 */
[C---:B------:R-:W-:Y:S01]  /*1960*/  VIADD R23, R54.reuse, 0x4 ;  /* 0x0000000436177836 */ /* 0x040fe20000000000 */
[C---:B------:R-:W-:Y:S01]  /*1970*/  IADD3 R28, PT, PT, R54.reuse, R29, RZ ;  /* 0x0000001d361c7210 */ /* 0x040fe20007ffe0ff */
[C---:B------:R-:W-:Y:S01]  /*1980*/  VIADD R73, R54.reuse, 0x6 ;  /* 0x0000000636497836 */ /* 0x040fe20000000000 */
[----:B------:R-:W-:Y:S01]  /*1990*/  ISETP.GE.AND P3, PT, R55, UR6, PT ;  /* 0x0000000637007c0c */ /* 0x000fe2000bf66270 */
        /* <DEDUP_REMOVED lines=8> */
[----:B------:R-:W-:Y:S01]  /*1a20*/  VIADD R17, R54, 0xa ;  /* 0x0000000a36117836 */ /* 0x000fe20000000000 */
[----:B------:R-:W-:Y:S01]  /*1a30*/  LOP3.LUT R21, R21, 0xf, RZ, 0xc0, !PT ;  /* 0x0000000f15157812 */ /* 0x000fe200078ec0ff */
[----:B------:R-:W-:Y:S01]  /*1a40*/  IMAD.SHL.U32 R16, R16, 0x2, RZ ;  /* 0x0000000210107824 */ /* 0x000fe200078e00ff */
[----:B------:R-:W-:Y:S01]  /*1a50*/  LOP3.LUT R23, R23, 0xf, RZ, 0xc0, !PT ;  /* 0x0000000f17177812 */ /* 0x000fe200078ec0ff */
[----:B------:R-:W-:Y:S01]  /*1a60*/  VIADD R77, R27, 0x880 ;  /* 0x000008801b4d7836 */ /* 0x000fe20000000000 */
[----:B------:R-:W-:Y:S01]  /*1a70*/  LEA R68, R28, R38, 0x5 ;  /* 0x000000261c447211 */ /* 0x000fe200078e28ff */
[----:B------:R-:W-:Y:S01]  /*1a80*/  IMAD.IADD R29, R16, 0x1, R29 ;  /* 0x00000001101d7824 */ /* 0x000fe200078e021d */
[----:B------:R-:W-:-:S02]  /*1a90*/  LOP3.LUT R25, R25, 0xf, RZ, 0xc0, !PT ;  /* 0x0000000f19197812 */ /* 0x000fc400078ec0ff */
[----:B------:R-:W-:Y:S01]  /*1aa0*/  LOP3.LUT R73, R73, 0xf, RZ, 0xc0, !PT ;  /* 0x0000000f49497812 */ /* 0x000fe200078ec0ff */
[--C-:B------:R-:W-:Y:S01]  /*1ab0*/  IMAD.IADD R64, R21, 0x1, R68.reuse ;  /* 0x0000000115407824 */ /* 0x100fe200078e0244 */
        /* <DEDUP_REMOVED lines=22> */
[----:B-1----:R-:W-:-:S02]  /*1c20*/  LEA R67, R30, R77, 0x18 ;  /* 0x0000004d1e437211 */ /* 0x002fc400078ec0ff */
[----:B------:R-:W-:Y:S02]  /*1c30*/  ISETP.GE.AND P0, PT, R29, R57, PT ;  /* 0x000000391d00720c */ /* 0x000fe40003f06270 */
        /* <DEDUP_REMOVED lines=39> */
[----:B-----5:R-:W-:Y:S01]  /*1eb0*/  @!P2 LEA R30, R76, R67, 0x18 ;  /* 0x000000434c1ea211 */ /* 0x020fe200078ec0ff */
[----:B-1234-:R-:W-:-:S07]  /*1ec0*/  IMAD.MOV.U32 R67, RZ, RZ, R55 ;  /* 0x000000ffff437224 */ /* 0x01efce00078e0037 */
.L_x_31229:
        /* <DEDUP_REMOVED lines=11> */
.L_x_31238:
[----:B0-2---:R-:W-:-:S07]  /*1f80*/  IMAD R27, R66, R27, RZ ;  /* 0x0000001b421b7224 */ /* 0x005fce00078e02ff */
.L_x_31197:
[----:B------:R-:W-:-:S13]  /*1f90*/  ISETP.GE.AND P4, PT, R69, 0x2, PT ;  /* 0x000000024500780c */ /* 0x000fda0003f86270 */
[----:B------:R-:W-:Y:S05]  /*1fa0*/  @!P4 BRA `(.L_x_31199) ;  /* 0x000000000010c947 */ /* 0x000fea0003800000 */
[----:B------:R-:W-:-:S03]  /*1fb0*/  UMOV UR5, 0xffffffff ;  /* 0xffffffff00057882 */ /* 0x000fc60000000000 */
[----:B------:R-:W-:Y:S05]  /*1fc0*/  BRA.DIV UR5, `(.L_x_31200) ;  /* 0x0000000e05d47947 */ /* 0x000fea000b800000 */
[----:B------:R2:W3:Y:S02]  /*1fd0*/  SHFL.IDX PT, R73, R76, R53, 0x1f ;  /* 0x00001f354c497589 */ /* 0x0004e400000e0000 */
.L_x_31241:
[----:B---3--:R-:W-:-:S07]  /*1fe0*/  IMAD R27, R65, R73, R27 ;  /* 0x00000049411b7224 */ /* 0x008fce00078e021b */
.L_x_31199:
[----:B------:R-:W-:-:S13]  /*1ff0*/  ISETP.GE.AND P4, PT, R69, 0x3, PT ;  /* 0x000000034500780c */ /* 0x000fda0003f86270 */
[----:B------:R-:W-:Y:S05]  /*2000*/  @!P4 BRA `(.L_x_31201) ;  /* 0x000000000010c947 */ /* 0x000fea0003800000 */
[----:B------:R-:W-:-:S03]  /*2010*/  UMOV UR5, 0xffffffff ;  /* 0xffffffff00057882 */ /* 0x000fc60000000000 */
[----:B------:R-:W-:Y:S05]  /*2020*/  BRA.DIV UR5, `(.L_x_31202) ;  /* 0x0000000e05e07947 */ /* 0x000fea000b800000 */
[----:B------:R3:W4:Y:S02]  /*2030*/  SHFL.IDX PT, R73, R76, R52, 0x1f ;  /* 0x00001f344c497589 */ /* 0x00072400000e0000 */
.L_x_31244:
[----:B----4-:R-:W-:-:S07]  /*2040*/  IMAD R27, R64, R73, R27 ;  /* 0x00000049401b7224 */ /* 0x010fce00078e021b */
.L_x_31201:
[----:B------:R-:W-:-:S13]  /*2050*/  ISETP.GE.AND P4, PT, R69, 0x4, PT ;  /* 0x000000044500780c */ /* 0x000fda0003f86270 */
[----:B------:R-:W-:Y:S05]  /*2060*/  @!P4 BRA `(.L_x_31203) ;  /* 0x000000000010c947 */ /* 0x000fea0003800000 */
[----:B------:R-:W-:-:S03]  /*2070*/  UMOV UR5, 0xffffffff ;  /* 0xffffffff00057882 */ /* 0x000fc60000000000 */
[----:B------:R-:W-:Y:S05]  /*2080*/  BRA.DIV UR5, `(.L_x_31204) ;  /* 0x0000000e05ec7947 */ /* 0x000fea000b800000 */
[----:B------:R4:W0:Y:S02]  /*2090*/  SHFL.IDX PT, R73, R76, R51, 0x1f ;  /* 0x00001f334c497589 */ /* 0x00082400000e0000 */
.L_x_31247:
[----:B0-----:R-:W-:-:S07]  /*20a0*/  IMAD R27, R25, R73, R27 ;  /* 0x00000049191b7224 */ /* 0x001fce00078e021b */
.L_x_31203:
[----:B------:R-:W-:-:S13]  /*20b0*/  ISETP.GE.AND P4, PT, R69, 0x5, PT ;  /* 0x000000054500780c */ /* 0x000fda0003f86270 */
[----:B------:R-:W-:Y:S05]  /*20c0*/  @!P4 BRA `(.L_x_31205) ;  /* 0x000000000010c947 */ /* 0x000fea0003800000 */
[----:B------:R-:W-:-:S03]  /*20d0*/  UMOV UR5, 0xffffffff ;  /* 0xffffffff00057882 */ /* 0x000fc60000000000 */
[----:B------:R-:W-:Y:S05]  /*20e0*/  BRA.DIV UR5, `(.L_x_31206) ;  /* 0x0000000e05f87947 */ /* 0x000fea000b800000 */
[----:B------:R0:W0:Y:S02]  /*20f0*/  SHFL.IDX PT, R73, R76, R50, 0x1f ;  /* 0x00001f324c497589 */ /* 0x00002400000e0000 */
.L_x_31250:
[----:B0-----:R-:W-:-:S07]  /*2100*/  IMAD R27, R24, R73, R27 ;  /* 0x00000049181b7224 */ /* 0x001fce00078e021b */
.L_x_31205:
[----:B------:R-:W-:-:S13]  /*2110*/  ISETP.GE.AND P4, PT, R69, 0x6, PT ;  /* 0x000000064500780c */ /* 0x000fda0003f86270 */
[----:B------:R-:W-:Y:S05]  /*2120*/  @!P4 BRA `(.L_x_31207) ;  /* 0x000000000010c947 */ /* 0x000fea0003800000 */
[----:B------:R-:W-:-:S03]  /*2130*/  UMOV UR5, 0xffffffff ;  /* 0xffffffff00057882 */ /* 0x000fc60000000000 */
[----:B------:R-:W-:Y:S05]  /*2140*/  BRA.DIV UR5, `(.L_x_31208) ;  /* 0x0000001205047947 */ /* 0x000fea000b800000 */
[----:B------:R0:W0:Y:S02]  /*2150*/  SHFL.IDX PT, R73, R76, R49, 0x1f ;  /* 0x00001f314c497589 */ /* 0x00002400000e0000 */
.L_x_31253:
[----:B0-----:R-:W-:-:S07]  /*2160*/  IMAD R27, R23, R73, R27 ;  /* 0x00000049171b7224 */ /* 0x001fce00078e021b */
.L_x_31207:
[----:B------:R-:W-:-:S13]  /*2170*/  ISETP.GE.AND P4, PT, R69, 0x7, PT ;  /* 0x000000074500780c */ /* 0x000fda0003f86270 */
[----:B------:R-:W-:Y:S05]  /*2180*/  @!P4 BRA `(.L_x_31209) ;  /* 0x000000000010c947 */ /* 0x000fea0003800000 */
[----:B------:R-:W-:-:S03]  /*2190*/  UMOV UR5, 0xffffffff ;  /* 0xffffffff00057882 */ /* 0x000fc60000000000 */
[----:B------:R-:W-:Y:S05]  /*21a0*/  BRA.DIV UR5, `(.L_x_31210) ;  /* 0x0000001205107947 */ /* 0x000fea000b800000 */
[----:B------:R0:W0:Y:S02]  /*21b0*/  SHFL.IDX PT, R73, R76, R48, 0x1f ;  /* 0x00001f304c497589 */ /* 0x00002400000e0000 */
.L_x_31256:
[----:B0-----:R-:W-:-:S07]  /*21c0*/  IMAD R27, R22, R73, R27 ;  /* 0x00000049161b7224 */ /* 0x001fce00078e021b */
.L_x_31209:
[----:B------:R-:W-:-:S13]  /*21d0*/  ISETP.GE.AND P4, PT, R69, 0x8, PT ;  /* 0x000000084500780c */ /* 0x000fda0003f86270 */
[----:B------:R-:W-:Y:S05]  /*21e0*/  @!P4 BRA `(.L_x_31211) ;  /* 0x000000000010c947 */ /* 0x000fea0003800000 */
[----:B------:R-:W-:-:S03]  /*21f0*/  UMOV UR5, 0xffffffff ;  /* 0xffffffff00057882 */ /* 0x000fc60000000000 */
[----:B------:R-:W-:Y:S05]  /*2200*/  BRA.DIV UR5, `(.L_x_31212) ;  /* 0x00000012051c7947 */ /* 0x000fea000b800000 */
[----:B------:R0:W0:Y:S02]  /*2210*/  SHFL.IDX PT, R73, R76, R47, 0x1f ;  /* 0x00001f2f4c497589 */ /* 0x00002400000e0000 */
.L_x_31259:
[----:B0-----:R-:W-:-:S07]  /*2220*/  IMAD R27, R21, R73, R27 ;  /* 0x00000049151b7224 */ /* 0x001fce00078e021b */
.L_x_31211:
[----:B------:R-:W-:-:S13]  /*2230*/  ISETP.GE.AND P4, PT, R69, 0x9, PT ;  /* 0x000000094500780c */ /* 0x000fda0003f86270 */
[----:B------:R-:W-:Y:S05]  /*2240*/  @!P4 BRA `(.L_x_31213) ;  /* 0x000000000010c947 */ /* 0x000fea0003800000 */
[----:B------:R-:W-:-:S03]  /*2250*/  UMOV UR5, 0xffffffff ;  /* 0xffffffff00057882 */ /* 0x000fc60000000000 */
[----:B------:R-:W-:Y:S05]  /*2260*/  BRA.DIV UR5, `(.L_x_31214) ;  /* 0x0000001205287947 */ /* 0x000fea000b800000 */
[----:B------:R0:W0:Y:S02]  /*2270*/  SHFL.IDX PT, R73, R76, R46, 0x1f ;  /* 0x00001f2e4c497589 */ /* 0x00002400000e0000 */
.L_x_31262:
[----:B0-----:R-:W-:-:S07]  /*2280*/  IMAD R27, R26, R73, R27 ;  /* 0x000000491a1b7224 */ /* 0x001fce00078e021b */
.L_x_31213:
[----:B------:R-:W-:-:S13]  /*2290*/  ISETP.GE.AND P4, PT, R69, 0xa, PT ;  /* 0x0000000a4500780c */ /* 0x000fda0003f86270 */
[----:B------:R-:W-:Y:S05]  /*22a0*/  @!P4 BRA `(.L_x_31215) ;  /* 0x000000000010c947 */ /* 0x000fea0003800000 */
[----:B------:R-:W-:-:S03]  /*22b0*/  UMOV UR5, 0xffffffff ;  /* 0xffffffff00057882 */ /* 0x000fc60000000000 */
[----:B------:R-:W-:Y:S05]  /*22c0*/  BRA.DIV UR5, `(.L_x_31216) ;  /* 0x0000001205347947 */ /* 0x000fea000b800000 */
[----:B------:R0:W0:Y:S02]  /*22d0*/  SHFL.IDX PT, R73, R76, R45, 0x1f ;  /* 0x00001f2d4c497589 */ /* 0x00002400000e0000 */
.L_x_31265:
[----:B0-----:R-:W-:-:S07]  /*22e0*/  IMAD R27, R20, R73, R27 ;  /* 0x00000049141b7224 */ /* 0x001fce00078e021b */
.L_x_31215:
[----:B------:R-:W-:-:S13]  /*22f0*/  ISETP.GE.AND P4, PT, R69, 0xb, PT ;  /* 0x0000000b4500780c */ /* 0x000fda0003f86270 */
[----:B------:R-:W-:Y:S05]  /*2300*/  @!P4 BRA `(.L_x_31217) ;  /* 0x000000000010c947 */ /* 0x000fea0003800000 */
[----:B------:R-:W-:-:S03]  /*2310*/  UMOV UR5, 0xffffffff ;  /* 0xffffffff00057882 */ /* 0x000fc60000000000 */
[----:B------:R-:W-:Y:S05]  /*2320*/  BRA.DIV UR5, `(.L_x_31218) ;  /* 0x0000001205407947 */ /* 0x000fea000b800000 */
[----:B------:R0:W0:Y:S02]  /*2330*/  SHFL.IDX PT, R73, R76, R44, 0x1f ;  /* 0x00001f2c4c497589 */ /* 0x00002400000e0000 */
.L_x_31268:
[----:B0-----:R-:W-:-:S07]  /*2340*/  IMAD R27, R17, R73, R27 ;  /* 0x00000049111b7224 */ /* 0x001fce00078e021b */
.L_x_31217:
[----:B------:R-:W-:-:S13]  /*2350*/  ISETP.GE.AND P4, PT, R69, 0xc, PT ;  /* 0x0000000c4500780c */ /* 0x000fda0003f86270 */
[----:B------:R-:W-:Y:S05]  /*2360*/  @!P4 BRA `(.L_x_31219) ;  /* 0x000000000010c947 */ /* 0x000fea0003800000 */
[----:B------:R-:W-:-:S03]  /*2370*/  UMOV UR5, 0xffffffff ;  /* 0xffffffff00057882 */ /* 0x000fc60000000000 */
[----:B------:R-:W-:Y:S05]  /*2380*/  BRA.DIV UR5, `(.L_x_31220) ;  /* 0x00000012054c7947 */ /* 0x000fea000b800000 */
[----:B------:R0:W0:Y:S02]  /*2390*/  SHFL.IDX PT, R73, R76, R43, 0x1f ;  /* 0x00001f2b4c497589 */ /* 0x00002400000e0000 */
.L_x_31271:
[----:B0-----:R-:W-:-:S07]  /*23a0*/  IMAD R27, R16, R73, R27 ;  /* 0x00000049101b7224 */ /* 0x001fce00078e021b */
.L_x_31219:
[----:B------:R-:W-:-:S13]  /*23b0*/  ISETP.GE.AND P4, PT, R69, 0xd, PT ;  /* 0x0000000d4500780c */ /* 0x000fda0003f86270 */
[----:B------:R-:W-:Y:S05]  /*23c0*/  @!P4 BRA `(.L_x_31221) ;  /* 0x000000000010c947 */ /* 0x000fea0003800000 */
[----:B------:R-:W-:-:S03]  /*23d0*/  UMOV UR5, 0xffffffff ;  /* 0xffffffff00057882 */ /* 0x000fc60000000000 */
[----:B------:R-:W-:Y:S05]  /*23e0*/  BRA.DIV UR5, `(.L_x_31222) ;  /* 0x0000001205587947 */ /* 0x000fea000b800000 */
[----:B------:R0:W0:Y:S02]  /*23f0*/  SHFL.IDX PT, R73, R76, R42, 0x1f ;  /* 0x00001f2a4c497589 */ /* 0x00002400000e0000 */
.L_x_31274:
[----:B0-----:R-:W-:-:S07]  /*2400*/  IMAD R27, R31, R73, R27 ;  /* 0x000000491f1b7224 */ /* 0x001fce00078e021b */
.L_x_31221:
[----:B------:R-:W-:-:S13]  /*2410*/  ISETP.GE.AND P4, PT, R69, 0xe, PT ;  /* 0x0000000e4500780c */ /* 0x000fda0003f86270 */
[----:B------:R-:W-:Y:S05]  /*2420*/  @!P4 BRA `(.L_x_31223) ;  /* 0x000000000010c947 */ /* 0x000fea0003800000 */
[----:B------:R-:W-:-:S03]  /*2430*/  UMOV UR5, 0xffffffff ;  /* 0xffffffff00057882 */ /* 0x000fc60000000000 */
[----:B------:R-:W-:Y:S05]  /*2440*/  BRA.DIV UR5, `(.L_x_31224) ;  /* 0x0000001205647947 */ /* 0x000fea000b800000 */
[----:B------:R0:W0:Y:S02]  /*2450*/  SHFL.IDX PT, R73, R76, R41, 0x1f ;  /* 0x00001f294c497589 */ /* 0x00002400000e0000 */
.L_x_31277:
[----:B0-----:R-:W-:-:S07]  /*2460*/  IMAD R27, R61, R73, R27 ;  /* 0x000000493d1b7224 */ /* 0x001fce00078e021b */
.L_x_31223:
[----:B------:R-:W-:-:S13]  /*2470*/  ISETP.GE.AND P4, PT, R69, 0xf, PT ;  /* 0x0000000f4500780c */ /* 0x000fda0003f86270 */
[----:B------:R-:W-:Y:S05]  /*2480*/  @!P4 BRA `(.L_x_31225) ;  /* 0x000000000010c947 */ /* 0x000fea0003800000 */
[----:B------:R-:W-:-:S03]  /*2490*/  UMOV UR5, 0xffffffff ;  /* 0xffffffff00057882 */ /* 0x000fc60000000000 */
[----:B------:R-:W-:Y:S05]  /*24a0*/  BRA.DIV UR5, `(.L_x_31226) ;  /* 0x0000001205707947 */ /* 0x000fea000b800000 */
[----:B------:R0:W0:Y:S02]  /*24b0*/  SHFL.IDX PT, R73, R76, R40, 0x1f ;  /* 0x00001f284c497589 */ /* 0x00002400000e0000 */
.L_x_31280:
[----:B0-----:R-:W-:-:S07]  /*24c0*/  IMAD R27, R62, R73, R27 ;  /* 0x000000493e1b7224 */ /* 0x001fce00078e021b */
.L_x_31225:
[----:B------:R-:W-:-:S13]  /*24d0*/  ISETP.GE.AND P4, PT, R69, 0x10, PT ;  /* 0x000000104500780c */ /* 0x000fda0003f86270 */
[----:B------:R-:W-:Y:S05]  /*24e0*/  @!P4 BRA `(.L_x_31227) ;  /* 0x00000004001cc947 */ /* 0x000fea0003800000 */
[----:B------:R-:W-:-:S03]  /*24f0*/  UMOV UR5, 0xffffffff ;  /* 0xffffffff00057882 */ /* 0x000fc60000000000 */
[----:B------:R-:W-:Y:S05]  /*2500*/  BRA.DIV UR5, `(.L_x_31228) ;  /* 0x00000012057c7947 */ /* 0x000fea000b800000 */
[----:B-1234-:R1:W2:Y:S02]  /*2510*/  SHFL.IDX PT, R76, R76, R39, 0x1f ;  /* 0x00001f274c4c7589 */ /* 0x01e2a400000e0000 */
.L_x_31283:
[----:B0-2---:R-:W-:Y:S01]  /*2520*/  IMAD R27, R68, R76, R27 ;  /* 0x0000004c441b7224 */ /* 0x005fe200078e021b */
[----:B------:R-:W-:Y:S06]  /*2530*/  BRA `(.L_x_31227) ;  /* 0x0000000400087947 */ /* 0x000fec0003800000 */
.L_x_31196:
[----:B------:R-:W1:Y:S01]  /*2540*/  LDC R76, c[0x0][0x3ac] ;  /* 0x0000eb00ff4c7b82 */ /* 0x000e620000000800 */
[----:B------:R-:W-:Y:S01]  /*2550*/  HFMA2 R27, -RZ, RZ, 0, 0 ;  /* 0x00000000ff1b7431 */ /* 0x000fe200000001ff */
        /* <DEDUP_REMOVED lines=64> */
.L_x_31227:
[----:B------:R-:W-:Y:S01]  /*2960*/  IMAD.IADD R69, R67, 0x1, R18 ;  /* 0x0000000143457824 */ /* 0x000fe200078e0212 */
[----:B------:R-:W-:Y:S05]  /*2970*/  WARPSYNC.ALL ;  /* 0x0000000000007948 */ /* 0x000fea0003800000 */
[----:B------:R-:W-:Y:S01]  /*2980*/  IMAD R69, R57, R69, R28 ;  /* 0x0000004539457224 */ /* 0x000fe200078e021c */
[----:B-1234-:R-:W-:Y:S01]  /*2990*/  SHFL.DOWN PT, R76, R27, 0x1, 0x1e1f ;  /* 0x083e1f001b4c7f89 */ /* 0x01efe200000e0000 */
[----:B------:R-:W-:Y:S02]  /*29a0*/  IADD3 R67, PT, PT, R60, R67, RZ ;  /* 0x000000433c437210 */ /* 0x000fe40007ffe0ff */
[----:B------:R-:W-:-:S02]  /*29b0*/  @!P2 IMAD R69, R69, 0x4, R30 ;  /* 0x000000044545a824 */ /* 0x000fc400078e021e */
[----:B------:R-:W-:-:S03]  /*29c0*/  ISETP.GE.AND P4, PT, R67, UR6, PT ;  /* 0x0000000643007c0c */ /* 0x000fc6000bf86270 */
[----:B------:R-:W1:Y:S02]  /*29d0*/  @!P2 LDS R73, [R69] ;  /* 0x000000004549a984 */ /* 0x000e640000000800 */
[----:B-1----:R-:W-:-:S05]  /*29e0*/  @!P2 IADD3 R76, PT, PT, R73, R76, R27 ;  /* 0x0000004c494ca210 */ /* 0x002fca0007ffe01b */
[----:B------:R1:W-:Y:S03]  /*29f0*/  @!P2 STS [R69], R76 ;  /* 0x0000004c4500a388 */ /* 0x0003e60000000800 */
[----:B------:R-:W-:Y:S05]  /*2a00*/  @!P4 BRA `(.L_x_31229) ;  /* 0xfffffff40030c947 */ /* 0x000fea000383ffff */
.L_x_31195:
[----:B------:R-:W-:Y:S05]  /*2a10*/  @!P0 BRA `(.L_x_31230) ;  /* 0xffffffec00c48947 */ /* 0x000fea000383ffff */
[----:B------:R-:W-:Y:S05]  /*2a20*/  BSYNC.RECONVERGENT B0 ;  /* 0x0000000000007941 */ /* 0x000fea0003800200 */
.L_x_31194:
[----:B------:R-:W-:-:S05]  /*2a30*/  VIADD R18, R18, 0x10 ;  /* 0x0000001012127836 */ /* 0x000fca0000000000 */
[----:B------:R-:W-:-:S13]  /*2a40*/  ISETP.GE.U32.AND P0, PT, R18, 0x40, PT ;  /* 0x000000401200780c */ /* 0x000fda0003f06070 */
[----:B------:R-:W-:Y:S05]  /*2a50*/  @!P0 BRA `(.L_x_31231) ;  /* 0xffffffec00688947 */ /* 0x000fea000383ffff */
[----:B------:R-:W-:Y:S01]  /*2a60*/  PLOP3.LUT P0, PT, PT, PT, PT, 0x8, 0x80 ;  /* 0x000000000080781c */ /* 0x000fe20003f0e170 */
[----:B------:R-:W-:Y:S01]  /*2a70*/  IMAD.MOV.U32 R71, RZ, RZ, 0x20 ;  /* 0x00000020ff477424 */ /* 0x000fe200078e00ff */
[----:B------:R-:W-:Y:S11]  /*2a80*/  @P1 BRA `(.L_x_31232) ;  /* 0xffffffe400ac1947 */ /* 0x000ff6000383ffff */
[----:B------:R-:W2:Y:S01]  /*2a90*/  S2R R0, SR_CTAID.X ;  /* 0x0000000000007919 */ /* 0x000ea20000002500 */
[----:B------:R-:W-:Y:S01]  /*2aa0*/  LOP3.LUT R2, R72, 0x3, RZ, 0xc0, !PT ;  /* 0x0000000348027812 */ /* 0x000fe200078ec0ff */
[----:B------:R-:W-:Y:S05]  /*2ab0*/  WARPSYNC.ALL ;  /* 0x0000000000007948 */ /* 0x000fea0003800000 */
[----:B------:R-:W-:Y:S01]  /*2ac0*/  BAR.SYNC.DEFER_BLOCKING 0x0 ;  /* 0x0000000000007b1d */ /* 0x000fe20000010000 */
[----:B------:R-:W-:Y:S02]  /*2ad0*/  ISETP.NE.AND P0, PT, R2, 0x3, PT ;  /* 0x000000030200780c */ /* 0x000fe40003f05270 */
[----:B------:R-:W-:-:S03]  /*2ae0*/  ISETP.GE.U32.AND P1, PT, R72, 0x3, PT ;  /* 0x000000034800780c */ /* 0x000fc60003f26070 */
[----:B------:R-:W-:Y:S01]  /*2af0*/  BSSY.RECONVERGENT B0, `(.L_x_31233) ;  /* 0x0000018000007945 */ /* 0x000fe20003800200 */
[----:B--2---:R-:W-:-:S04]  /*2b00*/  SHF.L.U32 R0, R0, 0x7, RZ ;  /* 0x0000000700007819 */ /* 0x004fc800000006ff */
[----:B------:R-:W-:-:S03]  /*2b10*/  LOP3.LUT R7, R0, 0x80, RZ, 0xc0, !PT ;  /* 0x0000008000077812 */ /* 0x000fc600078ec0ff */
[----:B------:R-:W-:Y:S05]  /*2b20*/  @!P0 BRA `(.L_x_31234) ;  /* 0x0000000000508947 */ /* 0x000fea0003800000 */
[----:B------:R-:W2:Y:S01]  /*2b30*/  S2UR UR7, SR_CgaCtaId ;  /* 0x00000000000779c3 */ /* 0x000ea20000008800 */
[----:B------:R-:W-:Y:S01]  /*2b40*/  UMOV UR5, 0x400 ;  /* 0x0000040000057882 */ /* 0x000fe20000000000 */
[----:B------:R-:W-:Y:S01]  /*2b50*/  VIADD R72, R72, 0x1 ;  /* 0x0000000148487836 */ /* 0x000fe20000000000 */
[----:B------:R-:W-:Y:S01]  /*2b60*/  UIADD3 UR5, UPT, UPT, UR5, 0x980, URZ ;  /* 0x0000098005057890 */ /* 0x000fe2000fffe0ff */
[----:B------:R-:W-:-:S03]  /*2b70*/  IADD3 R9, PT, PT, R7, UR4, R56 ;  /* 0x0000000407097c10 */ /* 0x000fc6000fffe038 */
[----:B------:R-:W-:Y:S01]  /*2b80*/  LOP3.LUT R3, R72, 0x3, RZ, 0xc0, !PT ;  /* 0x0000000348037812 */ /* 0x000fe200078ec0ff */
[----:B------:R-:W3:Y:S04]  /*2b90*/  LDC.64 R4, c[0x0][0x3a0] ;  /* 0x0000e800ff047b82 */ /* 0x000ee80000000a00 */
[----:B------:R-:W-:Y:S01]  /*2ba0*/  IMAD.MOV R6, RZ, RZ, -R3 ;  /* 0x000000ffff067224 */ /* 0x000fe200078e0a03 */
[----:B--2---:R-:W-:-:S06]  /*2bb0*/  ULEA UR5, UR7, UR5, 0x18 ;  /* 0x0000000507057291 */ /* 0x004fcc000f8ec0ff */
[----:B------:R-:W-:Y:S01]  /*2bc0*/  LEA R0, R56, UR5, 0x2 ;  /* 0x0000000538007c11 */ /* 0x000fe2000f8e10ff */
[----:B------:R-:W-:-:S07]  /*2bd0*/  IMAD R56, R3, UR10, R56 ;  /* 0x0000000a03387c24 */ /* 0x000fce000f8e0238 */
.L_x_31235:
[----:B--2---:R2:W4:Y:S01]  /*2be0*/  LDS R11, [R0] ;  /* 0x00000000000b7984 */ /* 0x0045220000000800 */
[----:B------:R-:W2:Y:S01]  /*2bf0*/  LDC R13, c[0x0][0x360] ;  /* 0x0000d800ff0d7b82 */ /* 0x000ea20000000800 */
[----:B------:R-:W-:Y:S01]  /*2c00*/  IADD3 R6, PT, PT, R6, 0x1, RZ ;  /* 0x0000000106067810 */ /* 0x000fe20007ffe0ff */
[----:B---3--:R-:W-:-:S03]  /*2c10*/  IMAD.WIDE.U32 R2, R9, 0x4, R4 ;  /* 0x0000000409027825 */ /* 0x008fc600078e0004 */
[----:B------:R-:W-:Y:S01]  /*2c20*/  ISETP.NE.AND P0, PT, R6, RZ, PT ;  /* 0x000000ff0600720c */ /* 0x000fe20003f05270 */
[----:B------:R-:W-:Y:S02]  /*2c30*/  VIADD R9, R9, UR10 ;  /* 0x0000000a09097c36 */ /* 0x000fe40008000000 */
[----:B--2---:R-:W-:Y:S01]  /*2c40*/  IMAD R0, R13, 0x4, R0 ;  /* 0x000000040d007824 */ /* 0x004fe200078e0200 */
[----:B----4-:R2:W-:Y:S09]  /*2c50*/  REDG.E.ADD.STRONG.GPU desc[UR8][R2.64], R11 ;  /* 0x0000000b0200798e */ /* 0x0105f2000c12e108 */
[----:B------:R-:W-:Y:S05]  /*2c60*/  @P0 BRA `(.L_x_31235) ;  /* 0xfffffffc00dc0947 */ /* 0x000fea000383ffff */
.L_x_31234:
[----:B------:R-:W-:Y:S05]  /*2c70*/  BSYNC.RECONVERGENT B0 ;  /* 0x0000000000007941 */ /* 0x000fea0003800200 */
.L_x_31233:
        /* <DEDUP_REMOVED lines=11> */
.L_x_31236:
[----:B------:R-:W0:Y:S01]  /*2d30*/  LDC R31, c[0x0][0x360] ;  /* 0x0000d800ff1f7b82 */ /* 0x000e220000000800 */
[----:B--2---:R-:W2:Y:S01]  /*2d40*/  LDS R19, [R0] ;  /* 0x0000000000137984 */ /* 0x004ea20000000800 */
[----:B------:R-:W-:-:S04]  /*2d50*/  IMAD.WIDE R14, R21, 0x4, R16 ;  /* 0x00000004150e7825 */ /* 0x000fc800078e0210 */
[C---:B------:R-:W-:Y:S02]  /*2d60*/  IMAD.WIDE R8, R21.reuse, 0x4, R2 ;  /* 0x0000000415087825 */ /* 0x040fe400078e0202 */
[----:B------:R-:W3:Y:S02]  /*2d70*/  LDC R29, c[0x0][0x360] ;  /* 0x0000d800ff1d7b82 */ /* 0x000ee40000000800 */
[----:B------:R-:W-:-:S04]  /*2d80*/  IMAD.WIDE R10, R21, 0x4, R4 ;  /* 0x00000004150a7825 */ /* 0x000fc800078e0204 */
[----:B------:R-:W-:Y:S01]  /*2d90*/  IMAD.WIDE R12, R21, 0x4, R6 ;  /* 0x00000004150c7825 */ /* 0x000fe200078e0206 */
[----:B0-----:R-:W-:-:S05]  /*2da0*/  LEA R18, R31, R0, 0x2 ;  /* 0x000000001f127211 */ /* 0x001fca00078e10ff */
[----:B------:R-:W0:Y:S01]  /*2db0*/  LDS R23, [R18] ;  /* 0x0000000012177984 */ /* 0x000e220000000800 */
[C-C-:B---3--:R-:W-:Y:S02]  /*2dc0*/  IMAD R20, R29.reuse, 0x8, R0.reuse ;  /* 0x000000081d147824 */ /* 0x148fe400078e0200 */
[----:B------:R-:W-:-:S03]  /*2dd0*/  IMAD R22, R29, 0xc, R0 ;  /* 0x0000000c1d167824 */ /* 0x000fc600078e0200 */
[----:B------:R-:W3:Y:S04]  /*2de0*/  LDS R25, [R20] ;  /* 0x0000000014197984 */ /* 0x000ee80000000800 */
[----:B------:R-:W4:Y:S01]  /*2df0*/  LDS R27, [R22] ;  /* 0x00000000161b7984 */ /* 0x000f220000000800 */
[----:B------:R-:W-:-:S03]  /*2e00*/  IMAD R56, R31, 0x4, R56 ;  /* 0x000000041f387824 */ /* 0x000fc600078e0238 */
[----:B--2---:R2:W-:Y:S02]  /*2e10*/  REDG.E.ADD.STRONG.GPU desc[UR8][R14.64], R19 ;  /* 0x000000130e00798e */ /* 0x0045e4000c12e108 */
[----:B------:R-:W-:Y:S01]  /*2e20*/  ISETP.GE.U32.AND P0, PT, R56, 0x80, PT ;  /* 0x000000803800780c */ /* 0x000fe20003f06070 */
[----:B------:R-:W-:Y:S01]  /*2e30*/  IMAD R0, R29, 0x10, R0 ;  /* 0x000000101d007824 */ /* 0x000fe200078e0200 */
[----:B------:R-:W-:Y:S01]  /*2e40*/  LEA R21, R31, R21, 0x2 ;  /* 0x000000151f157211 */ /* 0x000fe200078e10ff */
[----:B0-----:R2:W-:Y:S04]  /*2e50*/  REDG.E.ADD.STRONG.GPU desc[UR8][R8.64], R23 ;  /* 0x000000170800798e */ /* 0x0015e8000c12e108 */
[----:B---3--:R2:W-:Y:S04]  /*2e60*/  REDG.E.ADD.STRONG.GPU desc[UR8][R10.64], R25 ;  /* 0x000000190a00798e */ /* 0x0085e8000c12e108 */
[----:B----4-:R2:W-:Y:S02]  /*2e70*/  REDG.E.ADD.STRONG.GPU desc[UR8][R12.64], R27 ;  /* 0x0000001b0c00798e */ /* 0x0105e4000c12e108 */
[----:B------:R-:W-:Y:S05]  /*2e80*/  @!P0 BRA `(.L_x_31236) ;  /* 0xfffffffc00a88947 */ /* 0x000fea000383ffff */
[----:B------:R-:W-:Y:S05]  /*2e90*/  EXIT ;  /* 0x000000000000794d */ /* 0x000fea0003800000 */
.L_x_31198:
[----:B------:R-:W-:Y:S02]  /*2ea0*/  HFMA2 R75, -RZ, RZ, 0, 1.847743988037109375e-06 ;  /* 0x0000001fff4b7431 */ /* 0x000fe400000001ff */
[----:B------:R-:W-:Y:S02]  /*2eb0*/  IMAD.MOV.U32 R73, RZ, RZ, R37 ;  /* 0x000000ffff497224 */ /* 0x000fe400078e0025 */
[----:B------:R-:W-:-:S07]  /*2ec0*/  IMAD.MOV.U32 R77, RZ, RZ, -0x1 ;  /* 0xffffffffff4d7424 */ /* 0x000fce00078e00ff */
[----:B0-----:R-:W-:Y:S05]  /*2ed0*/  WARPSYNC.COLLECTIVE R77, `(.L_x_31237) ;  /* 0x000000004d087348 */ /* 0x001fea0003c00000 */
[----:B------:R1:W2:Y:S02]  /*2ee0*/  SHFL.IDX P4, R73, R76, R73, R75 ;  /* 0x000000494c497389 */ /* 0x0002a4000008004b */
[----:B012---:R-:W-:Y:S05]  /*2ef0*/  ENDCOLLECTIVE ;  /* 0x000000000000791b */ /* 0x007fea0003800000 */
.L_x_31237:
[----:B------:R-:W-:Y:S01]  /*2f00*/  IMAD.MOV.U32 R27, RZ, RZ, R73 ;  /* 0x000000ffff1b7224 */ /* 0x000fe200078e0049 */
[----:B------:R-:W-:Y:S06]  /*2f10*/  BRA `(.L_x_31238) ;  /* 0xfffffff000187947 */ /* 0x000fec000383ffff */
.L_x_31200:
[----:B------:R-:W-:Y:S01]  /*2f20*/  BSSY B1, `(.L_x_31239) ;  /* 0x0000007000017945 */ /* 0x000fe20003800000 */
[----:B------:R-:W-:Y:S01]  /*2f30*/  MOV R73, R53 ;  /* 0x0000003500497202 */ /* 0x000fe20000000f00 */
[----:B------:R-:W-:Y:S02]  /*2f40*/  IMAD.MOV.U32 R75, RZ, RZ, 0x1f ;  /* 0x0000001fff4b7424 */ /* 0x000fe400078e00ff */
[----:B------:R-:W-:-:S07]  /*2f50*/  IMAD.MOV.U32 R77, RZ, RZ, -0x1 ;  /* 0xffffffffff4d7424 */ /* 0x000fce00078e00ff */
[----:B01----:R-:W-:Y:S05]  /*2f60*/  WARPSYNC.COLLECTIVE R77, `(.L_x_31240) ;  /* 0x000000004d087348 */ /* 0x003fea0003c00000 */
[----:B------:R2:W3:Y:S02]  /*2f70*/  SHFL.IDX P4, R73, R76, R73, R75 ;  /* 0x000000494c497389 */ /* 0x0004e4000008004b */
[----:B0123--:R-:W-:Y:S05]  /*2f80*/  ENDCOLLECTIVE ;  /* 0x000000000000791b */ /* 0x00ffea0003800000 */
.L_x_31240:
[----:B------:R-:W-:Y:S05]  /*2f90*/  BSYNC B1 ;  /* 0x0000000000017941 */ /* 0x000fea0003800000 */
.L_x_31239:
[----:B------:R-:W-:Y:S05]  /*2fa0*/  BRA `(.L_x_31241) ;  /* 0xfffffff0000c7947 */ /* 0x000fea000383ffff */
.L_x_31202:
[----:B------:R-:W-:Y:S01]  /*2fb0*/  BSSY B1, `(.L_x_31242) ;  /* 0x0000007000017945 */ /* 0x000fe20003800000 */
[----:B------:R-:W-:Y:S01]  /*2fc0*/  MOV R73, R52 ;  /* 0x0000003400497202 */ /* 0x000fe20000000f00 */
[----:B------:R-:W-:Y:S02]  /*2fd0*/  IMAD.MOV.U32 R75, RZ, RZ, 0x1f ;  /* 0x0000001fff4b7424 */ /* 0x000fe400078e00ff */
[----:B------:R-:W-:-:S07]  /*2fe0*/  IMAD.MOV.U32 R77, RZ, RZ, -0x1 ;  /* 0xffffffffff4d7424 */ /* 0x000fce00078e00ff */
[----:B012---:R-:W-:Y:S05]  /*2ff0*/  WARPSYNC.COLLECTIVE R77, `(.L_x_31243) ;  /* 0x000000004d087348 */ /* 0x007fea0003c00000 */
[----:B------:R3:W4:Y:S02]  /*3000*/  SHFL.IDX P4, R73, R76, R73, R75 ;  /* 0x000000494c497389 */ /* 0x000724000008004b */
[----:B01234-:R-:W-:Y:S05]  /*3010*/  ENDCOLLECTIVE ;  /* 0x000000000000791b */ /* 0x01ffea0003800000 */
.L_x_31243:
[----:B------:R-:W-:Y:S05]  /*3020*/  BSYNC B1 ;  /* 0x0000000000017941 */ /* 0x000fea0003800000 */
.L_x_31242:
[----:B------:R-:W-:Y:S05]  /*3030*/  BRA `(.L_x_31244) ;  /* 0xfffffff000007947 */ /* 0x000fea000383ffff */
.L_x_31204:
[----:B------:R-:W-:Y:S01]  /*3040*/  BSSY B1, `(.L_x_31245) ;  /* 0x0000007000017945 */ /* 0x000fe20003800000 */
[----:B------:R-:W-:Y:S01]  /*3050*/  MOV R73, R51 ;  /* 0x0000003300497202 */ /* 0x000fe20000000f00 */
[----:B------:R-:W-:Y:S02]  /*3060*/  IMAD.MOV.U32 R75, RZ, RZ, 0x1f ;  /* 0x0000001fff4b7424 */ /* 0x000fe400078e00ff */
[----:B------:R-:W-:-:S07]  /*3070*/  IMAD.MOV.U32 R77, RZ, RZ, -0x1 ;  /* 0xffffffffff4d7424 */ /* 0x000fce00078e00ff */
[----:B0123--:R-:W-:Y:S05]  /*3080*/  WARPSYNC.COLLECTIVE R77, `(.L_x_31246) ;  /* 0x000000004d087348 */ /* 0x00ffea0003c00000 */
[----:B------:R4:W0:Y:S02]  /*3090*/  SHFL.IDX P4, R73, R76, R73, R75 ;  /* 0x000000494c497389 */ /* 0x000824000008004b */
[----:B01234-:R-:W-:Y:S05]  /*30a0*/  ENDCOLLECTIVE ;  /* 0x000000000000791b */ /* 0x01ffea0003800000 */
.L_x_31246:
[----:B------:R-:W-:Y:S05]  /*30b0*/  BSYNC B1 ;  /* 0x0000000000017941 */ /* 0x000fea0003800000 */
.L_x_31245:
[----:B------:R-:W-:Y:S05]  /*30c0*/  BRA `(.L_x_31247) ;  /* 0xffffffec00f47947 */ /* 0x000fea000383ffff */
.L_x_31206:
[----:B------:R-:W-:Y:S01]  /*30d0*/  BSSY B1, `(.L_x_31248) ;  /* 0x0000007000017945 */ /* 0x000fe20003800000 */
[----:B------:R-:W-:Y:S01]  /*30e0*/  MOV R73, R50 ;  /* 0x0000003200497202 */ /* 0x000fe20000000f00 */
[----:B------:R-:W-:Y:S02]  /*30f0*/  IMAD.MOV.U32 R75, RZ, RZ, 0x1f ;  /* 0x0000001fff4b7424 */ /* 0x000fe400078e00ff */
[----:B------:R-:W-:-:S07]  /*3100*/  IMAD.MOV.U32 R77, RZ, RZ, -0x1 ;  /* 0xffffffffff4d7424 */ /* 0x000fce00078e00ff */
[----:B01234-:R-:W-:Y:S05]  /*3110*/  WARPSYNC.COLLECTIVE R77, `(.L_x_31249) ;  /* 0x000000004d087348 */ /* 0x01ffea0003c00000 */
[----:B------:R0:W0:Y:S02]  /*3120*/  SHFL.IDX P4, R73, R76, R73, R75 ;  /* 0x000000494c497389 */ /* 0x000024000008004b */
[----:B01234-:R-:W-:Y:S05]  /*3130*/  ENDCOLLECTIVE ;  /* 0x000000000000791b */ /* 0x01ffea0003800000 */
.L_x_31249:
[----:B------:R-:W-:Y:S05]  /*3140*/  BSYNC B1 ;  /* 0x0000000000017941 */ /* 0x000fea0003800000 */
.L_x_31248:
[----:B------:R-:W-:Y:S05]  /*3150*/  BRA `(.L_x_31250) ;  /* 0xffffffec00e87947 */ /* 0x000fea000383ffff */
.L_x_31208:
[----:B------:R-:W-:Y:S01]  /*3160*/  BSSY B1, `(.L_x_31251) ;  /* 0x0000007000017945 */ /* 0x000fe20003800000 */
[----:B------:R-:W-:Y:S01]  /*3170*/  MOV R73, R49 ;  /* 0x0000003100497202 */ /* 0x000fe20000000f00 */
[----:B------:R-:W-:Y:S02]  /*3180*/  IMAD.MOV.U32 R75, RZ, RZ, 0x1f ;  /* 0x0000001fff4b7424 */ /* 0x000fe400078e00ff */
[----:B------:R-:W-:-:S07]  /*3190*/  IMAD.MOV.U32 R77, RZ, RZ, -0x1 ;  /* 0xffffffffff4d7424 */ /* 0x000fce00078e00ff */
[----:B01234-:R-:W-:Y:S05]  /*31a0*/  WARPSYNC.COLLECTIVE R77, `(.L_x_31252) ;  /* 0x000000004d087348 */ /* 0x01ffea0003c00000 */
[----:B------:R0:W0:Y:S02]  /*31b0*/  SHFL.IDX P4, R73, R76, R73, R75 ;  /* 0x000000494c497389 */ /* 0x000024000008004b */
[----:B01234-:R-:W-:Y:S05]  /*31c0*/  ENDCOLLECTIVE ;  /* 0x000000000000791b */ /* 0x01ffea0003800000 */
.L_x_31252:
[----:B------:R-:W-:Y:S05]  /*31d0*/  BSYNC B1 ;  /* 0x0000000000017941 */ /* 0x000fea0003800000 */
.L_x_31251:
[----:B------:R-:W-:Y:S05]  /*31e0*/  BRA `(.L_x_31253) ;  /* 0xffffffec00dc7947 */ /* 0x000fea000383ffff */
.L_x_31210:
[----:B------:R-:W-:Y:S01]  /*31f0*/  BSSY B1, `(.L_x_31254) ;  /* 0x0000007000017945 */ /* 0x000fe20003800000 */
[----:B------:R-:W-:Y:S01]  /*3200*/  MOV R73, R48 ;  /* 0x0000003000497202 */ /* 0x000fe20000000f00 */
[----:B------:R-:W-:Y:S02]  /*3210*/  IMAD.MOV.U32 R75, RZ, RZ, 0x1f ;  /* 0x0000001fff4b7424 */ /* 0x000fe400078e00ff */
[----:B------:R-:W-:-:S07]  /*3220*/  IMAD.MOV.U32 R77, RZ, RZ, -0x1 ;  /* 0xffffffffff4d7424 */ /* 0x000fce00078e00ff */
[----:B01234-:R-:W-:Y:S05]  /*3230*/  WARPSYNC.COLLECTIVE R77, `(.L_x_31255) ;  /* 0x000000004d087348 */ /* 0x01ffea0003c00000 */
[----:B------:R0:W0:Y:S02]  /*3240*/  SHFL.IDX P4, R73, R76, R73, R75 ;  /* 0x000000494c497389 */ /* 0x000024000008004b */
[----:B01234-:R-:W-:Y:S05]  /*3250*/  ENDCOLLECTIVE ;  /* 0x000000000000791b */ /* 0x01ffea0003800000 */
.L_x_31255:
[----:B------:R-:W-:Y:S05]  /*3260*/  BSYNC B1 ;  /* 0x0000000000017941 */ /* 0x000fea0003800000 */
.L_x_31254:
[----:B------:R-:W-:Y:S05]  /*3270*/  BRA `(.L_x_31256) ;  /* 0xffffffec00d07947 */ /* 0x000fea000383ffff */
.L_x_31212:
[----:B------:R-:W-:Y:S01]  /*3280*/  BSSY B1, `(.L_x_31257) ;  /* 0x0000007000017945 */ /* 0x000fe20003800000 */
[----:B------:R-:W-:Y:S01]  /*3290*/  MOV R73, R47 ;  /* 0x0000002f00497202 */ /* 0x000fe20000000f00 */
[----:B------:R-:W-:Y:S02]  /*32a0*/  IMAD.MOV.U32 R75, RZ, RZ, 0x1f ;  /* 0x0000001fff4b7424 */ /* 0x000fe400078e00ff */
[----:B------:R-:W-:-:S07]  /*32b0*/  IMAD.MOV.U32 R77, RZ, RZ, -0x1 ;  /* 0xffffffffff4d7424 */ /* 0x000fce00078e00ff */
[----:B01234-:R-:W-:Y:S05]  /*32c0*/  WARPSYNC.COLLECTIVE R77, `(.L_x_31258) ;  /* 0x000000004d087348 */ /* 0x01ffea0003c00000 */
[----:B------:R0:W0:Y:S02]  /*32d0*/  SHFL.IDX P4, R73, R76, R73, R75 ;  /* 0x000000494c497389 */ /* 0x000024000008004b */
[----:B01234-:R-:W-:Y:S05]  /*32e0*/  ENDCOLLECTIVE ;  /* 0x000000000000791b */ /* 0x01ffea0003800000 */
.L_x_31258:
[----:B------:R-:W-:Y:S05]  /*32f0*/  BSYNC B1 ;  /* 0x0000000000017941 */ /* 0x000fea0003800000 */
.L_x_31257:
[----:B------:R-:W-:Y:S05]  /*3300*/  BRA `(.L_x_31259) ;  /* 0xffffffec00c47947 */ /* 0x000fea000383ffff */
.L_x_31214:
[----:B------:R-:W-:Y:S01]  /*3310*/  BSSY B1, `(.L_x_31260) ;  /* 0x0000007000017945 */ /* 0x000fe20003800000 */
[----:B------:R-:W-:Y:S01]  /*3320*/  MOV R73, R46 ;  /* 0x0000002e00497202 */ /* 0x000fe20000000f00 */
[----:B------:R-:W-:Y:S02]  /*3330*/  IMAD.MOV.U32 R75, RZ, RZ, 0x1f ;  /* 0x0000001fff4b7424 */ /* 0x000fe400078e00ff */
[----:B------:R-:W-:-:S07]  /*3340*/  IMAD.MOV.U32 R77, RZ, RZ, -0x1 ;  /* 0xffffffffff4d7424 */ /* 0x000fce00078e00ff */
[----:B01234-:R-:W-:Y:S05]  /*3350*/  WARPSYNC.COLLECTIVE R77, `(.L_x_31261) ;  /* 0x000000004d087348 */ /* 0x01ffea0003c00000 */
[----:B------:R0:W0:Y:S02]  /*3360*/  SHFL.IDX P4, R73, R76, R73, R75 ;  /* 0x000000494c497389 */ /* 0x000024000008004b */
[----:B01234-:R-:W-:Y:S05]  /*3370*/  ENDCOLLECTIVE ;  /* 0x000000000000791b */ /* 0x01ffea0003800000 */
.L_x_31261:
[----:B------:R-:W-:Y:S05]  /*3380*/  BSYNC B1 ;  /* 0x0000000000017941 */ /* 0x000fea0003800000 */
.L_x_31260:
[----:B------:R-:W-:Y:S05]  /*3390*/  BRA `(.L_x_31262) ;  /* 0xffffffec00b87947 */ /* 0x000fea000383ffff */
.L_x_31216:
[----:B------:R-:W-:Y:S01]  /*33a0*/  BSSY B1, `(.L_x_31263) ;  /* 0x0000007000017945 */ /* 0x000fe20003800000 */
[----:B------:R-:W-:Y:S01]  /*33b0*/  MOV R73, R45 ;  /* 0x0000002d00497202 */ /* 0x000fe20000000f00 */
[----:B------:R-:W-:Y:S02]  /*33c0*/  IMAD.MOV.U32 R75, RZ, RZ, 0x1f ;  /* 0x0000001fff4b7424 */ /* 0x000fe400078e00ff */
[----:B------:R-:W-:-:S07]  /*33d0*/  IMAD.MOV.U32 R77, RZ, RZ, -0x1 ;  /* 0xffffffffff4d7424 */ /* 0x000fce00078e00ff */
[----:B01234-:R-:W-:Y:S05]  /*33e0*/  WARPSYNC.COLLECTIVE R77, `(.L_x_31264) ;  /* 0x000000004d087348 */ /* 0x01ffea0003c00000 */
[----:B------:R0:W0:Y:S02]  /*33f0*/  SHFL.IDX P4, R73, R76, R73, R75 ;  /* 0x000000494c497389 */ /* 0x000024000008004b */
[----:B01234-:R-:W-:Y:S05]  /*3400*/  ENDCOLLECTIVE ;  /* 0x000000000000791b */ /* 0x01ffea0003800000 */
.L_x_31264:
[----:B------:R-:W-:Y:S05]  /*3410*/  BSYNC B1 ;  /* 0x0000000000017941 */ /* 0x000fea0003800000 */
.L_x_31263:
[----:B------:R-:W-:Y:S05]  /*3420*/  BRA `(.L_x_31265) ;  /* 0xffffffec00ac7947 */ /* 0x000fea000383ffff */
.L_x_31218:
[----:B------:R-:W-:Y:S01]  /*3430*/  BSSY B1, `(.L_x_31266) ;  /* 0x0000007000017945 */ /* 0x000fe20003800000 */
[----:B------:R-:W-:Y:S01]  /*3440*/  MOV R73, R44 ;  /* 0x0000002c00497202 */ /* 0x000fe20000000f00 */
[----:B------:R-:W-:Y:S02]  /*3450*/  IMAD.MOV.U32 R75, RZ, RZ, 0x1f ;  /* 0x0000001fff4b7424 */ /* 0x000fe400078e00ff */
[----:B------:R-:W-:-:S07]  /*3460*/  IMAD.MOV.U32 R77, RZ, RZ, -0x1 ;  /* 0xffffffffff4d7424 */ /* 0x000fce00078e00ff */
[----:B01234-:R-:W-:Y:S05]  /*3470*/  WARPSYNC.COLLECTIVE R77, `(.L_x_31267) ;  /* 0x000000004d087348 */ /* 0x01ffea0003c00000 */
[----:B------:R0:W0:Y:S02]  /*3480*/  SHFL.IDX P4, R73, R76, R73, R75 ;  /* 0x000000494c497389 */ /* 0x000024000008004b */
[----:B01234-:R-:W-:Y:S05]  /*3490*/  ENDCOLLECTIVE ;  /* 0x000000000000791b */ /* 0x01ffea0003800000 */
.L_x_31267:
[----:B------:R-:W-:Y:S05]  /*34a0*/  BSYNC B1 ;  /* 0x0000000000017941 */ /* 0x000fea0003800000 */
.L_x_31266:
[----:B------:R-:W-:Y:S05]  /*34b0*/  BRA `(.L_x_31268) ;  /* 0xffffffec00a07947 */ /* 0x000fea000383ffff */
.L_x_31220:
[----:B------:R-:W-:Y:S01]  /*34c0*/  BSSY B1, `(.L_x_31269) ;  /* 0x0000007000017945 */ /* 0x000fe20003800000 */
[----:B------:R-:W-:Y:S01]  /*34d0*/  MOV R73, R43 ;  /* 0x0000002b00497202 */ /* 0x000fe20000000f00 */
[----:B------:R-:W-:Y:S02]  /*34e0*/  IMAD.MOV.U32 R75, RZ, RZ, 0x1f ;  /* 0x0000001fff4b7424 */ /* 0x000fe400078e00ff */
[----:B------:R-:W-:-:S07]  /*34f0*/  IMAD.MOV.U32 R77, RZ, RZ, -0x1 ;  /* 0xffffffffff4d7424 */ /* 0x000fce00078e00ff */
[----:B01234-:R-:W-:Y:S05]  /*3500*/  WARPSYNC.COLLECTIVE R77, `(.L_x_31270) ;  /* 0x000000004d087348 */ /* 0x01ffea0003c00000 */
[----:B------:R0:W0:Y:S02]  /*3510*/  SHFL.IDX P4, R73, R76, R73, R75 ;  /* 0x000000494c497389 */ /* 0x000024000008004b */
[----:B01234-:R-:W-:Y:S05]  /*3520*/  ENDCOLLECTIVE ;  /* 0x000000000000791b */ /* 0x01ffea0003800000 */
.L_x_31270:
[----:B------:R-:W-:Y:S05]  /*3530*/  BSYNC B1 ;  /* 0x0000000000017941 */ /* 0x000fea0003800000 */
.L_x_31269:
[----:B------:R-:W-:Y:S05]  /*3540*/  BRA `(.L_x_31271) ;  /* 0xffffffec00947947 */ /* 0x000fea000383ffff */
.L_x_31222:
[----:B------:R-:W-:Y:S01]  /*3550*/  BSSY B1, `(.L_x_31272) ;  /* 0x0000007000017945 */ /* 0x000fe20003800000 */
[----:B------:R-:W-:Y:S01]  /*3560*/  MOV R73, R42 ;  /* 0x0000002a00497202 */ /* 0x000fe20000000f00 */
[----:B------:R-:W-:Y:S02]  /*3570*/  IMAD.MOV.U32 R75, RZ, RZ, 0x1f ;  /* 0x0000001fff4b7424 */ /* 0x000fe400078e00ff */
[----:B------:R-:W-:-:S07]  /*3580*/  IMAD.MOV.U32 R77, RZ, RZ, -0x1 ;  /* 0xffffffffff4d7424 */ /* 0x000fce00078e00ff */
[----:B01234-:R-:W-:Y:S05]  /*3590*/  WARPSYNC.COLLECTIVE R77, `(.L_x_31273) ;  /* 0x000000004d087348 */ /* 0x01ffea0003c00000 */
[----:B------:R0:W0:Y:S02]  /*35a0*/  SHFL.IDX P4, R73, R76, R73, R75 ;  /* 0x000000494c497389 */ /* 0x000024000008004b */
[----:B01234-:R-:W-:Y:S05]  /*35b0*/  ENDCOLLECTIVE ;  /* 0x000000000000791b */ /* 0x01ffea0003800000 */
.L_x_31273:
[----:B------:R-:W-:Y:S05]  /*35c0*/  BSYNC B1 ;  /* 0x0000000000017941 */ /* 0x000fea0003800000 */
.L_x_31272:
[----:B------:R-:W-:Y:S05]  /*35d0*/  BRA `(.L_x_31274) ;  /* 0xffffffec00887947 */ /* 0x000fea000383ffff */
.L_x_31224:
[----:B------:R-:W-:Y:S01]  /*35e0*/  BSSY B1, `(.L_x_31275) ;  /* 0x0000007000017945 */ /* 0x000fe20003800000 */
[----:B------:R-:W-:Y:S01]  /*35f0*/  MOV R73, R41 ;  /* 0x0000002900497202 */ /* 0x000fe20000000f00 */
[----:B------:R-:W-:Y:S02]  /*3600*/  IMAD.MOV.U32 R75, RZ, RZ, 0x1f ;  /* 0x0000001fff4b7424 */ /* 0x000fe400078e00ff */
[----:B------:R-:W-:-:S07]  /*3610*/  IMAD.MOV.U32 R77, RZ, RZ, -0x1 ;  /* 0xffffffffff4d7424 */ /* 0x000fce00078e00ff */
[----:B01234-:R-:W-:Y:S05]  /*3620*/  WARPSYNC.COLLECTIVE R77, `(.L_x_31276) ;  /* 0x000000004d087348 */ /* 0x01ffea0003c00000 */
[----:B------:R0:W0:Y:S02]  /*3630*/  SHFL.IDX P4, R73, R76, R73, R75 ;  /* 0x000000494c497389 */ /* 0x000024000008004b */
[----:B01234-:R-:W-:Y:S05]  /*3640*/  ENDCOLLECTIVE ;  /* 0x000000000000791b */ /* 0x01ffea0003800000 */
.L_x_31276:
[----:B------:R-:W-:Y:S05]  /*3650*/  BSYNC B1 ;  /* 0x0000000000017941 */ /* 0x000fea0003800000 */
.L_x_31275:
[----:B------:R-:W-:Y:S05]  /*3660*/  BRA `(.L_x_31277) ;  /* 0xffffffec007c7947 */ /* 0x000fea000383ffff */
.L_x_31226:
[----:B------:R-:W-:Y:S01]  /*3670*/  BSSY B1, `(.L_x_31278) ;  /* 0x0000007000017945 */ /* 0x000fe20003800000 */
[----:B------:R-:W-:Y:S01]  /*3680*/  MOV R73, R40 ;  /* 0x0000002800497202 */ /* 0x000fe20000000f00 */
[----:B------:R-:W-:Y:S02]  /*3690*/  IMAD.MOV.U32 R75, RZ, RZ, 0x1f ;  /* 0x0000001fff4b7424 */ /* 0x000fe400078e00ff */
[----:B------:R-:W-:-:S07]  /*36a0*/  IMAD.MOV.U32 R77, RZ, RZ, -0x1 ;  /* 0xffffffffff4d7424 */ /* 0x000fce00078e00ff */
[----:B01234-:R-:W-:Y:S05]  /*36b0*/  WARPSYNC.COLLECTIVE R77, `(.L_x_31279) ;  /* 0x000000004d087348 */ /* 0x01ffea0003c00000 */
[----:B------:R0:W0:Y:S02]  /*36c0*/  SHFL.IDX P4, R73, R76, R73, R75 ;  /* 0x000000494c497389 */ /* 0x000024000008004b */
[----:B01234-:R-:W-:Y:S05]  /*36d0*/  ENDCOLLECTIVE ;  /* 0x000000000000791b */ /* 0x01ffea0003800000 */
.L_x_31279:
[----:B------:R-:W-:Y:S05]  /*36e0*/  BSYNC B1 ;  /* 0x0000000000017941 */ /* 0x000fea0003800000 */
.L_x_31278:
[----:B------:R-:W-:Y:S05]  /*36f0*/  BRA `(.L_x_31280) ;  /* 0xffffffec00707947 */ /* 0x000fea000383ffff */
.L_x_31228:
[----:B------:R-:W-:Y:S01]  /*3700*/  BSSY B1, `(.L_x_31281) ;  /* 0x0000007000017945 */ /* 0x000fe20003800000 */
[----:B------:R-:W-:Y:S01]  /*3710*/  MOV R73, R39 ;  /* 0x0000002700497202 */ /* 0x000fe20000000f00 */
[----:B------:R-:W-:Y:S02]  /*3720*/  IMAD.MOV.U32 R75, RZ, RZ, 0x1f ;  /* 0x0000001fff4b7424 */ /* 0x000fe400078e00ff */
[----:B------:R-:W-:-:S07]  /*3730*/  IMAD.MOV.U32 R77, RZ, RZ, -0x1 ;  /* 0xffffffffff4d7424 */ /* 0x000fce00078e00ff */
[----:B01234-:R-:W-:Y:S05]  /*3740*/  WARPSYNC.COLLECTIVE R77, `(.L_x_31282) ;  /* 0x000000004d087348 */ /* 0x01ffea0003c00000 */
[----:B------:R0:W0:Y:S02]  /*3750*/  SHFL.IDX P4, R73, R76, R73, R75 ;  /* 0x000000494c497389 */ /* 0x000024000008004b */
[----:B01234-:R-:W-:Y:S05]  /*3760*/  ENDCOLLECTIVE ;  /* 0x000000000000791b */ /* 0x01ffea0003800000 */
.L_x_31282:
[----:B------:R-:W-:Y:S05]  /*3770*/  BSYNC B1 ;  /* 0x0000000000017941 */ /* 0x000fea0003800000 */
.L_x_31281:
[----:B------:R-:W-:Y:S01]  /*3780*/  MOV R76, R73 ;  /* 0x00000049004c7202 */ /* 0x000fe20000000f00 */
[----:B------:R-:W-:Y:S06]  /*3790*/  BRA `(.L_x_31283) ;  /* 0xffffffec00607947 */ /* 0x000fec000383ffff */
        .weak           $__internal_638_$__cuda_sm20_div_s16
        .type           $__internal_638_$__cuda_sm20_div_s16,@function
        .size           $__internal_638_$__cuda_sm20_div_s16,(.L_x_39141 - $__internal_638_$__cuda_sm20_div_s16)
$__internal_638_$__cuda_sm20_div_s16:
        /* <DEDUP_REMOVED lines=23> */
[----:B------:R-:W-:Y:S05]  /*3910*/  RET.REL.NODEC R16 `(_Z9cuda_gemmIiLi128ELi1ELi1ELi256ELi128ELi128ELi64ELi1ELi0EEviiiPT_S1_S1_iii) ;  /* 0xffffffc410b87950 */ /* 0x000fea0003c3ffff */
.L_x_31284:
        /* <DEDUP_REMOVED lines=14> */
.L_x_39141:


//--------------------- .text._Z9cuda_gemmIiLi128ELi1ELi1ELi256ELi128ELi128ELi64ELi0ELi1EEviiiPT_S1_S1_iii --------------------------
	.section	.text._Z9cuda_gemmIiLi128ELi1ELi1ELi256ELi128ELi128ELi64ELi0ELi1EEviiiPT_S1_S1_iii,"ax",@progbits
	.align	128
        .global         _Z9cuda_gemmIiLi128ELi1ELi1ELi256ELi128ELi128ELi64ELi0ELi1EEviiiPT_S1_S1_iii
        .type           _Z9cuda_gemmIiLi128ELi1ELi1ELi256ELi128ELi128ELi64ELi0ELi1EEviiiPT_S1_S1_iii,@function
        .size           _Z9cuda_gemmIiLi128ELi1ELi1ELi256ELi128ELi128ELi64ELi0ELi1EEviiiPT_S1_S1_iii,(.L_x_39861 - _Z9cuda_gemmIiLi128ELi1ELi1ELi256ELi128ELi128ELi64ELi0ELi1EEviiiPT_S1_S1_iii)
        .other          _Z9cuda_gemmIiLi128ELi1ELi1ELi256ELi128ELi128ELi64ELi0ELi1EEviiiPT_S1_S1_iii,@"STO_CUDA_ENTRY STV_DEFAULT"
_Z9cuda_gemmIiLi128ELi1ELi1ELi256ELi128ELi128ELi64ELi0ELi1EEviiiPT_S1_S1_iii:
.text._Z9cuda_gemmIiLi128ELi1ELi1ELi256ELi128ELi128ELi64ELi0ELi1EEviiiPT_S1_S1_iii:
        /* <DEDUP_REMOVED lines=8> */
[----:B------:R-:W2:Y:S01]  /*0080*/  LDCU.64 UR8, c[0x0][0x358] ;  /* 0x00006b00ff0877ac */ /* 0x000ea20008000a00 */
[----:B------:R-:W-:Y:S01]  /*0090*/  BSSY.RECONVERGENT B0, `(.L_x_31285) ;  /* 0x0000069000007945 */ /* 0x000fe20003800200 */
[----:B------:R-:W3:Y:S01]  /*00a0*/  S2R R13, SR_CgaCtaId ;  /* 0x00000000000d7919 */ /* 0x000ee20000008800 */
[----:B------:R-:W4:Y:S01]  /*00b0*/  S2R R31, SR_CTAID.X ;  /* 0x00000000001f7919 */ /* 0x000f220000002500 */
[----:B------:R-:W0:Y:S02]  /*00c0*/  S2R R29, SR_CTAID.Z ;  /* 0x00000000001d7919 */ /* 0x000e240000002700 */
[----:B0-----:R-:W0:Y:S01]  /*00d0*/  I2F.U32.RP R0, R21 ;  /* 0x0000001500007306 */ /* 0x001e220000209000 */
[C---:B------:R-:W-:Y:S01]  /*00e0*/  IMAD.SHL.U32 R20, R21.reuse, 0x4, RZ ;  /* 0x0000000415147824 */ /* 0x040fe200078e00ff */
[----:B------:R-:W-:-:S06]  /*00f0*/  ISETP.NE.U32.AND P2, PT, R21, RZ, PT ;  /* 0x000000ff1500720c */ /* 0x000fcc0003f45070 */
[----:B------:R-:W5:Y:S01]  /*0100*/  I2F.U32.RP R6, R20 ;  /* 0x0000001400067306 */ /* 0x000f620000209000 */
[C---:B-1----:R-:W-:Y:S01]  /*0110*/  IMAD.IADD R5, R34.reuse, 0x1, R21 ;  /* 0x0000000122057824 */ /* 0x042fe200078e0215 */
[--C-:B------:R-:W-:Y:S02]  /*0120*/  SHF.R.U32.HI R35, RZ, 0x1, R34.reuse ;  /* 0x00000001ff237819 */ /* 0x100fe40000011622 */
[----:B------:R-:W-:Y:S02]  /*0130*/  LOP3.LUT R23, R34, 0xf, RZ, 0xc0, !PT ;  /* 0x0000000f22177812 */ /* 0x000fe400078ec0ff */
[----:B------:R-:W-:Y:S02]  /*0140*/  ISETP.GE.U32.AND P0, PT, R5, 0x80, PT ;  /* 0x000000800500780c */ /* 0x000fe40003f06070 */
[----:B0-----:R-:W0:Y:S01]  /*0150*/  MUFU.RCP R0, R0 ;  /* 0x0000000000007308 */ /* 0x001e220000001000 */
[----:B------:R-:W-:Y:S01]  /*0160*/  LOP3.LUT R35, R35, 0x1, RZ, 0xc0, !PT ;  /* 0x0000000123237812 */ /* 0x000fe200078ec0ff */
[----:B----4-:R-:W-:Y:S01]  /*0170*/  IMAD.SHL.U32 R22, R31, 0x40, RZ ;  /* 0x000000401f167824 */ /* 0x010fe200078e00ff */
[----:B------:R-:W-:-:S04]  /*0180*/  SHF.R.U32.HI R33, RZ, 0x2, R34 ;  /* 0x00000002ff217819 */ /* 0x000fc80000011622 */
[----:B------:R-:W-:Y:S01]  /*0190*/  LOP3.LUT R22, R22, 0x40, R23, 0xe2, !PT ;  /* 0x0000004016167812 */ /* 0x000fe200078ee217 */
[----:B-----5:R-:W1:Y:S01]  /*01a0*/  MUFU.RCP R6, R6 ;  /* 0x0000000600067308 */ /* 0x020e620000001000 */
[----:B0-----:R-:W-:Y:S01]  /*01b0*/  VIADD R2, R0, 0xffffffe ;  /* 0x0ffffffe00027836 */ /* 0x001fe20000000000 */
[----:B------:R-:W-:-:S06]  /*01c0*/  VIMNMX.U32 R0, PT, PT, R5, 0x80, !PT ;  /* 0x0000008005007848 */ /* 0x000fcc0007fe0000 */
[----:B------:R0:W4:Y:S01]  /*01d0*/  F2I.FTZ.U32.TRUNC.NTZ R3, R2 ;  /* 0x0000000200037305 */ /* 0x000122000021f000 */
[----:B-1----:R-:W-:Y:S01]  /*01e0*/  IADD3 R8, PT, PT, R6, 0xffffffe, RZ ;  /* 0x0ffffffe06087810 */ /* 0x002fe20007ffe0ff */
[----:B0-----:R-:W-:Y:S02]  /*01f0*/  IMAD.MOV.U32 R2, RZ, RZ, RZ ;  /* 0x000000ffff027224 */ /* 0x001fe400078e00ff */
[----:B----4-:R-:W-:-:S04]  /*0200*/  IMAD.MOV R4, RZ, RZ, -R3 ;  /* 0x000000ffff047224 */ /* 0x010fc800078e0a03 */
[----:B------:R-:W-:Y:S01]  /*0210*/  IMAD R7, R4, R21, RZ ;  /* 0x0000001504077224 */ /* 0x000fe200078e02ff */
[----:B------:R-:W-:-:S03]  /*0220*/  SEL R4, RZ, 0x1, P0 ;  /* 0x00000001ff047807 */ /* 0x000fc60000000000 */
[----:B------:R-:W-:Y:S01]  /*0230*/  IMAD.HI.U32 R7, R3, R7, R2 ;  /* 0x0000000703077227 */ /* 0x000fe200078e0002 */
[----:B------:R-:W-:Y:S01]  /*0240*/  IADD3 R0, PT, PT, R0, -R5, -R4 ;  /* 0x8000000500007210 */ /* 0x000fe20007ffe804 */
[----:B------:R-:W0:Y:S04]  /*0250*/  F2I.FTZ.U32.TRUNC.NTZ R3, R8 ;  /* 0x0000000800037305 */ /* 0x000e28000021f000 */
[----:B------:R-:W-:-:S04]  /*0260*/  IMAD.HI.U32 R9, R7, R0, RZ ;  /* 0x0000000007097227 */ /* 0x000fc800078e00ff */
[----:B------:R-:W-:Y:S02]  /*0270*/  IMAD.SHL.U32 R7, R34, 0x4, RZ ;  /* 0x0000000422077824 */ /* 0x000fe400078e00ff */
[----:B------:R-:W-:Y:S02]  /*0280*/  IMAD.MOV R2, RZ, RZ, -R9 ;  /* 0x000000ffff027224 */ /* 0x000fe400078e0a09 */
[----:B------:R-:W-:Y:S02]  /*0290*/  IMAD.IADD R10, R7, 0x1, R20 ;  /* 0x00000001070a7824 */ /* 0x000fe400078e0214 */
[----:B------:R-:W-:Y:S01]  /*02a0*/  IMAD R0, R21, R2, R0 ;  /* 0x0000000215007224 */ /* 0x000fe200078e0200 */
[----:B0-----:R-:W-:Y:S01]  /*02b0*/  IADD3 R5, PT, PT, RZ, -R3, RZ ;  /* 0x80000003ff057210 */ /* 0x001fe20007ffe0ff */
[----:B------:R-:W-:Y:S01]  /*02c0*/  IMAD.MOV.U32 R2, RZ, RZ, RZ ;  /* 0x000000ffff027224 */ /* 0x000fe200078e00ff */
[----:B------:R-:W-:Y:S02]  /*02d0*/  ISETP.GE.U32.AND P1, PT, R10, 0x40, PT ;  /* 0x000000400a00780c */ /* 0x000fe40003f26070 */
[----:B------:R-:W-:Y:S01]  /*02e0*/  ISETP.GE.U32.AND P0, PT, R0, R21, PT ;  /* 0x000000150000720c */ /* 0x000fe20003f06070 */
[----:B------:R-:W-:Y:S01]  /*02f0*/  IMAD R5, R5, R20, RZ ;  /* 0x0000001405057224 */ /* 0x000fe200078e02ff */
[----:B------:R-:W-:-:S02]  /*0300*/  VIMNMX.U32 R6, PT, PT, R10, 0x40, !PT ;  /* 0x000000400a067848 */ /* 0x000fc40007fe0000 */
[----:B------:R-:W-:Y:S01]  /*0310*/  SEL R27, RZ, 0x1, P1 ;  /* 0x00000001ff1b7807 */ /* 0x000fe20000800000 */
[----:B------:R-:W-:-:S03]  /*0320*/  IMAD.HI.U32 R2, R3, R5, R2 ;  /* 0x0000000503027227 */ /* 0x000fc600078e0002 */
[----:B------:R-:W-:Y:S01]  /*0330*/  IADD3 R3, PT, PT, R6, -R10, -R27 ;  /* 0x8000000a06037210 */ /* 0x000fe20007ffe81b */
[C---:B------:R-:W-:Y:S01]  /*0340*/  IMAD.SHL.U32 R5, R34.reuse, 0x10, RZ ;  /* 0x0000001022057824 */ /* 0x040fe200078e00ff */
[----:B------:R-:W-:-:S03]  /*0350*/  LOP3.LUT R6, R34, 0x1, RZ, 0xc0, !PT ;  /* 0x0000000122067812 */ /* 0x000fc600078ec0ff */
[----:B------:R-:W-:Y:S01]  /*0360*/  IMAD.HI.U32 R8, R2, R3, RZ ;  /* 0x0000000302087227 */ /* 0x000fe200078e00ff */
[----:B------:R-:W-:-:S03]  /*0370*/  SHF.L.U32 R10, R6, 0x4, RZ ;  /* 0x00000004060a7819 */ /* 0x000fc600000006ff */
[----:B------:R-:W-:Y:S02]  /*0380*/  @P0 IMAD.IADD R0, R0, 0x1, -R21 ;  /* 0x0000000100000824 */ /* 0x000fe400078e0a15 */
[----:B------:R-:W-:Y:S02]  /*0390*/  IMAD.MOV R11, RZ, RZ, -R8 ;  /* 0x000000ffff0b7224 */ /* 0x000fe400078e0a08 */
[----:B------:R-:W-:Y:S01]  /*03a0*/  @P0 VIADD R9, R9, 0x1 ;  /* 0x0000000109090836 */ /* 0x000fe20000000000 */
[----:B------:R-:W-:Y:S01]  /*03b0*/  ISETP.GE.U32.AND P1, PT, R0, R21, PT ;  /* 0x000000150000720c */ /* 0x000fe20003f26070 */
[----:B------:R-:W-:Y:S01]  /*03c0*/  IMAD R11, R20, R11, R3 ;  /* 0x0000000b140b7224 */ /* 0x000fe200078e0203 */
[----:B------:R-:W-:Y:S01]  /*03d0*/  IADD3 R0, PT, PT, R14, 0x880, RZ ;  /* 0x000008800e007810 */ /* 0x000fe20007ffe0ff */
[----:B------:R-:W-:Y:S01]  /*03e0*/  IMAD R12, R35, 0x20, R10 ;  /* 0x00000020230c7824 */ /* 0x000fe200078e020a */
[----:B---3--:R-:W-:Y:S01]  /*03f0*/  LEA R14, R13, R14, 0x18 ;  /* 0x0000000e0d0e7211 */ /* 0x008fe200078ec0ff */
[----:B------:R-:W-:Y:S01]  /*0400*/  VIADD R2, R35, 0xffffffff ;  /* 0xffffffff23027836 */ /* 0x000fe20000000000 */
[----:B------:R-:W-:Y:S01]  /*0410*/  ISETP.GE.U32.AND P0, PT, R11, R20, PT ;  /* 0x000000140b00720c */ /* 0x000fe20003f06070 */
[----:B------:R-:W-:Y:S01]  /*0420*/  IMAD R25, R35, -0x1f, R12 ;  /* 0xffffffe123197824 */ /* 0x000fe200078e020c */
[----:B------:R-:W-:Y:S01]  /*0430*/  LEA R13, R13, R0, 0x18 ;  /* 0x000000000d0d7211 */ /* 0x000fe200078ec0ff */
[--C-:B------:R-:W-:Y:S01]  /*0440*/  IMAD R23, R23, 0x84, R14.reuse ;  /* 0x0000008417177824 */ /* 0x100fe200078e020e */
[----:B------:R-:W-:Y:S01]  /*0450*/  LOP3.LUT R0, R7, 0x1c, RZ, 0xc0, !PT ;  /* 0x0000001c07007812 */ /* 0x000fe200078ec0ff */
[----:B------:R-:W-:Y:S01]  /*0460*/  IMAD R14, R33, 0x84, R14 ;  /* 0x00000084210e7824 */ /* 0x000fe200078e020e */
[----:B------:R-:W-:Y:S01]  /*0470*/  LOP3.LUT R15, R2, 0xf, RZ, 0xc0, !PT ;  /* 0x0000000f020f7812 */ /* 0x000fe200078ec0ff */
[----:B------:R-:W-:Y:S01]  /*0480*/  @P1 VIADD R9, R9, 0x1 ;  /* 0x0000000109091836 */ /* 0x000fe20000000000 */
[----:B------:R-:W-:Y:S01]  /*0490*/  @!P2 LOP3.LUT R9, RZ, R21, RZ, 0x33, !PT ;  /* 0x00000015ff09a212 */ /* 0x000fe200078e33ff */
[----:B------:R-:W-:Y:S01]  /*04a0*/  IMAD R25, R25, 0x4, R14 ;  /* 0x0000000419197824 */ /* 0x000fe200078e020e */
[----:B------:R-:W-:-:S02]  /*04b0*/  ISETP.NE.U32.AND P2, PT, R20, RZ, PT ;  /* 0x000000ff1400720c */ /* 0x000fc40003f45070 */
[----:B------:R-:W-:Y:S01]  /*04c0*/  IADD3 R4, PT, PT, R4, R9, RZ ;  /* 0x0000000904047210 */ /* 0x000fe20007ffe0ff */
[----:B------:R-:W-:Y:S01]  /*04d0*/  @P0 IMAD.IADD R11, R11, 0x1, -R20 ;  /* 0x000000010b0b0824 */ /* 0x000fe200078e0a14 */
[----:B------:R-:W-:Y:S01]  /*04e0*/  LOP3.LUT R5, R0, 0x80, R5, 0xf8, !PT ;  /* 0x0000008000057812 */ /* 0x000fe200078ef805 */
[----:B------:R-:W-:Y:S01]  /*04f0*/  @P0 VIADD R8, R8, 0x1 ;  /* 0x0000000108080836 */ /* 0x000fe20000000000 */
[----:B------:R-:W-:Y:S02]  /*0500*/  LOP3.LUT R9, R4, 0x3, RZ, 0xc0, !PT ;  /* 0x0000000304097812 */ /* 0x000fe400078ec0ff */
[----:B------:R-:W-:Y:S02]  /*0510*/  ISETP.GE.U32.AND P3, PT, R11, R20, PT ;  /* 0x000000140b00720c */ /* 0x000fe40003f66070 */
[----:B------:R-:W-:Y:S02]  /*0520*/  ISETP.NE.AND P1, PT, R9, 0x3, PT ;  /* 0x000000030900780c */ /* 0x000fe40003f25270 */
[----:B------:R-:W-:-:S02]  /*0530*/  LOP3.LUT R0, R12, R35, RZ, 0xfc, !PT ;  /* 0x000000230c007212 */ /* 0x000fc400078efcff */
[--C-:B------:R-:W-:Y:S02]  /*0540*/  LOP3.LUT R9, R10, 0x8, R35.reuse, 0xfe, !PT ;  /* 0x000000080a097812 */ /* 0x100fe400078efe23 */
[----:B------:R-:W-:Y:S01]  /*0550*/  LOP3.LUT R2, R12, 0x8, R35, 0xfe, !PT ;  /* 0x000000080c027812 */ /* 0x000fe200078efe23 */
[--C-:B------:R-:W-:Y:S01]  /*0560*/  IMAD R3, R0, 0x4, R13.reuse ;  /* 0x0000000400037824 */ /* 0x100fe200078e020d */
[-C--:B------:R-:W-:Y:S02]  /*0570*/  LOP3.LUT R0, R12, R15.reuse, RZ, 0xfc, !PT ;  /* 0x0000000f0c007212 */ /* 0x080fe400078efcff */
[----:B------:R-:W-:Y:S01]  /*0580*/  LEA R24, R9, R14, 0x2 ;  /* 0x0000000e09187211 */ /* 0x000fe200078e10ff */
[----:B------:R-:W-:Y:S01]  /*0590*/  @P3 VIADD R8, R8, 0x1 ;  /* 0x0000000108083836 */ /* 0x000fe20000000000 */
[----:B------:R-:W-:Y:S01]  /*05a0*/  LOP3.LUT R15, R10, R15, RZ, 0xfc, !PT ;  /* 0x0000000f0a0f7212 */ /* 0x000fe200078efcff */
[----:B------:R-:W-:Y:S01]  /*05b0*/  VIADD R9, R4, 0x1 ;  /* 0x0000000104097836 */ /* 0x000fe20000000000 */
[----:B------:R-:W-:Y:S01]  /*05c0*/  @!P2 LOP3.LUT R8, RZ, R20, RZ, 0x33, !PT ;  /* 0x00000014ff08a212 */ /* 0x000fe200078e33ff */
[----:B------:R-:W-:Y:S01]  /*05d0*/  IMAD R2, R2, 0x4, R13 ;  /* 0x0000000402027824 */ /* 0x000fe200078e020d */
[----:B------:R-:W-:Y:S01]  /*05e0*/  LEA R0, R0, R13, 0x2 ;  /* 0x0000000d00007211 */ /* 0x000fe200078e10ff */
[----:B------:R-:W-:Y:S01]  /*05f0*/  IMAD R26, R15, 0x4, R14 ;  /* 0x000000040f1a7824 */ /* 0x000fe200078e020e */
[----:B------:R-:W-:Y:S01]  /*0600*/  IADD3 R27, PT, PT, R27, R8, RZ ;  /* 0x000000081b1b7210 */ /* 0x000fe20007ffe0ff */
[----:B------:R-:W-:Y:S01]  /*0610*/  IMAD.MOV.U32 R8, RZ, RZ, R34 ;  /* 0x000000ffff087224 */ /* 0x000fe200078e0022 */
[----:B------:R-:W-:-:S02]  /*0620*/  PLOP3.LUT P0, PT, PT, PT, PT, 0x80, 0x8 ;  /* 0x000000000008781c */ /* 0x000fc40003f0f070 */
[----:B------:R-:W-:Y:S02]  /*0630*/  ISETP.GE.U32.AND P3, PT, R4, 0x3, PT ;  /* 0x000000030400780c */ /* 0x000fe40003f66070 */
[----:B------:R-:W-:Y:S01]  /*0640*/  LOP3.LUT R12, R9, 0x3, RZ, 0xc0, !PT ;  /* 0x00000003090c7812 */ /* 0x000fe200078ec0ff */
[----:B--2---:R-:W-:Y:S10]  /*0650*/  @!P1 BRA `(.L_x_31286) ;  /* 0x0000000000309947 */ /* 0x004ff40003800000 */
[----:B------:R-:W0:Y:S01]  /*0660*/  S2R R11, SR_CgaCtaId ;  /* 0x00000000000b7919 */ /* 0x000e220000008800 */
[----:B------:R-:W-:Y:S01]  /*0670*/  MOV R8, 0x400 ;  /* 0x0000040000087802 */ /* 0x000fe20000000f00 */
[----:B------:R-:W-:-:S04]  /*0680*/  IMAD.MOV.U32 R9, RZ, RZ, RZ ;  /* 0x000000ffff097224 */ /* 0x000fc800078e00ff */
[----:B------:R-:W-:Y:S01]  /*0690*/  VIADD R10, R8, 0x980 ;  /* 0x00000980080a7836 */ /* 0x000fe20000000000 */
[----:B------:R-:W-:-:S04]  /*06a0*/  MOV R8, R34 ;  /* 0x0000002200087202 */ /* 0x000fc80000000f00 */
[----:B0-----:R-:W-:-:S07]  /*06b0*/  LEA R11, R11, R10, 0x18 ;  /* 0x0000000a0b0b7211 */ /* 0x001fce00078ec0ff */
.L_x_31287:
[----:B------:R-:W-:Y:S02]  /*06c0*/  IMAD R10, R8, 0x4, R11 ;  /* 0x00000004080a7824 */ /* 0x000fe400078e020b */
[----:B------:R-:W-:Y:S02]  /*06d0*/  VIADD R9, R9, 0x1 ;  /* 0x0000000109097836 */ /* 0x000fe40000000000 */
[----:B------:R-:W-:Y:S01]  /*06e0*/  IMAD.IADD R8, R21, 0x1, R8 ;  /* 0x0000000115087824 */ /* 0x000fe200078e0208 */
[----:B------:R0:W-:Y:S02]  /*06f0*/  STS [R10], RZ ;  /* 0x000000ff0a007388 */ /* 0x0001e40000000800 */
[----:B------:R-:W-:-:S13]  /*0700*/  ISETP.NE.AND P1, PT, R9, R12, PT ;  /* 0x0000000c0900720c */ /* 0x000fda0003f25270 */
[----:B0-----:R-:W-:Y:S05]  /*0710*/  @P1 BRA `(.L_x_31287) ;  /* 0xfffffffc00e81947 */ /* 0x001fea000383ffff */
.L_x_31286:
[----:B------:R-:W-:Y:S05]  /*0720*/  BSYNC.RECONVERGENT B0 ;  /* 0x0000000000007941 */ /* 0x000fea0003800200 */
.L_x_31285:
[----:B------:R-:W-:Y:S04]  /*0730*/  BSSY.RECONVERGENT B0, `(.L_x_31288) ;  /* 0x0000011000007945 */ /* 0x000fe80003800200 */
[----:B------:R-:W-:Y:S05]  /*0740*/  @!P3 BRA `(.L_x_31289) ;  /* 0x00000000003cb947 */ /* 0x000fea0003800000 */
[----:B------:R-:W0:Y:S01]  /*0750*/  S2R R10, SR_CgaCtaId ;  /* 0x00000000000a7919 */ /* 0x000e220000008800 */
[----:B------:R-:W-:-:S04]  /*0760*/  MOV R9, 0x400 ;  /* 0x0000040000097802 */ /* 0x000fc80000000f00 */
[----:B------:R-:W-:-:S04]  /*0770*/  IADD3 R9, PT, PT, R9, 0x980, RZ ;  /* 0x0000098009097810 */ /* 0x000fc80007ffe0ff */
[----:B0-----:R-:W-:-:S07]  /*0780*/  LEA R13, R10, R9, 0x18 ;  /* 0x000000090a0d7211 */ /* 0x001fce00078ec0ff */
.L_x_31290:
        /* <DEDUP_REMOVED lines=11> */
.L_x_31289:
[----:B------:R-:W-:Y:S05]  /*0840*/  BSYNC.RECONVERGENT B0 ;  /* 0x0000000000007941 */ /* 0x000fea0003800200 */
.L_x_31288:
[----:B------:R-:W-:Y:S01]  /*0850*/  IMAD.MOV.U32 R32, RZ, RZ, RZ ;  /* 0x000000ffff207224 */ /* 0x000fe200078e00ff */
[----:B------:R-:W-:-:S07]  /*0860*/  SHF.R.U32.HI R28, RZ, 0x4, R34 ;  /* 0x00000004ff1c7819 */ /* 0x000fce0000011622 */
.L_x_31299:
[----:B------:R-:W-:Y:S01]  /*0870*/  ISETP.GT.U32.AND P2, PT, R34, 0xf, PT ;  /* 0x0000000f2200780c */ /* 0x000fe20003f44070 */
[----:B------:R-:W-:Y:S01]  /*0880*/  BSSY.RECONVERGENT B0, `(.L_x_31291) ;  /* 0x0000065000007945 */ /* 0x000fe20003800200 */
[----:B------:R-:W-:-:S11]  /*0890*/  PLOP3.LUT P1, PT, P0, PT, PT, 0x80, 0x8 ;  /* 0x000000000008781c */ /* 0x000fd6000072f070 */
[----:B01----:R-:W-:Y:S05]  /*08a0*/  @P2 BRA `(.L_x_31292) ;  /* 0x0000000400882947 */ /* 0x003fea0003800000 */
[----:B0-----:R-:W0:Y:S01]  /*08b0*/  LDC R9, c[0x0][0x388] ;  /* 0x0000e200ff097b82 */ /* 0x001e220000000800 */
[----:B------:R-:W-:Y:S01]  /*08c0*/  LOP3.LUT R14, R27, 0x3, RZ, 0xc0, !PT ;  /* 0x000000031b0e7812 */ /* 0x000fe200078ec0ff */
[----:B------:R-:W-:Y:S01]  /*08d0*/  IMAD.SHL.U32 R8, R31, 0x80, RZ ;  /* 0x000000801f087824 */ /* 0x000fe200078e00ff */
[----:B------:R-:W-:Y:S01]  /*08e0*/  BSSY.RECONVERGENT B1, `(.L_x_31293) ;  /* 0x000002a000017945 */ /* 0x000fe20003800200 */
[----:B------:R-:W-:Y:S01]  /*08f0*/  ISETP.GE.U32.AND P0, PT, R27, 0x3, PT ;  /* 0x000000031b00780c */ /* 0x000fe20003f06070 */
[----:B------:R-:W-:Y:S01]  /*0900*/  IMAD.MOV.U32 R43, RZ, RZ, R7 ;  /* 0x000000ffff2b7224 */ /* 0x000fe200078e0007 */
[----:B------:R-:W-:Y:S02]  /*0910*/  ISETP.NE.AND P2, PT, R14, 0x3, PT ;  /* 0x000000030e00780c */ /* 0x000fe40003f45270 */
[----:B------:R-:W-:-:S04]  /*0920*/  LOP3.LUT R8, R8, 0x7fffff00, RZ, 0xc0, !PT ;  /* 0x7fffff0008087812 */ /* 0x000fc800078ec0ff */
[----:B------:R-:W-:-:S05]  /*0930*/  LEA R8, R29, R8, 0x6 ;  /* 0x000000081d087211 */ /* 0x000fca00078e30ff */
[----:B0-----:R-:W-:-:S04]  /*0940*/  IMAD R9, R9, UR6, R8 ;  /* 0x0000000609097c24 */ /* 0x001fc8000f8e0208 */
[----:B------:R-:W-:Y:S01]  /*0950*/  IMAD.IADD R30, R9, 0x1, R32 ;  /* 0x00000001091e7824 */ /* 0x000fe200078e0220 */
[----:B------:R-:W-:Y:S06]  /*0960*/  @!P2 BRA `(.L_x_31294) ;  /* 0x000000000084a947 */ /* 0x000fec0003800000 */
        /* <DEDUP_REMOVED lines=14> */
[C---:B------:R-:W-:Y:S01]  /*0a50*/  IMAD.IADD R43, R15.reuse, 0x1, R20 ;  /* 0x000000010f2b7824 */ /* 0x040fe200078e0214 */
[----:B------:R-:W-:Y:S01]  /*0a60*/  ISETP.NE.AND P2, PT, R14, 0x1, PT ;  /* 0x000000010e00780c */ /* 0x000fe20003f45270 */
[C---:B0-----:R-:W-:Y:S01]  /*0a70*/  IMAD.SHL.U32 R8, R15.reuse, 0x4, RZ ;  /* 0x000000040f087824 */ /* 0x041fe200078e00ff */
[----:B------:R-:W-:Y:S02]  /*0a80*/  LOP3.LUT R15, R15, 0x1c, RZ, 0xc0, !PT ;  /* 0x0000001c0f0f7812 */ /* 0x000fe400078ec0ff */
[C---:B------:R-:W-:Y:S02]  /*0a90*/  SHF.L.U32 R10, R43.reuse, 0x2, RZ ;  /* 0x000000022b0a7819 */ /* 0x040fe400000006ff */
[----:B------:R-:W-:Y:S02]  /*0aa0*/  LOP3.LUT R11, R43, 0x1c, RZ, 0xc0, !PT ;  /* 0x0000001c2b0b7812 */ /* 0x000fe400078ec0ff */
[----:B------:R-:W-:Y:S02]  /*0ab0*/  LOP3.LUT R9, R15, 0x80, R8, 0xf8, !PT ;  /* 0x000000800f097812 */ /* 0x000fe400078ef808 */
[----:B------:R-:W-:-:S03]  /*0ac0*/  LOP3.LUT R11, R11, 0x80, R10, 0xf8, !PT ;  /* 0x000000800b0b7812 */ /* 0x000fc600078ef80a */
[--C-:B------:R-:W-:Y:S02]  /*0ad0*/  IMAD.IADD R9, R9, 0x1, R30.reuse ;  /* 0x0000000109097824 */ /* 0x100fe400078e021e */
[----:B------:R-:W-:Y:S02]  /*0ae0*/  @P2 IMAD.IADD R11, R11, 0x1, R30 ;  /* 0x000000010b0b2824 */ /* 0x000fe400078e021e */
[----:B------:R-:W-:-:S04]  /*0af0*/  IMAD.WIDE R8, R9, 0x4, R12 ;  /* 0x0000000409087825 */ /* 0x000fc800078e020c */
[----:B------:R-:W-:Y:S02]  /*0b00*/  @P2 IMAD.WIDE R12, R11, 0x4, R12 ;  /* 0x000000040b0c2825 */ /* 0x000fe400078e020c */
[----:B------:R-:W2:Y:S04]  /*0b10*/  LDG.E.128 R8, desc[UR8][R8.64] ;  /* 0x0000000808087981 */ /* 0x000ea8000c1e1d00 */
[----:B------:R-:W3:Y:S01]  /*0b20*/  @P2 LDG.E.128 R12, desc[UR8][R12.64] ;  /* 0x000000080c0c2981 */ /* 0x000ee2000c1e1d00 */
[----:B------:R-:W-:Y:S02]  /*0b30*/  IMAD R18, R21, 0x10, R16 ;  /* 0x0000001015127824 */ /* 0x000fe400078e0210 */
[----:B------:R-:W-:-:S03]  /*0b40*/  @P2 IMAD.IADD R43, R43, 0x1, R20 ;  /* 0x000000012b2b2824 */ /* 0x000fc600078e0214 */
[----:B------:R-:W-:Y:S01]  /*0b50*/  @P2 LEA R16, R21, R18, 0x4 ;  /* 0x0000001215102211 */ /* 0x000fe200078e20ff */
[----:B--2---:R1:W-:Y:S04]  /*0b60*/  STS.128 [R18], R8 ;  /* 0x0000000812007388 */ /* 0x0043e80000000c00 */
[----:B---3--:R1:W-:Y:S02]  /*0b70*/  @P2 STS.128 [R16], R12 ;  /* 0x0000000c10002388 */ /* 0x0083e40000000c00 */
.L_x_31294:
[----:B------:R-:W-:Y:S05]  /*0b80*/  BSYNC.RECONVERGENT B1 ;  /* 0x0000000000017941 */ /* 0x000fea0003800200 */
.L_x_31293:
[----:B------:R-:W-:Y:S05]  /*0b90*/  @!P0 BRA `(.L_x_31292) ;  /* 0x0000000000cc8947 */ /* 0x000fea0003800000 */
[----:B01----:R-:W0:Y:S01]  /*0ba0*/  S2R R9, SR_CgaCtaId ;  /* 0x0000000000097919 */ /* 0x003e220000008800 */
[----:B------:R-:W-:Y:S01]  /*0bb0*/  MOV R8, 0x400 ;  /* 0x0000040000087802 */ /* 0x000fe20000000f00 */
[----:B------:R-:W-:Y:S01]  /*0bc0*/  IMAD.SHL.U32 R42, R43, 0x4, RZ ;  /* 0x000000042b2a7824 */ /* 0x000fe200078e00ff */
[C---:B------:R-:W-:Y:S01]  /*0bd0*/  LEA R38, R21.reuse, R43, 0x3 ;  /* 0x0000002b15267211 */ /* 0x040fe200078e18ff */
[----:B------:R-:W-:Y:S02]  /*0be0*/  IMAD R44, R21, 0xc, R43 ;  /* 0x0000000c152c7824 */ /* 0x000fe400078e022b */
[----:B------:R-:W-:Y:S02]  /*0bf0*/  VIADD R8, R8, 0x880 ;  /* 0x0000088008087836 */ /* 0x000fe40000000000 */
[----:B------:R-:W-:Y:S02]  /*0c00*/  IMAD.IADD R40, R43, 0x1, R20 ;  /* 0x000000012b287824 */ /* 0x000fe400078e0214 */
[----:B------:R-:W-:-:S02]  /*0c10*/  IMAD R37, R21, 0x30, R42 ;  /* 0x0000003015257824 */ /* 0x000fc400078e022a */
[C-C-:B------:R-:W-:Y:S02]  /*0c20*/  IMAD R39, R21.reuse, 0x20, R42.reuse ;  /* 0x0000002015277824 */ /* 0x140fe400078e022a */
[----:B------:R-:W-:Y:S01]  /*0c30*/  IMAD R41, R21, 0x10, R42 ;  /* 0x0000001015297824 */ /* 0x000fe200078e022a */
[----:B0-----:R-:W-:-:S07]  /*0c40*/  LEA R36, R9, R8, 0x18 ;  /* 0x0000000809247211 */ /* 0x001fce00078ec0ff */
.L_x_31295:
[----:B--2---:R-:W0:Y:S01]  /*0c50*/  LDC.64 R12, c[0x0][0x390] ;  /* 0x0000e400ff0c7b82 */ /* 0x004e220000000a00 */
[----:B------:R-:W-:Y:S02]  /*0c60*/  LOP3.LUT R9, R42, 0x80, RZ, 0xc0, !PT ;  /* 0x000000802a097812 */ /* 0x000fe400078ec0ff */
[----:B------:R-:W-:-:S04]  /*0c70*/  LOP3.LUT R8, R43, 0x1c, RZ, 0xc0, !PT ;  /* 0x0000001c2b087812 */ /* 0x000fc800078ec0ff */
[----:B------:R-:W-:-:S05]  /*0c80*/  IADD3 R9, PT, PT, R9, R30, R8 ;  /* 0x0000001e09097210 */ /* 0x000fca0007ffe008 */
[----:B0-----:R-:W-:-:S06]  /*0c90*/  IMAD.WIDE R8, R9, 0x4, R12 ;  /* 0x0000000409087825 */ /* 0x001fcc00078e020c */
[----:B------:R-:W2:Y:S01]  /*0ca0*/  LDG.E.128 R8, desc[UR8][R8.64] ;  /* 0x0000000808087981 */ /* 0x000ea2000c1e1d00 */
[----:B------:R-:W-:Y:S02]  /*0cb0*/  LOP3.LUT R15, R41, 0x80, RZ, 0xc0, !PT ;  /* 0x00000080290f7812 */ /* 0x000fe400078ec0ff */
[----:B------:R-:W-:Y:S02]  /*0cc0*/  LOP3.LUT R16, R40, 0x1c, RZ, 0xc0, !PT ;  /* 0x0000001c28107812 */ /* 0x000fe400078ec0ff */
[----:B------:R-:W-:Y:S02]  /*0cd0*/  IADD3 R14, PT, PT, R36, R42, RZ ;  /* 0x0000002a240e7210 */ /* 0x000fe40007ffe0ff */
[----:B------:R-:W-:Y:S02]  /*0ce0*/  IADD3 R15, PT, PT, R15, R30, R16 ;  /* 0x0000001e0f0f7210 */ /* 0x000fe40007ffe010 */
[----:B------:R-:W-:Y:S02]  /*0cf0*/  LOP3.LUT R17, R39, 0x80, RZ, 0xc0, !PT ;  /* 0x0000008027117812 */ /* 0x000fe400078ec0ff */
[----:B------:R-:W-:Y:S01]  /*0d00*/  LOP3.LUT R16, R38, 0x1c, RZ, 0xc0, !PT ;  /* 0x0000001c26107812 */ /* 0x000fe200078ec0ff */
[----:B------:R-:W-:Y:S01]  /*0d10*/  IMAD.WIDE R18, R15, 0x4, R12 ;  /* 0x000000040f127825 */ /* 0x000fe200078e020c */
[----:B------:R-:W-:-:S02]  /*0d20*/  LOP3.LUT R45, R37, 0x80, RZ, 0xc0, !PT ;  /* 0x00000080252d7812 */ /* 0x000fc400078ec0ff */
[----:B------:R-:W-:Y:S01]  /*0d30*/  IADD3 R15, PT, PT, R17, R30, R16 ;  /* 0x0000001e110f7210 */ /* 0x000fe20007ffe010 */
[----:B--2---:R0:W-:Y:S02]  /*0d40*/  STS.128 [R14], R8 ;  /* 0x000000080e007388 */ /* 0x0041e40000000c00 */
[----:B0-----:R-:W-:-:S04]  /*0d50*/  LOP3.LUT R10, R44, 0x1c, RZ, 0xc0, !PT ;  /* 0x0000001c2c0a7812 */ /* 0x001fc800078ec0ff */
[----:B------:R-:W-:Y:S01]  /*0d60*/  IADD3 R17, PT, PT, R45, R30, R10 ;  /* 0x0000001e2d117210 */ /* 0x000fe20007ffe00a */
[--C-:B------:R-:W-:Y:S01]  /*0d70*/  IMAD.WIDE R14, R15, 0x4, R12.reuse ;  /* 0x000000040f0e7825 */ /* 0x100fe200078e020c */
[----:B------:R-:W2:Y:S03]  /*0d80*/  LDG.E.128 R8, desc[UR8][R18.64] ;  /* 0x0000000812087981 */ /* 0x000ea6000c1e1d00 */
[----:B------:R-:W-:Y:S02]  /*0d90*/  IMAD.WIDE R16, R17, 0x4, R12 ;  /* 0x0000000411107825 */ /* 0x000fe400078e020c */
[----:B------:R-:W3:Y:S04]  /*0da0*/  LDG.E.128 R12, desc[UR8][R14.64] ;  /* 0x000000080e0c7981 */ /* 0x000ee8000c1e1d00 */
[----:B------:R-:W4:Y:S01]  /*0db0*/  LDG.E.128 R16, desc[UR8][R16.64] ;  /* 0x0000000810107981 */ /* 0x000f22000c1e1d00 */
[----:B------:R-:W-:Y:S01]  /*0dc0*/  IMAD.IADD R45, R36, 0x1, R41 ;  /* 0x00000001242d7824 */ /* 0x000fe200078e0229 */
        /* <DEDUP_REMOVED lines=8> */
[----:B--2---:R0:W-:Y:S02]  /*0e50*/  STS.128 [R45], R8 ;  /* 0x000000082d007388 */ /* 0x0041e40000000c00 */
[C---:B0-----:R-:W-:Y:S02]  /*0e60*/  IMAD.IADD R8, R36.reuse, 0x1, R39 ;  /* 0x0000000124087824 */ /* 0x041fe400078e0227 */
[----:B------:R-:W-:Y:S02]  /*0e70*/  IMAD.IADD R9, R36, 0x1, R37 ;  /* 0x0000000124097824 */ /* 0x000fe400078e0225 */
[C---:B------:R-:W-:Y:S01]  /*0e80*/  IMAD R39, R21.reuse, 0x40, R39 ;  /* 0x0000004015277824 */ /* 0x040fe200078e0227 */
[----:B---3--:R2:W-:Y:S01]  /*0e90*/  STS.128 [R8], R12 ;  /* 0x0000000c08007388 */ /* 0x0085e20000000c00 */
[----:B------:R-:W-:-:S03]  /*0ea0*/  IMAD R37, R21, 0x40, R37 ;  /* 0x0000004015257824 */ /* 0x000fc600078e0225 */
[----:B----4-:R2:W-:Y:S01]  /*0eb0*/  STS.128 [R9], R16 ;  /* 0x0000001009007388 */ /* 0x0105e20000000c00 */
[----:B------:R-:W-:Y:S05]  /*0ec0*/  @!P0 BRA `(.L_x_31295) ;  /* 0xfffffffc00608947 */ /* 0x000fea000383ffff */
.L_x_31292:
[----:B------:R-:W-:Y:S05]  /*0ed0*/  BSYNC.RECONVERGENT B0 ;  /* 0x0000000000007941 */ /* 0x000fea0003800200 */
.L_x_31291:
[----:B01----:R-:W-:Y:S02]  /*0ee0*/  HFMA2 R10, -RZ, RZ, 0, 0 ;  /* 0x00000000ff0a7431 */ /* 0x003fe400000001ff */
[----:B------:R-:W-:-:S07]  /*0ef0*/  IMAD R32, R29, 0x40, R32 ;  /* 0x000000401d207824 */ /* 0x000fce00078e0220 */
.L_x_31298:
[----:B--2---:R-:W-:Y:S02]  /*0f00*/  IMAD.IADD R14, R22, 0x1, R10 ;  /* 0x00000001160e7824 */ /* 0x004fe400078e020a */
[----:B01----:R-:W-:-:S07]  /*0f10*/  IMAD.MOV.U32 R12, RZ, RZ, R28 ;  /* 0x000000ffff0c7224 */ /* 0x003fce00078e001c */
.L_x_31296:
        /* <DEDUP_REMOVED lines=49> */
[----:B-1----:R-:W-:-:S03]  /*1230*/  IMAD R41, R13, R14, R39 ;  /* 0x0000000e0d297224 */ /* 0x002fc600078e0227 */
[----:B------:R-:W1:Y:S04]  /*1240*/  LDS R37, [R25+0x30] ;  /* 0x0000300019257984 */ /* 0x000e680000000800 */
[----:B------:R-:W-:Y:S01]  /*1250*/  LDS R30, [R3+0x34] ;  /* 0x00003400031e7984 */ /* 0x000fe20000000800 */
[----:B--2---:R-:W-:Y:S01]  /*1260*/  IMAD R9, R12, R9, R41 ;  /* 0x000000090c097224 */ /* 0x004fe200078e0229 */
[----:B------:R-:W-:Y:S02]  /*1270*/  @!P0 MOV R12, 0x400 ;  /* 0x00000400000c8802 */ /* 0x000fe40000000f00 */
[----:B------:R-:W2:Y:S03]  /*1280*/  LDS R19, [R25+0x34] ;  /* 0x0000340019137984 */ /* 0x000ea60000000800 */
[----:B------:R-:W-:Y:S01]  /*1290*/  @!P0 VIADD R41, R12, 0x980 ;  /* 0x000009800c298836 */ /* 0x000fe20000000000 */
[----:B------:R-:W-:Y:S01]  /*12a0*/  LDS R39, [R3+0x38] ;  /* 0x0000380003277984 */ /* 0x000fe20000000800 */
[----:B------:R-:W-:-:S02]  /*12b0*/  IMAD.IADD R12, R33, 0x1, R10 ;  /* 0x00000001210c7824 */ /* 0x000fc400078e020a */
[----:B---3--:R-:W-:Y:S01]  /*12c0*/  IMAD R8, R11, R8, R9 ;  /* 0x000000080b087224 */ /* 0x008fe200078e0209 */
[----:B------:R-:W3:Y:S02]  /*12d0*/  LDS R40, [R25+0x38] ;  /* 0x0000380019287984 */ /* 0x000ee40000000800 */
[----:B------:R-:W-:Y:S02]  /*12e0*/  LEA R9, R12, R35, 0x1 ;  /* 0x000000230c097211 */ /* 0x000fe400078e08ff */
        /* <DEDUP_REMOVED lines=13> */
[----:B------:R1:W-:Y:S02]  /*13c0*/  @!P0 STS [R9], R8 ;  /* 0x0000000809008388 */ /* 0x0003e40000000800 */
.L_x_31297:
        /* <DEDUP_REMOVED lines=9> */
[----:B-1----:R-:W1:Y:S01]  /*1460*/  LDC R9, c[0x0][0x388] ;  /* 0x0000e200ff097b82 */ /* 0x002e620000000800 */
[C---:B------:R-:W-:Y:S01]  /*1470*/  LOP3.LUT R0, R31.reuse, 0x7ffffffe, RZ, 0xc0, !PT ;  /* 0x7ffffffe1f007812 */ /* 0x040fe200078ec0ff */
[----:B------:R-:W-:Y:S01]  /*1480*/  BSSY.RECONVERGENT B0, `(.L_x_31300) ;  /* 0x0000022000007945 */ /* 0x000fe20003800200 */
[----:B------:R-:W-:-:S05]  /*1490*/  LOP3.LUT R31, R31, 0x1, RZ, 0xc0, !PT ;  /* 0x000000011f1f7812 */ /* 0x000fca00078ec0ff */
[----:B------:R-:W-:Y:S01]  /*14a0*/  BAR.SYNC.DEFER_BLOCKING 0x0 ;  /* 0x0000000000007b1d */ /* 0x000fe20000010000 */
[----:B------:R-:W-:-:S07]  /*14b0*/  ISETP.GE.U32.AND P1, PT, R4, 0x3, PT ;  /* 0x000000030400780c */ /* 0x000fce0003f26070 */
[----:B------:R-:W2:Y:S01]  /*14c0*/  LDC R5, c[0x0][0x384] ;  /* 0x0000e100ff057b82 */ /* 0x000ea20000000800 */
[----:B-1----:R-:W-:-:S04]  /*14d0*/  LEA.HI R2, R9, R9, RZ, 0x1 ;  /* 0x0000000909027211 */ /* 0x002fc800078f08ff */
[----:B------:R-:W-:Y:S02]  /*14e0*/  SHF.R.S32.HI R3, RZ, 0x1, R2 ;  /* 0x00000001ff037819 */ /* 0x000fe40000011402 */
[----:B------:R-:W-:-:S03]  /*14f0*/  SHF.R.S32.HI R2, RZ, 0x1f, R9 ;  /* 0x0000001fff027819 */ /* 0x000fc60000011409 */
[----:B------:R-:W-:Y:S01]  /*1500*/  IMAD R0, R3, R31, R0 ;  /* 0x0000001f03007224 */ /* 0x000fe200078e0200 */
[----:B------:R-:W-:-:S03]  /*1510*/  LEA.HI R2, R2, R9, RZ, 0x7 ;  /* 0x0000000902027211 */ /* 0x000fc600078f38ff */
[----:B--2---:R-:W-:Y:S01]  /*1520*/  IMAD R5, R5, UR6, R0 ;  /* 0x0000000605057c24 */ /* 0x004fe2000f8e0200 */
[----:B------:R-:W-:Y:S01]  /*1530*/  SHF.R.S32.HI R0, RZ, 0x7, R2 ;  /* 0x00000007ff007819 */ /* 0x000fe20000011402 */
[----:B------:R-:W-:Y:S06]  /*1540*/  @!P0 BRA `(.L_x_31301) ;  /* 0x0000000000548947 */ /* 0x000fec0003800000 */
[----:B------:R-:W1:Y:S01]  /*1550*/  S2UR UR5, SR_CgaCtaId ;  /* 0x00000000000579c3 */ /* 0x000e620000008800 */
[----:B------:R-:W-:Y:S01]  /*1560*/  UMOV UR4, 0x400 ;  /* 0x0000040000047882 */ /* 0x000fe20000000000 */
[----:B------:R-:W-:Y:S01]  /*1570*/  IADD3 R4, PT, PT, R4, 0x1, RZ ;  /* 0x0000000104047810 */ /* 0x000fe20007ffe0ff */
[----:B------:R-:W-:-:S03]  /*1580*/  UIADD3 UR4, UPT, UPT, UR4, 0x980, URZ ;  /* 0x0000098004047890 */ /* 0x000fc6000fffe0ff */
[----:B------:R-:W-:Y:S02]  /*1590*/  LOP3.LUT R4, R4, 0x3, RZ, 0xc0, !PT ;  /* 0x0000000304047812 */ /* 0x000fe400078ec0ff */
[----:B0-----:R-:W0:Y:S03]  /*15a0*/  LDC.64 R8, c[0x0][0x3a0] ;  /* 0x0000e800ff087b82 */ /* 0x001e260000000a00 */
[----:B------:R-:W-:Y:S01]  /*15b0*/  IMAD.MOV R4, RZ, RZ, -R4 ;  /* 0x000000ffff047224 */ /* 0x000fe200078e0a04 */
[----:B-1----:R-:W-:-:S06]  /*15c0*/  ULEA UR4, UR5, UR4, 0x18 ;  /* 0x0000000405047291 */ /* 0x002fcc000f8ec0ff */
[----:B------:R-:W-:-:S07]  /*15d0*/  VIADD R7, R7, UR4 ;  /* 0x0000000407077c36 */ /* 0x000fce0008000000 */
.L_x_31302:
[----:B-1----:R1:W2:Y:S01]  /*15e0*/  LDS R11, [R7] ;  /* 0x00000000070b7984 */ /* 0x0022a20000000800 */
[----:B------:R-:W-:Y:S02]  /*15f0*/  LOP3.LUT R2, R34, 0x1, RZ, 0xc0, !PT ;  /* 0x0000000122027812 */ /* 0x000fe400078ec0ff */
[----:B------:R-:W-:Y:S02]  /*1600*/  IADD3 R4, PT, PT, R4, 0x1, RZ ;  /* 0x0000000104047810 */ /* 0x000fe40007ffe0ff */
[----:B------:R-:W-:Y:S01]  /*1610*/  SHF.R.U32.HI R3, RZ, 0x1, R34 ;  /* 0x00000001ff037819 */ /* 0x000fe20000011622 */
[----:B------:R-:W-:Y:S01]  /*1620*/  IMAD.IADD R2, R5, 0x1, R2 ;  /* 0x0000000105027824 */ /* 0x000fe200078e0202 */
[----:B------:R-:W-:-:S03]  /*1630*/  ISETP.NE.AND P0, PT, R4, RZ, PT ;  /* 0x000000ff0400720c */ /* 0x000fc60003f05270 */
[----:B------:R-:W-:-:S04]  /*1640*/  IMAD R3, R3, R0, R2 ;  /* 0x0000000003037224 */ /* 0x000fc800078e0202 */
[----:B0-----:R-:W-:-:S04]  /*1650*/  IMAD.WIDE R2, R3, 0x4, R8 ;  /* 0x0000000403027825 */ /* 0x001fc800078e0208 */
[----:B------:R-:W-:Y:S02]  /*1660*/  IMAD.IADD R34, R21, 0x1, R34 ;  /* 0x0000000115227824 */ /* 0x000fe400078e0222 */
[----:B-1----:R-:W-:Y:S01]  /*1670*/  IMAD.IADD R7, R7, 0x1, R20 ;  /* 0x0000000107077824 */ /* 0x002fe200078e0214 */
[----:B--2---:R1:W-:Y:S01]  /*1680*/  REDG.E.ADD.STRONG.GPU desc[UR8][R2.64], R11 ;  /* 0x0000000b0200798e */ /* 0x0043e2000c12e108 */
[----:B------:R-:W-:Y:S05]  /*1690*/  @P0 BRA `(.L_x_31302) ;  /* 0xfffffffc00d00947 */ /* 0x000fea000383ffff */
.L_x_31301:
[----:B------:R-:W-:Y:S05]  /*16a0*/  BSYNC.RECONVERGENT B0 ;  /* 0x0000000000007941 */ /* 0x000fea0003800200 */
.L_x_31300:
        /* <DEDUP_REMOVED lines=8> */
[----:B-1----:R-:W1:Y:S01]  /*1730*/  LDC.64 R2, c[0x0][0x3a0] ;  /* 0x0000e800ff027b82 */ /* 0x002e620000000a00 */
[----:B------:R-:W-:Y:S01]  /*1740*/  IADD3 R29, PT, PT, R5, R6, RZ ;  /* 0x00000006051d7210 */ /* 0x000fe20007ffe0ff */
[----:B------:R-:W-:-:S02]  /*1750*/  IMAD R17, R21, 0x3, R34 ;  /* 0x0000000315117824 */ /* 0x000fc400078e0222 */
[----:B------:R-:W-:Y:S01]  /*1760*/  IMAD.IADD R14, R5, 0x1, R4 ;  /* 0x00000001050e7824 */ /* 0x000fe200078e0204 */
[----:B--2---:R-:W-:-:S06]  /*1770*/  ULEA UR4, UR5, UR4, 0x18 ;  /* 0x0000000405047291 */ /* 0x004fcc000f8ec0ff */
[----:B------:R-:W-:-:S07]  /*1780*/  LEA R12, R34, UR4, 0x2 ;  /* 0x00000004220c7c11 */ /* 0x000fce000f8e10ff */
.L_x_31303:
[----:B---3--:R-:W-:Y:S01]  /*1790*/  IMAD.IADD R4, R12, 0x1, R20 ;  /* 0x000000010c047824 */ /* 0x008fe200078e0214 */
[C---:B------:R-:W-:Y:S01]  /*17a0*/  LEA R6, R21.reuse, R12, 0x3 ;  /* 0x0000000c15067211 */ /* 0x040fe200078e18ff */
[----:B0-----:R-:W-:Y:S01]  /*17b0*/  IMAD R8, R21, 0xc, R12 ;  /* 0x0000000c15087824 */ /* 0x001fe200078e020c */
[----:B------:R-:W0:Y:S01]  /*17c0*/  LDS R19, [R12] ;  /* 0x000000000c137984 */ /* 0x000e220000000800 */
[----:B------:R-:W-:Y:S02]  /*17d0*/  SHF.R.U32.HI R5, RZ, 0x1, R34 ;  /* 0x00000001ff057819 */ /* 0x000fe40000011622 */
[----:B------:R-:W-:Y:S01]  /*17e0*/  SHF.R.U32.HI R7, RZ, 0x1, R13 ;  /* 0x00000001ff077819 */ /* 0x000fe2000001160d */
[----:B------:R1:W2:Y:S01]  /*17f0*/  LDS R23, [R4] ;  /* 0x0000000004177984 */ /* 0x0002a20000000800 */
[----:B------:R-:W-:Y:S01]  /*1800*/  SHF.R.U32.HI R9, RZ, 0x1, R15 ;  /* 0x00000001ff097819 */ /* 0x000fe2000001160f */
[----:B------:R-:W-:Y:S01]  /*1810*/  IMAD R5, R5, R0, R29 ;  /* 0x0000000005057224 */ /* 0x000fe200078e021d */
[----:B------:R-:W-:Y:S01]  /*1820*/  SHF.R.U32.HI R11, RZ, 0x1, R17 ;  /* 0x00000001ff0b7819 */ /* 0x000fe20000011611 */
[----:B------:R3:W4:Y:S04]  /*1830*/  LDS R25, [R6] ;  /* 0x0000000006197984 */ /* 0x0007280000000800 */
[----:B------:R5:W4:Y:S01]  /*1840*/  LDS R27, [R8] ;  /* 0x00000000081b7984 */ /* 0x000b220000000800 */
[----:B------:R-:W-:Y:S01]  /*1850*/  IADD3 R34, PT, PT, R21, R34, R21 ;  /* 0x0000002215227210 */ /* 0x000fe20007ffe015 */
[----:B------:R-:W-:-:S02]  /*1860*/  IMAD R7, R7, R0, R14 ;  /* 0x0000000007077224 */ /* 0x000fc400078e020e */
[----:B------:R-:W-:Y:S01]  /*1870*/  IMAD R9, R9, R0, R29 ;  /* 0x0000000009097224 */ /* 0x000fe200078e021d */
[----:B------:R-:W-:Y:S01]  /*1880*/  IADD3 R34, PT, PT, R21, R34, R21 ;  /* 0x0000002215227210 */ /* 0x000fe20007ffe015 */
[----:B------:R-:W-:Y:S02]  /*1890*/  IMAD R11, R11, R0, R14 ;  /* 0x000000000b0b7224 */ /* 0x000fe400078e020e */
[----:B-1----:R-:W-:Y:S01]  /*18a0*/  IMAD.WIDE R4, R5, 0x4, R2 ;  /* 0x0000000405047825 */ /* 0x002fe200078e0202 */
[----:B------:R-:W-:-:S03]  /*18b0*/  ISETP.GE.U32.AND P0, PT, R34, 0x80, PT ;  /* 0x000000802200780c */ /* 0x000fc60003f06070 */
[----:B---3--:R-:W-:-:S04]  /*18c0*/  IMAD.WIDE R6, R7, 0x4, R2 ;  /* 0x0000000407067825 */ /* 0x008fc800078e0202 */
[----:B-----5:R-:W-:-:S04]  /*18d0*/  IMAD.WIDE R8, R9, 0x4, R2 ;  /* 0x0000000409087825 */ /* 0x020fc800078e0202 */
[----:B------:R-:W-:Y:S01]  /*18e0*/  IMAD.WIDE R10, R11, 0x4, R2 ;  /* 0x000000040b0a7825 */ /* 0x000fe200078e0202 */
[----:B------:R-:W-:Y:S01]  /*18f0*/  IADD3 R13, PT, PT, R13, R20, RZ ;  /* 0x000000140d0d7210 */ /* 0x000fe20007ffe0ff */
[----:B0-----:R3:W-:Y:S04]  /*1900*/  REDG.E.ADD.STRONG.GPU desc[UR8][R4.64], R19 ;  /* 0x000000130400798e */ /* 0x0017e8000c12e108 */
[----:B--2---:R3:W-:Y:S04]  /*1910*/  REDG.E.ADD.STRONG.GPU desc[UR8][R6.64], R23 ;  /* 0x000000170600798e */ /* 0x0047e8000c12e108 */
[----:B----4-:R3:W-:Y:S01]  /*1920*/  REDG.E.ADD.STRONG.GPU desc[UR8][R8.64], R25 ;  /* 0x000000190800798e */ /* 0x0107e2000c12e108 */
[----:B------:R-:W-:-:S03]  /*1930*/  IMAD.IADD R15, R15, 0x1, R20 ;  /* 0x000000010f0f7824 */ /* 0x000fc600078e0214 */
[----:B------:R3:W-:Y:S01]  /*1940*/  REDG.E.ADD.STRONG.GPU desc[UR8][R10.64], R27 ;  /* 0x0000001b0a00798e */ /* 0x0007e2000c12e108 */
[----:B------:R-:W-:Y:S02]  /*1950*/  IMAD.IADD R17, R17, 0x1, R20 ;  /* 0x0000000111117824 */ /* 0x000fe400078e0214 */
[----:B------:R-:W-:Y:S01]  /*1960*/  IMAD R12, R21, 0x10, R12 ;  /* 0x00000010150c7824 */ /* 0x000fe200078e020c */
[----:B------:R-:W-:Y:S06]  /*1970*/  @!P0 BRA `(.L_x_31303) ;  /* 0xfffffffc00848947 */ /* 0x000fec000383ffff */
[----:B------:R-:W-:Y:S05]  /*1980*/  EXIT ;  /* 0x000000000000794d */ /* 0x000fea0003800000 */
.L_x_31304:
        /* <DEDUP_REMOVED lines=15> */
.L_x_39861:


//--------------------- .text._Z9cuda_gemmIiLi128ELi1ELi1ELi256ELi128ELi128ELi64ELi0ELi0EEviiiPT_S1_S1_iii --------------------------
	.section	.text._Z9cuda_gemmIiLi128ELi1ELi1ELi256ELi128ELi128ELi64ELi0ELi0EEviiiPT_S1_S1_iii,"ax",@progbits
	.align	128
        .global         _Z9cuda_gemmIiLi128ELi1ELi1ELi256ELi128ELi128ELi64ELi0ELi0EEviiiPT_S1_S1_iii
        .type           _Z9cuda_gemmIiLi128ELi1ELi1ELi256ELi128ELi128ELi64ELi0ELi0EEviiiPT_S1_S1_iii,@function
        .size           _Z9cuda_gemmIiLi128ELi1ELi1ELi256ELi128ELi128ELi64ELi0ELi0EEviiiPT_S1_S1_iii,(.L_x_39142 - _Z9cuda_gemmIiLi128ELi1ELi1ELi256ELi128ELi128ELi64ELi0ELi0EEviiiPT_S1_S1_iii)
        .other          _Z9cuda_gemmIiLi128ELi1ELi1ELi256ELi128ELi128ELi64ELi0ELi0EEviiiPT_S1_S1_iii,@"STO_CUDA_ENTRY STV_DEFAULT"
_Z9cuda_gemmIiLi128ELi1ELi1ELi256ELi128ELi128ELi64ELi0ELi0EEviiiPT_S1_S1_iii:
.text._Z9cuda_gemmIiLi128ELi1ELi1ELi256ELi128ELi128ELi64ELi0ELi0EEviiiPT_S1_S1_iii:
[----:B------:R-:W-:Y:S08]  /*0000*/  LDC R1, c[0x0][0x37c] ;  /* 0x0000df00ff017b82 */ /* 0x000ff00000000800 */
[----:B------:R-:W0:Y:S08]  /*0010*/  LDC R16, c[0x0][0x3ac] ;  /* 0x0000eb00ff107b82 */ /* 0x000e300000000800 */
[----:B------:R-:W1:Y:S08]  /*0020*/  S2UR UR10, SR_CTAID.Y ;  /* 0x00000000000a79c3 */ /* 0x000e700000002600 */
[----:B------:R-:W1:Y:S01]  /*0030*/  LDC R4, c[0x0][0x374] ;  /* 0x0000dd00ff047b82 */ /* 0x000e620000000800 */
[----:B0-----:R-:W-:-:S04]  /*0040*/  IABS R6, R16 ;  /* 0x0000001000067213 */ /* 0x001fc80000000000 */
[----:B------:R-:W0:Y:S01]  /*0050*/  I2F.RP R0, R6 ;  /* 0x0000000600007306 */ /* 0x000e220000209400 */
[----:B-1----:R-:W-:-:S07]  /*0060*/  ISETP.LE.U32.AND P3, PT, R4, UR10, PT ;  /* 0x0000000a04007c0c */ /* 0x002fce000bf63070 */
        /* <DEDUP_REMOVED lines=21> */
[----:B------:R-:W2:Y:S01]  /*01c0*/  S2UR UR4, SR_CTAID.X ;  /* 0x00000000000479c3 */ /* 0x000ea20000002500 */
[----:B------:R-:W-:Y:S03]  /*01d0*/  BSSY.RECONVERGENT B0, `(.L_x_31305) ;  /* 0x000006a000007945 */ /* 0x000fe60003800200 */
[----:B------:R-:W-:-:S05]  /*01e0*/  @!P2 IADD3 R0, PT, PT, -R0, RZ, RZ ;  /* 0x000000ff0000a210 */ /* 0x000fca0007ffe1ff */
[----:B------:R-:W-:-:S04]  /*01f0*/  @!P1 LOP3.LUT R0, RZ, R16, RZ, 0x33, !PT ;  /* 0x00000010ff009212 */ /* 0x000fc800078e33ff */
[----:B------:R-:W-:Y:S01]  /*0200*/  VIMNMX R18, PT, PT, R0, 0x40, PT ;  /* 0x0000004000127848 */ /* 0x000fe20003fe0100 */
[----:B0-----:R-:W0:Y:S01]  /*0210*/  I2F.U32.RP R10, UR11 ;  /* 0x0000000b000a7d06 */ /* 0x001e220008209000 */
[----:B------:R-:W-:-:S03]  /*0220*/  USHF.L.U32 UR5, UR11, 0x2, URZ ;  /* 0x000000020b057899 */ /* 0x000fc600080006ff */
[----:B------:R-:W-:-:S04]  /*0230*/  IMAD.SHL.U32 R18, R18, 0x2, RZ ;  /* 0x0000000212127824 */ /* 0x000fc800078e00ff */
[----:B------:R-:W-:Y:S01]  /*0240*/  IMAD.MOV R13, RZ, RZ, -R18 ;  /* 0x000000ffff0d7224 */ /* 0x000fe200078e0a12 */
[----:B------:R-:W3:Y:S01]  /*0250*/  I2F.U32.RP R2, R18 ;  /* 0x0000001200027306 */ /* 0x000ee20000209000 */
[----:B------:R-:W-:Y:S01]  /*0260*/  ISETP.NE.U32.AND P2, PT, R18, RZ, PT ;  /* 0x000000ff1200720c */ /* 0x000fe20003f45070 */
[----:B--2---:R-:W-:Y:S01]  /*0270*/  USHF.R.U32.HI UR4, URZ, 0x1, UR4 ;  /* 0x00000001ff047899 */ /* 0x004fe20008011604 */
[----:B-1----:R-:W-:-:S05]  /*0280*/  IADD3 R6, PT, PT, R3, UR11, RZ ;  /* 0x0000000b03067c10 */ /* 0x002fca000fffe0ff */
[----:B0-----:R-:W0:Y:S01]  /*0290*/  MUFU.RCP R10, R10 ;  /* 0x0000000a000a7308 */ /* 0x001e220000001000 */
[C---:B------:R-:W-:Y:S02]  /*02a0*/  ISETP.GE.U32.AND P0, PT, R6.reuse, 0x80, PT ;  /* 0x000000800600780c */ /* 0x040fe40003f06070 */
[----:B------:R-:W-:-:S05]  /*02b0*/  VIMNMX.U32 R11, PT, PT, R6, 0x80, !PT ;  /* 0x00000080060b7848 */ /* 0x000fca0007fe0000 */
[----:B---3--:R-:W1:Y:S08]  /*02c0*/  MUFU.RCP R2, R2 ;  /* 0x0000000200027308 */ /* 0x008e700000001000 */
[----:B------:R-:W2:Y:S01]  /*02d0*/  I2F.U32.RP R12, UR5 ;  /* 0x00000005000c7d06 */ /* 0x000ea20008209000 */
[----:B0-----:R-:W-:Y:S01]  /*02e0*/  VIADD R7, R10, 0xffffffe ;  /* 0x0ffffffe0a077836 */ /* 0x001fe20000000000 */
[----:B------:R-:W-:-:S04]  /*02f0*/  SEL R10, RZ, 0x1, P0 ;  /* 0x00000001ff0a7807 */ /* 0x000fc80000000000 */
[----:B------:R-:W-:Y:S02]  /*0300*/  IADD3 R11, PT, PT, R11, -R6, -R10 ;  /* 0x800000060b0b7210 */ /* 0x000fe40007ffe80a */
[----:B------:R-:W0:Y:S01]  /*0310*/  F2I.FTZ.U32.TRUNC.NTZ R7, R7 ;  /* 0x0000000700077305 */ /* 0x000e22000021f000 */
[----:B-1----:R-:W-:-:S07]  /*0320*/  VIADD R4, R2, 0xffffffe ;  /* 0x0ffffffe02047836 */ /* 0x002fce0000000000 */
[----:B--2---:R-:W1:Y:S01]  /*0330*/  MUFU.RCP R12, R12 ;  /* 0x0000000c000c7308 */ /* 0x004e620000001000 */
[----:B0-----:R-:W-:-:S07]  /*0340*/  IMAD.MOV R2, RZ, RZ, -R7 ;  /* 0x000000ffff027224 */ /* 0x001fce00078e0a07 */
[----:B------:R0:W2:Y:S01]  /*0350*/  F2I.FTZ.U32.TRUNC.NTZ R5, R4 ;  /* 0x0000000400057305 */ /* 0x0000a2000021f000 */
[----:B------:R-:W-:Y:S01]  /*0360*/  MOV R6, R2 ;  /* 0x0000000200067202 */ /* 0x000fe20000000f00 */
[----:B-1----:R-:W-:Y:S01]  /*0370*/  VIADD R8, R12, 0xffffffe ;  /* 0x0ffffffe0c087836 */ /* 0x002fe20000000000 */
[----:B------:R-:W-:Y:S01]  /*0380*/  LEA R12, R3, UR5, 0x2 ;  /* 0x00000005030c7c11 */ /* 0x000fe2000f8e10ff */
[----:B0-----:R-:W-:-:S04]  /*0390*/  IMAD.MOV.U32 R4, RZ, RZ, RZ ;  /* 0x000000ffff047224 */ /* 0x001fc800078e00ff */
[----:B------:R-:W0:Y:S01]  /*03a0*/  F2I.FTZ.U32.TRUNC.NTZ R9, R8 ;  /* 0x0000000800097305 */ /* 0x000e22000021f000 */
[----:B------:R-:W-:Y:S01]  /*03b0*/  ISETP.GE.U32.AND P0, PT, R12, 0x40, PT ;  /* 0x000000400c00780c */ /* 0x000fe20003f06070 */
[----:B--2---:R-:W-:-:S04]  /*03c0*/  IMAD R13, R13, R5, RZ ;  /* 0x000000050d0d7224 */ /* 0x004fc800078e02ff */
[----:B------:R-:W-:Y:S01]  /*03d0*/  IMAD.HI.U32 R2, R5, R13, R4 ;  /* 0x0000000d05027227 */ /* 0x000fe200078e0004 */
[----:B------:R-:W-:-:S03]  /*03e0*/  SEL R13, RZ, 0x1, P0 ;  /* 0x00000001ff0d7807 */ /* 0x000fc60000000000 */
[----:B------:R-:W-:Y:S02]  /*03f0*/  IMAD R5, R6, UR11, RZ ;  /* 0x0000000b06057c24 */ /* 0x000fe4000f8e02ff */
[----:B------:R-:W-:Y:S02]  /*0400*/  IMAD.MOV.U32 R6, RZ, RZ, RZ ;  /* 0x000000ffff067224 */ /* 0x000fe400078e00ff */
[----:B------:R-:W-:-:S04]  /*0410*/  IMAD.HI.U32 R2, R2, R3, RZ ;  /* 0x0000000302027227 */ /* 0x000fc800078e00ff */
[----:B------:R-:W-:Y:S01]  /*0420*/  IMAD.HI.U32 R6, R7, R5, R6 ;  /* 0x0000000507067227 */ /* 0x000fe200078e0006 */
[----:B------:R-:W-:Y:S02]  /*0430*/  VIMNMX.U32 R5, PT, PT, R12, 0x40, !PT ;  /* 0x000000400c057848 */ /* 0x000fe40007fe0000 */
[----:B------:R-:W-:Y:S01]  /*0440*/  IADD3 R4, PT, PT, -R2, RZ, RZ ;  /* 0x000000ff02047210 */ /* 0x000fe20007ffe1ff */
[----:B0-----:R-:W-:Y:S01]  /*0450*/  IMAD.MOV R15, RZ, RZ, -R9 ;  /* 0x000000ffff0f7224 */ /* 0x001fe200078e0a09 */
[----:B------:R-:W-:Y:S01]  /*0460*/  IADD3 R12, PT, PT, R5, -R12, -R13 ;  /* 0x8000000c050c7210 */ /* 0x000fe20007ffe80d */
[----:B------:R-:W-:-:S04]  /*0470*/  IMAD.HI.U32 R7, R6, R11, RZ ;  /* 0x0000000b06077227 */ /* 0x000fc800078e00ff */
[----:B------:R-:W-:Y:S02]  /*0480*/  IMAD R5, R18, R4, R3 ;  /* 0x0000000412057224 */ /* 0x000fe400078e0203 */
[----:B------:R-:W-:Y:S02]  /*0490*/  IMAD.MOV R4, RZ, RZ, -R7 ;  /* 0x000000ffff047224 */ /* 0x000fe400078e0a07 */
[----:B------:R-:W-:Y:S01]  /*04a0*/  IMAD R15, R15, UR5, RZ ;  /* 0x000000050f0f7c24 */ /* 0x000fe2000f8e02ff */
[----:B------:R-:W-:Y:S01]  /*04b0*/  ISETP.GE.U32.AND P4, PT, R5, R18, PT ;  /* 0x000000120500720c */ /* 0x000fe20003f86070 */
[----:B------:R-:W-:Y:S02]  /*04c0*/  IMAD.MOV.U32 R8, RZ, RZ, RZ ;  /* 0x000000ffff087224 */ /* 0x000fe400078e00ff */
[----:B------:R-:W-:Y:S02]  /*04d0*/  IMAD R11, R4, UR11, R11 ;  /* 0x0000000b040b7c24 */ /* 0x000fe4000f8e020b */
[----:B------:R-:W-:-:S03]  /*04e0*/  IMAD.HI.U32 R9, R9, R15, R8 ;  /* 0x0000000f09097227 */ /* 0x000fc600078e0008 */
[----:B------:R-:W-:Y:S01]  /*04f0*/  ISETP.GE.U32.AND P3, PT, R11, UR11, PT ;  /* 0x0000000b0b007c0c */ /* 0x000fe2000bf66070 */
[----:B------:R-:W-:Y:S02]  /*0500*/  IMAD.MOV.U32 R8, RZ, RZ, R3 ;  /* 0x000000ffff087224 */ /* 0x000fe400078e0003 */
[----:B------:R-:W-:Y:S02]  /*0510*/  IMAD.HI.U32 R6, R9, R12, RZ ;  /* 0x0000000c09067227 */ /* 0x000fe400078e00ff */
[----:B------:R-:W-:Y:S02]  /*0520*/  @P4 IADD3 R5, PT, PT, -R18, R5, RZ ;  /* 0x0000000512054210 */ /* 0x000fe40007ffe1ff */
[----:B------:R-:W-:Y:S02]  /*0530*/  IMAD.MOV R9, RZ, RZ, -R6 ;  /* 0x000000ffff097224 */ /* 0x000fe400078e0a06 */
[----:B------:R-:W-:Y:S01]  /*0540*/  ISETP.GE.U32.AND P5, PT, R5, R18, PT ;  /* 0x000000120500720c */ /* 0x000fe20003fa6070 */
[----:B------:R-:W-:Y:S01]  /*0550*/  @P4 VIADD R2, R2, 0x1 ;  /* 0x0000000102024836 */ /* 0x000fe20000000000 */
[----:B------:R-:W-:Y:S01]  /*0560*/  ISETP.NE.U32.AND P4, PT, RZ, UR11, PT ;  /* 0x0000000bff007c0c */ /* 0x000fe2000bf85070 */
[----:B------:R-:W-:-:S02]  /*0570*/  IMAD R12, R9, UR5, R12 ;  /* 0x00000005090c7c24 */ /* 0x000fc4000f8e020c */
[----:B------:R-:W-:Y:S02]  /*0580*/  @P3 VIADD R11, R11, -UR11 ;  /* 0x8000000b0b0b3c36 */ /* 0x000fe40008000000 */
[----:B------:R-:W-:Y:S01]  /*0590*/  @P3 VIADD R7, R7, 0x1 ;  /* 0x0000000107073836 */ /* 0x000fe20000000000 */
[----:B------:R-:W-:Y:S02]  /*05a0*/  ISETP.GE.U32.AND P1, PT, R12, UR5, PT ;  /* 0x000000050c007c0c */ /* 0x000fe4000bf26070 */
[----:B------:R-:W-:-:S03]  /*05b0*/  ISETP.GE.U32.AND P0, PT, R11, UR11, PT ;  /* 0x0000000b0b007c0c */ /* 0x000fc6000bf06070 */
[----:B------:R-:W-:Y:S02]  /*05c0*/  @P5 IADD3 R2, PT, PT, R2, 0x1, RZ ;  /* 0x0000000102025810 */ /* 0x000fe40007ffe0ff */
[----:B------:R-:W-:Y:S02]  /*05d0*/  @!P2 LOP3.LUT R2, RZ, R18, RZ, 0x33, !PT ;  /* 0x00000012ff02a212 */ /* 0x000fe400078e33ff */
[----:B------:R-:W-:-:S03]  /*05e0*/  ISETP.NE.U32.AND P2, PT, RZ, UR5, PT ;  /* 0x00000005ff007c0c */ /* 0x000fc6000bf45070 */
[----:B------:R-:W-:Y:S01]  /*05f0*/  IMAD.MOV R5, RZ, RZ, -R2 ;  /* 0x000000ffff057224 */ /* 0x000fe200078e0a02 */
[----:B------:R-:W-:Y:S01]  /*0600*/  @P1 IADD3 R6, PT, PT, R6, 0x1, RZ ;  /* 0x0000000106061810 */ /* 0x000fe20007ffe0ff */
[----:B------:R-:W-:Y:S02]  /*0610*/  @P1 VIADD R12, R12, -UR5 ;  /* 0x800000050c0c1c36 */ /* 0x000fe40008000000 */
[----:B------:R-:W-:Y:S01]  /*0620*/  @P0 VIADD R7, R7, 0x1 ;  /* 0x0000000107070836 */ /* 0x000fe20000000000 */
[----:B------:R-:W-:Y:S01]  /*0630*/  @!P4 LOP3.LUT R7, RZ, UR11, RZ, 0x33, !PT ;  /* 0x0000000bff07cc12 */ /* 0x000fe2000f8e33ff */
[----:B------:R-:W-:Y:S01]  /*0640*/  IMAD R5, R18, R5, R3 ;  /* 0x0000000512057224 */ /* 0x000fe200078e0203 */
[----:B------:R-:W-:-:S03]  /*0650*/  ISETP.GE.U32.AND P5, PT, R12, UR5, PT ;  /* 0x000000050c007c0c */ /* 0x000fc6000bfa6070 */
[----:B------:R-:W-:Y:S01]  /*0660*/  IMAD.IADD R4, R10, 0x1, R7 ;  /* 0x000000010a047824 */ /* 0x000fe200078e0207 */
[----:B------:R-:W-:-:S04]  /*0670*/  SHF.R.U32.HI R5, RZ, 0x1, R5 ;  /* 0x00000001ff057819 */ /* 0x000fc80000011605 */
[----:B------:R-:W-:Y:S02]  /*0680*/  LOP3.LUT R7, R4, 0x3, RZ, 0xc0, !PT ;  /* 0x0000000304077812 */ /* 0x000fe400078ec0ff */
[----:B------:R-:W-:Y:S02]  /*0690*/  LOP3.LUT R17, R5, 0xf, RZ, 0xc0, !PT ;  /* 0x0000000f05117812 */ /* 0x000fe400078ec0ff */
[----:B------:R-:W-:Y:S01]  /*06a0*/  ISETP.NE.AND P0, PT, R7, 0x3, PT ;  /* 0x000000030700780c */ /* 0x000fe20003f05270 */
[----:B------:R-:W-:Y:S01]  /*06b0*/  @P5 VIADD R6, R6, 0x1 ;  /* 0x0000000106065836 */ /* 0x000fe20000000000 */
[----:B------:R-:W-:Y:S01]  /*06c0*/  @!P2 LOP3.LUT R6, RZ, UR5, RZ, 0x33, !PT ;  /* 0x00000005ff06ac12 */ /* 0x000fe2000f8e33ff */
[C---:B------:R-:W-:Y:S01]  /*06d0*/  VIADD R15, R17.reuse, 0x2 ;  /* 0x00000002110f7836 */ /* 0x040fe20000000000 */
[----:B------:R-:W-:Y:S01]  /*06e0*/  ISETP.GE.U32.AND P1, PT, R4, 0x3, PT ;  /* 0x000000030400780c */ /* 0x000fe20003f26070 */
[----:B------:R-:W-:Y:S02]  /*06f0*/  VIADD R19, R17, 0x3 ;  /* 0x0000000311137836 */ /* 0x000fe40000000000 */
[----:B------:R-:W-:Y:S01]  /*0700*/  IMAD.IADD R6, R13, 0x1, R6 ;  /* 0x000000010d067824 */ /* 0x000fe200078e0206 */
[----:B------:R-:W-:-:S02]  /*0710*/  IADD3 R13, PT, PT, R17, 0x1, RZ ;  /* 0x00000001110d7810 */ /* 0x000fc40007ffe0ff */
[-C--:B------:R-:W-:Y:S02]  /*0720*/  ISETP.GE.AND P3, PT, R15, R16.reuse, PT ;  /* 0x000000100f00720c */ /* 0x080fe40003f66270 */
[-C--:B------:R-:W-:Y:S02]  /*0730*/  ISETP.GE.AND P2, PT, R13, R16.reuse, PT ;  /* 0x000000100d00720c */ /* 0x080fe40003f46270 */
[----:B------:R-:W-:Y:S02]  /*0740*/  ISETP.GE.AND P4, PT, R19, R16, PT ;  /* 0x000000101300720c */ /* 0x000fe40003f86270 */
        /* <DEDUP_REMOVED lines=12> */
.L_x_31307:
[C---:B------:R-:W-:Y:S01]  /*0810*/  LEA R7, R8.reuse, R11, 0x2 ;  /* 0x0000000b08077211 */ /* 0x040fe200078e10ff */
[----:B------:R-:W-:Y:S02]  /*0820*/  VIADD R9, R9, 0x1 ;  /* 0x0000000109097836 */ /* 0x000fe40000000000 */
[----:B------:R-:W-:Y:S02]  /*0830*/  VIADD R8, R8, UR11 ;  /* 0x0000000b08087c36 */ /* 0x000fe40008000000 */
[----:B------:R0:W-:Y:S01]  /*0840*/  STS [R7], RZ ;  /* 0x000000ff07007388 */ /* 0x0001e20000000800 */
[----:B------:R-:W-:-:S13]  /*0850*/  ISETP.NE.AND P0, PT, R9, R20, PT ;  /* 0x000000140900720c */ /* 0x000fda0003f05270 */
[----:B0-----:R-:W-:Y:S05]  /*0860*/  @P0 BRA `(.L_x_31307) ;  /* 0xfffffffc00e80947 */ /* 0x001fea000383ffff */
.L_x_31306:
[----:B------:R-:W-:Y:S05]  /*0870*/  BSYNC.RECONVERGENT B0 ;  /* 0x0000000000007941 */ /* 0x000fea0003800200 */
.L_x_31305:
[----:B------:R-:W-:Y:S04]  /*0880*/  BSSY.RECONVERGENT B0, `(.L_x_31308) ;  /* 0x0000010000007945 */ /* 0x000fe80003800200 */
[----:B------:R-:W-:Y:S05]  /*0890*/  @!P1 BRA `(.L_x_31309) ;  /* 0x0000000000389947 */ /* 0x000fea0003800000 */
[----:B------:R-:W0:Y:S01]  /*08a0*/  S2R R20, SR_CgaCtaId ;  /* 0x0000000000147919 */ /* 0x000e220000008800 */
[----:B------:R-:W-:-:S05]  /*08b0*/  MOV R7, 0x400 ;  /* 0x0000040000077802 */ /* 0x000fca0000000f00 */
[----:B------:R-:W-:-:S05]  /*08c0*/  VIADD R7, R7, 0x980 ;  /* 0x0000098007077836 */ /* 0x000fca0000000000 */
[----:B0-----:R-:W-:-:S07]  /*08d0*/  LEA R11, R20, R7, 0x18 ;  /* 0x00000007140b7211 */ /* 0x001fce00078ec0ff */
.L_x_31310:
        /* <DEDUP_REMOVED lines=10> */
.L_x_31309:
[----:B------:R-:W-:Y:S05]  /*0980*/  BSYNC.RECONVERGENT B0 ;  /* 0x0000000000007941 */ /* 0x000fea0003800200 */
.L_x_31308:
[----:B------:R-:W-:Y:S01]  /*0990*/  VIADD R11, R17, 0x4 ;  /* 0x00000004110b7836 */ /* 0x000fe20000000000 */
[----:B0-----:R-:W-:Y:S01]  /*09a0*/  IADD3 R7, PT, PT, R13, -R10, RZ ;  /* 0x8000000a0d077210 */ /* 0x001fe20007ffe0ff */
[----:B------:R-:W-:Y:S01]  /*09b0*/  IMAD.IADD R8, R15, 0x1, -R12 ;  /* 0x000000010f087824 */ /* 0x000fe200078e0a0c */
[C---:B------:R-:W-:Y:S01]  /*09c0*/  IADD3 R13, PT, PT, R17.reuse, 0x5, RZ ;  /* 0x00000005110d7810 */ /* 0x040fe20007ffe0ff */
[----:B------:R-:W-:Y:S01]  /*09d0*/  VIADD R15, R17, 0x6 ;  /* 0x00000006110f7836 */ /* 0x000fe20000000000 */
[-C--:B------:R-:W-:Y:S01]  /*09e0*/  ISETP.GE.AND P0, PT, R11, R16.reuse, PT ;  /* 0x000000100b00720c */ /* 0x080fe20003f06270 */
[----:B------:R-:W-:Y:S01]  /*09f0*/  IMAD.IADD R9, R19, 0x1, -R14 ;  /* 0x0000000113097824 */ /* 0x000fe200078e0a0e */
[-C--:B------:R-:W-:Y:S01]  /*0a00*/  ISETP.GE.AND P1, PT, R13, R16.reuse, PT ;  /* 0x000000100d00720c */ /* 0x080fe20003f26270 */
[----:B------:R-:W-:Y:S01]  /*0a10*/  VIADD R19, R17, 0x7 ;  /* 0x0000000711137836 */ /* 0x000fe20000000000 */
[-C--:B------:R-:W-:Y:S01]  /*0a20*/  ISETP.GE.AND P2, PT, R15, R16.reuse, PT ;  /* 0x000000100f00720c */ /* 0x080fe20003f46270 */
[C---:B------:R-:W-:Y:S01]  /*0a30*/  VIADD R21, R17.reuse, 0xa ;  /* 0x0000000a11157836 */ /* 0x040fe20000000000 */
[C---:B------:R-:W-:Y:S01]  /*0a40*/  SEL R10, R16.reuse, RZ, P0 ;  /* 0x000000ff100a7207 */ /* 0x040fe20000000000 */
[----:B------:R-:W-:Y:S01]  /*0a50*/  VIADD R33, R17, 0xb ;  /* 0x0000000b11217836 */ /* 0x000fe20000000000 */
[----:B------:R-:W-:Y:S01]  /*0a60*/  ISETP.GE.AND P3, PT, R19, R16, PT ;  /* 0x000000101300720c */ /* 0x000fe20003f66270 */
[----:B------:R-:W-:Y:S01]  /*0a70*/  VIADD R37, R17, 0xf ;  /* 0x0000000f11257836 */ /* 0x000fe20000000000 */
[C---:B------:R-:W-:Y:S01]  /*0a80*/  SEL R12, R16.reuse, RZ, P1 ;  /* 0x000000ff100c7207 */ /* 0x040fe20000800000 */
[----:B------:R-:W-:Y:S01]  /*0a90*/  IMAD.IADD R10, R11, 0x1, -R10 ;  /* 0x000000010b0a7824 */ /* 0x000fe200078e0a0a */
[C---:B------:R-:W-:Y:S01]  /*0aa0*/  SEL R14, R16.reuse, RZ, P2 ;  /* 0x000000ff100e7207 */ /* 0x040fe20001000000 */
[----:B------:R-:W-:Y:S01]  /*0ab0*/  IMAD.SHL.U32 R38, R3, 0x10, RZ ;  /* 0x0000001003267824 */ /* 0x000fe200078e00ff */
[C---:B------:R-:W-:Y:S01]  /*0ac0*/  SEL R20, R16.reuse, RZ, P3 ;  /* 0x000000ff10147207 */ /* 0x040fe20001800000 */
[----:B------:R-:W-:Y:S01]  /*0ad0*/  VIADD R24, R5, 0x6 ;  /* 0x0000000605187836 */ /* 0x000fe20000000000 */
[----:B------:R-:W-:Y:S01]  /*0ae0*/  IADD3 R11, PT, PT, R13, -R12, RZ ;  /* 0x8000000c0d0b7210 */ /* 0x000fe20007ffe0ff */
[----:B------:R-:W-:Y:S01]  /*0af0*/  IMAD.IADD R12, R15, 0x1, -R14 ;  /* 0x000000010f0c7824 */ /* 0x000fe200078e0a0e */
[-C--:B------:R-:W-:Y:S01]  /*0b00*/  ISETP.GE.AND P2, PT, R21, R16.reuse, PT ;  /* 0x000000101500720c */ /* 0x080fe20003f46270 */
[----:B------:R-:W-:Y:S01]  /*0b10*/  VIADD R15, R17, 0x8 ;  /* 0x00000008110f7836 */ /* 0x000fe20000000000 */
[-C--:B------:R-:W-:Y:S01]  /*0b20*/  ISETP.GE.AND P3, PT, R33, R16.reuse, PT ;  /* 0x000000102100720c */ /* 0x080fe20003f66270 */
[----:B------:R-:W-:Y:S01]  /*0b30*/  IMAD.IADD R13, R19, 0x1, -R20 ;  /* 0x00000001130d7824 */ /* 0x000fe200078e0a14 */
[----:B------:R-:W-:Y:S01]  /*0b40*/  IADD3 R19, PT, PT, R17, 0x9, RZ ;  /* 0x0000000911137810 */ /* 0x000fe20007ffe0ff */
        /* <DEDUP_REMOVED lines=11> */
[----:B------:R-:W-:Y:S01]  /*0c00*/  IADD3 R35, PT, PT, R17, 0xd, RZ ;  /* 0x0000000d11237810 */ /* 0x000fe20007ffe0ff */
[----:B------:R-:W-:Y:S01]  /*0c10*/  IMAD.IADD R32, R21, 0x1, -R32 ;  /* 0x0000000115207824 */ /* 0x000fe200078e0a20 */
[----:B------:R-:W-:Y:S01]  /*0c20*/  IADD3 R15, PT, PT, R19, -R20, RZ ;  /* 0x80000014130f7210 */ /* 0x000fe20007ffe0ff */
[C---:B------:R-:W-:Y:S01]  /*0c30*/  VIADD R21, R17.reuse, 0xe ;  /* 0x0000000e11157836 */ /* 0x040fe20000000000 */
[----:B------:R-:W-:Y:S01]  /*0c40*/  SEL R22, R16, RZ, P3 ;  /* 0x000000ff10167207 */ /* 0x000fe20001800000 */
[----:B------:R-:W-:Y:S01]  /*0c50*/  VIADD R19, R17, 0xc ;  /* 0x0000000c11137836 */ /* 0x000fe20000000000 */
[-C--:B------:R-:W-:Y:S01]  /*0c60*/  ISETP.GE.AND P1, PT, R35, R16.reuse, PT ;  /* 0x000000102300720c */ /* 0x080fe20003f26270 */
[----:B------:R-:W-:Y:S01]  /*0c70*/  VIADD R43, R5, 0xd ;  /* 0x0000000d052b7836 */ /* 0x000fe20000000000 */
[-C--:B------:R-:W-:Y:S01]  /*0c80*/  ISETP.GE.AND P2, PT, R21, R16.reuse, PT ;  /* 0x000000101500720c */ /* 0x080fe20003f46270 */
[----:B------:R-:W-:Y:S01]  /*0c90*/  IMAD.IADD R33, R33, 0x1, -R22 ;  /* 0x0000000121217824 */ /* 0x000fe200078e0a16 */
[----:B------:R-:W-:-:S02]  /*0ca0*/  ISETP.GE.AND P0, PT, R19, R16, PT ;  /* 0x000000101300720c */ /* 0x000fc40003f06270 */
[-C--:B------:R-:W-:Y:S02]  /*0cb0*/  ISETP.GE.AND P3, PT, R37, R16.reuse, PT ;  /* 0x000000102500720c */ /* 0x080fe40003f66270 */
[C---:B------:R-:W-:Y:S02]  /*0cc0*/  SEL R36, R16.reuse, RZ, P2 ;  /* 0x000000ff10247207 */ /* 0x040fe40001000000 */
[C---:B------:R-:W-:Y:S02]  /*0cd0*/  SEL R34, R16.reuse, RZ, P0 ;  /* 0x000000ff10227207 */ /* 0x040fe40000000000 */
[C---:B------:R-:W-:Y:S01]  /*0ce0*/  SEL R20, R16.reuse, RZ, P1 ;  /* 0x000000ff10147207 */ /* 0x040fe20000800000 */
[----:B------:R-:W-:Y:S01]  /*0cf0*/  IMAD.IADD R36, R21, 0x1, -R36 ;  /* 0x0000000115247824 */ /* 0x000fe200078e0a24 */
[----:B------:R-:W-:Y:S01]  /*0d00*/  SEL R22, R16, RZ, P3 ;  /* 0x000000ff10167207 */ /* 0x000fe20001800000 */
[----:B------:R-:W-:Y:S01]  /*0d10*/  VIADD R21, R5, 0x3 ;  /* 0x0000000305157836 */ /* 0x000fe20000000000 */
[----:B------:R-:W-:Y:S01]  /*0d20*/  ISETP.GE.AND P0, PT, R17, R16, PT ;  /* 0x000000101100720c */ /* 0x000fe20003f06270 */
[----:B------:R-:W-:Y:S01]  /*0d30*/  IMAD.IADD R34, R19, 0x1, -R34 ;  /* 0x0000000113227824 */ /* 0x000fe200078e0a22 */
[----:B------:R-:W-:Y:S01]  /*0d40*/  IADD3 R35, PT, PT, R35, -R20, RZ ;  /* 0x8000001423237210 */ /* 0x000fe20007ffe0ff */
[----:B------:R-:W-:Y:S01]  /*0d50*/  IMAD.IADD R37, R37, 0x1, -R22 ;  /* 0x0000000125257824 */ /* 0x000fe200078e0a16 */
[----:B------:R-:W-:Y:S01]  /*0d60*/  LOP3.LUT R38, R38, 0x10, RZ, 0xc0, !PT ;  /* 0x0000001026267812 */ /* 0x000fe200078ec0ff */
[C---:B------:R-:W-:Y:S01]  /*0d70*/  VIADD R20, R5.reuse, 0x2 ;  /* 0x0000000205147836 */ /* 0x040fe20000000000 */
[----:B------:R-:W-:Y:S01]  /*0d80*/  SEL R16, R16, RZ, P0 ;  /* 0x000000ff10107207 */ /* 0x000fe20000000000 */
[C---:B------:R-:W-:Y:S01]  /*0d90*/  VIADD R22, R5.reuse, 0x4 ;  /* 0x0000000405167836 */ /* 0x040fe20000000000 */
[----:B------:R-:W-:Y:S01]  /*0da0*/  IADD3 R19, PT, PT, R5, 0x1, RZ ;  /* 0x0000000105137810 */ /* 0x000fe20007ffe0ff */
[----:B------:R-:W-:Y:S01]  /*0db0*/  IMAD.IADD R40, R17, 0x1, R38 ;  /* 0x0000000111287824 */ /* 0x000fe200078e0226 */
[----:B------:R-:W-:Y:S01]  /*0dc0*/  IADD3 R23, PT, PT, R5, 0x5, RZ ;  /* 0x0000000505177810 */ /* 0x000fe20007ffe0ff */
[----:B------:R-:W-:Y:S01]  /*0dd0*/  IMAD.IADD R39, R17, 0x1, -R16 ;  /* 0x0000000111277824 */ /* 0x000fe200078e0a10 */
[----:B------:R-:W-:-:S02]  /*0de0*/  IADD3 R27, PT, PT, R5, 0xa, RZ ;  /* 0x0000000a051b7810 */ /* 0x000fc40007ffe0ff */
[----:B------:R-:W-:Y:S02]  /*0df0*/  IADD3 R45, PT, PT, R5, 0xe, RZ ;  /* 0x0000000e052d7810 */ /* 0x000fe40007ffe0ff */
[----:B------:R-:W-:Y:S02]  /*0e00*/  LOP3.LUT R31, R17, 0x8, RZ, 0x3c, !PT ;  /* 0x00000008111f7812 */ /* 0x000fe400078e3cff */
[----:B------:R-:W-:Y:S02]  /*0e10*/  LOP3.LUT R21, R21, 0xf, RZ, 0xc0, !PT ;  /* 0x0000000f15157812 */ /* 0x000fe400078ec0ff */
[----:B------:R-:W-:Y:S02]  /*0e20*/  LOP3.LUT R19, R19, 0xf, RZ, 0xc0, !PT ;  /* 0x0000000f13137812 */ /* 0x000fe400078ec0ff */
        /* <DEDUP_REMOVED lines=23> */
[----:B------:R-:W-:Y:S02]  /*0fa0*/  PRMT R18, R18, 0x9910, RZ ;  /* 0x0000991012127816 */ /* 0x000fe400000000ff */
[C---:B------:R-:W-:Y:S02]  /*0fb0*/  LOP3.LUT R29, R3.reuse, 0x1, RZ, 0xc0, !PT ;  /* 0x00000001031d7812 */ /* 0x040fe400078ec0ff */
[----:B------:R-:W-:Y:S02]  /*0fc0*/  LOP3.LUT R60, R3, 0xf, RZ, 0xc0, !PT ;  /* 0x0000000f033c7812 */ /* 0x000fe400078ec0ff */
[C---:B------:R-:W-:Y:S02]  /*0fd0*/  IADD3 R42, PT, PT, R38.reuse, R31, RZ ;  /* 0x0000001f262a7210 */ /* 0x040fe40007ffe0ff */
[C---:B------:R-:W-:Y:S02]  /*0fe0*/  IADD3 R49, PT, PT, R38.reuse, R49, RZ ;  /* 0x0000003126317210 */ /* 0x040fe40007ffe0ff */
[----:B------:R-:W-:-:S02]  /*0ff0*/  IADD3 R53, PT, PT, R38, R53, RZ ;  /* 0x0000003526357210 */ /* 0x000fc40007ffe0ff */
[----:B------:R-:W-:Y:S02]  /*1000*/  IADD3 R57, PT, PT, R38, R43, RZ ;  /* 0x0000002b26397210 */ /* 0x000fe40007ffe0ff */
[----:B------:R-:W-:-:S07]  /*1010*/  MOV R21, 0x1030 ;  /* 0x0000103000157802 */ /* 0x000fce0000000f00 */
[----:B------:R-:W-:Y:S05]  /*1020*/  CALL.REL.NOINC `($__internal_639_$__cuda_sm20_div_s16) ;  /* 0x0000003000407944 */ /* 0x000fea0003c00000 */
        /* <DEDUP_REMOVED lines=15> */
.L_x_31355:
[----:B------:R-:W-:Y:S01]  /*1120*/  ISETP.GT.U32.AND P3, PT, R3, 0xf, PT ;  /* 0x0000000f0300780c */ /* 0x000fe20003f64070 */
[----:B------:R-:W-:Y:S01]  /*1130*/  BSSY.RECONVERGENT B0, `(.L_x_31311) ;  /* 0x000006a000007945 */ /* 0x000fe20003800200 */
[----:B------:R-:W-:-:S11]  /*1140*/  PLOP3.LUT P1, PT, P0, PT, PT, 0x80, 0x8 ;  /* 0x000000000008781c */ /* 0x000fd6000072f070 */
[----:B01----:R-:W-:Y:S05]  /*1150*/  @P3 BRA `(.L_x_31312) ;  /* 0x00000004009c3947 */ /* 0x003fea0003800000 */
[----:B------:R-:W0:Y:S01]  /*1160*/  S2UR UR5, SR_CTAID.Z ;  /* 0x00000000000579c3 */ /* 0x000e220000002700 */
[----:B------:R-:W1:Y:S01]  /*1170*/  LDCU UR7, c[0x0][0x388] ;  /* 0x00007100ff0777ac */ /* 0x000e620008000800 */
[C---:B------:R-:W-:Y:S01]  /*1180*/  LOP3.LUT R25, R6.reuse, 0x3, RZ, 0xc0, !PT ;  /* 0x0000000306197812 */ /* 0x040fe200078ec0ff */
[----:B------:R-:W-:Y:S01]  /*1190*/  BSSY.RECONVERGENT B1, `(.L_x_31313) ;  /* 0x0000031000017945 */ /* 0x000fe20003800200 */
[----:B------:R-:W-:Y:S02]  /*11a0*/  ISETP.GE.U32.AND P3, PT, R6, 0x3, PT ;  /* 0x000000030600780c */ /* 0x000fe40003f66070 */
[----:B------:R-:W-:Y:S02]  /*11b0*/  ISETP.NE.AND P0, PT, R25, 0x3, PT ;  /* 0x000000031900780c */ /* 0x000fe40003f05270 */
[----:B------:R-:W2:Y:S01]  /*11c0*/  LDC R64, c[0x0][0x360] ;  /* 0x0000d800ff407b82 */ /* 0x000ea20000000800 */
[----:B------:R-:W-:Y:S01]  /*11d0*/  SHF.L.U32 R69, R3, 0x2, RZ ;  /* 0x0000000203457819 */ /* 0x000fe200000006ff */
[----:B0-----:R-:W-:-:S04]  /*11e0*/  ULEA UR5, UR4, UR5, 0x2 ;  /* 0x0000000504057291 */ /* 0x001fc8000f8e10ff */
[----:B------:R-:W-:-:S04]  /*11f0*/  USHF.L.U32 UR5, UR5, 0x6, URZ ;  /* 0x0000000605057899 */ /* 0x000fc800080006ff */
[----:B-1----:R-:W-:Y:S01]  /*1200*/  UIMAD UR5, UR10, UR7, UR5 ;  /* 0x000000070a0572a4 */ /* 0x002fe2000f8e0205 */
[----:B--2---:R-:W-:-:S05]  /*1210*/  IMAD.SHL.U32 R64, R64, 0x4, RZ ;  /* 0x0000000440407824 */ /* 0x004fca00078e00ff */
        /* <DEDUP_REMOVED lines=40> */
.L_x_31314:
[----:B------:R-:W-:Y:S05]  /*14a0*/  BSYNC.RECONVERGENT B1 ;  /* 0x0000000000017941 */ /* 0x000fea0003800200 */
.L_x_31313:
        /* <DEDUP_REMOVED lines=10> */
.L_x_31315:
        /* <DEDUP_REMOVED lines=27> */
[C-C-:B------:R-:W-:Y:S01]  /*1700*/  IMAD R73, R67.reuse, 0x20, R68.reuse ;  /* 0x0000002043497824 */ /* 0x140fe200078e0244 */
        /* <DEDUP_REMOVED lines=8> */
[----:B----4-:R2:W-:Y:S04]  /*1790*/  STS.128 [R73], R24 ;  /* 0x0000001849007388 */ /* 0x0105e80000000c00 */
[----:B-----5:R2:W-:Y:S01]  /*17a0*/  STS.128 [R74], R28 ;  /* 0x0000001c4a007388 */ /* 0x0205e20000000c00 */
[----:B0-----:R-:W-:Y:S01]  /*17b0*/  IMAD R68, R67, 0x40, R68 ;  /* 0x0000004043447824 */ /* 0x001fe200078e0244 */
[----:B------:R-:W-:Y:S06]  /*17c0*/  @!P0 BRA `(.L_x_31315) ;  /* 0xfffffffc00608947 */ /* 0x000fec000383ffff */
.L_x_31312:
[----:B------:R-:W-:Y:S05]  /*17d0*/  BSYNC.RECONVERGENT B0 ;  /* 0x0000000000007941 */ /* 0x000fea0003800200 */
.L_x_31311:
[----:B01----:R-:W0:Y:S01]  /*17e0*/  S2R R17, SR_CTAID.Z ;  /* 0x0000000000117919 */ /* 0x003e220000002700 */
[----:B------:R-:W-:Y:S02]  /*17f0*/  HFMA2 R18, -RZ, RZ, 0, 0 ;  /* 0x00000000ff127431 */ /* 0x000fe400000001ff */
[----:B0-----:R-:W-:-:S07]  /*1800*/  IMAD R62, R17, 0x40, R62 ;  /* 0x00000040113e7824 */ /* 0x001fce00078e023e */
.L_x_31354:
[----:B0-----:R-:W0:Y:S01]  /*1810*/  S2R R16, SR_CTAID.X ;  /* 0x0000000000107919 */ /* 0x001e220000002500 */
[----:B------:R-:W-:Y:S01]  /*1820*/  SHF.R.U32.HI R19, RZ, 0x4, R3 ;  /* 0x00000004ff137819 */ /* 0x000fe20000011603 */
[----:B0-----:R-:W-:-:S05]  /*1830*/  IMAD.SHL.U32 R16, R16, 0x40, RZ ;  /* 0x0000004010107824 */ /* 0x001fca00078e00ff */
[----:B------:R-:W-:-:S04]  /*1840*/  LOP3.LUT R16, R16, 0x40, RZ, 0xc0, !PT ;  /* 0x0000004010107812 */ /* 0x000fc800078ec0ff */
[----:B------:R-:W-:-:S05]  /*1850*/  LOP3.LUT R17, R16, 0xf, R3, 0xf8, !PT ;  /* 0x0000000f10117812 */ /* 0x000fca00078ef803 */
[----:B-12---:R-:W-:-:S07]  /*1860*/  IMAD.IADD R23, R17, 0x1, R18 ;  /* 0x0000000111177824 */ /* 0x006fce00078e0212 */
.L_x_31316:
        /* <DEDUP_REMOVED lines=17> */
.L_x_31353:
[----:B-1----:R-:W1:Y:S01]  /*1980*/  S2R R25, SR_CgaCtaId ;  /* 0x0000000000197919 */ /* 0x002e620000008800 */
[----:B0-----:R-:W-:Y:S01]  /*1990*/  VIMNMX R16, PT, PT, R0, 0x40, PT ;  /* 0x0000004000107848 */ /* 0x001fe20003fe0100 */
[C---:B------:R-:W-:Y:S01]  /*19a0*/  VIADD R19, R5.reuse, 0x2 ;  /* 0x0000000205137836 */ /* 0x040fe20000000000 */
[C---:B------:R-:W-:Y:S01]  /*19b0*/  IADD3 R27, PT, PT, R5.reuse, R24, RZ ;  /* 0x00000018051b7210 */ /* 0x040fe20007ffe0ff */
[C---:B------:R-:W-:Y:S01]  /*19c0*/  VIADD R29, R5.reuse, 0x4 ;  /* 0x00000004051d7836 */ /* 0x040fe20000000000 */
[----:B------:R-:W-:Y:S01]  /*19d0*/  MOV R26, 0x400 ;  /* 0x00000400001a7802 */ /* 0x000fe20000000f00 */
[----:B------:R-:W-:Y:S01]  /*19e0*/  IMAD.SHL.U32 R17, R16, 0x2, RZ ;  /* 0x0000000210117824 */ /* 0x000fe200078e00ff */
[C---:B------:R-:W-:Y:S01]  /*19f0*/  LOP3.LUT R67, R5.reuse, 0xf, RZ, 0xc0, !PT ;  /* 0x0000000f05437812 */ /* 0x040fe200078ec0ff */
[----:B------:R-:W-:Y:S01]  /*1a00*/  VIADD R31, R5, 0x5 ;  /* 0x00000005051f7836 */ /* 0x000fe20000000000 */
[----:B------:R-:W-:Y:S01]  /*1a10*/  ISETP.GE.AND P3, PT, R2, UR6, PT ;  /* 0x0000000602007c0c */ /* 0x000fe2000bf66270 */
[----:B------:R-:W-:Y:S01]  /*1a20*/  IMAD.IADD R24, R17, 0x1, R24 ;  /* 0x0000000111187824 */ /* 0x000fe200078e0218 */
[C---:B------:R-:W-:Y:S01]  /*1a30*/  IADD3 R21, PT, PT, R5.reuse, 0x3, RZ ;  /* 0x0000000305157810 */ /* 0x040fe20007ffe0ff */
[C---:B------:R-:W-:Y:S01]  /*1a40*/  VIADD R17, R5.reuse, 0x1 ;  /* 0x0000000105117836 */ /* 0x040fe20000000000 */
[C---:B------:R-:W-:Y:S01]  /*1a50*/  IADD3 R69, PT, PT, R5.reuse, 0x7, RZ ;  /* 0x0000000705457810 */ /* 0x040fe20007ffe0ff */
[----:B------:R-:W-:Y:S01]  /*1a60*/  VIADD R65, R5, 0x6 ;  /* 0x0000000605417836 */ /* 0x000fe20000000000 */
        /* <DEDUP_REMOVED lines=21> */
[----:B------:R-:W-:Y:S01]  /*1bc0*/  IMAD.IADD R76, R69, 0x1, R70 ;  /* 0x00000001454c7824 */ /* 0x000fe200078e0246 */
[----:B------:R-:W-:-:S02]  /*1bd0*/  LOP3.LUT R73, R73, 0xf, RZ, 0xc0, !PT ;  /* 0x0000000f49497812 */ /* 0x000fc400078ec0ff */
        /* <DEDUP_REMOVED lines=52> */
.L_x_31352:
        /* <DEDUP_REMOVED lines=11> */
.L_x_31361:
[----:B0-2---:R-:W-:-:S07]  /*1fd0*/  IMAD R72, R68, R71, RZ ;  /* 0x0000004744487224 */ /* 0x005fce00078e02ff */
.L_x_31320:
[----:B------:R-:W-:-:S13]  /*1fe0*/  ISETP.GE.AND P4, PT, R69, 0x2, PT ;  /* 0x000000024500780c */ /* 0x000fda0003f86270 */
[----:B------:R-:W-:Y:S05]  /*1ff0*/  @!P4 BRA `(.L_x_31322) ;  /* 0x000000000010c947 */ /* 0x000fea0003800000 */
[----:B------:R-:W-:-:S03]  /*2000*/  UMOV UR5, 0xffffffff ;  /* 0xffffffff00057882 */ /* 0x000fc60000000000 */
[----:B------:R-:W-:Y:S05]  /*2010*/  BRA.DIV UR5, `(.L_x_31323) ;  /* 0x0000001a05247947 */ /* 0x000fea000b800000 */
[----:B------:R2:W3:Y:S02]  /*2020*/  SHFL.IDX PT, R71, R74, R7, 0x1f ;  /* 0x00001f074a477589 */ /* 0x0004e400000e0000 */
.L_x_31364:
[----:B---3--:R-:W-:-:S07]  /*2030*/  IMAD R72, R29, R71, R72 ;  /* 0x000000471d487224 */ /* 0x008fce00078e0248 */
.L_x_31322:
[----:B------:R-:W-:-:S13]  /*2040*/  ISETP.GE.AND P4, PT, R69, 0x3, PT ;  /* 0x000000034500780c */ /* 0x000fda0003f86270 */
[----:B------:R-:W-:Y:S05]  /*2050*/  @!P4 BRA `(.L_x_31324) ;  /* 0x000000000010c947 */ /* 0x000fea0003800000 */
[----:B------:R-:W-:-:S03]  /*2060*/  UMOV UR5, 0xffffffff ;  /* 0xffffffff00057882 */ /* 0x000fc60000000000 */
[----:B------:R-:W-:Y:S05]  /*2070*/  BRA.DIV UR5, `(.L_x_31325) ;  /* 0x0000001a05307947 */ /* 0x000fea000b800000 */
[----:B------:R3:W4:Y:S02]  /*2080*/  SHFL.IDX PT, R71, R74, R8, 0x1f ;  /* 0x00001f084a477589 */ /* 0x00072400000e0000 */
.L_x_31367:
[----:B----4-:R-:W-:-:S07]  /*2090*/  IMAD R72, R28, R71, R72 ;  /* 0x000000471c487224 */ /* 0x010fce00078e0248 */
.L_x_31324:
[----:B------:R-:W-:-:S13]  /*20a0*/  ISETP.GE.AND P4, PT, R69, 0x4, PT ;  /* 0x000000044500780c */ /* 0x000fda0003f86270 */
[----:B------:R-:W-:Y:S05]  /*20b0*/  @!P4 BRA `(.L_x_31326) ;  /* 0x000000000010c947 */ /* 0x000fea0003800000 */
[----:B------:R-:W-:-:S03]  /*20c0*/  UMOV UR5, 0xffffffff ;  /* 0xffffffff00057882 */ /* 0x000fc60000000000 */
[----:B------:R-:W-:Y:S05]  /*20d0*/  BRA.DIV UR5, `(.L_x_31327) ;  /* 0x0000001a053c7947 */ /* 0x000fea000b800000 */
[----:B------:R4:W0:Y:S02]  /*20e0*/  SHFL.IDX PT, R71, R74, R9, 0x1f ;  /* 0x00001f094a477589 */ /* 0x00082400000e0000 */
.L_x_31370:
[----:B0-----:R-:W-:-:S07]  /*20f0*/  IMAD R72, R22, R71, R72 ;  /* 0x0000004716487224 */ /* 0x001fce00078e0248 */
.L_x_31326:
[----:B------:R-:W-:-:S13]  /*2100*/  ISETP.GE.AND P4, PT, R69, 0x5, PT ;  /* 0x000000054500780c */ /* 0x000fda0003f86270 */
[----:B------:R-:W-:Y:S05]  /*2110*/  @!P4 BRA `(.L_x_31328) ;  /* 0x000000000010c947 */ /* 0x000fea0003800000 */
[----:B------:R-:W-:-:S03]  /*2120*/  UMOV UR5, 0xffffffff ;  /* 0xffffffff00057882 */ /* 0x000fc60000000000 */
[----:B------:R-:W-:Y:S05]  /*2130*/  BRA.DIV UR5, `(.L_x_31329) ;  /* 0x0000001a05487947 */ /* 0x000fea000b800000 */
[----:B------:R0:W0:Y:S02]  /*2140*/  SHFL.IDX PT, R71, R74, R10, 0x1f ;  /* 0x00001f0a4a477589 */ /* 0x00002400000e0000 */
.L_x_31373:
[----:B0-----:R-:W-:-:S07]  /*2150*/  IMAD R72, R21, R71, R72 ;  /* 0x0000004715487224 */ /* 0x001fce00078e0248 */
.L_x_31328:
[----:B------:R-:W-:-:S13]  /*2160*/  ISETP.GE.AND P4, PT, R69, 0x6, PT ;  /* 0x000000064500780c */ /* 0x000fda0003f86270 */
[----:B------:R-:W-:Y:S05]  /*2170*/  @!P4 BRA `(.L_x_31330) ;  /* 0x000000000010c947 */ /* 0x000fea0003800000 */
[----:B------:R-:W-:-:S03]  /*2180*/  UMOV UR5, 0xffffffff ;  /* 0xffffffff00057882 */ /* 0x000fc60000000000 */
[----:B------:R-:W-:Y:S05]  /*2190*/  BRA.DIV UR5, `(.L_x_31331) ;  /* 0x0000001a05547947 */ /* 0x000fea000b800000 */
[----:B------:R0:W0:Y:S02]  /*21a0*/  SHFL.IDX PT, R71, R74, R11, 0x1f ;  /* 0x00001f0b4a477589 */ /* 0x00002400000e0000 */
.L_x_31376:
[----:B0-----:R-:W-:-:S07]  /*21b0*/  IMAD R72, R20, R71, R72 ;  /* 0x0000004714487224 */ /* 0x001fce00078e0248 */
.L_x_31330:
[----:B------:R-:W-:-:S13]  /*21c0*/  ISETP.GE.AND P4, PT, R69, 0x7, PT ;  /* 0x000000074500780c */ /* 0x000fda0003f86270 */
[----:B------:R-:W-:Y:S05]  /*21d0*/  @!P4 BRA `(.L_x_31332) ;  /* 0x000000000010c947 */ /* 0x000fea0003800000 */
[----:B------:R-:W-:-:S03]  /*21e0*/  UMOV UR5, 0xffffffff ;  /* 0xffffffff00057882 */ /* 0x000fc60000000000 */
[----:B------:R-:W-:Y:S05]  /*21f0*/  BRA.DIV UR5, `(.L_x_31333) ;  /* 0x0000001a05607947 */ /* 0x000fea000b800000 */
[----:B------:R0:W0:Y:S02]  /*2200*/  SHFL.IDX PT, R71, R74, R12, 0x1f ;  /* 0x00001f0c4a477589 */ /* 0x00002400000e0000 */
.L_x_31379:
[----:B0-----:R-:W-:-:S07]  /*2210*/  IMAD R72, R19, R71, R72 ;  /* 0x0000004713487224 */ /* 0x001fce00078e0248 */
.L_x_31332:
[----:B------:R-:W-:-:S13]  /*2220*/  ISETP.GE.AND P4, PT, R69, 0x8, PT ;  /* 0x000000084500780c */ /* 0x000fda0003f86270 */
[----:B------:R-:W-:Y:S05]  /*2230*/  @!P4 BRA `(.L_x_31334) ;  /* 0x000000000010c947 */ /* 0x000fea0003800000 */
[----:B------:R-:W-:-:S03]  /*2240*/  UMOV UR5, 0xffffffff ;  /* 0xffffffff00057882 */ /* 0x000fc60000000000 */
[----:B------:R-:W-:Y:S05]  /*2250*/  BRA.DIV UR5, `(.L_x_31335) ;  /* 0x0000001a056c7947 */ /* 0x000fea000b800000 */
[----:B------:R0:W0:Y:S02]  /*2260*/  SHFL.IDX PT, R71, R74, R13, 0x1f ;  /* 0x00001f0d4a477589 */ /* 0x00002400000e0000 */
.L_x_31382:
[----:B0-----:R-:W-:-:S07]  /*2270*/  IMAD R72, R17, R71, R72 ;  /* 0x0000004711487224 */ /* 0x001fce00078e0248 */
.L_x_31334:
[----:B------:R-:W-:-:S13]  /*2280*/  ISETP.GE.AND P4, PT, R69, 0x9, PT ;  /* 0x000000094500780c */ /* 0x000fda0003f86270 */
[----:B------:R-:W-:Y:S05]  /*2290*/  @!P4 BRA `(.L_x_31336) ;  /* 0x000000000010c947 */ /* 0x000fea0003800000 */
[----:B------:R-:W-:-:S03]  /*22a0*/  UMOV UR5, 0xffffffff ;  /* 0xffffffff00057882 */ /* 0x000fc60000000000 */
[----:B------:R-:W-:Y:S05]  /*22b0*/  BRA.DIV UR5, `(.L_x_31337) ;  /* 0x0000001a05787947 */ /* 0x000fea000b800000 */
[----:B------:R0:W0:Y:S02]  /*22c0*/  SHFL.IDX PT, R71, R74, R14, 0x1f ;  /* 0x00001f0e4a477589 */ /* 0x00002400000e0000 */
.L_x_31385:
[----:B0-----:R-:W-:-:S07]  /*22d0*/  IMAD R72, R23, R71, R72 ;  /* 0x0000004717487224 */ /* 0x001fce00078e0248 */
.L_x_31336:
[----:B------:R-:W-:-:S13]  /*22e0*/  ISETP.GE.AND P4, PT, R69, 0xa, PT ;  /* 0x0000000a4500780c */ /* 0x000fda0003f86270 */
[----:B------:R-:W-:Y:S05]  /*22f0*/  @!P4 BRA `(.L_x_31338) ;  /* 0x000000000010c947 */ /* 0x000fea0003800000 */
[----:B------:R-:W-:-:S03]  /*2300*/  UMOV UR5, 0xffffffff ;  /* 0xffffffff00057882 */ /* 0x000fc60000000000 */
[----:B------:R-:W-:Y:S05]  /*2310*/  BRA.DIV UR5, `(.L_x_31339) ;  /* 0x0000001a05847947 */ /* 0x000fea000b800000 */
[----:B------:R0:W0:Y:S02]  /*2320*/  SHFL.IDX PT, R71, R74, R15, 0x1f ;  /* 0x00001f0f4a477589 */ /* 0x00002400000e0000 */
.L_x_31388:
[----:B0-----:R-:W-:-:S07]  /*2330*/  IMAD R72, R16, R71, R72 ;  /* 0x0000004710487224 */ /* 0x001fce00078e0248 */
.L_x_31338:
[----:B------:R-:W-:-:S13]  /*2340*/  ISETP.GE.AND P4, PT, R69, 0xb, PT ;  /* 0x0000000b4500780c */ /* 0x000fda0003f86270 */
[----:B------:R-:W-:Y:S05]  /*2350*/  @!P4 BRA `(.L_x_31340) ;  /* 0x000000000010c947 */ /* 0x000fea0003800000 */
[----:B------:R-:W-:-:S03]  /*2360*/  UMOV UR5, 0xffffffff ;  /* 0xffffffff00057882 */ /* 0x000fc60000000000 */
[----:B------:R-:W-:Y:S05]  /*2370*/  BRA.DIV UR5, `(.L_x_31341) ;  /* 0x0000001a05907947 */ /* 0x000fea000b800000 */
[----:B------:R0:W0:Y:S02]  /*2380*/  SHFL.IDX PT, R71, R74, R32, 0x1f ;  /* 0x00001f204a477589 */ /* 0x00002400000e0000 */
.L_x_31391:
[----:B0-----:R-:W-:-:S07]  /*2390*/  IMAD R72, R30, R71, R72 ;  /* 0x000000471e487224 */ /* 0x001fce00078e0248 */
.L_x_31340:
[----:B------:R-:W-:-:S13]  /*23a0*/  ISETP.GE.AND P4, PT, R69, 0xc, PT ;  /* 0x0000000c4500780c */ /* 0x000fda0003f86270 */
[----:B------:R-:W-:Y:S05]  /*23b0*/  @!P4 BRA `(.L_x_31342) ;  /* 0x000000000010c947 */ /* 0x000fea0003800000 */
[----:B------:R-:W-:-:S03]  /*23c0*/  UMOV UR5, 0xffffffff ;  /* 0xffffffff00057882 */ /* 0x000fc60000000000 */
[----:B------:R-:W-:Y:S05]  /*23d0*/  BRA.DIV UR5, `(.L_x_31343) ;  /* 0x0000001a059c7947 */ /* 0x000fea000b800000 */
[----:B------:R0:W0:Y:S02]  /*23e0*/  SHFL.IDX PT, R71, R74, R33, 0x1f ;  /* 0x00001f214a477589 */ /* 0x00002400000e0000 */
.L_x_31394:
[----:B0-----:R-:W-:-:S07]  /*23f0*/  IMAD R72, R31, R71, R72 ;  /* 0x000000471f487224 */ /* 0x001fce00078e0248 */
.L_x_31342:
[----:B------:R-:W-:-:S13]  /*2400*/  ISETP.GE.AND P4, PT, R69, 0xd, PT ;  /* 0x0000000d4500780c */ /* 0x000fda0003f86270 */
[----:B------:R-:W-:Y:S05]  /*2410*/  @!P4 BRA `(.L_x_31344) ;  /* 0x000000000010c947 */ /* 0x000fea0003800000 */
[----:B------:R-:W-:-:S03]  /*2420*/  UMOV UR5, 0xffffffff ;  /* 0xffffffff00057882 */ /* 0x000fc60000000000 */
[----:B------:R-:W-:Y:S05]  /*2430*/  BRA.DIV UR5, `(.L_x_31345) ;  /* 0x0000001a05a87947 */ /* 0x000fea000b800000 */
[----:B------:R0:W0:Y:S02]  /*2440*/  SHFL.IDX PT, R71, R74, R34, 0x1f ;  /* 0x00001f224a477589 */ /* 0x00002400000e0000 */
.L_x_31397:
[----:B0-----:R-:W-:-:S07]  /*2450*/  IMAD R72, R64, R71, R72 ;  /* 0x0000004740487224 */ /* 0x001fce00078e0248 */
.L_x_31344:
[----:B------:R-:W-:-:S13]  /*2460*/  ISETP.GE.AND P4, PT, R69, 0xe, PT ;  /* 0x0000000e4500780c */ /* 0x000fda0003f86270 */
[----:B------:R-:W-:Y:S05]  /*2470*/  @!P4 BRA `(.L_x_31346) ;  /* 0x000000000010c947 */ /* 0x000fea0003800000 */
[----:B------:R-:W-:-:S03]  /*2480*/  UMOV UR5, 0xffffffff ;  /* 0xffffffff00057882 */ /* 0x000fc60000000000 */
[----:B------:R-:W-:Y:S05]  /*2490*/  BRA.DIV UR5, `(.L_x_31347) ;  /* 0x0000001a05b47947 */ /* 0x000fea000b800000 */
[----:B------:R0:W0:Y:S02]  /*24a0*/  SHFL.IDX PT, R71, R74, R35, 0x1f ;  /* 0x00001f234a477589 */ /* 0x00002400000e0000 */
.L_x_31400:
[----:B0-----:R-:W-:-:S07]  /*24b0*/  IMAD R72, R65, R71, R72 ;  /* 0x0000004741487224 */ /* 0x001fce00078e0248 */
.L_x_31346:
[----:B------:R-:W-:-:S13]  /*24c0*/  ISETP.GE.AND P4, PT, R69, 0xf, PT ;  /* 0x0000000f4500780c */ /* 0x000fda0003f86270 */
[----:B------:R-:W-:Y:S05]  /*24d0*/  @!P4 BRA `(.L_x_31348) ;  /* 0x000000000010c947 */ /* 0x000fea0003800000 */
[----:B------:R-:W-:-:S03]  /*24e0*/  UMOV UR5, 0xffffffff ;  /* 0xffffffff00057882 */ /* 0x000fc60000000000 */
[----:B------:R-:W-:Y:S05]  /*24f0*/  BRA.DIV UR5, `(.L_x_31349) ;  /* 0x0000001a05c07947 */ /* 0x000fea000b800000 */
[----:B------:R0:W0:Y:S02]  /*2500*/  SHFL.IDX PT, R71, R74, R36, 0x1f ;  /* 0x00001f244a477589 */ /* 0x00002400000e0000 */
.L_x_31403:
[----:B0-----:R-:W-:-:S07]  /*2510*/  IMAD R72, R66, R71, R72 ;  /* 0x0000004742487224 */ /* 0x001fce00078e0248 */
.L_x_31348:
[----:B------:R-:W-:-:S13]  /*2520*/  ISETP.GE.AND P4, PT, R69, 0x10, PT ;  /* 0x000000104500780c */ /* 0x000fda0003f86270 */
[----:B------:R-:W-:Y:S05]  /*2530*/  @!P4 BRA `(.L_x_31350) ;  /* 0x00000004001cc947 */ /* 0x000fea0003800000 */
[----:B------:R-:W-:-:S03]  /*2540*/  UMOV UR5, 0xffffffff ;  /* 0xffffffff00057882 */ /* 0x000fc60000000000 */
[----:B------:R-:W-:Y:S05]  /*2550*/  BRA.DIV UR5, `(.L_x_31351) ;  /* 0x0000001a05cc7947 */ /* 0x000fea000b800000 */
[----:B-1234-:R1:W2:Y:S02]  /*2560*/  SHFL.IDX PT, R74, R74, R37, 0x1f ;  /* 0x00001f254a4a7589 */ /* 0x01e2a400000e0000 */
.L_x_31406:
[----:B0-2---:R-:W-:Y:S01]  /*2570*/  IMAD R72, R67, R74, R72 ;  /* 0x0000004a43487224 */ /* 0x005fe200078e0248 */
[----:B------:R-:W-:Y:S06]  /*2580*/  BRA `(.L_x_31350) ;  /* 0x0000000400087947 */ /* 0x000fec0003800000 */
.L_x_31319:
[----:B------:R-:W1:Y:S01]  /*2590*/  LDC R75, c[0x0][0x3ac] ;  /* 0x0000eb00ff4b7b82 */ /* 0x000e620000000800 */
[----:B------:R-:W-:Y:S01]  /*25a0*/  IMAD.MOV.U32 R72, RZ, RZ, RZ ;  /* 0x000000ffff487224 */ /* 0x000fe200078e00ff */
[C---:B-1----:R-:W-:Y:S02]  /*25b0*/  ISETP.GE.AND P4, PT, R75.reuse, 0x1, PT ;  /* 0x000000014b00780c */ /* 0x042fe40003f86270 */
[C---:B------:R-:W-:Y:S02]  /*25c0*/  ISETP.GE.AND P5, PT, R75.reuse, 0x2, PT ;  /* 0x000000024b00780c */ /* 0x040fe40003fa6270 */
[----:B------:R-:W-:-:S09]  /*25d0*/  ISETP.GE.AND P6, PT, R75, 0xe, PT ;  /* 0x0000000e4b00780c */ /* 0x000fd20003fc6270 */
[----:B------:R-:W-:Y:S02]  /*25e0*/  @P4 IMAD R71, R40, 0x4, R69 ;  /* 0x0000000428474824 */ /* 0x000fe400078e0245 */
[----:B------:R-:W-:-:S04]  /*25f0*/  @P5 LEA R73, R44, R69, 0x2 ;  /* 0x000000452c495211 */ /* 0x000fc800078e10ff */
[----:B------:R-:W0:Y:S04]  /*2600*/  @P4 LDS R71, [R71] ;  /* 0x0000000047474984 */ /* 0x000e280000000800 */
[----:B------:R-:W1:Y:S01]  /*2610*/  @P5 LDS R73, [R73] ;  /* 0x0000000049495984 */ /* 0x000e620000000800 */
[----:B0-----:R-:W-:Y:S01]  /*2620*/  @P4 IMAD R72, R68, R71, RZ ;  /* 0x0000004744484224 */ /* 0x001fe200078e02ff */
        /* <DEDUP_REMOVED lines=40> */
[----:B------:R-:W-:Y:S02]  /*28b0*/  ISETP.GE.AND P4, PT, R75, 0xd, PT ;  /* 0x0000000d4b00780c */ /* 0x000fe40003f86270 */
[----:B------:R-:W-:Y:S01]  /*28c0*/  @P6 LEA R73, R57, R69, 0x2 ;  /* 0x0000004539496211 */ /* 0x000fe200078e10ff */
[----:B-1----:R-:W-:Y:S01]  /*28d0*/  @P5 IMAD R72, R31, R74, R72 ;  /* 0x0000004a1f485224 */ /* 0x002fe200078e0248 */
[----:B------:R-:W-:-:S04]  /*28e0*/  ISETP.GE.AND P5, PT, R75, 0xf, PT ;  /* 0x0000000f4b00780c */ /* 0x000fc80003fa6270 */
[----:B------:R-:W-:Y:S05]  /*28f0*/  @P6 LDS R73, [R73] ;  /* 0x0000000049496984 */ /* 0x000fea0000000800 */
[----:B------:R-:W-:-:S04]  /*2900*/  @P4 IMAD R71, R56, 0x4, R69 ;  /* 0x0000000438474824 */ /* 0x000fc800078e0245 */
[----:B------:R-:W-:Y:S02]  /*2910*/  @P5 IMAD R74, R58, 0x4, R69 ;  /* 0x000000043a4a5824 */ /* 0x000fe400078e0245 */
[----:B------:R-:W0:Y:S02]  /*2920*/  @P4 LDS R71, [R71] ;  /* 0x0000000047474984 */ /* 0x000e240000000800 */
[----:B0-----:R-:W-:Y:S01]  /*2930*/  @P4 IMAD R72, R64, R71, R72 ;  /* 0x0000004740484224 */ /* 0x001fe200078e0248 */
[----:B------:R-:W-:-:S03]  /*2940*/  ISETP.GE.AND P4, PT, R75, 0x10, PT ;  /* 0x000000104b00780c */ /* 0x000fc60003f86270 */
[----:B------:R-:W-:-:S10]  /*2950*/  @P6 IMAD R72, R65, R73, R72 ;  /* 0x0000004941486224 */ /* 0x000fd400078e0248 */
[----:B------:R-:W-:Y:S02]  /*2960*/  @P4 IMAD R75, R59, 0x4, R69 ;  /* 0x000000043b4b4824 */ /* 0x000fe400078e0245 */
[----:B------:R-:W0:Y:S04]  /*2970*/  @P5 LDS R69, [R74] ;  /* 0x000000004a455984 */ /* 0x000e280000000800 */
[----:B------:R-:W1:Y:S01]  /*2980*/  @P4 LDS R75, [R75] ;  /* 0x000000004b4b4984 */ /* 0x000e620000000800 */
[----:B0-----:R-:W-:-:S04]  /*2990*/  @P5 IMAD R72, R66, R69, R72 ;  /* 0x0000004542485224 */ /* 0x001fc800078e0248 */
[----:B-1----:R-:W-:-:S07]  /*29a0*/  @P4 IMAD R72, R67, R75, R72 ;  /* 0x0000004b43484224 */ /* 0x002fce00078e0248 */
.L_x_31350:
[----:B------:R-:W-:Y:S01]  /*29b0*/  IADD3 R69, PT, PT, R25, R18, RZ ;  /* 0x0000001219457210 */ /* 0x000fe20007ffe0ff */
[----:B------:R-:W-:Y:S05]  /*29c0*/  WARPSYNC.ALL ;  /* 0x0000000000007948 */ /* 0x000fea0003800000 */
[----:B------:R-:W-:Y:S02]  /*29d0*/  IMAD R69, R0, R69, R27 ;  /* 0x0000004500457224 */ /* 0x000fe400078e021b */
[----:B------:R-:W-:Y:S02]  /*29e0*/  IMAD.IADD R25, R63, 0x1, R25 ;  /* 0x000000013f197824 */ /* 0x000fe400078e0219 */
[----:B------:R-:W-:-:S02]  /*29f0*/  @!P2 IMAD R71, R69, 0x4, R26 ;  /* 0x000000044547a824 */ /* 0x000fc400078e021a */
[----:B------:R-:W-:Y:S01]  /*2a00*/  SHFL.DOWN PT, R69, R72, 0x1, 0x1e1f ;  /* 0x083e1f0048457f89 */ /* 0x000fe200000e0000 */
[----:B------:R-:W-:-:S03]  /*2a10*/  ISETP.GE.AND P4, PT, R25, UR6, PT ;  /* 0x0000000619007c0c */ /* 0x000fc6000bf86270 */
[----:B------:R-:W1:Y:S02]  /*2a20*/  @!P2 LDS R73, [R71] ;  /* 0x000000004749a984 */ /* 0x000e640000000800 */
[----:B-1234-:R-:W-:-:S05]  /*2a30*/  @!P2 IADD3 R74, PT, PT, R73, R69, R72 ;  /* 0x00000045494aa210 */ /* 0x01efca0007ffe048 */
[----:B------:R1:W-:Y:S03]  /*2a40*/  @!P2 STS [R71], R74 ;  /* 0x0000004a4700a388 */ /* 0x0003e60000000800 */
[----:B------:R-:W-:Y:S05]  /*2a50*/  @!P4 BRA `(.L_x_31352) ;  /* 0xfffffff40030c947 */ /* 0x000fea000383ffff */
.L_x_31318:
[----:B------:R-:W-:Y:S05]  /*2a60*/  @!P0 BRA `(.L_x_31353) ;  /* 0xffffffec00c48947 */ /* 0x000fea000383ffff */
[----:B------:R-:W-:Y:S05]  /*2a70*/  BSYNC.RECONVERGENT B0 ;  /* 0x0000000000007941 */ /* 0x000fea0003800200 */
.L_x_31317:
        /* <DEDUP_REMOVED lines=10> */
[----:B------:R-:W-:Y:S01]  /*2b20*/  IMAD.MOV.U32 R6, RZ, RZ, RZ ;  /* 0x000000ffff067224 */ /* 0x000fe200078e00ff */
[----:B------:R-:W-:Y:S06]  /*2b30*/  BSSY.RECONVERGENT B0, `(.L_x_31356) ;  /* 0x0000054000007945 */ /* 0x000fec0003800200 */
        /* <DEDUP_REMOVED lines=8> */
[----:B------:R-:W2:Y:S02]  /*2bc0*/  F2I.FTZ.U32.TRUNC.NTZ R7, R7 ;  /* 0x0000000700077305 */ /* 0x000ea4000021f000 */
[----:B--2---:R-:W-:-:S05]  /*2bd0*/  IADD3 R5, PT, PT, RZ, -R7, RZ ;  /* 0x80000007ff057210 */ /* 0x004fca0007ffe0ff */
[----:B------:R-:W-:-:S04]  /*2be0*/  IMAD R5, R5, R10, RZ ;  /* 0x0000000a05057224 */ /* 0x000fc800078e02ff */
[----:B------:R-:W-:Y:S01]  /*2bf0*/  IMAD.HI.U32 R6, R7, R5, R6 ;  /* 0x0000000507067227 */ /* 0x000fe200078e0006 */
[----:B------:R-:W-:-:S03]  /*2c00*/  LOP3.LUT R7, R9, R8, RZ, 0x3c, !PT ;  /* 0x0000000809077212 */ /* 0x000fc600078e3cff */
[----:B------:R-:W-:Y:S01]  /*2c10*/  IMAD.MOV.U32 R5, RZ, RZ, R11 ;  /* 0x000000ffff057224 */ /* 0x000fe200078e000b */
[----:B------:R-:W-:Y:S01]  /*2c20*/  BAR.SYNC.DEFER_BLOCKING 0x0 ;  /* 0x0000000000007b1d */ /* 0x000fe20000010000 */
[----:B------:R-:W-:Y:S02]  /*2c30*/  ISETP.GE.AND P2, PT, R7, RZ, PT ;  /* 0x000000ff0700720c */ /* 0x000fe40003f46270 */
[----:B------:R-:W-:-:S05]  /*2c40*/  IMAD.HI.U32 R2, R6, R5, RZ ;  /* 0x0000000506027227 */ /* 0x000fca00078e00ff */
[----:B------:R-:W-:-:S05]  /*2c50*/  IADD3 R6, PT, PT, -R2, RZ, RZ ;  /* 0x000000ff02067210 */ /* 0x000fca0007ffe1ff */
[C---:B------:R-:W-:Y:S02]  /*2c60*/  IMAD R5, R10.reuse, R6, R5 ;  /* 0x000000060a057224 */ /* 0x040fe400078e0205 */
[----:B------:R-:W2:Y:S03]  /*2c70*/  LDC R6, c[0x0][0x384] ;  /* 0x0000e100ff067b82 */ /* 0x000ea60000000800 */
[----:B------:R-:W-:-:S13]  /*2c80*/  ISETP.GT.U32.AND P1, PT, R10, R5, PT ;  /* 0x000000050a00720c */ /* 0x000fda0003f24070 */
[----:B------:R-:W-:Y:S02]  /*2c90*/  @!P1 IMAD.IADD R5, R5, 0x1, -R10 ;  /* 0x0000000105059824 */ /* 0x000fe400078e0a0a */
[----:B------:R-:W-:Y:S01]  /*2ca0*/  @!P1 VIADD R2, R2, 0x1 ;  /* 0x0000000102029836 */ /* 0x000fe20000000000 */
[----:B------:R-:W-:Y:S02]  /*2cb0*/  ISETP.NE.AND P1, PT, R8, RZ, PT ;  /* 0x000000ff0800720c */ /* 0x000fe40003f25270 */
[----:B------:R-:W-:Y:S02]  /*2cc0*/  ISETP.GE.U32.AND P0, PT, R5, R10, PT ;  /* 0x0000000a0500720c */ /* 0x000fe40003f06070 */
[----:B------:R-:W-:-:S04]  /*2cd0*/  LEA.HI R5, R9, R9, RZ, 0x1 ;  /* 0x0000000909057211 */ /* 0x000fc800078f08ff */
[----:B------:R-:W-:-:S05]  /*2ce0*/  SHF.R.S32.HI R5, RZ, 0x1, R5 ;  /* 0x00000001ff057819 */ /* 0x000fca0000011405 */
[----:B------:R-:W-:Y:S02]  /*2cf0*/  IMAD R5, R5, UR5, RZ ;  /* 0x0000000505057c24 */ /* 0x000fe4000f8e02ff */
[----:B------:R-:W-:Y:S02]  /*2d00*/  @P0 IADD3 R2, PT, PT, R2, 0x1, RZ ;  /* 0x0000000102020810 */ /* 0x000fe40007ffe0ff */
[----:B------:R-:W-:Y:S01]  /*2d10*/  IMAD R5, R0, UR4, R5 ;  /* 0x0000000400057c24 */ /* 0x000fe2000f8e0205 */
[----:B------:R-:W-:Y:S02]  /*2d20*/  ISETP.GE.U32.AND P0, PT, R4, 0x3, PT ;  /* 0x000000030400780c */ /* 0x000fe40003f06070 */
[----:B------:R-:W-:Y:S01]  /*2d30*/  @!P2 IMAD.MOV R2, RZ, RZ, -R2 ;  /* 0x000000ffff02a224 */ /* 0x000fe200078e0a02 */
[----:B------:R-:W-:Y:S01]  /*2d40*/  @!P1 LOP3.LUT R2, RZ, R8, RZ, 0x33, !PT ;  /* 0x00000008ff029212 */ /* 0x000fe200078e33ff */
[----:B--2---:R-:W-:Y:S01]  /*2d50*/  IMAD R7, R6, UR10, R5 ;  /* 0x0000000a06077c24 */ /* 0x004fe2000f8e0205 */
[----:B------:R-:W-:Y:S08]  /*2d60*/  @!P3 BRA `(.L_x_31357) ;  /* 0x0000000000c0b947 */ /* 0x000ff00003800000 */
[-C--:B------:R-:W-:Y:S01]  /*2d70*/  IABS R12, R0.reuse ;  /* 0x00000000000c7213 */ /* 0x080fe20000000000 */
[----:B------:R-:W2:Y:S01]  /*2d80*/  S2UR UR5, SR_CgaCtaId ;  /* 0x00000000000579c3 */ /* 0x000ea20000008800 */
[----:B------:R-:W-:Y:S01]  /*2d90*/  UMOV UR4, 0x400 ;  /* 0x0000040000047882 */ /* 0x000fe20000000000 */
[----:B------:R-:W-:Y:S01]  /*2da0*/  VIADD R4, R4, 0x1 ;  /* 0x0000000104047836 */ /* 0x000fe20000000000 */
[----:B------:R-:W3:Y:S01]  /*2db0*/  I2F.RP R6, R12 ;  /* 0x0000000c00067306 */ /* 0x000ee20000209400 */
[----:B------:R-:W-:Y:S01]  /*2dc0*/  UIADD3 UR4, UPT, UPT, UR4, 0x980, URZ ;  /* 0x0000098004047890 */ /* 0x000fe2000fffe0ff */
[----:B------:R-:W-:Y:S02]  /*2dd0*/  ISETP.NE.AND P4, PT, R0, RZ, PT ;  /* 0x000000ff0000720c */ /* 0x000fe40003f85270 */
[----:B------:R-:W-:Y:S01]  /*2de0*/  LOP3.LUT R10, R4, 0x3, RZ, 0xc0, !PT ;  /* 0x00000003040a7812 */ /* 0x000fe200078ec0ff */
[----:B------:R-:W4:Y:S01]  /*2df0*/  LDC.64 R8, c[0x0][0x3a0] ;  /* 0x0000e800ff087b82 */ /* 0x000f220000000a00 */
[----:B------:R-:W-:Y:S01]  /*2e00*/  IMAD.MOV.U32 R4, RZ, RZ, RZ ;  /* 0x000000ffff047224 */ /* 0x000fe200078e00ff */
[----:B------:R-:W-:-:S02]  /*2e10*/  LOP3.LUT R15, RZ, R0, RZ, 0x33, !PT ;  /* 0x00000000ff0f7212 */ /* 0x000fc400078e33ff */
[----:B------:R-:W-:Y:S01]  /*2e20*/  IADD3 R10, PT, PT, -R10, RZ, RZ ;  /* 0x000000ff0a0a7210 */ /* 0x000fe20007ffe1ff */
[----:B---3--:R-:W3:Y:S01]  /*2e30*/  MUFU.RCP R6, R6 ;  /* 0x0000000600067308 */ /* 0x008ee20000001000 */
[----:B--2---:R-:W-:Y:S01]  /*2e40*/  ULEA UR4, UR5, UR4, 0x18 ;  /* 0x0000000405047291 */ /* 0x004fe2000f8ec0ff */
[----:B---3--:R-:W-:-:S05]  /*2e50*/  VIADD R5, R6, 0xffffffe ;  /* 0x0ffffffe06057836 */ /* 0x008fca0000000000 */
[----:B------:R-:W-:Y:S01]  /*2e60*/  LEA R6, R3, UR4, 0x2 ;  /* 0x0000000403067c11 */ /* 0x000fe2000f8e10ff */
[----:B------:R-:W2:Y:S02]  /*2e70*/  F2I.FTZ.U32.TRUNC.NTZ R5, R5 ;  /* 0x0000000500057305 */ /* 0x000ea4000021f000 */
[----:B--2---:R-:W-:-:S05]  /*2e80*/  IADD3 R11, PT, PT, RZ, -R5, RZ ;  /* 0x80000005ff0b7210 */ /* 0x004fca0007ffe0ff */
[----:B------:R-:W-:-:S04]  /*2e90*/  IMAD R11, R11, R12, RZ ;  /* 0x0000000c0b0b7224 */ /* 0x000fc800078e02ff */
[----:B----4-:R-:W-:-:S07]  /*2ea0*/  IMAD.HI.U32 R14, R5, R11, R4 ;  /* 0x0000000b050e7227 */ /* 0x010fce00078e0004 */
.L_x_31358:
[-C--:B------:R-:W-:Y:S02]  /*2eb0*/  IABS R4, R0.reuse ;  /* 0x0000000000047213 */ /* 0x080fe40000000000 */
[----:B------:R-:W-:Y:S02]  /*2ec0*/  IABS R5, R3 ;  /* 0x0000000300057213 */ /* 0x000fe40000000000 */
[----:B0-----:R-:W-:Y:S01]  /*2ed0*/  IABS R16, R0 ;  /* 0x0000000000107213 */ /* 0x001fe20000000000 */
[----:B------:R-:W-:Y:S02]  /*2ee0*/  IMAD.MOV R11, RZ, RZ, -R4 ;  /* 0x000000ffff0b7224 */ /* 0x000fe400078e0a04 */
[----:B------:R-:W-:-:S04]  /*2ef0*/  IMAD.HI.U32 R4, R14, R5, RZ ;  /* 0x000000050e047227 */ /* 0x000fc800078e00ff */
[----:B------:R-:W-:Y:S02]  /*2f00*/  IMAD R5, R4, R11, R5 ;  /* 0x0000000b04057224 */ /* 0x000fe400078e0205 */
[----:B------:R-:W0:Y:S03]  /*2f10*/  LDS R11, [R6] ;  /* 0x00000000060b7984 */ /* 0x000e260000000800 */
[----:B------:R-:W-:-:S13]  /*2f20*/  ISETP.GT.U32.AND P2, PT, R12, R5, PT ;  /* 0x000000050c00720c */ /* 0x000fda0003f44070 */
[----:B------:R-:W-:Y:S01]  /*2f30*/  @!P2 IMAD.IADD R5, R5, 0x1, -R16 ;  /* 0x000000010505a824 */ /* 0x000fe200078e0a10 */
[----:B------:R-:W-:-:S04]  /*2f40*/  @!P2 IADD3 R4, PT, PT, R4, 0x1, RZ ;  /* 0x000000010404a810 */ /* 0x000fc80007ffe0ff */
[----:B------:R-:W-:Y:S02]  /*2f50*/  ISETP.GE.U32.AND P1, PT, R5, R12, PT ;  /* 0x0000000c0500720c */ /* 0x000fe40003f26070 */
[----:B------:R-:W-:-:S04]  /*2f60*/  LOP3.LUT R5, R3, R0, RZ, 0x3c, !PT ;  /* 0x0000000003057212 */ /* 0x000fc800078e3cff */
[----:B------:R-:W-:-:S07]  /*2f70*/  ISETP.GE.AND P3, PT, R5, RZ, PT ;  /* 0x000000ff0500720c */ /* 0x000fce0003f66270 */
[----:B------:R-:W-:-:S06]  /*2f80*/  @P1 VIADD R4, R4, 0x1 ;  /* 0x0000000104041836 */ /* 0x000fcc0000000000 */
[----:B------:R-:W-:-:S05]  /*2f90*/  @!P3 IMAD.MOV R4, RZ, RZ, -R4 ;  /* 0x000000ffff04b224 */ /* 0x000fca00078e0a04 */
[----:B------:R-:W-:-:S04]  /*2fa0*/  SEL R4, R15, R4, !P4 ;  /* 0x000000040f047207 */ /* 0x000fc80006000000 */
[----:B------:R-:W-:Y:S01]  /*2fb0*/  IADD3 R13, PT, PT, -R4, RZ, RZ ;  /* 0x000000ff040d7210 */ /* 0x000fe20007ffe1ff */
[----:B------:R-:W-:-:S04]  /*2fc0*/  IMAD R5, R2, R4, R7 ;  /* 0x0000000402057224 */ /* 0x000fc800078e0207 */
[----:B------:R-:W-:Y:S02]  /*2fd0*/  IMAD R4, R0, R13, R3 ;  /* 0x0000000d00047224 */ /* 0x000fe400078e0203 */
[----:B------:R-:W2:Y:S01]  /*2fe0*/  LDC R13, c[0x0][0x360] ;  /* 0x0000d800ff0d7b82 */ /* 0x000ea20000000800 */
[----:B------:R-:W-:Y:S02]  /*2ff0*/  VIADD R10, R10, 0x1 ;  /* 0x000000010a0a7836 */ /* 0x000fe40000000000 */
[----:B------:R-:W-:-:S03]  /*3000*/  IMAD.IADD R5, R4, 0x1, R5 ;  /* 0x0000000104057824 */ /* 0x000fc600078e0205 */
[----:B------:R-:W-:Y:S01]  /*3010*/  ISETP.NE.AND P1, PT, R10, RZ, PT ;  /* 0x000000ff0a00720c */ /* 0x000fe20003f25270 */
[----:B------:R-:W-:-:S05]  /*3020*/  IMAD.WIDE R4, R5, 0x4, R8 ;  /* 0x0000000405047825 */ /* 0x000fca00078e0208 */
[----:B0-----:R3:W-:Y:S01]  /*3030*/  REDG.E.ADD.STRONG.GPU desc[UR8][R4.64], R11 ;  /* 0x0000000b0400798e */ /* 0x0017e2000c12e108 */
[----:B------:R-:W-:Y:S01]  /*3040*/  VIADD R3, R3, UR11 ;  /* 0x0000000b03037c36 */ /* 0x000fe20008000000 */
[----:B--2---:R-:W-:-:S05]  /*3050*/  LEA R6, R13, R6, 0x2 ;  /* 0x000000060d067211 */ /* 0x004fca00078e10ff */
[----:B---3--:R-:W-:Y:S05]  /*3060*/  @P1 BRA `(.L_x_31358) ;  /* 0xfffffffc00901947 */ /* 0x008fea000383ffff */
.L_x_31357:
[----:B------:R-:W-:Y:S05]  /*3070*/  BSYNC.RECONVERGENT B0 ;  /* 0x0000000000007941 */ /* 0x000fea0003800200 */
.L_x_31356:
[----:B------:R-:W-:Y:S05]  /*3080*/  @!P0 EXIT ;  /* 0x000000000000894d */ /* 0x000fea0003800000 */
[-C--:B------:R-:W-:Y:S01]  /*3090*/  IABS R6, R0.reuse ;  /* 0x0000000000067213 */ /* 0x080fe20000000000 */
        /* <DEDUP_REMOVED lines=20> */
.L_x_31359:
        /* <DEDUP_REMOVED lines=102> */
.L_x_31321:
[----:B------:R-:W-:Y:S01]  /*3840*/  MOV R75, R39 ;  /* 0x00000027004b7202 */ /* 0x000fe20000000f00 */
[----:B------:R-:W-:Y:S02]  /*3850*/  IMAD.MOV.U32 R76, RZ, RZ, 0x1f ;  /* 0x0000001fff4c7424 */ /* 0x000fe400078e00ff */
[----:B------:R-:W-:-:S07]  /*3860*/  IMAD.MOV.U32 R73, RZ, RZ, -0x1 ;  /* 0xffffffffff497424 */ /* 0x000fce00078e00ff */
[----:B0-----:R-:W-:Y:S05]  /*3870*/  WARPSYNC.COLLECTIVE R73, `(.L_x_31360) ;  /* 0x0000000049087348 */ /* 0x001fea0003c00000 */
[----:B------:R1:W2:Y:S02]  /*3880*/  SHFL.IDX P4, R71, R74, R75, R76 ;  /* 0x0000004b4a477389 */ /* 0x0002a4000008004c */
[----:B012---:R-:W-:Y:S05]  /*3890*/  ENDCOLLECTIVE ;  /* 0x000000000000791b */ /* 0x007fea0003800000 */
.L_x_31360:
[----:B------:R-:W-:Y:S05]  /*38a0*/  BRA `(.L_x_31361) ;  /* 0xffffffe400c87947 */ /* 0x000fea000383ffff */
.L_x_31323:
[----:B------:R-:W-:Y:S01]  /*38b0*/  BSSY B1, `(.L_x_31362) ;  /* 0x0000007000017945 */ /* 0x000fe20003800000 */
[----:B------:R-:W-:Y:S01]  /*38c0*/  MOV R75, R7 ;  /* 0x00000007004b7202 */ /* 0x000fe20000000f00 */
[----:B------:R-:W-:Y:S02]  /*38d0*/  IMAD.MOV.U32 R76, RZ, RZ, 0x1f ;  /* 0x0000001fff4c7424 */ /* 0x000fe400078e00ff */
[----:B------:R-:W-:-:S07]  /*38e0*/  IMAD.MOV.U32 R73, RZ, RZ, -0x1 ;  /* 0xffffffffff497424 */ /* 0x000fce00078e00ff */
[----:B01----:R-:W-:Y:S05]  /*38f0*/  WARPSYNC.COLLECTIVE R73, `(.L_x_31363) ;  /* 0x0000000049087348 */ /* 0x003fea0003c00000 */
[----:B------:R2:W3:Y:S02]  /*3900*/  SHFL.IDX P4, R71, R74, R75, R76 ;  /* 0x0000004b4a477389 */ /* 0x0004e4000008004c */
[----:B0123--:R-:W-:Y:S05]  /*3910*/  ENDCOLLECTIVE ;  /* 0x000000000000791b */ /* 0x00ffea0003800000 */
.L_x_31363:
[----:B------:R-:W-:Y:S05]  /*3920*/  BSYNC B1 ;  /* 0x0000000000017941 */ /* 0x000fea0003800000 */
.L_x_31362:
[----:B------:R-:W-:Y:S05]  /*3930*/  BRA `(.L_x_31364) ;  /* 0xffffffe400bc7947 */ /* 0x000fea000383ffff */
.L_x_31325:
[----:B------:R-:W-:Y:S01]  /*3940*/  BSSY B1, `(.L_x_31365) ;  /* 0x0000007000017945 */ /* 0x000fe20003800000 */
[----:B------:R-:W-:Y:S01]  /*3950*/  MOV R75, R8 ;  /* 0x00000008004b7202 */ /* 0x000fe20000000f00 */
[----:B------:R-:W-:Y:S02]  /*3960*/  IMAD.MOV.U32 R76, RZ, RZ, 0x1f ;  /* 0x0000001fff4c7424 */ /* 0x000fe400078e00ff */
[----:B------:R-:W-:-:S07]  /*3970*/  IMAD.MOV.U32 R73, RZ, RZ, -0x1 ;  /* 0xffffffffff497424 */ /* 0x000fce00078e00ff */
[----:B012---:R-:W-:Y:S05]  /*3980*/  WARPSYNC.COLLECTIVE R73, `(.L_x_31366) ;  /* 0x0000000049087348 */ /* 0x007fea0003c00000 */
[----:B------:R3:W4:Y:S02]  /*3990*/  SHFL.IDX P4, R71, R74, R75, R76 ;  /* 0x0000004b4a477389 */ /* 0x000724000008004c */
[----:B01234-:R-:W-:Y:S05]  /*39a0*/  ENDCOLLECTIVE ;  /* 0x000000000000791b */ /* 0x01ffea0003800000 */
.L_x_31366:
[----:B------:R-:W-:Y:S05]  /*39b0*/  BSYNC B1 ;  /* 0x0000000000017941 */ /* 0x000fea0003800000 */
.L_x_31365:
[----:B------:R-:W-:Y:S05]  /*39c0*/  BRA `(.L_x_31367) ;  /* 0xffffffe400b07947 */ /* 0x000fea000383ffff */
.L_x_31327:
[----:B------:R-:W-:Y:S01]  /*39d0*/  BSSY B1, `(.L_x_31368) ;  /* 0x0000007000017945 */ /* 0x000fe20003800000 */
[----:B------:R-:W-:Y:S01]  /*39e0*/  MOV R75, R9 ;  /* 0x00000009004b7202 */ /* 0x000fe20000000f00 */
[----:B------:R-:W-:Y:S02]  /*39f0*/  IMAD.MOV.U32 R76, RZ, RZ, 0x1f ;  /* 0x0000001fff4c7424 */ /* 0x000fe400078e00ff */
[----:B------:R-:W-:-:S07]  /*3a00*/  IMAD.MOV.U32 R73, RZ, RZ, -0x1 ;  /* 0xffffffffff497424 */ /* 0x000fce00078e00ff */
[----:B0123--:R-:W-:Y:S05]  /*3a10*/  WARPSYNC.COLLECTIVE R73, `(.L_x_31369) ;  /* 0x0000000049087348 */ /* 0x00ffea0003c00000 */
[----:B------:R4:W0:Y:S02]  /*3a20*/  SHFL.IDX P4, R71, R74, R75, R76 ;  /* 0x0000004b4a477389 */ /* 0x000824000008004c */
[----:B01234-:R-:W-:Y:S05]  /*3a30*/  ENDCOLLECTIVE ;  /* 0x000000000000791b */ /* 0x01ffea0003800000 */
.L_x_31369:
[----:B------:R-:W-:Y:S05]  /*3a40*/  BSYNC B1 ;  /* 0x0000000000017941 */ /* 0x000fea0003800000 */
.L_x_31368:
[----:B------:R-:W-:Y:S05]  /*3a50*/  BRA `(.L_x_31370) ;  /* 0xffffffe400a47947 */ /* 0x000fea000383ffff */
.L_x_31329:
[----:B------:R-:W-:Y:S01]  /*3a60*/  BSSY B1, `(.L_x_31371) ;  /* 0x0000007000017945 */ /* 0x000fe20003800000 */
[----:B------:R-:W-:Y:S01]  /*3a70*/  MOV R75, R10 ;  /* 0x0000000a004b7202 */ /* 0x000fe20000000f00 */
[----:B------:R-:W-:Y:S02]  /*3a80*/  IMAD.MOV.U32 R76, RZ, RZ, 0x1f ;  /* 0x0000001fff4c7424 */ /* 0x000fe400078e00ff */
[----:B------:R-:W-:-:S07]  /*3a90*/  IMAD.MOV.U32 R73, RZ, RZ, -0x1 ;  /* 0xffffffffff497424 */ /* 0x000fce00078e00ff */
[----:B01234-:R-:W-:Y:S05]  /*3aa0*/  WARPSYNC.COLLECTIVE R73, `(.L_x_31372) ;  /* 0x0000000049087348 */ /* 0x01ffea0003c00000 */
[----:B------:R0:W0:Y:S02]  /*3ab0*/  SHFL.IDX P4, R71, R74, R75, R76 ;  /* 0x0000004b4a477389 */ /* 0x000024000008004c */
[----:B01234-:R-:W-:Y:S05]  /*3ac0*/  ENDCOLLECTIVE ;  /* 0x000000000000791b */ /* 0x01ffea0003800000 */
.L_x_31372:
[----:B------:R-:W-:Y:S05]  /*3ad0*/  BSYNC B1 ;  /* 0x0000000000017941 */ /* 0x000fea0003800000 */
.L_x_31371:
[----:B------:R-:W-:Y:S05]  /*3ae0*/  BRA `(.L_x_31373) ;  /* 0xffffffe400987947 */ /* 0x000fea000383ffff */
.L_x_31331:
[----:B------:R-:W-:Y:S01]  /*3af0*/  BSSY B1, `(.L_x_31374) ;  /* 0x0000007000017945 */ /* 0x000fe20003800000 */
[----:B------:R-:W-:Y:S01]  /*3b00*/  MOV R75, R11 ;  /* 0x0000000b004b7202 */ /* 0x000fe20000000f00 */
[----:B------:R-:W-:Y:S02]  /*3b10*/  IMAD.MOV.U32 R76, RZ, RZ, 0x1f ;  /* 0x0000001fff4c7424 */ /* 0x000fe400078e00ff */
[----:B------:R-:W-:-:S07]  /*3b20*/  IMAD.MOV.U32 R73, RZ, RZ, -0x1 ;  /* 0xffffffffff497424 */ /* 0x000fce00078e00ff */
[----:B01234-:R-:W-:Y:S05]  /*3b30*/  WARPSYNC.COLLECTIVE R73, `(.L_x_31375) ;  /* 0x0000000049087348 */ /* 0x01ffea0003c00000 */
[----:B------:R0:W0:Y:S02]  /*3b40*/  SHFL.IDX P4, R71, R74, R75, R76 ;  /* 0x0000004b4a477389 */ /* 0x000024000008004c */
[----:B01234-:R-:W-:Y:S05]  /*3b50*/  ENDCOLLECTIVE ;  /* 0x000000000000791b */ /* 0x01ffea0003800000 */
.L_x_31375:
[----:B------:R-:W-:Y:S05]  /*3b60*/  BSYNC B1 ;  /* 0x0000000000017941 */ /* 0x000fea0003800000 */
.L_x_31374:
[----:B------:R-:W-:Y:S05]  /*3b70*/  BRA `(.L_x_31376) ;  /* 0xffffffe4008c7947 */ /* 0x000fea000383ffff */
.L_x_31333:
[----:B------:R-:W-:Y:S01]  /*3b80*/  BSSY B1, `(.L_x_31377) ;  /* 0x0000007000017945 */ /* 0x000fe20003800000 */
[----:B------:R-:W-:Y:S01]  /*3b90*/  MOV R75, R12 ;  /* 0x0000000c004b7202 */ /* 0x000fe20000000f00 */
[----:B------:R-:W-:Y:S02]  /*3ba0*/  IMAD.MOV.U32 R76, RZ, RZ, 0x1f ;  /* 0x0000001fff4c7424 */ /* 0x000fe400078e00ff */
[----:B------:R-:W-:-:S07]  /*3bb0*/  IMAD.MOV.U32 R73, RZ, RZ, -0x1 ;  /* 0xffffffffff497424 */ /* 0x000fce00078e00ff */
[----:B01234-:R-:W-:Y:S05]  /*3bc0*/  WARPSYNC.COLLECTIVE R73, `(.L_x_31378) ;  /* 0x0000000049087348 */ /* 0x01ffea0003c00000 */
[----:B------:R0:W0:Y:S02]  /*3bd0*/  SHFL.IDX P4, R71, R74, R75, R76 ;  /* 0x0000004b4a477389 */ /* 0x000024000008004c */
[----:B01234-:R-:W-:Y:S05]  /*3be0*/  ENDCOLLECTIVE ;  /* 0x000000000000791b */ /* 0x01ffea0003800000 */
.L_x_31378:
[----:B------:R-:W-:Y:S05]  /*3bf0*/  BSYNC B1 ;  /* 0x0000000000017941 */ /* 0x000fea0003800000 */
.L_x_31377:
[----:B------:R-:W-:Y:S05]  /*3c00*/  BRA `(.L_x_31379) ;  /* 0xffffffe400807947 */ /* 0x000fea000383ffff */
.L_x_31335:
[----:B------:R-:W-:Y:S01]  /*3c10*/  BSSY B1, `(.L_x_31380) ;  /* 0x0000007000017945 */ /* 0x000fe20003800000 */
[----:B------:R-:W-:Y:S01]  /*3c20*/  MOV R75, R13 ;  /* 0x0000000d004b7202 */ /* 0x000fe20000000f00 */
[----:B------:R-:W-:Y:S02]  /*3c30*/  IMAD.MOV.U32 R76, RZ, RZ, 0x1f ;  /* 0x0000001fff4c7424 */ /* 0x000fe400078e00ff */
[----:B------:R-:W-:-:S07]  /*3c40*/  IMAD.MOV.U32 R73, RZ, RZ, -0x1 ;  /* 0xffffffffff497424 */ /* 0x000fce00078e00ff */
[----:B01234-:R-:W-:Y:S05]  /*3c50*/  WARPSYNC.COLLECTIVE R73, `(.L_x_31381) ;  /* 0x0000000049087348 */ /* 0x01ffea0003c00000 */
[----:B------:R0:W0:Y:S02]  /*3c60*/  SHFL.IDX P4, R71, R74, R75, R76 ;  /* 0x0000004b4a477389 */ /* 0x000024000008004c */
[----:B01234-:R-:W-:Y:S05]  /*3c70*/  ENDCOLLECTIVE ;  /* 0x000000000000791b */ /* 0x01ffea0003800000 */
.L_x_31381:
[----:B------:R-:W-:Y:S05]  /*3c80*/  BSYNC B1 ;  /* 0x0000000000017941 */ /* 0x000fea0003800000 */
.L_x_31380:
[----:B------:R-:W-:Y:S05]  /*3c90*/  BRA `(.L_x_31382) ;  /* 0xffffffe400747947 */ /* 0x000fea000383ffff */
.L_x_31337:
[----:B------:R-:W-:Y:S01]  /*3ca0*/  BSSY B1, `(.L_x_31383) ;  /* 0x0000007000017945 */ /* 0x000fe20003800000 */
[----:B------:R-:W-:Y:S01]  /*3cb0*/  MOV R75, R14 ;  /* 0x0000000e004b7202 */ /* 0x000fe20000000f00 */
[----:B------:R-:W-:Y:S02]  /*3cc0*/  IMAD.MOV.U32 R76, RZ, RZ, 0x1f ;  /* 0x0000001fff4c7424 */ /* 0x000fe400078e00ff */
[----:B------:R-:W-:-:S07]  /*3cd0*/  IMAD.MOV.U32 R73, RZ, RZ, -0x1 ;  /* 0xffffffffff497424 */ /* 0x000fce00078e00ff */
[----:B01234-:R-:W-:Y:S05]  /*3ce0*/  WARPSYNC.COLLECTIVE R73, `(.L_x_31384) ;  /* 0x0000000049087348 */ /* 0x01ffea0003c00000 */
[----:B------:R0:W0:Y:S02]  /*3cf0*/  SHFL.IDX P4, R71, R74, R75, R76 ;  /* 0x0000004b4a477389 */ /* 0x000024000008004c */
[----:B01234-:R-:W-:Y:S05]  /*3d00*/  ENDCOLLECTIVE ;  /* 0x000000000000791b */ /* 0x01ffea0003800000 */
.L_x_31384:
[----:B------:R-:W-:Y:S05]  /*3d10*/  BSYNC B1 ;  /* 0x0000000000017941 */ /* 0x000fea0003800000 */
.L_x_31383:
[----:B------:R-:W-:Y:S05]  /*3d20*/  BRA `(.L_x_31385) ;  /* 0xffffffe400687947 */ /* 0x000fea000383ffff */
.L_x_31339:
[----:B------:R-:W-:Y:S01]  /*3d30*/  BSSY B1, `(.L_x_31386) ;  /* 0x0000007000017945 */ /* 0x000fe20003800000 */
[----:B------:R-:W-:Y:S01]  /*3d40*/  MOV R75, R15 ;  /* 0x0000000f004b7202 */ /* 0x000fe20000000f00 */
[----:B------:R-:W-:Y:S02]  /*3d50*/  IMAD.MOV.U32 R76, RZ, RZ, 0x1f ;  /* 0x0000001fff4c7424 */ /* 0x000fe400078e00ff */
[----:B------:R-:W-:-:S07]  /*3d60*/  IMAD.MOV.U32 R73, RZ, RZ, -0x1 ;  /* 0xffffffffff497424 */ /* 0x000fce00078e00ff */
[----:B01234-:R-:W-:Y:S05]  /*3d70*/  WARPSYNC.COLLECTIVE R73, `(.L_x_31387) ;  /* 0x0000000049087348 */ /* 0x01ffea0003c00000 */
[----:B------:R0:W0:Y:S02]  /*3d80*/  SHFL.IDX P4, R71, R74, R75, R76 ;  /* 0x0000004b4a477389 */ /* 0x000024000008004c */
[----:B01234-:R-:W-:Y:S05]  /*3d90*/  ENDCOLLECTIVE ;  /* 0x000000000000791b */ /* 0x01ffea0003800000 */
.L_x_31387:
[----:B------:R-:W-:Y:S05]  /*3da0*/  BSYNC B1 ;  /* 0x0000000000017941 */ /* 0x000fea0003800000 */
.L_x_31386:
[----:B------:R-:W-:Y:S05]  /*3db0*/  BRA `(.L_x_31388) ;  /* 0xffffffe4005c7947 */ /* 0x000fea000383ffff */
.L_x_31341:
[----:B------:R-:W-:Y:S01]  /*3dc0*/  BSSY B1, `(.L_x_31389) ;  /* 0x0000007000017945 */ /* 0x000fe20003800000 */
[----:B------:R-:W-:Y:S01]  /*3dd0*/  MOV R75, R32 ;  /* 0x00000020004b7202 */ /* 0x000fe20000000f00 */
[----:B------:R-:W-:Y:S02]  /*3de0*/  IMAD.MOV.U32 R76, RZ, RZ, 0x1f ;  /* 0x0000001fff4c7424 */ /* 0x000fe400078e00ff */
[----:B------:R-:W-:-:S07]  /*3df0*/  IMAD.MOV.U32 R73, RZ, RZ, -0x1 ;  /* 0xffffffffff497424 */ /* 0x000fce00078e00ff */
[----:B01234-:R-:W-:Y:S05]  /*3e00*/  WARPSYNC.COLLECTIVE R73, `(.L_x_31390) ;  /* 0x0000000049087348 */ /* 0x01ffea0003c00000 */
[----:B------:R0:W0:Y:S02]  /*3e10*/  SHFL.IDX P4, R71, R74, R75, R76 ;  /* 0x0000004b4a477389 */ /* 0x000024000008004c */
[----:B01234-:R-:W-:Y:S05]  /*3e20*/  ENDCOLLECTIVE ;  /* 0x000000000000791b */ /* 0x01ffea0003800000 */
.L_x_31390:
[----:B------:R-:W-:Y:S05]  /*3e30*/  BSYNC B1 ;  /* 0x0000000000017941 */ /* 0x000fea0003800000 */
.L_x_31389:
[----:B------:R-:W-:Y:S05]  /*3e40*/  BRA `(.L_x_31391) ;  /* 0xffffffe400507947 */ /* 0x000fea000383ffff */
.L_x_31343:
[----:B------:R-:W-:Y:S01]  /*3e50*/  BSSY B1, `(.L_x_31392) ;  /* 0x0000007000017945 */ /* 0x000fe20003800000 */
[----:B------:R-:W-:Y:S01]  /*3e60*/  MOV R75, R33 ;  /* 0x00000021004b7202 */ /* 0x000fe20000000f00 */
[----:B------:R-:W-:Y:S02]  /*3e70*/  IMAD.MOV.U32 R76, RZ, RZ, 0x1f ;  /* 0x0000001fff4c7424 */ /* 0x000fe400078e00ff */
[----:B------:R-:W-:-:S07]  /*3e80*/  IMAD.MOV.U32 R73, RZ, RZ, -0x1 ;  /* 0xffffffffff497424 */ /* 0x000fce00078e00ff */
[----:B01234-:R-:W-:Y:S05]  /*3e90*/  WARPSYNC.COLLECTIVE R73, `(.L_x_31393) ;  /* 0x0000000049087348 */ /* 0x01ffea0003c00000 */
[----:B------:R0:W0:Y:S02]  /*3ea0*/  SHFL.IDX P4, R71, R74, R75, R76 ;  /* 0x0000004b4a477389 */ /* 0x000024000008004c */
[----:B01234-:R-:W-:Y:S05]  /*3eb0*/  ENDCOLLECTIVE ;  /* 0x000000000000791b */ /* 0x01ffea0003800000 */
.L_x_31393:
[----:B------:R-:W-:Y:S05]  /*3ec0*/  BSYNC B1 ;  /* 0x0000000000017941 */ /* 0x000fea0003800000 */
.L_x_31392:
[----:B------:R-:W-:Y:S05]  /*3ed0*/  BRA `(.L_x_31394) ;  /* 0xffffffe400447947 */ /* 0x000fea000383ffff */
.L_x_31345:
[----:B------:R-:W-:Y:S01]  /*3ee0*/  BSSY B1, `(.L_x_31395) ;  /* 0x0000007000017945 */ /* 0x000fe20003800000 */
[----:B------:R-:W-:Y:S01]  /*3ef0*/  MOV R75, R34 ;  /* 0x00000022004b7202 */ /* 0x000fe20000000f00 */
[----:B------:R-:W-:Y:S02]  /*3f00*/  IMAD.MOV.U32 R76, RZ, RZ, 0x1f ;  /* 0x0000001fff4c7424 */ /* 0x000fe400078e00ff */
[----:B------:R-:W-:-:S07]  /*3f10*/  IMAD.MOV.U32 R73, RZ, RZ, -0x1 ;  /* 0xffffffffff497424 */ /* 0x000fce00078e00ff */
[----:B01234-:R-:W-:Y:S05]  /*3f20*/  WARPSYNC.COLLECTIVE R73, `(.L_x_31396) ;  /* 0x0000000049087348 */ /* 0x01ffea0003c00000 */
[----:B------:R0:W0:Y:S02]  /*3f30*/  SHFL.IDX P4, R71, R74, R75, R76 ;  /* 0x0000004b4a477389 */ /* 0x000024000008004c */
[----:B01234-:R-:W-:Y:S05]  /*3f40*/  ENDCOLLECTIVE ;  /* 0x000000000000791b */ /* 0x01ffea0003800000 */
.L_x_31396:
[----:B------:R-:W-:Y:S05]  /*3f50*/  BSYNC B1 ;  /* 0x0000000000017941 */ /* 0x000fea0003800000 */
.L_x_31395:
[----:B------:R-:W-:Y:S05]  /*3f60*/  BRA `(.L_x_31397) ;  /* 0xffffffe400387947 */ /* 0x000fea000383ffff */
.L_x_31347:
[----:B------:R-:W-:Y:S01]  /*3f70*/  BSSY B1, `(.L_x_31398) ;  /* 0x0000007000017945 */ /* 0x000fe20003800000 */
[----:B------:R-:W-:Y:S01]  /*3f80*/  MOV R75, R35 ;  /* 0x00000023004b7202 */ /* 0x000fe20000000f00 */
[----:B------:R-:W-:Y:S02]  /*3f90*/  IMAD.MOV.U32 R76, RZ, RZ, 0x1f ;  /* 0x0000001fff4c7424 */ /* 0x000fe400078e00ff */
[----:B------:R-:W-:-:S07]  /*3fa0*/  IMAD.MOV.U32 R73, RZ, RZ, -0x1 ;  /* 0xffffffffff497424 */ /* 0x000fce00078e00ff */
[----:B01234-:R-:W-:Y:S05]  /*3fb0*/  WARPSYNC.COLLECTIVE R73, `(.L_x_31399) ;  /* 0x0000000049087348 */ /* 0x01ffea0003c00000 */
[----:B------:R0:W0:Y:S02]  /*3fc0*/  SHFL.IDX P4, R71, R74, R75, R76 ;  /* 0x0000004b4a477389 */ /* 0x000024000008004c */
[----:B01234-:R-:W-:Y:S05]  /*3fd0*/  ENDCOLLECTIVE ;  /* 0x000000000000791b */ /* 0x01ffea0003800000 */
.L_x_31399:
[----:B------:R-:W-:Y:S05]  /*3fe0*/  BSYNC B1 ;  /* 0x0000000000017941 */ /* 0x000fea0003800000 */
.L_x_31398:
[----:B------:R-:W-:Y:S05]  /*3ff0*/  BRA `(.L_x_31400) ;  /* 0xffffffe4002c7947 */ /* 0x000fea000383ffff */
.L_x_31349:
[----:B------:R-:W-:Y:S01]  /*4000*/  BSSY B1, `(.L_x_31401) ;  /* 0x0000007000017945 */ /* 0x000fe20003800000 */
[----:B------:R-:W-:Y:S01]  /*4010*/  MOV R75, R36 ;  /* 0x00000024004b7202 */ /* 0x000fe20000000f00 */
[----:B------:R-:W-:Y:S02]  /*4020*/  IMAD.MOV.U32 R76, RZ, RZ, 0x1f ;  /* 0x0000001fff4c7424 */ /* 0x000fe400078e00ff */
[----:B------:R-:W-:-:S07]  /*4030*/  IMAD.MOV.U32 R73, RZ, RZ, -0x1 ;  /* 0xffffffffff497424 */ /* 0x000fce00078e00ff */
[----:B01234-:R-:W-:Y:S05]  /*4040*/  WARPSYNC.COLLECTIVE R73, `(.L_x_31402) ;  /* 0x0000000049087348 */ /* 0x01ffea0003c00000 */
[----:B------:R0:W0:Y:S02]  /*4050*/  SHFL.IDX P4, R71, R74, R75, R76 ;  /* 0x0000004b4a477389 */ /* 0x000024000008004c */
[----:B01234-:R-:W-:Y:S05]  /*4060*/  ENDCOLLECTIVE ;  /* 0x000000000000791b */ /* 0x01ffea0003800000 */
.L_x_31402:
[----:B------:R-:W-:Y:S05]  /*4070*/  BSYNC B1 ;  /* 0x0000000000017941 */ /* 0x000fea0003800000 */
.L_x_31401:
[----:B------:R-:W-:Y:S05]  /*4080*/  BRA `(.L_x_31403) ;  /* 0xffffffe400207947 */ /* 0x000fea000383ffff */
.L_x_31351:
[----:B------:R-:W-:Y:S01]  /*4090*/  BSSY B1, `(.L_x_31404) ;  /* 0x0000007000017945 */ /* 0x000fe20003800000 */
[----:B------:R-:W-:Y:S01]  /*40a0*/  MOV R75, R37 ;  /* 0x00000025004b7202 */ /* 0x000fe20000000f00 */
[----:B------:R-:W-:Y:S02]  /*40b0*/  IMAD.MOV.U32 R76, RZ, RZ, 0x1f ;  /* 0x0000001fff4c7424 */ /* 0x000fe400078e00ff */
[----:B------:R-:W-:-:S07]  /*40c0*/  IMAD.MOV.U32 R73, RZ, RZ, -0x1 ;  /* 0xffffffffff497424 */ /* 0x000fce00078e00ff */
[----:B01234-:R-:W-:Y:S05]  /*40d0*/  WARPSYNC.COLLECTIVE R73, `(.L_x_31405) ;  /* 0x0000000049087348 */ /* 0x01ffea0003c00000 */
[----:B------:R0:W0:Y:S02]  /*40e0*/  SHFL.IDX P4, R71, R74, R75, R76 ;  /* 0x0000004b4a477389 */ /* 0x000024000008004c */
[----:B01234-:R-:W-:Y:S05]  /*40f0*/  ENDCOLLECTIVE ;  /* 0x000000000000791b */ /* 0x01ffea0003800000 */
.L_x_31405:
[----:B------:R-:W-:Y:S05]  /*4100*/  BSYNC B1 ;  /* 0x0000000000017941 */ /* 0x000fea0003800000 */
.L_x_31404:
[----:B------:R-:W-:Y:S01]  /*4110*/  MOV R74, R71 ;  /* 0x00000047004a7202 */ /* 0x000fe20000000f00 */
[----:B------:R-:W-:Y:S06]  /*4120*/  BRA `(.L_x_31406) ;  /* 0xffffffe400107947 */ /* 0x000fec000383ffff */
        .weak           $__internal_639_$__cuda_sm20_div_s16
        .type           $__internal_639_$__cuda_sm20_div_s16,@function
        .size           $__internal_639_$__cuda_sm20_div_s16,(.L_x_39142 - $__internal_639_$__cuda_sm20_div_s16)
$__internal_639_$__cuda_sm20_div_s16:
        /* <DEDUP_REMOVED lines=23> */
[----:B------:R-:W-:Y:S05]  /*42a0*/  RET.REL.NODEC R16 `(_Z9cuda_gemmIiLi128ELi1ELi1ELi256ELi128ELi128ELi64ELi0ELi0EEviiiPT_S1_S1_iii) ;  /* 0xffffffbc10547950 */ /* 0x000fea0003c3ffff */
.L_x_31407:
        /* <DEDUP_REMOVED lines=13> */
.L_x_39142:


//--------------------- .text._Z9cuda_gemmIiLi128ELi1ELi1ELi256ELi64ELi64ELi64ELi1ELi1EEviiiPT_S1_S1_iii --------------------------
	.section	.text._Z9cuda_gemmIiLi128ELi1ELi1ELi256ELi64ELi64ELi64ELi1ELi1EEviiiPT_S1_S1_iii,"ax",@progbits
	.align	128
        .global         _Z9cuda_gemmIiLi128ELi1ELi1ELi256ELi64ELi64ELi64ELi1ELi1EEviiiPT_S1_S1_iii
        .type           _Z9cuda_gemmIiLi128ELi1ELi1ELi256ELi64ELi64ELi64ELi1ELi1EEviiiPT_S1_S1_iii,@function
        .size           _Z9cuda_gemmIiLi128ELi1ELi1ELi256ELi64ELi64ELi64ELi1ELi1EEviiiPT_S1_S1_iii,(.L_x_39143 - _Z9cuda_gemmIiLi128ELi1ELi1ELi256ELi64ELi64ELi64ELi1ELi1EEviiiPT_S1_S1_iii)
        .other          _Z9cuda_gemmIiLi128ELi1ELi1ELi256ELi64ELi64ELi64ELi1ELi1EEviiiPT_S1_S1_iii,@"STO_CUDA_ENTRY STV_DEFAULT"
_Z9cuda_gemmIiLi128ELi1ELi1ELi256ELi64ELi64ELi64ELi1ELi1EEviiiPT_S1_S1_iii:
.text._Z9cuda_gemmIiLi128ELi1ELi1ELi256ELi64ELi64ELi64ELi1ELi1EEviiiPT_S1_S1_iii:
[----:B------:R-:W-:Y:S01]  /*0000*/  LDC R1, c[0x0][0x37c] ;  /* 0x0000df00ff017b82 */ /* 0x000fe20000000800 */
[----:B------:R-:W0:Y:S01]  /*0010*/  S2R R5, SR_CTAID.Y ;  /* 0x0000000000057919 */ /* 0x000e220000002600 */
[----:B------:R-:W0:Y:S02]  /*0020*/  LDCU UR4, c[0x0][0x374] ;  /* 0x00006e80ff0477ac */ /* 0x000e240008000800 */
[----:B0-----:R-:W-:-:S13]  /*0030*/  ISETP.GE.U32.AND P0, PT, R5, UR4, PT ;  /* 0x0000000405007c0c */ /* 0x001fda000bf06070 */
[----:B------:R-:W-:Y:S05]  /*0040*/  @P0 EXIT ;  /* 0x000000000000094d */ /* 0x000fea0003800000 */
[----:B------:R-:W0:Y:S01]  /*0050*/  S2R R4, SR_TID.X ;  /* 0x0000000000047919 */ /* 0x000e220000002100 */
[----:B------:R-:W1:Y:S01]  /*0060*/  LDC R3, c[0x0][0x360] ;  /* 0x0000d800ff037b82 */ /* 0x000e620000000800 */
[----:B------:R-:W-:-:S07]  /*0070*/  MOV R11, 0x130 ;  /* 0x00000130000b7802 */ /* 0x000fce0000000f00 */
[----:B------:R-:W2:Y:S01]  /*0080*/  S2UR UR7, SR_CTAID.Z ;  /* 0x00000000000779c3 */ /* 0x000ea20000002700 */
[----:B-1----:R-:W-:Y:S01]  /*0090*/  LOP3.LUT R2, R3, 0xff, RZ, 0xc0, !PT ;  /* 0x000000ff03027812 */ /* 0x002fe200078ec0ff */
[C---:B0-----:R-:W-:Y:S01]  /*00a0*/  IMAD.IADD R0, R4.reuse, 0x1, R3 ;  /* 0x0000000104007824 */ /* 0x041fe200078e0203 */
[--C-:B------:R-:W-:Y:S01]  /*00b0*/  SHF.R.U32.HI R31, RZ, 0x1, R4.reuse ;  /* 0x00000001ff1f7819 */ /* 0x100fe20000011604 */
[C---:B------:R-:W-:Y:S01]  /*00c0*/  IMAD.SHL.U32 R29, R4.reuse, 0x4, RZ ;  /* 0x00000004041d7824 */ /* 0x040fe200078e00ff */
[----:B------:R-:W-:Y:S02]  /*00d0*/  SHF.R.U32.HI R6, RZ, 0x3, R4 ;  /* 0x00000003ff067819 */ /* 0x000fe40000011604 */
[C---:B------:R-:W-:Y:S02]  /*00e0*/  LOP3.LUT R30, R4.reuse, 0x1, RZ, 0xc0, !PT ;  /* 0x00000001041e7812 */ /* 0x040fe400078ec0ff */
[----:B------:R-:W-:Y:S02]  /*00f0*/  LOP3.LUT R18, R4, 0xf, RZ, 0xc0, !PT ;  /* 0x0000000f04127812 */ /* 0x000fe400078ec0ff */
[----:B------:R-:W-:-:S02]  /*0100*/  LOP3.LUT R31, R31, 0x3, RZ, 0xc0, !PT ;  /* 0x000000031f1f7812 */ /* 0x000fc400078ec0ff */
[----:B--2---:R-:W-:-:S07]  /*0110*/  LOP3.LUT R0, R0, 0xff, RZ, 0xc, !PT ;  /* 0x000000ff00007812 */ /* 0x004fce00078e0cff */
[----:B------:R-:W-:Y:S05]  /*0120*/  CALL.REL.NOINC `($__internal_640_$__cuda_sm20_div_u16) ;  /* 0x0000001400e47944 */ /* 0x000fea0003c00000 */
[----:B------:R-:W-:Y:S01]  /*0130*/  IMAD.SHL.U32 R2, R3, 0x4, RZ ;  /* 0x0000000403027824 */ /* 0x000fe200078e00ff */
[----:B------:R-:W0:Y:S01]  /*0140*/  S2R R17, SR_CgaCtaId ;  /* 0x0000000000117919 */ /* 0x000e220000008800 */
[----:B------:R-:W-:Y:S01]  /*0150*/  MOV R16, 0x400 ;  /* 0x0000040000107802 */ /* 0x000fe20000000f00 */
[----:B------:R-:W-:Y:S01]  /*0160*/  BSSY.RECONVERGENT B0, `(.L_x_31408) ;  /* 0x0000032000007945 */ /* 0x000fe20003800200 */
[----:B------:R-:W1:Y:S01]  /*0170*/  I2F.U32.RP R11, R2 ;  /* 0x00000002000b7306 */ /* 0x000e620000209000 */
[----:B------:R-:W-:Y:S01]  /*0180*/  IMAD.IADD R0, R29, 0x1, R2 ;  /* 0x000000011d007824 */ /* 0x000fe200078e0202 */
[----:B------:R-:W-:-:S04]  /*0190*/  ISETP.NE.U32.AND P3, PT, R2, RZ, PT ;  /* 0x000000ff0200720c */ /* 0x000fc80003f65070 */
[C---:B------:R-:W-:Y:S02]  /*01a0*/  ISETP.GE.U32.AND P0, PT, R0.reuse, 0x80, PT ;  /* 0x000000800000780c */ /* 0x040fe40003f06070 */
[----:B------:R-:W-:Y:S02]  /*01b0*/  VIMNMX.U32 R10, PT, PT, R0, 0x80, !PT ;  /* 0x00000080000a7848 */ /* 0x000fe40007fe0000 */
[----:B------:R-:W-:Y:S01]  /*01c0*/  SEL R7, RZ, 0x1, P0 ;  /* 0x00000001ff077807 */ /* 0x000fe20000000000 */
[----:B-1----:R-:W1:Y:S02]  /*01d0*/  MUFU.RCP R11, R11 ;  /* 0x0000000b000b7308 */ /* 0x002e640000001000 */
[----:B-1----:R-:W-:Y:S02]  /*01e0*/  IADD3 R8, PT, PT, R11, 0xffffffe, RZ ;  /* 0x0ffffffe0b087810 */ /* 0x002fe40007ffe0ff */
[----:B------:R-:W-:-:S04]  /*01f0*/  LOP3.LUT R11, R29, 0x7c, RZ, 0xc0, !PT ;  /* 0x0000007c1d0b7812 */ /* 0x000fc800078ec0ff */
[----:B------:R1:W2:Y:S02]  /*0200*/  F2I.FTZ.U32.TRUNC.NTZ R9, R8 ;  /* 0x0000000800097305 */ /* 0x0002a4000021f000 */
[----:B-1----:R-:W-:Y:S02]  /*0210*/  IMAD.MOV.U32 R8, RZ, RZ, RZ ;  /* 0x000000ffff087224 */ /* 0x002fe400078e00ff */
[----:B--2---:R-:W-:-:S04]  /*0220*/  IMAD.MOV R15, RZ, RZ, -R9 ;  /* 0x000000ffff0f7224 */ /* 0x004fc800078e0a09 */
[----:B------:R-:W-:-:S04]  /*0230*/  IMAD R15, R15, R2, RZ ;  /* 0x000000020f0f7224 */ /* 0x000fc800078e02ff */
[----:B------:R-:W-:Y:S01]  /*0240*/  IMAD.HI.U32 R12, R9, R15, R8 ;  /* 0x0000000f090c7227 */ /* 0x000fe200078e0008 */
[----:B------:R-:W-:Y:S02]  /*0250*/  IADD3 R9, PT, PT, R10, -R0, -R7 ;  /* 0x800000000a097210 */ /* 0x000fe40007ffe807 */
[----:B------:R-:W-:-:S03]  /*0260*/  LOP3.LUT R15, R13, 0x3, RZ, 0xc0, !PT ;  /* 0x000000030d0f7812 */ /* 0x000fc600078ec0ff */
[----:B------:R-:W-:Y:S01]  /*0270*/  IMAD.HI.U32 R8, R12, R9, RZ ;  /* 0x000000090c087227 */ /* 0x000fe200078e00ff */
[----:B------:R-:W-:-:S04]  /*0280*/  ISETP.NE.AND P4, PT, R15, 0x2, PT ;  /* 0x000000020f00780c */ /* 0x000fc80003f85270 */
[----:B------:R-:W-:-:S05]  /*0290*/  IADD3 R10, PT, PT, -R8, RZ, RZ ;  /* 0x000000ff080a7210 */ /* 0x000fca0007ffe1ff */
[----:B------:R-:W-:Y:S01]  /*02a0*/  IMAD R9, R2, R10, R9 ;  /* 0x0000000a02097224 */ /* 0x000fe200078e0209 */
[----:B------:R-:W-:-:S04]  /*02b0*/  LOP3.LUT R10, R13, 0xffff, RZ, 0xc0, !PT ;  /* 0x0000ffff0d0a7812 */ /* 0x000fc800078ec0ff */
[----:B------:R-:W-:Y:S02]  /*02c0*/  ISETP.GE.U32.AND P1, PT, R9, R2, PT ;  /* 0x000000020900720c */ /* 0x000fe40003f26070 */
[----:B------:R-:W-:-:S11]  /*02d0*/  ISETP.GE.U32.AND P0, PT, R10, 0x2, PT ;  /* 0x000000020a00780c */ /* 0x000fd60003f06070 */
[----:B------:R-:W-:Y:S02]  /*02e0*/  @P1 IMAD.IADD R9, R9, 0x1, -R2 ;  /* 0x0000000109091824 */ /* 0x000fe400078e0a02 */
[----:B------:R-:W-:-:S03]  /*02f0*/  @P1 VIADD R8, R8, 0x1 ;  /* 0x0000000108081836 */ /* 0x000fc60000000000 */
[----:B------:R-:W-:Y:S02]  /*0300*/  ISETP.GE.U32.AND P2, PT, R9, R2, PT ;  /* 0x000000020900720c */ /* 0x000fe40003f46070 */
[----:B0-----:R-:W-:Y:S01]  /*0310*/  LEA R9, R17, R16, 0x18 ;  /* 0x0000001011097211 */ /* 0x001fe200078ec0ff */
[----:B------:R-:W-:-:S04]  /*0320*/  VIADD R16, R16, 0x880 ;  /* 0x0000088010107836 */ /* 0x000fc80000000000 */
[--C-:B------:R-:W-:Y:S01]  /*0330*/  IMAD R6, R6, 0x84, R9.reuse ;  /* 0x0000008406067824 */ /* 0x100fe200078e0209 */
[----:B------:R-:W-:Y:S01]  /*0340*/  LEA R16, R17, R16, 0x18 ;  /* 0x0000001011107211 */ /* 0x000fe200078ec0ff */
[----:B------:R-:W-:Y:S02]  /*0350*/  IMAD R18, R18, 0x84, R9 ;  /* 0x0000008412127824 */ /* 0x000fe400078e0209 */
[----:B------:R-:W-:Y:S02]  /*0360*/  IMAD.IADD R6, R6, 0x1, R11 ;  /* 0x0000000106067824 */ /* 0x000fe400078e020b */
[----:B------:R-:W-:Y:S01]  /*0370*/  @P2 IADD3 R8, PT, PT, R8, 0x1, RZ ;  /* 0x0000000108082810 */ /* 0x000fe20007ffe0ff */
[----:B------:R-:W-:Y:S01]  /*0380*/  IMAD.MOV.U32 R9, RZ, RZ, R4 ;  /* 0x000000ffff097224 */ /* 0x000fe200078e0004 */
[----:B------:R-:W-:Y:S01]  /*0390*/  @!P3 LOP3.LUT R8, RZ, R2, RZ, 0x33, !PT ;  /* 0x00000002ff08b212 */ /* 0x000fe200078e33ff */
[----:B------:R-:W-:Y:S06]  /*03a0*/  @!P4 BRA `(.L_x_31409) ;  /* 0x000000000034c947 */ /* 0x000fec0003800000 */
[----:B------:R-:W0:Y:S01]  /*03b0*/  S2R R12, SR_CgaCtaId ;  /* 0x00000000000c7919 */ /* 0x000e220000008800 */
[----:B------:R-:W-:Y:S01]  /*03c0*/  MOV R9, 0x400 ;  /* 0x0000040000097802 */ /* 0x000fe20000000f00 */
[----:B------:R-:W-:-:S04]  /*03d0*/  HFMA2 R10, -RZ, RZ, 0, 0 ;  /* 0x00000000ff0a7431 */ /* 0x000fc800000001ff */
[----:B------:R-:W-:Y:S02]  /*03e0*/  VIADD R11, R9, 0xa80 ;  /* 0x00000a80090b7836 */ /* 0x000fe40000000000 */
[----:B------:R-:W-:-:S03]  /*03f0*/  IMAD.MOV.U32 R9, RZ, RZ, R4 ;  /* 0x000000ffff097224 */ /* 0x000fc600078e0004 */
[----:B0-----:R-:W-:-:S07]  /*0400*/  LEA R12, R12, R11, 0x18 ;  /* 0x0000000b0c0c7211 */ /* 0x001fce00078ec0ff */
.L_x_31410:
[----:B------:R-:W-:Y:S01]  /*0410*/  IMAD R11, R9, 0x4, R12 ;  /* 0x00000004090b7824 */ /* 0x000fe200078e020c */
[----:B------:R-:W-:Y:S01]  /*0420*/  IADD3 R9, PT, PT, R3, R9, RZ ;  /* 0x0000000903097210 */ /* 0x000fe20007ffe0ff */
[----:B------:R-:W-:-:S03]  /*0430*/  VIADD R10, R10, 0x1 ;  /* 0x000000010a0a7836 */ /* 0x000fc60000000000 */
[----:B------:R0:W-:Y:S02]  /*0440*/  STS [R11], RZ ;  /* 0x000000ff0b007388 */ /* 0x0001e40000000800 */
[----:B------:R-:W-:-:S04]  /*0450*/  LOP3.LUT R13, R10, R15, RZ, 0x3c, !PT ;  /* 0x0000000f0a0d7212 */ /* 0x000fc800078e3cff */
[----:B------:R-:W-:-:S13]  /*0460*/  ISETP.NE.AND P1, PT, R13, 0x2, PT ;  /* 0x000000020d00780c */ /* 0x000fda0003f25270 */
[----:B0-----:R-:W-:Y:S05]  /*0470*/  @P1 BRA `(.L_x_31410) ;  /* 0xfffffffc00e41947 */ /* 0x001fea000383ffff */
.L_x_31409:
[----:B------:R-:W-:Y:S05]  /*0480*/  BSYNC.RECONVERGENT B0 ;  /* 0x0000000000007941 */ /* 0x000fea0003800200 */
.L_x_31408:
[----:B------:R-:W-:Y:S04]  /*0490*/  BSSY.RECONVERGENT B0, `(.L_x_31411) ;  /* 0x0000011000007945 */ /* 0x000fe80003800200 */
[----:B------:R-:W-:Y:S05]  /*04a0*/  @!P0 BRA `(.L_x_31412) ;  /* 0x00000000003c8947 */ /* 0x000fea0003800000 */
[----:B------:R-:W0:Y:S01]  /*04b0*/  S2R R11, SR_CgaCtaId ;  /* 0x00000000000b7919 */ /* 0x000e220000008800 */
[----:B------:R-:W-:-:S05]  /*04c0*/  MOV R10, 0x400 ;  /* 0x00000400000a7802 */ /* 0x000fca0000000f00 */
[----:B------:R-:W-:-:S05]  /*04d0*/  VIADD R10, R10, 0xa80 ;  /* 0x00000a800a0a7836 */ /* 0x000fca0000000000 */
[----:B0-----:R-:W-:-:S07]  /*04e0*/  LEA R12, R11, R10, 0x18 ;  /* 0x0000000a0b0c7211 */ /* 0x001fce00078ec0ff */
.L_x_31413:
        /* <DEDUP_REMOVED lines=11> */
.L_x_31412:
[----:B------:R-:W-:Y:S05]  /*05a0*/  BSYNC.RECONVERGENT B0 ;  /* 0x0000000000007941 */ /* 0x000fea0003800200 */
.L_x_31411:
[----:B------:R-:W-:Y:S01]  /*05b0*/  IMAD.IADD R7, R7, 0x1, R8 ;  /* 0x0000000107077824 */ /* 0x000fe200078e0208 */
[C---:B------:R-:W-:Y:S01]  /*05c0*/  IADD3 R9, PT, PT, R31.reuse, 0xd, RZ ;  /* 0x0000000d1f097810 */ /* 0x040fe20007ffe0ff */
[----:B------:R-:W-:Y:S01]  /*05d0*/  IMAD.SHL.U32 R8, R30, 0x10, RZ ;  /* 0x000000101e087824 */ /* 0x000fe200078e00ff */
[----:B------:R-:W1:Y:S01]  /*05e0*/  LDCU.64 UR8, c[0x0][0x358] ;  /* 0x00006b00ff0877ac */ /* 0x000e620008000a00 */
[----:B------:R-:W-:Y:S01]  /*05f0*/  VIADD R12, R31, 0xffffffff ;  /* 0xffffffff1f0c7836 */ /* 0x000fe20000000000 */
[----:B------:R-:W-:Y:S01]  /*0600*/  LOP3.LUT R9, R9, 0xf, RZ, 0xc0, !PT ;  /* 0x0000000f09097812 */ /* 0x000fe200078ec0ff */
[C---:B0-----:R-:W-:Y:S01]  /*0610*/  VIADD R11, R31.reuse, 0xe ;  /* 0x0000000e1f0b7836 */ /* 0x041fe20000000000 */
[----:B------:R-:W-:Y:S01]  /*0620*/  LEA R10, R31, R8, 0x5 ;  /* 0x000000081f0a7211 */ /* 0x000fe200078e28ff */
[----:B------:R-:W-:Y:S01]  /*0630*/  UPLOP3.LUT UP0, UPT, UPT, UPT, UPT, 0x80, 0x8 ;  /* 0x000000000008789c */ /* 0x000fe20003f0f070 */
[----:B------:R-:W-:Y:S01]  /*0640*/  LOP3.LUT R15, R12, 0xf, RZ, 0xc0, !PT ;  /* 0x0000000f0c0f7812 */ /* 0x000fe200078ec0ff */
[----:B------:R-:W-:Y:S01]  /*0650*/  UMOV UR4, URZ ;  /* 0x000000ff00047c82 */ /* 0x000fe20008000000 */
[----:B------:R-:W-:Y:S01]  /*0660*/  LOP3.LUT R13, R11, 0xf, RZ, 0xc0, !PT ;  /* 0x0000000f0b0d7812 */ /* 0x000fe200078ec0ff */
[----:B------:R-:W-:Y:S01]  /*0670*/  IMAD R23, R31, -0x1f, R10 ;  /* 0xffffffe11f177824 */ /* 0x000fe200078e020a */
[----:B------:R-:W-:-:S02]  /*0680*/  LOP3.LUT R11, R10, R9, RZ, 0xfc, !PT ;  /* 0x000000090a0b7212 */ /* 0x000fc400078efcff */
[C---:B------:R-:W-:Y:S02]  /*0690*/  LOP3.LUT R21, R8.reuse, R9, RZ, 0xfc, !PT ;  /* 0x0000000908157212 */ /* 0x040fe400078efcff */
[----:B------:R-:W-:Y:S01]  /*06a0*/  LOP3.LUT R19, R8, R15, RZ, 0xfc, !PT ;  /* 0x0000000f08137212 */ /* 0x000fe200078efcff */
[--C-:B------:R-:W-:Y:S01]  /*06b0*/  IMAD R26, R11, 0x4, R16.reuse ;  /* 0x000000040b1a7824 */ /* 0x100fe200078e0210 */
[C---:B------:R-:W-:Y:S02]  /*06c0*/  LOP3.LUT R25, R10.reuse, R13, RZ, 0xfc, !PT ;  /* 0x0000000d0a197212 */ /* 0x040fe400078efcff */
[C---:B------:R-:W-:Y:S02]  /*06d0*/  LOP3.LUT R15, R10.reuse, R15, RZ, 0xfc, !PT ;  /* 0x0000000f0a0f7212 */ /* 0x040fe400078efcff */
[C---:B------:R-:W-:Y:S01]  /*06e0*/  LOP3.LUT R9, R10.reuse, R31, RZ, 0xfc, !PT ;  /* 0x0000001f0a097212 */ /* 0x040fe200078efcff */
[--C-:B------:R-:W-:Y:S01]  /*06f0*/  IMAD R25, R25, 0x4, R16.reuse ;  /* 0x0000000419197824 */ /* 0x100fe200078e0210 */
[--C-:B------:R-:W-:Y:S01]  /*0700*/  LOP3.LUT R27, R10, 0x8, R31.reuse, 0xfe, !PT ;  /* 0x000000080a1b7812 */ /* 0x100fe200078efe1f */
[--C-:B------:R-:W-:Y:S01]  /*0710*/  IMAD R24, R15, 0x4, R16.reuse ;  /* 0x000000040f187824 */ /* 0x100fe200078e0210 */
[C---:B------:R-:W-:Y:S01]  /*0720*/  LOP3.LUT R22, R8.reuse, 0x8, R31, 0xfe, !PT ;  /* 0x0000000808167812 */ /* 0x040fe200078efe1f */
[--C-:B------:R-:W-:Y:S01]  /*0730*/  IMAD R28, R9, 0x4, R16.reuse ;  /* 0x00000004091c7824 */ /* 0x100fe200078e0210 */
[----:B------:R-:W-:Y:S01]  /*0740*/  LEA R27, R27, R16, 0x2 ;  /* 0x000000101b1b7211 */ /* 0x000fe200078e10ff */
[----:B------:R-:W-:Y:S01]  /*0750*/  IMAD R16, R29, 0x4, R16 ;  /* 0x000000041d107824 */ /* 0x000fe200078e0210 */
[----:B-1----:R-:W-:-:S07]  /*0760*/  LOP3.LUT R20, R8, R13, RZ, 0xfc, !PT ;  /* 0x0000000d08147212 */ /* 0x002fce00078efcff */
.L_x_31422:
[----:B------:R-:W-:Y:S01]  /*0770*/  ISETP.GT.U32.AND P0, PT, R4, 0x1f, PT ;  /* 0x0000001f0400780c */ /* 0x000fe20003f04070 */
[----:B------:R-:W-:Y:S01]  /*0780*/  UPLOP3.LUT UP1, UPT, UPT, UPT, UP0, 0x80, 0x8 ;  /* 0x000000000008789c */ /* 0x000fe20003f2f000 */
[----:B------:R-:W-:Y:S11]  /*0790*/  BSSY.RECONVERGENT B0, `(.L_x_31414) ;  /* 0x000005a000007945 */ /* 0x000ff60003800200 */
[----:B---3--:R-:W-:Y:S05]  /*07a0*/  @P0 BRA `(.L_x_31415) ;  /* 0x0000000400600947 */ /* 0x008fea0003800000 */
[C---:B------:R-:W-:Y:S01]  /*07b0*/  LOP3.LUT R14, R7.reuse, 0x3, RZ, 0xc0, !PT ;  /* 0x00000003070e7812 */ /* 0x040fe200078ec0ff */
[----:B------:R-:W-:Y:S01]  /*07c0*/  BSSY.RECONVERGENT B1, `(.L_x_31416) ;  /* 0x0000025000017945 */ /* 0x000fe20003800200 */
[----:B------:R-:W-:Y:S01]  /*07d0*/  ISETP.GE.U32.AND P1, PT, R7, 0x3, PT ;  /* 0x000000030700780c */ /* 0x000fe20003f26070 */
[----:B------:R-:W-:Y:S01]  /*07e0*/  IMAD.MOV.U32 R32, RZ, RZ, R29 ;  /* 0x000000ffff207224 */ /* 0x000fe200078e001d */
[----:B------:R-:W-:Y:S02]  /*07f0*/  ISETP.NE.AND P0, PT, R14, 0x3, PT ;  /* 0x000000030e00780c */ /* 0x000fe40003f05270 */
[----:B------:R-:W-:-:S11]  /*0800*/  LEA R17, R5, UR4, 0x8 ;  /* 0x0000000405117c11 */ /* 0x000fd6000f8e40ff */
[----:B------:R-:W-:Y:S05]  /*0810*/  @!P0 BRA `(.L_x_31417) ;  /* 0x00000000007c8947 */ /* 0x000fea0003800000 */
[----:B------:R-:W0:Y:S01]  /*0820*/  LDC.64 R12, c[0x0][0x390] ;  /* 0x0000e400ff0c7b82 */ /* 0x000e220000000a00 */
[----:B------:R-:W-:Y:S02]  /*0830*/  SHF.R.U32.HI R9, RZ, 0x3, R4 ;  /* 0x00000003ff097819 */ /* 0x000fe40000011604 */
[----:B------:R-:W-:Y:S02]  /*0840*/  LOP3.LUT R8, R29, 0x1c, RZ, 0xc0, !PT ;  /* 0x0000001c1d087812 */ /* 0x000fe400078ec0ff */
[----:B------:R-:W-:-:S05]  /*0850*/  IADD3 R9, PT, PT, R9, UR7, RZ ;  /* 0x0000000709097c10 */ /* 0x000fca000fffe0ff */
[----:B------:R-:W-:-:S04]  /*0860*/  IMAD R8, R9, 0x40, R8 ;  /* 0x0000004009087824 */ /* 0x000fc800078e0208 */
[----:B------:R-:W-:-:S04]  /*0870*/  IMAD.IADD R9, R17, 0x1, R8 ;  /* 0x0000000111097824 */ /* 0x000fc800078e0208 */
[----:B0-----:R-:W-:-:S06]  /*0880*/  IMAD.WIDE.U32 R8, R9, 0x4, R12 ;  /* 0x0000000409087825 */ /* 0x001fcc00078e000c */
[----:B------:R-:W2:Y:S01]  /*0890*/  LDG.E.128 R8, desc[UR8][R8.64] ;  /* 0x0000000808087981 */ /* 0x000ea2000c1e1d00 */
[----:B------:R-:W-:Y:S01]  /*08a0*/  ISETP.NE.AND P0, PT, R14, RZ, PT ;  /* 0x000000ff0e00720c */ /* 0x000fe20003f05270 */
[----:B------:R-:W-:Y:S02]  /*08b0*/  IMAD.MOV.U32 R32, RZ, RZ, R0 ;  /* 0x000000ffff207224 */ /* 0x000fe400078e0000 */
[----:B--2---:R0:W-:Y:S10]  /*08c0*/  STS.128 [R16], R8 ;  /* 0x0000000810007388 */ /* 0x0041f40000000c00 */
[----:B------:R-:W-:Y:S05]  /*08d0*/  @!P0 BRA `(.L_x_31417) ;  /* 0x00000000004c8947 */ /* 0x000fea0003800000 */
[----:B------:R-:W-:Y:S02]  /*08e0*/  ISETP.NE.AND P0, PT, R14, 0x1, PT ;  /* 0x000000010e00780c */ /* 0x000fe40003f05270 */
[C---:B------:R-:W-:Y:S02]  /*08f0*/  IADD3 R32, PT, PT, R0.reuse, R2, RZ ;  /* 0x0000000200207210 */ /* 0x040fe40007ffe0ff */
[C---:B0-----:R-:W-:Y:S02]  /*0900*/  LOP3.LUT R8, R0.reuse, 0x1c, RZ, 0xc0, !PT ;  /* 0x0000001c00087812 */ /* 0x041fe400078ec0ff */
[----:B------:R-:W-:-:S05]  /*0910*/  LEA.HI R9, R0, UR7, RZ, 0x1b ;  /* 0x0000000700097c11 */ /* 0x000fca000f8fd8ff */
[----:B------:R-:W-:Y:S02]  /*0920*/  IMAD R8, R9, 0x40, R8 ;  /* 0x0000004009087824 */ /* 0x000fe400078e0208 */
[C---:B------:R-:W-:Y:S02]  /*0930*/  @P0 LOP3.LUT R10, R32.reuse, 0x1c, RZ, 0xc0, !PT ;  /* 0x0000001c200a0812 */ /* 0x040fe400078ec0ff */
[----:B------:R-:W-:Y:S01]  /*0940*/  @P0 LEA.HI R11, R32, UR7, RZ, 0x1b ;  /* 0x00000007200b0c11 */ /* 0x000fe2000f8fd8ff */
[----:B------:R-:W-:-:S04]  /*0950*/  IMAD.IADD R9, R17, 0x1, R8 ;  /* 0x0000000111097824 */ /* 0x000fc800078e0208 */
[----:B------:R-:W-:Y:S02]  /*0960*/  @P0 IMAD R10, R11, 0x40, R10 ;  /* 0x000000400b0a0824 */ /* 0x000fe400078e020a */
[----:B------:R-:W-:-:S03]  /*0970*/  IMAD.WIDE R8, R9, 0x4, R12 ;  /* 0x0000000409087825 */ /* 0x000fc600078e020c */
[----:B------:R-:W-:-:S03]  /*0980*/  @P0 IADD3 R15, PT, PT, R17, R10, RZ ;  /* 0x0000000a110f0210 */ /* 0x000fc60007ffe0ff */
[----:B------:R-:W2:Y:S02]  /*0990*/  LDG.E.128 R8, desc[UR8][R8.64] ;  /* 0x0000000808087981 */ /* 0x000ea4000c1e1d00 */
[----:B------:R-:W-:-:S06]  /*09a0*/  @P0 IMAD.WIDE R12, R15, 0x4, R12 ;  /* 0x000000040f0c0825 */ /* 0x000fcc00078e020c */
[----:B------:R-:W3:Y:S01]  /*09b0*/  @P0 LDG.E.128 R12, desc[UR8][R12.64] ;  /* 0x000000080c0c0981 */ /* 0x000ee2000c1e1d00 */
[C---:B------:R-:W-:Y:S02]  /*09c0*/  IMAD R34, R3.reuse, 0x10, R16 ;  /* 0x0000001003227824 */ /* 0x040fe400078e0210 */
[----:B------:R-:W-:Y:S02]  /*09d0*/  @P0 IMAD.IADD R32, R32, 0x1, R2 ;  /* 0x0000000120200824 */ /* 0x000fe400078e0202 */
[----:B------:R-:W-:Y:S01]  /*09e0*/  @P0 IMAD R33, R3, 0x10, R34 ;  /* 0x0000001003210824 */ /* 0x000fe200078e0222 */
[----:B--2---:R1:W-:Y:S04]  /*09f0*/  STS.128 [R34], R8 ;  /* 0x0000000822007388 */ /* 0x0043e80000000c00 */
[----:B---3--:R1:W-:Y:S02]  /*0a00*/  @P0 STS.128 [R33], R12 ;  /* 0x0000000c21000388 */ /* 0x0083e40000000c00 */
.L_x_31417:
[----:B------:R-:W-:Y:S05]  /*0a10*/  BSYNC.RECONVERGENT B1 ;  /* 0x0000000000017941 */ /* 0x000fea0003800200 */
.L_x_31416:
[----:B------:R-:W-:Y:S05]  /*0a20*/  @!P1 BRA `(.L_x_31415) ;  /* 0x0000000000c09947 */ /* 0x000fea0003800000 */
[----:B------:R-:W2:Y:S01]  /*0a30*/  S2UR UR6, SR_CgaCtaId ;  /* 0x00000000000679c3 */ /* 0x000ea20000008800 */
[----:B------:R-:W-:Y:S01]  /*0a40*/  UMOV UR5, 0x400 ;  /* 0x0000040000057882 */ /* 0x000fe20000000000 */
[C---:B-1----:R-:W-:Y:S01]  /*0a50*/  IMAD R15, R3.reuse, 0xc, R32 ;  /* 0x0000000c030f7824 */ /* 0x042fe200078e0220 */
[----:B------:R-:W-:Y:S01]  /*0a60*/  UIADD3 UR5, UPT, UPT, UR5, 0x880, URZ ;  /* 0x0000088005057890 */ /* 0x000fe2000fffe0ff */
[----:B------:R-:W-:Y:S01]  /*0a70*/  LEA R14, R3, R32, 0x3 ;  /* 0x00000020030e7211 */ /* 0x000fe200078e18ff */
[----:B------:R-:W-:Y:S02]  /*0a80*/  IMAD.IADD R13, R32, 0x1, R2 ;  /* 0x00000001200d7824 */ /* 0x000fe400078e0202 */
[----:B--2---:R-:W-:-:S06]  /*0a90*/  ULEA UR5, UR6, UR5, 0x18 ;  /* 0x0000000506057291 */ /* 0x004fcc000f8ec0ff */
[----:B------:R-:W-:-:S07]  /*0aa0*/  LEA R12, R32, UR5, 0x2 ;  /* 0x00000005200c7c11 */ /* 0x000fce000f8e10ff */
.L_x_31418:
[----:B--2---:R-:W1:Y:S01]  /*0ab0*/  LDC.64 R34, c[0x0][0x390] ;  /* 0x0000e400ff227b82 */ /* 0x004e620000000a00 */
[----:B0-----:R-:W-:-:S05]  /*0ac0*/  LOP3.LUT R8, R32, 0x1c, RZ, 0xc0, !PT ;  /* 0x0000001c20087812 */ /* 0x001fca00078ec0ff */
[----:B------:R-:W-:Y:S01]  /*0ad0*/  IMAD.IADD R9, R17, 0x1, R8 ;  /* 0x0000000111097824 */ /* 0x000fe200078e0208 */
[----:B------:R-:W-:-:S05]  /*0ae0*/  LEA.HI R8, R32, UR7, RZ, 0x1b ;  /* 0x0000000720087c11 */ /* 0x000fca000f8fd8ff */
[----:B------:R-:W-:-:S04]  /*0af0*/  IMAD R9, R8, 0x40, R9 ;  /* 0x0000004008097824 */ /* 0x000fc800078e0209 */
[----:B-1----:R-:W-:-:S06]  /*0b00*/  IMAD.WIDE R8, R9, 0x4, R34 ;  /* 0x0000000409087825 */ /* 0x002fcc00078e0222 */
[----:B------:R-:W2:Y:S01]  /*0b10*/  LDG.E.128 R8, desc[UR8][R8.64] ;  /* 0x0000000808087981 */ /* 0x000ea2000c1e1d00 */
[C---:B------:R-:W-:Y:S02]  /*0b20*/  LOP3.LUT R36, R13.reuse, 0x1c, RZ, 0xc0, !PT ;  /* 0x0000001c0d247812 */ /* 0x040fe400078ec0ff */
[----:B------:R-:W-:Y:S02]  /*0b30*/  LEA.HI R33, R13, UR7, RZ, 0x1b ;  /* 0x000000070d217c11 */ /* 0x000fe4000f8fd8ff */
[----:B------:R-:W-:-:S05]  /*0b40*/  IADD3 R36, PT, PT, R17, R36, RZ ;  /* 0x0000002411247210 */ /* 0x000fca0007ffe0ff */
[----:B------:R-:W-:Y:S01]  /*0b50*/  IMAD R33, R33, 0x40, R36 ;  /* 0x0000004021217824 */ /* 0x000fe200078e0224 */
[----:B--2---:R0:W-:Y:S03]  /*0b60*/  STS.128 [R12], R8 ;  /* 0x000000080c007388 */ /* 0x0041e60000000c00 */
[----:B0-----:R-:W-:-:S06]  /*0b70*/  IMAD.WIDE R8, R33, 0x4, R34 ;  /* 0x0000000421087825 */ /* 0x001fcc00078e0222 */
[----:B------:R-:W2:Y:S01]  /*0b80*/  LDG.E.128 R8, desc[UR8][R8.64] ;  /* 0x0000000808087981 */ /* 0x000ea2000c1e1d00 */
[----:B------:R-:W-:Y:S01]  /*0b90*/  LOP3.LUT R36, R14, 0x1c, RZ, 0xc0, !PT ;  /* 0x0000001c0e247812 */ /* 0x000fe200078ec0ff */
[----:B------:R-:W-:-:S04]  /*0ba0*/  IMAD R33, R3, 0x10, R12 ;  /* 0x0000001003217824 */ /* 0x000fc800078e020c */
[----:B------:R-:W-:Y:S01]  /*0bb0*/  IMAD.IADD R37, R17, 0x1, R36 ;  /* 0x0000000111257824 */ /* 0x000fe200078e0224 */
[----:B------:R-:W-:-:S04]  /*0bc0*/  LEA.HI R36, R14, UR7, RZ, 0x1b ;  /* 0x000000070e247c11 */ /* 0x000fc8000f8fd8ff */
[----:B------:R-:W-:Y:S01]  /*0bd0*/  LEA R37, R36, R37, 0x6 ;  /* 0x0000002524257211 */ /* 0x000fe200078e30ff */
[----:B--2---:R0:W-:Y:S04]  /*0be0*/  STS.128 [R33], R8 ;  /* 0x0000000821007388 */ /* 0x0041e80000000c00 */
[----:B0-----:R-:W-:-:S06]  /*0bf0*/  IMAD.WIDE R8, R37, 0x4, R34 ;  /* 0x0000000425087825 */ /* 0x001fcc00078e0222 */
[----:B------:R-:W2:Y:S01]  /*0c00*/  LDG.E.128 R8, desc[UR8][R8.64] ;  /* 0x0000000808087981 */ /* 0x000ea2000c1e1d00 */
[----:B------:R-:W-:Y:S01]  /*0c10*/  LOP3.LUT R37, R15, 0x1c, RZ, 0xc0, !PT ;  /* 0x0000001c0f257812 */ /* 0x000fe200078ec0ff */
[----:B------:R-:W-:Y:S01]  /*0c20*/  IMAD R36, R3, 0x20, R12 ;  /* 0x0000002003247824 */ /* 0x000fe200078e020c */
[----:B------:R-:W-:-:S03]  /*0c30*/  LEA.HI R33, R15, UR7, RZ, 0x1b ;  /* 0x000000070f217c11 */ /* 0x000fc6000f8fd8ff */
[----:B------:R-:W-:-:S04]  /*0c40*/  IMAD.IADD R37, R17, 0x1, R37 ;  /* 0x0000000111257824 */ /* 0x000fc800078e0225 */
[----:B------:R-:W-:Y:S01]  /*0c50*/  IMAD R33, R33, 0x40, R37 ;  /* 0x0000004021217824 */ /* 0x000fe200078e0225 */
[----:B--2---:R0:W-:Y:S03]  /*0c60*/  STS.128 [R36], R8 ;  /* 0x0000000824007388 */ /* 0x0041e60000000c00 */
[----:B0-----:R-:W-:-:S06]  /*0c70*/  IMAD.WIDE R8, R33, 0x4, R34 ;  /* 0x0000000421087825 */ /* 0x001fcc00078e0222 */
[----:B------:R-:W2:Y:S01]  /*0c80*/  LDG.E.128 R8, desc[UR8][R8.64] ;  /* 0x0000000808087981 */ /* 0x000ea2000c1e1d00 */
        /* <DEDUP_REMOVED lines=8> */
[----:B--2---:R2:W-:-:S12]  /*0d10*/  STS.128 [R34], R8 ;  /* 0x0000000822007388 */ /* 0x0045d80000000c00 */
[----:B------:R-:W-:Y:S05]  /*0d20*/  @!P0 BRA `(.L_x_31418) ;  /* 0xfffffffc00608947 */ /* 0x000fea000383ffff */
.L_x_31415:
[----:B------:R-:W-:Y:S05]  /*0d30*/  BSYNC.RECONVERGENT B0 ;  /* 0x0000000000007941 */ /* 0x000fea0003800200 */
.L_x_31414:
[----:B------:R-:W-:-:S03]  /*0d40*/  ULEA UR5, UR7, UR4, 0x6 ;  /* 0x0000000407057291 */ /* 0x000fc6000f8e30ff */
[----:B------:R-:W-:-:S09]  /*0d50*/  UMOV UR4, URZ ;  /* 0x000000ff00047c82 */ /* 0x000fd20008000000 */
.L_x_31421:
[----:B-1----:R-:W-:Y:S01]  /*0d60*/  LOP3.LUT R12, R4, 0xf, RZ, 0xc0, !PT ;  /* 0x0000000f040c7812 */ /* 0x002fe200078ec0ff */
[----:B------:R-:W-:Y:S01]  /*0d70*/  BSSY.RECONVERGENT B0, `(.L_x_31419) ;  /* 0x000000d000007945 */ /* 0x000fe20003800200 */
[----:B0-23--:R-:W-:Y:S02]  /*0d80*/  SHF.R.U32.HI R10, RZ, 0x4, R4 ;  /* 0x00000004ff0a7819 */ /* 0x00dfe40000011604 */
[----:B------:R-:W-:-:S07]  /*0d90*/  IADD3 R12, PT, PT, R12, UR4, RZ ;  /* 0x000000040c0c7c10 */ /* 0x000fce000fffe0ff */
.L_x_31420:
        /* <DEDUP_REMOVED lines=11> */
.L_x_31419:
[----:B------:R-:W-:Y:S01]  /*0e50*/  BAR.SYNC.DEFER_BLOCKING 0x0 ;  /* 0x0000000000007b1d */ /* 0x000fe20000010000 */
[C---:B------:R-:W-:Y:S01]  /*0e60*/  IADD3 R17, PT, PT, R23.reuse, 0x1, RZ ;  /* 0x0000000117117810 */ /* 0x040fe20007ffe0ff */
[C---:B------:R-:W-:Y:S01]  /*0e70*/  VIADD R33, R23.reuse, 0x2 ;  /* 0x0000000217217836 */ /* 0x040fe20000000000 */
[----:B------:R-:W-:Y:S01]  /*0e80*/  ISETP.NE.AND P0, PT, R30, RZ, PT ;  /* 0x000000ff1e00720c */ /* 0x000fe20003f05270 */
[C---:B------:R-:W-:Y:S01]  /*0e90*/  VIADD R35, R23.reuse, 0x3 ;  /* 0x0000000317237836 */ /* 0x040fe20000000000 */
[----:B------:R-:W-:Y:S01]  /*0ea0*/  SHF.R.U32.HI R36, RZ, 0x3, R4 ;  /* 0x00000003ff247819 */ /* 0x000fe20000011604 */
[----:B------:R-:W-:-:S04]  /*0eb0*/  VIADD R37, R23, 0x4 ;  /* 0x0000000417257836 */ /* 0x000fc80000000000 */
[----:B------:R-:W-:Y:S01]  /*0ec0*/  VIADD R36, R36, UR4 ;  /* 0x0000000424247c36 */ /* 0x000fe20008000000 */
[----:B------:R-:W-:-:S04]  /*0ed0*/  UIADD3 UR4, UPT, UPT, UR4, 0x10, URZ ;  /* 0x0000001004047890 */ /* 0x000fc8000fffe0ff */
[----:B------:R-:W-:Y:S01]  /*0ee0*/  UISETP.GE.U32.AND UP0, UPT, UR4, 0x40, UPT ;  /* 0x000000400400788c */ /* 0x000fe2000bf06070 */
[----:B0-----:R-:W0:Y:S04]  /*0ef0*/  LDS R8, [R6] ;  /* 0x0000000006087984 */ /* 0x001e280000000800 */
[----:B------:R-:W-:Y:S04]  /*0f00*/  LDS R10, [R28] ;  /* 0x000000001c0a7984 */ /* 0x000fe80000000800 */
[----:B------:R-:W-:Y:S04]  /*0f10*/  LDS R14, [R28+0x4] ;  /* 0x000004001c0e7984 */ /* 0x000fe80000000800 */
[----:B------:R-:W-:Y:S04]  /*0f20*/  LDS R13, [R28+0x8] ;  /* 0x000008001c0d7984 */ /* 0x000fe80000000800 */
[----:B------:R-:W-:Y:S04]  /*0f30*/  LDS R11, [R28+0xc] ;  /* 0x00000c001c0b7984 */ /* 0x000fe80000000800 */
[----:B------:R-:W-:Y:S04]  /*0f40*/  LDS R9, [R28+0x10] ;  /* 0x000010001c097984 */ /* 0x000fe80000000800 */
[----:B0-----:R-:W0:Y:S04]  /*0f50*/  SHFL.IDX PT, R15, R8, R23, 0x1f ;  /* 0x00001f17080f7589 */ /* 0x001e2800000e0000 */
[----:B------:R-:W1:Y:S04]  /*0f60*/  SHFL.IDX PT, R17, R8, R17, 0x1f ;  /* 0x00001f1108117589 */ /* 0x000e6800000e0000 */
[----:B------:R2:W3:Y:S04]  /*0f70*/  SHFL.IDX PT, R32, R8, R33, 0x1f ;  /* 0x00001f2108207589 */ /* 0x0004e800000e0000 */
[----:B------:R4:W5:Y:S04]  /*0f80*/  SHFL.IDX PT, R12, R8, R35, 0x1f ;  /* 0x00001f23080c7589 */ /* 0x00096800000e0000 */
[----:B------:R1:W5:Y:S01]  /*0f90*/  SHFL.IDX PT, R34, R8, R37, 0x1f ;  /* 0x00001f2508227589 */ /* 0x00036200000e0000 */
[C---:B--2---:R-:W-:Y:S01]  /*0fa0*/  IADD3 R33, PT, PT, R23.reuse, 0x5, RZ ;  /* 0x0000000517217810 */ /* 0x044fe20007ffe0ff */
[----:B----4-:R-:W-:-:S02]  /*0fb0*/  VIADD R35, R23, 0x7 ;  /* 0x0000000717237836 */ /* 0x010fc40000000000 */
[----:B0-----:R-:W-:Y:S02]  /*0fc0*/  IMAD R15, R10, R15, RZ ;  /* 0x0000000f0a0f7224 */ /* 0x001fe400078e02ff */
[----:B------:R-:W-:Y:S01]  /*0fd0*/  LDS R10, [R28+0x14] ;  /* 0x000014001c0a7984 */ /* 0x000fe20000000800 */
[C---:B-1----:R-:W-:Y:S02]  /*0fe0*/  VIADD R37, R23.reuse, 0x9 ;  /* 0x0000000917257836 */ /* 0x042fe40000000000 */
[----:B------:R-:W-:Y:S02]  /*0ff0*/  IMAD R15, R14, R17, R15 ;  /* 0x000000110e0f7224 */ /* 0x000fe400078e020f */
[----:B------:R-:W-:Y:S01]  /*1000*/  LDS R14, [R28+0x18] ;  /* 0x000018001c0e7984 */ /* 0x000fe20000000800 */
[----:B------:R-:W-:Y:S02]  /*1010*/  VIADD R17, R23, 0x6 ;  /* 0x0000000617117836 */ /* 0x000fe40000000000 */
[----:B---3--:R-:W-:-:S02]  /*1020*/  IMAD R13, R13, R32, R15 ;  /* 0x000000200d0d7224 */ /* 0x008fc400078e020f */
[----:B------:R-:W-:Y:S02]  /*1030*/  LDS R15, [R28+0x1c] ;  /* 0x00001c001c0f7984 */ /* 0x000fe40000000800 */
[----:B-----5:R-:W-:Y:S02]  /*1040*/  IMAD R12, R11, R12, R13 ;  /* 0x0000000c0b0c7224 */ /* 0x020fe400078e020d */
[----:B------:R0:W1:Y:S02]  /*1050*/  SHFL.IDX PT, R13, R8, R33, 0x1f ;  /* 0x00001f21080d7589 */ /* 0x00006400000e0000 */
[----:B------:R-:W-:Y:S02]  /*1060*/  IMAD R9, R9, R34, R12 ;  /* 0x0000002209097224 */ /* 0x000fe400078e020c */
[----:B------:R-:W2:Y:S04]  /*1070*/  SHFL.IDX PT, R17, R8, R17, 0x1f ;  /* 0x00001f1108117589 */ /* 0x000ea800000e0000 */
[----:B------:R-:W-:Y:S01]  /*1080*/  LDS R11, [R27] ;  /* 0x000000001b0b7984 */ /* 0x000fe20000000800 */
[----:B0-----:R-:W-:-:S03]  /*1090*/  IADD3 R33, PT, PT, R23, 0xa, RZ ;  /* 0x0000000a17217810 */ /* 0x001fc60007ffe0ff */
[----:B------:R0:W3:Y:S04]  /*10a0*/  SHFL.IDX PT, R32, R8, R35, 0x1f ;  /* 0x00001f2308207589 */ /* 0x0000e800000e0000 */
[----:B------:R-:W-:Y:S04]  /*10b0*/  LDS R12, [R28+0x24] ;  /* 0x000024001c0c7984 */ /* 0x000fe80000000800 */
[----:B------:R-:W-:Y:S01]  /*10c0*/  SHFL.IDX PT, R34, R8, R20, 0x1f ;  /* 0x00001f1408227589 */ /* 0x000fe200000e0000 */
[----:B0-----:R-:W-:Y:S02]  /*10d0*/  VIADD R35, R23, 0xc ;  /* 0x0000000c17237836 */ /* 0x001fe40000000000 */
[----:B-1----:R-:W-:-:S02]  /*10e0*/  IMAD R9, R10, R13, R9 ;  /* 0x0000000d0a097224 */ /* 0x002fc400078e0209 */
[----:B------:R-:W-:Y:S02]  /*10f0*/  LDS R13, [R28+0x28] ;  /* 0x000028001c0d7984 */ /* 0x000fe40000000800 */
[----:B--2---:R-:W-:Y:S02]  /*1100*/  IMAD R9, R14, R17, R9 ;  /* 0x000000110e097224 */ /* 0x004fe400078e0209 */
[----:B------:R-:W0:Y:S04]  /*1110*/  SHFL.IDX PT, R10, R8, R22, 0x1f ;  /* 0x00001f16080a7589 */ /* 0x000e2800000e0000 */
[----:B------:R-:W-:Y:S01]  /*1120*/  LDS R14, [R28+0x2c] ;  /* 0x00002c001c0e7984 */ /* 0x000fe20000000800 */
[----:B---3--:R-:W-:Y:S02]  /*1130*/  IMAD R9, R15, R32, R9 ;  /* 0x000000200f097224 */ /* 0x008fe400078e0209 */
[----:B------:R-:W-:Y:S01]  /*1140*/  VIADD R15, R23, 0xb ;  /* 0x0000000b170f7836 */ /* 0x000fe20000000000 */
[----:B------:R-:W1:Y:S04]  /*1150*/  SHFL.IDX PT, R17, R8, R37, 0x1f ;  /* 0x00001f2508117589 */ /* 0x000e6800000e0000 */
[----:B------:R-:W2:Y:S04]  /*1160*/  SHFL.IDX PT, R32, R8, R33, 0x1f ;  /* 0x00001f2108207589 */ /* 0x000ea800000e0000 */
[----:B------:R-:W3:Y:S01]  /*1170*/  SHFL.IDX PT, R15, R8, R15, 0x1f ;  /* 0x00001f0f080f7589 */ /* 0x000ee200000e0000 */
[----:B0-----:R-:W-:-:S02]  /*1180*/  IMAD R11, R11, R10, R9 ;  /* 0x0000000a0b0b7224 */ /* 0x001fc400078e0209 */
[----:B------:R-:W0:Y:S01]  /*1190*/  @!P0 S2R R10, SR_CgaCtaId ;  /* 0x00000000000a8919 */ /* 0x000e220000008800 */
[----:B------:R-:W-:Y:S01]  /*11a0*/  LDS R9, [R28+0x30] ;  /* 0x000030001c097984 */ /* 0x000fe20000000800 */
[----:B-1----:R-:W-:-:S03]  /*11b0*/  IMAD R17, R12, R17, R11 ;  /* 0x000000110c117224 */ /* 0x002fc600078e020b */
[----:B------:R-:W-:Y:S01]  /*11c0*/  LDS R12, [R26] ;  /* 0x000000001a0c7984 */ /* 0x000fe20000000800 */
[----:B--2---:R-:W-:-:S03]  /*11d0*/  IMAD R17, R13, R32, R17 ;  /* 0x000000200d117224 */ /* 0x004fc600078e0211 */
[----:B------:R-:W-:Y:S04]  /*11e0*/  LDS R11, [R25] ;  /* 0x00000000190b7984 */ /* 0x000fe80000000800 */
[----:B------:R-:W-:Y:S01]  /*11f0*/  LDS R13, [R24] ;  /* 0x00000000180d7984 */ /* 0x000fe20000000800 */
[----:B---3--:R-:W-:Y:S01]  /*1200*/  IMAD R17, R14, R15, R17 ;  /* 0x0000000f0e117224 */ /* 0x008fe200078e0211 */
[----:B------:R-:W-:Y:S02]  /*1210*/  @!P0 MOV R14, 0x400 ;  /* 0x00000400000e8802 */ /* 0x000fe40000000f00 */
[----:B------:R-:W1:Y:S02]  /*1220*/  SHFL.IDX PT, R32, R8, R35, 0x1f ;  /* 0x00001f2308207589 */ /* 0x000e6400000e0000 */
[----:B------:R-:W-:-:S02]  /*1230*/  @!P0 IADD3 R33, PT, PT, R14, 0xa80, RZ ;  /* 0x00000a800e218810 */ /* 0x000fc40007ffe0ff */
[----:B------:R-:W2:Y:S04]  /*1240*/  SHFL.IDX PT, R15, R8, R21, 0x1f ;  /* 0x00001f15080f7589 */ /* 0x000ea800000e0000 */
[----:B------:R-:W3:Y:S01]  /*1250*/  SHFL.IDX PT, R14, R8, R19, 0x1f ;  /* 0x00001f13080e7589 */ /* 0x000ee200000e0000 */
[----:B0-----:R-:W-:Y:S01]  /*1260*/  @!P0 LEA R33, R10, R33, 0x18 ;  /* 0x000000210a218211 */ /* 0x001fe200078ec0ff */
[----:B------:R-:W-:-:S04]  /*1270*/  IMAD R10, R36, 0x4, R31 ;  /* 0x00000004240a7824 */ /* 0x000fc800078e021f */
[----:B------:R-:W-:Y:S02]  /*1280*/  @!P0 IMAD R10, R10, 0x4, R33 ;  /* 0x000000040a0a8824 */ /* 0x000fe400078e0221 */
[----:B-1----:R-:W-:-:S03]  /*1290*/  IMAD R9, R9, R32, R17 ;  /* 0x0000002009097224 */ /* 0x002fc600078e0211 */
[----:B------:R-:W-:Y:S01]  /*12a0*/  @!P0 LDS R17, [R10] ;  /* 0x000000000a118984 */ /* 0x000fe20000000800 */
[----:B--2---:R-:W-:-:S04]  /*12b0*/  IMAD R9, R12, R15, R9 ;  /* 0x0000000f0c097224 */ /* 0x004fc800078e0209 */
[----:B------:R-:W-:-:S04]  /*12c0*/  IMAD R9, R11, R34, R9 ;  /* 0x000000220b097224 */ /* 0x000fc800078e0209 */
        /* <DEDUP_REMOVED lines=9> */
[----:B------:R-:W-:-:S13]  /*1360*/  ISETP.GT.U32.AND P0, PT, R4, 0x3f, PT ;  /* 0x0000003f0400780c */ /* 0x000fda0003f04070 */
[----:B------:R-:W-:Y:S05]  /*1370*/  @P0 EXIT ;  /* 0x000000000000094d */ /* 0x000fea0003800000 */
[----:B---3--:R-:W0:Y:S01]  /*1380*/  I2F.U32.RP R10, R2 ;  /* 0x00000002000a7306 */ /* 0x008e220000209000 */
[C---:B------:R-:W-:Y:S01]  /*1390*/  ISETP.GE.U32.AND P0, PT, R0.reuse, 0x100, PT ;  /* 0x000001000000780c */ /* 0x040fe20003f06070 */
[----:B------:R-:W-:Y:S01]  /*13a0*/  BSSY.RECONVERGENT B0, `(.L_x_31423) ;  /* 0x000002d000007945 */ /* 0x000fe20003800200 */
[----:B------:R-:W-:Y:S02]  /*13b0*/  VIMNMX.U32 R9, PT, PT, R0, 0x100, !PT ;  /* 0x0000010000097848 */ /* 0x000fe40007fe0000 */
[----:B------:R-:W-:Y:S02]  /*13c0*/  SEL R8, RZ, 0x1, P0 ;  /* 0x00000001ff087807 */ /* 0x000fe40000000000 */
[----:B------:R-:W-:Y:S02]  /*13d0*/  ISETP.NE.U32.AND P2, PT, R2, RZ, PT ;  /* 0x000000ff0200720c */ /* 0x000fe40003f45070 */
        /* <DEDUP_REMOVED lines=33> */
.L_x_31425:
[----:B------:R0:W1:Y:S01]  /*15f0*/  LDS.128 R8, [R4] ;  /* 0x0000000004087984 */ /* 0x0000620000000c00 */
[----:B------:R-:W-:Y:S01]  /*1600*/  VIADD R0, R0, 0x1 ;  /* 0x0000000100007836 */ /* 0x000fe20000000000 */
[----:B------:R-:W-:-:S04]  /*1610*/  IADD3 R29, PT, PT, R29, R2, RZ ;  /* 0x000000021d1d7210 */ /* 0x000fc80007ffe0ff */
[----:B------:R-:W-:Y:S01]  /*1620*/  ISETP.NE.AND P0, PT, R0, RZ, PT ;  /* 0x000000ff0000720c */ /* 0x000fe20003f05270 */
[C---:B0-----:R-:W-:Y:S01]  /*1630*/  IMAD R4, R3.reuse, 0x10, R4 ;  /* 0x0000001003047824 */ /* 0x041fe200078e0204 */
[----:B-1----:R0:W-:Y:S02]  /*1640*/  STG.E.128 desc[UR8][R6.64], R8 ;  /* 0x0000000806007986 */ /* 0x0021e4000c101d08 */
[----:B0-----:R-:W-:-:S09]  /*1650*/  IMAD.WIDE.U32 R6, R3, 0x10, R6 ;  /* 0x0000001003067825 */ /* 0x001fd200078e0006 */
[----:B------:R-:W-:Y:S05]  /*1660*/  @P0 BRA `(.L_x_31425) ;  /* 0xfffffffc00e00947 */ /* 0x000fea000383ffff */
.L_x_31424:
[----:B------:R-:W-:Y:S05]  /*1670*/  BSYNC.RECONVERGENT B0 ;  /* 0x0000000000007941 */ /* 0x000fea0003800200 */
.L_x_31423:
[----:B------:R-:W-:Y:S05]  /*1680*/  @!P1 EXIT ;  /* 0x000000000000994d */ /* 0x000fea0003800000 */
[----:B------:R-:W0:Y:S01]  /*1690*/  S2UR UR5, SR_CgaCtaId ;  /* 0x00000000000579c3 */ /* 0x000e220000008800 */
[----:B------:R-:W-:Y:S01]  /*16a0*/  UMOV UR4, 0x400 ;  /* 0x0000040000047882 */ /* 0x000fe20000000000 */
[----:B------:R-:W-:Y:S01]  /*16b0*/  IMAD R26, R5, 0x100, R29 ;  /* 0x00000100051a7824 */ /* 0x000fe200078e021d */
[----:B------:R-:W-:-:S03]  /*16c0*/  UIADD3 UR4, UPT, UPT, UR4, 0xa80, URZ ;  /* 0x00000a8004047890 */ /* 0x000fc6000fffe0ff */
[C---:B------:R-:W-:Y:S01]  /*16d0*/  IMAD R0, R3.reuse, 0xc, R26 ;  /* 0x0000000c03007824 */ /* 0x040fe200078e021a */
[----:B------:R-:W-:Y:S01]  /*16e0*/  LEA R23, R3, R26, 0x3 ;  /* 0x0000001a03177211 */ /* 0x000fe200078e18ff */
[----:B------:R-:W1:Y:S01]  /*16f0*/  LDC.64 R20, c[0x0][0x3a0] ;  /* 0x0000e800ff147b82 */ /* 0x000e620000000a00 */
[----:B------:R-:W-:Y:S01]  /*1700*/  IMAD.IADD R24, R26, 0x1, R2 ;  /* 0x000000011a187824 */ /* 0x000fe200078e0202 */
[----:B0-----:R-:W-:-:S06]  /*1710*/  ULEA UR4, UR5, UR4, 0x18 ;  /* 0x0000000405047291 */ /* 0x001fcc000f8ec0ff */
[----:B------:R-:W-:-:S07]  /*1720*/  LEA R22, R29, UR4, 0x2 ;  /* 0x000000041d167c11 */ /* 0x000fce000f8e10ff */
.L_x_31426:
[C-C-:B0-----:R-:W-:Y:S01]  /*1730*/  IMAD R8, R3.reuse, 0x10, R22.reuse ;  /* 0x0000001003087824 */ /* 0x141fe200078e0216 */
[C---:B------:R-:W-:Y:S01]  /*1740*/  LEA R12, R3.reuse, R22, 0x5 ;  /* 0x00000016030c7211 */ /* 0x040fe200078e28ff */
[----:B------:R-:W-:Y:S01]  /*1750*/  IMAD R16, R3, 0x30, R22 ;  /* 0x0000003003107824 */ /* 0x000fe200078e0216 */
[----:B------:R0:W2:Y:S01]  /*1760*/  LDS.128 R4, [R22] ;  /* 0x0000000016047984 */ /* 0x0000a20000000c00 */
[----:B-1----:R-:W-:Y:S01]  /*1770*/  IMAD.WIDE R36, R26, 0x4, R20 ;  /* 0x000000041a247825 */ /* 0x002fe200078e0214 */
[----:B------:R-:W-:Y:S02]  /*1780*/  IADD3 R29, PT, PT, R2, R29, R2 ;  /* 0x0000001d021d7210 */ /* 0x000fe40007ffe002 */
[----:B------:R-:W1:Y:S01]  /*1790*/  LDS.128 R8, [R8] ;  /* 0x0000000008087984 */ /* 0x000e620000000c00 */
        /* <DEDUP_REMOVED lines=18> */
        .weak           $__internal_640_$__cuda_sm20_div_u16
        .type           $__internal_640_$__cuda_sm20_div_u16,@function
        .size           $__internal_640_$__cuda_sm20_div_u16,(.L_x_39143 - $__internal_640_$__cuda_sm20_div_u16)
$__internal_640_$__cuda_sm20_div_u16:
        /* <DEDUP_REMOVED lines=18> */
[----:B------:R-:W-:Y:S06]  /*19e0*/  RET.REL.NODEC R8 `(_Z9cuda_gemmIiLi128ELi1ELi1ELi256ELi64ELi64ELi64ELi1ELi1EEviiiPT_S1_S1_iii) ;  /* 0xffffffe408847950 */ /* 0x000fec0003c3ffff */
.L_x_31427:
        /* <DEDUP_REMOVED lines=9> */
.L_x_39143:


//--------------------- .text._Z9cuda_gemmIiLi128ELi1ELi1ELi256ELi64ELi64ELi64ELi1ELi0EEviiiPT_S1_S1_iii --------------------------
	.section	.text._Z9cuda_gemmIiLi128ELi1ELi1ELi256ELi64ELi64ELi64ELi1ELi0EEviiiPT_S1_S1_iii,"ax",@progbits
	.align	128
        .global         _Z9cuda_gemmIiLi128ELi1ELi1ELi256ELi64ELi64ELi64ELi1ELi0EEviiiPT_S1_S1_iii
        .type           _Z9cuda_gemmIiLi128ELi1ELi1ELi256ELi64ELi64ELi64ELi1ELi0EEviiiPT_S1_S1_iii,@function
        .size           _Z9cuda_gemmIiLi128ELi1ELi1ELi256ELi64ELi64ELi64ELi1ELi0EEviiiPT_S1_S1_iii,(.L_x_39145 - _Z9cuda_gemmIiLi128ELi1ELi1ELi256ELi64ELi64ELi64ELi1ELi0EEviiiPT_S1_S1_iii)
        .other          _Z9cuda_gemmIiLi128ELi1ELi1ELi256ELi64ELi64ELi64ELi1ELi0EEviiiPT_S1_S1_iii,@"STO_CUDA_ENTRY STV_DEFAULT"
_Z9cuda_gemmIiLi128ELi1ELi1ELi256ELi64ELi64ELi64ELi1ELi0EEviiiPT_S1_S1_iii:
.text._Z9cuda_gemmIiLi128ELi1ELi1ELi256ELi64ELi64ELi64ELi1ELi0EEviiiPT_S1_S1_iii:
        /* <DEDUP_REMOVED lines=32> */
[----:B0-----:R-:W-:Y:S02]  /*0200*/  VIADD R4, R3, 0xffffffe ;  /* 0x0ffffffe03047836 */ /* 0x001fe40000000000 */
[----:B------:R-:W1:Y:S04]  /*0210*/  LDC R3, c[0x0][0x374] ;  /* 0x0000dd00ff037b82 */ /* 0x000e680000000800 */
[----:B------:R0:W2:Y:S02]  /*0220*/  F2I.FTZ.U32.TRUNC.NTZ R5, R4 ;  /* 0x0000000400057305 */ /* 0x0000a4000021f000 */
[----:B0-----:R-:W-:-:S02]  /*0230*/  HFMA2 R4, -RZ, RZ, 0, 0 ;  /* 0x00000000ff047431 */ /* 0x001fc400000001ff */
[----:B--2---:R-:W-:-:S04]  /*0240*/  IMAD R7, R7, R5, RZ ;  /* 0x0000000507077224 */ /* 0x004fc800078e02ff */
[----:B------:R-:W-:Y:S01]  /*0250*/  IMAD.HI.U32 R5, R5, R7, R4 ;  /* 0x0000000705057227 */ /* 0x000fe200078e0004 */
[----:B-1----:R-:W-:-:S05]  /*0260*/  ISETP.LE.U32.AND P3, PT, R3, UR4, PT ;  /* 0x0000000403007c0c */ /* 0x002fca000bf63070 */
[----:B---3--:R-:W-:-:S04]  /*0270*/  IMAD.HI.U32 R66, R5, R0, RZ ;  /* 0x0000000005427227 */ /* 0x008fc800078e00ff */
[----:B------:R-:W-:-:S04]  /*0280*/  IMAD.MOV R6, RZ, RZ, -R66 ;  /* 0x000000ffff067224 */ /* 0x000fc800078e0a42 */
[----:B------:R-:W-:-:S05]  /*0290*/  IMAD R6, R19, R6, R0 ;  /* 0x0000000613067224 */ /* 0x000fca00078e0200 */
[----:B------:R-:W-:-:S13]  /*02a0*/  ISETP.GE.U32.AND P0, PT, R6, R19, PT ;  /* 0x000000130600720c */ /* 0x000fda0003f06070 */
[----:B------:R-:W-:-:S05]  /*02b0*/  @P0 IMAD.IADD R6, R6, 0x1, -R19 ;  /* 0x0000000106060824 */ /* 0x000fca00078e0a13 */
[----:B------:R-:W-:Y:S01]  /*02c0*/  ISETP.GE.U32.AND P1, PT, R6, R19, PT ;  /* 0x000000130600720c */ /* 0x000fe20003f26070 */
[----:B------:R-:W-:-:S12]  /*02d0*/  @P3 EXIT ;  /* 0x000000000000394d */ /* 0x000fd80003800000 */
[----:B------:R-:W0:Y:S01]  /*02e0*/  LDCU UR5, c[0x0][0x360] ;  /* 0x00006c00ff0577ac */ /* 0x000e220008000800 */
[----:B------:R-:W-:Y:S01]  /*02f0*/  @P0 VIADD R66, R66, 0x1 ;  /* 0x0000000142420836 */ /* 0x000fe20000000000 */
[----:B------:R-:W1:Y:S01]  /*0300*/  LDC R3, c[0x0][0x360] ;  /* 0x0000d800ff037b82 */ /* 0x000e620000000800 */
[----:B------:R-:W-:Y:S01]  /*0310*/  IMAD.SHL.U32 R17, R0, 0x10, RZ ;  /* 0x0000001000117824 */ /* 0x000fe200078e00ff */
[----:B------:R-:W-:Y:S02]  /*0320*/  MOV R10, 0x3e0 ;  /* 0x000003e0000a7802 */ /* 0x000fe40000000f00 */
[----:B------:R-:W-:Y:S02]  /*0330*/  @P1 IADD3 R66, PT, PT, R66, 0x1, RZ ;  /* 0x0000000142421810 */ /* 0x000fe40007ffe0ff */
[----:B------:R-:W-:Y:S02]  /*0340*/  @!P2 LOP3.LUT R66, RZ, R19, RZ, 0x33, !PT ;  /* 0x00000013ff42a212 */ /* 0x000fe400078e33ff */
[----:B------:R-:W-:-:S03]  /*0350*/  LOP3.LUT R17, R17, 0x10, RZ, 0xc0, !PT ;  /* 0x0000001011117812 */ /* 0x000fc600078ec0ff */
[----:B------:R-:W-:-:S04]  /*0360*/  IMAD.MOV R4, RZ, RZ, -R66 ;  /* 0x000000ffff047224 */ /* 0x000fc800078e0a42 */
[----:B------:R-:W-:Y:S02]  /*0370*/  IMAD R4, R19, R4, R0 ;  /* 0x0000000413047224 */ /* 0x000fe400078e0200 */
[----:B0-----:R-:W-:-:S03]  /*0380*/  VIADD R5, R0, UR5 ;  /* 0x0000000500057c36 */ /* 0x001fc60008000000 */
[----:B------:R-:W-:Y:S02]  /*0390*/  SHF.R.U32.HI R4, RZ, 0x1, R4 ;  /* 0x00000001ff047819 */ /* 0x000fe40000011604 */
[----:B------:R-:W-:Y:S02]  /*03a0*/  LOP3.LUT R5, R5, 0xff, RZ, 0xc, !PT ;  /* 0x000000ff05057812 */ /* 0x000fe400078e0cff */
[----:B-1----:R-:W-:Y:S02]  /*03b0*/  LOP3.LUT R6, R3, 0xff, RZ, 0xc0, !PT ;  /* 0x000000ff03067812 */ /* 0x002fe400078ec0ff */
[----:B------:R-:W-:-:S07]  /*03c0*/  LOP3.LUT R38, R4, 0xf, RZ, 0xc0, !PT ;  /* 0x0000000f04267812 */ /* 0x000fce00078ec0ff */
[----:B------:R-:W-:Y:S05]  /*03d0*/  CALL.REL.NOINC `($__internal_642_$__cuda_sm20_div_u16) ;  /* 0x0000003400807944 */ /* 0x000fea0003c00000 */
[----:B------:R-:W-:Y:S01]  /*03e0*/  USHF.L.U32 UR6, UR5, 0x2, URZ ;  /* 0x0000000205067899 */ /* 0x000fe200080006ff */
[----:B------:R-:W0:Y:S01]  /*03f0*/  LDC R37, c[0x0][0x3ac] ;  /* 0x0000eb00ff257b82 */ /* 0x000e220000000800 */
[----:B------:R-:W-:Y:S01]  /*0400*/  LOP3.LUT R13, R12, 0x3, RZ, 0xc0, !PT ;  /* 0x000000030c0d7812 */ /* 0x000fe200078ec0ff */
[----:B------:R-:W-:Y:S03]  /*0410*/  BSSY.RECONVERGENT B0, `(.L_x_31428) ;  /* 0x0000028000007945 */ /* 0x000fe60003800200 */
[----:B------:R-:W-:Y:S02]  /*0420*/  LEA R5, R0, UR6, 0x2 ;  /* 0x0000000600057c11 */ /* 0x000fe4000f8e10ff */
[----:B------:R-:W-:Y:S01]  /*0430*/  ISETP.NE.AND P3, PT, R13, 0x2, PT ;  /* 0x000000020d00780c */ /* 0x000fe20003f65270 */
[----:B------:R-:W1:Y:S01]  /*0440*/  I2F.U32.RP R9, UR6 ;  /* 0x0000000600097d06 */ /* 0x000e620008209000 */
[----:B------:R-:W-:-:S02]  /*0450*/  ISETP.GE.U32.AND P0, PT, R5, 0x80, PT ;  /* 0x000000800500780c */ /* 0x000fc40003f06070 */
[----:B------:R-:W-:Y:S02]  /*0460*/  VIMNMX.U32 R8, PT, PT, R5, 0x80, !PT ;  /* 0x0000008005087848 */ /* 0x000fe40007fe0000 */
[----:B------:R-:W-:Y:S02]  /*0470*/  SEL R10, RZ, 0x1, P0 ;  /* 0x00000001ff0a7807 */ /* 0x000fe40000000000 */
[----:B------:R-:W-:Y:S02]  /*0480*/  ISETP.NE.U32.AND P2, PT, RZ, UR6, PT ;  /* 0x00000006ff007c0c */ /* 0x000fe4000bf45070 */
[----:B------:R-:W-:Y:S01]  /*0490*/  IADD3 R8, PT, PT, R8, -R5, -R10 ;  /* 0x8000000508087210 */ /* 0x000fe20007ffe80a */
[----:B-1----:R-:W1:Y:S02]  /*04a0*/  MUFU.RCP R9, R9 ;  /* 0x0000000900097308 */ /* 0x002e640000001000 */
[----:B-1----:R-:W-:-:S06]  /*04b0*/  IADD3 R6, PT, PT, R9, 0xffffffe, RZ ;  /* 0x0ffffffe09067810 */ /* 0x002fcc0007ffe0ff */
[----:B------:R1:W2:Y:S02]  /*04c0*/  F2I.FTZ.U32.TRUNC.NTZ R7, R6 ;  /* 0x0000000600077305 */ /* 0x0002a4000021f000 */
[----:B-1----:R-:W-:Y:S02]  /*04d0*/  IMAD.MOV.U32 R6, RZ, RZ, RZ ;  /* 0x000000ffff067224 */ /* 0x002fe400078e00ff */
[----:B--2---:R-:W-:-:S04]  /*04e0*/  IMAD.MOV R11, RZ, RZ, -R7 ;  /* 0x000000ffff0b7224 */ /* 0x004fc800078e0a07 */
[----:B------:R-:W-:-:S04]  /*04f0*/  IMAD R11, R11, UR6, RZ ;  /* 0x000000060b0b7c24 */ /* 0x000fc8000f8e02ff */
[----:B------:R-:W-:-:S06]  /*0500*/  IMAD.HI.U32 R7, R7, R11, R6 ;  /* 0x0000000b07077227 */ /* 0x000fcc00078e0006 */
[----:B------:R-:W-:-:S04]  /*0510*/  IMAD.HI.U32 R11, R7, R8, RZ ;  /* 0x00000008070b7227 */ /* 0x000fc800078e00ff */
[----:B------:R-:W-:-:S04]  /*0520*/  IMAD.MOV R5, RZ, RZ, -R11 ;  /* 0x000000ffff057224 */ /* 0x000fc800078e0a0b */
[----:B------:R-:W-:Y:S01]  /*0530*/  IMAD R8, R5, UR6, R8 ;  /* 0x0000000605087c24 */ /* 0x000fe2000f8e0208 */
[----:B------:R-:W-:-:S04]  /*0540*/  LOP3.LUT R5, R12, 0xffff, RZ, 0xc0, !PT ;  /* 0x0000ffff0c057812 */ /* 0x000fc800078ec0ff */
[----:B------:R-:W-:Y:S02]  /*0550*/  ISETP.GE.U32.AND P0, PT, R8, UR6, PT ;  /* 0x0000000608007c0c */ /* 0x000fe4000bf06070 */
[----:B------:R-:W-:Y:S01]  /*0560*/  ISETP.GE.U32.AND P4, PT, R5, 0x2, PT ;  /* 0x000000020500780c */ /* 0x000fe20003f86070 */
[----:B------:R-:W-:-:S10]  /*0570*/  IMAD.MOV.U32 R5, RZ, RZ, R0 ;  /* 0x000000ffff057224 */ /* 0x000fd400078e0000 */
[----:B------:R-:W-:Y:S01]  /*0580*/  @P0 IADD3 R8, PT, PT, R8, -UR6, RZ ;  /* 0x8000000608080c10 */ /* 0x000fe2000fffe0ff */
[----:B------:R-:W-:-:S03]  /*0590*/  @P0 VIADD R11, R11, 0x1 ;  /* 0x000000010b0b0836 */ /* 0x000fc60000000000 */
[----:B------:R-:W-:Y:S01]  /*05a0*/  ISETP.GE.U32.AND P1, PT, R8, UR6, PT ;  /* 0x0000000608007c0c */ /* 0x000fe2000bf26070 */
[----:B0-----:R-:W-:-:S12]  /*05b0*/  @!P3 BRA `(.L_x_31429) ;  /* 0x000000000034b947 */ /* 0x001fd80003800000 */
[----:B------:R-:W0:Y:S01]  /*05c0*/  S2R R8, SR_CgaCtaId ;  /* 0x0000000000087919 */ /* 0x000e220000008800 */
[----:B------:R-:W-:Y:S02]  /*05d0*/  MOV R5, 0x400 ;  /* 0x0000040000057802 */ /* 0x000fe40000000f00 */
[----:B------:R-:W-:-:S03]  /*05e0*/  MOV R6, RZ ;  /* 0x000000ff00067202 */ /* 0x000fc60000000f00 */
[----:B------:R-:W-:Y:S02]  /*05f0*/  VIADD R7, R5, 0xa80 ;  /* 0x00000a8005077836 */ /* 0x000fe40000000000 */
[----:B------:R-:W-:-:S03]  /*0600*/  IMAD.MOV.U32 R5, RZ, RZ, R0 ;  /* 0x000000ffff057224 */ /* 0x000fc600078e0000 */
[----:B0-----:R-:W-:-:S07]  /*0610*/  LEA R8, R8, R7, 0x18 ;  /* 0x0000000708087211 */ /* 0x001fce00078ec0ff */
.L_x_31430:
[C---:B------:R-:W-:Y:S01]  /*0620*/  IMAD R7, R5.reuse, 0x4, R8 ;  /* 0x0000000405077824 */ /* 0x040fe200078e0208 */
[----:B------:R-:W-:Y:S01]  /*0630*/  IADD3 R5, PT, PT, R5, UR5, RZ ;  /* 0x0000000505057c10 */ /* 0x000fe2000fffe0ff */
[----:B------:R-:W-:-:S03]  /*0640*/  VIADD R6, R6, 0x1 ;  /* 0x0000000106067836 */ /* 0x000fc60000000000 */
[----:B------:R0:W-:Y:S02]  /*0650*/  STS [R7], RZ ;  /* 0x000000ff07007388 */ /* 0x0001e40000000800 */
[----:B------:R-:W-:-:S04]  /*0660*/  LOP3.LUT R9, R6, R13, RZ, 0x3c, !PT ;  /* 0x0000000d06097212 */ /* 0x000fc800078e3cff */
[----:B------:R-:W-:-:S13]  /*0670*/  ISETP.NE.AND P0, PT, R9, 0x2, PT ;  /* 0x000000020900780c */ /* 0x000fda0003f05270 */
[----:B0-----:R-:W-:Y:S05]  /*0680*/  @P0 BRA `(.L_x_31430) ;  /* 0xfffffffc00e40947 */ /* 0x001fea000383ffff */
.L_x_31429:
[----:B------:R-:W-:Y:S05]  /*0690*/  BSYNC.RECONVERGENT B0 ;  /* 0x0000000000007941 */ /* 0x000fea0003800200 */
.L_x_31428:
[----:B------:R-:W-:Y:S04]  /*06a0*/  BSSY.RECONVERGENT B0, `(.L_x_31431) ;  /* 0x0000010000007945 */ /* 0x000fe80003800200 */
[----:B------:R-:W-:Y:S05]  /*06b0*/  @!P4 BRA `(.L_x_31432) ;  /* 0x000000000038c947 */ /* 0x000fea0003800000 */
[----:B------:R-:W0:Y:S01]  /*06c0*/  S2R R7, SR_CgaCtaId ;  /* 0x0000000000077919 */ /* 0x000e220000008800 */
[----:B------:R-:W-:-:S05]  /*06d0*/  MOV R6, 0x400 ;  /* 0x0000040000067802 */ /* 0x000fca0000000f00 */
[----:B------:R-:W-:-:S05]  /*06e0*/  VIADD R6, R6, 0xa80 ;  /* 0x00000a8006067836 */ /* 0x000fca0000000000 */
[----:B0-----:R-:W-:-:S07]  /*06f0*/  LEA R8, R7, R6, 0x18 ;  /* 0x0000000607087211 */ /* 0x001fce00078ec0ff */
.L_x_31433:
        /* <DEDUP_REMOVED lines=10> */
.L_x_31432:
[----:B------:R-:W-:Y:S05]  /*07a0*/  BSYNC.RECONVERGENT B0 ;  /* 0x0000000000007941 */ /* 0x000fea0003800200 */
.L_x_31431:
[C---:B0-----:R-:W-:Y:S01]  /*07b0*/  VIADD R6, R38.reuse, 0x1 ;  /* 0x0000000126067836 */ /* 0x041fe20000000000 */
[C---:B------:R-:W-:Y:S01]  /*07c0*/  IADD3 R8, PT, PT, R38.reuse, 0x2, RZ ;  /* 0x0000000226087810 */ /* 0x040fe20007ffe0ff */
[C---:B------:R-:W-:Y:S01]  /*07d0*/  VIADD R12, R38.reuse, 0x3 ;  /* 0x00000003260c7836 */ /* 0x040fe20000000000 */
[C---:B------:R-:W-:Y:S01]  /*07e0*/  IADD3 R18, PT, PT, R38.reuse, 0xa, RZ ;  /* 0x0000000a26127810 */ /* 0x040fe20007ffe0ff */
[----:B------:R-:W-:Y:S01]  /*07f0*/  @P1 VIADD R11, R11, 0x1 ;  /* 0x000000010b0b1836 */ /* 0x000fe20000000000 */
        /* <DEDUP_REMOVED lines=44> */
[----:B------:R-:W-:Y:S01]  /*0ac0*/  ISETP.GE.AND P0, PT, R14, R37, PT ;  /* 0x000000250e00720c */ /* 0x000fe20003f06270 */
[----:B------:R-:W-:Y:S01]  /*0ad0*/  IMAD.IADD R13, R16, 0x1, -R13 ;  /* 0x00000001100d7824 */ /* 0x000fe200078e0a0d */
[----:B------:R-:W-:Y:S01]  /*0ae0*/  IADD3 R35, PT, PT, R38, 0xe, RZ ;  /* 0x0000000e26237810 */ /* 0x000fe20007ffe0ff */
[----:B------:R-:W-:Y:S01]  /*0af0*/  USHF.L.U32 UR4, UR4, 0x8, URZ ;  /* 0x0000000804047899 */ /* 0x000fe200080006ff */
[----:B------:R-:W-:-:S02]  /*0b00*/  SEL R15, R37, RZ, P0 ;  /* 0x000000ff250f7207 */ /* 0x000fc40000000000 */
[-C--:B------:R-:W-:Y:S02]  /*0b10*/  ISETP.GE.AND P0, PT, R33, R37.reuse, PT ;  /* 0x000000252100720c */ /* 0x080fe40003f06270 */
[C---:B------:R-:W-:Y:S02]  /*0b20*/  SEL R21, R37.reuse, RZ, P1 ;  /* 0x000000ff25157207 */ /* 0x040fe40000800000 */
[C---:B------:R-:W-:Y:S02]  /*0b30*/  SEL R23, R37.reuse, RZ, P2 ;  /* 0x000000ff25177207 */ /* 0x040fe40001000000 */
[----:B------:R-:W-:Y:S02]  /*0b40*/  SEL R16, R37, RZ, P0 ;  /* 0x000000ff25107207 */ /* 0x000fe40000000000 */
[-C--:B------:R-:W-:Y:S01]  /*0b50*/  ISETP.GE.AND P0, PT, R34, R37.reuse, PT ;  /* 0x000000252200720c */ /* 0x080fe20003f06270 */
[----:B------:R-:W-:Y:S01]  /*0b60*/  IMAD.IADD R32, R32, 0x1, -R23 ;  /* 0x0000000120207824 */ /* 0x000fe200078e0a17 */
[-C--:B------:R-:W-:Y:S01]  /*0b70*/  ISETP.GE.AND P1, PT, R35, R37.reuse, PT ;  /* 0x000000252300720c */ /* 0x080fe20003f26270 */
[----:B------:R-:W-:Y:S01]  /*0b80*/  IMAD.IADD R33, R33, 0x1, -R16 ;  /* 0x0000000121217824 */ /* 0x000fe200078e0a10 */
[----:B------:R-:W-:-:S02]  /*0b90*/  ISETP.GE.AND P2, PT, R36, R37, PT ;  /* 0x000000252400720c */ /* 0x000fc40003f46270 */
[----:B------:R-:W-:Y:S01]  /*0ba0*/  IADD3 R14, PT, PT, R14, -R15, RZ ;  /* 0x8000000f0e0e7210 */ /* 0x000fe20007ffe0ff */
[----:B------:R-:W-:Y:S01]  /*0bb0*/  IMAD.IADD R15, R18, 0x1, -R21 ;  /* 0x00000001120f7824 */ /* 0x000fe200078e0a15 */
[C---:B------:R-:W-:Y:S02]  /*0bc0*/  SEL R21, R37.reuse, RZ, P0 ;  /* 0x000000ff25157207 */ /* 0x040fe40000000000 */
[C---:B------:R-:W-:Y:S02]  /*0bd0*/  SEL R16, R37.reuse, RZ, P1 ;  /* 0x000000ff25107207 */ /* 0x040fe40000800000 */
[----:B------:R-:W-:Y:S01]  /*0be0*/  SEL R23, R37, RZ, P2 ;  /* 0x000000ff25177207 */ /* 0x000fe20001000000 */
[----:B------:R-:W-:Y:S01]  /*0bf0*/  IMAD.IADD R34, R34, 0x1, -R21 ;  /* 0x0000000122227824 */ /* 0x000fe200078e0a15 */
[----:B------:R-:W-:Y:S01]  /*0c00*/  IADD3 R35, PT, PT, R35, -R16, RZ ;  /* 0x8000001023237210 */ /* 0x000fe20007ffe0ff */
[----:B------:R-:W-:Y:S01]  /*0c10*/  VIADD R21, R4, 0x4 ;  /* 0x0000000404157836 */ /* 0x000fe20000000000 */
[----:B------:R-:W-:Y:S01]  /*0c20*/  ISETP.GE.AND P0, PT, R38, R37, PT ;  /* 0x000000252600720c */ /* 0x000fe20003f06270 */
[----:B------:R-:W-:Y:S01]  /*0c30*/  IMAD.IADD R36, R36, 0x1, -R23 ;  /* 0x0000000124247824 */ /* 0x000fe200078e0a17 */
[----:B------:R-:W-:Y:S01]  /*0c40*/  PRMT R16, R19, 0x9910, RZ ;  /* 0x0000991013107816 */ /* 0x000fe200000000ff */
[C---:B------:R-:W-:Y:S01]  /*0c50*/  VIADD R19, R4.reuse, 0x2 ;  /* 0x0000000204137836 */ /* 0x040fe20000000000 */
[C---:B------:R-:W-:Y:S01]  /*0c60*/  IADD3 R18, PT, PT, R4.reuse, 0x1, RZ ;  /* 0x0000000104127810 */ /* 0x040fe20007ffe0ff */
[C---:B------:R-:W-:Y:S01]  /*0c70*/  VIADD R23, R4.reuse, 0x6 ;  /* 0x0000000604177836 */ /* 0x040fe20000000000 */
[----:B------:R-:W-:-:S02]  /*0c80*/  IADD3 R22, PT, PT, R4, 0x5, RZ ;  /* 0x0000000504167810 */ /* 0x000fc40007ffe0ff */
[C---:B------:R-:W-:Y:S02]  /*0c90*/  IADD3 R26, PT, PT, R4.reuse, 0xa, RZ ;  /* 0x0000000a041a7810 */ /* 0x040fe40007ffe0ff */
[----:B------:R-:W-:Y:S02]  /*0ca0*/  IADD3 R43, PT, PT, R4, 0xe, RZ ;  /* 0x0000000e042b7810 */ /* 0x000fe40007ffe0ff */
[----:B------:R-:W-:Y:S02]  /*0cb0*/  SEL R37, R37, RZ, P0 ;  /* 0x000000ff25257207 */ /* 0x000fe40000000000 */
[----:B------:R-:W-:Y:S02]  /*0cc0*/  LOP3.LUT R20, R20, 0xf, RZ, 0xc0, !PT ;  /* 0x0000000f14147812 */ /* 0x000fe400078ec0ff */
[C---:B------:R-:W-:Y:S01]  /*0cd0*/  LOP3.LUT R28, R38.reuse, 0x8, RZ, 0x3c, !PT ;  /* 0x00000008261c7812 */ /* 0x040fe200078e3cff */
[----:B------:R-:W-:Y:S01]  /*0ce0*/  IMAD.IADD R37, R38, 0x1, -R37 ;  /* 0x0000000126257824 */ /* 0x000fe200078e0a25 */
        /* <DEDUP_REMOVED lines=24> */
[----:B------:R-:W-:-:S02]  /*0e70*/  LOP3.LUT R44, R44, 0xf, RZ, 0xc0, !PT ;  /* 0x0000000f2c2c7812 */ /* 0x000fc400078ec0ff */
[C---:B------:R-:W-:Y:S02]  /*0e80*/  IADD3 R46, PT, PT, R17.reuse, R46, RZ ;  /* 0x0000002e112e7210 */ /* 0x040fe40007ffe0ff */
[C---:B------:R-:W-:Y:S02]  /*0e90*/  IADD3 R50, PT, PT, R17.reuse, R50, RZ ;  /* 0x0000003211327210 */ /* 0x040fe40007ffe0ff */
[C---:B------:R-:W-:Y:S02]  /*0ea0*/  IADD3 R54, PT, PT, R17.reuse, R40, RZ ;  /* 0x0000002811367210 */ /* 0x040fe40007ffe0ff */
[----:B------:R-:W-:Y:S02]  /*0eb0*/  IADD3 R58, PT, PT, R17, R44, RZ ;  /* 0x0000002c113a7210 */ /* 0x000fe40007ffe0ff */
[----:B------:R-:W-:-:S07]  /*0ec0*/  MOV R20, 0xee0 ;  /* 0x00000ee000147802 */ /* 0x000fce0000000f00 */
[----:B------:R-:W-:Y:S05]  /*0ed0*/  CALL.REL.NOINC `($__internal_641_$__cuda_sm20_div_s16) ;  /* 0x0000002800607944 */ /* 0x000fea0003c00000 */
        /* <DEDUP_REMOVED lines=16> */
.L_x_31478:
        /* <DEDUP_REMOVED lines=8> */
[----:B------:R-:W-:Y:S01]  /*1060*/  ISETP.NE.AND P0, PT, R25, 0x3, PT ;  /* 0x000000031900780c */ /* 0x000fe20003f05270 */
[----:B------:R-:W-:Y:S01]  /*1070*/  IMAD.SHL.U32 R64, R3, 0x4, RZ ;  /* 0x0000000403407824 */ /* 0x000fe200078e00ff */
[----:B------:R-:W-:Y:S02]  /*1080*/  ISETP.GE.U32.AND P2, PT, R5, 0x3, PT ;  /* 0x000000030500780c */ /* 0x000fe40003f46070 */
[----:B------:R-:W-:-:S09]  /*1090*/  IADD3 R65, PT, PT, R65, R62, RZ ;  /* 0x0000003e41417210 */ /* 0x000fd20007ffe0ff */
        /* <DEDUP_REMOVED lines=25> */
[----:B------:R-:W-:-:S05]  /*1230*/  @P0 SHF.R.U32.HI R18, RZ, 0x5, R75 ;  /* 0x00000005ff120819 */ /* 0x000fca000001164b */
[----:B------:R-:W-:Y:S02]  /*1240*/  @P0 IMAD R18, R18, R22, R17 ;  /* 0x0000001612120224 */ /* 0x000fe400078e0211 */
[C---:B------:R-:W-:Y:S02]  /*1250*/  IMAD.IADD R17, R65.reuse, 0x1, R16 ;  /* 0x0000000141117824 */ /* 0x040fe400078e0210 */
[----:B------:R-:W-:Y:S02]  /*1260*/  @P0 IMAD.IADD R19, R65, 0x1, R18 ;  /* 0x0000000141130824 */ /* 0x000fe400078e0212 */
[----:B------:R-:W-:-:S04]  /*1270*/  IMAD.WIDE R16, R17, 0x4, R20 ;  /* 0x0000000411107825 */ /* 0x000fc800078e0214 */
        /* <DEDUP_REMOVED lines=9> */
.L_x_31437:
[----:B------:R-:W-:Y:S05]  /*1310*/  BSYNC.RECONVERGENT B1 ;  /* 0x0000000000017941 */ /* 0x000fea0003800200 */
.L_x_31436:
        /* <DEDUP_REMOVED lines=10> */
.L_x_31438:
        /* <DEDUP_REMOVED lines=40> */
.L_x_31435:
[----:B------:R-:W-:Y:S05]  /*1640*/  BSYNC.RECONVERGENT B0 ;  /* 0x0000000000007941 */ /* 0x000fea0003800200 */
.L_x_31434:
[----:B------:R-:W-:Y:S02]  /*1650*/  IMAD R62, R59, 0x40, R62 ;  /* 0x000000403b3e7824 */ /* 0x000fe400078e023e */
[----:B01----:R-:W-:-:S07]  /*1660*/  IMAD.MOV.U32 R18, RZ, RZ, RZ ;  /* 0x000000ffff127224 */ /* 0x003fce00078e00ff */
.L_x_31477:
[----:B0-2---:R-:W-:Y:S02]  /*1670*/  LOP3.LUT R23, R0, 0xf, RZ, 0xc0, !PT ;  /* 0x0000000f00177812 */ /* 0x005fe400078ec0ff */
[----:B------:R-:W-:Y:S02]  /*1680*/  SHF.R.U32.HI R19, RZ, 0x4, R0 ;  /* 0x00000004ff137819 */ /* 0x000fe40000011600 */
[----:B-1----:R-:W-:-:S07]  /*1690*/  IADD3 R23, PT, PT, R23, R18, RZ ;  /* 0x0000001217177210 */ /* 0x002fce0007ffe0ff */
.L_x_31439:
        /* <DEDUP_REMOVED lines=16> */
.L_x_31476:
[----:B-1----:R-:W1:Y:S01]  /*17a0*/  S2R R26, SR_CgaCtaId ;  /* 0x00000000001a7919 */ /* 0x002e620000008800 */
[----:B0-----:R-:W-:Y:S01]  /*17b0*/  VIMNMX R16, PT, PT, R2, 0x40, PT ;  /* 0x0000004002107848 */ /* 0x001fe20003fe0100 */
[C-C-:B------:R-:W-:Y:S01]  /*17c0*/  IMAD.IADD R27, R4.reuse, 0x1, R25.reuse ;  /* 0x00000001041b7824 */ /* 0x140fe200078e0219 */
[----:B------:R-:W-:Y:S01]  /*17d0*/  MOV R29, 0x400 ;  /* 0x00000400001d7802 */ /* 0x000fe20000000f00 */
[----:B------:R-:W-:Y:S01]  /*17e0*/  VIADD R17, R4, 0x3 ;  /* 0x0000000304117836 */ /* 0x000fe20000000000 */
[----:B------:R-:W-:Y:S01]  /*17f0*/  SHF.L.U32 R16, R16, 0x1, RZ ;  /* 0x0000000110107819 */ /* 0x000fe200000006ff */
[----:B------:R-:W-:Y:S01]  /*1800*/  VIADD R20, R4, 0x4 ;  /* 0x0000000404147836 */ /* 0x000fe20000000000 */
        /* <DEDUP_REMOVED lines=29> */
[C---:B------:R-:W-:Y:S01]  /*19e0*/  LOP3.LUT R24, R64.reuse, 0x8, RZ, 0x3c, !PT ;  /* 0x0000000840187812 */ /* 0x040fe200078e3cff */
        /* <DEDUP_REMOVED lines=49> */
.L_x_31475:
[----:B------:R-:W-:-:S05]  /*1d00*/  IMAD R72, R26, 0x84, R29 ;  /* 0x000000841a487824 */ /* 0x000fca00078e021d */
[----:B------:R-:W-:Y:S01]  /*1d10*/  LEA R73, R61, R72, 0x2 ;  /* 0x000000483d497211 */ /* 0x000fe200078e10ff */
        /* <DEDUP_REMOVED lines=9> */
.L_x_31484:
[----:B0--3--:R-:W-:-:S07]  /*1db0*/  IMAD R65, R64, R65, RZ ;  /* 0x0000004140417224 */ /* 0x009fce00078e02ff */
.L_x_31443:
[----:B------:R-:W-:-:S13]  /*1dc0*/  ISETP.GE.AND P3, PT, R71, 0x2, PT ;  /* 0x000000024700780c */ /* 0x000fda0003f66270 */
[----:B------:R-:W-:Y:S05]  /*1dd0*/  @!P3 BRA `(.L_x_31445) ;  /* 0x000000000010b947 */ /* 0x000fea0003800000 */
[----:B------:R-:W-:-:S03]  /*1de0*/  UMOV UR5, 0xffffffff ;  /* 0xffffffff00057882 */ /* 0x000fc60000000000 */
[----:B------:R-:W-:Y:S05]  /*1df0*/  BRA.DIV UR5, `(.L_x_31446) ;  /* 0x00000012055c7947 */ /* 0x000fea000b800000 */
[----:B------:R3:W4:Y:S02]  /*1e00*/  SHFL.IDX PT, R74, R72, R6, 0x1f ;  /* 0x00001f06484a7589 */ /* 0x00072400000e0000 */
.L_x_31487:
[----:B----4-:R-:W-:-:S07]  /*1e10*/  IMAD R65, R31, R74, R65 ;  /* 0x0000004a1f417224 */ /* 0x010fce00078e0241 */
.L_x_31445:
[----:B------:R-:W-:-:S13]  /*1e20*/  ISETP.GE.AND P3, PT, R71, 0x3, PT ;  /* 0x000000034700780c */ /* 0x000fda0003f66270 */
[----:B------:R-:W-:Y:S05]  /*1e30*/  @!P3 BRA `(.L_x_31447) ;  /* 0x000000000010b947 */ /* 0x000fea0003800000 */
[----:B------:R-:W-:-:S03]  /*1e40*/  UMOV UR5, 0xffffffff ;  /* 0xffffffff00057882 */ /* 0x000fc60000000000 */
[----:B------:R-:W-:Y:S05]  /*1e50*/  BRA.DIV UR5, `(.L_x_31448) ;  /* 0x00000012056c7947 */ /* 0x000fea000b800000 */
[----:B------:R4:W0:Y:S02]  /*1e60*/  SHFL.IDX PT, R73, R72, R7, 0x1f ;  /* 0x00001f0748497589 */ /* 0x00082400000e0000 */
.L_x_31490:
[----:B0-----:R-:W-:-:S07]  /*1e70*/  IMAD R65, R30, R73, R65 ;  /* 0x000000491e417224 */ /* 0x001fce00078e0241 */
.L_x_31447:
[----:B------:R-:W-:-:S13]  /*1e80*/  ISETP.GE.AND P3, PT, R71, 0x4, PT ;  /* 0x000000044700780c */ /* 0x000fda0003f66270 */
[----:B------:R-:W-:Y:S05]  /*1e90*/  @!P3 BRA `(.L_x_31449) ;  /* 0x000000000010b947 */ /* 0x000fea0003800000 */
[----:B------:R-:W-:-:S03]  /*1ea0*/  UMOV UR5, 0xffffffff ;  /* 0xffffffff00057882 */ /* 0x000fc60000000000 */
[----:B------:R-:W-:Y:S05]  /*1eb0*/  BRA.DIV UR5, `(.L_x_31450) ;  /* 0x0000001205787947 */ /* 0x000fea000b800000 */
[----:B------:R0:W0:Y:S02]  /*1ec0*/  SHFL.IDX PT, R73, R72, R8, 0x1f ;  /* 0x00001f0848497589 */ /* 0x00002400000e0000 */
.L_x_31493:
[----:B0-----:R-:W-:-:S07]  /*1ed0*/  IMAD R65, R28, R73, R65 ;  /* 0x000000491c417224 */ /* 0x001fce00078e0241 */
.L_x_31449:
[----:B------:R-:W-:-:S13]  /*1ee0*/  ISETP.GE.AND P3, PT, R71, 0x5, PT ;  /* 0x000000054700780c */ /* 0x000fda0003f66270 */
[----:B------:R-:W-:Y:S05]  /*1ef0*/  @!P3 BRA `(.L_x_31451) ;  /* 0x000000000010b947 */ /* 0x000fea0003800000 */
[----:B------:R-:W-:-:S03]  /*1f00*/  UMOV UR5, 0xffffffff ;  /* 0xffffffff00057882 */ /* 0x000fc60000000000 */
[----:B------:R-:W-:Y:S05]  /*1f10*/  BRA.DIV UR5, `(.L_x_31452) ;  /* 0x0000001205847947 */ /* 0x000fea000b800000 */
[----:B------:R0:W0:Y:S02]  /*1f20*/  SHFL.IDX PT, R74, R72, R9, 0x1f ;  /* 0x00001f09484a7589 */ /* 0x00002400000e0000 */
.L_x_31496:
[----:B0-----:R-:W-:-:S07]  /*1f30*/  IMAD R65, R23, R74, R65 ;  /* 0x0000004a17417224 */ /* 0x001fce00078e0241 */
.L_x_31451:
[----:B------:R-:W-:-:S13]  /*1f40*/  ISETP.GE.AND P3, PT, R71, 0x6, PT ;  /* 0x000000064700780c */ /* 0x000fda0003f66270 */
[----:B------:R-:W-:Y:S05]  /*1f50*/  @!P3 BRA `(.L_x_31453) ;  /* 0x000000000010b947 */ /* 0x000fea0003800000 */
[----:B------:R-:W-:-:S03]  /*1f60*/  UMOV UR5, 0xffffffff ;  /* 0xffffffff00057882 */ /* 0x000fc60000000000 */
[----:B------:R-:W-:Y:S05]  /*1f70*/  BRA.DIV UR5, `(.L_x_31454) ;  /* 0x0000001205947947 */ /* 0x000fea000b800000 */
[----:B------:R0:W0:Y:S02]  /*1f80*/  SHFL.IDX PT, R73, R72, R10, 0x1f ;  /* 0x00001f0a48497589 */ /* 0x00002400000e0000 */
.L_x_31499:
[----:B0-----:R-:W-:-:S07]  /*1f90*/  IMAD R65, R22, R73, R65 ;  /* 0x0000004916417224 */ /* 0x001fce00078e0241 */
.L_x_31453:
[----:B------:R-:W-:-:S13]  /*1fa0*/  ISETP.GE.AND P3, PT, R71, 0x7, PT ;  /* 0x000000074700780c */ /* 0x000fda0003f66270 */
[----:B------:R-:W-:Y:S05]  /*1fb0*/  @!P3 BRA `(.L_x_31455) ;  /* 0x000000000010b947 */ /* 0x000fea0003800000 */
[----:B------:R-:W-:-:S03]  /*1fc0*/  UMOV UR5, 0xffffffff ;  /* 0xffffffff00057882 */ /* 0x000fc60000000000 */
[----:B------:R-:W-:Y:S05]  /*1fd0*/  BRA.DIV UR5, `(.L_x_31456) ;  /* 0x0000001205a07947 */ /* 0x000fea000b800000 */
[----:B------:R0:W0:Y:S02]  /*1fe0*/  SHFL.IDX PT, R74, R72, R11, 0x1f ;  /* 0x00001f0b484a7589 */ /* 0x00002400000e0000 */
.L_x_31502:
[----:B0-----:R-:W-:-:S07]  /*1ff0*/  IMAD R65, R21, R74, R65 ;  /* 0x0000004a15417224 */ /* 0x001fce00078e0241 */
.L_x_31455:
[----:B------:R-:W-:-:S13]  /*2000*/  ISETP.GE.AND P3, PT, R71, 0x8, PT ;  /* 0x000000084700780c */ /* 0x000fda0003f66270 */
[----:B------:R-:W-:Y:S05]  /*2010*/  @!P3 BRA `(.L_x_31457) ;  /* 0x000000000010b947 */ /* 0x000fea0003800000 */
[----:B------:R-:W-:-:S03]  /*2020*/  UMOV UR5, 0xffffffff ;  /* 0xffffffff00057882 */ /* 0x000fc60000000000 */
[----:B------:R-:W-:Y:S05]  /*2030*/  BRA.DIV UR5, `(.L_x_31458) ;  /* 0x0000001205b07947 */ /* 0x000fea000b800000 */
[----:B------:R0:W0:Y:S02]  /*2040*/  SHFL.IDX PT, R73, R72, R12, 0x1f ;  /* 0x00001f0c48497589 */ /* 0x00002400000e0000 */
.L_x_31505:
[----:B01----:R-:W-:-:S07]  /*2050*/  IMAD R65, R20, R73, R65 ;  /* 0x0000004914417224 */ /* 0x003fce00078e0241 */
.L_x_31457:
[----:B------:R-:W-:-:S13]  /*2060*/  ISETP.GE.AND P3, PT, R71, 0x9, PT ;  /* 0x000000094700780c */ /* 0x000fda0003f66270 */
[----:B------:R-:W-:Y:S05]  /*2070*/  @!P3 BRA `(.L_x_31459) ;  /* 0x000000000010b947 */ /* 0x000fea0003800000 */
[----:B------:R-:W-:-:S03]  /*2080*/  UMOV UR5, 0xffffffff ;  /* 0xffffffff00057882 */ /* 0x000fc60000000000 */
[----:B------:R-:W-:Y:S05]  /*2090*/  BRA.DIV UR5, `(.L_x_31460) ;  /* 0x0000001205bc7947 */ /* 0x000fea000b800000 */
[----:B------:R0:W0:Y:S02]  /*20a0*/  SHFL.IDX PT, R73, R72, R13, 0x1f ;  /* 0x00001f0d48497589 */ /* 0x00002400000e0000 */
.L_x_31508:
[----:B0-----:R-:W-:-:S07]  /*20b0*/  IMAD R65, R24, R73, R65 ;  /* 0x0000004918417224 */ /* 0x001fce00078e0241 */
.L_x_31459:
[----:B------:R-:W-:-:S13]  /*20c0*/  ISETP.GE.AND P3, PT, R71, 0xa, PT ;  /* 0x0000000a4700780c */ /* 0x000fda0003f66270 */
[----:B------:R-:W-:Y:S05]  /*20d0*/  @!P3 BRA `(.L_x_31461) ;  /* 0x000000000010b947 */ /* 0x000fea0003800000 */
[----:B------:R-:W-:-:S03]  /*20e0*/  UMOV UR5, 0xffffffff ;  /* 0xffffffff00057882 */ /* 0x000fc60000000000 */
[----:B------:R-:W-:Y:S05]  /*20f0*/  BRA.DIV UR5, `(.L_x_31462) ;  /* 0x0000001205c87947 */ /* 0x000fea000b800000 */
[----:B------:R0:W0:Y:S02]  /*2100*/  SHFL.IDX PT, R74, R72, R14, 0x1f ;  /* 0x00001f0e484a7589 */ /* 0x00002400000e0000 */
.L_x_31511:
[----:B0-----:R-:W-:-:S07]  /*2110*/  IMAD R65, R19, R74, R65 ;  /* 0x0000004a13417224 */ /* 0x001fce00078e0241 */
.L_x_31461:
[----:B------:R-:W-:-:S13]  /*2120*/  ISETP.GE.AND P3, PT, R71, 0xb, PT ;  /* 0x0000000b4700780c */ /* 0x000fda0003f66270 */
[----:B------:R-:W-:Y:S05]  /*2130*/  @!P3 BRA `(.L_x_31463) ;  /* 0x000000000010b947 */ /* 0x000fea0003800000 */
[----:B------:R-:W-:-:S03]  /*2140*/  UMOV UR5, 0xffffffff ;  /* 0xffffffff00057882 */ /* 0x000fc60000000000 */
[----:B------:R-:W-:Y:S05]  /*2150*/  BRA.DIV UR5, `(.L_x_31464) ;  /* 0x0000001205d87947 */ /* 0x000fea000b800000 */
[----:B------:R0:W0:Y:S02]  /*2160*/  SHFL.IDX PT, R74, R72, R15, 0x1f ;  /* 0x00001f0f484a7589 */ /* 0x00002400000e0000 */
.L_x_31514:
[----:B0-----:R-:W-:-:S07]  /*2170*/  IMAD R65, R17, R74, R65 ;  /* 0x0000004a11417224 */ /* 0x001fce00078e0241 */
.L_x_31463:
[----:B------:R-:W-:-:S13]  /*2180*/  ISETP.GE.AND P3, PT, R71, 0xc, PT ;  /* 0x0000000c4700780c */ /* 0x000fda0003f66270 */
[----:B------:R-:W-:Y:S05]  /*2190*/  @!P3 BRA `(.L_x_31465) ;  /* 0x000000000010b947 */ /* 0x000fea0003800000 */
[----:B------:R-:W-:-:S03]  /*21a0*/  UMOV UR5, 0xffffffff ;  /* 0xffffffff00057882 */ /* 0x000fc60000000000 */
[----:B------:R-:W-:Y:S05]  /*21b0*/  BRA.DIV UR5, `(.L_x_31466) ;  /* 0x0000001205e87947 */ /* 0x000fea000b800000 */
[----:B------:R0:W0:Y:S02]  /*21c0*/  SHFL.IDX PT, R73, R72, R32, 0x1f ;  /* 0x00001f2048497589 */ /* 0x00002400000e0000 */
.L_x_31517:
[----:B0-----:R-:W-:-:S07]  /*21d0*/  IMAD R65, R16, R73, R65 ;  /* 0x0000004910417224 */ /* 0x001fce00078e0241 */
.L_x_31465:
[----:B------:R-:W-:-:S13]  /*21e0*/  ISETP.GE.AND P3, PT, R71, 0xd, PT ;  /* 0x0000000d4700780c */ /* 0x000fda0003f66270 */
[----:B------:R-:W-:Y:S05]  /*21f0*/  @!P3 BRA `(.L_x_31467) ;  /* 0x000000000010b947 */ /* 0x000fea0003800000 */
[----:B------:R-:W-:-:S03]  /*2200*/  UMOV UR5, 0xffffffff ;  /* 0xffffffff00057882 */ /* 0x000fc60000000000 */
[----:B------:R-:W-:Y:S05]  /*2210*/  BRA.DIV UR5, `(.L_x_31468) ;  /* 0x0000001205f47947 */ /* 0x000fea000b800000 */
[----:B------:R0:W0:Y:S02]  /*2220*/  SHFL.IDX PT, R74, R72, R33, 0x1f ;  /* 0x00001f21484a7589 */ /* 0x00002400000e0000 */
.L_x_31520:
[----:B0-----:R-:W-:-:S07]  /*2230*/  IMAD R65, R67, R74, R65 ;  /* 0x0000004a43417224 */ /* 0x001fce00078e0241 */
.L_x_31467:
[----:B------:R-:W-:-:S13]  /*2240*/  ISETP.GE.AND P3, PT, R71, 0xe, PT ;  /* 0x0000000e4700780c */ /* 0x000fda0003f66270 */
[----:B------:R-:W-:Y:S05]  /*2250*/  @!P3 BRA `(.L_x_31469) ;  /* 0x000000000010b947 */ /* 0x000fea0003800000 */
[----:B------:R-:W-:-:S03]  /*2260*/  UMOV UR5, 0xffffffff ;  /* 0xffffffff00057882 */ /* 0x000fc60000000000 */
[----:B------:R-:W-:Y:S05]  /*2270*/  BRA.DIV UR5, `(.L_x_31470) ;  /* 0x0000001605047947 */ /* 0x000fea000b800000 */
[----:B------:R0:W0:Y:S02]  /*2280*/  SHFL.IDX PT, R74, R72, R34, 0x1f ;  /* 0x00001f22484a7589 */ /* 0x00002400000e0000 */
.L_x_31523:
[----:B0-----:R-:W-:-:S07]  /*2290*/  IMAD R65, R69, R74, R65 ;  /* 0x0000004a45417224 */ /* 0x001fce00078e0241 */
.L_x_31469:
[----:B------:R-:W-:-:S13]  /*22a0*/  ISETP.GE.AND P3, PT, R71, 0xf, PT ;  /* 0x0000000f4700780c */ /* 0x000fda0003f66270 */
[----:B------:R-:W-:Y:S05]  /*22b0*/  @!P3 BRA `(.L_x_31471) ;  /* 0x000000000010b947 */ /* 0x000fea0003800000 */
[----:B------:R-:W-:-:S03]  /*22c0*/  UMOV UR5, 0xffffffff ;  /* 0xffffffff00057882 */ /* 0x000fc60000000000 */
[----:B------:R-:W-:Y:S05]  /*22d0*/  BRA.DIV UR5, `(.L_x_31472) ;  /* 0x0000001605147947 */ /* 0x000fea000b800000 */
[----:B------:R0:W0:Y:S02]  /*22e0*/  SHFL.IDX PT, R73, R72, R35, 0x1f ;  /* 0x00001f2348497589 */ /* 0x00002400000e0000 */
.L_x_31526:
[----:B0-----:R-:W-:-:S07]  /*22f0*/  IMAD R65, R70, R73, R65 ;  /* 0x0000004946417224 */ /* 0x001fce00078e0241 */
.L_x_31471:
[----:B------:R-:W-:-:S13]  /*2300*/  ISETP.GE.AND P3, PT, R71, 0x10, PT ;  /* 0x000000104700780c */ /* 0x000fda0003f66270 */
[----:B------:R-:W-:Y:S05]  /*2310*/  @!P3 BRA `(.L_x_31473) ;  /* 0x00000004001cb947 */ /* 0x000fea0003800000 */
[----:B------:R-:W-:-:S03]  /*2320*/  UMOV UR5, 0xffffffff ;  /* 0xffffffff00057882 */ /* 0x000fc60000000000 */
[----:B------:R-:W-:Y:S05]  /*2330*/  BRA.DIV UR5, `(.L_x_31474) ;  /* 0x0000001605207947 */ /* 0x000fea000b800000 */
[----:B--234-:R2:W3:Y:S02]  /*2340*/  SHFL.IDX PT, R72, R72, R36, 0x1f ;  /* 0x00001f2448487589 */ /* 0x01c4e400000e0000 */
.L_x_31529:
[----:B0--3--:R-:W-:Y:S01]  /*2350*/  IMAD R65, R68, R72, R65 ;  /* 0x0000004844417224 */ /* 0x009fe200078e0241 */
[----:B------:R-:W-:Y:S06]  /*2360*/  BRA `(.L_x_31473) ;  /* 0x0000000400087947 */ /* 0x000fec0003800000 */
.L_x_31442:
        /* <DEDUP_REMOVED lines=66> */
.L_x_31473:
        /* <DEDUP_REMOVED lines=16> */
.L_x_31441:
[----:B------:R-:W-:Y:S05]  /*2890*/  @!P0 BRA `(.L_x_31476) ;  /* 0xffffffec00c08947 */ /* 0x000fea000383ffff */
[----:B------:R-:W-:Y:S05]  /*28a0*/  BSYNC.RECONVERGENT B0 ;  /* 0x0000000000007941 */ /* 0x000fea0003800200 */
.L_x_31440:
[----:B------:R-:W-:-:S04]  /*28b0*/  IADD3 R18, PT, PT, R18, 0x10, RZ ;  /* 0x0000001012127810 */ /* 0x000fc80007ffe0ff */
[----:B------:R-:W-:-:S13]  /*28c0*/  ISETP.GE.U32.AND P0, PT, R18, 0x40, PT ;  /* 0x000000401200780c */ /* 0x000fda0003f06070 */
[----:B------:R-:W-:Y:S05]  /*28d0*/  @!P0 BRA `(.L_x_31477) ;  /* 0xffffffec00648947 */ /* 0x000fea000383ffff */
[----:B------:R-:W-:Y:S01]  /*28e0*/  PLOP3.LUT P0, PT, PT, PT, PT, 0x8, 0x80 ;  /* 0x000000000080781c */ /* 0x000fe20003f0e170 */
[----:B------:R-:W-:Y:S01]  /*28f0*/  IMAD.MOV.U32 R62, RZ, RZ, 0x20 ;  /* 0x00000020ff3e7424 */ /* 0x000fe200078e00ff */
[----:B------:R-:W-:Y:S11]  /*2900*/  @P1 BRA `(.L_x_31478) ;  /* 0xffffffe400b41947 */ /* 0x000ff6000383ffff */
[----:B------:R-:W-:Y:S05]  /*2910*/  WARPSYNC.ALL ;  /* 0x0000000000007948 */ /* 0x000fea0003800000 */
[----:B------:R-:W-:Y:S01]  /*2920*/  BAR.SYNC.DEFER_BLOCKING 0x0 ;  /* 0x0000000000007b1d */ /* 0x000fe20000010000 */
[----:B------:R-:W-:-:S13]  /*2930*/  ISETP.GT.U32.AND P0, PT, R0, 0x3f, PT ;  /* 0x0000003f0000780c */ /* 0x000fda0003f04070 */
[----:B------:R-:W-:Y:S05]  /*2940*/  @P0 EXIT ;  /* 0x000000000000094d */ /* 0x000fea0003800000 */
[----:B------:R-:W-:Y:S01]  /*2950*/  IMAD.SHL.U32 R39, R3, 0x4, RZ ;  /* 0x0000000403277824 */ /* 0x000fe200078e00ff */
[----:B------:R-:W-:Y:S01]  /*2960*/  BSSY.RECONVERGENT B0, `(.L_x_31479) ;  /* 0x0000032000007945 */ /* 0x000fe20003800200 */
[----:B0-----:R-:W-:Y:S02]  /*2970*/  IMAD.SHL.U32 R24, R0, 0x4, RZ ;  /* 0x0000000400187824 */ /* 0x001fe400078e00ff */
[----:B------:R-:W0:Y:S01]  /*2980*/  I2F.U32.RP R8, R39 ;  /* 0x0000002700087306 */ /* 0x000e220000209000 */
[----:B------:R-:W-:Y:S02]  /*2990*/  ISETP.NE.U32.AND P2, PT, R39, RZ, PT ;  /* 0x000000ff2700720c */ /* 0x000fe40003f45070 */
[----:B------:R-:W-:-:S04]  /*29a0*/  IADD3 R6, PT, PT, R24, R39, RZ ;  /* 0x0000002718067210 */ /* 0x000fc80007ffe0ff */
[C---:B------:R-:W-:Y:S02]  /*29b0*/  ISETP.GE.U32.AND P0, PT, R6.reuse, 0x100, PT ;  /* 0x000001000600780c */ /* 0x040fe40003f06070 */
[----:B------:R-:W-:Y:S02]  /*29c0*/  VIMNMX.U32 R2, PT, PT, R6, 0x100, !PT ;  /* 0x0000010006027848 */ /* 0x000fe40007fe0000 */
[----:B------:R-:W-:Y:S01]  /*29d0*/  SEL R7, RZ, 0x1, P0 ;  /* 0x00000001ff077807 */ /* 0x000fe20000000000 */
[----:B0-----:R-:W0:Y:S03]  /*29e0*/  MUFU.RCP R8, R8 ;  /* 0x0000000800087308 */ /* 0x001e260000001000 */
[----:B------:R-:W-:Y:S02]  /*29f0*/  IADD3 R2, PT, PT, R2, -R6, -R7 ;  /* 0x8000000602027210 */ /* 0x000fe40007ffe807 */
        /* <DEDUP_REMOVED lines=31> */
.L_x_31481:
        /* <DEDUP_REMOVED lines=9> */
.L_x_31480:
[----:B------:R-:W-:Y:S05]  /*2c80*/  BSYNC.RECONVERGENT B0 ;  /* 0x0000000000007941 */ /* 0x000fea0003800200 */
.L_x_31479:
        /* <DEDUP_REMOVED lines=12> */
.L_x_31482:
        /* <DEDUP_REMOVED lines=26> */
.L_x_31444:
[----:B------:R-:W-:Y:S02]  /*2ef0*/  HFMA2 R75, -RZ, RZ, 0, 1.847743988037109375e-06 ;  /* 0x0000001fff4b7431 */ /* 0x000fe400000001ff */
[----:B------:R-:W-:Y:S02]  /*2f00*/  IMAD.MOV.U32 R73, RZ, RZ, -0x1 ;  /* 0xffffffffff497424 */ /* 0x000fe400078e00ff */
[----:B------:R-:W-:-:S07]  /*2f10*/  IMAD.MOV.U32 R74, RZ, RZ, R37 ;  /* 0x000000ffff4a7224 */ /* 0x000fce00078e0025 */
[----:B01----:R-:W-:Y:S05]  /*2f20*/  WARPSYNC.COLLECTIVE R73, `(.L_x_31483) ;  /* 0x0000000049087348 */ /* 0x003fea0003c00000 */
[----:B------:R2:W3:Y:S02]  /*2f30*/  SHFL.IDX P3, R73, R72, R74, R75 ;  /* 0x0000004a48497389 */ /* 0x0004e4000006004b */
[----:B0123--:R-:W-:Y:S05]  /*2f40*/  ENDCOLLECTIVE ;  /* 0x000000000000791b */ /* 0x00ffea0003800000 */
.L_x_31483:
[----:B------:R-:W-:Y:S01]  /*2f50*/  IMAD.MOV.U32 R65, RZ, RZ, R73 ;  /* 0x000000ffff417224 */ /* 0x000fe200078e0049 */
[----:B------:R-:W-:Y:S06]  /*2f60*/  BRA `(.L_x_31484) ;  /* 0xffffffec00907947 */ /* 0x000fec000383ffff */
.L_x_31446:
[----:B------:R-:W-:Y:S01]  /*2f70*/  BSSY B1, `(.L_x_31485) ;  /* 0x0000007000017945 */ /* 0x000fe20003800000 */
[----:B------:R-:W-:Y:S01]  /*2f80*/  MOV R74, R6 ;  /* 0x00000006004a7202 */ /* 0x000fe20000000f00 */
[----:B------:R-:W-:Y:S02]  /*2f90*/  IMAD.MOV.U32 R75, RZ, RZ, 0x1f ;  /* 0x0000001fff4b7424 */ /* 0x000fe400078e00ff */
[----:B------:R-:W-:-:S07]  /*2fa0*/  IMAD.MOV.U32 R73, RZ, RZ, -0x1 ;  /* 0xffffffffff497424 */ /* 0x000fce00078e00ff */
[----:B012---:R-:W-:Y:S05]  /*2fb0*/  WARPSYNC.COLLECTIVE R73, `(.L_x_31486) ;  /* 0x0000000049087348 */ /* 0x007fea0003c00000 */
[----:B------:R3:W4:Y:S02]  /*2fc0*/  SHFL.IDX P3, R73, R72, R74, R75 ;  /* 0x0000004a48497389 */ /* 0x000724000006004b */
[----:B01234-:R-:W-:Y:S05]  /*2fd0*/  ENDCOLLECTIVE ;  /* 0x000000000000791b */ /* 0x01ffea0003800000 */
.L_x_31486:
[----:B------:R-:W-:Y:S05]  /*2fe0*/  BSYNC B1 ;  /* 0x0000000000017941 */ /* 0x000fea0003800000 */
.L_x_31485:
[----:B------:R-:W-:Y:S01]  /*2ff0*/  MOV R74, R73 ;  /* 0x00000049004a7202 */ /* 0x000fe20000000f00 */
[----:B------:R-:W-:Y:S06]  /*3000*/  BRA `(.L_x_31487) ;  /* 0xffffffec00807947 */ /* 0x000fec000383ffff */
.L_x_31448:
[----:B------:R-:W-:Y:S01]  /*3010*/  BSSY B1, `(.L_x_31488) ;  /* 0x0000007000017945 */ /* 0x000fe20003800000 */
[----:B------:R-:W-:Y:S01]  /*3020*/  IMAD.MOV.U32 R74, RZ, RZ, R7 ;  /* 0x000000ffff4a7224 */ /* 0x000fe200078e0007 */
[----:B------:R-:W-:Y:S01]  /*3030*/  MOV R73, 0xffffffff ;  /* 0xffffffff00497802 */ /* 0x000fe20000000f00 */
[----:B------:R-:W-:-:S07]  /*3040*/  IMAD.MOV.U32 R75, RZ, RZ, 0x1f ;  /* 0x0000001fff4b7424 */ /* 0x000fce00078e00ff */
[----:B0123--:R-:W-:Y:S05]  /*3050*/  WARPSYNC.COLLECTIVE R73, `(.L_x_31489) ;  /* 0x0000000049087348 */ /* 0x00ffea0003c00000 */
[----:B------:R4:W0:Y:S02]  /*3060*/  SHFL.IDX P3, R73, R72, R74, R75 ;  /* 0x0000004a48497389 */ /* 0x000824000006004b */
[----:B01234-:R-:W-:Y:S05]  /*3070*/  ENDCOLLECTIVE ;  /* 0x000000000000791b */ /* 0x01ffea0003800000 */
.L_x_31489:
[----:B------:R-:W-:Y:S05]  /*3080*/  BSYNC B1 ;  /* 0x0000000000017941 */ /* 0x000fea0003800000 */
.L_x_31488:
[----:B------:R-:W-:Y:S05]  /*3090*/  BRA `(.L_x_31490) ;  /* 0xffffffec00747947 */ /* 0x000fea000383ffff */
.L_x_31450:
[----:B------:R-:W-:Y:S01]  /*30a0*/  BSSY B1, `(.L_x_31491) ;  /* 0x0000007000017945 */ /* 0x000fe20003800000 */
[----:B------:R-:W-:Y:S01]  /*30b0*/  IMAD.MOV.U32 R74, RZ, RZ, R8 ;  /* 0x000000ffff4a7224 */ /* 0x000fe200078e0008 */
[----:B------:R-:W-:Y:S01]  /*30c0*/  MOV R73, 0xffffffff ;  /* 0xffffffff00497802 */ /* 0x000fe20000000f00 */
[----:B------:R-:W-:-:S07]  /*30d0*/  IMAD.MOV.U32 R75, RZ, RZ, 0x1f ;  /* 0x0000001fff4b7424 */ /* 0x000fce00078e00ff */
[----:B01234-:R-:W-:Y:S05]  /*30e0*/  WARPSYNC.COLLECTIVE R73, `(.L_x_31492) ;  /* 0x0000000049087348 */ /* 0x01ffea0003c00000 */
[----:B------:R0:W0:Y:S02]  /*30f0*/  SHFL.IDX P3, R73, R72, R74, R75 ;  /* 0x0000004a48497389 */ /* 0x000024000006004b */
[----:B01234-:R-:W-:Y:S05]  /*3100*/  ENDCOLLECTIVE ;  /* 0x000000000000791b */ /* 0x01ffea0003800000 */
.L_x_31492:
[----:B------:R-:W-:Y:S05]  /*3110*/  BSYNC B1 ;  /* 0x0000000000017941 */ /* 0x000fea0003800000 */
.L_x_31491:
[----:B------:R-:W-:Y:S05]  /*3120*/  BRA `(.L_x_31493) ;  /* 0xffffffec00687947 */ /* 0x000fea000383ffff */
.L_x_31452:
[----:B------:R-:W-:Y:S01]  /*3130*/  BSSY B1, `(.L_x_31494) ;  /* 0x0000007000017945 */ /* 0x000fe20003800000 */
[----:B------:R-:W-:Y:S01]  /*3140*/  IMAD.MOV.U32 R74, RZ, RZ, R9 ;  /* 0x000000ffff4a7224 */ /* 0x000fe200078e0009 */
[----:B------:R-:W-:Y:S01]  /*3150*/  MOV R73, 0xffffffff ;  /* 0xffffffff00497802 */ /* 0x000fe20000000f00 */
[----:B------:R-:W-:-:S07]  /*3160*/  IMAD.MOV.U32 R75, RZ, RZ, 0x1f ;  /* 0x0000001fff4b7424 */ /* 0x000fce00078e00ff */
[----:B01234-:R-:W-:Y:S05]  /*3170*/  WARPSYNC.COLLECTIVE R73, `(.L_x_31495) ;  /* 0x0000000049087348 */ /* 0x01ffea0003c00000 */
[----:B------:R0:W0:Y:S02]  /*3180*/  SHFL.IDX P3, R73, R72, R74, R75 ;  /* 0x0000004a48497389 */ /* 0x000024000006004b */
[----:B01234-:R-:W-:Y:S05]  /*3190*/  ENDCOLLECTIVE ;  /* 0x000000000000791b */ /* 0x01ffea0003800000 */
.L_x_31495:
[----:B------:R-:W-:Y:S05]  /*31a0*/  BSYNC B1 ;  /* 0x0000000000017941 */ /* 0x000fea0003800000 */
.L_x_31494:
[----:B------:R-:W-:Y:S01]  /*31b0*/  IMAD.MOV.U32 R74, RZ, RZ, R73 ;  /* 0x000000ffff4a7224 */ /* 0x000fe200078e0049 */
[----:B------:R-:W-:Y:S06]  /*31c0*/  BRA `(.L_x_31496) ;  /* 0xffffffec00587947 */ /* 0x000fec000383ffff */
.L_x_31454:
[----:B------:R-:W-:Y:S01]  /*31d0*/  HFMA2 R75, -RZ, RZ, 0, 1.847743988037109375e-06 ;  /* 0x0000001fff4b7431 */ /* 0x000fe200000001ff */
[----:B------:R-:W-:Y:S01]  /*31e0*/  BSSY B1, `(.L_x_31497) ;  /* 0x0000006000017945 */ /* 0x000fe20003800000 */
[----:B------:R-:W-:Y:S02]  /*31f0*/  IMAD.MOV.U32 R74, RZ, RZ, R10 ;  /* 0x000000ffff4a7224 */ /* 0x000fe400078e000a */
[----:B------:R-:W-:-:S07]  /*3200*/  IMAD.MOV.U32 R73, RZ, RZ, -0x1 ;  /* 0xffffffffff497424 */ /* 0x000fce00078e00ff */
[----:B01234-:R-:W-:Y:S05]  /*3210*/  WARPSYNC.COLLECTIVE R73, `(.L_x_31498) ;  /* 0x0000000049087348 */ /* 0x01ffea0003c00000 */
[----:B------:R0:W0:Y:S02]  /*3220*/  SHFL.IDX P3, R73, R72, R74, R75 ;  /* 0x0000004a48497389 */ /* 0x000024000006004b */
[----:B01234-:R-:W-:Y:S05]  /*3230*/  ENDCOLLECTIVE ;  /* 0x000000000000791b */ /* 0x01ffea0003800000 */
.L_x_31498:
[----:B------:R-:W-:Y:S05]  /*3240*/  BSYNC B1 ;  /* 0x0000000000017941 */ /* 0x000fea0003800000 */
.L_x_31497:
[----:B------:R-:W-:Y:S05]  /*3250*/  BRA `(.L_x_31499) ;  /* 0xffffffec004c7947 */ /* 0x000fea000383ffff */
.L_x_31456:
[----:B------:R-:W-:Y:S01]  /*3260*/  BSSY B1, `(.L_x_31500) ;  /* 0x0000007000017945 */ /* 0x000fe20003800000 */
[----:B------:R-:W-:Y:S01]  /*3270*/  IMAD.MOV.U32 R74, RZ, RZ, R11 ;  /* 0x000000ffff4a7224 */ /* 0x000fe200078e000b */
[----:B------:R-:W-:Y:S01]  /*3280*/  MOV R75, 0x1f ;  /* 0x0000001f004b7802 */ /* 0x000fe20000000f00 */
[----:B------:R-:W-:-:S07]  /*3290*/  IMAD.MOV.U32 R73, RZ, RZ, -0x1 ;  /* 0xffffffffff497424 */ /* 0x000fce00078e00ff */
[----:B01234-:R-:W-:Y:S05]  /*32a0*/  WARPSYNC.COLLECTIVE R73, `(.L_x_31501) ;  /* 0x0000000049087348 */ /* 0x01ffea0003c00000 */
[----:B------:R0:W0:Y:S02]  /*32b0*/  SHFL.IDX P3, R73, R72, R74, R75 ;  /* 0x0000004a48497389 */ /* 0x000024000006004b */
[----:B01234-:R-:W-:Y:S05]  /*32c0*/  ENDCOLLECTIVE ;  /* 0x000000000000791b */ /* 0x01ffea0003800000 */
.L_x_31501:
[----:B------:R-:W-:Y:S05]  /*32d0*/  BSYNC B1 ;  /* 0x0000000000017941 */ /* 0x000fea0003800000 */
.L_x_31500:
[----:B------:R-:W-:Y:S01]  /*32e0*/  IMAD.MOV.U32 R74, RZ, RZ, R73 ;  /* 0x000000ffff4a7224 */ /* 0x000fe200078e0049 */
[----:B------:R-:W-:Y:S06]  /*32f0*/  BRA `(.L_x_31502) ;  /* 0xffffffec003c7947 */ /* 0x000fec000383ffff */
.L_x_31458:
[----:B------:R-:W-:Y:S01]  /*3300*/  BSSY B1, `(.L_x_31503) ;  /* 0x0000007000017945 */ /* 0x000fe20003800000 */
[----:B------:R-:W-:Y:S01]  /*3310*/  MOV R74, R12 ;  /* 0x0000000c004a7202 */ /* 0x000fe20000000f00 */
[----:B------:R-:W-:Y:S02]  /*3320*/  IMAD.MOV.U32 R75, RZ, RZ, 0x1f ;  /* 0x0000001fff4b7424 */ /* 0x000fe400078e00ff */
[----:B------:R-:W-:-:S07]  /*3330*/  IMAD.MOV.U32 R73, RZ, RZ, -0x1 ;  /* 0xffffffffff497424 */ /* 0x000fce00078e00ff */
[----:B01234-:R-:W-:Y:S05]  /*3340*/  WARPSYNC.COLLECTIVE R73, `(.L_x_31504) ;  /* 0x0000000049087348 */ /* 0x01ffea0003c00000 */
[----:B------:R0:W0:Y:S02]  /*3350*/  SHFL.IDX P3, R73, R72, R74, R75 ;  /* 0x0000004a48497389 */ /* 0x000024000006004b */
[----:B01234-:R-:W-:Y:S05]  /*3360*/  ENDCOLLECTIVE ;  /* 0x000000000000791b */ /* 0x01ffea0003800000 */
.L_x_31504:
[----:B------:R-:W-:Y:S05]  /*3370*/  BSYNC B1 ;  /* 0x0000000000017941 */ /* 0x000fea0003800000 */
.L_x_31503:
[----:B------:R-:W-:Y:S05]  /*3380*/  BRA `(.L_x_31505) ;  /* 0xffffffec00307947 */ /* 0x000fea000383ffff */
.L_x_31460:
[----:B------:R-:W-:Y:S01]  /*3390*/  BSSY B1, `(.L_x_31506) ;  /* 0x0000007000017945 */ /* 0x000fe20003800000 */
[----:B------:R-:W-:Y:S01]  /*33a0*/  MOV R74, R13 ;  /* 0x0000000d004a7202 */ /* 0x000fe20000000f00 */
[----:B------:R-:W-:Y:S02]  /*33b0*/  IMAD.MOV.U32 R75, RZ, RZ, 0x1f ;  /* 0x0000001fff4b7424 */ /* 0x000fe400078e00ff */
[----:B------:R-:W-:-:S07]  /*33c0*/  IMAD.MOV.U32 R73, RZ, RZ, -0x1 ;  /* 0xffffffffff497424 */ /* 0x000fce00078e00ff */
[----:B01234-:R-:W-:Y:S05]  /*33d0*/  WARPSYNC.COLLECTIVE R73, `(.L_x_31507) ;  /* 0x0000000049087348 */ /* 0x01ffea0003c00000 */
[----:B------:R0:W0:Y:S02]  /*33e0*/  SHFL.IDX P3, R73, R72, R74, R75 ;  /* 0x0000004a48497389 */ /* 0x000024000006004b */
[----:B01234-:R-:W-:Y:S05]  /*33f0*/  ENDCOLLECTIVE ;  /* 0x000000000000791b */ /* 0x01ffea0003800000 */
.L_x_31507:
[----:B------:R-:W-:Y:S05]  /*3400*/  BSYNC B1 ;  /* 0x0000000000017941 */ /* 0x000fea0003800000 */
.L_x_31506:
[----:B------:R-:W-:Y:S05]  /*3410*/  BRA `(.L_x_31508) ;  /* 0xffffffec00247947 */ /* 0x000fea000383ffff */
.L_x_31462:
[----:B------:R-:W-:Y:S01]  /*3420*/  BSSY B1, `(.L_x_31509) ;  /* 0x0000007000017945 */ /* 0x000fe20003800000 */
[----:B------:R-:W-:Y:S01]  /*3430*/  MOV R74, R14 ;  /* 0x0000000e004a7202 */ /* 0x000fe20000000f00 */
[----:B------:R-:W-:Y:S02]  /*3440*/  IMAD.MOV.U32 R75, RZ, RZ, 0x1f ;  /* 0x0000001fff4b7424 */ /* 0x000fe400078e00ff */
[----:B------:R-:W-:-:S07]  /*3450*/  IMAD.MOV.U32 R73, RZ, RZ, -0x1 ;  /* 0xffffffffff497424 */ /* 0x000fce00078e00ff */
[----:B01234-:R-:W-:Y:S05]  /*3460*/  WARPSYNC.COLLECTIVE R73, `(.L_x_31510) ;  /* 0x0000000049087348 */ /* 0x01ffea0003c00000 */
[----:B------:R0:W0:Y:S02]  /*3470*/  SHFL.IDX P3, R73, R72, R74, R75 ;  /* 0x0000004a48497389 */ /* 0x000024000006004b */
[----:B01234-:R-:W-:Y:S05]  /*3480*/  ENDCOLLECTIVE ;  /* 0x000000000000791b */ /* 0x01ffea0003800000 */
.L_x_31510:
[----:B------:R-:W-:Y:S05]  /*3490*/  BSYNC B1 ;  /* 0x0000000000017941 */ /* 0x000fea0003800000 */
.L_x_31509:
[----:B------:R-:W-:Y:S01]  /*34a0*/  MOV R74, R73 ;  /* 0x00000049004a7202 */ /* 0x000fe20000000f00 */
[----:B------:R-:W-:Y:S06]  /*34b0*/  BRA `(.L_x_31511) ;  /* 0xffffffec00147947 */ /* 0x000fec000383ffff */
.L_x_31464:
[----:B------:R-:W-:Y:S01]  /*34c0*/  BSSY B1, `(.L_x_31512) ;  /* 0x0000007000017945 */ /* 0x000fe20003800000 */
[----:B------:R-:W-:Y:S01]  /*34d0*/  IMAD.MOV.U32 R74, RZ, RZ, R15 ;  /* 0x000000ffff4a7224 */ /* 0x000fe200078e000f */
[----:B------:R-:W-:Y:S01]  /*34e0*/  MOV R73, 0xffffffff ;  /* 0xffffffff00497802 */ /* 0x000fe20000000f00 */
[----:B------:R-:W-:-:S07]  /*34f0*/  IMAD.MOV.U32 R75, RZ, RZ, 0x1f ;  /* 0x0000001fff4b7424 */ /* 0x000fce00078e00ff */
[----:B01234-:R-:W-:Y:S05]  /*3500*/  WARPSYNC.COLLECTIVE R73, `(.L_x_31513) ;  /* 0x0000000049087348 */ /* 0x01ffea0003c00000 */
[----:B------:R0:W0:Y:S02]  /*3510*/  SHFL.IDX P3, R73, R72, R74, R75 ;  /* 0x0000004a48497389 */ /* 0x000024000006004b */
[----:B01234-:R-:W-:Y:S05]  /*3520*/  ENDCOLLECTIVE ;  /* 0x000000000000791b */ /* 0x01ffea0003800000 */
.L_x_31513:
[----:B------:R-:W-:Y:S05]  /*3530*/  BSYNC B1 ;  /* 0x0000000000017941 */ /* 0x000fea0003800000 */
.L_x_31512:
[----:B------:R-:W-:Y:S01]  /*3540*/  IMAD.MOV.U32 R74, RZ, RZ, R73 ;  /* 0x000000ffff4a7224 */ /* 0x000fe200078e0049 */
[----:B------:R-:W-:Y:S06]  /*3550*/  BRA `(.L_x_31514) ;  /* 0xffffffec00047947 */ /* 0x000fec000383ffff */
.L_x_31466:
[----:B------:R-:W-:Y:S01]  /*3560*/  HFMA2 R75, -RZ, RZ, 0, 1.847743988037109375e-06 ;  /* 0x0000001fff4b7431 */ /* 0x000fe200000001ff */
[----:B------:R-:W-:Y:S01]  /*3570*/  BSSY B1, `(.L_x_31515) ;  /* 0x0000006000017945 */ /* 0x000fe20003800000 */
[----:B------:R-:W-:Y:S02]  /*3580*/  IMAD.MOV.U32 R74, RZ, RZ, R32 ;  /* 0x000000ffff4a7224 */ /* 0x000fe400078e0020 */
[----:B------:R-:W-:-:S07]  /*3590*/  IMAD.MOV.U32 R73, RZ, RZ, -0x1 ;  /* 0xffffffffff497424 */ /* 0x000fce00078e00ff */
[----:B01234-:R-:W-:Y:S05]  /*35a0*/  WARPSYNC.COLLECTIVE R73, `(.L_x_31516) ;  /* 0x0000000049087348 */ /* 0x01ffea0003c00000 */
[----:B------:R0:W0:Y:S02]  /*35b0*/  SHFL.IDX P3, R73, R72, R74, R75 ;  /* 0x0000004a48497389 */ /* 0x000024000006004b */
[----:B01234-:R-:W-:Y:S05]  /*35c0*/  ENDCOLLECTIVE ;  /* 0x000000000000791b */ /* 0x01ffea0003800000 */
.L_x_31516:
[----:B------:R-:W-:Y:S05]  /*35d0*/  BSYNC B1 ;  /* 0x0000000000017941 */ /* 0x000fea0003800000 */
.L_x_31515:
[----:B------:R-:W-:Y:S05]  /*35e0*/  BRA `(.L_x_31517) ;  /* 0xffffffe800f87947 */ /* 0x000fea000383ffff */
.L_x_31468:
[----:B------:R-:W-:Y:S01]  /*35f0*/  BSSY B1, `(.L_x_31518) ;  /* 0x0000007000017945 */ /* 0x000fe20003800000 */
[----:B------:R-:W-:Y:S01]  /*3600*/  IMAD.MOV.U32 R74, RZ, RZ, R33 ;  /* 0x000000ffff4a7224 */ /* 0x000fe200078e0021 */
[----:B------:R-:W-:Y:S01]  /*3610*/  MOV R75, 0x1f ;  /* 0x0000001f004b7802 */ /* 0x000fe20000000f00 */
[----:B------:R-:W-:-:S07]  /*3620*/  IMAD.MOV.U32 R73, RZ, RZ, -0x1 ;  /* 0xffffffffff497424 */ /* 0x000fce00078e00ff */
[----:B01234-:R-:W-:Y:S05]  /*3630*/  WARPSYNC.COLLECTIVE R73, `(.L_x_31519) ;  /* 0x0000000049087348 */ /* 0x01ffea0003c00000 */
[----:B------:R0:W0:Y:S02]  /*3640*/  SHFL.IDX P3, R73, R72, R74, R75 ;  /* 0x0000004a48497389 */ /* 0x000024000006004b */
[----:B01234-:R-:W-:Y:S05]  /*3650*/  ENDCOLLECTIVE ;  /* 0x000000000000791b */ /* 0x01ffea0003800000 */
.L_x_31519:
[----:B------:R-:W-:Y:S05]  /*3660*/  BSYNC B1 ;  /* 0x0000000000017941 */ /* 0x000fea0003800000 */
.L_x_31518:
[----:B------:R-:W-:Y:S01]  /*3670*/  IMAD.MOV.U32 R74, RZ, RZ, R73 ;  /* 0x000000ffff4a7224 */ /* 0x000fe200078e0049 */
[----:B------:R-:W-:Y:S06]  /*3680*/  BRA `(.L_x_31520) ;  /* 0xffffffe800e87947 */ /* 0x000fec000383ffff */
.L_x_31470:
[----:B------:R-:W-:Y:S01]  /*3690*/  BSSY B1, `(.L_x_31521) ;  /* 0x0000007000017945 */ /* 0x000fe20003800000 */
[----:B------:R-:W-:Y:S01]  /*36a0*/  MOV R74, R34 ;  /* 0x00000022004a7202 */ /* 0x000fe20000000f00 */
[----:B------:R-:W-:Y:S02]  /*36b0*/  IMAD.MOV.U32 R75, RZ, RZ, 0x1f ;  /* 0x0000001fff4b7424 */ /* 0x000fe400078e00ff */
[----:B------:R-:W-:-:S07]  /*36c0*/  IMAD.MOV.U32 R73, RZ, RZ, -0x1 ;  /* 0xffffffffff497424 */ /* 0x000fce00078e00ff */
[----:B01234-:R-:W-:Y:S05]  /*36d0*/  WARPSYNC.COLLECTIVE R73, `(.L_x_31522) ;  /* 0x0000000049087348 */ /* 0x01ffea0003c00000 */
[----:B------:R0:W0:Y:S02]  /*36e0*/  SHFL.IDX P3, R73, R72, R74, R75 ;  /* 0x0000004a48497389 */ /* 0x000024000006004b */
[----:B01234-:R-:W-:Y:S05]  /*36f0*/  ENDCOLLECTIVE ;  /* 0x000000000000791b */ /* 0x01ffea0003800000 */
.L_x_31522:
[----:B------:R-:W-:Y:S05]  /*3700*/  BSYNC B1 ;  /* 0x0000000000017941 */ /* 0x000fea0003800000 */
.L_x_31521:
[----:B------:R-:W-:Y:S01]  /*3710*/  MOV R74, R73 ;  /* 0x00000049004a7202 */ /* 0x000fe20000000f00 */
[----:B------:R-:W-:Y:S06]  /*3720*/  BRA `(.L_x_31523) ;  /* 0xffffffe800d87947 */ /* 0x000fec000383ffff */
.L_x_31472:
[----:B------:R-:W-:Y:S01]  /*3730*/  BSSY B1, `(.L_x_31524) ;  /* 0x0000007000017945 */ /* 0x000fe20003800000 */
[----:B------:R-:W-:Y:S01]  /*3740*/  IMAD.MOV.U32 R74, RZ, RZ, R35 ;  /* 0x000000ffff4a7224 */ /* 0x000fe200078e0023 */
[----:B------:R-:W-:Y:S01]  /*3750*/  MOV R73, 0xffffffff ;  /* 0xffffffff00497802 */ /* 0x000fe20000000f00 */
[----:B------:R-:W-:-:S07]  /*3760*/  IMAD.MOV.U32 R75, RZ, RZ, 0x1f ;  /* 0x0000001fff4b7424 */ /* 0x000fce00078e00ff */
[----:B01234-:R-:W-:Y:S05]  /*3770*/  WARPSYNC.COLLECTIVE R73, `(.L_x_31525) ;  /* 0x0000000049087348 */ /* 0x01ffea0003c00000 */
[----:B------:R0:W0:Y:S02]  /*3780*/  SHFL.IDX P3, R73, R72, R74, R75 ;  /* 0x0000004a48497389 */ /* 0x000024000006004b */
[----:B01234-:R-:W-:Y:S05]  /*3790*/  ENDCOLLECTIVE ;  /* 0x000000000000791b */ /* 0x01ffea0003800000 */
.L_x_31525:
[----:B------:R-:W-:Y:S05]  /*37a0*/  BSYNC B1 ;  /* 0x0000000000017941 */ /* 0x000fea0003800000 */
.L_x_31524:
[----:B------:R-:W-:Y:S05]  /*37b0*/  BRA `(.L_x_31526) ;  /* 0xffffffe800cc7947 */ /* 0x000fea000383ffff */
.L_x_31474:
[----:B------:R-:W-:Y:S01]  /*37c0*/  BSSY B1, `(.L_x_31527) ;  /* 0x0000007000017945 */ /* 0x000fe20003800000 */
[----:B------:R-:W-:Y:S01]  /*37d0*/  IMAD.MOV.U32 R74, RZ, RZ, R36 ;  /* 0x000000ffff4a7224 */ /* 0x000fe200078e0024 */
[----:B------:R-:W-:Y:S01]  /*37e0*/  MOV R73, 0xffffffff ;  /* 0xffffffff00497802 */ /* 0x000fe20000000f00 */
[----:B------:R-:W-:-:S07]  /*37f0*/  IMAD.MOV.U32 R75, RZ, RZ, 0x1f ;  /* 0x0000001fff4b7424 */ /* 0x000fce00078e00ff */
[----:B01234-:R-:W-:Y:S05]  /*3800*/  WARPSYNC.COLLECTIVE R73, `(.L_x_31528) ;  /* 0x0000000049087348 */ /* 0x01ffea0003c00000 */
[----:B------:R0:W0:Y:S02]  /*3810*/  SHFL.IDX P3, R73, R72, R74, R75 ;  /* 0x0000004a48497389 */ /* 0x000024000006004b */
[----:B01234-:R-:W-:Y:S05]  /*3820*/  ENDCOLLECTIVE ;  /* 0x000000000000791b */ /* 0x01ffea0003800000 */
.L_x_31528:
[----:B------:R-:W-:Y:S05]  /*3830*/  BSYNC B1 ;  /* 0x0000000000017941 */ /* 0x000fea0003800000 */
.L_x_31527:
[----:B------:R-:W-:Y:S01]  /*3840*/  IMAD.MOV.U32 R72, RZ, RZ, R73 ;  /* 0x000000ffff487224 */ /* 0x000fe200078e0049 */
[----:B------:R-:W-:Y:S06]  /*3850*/  BRA `(.L_x_31529) ;  /* 0xffffffe800bc7947 */ /* 0x000fec000383ffff */
        .weak           $__internal_641_$__cuda_sm20_div_s16
        .type           $__internal_641_$__cuda_sm20_div_s16,@function
        .size           $__internal_641_$__cuda_sm20_div_s16,($__internal_642_$__cuda_sm20_div_u16 - $__internal_641_$__cuda_sm20_div_s16)
$__internal_641_$__cuda_sm20_div_s16:
        /* <DEDUP_REMOVED lines=23> */
[----:B------:R-:W-:Y:S05]  /*39d0*/  RET.REL.NODEC R16 `(_Z9cuda_gemmIiLi128ELi1ELi1ELi256ELi64ELi64ELi64ELi1ELi0EEviiiPT_S1_S1_iii) ;  /* 0xffffffc410887950 */ /* 0x000fea0003c3ffff */
        .weak           $__internal_642_$__cuda_sm20_div_u16
        .type           $__internal_642_$__cuda_sm20_div_u16,@function
        .size           $__internal_642_$__cuda_sm20_div_u16,(.L_x_39145 - $__internal_642_$__cuda_sm20_div_u16)
$__internal_642_$__cuda_sm20_div_u16:
        /* <DEDUP_REMOVED lines=18> */
[----:B------:R-:W-:Y:S06]  /*3b00*/  RET.REL.NODEC R6 `(_Z9cuda_gemmIiLi128ELi1ELi1ELi256ELi64ELi64ELi64ELi1ELi0EEviiiPT_S1_S1_iii) ;  /* 0xffffffc4063c7950 */ /* 0x000fec0003c3ffff */
.L_x_31530:
        /* <DEDUP_REMOVED lines=15> */
.L_x_39145:


//--------------------- .text._Z9cuda_gemmIiLi128ELi1ELi1ELi256ELi64ELi64ELi64ELi0ELi1EEviiiPT_S1_S1_iii --------------------------
	.section	.text._Z9cuda_gemmIiLi128ELi1ELi1ELi256ELi64ELi64ELi64ELi0ELi1EEviiiPT_S1_S1_iii,"ax",@progbits
	.align	128
        .global         _Z9cuda_gemmIiLi128ELi1ELi1ELi256ELi64ELi64ELi64ELi0ELi1EEviiiPT_S1_S1_iii
        .type           _Z9cuda_gemmIiLi128ELi1ELi1ELi256ELi64ELi64ELi64ELi0ELi1EEviiiPT_S1_S1_iii,@function
        .size           _Z9cuda_gemmIiLi128ELi1ELi1ELi256ELi64ELi64ELi64ELi0ELi1EEviiiPT_S1_S1_iii,(.L_x_39146 - _Z9cuda_gemmIiLi128ELi1ELi1ELi256ELi64ELi64ELi64ELi0ELi1EEviiiPT_S1_S1_iii)
        .other          _Z9cuda_gemmIiLi128ELi1ELi1ELi256ELi64ELi64ELi64ELi0ELi1EEviiiPT_S1_S1_iii,@"STO_CUDA_ENTRY STV_DEFAULT"
_Z9cuda_gemmIiLi128ELi1ELi1ELi256ELi64ELi64ELi64ELi0ELi1EEviiiPT_S1_S1_iii:
.text._Z9cuda_gemmIiLi128ELi1ELi1ELi256ELi64ELi64ELi64ELi0ELi1EEviiiPT_S1_S1_iii:
        /* <DEDUP_REMOVED lines=9> */
[----:B------:R-:W2:Y:S06]  /*0090*/  S2R R31, SR_CTAID.X ;  /* 0x00000000001f7919 */ /* 0x000eac0000002500 */
[----:B------:R-:W3:Y:S01]  /*00a0*/  S2UR UR7, SR_CTAID.Z ;  /* 0x00000000000779c3 */ /* 0x000ee20000002700 */
[C---:B0-----:R-:W-:Y:S01]  /*00b0*/  VIADD R2, R32.reuse, UR4 ;  /* 0x0000000420027c36 */ /* 0x041fe20008000000 */
[--C-:B------:R-:W-:Y:S01]  /*00c0*/  SHF.R.U32.HI R47, RZ, 0x1, R32.reuse ;  /* 0x00000001ff2f7819 */ /* 0x100fe20000011620 */
[----:B------:R-:W-:Y:S01]  /*00d0*/  IMAD.SHL.U32 R45, R32, 0x4, RZ ;  /* 0x00000004202d7824 */ /* 0x000fe200078e00ff */
[----:B------:R-:W-:-:S02]  /*00e0*/  SHF.R.U32.HI R0, RZ, 0x3, R32 ;  /* 0x00000003ff007819 */ /* 0x000fc40000011620 */
[----:B------:R-:W-:Y:S02]  /*00f0*/  LOP3.LUT R4, R2, 0xff, RZ, 0xc, !PT ;  /* 0x000000ff02047812 */ /* 0x000fe400078e0cff */
[C---:B------:R-:W-:Y:S02]  /*0100*/  LOP3.LUT R46, R32.reuse, 0x1, RZ, 0xc0, !PT ;  /* 0x00000001202e7812 */ /* 0x040fe400078ec0ff */
[----:B------:R-:W-:Y:S02]  /*0110*/  LOP3.LUT R11, R32, 0xf, RZ, 0xc0, !PT ;  /* 0x0000000f200b7812 */ /* 0x000fe400078ec0ff */
[----:B------:R-:W-:Y:S02]  /*0120*/  LOP3.LUT R47, R47, 0x3, RZ, 0xc0, !PT ;  /* 0x000000032f2f7812 */ /* 0x000fe400078ec0ff */
[----:B-123--:R-:W-:-:S07]  /*0130*/  LOP3.LUT R2, R30, 0xff, RZ, 0xc0, !PT ;  /* 0x000000ff1e027812 */ /* 0x00efce00078ec0ff */
[----:B------:R-:W-:Y:S05]  /*0140*/  CALL.REL.NOINC `($__internal_643_$__cuda_sm20_div_u16) ;  /* 0x0000001800387944 */ /* 0x000fea0003c00000 */
[----:B------:R-:W-:Y:S01]  /*0150*/  USHF.L.U32 UR5, UR4, 0x2, URZ ;  /* 0x0000000204057899 */ /* 0x000fe200080006ff */
[----:B------:R-:W-:Y:S01]  /*0160*/  MOV R34, 0x400 ;  /* 0x0000040000227802 */ /* 0x000fe20000000f00 */
[----:B------:R-:W-:Y:S01]  /*0170*/  VIADD R28, R0, UR7 ;  /* 0x00000007001c7c36 */ /* 0x000fe20008000000 */
[----:B------:R-:W-:Y:S01]  /*0180*/  BSSY.RECONVERGENT B0, `(.L_x_31531) ;  /* 0x0000037000007945 */ /* 0x000fe20003800200 */
[----:B------:R-:W-:Y:S02]  /*0190*/  IMAD.SHL.U32 R44, R31, 0x100, RZ ;  /* 0x000001001f2c7824 */ /* 0x000fe400078e00ff */
[----:B------:R-:W-:Y:S01]  /*01a0*/  VIADD R29, R45, UR5 ;  /* 0x000000052d1d7c36 */ /* 0x000fe20008000000 */
[----:B------:R-:W-:Y:S02]  /*01b0*/  ISETP.NE.U32.AND P3, PT, RZ, UR5, PT ;  /* 0x00000005ff007c0c */ /* 0x000fe4000bf65070 */
[----:B------:R-:W0:Y:S02]  /*01c0*/  I2F.U32.RP R5, UR5 ;  /* 0x0000000500057d06 */ /* 0x000e240008209000 */
[----:B------:R-:W-:-:S02]  /*01d0*/  ISETP.GE.U32.AND P0, PT, R29, 0x80, PT ;  /* 0x000000801d00780c */ /* 0x000fc40003f06070 */
[----:B------:R-:W-:Y:S02]  /*01e0*/  VIMNMX.U32 R4, PT, PT, R29, 0x80, !PT ;  /* 0x000000801d047848 */ /* 0x000fe40007fe0000 */
[----:B------:R-:W-:-:S04]  /*01f0*/  SEL R9, RZ, 0x1, P0 ;  /* 0x00000001ff097807 */ /* 0x000fc80000000000 */
[----:B------:R-:W-:Y:S01]  /*0200*/  IADD3 R4, PT, PT, R4, -R29, -R9 ;  /* 0x8000001d04047210 */ /* 0x000fe20007ffe809 */
[----:B0-----:R-:W0:Y:S02]  /*0210*/  MUFU.RCP R5, R5 ;  /* 0x0000000500057308 */ /* 0x001e240000001000 */
[----:B0-----:R-:W-:Y:S02]  /*0220*/  VIADD R2, R5, 0xffffffe ;  /* 0x0ffffffe05027836 */ /* 0x001fe40000000000 */
[----:B------:R-:W0:Y:S04]  /*0230*/  S2R R5, SR_CgaCtaId ;  /* 0x0000000000057919 */ /* 0x000e280000008800 */
[----:B------:R1:W2:Y:S02]  /*0240*/  F2I.FTZ.U32.TRUNC.NTZ R3, R2 ;  /* 0x0000000200037305 */ /* 0x0002a4000021f000 */
[----:B-1----:R-:W-:Y:S01]  /*0250*/  IMAD.MOV.U32 R2, RZ, RZ, RZ ;  /* 0x000000ffff027224 */ /* 0x002fe200078e00ff */
[----:B--2---:R-:W-:-:S05]  /*0260*/  IADD3 R13, PT, PT, RZ, -R3, RZ ;  /* 0x80000003ff0d7210 */ /* 0x004fca0007ffe0ff */
[----:B------:R-:W-:-:S04]  /*0270*/  IMAD R13, R13, UR5, RZ ;  /* 0x000000050d0d7c24 */ /* 0x000fc8000f8e02ff */
[----:B------:R-:W-:Y:S01]  /*0280*/  IMAD.HI.U32 R3, R3, R13, R2 ;  /* 0x0000000d03037227 */ /* 0x000fe200078e0002 */
[C---:B------:R-:W-:Y:S01]  /*0290*/  LOP3.LUT R2, R7.reuse, 0xffff, RZ, 0xc0, !PT ;  /* 0x0000ffff07027812 */ /* 0x040fe200078ec0ff */
[----:B------:R-:W1:Y:S01]  /*02a0*/  LDC R13, c[0x0][0x388] ;  /* 0x0000e200ff0d7b82 */ /* 0x000e620000000800 */
[----:B------:R-:W-:Y:S02]  /*02b0*/  LOP3.LUT R7, R7, 0x3, RZ, 0xc0, !PT ;  /* 0x0000000307077812 */ /* 0x000fe400078ec0ff */
[----:B------:R-:W-:Y:S01]  /*02c0*/  ISETP.GE.U32.AND P0, PT, R2, 0x2, PT ;  /* 0x000000020200780c */ /* 0x000fe20003f06070 */
[----:B------:R-:W-:Y:S01]  /*02d0*/  IMAD.HI.U32 R6, R3, R4, RZ ;  /* 0x0000000403067227 */ /* 0x000fe200078e00ff */
[----:B------:R-:W-:Y:S02]  /*02e0*/  ISETP.NE.AND P4, PT, R7, 0x2, PT ;  /* 0x000000020700780c */ /* 0x000fe40003f85270 */
[----:B0-----:R-:W-:Y:S01]  /*02f0*/  LEA R2, R5, R34, 0x18 ;  /* 0x0000002205027211 */ /* 0x001fe200078ec0ff */
[----:B------:R-:W-:-:S02]  /*0300*/  IMAD.MOV R3, RZ, RZ, -R6 ;  /* 0x000000ffff037224 */ /* 0x000fc400078e0a06 */
[----:B------:R-:W-:Y:S02]  /*0310*/  VIADD R34, R34, 0x880 ;  /* 0x0000088022227836 */ /* 0x000fe40000000000 */
[----:B------:R-:W-:Y:S01]  /*0320*/  IMAD R4, R3, UR5, R4 ;  /* 0x0000000503047c24 */ /* 0x000fe2000f8e0204 */
[----:B------:R-:W-:Y:S01]  /*0330*/  LOP3.LUT R3, R45, 0x1c, RZ, 0xc0, !PT ;  /* 0x0000001c2d037812 */ /* 0x000fe200078ec0ff */
[--C-:B------:R-:W-:Y:S01]  /*0340*/  IMAD R10, R0, 0x84, R2.reuse ;  /* 0x00000084000a7824 */ /* 0x100fe200078e0202 */
[----:B------:R-:W-:Y:S01]  /*0350*/  LEA R34, R5, R34, 0x18 ;  /* 0x0000002205227211 */ /* 0x000fe200078ec0ff */
[----:B------:R-:W-:Y:S01]  /*0360*/  IMAD R11, R11, 0x84, R2 ;  /* 0x000000840b0b7824 */ /* 0x000fe200078e0202 */
[----:B------:R-:W-:Y:S01]  /*0370*/  ISETP.GE.U32.AND P1, PT, R4, UR5, PT ;  /* 0x0000000504007c0c */ /* 0x000fe2000bf26070 */
[----:B------:R-:W-:Y:S01]  /*0380*/  IMAD R28, R28, 0x40, R3 ;  /* 0x000000401c1c7824 */ /* 0x000fe200078e0203 */
[----:B------:R-:W-:Y:S02]  /*0390*/  LOP3.LUT R3, R45, 0x7c, RZ, 0xc0, !PT ;  /* 0x0000007c2d037812 */ /* 0x000fe400078ec0ff */
[----:B------:R-:W-:-:S03]  /*03a0*/  MOV R0, R32 ;  /* 0x0000002000007202 */ /* 0x000fc60000000f00 */
[----:B------:R-:W-:-:S06]  /*03b0*/  IMAD.IADD R10, R10, 0x1, R3 ;  /* 0x000000010a0a7824 */ /* 0x000fcc00078e0203 */
[----:B------:R-:W-:Y:S02]  /*03c0*/  @P1 IADD3 R4, PT, PT, R4, -UR5, RZ ;  /* 0x8000000504041c10 */ /* 0x000fe4000fffe0ff */
[----:B------:R-:W-:Y:S02]  /*03d0*/  @P1 IADD3 R6, PT, PT, R6, 0x1, RZ ;  /* 0x0000000106061810 */ /* 0x000fe40007ffe0ff */
[----:B------:R-:W-:-:S13]  /*03e0*/  ISETP.GE.U32.AND P2, PT, R4, UR5, PT ;  /* 0x0000000504007c0c */ /* 0x000fda000bf46070 */
[----:B------:R-:W-:Y:S01]  /*03f0*/  @P2 VIADD R6, R6, 0x1 ;  /* 0x0000000106062836 */ /* 0x000fe20000000000 */
[----:B------:R-:W-:Y:S01]  /*0400*/  @!P3 LOP3.LUT R6, RZ, UR5, RZ, 0x33, !PT ;  /* 0x00000005ff06bc12 */ /* 0x000fe2000f8e33ff */
[----:B-1----:R-:W-:Y:S06]  /*0410*/  @!P4 BRA `(.L_x_31532) ;  /* 0x000000000034c947 */ /* 0x002fec0003800000 */
[----:B------:R-:W0:Y:S01]  /*0420*/  S2R R4, SR_CgaCtaId ;  /* 0x0000000000047919 */ /* 0x000e220000008800 */
[----:B------:R-:W-:Y:S01]  /*0430*/  MOV R0, 0x400 ;  /* 0x0000040000007802 */ /* 0x000fe20000000f00 */
[----:B------:R-:W-:-:S04]  /*0440*/  IMAD.MOV.U32 R2, RZ, RZ, RZ ;  /* 0x000000ffff027224 */ /* 0x000fc800078e00ff */
[----:B------:R-:W-:Y:S02]  /*0450*/  VIADD R3, R0, 0xa80 ;  /* 0x00000a8000037836 */ /* 0x000fe40000000000 */
[----:B------:R-:W-:-:S03]  /*0460*/  IMAD.MOV.U32 R0, RZ, RZ, R32 ;  /* 0x000000ffff007224 */ /* 0x000fc600078e0020 */
[----:B0-----:R-:W-:-:S07]  /*0470*/  LEA R3, R4, R3, 0x18 ;  /* 0x0000000304037211 */ /* 0x001fce00078ec0ff */
.L_x_31533:
[----:B------:R-:W-:Y:S01]  /*0480*/  LEA R4, R0, R3, 0x2 ;  /* 0x0000000300047211 */ /* 0x000fe200078e10ff */
[----:B------:R-:W-:Y:S02]  /*0490*/  VIADD R2, R2, 0x1 ;  /* 0x0000000102027836 */ /* 0x000fe40000000000 */
[----:B------:R-:W-:Y:S02]  /*04a0*/  VIADD R0, R0, UR4 ;  /* 0x0000000400007c36 */ /* 0x000fe40008000000 */
[----:B------:R0:W-:Y:S01]  /*04b0*/  STS [R4], RZ ;  /* 0x000000ff04007388 */ /* 0x0001e20000000800 */
[----:B------:R-:W-:-:S04]  /*04c0*/  LOP3.LUT R5, R2, R7, RZ, 0x3c, !PT ;  /* 0x0000000702057212 */ /* 0x000fc800078e3cff */
[----:B------:R-:W-:-:S13]  /*04d0*/  ISETP.NE.AND P1, PT, R5, 0x2, PT ;  /* 0x000000020500780c */ /* 0x000fda0003f25270 */
[----:B0-----:R-:W-:Y:S05]  /*04e0*/  @P1 BRA `(.L_x_31533) ;  /* 0xfffffffc00e41947 */ /* 0x001fea000383ffff */
.L_x_31532:
[----:B------:R-:W-:Y:S05]  /*04f0*/  BSYNC.RECONVERGENT B0 ;  /* 0x0000000000007941 */ /* 0x000fea0003800200 */
.L_x_31531:
[----:B------:R-:W-:Y:S04]  /*0500*/  BSSY.RECONVERGENT B0, `(.L_x_31534) ;  /* 0x0000010000007945 */ /* 0x000fe80003800200 */
[----:B------:R-:W-:Y:S05]  /*0510*/  @!P0 BRA `(.L_x_31535) ;  /* 0x0000000000388947 */ /* 0x000fea0003800000 */
[----:B------:R-:W0:Y:S01]  /*0520*/  S2R R3, SR_CgaCtaId ;  /* 0x0000000000037919 */ /* 0x000e220000008800 */
[----:B------:R-:W-:-:S05]  /*0530*/  MOV R2, 0x400 ;  /* 0x0000040000027802 */ /* 0x000fca0000000f00 */
[----:B------:R-:W-:-:S05]  /*0540*/  VIADD R2, R2, 0xa80 ;  /* 0x00000a8002027836 */ /* 0x000fca0000000000 */
[----:B0-----:R-:W-:-:S07]  /*0550*/  LEA R5, R3, R2, 0x18 ;  /* 0x0000000203057211 */ /* 0x001fce00078ec0ff */
.L_x_31536:
        /* <DEDUP_REMOVED lines=10> */
.L_x_31535:
[----:B------:R-:W-:Y:S05]  /*0600*/  BSYNC.RECONVERGENT B0 ;  /* 0x0000000000007941 */ /* 0x000fea0003800200 */
.L_x_31534:
[----:B------:R-:W-:Y:S01]  /*0610*/  VIADD R0, R47, 0xd ;  /* 0x0000000d2f007836 */ /* 0x000fe20000000000 */
[----:B------:R-:W-:Y:S01]  /*0620*/  IADD3 R9, PT, PT, R9, R6, RZ ;  /* 0x0000000609097210 */ /* 0x000fe20007ffe0ff */
[----:B0-----:R-:W-:Y:S01]  /*0630*/  IMAD.SHL.U32 R4, R46, 0x10, RZ ;  /* 0x000000102e047824 */ /* 0x001fe200078e00ff */
[C---:B------:R-:W-:Y:S01]  /*0640*/  IADD3 R6, PT, PT, R47.reuse, -0x1, RZ ;  /* 0xffffffff2f067810 */ /* 0x040fe20007ffe0ff */
[C---:B------:R-:W-:Y:S01]  /*0650*/  VIADD R2, R47.reuse, 0xe ;  /* 0x0000000e2f027836 */ /* 0x040fe20000000000 */
[----:B------:R-:W-:Y:S01]  /*0660*/  LOP3.LUT R3, R0, 0xf, RZ, 0xc0, !PT ;  /* 0x0000000f00037812 */ /* 0x000fe200078ec0ff */
[----:B------:R-:W-:Y:S01]  /*0670*/  IMAD R0, R47, 0x20, R4 ;  /* 0x000000202f007824 */ /* 0x000fe200078e0204 */
[----:B------:R-:W-:Y:S01]  /*0680*/  LOP3.LUT R7, R4, 0x8, R47, 0xfe, !PT ;  /* 0x0000000804077812 */ /* 0x000fe200078efe2f */
[----:B------:R-:W-:Y:S01]  /*0690*/  IMAD R44, R13, UR8, R44 ;  /* 0x000000080d2c7c24 */ /* 0x000fe2000f8e022c */
[----:B------:R-:W-:Y:S01]  /*06a0*/  LOP3.LUT R5, R2, 0xf, RZ, 0xc0, !PT ;  /* 0x0000000f02057812 */ /* 0x000fe200078ec0ff */
[----:B------:R-:W0:Y:S01]  /*06b0*/  LDCU.64 UR10, c[0x0][0x358] ;  /* 0x00006b00ff0a77ac */ /* 0x000e220008000a00 */
[----:B------:R-:W-:-:S02]  /*06c0*/  LOP3.LUT R13, R6, 0xf, RZ, 0xc0, !PT ;  /* 0x0000000f060d7812 */ /* 0x000fc400078ec0ff */
[----:B------:R-:W-:Y:S01]  /*06d0*/  LOP3.LUT R17, R0, R5, RZ, 0xfc, !PT ;  /* 0x0000000500117212 */ /* 0x000fe200078efcff */
[----:B------:R-:W-:Y:S01]  /*06e0*/  UPLOP3.LUT UP0, UPT, UPT, UPT, UPT, 0x80, 0x8 ;  /* 0x000000000008789c */ /* 0x000fe20003f0f070 */
[C---:B------:R-:W-:Y:S01]  /*06f0*/  LOP3.LUT R6, R4.reuse, R3, RZ, 0xfc, !PT ;  /* 0x0000000304067212 */ /* 0x040fe200078efcff */
[----:B------:R-:W-:Y:S01]  /*0700*/  UMOV UR4, URZ ;  /* 0x000000ff00047c82 */ /* 0x000fe20008000000 */
[C---:B------:R-:W-:Y:S02]  /*0710*/  LOP3.LUT R5, R4.reuse, R5, RZ, 0xfc, !PT ;  /* 0x0000000504057212 */ /* 0x040fe400078efcff */
[-C--:B------:R-:W-:Y:S02]  /*0720*/  LOP3.LUT R4, R4, R13.reuse, RZ, 0xfc, !PT ;  /* 0x0000000d04047212 */ /* 0x080fe400078efcff */
[C---:B------:R-:W-:Y:S02]  /*0730*/  LOP3.LUT R33, R0.reuse, R13, RZ, 0xfc, !PT ;  /* 0x0000000d00217212 */ /* 0x040fe400078efcff */
[C---:B------:R-:W-:Y:S01]  /*0740*/  LOP3.LUT R15, R0.reuse, R3, RZ, 0xfc, !PT ;  /* 0x00000003000f7212 */ /* 0x040fe200078efcff */
[----:B------:R-:W-:Y:S01]  /*0750*/  IMAD R3, R47, -0x1f, R0 ;  /* 0xffffffe12f037824 */ /* 0x000fe200078e0200 */
[C---:B------:R-:W-:Y:S01]  /*0760*/  LOP3.LUT R13, R0.reuse, 0x8, R47, 0xfe, !PT ;  /* 0x00000008000d7812 */ /* 0x040fe200078efe2f */
[--C-:B------:R-:W-:Y:S01]  /*0770*/  IMAD R33, R33, 0x4, R34.reuse ;  /* 0x0000000421217824 */ /* 0x100fe200078e0222 */
[----:B------:R-:W-:Y:S01]  /*0780*/  LOP3.LUT R43, R0, R47, RZ, 0xfc, !PT ;  /* 0x0000002f002b7212 */ /* 0x000fe200078efcff */
[----:B------:R-:W-:Y:S01]  /*0790*/  IMAD R2, R15, 0x4, R34 ;  /* 0x000000040f027824 */ /* 0x000fe200078e0222 */
[----:B------:R-:W-:Y:S01]  /*07a0*/  SHF.R.U32.HI R8, RZ, 0x4, R32 ;  /* 0x00000004ff087819 */ /* 0x000fe20000011620 */
[--C-:B------:R-:W-:Y:S01]  /*07b0*/  IMAD R0, R17, 0x4, R34.reuse ;  /* 0x0000000411007824 */ /* 0x100fe200078e0222 */
[----:B------:R-:W-:Y:S01]  /*07c0*/  LEA R43, R43, R34, 0x2 ;  /* 0x000000222b2b7211 */ /* 0x000fe200078e10ff */
[--C-:B------:R-:W-:Y:S01]  /*07d0*/  IMAD R42, R13, 0x4, R34.reuse ;  /* 0x000000040d2a7824 */ /* 0x100fe200078e0222 */
[----:B------:R-:W-:Y:S01]  /*07e0*/  IADD3 R35, PT, PT, R3, 0x7, RZ ;  /* 0x0000000703237810 */ /* 0x000fe20007ffe0ff */
[----:B------:R-:W-:Y:S01]  /*07f0*/  IMAD R34, R45, 0x4, R34 ;  /* 0x000000042d227824 */ /* 0x000fe200078e0222 */
[C---:B------:R-:W-:Y:S01]  /*0800*/  IADD3 R39, PT, PT, R3.reuse, 0xc, RZ ;  /* 0x0000000c03277810 */ /* 0x040fe20007ffe0ff */
[----:B------:R-:W-:-:S02]  /*0810*/  VIADD R36, R3, 0x9 ;  /* 0x0000000903247836 */ /* 0x000fc40000000000 */
[C---:B------:R-:W-:Y:S02]  /*0820*/  VIADD R37, R3.reuse, 0xa ;  /* 0x0000000a03257836 */ /* 0x040fe40000000000 */
[----:B0-----:R-:W-:-:S07]  /*0830*/  VIADD R38, R3, 0xb ;  /* 0x0000000b03267836 */ /* 0x001fce0000000000 */
.L_x_31545:
[----:B------:R-:W-:Y:S01]  /*0840*/  ISETP.GT.U32.AND P0, PT, R32, 0x1f, PT ;  /* 0x0000001f2000780c */ /* 0x000fe20003f04070 */
[----:B------:R-:W-:Y:S01]  /*0850*/  UPLOP3.LUT UP1, UPT, UPT, UPT, UP0, 0x80, 0x8 ;  /* 0x000000000008789c */ /* 0x000fe20003f2f000 */
[----:B------:R-:W-:Y:S11]  /*0860*/  BSSY.RECONVERGENT B0, `(.L_x_31537) ;  /* 0x0000059000007945 */ /* 0x000ff60003800200 */
[----:B---3--:R-:W-:Y:S05]  /*0870*/  @P0 BRA `(.L_x_31538) ;  /* 0x00000004005c0947 */ /* 0x008fea0003800000 */
[C---:B------:R-:W-:Y:S01]  /*0880*/  LOP3.LUT R18, R9.reuse, 0x3, RZ, 0xc0, !PT ;  /* 0x0000000309127812 */ /* 0x040fe200078ec0ff */
[----:B------:R-:W-:Y:S01]  /*0890*/  BSSY.RECONVERGENT B1, `(.L_x_31539) ;  /* 0x0000023000017945 */ /* 0x000fe20003800200 */
[----:B------:R-:W-:Y:S01]  /*08a0*/  ISETP.GE.U32.AND P1, PT, R9, 0x3, PT ;  /* 0x000000030900780c */ /* 0x000fe20003f26070 */
[----:B------:R-:W-:Y:S01]  /*08b0*/  IMAD.SHL.U32 R40, R30, 0x4, RZ ;  /* 0x000000041e287824 */ /* 0x000fe200078e00ff */
[----:B------:R-:W-:Y:S01]  /*08c0*/  ISETP.NE.AND P0, PT, R18, 0x3, PT ;  /* 0x000000031200780c */ /* 0x000fe20003f05270 */
[----:B------:R-:W-:Y:S02]  /*08d0*/  VIADD R41, R44, UR4 ;  /* 0x000000042c297c36 */ /* 0x000fe40008000000 */
[----:B------:R-:W-:-:S10]  /*08e0*/  IMAD.MOV.U32 R53, RZ, RZ, R45 ;  /* 0x000000ffff357224 */ /* 0x000fd400078e002d */
[----:B------:R-:W-:Y:S05]  /*08f0*/  @!P0 BRA `(.L_x_31540) ;  /* 0x0000000000708947 */ /* 0x000fea0003800000 */
[----:B------:R-:W0:Y:S01]  /*0900*/  LDC.64 R16, c[0x0][0x390] ;  /* 0x0000e400ff107b82 */ /* 0x000e220000000a00 */
[----:B------:R-:W-:-:S05]  /*0910*/  IADD3 R13, PT, PT, R28, R41, RZ ;  /* 0x000000291c0d7210 */ /* 0x000fca0007ffe0ff */
[----:B0-----:R-:W-:-:S06]  /*0920*/  IMAD.WIDE R12, R13, 0x4, R16 ;  /* 0x000000040d0c7825 */ /* 0x001fcc00078e0210 */
[----:B------:R-:W2:Y:S01]  /*0930*/  LDG.E.128 R12, desc[UR10][R12.64] ;  /* 0x0000000a0c0c7981 */ /* 0x000ea2000c1e1d00 */
[----:B------:R-:W-:Y:S01]  /*0940*/  ISETP.NE.AND P0, PT, R18, RZ, PT ;  /* 0x000000ff1200720c */ /* 0x000fe20003f05270 */
[----:B------:R-:W-:Y:S02]  /*0950*/  IMAD.MOV.U32 R53, RZ, RZ, R29 ;  /* 0x000000ffff357224 */ /* 0x000fe400078e001d */
[----:B--2---:R0:W-:Y:S10]  /*0960*/  STS.128 [R34], R12 ;  /* 0x0000000c22007388 */ /* 0x0041f40000000c00 */
[----:B------:R-:W-:Y:S05]  /*0970*/  @!P0 BRA `(.L_x_31540) ;  /* 0x0000000000508947 */ /* 0x000fea0003800000 */
[C---:B------:R-:W-:Y:S01]  /*0980*/  IMAD.IADD R53, R29.reuse, 0x1, R40 ;  /* 0x000000011d357824 */ /* 0x040fe200078e0228 */
[----:B------:R-:W-:Y:S02]  /*0990*/  ISETP.NE.AND P0, PT, R18, 0x1, PT ;  /* 0x000000011200780c */ /* 0x000fe40003f05270 */
[C---:B0-----:R-:W-:Y:S02]  /*09a0*/  LEA.HI R12, R29.reuse, UR7, RZ, 0x1b ;  /* 0x000000071d0c7c11 */ /* 0x041fe4000f8fd8ff */
[----:B------:R-:W-:Y:S02]  /*09b0*/  LOP3.LUT R13, R29, 0x1c, RZ, 0xc0, !PT ;  /* 0x0000001c1d0d7812 */ /* 0x000fe400078ec0ff */
[C---:B------:R-:W-:Y:S02]  /*09c0*/  LEA.HI R14, R53.reuse, UR7, RZ, 0x1b ;  /* 0x00000007350e7c11 */ /* 0x040fe4000f8fd8ff */
[----:B------:R-:W-:Y:S01]  /*09d0*/  LOP3.LUT R15, R53, 0x1c, RZ, 0xc0, !PT ;  /* 0x0000001c350f7812 */ /* 0x000fe200078ec0ff */
[----:B------:R-:W-:-:S03]  /*09e0*/  IMAD R12, R12, 0x40, R13 ;  /* 0x000000400c0c7824 */ /* 0x000fc600078e020d */
[----:B------:R-:W-:Y:S01]  /*09f0*/  LEA R14, R14, R15, 0x6 ;  /* 0x0000000f0e0e7211 */ /* 0x000fe200078e30ff */
[----:B------:R-:W-:-:S04]  /*0a00*/  IMAD.IADD R13, R12, 0x1, R41 ;  /* 0x000000010c0d7824 */ /* 0x000fc800078e0229 */
        /* <DEDUP_REMOVED lines=11> */
.L_x_31540:
[----:B------:R-:W-:Y:S05]  /*0ac0*/  BSYNC.RECONVERGENT B1 ;  /* 0x0000000000017941 */ /* 0x000fea0003800200 */
.L_x_31539:
        /* <DEDUP_REMOVED lines=10> */
.L_x_31541:
[----:B--2---:R-:W2:Y:S01]  /*0b70*/  LDC.64 R24, c[0x0][0x390] ;  /* 0x0000e400ff187b82 */ /* 0x004ea20000000a00 */
[C---:B01----:R-:W-:Y:S02]  /*0b80*/  LOP3.LUT R14, R53.reuse, 0x1c, RZ, 0xc0, !PT ;  /* 0x0000001c350e7812 */ /* 0x043fe400078ec0ff */
[----:B------:R-:W-:Y:S02]  /*0b90*/  LEA.HI R12, R53, UR7, RZ, 0x1b ;  /* 0x00000007350c7c11 */ /* 0x000fe4000f8fd8ff */
[----:B------:R-:W-:Y:S02]  /*0ba0*/  IADD3 R13, PT, PT, R41, R14, RZ ;  /* 0x0000000e290d7210 */ /* 0x000fe40007ffe0ff */
[----:B------:R-:W-:Y:S02]  /*0bb0*/  LOP3.LUT R16, R51, 0x1c, RZ, 0xc0, !PT ;  /* 0x0000001c33107812 */ /* 0x000fe400078ec0ff */
[----:B------:R-:W-:Y:S01]  /*0bc0*/  LOP3.LUT R22, R48, 0x1c, RZ, 0xc0, !PT ;  /* 0x0000001c30167812 */ /* 0x000fe200078ec0ff */
[----:B------:R-:W-:Y:S01]  /*0bd0*/  IMAD R13, R12, 0x40, R13 ;  /* 0x000000400c0d7824 */ /* 0x000fe200078e020d */
[----:B------:R-:W-:Y:S01]  /*0be0*/  LOP3.LUT R12, R52, 0x1c, RZ, 0xc0, !PT ;  /* 0x0000001c340c7812 */ /* 0x000fe200078ec0ff */
[----:B------:R-:W-:Y:S01]  /*0bf0*/  IMAD.IADD R15, R41, 0x1, R16 ;  /* 0x00000001290f7824 */ /* 0x000fe200078e0210 */
[----:B------:R-:W-:-:S02]  /*0c00*/  LEA.HI R14, R51, UR7, RZ, 0x1b ;  /* 0x00000007330e7c11 */ /* 0x000fc4000f8fd8ff */
[----:B------:R-:W-:Y:S01]  /*0c10*/  LEA.HI R18, R52, UR7, RZ, 0x1b ;  /* 0x0000000734127c11 */ /* 0x000fe2000f8fd8ff */
[C---:B------:R-:W-:Y:S01]  /*0c20*/  IMAD.IADD R19, R41.reuse, 0x1, R12 ;  /* 0x0000000129137824 */ /* 0x040fe200078e020c */
[----:B------:R-:W-:Y:S01]  /*0c30*/  LEA.HI R20, R48, UR7, RZ, 0x1b ;  /* 0x0000000730147c11 */ /* 0x000fe2000f8fd8ff */
[----:B------:R-:W-:Y:S01]  /*0c40*/  IMAD R17, R14, 0x40, R15 ;  /* 0x000000400e117824 */ /* 0x000fe200078e020f */
[----:B------:R-:W-:Y:S01]  /*0c50*/  IADD3 R21, PT, PT, R41, R22, RZ ;  /* 0x0000001629157210 */ /* 0x000fe20007ffe0ff */
[----:B------:R-:W-:-:S03]  /*0c60*/  IMAD R19, R18, 0x40, R19 ;  /* 0x0000004012137824 */ /* 0x000fc600078e0213 */
        /* <DEDUP_REMOVED lines=16> */
[C-C-:B0-----:R-:W-:Y:S02]  /*0d70*/  IMAD R14, R49.reuse, 0x10, R50.reuse ;  /* 0x00000010310e7824 */ /* 0x141fe400078e0232 */
[C-C-:B------:R-:W-:Y:S02]  /*0d80*/  IMAD R15, R49.reuse, 0x20, R50.reuse ;  /* 0x00000020310f7824 */ /* 0x140fe400078e0232 */
[C---:B------:R-:W-:Y:S01]  /*0d90*/  IMAD R12, R49.reuse, 0x30, R50 ;  /* 0x00000030310c7824 */ /* 0x040fe200078e0232 */
[----:B---3--:R2:W-:Y:S04]  /*0da0*/  STS.128 [R14], R16 ;  /* 0x000000100e007388 */ /* 0x0085e80000000c00 */
[----:B----4-:R2:W-:Y:S04]  /*0db0*/  STS.128 [R15], R20 ;  /* 0x000000140f007388 */ /* 0x0105e80000000c00 */
[----:B-----5:R2:W-:Y:S01]  /*0dc0*/  STS.128 [R12], R24 ;  /* 0x000000180c007388 */ /* 0x0205e20000000c00 */
[----:B------:R-:W-:Y:S01]  /*0dd0*/  LEA R50, R49, R50, 0x6 ;  /* 0x0000003231327211 */ /* 0x000fe200078e30ff */
[----:B------:R-:W-:Y:S06]  /*0de0*/  @!P0 BRA `(.L_x_31541) ;  /* 0xfffffffc00608947 */ /* 0x000fec000383ffff */
.L_x_31538:
[----:B------:R-:W-:Y:S05]  /*0df0*/  BSYNC.RECONVERGENT B0 ;  /* 0x0000000000007941 */ /* 0x000fea0003800200 */
.L_x_31537:
[----:B------:R-:W-:-:S03]  /*0e00*/  ULEA UR5, UR7, UR4, 0x6 ;  /* 0x0000000407057291 */ /* 0x000fc6000f8e30ff */
[----:B------:R-:W-:-:S09]  /*0e10*/  UMOV UR4, URZ ;  /* 0x000000ff00047c82 */ /* 0x000fd20008000000 */
.L_x_31544:
[----:B-12---:R-:W-:Y:S01]  /*0e20*/  LOP3.LUT R16, R32, 0xf, RZ, 0xc0, !PT ;  /* 0x0000000f20107812 */ /* 0x006fe200078ec0ff */
[----:B------:R-:W-:Y:S01]  /*0e30*/  BSSY.RECONVERGENT B0, `(.L_x_31542) ;  /* 0x000000d000007945 */ /* 0x000fe20003800200 */
[----:B0-----:R-:W-:-:S03]  /*0e40*/  IMAD.MOV.U32 R14, RZ, RZ, R8 ;  /* 0x000000ffff0e7224 */ /* 0x001fc600078e0008 */
[----:B---3--:R-:W-:-:S07]  /*0e50*/  VIADD R16, R16, UR4 ;  /* 0x0000000410107c36 */ /* 0x008fce0008000000 */
.L_x_31543:
[----:B0-----:R-:W0:Y:S01]  /*0e60*/  LDC.64 R12, c[0x0][0x398] ;  /* 0x0000e600ff0c7b82 */ /* 0x001e220000000a00 */
[----:B------:R-:W-:-:S05]  /*0e70*/  IADD3 R15, PT, PT, R14, UR5, RZ ;  /* 0x000000050e0f7c10 */ /* 0x000fca000fffe0ff */
        /* <DEDUP_REMOVED lines=9> */
.L_x_31542:
[----:B------:R-:W-:Y:S01]  /*0f10*/  BAR.SYNC.DEFER_BLOCKING 0x0 ;  /* 0x0000000000007b1d */ /* 0x000fe20000010000 */
[C---:B------:R-:W-:Y:S01]  /*0f20*/  IADD3 R27, PT, PT, R3.reuse, 0x1, RZ ;  /* 0x00000001031b7810 */ /* 0x040fe20007ffe0ff */
[C---:B------:R-:W-:Y:S01]  /*0f30*/  VIADD R41, R3.reuse, 0x2 ;  /* 0x0000000203297836 */ /* 0x040fe20000000000 */
[C---:B------:R-:W-:Y:S01]  /*0f40*/  IADD3 R25, PT, PT, R3.reuse, 0x4, RZ ;  /* 0x0000000403197810 */ /* 0x040fe20007ffe0ff */
[C---:B------:R-:W-:Y:S01]  /*0f50*/  VIADD R49, R3.reuse, 0x3 ;  /* 0x0000000303317836 */ /* 0x040fe20000000000 */
[----:B------:R-:W-:Y:S01]  /*0f60*/  ISETP.NE.AND P0, PT, R46, RZ, PT ;  /* 0x000000ff2e00720c */ /* 0x000fe20003f05270 */
[C---:B------:R-:W-:Y:S02]  /*0f70*/  VIADD R21, R3.reuse, 0x5 ;  /* 0x0000000503157836 */ /* 0x040fe40000000000 */
[----:B------:R-:W-:Y:S01]  /*0f80*/  VIADD R51, R3, 0x6 ;  /* 0x0000000603337836 */ /* 0x000fe20000000000 */
[----:B0-----:R-:W0:Y:S04]  /*0f90*/  LDS R12, [R10] ;  /* 0x000000000a0c7984 */ /* 0x001e280000000800 */
        /* <DEDUP_REMOVED lines=18> */
[----:B------:R-:W-:Y:S01]  /*10c0*/  LDS R16, [R43+0x24] ;  /* 0x000024002b107984 */ /* 0x000fe20000000800 */
[----:B--2---:R-:W-:-:S03]  /*10d0*/  IMAD R26, R15, R40, R26 ;  /* 0x000000280f1a7224 */ /* 0x004fc600078e021a */
[----:B------:R-:W0:Y:S01]  /*10e0*/  SHFL.IDX PT, R23, R12, R51, 0x1f ;  /* 0x00001f330c177589 */ /* 0x000e2200000e0000 */
[----:B---3--:R-:W-:-:S03]  /*10f0*/  IMAD R27, R13, R14, R26 ;  /* 0x0000000e0d1b7224 */ /* 0x008fc600078e021a */
[----:B------:R-:W-:Y:S01]  /*1100*/  LDS R15, [R43+0x28] ;  /* 0x000028002b0f7984 */ /* 0x000fe20000000800 */
[----:B----4-:R-:W-:-:S03]  /*1110*/  IMAD R40, R24, R25, R27 ;  /* 0x0000001918287224 */ /* 0x010fc600078e021b */
[----:B------:R-:W1:Y:S01]  /*1120*/  SHFL.IDX PT, R19, R12, R35, 0x1f ;  /* 0x00001f230c137589 */ /* 0x000e6200000e0000 */
[----:B-----5:R-:W-:-:S03]  /*1130*/  IMAD R40, R22, R21, R40 ;  /* 0x0000001516287224 */ /* 0x020fc600078e0228 */
[----:B------:R-:W-:Y:S04]  /*1140*/  LDS R14, [R43+0x2c] ;  /* 0x00002c002b0e7984 */ /* 0x000fe80000000800 */
[----:B------:R-:W2:Y:S01]  /*1150*/  SHFL.IDX PT, R26, R12, R7, 0x1f ;  /* 0x00001f070c1a7589 */ /* 0x000ea200000e0000 */
[----:B------:R-:W3:Y:S03]  /*1160*/  @!P0 S2R R13, SR_CgaCtaId ;  /* 0x00000000000d8919 */ /* 0x000ee60000008800 */
[----:B------:R-:W-:Y:S01]  /*1170*/  LDS R24, [R43+0x30] ;  /* 0x000030002b187984 */ /* 0x000fe20000000800 */
[----:B0-----:R-:W-:-:S03]  /*1180*/  IMAD R40, R20, R23, R40 ;  /* 0x0000001714287224 */ /* 0x001fc600078e0228 */
[----:B------:R-:W0:Y:S04]  /*1190*/  SHFL.IDX PT, R27, R12, R36, 0x1f ;  /* 0x00001f240c1b7589 */ /* 0x000e2800000e0000 */
[----:B------:R-:W-:Y:S01]  /*11a0*/  LDS R25, [R2] ;  /* 0x0000000002197984 */ /* 0x000fe20000000800 */
[----:B-1----:R-:W-:Y:S01]  /*11b0*/  IMAD R19, R18, R19, R40 ;  /* 0x0000001312137224 */ /* 0x002fe200078e0228 */
[----:B------:R-:W-:Y:S02]  /*11c0*/  SHF.R.U32.HI R40, RZ, 0x3, R32 ;  /* 0x00000003ff287819 */ /* 0x000fe40000011620 */
[----:B------:R-:W-:Y:S03]  /*11d0*/  LDS R21, [R0] ;  /* 0x0000000000157984 */ /* 0x000fe60000000800 */
[----:B------:R-:W-:Y:S01]  /*11e0*/  VIADD R40, R40, UR4 ;  /* 0x0000000428287c36 */ /* 0x000fe20008000000 */
[----:B------:R-:W1:Y:S01]  /*11f0*/  SHFL.IDX PT, R22, R12, R37, 0x1f ;  /* 0x00001f250c167589 */ /* 0x000e6200000e0000 */
[----:B--2---:R-:W-:Y:S01]  /*1200*/  IMAD R17, R17, R26, R19 ;  /* 0x0000001a11117224 */ /* 0x004fe200078e0213 */
[----:B------:R-:W-:Y:S01]  /*1210*/  @!P0 MOV R19, 0x400 ;  /* 0x0000040000138802 */ /* 0x000fe20000000f00 */
[----:B------:R-:W-:Y:S01]  /*1220*/  UIADD3 UR4, UPT, UPT, UR4, 0x10, URZ ;  /* 0x0000001004047890 */ /* 0x000fe2000fffe0ff */
[----:B------:R-:W-:Y:S02]  /*1230*/  LDS R20, [R33] ;  /* 0x0000000021147984 */ /* 0x000fe40000000800 */
[----:B------:R-:W-:Y:S01]  /*1240*/  @!P0 IADD3 R48, PT, PT, R19, 0xa80, RZ ;  /* 0x00000a8013308810 */ /* 0x000fe20007ffe0ff */
[----:B------:R-:W-:Y:S01]  /*1250*/  UISETP.GE.U32.AND UP0, UPT, UR4, 0x40, UPT ;  /* 0x000000400400788c */ /* 0x000fe2000bf06070 */
[----:B------:R-:W2:Y:S04]  /*1260*/  SHFL.IDX PT, R23, R12, R39, 0x1f ;  /* 0x00001f270c177589 */ /* 0x000ea800000e0000 */
[----:B------:R-:W4:Y:S01]  /*1270*/  SHFL.IDX PT, R18, R12, R6, 0x1f ;  /* 0x00001f060c127589 */ /* 0x000f2200000e0000 */
[----:B0-----:R-:W-:Y:S01]  /*1280*/  IMAD R16, R16, R27, R17 ;  /* 0x0000001b10107224 */ /* 0x001fe200078e0211 */
[----:B---3--:R-:W-:Y:S01]  /*1290*/  @!P0 LEA R48, R13, R48, 0x18 ;  /* 0x000000300d308211 */ /* 0x008fe200078ec0ff */
[----:B------:R-:W-:Y:S01]  /*12a0*/  IMAD R13, R40, 0x4, R47 ;  /* 0x00000004280d7824 */ /* 0x000fe200078e022f */
[----:B------:R-:W0:Y:S04]  /*12b0*/  SHFL.IDX PT, R26, R12, R5, 0x1f ;  /* 0x00001f050c1a7589 */ /* 0x000e2800000e0000 */
[----:B------:R-:W3:Y:S01]  /*12c0*/  SHFL.IDX PT, R17, R12, R4, 0x1f ;  /* 0x00001f040c117589 */ /* 0x000ee200000e0000 */
[----:B------:R-:W-:Y:S01]  /*12d0*/  @!P0 LEA R13, R13, R48, 0x2 ;  /* 0x000000300d0d8211 */ /* 0x000fe200078e10ff */
[----:B-1----:R-:W-:-:S04]  /*12e0*/  IMAD R15, R15, R22, R16 ;  /* 0x000000160f0f7224 */ /* 0x002fc800078e0210 */
[----:B------:R-:W-:Y:S02]  /*12f0*/  IMAD R14, R14, R41, R15 ;  /* 0x000000290e0e7224 */ /* 0x000fe400078e020f */
[----:B------:R-:W-:Y:S02]  /*1300*/  @!P0 LDS R15, [R13] ;  /* 0x000000000d0f8984 */ /* 0x000fe40000000800 */
[----:B--2---:R-:W-:-:S04]  /*1310*/  IMAD R14, R24, R23, R14 ;  /* 0x00000017180e7224 */ /* 0x004fc800078e020e */
[----:B----4-:R-:W-:-:S04]  /*1320*/  IMAD R14, R25, R18, R14 ;  /* 0x00000012190e7224 */ /* 0x010fc800078e020e */
[----:B0-----:R-:W-:-:S04]  /*1330*/  IMAD R14, R21, R26, R14 ;  /* 0x0000001a150e7224 */ /* 0x001fc800078e020e */
        /* <DEDUP_REMOVED lines=11> */
[----:B------:R-:W-:Y:S01]  /*13f0*/  IMAD.SHL.U32 R30, R30, 0x4, RZ ;  /* 0x000000041e1e7824 */ /* 0x000fe200078e00ff */
[C---:B------:R-:W-:Y:S01]  /*1400*/  ISETP.GE.U32.AND P0, PT, R29.reuse, 0x100, PT ;  /* 0x000001001d00780c */ /* 0x040fe20003f06070 */
[----:B------:R-:W0:Y:S01]  /*1410*/  LDCU UR5, c[0x0][0x388] ;  /* 0x00007100ff0577ac */ /* 0x000e220008000800 */
[----:B------:R-:W-:Y:S01]  /*1420*/  VIMNMX.U32 R0, PT, PT, R29, 0x100, !PT ;  /* 0x000001001d007848 */ /* 0x000fe20007fe0000 */
[----:B------:R-:W1:Y:S01]  /*1430*/  I2F.U32.RP R5, R30 ;  /* 0x0000001e00057306 */ /* 0x000e620000209000 */
[----:B------:R-:W-:Y:S01]  /*1440*/  SEL R4, RZ, 0x1, P0 ;  /* 0x00000001ff047807 */ /* 0x000fe20000000000 */
[----:B------:R-:W-:Y:S01]  /*1450*/  BSSY.RECONVERGENT B0, `(.L_x_31546) ;  /* 0x0000032000007945 */ /* 0x000fe20003800200 */
[----:B------:R-:W-:Y:S02]  /*1460*/  ISETP.NE.U32.AND P2, PT, R30, RZ, PT ;  /* 0x000000ff1e00720c */ /* 0x000fe40003f45070 */
[----:B------:R-:W-:-:S03]  /*1470*/  IADD3 R29, PT, PT, R0, -R29, -R4 ;  /* 0x8000001d001d7210 */ /* 0x000fc60007ffe804 */
[----:B-1----:R-:W1:Y:S01]  /*1480*/  MUFU.RCP R5, R5 ;  /* 0x0000000500057308 */ /* 0x002e620000001000 */
[----:B0-----:R-:W-:-:S04]  /*1490*/  USHF.R.S32.HI UR4, URZ, 0x1f, UR5 ;  /* 0x0000001fff047899 */ /* 0x001fc80008011405 */
[----:B------:R-:W-:-:S04]  /*14a0*/  ULEA.HI UR4, UR4, UR5, URZ, 0x6 ;  /* 0x0000000504047291 */ /* 0x000fc8000f8f30ff */
[----:B------:R-:W-:Y:S01]  /*14b0*/  USHF.R.S32.HI UR4, URZ, 0x6, UR4 ;  /* 0x00000006ff047899 */ /* 0x000fe20008011404 */
[----:B-1----:R-:W-:Y:S02]  /*14c0*/  VIADD R2, R5, 0xffffffe ;  /* 0x0ffffffe05027836 */ /* 0x002fe40000000000 */
[----:B------:R-:W0:Y:S02]  /*14d0*/  LDC R5, c[0x0][0x384] ;  /* 0x0000e100ff057b82 */ /* 0x000e240000000800 */
[----:B------:R1:W2:Y:S02]  /*14e0*/  F2I.FTZ.U32.TRUNC.NTZ R3, R2 ;  /* 0x0000000200037305 */ /* 0x0002a4000021f000 */
[----:B-1----:R-:W-:Y:S01]  /*14f0*/  IMAD.MOV.U32 R2, RZ, RZ, RZ ;  /* 0x000000ffff027224 */ /* 0x002fe200078e00ff */
[----:B--2---:R-:W-:-:S05]  /*1500*/  IADD3 R7, PT, PT, RZ, -R3, RZ ;  /* 0x80000003ff077210 */ /* 0x004fca0007ffe0ff */
        /* <DEDUP_REMOVED lines=15> */
[----:B------:R-:W-:-:S04]  /*1600*/  IMAD.SHL.U32 R0, R31, 0x4, RZ ;  /* 0x000000041f007824 */ /* 0x000fc800078e00ff */
[----:B0-----:R-:W-:-:S08]  /*1610*/  IMAD R0, R5, UR8, R0 ;  /* 0x0000000805007c24 */ /* 0x001fd0000f8e0200 */
[----:B------:R-:W-:Y:S05]  /*1620*/  @!P0 BRA `(.L_x_31547) ;  /* 0x0000000000508947 */ /* 0x000fea0003800000 */
[----:B------:R-:W0:Y:S01]  /*1630*/  S2UR UR6, SR_CgaCtaId ;  /* 0x00000000000679c3 */ /* 0x000e220000008800 */
[----:B------:R-:W-:Y:S01]  /*1640*/  UMOV UR5, 0x400 ;  /* 0x0000040000057882 */ /* 0x000fe20000000000 */
[----:B------:R-:W-:Y:S01]  /*1650*/  VIADD R2, R2, 0x1 ;  /* 0x0000000102027836 */ /* 0x000fe20000000000 */
[----:B------:R-:W-:-:S04]  /*1660*/  UIADD3 UR5, UPT, UPT, UR5, 0xa80, URZ ;  /* 0x00000a8005057890 */ /* 0x000fc8000fffe0ff */
[----:B------:R-:W-:Y:S01]  /*1670*/  LOP3.LUT R2, R2, 0x3, RZ, 0xc0, !PT ;  /* 0x0000000302027812 */ /* 0x000fe200078ec0ff */
[----:B------:R-:W1:Y:S03]  /*1680*/  LDC.64 R4, c[0x0][0x3a0] ;  /* 0x0000e800ff047b82 */ /* 0x000e660000000a00 */
[----:B------:R-:W-:Y:S01]  /*1690*/  IADD3 R6, PT, PT, -R2, RZ, RZ ;  /* 0x000000ff02067210 */ /* 0x000fe20007ffe1ff */
[----:B0-----:R-:W-:-:S06]  /*16a0*/  ULEA UR5, UR6, UR5, 0x18 ;  /* 0x0000000506057291 */ /* 0x001fcc000f8ec0ff */
[----:B------:R-:W-:-:S07]  /*16b0*/  LEA R32, R32, UR5, 0x4 ;  /* 0x0000000520207c11 */ /* 0x000fce000f8e20ff */
.L_x_31548:
[----:B0-----:R0:W2:Y:S01]  /*16c0*/  LDS.128 R8, [R32] ;  /* 0x0000000020087984 */ /* 0x0010a20000000c00 */
[----:B------:R-:W-:Y:S01]  /*16d0*/  SHF.R.U32.HI R3, RZ, 0x2, R45 ;  /* 0x00000002ff037819 */ /* 0x000fe2000001162d */
[----:B------:R-:W0:Y:S01]  /*16e0*/  LDC R7, c[0x0][0x360] ;  /* 0x0000d800ff077b82 */ /* 0x000e220000000800 */
[----:B------:R-:W-:Y:S01]  /*16f0*/  VIADD R6, R6, 0x1 ;  /* 0x0000000106067836 */ /* 0x000fe20000000000 */
[----:B------:R-:W-:Y:S02]  /*1700*/  IADD3 R45, PT, PT, R45, R30, RZ ;  /* 0x0000001e2d2d7210 */ /* 0x000fe40007ffe0ff */
[----:B------:R-:W-:Y:S02]  /*1710*/  IMAD R3, R3, UR4, R0 ;  /* 0x0000000403037c24 */ /* 0x000fe4000f8e0200 */
[----:B------:R-:W-:Y:S02]  /*1720*/  ISETP.NE.AND P0, PT, R6, RZ, PT ;  /* 0x000000ff0600720c */ /* 0x000fe40003f05270 */
[----:B-1----:R-:W-:-:S04]  /*1730*/  IMAD.WIDE R2, R3, 0x4, R4 ;  /* 0x0000000403027825 */ /* 0x002fc800078e0204 */
[----:B0-----:R-:W-:Y:S01]  /*1740*/  IMAD R32, R7, 0x10, R32 ;  /* 0x0000001007207824 */ /* 0x001fe200078e0220 */
[----:B--2---:R0:W-:Y:S06]  /*1750*/  STG.E.128 desc[UR10][R2.64], R8 ;  /* 0x0000000802007986 */ /* 0x0041ec000c101d0a */
[----:B------:R-:W-:Y:S05]  /*1760*/  @P0 BRA `(.L_x_31548) ;  /* 0xfffffffc00d40947 */ /* 0x000fea000383ffff */
.L_x_31547:
[----:B------:R-:W-:Y:S05]  /*1770*/  BSYNC.RECONVERGENT B0 ;  /* 0x0000000000007941 */ /* 0x000fea0003800200 */
.L_x_31546:
[----:B------:R-:W-:Y:S05]  /*1780*/  @!P1 EXIT ;  /* 0x000000000000994d */ /* 0x000fea0003800000 */
[----:B------:R-:W1:Y:S01]  /*1790*/  S2UR UR6, SR_CgaCtaId ;  /* 0x00000000000679c3 */ /* 0x000e620000008800 */
[----:B------:R-:W-:Y:S01]  /*17a0*/  UMOV UR5, 0x400 ;  /* 0x0000040000057882 */ /* 0x000fe20000000000 */
[----:B------:R-:W-:Y:S01]  /*17b0*/  IMAD.IADD R31, R45, 0x1, R30 ;  /* 0x000000012d1f7824 */ /* 0x000fe200078e021e */
[----:B------:R-:W-:-:S05]  /*17c0*/  UIADD3 UR5, UPT, UPT, UR5, 0xa80, URZ ;  /* 0x00000a8005057890 */ /* 0x000fca000fffe0ff */
[----:B------:R-:W2:Y:S08]  /*17d0*/  LDC R33, c[0x0][0x360] ;  /* 0x0000d800ff217b82 */ /* 0x000eb00000000800 */
[----:B0-----:R-:W0:Y:S01]  /*17e0*/  LDC.64 R2, c[0x0][0x3a0] ;  /* 0x0000e800ff027b82 */ /* 0x001e220000000a00 */
[----:B-1----:R-:W-:-:S06]  /*17f0*/  ULEA UR5, UR6, UR5, 0x18 ;  /* 0x0000000506057291 */ /* 0x002fcc000f8ec0ff */
[----:B------:R-:W-:Y:S01]  /*1800*/  LEA R32, R45, UR5, 0x2 ;  /* 0x000000052d207c11 */ /* 0x000fe2000f8e10ff */
[C-C-:B--2---:R-:W-:Y:S02]  /*1810*/  IMAD R28, R33.reuse, 0xc, R45.reuse ;  /* 0x0000000c211c7824 */ /* 0x144fe400078e022d */
[----:B------:R-:W-:-:S07]  /*1820*/  IMAD R29, R33, 0x8, R45 ;  /* 0x00000008211d7824 */ /* 0x000fce00078e022d */
.L_x_31549:
[C---:B-1----:R-:W-:Y:S01]  /*1830*/  LEA R8, R33.reuse, R32, 0x4 ;  /* 0x0000002021087211 */ /* 0x042fe200078e20ff */
[C-C-:B---3--:R-:W-:Y:S01]  /*1840*/  IMAD R12, R33.reuse, 0x20, R32.reuse ;  /* 0x00000020210c7824 */ /* 0x148fe200078e0220 */
[----:B------:R1:W2:Y:S01]  /*1850*/  LDS.128 R4, [R32] ;  /* 0x0000000020047984 */ /* 0x0002a20000000c00 */
[C---:B------:R-:W-:Y:S01]  /*1860*/  IMAD R16, R33.reuse, 0x30, R32 ;  /* 0x0000003021107824 */ /* 0x040fe200078e0220 */
[----:B------:R-:W-:Y:S02]  /*1870*/  SHF.R.U32.HI R27, RZ, 0x2, R45 ;  /* 0x00000002ff1b7819 */ /* 0x000fe4000001162d */
[----:B------:R-:W3:Y:S01]  /*1880*/  LDS.128 R8, [R8] ;  /* 0x0000000008087984 */ /* 0x000ee20000000c00 */
[--C-:B------:R-:W-:Y:S01]  /*1890*/  SHF.R.U32.HI R21, RZ, 0x2, R31.reuse ;  /* 0x00000002ff157819 */ /* 0x100fe2000001161f */
[----:B------:R-:W-:Y:S01]  /*18a0*/  IMAD R31, R33, 0x10, R31 ;  /* 0x00000010211f7824 */ /* 0x000fe200078e021f */
[----:B------:R-:W-:Y:S01]  /*18b0*/  SHF.R.U32.HI R23, RZ, 0x2, R29 ;  /* 0x00000002ff177819 */ /* 0x000fe2000001161d */
[----:B------:R-:W4:Y:S01]  /*18c0*/  LDS.128 R12, [R12] ;  /* 0x000000000c0c7984 */ /* 0x000f220000000c00 */
[----:B------:R-:W-:Y:S01]  /*18d0*/  SHF.R.U32.HI R25, RZ, 0x2, R28 ;  /* 0x00000002ff197819 */ /* 0x000fe2000001161c */
[----:B------:R-:W-:Y:S01]  /*18e0*/  IMAD R27, R27, UR4, R0 ;  /* 0x000000041b1b7c24 */ /* 0x000fe2000f8e0200 */
[C---:B------:R-:W-:Y:S01]  /*18f0*/  IADD3 R45, PT, PT, R30.reuse, R45, R30 ;  /* 0x0000002d1e2d7210 */ /* 0x040fe20007ffe01e */
[----:B------:R-:W5:Y:S01]  /*1900*/  LDS.128 R16, [R16] ;  /* 0x0000000010107984 */ /* 0x000f620000000c00 */
[--C-:B------:R-:W-:Y:S01]  /*1910*/  IMAD R21, R21, UR4, R0.reuse ;  /* 0x0000000415157c24 */ /* 0x100fe2000f8e0200 */
        /* <DEDUP_REMOVED lines=8> */
[----:B------:R-:W-:-:S04]  /*19a0*/  IMAD.WIDE R24, R25, 0x4, R2 ;  /* 0x0000000419187825 */ /* 0x000fc800078e0202 */
[C---:B------:R-:W-:Y:S02]  /*19b0*/  IMAD R28, R33.reuse, 0x10, R28 ;  /* 0x00000010211c7824 */ /* 0x040fe400078e021c */
[----:B-1----:R-:W-:Y:S01]  /*19c0*/  IMAD R32, R33, 0x40, R32 ;  /* 0x0000004021207824 */ /* 0x002fe200078e0220 */
[----:B--2---:R1:W-:Y:S04]  /*19d0*/  STG.E.128 desc[UR10][R26.64], R4 ;  /* 0x000000041a007986 */ /* 0x0043e8000c101d0a */
[----:B---3--:R1:W-:Y:S04]  /*19e0*/  STG.E.128 desc[UR10][R20.64], R8 ;  /* 0x0000000814007986 */ /* 0x0083e8000c101d0a */
[----:B----4-:R1:W-:Y:S04]  /*19f0*/  STG.E.128 desc[UR10][R22.64], R12 ;  /* 0x0000000c16007986 */ /* 0x0103e8000c101d0a */
[----:B-----5:R1:W-:Y:S01]  /*1a00*/  STG.E.128 desc[UR10][R24.64], R16 ;  /* 0x0000001018007986 */ /* 0x0203e2000c101d0a */
[----:B------:R-:W-:Y:S05]  /*1a10*/  @!P0 BRA `(.L_x_31549) ;  /* 0xfffffffc00848947 */ /* 0x000fea000383ffff */
[----:B------:R-:W-:Y:S05]  /*1a20*/  EXIT ;  /* 0x000000000000794d */ /* 0x000fea0003800000 */
        .weak           $__internal_643_$__cuda_sm20_div_u16
        .type           $__internal_643_$__cuda_sm20_div_u16,@function
        .size           $__internal_643_$__cuda_sm20_div_u16,(.L_x_39146 - $__internal_643_$__cuda_sm20_div_u16)
$__internal_643_$__cuda_sm20_div_u16:
        /* <DEDUP_REMOVED lines=18> */
[----:B------:R-:W-:Y:S06]  /*1b50*/  RET.REL.NODEC R2 `(_Z9cuda_gemmIiLi128ELi1ELi1ELi256ELi64ELi64ELi64ELi0ELi1EEviiiPT_S1_S1_iii) ;  /* 0xffffffe402287950 */ /* 0x000fec0003c3ffff */
.L_x_31550:
        /* <DEDUP_REMOVED lines=10> */
.L_x_39146:


//--------------------- .text._Z9cuda_gemmIiLi128ELi1ELi1ELi256ELi64ELi64ELi64ELi0ELi0EEviiiPT_S1_S1_iii --------------------------
	.section	.text._Z9cuda_gemmIiLi128ELi1ELi1ELi256ELi64ELi64ELi64ELi0ELi0EEviiiPT_S1_S1_iii,"ax",@progbits
	.align	128
        .global         _Z9cuda_gemmIiLi128ELi1ELi1ELi256ELi64ELi64ELi64ELi0ELi0EEviiiPT_S1_S1_iii
        .type           _Z9cuda_gemmIiLi128ELi1ELi1ELi256ELi64ELi64ELi64ELi0ELi0EEviiiPT_S1_S1_iii,@function
        .size           _Z9cuda_gemmIiLi128ELi1ELi1ELi256ELi64ELi64ELi64ELi0ELi0EEviiiPT_S1_S1_iii,(.L_x_39148 - _Z9cuda_gemmIiLi128ELi1ELi1ELi256ELi64ELi64ELi64ELi0ELi0EEviiiPT_S1_S1_iii)
        .other          _Z9cuda_gemmIiLi128ELi1ELi1ELi256ELi64ELi64ELi64ELi0ELi0EEviiiPT_S1_S1_iii,@"STO_CUDA_ENTRY STV_DEFAULT"
_Z9cuda_gemmIiLi128ELi1ELi1ELi256ELi64ELi64ELi64ELi0ELi0EEviiiPT_S1_S1_iii:
.text._Z9cuda_gemmIiLi128ELi1ELi1ELi256ELi64ELi64ELi64ELi0ELi0EEviiiPT_S1_S1_iii:
        /* <DEDUP_REMOVED lines=61> */
[----:B------:R-:W-:Y:S05]  /*03d0*/  CALL.REL.NOINC `($__internal_645_$__cuda_sm20_div_u16) ;  /* 0x0000003c00ec7944 */ /* 0x000fea0003c00000 */
        /* <DEDUP_REMOVED lines=33> */
[----:B------:R-:W-:-:S03]  /*05f0*/  IMAD.MOV.U32 R7, RZ, RZ, RZ ;  /* 0x000000ffff077224 */ /* 0x000fc600078e00ff */
[----:B------:R-:W-:Y:S01]  /*0600*/  IADD3 R8, PT, PT, R6, 0xa80, RZ ;  /* 0x00000a8006087810 */ /* 0x000fe20007ffe0ff */
[----:B------:R-:W-:-:S03]  /*0610*/  IMAD.MOV.U32 R6, RZ, RZ, R2 ;  /* 0x000000ffff067224 */ /* 0x000fc600078e0002 */
[----:B0-----:R-:W-:-:S07]  /*0620*/  LEA R9, R9, R8, 0x18 ;  /* 0x0000000809097211 */ /* 0x001fce00078ec0ff */
.L_x_31553:
[C---:B------:R-:W-:Y:S01]  /*0630*/  IMAD R8, R6.reuse, 0x4, R9 ;  /* 0x0000000406087824 */ /* 0x040fe200078e0209 */
[----:B------:R-:W-:Y:S01]  /*0640*/  IADD3 R7, PT, PT, R7, 0x1, RZ ;  /* 0x0000000107077810 */ /* 0x000fe20007ffe0ff */
[----:B------:R-:W-:-:S03]  /*0650*/  VIADD R6, R6, UR4 ;  /* 0x0000000406067c36 */ /* 0x000fc60008000000 */
[----:B------:R0:W-:Y:S01]  /*0660*/  STS [R8], RZ ;  /* 0x000000ff08007388 */ /* 0x0001e20000000800 */
[----:B------:R-:W-:-:S04]  /*0670*/  LOP3.LUT R10, R7, R14, RZ, 0x3c, !PT ;  /* 0x0000000e070a7212 */ /* 0x000fc800078e3cff */
[----:B------:R-:W-:-:S13]  /*0680*/  ISETP.NE.AND P0, PT, R10, 0x2, PT ;  /* 0x000000020a00780c */ /* 0x000fda0003f05270 */
[----:B0-----:R-:W-:Y:S05]  /*0690*/  @P0 BRA `(.L_x_31553) ;  /* 0xfffffffc00e40947 */ /* 0x001fea000383ffff */
.L_x_31552:
[----:B------:R-:W-:Y:S05]  /*06a0*/  BSYNC.RECONVERGENT B0 ;  /* 0x0000000000007941 */ /* 0x000fea0003800200 */
.L_x_31551:
[----:B------:R-:W-:Y:S04]  /*06b0*/  BSSY.RECONVERGENT B0, `(.L_x_31554) ;  /* 0x0000010000007945 */ /* 0x000fe80003800200 */
[----:B------:R-:W-:Y:S05]  /*06c0*/  @!P4 BRA `(.L_x_31555) ;  /* 0x000000000038c947 */ /* 0x000fea0003800000 */
[----:B------:R-:W0:Y:S01]  /*06d0*/  S2R R8, SR_CgaCtaId ;  /* 0x0000000000087919 */ /* 0x000e220000008800 */
[----:B------:R-:W-:-:S05]  /*06e0*/  MOV R7, 0x400 ;  /* 0x0000040000077802 */ /* 0x000fca0000000f00 */
[----:B------:R-:W-:-:S05]  /*06f0*/  VIADD R7, R7, 0xa80 ;  /* 0x00000a8007077836 */ /* 0x000fca0000000000 */
[----:B0-----:R-:W-:-:S07]  /*0700*/  LEA R9, R8, R7, 0x18 ;  /* 0x0000000708097211 */ /* 0x001fce00078ec0ff */
.L_x_31556:
        /* <DEDUP_REMOVED lines=10> */
.L_x_31555:
[----:B------:R-:W-:Y:S05]  /*07b0*/  BSYNC.RECONVERGENT B0 ;  /* 0x0000000000007941 */ /* 0x000fea0003800200 */
.L_x_31554:
        /* <DEDUP_REMOVED lines=41> */
[C---:B------:R-:W-:Y:S01]  /*0a50*/  IADD3 R32, PT, PT, R39.reuse, 0xa, RZ ;  /* 0x0000000a27207810 */ /* 0x040fe20007ffe0ff */
[----:B------:R-:W-:Y:S01]  /*0a60*/  VIADD R15, R39, 0x9 ;  /* 0x00000009270f7836 */ /* 0x000fe20000000000 */
[----:B------:R-:W-:Y:S01]  /*0a70*/  SEL R14, R38, RZ, P0 ;  /* 0x000000ff260e7207 */ /* 0x000fe20000000000 */
[C---:B------:R-:W-:Y:S01]  /*0a80*/  VIADD R23, R5.reuse, 0x6 ;  /* 0x0000000605177836 */ /* 0x040fe20000000000 */
[-C--:B------:R-:W-:Y:S01]  /*0a90*/  ISETP.GE.AND P1, PT, R32, R38.reuse, PT ;  /* 0x000000262000720c */ /* 0x080fe20003f26270 */
[----:B------:R-:W-:Y:S01]  /*0aa0*/  VIADD R41, R5, 0xb ;  /* 0x0000000b05297836 */ /* 0x000fe20000000000 */
[-C--:B------:R-:W-:Y:S01]  /*0ab0*/  ISETP.GE.AND P0, PT, R15, R38.reuse, PT ;  /* 0x000000260f00720c */ /* 0x080fe20003f06270 */
[----:B------:R-:W-:Y:S01]  /*0ac0*/  IMAD.IADD R14, R19, 0x1, -R14 ;  /* 0x00000001130e7824 */ /* 0x000fe200078e0a0e */
[----:B------:R-:W-:Y:S01]  /*0ad0*/  ISETP.GE.AND P2, PT, R33, R38, PT ;  /* 0x000000262100720c */ /* 0x000fe20003f46270 */
[----:B------:R-:W-:Y:S01]  /*0ae0*/  VIADD R45, R5, 0xffffffff ;  /* 0xffffffff052d7836 */ /* 0x000fe20000000000 */
[----:B------:R-:W-:-:S02]  /*0af0*/  SEL R19, R38, RZ, P1 ;  /* 0x000000ff26137207 */ /* 0x000fc40000800000 */
[----:B------:R-:W-:Y:S02]  /*0b00*/  SEL R18, R38, RZ, P0 ;  /* 0x000000ff26127207 */ /* 0x000fe40000000000 */
[-C--:B------:R-:W-:Y:S01]  /*0b10*/  ISETP.GE.AND P0, PT, R34, R38.reuse, PT ;  /* 0x000000262200720c */ /* 0x080fe20003f06270 */
[----:B------:R-:W-:Y:S01]  /*0b20*/  IMAD.IADD R32, R32, 0x1, -R19 ;  /* 0x0000000120207824 */ /* 0x000fe200078e0a13 */
[C---:B------:R-:W-:Y:S02]  /*0b30*/  SEL R20, R38.reuse, RZ, P2 ;  /* 0x000000ff26147207 */ /* 0x040fe40001000000 */
[----:B------:R-:W-:Y:S02]  /*0b40*/  IADD3 R36, PT, PT, R39, 0xe, RZ ;  /* 0x0000000e27247810 */ /* 0x000fe40007ffe0ff */
[----:B------:R-:W-:Y:S01]  /*0b50*/  SEL R19, R38, RZ, P0 ;  /* 0x000000ff26137207 */ /* 0x000fe20000000000 */
[----:B------:R-:W-:Y:S01]  /*0b60*/  IMAD.IADD R33, R33, 0x1, -R20 ;  /* 0x0000000121217824 */ /* 0x000fe200078e0a14 */
[----:B------:R-:W-:-:S02]  /*0b70*/  ISETP.GE.AND P2, PT, R37, R38, PT ;  /* 0x000000262500720c */ /* 0x000fc40003f46270 */
[-C--:B------:R-:W-:Y:S01]  /*0b80*/  ISETP.GE.AND P0, PT, R35, R38.reuse, PT ;  /* 0x000000262300720c */ /* 0x080fe20003f06270 */
[----:B------:R-:W-:Y:S01]  /*0b90*/  IMAD.IADD R34, R34, 0x1, -R19 ;  /* 0x0000000122227824 */ /* 0x000fe200078e0a13 */
[----:B------:R-:W-:Y:S02]  /*0ba0*/  ISETP.GE.AND P1, PT, R36, R38, PT ;  /* 0x000000262400720c */ /* 0x000fe40003f26270 */
        /* <DEDUP_REMOVED lines=10> */
[C---:B------:R-:W-:Y:S01]  /*0c50*/  VIADD R19, R5.reuse, 0x2 ;  /* 0x0000000205137836 */ /* 0x040fe20000000000 */
[C---:B------:R-:W-:Y:S01]  /*0c60*/  IADD3 R26, PT, PT, R5.reuse, 0xa, RZ ;  /* 0x0000000a051a7810 */ /* 0x040fe20007ffe0ff */
[----:B------:R-:W-:Y:S01]  /*0c70*/  IMAD.IADD R40, R16, 0x1, R27 ;  /* 0x0000000110287824 */ /* 0x000fe200078e021b */
[----:B------:R-:W-:-:S02]  /*0c80*/  IADD3 R18, PT, PT, R5, 0x1, RZ ;  /* 0x0000000105127810 */ /* 0x000fc40007ffe0ff */
[C---:B------:R-:W-:Y:S02]  /*0c90*/  IADD3 R22, PT, PT, R5.reuse, 0x5, RZ ;  /* 0x0000000505167810 */ /* 0x040fe40007ffe0ff */
[----:B------:R-:W-:Y:S02]  /*0ca0*/  IADD3 R44, PT, PT, R5, 0xe, RZ ;  /* 0x0000000e052c7810 */ /* 0x000fe40007ffe0ff */
[----:B------:R-:W-:Y:S02]  /*0cb0*/  SEL R38, R38, RZ, P0 ;  /* 0x000000ff26267207 */ /* 0x000fe40000000000 */
[----:B------:R-:W-:Y:S02]  /*0cc0*/  LOP3.LUT R53, R24, 0xf, RZ, 0xc0, !PT ;  /* 0x0000000f18357812 */ /* 0x000fe400078ec0ff */
[----:B------:R-:W-:Y:S01]  /*0cd0*/  LOP3.LUT R55, R26, 0xf, RZ, 0xc0, !PT ;  /* 0x0000000f1a377812 */ /* 0x000fe200078ec0ff */
[----:B------:R-:W-:Y:S01]  /*0ce0*/  IMAD.IADD R38, R39, 0x1, -R38 ;  /* 0x0000000127267824 */ /* 0x000fe200078e0a26 */
        /* <DEDUP_REMOVED lines=24> */
[C---:B------:R-:W-:Y:S02]  /*0e70*/  IADD3 R47, PT, PT, R16.reuse, R19, RZ ;  /* 0x00000013102f7210 */ /* 0x040fe40007ffe0ff */
[C---:B------:R-:W-:Y:S02]  /*0e80*/  IADD3 R51, PT, PT, R16.reuse, R23, RZ ;  /* 0x0000001710337210 */ /* 0x040fe40007ffe0ff */
[C---:B------:R-:W-:Y:S02]  /*0e90*/  IADD3 R55, PT, PT, R16.reuse, R41, RZ ;  /* 0x0000002910377210 */ /* 0x040fe40007ffe0ff */
[----:B------:R-:W-:Y:S02]  /*0ea0*/  IADD3 R59, PT, PT, R16, R45, RZ ;  /* 0x0000002d103b7210 */ /* 0x000fe40007ffe0ff */
[----:B------:R-:W-:-:S07]  /*0eb0*/  MOV R20, 0xed0 ;  /* 0x00000ed000147802 */ /* 0x000fce0000000f00 */
[----:B------:R-:W-:Y:S05]  /*0ec0*/  CALL.REL.NOINC `($__internal_644_$__cuda_sm20_div_s16) ;  /* 0x0000003000d07944 */ /* 0x000fea0003c00000 */
        /* <DEDUP_REMOVED lines=15> */
.L_x_31601:
        /* <DEDUP_REMOVED lines=8> */
[----:B------:R-:W-:Y:S01]  /*1040*/  ISETP.GE.U32.AND P2, PT, R6, 0x3, PT ;  /* 0x000000030600780c */ /* 0x000fe20003f46070 */
[----:B------:R-:W-:Y:S01]  /*1050*/  IMAD.SHL.U32 R71, R2, 0x4, RZ ;  /* 0x0000000402477824 */ /* 0x000fe200078e00ff */
[----:B------:R-:W-:Y:S02]  /*1060*/  ISETP.NE.AND P0, PT, R16, 0x3, PT ;  /* 0x000000031000780c */ /* 0x000fe40003f05270 */
[----:B------:R-:W1:Y:S02]  /*1070*/  S2UR UR5, SR_CTAID.Z ;  /* 0x00000000000579c3 */ /* 0x000e640000002700 */
        /* <DEDUP_REMOVED lines=9> */
[----:B0-----:R-:W-:-:S05]  /*1110*/  IMAD R17, R17, UR4, R16 ;  /* 0x0000000411117c24 */ /* 0x001fca000f8e0210 */
[----:B------:R-:W-:-:S05]  /*1120*/  IADD3 R17, PT, PT, R64, R17, RZ ;  /* 0x0000001140117210 */ /* 0x000fca0007ffe0ff */
[----:B-1----:R-:W-:-:S06]  /*1130*/  IMAD.WIDE R16, R17, 0x4, R20 ;  /* 0x0000000411107825 */ /* 0x002fcc00078e0214 */
[----:B------:R-:W2:Y:S01]  /*1140*/  LDG.E.128 R16, desc[UR8][R16.64] ;  /* 0x0000000810107981 */ /* 0x000ea2000c1e1d00 */
[----:B------:R-:W0:Y:S01]  /*1150*/  S2UR UR5, SR_CgaCtaId ;  /* 0x00000000000579c3 */ /* 0x000e220000008800 */
[----:B------:R-:W-:Y:S01]  /*1160*/  UMOV UR4, 0x400 ;  /* 0x0000040000047882 */ /* 0x000fe20000000000 */
[----:B------:R-:W-:Y:S01]  /*1170*/  LOP3.LUT P0, RZ, R6, 0x3, RZ, 0xc0, !PT ;  /* 0x0000000306ff7812 */ /* 0x000fe2000780c0ff */
[----:B------:R-:W-:Y:S01]  /*1180*/  UIADD3 UR4, UPT, UPT, UR4, 0x880, URZ ;  /* 0x0000088004047890 */ /* 0x000fe2000fffe0ff */
[----:B------:R-:W-:-:S04]  /*1190*/  IMAD.SHL.U32 R25, R4, 0x4, RZ ;  /* 0x0000000404197824 */ /* 0x000fc800078e00ff */
[----:B------:R-:W-:Y:S01]  /*11a0*/  IMAD.IADD R71, R71, 0x1, R25 ;  /* 0x0000000147477824 */ /* 0x000fe200078e0219 */
        /* <DEDUP_REMOVED lines=13> */
[----:B------:R-:W-:Y:S01]  /*1280*/  @P0 IMAD R19, R18, UR4, R17 ;  /* 0x0000000412130c24 */ /* 0x000fe2000f8e0211 */
[----:B------:R-:W-:-:S03]  /*1290*/  IADD3 R17, PT, PT, R64, R71, RZ ;  /* 0x0000004740117210 */ /* 0x000fc60007ffe0ff */
[----:B------:R-:W-:Y:S02]  /*12a0*/  @P0 IMAD.IADD R19, R64, 0x1, R19 ;  /* 0x0000000140130824 */ /* 0x000fe400078e0213 */
[----:B------:R-:W-:-:S04]  /*12b0*/  IMAD.WIDE R16, R17, 0x4, R20 ;  /* 0x0000000411107825 */ /* 0x000fc800078e0214 */
[----:B------:R-:W-:Y:S02]  /*12c0*/  @P0 IMAD.WIDE R20, R19, 0x4, R20 ;  /* 0x0000000413140825 */ /* 0x000fe400078e0214 */
[----:B------:R-:W2:Y:S04]  /*12d0*/  LDG.E.128 R16, desc[UR8][R16.64] ;  /* 0x0000000810107981 */ /* 0x000ea8000c1e1d00 */
[----:B------:R-:W3:Y:S01]  /*12e0*/  @P0 LDG.E.128 R20, desc[UR8][R20.64] ;  /* 0x0000000814140981 */ /* 0x000ee2000c1e1d00 */
[----:B------:R-:W0:Y:S01]  /*12f0*/  LDC R27, c[0x0][0x360] ;  /* 0x0000d800ff1b7b82 */ /* 0x000e220000000800 */
[----:B------:R-:W-:Y:S01]  /*1300*/  MOV R71, R26 ;  /* 0x0000001a00477202 */ /* 0x000fe20000000f00 */
[----:B------:R-:W-:Y:S02]  /*1310*/  @P0 IMAD.IADD R71, R26, 0x1, R25 ;  /* 0x000000011a470824 */ /* 0x000fe400078e0219 */
[----:B0-----:R-:W-:-:S04]  /*1320*/  IMAD R24, R27, 0x10, R24 ;  /* 0x000000101b187824 */ /* 0x001fc800078e0218 */
[----:B------:R-:W-:Y:S01]  /*1330*/  @P0 IMAD R27, R27, 0x10, R24 ;  /* 0x000000101b1b0824 */ /* 0x000fe200078e0218 */
[----:B--2---:R1:W-:Y:S04]  /*1340*/  STS.128 [R24], R16 ;  /* 0x0000001018007388 */ /* 0x0043e80000000c00 */
[----:B---3--:R1:W-:Y:S02]  /*1350*/  @P0 STS.128 [R27], R20 ;  /* 0x000000141b000388 */ /* 0x0083e40000000c00 */
.L_x_31560:
[----:B------:R-:W-:Y:S05]  /*1360*/  BSYNC.RECONVERGENT B1 ;  /* 0x0000000000017941 */ /* 0x000fea0003800200 */
.L_x_31559:
[----:B------:R-:W-:Y:S05]  /*1370*/  @!P2 BRA `(.L_x_31558) ;  /* 0x0000000000d0a947 */ /* 0x000fea0003800000 */
[----:B------:R-:W2:Y:S01]  /*1380*/  S2UR UR5, SR_CgaCtaId ;  /* 0x00000000000579c3 */ /* 0x000ea20000008800 */
[----:B------:R-:W-:Y:S01]  /*1390*/  UMOV UR4, 0x400 ;  /* 0x0000040000047882 */ /* 0x000fe20000000000 */
[----:B------:R-:W-:Y:S01]  /*13a0*/  IMAD.SHL.U32 R66, R4, 0x4, RZ ;  /* 0x0000000404427824 */ /* 0x000fe200078e00ff */
[----:B------:R-:W-:-:S04]  /*13b0*/  UIADD3 UR4, UPT, UPT, UR4, 0x880, URZ ;  /* 0x0000088004047890 */ /* 0x000fc8000fffe0ff */
[----:B------:R-:W-:Y:S01]  /*13c0*/  IADD3 R68, PT, PT, R71, R66, RZ ;  /* 0x0000004247447210 */ /* 0x000fe20007ffe0ff */
[----:B01----:R-:W0:Y:S01]  /*13d0*/  LDC R16, c[0x0][0x360] ;  /* 0x0000d800ff107b82 */ /* 0x003e220000000800 */
[----:B--2---:R-:W-:-:S06]  /*13e0*/  ULEA UR4, UR5, UR4, 0x18 ;  /* 0x0000000405047291 */ /* 0x004fcc000f8ec0ff */
[----:B------:R-:W-:Y:S01]  /*13f0*/  LEA R69, R71, UR4, 0x2 ;  /* 0x0000000447457c11 */ /* 0x000fe2000f8e10ff */
[C-C-:B0-----:R-:W-:Y:S02]  /*1400*/  IMAD R65, R16.reuse, 0xc, R71.reuse ;  /* 0x0000000c10417824 */ /* 0x141fe400078e0247 */
[----:B------:R-:W-:-:S07]  /*1410*/  IMAD R67, R16, 0x8, R71 ;  /* 0x0000000810437824 */ /* 0x000fce00078e0247 */
.L_x_31561:
[----:B--2---:R-:W0:Y:S01]  /*1420*/  LDC.64 R28, c[0x0][0x390] ;  /* 0x0000e400ff1c7b82 */ /* 0x004e220000000a00 */
[----:B------:R-:W-:Y:S02]  /*1430*/  LOP3.LUT R19, R68, 0x1c, RZ, 0xc0, !PT ;  /* 0x0000001c44137812 */ /* 0x000fe400078ec0ff */
        /* <DEDUP_REMOVED lines=28> */
[C---:B0-----:R-:W-:Y:S01]  /*1600*/  IMAD R70, R76.reuse, 0x10, R69 ;  /* 0x000000104c467824 */ /* 0x041fe200078e0245 */
[C---:B------:R-:W-:Y:S01]  /*1610*/  LEA R67, R76.reuse, R67, 0x4 ;  /* 0x000000434c437211 */ /* 0x040fe200078e20ff */
[C---:B------:R-:W-:Y:S02]  /*1620*/  IMAD R65, R76.reuse, 0x10, R65 ;  /* 0x000000104c417824 */ /* 0x040fe400078e0241 */
[----:B------:R-:W-:Y:S02]  /*1630*/  IMAD R68, R76, 0x10, R68 ;  /* 0x000000104c447824 */ /* 0x000fe400078e0244 */
[C-C-:B-1----:R-:W-:Y:S02]  /*1640*/  IMAD R72, R74.reuse, 0x20, R69.reuse ;  /* 0x000000204a487824 */ /* 0x142fe400078e0245 */
[--C-:B------:R-:W-:Y:S01]  /*1650*/  IMAD R73, R74, 0x30, R69.reuse ;  /* 0x000000304a497824 */ /* 0x100fe200078e0245 */
[----:B--2---:R0:W-:Y:S04]  /*1660*/  STS.128 [R69], R16 ;  /* 0x0000001045007388 */ /* 0x0041e80000000c00 */
[----:B---3--:R2:W-:Y:S04]  /*1670*/  STS.128 [R70], R20 ;  /* 0x0000001446007388 */ /* 0x0085e80000000c00 */
[----:B----4-:R2:W-:Y:S04]  /*1680*/  STS.128 [R72], R24 ;  /* 0x0000001848007388 */ /* 0x0105e80000000c00 */
[----:B-----5:R2:W-:Y:S01]  /*1690*/  STS.128 [R73], R28 ;  /* 0x0000001c49007388 */ /* 0x0205e20000000c00 */
[----:B0-----:R-:W-:Y:S01]  /*16a0*/  IMAD R69, R76, 0x40, R69 ;  /* 0x000000404c457824 */ /* 0x001fe200078e0245 */
[----:B------:R-:W-:Y:S06]  /*16b0*/  @!P0 BRA `(.L_x_31561) ;  /* 0xfffffffc00588947 */ /* 0x000fec000383ffff */
.L_x_31558:
[----:B------:R-:W-:Y:S05]  /*16c0*/  BSYNC.RECONVERGENT B0 ;  /* 0x0000000000007941 */ /* 0x000fea0003800200 */
.L_x_31557:
[----:B01----:R-:W0:Y:S01]  /*16d0*/  S2R R17, SR_CTAID.Z ;  /* 0x0000000000117919 */ /* 0x003e220000002700 */
[----:B------:R-:W-:Y:S01]  /*16e0*/  IMAD.MOV.U32 R18, RZ, RZ, RZ ;  /* 0x000000ffff127224 */ /* 0x000fe200078e00ff */
[----:B0-----:R-:W-:-:S07]  /*16f0*/  LEA R62, R17, R62, 0x6 ;  /* 0x0000003e113e7211 */ /* 0x001fce00078e30ff */
.L_x_31600:
[----:B--2---:R-:W-:Y:S02]  /*1700*/  LOP3.LUT R23, R2, 0xf, RZ, 0xc0, !PT ;  /* 0x0000000f02177812 */ /* 0x004fe400078ec0ff */
[----:B0-----:R-:W-:-:S03]  /*1710*/  SHF.R.U32.HI R19, RZ, 0x4, R2 ;  /* 0x00000004ff137819 */ /* 0x001fc60000011602 */
[----:B-1----:R-:W-:-:S07]  /*1720*/  IMAD.IADD R23, R23, 0x1, R18 ;  /* 0x0000000117177824 */ /* 0x002fce00078e0212 */
.L_x_31562:
        /* <DEDUP_REMOVED lines=16> */
.L_x_31599:
[----:B-1----:R-:W1:Y:S01]  /*1830*/  S2R R24, SR_CgaCtaId ;  /* 0x0000000000187919 */ /* 0x002e620000008800 */
[----:B0-----:R-:W-:Y:S01]  /*1840*/  VIMNMX R16, PT, PT, R0, 0x40, PT ;  /* 0x0000004000107848 */ /* 0x001fe20003fe0100 */
[C-C-:B------:R-:W-:Y:S01]  /*1850*/  IMAD.IADD R25, R5.reuse, 0x1, R26.reuse ;  /* 0x0000000105197824 */ /* 0x140fe200078e021a */
[----:B------:R-:W-:Y:S01]  /*1860*/  MOV R23, 0x400 ;  /* 0x0000040000177802 */ /* 0x000fe20000000f00 */
[C---:B------:R-:W-:Y:S01]  /*1870*/  VIADD R21, R5.reuse, 0x3 ;  /* 0x0000000305157836 */ /* 0x040fe20000000000 */
[C---:B------:R-:W-:Y:S01]  /*1880*/  LOP3.LUT R19, R5.reuse, 0xf, RZ, 0xc0, !PT ;  /* 0x0000000f05137812 */ /* 0x040fe200078ec0ff */
[----:B------:R-:W-:Y:S01]  /*1890*/  IMAD.SHL.U32 R17, R16, 0x2, RZ ;  /* 0x0000000210117824 */ /* 0x000fe200078e00ff */
[----:B------:R-:W-:Y:S01]  /*18a0*/  SHF.L.U32 R16, R2, 0x4, RZ ;  /* 0x0000000402107819 */ /* 0x000fe200000006ff */
[----:B------:R-:W-:Y:S01]  /*18b0*/  VIADD R30, R5, 0x6 ;  /* 0x00000006051e7836 */ /* 0x000fe20000000000 */
[----:B------:R-:W-:Y:S01]  /*18c0*/  ISETP.GE.AND P2, PT, R3, UR6, PT ;  /* 0x0000000603007c0c */ /* 0x000fe2000bf46270 */
[----:B------:R-:W-:Y:S01]  /*18d0*/  IMAD.IADD R26, R17, 0x1, R26 ;  /* 0x00000001111a7824 */ /* 0x000fe200078e021a */
[----:B------:R-:W-:Y:S01]  /*18e0*/  LOP3.LUT R16, R16, 0x10, RZ, 0xc0, !PT ;  /* 0x0000001010107812 */ /* 0x000fe200078ec0ff */
        /* <DEDUP_REMOVED lines=37> */
[----:B------:R-:W-:Y:S01]  /*1b40*/  IMAD.IADD R72, R45, 0x1, R72 ;  /* 0x000000012d487824 */ /* 0x000fe200078e0248 */
[----:B------:R-:W-:Y:S01]  /*1b50*/  LEA R31, R31, R17, 0x2 ;  /* 0x000000111f1f7211 */ /* 0x000fe200078e10ff */
[--C-:B------:R-:W-:Y:S01]  /*1b60*/  IMAD R27, R64, 0x4, R17.reuse ;  /* 0x00000004401b7824 */ /* 0x100fe200078e0211 */
[----:B------:R-:W-:Y:S01]  /*1b70*/  ISETP.GE.AND P0, PT, R26, R0, PT ;  /* 0x000000001a00720c */ /* 0x000fe20003f06270 */
        /* <DEDUP_REMOVED lines=33> */
.L_x_31598:
        /* <DEDUP_REMOVED lines=11> */
.L_x_31607:
[----:B0--3--:R-:W-:-:S07]  /*1e40*/  IMAD R70, R16, R73, RZ ;  /* 0x0000004910467224 */ /* 0x009fce00078e02ff */
.L_x_31566:
[----:B------:R-:W-:-:S13]  /*1e50*/  ISETP.GE.AND P3, PT, R69, 0x2, PT ;  /* 0x000000024500780c */ /* 0x000fda0003f66270 */
[----:B------:R-:W-:Y:S05]  /*1e60*/  @!P3 BRA `(.L_x_31568) ;  /* 0x000000000010b947 */ /* 0x000fea0003800000 */
[----:B------:R-:W-:-:S03]  /*1e70*/  UMOV UR4, 0xffffffff ;  /* 0xffffffff00047882 */ /* 0x000fc60000000000 */
[----:B------:R-:W-:Y:S05]  /*1e80*/  BRA.DIV UR4, `(.L_x_31569) ;  /* 0x0000001a04a47947 */ /* 0x000fea000b800000 */
[----:B------:R3:W4:Y:S02]  /*1e90*/  SHFL.IDX PT, R72, R71, R7, 0x1f ;  /* 0x00001f0747487589 */ /* 0x00072400000e0000 */
.L_x_31610:
[----:B----4-:R-:W-:-:S07]  /*1ea0*/  IMAD R70, R27, R72, R70 ;  /* 0x000000481b467224 */ /* 0x010fce00078e0246 */
.L_x_31568:
[----:B------:R-:W-:-:S13]  /*1eb0*/  ISETP.GE.AND P3, PT, R69, 0x3, PT ;  /* 0x000000034500780c */ /* 0x000fda0003f66270 */
[----:B------:R-:W-:Y:S05]  /*1ec0*/  @!P3 BRA `(.L_x_31570) ;  /* 0x000000000010b947 */ /* 0x000fea0003800000 */
[----:B------:R-:W-:-:S03]  /*1ed0*/  UMOV UR4, 0xffffffff ;  /* 0xffffffff00047882 */ /* 0x000fc60000000000 */
[----:B------:R-:W-:Y:S05]  /*1ee0*/  BRA.DIV UR4, `(.L_x_31571) ;  /* 0x0000001a04b47947 */ /* 0x000fea000b800000 */
[----:B------:R4:W0:Y:S02]  /*1ef0*/  SHFL.IDX PT, R73, R71, R8, 0x1f ;  /* 0x00001f0847497589 */ /* 0x00082400000e0000 */
.L_x_31613:
[----:B0-----:R-:W-:-:S07]  /*1f00*/  IMAD R70, R68, R73, R70 ;  /* 0x0000004944467224 */ /* 0x001fce00078e0246 */
.L_x_31570:
[----:B------:R-:W-:-:S13]  /*1f10*/  ISETP.GE.AND P3, PT, R69, 0x4, PT ;  /* 0x000000044500780c */ /* 0x000fda0003f66270 */
[----:B------:R-:W-:Y:S05]  /*1f20*/  @!P3 BRA `(.L_x_31572) ;  /* 0x000000000010b947 */ /* 0x000fea0003800000 */
[----:B------:R-:W-:-:S03]  /*1f30*/  UMOV UR4, 0xffffffff ;  /* 0xffffffff00047882 */ /* 0x000fc60000000000 */
[----:B------:R-:W-:Y:S05]  /*1f40*/  BRA.DIV UR4, `(.L_x_31573) ;  /* 0x0000001a04c07947 */ /* 0x000fea000b800000 */
[----:B------:R0:W0:Y:S02]  /*1f50*/  SHFL.IDX PT, R72, R71, R9, 0x1f ;  /* 0x00001f0947487589 */ /* 0x00002400000e0000 */
.L_x_31616:
[----:B0-----:R-:W-:-:S07]  /*1f60*/  IMAD R70, R67, R72, R70 ;  /* 0x0000004843467224 */ /* 0x001fce00078e0246 */
.L_x_31572:
[----:B------:R-:W-:-:S13]  /*1f70*/  ISETP.GE.AND P3, PT, R69, 0x5, PT ;  /* 0x000000054500780c */ /* 0x000fda0003f66270 */
[----:B------:R-:W-:Y:S05]  /*1f80*/  @!P3 BRA `(.L_x_31574) ;  /* 0x000000000010b947 */ /* 0x000fea0003800000 */
[----:B------:R-:W-:-:S03]  /*1f90*/  UMOV UR4, 0xffffffff ;  /* 0xffffffff00047882 */ /* 0x000fc60000000000 */
[----:B------:R-:W-:Y:S05]  /*1fa0*/  BRA.DIV UR4, `(.L_x_31575) ;  /* 0x0000001a04d07947 */ /* 0x000fea000b800000 */
[----:B------:R0:W0:Y:S02]  /*1fb0*/  SHFL.IDX PT, R73, R71, R10, 0x1f ;  /* 0x00001f0a47497589 */ /* 0x00002400000e0000 */
.L_x_31619:
[----:B0-----:R-:W-:-:S07]  /*1fc0*/  IMAD R70, R66, R73, R70 ;  /* 0x0000004942467224 */ /* 0x001fce00078e0246 */
.L_x_31574:
[----:B------:R-:W-:-:S13]  /*1fd0*/  ISETP.GE.AND P3, PT, R69, 0x6, PT ;  /* 0x000000064500780c */ /* 0x000fda0003f66270 */
[----:B------:R-:W-:Y:S05]  /*1fe0*/  @!P3 BRA `(.L_x_31576) ;  /* 0x000000000010b947 */ /* 0x000fea0003800000 */
[----:B------:R-:W-:-:S03]  /*1ff0*/  UMOV UR4, 0xffffffff ;  /* 0xffffffff00047882 */ /* 0x000fc60000000000 */
[----:B------:R-:W-:Y:S05]  /*2000*/  BRA.DIV UR4, `(.L_x_31577) ;  /* 0x0000001a04dc7947 */ /* 0x000fea000b800000 */
[----:B------:R0:W0:Y:S02]  /*2010*/  SHFL.IDX PT, R72, R71, R11, 0x1f ;  /* 0x00001f0b47487589 */ /* 0x00002400000e0000 */
.L_x_31622:
[----:B0-----:R-:W-:-:S07]  /*2020*/  IMAD R70, R65, R72, R70 ;  /* 0x0000004841467224 */ /* 0x001fce00078e0246 */
.L_x_31576:
[----:B------:R-:W-:-:S13]  /*2030*/  ISETP.GE.AND P3, PT, R69, 0x7, PT ;  /* 0x000000074500780c */ /* 0x000fda0003f66270 */
[----:B------:R-:W-:Y:S05]  /*2040*/  @!P3 BRA `(.L_x_31578) ;  /* 0x000000000010b947 */ /* 0x000fea0003800000 */
[----:B------:R-:W-:-:S03]  /*2050*/  UMOV UR4, 0xffffffff ;  /* 0xffffffff00047882 */ /* 0x000fc60000000000 */
[----:B------:R-:W-:Y:S05]  /*2060*/  BRA.DIV UR4, `(.L_x_31579) ;  /* 0x0000001a04ec7947 */ /* 0x000fea000b800000 */
[----:B------:R0:W0:Y:S02]  /*2070*/  SHFL.IDX PT, R73, R71, R12, 0x1f ;  /* 0x00001f0c47497589 */ /* 0x00002400000e0000 */
.L_x_31625:
[----:B0-----:R-:W-:-:S07]  /*2080*/  IMAD R70, R64, R73, R70 ;  /* 0x0000004940467224 */ /* 0x001fce00078e0246 */
.L_x_31578:
[----:B------:R-:W-:-:S13]  /*2090*/  ISETP.GE.AND P3, PT, R69, 0x8, PT ;  /* 0x000000084500780c */ /* 0x000fda0003f66270 */
[----:B------:R-:W-:Y:S05]  /*20a0*/  @!P3 BRA `(.L_x_31580) ;  /* 0x000000000010b947 */ /* 0x000fea0003800000 */
[----:B------:R-:W-:-:S03]  /*20b0*/  UMOV UR4, 0xffffffff ;  /* 0xffffffff00047882 */ /* 0x000fc60000000000 */
[----:B------:R-:W-:Y:S05]  /*20c0*/  BRA.DIV UR4, `(.L_x_31581) ;  /* 0x0000001a04f87947 */ /* 0x000fea000b800000 */
[----:B------:R0:W0:Y:S02]  /*20d0*/  SHFL.IDX PT, R72, R71, R13, 0x1f ;  /* 0x00001f0d47487589 */ /* 0x00002400000e0000 */
.L_x_31628:
[----:B01----:R-:W-:-:S07]  /*20e0*/  IMAD R70, R31, R72, R70 ;  /* 0x000000481f467224 */ /* 0x003fce00078e0246 */
.L_x_31580:
[----:B------:R-:W-:-:S13]  /*20f0*/  ISETP.GE.AND P3, PT, R69, 0x9, PT ;  /* 0x000000094500780c */ /* 0x000fda0003f66270 */
[----:B------:R-:W-:Y:S05]  /*2100*/  @!P3 BRA `(.L_x_31582) ;  /* 0x000000000010b947 */ /* 0x000fea0003800000 */
[----:B------:R-:W-:-:S03]  /*2110*/  UMOV UR4, 0xffffffff ;  /* 0xffffffff00047882 */ /* 0x000fc60000000000 */
[----:B------:R-:W-:Y:S05]  /*2120*/  BRA.DIV UR4, `(.L_x_31583) ;  /* 0x0000001e04087947 */ /* 0x000fea000b800000 */
[----:B------:R0:W0:Y:S02]  /*2130*/  SHFL.IDX PT, R73, R71, R14, 0x1f ;  /* 0x00001f0e47497589 */ /* 0x00002400000e0000 */
.L_x_31631:
[----:B0-----:R-:W-:-:S07]  /*2140*/  IMAD R70, R30, R73, R70 ;  /* 0x000000491e467224 */ /* 0x001fce00078e0246 */
.L_x_31582:
[----:B------:R-:W-:-:S13]  /*2150*/  ISETP.GE.AND P3, PT, R69, 0xa, PT ;  /* 0x0000000a4500780c */ /* 0x000fda0003f66270 */
[----:B------:R-:W-:Y:S05]  /*2160*/  @!P3 BRA `(.L_x_31584) ;  /* 0x000000000010b947 */ /* 0x000fea0003800000 */
[----:B------:R-:W-:-:S03]  /*2170*/  UMOV UR4, 0xffffffff ;  /* 0xffffffff00047882 */ /* 0x000fc60000000000 */
[----:B------:R-:W-:Y:S05]  /*2180*/  BRA.DIV UR4, `(.L_x_31585) ;  /* 0x0000001e04147947 */ /* 0x000fea000b800000 */
[----:B------:R0:W0:Y:S02]  /*2190*/  SHFL.IDX PT, R72, R71, R15, 0x1f ;  /* 0x00001f0f47487589 */ /* 0x00002400000e0000 */
.L_x_31634:
[----:B0-----:R-:W-:-:S07]  /*21a0*/  IMAD R70, R29, R72, R70 ;  /* 0x000000481d467224 */ /* 0x001fce00078e0246 */
.L_x_31584:
[----:B------:R-:W-:-:S13]  /*21b0*/  ISETP.GE.AND P3, PT, R69, 0xb, PT ;  /* 0x0000000b4500780c */ /* 0x000fda0003f66270 */
[----:B------:R-:W-:Y:S05]  /*21c0*/  @!P3 BRA `(.L_x_31586) ;  /* 0x000000000010b947 */ /* 0x000fea0003800000 */
[----:B------:R-:W-:-:S03]  /*21d0*/  UMOV UR4, 0xffffffff ;  /* 0xffffffff00047882 */ /* 0x000fc60000000000 */
[----:B------:R-:W-:Y:S05]  /*21e0*/  BRA.DIV UR4, `(.L_x_31587) ;  /* 0x0000001e04247947 */ /* 0x000fea000b800000 */
[----:B------:R0:W0:Y:S02]  /*21f0*/  SHFL.IDX PT, R73, R71, R32, 0x1f ;  /* 0x00001f2047497589 */ /* 0x00002400000e0000 */
.L_x_31637:
[----:B0-----:R-:W-:-:S07]  /*2200*/  IMAD R70, R28, R73, R70 ;  /* 0x000000491c467224 */ /* 0x001fce00078e0246 */
.L_x_31586:
[----:B------:R-:W-:-:S13]  /*2210*/  ISETP.GE.AND P3, PT, R69, 0xc, PT ;  /* 0x0000000c4500780c */ /* 0x000fda0003f66270 */
[----:B------:R-:W-:Y:S05]  /*2220*/  @!P3 BRA `(.L_x_31588) ;  /* 0x000000000010b947 */ /* 0x000fea0003800000 */
[----:B------:R-:W-:-:S03]  /*2230*/  UMOV UR4, 0xffffffff ;  /* 0xffffffff00047882 */ /* 0x000fc60000000000 */
[----:B------:R-:W-:Y:S05]  /*2240*/  BRA.DIV UR4, `(.L_x_31589) ;  /* 0x0000001e04307947 */ /* 0x000fea000b800000 */
[----:B------:R0:W0:Y:S02]  /*2250*/  SHFL.IDX PT, R73, R71, R33, 0x1f ;  /* 0x00001f2147497589 */ /* 0x00002400000e0000 */
.L_x_31640:
[----:B0-----:R-:W-:-:S07]  /*2260*/  IMAD R70, R22, R73, R70 ;  /* 0x0000004916467224 */ /* 0x001fce00078e0246 */
.L_x_31588:
[----:B------:R-:W-:-:S13]  /*2270*/  ISETP.GE.AND P3, PT, R69, 0xd, PT ;  /* 0x0000000d4500780c */ /* 0x000fda0003f66270 */
[----:B------:R-:W-:Y:S05]  /*2280*/  @!P3 BRA `(.L_x_31590) ;  /* 0x000000000010b947 */ /* 0x000fea0003800000 */
[----:B------:R-:W-:-:S03]  /*2290*/  UMOV UR4, 0xffffffff ;  /* 0xffffffff00047882 */ /* 0x000fc60000000000 */
[----:B------:R-:W-:Y:S05]  /*22a0*/  BRA.DIV UR4, `(.L_x_31591) ;  /* 0x0000001e043c7947 */ /* 0x000fea000b800000 */
[----:B------:R0:W0:Y:S02]  /*22b0*/  SHFL.IDX PT, R72, R71, R34, 0x1f ;  /* 0x00001f2247487589 */ /* 0x00002400000e0000 */
.L_x_31643:
[----:B0-----:R-:W-:-:S07]  /*22c0*/  IMAD R70, R21, R72, R70 ;  /* 0x0000004815467224 */ /* 0x001fce00078e0246 */
.L_x_31590:
[----:B------:R-:W-:-:S13]  /*22d0*/  ISETP.GE.AND P3, PT, R69, 0xe, PT ;  /* 0x0000000e4500780c */ /* 0x000fda0003f66270 */
[----:B------:R-:W-:Y:S05]  /*22e0*/  @!P3 BRA `(.L_x_31592) ;  /* 0x000000000010b947 */ /* 0x000fea0003800000 */
[----:B------:R-:W-:-:S03]  /*22f0*/  UMOV UR4, 0xffffffff ;  /* 0xffffffff00047882 */ /* 0x000fc60000000000 */
[----:B------:R-:W-:Y:S05]  /*2300*/  BRA.DIV UR4, `(.L_x_31593) ;  /* 0x0000001e044c7947 */ /* 0x000fea000b800000 */
[----:B------:R0:W0:Y:S02]  /*2310*/  SHFL.IDX PT, R73, R71, R35, 0x1f ;  /* 0x00001f2347497589 */ /* 0x00002400000e0000 */
.L_x_31646:
[----:B0-----:R-:W-:-:S07]  /*2320*/  IMAD R70, R20, R73, R70 ;  /* 0x0000004914467224 */ /* 0x001fce00078e0246 */
.L_x_31592:
[----:B------:R-:W-:-:S13]  /*2330*/  ISETP.GE.AND P3, PT, R69, 0xf, PT ;  /* 0x0000000f4500780c */ /* 0x000fda0003f66270 */
[----:B------:R-:W-:Y:S05]  /*2340*/  @!P3 BRA `(.L_x_31594) ;  /* 0x000000000010b947 */ /* 0x000fea0003800000 */
[----:B------:R-:W-:-:S03]  /*2350*/  UMOV UR4, 0xffffffff ;  /* 0xffffffff00047882 */ /* 0x000fc60000000000 */
[----:B------:R-:W-:Y:S05]  /*2360*/  BRA.DIV UR4, `(.L_x_31595) ;  /* 0x0000001e04587947 */ /* 0x000fea000b800000 */
[----:B------:R0:W0:Y:S02]  /*2370*/  SHFL.IDX PT, R72, R71, R36, 0x1f ;  /* 0x00001f2447487589 */ /* 0x00002400000e0000 */
.L_x_31649:
[----:B0-----:R-:W-:-:S07]  /*2380*/  IMAD R70, R19, R72, R70 ;  /* 0x0000004813467224 */ /* 0x001fce00078e0246 */
.L_x_31594:
[----:B------:R-:W-:-:S13]  /*2390*/  ISETP.GE.AND P3, PT, R69, 0x10, PT ;  /* 0x000000104500780c */ /* 0x000fda0003f66270 */
[----:B------:R-:W-:Y:S05]  /*23a0*/  @!P3 BRA `(.L_x_31596) ;  /* 0x00000004001cb947 */ /* 0x000fea0003800000 */
[----:B------:R-:W-:-:S03]  /*23b0*/  UMOV UR4, 0xffffffff ;  /* 0xffffffff00047882 */ /* 0x000fc60000000000 */
[----:B------:R-:W-:Y:S05]  /*23c0*/  BRA.DIV UR4, `(.L_x_31597) ;  /* 0x0000001e04687947 */ /* 0x000fea000b800000 */
[----:B--234-:R2:W3:Y:S02]  /*23d0*/  SHFL.IDX PT, R71, R71, R37, 0x1f ;  /* 0x00001f2547477589 */ /* 0x01c4e400000e0000 */
.L_x_31652:
[----:B0--3--:R-:W-:Y:S01]  /*23e0*/  IMAD R70, R17, R71, R70 ;  /* 0x0000004711467224 */ /* 0x009fe200078e0246 */
[----:B------:R-:W-:Y:S06]  /*23f0*/  BRA `(.L_x_31596) ;  /* 0x0000000400087947 */ /* 0x000fec0003800000 */
.L_x_31565:
        /* <DEDUP_REMOVED lines=38> */
[----:B------:R-:W-:-:S06]  /*2660*/  @P3 LEA R69, R40, R72, 0x2 ;  /* 0x0000004828453211 */ /* 0x000fcc00078e10ff */
[----:B------:R-:W0:Y:S01]  /*2670*/  @P3 LDS R69, [R69] ;  /* 0x0000000045453984 */ /* 0x000e220000000800 */
[----:B------:R-:W-:-:S04]  /*2680*/  @P4 IMAD R71, R53, 0x4, R72 ;  /* 0x0000000435474824 */ /* 0x000fc800078e0248 */
        /* <DEDUP_REMOVED lines=25> */
.L_x_31596:
        /* <DEDUP_REMOVED lines=16> */
.L_x_31564:
[----:B------:R-:W-:Y:S05]  /*2920*/  @!P0 BRA `(.L_x_31599) ;  /* 0xffffffec00c08947 */ /* 0x000fea000383ffff */
[----:B------:R-:W-:Y:S05]  /*2930*/  BSYNC.RECONVERGENT B0 ;  /* 0x0000000000007941 */ /* 0x000fea0003800200 */
.L_x_31563:
[----:B------:R-:W-:-:S05]  /*2940*/  VIADD R18, R18, 0x10 ;  /* 0x0000001012127836 */ /* 0x000fca0000000000 */
[----:B------:R-:W-:-:S13]  /*2950*/  ISETP.GE.U32.AND P0, PT, R18, 0x40, PT ;  /* 0x000000401200780c */ /* 0x000fda0003f06070 */
[----:B------:R-:W-:Y:S05]  /*2960*/  @!P0 BRA `(.L_x_31600) ;  /* 0xffffffec00648947 */ /* 0x000fea000383ffff */
[----:B------:R-:W-:Y:S01]  /*2970*/  HFMA2 R62, -RZ, RZ, 0, 1.9073486328125e-06 ;  /* 0x00000020ff3e7431 */ /* 0x000fe200000001ff */
[----:B------:R-:W-:Y:S01]  /*2980*/  PLOP3.LUT P0, PT, PT, PT, PT, 0x8, 0x80 ;  /* 0x000000000080781c */ /* 0x000fe20003f0e170 */
[----:B------:R-:W-:-:S12]  /*2990*/  @P1 BRA `(.L_x_31601) ;  /* 0xffffffe400881947 */ /* 0x000fd8000383ffff */
[----:B------:R-:W-:Y:S05]  /*29a0*/  WARPSYNC.ALL ;  /* 0x0000000000007948 */ /* 0x000fea0003800000 */
[----:B------:R-:W-:Y:S01]  /*29b0*/  BAR.SYNC.DEFER_BLOCKING 0x0 ;  /* 0x0000000000007b1d */ /* 0x000fe20000010000 */
[----:B------:R-:W-:-:S13]  /*29c0*/  ISETP.GT.U32.AND P0, PT, R2, 0x3f, PT ;  /* 0x0000003f0200780c */ /* 0x000fda0003f04070 */
[----:B------:R-:W-:Y:S05]  /*29d0*/  @P0 EXIT ;  /* 0x000000000000094d */ /* 0x000fea0003800000 */
[----:B------:R-:W2:Y:S01]  /*29e0*/  LDC R10, c[0x0][0x3ac] ;  /* 0x0000eb00ff0a7b82 */ /* 0x000ea20000000800 */
[----:B------:R-:W-:Y:S01]  /*29f0*/  IMAD.SHL.U32 R3, R4, 0x4, RZ ;  /* 0x0000000404037824 */ /* 0x000fe200078e00ff */
[----:B------:R-:W-:Y:S01]  /*2a00*/  BSSY.RECONVERGENT B0, `(.L_x_31602) ;  /* 0x000006c000007945 */ /* 0x000fe20003800200 */
[----:B0-----:R-:W-:Y:S02]  /*2a10*/  IMAD.SHL.U32 R21, R2, 0x4, RZ ;  /* 0x0000000402157824 */ /* 0x001fe400078e00ff */
[----:B------:R-:W0:Y:S01]  /*2a20*/  I2F.U32.RP R9, R3 ;  /* 0x0000000300097306 */ /* 0x000e220000209000 */
[----:B------:R-:W-:Y:S02]  /*2a30*/  ISETP.NE.U32.AND P3, PT, R3, RZ, PT ;  /* 0x000000ff0300720c */ /* 0x000fe40003f65070 */
[----:B------:R-:W-:Y:S01]  /*2a40*/  IADD3 R4, PT, PT, R21, R3, RZ ;  /* 0x0000000315047210 */ /* 0x000fe20007ffe0ff */
[----:B------:R-:W3:Y:S03]  /*2a50*/  LDC R13, c[0x0][0x388] ;  /* 0x0000e200ff0d7b82 */ /* 0x000ee60000000800 */
[----:B------:R-:W-:-:S05]  /*2a60*/  ISETP.GE.U32.AND P0, PT, R4, 0x100, PT ;  /* 0x000001000400780c */ /* 0x000fca0003f06070 */
[----:B------:R-:W4:Y:S01]  /*2a70*/  S2UR UR4, SR_CTAID.X ;  /* 0x00000000000479c3 */ /* 0x000f220000002500 */
[----:B0-----:R-:W0:Y:S01]  /*2a80*/  MUFU.RCP R9, R9 ;  /* 0x0000000900097308 */ /* 0x001e220000001000 */
[----:B--2---:R-:W-:-:S07]  /*2a90*/  IABS R11, R10 ;  /* 0x0000000a000b7213 */ /* 0x004fce0000000000 */
[----:B------:R-:W2:Y:S01]  /*2aa0*/  I2F.RP R8, R11 ;  /* 0x0000000b00087306 */ /* 0x000ea20000209400 */
[----:B0-----:R-:W-:Y:S01]  /*2ab0*/  VIADD R6, R9, 0xffffffe ;  /* 0x0ffffffe09067836 */ /* 0x001fe20000000000 */
[----:B------:R-:W-:-:S06]  /*2ac0*/  VIMNMX.U32 R9, PT, PT, R4, 0x100, !PT ;  /* 0x0000010004097848 */ /* 0x000fcc0007fe0000 */
[----:B------:R0:W5:Y:S01]  /*2ad0*/  F2I.FTZ.U32.TRUNC.NTZ R7, R6 ;  /* 0x0000000600077305 */ /* 0x000162000021f000 */
[----:B----4-:R-:W-:-:S07]  /*2ae0*/  IMAD R23, R0, UR4, RZ ;  /* 0x0000000400177c24 */ /* 0x010fce000f8e02ff */
[----:B--2---:R-:W2:Y:S01]  /*2af0*/  MUFU.RCP R8, R8 ;  /* 0x0000000800087308 */ /* 0x004ea20000001000 */
[----:B0-----:R-:W-:Y:S02]  /*2b00*/  IMAD.MOV.U32 R6, RZ, RZ, RZ ;  /* 0x000000ffff067224 */ /* 0x001fe400078e00ff */
[----:B-----5:R-:W-:-:S04]  /*2b10*/  IMAD.MOV R12, RZ, RZ, -R7 ;  /* 0x000000ffff0c7224 */ /* 0x020fc800078e0a07 */
[----:B------:R-:W-:-:S04]  /*2b20*/  IMAD R15, R12, R3, RZ ;  /* 0x000000030c0f7224 */ /* 0x000fc800078e02ff */
[----:B------:R-:W-:Y:S01]  /*2b30*/  IMAD.HI.U32 R7, R7, R15, R6 ;  /* 0x0000000f07077227 */ /* 0x000fe200078e0006 */
[----:B--2---:R-:W-:Y:S02]  /*2b40*/  IADD3 R5, PT, PT, R8, 0xffffffe, RZ ;  /* 0x0ffffffe08057810 */ /* 0x004fe40007ffe0ff */
[----:B------:R-:W-:-:S04]  /*2b50*/  SEL R8, RZ, 0x1, P0 ;  /* 0x00000001ff087807 */ /* 0x000fc80000000000 */
[----:B------:R-:W0:Y:S01]  /*2b60*/  F2I.FTZ.U32.TRUNC.NTZ R5, R5 ;  /* 0x0000000500057305 */ /* 0x000e22000021f000 */
[----:B------:R-:W-:-:S05]  /*2b70*/  IADD3 R6, PT, PT, R9, -R4, -R8 ;  /* 0x8000000409067210 */ /* 0x000fca0007ffe808 */
[----:B------:R-:W-:-:S04]  /*2b80*/  IMAD.HI.U32 R7, R7, R6, RZ ;  /* 0x0000000607077227 */ /* 0x000fc800078e00ff */
[----:B0-----:R-:W-:-:S05]  /*2b90*/  IMAD.MOV R12, RZ, RZ, -R5 ;  /* 0x000000ffff0c7224 */ /* 0x001fca00078e0a05 */
[----:B------:R-:W-:Y:S02]  /*2ba0*/  MOV R4, R12 ;  /* 0x0000000c00047202 */ /* 0x000fe40000000f00 */
[----:B---3--:R-:W-:-:S03]  /*2bb0*/  IABS R12, R13 ;  /* 0x0000000d000c7213 */ /* 0x008fc60000000000 */
[----:B------:R-:W-:Y:S02]  /*2bc0*/  IMAD R9, R4, R11, RZ ;  /* 0x0000000b04097224 */ /* 0x000fe400078e02ff */
[----:B------:R-:W-:-:S04]  /*2bd0*/  IMAD.MOV.U32 R4, RZ, RZ, RZ ;  /* 0x000000ffff047224 */ /* 0x000fc800078e00ff */
[----:B------:R-:W-:Y:S01]  /*2be0*/  IMAD.HI.U32 R9, R5, R9, R4 ;  /* 0x0000000905097227 */ /* 0x000fe200078e0004 */
[----:B------:R-:W-:-:S03]  /*2bf0*/  MOV R4, R12 ;  /* 0x0000000c00047202 */ /* 0x000fc60000000f00 */
[----:B------:R-:W-:Y:S02]  /*2c00*/  IMAD.MOV R5, RZ, RZ, -R7 ;  /* 0x000000ffff057224 */ /* 0x000fe400078e0a07 */
[----:B------:R-:W-:-:S04]  /*2c10*/  IMAD.HI.U32 R20, R9, R4, RZ ;  /* 0x0000000409147227 */ /* 0x000fc800078e00ff */
[----:B------:R-:W-:Y:S02]  /*2c20*/  IMAD R6, R3, R5, R6 ;  /* 0x0000000503067224 */ /* 0x000fe400078e0206 */
[----:B------:R-:W-:-:S03]  /*2c30*/  IMAD.MOV R5, RZ, RZ, -R20 ;  /* 0x000000ffff057224 */ /* 0x000fc600078e0a14 */
[----:B------:R-:W-:Y:S01]  /*2c40*/  ISETP.GE.U32.AND P0, PT, R6, R3, PT ;  /* 0x000000030600720c */ /* 0x000fe20003f06070 */
[----:B------:R-:W-:-:S05]  /*2c50*/  IMAD R4, R11, R5, R4 ;  /* 0x000000050b047224 */ /* 0x000fca00078e0204 */
[----:B------:R-:W-:-:S07]  /*2c60*/  ISETP.GT.U32.AND P2, PT, R11, R4, PT ;  /* 0x000000040b00720c */ /* 0x000fce0003f44070 */
[----:B------:R-:W-:Y:S02]  /*2c70*/  @P0 IMAD.IADD R6, R6, 0x1, -R3 ;  /* 0x0000000106060824 */ /* 0x000fe400078e0a03 */
[----:B------:R-:W-:-:S03]  /*2c80*/  @P0 VIADD R7, R7, 0x1 ;  /* 0x0000000107070836 */ /* 0x000fc60000000000 */
[----:B------:R-:W-:Y:S02]  /*2c90*/  ISETP.GE.U32.AND P1, PT, R6, R3, PT ;  /* 0x000000030600720c */ /* 0x000fe40003f26070 */
[-C--:B------:R-:W-:Y:S01]  /*2ca0*/  @!P2 IADD3 R4, PT, PT, R4, -R11.reuse, RZ ;  /* 0x8000000b0404a210 */ /* 0x080fe20007ffe0ff */
[----:B------:R-:W0:Y:S01]  /*2cb0*/  LDC R6, c[0x0][0x384] ;  /* 0x0000e100ff067b82 */ /* 0x000e220000000800 */
[----:B------:R-:W-:Y:S02]  /*2cc0*/  @!P2 IADD3 R20, PT, PT, R20, 0x1, RZ ;  /* 0x000000011414a810 */ /* 0x000fe40007ffe0ff */
[----:B------:R-:W-:Y:S02]  /*2cd0*/  ISETP.GE.U32.AND P0, PT, R4, R11, PT ;  /* 0x0000000b0400720c */ /* 0x000fe40003f06070 */
[----:B------:R-:W-:-:S05]  /*2ce0*/  LOP3.LUT R4, R13, R10, RZ, 0x3c, !PT ;  /* 0x0000000a0d047212 */ /* 0x000fca00078e3cff */
[----:B------:R-:W-:Y:S01]  /*2cf0*/  @P1 VIADD R7, R7, 0x1 ;  /* 0x0000000107071836 */ /* 0x000fe20000000000 */
[----:B------:R-:W-:Y:S02]  /*2d00*/  @!P3 LOP3.LUT R7, RZ, R3, RZ, 0x33, !PT ;  /* 0x00000003ff07b212 */ /* 0x000fe400078e33ff */
[----:B------:R-:W-:Y:S02]  /*2d10*/  ISETP.GE.AND P1, PT, R4, RZ, PT ;  /* 0x000000ff0400720c */ /* 0x000fe40003f26270 */
[----:B------:R-:W-:Y:S01]  /*2d20*/  ISETP.NE.AND P3, PT, R10, RZ, PT ;  /* 0x000000ff0a00720c */ /* 0x000fe20003f65270 */
[----:B------:R-:W-:Y:S02]  /*2d30*/  IMAD.IADD R4, R8, 0x1, R7 ;  /* 0x0000000108047824 */ /* 0x000fe400078e0207 */
[----:B------:R-:W-:-:S03]  /*2d40*/  @P0 VIADD R20, R20, 0x1 ;  /* 0x0000000114140836 */ /* 0x000fc60000000000 */
[C---:B------:R-:W-:Y:S02]  /*2d50*/  LOP3.LUT R5, R4.reuse, 0x3, RZ, 0xc0, !PT ;  /* 0x0000000304057812 */ /* 0x040fe400078ec0ff */
[----:B------:R-:W-:Y:S01]  /*2d60*/  ISETP.GE.U32.AND P0, PT, R4, 0x3, PT ;  /* 0x000000030400780c */ /* 0x000fe20003f06070 */
[----:B0-----:R-:W-:Y:S01]  /*2d70*/  IMAD R23, R6, UR10, R23 ;  /* 0x0000000a06177c24 */ /* 0x001fe2000f8e0217 */
[----:B------:R-:W-:Y:S02]  /*2d80*/  ISETP.NE.AND P2, PT, R5, 0x3, PT ;  /* 0x000000030500780c */ /* 0x000fe40003f45270 */
[----:B------:R-:W-:Y:S02]  /*2d90*/  @!P1 IADD3 R20, PT, PT, -R20, RZ, RZ ;  /* 0x000000ff14149210 */ /* 0x000fe40007ffe1ff */
[----:B------:R-:W-:-:S09]  /*2da0*/  @!P3 LOP3.LUT R20, RZ, R10, RZ, 0x33, !PT ;  /* 0x0000000aff14b212 */ /* 0x000fd200078e33ff */
        /* <DEDUP_REMOVED lines=21> */
.L_x_31604:
        /* <DEDUP_REMOVED lines=28> */
.L_x_31603:
[----:B------:R-:W-:Y:S05]  /*30c0*/  BSYNC.RECONVERGENT B0 ;  /* 0x0000000000007941 */ /* 0x000fea0003800200 */
.L_x_31602:
        /* <DEDUP_REMOVED lines=19> */
.L_x_31605:
        /* <DEDUP_REMOVED lines=107> */
.L_x_31567:
[----:B------:R-:W-:Y:S01]  /*38b0*/  MOV R74, R38 ;  /* 0x00000026004a7202 */ /* 0x000fe20000000f00 */
[----:B------:R-:W-:Y:S02]  /*38c0*/  IMAD.MOV.U32 R75, RZ, RZ, 0x1f ;  /* 0x0000001fff4b7424 */ /* 0x000fe400078e00ff */
[----:B------:R-:W-:-:S07]  /*38d0*/  IMAD.MOV.U32 R72, RZ, RZ, -0x1 ;  /* 0xffffffffff487424 */ /* 0x000fce00078e00ff */
[----:B01----:R-:W-:Y:S05]  /*38e0*/  WARPSYNC.COLLECTIVE R72, `(.L_x_31606) ;  /* 0x0000000048087348 */ /* 0x003fea0003c00000 */
[----:B------:R2:W3:Y:S02]  /*38f0*/  SHFL.IDX P3, R73, R71, R74, R75 ;  /* 0x0000004a47497389 */ /* 0x0004e4000006004b */
[----:B0123--:R-:W-:Y:S05]  /*3900*/  ENDCOLLECTIVE ;  /* 0x000000000000791b */ /* 0x00ffea0003800000 */
.L_x_31606:
[----:B------:R-:W-:Y:S05]  /*3910*/  BRA `(.L_x_31607) ;  /* 0xffffffe400487947 */ /* 0x000fea000383ffff */
.L_x_31569:
[----:B------:R-:W-:Y:S01]  /*3920*/  BSSY B1, `(.L_x_31608) ;  /* 0x0000007000017945 */ /* 0x000fe20003800000 */
[----:B------:R-:W-:Y:S01]  /*3930*/  MOV R74, R7 ;  /* 0x00000007004a7202 */ /* 0x000fe20000000f00 */
[----:B------:R-:W-:Y:S02]  /*3940*/  IMAD.MOV.U32 R75, RZ, RZ, 0x1f ;  /* 0x0000001fff4b7424 */ /* 0x000fe400078e00ff */
[----:B------:R-:W-:-:S07]  /*3950*/  IMAD.MOV.U32 R72, RZ, RZ, -0x1 ;  /* 0xffffffffff487424 */ /* 0x000fce00078e00ff */
[----:B012---:R-:W-:Y:S05]  /*3960*/  WARPSYNC.COLLECTIVE R72, `(.L_x_31609) ;  /* 0x0000000048087348 */ /* 0x007fea0003c00000 */
[----:B------:R3:W4:Y:S02]  /*3970*/  SHFL.IDX P3, R73, R71, R74, R75 ;  /* 0x0000004a47497389 */ /* 0x000724000006004b */
[----:B01234-:R-:W-:Y:S05]  /*3980*/  ENDCOLLECTIVE ;  /* 0x000000000000791b */ /* 0x01ffea0003800000 */
.L_x_31609:
[----:B------:R-:W-:Y:S05]  /*3990*/  BSYNC B1 ;  /* 0x0000000000017941 */ /* 0x000fea0003800000 */
.L_x_31608:
[----:B------:R-:W-:Y:S01]  /*39a0*/  MOV R72, R73 ;  /* 0x0000004900487202 */ /* 0x000fe20000000f00 */
[----:B------:R-:W-:Y:S06]  /*39b0*/  BRA `(.L_x_31610) ;  /* 0xffffffe400387947 */ /* 0x000fec000383ffff */
.L_x_31571:
[----:B------:R-:W-:Y:S01]  /*39c0*/  BSSY B1, `(.L_x_31611) ;  /* 0x0000007000017945 */ /* 0x000fe20003800000 */
[----:B------:R-:W-:Y:S01]  /*39d0*/  IMAD.MOV.U32 R74, RZ, RZ, R8 ;  /* 0x000000ffff4a7224 */ /* 0x000fe200078e0008 */
[----:B------:R-:W-:Y:S01]  /*39e0*/  MOV R72, 0xffffffff ;  /* 0xffffffff00487802 */ /* 0x000fe20000000f00 */
[----:B------:R-:W-:-:S07]  /*39f0*/  IMAD.MOV.U32 R75, RZ, RZ, 0x1f ;  /* 0x0000001fff4b7424 */ /* 0x000fce00078e00ff */
[----:B0123--:R-:W-:Y:S05]  /*3a00*/  WARPSYNC.COLLECTIVE R72, `(.L_x_31612) ;  /* 0x0000000048087348 */ /* 0x00ffea0003c00000 */
[----:B------:R4:W0:Y:S02]  /*3a10*/  SHFL.IDX P3, R73, R71, R74, R75 ;  /* 0x0000004a47497389 */ /* 0x000824000006004b */
[----:B01234-:R-:W-:Y:S05]  /*3a20*/  ENDCOLLECTIVE ;  /* 0x000000000000791b */ /* 0x01ffea0003800000 */
.L_x_31612:
[----:B------:R-:W-:Y:S05]  /*3a30*/  BSYNC B1 ;  /* 0x0000000000017941 */ /* 0x000fea0003800000 */
.L_x_31611:
[----:B------:R-:W-:Y:S05]  /*3a40*/  BRA `(.L_x_31613) ;  /* 0xffffffe4002c7947 */ /* 0x000fea000383ffff */
.L_x_31573:
[----:B------:R-:W-:Y:S01]  /*3a50*/  BSSY B1, `(.L_x_31614) ;  /* 0x0000007000017945 */ /* 0x000fe20003800000 */
[----:B------:R-:W-:Y:S01]  /*3a60*/  IMAD.MOV.U32 R74, RZ, RZ, R9 ;  /* 0x000000ffff4a7224 */ /* 0x000fe200078e0009 */
[----:B------:R-:W-:Y:S01]  /*3a70*/  MOV R72, 0xffffffff ;  /* 0xffffffff00487802 */ /* 0x000fe20000000f00 */
[----:B------:R-:W-:-:S07]  /*3a80*/  IMAD.MOV.U32 R75, RZ, RZ, 0x1f ;  /* 0x0000001fff4b7424 */ /* 0x000fce00078e00ff */
[----:B01234-:R-:W-:Y:S05]  /*3a90*/  WARPSYNC.COLLECTIVE R72, `(.L_x_31615) ;  /* 0x0000000048087348 */ /* 0x01ffea0003c00000 */
[----:B------:R0:W0:Y:S02]  /*3aa0*/  SHFL.IDX P3, R73, R71, R74, R75 ;  /* 0x0000004a47497389 */ /* 0x000024000006004b */
[----:B01234-:R-:W-:Y:S05]  /*3ab0*/  ENDCOLLECTIVE ;  /* 0x000000000000791b */ /* 0x01ffea0003800000 */
.L_x_31615:
[----:B------:R-:W-:Y:S05]  /*3ac0*/  BSYNC B1 ;  /* 0x0000000000017941 */ /* 0x000fea0003800000 */
.L_x_31614:
[----:B------:R-:W-:Y:S01]  /*3ad0*/  IMAD.MOV.U32 R72, RZ, RZ, R73 ;  /* 0x000000ffff487224 */ /* 0x000fe200078e0049 */
[----:B------:R-:W-:Y:S06]  /*3ae0*/  BRA `(.L_x_31616) ;  /* 0xffffffe4001c7947 */ /* 0x000fec000383ffff */
.L_x_31575:
[----:B------:R-:W-:Y:S01]  /*3af0*/  HFMA2 R75, -RZ, RZ, 0, 1.847743988037109375e-06 ;  /* 0x0000001fff4b7431 */ /* 0x000fe200000001ff */
[----:B------:R-:W-:Y:S01]  /*3b00*/  BSSY B1, `(.L_x_31617) ;  /* 0x0000006000017945 */ /* 0x000fe20003800000 */
[----:B------:R-:W-:Y:S02]  /*3b10*/  IMAD.MOV.U32 R74, RZ, RZ, R10 ;  /* 0x000000ffff4a7224 */ /* 0x000fe400078e000a */
[----:B------:R-:W-:-:S07]  /*3b20*/  IMAD.MOV.U32 R72, RZ, RZ, -0x1 ;  /* 0xffffffffff487424 */ /* 0x000fce00078e00ff */
[----:B01234-:R-:W-:Y:S05]  /*3b30*/  WARPSYNC.COLLECTIVE R72, `(.L_x_31618) ;  /* 0x0000000048087348 */ /* 0x01ffea0003c00000 */
[----:B------:R0:W0:Y:S02]  /*3b40*/  SHFL.IDX P3, R73, R71, R74, R75 ;  /* 0x0000004a47497389 */ /* 0x000024000006004b */
[----:B01234-:R-:W-:Y:S05]  /*3b50*/  ENDCOLLECTIVE ;  /* 0x000000000000791b */ /* 0x01ffea0003800000 */
.L_x_31618:
[----:B------:R-:W-:Y:S05]  /*3b60*/  BSYNC B1 ;  /* 0x0000000000017941 */ /* 0x000fea0003800000 */
.L_x_31617:
[----:B------:R-:W-:Y:S05]  /*3b70*/  BRA `(.L_x_31619) ;  /* 0xffffffe400107947 */ /* 0x000fea000383ffff */
.L_x_31577:
[----:B------:R-:W-:Y:S01]  /*3b80*/  BSSY B1, `(.L_x_31620) ;  /* 0x0000007000017945 */ /* 0x000fe20003800000 */
[----:B------:R-:W-:Y:S01]  /*3b90*/  IMAD.MOV.U32 R74, RZ, RZ, R11 ;  /* 0x000000ffff4a7224 */ /* 0x000fe200078e000b */
[----:B------:R-:W-:Y:S01]  /*3ba0*/  MOV R75, 0x1f ;  /* 0x0000001f004b7802 */ /* 0x000fe20000000f00 */
[----:B------:R-:W-:-:S07]  /*3bb0*/  IMAD.MOV.U32 R72, RZ, RZ, -0x1 ;  /* 0xffffffffff487424 */ /* 0x000fce00078e00ff */
[----:B01234-:R-:W-:Y:S05]  /*3bc0*/  WARPSYNC.COLLECTIVE R72, `(.L_x_31621) ;  /* 0x0000000048087348 */ /* 0x01ffea0003c00000 */
[----:B------:R0:W0:Y:S02]  /*3bd0*/  SHFL.IDX P3, R73, R71, R74, R75 ;  /* 0x0000004a47497389 */ /* 0x000024000006004b */
[----:B01234-:R-:W-:Y:S05]  /*3be0*/  ENDCOLLECTIVE ;  /* 0x000000000000791b */ /* 0x01ffea0003800000 */
.L_x_31621:
[----:B------:R-:W-:Y:S05]  /*3bf0*/  BSYNC B1 ;  /* 0x0000000000017941 */ /* 0x000fea0003800000 */
.L_x_31620:
[----:B------:R-:W-:Y:S01]  /*3c00*/  IMAD.MOV.U32 R72, RZ, RZ, R73 ;  /* 0x000000ffff487224 */ /* 0x000fe200078e0049 */
[----:B------:R-:W-:Y:S06]  /*3c10*/  BRA `(.L_x_31622) ;  /* 0xffffffe400007947 */ /* 0x000fec000383ffff */
.L_x_31579:
[----:B------:R-:W-:Y:S01]  /*3c20*/  BSSY B1, `(.L_x_31623) ;  /* 0x0000007000017945 */ /* 0x000fe20003800000 */
[----:B------:R-:W-:Y:S01]  /*3c30*/  MOV R74, R12 ;  /* 0x0000000c004a7202 */ /* 0x000fe20000000f00 */
[----:B------:R-:W-:Y:S02]  /*3c40*/  IMAD.MOV.U32 R75, RZ, RZ, 0x1f ;  /* 0x0000001fff4b7424 */ /* 0x000fe400078e00ff */
[----:B------:R-:W-:-:S07]  /*3c50*/  IMAD.MOV.U32 R72, RZ, RZ, -0x1 ;  /* 0xffffffffff487424 */ /* 0x000fce00078e00ff */
[----:B01234-:R-:W-:Y:S05]  /*3c60*/  WARPSYNC.COLLECTIVE R72, `(.L_x_31624) ;  /* 0x0000000048087348 */ /* 0x01ffea0003c00000 */
[----:B------:R0:W0:Y:S02]  /*3c70*/  SHFL.IDX P3, R73, R71, R74, R75 ;  /* 0x0000004a47497389 */ /* 0x000024000006004b */
[----:B01234-:R-:W-:Y:S05]  /*3c80*/  ENDCOLLECTIVE ;  /* 0x000000000000791b */ /* 0x01ffea0003800000 */
.L_x_31624:
[----:B------:R-:W-:Y:S05]  /*3c90*/  BSYNC B1 ;  /* 0x0000000000017941 */ /* 0x000fea0003800000 */
.L_x_31623:
[----:B------:R-:W-:Y:S05]  /*3ca0*/  BRA `(.L_x_31625) ;  /* 0xffffffe000f47947 */ /* 0x000fea000383ffff */
.L_x_31581:
[----:B------:R-:W-:Y:S01]  /*3cb0*/  BSSY B1, `(.L_x_31626) ;  /* 0x0000007000017945 */ /* 0x000fe20003800000 */
[----:B------:R-:W-:Y:S01]  /*3cc0*/  MOV R74, R13 ;  /* 0x0000000d004a7202 */ /* 0x000fe20000000f00 */
[----:B------:R-:W-:Y:S02]  /*3cd0*/  IMAD.MOV.U32 R75, RZ, RZ, 0x1f ;  /* 0x0000001fff4b7424 */ /* 0x000fe400078e00ff */
[----:B------:R-:W-:-:S07]  /*3ce0*/  IMAD.MOV.U32 R72, RZ, RZ, -0x1 ;  /* 0xffffffffff487424 */ /* 0x000fce00078e00ff */
[----:B01234-:R-:W-:Y:S05]  /*3cf0*/  WARPSYNC.COLLECTIVE R72, `(.L_x_31627) ;  /* 0x0000000048087348 */ /* 0x01ffea0003c00000 */
[----:B------:R0:W0:Y:S02]  /*3d00*/  SHFL.IDX P3, R73, R71, R74, R75 ;  /* 0x0000004a47497389 */ /* 0x000024000006004b */
[----:B01234-:R-:W-:Y:S05]  /*3d10*/  ENDCOLLECTIVE ;  /* 0x000000000000791b */ /* 0x01ffea0003800000 */
.L_x_31627:
[----:B------:R-:W-:Y:S05]  /*3d20*/  BSYNC B1 ;  /* 0x0000000000017941 */ /* 0x000fea0003800000 */
.L_x_31626:
[----:B------:R-:W-:Y:S01]  /*3d30*/  MOV R72, R73 ;  /* 0x0000004900487202 */ /* 0x000fe20000000f00 */
[----:B------:R-:W-:Y:S06]  /*3d40*/  BRA `(.L_x_31628) ;  /* 0xffffffe000e47947 */ /* 0x000fec000383ffff */
.L_x_31583:
[----:B------:R-:W-:Y:S01]  /*3d50*/  BSSY B1, `(.L_x_31629) ;  /* 0x0000007000017945 */ /* 0x000fe20003800000 */
[----:B------:R-:W-:Y:S01]  /*3d60*/  IMAD.MOV.U32 R74, RZ, RZ, R14 ;  /* 0x000000ffff4a7224 */ /* 0x000fe200078e000e */
[----:B------:R-:W-:Y:S01]  /*3d70*/  MOV R72, 0xffffffff ;  /* 0xffffffff00487802 */ /* 0x000fe20000000f00 */
[----:B------:R-:W-:-:S07]  /*3d80*/  IMAD.MOV.U32 R75, RZ, RZ, 0x1f ;  /* 0x0000001fff4b7424 */ /* 0x000fce00078e00ff */
[----:B01234-:R-:W-:Y:S05]  /*3d90*/  WARPSYNC.COLLECTIVE R72, `(.L_x_31630) ;  /* 0x0000000048087348 */ /* 0x01ffea0003c00000 */
[----:B------:R0:W0:Y:S02]  /*3da0*/  SHFL.IDX P3, R73, R71, R74, R75 ;  /* 0x0000004a47497389 */ /* 0x000024000006004b */
[----:B01234-:R-:W-:Y:S05]  /*3db0*/  ENDCOLLECTIVE ;  /* 0x000000000000791b */ /* 0x01ffea0003800000 */
.L_x_31630:
[----:B------:R-:W-:Y:S05]  /*3dc0*/  BSYNC B1 ;  /* 0x0000000000017941 */ /* 0x000fea0003800000 */
.L_x_31629:
[----:B------:R-:W-:Y:S05]  /*3dd0*/  BRA `(.L_x_31631) ;  /* 0xffffffe000d87947 */ /* 0x000fea000383ffff */
.L_x_31585:
[----:B------:R-:W-:Y:S01]  /*3de0*/  BSSY B1, `(.L_x_31632) ;  /* 0x0000007000017945 */ /* 0x000fe20003800000 */
[----:B------:R-:W-:Y:S01]  /*3df0*/  IMAD.MOV.U32 R74, RZ, RZ, R15 ;  /* 0x000000ffff4a7224 */ /* 0x000fe200078e000f */
[----:B------:R-:W-:Y:S01]  /*3e00*/  MOV R72, 0xffffffff ;  /* 0xffffffff00487802 */ /* 0x000fe20000000f00 */
[----:B------:R-:W-:-:S07]  /*3e10*/  IMAD.MOV.U32 R75, RZ, RZ, 0x1f ;  /* 0x0000001fff4b7424 */ /* 0x000fce00078e00ff */
[----:B01234-:R-:W-:Y:S05]  /*3e20*/  WARPSYNC.COLLECTIVE R72, `(.L_x_31633) ;  /* 0x0000000048087348 */ /* 0x01ffea0003c00000 */
[----:B------:R0:W0:Y:S02]  /*3e30*/  SHFL.IDX P3, R73, R71, R74, R75 ;  /* 0x0000004a47497389 */ /* 0x000024000006004b */
[----:B01234-:R-:W-:Y:S05]  /*3e40*/  ENDCOLLECTIVE ;  /* 0x000000000000791b */ /* 0x01ffea0003800000 */
.L_x_31633:
[----:B------:R-:W-:Y:S05]  /*3e50*/  BSYNC B1 ;  /* 0x0000000000017941 */ /* 0x000fea0003800000 */
.L_x_31632:
[----:B------:R-:W-:Y:S01]  /*3e60*/  IMAD.MOV.U32 R72, RZ, RZ, R73 ;  /* 0x000000ffff487224 */ /* 0x000fe200078e0049 */
[----:B------:R-:W-:Y:S06]  /*3e70*/  BRA `(.L_x_31634) ;  /* 0xffffffe000c87947 */ /* 0x000fec000383ffff */
.L_x_31587:
[----:B------:R-:W-:Y:S01]  /*3e80*/  HFMA2 R75, -RZ, RZ, 0, 1.847743988037109375e-06 ;  /* 0x0000001fff4b7431 */ /* 0x000fe200000001ff */
[----:B------:R-:W-:Y:S01]  /*3e90*/  BSSY B1, `(.L_x_31635) ;  /* 0x0000006000017945 */ /* 0x000fe20003800000 */
[----:B------:R-:W-:Y:S02]  /*3ea0*/  IMAD.MOV.U32 R74, RZ, RZ, R32 ;  /* 0x000000ffff4a7224 */ /* 0x000fe400078e0020 */
[----:B------:R-:W-:-:S07]  /*3eb0*/  IMAD.MOV.U32 R72, RZ, RZ, -0x1 ;  /* 0xffffffffff487424 */ /* 0x000fce00078e00ff */
[----:B01234-:R-:W-:Y:S05]  /*3ec0*/  WARPSYNC.COLLECTIVE R72, `(.L_x_31636) ;  /* 0x0000000048087348 */ /* 0x01ffea0003c00000 */
[----:B------:R0:W0:Y:S02]  /*3ed0*/  SHFL.IDX P3, R73, R71, R74, R75 ;  /* 0x0000004a47497389 */ /* 0x000024000006004b */
[----:B01234-:R-:W-:Y:S05]  /*3ee0*/  ENDCOLLECTIVE ;  /* 0x000000000000791b */ /* 0x01ffea0003800000 */
.L_x_31636:
[----:B------:R-:W-:Y:S05]  /*3ef0*/  BSYNC B1 ;  /* 0x0000000000017941 */ /* 0x000fea0003800000 */
.L_x_31635:
[----:B------:R-:W-:Y:S05]  /*3f00*/  BRA `(.L_x_31637) ;  /* 0xffffffe000bc7947 */ /* 0x000fea000383ffff */
.L_x_31589:
[----:B------:R-:W-:Y:S01]  /*3f10*/  BSSY B1, `(.L_x_31638) ;  /* 0x0000007000017945 */ /* 0x000fe20003800000 */
[----:B------:R-:W-:Y:S01]  /*3f20*/  IMAD.MOV.U32 R74, RZ, RZ, R33 ;  /* 0x000000ffff4a7224 */ /* 0x000fe200078e0021 */
[----:B------:R-:W-:Y:S01]  /*3f30*/  MOV R75, 0x1f ;  /* 0x0000001f004b7802 */ /* 0x000fe20000000f00 */
[----:B------:R-:W-:-:S07]  /*3f40*/  IMAD.MOV.U32 R72, RZ, RZ, -0x1 ;  /* 0xffffffffff487424 */ /* 0x000fce00078e00ff */
[----:B01234-:R-:W-:Y:S05]  /*3f50*/  WARPSYNC.COLLECTIVE R72, `(.L_x_31639) ;  /* 0x0000000048087348 */ /* 0x01ffea0003c00000 */
[----:B------:R0:W0:Y:S02]  /*3f60*/  SHFL.IDX P3, R73, R71, R74, R75 ;  /* 0x0000004a47497389 */ /* 0x000024000006004b */
[----:B01234-:R-:W-:Y:S05]  /*3f70*/  ENDCOLLECTIVE ;  /* 0x000000000000791b */ /* 0x01ffea0003800000 */
.L_x_31639:
[----:B------:R-:W-:Y:S05]  /*3f80*/  BSYNC B1 ;  /* 0x0000000000017941 */ /* 0x000fea0003800000 */
.L_x_31638:
[----:B------:R-:W-:Y:S05]  /*3f90*/  BRA `(.L_x_31640) ;  /* 0xffffffe000b07947 */ /* 0x000fea000383ffff */
.L_x_31591:
[----:B------:R-:W-:Y:S01]  /*3fa0*/  HFMA2 R75, -RZ, RZ, 0, 1.847743988037109375e-06 ;  /* 0x0000001fff4b7431 */ /* 0x000fe200000001ff */
[----:B------:R-:W-:Y:S01]  /*3fb0*/  BSSY B1, `(.L_x_31641) ;  /* 0x0000006000017945 */ /* 0x000fe20003800000 */
[----:B------:R-:W-:Y:S02]  /*3fc0*/  IMAD.MOV.U32 R74, RZ, RZ, R34 ;  /* 0x000000ffff4a7224 */ /* 0x000fe400078e0022 */
[----:B------:R-:W-:-:S07]  /*3fd0*/  IMAD.MOV.U32 R72, RZ, RZ, -0x1 ;  /* 0xffffffffff487424 */ /* 0x000fce00078e00ff */
[----:B01234-:R-:W-:Y:S05]  /*3fe0*/  WARPSYNC.COLLECTIVE R72, `(.L_x_31642) ;  /* 0x0000000048087348 */ /* 0x01ffea0003c00000 */
[----:B------:R0:W0:Y:S02]  /*3ff0*/  SHFL.IDX P3, R73, R71, R74, R75 ;  /* 0x0000004a47497389 */ /* 0x000024000006004b */
[----:B01234-:R-:W-:Y:S05]  /*4000*/  ENDCOLLECTIVE ;  /* 0x000000000000791b */ /* 0x01ffea0003800000 */
.L_x_31642:
[----:B------:R-:W-:Y:S05]  /*4010*/  BSYNC B1 ;  /* 0x0000000000017941 */ /* 0x000fea0003800000 */
.L_x_31641:
[----:B------:R-:W-:Y:S01]  /*4020*/  IMAD.MOV.U32 R72, RZ, RZ, R73 ;  /* 0x000000ffff487224 */ /* 0x000fe200078e0049 */
[----:B------:R-:W-:Y:S06]  /*4030*/  BRA `(.L_x_31643) ;  /* 0xffffffe000a07947 */ /* 0x000fec000383ffff */
.L_x_31593:
[----:B------:R-:W-:Y:S01]  /*4040*/  BSSY B1, `(.L_x_31644) ;  /* 0x0000007000017945 */ /* 0x000fe20003800000 */
[----:B------:R-:W-:Y:S01]  /*4050*/  MOV R74, R35 ;  /* 0x00000023004a7202 */ /* 0x000fe20000000f00 */
[----:B------:R-:W-:Y:S02]  /*4060*/  IMAD.MOV.U32 R75, RZ, RZ, 0x1f ;  /* 0x0000001fff4b7424 */ /* 0x000fe400078e00ff */
[----:B------:R-:W-:-:S07]  /*4070*/  IMAD.MOV.U32 R72, RZ, RZ, -0x1 ;  /* 0xffffffffff487424 */ /* 0x000fce00078e00ff */
[----:B01234-:R-:W-:Y:S05]  /*4080*/  WARPSYNC.COLLECTIVE R72, `(.L_x_31645) ;  /* 0x0000000048087348 */ /* 0x01ffea0003c00000 */
[----:B------:R0:W0:Y:S02]  /*4090*/  SHFL.IDX P3, R73, R71, R74, R75 ;  /* 0x0000004a47497389 */ /* 0x000024000006004b */
[----:B01234-:R-:W-:Y:S05]  /*40a0*/  ENDCOLLECTIVE ;  /* 0x000000000000791b */ /* 0x01ffea0003800000 */
.L_x_31645:
[----:B------:R-:W-:Y:S05]  /*40b0*/  BSYNC B1 ;  /* 0x0000000000017941 */ /* 0x000fea0003800000 */
.L_x_31644:
[----:B------:R-:W-:Y:S05]  /*40c0*/  BRA `(.L_x_31646) ;  /* 0xffffffe000947947 */ /* 0x000fea000383ffff */
.L_x_31595:
[----:B------:R-:W-:Y:S01]  /*40d0*/  BSSY B1, `(.L_x_31647) ;  /* 0x0000007000017945 */ /* 0x000fe20003800000 */
[----:B------:R-:W-:Y:S01]  /*40e0*/  MOV R74, R36 ;  /* 0x00000024004a7202 */ /* 0x000fe20000000f00 */
[----:B------:R-:W-:Y:S02]  /*40f0*/  IMAD.MOV.U32 R75, RZ, RZ, 0x1f ;  /* 0x0000001fff4b7424 */ /* 0x000fe400078e00ff */
[----:B------:R-:W-:-:S07]  /*4100*/  IMAD.MOV.U32 R72, RZ, RZ, -0x1 ;  /* 0xffffffffff487424 */ /* 0x000fce00078e00ff */
[----:B01234-:R-:W-:Y:S05]  /*4110*/  WARPSYNC.COLLECTIVE R72, `(.L_x_31648) ;  /* 0x0000000048087348 */ /* 0x01ffea0003c00000 */
[----:B------:R0:W0:Y:S02]  /*4120*/  SHFL.IDX P3, R73, R71, R74, R75 ;  /* 0x0000004a47497389 */ /* 0x000024000006004b */
[----:B01234-:R-:W-:Y:S05]  /*4130*/  ENDCOLLECTIVE ;  /* 0x000000000000791b */ /* 0x01ffea0003800000 */
.L_x_31648:
[----:B------:R-:W-:Y:S05]  /*4140*/  BSYNC B1 ;  /* 0x0000000000017941 */ /* 0x000fea0003800000 */
.L_x_31647:
[----:B------:R-:W-:Y:S01]  /*4150*/  MOV R72, R73 ;  /* 0x0000004900487202 */ /* 0x000fe20000000f00 */
[----:B------:R-:W-:Y:S06]  /*4160*/  BRA `(.L_x_31649) ;  /* 0xffffffe000847947 */ /* 0x000fec000383ffff */
.L_x_31597:
[----:B------:R-:W-:Y:S01]  /*4170*/  BSSY B1, `(.L_x_31650) ;  /* 0x0000007000017945 */ /* 0x000fe20003800000 */
[----:B------:R-:W-:Y:S01]  /*4180*/  IMAD.MOV.U32 R74, RZ, RZ, R37 ;  /* 0x000000ffff4a7224 */ /* 0x000fe200078e0025 */
[----:B------:R-:W-:Y:S01]  /*4190*/  MOV R72, 0xffffffff ;  /* 0xffffffff00487802 */ /* 0x000fe20000000f00 */
[----:B------:R-:W-:-:S07]  /*41a0*/  IMAD.MOV.U32 R75, RZ, RZ, 0x1f ;  /* 0x0000001fff4b7424 */ /* 0x000fce00078e00ff */
[----:B01234-:R-:W-:Y:S05]  /*41b0*/  WARPSYNC.COLLECTIVE R72, `(.L_x_31651) ;  /* 0x0000000048087348 */ /* 0x01ffea0003c00000 */
[----:B------:R0:W0:Y:S02]  /*41c0*/  SHFL.IDX P3, R73, R71, R74, R75 ;  /* 0x0000004a47497389 */ /* 0x000024000006004b */
[----:B01234-:R-:W-:Y:S05]  /*41d0*/  ENDCOLLECTIVE ;  /* 0x000000000000791b */ /* 0x01ffea0003800000 */
.L_x_31651:
[----:B------:R-:W-:Y:S05]  /*41e0*/  BSYNC B1 ;  /* 0x0000000000017941 */ /* 0x000fea0003800000 */
.L_x_31650:
[----:B------:R-:W-:Y:S01]  /*41f0*/  IMAD.MOV.U32 R71, RZ, RZ, R73 ;  /* 0x000000ffff477224 */ /* 0x000fe200078e0049 */
[----:B------:R-:W-:Y:S06]  /*4200*/  BRA `(.L_x_31652) ;  /* 0xffffffe000747947 */ /* 0x000fec000383ffff */
        .weak           $__internal_644_$__cuda_sm20_div_s16
        .type           $__internal_644_$__cuda_sm20_div_s16,@function
        .size           $__internal_644_$__cuda_sm20_div_s16,($__internal_645_$__cuda_sm20_div_u16 - $__internal_644_$__cuda_sm20_div_s16)
$__internal_644_$__cuda_sm20_div_s16:
        /* <DEDUP_REMOVED lines=23> */
[----:B------:R-:W-:Y:S05]  /*4380*/  RET.REL.NODEC R16 `(_Z9cuda_gemmIiLi128ELi1ELi1ELi256ELi64ELi64ELi64ELi0ELi0EEviiiPT_S1_S1_iii) ;  /* 0xffffffbc101c7950 */ /* 0x000fea0003c3ffff */
        .weak           $__internal_645_$__cuda_sm20_div_u16
        .type           $__internal_645_$__cuda_sm20_div_u16,@function
        .size           $__internal_645_$__cuda_sm20_div_u16,(.L_x_39148 - $__internal_645_$__cuda_sm20_div_u16)
$__internal_645_$__cuda_sm20_div_u16:
        /* <DEDUP_REMOVED lines=18> */
[----:B------:R-:W-:Y:S06]  /*44b0*/  RET.REL.NODEC R6 `(_Z9cuda_gemmIiLi128ELi1ELi1ELi256ELi64ELi64ELi64ELi0ELi0EEviiiPT_S1_S1_iii) ;  /* 0xffffffb806d07950 */ /* 0x000fec0003c3ffff */
.L_x_31653:
        /* <DEDUP_REMOVED lines=12> */
.L_x_39148:


//--------------------- .text._Z9cuda_gemmIiLi128ELi1ELi1ELi256ELi32ELi32ELi64ELi1ELi1EEviiiPT_S1_S1_iii --------------------------
	.section	.text._Z9cuda_gemmIiLi128ELi1ELi1ELi256ELi32ELi32ELi64ELi1ELi1EEviiiPT_S1_S1_iii,"ax",@progbits
	.align	128
        .global         _Z9cuda_gemmIiLi128ELi1ELi1ELi256ELi32ELi32ELi64ELi1ELi1EEviiiPT_S1_S1_iii
        .type           _Z9cuda_gemmIiLi128ELi1ELi1ELi256ELi32ELi32ELi64ELi1ELi1EEviiiPT_S1_S1_iii,@function
        .size           _Z9cuda_gemmIiLi128ELi1ELi1ELi256ELi32ELi32ELi64ELi1ELi1EEviiiPT_S1_S1_iii,(.L_x_39149 - _Z9cuda_gemmIiLi128ELi1ELi1ELi256ELi32ELi32ELi64ELi1ELi1EEviiiPT_S1_S1_iii)
        .other          _Z9cuda_gemmIiLi128ELi1ELi1ELi256ELi32ELi32ELi64ELi1ELi1EEviiiPT_S1_S1_iii,@"STO_CUDA_ENTRY STV_DEFAULT"
_Z9cuda_gemmIiLi128ELi1ELi1ELi256ELi32ELi32ELi64ELi1ELi1EEviiiPT_S1_S1_iii:
.text._Z9cuda_gemmIiLi128ELi1ELi1ELi256ELi32ELi32ELi64ELi1ELi1EEviiiPT_S1_S1_iii:
        /* <DEDUP_REMOVED lines=11> */
[----:B------:R-:W-:Y:S01]  /*00b0*/  SHF.R.U32.HI R0, RZ, 0x4, R30 ;  /* 0x00000004ff007819 */ /* 0x000fe2000001161e */
[C---:B------:R-:W-:Y:S01]  /*00c0*/  IMAD.SHL.U32 R2, R30.reuse, 0x4, RZ ;  /* 0x000000041e027824 */ /* 0x040fe200078e00ff */
[----:B------:R-:W-:Y:S02]  /*00d0*/  LOP3.LUT R35, R30, 0x1, RZ, 0xc0, !PT ;  /* 0x000000011e237812 */ /* 0x000fe400078ec0ff */
[----:B------:R-:W-:-:S07]  /*00e0*/  LOP3.LUT R7, R3, 0xff, RZ, 0xc, !PT ;  /* 0x000000ff03077812 */ /* 0x000fce00078e0cff */
[----:B------:R-:W-:Y:S05]  /*00f0*/  CALL.REL.NOINC `($__internal_646_$__cuda_sm20_div_u16) ;  /* 0x0000002000847944 */ /* 0x000fea0003c00000 */
[C---:B------:R-:W-:Y:S01]  /*0100*/  LOP3.LUT R9, R15.reuse, 0x3, RZ, 0xc0, !PT ;  /* 0x000000030f097812 */ /* 0x040fe200078ec0ff */
[----:B------:R-:W0:Y:S01]  /*0110*/  LDCU.64 UR6, c[0x0][0x358] ;  /* 0x00006b00ff0677ac */ /* 0x000e220008000a00 */
[----:B------:R-:W-:Y:S01]  /*0120*/  LOP3.LUT R3, R15, 0xffff, RZ, 0xc0, !PT ;  /* 0x0000ffff0f037812 */ /* 0x000fe200078ec0ff */
[----:B------:R-:W-:Y:S01]  /*0130*/  BSSY.RECONVERGENT B0, `(.L_x_31654) ;  /* 0x0000013000007945 */ /* 0x000fe20003800200 */
[----:B------:R-:W-:Y:S02]  /*0140*/  ISETP.NE.AND P2, PT, R9, 0x2, PT ;  /* 0x000000020900780c */ /* 0x000fe40003f45270 */
[----:B------:R-:W-:Y:S01]  /*0150*/  ISETP.GE.U32.AND P0, PT, R3, 0x2, PT ;  /* 0x000000020300780c */ /* 0x000fe20003f06070 */
[----:B------:R-:W-:Y:S01]  /*0160*/  IMAD.MOV.U32 R3, RZ, RZ, R30 ;  /* 0x000000ffff037224 */ /* 0x000fe200078e001e */
[----:B------:R-:W-:-:S09]  /*0170*/  ISETP.GT.U32.AND P1, PT, R30, 0x3f, PT ;  /* 0x0000003f1e00780c */ /* 0x000fd20003f24070 */
[----:B------:R-:W-:Y:S05]  /*0180*/  @!P2 BRA `(.L_x_31655) ;  /* 0x000000000034a947 */ /* 0x000fea0003800000 */
[----:B------:R-:W1:Y:S01]  /*0190*/  S2R R6, SR_CgaCtaId ;  /* 0x0000000000067919 */ /* 0x000e620000008800 */
[----:B------:R-:W-:Y:S01]  /*01a0*/  MOV R3, 0x400 ;  /* 0x0000040000037802 */ /* 0x000fe20000000f00 */
[----:B------:R-:W-:-:S03]  /*01b0*/  IMAD.MOV.U32 R4, RZ, RZ, RZ ;  /* 0x000000ffff047224 */ /* 0x000fc600078e00ff */
[----:B------:R-:W-:Y:S01]  /*01c0*/  IADD3 R5, PT, PT, R3, 0xc80, RZ ;  /* 0x00000c8003057810 */ /* 0x000fe20007ffe0ff */
[----:B------:R-:W-:-:S03]  /*01d0*/  IMAD.MOV.U32 R3, RZ, RZ, R30 ;  /* 0x000000ffff037224 */ /* 0x000fc600078e001e */
[----:B-1----:R-:W-:-:S07]  /*01e0*/  LEA R6, R6, R5, 0x18 ;  /* 0x0000000506067211 */ /* 0x002fce00078ec0ff */
.L_x_31656:
[C---:B------:R-:W-:Y:S01]  /*01f0*/  IMAD R5, R3.reuse, 0x4, R6 ;  /* 0x0000000403057824 */ /* 0x040fe200078e0206 */
[----:B------:R-:W-:Y:S01]  /*0200*/  IADD3 R4, PT, PT, R4, 0x1, RZ ;  /* 0x0000000104047810 */ /* 0x000fe20007ffe0ff */
[----:B------:R-:W-:-:S03]  /*0210*/  VIADD R3, R3, UR4 ;  /* 0x0000000403037c36 */ /* 0x000fc60008000000 */
[----:B------:R1:W-:Y:S01]  /*0220*/  STS [R5], RZ ;  /* 0x000000ff05007388 */ /* 0x0003e20000000800 */
[----:B------:R-:W-:-:S04]  /*0230*/  LOP3.LUT R7, R4, R9, RZ, 0x3c, !PT ;  /* 0x0000000904077212 */ /* 0x000fc800078e3cff */
[----:B------:R-:W-:-:S13]  /*0240*/  ISETP.NE.AND P2, PT, R7, 0x2, PT ;  /* 0x000000020700780c */ /* 0x000fda0003f45270 */
[----:B-1----:R-:W-:Y:S05]  /*0250*/  @P2 BRA `(.L_x_31656) ;  /* 0xfffffffc00e42947 */ /* 0x002fea000383ffff */
.L_x_31655:
[----:B0-----:R-:W-:Y:S05]  /*0260*/  BSYNC.RECONVERGENT B0 ;  /* 0x0000000000007941 */ /* 0x001fea0003800200 */
.L_x_31654:
[----:B------:R-:W-:Y:S01]  /*0270*/  USHF.L.U32 UR4, UR4, 0x2, URZ ;  /* 0x0000000204047899 */ /* 0x000fe200080006ff */
[----:B------:R-:W-:Y:S04]  /*0280*/  BSSY.RECONVERGENT B0, `(.L_x_31657) ;  /* 0x0000010000007945 */ /* 0x000fe80003800200 */
[----:B------:R-:W-:Y:S07]  /*0290*/  @!P0 BRA `(.L_x_31658) ;  /* 0x0000000000388947 */ /* 0x000fee0003800000 */
[----:B------:R-:W0:Y:S01]  /*02a0*/  S2R R5, SR_CgaCtaId ;  /* 0x0000000000057919 */ /* 0x000e220000008800 */
[----:B------:R-:W-:-:S05]  /*02b0*/  MOV R4, 0x400 ;  /* 0x0000040000047802 */ /* 0x000fca0000000f00 */
[----:B------:R-:W-:-:S05]  /*02c0*/  VIADD R4, R4, 0xc80 ;  /* 0x00000c8004047836 */ /* 0x000fca0000000000 */
[----:B0-----:R-:W-:-:S07]  /*02d0*/  LEA R6, R5, R4, 0x18 ;  /* 0x0000000405067211 */ /* 0x001fce00078ec0ff */
.L_x_31659:
        /* <DEDUP_REMOVED lines=10> */
.L_x_31658:
[----:B------:R-:W-:Y:S05]  /*0380*/  BSYNC.RECONVERGENT B0 ;  /* 0x0000000000007941 */ /* 0x000fea0003800200 */
.L_x_31657:
[----:B------:R-:W-:Y:S01]  /*0390*/  BSSY.RECONVERGENT B0, `(.L_x_31660) ;  /* 0x0000053000007945 */ /* 0x000fe20003800200 */
[----:B------:R-:W-:-:S03]  /*03a0*/  SHF.R.U32.HI R3, RZ, 0x4, R29 ;  /* 0x00000004ff037819 */ /* 0x000fc6000001161d */
[----:B------:R-:W-:Y:S05]  /*03b0*/  @P1 BRA `(.L_x_31661) ;  /* 0x0000000400401947 */ /* 0x000fea0003800000 */
[----:B------:R-:W1:Y:S01]  /*03c0*/  I2F.U32.RP R9, UR4 ;  /* 0x0000000400097d06 */ /* 0x000e620008209000 */
[----:B------:R-:W-:Y:S01]  /*03d0*/  VIADD R6, R2, UR4 ;  /* 0x0000000402067c36 */ /* 0x000fe20008000000 */
[----:B------:R-:W-:Y:S01]  /*03e0*/  ISETP.NE.U32.AND P2, PT, RZ, UR4, PT ;  /* 0x00000004ff007c0c */ /* 0x000fe2000bf45070 */
[----:B------:R-:W-:Y:S03]  /*03f0*/  BSSY.RECONVERGENT B1, `(.L_x_31662) ;  /* 0x000002b000017945 */ /* 0x000fe60003800200 */
[C---:B------:R-:W-:Y:S02]  /*0400*/  ISETP.GE.U32.AND P0, PT, R6.reuse, 0x100, PT ;  /* 0x000001000600780c */ /* 0x040fe40003f06070 */
[----:B0-----:R-:W-:Y:S02]  /*0410*/  VIMNMX.U32 R7, PT, PT, R6, 0x100, !PT ;  /* 0x0000010006077848 */ /* 0x001fe40007fe0000 */
[----:B------:R-:W-:-:S04]  /*0420*/  SEL R8, RZ, 0x1, P0 ;  /* 0x00000001ff087807 */ /* 0x000fc80000000000 */
        /* <DEDUP_REMOVED lines=20> */
[----:B------:R-:W-:-:S13]  /*0570*/  ISETP.NE.AND P0, PT, R5, 0x3, PT ;  /* 0x000000030500780c */ /* 0x000fda0003f05270 */
[----:B------:R-:W-:Y:S05]  /*0580*/  @!P0 BRA `(.L_x_31663) ;  /* 0x0000000000448947 */ /* 0x000fea0003800000 */
        /* <DEDUP_REMOVED lines=8> */
.L_x_31664:
[----:B0-----:R-:W-:-:S04]  /*0610*/  IMAD R5, R31, 0x100, R2 ;  /* 0x000001001f057824 */ /* 0x001fc800078e0202 */
[----:B-1----:R-:W-:-:S06]  /*0620*/  IMAD.WIDE.U32 R4, R5, 0x4, R8 ;  /* 0x0000000405047825 */ /* 0x002fcc00078e0008 */
[----:B------:R-:W2:Y:S01]  /*0630*/  LDG.E.128 R4, desc[UR6][R4.64] ;  /* 0x0000000604047981 */ /* 0x000ea2000c1e1d00 */
[----:B------:R-:W-:Y:S01]  /*0640*/  LEA R12, R2, R11, 0x2 ;  /* 0x0000000b020c7211 */ /* 0x000fe200078e10ff */
[----:B------:R-:W-:Y:S02]  /*0650*/  VIADD R10, R10, 0x1 ;  /* 0x000000010a0a7836 */ /* 0x000fe40000000000 */
[----:B------:R-:W-:-:S03]  /*0660*/  VIADD R2, R2, UR4 ;  /* 0x0000000402027c36 */ /* 0x000fc60008000000 */
[----:B------:R-:W-:Y:S01]  /*0670*/  ISETP.NE.AND P0, PT, R10, R13, PT ;  /* 0x0000000d0a00720c */ /* 0x000fe20003f05270 */
[----:B--2---:R0:W-:-:S12]  /*0680*/  STS.128 [R12], R4 ;  /* 0x000000040c007388 */ /* 0x0041d80000000c00 */
[----:B------:R-:W-:Y:S05]  /*0690*/  @P0 BRA `(.L_x_31664) ;  /* 0xfffffffc00dc0947 */ /* 0x000fea000383ffff */
.L_x_31663:
[----:B------:R-:W-:Y:S05]  /*06a0*/  BSYNC.RECONVERGENT B1 ;  /* 0x0000000000017941 */ /* 0x000fea0003800200 */
.L_x_31662:
[----:B------:R-:W-:Y:S05]  /*06b0*/  @!P1 BRA `(.L_x_31661) ;  /* 0x0000000000809947 */ /* 0x000fea0003800000 */
[----:B0-----:R-:W0:Y:S01]  /*06c0*/  S2R R5, SR_CgaCtaId ;  /* 0x0000000000057919 */ /* 0x001e220000008800 */
[----:B------:R-:W1:Y:S01]  /*06d0*/  LDC.64 R20, c[0x0][0x390] ;  /* 0x0000e400ff147b82 */ /* 0x000e620000000a00 */
[----:B------:R-:W-:-:S05]  /*06e0*/  MOV R4, 0x400 ;  /* 0x0000040000047802 */ /* 0x000fca0000000f00 */
[----:B------:R-:W-:-:S05]  /*06f0*/  VIADD R4, R4, 0x880 ;  /* 0x0000088004047836 */ /* 0x000fca0000000000 */
[----:B0-----:R-:W-:-:S07]  /*0700*/  LEA R27, R5, R4, 0x18 ;  /* 0x00000004051b7211 */ /* 0x001fce00078ec0ff */
.L_x_31665:
[----:B--2---:R-:W-:Y:S01]  /*0710*/  IADD3 R6, PT, PT, R2, UR4, RZ ;  /* 0x0000000402067c10 */ /* 0x004fe2000fffe0ff */
[----:B------:R-:W-:-:S03]  /*0720*/  IMAD R5, R31, 0x100, R2 ;  /* 0x000001001f057824 */ /* 0x000fc600078e0202 */
[----:B------:R-:W-:Y:S01]  /*0730*/  LEA R9, R31, R6, 0x8 ;  /* 0x000000061f097211 */ /* 0x000fe200078e40ff */
[----:B------:R-:W-:-:S04]  /*0740*/  VIADD R4, R6, UR4 ;  /* 0x0000000406047c36 */ /* 0x000fc80008000000 */
        /* <DEDUP_REMOVED lines=23> */
.L_x_31661:
[----:B------:R-:W-:Y:S05]  /*08c0*/  BSYNC.RECONVERGENT B0 ;  /* 0x0000000000007941 */ /* 0x000fea0003800200 */
.L_x_31660:
[----:B0-2---:R-:W0:Y:S01]  /*08d0*/  S2R R7, SR_CgaCtaId ;  /* 0x0000000000077919 */ /* 0x005e220000008800 */
[----:B------:R-:W-:Y:S01]  /*08e0*/  MOV R10, 0x400 ;  /* 0x00000400000a7802 */ /* 0x000fe20000000f00 */
[----:B------:R-:W-:Y:S01]  /*08f0*/  IMAD.SHL.U32 R18, R35, 0x10, RZ ;  /* 0x0000001023127824 */ /* 0x000fe200078e00ff */
[----:B------:R-:W-:Y:S01]  /*0900*/  IADD3 R2, PT, PT, R0, R3, RZ ;  /* 0x0000000300027210 */ /* 0x000fe20007ffe0ff */
[C---:B------:R-:W-:Y:S01]  /*0910*/  IMAD.SHL.U32 R5, R30.reuse, 0x10, RZ ;  /* 0x000000101e057824 */ /* 0x040fe200078e00ff */
[----:B------:R-:W-:Y:S02]  /*0920*/  SHF.R.U32.HI R0, RZ, 0x1, R30 ;  /* 0x00000001ff007819 */ /* 0x000fe4000001161e */
[----:B------:R-:W-:Y:S02]  /*0930*/  LOP3.LUT R27, R30, 0xf, RZ, 0xc0, !PT ;  /* 0x0000000f1e1b7812 */ /* 0x000fe400078ec0ff */
[----:B------:R-:W-:Y:S02]  /*0940*/  LOP3.LUT R2, R2, 0x1f, RZ, 0x3c, !PT ;  /* 0x0000001f02027812 */ /* 0x000fe400078e3cff */
[----:B------:R-:W-:-:S02]  /*0950*/  LOP3.LUT R25, R0, 0x7, RZ, 0xc0, !PT ;  /* 0x0000000700197812 */ /* 0x000fc400078ec0ff */
[----:B------:R-:W-:Y:S02]  /*0960*/  LOP3.LUT R8, R3, 0xff, RZ, 0xc0, !PT ;  /* 0x000000ff03087812 */ /* 0x000fe400078ec0ff */
[----:B------:R-:W-:Y:S02]  /*0970*/  LOP3.LUT R0, R18, 0xe0, R5, 0xf8, !PT ;  /* 0x000000e012007812 */ /* 0x000fe400078ef805 */
[----:B------:R-:W-:Y:S02]  /*0980*/  MOV R9, 0x9d0 ;  /* 0x000009d000097802 */ /* 0x000fe40000000f00 */
[----:B0-----:R-:W-:Y:S02]  /*0990*/  LEA R28, R7, R10, 0x18 ;  /* 0x0000000a071c7211 */ /* 0x001fe400078ec0ff */
[----:B------:R-:W-:-:S03]  /*09a0*/  LOP3.LUT R7, R2, 0xff, RZ, 0xc0, !PT ;  /* 0x000000ff02077812 */ /* 0x000fc600078ec0ff */
[----:B------:R-:W-:-:S07]  /*09b0*/  IMAD R28, R27, 0x84, R28 ;  /* 0x000000841b1c7824 */ /* 0x000fce00078e021c */
[----:B------:R-:W-:Y:S05]  /*09c0*/  CALL.REL.NOINC `($__internal_646_$__cuda_sm20_div_u16) ;  /* 0x0000001800507944 */ /* 0x000fea0003c00000 */
[----:B------:R-:W0:Y:S01]  /*09d0*/  S2R R2, SR_CTAID.Z ;  /* 0x0000000000027919 */ /* 0x000e220000002700 */
[----:B------:R-:W-:Y:S01]  /*09e0*/  VIADD R10, R10, 0x880 ;  /* 0x000008800a0a7836 */ /* 0x000fe20000000000 */
[C---:B------:R-:W-:Y:S01]  /*09f0*/  IADD3 R7, PT, PT, R25.reuse, 0xe, RZ ;  /* 0x0000000e19077810 */ /* 0x040fe20007ffe0ff */
[C---:B------:R-:W-:Y:S01]  /*0a00*/  VIADD R8, R25.reuse, 0xffffffff ;  /* 0xffffffff19087836 */ /* 0x040fe20000000000 */
[----:B------:R-:W1:Y:S01]  /*0a10*/  S2R R3, SR_CgaCtaId ;  /* 0x0000000000037919 */ /* 0x000e620000008800 */
[----:B------:R-:W-:Y:S01]  /*0a20*/  VIADD R4, R25, 0xb ;  /* 0x0000000b19047836 */ /* 0x000fe20000000000 */
[----:B------:R-:W-:Y:S01]  /*0a30*/  LOP3.LUT R7, R7, 0xf, RZ, 0xc0, !PT ;  /* 0x0000000f07077812 */ /* 0x000fe200078ec0ff */
[C---:B------:R-:W-:Y:S01]  /*0a40*/  VIADD R5, R25.reuse, 0xc ;  /* 0x0000000c19057836 */ /* 0x040fe20000000000 */
[----:B------:R-:W-:Y:S01]  /*0a50*/  LOP3.LUT R9, R8, 0xf, RZ, 0xc0, !PT ;  /* 0x0000000f08097812 */ /* 0x000fe200078ec0ff */
[C---:B------:R-:W-:Y:S01]  /*0a60*/  IMAD R26, R25.reuse, -0x1f, R0 ;  /* 0xffffffe1191a7824 */ /* 0x040fe200078e0200 */
[----:B------:R-:W-:Y:S01]  /*0a70*/  IADD3 R6, PT, PT, R25, 0xd, RZ ;  /* 0x0000000d19067810 */ /* 0x000fe20007ffe0ff */
[----:B------:R-:W-:Y:S01]  /*0a80*/  HFMA2 R14, -RZ, RZ, 0, 0 ;  /* 0x00000000ff0e7431 */ /* 0x000fe200000001ff */
[----:B------:R-:W-:Y:S01]  /*0a90*/  LOP3.LUT R17, R0, R7, RZ, 0xfc, !PT ;  /* 0x0000000700117212 */ /* 0x000fe200078efcff */
[----:B------:R-:W-:Y:S01]  /*0aa0*/  VIADD R13, R26, 0x1 ;  /* 0x000000011a0d7836 */ /* 0x000fe20000000000 */
[----:B------:R-:W-:Y:S01]  /*0ab0*/  LOP3.LUT R16, R0, R9, RZ, 0xfc, !PT ;  /* 0x0000000900107212 */ /* 0x000fe200078efcff */
[----:B------:R-:W-:Y:S01]  /*0ac0*/  VIADD R12, R26, 0x2 ;  /* 0x000000021a0c7836 */ /* 0x000fe20000000000 */
[----:B------:R-:W-:Y:S01]  /*0ad0*/  LOP3.LUT R21, R4, 0xf, RZ, 0xc0, !PT ;  /* 0x0000000f04157812 */ /* 0x000fe200078ec0ff */
[----:B------:R-:W-:Y:S01]  /*0ae0*/  VIADD R0, R26, 0x5 ;  /* 0x000000051a007836 */ /* 0x000fe20000000000 */
[----:B------:R-:W-:-:S02]  /*0af0*/  LOP3.LUT R5, R5, 0xf, RZ, 0xc0, !PT ;  /* 0x0000000f05057812 */ /* 0x000fc400078ec0ff */
[----:B------:R-:W-:Y:S02]  /*0b00*/  LOP3.LUT R19, R6, 0xf, RZ, 0xc0, !PT ;  /* 0x0000000f06137812 */ /* 0x000fe400078ec0ff */
[C---:B------:R-:W-:Y:S02]  /*0b10*/  LOP3.LUT R24, R18.reuse, R7, RZ, 0xfc, !PT ;  /* 0x0000000712187212 */ /* 0x040fe400078efcff */
[C---:B------:R-:W-:Y:S02]  /*0b20*/  LOP3.LUT R21, R18.reuse, R21, RZ, 0xfc, !PT ;  /* 0x0000001512157212 */ /* 0x040fe400078efcff */
[C---:B------:R-:W-:Y:S02]  /*0b30*/  LOP3.LUT R20, R18.reuse, R5, RZ, 0xfc, !PT ;  /* 0x0000000512147212 */ /* 0x040fe400078efcff */
[----:B------:R-:W-:Y:S02]  /*0b40*/  LOP3.LUT R19, R18, R19, RZ, 0xfc, !PT ;  /* 0x0000001312137212 */ /* 0x000fe400078efcff */
[----:B------:R-:W-:Y:S01]  /*0b50*/  LOP3.LUT R15, R15, 0x3, RZ, 0xc0, !PT ;  /* 0x000000030f0f7812 */ /* 0x000fe200078ec0ff */
[----:B0-----:R-:W-:Y:S01]  /*0b60*/  IMAD R27, R2, 0x400, R27 ;  /* 0x00000400021b7824 */ /* 0x001fe200078e021b */
[----:B------:R-:W-:Y:S01]  /*0b70*/  PLOP3.LUT P0, PT, PT, PT, PT, 0x80, 0x8 ;  /* 0x000000000008781c */ /* 0x000fe20003f0f070 */
[----:B------:R-:W-:Y:S01]  /*0b80*/  VIADD R2, R25, 0x9 ;  /* 0x0000000919027836 */ /* 0x000fe20000000000 */
[----:B------:R-:W-:-:S02]  /*0b90*/  IADD3 R11, PT, PT, R26, 0x3, RZ ;  /* 0x000000031a0b7810 */ /* 0x000fc40007ffe0ff */
[----:B-1----:R-:W-:Y:S02]  /*0ba0*/  LEA R10, R3, R10, 0x18 ;  /* 0x0000000a030a7211 */ /* 0x002fe400078ec0ff */
[----:B------:R-:W-:Y:S02]  /*0bb0*/  IADD3 R3, PT, PT, R25, 0xa, RZ ;  /* 0x0000000a19037810 */ /* 0x000fe40007ffe0ff */
[----:B------:R-:W-:Y:S01]  /*0bc0*/  LOP3.LUT R23, R2, 0xf, RZ, 0xc0, !PT ;  /* 0x0000000f02177812 */ /* 0x000fe200078ec0ff */
[--C-:B------:R-:W-:Y:S01]  /*0bd0*/  IMAD R17, R17, 0x4, R10.reuse ;  /* 0x0000000411117824 */ /* 0x100fe200078e020a */
[----:B------:R-:W-:Y:S01]  /*0be0*/  LOP3.LUT R3, R3, 0xf, RZ, 0xc0, !PT ;  /* 0x0000000f03037812 */ /* 0x000fe200078ec0ff */
[----:B------:R-:W-:Y:S01]  /*0bf0*/  IMAD R16, R16, 0x4, R10 ;  /* 0x0000000410107824 */ /* 0x000fe200078e020a */
[----:B------:R-:W-:Y:S01]  /*0c00*/  LOP3.LUT R25, R18, 0x8, R25, 0xfe, !PT ;  /* 0x0000000812197812 */ /* 0x000fe200078efe19 */
[----:B------:R-:W-:Y:S01]  /*0c10*/  VIADD R10, R26, 0x4 ;  /* 0x000000041a0a7836 */ /* 0x000fe20000000000 */
[----:B------:R-:W-:-:S02]  /*0c20*/  LOP3.LUT R23, R18, R23, RZ, 0xfc, !PT ;  /* 0x0000001712177212 */ /* 0x000fc400078efcff */
[C---:B------:R-:W-:Y:S02]  /*0c30*/  LOP3.LUT R22, R18.reuse, R3, RZ, 0xfc, !PT ;  /* 0x0000000312167212 */ /* 0x040fe400078efcff */
[----:B------:R-:W-:-:S07]  /*0c40*/  LOP3.LUT R18, R18, R9, RZ, 0xfc, !PT ;  /* 0x0000000912127212 */ /* 0x000fce00078efcff */
.L_x_31672:
[----:B------:R-:W-:Y:S01]  /*0c50*/  ISETP.NE.AND P2, PT, R15, 0x2, PT ;  /* 0x000000020f00780c */ /* 0x000fe20003f45270 */
[----:B------:R-:W-:Y:S01]  /*0c60*/  BSSY.RECONVERGENT B0, `(.L_x_31666) ;  /* 0x000001e000007945 */ /* 0x000fe20003800200 */
[----:B------:R-:W-:Y:S02]  /*0c70*/  PLOP3.LUT P1, PT, P0, PT, PT, 0x80, 0x8 ;  /* 0x000000000008781c */ /* 0x000fe4000072f070 */
[----:B------:R-:W-:Y:S02]  /*0c80*/  SHF.R.U32.HI R32, RZ, 0x4, R29 ;  /* 0x00000004ff207819 */ /* 0x000fe4000001161d */
[----:B------:R-:W-:Y:S02]  /*0c90*/  SHF.R.U32.HI R37, RZ, 0x4, R30 ;  /* 0x00000004ff257819 */ /* 0x000fe4000001161e */
[----:B------:R-:W-:-:S05]  /*0ca0*/  IADD3 R33, PT, PT, R27, R14, RZ ;  /* 0x0000000e1b217210 */ /* 0x000fca0007ffe0ff */
[----:B------:R-:W-:Y:S05]  /*0cb0*/  @!P2 BRA `(.L_x_31667) ;  /* 0x000000000060a947 */ /* 0x000fea0003800000 */
        /* <DEDUP_REMOVED lines=14> */
[----:B------:R-:W-:Y:S01]  /*0da0*/  @P0 LEA R7, R6, R33, 0x5 ;  /* 0x0000002106070211 */ /* 0x000fe200078e28ff */
[----:B------:R-:W2:Y:S04]  /*0db0*/  LDG.E R4, desc[UR6][R4.64] ;  /* 0x0000000604047981 */ /* 0x000ea8000c1e1900 */
        /* <DEDUP_REMOVED lines=8> */
.L_x_31667:
[----:B------:R-:W-:Y:S05]  /*0e40*/  BSYNC.RECONVERGENT B0 ;  /* 0x0000000000007941 */ /* 0x000fea0003800200 */
.L_x_31666:
[----:B------:R-:W-:Y:S01]  /*0e50*/  BSSY.RECONVERGENT B0, `(.L_x_31668) ;  /* 0x000001c000007945 */ /* 0x000fe20003800200 */
.L_x_31669:
[----:B012---:R-:W0:Y:S01]  /*0e60*/  LDC.64 R8, c[0x0][0x398] ;  /* 0x0000e600ff087b82 */ /* 0x007e220000000a00 */
[C---:B------:R-:W-:Y:S02]  /*0e70*/  IMAD.IADD R2, R37.reuse, 0x1, R32 ;  /* 0x0000000125027824 */ /* 0x040fe400078e0220 */
[----:B------:R-:W-:-:S03]  /*0e80*/  IMAD R3, R37, 0x20, R33 ;  /* 0x0000002025037824 */ /* 0x000fc600078e0221 */
[C---:B------:R-:W-:Y:S02]  /*0e90*/  IADD3 R4, PT, PT, R2.reuse, R32, RZ ;  /* 0x0000002002047210 */ /* 0x040fe40007ffe0ff */
[----:B------:R-:W-:-:S03]  /*0ea0*/  LEA R5, R2, R33, 0x5 ;  /* 0x0000002102057211 */ /* 0x000fc600078e28ff */
        /* <DEDUP_REMOVED lines=11> */
[----:B------:R-:W-:-:S05]  /*0f60*/  LEA R39, R37, R28, 0x2 ;  /* 0x0000001c25277211 */ /* 0x000fca00078e10ff */
        /* <DEDUP_REMOVED lines=11> */
.L_x_31668:
[----:B------:R-:W0:Y:S01]  /*1020*/  S2UR UR5, SR_CgaCtaId ;  /* 0x00000000000579c3 */ /* 0x000e220000008800 */
[----:B--2---:R-:W-:Y:S01]  /*1030*/  SHF.R.U32.HI R2, RZ, 0x1, R30 ;  /* 0x00000001ff027819 */ /* 0x004fe2000001161e */
[----:B------:R-:W-:Y:S01]  /*1040*/  IMAD.SHL.U32 R3, R35, 0x10, RZ ;  /* 0x0000001023037824 */ /* 0x000fe200078e00ff */
[----:B------:R-:W-:Y:S01]  /*1050*/  SHF.L.U32 R4, R30, 0x4, RZ ;  /* 0x000000041e047819 */ /* 0x000fe200000006ff */
[----:B------:R-:W-:Y:S01]  /*1060*/  UMOV UR4, 0x400 ;  /* 0x0000040000047882 */ /* 0x000fe20000000000 */
[----:B------:R-:W-:Y:S01]  /*1070*/  LOP3.LUT R2, R2, 0x7, RZ, 0xc0, !PT ;  /* 0x0000000702027812 */ /* 0x000fe200078ec0ff */
[----:B------:R-:W-:Y:S01]  /*1080*/  UIADD3 UR4, UPT, UPT, UR4, 0x880, URZ ;  /* 0x0000088004047890 */ /* 0x000fe2000fffe0ff */
[----:B------:R-:W-:Y:S01]  /*1090*/  LOP3.LUT R3, R3, 0xe0, R4, 0xf8, !PT ;  /* 0x000000e003037812 */ /* 0x000fe200078ef804 */
[----:B------:R-:W1:Y:S01]  /*10a0*/  S2R R41, SR_CgaCtaId ;  /* 0x0000000000297919 */ /* 0x000e620000008800 */
[C---:B------:R-:W-:Y:S01]  /*10b0*/  IADD3 R7, PT, PT, R2.reuse, 0xa, RZ ;  /* 0x0000000a02077810 */ /* 0x040fe20007ffe0ff */
[C---:B------:R-:W-:Y:S01]  /*10c0*/  VIADD R5, R2.reuse, 0xd ;  /* 0x0000000d02057836 */ /* 0x040fe20000000000 */
[C---:B------:R-:W-:Y:S01]  /*10d0*/  LOP3.LUT R4, R3.reuse, R2, RZ, 0xfc, !PT ;  /* 0x0000000203047212 */ /* 0x040fe200078efcff */
[C---:B------:R-:W-:Y:S01]  /*10e0*/  VIADD R6, R2.reuse, 0x9 ;  /* 0x0000000902067836 */ /* 0x040fe20000000000 */
[----:B------:R-:W-:Y:S01]  /*10f0*/  LOP3.LUT R36, R3, 0x8, R2, 0xfe, !PT ;  /* 0x0000000803247812 */ /* 0x000fe200078efe02 */
[C---:B------:R-:W-:Y:S01]  /*1100*/  VIADD R9, R2.reuse, 0xb ;  /* 0x0000000b02097836 */ /* 0x040fe20000000000 */
[----:B------:R-:W-:Y:S01]  /*1110*/  LOP3.LUT R8, R7, 0xf, RZ, 0xc0, !PT ;  /* 0x0000000f07087812 */ /* 0x000fe200078ec0ff */
[----:B------:R-:W-:Y:S01]  /*1120*/  VIADD R33, R2, 0xc ;  /* 0x0000000c02217836 */ /* 0x000fe20000000000 */
[----:B------:R-:W-:Y:S01]  /*1130*/  LOP3.LUT R2, R5, 0xf, RZ, 0xc0, !PT ;  /* 0x0000000f05027812 */ /* 0x000fe200078ec0ff */
[----:B------:R-:W-:Y:S01]  /*1140*/  IMAD.SHL.U32 R43, R30, 0x2, RZ ;  /* 0x000000021e2b7824 */ /* 0x000fe200078e00ff */
[----:B------:R-:W-:-:S02]  /*1150*/  LOP3.LUT R6, R6, 0xf, RZ, 0xc0, !PT ;  /* 0x0000000f06067812 */ /* 0x000fc400078ec0ff */
[----:B------:R-:W-:Y:S02]  /*1160*/  LOP3.LUT R32, R9, 0xf, RZ, 0xc0, !PT ;  /* 0x0000000f09207812 */ /* 0x000fe400078ec0ff */
[----:B------:R-:W-:Y:S01]  /*1170*/  LOP3.LUT R34, R33, 0xf, RZ, 0xc0, !PT ;  /* 0x0000000f21227812 */ /* 0x000fe200078ec0ff */
[----:B0-----:R-:W-:Y:S01]  /*1180*/  ULEA UR4, UR5, UR4, 0x18 ;  /* 0x0000000405047291 */ /* 0x001fe2000f8ec0ff */
[C---:B------:R-:W-:Y:S02]  /*1190*/  LOP3.LUT R2, R3.reuse, R2, RZ, 0xfc, !PT ;  /* 0x0000000203027212 */ /* 0x040fe400078efcff */
[C---:B------:R-:W-:Y:S02]  /*11a0*/  LOP3.LUT R6, R3.reuse, R6, RZ, 0xfc, !PT ;  /* 0x0000000603067212 */ /* 0x040fe400078efcff */
[C---:B------:R-:W-:Y:S02]  /*11b0*/  LOP3.LUT R8, R3.reuse, R8, RZ, 0xfc, !PT ;  /* 0x0000000803087212 */ /* 0x040fe400078efcff */
[----:B------:R-:W-:-:S02]  /*11c0*/  LOP3.LUT R32, R3, R32, RZ, 0xfc, !PT ;  /* 0x0000002003207212 */ /* 0x000fc400078efcff */
[----:B------:R-:W-:Y:S02]  /*11d0*/  LOP3.LUT R3, R3, R34, RZ, 0xfc, !PT ;  /* 0x0000002203037212 */ /* 0x000fe400078efcff */
[----:B------:R-:W-:Y:S02]  /*11e0*/  LEA R40, R36, UR4, 0x2 ;  /* 0x0000000424287c11 */ /* 0x000fe4000f8e10ff */
[----:B------:R-:W-:Y:S02]  /*11f0*/  LEA R45, R4, UR4, 0x2 ;  /* 0x00000004042d7c11 */ /* 0x000fe4000f8e10ff */
[----:B------:R-:W-:Y:S02]  /*1200*/  LEA R34, R2, UR4, 0x2 ;  /* 0x0000000402227c11 */ /* 0x000fe4000f8e10ff */
[----:B------:R-:W-:Y:S02]  /*1210*/  LEA R39, R6, UR4, 0x2 ;  /* 0x0000000406277c11 */ /* 0x000fe4000f8e10ff */
[----:B------:R-:W-:-:S02]  /*1220*/  LEA R38, R8, UR4, 0x2 ;  /* 0x0000000408267c11 */ /* 0x000fc4000f8e10ff */
[----:B------:R-:W-:Y:S02]  /*1230*/  LEA R37, R32, UR4, 0x2 ;  /* 0x0000000420257c11 */ /* 0x000fe4000f8e10ff */
[----:B------:R-:W-:Y:S01]  /*1240*/  LEA R36, R3, UR4, 0x2 ;  /* 0x0000000403247c11 */ /* 0x000fe2000f8e10ff */
[----:B------:R-:W-:Y:S05]  /*1250*/  WARPSYNC.ALL ;  /* 0x0000000000007948 */ /* 0x000fea0003800000 */
[----:B------:R-:W-:Y:S01]  /*1260*/  BAR.SYNC.DEFER_BLOCKING 0x0 ;  /* 0x0000000000007b1d */ /* 0x000fe20000010000 */
[----:B------:R-:W-:Y:S02]  /*1270*/  MOV R44, 0x400 ;  /* 0x00000400002c7802 */ /* 0x000fe40000000f00 */
[----:B------:R-:W-:-:S02]  /*1280*/  SHF.L.U32 R42, R30, 0x2, RZ ;  /* 0x000000021e2a7819 */ /* 0x000fc400000006ff */
[----:B------:R-:W-:Y:S01]  /*1290*/  SHF.R.U32.HI R47, RZ, 0x4, R30 ;  /* 0x00000004ff2f7819 */ /* 0x000fe2000001161e */
[----:B------:R-:W-:Y:S01]  /*12a0*/  VIADD R46, R44, 0xc80 ;  /* 0x00000c802c2e7836 */ /* 0x000fe20000000000 */
[----:B------:R-:W-:Y:S02]  /*12b0*/  LOP3.LUT R42, R42, 0x7c, RZ, 0xc0, !PT ;  /* 0x0000007c2a2a7812 */ /* 0x000fe400078ec0ff */
[----:B------:R-:W-:Y:S01]  /*12c0*/  LOP3.LUT R43, R43, 0x1c, RZ, 0xc0, !PT ;  /* 0x0000001c2b2b7812 */ /* 0x000fe200078ec0ff */
[----:B------:R-:W-:Y:S01]  /*12d0*/  IMAD.IADD R14, R47, 0x1, R14 ;  /* 0x000000012f0e7824 */ /* 0x000fe200078e020e */
[----:B-1----:R-:W-:Y:S01]  /*12e0*/  LEA R46, R41, R46, 0x18 ;  /* 0x0000002e292e7211 */ /* 0x002fe200078ec0ff */
[----:B------:R-:W-:Y:S01]  /*12f0*/  IMAD R42, R47, 0x84, R42 ;  /* 0x000000842f2a7824 */ /* 0x000fe200078e022a */
[----:B------:R-:W0:Y:S04]  /*1300*/  LDS R40, [R40] ;  /* 0x0000000028287984 */ /* 0x000e280000000800 */
[----:B------:R-:W1:Y:S04]  /*1310*/  LDS R39, [R39] ;  /* 0x0000000027277984 */ /* 0x000e680000000800 */
[----:B------:R-:W2:Y:S04]  /*1320*/  LDS R38, [R38] ;  /* 0x0000000026267984 */ /* 0x000ea80000000800 */
[----:B------:R-:W3:Y:S04]  /*1330*/  LDS R37, [R37] ;  /* 0x0000000025257984 */ /* 0x000ee80000000800 */
[----:B------:R-:W4:Y:S04]  /*1340*/  LDS R36, [R36] ;  /* 0x0000000024247984 */ /* 0x000f280000000800 */
[----:B------:R-:W0:Y:S04]  /*1350*/  LDS R34, [R34] ;  /* 0x0000000022227984 */ /* 0x000e280000000800 */
[----:B------:R-:W0:Y:S04]  /*1360*/  LDS R3, [R17] ;  /* 0x0000000011037984 */ /* 0x000e280000000800 */
[----:B------:R-:W0:Y:S04]  /*1370*/  LDS R2, [R16] ;  /* 0x0000000010027984 */ /* 0x000e280000000800 */
[----:B------:R-:W0:Y:S04]  /*1380*/  LDS R33, [R45] ;  /* 0x000000002d217984 */ /* 0x000e280000000800 */
[----:B------:R-:W0:Y:S04]  /*1390*/  LDS R32, [R45+0x4] ;  /* 0x000004002d207984 */ /* 0x000e280000000800 */
[----:B------:R-:W0:Y:S04]  /*13a0*/  LDS R9, [R45+0x8] ;  /* 0x000008002d097984 */ /* 0x000e280000000800 */
[----:B------:R-:W0:Y:S04]  /*13b0*/  LDS R8, [R45+0xc] ;  /* 0x00000c002d087984 */ /* 0x000e280000000800 */
[----:B------:R-:W0:Y:S04]  /*13c0*/  LDS R7, [R45+0x10] ;  /* 0x000010002d077984 */ /* 0x000e280000000800 */
[----:B------:R-:W0:Y:S04]  /*13d0*/  LDS R6, [R45+0x14] ;  /* 0x000014002d067984 */ /* 0x000e280000000800 */
[----:B------:R-:W0:Y:S04]  /*13e0*/  LDS R5, [R45+0x18] ;  /* 0x000018002d057984 */ /* 0x000e280000000800 */
[----:B------:R5:W0:Y:S02]  /*13f0*/  LDS R4, [R45+0x1c] ;  /* 0x00001c002d047984 */ /* 0x000a240000000800 */
[----:B-----5:R-:W-:-:S02]  /*1400*/  LEA R45, R41, R44, 0x18 ;  /* 0x0000002c292d7211 */ /* 0x020fc400078ec0ff */
[----:B------:R-:W-:-:S03]  /*1410*/  IADD3 R41, PT, PT, R46, R43, RZ ;  /* 0x0000002b2e297210 */ /* 0x000fc60007ffe0ff */
[----:B------:R-:W-:Y:S01]  /*1420*/  IMAD.IADD R43, R45, 0x1, R42 ;  /* 0x000000012d2b7824 */ /* 0x000fe200078e022a */
[----:B------:R-:W-:Y:S01]  /*1430*/  LEA R42, R14, R41, 0x5 ;  /* 0x000000290e2a7211 */ /* 0x000fe200078e28ff */
[C---:B------:R-:W-:Y:S02]  /*1440*/  VIADD R41, R26.reuse, 0x6 ;  /* 0x000000061a297836 */ /* 0x040fe40000000000 */
[----:B-1234-:R-:W-:-:S07]  /*1450*/  VIADD R14, R26, 0x7 ;  /* 0x000000071a0e7836 */ /* 0x01efce0000000000 */
.L_x_31671:
[----:B------:R1:W2:Y:S01]  /*1460*/  LDS R49, [R43] ;  /* 0x000000002b317984 */ /* 0x0002a20000000800 */
[----:B------:R-:W-:-:S03]  /*1470*/  UMOV UR4, 0xffffffff ;  /* 0xffffffff00047882 */ /* 0x000fc60000000000 */
[----:B------:R-:W-:Y:S05]  /*1480*/  BRA.DIV UR4, `(.L_x_31670) ;  /* 0x0000000a042c7947 */ /* 0x000fea000b800000 */
[----:B--2---:R-:W0:Y:S04]  /*1490*/  SHFL.IDX PT, R50, R49, R26, 0x1f ;  /* 0x00001f1a31327589 */ /* 0x004e2800000e0000 */
        /* <DEDUP_REMOVED lines=12> */
[----:B------:R-:W-:Y:S02]  /*1560*/  IMAD R50, R6, R53, R51 ;  /* 0x0000003506327224 */ /* 0x000fe400078e0233 */
[----:B------:R-:W3:Y:S02]  /*1570*/  SHFL.IDX PT, R53, R49, R25, 0x1f ;  /* 0x00001f1931357589 */ /* 0x000ee400000e0000 */
[----:B0-----:R-:W-:Y:S02]  /*1580*/  IMAD R51, R5, R48, R50 ;  /* 0x0000003005337224 */ /* 0x001fe400078e0232 */
[----:B------:R-:W0:Y:S02]  /*1590*/  SHFL.IDX PT, R48, R49, R23, 0x1f ;  /* 0x00001f1731307589 */ /* 0x000e2400000e0000 */
[----:B--2---:R-:W-:-:S02]  /*15a0*/  IMAD R51, R4, R52, R51 ;  /* 0x0000003404337224 */ /* 0x004fc400078e0233 */
[----:B------:R-:W2:Y:S02]  /*15b0*/  SHFL.IDX PT, R52, R49, R22, 0x1f ;  /* 0x00001f1631347589 */ /* 0x000ea400000e0000 */
[----:B---3--:R-:W-:Y:S02]  /*15c0*/  IMAD R50, R40, R53, R51 ;  /* 0x0000003528327224 */ /* 0x008fe400078e0233 */
[----:B------:R-:W3:Y:S02]  /*15d0*/  SHFL.IDX PT, R53, R49, R21, 0x1f ;  /* 0x00001f1531357589 */ /* 0x000ee400000e0000 */
[----:B0-----:R-:W-:Y:S02]  /*15e0*/  IMAD R51, R39, R48, R50 ;  /* 0x0000003027337224 */ /* 0x001fe400078e0232 */
[----:B------:R-:W0:Y:S02]  /*15f0*/  SHFL.IDX PT, R50, R49, R20, 0x1f ;  /* 0x00001f1431327589 */ /* 0x000e2400000e0000 */
[----:B--2---:R-:W-:-:S02]  /*1600*/  IMAD R52, R38, R52, R51 ;  /* 0x0000003426347224 */ /* 0x004fc400078e0233 */
[----:B------:R-:W-:Y:S02]  /*1610*/  SHFL.IDX PT, R48, R49, R18, 0x1f ;  /* 0x00001f1231307589 */ /* 0x000fe400000e0000 */
[----:B---3--:R-:W-:Y:S02]  /*1620*/  IMAD R51, R37, R53, R52 ;  /* 0x0000003525337224 */ /* 0x008fe400078e0234 */
[----:B------:R-:W2:Y:S04]  /*1630*/  SHFL.IDX PT, R52, R49, R19, 0x1f ;  /* 0x00001f1331347589 */ /* 0x000ea800000e0000 */
[----:B------:R-:W3:Y:S01]  /*1640*/  SHFL.IDX PT, R53, R49, R24, 0x1f ;  /* 0x00001f1831357589 */ /* 0x000ee200000e0000 */
[----:B0-----:R-:W-:-:S04]  /*1650*/  IMAD R51, R36, R50, R51 ;  /* 0x0000003224337224 */ /* 0x001fc800078e0233 */
[----:B--2---:R-:W-:-:S04]  /*1660*/  IMAD R50, R34, R52, R51 ;  /* 0x0000003422327224 */ /* 0x004fc800078e0233 */
[----:B---3--:R-:W-:-:S07]  /*1670*/  IMAD R51, R3, R53, R50 ;  /* 0x0000003503337224 */ /* 0x008fce00078e0232 */
.L_x_31693:
[----:B------:R-:W-:Y:S01]  /*1680*/  ISETP.NE.AND P0, PT, R35, RZ, PT ;  /* 0x000000ff2300720c */ /* 0x000fe20003f05270 */
[----:B------:R-:W-:Y:S01]  /*1690*/  IMAD R48, R2, R48, R51 ;  /* 0x0000003002307224 */ /* 0x000fe200078e0233 */
[----:B------:R-:W-:Y:S05]  /*16a0*/  WARPSYNC.ALL ;  /* 0x0000000000007948 */ /* 0x000fea0003800000 */
[----:B------:R-:W-:Y:S01]  /*16b0*/  SHFL.DOWN PT, R44, R48, 0x1, 0x1e1f ;  /* 0x083e1f00302c7f89 */ /* 0x000fe200000e0000 */
[----:B-1----:R-:W-:-:S05]  /*16c0*/  VIADD R43, R43, 0x420 ;  /* 0x000004202b2b7836 */ /* 0x002fca0000000000 */
[----:B------:R-:W0:Y:S02]  /*16d0*/  @!P0 LDS R45, [R42] ;  /* 0x000000002a2d8984 */ /* 0x000e240000000800 */
[----:B0-----:R-:W-:-:S05]  /*16e0*/  @!P0 IADD3 R45, PT, PT, R45, R44, R48 ;  /* 0x0000002c2d2d8210 */ /* 0x001fca0007ffe030 */
[----:B------:R0:W-:Y:S01]  /*16f0*/  @!P0 STS [R42], R45 ;  /* 0x0000002d2a008388 */ /* 0x0001e20000000800 */
[C---:B------:R-:W-:Y:S02]  /*1700*/  ISETP.GE.U32.AND P0, PT, R47.reuse, 0x8, PT ;  /* 0x000000082f00780c */ /* 0x040fe40003f06070 */
[----:B------:R-:W-:Y:S01]  /*1710*/  IADD3 R47, PT, PT, R47, 0x8, RZ ;  /* 0x000000082f2f7810 */ /* 0x000fe20007ffe0ff */
[----:B0-----:R-:W-:-:S10]  /*1720*/  VIADD R42, R42, 0x100 ;  /* 0x000001002a2a7836 */ /* 0x001fd40000000000 */
[----:B------:R-:W-:Y:S05]  /*1730*/  @!P0 BRA `(.L_x_31671) ;  /* 0xfffffffc00488947 */ /* 0x000fea000383ffff */
[----:B------:R-:W-:Y:S01]  /*1740*/  HFMA2 R14, -RZ, RZ, 0, 9.5367431640625e-07 ;  /* 0x00000010ff0e7431 */ /* 0x000fe200000001ff */
[----:B------:R-:W-:Y:S01]  /*1750*/  PLOP3.LUT P0, PT, PT, PT, PT, 0x8, 0x80 ;  /* 0x000000000080781c */ /* 0x000fe20003f0e170 */
[----:B------:R-:W-:-:S12]  /*1760*/  @P1 BRA `(.L_x_31672) ;  /* 0xfffffff400381947 */ /* 0x000fd8000383ffff */
[----:B------:R-:W-:Y:S05]  /*1770*/  WARPSYNC.ALL ;  /* 0x0000000000007948 */ /* 0x000fea0003800000 */
[----:B------:R-:W-:Y:S01]  /*1780*/  BAR.SYNC.DEFER_BLOCKING 0x0 ;  /* 0x0000000000007b1d */ /* 0x000fe20000010000 */
[----:B------:R-:W-:-:S13]  /*1790*/  ISETP.GT.U32.AND P0, PT, R30, 0x3f, PT ;  /* 0x0000003f1e00780c */ /* 0x000fda0003f04070 */
[----:B------:R-:W-:Y:S05]  /*17a0*/  @P0 EXIT ;  /* 0x000000000000094d */ /* 0x000fea0003800000 */
[----:B------:R-:W-:Y:S01]  /*17b0*/  IMAD.SHL.U32 R3, R29, 0x4, RZ ;  /* 0x000000041d037824 */ /* 0x000fe200078e00ff */
[----:B------:R-:W-:Y:S01]  /*17c0*/  SHF.L.U32 R0, R30, 0x2, RZ ;  /* 0x000000021e007819 */ /* 0x000fe200000006ff */
[----:B------:R-:W-:Y:S02]  /*17d0*/  BSSY.RECONVERGENT B0, `(.L_x_31673) ;  /* 0x0000031000007945 */ /* 0x000fe40003800200 */
[----:B------:R-:W0:Y:S01]  /*17e0*/  I2F.U32.RP R8, R3 ;  /* 0x0000000300087306 */ /* 0x000e220000209000 */
[----:B------:R-:W-:Y:S01]  /*17f0*/  ISETP.NE.U32.AND P2, PT, R3, RZ, PT ;  /* 0x000000ff0300720c */ /* 0x000fe20003f45070 */
[----:B------:R-:W-:-:S05]  /*1800*/  IMAD.IADD R2, R0, 0x1, R3 ;  /* 0x0000000100027824 */ /* 0x000fca00078e0203 */
[C---:B------:R-:W-:Y:S02]  /*1810*/  ISETP.GE.U32.AND P0, PT, R2.reuse, 0x100, PT ;  /* 0x000001000200780c */ /* 0x040fe40003f06070 */
[----:B------:R-:W-:Y:S01]  /*1820*/  VIMNMX.U32 R7, PT, PT, R2, 0x100, !PT ;  /* 0x0000010002077848 */ /* 0x000fe20007fe0000 */
[----:B0-----:R-:W0:Y:S02]  /*1830*/  MUFU.RCP R8, R8 ;  /* 0x0000000800087308 */ /* 0x001e240000001000 */
[----:B0-----:R-:W-:-:S06]  /*1840*/  VIADD R4, R8, 0xffffffe ;  /* 0x0ffffffe08047836 */ /* 0x001fcc0000000000 */
[----:B------:R0:W1:Y:S02]  /*1850*/  F2I.FTZ.U32.TRUNC.NTZ R5, R4 ;  /* 0x0000000400057305 */ /* 0x000064000021f000 */
[----:B0-----:R-:W-:Y:S01]  /*1860*/  MOV R4, RZ ;  /* 0x000000ff00047202 */ /* 0x001fe20000000f00 */
        /* <DEDUP_REMOVED lines=21> */
[----:B------:R-:W-:Y:S01]  /*19c0*/  IADD3 R6, PT, PT, R6, 0x1, RZ ;  /* 0x0000000106067810 */ /* 0x000fe20007ffe0ff */
[----:B------:R-:W-:Y:S01]  /*19d0*/  UIADD3 UR4, UPT, UPT, UR4, 0xc80, URZ ;  /* 0x00000c8004047890 */ /* 0x000fe2000fffe0ff */
[----:B------:R-:W-:Y:S02]  /*19e0*/  IMAD R7, R31, 0x100, R0 ;  /* 0x000001001f077824 */ /* 0x000fe400078e0200 */
[----:B------:R-:W-:Y:S02]  /*19f0*/  LOP3.LUT R6, R6, 0x3, RZ, 0xc0, !PT ;  /* 0x0000000306067812 */ /* 0x000fe400078ec0ff */
[----:B------:R-:W1:Y:S03]  /*1a00*/  LDC.64 R4, c[0x0][0x3a0] ;  /* 0x0000e800ff047b82 */ /* 0x000e660000000a00 */
[----:B------:R-:W-:Y:S01]  /*1a10*/  IMAD.MOV R6, RZ, RZ, -R6 ;  /* 0x000000ffff067224 */ /* 0x000fe200078e0a06 */
[----:B0-----:R-:W-:-:S06]  /*1a20*/  ULEA UR4, UR5, UR4, 0x18 ;  /* 0x0000000405047291 */ /* 0x001fcc000f8ec0ff */
[----:B------:R-:W-:Y:S01]  /*1a30*/  LEA R30, R30, UR4, 0x4 ;  /* 0x000000041e1e7c11 */ /* 0x000fe2000f8e20ff */
[----:B-1----:R-:W-:-:S07]  /*1a40*/  IMAD.WIDE.U32 R4, R7, 0x4, R4 ;  /* 0x0000000407047825 */ /* 0x002fce00078e0004 */
.L_x_31675:
[----:B------:R0:W1:Y:S01]  /*1a50*/  LDS.128 R8, [R30] ;  /* 0x000000001e087984 */ /* 0x0000620000000c00 */
[----:B------:R-:W0:Y:S01]  /*1a60*/  LDC R7, c[0x0][0x360] ;  /* 0x0000d800ff077b82 */ /* 0x000e220000000800 */
[----:B------:R-:W-:Y:S01]  /*1a70*/  IADD3 R6, PT, PT, R6, 0x1, RZ ;  /* 0x0000000106067810 */ /* 0x000fe20007ffe0ff */
[----:B------:R-:W-:-:S03]  /*1a80*/  IMAD.IADD R0, R0, 0x1, R3 ;  /* 0x0000000100007824 */ /* 0x000fc600078e0203 */
[----:B------:R-:W-:Y:S01]  /*1a90*/  ISETP.NE.AND P0, PT, R6, RZ, PT ;  /* 0x000000ff0600720c */ /* 0x000fe20003f05270 */
[----:B0-----:R-:W-:Y:S01]  /*1aa0*/  IMAD R30, R7, 0x10, R30 ;  /* 0x00000010071e7824 */ /* 0x001fe200078e021e */
[----:B-1----:R0:W-:Y:S02]  /*1ab0*/  STG.E.128 desc[UR6][R4.64], R8 ;  /* 0x0000000804007986 */ /* 0x0021e4000c101d06 */
[----:B0-----:R-:W-:-:S09]  /*1ac0*/  IMAD.WIDE.U32 R4, R29, 0x10, R4 ;  /* 0x000000101d047825 */ /* 0x001fd200078e0004 */
[----:B------:R-:W-:Y:S05]  /*1ad0*/  @P0 BRA `(.L_x_31675) ;  /* 0xfffffffc00dc0947 */ /* 0x000fea000383ffff */
.L_x_31674:
[----:B------:R-:W-:Y:S05]  /*1ae0*/  BSYNC.RECONVERGENT B0 ;  /* 0x0000000000007941 */ /* 0x000fea0003800200 */
.L_x_31673:
[----:B------:R-:W-:Y:S05]  /*1af0*/  @!P1 EXIT ;  /* 0x000000000000994d */ /* 0x000fea0003800000 */
[----:B------:R-:W0:Y:S01]  /*1b00*/  S2UR UR5, SR_CgaCtaId ;  /* 0x00000000000579c3 */ /* 0x000e220000008800 */
[----:B------:R-:W-:Y:S01]  /*1b10*/  UMOV UR4, 0x400 ;  /* 0x0000040000047882 */ /* 0x000fe20000000000 */
[----:B------:R-:W-:Y:S01]  /*1b20*/  LEA R31, R31, R0, 0x8 ;  /* 0x000000001f1f7211 */ /* 0x000fe200078e40ff */
[----:B------:R-:W-:-:S04]  /*1b30*/  UIADD3 UR4, UPT, UPT, UR4, 0xc80, URZ ;  /* 0x00000c8004047890 */ /* 0x000fc8000fffe0ff */
[----:B------:R-:W-:Y:S01]  /*1b40*/  IMAD.IADD R37, R31, 0x1, R3 ;  /* 0x000000011f257824 */ /* 0x000fe200078e0203 */
[----:B------:R-:W1:Y:S08]  /*1b50*/  LDC R30, c[0x0][0x360] ;  /* 0x0000d800ff1e7b82 */ /* 0x000e700000000800 */
[----:B------:R-:W2:Y:S01]  /*1b60*/  LDC.64 R28, c[0x0][0x3a0] ;  /* 0x0000e800ff1c7b82 */ /* 0x000ea20000000a00 */
[----:B0-----:R-:W-:-:S06]  /*1b70*/  ULEA UR4, UR5, UR4, 0x18 ;  /* 0x0000000405047291 */ /* 0x001fcc000f8ec0ff */
[----:B------:R-:W-:Y:S01]  /*1b80*/  LEA R2, R0, UR4, 0x2 ;  /* 0x0000000400027c11 */ /* 0x000fe2000f8e10ff */
[C-C-:B-1----:R-:W-:Y:S02]  /*1b90*/  IMAD R33, R30.reuse, 0xc, R31.reuse ;  /* 0x0000000c1e217824 */ /* 0x142fe400078e021f */
[----:B------:R-:W-:-:S07]  /*1ba0*/  IMAD R35, R30, 0x8, R31 ;  /* 0x000000081e237824 */ /* 0x000fce00078e021f */
.L_x_31676:
        /* <DEDUP_REMOVED lines=25> */
.L_x_31670:
[----:B------:R-:W-:Y:S01]  /*1d40*/  IMAD.MOV.U32 R46, RZ, RZ, R26 ;  /* 0x000000ffff2e7224 */ /* 0x000fe200078e001a */
[----:B------:R-:W-:Y:S01]  /*1d50*/  MOV R44, 0xffffffff ;  /* 0xffffffff002c7802 */ /* 0x000fe20000000f00 */
[----:B------:R-:W-:-:S07]  /*1d60*/  IMAD.MOV.U32 R45, RZ, RZ, 0x1f ;  /* 0x0000001fff2d7424 */ /* 0x000fce00078e00ff */
[----:B012---:R-:W-:Y:S05]  /*1d70*/  WARPSYNC.COLLECTIVE R44, `(.L_x_31677) ;  /* 0x000000002c087348 */ /* 0x007fea0003c00000 */
[----:B--2---:R2:W3:Y:S02]  /*1d80*/  SHFL.IDX P0, R48, R49, R46, R45 ;  /* 0x0000002e31307389 */ /* 0x0044e4000000002d */
[----:B0123--:R-:W-:Y:S05]  /*1d90*/  ENDCOLLECTIVE ;  /* 0x000000000000791b */ /* 0x00ffea0003800000 */
.L_x_31677:
[----:B------:R-:W-:Y:S02]  /*1da0*/  IMAD.MOV.U32 R46, RZ, RZ, R13 ;  /* 0x000000ffff2e7224 */ /* 0x000fe400078e000d */
[----:B------:R-:W-:-:S07]  /*1db0*/  IMAD.MOV.U32 R50, RZ, RZ, R48 ;  /* 0x000000ffff327224 */ /* 0x000fce00078e0030 */
[----:B------:R-:W-:Y:S05]  /*1dc0*/  WARPSYNC.COLLECTIVE R44, `(.L_x_31678) ;  /* 0x000000002c087348 */ /* 0x000fea0003c00000 */
[----:B------:R0:W1:Y:S02]  /*1dd0*/  SHFL.IDX P0, R48, R49, R46, R45 ;  /* 0x0000002e31307389 */ /* 0x000064000000002d */
[----:B01----:R-:W-:Y:S05]  /*1de0*/  ENDCOLLECTIVE ;  /* 0x000000000000791b */ /* 0x003fea0003800000 */
.L_x_31678:
[----:B------:R-:W-:Y:S01]  /*1df0*/  IMAD R51, R33, R50, RZ ;  /* 0x0000003221337224 */ /* 0x000fe200078e02ff */
[----:B------:R-:W-:-:S03]  /*1e00*/  MOV R46, R12 ;  /* 0x0000000c002e7202 */ /* 0x000fc60000000f00 */
[----:B------:R-:W-:-:S07]  /*1e10*/  IMAD R50, R32, R48, R51 ;  /* 0x0000003020327224 */ /* 0x000fce00078e0233 */
[----:B------:R-:W-:Y:S05]  /*1e20*/  WARPSYNC.COLLECTIVE R44, `(.L_x_31679) ;  /* 0x000000002c087348 */ /* 0x000fea0003c00000 */
[----:B------:R0:W1:Y:S02]  /*1e30*/  SHFL.IDX P0, R48, R49, R46, R45 ;  /* 0x0000002e31307389 */ /* 0x000064000000002d */
[----:B01----:R-:W-:Y:S05]  /*1e40*/  ENDCOLLECTIVE ;  /* 0x000000000000791b */ /* 0x003fea0003800000 */
.L_x_31679:
[----:B------:R-:W-:Y:S02]  /*1e50*/  IMAD.MOV.U32 R46, RZ, RZ, R11 ;  /* 0x000000ffff2e7224 */ /* 0x000fe400078e000b */
[----:B------:R-:W-:-:S07]  /*1e60*/  IMAD.MOV.U32 R52, RZ, RZ, R48 ;  /* 0x000000ffff347224 */ /* 0x000fce00078e0030 */
[----:B------:R-:W-:Y:S05]  /*1e70*/  WARPSYNC.COLLECTIVE R44, `(.L_x_31680) ;  /* 0x000000002c087348 */ /* 0x000fea0003c00000 */
[----:B------:R0:W1:Y:S02]  /*1e80*/  SHFL.IDX P0, R48, R49, R46, R45 ;  /* 0x0000002e31307389 */ /* 0x000064000000002d */
[----:B01----:R-:W-:Y:S05]  /*1e90*/  ENDCOLLECTIVE ;  /* 0x000000000000791b */ /* 0x003fea0003800000 */
.L_x_31680:
[----:B------:R-:W-:Y:S01]  /*1ea0*/  IMAD R51, R9, R52, R50 ;  /* 0x0000003409337224 */ /* 0x000fe200078e0232 */
[----:B------:R-:W-:-:S03]  /*1eb0*/  MOV R46, R10 ;  /* 0x0000000a002e7202 */ /* 0x000fc60000000f00 */
[----:B------:R-:W-:-:S07]  /*1ec0*/  IMAD R50, R8, R48, R51 ;  /* 0x0000003008327224 */ /* 0x000fce00078e0233 */
[----:B------:R-:W-:Y:S05]  /*1ed0*/  WARPSYNC.COLLECTIVE R44, `(.L_x_31681) ;  /* 0x000000002c087348 */ /* 0x000fea0003c00000 */
[----:B------:R0:W1:Y:S02]  /*1ee0*/  SHFL.IDX P0, R48, R49, R46, R45 ;  /* 0x0000002e31307389 */ /* 0x000064000000002d */
[----:B01----:R-:W-:Y:S05]  /*1ef0*/  ENDCOLLECTIVE ;  /* 0x000000000000791b */ /* 0x003fea0003800000 */
.L_x_31681:
[----:B------:R-:W-:Y:S02]  /*1f00*/  IMAD.MOV.U32 R46, RZ, RZ, R0 ;  /* 0x000000ffff2e7224 */ /* 0x000fe400078e0000 */
[----:B------:R-:W-:-:S07]  /*1f10*/  IMAD.MOV.U32 R52, RZ, RZ, R48 ;  /* 0x000000ffff347224 */ /* 0x000fce00078e0030 */
[----:B------:R-:W-:Y:S05]  /*1f20*/  WARPSYNC.COLLECTIVE R44, `(.L_x_31682) ;  /* 0x000000002c087348 */ /* 0x000fea0003c00000 */
[----:B------:R0:W1:Y:S02]  /*1f30*/  SHFL.IDX P0, R48, R49, R46, R45 ;  /* 0x0000002e31307389 */ /* 0x000064000000002d */
[----:B01----:R-:W-:Y:S05]  /*1f40*/  ENDCOLLECTIVE ;  /* 0x000000000000791b */ /* 0x003fea0003800000 */
.L_x_31682:
[----:B------:R-:W-:Y:S02]  /*1f50*/  IMAD R51, R7, R52, R50 ;  /* 0x0000003407337224 */ /* 0x000fe400078e0232 */
[----:B------:R-:W-:Y:S01]  /*1f60*/  IMAD.MOV.U32 R46, RZ, RZ, R41 ;  /* 0x000000ffff2e7224 */ /* 0x000fe200078e0029 */
[----:B------:R-:W-:-:S07]  /*1f70*/  MOV R53, R48 ;  /* 0x0000003000357202 */ /* 0x000fce0000000f00 */
[----:B------:R-:W-:Y:S05]  /*1f80*/  WARPSYNC.COLLECTIVE R44, `(.L_x_31683) ;  /* 0x000000002c087348 */ /* 0x000fea0003c00000 */
[----:B------:R0:W1:Y:S02]  /*1f90*/  SHFL.IDX P0, R48, R49, R46, R45 ;  /* 0x0000002e31307389 */ /* 0x000064000000002d */
[----:B01----:R-:W-:Y:S05]  /*1fa0*/  ENDCOLLECTIVE ;  /* 0x000000000000791b */ /* 0x003fea0003800000 */
.L_x_31683:
[----:B------:R-:W-:Y:S02]  /*1fb0*/  IMAD R50, R6, R53, R51 ;  /* 0x0000003506327224 */ /* 0x000fe400078e0233 */
[----:B------:R-:W-:Y:S02]  /*1fc0*/  IMAD.MOV.U32 R46, RZ, RZ, R14 ;  /* 0x000000ffff2e7224 */ /* 0x000fe400078e000e */
[----:B------:R-:W-:-:S07]  /*1fd0*/  IMAD R51, R5, R48, R50 ;  /* 0x0000003005337224 */ /* 0x000fce00078e0232 */
[----:B------:R-:W-:Y:S05]  /*1fe0*/  WARPSYNC.COLLECTIVE R44, `(.L_x_31684) ;  /* 0x000000002c087348 */ /* 0x000fea0003c00000 */
[----:B------:R0:W1:Y:S02]  /*1ff0*/  SHFL.IDX P0, R48, R49, R46, R45 ;  /* 0x0000002e31307389 */ /* 0x000064000000002d */
[----:B01----:R-:W-:Y:S05]  /*2000*/  ENDCOLLECTIVE ;  /* 0x000000000000791b */ /* 0x003fea0003800000 */
.L_x_31684:
[----:B------:R-:W-:Y:S01]  /*2010*/  IMAD.MOV.U32 R46, RZ, RZ, R25 ;  /* 0x000000ffff2e7224 */ /* 0x000fe200078e0019 */
[----:B------:R-:W-:-:S07]  /*2020*/  MOV R52, R48 ;  /* 0x0000003000347202 */ /* 0x000fce0000000f00 */
[----:B------:R-:W-:Y:S05]  /*2030*/  WARPSYNC.COLLECTIVE R44, `(.L_x_31685) ;  /* 0x000000002c087348 */ /* 0x000fea0003c00000 */
[----:B------:R0:W1:Y:S02]  /*2040*/  SHFL.IDX P0, R48, R49, R46, R45 ;  /* 0x0000002e31307389 */ /* 0x000064000000002d */
[----:B01----:R-:W-:Y:S05]  /*2050*/  ENDCOLLECTIVE ;  /* 0x000000000000791b */ /* 0x003fea0003800000 */
.L_x_31685:
[----:B------:R-:W-:Y:S01]  /*2060*/  IMAD R51, R4, R52, R51 ;  /* 0x0000003404337224 */ /* 0x000fe200078e0233 */
[----:B------:R-:W-:Y:S01]  /*2070*/  MOV R46, R23 ;  /* 0x00000017002e7202 */ /* 0x000fe20000000f00 */
[----:B------:R-:W-:-:S07]  /*2080*/  IMAD.MOV.U32 R53, RZ, RZ, R48 ;  /* 0x000000ffff357224 */ /* 0x000fce00078e0030 */
[----:B------:R-:W-:Y:S05]  /*2090*/  WARPSYNC.COLLECTIVE R44, `(.L_x_31686) ;  /* 0x000000002c087348 */ /* 0x000fea0003c00000 */
[----:B------:R0:W1:Y:S02]  /*20a0*/  SHFL.IDX P0, R48, R49, R46, R45 ;  /* 0x0000002e31307389 */ /* 0x000064000000002d */
[----:B01----:R-:W-:Y:S05]  /*20b0*/  ENDCOLLECTIVE ;  /* 0x000000000000791b */ /* 0x003fea0003800000 */
.L_x_31686:
[----:B------:R-:W-:Y:S02]  /*20c0*/  IMAD R50, R40, R53, R51 ;  /* 0x0000003528327224 */ /* 0x000fe400078e0233 */
[----:B------:R-:W-:Y:S02]  /*20d0*/  IMAD.MOV.U32 R46, RZ, RZ, R22 ;  /* 0x000000ffff2e7224 */ /* 0x000fe400078e0016 */
[----:B------:R-:W-:-:S07]  /*20e0*/  IMAD R51, R39, R48, R50 ;  /* 0x0000003027337224 */ /* 0x000fce00078e0232 */
[----:B------:R-:W-:Y:S05]  /*20f0*/  WARPSYNC.COLLECTIVE R44, `(.L_x_31687) ;  /* 0x000000002c087348 */ /* 0x000fea0003c00000 */
[----:B------:R0:W1:Y:S02]  /*2100*/  SHFL.IDX P0, R48, R49, R46, R45 ;  /* 0x0000002e31307389 */ /* 0x000064000000002d */
[----:B01----:R-:W-:Y:S05]  /*2110*/  ENDCOLLECTIVE ;  /* 0x000000000000791b */ /* 0x003fea0003800000 */
.L_x_31687:
[----:B------:R-:W-:Y:S01]  /*2120*/  MOV R46, R21 ;  /* 0x00000015002e7202 */ /* 0x000fe20000000f00 */
[----:B------:R-:W-:-:S07]  /*2130*/  IMAD.MOV.U32 R52, RZ, RZ, R48 ;  /* 0x000000ffff347224 */ /* 0x000fce00078e0030 */
[----:B------:R-:W-:Y:S05]  /*2140*/  WARPSYNC.COLLECTIVE R44, `(.L_x_31688) ;  /* 0x000000002c087348 */ /* 0x000fea0003c00000 */
[----:B------:R0:W1:Y:S02]  /*2150*/  SHFL.IDX P0, R48, R49, R46, R45 ;  /* 0x0000002e31307389 */ /* 0x000064000000002d */
[----:B01----:R-:W-:Y:S05]  /*2160*/  ENDCOLLECTIVE ;  /* 0x000000000000791b */ /* 0x003fea0003800000 */
.L_x_31688:
[----:B------:R-:W-:Y:S02]  /*2170*/  IMAD R52, R38, R52, R51 ;  /* 0x0000003426347224 */ /* 0x000fe400078e0233 */
[----:B------:R-:W-:Y:S02]  /*2180*/  IMAD.MOV.U32 R46, RZ, RZ, R20 ;  /* 0x000000ffff2e7224 */ /* 0x000fe400078e0014 */
[----:B------:R-:W-:-:S07]  /*2190*/  IMAD.MOV.U32 R53, RZ, RZ, R48 ;  /* 0x000000ffff357224 */ /* 0x000fce00078e0030 */
[----:B------:R-:W-:Y:S05]  /*21a0*/  WARPSYNC.COLLECTIVE R44, `(.L_x_31689) ;  /* 0x000000002c087348 */ /* 0x000fea0003c00000 */
[----:B------:R0:W1:Y:S02]  /*21b0*/  SHFL.IDX P0, R48, R49, R46, R45 ;  /* 0x0000002e31307389 */ /* 0x000064000000002d */
[----:B01----:R-:W-:Y:S05]  /*21c0*/  ENDCOLLECTIVE ;  /* 0x000000000000791b */ /* 0x003fea0003800000 */
.L_x_31689:
[----:B------:R-:W-:Y:S02]  /*21d0*/  IMAD R51, R37, R53, R52 ;  /* 0x0000003525337224 */ /* 0x000fe400078e0234 */
[----:B------:R-:W-:Y:S01]  /*21e0*/  IMAD.MOV.U32 R46, RZ, RZ, R19 ;  /* 0x000000ffff2e7224 */ /* 0x000fe200078e0013 */
[----:B------:R-:W-:-:S07]  /*21f0*/  MOV R50, R48 ;  /* 0x0000003000327202 */ /* 0x000fce0000000f00 */
[----:B------:R-:W-:Y:S05]  /*2200*/  WARPSYNC.COLLECTIVE R44, `(.L_x_31690) ;  /* 0x000000002c087348 */ /* 0x000fea0003c00000 */
[----:B------:R0:W1:Y:S02]  /*2210*/  SHFL.IDX P0, R48, R49, R46, R45 ;  /* 0x0000002e31307389 */ /* 0x000064000000002d */
[----:B01----:R-:W-:Y:S05]  /*2220*/  ENDCOLLECTIVE ;  /* 0x000000000000791b */ /* 0x003fea0003800000 */
.L_x_31690:
[----:B------:R-:W-:Y:S01]  /*2230*/  IMAD R51, R36, R50, R51 ;  /* 0x0000003224337224 */ /* 0x000fe200078e0233 */
[----:B------:R-:W-:Y:S01]  /*2240*/  MOV R46, R24 ;  /* 0x00000018002e7202 */ /* 0x000fe20000000f00 */
[----:B------:R-:W-:-:S07]  /*2250*/  IMAD.MOV.U32 R52, RZ, RZ, R48 ;  /* 0x000000ffff347224 */ /* 0x000fce00078e0030 */
[----:B------:R-:W-:Y:S05]  /*2260*/  WARPSYNC.COLLECTIVE R44, `(.L_x_31691) ;  /* 0x000000002c087348 */ /* 0x000fea0003c00000 */
[----:B------:R0:W1:Y:S02]  /*2270*/  SHFL.IDX P0, R48, R49, R46, R45 ;  /* 0x0000002e31307389 */ /* 0x000064000000002d */
[----:B01----:R-:W-:Y:S05]  /*2280*/  ENDCOLLECTIVE ;  /* 0x000000000000791b */ /* 0x003fea0003800000 */
.L_x_31691:
[----:B------:R-:W-:Y:S02]  /*2290*/  IMAD R50, R34, R52, R51 ;  /* 0x0000003422327224 */ /* 0x000fe400078e0233 */
[----:B------:R-:W-:Y:S02]  /*22a0*/  IMAD.MOV.U32 R46, RZ, RZ, R18 ;  /* 0x000000ffff2e7224 */ /* 0x000fe400078e0012 */
[----:B------:R-:W-:-:S07]  /*22b0*/  IMAD.MOV.U32 R53, RZ, RZ, R48 ;  /* 0x000000ffff357224 */ /* 0x000fce00078e0030 */
[----:B------:R-:W-:Y:S05]  /*22c0*/  WARPSYNC.COLLECTIVE R44, `(.L_x_31692) ;  /* 0x000000002c087348 */ /* 0x000fea0003c00000 */
[----:B------:R0:W1:Y:S02]  /*22d0*/  SHFL.IDX P0, R48, R49, R46, R45 ;  /* 0x0000002e31307389 */ /* 0x000064000000002d */
[----:B01----:R-:W-:Y:S05]  /*22e0*/  ENDCOLLECTIVE ;  /* 0x000000000000791b */ /* 0x003fea0003800000 */
.L_x_31692:
[----:B------:R-:W-:Y:S01]  /*22f0*/  IMAD R51, R3, R53, R50 ;  /* 0x0000003503337224 */ /* 0x000fe200078e0232 */
[----:B------:R-:W-:Y:S06]  /*2300*/  BRA `(.L_x_31693) ;  /* 0xfffffff000dc7947 */ /* 0x000fec000383ffff */
        .weak           $__internal_646_$__cuda_sm20_div_u16
        .type           $__internal_646_$__cuda_sm20_div_u16,@function
        .size           $__internal_646_$__cuda_sm20_div_u16,(.L_x_39149 - $__internal_646_$__cuda_sm20_div_u16)
$__internal_646_$__cuda_sm20_div_u16:
        /* <DEDUP_REMOVED lines=18> */
[----:B------:R-:W-:Y:S06]  /*2430*/  RET.REL.NODEC R4 `(_Z9cuda_gemmIiLi128ELi1ELi1ELi256ELi32ELi32ELi64ELi1ELi1EEviiiPT_S1_S1_iii) ;  /* 0xffffffd804f07950 */ /* 0x000fec0003c3ffff */
.L_x_31694:
        /* <DEDUP_REMOVED lines=12> */
.L_x_39149:


//--------------------- .text._Z9cuda_gemmIiLi128ELi1ELi1ELi256ELi32ELi32ELi64ELi1ELi0EEviiiPT_S1_S1_iii --------------------------
	.section	.text._Z9cuda_gemmIiLi128ELi1ELi1ELi256ELi32ELi32ELi64ELi1ELi0EEviiiPT_S1_S1_iii,"ax",@progbits
	.align	128
        .global         _Z9cuda_gemmIiLi128ELi1ELi1ELi256ELi32ELi32ELi64ELi1ELi0EEviiiPT_S1_S1_iii
        .type           _Z9cuda_gemmIiLi128ELi1ELi1ELi256ELi32ELi32ELi64ELi1ELi0EEviiiPT_S1_S1_iii,@function
        .size           _Z9cuda_gemmIiLi128ELi1ELi1ELi256ELi32ELi32ELi64ELi1ELi0EEviiiPT_S1_S1_iii,(.L_x_39151 - _Z9cuda_gemmIiLi128ELi1ELi1ELi256ELi32ELi32ELi64ELi1ELi0EEviiiPT_S1_S1_iii)
        .other          _Z9cuda_gemmIiLi128ELi1ELi1ELi256ELi32ELi32ELi64ELi1ELi0EEviiiPT_S1_S1_iii,@"STO_CUDA_ENTRY STV_DEFAULT"
_Z9cuda_gemmIiLi128ELi1ELi1ELi256ELi32ELi32ELi64ELi1ELi0EEviiiPT_S1_S1_iii:
.text._Z9cuda_gemmIiLi128ELi1ELi1ELi256ELi32ELi32ELi64ELi1ELi0EEviiiPT_S1_S1_iii:
        /* <DEDUP_REMOVED lines=46> */
[----:B------:R-:W-:Y:S01]  /*02e0*/  ISETP.NE.U32.AND P2, PT, R3, RZ, PT ;  /* 0x000000ff0300720c */ /* 0x000fe20003f45070 */
[----:B------:R-:W0:Y:S01]  /*02f0*/  LDCU UR4, c[0x0][0x360] ;  /* 0x00006c00ff0477ac */ /* 0x000e220008000800 */
[----:B------:R-:W1:Y:S01]  /*0300*/  LDC R41, c[0x0][0x360] ;  /* 0x0000d800ff297b82 */ /* 0x000e620000000800 */
[----:B------:R-:W-:Y:S01]  /*0310*/  @P0 VIADD R42, R42, 0x1 ;  /* 0x000000012a2a0836 */ /* 0x000fe20000000000 */
[----:B------:R-:W-:Y:S02]  /*0320*/  SHF.L.U32 R0, R66, 0x2, RZ ;  /* 0x0000000242007819 */ /* 0x000fe400000006ff */
[----:B------:R-:W-:Y:S01]  /*0330*/  MOV R8, 0x3d0 ;  /* 0x000003d000087802 */ /* 0x000fe20000000f00 */
[----:B------:R-:W-:-:S06]  /*0340*/  @P1 VIADD R42, R42, 0x1 ;  /* 0x000000012a2a1836 */ /* 0x000fcc0000000000 */
[----:B------:R-:W-:-:S05]  /*0350*/  @!P2 LOP3.LUT R42, RZ, R3, RZ, 0x33, !PT ;  /* 0x00000003ff2aa212 */ /* 0x000fca00078e33ff */
[----:B------:R-:W-:Y:S02]  /*0360*/  IMAD.MOV R40, RZ, RZ, -R42 ;  /* 0x000000ffff287224 */ /* 0x000fe400078e0a2a */
[----:B0-----:R-:W-:Y:S02]  /*0370*/  VIADD R2, R66, UR4 ;  /* 0x0000000442027c36 */ /* 0x001fe40008000000 */
[----:B------:R-:W-:-:S03]  /*0380*/  IMAD R40, R3, R40, R66 ;  /* 0x0000002803287224 */ /* 0x000fc600078e0242 */
[----:B------:R-:W-:Y:S02]  /*0390*/  LOP3.LUT R7, R2, 0xff, RZ, 0xc, !PT ;  /* 0x000000ff02077812 */ /* 0x000fe400078e0cff */
[----:B-1----:R-:W-:Y:S02]  /*03a0*/  LOP3.LUT R21, R41, 0xff, RZ, 0xc0, !PT ;  /* 0x000000ff29157812 */ /* 0x002fe400078ec0ff */
[----:B------:R-:W-:-:S07]  /*03b0*/  SHF.R.U32.HI R40, RZ, 0x1, R40 ;  /* 0x00000001ff287819 */ /* 0x000fce0000011628 */
[----:B------:R-:W-:Y:S05]  /*03c0*/  CALL.REL.NOINC `($__internal_648_$__cuda_sm20_div_u16) ;  /* 0x0000003800a07944 */ /* 0x000fea0003c00000 */
[C---:B------:R-:W-:Y:S01]  /*03d0*/  LOP3.LUT R9, R32.reuse, 0x3, RZ, 0xc0, !PT ;  /* 0x0000000320097812 */ /* 0x040fe200078ec0ff */
[----:B------:R-:W0:Y:S01]  /*03e0*/  LDCU.64 UR8, c[0x0][0x358] ;  /* 0x00006b00ff0877ac */ /* 0x000e220008000a00 */
[----:B------:R-:W-:Y:S01]  /*03f0*/  LOP3.LUT R32, R32, 0xffff, RZ, 0xc0, !PT ;  /* 0x0000ffff20207812 */ /* 0x000fe200078ec0ff */
[----:B------:R-:W-:Y:S01]  /*0400*/  BSSY.RECONVERGENT B0, `(.L_x_31695) ;  /* 0x0000013000007945 */ /* 0x000fe20003800200 */
[----:B------:R-:W-:Y:S01]  /*0410*/  ISETP.NE.AND P0, PT, R9, 0x2, PT ;  /* 0x000000020900780c */ /* 0x000fe20003f05270 */
[----:B------:R-:W-:Y:S01]  /*0420*/  IMAD.MOV.U32 R2, RZ, RZ, R66 ;  /* 0x000000ffff027224 */ /* 0x000fe200078e0042 */
[----:B------:R-:W-:Y:S02]  /*0430*/  ISETP.GE.U32.AND P1, PT, R32, 0x2, PT ;  /* 0x000000022000780c */ /* 0x000fe40003f26070 */
[----:B------:R-:W-:-:S09]  /*0440*/  ISETP.GT.U32.AND P2, PT, R66, 0x3f, PT ;  /* 0x0000003f4200780c */ /* 0x000fd20003f44070 */
[----:B------:R-:W-:Y:S05]  /*0450*/  @!P0 BRA `(.L_x_31696) ;  /* 0x0000000000348947 */ /* 0x000fea0003800000 */
[----:B------:R-:W1:Y:S01]  /*0460*/  S2R R6, SR_CgaCtaId ;  /* 0x0000000000067919 */ /* 0x000e620000008800 */
[----:B------:R-:W-:Y:S01]  /*0470*/  MOV R2, 0x400 ;  /* 0x0000040000027802 */ /* 0x000fe20000000f00 */
[----:B------:R-:W-:-:S04]  /*0480*/  IMAD.MOV.U32 R4, RZ, RZ, RZ ;  /* 0x000000ffff047224 */ /* 0x000fc800078e00ff */
[----:B------:R-:W-:Y:S02]  /*0490*/  VIADD R5, R2, 0xc80 ;  /* 0x00000c8002057836 */ /* 0x000fe40000000000 */
[----:B------:R-:W-:-:S03]  /*04a0*/  IMAD.MOV.U32 R2, RZ, RZ, R66 ;  /* 0x000000ffff027224 */ /* 0x000fc600078e0042 */
[----:B-1----:R-:W-:-:S07]  /*04b0*/  LEA R5, R6, R5, 0x18 ;  /* 0x0000000506057211 */ /* 0x002fce00078ec0ff */
.L_x_31697:
[----:B------:R-:W-:Y:S01]  /*04c0*/  LEA R6, R2, R5, 0x2 ;  /* 0x0000000502067211 */ /* 0x000fe200078e10ff */
[----:B------:R-:W-:Y:S02]  /*04d0*/  VIADD R4, R4, 0x1 ;  /* 0x0000000104047836 */ /* 0x000fe40000000000 */
[----:B------:R-:W-:Y:S02]  /*04e0*/  VIADD R2, R2, UR4 ;  /* 0x0000000402027c36 */ /* 0x000fe40008000000 */
[----:B------:R1:W-:Y:S01]  /*04f0*/  STS [R6], RZ ;  /* 0x000000ff06007388 */ /* 0x0003e20000000800 */
[----:B------:R-:W-:-:S04]  /*0500*/  LOP3.LUT R7, R4, R9, RZ, 0x3c, !PT ;  /* 0x0000000904077212 */ /* 0x000fc800078e3cff */
[----:B------:R-:W-:-:S13]  /*0510*/  ISETP.NE.AND P0, PT, R7, 0x2, PT ;  /* 0x000000020700780c */ /* 0x000fda0003f05270 */
[----:B-1----:R-:W-:Y:S05]  /*0520*/  @P0 BRA `(.L_x_31697) ;  /* 0xfffffffc00e40947 */ /* 0x002fea000383ffff */
.L_x_31696:
[----:B0-----:R-:W-:Y:S05]  /*0530*/  BSYNC.RECONVERGENT B0 ;  /* 0x0000000000007941 */ /* 0x001fea0003800200 */
.L_x_31695:
[----:B------:R-:W-:Y:S01]  /*0540*/  USHF.L.U32 UR4, UR4, 0x2, URZ ;  /* 0x0000000204047899 */ /* 0x000fe200080006ff */
[----:B------:R-:W-:Y:S04]  /*0550*/  BSSY.RECONVERGENT B0, `(.L_x_31698) ;  /* 0x0000010000007945 */ /* 0x000fe80003800200 */
[----:B------:R-:W-:Y:S07]  /*0560*/  @!P1 BRA `(.L_x_31699) ;  /* 0x0000000000389947 */ /* 0x000fee0003800000 */
[----:B------:R-:W0:Y:S01]  /*0570*/  S2R R5, SR_CgaCtaId ;  /* 0x0000000000057919 */ /* 0x000e220000008800 */
[----:B------:R-:W-:-:S05]  /*0580*/  MOV R4, 0x400 ;  /* 0x0000040000047802 */ /* 0x000fca0000000f00 */
[----:B------:R-:W-:-:S05]  /*0590*/  VIADD R4, R4, 0xc80 ;  /* 0x00000c8004047836 */ /* 0x000fca0000000000 */
[----:B0-----:R-:W-:-:S07]  /*05a0*/  LEA R7, R5, R4, 0x18 ;  /* 0x0000000405077211 */ /* 0x001fce00078ec0ff */
.L_x_31700:
        /* <DEDUP_REMOVED lines=10> */
.L_x_31699:
[----:B------:R-:W-:Y:S05]  /*0650*/  BSYNC.RECONVERGENT B0 ;  /* 0x0000000000007941 */ /* 0x000fea0003800200 */
.L_x_31698:
[----:B------:R-:W-:Y:S01]  /*0660*/  BSSY.RECONVERGENT B0, `(.L_x_31701) ;  /* 0x0000055000007945 */ /* 0x000fe20003800200 */
[----:B------:R-:W-:-:S03]  /*0670*/  SHF.R.U32.HI R21, RZ, 0x4, R41 ;  /* 0x00000004ff157819 */ /* 0x000fc60000011629 */
[----:B------:R-:W-:Y:S05]  /*0680*/  @P2 BRA `(.L_x_31702) ;  /* 0x0000000400482947 */ /* 0x000fea0003800000 */
[----:B------:R-:W1:Y:S01]  /*0690*/  I2F.U32.RP R8, UR4 ;  /* 0x0000000400087d06 */ /* 0x000e620008209000 */
[----:B------:R-:W-:Y:S01]  /*06a0*/  IADD3 R2, PT, PT, R0, UR4, RZ ;  /* 0x0000000400027c10 */ /* 0x000fe2000fffe0ff */
[----:B------:R-:W-:Y:S01]  /*06b0*/  BSSY.RECONVERGENT B1, `(.L_x_31703) ;  /* 0x000002d000017945 */ /* 0x000fe20003800200 */
[----:B------:R-:W-:Y:S02]  /*06c0*/  ISETP.NE.U32.AND P2, PT, RZ, UR4, PT ;  /* 0x00000004ff007c0c */ /* 0x000fe4000bf45070 */
        /* <DEDUP_REMOVED lines=8> */
[----:B-1----:R-:W-:-:S04]  /*0750*/  IMAD.MOV R9, RZ, RZ, -R5 ;  /* 0x000000ffff097224 */ /* 0x002fc800078e0a05 */
[----:B------:R-:W-:-:S04]  /*0760*/  IMAD R9, R9, UR4, RZ ;  /* 0x0000000409097c24 */ /* 0x000fc8000f8e02ff */
[----:B------:R-:W-:-:S06]  /*0770*/  IMAD.HI.U32 R8, R5, R9, R4 ;  /* 0x0000000905087227 */ /* 0x000fcc00078e0004 */
[----:B------:R-:W-:-:S04]  /*0780*/  IMAD.HI.U32 R5, R8, R7, RZ ;  /* 0x0000000708057227 */ /* 0x000fc800078e00ff */
[----:B------:R-:W-:-:S04]  /*0790*/  IMAD.MOV R2, RZ, RZ, -R5 ;  /* 0x000000ffff027224 */ /* 0x000fc800078e0a05 */
[----:B------:R-:W-:-:S05]  /*07a0*/  IMAD R7, R2, UR4, R7 ;  /* 0x0000000402077c24 */ /* 0x000fca000f8e0207 */
[----:B------:R-:W-:-:S13]  /*07b0*/  ISETP.GE.U32.AND P0, PT, R7, UR4, PT ;  /* 0x0000000407007c0c */ /* 0x000fda000bf06070 */
[----:B------:R-:W-:Y:S02]  /*07c0*/  @P0 VIADD R7, R7, -UR4 ;  /* 0x8000000407070c36 */ /* 0x000fe40008000000 */
[----:B------:R-:W-:-:S03]  /*07d0*/  @P0 VIADD R5, R5, 0x1 ;  /* 0x0000000105050836 */ /* 0x000fc60000000000 */
[----:B------:R-:W-:-:S13]  /*07e0*/  ISETP.GE.U32.AND P1, PT, R7, UR4, PT ;  /* 0x0000000407007c0c */ /* 0x000fda000bf26070 */
[----:B------:R-:W-:Y:S02]  /*07f0*/  @P1 IADD3 R5, PT, PT, R5, 0x1, RZ ;  /* 0x0000000105051810 */ /* 0x000fe40007ffe0ff */
        /* <DEDUP_REMOVED lines=10> */
[----:B------:R-:W-:Y:S02]  /*08a0*/  IMAD.MOV.U32 R10, RZ, RZ, RZ ;  /* 0x000000ffff0a7224 */ /* 0x000fe400078e00ff */
[----:B------:R-:W-:Y:S01]  /*08b0*/  VIADD R4, R4, 0x880 ;  /* 0x0000088004047836 */ /* 0x000fe20000000000 */
[----:B------:R-:W-:-:S04]  /*08c0*/  LOP3.LUT R13, R2, 0x3, RZ, 0xc0, !PT ;  /* 0x00000003020d7812 */ /* 0x000fc800078ec0ff */
[----:B0-----:R-:W-:-:S07]  /*08d0*/  LEA R11, R11, R4, 0x18 ;  /* 0x000000040b0b7211 */ /* 0x001fce00078ec0ff */
.L_x_31705:
[----:B0-----:R-:W0:Y:S02]  /*08e0*/  S2R R2, SR_CTAID.Y ;  /* 0x0000000000027919 */ /* 0x001e240000002600 */
[----:B0-----:R-:W-:-:S05]  /*08f0*/  LEA R5, R2, R0, 0x8 ;  /* 0x0000000002057211 */ /* 0x001fca00078e40ff */
[----:B-1----:R-:W-:-:S06]  /*0900*/  IMAD.WIDE.U32 R4, R5, 0x4, R8 ;  /* 0x0000000405047825 */ /* 0x002fcc00078e0008 */
[----:B------:R-:W2:Y:S01]  /*0910*/  LDG.E.128 R4, desc[UR8][R4.64] ;  /* 0x0000000804047981 */ /* 0x000ea2000c1e1d00 */
[----:B------:R-:W-:Y:S02]  /*0920*/  IMAD R2, R0, 0x4, R11 ;  /* 0x0000000400027824 */ /* 0x000fe400078e020b */
[----:B------:R-:W-:Y:S02]  /*0930*/  VIADD R10, R10, 0x1 ;  /* 0x000000010a0a7836 */ /* 0x000fe40000000000 */
[----:B------:R-:W-:-:S03]  /*0940*/  VIADD R0, R0, UR4 ;  /* 0x0000000400007c36 */ /* 0x000fc60008000000 */
[----:B------:R-:W-:Y:S01]  /*0950*/  ISETP.NE.AND P0, PT, R10, R13, PT ;  /* 0x0000000d0a00720c */ /* 0x000fe20003f05270 */
[----:B--2---:R0:W-:-:S12]  /*0960*/  STS.128 [R2], R4 ;  /* 0x0000000402007388 */ /* 0x0041d80000000c00 */
[----:B------:R-:W-:Y:S05]  /*0970*/  @P0 BRA `(.L_x_31705) ;  /* 0xfffffffc00d80947 */ /* 0x000fea000383ffff */
.L_x_31704:
[----:B------:R-:W-:Y:S05]  /*0980*/  BSYNC.RECONVERGENT B1 ;  /* 0x0000000000017941 */ /* 0x000fea0003800200 */
.L_x_31703:
[----:B------:R-:W-:Y:S05]  /*0990*/  @!P1 BRA `(.L_x_31702) ;  /* 0x0000000000849947 */ /* 0x000fea0003800000 */
[----:B0-----:R-:W0:Y:S01]  /*09a0*/  S2R R5, SR_CgaCtaId ;  /* 0x0000000000057919 */ /* 0x001e220000008800 */
[----:B------:R-:W1:Y:S01]  /*09b0*/  LDC.64 R22, c[0x0][0x390] ;  /* 0x0000e400ff167b82 */ /* 0x000e620000000a00 */
[----:B------:R-:W-:-:S05]  /*09c0*/  MOV R2, 0x400 ;  /* 0x0000040000027802 */ /* 0x000fca0000000f00 */
[----:B------:R-:W-:-:S05]  /*09d0*/  VIADD R2, R2, 0x880 ;  /* 0x0000088002027836 */ /* 0x000fca0000000000 */
[----:B0-----:R-:W-:-:S07]  /*09e0*/  LEA R27, R5, R2, 0x18 ;  /* 0x00000002051b7211 */ /* 0x001fce00078ec0ff */
.L_x_31706:
[----:B--2---:R-:W0:Y:S01]  /*09f0*/  S2R R4, SR_CTAID.Y ;  /* 0x0000000000047919 */ /* 0x004e220000002600 */
[----:B------:R-:W-:-:S05]  /*0a00*/  IADD3 R9, PT, PT, R0, UR4, RZ ;  /* 0x0000000400097c10 */ /* 0x000fca000fffe0ff */
[----:B------:R-:W-:-:S04]  /*0a10*/  VIADD R2, R9, UR4 ;  /* 0x0000000409027c36 */ /* 0x000fc80008000000 */
[----:B------:R-:W-:Y:S02]  /*0a20*/  VIADD R24, R2, UR4 ;  /* 0x0000000402187c36 */ /* 0x000fe40008000000 */
[C---:B0-----:R-:W-:Y:S01]  /*0a30*/  IMAD R5, R4.reuse, 0x100, R0 ;  /* 0x0000010004057824 */ /* 0x041fe200078e0200 */
[C---:B------:R-:W-:Y:S01]  /*0a40*/  LEA R13, R4.reuse, R2, 0x8 ;  /* 0x00000002040d7211 */ /* 0x040fe200078e40ff */
        /* <DEDUP_REMOVED lines=22> */
.L_x_31702:
[----:B------:R-:W-:Y:S05]  /*0bb0*/  BSYNC.RECONVERGENT B0 ;  /* 0x0000000000007941 */ /* 0x000fea0003800200 */
.L_x_31701:
[C---:B------:R-:W-:Y:S02]  /*0bc0*/  LEA.HI R0, R66.reuse, R21, RZ, 0x1c ;  /* 0x0000001542007211 */ /* 0x040fe400078fe0ff */
[----:B0-2---:R-:W-:Y:S02]  /*0bd0*/  LOP3.LUT R4, R66, 0x1, RZ, 0xc0, !PT ;  /* 0x0000000142047812 */ /* 0x005fe400078ec0ff */
[----:B------:R-:W-:Y:S02]  /*0be0*/  LOP3.LUT R2, R0, 0x1f, RZ, 0x3c, !PT ;  /* 0x0000001f00027812 */ /* 0x000fe400078e3cff */
[----:B------:R-:W-:Y:S01]  /*0bf0*/  LOP3.LUT R21, R21, 0xff, RZ, 0xc0, !PT ;  /* 0x000000ff15157812 */ /* 0x000fe200078ec0ff */
[----:B------:R-:W-:Y:S01]  /*0c00*/  IMAD.SHL.U32 R33, R4, 0x10, RZ ;  /* 0x0000001004217824 */ /* 0x000fe200078e00ff */
[----:B------:R-:W-:Y:S02]  /*0c10*/  LOP3.LUT R0, R40, 0xf, RZ, 0xc0, !PT ;  /* 0x0000000f28007812 */ /* 0x000fe400078ec0ff */
[----:B------:R-:W-:-:S02]  /*0c20*/  LOP3.LUT R7, R2, 0xff, RZ, 0xc0, !PT ;  /* 0x000000ff02077812 */ /* 0x000fc400078ec0ff */
[----:B------:R-:W-:-:S07]  /*0c30*/  MOV R8, 0xc50 ;  /* 0x00000c5000087802 */ /* 0x000fce0000000f00 */
[----:B------:R-:W-:Y:S05]  /*0c40*/  CALL.REL.NOINC `($__internal_648_$__cuda_sm20_div_u16) ;  /* 0x0000003000807944 */ /* 0x000fea0003c00000 */
[----:B------:R-:W0:Y:S01]  /*0c50*/  LDC R5, c[0x0][0x3ac] ;  /* 0x0000eb00ff057b82 */ /* 0x000e220000000800 */
[C---:B------:R-:W-:Y:S01]  /*0c60*/  VIADD R2, R0.reuse, 0x1 ;  /* 0x0000000100027836 */ /* 0x040fe20000000000 */
[C---:B------:R-:W-:Y:S01]  /*0c70*/  IADD3 R4, PT, PT, R0.reuse, 0x3, RZ ;  /* 0x0000000300047810 */ /* 0x040fe20007ffe0ff */
[C---:B------:R-:W-:Y:S01]  /*0c80*/  VIADD R38, R0.reuse, 0x2 ;  /* 0x0000000200267836 */ /* 0x040fe20000000000 */
[C---:B------:R-:W-:Y:S01]  /*0c90*/  IADD3 R28, PT, PT, R0.reuse, 0x6, RZ ;  /* 0x00000006001c7810 */ /* 0x040fe20007ffe0ff */
[C---:B------:R-:W-:Y:S01]  /*0ca0*/  VIADD R30, R0.reuse, 0x4 ;  /* 0x00000004001e7836 */ /* 0x040fe20000000000 */
[----:B------:R-:W-:Y:S01]  /*0cb0*/  PRMT R37, R3, 0x9910, RZ ;  /* 0x0000991003257816 */ /* 0x000fe200000000ff */
[----:B------:R-:W-:Y:S01]  /*0cc0*/  VIADD R26, R0, 0x8 ;  /* 0x00000008001a7836 */ /* 0x000fe20000000000 */
[----:B------:R-:W-:Y:S01]  /*0cd0*/  IADD3 R10, PT, PT, R40, 0xa, RZ ;  /* 0x0000000a280a7810 */ /* 0x000fe20007ffe0ff */
[----:B------:R-:W-:Y:S01]  /*0ce0*/  VIADD R24, R0, 0xa ;  /* 0x0000000a00187836 */ /* 0x000fe20000000000 */
[----:B------:R-:W-:Y:S01]  /*0cf0*/  IADD3 R48, PT, PT, R40, -0x1, RZ ;  /* 0xffffffff28307810 */ /* 0x000fe20007ffe0ff */
[C---:B------:R-:W-:Y:S01]  /*0d00*/  VIADD R22, R0.reuse, 0xc ;  /* 0x0000000c00167836 */ /* 0x040fe20000000000 */
[C---:B------:R-:W-:Y:S01]  /*0d10*/  LOP3.LUT R19, R33.reuse, R0, RZ, 0xfc, !PT ;  /* 0x0000000021137212 */ /* 0x040fe200078efcff */
[C---:B------:R-:W-:Y:S01]  /*0d20*/  VIADD R20, R0.reuse, 0xe ;  /* 0x0000000e00147836 */ /* 0x040fe20000000000 */
[----:B------:R-:W-:Y:S01]  /*0d30*/  LOP3.LUT R10, R33, 0xf, R10, 0xf8, !PT ;  /* 0x0000000f210a7812 */ /* 0x000fe200078ef80a */
[----:B------:R-:W-:-:S02]  /*0d40*/  VIADD R50, R0, 0xf ;  /* 0x0000000f00327836 */ /* 0x000fc40000000000 */
[C---:B------:R-:W-:Y:S02]  /*0d50*/  VIADD R8, R40.reuse, 0x9 ;  /* 0x0000000928087836 */ /* 0x040fe40000000000 */
[C---:B------:R-:W-:Y:S02]  /*0d60*/  VIADD R6, R40.reuse, 0x6 ;  /* 0x0000000628067836 */ /* 0x040fe40000000000 */
        /* <DEDUP_REMOVED lines=34> */
[C---:B------:R-:W-:Y:S02]  /*0f90*/  SEL R27, R5.reuse, RZ, P0 ;  /* 0x000000ff051b7207 */ /* 0x040fe40000000000 */
[----:B------:R-:W-:Y:S01]  /*0fa0*/  IADD3 R4, PT, PT, R0, 0xd, RZ ;  /* 0x0000000d00047810 */ /* 0x000fe20007ffe0ff */
[----:B------:R-:W-:Y:S01]  /*0fb0*/  IMAD.IADD R28, R28, 0x1, -R9 ;  /* 0x000000011c1c7824 */ /* 0x000fe200078e0a09 */
[-C--:B------:R-:W-:Y:S01]  /*0fc0*/  ISETP.GE.AND P3, PT, R24, R5.reuse, PT ;  /* 0x000000051800720c */ /* 0x080fe20003f66270 */
[----:B------:R-:W-:Y:S01]  /*0fd0*/  IMAD.IADD R27, R2, 0x1, -R27 ;  /* 0x00000001021b7824 */ /* 0x000fe200078e0a1b */
[----:B------:R-:W-:Y:S01]  /*0fe0*/  ISETP.GE.AND P2, PT, R4, R5, PT ;  /* 0x000000050400720c */ /* 0x000fe20003f46270 */
[----:B------:R-:W-:Y:S01]  /*0ff0*/  VIADD R2, R0, 0xb ;  /* 0x0000000b00027836 */ /* 0x000fe20000000000 */
[----:B------:R-:W-:-:S02]  /*1000*/  SEL R7, R5, RZ, P1 ;  /* 0x000000ff05077207 */ /* 0x000fc40000800000 */
[-C--:B------:R-:W-:Y:S02]  /*1010*/  ISETP.GE.AND P1, PT, R22, R5.reuse, PT ;  /* 0x000000051600720c */ /* 0x080fe40003f26270 */
[----:B------:R-:W-:Y:S02]  /*1020*/  ISETP.GE.AND P0, PT, R2, R5, PT ;  /* 0x000000050200720c */ /* 0x000fe40003f06270 */
[C---:B------:R-:W-:Y:S02]  /*1030*/  SEL R21, R5.reuse, RZ, P2 ;  /* 0x000000ff05157207 */ /* 0x040fe40001000000 */
[C---:B------:R-:W-:Y:S02]  /*1040*/  SEL R23, R5.reuse, RZ, P0 ;  /* 0x000000ff05177207 */ /* 0x040fe40000000000 */
[C---:B------:R-:W-:Y:S01]  /*1050*/  SEL R9, R5.reuse, RZ, P3 ;  /* 0x000000ff05097207 */ /* 0x040fe20001800000 */
[----:B------:R-:W-:Y:S01]  /*1060*/  IMAD.IADD R21, R4, 0x1, -R21 ;  /* 0x0000000104157824 */ /* 0x000fe200078e0a15 */
[----:B------:R-:W-:Y:S01]  /*1070*/  IADD3 R26, PT, PT, R26, -R7, RZ ;  /* 0x800000071a1a7210 */ /* 0x000fe20007ffe0ff */
[----:B------:R-:W-:Y:S01]  /*1080*/  IMAD.IADD R23, R2, 0x1, -R23 ;  /* 0x0000000102177824 */ /* 0x000fe200078e0a17 */
[----:B------:R-:W-:Y:S01]  /*1090*/  SEL R7, R5, RZ, P1 ;  /* 0x000000ff05077207 */ /* 0x000fe20000800000 */
[----:B------:R-:W-:Y:S01]  /*10a0*/  IMAD.IADD R24, R24, 0x1, -R9 ;  /* 0x0000000118187824 */ /* 0x000fe200078e0a09 */
[-C--:B------:R-:W-:Y:S01]  /*10b0*/  ISETP.GE.AND P0, PT, R0, R5.reuse, PT ;  /* 0x000000050000720c */ /* 0x080fe20003f06270 */
[----:B------:R-:W-:Y:S01]  /*10c0*/  VIADD R2, R40, 0x2 ;  /* 0x0000000228027836 */ /* 0x000fe20000000000 */
[-C--:B------:R-:W-:Y:S01]  /*10d0*/  ISETP.GE.AND P3, PT, R20, R5.reuse, PT ;  /* 0x000000051400720c */ /* 0x080fe20003f66270 */
[----:B------:R-:W-:Y:S01]  /*10e0*/  IMAD.IADD R22, R22, 0x1, -R7 ;  /* 0x0000000116167824 */ /* 0x000fe200078e0a07 */
[----:B------:R-:W-:-:S02]  /*10f0*/  ISETP.GE.AND P1, PT, R50, R5, PT ;  /* 0x000000053200720c */ /* 0x000fc40003f26270 */
[----:B------:R-:W-:Y:S02]  /*1100*/  IADD3 R4, PT, PT, R40, 0x4, RZ ;  /* 0x0000000428047810 */ /* 0x000fe40007ffe0ff */
[C---:B------:R-:W-:Y:S02]  /*1110*/  SEL R3, R5.reuse, RZ, P0 ;  /* 0x000000ff05037207 */ /* 0x040fe40000000000 */
[C---:B------:R-:W-:Y:S02]  /*1120*/  SEL R9, R5.reuse, RZ, P3 ;  /* 0x000000ff05097207 */ /* 0x040fe40001800000 */
[----:B------:R-:W-:Y:S01]  /*1130*/  SEL R35, R5, RZ, P1 ;  /* 0x000000ff05237207 */ /* 0x000fe20000800000 */
[----:B------:R-:W-:Y:S01]  /*1140*/  IMAD.IADD R3, R0, 0x1, -R3 ;  /* 0x0000000100037824 */ /* 0x000fe200078e0a03 */
[----:B------:R-:W-:Y:S02]  /*1150*/  LOP3.LUT R15, R33, 0xf, R4, 0xf8, !PT ;  /* 0x0000000f210f7812 */ /* 0x000fe400078ef804 */
[----:B------:R-:W-:-:S02]  /*1160*/  IADD3 R20, PT, PT, R20, -R9, RZ ;  /* 0x8000000914147210 */ /* 0x000fc40007ffe0ff */
        /* <DEDUP_REMOVED lines=13> */
[----:B------:R-:W-:Y:S02]  /*1240*/  LOP3.LUT R0, R32, 0x3, RZ, 0xc0, !PT ;  /* 0x0000000320007812 */ /* 0x000fe400078ec0ff */
[----:B------:R-:W-:-:S07]  /*1250*/  MOV R36, 0x1270 ;  /* 0x0000127000247802 */ /* 0x000fce0000000f00 */
[----:B------:R-:W-:Y:S05]  /*1260*/  CALL.REL.NOINC `($__internal_647_$__cuda_sm20_div_s16) ;  /* 0x0000002800987944 */ /* 0x000fea0003c00000 */
        /* <DEDUP_REMOVED lines=8> */
.L_x_31762:
[----:B0-2---:R-:W0:Y:S01]  /*12f0*/  S2R R33, SR_CgaCtaId ;  /* 0x0000000000217919 */ /* 0x005e220000008800 */
[----:B------:R-:W-:Y:S01]  /*1300*/  ISETP.NE.AND P1, PT, R0, 0x2, PT ;  /* 0x000000020000780c */ /* 0x000fe20003f25270 */
[----:B------:R-:W-:Y:S01]  /*1310*/  BSSY.RECONVERGENT B0, `(.L_x_31707) ;  /* 0x000002c000007945 */ /* 0x000fe20003800200 */
[----:B------:R-:W-:Y:S01]  /*1320*/  MOV R32, 0x400 ;  /* 0x0000040000207802 */ /* 0x000fe20000000f00 */
[----:B-1----:R-:W1:Y:S01]  /*1330*/  S2R R34, SR_TID.X ;  /* 0x0000000000227919 */ /* 0x002e620000002100 */
[----:B------:R-:W-:Y:S02]  /*1340*/  P2R R49, PR, RZ, 0x1 ;  /* 0x00000001ff317803 */ /* 0x000fe40000000000 */
[----:B------:R-:W-:Y:S02]  /*1350*/  SHF.R.U32.HI R47, RZ, 0x4, R41 ;  /* 0x00000004ff2f7819 */ /* 0x000fe40000011629 */
[----:B0---4-:R-:W-:Y:S02]  /*1360*/  LEA R35, R33, R32, 0x18 ;  /* 0x0000002021237211 */ /* 0x011fe400078ec0ff */
[----:B-1----:R-:W-:-:S02]  /*1370*/  LOP3.LUT R46, R34, 0xf, RZ, 0xc0, !PT ;  /* 0x0000000f222e7812 */ /* 0x002fc400078ec0ff */
[----:B------:R-:W-:Y:S02]  /*1380*/  LOP3.LUT R33, R34, 0xf, RZ, 0xc0, !PT ;  /* 0x0000000f22217812 */ /* 0x000fe400078ec0ff */
[----:B------:R-:W-:Y:S01]  /*1390*/  SHF.R.U32.HI R37, RZ, 0x4, R34 ;  /* 0x00000004ff257819 */ /* 0x000fe20000011622 */
[----:B------:R-:W-:Y:S02]  /*13a0*/  IMAD R46, R46, 0x84, R35 ;  /* 0x000000842e2e7824 */ /* 0x000fe400078e0223 */
[----:B------:R-:W-:Y:S01]  /*13b0*/  IMAD.IADD R48, R33, 0x1, R44 ;  /* 0x0000000121307824 */ /* 0x000fe200078e022c */
[----:B---3--:R-:W-:Y:S01]  /*13c0*/  MOV R67, R37 ;  /* 0x0000002500437202 */ /* 0x008fe20000000f00 */
[----:B-----5:R-:W-:Y:S06]  /*13d0*/  @!P1 BRA `(.L_x_31708) ;  /* 0x00000000007c9947 */ /* 0x020fec0003800000 */
        /* <DEDUP_REMOVED lines=8> */
[----:B------:R-:W-:Y:S02]  /*1460*/  ISETP.NE.AND P0, PT, R0, 0x3, PT ;  /* 0x000000030000780c */ /* 0x000fe40003f05270 */
[----:B------:R-:W-:-:S05]  /*1470*/  LEA.HI R37, R41, R37, RZ, 0x1c ;  /* 0x0000002529257211 */ /* 0x000fca00078fe0ff */
[----:B------:R-:W-:Y:S01]  /*1480*/  IMAD.MOV.U32 R67, RZ, RZ, R37 ;  /* 0x000000ffff437224 */ /* 0x000fe200078e0025 */
[----:B--2---:R0:W-:Y:S05]  /*1490*/  STS [R36], R32 ;  /* 0x0000002024007388 */ /* 0x0041ea0000000800 */
[----:B------:R-:W-:Y:S05]  /*14a0*/  @!P0 BRA `(.L_x_31708) ;  /* 0x0000000000488947 */ /* 0x000fea0003800000 */
[----:B------:R-:W1:Y:S01]  /*14b0*/  S2R R33, SR_CTAID.Z ;  /* 0x0000000000217919 */ /* 0x000e620000002700 */
[----:B0-----:R-:W-:Y:S02]  /*14c0*/  LEA.HI R32, R34, R47, RZ, 0x1c ;  /* 0x0000002f22207211 */ /* 0x001fe400078fe0ff */
[----:B------:R-:W-:-:S03]  /*14d0*/  ISETP.NE.AND P0, PT, R0, RZ, PT ;  /* 0x000000ff0000720c */ /* 0x000fc60003f05270 */
[C---:B-1----:R-:W-:Y:S01]  /*14e0*/  IMAD R32, R33.reuse, 0x20, R32 ;  /* 0x0000002021207824 */ /* 0x042fe200078e0220 */
[----:B------:R-:W-:-:S03]  /*14f0*/  LEA R34, R33, R37, 0x5 ;  /* 0x0000002521227211 */ /* 0x000fc600078e28ff */
[----:B------:R-:W-:Y:S02]  /*1500*/  IMAD.IADD R32, R32, 0x1, R47 ;  /* 0x0000000120207824 */ /* 0x000fe400078e022f */
[----:B------:R-:W-:-:S04]  /*1510*/  IMAD R34, R34, R35, R48 ;  /* 0x0000002322227224 */ /* 0x000fc800078e0230 */
[----:B------:R-:W-:Y:S02]  /*1520*/  @P0 IMAD R32, R32, R35, R48 ;  /* 0x0000002320200224 */ /* 0x000fe400078e0230 */
[----:B------:R-:W-:-:S04]  /*1530*/  IMAD.WIDE R34, R34, 0x4, R68 ;  /* 0x0000000422227825 */ /* 0x000fc800078e0244 */
[----:B------:R-:W-:Y:S02]  /*1540*/  @P0 IMAD.WIDE R32, R32, 0x4, R68 ;  /* 0x0000000420200825 */ /* 0x000fe400078e0244 */
[----:B------:R-:W2:Y:S04]  /*1550*/  LDG.E R34, desc[UR8][R34.64] ;  /* 0x0000000822227981 */ /* 0x000ea8000c1e1900 */
[----:B------:R-:W3:Y:S01]  /*1560*/  @P0 LDG.E R32, desc[UR8][R32.64] ;  /* 0x0000000820200981 */ /* 0x000ee2000c1e1900 */
[----:B------:R-:W-:Y:S01]  /*1570*/  IMAD R36, R47, 0x4, R36 ;  /* 0x000000042f247824 */ /* 0x000fe200078e0224 */
[----:B------:R-:W-:-:S03]  /*1580*/  LEA.HI R67, R41, R37, RZ, 0x1c ;  /* 0x0000002529437211 */ /* 0x000fc600078fe0ff */
[----:B------:R-:W-:Y:S01]  /*1590*/  @P0 IMAD R69, R47, 0x4, R36 ;  /* 0x000000042f450824 */ /* 0x000fe200078e0224 */
[----:B------:R-:W-:Y:S01]  /*15a0*/  @P0 LEA.HI R67, R41, R67, RZ, 0x1c ;  /* 0x0000004329430211 */ /* 0x000fe200078fe0ff */
[----:B--2---:R1:W-:Y:S04]  /*15b0*/  STS [R36], R34 ;  /* 0x0000002224007388 */ /* 0x0043e80000000800 */
[----:B---3--:R1:W-:Y:S02]  /*15c0*/  @P0 STS [R69], R32 ;  /* 0x0000002045000388 */ /* 0x0083e40000000800 */
.L_x_31708:
[----:B------:R-:W-:Y:S05]  /*15d0*/  BSYNC.RECONVERGENT B0 ;  /* 0x0000000000007941 */ /* 0x000fea0003800200 */
.L_x_31707:
[----:B012---:R-:W0:Y:S01]  /*15e0*/  S2R R32, SR_CTAID.Z ;  /* 0x0000000000207919 */ /* 0x007e220000002700 */
[----:B-----5:R1:W-:Y:S02]  /*15f0*/  STL.64 [R1], R2 ;  /* 0x0000000201007387 */ /* 0x0203e40000100a00 */
[----:B-1----:R-:W1:Y:S01]  /*1600*/  LDC.64 R2, c[0x0][0x398] ;  /* 0x0000e600ff027b82 */ /* 0x002e620000000a00 */
[----:B0-----:R-:W-:-:S04]  /*1610*/  IMAD R34, R32, 0x20, R67 ;  /* 0x0000002020227824 */ /* 0x001fc800078e0243 */
[----:B------:R-:W-:Y:S01]  /*1620*/  IMAD R32, R34, UR7, R48 ;  /* 0x0000000722207c24 */ /* 0x000fe2000f8e0230 */
[----:B------:R-:W-:-:S03]  /*1630*/  LEA.HI R34, R41, R34, RZ, 0x1c ;  /* 0x0000002229227211 */ /* 0x000fc600078fe0ff */
[----:B-1----:R-:W-:Y:S01]  /*1640*/  IMAD.WIDE R32, R32, 0x4, R2 ;  /* 0x0000000420207825 */ /* 0x002fe200078e0202 */
[----:B------:R-:W-:-:S04]  /*1650*/  LEA.HI R35, R41, R34, RZ, 0x1c ;  /* 0x0000002229237211 */ /* 0x000fc800078fe0ff */
[----:B------:R-:W-:Y:S01]  /*1660*/  LEA.HI R36, R41, R35, RZ, 0x1c ;  /* 0x0000002329247211 */ /* 0x000fe200078fe0ff */
[----:B------:R0:W2:Y:S01]  /*1670*/  LDG.E R68, desc[UR8][R32.64] ;  /* 0x0000000820447981 */ /* 0x0000a2000c1e1900 */
[----:B------:R-:W-:-:S03]  /*1680*/  IMAD R35, R35, UR7, R48 ;  /* 0x0000000723237c24 */ /* 0x000fc6000f8e0230 */
[----:B------:R-:W-:-:S04]  /*1690*/  IMAD R36, R36, UR7, R48 ;  /* 0x0000000724247c24 */ /* 0x000fc8000f8e0230 */
[----:B------:R-:W-:-:S04]  /*16a0*/  IMAD.WIDE R36, R36, 0x4, R2 ;  /* 0x0000000424247825 */ /* 0x000fc800078e0202 */
[----:B0-----:R-:W-:Y:S02]  /*16b0*/  IMAD R32, R34, UR7, R48 ;  /* 0x0000000722207c24 */ /* 0x001fe4000f8e0230 */
[--C-:B------:R-:W-:Y:S01]  /*16c0*/  IMAD.WIDE R34, R35, 0x4, R2.reuse ;  /* 0x0000000423227825 */ /* 0x100fe200078e0202 */
[----:B------:R-:W3:Y:S03]  /*16d0*/  LDG.E R36, desc[UR8][R36.64] ;  /* 0x0000000824247981 */ /* 0x000ee6000c1e1900 */
[----:B------:R-:W-:Y:S02]  /*16e0*/  IMAD.WIDE R32, R32, 0x4, R2 ;  /* 0x0000000420207825 */ /* 0x000fe400078e0202 */
[----:B------:R0:W4:Y:S04]  /*16f0*/  LDG.E R34, desc[UR8][R34.64] ;  /* 0x0000000822227981 */ /* 0x000128000c1e1900 */
[----:B------:R1:W3:Y:S04]  /*1700*/  LDG.E R32, desc[UR8][R32.64] ;  /* 0x0000000820207981 */ /* 0x0002e8000c1e1900 */
[----:B------:R2:W5:Y:S01]  /*1710*/  LDL.LU.64 R2, [R1] ;  /* 0x0000000001027983 */ /* 0x0005620000300a00 */
[----:B0-----:R-:W-:-:S05]  /*1720*/  LEA R35, R67, R46, 0x2 ;  /* 0x0000002e43237211 */ /* 0x001fca00078e10ff */
[C---:B-1----:R-:W-:Y:S01]  /*1730*/  IMAD R33, R47.reuse, 0x4, R35 ;  /* 0x000000042f217824 */ /* 0x042fe200078e0223 */
[----:B------:R-:W-:-:S04]  /*1740*/  LEA R67, R47, R67, 0x2 ;  /* 0x000000432f437211 */ /* 0x000fc800078e10ff */
[----:B------:R-:W-:Y:S01]  /*1750*/  ISETP.GE.U32.AND P0, PT, R67, 0x20, PT ;  /* 0x000000204300780c */ /* 0x000fe20003f06070 */
[----:B--2---:R0:W-:Y:S02]  /*1760*/  STS [R35], R68 ;  /* 0x0000004423007388 */ /* 0x0041e40000000800 */
[----:B0-----:R-:W-:-:S04]  /*1770*/  IMAD R35, R47, 0x4, R33 ;  /* 0x000000042f237824 */ /* 0x001fc800078e0221 */
[----:B------:R-:W-:Y:S01]  /*1780*/  IMAD R37, R47, 0x4, R35 ;  /* 0x000000042f257824 */ /* 0x000fe200078e0223 */
[----:B---3--:R2:W-:Y:S04]  /*1790*/  STS [R33], R32 ;  /* 0x0000002021007388 */ /* 0x0085e80000000800 */
[----:B----4-:R2:W-:Y:S04]  /*17a0*/  STS [R35], R34 ;  /* 0x0000002223007388 */ /* 0x0105e80000000800 */
[----:B------:R2:W-:Y:S01]  /*17b0*/  STS [R37], R36 ;  /* 0x0000002425007388 */ /* 0x0005e20000000800 */
[----:B------:R-:W-:Y:S05]  /*17c0*/  @!P0 BRA `(.L_x_31707) ;  /* 0xfffffffc00848947 */ /* 0x000fea000383ffff */
[----:B------:R-:W-:Y:S01]  /*17d0*/  ISETP.GE.AND P0, PT, R43, 0x1, PT ;  /* 0x000000012b00780c */ /* 0x000fe20003f06270 */
[----:B------:R-:W-:Y:S05]  /*17e0*/  WARPSYNC.ALL ;  /* 0x0000000000007948 */ /* 0x000fea0003800000 */
[----:B------:R-:W-:Y:S07]  /*17f0*/  BAR.SYNC.DEFER_BLOCKING 0x0 ;  /* 0x0000000000007b1d */ /* 0x000fee0000010000 */
[----:B------:R-:W-:Y:S05]  /*1800*/  @!P0 BRA `(.L_x_31709) ;  /* 0x0000001400608947 */ /* 0x000fea0003800000 */
[----:B------:R-:W-:Y:S01]  /*1810*/  BSSY.RECONVERGENT B0, `(.L_x_31709) ;  /* 0x0000157000007945 */ /* 0x000fe20003800200 */
[----:B--2---:R-:W-:-:S07]  /*1820*/  IMAD.MOV.U32 R32, RZ, RZ, RZ ;  /* 0x000000ffff207224 */ /* 0x004fce00078e00ff */
.L_x_31761:
[----:B0-----:R-:W0:Y:S01]  /*1830*/  LDC R34, c[0x0][0x3ac] ;  /* 0x0000eb00ff227b82 */ /* 0x001e220000000800 */
[----:B------:R-:W-:Y:S02]  /*1840*/  VIMNMX R33, PT, PT, R43, 0x40, PT ;  /* 0x000000402b217848 */ /* 0x000fe40003fe0100 */
[----:B------:R-:W-:-:S03]  /*1850*/  ISETP.GE.AND P4, PT, R42, UR4, PT ;  /* 0x000000042a007c0c */ /* 0x000fc6000bf86270 */
[----:B--2-4-:R-:W-:Y:S02]  /*1860*/  IMAD.SHL.U32 R35, R33, 0x2, RZ ;  /* 0x0000000221237824 */ /* 0x014fe400078e00ff */
[----:B------:R-:W-:-:S03]  /*1870*/  IMAD.IADD R33, R40, 0x1, R32 ;  /* 0x0000000128217824 */ /* 0x000fc600078e0220 */
[----:B------:R-:W-:Y:S02]  /*1880*/  IADD3 R32, PT, PT, R35, R32, RZ ;  /* 0x0000002023207210 */ /* 0x000fe40007ffe0ff */
[C---:B0-----:R-:W-:Y:S02]  /*1890*/  ISETP.GE.AND P3, PT, R34.reuse, 0x1, PT ;  /* 0x000000012200780c */ /* 0x041fe40003f66270 */
[C---:B------:R-:W-:Y:S02]  /*18a0*/  ISETP.GE.AND P2, PT, R34.reuse, 0x2, PT ;  /* 0x000000022200780c */ /* 0x040fe40003f46270 */
[C---:B------:R-:W-:Y:S02]  /*18b0*/  ISETP.GE.AND P1, PT, R34.reuse, 0x3, PT ;  /* 0x000000032200780c */ /* 0x040fe40003f26270 */
[C---:B------:R-:W-:Y:S02]  /*18c0*/  ISETP.GE.AND P0, PT, R34.reuse, 0x4, PT ;  /* 0x000000042200780c */ /* 0x040fe40003f06270 */
[----:B------:R-:W-:-:S05]  /*18d0*/  ISETP.GE.AND P5, PT, R34, 0x5, PT ;  /* 0x000000052200780c */ /* 0x000fca0003fa6270 */
[----:B-1-3--:R-:W-:Y:S08]  /*18e0*/  @!P3 BRA `(.L_x_31710) ;  /* 0x00000000001cb947 */ /* 0x00aff00003800000 */
[----:B------:R-:W0:Y:S01]  /*18f0*/  S2UR UR6, SR_CgaCtaId ;  /* 0x00000000000679c3 */ /* 0x000e220000008800 */
[----:B------:R-:W-:Y:S01]  /*1900*/  UMOV UR5, 0x400 ;  /* 0x0000040000057882 */ /* 0x000fe20000000000 */
[----:B------:R-:W-:Y:S01]  /*1910*/  IMAD R35, R33, R34, R19 ;  /* 0x0000002221237224 */ /* 0x000fe200078e0213 */
[----:B------:R-:W-:-:S04]  /*1920*/  UIADD3 UR5, UPT, UPT, UR5, 0x880, URZ ;  /* 0x0000088005057890 */ /* 0x000fc8000fffe0ff */
[----:B0-----:R-:W-:-:S06]  /*1930*/  ULEA UR5, UR6, UR5, 0x18 ;  /* 0x0000000506057291 */ /* 0x001fcc000f8ec0ff */
[----:B------:R-:W-:-:S05]  /*1940*/  LEA R35, R35, UR5, 0x2 ;  /* 0x0000000523237c11 */ /* 0x000fca000f8e10ff */
[----:B------:R0:W1:Y:S02]  /*1950*/  LDS R50, [R35] ;  /* 0x0000000023327984 */ /* 0x0000640000000800 */
.L_x_31710:
        /* <DEDUP_REMOVED lines=8> */
.L_x_31711:
        /* <DEDUP_REMOVED lines=8> */
.L_x_31712:
[----:B------:R-:W-:Y:S05]  /*1a60*/  @!P0 BRA `(.L_x_31713) ;  /* 0x00000000001c8947 */ /* 0x000fea0003800000 */
[----:B------:R-:W1:Y:S01]  /*1a70*/  S2UR UR6, SR_CgaCtaId ;  /* 0x00000000000679c3 */ /* 0x000e620000008800 */
[----:B------:R-:W-:Y:S01]  /*1a80*/  UMOV UR5, 0x400 ;  /* 0x0000040000057882 */ /* 0x000fe20000000000 */
[----:B0-2-4-:R-:W-:Y:S01]  /*1a90*/  IMAD R35, R33, R34, R16 ;  /* 0x0000002221237224 */ /* 0x015fe200078e0210 */
[----:B------:R-:W-:-:S04]  /*1aa0*/  UIADD3 UR5, UPT, UPT, UR5, 0x880, URZ ;  /* 0x0000088005057890 */ /* 0x000fc8000fffe0ff */
[----:B-1----:R-:W-:-:S06]  /*1ab0*/  ULEA UR5, UR6, UR5, 0x18 ;  /* 0x0000000506057291 */ /* 0x002fcc000f8ec0ff */
[----:B------:R-:W-:-:S05]  /*1ac0*/  LEA R35, R35, UR5, 0x2 ;  /* 0x0000000523237c11 */ /* 0x000fca000f8e10ff */
[----:B------:R0:W1:Y:S02]  /*1ad0*/  LDS R53, [R35] ;  /* 0x0000000023357984 */ /* 0x0000640000000800 */
.L_x_31713:
[----:B------:R-:W-:Y:S01]  /*1ae0*/  ISETP.GE.AND P6, PT, R34, 0x6, PT ;  /* 0x000000062200780c */ /* 0x000fe20003fc6270 */
[----:B------:R-:W-:-:S12]  /*1af0*/  @!P5 BRA `(.L_x_31714) ;  /* 0x00000000001cd947 */ /* 0x000fd80003800000 */
[----:B------:R-:W3:Y:S01]  /*1b00*/  S2UR UR6, SR_CgaCtaId ;  /* 0x00000000000679c3 */ /* 0x000ee20000008800 */
[----:B------:R-:W-:Y:S01]  /*1b10*/  UMOV UR5, 0x400 ;  /* 0x0000040000057882 */ /* 0x000fe20000000000 */
[----:B0-2-4-:R-:W-:Y:S01]  /*1b20*/  IMAD R35, R33, R34, R15 ;  /* 0x0000002221237224 */ /* 0x015fe200078e020f */
[----:B------:R-:W-:-:S04]  /*1b30*/  UIADD3 UR5, UPT, UPT, UR5, 0x880, URZ ;  /* 0x0000088005057890 */ /* 0x000fc8000fffe0ff */
[----:B---3--:R-:W-:-:S06]  /*1b40*/  ULEA UR5, UR6, UR5, 0x18 ;  /* 0x0000000506057291 */ /* 0x008fcc000f8ec0ff */
[----:B------:R-:W-:-:S05]  /*1b50*/  LEA R35, R35, UR5, 0x2 ;  /* 0x0000000523237c11 */ /* 0x000fca000f8e10ff */
[----:B------:R0:W2:Y:S02]  /*1b60*/  LDS R54, [R35] ;  /* 0x0000000023367984 */ /* 0x0000a40000000800 */
.L_x_31714:
        /* <DEDUP_REMOVED lines=9> */
.L_x_31715:
[----:B------:R-:W-:Y:S01]  /*1c00*/  ISETP.GE.AND P6, PT, R34, 0x8, PT ;  /* 0x000000082200780c */ /* 0x000fe20003fc6270 */
[----:B------:R-:W-:-:S12]  /*1c10*/  @!P5 BRA `(.L_x_31716) ;  /* 0x00000000001cd947 */ /* 0x000fd80003800000 */
[----:B------:R-:W1:Y:S01]  /*1c20*/  S2UR UR6, SR_CgaCtaId ;  /* 0x00000000000679c3 */ /* 0x000e620000008800 */
[----:B------:R-:W-:Y:S01]  /*1c30*/  UMOV UR5, 0x400 ;  /* 0x0000040000057882 */ /* 0x000fe20000000000 */
[----:B0-2-4-:R-:W-:Y:S01]  /*1c40*/  IMAD R35, R33, R34, R13 ;  /* 0x0000002221237224 */ /* 0x015fe200078e020d */
[----:B------:R-:W-:-:S04]  /*1c50*/  UIADD3 UR5, UPT, UPT, UR5, 0x880, URZ ;  /* 0x0000088005057890 */ /* 0x000fc8000fffe0ff */
[----:B-1----:R-:W-:-:S06]  /*1c60*/  ULEA UR5, UR6, UR5, 0x18 ;  /* 0x0000000506057291 */ /* 0x002fcc000f8ec0ff */
[----:B------:R-:W-:-:S05]  /*1c70*/  LEA R35, R35, UR5, 0x2 ;  /* 0x0000000523237c11 */ /* 0x000fca000f8e10ff */
[----:B------:R0:W1:Y:S02]  /*1c80*/  LDS R56, [R35] ;  /* 0x0000000023387984 */ /* 0x0000640000000800 */
.L_x_31716:
        /* <DEDUP_REMOVED lines=9> */
.L_x_31717:
        /* <DEDUP_REMOVED lines=9> */
.L_x_31718:
        /* <DEDUP_REMOVED lines=9> */
.L_x_31719:
        /* <DEDUP_REMOVED lines=9> */
.L_x_31720:
        /* <DEDUP_REMOVED lines=9> */
.L_x_31721:
        /* <DEDUP_REMOVED lines=9> */
.L_x_31722:
        /* <DEDUP_REMOVED lines=9> */
.L_x_31723:
        /* <DEDUP_REMOVED lines=9> */
.L_x_31724:
[----:B------:R-:W-:Y:S01]  /*2110*/  ISETP.GE.AND P5, PT, R32, R43, PT ;  /* 0x0000002b2000720c */ /* 0x000fe20003fa6270 */
        /* <DEDUP_REMOVED lines=8> */
.L_x_31725:
[----:B------:R-:W-:Y:S05]  /*21a0*/  @P4 BRA `(.L_x_31726) ;  /* 0x0000000800f04947 */ /* 0x000fea0003800000 */
[----:B------:R-:W3:Y:S01]  /*21b0*/  S2R R36, SR_CgaCtaId ;  /* 0x0000000000247919 */ /* 0x000ee20000008800 */
[----:B0-2-4-:R-:W-:Y:S02]  /*21c0*/  MOV R35, 0x400 ;  /* 0x0000040000237802 */ /* 0x015fe40000000f00 */
[----:B------:R-:W-:Y:S01]  /*21d0*/  ISETP.GT.U32.AND P4, PT, R34, 0x40, PT ;  /* 0x000000402200780c */ /* 0x000fe20003f84070 */
[----:B------:R-:W-:Y:S01]  /*21e0*/  IMAD.MOV.U32 R34, RZ, RZ, R42 ;  /* 0x000000ffff227224 */ /* 0x000fe200078e002a */
[----:B---3--:R-:W-:-:S11]  /*21f0*/  LEA R35, R36, R35, 0x18 ;  /* 0x0000002324237211 */ /* 0x008fd600078ec0ff */
.L_x_31760:
[----:B------:R-:W-:-:S04]  /*2200*/  IMAD R36, R34, 0x84, R35 ;  /* 0x0000008422247824 */ /* 0x000fc800078e0223 */
[----:B--234-:R-:W-:Y:S01]  /*2210*/  IMAD R67, R66, 0x4, R36 ;  /* 0x0000000442437824 */ /* 0x01cfe200078e0224 */
        /* <DEDUP_REMOVED lines=8> */
[----:B-----5:R0:W2:Y:S02]  /*22a0*/  SHFL.IDX PT, R37, R67, R3, 0x1f ;  /* 0x00001f0343257589 */ /* 0x0200a400000e0000 */
.L_x_31768:
[----:B-12---:R-:W-:-:S07]  /*22b0*/  IMAD R37, R50, R37, RZ ;  /* 0x0000002532257224 */ /* 0x006fce00078e02ff */
.L_x_31728:
[----:B------:R-:W-:-:S13]  /*22c0*/  ISETP.GE.AND P2, PT, R36, 0x2, PT ;  /* 0x000000022400780c */ /* 0x000fda0003f46270 */
[----:B------:R-:W-:Y:S05]  /*22d0*/  @!P2 BRA `(.L_x_31730) ;  /* 0x000000000010a947 */ /* 0x000fea0003800000 */
[----:B------:R-:W-:-:S03]  /*22e0*/  UMOV UR5, 0xffffffff ;  /* 0xffffffff00057882 */ /* 0x000fc60000000000 */
[----:B------:R-:W-:Y:S05]  /*22f0*/  BRA.DIV UR5, `(.L_x_31731) ;  /* 0x0000001205547947 */ /* 0x000fea000b800000 */
[----:B------:R2:W3:Y:S02]  /*2300*/  SHFL.IDX PT, R46, R67, R39, 0x1f ;  /* 0x00001f27432e7589 */ /* 0x0004e400000e0000 */
.L_x_31771:
[----:B---3--:R-:W-:-:S07]  /*2310*/  IMAD R37, R51, R46, R37 ;  /* 0x0000002e33257224 */ /* 0x008fce00078e0225 */
.L_x_31730:
[----:B------:R-:W-:-:S13]  /*2320*/  ISETP.GE.AND P1, PT, R36, 0x3, PT ;  /* 0x000000032400780c */ /* 0x000fda0003f26270 */
[----:B------:R-:W-:Y:S05]  /*2330*/  @!P1 BRA `(.L_x_31732) ;  /* 0x0000000000109947 */ /* 0x000fea0003800000 */
[----:B------:R-:W-:-:S03]  /*2340*/  UMOV UR5, 0xffffffff ;  /* 0xffffffff00057882 */ /* 0x000fc60000000000 */
[----:B------:R-:W-:Y:S05]  /*2350*/  BRA.DIV UR5, `(.L_x_31733) ;  /* 0x0000001205607947 */ /* 0x000fea000b800000 */
[----:B------:R3:W4:Y:S02]  /*2360*/  SHFL.IDX PT, R46, R67, R38, 0x1f ;  /* 0x00001f26432e7589 */ /* 0x00072400000e0000 */
.L_x_31774:
[----:B----4-:R-:W-:-:S07]  /*2370*/  IMAD R37, R52, R46, R37 ;  /* 0x0000002e34257224 */ /* 0x010fce00078e0225 */
.L_x_31732:
[----:B------:R-:W-:-:S13]  /*2380*/  ISETP.GE.AND P0, PT, R36, 0x4, PT ;  /* 0x000000042400780c */ /* 0x000fda0003f06270 */
[----:B------:R-:W-:Y:S05]  /*2390*/  @!P0 BRA `(.L_x_31734) ;  /* 0x0000000000108947 */ /* 0x000fea0003800000 */
[----:B------:R-:W-:-:S03]  /*23a0*/  UMOV UR5, 0xffffffff ;  /* 0xffffffff00057882 */ /* 0x000fc60000000000 */
[----:B------:R-:W-:Y:S05]  /*23b0*/  BRA.DIV UR5, `(.L_x_31735) ;  /* 0x00000012056c7947 */ /* 0x000fea000b800000 */
[----:B------:R4:W0:Y:S02]  /*23c0*/  SHFL.IDX PT, R46, R67, R31, 0x1f ;  /* 0x00001f1f432e7589 */ /* 0x00082400000e0000 */
.L_x_31777:
[----:B01----:R-:W-:-:S07]  /*23d0*/  IMAD R37, R53, R46, R37 ;  /* 0x0000002e35257224 */ /* 0x003fce00078e0225 */
.L_x_31734:
[----:B------:R-:W-:-:S13]  /*23e0*/  ISETP.GE.AND P6, PT, R36, 0x5, PT ;  /* 0x000000052400780c */ /* 0x000fda0003fc6270 */
[----:B------:R-:W-:Y:S05]  /*23f0*/  @!P6 BRA `(.L_x_31736) ;  /* 0x000000000010e947 */ /* 0x000fea0003800000 */
[----:B------:R-:W-:-:S03]  /*2400*/  UMOV UR5, 0xffffffff ;  /* 0xffffffff00057882 */ /* 0x000fc60000000000 */
[----:B------:R-:W-:Y:S05]  /*2410*/  BRA.DIV UR5, `(.L_x_31737) ;  /* 0x0000001205787947 */ /* 0x000fea000b800000 */
[----:B------:R0:W0:Y:S02]  /*2420*/  SHFL.IDX PT, R46, R67, R30, 0x1f ;  /* 0x00001f1e432e7589 */ /* 0x00002400000e0000 */
.L_x_31780:
[----:B0-----:R-:W-:-:S07]  /*2430*/  IMAD R37, R54, R46, R37 ;  /* 0x0000002e36257224 */ /* 0x001fce00078e0225 */
.L_x_31736:
[----:B------:R-:W-:-:S13]  /*2440*/  ISETP.GE.AND P6, PT, R36, 0x6, PT ;  /* 0x000000062400780c */ /* 0x000fda0003fc6270 */
[----:B------:R-:W-:Y:S05]  /*2450*/  @!P6 BRA `(.L_x_31738) ;  /* 0x000000000010e947 */ /* 0x000fea0003800000 */
[----:B------:R-:W-:-:S03]  /*2460*/  UMOV UR5, 0xffffffff ;  /* 0xffffffff00057882 */ /* 0x000fc60000000000 */
[----:B------:R-:W-:Y:S05]  /*2470*/  BRA.DIV UR5, `(.L_x_31739) ;  /* 0x0000001205847947 */ /* 0x000fea000b800000 */
[----:B------:R0:W0:Y:S02]  /*2480*/  SHFL.IDX PT, R46, R67, R29, 0x1f ;  /* 0x00001f1d432e7589 */ /* 0x00002400000e0000 */
.L_x_31783:
[----:B0-----:R-:W-:-:S07]  /*2490*/  IMAD R37, R55, R46, R37 ;  /* 0x0000002e37257224 */ /* 0x001fce00078e0225 */
.L_x_31738:
[----:B------:R-:W-:-:S13]  /*24a0*/  ISETP.GE.AND P6, PT, R36, 0x7, PT ;  /* 0x000000072400780c */ /* 0x000fda0003fc6270 */
[----:B------:R-:W-:Y:S05]  /*24b0*/  @!P6 BRA `(.L_x_31740) ;  /* 0x000000000010e947 */ /* 0x000fea0003800000 */
[----:B------:R-:W-:-:S03]  /*24c0*/  UMOV UR5, 0xffffffff ;  /* 0xffffffff00057882 */ /* 0x000fc60000000000 */
[----:B------:R-:W-:Y:S05]  /*24d0*/  BRA.DIV UR5, `(.L_x_31741) ;  /* 0x0000001205907947 */ /* 0x000fea000b800000 */
[----:B------:R0:W0:Y:S02]  /*24e0*/  SHFL.IDX PT, R46, R67, R28, 0x1f ;  /* 0x00001f1c432e7589 */ /* 0x00002400000e0000 */
.L_x_31786:
[----:B01----:R-:W-:-:S07]  /*24f0*/  IMAD R37, R56, R46, R37 ;  /* 0x0000002e38257224 */ /* 0x003fce00078e0225 */
.L_x_31740:
[----:B------:R-:W-:-:S13]  /*2500*/  ISETP.GE.AND P6, PT, R36, 0x8, PT ;  /* 0x000000082400780c */ /* 0x000fda0003fc6270 */
[----:B------:R-:W-:Y:S05]  /*2510*/  @!P6 BRA `(.L_x_31742) ;  /* 0x000000000010e947 */ /* 0x000fea0003800000 */
[----:B------:R-:W-:-:S03]  /*2520*/  UMOV UR5, 0xffffffff ;  /* 0xffffffff00057882 */ /* 0x000fc60000000000 */
[----:B------:R-:W-:Y:S05]  /*2530*/  BRA.DIV UR5, `(.L_x_31743) ;  /* 0x00000012059c7947 */ /* 0x000fea000b800000 */
[----:B------:R0:W0:Y:S02]  /*2540*/  SHFL.IDX PT, R46, R67, R27, 0x1f ;  /* 0x00001f1b432e7589 */ /* 0x00002400000e0000 */
.L_x_31789:
[----:B0-----:R-:W-:-:S07]  /*2550*/  IMAD R37, R57, R46, R37 ;  /* 0x0000002e39257224 */ /* 0x001fce00078e0225 */
.L_x_31742:
[----:B------:R-:W-:-:S13]  /*2560*/  ISETP.GE.AND P6, PT, R36, 0x9, PT ;  /* 0x000000092400780c */ /* 0x000fda0003fc6270 */
[----:B------:R-:W-:Y:S05]  /*2570*/  @!P6 BRA `(.L_x_31744) ;  /* 0x000000000010e947 */ /* 0x000fea0003800000 */
[----:B------:R-:W-:-:S03]  /*2580*/  UMOV UR5, 0xffffffff ;  /* 0xffffffff00057882 */ /* 0x000fc60000000000 */
[----:B------:R-:W-:Y:S05]  /*2590*/  BRA.DIV UR5, `(.L_x_31745) ;  /* 0x0000001205a87947 */ /* 0x000fea000b800000 */
[----:B------:R0:W0:Y:S02]  /*25a0*/  SHFL.IDX PT, R46, R67, R26, 0x1f ;  /* 0x00001f1a432e7589 */ /* 0x00002400000e0000 */
.L_x_31792:
[----:B0-----:R-:W-:-:S07]  /*25b0*/  IMAD R37, R58, R46, R37 ;  /* 0x0000002e3a257224 */ /* 0x001fce00078e0225 */
.L_x_31744:
[----:B------:R-:W-:-:S13]  /*25c0*/  ISETP.GE.AND P6, PT, R36, 0xa, PT ;  /* 0x0000000a2400780c */ /* 0x000fda0003fc6270 */
[----:B------:R-:W-:Y:S05]  /*25d0*/  @!P6 BRA `(.L_x_31746) ;  /* 0x000000000010e947 */ /* 0x000fea0003800000 */
[----:B------:R-:W-:-:S03]  /*25e0*/  UMOV UR5, 0xffffffff ;  /* 0xffffffff00057882 */ /* 0x000fc60000000000 */
[----:B------:R-:W-:Y:S05]  /*25f0*/  BRA.DIV UR5, `(.L_x_31747) ;  /* 0x0000001205b47947 */ /* 0x000fea000b800000 */
[----:B------:R0:W0:Y:S02]  /*2600*/  SHFL.IDX PT, R46, R67, R25, 0x1f ;  /* 0x00001f19432e7589 */ /* 0x00002400000e0000 */
.L_x_31795:
[----:B01----:R-:W-:-:S07]  /*2610*/  IMAD R37, R59, R46, R37 ;  /* 0x0000002e3b257224 */ /* 0x003fce00078e0225 */
.L_x_31746:
[----:B------:R-:W-:-:S13]  /*2620*/  ISETP.GE.AND P6, PT, R36, 0xb, PT ;  /* 0x0000000b2400780c */ /* 0x000fda0003fc6270 */
[----:B------:R-:W-:Y:S05]  /*2630*/  @!P6 BRA `(.L_x_31748) ;  /* 0x000000000010e947 */ /* 0x000fea0003800000 */
[----:B------:R-:W-:-:S03]  /*2640*/  UMOV UR5, 0xffffffff ;  /* 0xffffffff00057882 */ /* 0x000fc60000000000 */
[----:B------:R-:W-:Y:S05]  /*2650*/  BRA.DIV UR5, `(.L_x_31749) ;  /* 0x0000001205c07947 */ /* 0x000fea000b800000 */
[----:B------:R0:W0:Y:S02]  /*2660*/  SHFL.IDX PT, R46, R67, R24, 0x1f ;  /* 0x00001f18432e7589 */ /* 0x00002400000e0000 */
.L_x_31798:
[----:B0-----:R-:W-:-:S07]  /*2670*/  IMAD R37, R60, R46, R37 ;  /* 0x0000002e3c257224 */ /* 0x001fce00078e0225 */
.L_x_31748:
[----:B------:R-:W-:-:S13]  /*2680*/  ISETP.GE.AND P6, PT, R36, 0xc, PT ;  /* 0x0000000c2400780c */ /* 0x000fda0003fc6270 */
[----:B------:R-:W-:Y:S05]  /*2690*/  @!P6 BRA `(.L_x_31750) ;  /* 0x000000000010e947 */ /* 0x000fea0003800000 */
[----:B------:R-:W-:-:S03]  /*26a0*/  UMOV UR5, 0xffffffff ;  /* 0xffffffff00057882 */ /* 0x000fc60000000000 */
[----:B------:R-:W-:Y:S05]  /*26b0*/  BRA.DIV UR5, `(.L_x_31751) ;  /* 0x0000001205cc7947 */ /* 0x000fea000b800000 */
[----:B------:R0:W0:Y:S02]  /*26c0*/  SHFL.IDX PT, R46, R67, R23, 0x1f ;  /* 0x00001f17432e7589 */ /* 0x00002400000e0000 */
.L_x_31801:
[----:B0-----:R-:W-:-:S07]  /*26d0*/  IMAD R37, R61, R46, R37 ;  /* 0x0000002e3d257224 */ /* 0x001fce00078e0225 */
.L_x_31750:
[----:B------:R-:W-:-:S13]  /*26e0*/  ISETP.GE.AND P6, PT, R36, 0xd, PT ;  /* 0x0000000d2400780c */ /* 0x000fda0003fc6270 */
[----:B------:R-:W-:Y:S05]  /*26f0*/  @!P6 BRA `(.L_x_31752) ;  /* 0x000000000010e947 */ /* 0x000fea0003800000 */
[----:B------:R-:W-:-:S03]  /*2700*/  UMOV UR5, 0xffffffff ;  /* 0xffffffff00057882 */ /* 0x000fc60000000000 */
[----:B------:R-:W-:Y:S05]  /*2710*/  BRA.DIV UR5, `(.L_x_31753) ;  /* 0x0000001205d87947 */ /* 0x000fea000b800000 */
[----:B------:R0:W0:Y:S02]  /*2720*/  SHFL.IDX PT, R46, R67, R22, 0x1f ;  /* 0x00001f16432e7589 */ /* 0x00002400000e0000 */
.L_x_31804:
[----:B01----:R-:W-:-:S07]  /*2730*/  IMAD R37, R62, R46, R37 ;  /* 0x0000002e3e257224 */ /* 0x003fce00078e0225 */
.L_x_31752:
[----:B------:R-:W-:-:S13]  /*2740*/  ISETP.GE.AND P6, PT, R36, 0xe, PT ;  /* 0x0000000e2400780c */ /* 0x000fda0003fc6270 */
[----:B------:R-:W-:Y:S05]  /*2750*/  @!P6 BRA `(.L_x_31754) ;  /* 0x000000000010e947 */ /* 0x000fea0003800000 */
[----:B------:R-:W-:-:S03]  /*2760*/  UMOV UR5, 0xffffffff ;  /* 0xffffffff00057882 */ /* 0x000fc60000000000 */
[----:B------:R-:W-:Y:S05]  /*2770*/  BRA.DIV UR5, `(.L_x_31755) ;  /* 0x0000001205e47947 */ /* 0x000fea000b800000 */
[----:B------:R0:W0:Y:S02]  /*2780*/  SHFL.IDX PT, R46, R67, R21, 0x1f ;  /* 0x00001f15432e7589 */ /* 0x00002400000e0000 */
.L_x_31807:
[----:B0-----:R-:W-:-:S07]  /*2790*/  IMAD R37, R63, R46, R37 ;  /* 0x0000002e3f257224 */ /* 0x001fce00078e0225 */
.L_x_31754:
[----:B------:R-:W-:-:S13]  /*27a0*/  ISETP.GE.AND P6, PT, R36, 0xf, PT ;  /* 0x0000000f2400780c */ /* 0x000fda0003fc6270 */
[----:B------:R-:W-:Y:S05]  /*27b0*/  @!P6 BRA `(.L_x_31756) ;  /* 0x000000000010e947 */ /* 0x000fea0003800000 */
[----:B------:R-:W-:-:S03]  /*27c0*/  UMOV UR5, 0xffffffff ;  /* 0xffffffff00057882 */ /* 0x000fc60000000000 */
[----:B------:R-:W-:Y:S05]  /*27d0*/  BRA.DIV UR5, `(.L_x_31757) ;  /* 0x0000001205f07947 */ /* 0x000fea000b800000 */
[----:B------:R0:W0:Y:S02]  /*27e0*/  SHFL.IDX PT, R46, R67, R20, 0x1f ;  /* 0x00001f14432e7589 */ /* 0x00002400000e0000 */
.L_x_31810:
[----:B0-----:R-:W-:-:S07]  /*27f0*/  IMAD R37, R64, R46, R37 ;  /* 0x0000002e40257224 */ /* 0x001fce00078e0225 */
.L_x_31756:
[----:B------:R-:W-:-:S13]  /*2800*/  ISETP.GE.AND P6, PT, R36, 0x10, PT ;  /* 0x000000102400780c */ /* 0x000fda0003fc6270 */
[----:B------:R-:W-:Y:S05]  /*2810*/  @!P6 BRA `(.L_x_31758) ;  /* 0x00000004000ce947 */ /* 0x000fea0003800000 */
[----:B------:R-:W-:-:S03]  /*2820*/  UMOV UR5, 0xffffffff ;  /* 0xffffffff00057882 */ /* 0x000fc60000000000 */
[----:B------:R-:W-:Y:S05]  /*2830*/  BRA.DIV UR5, `(.L_x_31759) ;  /* 0x0000001205fc7947 */ /* 0x000fea000b800000 */
[----:B-----5:R0:W0:Y:S02]  /*2840*/  SHFL.IDX PT, R36, R67, R2, 0x1f ;  /* 0x00001f0243247589 */ /* 0x02002400000e0000 */
.L_x_31813:
[----:B01----:R-:W-:Y:S01]  /*2850*/  IMAD R37, R65, R36, R37 ;  /* 0x0000002441257224 */ /* 0x003fe200078e0225 */
[----:B------:R-:W-:Y:S06]  /*2860*/  BRA `(.L_x_31758) ;  /* 0x0000000000f87947 */ /* 0x000fec0003800000 */
.L_x_31727:
[----:B------:R-:W0:Y:S01]  /*2870*/  LDC R46, c[0x0][0x3ac] ;  /* 0x0000eb00ff2e7b82 */ /* 0x000e220000000800 */
[----:B------:R-:W-:Y:S01]  /*2880*/  @P3 LEA R47, R19, R36, 0x2 ;  /* 0x00000024132f3211 */ /* 0x000fe200078e10ff */
[--C-:B------:R-:W-:Y:S02]  /*2890*/  @P2 IMAD R48, R18, 0x4, R36.reuse ;  /* 0x0000000412302824 */ /* 0x100fe400078e0224 */
[--C-:B------:R-:W-:Y:S02]  /*28a0*/  @P1 IMAD R67, R17, 0x4, R36.reuse ;  /* 0x0000000411431824 */ /* 0x100fe400078e0224 */
[----:B------:R-:W-:Y:S01]  /*28b0*/  @P0 IMAD R68, R16, 0x4, R36 ;  /* 0x0000000410440824 */ /* 0x000fe200078e0224 */
[----:B------:R-:W1:Y:S01]  /*28c0*/  @P3 LDS R47, [R47] ;  /* 0x000000002f2f3984 */ /* 0x000e620000000800 */
[----:B------:R-:W-:-:S03]  /*28d0*/  IMAD.MOV.U32 R37, RZ, RZ, RZ ;  /* 0x000000ffff257224 */ /* 0x000fc600078e00ff */
[----:B------:R-:W2:Y:S04]  /*28e0*/  @P2 LDS R48, [R48] ;  /* 0x0000000030302984 */ /* 0x000ea80000000800 */
[----:B------:R-:W3:Y:S04]  /*28f0*/  @P1 LDS R67, [R67] ;  /* 0x0000000043431984 */ /* 0x000ee80000000800 */
[----:B------:R-:W4:Y:S01]  /*2900*/  @P0 LDS R68, [R68] ;  /* 0x0000000044440984 */ /* 0x000f220000000800 */
[----:B0-----:R-:W-:-:S13]  /*2910*/  ISETP.GE.AND P6, PT, R46, 0x5, PT ;  /* 0x000000052e00780c */ /* 0x001fda0003fc6270 */
[----:B------:R-:W-:-:S06]  /*2920*/  @P6 LEA R69, R15, R36, 0x2 ;  /* 0x000000240f456211 */ /* 0x000fcc00078e10ff */
[----:B------:R-:W0:Y:S01]  /*2930*/  @P6 LDS R69, [R69] ;  /* 0x0000000045456984 */ /* 0x000e220000000800 */
[----:B-1----:R-:W-:-:S04]  /*2940*/  @P3 IMAD R37, R50, R47, RZ ;  /* 0x0000002f32253224 */ /* 0x002fc800078e02ff */
[----:B--2---:R-:W-:-:S04]  /*2950*/  @P2 IMAD R37, R51, R48, R37 ;  /* 0x0000003033252224 */ /* 0x004fc800078e0225 */
[----:B---3--:R-:W-:-:S04]  /*2960*/  @P1 IMAD R37, R52, R67, R37 ;  /* 0x0000004334251224 */ /* 0x008fc800078e0225 */
        /* <DEDUP_REMOVED lines=46> */
.L_x_31758:
[----:B------:R-:W0:Y:S01]  /*2c50*/  S2R R36, SR_TID.X ;  /* 0x0000000000247919 */ /* 0x000e220000002100 */
[----:B------:R-:W-:Y:S01]  /*2c60*/  IMAD.IADD R46, R34, 0x1, R44 ;  /* 0x00000001222e7824 */ /* 0x000fe200078e022c */
[----:B------:R-:W-:Y:S05]  /*2c70*/  WARPSYNC.ALL ;  /* 0x0000000000007948 */ /* 0x000fea0003800000 */
[----:B------:R-:W-:Y:S01]  /*2c80*/  IMAD R46, R43, R46, R33 ;  /* 0x0000002e2b2e7224 */ /* 0x000fe200078e0221 */
[----:B------:R-:W-:Y:S02]  /*2c90*/  IADD3 R34, PT, PT, R45, R34, RZ ;  /* 0x000000222d227210 */ /* 0x000fe40007ffe0ff */
[----:B0-----:R-:W-:-:S04]  /*2ca0*/  LOP3.LUT R36, R36, 0x1, RZ, 0xc0, !PT ;  /* 0x0000000124247812 */ /* 0x001fc800078ec0ff */
[----:B------:R-:W-:-:S13]  /*2cb0*/  ISETP.NE.AND P6, PT, R36, RZ, PT ;  /* 0x000000ff2400720c */ /* 0x000fda0003fc5270 */
        /* <DEDUP_REMOVED lines=11> */
.L_x_31726:
[----:B------:R-:W-:Y:S05]  /*2d70*/  @!P5 BRA `(.L_x_31761) ;  /* 0xffffffe800acd947 */ /* 0x000fea000383ffff */
[----:B------:R-:W-:Y:S05]  /*2d80*/  BSYNC.RECONVERGENT B0 ;  /* 0x0000000000007941 */ /* 0x000fea0003800200 */
.L_x_31709:
[----:B------:R-:W-:Y:S01]  /*2d90*/  ISETP.NE.AND P1, PT, R49, RZ, PT ;  /* 0x000000ff3100720c */ /* 0x000fe20003f25270 */
[----:B------:R-:W-:Y:S01]  /*2da0*/  IMAD.MOV.U32 R44, RZ, RZ, 0x10 ;  /* 0x00000010ff2c7424 */ /* 0x000fe200078e00ff */
[----:B------:R-:W-:-:S11]  /*2db0*/  PLOP3.LUT P0, PT, PT, PT, PT, 0x8, 0x80 ;  /* 0x000000000080781c */ /* 0x000fd60003f0e170 */
[----:B------:R-:W-:Y:S05]  /*2dc0*/  @P1 BRA `(.L_x_31762) ;  /* 0xffffffe400481947 */ /* 0x000fea000383ffff */
[----:B------:R-:W0:Y:S01]  /*2dd0*/  S2R R10, SR_TID.X ;  /* 0x00000000000a7919 */ /* 0x000e220000002100 */
[----:B------:R-:W-:Y:S05]  /*2de0*/  WARPSYNC.ALL ;  /* 0x0000000000007948 */ /* 0x000fea0003800000 */
[----:B------:R-:W-:Y:S01]  /*2df0*/  BAR.SYNC.DEFER_BLOCKING 0x0 ;  /* 0x0000000000007b1d */ /* 0x000fe20000010000 */
[----:B0-----:R-:W-:-:S13]  /*2e00*/  ISETP.GT.U32.AND P0, PT, R10, 0x3f, PT ;  /* 0x0000003f0a00780c */ /* 0x001fda0003f04070 */
        /* <DEDUP_REMOVED lines=8> */
[----:B------:R-:W-:Y:S02]  /*2e90*/  VIMNMX.U32 R5, PT, PT, R4, 0x100, !PT ;  /* 0x0000010004057848 */ /* 0x000fe40007fe0000 */
[----:B------:R-:W-:Y:S01]  /*2ea0*/  SEL R6, RZ, 0x1, P0 ;  /* 0x00000001ff067807 */ /* 0x000fe20000000000 */
[----:B0-----:R-:W0:Y:S03]  /*2eb0*/  MUFU.RCP R7, R7 ;  /* 0x0000000700077308 */ /* 0x001e260000001000 */
[----:B------:R-:W-:Y:S01]  /*2ec0*/  IADD3 R5, PT, PT, R5, -R4, -R6 ;  /* 0x8000000405057210 */ /* 0x000fe20007ffe806 */
[----:B0----5:R-:W-:-:S04]  /*2ed0*/  VIADD R2, R7, 0xffffffe ;  /* 0x0ffffffe07027836 */ /* 0x021fc80000000000 */
        /* <DEDUP_REMOVED lines=19> */
[----:B--2---:R-:W0:Y:S01]  /*3010*/  S2R R32, SR_CTAID.Y ;  /* 0x0000000000207919 */ /* 0x004e220000002600 */
[----:B------:R-:W1:Y:S01]  /*3020*/  S2UR UR5, SR_CgaCtaId ;  /* 0x00000000000579c3 */ /* 0x000e620000008800 */
[----:B------:R-:W-:Y:S01]  /*3030*/  UMOV UR4, 0x400 ;  /* 0x0000040000047882 */ /* 0x000fe20000000000 */
[----:B------:R-:W-:Y:S01]  /*3040*/  VIADD R6, R6, 0x1 ;  /* 0x0000000106067836 */ /* 0x000fe20000000000 */
[----:B------:R-:W-:-:S04]  /*3050*/  UIADD3 UR4, UPT, UPT, UR4, 0xc80, URZ ;  /* 0x00000c8004047890 */ /* 0x000fc8000fffe0ff */
[----:B------:R-:W-:Y:S01]  /*3060*/  LOP3.LUT R6, R6, 0x3, RZ, 0xc0, !PT ;  /* 0x0000000306067812 */ /* 0x000fe200078ec0ff */
[----:B------:R-:W2:Y:S04]  /*3070*/  LDC.64 R2, c[0x0][0x3a0] ;  /* 0x0000e800ff027b82 */ /* 0x000ea80000000a00 */
[----:B------:R-:W-:Y:S01]  /*3080*/  IMAD.MOV R6, RZ, RZ, -R6 ;  /* 0x000000ffff067224 */ /* 0x000fe200078e0a06 */
[----:B-1----:R-:W-:-:S06]  /*3090*/  ULEA UR4, UR5, UR4, 0x18 ;  /* 0x0000000405047291 */ /* 0x002fcc000f8ec0ff */
[----:B------:R-:W-:Y:S01]  /*30a0*/  LEA R4, R10, UR4, 0x4 ;  /* 0x000000040a047c11 */ /* 0x000fe2000f8e20ff */
[----:B0-----:R-:W-:-:S04]  /*30b0*/  IMAD R5, R32, 0x100, R29 ;  /* 0x0000010020057824 */ /* 0x001fc800078e021d */
[----:B--2---:R-:W-:-:S07]  /*30c0*/  IMAD.WIDE.U32 R2, R5, 0x4, R2 ;  /* 0x0000000405027825 */ /* 0x004fce00078e0002 */
.L_x_31765:
        /* <DEDUP_REMOVED lines=9> */
.L_x_31764:
[----:B------:R-:W-:Y:S05]  /*3160*/  BSYNC.RECONVERGENT B0 ;  /* 0x0000000000007941 */ /* 0x000fea0003800200 */
.L_x_31763:
[----:B------:R-:W-:Y:S05]  /*3170*/  @!P1 EXIT ;  /* 0x000000000000994d */ /* 0x000fea0003800000 */
[----:B------:R-:W4:Y:S01]  /*3180*/  S2R R5, SR_CTAID.Y ;  /* 0x0000000000057919 */ /* 0x000f220000002600 */
[----:B------:R-:W0:Y:S01]  /*3190*/  S2UR UR5, SR_CgaCtaId ;  /* 0x00000000000579c3 */ /* 0x000e220000008800 */
[----:B------:R-:W-:Y:S02]  /*31a0*/  UMOV UR4, 0x400 ;  /* 0x0000040000047882 */ /* 0x000fe40000000000 */
[----:B------:R-:W-:-:S05]  /*31b0*/  UIADD3 UR4, UPT, UPT, UR4, 0xc80, URZ ;  /* 0x00000c8004047890 */ /* 0x000fca000fffe0ff */
[----:B------:R-:W2:Y:S08]  /*31c0*/  LDC R30, c[0x0][0x360] ;  /* 0x0000d800ff1e7b82 */ /* 0x000eb00000000800 */
[----:B------:R-:W1:Y:S01]  /*31d0*/  LDC.64 R26, c[0x0][0x3a0] ;  /* 0x0000e800ff1a7b82 */ /* 0x000e620000000a00 */
[----:B0-----:R-:W-:-:S06]  /*31e0*/  ULEA UR4, UR5, UR4, 0x18 ;  /* 0x0000000405047291 */ /* 0x001fcc000f8ec0ff */
[----:B------:R-:W-:Y:S01]  /*31f0*/  LEA R28, R29, UR4, 0x2 ;  /* 0x000000041d1c7c11 */ /* 0x000fe2000f8e10ff */
[----:B----4-:R-:W-:-:S04]  /*3200*/  IMAD R31, R5, 0x100, R29 ;  /* 0x00000100051f7824 */ /* 0x010fc800078e021d */
[C---:B--2---:R-:W-:Y:S01]  /*3210*/  IMAD R33, R30.reuse, 0xc, R31 ;  /* 0x0000000c1e217824 */ /* 0x044fe200078e021f */
[----:B------:R-:W-:Y:S01]  /*3220*/  LEA R35, R30, R31, 0x3 ;  /* 0x0000001f1e237211 */ /* 0x000fe200078e18ff */
[----:B------:R-:W-:-:S07]  /*3230*/  IMAD.IADD R37, R31, 0x1, R0 ;  /* 0x000000011f257824 */ /* 0x000fce00078e0200 */
.L_x_31766:
[C-C-:B0-----:R-:W-:Y:S01]  /*3240*/  IMAD R8, R30.reuse, 0x10, R28.reuse ;  /* 0x000000101e087824 */ /* 0x141fe200078e021c */
[----:B------:R0:W2:Y:S01]  /*3250*/  LDS.128 R4, [R28] ;  /* 0x000000001c047984 */ /* 0x0000a20000000c00 */
[----:B------:R-:W-:Y:S01]  /*3260*/  IMAD R12, R30, 0x20, R28 ;  /* 0x000000201e0c7824 */ /* 0x000fe200078e021c */
[----:B------:R-:W-:Y:S01]  /*3270*/  IADD3 R29, PT, PT, R0, R29, R0 ;  /* 0x0000001d001d7210 */ /* 0x000fe20007ffe000 */
[----:B------:R-:W-:Y:S02]  /*3280*/  IMAD R16, R30, 0x30, R28 ;  /* 0x000000301e107824 */ /* 0x000fe400078e021c */
[----:B------:R-:W4:Y:S01]  /*3290*/  LDS.128 R8, [R8] ;  /* 0x0000000008087984 */ /* 0x000f220000000c00 */
[----:B-1----:R-:W-:Y:S01]  /*32a0*/  IMAD.WIDE R24, R31, 0x4, R26 ;  /* 0x000000041f187825 */ /* 0x002fe200078e021a */
[----:B------:R-:W-:Y:S02]  /*32b0*/  IADD3 R29, PT, PT, R0, R29, R0 ;  /* 0x0000001d001d7210 */ /* 0x000fe40007ffe000 */
[----:B------:R-:W1:Y:S01]  /*32c0*/  LDS.128 R12, [R12] ;  /* 0x000000000c0c7984 */ /* 0x000e620000000c00 */
[----:B------:R-:W-:Y:S01]  /*32d0*/  IMAD.WIDE R22, R37, 0x4, R26 ;  /* 0x0000000425167825 */ /* 0x000fe200078e021a */
[----:B------:R-:W-:-:S02]  /*32e0*/  ISETP.GE.U32.AND P0, PT, R29, 0x100, PT ;  /* 0x000001001d00780c */ /* 0x000fc40003f06070 */
[----:B------:R-:W5:Y:S01]  /*32f0*/  LDS.128 R16, [R16] ;  /* 0x0000000010107984 */ /* 0x000f620000000c00 */
[----:B------:R-:W-:Y:S01]  /*3300*/  IMAD.WIDE R20, R35, 0x4, R26 ;  /* 0x0000000423147825 */ /* 0x000fe200078e021a */
[----:B0-----:R-:W-:-:S03]  /*3310*/  LEA R28, R30, R28, 0x6 ;  /* 0x0000001c1e1c7211 */ /* 0x001fc600078e30ff */
[----:B------:R-:W-:Y:S01]  /*3320*/  IMAD.WIDE R2, R33, 0x4, R26 ;  /* 0x0000000421027825 */ /* 0x000fe200078e021a */
[----:B------:R-:W-:-:S03]  /*3330*/  LEA R33, R30, R33, 0x4 ;  /* 0x000000211e217211 */ /* 0x000fc600078e20ff */
[C---:B------:R-:W-:Y:S02]  /*3340*/  IMAD R35, R30.reuse, 0x10, R35 ;  /* 0x000000101e237824 */ /* 0x040fe400078e0223 */
[C---:B------:R-:W-:Y:S02]  /*3350*/  IMAD R37, R30.reuse, 0x10, R37 ;  /* 0x000000101e257824 */ /* 0x040fe400078e0225 */
[----:B------:R-:W-:Y:S01]  /*3360*/  IMAD R31, R30, 0x10, R31 ;  /* 0x000000101e1f7824 */ /* 0x000fe200078e021f */
[----:B--2---:R0:W-:Y:S04]  /*3370*/  STG.E.128 desc[UR8][R24.64], R4 ;  /* 0x0000000418007986 */ /* 0x0041e8000c101d08 */
[----:B----4-:R0:W-:Y:S04]  /*3380*/  STG.E.128 desc[UR8][R22.64], R8 ;  /* 0x0000000816007986 */ /* 0x0101e8000c101d08 */
[----:B-1----:R0:W-:Y:S04]  /*3390*/  STG.E.128 desc[UR8][R20.64], R12 ;  /* 0x0000000c14007986 */ /* 0x0021e8000c101d08 */
[----:B-----5:R0:W-:Y:S01]  /*33a0*/  STG.E.128 desc[UR8][R2.64], R16 ;  /* 0x0000001002007986 */ /* 0x0201e2000c101d08 */
[----:B------:R-:W-:Y:S05]  /*33b0*/  @!P0 BRA `(.L_x_31766) ;  /* 0xfffffffc00a08947 */ /* 0x000fea000383ffff */
[----:B------:R-:W-:Y:S05]  /*33c0*/  EXIT ;  /* 0x000000000000794d */ /* 0x000fea0003800000 */
.L_x_31729:
[----:B-----5:R-:W-:Y:S02]  /*33d0*/  IMAD.MOV.U32 R46, RZ, RZ, R3 ;  /* 0x000000ffff2e7224 */ /* 0x020fe400078e0003 */
[----:B------:R-:W-:Y:S02]  /*33e0*/  IMAD.MOV.U32 R47, RZ, RZ, 0x1f ;  /* 0x0000001fff2f7424 */ /* 0x000fe400078e00ff */
[----:B------:R-:W-:-:S07]  /*33f0*/  IMAD.MOV.U32 R48, RZ, RZ, -0x1 ;  /* 0xffffffffff307424 */ /* 0x000fce00078e00ff */
[----:B-1----:R-:W-:Y:S05]  /*3400*/  WARPSYNC.COLLECTIVE R48, `(.L_x_31767) ;  /* 0x0000000030087348 */ /* 0x002fea0003c00000 */
[----:B------:R0:W2:Y:S02]  /*3410*/  SHFL.IDX P6, R46, R67, R46, R47 ;  /* 0x0000002e432e7389 */ /* 0x0000a400000c002f */
[----:B012---:R-:W-:Y:S05]  /*3420*/  ENDCOLLECTIVE ;  /* 0x000000000000791b */ /* 0x007fea0003800000 */
.L_x_31767:
[----:B------:R-:W-:Y:S01]  /*3430*/  MOV R37, R46 ;  /* 0x0000002e00257202 */ /* 0x000fe20000000f00 */
[----:B------:R-:W-:Y:S06]  /*3440*/  BRA `(.L_x_31768) ;  /* 0xffffffec00987947 */ /* 0x000fec000383ffff */
.L_x_31731:
[----:B------:R-:W-:Y:S01]  /*3450*/  BSSY B1, `(.L_x_31769) ;  /* 0x0000007000017945 */ /* 0x000fe20003800000 */
[----:B------:R-:W-:Y:S02]  /*3460*/  IMAD.MOV.U32 R46, RZ, RZ, R39 ;  /* 0x000000ffff2e7224 */ /* 0x000fe400078e0027 */
[----:B------:R-:W-:Y:S02]  /*3470*/  IMAD.MOV.U32 R47, RZ, RZ, 0x1f ;  /* 0x0000001fff2f7424 */ /* 0x000fe400078e00ff */
[----:B------:R-:W-:-:S07]  /*3480*/  IMAD.MOV.U32 R48, RZ, RZ, -0x1 ;  /* 0xffffffffff307424 */ /* 0x000fce00078e00ff */
[----:B01---5:R-:W-:Y:S05]  /*3490*/  WARPSYNC.COLLECTIVE R48, `(.L_x_31770) ;  /* 0x0000000030087348 */ /* 0x023fea0003c00000 */
[----:B------:R2:W3:Y:S02]  /*34a0*/  SHFL.IDX P6, R46, R67, R46, R47 ;  /* 0x0000002e432e7389 */ /* 0x0004e400000c002f */
[----:B0123-5:R-:W-:Y:S05]  /*34b0*/  ENDCOLLECTIVE ;  /* 0x000000000000791b */ /* 0x02ffea0003800000 */
.L_x_31770:
[----:B------:R-:W-:Y:S05]  /*34c0*/  BSYNC B1 ;  /* 0x0000000000017941 */ /* 0x000fea0003800000 */
.L_x_31769:
[----:B------:R-:W-:Y:S05]  /*34d0*/  BRA `(.L_x_31771) ;  /* 0xffffffec008c7947 */ /* 0x000fea000383ffff */
.L_x_31733:
[----:B------:R-:W-:Y:S01]  /*34e0*/  BSSY B1, `(.L_x_31772) ;  /* 0x0000007000017945 */ /* 0x000fe20003800000 */
[----:B------:R-:W-:Y:S01]  /*34f0*/  MOV R46, R38 ;  /* 0x00000026002e7202 */ /* 0x000fe20000000f00 */
[----:B------:R-:W-:Y:S02]  /*3500*/  IMAD.MOV.U32 R47, RZ, RZ, 0x1f ;  /* 0x0000001fff2f7424 */ /* 0x000fe400078e00ff */
[----:B------:R-:W-:-:S07]  /*3510*/  IMAD.MOV.U32 R48, RZ, RZ, -0x1 ;  /* 0xffffffffff307424 */ /* 0x000fce00078e00ff */
[----:B012--5:R-:W-:Y:S05]  /*3520*/  WARPSYNC.COLLECTIVE R48, `(.L_x_31773) ;  /* 0x0000000030087348 */ /* 0x027fea0003c00000 */
[----:B------:R3:W4:Y:S02]  /*3530*/  SHFL.IDX P6, R46, R67, R46, R47 ;  /* 0x0000002e432e7389 */ /* 0x00072400000c002f */
[----:B012345:R-:W-:Y:S05]  /*3540*/  ENDCOLLECTIVE ;  /* 0x000000000000791b */ /* 0x03ffea0003800000 */
.L_x_31773:
[----:B------:R-:W-:Y:S05]  /*3550*/  BSYNC B1 ;  /* 0x0000000000017941 */ /* 0x000fea0003800000 */
.L_x_31772:
[----:B------:R-:W-:Y:S05]  /*3560*/  BRA `(.L_x_31774) ;  /* 0xffffffec00807947 */ /* 0x000fea000383ffff */
.L_x_31735:
[----:B------:R-:W-:Y:S01]  /*3570*/  HFMA2 R47, -RZ, RZ, 0, 1.847743988037109375e-06 ;  /* 0x0000001fff2f7431 */ /* 0x000fe200000001ff */
[----:B------:R-:W-:Y:S01]  /*3580*/  BSSY B1, `(.L_x_31775) ;  /* 0x0000006000017945 */ /* 0x000fe20003800000 */
[----:B------:R-:W-:Y:S02]  /*3590*/  IMAD.MOV.U32 R46, RZ, RZ, R31 ;  /* 0x000000ffff2e7224 */ /* 0x000fe400078e001f */
[----:B------:R-:W-:-:S07]  /*35a0*/  IMAD.MOV.U32 R48, RZ, RZ, -0x1 ;  /* 0xffffffffff307424 */ /* 0x000fce00078e00ff */
[----:B0123-5:R-:W-:Y:S05]  /*35b0*/  WARPSYNC.COLLECTIVE R48, `(.L_x_31776) ;  /* 0x0000000030087348 */ /* 0x02ffea0003c00000 */
[----:B------:R4:W0:Y:S02]  /*35c0*/  SHFL.IDX P6, R46, R67, R46, R47 ;  /* 0x0000002e432e7389 */ /* 0x00082400000c002f */
[----:B012345:R-:W-:Y:S05]  /*35d0*/  ENDCOLLECTIVE ;  /* 0x000000000000791b */ /* 0x03ffea0003800000 */
.L_x_31776:
[----:B------:R-:W-:Y:S05]  /*35e0*/  BSYNC B1 ;  /* 0x0000000000017941 */ /* 0x000fea0003800000 */
.L_x_31775:
[----:B------:R-:W-:Y:S05]  /*35f0*/  BRA `(.L_x_31777) ;  /* 0xffffffec00747947 */ /* 0x000fea000383ffff */
.L_x_31737:
[----:B------:R-:W-:Y:S01]  /*3600*/  BSSY B1, `(.L_x_31778) ;  /* 0x0000007000017945 */ /* 0x000fe20003800000 */
[----:B------:R-:W-:Y:S01]  /*3610*/  IMAD.MOV.U32 R46, RZ, RZ, R30 ;  /* 0x000000ffff2e7224 */ /* 0x000fe200078e001e */
[----:B------:R-:W-:Y:S01]  /*3620*/  MOV R48, 0xffffffff ;  /* 0xffffffff00307802 */ /* 0x000fe20000000f00 */
[----:B------:R-:W-:-:S07]  /*3630*/  IMAD.MOV.U32 R47, RZ, RZ, 0x1f ;  /* 0x0000001fff2f7424 */ /* 0x000fce00078e00ff */
[----:B012345:R-:W-:Y:S05]  /*3640*/  WARPSYNC.COLLECTIVE R48, `(.L_x_31779) ;  /* 0x0000000030087348 */ /* 0x03ffea0003c00000 */
[----:B------:R0:W0:Y:S02]  /*3650*/  SHFL.IDX P6, R46, R67, R46, R47 ;  /* 0x0000002e432e7389 */ /* 0x00002400000c002f */
[----:B012345:R-:W-:Y:S05]  /*3660*/  ENDCOLLECTIVE ;  /* 0x000000000000791b */ /* 0x03ffea0003800000 */
.L_x_31779:
[----:B------:R-:W-:Y:S05]  /*3670*/  BSYNC B1 ;  /* 0x0000000000017941 */ /* 0x000fea0003800000 */
.L_x_31778:
[----:B------:R-:W-:Y:S05]  /*3680*/  BRA `(.L_x_31780) ;  /* 0xffffffec00687947 */ /* 0x000fea000383ffff */
.L_x_31739:
[----:B------:R-:W-:Y:S01]  /*3690*/  BSSY B1, `(.L_x_31781) ;  /* 0x0000007000017945 */ /* 0x000fe20003800000 */
[----:B------:R-:W-:Y:S02]  /*36a0*/  IMAD.MOV.U32 R46, RZ, RZ, R29 ;  /* 0x000000ffff2e7224 */ /* 0x000fe400078e001d */
[----:B------:R-:W-:Y:S02]  /*36b0*/  IMAD.MOV.U32 R47, RZ, RZ, 0x1f ;  /* 0x0000001fff2f7424 */ /* 0x000fe400078e00ff */
[----:B------:R-:W-:-:S07]  /*36c0*/  IMAD.MOV.U32 R48, RZ, RZ, -0x1 ;  /* 0xffffffffff307424 */ /* 0x000fce00078e00ff */
[----:B012345:R-:W-:Y:S05]  /*36d0*/  WARPSYNC.COLLECTIVE R48, `(.L_x_31782) ;  /* 0x0000000030087348 */ /* 0x03ffea0003c00000 */
[----:B------:R0:W0:Y:S02]  /*36e0*/  SHFL.IDX P6, R46, R67, R46, R47 ;  /* 0x0000002e432e7389 */ /* 0x00002400000c002f */
[----:B012345:R-:W-:Y:S05]  /*36f0*/  ENDCOLLECTIVE ;  /* 0x000000000000791b */ /* 0x03ffea0003800000 */
.L_x_31782:
[----:B------:R-:W-:Y:S05]  /*3700*/  BSYNC B1 ;  /* 0x0000000000017941 */ /* 0x000fea0003800000 */
.L_x_31781:
[----:B------:R-:W-:Y:S05]  /*3710*/  BRA `(.L_x_31783) ;  /* 0xffffffec005c7947 */ /* 0x000fea000383ffff */
.L_x_31741:
[----:B------:R-:W-:Y:S01]  /*3720*/  BSSY B1, `(.L_x_31784) ;  /* 0x0000007000017945 */ /* 0x000fe20003800000 */
[----:B------:R-:W-:Y:S01]  /*3730*/  MOV R46, R28 ;  /* 0x0000001c002e7202 */ /* 0x000fe20000000f00 */
[----:B------:R-:W-:Y:S02]  /*3740*/  IMAD.MOV.U32 R47, RZ, RZ, 0x1f ;  /* 0x0000001fff2f7424 */ /* 0x000fe400078e00ff */
[----:B------:R-:W-:-:S07]  /*3750*/  IMAD.MOV.U32 R48, RZ, RZ, -0x1 ;  /* 0xffffffffff307424 */ /* 0x000fce00078e00ff */
[----:B012345:R-:W-:Y:S05]  /*3760*/  WARPSYNC.COLLECTIVE R48, `(.L_x_31785) ;  /* 0x0000000030087348 */ /* 0x03ffea0003c00000 */
[----:B------:R0:W0:Y:S02]  /*3770*/  SHFL.IDX P6, R46, R67, R46, R47 ;  /* 0x0000002e432e7389 */ /* 0x00002400000c002f */
[----:B012345:R-:W-:Y:S05]  /*3780*/  ENDCOLLECTIVE ;  /* 0x000000000000791b */ /* 0x03ffea0003800000 */
.L_x_31785:
[----:B------:R-:W-:Y:S05]  /*3790*/  BSYNC B1 ;  /* 0x0000000000017941 */ /* 0x000fea0003800000 */
.L_x_31784:
[----:B------:R-:W-:Y:S05]  /*37a0*/  BRA `(.L_x_31786) ;  /* 0xffffffec00507947 */ /* 0x000fea000383ffff */
.L_x_31743:
[----:B------:R-:W-:Y:S01]  /*37b0*/  HFMA2 R47, -RZ, RZ, 0, 1.847743988037109375e-06 ;  /* 0x0000001fff2f7431 */ /* 0x000fe200000001ff */
[----:B------:R-:W-:Y:S01]  /*37c0*/  BSSY B1, `(.L_x_31787) ;  /* 0x0000006000017945 */ /* 0x000fe20003800000 */
[----:B------:R-:W-:Y:S02]  /*37d0*/  IMAD.MOV.U32 R46, RZ, RZ, R27 ;  /* 0x000000ffff2e7224 */ /* 0x000fe400078e001b */
[----:B------:R-:W-:-:S07]  /*37e0*/  IMAD.MOV.U32 R48, RZ, RZ, -0x1 ;  /* 0xffffffffff307424 */ /* 0x000fce00078e00ff */
[----:B012345:R-:W-:Y:S05]  /*37f0*/  WARPSYNC.COLLECTIVE R48, `(.L_x_31788) ;  /* 0x0000000030087348 */ /* 0x03ffea0003c00000 */
[----:B------:R0:W0:Y:S02]  /*3800*/  SHFL.IDX P6, R46, R67, R46, R47 ;  /* 0x0000002e432e7389 */ /* 0x00002400000c002f */
[----:B012345:R-:W-:Y:S05]  /*3810*/  ENDCOLLECTIVE ;  /* 0x000000000000791b */ /* 0x03ffea0003800000 */
.L_x_31788:
[----:B------:R-:W-:Y:S05]  /*3820*/  BSYNC B1 ;  /* 0x0000000000017941 */ /* 0x000fea0003800000 */
.L_x_31787:
[----:B------:R-:W-:Y:S05]  /*3830*/  BRA `(.L_x_31789) ;  /* 0xffffffec00447947 */ /* 0x000fea000383ffff */
.L_x_31745:
[----:B------:R-:W-:Y:S01]  /*3840*/  BSSY B1, `(.L_x_31790) ;  /* 0x0000007000017945 */ /* 0x000fe20003800000 */
[----:B------:R-:W-:Y:S01]  /*3850*/  IMAD.MOV.U32 R46, RZ, RZ, R26 ;  /* 0x000000ffff2e7224 */ /* 0x000fe200078e001a */
[----:B------:R-:W-:Y:S01]  /*3860*/  MOV R48, 0xffffffff ;  /* 0xffffffff00307802 */ /* 0x000fe20000000f00 */
[----:B------:R-:W-:-:S07]  /*3870*/  IMAD.MOV.U32 R47, RZ, RZ, 0x1f ;  /* 0x0000001fff2f7424 */ /* 0x000fce00078e00ff */
[----:B012345:R-:W-:Y:S05]  /*3880*/  WARPSYNC.COLLECTIVE R48, `(.L_x_31791) ;  /* 0x0000000030087348 */ /* 0x03ffea0003c00000 */
[----:B------:R0:W0:Y:S02]  /*3890*/  SHFL.IDX P6, R46, R67, R46, R47 ;  /* 0x0000002e432e7389 */ /* 0x00002400000c002f */
[----:B012345:R-:W-:Y:S05]  /*38a0*/  ENDCOLLECTIVE ;  /* 0x000000000000791b */ /* 0x03ffea0003800000 */
.L_x_31791:
[----:B------:R-:W-:Y:S05]  /*38b0*/  BSYNC B1 ;  /* 0x0000000000017941 */ /* 0x000fea0003800000 */
.L_x_31790:
[----:B------:R-:W-:Y:S05]  /*38c0*/  BRA `(.L_x_31792) ;  /* 0xffffffec00387947 */ /* 0x000fea000383ffff */
.L_x_31747:
[----:B------:R-:W-:Y:S01]  /*38d0*/  BSSY B1, `(.L_x_31793) ;  /* 0x0000007000017945 */ /* 0x000fe20003800000 */
[----:B------:R-:W-:Y:S02]  /*38e0*/  IMAD.MOV.U32 R46, RZ, RZ, R25 ;  /* 0x000000ffff2e7224 */ /* 0x000fe400078e0019 */
[----:B------:R-:W-:Y:S02]  /*38f0*/  IMAD.MOV.U32 R47, RZ, RZ, 0x1f ;  /* 0x0000001fff2f7424 */ /* 0x000fe400078e00ff */
[----:B------:R-:W-:-:S07]  /*3900*/  IMAD.MOV.U32 R48, RZ, RZ, -0x1 ;  /* 0xffffffffff307424 */ /* 0x000fce00078e00ff */
[----:B012345:R-:W-:Y:S05]  /*3910*/  WARPSYNC.COLLECTIVE R48, `(.L_x_31794) ;  /* 0x0000000030087348 */ /* 0x03ffea0003c00000 */
[----:B------:R0:W0:Y:S02]  /*3920*/  SHFL.IDX P6, R46, R67, R46, R47 ;  /* 0x0000002e432e7389 */ /* 0x00002400000c002f */
[----:B012345:R-:W-:Y:S05]  /*3930*/  ENDCOLLECTIVE ;  /* 0x000000000000791b */ /* 0x03ffea0003800000 */
.L_x_31794:
[----:B------:R-:W-:Y:S05]  /*3940*/  BSYNC B1 ;  /* 0x0000000000017941 */ /* 0x000fea0003800000 */
.L_x_31793:
[----:B------:R-:W-:Y:S05]  /*3950*/  BRA `(.L_x_31795) ;  /* 0xffffffec002c7947 */ /* 0x000fea000383ffff */
.L_x_31749:
[----:B------:R-:W-:Y:S01]  /*3960*/  BSSY B1, `(.L_x_31796) ;  /* 0x0000007000017945 */ /* 0x000fe20003800000 */
[----:B------:R-:W-:Y:S01]  /*3970*/  MOV R46, R24 ;  /* 0x00000018002e7202 */ /* 0x000fe20000000f00 */
[----:B------:R-:W-:Y:S02]  /*3980*/  IMAD.MOV.U32 R47, RZ, RZ, 0x1f ;  /* 0x0000001fff2f7424 */ /* 0x000fe400078e00ff */
[----:B------:R-:W-:-:S07]  /*3990*/  IMAD.MOV.U32 R48, RZ, RZ, -0x1 ;  /* 0xffffffffff307424 */ /* 0x000fce00078e00ff */
[----:B012345:R-:W-:Y:S05]  /*39a0*/  WARPSYNC.COLLECTIVE R48, `(.L_x_31797) ;  /* 0x0000000030087348 */ /* 0x03ffea0003c00000 */
[----:B------:R0:W0:Y:S02]  /*39b0*/  SHFL.IDX P6, R46, R67, R46, R47 ;  /* 0x0000002e432e7389 */ /* 0x00002400000c002f */
[----:B012345:R-:W-:Y:S05]  /*39c0*/  ENDCOLLECTIVE ;  /* 0x000000000000791b */ /* 0x03ffea0003800000 */
.L_x_31797:
[----:B------:R-:W-:Y:S05]  /*39d0*/  BSYNC B1 ;  /* 0x0000000000017941 */ /* 0x000fea0003800000 */
.L_x_31796:
[----:B------:R-:W-:Y:S05]  /*39e0*/  BRA `(.L_x_31798) ;  /* 0xffffffec00207947 */ /* 0x000fea000383ffff */
.L_x_31751:
[----:B------:R-:W-:Y:S01]  /*39f0*/  HFMA2 R47, -RZ, RZ, 0, 1.847743988037109375e-06 ;  /* 0x0000001fff2f7431 */ /* 0x000fe200000001ff */
[----:B------:R-:W-:Y:S01]  /*3a00*/  BSSY B1, `(.L_x_31799) ;  /* 0x0000006000017945 */ /* 0x000fe20003800000 */
[----:B------:R-:W-:Y:S02]  /*3a10*/  IMAD.MOV.U32 R46, RZ, RZ, R23 ;  /* 0x000000ffff2e7224 */ /* 0x000fe400078e0017 */
[----:B------:R-:W-:-:S07]  /*3a20*/  IMAD.MOV.U32 R48, RZ, RZ, -0x1 ;  /* 0xffffffffff307424 */ /* 0x000fce00078e00ff */
[----:B012345:R-:W-:Y:S05]  /*3a30*/  WARPSYNC.COLLECTIVE R48, `(.L_x_31800) ;  /* 0x0000000030087348 */ /* 0x03ffea0003c00000 */
[----:B------:R0:W0:Y:S02]  /*3a40*/  SHFL.IDX P6, R46, R67, R46, R47 ;  /* 0x0000002e432e7389 */ /* 0x00002400000c002f */
[----:B012345:R-:W-:Y:S05]  /*3a50*/  ENDCOLLECTIVE ;  /* 0x000000000000791b */ /* 0x03ffea0003800000 */
.L_x_31800:
[----:B------:R-:W-:Y:S05]  /*3a60*/  BSYNC B1 ;  /* 0x0000000000017941 */ /* 0x000fea0003800000 */
.L_x_31799:
[----:B------:R-:W-:Y:S05]  /*3a70*/  BRA `(.L_x_31801) ;  /* 0xffffffec00147947 */ /* 0x000fea000383ffff */
.L_x_31753:
[----:B------:R-:W-:Y:S01]  /*3a80*/  BSSY B1, `(.L_x_31802) ;  /* 0x0000007000017945 */ /* 0x000fe20003800000 */
[----:B------:R-:W-:Y:S01]  /*3a90*/  IMAD.MOV.U32 R46, RZ, RZ, R22 ;  /* 0x000000ffff2e7224 */ /* 0x000fe200078e0016 */
[----:B------:R-:W-:Y:S01]  /*3aa0*/  MOV R48, 0xffffffff ;  /* 0xffffffff00307802 */ /* 0x000fe20000000f00 */
[----:B------:R-:W-:-:S07]  /*3ab0*/  IMAD.MOV.U32 R47, RZ, RZ, 0x1f ;  /* 0x0000001fff2f7424 */ /* 0x000fce00078e00ff */
[----:B012345:R-:W-:Y:S05]  /*3ac0*/  WARPSYNC.COLLECTIVE R48, `(.L_x_31803) ;  /* 0x0000000030087348 */ /* 0x03ffea0003c00000 */
[----:B------:R0:W0:Y:S02]  /*3ad0*/  SHFL.IDX P6, R46, R67, R46, R47 ;  /* 0x0000002e432e7389 */ /* 0x00002400000c002f */
[----:B012345:R-:W-:Y:S05]  /*3ae0*/  ENDCOLLECTIVE ;  /* 0x000000000000791b */ /* 0x03ffea0003800000 */
.L_x_31803:
[----:B------:R-:W-:Y:S05]  /*3af0*/  BSYNC B1 ;  /* 0x0000000000017941 */ /* 0x000fea0003800000 */
.L_x_31802:
[----:B------:R-:W-:Y:S05]  /*3b00*/  BRA `(.L_x_31804) ;  /* 0xffffffec00087947 */ /* 0x000fea000383ffff */
.L_x_31755:
[----:B------:R-:W-:Y:S01]  /*3b10*/  BSSY B1, `(.L_x_31805) ;  /* 0x0000007000017945 */ /* 0x000fe20003800000 */
[----:B------:R-:W-:Y:S02]  /*3b20*/  IMAD.MOV.U32 R46, RZ, RZ, R21 ;  /* 0x000000ffff2e7224 */ /* 0x000fe400078e0015 */
[----:B------:R-:W-:Y:S02]  /*3b30*/  IMAD.MOV.U32 R47, RZ, RZ, 0x1f ;  /* 0x0000001fff2f7424 */ /* 0x000fe400078e00ff */
[----:B------:R-:W-:-:S07]  /*3b40*/  IMAD.MOV.U32 R48, RZ, RZ, -0x1 ;  /* 0xffffffffff307424 */ /* 0x000fce00078e00ff */
[----:B012345:R-:W-:Y:S05]  /*3b50*/  WARPSYNC.COLLECTIVE R48, `(.L_x_31806) ;  /* 0x0000000030087348 */ /* 0x03ffea0003c00000 */
[----:B------:R0:W0:Y:S02]  /*3b60*/  SHFL.IDX P6, R46, R67, R46, R47 ;  /* 0x0000002e432e7389 */ /* 0x00002400000c002f */
[----:B012345:R-:W-:Y:S05]  /*3b70*/  ENDCOLLECTIVE ;  /* 0x000000000000791b */ /* 0x03ffea0003800000 */
.L_x_31806:
[----:B------:R-:W-:Y:S05]  /*3b80*/  BSYNC B1 ;  /* 0x0000000000017941 */ /* 0x000fea0003800000 */
.L_x_31805:
[----:B------:R-:W-:Y:S05]  /*3b90*/  BRA `(.L_x_31807) ;  /* 0xffffffe800fc7947 */ /* 0x000fea000383ffff */
.L_x_31757:
[----:B------:R-:W-:Y:S01]  /*3ba0*/  BSSY B1, `(.L_x_31808) ;  /* 0x0000007000017945 */ /* 0x000fe20003800000 */
[----:B------:R-:W-:Y:S01]  /*3bb0*/  MOV R46, R20 ;  /* 0x00000014002e7202 */ /* 0x000fe20000000f00 */
[----:B------:R-:W-:Y:S02]  /*3bc0*/  IMAD.MOV.U32 R47, RZ, RZ, 0x1f ;  /* 0x0000001fff2f7424 */ /* 0x000fe400078e00ff */
[----:B------:R-:W-:-:S07]  /*3bd0*/  IMAD.MOV.U32 R48, RZ, RZ, -0x1 ;  /* 0xffffffffff307424 */ /* 0x000fce00078e00ff */
[----:B012345:R-:W-:Y:S05]  /*3be0*/  WARPSYNC.COLLECTIVE R48, `(.L_x_31809) ;  /* 0x0000000030087348 */ /* 0x03ffea0003c00000 */
[----:B------:R0:W0:Y:S02]  /*3bf0*/  SHFL.IDX P6, R46, R67, R46, R47 ;  /* 0x0000002e432e7389 */ /* 0x00002400000c002f */
[----:B012345:R-:W-:Y:S05]  /*3c00*/  ENDCOLLECTIVE ;  /* 0x000000000000791b */ /* 0x03ffea0003800000 */
.L_x_31809:
[----:B------:R-:W-:Y:S05]  /*3c10*/  BSYNC B1 ;  /* 0x0000000000017941 */ /* 0x000fea0003800000 */
.L_x_31808:
[----:B------:R-:W-:Y:S05]  /*3c20*/  BRA `(.L_x_31810) ;  /* 0xffffffe800f07947 */ /* 0x000fea000383ffff */
.L_x_31759:
[----:B------:R-:W-:Y:S01]  /*3c30*/  HFMA2 R47, -RZ, RZ, 0, 1.847743988037109375e-06 ;  /* 0x0000001fff2f7431 */ /* 0x000fe200000001ff */
[----:B------:R-:W-:Y:S01]  /*3c40*/  BSSY B1, `(.L_x_31811) ;  /* 0x0000006000017945 */ /* 0x000fe20003800000 */
[----:B-----5:R-:W-:Y:S02]  /*3c50*/  IMAD.MOV.U32 R46, RZ, RZ, R2 ;  /* 0x000000ffff2e7224 */ /* 0x020fe400078e0002 */
[----:B------:R-:W-:-:S07]  /*3c60*/  IMAD.MOV.U32 R48, RZ, RZ, -0x1 ;  /* 0xffffffffff307424 */ /* 0x000fce00078e00ff */
[----:B01234-:R-:W-:Y:S05]  /*3c70*/  WARPSYNC.COLLECTIVE R48, `(.L_x_31812) ;  /* 0x0000000030087348 */ /* 0x01ffea0003c00000 */
[----:B------:R0:W0:Y:S02]  /*3c80*/  SHFL.IDX P6, R46, R67, R46, R47 ;  /* 0x0000002e432e7389 */ /* 0x00002400000c002f */
[----:B01234-:R-:W-:Y:S05]  /*3c90*/  ENDCOLLECTIVE ;  /* 0x000000000000791b */ /* 0x01ffea0003800000 */
.L_x_31812:
[----:B------:R-:W-:Y:S05]  /*3ca0*/  BSYNC B1 ;  /* 0x0000000000017941 */ /* 0x000fea0003800000 */
.L_x_31811:
[----:B------:R-:W-:Y:S01]  /*3cb0*/  IMAD.MOV.U32 R36, RZ, RZ, R46 ;  /* 0x000000ffff247224 */ /* 0x000fe200078e002e */
[----:B------:R-:W-:Y:S06]  /*3cc0*/  BRA `(.L_x_31813) ;  /* 0xffffffe800e07947 */ /* 0x000fec000383ffff */
        .weak           $__internal_647_$__cuda_sm20_div_s16
        .type           $__internal_647_$__cuda_sm20_div_s16,@function
        .size           $__internal_647_$__cuda_sm20_div_s16,($__internal_648_$__cuda_sm20_div_u16 - $__internal_647_$__cuda_sm20_div_s16)
$__internal_647_$__cuda_sm20_div_s16:
        /* <DEDUP_REMOVED lines=23> */
[----:B------:R-:W-:Y:S05]  /*3e40*/  RET.REL.NODEC R32 `(_Z9cuda_gemmIiLi128ELi1ELi1ELi256ELi32ELi32ELi64ELi1ELi0EEviiiPT_S1_S1_iii) ;  /* 0xffffffc0206c7950 */ /* 0x000fea0003c3ffff */
        .weak           $__internal_648_$__cuda_sm20_div_u16
        .type           $__internal_648_$__cuda_sm20_div_u16,@function
        .size           $__internal_648_$__cuda_sm20_div_u16,(.L_x_39151 - $__internal_648_$__cuda_sm20_div_u16)
$__internal_648_$__cuda_sm20_div_u16:
        /* <DEDUP_REMOVED lines=18> */
[----:B------:R-:W-:Y:S06]  /*3f70*/  RET.REL.NODEC R4 `(_Z9cuda_gemmIiLi128ELi1ELi1ELi256ELi32ELi32ELi64ELi1ELi0EEviiiPT_S1_S1_iii) ;  /* 0xffffffc004207950 */ /* 0x000fec0003c3ffff */
.L_x_31814:
        /* <DEDUP_REMOVED lines=16> */
.L_x_39151:


//--------------------- .text._Z9cuda_gemmIiLi128ELi1ELi1ELi256ELi32ELi32ELi64ELi0ELi1EEviiiPT_S1_S1_iii --------------------------
	.section	.text._Z9cuda_gemmIiLi128ELi1ELi1ELi256ELi32ELi32ELi64ELi0ELi1EEviiiPT_S1_S1_iii,"ax",@progbits
	.align	128
        .global         _Z9cuda_gemmIiLi128ELi1ELi1ELi256ELi32ELi32ELi64ELi0ELi1EEviiiPT_S1_S1_iii
        .type           _Z9cuda_gemmIiLi128ELi1ELi1ELi256ELi32ELi32ELi64ELi0ELi1EEviiiPT_S1_S1_iii,@function
        .size           _Z9cuda_gemmIiLi128ELi1ELi1ELi256ELi32ELi32ELi64ELi0ELi1EEviiiPT_S1_S1_iii,(.L_x_39152 - _Z9cuda_gemmIiLi128ELi1ELi1ELi256ELi32ELi32ELi64ELi0ELi1EEviiiPT_S1_S1_iii)
        .other          _Z9cuda_gemmIiLi128ELi1ELi1ELi256ELi32ELi32ELi64ELi0ELi1EEviiiPT_S1_S1_iii,@"STO_CUDA_ENTRY STV_DEFAULT"
_Z9cuda_gemmIiLi128ELi1ELi1ELi256ELi32ELi32ELi64ELi0ELi1EEviiiPT_S1_S1_iii:
.text._Z9cuda_gemmIiLi128ELi1ELi1ELi256ELi32ELi32ELi64ELi0ELi1EEviiiPT_S1_S1_iii:
        /* <DEDUP_REMOVED lines=10> */
[----:B-1----:R-:W-:Y:S01]  /*00a0*/  LOP3.LUT R7, R46, 0xff, RZ, 0xc0, !PT ;  /* 0x000000ff2e077812 */ /* 0x002fe200078ec0ff */
[C---:B0-----:R-:W-:Y:S01]  /*00b0*/  VIADD R2, R48.reuse, UR4 ;  /* 0x0000000430027c36 */ /* 0x041fe20008000000 */
[----:B------:R-:W-:Y:S01]  /*00c0*/  SHF.R.U32.HI R0, RZ, 0x4, R48 ;  /* 0x00000004ff007819 */ /* 0x000fe20000011630 */
[C---:B------:R-:W-:Y:S01]  /*00d0*/  IMAD.SHL.U32 R44, R48.reuse, 0x4, RZ ;  /* 0x00000004302c7824 */ /* 0x040fe200078e00ff */
[----:B------:R-:W-:Y:S02]  /*00e0*/  LOP3.LUT R45, R48, 0x1, RZ, 0xc0, !PT ;  /* 0x00000001302d7812 */ /* 0x000fe400078ec0ff */
[----:B--2---:R-:W-:-:S07]  /*00f0*/  LOP3.LUT R6, R2, 0xff, RZ, 0xc, !PT ;  /* 0x000000ff02067812 */ /* 0x004fce00078e0cff */
[----:B------:R-:W-:Y:S05]  /*0100*/  CALL.REL.NOINC `($__internal_649_$__cuda_sm20_div_u16) ;  /* 0x0000002000bc7944 */ /* 0x000fea0003c00000 */
        /* <DEDUP_REMOVED lines=15> */
.L_x_31817:
[C---:B------:R-:W-:Y:S01]  /*0200*/  IMAD R4, R2.reuse, 0x4, R5 ;  /* 0x0000000402047824 */ /* 0x040fe200078e0205 */
[----:B------:R-:W-:Y:S01]  /*0210*/  IADD3 R3, PT, PT, R3, 0x1, RZ ;  /* 0x0000000103037810 */ /* 0x000fe20007ffe0ff */
[----:B------:R-:W-:-:S03]  /*0220*/  VIADD R2, R2, UR4 ;  /* 0x0000000402027c36 */ /* 0x000fc60008000000 */
[----:B------:R1:W-:Y:S01]  /*0230*/  STS [R4], RZ ;  /* 0x000000ff04007388 */ /* 0x0003e20000000800 */
[----:B------:R-:W-:-:S04]  /*0240*/  LOP3.LUT R6, R3, R8, RZ, 0x3c, !PT ;  /* 0x0000000803067212 */ /* 0x000fc800078e3cff */
[----:B------:R-:W-:-:S13]  /*0250*/  ISETP.NE.AND P2, PT, R6, 0x2, PT ;  /* 0x000000020600780c */ /* 0x000fda0003f45270 */
[----:B-1----:R-:W-:Y:S05]  /*0260*/  @P2 BRA `(.L_x_31817) ;  /* 0xfffffffc00e42947 */ /* 0x002fea000383ffff */
.L_x_31816:
[----:B0-----:R-:W-:Y:S05]  /*0270*/  BSYNC.RECONVERGENT B0 ;  /* 0x0000000000007941 */ /* 0x001fea0003800200 */
.L_x_31815:
[----:B------:R-:W-:Y:S01]  /*0280*/  USHF.L.U32 UR4, UR4, 0x2, URZ ;  /* 0x0000000204047899 */ /* 0x000fe200080006ff */
[----:B------:R-:W-:Y:S04]  /*0290*/  BSSY.RECONVERGENT B0, `(.L_x_31818) ;  /* 0x0000010000007945 */ /* 0x000fe80003800200 */
[----:B------:R-:W-:Y:S07]  /*02a0*/  @!P0 BRA `(.L_x_31819) ;  /* 0x0000000000388947 */ /* 0x000fee0003800000 */
[----:B------:R-:W0:Y:S01]  /*02b0*/  S2R R4, SR_CgaCtaId ;  /* 0x0000000000047919 */ /* 0x000e220000008800 */
[----:B------:R-:W-:-:S05]  /*02c0*/  MOV R3, 0x400 ;  /* 0x0000040000037802 */ /* 0x000fca0000000f00 */
[----:B------:R-:W-:-:S05]  /*02d0*/  VIADD R3, R3, 0xc80 ;  /* 0x00000c8003037836 */ /* 0x000fca0000000000 */
[----:B0-----:R-:W-:-:S07]  /*02e0*/  LEA R5, R4, R3, 0x18 ;  /* 0x0000000304057211 */ /* 0x001fce00078ec0ff */
.L_x_31820:
        /* <DEDUP_REMOVED lines=10> */
.L_x_31819:
[----:B------:R-:W-:Y:S05]  /*0390*/  BSYNC.RECONVERGENT B0 ;  /* 0x0000000000007941 */ /* 0x000fea0003800200 */
.L_x_31818:
[----:B------:R-:W-:Y:S01]  /*03a0*/  BSSY.RECONVERGENT B0, `(.L_x_31821) ;  /* 0x0000058000007945 */ /* 0x000fe20003800200 */
[----:B0-----:R-:W-:-:S03]  /*03b0*/  SHF.R.U32.HI R3, RZ, 0x4, R46 ;  /* 0x00000004ff037819 */ /* 0x001fc6000001162e */
[----:B------:R-:W-:Y:S05]  /*03c0*/  @P1 BRA `(.L_x_31822) ;  /* 0x0000000400541947 */ /* 0x000fea0003800000 */
[----:B------:R-:W0:Y:S01]  /*03d0*/  I2F.U32.RP R8, UR4 ;  /* 0x0000000400087d06 */ /* 0x000e220008209000 */
[----:B------:R-:W-:Y:S01]  /*03e0*/  VIADD R2, R44, UR4 ;  /* 0x000000042c027c36 */ /* 0x000fe20008000000 */
[----:B------:R-:W-:Y:S01]  /*03f0*/  ISETP.NE.U32.AND P2, PT, RZ, UR4, PT ;  /* 0x00000004ff007c0c */ /* 0x000fe2000bf45070 */
[----:B------:R-:W-:Y:S01]  /*0400*/  BSSY.RECONVERGENT B1, `(.L_x_31823) ;  /* 0x0000030000017945 */ /* 0x000fe20003800200 */
[----:B------:R-:W-:Y:S02]  /*0410*/  IMAD.MOV.U32 R23, RZ, RZ, R44 ;  /* 0x000000ffff177224 */ /* 0x000fe400078e002c */
[C---:B------:R-:W-:Y:S02]  /*0420*/  ISETP.GE.U32.AND P0, PT, R2.reuse, 0x100, PT ;  /* 0x000001000200780c */ /* 0x040fe40003f06070 */
[----:B------:R-:W-:Y:S02]  /*0430*/  VIMNMX.U32 R7, PT, PT, R2, 0x100, !PT ;  /* 0x0000010002077848 */ /* 0x000fe40007fe0000 */
[----:B------:R-:W-:-:S04]  /*0440*/  SEL R6, RZ, 0x1, P0 ;  /* 0x00000001ff067807 */ /* 0x000fc80000000000 */
[----:B------:R-:W-:Y:S01]  /*0450*/  IADD3 R7, PT, PT, R7, -R2, -R6 ;  /* 0x8000000207077210 */ /* 0x000fe20007ffe806 */
[----:B0-----:R-:W0:Y:S02]  /*0460*/  MUFU.RCP R8, R8 ;  /* 0x0000000800087308 */ /* 0x001e240000001000 */
        /* <DEDUP_REMOVED lines=12> */
[----:B------:R-:W-:Y:S02]  /*0530*/  ISETP.GE.U32.AND P1, PT, R7, UR4, PT ;  /* 0x0000000407007c0c */ /* 0x000fe4000bf26070 */
[----:B------:R-:W0:Y:S11]  /*0540*/  LDC R7, c[0x0][0x388] ;  /* 0x0000e200ff077b82 */ /* 0x000e360000000800 */
[----:B------:R-:W-:Y:S01]  /*0550*/  @P1 VIADD R5, R5, 0x1 ;  /* 0x0000000105051836 */ /* 0x000fe20000000000 */
[----:B------:R-:W-:-:S05]  /*0560*/  @!P2 LOP3.LUT R5, RZ, UR4, RZ, 0x33, !PT ;  /* 0x00000004ff05ac12 */ /* 0x000fca000f8e33ff */
[----:B------:R-:W-:-:S05]  /*0570*/  IMAD.IADD R4, R6, 0x1, R5 ;  /* 0x0000000106047824 */ /* 0x000fca00078e0205 */
[C---:B------:R-:W-:Y:S02]  /*0580*/  LOP3.LUT R2, R4.reuse, 0x3, RZ, 0xc0, !PT ;  /* 0x0000000304027812 */ /* 0x040fe400078ec0ff */
[----:B------:R-:W-:Y:S02]  /*0590*/  ISETP.GE.U32.AND P1, PT, R4, 0x3, PT ;  /* 0x000000030400780c */ /* 0x000fe40003f26070 */
[----:B------:R-:W-:Y:S02]  /*05a0*/  ISETP.NE.AND P0, PT, R2, 0x3, PT ;  /* 0x000000030200780c */ /* 0x000fe40003f05270 */
[----:B------:R-:W-:-:S05]  /*05b0*/  SHF.L.U32 R2, R47, 0x8, RZ ;  /* 0x000000082f027819 */ /* 0x000fca00000006ff */
[----:B0-----:R-:W-:-:S06]  /*05c0*/  IMAD R2, R7, UR8, R2 ;  /* 0x0000000807027c24 */ /* 0x001fcc000f8e0202 */
[----:B------:R-:W-:Y:S05]  /*05d0*/  @!P0 BRA `(.L_x_31824) ;  /* 0x0000000000488947 */ /* 0x000fea0003800000 */
[----:B------:R-:W0:Y:S01]  /*05e0*/  S2R R12, SR_CgaCtaId ;  /* 0x00000000000c7919 */ /* 0x000e220000008800 */
[----:B------:R-:W1:Y:S01]  /*05f0*/  LDC.64 R8, c[0x0][0x390] ;  /* 0x0000e400ff087b82 */ /* 0x000e620000000a00 */
[----:B------:R-:W-:Y:S01]  /*0600*/  MOV R5, 0x400 ;  /* 0x0000040000057802 */ /* 0x000fe20000000f00 */
[----:B------:R-:W-:Y:S02]  /*0610*/  VIADD R4, R4, 0x1 ;  /* 0x0000000104047836 */ /* 0x000fe40000000000 */
[----:B------:R-:W-:Y:S02]  /*0620*/  HFMA2 R10, -RZ, RZ, 0, 0 ;  /* 0x00000000ff0a7431 */ /* 0x000fe400000001ff */
[----:B------:R-:W-:Y:S02]  /*0630*/  IMAD.MOV.U32 R23, RZ, RZ, R44 ;  /* 0x000000ffff177224 */ /* 0x000fe400078e002c */
[----:B------:R-:W-:Y:S01]  /*0640*/  VIADD R5, R5, 0x880 ;  /* 0x0000088005057836 */ /* 0x000fe20000000000 */
[----:B------:R-:W-:-:S04]  /*0650*/  LOP3.LUT R13, R4, 0x3, RZ, 0xc0, !PT ;  /* 0x00000003040d7812 */ /* 0x000fc800078ec0ff */
[----:B0-----:R-:W-:-:S07]  /*0660*/  LEA R12, R12, R5, 0x18 ;  /* 0x000000050c0c7211 */ /* 0x001fce00078ec0ff */
.L_x_31825:
[----:B0-----:R-:W-:-:S04]  /*0670*/  IMAD.IADD R5, R2, 0x1, R23 ;  /* 0x0000000102057824 */ /* 0x001fc800078e0217 */
[----:B-1----:R-:W-:-:S06]  /*0680*/  IMAD.WIDE R4, R5, 0x4, R8 ;  /* 0x0000000405047825 */ /* 0x002fcc00078e0208 */
[----:B------:R-:W2:Y:S01]  /*0690*/  LDG.E.128 R4, desc[UR10][R4.64] ;  /* 0x0000000a04047981 */ /* 0x000ea2000c1e1d00 */
[C---:B------:R-:W-:Y:S01]  /*06a0*/  IMAD R11, R23.reuse, 0x4, R12 ;  /* 0x00000004170b7824 */ /* 0x040fe200078e020c */
[----:B------:R-:W-:Y:S01]  /*06b0*/  IADD3 R10, PT, PT, R10, 0x1, RZ ;  /* 0x000000010a0a7810 */ /* 0x000fe20007ffe0ff */
[----:B------:R-:W-:-:S03]  /*06c0*/  VIADD R23, R23, UR4 ;  /* 0x0000000417177c36 */ /* 0x000fc60008000000 */
[----:B------:R-:W-:Y:S01]  /*06d0*/  ISETP.NE.AND P0, PT, R10, R13, PT ;  /* 0x0000000d0a00720c */ /* 0x000fe20003f05270 */
[----:B--2---:R0:W-:-:S12]  /*06e0*/  STS.128 [R11], R4 ;  /* 0x000000040b007388 */ /* 0x0041d80000000c00 */
[----:B------:R-:W-:Y:S05]  /*06f0*/  @P0 BRA `(.L_x_31825) ;  /* 0xfffffffc00dc0947 */ /* 0x000fea000383ffff */
.L_x_31824:
[----:B------:R-:W-:Y:S05]  /*0700*/  BSYNC.RECONVERGENT B1 ;  /* 0x0000000000017941 */ /* 0x000fea0003800200 */
.L_x_31823:
[----:B------:R-:W-:Y:S05]  /*0710*/  @!P1 BRA `(.L_x_31822) ;  /* 0x0000000000809947 */ /* 0x000fea0003800000 */
[----:B0-----:R-:W0:Y:S01]  /*0720*/  S2R R5, SR_CgaCtaId ;  /* 0x0000000000057919 */ /* 0x001e220000008800 */
[----:B------:R-:W1:Y:S01]  /*0730*/  LDC.64 R20, c[0x0][0x390] ;  /* 0x0000e400ff147b82 */ /* 0x000e620000000a00 */
[----:B------:R-:W-:-:S05]  /*0740*/  MOV R4, 0x400 ;  /* 0x0000040000047802 */ /* 0x000fca0000000f00 */
[----:B------:R-:W-:-:S05]  /*0750*/  VIADD R4, R4, 0x880 ;  /* 0x0000088004047836 */ /* 0x000fca0000000000 */
[----:B0-----:R-:W-:-:S07]  /*0760*/  LEA R28, R5, R4, 0x18 ;  /* 0x00000004051c7211 */ /* 0x001fce00078ec0ff */
.L_x_31826:
[----:B--2---:R-:W-:Y:S02]  /*0770*/  VIADD R9, R23, UR4 ;  /* 0x0000000417097c36 */ /* 0x004fe40008000000 */
[----:B------:R-:W-:-:S03]  /*0780*/  IMAD.IADD R7, R2, 0x1, R23 ;  /* 0x0000000102077824 */ /* 0x000fc600078e0217 */
[----:B------:R-:W-:Y:S02]  /*0790*/  IADD3 R5, PT, PT, R9, UR4, RZ ;  /* 0x0000000409057c10 */ /* 0x000fe4000fffe0ff */
[----:B------:R-:W-:-:S03]  /*07a0*/  IADD3 R9, PT, PT, R2, R9, RZ ;  /* 0x0000000902097210 */ /* 0x000fc60007ffe0ff */
        /* <DEDUP_REMOVED lines=12> */
[----:B------:R-:W-:Y:S01]  /*0870*/  LEA R27, R23, R28, 0x2 ;  /* 0x0000001c171b7211 */ /* 0x000fe200078e10ff */
[----:B------:R-:W-:-:S04]  /*0880*/  VIADD R23, R25, UR4 ;  /* 0x0000000419177c36 */ /* 0x000fc80008000000 */
        /* <DEDUP_REMOVED lines=9> */
.L_x_31822:
[----:B------:R-:W-:Y:S05]  /*0920*/  BSYNC.RECONVERGENT B0 ;  /* 0x0000000000007941 */ /* 0x000fea0003800200 */
.L_x_31821:
[----:B0-2---:R-:W0:Y:S01]  /*0930*/  S2R R6, SR_CgaCtaId ;  /* 0x0000000000067919 */ /* 0x005e220000008800 */
[----:B------:R-:W-:Y:S01]  /*0940*/  IMAD.IADD R4, R0, 0x1, R3 ;  /* 0x0000000100047824 */ /* 0x000fe200078e0203 */
[----:B------:R-:W-:Y:S01]  /*0950*/  MOV R9, 0x400 ;  /* 0x0000040000097802 */ /* 0x000fe20000000f00 */
[C---:B------:R-:W-:Y:S01]  /*0960*/  IMAD.SHL.U32 R2, R48.reuse, 0x10, RZ ;  /* 0x0000001030027824 */ /* 0x040fe200078e00ff */
[----:B------:R-:W-:Y:S02]  /*0970*/  SHF.R.U32.HI R0, RZ, 0x1, R48 ;  /* 0x00000001ff007819 */ /* 0x000fe40000011630 */
[----:B------:R-:W-:Y:S02]  /*0980*/  LOP3.LUT R42, R48, 0xf, RZ, 0xc0, !PT ;  /* 0x0000000f302a7812 */ /* 0x000fe400078ec0ff */
[----:B------:R-:W-:Y:S02]  /*0990*/  SHF.L.U32 R33, R45, 0x4, RZ ;  /* 0x000000042d217819 */ /* 0x000fe400000006ff */
[----:B------:R-:W-:-:S02]  /*09a0*/  LOP3.LUT R4, R4, 0x1f, RZ, 0x3c, !PT ;  /* 0x0000001f04047812 */ /* 0x000fc400078e3cff */
[----:B------:R-:W-:Y:S02]  /*09b0*/  LOP3.LUT R40, R0, 0x7, RZ, 0xc0, !PT ;  /* 0x0000000700287812 */ /* 0x000fe400078ec0ff */
[----:B------:R-:W-:Y:S02]  /*09c0*/  LOP3.LUT R7, R3, 0xff, RZ, 0xc0, !PT ;  /* 0x000000ff03077812 */ /* 0x000fe400078ec0ff */
[----:B------:R-:W-:Y:S02]  /*09d0*/  LOP3.LUT R0, R33, 0xe0, R2, 0xf8, !PT ;  /* 0x000000e021007812 */ /* 0x000fe400078ef802 */
[----:B------:R-:W-:Y:S02]  /*09e0*/  MOV R8, 0xa30 ;  /* 0x00000a3000087802 */ /* 0x000fe40000000f00 */
[----:B0-----:R-:W-:Y:S02]  /*09f0*/  LEA R43, R6, R9, 0x18 ;  /* 0x00000009062b7211 */ /* 0x001fe400078ec0ff */
[----:B------:R-:W-:-:S03]  /*0a00*/  LOP3.LUT R6, R4, 0xff, RZ, 0xc0, !PT ;  /* 0x000000ff04067812 */ /* 0x000fc600078ec0ff */
[----:B------:R-:W-:-:S07]  /*0a10*/  IMAD R43, R42, 0x84, R43 ;  /* 0x000000842a2b7824 */ /* 0x000fce00078e022b */
[----:B------:R-:W-:Y:S05]  /*0a20*/  CALL.REL.NOINC `($__internal_649_$__cuda_sm20_div_u16) ;  /* 0x0000001800747944 */ /* 0x000fea0003c00000 */
[----:B------:R-:W0:Y:S01]  /*0a30*/  S2R R2, SR_CgaCtaId ;  /* 0x0000000000027919 */ /* 0x000e220000008800 */
[----:B------:R-:W-:Y:S01]  /*0a40*/  VIADD R9, R9, 0x880 ;  /* 0x0000088009097836 */ /* 0x000fe20000000000 */
[C---:B------:R-:W-:Y:S01]  /*0a50*/  IADD3 R6, PT, PT, R40.reuse, 0xd, RZ ;  /* 0x0000000d28067810 */ /* 0x040fe20007ffe0ff */
[C---:B------:R-:W-:Y:S01]  /*0a60*/  VIADD R7, R40.reuse, 0xe ;  /* 0x0000000e28077836 */ /* 0x040fe20000000000 */
[----:B------:R-:W1:Y:S01]  /*0a70*/  S2R R3, SR_CTAID.Z ;  /* 0x0000000000037919 */ /* 0x000e620000002700 */
[C---:B------:R-:W-:Y:S01]  /*0a80*/  IADD3 R8, PT, PT, R40.reuse, -0x1, RZ ;  /* 0xffffffff28087810 */ /* 0x040fe20007ffe0ff */
[C---:B------:R-:W-:Y:S01]  /*0a90*/  VIADD R5, R40.reuse, 0xc ;  /* 0x0000000c28057836 */ /* 0x040fe20000000000 */
[C---:B------:R-:W-:Y:S01]  /*0aa0*/  IADD3 R4, PT, PT, R40.reuse, 0xb, RZ ;  /* 0x0000000b28047810 */ /* 0x040fe20007ffe0ff */
[----:B------:R-:W-:Y:S01]  /*0ab0*/  IMAD R41, R40, -0x1f, R0 ;  /* 0xffffffe128297824 */ /* 0x000fe200078e0200 */
[----:B------:R-:W-:Y:S01]  /*0ac0*/  LOP3.LUT R6, R6, 0xf, RZ, 0xc0, !PT ;  /* 0x0000000f06067812 */ /* 0x000fe200078ec0ff */
[----:B------:R-:W-:Y:S01]  /*0ad0*/  IMAD.MOV.U32 R49, RZ, RZ, RZ ;  /* 0x000000ffff317224 */ /* 0x000fe200078e00ff */
        /* <DEDUP_REMOVED lines=8> */
[----:B------:R-:W-:-:S02]  /*0b60*/  LOP3.LUT R32, R0, R6, RZ, 0xfc, !PT ;  /* 0x0000000600207212 */ /* 0x000fc400078efcff */
[C---:B------:R-:W-:Y:S02]  /*0b70*/  LOP3.LUT R30, R0.reuse, R8, RZ, 0xfc, !PT ;  /* 0x00000008001e7212 */ /* 0x040fe400078efcff */
[-C--:B------:R-:W-:Y:S02]  /*0b80*/  LOP3.LUT R31, R0, R7.reuse, RZ, 0xfc, !PT ;  /* 0x00000007001f7212 */ /* 0x080fe400078efcff */
[C---:B------:R-:W-:Y:S02]  /*0b90*/  LOP3.LUT R39, R33.reuse, R6, RZ, 0xfc, !PT ;  /* 0x0000000621277212 */ /* 0x040fe400078efcff */
[C---:B------:R-:W-:Y:S02]  /*0ba0*/  LOP3.LUT R38, R33.reuse, R7, RZ, 0xfc, !PT ;  /* 0x0000000721267212 */ /* 0x040fe400078efcff */
[C---:B------:R-:W-:Y:S02]  /*0bb0*/  LOP3.LUT R35, R33.reuse, R4, RZ, 0xfc, !PT ;  /* 0x0000000421237212 */ /* 0x040fe400078efcff */
[----:B------:R-:W-:-:S02]  /*0bc0*/  LOP3.LUT R34, R33, R34, RZ, 0xfc, !PT ;  /* 0x0000002221227212 */ /* 0x000fc400078efcff */
[----:B0-----:R-:W-:Y:S01]  /*0bd0*/  LEA R9, R2, R9, 0x18 ;  /* 0x0000000902097211 */ /* 0x001fe200078ec0ff */
[C---:B------:R-:W-:Y:S01]  /*0be0*/  VIADD R2, R40.reuse, 0x9 ;  /* 0x0000000928027836 */ /* 0x040fe20000000000 */
[----:B------:R-:W-:Y:S01]  /*0bf0*/  LOP3.LUT R29, R29, 0x3, RZ, 0xc0, !PT ;  /* 0x000000031d1d7812 */ /* 0x000fe200078ec0ff */
[----:B-1----:R-:W-:Y:S01]  /*0c00*/  IMAD R42, R3, 0x400, R42 ;  /* 0x00000400032a7824 */ /* 0x002fe200078e022a */
[----:B------:R-:W-:Y:S01]  /*0c10*/  LEA R31, R31, R9, 0x2 ;  /* 0x000000091f1f7211 */ /* 0x000fe200078e10ff */
[----:B------:R-:W-:Y:S01]  /*0c20*/  VIADD R3, R40, 0xa ;  /* 0x0000000a28037836 */ /* 0x000fe20000000000 */
[----:B------:R-:W-:Y:S01]  /*0c30*/  LOP3.LUT R2, R2, 0xf, RZ, 0xc0, !PT ;  /* 0x0000000f02027812 */ /* 0x000fe200078ec0ff */
[--C-:B------:R-:W-:Y:S01]  /*0c40*/  IMAD R32, R32, 0x4, R9.reuse ;  /* 0x0000000420207824 */ /* 0x100fe200078e0209 */
[----:B------:R-:W-:Y:S01]  /*0c50*/  LOP3.LUT R40, R33, 0x8, R40, 0xfe, !PT ;  /* 0x0000000821287812 */ /* 0x000fe200078efe28 */
[----:B------:R-:W-:Y:S01]  /*0c60*/  IMAD R30, R30, 0x4, R9 ;  /* 0x000000041e1e7824 */ /* 0x000fe200078e0209 */
[----:B------:R-:W-:-:S02]  /*0c70*/  LOP3.LUT R36, R3, 0xf, RZ, 0xc0, !PT ;  /* 0x0000000f03247812 */ /* 0x000fc400078ec0ff */
[C---:B------:R-:W-:Y:S02]  /*0c80*/  LOP3.LUT R37, R33.reuse, R2, RZ, 0xfc, !PT ;  /* 0x0000000221257212 */ /* 0x040fe400078efcff */
[C---:B------:R-:W-:Y:S02]  /*0c90*/  LOP3.LUT R36, R33.reuse, R36, RZ, 0xfc, !PT ;  /* 0x0000002421247212 */ /* 0x040fe400078efcff */
[----:B------:R-:W-:Y:S02]  /*0ca0*/  LOP3.LUT R33, R33, R8, RZ, 0xfc, !PT ;  /* 0x0000000821217212 */ /* 0x000fe400078efcff */
[----:B------:R-:W-:Y:S02]  /*0cb0*/  PLOP3.LUT P0, PT, PT, PT, PT, 0x80, 0x8 ;  /* 0x000000000008781c */ /* 0x000fe40003f0f070 */
[C---:B------:R-:W-:Y:S02]  /*0cc0*/  IADD3 R28, PT, PT, R41.reuse, 0x1, RZ ;  /* 0x00000001291c7810 */ /* 0x040fe40007ffe0ff */
[----:B------:R-:W-:-:S02]  /*0cd0*/  IADD3 R25, PT, PT, R41, 0x4, RZ ;  /* 0x0000000429197810 */ /* 0x000fc40007ffe0ff */
[----:B------:R-:W-:-:S07]  /*0ce0*/  IADD3 R22, PT, PT, R41, 0x7, RZ ;  /* 0x0000000729167810 */ /* 0x000fce0007ffe0ff */
.L_x_31833:
[----:B------:R-:W-:Y:S01]  /*0cf0*/  ISETP.NE.AND P2, PT, R29, 0x2, PT ;  /* 0x000000021d00780c */ /* 0x000fe20003f45270 */
[----:B------:R-:W-:Y:S01]  /*0d00*/  BSSY.RECONVERGENT B0, `(.L_x_31827) ;  /* 0x000001e000007945 */ /* 0x000fe20003800200 */
[----:B------:R-:W-:Y:S01]  /*0d10*/  SHF.R.U32.HI R50, RZ, 0x4, R48 ;  /* 0x00000004ff327819 */ /* 0x000fe20000011630 */
[----:B------:R-:W-:Y:S01]  /*0d20*/  IMAD.IADD R13, R42, 0x1, R49 ;  /* 0x000000012a0d7824 */ /* 0x000fe200078e0231 */
[----:B------:R-:W-:Y:S02]  /*0d30*/  PLOP3.LUT P1, PT, P0, PT, PT, 0x80, 0x8 ;  /* 0x000000000008781c */ /* 0x000fe4000072f070 */
[----:B------:R-:W-:Y:S01]  /*0d40*/  SHF.R.U32.HI R11, RZ, 0x4, R46 ;  /* 0x00000004ff0b7819 */ /* 0x000fe2000001162e */
[----:B------:R-:W-:-:S06]  /*0d50*/  IMAD.MOV.U32 R0, RZ, RZ, R50 ;  /* 0x000000ffff007224 */ /* 0x000fcc00078e0032 */
[----:B------:R-:W-:Y:S05]  /*0d60*/  @!P2 BRA `(.L_x_31828) ;  /* 0x00000000005ca947 */ /* 0x000fea0003800000 */
[----:B------:R-:W0:Y:S01]  /*0d70*/  LDC.64 R2, c[0x0][0x398] ;  /* 0x0000e600ff027b82 */ /* 0x000e220000000a00 */
[----:B------:R-:W-:-:S05]  /*0d80*/  LEA R5, R50, R13, 0x5 ;  /* 0x0000000d32057211 */ /* 0x000fca00078e28ff */
[----:B0-----:R-:W-:-:S06]  /*0d90*/  IMAD.WIDE.U32 R4, R5, 0x4, R2 ;  /* 0x0000000405047825 */ /* 0x001fcc00078e0002 */
[----:B------:R-:W2:Y:S01]  /*0da0*/  LDG.E R4, desc[UR10][R4.64] ;  /* 0x0000000a04047981 */ /* 0x000ea2000c1e1900 */
[C---:B------:R-:W-:Y:S01]  /*0db0*/  IMAD R6, R50.reuse, 0x4, R43 ;  /* 0x0000000432067824 */ /* 0x040fe200078e022b */
        /* <DEDUP_REMOVED lines=18> */
.L_x_31828:
[----:B------:R-:W-:Y:S05]  /*0ee0*/  BSYNC.RECONVERGENT B0 ;  /* 0x0000000000007941 */ /* 0x000fea0003800200 */
.L_x_31827:
[----:B------:R-:W-:Y:S01]  /*0ef0*/  BSSY.RECONVERGENT B0, `(.L_x_31829) ;  /* 0x000001c000007945 */ /* 0x000fe20003800200 */
.L_x_31830:
[----:B-12---:R-:W1:Y:S01]  /*0f00*/  LDC.64 R2, c[0x0][0x398] ;  /* 0x0000e600ff027b82 */ /* 0x006e620000000a00 */
[C---:B0-----:R-:W-:Y:S02]  /*0f10*/  IMAD.IADD R4, R0.reuse, 0x1, R11 ;  /* 0x0000000100047824 */ /* 0x041fe400078e020b */
[----:B------:R-:W-:Y:S02]  /*0f20*/  IMAD R9, R0, 0x20, R13 ;  /* 0x0000002000097824 */ /* 0x000fe400078e020d */
        /* <DEDUP_REMOVED lines=25> */
.L_x_31829:
[----:B------:R-:W0:Y:S01]  /*10c0*/  S2UR UR5, SR_CgaCtaId ;  /* 0x00000000000579c3 */ /* 0x000e220000008800 */
[----:B------:R-:W-:Y:S01]  /*10d0*/  IMAD.SHL.U32 R0, R45, 0x10, RZ ;  /* 0x000000102d007824 */ /* 0x000fe200078e00ff */
[----:B------:R-:W-:Y:S01]  /*10e0*/  UMOV UR4, 0x400 ;  /* 0x0000040000047882 */ /* 0x000fe20000000000 */
[C---:B------:R-:W-:Y:S01]  /*10f0*/  IMAD.SHL.U32 R3, R48.reuse, 0x10, RZ ;  /* 0x0000001030037824 */ /* 0x040fe200078e00ff */
[----:B------:R-:W-:Y:S01]  /*1100*/  UIADD3 UR7, UPT, UPT, UR4, 0xc80, URZ ;  /* 0x00000c8004077890 */ /* 0x000fe2000fffe0ff */
[----:B--2---:R-:W-:Y:S01]  /*1110*/  SHF.L.U32 R2, R48, 0x1, RZ ;  /* 0x0000000130027819 */ /* 0x004fe200000006ff */
[----:B------:R-:W-:Y:S02]  /*1120*/  IMAD.IADD R49, R50, 0x1, R49 ;  /* 0x0000000132317824 */ /* 0x000fe400078e0231 */
[----:B------:R-:W1:Y:S01]  /*1130*/  S2UR UR6, SR_CgaCtaId ;  /* 0x00000000000679c3 */ /* 0x000e620000008800 */
[----:B------:R-:W-:Y:S01]  /*1140*/  LOP3.LUT R5, R0, 0xe0, R3, 0xf8, !PT ;  /* 0x000000e000057812 */ /* 0x000fe200078ef803 */
[----:B------:R-:W-:Y:S01]  /*1150*/  IMAD.SHL.U32 R0, R48, 0x4, RZ ;  /* 0x0000000430007824 */ /* 0x000fe200078e00ff */
[----:B------:R-:W-:-:S02]  /*1160*/  SHF.R.U32.HI R3, RZ, 0x1, R48 ;  /* 0x00000001ff037819 */ /* 0x000fc40000011630 */
[----:B------:R-:W-:Y:S02]  /*1170*/  LOP3.LUT R2, R2, 0x1c, RZ, 0xc0, !PT ;  /* 0x0000001c02027812 */ /* 0x000fe400078ec0ff */
[----:B------:R-:W-:Y:S02]  /*1180*/  LOP3.LUT R4, R3, 0x7, RZ, 0xc0, !PT ;  /* 0x0000000703047812 */ /* 0x000fe400078ec0ff */
[----:B------:R-:W-:Y:S02]  /*1190*/  LOP3.LUT R3, R0, 0x7c, RZ, 0xc0, !PT ;  /* 0x0000007c00037812 */ /* 0x000fe400078ec0ff */
[C---:B------:R-:W-:Y:S01]  /*11a0*/  IADD3 R8, PT, PT, R4.reuse, 0xa, RZ ;  /* 0x0000000a04087810 */ /* 0x040fe20007ffe0ff */
[C---:B------:R-:W-:Y:S01]  /*11b0*/  VIADD R7, R4.reuse, 0x9 ;  /* 0x0000000904077836 */ /* 0x040fe20000000000 */
[C---:B------:R-:W-:Y:S01]  /*11c0*/  LOP3.LUT R0, R5.reuse, R4, RZ, 0xfc, !PT ;  /* 0x0000000405007212 */ /* 0x040fe200078efcff */
[C---:B------:R-:W-:Y:S01]  /*11d0*/  VIADD R9, R4.reuse, 0xb ;  /* 0x0000000b04097836 */ /* 0x040fe20000000000 */
[----:B------:R-:W-:Y:S01]  /*11e0*/  LOP3.LUT R6, R5, 0x8, R4, 0xfe, !PT ;  /* 0x0000000805067812 */ /* 0x000fe200078efe04 */
[----:B------:R-:W-:Y:S01]  /*11f0*/  VIADD R11, R4, 0xc ;  /* 0x0000000c040b7836 */ /* 0x000fe20000000000 */
[----:B0-----:R-:W-:Y:S01]  /*1200*/  ULEA UR5, UR5, UR4, 0x18 ;  /* 0x0000000405057291 */ /* 0x001fe2000f8ec0ff */
[----:B------:R-:W-:Y:S01]  /*1210*/  LOP3.LUT R4, R7, 0xf, RZ, 0xc0, !PT ;  /* 0x0000000f07047812 */ /* 0x000fe200078ec0ff */
[----:B------:R-:W-:Y:S01]  /*1220*/  UIADD3 UR4, UPT, UPT, UR4, 0x880, URZ ;  /* 0x0000088004047890 */ /* 0x000fe2000fffe0ff */
[----:B------:R-:W-:Y:S01]  /*1230*/  LOP3.LUT R8, R8, 0xf, RZ, 0xc0, !PT ;  /* 0x0000000f08087812 */ /* 0x000fe200078ec0ff */
[----:B------:R-:W-:Y:S01]  /*1240*/  IMAD R3, R50, 0x84, R3 ;  /* 0x0000008432037824 */ /* 0x000fe200078e0203 */
[----:B------:R-:W-:-:S02]  /*1250*/  LOP3.LUT R10, R9, 0xf, RZ, 0xc0, !PT ;  /* 0x0000000f090a7812 */ /* 0x000fc400078ec0ff */
[----:B------:R-:W-:Y:S01]  /*1260*/  LOP3.LUT R12, R11, 0xf, RZ, 0xc0, !PT ;  /* 0x0000000f0b0c7812 */ /* 0x000fe200078ec0ff */
[----:B-1----:R-:W-:Y:S01]  /*1270*/  ULEA UR7, UR6, UR7, 0x18 ;  /* 0x0000000706077291 */ /* 0x002fe2000f8ec0ff */
[C---:B------:R-:W-:Y:S01]  /*1280*/  LOP3.LUT R7, R5.reuse, R4, RZ, 0xfc, !PT ;  /* 0x0000000405077212 */ /* 0x040fe200078efcff */
[----:B------:R-:W-:Y:S01]  /*1290*/  ULEA UR4, UR6, UR4, 0x18 ;  /* 0x0000000406047291 */ /* 0x000fe2000f8ec0ff */
[----:B------:R-:W-:Y:S01]  /*12a0*/  LOP3.LUT R8, R5, R8, RZ, 0xfc, !PT ;  /* 0x0000000805087212 */ /* 0x000fe200078efcff */
[----:B------:R-:W-:Y:S01]  /*12b0*/  VIADD R21, R3, UR5 ;  /* 0x0000000503157c36 */ /* 0x000fe20008000000 */
[C---:B------:R-:W-:Y:S02]  /*12c0*/  LOP3.LUT R10, R5.reuse, R10, RZ, 0xfc, !PT ;  /* 0x0000000a050a7212 */ /* 0x040fe400078efcff */
[----:B------:R-:W-:Y:S02]  /*12d0*/  LOP3.LUT R12, R5, R12, RZ, 0xfc, !PT ;  /* 0x0000000c050c7212 */ /* 0x000fe400078efcff */
[----:B------:R-:W-:-:S02]  /*12e0*/  IADD3 R4, PT, PT, R2, UR7, RZ ;  /* 0x0000000702047c10 */ /* 0x000fc4000fffe0ff */
        /* <DEDUP_REMOVED lines=8> */
[----:B------:R-:W-:-:S05]  /*1370*/  LEA R4, R49, R4, 0x5 ;  /* 0x0000000431047211 */ /* 0x000fca00078e28ff */
[----:B------:R0:W1:Y:S04]  /*1380*/  LDS R20, [R6] ;  /* 0x0000000006147984 */ /* 0x0000680000000800 */
[----:B------:R0:W2:Y:S04]  /*1390*/  LDS R19, [R7] ;  /* 0x0000000007137984 */ /* 0x0000a80000000800 */
[----:B------:R-:W3:Y:S04]  /*13a0*/  LDS R18, [R18] ;  /* 0x0000000012127984 */ /* 0x000ee80000000800 */
[----:B------:R-:W4:Y:S04]  /*13b0*/  LDS R17, [R17] ;  /* 0x0000000011117984 */ /* 0x000f280000000800 */
[----:B------:R-:W0:Y:S04]  /*13c0*/  LDS R16, [R16] ;  /* 0x0000000010107984 */ /* 0x000e280000000800 */
        /* <DEDUP_REMOVED lines=10> */
[----:B-1234-:R0:W0:Y:S02]  /*1470*/  LDS R5, [R30] ;  /* 0x000000001e057984 */ /* 0x01e0240000000800 */
.L_x_31832:
[----:B------:R1:W2:Y:S01]  /*1480*/  LDS R49, [R21] ;  /* 0x0000000015317984 */ /* 0x0002a20000000800 */
[----:B------:R-:W-:-:S03]  /*1490*/  UMOV UR4, 0xffffffff ;  /* 0xffffffff00047882 */ /* 0x000fc60000000000 */
[----:B------:R-:W-:Y:S05]  /*14a0*/  BRA.DIV UR4, `(.L_x_31831) ;  /* 0x0000000a04847947 */ /* 0x000fea000b800000 */
[----:B--2---:R-:W2:Y:S04]  /*14b0*/  SHFL.IDX PT, R52, R49, R41, 0x1f ;  /* 0x00001f2931347589 */ /* 0x004ea800000e0000 */
[----:B------:R-:W3:Y:S04]  /*14c0*/  SHFL.IDX PT, R53, R49, R28, 0x1f ;  /* 0x00001f1c31357589 */ /* 0x000ee800000e0000 */
[----:B0-----:R-:W-:Y:S01]  /*14d0*/  SHFL.IDX PT, R0, R49, R33, 0x1f ;  /* 0x00001f2131007589 */ /* 0x001fe200000e0000 */
[----:B--2---:R-:W-:-:S04]  /*14e0*/  IMAD R51, R15, R52, RZ ;  /* 0x000000340f337224 */ /* 0x004fc800078e02ff */
[----:B---3--:R-:W-:Y:S02]  /*14f0*/  IMAD R52, R14, R53, R51 ;  /* 0x000000350e347224 */ /* 0x008fe400078e0233 */
        /* <DEDUP_REMOVED lines=26> */
.L_x_31854:
        /* <DEDUP_REMOVED lines=20> */
[----:B------:R-:W0:Y:S01]  /*17e0*/  LDCU UR5, c[0x0][0x388] ;  /* 0x00007100ff0577ac */ /* 0x000e220008000800 */
[----:B------:R-:W-:Y:S02]  /*17f0*/  BSSY.RECONVERGENT B0, `(.L_x_31834) ;  /* 0x0000039000007945 */ /* 0x000fe40003800200 */
[----:B------:R-:W1:Y:S01]  /*1800*/  I2F.U32.RP R6, R3 ;  /* 0x0000000300067306 */ /* 0x000e620000209000 */
[----:B------:R-:W-:Y:S01]  /*1810*/  IMAD.IADD R0, R44, 0x1, R3 ;  /* 0x000000012c007824 */ /* 0x000fe200078e0203 */
[----:B------:R-:W-:-:S04]  /*1820*/  ISETP.NE.U32.AND P2, PT, R3, RZ, PT ;  /* 0x000000ff0300720c */ /* 0x000fc80003f45070 */
[C---:B------:R-:W-:Y:S02]  /*1830*/  ISETP.GE.U32.AND P0, PT, R0.reuse, 0x100, PT ;  /* 0x000001000000780c */ /* 0x040fe40003f06070 */
[----:B------:R-:W-:Y:S01]  /*1840*/  VIMNMX.U32 R7, PT, PT, R0, 0x100, !PT ;  /* 0x0000010000077848 */ /* 0x000fe20007fe0000 */
[----:B-1----:R-:W1:Y:S01]  /*1850*/  MUFU.RCP R6, R6 ;  /* 0x0000000600067308 */ /* 0x002e620000001000 */
[----:B0-----:R-:W-:-:S04]  /*1860*/  USHF.R.S32.HI UR4, URZ, 0x1f, UR5 ;  /* 0x0000001fff047899 */ /* 0x001fc80008011405 */
[----:B------:R-:W-:-:S04]  /*1870*/  ULEA.HI UR4, UR4, UR5, URZ, 0x5 ;  /* 0x0000000504047291 */ /* 0x000fc8000f8f28ff */
[----:B------:R-:W-:Y:S01]  /*1880*/  USHF.R.S32.HI UR4, URZ, 0x5, UR4 ;  /* 0x00000005ff047899 */ /* 0x000fe20008011404 */
[----:B-1----:R-:W-:-:S04]  /*1890*/  IADD3 R4, PT, PT, R6, 0xffffffe, RZ ;  /* 0x0ffffffe06047810 */ /* 0x002fc80007ffe0ff */
[----:B------:R0:W1:Y:S02]  /*18a0*/  F2I.FTZ.U32.TRUNC.NTZ R5, R4 ;  /* 0x0000000400057305 */ /* 0x000064000021f000 */
[----:B0-----:R-:W-:Y:S02]  /*18b0*/  HFMA2 R4, -RZ, RZ, 0, 0 ;  /* 0x00000000ff047431 */ /* 0x001fe400000001ff */
[----:B-1----:R-:W-:-:S04]  /*18c0*/  IMAD.MOV R2, RZ, RZ, -R5 ;  /* 0x000000ffff027224 */ /* 0x002fc800078e0a05 */
[----:B------:R-:W-:Y:S01]  /*18d0*/  IMAD R9, R2, R3, RZ ;  /* 0x0000000302097224 */ /* 0x000fe200078e02ff */
[----:B------:R-:W-:-:S03]  /*18e0*/  SEL R2, RZ, 0x1, P0 ;  /* 0x00000001ff027807 */ /* 0x000fc60000000000 */
[----:B------:R-:W-:Y:S01]  /*18f0*/  IMAD.HI.U32 R9, R5, R9, R4 ;  /* 0x0000000905097227 */ /* 0x000fe200078e0004 */
[----:B------:R-:W-:Y:S01]  /*1900*/  IADD3 R0, PT, PT, R7, -R0, -R2 ;  /* 0x8000000007007210 */ /* 0x000fe20007ffe802 */
[----:B------:R-:W0:Y:S04]  /*1910*/  LDC R5, c[0x0][0x384] ;  /* 0x0000e100ff057b82 */ /* 0x000e280000000800 */
        /* <DEDUP_REMOVED lines=12> */
[----:B------:R-:W-:Y:S02]  /*19e0*/  ISETP.NE.AND P0, PT, R0, 0x3, PT ;  /* 0x000000030000780c */ /* 0x000fe40003f05270 */
[----:B------:R-:W-:-:S05]  /*19f0*/  SHF.L.U32 R0, R47, 0x3, RZ ;  /* 0x000000032f007819 */ /* 0x000fca00000006ff */
[----:B0-----:R-:W-:-:S06]  /*1a00*/  IMAD R0, R5, UR8, R0 ;  /* 0x0000000805007c24 */ /* 0x001fcc000f8e0200 */
[----:B------:R-:W-:Y:S05]  /*1a10*/  @!P0 BRA `(.L_x_31835) ;  /* 0x0000000000588947 */ /* 0x000fea0003800000 */
[----:B------:R-:W0:Y:S01]  /*1a20*/  S2UR UR6, SR_CgaCtaId ;  /* 0x00000000000679c3 */ /* 0x000e220000008800 */
[----:B------:R-:W-:Y:S01]  /*1a30*/  UMOV UR5, 0x400 ;  /* 0x0000040000057882 */ /* 0x000fe20000000000 */
[----:B------:R-:W-:Y:S01]  /*1a40*/  VIADD R2, R2, 0x1 ;  /* 0x0000000102027836 */ /* 0x000fe20000000000 */
[----:B------:R-:W-:-:S04]  /*1a50*/  UIADD3 UR5, UPT, UPT, UR5, 0xc80, URZ ;  /* 0x00000c8005057890 */ /* 0x000fc8000fffe0ff */
[----:B------:R-:W-:Y:S01]  /*1a60*/  LOP3.LUT R2, R2, 0x3, RZ, 0xc0, !PT ;  /* 0x0000000302027812 */ /* 0x000fe200078ec0ff */
[----:B------:R-:W1:Y:S04]  /*1a70*/  LDC.64 R10, c[0x0][0x3a0] ;  /* 0x0000e800ff0a7b82 */ /* 0x000e680000000a00 */
[----:B------:R-:W-:Y:S01]  /*1a80*/  IMAD.MOV R2, RZ, RZ, -R2 ;  /* 0x000000ffff027224 */ /* 0x000fe200078e0a02 */
[----:B0-----:R-:W-:-:S06]  /*1a90*/  ULEA UR5, UR6, UR5, 0x18 ;  /* 0x0000000506057291 */ /* 0x001fcc000f8ec0ff */
[----:B------:R-:W-:-:S07]  /*1aa0*/  LEA R48, R48, UR5, 0x4 ;  /* 0x0000000530307c11 */ /* 0x000fce000f8e20ff */
.L_x_31836:
[----:B0-----:R0:W2:Y:S01]  /*1ab0*/  LDS.128 R4, [R48] ;  /* 0x0000000030047984 */ /* 0x0010a20000000c00 */
[----:B------:R-:W-:Y:S01]  /*1ac0*/  LOP3.LUT R9, R44, 0x4, RZ, 0xc0, !PT ;  /* 0x000000042c097812 */ /* 0x000fe200078ec0ff */
[----:B------:R-:W0:Y:S01]  /*1ad0*/  LDC R13, c[0x0][0x360] ;  /* 0x0000d800ff0d7b82 */ /* 0x000e220000000800 */
[----:B------:R-:W-:Y:S01]  /*1ae0*/  SHF.R.U32.HI R8, RZ, 0x3, R44 ;  /* 0x00000003ff087819 */ /* 0x000fe2000001162c */
[----:B------:R-:W-:Y:S01]  /*1af0*/  VIADD R2, R2, 0x1 ;  /* 0x0000000102027836 */ /* 0x000fe20000000000 */
[----:B------:R-:W-:Y:S02]  /*1b00*/  IADD3 R9, PT, PT, R0, R9, RZ ;  /* 0x0000000900097210 */ /* 0x000fe40007ffe0ff */
[----:B------:R-:W-:Y:S02]  /*1b10*/  IADD3 R44, PT, PT, R44, R3, RZ ;  /* 0x000000032c2c7210 */ /* 0x000fe40007ffe0ff */
[----:B------:R-:W-:Y:S01]  /*1b20*/  ISETP.NE.AND P0, PT, R2, RZ, PT ;  /* 0x000000ff0200720c */ /* 0x000fe20003f05270 */
[----:B------:R-:W-:-:S04]  /*1b30*/  IMAD R9, R8, UR4, R9 ;  /* 0x0000000408097c24 */ /* 0x000fc8000f8e0209 */
[----:B-1----:R-:W-:-:S04]  /*1b40*/  IMAD.WIDE R8, R9, 0x4, R10 ;  /* 0x0000000409087825 */ /* 0x002fc800078e020a */
[----:B0-----:R-:W-:Y:S01]  /*1b50*/  IMAD R48, R13, 0x10, R48 ;  /* 0x000000100d307824 */ /* 0x001fe200078e0230 */
[----:B--2---:R0:W-:Y:S03]  /*1b60*/  STG.E.128 desc[UR10][R8.64], R4 ;  /* 0x0000000408007986 */ /* 0x0041e6000c101d0a */
[----:B------:R-:W-:Y:S05]  /*1b70*/  @P0 BRA `(.L_x_31836) ;  /* 0xfffffffc00cc0947 */ /* 0x000fea000383ffff */
.L_x_31835:
[----:B------:R-:W-:Y:S05]  /*1b80*/  BSYNC.RECONVERGENT B0 ;  /* 0x0000000000007941 */ /* 0x000fea0003800200 */
.L_x_31834:
[----:B------:R-:W-:Y:S05]  /*1b90*/  @!P1 EXIT ;  /* 0x000000000000994d */ /* 0x000fea0003800000 */
[----:B------:R-:W1:Y:S01]  /*1ba0*/  S2UR UR6, SR_CgaCtaId ;  /* 0x00000000000679c3 */ /* 0x000e620000008800 */
[----:B------:R-:W-:Y:S01]  /*1bb0*/  UMOV UR5, 0x400 ;  /* 0x0000040000057882 */ /* 0x000fe20000000000 */
[----:B------:R-:W-:Y:S01]  /*1bc0*/  IMAD.IADD R26, R44, 0x1, R3 ;  /* 0x000000012c1a7824 */ /* 0x000fe200078e0203 */
[----:B------:R-:W-:-:S05]  /*1bd0*/  UIADD3 UR5, UPT, UPT, UR5, 0xc80, URZ ;  /* 0x00000c8005057890 */ /* 0x000fca000fffe0ff */
[----:B------:R-:W2:Y:S08]  /*1be0*/  LDC R23, c[0x0][0x360] ;  /* 0x0000d800ff177b82 */ /* 0x000eb00000000800 */
[----:B------:R-:W3:Y:S01]  /*1bf0*/  LDC.64 R20, c[0x0][0x3a0] ;  /* 0x0000e800ff147b82 */ /* 0x000ee20000000a00 */
[----:B-1----:R-:W-:-:S06]  /*1c00*/  ULEA UR5, UR6, UR5, 0x18 ;  /* 0x0000000506057291 */ /* 0x002fcc000f8ec0ff */
[----:B------:R-:W-:Y:S01]  /*1c10*/  LEA R22, R44, UR5, 0x2 ;  /* 0x000000052c167c11 */ /* 0x000fe2000f8e10ff */
[C-C-:B--2---:R-:W-:Y:S02]  /*1c20*/  IMAD R2, R23.reuse, 0xc, R44.reuse ;  /* 0x0000000c17027824 */ /* 0x144fe400078e022c */
[----:B------:R-:W-:-:S07]  /*1c30*/  IMAD R24, R23, 0x8, R44 ;  /* 0x0000000817187824 */ /* 0x000fce00078e022c */
.L_x_31837:
[C---:B01----:R-:W-:Y:S01]  /*1c40*/  LEA R8, R23.reuse, R22, 0x4 ;  /* 0x0000001617087211 */ /* 0x043fe200078e20ff */
[C-C-:B------:R-:W-:Y:S01]  /*1c50*/  IMAD R12, R23.reuse, 0x20, R22.reuse ;  /* 0x00000020170c7824 */ /* 0x140fe200078e0216 */
[----:B------:R0:W1:Y:S01]  /*1c60*/  LDS.128 R4, [R22] ;  /* 0x0000000016047984 */ /* 0x0000620000000c00 */
[----:B------:R-:W-:Y:S01]  /*1c70*/  IMAD R16, R23, 0x30, R22 ;  /* 0x0000003017107824 */ /* 0x000fe200078e0216 */
[----:B------:R-:W-:Y:S02]  /*1c80*/  LOP3.LUT R35, R44, 0x4, RZ, 0xc0, !PT ;  /* 0x000000042c237812 */ /* 0x000fe400078ec0ff */
[----:B------:R-:W2:Y:S01]  /*1c90*/  LDS.128 R8, [R8] ;  /* 0x0000000008087984 */ /* 0x000ea20000000c00 */
[----:B------:R-:W-:Y:S02]  /*1ca0*/  LOP3.LUT R27, R26, 0x4, RZ, 0xc0, !PT ;  /* 0x000000041a1b7812 */ /* 0x000fe400078ec0ff */
[----:B------:R-:W-:Y:S01]  /*1cb0*/  LOP3.LUT R31, R24, 0x4, RZ, 0xc0, !PT ;  /* 0x00000004181f7812 */ /* 0x000fe200078ec0ff */
[----:B------:R-:W4:Y:S01]  /*1cc0*/  LDS.128 R12, [R12] ;  /* 0x000000000c0c7984 */ /* 0x000f220000000c00 */
[----:B------:R-:W-:Y:S01]  /*1cd0*/  LOP3.LUT R33, R2, 0x4, RZ, 0xc0, !PT ;  /* 0x0000000402217812 */ /* 0x000fe200078ec0ff */
[C---:B------:R-:W-:Y:S01]  /*1ce0*/  IMAD.IADD R35, R0.reuse, 0x1, R35 ;  /* 0x0000000100237824 */ /* 0x040fe200078e0223 */
[----:B------:R-:W-:Y:S01]  /*1cf0*/  SHF.R.U32.HI R34, RZ, 0x3, R44 ;  /* 0x00000003ff227819 */ /* 0x000fe2000001162c */
[----:B------:R-:W5:Y:S01]  /*1d00*/  LDS.128 R16, [R16] ;  /* 0x0000000010107984 */ /* 0x000f620000000c00 */
[----:B------:R-:W-:Y:S01]  /*1d10*/  SHF.R.U32.HI R25, RZ, 0x3, R26 ;  /* 0x00000003ff197819 */ /* 0x000fe2000001161a */
[C---:B------:R-:W-:Y:S01]  /*1d20*/  IMAD.IADD R30, R0.reuse, 0x1, R31 ;  /* 0x00000001001e7824 */ /* 0x040fe200078e021f */
[C---:B------:R-:W-:Y:S01]  /*1d30*/  IADD3 R28, PT, PT, R0.reuse, R27, RZ ;  /* 0x0000001b001c7210 */ /* 0x040fe20007ffe0ff */
[----:B------:R-:W-:Y:S01]  /*1d40*/  IMAD.IADD R33, R0, 0x1, R33 ;  /* 0x0000000100217824 */ /* 0x000fe200078e0221 */
[----:B------:R-:W-:Y:S01]  /*1d50*/  SHF.R.U32.HI R29, RZ, 0x3, R24 ;  /* 0x00000003ff1d7819 */ /* 0x000fe20000011618 */
        /* <DEDUP_REMOVED lines=8> */
[----:B---3--:R-:W-:Y:S01]  /*1de0*/  IMAD.WIDE R34, R35, 0x4, R20 ;  /* 0x0000000423227825 */ /* 0x008fe200078e0214 */
[----:B0-----:R-:W-:-:S02]  /*1df0*/  LEA R22, R23, R22, 0x6 ;  /* 0x0000001617167211 */ /* 0x001fc400078e30ff */
[----:B------:R-:W-:Y:S01]  /*1e00*/  ISETP.GE.U32.AND P0, PT, R44, 0x100, PT ;  /* 0x000001002c00780c */ /* 0x000fe20003f06070 */
[----:B------:R-:W-:-:S04]  /*1e10*/  IMAD.WIDE R28, R25, 0x4, R20 ;  /* 0x00000004191c7825 */ /* 0x000fc800078e0214 */
[----:B------:R-:W-:-:S04]  /*1e20*/  IMAD.WIDE R30, R31, 0x4, R20 ;  /* 0x000000041f1e7825 */ /* 0x000fc800078e0214 */
[----:B------:R-:W-:Y:S01]  /*1e30*/  IMAD.WIDE R32, R33, 0x4, R20 ;  /* 0x0000000421207825 */ /* 0x000fe200078e0214 */
[----:B-1----:R1:W-:Y:S03]  /*1e40*/  STG.E.128 desc[UR10][R34.64], R4 ;  /* 0x0000000422007986 */ /* 0x0023e6000c101d0a */
[C---:B------:R-:W-:Y:S01]  /*1e50*/  IMAD R24, R23.reuse, 0x10, R24 ;  /* 0x0000001017187824 */ /* 0x040fe200078e0218 */
[----:B--2---:R1:W-:Y:S01]  /*1e60*/  STG.E.128 desc[UR10][R28.64], R8 ;  /* 0x000000081c007986 */ /* 0x0043e2000c101d0a */
[----:B------:R-:W-:-:S03]  /*1e70*/  IMAD R26, R23, 0x10, R26 ;  /* 0x00000010171a7824 */ /* 0x000fc600078e021a */
[----:B----4-:R1:W-:Y:S04]  /*1e80*/  STG.E.128 desc[UR10][R30.64], R12 ;  /* 0x0000000c1e007986 */ /* 0x0103e8000c101d0a */
[----:B-----5:R1:W-:Y:S01]  /*1e90*/  STG.E.128 desc[UR10][R32.64], R16 ;  /* 0x0000001020007986 */ /* 0x0203e2000c101d0a */
[----:B------:R-:W-:Y:S05]  /*1ea0*/  @!P0 BRA `(.L_x_31837) ;  /* 0xfffffffc00648947 */ /* 0x000fea000383ffff */
[----:B------:R-:W-:Y:S05]  /*1eb0*/  EXIT ;  /* 0x000000000000794d */ /* 0x000fea0003800000 */
.L_x_31831:
[----:B------:R-:W-:Y:S01]  /*1ec0*/  IMAD.MOV.U32 R2, RZ, RZ, R41 ;  /* 0x000000ffff027224 */ /* 0x000fe200078e0029 */
[----:B0-----:R-:W-:Y:S01]  /*1ed0*/  MOV R0, 0xffffffff ;  /* 0xffffffff00007802 */ /* 0x001fe20000000f00 */
[----:B------:R-:W-:-:S07]  /*1ee0*/  IMAD.MOV.U32 R3, RZ, RZ, 0x1f ;  /* 0x0000001fff037424 */ /* 0x000fce00078e00ff */
[----:B-12---:R-:W-:Y:S05]  /*1ef0*/  WARPSYNC.COLLECTIVE R0, `(.L_x_31838) ;  /* 0x0000000000087348 */ /* 0x006fea0003c00000 */
[----:B--2---:R0:W2:Y:S02]  /*1f00*/  SHFL.IDX P0, R53, R49, R2, R3 ;  /* 0x0000000231357389 */ /* 0x0040a40000000003 */
[----:B012---:R-:W-:Y:S05]  /*1f10*/  ENDCOLLECTIVE ;  /* 0x000000000000791b */ /* 0x007fea0003800000 */
.L_x_31838:
[----:B------:R-:W-:Y:S02]  /*1f20*/  IMAD.MOV.U32 R2, RZ, RZ, R28 ;  /* 0x000000ffff027224 */ /* 0x000fe400078e001c */
[----:B------:R-:W-:-:S07]  /*1f30*/  IMAD.MOV.U32 R52, RZ, RZ, R53 ;  /* 0x000000ffff347224 */ /* 0x000fce00078e0035 */
[----:B------:R-:W-:Y:S05]  /*1f40*/  WARPSYNC.COLLECTIVE R0, `(.L_x_31839) ;  /* 0x0000000000087348 */ /* 0x000fea0003c00000 */
[----:B------:R0:W1:Y:S02]  /*1f50*/  SHFL.IDX P0, R53, R49, R2, R3 ;  /* 0x0000000231357389 */ /* 0x0000640000000003 */
[----:B01----:R-:W-:Y:S05]  /*1f60*/  ENDCOLLECTIVE ;  /* 0x000000000000791b */ /* 0x003fea0003800000 */
.L_x_31839:
[----:B------:R-:W-:Y:S01]  /*1f70*/  IMAD R51, R15, R52, RZ ;  /* 0x000000340f337224 */ /* 0x000fe200078e02ff */
[----:B------:R-:W-:-:S03]  /*1f80*/  MOV R2, R27 ;  /* 0x0000001b00027202 */ /* 0x000fc60000000f00 */
[----:B------:R-:W-:-:S07]  /*1f90*/  IMAD R52, R14, R53, R51 ;  /* 0x000000350e347224 */ /* 0x000fce00078e0233 */
[----:B------:R-:W-:Y:S05]  /*1fa0*/  WARPSYNC.COLLECTIVE R0, `(.L_x_31840) ;  /* 0x0000000000087348 */ /* 0x000fea0003c00000 */
[----:B------:R0:W1:Y:S02]  /*1fb0*/  SHFL.IDX P0, R53, R49, R2, R3 ;  /* 0x0000000231357389 */ /* 0x0000640000000003 */
[----:B01----:R-:W-:Y:S05]  /*1fc0*/  ENDCOLLECTIVE ;  /* 0x000000000000791b */ /* 0x003fea0003800000 */
.L_x_31840:
[----:B------:R-:W-:Y:S02]  /*1fd0*/  IMAD.MOV.U32 R2, RZ, RZ, R26 ;  /* 0x000000ffff027224 */ /* 0x000fe400078e001a */
[----:B------:R-:W-:-:S07]  /*1fe0*/  IMAD R51, R13, R53, R52 ;  /* 0x000000350d337224 */ /* 0x000fce00078e0234 */
[----:B------:R-:W-:Y:S05]  /*1ff0*/  WARPSYNC.COLLECTIVE R0, `(.L_x_31841) ;  /* 0x0000000000087348 */ /* 0x000fea0003c00000 */
[----:B------:R0:W1:Y:S02]  /*2000*/  SHFL.IDX P0, R53, R49, R2, R3 ;  /* 0x0000000231357389 */ /* 0x0000640000000003 */
[----:B01----:R-:W-:Y:S05]  /*2010*/  ENDCOLLECTIVE ;  /* 0x000000000000791b */ /* 0x003fea0003800000 */
.L_x_31841:
[----:B------:R-:W-:Y:S02]  /*2020*/  IMAD.MOV.U32 R2, RZ, RZ, R25 ;  /* 0x000000ffff027224 */ /* 0x000fe400078e0019 */
[----:B------:R-:W-:-:S07]  /*2030*/  IMAD R52, R12, R53, R51 ;  /* 0x000000350c347224 */ /* 0x000fce00078e0233 */
[----:B------:R-:W-:Y:S05]  /*2040*/  WARPSYNC.COLLECTIVE R0, `(.L_x_31842) ;  /* 0x0000000000087348 */ /* 0x000fea0003c00000 */
[----:B------:R0:W1:Y:S02]  /*2050*/  SHFL.IDX P0, R53, R49, R2, R3 ;  /* 0x0000000231357389 */ /* 0x0000640000000003 */
[----:B01----:R-:W-:Y:S05]  /*2060*/  ENDCOLLECTIVE ;  /* 0x000000000000791b */ /* 0x003fea0003800000 */
.L_x_31842:
[----:B------:R-:W-:Y:S01]  /*2070*/  MOV R2, R24 ;  /* 0x0000001800027202 */ /* 0x000fe20000000f00 */
[----:B------:R-:W-:-:S07]  /*2080*/  IMAD R51, R11, R53, R52 ;  /* 0x000000350b337224 */ /* 0x000fce00078e0234 */
[----:B------:R-:W-:Y:S05]  /*2090*/  WARPSYNC.COLLECTIVE R0, `(.L_x_31843) ;  /* 0x0000000000087348 */ /* 0x000fea0003c00000 */
[----:B------:R0:W1:Y:S02]  /*20a0*/  SHFL.IDX P0, R53, R49, R2, R3 ;  /* 0x0000000231357389 */ /* 0x0000640000000003 */
[----:B01----:R-:W-:Y:S05]  /*20b0*/  ENDCOLLECTIVE ;  /* 0x000000000000791b */ /* 0x003fea0003800000 */
.L_x_31843:
[----:B------:R-:W-:Y:S02]  /*20c0*/  IMAD.MOV.U32 R2, RZ, RZ, R23 ;  /* 0x000000ffff027224 */ /* 0x000fe400078e0017 */
[----:B------:R-:W-:-:S07]  /*20d0*/  IMAD R52, R10, R53, R51 ;  /* 0x000000350a347224 */ /* 0x000fce00078e0233 */
[----:B------:R-:W-:Y:S05]  /*20e0*/  WARPSYNC.COLLECTIVE R0, `(.L_x_31844) ;  /* 0x0000000000087348 */ /* 0x000fea0003c00000 */
[----:B------:R0:W1:Y:S02]  /*20f0*/  SHFL.IDX P0, R53, R49, R2, R3 ;  /* 0x0000000231357389 */ /* 0x0000640000000003 */
[----:B01----:R-:W-:Y:S05]  /*2100*/  ENDCOLLECTIVE ;  /* 0x000000000000791b */ /* 0x003fea0003800000 */
.L_x_31844:
[----:B------:R-:W-:Y:S02]  /*2110*/  IMAD.MOV.U32 R2, RZ, RZ, R22 ;  /* 0x000000ffff027224 */ /* 0x000fe400078e0016 */
[----:B------:R-:W-:-:S07]  /*2120*/  IMAD R51, R9, R53, R52 ;  /* 0x0000003509337224 */ /* 0x000fce00078e0234 */
[----:B------:R-:W-:Y:S05]  /*2130*/  WARPSYNC.COLLECTIVE R0, `(.L_x_31845) ;  /* 0x0000000000087348 */ /* 0x000fea0003c00000 */
[----:B------:R0:W1:Y:S02]  /*2140*/  SHFL.IDX P0, R53, R49, R2, R3 ;  /* 0x0000000231357389 */ /* 0x0000640000000003 */
[----:B01----:R-:W-:Y:S05]  /*2150*/  ENDCOLLECTIVE ;  /* 0x000000000000791b */ /* 0x003fea0003800000 */
.L_x_31845:
[----:B------:R-:W-:Y:S01]  /*2160*/  MOV R2, R40 ;  /* 0x0000002800027202 */ /* 0x000fe20000000f00 */
[----:B------:R-:W-:-:S07]  /*2170*/  IMAD R51, R8, R53, R51 ;  /* 0x0000003508337224 */ /* 0x000fce00078e0233 */
[----:B------:R-:W-:Y:S05]  /*2180*/  WARPSYNC.COLLECTIVE R0, `(.L_x_31846) ;  /* 0x0000000000087348 */ /* 0x000fea0003c00000 */
[----:B------:R0:W1:Y:S02]  /*2190*/  SHFL.IDX P0, R53, R49, R2, R3 ;  /* 0x0000000231357389 */ /* 0x0000640000000003 */
[----:B01----:R-:W-:Y:S05]  /*21a0*/  ENDCOLLECTIVE ;  /* 0x000000000000791b */ /* 0x003fea0003800000 */
.L_x_31846:
[----:B------:R-:W-:Y:S02]  /*21b0*/  IMAD.MOV.U32 R2, RZ, RZ, R37 ;  /* 0x000000ffff027224 */ /* 0x000fe400078e0025 */
[----:B------:R-:W-:-:S07]  /*21c0*/  IMAD R52, R20, R53, R51 ;  /* 0x0000003514347224 */ /* 0x000fce00078e0233 */
[----:B------:R-:W-:Y:S05]  /*21d0*/  WARPSYNC.COLLECTIVE R0, `(.L_x_31847) ;  /* 0x0000000000087348 */ /* 0x000fea0003c00000 */
[----:B------:R0:W1:Y:S02]  /*21e0*/  SHFL.IDX P0, R53, R49, R2, R3 ;  /* 0x0000000231357389 */ /* 0x0000640000000003 */
[----:B01----:R-:W-:Y:S05]  /*21f0*/  ENDCOLLECTIVE ;  /* 0x000000000000791b */ /* 0x003fea0003800000 */
.L_x_31847:
[----:B------:R-:W-:Y:S02]  /*2200*/  IMAD.MOV.U32 R2, RZ, RZ, R36 ;  /* 0x000000ffff027224 */ /* 0x000fe400078e0024 */
[----:B------:R-:W-:-:S07]  /*2210*/  IMAD R51, R19, R53, R52 ;  /* 0x0000003513337224 */ /* 0x000fce00078e0234 */
[----:B------:R-:W-:Y:S05]  /*2220*/  WARPSYNC.COLLECTIVE R0, `(.L_x_31848) ;  /* 0x0000000000087348 */ /* 0x000fea0003c00000 */
[----:B------:R0:W1:Y:S02]  /*2230*/  SHFL.IDX P0, R53, R49, R2, R3 ;  /* 0x0000000231357389 */ /* 0x0000640000000003 */
[----:B01----:R-:W-:Y:S05]  /*2240*/  ENDCOLLECTIVE ;  /* 0x000000000000791b */ /* 0x003fea0003800000 */
.L_x_31848:
[----:B------:R-:W-:Y:S01]  /*2250*/  MOV R2, R35 ;  /* 0x0000002300027202 */ /* 0x000fe20000000f00 */
[----:B------:R-:W-:-:S07]  /*2260*/  IMAD R52, R18, R53, R51 ;  /* 0x0000003512347224 */ /* 0x000fce00078e0233 */
[----:B------:R-:W-:Y:S05]  /*2270*/  WARPSYNC.COLLECTIVE R0, `(.L_x_31849) ;  /* 0x0000000000087348 */ /* 0x000fea0003c00000 */
[----:B------:R0:W1:Y:S02]  /*2280*/  SHFL.IDX P0, R53, R49, R2, R3 ;  /* 0x0000000231357389 */ /* 0x0000640000000003 */
[----:B01----:R-:W-:Y:S05]  /*2290*/  ENDCOLLECTIVE ;  /* 0x000000000000791b */ /* 0x003fea0003800000 */
.L_x_31849:
[----:B------:R-:W-:Y:S02]  /*22a0*/  IMAD.MOV.U32 R2, RZ, RZ, R34 ;  /* 0x000000ffff027224 */ /* 0x000fe400078e0022 */
[----:B------:R-:W-:-:S07]  /*22b0*/  IMAD R51, R17, R53, R52 ;  /* 0x0000003511337224 */ /* 0x000fce00078e0234 */
[----:B------:R-:W-:Y:S05]  /*22c0*/  WARPSYNC.COLLECTIVE R0, `(.L_x_31850) ;  /* 0x0000000000087348 */ /* 0x000fea0003c00000 */
[----:B------:R0:W1:Y:S02]  /*22d0*/  SHFL.IDX P0, R53, R49, R2, R3 ;  /* 0x0000000231357389 */ /* 0x0000640000000003 */
[----:B01----:R-:W-:Y:S05]  /*22e0*/  ENDCOLLECTIVE ;  /* 0x000000000000791b */ /* 0x003fea0003800000 */
.L_x_31850:
[----:B------:R-:W-:Y:S02]  /*22f0*/  IMAD.MOV.U32 R2, RZ, RZ, R39 ;  /* 0x000000ffff027224 */ /* 0x000fe400078e0027 */
[----:B------:R-:W-:-:S07]  /*2300*/  IMAD R52, R16, R53, R51 ;  /* 0x0000003510347224 */ /* 0x000fce00078e0233 */
[----:B------:R-:W-:Y:S05]  /*2310*/  WARPSYNC.COLLECTIVE R0, `(.L_x_31851) ;  /* 0x0000000000087348 */ /* 0x000fea0003c00000 */
[----:B------:R0:W1:Y:S02]  /*2320*/  SHFL.IDX P0, R53, R49, R2, R3 ;  /* 0x0000000231357389 */ /* 0x0000640000000003 */
[----:B01----:R-:W-:Y:S05]  /*2330*/  ENDCOLLECTIVE ;  /* 0x000000000000791b */ /* 0x003fea0003800000 */
.L_x_31851:
[----:B------:R-:W-:Y:S01]  /*2340*/  MOV R2, R38 ;  /* 0x0000002600027202 */ /* 0x000fe20000000f00 */
[----:B------:R-:W-:-:S07]  /*2350*/  IMAD R51, R7, R53, R52 ;  /* 0x0000003507337224 */ /* 0x000fce00078e0234 */
[----:B------:R-:W-:Y:S05]  /*2360*/  WARPSYNC.COLLECTIVE R0, `(.L_x_31852) ;  /* 0x0000000000087348 */ /* 0x000fea0003c00000 */
[----:B------:R0:W1:Y:S02]  /*2370*/  SHFL.IDX P0, R53, R49, R2, R3 ;  /* 0x0000000231357389 */ /* 0x0000640000000003 */
[----:B01----:R-:W-:Y:S05]  /*2380*/  ENDCOLLECTIVE ;  /* 0x000000000000791b */ /* 0x003fea0003800000 */
.L_x_31852:
[----:B------:R-:W-:Y:S02]  /*2390*/  IMAD.MOV.U32 R2, RZ, RZ, R33 ;  /* 0x000000ffff027224 */ /* 0x000fe400078e0021 */
[----:B------:R-:W-:-:S07]  /*23a0*/  IMAD R52, R6, R53, R51 ;  /* 0x0000003506347224 */ /* 0x000fce00078e0233 */
[----:B------:R-:W-:Y:S05]  /*23b0*/  WARPSYNC.COLLECTIVE R0, `(.L_x_31853) ;  /* 0x0000000000087348 */ /* 0x000fea0003c00000 */
[----:B------:R0:W1:Y:S02]  /*23c0*/  SHFL.IDX P0, R53, R49, R2, R3 ;  /* 0x0000000231357389 */ /* 0x0000640000000003 */
[----:B01----:R-:W-:Y:S05]  /*23d0*/  ENDCOLLECTIVE ;  /* 0x000000000000791b */ /* 0x003fea0003800000 */
.L_x_31853:
[----:B------:R-:W-:Y:S01]  /*23e0*/  IMAD.MOV.U32 R0, RZ, RZ, R53 ;  /* 0x000000ffff007224 */ /* 0x000fe200078e0035 */
[----:B------:R-:W-:Y:S06]  /*23f0*/  BRA `(.L_x_31854) ;  /* 0xfffffff000a87947 */ /* 0x000fec000383ffff */
        .weak           $__internal_649_$__cuda_sm20_div_u16
        .type           $__internal_649_$__cuda_sm20_div_u16,@function
        .size           $__internal_649_$__cuda_sm20_div_u16,(.L_x_39152 - $__internal_649_$__cuda_sm20_div_u16)
$__internal_649_$__cuda_sm20_div_u16:
        /* <DEDUP_REMOVED lines=18> */
[----:B------:R-:W-:Y:S06]  /*2520*/  RET.REL.NODEC R2 `(_Z9cuda_gemmIiLi128ELi1ELi1ELi256ELi32ELi32ELi64ELi0ELi1EEviiiPT_S1_S1_iii) ;  /* 0xffffffd802b47950 */ /* 0x000fec0003c3ffff */
.L_x_31855:
        /* <DEDUP_REMOVED lines=13> */
.L_x_39152:


//--------------------- .text._Z9cuda_gemmIiLi128ELi1ELi1ELi256ELi32ELi32ELi64ELi0ELi0EEviiiPT_S1_S1_iii --------------------------
	.section	.text._Z9cuda_gemmIiLi128ELi1ELi1ELi256ELi32ELi32ELi64ELi0ELi0EEviiiPT_S1_S1_iii,"ax",@progbits
	.align	128
        .global         _Z9cuda_gemmIiLi128ELi1ELi1ELi256ELi32ELi32ELi64ELi0ELi0EEviiiPT_S1_S1_iii
        .type           _Z9cuda_gemmIiLi128ELi1ELi1ELi256ELi32ELi32ELi64ELi0ELi0EEviiiPT_S1_S1_iii,@function
        .size           _Z9cuda_gemmIiLi128ELi1ELi1ELi256ELi32ELi32ELi64ELi0ELi0EEviiiPT_S1_S1_iii,(.L_x_39154 - _Z9cuda_gemmIiLi128ELi1ELi1ELi256ELi32ELi32ELi64ELi0ELi0EEviiiPT_S1_S1_iii)
        .other          _Z9cuda_gemmIiLi128ELi1ELi1ELi256ELi32ELi32ELi64ELi0ELi0EEviiiPT_S1_S1_iii,@"STO_CUDA_ENTRY STV_DEFAULT"
_Z9cuda_gemmIiLi128ELi1ELi1ELi256ELi32ELi32ELi64ELi0ELi0EEviiiPT_S1_S1_iii:
.text._Z9cuda_gemmIiLi128ELi1ELi1ELi256ELi32ELi32ELi64ELi0ELi0EEviiiPT_S1_S1_iii:
[----:B------:R-:W0:Y:S08]  /*0000*/  LDC R1, c[0x0][0x37c] ;  /* 0x0000df00ff017b82 */ /* 0x000e300000000800 */
[----:B------:R-:W1:Y:S01]  /*0010*/  LDC R6, c[0x0][0x3ac] ;  /* 0x0000eb00ff067b82 */ /* 0x000e620000000800 */
[----:B------:R-:W2:Y:S01]  /*0020*/  S2R R66, SR_TID.X ;  /* 0x0000000000427919 */ /* 0x000ea20000002100 */
[----:B0-----:R-:W-:-:S06]  /*0030*/  VIADD R1, R1, 0xfffffff8 ;  /* 0xfffffff801017836 */ /* 0x001fcc0000000000 */
[----:B------:R-:W0:Y:S01]  /*0040*/  S2UR UR7, SR_CTAID.Y ;  /* 0x00000000000779c3 */ /* 0x000e220000002600 */
        /* <DEDUP_REMOVED lines=10> */
[----:B------:R-:W-:Y:S02]  /*00f0*/  IMAD.HI.U32 R3, R3, R5, R2 ;  /* 0x0000000503037227 */ /* 0x000fe400078e0002 */
[----:B------:R-:W0:Y:S04]  /*0100*/  LDC R2, c[0x0][0x374] ;  /* 0x0000dd00ff027b82 */ /* 0x000e280000000800 */
        /* <DEDUP_REMOVED lines=8> */
[----:B------:R-:W-:-:S05]  /*0190*/  @P0 IADD3 R43, PT, PT, R43, 0x1, RZ ;  /* 0x000000012b2b0810 */ /* 0x000fca0007ffe0ff */
[----:B------:R-:W-:Y:S01]  /*01a0*/  @!P2 IMAD.MOV R43, RZ, RZ, -R43 ;  /* 0x000000ffff2ba224 */ /* 0x000fe200078e0a2b */
[----:B------:R-:W-:Y:S02]  /*01b0*/  @!P1 LOP3.LUT R43, RZ, R6, RZ, 0x33, !PT ;  /* 0x00000006ff2b9212 */ /* 0x000fe400078e33ff */
[----:B0-----:R-:W-:Y:S02]  /*01c0*/  ISETP.LE.U32.AND P2, PT, R2, UR7, PT ;  /* 0x0000000702007c0c */ /* 0x001fe4000bf43070 */
[----:B------:R-:W-:-:S05]  /*01d0*/  VIMNMX R3, PT, PT, R43, 0x40, PT ;  /* 0x000000402b037848 */ /* 0x000fca0003fe0100 */
[----:B------:R-:W-:-:S04]  /*01e0*/  IMAD.SHL.U32 R3, R3, 0x2, RZ ;  /* 0x0000000203037824 */ /* 0x000fc800078e00ff */
[----:B------:R-:W0:Y:S01]  /*01f0*/  I2F.U32.RP R0, R3 ;  /* 0x0000000300007306 */ /* 0x000e220000209000 */
[----:B------:R-:W-:-:S07]  /*0200*/  IADD3 R7, PT, PT, RZ, -R3, RZ ;  /* 0x80000003ff077210 */ /* 0x000fce0007ffe0ff */
        /* <DEDUP_REMOVED lines=16> */
[----:B------:R-:W-:Y:S02]  /*0310*/  @P0 IADD3 R42, PT, PT, R42, 0x1, RZ ;  /* 0x000000012a2a0810 */ /* 0x000fe40007ffe0ff */
[----:B------:R-:W-:Y:S02]  /*0320*/  SHF.L.U32 R0, R66, 0x2, RZ ;  /* 0x0000000242007819 */ /* 0x000fe400000006ff */
[----:B------:R-:W-:Y:S01]  /*0330*/  MOV R8, 0x3d0 ;  /* 0x000003d000087802 */ /* 0x000fe20000000f00 */
[----:B------:R-:W-:-:S05]  /*0340*/  @P1 VIADD R42, R42, 0x1 ;  /* 0x000000012a2a1836 */ /* 0x000fca0000000000 */
[----:B------:R-:W-:-:S05]  /*0350*/  @!P2 LOP3.LUT R42, RZ, R3, RZ, 0x33, !PT ;  /* 0x00000003ff2aa212 */ /* 0x000fca00078e33ff */
[----:B------:R-:W-:Y:S02]  /*0360*/  IMAD.MOV R40, RZ, RZ, -R42 ;  /* 0x000000ffff287224 */ /* 0x000fe400078e0a2a */
[----:B0-----:R-:W-:Y:S02]  /*0370*/  VIADD R2, R66, UR4 ;  /* 0x0000000442027c36 */ /* 0x001fe40008000000 */
[----:B------:R-:W-:-:S03]  /*0380*/  IMAD R40, R3, R40, R66 ;  /* 0x0000002803287224 */ /* 0x000fc600078e0242 */
[----:B------:R-:W-:Y:S02]  /*0390*/  LOP3.LUT R7, R2, 0xff, RZ, 0xc, !PT ;  /* 0x000000ff02077812 */ /* 0x000fe400078e0cff */
[----:B-1----:R-:W-:Y:S02]  /*03a0*/  LOP3.LUT R21, R41, 0xff, RZ, 0xc0, !PT ;  /* 0x000000ff29157812 */ /* 0x002fe400078ec0ff */
[----:B------:R-:W-:-:S07]  /*03b0*/  SHF.R.U32.HI R40, RZ, 0x1, R40 ;  /* 0x00000001ff287819 */ /* 0x000fce0000011628 */
[----:B------:R-:W-:Y:S05]  /*03c0*/  CALL.REL.NOINC `($__internal_651_$__cuda_sm20_div_u16) ;  /* 0x0000004000f47944 */ /* 0x000fea0003c00000 */
        /* <DEDUP_REMOVED lines=12> */
[----:B------:R-:W-:Y:S01]  /*0490*/  VIADD R5, R2, 0xc80 ;  /* 0x00000c8002057836 */ /* 0x000fe20000000000 */
[----:B------:R-:W-:-:S04]  /*04a0*/  MOV R2, R66 ;  /* 0x0000004200027202 */ /* 0x000fc80000000f00 */
[----:B-1----:R-:W-:-:S07]  /*04b0*/  LEA R5, R6, R5, 0x18 ;  /* 0x0000000506057211 */ /* 0x002fce00078ec0ff */
.L_x_31858:
[----:B------:R-:W-:Y:S02]  /*04c0*/  IMAD R6, R2, 0x4, R5 ;  /* 0x0000000402067824 */ /* 0x000fe400078e0205 */
[----:B------:R-:W-:Y:S02]  /*04d0*/  VIADD R4, R4, 0x1 ;  /* 0x0000000104047836 */ /* 0x000fe40000000000 */
[----:B------:R-:W-:Y:S01]  /*04e0*/  VIADD R2, R2, UR4 ;  /* 0x0000000402027c36 */ /* 0x000fe20008000000 */
[----:B------:R1:W-:Y:S02]  /*04f0*/  STS [R6], RZ ;  /* 0x000000ff06007388 */ /* 0x0003e40000000800 */
[----:B------:R-:W-:-:S04]  /*0500*/  LOP3.LUT R7, R4, R9, RZ, 0x3c, !PT ;  /* 0x0000000904077212 */ /* 0x000fc800078e3cff */
[----:B------:R-:W-:-:S13]  /*0510*/  ISETP.NE.AND P0, PT, R7, 0x2, PT ;  /* 0x000000020700780c */ /* 0x000fda0003f05270 */
[----:B-1----:R-:W-:Y:S05]  /*0520*/  @P0 BRA `(.L_x_31858) ;  /* 0xfffffffc00e40947 */ /* 0x002fea000383ffff */
.L_x_31857:
[----:B0-----:R-:W-:Y:S05]  /*0530*/  BSYNC.RECONVERGENT B0 ;  /* 0x0000000000007941 */ /* 0x001fea0003800200 */
.L_x_31856:
[----:B------:R-:W-:Y:S01]  /*0540*/  USHF.L.U32 UR4, UR4, 0x2, URZ ;  /* 0x0000000204047899 */ /* 0x000fe200080006ff */
[----:B------:R-:W-:Y:S04]  /*0550*/  BSSY.RECONVERGENT B0, `(.L_x_31859) ;  /* 0x0000010000007945 */ /* 0x000fe80003800200 */
[----:B------:R-:W-:Y:S07]  /*0560*/  @!P1 BRA `(.L_x_31860) ;  /* 0x0000000000389947 */ /* 0x000fee0003800000 */
[----:B------:R-:W0:Y:S01]  /*0570*/  S2R R5, SR_CgaCtaId ;  /* 0x0000000000057919 */ /* 0x000e220000008800 */
[----:B------:R-:W-:-:S04]  /*0580*/  MOV R4, 0x400 ;  /* 0x0000040000047802 */ /* 0x000fc80000000f00 */
[----:B------:R-:W-:-:S04]  /*0590*/  IADD3 R4, PT, PT, R4, 0xc80, RZ ;  /* 0x00000c8004047810 */ /* 0x000fc80007ffe0ff */
[----:B0-----:R-:W-:-:S07]  /*05a0*/  LEA R7, R5, R4, 0x18 ;  /* 0x0000000405077211 */ /* 0x001fce00078ec0ff */
.L_x_31861:
[C---:B0-----:R-:W-:Y:S01]  /*05b0*/  IMAD R6, R2.reuse, 0x4, R7 ;  /* 0x0000000402067824 */ /* 0x041fe200078e0207 */
        /* <DEDUP_REMOVED lines=9> */
.L_x_31860:
[----:B------:R-:W-:Y:S05]  /*0650*/  BSYNC.RECONVERGENT B0 ;  /* 0x0000000000007941 */ /* 0x000fea0003800200 */
.L_x_31859:
[----:B------:R-:W-:Y:S01]  /*0660*/  BSSY.RECONVERGENT B0, `(.L_x_31862) ;  /* 0x0000057000007945 */ /* 0x000fe20003800200 */
[----:B------:R-:W-:-:S03]  /*0670*/  SHF.R.U32.HI R21, RZ, 0x4, R41 ;  /* 0x00000004ff157819 */ /* 0x000fc60000011629 */
[----:B------:R-:W-:Y:S05]  /*0680*/  @P2 BRA `(.L_x_31863) ;  /* 0x0000000400502947 */ /* 0x000fea0003800000 */
[----:B------:R-:W1:Y:S01]  /*0690*/  I2F.U32.RP R8, UR4 ;  /* 0x0000000400087d06 */ /* 0x000e620008209000 */
[----:B------:R-:W-:Y:S01]  /*06a0*/  VIADD R2, R0, UR4 ;  /* 0x0000000400027c36 */ /* 0x000fe20008000000 */
[----:B------:R-:W-:Y:S01]  /*06b0*/  ISETP.NE.U32.AND P2, PT, RZ, UR4, PT ;  /* 0x00000004ff007c0c */ /* 0x000fe2000bf45070 */
[----:B------:R-:W2:Y:S01]  /*06c0*/  S2R R10, SR_CTAID.X ;  /* 0x00000000000a7919 */ /* 0x000ea20000002500 */
[----:B------:R-:W-:Y:S02]  /*06d0*/  BSSY.RECONVERGENT B1, `(.L_x_31864) ;  /* 0x000002e000017945 */ /* 0x000fe40003800200 */
[C---:B------:R-:W-:Y:S02]  /*06e0*/  ISETP.GE.U32.AND P0, PT, R2.reuse, 0x100, PT ;  /* 0x000001000200780c */ /* 0x040fe40003f06070 */
[----:B------:R-:W-:Y:S02]  /*06f0*/  VIMNMX.U32 R7, PT, PT, R2, 0x100, !PT ;  /* 0x0000010002077848 */ /* 0x000fe40007fe0000 */
[----:B0-----:R-:W-:-:S04]  /*0700*/  SEL R6, RZ, 0x1, P0 ;  /* 0x00000001ff067807 */ /* 0x001fc80000000000 */
[----:B------:R-:W-:Y:S01]  /*0710*/  IADD3 R7, PT, PT, R7, -R2, -R6 ;  /* 0x8000000207077210 */ /* 0x000fe20007ffe806 */
[----:B-1----:R-:W0:Y:S02]  /*0720*/  MUFU.RCP R8, R8 ;  /* 0x0000000800087308 */ /* 0x002e240000001000 */
[----:B0-----:R-:W-:Y:S02]  /*0730*/  VIADD R4, R8, 0xffffffe ;  /* 0x0ffffffe08047836 */ /* 0x001fe40000000000 */
[----:B--2---:R-:W-:-:S04]  /*0740*/  IMAD.SHL.U32 R25, R10, 0x100, RZ ;  /* 0x000001000a197824 */ /* 0x004fc800078e00ff */
[----:B------:R0:W1:Y:S02]  /*0750*/  F2I.FTZ.U32.TRUNC.NTZ R5, R4 ;  /* 0x0000000400057305 */ /* 0x000064000021f000 */
[----:B0-----:R-:W-:Y:S02]  /*0760*/  HFMA2 R4, -RZ, RZ, 0, 0 ;  /* 0x00000000ff047431 */ /* 0x001fe400000001ff */
[----:B-1----:R-:W-:-:S04]  /*0770*/  IMAD.MOV R9, RZ, RZ, -R5 ;  /* 0x000000ffff097224 */ /* 0x002fc800078e0a05 */
[----:B------:R-:W-:-:S04]  /*0780*/  IMAD R9, R9, UR4, RZ ;  /* 0x0000000409097c24 */ /* 0x000fc8000f8e02ff */
[----:B------:R-:W-:-:S06]  /*0790*/  IMAD.HI.U32 R8, R5, R9, R4 ;  /* 0x0000000905087227 */ /* 0x000fcc00078e0004 */
[----:B------:R-:W-:-:S04]  /*07a0*/  IMAD.HI.U32 R5, R8, R7, RZ ;  /* 0x0000000708057227 */ /* 0x000fc800078e00ff */
[----:B------:R-:W-:-:S04]  /*07b0*/  IMAD.MOV R2, RZ, RZ, -R5 ;  /* 0x000000ffff027224 */ /* 0x000fc800078e0a05 */
[----:B------:R-:W-:Y:S02]  /*07c0*/  IMAD R7, R2, UR4, R7 ;  /* 0x0000000402077c24 */ /* 0x000fe4000f8e0207 */
[----:B------:R-:W0:Y:S03]  /*07d0*/  LDC R2, c[0x0][0x388] ;  /* 0x0000e200ff027b82 */ /* 0x000e260000000800 */
[----:B------:R-:W-:-:S13]  /*07e0*/  ISETP.GE.U32.AND P0, PT, R7, UR4, PT ;  /* 0x0000000407007c0c */ /* 0x000fda000bf06070 */
[----:B------:R-:W-:Y:S02]  /*07f0*/  @P0 VIADD R7, R7, -UR4 ;  /* 0x8000000407070c36 */ /* 0x000fe40008000000 */
[----:B------:R-:W-:-:S03]  /*0800*/  @P0 VIADD R5, R5, 0x1 ;  /* 0x0000000105050836 */ /* 0x000fc60000000000 */
[----:B------:R-:W-:Y:S01]  /*0810*/  ISETP.GE.U32.AND P1, PT, R7, UR4, PT ;  /* 0x0000000407007c0c */ /* 0x000fe2000bf26070 */
[----:B0-----:R-:W-:-:S12]  /*0820*/  IMAD R25, R2, UR7, R25 ;  /* 0x0000000702197c24 */ /* 0x001fd8000f8e0219 */
        /* <DEDUP_REMOVED lines=15> */
.L_x_31866:
[----:B0-----:R-:W-:-:S04]  /*0920*/  IMAD.IADD R5, R25, 0x1, R0 ;  /* 0x0000000119057824 */ /* 0x001fc800078e0200 */
[----:B-1----:R-:W-:-:S06]  /*0930*/  IMAD.WIDE R4, R5, 0x4, R8 ;  /* 0x0000000405047825 */ /* 0x002fcc00078e0208 */
[----:B------:R-:W2:Y:S01]  /*0940*/  LDG.E.128 R4, desc[UR8][R4.64] ;  /* 0x0000000804047981 */ /* 0x000ea2000c1e1d00 */
[----:B------:R-:W-:Y:S01]  /*0950*/  IMAD R2, R0, 0x4, R11 ;  /* 0x0000000400027824 */ /* 0x000fe200078e020b */
[----:B------:R-:W-:Y:S01]  /*0960*/  IADD3 R10, PT, PT, R10, 0x1, RZ ;  /* 0x000000010a0a7810 */ /* 0x000fe20007ffe0ff */
[----:B------:R-:W-:-:S03]  /*0970*/  VIADD R0, R0, UR4 ;  /* 0x0000000400007c36 */ /* 0x000fc60008000000 */
[----:B------:R-:W-:Y:S01]  /*0980*/  ISETP.NE.AND P0, PT, R10, R13, PT ;  /* 0x0000000d0a00720c */ /* 0x000fe20003f05270 */
[----:B--2---:R0:W-:-:S12]  /*0990*/  STS.128 [R2], R4 ;  /* 0x0000000402007388 */ /* 0x0041d80000000c00 */
[----:B------:R-:W-:Y:S05]  /*09a0*/  @P0 BRA `(.L_x_31866) ;  /* 0xfffffffc00dc0947 */ /* 0x000fea000383ffff */
.L_x_31865:
[----:B------:R-:W-:Y:S05]  /*09b0*/  BSYNC.RECONVERGENT B1 ;  /* 0x0000000000017941 */ /* 0x000fea0003800200 */
.L_x_31864:
[----:B------:R-:W-:Y:S05]  /*09c0*/  @!P1 BRA `(.L_x_31863) ;  /* 0x0000000000809947 */ /* 0x000fea0003800000 */
[----:B0-----:R-:W0:Y:S01]  /*09d0*/  S2R R5, SR_CgaCtaId ;  /* 0x0000000000057919 */ /* 0x001e220000008800 */
[----:B------:R-:W1:Y:S01]  /*09e0*/  LDC.64 R22, c[0x0][0x390] ;  /* 0x0000e400ff167b82 */ /* 0x000e620000000a00 */
[----:B------:R-:W-:-:S05]  /*09f0*/  MOV R2, 0x400 ;  /* 0x0000040000027802 */ /* 0x000fca0000000f00 */
[----:B------:R-:W-:-:S05]  /*0a00*/  VIADD R2, R2, 0x880 ;  /* 0x0000088002027836 */ /* 0x000fca0000000000 */
[----:B0-----:R-:W-:-:S07]  /*0a10*/  LEA R27, R5, R2, 0x18 ;  /* 0x00000002051b7211 */ /* 0x001fce00078ec0ff */
.L_x_31867:
[----:B--2---:R-:W-:Y:S02]  /*0a20*/  VIADD R4, R0, UR4 ;  /* 0x0000000400047c36 */ /* 0x004fe40008000000 */
[C---:B------:R-:W-:Y:S02]  /*0a30*/  IMAD.IADD R5, R25.reuse, 0x1, R0 ;  /* 0x0000000119057824 */ /* 0x040fe400078e0200 */
[----:B------:R-:W-:Y:S01]  /*0a40*/  IMAD.IADD R9, R25, 0x1, R4 ;  /* 0x0000000119097824 */ /* 0x000fe200078e0204 */
[----:B------:R-:W-:Y:S01]  /*0a50*/  IADD3 R2, PT, PT, R4, UR4, RZ ;  /* 0x0000000404027c10 */ /* 0x000fe2000fffe0ff */
[----:B-1----:R-:W-:-:S03]  /*0a60*/  IMAD.WIDE R4, R5, 0x4, R22 ;  /* 0x0000000405047825 */ /* 0x002fc600078e0216 */
[----:B------:R-:W-:Y:S01]  /*0a70*/  IADD3 R13, PT, PT, R25, R2, RZ ;  /* 0x00000002190d7210 */ /* 0x000fe20007ffe0ff */
[----:B------:R-:W-:Y:S02]  /*0a80*/  VIADD R24, R2, UR4 ;  /* 0x0000000402187c36 */ /* 0x000fe40008000000 */
[----:B------:R-:W-:Y:S01]  /*0a90*/  IMAD.WIDE R8, R9, 0x4, R22 ;  /* 0x0000000409087825 */ /* 0x000fe200078e0216 */
[----:B------:R-:W2:Y:S03]  /*0aa0*/  LDG.E.128 R4, desc[UR8][R4.64] ;  /* 0x0000000804047981 */ /* 0x000ea6000c1e1d00 */
[----:B------:R-:W-:Y:S02]  /*0ab0*/  IMAD.IADD R17, R25, 0x1, R24 ;  /* 0x0000000119117824 */ /* 0x000fe400078e0218 */
[--C-:B------:R-:W-:Y:S01]  /*0ac0*/  IMAD.WIDE R12, R13, 0x4, R22.reuse ;  /* 0x000000040d0c7825 */ /* 0x100fe200078e0216 */
[----:B------:R-:W3:Y:S03]  /*0ad0*/  LDG.E.128 R8, desc[UR8][R8.64] ;  /* 0x0000000808087981 */ /* 0x000ee6000c1e1d00 */
        /* <DEDUP_REMOVED lines=15> */
.L_x_31863:
[----:B------:R-:W-:Y:S05]  /*0bd0*/  BSYNC.RECONVERGENT B0 ;  /* 0x0000000000007941 */ /* 0x000fea0003800200 */
.L_x_31862:
        /* <DEDUP_REMOVED lines=8> */
[----:B------:R-:W-:Y:S05]  /*0c60*/  CALL.REL.NOINC `($__internal_651_$__cuda_sm20_div_u16) ;  /* 0x0000003800cc7944 */ /* 0x000fea0003c00000 */
[----:B------:R-:W0:Y:S01]  /*0c70*/  LDC R5, c[0x0][0x3ac] ;  /* 0x0000eb00ff057b82 */ /* 0x000e220000000800 */
        /* <DEDUP_REMOVED lines=13> */
[----:B------:R-:W-:-:S02]  /*0d50*/  VIADD R22, R0, 0xc ;  /* 0x0000000c00167836 */ /* 0x000fc40000000000 */
[----:B------:R-:W-:Y:S02]  /*0d60*/  VIADD R20, R0, 0xe ;  /* 0x0000000e00147836 */ /* 0x000fe40000000000 */
        /* <DEDUP_REMOVED lines=17> */
[----:B------:R-:W-:Y:S01]  /*0e80*/  ISETP.GE.AND P1, PT, R30, R5, PT ;  /* 0x000000051e00720c */ /* 0x000fe20003f26270 */
[----:B------:R-:W-:Y:S01]  /*0e90*/  VIADD R46, R40, 0xe ;  /* 0x0000000e282e7836 */ /* 0x000fe20000000000 */
[----:B------:R-:W-:Y:S01]  /*0ea0*/  IADD3 R31, PT, PT, R4, -R31, RZ ;  /* 0x8000001f041f7210 */ /* 0x000fe20007ffe0ff */
[----:B------:R-:W-:Y:S01]  /*0eb0*/  VIADD R4, R0, 0x9 ;  /* 0x0000000900047836 */ /* 0x000fe20000000000 */
[----:B------:R-:W-:Y:S01]  /*0ec0*/  ISETP.GE.AND P2, PT, R2, R5, PT ;  /* 0x000000050200720c */ /* 0x000fe20003f46270 */
[----:B------:R-:W-:Y:S01]  /*0ed0*/  VIADD R48, R40, 0xffffffff ;  /* 0xffffffff28307836 */ /* 0x000fe20000000000 */
[----:B------:R-:W-:-:S02]  /*0ee0*/  IADD3 R38, PT, PT, R38, -R7, RZ ;  /* 0x8000000726267210 */ /* 0x000fc40007ffe0ff */
[C---:B------:R-:W-:Y:S02]  /*0ef0*/  SEL R29, R5.reuse, RZ, P2 ;  /* 0x000000ff051d7207 */ /* 0x040fe40001000000 */
[-C--:B------:R-:W-:Y:S02]  /*0f00*/  ISETP.GE.AND P2, PT, R4, R5.reuse, PT ;  /* 0x000000050400720c */ /* 0x080fe40003f46270 */
[-C--:B------:R-:W-:Y:S01]  /*0f10*/  ISETP.GE.AND P3, PT, R28, R5.reuse, PT ;  /* 0x000000051c00720c */ /* 0x080fe20003f66270 */
[----:B------:R-:W-:Y:S01]  /*0f20*/  IMAD.IADD R29, R2, 0x1, -R29 ;  /* 0x00000001021d7824 */ /* 0x000fe200078e0a1d */
[----:B------:R-:W-:Y:S02]  /*0f30*/  IADD3 R2, PT, PT, R0, 0x7, RZ ;  /* 0x0000000700027810 */ /* 0x000fe40007ffe0ff */
[----:B------:R-:W-:Y:S02]  /*0f40*/  SEL R25, R5, RZ, P2 ;  /* 0x000000ff05197207 */ /* 0x000fe40001000000 */
[----:B------:R-:W-:-:S02]  /*0f50*/  ISETP.GE.AND P0, PT, R2, R5, PT ;  /* 0x000000050200720c */ /* 0x000fc40003f06270 */
[C---:B------:R-:W-:Y:S01]  /*0f60*/  SEL R7, R5.reuse, RZ, P1 ;  /* 0x000000ff05077207 */ /* 0x040fe20000800000 */
[----:B------:R-:W-:Y:S01]  /*0f70*/  IMAD.IADD R25, R4, 0x1, -R25 ;  /* 0x0000000104197824 */ /* 0x000fe200078e0a19 */
[C---:B------:R-:W-:Y:S01]  /*0f80*/  SEL R27, R5.reuse, RZ, P0 ;  /* 0x000000ff051b7207 */ /* 0x040fe20000000000 */
[----:B------:R-:W-:Y:S01]  /*0f90*/  VIADD R4, R0, 0xd ;  /* 0x0000000d00047836 */ /* 0x000fe20000000000 */
[----:B------:R-:W-:Y:S01]  /*0fa0*/  ISETP.GE.AND P1, PT, R26, R5, PT ;  /* 0x000000051a00720c */ /* 0x000fe20003f26270 */
[----:B------:R-:W-:Y:S01]  /*0fb0*/  IMAD.IADD R30, R30, 0x1, -R7 ;  /* 0x000000011e1e7824 */ /* 0x000fe200078e0a07 */
[----:B------:R-:W-:Y:S02]  /*0fc0*/  IADD3 R27, PT, PT, R2, -R27, RZ ;  /* 0x8000001b021b7210 */ /* 0x000fe40007ffe0ff */
[----:B------:R-:W-:Y:S02]  /*0fd0*/  IADD3 R2, PT, PT, R0, 0xb, RZ ;  /* 0x0000000b00027810 */ /* 0x000fe40007ffe0ff */
[----:B------:R-:W-:-:S02]  /*0fe0*/  SEL R9, R5, RZ, P3 ;  /* 0x000000ff05097207 */ /* 0x000fc40001800000 */
[-C--:B------:R-:W-:Y:S02]  /*0ff0*/  ISETP.GE.AND P3, PT, R24, R5.reuse, PT ;  /* 0x000000051800720c */ /* 0x080fe40003f66270 */
[-C--:B------:R-:W-:Y:S01]  /*1000*/  ISETP.GE.AND P2, PT, R4, R5.reuse, PT ;  /* 0x000000050400720c */ /* 0x080fe20003f46270 */
[----:B------:R-:W-:Y:S01]  /*1010*/  IMAD.IADD R28, R28, 0x1, -R9 ;  /* 0x000000011c1c7824 */ /* 0x000fe200078e0a09 */
[C---:B------:R-:W-:Y:S02]  /*1020*/  SEL R7, R5.reuse, RZ, P1 ;  /* 0x000000ff05077207 */ /* 0x040fe40000800000 */
[-C--:B------:R-:W-:Y:S02]  /*1030*/  ISETP.GE.AND P0, PT, R2, R5.reuse, PT ;  /* 0x000000050200720c */ /* 0x080fe40003f06270 */
[----:B------:R-:W-:Y:S01]  /*1040*/  ISETP.GE.AND P1, PT, R22, R5, PT ;  /* 0x000000051600720c */ /* 0x000fe20003f26270 */
[----:B------:R-:W-:Y:S01]  /*1050*/  IMAD.IADD R26, R26, 0x1, -R7 ;  /* 0x000000011a1a7824 */ /* 0x000fe200078e0a07 */
[----:B------:R-:W-:-:S02]  /*1060*/  SEL R9, R5, RZ, P3 ;  /* 0x000000ff05097207 */ /* 0x000fc40001800000 */
[C---:B------:R-:W-:Y:S02]  /*1070*/  SEL R21, R5.reuse, RZ, P2 ;  /* 0x000000ff05157207 */ /* 0x040fe40001000000 */
[C---:B------:R-:W-:Y:S01]  /*1080*/  SEL R23, R5.reuse, RZ, P0 ;  /* 0x000000ff05177207 */ /* 0x040fe20000000000 */
[----:B------:R-:W-:Y:S01]  /*1090*/  IMAD.IADD R24, R24, 0x1, -R9 ;  /* 0x0000000118187824 */ /* 0x000fe200078e0a09 */
[-C--:B------:R-:W-:Y:S01]  /*10a0*/  ISETP.GE.AND P3, PT, R20, R5.reuse, PT ;  /* 0x000000051400720c */ /* 0x080fe20003f66270 */
[----:B------:R-:W-:Y:S01]  /*10b0*/  IMAD.IADD R21, R4, 0x1, -R21 ;  /* 0x0000000104157824 */ /* 0x000fe200078e0a15 */
[-C--:B------:R-:W-:Y:S02]  /*10c0*/  ISETP.GE.AND P0, PT, R0, R5.reuse, PT ;  /* 0x000000050000720c */ /* 0x080fe40003f06270 */
[----:B------:R-:W-:Y:S02]  /*10d0*/  SEL R7, R5, RZ, P1 ;  /* 0x000000ff05077207 */ /* 0x000fe40000800000 */
[----:B------:R-:W-:-:S02]  /*10e0*/  ISETP.GE.AND P1, PT, R50, R5, PT ;  /* 0x000000053200720c */ /* 0x000fc40003f26270 */
[----:B------:R-:W-:Y:S01]  /*10f0*/  IADD3 R23, PT, PT, R2, -R23, RZ ;  /* 0x8000001702177210 */ /* 0x000fe20007ffe0ff */
[----:B------:R-:W-:Y:S01]  /*1100*/  VIADD R2, R40, 0x2 ;  /* 0x0000000228027836 */ /* 0x000fe20000000000 */
[C---:B------:R-:W-:Y:S01]  /*1110*/  SEL R9, R5.reuse, RZ, P3 ;  /* 0x000000ff05097207 */ /* 0x040fe20001800000 */
[----:B------:R-:W-:Y:S01]  /*1120*/  IMAD.IADD R22, R22, 0x1, -R7 ;  /* 0x0000000116167824 */ /* 0x000fe200078e0a07 */
[----:B------:R-:W-:Y:S02]  /*1130*/  IADD3 R4, PT, PT, R40, 0x4, RZ ;  /* 0x0000000428047810 */ /* 0x000fe40007ffe0ff */
[C---:B------:R-:W-:Y:S01]  /*1140*/  SEL R3, R5.reuse, RZ, P0 ;  /* 0x000000ff05037207 */ /* 0x040fe20000000000 */
[----:B------:R-:W-:Y:S01]  /*1150*/  IMAD.IADD R20, R20, 0x1, -R9 ;  /* 0x0000000114147824 */ /* 0x000fe200078e0a09 */
[----:B------:R-:W-:Y:S02]  /*1160*/  SEL R35, R5, RZ, P1 ;  /* 0x000000ff05237207 */ /* 0x000fe40000800000 */
        /* <DEDUP_REMOVED lines=14> */
[----:B------:R-:W-:-:S02]  /*1250*/  IADD3 R2, PT, PT, R50, -R35, RZ ;  /* 0x8000002332027210 */ /* 0x000fc40007ffe0ff */
[----:B------:R-:W-:Y:S02]  /*1260*/  LOP3.LUT R0, R32, 0x3, RZ, 0xc0, !PT ;  /* 0x0000000320007812 */ /* 0x000fe400078ec0ff */
[----:B------:R-:W-:-:S07]  /*1270*/  MOV R36, 0x1290 ;  /* 0x0000129000247802 */ /* 0x000fce0000000f00 */
[----:B------:R-:W-:Y:S05]  /*1280*/  CALL.REL.NOINC `($__internal_650_$__cuda_sm20_div_s16) ;  /* 0x0000003000e47944 */ /* 0x000fea0003c00000 */
        /* <DEDUP_REMOVED lines=8> */
.L_x_31923:
[----:B01----:R-:W0:Y:S01]  /*1310*/  S2R R33, SR_CgaCtaId ;  /* 0x0000000000217919 */ /* 0x003e220000008800 */
[----:B------:R-:W-:Y:S01]  /*1320*/  ISETP.NE.AND P1, PT, R0, 0x2, PT ;  /* 0x000000020000780c */ /* 0x000fe20003f25270 */
[----:B------:R-:W-:Y:S01]  /*1330*/  BSSY.RECONVERGENT B0, `(.L_x_31868) ;  /* 0x000002a000007945 */ /* 0x000fe20003800200 */
[----:B------:R-:W-:Y:S01]  /*1340*/  MOV R32, 0x400 ;  /* 0x0000040000207802 */ /* 0x000fe20000000f00 */
[----:B--2-4-:R-:W1:Y:S01]  /*1350*/  S2R R35, SR_TID.X ;  /* 0x0000000000237919 */ /* 0x014e620000002100 */
[----:B------:R-:W-:Y:S02]  /*1360*/  P2R R65, PR, RZ, 0x1 ;  /* 0x00000001ff417803 */ /* 0x000fe40000000000 */
[----:B------:R-:W-:Y:S02]  /*1370*/  SHF.R.U32.HI R47, RZ, 0x4, R41 ;  /* 0x00000004ff2f7819 */ /* 0x000fe40000011629 */
[----:B0-----:R-:W-:Y:S02]  /*1380*/  LEA R37, R33, R32, 0x18 ;  /* 0x0000002021257211 */ /* 0x001fe400078ec0ff */
[----:B-1----:R-:W-:-:S02]  /*1390*/  LOP3.LUT R46, R35, 0xf, RZ, 0xc0, !PT ;  /* 0x0000000f232e7812 */ /* 0x002fc400078ec0ff */
[----:B------:R-:W-:Y:S02]  /*13a0*/  LOP3.LUT R33, R35, 0xf, RZ, 0xc0, !PT ;  /* 0x0000000f23217812 */ /* 0x000fe400078ec0ff */
[----:B------:R-:W-:Y:S01]  /*13b0*/  SHF.R.U32.HI R35, RZ, 0x4, R35 ;  /* 0x00000004ff237819 */ /* 0x000fe20000011623 */
[----:B------:R-:W-:Y:S02]  /*13c0*/  IMAD R46, R46, 0x84, R37 ;  /* 0x000000842e2e7824 */ /* 0x000fe400078e0225 */
[----:B------:R-:W-:Y:S02]  /*13d0*/  IMAD.IADD R48, R33, 0x1, R44 ;  /* 0x0000000121307824 */ /* 0x000fe400078e022c */
[----:B------:R-:W-:Y:S01]  /*13e0*/  IMAD.MOV.U32 R67, RZ, RZ, R35 ;  /* 0x000000ffff437224 */ /* 0x000fe200078e0023 */
[----:B---3-5:R-:W-:Y:S06]  /*13f0*/  @!P1 BRA `(.L_x_31869) ;  /* 0x0000000000749947 */ /* 0x028fec0003800000 */
        /* <DEDUP_REMOVED lines=8> */
[----:B------:R-:W-:Y:S02]  /*1480*/  ISETP.NE.AND P0, PT, R0, 0x3, PT ;  /* 0x000000030000780c */ /* 0x000fe40003f05270 */
[----:B------:R-:W-:Y:S02]  /*1490*/  LEA.HI R67, R41, R35, RZ, 0x1c ;  /* 0x0000002329437211 */ /* 0x000fe400078fe0ff */
[----:B--2---:R0:W-:Y:S09]  /*14a0*/  STS [R36], R33 ;  /* 0x0000002124007388 */ /* 0x0041f20000000800 */
[----:B------:R-:W-:Y:S05]  /*14b0*/  @!P0 BRA `(.L_x_31869) ;  /* 0x0000000000448947 */ /* 0x000fea0003800000 */
[----:B------:R-:W1:Y:S01]  /*14c0*/  S2R R32, SR_CTAID.Z ;  /* 0x0000000000207919 */ /* 0x000e620000002700 */
[----:B------:R-:W-:Y:S02]  /*14d0*/  ISETP.NE.AND P0, PT, R0, RZ, PT ;  /* 0x000000ff0000720c */ /* 0x000fe40003f05270 */
[----:B------:R-:W-:Y:S01]  /*14e0*/  LEA.HI R37, R41, R67, RZ, 0x1c ;  /* 0x0000004329257211 */ /* 0x000fe200078fe0ff */
[----:B-1----:R-:W-:-:S10]  /*14f0*/  IMAD R35, R32, 0x20, R67 ;  /* 0x0000002020237824 */ /* 0x002fd400078e0243 */
[----:B------:R-:W-:Y:S02]  /*1500*/  @P0 IMAD R32, R32, 0x20, R37 ;  /* 0x0000002020200824 */ /* 0x000fe400078e0225 */
[-CC-:B------:R-:W-:Y:S02]  /*1510*/  IMAD R35, R35, R34.reuse, R48.reuse ;  /* 0x0000002223237224 */ /* 0x180fe400078e0230 */
[----:B------:R-:W-:Y:S02]  /*1520*/  @P0 IMAD R32, R32, R34, R48 ;  /* 0x0000002220200224 */ /* 0x000fe400078e0230 */
[----:B------:R-:W-:-:S04]  /*1530*/  IMAD.WIDE R34, R35, 0x4, R68 ;  /* 0x0000000423227825 */ /* 0x000fc800078e0244 */
[----:B0-----:R-:W-:Y:S02]  /*1540*/  @P0 IMAD.WIDE R32, R32, 0x4, R68 ;  /* 0x0000000420200825 */ /* 0x001fe400078e0244 */
[----:B------:R-:W2:Y:S04]  /*1550*/  LDG.E R34, desc[UR8][R34.64] ;  /* 0x0000000822227981 */ /* 0x000ea8000c1e1900 */
[----:B------:R-:W3:Y:S01]  /*1560*/  @P0 LDG.E R32, desc[UR8][R32.64] ;  /* 0x0000000820200981 */ /* 0x000ee2000c1e1900 */
[----:B------:R-:W-:Y:S01]  /*1570*/  LEA R36, R47, R36, 0x2 ;  /* 0x000000242f247211 */ /* 0x000fe200078e10ff */
[----:B------:R-:W-:Y:S01]  /*1580*/  IMAD.MOV.U32 R67, RZ, RZ, R37 ;  /* 0x000000ffff437224 */ /* 0x000fe200078e0025 */
[----:B------:R-:W-:-:S03]  /*1590*/  @P0 LEA.HI R67, R41, R37, RZ, 0x1c ;  /* 0x0000002529430211 */ /* 0x000fc600078fe0ff */
[----:B------:R-:W-:Y:S01]  /*15a0*/  @P0 IMAD R69, R47, 0x4, R36 ;  /* 0x000000042f450824 */ /* 0x000fe200078e0224 */
[----:B--2---:R1:W-:Y:S04]  /*15b0*/  STS [R36], R34 ;  /* 0x0000002224007388 */ /* 0x0043e80000000800 */
[----:B---3--:R1:W-:Y:S02]  /*15c0*/  @P0 STS [R69], R32 ;  /* 0x0000002045000388 */ /* 0x0083e40000000800 */
.L_x_31869:
[----:B------:R-:W-:Y:S05]  /*15d0*/  BSYNC.RECONVERGENT B0 ;  /* 0x0000000000007941 */ /* 0x000fea0003800200 */
.L_x_31868:
[----:B-1----:R-:W1:Y:S01]  /*15e0*/  S2R R32, SR_CTAID.Z ;  /* 0x0000000000207919 */ /* 0x002e620000002700 */
[----:B-----5:R2:W-:Y:S02]  /*15f0*/  STL.64 [R1], R2 ;  /* 0x0000000201007387 */ /* 0x0205e40000100a00 */
[----:B--2---:R-:W0:Y:S01]  /*1600*/  LDC.64 R2, c[0x0][0x398] ;  /* 0x0000e600ff027b82 */ /* 0x004e220000000a00 */
[----:B-1----:R-:W-:-:S04]  /*1610*/  IMAD R34, R32, 0x20, R67 ;  /* 0x0000002020227824 */ /* 0x002fc800078e0243 */
[----:B------:R-:W-:Y:S01]  /*1620*/  IMAD R32, R34, UR10, R48 ;  /* 0x0000000a22207c24 */ /* 0x000fe2000f8e0230 */
[----:B------:R-:W-:-:S03]  /*1630*/  LEA.HI R34, R41, R34, RZ, 0x1c ;  /* 0x0000002229227211 */ /* 0x000fc600078fe0ff */
[----:B0-----:R-:W-:Y:S01]  /*1640*/  IMAD.WIDE R32, R32, 0x4, R2 ;  /* 0x0000000420207825 */ /* 0x001fe200078e0202 */
        /* <DEDUP_REMOVED lines=10> */
[----:B------:R-:W4:Y:S04]  /*16f0*/  LDG.E R34, desc[UR8][R34.64] ;  /* 0x0000000822227981 */ /* 0x000f28000c1e1900 */
[----:B------:R0:W3:Y:S04]  /*1700*/  LDG.E R32, desc[UR8][R32.64] ;  /* 0x0000000820207981 */ /* 0x0000e8000c1e1900 */
[----:B------:R1:W5:Y:S01]  /*1710*/  LDL.LU.64 R2, [R1] ;  /* 0x0000000001027983 */ /* 0x0003620000300a00 */
[----:B0-----:R-:W-:-:S05]  /*1720*/  LEA R33, R67, R46, 0x2 ;  /* 0x0000002e43217211 */ /* 0x001fca00078e10ff */
[C---:B------:R-:W-:Y:S01]  /*1730*/  IMAD R35, R47.reuse, 0x4, R33 ;  /* 0x000000042f237824 */ /* 0x040fe200078e0221 */
        /* <DEDUP_REMOVED lines=14> */
[----:B-1----:R-:W-:-:S07]  /*1820*/  IMAD.MOV.U32 R32, RZ, RZ, RZ ;  /* 0x000000ffff207224 */ /* 0x002fce00078e00ff */
.L_x_31922:
        /* <DEDUP_REMOVED lines=19> */
.L_x_31871:
        /* <DEDUP_REMOVED lines=8> */
.L_x_31872:
        /* <DEDUP_REMOVED lines=8> */
.L_x_31873:
        /* <DEDUP_REMOVED lines=8> */
.L_x_31874:
        /* <DEDUP_REMOVED lines=9> */
.L_x_31875:
        /* <DEDUP_REMOVED lines=9> */
.L_x_31876:
        /* <DEDUP_REMOVED lines=9> */
.L_x_31877:
        /* <DEDUP_REMOVED lines=9> */
.L_x_31878:
        /* <DEDUP_REMOVED lines=9> */
.L_x_31879:
        /* <DEDUP_REMOVED lines=9> */
.L_x_31880:
        /* <DEDUP_REMOVED lines=9> */
.L_x_31881:
        /* <DEDUP_REMOVED lines=9> */
.L_x_31882:
        /* <DEDUP_REMOVED lines=9> */
.L_x_31883:
        /* <DEDUP_REMOVED lines=9> */
.L_x_31884:
        /* <DEDUP_REMOVED lines=9> */
.L_x_31885:
        /* <DEDUP_REMOVED lines=9> */
.L_x_31886:
[----:B------:R-:W-:Y:S05]  /*21a0*/  @P4 BRA `(.L_x_31887) ;  /* 0x0000000800f04947 */ /* 0x000fea0003800000 */
[----:B------:R-:W3:Y:S01]  /*21b0*/  S2R R36, SR_CgaCtaId ;  /* 0x0000000000247919 */ /* 0x000ee20000008800 */
[----:B0-2-4-:R-:W-:Y:S02]  /*21c0*/  MOV R35, 0x400 ;  /* 0x0000040000237802 */ /* 0x015fe40000000f00 */
[----:B------:R-:W-:Y:S01]  /*21d0*/  ISETP.GT.U32.AND P4, PT, R34, 0x40, PT ;  /* 0x000000402200780c */ /* 0x000fe20003f84070 */
[----:B------:R-:W-:Y:S01]  /*21e0*/  IMAD.MOV.U32 R34, RZ, RZ, R42 ;  /* 0x000000ffff227224 */ /* 0x000fe200078e002a */
[----:B---3--:R-:W-:-:S11]  /*21f0*/  LEA R35, R36, R35, 0x18 ;  /* 0x0000002324237211 */ /* 0x008fd600078ec0ff */
.L_x_31921:
[----:B------:R-:W-:-:S04]  /*2200*/  IMAD R36, R34, 0x84, R35 ;  /* 0x0000008422247824 */ /* 0x000fc800078e0223 */
[----:B------:R-:W-:Y:S01]  /*2210*/  IMAD R47, R66, 0x4, R36 ;  /* 0x00000004422f7824 */ /* 0x000fe200078e0224 */
[----:B------:R-:W-:Y:S06]  /*2220*/  @P4 BRA `(.L_x_31888) ;  /* 0x0000000400904947 */ /* 0x000fec0003800000 */
[----:B------:R-:W0:Y:S01]  /*2230*/  LDC R46, c[0x0][0x3ac] ;  /* 0x0000eb00ff2e7b82 */ /* 0x000e220000000800 */
[----:B------:R2:W3:Y:S01]  /*2240*/  LDS R36, [R47] ;  /* 0x000000002f247984 */ /* 0x0004e20000000800 */
[----:B------:R-:W-:Y:S01]  /*2250*/  IMAD.MOV.U32 R37, RZ, RZ, RZ ;  /* 0x000000ffff257224 */ /* 0x000fe200078e00ff */
[----:B0-----:R-:W-:-:S13]  /*2260*/  ISETP.NE.AND P0, PT, R46, RZ, PT ;  /* 0x000000ff2e00720c */ /* 0x001fda0003f05270 */
[----:B--23--:R-:W-:Y:S05]  /*2270*/  @!P0 BRA `(.L_x_31889) ;  /* 0x0000000000108947 */ /* 0x00cfea0003800000 */
[----:B------:R-:W-:-:S03]  /*2280*/  UMOV UR5, 0xffffffff ;  /* 0xffffffff00057882 */ /* 0x000fc60000000000 */
[----:B------:R-:W-:Y:S05]  /*2290*/  BRA.DIV UR5, `(.L_x_31890) ;  /* 0x0000001a05847947 */ /* 0x000fea000b800000 */
[----:B-----5:R0:W2:Y:S02]  /*22a0*/  SHFL.IDX PT, R68, R36, R3, 0x1f ;  /* 0x00001f0324447589 */ /* 0x0200a400000e0000 */
.L_x_31929:
[----:B-12---:R-:W-:-:S07]  /*22b0*/  IMAD R37, R49, R68, RZ ;  /* 0x0000004431257224 */ /* 0x006fce00078e02ff */
.L_x_31889:
[----:B------:R-:W-:-:S13]  /*22c0*/  ISETP.GE.AND P2, PT, R46, 0x2, PT ;  /* 0x000000022e00780c */ /* 0x000fda0003f46270 */
[----:B------:R-:W-:Y:S05]  /*22d0*/  @!P2 BRA `(.L_x_31891) ;  /* 0x000000000010a947 */ /* 0x000fea0003800000 */
[----:B------:R-:W-:-:S03]  /*22e0*/  UMOV UR5, 0xffffffff ;  /* 0xffffffff00057882 */ /* 0x000fc60000000000 */
[----:B------:R-:W-:Y:S05]  /*22f0*/  BRA.DIV UR5, `(.L_x_31892) ;  /* 0x0000001a058c7947 */ /* 0x000fea000b800000 */
[----:B------:R2:W3:Y:S02]  /*2300*/  SHFL.IDX PT, R47, R36, R39, 0x1f ;  /* 0x00001f27242f7589 */ /* 0x0004e400000e0000 */
.L_x_31932:
[----:B---3--:R-:W-:-:S07]  /*2310*/  IMAD R37, R50, R47, R37 ;  /* 0x0000002f32257224 */ /* 0x008fce00078e0225 */
.L_x_31891:
[----:B------:R-:W-:-:S13]  /*2320*/  ISETP.GE.AND P1, PT, R46, 0x3, PT ;  /* 0x000000032e00780c */ /* 0x000fda0003f26270 */
[----:B------:R-:W-:Y:S05]  /*2330*/  @!P1 BRA `(.L_x_31893) ;  /* 0x0000000000109947 */ /* 0x000fea0003800000 */
[----:B------:R-:W-:-:S03]  /*2340*/  UMOV UR5, 0xffffffff ;  /* 0xffffffff00057882 */ /* 0x000fc60000000000 */
[----:B------:R-:W-:Y:S05]  /*2350*/  BRA.DIV UR5, `(.L_x_31894) ;  /* 0x0000001a059c7947 */ /* 0x000fea000b800000 */
[----:B------:R3:W4:Y:S02]  /*2360*/  SHFL.IDX PT, R48, R36, R38, 0x1f ;  /* 0x00001f2624307589 */ /* 0x00072400000e0000 */
.L_x_31935:
[----:B----4-:R-:W-:-:S07]  /*2370*/  IMAD R37, R51, R48, R37 ;  /* 0x0000003033257224 */ /* 0x010fce00078e0225 */
.L_x_31893:
[----:B------:R-:W-:-:S13]  /*2380*/  ISETP.GE.AND P0, PT, R46, 0x4, PT ;  /* 0x000000042e00780c */ /* 0x000fda0003f06270 */
[----:B------:R-:W-:Y:S05]  /*2390*/  @!P0 BRA `(.L_x_31895) ;  /* 0x0000000000108947 */ /* 0x000fea0003800000 */
[----:B------:R-:W-:-:S03]  /*23a0*/  UMOV UR5, 0xffffffff ;  /* 0xffffffff00057882 */ /* 0x000fc60000000000 */
[----:B------:R-:W-:Y:S05]  /*23b0*/  BRA.DIV UR5, `(.L_x_31896) ;  /* 0x0000001a05a87947 */ /* 0x000fea000b800000 */
[----:B------:R4:W0:Y:S02]  /*23c0*/  SHFL.IDX PT, R47, R36, R31, 0x1f ;  /* 0x00001f1f242f7589 */ /* 0x00082400000e0000 */
.L_x_31938:
[----:B01----:R-:W-:-:S07]  /*23d0*/  IMAD R37, R52, R47, R37 ;  /* 0x0000002f34257224 */ /* 0x003fce00078e0225 */
.L_x_31895:
[----:B------:R-:W-:-:S13]  /*23e0*/  ISETP.GE.AND P6, PT, R46, 0x5, PT ;  /* 0x000000052e00780c */ /* 0x000fda0003fc6270 */
[----:B------:R-:W-:Y:S05]  /*23f0*/  @!P6 BRA `(.L_x_31897) ;  /* 0x000000000010e947 */ /* 0x000fea0003800000 */
[----:B------:R-:W-:-:S03]  /*2400*/  UMOV UR5, 0xffffffff ;  /* 0xffffffff00057882 */ /* 0x000fc60000000000 */
[----:B------:R-:W-:Y:S05]  /*2410*/  BRA.DIV UR5, `(.L_x_31898) ;  /* 0x0000001a05b87947 */ /* 0x000fea000b800000 */
[----:B------:R0:W0:Y:S02]  /*2420*/  SHFL.IDX PT, R48, R36, R30, 0x1f ;  /* 0x00001f1e24307589 */ /* 0x00002400000e0000 */
.L_x_31941:
[----:B0-----:R-:W-:-:S07]  /*2430*/  IMAD R37, R53, R48, R37 ;  /* 0x0000003035257224 */ /* 0x001fce00078e0225 */
.L_x_31897:
[----:B------:R-:W-:-:S13]  /*2440*/  ISETP.GE.AND P6, PT, R46, 0x6, PT ;  /* 0x000000062e00780c */ /* 0x000fda0003fc6270 */
[----:B------:R-:W-:Y:S05]  /*2450*/  @!P6 BRA `(.L_x_31899) ;  /* 0x000000000010e947 */ /* 0x000fea0003800000 */
[----:B------:R-:W-:-:S03]  /*2460*/  UMOV UR5, 0xffffffff ;  /* 0xffffffff00057882 */ /* 0x000fc60000000000 */
[----:B------:R-:W-:Y:S05]  /*2470*/  BRA.DIV UR5, `(.L_x_31900) ;  /* 0x0000001a05c47947 */ /* 0x000fea000b800000 */
[----:B------:R0:W0:Y:S02]  /*2480*/  SHFL.IDX PT, R47, R36, R29, 0x1f ;  /* 0x00001f1d242f7589 */ /* 0x00002400000e0000 */
.L_x_31944:
[----:B0-----:R-:W-:-:S07]  /*2490*/  IMAD R37, R54, R47, R37 ;  /* 0x0000002f36257224 */ /* 0x001fce00078e0225 */
.L_x_31899:
[----:B------:R-:W-:-:S13]  /*24a0*/  ISETP.GE.AND P6, PT, R46, 0x7, PT ;  /* 0x000000072e00780c */ /* 0x000fda0003fc6270 */
[----:B------:R-:W-:Y:S05]  /*24b0*/  @!P6 BRA `(.L_x_31901) ;  /* 0x000000000010e947 */ /* 0x000fea0003800000 */
[----:B------:R-:W-:-:S03]  /*24c0*/  UMOV UR5, 0xffffffff ;  /* 0xffffffff00057882 */ /* 0x000fc60000000000 */
[----:B------:R-:W-:Y:S05]  /*24d0*/  BRA.DIV UR5, `(.L_x_31902) ;  /* 0x0000001a05d47947 */ /* 0x000fea000b800000 */
[----:B------:R0:W0:Y:S02]  /*24e0*/  SHFL.IDX PT, R48, R36, R28, 0x1f ;  /* 0x00001f1c24307589 */ /* 0x00002400000e0000 */
.L_x_31947:
[----:B01----:R-:W-:-:S07]  /*24f0*/  IMAD R37, R55, R48, R37 ;  /* 0x0000003037257224 */ /* 0x003fce00078e0225 */
.L_x_31901:
[----:B------:R-:W-:-:S13]  /*2500*/  ISETP.GE.AND P6, PT, R46, 0x8, PT ;  /* 0x000000082e00780c */ /* 0x000fda0003fc6270 */
[----:B------:R-:W-:Y:S05]  /*2510*/  @!P6 BRA `(.L_x_31903) ;  /* 0x000000000010e947 */ /* 0x000fea0003800000 */
[----:B------:R-:W-:-:S03]  /*2520*/  UMOV UR5, 0xffffffff ;  /* 0xffffffff00057882 */ /* 0x000fc60000000000 */
[----:B------:R-:W-:Y:S05]  /*2530*/  BRA.DIV UR5, `(.L_x_31904) ;  /* 0x0000001a05e07947 */ /* 0x000fea000b800000 */
[----:B------:R0:W0:Y:S02]  /*2540*/  SHFL.IDX PT, R47, R36, R27, 0x1f ;  /* 0x00001f1b242f7589 */ /* 0x00002400000e0000 */
.L_x_31950:
[----:B0-----:R-:W-:-:S07]  /*2550*/  IMAD R37, R56, R47, R37 ;  /* 0x0000002f38257224 */ /* 0x001fce00078e0225 */
.L_x_31903:
[----:B------:R-:W-:-:S13]  /*2560*/  ISETP.GE.AND P6, PT, R46, 0x9, PT ;  /* 0x000000092e00780c */ /* 0x000fda0003fc6270 */
[----:B------:R-:W-:Y:S05]  /*2570*/  @!P6 BRA `(.L_x_31905) ;  /* 0x000000000010e947 */ /* 0x000fea0003800000 */
[----:B------:R-:W-:-:S03]  /*2580*/  UMOV UR5, 0xffffffff ;  /* 0xffffffff00057882 */ /* 0x000fc60000000000 */
[----:B------:R-:W-:Y:S05]  /*2590*/  BRA.DIV UR5, `(.L_x_31906) ;  /* 0x0000001a05f07947 */ /* 0x000fea000b800000 */
[----:B------:R0:W0:Y:S02]  /*25a0*/  SHFL.IDX PT, R48, R36, R26, 0x1f ;  /* 0x00001f1a24307589 */ /* 0x00002400000e0000 */
.L_x_31953:
[----:B0-----:R-:W-:-:S07]  /*25b0*/  IMAD R37, R57, R48, R37 ;  /* 0x0000003039257224 */ /* 0x001fce00078e0225 */
.L_x_31905:
[----:B------:R-:W-:-:S13]  /*25c0*/  ISETP.GE.AND P6, PT, R46, 0xa, PT ;  /* 0x0000000a2e00780c */ /* 0x000fda0003fc6270 */
[----:B------:R-:W-:Y:S05]  /*25d0*/  @!P6 BRA `(.L_x_31907) ;  /* 0x000000000010e947 */ /* 0x000fea0003800000 */
[----:B------:R-:W-:-:S03]  /*25e0*/  UMOV UR5, 0xffffffff ;  /* 0xffffffff00057882 */ /* 0x000fc60000000000 */
[----:B------:R-:W-:Y:S05]  /*25f0*/  BRA.DIV UR5, `(.L_x_31908) ;  /* 0x0000001a05fc7947 */ /* 0x000fea000b800000 */
[----:B------:R0:W0:Y:S02]  /*2600*/  SHFL.IDX PT, R47, R36, R25, 0x1f ;  /* 0x00001f19242f7589 */ /* 0x00002400000e0000 */
.L_x_31956:
[----:B01----:R-:W-:-:S07]  /*2610*/  IMAD R37, R58, R47, R37 ;  /* 0x0000002f3a257224 */ /* 0x003fce00078e0225 */
.L_x_31907:
[----:B------:R-:W-:-:S13]  /*2620*/  ISETP.GE.AND P6, PT, R46, 0xb, PT ;  /* 0x0000000b2e00780c */ /* 0x000fda0003fc6270 */
[----:B------:R-:W-:Y:S05]  /*2630*/  @!P6 BRA `(.L_x_31909) ;  /* 0x000000000010e947 */ /* 0x000fea0003800000 */
[----:B------:R-:W-:-:S03]  /*2640*/  UMOV UR5, 0xffffffff ;  /* 0xffffffff00057882 */ /* 0x000fc60000000000 */
[----:B------:R-:W-:Y:S05]  /*2650*/  BRA.DIV UR5, `(.L_x_31910) ;  /* 0x0000001e050c7947 */ /* 0x000fea000b800000 */
[----:B------:R0:W0:Y:S02]  /*2660*/  SHFL.IDX PT, R48, R36, R24, 0x1f ;  /* 0x00001f1824307589 */ /* 0x00002400000e0000 */
.L_x_31959:
[----:B0-----:R-:W-:-:S07]  /*2670*/  IMAD R37, R59, R48, R37 ;  /* 0x000000303b257224 */ /* 0x001fce00078e0225 */
.L_x_31909:
[----:B------:R-:W-:-:S13]  /*2680*/  ISETP.GE.AND P6, PT, R46, 0xc, PT ;  /* 0x0000000c2e00780c */ /* 0x000fda0003fc6270 */
[----:B------:R-:W-:Y:S05]  /*2690*/  @!P6 BRA `(.L_x_31911) ;  /* 0x000000000010e947 */ /* 0x000fea0003800000 */
[----:B------:R-:W-:-:S03]  /*26a0*/  UMOV UR5, 0xffffffff ;  /* 0xffffffff00057882 */ /* 0x000fc60000000000 */
[----:B------:R-:W-:Y:S05]  /*26b0*/  BRA.DIV UR5, `(.L_x_31912) ;  /* 0x0000001e05187947 */ /* 0x000fea000b800000 */
[----:B------:R0:W0:Y:S02]  /*26c0*/  SHFL.IDX PT, R47, R36, R23, 0x1f ;  /* 0x00001f17242f7589 */ /* 0x00002400000e0000 */
.L_x_31962:
[----:B0-----:R-:W-:-:S07]  /*26d0*/  IMAD R37, R60, R47, R37 ;  /* 0x0000002f3c257224 */ /* 0x001fce00078e0225 */
.L_x_31911:
[----:B------:R-:W-:-:S13]  /*26e0*/  ISETP.GE.AND P6, PT, R46, 0xd, PT ;  /* 0x0000000d2e00780c */ /* 0x000fda0003fc6270 */
[----:B------:R-:W-:Y:S05]  /*26f0*/  @!P6 BRA `(.L_x_31913) ;  /* 0x000000000010e947 */ /* 0x000fea0003800000 */
[----:B------:R-:W-:-:S03]  /*2700*/  UMOV UR5, 0xffffffff ;  /* 0xffffffff00057882 */ /* 0x000fc60000000000 */
[----:B------:R-:W-:Y:S05]  /*2710*/  BRA.DIV UR5, `(.L_x_31914) ;  /* 0x0000001e05287947 */ /* 0x000fea000b800000 */
[----:B------:R0:W0:Y:S02]  /*2720*/  SHFL.IDX PT, R48, R36, R22, 0x1f ;  /* 0x00001f1624307589 */ /* 0x00002400000e0000 */
.L_x_31965:
[----:B01----:R-:W-:-:S07]  /*2730*/  IMAD R37, R61, R48, R37 ;  /* 0x000000303d257224 */ /* 0x003fce00078e0225 */
.L_x_31913:
[----:B------:R-:W-:-:S13]  /*2740*/  ISETP.GE.AND P6, PT, R46, 0xe, PT ;  /* 0x0000000e2e00780c */ /* 0x000fda0003fc6270 */
[----:B------:R-:W-:Y:S05]  /*2750*/  @!P6 BRA `(.L_x_31915) ;  /* 0x000000000010e947 */ /* 0x000fea0003800000 */
[----:B------:R-:W-:-:S03]  /*2760*/  UMOV UR5, 0xffffffff ;  /* 0xffffffff00057882 */ /* 0x000fc60000000000 */
[----:B------:R-:W-:Y:S05]  /*2770*/  BRA.DIV UR5, `(.L_x_31916) ;  /* 0x0000001e05347947 */ /* 0x000fea000b800000 */
[----:B------:R0:W0:Y:S02]  /*2780*/  SHFL.IDX PT, R47, R36, R21, 0x1f ;  /* 0x00001f15242f7589 */ /* 0x00002400000e0000 */
.L_x_31968:
[----:B0-----:R-:W-:-:S07]  /*2790*/  IMAD R37, R62, R47, R37 ;  /* 0x0000002f3e257224 */ /* 0x001fce00078e0225 */
.L_x_31915:
[----:B------:R-:W-:-:S13]  /*27a0*/  ISETP.GE.AND P6, PT, R46, 0xf, PT ;  /* 0x0000000f2e00780c */ /* 0x000fda0003fc6270 */
[----:B------:R-:W-:Y:S05]  /*27b0*/  @!P6 BRA `(.L_x_31917) ;  /* 0x000000000010e947 */ /* 0x000fea0003800000 */
[----:B------:R-:W-:-:S03]  /*27c0*/  UMOV UR5, 0xffffffff ;  /* 0xffffffff00057882 */ /* 0x000fc60000000000 */
[----:B------:R-:W-:Y:S05]  /*27d0*/  BRA.DIV UR5, `(.L_x_31918) ;  /* 0x0000001e05447947 */ /* 0x000fea000b800000 */
[----:B------:R0:W0:Y:S02]  /*27e0*/  SHFL.IDX PT, R48, R36, R20, 0x1f ;  /* 0x00001f1424307589 */ /* 0x00002400000e0000 */
.L_x_31971:
[----:B0-----:R-:W-:-:S07]  /*27f0*/  IMAD R37, R63, R48, R37 ;  /* 0x000000303f257224 */ /* 0x001fce00078e0225 */
.L_x_31917:
[----:B------:R-:W-:-:S13]  /*2800*/  ISETP.GE.AND P6, PT, R46, 0x10, PT ;  /* 0x000000102e00780c */ /* 0x000fda0003fc6270 */
[----:B------:R-:W-:Y:S05]  /*2810*/  @!P6 BRA `(.L_x_31919) ;  /* 0x00000004000ce947 */ /* 0x000fea0003800000 */
[----:B------:R-:W-:-:S03]  /*2820*/  UMOV UR5, 0xffffffff ;  /* 0xffffffff00057882 */ /* 0x000fc60000000000 */
[----:B------:R-:W-:Y:S05]  /*2830*/  BRA.DIV UR5, `(.L_x_31920) ;  /* 0x0000001e05507947 */ /* 0x000fea000b800000 */
[----:B0-2345:R0:W2:Y:S02]  /*2840*/  SHFL.IDX PT, R36, R36, R2, 0x1f ;  /* 0x00001f0224247589 */ /* 0x03d0a400000e0000 */
.L_x_31974:
[----:B-12---:R-:W-:Y:S01]  /*2850*/  IMAD R37, R64, R36, R37 ;  /* 0x0000002440257224 */ /* 0x006fe200078e0225 */
[----:B------:R-:W-:Y:S06]  /*2860*/  BRA `(.L_x_31919) ;  /* 0x0000000000f87947 */ /* 0x000fec0003800000 */
.L_x_31888:
        /* <DEDUP_REMOVED lines=61> */
[----:B0-----:R-:W-:-:S07]  /*2c40*/  @P6 IMAD R37, R64, R36, R37 ;  /* 0x0000002440256224 */ /* 0x001fce00078e0225 */
.L_x_31919:
[----:B0-234-:R-:W0:Y:S01]  /*2c50*/  S2R R36, SR_TID.X ;  /* 0x0000000000247919 */ /* 0x01de220000002100 */
        /* <DEDUP_REMOVED lines=17> */
.L_x_31887:
[----:B------:R-:W-:Y:S05]  /*2d70*/  @!P5 BRA `(.L_x_31922) ;  /* 0xffffffe800acd947 */ /* 0x000fea000383ffff */
[----:B------:R-:W-:Y:S05]  /*2d80*/  BSYNC.RECONVERGENT B0 ;  /* 0x0000000000007941 */ /* 0x000fea0003800200 */
.L_x_31870:
        /* <DEDUP_REMOVED lines=9> */
[----:B------:R-:W0:Y:S01]  /*2e20*/  LDC R9, c[0x0][0x3ac] ;  /* 0x0000eb00ff097b82 */ /* 0x000e220000000800 */
[----:B------:R-:W-:Y:S01]  /*2e30*/  IMAD.SHL.U32 R41, R41, 0x4, RZ ;  /* 0x0000000429297824 */ /* 0x000fe200078e00ff */
[----:B-1----:R-:W1:Y:S01]  /*2e40*/  S2R R32, SR_CTAID.X ;  /* 0x0000000000207919 */ /* 0x002e620000002500 */
[----:B------:R-:W-:Y:S01]  /*2e50*/  IMAD.SHL.U32 R0, R16, 0x4, RZ ;  /* 0x0000000410007824 */ /* 0x000fe200078e00ff */
[----:B------:R-:W-:Y:S01]  /*2e60*/  BSSY.RECONVERGENT B0, `(.L_x_31924) ;  /* 0x000006a000007945 */ /* 0x000fe20003800200 */
[----:B------:R-:W2:Y:S01]  /*2e70*/  I2F.U32.RP R7, R41 ;  /* 0x0000002900077306 */ /* 0x000ea20000209000 */
[----:B------:R-:W-:Y:S01]  /*2e80*/  ISETP.NE.U32.AND P3, PT, R41, RZ, PT ;  /* 0x000000ff2900720c */ /* 0x000fe20003f65070 */
[----:B-----5:R-:W-:Y:S01]  /*2e90*/  IMAD.IADD R2, R0, 0x1, R41 ;  /* 0x0000000100027824 */ /* 0x020fe200078e0229 */
[----:B------:R-:W3:Y:S04]  /*2ea0*/  LDC R12, c[0x0][0x388] ;  /* 0x0000e200ff0c7b82 */ /* 0x000ee80000000800 */
[----:B------:R-:W-:Y:S01]  /*2eb0*/  ISETP.GE.U32.AND P0, PT, R2, 0x100, PT ;  /* 0x000001000200780c */ /* 0x000fe20003f06070 */
[----:B--2---:R-:W2:Y:S01]  /*2ec0*/  MUFU.RCP R7, R7 ;  /* 0x0000000700077308 */ /* 0x004ea20000001000 */
[----:B0-----:R-:W-:-:S07]  /*2ed0*/  IABS R10, R9 ;  /* 0x00000009000a7213 */ /* 0x001fce0000000000 */
[----:B------:R-:W0:Y:S01]  /*2ee0*/  I2F.RP R6, R10 ;  /* 0x0000000a00067306 */ /* 0x000e220000209400 */
[----:B--2---:R-:W-:Y:S01]  /*2ef0*/  VIADD R4, R7, 0xffffffe ;  /* 0x0ffffffe07047836 */ /* 0x004fe20000000000 */
[----:B------:R-:W-:-:S06]  /*2f00*/  VIMNMX.U32 R7, PT, PT, R2, 0x100, !PT ;  /* 0x0000010002077848 */ /* 0x000fcc0007fe0000 */
[----:B------:R2:W4:Y:S08]  /*2f10*/  F2I.FTZ.U32.TRUNC.NTZ R5, R4 ;  /* 0x0000000400057305 */ /* 0x000530000021f000 */
[----:B0-----:R-:W0:Y:S01]  /*2f20*/  MUFU.RCP R6, R6 ;  /* 0x0000000600067308 */ /* 0x001e220000001000 */
[----:B--2---:R-:W-:Y:S02]  /*2f30*/  IMAD.MOV.U32 R4, RZ, RZ, RZ ;  /* 0x000000ffff047224 */ /* 0x004fe400078e00ff */
[----:B----4-:R-:W-:-:S04]  /*2f40*/  IMAD.MOV R8, RZ, RZ, -R5 ;  /* 0x000000ffff087224 */ /* 0x010fc800078e0a05 */
[----:B------:R-:W-:-:S04]  /*2f50*/  IMAD R11, R8, R41, RZ ;  /* 0x00000029080b7224 */ /* 0x000fc800078e02ff */
[----:B------:R-:W-:Y:S01]  /*2f60*/  IMAD.HI.U32 R5, R5, R11, R4 ;  /* 0x0000000b05057227 */ /* 0x000fe200078e0004 */
[----:B---3--:R-:W-:Y:S02]  /*2f70*/  IABS R11, R12 ;  /* 0x0000000c000b7213 */ /* 0x008fe40000000000 */
[----:B0-----:R-:W-:Y:S02]  /*2f80*/  IADD3 R3, PT, PT, R6, 0xffffffe, RZ ;  /* 0x0ffffffe06037810 */ /* 0x001fe40007ffe0ff */
[----:B------:R-:W-:-:S04]  /*2f90*/  SEL R6, RZ, 0x1, P0 ;  /* 0x00000001ff067807 */ /* 0x000fc80000000000 */
[----:B------:R-:W0:Y:S01]  /*2fa0*/  F2I.FTZ.U32.TRUNC.NTZ R3, R3 ;  /* 0x0000000300037305 */ /* 0x000e22000021f000 */
[----:B------:R-:W-:Y:S01]  /*2fb0*/  IADD3 R4, PT, PT, R7, -R2, -R6 ;  /* 0x8000000207047210 */ /* 0x000fe20007ffe806 */
[----:B------:R-:W-:-:S04]  /*2fc0*/  IMAD.MOV.U32 R2, RZ, RZ, RZ ;  /* 0x000000ffff027224 */ /* 0x000fc800078e00ff */
[----:B------:R-:W-:Y:S01]  /*2fd0*/  IMAD.HI.U32 R5, R5, R4, RZ ;  /* 0x0000000405057227 */ /* 0x000fe200078e00ff */
[----:B0-----:R-:W-:-:S05]  /*2fe0*/  IADD3 R8, PT, PT, RZ, -R3, RZ ;  /* 0x80000003ff087210 */ /* 0x001fca0007ffe0ff */
[----:B------:R-:W-:-:S04]  /*2ff0*/  IMAD.MOV.U32 R7, RZ, RZ, R8 ;  /* 0x000000ffff077224 */ /* 0x000fc800078e0008 */
[----:B------:R-:W-:-:S04]  /*3000*/  IMAD R7, R7, R10, RZ ;  /* 0x0000000a07077224 */ /* 0x000fc800078e02ff */
[----:B------:R-:W-:Y:S01]  /*3010*/  IMAD.HI.U32 R8, R3, R7, R2 ;  /* 0x0000000703087227 */ /* 0x000fe200078e0002 */
[----:B------:R-:W-:-:S03]  /*3020*/  IADD3 R2, PT, PT, -R5, RZ, RZ ;  /* 0x000000ff05027210 */ /* 0x000fc60007ffe1ff */
[----:B------:R-:W-:Y:S02]  /*3030*/  IMAD.MOV.U32 R3, RZ, RZ, R11 ;  /* 0x000000ffff037224 */ /* 0x000fe400078e000b */
[----:B------:R-:W-:Y:S02]  /*3040*/  IMAD R4, R41, R2, R4 ;  /* 0x0000000229047224 */ /* 0x000fe400078e0204 */
[----:B------:R-:W-:-:S03]  /*3050*/  IMAD.HI.U32 R2, R8, R3, RZ ;  /* 0x0000000308027227 */ /* 0x000fc600078e00ff */
[----:B------:R-:W-:Y:S01]  /*3060*/  ISETP.GE.U32.AND P0, PT, R4, R41, PT ;  /* 0x000000290400720c */ /* 0x000fe20003f06070 */
[----:B------:R-:W-:-:S04]  /*3070*/  IMAD.MOV R8, RZ, RZ, -R2 ;  /* 0x000000ffff087224 */ /* 0x000fc800078e0a02 */
[----:B------:R-:W-:-:S05]  /*3080*/  IMAD R3, R10, R8, R3 ;  /* 0x000000080a037224 */ /* 0x000fca00078e0203 */
[----:B------:R-:W-:-:S03]  /*3090*/  ISETP.GT.U32.AND P2, PT, R10, R3, PT ;  /* 0x000000030a00720c */ /* 0x000fc60003f44070 */
[----:B------:R-:W-:Y:S02]  /*30a0*/  @P0 IMAD.IADD R4, R4, 0x1, -R41 ;  /* 0x0000000104040824 */ /* 0x000fe400078e0a29 */
[----:B------:R-:W-:-:S03]  /*30b0*/  @P0 VIADD R5, R5, 0x1 ;  /* 0x0000000105050836 */ /* 0x000fc60000000000 */
[----:B------:R-:W-:Y:S02]  /*30c0*/  ISETP.GE.U32.AND P1, PT, R4, R41, PT ;  /* 0x000000290400720c */ /* 0x000fe40003f26070 */
[----:B------:R-:W0:Y:S03]  /*30d0*/  LDC R4, c[0x0][0x384] ;  /* 0x0000e100ff047b82 */ /* 0x000e260000000800 */
[----:B------:R-:W-:Y:S01]  /*30e0*/  @!P2 IADD3 R3, PT, PT, R3, -R10, RZ ;  /* 0x8000000a0303a210 */ /* 0x000fe20007ffe0ff */
[----:B------:R-:W-:-:S03]  /*30f0*/  @!P2 VIADD R2, R2, 0x1 ;  /* 0x000000010202a836 */ /* 0x000fc60000000000 */
[----:B------:R-:W-:Y:S02]  /*3100*/  ISETP.GE.U32.AND P0, PT, R3, R10, PT ;  /* 0x0000000a0300720c */ /* 0x000fe40003f06070 */
[----:B------:R-:W-:Y:S02]  /*3110*/  LOP3.LUT R3, R12, R9, RZ, 0x3c, !PT ;  /* 0x000000090c037212 */ /* 0x000fe400078e3cff */
[----:B------:R-:W-:Y:S01]  /*3120*/  @P1 VIADD R5, R5, 0x1 ;  /* 0x0000000105051836 */ /* 0x000fe20000000000 */
[----:B------:R-:W-:Y:S02]  /*3130*/  @!P3 LOP3.LUT R5, RZ, R41, RZ, 0x33, !PT ;  /* 0x00000029ff05b212 */ /* 0x000fe400078e33ff */
[----:B------:R-:W-:Y:S02]  /*3140*/  ISETP.GE.AND P1, PT, R3, RZ, PT ;  /* 0x000000ff0300720c */ /* 0x000fe40003f26270 */
[----:B------:R-:W-:Y:S02]  /*3150*/  IADD3 R6, PT, PT, R6, R5, RZ ;  /* 0x0000000506067210 */ /* 0x000fe40007ffe0ff */
[----:B------:R-:W-:-:S02]  /*3160*/  ISETP.NE.AND P3, PT, R9, RZ, PT ;  /* 0x000000ff0900720c */ /* 0x000fc40003f65270 */
[----:B------:R-:W-:Y:S01]  /*3170*/  LOP3.LUT R3, R6, 0x3, RZ, 0xc0, !PT ;  /* 0x0000000306037812 */ /* 0x000fe200078ec0ff */
[----:B------:R-:W-:Y:S01]  /*3180*/  @P0 VIADD R2, R2, 0x1 ;  /* 0x0000000102020836 */ /* 0x000fe20000000000 */
[----:B------:R-:W-:Y:S02]  /*3190*/  ISETP.GE.U32.AND P0, PT, R6, 0x3, PT ;  /* 0x000000030600780c */ /* 0x000fe40003f06070 */
[----:B------:R-:W-:Y:S01]  /*31a0*/  ISETP.NE.AND P2, PT, R3, 0x3, PT ;  /* 0x000000030300780c */ /* 0x000fe20003f45270 */
[----:B-1----:R-:W-:Y:S02]  /*31b0*/  IMAD R3, R43, R32, RZ ;  /* 0x000000202b037224 */ /* 0x002fe400078e02ff */
[----:B------:R-:W-:Y:S02]  /*31c0*/  @!P1 IMAD.MOV R2, RZ, RZ, -R2 ;  /* 0x000000ffff029224 */ /* 0x000fe400078e0a02 */
[----:B0-----:R-:W-:Y:S02]  /*31d0*/  IMAD R3, R4, UR7, R3 ;  /* 0x0000000704037c24 */ /* 0x001fe4000f8e0203 */
[----:B------:R-:W-:-:S06]  /*31e0*/  @!P3 LOP3.LUT R2, RZ, R9, RZ, 0x33, !PT ;  /* 0x00000009ff02b212 */ /* 0x000fcc00078e33ff */
[----:B------:R-:W-:Y:S05]  /*31f0*/  @!P2 BRA `(.L_x_31925) ;  /* 0x0000000000c0a947 */ /* 0x000fea0003800000 */
[-C--:B------:R-:W-:Y:S01]  /*3200*/  IABS R15, R43.reuse ;  /* 0x0000002b000f7213 */ /* 0x080fe20000000000 */
[----:B------:R-:W0:Y:S01]  /*3210*/  S2UR UR5, SR_CgaCtaId ;  /* 0x00000000000579c3 */ /* 0x000e220000008800 */
[----:B------:R-:W-:Y:S01]  /*3220*/  UMOV UR4, 0x400 ;  /* 0x0000040000047882 */ /* 0x000fe20000000000 */
[----:B------:R-:W-:Y:S01]  /*3230*/  VIADD R6, R6, 0x1 ;  /* 0x0000000106067836 */ /* 0x000fe20000000000 */
[----:B------:R-:W1:Y:S01]  /*3240*/  I2F.RP R7, R15 ;  /* 0x0000000f00077306 */ /* 0x000e620000209400 */
[----:B------:R-:W-:Y:S01]  /*3250*/  UIADD3 UR4, UPT, UPT, UR4, 0xc80, URZ ;  /* 0x00000c8004047890 */ /* 0x000fe2000fffe0ff */
[----:B------:R-:W-:Y:S02]  /*3260*/  ISETP.NE.AND P4, PT, R43, RZ, PT ;  /* 0x000000ff2b00720c */ /* 0x000fe40003f85270 */
[----:B------:R-:W-:Y:S01]  /*3270*/  LOP3.LUT R6, R6, 0x3, RZ, 0xc0, !PT ;  /* 0x0000000306067812 */ /* 0x000fe200078ec0ff */
[----:B------:R-:W2:Y:S01]  /*3280*/  LDC.64 R8, c[0x0][0x3a0] ;  /* 0x0000e800ff087b82 */ /* 0x000ea20000000a00 */
[----:B------:R-:W-:-:S03]  /*3290*/  LOP3.LUT R17, RZ, R43, RZ, 0x33, !PT ;  /* 0x0000002bff117212 */ /* 0x000fc600078e33ff */
[----:B------:R-:W-:Y:S01]  /*32a0*/  IMAD.MOV R13, RZ, RZ, -R6 ;  /* 0x000000ffff0d7224 */ /* 0x000fe200078e0a06 */
[----:B-1----:R-:W1:Y:S01]  /*32b0*/  MUFU.RCP R7, R7 ;  /* 0x0000000700077308 */ /* 0x002e620000001000 */
[----:B0-----:R-:W-:-:S06]  /*32c0*/  ULEA UR4, UR5, UR4, 0x18 ;  /* 0x0000000405047291 */ /* 0x001fcc000f8ec0ff */
[----:B------:R-:W-:Y:S01]  /*32d0*/  LEA R12, R16, UR4, 0x4 ;  /* 0x00000004100c7c11 */ /* 0x000fe2000f8e20ff */
[----:B-1----:R-:W-:-:S04]  /*32e0*/  VIADD R4, R7, 0xffffffe ;  /* 0x0ffffffe07047836 */ /* 0x002fc80000000000 */
[----:B------:R0:W1:Y:S02]  /*32f0*/  F2I.FTZ.U32.TRUNC.NTZ R5, R4 ;  /* 0x0000000400057305 */ /* 0x000064000021f000 */
[----:B0-----:R-:W-:Y:S01]  /*3300*/  IMAD.MOV.U32 R4, RZ, RZ, RZ ;  /* 0x000000ffff047224 */ /* 0x001fe200078e00ff */
[----:B-1----:R-:W-:-:S05]  /*3310*/  IADD3 R10, PT, PT, RZ, -R5, RZ ;  /* 0x80000005ff0a7210 */ /* 0x002fca0007ffe0ff */
[----:B------:R-:W-:-:S04]  /*3320*/  IMAD R7, R10, R15, RZ ;  /* 0x0000000f0a077224 */ /* 0x000fc800078e02ff */
[----:B--2---:R-:W-:-:S07]  /*3330*/  IMAD.HI.U32 R14, R5, R7, R4 ;  /* 0x00000007050e7227 */ /* 0x004fce00078e0004 */
.L_x_31926:
[-C--:B0-----:R-:W-:Y:S01]  /*3340*/  IABS R4, R43.reuse ;  /* 0x0000002b00047213 */ /* 0x081fe20000000000 */
        /* <DEDUP_REMOVED lines=21> */
[----:B------:R-:W-:Y:S02]  /*34a0*/  IMAD R11, R43, R11, R0 ;  /* 0x0000000b2b0b7224 */ /* 0x000fe400078e0200 */
[----:B------:R-:W-:Y:S02]  /*34b0*/  IMAD.IADD R0, R0, 0x1, R41 ;  /* 0x0000000100007824 */ /* 0x000fe400078e0229 */
[----:B------:R-:W-:-:S04]  /*34c0*/  IMAD.IADD R11, R10, 0x1, R11 ;  /* 0x000000010a0b7824 */ /* 0x000fc800078e020b */
[----:B------:R-:W-:-:S05]  /*34d0*/  IMAD.WIDE R10, R11, 0x4, R8 ;  /* 0x000000040b0a7825 */ /* 0x000fca00078e0208 */
[----:B-1----:R0:W-:Y:S01]  /*34e0*/  STG.E.128 desc[UR8][R10.64], R4 ;  /* 0x000000040a007986 */ /* 0x0021e2000c101d08 */
[----:B------:R-:W-:Y:S05]  /*34f0*/  @P1 BRA `(.L_x_31926) ;  /* 0xfffffffc00901947 */ /* 0x000fea000383ffff */
.L_x_31925:
[----:B------:R-:W-:Y:S05]  /*3500*/  BSYNC.RECONVERGENT B0 ;  /* 0x0000000000007941 */ /* 0x000fea0003800200 */
.L_x_31924:
[----:B------:R-:W-:Y:S05]  /*3510*/  @!P0 EXIT ;  /* 0x000000000000894d */ /* 0x000fea0003800000 */
[----:B------:R-:W-:Y:S01]  /*3520*/  IABS R22, R43 ;  /* 0x0000002b00167213 */ /* 0x000fe20000000000 */
[----:B------:R-:W1:Y:S01]  /*3530*/  S2UR UR5, SR_CgaCtaId ;  /* 0x00000000000579c3 */ /* 0x000e620000008800 */
[----:B------:R-:W-:Y:S01]  /*3540*/  UMOV UR4, 0x400 ;  /* 0x0000040000047882 */ /* 0x000fe20000000000 */
[----:B------:R-:W-:Y:S01]  /*3550*/  HFMA2 R24, -RZ, RZ, 0, 0 ;  /* 0x00000000ff187431 */ /* 0x000fe200000001ff */
[----:B0-----:R-:W0:Y:S01]  /*3560*/  I2F.RP R4, R22 ;  /* 0x0000001600047306 */ /* 0x001e220000209400 */
[----:B------:R-:W-:Y:S01]  /*3570*/  UIADD3 UR4, UPT, UPT, UR4, 0xc80, URZ ;  /* 0x00000c8004047890 */ /* 0x000fe2000fffe0ff */
[----:B------:R-:W-:-:S03]  /*3580*/  ISETP.NE.AND P0, PT, R43, RZ, PT ;  /* 0x000000ff2b00720c */ /* 0x000fc60003f05270 */
        /* <DEDUP_REMOVED lines=9> */
[----:B--2---:R-:W-:-:S07]  /*3620*/  LOP3.LUT R25, RZ, R43, RZ, 0x33, !PT ;  /* 0x0000002bff197212 */ /* 0x004fce00078e33ff */
.L_x_31927:
[-C--:B0-----:R-:W-:Y:S01]  /*3630*/  IABS R12, R43.reuse ;  /* 0x0000002b000c7213 */ /* 0x081fe20000000000 */
[----:B------:R-:W0:Y:S01]  /*3640*/  LDC R28, c[0x0][0x360] ;  /* 0x0000d800ff1c7b82 */ /* 0x000e220000000800 */
[----:B------:R-:W-:Y:S02]  /*3650*/  IABS R8, R43 ;  /* 0x0000002b00087213 */ /* 0x000fe40000000000 */
[----:B------:R-:W1:Y:S01]  /*3660*/  I2F.RP R6, R12 ;  /* 0x0000000c00067306 */ /* 0x000e620000209400 */
[----:B------:R-:W-:Y:S02]  /*3670*/  IABS R7, R0 ;  /* 0x0000000000077213 */ /* 0x000fe40000000000 */
[----:B------:R-:W-:Y:S01]  /*3680*/  IMAD.MOV R9, RZ, RZ, -R8 ;  /* 0x000000ffff097224 */ /* 0x000fe200078e0a08 */
[----:B------:R-:W-:Y:S02]  /*3690*/  IADD3 R30, PT, PT, R0, R41, RZ ;  /* 0x00000029001e7210 */ /* 0x000fe40007ffe0ff */
[----:B------:R-:W-:-:S02]  /*36a0*/  LOP3.LUT R34, RZ, R43, RZ, 0x33, !PT ;  /* 0x0000002bff227212 */ /* 0x000fc400078e33ff */
[----:B------:R-:W-:Y:S01]  /*36b0*/  IABS R8, R30 ;  /* 0x0000001e00087213 */ /* 0x000fe20000000000 */
[----:B------:R-:W-:-:S05]  /*36c0*/  IMAD.IADD R32, R30, 0x1, R41 ;  /* 0x000000011e207824 */ /* 0x000fca00078e0229 */
[----:B------:R-:W-:Y:S01]  /*36d0*/  IADD3 R26, PT, PT, R32, R41, RZ ;  /* 0x00000029201a7210 */ /* 0x000fe20007ffe0ff */
[----:B-1----:R-:W1:Y:S03]  /*36e0*/  MUFU.RCP R6, R6 ;  /* 0x0000000600067308 */ /* 0x002e660000001000 */
[----:B------:R-:W-:Y:S01]  /*36f0*/  IABS R10, R26 ;  /* 0x0000001a000a7213 */ /* 0x000fe20000000000 */
[----:B0-----:R-:W-:-:S06]  /*3700*/  IMAD R16, R28, 0x30, R23 ;  /* 0x000000301c107824 */ /* 0x001fcc00078e0217 */
[----:B------:R-:W-:Y:S01]  /*3710*/  LDS.128 R16, [R16] ;  /* 0x0000000010107984 */ /* 0x000fe20000000c00 */
[----:B-1----:R-:W-:Y:S02]  /*3720*/  VIADD R4, R6, 0xffffffe ;  /* 0x0ffffffe06047836 */ /* 0x002fe40000000000 */
[----:B------:R-:W-:Y:S02]  /*3730*/  IMAD.HI.U32 R6, R24, R7, RZ ;  /* 0x0000000718067227 */ /* 0x000fe400078e00ff */
[----:B------:R0:W1:Y:S02]  /*3740*/  F2I.FTZ.U32.TRUNC.NTZ R5, R4 ;  /* 0x0000000400057305 */ /* 0x000064000021f000 */
[----:B------:R-:W-:-:S05]  /*3750*/  IMAD R7, R6, R9, R7 ;  /* 0x0000000906077224 */ /* 0x000fca00078e0207 */
[----:B------:R-:W-:Y:S01]  /*3760*/  ISETP.GT.U32.AND P3, PT, R22, R7, PT ;  /* 0x000000071600720c */ /* 0x000fe20003f64070 */
[----:B0-----:R-:W-:Y:S02]  /*3770*/  IMAD.MOV.U32 R4, RZ, RZ, RZ ;  /* 0x000000ffff047224 */ /* 0x001fe400078e00ff */
[----:B-1----:R-:W-:-:S04]  /*3780*/  IMAD.MOV R11, RZ, RZ, -R5 ;  /* 0x000000ffff0b7224 */ /* 0x002fc800078e0a05 */
[----:B------:R-:W-:-:S06]  /*3790*/  IMAD R11, R11, R12, RZ ;  /* 0x0000000c0b0b7224 */ /* 0x000fcc00078e02ff */
        /* <DEDUP_REMOVED lines=25> */
[-C--:B------:R-:W-:Y:S01]  /*3930*/  LOP3.LUT R4, R30, R43.reuse, RZ, 0x3c, !PT ;  /* 0x0000002b1e047212 */ /* 0x080fe200078e3cff */
[--C-:B------:R-:W-:Y:S01]  /*3940*/  @!P1 IMAD.IADD R5, R5, 0x1, -R12.reuse ;  /* 0x0000000105059824 */ /* 0x100fe200078e0a0c */
[----:B------:R-:W-:Y:S02]  /*3950*/  @!P5 IADD3 R27, PT, PT, -R27, RZ, RZ ;  /* 0x000000ff1b1bd210 */ /* 0x000fe40007ffe1ff */
[----:B------:R-:W-:Y:S01]  /*3960*/  ISETP.GE.AND P5, PT, R4, RZ, PT ;  /* 0x000000ff0400720c */ /* 0x000fe20003fa6270 */
[----:B------:R-:W-:Y:S01]  /*3970*/  @!P2 IMAD.IADD R7, R7, 0x1, -R12 ;  /* 0x000000010707a824 */ /* 0x000fe200078e0a0c */
[----:B------:R-:W-:Y:S02]  /*3980*/  ISETP.GE.U32.AND P4, PT, R5, R12, PT ;  /* 0x0000000c0500720c */ /* 0x000fe40003f86070 */
[-C--:B------:R-:W-:Y:S02]  /*3990*/  LOP3.LUT R5, R32, R43.reuse, RZ, 0x3c, !PT ;  /* 0x0000002b20057212 */ /* 0x080fe400078e3cff */
[----:B------:R-:W-:Y:S01]  /*39a0*/  LOP3.LUT R4, R26, R43, RZ, 0x3c, !PT ;  /* 0x0000002b1a047212 */ /* 0x000fe200078e3cff */
        /* <DEDUP_REMOVED lines=8> */
[----:B------:R0:W1:Y:S01]  /*3a30*/  LDS.128 R4, [R23] ;  /* 0x0000000017047984 */ /* 0x0000620000000c00 */
[----:B------:R-:W-:Y:S02]  /*3a40*/  @!P2 IADD3 R33, PT, PT, R33, 0x1, RZ ;  /* 0x000000012121a810 */ /* 0x000fe40007ffe0ff */
[----:B------:R-:W-:Y:S01]  /*3a50*/  ISETP.NE.AND P4, PT, R43, RZ, PT ;  /* 0x000000ff2b00720c */ /* 0x000fe20003f85270 */
[----:B------:R-:W2:Y:S03]  /*3a60*/  LDS.128 R12, [R12] ;  /* 0x000000000c0c7984 */ /* 0x000ea60000000c00 */
[----:B------:R-:W-:Y:S01]  /*3a70*/  @P1 VIADD R33, R33, 0x1 ;  /* 0x0000000121211836 */ /* 0x000fe20000000000 */
[C---:B------:R-:W-:Y:S01]  /*3a80*/  SEL R27, R34.reuse, R27, !P4 ;  /* 0x0000001b221b7207 */ /* 0x040fe20006000000 */
[----:B------:R-:W-:Y:S01]  /*3a90*/  @!P6 IMAD.MOV R31, RZ, RZ, -R31 ;  /* 0x000000ffff1fe224 */ /* 0x000fe200078e0a1f */
[----:B------:R-:W-:Y:S01]  /*3aa0*/  SEL R29, R34, R29, !P4 ;  /* 0x0000001d221d7207 */ /* 0x000fe20006000000 */
[----:B------:R-:W-:-:S02]  /*3ab0*/  @!P3 IMAD.MOV R33, RZ, RZ, -R33 ;  /* 0x000000ffff21b224 */ /* 0x000fc400078e0a21 */
[----:B0-----:R-:W-:Y:S01]  /*3ac0*/  IMAD R23, R28, 0x40, R23 ;  /* 0x000000401c177824 */ /* 0x001fe200078e0217 */
[----:B------:R-:W-:Y:S01]  /*3ad0*/  SEL R31, R34, R31, !P4 ;  /* 0x0000001f221f7207 */ /* 0x000fe20006000000 */
[----:B------:R-:W-:Y:S01]  /*3ae0*/  IMAD.MOV R35, RZ, RZ, -R29 ;  /* 0x000000ffff237224 */ /* 0x000fe200078e0a1d */
[----:B------:R-:W-:Y:S01]  /*3af0*/  IADD3 R34, PT, PT, -R27, RZ, RZ ;  /* 0x000000ff1b227210 */ /* 0x000fe20007ffe1ff */
[----:B------:R-:W-:Y:S01]  /*3b00*/  IMAD R27, R2, R27, R3 ;  /* 0x0000001b021b7224 */ /* 0x000fe200078e0203 */
[----:B------:R-:W-:Y:S01]  /*3b10*/  SEL R33, R25, R33, !P0 ;  /* 0x0000002119217207 */ /* 0x000fe20004000000 */
[----:B------:R-:W-:Y:S02]  /*3b20*/  IMAD.MOV R36, RZ, RZ, -R31 ;  /* 0x000000ffff247224 */ /* 0x000fe400078e0a1f */
[----:B------:R-:W-:Y:S01]  /*3b30*/  IMAD R0, R43, R34, R0 ;  /* 0x000000222b007224 */ /* 0x000fe200078e0200 */
[----:B------:R-:W-:Y:S01]  /*3b40*/  IADD3 R34, PT, PT, -R33, RZ, RZ ;  /* 0x000000ff21227210 */ /* 0x000fe20007ffe1ff */
[----:B------:R-:W-:-:S02]  /*3b50*/  IMAD R30, R43, R35, R30 ;  /* 0x000000232b1e7224 */ /* 0x000fc400078e021e */
[C-C-:B------:R-:W-:Y:S02]  /*3b60*/  IMAD R29, R2.reuse, R29, R3.reuse ;  /* 0x0000001d021d7224 */ /* 0x140fe400078e0203 */
[C-C-:B------:R-:W-:Y:S02]  /*3b70*/  IMAD R33, R2.reuse, R33, R3.reuse ;  /* 0x0000002102217224 */ /* 0x140fe400078e0203 */
[C---:B------:R-:W-:Y:S02]  /*3b80*/  IMAD R34, R43.reuse, R34, R26 ;  /* 0x000000222b227224 */ /* 0x040fe400078e021a */
[----:B------:R-:W-:Y:S02]  /*3b90*/  IMAD R32, R43, R36, R32 ;  /* 0x000000242b207224 */ /* 0x000fe400078e0220 */
[----:B------:R-:W-:Y:S01]  /*3ba0*/  IMAD R31, R2, R31, R3 ;  /* 0x0000001f021f7224 */ /* 0x000fe200078e0203 */
[----:B------:R-:W-:Y:S01]  /*3bb0*/  IADD3 R37, PT, PT, R33, R34, RZ ;  /* 0x0000002221257210 */ /* 0x000fe20007ffe0ff */
[----:B------:R-:W-:-:S02]  /*3bc0*/  IMAD.IADD R27, R27, 0x1, R0 ;  /* 0x000000011b1b7824 */ /* 0x000fc400078e0200 */
[----:B------:R-:W-:Y:S02]  /*3bd0*/  IMAD.IADD R29, R29, 0x1, R30 ;  /* 0x000000011d1d7824 */ /* 0x000fe400078e021e */
[----:B------:R-:W-:Y:S02]  /*3be0*/  IMAD.IADD R35, R31, 0x1, R32 ;  /* 0x000000011f237824 */ /* 0x000fe400078e0220 */
        /* <DEDUP_REMOVED lines=9> */
[----:B------:R-:W-:-:S13]  /*3c80*/  ISETP.GE.U32.AND P1, PT, R0, 0x100, PT ;  /* 0x000001000000780c */ /* 0x000fda0003f26070 */
[----:B------:R-:W-:Y:S05]  /*3c90*/  @!P1 BRA `(.L_x_31927) ;  /* 0xfffffff800649947 */ /* 0x000fea000383ffff */
[----:B------:R-:W-:Y:S05]  /*3ca0*/  EXIT ;  /* 0x000000000000794d */ /* 0x000fea0003800000 */
.L_x_31890:
[----:B------:R-:W-:Y:S01]  /*3cb0*/  MOV R48, 0x1f ;  /* 0x0000001f00307802 */ /* 0x000fe20000000f00 */
[----:B-----5:R-:W-:Y:S02]  /*3cc0*/  IMAD.MOV.U32 R47, RZ, RZ, R3 ;  /* 0x000000ffff2f7224 */ /* 0x020fe400078e0003 */
[----:B------:R-:W-:-:S07]  /*3cd0*/  IMAD.MOV.U32 R67, RZ, RZ, -0x1 ;  /* 0xffffffffff437424 */ /* 0x000fce00078e00ff */
[----:B-1----:R-:W-:Y:S05]  /*3ce0*/  WARPSYNC.COLLECTIVE R67, `(.L_x_31928) ;  /* 0x0000000043087348 */ /* 0x002fea0003c00000 */
[----:B------:R0:W2:Y:S02]  /*3cf0*/  SHFL.IDX P6, R48, R36, R47, R48 ;  /* 0x0000002f24307389 */ /* 0x0000a400000c0030 */
[----:B012---:R-:W-:Y:S05]  /*3d00*/  ENDCOLLECTIVE ;  /* 0x000000000000791b */ /* 0x007fea0003800000 */
.L_x_31928:
[----:B------:R-:W-:Y:S01]  /*3d10*/  IMAD.MOV.U32 R68, RZ, RZ, R48 ;  /* 0x000000ffff447224 */ /* 0x000fe200078e0030 */
[----:B------:R-:W-:Y:S06]  /*3d20*/  BRA `(.L_x_31929) ;  /* 0xffffffe400607947 */ /* 0x000fec000383ffff */
.L_x_31892:
[----:B------:R-:W-:Y:S01]  /*3d30*/  HFMA2 R48, -RZ, RZ, 0, 1.847743988037109375e-06 ;  /* 0x0000001fff307431 */ /* 0x000fe200000001ff */
[----:B------:R-:W-:Y:S01]  /*3d40*/  BSSY B1, `(.L_x_31930) ;  /* 0x0000006000017945 */ /* 0x000fe20003800000 */
[----:B------:R-:W-:Y:S02]  /*3d50*/  IMAD.MOV.U32 R47, RZ, RZ, R39 ;  /* 0x000000ffff2f7224 */ /* 0x000fe400078e0027 */
[----:B------:R-:W-:-:S07]  /*3d60*/  IMAD.MOV.U32 R67, RZ, RZ, -0x1 ;  /* 0xffffffffff437424 */ /* 0x000fce00078e00ff */
[----:B01---5:R-:W-:Y:S05]  /*3d70*/  WARPSYNC.COLLECTIVE R67, `(.L_x_31931) ;  /* 0x0000000043087348 */ /* 0x023fea0003c00000 */
[----:B------:R2:W3:Y:S02]  /*3d80*/  SHFL.IDX P6, R48, R36, R47, R48 ;  /* 0x0000002f24307389 */ /* 0x0004e400000c0030 */
[----:B0123-5:R-:W-:Y:S05]  /*3d90*/  ENDCOLLECTIVE ;  /* 0x000000000000791b */ /* 0x02ffea0003800000 */
.L_x_31931:
[----:B------:R-:W-:Y:S05]  /*3da0*/  BSYNC B1 ;  /* 0x0000000000017941 */ /* 0x000fea0003800000 */
.L_x_31930:
[----:B------:R-:W-:Y:S01]  /*3db0*/  IMAD.MOV.U32 R47, RZ, RZ, R48 ;  /* 0x000000ffff2f7224 */ /* 0x000fe200078e0030 */
[----:B------:R-:W-:Y:S06]  /*3dc0*/  BRA `(.L_x_31932) ;  /* 0xffffffe400507947 */ /* 0x000fec000383ffff */
.L_x_31894:
[----:B------:R-:W-:Y:S01]  /*3dd0*/  BSSY B1, `(.L_x_31933) ;  /* 0x0000007000017945 */ /* 0x000fe20003800000 */
[----:B------:R-:W-:Y:S01]  /*3de0*/  IMAD.MOV.U32 R47, RZ, RZ, R38 ;  /* 0x000000ffff2f7224 */ /* 0x000fe200078e0026 */
[----:B------:R-:W-:Y:S01]  /*3df0*/  MOV R48, 0x1f ;  /* 0x0000001f00307802 */ /* 0x000fe20000000f00 */
[----:B------:R-:W-:-:S07]  /*3e00*/  IMAD.MOV.U32 R67, RZ, RZ, -0x1 ;  /* 0xffffffffff437424 */ /* 0x000fce00078e00ff */
[----:B012--5:R-:W-:Y:S05]  /*3e10*/  WARPSYNC.COLLECTIVE R67, `(.L_x_31934) ;  /* 0x0000000043087348 */ /* 0x027fea0003c00000 */
[----:B------:R3:W4:Y:S02]  /*3e20*/  SHFL.IDX P6, R48, R36, R47, R48 ;  /* 0x0000002f24307389 */ /* 0x00072400000c0030 */
[----:B012345:R-:W-:Y:S05]  /*3e30*/  ENDCOLLECTIVE ;  /* 0x000000000000791b */ /* 0x03ffea0003800000 */
.L_x_31934:
[----:B------:R-:W-:Y:S05]  /*3e40*/  BSYNC B1 ;  /* 0x0000000000017941 */ /* 0x000fea0003800000 */
.L_x_31933:
[----:B------:R-:W-:Y:S05]  /*3e50*/  BRA `(.L_x_31935) ;  /* 0xffffffe400447947 */ /* 0x000fea000383ffff */
.L_x_31896:
[----:B------:R-:W-:Y:S01]  /*3e60*/  BSSY B1, `(.L_x_31936) ;  /* 0x0000007000017945 */ /* 0x000fe20003800000 */
[----:B------:R-:W-:Y:S01]  /*3e70*/  IMAD.MOV.U32 R47, RZ, RZ, R31 ;  /* 0x000000ffff2f7224 */ /* 0x000fe200078e001f */
[----:B------:R-:W-:Y:S01]  /*3e80*/  MOV R67, 0xffffffff ;  /* 0xffffffff00437802 */ /* 0x000fe20000000f00 */
[----:B------:R-:W-:-:S07]  /*3e90*/  IMAD.MOV.U32 R48, RZ, RZ, 0x1f ;  /* 0x0000001fff307424 */ /* 0x000fce00078e00ff */
[----:B0123-5:R-:W-:Y:S05]  /*3ea0*/  WARPSYNC.COLLECTIVE R67, `(.L_x_31937) ;  /* 0x0000000043087348 */ /* 0x02ffea0003c00000 */
[----:B------:R4:W0:Y:S02]  /*3eb0*/  SHFL.IDX P6, R48, R36, R47, R48 ;  /* 0x0000002f24307389 */ /* 0x00082400000c0030 */
[----:B012345:R-:W-:Y:S05]  /*3ec0*/  ENDCOLLECTIVE ;  /* 0x000000000000791b */ /* 0x03ffea0003800000 */
.L_x_31937:
[----:B------:R-:W-:Y:S05]  /*3ed0*/  BSYNC B1 ;  /* 0x0000000000017941 */ /* 0x000fea0003800000 */
.L_x_31936:
[----:B------:R-:W-:Y:S01]  /*3ee0*/  IMAD.MOV.U32 R47, RZ, RZ, R48 ;  /* 0x000000ffff2f7224 */ /* 0x000fe200078e0030 */
[----:B------:R-:W-:Y:S06]  /*3ef0*/  BRA `(.L_x_31938) ;  /* 0xffffffe400347947 */ /* 0x000fec000383ffff */
.L_x_31898:
[----:B------:R-:W-:Y:S01]  /*3f00*/  BSSY B1, `(.L_x_31939) ;  /* 0x0000007000017945 */ /* 0x000fe20003800000 */
[----:B------:R-:W-:Y:S01]  /*3f10*/  IMAD.MOV.U32 R47, RZ, RZ, R30 ;  /* 0x000000ffff2f7224 */ /* 0x000fe200078e001e */
[----:B------:R-:W-:Y:S01]  /*3f20*/  MOV R67, 0xffffffff ;  /* 0xffffffff00437802 */ /* 0x000fe20000000f00 */
[----:B------:R-:W-:-:S07]  /*3f30*/  IMAD.MOV.U32 R48, RZ, RZ, 0x1f ;  /* 0x0000001fff307424 */ /* 0x000fce00078e00ff */
[----:B012345:R-:W-:Y:S05]  /*3f40*/  WARPSYNC.COLLECTIVE R67, `(.L_x_31940) ;  /* 0x0000000043087348 */ /* 0x03ffea0003c00000 */
[----:B------:R0:W0:Y:S02]  /*3f50*/  SHFL.IDX P6, R48, R36, R47, R48 ;  /* 0x0000002f24307389 */ /* 0x00002400000c0030 */
[----:B012345:R-:W-:Y:S05]  /*3f60*/  ENDCOLLECTIVE ;  /* 0x000000000000791b */ /* 0x03ffea0003800000 */
.L_x_31940:
[----:B------:R-:W-:Y:S05]  /*3f70*/  BSYNC B1 ;  /* 0x0000000000017941 */ /* 0x000fea0003800000 */
.L_x_31939:
[----:B------:R-:W-:Y:S05]  /*3f80*/  BRA `(.L_x_31941) ;  /* 0xffffffe400287947 */ /* 0x000fea000383ffff */
.L_x_31900:
[----:B------:R-:W-:Y:S01]  /*3f90*/  BSSY B1, `(.L_x_31942) ;  /* 0x0000007000017945 */ /* 0x000fe20003800000 */
[----:B------:R-:W-:Y:S02]  /*3fa0*/  IMAD.MOV.U32 R47, RZ, RZ, R29 ;  /* 0x000000ffff2f7224 */ /* 0x000fe400078e001d */
[----:B------:R-:W-:Y:S02]  /*3fb0*/  IMAD.MOV.U32 R48, RZ, RZ, 0x1f ;  /* 0x0000001fff307424 */ /* 0x000fe400078e00ff */
[----:B------:R-:W-:-:S07]  /*3fc0*/  IMAD.MOV.U32 R67, RZ, RZ, -0x1 ;  /* 0xffffffffff437424 */ /* 0x000fce00078e00ff */
[----:B012345:R-:W-:Y:S05]  /*3fd0*/  WARPSYNC.COLLECTIVE R67, `(.L_x_31943) ;  /* 0x0000000043087348 */ /* 0x03ffea0003c00000 */
[----:B------:R0:W0:Y:S02]  /*3fe0*/  SHFL.IDX P6, R48, R36, R47, R48 ;  /* 0x0000002f24307389 */ /* 0x00002400000c0030 */
[----:B012345:R-:W-:Y:S05]  /*3ff0*/  ENDCOLLECTIVE ;  /* 0x000000000000791b */ /* 0x03ffea0003800000 */
.L_x_31943:
[----:B------:R-:W-:Y:S05]  /*4000*/  BSYNC B1 ;  /* 0x0000000000017941 */ /* 0x000fea0003800000 */
.L_x_31942:
[----:B------:R-:W-:Y:S01]  /*4010*/  MOV R47, R48 ;  /* 0x00000030002f7202 */ /* 0x000fe20000000f00 */
[----:B------:R-:W-:Y:S06]  /*4020*/  BRA `(.L_x_31944) ;  /* 0xffffffe400187947 */ /* 0x000fec000383ffff */
.L_x_31902:
[----:B------:R-:W-:Y:S01]  /*4030*/  BSSY B1, `(.L_x_31945) ;  /* 0x0000007000017945 */ /* 0x000fe20003800000 */
[----:B------:R-:W-:Y:S02]  /*4040*/  IMAD.MOV.U32 R47, RZ, RZ, R28 ;  /* 0x000000ffff2f7224 */ /* 0x000fe400078e001c */
[----:B------:R-:W-:Y:S02]  /*4050*/  IMAD.MOV.U32 R48, RZ, RZ, 0x1f ;  /* 0x0000001fff307424 */ /* 0x000fe400078e00ff */
[----:B------:R-:W-:-:S07]  /*4060*/  IMAD.MOV.U32 R67, RZ, RZ, -0x1 ;  /* 0xffffffffff437424 */ /* 0x000fce00078e00ff */
[----:B012345:R-:W-:Y:S05]  /*4070*/  WARPSYNC.COLLECTIVE R67, `(.L_x_31946) ;  /* 0x0000000043087348 */ /* 0x03ffea0003c00000 */
[----:B------:R0:W0:Y:S02]  /*4080*/  SHFL.IDX P6, R48, R36, R47, R48 ;  /* 0x0000002f24307389 */ /* 0x00002400000c0030 */
[----:B012345:R-:W-:Y:S05]  /*4090*/  ENDCOLLECTIVE ;  /* 0x000000000000791b */ /* 0x03ffea0003800000 */
.L_x_31946:
[----:B------:R-:W-:Y:S05]  /*40a0*/  BSYNC B1 ;  /* 0x0000000000017941 */ /* 0x000fea0003800000 */
.L_x_31945:
[----:B------:R-:W-:Y:S05]  /*40b0*/  BRA `(.L_x_31947) ;  /* 0xffffffe4000c7947 */ /* 0x000fea000383ffff */
.L_x_31904:
[----:B------:R-:W-:Y:S01]  /*40c0*/  BSSY B1, `(.L_x_31948) ;  /* 0x0000007000017945 */ /* 0x000fe20003800000 */
[----:B------:R-:W-:Y:S01]  /*40d0*/  MOV R47, R27 ;  /* 0x0000001b002f7202 */ /* 0x000fe20000000f00 */
[----:B------:R-:W-:Y:S02]  /*40e0*/  IMAD.MOV.U32 R48, RZ, RZ, 0x1f ;  /* 0x0000001fff307424 */ /* 0x000fe400078e00ff */
[----:B------:R-:W-:-:S07]  /*40f0*/  IMAD.MOV.U32 R67, RZ, RZ, -0x1 ;  /* 0xffffffffff437424 */ /* 0x000fce00078e00ff */
[----:B012345:R-:W-:Y:S05]  /*4100*/  WARPSYNC.COLLECTIVE R67, `(.L_x_31949) ;  /* 0x0000000043087348 */ /* 0x03ffea0003c00000 */
[----:B------:R0:W0:Y:S02]  /*4110*/  SHFL.IDX P6, R48, R36, R47, R48 ;  /* 0x0000002f24307389 */ /* 0x00002400000c0030 */
[----:B012345:R-:W-:Y:S05]  /*4120*/  ENDCOLLECTIVE ;  /* 0x000000000000791b */ /* 0x03ffea0003800000 */
.L_x_31949:
[----:B------:R-:W-:Y:S05]  /*4130*/  BSYNC B1 ;  /* 0x0000000000017941 */ /* 0x000fea0003800000 */
.L_x_31948:
[----:B------:R-:W-:Y:S01]  /*4140*/  IMAD.MOV.U32 R47, RZ, RZ, R48 ;  /* 0x000000ffff2f7224 */ /* 0x000fe200078e0030 */
[----:B------:R-:W-:Y:S06]  /*4150*/  BRA `(.L_x_31950) ;  /* 0xffffffe000fc7947 */ /* 0x000fec000383ffff */
.L_x_31906:
[----:B------:R-:W-:Y:S01]  /*4160*/  BSSY B1, `(.L_x_31951) ;  /* 0x0000007000017945 */ /* 0x000fe20003800000 */
[----:B------:R-:W-:Y:S01]  /*4170*/  MOV R47, R26 ;  /* 0x0000001a002f7202 */ /* 0x000fe20000000f00 */
[----:B------:R-:W-:Y:S02]  /*4180*/  IMAD.MOV.U32 R48, RZ, RZ, 0x1f ;  /* 0x0000001fff307424 */ /* 0x000fe400078e00ff */
[----:B------:R-:W-:-:S07]  /*4190*/  IMAD.MOV.U32 R67, RZ, RZ, -0x1 ;  /* 0xffffffffff437424 */ /* 0x000fce00078e00ff */
[----:B012345:R-:W-:Y:S05]  /*41a0*/  WARPSYNC.COLLECTIVE R67, `(.L_x_31952) ;  /* 0x0000000043087348 */ /* 0x03ffea0003c00000 */
[----:B------:R0:W0:Y:S02]  /*41b0*/  SHFL.IDX P6, R48, R36, R47, R48 ;  /* 0x0000002f24307389 */ /* 0x00002400000c0030 */
[----:B012345:R-:W-:Y:S05]  /*41c0*/  ENDCOLLECTIVE ;  /* 0x000000000000791b */ /* 0x03ffea0003800000 */
.L_x_31952:
[----:B------:R-:W-:Y:S05]  /*41d0*/  BSYNC B1 ;  /* 0x0000000000017941 */ /* 0x000fea0003800000 */
.L_x_31951:
[----:B------:R-:W-:Y:S05]  /*41e0*/  BRA `(.L_x_31953) ;  /* 0xffffffe000f07947 */ /* 0x000fea000383ffff */
.L_x_31908:
[----:B------:R-:W-:Y:S01]  /*41f0*/  HFMA2 R48, -RZ, RZ, 0, 1.847743988037109375e-06 ;  /* 0x0000001fff307431 */ /* 0x000fe200000001ff */
[----:B------:R-:W-:Y:S01]  /*4200*/  BSSY B1, `(.L_x_31954) ;  /* 0x0000006000017945 */ /* 0x000fe20003800000 */
[----:B------:R-:W-:Y:S02]  /*4210*/  IMAD.MOV.U32 R47, RZ, RZ, R25 ;  /* 0x000000ffff2f7224 */ /* 0x000fe400078e0019 */
[----:B------:R-:W-:-:S07]  /*4220*/  IMAD.MOV.U32 R67, RZ, RZ, -0x1 ;  /* 0xffffffffff437424 */ /* 0x000fce00078e00ff */
[----:B012345:R-:W-:Y:S05]  /*4230*/  WARPSYNC.COLLECTIVE R67, `(.L_x_31955) ;  /* 0x0000000043087348 */ /* 0x03ffea0003c00000 */
[----:B------:R0:W0:Y:S02]  /*4240*/  SHFL.IDX P6, R48, R36, R47, R48 ;  /* 0x0000002f24307389 */ /* 0x00002400000c0030 */
[----:B012345:R-:W-:Y:S05]  /*4250*/  ENDCOLLECTIVE ;  /* 0x000000000000791b */ /* 0x03ffea0003800000 */
.L_x_31955:
[----:B------:R-:W-:Y:S05]  /*4260*/  BSYNC B1 ;  /* 0x0000000000017941 */ /* 0x000fea0003800000 */
.L_x_31954:
[----:B------:R-:W-:Y:S01]  /*4270*/  IMAD.MOV.U32 R47, RZ, RZ, R48 ;  /* 0x000000ffff2f7224 */ /* 0x000fe200078e0030 */
[----:B------:R-:W-:Y:S06]  /*4280*/  BRA `(.L_x_31956) ;  /* 0xffffffe000e07947 */ /* 0x000fec000383ffff */
.L_x_31910:
[----:B------:R-:W-:Y:S01]  /*4290*/  BSSY B1, `(.L_x_31957) ;  /* 0x0000007000017945 */ /* 0x000fe20003800000 */
[----:B------:R-:W-:Y:S01]  /*42a0*/  IMAD.MOV.U32 R47, RZ, RZ, R24 ;  /* 0x000000ffff2f7224 */ /* 0x000fe200078e0018 */
[----:B------:R-:W-:Y:S01]  /*42b0*/  MOV R48, 0x1f ;  /* 0x0000001f00307802 */ /* 0x000fe20000000f00 */
[----:B------:R-:W-:-:S07]  /*42c0*/  IMAD.MOV.U32 R67, RZ, RZ, -0x1 ;  /* 0xffffffffff437424 */ /* 0x000fce00078e00ff */
[----:B012345:R-:W-:Y:S05]  /*42d0*/  WARPSYNC.COLLECTIVE R67, `(.L_x_31958) ;  /* 0x0000000043087348 */ /* 0x03ffea0003c00000 */
[----:B------:R0:W0:Y:S02]  /*42e0*/  SHFL.IDX P6, R48, R36, R47, R48 ;  /* 0x0000002f24307389 */ /* 0x00002400000c0030 */
[----:B012345:R-:W-:Y:S05]  /*42f0*/  ENDCOLLECTIVE ;  /* 0x000000000000791b */ /* 0x03ffea0003800000 */
.L_x_31958:
[----:B------:R-:W-:Y:S05]  /*4300*/  BSYNC B1 ;  /* 0x0000000000017941 */ /* 0x000fea0003800000 */
.L_x_31957:
[----:B------:R-:W-:Y:S05]  /*4310*/  BRA `(.L_x_31959) ;  /* 0xffffffe000d47947 */ /* 0x000fea000383ffff */
.L_x_31912:
[----:B------:R-:W-:Y:S01]  /*4320*/  BSSY B1, `(.L_x_31960) ;  /* 0x0000007000017945 */ /* 0x000fe20003800000 */
[----:B------:R-:W-:Y:S01]  /*4330*/  IMAD.MOV.U32 R47, RZ, RZ, R23 ;  /* 0x000000ffff2f7224 */ /* 0x000fe200078e0017 */
[----:B------:R-:W-:Y:S01]  /*4340*/  MOV R67, 0xffffffff ;  /* 0xffffffff00437802 */ /* 0x000fe20000000f00 */
[----:B------:R-:W-:-:S07]  /*4350*/  IMAD.MOV.U32 R48, RZ, RZ, 0x1f ;  /* 0x0000001fff307424 */ /* 0x000fce00078e00ff */
[----:B012345:R-:W-:Y:S05]  /*4360*/  WARPSYNC.COLLECTIVE R67, `(.L_x_31961) ;  /* 0x0000000043087348 */ /* 0x03ffea0003c00000 */
[----:B------:R0:W0:Y:S02]  /*4370*/  SHFL.IDX P6, R48, R36, R47, R48 ;  /* 0x0000002f24307389 */ /* 0x00002400000c0030 */
[----:B012345:R-:W-:Y:S05]  /*4380*/  ENDCOLLECTIVE ;  /* 0x000000000000791b */ /* 0x03ffea0003800000 */
.L_x_31961:
[----:B------:R-:W-:Y:S05]  /*4390*/  BSYNC B1 ;  /* 0x0000000000017941 */ /* 0x000fea0003800000 */
.L_x_31960:
[----:B------:R-:W-:Y:S01]  /*43a0*/  IMAD.MOV.U32 R47, RZ, RZ, R48 ;  /* 0x000000ffff2f7224 */ /* 0x000fe200078e0030 */
[----:B------:R-:W-:Y:S06]  /*43b0*/  BRA `(.L_x_31962) ;  /* 0xffffffe000c47947 */ /* 0x000fec000383ffff */
.L_x_31914:
[----:B------:R-:W-:Y:S01]  /*43c0*/  BSSY B1, `(.L_x_31963) ;  /* 0x0000007000017945 */ /* 0x000fe20003800000 */
[----:B------:R-:W-:Y:S01]  /*43d0*/  IMAD.MOV.U32 R47, RZ, RZ, R22 ;  /* 0x000000ffff2f7224 */ /* 0x000fe200078e0016 */
[----:B------:R-:W-:Y:S01]  /*43e0*/  MOV R67, 0xffffffff ;  /* 0xffffffff00437802 */ /* 0x000fe20000000f00 */
[----:B------:R-:W-:-:S07]  /*43f0*/  IMAD.MOV.U32 R48, RZ, RZ, 0x1f ;  /* 0x0000001fff307424 */ /* 0x000fce00078e00ff */
[----:B012345:R-:W-:Y:S05]  /*4400*/  WARPSYNC.COLLECTIVE R67, `(.L_x_31964) ;  /* 0x0000000043087348 */ /* 0x03ffea0003c00000 */
[----:B------:R0:W0:Y:S02]  /*4410*/  SHFL.IDX P6, R48, R36, R47, R48 ;  /* 0x0000002f24307389 */ /* 0x00002400000c0030 */
[----:B012345:R-:W-:Y:S05]  /*4420*/  ENDCOLLECTIVE ;  /* 0x000000000000791b */ /* 0x03ffea0003800000 */
.L_x_31964:
[----:B------:R-:W-:Y:S05]  /*4430*/  BSYNC B1 ;  /* 0x0000000000017941 */ /* 0x000fea0003800000 */
.L_x_31963:
[----:B------:R-:W-:Y:S05]  /*4440*/  BRA `(.L_x_31965) ;  /* 0xffffffe000b87947 */ /* 0x000fea000383ffff */
.L_x_31916:
[----:B------:R-:W-:Y:S01]  /*4450*/  BSSY B1, `(.L_x_31966) ;  /* 0x0000007000017945 */ /* 0x000fe20003800000 */
[----:B------:R-:W-:Y:S02]  /*4460*/  IMAD.MOV.U32 R47, RZ, RZ, R21 ;  /* 0x000000ffff2f7224 */ /* 0x000fe400078e0015 */
[----:B------:R-:W-:Y:S02]  /*4470*/  IMAD.MOV.U32 R48, RZ, RZ, 0x1f ;  /* 0x0000001fff307424 */ /* 0x000fe400078e00ff */
[----:B------:R-:W-:-:S07]  /*4480*/  IMAD.MOV.U32 R67, RZ, RZ, -0x1 ;  /* 0xffffffffff437424 */ /* 0x000fce00078e00ff */
[----:B012345:R-:W-:Y:S05]  /*4490*/  WARPSYNC.COLLECTIVE R67, `(.L_x_31967) ;  /* 0x0000000043087348 */ /* 0x03ffea0003c00000 */
[----:B------:R0:W0:Y:S02]  /*44a0*/  SHFL.IDX P6, R48, R36, R47, R48 ;  /* 0x0000002f24307389 */ /* 0x00002400000c0030 */
[----:B012345:R-:W-:Y:S05]  /*44b0*/  ENDCOLLECTIVE ;  /* 0x000000000000791b */ /* 0x03ffea0003800000 */
.L_x_31967:
[----:B------:R-:W-:Y:S05]  /*44c0*/  BSYNC B1 ;  /* 0x0000000000017941 */ /* 0x000fea0003800000 */
.L_x_31966:
[----:B------:R-:W-:Y:S01]  /*44d0*/  MOV R47, R48 ;  /* 0x00000030002f7202 */ /* 0x000fe20000000f00 */
[----:B------:R-:W-:Y:S06]  /*44e0*/  BRA `(.L_x_31968) ;  /* 0xffffffe000a87947 */ /* 0x000fec000383ffff */
.L_x_31918:
[----:B------:R-:W-:Y:S01]  /*44f0*/  BSSY B1, `(.L_x_31969) ;  /* 0x0000007000017945 */ /* 0x000fe20003800000 */
[----:B------:R-:W-:Y:S02]  /*4500*/  IMAD.MOV.U32 R47, RZ, RZ, R20 ;  /* 0x000000ffff2f7224 */ /* 0x000fe400078e0014 */
[----:B------:R-:W-:Y:S02]  /*4510*/  IMAD.MOV.U32 R48, RZ, RZ, 0x1f ;  /* 0x0000001fff307424 */ /* 0x000fe400078e00ff */
[----:B------:R-:W-:-:S07]  /*4520*/  IMAD.MOV.U32 R67, RZ, RZ, -0x1 ;  /* 0xffffffffff437424 */ /* 0x000fce00078e00ff */
[----:B012345:R-:W-:Y:S05]  /*4530*/  WARPSYNC.COLLECTIVE R67, `(.L_x_31970) ;  /* 0x0000000043087348 */ /* 0x03ffea0003c00000 */
[----:B------:R0:W0:Y:S02]  /*4540*/  SHFL.IDX P6, R48, R36, R47, R48 ;  /* 0x0000002f24307389 */ /* 0x00002400000c0030 */
[----:B012345:R-:W-:Y:S05]  /*4550*/  ENDCOLLECTIVE ;  /* 0x000000000000791b */ /* 0x03ffea0003800000 */
.L_x_31970:
[----:B------:R-:W-:Y:S05]  /*4560*/  BSYNC B1 ;  /* 0x0000000000017941 */ /* 0x000fea0003800000 */
.L_x_31969:
[----:B------:R-:W-:Y:S05]  /*4570*/  BRA `(.L_x_31971) ;  /* 0xffffffe0009c7947 */ /* 0x000fea000383ffff */
.L_x_31920:
[----:B------:R-:W-:Y:S01]  /*4580*/  BSSY B1, `(.L_x_31972) ;  /* 0x0000007000017945 */ /* 0x000fe20003800000 */
[----:B-----5:R-:W-:Y:S01]  /*4590*/  MOV R47, R2 ;  /* 0x00000002002f7202 */ /* 0x020fe20000000f00 */
[----:B------:R-:W-:Y:S02]  /*45a0*/  IMAD.MOV.U32 R48, RZ, RZ, 0x1f ;  /* 0x0000001fff307424 */ /* 0x000fe400078e00ff */
[----:B------:R-:W-:-:S07]  /*45b0*/  IMAD.MOV.U32 R67, RZ, RZ, -0x1 ;  /* 0xffffffffff437424 */ /* 0x000fce00078e00ff */
[----:B01234-:R-:W-:Y:S05]  /*45c0*/  WARPSYNC.COLLECTIVE R67, `(.L_x_31973) ;  /* 0x0000000043087348 */ /* 0x01ffea0003c00000 */
[----:B------:R0:W0:Y:S02]  /*45d0*/  SHFL.IDX P6, R48, R36, R47, R48 ;  /* 0x0000002f24307389 */ /* 0x00002400000c0030 */
[----:B01234-:R-:W-:Y:S05]  /*45e0*/  ENDCOLLECTIVE ;  /* 0x000000000000791b */ /* 0x01ffea0003800000 */
.L_x_31973:
[----:B------:R-:W-:Y:S05]  /*45f0*/  BSYNC B1 ;  /* 0x0000000000017941 */ /* 0x000fea0003800000 */
.L_x_31972:
[----:B------:R-:W-:Y:S01]  /*4600*/  IMAD.MOV.U32 R36, RZ, RZ, R48 ;  /* 0x000000ffff247224 */ /* 0x000fe200078e0030 */
[----:B------:R-:W-:Y:S06]  /*4610*/  BRA `(.L_x_31974) ;  /* 0xffffffe0008c7947 */ /* 0x000fec000383ffff */
        .weak           $__internal_650_$__cuda_sm20_div_s16
        .type           $__internal_650_$__cuda_sm20_div_s16,@function
        .size           $__internal_650_$__cuda_sm20_div_s16,($__internal_651_$__cuda_sm20_div_u16 - $__internal_650_$__cuda_sm20_div_s16)
$__internal_650_$__cuda_sm20_div_s16:
        /* <DEDUP_REMOVED lines=23> */
[----:B------:R-:W-:Y:S05]  /*4790*/  RET.REL.NODEC R32 `(_Z9cuda_gemmIiLi128ELi1ELi1ELi256ELi32ELi32ELi64ELi0ELi0EEviiiPT_S1_S1_iii) ;  /* 0xffffffb820187950 */ /* 0x000fea0003c3ffff */
        .weak           $__internal_651_$__cuda_sm20_div_u16
        .type           $__internal_651_$__cuda_sm20_div_u16,@function
        .size           $__internal_651_$__cuda_sm20_div_u16,(.L_x_39154 - $__internal_651_$__cuda_sm20_div_u16)
$__internal_651_$__cuda_sm20_div_u16:
        /* <DEDUP_REMOVED lines=18> */
[----:B------:R-:W-:Y:S06]  /*48c0*/  RET.REL.NODEC R4 `(_Z9cuda_gemmIiLi128ELi1ELi1ELi256ELi32ELi32ELi64ELi0ELi0EEviiiPT_S1_S1_iii) ;  /* 0xffffffb404cc7950 */ /* 0x000fec0003c3ffff */
.L_x_31975:
        /* <DEDUP_REMOVED lines=11> */
.L_x_39154:


//--------------------- .text._Z9cuda_gemmIiLi128ELi1ELi1ELi256ELi16ELi16ELi64ELi1ELi1EEviiiPT_S1_S1_iii --------------------------
	.section	.text._Z9cuda_gemmIiLi128ELi1ELi1ELi256ELi16ELi16ELi64ELi1ELi1EEviiiPT_S1_S1_iii,"ax",@progbits
	.align	128
        .global         _Z9cuda_gemmIiLi128ELi1ELi1ELi256ELi16ELi16ELi64ELi1ELi1EEviiiPT_S1_S1_iii
        .type           _Z9cuda_gemmIiLi128ELi1ELi1ELi256ELi16ELi16ELi64ELi1ELi1EEviiiPT_S1_S1_iii,@function
        .size           _Z9cuda_gemmIiLi128ELi1ELi1ELi256ELi16ELi16ELi64ELi1ELi1EEviiiPT_S1_S1_iii,(.L_x_39155 - _Z9cuda_gemmIiLi128ELi1ELi1ELi256ELi16ELi16ELi64ELi1ELi1EEviiiPT_S1_S1_iii)
        .other          _Z9cuda_gemmIiLi128ELi1ELi1ELi256ELi16ELi16ELi64ELi1ELi1EEviiiPT_S1_S1_iii,@"STO_CUDA_ENTRY STV_DEFAULT"
_Z9cuda_gemmIiLi128ELi1ELi1ELi256ELi16ELi16ELi64ELi1ELi1EEviiiPT_S1_S1_iii:
.text._Z9cuda_gemmIiLi128ELi1ELi1ELi256ELi16ELi16ELi64ELi1ELi1EEviiiPT_S1_S1_iii:
[----:B------:R-:W-:Y:S01]  /*0000*/  LDC R1, c[0x0][0x37c] ;  /* 0x0000df00ff017b82 */ /* 0x000fe20000000800 */
[----:B------:R-:W0:Y:S07]  /*0010*/  S2R R9, SR_TID.X ;  /* 0x0000000000097919 */ /* 0x000e2e0000002100 */
[----:B------:R-:W1:Y:S01]  /*0020*/  LDC R0, c[0x0][0x360] ;  /* 0x0000d800ff007b82 */ /* 0x000e620000000800 */
[----:B------:R-:W-:Y:S02]  /*0030*/  MOV R8, 0x80 ;  /* 0x0000008000087802 */ /* 0x000fe40000000f00 */
[----:B-1----:R-:W-:Y:S01]  /*0040*/  LOP3.LUT R3, R0, 0xff, RZ, 0xc0, !PT ;  /* 0x000000ff00037812 */ /* 0x002fe200078ec0ff */
[----:B0-----:R-:W-:-:S05]  /*0050*/  IMAD.IADD R2, R9, 0x1, R0 ;  /* 0x0000000109027824 */ /* 0x001fca00078e0200 */
[----:B------:R-:W-:-:S07]  /*0060*/  LOP3.LUT R4, R2, 0xff, RZ, 0xc, !PT ;  /* 0x000000ff02047812 */ /* 0x000fce00078e0cff */
[----:B------:R-:W-:Y:S05]  /*0070*/  CALL.REL.NOINC `($__internal_652_$__cuda_sm20_div_u16) ;  /* 0x00000014004c7944 */ /* 0x000fea0003c00000 */
[----:B------:R-:W0:Y:S01]  /*0080*/  S2R R2, SR_CTAID.Y ;  /* 0x0000000000027919 */ /* 0x000e220000002600 */
[C---:B------:R-:W-:Y:S01]  /*0090*/  LOP3.LUT R13, R7.reuse, 0x3, RZ, 0xc0, !PT ;  /* 0x00000003070d7812 */ /* 0x040fe200078ec0ff */
[----:B------:R-:W1:Y:S01]  /*00a0*/  LDCU.64 UR6, c[0x0][0x358] ;  /* 0x00006b00ff0677ac */ /* 0x000e620008000a00 */
[----:B------:R-:W-:Y:S01]  /*00b0*/  LOP3.LUT R3, R7, 0xffff, RZ, 0xc0, !PT ;  /* 0x0000ffff07037812 */ /* 0x000fe200078ec0ff */
[----:B------:R-:W-:Y:S01]  /*00c0*/  BSSY.RECONVERGENT B0, `(.L_x_31976) ;  /* 0x0000018000007945 */ /* 0x000fe20003800200 */
[----:B------:R-:W-:Y:S02]  /*00d0*/  ISETP.NE.AND P0, PT, R13, 0x2, PT ;  /* 0x000000020d00780c */ /* 0x000fe40003f05270 */
[----:B------:R-:W-:Y:S01]  /*00e0*/  ISETP.GE.U32.AND P1, PT, R3, 0x2, PT ;  /* 0x000000020300780c */ /* 0x000fe20003f26070 */
[----:B------:R-:W-:-:S10]  /*00f0*/  IMAD.MOV.U32 R3, RZ, RZ, R9 ;  /* 0x000000ffff037224 */ /* 0x000fd400078e0009 */
[----:B------:R-:W-:Y:S05]  /*0100*/  @!P0 BRA `(.L_x_31977) ;  /* 0x00000000004c8947 */ /* 0x000fea0003800000 */
[----:B------:R-:W2:Y:S01]  /*0110*/  S2R R8, SR_CgaCtaId ;  /* 0x0000000000087919 */ /* 0x000ea20000008800 */
[----:B------:R-:W3:Y:S01]  /*0120*/  LDC.64 R4, c[0x0][0x398] ;  /* 0x0000e600ff047b82 */ /* 0x000ee20000000a00 */
[----:B------:R-:W-:Y:S01]  /*0130*/  MOV R3, 0x400 ;  /* 0x0000040000037802 */ /* 0x000fe20000000f00 */
[----:B------:R-:W-:-:S03]  /*0140*/  IMAD.MOV.U32 R10, RZ, RZ, RZ ;  /* 0x000000ffff0a7224 */ /* 0x000fc600078e00ff */
[----:B--2---:R-:W-:Y:S02]  /*0150*/  LEA R8, R8, R3, 0x18 ;  /* 0x0000000308087211 */ /* 0x004fe400078ec0ff */
[----:B------:R-:W-:-:S07]  /*0160*/  MOV R3, R9 ;  /* 0x0000000900037202 */ /* 0x000fce0000000f00 */
.L_x_31978:
        /* <DEDUP_REMOVED lines=13> */
.L_x_31977:
[----:B-1----:R-:W-:Y:S05]  /*0240*/  BSYNC.RECONVERGENT B0 ;  /* 0x0000000000007941 */ /* 0x002fea0003800200 */
.L_x_31976:
[----:B------:R-:W-:Y:S04]  /*0250*/  BSSY.RECONVERGENT B0, `(.L_x_31979) ;  /* 0x0000030000007945 */ /* 0x000fe80003800200 */
[----:B------:R-:W-:Y:S05]  /*0260*/  @!P1 BRA `(.L_x_31980) ;  /* 0x0000000000b89947 */ /* 0x000fea0003800000 */
[----:B------:R-:W1:Y:S01]  /*0270*/  S2R R7, SR_CgaCtaId ;  /* 0x0000000000077919 */ /* 0x000e620000008800 */
[----:B------:R-:W3:Y:S01]  /*0280*/  LDC.64 R4, c[0x0][0x398] ;  /* 0x0000e600ff047b82 */ /* 0x000ee20000000a00 */
[----:B------:R-:W-:Y:S01]  /*0290*/  MOV R8, 0x400 ;  /* 0x0000040000087802 */ /* 0x000fe20000000f00 */
[C---:B------:R-:W-:Y:S01]  /*02a0*/  IMAD R15, R0.reuse, 0x3, R3 ;  /* 0x00000003000f7824 */ /* 0x040fe200078e0203 */
[----:B------:R-:W-:Y:S01]  /*02b0*/  LEA R13, R0, R3, 0x1 ;  /* 0x00000003000d7211 */ /* 0x000fe200078e08ff */
[----:B------:R-:W-:Y:S01]  /*02c0*/  IMAD.IADD R17, R3, 0x1, R0 ;  /* 0x0000000103117824 */ /* 0x000fe200078e0200 */
[----:B-1----:R-:W-:-:S07]  /*02d0*/  LEA R8, R7, R8, 0x18 ;  /* 0x0000000807087211 */ /* 0x002fce00078ec0ff */
.L_x_31981:
[----:B---3--:R-:W-:-:S04]  /*02e0*/  IMAD.WIDE.U32 R20, R3, 0x4, R4 ;  /* 0x0000000403147825 */ /* 0x008fc800078e0004 */
[--C-:B------:R-:W-:Y:S01]  /*02f0*/  IMAD.WIDE.U32 R18, R17, 0x4, R4.reuse ;  /* 0x0000000411127825 */ /* 0x100fe200078e0004 */
[----:B-1----:R1:W3:Y:S03]  /*0300*/  LDG.E R12, desc[UR6][R20.64] ;  /* 0x00000006140c7981 */ /* 0x0022e6000c1e1900 */
[--C-:B--2---:R-:W-:Y:S01]  /*0310*/  IMAD.WIDE.U32 R10, R13, 0x4, R4.reuse ;  /* 0x000000040d0a7825 */ /* 0x104fe200078e0004 */
[----:B------:R-:W2:Y:S03]  /*0320*/  LDG.E R14, desc[UR6][R18.64] ;  /* 0x00000006120e7981 */ /* 0x000ea6000c1e1900 */
        /* <DEDUP_REMOVED lines=29> */
[----:B---3--:R1:W-:Y:S04]  /*0500*/  STS [R29], R12 ;  /* 0x0000000c1d007388 */ /* 0x0083e80000000800 */
[----:B--2---:R1:W-:Y:S04]  /*0510*/  STS [R23], R14 ;  /* 0x0000000e17007388 */ /* 0x0043e80000000800 */
[----:B----4-:R1:W-:Y:S04]  /*0520*/  STS [R25], R10 ;  /* 0x0000000a19007388 */ /* 0x0103e80000000800 */
[----:B-----5:R1:W-:Y:S01]  /*0530*/  STS [R27], R6 ;  /* 0x000000061b007388 */ /* 0x0203e20000000800 */
[----:B------:R-:W-:Y:S05]  /*0540*/  @!P0 BRA `(.L_x_31981) ;  /* 0xfffffffc00648947 */ /* 0x000fea000383ffff */
.L_x_31980:
[----:B------:R-:W-:Y:S05]  /*0550*/  BSYNC.RECONVERGENT B0 ;  /* 0x0000000000007941 */ /* 0x000fea0003800200 */
.L_x_31979:
[----:B------:R-:W0:Y:S02]  /*0560*/  LDCU UR4, c[0x0][0x374] ;  /* 0x00006e80ff0477ac */ /* 0x000e240008000800 */
[----:B0-----:R-:W-:-:S13]  /*0570*/  ISETP.GE.U32.AND P0, PT, R2, UR4, PT ;  /* 0x0000000402007c0c */ /* 0x001fda000bf06070 */
[----:B------:R-:W-:Y:S05]  /*0580*/  @P0 EXIT ;  /* 0x000000000000094d */ /* 0x000fea0003800000 */
[----:B------:R-:W-:Y:S01]  /*0590*/  ISETP.GT.U32.AND P0, PT, R9, 0x3f, PT ;  /* 0x0000003f0900780c */ /* 0x000fe20003f04070 */
[----:B------:R-:W-:-:S12]  /*05a0*/  BSSY.RECONVERGENT B0, `(.L_x_31982) ;  /* 0x0000058000007945 */ /* 0x000fd80003800200 */
[----:B------:R-:W-:Y:S05]  /*05b0*/  @P0 BRA `(.L_x_31983) ;  /* 0x0000000400580947 */ /* 0x000fea0003800000 */
[----:B------:R-:W-:Y:S01]  /*05c0*/  IMAD.SHL.U32 R3, R0, 0x4, RZ ;  /* 0x0000000400037824 */ /* 0x000fe200078e00ff */
[----:B------:R-:W-:Y:S01]  /*05d0*/  BSSY.RECONVERGENT B1, `(.L_x_31984) ;  /* 0x0000031000017945 */ /* 0x000fe20003800200 */
[----:B------:R-:W-:Y:S02]  /*05e0*/  IMAD.SHL.U32 R22, R9, 0x4, RZ ;  /* 0x0000000409167824 */ /* 0x000fe400078e00ff */
[----:B-1----:R-:W0:Y:S01]  /*05f0*/  I2F.U32.RP R10, R3 ;  /* 0x00000003000a7306 */ /* 0x002e220000209000 */
[----:B--2---:R-:W-:Y:S01]  /*0600*/  IADD3 R11, PT, PT, RZ, -R3, RZ ;  /* 0x80000003ff0b7210 */ /* 0x004fe20007ffe0ff */
[C---:B------:R-:W-:Y:S01]  /*0610*/  IMAD.IADD R6, R3.reuse, 0x1, R22 ;  /* 0x0000000103067824 */ /* 0x040fe200078e0216 */
[----:B------:R-:W-:-:S04]  /*0620*/  ISETP.NE.U32.AND P2, PT, R3, RZ, PT ;  /* 0x000000ff0300720c */ /* 0x000fc80003f45070 */
[C---:B------:R-:W-:Y:S02]  /*0630*/  ISETP.GE.U32.AND P0, PT, R6.reuse, 0x100, PT ;  /* 0x000001000600780c */ /* 0x040fe40003f06070 */
[----:B------:R-:W-:Y:S02]  /*0640*/  VIMNMX.U32 R7, PT, PT, R6, 0x100, !PT ;  /* 0x0000010006077848 */ /* 0x000fe40007fe0000 */
[----:B------:R-:W-:Y:S01]  /*0650*/  SEL R8, RZ, 0x1, P0 ;  /* 0x00000001ff087807 */ /* 0x000fe20000000000 */
[----:B0-----:R-:W0:Y:S03]  /*0660*/  MUFU.RCP R10, R10 ;  /* 0x0000000a000a7308 */ /* 0x001e260000001000 */
[----:B------:R-:W-:Y:S01]  /*0670*/  IADD3 R6, PT, PT, R7, -R6, -R8 ;  /* 0x8000000607067210 */ /* 0x000fe20007ffe808 */
        /* <DEDUP_REMOVED lines=23> */
[----:B------:R-:W-:-:S03]  /*07f0*/  IMAD R5, R2, 0x100, R22 ;  /* 0x0000010002057824 */ /* 0x000fc600078e0216 */
[----:B------:R-:W-:Y:S01]  /*0800*/  LOP3.LUT R4, R4, 0x3, RZ, 0xc0, !PT ;  /* 0x0000000304047812 */ /* 0x000fe200078ec0ff */
[----:B------:R-:W1:Y:S03]  /*0810*/  LDC.64 R10, c[0x0][0x390] ;  /* 0x0000e400ff0a7b82 */ /* 0x000e660000000a00 */
[----:B------:R-:W-:Y:S01]  /*0820*/  IADD3 R8, PT, PT, -R4, RZ, RZ ;  /* 0x000000ff04087210 */ /* 0x000fe20007ffe1ff */
[----:B0-----:R-:W-:-:S06]  /*0830*/  ULEA UR4, UR5, UR4, 0x18 ;  /* 0x0000000405047291 */ /* 0x001fcc000f8ec0ff */
[----:B------:R-:W-:Y:S01]  /*0840*/  LEA R9, R9, UR4, 0x4 ;  /* 0x0000000409097c11 */ /* 0x000fe2000f8e20ff */
[----:B-1----:R-:W-:-:S07]  /*0850*/  IMAD.WIDE.U32 R10, R5, 0x4, R10 ;  /* 0x00000004050a7825 */ /* 0x002fce00078e000a */
.L_x_31986:
[----:B------:R0:W2:Y:S01]  /*0860*/  LDG.E.128 R4, desc[UR6][R10.64] ;  /* 0x000000060a047981 */ /* 0x0000a2000c1e1d00 */
[----:B------:R-:W-:Y:S02]  /*0870*/  VIADD R8, R8, 0x1 ;  /* 0x0000000108087836 */ /* 0x000fe40000000000 */
[----:B------:R-:W-:-:S03]  /*0880*/  IMAD.IADD R22, R3, 0x1, R22 ;  /* 0x0000000103167824 */ /* 0x000fc600078e0216 */
[----:B------:R-:W-:Y:S01]  /*0890*/  ISETP.NE.AND P0, PT, R8, RZ, PT ;  /* 0x000000ff0800720c */ /* 0x000fe20003f05270 */
[C---:B0-----:R-:W-:Y:S01]  /*08a0*/  IMAD.WIDE.U32 R10, R0.reuse, 0x10, R10 ;  /* 0x00000010000a7825 */ /* 0x041fe200078e000a */
[----:B--2---:R0:W-:Y:S02]  /*08b0*/  STS.128 [R9], R4 ;  /* 0x0000000409007388 */ /* 0x0041e40000000c00 */
[----:B0-----:R-:W-:-:S09]  /*08c0*/  LEA R9, R0, R9, 0x4 ;  /* 0x0000000900097211 */ /* 0x001fd200078e20ff */
[----:B------:R-:W-:Y:S05]  /*08d0*/  @P0 BRA `(.L_x_31986) ;  /* 0xfffffffc00e00947 */ /* 0x000fea000383ffff */
.L_x_31985:
[----:B------:R-:W-:Y:S05]  /*08e0*/  BSYNC.RECONVERGENT B1 ;  /* 0x0000000000017941 */ /* 0x000fea0003800200 */
.L_x_31984:
[----:B------:R-:W-:Y:S05]  /*08f0*/  @!P1 BRA `(.L_x_31983) ;  /* 0x0000000000889947 */ /* 0x000fea0003800000 */
[----:B------:R-:W0:Y:S01]  /*0900*/  S2UR UR5, SR_CgaCtaId ;  /* 0x00000000000579c3 */ /* 0x000e220000008800 */
[----:B------:R-:W-:Y:S01]  /*0910*/  UMOV UR4, 0x400 ;  /* 0x0000040000047882 */ /* 0x000fe20000000000 */
[----:B------:R-:W-:Y:S01]  /*0920*/  IMAD R20, R2, 0x100, R22 ;  /* 0x0000010002147824 */ /* 0x000fe200078e0216 */
[----:B------:R-:W-:-:S03]  /*0930*/  UIADD3 UR4, UPT, UPT, UR4, 0x480, URZ ;  /* 0x0000048004047890 */ /* 0x000fc6000fffe0ff */
[C-C-:B------:R-:W-:Y:S01]  /*0940*/  IMAD R21, R0.reuse, 0xc, R20.reuse ;  /* 0x0000000c00157824 */ /* 0x140fe200078e0214 */
[----:B------:R-:W-:Y:S01]  /*0950*/  IADD3 R29, PT, PT, R3, R20, RZ ;  /* 0x00000014031d7210 */ /* 0x000fe20007ffe0ff */
[----:B------:R-:W1:Y:S01]  /*0960*/  LDC.64 R24, c[0x0][0x390] ;  /* 0x0000e400ff187b82 */ /* 0x000e620000000a00 */
[----:B------:R-:W-:Y:S01]  /*0970*/  IMAD R27, R0, 0x8, R20 ;  /* 0x00000008001b7824 */ /* 0x000fe200078e0214 */
[----:B0-----:R-:W-:-:S06]  /*0980*/  ULEA UR4, UR5, UR4, 0x18 ;  /* 0x0000000405047291 */ /* 0x001fcc000f8ec0ff */
[----:B------:R-:W-:-:S07]  /*0990*/  LEA R23, R22, UR4, 0x2 ;  /* 0x0000000416177c11 */ /* 0x000fce000f8e10ff */
.L_x_31987:
[----:B-1-3--:R-:W-:-:S04]  /*09a0*/  IMAD.WIDE R4, R20, 0x4, R24 ;  /* 0x0000000414047825 */ /* 0x00afc800078e0218 */
        /* <DEDUP_REMOVED lines=23> */
.L_x_31983:
[----:B------:R-:W-:Y:S05]  /*0b20*/  BSYNC.RECONVERGENT B0 ;  /* 0x0000000000007941 */ /* 0x000fea0003800200 */
.L_x_31982:
[----:B------:R-:W0:Y:S01]  /*0b30*/  S2R R5, SR_TID.X ;  /* 0x0000000000057919 */ /* 0x000e220000002100 */
[----:B------:R-:W-:Y:S01]  /*0b40*/  MOV R7, 0x400 ;  /* 0x0000040000077802 */ /* 0x000fe20000000f00 */
[----:B---3--:R-:W2:Y:S04]  /*0b50*/  S2R R9, SR_CgaCtaId ;  /* 0x0000000000097919 */ /* 0x008ea80000008800 */
[----:B------:R-:W-:Y:S01]  /*0b60*/  VIADD R8, R7, 0x480 ;  /* 0x0000048007087836 */ /* 0x000fe20000000000 */
[----:B------:R-:W-:Y:S06]  /*0b70*/  BAR.SYNC.DEFER_BLOCKING 0x0 ;  /* 0x0000000000007b1d */ /* 0x000fec0000010000 */
[----:B------:R-:W3:Y:S01]  /*0b80*/  S2R R0, SR_TID.X ;  /* 0x0000000000007919 */ /* 0x000ee20000002100 */
[----:B0-----:R-:W-:Y:S01]  /*0b90*/  IMAD.SHL.U32 R4, R5, 0x4, RZ ;  /* 0x0000000405047824 */ /* 0x001fe200078e00ff */
[----:B------:R-:W-:-:S02]  /*0ba0*/  SHF.R.U32.HI R3, RZ, 0x4, R5 ;  /* 0x00000004ff037819 */ /* 0x000fc40000011605 */
[----:B------:R-:W-:Y:S02]  /*0bb0*/  LOP3.LUT R15, R5, 0xf, RZ, 0xc0, !PT ;  /* 0x0000000f050f7812 */ /* 0x000fe400078ec0ff */
[C---:B--2---:R-:W-:Y:S02]  /*0bc0*/  LEA R11, R9.reuse, R7, 0x18 ;  /* 0x00000007090b7211 */ /* 0x044fe400078ec0ff */
[----:B------:R-:W-:Y:S02]  /*0bd0*/  LOP3.LUT R4, R4, 0x3c, RZ, 0xc0, !PT ;  /* 0x0000003c04047812 */ /* 0x000fe400078ec0ff */
[----:B------:R-:W-:Y:S02]  /*0be0*/  LEA R8, R9, R8, 0x18 ;  /* 0x0000000809087211 */ /* 0x000fe400078ec0ff */
[----:B------:R-:W-:-:S05]  /*0bf0*/  IADD3 R4, PT, PT, R11, R4, RZ ;  /* 0x000000040b047210 */ /* 0x000fca0007ffe0ff */
[----:B-1----:R-:W-:Y:S01]  /*0c00*/  IMAD R6, R3, 0x44, R4 ;  /* 0x0000004403067824 */ /* 0x002fe200078e0204 */
[C---:B---3--:R-:W-:Y:S01]  /*0c10*/  LOP3.LUT R3, R0.reuse, 0xf, RZ, 0xc0, !PT ;  /* 0x0000000f00037812 */ /* 0x048fe200078ec0ff */
[C---:B------:R-:W-:Y:S01]  /*0c20*/  IMAD.SHL.U32 R4, R0.reuse, 0x10, RZ ;  /* 0x0000001000047824 */ /* 0x040fe200078e00ff */
[C---:B------:R-:W-:Y:S01]  /*0c30*/  IADD3 R13, PT, PT, R0.reuse, 0x1, RZ ;  /* 0x00000001000d7810 */ /* 0x040fe20007ffe0ff */
[----:B------:R-:W-:Y:S01]  /*0c40*/  VIADD R23, R0, 0x2 ;  /* 0x0000000200177836 */ /* 0x000fe20000000000 */
[----:B------:R-:W0:Y:S01]  /*0c50*/  LDS R12, [R6] ;  /* 0x00000000060c7984 */ /* 0x000e220000000800 */
[----:B------:R-:W-:Y:S01]  /*0c60*/  IMAD R7, R3, 0x44, R8 ;  /* 0x0000004403077824 */ /* 0x000fe200078e0208 */
[----:B------:R-:W-:Y:S01]  /*0c70*/  LOP3.LUT R4, R4, 0xf0, RZ, 0xc0, !PT ;  /* 0x000000f004047812 */ /* 0x000fe200078ec0ff */
[C---:B------:R-:W-:Y:S01]  /*0c80*/  VIADD R29, R0.reuse, 0x3 ;  /* 0x00000003001d7836 */ /* 0x040fe20000000000 */
[----:B------:R1:W2:Y:S01]  /*0c90*/  LDS R16, [R6+0x220] ;  /* 0x0002200006107984 */ /* 0x0002a20000000800 */
[----:B------:R-:W-:Y:S01]  /*0ca0*/  LOP3.LUT R13, R13, 0xf, RZ, 0xc0, !PT ;  /* 0x0000000f0d0d7812 */ /* 0x000fe200078ec0ff */
[----:B------:R-:W-:Y:S01]  /*0cb0*/  VIADD R24, R0, 0x7 ;  /* 0x0000000700187836 */ /* 0x000fe20000000000 */
[----:B------:R-:W-:Y:S01]  /*0cc0*/  LOP3.LUT R23, R23, 0xf, RZ, 0xc0, !PT ;  /* 0x0000000f17177812 */ /* 0x000fe200078ec0ff */
[----:B------:R-:W-:Y:S01]  /*0cd0*/  LDS R7, [R7] ;  /* 0x0000000007077984 */ /* 0x000fe20000000800 */
[----:B------:R-:W-:-:S02]  /*0ce0*/  LOP3.LUT R9, R4, R13, RZ, 0xfc, !PT ;  /* 0x0000000d04097212 */ /* 0x000fc400078efcff */
[C---:B------:R-:W-:Y:S02]  /*0cf0*/  LOP3.LUT R11, R4.reuse, R23, RZ, 0xfc, !PT ;  /* 0x00000017040b7212 */ /* 0x040fe400078efcff */
[----:B------:R-:W-:Y:S01]  /*0d00*/  LOP3.LUT R29, R29, 0xf, RZ, 0xc0, !PT ;  /* 0x0000000f1d1d7812 */ /* 0x000fe200078ec0ff */
[----:B------:R-:W-:Y:S01]  /*0d10*/  IMAD R9, R9, 0x4, R8 ;  /* 0x0000000409097824 */ /* 0x000fe200078e0208 */
[----:B-1----:R-:W-:Y:S02]  /*0d20*/  LEA R6, R11, R8, 0x2 ;  /* 0x000000080b067211 */ /* 0x002fe400078e10ff */
[----:B------:R-:W-:Y:S02]  /*0d30*/  LOP3.LUT R11, R4, R29, RZ, 0xfc, !PT ;  /* 0x0000001d040b7212 */ /* 0x000fe400078efcff */
[----:B------:R1:W-:Y:S04]  /*0d40*/  LDS R18, [R9] ;  /* 0x0000000009127984 */ /* 0x0003e80000000800 */
[----:B------:R-:W-:Y:S01]  /*0d50*/  LDS R6, [R6] ;  /* 0x0000000006067984 */ /* 0x000fe20000000800 */
[----:B-1----:R-:W-:-:S04]  /*0d60*/  IADD3 R9, PT, PT, R0, 0x5, RZ ;  /* 0x0000000500097810 */ /* 0x002fc80007ffe0ff */
[----:B------:R-:W-:-:S04]  /*0d70*/  LOP3.LUT R9, R9, 0xf, RZ, 0xc0, !PT ;  /* 0x0000000f09097812 */ /* 0x000fc800078ec0ff */
[----:B------:R-:W-:Y:S01]  /*0d80*/  LOP3.LUT R25, R4, R9, RZ, 0xfc, !PT ;  /* 0x0000000904197212 */ /* 0x000fe200078efcff */
[----:B0-----:R-:W0:Y:S04]  /*0d90*/  SHFL.IDX PT, R10, R12, R15, 0x101f ;  /* 0x00101f0f0c0a7589 */ /* 0x001e2800000e0000 */
[----:B--2---:R-:W1:Y:S04]  /*0da0*/  SHFL.IDX PT, R20, R16, R15, 0x101f ;  /* 0x00101f0f10147589 */ /* 0x004e6800000e0000 */
[----:B------:R-:W2:Y:S04]  /*0db0*/  SHFL.IDX PT, R14, R12, R13, 0x101f ;  /* 0x00101f0d0c0e7589 */ /* 0x000ea800000e0000 */
[----:B------:R3:W4:Y:S04]  /*0dc0*/  SHFL.IDX PT, R22, R16, R13, 0x101f ;  /* 0x00101f0d10167589 */ /* 0x00072800000e0000 */
[----:B------:R-:W-:Y:S04]  /*0dd0*/  SHFL.IDX PT, R19, R16, R23, 0x101f ;  /* 0x00101f1710137589 */ /* 0x000fe800000e0000 */
[----:B------:R-:W-:Y:S01]  /*0de0*/  SHFL.IDX PT, R28, R16, R9, 0x101f ;  /* 0x00101f09101c7589 */ /* 0x000fe200000e0000 */
[----:B---3--:R-:W-:Y:S01]  /*0df0*/  LOP3.LUT R13, R24, 0xf, RZ, 0xc0, !PT ;  /* 0x0000000f180d7812 */ /* 0x008fe200078ec0ff */
[----:B0-----:R-:W-:Y:S01]  /*0e00*/  IMAD R27, R7, R10, RZ ;  /* 0x0000000a071b7224 */ /* 0x001fe200078e02ff */
[----:B------:R-:W-:Y:S01]  /*0e10*/  LEA R10, R11, R8, 0x2 ;  /* 0x000000080b0a7211 */ /* 0x000fe200078e10ff */
[----:B-1----:R-:W-:-:S02]  /*0e20*/  IMAD R21, R7, R20, RZ ;  /* 0x0000001407157224 */ /* 0x002fc400078e02ff */
[----:B------:R-:W-:Y:S01]  /*0e30*/  VIADD R7, R0, 0x4 ;  /* 0x0000000400077836 */ /* 0x000fe20000000000 */
[----:B------:R-:W0:Y:S01]  /*0e40*/  SHFL.IDX PT, R20, R12, R23, 0x101f ;  /* 0x00101f170c147589 */ /* 0x000e2200000e0000 */
[----:B--2---:R-:W-:Y:S02]  /*0e50*/  IMAD R27, R18, R14, R27 ;  /* 0x0000000e121b7224 */ /* 0x004fe400078e021b */
[----:B------:R-:W-:Y:S01]  /*0e60*/  VIADD R14, R0, 0x6 ;  /* 0x00000006000e7836 */ /* 0x000fe20000000000 */
[----:B------:R-:W-:Y:S01]  /*0e70*/  LOP3.LUT R7, R7, 0xf, RZ, 0xc0, !PT ;  /* 0x0000000f07077812 */ /* 0x000fe200078ec0ff */
[----:B------:R-:W-:Y:S01]  /*0e80*/  LDS R10, [R10] ;  /* 0x000000000a0a7984 */ /* 0x000fe20000000800 */
[----:B----4-:R-:W-:Y:S02]  /*0e90*/  IMAD R26, R18, R22, R21 ;  /* 0x00000016121a7224 */ /* 0x010fe400078e0215 */
[----:B------:R-:W-:Y:S01]  /*0ea0*/  LOP3.LUT R15, R4, R7, RZ, 0xfc, !PT ;  /* 0x00000007040f7212 */ /* 0x000fe200078efcff */
[----:B------:R-:W1:Y:S01]  /*0eb0*/  SHFL.IDX PT, R23, R12, R29, 0x101f ;  /* 0x00101f1d0c177589 */ /* 0x000e6200000e0000 */
[----:B------:R-:W-:-:S03]  /*0ec0*/  LOP3.LUT R11, R14, 0xf, RZ, 0xc0, !PT ;  /* 0x0000000f0e0b7812 */ /* 0x000fc600078ec0ff */
[--C-:B------:R-:W-:Y:S01]  /*0ed0*/  IMAD R17, R15, 0x4, R8.reuse ;  /* 0x000000040f117824 */ /* 0x100fe200078e0208 */
[C---:B------:R-:W-:Y:S01]  /*0ee0*/  LOP3.LUT R14, R4.reuse, R11, RZ, 0xfc, !PT ;  /* 0x0000000b040e7212 */ /* 0x040fe200078efcff */
[----:B------:R-:W-:Y:S01]  /*0ef0*/  IMAD R15, R25, 0x4, R8 ;  /* 0x00000004190f7824 */ /* 0x000fe200078e0208 */
[----:B------:R-:W-:Y:S01]  /*0f00*/  LOP3.LUT R25, R4, R13, RZ, 0xfc, !PT ;  /* 0x0000000d04197212 */ /* 0x000fe200078efcff */
[----:B------:R-:W-:Y:S01]  /*0f10*/  SHFL.IDX PT, R22, R16, R7, 0x101f ;  /* 0x00101f0710167589 */ /* 0x000fe200000e0000 */
[----:B------:R-:W-:-:S03]  /*0f20*/  LEA R14, R14, R8, 0x2 ;  /* 0x000000080e0e7211 */ /* 0x000fc600078e10ff */
[----:B------:R-:W-:Y:S01]  /*0f30*/  LDS R17, [R17] ;  /* 0x0000000011117984 */ /* 0x000fe20000000800 */
[----:B------:R-:W-:Y:S02]  /*0f40*/  IMAD R24, R25, 0x4, R8 ;  /* 0x0000000419187824 */ /* 0x000fe400078e0208 */
[----:B0-----:R-:W-:Y:S01]  /*0f50*/  IMAD R18, R6, R20, R27 ;  /* 0x0000001406127224 */ /* 0x001fe200078e021b */
[----:B------:R-:W-:Y:S04]  /*0f60*/  LDS R15, [R15] ;  /* 0x000000000f0f7984 */ /* 0x000fe80000000800 */
[----:B------:R0:W2:Y:S04]  /*0f70*/  SHFL.IDX PT, R25, R16, R29, 0x101f ;  /* 0x00101f1d10197589 */ /* 0x0000a800000e0000 */
[----:B------:R-:W-:Y:S04]  /*0f80*/  LDS R14, [R14] ;  /* 0x000000000e0e7984 */ /* 0x000fe80000000800 */
[----:B------:R3:W4:Y:S01]  /*0f90*/  SHFL.IDX PT, R20, R12, R7, 0x101f ;  /* 0x00101f070c147589 */ /* 0x00072200000e0000 */
[----:B0-----:R-:W-:-:S03]  /*0fa0*/  VIADD R29, R0, 0xa ;  /* 0x0000000a001d7836 */ /* 0x001fc60000000000 */
[----:B------:R-:W-:Y:S02]  /*0fb0*/  LDS R21, [R24] ;  /* 0x0000000018157984 */ /* 0x000fe40000000800 */
[----:B------:R-:W-:Y:S02]  /*0fc0*/  LOP3.LUT R29, R29, 0xf, RZ, 0xc0, !PT ;  /* 0x0000000f1d1d7812 */ /* 0x000fe400078ec0ff */
[----:B------:R-:W-:Y:S01]  /*0fd0*/  SHFL.IDX PT, R27, R12, R11, 0x101f ;  /* 0x00101f0b0c1b7589 */ /* 0x000fe200000e0000 */
[----:B-1----:R-:W-:Y:S02]  /*0fe0*/  IMAD R18, R10, R23, R18 ;  /* 0x000000170a127224 */ /* 0x002fe400078e0212 */
[----:B---3--:R-:W-:Y:S01]  /*0ff0*/  IMAD R7, R6, R19, R26 ;  /* 0x0000001306077224 */ /* 0x008fe200078e021a */
[----:B------:R-:W-:Y:S04]  /*1000*/  SHFL.IDX PT, R24, R12, R13, 0x101f ;  /* 0x00101f0d0c187589 */ /* 0x000fe800000e0000 */
[----:B------:R0:W1:Y:S01]  /*1010*/  SHFL.IDX PT, R26, R12, R9, 0x101f ;  /* 0x00101f090c1a7589 */ /* 0x00006200000e0000 */
[----:B--2---:R-:W-:Y:S01]  /*1020*/  IMAD R25, R10, R25, R7 ;  /* 0x000000190a197224 */ /* 0x004fe200078e0207 */
[----:B------:R-:W-:-:S02]  /*1030*/  LOP3.LUT R7, R4, 0x8, R3, 0xf6, !PT ;  /* 0x0000000804077812 */ /* 0x000fc400078ef603 */
[----:B------:R-:W2:Y:S04]  /*1040*/  SHFL.IDX PT, R19, R16, R11, 0x101f ;  /* 0x00101f0b10137589 */ /* 0x000ea800000e0000 */
[----:B------:R3:W5:Y:S01]  /*1050*/  SHFL.IDX PT, R6, R16, R13, 0x101f ;  /* 0x00101f0d10067589 */ /* 0x00076200000e0000 */
[----:B----4-:R-:W-:Y:S02]  /*1060*/  IMAD R18, R17, R20, R18 ;  /* 0x0000001411127224 */ /* 0x010fe400078e0212 */
[----:B------:R-:W-:Y:S01]  /*1070*/  IMAD R20, R7, 0x4, R8 ;  /* 0x0000000407147824 */ /* 0x000fe200078e0208 */
[----:B------:R-:W-:Y:S01]  /*1080*/  LOP3.LUT R7, R3, 0x8, RZ, 0x3c, !PT ;  /* 0x0000000803077812 */ /* 0x000fe200078e3cff */
[----:B------:R-:W-:Y:S01]  /*1090*/  IMAD R22, R17, R22, R25 ;  /* 0x0000001611167224 */ /* 0x000fe200078e0219 */
[----:B------:R-:W-:Y:S01]  /*10a0*/  IADD3 R25, PT, PT, R0, 0x9, RZ ;  /* 0x0000000900197810 */ /* 0x000fe20007ffe0ff */
[C---:B0-----:R-:W-:Y:S01]  /*10b0*/  VIADD R9, R5.reuse, 0xe ;  /* 0x0000000e05097836 */ /* 0x041fe20000000000 */
[----:B------:R-:W-:Y:S01]  /*10c0*/  IADD3 R17, PT, PT, R5, 0xc, RZ ;  /* 0x0000000c05117810 */ /* 0x000fe20007ffe0ff */
[----:B------:R-:W-:Y:S01]  /*10d0*/  LDS R20, [R20] ;  /* 0x0000000014147984 */ /* 0x000fe20000000800 */
[----:B------:R-:W-:Y:S01]  /*10e0*/  LOP3.LUT R25, R25, 0xf, RZ, 0xc0, !PT ;  /* 0x0000000f19197812 */ /* 0x000fe200078ec0ff */
[----:B------:R-:W-:Y:S01]  /*10f0*/  IMAD R22, R15, R28, R22 ;  /* 0x0000001c0f167224 */ /* 0x000fe200078e0216 */
[C---:B------:R-:W-:Y:S01]  /*1100*/  LOP3.LUT R3, R4.reuse, R29, RZ, 0xfc, !PT ;  /* 0x0000001d04037212 */ /* 0x040fe200078efcff */
[----:B---3--:R-:W-:Y:S01]  /*1110*/  VIADD R13, R5, 0xd ;  /* 0x0000000d050d7836 */ /* 0x008fe20000000000 */
[----:B------:R-:W-:Y:S01]  /*1120*/  LOP3.LUT R17, R17, 0xf, RZ, 0xc0, !PT ;  /* 0x0000000f11117812 */ /* 0x000fe200078ec0ff */
[----:B------:R-:W-:Y:S01]  /*1130*/  VIADD R11, R5, 0xffffffff ;  /* 0xffffffff050b7836 */ /* 0x000fe20000000000 */
[C---:B------:R-:W-:Y:S01]  /*1140*/  LOP3.LUT R5, R4.reuse, R25, RZ, 0xfc, !PT ;  /* 0x0000001904057212 */ /* 0x040fe200078efcff */
[----:B-1----:R-:W-:Y:S01]  /*1150*/  IMAD R18, R15, R26, R18 ;  /* 0x0000001a0f127224 */ /* 0x002fe200078e0212 */
[----:B------:R-:W0:Y:S01]  /*1160*/  SHFL.IDX PT, R23, R16, R7, 0x101f ;  /* 0x00101f0710177589 */ /* 0x000e2200000e0000 */
[----:B------:R-:W-:Y:S01]  /*1170*/  IMAD R3, R3, 0x4, R8 ;  /* 0x0000000403037824 */ /* 0x000fe200078e0208 */
[----:B------:R-:W-:Y:S01]  /*1180*/  LOP3.LUT R10, R4, R17, RZ, 0xfc, !PT ;  /* 0x00000011040a7212 */ /* 0x000fe200078efcff */
[----:B------:R-:W-:Y:S01]  /*1190*/  IMAD R15, R14, R27, R18 ;  /* 0x0000001b0e0f7224 */ /* 0x000fe200078e0212 */
[----:B------:R-:W-:Y:S01]  /*11a0*/  IADD3 R27, PT, PT, R0, 0xb, RZ ;  /* 0x0000000b001b7810 */ /* 0x000fe20007ffe0ff */
[----:B--2---:R-:W-:Y:S01]  /*11b0*/  IMAD R19, R14, R19, R22 ;  /* 0x000000130e137224 */ /* 0x004fe200078e0216 */
[----:B------:R-:W-:Y:S01]  /*11c0*/  LOP3.LUT R13, R13, 0xf, RZ, 0xc0, !PT ;  /* 0x0000000f0d0d7812 */ /* 0x000fe200078ec0ff */
[--C-:B------:R-:W-:Y:S01]  /*11d0*/  IMAD R5, R5, 0x4, R8.reuse ;  /* 0x0000000405057824 */ /* 0x100fe200078e0208 */
[----:B------:R-:W-:Y:S01]  /*11e0*/  LOP3.LUT R27, R27, 0xf, RZ, 0xc0, !PT ;  /* 0x0000000f1b1b7812 */ /* 0x000fe200078ec0ff */
[C---:B------:R-:W-:Y:S01]  /*11f0*/  IMAD R15, R21.reuse, R24, R15 ;  /* 0x00000018150f7224 */ /* 0x040fe200078e020f */
[----:B------:R-:W1:Y:S01]  /*1200*/  SHFL.IDX PT, R22, R12, R7, 0x101f ;  /* 0x00101f070c167589 */ /* 0x000e6200000e0000 */
[----:B-----5:R-:W-:Y:S01]  /*1210*/  IMAD R21, R21, R6, R19 ;  /* 0x0000000615157224 */ /* 0x020fe200078e0213 */
[----:B------:R-:W-:Y:S01]  /*1220*/  LOP3.LUT R19, R4, R27, RZ, 0xfc, !PT ;  /* 0x0000001b04137212 */ /* 0x000fe200078efcff */
[----:B------:R-:W-:Y:S01]  /*1230*/  IMAD R24, R10, 0x4, R8 ;  /* 0x000000040a187824 */ /* 0x000fe200078e0208 */
[----:B------:R-:W-:Y:S01]  /*1240*/  LDS R6, [R5] ;  /* 0x0000000005067984 */ /* 0x000fe20000000800 */
[----:B------:R-:W-:-:S02]  /*1250*/  LOP3.LUT R9, R9, 0xf, RZ, 0xc0, !PT ;  /* 0x0000000f09097812 */ /* 0x000fc400078ec0ff */
[-C--:B------:R-:W-:Y:S01]  /*1260*/  LEA R0, R19, R8.reuse, 0x2 ;  /* 0x0000000813007211 */ /* 0x080fe200078e10ff */
[----:B------:R-:W-:Y:S01]  /*1270*/  LDS R3, [R3] ;  /* 0x0000000003037984 */ /* 0x000fe20000000800 */
[C---:B------:R-:W-:Y:S02]  /*1280*/  LOP3.LUT R19, R4.reuse, R13, RZ, 0xfc, !PT ;  /* 0x0000000d04137212 */ /* 0x040fe400078efcff */
[----:B------:R-:W-:Y:S01]  /*1290*/  LOP3.LUT R11, R11, 0xf, RZ, 0xc0, !PT ;  /* 0x0000000f0b0b7812 */ /* 0x000fe200078ec0ff */
[----:B------:R-:W-:Y:S01]  /*12a0*/  LDS R5, [R24] ;  /* 0x0000000018057984 */ /* 0x000fe20000000800 */
[C---:B------:R-:W-:Y:S01]  /*12b0*/  LOP3.LUT R14, R4.reuse, R9, RZ, 0xfc, !PT ;  /* 0x00000009040e7212 */ /* 0x040fe200078efcff */
[----:B------:R-:W-:Y:S01]  /*12c0*/  IMAD R26, R19, 0x4, R8 ;  /* 0x00000004131a7824 */ /* 0x000fe200078e0208 */
[----:B------:R-:W-:Y:S01]  /*12d0*/  LOP3.LUT R18, R4, R11, RZ, 0xfc, !PT ;  /* 0x0000000b04127212 */ /* 0x000fe200078efcff */
[----:B------:R-:W-:Y:S01]  /*12e0*/  LDS R0, [R0] ;  /* 0x0000000000007984 */ /* 0x000fe20000000800 */
[----:B------:R-:W-:-:S03]  /*12f0*/  LEA R10, R14, R8, 0x2 ;  /* 0x000000080e0a7211 */ /* 0x000fc600078e10ff */
[----:B------:R-:W2:Y:S01]  /*1300*/  SHFL.IDX PT, R7, R12, R25, 0x101f ;  /* 0x00101f190c077589 */ /* 0x000ea200000e0000 */
[----:B------:R-:W-:Y:S02]  /*1310*/  IMAD R8, R18, 0x4, R8 ;  /* 0x0000000412087824 */ /* 0x000fe400078e0208 */
[C---:B0-----:R-:W-:Y:S01]  /*1320*/  IMAD R23, R20.reuse, R23, R21 ;  /* 0x0000001714177224 */ /* 0x041fe200078e0215 */
[----:B------:R-:W0:Y:S01]  /*1330*/  SHFL.IDX PT, R19, R16, R25, 0x101f ;  /* 0x00101f1910137589 */ /* 0x000e2200000e0000 */
[----:B-1----:R-:W-:-:S03]  /*1340*/  IMAD R22, R20, R22, R15 ;  /* 0x0000001614167224 */ /* 0x002fc600078e020f */
[----:B------:R-:W-:Y:S04]  /*1350*/  LDS R4, [R26] ;  /* 0x000000001a047984 */ /* 0x000fe80000000800 */
[----:B------:R-:W1:Y:S04]  /*1360*/  SHFL.IDX PT, R14, R12, R29, 0x101f ;  /* 0x00101f1d0c0e7589 */ /* 0x000e6800000e0000 */
[----:B------:R-:W-:Y:S04]  /*1370*/  LDS R10, [R10] ;  /* 0x000000000a0a7984 */ /* 0x000fe80000000800 */
[----:B------:R-:W3:Y:S04]  /*1380*/  SHFL.IDX PT, R18, R16, R29, 0x101f ;  /* 0x00101f1d10127589 */ /* 0x000ee800000e0000 */
[----:B------:R-:W4:Y:S01]  /*1390*/  SHFL.IDX PT, R15, R12, R27, 0x101f ;  /* 0x00101f1b0c0f7589 */ /* 0x000f2200000e0000 */
[----:B--2---:R-:W-:-:S03]  /*13a0*/  IMAD R22, R6, R7, R22 ;  /* 0x0000000706167224 */ /* 0x004fc600078e0216 */
[----:B------:R-:W-:Y:S01]  /*13b0*/  LDS R8, [R8] ;  /* 0x0000000008087984 */ /* 0x000fe20000000800 */
[----:B0-----:R-:W-:Y:S02]  /*13c0*/  IMAD R19, R6, R19, R23 ;  /* 0x0000001306137224 */ /* 0x001fe400078e0217 */
[----:B------:R-:W0:Y:S01]  /*13d0*/  LDC.64 R6, c[0x0][0x3a0] ;  /* 0x0000e800ff067b82 */ /* 0x000e220000000a00 */
[----:B------:R-:W2:Y:S01]  /*13e0*/  SHFL.IDX PT, R21, R16, R27, 0x101f ;  /* 0x00101f1b10157589 */ /* 0x000ea200000e0000 */
[----:B------:R-:W5:Y:S01]  /*13f0*/  S2R R20, SR_TID.X ;  /* 0x0000000000147919 */ /* 0x000f620000002100 */
[C---:B-1----:R-:W-:Y:S02]  /*1400*/  IMAD R14, R3.reuse, R14, R22 ;  /* 0x0000000e030e7224 */ /* 0x042fe400078e0216 */
[----:B------:R-:W1:Y:S04]  /*1410*/  SHFL.IDX PT, R24, R12, R17, 0x101f ;  /* 0x00101f110c187589 */ /* 0x000e6800000e0000 */
[----:B------:R-:W5:Y:S01]  /*1420*/  SHFL.IDX PT, R26, R16, R17, 0x101f ;  /* 0x00101f11101a7589 */ /* 0x000f6200000e0000 */
[----:B---3--:R-:W-:-:S02]  /*1430*/  IMAD R18, R3, R18, R19 ;  /* 0x0000001203127224 */ /* 0x008fc400078e0213 */
[----:B------:R-:W-:Y:S01]  /*1440*/  IMAD.SHL.U32 R3, R2, 0x100, RZ ;  /* 0x0000010002037824 */ /* 0x000fe200078e00ff */
[----:B------:R-:W3:Y:S01]  /*1450*/  SHFL.IDX PT, R25, R12, R13, 0x101f ;  /* 0x00101f0d0c197589 */ /* 0x000ee200000e0000 */
[----:B----4-:R-:W-:-:S03]  /*1460*/  IMAD R14, R0, R15, R14 ;  /* 0x0000000f000e7224 */ /* 0x010fc600078e020e */
[----:B------:R-:W4:Y:S04]  /*1470*/  SHFL.IDX PT, R28, R16, R13, 0x101f ;  /* 0x00101f0d101c7589 */ /* 0x000f2800000e0000 */
[----:B------:R-:W4:Y:S01]  /*1480*/  SHFL.IDX PT, R29, R12, R9, 0x101f ;  /* 0x00101f090c1d7589 */ /* 0x000f2200000e0000 */
[----:B--2---:R-:W-:-:S03]  /*1490*/  IMAD R18, R0, R21, R18 ;  /* 0x0000001500127224 */ /* 0x004fc600078e0212 */
[----:B------:R-:W2:Y:S04]  /*14a0*/  SHFL.IDX PT, R9, R16, R9, 0x101f ;  /* 0x00101f0910097589 */ /* 0x000ea800000e0000 */
[----:B------:R-:W2:Y:S01]  /*14b0*/  SHFL.IDX PT, R13, R12, R11, 0x101f ;  /* 0x00101f0b0c0d7589 */ /* 0x000ea200000e0000 */
[----:B-1----:R-:W-:-:S03]  /*14c0*/  IMAD R14, R5, R24, R14 ;  /* 0x00000018050e7224 */ /* 0x002fc600078e020e */
[----:B------:R-:W1:Y:S01]  /*14d0*/  SHFL.IDX PT, R11, R16, R11, 0x101f ;  /* 0x00101f0b100b7589 */ /* 0x000e6200000e0000 */
[----:B-----5:R-:W-:Y:S01]  /*14e0*/  IMAD R5, R5, R26, R18 ;  /* 0x0000001a05057224 */ /* 0x020fe200078e0212 */
[----:B------:R-:W-:Y:S01]  /*14f0*/  LOP3.LUT R3, R3, R20, RZ, 0xfc, !PT ;  /* 0x0000001403037212 */ /* 0x000fe200078efcff */
[----:B---3--:R-:W-:-:S04]  /*1500*/  IMAD R14, R4, R25, R14 ;  /* 0x00000019040e7224 */ /* 0x008fc800078e020e */
[----:B0-----:R-:W-:-:S04]  /*1510*/  IMAD.WIDE.U32 R6, R3, 0x4, R6 ;  /* 0x0000000403067825 */ /* 0x001fc800078e0006 */
[----:B----4-:R-:W-:Y:S02]  /*1520*/  IMAD R5, R4, R28, R5 ;  /* 0x0000001c04057224 */ /* 0x010fe400078e0205 */
[C---:B------:R-:W-:Y:S02]  /*1530*/  IMAD R14, R10.reuse, R29, R14 ;  /* 0x0000001d0a0e7224 */ /* 0x040fe400078e020e */
[----:B--2---:R-:W-:Y:S02]  /*1540*/  IMAD R5, R10, R9, R5 ;  /* 0x000000090a057224 */ /* 0x004fe400078e0205 */
[C---:B------:R-:W-:Y:S01]  /*1550*/  IMAD R13, R8.reuse, R13, R14 ;  /* 0x0000000d080d7224 */ /* 0x040fe200078e020e */
[----:B------:R-:W-:Y:S01]  /*1560*/  BAR.SYNC.DEFER_BLOCKING 0x0 ;  /* 0x0000000000007b1d */ /* 0x000fe20000010000 */
[----:B-1----:R-:W-:-:S05]  /*1570*/  IMAD R5, R8, R11, R5 ;  /* 0x0000000b08057224 */ /* 0x002fca00078e0205 */
[----:B------:R-:W-:Y:S04]  /*1580*/  STG.E desc[UR6][R6.64], R13 ;  /* 0x0000000d06007986 */ /* 0x000fe8000c101906 */
[----:B------:R-:W-:Y:S01]  /*1590*/  STG.E desc[UR6][R6.64+0x200], R5 ;  /* 0x0002000506007986 */ /* 0x000fe2000c101906 */
[----:B------:R-:W-:Y:S05]  /*15a0*/  EXIT ;  /* 0x000000000000794d */ /* 0x000fea0003800000 */
        .weak           $__internal_652_$__cuda_sm20_div_u16
        .type           $__internal_652_$__cuda_sm20_div_u16,@function
        .size           $__internal_652_$__cuda_sm20_div_u16,(.L_x_39155 - $__internal_652_$__cuda_sm20_div_u16)
$__internal_652_$__cuda_sm20_div_u16:
        /* <DEDUP_REMOVED lines=18> */
[----:B------:R-:W-:Y:S06]  /*16d0*/  RET.REL.NODEC R2 `(_Z9cuda_gemmIiLi128ELi1ELi1ELi256ELi16ELi16ELi64ELi1ELi1EEviiiPT_S1_S1_iii) ;  /* 0xffffffe802487950 */ /* 0x000fec0003c3ffff */
.L_x_31988:
        /* <DEDUP_REMOVED lines=10> */
.L_x_39155:


//--------------------- .text._Z9cuda_gemmIiLi128ELi1ELi1ELi256ELi16ELi16ELi64ELi1ELi0EEviiiPT_S1_S1_iii --------------------------
	.section	.text._Z9cuda_gemmIiLi128ELi1ELi1ELi256ELi16ELi16ELi64ELi1ELi0EEviiiPT_S1_S1_iii,"ax",@progbits
	.align	128
        .global         _Z9cuda_gemmIiLi128ELi1ELi1ELi256ELi16ELi16ELi64ELi1ELi0EEviiiPT_S1_S1_iii
        .type           _Z9cuda_gemmIiLi128ELi1ELi1ELi256ELi16ELi16ELi64ELi1ELi0EEviiiPT_S1_S1_iii,@function
        .size           _Z9cuda_gemmIiLi128ELi1ELi1ELi256ELi16ELi16ELi64ELi1ELi0EEviiiPT_S1_S1_iii,(.L_x_39156 - _Z9cuda_gemmIiLi128ELi1ELi1ELi256ELi16ELi16ELi64ELi1ELi0EEviiiPT_S1_S1_iii)
        .other          _Z9cuda_gemmIiLi128ELi1ELi1ELi256ELi16ELi16ELi64ELi1ELi0EEviiiPT_S1_S1_iii,@"STO_CUDA_ENTRY STV_DEFAULT"
_Z9cuda_gemmIiLi128ELi1ELi1ELi256ELi16ELi16ELi64ELi1ELi0EEviiiPT_S1_S1_iii:
.text._Z9cuda_gemmIiLi128ELi1ELi1ELi256ELi16ELi16ELi64ELi1ELi0EEviiiPT_S1_S1_iii:
[----:B------:R-:W0:Y:S08]  /*0000*/  LDC R1, c[0x0][0x37c] ;  /* 0x0000df00ff017b82 */ /* 0x000e300000000800 */
[----:B------:R-:W1:Y:S01]  /*0010*/  LDC.64 R2, c[0x0][0x3a8] ;  /* 0x0000ea00ff027b82 */ /* 0x000e620000000a00 */
[----:B------:R-:W-:Y:S01]  /*0020*/  IMAD.MOV.U32 R4, RZ, RZ, RZ ;  /* 0x000000ffff047224 */ /* 0x000fe200078e00ff */
[----:B------:R-:W2:Y:S01]  /*0030*/  LDCU.64 UR10, c[0x0][0x358] ;  /* 0x00006b00ff0a77ac */ /* 0x000ea20008000a00 */
[----:B------:R-:W-:Y:S01]  /*0040*/  BSSY.RECONVERGENT B0, `(.L_x_31989) ;  /* 0x0000051000007945 */ /* 0x000fe20003800200 */
[----:B0-----:R-:W-:Y:S01]  /*0050*/  VIADD R1, R1, 0xfffffff8 ;  /* 0xfffffff801017836 */ /* 0x001fe20000000000 */
[----:B-1----:R-:W-:-:S02]  /*0060*/  IABS R6, R3 ;  /* 0x0000000300067213 */ /* 0x002fc40000000000 */
[----:B------:R-:W-:Y:S02]  /*0070*/  ISETP.NE.AND P1, PT, R3, RZ, PT ;  /* 0x000000ff0300720c */ /* 0x000fe40003f25270 */
[----:B------:R-:W0:Y:S08]  /*0080*/  I2F.RP R0, R6 ;  /* 0x0000000600007306 */ /* 0x000e300000209400 */
[----:B0-----:R-:W0:Y:S02]  /*0090*/  MUFU.RCP R0, R0 ;  /* 0x0000000000007308 */ /* 0x001e240000001000 */
[----:B0-----:R-:W-:-:S06]  /*00a0*/  VIADD R0, R0, 0xffffffe ;  /* 0x0ffffffe00007836 */ /* 0x001fcc0000000000 */
[----:B------:R-:W0:Y:S02]  /*00b0*/  F2I.FTZ.U32.TRUNC.NTZ R5, R0 ;  /* 0x0000000000057305 */ /* 0x000e24000021f000 */
[----:B0-----:R-:W-:-:S04]  /*00c0*/  IMAD.MOV R0, RZ, RZ, -R5 ;  /* 0x000000ffff007224 */ /* 0x001fc800078e0a05 */
[----:B------:R-:W-:-:S04]  /*00d0*/  IMAD R0, R0, R6, RZ ;  /* 0x0000000600007224 */ /* 0x000fc800078e02ff */
[----:B------:R-:W-:-:S06]  /*00e0*/  IMAD.HI.U32 R4, R5, R0, R4 ;  /* 0x0000000005047227 */ /* 0x000fcc00078e0004 */
[----:B------:R-:W-:Y:S02]  /*00f0*/  IMAD.HI.U32 R0, R4, 0x100, RZ ;  /* 0x0000010004007827 */ /* 0x000fe400078e00ff */
[----:B------:R-:W0:Y:S02]  /*0100*/  S2R R4, SR_TID.X ;  /* 0x0000000000047919 */ /* 0x000e240000002100 */
[----:B------:R-:W-:-:S04]  /*0110*/  IMAD.MOV R5, RZ, RZ, -R0 ;  /* 0x000000ffff057224 */ /* 0x000fc800078e0a00 */
[----:B------:R-:W-:-:S05]  /*0120*/  IMAD R5, R6, R5, 0x100 ;  /* 0x0000010006057424 */ /* 0x000fca00078e0205 */
[----:B------:R-:W-:-:S13]  /*0130*/  ISETP.GT.U32.AND P2, PT, R6, R5, PT ;  /* 0x000000050600720c */ /* 0x000fda0003f44070 */
[----:B------:R-:W-:Y:S02]  /*0140*/  @!P2 IMAD.IADD R5, R5, 0x1, -R6 ;  /* 0x000000010505a824 */ /* 0x000fe400078e0a06 */
[----:B------:R-:W-:-:S03]  /*0150*/  @!P2 VIADD R0, R0, 0x1 ;  /* 0x000000010000a836 */ /* 0x000fc60000000000 */
[----:B------:R-:W-:Y:S02]  /*0160*/  ISETP.GE.U32.AND P0, PT, R5, R6, PT ;  /* 0x000000060500720c */ /* 0x000fe40003f06070 */
[----:B------:R-:W-:Y:S02]  /*0170*/  LOP3.LUT R5, R3, 0x100, RZ, 0x3c, !PT ;  /* 0x0000010003057812 */ /* 0x000fe400078e3cff */
[----:B------:R-:W-:Y:S02]  /*0180*/  @!P1 LOP3.LUT R6, RZ, R3, RZ, 0x33, !PT ;  /* 0x00000003ff069212 */ /* 0x000fe400078e33ff */
[----:B------:R-:W-:-:S07]  /*0190*/  ISETP.GE.AND P3, PT, R5, RZ, PT ;  /* 0x000000ff0500720c */ /* 0x000fce0003f66270 */
[----:B------:R-:W-:-:S05]  /*01a0*/  @P0 IADD3 R0, PT, PT, R0, 0x1, RZ ;  /* 0x0000000100000810 */ /* 0x000fca0007ffe0ff */
[----:B------:R-:W-:Y:S02]  /*01b0*/  IMAD.MOV.U32 R5, RZ, RZ, R0 ;  /* 0x000000ffff057224 */ /* 0x000fe400078e0000 */
[----:B------:R-:W-:Y:S02]  /*01c0*/  IMAD R0, R3, R2, RZ ;  /* 0x0000000203007224 */ /* 0x000fe400078e02ff */
[----:B------:R-:W-:-:S03]  /*01d0*/  @!P3 IMAD.MOV R5, RZ, RZ, -R5 ;  /* 0x000000ffff05b224 */ /* 0x000fc600078e0a05 */
[----:B0-----:R-:W-:Y:S02]  /*01e0*/  ISETP.GE.U32.AND P0, PT, R4, R0, PT ;  /* 0x000000000400720c */ /* 0x001fe40003f06070 */
[----:B------:R-:W-:Y:S02]  /*01f0*/  R2UR UR9, R5 ;  /* 0x00000000050972ca */ /* 0x000fe400000e0000 */
[----:B------:R-:W-:-:S09]  /*0200*/  @!P1 R2UR UR9, R6 ;  /* 0x00000000060992ca */ /* 0x000fd200000e0000 */
[----:B--2---:R-:W-:Y:S06]  /*0210*/  @P0 BRA `(.L_x_31990) ;  /* 0x0000000000cc0947 */ /* 0x004fec0003800000 */
[----:B------:R-:W0:Y:S01]  /*0220*/  I2F.U32.RP R6, R3 ;  /* 0x0000000300067306 */ /* 0x000e220000209000 */
[----:B------:R-:W1:Y:S01]  /*0230*/  S2R R8, SR_CgaCtaId ;  /* 0x0000000000087919 */ /* 0x000e620000008800 */
[----:B------:R-:W2:Y:S01]  /*0240*/  LDC R17, c[0x0][0x360] ;  /* 0x0000d800ff117b82 */ /* 0x000ea20000000800 */
[----:B------:R-:W-:Y:S01]  /*0250*/  IMAD.MOV.U32 R10, RZ, RZ, RZ ;  /* 0x000000ffff0a7224 */ /* 0x000fe200078e00ff */
[----:B------:R-:W-:Y:S02]  /*0260*/  ISETP.NE.U32.AND P1, PT, R2, RZ, PT ;  /* 0x000000ff0200720c */ /* 0x000fe40003f25070 */
[----:B------:R-:W-:Y:S02]  /*0270*/  ISETP.NE.U32.AND P4, PT, R3, RZ, PT ;  /* 0x000000ff0300720c */ /* 0x000fe40003f85070 */
[----:B------:R-:W3:Y:S01]  /*0280*/  I2F.U32.RP R5, R2 ;  /* 0x0000000200057306 */ /* 0x000ee20000209000 */
[----:B------:R-:W-:-:S07]  /*0290*/  LOP3.LUT R16, RZ, R3, RZ, 0x33, !PT ;  /* 0x00000003ff107212 */ /* 0x000fce00078e33ff */
[----:B0-----:R-:W0:Y:S08]  /*02a0*/  MUFU.RCP R6, R6 ;  /* 0x0000000600067308 */ /* 0x001e300000001000 */
[----:B---3--:R-:W3:Y:S01]  /*02b0*/  MUFU.RCP R5, R5 ;  /* 0x0000000500057308 */ /* 0x008ee20000001000 */
[----:B0-----:R-:W-:-:S07]  /*02c0*/  VIADD R6, R6, 0xffffffe ;  /* 0x0ffffffe06067836 */ /* 0x001fce0000000000 */
[----:B------:R0:W4:Y:S01]  /*02d0*/  F2I.FTZ.U32.TRUNC.NTZ R11, R6 ;  /* 0x00000006000b7305 */ /* 0x000122000021f000 */
[----:B---3--:R-:W-:-:S07]  /*02e0*/  VIADD R5, R5, 0xffffffe ;  /* 0x0ffffffe05057836 */ /* 0x008fce0000000000 */
[----:B------:R3:W5:Y:S01]  /*02f0*/  F2I.FTZ.U32.TRUNC.NTZ R9, R5 ;  /* 0x0000000500097305 */ /* 0x000762000021f000 */
[----:B0-----:R-:W0:Y:S01]  /*0300*/  LDC.64 R6, c[0x0][0x398] ;  /* 0x0000e600ff067b82 */ /* 0x001e220000000a00 */
[----:B----4-:R-:W-:Y:S01]  /*0310*/  IMAD.MOV R13, RZ, RZ, -R11 ;  /* 0x000000ffff0d7224 */ /* 0x010fe200078e0a0b */
[----:B---3--:R-:W-:-:S03]  /*0320*/  MOV R5, 0x400 ;  /* 0x0000040000057802 */ /* 0x008fc60000000f00 */
[----:B------:R-:W-:Y:S01]  /*0330*/  IMAD R13, R13, R3, RZ ;  /* 0x000000030d0d7224 */ /* 0x000fe200078e02ff */
[----:B-1----:R-:W-:Y:S01]  /*0340*/  LEA R5, R8, R5, 0x18 ;  /* 0x0000000508057211 */ /* 0x002fe200078ec0ff */
[----:B------:R-:W-:Y:S02]  /*0350*/  HFMA2 R8, -RZ, RZ, 0, 0 ;  /* 0x00000000ff087431 */ /* 0x000fe400000001ff */
[----:B-----5:R-:W-:Y:S02]  /*0360*/  IMAD.MOV R12, RZ, RZ, -R9 ;  /* 0x000000ffff0c7224 */ /* 0x020fe400078e0a09 */
[----:B------:R-:W-:Y:S01]  /*0370*/  IMAD.HI.U32 R13, R11, R13, R10 ;  /* 0x0000000d0b0d7227 */ /* 0x000fe200078e000a */
[----:B------:R-:W-:-:S03]  /*0380*/  LOP3.LUT R11, RZ, R2, RZ, 0x33, !PT ;  /* 0x00000002ff0b7212 */ /* 0x000fc600078e33ff */
[----:B------:R-:W-:Y:S02]  /*0390*/  IMAD R12, R12, R2, RZ ;  /* 0x000000020c0c7224 */ /* 0x000fe400078e02ff */
[----:B------:R-:W-:Y:S02]  /*03a0*/  IMAD.MOV.U32 R10, RZ, RZ, R4 ;  /* 0x000000ffff0a7224 */ /* 0x000fe400078e0004 */
[----:B--2---:R-:W-:-:S07]  /*03b0*/  IMAD.HI.U32 R12, R9, R12, R8 ;  /* 0x0000000c090c7227 */ /* 0x004fce00078e0008 */
.L_x_31991:
[----:B01----:R-:W-:-:S06]  /*03c0*/  IMAD.WIDE.U32 R8, R10, 0x4, R6 ;  /* 0x000000040a087825 */ /* 0x003fcc00078e0006 */
[----:B------:R0:W2:Y:S01]  /*03d0*/  LDG.E R8, desc[UR10][R8.64] ;  /* 0x0000000a08087981 */ /* 0x0000a2000c1e1900 */
[----:B------:R-:W-:-:S04]  /*03e0*/  IMAD.HI.U32 R14, R13, R10, RZ ;  /* 0x0000000a0d0e7227 */ /* 0x000fc800078e00ff */
[----:B------:R-:W-:-:S04]  /*03f0*/  IMAD.MOV R15, RZ, RZ, -R14 ;  /* 0x000000ffff0f7224 */ /* 0x000fc800078e0a0e */
[----:B------:R-:W-:Y:S02]  /*0400*/  IMAD R15, R3, R15, R10 ;  /* 0x0000000f030f7224 */ /* 0x000fe400078e020a */
[----:B0-----:R-:W-:-:S03]  /*0410*/  IMAD.HI.U32 R9, R12, R10, RZ ;  /* 0x0000000a0c097227 */ /* 0x001fc600078e00ff */
[----:B------:R-:W-:Y:S01]  /*0420*/  ISETP.GE.U32.AND P2, PT, R15, R3, PT ;  /* 0x000000030f00720c */ /* 0x000fe20003f46070 */
[----:B------:R-:W-:-:S04]  /*0430*/  IMAD.MOV R9, RZ, RZ, -R9 ;  /* 0x000000ffff097224 */ /* 0x000fc800078e0a09 */
[--C-:B------:R-:W-:Y:S02]  /*0440*/  IMAD R9, R2, R9, R10.reuse ;  /* 0x0000000902097224 */ /* 0x100fe400078e020a */
[----:B------:R-:W-:-:S03]  /*0450*/  IMAD.IADD R10, R17, 0x1, R10 ;  /* 0x00000001110a7824 */ /* 0x000fc600078e020a */
[----:B------:R-:W-:-:S03]  /*0460*/  ISETP.GE.U32.AND P0, PT, R9, R2, PT ;  /* 0x000000020900720c */ /* 0x000fc60003f06070 */
[----:B------:R-:W-:Y:S02]  /*0470*/  @P2 IMAD.IADD R15, R15, 0x1, -R3 ;  /* 0x000000010f0f2824 */ /* 0x000fe400078e0a03 */
[----:B------:R-:W-:-:S03]  /*0480*/  @P2 VIADD R14, R14, 0x1 ;  /* 0x000000010e0e2836 */ /* 0x000fc60000000000 */
[----:B------:R-:W-:-:S05]  /*0490*/  ISETP.GE.U32.AND P3, PT, R15, R3, PT ;  /* 0x000000030f00720c */ /* 0x000fca0003f66070 */
[----:B------:R-:W-:-:S05]  /*04a0*/  @P0 IMAD.IADD R9, R9, 0x1, -R2 ;  /* 0x0000000109090824 */ /* 0x000fca00078e0a02 */
[----:B------:R-:W-:-:S03]  /*04b0*/  ISETP.GE.U32.AND P0, PT, R9, R2, PT ;  /* 0x000000020900720c */ /* 0x000fc60003f06070 */
[----:B------:R-:W-:-:S05]  /*04c0*/  @P3 VIADD R14, R14, 0x1 ;  /* 0x000000010e0e3836 */ /* 0x000fca0000000000 */
[----:B------:R-:W-:-:S05]  /*04d0*/  SEL R14, R16, R14, !P4 ;  /* 0x0000000e100e7207 */ /* 0x000fca0006000000 */
[----:B------:R-:W-:Y:S02]  /*04e0*/  @P0 IADD3 R9, PT, PT, R9, -R2, RZ ;  /* 0x8000000209090210 */ /* 0x000fe40007ffe0ff */
[----:B------:R-:W-:Y:S02]  /*04f0*/  ISETP.GE.U32.AND P0, PT, R10, R0, PT ;  /* 0x000000000a00720c */ /* 0x000fe40003f06070 */
[----:B------:R-:W-:-:S05]  /*0500*/  SEL R9, R11, R9, !P1 ;  /* 0x000000090b097207 */ /* 0x000fca0004800000 */
[----:B------:R-:W-:-:S04]  /*0510*/  IMAD R9, R9, 0x44, R5 ;  /* 0x0000004409097824 */ /* 0x000fc800078e0205 */
[----:B------:R-:W-:-:S05]  /*0520*/  IMAD R9, R14, 0x4, R9 ;  /* 0x000000040e097824 */ /* 0x000fca00078e0209 */
[----:B--2---:R1:W-:Y:S01]  /*0530*/  STS [R9], R8 ;  /* 0x0000000809007388 */ /* 0x0043e20000000800 */
[----:B------:R-:W-:Y:S05]  /*0540*/  @!P0 BRA `(.L_x_31991) ;  /* 0xfffffffc009c8947 */ /* 0x000fea000383ffff */
.L_x_31990:
[----:B------:R-:W-:Y:S05]  /*0550*/  BSYNC.RECONVERGENT B0 ;  /* 0x0000000000007941 */ /* 0x000fea0003800200 */
.L_x_31989:
[----:B------:R-:W-:Y:S01]  /*0560*/  R2UR UR13, R1 ;  /* 0x00000000010d72ca */ /* 0x000fe200000e0000 */
[----:B------:R-:W-:Y:S01]  /*0570*/  UISETP.LT.AND UP0, UPT, UR9, 0x80, UPT ;  /* 0x000000800900788c */ /* 0x000fe2000bf01270 */
[----:B------:R-:W-:Y:S01]  /*0580*/  MOV R5, 0x5d0 ;  /* 0x000005d000057802 */ /* 0x000fe20000000f00 */
[----:B------:R-:W-:Y:S02]  /*0590*/  UMOV UR6, 0x80 ;  /* 0x0000008000067882 */ /* 0x000fe40000000000 */
[----:B------:R-:W-:-:S04]  /*05a0*/  USEL UR12, UR9, 0x80, UP0 ;  /* 0x00000080090c7887 */ /* 0x000fc80008000000 */
[----:B------:R-:W-:-:S12]  /*05b0*/  UPRMT UR4, UR12, 0x9910, URZ ;  /* 0x000099100c047896 */ /* 0x000fd800080000ff */
[----:B-1----:R-:W-:Y:S05]  /*05c0*/  CALL.REL.NOINC `($__internal_653_$__cuda_sm20_div_s16) ;  /* 0x0000003000bc7944 */ /* 0x002fea0003c00000 */
[----:B------:R-:W-:Y:S01]  /*05d0*/  MOV R5, 0x610 ;  /* 0x0000061000057802 */ /* 0x000fe20000000f00 */
[----:B------:R-:W-:Y:S01]  /*05e0*/  UPRMT UR4, UR5, 0x9910, URZ ;  /* 0x0000991005047896 */ /* 0x000fe200080000ff */
[----:B------:R-:W-:-:S11]  /*05f0*/  UMOV UR6, 0x10 ;  /* 0x0000001000067882 */ /* 0x000fd60000000000 */
[----:B------:R-:W-:Y:S05]  /*0600*/  CALL.REL.NOINC `($__internal_653_$__cuda_sm20_div_s16) ;  /* 0x0000003000ac7944 */ /* 0x000fea0003c00000 */
[----:B------:R-:W0:Y:S01]  /*0610*/  I2F.U32.RP R0, UR12 ;  /* 0x0000000c00007d06 */ /* 0x000e220008209000 */
[----:B------:R-:W-:Y:S01]  /*0620*/  HFMA2 R2, -RZ, RZ, 0, 0 ;  /* 0x00000000ff027431 */ /* 0x000fe200000001ff */
[----:B------:R-:W1:Y:S01]  /*0630*/  S2R R5, SR_CTAID.Y ;  /* 0x0000000000057919 */ /* 0x000e620000002600 */
[----:B------:R-:W1:Y:S01]  /*0640*/  LDCU UR6, c[0x0][0x374] ;  /* 0x00006e80ff0677ac */ /* 0x000e620008000800 */
[----:B------:R-:W-:-:S04]  /*0650*/  ISETP.NE.U32.AND P2, PT, RZ, UR12, PT ;  /* 0x0000000cff007c0c */ /* 0x000fc8000bf45070 */
[----:B0-----:R-:W0:Y:S02]  /*0660*/  MUFU.RCP R0, R0 ;  /* 0x0000000000007308 */ /* 0x001e240000001000 */
[----:B0-----:R-:W-:Y:S01]  /*0670*/  VIADD R0, R0, 0xffffffe ;  /* 0x0ffffffe00007836 */ /* 0x001fe20000000000 */
[----:B-1----:R-:W-:-:S05]  /*0680*/  ISETP.GE.U32.AND P3, PT, R5, UR6, PT ;  /* 0x0000000605007c0c */ /* 0x002fca000bf66070 */
[----:B------:R0:W1:Y:S02]  /*0690*/  F2I.FTZ.U32.TRUNC.NTZ R3, R0 ;  /* 0x0000000000037305 */ /* 0x000064000021f000 */
[----:B0-----:R-:W-:-:S04]  /*06a0*/  IMAD R0, RZ, RZ, -UR12 ;  /* 0x8000000cff007e24 */ /* 0x001fc8000f8e02ff */
[----:B-1----:R-:W-:-:S04]  /*06b0*/  IMAD R0, R0, R3, RZ ;  /* 0x0000000300007224 */ /* 0x002fc800078e02ff */
[----:B------:R-:W-:-:S06]  /*06c0*/  IMAD.HI.U32 R0, R3, R0, R2 ;  /* 0x0000000003007227 */ /* 0x000fcc00078e0002 */
[----:B------:R-:W-:-:S04]  /*06d0*/  IMAD.HI.U32 R0, R0, R4, RZ ;  /* 0x0000000400007227 */ /* 0x000fc800078e00ff */
[----:B------:R-:W-:-:S04]  /*06e0*/  IMAD.MOV R2, RZ, RZ, -R0 ;  /* 0x000000ffff027224 */ /* 0x000fc800078e0a00 */
[----:B------:R-:W-:-:S05]  /*06f0*/  IMAD R2, R2, UR12, R4 ;  /* 0x0000000c02027c24 */ /* 0x000fca000f8e0204 */
[----:B------:R-:W-:-:S13]  /*0700*/  ISETP.GE.U32.AND P0, PT, R2, UR12, PT ;  /* 0x0000000c02007c0c */ /* 0x000fda000bf06070 */
[----:B------:R-:W-:Y:S02]  /*0710*/  @P0 VIADD R2, R2, -UR12 ;  /* 0x8000000c02020c36 */ /* 0x000fe40008000000 */
[----:B------:R-:W-:-:S03]  /*0720*/  @P0 VIADD R0, R0, 0x1 ;  /* 0x0000000100000836 */ /* 0x000fc60000000000 */
[----:B------:R-:W-:Y:S01]  /*0730*/  ISETP.GE.U32.AND P1, PT, R2, UR12, PT ;  /* 0x0000000c02007c0c */ /* 0x000fe2000bf26070 */
[----:B------:R-:W-:-:S12]  /*0740*/  @P3 EXIT ;  /* 0x000000000000394d */ /* 0x000fd80003800000 */
[----:B------:R0:W-:Y:S01]  /*0750*/  STL.64 [R1], RZ ;  /* 0x000000ff01007387 */ /* 0x0001e20000100a00 */
[----:B------:R-:W1:Y:S01]  /*0760*/  LDC R3, c[0x0][0x360] ;  /* 0x0000d800ff037b82 */ /* 0x000e620000000800 */
[----:B------:R-:W-:Y:S01]  /*0770*/  @P1 VIADD R0, R0, 0x1 ;  /* 0x0000000100001836 */ /* 0x000fe20000000000 */
[----:B------:R-:W-:Y:S01]  /*0780*/  ISETP.GT.U32.AND P0, PT, R4, 0x3f, PT ;  /* 0x0000003f0400780c */ /* 0x000fe20003f04070 */
[----:B------:R-:W-:Y:S01]  /*0790*/  UPRMT UR6, UR5, 0x9910, URZ ;  /* 0x0000991005067896 */ /* 0x000fe200080000ff */
[----:B------:R-:W-:Y:S01]  /*07a0*/  @!P2 LOP3.LUT R0, RZ, UR12, RZ, 0x33, !PT ;  /* 0x0000000cff00ac12 */ /* 0x000fe2000f8e33ff */
[----:B------:R-:W-:Y:S04]  /*07b0*/  BSSY.RECONVERGENT B0, `(.L_x_31992) ;  /* 0x0000057000007945 */ /* 0x000fe80003800200 */
[----:B------:R-:W-:Y:S01]  /*07c0*/  IMAD.MOV R2, RZ, RZ, -R0 ;  /* 0x000000ffff027224 */ /* 0x000fe200078e0a00 */
[----:B------:R-:W-:-:S03]  /*07d0*/  UMOV UR5, UR6 ;  /* 0x0000000600057c82 */ /* 0x000fc60008000000 */
[----:B------:R-:W-:-:S05]  /*07e0*/  IMAD R2, R2, UR12, R4 ;  /* 0x0000000c02027c24 */ /* 0x000fca000f8e0204 */
[----:B------:R-:W-:Y:S01]  /*07f0*/  LOP3.LUT R49, R2, 0xf, RZ, 0xc0, !PT ;  /* 0x0000000f02317812 */ /* 0x000fe200078ec0ff */
[----:B0-----:R-:W-:Y:S06]  /*0800*/  @P0 BRA `(.L_x_31993) ;  /* 0x0000000400440947 */ /* 0x001fec0003800000 */
[----:B-1----:R-:W-:Y:S01]  /*0810*/  IMAD.SHL.U32 R6, R3, 0x4, RZ ;  /* 0x0000000403067824 */ /* 0x002fe200078e00ff */
[----:B------:R-:W-:Y:S01]  /*0820*/  BSSY.RECONVERGENT B1, `(.L_x_31994) ;  /* 0x000002f000017945 */ /* 0x000fe20003800200 */
[----:B------:R-:W-:Y:S02]  /*0830*/  IMAD.MOV.U32 R8, RZ, RZ, RZ ;  /* 0x000000ffff087224 */ /* 0x000fe400078e00ff */
[----:B------:R-:W0:Y:S01]  /*0840*/  I2F.U32.RP R7, R6 ;  /* 0x0000000600077306 */ /* 0x000e220000209000 */
[----:B------:R-:W-:Y:S01]  /*0850*/  IMAD.MOV R13, RZ, RZ, -R6 ;  /* 0x000000ffff0d7224 */ /* 0x000fe200078e0a06 */
[----:B------:R-:W-:-:S06]  /*0860*/  ISETP.NE.U32.AND P2, PT, R6, RZ, PT ;  /* 0x000000ff0600720c */ /* 0x000fcc0003f45070 */
[----:B0-----:R-:W0:Y:S02]  /*0870*/  MUFU.RCP R7, R7 ;  /* 0x0000000700077308 */ /* 0x001e240000001000 */
[----:B0-----:R-:W-:-:S06]  /*0880*/  IADD3 R7, PT, PT, R7, 0xffffffe, RZ ;  /* 0x0ffffffe07077810 */ /* 0x001fcc0007ffe0ff */
[----:B------:R0:W1:Y:S02]  /*0890*/  F2I.FTZ.U32.TRUNC.NTZ R9, R7 ;  /* 0x0000000700097305 */ /* 0x000064000021f000 */
[----:B0-----:R-:W-:-:S04]  /*08a0*/  IMAD.SHL.U32 R7, R4, 0x4, RZ ;  /* 0x0000000404077824 */ /* 0x001fc800078e00ff */
[----:B------:R-:W-:Y:S02]  /*08b0*/  IMAD.IADD R10, R6, 0x1, R7 ;  /* 0x00000001060a7824 */ /* 0x000fe400078e0207 */
[----:B-1----:R-:W-:-:S03]  /*08c0*/  IMAD R13, R13, R9, RZ ;  /* 0x000000090d0d7224 */ /* 0x002fc600078e02ff */
[C---:B------:R-:W-:Y:S01]  /*08d0*/  ISETP.GE.U32.AND P0, PT, R10.reuse, 0x100, PT ;  /* 0x000001000a00780c */ /* 0x040fe20003f06070 */
[----:B------:R-:W-:Y:S01]  /*08e0*/  IMAD.HI.U32 R8, R9, R13, R8 ;  /* 0x0000000d09087227 */ /* 0x000fe200078e0008 */
[----:B------:R-:W-:Y:S02]  /*08f0*/  VIMNMX.U32 R11, PT, PT, R10, 0x100, !PT ;  /* 0x000001000a0b7848 */ /* 0x000fe40007fe0000 */
[----:B------:R-:W-:-:S04]  /*0900*/  SEL R12, RZ, 0x1, P0 ;  /* 0x00000001ff0c7807 */ /* 0x000fc80000000000 */
        /* <DEDUP_REMOVED lines=23> */
.L_x_31996:
[----:B0-----:R-:W-:-:S04]  /*0a80*/  IMAD R8, R5, 0x100, R7 ;  /* 0x0000010005087824 */ /* 0x001fc800078e0207 */
[----:B-1----:R-:W-:-:S05]  /*0a90*/  IMAD.WIDE.U32 R8, R8, 0x4, R10 ;  /* 0x0000000408087825 */ /* 0x002fca00078e000a */
[----:B------:R0:W2:Y:S01]  /*0aa0*/  LDG.E.128 R16, desc[UR10][R8.64] ;  /* 0x0000000a08107981 */ /* 0x0000a2000c1e1d00 */
[----:B------:R-:W-:-:S05]  /*0ab0*/  VIADD R13, R13, 0x1 ;  /* 0x000000010d0d7836 */ /* 0x000fca0000000000 */
[----:B------:R-:W-:Y:S02]  /*0ac0*/  ISETP.NE.AND P0, PT, R13, R12, PT ;  /* 0x0000000c0d00720c */ /* 0x000fe40003f05270 */
[----:B0-----:R-:W-:Y:S01]  /*0ad0*/  LEA R8, R7, R14, 0x2 ;  /* 0x0000000e07087211 */ /* 0x001fe200078e10ff */
[----:B------:R-:W-:-:S04]  /*0ae0*/  IMAD.IADD R7, R6, 0x1, R7 ;  /* 0x0000000106077824 */ /* 0x000fc800078e0207 */
[----:B--2---:R0:W-:Y:S06]  /*0af0*/  STS.128 [R8], R16 ;  /* 0x0000001008007388 */ /* 0x0041ec0000000c00 */
[----:B------:R-:W-:Y:S05]  /*0b00*/  @P0 BRA `(.L_x_31996) ;  /* 0xfffffffc00dc0947 */ /* 0x000fea000383ffff */
.L_x_31995:
[----:B------:R-:W-:Y:S05]  /*0b10*/  BSYNC.RECONVERGENT B1 ;  /* 0x0000000000017941 */ /* 0x000fea0003800200 */
.L_x_31994:
[----:B------:R-:W-:Y:S05]  /*0b20*/  @!P1 BRA `(.L_x_31993) ;  /* 0x00000000007c9947 */ /* 0x000fea0003800000 */
[----:B------:R-:W1:Y:S01]  /*0b30*/  S2R R9, SR_CgaCtaId ;  /* 0x0000000000097919 */ /* 0x000e620000008800 */
[----:B------:R-:W2:Y:S01]  /*0b40*/  LDC.64 R24, c[0x0][0x390] ;  /* 0x0000e400ff187b82 */ /* 0x000ea20000000a00 */
[----:B0-----:R-:W-:-:S05]  /*0b50*/  MOV R8, 0x400 ;  /* 0x0000040000087802 */ /* 0x001fca0000000f00 */
[----:B------:R-:W-:-:S05]  /*0b60*/  VIADD R8, R8, 0x480 ;  /* 0x0000048008087836 */ /* 0x000fca0000000000 */
[----:B-1----:R-:W-:-:S07]  /*0b70*/  LEA R29, R9, R8, 0x18 ;  /* 0x00000008091d7211 */ /* 0x002fce00078ec0ff */
.L_x_31997:
[----:B------:R-:W-:Y:S01]  /*0b80*/  IMAD.IADD R12, R6, 0x1, R7 ;  /* 0x00000001060c7824 */ /* 0x000fe200078e0207 */
[----:B------:R-:W-:-:S03]  /*0b90*/  LEA R9, R5, R7, 0x8 ;  /* 0x0000000705097211 */ /* 0x000fc600078e40ff */
[C-C-:B------:R-:W-:Y:S02]  /*0ba0*/  IMAD.IADD R8, R6.reuse, 0x1, R12.reuse ;  /* 0x0000000106087824 */ /* 0x140fe400078e020c */
[C---:B------:R-:W-:Y:S02]  /*0bb0*/  IMAD R12, R5.reuse, 0x100, R12 ;  /* 0x00000100050c7824 */ /* 0x040fe400078e020c */
        /* <DEDUP_REMOVED lines=15> */
[----:B--2---:R-:W-:Y:S04]  /*0cb0*/  STS.128 [R30], R8 ;  /* 0x000000081e007388 */ /* 0x004fe80000000c00 */
[----:B---3--:R0:W-:Y:S04]  /*0cc0*/  STS.128 [R7], R12 ;  /* 0x0000000c07007388 */ /* 0x0081e80000000c00 */
[----:B----4-:R3:W-:Y:S04]  /*0cd0*/  STS.128 [R26], R16 ;  /* 0x000000101a007388 */ /* 0x0107e80000000c00 */
[----:B-----5:R3:W-:Y:S01]  /*0ce0*/  STS.128 [R28], R20 ;  /* 0x000000141c007388 */ /* 0x0207e20000000c00 */
[----:B0-----:R-:W-:-:S05]  /*0cf0*/  IMAD.IADD R7, R6, 0x1, R27 ;  /* 0x0000000106077824 */ /* 0x001fca00078e021b */
[----:B------:R-:W-:-:S13]  /*0d00*/  ISETP.GE.U32.AND P0, PT, R7, 0x100, PT ;  /* 0x000001000700780c */ /* 0x000fda0003f06070 */
[----:B---3--:R-:W-:Y:S05]  /*0d10*/  @!P0 BRA `(.L_x_31997) ;  /* 0xfffffffc00988947 */ /* 0x008fea000383ffff */
.L_x_31993:
[----:B------:R-:W-:Y:S05]  /*0d20*/  BSYNC.RECONVERGENT B0 ;  /* 0x0000000000007941 */ /* 0x000fea0003800200 */
.L_x_31992:
[----:B-1----:R-:W-:Y:S01]  /*0d30*/  IMAD.U32 R3, RZ, RZ, UR9 ;  /* 0x00000009ff037e24 */ /* 0x002fe2000f8e00ff */
[----:B------:R-:W-:Y:S01]  /*0d40*/  BAR.SYNC.DEFER_BLOCKING 0x0 ;  /* 0x0000000000007b1d */ /* 0x000fe20000010000 */
[----:B------:R-:W-:-:S03]  /*0d50*/  CS2R R6, SRZ ;  /* 0x0000000000067805 */ /* 0x000fc6000001ff00 */
[----:B------:R-:W-:-:S13]  /*0d60*/  ISETP.GE.AND P0, PT, R3, 0x1, PT ;  /* 0x000000010300780c */ /* 0x000fda0003f06270 */
[----:B------:R-:W-:Y:S05]  /*0d70*/  @!P0 BRA `(.L_x_31998) ;  /* 0x0000001c00b48947 */ /* 0x000fea0003800000 */
[----:B------:R-:W1:Y:S01]  /*0d80*/  LDCU.64 UR6, c[0x0][0x3a8] ;  /* 0x00007500ff0677ac */ /* 0x000e620008000a00 */
[C---:B0-----:R-:W-:Y:S01]  /*0d90*/  VIADD R18, R49.reuse, 0x1 ;  /* 0x0000000131127836 */ /* 0x041fe20000000000 */
        /* <DEDUP_REMOVED lines=13> */
[----:B------:R-:W-:Y:S01]  /*0e70*/  VIADD R9, R49, 0xa ;  /* 0x0000000a31097836 */ /* 0x000fe20000000000 */
[----:B------:R-:W-:Y:S01]  /*0e80*/  LOP3.LUT R39, R39, 0xf, RZ, 0xc0, !PT ;  /* 0x0000000f27277812 */ /* 0x000fe200078ec0ff */
[C---:B------:R-:W-:Y:S01]  /*0e90*/  VIADD R8, R49.reuse, 0xb ;  /* 0x0000000b31087836 */ /* 0x040fe20000000000 */
[----:B-1----:R-:W-:Y:S01]  /*0ea0*/  ISETP.GE.AND P0, PT, R18, UR7, PT ;  /* 0x0000000712007c0c */ /* 0x002fe2000bf06270 */
[----:B------:R-:W-:Y:S01]  /*0eb0*/  IMAD.U32 R21, RZ, RZ, UR7 ;  /* 0x00000007ff157e24 */ /* 0x000fe2000f8e00ff */
[----:B------:R-:W-:Y:S01]  /*0ec0*/  ISETP.GE.AND P1, PT, R16, UR7, PT ;  /* 0x0000000710007c0c */ /* 0x000fe2000bf26270 */
[C---:B------:R-:W-:Y:S01]  /*0ed0*/  VIADD R7, R49.reuse, 0xc ;  /* 0x0000000c31077836 */ /* 0x040fe20000000000 */
[----:B------:R-:W-:Y:S01]  /*0ee0*/  UISETP.LT.AND UP0, UPT, UR6, 0x10, UPT ;  /* 0x000000100600788c */ /* 0x000fe2000bf01270 */
[----:B------:R-:W-:Y:S01]  /*0ef0*/  VIADD R19, R49, 0xd ;  /* 0x0000000d31137836 */ /* 0x000fe20000000000 */
[----:B------:R-:W-:Y:S01]  /*0f00*/  SEL R3, R21, RZ, P0 ;  /* 0x000000ff15037207 */ /* 0x000fe20000000000 */
        /* <DEDUP_REMOVED lines=24> */
[C---:B------:R-:W-:Y:S01]  /*1090*/  VIADD R40, R2.reuse, 0xb ;  /* 0x0000000b02287836 */ /* 0x040fe20000000000 */
        /* <DEDUP_REMOVED lines=10> */
[----:B------:R-:W-:Y:S01]  /*1140*/  SEL R3, R21, RZ, P0 ;  /* 0x000000ff15037207 */ /* 0x000fe20000000000 */
[----:B------:R-:W-:Y:S01]  /*1150*/  IMAD.MOV.U32 R58, RZ, RZ, RZ ;  /* 0x000000ffff3a7224 */ /* 0x000fe200078e00ff */
[----:B------:R-:W-:Y:S01]  /*1160*/  ISETP.GE.AND P0, PT, R9, UR7, PT ;  /* 0x0000000709007c0c */ /* 0x000fe2000bf06270 */
[----:B------:R-:W-:Y:S01]  /*1170*/  IMAD.MOV.U32 R47, RZ, RZ, RZ ;  /* 0x000000ffff2f7224 */ /* 0x000fe200078e00ff */
[----:B------:R-:W-:Y:S01]  /*1180*/  ISETP.GE.AND P1, PT, R20, UR7, PT ;  /* 0x0000000714007c0c */ /* 0x000fe2000bf26270 */
[----:B------:R-:W-:Y:S01]  /*1190*/  IMAD.IADD R10, R10, 0x1, -R3 ;  /* 0x000000010a0a7824 */ /* 0x000fe200078e0a03 */
[----:B------:R-:W-:Y:S01]  /*11a0*/  SEL R3, R21, RZ, P0 ;  /* 0x000000ff15037207 */ /* 0x000fe20000000000 */
[----:B------:R-:W-:Y:S01]  /*11b0*/  USEL UR6, UR6, 0x10, UP0 ;  /* 0x0000001006067887 */ /* 0x000fe20008000000 */
[----:B------:R-:W-:-:S02]  /*11c0*/  ISETP.GE.AND P0, PT, R7, UR7, PT ;  /* 0x0000000707007c0c */ /* 0x000fc4000bf06270 */
[----:B------:R-:W-:Y:S01]  /*11d0*/  ISETP.GE.AND P2, PT, R48, UR7, PT ;  /* 0x0000000730007c0c */ /* 0x000fe2000bf46270 */
[----:B------:R-:W-:Y:S01]  /*11e0*/  IMAD.IADD R9, R9, 0x1, -R3 ;  /* 0x0000000109097824 */ /* 0x000fe200078e0a03 */
[----:B------:R-:W-:Y:S02]  /*11f0*/  SEL R3, R21, RZ, P0 ;  /* 0x000000ff15037207 */ /* 0x000fe40000000000 */
[----:B------:R-:W-:Y:S02]  /*1200*/  ISETP.GE.AND P0, PT, R19, UR7, PT ;  /* 0x0000000713007c0c */ /* 0x000fe4000bf06270 */
[----:B------:R-:W-:Y:S01]  /*1210*/  LOP3.LUT R45, R45, 0xf, RZ, 0xc0, !PT ;  /* 0x0000000f2d2d7812 */ /* 0x000fe200078ec0ff */
[----:B------:R-:W-:Y:S01]  /*1220*/  IMAD.IADD R7, R7, 0x1, -R3 ;  /* 0x0000000107077824 */ /* 0x000fe200078e0a03 */
[----:B------:R-:W-:Y:S02]  /*1230*/  SEL R6, R21, RZ, P0 ;  /* 0x000000ff15067207 */ /* 0x000fe40000000000 */
[----:B------:R-:W-:-:S02]  /*1240*/  ISETP.GE.AND P0, PT, R49, UR7, PT ;  /* 0x0000000731007c0c */ /* 0x000fc4000bf06270 */
[----:B------:R-:W-:Y:S01]  /*1250*/  SEL R3, R21, RZ, P1 ;  /* 0x000000ff15037207 */ /* 0x000fe20000800000 */
[----:B------:R-:W-:Y:S01]  /*1260*/  IMAD.IADD R6, R19, 0x1, -R6 ;  /* 0x0000000113067824 */ /* 0x000fe200078e0a06 */
[C---:B------:R-:W-:Y:S02]  /*1270*/  SEL R19, R21.reuse, RZ, P0 ;  /* 0x000000ff15137207 */ /* 0x040fe40000000000 */
[----:B------:R-:W-:Y:S01]  /*1280*/  SEL R21, R21, RZ, P2 ;  /* 0x000000ff15157207 */ /* 0x000fe20001000000 */
[----:B------:R-:W-:Y:S01]  /*1290*/  IMAD.IADD R3, R20, 0x1, -R3 ;  /* 0x0000000114037824 */ /* 0x000fe200078e0a03 */
[----:B------:R-:W-:Y:S01]  /*12a0*/  LOP3.LUT R44, R44, 0xf, RZ, 0xc0, !PT ;  /* 0x0000000f2c2c7812 */ /* 0x000fe200078ec0ff */
[----:B------:R-:W-:Y:S01]  /*12b0*/  IMAD.IADD R49, R49, 0x1, -R19 ;  /* 0x0000000131317824 */ /* 0x000fe200078e0a13 */
[----:B------:R-:W-:Y:S01]  /*12c0*/  LOP3.LUT R43, R43, 0xf, RZ, 0xc0, !PT ;  /* 0x0000000f2b2b7812 */ /* 0x000fe200078ec0ff */
[----:B------:R-:W-:Y:S01]  /*12d0*/  IMAD.IADD R48, R48, 0x1, -R21 ;  /* 0x0000000130307824 */ /* 0x000fe200078e0a15 */
[----:B------:R-:W-:-:S02]  /*12e0*/  LOP3.LUT R42, R42, 0xf, RZ, 0xc0, !PT ;  /* 0x0000000f2a2a7812 */ /* 0x000fc400078ec0ff */
[----:B------:R-:W-:Y:S02]  /*12f0*/  LOP3.LUT R41, R41, 0xf, RZ, 0xc0, !PT ;  /* 0x0000000f29297812 */ /* 0x000fe400078ec0ff */
[----:B------:R-:W-:Y:S02]  /*1300*/  LOP3.LUT R40, R40, 0xf, RZ, 0xc0, !PT ;  /* 0x0000000f28287812 */ /* 0x000fe400078ec0ff */
[----:B------:R-:W-:Y:S02]  /*1310*/  LOP3.LUT R38, R38, 0xf, RZ, 0xc0, !PT ;  /* 0x0000000f26267812 */ /* 0x000fe400078ec0ff */
[----:B------:R-:W-:Y:S02]  /*1320*/  LOP3.LUT R37, R37, 0xf, RZ, 0xc0, !PT ;  /* 0x0000000f25257812 */ /* 0x000fe400078ec0ff */
[----:B------:R-:W-:-:S07]  /*1330*/  LOP3.LUT R36, R36, 0xf, RZ, 0xc0, !PT ;  /* 0x0000000f24247812 */ /* 0x000fce00078ec0ff */
.L_x_32052:
[----:B0-----:R-:W0:Y:S01]  /*1340*/  LDC R35, c[0x0][0x3ac] ;  /* 0x0000eb00ff237b82 */ /* 0x001e220000000800 */
[----:B------:R-:W-:Y:S01]  /*1350*/  IMAD.IADD R50, R2, 0x1, R47 ;  /* 0x0000000102327824 */ /* 0x000fe200078e022f */
[----:B------:R-:W-:Y:S02]  /*1360*/  IADD3 R47, PT, PT, R47, UR12, RZ ;  /* 0x0000000c2f2f7c10 */ /* 0x000fe4000fffe0ff */
        /* <DEDUP_REMOVED lines=20> */
.L_x_32000:
        /* <DEDUP_REMOVED lines=8> */
.L_x_32001:
        /* <DEDUP_REMOVED lines=8> */
.L_x_32002:
        /* <DEDUP_REMOVED lines=8> */
.L_x_32003:
        /* <DEDUP_REMOVED lines=8> */
.L_x_32004:
        /* <DEDUP_REMOVED lines=10> */
.L_x_32005:
        /* <DEDUP_REMOVED lines=10> */
.L_x_32006:
        /* <DEDUP_REMOVED lines=15> */
.L_x_32007:
        /* <DEDUP_REMOVED lines=15> */
.L_x_32008:
        /* <DEDUP_REMOVED lines=13> */
.L_x_32009:
        /* <DEDUP_REMOVED lines=13> */
.L_x_32010:
        /* <DEDUP_REMOVED lines=13> */
.L_x_32011:
        /* <DEDUP_REMOVED lines=13> */
.L_x_32012:
        /* <DEDUP_REMOVED lines=13> */
.L_x_32013:
        /* <DEDUP_REMOVED lines=13> */
.L_x_32014:
[----:B------:R-:W-:Y:S02]  /*1eb0*/  ISETP.GE.AND P6, PT, R35, 0x10, PT ;  /* 0x000000102300780c */ /* 0x000fe40003fc6270 */
[----:B------:R-:W-:Y:S02]  /*1ec0*/  P2R R51, PR, RZ, 0x1 ;  /* 0x00000001ff337803 */ /* 0x000fe40000000000 */
[----:B------:R-:W-:-:S04]  /*1ed0*/  ISETP.GE.AND P0, PT, R0, UR6, PT ;  /* 0x0000000600007c0c */ /* 0x000fc8000bf06270 */
        /* <DEDUP_REMOVED lines=10> */
.L_x_32015:
[----:B------:R-:W-:Y:S01]  /*1f80*/  ISETP.NE.AND P6, PT, R52, RZ, PT ;  /* 0x000000ff3400720c */ /* 0x000fe20003fc5270 */
[----:B------:R-:W-:Y:S01]  /*1f90*/  BSSY B0, `(.L_x_32016) ;  /* 0x00000c6000007945 */ /* 0x000fe20003800000 */
[----:B------:R-:W-:Y:S02]  /*1fa0*/  P2R R50, PR, RZ, 0x1 ;  /* 0x00000001ff327803 */ /* 0x000fe40000000000 */
[----:B------:R-:W-:-:S04]  /*1fb0*/  ISETP.GE.AND P0, PT, R47, UR9, PT ;  /* 0x000000092f007c0c */ /* 0x000fc8000bf06270 */
[----:B------:R-:W-:Y:S02]  /*1fc0*/  P2R R59, PR, RZ, 0x1 ;  /* 0x00000001ff3b7803 */ /* 0x000fe40000000000 */
[----:B------:R-:W-:-:S03]  /*1fd0*/  ISETP.NE.AND P0, PT, R50, RZ, PT ;  /* 0x000000ff3200720c */ /* 0x000fc60003f05270 */
[----:B------:R-:W-:Y:S10]  /*1fe0*/  @P6 BRA `(.L_x_32017) ;  /* 0x0000000c00006947 */ /* 0x000ff40003800000 */
[----:B------:R-:W5:Y:S01]  /*1ff0*/  S2R R50, SR_CgaCtaId ;  /* 0x0000000000327919 */ /* 0x000f620000008800 */
[----:B------:R-:W-:Y:S01]  /*2000*/  MOV R53, 0x400 ;  /* 0x0000040000357802 */ /* 0x000fe20000000f00 */
[----:B------:R-:W-:Y:S01]  /*2010*/  IMAD.SHL.U32 R51, R4, 0x4, RZ ;  /* 0x0000000404337824 */ /* 0x000fe200078e00ff */
[----:B------:R-:W-:Y:S01]  /*2020*/  ISETP.GT.U32.AND P6, PT, R35, 0x40, PT ;  /* 0x000000402300780c */ /* 0x000fe20003fc4070 */
[----:B------:R-:W-:Y:S02]  /*2030*/  IMAD R54, R58, UR5, RZ ;  /* 0x000000053a367c24 */ /* 0x000fe4000f8e02ff */
[----:B------:R-:W-:Y:S01]  /*2040*/  IMAD.MOV.U32 R52, RZ, RZ, R0 ;  /* 0x000000ffff347224 */ /* 0x000fe200078e0000 */
[----:B------:R-:W-:Y:S02]  /*2050*/  LOP3.LUT R51, R51, 0x3c, RZ, 0xc0, !PT ;  /* 0x0000003c33337812 */ /* 0x000fe400078ec0ff */
[----:B-----5:R-:W-:Y:S02]  /*2060*/  LEA R53, R50, R53, 0x18 ;  /* 0x0000003532357211 */ /* 0x020fe400078ec0ff */
[----:B------:R-:W-:-:S07]  /*2070*/  P2R R50, PR, RZ, 0x40 ;  /* 0x00000040ff327803 */ /* 0x000fce0000000000 */
.L_x_32051:
        /* <DEDUP_REMOVED lines=12> */
.L_x_32055:
[----:B0-----:R-:W-:-:S07]  /*2140*/  IMAD R50, R34, R50, RZ ;  /* 0x0000003222327224 */ /* 0x001fce00078e02ff */
.L_x_32019:
[----:B------:R-:W-:-:S13]  /*2150*/  ISETP.GE.AND P5, PT, R55, 0x2, PT ;  /* 0x000000023700780c */ /* 0x000fda0003fa6270 */
[----:B------:R-:W-:Y:S05]  /*2160*/  @!P5 BRA `(.L_x_32021) ;  /* 0x000000000010d947 */ /* 0x000fea0003800000 */
[----:B------:R-:W-:-:S03]  /*2170*/  UMOV UR7, 0xffffffff ;  /* 0xffffffff00077882 */ /* 0x000fc60000000000 */
[----:B------:R-:W-:Y:S05]  /*2180*/  BRA.DIV UR7, `(.L_x_32022) ;  /* 0x0000000e07ac7947 */ /* 0x000fea000b800000 */
[----:B------:R0:W0:Y:S02]  /*2190*/  SHFL.IDX PT, R57, R56, R18, 0x101f ;  /* 0x00101f1238397589 */ /* 0x00002400000e0000 */
.L_x_32058:
[----:B01----:R-:W-:-:S07]  /*21a0*/  IMAD R50, R33, R57, R50 ;  /* 0x0000003921327224 */ /* 0x003fce00078e0232 */
.L_x_32021:
[----:B------:R-:W-:-:S13]  /*21b0*/  ISETP.GE.AND P4, PT, R55, 0x3, PT ;  /* 0x000000033700780c */ /* 0x000fda0003f86270 */
[----:B------:R-:W-:Y:S05]  /*21c0*/  @!P4 BRA `(.L_x_32023) ;  /* 0x000000000010c947 */ /* 0x000fea0003800000 */
[----:B------:R-:W-:-:S03]  /*21d0*/  UMOV UR7, 0xffffffff ;  /* 0xffffffff00077882 */ /* 0x000fc60000000000 */
[----:B------:R-:W-:Y:S05]  /*21e0*/  BRA.DIV UR7, `(.L_x_32024) ;  /* 0x0000000e07b87947 */ /* 0x000fea000b800000 */
[----:B------:R0:W0:Y:S02]  /*21f0*/  SHFL.IDX PT, R57, R56, R17, 0x101f ;  /* 0x00101f1138397589 */ /* 0x00002400000e0000 */
.L_x_32061:
[----:B0-2---:R-:W-:-:S07]  /*2200*/  IMAD R50, R32, R57, R50 ;  /* 0x0000003920327224 */ /* 0x005fce00078e0232 */
.L_x_32023:
[----:B------:R-:W-:-:S13]  /*2210*/  ISETP.GE.AND P3, PT, R55, 0x4, PT ;  /* 0x000000043700780c */ /* 0x000fda0003f66270 */
[----:B------:R-:W-:Y:S05]  /*2220*/  @!P3 BRA `(.L_x_32025) ;  /* 0x000000000010b947 */ /* 0x000fea0003800000 */
[----:B------:R-:W-:-:S03]  /*2230*/  UMOV UR7, 0xffffffff ;  /* 0xffffffff00077882 */ /* 0x000fc60000000000 */
[----:B------:R-:W-:Y:S05]  /*2240*/  BRA.DIV UR7, `(.L_x_32026) ;  /* 0x0000000e07c47947 */ /* 0x000fea000b800000 */
[----:B------:R0:W0:Y:S02]  /*2250*/  SHFL.IDX PT, R57, R56, R16, 0x101f ;  /* 0x00101f1038397589 */ /* 0x00002400000e0000 */
.L_x_32064:
[----:B0--3--:R-:W-:-:S07]  /*2260*/  IMAD R50, R31, R57, R50 ;  /* 0x000000391f327224 */ /* 0x009fce00078e0232 */
.L_x_32025:
[----:B------:R-:W-:-:S13]  /*2270*/  ISETP.GE.AND P2, PT, R55, 0x5, PT ;  /* 0x000000053700780c */ /* 0x000fda0003f46270 */
[----:B------:R-:W-:Y:S05]  /*2280*/  @!P2 BRA `(.L_x_32027) ;  /* 0x000000000010a947 */ /* 0x000fea0003800000 */
[----:B------:R-:W-:-:S03]  /*2290*/  UMOV UR7, 0xffffffff ;  /* 0xffffffff00077882 */ /* 0x000fc60000000000 */
[----:B------:R-:W-:Y:S05]  /*22a0*/  BRA.DIV UR7, `(.L_x_32028) ;  /* 0x0000000e07d07947 */ /* 0x000fea000b800000 */
[----:B------:R0:W0:Y:S02]  /*22b0*/  SHFL.IDX PT, R57, R56, R15, 0x101f ;  /* 0x00101f0f38397589 */ /* 0x00002400000e0000 */
.L_x_32067:
[----:B0---4-:R-:W-:-:S07]  /*22c0*/  IMAD R50, R30, R57, R50 ;  /* 0x000000391e327224 */ /* 0x011fce00078e0232 */
.L_x_32027:
[----:B------:R-:W-:-:S13]  /*22d0*/  ISETP.GE.AND P1, PT, R55, 0x6, PT ;  /* 0x000000063700780c */ /* 0x000fda0003f26270 */
[----:B------:R-:W-:Y:S05]  /*22e0*/  @!P1 BRA `(.L_x_32029) ;  /* 0x0000000000109947 */ /* 0x000fea0003800000 */
[----:B------:R-:W-:-:S03]  /*22f0*/  UMOV UR7, 0xffffffff ;  /* 0xffffffff00077882 */ /* 0x000fc60000000000 */
[----:B------:R-:W-:Y:S05]  /*2300*/  BRA.DIV UR7, `(.L_x_32030) ;  /* 0x0000000e07dc7947 */ /* 0x000fea000b800000 */
[----:B------:R0:W0:Y:S02]  /*2310*/  SHFL.IDX PT, R57, R56, R14, 0x101f ;  /* 0x00101f0e38397589 */ /* 0x00002400000e0000 */
.L_x_32070:
[----:B0-----:R-:W-:-:S07]  /*2320*/  IMAD R50, R29, R57, R50 ;  /* 0x000000391d327224 */ /* 0x001fce00078e0232 */
.L_x_32029:
[----:B------:R-:W-:-:S13]  /*2330*/  ISETP.GE.AND P0, PT, R55, 0x7, PT ;  /* 0x000000073700780c */ /* 0x000fda0003f06270 */
[----:B------:R-:W-:Y:S05]  /*2340*/  @!P0 BRA `(.L_x_32031) ;  /* 0x0000000000108947 */ /* 0x000fea0003800000 */
[----:B------:R-:W-:-:S03]  /*2350*/  UMOV UR7, 0xffffffff ;  /* 0xffffffff00077882 */ /* 0x000fc60000000000 */
[----:B------:R-:W-:Y:S05]  /*2360*/  BRA.DIV UR7, `(.L_x_32032) ;  /* 0x0000000e07e87947 */ /* 0x000fea000b800000 */
[----:B------:R0:W0:Y:S02]  /*2370*/  SHFL.IDX PT, R57, R56, R13, 0x101f ;  /* 0x00101f0d38397589 */ /* 0x00002400000e0000 */
.L_x_32073:
[----:B0-----:R-:W-:-:S07]  /*2380*/  IMAD R50, R28, R57, R50 ;  /* 0x000000391c327224 */ /* 0x001fce00078e0232 */
.L_x_32031:
[----:B------:R-:W-:-:S13]  /*2390*/  ISETP.GE.AND P6, PT, R55, 0x8, PT ;  /* 0x000000083700780c */ /* 0x000fda0003fc6270 */
[----:B------:R-:W-:Y:S05]  /*23a0*/  @!P6 BRA `(.L_x_32033) ;  /* 0x000000000010e947 */ /* 0x000fea0003800000 */
[----:B------:R-:W-:-:S03]  /*23b0*/  UMOV UR7, 0xffffffff ;  /* 0xffffffff00077882 */ /* 0x000fc60000000000 */
[----:B------:R-:W-:Y:S05]  /*23c0*/  BRA.DIV UR7, `(.L_x_32034) ;  /* 0x0000000e07f47947 */ /* 0x000fea000b800000 */
[----:B------:R0:W0:Y:S02]  /*23d0*/  SHFL.IDX PT, R57, R56, R12, 0x101f ;  /* 0x00101f0c38397589 */ /* 0x00002400000e0000 */
.L_x_32076:
[----:B0-----:R-:W-:-:S07]  /*23e0*/  IMAD R50, R27, R57, R50 ;  /* 0x000000391b327224 */ /* 0x001fce00078e0232 */
.L_x_32033:
[----:B------:R-:W-:-:S13]  /*23f0*/  ISETP.GE.AND P6, PT, R55, 0x9, PT ;  /* 0x000000093700780c */ /* 0x000fda0003fc6270 */
[----:B------:R-:W-:Y:S05]  /*2400*/  @!P6 BRA `(.L_x_32035) ;  /* 0x000000000010e947 */ /* 0x000fea0003800000 */
[----:B------:R-:W-:-:S03]  /*2410*/  UMOV UR7, 0xffffffff ;  /* 0xffffffff00077882 */ /* 0x000fc60000000000 */
[----:B------:R-:W-:Y:S05]  /*2420*/  BRA.DIV UR7, `(.L_x_32036) ;  /* 0x0000001207007947 */ /* 0x000fea000b800000 */
[----:B------:R0:W0:Y:S02]  /*2430*/  SHFL.IDX PT, R57, R56, R11, 0x101f ;  /* 0x00101f0b38397589 */ /* 0x00002400000e0000 */
.L_x_32079:
[----:B0-----:R-:W-:-:S07]  /*2440*/  IMAD R50, R26, R57, R50 ;  /* 0x000000391a327224 */ /* 0x001fce00078e0232 */
.L_x_32035:
[----:B------:R-:W-:-:S13]  /*2450*/  ISETP.GE.AND P6, PT, R55, 0xa, PT ;  /* 0x0000000a3700780c */ /* 0x000fda0003fc6270 */
[----:B------:R-:W-:Y:S05]  /*2460*/  @!P6 BRA `(.L_x_32037) ;  /* 0x000000000010e947 */ /* 0x000fea0003800000 */
[----:B------:R-:W-:-:S03]  /*2470*/  UMOV UR7, 0xffffffff ;  /* 0xffffffff00077882 */ /* 0x000fc60000000000 */
[----:B------:R-:W-:Y:S05]  /*2480*/  BRA.DIV UR7, `(.L_x_32038) ;  /* 0x00000012070c7947 */ /* 0x000fea000b800000 */
[----:B------:R0:W0:Y:S02]  /*2490*/  SHFL.IDX PT, R57, R56, R10, 0x101f ;  /* 0x00101f0a38397589 */ /* 0x00002400000e0000 */
.L_x_32082:
[----:B0-----:R-:W-:-:S07]  /*24a0*/  IMAD R50, R25, R57, R50 ;  /* 0x0000003919327224 */ /* 0x001fce00078e0232 */
.L_x_32037:
[----:B------:R-:W-:-:S13]  /*24b0*/  ISETP.GE.AND P6, PT, R55, 0xb, PT ;  /* 0x0000000b3700780c */ /* 0x000fda0003fc6270 */
[----:B------:R-:W-:Y:S05]  /*24c0*/  @!P6 BRA `(.L_x_32039) ;  /* 0x000000000010e947 */ /* 0x000fea0003800000 */
[----:B------:R-:W-:-:S03]  /*24d0*/  UMOV UR7, 0xffffffff ;  /* 0xffffffff00077882 */ /* 0x000fc60000000000 */
[----:B------:R-:W-:Y:S05]  /*24e0*/  BRA.DIV UR7, `(.L_x_32040) ;  /* 0x0000001207187947 */ /* 0x000fea000b800000 */
[----:B------:R0:W0:Y:S02]  /*24f0*/  SHFL.IDX PT, R57, R56, R9, 0x101f ;  /* 0x00101f0938397589 */ /* 0x00002400000e0000 */
.L_x_32085:
[----:B0-----:R-:W-:-:S07]  /*2500*/  IMAD R50, R24, R57, R50 ;  /* 0x0000003918327224 */ /* 0x001fce00078e0232 */
.L_x_32039:
[----:B------:R-:W-:-:S13]  /*2510*/  ISETP.GE.AND P6, PT, R55, 0xc, PT ;  /* 0x0000000c3700780c */ /* 0x000fda0003fc6270 */
[----:B------:R-:W-:Y:S05]  /*2520*/  @!P6 BRA `(.L_x_32041) ;  /* 0x000000000010e947 */ /* 0x000fea0003800000 */
[----:B------:R-:W-:-:S03]  /*2530*/  UMOV UR7, 0xffffffff ;  /* 0xffffffff00077882 */ /* 0x000fc60000000000 */
[----:B------:R-:W-:Y:S05]  /*2540*/  BRA.DIV UR7, `(.L_x_32042) ;  /* 0x0000001207247947 */ /* 0x000fea000b800000 */
[----:B------:R0:W0:Y:S02]  /*2550*/  SHFL.IDX PT, R57, R56, R8, 0x101f ;  /* 0x00101f0838397589 */ /* 0x00002400000e0000 */
.L_x_32088:
[----:B0-----:R-:W-:-:S07]  /*2560*/  IMAD R50, R23, R57, R50 ;  /* 0x0000003917327224 */ /* 0x001fce00078e0232 */
.L_x_32041:
[----:B------:R-:W-:-:S13]  /*2570*/  ISETP.GE.AND P6, PT, R55, 0xd, PT ;  /* 0x0000000d3700780c */ /* 0x000fda0003fc6270 */
[----:B------:R-:W-:Y:S05]  /*2580*/  @!P6 BRA `(.L_x_32043) ;  /* 0x000000000010e947 */ /* 0x000fea0003800000 */
[----:B------:R-:W-:-:S03]  /*2590*/  UMOV UR7, 0xffffffff ;  /* 0xffffffff00077882 */ /* 0x000fc60000000000 */
[----:B------:R-:W-:Y:S05]  /*25a0*/  BRA.DIV UR7, `(.L_x_32044) ;  /* 0x0000001207307947 */ /* 0x000fea000b800000 */
[----:B------:R0:W0:Y:S02]  /*25b0*/  SHFL.IDX PT, R57, R56, R7, 0x101f ;  /* 0x00101f0738397589 */ /* 0x00002400000e0000 */
.L_x_32091:
[----:B0-----:R-:W-:-:S07]  /*25c0*/  IMAD R50, R22, R57, R50 ;  /* 0x0000003916327224 */ /* 0x001fce00078e0232 */
.L_x_32043:
[----:B------:R-:W-:-:S13]  /*25d0*/  ISETP.GE.AND P6, PT, R55, 0xe, PT ;  /* 0x0000000e3700780c */ /* 0x000fda0003fc6270 */
[----:B------:R-:W-:Y:S05]  /*25e0*/  @!P6 BRA `(.L_x_32045) ;  /* 0x000000000010e947 */ /* 0x000fea0003800000 */
[----:B------:R-:W-:-:S03]  /*25f0*/  UMOV UR7, 0xffffffff ;  /* 0xffffffff00077882 */ /* 0x000fc60000000000 */
[----:B------:R-:W-:Y:S05]  /*2600*/  BRA.DIV UR7, `(.L_x_32046) ;  /* 0x00000012073c7947 */ /* 0x000fea000b800000 */
[----:B------:R0:W0:Y:S02]  /*2610*/  SHFL.IDX PT, R57, R56, R6, 0x101f ;  /* 0x00101f0638397589 */ /* 0x00002400000e0000 */
.L_x_32094:
[----:B0-----:R-:W-:-:S07]  /*2620*/  IMAD R50, R21, R57, R50 ;  /* 0x0000003915327224 */ /* 0x001fce00078e0232 */
.L_x_32045:
[----:B------:R-:W-:-:S13]  /*2630*/  ISETP.GE.AND P6, PT, R55, 0xf, PT ;  /* 0x0000000f3700780c */ /* 0x000fda0003fc6270 */
[----:B------:R-:W-:Y:S05]  /*2640*/  @!P6 BRA `(.L_x_32047) ;  /* 0x000000000010e947 */ /* 0x000fea0003800000 */
[----:B------:R-:W-:-:S03]  /*2650*/  UMOV UR7, 0xffffffff ;  /* 0xffffffff00077882 */ /* 0x000fc60000000000 */
[----:B------:R-:W-:Y:S05]  /*2660*/  BRA.DIV UR7, `(.L_x_32048) ;  /* 0x0000001207487947 */ /* 0x000fea000b800000 */
[----:B------:R0:W0:Y:S02]  /*2670*/  SHFL.IDX PT, R57, R56, R3, 0x101f ;  /* 0x00101f0338397589 */ /* 0x00002400000e0000 */
.L_x_32097:
[----:B0-----:R-:W-:-:S07]  /*2680*/  IMAD R50, R20, R57, R50 ;  /* 0x0000003914327224 */ /* 0x001fce00078e0232 */
.L_x_32047:
[----:B------:R-:W-:-:S13]  /*2690*/  ISETP.GE.AND P6, PT, R55, 0x10, PT ;  /* 0x000000103700780c */ /* 0x000fda0003fc6270 */
[----:B------:R-:W-:Y:S05]  /*26a0*/  @!P6 BRA `(.L_x_32049) ;  /* 0x000000040030e947 */ /* 0x000fea0003800000 */
[----:B------:R-:W-:-:S03]  /*26b0*/  UMOV UR7, 0xffffffff ;  /* 0xffffffff00077882 */ /* 0x000fc60000000000 */
[----:B------:R-:W-:Y:S05]  /*26c0*/  BRA.DIV UR7, `(.L_x_32050) ;  /* 0x0000001207547947 */ /* 0x000fea000b800000 */
[----:B------:R0:W0:Y:S02]  /*26d0*/  SHFL.IDX PT, R56, R56, R48, 0x101f ;  /* 0x00101f3038387589 */ /* 0x00002400000e0000 */
.L_x_32100:
[----:B0-----:R-:W-:Y:S01]  /*26e0*/  IMAD R50, R19, R56, R50 ;  /* 0x0000003813327224 */ /* 0x001fe200078e0232 */
[----:B------:R-:W-:Y:S06]  /*26f0*/  BRA `(.L_x_32049) ;  /* 0x00000004001c7947 */ /* 0x000fec0003800000 */
.L_x_32018:
[----:B------:R-:W5:Y:S01]  /*2700*/  LDC R57, c[0x0][0x3ac] ;  /* 0x0000eb00ff397b82 */ /* 0x000f620000000800 */
[----:B------:R-:W-:-:S06]  /*2710*/  @P3 IMAD R60, R44, 0x4, R55 ;  /* 0x000000042c3c3824 */ /* 0x000fcc00078e0237 */
[----:B------:R-:W-:Y:S01]  /*2720*/  @P3 LDS R60, [R60] ;  /* 0x000000003c3c3984 */ /* 0x000fe20000000800 */
[----:B-----5:R-:W-:-:S13]  /*2730*/  ISETP.GE.AND P6, PT, R57, 0x1, PT ;  /* 0x000000013900780c */ /* 0x020fda0003fc6270 */
[----:B------:R-:W-:-:S05]  /*2740*/  @P6 IMAD.SHL.U32 R50, R2, 0x4, RZ ;  /* 0x0000000402326824 */ /* 0x000fca00078e00ff */
[----:B------:R-:W-:-:S05]  /*2750*/  @P6 LOP3.LUT R50, R50, 0x3c, RZ, 0xc0, !PT ;  /* 0x0000003c32326812 */ /* 0x000fca00078ec0ff */
[----:B------:R-:W-:-:S05]  /*2760*/  @P6 IMAD.IADD R50, R55, 0x1, R50 ;  /* 0x0000000137326824 */ /* 0x000fca00078e0232 */
[----:B------:R5:W0:Y:S02]  /*2770*/  @P6 LDS R56, [R50] ;  /* 0x0000000032386984 */ /* 0x000a240000000800 */
[----:B-----5:R-:W-:Y:S02]  /*2780*/  IMAD.MOV.U32 R50, RZ, RZ, RZ ;  /* 0x000000ffff327224 */ /* 0x020fe400078e00ff */
[----:B0-----:R-:W-:Y:S01]  /*2790*/  @P6 IMAD R50, R34, R56, RZ ;  /* 0x0000003822326224 */ /* 0x001fe200078e02ff */
[----:B------:R-:W-:Y:S01]  /*27a0*/  ISETP.GE.AND P6, PT, R57, 0x8, PT ;  /* 0x000000083900780c */ /* 0x000fe20003fc6270 */
[----:B------:R-:W-:-:S06]  /*27b0*/  @P5 IMAD R56, R46, 0x4, R55 ;  /* 0x000000042e385824 */ /* 0x000fcc00078e0237 */
[----:B------:R-:W1:Y:S02]  /*27c0*/  @P5 LDS R56, [R56] ;  /* 0x0000000038385984 */ /* 0x000e640000000800 */
[----:B-1----:R-:W-:Y:S02]  /*27d0*/  @P5 IMAD R50, R33, R56, R50 ;  /* 0x0000003821325224 */ /* 0x002fe400078e0232 */
[----:B------:R-:W-:-:S06]  /*27e0*/  @P4 IMAD R56, R45, 0x4, R55 ;  /* 0x000000042d384824 */ /* 0x000fcc00078e0237 */
[----:B------:R-:W2:Y:S02]  /*27f0*/  @P4 LDS R56, [R56] ;  /* 0x0000000038384984 */ /* 0x000ea40000000800 */
[----:B--2---:R-:W-:Y:S01]  /*2800*/  @P4 IMAD R50, R32, R56, R50 ;  /* 0x0000003820324224 */ /* 0x004fe200078e0232 */
[----:B------:R-:W-:-:S03]  /*2810*/  @P1 LEA R56, R2, 0x14, 0x2 ;  /* 0x0000001402381811 */ /* 0x000fc600078e10ff */
[----:B---3--:R-:W-:Y:S01]  /*2820*/  @P3 IMAD R50, R31, R60, R50 ;  /* 0x0000003c1f323224 */ /* 0x008fe200078e0232 */
[----:B------:R-:W-:Y:S02]  /*2830*/  @P1 LOP3.LUT R60, R56, 0x3c, RZ, 0xc0, !PT ;  /* 0x0000003c383c1812 */ /* 0x000fe400078ec0ff */
[----:B------:R-:W-:-:S03]  /*2840*/  @P2 LEA R56, R43, R55, 0x2 ;  /* 0x000000372b382211 */ /* 0x000fc600078e10ff */
[----:B------:R-:W-:-:S03]  /*2850*/  @P1 IMAD.IADD R60, R55, 0x1, R60 ;  /* 0x00000001373c1824 */ /* 0x000fc600078e023c */
[----:B------:R-:W4:Y:S04]  /*2860*/  @P2 LDS R56, [R56] ;  /* 0x0000000038382984 */ /* 0x000f280000000800 */
[----:B------:R-:W0:Y:S01]  /*2870*/  @P1 LDS R60, [R60] ;  /* 0x000000003c3c1984 */ /* 0x000e220000000800 */
[----:B----4-:R-:W-:Y:S01]  /*2880*/  @P2 IMAD R50, R30, R56, R50 ;  /* 0x000000381e322224 */ /* 0x010fe200078e0232 */
[----:B------:R-:W-:-:S03]  /*2890*/  @P0 LEA R56, R2, 0x18, 0x2 ;  /* 0x0000001802380811 */ /* 0x000fc600078e10ff */
[----:B0-----:R-:W-:Y:S01]  /*28a0*/  @P1 IMAD R50, R29, R60, R50 ;  /* 0x0000003c1d321224 */ /* 0x001fe200078e0232 */
[----:B------:R-:W-:Y:S02]  /*28b0*/  @P0 LOP3.LUT R56, R56, 0x3c, RZ, 0xc0, !PT ;  /* 0x0000003c38380812 */ /* 0x000fe400078ec0ff */
[----:B------:R-:W-:-:S03]  /*28c0*/  @P6 LEA R60, R2, 0x1c, 0x2 ;  /* 0x0000001c023c6811 */ /* 0x000fc600078e10ff */
[----:B------:R-:W-:Y:S01]  /*28d0*/  @P0 IMAD.IADD R56, R55, 0x1, R56 ;  /* 0x0000000137380824 */ /* 0x000fe200078e0238 */
[----:B------:R-:W-:-:S05]  /*28e0*/  @P6 LOP3.LUT R60, R60, 0x3c, RZ, 0xc0, !PT ;  /* 0x0000003c3c3c6812 */ /* 0x000fca00078ec0ff */
[----:B------:R-:W-:Y:S01]  /*28f0*/  @P6 IMAD.IADD R60, R55, 0x1, R60 ;  /* 0x00000001373c6824 */ /* 0x000fe200078e023c */
[----:B------:R-:W0:Y:S05]  /*2900*/  @P0 LDS R56, [R56] ;  /* 0x0000000038380984 */ /* 0x000e2a0000000800 */
[----:B------:R-:W1:Y:S01]  /*2910*/  @P6 LDS R60, [R60] ;  /* 0x000000003c3c6984 */ /* 0x000e620000000800 */
[----:B0-----:R-:W-:-:S04]  /*2920*/  @P0 IMAD R50, R28, R56, R50 ;  /* 0x000000381c320224 */ /* 0x001fc800078e0232 */
[----:B-1----:R-:W-:Y:S01]  /*2930*/  @P6 IMAD R50, R27, R60, R50 ;  /* 0x0000003c1b326224 */ /* 0x002fe200078e0232 */
        /* <DEDUP_REMOVED lines=35> */
.L_x_32049:
        /* <DEDUP_REMOVED lines=8> */
.L_x_32017:
[----:B------:R-:W-:Y:S05]  /*2bf0*/  BSYNC B0 ;  /* 0x0000000000007941 */ /* 0x000fea0003800000 */
.L_x_32016:
[----:B------:R-:W-:Y:S01]  /*2c00*/  ISETP.NE.AND P6, PT, R59, RZ, PT ;  /* 0x000000ff3b00720c */ /* 0x000fe20003fc5270 */
[----:B------:R-:W-:-:S12]  /*2c10*/  VIADD R58, R58, 0x1 ;  /* 0x000000013a3a7836 */ /* 0x000fd80000000000 */
[----:B------:R-:W-:Y:S05]  /*2c20*/  @!P6 BRA `(.L_x_32052) ;  /* 0xffffffe400c4e947 */ /* 0x000fea000383ffff */
[----:B------:R-:W-:Y:S05]  /*2c30*/  BSYNC B1 ;  /* 0x0000000000017941 */ /* 0x000fea0003800000 */
.L_x_31999:
[----:B------:R0:W5:Y:S02]  /*2c40*/  LDL.64 R6, [R1] ;  /* 0x0000000001067983 */ /* 0x0001640000100a00 */
.L_x_31998:
[----:B------:R-:W-:Y:S01]  /*2c50*/  IABS R9, UR12 ;  /* 0x0000000c00097c13 */ /* 0x000fe20008000000 */
[----:B------:R-:W-:Y:S05]  /*2c60*/  WARPSYNC.ALL ;  /* 0x0000000000007948 */ /* 0x000fea0003800000 */
[----:B------:R-:W1:Y:S01]  /*2c70*/  I2F.RP R0, R9 ;  /* 0x0000000900007306 */ /* 0x000e620000209400 */
[----:B------:R-:W-:Y:S01]  /*2c80*/  IABS R2, UR12 ;  /* 0x0000000c00027c13 */ /* 0x000fe20008000000 */
[----:B------:R-:W-:Y:S01]  /*2c90*/  UIADD3 UR8, UPT, UPT, UR5, 0x1, URZ ;  /* 0x0000000105087890 */ /* 0x000fe2000fffe0ff */
[----:B------:R-:W-:Y:S01]  /*2ca0*/  BAR.SYNC.DEFER_BLOCKING 0x0 ;  /* 0x0000000000007b1d */ /* 0x000fe20000010000 */
[----:B------:R-:W-:Y:S01]  /*2cb0*/  ISETP.NE.AND P1, PT, RZ, UR12, PT ;  /* 0x0000000cff007c0c */ /* 0x000fe2000bf25270 */
[----:B------:R-:W-:Y:S01]  /*2cc0*/  USHF.L.U32 UR7, UR5, 0x7, URZ ;  /* 0x0000000705077899 */ /* 0x000fe200080006ff */
[----:B------:R-:W-:-:S02]  /*2cd0*/  IMAD.MOV R11, RZ, RZ, -R2 ;  /* 0x000000ffff0b7224 */ /* 0x000fc400078e0a02 */
[----:B------:R-:W-:Y:S01]  /*2ce0*/  HFMA2 R2, -RZ, RZ, 0, 0 ;  /* 0x00000000ff027431 */ /* 0x000fe200000001ff */
[----:B------:R-:W-:Y:S01]  /*2cf0*/  UISETP.GE.U32.AND UP0, UPT, UR8, 0x3, UPT ;  /* 0x000000030800788c */ /* 0x000fe2000bf06070 */
[----:B------:R-:W-:-:S03]  /*2d00*/  IMAD.SHL.U32 R5, R5, 0x100, RZ ;  /* 0x0000010005057824 */ /* 0x000fc600078e00ff */
[----:B------:R-:W-:Y:S02]  /*2d10*/  USEL UR7, UR7, URZ, !UP0 ;  /* 0x000000ff07077287 */ /* 0x000fe4000c000000 */
[----:B------:R-:W-:Y:S01]  /*2d20*/  LOP3.LUT R5, R5, R4, RZ, 0xfc, !PT ;  /* 0x0000000405057212 */ /* 0x000fe200078efcff */
[----:B-1----:R-:W1:Y:S02]  /*2d30*/  MUFU.RCP R0, R0 ;  /* 0x0000000000007308 */ /* 0x002e640000001000 */
[----:B-1----:R-:W-:-:S06]  /*2d40*/  VIADD R0, R0, 0xffffffe ;  /* 0x0ffffffe00007836 */ /* 0x002fcc0000000000 */
[----:B------:R1:W0:Y:S02]  /*2d50*/  F2I.FTZ.U32.TRUNC.NTZ R3, R0 ;  /* 0x0000000000037305 */ /* 0x000224000021f000 */
[----:B-1----:R-:W-:-:S04]  /*2d60*/  IMAD.U32 R0, RZ, RZ, UR9 ;  /* 0x00000009ff007e24 */ /* 0x002fc8000f8e00ff */
[----:B------:R-:W-:Y:S02]  /*2d70*/  IMAD R0, R0, UR12, RZ ;  /* 0x0000000c00007c24 */ /* 0x000fe4000f8e02ff */
[----:B0-----:R-:W-:Y:S02]  /*2d80*/  IMAD.MOV R8, RZ, RZ, -R3 ;  /* 0x000000ffff087224 */ /* 0x001fe400078e0a03 */
[----:B------:R-:W-:Y:S02]  /*2d90*/  IMAD R0, R0, UR4, RZ ;  /* 0x0000000400007c24 */ /* 0x000fe4000f8e02ff */
[----:B------:R-:W-:-:S03]  /*2da0*/  IMAD R8, R8, R9, RZ ;  /* 0x0000000908087224 */ /* 0x000fc600078e02ff */
[----:B------:R-:W-:Y:S01]  /*2db0*/  IABS R10, R0 ;  /* 0x00000000000a7213 */ /* 0x000fe20000000000 */
[----:B------:R-:W-:Y:S01]  /*2dc0*/  IMAD.HI.U32 R2, R3, R8, R2 ;  /* 0x0000000803027227 */ /* 0x000fe200078e0002 */
[----:B------:R-:W-:-:S03]  /*2dd0*/  LOP3.LUT R0, R0, UR12, RZ, 0x3c, !PT ;  /* 0x0000000c00007c12 */ /* 0x000fc6000f8e3cff */
[----:B------:R-:W-:Y:S01]  /*2de0*/  IMAD.MOV.U32 R3, RZ, RZ, R10 ;  /* 0x000000ffff037224 */ /* 0x000fe200078e000a */
[----:B------:R-:W-:Y:S01]  /*2df0*/  ISETP.GE.AND P3, PT, R0, RZ, PT ;  /* 0x000000ff0000720c */ /* 0x000fe20003f66270 */
[----:B------:R-:W-:Y:S01]  /*2e00*/  IMAD.MOV.U32 R8, RZ, RZ, R11 ;  /* 0x000000ffff087224 */ /* 0x000fe200078e000b */
[----:B------:R-:W-:Y:S01]  /*2e10*/  IABS R11, UR5 ;  /* 0x00000005000b7c13 */ /* 0x000fe20008000000 */
[----:B------:R-:W-:-:S03]  /*2e20*/  IMAD.HI.U32 R2, R2, R3, RZ ;  /* 0x0000000302027227 */ /* 0x000fc600078e00ff */
[C---:B------:R-:W-:Y:S01]  /*2e30*/  ISETP.GT.U32.AND P0, PT, R11.reuse, 0x1, PT ;  /* 0x000000010b00780c */ /* 0x040fe20003f04070 */
[----:B------:R-:W-:Y:S01]  /*2e40*/  IMAD R3, R2, R8, R3 ;  /* 0x0000000802037224 */ /* 0x000fe200078e0203 */
[----:B------:R-:W-:Y:S01]  /*2e50*/  IADD3 R8, PT, PT, -R11, 0x1, RZ ;  /* 0x000000010b087810 */ /* 0x000fe20007ffe1ff */
[----:B------:R-:W-:-:S03]  /*2e60*/  VIADD R0, R5, UR7 ;  /* 0x0000000705007c36 */ /* 0x000fc60008000000 */
[----:B------:R-:W-:Y:S02]  /*2e70*/  ISETP.GT.U32.AND P2, PT, R9, R3, PT ;  /* 0x000000030900720c */ /* 0x000fe40003f44070 */
[----:B------:R-:W-:-:S04]  /*2e80*/  SEL R10, R8, 0x1, !P0 ;  /* 0x00000001080a7807 */ /* 0x000fc80004000000 */
[----:B------:R-:W-:-:S07]  /*2e90*/  ISETP.GT.U32.AND P4, PT, R11, R10, PT ;  /* 0x0000000a0b00720c */ /* 0x000fce0003f84070 */
[----:B------:R-:W-:Y:S02]  /*2ea0*/  @!P2 IMAD.IADD R3, R3, 0x1, -R9 ;  /* 0x000000010303a824 */ /* 0x000fe400078e0a09 */
[----:B------:R-:W-:Y:S01]  /*2eb0*/  @!P2 VIADD R2, R2, 0x1 ;  /* 0x000000010202a836 */ /* 0x000fe20000000000 */
[----:B------:R-:W-:Y:S02]  /*2ec0*/  ISETP.NE.AND P2, PT, RZ, UR5, PT ;  /* 0x00000005ff007c0c */ /* 0x000fe4000bf45270 */
[----:B------:R-:W-:Y:S02]  /*2ed0*/  ISETP.GE.U32.AND P0, PT, R3, R9, PT ;  /* 0x000000090300720c */ /* 0x000fe40003f06070 */
[----:B------:R-:W0:Y:S01]  /*2ee0*/  LDC.64 R8, c[0x0][0x3a0] ;  /* 0x0000e800ff087b82 */ /* 0x000e220000000a00 */
[----:B------:R-:W-:-:S08]  /*2ef0*/  @!P4 IADD3 R10, PT, PT, R10, -R11, RZ ;  /* 0x8000000b0a0ac210 */ /* 0x000fd00007ffe0ff */
[----:B------:R-:W-:Y:S02]  /*2f00*/  @!P2 LOP3.LUT R10, RZ, UR5, RZ, 0x33, !PT ;  /* 0x00000005ff0aac12 */ /* 0x000fe4000f8e33ff */
[----:B------:R-:W-:-:S04]  /*2f10*/  @P0 VIADD R2, R2, 0x1 ;  /* 0x0000000102020836 */ /* 0x000fc80000000000 */
[----:B------:R-:W-:Y:S01]  /*2f20*/  @!P3 IMAD.MOV R2, RZ, RZ, -R2 ;  /* 0x000000ffff02b224 */ /* 0x000fe200078e0a02 */
[----:B------:R-:W-:-:S05]  /*2f30*/  @!P1 LOP3.LUT R2, RZ, UR12, RZ, 0x33, !PT ;  /* 0x0000000cff029c12 */ /* 0x000fca000f8e33ff */
[----:B------:R-:W-:Y:S02]  /*2f40*/  IMAD R0, R2, R10, R0 ;  /* 0x0000000a02007224 */ /* 0x000fe400078e0200 */
[----:B0-----:R-:W-:-:S04]  /*2f50*/  IMAD.WIDE.U32 R2, R5, 0x4, R8 ;  /* 0x0000000405027825 */ /* 0x001fc800078e0008 */
[----:B------:R-:W-:Y:S01]  /*2f60*/  IMAD.WIDE R4, R0, 0x4, R8 ;  /* 0x0000000400047825 */ /* 0x000fe200078e0208 */
[----:B-----5:R-:W-:Y:S04]  /*2f70*/  STG.E desc[UR10][R2.64], R6 ;  /* 0x0000000602007986 */ /* 0x020fe8000c10190a */
[----:B------:R-:W-:Y:S01]  /*2f80*/  STG.E desc[UR10][R4.64], R7 ;  /* 0x0000000704007986 */ /* 0x000fe2000c10190a */
[----:B------:R-:W-:Y:S05]  /*2f90*/  EXIT ;  /* 0x000000000000794d */ /* 0x000fea0003800000 */
.L_x_32020:
[----:B------:R-:W-:Y:S01]  /*2fa0*/  BSSY B2, `(.L_x_32053) ;  /* 0x0000007000027945 */ /* 0x000fe20003800000 */
[----:B------:R-:W-:Y:S02]  /*2fb0*/  IMAD.MOV.U32 R57, RZ, RZ, R49 ;  /* 0x000000ffff397224 */ /* 0x000fe400078e0031 */
[----:B------:R-:W-:Y:S02]  /*2fc0*/  IMAD.MOV.U32 R60, RZ, RZ, 0x101f ;  /* 0x0000101fff3c7424 */ /* 0x000fe400078e00ff */
[----:B------:R-:W-:-:S07]  /*2fd0*/  IMAD.MOV.U32 R61, RZ, RZ, -0x1 ;  /* 0xffffffffff3d7424 */ /* 0x000fce00078e00ff */
[----:B-1234-:R-:W-:Y:S05]  /*2fe0*/  WARPSYNC.COLLECTIVE R61, `(.L_x_32054) ;  /* 0x000000003d087348 */ /* 0x01efea0003c00000 */
[----:B------:R0:W0:Y:S02]  /*2ff0*/  SHFL.IDX P6, R57, R56, R57, R60 ;  /* 0x0000003938397389 */ /* 0x00002400000c003c */
[----:B01234-:R-:W-:Y:S05]  /*3000*/  ENDCOLLECTIVE ;  /* 0x000000000000791b */ /* 0x01ffea0003800000 */
.L_x_32054:
[----:B------:R-:W-:Y:S05]  /*3010*/  BSYNC B2 ;  /* 0x0000000000027941 */ /* 0x000fea0003800000 */
.L_x_32053:
[----:B------:R-:W-:Y:S01]  /*3020*/  IMAD.MOV.U32 R50, RZ, RZ, R57 ;  /* 0x000000ffff327224 */ /* 0x000fe200078e0039 */
[----:B------:R-:W-:Y:S06]  /*3030*/  BRA `(.L_x_32055) ;  /* 0xfffffff000407947 */ /* 0x000fec000383ffff */
.L_x_32022:
[----:B------:R-:W-:Y:S01]  /*3040*/  BSSY B2, `(.L_x_32056) ;  /* 0x0000007000027945 */ /* 0x000fe20003800000 */
[----:B------:R-:W-:Y:S01]  /*3050*/  MOV R57, R18 ;  /* 0x0000001200397202 */ /* 0x000fe20000000f00 */
[----:B------:R-:W-:Y:S02]  /*3060*/  IMAD.MOV.U32 R60, RZ, RZ, 0x101f ;  /* 0x0000101fff3c7424 */ /* 0x000fe400078e00ff */
[----:B------:R-:W-:-:S07]  /*3070*/  IMAD.MOV.U32 R61, RZ, RZ, -0x1 ;  /* 0xffffffffff3d7424 */ /* 0x000fce00078e00ff */
[----:B-1234-:R-:W-:Y:S05]  /*3080*/  WARPSYNC.COLLECTIVE R61, `(.L_x_32057) ;  /* 0x000000003d087348 */ /* 0x01efea0003c00000 */
[----:B------:R0:W0:Y:S02]  /*3090*/  SHFL.IDX P6, R57, R56, R57, R60 ;  /* 0x0000003938397389 */ /* 0x00002400000c003c */
[----:B01234-:R-:W-:Y:S05]  /*30a0*/  ENDCOLLECTIVE ;  /* 0x000000000000791b */ /* 0x01ffea0003800000 */
.L_x_32057:
[----:B------:R-:W-:Y:S05]  /*30b0*/  BSYNC B2 ;  /* 0x0000000000027941 */ /* 0x000fea0003800000 */
.L_x_32056:
[----:B------:R-:W-:Y:S05]  /*30c0*/  BRA `(.L_x_32058) ;  /* 0xfffffff000347947 */ /* 0x000fea000383ffff */
.L_x_32024:
[----:B------:R-:W-:Y:S01]  /*30d0*/  BSSY B2, `(.L_x_32059) ;  /* 0x0000007000027945 */ /* 0x000fe20003800000 */
[----:B------:R-:W-:Y:S02]  /*30e0*/  IMAD.MOV.U32 R57, RZ, RZ, R17 ;  /* 0x000000ffff397224 */ /* 0x000fe400078e0011 */
[----:B------:R-:W-:Y:S02]  /*30f0*/  IMAD.MOV.U32 R60, RZ, RZ, 0x101f ;  /* 0x0000101fff3c7424 */ /* 0x000fe400078e00ff */
[----:B------:R-:W-:-:S07]  /*3100*/  IMAD.MOV.U32 R61, RZ, RZ, -0x1 ;  /* 0xffffffffff3d7424 */ /* 0x000fce00078e00ff */
[----:B-1234-:R-:W-:Y:S05]  /*3110*/  WARPSYNC.COLLECTIVE R61, `(.L_x_32060) ;  /* 0x000000003d087348 */ /* 0x01efea0003c00000 */
[----:B------:R0:W0:Y:S02]  /*3120*/  SHFL.IDX P6, R57, R56, R57, R60 ;  /* 0x0000003938397389 */ /* 0x00002400000c003c */
[----:B01234-:R-:W-:Y:S05]  /*3130*/  ENDCOLLECTIVE ;  /* 0x000000000000791b */ /* 0x01ffea0003800000 */
.L_x_32060:
[----:B------:R-:W-:Y:S05]  /*3140*/  BSYNC B2 ;  /* 0x0000000000027941 */ /* 0x000fea0003800000 */
.L_x_32059:
[----:B------:R-:W-:Y:S05]  /*3150*/  BRA `(.L_x_32061) ;  /* 0xfffffff000287947 */ /* 0x000fea000383ffff */
.L_x_32026:
[----:B------:R-:W-:Y:S01]  /*3160*/  HFMA2 R60, -RZ, RZ, 0, 0.000503063201904296875 ;  /* 0x0000101fff3c7431 */ /* 0x000fe200000001ff */
[----:B------:R-:W-:Y:S01]  /*3170*/  BSSY B2, `(.L_x_32062) ;  /* 0x0000006000027945 */ /* 0x000fe20003800000 */
[----:B------:R-:W-:Y:S02]  /*3180*/  IMAD.MOV.U32 R57, RZ, RZ, R16 ;  /* 0x000000ffff397224 */ /* 0x000fe400078e0010 */
[----:B------:R-:W-:-:S07]  /*3190*/  IMAD.MOV.U32 R61, RZ, RZ, -0x1 ;  /* 0xffffffffff3d7424 */ /* 0x000fce00078e00ff */
[----:B-1234-:R-:W-:Y:S05]  /*31a0*/  WARPSYNC.COLLECTIVE R61, `(.L_x_32063) ;  /* 0x000000003d087348 */ /* 0x01efea0003c00000 */
[----:B------:R0:W0:Y:S02]  /*31b0*/  SHFL.IDX P6, R57, R56, R57, R60 ;  /* 0x0000003938397389 */ /* 0x00002400000c003c */
[----:B01234-:R-:W-:Y:S05]  /*31c0*/  ENDCOLLECTIVE ;  /* 0x000000000000791b */ /* 0x01ffea0003800000 */
.L_x_32063:
[----:B------:R-:W-:Y:S05]  /*31d0*/  BSYNC B2 ;  /* 0x0000000000027941 */ /* 0x000fea0003800000 */
.L_x_32062:
[----:B------:R-:W-:Y:S05]  /*31e0*/  BRA `(.L_x_32064) ;  /* 0xfffffff0001c7947 */ /* 0x000fea000383ffff */
.L_x_32028:
[----:B------:R-:W-:Y:S01]  /*31f0*/  BSSY B2, `(.L_x_32065) ;  /* 0x0000007000027945 */ /* 0x000fe20003800000 */
[----:B------:R-:W-:Y:S02]  /*3200*/  IMAD.MOV.U32 R57, RZ, RZ, R15 ;  /* 0x000000ffff397224 */ /* 0x000fe400078e000f */
[----:B------:R-:W-:Y:S02]  /*3210*/  IMAD.MOV.U32 R60, RZ, RZ, 0x101f ;  /* 0x0000101fff3c7424 */ /* 0x000fe400078e00ff */
[----:B------:R-:W-:-:S07]  /*3220*/  IMAD.MOV.U32 R61, RZ, RZ, -0x1 ;  /* 0xffffffffff3d7424 */ /* 0x000fce00078e00ff */
[----:B-1234-:R-:W-:Y:S05]  /*3230*/  WARPSYNC.COLLECTIVE R61, `(.L_x_32066) ;  /* 0x000000003d087348 */ /* 0x01efea0003c00000 */
[----:B------:R0:W0:Y:S02]  /*3240*/  SHFL.IDX P6, R57, R56, R57, R60 ;  /* 0x0000003938397389 */ /* 0x00002400000c003c */
[----:B01234-:R-:W-:Y:S05]  /*3250*/  ENDCOLLECTIVE ;  /* 0x000000000000791b */ /* 0x01ffea0003800000 */
.L_x_32066:
[----:B------:R-:W-:Y:S05]  /*3260*/  BSYNC B2 ;  /* 0x0000000000027941 */ /* 0x000fea0003800000 */
.L_x_32065:
[----:B------:R-:W-:Y:S05]  /*3270*/  BRA `(.L_x_32067) ;  /* 0xfffffff000107947 */ /* 0x000fea000383ffff */
.L_x_32030:
[----:B------:R-:W-:Y:S01]  /*3280*/  BSSY B2, `(.L_x_32068) ;  /* 0x0000007000027945 */ /* 0x000fe20003800000 */
[----:B------:R-:W-:Y:S01]  /*3290*/  IMAD.MOV.U32 R57, RZ, RZ, R14 ;  /* 0x000000ffff397224 */ /* 0x000fe200078e000e */
[----:B------:R-:W-:Y:S01]  /*32a0*/  MOV R61, 0xffffffff ;  /* 0xffffffff003d7802 */ /* 0x000fe20000000f00 */
[----:B------:R-:W-:-:S07]  /*32b0*/  IMAD.MOV.U32 R60, RZ, RZ, 0x101f ;  /* 0x0000101fff3c7424 */ /* 0x000fce00078e00ff */
[----:B-1234-:R-:W-:Y:S05]  /*32c0*/  WARPSYNC.COLLECTIVE R61, `(.L_x_32069) ;  /* 0x000000003d087348 */ /* 0x01efea0003c00000 */
[----:B------:R0:W0:Y:S02]  /*32d0*/  SHFL.IDX P6, R57, R56, R57, R60 ;  /* 0x0000003938397389 */ /* 0x00002400000c003c */
[----:B01234-:R-:W-:Y:S05]  /*32e0*/  ENDCOLLECTIVE ;  /* 0x000000000000791b */ /* 0x01ffea0003800000 */
.L_x_32069:
[----:B------:R-:W-:Y:S05]  /*32f0*/  BSYNC B2 ;  /* 0x0000000000027941 */ /* 0x000fea0003800000 */
.L_x_32068:
[----:B------:R-:W-:Y:S05]  /*3300*/  BRA `(.L_x_32070) ;  /* 0xfffffff000047947 */ /* 0x000fea000383ffff */
.L_x_32032:
[----:B------:R-:W-:Y:S01]  /*3310*/  BSSY B2, `(.L_x_32071) ;  /* 0x0000007000027945 */ /* 0x000fe20003800000 */
[----:B------:R-:W-:Y:S02]  /*3320*/  IMAD.MOV.U32 R57, RZ, RZ, R13 ;  /* 0x000000ffff397224 */ /* 0x000fe400078e000d */
[----:B------:R-:W-:Y:S02]  /*3330*/  IMAD.MOV.U32 R60, RZ, RZ, 0x101f ;  /* 0x0000101fff3c7424 */ /* 0x000fe400078e00ff */
[----:B------:R-:W-:-:S07]  /*3340*/  IMAD.MOV.U32 R61, RZ, RZ, -0x1 ;  /* 0xffffffffff3d7424 */ /* 0x000fce00078e00ff */
[----:B-1234-:R-:W-:Y:S05]  /*3350*/  WARPSYNC.COLLECTIVE R61, `(.L_x_32072) ;  /* 0x000000003d087348 */ /* 0x01efea0003c00000 */
[----:B------:R0:W0:Y:S02]  /*3360*/  SHFL.IDX P6, R57, R56, R57, R60 ;  /* 0x0000003938397389 */ /* 0x00002400000c003c */
[----:B01234-:R-:W-:Y:S05]  /*3370*/  ENDCOLLECTIVE ;  /* 0x000000000000791b */ /* 0x01ffea0003800000 */
.L_x_32072:
[----:B------:R-:W-:Y:S05]  /*3380*/  BSYNC B2 ;  /* 0x0000000000027941 */ /* 0x000fea0003800000 */
.L_x_32071:
[----:B------:R-:W-:Y:S05]  /*3390*/  BRA `(.L_x_32073) ;  /* 0xffffffec00f87947 */ /* 0x000fea000383ffff */
.L_x_32034:
[----:B------:R-:W-:Y:S01]  /*33a0*/  BSSY B2, `(.L_x_32074) ;  /* 0x0000007000027945 */ /* 0x000fe20003800000 */
[----:B------:R-:W-:Y:S02]  /*33b0*/  IMAD.MOV.U32 R57, RZ, RZ, R12 ;  /* 0x000000ffff397224 */ /* 0x000fe400078e000c */
[----:B------:R-:W-:Y:S02]  /*33c0*/  IMAD.MOV.U32 R60, RZ, RZ, 0x101f ;  /* 0x0000101fff3c7424 */ /* 0x000fe400078e00ff */
[----:B------:R-:W-:-:S07]  /*33d0*/  IMAD.MOV.U32 R61, RZ, RZ, -0x1 ;  /* 0xffffffffff3d7424 */ /* 0x000fce00078e00ff */
[----:B-1234-:R-:W-:Y:S05]  /*33e0*/  WARPSYNC.COLLECTIVE R61, `(.L_x_32075) ;  /* 0x000000003d087348 */ /* 0x01efea0003c00000 */
[----:B------:R0:W0:Y:S02]  /*33f0*/  SHFL.IDX P6, R57, R56, R57, R60 ;  /* 0x0000003938397389 */ /* 0x00002400000c003c */
[----:B01234-:R-:W-:Y:S05]  /*3400*/  ENDCOLLECTIVE ;  /* 0x000000000000791b */ /* 0x01ffea0003800000 */
.L_x_32075:
[----:B------:R-:W-:Y:S05]  /*3410*/  BSYNC B2 ;  /* 0x0000000000027941 */ /* 0x000fea0003800000 */
.L_x_32074:
[----:B------:R-:W-:Y:S05]  /*3420*/  BRA `(.L_x_32076) ;  /* 0xffffffec00ec7947 */ /* 0x000fea000383ffff */
.L_x_32036:
[----:B------:R-:W-:Y:S01]  /*3430*/  BSSY B2, `(.L_x_32077) ;  /* 0x0000007000027945 */ /* 0x000fe20003800000 */
[----:B------:R-:W-:Y:S01]  /*3440*/  MOV R57, R11 ;  /* 0x0000000b00397202 */ /* 0x000fe20000000f00 */
[----:B------:R-:W-:Y:S02]  /*3450*/  IMAD.MOV.U32 R60, RZ, RZ, 0x101f ;  /* 0x0000101fff3c7424 */ /* 0x000fe400078e00ff */
[----:B------:R-:W-:-:S07]  /*3460*/  IMAD.MOV.U32 R61, RZ, RZ, -0x1 ;  /* 0xffffffffff3d7424 */ /* 0x000fce00078e00ff */
[----:B-1234-:R-:W-:Y:S05]  /*3470*/  WARPSYNC.COLLECTIVE R61, `(.L_x_32078) ;  /* 0x000000003d087348 */ /* 0x01efea0003c00000 */
[----:B------:R0:W0:Y:S02]  /*3480*/  SHFL.IDX P6, R57, R56, R57, R60 ;  /* 0x0000003938397389 */ /* 0x00002400000c003c */
[----:B01234-:R-:W-:Y:S05]  /*3490*/  ENDCOLLECTIVE ;  /* 0x000000000000791b */ /* 0x01ffea0003800000 */
.L_x_32078:
[----:B------:R-:W-:Y:S05]  /*34a0*/  BSYNC B2 ;  /* 0x0000000000027941 */ /* 0x000fea0003800000 */
.L_x_32077:
[----:B------:R-:W-:Y:S05]  /*34b0*/  BRA `(.L_x_32079) ;  /* 0xffffffec00e07947 */ /* 0x000fea000383ffff */
.L_x_32038:
[----:B------:R-:W-:Y:S01]  /*34c0*/  BSSY B2, `(.L_x_32080) ;  /* 0x0000007000027945 */ /* 0x000fe20003800000 */
[----:B------:R-:W-:Y:S02]  /*34d0*/  IMAD.MOV.U32 R57, RZ, RZ, R10 ;  /* 0x000000ffff397224 */ /* 0x000fe400078e000a */
[----:B------:R-:W-:Y:S02]  /*34e0*/  IMAD.MOV.U32 R60, RZ, RZ, 0x101f ;  /* 0x0000101fff3c7424 */ /* 0x000fe400078e00ff */
[----:B------:R-:W-:-:S07]  /*34f0*/  IMAD.MOV.U32 R61, RZ, RZ, -0x1 ;  /* 0xffffffffff3d7424 */ /* 0x000fce00078e00ff */
[----:B-1234-:R-:W-:Y:S05]  /*3500*/  WARPSYNC.COLLECTIVE R61, `(.L_x_32081) ;  /* 0x000000003d087348 */ /* 0x01efea0003c00000 */
[----:B------:R0:W0:Y:S02]  /*3510*/  SHFL.IDX P6, R57, R56, R57, R60 ;  /* 0x0000003938397389 */ /* 0x00002400000c003c */
[----:B01234-:R-:W-:Y:S05]  /*3520*/  ENDCOLLECTIVE ;  /* 0x000000000000791b */ /* 0x01ffea0003800000 */
.L_x_32081:
[----:B------:R-:W-:Y:S05]  /*3530*/  BSYNC B2 ;  /* 0x0000000000027941 */ /* 0x000fea0003800000 */
.L_x_32080:
[----:B------:R-:W-:Y:S05]  /*3540*/  BRA `(.L_x_32082) ;  /* 0xffffffec00d47947 */ /* 0x000fea000383ffff */
.L_x_32040:
[----:B------:R-:W-:Y:S01]  /*3550*/  HFMA2 R60, -RZ, RZ, 0, 0.000503063201904296875 ;  /* 0x0000101fff3c7431 */ /* 0x000fe200000001ff */
[----:B------:R-:W-:Y:S01]  /*3560*/  BSSY B2, `(.L_x_32083) ;  /* 0x0000006000027945 */ /* 0x000fe20003800000 */
[----:B------:R-:W-:Y:S02]  /*3570*/  IMAD.MOV.U32 R57, RZ, RZ, R9 ;  /* 0x000000ffff397224 */ /* 0x000fe400078e0009 */
[----:B------:R-:W-:-:S07]  /*3580*/  IMAD.MOV.U32 R61, RZ, RZ, -0x1 ;  /* 0xffffffffff3d7424 */ /* 0x000fce00078e00ff */
[----:B-1234-:R-:W-:Y:S05]  /*3590*/  WARPSYNC.COLLECTIVE R61, `(.L_x_32084) ;  /* 0x000000003d087348 */ /* 0x01efea0003c00000 */
[----:B------:R0:W0:Y:S02]  /*35a0*/  SHFL.IDX P6, R57, R56, R57, R60 ;  /* 0x0000003938397389 */ /* 0x00002400000c003c */
[----:B01234-:R-:W-:Y:S05]  /*35b0*/  ENDCOLLECTIVE ;  /* 0x000000000000791b */ /* 0x01ffea0003800000 */
.L_x_32084:
[----:B------:R-:W-:Y:S05]  /*35c0*/  BSYNC B2 ;  /* 0x0000000000027941 */ /* 0x000fea0003800000 */
.L_x_32083:
[----:B------:R-:W-:Y:S05]  /*35d0*/  BRA `(.L_x_32085) ;  /* 0xffffffec00c87947 */ /* 0x000fea000383ffff */
.L_x_32042:
[----:B------:R-:W-:Y:S01]  /*35e0*/  BSSY B2, `(.L_x_32086) ;  /* 0x0000007000027945 */ /* 0x000fe20003800000 */
[----:B------:R-:W-:Y:S02]  /*35f0*/  IMAD.MOV.U32 R57, RZ, RZ, R8 ;  /* 0x000000ffff397224 */ /* 0x000fe400078e0008 */
[----:B------:R-:W-:Y:S02]  /*3600*/  IMAD.MOV.U32 R60, RZ, RZ, 0x101f ;  /* 0x0000101fff3c7424 */ /* 0x000fe400078e00ff */
[----:B------:R-:W-:-:S07]  /*3610*/  IMAD.MOV.U32 R61, RZ, RZ, -0x1 ;  /* 0xffffffffff3d7424 */ /* 0x000fce00078e00ff */
[----:B-1234-:R-:W-:Y:S05]  /*3620*/  WARPSYNC.COLLECTIVE R61, `(.L_x_32087) ;  /* 0x000000003d087348 */ /* 0x01efea0003c00000 */
[----:B------:R0:W0:Y:S02]  /*3630*/  SHFL.IDX P6, R57, R56, R57, R60 ;  /* 0x0000003938397389 */ /* 0x00002400000c003c */
[----:B01234-:R-:W-:Y:S05]  /*3640*/  ENDCOLLECTIVE ;  /* 0x000000000000791b */ /* 0x01ffea0003800000 */
.L_x_32087:
[----:B------:R-:W-:Y:S05]  /*3650*/  BSYNC B2 ;  /* 0x0000000000027941 */ /* 0x000fea0003800000 */
.L_x_32086:
[----:B------:R-:W-:Y:S05]  /*3660*/  BRA `(.L_x_32088) ;  /* 0xffffffec00bc7947 */ /* 0x000fea000383ffff */
.L_x_32044:
[----:B------:R-:W-:Y:S01]  /*3670*/  BSSY B2, `(.L_x_32089) ;  /* 0x0000007000027945 */ /* 0x000fe20003800000 */
[----:B------:R-:W-:Y:S01]  /*3680*/  IMAD.MOV.U32 R57, RZ, RZ, R7 ;  /* 0x000000ffff397224 */ /* 0x000fe200078e0007 */
[----:B------:R-:W-:Y:S01]  /*3690*/  MOV R61, 0xffffffff ;  /* 0xffffffff003d7802 */ /* 0x000fe20000000f00 */
[----:B------:R-:W-:-:S07]  /*36a0*/  IMAD.MOV.U32 R60, RZ, RZ, 0x101f ;  /* 0x0000101fff3c7424 */ /* 0x000fce00078e00ff */
[----:B-1234-:R-:W-:Y:S05]  /*36b0*/  WARPSYNC.COLLECTIVE R61, `(.L_x_32090) ;  /* 0x000000003d087348 */ /* 0x01efea0003c00000 */
[----:B------:R0:W0:Y:S02]  /*36c0*/  SHFL.IDX P6, R57, R56, R57, R60 ;  /* 0x0000003938397389 */ /* 0x00002400000c003c */
[----:B01234-:R-:W-:Y:S05]  /*36d0*/  ENDCOLLECTIVE ;  /* 0x000000000000791b */ /* 0x01ffea0003800000 */
.L_x_32090:
[----:B------:R-:W-:Y:S05]  /*36e0*/  BSYNC B2 ;  /* 0x0000000000027941 */ /* 0x000fea0003800000 */
.L_x_32089:
[----:B------:R-:W-:Y:S05]  /*36f0*/  BRA `(.L_x_32091) ;  /* 0xffffffec00b07947 */ /* 0x000fea000383ffff */
.L_x_32046:
[----:B------:R-:W-:Y:S01]  /*3700*/  BSSY B2, `(.L_x_32092) ;  /* 0x0000007000027945 */ /* 0x000fe20003800000 */
[----:B------:R-:W-:Y:S02]  /*3710*/  IMAD.MOV.U32 R57, RZ, RZ, R6 ;  /* 0x000000ffff397224 */ /* 0x000fe400078e0006 */
[----:B------:R-:W-:Y:S02]  /*3720*/  IMAD.MOV.U32 R60, RZ, RZ, 0x101f ;  /* 0x0000101fff3c7424 */ /* 0x000fe400078e00ff */
[----:B------:R-:W-:-:S07]  /*3730*/  IMAD.MOV.U32 R61, RZ, RZ, -0x1 ;  /* 0xffffffffff3d7424 */ /* 0x000fce00078e00ff */
[----:B-1234-:R-:W-:Y:S05]  /*3740*/  WARPSYNC.COLLECTIVE R61, `(.L_x_32093) ;  /* 0x000000003d087348 */ /* 0x01efea0003c00000 */
[----:B------:R0:W0:Y:S02]  /*3750*/  SHFL.IDX P6, R57, R56, R57, R60 ;  /* 0x0000003938397389 */ /* 0x00002400000c003c */
[----:B01234-:R-:W-:Y:S05]  /*3760*/  ENDCOLLECTIVE ;  /* 0x000000000000791b */ /* 0x01ffea0003800000 */
.L_x_32093:
[----:B------:R-:W-:Y:S05]  /*3770*/  BSYNC B2 ;  /* 0x0000000000027941 */ /* 0x000fea0003800000 */
.L_x_32092:
[----:B------:R-:W-:Y:S05]  /*3780*/  BRA `(.L_x_32094) ;  /* 0xffffffec00a47947 */ /* 0x000fea000383ffff */
.L_x_32048:
[----:B------:R-:W-:Y:S01]  /*3790*/  BSSY B2, `(.L_x_32095) ;  /* 0x0000007000027945 */ /* 0x000fe20003800000 */
[----:B------:R-:W-:Y:S01]  /*37a0*/  IMAD.MOV.U32 R57, RZ, RZ, R3 ;  /* 0x000000ffff397224 */ /* 0x000fe200078e0003 */
[----:B------:R-:W-:Y:S01]  /*37b0*/  MOV R61, 0xffffffff ;  /* 0xffffffff003d7802 */ /* 0x000fe20000000f00 */
[----:B------:R-:W-:-:S07]  /*37c0*/  IMAD.MOV.U32 R60, RZ, RZ, 0x101f ;  /* 0x0000101fff3c7424 */ /* 0x000fce00078e00ff */
[----:B-1234-:R-:W-:Y:S05]  /*37d0*/  WARPSYNC.COLLECTIVE R61, `(.L_x_32096) ;  /* 0x000000003d087348 */ /* 0x01efea0003c00000 */
[----:B------:R0:W0:Y:S02]  /*37e0*/  SHFL.IDX P6, R57, R56, R57, R60 ;  /* 0x0000003938397389 */ /* 0x00002400000c003c */
[----:B01234-:R-:W-:Y:S05]  /*37f0*/  ENDCOLLECTIVE ;  /* 0x000000000000791b */ /* 0x01ffea0003800000 */
.L_x_32096:
[----:B------:R-:W-:Y:S05]  /*3800*/  BSYNC B2 ;  /* 0x0000000000027941 */ /* 0x000fea0003800000 */
.L_x_32095:
[----:B------:R-:W-:Y:S05]  /*3810*/  BRA `(.L_x_32097) ;  /* 0xffffffec00987947 */ /* 0x000fea000383ffff */
.L_x_32050:
[----:B------:R-:W-:Y:S01]  /*3820*/  BSSY B2, `(.L_x_32098) ;  /* 0x0000007000027945 */ /* 0x000fe20003800000 */
[----:B------:R-:W-:Y:S02]  /*3830*/  IMAD.MOV.U32 R57, RZ, RZ, R48 ;  /* 0x000000ffff397224 */ /* 0x000fe400078e0030 */
[----:B------:R-:W-:Y:S02]  /*3840*/  IMAD.MOV.U32 R60, RZ, RZ, 0x101f ;  /* 0x0000101fff3c7424 */ /* 0x000fe400078e00ff */
[----:B------:R-:W-:-:S07]  /*3850*/  IMAD.MOV.U32 R61, RZ, RZ, -0x1 ;  /* 0xffffffffff3d7424 */ /* 0x000fce00078e00ff */
[----:B-1234-:R-:W-:Y:S05]  /*3860*/  WARPSYNC.COLLECTIVE R61, `(.L_x_32099) ;  /* 0x000000003d087348 */ /* 0x01efea0003c00000 */
[----:B------:R0:W0:Y:S02]  /*3870*/  SHFL.IDX P6, R57, R56, R57, R60 ;  /* 0x0000003938397389 */ /* 0x00002400000c003c */
[----:B01234-:R-:W-:Y:S05]  /*3880*/  ENDCOLLECTIVE ;  /* 0x000000000000791b */ /* 0x01ffea0003800000 */
.L_x_32099:
[----:B------:R-:W-:Y:S05]  /*3890*/  BSYNC B2 ;  /* 0x0000000000027941 */ /* 0x000fea0003800000 */
.L_x_32098:
[----:B------:R-:W-:Y:S01]  /*38a0*/  IMAD.MOV.U32 R56, RZ, RZ, R57 ;  /* 0x000000ffff387224 */ /* 0x000fe200078e0039 */
[----:B------:R-:W-:Y:S06]  /*38b0*/  BRA `(.L_x_32100) ;  /* 0xffffffec00887947 */ /* 0x000fec000383ffff */
        .weak           $__internal_653_$__cuda_sm20_div_s16
        .type           $__internal_653_$__cuda_sm20_div_s16,@function
        .size           $__internal_653_$__cuda_sm20_div_s16,(.L_x_39156 - $__internal_653_$__cuda_sm20_div_s16)
$__internal_653_$__cuda_sm20_div_s16:
[----:B------:R-:W-:Y:S02]  /*38c0*/  IMAD.U32 R0, RZ, RZ, UR4 ;  /* 0x00000004ff007e24 */ /* 0x000fe4000f8e00ff */
[----:B------:R-:W-:Y:S02]  /*38d0*/  HFMA2 R2, -RZ, RZ, 15, 0 ;  /* 0x4b800000ff027431 */ /* 0x000fe400000001ff */
[----:B------:R-:W-:Y:S01]  /*38e0*/  IMAD.U32 R6, RZ, RZ, UR6 ;  /* 0x00000006ff067e24 */ /* 0x000fe2000f8e00ff */
[----:B------:R-:W-:Y:S01]  /*38f0*/  ULOP3.LUT UR6, UR4, UR6, URZ, 0x3c, !UPT ;  /* 0x0000000604067292 */ /* 0x000fe2000f8e3cff */
[----:B------:R-:W-:Y:S01]  /*3900*/  IABS R0, R0 ;  /* 0x0000000000007213 */ /* 0x000fe20000000000 */
[----:B------:R-:W-:Y:S02]  /*3910*/  UISETP.NE.AND UP0, UPT, UR4, URZ, UPT ;  /* 0x000000ff0400728c */ /* 0x000fe4000bf05270 */
        /* <DEDUP_REMOVED lines=8> */
[----:B------:R0:W1:Y:S02]  /*39a0*/  MUFU.RCP R3, R0 ;  /* 0x0000000000037308 */ /* 0x0000640000001000 */
[----:B0-----:R-:W-:-:S06]  /*39b0*/  IABS R0, R6 ;  /* 0x0000000600007213 */ /* 0x001fcc0000000000 */
[----:B------:R-:W0:Y:S01]  /*39c0*/  I2F.U16.RZ R0, R0 ;  /* 0x0000000000007306 */ /* 0x000e22000010d000 */
[----:B-1----:R-:W-:Y:S01]  /*39d0*/  FMUL R3, R2, R3 ;  /* 0x0000000302037220 */ /* 0x002fe20000400000 */
[----:B------:R-:W-:-:S03]  /*39e0*/  IMAD.MOV.U32 R2, RZ, RZ, R5 ;  /* 0x000000ffff027224 */ /* 0x000fc600078e0005 */
[----:B------:R-:W-:-:S04]  /*39f0*/  VIADD R3, R3, 0x2 ;  /* 0x0000000203037836 */ /* 0x000fc80000000000 */
[----:B0-----:R-:W-:Y:S01]  /*3a00*/  FMUL.RZ R0, R0, R3 ;  /* 0x0000000300007220 */ /* 0x001fe2000040c000 */
[----:B------:R-:W-:-:S05]  /*3a10*/  IMAD.MOV.U32 R3, RZ, RZ, 0x0 ;  /* 0x00000000ff037424 */ /* 0x000fca00078e00ff */
[----:B------:R-:W0:Y:S02]  /*3a20*/  F2I.U32.TRUNC.NTZ R0, R0 ;  /* 0x0000000000007305 */ /* 0x000e24000020f000 */
[----:B0-----:R-:W-:-:S13]  /*3a30*/  R2UR UR5, R0 ;  /* 0x00000000000572ca */ /* 0x001fda00000e0000 */
[----:B------:R-:W-:-:S04]  /*3a40*/  ULOP3.LUT UR5, UR7, 0xffff, UR5, 0x78, !UPT ;  /* 0x0000ffff07057892 */ /* 0x000fc8000f8e7805 */
[----:B------:R-:W-:-:S07]  /*3a50*/  UIADD3 UR5, UPT, UPT, UR6, UR5, URZ ;  /* 0x0000000506057290 */ /* 0x000fce000fffe0ff */
[----:B------:R-:W-:Y:S01]  /*3a60*/  @!UP0 UMOV UR5, 0xffffffff ;  /* 0xffffffff00058882 */ /* 0x000fe20000000000 */
[----:B------:R-:W-:Y:S05]  /*3a70*/  RET.REL.NODEC R2 `(_Z9cuda_gemmIiLi128ELi1ELi1ELi256ELi16ELi16ELi64ELi1ELi0EEviiiPT_S1_S1_iii) ;  /* 0xffffffc402607950 */ /* 0x000fea0003c3ffff */
.L_x_32101:
        /* <DEDUP_REMOVED lines=16> */
.L_x_39156:


//--------------------- .text._Z9cuda_gemmIiLi128ELi1ELi1ELi256ELi16ELi16ELi64ELi0ELi1EEviiiPT_S1_S1_iii --------------------------
	.section	.text._Z9cuda_gemmIiLi128ELi1ELi1ELi256ELi16ELi16ELi64ELi0ELi1EEviiiPT_S1_S1_iii,"ax",@progbits
	.align	128
        .global         _Z9cuda_gemmIiLi128ELi1ELi1ELi256ELi16ELi16ELi64ELi0ELi1EEviiiPT_S1_S1_iii
        .type           _Z9cuda_gemmIiLi128ELi1ELi1ELi256ELi16ELi16ELi64ELi0ELi1EEviiiPT_S1_S1_iii,@function
        .size           _Z9cuda_gemmIiLi128ELi1ELi1ELi256ELi16ELi16ELi64ELi0ELi1EEviiiPT_S1_S1_iii,(.L_x_39157 - _Z9cuda_gemmIiLi128ELi1ELi1ELi256ELi16ELi16ELi64ELi0ELi1EEviiiPT_S1_S1_iii)
        .other          _Z9cuda_gemmIiLi128ELi1ELi1ELi256ELi16ELi16ELi64ELi0ELi1EEviiiPT_S1_S1_iii,@"STO_CUDA_ENTRY STV_DEFAULT"
_Z9cuda_gemmIiLi128ELi1ELi1ELi256ELi16ELi16ELi64ELi0ELi1EEviiiPT_S1_S1_iii:
.text._Z9cuda_gemmIiLi128ELi1ELi1ELi256ELi16ELi16ELi64ELi0ELi1EEviiiPT_S1_S1_iii:
[----:B------:R-:W-:Y:S01]  /*0000*/  LDC R1, c[0x0][0x37c] ;  /* 0x0000df00ff017b82 */ /* 0x000fe20000000800 */
[----:B------:R-:W0:Y:S07]  /*0010*/  S2R R0, SR_TID.X ;  /* 0x0000000000007919 */ /* 0x000e2e0000002100 */
[----:B------:R-:W1:Y:S01]  /*0020*/  LDC R3, c[0x0][0x360] ;  /* 0x0000d800ff037b82 */ /* 0x000e620000000800 */
[----:B------:R-:W-:Y:S02]  /*0030*/  MOV R9, 0x80 ;  /* 0x0000008000097802 */ /* 0x000fe40000000f00 */
[----:B-1----:R-:W-:Y:S01]  /*0040*/  LOP3.LUT R4, R3, 0xff, RZ, 0xc0, !PT ;  /* 0x000000ff03047812 */ /* 0x002fe200078ec0ff */
[----:B0-----:R-:W-:-:S05]  /*0050*/  IMAD.IADD R2, R0, 0x1, R3 ;  /* 0x0000000100027824 */ /* 0x001fca00078e0203 */
[----:B------:R-:W-:-:S07]  /*0060*/  LOP3.LUT R2, R2, 0xff, RZ, 0xc, !PT ;  /* 0x000000ff02027812 */ /* 0x000fce00078e0cff */
[----:B------:R-:W-:Y:S05]  /*0070*/  CALL.REL.NOINC `($__internal_654_$__cuda_sm20_div_u16) ;  /* 0x00000014007c7944 */ /* 0x000fea0003c00000 */
        /* <DEDUP_REMOVED lines=8> */
[----:B------:R-:W-:Y:S01]  /*0100*/  IMAD.MOV.U32 R2, RZ, RZ, R0 ;  /* 0x000000ffff027224 */ /* 0x000fe200078e0000 */
[----:B0-----:R-:W-:-:S08]  /*0110*/  ISETP.LE.U32.AND P1, PT, R4, UR6, PT ;  /* 0x0000000604007c0c */ /* 0x001fd0000bf23070 */
[----:B-1----:R-:W-:Y:S05]  /*0120*/  @!P2 BRA `(.L_x_32103) ;  /* 0x00000000004ca947 */ /* 0x002fea0003800000 */
[----:B------:R-:W0:Y:S01]  /*0130*/  S2R R7, SR_CgaCtaId ;  /* 0x0000000000077919 */ /* 0x000e220000008800 */
[----:B------:R-:W1:Y:S01]  /*0140*/  LDC.64 R4, c[0x0][0x398] ;  /* 0x0000e600ff047b82 */ /* 0x000e620000000a00 */
[----:B------:R-:W-:Y:S01]  /*0150*/  MOV R2, 0x400 ;  /* 0x0000040000027802 */ /* 0x000fe20000000f00 */
[----:B------:R-:W-:-:S03]  /*0160*/  IMAD.MOV.U32 R9, RZ, RZ, RZ ;  /* 0x000000ffff097224 */ /* 0x000fc600078e00ff */
[----:B0-----:R-:W-:Y:S02]  /*0170*/  LEA R8, R7, R2, 0x18 ;  /* 0x0000000207087211 */ /* 0x001fe400078ec0ff */
[----:B------:R-:W-:-:S07]  /*0180*/  MOV R2, R0 ;  /* 0x0000000000027202 */ /* 0x000fce0000000f00 */
.L_x_32104:
[----:B01----:R-:W-:-:S06]  /*0190*/  IMAD.WIDE.U32 R6, R2, 0x4, R4 ;  /* 0x0000000402067825 */ /* 0x003fcc00078e0004 */
[----:B------:R-:W2:Y:S01]  /*01a0*/  LDG.E R6, desc[UR8][R6.64] ;  /* 0x0000000806067981 */ /* 0x000ea2000c1e1900 */
        /* <DEDUP_REMOVED lines=11> */
.L_x_32103:
[----:B------:R-:W-:Y:S05]  /*0260*/  BSYNC.RECONVERGENT B0 ;  /* 0x0000000000007941 */ /* 0x000fea0003800200 */
.L_x_32102:
[----:B------:R-:W-:Y:S04]  /*0270*/  BSSY.RECONVERGENT B0, `(.L_x_32105) ;  /* 0x0000030000007945 */ /* 0x000fe80003800200 */
[----:B------:R-:W-:Y:S05]  /*0280*/  @!P0 BRA `(.L_x_32106) ;  /* 0x0000000000b88947 */ /* 0x000fea0003800000 */
[----:B------:R-:W1:Y:S01]  /*0290*/  S2R R7, SR_CgaCtaId ;  /* 0x0000000000077919 */ /* 0x000e620000008800 */
[----:B------:R-:W2:Y:S01]  /*02a0*/  LDC.64 R4, c[0x0][0x398] ;  /* 0x0000e600ff047b82 */ /* 0x000ea20000000a00 */
[----:B------:R-:W-:Y:S01]  /*02b0*/  MOV R10, 0x400 ;  /* 0x00000400000a7802 */ /* 0x000fe20000000f00 */
[C---:B------:R-:W-:Y:S01]  /*02c0*/  IMAD R9, R3.reuse, 0x3, R2 ;  /* 0x0000000303097824 */ /* 0x040fe200078e0202 */
[----:B------:R-:W-:Y:S01]  /*02d0*/  LEA R8, R3, R2, 0x1 ;  /* 0x0000000203087211 */ /* 0x000fe200078e08ff */
[----:B0-----:R-:W-:Y:S01]  /*02e0*/  IMAD.IADD R11, R2, 0x1, R3 ;  /* 0x00000001020b7824 */ /* 0x001fe200078e0203 */
[----:B-1----:R-:W-:-:S07]  /*02f0*/  LEA R10, R7, R10, 0x18 ;  /* 0x0000000a070a7211 */ /* 0x002fce00078ec0ff */
.L_x_32107:
[----:B--2---:R-:W-:-:S04]  /*0300*/  IMAD.WIDE.U32 R18, R2, 0x4, R4 ;  /* 0x0000000402127825 */ /* 0x004fc800078e0004 */
[--C-:B------:R-:W-:Y:S01]  /*0310*/  IMAD.WIDE.U32 R16, R11, 0x4, R4.reuse ;  /* 0x000000040b107825 */ /* 0x100fe200078e0004 */
[----:B-1----:R0:W2:Y:S03]  /*0320*/  LDG.E R12, desc[UR8][R18.64] ;  /* 0x00000008120c7981 */ /* 0x0020a6000c1e1900 */
        /* <DEDUP_REMOVED lines=36> */
.L_x_32106:
[----:B------:R-:W-:Y:S05]  /*0570*/  BSYNC.RECONVERGENT B0 ;  /* 0x0000000000007941 */ /* 0x000fea0003800200 */
.L_x_32105:
[----:B------:R-:W-:Y:S05]  /*0580*/  @P1 EXIT ;  /* 0x000000000000194d */ /* 0x000fea0003800000 */
[----:B------:R-:W2:Y:S01]  /*0590*/  S2R R2, SR_CTAID.X ;  /* 0x0000000000027919 */ /* 0x000ea20000002500 */
[----:B------:R-:W-:Y:S01]  /*05a0*/  ISETP.GT.U32.AND P0, PT, R0, 0x3f, PT ;  /* 0x0000003f0000780c */ /* 0x000fe20003f04070 */
[----:B------:R-:W-:-:S12]  /*05b0*/  BSSY.RECONVERGENT B0, `(.L_x_32108) ;  /* 0x000005d000007945 */ /* 0x000fd80003800200 */
[----:B------:R-:W-:Y:S05]  /*05c0*/  @P0 BRA `(.L_x_32109) ;  /* 0x00000004006c0947 */ /* 0x000fea0003800000 */
[----:B-1----:R-:W-:Y:S01]  /*05d0*/  IMAD.SHL.U32 R20, R3, 0x4, RZ ;  /* 0x0000000403147824 */ /* 0x002fe200078e00ff */
[----:B------:R-:W-:Y:S01]  /*05e0*/  BSSY.RECONVERGENT B1, `(.L_x_32110) ;  /* 0x0000034000017945 */ /* 0x000fe20003800200 */
[----:B------:R-:W-:Y:S02]  /*05f0*/  IMAD.SHL.U32 R27, R0, 0x4, RZ ;  /* 0x00000004001b7824 */ /* 0x000fe400078e00ff */
[----:B------:R-:W1:Y:S01]  /*0600*/  I2F.U32.RP R9, R20 ;  /* 0x0000001400097306 */ /* 0x000e620000209000 */
[----:B0-----:R-:W-:Y:S01]  /*0610*/  IMAD.MOV R11, RZ, RZ, -R20 ;  /* 0x000000ffff0b7224 */ /* 0x001fe200078e0a14 */
[----:B------:R-:W-:Y:S01]  /*0620*/  ISETP.NE.U32.AND P2, PT, R20, RZ, PT ;  /* 0x000000ff1400720c */ /* 0x000fe20003f45070 */
[----:B--2---:R-:W-:Y:S01]  /*0630*/  IMAD.SHL.U32 R28, R2, 0x100, RZ ;  /* 0x00000100021c7824 */ /* 0x004fe200078e00ff */
[----:B------:R-:W-:-:S04]  /*0640*/  IADD3 R6, PT, PT, R20, R27, RZ ;  /* 0x0000001b14067210 */ /* 0x000fc80007ffe0ff */
[C---:B------:R-:W-:Y:S02]  /*0650*/  ISETP.GE.U32.AND P0, PT, R6.reuse, 0x100, PT ;  /* 0x000001000600780c */ /* 0x040fe40003f06070 */
[----:B------:R-:W-:Y:S02]  /*0660*/  VIMNMX.U32 R7, PT, PT, R6, 0x100, !PT ;  /* 0x0000010006077848 */ /* 0x000fe40007fe0000 */
[----:B------:R-:W-:Y:S01]  /*0670*/  SEL R8, RZ, 0x1, P0 ;  /* 0x00000001ff087807 */ /* 0x000fe20000000000 */
[----:B-1----:R-:W0:Y:S03]  /*0680*/  MUFU.RCP R9, R9 ;  /* 0x0000000900097308 */ /* 0x002e260000001000 */
[----:B------:R-:W-:Y:S02]  /*0690*/  IADD3 R7, PT, PT, R7, -R6, -R8 ;  /* 0x8000000607077210 */ /* 0x000fe40007ffe808 */
        /* <DEDUP_REMOVED lines=22> */
[----:B------:R-:W-:-:S04]  /*0800*/  UIADD3 UR4, UPT, UPT, UR4, 0x480, URZ ;  /* 0x0000048004047890 */ /* 0x000fc8000fffe0ff */
[----:B------:R-:W-:Y:S01]  /*0810*/  LOP3.LUT R5, R5, 0x3, RZ, 0xc0, !PT ;  /* 0x0000000305057812 */ /* 0x000fe200078ec0ff */
[----:B------:R-:W1:Y:S03]  /*0820*/  LDC R7, c[0x0][0x388] ;  /* 0x0000e200ff077b82 */ /* 0x000e660000000800 */
[----:B------:R-:W-:-:S05]  /*0830*/  IADD3 R12, PT, PT, -R5, RZ, RZ ;  /* 0x000000ff050c7210 */ /* 0x000fca0007ffe1ff */
[----:B------:R-:W2:Y:S01]  /*0840*/  LDC.64 R8, c[0x0][0x390] ;  /* 0x0000e400ff087b82 */ /* 0x000ea20000000a00 */
[----:B0-----:R-:W-:-:S06]  /*0850*/  ULEA UR4, UR5, UR4, 0x18 ;  /* 0x0000000405047291 */ /* 0x001fcc000f8ec0ff */
[----:B------:R-:W-:Y:S01]  /*0860*/  LEA R10, R0, UR4, 0x4 ;  /* 0x00000004000a7c11 */ /* 0x000fe2000f8e20ff */
[----:B-1----:R-:W-:-:S04]  /*0870*/  IMAD R4, R7, UR6, R28 ;  /* 0x0000000607047c24 */ /* 0x002fc8000f8e021c */
[----:B------:R-:W-:-:S07]  /*0880*/  IMAD.IADD R11, R27, 0x1, R4 ;  /* 0x000000011b0b7824 */ /* 0x000fce00078e0204 */
.L_x_32112:
[----:B--2---:R-:W-:-:S06]  /*0890*/  IMAD.WIDE R4, R11, 0x4, R8 ;  /* 0x000000040b047825 */ /* 0x004fcc00078e0208 */
[----:B------:R-:W2:Y:S01]  /*08a0*/  LDG.E.128 R4, desc[UR8][R4.64] ;  /* 0x0000000804047981 */ /* 0x000ea2000c1e1d00 */
[----:B------:R-:W-:Y:S01]  /*08b0*/  VIADD R12, R12, 0x1 ;  /* 0x000000010c0c7836 */ /* 0x000fe20000000000 */
[C---:B------:R-:W-:Y:S01]  /*08c0*/  IADD3 R27, PT, PT, R20.reuse, R27, RZ ;  /* 0x0000001b141b7210 */ /* 0x040fe20007ffe0ff */
[----:B------:R-:W-:-:S03]  /*08d0*/  IMAD.IADD R11, R20, 0x1, R11 ;  /* 0x00000001140b7824 */ /* 0x000fc600078e020b */
[----:B------:R-:W-:Y:S01]  /*08e0*/  ISETP.NE.AND P0, PT, R12, RZ, PT ;  /* 0x000000ff0c00720c */ /* 0x000fe20003f05270 */
[----:B--2---:R0:W-:Y:S02]  /*08f0*/  STS.128 [R10], R4 ;  /* 0x000000040a007388 */ /* 0x0041e40000000c00 */
[----:B0-----:R-:W-:-:S10]  /*0900*/  IMAD R10, R3, 0x10, R10 ;  /* 0x00000010030a7824 */ /* 0x001fd400078e020a */
[----:B------:R-:W-:Y:S05]  /*0910*/  @P0 BRA `(.L_x_32112) ;  /* 0xfffffffc00dc0947 */ /* 0x000fea000383ffff */
.L_x_32111:
[----:B------:R-:W-:Y:S05]  /*0920*/  BSYNC.RECONVERGENT B1 ;  /* 0x0000000000017941 */ /* 0x000fea0003800200 */
.L_x_32110:
[----:B------:R-:W-:Y:S05]  /*0930*/  @!P1 BRA `(.L_x_32109) ;  /* 0x0000000000909947 */ /* 0x000fea0003800000 */
[----:B------:R-:W0:Y:S01]  /*0940*/  LDC R4, c[0x0][0x388] ;  /* 0x0000e200ff047b82 */ /* 0x000e220000000800 */
[----:B------:R-:W-:Y:S02]  /*0950*/  UMOV UR4, 0x400 ;  /* 0x0000040000047882 */ /* 0x000fe40000000000 */
[----:B------:R-:W-:-:S05]  /*0960*/  UIADD3 UR4, UPT, UPT, UR4, 0x480, URZ ;  /* 0x0000048004047890 */ /* 0x000fca000fffe0ff */
[----:B------:R-:W1:Y:S08]  /*0970*/  S2UR UR5, SR_CgaCtaId ;  /* 0x00000000000579c3 */ /* 0x000e700000008800 */
[----:B------:R-:W2:Y:S01]  /*0980*/  LDC.64 R24, c[0x0][0x390] ;  /* 0x0000e400ff187b82 */ /* 0x000ea20000000a00 */
[----:B0-----:R-:W-:-:S05]  /*0990*/  IMAD R5, R4, UR6, R27 ;  /* 0x0000000604057c24 */ /* 0x001fca000f8e021b */
[----:B------:R-:W-:Y:S01]  /*09a0*/  IADD3 R28, PT, PT, R28, R5, RZ ;  /* 0x000000051c1c7210 */ /* 0x000fe20007ffe0ff */
[----:B-1----:R-:W-:-:S04]  /*09b0*/  ULEA UR4, UR5, UR4, 0x18 ;  /* 0x0000000405047291 */ /* 0x002fc8000f8ec0ff */
[C-C-:B------:R-:W-:Y:S02]  /*09c0*/  IMAD R22, R3.reuse, 0xc, R28.reuse ;  /* 0x0000000c03167824 */ /* 0x140fe400078e021c */
[--C-:B------:R-:W-:Y:S01]  /*09d0*/  IMAD R21, R3, 0x8, R28.reuse ;  /* 0x0000000803157824 */ /* 0x100fe200078e021c */
[----:B------:R-:W-:Y:S01]  /*09e0*/  LEA R26, R27, UR4, 0x2 ;  /* 0x000000041b1a7c11 */ /* 0x000fe2000f8e10ff */
[----:B------:R-:W-:-:S07]  /*09f0*/  IMAD.IADD R23, R20, 0x1, R28 ;  /* 0x0000000114177824 */ /* 0x000fce00078e021c */
.L_x_32113:
[----:B--23--:R-:W-:-:S04]  /*0a00*/  IMAD.WIDE R4, R28, 0x4, R24 ;  /* 0x000000041c047825 */ /* 0x00cfc800078e0218 */
        /* <DEDUP_REMOVED lines=13> */
[----:B------:R-:W-:-:S04]  /*0ae0*/  IADD3 R27, PT, PT, R20, R27, R20 ;  /* 0x0000001b141b7210 */ /* 0x000fc80007ffe014 */
[----:B------:R-:W-:Y:S01]  /*0af0*/  ISETP.GE.U32.AND P0, PT, R27, 0x100, PT ;  /* 0x000001001b00780c */ /* 0x000fe20003f06070 */
[----:B--2---:R0:W-:Y:S04]  /*0b00*/  STS.128 [R26], R4 ;  /* 0x000000041a007388 */ /* 0x0041e80000000c00 */
[----:B---3--:R3:W-:Y:S01]  /*0b10*/  STS.128 [R29], R8 ;  /* 0x000000081d007388 */ /* 0x0087e20000000c00 */
[C-C-:B0-----:R-:W-:Y:S02]  /*0b20*/  IMAD R6, R3.reuse, 0x20, R26.reuse ;  /* 0x0000002003067824 */ /* 0x141fe400078e021a */
[C---:B------:R-:W-:Y:S01]  /*0b30*/  IMAD R4, R3.reuse, 0x30, R26 ;  /* 0x0000003003047824 */ /* 0x040fe200078e021a */
[----:B------:R-:W-:Y:S02]  /*0b40*/  LEA R26, R3, R26, 0x6 ;  /* 0x0000001a031a7211 */ /* 0x000fe400078e30ff */
[----:B----4-:R3:W-:Y:S04]  /*0b50*/  STS.128 [R6], R12 ;  /* 0x0000000c06007388 */ /* 0x0107e80000000c00 */
[----:B-----5:R3:W-:Y:S01]  /*0b60*/  STS.128 [R4], R16 ;  /* 0x0000001004007388 */ /* 0x0207e20000000c00 */
[----:B------:R-:W-:Y:S05]  /*0b70*/  @!P0 BRA `(.L_x_32113) ;  /* 0xfffffffc00a08947 */ /* 0x000fea000383ffff */
.L_x_32109:
[----:B------:R-:W-:Y:S05]  /*0b80*/  BSYNC.RECONVERGENT B0 ;  /* 0x0000000000007941 */ /* 0x000fea0003800200 */
.L_x_32108:
[----:B------:R-:W4:Y:S01]  /*0b90*/  S2R R7, SR_TID.X ;  /* 0x0000000000077919 */ /* 0x000f220000002100 */
[----:B------:R-:W-:Y:S01]  /*0ba0*/  MOV R5, 0x400 ;  /* 0x0000040000057802 */ /* 0x000fe20000000f00 */
[C---:B---3--:R-:W-:Y:S01]  /*0bb0*/  VIADD R16, R0.reuse, 0x1 ;  /* 0x0000000100107836 */ /* 0x048fe20000000000 */
[C---:B-1----:R-:W-:Y:S01]  /*0bc0*/  IADD3 R23, PT, PT, R0.reuse, 0x3, RZ ;  /* 0x0000000300177810 */ /* 0x042fe20007ffe0ff */
[----:B------:R-:W1:Y:S01]  /*0bd0*/  S2R R8, SR_CgaCtaId ;  /* 0x0000000000087919 */ /* 0x000e620000008800 */
[----:B------:R-:W-:Y:S02]  /*0be0*/  VIADD R26, R0, 0x2 ;  /* 0x00000002001a7836 */ /* 0x000fe40000000000 */
[----:B------:R-:W-:Y:S01]  /*0bf0*/  LOP3.LUT R16, R16, 0xf, RZ, 0xc0, !PT ;  /* 0x0000000f10107812 */ /* 0x000fe200078ec0ff */
[----:B------:R-:W-:Y:S01]  /*0c00*/  BAR.SYNC.DEFER_BLOCKING 0x0 ;  /* 0x0000000000007b1d */ /* 0x000fe20000010000 */
[----:B------:R-:W-:Y:S01]  /*0c10*/  VIADD R20, R0, 0x4 ;  /* 0x0000000400147836 */ /* 0x000fe20000000000 */
[----:B------:R-:W-:Y:S01]  /*0c20*/  LOP3.LUT R26, R26, 0xf, RZ, 0xc0, !PT ;  /* 0x0000000f1a1a7812 */ /* 0x000fe200078ec0ff */
[----:B------:R-:W-:Y:S01]  /*0c30*/  VIADD R18, R0, 0x7 ;  /* 0x0000000700127836 */ /* 0x000fe20000000000 */
[----:B------:R-:W-:-:S02]  /*0c40*/  LOP3.LUT R23, R23, 0xf, RZ, 0xc0, !PT ;  /* 0x0000000f17177812 */ /* 0x000fc400078ec0ff */
[----:B------:R-:W-:Y:S02]  /*0c50*/  LOP3.LUT R20, R20, 0xf, RZ, 0xc0, !PT ;  /* 0x0000000f14147812 */ /* 0x000fe400078ec0ff */
[----:B------:R-:W-:Y:S01]  /*0c60*/  LOP3.LUT R18, R18, 0xf, RZ, 0xc0, !PT ;  /* 0x0000000f12127812 */ /* 0x000fe200078ec0ff */
[C---:B----4-:R-:W-:Y:S01]  /*0c70*/  IMAD.SHL.U32 R4, R7.reuse, 0x4, RZ ;  /* 0x0000000407047824 */ /* 0x050fe200078e00ff */
[----:B------:R-:W-:Y:S02]  /*0c80*/  SHF.R.U32.HI R3, RZ, 0x4, R7 ;  /* 0x00000004ff037819 */ /* 0x000fe40000011607 */
[----:B------:R-:W-:Y:S02]  /*0c90*/  LOP3.LUT R14, R7, 0xf, RZ, 0xc0, !PT ;  /* 0x0000000f070e7812 */ /* 0x000fe400078ec0ff */
[----:B-1----:R-:W-:Y:S02]  /*0ca0*/  LEA R9, R8, R5, 0x18 ;  /* 0x0000000508097211 */ /* 0x002fe400078ec0ff */
[----:B------:R-:W-:-:S05]  /*0cb0*/  LOP3.LUT R4, R4, 0x3c, RZ, 0xc0, !PT ;  /* 0x0000003c04047812 */ /* 0x000fca00078ec0ff */
[----:B------:R-:W-:-:S04]  /*0cc0*/  IMAD.IADD R4, R9, 0x1, R4 ;  /* 0x0000000109047824 */ /* 0x000fc800078e0204 */
[----:B0-----:R-:W-:Y:S01]  /*0cd0*/  IMAD R11, R3, 0x44, R4 ;  /* 0x00000044030b7824 */ /* 0x001fe200078e0204 */
[----:B------:R-:W-:Y:S01]  /*0ce0*/  IADD3 R4, PT, PT, R5, 0x480, RZ ;  /* 0x0000048005047810 */ /* 0x000fe20007ffe0ff */
[----:B------:R-:W-:-:S03]  /*0cf0*/  IMAD.SHL.U32 R5, R0, 0x10, RZ ;  /* 0x0000001000057824 */ /* 0x000fc600078e00ff */
[----:B------:R-:W0:Y:S01]  /*0d00*/  LDS R3, [R11] ;  /* 0x000000000b037984 */ /* 0x000e220000000800 */
[----:B------:R-:W-:Y:S02]  /*0d10*/  LEA R4, R8, R4, 0x18 ;  /* 0x0000000408047211 */ /* 0x000fe400078ec0ff */
[----:B------:R-:W-:Y:S01]  /*0d20*/  LOP3.LUT R8, R0, 0xf, RZ, 0xc0, !PT ;  /* 0x0000000f00087812 */ /* 0x000fe200078ec0ff */
[----:B------:R1:W3:Y:S01]  /*0d30*/  LDS R6, [R11+0x220] ;  /* 0x000220000b067984 */ /* 0x0002e20000000800 */
[----:B------:R-:W-:-:S03]  /*0d40*/  LOP3.LUT R5, R5, 0xf0, RZ, 0xc0, !PT ;  /* 0x000000f005057812 */ /* 0x000fc600078ec0ff */
[----:B------:R-:W-:Y:S01]  /*0d50*/  IMAD R10, R8, 0x44, R4 ;  /* 0x00000044080a7824 */ /* 0x000fe200078e0204 */
[C---:B------:R-:W-:Y:S02]  /*0d60*/  LOP3.LUT R9, R5.reuse, R16, RZ, 0xfc, !PT ;  /* 0x0000001005097212 */ /* 0x040fe400078efcff */
[----:B------:R-:W-:Y:S02]  /*0d70*/  LOP3.LUT R29, R5, R18, RZ, 0xfc, !PT ;  /* 0x00000012051d7212 */ /* 0x000fe400078efcff */
[----:B------:R-:W-:Y:S01]  /*0d80*/  LEA R9, R9, R4, 0x2 ;  /* 0x0000000409097211 */ /* 0x000fe200078e10ff */
[----:B------:R-:W-:Y:S01]  /*0d90*/  LDS R10, [R10] ;  /* 0x000000000a0a7984 */ /* 0x000fe20000000800 */
[----:B-1----:R-:W-:-:S04]  /*0da0*/  LOP3.LUT R11, R5, R26, RZ, 0xfc, !PT ;  /* 0x0000001a050b7212 */ /* 0x002fc800078efcff */
[----:B------:R-:W-:Y:S01]  /*0db0*/  LDS R9, [R9] ;  /* 0x0000000009097984 */ /* 0x000fe20000000800 */
[----:B------:R-:W-:-:S06]  /*0dc0*/  IMAD R11, R11, 0x4, R4 ;  /* 0x000000040b0b7824 */ /* 0x000fcc00078e0204 */
[----:B------:R-:W-:Y:S04]  /*0dd0*/  LDS R11, [R11] ;  /* 0x000000000b0b7984 */ /* 0x000fe80000000800 */
[----:B0-----:R-:W0:Y:S04]  /*0de0*/  SHFL.IDX PT, R13, R3, R14, 0x101f ;  /* 0x00101f0e030d7589 */ /* 0x001e2800000e0000 */
[----:B------:R-:W1:Y:S04]  /*0df0*/  SHFL.IDX PT, R12, R3, R16, 0x101f ;  /* 0x00101f10030c7589 */ /* 0x000e6800000e0000 */
[----:B---3--:R3:W4:Y:S04]  /*0e00*/  SHFL.IDX PT, R15, R6, R14, 0x101f ;  /* 0x00101f0e060f7589 */ /* 0x00872800000e0000 */
[----:B------:R-:W5:Y:S04]  /*0e10*/  SHFL.IDX PT, R21, R6, R16, 0x101f ;  /* 0x00101f1006157589 */ /* 0x000f6800000e0000 */
[----:B------:R-:W2:Y:S01]  /*0e20*/  SHFL.IDX PT, R19, R3, R26, 0x101f ;  /* 0x00101f1a03137589 */ /* 0x000ea200000e0000 */
[----:B---3--:R-:W-:-:S03]  /*0e30*/  IADD3 R14, PT, PT, R0, 0x6, RZ ;  /* 0x00000006000e7810 */ /* 0x008fc60007ffe0ff */
[----:B------:R-:W3:Y:S01]  /*0e40*/  SHFL.IDX PT, R16, R6, R26, 0x101f ;  /* 0x00101f1a06107589 */ /* 0x000ee200000e0000 */
[----:B------:R-:W-:Y:S01]  /*0e50*/  LOP3.LUT R14, R14, 0xf, RZ, 0xc0, !PT ;  /* 0x0000000f0e0e7812 */ /* 0x000fe200078ec0ff */
[----:B0-----:R-:W-:Y:S01]  /*0e60*/  IMAD R22, R10, R13, RZ ;  /* 0x0000000d0a167224 */ /* 0x001fe200078e02ff */
[C---:B------:R-:W-:Y:S01]  /*0e70*/  LOP3.LUT R13, R5.reuse, R23, RZ, 0xfc, !PT ;  /* 0x00000017050d7212 */ /* 0x040fe200078efcff */
[----:B------:R-:W-:Y:S01]  /*0e80*/  SHFL.IDX PT, R28, R6, R23, 0x101f ;  /* 0x00101f17061c7589 */ /* 0x000fe200000e0000 */
[----:B------:R-:W-:Y:S01]  /*0e90*/  LOP3.LUT R25, R5, R14, RZ, 0xfc, !PT ;  /* 0x0000000e05197212 */ /* 0x000fe200078efcff */
[----:B-1----:R-:W-:Y:S02]  /*0ea0*/  IMAD R22, R9, R12, R22 ;  /* 0x0000000c09167224 */ /* 0x002fe400078e0216 */
[----:B------:R-:W-:Y:S01]  /*0eb0*/  VIADD R12, R0, 0x5 ;  /* 0x00000005000c7836 */ /* 0x000fe20000000000 */
[----:B------:R-:W-:Y:S01]  /*0ec0*/  SHFL.IDX PT, R24, R3, R23, 0x101f ;  /* 0x00101f1703187589 */ /* 0x000fe200000e0000 */
[----:B----4-:R-:W-:Y:S01]  /*0ed0*/  IMAD R10, R10, R15, RZ ;  /* 0x0000000f0a0a7224 */ /* 0x010fe200078e02ff */
[----:B------:R-:W-:Y:S01]  /*0ee0*/  LOP3.LUT R15, R5, R20, RZ, 0xfc, !PT ;  /* 0x00000014050f7212 */ /* 0x000fe200078efcff */
[--C-:B------:R-:W-:Y:S01]  /*0ef0*/  IMAD R13, R13, 0x4, R4.reuse ;  /* 0x000000040d0d7824 */ /* 0x100fe200078e0204 */
[----:B------:R-:W-:Y:S01]  /*0f00*/  LOP3.LUT R12, R12, 0xf, RZ, 0xc0, !PT ;  /* 0x0000000f0c0c7812 */ /* 0x000fe200078ec0ff */
[----:B------:R-:W-:Y:S01]  /*0f10*/  IMAD R27, R25, 0x4, R4 ;  /* 0x00000004191b7824 */ /* 0x000fe200078e0204 */
[----:B------:R-:W-:Y:S01]  /*0f20*/  LEA R15, R15, R4, 0x2 ;  /* 0x000000040f0f7211 */ /* 0x000fe200078e10ff */
[----:B-----5:R-:W-:Y:S01]  /*0f30*/  IMAD R25, R9, R21, R10 ;  /* 0x0000001509197224 */ /* 0x020fe200078e020a */
[----:B------:R-:W-:Y:S01]  /*0f40*/  LOP3.LUT R17, R5, R12, RZ, 0xfc, !PT ;  /* 0x0000000c05117212 */ /* 0x000fe200078efcff */
[----:B------:R-:W0:Y:S01]  /*0f50*/  LDS R13, [R13] ;  /* 0x000000000d0d7984 */ /* 0x000e220000000800 */
[----:B------:R-:W-:Y:S01]  /*0f60*/  LEA R9, R29, R4, 0x2 ;  /* 0x000000041d097211 */ /* 0x000fe200078e10ff */
[----:B--2---:R-:W-:-:S02]  /*0f70*/  IMAD R19, R11, R19, R22 ;  /* 0x000000130b137224 */ /* 0x004fc400078e0216 */
[----:B------:R-:W-:Y:S01]  /*0f80*/  LDS R15, [R15] ;  /* 0x000000000f0f7984 */ /* 0x000fe20000000800 */
[----:B------:R-:W-:-:S03]  /*0f90*/  IMAD R17, R17, 0x4, R4 ;  /* 0x0000000411117824 */ /* 0x000fc600078e0204 */
[----:B------:R-:W-:Y:S04]  /*0fa0*/  LDS R10, [R27] ;  /* 0x000000001b0a7984 */ /* 0x000fe80000000800 */
[----:B------:R-:W-:Y:S04]  /*0fb0*/  LDS R17, [R17] ;  /* 0x0000000011117984 */ /* 0x000fe80000000800 */
[----:B------:R-:W1:Y:S04]  /*0fc0*/  SHFL.IDX PT, R22, R6, R20, 0x101f ;  /* 0x00101f1406167589 */ /* 0x000e6800000e0000 */
[----:B------:R-:W-:Y:S04]  /*0fd0*/  LDS R9, [R9] ;  /* 0x0000000009097984 */ /* 0x000fe80000000800 */
[----:B------:R3:W2:Y:S04]  /*0fe0*/  SHFL.IDX PT, R26, R3, R20, 0x101f ;  /* 0x00101f14031a7589 */ /* 0x0006a800000e0000 */
[----:B------:R-:W4:Y:S04]  /*0ff0*/  SHFL.IDX PT, R21, R3, R12, 0x101f ;  /* 0x00101f0c03157589 */ /* 0x000f2800000e0000 */
[----:B------:R-:W5:Y:S01]  /*1000*/  SHFL.IDX PT, R29, R6, R12, 0x101f ;  /* 0x00101f0c061d7589 */ /* 0x000f6200000e0000 */
[----:B---3--:R-:W-:-:S03]  /*1010*/  IMAD R20, R11, R16, R25 ;  /* 0x000000100b147224 */ /* 0x008fc600078e0219 */
[----:B------:R-:W3:Y:S04]  /*1020*/  SHFL.IDX PT, R11, R3, R14, 0x101f ;  /* 0x00101f0e030b7589 */ /* 0x000ee800000e0000 */
[----:B------:R2:W3:Y:S01]  /*1030*/  SHFL.IDX PT, R25, R6, R14, 0x101f ;  /* 0x00101f0e06197589 */ /* 0x0004e200000e0000 */
[C---:B0-----:R-:W-:Y:S02]  /*1040*/  IMAD R28, R13.reuse, R28, R20 ;  /* 0x0000001c0d1c7224 */ /* 0x041fe400078e0214 */
[----:B------:R-:W-:Y:S01]  /*1050*/  IMAD R19, R13, R24, R19 ;  /* 0x000000180d137224 */ /* 0x000fe200078e0213 */
[----:B------:R-:W0:Y:S01]  /*1060*/  SHFL.IDX PT, R27, R3, R18, 0x101f ;  /* 0x00101f12031b7589 */ /* 0x000e2200000e0000 */
[----:B-1----:R-:W-:Y:S01]  /*1070*/  IMAD R28, R15, R22, R28 ;  /* 0x000000160f1c7224 */ /* 0x002fe200078e021c */
[----:B------:R-:W-:Y:S01]  /*1080*/  LOP3.LUT R13, R5, 0x8, R8, 0xf6, !PT ;  /* 0x00000008050d7812 */ /* 0x000fe200078ef608 */
[----:B------:R-:W-:Y:S01]  /*1090*/  VIADD R22, R0, 0x9 ;  /* 0x0000000900167836 */ /* 0x000fe20000000000 */
[----:B------:R3:W1:Y:S01]  /*10a0*/  SHFL.IDX PT, R16, R6, R18, 0x101f ;  /* 0x00101f1206107589 */ /* 0x00066200000e0000 */
[----:B--2---:R-:W-:Y:S01]  /*10b0*/  IMAD R26, R15, R26, R19 ;  /* 0x0000001a0f1a7224 */ /* 0x004fe200078e0213 */
[----:B------:R-:W-:Y:S01]  /*10c0*/  IADD3 R14, PT, PT, R7, -0x1, RZ ;  /* 0xffffffff070e7810 */ /* 0x000fe20007ffe0ff */
[----:B------:R-:W-:Y:S01]  /*10d0*/  IMAD R13, R13, 0x4, R4 ;  /* 0x000000040d0d7824 */ /* 0x000fe200078e0204 */
[----:B------:R-:W-:Y:S01]  /*10e0*/  LOP3.LUT R22, R22, 0xf, RZ, 0xc0, !PT ;  /* 0x0000000f16167812 */ /* 0x000fe200078ec0ff */
[----:B----4-:R-:W-:Y:S01]  /*10f0*/  IMAD R21, R17, R21, R26 ;  /* 0x0000001511157224 */ /* 0x010fe200078e021a */
[----:B------:R-:W-:Y:S01]  /*1100*/  LOP3.LUT R14, R14, 0xf, RZ, 0xc0, !PT ;  /* 0x0000000f0e0e7812 */ /* 0x000fe200078ec0ff */
[----:B------:R-:W-:Y:S01]  /*1110*/  VIADD R12, R7, 0xe ;  /* 0x0000000e070c7836 */ /* 0x000fe20000000000 */
[----:B------:R-:W-:Y:S01]  /*1120*/  LOP3.LUT R15, R5, R22, RZ, 0xfc, !PT ;  /* 0x00000016050f7212 */ /* 0x000fe200078efcff */
[----:B-----5:R-:W-:Y:S01]  /*1130*/  IMAD R28, R17, R29, R28 ;  /* 0x0000001d111c7224 */ /* 0x020fe200078e021c */
[----:B------:R-:W-:Y:S01]  /*1140*/  LOP3.LUT R29, R5, R14, RZ, 0xfc, !PT ;  /* 0x0000000e051d7212 */ /* 0x000fe200078efcff */
[----:B---3--:R-:W-:Y:S01]  /*1150*/  IMAD R18, R10, R11, R21 ;  /* 0x0000000b0a127224 */ /* 0x008fe200078e0215 */
[----:B------:R-:W-:Y:S01]  /*1160*/  LOP3.LUT R12, R12, 0xf, RZ, 0xc0, !PT ;  /* 0x0000000f0c0c7812 */ /* 0x000fe200078ec0ff */
[----:B------:R2:W-:Y:S01]  /*1170*/  LDS R11, [R13] ;  /* 0x000000000d0b7984 */ /* 0x0005e20000000800 */
[----:B------:R-:W-:Y:S01]  /*1180*/  LEA R29, R29, R4, 0x2 ;  /* 0x000000041d1d7211 */ /* 0x000fe200078e10ff */
[----:B------:R-:W-:Y:S01]  /*1190*/  IMAD R20, R10, R25, R28 ;  /* 0x000000190a147224 */ /* 0x000fe200078e021c */
[----:B------:R-:W-:Y:S01]  /*11a0*/  IADD3 R25, PT, PT, R0, 0xa, RZ ;  /* 0x0000000a00197810 */ /* 0x000fe20007ffe0ff */
[----:B------:R-:W-:Y:S01]  /*11b0*/  IMAD R0, R15, 0x4, R4 ;  /* 0x000000040f007824 */ /* 0x000fe200078e0204 */
[----:B------:R-:W-:Y:S01]  /*11c0*/  SHFL.IDX PT, R21, R3, R22, 0x101f ;  /* 0x00101f1603157589 */ /* 0x000fe200000e0000 */
[----:B0-----:R-:W-:Y:S01]  /*11d0*/  IMAD R18, R9, R27, R18 ;  /* 0x0000001b09127224 */ /* 0x001fe200078e0212 */
[----:B------:R-:W-:Y:S01]  /*11e0*/  LOP3.LUT R25, R25, 0xf, RZ, 0xc0, !PT ;  /* 0x0000000f19197812 */ /* 0x000fe200078ec0ff */
[----:B------:R-:W-:Y:S01]  /*11f0*/  VIADD R28, R7, 0xb ;  /* 0x0000000b071c7836 */ /* 0x000fe20000000000 */
[----:B------:R-:W-:Y:S01]  /*1200*/  LOP3.LUT R27, R5, R12, RZ, 0xfc, !PT ;  /* 0x0000000c051b7212 */ /* 0x000fe200078efcff */
[----:B-1----:R-:W-:Y:S01]  /*1210*/  IMAD R20, R9, R16, R20 ;  /* 0x0000001009147224 */ /* 0x002fe200078e0214 */
[----:B------:R-:W-:Y:S01]  /*1220*/  LOP3.LUT R9, R8, 0x8, RZ, 0x3c, !PT ;  /* 0x0000000808097812 */ /* 0x000fe200078e3cff */
[C---:B------:R-:W-:Y:S01]  /*1230*/  VIADD R10, R7.reuse, 0xd ;  /* 0x0000000d070a7836 */ /* 0x040fe20000000000 */
[----:B------:R-:W-:Y:S01]  /*1240*/  LDS R8, [R0] ;  /* 0x0000000000087984 */ /* 0x000fe20000000800 */
[----:B------:R-:W-:Y:S01]  /*1250*/  IADD3 R16, PT, PT, R7, 0xc, RZ ;  /* 0x0000000c07107810 */ /* 0x000fe20007ffe0ff */
[----:B------:R-:W-:Y:S01]  /*1260*/  IMAD R27, R27, 0x4, R4 ;  /* 0x000000041b1b7824 */ /* 0x000fe200078e0204 */
[----:B------:R-:W-:Y:S01]  /*1270*/  LOP3.LUT R7, R5, R25, RZ, 0xfc, !PT ;  /* 0x0000001905077212 */ /* 0x000fe200078efcff */
[----:B------:R-:W0:Y:S01]  /*1280*/  SHFL.IDX PT, R15, R3, R9, 0x101f ;  /* 0x00101f09030f7589 */ /* 0x000e2200000e0000 */
[----:B------:R-:W-:-:S02]  /*1290*/  LOP3.LUT R28, R28, 0xf, RZ, 0xc0, !PT ;  /* 0x0000000f1c1c7812 */ /* 0x000fc400078ec0ff */
[----:B------:R-:W-:Y:S01]  /*12a0*/  LOP3.LUT R16, R16, 0xf, RZ, 0xc0, !PT ;  /* 0x0000000f10107812 */ /* 0x000fe200078ec0ff */
[--C-:B------:R-:W-:Y:S01]  /*12b0*/  IMAD R17, R7, 0x4, R4.reuse ;  /* 0x0000000407117824 */ /* 0x100fe200078e0204 */
[C---:B------:R-:W-:Y:S01]  /*12c0*/  LOP3.LUT R7, R5.reuse, R28, RZ, 0xfc, !PT ;  /* 0x0000001c05077212 */ /* 0x040fe200078efcff */
[----:B------:R-:W1:Y:S01]  /*12d0*/  SHFL.IDX PT, R23, R6, R9, 0x101f ;  /* 0x00101f0906177589 */ /* 0x000e6200000e0000 */
[----:B--2---:R-:W-:Y:S02]  /*12e0*/  LOP3.LUT R13, R5, R16, RZ, 0xfc, !PT ;  /* 0x00000010050d7212 */ /* 0x004fe400078efcff */
[----:B------:R-:W-:Y:S01]  /*12f0*/  LOP3.LUT R10, R10, 0xf, RZ, 0xc0, !PT ;  /* 0x0000000f0a0a7812 */ /* 0x000fe200078ec0ff */
[----:B------:R2:W-:Y:S01]  /*1300*/  LDS R0, [R17] ;  /* 0x0000000011007984 */ /* 0x0005e20000000800 */
[--C-:B------:R-:W-:Y:S01]  /*1310*/  IMAD R7, R7, 0x4, R4.reuse ;  /* 0x0000000407077824 */ /* 0x100fe200078e0204 */
[----:B------:R-:W-:Y:S02]  /*1320*/  LEA R24, R13, R4, 0x2 ;  /* 0x000000040d187211 */ /* 0x000fe400078e10ff */
[----:B------:R-:W-:Y:S01]  /*1330*/  LOP3.LUT R19, R5, R10, RZ, 0xfc, !PT ;  /* 0x0000000a05137212 */ /* 0x000fe200078efcff */
[----:B------:R-:W3:Y:S04]  /*1340*/  SHFL.IDX PT, R13, R6, R22, 0x101f ;  /* 0x00101f16060d7589 */ /* 0x000ee800000e0000 */
[----:B------:R-:W-:Y:S01]  /*1350*/  LDS R7, [R7] ;  /* 0x0000000007077984 */ /* 0x000fe20000000800 */
[----:B------:R-:W-:-:S03]  /*1360*/  IMAD R26, R19, 0x4, R4 ;  /* 0x00000004131a7824 */ /* 0x000fc600078e0204 */
[----:B------:R-:W-:Y:S01]  /*1370*/  LDS R9, [R24] ;  /* 0x0000000018097984 */ /* 0x000fe20000000800 */
[----:B0-----:R-:W-:-:S03]  /*1380*/  IMAD R4, R11, R15, R18 ;  /* 0x0000000f0b047224 */ /* 0x001fc600078e0212 */
[----:B------:R-:W-:Y:S01]  /*1390*/  SHFL.IDX PT, R5, R3, R25, 0x101f ;  /* 0x00101f1903057589 */ /* 0x000fe200000e0000 */
[----:B-1----:R-:W-:-:S03]  /*13a0*/  IMAD R23, R11, R23, R20 ;  /* 0x000000170b177224 */ /* 0x002fc600078e0214 */
[----:B------:R-:W-:Y:S04]  /*13b0*/  LDS R15, [R26] ;  /* 0x000000001a0f7984 */ /* 0x000fe80000000800 */
[----:B------:R-:W-:Y:S01]  /*13c0*/  LDS R18, [R27] ;  /* 0x000000001b127984 */ /* 0x000fe20000000800 */
[C---:B------:R-:W-:Y:S02]  /*13d0*/  IMAD R4, R8.reuse, R21, R4 ;  /* 0x0000001508047224 */ /* 0x040fe400078e0204 */
[----:B------:R-:W0:Y:S01]  /*13e0*/  LDC R21, c[0x0][0x388] ;  /* 0x0000e200ff157b82 */ /* 0x000e220000000800 */
[----:B--2---:R-:W1:Y:S01]  /*13f0*/  S2R R17, SR_TID.X ;  /* 0x0000000000117919 */ /* 0x004e620000002100 */
[----:B---3--:R-:W-:Y:S01]  /*1400*/  IMAD R13, R8, R13, R23 ;  /* 0x0000000d080d7224 */ /* 0x008fe200078e0217 */
[----:B------:R2:W3:Y:S04]  /*1410*/  SHFL.IDX PT, R19, R6, R25, 0x101f ;  /* 0x00101f1906137589 */ /* 0x0004e800000e0000 */
[----:B------:R-:W-:Y:S04]  /*1420*/  LDS R11, [R29] ;  /* 0x000000001d0b7984 */ /* 0x000fe80000000800 */
[----:B------:R-:W-:Y:S01]  /*1430*/  SHFL.IDX PT, R20, R3, R28, 0x101f ;  /* 0x00101f1c03147589 */ /* 0x000fe200000e0000 */
[----:B--2---:R-:W2:Y:S03]  /*1440*/  LDC R25, c[0x0][0x384] ;  /* 0x0000e100ff197b82 */ /* 0x004ea60000000800 */
[----:B------:R-:W4:Y:S04]  /*1450*/  SHFL.IDX PT, R22, R6, R28, 0x101f ;  /* 0x00101f1c06167589 */ /* 0x000f2800000e0000 */
[----:B------:R-:W-:Y:S04]  /*1460*/  SHFL.IDX PT, R24, R3, R16, 0x101f ;  /* 0x00101f1003187589 */ /* 0x000fe800000e0000 */
[----:B------:R-:W5:Y:S04]  /*1470*/  SHFL.IDX PT, R26, R6, R16, 0x101f ;  /* 0x00101f10061a7589 */ /* 0x000f6800000e0000 */
[----:B------:R-:W5:Y:S01]  /*1480*/  SHFL.IDX PT, R8, R3, R10, 0x101f ;  /* 0x00101f0a03087589 */ /* 0x000f6200000e0000 */
[----:B---3--:R-:W-:-:S03]  /*1490*/  IMAD R13, R0, R19, R13 ;  /* 0x00000013000d7224 */ /* 0x008fc600078e020d */
[----:B------:R3:W5:Y:S01]  /*14a0*/  SHFL.IDX PT, R27, R6, R10, 0x101f ;  /* 0x00101f0a061b7589 */ /* 0x00076200000e0000 */
[----:B-1----:R-:W-:-:S03]  /*14b0*/  IMAD R2, R2, 0x10, R17 ;  /* 0x0000001002027824 */ /* 0x002fc600078e0211 */
[----:B------:R-:W1:Y:S01]  /*14c0*/  SHFL.IDX PT, R23, R3, R12, 0x101f ;  /* 0x00101f0c03177589 */ /* 0x000e6200000e0000 */
[----:B--2---:R-:W-:-:S03]  /*14d0*/  IMAD R25, R25, UR6, R2 ;  /* 0x0000000619197c24 */ /* 0x004fc6000f8e0202 */
[----:B------:R-:W2:Y:S01]  /*14e0*/  SHFL.IDX PT, R29, R6, R12, 0x101f ;  /* 0x00101f0c061d7589 */ /* 0x000ea200000e0000 */
[C---:B----4-:R-:W-:Y:S02]  /*14f0*/  IMAD R13, R7.reuse, R22, R13 ;  /* 0x00000016070d7224 */ /* 0x050fe400078e020d */
[----:B---3--:R-:W-:Y:S01]  /*1500*/  IMAD R10, R0, R5, R4 ;  /* 0x00000005000a7224 */ /* 0x008fe200078e0204 */
[----:B------:R-:W3:Y:S01]  /*1510*/  SHFL.IDX PT, R28, R3, R14, 0x101f ;  /* 0x00101f0e031c7589 */ /* 0x000ee200000e0000 */
[----:B------:R-:W4:Y:S01]  /*1520*/  LDC.64 R4, c[0x0][0x3a0] ;  /* 0x0000e800ff047b82 */ /* 0x000f220000000a00 */
[----:B0-----:R-:W-:Y:S01]  /*1530*/  SHF.R.S32.HI R0, RZ, 0x1f, R21 ;  /* 0x0000001fff007819 */ /* 0x001fe20000011415 */
[----:B------:R-:W-:Y:S01]  /*1540*/  IMAD R20, R7, R20, R10 ;  /* 0x0000001407147224 */ /* 0x000fe200078e020a */
[----:B------:R-:W0:Y:S01]  /*1550*/  SHFL.IDX PT, R14, R6, R14, 0x101f ;  /* 0x00101f0e060e7589 */ /* 0x000e2200000e0000 */
[C---:B-----5:R-:W-:Y:S01]  /*1560*/  IMAD R26, R9.reuse, R26, R13 ;  /* 0x0000001a091a7224 */ /* 0x060fe200078e020d */
[----:B------:R-:W-:Y:S01]  /*1570*/  LEA.HI R0, R0, R21, RZ, 0x8 ;  /* 0x0000001500007211 */ /* 0x000fe200078f40ff */
[----:B------:R-:W-:-:S03]  /*1580*/  IMAD R20, R9, R24, R20 ;  /* 0x0000001809147224 */ /* 0x000fc600078e0214 */
[----:B------:R-:W-:Y:S01]  /*1590*/  SHF.R.S32.HI R0, RZ, 0x8, R0 ;  /* 0x00000008ff007819 */ /* 0x000fe20000011400 */
[C---:B------:R-:W-:Y:S02]  /*15a0*/  IMAD R8, R15.reuse, R8, R20 ;  /* 0x000000080f087224 */ /* 0x040fe400078e0214 */
[----:B------:R-:W-:Y:S02]  /*15b0*/  IMAD R26, R15, R27, R26 ;  /* 0x0000001b0f1a7224 */ /* 0x000fe400078e021a */
[----:B------:R-:W-:Y:S02]  /*15c0*/  IMAD R9, R0, 0x80, R25 ;  /* 0x0000008000097824 */ /* 0x000fe400078e0219 */
[C---:B-1----:R-:W-:Y:S02]  /*15d0*/  IMAD R8, R18.reuse, R23, R8 ;  /* 0x0000001712087224 */ /* 0x042fe400078e0208 */
[----:B--2---:R-:W-:Y:S02]  /*15e0*/  IMAD R26, R18, R29, R26 ;  /* 0x0000001d121a7224 */ /* 0x004fe400078e021a */
[----:B---3--:R-:W-:-:S02]  /*15f0*/  IMAD R7, R11, R28, R8 ;  /* 0x0000001c0b077224 */ /* 0x008fc400078e0208 */
[----:B----4-:R-:W-:Y:S01]  /*1600*/  IMAD.WIDE R2, R25, 0x4, R4 ;  /* 0x0000000419027825 */ /* 0x010fe200078e0204 */
[----:B------:R-:W-:Y:S03]  /*1610*/  BAR.SYNC.DEFER_BLOCKING 0x0 ;  /* 0x0000000000007b1d */ /* 0x000fe60000010000 */
[----:B0-----:R-:W-:Y:S02]  /*1620*/  IMAD R11, R11, R14, R26 ;  /* 0x0000000e0b0b7224 */ /* 0x001fe400078e021a */
[----:B------:R-:W-:Y:S01]  /*1630*/  IMAD.WIDE R4, R9, 0x4, R4 ;  /* 0x0000000409047825 */ /* 0x000fe200078e0204 */
[----:B------:R-:W-:Y:S04]  /*1640*/  STG.E desc[UR8][R2.64], R7 ;  /* 0x0000000702007986 */ /* 0x000fe8000c101908 */
[----:B------:R-:W-:Y:S01]  /*1650*/  STG.E desc[UR8][R4.64], R11 ;  /* 0x0000000b04007986 */ /* 0x000fe2000c101908 */
[----:B------:R-:W-:Y:S05]  /*1660*/  EXIT ;  /* 0x000000000000794d */ /* 0x000fea0003800000 */
        .weak           $__internal_654_$__cuda_sm20_div_u16
        .type           $__internal_654_$__cuda_sm20_div_u16,@function
        .size           $__internal_654_$__cuda_sm20_div_u16,(.L_x_39157 - $__internal_654_$__cuda_sm20_div_u16)
$__internal_654_$__cuda_sm20_div_u16:
        /* <DEDUP_REMOVED lines=18> */
[----:B------:R-:W-:Y:S06]  /*1790*/  RET.REL.NODEC R4 `(_Z9cuda_gemmIiLi128ELi1ELi1ELi256ELi16ELi16ELi64ELi0ELi1EEviiiPT_S1_S1_iii) ;  /* 0xffffffe804187950 */ /* 0x000fec0003c3ffff */
.L_x_32114:
        /* <DEDUP_REMOVED lines=14> */
.L_x_39157:


//--------------------- .text._Z9cuda_gemmIiLi128ELi1ELi1ELi256ELi16ELi16ELi64ELi0ELi0EEviiiPT_S1_S1_iii --------------------------
	.section	.text._Z9cuda_gemmIiLi128ELi1ELi1ELi256ELi16ELi16ELi64ELi0ELi0EEviiiPT_S1_S1_iii,"ax",@progbits
	.align	128
        .global         _Z9cuda_gemmIiLi128ELi1ELi1ELi256ELi16ELi16ELi64ELi0ELi0EEviiiPT_S1_S1_iii
        .type           _Z9cuda_gemmIiLi128ELi1ELi1ELi256ELi16ELi16ELi64ELi0ELi0EEviiiPT_S1_S1_iii,@function
        .size           _Z9cuda_gemmIiLi128ELi1ELi1ELi256ELi16ELi16ELi64ELi0ELi0EEviiiPT_S1_S1_iii,(.L_x_39158 - _Z9cuda_gemmIiLi128ELi1ELi1ELi256ELi16ELi16ELi64ELi0ELi0EEviiiPT_S1_S1_iii)
        .other          _Z9cuda_gemmIiLi128ELi1ELi1ELi256ELi16ELi16ELi64ELi0ELi0EEviiiPT_S1_S1_iii,@"STO_CUDA_ENTRY STV_DEFAULT"
_Z9cuda_gemmIiLi128ELi1ELi1ELi256ELi16ELi16ELi64ELi0ELi0EEviiiPT_S1_S1_iii:
.text._Z9cuda_gemmIiLi128ELi1ELi1ELi256ELi16ELi16ELi64ELi0ELi0EEviiiPT_S1_S1_iii:
[----:B------:R-:W0:Y:S08]  /*0000*/  LDC R1, c[0x0][0x37c] ;  /* 0x0000df00ff017b82 */ /* 0x000e300000000800 */
[----:B------:R-:W1:Y:S01]  /*0010*/  LDC.64 R2, c[0x0][0x3a8] ;  /* 0x0000ea00ff027b82 */ /* 0x000e620000000a00 */
[----:B------:R-:W2:Y:S01]  /*0020*/  LDCU.64 UR10, c[0x0][0x358] ;  /* 0x00006b00ff0a77ac */ /* 0x000ea20008000a00 */
[----:B------:R-:W-:Y:S01]  /*0030*/  BSSY.RECONVERGENT B0, `(.L_x_32115) ;  /* 0x0000051000007945 */ /* 0x000fe20003800200 */
[----:B0-----:R-:W-:Y:S01]  /*0040*/  VIADD R1, R1, 0xfffffff8 ;  /* 0xfffffff801017836 */ /* 0x001fe20000000000 */
[----:B-1----:R-:W-:-:S02]  /*0050*/  IABS R8, R3 ;  /* 0x0000000300087213 */ /* 0x002fc40000000000 */
[C---:B------:R-:W-:Y:S02]  /*0060*/  ISETP.NE.AND P1, PT, R3.reuse, RZ, PT ;  /* 0x000000ff0300720c */ /* 0x040fe40003f25270 */
        /* <DEDUP_REMOVED lines=10> */
[----:B------:R-:W-:Y:S01]  /*0110*/  IMAD.HI.U32 R5, R5, R7, R4 ;  /* 0x0000000705057227 */ /* 0x000fe200078e0004 */
[----:B------:R-:W-:-:S05]  /*0120*/  @!P1 LOP3.LUT R4, RZ, R3, RZ, 0x33, !PT ;  /* 0x00000003ff049212 */ /* 0x000fca00078e33ff */
[----:B------:R-:W-:Y:S02]  /*0130*/  IMAD.HI.U32 R6, R5, 0x100, RZ ;  /* 0x0000010005067827 */ /* 0x000fe400078e00ff */
[----:B------:R-:W0:Y:S02]  /*0140*/  S2R R5, SR_TID.X ;  /* 0x0000000000057919 */ /* 0x000e240000002100 */
[----:B------:R-:W-:-:S04]  /*0150*/  IMAD.MOV R7, RZ, RZ, -R6 ;  /* 0x000000ffff077224 */ /* 0x000fc800078e0a06 */
[----:B------:R-:W-:-:S05]  /*0160*/  IMAD R7, R8, R7, 0x100 ;  /* 0x0000010008077424 */ /* 0x000fca00078e0207 */
[----:B------:R-:W-:-:S13]  /*0170*/  ISETP.GT.U32.AND P2, PT, R8, R7, PT ;  /* 0x000000070800720c */ /* 0x000fda0003f44070 */
[----:B------:R-:W-:Y:S01]  /*0180*/  @!P2 IADD3 R7, PT, PT, R7, -R8, RZ ;  /* 0x800000080707a210 */ /* 0x000fe20007ffe0ff */
[----:B------:R-:W-:-:S03]  /*0190*/  @!P2 VIADD R6, R6, 0x1 ;  /* 0x000000010606a836 */ /* 0x000fc60000000000 */
[----:B------:R-:W-:-:S13]  /*01a0*/  ISETP.GE.U32.AND P0, PT, R7, R8, PT ;  /* 0x000000080700720c */ /* 0x000fda0003f06070 */
[----:B------:R-:W-:Y:S01]  /*01b0*/  @P0 VIADD R6, R6, 0x1 ;  /* 0x0000000106060836 */ /* 0x000fe20000000000 */
[----:B0-----:R-:W-:-:S03]  /*01c0*/  ISETP.GE.U32.AND P0, PT, R5, R0, PT ;  /* 0x000000000500720c */ /* 0x001fc60003f06070 */
        /* <DEDUP_REMOVED lines=30> */
.L_x_32117:
        /* <DEDUP_REMOVED lines=25> */
.L_x_32116:
[----:B------:R-:W-:Y:S05]  /*0540*/  BSYNC.RECONVERGENT B0 ;  /* 0x0000000000007941 */ /* 0x000fea0003800200 */
.L_x_32115:
[----:B------:R-:W-:Y:S01]  /*0550*/  R2UR UR13, R1 ;  /* 0x00000000010d72ca */ /* 0x000fe200000e0000 */
[----:B------:R-:W-:Y:S01]  /*0560*/  UISETP.LT.AND UP0, UPT, UR12, 0x80, UPT ;  /* 0x000000800c00788c */ /* 0x000fe2000bf01270 */
[----:B------:R-:W-:Y:S01]  /*0570*/  MOV R4, 0x5c0 ;  /* 0x000005c000047802 */ /* 0x000fe20000000f00 */
[----:B------:R-:W-:Y:S02]  /*0580*/  UMOV UR6, 0x80 ;  /* 0x0000008000067882 */ /* 0x000fe40000000000 */
[----:B------:R-:W-:-:S04]  /*0590*/  USEL UR9, UR12, 0x80, UP0 ;  /* 0x000000800c097887 */ /* 0x000fc80008000000 */
[----:B------:R-:W-:-:S12]  /*05a0*/  UPRMT UR7, UR9, 0x9910, URZ ;  /* 0x0000991009077896 */ /* 0x000fd800080000ff */
[----:B0-----:R-:W-:Y:S05]  /*05b0*/  CALL.REL.NOINC `($__internal_655_$__cuda_sm20_div_s16) ;  /* 0x0000003000e07944 */ /* 0x001fea0003c00000 */
[----:B------:R-:W-:Y:S01]  /*05c0*/  MOV R4, 0x610 ;  /* 0x0000061000047802 */ /* 0x000fe20000000f00 */
[----:B------:R-:W-:Y:S02]  /*05d0*/  UPRMT UR7, UR5, 0x9910, URZ ;  /* 0x0000991005077896 */ /* 0x000fe400080000ff */
[----:B------:R-:W-:Y:S01]  /*05e0*/  UMOV UR4, UR5 ;  /* 0x0000000500047c82 */ /* 0x000fe20008000000 */
[----:B------:R-:W-:-:S09]  /*05f0*/  UMOV UR6, 0x10 ;  /* 0x0000001000067882 */ /* 0x000fd20000000000 */
[----:B------:R-:W-:Y:S05]  /*0600*/  CALL.REL.NOINC `($__internal_655_$__cuda_sm20_div_s16) ;  /* 0x0000003000cc7944 */ /* 0x000fea0003c00000 */
[----:B------:R-:W0:Y:S01]  /*0610*/  I2F.U32.RP R4, UR9 ;  /* 0x0000000900047d06 */ /* 0x000e220008209000 */
[----:B------:R-:W-:Y:S01]  /*0620*/  IMAD R7, RZ, RZ, -UR9 ;  /* 0x80000009ff077e24 */ /* 0x000fe2000f8e02ff */
[----:B------:R-:W1:Y:S01]  /*0630*/  S2UR UR14, SR_CTAID.Y ;  /* 0x00000000000e79c3 */ /* 0x000e620000002600 */
[----:B------:R-:W-:-:S07]  /*0640*/  ISETP.NE.U32.AND P2, PT, RZ, UR9, PT ;  /* 0x00000009ff007c0c */ /* 0x000fce000bf45070 */
        /* <DEDUP_REMOVED lines=12> */
[----:B------:R-:W-:-:S04]  /*0710*/  @P0 IADD3 R3, PT, PT, R3, -UR9, RZ ;  /* 0x8000000903030c10 */ /* 0x000fc8000fffe0ff */
[----:B------:R-:W-:Y:S01]  /*0720*/  ISETP.GE.U32.AND P1, PT, R3, UR9, PT ;  /* 0x0000000903007c0c */ /* 0x000fe2000bf26070 */
[----:B------:R-:W-:-:S12]  /*0730*/  @P3 EXIT ;  /* 0x000000000000394d */ /* 0x000fd80003800000 */
[----:B------:R-:W0:Y:S01]  /*0740*/  S2R R4, SR_CTAID.X ;  /* 0x0000000000047919 */ /* 0x000e220000002500 */
[----:B------:R-:W1:Y:S01]  /*0750*/  LDC R3, c[0x0][0x360] ;  /* 0x0000d800ff037b82 */ /* 0x000e620000000800 */
[----:B------:R-:W-:Y:S01]  /*0760*/  @P0 VIADD R0, R0, 0x1 ;  /* 0x0000000100000836 */ /* 0x000fe20000000000 */
[----:B------:R-:W-:Y:S01]  /*0770*/  ISETP.GT.U32.AND P0, PT, R5, 0x3f, PT ;  /* 0x0000003f0500780c */ /* 0x000fe20003f04070 */
[----:B------:R2:W-:Y:S01]  /*0780*/  STL.64 [R1], RZ ;  /* 0x000000ff01007387 */ /* 0x0005e20000100a00 */
[----:B------:R-:W-:Y:S01]  /*0790*/  UPRMT UR6, UR5, 0x9910, URZ ;  /* 0x0000991005067896 */ /* 0x000fe200080000ff */
[----:B------:R-:W-:Y:S01]  /*07a0*/  @P1 VIADD R0, R0, 0x1 ;  /* 0x0000000100001836 */ /* 0x000fe20000000000 */
[----:B------:R-:W-:Y:S01]  /*07b0*/  @!P2 LOP3.LUT R0, RZ, UR9, RZ, 0x33, !PT ;  /* 0x00000009ff00ac12 */ /* 0x000fe2000f8e33ff */
[----:B------:R-:W-:Y:S04]  /*07c0*/  BSSY.RECONVERGENT B0, `(.L_x_32118) ;  /* 0x000005a000007945 */ /* 0x000fe80003800200 */
[----:B------:R-:W-:Y:S01]  /*07d0*/  IMAD.MOV R2, RZ, RZ, -R0 ;  /* 0x000000ffff027224 */ /* 0x000fe200078e0a00 */
[----:B------:R-:W-:-:S03]  /*07e0*/  UMOV UR5, UR6 ;  /* 0x0000000600057c82 */ /* 0x000fc60008000000 */
[----:B------:R-:W-:-:S05]  /*07f0*/  IMAD R2, R2, UR9, R5 ;  /* 0x0000000902027c24 */ /* 0x000fca000f8e0205 */
[----:B------:R-:W-:Y:S01]  /*0800*/  LOP3.LUT R6, R2, 0xf, RZ, 0xc0, !PT ;  /* 0x0000000f02067812 */ /* 0x000fe200078ec0ff */
[----:B--2---:R-:W-:Y:S06]  /*0810*/  @P0 BRA `(.L_x_32119) ;  /* 0x0000000400500947 */ /* 0x004fec0003800000 */
[----:B-1----:R-:W-:Y:S01]  /*0820*/  IMAD.SHL.U32 R7, R3, 0x4, RZ ;  /* 0x0000000403077824 */ /* 0x002fe200078e00ff */
[----:B------:R-:W-:Y:S01]  /*0830*/  SHF.L.U32 R24, R5, 0x2, RZ ;  /* 0x0000000205187819 */ /* 0x000fe200000006ff */
[----:B------:R-:W1:Y:S01]  /*0840*/  LDC R25, c[0x0][0x388] ;  /* 0x0000e200ff197b82 */ /* 0x000e620000000800 */
[----:B------:R-:W-:Y:S01]  /*0850*/  BSSY.RECONVERGENT B1, `(.L_x_32120) ;  /* 0x0000030000017945 */ /* 0x000fe20003800200 */
[----:B------:R-:W2:Y:S01]  /*0860*/  I2F.U32.RP R13, R7 ;  /* 0x00000007000d7306 */ /* 0x000ea20000209000 */
[----:B------:R-:W-:Y:S01]  /*0870*/  IMAD.MOV R15, RZ, RZ, -R7 ;  /* 0x000000ffff0f7224 */ /* 0x000fe200078e0a07 */
[C---:B------:R-:W-:Y:S01]  /*0880*/  ISETP.NE.U32.AND P2, PT, R7.reuse, RZ, PT ;  /* 0x000000ff0700720c */ /* 0x040fe20003f45070 */
[----:B------:R-:W-:-:S05]  /*0890*/  IMAD.IADD R10, R7, 0x1, R24 ;  /* 0x00000001070a7824 */ /* 0x000fca00078e0218 */
[C---:B------:R-:W-:Y:S02]  /*08a0*/  ISETP.GE.U32.AND P0, PT, R10.reuse, 0x100, PT ;  /* 0x000001000a00780c */ /* 0x040fe40003f06070 */
[----:B------:R-:W-:Y:S02]  /*08b0*/  VIMNMX.U32 R11, PT, PT, R10, 0x100, !PT ;  /* 0x000001000a0b7848 */ /* 0x000fe40007fe0000 */
[----:B------:R-:W-:Y:S01]  /*08c0*/  SEL R12, RZ, 0x1, P0 ;  /* 0x00000001ff0c7807 */ /* 0x000fe20000000000 */
[----:B--2---:R-:W2:Y:S03]  /*08d0*/  MUFU.RCP R13, R13 ;  /* 0x0000000d000d7308 */ /* 0x004ea60000001000 */
[----:B------:R-:W-:Y:S01]  /*08e0*/  IADD3 R10, PT, PT, R11, -R10, -R12 ;  /* 0x8000000a0b0a7210 */ /* 0x000fe20007ffe80c */
[----:B--2---:R-:W-:-:S04]  /*08f0*/  VIADD R8, R13, 0xffffffe ;  /* 0x0ffffffe0d087836 */ /* 0x004fc80000000000 */
[----:B------:R2:W3:Y:S02]  /*0900*/  F2I.FTZ.U32.TRUNC.NTZ R9, R8 ;  /* 0x0000000800097305 */ /* 0x0004e4000021f000 */
[----:B--2---:R-:W-:Y:S02]  /*0910*/  IMAD.MOV.U32 R8, RZ, RZ, RZ ;  /* 0x000000ffff087224 */ /* 0x004fe400078e00ff */
[----:B---3--:R-:W-:-:S04]  /*0920*/  IMAD R15, R15, R9, RZ ;  /* 0x000000090f0f7224 */ /* 0x008fc800078e02ff */
        /* <DEDUP_REMOVED lines=13> */
[----:B------:R-:W-:Y:S01]  /*0a00*/  ISETP.NE.AND P0, PT, R8, 0x3, PT ;  /* 0x000000030800780c */ /* 0x000fe20003f05270 */
[----:B0-----:R-:W-:-:S04]  /*0a10*/  IMAD.SHL.U32 R8, R4, 0x100, RZ ;  /* 0x0000010004087824 */ /* 0x001fc800078e00ff */
[----:B-1----:R-:W-:-:S08]  /*0a20*/  IMAD R25, R25, UR14, R8 ;  /* 0x0000000e19197c24 */ /* 0x002fd0000f8e0208 */
        /* <DEDUP_REMOVED lines=9> */
.L_x_32122:
[----:B------:R-:W-:-:S04]  /*0ac0*/  IMAD.IADD R9, R25, 0x1, R24 ;  /* 0x0000000119097824 */ /* 0x000fc800078e0218 */
[----:B-1----:R-:W-:-:S05]  /*0ad0*/  IMAD.WIDE R8, R9, 0x4, R10 ;  /* 0x0000000409087825 */ /* 0x002fca00078e020a */
[----:B0-----:R-:W2:Y:S01]  /*0ae0*/  LDG.E.128 R16, desc[UR10][R8.64] ;  /* 0x0000000a08107981 */ /* 0x001ea2000c1e1d00 */
[----:B------:R-:W-:Y:S02]  /*0af0*/  IMAD R14, R24, 0x4, R15 ;  /* 0x00000004180e7824 */ /* 0x000fe400078e020f */
[----:B------:R-:W-:Y:S02]  /*0b00*/  VIADD R13, R13, 0x1 ;  /* 0x000000010d0d7836 */ /* 0x000fe40000000000 */
[----:B------:R-:W-:-:S03]  /*0b10*/  IMAD.IADD R24, R7, 0x1, R24 ;  /* 0x0000000107187824 */ /* 0x000fc600078e0218 */
[----:B------:R-:W-:Y:S01]  /*0b20*/  ISETP.NE.AND P0, PT, R13, R12, PT ;  /* 0x0000000c0d00720c */ /* 0x000fe20003f05270 */
[----:B--2---:R0:W-:-:S12]  /*0b30*/  STS.128 [R14], R16 ;  /* 0x000000100e007388 */ /* 0x0041d80000000c00 */
[----:B------:R-:W-:Y:S05]  /*0b40*/  @P0 BRA `(.L_x_32122) ;  /* 0xfffffffc00dc0947 */ /* 0x000fea000383ffff */
.L_x_32121:
[----:B------:R-:W-:Y:S05]  /*0b50*/  BSYNC.RECONVERGENT B1 ;  /* 0x0000000000017941 */ /* 0x000fea0003800200 */
.L_x_32120:
[----:B------:R-:W-:Y:S05]  /*0b60*/  @!P1 BRA `(.L_x_32119) ;  /* 0x00000000007c9947 */ /* 0x000fea0003800000 */
[----:B------:R-:W1:Y:S01]  /*0b70*/  S2R R9, SR_CgaCtaId ;  /* 0x0000000000097919 */ /* 0x000e620000008800 */
[----:B------:R-:W2:Y:S01]  /*0b80*/  LDC.64 R26, c[0x0][0x390] ;  /* 0x0000e400ff1a7b82 */ /* 0x000ea20000000a00 */
[----:B------:R-:W-:-:S05]  /*0b90*/  MOV R8, 0x400 ;  /* 0x0000040000087802 */ /* 0x000fca0000000f00 */
[----:B------:R-:W-:-:S05]  /*0ba0*/  VIADD R8, R8, 0x480 ;  /* 0x0000048008087836 */ /* 0x000fca0000000000 */
[----:B-1----:R-:W-:-:S07]  /*0bb0*/  LEA R31, R9, R8, 0x18 ;  /* 0x00000008091f7211 */ /* 0x002fce00078ec0ff */
.L_x_32123:
[----:B0-----:R-:W-:Y:S01]  /*0bc0*/  IADD3 R10, PT, PT, R7, R24, RZ ;  /* 0x00000018070a7210 */ /* 0x001fe20007ffe0ff */
[----:B------:R-:W-:-:S04]  /*0bd0*/  IMAD.IADD R9, R25, 0x1, R24 ;  /* 0x0000000119097824 */ /* 0x000fc800078e0218 */
[--C-:B------:R-:W-:Y:S02]  /*0be0*/  IMAD.IADD R8, R7, 0x1, R10.reuse ;  /* 0x0000000107087824 */ /* 0x100fe400078e020a */
[----:B------:R-:W-:Y:S02]  /*0bf0*/  IMAD.IADD R13, R25, 0x1, R10 ;  /* 0x00000001190d7824 */ /* 0x000fe400078e020a */
[--C-:B------:R-:W-:Y:S02]  /*0c00*/  IMAD.IADD R32, R7, 0x1, R8.reuse ;  /* 0x0000000107207824 */ /* 0x100fe400078e0208 */
[----:B0-----:R-:W-:Y:S02]  /*0c10*/  IMAD.IADD R17, R25, 0x1, R8 ;  /* 0x0000000119117824 */ /* 0x001fe400078e0208 */
[----:B--2---:R-:W-:Y:S01]  /*0c20*/  IMAD.WIDE R8, R9, 0x4, R26 ;  /* 0x0000000409087825 */ /* 0x004fe200078e021a */
[----:B------:R-:W-:-:S03]  /*0c30*/  IADD3 R21, PT, PT, R25, R32, RZ ;  /* 0x0000002019157210 */ /* 0x000fc60007ffe0ff */
        /* <DEDUP_REMOVED lines=18> */
.L_x_32119:
[----:B------:R-:W-:Y:S05]  /*0d60*/  BSYNC.RECONVERGENT B0 ;  /* 0x0000000000007941 */ /* 0x000fea0003800200 */
.L_x_32118:
[----:B-1----:R-:W-:Y:S01]  /*0d70*/  MOV R3, UR12 ;  /* 0x0000000c00037c02 */ /* 0x002fe20008000f00 */
[----:B------:R-:W-:Y:S01]  /*0d80*/  BAR.SYNC.DEFER_BLOCKING 0x0 ;  /* 0x0000000000007b1d */ /* 0x000fe20000010000 */
[----:B0-----:R-:W-:Y:S02]  /*0d90*/  CS2R R8, SRZ ;  /* 0x0000000000087805 */ /* 0x001fe4000001ff00 */
[----:B------:R-:W-:-:S13]  /*0da0*/  ISETP.GE.AND P0, PT, R3, 0x1, PT ;  /* 0x000000010300780c */ /* 0x000fda0003f06270 */
[----:B------:R-:W-:Y:S05]  /*0db0*/  @!P0 BRA `(.L_x_32124) ;  /* 0x0000001c00948947 */ /* 0x000fea0003800000 */
[----:B------:R-:W0:Y:S01]  /*0dc0*/  LDCU.64 UR6, c[0x0][0x3a8] ;  /* 0x00007500ff0677ac */ /* 0x000e220008000a00 */
        /* <DEDUP_REMOVED lines=8> */
[----:B------:R-:W-:Y:S01]  /*0e50*/  VIADD R16, R6, 0x5 ;  /* 0x0000000506107836 */ /* 0x000fe20000000000 */
[----:B------:R-:W-:Y:S01]  /*0e60*/  LOP3.LUT R26, R26, 0xf, RZ, 0xc0, !PT ;  /* 0x0000000f1a1a7812 */ /* 0x000fe200078ec0ff */
[----:B------:R-:W-:Y:S01]  /*0e70*/  VIADD R18, R6, 0x3 ;  /* 0x0000000306127836 */ /* 0x000fe20000000000 */
[----:B------:R-:W-:Y:S01]  /*0e80*/  LOP3.LUT R32, R32, 0xf, RZ, 0xc0, !PT ;  /* 0x0000000f20207812 */ /* 0x000fe200078ec0ff */
[----:B------:R-:W-:-:S02]  /*0e90*/  VIADD R13, R6, 0x8 ;  /* 0x00000008060d7836 */ /* 0x000fc40000000000 */
[C---:B------:R-:W-:Y:S02]  /*0ea0*/  VIADD R14, R6.reuse, 0x7 ;  /* 0x00000007060e7836 */ /* 0x040fe40000000000 */
        /* <DEDUP_REMOVED lines=8> */
[----:B------:R-:W-:Y:S01]  /*0f30*/  VIADD R21, R6, 0xf ;  /* 0x0000000f06157836 */ /* 0x000fe20000000000 */
[----:B------:R-:W-:Y:S01]  /*0f40*/  SEL R3, R33, RZ, P0 ;  /* 0x000000ff21037207 */ /* 0x000fe20000000000 */
[C---:B------:R-:W-:Y:S01]  /*0f50*/  VIADD R34, R2.reuse, 0xd ;  /* 0x0000000d02227836 */ /* 0x040fe20000000000 */
[----:B------:R-:W-:Y:S01]  /*0f60*/  ISETP.GE.AND P0, PT, R17, UR7, PT ;  /* 0x0000000711007c0c */ /* 0x000fe2000bf06270 */
[----:B------:R-:W-:Y:S01]  /*0f70*/  IMAD.IADD R19, R19, 0x1, -R8 ;  /* 0x0000000113137824 */ /* 0x000fe200078e0a08 */
[----:B------:R-:W-:Y:S01]  /*0f80*/  ISETP.GE.AND P1, PT, R15, UR7, PT ;  /* 0x000000070f007c0c */ /* 0x000fe2000bf26270 */
[C---:B------:R-:W-:Y:S01]  /*0f90*/  VIADD R35, R2.reuse, 0xe ;  /* 0x0000000e02237836 */ /* 0x040fe20000000000 */
[----:B------:R-:W-:Y:S01]  /*0fa0*/  SEL R8, R33, RZ, P0 ;  /* 0x000000ff21087207 */ /* 0x000fe20000000000 */
[----:B------:R-:W-:Y:S01]  /*0fb0*/  VIADD R36, R2, 0xffffffff ;  /* 0xffffffff02247836 */ /* 0x000fe20000000000 */
[----:B------:R-:W-:Y:S01]  /*0fc0*/  ISETP.GE.AND P0, PT, R16, UR7, PT ;  /* 0x0000000710007c0c */ /* 0x000fe2000bf06270 */
[C---:B------:R-:W-:Y:S01]  /*0fd0*/  VIADD R23, R2.reuse, 0x2 ;  /* 0x0000000202177836 */ /* 0x040fe20000000000 */
[----:B------:R-:W-:Y:S01]  /*0fe0*/  IADD3 R17, PT, PT, R17, -R8, RZ ;  /* 0x8000000811117210 */ /* 0x000fe20007ffe0ff */
[----:B------:R-:W-:Y:S01]  /*0ff0*/  VIADD R25, R2, 0x4 ;  /* 0x0000000402197836 */ /* 0x000fe20000000000 */
[----:B------:R-:W-:Y:S01]  /*1000*/  IADD3 R20, PT, PT, R20, -R3, RZ ;  /* 0x8000000314147210 */ /* 0x000fe20007ffe0ff */
[C---:B------:R-:W-:Y:S01]  /*1010*/  VIADD R27, R2.reuse, 0x6 ;  /* 0x00000006021b7836 */ /* 0x040fe20000000000 */
[C---:B------:R-:W-:Y:S01]  /*1020*/  SEL R8, R33.reuse, RZ, P1 ;  /* 0x000000ff21087207 */ /* 0x040fe20000800000 */
[C---:B------:R-:W-:Y:S01]  /*1030*/  VIADD R28, R2.reuse, 0x7 ;  /* 0x00000007021c7836 */ /* 0x040fe20000000000 */
[C---:B------:R-:W-:Y:S01]  /*1040*/  SEL R3, R33.reuse, RZ, P0 ;  /* 0x000000ff21037207 */ /* 0x040fe20000000000 */
[----:B------:R-:W-:Y:S01]  /*1050*/  VIADD R29, R2, 0x9 ;  /* 0x00000009021d7836 */ /* 0x000fe20000000000 */
[----:B------:R-:W-:Y:S01]  /*1060*/  SEL R7, R33, RZ, P2 ;  /* 0x000000ff21077207 */ /* 0x000fe20001000000 */
[----:B------:R-:W-:Y:S01]  /*1070*/  IMAD.IADD R15, R15, 0x1, -R8 ;  /* 0x000000010f0f7824 */ /* 0x000fe200078e0a08 */
[----:B------:R-:W-:Y:S01]  /*1080*/  ISETP.GE.AND P0, PT, R13, UR7, PT ;  /* 0x000000070d007c0c */ /* 0x000fe2000bf06270 */
[----:B------:R-:W-:Y:S01]  /*1090*/  IMAD.IADD R16, R16, 0x1, -R3 ;  /* 0x0000000110107824 */ /* 0x000fe200078e0a03 */
[----:B------:R-:W-:Y:S01]  /*10a0*/  ISETP.GE.AND P2, PT, R14, UR7, PT ;  /* 0x000000070e007c0c */ /* 0x000fe2000bf46270 */
        /* <DEDUP_REMOVED lines=8> */
[----:B------:R-:W-:Y:S01]  /*1130*/  UISETP.LT.AND UP0, UPT, UR6, 0x10, UPT ;  /* 0x000000100600788c */ /* 0x000fe2000bf01270 */
[----:B------:R-:W-:Y:S01]  /*1140*/  ISETP.GE.AND P2, PT, R10, UR7, PT ;  /* 0x000000070a007c0c */ /* 0x000fe2000bf46270 */
[----:B------:R-:W-:Y:S01]  /*1150*/  IMAD.IADD R14, R14, 0x1, -R7 ;  /* 0x000000010e0e7824 */ /* 0x000fe200078e0a07 */
[C---:B------:R-:W-:Y:S01]  /*1160*/  SEL R3, R33.reuse, RZ, P0 ;  /* 0x000000ff21037207 */ /* 0x040fe20000000000 */
[----:B------:R-:W-:Y:S01]  /*1170*/  IMAD.MOV.U32 R62, RZ, RZ, RZ ;  /* 0x000000ffff3e7224 */ /* 0x000fe200078e00ff */
[C---:B------:R-:W-:Y:S01]  /*1180*/  SEL R8, R33.reuse, RZ, P1 ;  /* 0x000000ff21087207 */ /* 0x040fe20000800000 */
[----:B------:R-:W-:Y:S01]  /*1190*/  USEL UR6, UR6, 0x10, UP0 ;  /* 0x0000001006067887 */ /* 0x000fe20008000000 */
[----:B------:R-:W-:Y:S01]  /*11a0*/  SEL R7, R33, RZ, P2 ;  /* 0x000000ff21077207 */ /* 0x000fe20001000000 */
[----:B------:R-:W-:Y:S01]  /*11b0*/  IMAD.IADD R12, R12, 0x1, -R3 ;  /* 0x000000010c0c7824 */ /* 0x000fe200078e0a03 */
[----:B------:R-:W-:Y:S01]  /*11c0*/  ISETP.GE.AND P0, PT, R9, UR7, PT ;  /* 0x0000000709007c0c */ /* 0x000fe2000bf06270 */
[----:B------:R-:W-:Y:S01]  /*11d0*/  VIADD R3, R6, 0xd ;  /* 0x0000000d06037836 */ /* 0x000fe20000000000 */
        /* <DEDUP_REMOVED lines=19> */
[----:B------:R-:W-:Y:S01]  /*1310*/  IMAD.MOV.U32 R2, RZ, RZ, RZ ;  /* 0x000000ffff027224 */ /* 0x000fe200078e00ff */
[----:B------:R-:W-:Y:S01]  /*1320*/  LOP3.LUT R34, R35, 0xf, RZ, 0xc0, !PT ;  /* 0x0000000f23227812 */ /* 0x000fe200078ec0ff */
[----:B------:R-:W-:Y:S01]  /*1330*/  UPRMT UR7, UR4, 0x9910, URZ ;  /* 0x0000991004077896 */ /* 0x000fe200080000ff */
        /* <DEDUP_REMOVED lines=12> */
.L_x_32178:
[----:B0-----:R-:W0:Y:S01]  /*1400*/  LDC R37, c[0x0][0x3ac] ;  /* 0x0000eb00ff257b82 */ /* 0x001e220000000800 */
[----:B------:R-:W-:Y:S02]  /*1410*/  IMAD.U32 R55, RZ, RZ, UR12 ;  /* 0x0000000cff377e24 */ /* 0x000fe4000f8e00ff */
[----:B------:R-:W-:-:S03]  /*1420*/  IMAD.MOV R54, RZ, RZ, -R0 ;  /* 0x000000ffff367224 */ /* 0x000fc600078e0a00 */
[----:B------:R-:W-:-:S05]  /*1430*/  VIMNMX R55, PT, PT, R55, 0x80, PT ;  /* 0x0000008037377848 */ /* 0x000fca0003fe0100 */
        /* <DEDUP_REMOVED lines=22> */
.L_x_32126:
        /* <DEDUP_REMOVED lines=8> */
.L_x_32127:
        /* <DEDUP_REMOVED lines=8> */
.L_x_32128:
        /* <DEDUP_REMOVED lines=8> */
.L_x_32129:
        /* <DEDUP_REMOVED lines=8> */
.L_x_32130:
[----:B------:R-:W-:Y:S05]  /*17a0*/  @!P1 BRA `(.L_x_32131) ;  /* 0x00000000001c9947 */ /* 0x000fea0003800000 */
[----:B------:R-:W5:Y:S01]  /*17b0*/  S2UR UR9, SR_CgaCtaId ;  /* 0x00000000000979c3 */ /* 0x000f620000008800 */
[----:B------:R-:W-:Y:S01]  /*17c0*/  UMOV UR8, 0x400 ;  /* 0x0000040000087882 */ /* 0x000fe20000000000 */
[----:B------:R-:W-:Y:S01]  /*17d0*/  IMAD R41, R54, R37, R26 ;  /* 0x0000002536297224 */ /* 0x000fe200078e021a */
[----:B------:R-:W-:-:S04]  /*17e0*/  UIADD3 UR8, UPT, UPT, UR8, 0x480, URZ ;  /* 0x0000048008087890 */ /* 0x000fc8000fffe0ff */
[----:B-----5:R-:W-:-:S06]  /*17f0*/  ULEA UR8, UR9, UR8, 0x18 ;  /* 0x0000000809087291 */ /* 0x020fcc000f8ec0ff */
[----:B------:R-:W-:-:S06]  /*1800*/  LEA R41, R41, UR8, 0x2 ;  /* 0x0000000829297c11 */ /* 0x000fcc000f8e10ff */
[----:B------:R-:W0:Y:S02]  /*1810*/  LDS R41, [R41] ;  /* 0x0000000029297984 */ /* 0x000e240000000800 */
.L_x_32131:
        /* <DEDUP_REMOVED lines=8> */
.L_x_32132:
        /* <DEDUP_REMOVED lines=13> */
.L_x_32133:
        /* <DEDUP_REMOVED lines=13> */
.L_x_32134:
        /* <DEDUP_REMOVED lines=13> */
.L_x_32135:
        /* <DEDUP_REMOVED lines=13> */
.L_x_32136:
        /* <DEDUP_REMOVED lines=13> */
.L_x_32137:
        /* <DEDUP_REMOVED lines=13> */
.L_x_32138:
        /* <DEDUP_REMOVED lines=13> */
.L_x_32139:
        /* <DEDUP_REMOVED lines=13> */
.L_x_32140:
        /* <DEDUP_REMOVED lines=13> */
.L_x_32141:
        /* <DEDUP_REMOVED lines=11> */
[----:B------:R-:W-:-:S03]  /*20a0*/  IMAD R57, R62, UR5, RZ ;  /* 0x000000053e397c24 */ /* 0x000fc6000f8e02ff */
[----:B------:R-:W-:Y:S02]  /*20b0*/  LOP3.LUT R54, R54, 0x3c, RZ, 0xc0, !PT ;  /* 0x0000003c36367812 */ /* 0x000fe400078ec0ff */
[----:B------:R-:W-:Y:S02]  /*20c0*/  P2R R58, PR, RZ, 0x40 ;  /* 0x00000040ff3a7803 */ /* 0x000fe40000000000 */
[----:B-----5:R-:W-:Y:S02]  /*20d0*/  LEA R56, R55, R56, 0x18 ;  /* 0x0000003837387211 */ /* 0x020fe400078ec0ff */
[----:B------:R-:W-:-:S07]  /*20e0*/  MOV R55, R0 ;  /* 0x0000000000377202 */ /* 0x000fce0000000f00 */
.L_x_32177:
[----:B------:R-:W-:Y:S01]  /*20f0*/  ISETP.GT.U32.AND P6, PT, R37, 0x40, PT ;  /* 0x000000402500780c */ /* 0x000fe20003fc4070 */
[----:B------:R-:W-:-:S12]  /*2100*/  IMAD R61, R55, 0x44, R56 ;  /* 0x00000044373d7824 */ /* 0x000fd800078e0238 */
[----:B0-----:R-:W-:Y:S05]  /*2110*/  @P6 BRA `(.L_x_32144) ;  /* 0x0000000400946947 */ /* 0x001fea0003800000 */
[----:B------:R-:W-:Y:S01]  /*2120*/  IMAD.IADD R60, R61, 0x1, R54 ;  /* 0x000000013d3c7824 */ /* 0x000fe200078e0236 */
[----:B------:R-:W5:Y:S01]  /*2130*/  LDC R58, c[0x0][0x3ac] ;  /* 0x0000eb00ff3a7b82 */ /* 0x000f620000000800 */
[----:B------:R-:W-:-:S04]  /*2140*/  IMAD.MOV.U32 R59, RZ, RZ, RZ ;  /* 0x000000ffff3b7224 */ /* 0x000fc800078e00ff */
[----:B------:R-:W0:Y:S01]  /*2150*/  LDS R60, [R60] ;  /* 0x000000003c3c7984 */ /* 0x000e220000000800 */
[----:B-----5:R-:W-:-:S13]  /*2160*/  ISETP.NE.AND P0, PT, R58, RZ, PT ;  /* 0x000000ff3a00720c */ /* 0x020fda0003f05270 */
[----:B0-----:R-:W-:Y:S05]  /*2170*/  @!P0 BRA `(.L_x_32145) ;  /* 0x0000000000108947 */ /* 0x001fea0003800000 */
[----:B------:R-:W-:-:S03]  /*2180*/  UMOV UR8, 0xffffffff ;  /* 0xffffffff00087882 */ /* 0x000fc60000000000 */
[----:B------:R-:W-:Y:S05]  /*2190*/  BRA.DIV UR8, `(.L_x_32146) ;  /* 0x0000000e08887947 */ /* 0x000fea000b800000 */
[----:B------:R0:W0:Y:S02]  /*21a0*/  SHFL.IDX PT, R64, R60, R36, 0x101f ;  /* 0x00101f243c407589 */ /* 0x00002400000e0000 */
.L_x_32181:
[----:B0-----:R-:W-:-:S07]  /*21b0*/  IMAD R59, R51, R64, RZ ;  /* 0x00000040333b7224 */ /* 0x001fce00078e02ff */
.L_x_32145:
[----:B------:R-:W-:-:S13]  /*21c0*/  ISETP.GE.AND P5, PT, R58, 0x2, PT ;  /* 0x000000023a00780c */ /* 0x000fda0003fa6270 */
[----:B------:R-:W-:Y:S05]  /*21d0*/  @!P5 BRA `(.L_x_32147) ;  /* 0x000000000010d947 */ /* 0x000fea0003800000 */
[----:B------:R-:W-:-:S03]  /*21e0*/  UMOV UR8, 0xffffffff ;  /* 0xffffffff00087882 */ /* 0x000fc60000000000 */
[----:B------:R-:W-:Y:S05]  /*21f0*/  BRA.DIV UR8, `(.L_x_32148) ;  /* 0x0000000e08947947 */ /* 0x000fea000b800000 */
[----:B------:R0:W0:Y:S02]  /*2200*/  SHFL.IDX PT, R61, R60, R20, 0x101f ;  /* 0x00101f143c3d7589 */ /* 0x00002400000e0000 */
.L_x_32184:
[----:B01----:R-:W-:-:S07]  /*2210*/  IMAD R59, R52, R61, R59 ;  /* 0x0000003d343b7224 */ /* 0x003fce00078e023b */
.L_x_32147:
[----:B------:R-:W-:-:S13]  /*2220*/  ISETP.GE.AND P4, PT, R58, 0x3, PT ;  /* 0x000000033a00780c */ /* 0x000fda0003f86270 */
[----:B------:R-:W-:Y:S05]  /*2230*/  @!P4 BRA `(.L_x_32149) ;  /* 0x000000000010c947 */ /* 0x000fea0003800000 */
[----:B------:R-:W-:-:S03]  /*2240*/  UMOV UR8, 0xffffffff ;  /* 0xffffffff00087882 */ /* 0x000fc60000000000 */
[----:B------:R-:W-:Y:S05]  /*2250*/  BRA.DIV UR8, `(.L_x_32150) ;  /* 0x0000000e08a47947 */ /* 0x000fea000b800000 */
[----:B------:R0:W0:Y:S02]  /*2260*/  SHFL.IDX PT, R64, R60, R19, 0x101f ;  /* 0x00101f133c407589 */ /* 0x00002400000e0000 */
.L_x_32187:
[----:B0-2---:R-:W-:-:S07]  /*2270*/  IMAD R59, R53, R64, R59 ;  /* 0x00000040353b7224 */ /* 0x005fce00078e023b */
.L_x_32149:
[----:B------:R-:W-:-:S13]  /*2280*/  ISETP.GE.AND P3, PT, R58, 0x4, PT ;  /* 0x000000043a00780c */ /* 0x000fda0003f66270 */
[----:B------:R-:W-:Y:S05]  /*2290*/  @!P3 BRA `(.L_x_32151) ;  /* 0x000000000010b947 */ /* 0x000fea0003800000 */
[----:B------:R-:W-:-:S03]  /*22a0*/  UMOV UR8, 0xffffffff ;  /* 0xffffffff00087882 */ /* 0x000fc60000000000 */
[----:B------:R-:W-:Y:S05]  /*22b0*/  BRA.DIV UR8, `(.L_x_32152) ;  /* 0x0000000e08b07947 */ /* 0x000fea000b800000 */
[----:B------:R0:W0:Y:S02]  /*22c0*/  SHFL.IDX PT, R64, R60, R18, 0x101f ;  /* 0x00101f123c407589 */ /* 0x00002400000e0000 */
.L_x_32190:
[----:B0--3--:R-:W-:-:S07]  /*22d0*/  IMAD R59, R39, R64, R59 ;  /* 0x00000040273b7224 */ /* 0x009fce00078e023b */
.L_x_32151:
[----:B------:R-:W-:-:S13]  /*22e0*/  ISETP.GE.AND P2, PT, R58, 0x5, PT ;  /* 0x000000053a00780c */ /* 0x000fda0003f46270 */
[----:B------:R-:W-:Y:S05]  /*22f0*/  @!P2 BRA `(.L_x_32153) ;  /* 0x000000000010a947 */ /* 0x000fea0003800000 */
[----:B------:R-:W-:-:S03]  /*2300*/  UMOV UR8, 0xffffffff ;  /* 0xffffffff00087882 */ /* 0x000fc60000000000 */
[----:B------:R-:W-:Y:S05]  /*2310*/  BRA.DIV UR8, `(.L_x_32154) ;  /* 0x0000000e08bc7947 */ /* 0x000fea000b800000 */
[----:B------:R0:W0:Y:S02]  /*2320*/  SHFL.IDX PT, R61, R60, R17, 0x101f ;  /* 0x00101f113c3d7589 */ /* 0x00002400000e0000 */
.L_x_32193:
[----:B0---4-:R-:W-:-:S07]  /*2330*/  IMAD R59, R40, R61, R59 ;  /* 0x0000003d283b7224 */ /* 0x011fce00078e023b */
.L_x_32153:
[----:B------:R-:W-:-:S13]  /*2340*/  ISETP.GE.AND P1, PT, R58, 0x6, PT ;  /* 0x000000063a00780c */ /* 0x000fda0003f26270 */
[----:B------:R-:W-:Y:S05]  /*2350*/  @!P1 BRA `(.L_x_32155) ;  /* 0x0000000000109947 */ /* 0x000fea0003800000 */
[----:B------:R-:W-:-:S03]  /*2360*/  UMOV UR8, 0xffffffff ;  /* 0xffffffff00087882 */ /* 0x000fc60000000000 */
[----:B------:R-:W-:Y:S05]  /*2370*/  BRA.DIV UR8, `(.L_x_32156) ;  /* 0x0000000e08cc7947 */ /* 0x000fea000b800000 */
[----:B------:R0:W0:Y:S02]  /*2380*/  SHFL.IDX PT, R64, R60, R16, 0x101f ;  /* 0x00101f103c407589 */ /* 0x00002400000e0000 */
.L_x_32196:
[----:B0-----:R-:W-:-:S07]  /*2390*/  IMAD R59, R41, R64, R59 ;  /* 0x00000040293b7224 */ /* 0x001fce00078e023b */
.L_x_32155:
[----:B------:R-:W-:-:S13]  /*23a0*/  ISETP.GE.AND P0, PT, R58, 0x7, PT ;  /* 0x000000073a00780c */ /* 0x000fda0003f06270 */
[----:B------:R-:W-:Y:S05]  /*23b0*/  @!P0 BRA `(.L_x_32157) ;  /* 0x0000000000108947 */ /* 0x000fea0003800000 */
[----:B------:R-:W-:-:S03]  /*23c0*/  UMOV UR8, 0xffffffff ;  /* 0xffffffff00087882 */ /* 0x000fc60000000000 */
[----:B------:R-:W-:Y:S05]  /*23d0*/  BRA.DIV UR8, `(.L_x_32158) ;  /* 0x0000000e08d87947 */ /* 0x000fea000b800000 */
[----:B------:R0:W0:Y:S02]  /*23e0*/  SHFL.IDX PT, R61, R60, R15, 0x101f ;  /* 0x00101f0f3c3d7589 */ /* 0x00002400000e0000 */
.L_x_32199:
[----:B0-----:R-:W-:-:S07]  /*23f0*/  IMAD R59, R42, R61, R59 ;  /* 0x0000003d2a3b7224 */ /* 0x001fce00078e023b */
.L_x_32157:
[----:B------:R-:W-:-:S13]  /*2400*/  ISETP.GE.AND P6, PT, R58, 0x8, PT ;  /* 0x000000083a00780c */ /* 0x000fda0003fc6270 */
[----:B------:R-:W-:Y:S05]  /*2410*/  @!P6 BRA `(.L_x_32159) ;  /* 0x000000000010e947 */ /* 0x000fea0003800000 */
[----:B------:R-:W-:-:S03]  /*2420*/  UMOV UR8, 0xffffffff ;  /* 0xffffffff00087882 */ /* 0x000fc60000000000 */
[----:B------:R-:W-:Y:S05]  /*2430*/  BRA.DIV UR8, `(.L_x_32160) ;  /* 0x0000000e08e87947 */ /* 0x000fea000b800000 */
[----:B------:R0:W0:Y:S02]  /*2440*/  SHFL.IDX PT, R64, R60, R14, 0x101f ;  /* 0x00101f0e3c407589 */ /* 0x00002400000e0000 */
.L_x_32202:
[----:B0-----:R-:W-:-:S07]  /*2450*/  IMAD R59, R43, R64, R59 ;  /* 0x000000402b3b7224 */ /* 0x001fce00078e023b */
.L_x_32159:
[----:B------:R-:W-:-:S13]  /*2460*/  ISETP.GE.AND P6, PT, R58, 0x9, PT ;  /* 0x000000093a00780c */ /* 0x000fda0003fc6270 */
[----:B------:R-:W-:Y:S05]  /*2470*/  @!P6 BRA `(.L_x_32161) ;  /* 0x000000000010e947 */ /* 0x000fea0003800000 */
[----:B------:R-:W-:-:S03]  /*2480*/  UMOV UR8, 0xffffffff ;  /* 0xffffffff00087882 */ /* 0x000fc60000000000 */
[----:B------:R-:W-:Y:S05]  /*2490*/  BRA.DIV UR8, `(.L_x_32162) ;  /* 0x0000000e08f47947 */ /* 0x000fea000b800000 */
[----:B------:R0:W0:Y:S02]  /*24a0*/  SHFL.IDX PT, R61, R60, R13, 0x101f ;  /* 0x00101f0d3c3d7589 */ /* 0x00002400000e0000 */
.L_x_32205:
[----:B0-----:R-:W-:-:S07]  /*24b0*/  IMAD R59, R44, R61, R59 ;  /* 0x0000003d2c3b7224 */ /* 0x001fce00078e023b */
.L_x_32161:
[----:B------:R-:W-:-:S13]  /*24c0*/  ISETP.GE.AND P6, PT, R58, 0xa, PT ;  /* 0x0000000a3a00780c */ /* 0x000fda0003fc6270 */
[----:B------:R-:W-:Y:S05]  /*24d0*/  @!P6 BRA `(.L_x_32163) ;  /* 0x000000000010e947 */ /* 0x000fea0003800000 */
[----:B------:R-:W-:-:S03]  /*24e0*/  UMOV UR8, 0xffffffff ;  /* 0xffffffff00087882 */ /* 0x000fc60000000000 */
[----:B------:R-:W-:Y:S05]  /*24f0*/  BRA.DIV UR8, `(.L_x_32164) ;  /* 0x0000001208047947 */ /* 0x000fea000b800000 */
[----:B------:R0:W0:Y:S02]  /*2500*/  SHFL.IDX PT, R64, R60, R12, 0x101f ;  /* 0x00101f0c3c407589 */ /* 0x00002400000e0000 */
.L_x_32208:
[----:B0-----:R-:W-:-:S07]  /*2510*/  IMAD R59, R45, R64, R59 ;  /* 0x000000402d3b7224 */ /* 0x001fce00078e023b */
.L_x_32163:
[----:B------:R-:W-:-:S13]  /*2520*/  ISETP.GE.AND P6, PT, R58, 0xb, PT ;  /* 0x0000000b3a00780c */ /* 0x000fda0003fc6270 */
[----:B------:R-:W-:Y:S05]  /*2530*/  @!P6 BRA `(.L_x_32165) ;  /* 0x000000000010e947 */ /* 0x000fea0003800000 */
[----:B------:R-:W-:-:S03]  /*2540*/  UMOV UR8, 0xffffffff ;  /* 0xffffffff00087882 */ /* 0x000fc60000000000 */
[----:B------:R-:W-:Y:S05]  /*2550*/  BRA.DIV UR8, `(.L_x_32166) ;  /* 0x0000001208107947 */ /* 0x000fea000b800000 */
[----:B------:R0:W0:Y:S02]  /*2560*/  SHFL.IDX PT, R61, R60, R11, 0x101f ;  /* 0x00101f0b3c3d7589 */ /* 0x00002400000e0000 */
.L_x_32211:
[----:B0-----:R-:W-:-:S07]  /*2570*/  IMAD R59, R46, R61, R59 ;  /* 0x0000003d2e3b7224 */ /* 0x001fce00078e023b */
.L_x_32165:
[----:B------:R-:W-:-:S13]  /*2580*/  ISETP.GE.AND P6, PT, R58, 0xc, PT ;  /* 0x0000000c3a00780c */ /* 0x000fda0003fc6270 */
[----:B------:R-:W-:Y:S05]  /*2590*/  @!P6 BRA `(.L_x_32167) ;  /* 0x000000000010e947 */ /* 0x000fea0003800000 */
[----:B------:R-:W-:-:S03]  /*25a0*/  UMOV UR8, 0xffffffff ;  /* 0xffffffff00087882 */ /* 0x000fc60000000000 */
[----:B------:R-:W-:Y:S05]  /*25b0*/  BRA.DIV UR8, `(.L_x_32168) ;  /* 0x0000001208207947 */ /* 0x000fea000b800000 */
[----:B------:R0:W0:Y:S02]  /*25c0*/  SHFL.IDX PT, R64, R60, R10, 0x101f ;  /* 0x00101f0a3c407589 */ /* 0x00002400000e0000 */
.L_x_32214:
[----:B0-----:R-:W-:-:S07]  /*25d0*/  IMAD R59, R47, R64, R59 ;  /* 0x000000402f3b7224 */ /* 0x001fce00078e023b */
.L_x_32167:
[----:B------:R-:W-:-:S13]  /*25e0*/  ISETP.GE.AND P6, PT, R58, 0xd, PT ;  /* 0x0000000d3a00780c */ /* 0x000fda0003fc6270 */
[----:B------:R-:W-:Y:S05]  /*25f0*/  @!P6 BRA `(.L_x_32169) ;  /* 0x000000000010e947 */ /* 0x000fea0003800000 */
[----:B------:R-:W-:-:S03]  /*2600*/  UMOV UR8, 0xffffffff ;  /* 0xffffffff00087882 */ /* 0x000fc60000000000 */
[----:B------:R-:W-:Y:S05]  /*2610*/  BRA.DIV UR8, `(.L_x_32170) ;  /* 0x00000012082c7947 */ /* 0x000fea000b800000 */
[----:B------:R0:W0:Y:S02]  /*2620*/  SHFL.IDX PT, R61, R60, R9, 0x101f ;  /* 0x00101f093c3d7589 */ /* 0x00002400000e0000 */
.L_x_32217:
[----:B0-----:R-:W-:-:S07]  /*2630*/  IMAD R59, R48, R61, R59 ;  /* 0x0000003d303b7224 */ /* 0x001fce00078e023b */
.L_x_32169:
[----:B------:R-:W-:-:S13]  /*2640*/  ISETP.GE.AND P6, PT, R58, 0xe, PT ;  /* 0x0000000e3a00780c */ /* 0x000fda0003fc6270 */
[----:B------:R-:W-:Y:S05]  /*2650*/  @!P6 BRA `(.L_x_32171) ;  /* 0x000000000010e947 */ /* 0x000fea0003800000 */
[----:B------:R-:W-:-:S03]  /*2660*/  UMOV UR8, 0xffffffff ;  /* 0xffffffff00087882 */ /* 0x000fc60000000000 */
[----:B------:R-:W-:Y:S05]  /*2670*/  BRA.DIV UR8, `(.L_x_32172) ;  /* 0x00000012083c7947 */ /* 0x000fea000b800000 */
[----:B------:R0:W0:Y:S02]  /*2680*/  SHFL.IDX PT, R64, R60, R8, 0x101f ;  /* 0x00101f083c407589 */ /* 0x00002400000e0000 */
.L_x_32220:
[----:B0-----:R-:W-:-:S07]  /*2690*/  IMAD R59, R49, R64, R59 ;  /* 0x00000040313b7224 */ /* 0x001fce00078e023b */
.L_x_32171:
[----:B------:R-:W-:-:S13]  /*26a0*/  ISETP.GE.AND P6, PT, R58, 0xf, PT ;  /* 0x0000000f3a00780c */ /* 0x000fda0003fc6270 */
[----:B------:R-:W-:Y:S05]  /*26b0*/  @!P6 BRA `(.L_x_32173) ;  /* 0x000000000010e947 */ /* 0x000fea0003800000 */
[----:B------:R-:W-:-:S03]  /*26c0*/  UMOV UR8, 0xffffffff ;  /* 0xffffffff00087882 */ /* 0x000fc60000000000 */
[----:B------:R-:W-:Y:S05]  /*26d0*/  BRA.DIV UR8, `(.L_x_32174) ;  /* 0x0000001208487947 */ /* 0x000fea000b800000 */
[----:B------:R0:W0:Y:S02]  /*26e0*/  SHFL.IDX PT, R61, R60, R7, 0x101f ;  /* 0x00101f073c3d7589 */ /* 0x00002400000e0000 */
.L_x_32223:
[----:B0-----:R-:W-:-:S07]  /*26f0*/  IMAD R59, R50, R61, R59 ;  /* 0x0000003d323b7224 */ /* 0x001fce00078e023b */
.L_x_32173:
[----:B------:R-:W-:-:S13]  /*2700*/  ISETP.GE.AND P6, PT, R58, 0x10, PT ;  /* 0x000000103a00780c */ /* 0x000fda0003fc6270 */
[----:B------:R-:W-:Y:S05]  /*2710*/  @!P6 BRA `(.L_x_32175) ;  /* 0x000000040004e947 */ /* 0x000fea0003800000 */
[----:B------:R-:W-:-:S03]  /*2720*/  UMOV UR8, 0xffffffff ;  /* 0xffffffff00087882 */ /* 0x000fc60000000000 */
[----:B------:R-:W-:Y:S05]  /*2730*/  BRA.DIV UR8, `(.L_x_32176) ;  /* 0x0000001208587947 */ /* 0x000fea000b800000 */
[----:B------:R0:W0:Y:S02]  /*2740*/  SHFL.IDX PT, R60, R60, R3, 0x101f ;  /* 0x00101f033c3c7589 */ /* 0x00002400000e0000 */
.L_x_32226:
[----:B0-----:R-:W-:Y:S01]  /*2750*/  IMAD R59, R38, R60, R59 ;  /* 0x0000003c263b7224 */ /* 0x001fe200078e023b */
[----:B------:R-:W-:Y:S06]  /*2760*/  BRA `(.L_x_32175) ;  /* 0x0000000000f07947 */ /* 0x000fec0003800000 */
.L_x_32144:
[----:B------:R-:W5:Y:S01]  /*2770*/  LDC R66, c[0x0][0x3ac] ;  /* 0x0000eb00ff427b82 */ /* 0x000f620000000800 */
        /* <DEDUP_REMOVED lines=9> */
[----:B------:R-:W-:Y:S01]  /*2810*/  @P0 LDS R69, [R69] ;  /* 0x0000000045450984 */ /* 0x000fe20000000800 */
[----:B-----5:R-:W-:-:S13]  /*2820*/  ISETP.GE.AND P6, PT, R66, 0x1, PT ;  /* 0x000000014200780c */ /* 0x020fda0003fc6270 */
[----:B------:R-:W-:-:S06]  /*2830*/  @P6 IMAD R58, R6, 0x4, R61 ;  /* 0x00000004063a6824 */ /* 0x000fcc00078e023d */
[----:B------:R-:W0:Y:S02]  /*2840*/  @P6 LDS R58, [R58] ;  /* 0x000000003a3a6984 */ /* 0x000e240000000800 */
[----:B0-----:R-:W-:Y:S01]  /*2850*/  @P6 IMAD R59, R51, R58, RZ ;  /* 0x0000003a333b6224 */ /* 0x001fe200078e02ff */
[----:B------:R-:W-:Y:S01]  /*2860*/  ISETP.GE.AND P6, PT, R66, 0x8, PT ;  /* 0x000000084200780c */ /* 0x000fe20003fc6270 */
[----:B------:R-:W3:Y:S02]  /*2870*/  @P3 LDS R58, [R67] ;  /* 0x00000000433a3984 */ /* 0x000ee40000000800 */
[----:B-1----:R-:W-:-:S04]  /*2880*/  @P5 IMAD R59, R52, R64, R59 ;  /* 0x00000040343b5224 */ /* 0x002fc800078e023b */
[----:B--2---:R-:W-:Y:S02]  /*2890*/  @P4 IMAD R59, R53, R60, R59 ;  /* 0x0000003c353b4224 */ /* 0x004fe400078e023b */
[----:B------:R-:W-:-:S04]  /*28a0*/  @P2 IMAD R60, R25, 0x4, R61 ;  /* 0x00000004193c2824 */ /* 0x000fc800078e023d */
[----:B------:R-:W-:Y:S02]  /*28b0*/  @P6 LEA R64, R28, R61, 0x2 ;  /* 0x0000003d1c406211 */ /* 0x000fe400078e10ff */
[----:B------:R-:W4:Y:S04]  /*28c0*/  @P2 LDS R60, [R60] ;  /* 0x000000003c3c2984 */ /* 0x000f280000000800 */
[----:B------:R-:W0:Y:S01]  /*28d0*/  @P6 LDS R64, [R64] ;  /* 0x0000000040406984 */ /* 0x000e220000000800 */
[----:B---3--:R-:W-:-:S04]  /*28e0*/  @P3 IMAD R59, R39, R58, R59 ;  /* 0x0000003a273b3224 */ /* 0x008fc800078e023b */
[----:B----4-:R-:W-:-:S04]  /*28f0*/  @P2 IMAD R59, R40, R60, R59 ;  /* 0x0000003c283b2224 */ /* 0x010fc800078e023b */
[----:B------:R-:W-:-:S04]  /*2900*/  @P1 IMAD R59, R41, R68, R59 ;  /* 0x00000044293b1224 */ /* 0x000fc800078e023b */
[----:B------:R-:W-:-:S04]  /*2910*/  @P0 IMAD R59, R42, R69, R59 ;  /* 0x000000452a3b0224 */ /* 0x000fc800078e023b */
        /* <DEDUP_REMOVED lines=33> */
.L_x_32175:
        /* <DEDUP_REMOVED lines=8> */
.L_x_32143:
[----:B------:R-:W-:Y:S05]  /*2bb0*/  BSYNC B0 ;  /* 0x0000000000007941 */ /* 0x000fea0003800000 */
.L_x_32142:
[----:B------:R-:W-:Y:S01]  /*2bc0*/  ISETP.NE.AND P6, PT, R63, RZ, PT ;  /* 0x000000ff3f00720c */ /* 0x000fe20003fc5270 */
[----:B------:R-:W-:-:S12]  /*2bd0*/  VIADD R62, R62, 0x1 ;  /* 0x000000013e3e7836 */ /* 0x000fd80000000000 */
[----:B------:R-:W-:Y:S05]  /*2be0*/  @!P6 BRA `(.L_x_32178) ;  /* 0xffffffe80004e947 */ /* 0x000fea000383ffff */
[----:B------:R-:W-:Y:S05]  /*2bf0*/  BSYNC B1 ;  /* 0x0000000000017941 */ /* 0x000fea0003800000 */
.L_x_32125:
[----:B------:R0:W5:Y:S02]  /*2c00*/  LDL.64 R8, [R1] ;  /* 0x0000000001087983 */ /* 0x0001640000100a00 */
.L_x_32124:
[----:B------:R-:W-:Y:S01]  /*2c10*/  IMAD.U32 R15, RZ, RZ, UR12 ;  /* 0x0000000cff0f7e24 */ /* 0x000fe2000f8e00ff */
[----:B------:R-:W-:Y:S01]  /*2c20*/  MOV R0, UR12 ;  /* 0x0000000c00007c02 */ /* 0x000fe20008000f00 */
[----:B------:R-:W-:Y:S05]  /*2c30*/  WARPSYNC.ALL ;  /* 0x0000000000007948 */ /* 0x000fea0003800000 */
[----:B------:R-:W-:Y:S01]  /*2c40*/  VIMNMX R15, PT, PT, R15, 0x80, PT ;  /* 0x000000800f0f7848 */ /* 0x000fe20003fe0100 */
[----:B------:R-:W-:Y:S01]  /*2c50*/  IMAD.SHL.U32 R0, R0, 0x80, RZ ;  /* 0x0000008000007824 */ /* 0x000fe200078e00ff */
[----:B------:R-:W0:Y:S02]  /*2c60*/  LDCU UR15, c[0x0][0x388] ;  /* 0x00007100ff0f77ac */ /* 0x000e240008000800 */
[----:B------:R-:W-:-:S02]  /*2c70*/  IABS R7, R15 ;  /* 0x0000000f00077213 */ /* 0x000fc40000000000 */
[----:B------:R-:W-:Y:S01]  /*2c80*/  IABS R12, R0 ;  /* 0x00000000000c7213 */ /* 0x000fe20000000000 */
[----:B------:R-:W-:Y:S01]  /*2c90*/  UIADD3 UR16, UPT, UPT, UR5, 0x1, URZ ;  /* 0x0000000105107890 */ /* 0x000fe2000fffe0ff */
[----:B------:R-:W1:Y:S01]  /*2ca0*/  I2F.RP R6, R7 ;  /* 0x0000000700067306 */ /* 0x000e620000209400 */
[-C--:B------:R-:W-:Y:S01]  /*2cb0*/  IABS R13, R15.reuse ;  /* 0x0000000f000d7213 */ /* 0x080fe20000000000 */
[----:B------:R-:W-:Y:S01]  /*2cc0*/  USHF.L.U32 UR9, UR5, 0x7, URZ ;  /* 0x0000000705097899 */ /* 0x000fe200080006ff */
[----:B------:R-:W-:Y:S01]  /*2cd0*/  LOP3.LUT R0, R0, R15, RZ, 0x3c, !PT ;  /* 0x0000000f00007212 */ /* 0x000fe200078e3cff */
[----:B------:R-:W-:-:S04]  /*2ce0*/  UISETP.GE.U32.AND UP0, UPT, UR16, 0x3, UPT ;  /* 0x000000031000788c */ /* 0x000fc8000bf06070 */
[----:B------:R-:W-:Y:S02]  /*2cf0*/  USEL UR9, UR9, URZ, !UP0 ;  /* 0x000000ff09097287 */ /* 0x000fe4000c000000 */
[----:B0-----:R-:W-:Y:S01]  /*2d00*/  USHF.R.S32.HI UR8, URZ, 0x1f, UR15 ;  /* 0x0000001fff087899 */ /* 0x001fe2000801140f */
[----:B-1----:R-:W0:Y:S03]  /*2d10*/  MUFU.RCP R6, R6 ;  /* 0x0000000600067308 */ /* 0x002e260000001000 */
[----:B------:R-:W-:-:S04]  /*2d20*/  ULEA.HI UR8, UR8, UR15, URZ, 0x8 ;  /* 0x0000000f08087291 */ /* 0x000fc8000f8f40ff */
[----:B------:R-:W-:Y:S01]  /*2d30*/  USHF.R.S32.HI UR8, URZ, 0x8, UR8 ;  /* 0x00000008ff087899 */ /* 0x000fe20008011408 */
[----:B0-----:R-:W-:-:S04]  /*2d40*/  VIADD R2, R6, 0xffffffe ;  /* 0x0ffffffe06027836 */ /* 0x001fc80000000000 */
[----:B------:R0:W1:Y:S02]  /*2d50*/  F2I.FTZ.U32.TRUNC.NTZ R3, R2 ;  /* 0x0000000200037305 */ /* 0x000064000021f000 */
[----:B0-----:R-:W-:Y:S02]  /*2d60*/  IMAD.MOV.U32 R2, RZ, RZ, RZ ;  /* 0x000000ffff027224 */ /* 0x001fe400078e00ff */
[----:B-1----:R-:W-:-:S04]  /*2d70*/  IMAD.MOV R10, RZ, RZ, -R3 ;  /* 0x000000ffff0a7224 */ /* 0x002fc800078e0a03 */
[----:B------:R-:W-:Y:S02]  /*2d80*/  IMAD R11, R10, R7, RZ ;  /* 0x000000070a0b7224 */ /* 0x000fe400078e02ff */
[----:B------:R-:W-:Y:S02]  /*2d90*/  IMAD.MOV.U32 R10, RZ, RZ, R12 ;  /* 0x000000ffff0a7224 */ /* 0x000fe400078e000c */
[----:B------:R-:W-:Y:S01]  /*2da0*/  IMAD.HI.U32 R3, R3, R11, R2 ;  /* 0x0000000b03037227 */ /* 0x000fe200078e0002 */
[----:B------:R-:W-:Y:S01]  /*2db0*/  IADD3 R2, PT, PT, RZ, -R13, RZ ;  /* 0x8000000dff027210 */ /* 0x000fe20007ffe0ff */
[----:B------:R-:W0:Y:S01]  /*2dc0*/  LDC R11, c[0x0][0x384] ;  /* 0x0000e100ff0b7b82 */ /* 0x000e220000000800 */
[----:B------:R-:W-:-:S03]  /*2dd0*/  IABS R13, UR5 ;  /* 0x00000005000d7c13 */ /* 0x000fc60008000000 */
[----:B------:R-:W-:-:S04]  /*2de0*/  IMAD.HI.U32 R3, R3, R10, RZ ;  /* 0x0000000a03037227 */ /* 0x000fc800078e00ff */
[----:B------:R-:W-:Y:S01]  /*2df0*/  BAR.SYNC.DEFER_BLOCKING 0x0 ;  /* 0x0000000000007b1d */ /* 0x000fe20000010000 */
[----:B------:R-:W-:Y:S01]  /*2e00*/  ISETP.GT.U32.AND P2, PT, R13, 0x1, PT ;  /* 0x000000010d00780c */ /* 0x000fe20003f44070 */
[----:B------:R-:W-:Y:S01]  /*2e10*/  IMAD R2, R3, R2, R10 ;  /* 0x0000000203027224 */ /* 0x000fe200078e020a */
[----:B------:R-:W-:-:S04]  /*2e20*/  IADD3 R6, PT, PT, -R13, 0x1, RZ ;  /* 0x000000010d067810 */ /* 0x000fc80007ffe1ff */
[----:B------:R-:W-:Y:S02]  /*2e30*/  ISETP.GT.U32.AND P1, PT, R7, R2, PT ;  /* 0x000000020700720c */ /* 0x000fe40003f24070 */
[----:B------:R-:W-:Y:S02]  /*2e40*/  SEL R6, R6, 0x1, !P2 ;  /* 0x0000000106067807 */ /* 0x000fe40005000000 */
[----:B------:R-:W-:Y:S02]  /*2e50*/  ISETP.GE.AND P2, PT, R0, RZ, PT ;  /* 0x000000ff0000720c */ /* 0x000fe40003f46270 */
[----:B------:R-:W-:-:S07]  /*2e60*/  ISETP.GT.U32.AND P3, PT, R13, R6, PT ;  /* 0x000000060d00720c */ /* 0x000fce0003f64070 */
[----:B------:R-:W-:Y:S02]  /*2e70*/  @!P1 IMAD.IADD R2, R2, 0x1, -R7 ;  /* 0x0000000102029824 */ /* 0x000fe400078e0a07 */
[----:B------:R-:W-:Y:S01]  /*2e80*/  @!P1 VIADD R3, R3, 0x1 ;  /* 0x0000000103039836 */ /* 0x000fe20000000000 */
[----:B------:R-:W-:Y:S02]  /*2e90*/  ISETP.NE.AND P1, PT, R15, RZ, PT ;  /* 0x000000ff0f00720c */ /* 0x000fe40003f25270 */
[----:B------:R-:W-:Y:S01]  /*2ea0*/  ISETP.GE.U32.AND P0, PT, R2, R7, PT ;  /* 0x000000070200720c */ /* 0x000fe20003f06070 */
[----:B------:R-:W-:Y:S02]  /*2eb0*/  IMAD R2, R4, UR12, R5 ;  /* 0x0000000c04027c24 */ /* 0x000fe4000f8e0205 */
[----:B------:R-:W1:Y:S01]  /*2ec0*/  LDC.64 R4, c[0x0][0x3a0] ;  /* 0x0000e800ff047b82 */ /* 0x000e620000000a00 */
[----:B------:R-:W-:Y:S02]  /*2ed0*/  @!P3 IMAD.IADD R6, R6, 0x1, -R13 ;  /* 0x000000010606b824 */ /* 0x000fe400078e0a0d */
[----:B0-----:R-:W-:-:S04]  /*2ee0*/  IMAD R7, R11, UR14, R2 ;  /* 0x0000000e0b077c24 */ /* 0x001fc8000f8e0202 */
[----:B------:R-:W-:-:S03]  /*2ef0*/  VIADD R0, R7, UR9 ;  /* 0x0000000907007c36 */ /* 0x000fc60008000000 */
[----:B------:R-:W-:Y:S01]  /*2f00*/  @P0 VIADD R3, R3, 0x1 ;  /* 0x0000000103030836 */ /* 0x000fe20000000000 */
[----:B------:R-:W-:-:S04]  /*2f10*/  ISETP.NE.AND P0, PT, RZ, UR5, PT ;  /* 0x00000005ff007c0c */ /* 0x000fc8000bf05270 */
[----:B------:R-:W-:Y:S02]  /*2f20*/  @!P2 IADD3 R3, PT, PT, -R3, RZ, RZ ;  /* 0x000000ff0303a210 */ /* 0x000fe40007ffe1ff */
[----:B------:R-:W-:-:S05]  /*2f30*/  @!P1 LOP3.LUT R3, RZ, R15, RZ, 0x33, !PT ;  /* 0x0000000fff039212 */ /* 0x000fca00078e33ff */
[----:B------:R-:W-:Y:S02]  /*2f40*/  IMAD R3, R3, UR8, RZ ;  /* 0x0000000803037c24 */ /* 0x000fe4000f8e02ff */
[----:B------:R-:W-:-:S05]  /*2f50*/  @!P0 LOP3.LUT R6, RZ, UR5, RZ, 0x33, !PT ;  /* 0x00000005ff068c12 */ /* 0x000fca000f8e33ff */
[----:B------:R-:W-:Y:S02]  /*2f60*/  IMAD R11, R3, R6, R0 ;  /* 0x00000006030b7224 */ /* 0x000fe400078e0200 */
[----:B-1----:R-:W-:-:S04]  /*2f70*/  IMAD.WIDE R2, R7, 0x4, R4 ;  /* 0x0000000407027825 */ /* 0x002fc800078e0204 */
[----:B------:R-:W-:Y:S01]  /*2f80*/  IMAD.WIDE R4, R11, 0x4, R4 ;  /* 0x000000040b047825 */ /* 0x000fe200078e0204 */
[----:B-----5:R-:W-:Y:S04]  /*2f90*/  STG.E desc[UR10][R2.64], R8 ;  /* 0x0000000802007986 */ /* 0x020fe8000c10190a */
[----:B------:R-:W-:Y:S01]  /*2fa0*/  STG.E desc[UR10][R4.64], R9 ;  /* 0x0000000904007986 */ /* 0x000fe2000c10190a */
[----:B------:R-:W-:Y:S05]  /*2fb0*/  EXIT ;  /* 0x000000000000794d */ /* 0x000fea0003800000 */
.L_x_32146:
[----:B------:R-:W-:Y:S01]  /*2fc0*/  BSSY B2, `(.L_x_32179) ;  /* 0x0000007000027945 */ /* 0x000fe20003800000 */
[----:B------:R-:W-:Y:S02]  /*2fd0*/  IMAD.MOV.U32 R64, RZ, RZ, R36 ;  /* 0x000000ffff407224 */ /* 0x000fe400078e0024 */
[----:B------:R-:W-:Y:S02]  /*2fe0*/  IMAD.MOV.U32 R65, RZ, RZ, 0x101f ;  /* 0x0000101fff417424 */ /* 0x000fe400078e00ff */
[----:B------:R-:W-:-:S07]  /*2ff0*/  IMAD.MOV.U32 R61, RZ, RZ, -0x1 ;  /* 0xffffffffff3d7424 */ /* 0x000fce00078e00ff */
[----:B-1234-:R-:W-:Y:S05]  /*3000*/  WARPSYNC.COLLECTIVE R61, `(.L_x_32180) ;  /* 0x000000003d087348 */ /* 0x01efea0003c00000 */
[----:B------:R0:W0:Y:S02]  /*3010*/  SHFL.IDX P6, R64, R60, R64, R65 ;  /* 0x000000403c407389 */ /* 0x00002400000c0041 */
[----:B01234-:R-:W-:Y:S05]  /*3020*/  ENDCOLLECTIVE ;  /* 0x000000000000791b */ /* 0x01ffea0003800000 */
.L_x_32180:
[----:B------:R-:W-:Y:S05]  /*3030*/  BSYNC B2 ;  /* 0x0000000000027941 */ /* 0x000fea0003800000 */
.L_x_32179:
[----:B------:R-:W-:Y:S05]  /*3040*/  BRA `(.L_x_32181) ;  /* 0xfffffff000587947 */ /* 0x000fea000383ffff */
.L_x_32148:
[----:B------:R-:W-:Y:S01]  /*3050*/  BSSY B2, `(.L_x_32182) ;  /* 0x0000007000027945 */ /* 0x000fe20003800000 */
[----:B------:R-:W-:Y:S01]  /*3060*/  MOV R64, R20 ;  /* 0x0000001400407202 */ /* 0x000fe20000000f00 */
[----:B------:R-:W-:Y:S02]  /*3070*/  IMAD.MOV.U32 R65, RZ, RZ, 0x101f ;  /* 0x0000101fff417424 */ /* 0x000fe400078e00ff */
[----:B------:R-:W-:-:S07]  /*3080*/  IMAD.MOV.U32 R61, RZ, RZ, -0x1 ;  /* 0xffffffffff3d7424 */ /* 0x000fce00078e00ff */
[----:B-1234-:R-:W-:Y:S05]  /*3090*/  WARPSYNC.COLLECTIVE R61, `(.L_x_32183) ;  /* 0x000000003d087348 */ /* 0x01efea0003c00000 */
[----:B------:R0:W0:Y:S02]  /*30a0*/  SHFL.IDX P6, R64, R60, R64, R65 ;  /* 0x000000403c407389 */ /* 0x00002400000c0041 */
[----:B01234-:R-:W-:Y:S05]  /*30b0*/  ENDCOLLECTIVE ;  /* 0x000000000000791b */ /* 0x01ffea0003800000 */
.L_x_32183:
[----:B------:R-:W-:Y:S05]  /*30c0*/  BSYNC B2 ;  /* 0x0000000000027941 */ /* 0x000fea0003800000 */
.L_x_32182:
[----:B------:R-:W-:Y:S01]  /*30d0*/  IMAD.MOV.U32 R61, RZ, RZ, R64 ;  /* 0x000000ffff3d7224 */ /* 0x000fe200078e0040 */
[----:B------:R-:W-:Y:S06]  /*30e0*/  BRA `(.L_x_32184) ;  /* 0xfffffff000487947 */ /* 0x000fec000383ffff */
.L_x_32150:
[----:B------:R-:W-:Y:S01]  /*30f0*/  HFMA2 R65, -RZ, RZ, 0, 0.000503063201904296875 ;  /* 0x0000101fff417431 */ /* 0x000fe200000001ff */
[----:B------:R-:W-:Y:S01]  /*3100*/  BSSY B2, `(.L_x_32185) ;  /* 0x0000006000027945 */ /* 0x000fe20003800000 */
[----:B------:R-:W-:Y:S02]  /*3110*/  IMAD.MOV.U32 R64, RZ, RZ, R19 ;  /* 0x000000ffff407224 */ /* 0x000fe400078e0013 */
[----:B------:R-:W-:-:S07]  /*3120*/  IMAD.MOV.U32 R61, RZ, RZ, -0x1 ;  /* 0xffffffffff3d7424 */ /* 0x000fce00078e00ff */
[----:B-1234-:R-:W-:Y:S05]  /*3130*/  WARPSYNC.COLLECTIVE R61, `(.L_x_32186) ;  /* 0x000000003d087348 */ /* 0x01efea0003c00000 */
[----:B------:R0:W0:Y:S02]  /*3140*/  SHFL.IDX P6, R64, R60, R64, R65 ;  /* 0x000000403c407389 */ /* 0x00002400000c0041 */
[----:B01234-:R-:W-:Y:S05]  /*3150*/  ENDCOLLECTIVE ;  /* 0x000000000000791b */ /* 0x01ffea0003800000 */
.L_x_32186:
[----:B------:R-:W-:Y:S05]  /*3160*/  BSYNC B2 ;  /* 0x0000000000027941 */ /* 0x000fea0003800000 */
.L_x_32185:
[----:B------:R-:W-:Y:S05]  /*3170*/  BRA `(.L_x_32187) ;  /* 0xfffffff0003c7947 */ /* 0x000fea000383ffff */
.L_x_32152:
[----:B------:R-:W-:Y:S01]  /*3180*/  BSSY B2, `(.L_x_32188) ;  /* 0x0000007000027945 */ /* 0x000fe20003800000 */
[----:B------:R-:W-:Y:S02]  /*3190*/  IMAD.MOV.U32 R64, RZ, RZ, R18 ;  /* 0x000000ffff407224 */ /* 0x000fe400078e0012 */
[----:B------:R-:W-:Y:S02]  /*31a0*/  IMAD.MOV.U32 R65, RZ, RZ, 0x101f ;  /* 0x0000101fff417424 */ /* 0x000fe400078e00ff */
[----:B------:R-:W-:-:S07]  /*31b0*/  IMAD.MOV.U32 R61, RZ, RZ, -0x1 ;  /* 0xffffffffff3d7424 */ /* 0x000fce00078e00ff */
[----:B-1234-:R-:W-:Y:S05]  /*31c0*/  WARPSYNC.COLLECTIVE R61, `(.L_x_32189) ;  /* 0x000000003d087348 */ /* 0x01efea0003c00000 */
[----:B------:R0:W0:Y:S02]  /*31d0*/  SHFL.IDX P6, R64, R60, R64, R65 ;  /* 0x000000403c407389 */ /* 0x00002400000c0041 */
[----:B01234-:R-:W-:Y:S05]  /*31e0*/  ENDCOLLECTIVE ;  /* 0x000000000000791b */ /* 0x01ffea0003800000 */
.L_x_32189:
[----:B------:R-:W-:Y:S05]  /*31f0*/  BSYNC B2 ;  /* 0x0000000000027941 */ /* 0x000fea0003800000 */
.L_x_32188:
[----:B------:R-:W-:Y:S05]  /*3200*/  BRA `(.L_x_32190) ;  /* 0xfffffff000307947 */ /* 0x000fea000383ffff */
.L_x_32154:
[----:B------:R-:W-:Y:S01]  /*3210*/  BSSY B2, `(.L_x_32191) ;  /* 0x0000007000027945 */ /* 0x000fe20003800000 */
[----:B------:R-:W-:Y:S01]  /*3220*/  MOV R64, R17 ;  /* 0x0000001100407202 */ /* 0x000fe20000000f00 */
[----:B------:R-:W-:Y:S02]  /*3230*/  IMAD.MOV.U32 R65, RZ, RZ, 0x101f ;  /* 0x0000101fff417424 */ /* 0x000fe400078e00ff */
[----:B------:R-:W-:-:S07]  /*3240*/  IMAD.MOV.U32 R61, RZ, RZ, -0x1 ;  /* 0xffffffffff3d7424 */ /* 0x000fce00078e00ff */
[----:B-1234-:R-:W-:Y:S05]  /*3250*/  WARPSYNC.COLLECTIVE R61, `(.L_x_32192) ;  /* 0x000000003d087348 */ /* 0x01efea0003c00000 */
[----:B------:R0:W0:Y:S02]  /*3260*/  SHFL.IDX P6, R64, R60, R64, R65 ;  /* 0x000000403c407389 */ /* 0x00002400000c0041 */
[----:B01234-:R-:W-:Y:S05]  /*3270*/  ENDCOLLECTIVE ;  /* 0x000000000000791b */ /* 0x01ffea0003800000 */
.L_x_32192:
[----:B------:R-:W-:Y:S05]  /*3280*/  BSYNC B2 ;  /* 0x0000000000027941 */ /* 0x000fea0003800000 */
.L_x_32191:
[----:B------:R-:W-:Y:S01]  /*3290*/  IMAD.MOV.U32 R61, RZ, RZ, R64 ;  /* 0x000000ffff3d7224 */ /* 0x000fe200078e0040 */
[----:B------:R-:W-:Y:S06]  /*32a0*/  BRA `(.L_x_32193) ;  /* 0xfffffff000207947 */ /* 0x000fec000383ffff */
.L_x_32156:
[----:B------:R-:W-:Y:S01]  /*32b0*/  HFMA2 R65, -RZ, RZ, 0, 0.000503063201904296875 ;  /* 0x0000101fff417431 */ /* 0x000fe200000001ff */
[----:B------:R-:W-:Y:S01]  /*32c0*/  BSSY B2, `(.L_x_32194) ;  /* 0x0000006000027945 */ /* 0x000fe20003800000 */
[----:B------:R-:W-:Y:S02]  /*32d0*/  IMAD.MOV.U32 R64, RZ, RZ, R16 ;  /* 0x000000ffff407224 */ /* 0x000fe400078e0010 */
[----:B------:R-:W-:-:S07]  /*32e0*/  IMAD.MOV.U32 R61, RZ, RZ, -0x1 ;  /* 0xffffffffff3d7424 */ /* 0x000fce00078e00ff */
[----:B-1234-:R-:W-:Y:S05]  /*32f0*/  WARPSYNC.COLLECTIVE R61, `(.L_x_32195) ;  /* 0x000000003d087348 */ /* 0x01efea0003c00000 */
[----:B------:R0:W0:Y:S02]  /*3300*/  SHFL.IDX P6, R64, R60, R64, R65 ;  /* 0x000000403c407389 */ /* 0x00002400000c0041 */
[----:B01234-:R-:W-:Y:S05]  /*3310*/  ENDCOLLECTIVE ;  /* 0x000000000000791b */ /* 0x01ffea0003800000 */
.L_x_32195:
[----:B------:R-:W-:Y:S05]  /*3320*/  BSYNC B2 ;  /* 0x0000000000027941 */ /* 0x000fea0003800000 */
.L_x_32194:
[----:B------:R-:W-:Y:S05]  /*3330*/  BRA `(.L_x_32196) ;  /* 0xfffffff000147947 */ /* 0x000fea000383ffff */
.L_x_32158:
[----:B------:R-:W-:Y:S01]  /*3340*/  BSSY B2, `(.L_x_32197) ;  /* 0x0000007000027945 */ /* 0x000fe20003800000 */
[----:B------:R-:W-:Y:S02]  /*3350*/  IMAD.MOV.U32 R64, RZ, RZ, R15 ;  /* 0x000000ffff407224 */ /* 0x000fe400078e000f */
[----:B------:R-:W-:Y:S02]  /*3360*/  IMAD.MOV.U32 R65, RZ, RZ, 0x101f ;  /* 0x0000101fff417424 */ /* 0x000fe400078e00ff */
[----:B------:R-:W-:-:S07]  /*3370*/  IMAD.MOV.U32 R61, RZ, RZ, -0x1 ;  /* 0xffffffffff3d7424 */ /* 0x000fce00078e00ff */
[----:B-1234-:R-:W-:Y:S05]  /*3380*/  WARPSYNC.COLLECTIVE R61, `(.L_x_32198) ;  /* 0x000000003d087348 */ /* 0x01efea0003c00000 */
[----:B------:R0:W0:Y:S02]  /*3390*/  SHFL.IDX P6, R64, R60, R64, R65 ;  /* 0x000000403c407389 */ /* 0x00002400000c0041 */
[----:B01234-:R-:W-:Y:S05]  /*33a0*/  ENDCOLLECTIVE ;  /* 0x000000000000791b */ /* 0x01ffea0003800000 */
.L_x_32198:
[----:B------:R-:W-:Y:S05]  /*33b0*/  BSYNC B2 ;  /* 0x0000000000027941 */ /* 0x000fea0003800000 */
.L_x_32197:
[----:B------:R-:W-:Y:S01]  /*33c0*/  MOV R61, R64 ;  /* 0x00000040003d7202 */ /* 0x000fe20000000f00 */
[----:B------:R-:W-:Y:S06]  /*33d0*/  BRA `(.L_x_32199) ;  /* 0xfffffff000047947 */ /* 0x000fec000383ffff */
.L_x_32160:
[----:B------:R-:W-:Y:S01]  /*33e0*/  BSSY B2, `(.L_x_32200) ;  /* 0x0000007000027945 */ /* 0x000fe20003800000 */
[----:B------:R-:W-:Y:S02]  /*33f0*/  IMAD.MOV.U32 R64, RZ, RZ, R14 ;  /* 0x000000ffff407224 */ /* 0x000fe400078e000e */
[----:B------:R-:W-:Y:S02]  /*3400*/  IMAD.MOV.U32 R65, RZ, RZ, 0x101f ;  /* 0x0000101fff417424 */ /* 0x000fe400078e00ff */
[----:B------:R-:W-:-:S07]  /*3410*/  IMAD.MOV.U32 R61, RZ, RZ, -0x1 ;  /* 0xffffffffff3d7424 */ /* 0x000fce00078e00ff */
[----:B-1234-:R-:W-:Y:S05]  /*3420*/  WARPSYNC.COLLECTIVE R61, `(.L_x_32201) ;  /* 0x000000003d087348 */ /* 0x01efea0003c00000 */
[----:B------:R0:W0:Y:S02]  /*3430*/  SHFL.IDX P6, R64, R60, R64, R65 ;  /* 0x000000403c407389 */ /* 0x00002400000c0041 */
[----:B01234-:R-:W-:Y:S05]  /*3440*/  ENDCOLLECTIVE ;  /* 0x000000000000791b */ /* 0x01ffea0003800000 */
.L_x_32201:
[----:B------:R-:W-:Y:S05]  /*3450*/  BSYNC B2 ;  /* 0x0000000000027941 */ /* 0x000fea0003800000 */
.L_x_32200:
[----:B------:R-:W-:Y:S05]  /*3460*/  BRA `(.L_x_32202) ;  /* 0xffffffec00f87947 */ /* 0x000fea000383ffff */
.L_x_32162:
[----:B------:R-:W-:Y:S01]  /*3470*/  HFMA2 R65, -RZ, RZ, 0, 0.000503063201904296875 ;  /* 0x0000101fff417431 */ /* 0x000fe200000001ff */
[----:B------:R-:W-:Y:S01]  /*3480*/  BSSY B2, `(.L_x_32203) ;  /* 0x0000006000027945 */ /* 0x000fe20003800000 */
[----:B------:R-:W-:Y:S02]  /*3490*/  IMAD.MOV.U32 R64, RZ, RZ, R13 ;  /* 0x000000ffff407224 */ /* 0x000fe400078e000d */
[----:B------:R-:W-:-:S07]  /*34a0*/  IMAD.MOV.U32 R61, RZ, RZ, -0x1 ;  /* 0xffffffffff3d7424 */ /* 0x000fce00078e00ff */
[----:B-1234-:R-:W-:Y:S05]  /*34b0*/  WARPSYNC.COLLECTIVE R61, `(.L_x_32204) ;  /* 0x000000003d087348 */ /* 0x01efea0003c00000 */
[----:B------:R0:W0:Y:S02]  /*34c0*/  SHFL.IDX P6, R64, R60, R64, R65 ;  /* 0x000000403c407389 */ /* 0x00002400000c0041 */
[----:B01234-:R-:W-:Y:S05]  /*34d0*/  ENDCOLLECTIVE ;  /* 0x000000000000791b */ /* 0x01ffea0003800000 */
.L_x_32204:
[----:B------:R-:W-:Y:S05]  /*34e0*/  BSYNC B2 ;  /* 0x0000000000027941 */ /* 0x000fea0003800000 */
.L_x_32203:
[----:B------:R-:W-:Y:S01]  /*34f0*/  IMAD.MOV.U32 R61, RZ, RZ, R64 ;  /* 0x000000ffff3d7224 */ /* 0x000fe200078e0040 */
[----:B------:R-:W-:Y:S06]  /*3500*/  BRA `(.L_x_32205) ;  /* 0xffffffec00e87947 */ /* 0x000fec000383ffff */
.L_x_32164:
[----:B------:R-:W-:Y:S01]  /*3510*/  BSSY B2, `(.L_x_32206) ;  /* 0x0000007000027945 */ /* 0x000fe20003800000 */
[----:B------:R-:W-:Y:S01]  /*3520*/  IMAD.MOV.U32 R64, RZ, RZ, R12 ;  /* 0x000000ffff407224 */ /* 0x000fe200078e000c */
[----:B------:R-:W-:Y:S01]  /*3530*/  MOV R61, 0xffffffff ;  /* 0xffffffff003d7802 */ /* 0x000fe20000000f00 */
[----:B------:R-:W-:-:S07]  /*3540*/  IMAD.MOV.U32 R65, RZ, RZ, 0x101f ;  /* 0x0000101fff417424 */ /* 0x000fce00078e00ff */
[----:B-1234-:R-:W-:Y:S05]  /*3550*/  WARPSYNC.COLLECTIVE R61, `(.L_x_32207) ;  /* 0x000000003d087348 */ /* 0x01efea0003c00000 */
[----:B------:R0:W0:Y:S02]  /*3560*/  SHFL.IDX P6, R64, R60, R64, R65 ;  /* 0x000000403c407389 */ /* 0x00002400000c0041 */
[----:B01234-:R-:W-:Y:S05]  /*3570*/  ENDCOLLECTIVE ;  /* 0x000000000000791b */ /* 0x01ffea0003800000 */
.L_x_32207:
[----:B------:R-:W-:Y:S05]  /*3580*/  BSYNC B2 ;  /* 0x0000000000027941 */ /* 0x000fea0003800000 */
.L_x_32206:
[----:B------:R-:W-:Y:S05]  /*3590*/  BRA `(.L_x_32208) ;  /* 0xffffffec00dc7947 */ /* 0x000fea000383ffff */
.L_x_32166:
[----:B------:R-:W-:Y:S01]  /*35a0*/  BSSY B2, `(.L_x_32209) ;  /* 0x0000007000027945 */ /* 0x000fe20003800000 */
[----:B------:R-:W-:Y:S02]  /*35b0*/  IMAD.MOV.U32 R64, RZ, RZ, R11 ;  /* 0x000000ffff407224 */ /* 0x000fe400078e000b */
[----:B------:R-:W-:Y:S02]  /*35c0*/  IMAD.MOV.U32 R65, RZ, RZ, 0x101f ;  /* 0x0000101fff417424 */ /* 0x000fe400078e00ff */
[----:B------:R-:W-:-:S07]  /*35d0*/  IMAD.MOV.U32 R61, RZ, RZ, -0x1 ;  /* 0xffffffffff3d7424 */ /* 0x000fce00078e00ff */
[----:B-1234-:R-:W-:Y:S05]  /*35e0*/  WARPSYNC.COLLECTIVE R61, `(.L_x_32210) ;  /* 0x000000003d087348 */ /* 0x01efea0003c00000 */
[----:B------:R0:W0:Y:S02]  /*35f0*/  SHFL.IDX P6, R64, R60, R64, R65 ;  /* 0x000000403c407389 */ /* 0x00002400000c0041 */
[----:B01234-:R-:W-:Y:S05]  /*3600*/  ENDCOLLECTIVE ;  /* 0x000000000000791b */ /* 0x01ffea0003800000 */
.L_x_32210:
[----:B------:R-:W-:Y:S05]  /*3610*/  BSYNC B2 ;  /* 0x0000000000027941 */ /* 0x000fea0003800000 */
.L_x_32209:
[----:B------:R-:W-:Y:S01]  /*3620*/  IMAD.MOV.U32 R61, RZ, RZ, R64 ;  /* 0x000000ffff3d7224 */ /* 0x000fe200078e0040 */
[----:B------:R-:W-:Y:S06]  /*3630*/  BRA `(.L_x_32211) ;  /* 0xffffffec00cc7947 */ /* 0x000fec000383ffff */
.L_x_32168:
[----:B------:R-:W-:Y:S01]  /*3640*/  BSSY B2, `(.L_x_32212) ;  /* 0x0000007000027945 */ /* 0x000fe20003800000 */
[----:B------:R-:W-:Y:S01]  /*3650*/  MOV R64, R10 ;  /* 0x0000000a00407202 */ /* 0x000fe20000000f00 */
[----:B------:R-:W-:Y:S02]  /*3660*/  IMAD.MOV.U32 R65, RZ, RZ, 0x101f ;  /* 0x0000101fff417424 */ /* 0x000fe400078e00ff */
[----:B------:R-:W-:-:S07]  /*3670*/  IMAD.MOV.U32 R61, RZ, RZ, -0x1 ;  /* 0xffffffffff3d7424 */ /* 0x000fce00078e00ff */
[----:B-1234-:R-:W-:Y:S05]  /*3680*/  WARPSYNC.COLLECTIVE R61, `(.L_x_32213) ;  /* 0x000000003d087348 */ /* 0x01efea0003c00000 */
[----:B------:R0:W0:Y:S02]  /*3690*/  SHFL.IDX P6, R64, R60, R64, R65 ;  /* 0x000000403c407389 */ /* 0x00002400000c0041 */
[----:B01234-:R-:W-:Y:S05]  /*36a0*/  ENDCOLLECTIVE ;  /* 0x000000000000791b */ /* 0x01ffea0003800000 */
.L_x_32213:
[----:B------:R-:W-:Y:S05]  /*36b0*/  BSYNC B2 ;  /* 0x0000000000027941 */ /* 0x000fea0003800000 */
.L_x_32212:
[----:B------:R-:W-:Y:S05]  /*36c0*/  BRA `(.L_x_32214) ;  /* 0xffffffec00c07947 */ /* 0x000fea000383ffff */
.L_x_32170:
[----:B------:R-:W-:Y:S01]  /*36d0*/  BSSY B2, `(.L_x_32215) ;  /* 0x0000007000027945 */ /* 0x000fe20003800000 */
[----:B------:R-:W-:Y:S01]  /*36e0*/  IMAD.MOV.U32 R64, RZ, RZ, R9 ;  /* 0x000000ffff407224 */ /* 0x000fe200078e0009 */
[----:B------:R-:W-:Y:S01]  /*36f0*/  MOV R61, 0xffffffff ;  /* 0xffffffff003d7802 */ /* 0x000fe20000000f00 */
[----:B------:R-:W-:-:S07]  /*3700*/  IMAD.MOV.U32 R65, RZ, RZ, 0x101f ;  /* 0x0000101fff417424 */ /* 0x000fce00078e00ff */
[----:B-1234-:R-:W-:Y:S05]  /*3710*/  WARPSYNC.COLLECTIVE R61, `(.L_x_32216) ;  /* 0x000000003d087348 */ /* 0x01efea0003c00000 */
[----:B------:R0:W0:Y:S02]  /*3720*/  SHFL.IDX P6, R64, R60, R64, R65 ;  /* 0x000000403c407389 */ /* 0x00002400000c0041 */
[----:B01234-:R-:W-:Y:S05]  /*3730*/  ENDCOLLECTIVE ;  /* 0x000000000000791b */ /* 0x01ffea0003800000 */
.L_x_32216:
[----:B------:R-:W-:Y:S05]  /*3740*/  BSYNC B2 ;  /* 0x0000000000027941 */ /* 0x000fea0003800000 */
.L_x_32215:
[----:B------:R-:W-:Y:S01]  /*3750*/  IMAD.MOV.U32 R61, RZ, RZ, R64 ;  /* 0x000000ffff3d7224 */ /* 0x000fe200078e0040 */
[----:B------:R-:W-:Y:S06]  /*3760*/  BRA `(.L_x_32217) ;  /* 0xffffffec00b07947 */ /* 0x000fec000383ffff */
.L_x_32172:
[----:B------:R-:W-:Y:S01]  /*3770*/  BSSY B2, `(.L_x_32218) ;  /* 0x0000007000027945 */ /* 0x000fe20003800000 */
[----:B------:R-:W-:Y:S02]  /*3780*/  IMAD.MOV.U32 R64, RZ, RZ, R8 ;  /* 0x000000ffff407224 */ /* 0x000fe400078e0008 */
[----:B------:R-:W-:Y:S02]  /*3790*/  IMAD.MOV.U32 R65, RZ, RZ, 0x101f ;  /* 0x0000101fff417424 */ /* 0x000fe400078e00ff */
[----:B------:R-:W-:-:S07]  /*37a0*/  IMAD.MOV.U32 R61, RZ, RZ, -0x1 ;  /* 0xffffffffff3d7424 */ /* 0x000fce00078e00ff */
[----:B-1234-:R-:W-:Y:S05]  /*37b0*/  WARPSYNC.COLLECTIVE R61, `(.L_x_32219) ;  /* 0x000000003d087348 */ /* 0x01efea0003c00000 */
[----:B------:R0:W0:Y:S02]  /*37c0*/  SHFL.IDX P6, R64, R60, R64, R65 ;  /* 0x000000403c407389 */ /* 0x00002400000c0041 */
[----:B01234-:R-:W-:Y:S05]  /*37d0*/  ENDCOLLECTIVE ;  /* 0x000000000000791b */ /* 0x01ffea0003800000 */
.L_x_32219:
[----:B------:R-:W-:Y:S05]  /*37e0*/  BSYNC B2 ;  /* 0x0000000000027941 */ /* 0x000fea0003800000 */
.L_x_32218:
[----:B------:R-:W-:Y:S05]  /*37f0*/  BRA `(.L_x_32220) ;  /* 0xffffffec00a47947 */ /* 0x000fea000383ffff */
.L_x_32174:
[----:B------:R-:W-:Y:S01]  /*3800*/  BSSY B2, `(.L_x_32221) ;  /* 0x0000007000027945 */ /* 0x000fe20003800000 */
[----:B------:R-:W-:Y:S01]  /*3810*/  MOV R64, R7 ;  /* 0x0000000700407202 */ /* 0x000fe20000000f00 */
[----:B------:R-:W-:Y:S02]  /*3820*/  IMAD.MOV.U32 R65, RZ, RZ, 0x101f ;  /* 0x0000101fff417424 */ /* 0x000fe400078e00ff */
[----:B------:R-:W-:-:S07]  /*3830*/  IMAD.MOV.U32 R61, RZ, RZ, -0x1 ;  /* 0xffffffffff3d7424 */ /* 0x000fce00078e00ff */
[----:B-1234-:R-:W-:Y:S05]  /*3840*/  WARPSYNC.COLLECTIVE R61, `(.L_x_32222) ;  /* 0x000000003d087348 */ /* 0x01efea0003c00000 */
[----:B------:R0:W0:Y:S02]  /*3850*/  SHFL.IDX P6, R64, R60, R64, R65 ;  /* 0x000000403c407389 */ /* 0x00002400000c0041 */
[----:B01234-:R-:W-:Y:S05]  /*3860*/  ENDCOLLECTIVE ;  /* 0x000000000000791b */ /* 0x01ffea0003800000 */
.L_x_32222:
[----:B------:R-:W-:Y:S05]  /*3870*/  BSYNC B2 ;  /* 0x0000000000027941 */ /* 0x000fea0003800000 */
.L_x_32221:
[----:B------:R-:W-:Y:S01]  /*3880*/  IMAD.MOV.U32 R61, RZ, RZ, R64 ;  /* 0x000000ffff3d7224 */ /* 0x000fe200078e0040 */
[----:B------:R-:W-:Y:S06]  /*3890*/  BRA `(.L_x_32223) ;  /* 0xffffffec00947947 */ /* 0x000fec000383ffff */
.L_x_32176:
[----:B------:R-:W-:Y:S01]  /*38a0*/  HFMA2 R65, -RZ, RZ, 0, 0.000503063201904296875 ;  /* 0x0000101fff417431 */ /* 0x000fe200000001ff */
[----:B------:R-:W-:Y:S01]  /*38b0*/  BSSY B2, `(.L_x_32224) ;  /* 0x0000006000027945 */ /* 0x000fe20003800000 */
[----:B------:R-:W-:Y:S02]  /*38c0*/  IMAD.MOV.U32 R64, RZ, RZ, R3 ;  /* 0x000000ffff407224 */ /* 0x000fe400078e0003 */
[----:B------:R-:W-:-:S07]  /*38d0*/  IMAD.MOV.U32 R61, RZ, RZ, -0x1 ;  /* 0xffffffffff3d7424 */ /* 0x000fce00078e00ff */
[----:B-1234-:R-:W-:Y:S05]  /*38e0*/  WARPSYNC.COLLECTIVE R61, `(.L_x_32225) ;  /* 0x000000003d087348 */ /* 0x01efea0003c00000 */
[----:B------:R0:W0:Y:S02]  /*38f0*/  SHFL.IDX P6, R64, R60, R64, R65 ;  /* 0x000000403c407389 */ /* 0x00002400000c0041 */
[----:B01234-:R-:W-:Y:S05]  /*3900*/  ENDCOLLECTIVE ;  /* 0x000000000000791b */ /* 0x01ffea0003800000 */
.L_x_32225:
[----:B------:R-:W-:Y:S05]  /*3910*/  BSYNC B2 ;  /* 0x0000000000027941 */ /* 0x000fea0003800000 */
.L_x_32224:
[----:B------:R-:W-:Y:S01]  /*3920*/  IMAD.MOV.U32 R60, RZ, RZ, R64 ;  /* 0x000000ffff3c7224 */ /* 0x000fe200078e0040 */
[----:B------:R-:W-:Y:S06]  /*3930*/  BRA `(.L_x_32226) ;  /* 0xffffffec00847947 */ /* 0x000fec000383ffff */
        .weak           $__internal_655_$__cuda_sm20_div_s16
        .type           $__internal_655_$__cuda_sm20_div_s16,@function
        .size           $__internal_655_$__cuda_sm20_div_s16,(.L_x_39158 - $__internal_655_$__cuda_sm20_div_s16)
$__internal_655_$__cuda_sm20_div_s16:
[----:B------:R-:W-:Y:S01]  /*3940*/  IMAD.U32 R0, RZ, RZ, UR7 ;  /* 0x00000007ff007e24 */ /* 0x000fe2000f8e00ff */
[----:B------:R-:W-:Y:S01]  /*3950*/  MOV R6, UR6 ;  /* 0x0000000600067c02 */ /* 0x000fe20008000f00 */
[----:B------:R-:W-:Y:S01]  /*3960*/  IMAD.MOV.U32 R2, RZ, RZ, 0x4b800000 ;  /* 0x4b800000ff027424 */ /* 0x000fe200078e00ff */
[----:B------:R-:W-:Y:S02]  /*3970*/  ULOP3.LUT UR6, UR7, UR6, URZ, 0x3c, !UPT ;  /* 0x0000000607067292 */ /* 0x000fe4000f8e3cff */
[----:B------:R-:W-:Y:S01]  /*3980*/  IABS R0, R0 ;  /* 0x0000000000007213 */ /* 0x000fe20000000000 */
        /* <DEDUP_REMOVED lines=9> */
[----:B------:R-:W-:Y:S02]  /*3a20*/  FMUL R2, R0, R3 ;  /* 0x0000000300027220 */ /* 0x000fe40000400000 */
[----:B------:R-:W-:Y:S08]  /*3a30*/  I2F.U16.RZ R0, R6 ;  /* 0x0000000600007306 */ /* 0x000ff0000010d000 */
[----:B------:R-:W0:Y:S02]  /*3a40*/  MUFU.RCP R2, R2 ;  /* 0x0000000200027308 */ /* 0x000e240000001000 */
[----:B0-----:R-:W-:Y:S01]  /*3a50*/  FMUL R3, R3, R2 ;  /* 0x0000000203037220 */ /* 0x001fe20000400000 */
[----:B------:R-:W-:-:S03]  /*3a60*/  IMAD.MOV.U32 R2, RZ, RZ, R4 ;  /* 0x000000ffff027224 */ /* 0x000fc600078e0004 */
        /* <DEDUP_REMOVED lines=8> */
[----:B------:R-:W-:Y:S05]  /*3af0*/  RET.REL.NODEC R2 `(_Z9cuda_gemmIiLi128ELi1ELi1ELi256ELi16ELi16ELi64ELi0ELi0EEviiiPT_S1_S1_iii) ;  /* 0xffffffc402407950 */ /* 0x000fea0003c3ffff */
.L_x_32227:
        /* <DEDUP_REMOVED lines=16> */
.L_x_39158:


//--------------------- .text._Z9cuda_gemmIiLi128ELi1ELi1ELi256ELi8ELi8ELi64ELi1ELi1EEviiiPT_S1_S1_iii --------------------------
	.section	.text._Z9cuda_gemmIiLi128ELi1ELi1ELi256ELi8ELi8ELi64ELi1ELi1EEviiiPT_S1_S1_iii,"ax",@progbits
	.align	128
        .global         _Z9cuda_gemmIiLi128ELi1ELi1ELi256ELi8ELi8ELi64ELi1ELi1EEviiiPT_S1_S1_iii
        .type           _Z9cuda_gemmIiLi128ELi1ELi1ELi256ELi8ELi8ELi64ELi1ELi1EEviiiPT_S1_S1_iii,@function
        .size           _Z9cuda_gemmIiLi128ELi1ELi1ELi256ELi8ELi8ELi64ELi1ELi1EEviiiPT_S1_S1_iii,(.L_x_39875 - _Z9cuda_gemmIiLi128ELi1ELi1ELi256ELi8ELi8ELi64ELi1ELi1EEviiiPT_S1_S1_iii)
        .other          _Z9cuda_gemmIiLi128ELi1ELi1ELi256ELi8ELi8ELi64ELi1ELi1EEviiiPT_S1_S1_iii,@"STO_CUDA_ENTRY STV_DEFAULT"
_Z9cuda_gemmIiLi128ELi1ELi1ELi256ELi8ELi8ELi64ELi1ELi1EEviiiPT_S1_S1_iii:
.text._Z9cuda_gemmIiLi128ELi1ELi1ELi256ELi8ELi8ELi64ELi1ELi1EEviiiPT_S1_S1_iii:
        /* <DEDUP_REMOVED lines=30> */
[----:B------:R-:W-:-:S05]  /*01e0*/  @!P3 LOP3.LUT R3, RZ, R7, RZ, 0x33, !PT ;  /* 0x00000007ff03b212 */ /* 0x000fca00078e33ff */
[----:B------:R-:W-:Y:S01]  /*01f0*/  IMAD.IADD R4, R6, 0x1, R3 ;  /* 0x0000000106047824 */ /* 0x000fe200078e0203 */
[----:B------:R-:W-:-:S04]  /*0200*/  MOV R6, R0 ;  /* 0x0000000000067202 */ /* 0x000fc80000000f00 */
        /* <DEDUP_REMOVED lines=11> */
[----:B0-----:R-:W-:-:S03]  /*02c0*/  LEA R9, R6, R5, 0x18 ;  /* 0x0000000506097211 */ /* 0x001fc600078ec0ff */
[----:B------:R-:W-:-:S07]  /*02d0*/  IMAD.MOV.U32 R6, RZ, RZ, R0 ;  /* 0x000000ffff067224 */ /* 0x000fce00078e0000 */
.L_x_32232:
        /* <DEDUP_REMOVED lines=12> */
.L_x_32231:
[----:B------:R-:W-:Y:S05]  /*03a0*/  BSYNC.RECONVERGENT B1 ;  /* 0x0000000000017941 */ /* 0x000fea0003800200 */
.L_x_32230:
        /* <DEDUP_REMOVED lines=8> */
.L_x_32233:
        /* <DEDUP_REMOVED lines=39> */
.L_x_32229:
[----:B------:R-:W-:Y:S05]  /*06a0*/  BSYNC.RECONVERGENT B0 ;  /* 0x0000000000007941 */ /* 0x000fea0003800200 */
.L_x_32228:
[----:B------:R-:W1:Y:S01]  /*06b0*/  S2R R2, SR_CTAID.Y ;  /* 0x0000000000027919 */ /* 0x000e620000002600 */
[----:B------:R-:W1:Y:S02]  /*06c0*/  LDCU UR4, c[0x0][0x374] ;  /* 0x00006e80ff0477ac */ /* 0x000e640008000800 */
[----:B-1----:R-:W-:-:S13]  /*06d0*/  ISETP.GE.U32.AND P1, PT, R2, UR4, PT ;  /* 0x0000000402007c0c */ /* 0x002fda000bf26070 */
[----:B------:R-:W-:Y:S05]  /*06e0*/  @P1 EXIT ;  /* 0x000000000000194d */ /* 0x000fea0003800000 */
[----:B------:R-:W1:Y:S01]  /*06f0*/  LDC R3, c[0x0][0x360] ;  /* 0x0000d800ff037b82 */ /* 0x000e620000000800 */
[----:B------:R-:W-:Y:S04]  /*0700*/  BSSY.RECONVERGENT B0, `(.L_x_32234) ;  /* 0x0000058000007945 */ /* 0x000fe80003800200 */
[----:B------:R-:W-:Y:S05]  /*0710*/  @P0 BRA `(.L_x_32235) ;  /* 0x0000000400580947 */ /* 0x000fea0003800000 */
[----:B-12---:R-:W-:Y:S01]  /*0720*/  IMAD.SHL.U32 R20, R3, 0x4, RZ ;  /* 0x0000000403147824 */ /* 0x006fe200078e00ff */
[----:B------:R-:W-:Y:S01]  /*0730*/  SHF.L.U32 R27, R0, 0x2, RZ ;  /* 0x00000002001b7819 */ /* 0x000fe200000006ff */
[----:B------:R-:W-:Y:S02]  /*0740*/  BSSY.RECONVERGENT B1, `(.L_x_32236) ;  /* 0x0000030000017945 */ /* 0x000fe40003800200 */
[----:B------:R-:W1:Y:S01]  /*0750*/  I2F.U32.RP R9, R20 ;  /* 0x0000001400097306 */ /* 0x000e620000209000 */
[----:B------:R-:W-:Y:S01]  /*0760*/  IMAD.MOV R11, RZ, RZ, -R20 ;  /* 0x000000ffff0b7224 */ /* 0x000fe200078e0a14 */
[C---:B------:R-:W-:Y:S01]  /*0770*/  ISETP.NE.U32.AND P2, PT, R20.reuse, RZ, PT ;  /* 0x000000ff1400720c */ /* 0x040fe20003f45070 */
[----:B------:R-:W-:-:S05]  /*0780*/  IMAD.IADD R6, R20, 0x1, R27 ;  /* 0x0000000114067824 */ /* 0x000fca00078e021b */
[C---:B------:R-:W-:Y:S02]  /*0790*/  ISETP.GE.U32.AND P0, PT, R6.reuse, 0x100, PT ;  /* 0x000001000600780c */ /* 0x040fe40003f06070 */
[----:B------:R-:W-:Y:S02]  /*07a0*/  VIMNMX.U32 R7, PT, PT, R6, 0x100, !PT ;  /* 0x0000010006077848 */ /* 0x000fe40007fe0000 */
[----:B0-----:R-:W-:Y:S01]  /*07b0*/  SEL R8, RZ, 0x1, P0 ;  /* 0x00000001ff087807 */ /* 0x001fe20000000000 */
[----:B-1----:R-:W0:Y:S03]  /*07c0*/  MUFU.RCP R9, R9 ;  /* 0x0000000900097308 */ /* 0x002e260000001000 */
[----:B------:R-:W-:Y:S01]  /*07d0*/  IADD3 R7, PT, PT, R7, -R6, -R8 ;  /* 0x8000000607077210 */ /* 0x000fe20007ffe808 */
[----:B0-----:R-:W-:-:S04]  /*07e0*/  VIADD R4, R9, 0xffffffe ;  /* 0x0ffffffe09047836 */ /* 0x001fc80000000000 */
        /* <DEDUP_REMOVED lines=24> */
[----:B------:R-:W1:Y:S04]  /*0970*/  LDC.64 R8, c[0x0][0x390] ;  /* 0x0000e400ff087b82 */ /* 0x000e680000000a00 */
[----:B------:R-:W-:Y:S01]  /*0980*/  IMAD.MOV R11, RZ, RZ, -R4 ;  /* 0x000000ffff0b7224 */ /* 0x000fe200078e0a04 */
[----:B0-----:R-:W-:-:S06]  /*0990*/  ULEA UR4, UR5, UR4, 0x18 ;  /* 0x0000000405047291 */ /* 0x001fcc000f8ec0ff */
[----:B------:R-:W-:Y:S01]  /*09a0*/  LEA R10, R0, UR4, 0x4 ;  /* 0x00000004000a7c11 */ /* 0x000fe2000f8e20ff */
[----:B-1----:R-:W-:-:S07]  /*09b0*/  IMAD.WIDE.U32 R8, R5, 0x4, R8 ;  /* 0x0000000405087825 */ /* 0x002fce00078e0008 */
.L_x_32238:
[----:B------:R0:W2:Y:S01]  /*09c0*/  LDG.E.128 R4, desc[UR6][R8.64] ;  /* 0x0000000608047981 */ /* 0x0000a2000c1e1d00 */
[----:B------:R-:W-:Y:S01]  /*09d0*/  IADD3 R11, PT, PT, R11, 0x1, RZ ;  /* 0x000000010b0b7810 */ /* 0x000fe20007ffe0ff */
[----:B------:R-:W-:-:S03]  /*09e0*/  IMAD.IADD R27, R20, 0x1, R27 ;  /* 0x00000001141b7824 */ /* 0x000fc600078e021b */
[----:B------:R-:W-:Y:S01]  /*09f0*/  ISETP.NE.AND P0, PT, R11, RZ, PT ;  /* 0x000000ff0b00720c */ /* 0x000fe20003f05270 */
[C---:B0-----:R-:W-:Y:S01]  /*0a00*/  IMAD.WIDE.U32 R8, R3.reuse, 0x10, R8 ;  /* 0x0000001003087825 */ /* 0x041fe200078e0008 */
[----:B--2---:R0:W-:Y:S03]  /*0a10*/  STS.128 [R10], R4 ;  /* 0x000000040a007388 */ /* 0x0041e60000000c00 */
[----:B0-----:R-:W-:-:S08]  /*0a20*/  IMAD R10, R3, 0x10, R10 ;  /* 0x00000010030a7824 */ /* 0x001fd000078e020a */
[----:B------:R-:W-:Y:S05]  /*0a30*/  @P0 BRA `(.L_x_32238) ;  /* 0xfffffffc00e00947 */ /* 0x000fea000383ffff */
.L_x_32237:
[----:B------:R-:W-:Y:S05]  /*0a40*/  BSYNC.RECONVERGENT B1 ;  /* 0x0000000000017941 */ /* 0x000fea0003800200 */
.L_x_32236:
        /* <DEDUP_REMOVED lines=11> */
.L_x_32239:
        /* <DEDUP_REMOVED lines=9> */
[C-C-:B------:R-:W-:Y:S01]  /*0b90*/  IADD3 R27, PT, PT, R20.reuse, R27, R20.reuse ;  /* 0x0000001b141b7210 */ /* 0x140fe20007ffe014 */
[C---:B------:R-:W-:Y:S01]  /*0ba0*/  IMAD R21, R3.reuse, 0x10, R21 ;  /* 0x0000001003157824 */ /* 0x040fe200078e0215 */
[C---:B------:R-:W-:Y:S01]  /*0bb0*/  LEA R22, R3.reuse, R22, 0x4 ;  /* 0x0000001603167211 */ /* 0x040fe200078e20ff */
[C---:B------:R-:W-:Y:S01]  /*0bc0*/  IMAD R23, R3.reuse, 0x10, R23 ;  /* 0x0000001003177824 */ /* 0x040fe200078e0217 */
[----:B------:R-:W-:Y:S01]  /*0bd0*/  IADD3 R27, PT, PT, R20, R27, R20 ;  /* 0x0000001b141b7210 */ /* 0x000fe20007ffe014 */
[----:B------:R-:W-:-:S03]  /*0be0*/  IMAD R28, R3, 0x10, R28 ;  /* 0x00000010031c7824 */ /* 0x000fc600078e021c */
        /* <DEDUP_REMOVED lines=9> */
.L_x_32235:
[----:B------:R-:W-:Y:S05]  /*0c80*/  BSYNC.RECONVERGENT B0 ;  /* 0x0000000000007941 */ /* 0x000fea0003800200 */
.L_x_32234:
[----:B------:R-:W4:Y:S08]  /*0c90*/  S2UR UR5, SR_CgaCtaId ;  /* 0x00000000000579c3 */ /* 0x000f300000008800 */
[----:B------:R-:W-:Y:S01]  /*0ca0*/  BAR.SYNC.DEFER_BLOCKING 0x0 ;  /* 0x0000000000007b1d */ /* 0x000fe20000010000 */
[C---:B--23--:R-:W-:Y:S01]  /*0cb0*/  IMAD.SHL.U32 R4, R0.reuse, 0x4, RZ ;  /* 0x0000000400047824 */ /* 0x04cfe200078e00ff */
[----:B-1----:R-:W-:Y:S01]  /*0cc0*/  SHF.R.U32.HI R3, RZ, 0x5, R0 ;  /* 0x00000005ff037819 */ /* 0x002fe20000011600 */
[C---:B------:R-:W-:Y:S01]  /*0cd0*/  VIADD R26, R0.reuse, 0x2 ;  /* 0x00000002001a7836 */ /* 0x040fe20000000000 */
[C---:B------:R-:W-:Y:S01]  /*0ce0*/  IADD3 R18, PT, PT, R0.reuse, 0x1, RZ ;  /* 0x0000000100127810 */ /* 0x040fe20007ffe0ff */
[----:B------:R-:W-:Y:S01]  /*0cf0*/  VIADD R28, R0, 0x3 ;  /* 0x00000003001c7836 */ /* 0x000fe20000000000 */
[----:B------:R-:W-:Y:S01]  /*0d00*/  UMOV UR4, 0x400 ;  /* 0x0000040000047882 */ /* 0x000fe20000000000 */
[----:B------:R-:W-:Y:S01]  /*0d10*/  LOP3.LUT R4, R4, 0x1c, RZ, 0xc0, !PT ;  /* 0x0000001c04047812 */ /* 0x000fe200078ec0ff */
[----:B------:R-:W-:Y:S01]  /*0d20*/  VIADD R24, R0, 0x5 ;  /* 0x0000000500187836 */ /* 0x000fe20000000000 */
[----:B------:R-:W-:Y:S01]  /*0d30*/  LOP3.LUT R18, R18, 0x7, RZ, 0xc0, !PT ;  /* 0x0000000712127812 */ /* 0x000fe200078ec0ff */
[----:B------:R-:W-:Y:S01]  /*0d40*/  VIADD R14, R0, 0xffffffff ;  /* 0xffffffff000e7836 */ /* 0x000fe20000000000 */
[----:B------:R-:W-:-:S02]  /*0d50*/  LOP3.LUT R26, R26, 0x7, RZ, 0xc0, !PT ;  /* 0x000000071a1a7812 */ /* 0x000fc400078ec0ff */
[----:B------:R-:W-:Y:S02]  /*0d60*/  LOP3.LUT R28, R28, 0x7, RZ, 0xc0, !PT ;  /* 0x000000071c1c7812 */ /* 0x000fe400078ec0ff */
[----:B------:R-:W-:Y:S02]  /*0d70*/  IADD3 R22, PT, PT, R0, 0x6, RZ ;  /* 0x0000000600167810 */ /* 0x000fe40007ffe0ff */
[----:B------:R-:W-:Y:S02]  /*0d80*/  LOP3.LUT R24, R24, 0x7, RZ, 0xc0, !PT ;  /* 0x0000000718187812 */ /* 0x000fe400078ec0ff */
[----:B------:R-:W-:Y:S02]  /*0d90*/  LOP3.LUT R22, R22, 0x7, RZ, 0xc0, !PT ;  /* 0x0000000716167812 */ /* 0x000fe400078ec0ff */
[----:B------:R-:W-:Y:S01]  /*0da0*/  LOP3.LUT R14, R14, 0x7, RZ, 0xc0, !PT ;  /* 0x000000070e0e7812 */ /* 0x000fe200078ec0ff */
[----:B----4-:R-:W-:Y:S02]  /*0db0*/  ULEA UR8, UR5, UR4, 0x18 ;  /* 0x0000000405087291 */ /* 0x010fe4000f8ec0ff */
[----:B------:R-:W-:-:S04]  /*0dc0*/  UIADD3 UR4, UPT, UPT, UR4, 0x180, URZ ;  /* 0x0000018004047890 */ /* 0x000fc8000fffe0ff */
[----:B------:R-:W-:Y:S01]  /*0dd0*/  VIADD R4, R4, UR8 ;  /* 0x0000000804047c36 */ /* 0x000fe20008000000 */
[----:B------:R-:W-:-:S03]  /*0de0*/  ULEA UR4, UR5, UR4, 0x18 ;  /* 0x0000000405047291 */ /* 0x000fc6000f8ec0ff */
[----:B------:R-:W-:Y:S01]  /*0df0*/  IMAD R6, R3, 0x24, R4 ;  /* 0x0000002403067824 */ /* 0x000fe200078e0204 */
[C---:B------:R-:W-:Y:S01]  /*0e00*/  LOP3.LUT R4, R0.reuse, 0x7, RZ, 0xc0, !PT ;  /* 0x0000000700047812 */ /* 0x040fe200078ec0ff */
[----:B------:R-:W-:-:S03]  /*0e10*/  IMAD.SHL.U32 R3, R0, 0x8, RZ ;  /* 0x0000000800037824 */ /* 0x000fc600078e00ff */
[----:B------:R-:W1:Y:S01]  /*0e20*/  LDS R23, [R6] ;  /* 0x0000000006177984 */ /* 0x000e620000000800 */
[----:B------:R-:W-:Y:S02]  /*0e30*/  LOP3.LUT R27, R4, 0x4, RZ, 0x3c, !PT ;  /* 0x00000004041b7812 */ /* 0x000fe400078e3cff */
[----:B------:R-:W-:Y:S01]  /*0e40*/  LOP3.LUT R3, R3, 0xf8, RZ, 0xc0, !PT ;  /* 0x000000f803037812 */ /* 0x000fe200078ec0ff */
[----:B------:R2:W3:Y:S03]  /*0e50*/  LDS R21, [R6+0x90] ;  /* 0x0000900006157984 */ /* 0x0004e60000000800 */
[C---:B0-----:R-:W-:Y:S02]  /*0e60*/  LOP3.LUT R5, R3.reuse, 0x7, R0, 0xf8, !PT ;  /* 0x0000000703057812 */ /* 0x041fe400078ef800 */
[----:B------:R-:W-:Y:S02]  /*0e70*/  LOP3.LUT R7, R3, R26, RZ, 0xfc, !PT ;  /* 0x0000001a03077212 */ /* 0x000fe400078efcff */
[----:B------:R-:W-:-:S02]  /*0e80*/  LEA R5, R5, UR4, 0x2 ;  /* 0x0000000405057c11 */ /* 0x000fc4000f8e10ff */
[C---:B--2---:R-:W-:Y:S02]  /*0e90*/  LOP3.LUT R6, R3.reuse, R18, RZ, 0xfc, !PT ;  /* 0x0000001203067212 */ /* 0x044fe400078efcff */
[----:B------:R-:W-:Y:S01]  /*0ea0*/  LOP3.LUT R8, R3, R28, RZ, 0xfc, !PT ;  /* 0x0000001c03087212 */ /* 0x000fe200078efcff */
[----:B------:R-:W-:Y:S01]  /*0eb0*/  LDS R16, [R5] ;  /* 0x0000000005107984 */ /* 0x000fe20000000800 */
[----:B------:R-:W-:Y:S02]  /*0ec0*/  LEA R6, R6, UR4, 0x2 ;  /* 0x0000000406067c11 */ /* 0x000fe4000f8e10ff */
[----:B------:R-:W-:Y:S02]  /*0ed0*/  LEA R7, R7, UR4, 0x2 ;  /* 0x0000000407077c11 */ /* 0x000fe4000f8e10ff */
[----:B------:R-:W-:Y:S01]  /*0ee0*/  LOP3.LUT R9, R3, 0x4, R4, 0xf6, !PT ;  /* 0x0000000403097812 */ /* 0x000fe200078ef604 */
[----:B------:R0:W-:Y:S01]  /*0ef0*/  LDS R5, [R6] ;  /* 0x0000000006057984 */ /* 0x0001e20000000800 */
[----:B------:R-:W-:-:S02]  /*0f00*/  LEA R10, R8, UR4, 0x2 ;  /* 0x00000004080a7c11 */ /* 0x000fc4000f8e10ff */
[----:B------:R-:W-:Y:S01]  /*0f10*/  LOP3.LUT R8, R3, R24, RZ, 0xfc, !PT ;  /* 0x0000001803087212 */ /* 0x000fe200078efcff */
[----:B------:R-:W-:Y:S01]  /*0f20*/  LDS R12, [R7] ;  /* 0x00000000070c7984 */ /* 0x000fe20000000800 */
[----:B------:R-:W-:Y:S02]  /*0f30*/  LEA R9, R9, UR4, 0x2 ;  /* 0x0000000409097c11 */ /* 0x000fe4000f8e10ff */
[C---:B------:R-:W-:Y:S01]  /*0f40*/  LOP3.LUT R11, R3.reuse, R22, RZ, 0xfc, !PT ;  /* 0x00000016030b7212 */ /* 0x040fe200078efcff */
[----:B------:R-:W-:Y:S01]  /*0f50*/  LDS R10, [R10] ;  /* 0x000000000a0a7984 */ /* 0x000fe20000000800 */
[----:B------:R-:W-:Y:S02]  /*0f60*/  LEA R8, R8, UR4, 0x2 ;  /* 0x0000000408087c11 */ /* 0x000fe4000f8e10ff */
[----:B------:R-:W-:Y:S01]  /*0f70*/  LOP3.LUT R3, R3, R14, RZ, 0xfc, !PT ;  /* 0x0000000e03037212 */ /* 0x000fe200078efcff */
[----:B------:R-:W-:Y:S01]  /*0f80*/  LDS R9, [R9] ;  /* 0x0000000009097984 */ /* 0x000fe20000000800 */
[----:B0-----:R-:W-:-:S02]  /*0f90*/  LEA R6, R11, UR4, 0x2 ;  /* 0x000000040b067c11 */ /* 0x001fc4000f8e10ff */
[----:B------:R-:W-:Y:S01]  /*0fa0*/  LEA R3, R3, UR4, 0x2 ;  /* 0x0000000403037c11 */ /* 0x000fe2000f8e10ff */
[----:B------:R-:W-:Y:S04]  /*0fb0*/  LDS R8, [R8] ;  /* 0x0000000008087984 */ /* 0x000fe80000000800 */
[----:B-1----:R-:W0:Y:S04]  /*0fc0*/  SHFL.IDX PT, R25, R23, R4, 0x181f ;  /* 0x00181f0417197589 */ /* 0x002e2800000e0000 */
[----:B---3--:R0:W1:Y:S04]  /*0fd0*/  SHFL.IDX PT, R17, R21, R4, 0x181f ;  /* 0x00181f0415117589 */ /* 0x00806800000e0000 */
[----:B------:R-:W2:Y:S04]  /*0fe0*/  SHFL.IDX PT, R19, R23, R18, 0x181f ;  /* 0x00181f1217137589 */ /* 0x000ea800000e0000 */
[----:B------:R-:W3:Y:S04]  /*0ff0*/  SHFL.IDX PT, R20, R21, R18, 0x181f ;  /* 0x00181f1215147589 */ /* 0x000ee800000e0000 */
[----:B------:R-:W-:Y:S04]  /*1000*/  LDS R6, [R6] ;  /* 0x0000000006067984 */ /* 0x000fe80000000800 */
[----:B------:R-:W4:Y:S04]  /*1010*/  SHFL.IDX PT, R7, R23, R26, 0x181f ;  /* 0x00181f1a17077589 */ /* 0x000f2800000e0000 */
[----:B------:R-:W5:Y:S01]  /*1020*/  SHFL.IDX PT, R15, R21, R26, 0x181f ;  /* 0x00181f1a150f7589 */ /* 0x000f6200000e0000 */
[----:B0-----:R-:W-:-:S03]  /*1030*/  IMAD R4, R16, R25, RZ ;  /* 0x0000001910047224 */ /* 0x001fc600078e02ff */
[----:B------:R-:W-:Y:S01]  /*1040*/  LDS R3, [R3] ;  /* 0x0000000003037984 */ /* 0x000fe20000000800 */
[----:B-1----:R-:W-:-:S03]  /*1050*/  IMAD R25, R16, R17, RZ ;  /* 0x0000001110197224 */ /* 0x002fc600078e02ff */
[----:B------:R-:W0:Y:S01]  /*1060*/  SHFL.IDX PT, R13, R23, R28, 0x181f ;  /* 0x00181f1c170d7589 */ /* 0x000e2200000e0000 */
[----:B--2---:R-:W-:-:S03]  /*1070*/  IMAD R19, R5, R19, R4 ;  /* 0x0000001305137224 */ /* 0x004fc600078e0204 */
[----:B------:R-:W1:Y:S01]  /*1080*/  SHFL.IDX PT, R11, R21, R28, 0x181f ;  /* 0x00181f1c150b7589 */ /* 0x000e6200000e0000 */
[----:B---3--:R-:W-:Y:S02]  /*1090*/  IMAD R20, R5, R20, R25 ;  /* 0x0000001405147224 */ /* 0x008fe400078e0219 */
[----:B------:R-:W2:Y:S01]  /*10a0*/  LDC.64 R4, c[0x0][0x3a0] ;  /* 0x0000e800ff047b82 */ /* 0x000ea20000000a00 */
[----:B------:R-:W3:Y:S04]  /*10b0*/  SHFL.IDX PT, R18, R23, R27, 0x181f ;  /* 0x00181f1b17127589 */ /* 0x000ee800000e0000 */
[----:B------:R-:W3:Y:S01]  /*10c0*/  SHFL.IDX PT, R16, R21, R27, 0x181f ;  /* 0x00181f1b15107589 */ /* 0x000ee200000e0000 */
[----:B----4-:R-:W-:-:S03]  /*10d0*/  IMAD R7, R12, R7, R19 ;  /* 0x000000070c077224 */ /* 0x010fc600078e0213 */
[----:B------:R-:W4:Y:S01]  /*10e0*/  SHFL.IDX PT, R17, R23, R24, 0x181f ;  /* 0x00181f1817117589 */ /* 0x000f2200000e0000 */
[----:B-----5:R-:W-:-:S03]  /*10f0*/  IMAD R15, R12, R15, R20 ;  /* 0x0000000f0c0f7224 */ /* 0x020fc600078e0214 */
[----:B------:R-:W5:Y:S04]  /*1100*/  SHFL.IDX PT, R29, R21, R24, 0x181f ;  /* 0x00181f18151d7589 */ /* 0x000f6800000e0000 */
[----:B------:R-:W5:Y:S01]  /*1110*/  SHFL.IDX PT, R27, R23, R22, 0x181f ;  /* 0x00181f16171b7589 */ /* 0x000f6200000e0000 */
[----:B0-----:R-:W-:-:S03]  /*1120*/  IMAD R7, R10, R13, R7 ;  /* 0x0000000d0a077224 */ /* 0x001fc600078e0207 */
[----:B------:R-:W0:Y:S01]  /*1130*/  SHFL.IDX PT, R22, R21, R22, 0x181f ;  /* 0x00181f1615167589 */ /* 0x000e2200000e0000 */
[----:B-1----:R-:W-:-:S03]  /*1140*/  IMAD R11, R10, R11, R15 ;  /* 0x0000000b0a0b7224 */ /* 0x002fc600078e020f */
[----:B------:R-:W1:Y:S01]  /*1150*/  SHFL.IDX PT, R26, R23, R14, 0x181f ;  /* 0x00181f0e171a7589 */ /* 0x000e6200000e0000 */
[----:B---3--:R-:W-:-:S03]  /*1160*/  IMAD R7, R9, R18, R7 ;  /* 0x0000001209077224 */ /* 0x008fc600078e0207 */
[----:B------:R-:W3:Y:S01]  /*1170*/  SHFL.IDX PT, R14, R21, R14, 0x181f ;  /* 0x00181f0e150e7589 */ /* 0x000ee200000e0000 */
[----:B------:R-:W-:Y:S02]  /*1180*/  IMAD R11, R9, R16, R11 ;  /* 0x00000010090b7224 */ /* 0x000fe400078e020b */
[----:B------:R-:W-:Y:S02]  /*1190*/  IMAD.SHL.U32 R9, R2, 0x100, RZ ;  /* 0x0000010002097824 */ /* 0x000fe400078e00ff */
[C---:B----4-:R-:W-:Y:S02]  /*11a0*/  IMAD R7, R8.reuse, R17, R7 ;  /* 0x0000001108077224 */ /* 0x050fe400078e0207 */
[----:B-----5:R-:W-:Y:S01]  /*11b0*/  IMAD R11, R8, R29, R11 ;  /* 0x0000001d080b7224 */ /* 0x020fe200078e020b */
[----:B------:R-:W-:Y:S01]  /*11c0*/  LOP3.LUT R9, R9, R0, RZ, 0xfc, !PT ;  /* 0x0000000009097212 */ /* 0x000fe200078efcff */
[----:B------:R-:W-:-:S04]  /*11d0*/  IMAD R7, R6, R27, R7 ;  /* 0x0000001b06077224 */ /* 0x000fc800078e0207 */
[----:B--2---:R-:W-:-:S04]  /*11e0*/  IMAD.WIDE.U32 R4, R9, 0x4, R4 ;  /* 0x0000000409047825 */ /* 0x004fc800078e0004 */
[----:B0-----:R-:W-:Y:S02]  /*11f0*/  IMAD R11, R6, R22, R11 ;  /* 0x00000016060b7224 */ /* 0x001fe400078e020b */
[C---:B-1----:R-:W-:Y:S01]  /*1200*/  IMAD R7, R3.reuse, R26, R7 ;  /* 0x0000001a03077224 */ /* 0x042fe200078e0207 */
[----:B------:R-:W-:Y:S01]  /*1210*/  BAR.SYNC.DEFER_BLOCKING 0x0 ;  /* 0x0000000000007b1d */ /* 0x000fe20000010000 */
[----:B---3--:R-:W-:-:S05]  /*1220*/  IMAD R11, R3, R14, R11 ;  /* 0x0000000e030b7224 */ /* 0x008fca00078e020b */
[----:B------:R-:W-:Y:S04]  /*1230*/  STG.E desc[UR6][R4.64], R7 ;  /* 0x0000000704007986 */ /* 0x000fe8000c101906 */
[----:B------:R-:W-:Y:S01]  /*1240*/  STG.E desc[UR6][R4.64+0x200], R11 ;  /* 0x0002000b04007986 */ /* 0x000fe2000c101906 */
[----:B------:R-:W-:Y:S05]  /*1250*/  EXIT ;  /* 0x000000000000794d */ /* 0x000fea0003800000 */
.L_x_32240:
        /* <DEDUP_REMOVED lines=10> */
.L_x_39875:


//--------------------- .text._Z9cuda_gemmIiLi128ELi1ELi1ELi256ELi8ELi8ELi64ELi1ELi0EEviiiPT_S1_S1_iii --------------------------
	.section	.text._Z9cuda_gemmIiLi128ELi1ELi1ELi256ELi8ELi8ELi64ELi1ELi0EEviiiPT_S1_S1_iii,"ax",@progbits
	.align	128
        .global         _Z9cuda_gemmIiLi128ELi1ELi1ELi256ELi8ELi8ELi64ELi1ELi0EEviiiPT_S1_S1_iii
        .type           _Z9cuda_gemmIiLi128ELi1ELi1ELi256ELi8ELi8ELi64ELi1ELi0EEviiiPT_S1_S1_iii,@function
        .size           _Z9cuda_gemmIiLi128ELi1ELi1ELi256ELi8ELi8ELi64ELi1ELi0EEviiiPT_S1_S1_iii,(.L_x_39159 - _Z9cuda_gemmIiLi128ELi1ELi1ELi256ELi8ELi8ELi64ELi1ELi0EEviiiPT_S1_S1_iii)
        .other          _Z9cuda_gemmIiLi128ELi1ELi1ELi256ELi8ELi8ELi64ELi1ELi0EEviiiPT_S1_S1_iii,@"STO_CUDA_ENTRY STV_DEFAULT"
_Z9cuda_gemmIiLi128ELi1ELi1ELi256ELi8ELi8ELi64ELi1ELi0EEviiiPT_S1_S1_iii:
.text._Z9cuda_gemmIiLi128ELi1ELi1ELi256ELi8ELi8ELi64ELi1ELi0EEviiiPT_S1_S1_iii:
[----:B------:R-:W0:Y:S08]  /*0000*/  LDC R1, c[0x0][0x37c] ;  /* 0x0000df00ff017b82 */ /* 0x000e300000000800 */
[----:B------:R-:W1:Y:S01]  /*0010*/  LDC.64 R2, c[0x0][0x3a8] ;  /* 0x0000ea00ff027b82 */ /* 0x000e620000000a00 */
[----:B------:R-:W-:Y:S01]  /*0020*/  IMAD.MOV.U32 R4, RZ, RZ, RZ ;  /* 0x000000ffff047224 */ /* 0x000fe200078e00ff */
[----:B------:R-:W2:Y:S01]  /*0030*/  S2R R21, SR_TID.X ;  /* 0x0000000000157919 */ /* 0x000ea20000002100 */
[----:B------:R-:W3:Y:S01]  /*0040*/  LDCU.64 UR10, c[0x0][0x358] ;  /* 0x00006b00ff0a77ac */ /* 0x000ee20008000a00 */
        /* <DEDUP_REMOVED lines=10> */
[----:B------:R-:W-:Y:S01]  /*00f0*/  IMAD.HI.U32 R4, R5, R0, R4 ;  /* 0x0000000005047227 */ /* 0x000fe200078e0004 */
[----:B------:R-:W-:-:S05]  /*0100*/  @!P1 LOP3.LUT R5, RZ, R3, RZ, 0x33, !PT ;  /* 0x00000003ff059212 */ /* 0x000fca00078e33ff */
[----:B------:R-:W-:-:S05]  /*0110*/  IMAD.HI.U32 R4, R4, 0x100, RZ ;  /* 0x0000010004047827 */ /* 0x000fca00078e00ff */
[----:B------:R-:W-:-:S05]  /*0120*/  IADD3 R0, PT, PT, -R4, RZ, RZ ;  /* 0x000000ff04007210 */ /* 0x000fca0007ffe1ff */
[----:B------:R-:W-:-:S05]  /*0130*/  IMAD R0, R6, R0, 0x100 ;  /* 0x0000010006007424 */ /* 0x000fca00078e0200 */
[----:B------:R-:W-:-:S13]  /*0140*/  ISETP.GT.U32.AND P2, PT, R6, R0, PT ;  /* 0x000000000600720c */ /* 0x000fda0003f44070 */
[----:B------:R-:W-:Y:S02]  /*0150*/  @!P2 IMAD.IADD R0, R0, 0x1, -R6 ;  /* 0x000000010000a824 */ /* 0x000fe400078e0a06 */
[----:B------:R-:W-:-:S03]  /*0160*/  @!P2 VIADD R4, R4, 0x1 ;  /* 0x000000010404a836 */ /* 0x000fc60000000000 */
[----:B------:R-:W-:Y:S02]  /*0170*/  ISETP.GE.U32.AND P0, PT, R0, R6, PT ;  /* 0x000000060000720c */ /* 0x000fe40003f06070 */
[----:B------:R-:W-:-:S04]  /*0180*/  LOP3.LUT R0, R3, 0x100, RZ, 0x3c, !PT ;  /* 0x0000010003007812 */ /* 0x000fc800078e3cff */
[----:B------:R-:W-:Y:S01]  /*0190*/  ISETP.GE.AND P3, PT, R0, RZ, PT ;  /* 0x000000ff0000720c */ /* 0x000fe20003f66270 */
[----:B------:R-:W-:-:S06]  /*01a0*/  IMAD R0, R3, R2, RZ ;  /* 0x0000000203007224 */ /* 0x000fcc00078e02ff */
[----:B------:R-:W-:Y:S01]  /*01b0*/  @P0 VIADD R4, R4, 0x1 ;  /* 0x0000000104040836 */ /* 0x000fe20000000000 */
[----:B--2---:R-:W-:-:S05]  /*01c0*/  ISETP.GE.U32.AND P0, PT, R21, R0, PT ;  /* 0x000000001500720c */ /* 0x004fca0003f06070 */
[----:B------:R-:W-:-:S05]  /*01d0*/  @!P3 IMAD.MOV R4, RZ, RZ, -R4 ;  /* 0x000000ffff04b224 */ /* 0x000fca00078e0a04 */
[----:B------:R-:W-:Y:S02]  /*01e0*/  R2UR UR9, R4 ;  /* 0x00000000040972ca */ /* 0x000fe400000e0000 */
[----:B------:R-:W-:Y:S01]  /*01f0*/  @!P1 R2UR UR9, R5 ;  /* 0x00000000050992ca */ /* 0x000fe200000e0000 */
[----:B---3--:R-:W-:-:S14]  /*0200*/  @P0 BRA `(.L_x_32242) ;  /* 0x0000000000cc0947 */ /* 0x008fdc0003800000 */
[----:B------:R-:W0:Y:S01]  /*0210*/  I2F.U32.RP R5, R3 ;  /* 0x0000000300057306 */ /* 0x000e220000209000 */
[----:B------:R-:W1:Y:S01]  /*0220*/  S2R R8, SR_CgaCtaId ;  /* 0x0000000000087919 */ /* 0x000e620000008800 */
[----:B------:R-:W2:Y:S01]  /*0230*/  LDC R6, c[0x0][0x360] ;  /* 0x0000d800ff067b82 */ /* 0x000ea20000000800 */
[----:B------:R-:W-:Y:S01]  /*0240*/  HFMA2 R10, -RZ, RZ, 0, 0 ;  /* 0x00000000ff0a7431 */ /* 0x000fe200000001ff */
[----:B------:R-:W-:Y:S02]  /*0250*/  MOV R7, 0x400 ;  /* 0x0000040000077802 */ /* 0x000fe40000000f00 */
[----:B------:R-:W-:Y:S02]  /*0260*/  ISETP.NE.U32.AND P1, PT, R2, RZ, PT ;  /* 0x000000ff0200720c */ /* 0x000fe40003f25070 */
[----:B------:R-:W3:Y:S01]  /*0270*/  I2F.U32.RP R4, R2 ;  /* 0x0000000200047306 */ /* 0x000ee20000209000 */
[----:B------:R-:W-:Y:S02]  /*0280*/  ISETP.NE.U32.AND P4, PT, R3, RZ, PT ;  /* 0x000000ff0300720c */ /* 0x000fe40003f85070 */
        /* <DEDUP_REMOVED lines=9> */
[----:B0-----:R-:W-:Y:S01]  /*0320*/  IMAD.MOV R13, RZ, RZ, -R11 ;  /* 0x000000ffff0d7224 */ /* 0x001fe200078e0a0b */
[----:B-1----:R-:W0:Y:S03]  /*0330*/  LDC.64 R4, c[0x0][0x398] ;  /* 0x0000e600ff047b82 */ /* 0x002e260000000a00 */
[----:B------:R-:W-:Y:S02]  /*0340*/  IMAD R13, R13, R3, RZ ;  /* 0x000000030d0d7224 */ /* 0x000fe400078e02ff */
[----:B---3--:R-:W-:Y:S02]  /*0350*/  IMAD.MOV R12, RZ, RZ, -R9 ;  /* 0x000000ffff0c7224 */ /* 0x008fe400078e0a09 */
[----:B------:R-:W-:Y:S01]  /*0360*/  IMAD.HI.U32 R13, R11, R13, R10 ;  /* 0x0000000d0b0d7227 */ /* 0x000fe200078e000a */
[----:B------:R-:W-:-:S03]  /*0370*/  LOP3.LUT R11, RZ, R2, RZ, 0x33, !PT ;  /* 0x00000002ff0b7212 */ /* 0x000fc600078e33ff */
[----:B------:R-:W-:Y:S02]  /*0380*/  IMAD R12, R12, R2, RZ ;  /* 0x000000020c0c7224 */ /* 0x000fe400078e02ff */
[----:B------:R-:W-:Y:S02]  /*0390*/  IMAD.MOV.U32 R10, RZ, RZ, R21 ;  /* 0x000000ffff0a7224 */ /* 0x000fe400078e0015 */
[----:B--2---:R-:W-:-:S07]  /*03a0*/  IMAD.HI.U32 R12, R9, R12, R8 ;  /* 0x0000000c090c7227 */ /* 0x004fce00078e0008 */
.L_x_32243:
        /* <DEDUP_REMOVED lines=8> */
[----:B------:R-:W-:Y:S01]  /*0430*/  IMAD R9, R2, R9, R10 ;  /* 0x0000000902097224 */ /* 0x000fe200078e020a */
[----:B------:R-:W-:-:S04]  /*0440*/  IADD3 R10, PT, PT, R6, R10, RZ ;  /* 0x0000000a060a7210 */ /* 0x000fc80007ffe0ff */
[----:B------:R-:W-:-:S03]  /*0450*/  ISETP.GE.U32.AND P0, PT, R9, R2, PT ;  /* 0x000000020900720c */ /* 0x000fc60003f06070 */
[----:B------:R-:W-:Y:S01]  /*0460*/  @P2 IADD3 R15, PT, PT, R15, -R3, RZ ;  /* 0x800000030f0f2210 */ /* 0x000fe20007ffe0ff */
[----:B------:R-:W-:-:S03]  /*0470*/  @P2 VIADD R14, R14, 0x1 ;  /* 0x000000010e0e2836 */ /* 0x000fc60000000000 */
[----:B------:R-:W-:-:S06]  /*0480*/  ISETP.GE.U32.AND P3, PT, R15, R3, PT ;  /* 0x000000030f00720c */ /* 0x000fcc0003f66070 */
[----:B------:R-:W-:-:S05]  /*0490*/  @P0 IMAD.IADD R9, R9, 0x1, -R2 ;  /* 0x0000000109090824 */ /* 0x000fca00078e0a02 */
[----:B------:R-:W-:Y:S02]  /*04a0*/  ISETP.GE.U32.AND P0, PT, R9, R2, PT ;  /* 0x000000020900720c */ /* 0x000fe40003f06070 */
[----:B------:R-:W-:-:S05]  /*04b0*/  @P3 VIADD R14, R14, 0x1 ;  /* 0x000000010e0e3836 */ /* 0x000fca0000000000 */
[----:B------:R-:W-:-:S06]  /*04c0*/  SEL R14, R16, R14, !P4 ;  /* 0x0000000e100e7207 */ /* 0x000fcc0006000000 */
[----:B------:R-:W-:Y:S01]  /*04d0*/  @P0 IMAD.IADD R9, R9, 0x1, -R2 ;  /* 0x0000000109090824 */ /* 0x000fe200078e0a02 */
[----:B------:R-:W-:-:S04]  /*04e0*/  ISETP.GE.U32.AND P0, PT, R10, R0, PT ;  /* 0x000000000a00720c */ /* 0x000fc80003f06070 */
[----:B------:R-:W-:-:S05]  /*04f0*/  SEL R9, R11, R9, !P1 ;  /* 0x000000090b097207 */ /* 0x000fca0004800000 */
[----:B------:R-:W-:-:S04]  /*0500*/  IMAD R9, R9, 0x24, R7 ;  /* 0x0000002409097824 */ /* 0x000fc800078e0207 */
[----:B------:R-:W-:-:S05]  /*0510*/  IMAD R9, R14, 0x4, R9 ;  /* 0x000000040e097824 */ /* 0x000fca00078e0209 */
[----:B--2---:R1:W-:Y:S01]  /*0520*/  STS [R9], R8 ;  /* 0x0000000809007388 */ /* 0x0043e20000000800 */
[----:B------:R-:W-:Y:S05]  /*0530*/  @!P0 BRA `(.L_x_32243) ;  /* 0xfffffffc009c8947 */ /* 0x000fea000383ffff */
.L_x_32242:
[----:B------:R-:W-:Y:S05]  /*0540*/  BSYNC.RECONVERGENT B0 ;  /* 0x0000000000007941 */ /* 0x000fea0003800200 */
.L_x_32241:
[----:B------:R-:W-:Y:S01]  /*0550*/  R2UR UR13, R1 ;  /* 0x00000000010d72ca */ /* 0x000fe200000e0000 */
[----:B------:R-:W-:Y:S01]  /*0560*/  UISETP.LT.AND UP0, UPT, UR9, 0x80, UPT ;  /* 0x000000800900788c */ /* 0x000fe2000bf01270 */
[----:B------:R-:W-:Y:S01]  /*0570*/  MOV R4, 0x5c0 ;  /* 0x000005c000047802 */ /* 0x000fe20000000f00 */
[----:B------:R-:W-:Y:S02]  /*0580*/  UMOV UR5, 0x80 ;  /* 0x0000008000057882 */ /* 0x000fe40000000000 */
[----:B------:R-:W-:-:S04]  /*0590*/  USEL UR12, UR9, 0x80, UP0 ;  /* 0x00000080090c7887 */ /* 0x000fc80008000000 */
[----:B------:R-:W-:-:S12]  /*05a0*/  UPRMT UR6, UR12, 0x9910, URZ ;  /* 0x000099100c067896 */ /* 0x000fd800080000ff */
[----:B-1----:R-:W-:Y:S05]  /*05b0*/  CALL.REL.NOINC `($__internal_656_$__cuda_sm20_div_s16) ;  /* 0x0000002000107944 */ /* 0x002fea0003c00000 */
[----:B------:R-:W-:Y:S01]  /*05c0*/  MOV R4, 0x600 ;  /* 0x0000060000047802 */ /* 0x000fe20000000f00 */
[----:B------:R-:W-:Y:S01]  /*05d0*/  UPRMT UR6, UR4, 0x9910, URZ ;  /* 0x0000991004067896 */ /* 0x000fe200080000ff */
[----:B------:R-:W-:-:S11]  /*05e0*/  UMOV UR5, 0x8 ;  /* 0x0000000800057882 */ /* 0x000fd60000000000 */
[----:B------:R-:W-:Y:S05]  /*05f0*/  CALL.REL.NOINC `($__internal_656_$__cuda_sm20_div_s16) ;  /* 0x0000002000007944 */ /* 0x000fea0003c00000 */
[----:B------:R-:W0:Y:S01]  /*0600*/  I2F.U32.RP R0, UR12 ;  /* 0x0000000c00007d06 */ /* 0x000e220008209000 */
[----:B------:R-:W1:Y:S01]  /*0610*/  S2R R20, SR_CTAID.Y ;  /* 0x0000000000147919 */ /* 0x000e620000002600 */
[----:B------:R-:W-:Y:S01]  /*0620*/  IMAD.MOV.U32 R2, RZ, RZ, RZ ;  /* 0x000000ffff027224 */ /* 0x000fe200078e00ff */
        /* <DEDUP_REMOVED lines=13> */
[----:B------:R-:W-:Y:S01]  /*0700*/  @P0 IADD3 R2, PT, PT, R2, -UR12, RZ ;  /* 0x8000000c02020c10 */ /* 0x000fe2000fffe0ff */
        /* <DEDUP_REMOVED lines=10> */
[----:B------:R-:W-:-:S04]  /*07b0*/  IMAD.MOV R2, RZ, RZ, -R0 ;  /* 0x000000ffff027224 */ /* 0x000fc800078e0a00 */
[----:B------:R-:W-:-:S05]  /*07c0*/  IMAD R2, R2, UR12, R21 ;  /* 0x0000000c02027c24 */ /* 0x000fca000f8e0215 */
[----:B------:R-:W-:Y:S01]  /*07d0*/  LOP3.LUT R22, R2, 0x7, RZ, 0xc0, !PT ;  /* 0x0000000702167812 */ /* 0x000fe200078ec0ff */
[----:B0-----:R-:W-:Y:S06]  /*07e0*/  @P0 BRA `(.L_x_32245) ;  /* 0x0000000400440947 */ /* 0x001fec0003800000 */
[----:B-1----:R-:W-:Y:S01]  /*07f0*/  IMAD.SHL.U32 R23, R3, 0x4, RZ ;  /* 0x0000000403177824 */ /* 0x002fe200078e00ff */
[----:B------:R-:W-:Y:S01]  /*0800*/  BSSY.RECONVERGENT B1, `(.L_x_32246) ;  /* 0x000002f000017945 */ /* 0x000fe20003800200 */
[----:B------:R-:W-:Y:S02]  /*0810*/  IMAD.SHL.U32 R26, R21, 0x4, RZ ;  /* 0x00000004151a7824 */ /* 0x000fe400078e00ff */
[----:B------:R-:W0:Y:S01]  /*0820*/  I2F.U32.RP R4, R23 ;  /* 0x0000001700047306 */ /* 0x000e220000209000 */
[----:B------:R-:W-:Y:S01]  /*0830*/  IMAD.MOV R9, RZ, RZ, -R23 ;  /* 0x000000ffff097224 */ /* 0x000fe200078e0a17 */
[C---:B------:R-:W-:Y:S01]  /*0840*/  ISETP.NE.U32.AND P2, PT, R23.reuse, RZ, PT ;  /* 0x000000ff1700720c */ /* 0x040fe20003f45070 */
[----:B------:R-:W-:-:S05]  /*0850*/  IMAD.IADD R6, R23, 0x1, R26 ;  /* 0x0000000117067824 */ /* 0x000fca00078e021a */
[C---:B------:R-:W-:Y:S02]  /*0860*/  ISETP.GE.U32.AND P0, PT, R6.reuse, 0x100, PT ;  /* 0x000001000600780c */ /* 0x040fe40003f06070 */
[----:B------:R-:W-:Y:S02]  /*0870*/  VIMNMX.U32 R7, PT, PT, R6, 0x100, !PT ;  /* 0x0000010006077848 */ /* 0x000fe40007fe0000 */
[----:B------:R-:W-:Y:S01]  /*0880*/  SEL R8, RZ, 0x1, P0 ;  /* 0x00000001ff087807 */ /* 0x000fe20000000000 */
[----:B0-----:R-:W0:Y:S03]  /*0890*/  MUFU.RCP R4, R4 ;  /* 0x0000000400047308 */ /* 0x001e260000001000 */
[----:B------:R-:W-:Y:S02]  /*08a0*/  IADD3 R7, PT, PT, R7, -R6, -R8 ;  /* 0x8000000607077210 */ /* 0x000fe40007ffe808 */
        /* <DEDUP_REMOVED lines=27> */
.L_x_32248:
[----:B0-----:R-:W-:-:S04]  /*0a60*/  IMAD R4, R20, 0x100, R26 ;  /* 0x0000010014047824 */ /* 0x001fc800078e021a */
        /* <DEDUP_REMOVED lines=8> */
.L_x_32247:
[----:B------:R-:W-:Y:S05]  /*0af0*/  BSYNC.RECONVERGENT B1 ;  /* 0x0000000000017941 */ /* 0x000fea0003800200 */
.L_x_32246:
[----:B------:R-:W-:Y:S05]  /*0b00*/  @!P1 BRA `(.L_x_32245) ;  /* 0x00000000007c9947 */ /* 0x000fea0003800000 */
[----:B------:R-:W1:Y:S01]  /*0b10*/  S2R R27, SR_CgaCtaId ;  /* 0x00000000001b7919 */ /* 0x000e620000008800 */
[----:B------:R-:W2:Y:S01]  /*0b20*/  LDC.64 R24, c[0x0][0x390] ;  /* 0x0000e400ff187b82 */ /* 0x000ea20000000a00 */
[----:B0-----:R-:W-:-:S05]  /*0b30*/  MOV R4, 0x400 ;  /* 0x0000040000047802 */ /* 0x001fca0000000f00 */
[----:B------:R-:W-:-:S05]  /*0b40*/  VIADD R4, R4, 0x180 ;  /* 0x0000018004047836 */ /* 0x000fca0000000000 */
[----:B-1----:R-:W-:-:S07]  /*0b50*/  LEA R27, R27, R4, 0x18 ;  /* 0x000000041b1b7211 */ /* 0x002fce00078ec0ff */
.L_x_32249:
[C-C-:B------:R-:W-:Y:S02]  /*0b60*/  IMAD.IADD R8, R23.reuse, 0x1, R26.reuse ;  /* 0x0000000117087824 */ /* 0x140fe400078e021a */
        /* <DEDUP_REMOVED lines=14> */
[----:B------:R-:W-:-:S05]  /*0c50*/  LEA R31, R26, R27, 0x2 ;  /* 0x0000001b1a1f7211 */ /* 0x000fca00078e10ff */
[----:B------:R-:W-:-:S04]  /*0c60*/  IMAD R26, R3, 0x10, R31 ;  /* 0x00000010031a7824 */ /* 0x000fc800078e021f */
[----:B------:R-:W-:-:S04]  /*0c70*/  IMAD R29, R3, 0x10, R26 ;  /* 0x00000010031d7824 */ /* 0x000fc800078e021a */
[----:B------:R-:W-:Y:S01]  /*0c80*/  IMAD R30, R3, 0x10, R29 ;  /* 0x00000010031e7824 */ /* 0x000fe200078e021d */
[----:B--2---:R-:W-:Y:S04]  /*0c90*/  STS.128 [R31], R4 ;  /* 0x000000041f007388 */ /* 0x004fe80000000c00 */
[----:B---3--:R0:W-:Y:S04]  /*0ca0*/  STS.128 [R26], R8 ;  /* 0x000000081a007388 */ /* 0x0081e80000000c00 */
[----:B----4-:R3:W-:Y:S04]  /*0cb0*/  STS.128 [R29], R12 ;  /* 0x0000000c1d007388 */ /* 0x0107e80000000c00 */
[----:B-----5:R3:W-:Y:S01]  /*0cc0*/  STS.128 [R30], R16 ;  /* 0x000000101e007388 */ /* 0x0207e20000000c00 */
[----:B0-----:R-:W-:-:S05]  /*0cd0*/  IMAD.IADD R26, R23, 0x1, R28 ;  /* 0x00000001171a7824 */ /* 0x001fca00078e021c */
[----:B------:R-:W-:-:S13]  /*0ce0*/  ISETP.GE.U32.AND P0, PT, R26, 0x100, PT ;  /* 0x000001001a00780c */ /* 0x000fda0003f06070 */
[----:B---3--:R-:W-:Y:S05]  /*0cf0*/  @!P0 BRA `(.L_x_32249) ;  /* 0xfffffffc00988947 */ /* 0x008fea000383ffff */
.L_x_32245:
[----:B------:R-:W-:Y:S05]  /*0d00*/  BSYNC.RECONVERGENT B0 ;  /* 0x0000000000007941 */ /* 0x000fea0003800200 */
.L_x_32244:
        /* <DEDUP_REMOVED lines=16> */
[----:B------:R-:W-:-:S02]  /*0e10*/  VIADD R19, R2, 0x2 ;  /* 0x0000000202137836 */ /* 0x000fc40000000000 */
[----:B------:R-:W-:Y:S02]  /*0e20*/  IMAD.MOV.U32 R34, RZ, RZ, RZ ;  /* 0x000000ffff227224 */ /* 0x000fe400078e00ff */
[----:B------:R-:W-:Y:S01]  /*0e30*/  IMAD.MOV.U32 R23, RZ, RZ, RZ ;  /* 0x000000ffff177224 */ /* 0x000fe200078e00ff */
[----:B------:R-:W-:Y:S01]  /*0e40*/  LOP3.LUT R19, R19, 0x7, RZ, 0xc0, !PT ;  /* 0x0000000713137812 */ /* 0x000fe200078ec0ff */
[----:B0-----:R-:W-:Y:S01]  /*0e50*/  IMAD.U32 R11, RZ, RZ, UR5 ;  /* 0x00000005ff0b7e24 */ /* 0x001fe2000f8e00ff */
[----:B------:R-:W-:Y:S01]  /*0e60*/  ISETP.GE.AND P0, PT, R8, UR5, PT ;  /* 0x0000000508007c0c */ /* 0x000fe2000bf06270 */
[----:B------:R-:W-:Y:S01]  /*0e70*/  UISETP.LT.AND UP0, UPT, UR4, 0x8, UPT ;  /* 0x000000080400788c */ /* 0x000fe2000bf01270 */
[----:B------:R-:W-:Y:S02]  /*0e80*/  ISETP.GE.AND P1, PT, R6, UR5, PT ;  /* 0x0000000506007c0c */ /* 0x000fe4000bf26270 */
[----:B------:R-:W-:Y:S02]  /*0e90*/  SEL R3, R11, RZ, P0 ;  /* 0x000000ff0b037207 */ /* 0x000fe40000000000 */
[----:B------:R-:W-:-:S02]  /*0ea0*/  ISETP.GE.AND P0, PT, R7, UR5, PT ;  /* 0x0000000507007c0c */ /* 0x000fc4000bf06270 */
[C---:B------:R-:W-:Y:S01]  /*0eb0*/  SEL R4, R11.reuse, RZ, P1 ;  /* 0x000000ff0b047207 */ /* 0x040fe20000800000 */
[----:B------:R-:W-:Y:S01]  /*0ec0*/  IMAD.IADD R8, R8, 0x1, -R3 ;  /* 0x0000000108087824 */ /* 0x000fe200078e0a03 */
[----:B------:R-:W-:Y:S02]  /*0ed0*/  SEL R3, R11, RZ, P0 ;  /* 0x000000ff0b037207 */ /* 0x000fe40000000000 */
[----:B------:R-:W-:Y:S01]  /*0ee0*/  ISETP.GE.AND P0, PT, R5, UR5, PT ;  /* 0x0000000505007c0c */ /* 0x000fe2000bf06270 */
[----:B------:R-:W-:Y:S01]  /*0ef0*/  IMAD.IADD R6, R6, 0x1, -R4 ;  /* 0x0000000106067824 */ /* 0x000fe200078e0a04 */
[----:B------:R-:W-:Y:S01]  /*0f00*/  ISETP.GE.AND P1, PT, R10, UR5, PT ;  /* 0x000000050a007c0c */ /* 0x000fe2000bf26270 */
[----:B------:R-:W-:Y:S01]  /*0f10*/  IMAD.IADD R7, R7, 0x1, -R3 ;  /* 0x0000000107077824 */ /* 0x000fe200078e0a03 */
[----:B------:R-:W-:Y:S02]  /*0f20*/  SEL R3, R11, RZ, P0 ;  /* 0x000000ff0b037207 */ /* 0x000fe40000000000 */
[----:B------:R-:W-:-:S02]  /*0f30*/  ISETP.GE.AND P0, PT, R9, UR5, PT ;  /* 0x0000000509007c0c */ /* 0x000fc4000bf06270 */
[----:B------:R-:W-:Y:S01]  /*0f40*/  ISETP.GE.AND P2, PT, R24, UR5, PT ;  /* 0x0000000518007c0c */ /* 0x000fe2000bf46270 */
[----:B------:R-:W-:Y:S01]  /*0f50*/  IMAD.IADD R5, R5, 0x1, -R3 ;  /* 0x0000000105057824 */ /* 0x000fe200078e0a03 */
[C---:B------:R-:W-:Y:S02]  /*0f60*/  SEL R4, R11.reuse, RZ, P0 ;  /* 0x000000ff0b047207 */ /* 0x040fe40000000000 */
[----:B------:R-:W-:Y:S01]  /*0f70*/  ISETP.GE.AND P0, PT, R22, UR5, PT ;  /* 0x0000000516007c0c */ /* 0x000fe2000bf06270 */
[----:B------:R-:W-:Y:S01]  /*0f80*/  USEL UR5, UR4, 0x8, UP0 ;  /* 0x0000000804057887 */ /* 0x000fe20008000000 */
[----:B------:R-:W-:Y:S01]  /*0f90*/  SEL R3, R11, RZ, P1 ;  /* 0x000000ff0b037207 */ /* 0x000fe20000800000 */
[----:B------:R-:W-:Y:S01]  /*0fa0*/  IMAD.IADD R4, R9, 0x1, -R4 ;  /* 0x0000000109047824 */ /* 0x000fe200078e0a04 */
[C---:B------:R-:W-:Y:S02]  /*0fb0*/  SEL R25, R11.reuse, RZ, P0 ;  /* 0x000000ff0b197207 */ /* 0x040fe40000000000 */
[----:B------:R-:W-:Y:S01]  /*0fc0*/  SEL R9, R11, RZ, P2 ;  /* 0x000000ff0b097207 */ /* 0x000fe20001000000 */
[----:B------:R-:W-:Y:S01]  /*0fd0*/  IMAD.IADD R3, R10, 0x1, -R3 ;  /* 0x000000010a037824 */ /* 0x000fe200078e0a03 */
[----:B------:R-:W-:Y:S01]  /*0fe0*/  IADD3 R25, PT, PT, R22, -R25, RZ ;  /* 0x8000001916197210 */ /* 0x000fe20007ffe0ff */
[----:B------:R-:W-:-:S02]  /*0ff0*/  VIADD R22, R2, 0x1 ;  /* 0x0000000102167836 */ /* 0x000fc40000000000 */
[----:B------:R-:W-:-:S03]  /*1000*/  IMAD.IADD R24, R24, 0x1, -R9 ;  /* 0x0000000118187824 */ /* 0x000fc600078e0a09 */
[----:B------:R-:W-:-:S07]  /*1010*/  LOP3.LUT R22, R22, 0x7, RZ, 0xc0, !PT ;  /* 0x0000000716167812 */ /* 0x000fce00078ec0ff */
.L_x_32280:
        /* <DEDUP_REMOVED lines=23> */
.L_x_32252:
        /* <DEDUP_REMOVED lines=8> */
.L_x_32253:
        /* <DEDUP_REMOVED lines=8> */
.L_x_32254:
        /* <DEDUP_REMOVED lines=8> */
.L_x_32255:
        /* <DEDUP_REMOVED lines=10> */
.L_x_32256:
        /* <DEDUP_REMOVED lines=10> */
.L_x_32257:
        /* <DEDUP_REMOVED lines=10> */
.L_x_32258:
[----:B------:R-:W-:Y:S02]  /*14f0*/  ISETP.GE.AND P6, PT, R17, 0x8, PT ;  /* 0x000000081100780c */ /* 0x000fe40003fc6270 */
[----:B------:R-:W-:Y:S02]  /*1500*/  P2R R27, PR, RZ, 0x1 ;  /* 0x00000001ff1b7803 */ /* 0x000fe40000000000 */
[----:B------:R-:W-:-:S04]  /*1510*/  ISETP.GE.AND P0, PT, R0, UR5, PT ;  /* 0x0000000500007c0c */ /* 0x000fc8000bf06270 */
        /* <DEDUP_REMOVED lines=12> */
.L_x_32259:
        /* <DEDUP_REMOVED lines=9> */
[----:B------:R-:W-:Y:S01]  /*1670*/  IMAD R26, R34, UR7, RZ ;  /* 0x00000007221a7c24 */ /* 0x000fe2000f8e02ff */
[----:B------:R-:W-:Y:S02]  /*1680*/  SHF.L.U32 R29, R21, 0x2, RZ ;  /* 0x00000002151d7819 */ /* 0x000fe400000006ff */
[----:B------:R-:W-:Y:S02]  /*1690*/  ISETP.GT.U32.AND P6, PT, R17, 0x40, PT ;  /* 0x000000401100780c */ /* 0x000fe40003fc4070 */
[----:B------:R-:W-:Y:S02]  /*16a0*/  LOP3.LUT R29, R29, 0x1c, RZ, 0xc0, !PT ;  /* 0x0000001c1d1d7812 */ /* 0x000fe400078ec0ff */
[----:B------:R-:W-:Y:S02]  /*16b0*/  P2R R30, PR, RZ, 0x40 ;  /* 0x00000040ff1e7803 */ /* 0x000fe40000000000 */
[----:B-----5:R-:W-:Y:S01]  /*16c0*/  LEA R27, R28, R27, 0x18 ;  /* 0x0000001b1c1b7211 */ /* 0x020fe200078ec0ff */
[----:B------:R-:W-:-:S07]  /*16d0*/  IMAD.MOV.U32 R28, RZ, RZ, R0 ;  /* 0x000000ffff1c7224 */ /* 0x000fce00078e0000 */
.L_x_32279:
        /* <DEDUP_REMOVED lines=12> */
.L_x_32283:
[----:B0-----:R-:W-:-:S07]  /*17a0*/  IMAD R30, R16, R30, RZ ;  /* 0x0000001e101e7224 */ /* 0x001fce00078e02ff */
.L_x_32263:
[----:B------:R-:W-:-:S13]  /*17b0*/  ISETP.GE.AND P0, PT, R31, 0x2, PT ;  /* 0x000000021f00780c */ /* 0x000fda0003f06270 */
[----:B------:R-:W-:Y:S05]  /*17c0*/  @!P0 BRA `(.L_x_32265) ;  /* 0x0000000000108947 */ /* 0x000fea0003800000 */
[----:B------:R-:W-:-:S03]  /*17d0*/  UMOV UR4, 0xffffffff ;  /* 0xffffffff00047882 */ /* 0x000fc60000000000 */
[----:B------:R-:W-:Y:S05]  /*17e0*/  BRA.DIV UR4, `(.L_x_32266) ;  /* 0x0000000a046c7947 */ /* 0x000fea000b800000 */
[----:B------:R0:W0:Y:S02]  /*17f0*/  SHFL.IDX PT, R33, R32, R8, 0x181f ;  /* 0x00181f0820217589 */ /* 0x00002400000e0000 */
.L_x_32286:
[----:B01----:R-:W-:-:S07]  /*1800*/  IMAD R30, R15, R33, R30 ;  /* 0x000000210f1e7224 */ /* 0x003fce00078e021e */
.L_x_32265:
[----:B------:R-:W-:-:S13]  /*1810*/  ISETP.GE.AND P1, PT, R31, 0x3, PT ;  /* 0x000000031f00780c */ /* 0x000fda0003f26270 */
[----:B------:R-:W-:Y:S05]  /*1820*/  @!P1 BRA `(.L_x_32267) ;  /* 0x0000000000109947 */ /* 0x000fea0003800000 */
[----:B------:R-:W-:-:S03]  /*1830*/  UMOV UR4, 0xffffffff ;  /* 0xffffffff00047882 */ /* 0x000fc60000000000 */
[----:B------:R-:W-:Y:S05]  /*1840*/  BRA.DIV UR4, `(.L_x_32268) ;  /* 0x0000000a047c7947 */ /* 0x000fea000b800000 */
[----:B------:R0:W0:Y:S02]  /*1850*/  SHFL.IDX PT, R33, R32, R7, 0x181f ;  /* 0x00181f0720217589 */ /* 0x00002400000e0000 */
.L_x_32289:
[----:B0-2---:R-:W-:-:S07]  /*1860*/  IMAD R30, R14, R33, R30 ;  /* 0x000000210e1e7224 */ /* 0x005fce00078e021e */
.L_x_32267:
[----:B------:R-:W-:-:S13]  /*1870*/  ISETP.GE.AND P2, PT, R31, 0x4, PT ;  /* 0x000000041f00780c */ /* 0x000fda0003f46270 */
[----:B------:R-:W-:Y:S05]  /*1880*/  @!P2 BRA `(.L_x_32269) ;  /* 0x000000000010a947 */ /* 0x000fea0003800000 */
[----:B------:R-:W-:-:S03]  /*1890*/  UMOV UR4, 0xffffffff ;  /* 0xffffffff00047882 */ /* 0x000fc60000000000 */
[----:B------:R-:W-:Y:S05]  /*18a0*/  BRA.DIV UR4, `(.L_x_32270) ;  /* 0x0000000a048c7947 */ /* 0x000fea000b800000 */
[----:B------:R0:W0:Y:S02]  /*18b0*/  SHFL.IDX PT, R33, R32, R6, 0x181f ;  /* 0x00181f0620217589 */ /* 0x00002400000e0000 */
.L_x_32292:
[----:B0--3--:R-:W-:-:S07]  /*18c0*/  IMAD R30, R13, R33, R30 ;  /* 0x000000210d1e7224 */ /* 0x009fce00078e021e */
.L_x_32269:
[----:B------:R-:W-:-:S13]  /*18d0*/  ISETP.GE.AND P3, PT, R31, 0x5, PT ;  /* 0x000000051f00780c */ /* 0x000fda0003f66270 */
[----:B------:R-:W-:Y:S05]  /*18e0*/  @!P3 BRA `(.L_x_32271) ;  /* 0x000000000010b947 */ /* 0x000fea0003800000 */
[----:B------:R-:W-:-:S03]  /*18f0*/  UMOV UR4, 0xffffffff ;  /* 0xffffffff00047882 */ /* 0x000fc60000000000 */
[----:B------:R-:W-:Y:S05]  /*1900*/  BRA.DIV UR4, `(.L_x_32272) ;  /* 0x0000000a049c7947 */ /* 0x000fea000b800000 */
[----:B------:R0:W0:Y:S02]  /*1910*/  SHFL.IDX PT, R33, R32, R5, 0x181f ;  /* 0x00181f0520217589 */ /* 0x00002400000e0000 */
.L_x_32295:
[----:B0---4-:R-:W-:-:S07]  /*1920*/  IMAD R30, R12, R33, R30 ;  /* 0x000000210c1e7224 */ /* 0x011fce00078e021e */
.L_x_32271:
[----:B------:R-:W-:-:S13]  /*1930*/  ISETP.GE.AND P4, PT, R31, 0x6, PT ;  /* 0x000000061f00780c */ /* 0x000fda0003f86270 */
[----:B------:R-:W-:Y:S05]  /*1940*/  @!P4 BRA `(.L_x_32273) ;  /* 0x000000000010c947 */ /* 0x000fea0003800000 */
[----:B------:R-:W-:-:S03]  /*1950*/  UMOV UR4, 0xffffffff ;  /* 0xffffffff00047882 */ /* 0x000fc60000000000 */
[----:B------:R-:W-:Y:S05]  /*1960*/  BRA.DIV UR4, `(.L_x_32274) ;  /* 0x0000000a04ac7947 */ /* 0x000fea000b800000 */
[----:B------:R0:W0:Y:S02]  /*1970*/  SHFL.IDX PT, R33, R32, R4, 0x181f ;  /* 0x00181f0420217589 */ /* 0x00002400000e0000 */
.L_x_32298:
[----:B0-----:R-:W-:-:S07]  /*1980*/  IMAD R30, R11, R33, R30 ;  /* 0x000000210b1e7224 */ /* 0x001fce00078e021e */
.L_x_32273:
[----:B------:R-:W-:-:S13]  /*1990*/  ISETP.GE.AND P5, PT, R31, 0x7, PT ;  /* 0x000000071f00780c */ /* 0x000fda0003fa6270 */
[----:B------:R-:W-:Y:S05]  /*19a0*/  @!P5 BRA `(.L_x_32275) ;  /* 0x000000000010d947 */ /* 0x000fea0003800000 */
[----:B------:R-:W-:-:S03]  /*19b0*/  UMOV UR4, 0xffffffff ;  /* 0xffffffff00047882 */ /* 0x000fc60000000000 */
[----:B------:R-:W-:Y:S05]  /*19c0*/  BRA.DIV UR4, `(.L_x_32276) ;  /* 0x0000000a04bc7947 */ /* 0x000fea000b800000 */
[----:B------:R0:W0:Y:S02]  /*19d0*/  SHFL.IDX PT, R33, R32, R3, 0x181f ;  /* 0x00181f0320217589 */ /* 0x00002400000e0000 */
.L_x_32301:
[----:B0-----:R-:W-:-:S07]  /*19e0*/  IMAD R30, R10, R33, R30 ;  /* 0x000000210a1e7224 */ /* 0x001fce00078e021e */
.L_x_32275:
[----:B------:R-:W-:-:S13]  /*19f0*/  ISETP.GE.AND P6, PT, R31, 0x8, PT ;  /* 0x000000081f00780c */ /* 0x000fda0003fc6270 */
[----:B------:R-:W-:Y:S05]  /*1a00*/  @!P6 BRA `(.L_x_32277) ;  /* 0x0000000000b0e947 */ /* 0x000fea0003800000 */
[----:B------:R-:W-:-:S03]  /*1a10*/  UMOV UR4, 0xffffffff ;  /* 0xffffffff00047882 */ /* 0x000fc60000000000 */
[----:B------:R-:W-:Y:S05]  /*1a20*/  BRA.DIV UR4, `(.L_x_32278) ;  /* 0x0000000a04cc7947 */ /* 0x000fea000b800000 */
[----:B------:R0:W0:Y:S02]  /*1a30*/  SHFL.IDX PT, R32, R32, R24, 0x181f ;  /* 0x00181f1820207589 */ /* 0x00002400000e0000 */
.L_x_32304:
[----:B0-----:R-:W-:Y:S01]  /*1a40*/  IMAD R30, R9, R32, R30 ;  /* 0x00000020091e7224 */ /* 0x001fe200078e021e */
[----:B------:R-:W-:Y:S06]  /*1a50*/  BRA `(.L_x_32277) ;  /* 0x00000000009c7947 */ /* 0x000fec0003800000 */
.L_x_32262:
[----:B------:R-:W5:Y:S02]  /*1a60*/  LDC R36, c[0x0][0x3ac] ;  /* 0x0000eb00ff247b82 */ /* 0x000f640000000800 */
[----:B-----5:R-:W-:-:S13]  /*1a70*/  ISETP.GE.AND P6, PT, R36, 0x1, PT ;  /* 0x000000012400780c */ /* 0x020fda0003fc6270 */
[----:B------:R-:W-:-:S04]  /*1a80*/  @P6 SHF.L.U32 R30, R2, 0x2, RZ ;  /* 0x00000002021e6819 */ /* 0x000fc800000006ff */
[----:B------:R-:W-:-:S05]  /*1a90*/  @P6 LOP3.LUT R30, R30, 0x1c, RZ, 0xc0, !PT ;  /* 0x0000001c1e1e6812 */ /* 0x000fca00078ec0ff */
[----:B------:R-:W-:-:S05]  /*1aa0*/  @P6 IMAD.IADD R30, R31, 0x1, R30 ;  /* 0x000000011f1e6824 */ /* 0x000fca00078e021e */
[----:B------:R5:W0:Y:S02]  /*1ab0*/  @P6 LDS R32, [R30] ;  /* 0x000000001e206984 */ /* 0x000a240000000800 */
[----:B-----5:R-:W-:Y:S02]  /*1ac0*/  IMAD.MOV.U32 R30, RZ, RZ, RZ ;  /* 0x000000ffff1e7224 */ /* 0x020fe400078e00ff */
[----:B0-----:R-:W-:Y:S01]  /*1ad0*/  @P6 IMAD R30, R16, R32, RZ ;  /* 0x00000020101e6224 */ /* 0x001fe200078e02ff */
[----:B------:R-:W-:Y:S01]  /*1ae0*/  ISETP.GE.AND P6, PT, R36, 0x8, PT ;  /* 0x000000082400780c */ /* 0x000fe20003fc6270 */
[----:B------:R-:W-:-:S05]  /*1af0*/  @P0 IMAD R32, R22, 0x4, R31 ;  /* 0x0000000416200824 */ /* 0x000fca00078e021f */
[----:B------:R0:W1:Y:S07]  /*1b00*/  @P0 LDS R33, [R32] ;  /* 0x0000000020210984 */ /* 0x00006e0000000800 */
[----:B------:R-:W-:Y:S02]  /*1b10*/  @P6 LEA R36, R2, 0xfffffffc, 0x2 ;  /* 0xfffffffc02246811 */ /* 0x000fe400078e10ff */
[----:B0-----:R-:W-:Y:S02]  /*1b20*/  @P1 LEA R32, R19, R31, 0x2 ;  /* 0x0000001f13201211 */ /* 0x001fe400078e10ff */
[----:B------:R-:W-:-:S04]  /*1b30*/  @P6 LOP3.LUT R36, R36, 0x1c, RZ, 0xc0, !PT ;  /* 0x0000001c24246812 */ /* 0x000fc800078ec0ff */
[----:B------:R-:W2:Y:S01]  /*1b40*/  @P1 LDS R32, [R32] ;  /* 0x0000000020201984 */ /* 0x000ea20000000800 */
[----:B------:R-:W-:-:S06]  /*1b50*/  @P6 IMAD.IADD R36, R31, 0x1, R36 ;  /* 0x000000011f246824 */ /* 0x000fcc00078e0224 */
[----:B------:R-:W-:Y:S01]  /*1b60*/  @P6 LDS R36, [R36] ;  /* 0x0000000024246984 */ /* 0x000fe20000000800 */
[----:B-1----:R-:W-:Y:S02]  /*1b70*/  @P0 IMAD R30, R15, R33, R30 ;  /* 0x000000210f1e0224 */ /* 0x002fe400078e021e */
[----:B------:R-:W-:-:S05]  /*1b80*/  @P3 IMAD.SHL.U32 R33, R2, 0x4, RZ ;  /* 0x0000000402213824 */ /* 0x000fca00078e00ff */
[----:B------:R-:W-:-:S04]  /*1b90*/  @P3 LOP3.LUT R33, R33, 0x1c, RZ, 0xc0, !PT ;  /* 0x0000001c21213812 */ /* 0x000fc800078ec0ff */
[----:B------:R-:W-:Y:S01]  /*1ba0*/  @P3 LOP3.LUT R33, R33, 0x10, RZ, 0x3c, !PT ;  /* 0x0000001021213812 */ /* 0x000fe200078e3cff */
[----:B--2---:R-:W-:Y:S02]  /*1bb0*/  @P1 IMAD R30, R14, R32, R30 ;  /* 0x000000200e1e1224 */ /* 0x004fe400078e021e */
[----:B------:R-:W-:Y:S02]  /*1bc0*/  @P2 IMAD R32, R18, 0x4, R31 ;  /* 0x0000000412202824 */ /* 0x000fe400078e021f */
[----:B------:R-:W-:-:S04]  /*1bd0*/  @P3 IMAD.IADD R33, R31, 0x1, R33 ;  /* 0x000000011f213824 */ /* 0x000fc800078e0221 */
[----:B------:R-:W3:Y:S04]  /*1be0*/  @P2 LDS R32, [R32] ;  /* 0x0000000020202984 */ /* 0x000ee80000000800 */
[----:B------:R-:W4:Y:S01]  /*1bf0*/  @P3 LDS R33, [R33] ;  /* 0x0000000021213984 */ /* 0x000f220000000800 */
[----:B---3--:R-:W-:Y:S01]  /*1c00*/  @P2 IMAD R30, R13, R32, R30 ;  /* 0x000000200d1e2224 */ /* 0x008fe200078e021e */
[----:B------:R-:W-:-:S03]  /*1c10*/  @P4 LEA R32, R2, 0x14, 0x2 ;  /* 0x0000001402204811 */ /* 0x000fc600078e10ff */
[----:B----4-:R-:W-:Y:S01]  /*1c20*/  @P3 IMAD R30, R12, R33, R30 ;  /* 0x000000210c1e3224 */ /* 0x010fe200078e021e */
[----:B------:R-:W-:Y:S02]  /*1c30*/  @P5 LEA R33, R2, 0x18, 0x2 ;  /* 0x0000001802215811 */ /* 0x000fe400078e10ff */
[----:B------:R-:W-:Y:S02]  /*1c40*/  @P4 LOP3.LUT R32, R32, 0x1c, RZ, 0xc0, !PT ;  /* 0x0000001c20204812 */ /* 0x000fe400078ec0ff */
[----:B------:R-:W-:Y:S02]  /*1c50*/  @P5 LOP3.LUT R33, R33, 0x1c, RZ, 0xc0, !PT ;  /* 0x0000001c21215812 */ /* 0x000fe400078ec0ff */
[----:B------:R-:W-:-:S03]  /*1c60*/  @P4 IADD3 R32, PT, PT, R31, R32, RZ ;  /* 0x000000201f204210 */ /* 0x000fc60007ffe0ff */
[----:B------:R-:W-:-:S03]  /*1c70*/  @P5 IMAD.IADD R33, R31, 0x1, R33 ;  /* 0x000000011f215824 */ /* 0x000fc600078e0221 */
[----:B------:R-:W0:Y:S04]  /*1c80*/  @P4 LDS R32, [R32] ;  /* 0x0000000020204984 */ /* 0x000e280000000800 */
[----:B------:R-:W1:Y:S01]  /*1c90*/  @P5 LDS R33, [R33] ;  /* 0x0000000021215984 */ /* 0x000e620000000800 */
[----:B0-----:R-:W-:-:S04]  /*1ca0*/  @P4 IMAD R30, R11, R32, R30 ;  /* 0x000000200b1e4224 */ /* 0x001fc800078e021e */
[----:B-1----:R-:W-:-:S04]  /*1cb0*/  @P5 IMAD R30, R10, R33, R30 ;  /* 0x000000210a1e5224 */ /* 0x002fc800078e021e */
[----:B------:R-:W-:-:S07]  /*1cc0*/  @P6 IMAD R30, R9, R36, R30 ;  /* 0x00000024091e6224 */ /* 0x000fce00078e021e */
.L_x_32277:
        /* <DEDUP_REMOVED lines=8> */
.L_x_32261:
[----:B------:R-:W-:Y:S05]  /*1d50*/  BSYNC B0 ;  /* 0x0000000000007941 */ /* 0x000fea0003800000 */
.L_x_32260:
[----:B------:R-:W-:Y:S01]  /*1d60*/  ISETP.NE.AND P6, PT, R35, RZ, PT ;  /* 0x000000ff2300720c */ /* 0x000fe20003fc5270 */
[----:B------:R-:W-:-:S12]  /*1d70*/  VIADD R34, R34, 0x1 ;  /* 0x0000000122227836 */ /* 0x000fd80000000000 */
[----:B------:R-:W-:Y:S05]  /*1d80*/  @!P6 BRA `(.L_x_32280) ;  /* 0xfffffff000a4e947 */ /* 0x000fea000383ffff */
[----:B------:R-:W-:Y:S05]  /*1d90*/  BSYNC B1 ;  /* 0x0000000000017941 */ /* 0x000fea0003800000 */
.L_x_32251:
[----:B------:R0:W5:Y:S02]  /*1da0*/  LDL.64 R4, [R1] ;  /* 0x0000000001047983 */ /* 0x0001640000100a00 */
.L_x_32250:
        /* <DEDUP_REMOVED lines=8> */
[----:B0-----:R-:W-:Y:S01]  /*1e30*/  IMAD.MOV R9, RZ, RZ, -R2 ;  /* 0x000000ffff097224 */ /* 0x001fe200078e0a02 */
[----:B------:R-:W-:Y:S01]  /*1e40*/  UISETP.GE.U32.AND UP0, UPT, UR8, 0x3, UPT ;  /* 0x000000030800788c */ /* 0x000fe2000bf06070 */
[----:B------:R-:W-:-:S02]  /*1e50*/  IMAD.MOV.U32 R2, RZ, RZ, RZ ;  /* 0x000000ffff027224 */ /* 0x000fc400078e00ff */
[----:B------:R-:W-:Y:S01]  /*1e60*/  IMAD.SHL.U32 R20, R20, 0x100, RZ ;  /* 0x0000010014147824 */ /* 0x000fe200078e00ff */
[----:B------:R-:W-:Y:S01]  /*1e70*/  USEL UR4, UR4, URZ, !UP0 ;  /* 0x000000ff04047287 */ /* 0x000fe2000c000000 */
[----:B-1----:R-:W0:Y:S03]  /*1e80*/  MUFU.RCP R0, R0 ;  /* 0x0000000000007308 */ /* 0x002e260000001000 */
[----:B------:R-:W-:Y:S01]  /*1e90*/  LOP3.LUT R20, R20, R21, RZ, 0xfc, !PT ;  /* 0x0000001514147212 */ /* 0x000fe200078efcff */
[----:B0-----:R-:W-:-:S04]  /*1ea0*/  VIADD R0, R0, 0xffffffe ;  /* 0x0ffffffe00007836 */ /* 0x001fc80000000000 */
[----:B------:R0:W1:Y:S02]  /*1eb0*/  F2I.FTZ.U32.TRUNC.NTZ R3, R0 ;  /* 0x0000000000037305 */ /* 0x000064000021f000 */
[----:B0-----:R-:W-:-:S05]  /*1ec0*/  MOV R0, UR9 ;  /* 0x0000000900007c02 */ /* 0x001fca0008000f00 */
[----:B------:R-:W-:Y:S02]  /*1ed0*/  IMAD R0, R0, UR12, RZ ;  /* 0x0000000c00007c24 */ /* 0x000fe4000f8e02ff */
[----:B-1----:R-:W-:Y:S02]  /*1ee0*/  IMAD.MOV R6, RZ, RZ, -R3 ;  /* 0x000000ffff067224 */ /* 0x002fe400078e0a03 */
[----:B------:R-:W-:Y:S02]  /*1ef0*/  IMAD R0, R0, UR6, RZ ;  /* 0x0000000600007c24 */ /* 0x000fe4000f8e02ff */
[----:B------:R-:W-:-:S03]  /*1f00*/  IMAD R6, R6, R7, RZ ;  /* 0x0000000706067224 */ /* 0x000fc600078e02ff */
[----:B------:R-:W-:Y:S01]  /*1f10*/  IABS R8, R0 ;  /* 0x0000000000087213 */ /* 0x000fe20000000000 */
[----:B------:R-:W-:Y:S01]  /*1f20*/  IMAD.HI.U32 R2, R3, R6, R2 ;  /* 0x0000000603027227 */ /* 0x000fe200078e0002 */
[----:B------:R-:W-:Y:S02]  /*1f30*/  LOP3.LUT R0, R0, UR12, RZ, 0x3c, !PT ;  /* 0x0000000c00007c12 */ /* 0x000fe4000f8e3cff */
[----:B------:R-:W-:Y:S01]  /*1f40*/  MOV R3, R8 ;  /* 0x0000000800037202 */ /* 0x000fe20000000f00 */
[----:B------:R-:W-:Y:S01]  /*1f50*/  IMAD.MOV.U32 R6, RZ, RZ, R9 ;  /* 0x000000ffff067224 */ /* 0x000fe200078e0009 */
[----:B------:R-:W-:Y:S02]  /*1f60*/  IABS R9, UR7 ;  /* 0x0000000700097c13 */ /* 0x000fe40008000000 */
[----:B------:R-:W-:Y:S01]  /*1f70*/  ISETP.GE.AND P3, PT, R0, RZ, PT ;  /* 0x000000ff0000720c */ /* 0x000fe20003f66270 */
[----:B------:R-:W-:Y:S01]  /*1f80*/  IMAD.HI.U32 R2, R2, R3, RZ ;  /* 0x0000000302027227 */ /* 0x000fe200078e00ff */
[----:B------:R-:W-:-:S02]  /*1f90*/  ISETP.GT.U32.AND P0, PT, R9, 0x1, PT ;  /* 0x000000010900780c */ /* 0x000fc40003f04070 */
[----:B------:R-:W-:Y:S01]  /*1fa0*/  IADD3 R0, PT, PT, R20, UR4, RZ ;  /* 0x0000000414007c10 */ /* 0x000fe2000fffe0ff */
[----:B------:R-:W-:Y:S01]  /*1fb0*/  IMAD R3, R2, R6, R3 ;  /* 0x0000000602037224 */ /* 0x000fe200078e0203 */
[----:B------:R-:W-:-:S04]  /*1fc0*/  IADD3 R6, PT, PT, -R9, 0x1, RZ ;  /* 0x0000000109067810 */ /* 0x000fc80007ffe1ff */
[----:B------:R-:W-:Y:S02]  /*1fd0*/  ISETP.GT.U32.AND P2, PT, R7, R3, PT ;  /* 0x000000030700720c */ /* 0x000fe40003f44070 */
[----:B------:R-:W-:-:S04]  /*1fe0*/  SEL R8, R6, 0x1, !P0 ;  /* 0x0000000106087807 */ /* 0x000fc80004000000 */
[----:B------:R-:W-:-:S07]  /*1ff0*/  ISETP.GT.U32.AND P4, PT, R9, R8, PT ;  /* 0x000000080900720c */ /* 0x000fce0003f84070 */
[----:B------:R-:W-:Y:S02]  /*2000*/  @!P2 IMAD.IADD R3, R3, 0x1, -R7 ;  /* 0x000000010303a824 */ /* 0x000fe400078e0a07 */
[----:B------:R-:W-:Y:S01]  /*2010*/  @!P2 VIADD R2, R2, 0x1 ;  /* 0x000000010202a836 */ /* 0x000fe20000000000 */
[----:B------:R-:W-:Y:S02]  /*2020*/  ISETP.NE.AND P2, PT, RZ, UR7, PT ;  /* 0x00000007ff007c0c */ /* 0x000fe4000bf45270 */
[----:B------:R-:W-:Y:S01]  /*2030*/  ISETP.GE.U32.AND P0, PT, R3, R7, PT ;  /* 0x000000070300720c */ /* 0x000fe20003f06070 */
[----:B------:R-:W-:Y:S01]  /*2040*/  @!P4 IMAD.IADD R8, R8, 0x1, -R9 ;  /* 0x000000010808c824 */ /* 0x000fe200078e0a09 */
[----:B------:R-:W0:Y:S09]  /*2050*/  LDC.64 R6, c[0x0][0x3a0] ;  /* 0x0000e800ff067b82 */ /* 0x000e320000000a00 */
[----:B------:R-:W-:-:S02]  /*2060*/  @!P2 LOP3.LUT R8, RZ, UR7, RZ, 0x33, !PT ;  /* 0x00000007ff08ac12 */ /* 0x000fc4000f8e33ff */
[----:B------:R-:W-:-:S05]  /*2070*/  @P0 IADD3 R2, PT, PT, R2, 0x1, RZ ;  /* 0x0000000102020810 */ /* 0x000fca0007ffe0ff */
        /* <DEDUP_REMOVED lines=8> */
.L_x_32264:
[----:B------:R-:W-:Y:S01]  /*2100*/  BSSY B2, `(.L_x_32281) ;  /* 0x0000007000027945 */ /* 0x000fe20003800000 */
[----:B------:R-:W-:Y:S02]  /*2110*/  IMAD.MOV.U32 R33, RZ, RZ, R25 ;  /* 0x000000ffff217224 */ /* 0x000fe400078e0019 */
[----:B------:R-:W-:Y:S02]  /*2120*/  IMAD.MOV.U32 R36, RZ, RZ, 0x181f ;  /* 0x0000181fff247424 */ /* 0x000fe400078e00ff */
[----:B------:R-:W-:-:S07]  /*2130*/  IMAD.MOV.U32 R37, RZ, RZ, -0x1 ;  /* 0xffffffffff257424 */ /* 0x000fce00078e00ff */
[----:B-1234-:R-:W-:Y:S05]  /*2140*/  WARPSYNC.COLLECTIVE R37, `(.L_x_32282) ;  /* 0x0000000025087348 */ /* 0x01efea0003c00000 */
[----:B------:R0:W0:Y:S02]  /*2150*/  SHFL.IDX P6, R36, R32, R33, R36 ;  /* 0x0000002120247389 */ /* 0x00002400000c0024 */
[----:B01234-:R-:W-:Y:S05]  /*2160*/  ENDCOLLECTIVE ;  /* 0x000000000000791b */ /* 0x01ffea0003800000 */
.L_x_32282:
[----:B------:R-:W-:Y:S05]  /*2170*/  BSYNC B2 ;  /* 0x0000000000027941 */ /* 0x000fea0003800000 */
.L_x_32281:
[----:B------:R-:W-:Y:S01]  /*2180*/  MOV R30, R36 ;  /* 0x00000024001e7202 */ /* 0x000fe20000000f00 */
[----:B------:R-:W-:Y:S06]  /*2190*/  BRA `(.L_x_32283) ;  /* 0xfffffff400807947 */ /* 0x000fec000383ffff */
.L_x_32266:
[----:B------:R-:W-:Y:S01]  /*21a0*/  BSSY B2, `(.L_x_32284) ;  /* 0x0000007000027945 */ /* 0x000fe20003800000 */
[----:B------:R-:W-:Y:S02]  /*21b0*/  IMAD.MOV.U32 R33, RZ, RZ, R8 ;  /* 0x000000ffff217224 */ /* 0x000fe400078e0008 */
[----:B------:R-:W-:Y:S02]  /*21c0*/  IMAD.MOV.U32 R36, RZ, RZ, 0x181f ;  /* 0x0000181fff247424 */ /* 0x000fe400078e00ff */
[----:B------:R-:W-:-:S07]  /*21d0*/  IMAD.MOV.U32 R37, RZ, RZ, -0x1 ;  /* 0xffffffffff257424 */ /* 0x000fce00078e00ff */
[----:B-1234-:R-:W-:Y:S05]  /*21e0*/  WARPSYNC.COLLECTIVE R37, `(.L_x_32285) ;  /* 0x0000000025087348 */ /* 0x01efea0003c00000 */
[----:B------:R0:W0:Y:S02]  /*21f0*/  SHFL.IDX P6, R36, R32, R33, R36 ;  /* 0x0000002120247389 */ /* 0x00002400000c0024 */
[----:B01234-:R-:W-:Y:S05]  /*2200*/  ENDCOLLECTIVE ;  /* 0x000000000000791b */ /* 0x01ffea0003800000 */
.L_x_32285:
[----:B------:R-:W-:Y:S05]  /*2210*/  BSYNC B2 ;  /* 0x0000000000027941 */ /* 0x000fea0003800000 */
.L_x_32284:
[----:B------:R-:W-:Y:S01]  /*2220*/  MOV R33, R36 ;  /* 0x0000002400217202 */ /* 0x000fe20000000f00 */
[----:B------:R-:W-:Y:S06]  /*2230*/  BRA `(.L_x_32286) ;  /* 0xfffffff400707947 */ /* 0x000fec000383ffff */
.L_x_32268:
[----:B------:R-:W-:Y:S01]  /*2240*/  BSSY B2, `(.L_x_32287) ;  /* 0x0000007000027945 */ /* 0x000fe20003800000 */
[----:B------:R-:W-:Y:S02]  /*2250*/  IMAD.MOV.U32 R33, RZ, RZ, R7 ;  /* 0x000000ffff217224 */ /* 0x000fe400078e0007 */
[----:B------:R-:W-:Y:S02]  /*2260*/  IMAD.MOV.U32 R36, RZ, RZ, 0x181f ;  /* 0x0000181fff247424 */ /* 0x000fe400078e00ff */
[----:B------:R-:W-:-:S07]  /*2270*/  IMAD.MOV.U32 R37, RZ, RZ, -0x1 ;  /* 0xffffffffff257424 */ /* 0x000fce00078e00ff */
[----:B-1234-:R-:W-:Y:S05]  /*2280*/  WARPSYNC.COLLECTIVE R37, `(.L_x_32288) ;  /* 0x0000000025087348 */ /* 0x01efea0003c00000 */
[----:B------:R0:W0:Y:S02]  /*2290*/  SHFL.IDX P6, R36, R32, R33, R36 ;  /* 0x0000002120247389 */ /* 0x00002400000c0024 */
[----:B01234-:R-:W-:Y:S05]  /*22a0*/  ENDCOLLECTIVE ;  /* 0x000000000000791b */ /* 0x01ffea0003800000 */
.L_x_32288:
[----:B------:R-:W-:Y:S05]  /*22b0*/  BSYNC B2 ;  /* 0x0000000000027941 */ /* 0x000fea0003800000 */
.L_x_32287:
[----:B------:R-:W-:Y:S01]  /*22c0*/  MOV R33, R36 ;  /* 0x0000002400217202 */ /* 0x000fe20000000f00 */
[----:B------:R-:W-:Y:S06]  /*22d0*/  BRA `(.L_x_32289) ;  /* 0xfffffff400607947 */ /* 0x000fec000383ffff */
.L_x_32270:
[----:B------:R-:W-:Y:S01]  /*22e0*/  BSSY B2, `(.L_x_32290) ;  /* 0x0000007000027945 */ /* 0x000fe20003800000 */
[----:B------:R-:W-:Y:S02]  /*22f0*/  IMAD.MOV.U32 R33, RZ, RZ, R6 ;  /* 0x000000ffff217224 */ /* 0x000fe400078e0006 */
[----:B------:R-:W-:Y:S02]  /*2300*/  IMAD.MOV.U32 R36, RZ, RZ, 0x181f ;  /* 0x0000181fff247424 */ /* 0x000fe400078e00ff */
[----:B------:R-:W-:-:S07]  /*2310*/  IMAD.MOV.U32 R37, RZ, RZ, -0x1 ;  /* 0xffffffffff257424 */ /* 0x000fce00078e00ff */
[----:B-1234-:R-:W-:Y:S05]  /*2320*/  WARPSYNC.COLLECTIVE R37, `(.L_x_32291) ;  /* 0x0000000025087348 */ /* 0x01efea0003c00000 */
[----:B------:R0:W0:Y:S02]  /*2330*/  SHFL.IDX P6, R36, R32, R33, R36 ;  /* 0x0000002120247389 */ /* 0x00002400000c0024 */
[----:B01234-:R-:W-:Y:S05]  /*2340*/  ENDCOLLECTIVE ;  /* 0x000000000000791b */ /* 0x01ffea0003800000 */
.L_x_32291:
[----:B------:R-:W-:Y:S05]  /*2350*/  BSYNC B2 ;  /* 0x0000000000027941 */ /* 0x000fea0003800000 */
.L_x_32290:
[----:B------:R-:W-:Y:S01]  /*2360*/  MOV R33, R36 ;  /* 0x0000002400217202 */ /* 0x000fe20000000f00 */
[----:B------:R-:W-:Y:S06]  /*2370*/  BRA `(.L_x_32292) ;  /* 0xfffffff400507947 */ /* 0x000fec000383ffff */
.L_x_32272:
[----:B------:R-:W-:Y:S01]  /*2380*/  BSSY B2, `(.L_x_32293) ;  /* 0x0000007000027945 */ /* 0x000fe20003800000 */
[----:B------:R-:W-:Y:S02]  /*2390*/  IMAD.MOV.U32 R33, RZ, RZ, R5 ;  /* 0x000000ffff217224 */ /* 0x000fe400078e0005 */
[----:B------:R-:W-:Y:S02]  /*23a0*/  IMAD.MOV.U32 R36, RZ, RZ, 0x181f ;  /* 0x0000181fff247424 */ /* 0x000fe400078e00ff */
[----:B------:R-:W-:-:S07]  /*23b0*/  IMAD.MOV.U32 R37, RZ, RZ, -0x1 ;  /* 0xffffffffff257424 */ /* 0x000fce00078e00ff */
[----:B-1234-:R-:W-:Y:S05]  /*23c0*/  WARPSYNC.COLLECTIVE R37, `(.L_x_32294) ;  /* 0x0000000025087348 */ /* 0x01efea0003c00000 */
[----:B------:R0:W0:Y:S02]  /*23d0*/  SHFL.IDX P6, R36, R32, R33, R36 ;  /* 0x0000002120247389 */ /* 0x00002400000c0024 */
[----:B01234-:R-:W-:Y:S05]  /*23e0*/  ENDCOLLECTIVE ;  /* 0x000000000000791b */ /* 0x01ffea0003800000 */
.L_x_32294:
[----:B------:R-:W-:Y:S05]  /*23f0*/  BSYNC B2 ;  /* 0x0000000000027941 */ /* 0x000fea0003800000 */
.L_x_32293:
[----:B------:R-:W-:Y:S01]  /*2400*/  MOV R33, R36 ;  /* 0x0000002400217202 */ /* 0x000fe20000000f00 */
[----:B------:R-:W-:Y:S06]  /*2410*/  BRA `(.L_x_32295) ;  /* 0xfffffff400407947 */ /* 0x000fec000383ffff */
.L_x_32274:
[----:B------:R-:W-:Y:S01]  /*2420*/  BSSY B2, `(.L_x_32296) ;  /* 0x0000007000027945 */ /* 0x000fe20003800000 */
[----:B------:R-:W-:Y:S02]  /*2430*/  IMAD.MOV.U32 R33, RZ, RZ, R4 ;  /* 0x000000ffff217224 */ /* 0x000fe400078e0004 */
[----:B------:R-:W-:Y:S02]  /*2440*/  IMAD.MOV.U32 R36, RZ, RZ, 0x181f ;  /* 0x0000181fff247424 */ /* 0x000fe400078e00ff */
[----:B------:R-:W-:-:S07]  /*2450*/  IMAD.MOV.U32 R37, RZ, RZ, -0x1 ;  /* 0xffffffffff257424 */ /* 0x000fce00078e00ff */
[----:B-1234-:R-:W-:Y:S05]  /*2460*/  WARPSYNC.COLLECTIVE R37, `(.L_x_32297) ;  /* 0x0000000025087348 */ /* 0x01efea0003c00000 */
[----:B------:R0:W0:Y:S02]  /*2470*/  SHFL.IDX P6, R36, R32, R33, R36 ;  /* 0x0000002120247389 */ /* 0x00002400000c0024 */
[----:B01234-:R-:W-:Y:S05]  /*2480*/  ENDCOLLECTIVE ;  /* 0x000000000000791b */ /* 0x01ffea0003800000 */
.L_x_32297:
[----:B------:R-:W-:Y:S05]  /*2490*/  BSYNC B2 ;  /* 0x0000000000027941 */ /* 0x000fea0003800000 */
.L_x_32296:
[----:B------:R-:W-:Y:S01]  /*24a0*/  MOV R33, R36 ;  /* 0x0000002400217202 */ /* 0x000fe20000000f00 */
[----:B------:R-:W-:Y:S06]  /*24b0*/  BRA `(.L_x_32298) ;  /* 0xfffffff400307947 */ /* 0x000fec000383ffff */
.L_x_32276:
[----:B------:R-:W-:Y:S01]  /*24c0*/  BSSY B2, `(.L_x_32299) ;  /* 0x0000007000027945 */ /* 0x000fe20003800000 */
[----:B------:R-:W-:Y:S02]  /*24d0*/  IMAD.MOV.U32 R33, RZ, RZ, R3 ;  /* 0x000000ffff217224 */ /* 0x000fe400078e0003 */
[----:B------:R-:W-:Y:S02]  /*24e0*/  IMAD.MOV.U32 R36, RZ, RZ, 0x181f ;  /* 0x0000181fff247424 */ /* 0x000fe400078e00ff */
[----:B------:R-:W-:-:S07]  /*24f0*/  IMAD.MOV.U32 R37, RZ, RZ, -0x1 ;  /* 0xffffffffff257424 */ /* 0x000fce00078e00ff */
[----:B-1234-:R-:W-:Y:S05]  /*2500*/  WARPSYNC.COLLECTIVE R37, `(.L_x_32300) ;  /* 0x0000000025087348 */ /* 0x01efea0003c00000 */
[----:B------:R0:W0:Y:S02]  /*2510*/  SHFL.IDX P6, R36, R32, R33, R36 ;  /* 0x0000002120247389 */ /* 0x00002400000c0024 */
[----:B01234-:R-:W-:Y:S05]  /*2520*/  ENDCOLLECTIVE ;  /* 0x000000000000791b */ /* 0x01ffea0003800000 */
.L_x_32300:
[----:B------:R-:W-:Y:S05]  /*2530*/  BSYNC B2 ;  /* 0x0000000000027941 */ /* 0x000fea0003800000 */
.L_x_32299:
[----:B------:R-:W-:Y:S01]  /*2540*/  MOV R33, R36 ;  /* 0x0000002400217202 */ /* 0x000fe20000000f00 */
[----:B------:R-:W-:Y:S06]  /*2550*/  BRA `(.L_x_32301) ;  /* 0xfffffff400207947 */ /* 0x000fec000383ffff */
.L_x_32278:
[----:B------:R-:W-:Y:S01]  /*2560*/  BSSY B2, `(.L_x_32302) ;  /* 0x0000007000027945 */ /* 0x000fe20003800000 */
[----:B------:R-:W-:Y:S02]  /*2570*/  IMAD.MOV.U32 R33, RZ, RZ, R24 ;  /* 0x000000ffff217224 */ /* 0x000fe400078e0018 */
[----:B------:R-:W-:Y:S02]  /*2580*/  IMAD.MOV.U32 R36, RZ, RZ, 0x181f ;  /* 0x0000181fff247424 */ /* 0x000fe400078e00ff */
[----:B------:R-:W-:-:S07]  /*2590*/  IMAD.MOV.U32 R37, RZ, RZ, -0x1 ;  /* 0xffffffffff257424 */ /* 0x000fce00078e00ff */
[----:B-1234-:R-:W-:Y:S05]  /*25a0*/  WARPSYNC.COLLECTIVE R37, `(.L_x_32303) ;  /* 0x0000000025087348 */ /* 0x01efea0003c00000 */
[----:B------:R0:W0:Y:S02]  /*25b0*/  SHFL.IDX P6, R36, R32, R33, R36 ;  /* 0x0000002120247389 */ /* 0x00002400000c0024 */
[----:B01234-:R-:W-:Y:S05]  /*25c0*/  ENDCOLLECTIVE ;  /* 0x000000000000791b */ /* 0x01ffea0003800000 */
.L_x_32303:
[----:B------:R-:W-:Y:S05]  /*25d0*/  BSYNC B2 ;  /* 0x0000000000027941 */ /* 0x000fea0003800000 */
.L_x_32302:
[----:B------:R-:W-:Y:S01]  /*25e0*/  MOV R32, R36 ;  /* 0x0000002400207202 */ /* 0x000fe20000000f00 */
[----:B------:R-:W-:Y:S06]  /*25f0*/  BRA `(.L_x_32304) ;  /* 0xfffffff400107947 */ /* 0x000fec000383ffff */
        .weak           $__internal_656_$__cuda_sm20_div_s16
        .type           $__internal_656_$__cuda_sm20_div_s16,@function
        .size           $__internal_656_$__cuda_sm20_div_s16,(.L_x_39159 - $__internal_656_$__cuda_sm20_div_s16)
$__internal_656_$__cuda_sm20_div_s16:
[----:B------:R-:W-:Y:S01]  /*2600*/  IMAD.U32 R0, RZ, RZ, UR6 ;  /* 0x00000006ff007e24 */ /* 0x000fe2000f8e00ff */
[----:B------:R-:W-:Y:S01]  /*2610*/  UISETP.NE.AND UP0, UPT, UR6, URZ, UPT ;  /* 0x000000ff0600728c */ /* 0x000fe2000bf05270 */
[----:B------:R-:W-:Y:S02]  /*2620*/  IMAD.MOV.U32 R2, RZ, RZ, 0x4b800000 ;  /* 0x4b800000ff027424 */ /* 0x000fe400078e00ff */
[----:B------:R-:W-:Y:S01]  /*2630*/  IMAD.U32 R5, RZ, RZ, UR5 ;  /* 0x00000005ff057e24 */ /* 0x000fe2000f8e00ff */
[----:B------:R-:W-:Y:S01]  /*2640*/  IABS R0, R0 ;  /* 0x0000000000007213 */ /* 0x000fe20000000000 */
[----:B------:R-:W-:-:S04]  /*2650*/  ULOP3.LUT UR5, UR6, UR5, URZ, 0x3c, !UPT ;  /* 0x0000000506057292 */ /* 0x000fc8000f8e3cff */
[----:B------:R-:W-:Y:S01]  /*2660*/  USHF.R.U32.HI UR5, URZ, 0x1f, UR5 ;  /* 0x0000001fff057899 */ /* 0x000fe20008011605 */
[----:B------:R-:W0:Y:S03]  /*2670*/  I2F.U16 R0, R0 ;  /* 0x0000000000007306 */ /* 0x000e260000101000 */
        /* <DEDUP_REMOVED lines=10> */
[----:B------:R-:W-:-:S04]  /*2720*/  IMAD.MOV.U32 R2, RZ, RZ, R4 ;  /* 0x000000ffff027224 */ /* 0x000fc800078e0004 */
[----:B------:R-:W-:-:S05]  /*2730*/  IADD3 R3, PT, PT, R3, 0x2, RZ ;  /* 0x0000000203037810 */ /* 0x000fca0007ffe0ff */
[----:B0-----:R-:W-:Y:S01]  /*2740*/  FMUL.RZ R0, R0, R3 ;  /* 0x0000000300007220 */ /* 0x001fe2000040c000 */
[----:B------:R-:W-:-:S05]  /*2750*/  IMAD.MOV.U32 R3, RZ, RZ, 0x0 ;  /* 0x00000000ff037424 */ /* 0x000fca00078e00ff */
[----:B------:R-:W0:Y:S02]  /*2760*/  F2I.U32.TRUNC.NTZ R0, R0 ;  /* 0x0000000000007305 */ /* 0x000e24000020f000 */
[----:B0-----:R-:W-:-:S13]  /*2770*/  R2UR UR4, R0 ;  /* 0x00000000000472ca */ /* 0x001fda00000e0000 */
[----:B------:R-:W-:-:S04]  /*2780*/  ULOP3.LUT UR4, UR7, 0xffff, UR4, 0x78, !UPT ;  /* 0x0000ffff07047892 */ /* 0x000fc8000f8e7804 */
[----:B------:R-:W-:-:S07]  /*2790*/  UIADD3 UR4, UPT, UPT, UR5, UR4, URZ ;  /* 0x0000000405047290 */ /* 0x000fce000fffe0ff */
[----:B------:R-:W-:Y:S01]  /*27a0*/  @!UP0 UMOV UR4, 0xffffffff ;  /* 0xffffffff00048882 */ /* 0x000fe20000000000 */
[----:B------:R-:W-:Y:S05]  /*27b0*/  RET.REL.NODEC R2 `(_Z9cuda_gemmIiLi128ELi1ELi1ELi256ELi8ELi8ELi64ELi1ELi0EEviiiPT_S1_S1_iii) ;  /* 0xffffffd802107950 */ /* 0x000fea0003c3ffff */
.L_x_32305:
        /* <DEDUP_REMOVED lines=12> */
.L_x_39159:


//--------------------- .text._Z9cuda_gemmIiLi128ELi1ELi1ELi256ELi8ELi8ELi64ELi0ELi1EEviiiPT_S1_S1_iii --------------------------
	.section	.text._Z9cuda_gemmIiLi128ELi1ELi1ELi256ELi8ELi8ELi64ELi0ELi1EEviiiPT_S1_S1_iii,"ax",@progbits
	.align	128
        .global         _Z9cuda_gemmIiLi128ELi1ELi1ELi256ELi8ELi8ELi64ELi0ELi1EEviiiPT_S1_S1_iii
        .type           _Z9cuda_gemmIiLi128ELi1ELi1ELi256ELi8ELi8ELi64ELi0ELi1EEviiiPT_S1_S1_iii,@function
        .size           _Z9cuda_gemmIiLi128ELi1ELi1ELi256ELi8ELi8ELi64ELi0ELi1EEviiiPT_S1_S1_iii,(.L_x_39877 - _Z9cuda_gemmIiLi128ELi1ELi1ELi256ELi8ELi8ELi64ELi0ELi1EEviiiPT_S1_S1_iii)
        .other          _Z9cuda_gemmIiLi128ELi1ELi1ELi256ELi8ELi8ELi64ELi0ELi1EEviiiPT_S1_S1_iii,@"STO_CUDA_ENTRY STV_DEFAULT"
_Z9cuda_gemmIiLi128ELi1ELi1ELi256ELi8ELi8ELi64ELi0ELi1EEviiiPT_S1_S1_iii:
.text._Z9cuda_gemmIiLi128ELi1ELi1ELi256ELi8ELi8ELi64ELi0ELi1EEviiiPT_S1_S1_iii:
        /* <DEDUP_REMOVED lines=46> */
.L_x_32310:
        /* <DEDUP_REMOVED lines=12> */
.L_x_32309:
[----:B------:R-:W-:Y:S05]  /*03a0*/  BSYNC.RECONVERGENT B1 ;  /* 0x0000000000017941 */ /* 0x000fea0003800200 */
.L_x_32308:
        /* <DEDUP_REMOVED lines=8> */
.L_x_32311:
        /* <DEDUP_REMOVED lines=39> */
.L_x_32307:
[----:B------:R-:W-:Y:S05]  /*06a0*/  BSYNC.RECONVERGENT B0 ;  /* 0x0000000000007941 */ /* 0x000fea0003800200 */
.L_x_32306:
[----:B------:R-:W1:Y:S08]  /*06b0*/  S2UR UR8, SR_CTAID.Y ;  /* 0x00000000000879c3 */ /* 0x000e700000002600 */
[----:B------:R-:W1:Y:S02]  /*06c0*/  LDC R2, c[0x0][0x374] ;  /* 0x0000dd00ff027b82 */ /* 0x000e640000000800 */
[----:B-1----:R-:W-:-:S13]  /*06d0*/  ISETP.LE.U32.AND P1, PT, R2, UR8, PT ;  /* 0x0000000802007c0c */ /* 0x002fda000bf23070 */
[----:B------:R-:W-:Y:S05]  /*06e0*/  @P1 EXIT ;  /* 0x000000000000194d */ /* 0x000fea0003800000 */
[----:B------:R-:W1:Y:S01]  /*06f0*/  S2R R3, SR_CTAID.X ;  /* 0x0000000000037919 */ /* 0x000e620000002500 */
[----:B------:R-:W3:Y:S01]  /*0700*/  LDC R2, c[0x0][0x360] ;  /* 0x0000d800ff027b82 */ /* 0x000ee20000000800 */
[----:B------:R-:W-:Y:S04]  /*0710*/  BSSY.RECONVERGENT B0, `(.L_x_32312) ;  /* 0x000005d000007945 */ /* 0x000fe80003800200 */
[----:B------:R-:W-:Y:S05]  /*0720*/  @P0 BRA `(.L_x_32313) ;  /* 0x00000004006c0947 */ /* 0x000fea0003800000 */
[----:B--23--:R-:W-:Y:S01]  /*0730*/  IMAD.SHL.U32 R20, R2, 0x4, RZ ;  /* 0x0000000402147824 */ /* 0x00cfe200078e00ff */
[----:B------:R-:W-:Y:S01]  /*0740*/  BSSY.RECONVERGENT B1, `(.L_x_32314) ;  /* 0x0000034000017945 */ /* 0x000fe20003800200 */
[----:B------:R-:W-:Y:S01]  /*0750*/  IMAD.SHL.U32 R26, R0, 0x4, RZ ;  /* 0x00000004001a7824 */ /* 0x000fe200078e00ff */
[----:B-1----:R-:W-:Y:S01]  /*0760*/  SHF.L.U32 R27, R3, 0x8, RZ ;  /* 0x00000008031b7819 */ /* 0x002fe200000006ff */
[----:B------:R-:W1:Y:S01]  /*0770*/  I2F.U32.RP R9, R20 ;  /* 0x0000001400097306 */ /* 0x000e620000209000 */
[----:B------:R-:W-:Y:S01]  /*0780*/  IADD3 R11, PT, PT, RZ, -R20, RZ ;  /* 0x80000014ff0b7210 */ /* 0x000fe20007ffe0ff */
[C---:B------:R-:W-:Y:S01]  /*0790*/  IMAD.IADD R6, R20.reuse, 0x1, R26 ;  /* 0x0000000114067824 */ /* 0x040fe200078e021a */
[----:B------:R-:W-:-:S04]  /*07a0*/  ISETP.NE.U32.AND P2, PT, R20, RZ, PT ;  /* 0x000000ff1400720c */ /* 0x000fc80003f45070 */
        /* <DEDUP_REMOVED lines=29> */
[----:B------:R-:W1:Y:S04]  /*0980*/  LDC R6, c[0x0][0x388] ;  /* 0x0000e200ff067b82 */ /* 0x000e680000000800 */
[----:B------:R-:W-:-:S04]  /*0990*/  IMAD.MOV R10, RZ, RZ, -R4 ;  /* 0x000000ffff0a7224 */ /* 0x000fc800078e0a04 */
[----:B------:R-:W2:Y:S01]  /*09a0*/  LDC.64 R8, c[0x0][0x390] ;  /* 0x0000e400ff087b82 */ /* 0x000ea20000000a00 */
[----:B0-----:R-:W-:-:S06]  /*09b0*/  ULEA UR4, UR5, UR4, 0x18 ;  /* 0x0000000405047291 */ /* 0x001fcc000f8ec0ff */
[----:B------:R-:W-:Y:S01]  /*09c0*/  LEA R11, R0, UR4, 0x4 ;  /* 0x00000004000b7c11 */ /* 0x000fe2000f8e20ff */
[----:B-1----:R-:W-:-:S04]  /*09d0*/  IMAD R5, R6, UR8, R27 ;  /* 0x0000000806057c24 */ /* 0x002fc8000f8e021b */
[----:B------:R-:W-:-:S07]  /*09e0*/  IMAD.IADD R13, R26, 0x1, R5 ;  /* 0x000000011a0d7824 */ /* 0x000fce00078e0205 */
.L_x_32316:
[----:B--2---:R-:W-:-:S06]  /*09f0*/  IMAD.WIDE R4, R13, 0x4, R8 ;  /* 0x000000040d047825 */ /* 0x004fcc00078e0208 */
[----:B------:R-:W2:Y:S01]  /*0a00*/  LDG.E.128 R4, desc[UR6][R4.64] ;  /* 0x0000000604047981 */ /* 0x000ea2000c1e1d00 */
[----:B------:R-:W-:Y:S01]  /*0a10*/  IADD3 R10, PT, PT, R10, 0x1, RZ ;  /* 0x000000010a0a7810 */ /* 0x000fe20007ffe0ff */
[C---:B------:R-:W-:Y:S02]  /*0a20*/  IMAD.IADD R26, R20.reuse, 0x1, R26 ;  /* 0x00000001141a7824 */ /* 0x040fe400078e021a */
[----:B------:R-:W-:Y:S01]  /*0a30*/  IMAD.IADD R13, R20, 0x1, R13 ;  /* 0x00000001140d7824 */ /* 0x000fe200078e020d */
[----:B------:R-:W-:Y:S01]  /*0a40*/  ISETP.NE.AND P0, PT, R10, RZ, PT ;  /* 0x000000ff0a00720c */ /* 0x000fe20003f05270 */
[----:B--2---:R0:W-:Y:S02]  /*0a50*/  STS.128 [R11], R4 ;  /* 0x000000040b007388 */ /* 0x0041e40000000c00 */
[----:B0-----:R-:W-:-:S10]  /*0a60*/  IMAD R11, R2, 0x10, R11 ;  /* 0x00000010020b7824 */ /* 0x001fd400078e020b */
[----:B------:R-:W-:Y:S05]  /*0a70*/  @P0 BRA `(.L_x_32316) ;  /* 0xfffffffc00dc0947 */ /* 0x000fea000383ffff */
.L_x_32315:
[----:B------:R-:W-:Y:S05]  /*0a80*/  BSYNC.RECONVERGENT B1 ;  /* 0x0000000000017941 */ /* 0x000fea0003800200 */
.L_x_32314:
        /* <DEDUP_REMOVED lines=13> */
.L_x_32317:
        /* <DEDUP_REMOVED lines=17> */
[----:B---3--:R1:W-:Y:S01]  /*0c70*/  STS.128 [R28], R8 ;  /* 0x000000081c007388 */ /* 0x0083e20000000c00 */
[C---:B0-----:R-:W-:Y:S01]  /*0c80*/  LEA R6, R2.reuse, R25, 0x5 ;  /* 0x0000001902067211 */ /* 0x041fe200078e28ff */
[C-C-:B------:R-:W-:Y:S02]  /*0c90*/  IMAD R4, R2.reuse, 0x30, R25.reuse ;  /* 0x0000003002047824 */ /* 0x140fe400078e0219 */
[----:B------:R-:W-:Y:S02]  /*0ca0*/  IMAD R25, R2, 0x40, R25 ;  /* 0x0000004002197824 */ /* 0x000fe400078e0219 */
[----:B----4-:R1:W-:Y:S04]  /*0cb0*/  STS.128 [R6], R12 ;  /* 0x0000000c06007388 */ /* 0x0103e80000000c00 */
[----:B-----5:R1:W-:Y:S01]  /*0cc0*/  STS.128 [R4], R16 ;  /* 0x0000001004007388 */ /* 0x0203e20000000c00 */
[----:B------:R-:W-:Y:S05]  /*0cd0*/  @!P0 BRA `(.L_x_32317) ;  /* 0xfffffffc00a08947 */ /* 0x000fea000383ffff */
.L_x_32313:
[----:B------:R-:W-:Y:S05]  /*0ce0*/  BSYNC.RECONVERGENT B0 ;  /* 0x0000000000007941 */ /* 0x000fea0003800200 */
.L_x_32312:
[----:B------:R-:W4:Y:S08]  /*0cf0*/  S2UR UR5, SR_CgaCtaId ;  /* 0x00000000000579c3 */ /* 0x000f300000008800 */
[----:B------:R-:W-:Y:S01]  /*0d00*/  BAR.SYNC.DEFER_BLOCKING 0x0 ;  /* 0x0000000000007b1d */ /* 0x000fe20000010000 */
[C---:B-12---:R-:W-:Y:S01]  /*0d10*/  IMAD.SHL.U32 R4, R0.reuse, 0x4, RZ ;  /* 0x0000000400047824 */ /* 0x046fe200078e00ff */
[----:B---3--:R-:W-:Y:S01]  /*0d20*/  SHF.R.U32.HI R2, RZ, 0x5, R0 ;  /* 0x00000005ff027819 */ /* 0x008fe20000011600 */
[C---:B------:R-:W-:Y:S01]  /*0d30*/  VIADD R13, R0.reuse, 0x1 ;  /* 0x00000001000d7836 */ /* 0x040fe20000000000 */
[C---:B------:R-:W-:Y:S01]  /*0d40*/  IADD3 R21, PT, PT, R0.reuse, 0x5, RZ ;  /* 0x0000000500157810 */ /* 0x040fe20007ffe0ff */
[----:B------:R-:W-:Y:S01]  /*0d50*/  VIADD R25, R0, 0x2 ;  /* 0x0000000200197836 */ /* 0x000fe20000000000 */
[----:B------:R-:W-:Y:S01]  /*0d60*/  UMOV UR4, 0x400 ;  /* 0x0000040000047882 */ /* 0x000fe20000000000 */
        /* <DEDUP_REMOVED lines=10> */
[----:B------:R-:W-:Y:S01]  /*0e10*/  LEA R3, R3, R0, 0x5 ;  /* 0x0000000003037211 */ /* 0x000fe200078e28ff */
[----:B----4-:R-:W-:Y:S02]  /*0e20*/  ULEA UR9, UR5, UR4, 0x18 ;  /* 0x0000000405097291 */ /* 0x010fe4000f8ec0ff */
[----:B------:R-:W-:-:S04]  /*0e30*/  UIADD3 UR4, UPT, UPT, UR4, 0x180, URZ ;  /* 0x0000018004047890 */ /* 0x000fc8000fffe0ff */
[----:B0-----:R-:W-:Y:S01]  /*0e40*/  VIADD R5, R4, UR9 ;  /* 0x0000000904057c36 */ /* 0x001fe20008000000 */
[----:B------:R-:W-:Y:S01]  /*0e50*/  SHF.L.U32 R4, R0, 0x3, RZ ;  /* 0x0000000300047819 */ /* 0x000fe200000006ff */
[----:B------:R-:W-:Y:S02]  /*0e60*/  ULEA UR4, UR5, UR4, 0x18 ;  /* 0x0000000405047291 */ /* 0x000fe4000f8ec0ff */
[----:B------:R-:W-:Y:S01]  /*0e70*/  IMAD R5, R2, 0x24, R5 ;  /* 0x0000002402057824 */ /* 0x000fe200078e0205 */
[----:B------:R-:W-:-:S04]  /*0e80*/  LOP3.LUT R4, R4, 0xf8, RZ, 0xc0, !PT ;  /* 0x000000f804047812 */ /* 0x000fc800078ec0ff */
[----:B------:R-:W0:Y:S01]  /*0e90*/  LDS R18, [R5] ;  /* 0x0000000005127984 */ /* 0x000e220000000800 */
[C---:B------:R-:W-:Y:S02]  /*0ea0*/  LOP3.LUT R2, R4.reuse, 0x7, R0, 0xf8, !PT ;  /* 0x0000000704027812 */ /* 0x040fe400078ef800 */
[----:B------:R-:W-:Y:S01]  /*0eb0*/  LOP3.LUT R8, R4, R21, RZ, 0xfc, !PT ;  /* 0x0000001504087212 */ /* 0x000fe200078efcff */
[----:B------:R1:W2:Y:S01]  /*0ec0*/  LDS R17, [R5+0x90] ;  /* 0x0000900005117984 */ /* 0x0002a20000000800 */
[----:B------:R-:W-:Y:S02]  /*0ed0*/  LEA R6, R2, UR4, 0x2 ;  /* 0x0000000402067c11 */ /* 0x000fe4000f8e10ff */
[C---:B------:R-:W-:Y:S02]  /*0ee0*/  LOP3.LUT R2, R4.reuse, R13, RZ, 0xfc, !PT ;  /* 0x0000000d04027212 */ /* 0x040fe400078efcff */
[----:B------:R-:W-:Y:S02]  /*0ef0*/  LOP3.LUT R12, R4, R19, RZ, 0xfc, !PT ;  /* 0x00000013040c7212 */ /* 0x000fe400078efcff */
[----:B------:R-:W-:Y:S01]  /*0f00*/  LDS R6, [R6] ;  /* 0x0000000006067984 */ /* 0x000fe20000000800 */
[----:B------:R-:W-:-:S02]  /*0f10*/  LEA R22, R2, UR4, 0x2 ;  /* 0x0000000402167c11 */ /* 0x000fc4000f8e10ff */
[----:B------:R-:W-:Y:S02]  /*0f20*/  LOP3.LUT R2, R0, 0x7, RZ, 0xc0, !PT ;  /* 0x0000000700027812 */ /* 0x000fe400078ec0ff */
[C---:B-1----:R-:W-:Y:S02]  /*0f30*/  LOP3.LUT R5, R4.reuse, R25, RZ, 0xfc, !PT ;  /* 0x0000001904057212 */ /* 0x042fe400078efcff */
[----:B------:R-:W-:Y:S01]  /*0f40*/  LDS R22, [R22] ;  /* 0x0000000016167984 */ /* 0x000fe20000000800 */
[C---:B------:R-:W-:Y:S02]  /*0f50*/  LOP3.LUT R7, R4.reuse, 0x4, R2, 0xf6, !PT ;  /* 0x0000000404077812 */ /* 0x040fe400078ef602 */
[----:B------:R-:W-:Y:S02]  /*0f60*/  LEA R15, R5, UR4, 0x2 ;  /* 0x00000004050f7c11 */ /* 0x000fe4000f8e10ff */
[----:B------:R-:W-:Y:S02]  /*0f70*/  LOP3.LUT R5, R4, R27, RZ, 0xfc, !PT ;  /* 0x0000001b04057212 */ /* 0x000fe400078efcff */
[----:B------:R-:W-:-:S02]  /*0f80*/  LEA R9, R7, UR4, 0x2 ;  /* 0x0000000407097c11 */ /* 0x000fc4000f8e10ff */
[----:B------:R-:W-:Y:S01]  /*0f90*/  LDS R15, [R15] ;  /* 0x000000000f0f7984 */ /* 0x000fe20000000800 */
[----:B------:R-:W-:Y:S02]  /*0fa0*/  LEA R10, R5, UR4, 0x2 ;  /* 0x00000004050a7c11 */ /* 0x000fe4000f8e10ff */
[----:B------:R-:W-:Y:S01]  /*0fb0*/  LOP3.LUT R4, R4, R20, RZ, 0xfc, !PT ;  /* 0x0000001404047212 */ /* 0x000fe200078efcff */
[----:B------:R-:W-:Y:S01]  /*0fc0*/  LDS R9, [R9] ;  /* 0x0000000009097984 */ /* 0x000fe20000000800 */
[----:B------:R-:W-:Y:S02]  /*0fd0*/  LEA R7, R8, UR4, 0x2 ;  /* 0x0000000408077c11 */ /* 0x000fe4000f8e10ff */
[----:B------:R-:W-:Y:S01]  /*0fe0*/  LEA R26, R12, UR4, 0x2 ;  /* 0x000000040c1a7c11 */ /* 0x000fe2000f8e10ff */
[----:B------:R-:W-:Y:S01]  /*0ff0*/  LDS R10, [R10] ;  /* 0x000000000a0a7984 */ /* 0x000fe20000000800 */
[----:B------:R-:W-:Y:S02]  /*1000*/  LEA R12, R4, UR4, 0x2 ;  /* 0x00000004040c7c11 */ /* 0x000fe4000f8e10ff */
[----:B------:R-:W-:Y:S01]  /*1010*/  LOP3.LUT R16, R2, 0x4, RZ, 0x3c, !PT ;  /* 0x0000000402107812 */ /* 0x000fe200078e3cff */
[----:B------:R-:W-:Y:S04]  /*1020*/  LDS R7, [R7] ;  /* 0x0000000007077984 */ /* 0x000fe80000000800 */
[----:B0-----:R-:W0:Y:S04]  /*1030*/  SHFL.IDX PT, R29, R18, R2, 0x181f ;  /* 0x00181f02121d7589 */ /* 0x001e2800000e0000 */
[----:B--2---:R-:W1:Y:S04]  /*1040*/  SHFL.IDX PT, R11, R17, R2, 0x181f ;  /* 0x00181f02110b7589 */ /* 0x004e6800000e0000 */
[----:B------:R-:W2:Y:S04]  /*1050*/  SHFL.IDX PT, R23, R18, R13, 0x181f ;  /* 0x00181f0d12177589 */ /* 0x000ea800000e0000 */
[----:B------:R-:W3:Y:S04]  /*1060*/  SHFL.IDX PT, R5, R17, R13, 0x181f ;  /* 0x00181f0d11057589 */ /* 0x000ee800000e0000 */
[----:B------:R-:W4:Y:S04]  /*1070*/  SHFL.IDX PT, R4, R18, R25, 0x181f ;  /* 0x00181f1912047589 */ /* 0x000f2800000e0000 */
[----:B------:R-:W5:Y:S01]  /*1080*/  SHFL.IDX PT, R8, R17, R25, 0x181f ;  /* 0x00181f1911087589 */ /* 0x000f6200000e0000 */
[----:B0-----:R-:W-:-:S03]  /*1090*/  IMAD R29, R6, R29, RZ ;  /* 0x0000001d061d7224 */ /* 0x001fc600078e02ff */
[----:B------:R0:W-:Y:S01]  /*10a0*/  LDS R2, [R12] ;  /* 0x000000000c027984 */ /* 0x0001e20000000800 */
[----:B-1----:R-:W-:-:S03]  /*10b0*/  IMAD R24, R6, R11, RZ ;  /* 0x0000000b06187224 */ /* 0x002fc600078e02ff */
[----:B------:R-:W1:Y:S01]  /*10c0*/  SHFL.IDX PT, R13, R18, R27, 0x181f ;  /* 0x00181f1b120d7589 */ /* 0x000e6200000e0000 */
[----:B--2---:R-:W-:-:S03]  /*10d0*/  IMAD R23, R22, R23, R29 ;  /* 0x0000001716177224 */ /* 0x004fc600078e021d */
[----:B------:R2:W-:Y:S01]  /*10e0*/  LDS R6, [R26] ;  /* 0x000000001a067984 */ /* 0x0005e20000000800 */
[----:B0-----:R-:W0:Y:S01]  /*10f0*/  LDC R12, c[0x0][0x388] ;  /* 0x0000e200ff0c7b82 */ /* 0x001e220000000800 */
[----:B---3--:R-:W-:Y:S02]  /*1100*/  IMAD R22, R22, R5, R24 ;  /* 0x0000000516167224 */ /* 0x008fe400078e0218 */
[----:B------:R-:W3:Y:S01]  /*1110*/  SHFL.IDX PT, R11, R17, R27, 0x181f ;  /* 0x00181f1b110b7589 */ /* 0x000ee200000e0000 */
[----:B----4-:R-:W-:-:S03]  /*1120*/  IMAD R23, R15, R4, R23 ;  /* 0x000000040f177224 */ /* 0x010fc600078e0217 */
[----:B------:R-:W4:Y:S01]  /*1130*/  SHFL.IDX PT, R14, R18, R16, 0x181f ;  /* 0x00181f10120e7589 */ /* 0x000f2200000e0000 */
[----:B--2---:R-:W2:Y:S01]  /*1140*/  LDC R26, c[0x0][0x384] ;  /* 0x0000e100ff1a7b82 */ /* 0x004ea20000000800 */
[----:B-----5:R-:W-:Y:S02]  /*1150*/  IMAD R8, R15, R8, R22 ;  /* 0x000000080f087224 */ /* 0x020fe400078e0216 */
[----:B------:R-:W5:Y:S04]  /*1160*/  SHFL.IDX PT, R16, R17, R16, 0x181f ;  /* 0x00181f1011107589 */ /* 0x000f6800000e0000 */
[----:B------:R-:W5:Y:S01]  /*1170*/  SHFL.IDX PT, R24, R18, R21, 0x181f ;  /* 0x00181f1512187589 */ /* 0x000f6200000e0000 */
[----:B------:R-:W5:Y:S03]  /*1180*/  LDC.64 R4, c[0x0][0x3a0] ;  /* 0x0000e800ff047b82 */ /* 0x000f660000000a00 */
[----:B------:R-:W5:Y:S01]  /*1190*/  SHFL.IDX PT, R28, R17, R21, 0x181f ;  /* 0x00181f15111c7589 */ /* 0x000f6200000e0000 */
[----:B-1----:R-:W-:-:S03]  /*11a0*/  IMAD R13, R10, R13, R23 ;  /* 0x0000000d0a0d7224 */ /* 0x002fc600078e0217 */
[----:B------:R-:W1:Y:S04]  /*11b0*/  SHFL.IDX PT, R25, R18, R19, 0x181f ;  /* 0x00181f1312197589 */ /* 0x000e6800000e0000 */
[----:B------:R-:W1:Y:S01]  /*11c0*/  SHFL.IDX PT, R29, R17, R19, 0x181f ;  /* 0x00181f13111d7589 */ /* 0x000e6200000e0000 */
[----:B---3--:R-:W-:Y:S01]  /*11d0*/  IMAD R8, R10, R11, R8 ;  /* 0x0000000b0a087224 */ /* 0x008fe200078e0208 */
[----:B0-----:R-:W-:Y:S02]  /*11e0*/  SHF.R.S32.HI R11, RZ, 0x1f, R12 ;  /* 0x0000001fff0b7819 */ /* 0x001fe4000001140c */
[----:B------:R-:W0:Y:S01]  /*11f0*/  SHFL.IDX PT, R27, R18, R20, 0x181f ;  /* 0x00181f14121b7589 */ /* 0x000e2200000e0000 */
[----:B----4-:R-:W-:Y:S01]  /*1200*/  IMAD R13, R9, R14, R13 ;  /* 0x0000000e090d7224 */ /* 0x010fe200078e020d */
[----:B------:R-:W-:Y:S01]  /*1210*/  LEA.HI R11, R11, R12, RZ, 0x8 ;  /* 0x0000000c0b0b7211 */ /* 0x000fe200078f40ff */
[----:B--2---:R-:W-:Y:S01]  /*1220*/  IMAD R3, R26, UR8, R3 ;  /* 0x000000081a037c24 */ /* 0x004fe2000f8e0203 */
[----:B------:R-:W2:Y:S01]  /*1230*/  SHFL.IDX PT, R20, R17, R20, 0x181f ;  /* 0x00181f1411147589 */ /* 0x000ea200000e0000 */
[----:B-----5:R-:W-:Y:S01]  /*1240*/  IMAD R8, R9, R16, R8 ;  /* 0x0000001009087224 */ /* 0x020fe200078e0208 */
[----:B------:R-:W-:Y:S01]  /*1250*/  SHF.R.S32.HI R0, RZ, 0x8, R11 ;  /* 0x00000008ff007819 */ /* 0x000fe2000001140b */
[----:B------:R-:W-:-:S02]  /*1260*/  IMAD R13, R7, R24, R13 ;  /* 0x00000018070d7224 */ /* 0x000fc400078e020d */
[----:B------:R-:W-:Y:S02]  /*1270*/  IMAD R8, R7, R28, R8 ;  /* 0x0000001c07087224 */ /* 0x000fe400078e0208 */
[----:B------:R-:W-:Y:S02]  /*1280*/  IMAD R7, R0, 0x80, R3 ;  /* 0x0000008000077824 */ /* 0x000fe400078e0203 */
[C---:B-1----:R-:W-:Y:S02]  /*1290*/  IMAD R13, R6.reuse, R25, R13 ;  /* 0x00000019060d7224 */ /* 0x042fe400078e020d */
[----:B------:R-:W-:Y:S02]  /*12a0*/  IMAD R29, R6, R29, R8 ;  /* 0x0000001d061d7224 */ /* 0x000fe400078e0208 */
[C---:B0-----:R-:W-:Y:S02]  /*12b0*/  IMAD R13, R2.reuse, R27, R13 ;  /* 0x0000001b020d7224 */ /* 0x041fe400078e020d */
[----:B--2---:R-:W-:-:S02]  /*12c0*/  IMAD R29, R2, R20, R29 ;  /* 0x00000014021d7224 */ /* 0x004fc400078e021d */
[--C-:B------:R-:W-:Y:S01]  /*12d0*/  IMAD.WIDE R2, R3, 0x4, R4.reuse ;  /* 0x0000000403027825 */ /* 0x100fe200078e0204 */
[----:B------:R-:W-:Y:S03]  /*12e0*/  BAR.SYNC.DEFER_BLOCKING 0x0 ;  /* 0x0000000000007b1d */ /* 0x000fe60000010000 */
[----:B------:R-:W-:-:S03]  /*12f0*/  IMAD.WIDE R4, R7, 0x4, R4 ;  /* 0x0000000407047825 */ /* 0x000fc600078e0204 */
[----:B------:R-:W-:Y:S04]  /*1300*/  STG.E desc[UR6][R2.64], R13 ;  /* 0x0000000d02007986 */ /* 0x000fe8000c101906 */
[----:B------:R-:W-:Y:S01]  /*1310*/  STG.E desc[UR6][R4.64], R29 ;  /* 0x0000001d04007986 */ /* 0x000fe2000c101906 */
[----:B------:R-:W-:Y:S05]  /*1320*/  EXIT ;  /* 0x000000000000794d */ /* 0x000fea0003800000 */
.L_x_32318:
        /* <DEDUP_REMOVED lines=13> */
.L_x_39877:


//--------------------- .text._Z9cuda_gemmIiLi128ELi1ELi1ELi256ELi8ELi8ELi64ELi0ELi0EEviiiPT_S1_S1_iii --------------------------
	.section	.text._Z9cuda_gemmIiLi128ELi1ELi1ELi256ELi8ELi8ELi64ELi0ELi0EEviiiPT_S1_S1_iii,"ax",@progbits
	.align	128
        .global         _Z9cuda_gemmIiLi128ELi1ELi1ELi256ELi8ELi8ELi64ELi0ELi0EEviiiPT_S1_S1_iii
        .type           _Z9cuda_gemmIiLi128ELi1ELi1ELi256ELi8ELi8ELi64ELi0ELi0EEviiiPT_S1_S1_iii,@function
        .size           _Z9cuda_gemmIiLi128ELi1ELi1ELi256ELi8ELi8ELi64ELi0ELi0EEviiiPT_S1_S1_iii,(.L_x_39160 - _Z9cuda_gemmIiLi128ELi1ELi1ELi256ELi8ELi8ELi64ELi0ELi0EEviiiPT_S1_S1_iii)
        .other          _Z9cuda_gemmIiLi128ELi1ELi1ELi256ELi8ELi8ELi64ELi0ELi0EEviiiPT_S1_S1_iii,@"STO_CUDA_ENTRY STV_DEFAULT"
_Z9cuda_gemmIiLi128ELi1ELi1ELi256ELi8ELi8ELi64ELi0ELi0EEviiiPT_S1_S1_iii:
.text._Z9cuda_gemmIiLi128ELi1ELi1ELi256ELi8ELi8ELi64ELi0ELi0EEviiiPT_S1_S1_iii:
[----:B------:R-:W0:Y:S08]  /*0000*/  LDC R1, c[0x0][0x37c] ;  /* 0x0000df00ff017b82 */ /* 0x000e300000000800 */
[----:B------:R-:W1:Y:S01]  /*0010*/  LDC.64 R2, c[0x0][0x3a8] ;  /* 0x0000ea00ff027b82 */ /* 0x000e620000000a00 */
[----:B------:R-:W2:Y:S01]  /*0020*/  S2R R21, SR_TID.X ;  /* 0x0000000000157919 */ /* 0x000ea20000002100 */
[----:B------:R-:W3:Y:S01]  /*0030*/  LDCU.64 UR12, c[0x0][0x358] ;  /* 0x00006b00ff0c77ac */ /* 0x000ee20008000a00 */
        /* <DEDUP_REMOVED lines=14> */
[----:B------:R-:W-:Y:S01]  /*0120*/  IMAD.HI.U32 R5, R5, R9, R4 ;  /* 0x0000000905057227 */ /* 0x000fe200078e0004 */
[----:B------:R-:W-:-:S05]  /*0130*/  @!P1 LOP3.LUT R4, RZ, R3, RZ, 0x33, !PT ;  /* 0x00000003ff049212 */ /* 0x000fca00078e33ff */
[----:B------:R-:W-:-:S04]  /*0140*/  IMAD.HI.U32 R5, R5, 0x100, RZ ;  /* 0x0000010005057827 */ /* 0x000fc800078e00ff */
[----:B------:R-:W-:-:S04]  /*0150*/  IMAD.MOV R6, RZ, RZ, -R5 ;  /* 0x000000ffff067224 */ /* 0x000fc800078e0a05 */
[----:B------:R-:W-:-:S05]  /*0160*/  IMAD R6, R7, R6, 0x100 ;  /* 0x0000010007067424 */ /* 0x000fca00078e0206 */
[----:B------:R-:W-:-:S13]  /*0170*/  ISETP.GT.U32.AND P2, PT, R7, R6, PT ;  /* 0x000000060700720c */ /* 0x000fda0003f44070 */
[----:B------:R-:W-:Y:S02]  /*0180*/  @!P2 IMAD.IADD R6, R6, 0x1, -R7 ;  /* 0x000000010606a824 */ /* 0x000fe400078e0a07 */
[----:B------:R-:W-:-:S03]  /*0190*/  @!P2 VIADD R5, R5, 0x1 ;  /* 0x000000010505a836 */ /* 0x000fc60000000000 */
[----:B------:R-:W-:-:S13]  /*01a0*/  ISETP.GE.U32.AND P0, PT, R6, R7, PT ;  /* 0x000000070600720c */ /* 0x000fda0003f06070 */
[----:B------:R-:W-:Y:S02]  /*01b0*/  @P0 IADD3 R5, PT, PT, R5, 0x1, RZ ;  /* 0x0000000105050810 */ /* 0x000fe40007ffe0ff */
[----:B--2---:R-:W-:-:S03]  /*01c0*/  ISETP.GE.U32.AND P0, PT, R21, R0, PT ;  /* 0x000000001500720c */ /* 0x004fc60003f06070 */
[----:B------:R-:W-:-:S05]  /*01d0*/  @!P3 IMAD.MOV R5, RZ, RZ, -R5 ;  /* 0x000000ffff05b224 */ /* 0x000fca00078e0a05 */
[----:B------:R-:W-:Y:S02]  /*01e0*/  R2UR UR15, R5 ;  /* 0x00000000050f72ca */ /* 0x000fe400000e0000 */
[----:B------:R-:W-:-:S03]  /*01f0*/  @!P1 R2UR UR15, R4 ;  /* 0x00000000040f92ca */ /* 0x000fc600000e0000 */
[----:B---3--:R-:W-:-:S12]  /*0200*/  @P0 BRA `(.L_x_32320) ;  /* 0x0000000000cc0947 */ /* 0x008fd80003800000 */
        /* <DEDUP_REMOVED lines=26> */
.L_x_32321:
        /* <DEDUP_REMOVED lines=25> */
.L_x_32320:
[----:B------:R-:W-:Y:S05]  /*0540*/  BSYNC.RECONVERGENT B0 ;  /* 0x0000000000007941 */ /* 0x000fea0003800200 */
.L_x_32319:
[----:B------:R-:W-:Y:S01]  /*0550*/  R2UR UR16, R1 ;  /* 0x00000000011072ca */ /* 0x000fe200000e0000 */
[----:B------:R-:W-:Y:S01]  /*0560*/  UISETP.LT.AND UP0, UPT, UR15, 0x80, UPT ;  /* 0x000000800f00788c */ /* 0x000fe2000bf01270 */
[----:B------:R-:W-:Y:S01]  /*0570*/  MOV R4, 0x5c0 ;  /* 0x000005c000047802 */ /* 0x000fe20000000f00 */
[----:B------:R-:W-:Y:S02]  /*0580*/  UMOV UR6, 0x80 ;  /* 0x0000008000067882 */ /* 0x000fe40000000000 */
[----:B------:R-:W-:-:S04]  /*0590*/  USEL UR10, UR15, 0x80, UP0 ;  /* 0x000000800f0a7887 */ /* 0x000fc80008000000 */
[----:B------:R-:W-:-:S12]  /*05a0*/  UPRMT UR7, UR10, 0x9910, URZ ;  /* 0x000099100a077896 */ /* 0x000fd800080000ff */
[----:B0-----:R-:W-:Y:S05]  /*05b0*/  CALL.REL.NOINC `($__internal_657_$__cuda_sm20_div_s16) ;  /* 0x00000020000c7944 */ /* 0x001fea0003c00000 */
[----:B------:R-:W-:Y:S01]  /*05c0*/  MOV R4, 0x610 ;  /* 0x0000061000047802 */ /* 0x000fe20000000f00 */
[----:B------:R-:W-:Y:S02]  /*05d0*/  UPRMT UR7, UR5, 0x9910, URZ ;  /* 0x0000991005077896 */ /* 0x000fe400080000ff */
[----:B------:R-:W-:Y:S01]  /*05e0*/  UMOV UR4, UR5 ;  /* 0x0000000500047c82 */ /* 0x000fe20008000000 */
[----:B------:R-:W-:-:S09]  /*05f0*/  UMOV UR6, 0x8 ;  /* 0x0000000800067882 */ /* 0x000fd20000000000 */
[----:B------:R-:W-:Y:S05]  /*0600*/  CALL.REL.NOINC `($__internal_657_$__cuda_sm20_div_s16) ;  /* 0x0000001c00f87944 */ /* 0x000fea0003c00000 */
[----:B------:R-:W0:Y:S01]  /*0610*/  I2F.U32.RP R4, UR10 ;  /* 0x0000000a00047d06 */ /* 0x000e220008209000 */
[----:B------:R-:W-:Y:S01]  /*0620*/  IMAD R5, RZ, RZ, -UR10 ;  /* 0x8000000aff057e24 */ /* 0x000fe2000f8e02ff */
[----:B------:R-:W1:Y:S01]  /*0630*/  S2UR UR14, SR_CTAID.Y ;  /* 0x00000000000e79c3 */ /* 0x000e620000002600 */
[----:B------:R-:W-:-:S05]  /*0640*/  ISETP.NE.U32.AND P2, PT, RZ, UR10, PT ;  /* 0x0000000aff007c0c */ /* 0x000fca000bf45070 */
        /* <DEDUP_REMOVED lines=9> */
[----:B------:R-:W-:-:S05]  /*06e0*/  IMAD R3, R4, UR10, R21 ;  /* 0x0000000a04037c24 */ /* 0x000fca000f8e0215 */
[----:B------:R-:W-:Y:S02]  /*06f0*/  ISETP.GE.U32.AND P0, PT, R3, UR10, PT ;  /* 0x0000000a03007c0c */ /* 0x000fe4000bf06070 */
[----:B-1----:R-:W-:-:S11]  /*0700*/  ISETP.LE.U32.AND P3, PT, R5, UR14, PT ;  /* 0x0000000e05007c0c */ /* 0x002fd6000bf63070 */
[----:B------:R-:W-:-:S05]  /*0710*/  @P0 VIADD R3, R3, -UR10 ;  /* 0x8000000a03030c36 */ /* 0x000fca0008000000 */
[----:B------:R-:W-:Y:S01]  /*0720*/  ISETP.GE.U32.AND P1, PT, R3, UR10, PT ;  /* 0x0000000a03007c0c */ /* 0x000fe2000bf26070 */
[----:B------:R-:W-:-:S12]  /*0730*/  @P3 EXIT ;  /* 0x000000000000394d */ /* 0x000fd80003800000 */
[----:B------:R-:W0:Y:S01]  /*0740*/  S2R R20, SR_CTAID.X ;  /* 0x0000000000147919 */ /* 0x000e220000002500 */
[----:B------:R-:W-:Y:S01]  /*0750*/  @P0 VIADD R0, R0, 0x1 ;  /* 0x0000000100000836 */ /* 0x000fe20000000000 */
[----:B------:R-:W1:Y:S01]  /*0760*/  LDC R3, c[0x0][0x360] ;  /* 0x0000d800ff037b82 */ /* 0x000e620000000800 */
[----:B------:R-:W-:Y:S01]  /*0770*/  ISETP.GT.U32.AND P0, PT, R21, 0x3f, PT ;  /* 0x0000003f1500780c */ /* 0x000fe20003f04070 */
[----:B------:R2:W-:Y:S01]  /*0780*/  STL.64 [R1], RZ ;  /* 0x000000ff01007387 */ /* 0x0005e20000100a00 */
[----:B------:R-:W-:Y:S01]  /*0790*/  UPRMT UR9, UR5, 0x9910, URZ ;  /* 0x0000991005097896 */ /* 0x000fe200080000ff */
[----:B------:R-:W-:Y:S01]  /*07a0*/  @P1 IADD3 R0, PT, PT, R0, 0x1, RZ ;  /* 0x0000000100001810 */ /* 0x000fe20007ffe0ff */
[----:B------:R-:W-:Y:S01]  /*07b0*/  BSSY.RECONVERGENT B0, `(.L_x_32322) ;  /* 0x000005a000007945 */ /* 0x000fe20003800200 */
[----:B------:R-:W-:-:S05]  /*07c0*/  @!P2 LOP3.LUT R0, RZ, UR10, RZ, 0x33, !PT ;  /* 0x0000000aff00ac12 */ /* 0x000fca000f8e33ff */
[----:B------:R-:W-:-:S04]  /*07d0*/  IMAD.MOV R2, RZ, RZ, -R0 ;  /* 0x000000ffff027224 */ /* 0x000fc800078e0a00 */
[----:B------:R-:W-:-:S05]  /*07e0*/  IMAD R2, R2, UR10, R21 ;  /* 0x0000000a02027c24 */ /* 0x000fca000f8e0215 */
[----:B------:R-:W-:Y:S01]  /*07f0*/  LOP3.LUT R22, R2, 0x7, RZ, 0xc0, !PT ;  /* 0x0000000702167812 */ /* 0x000fe200078ec0ff */
[----:B--2---:R-:W-:Y:S06]  /*0800*/  @P0 BRA `(.L_x_32323) ;  /* 0x0000000400500947 */ /* 0x004fec0003800000 */
[----:B-1----:R-:W-:Y:S01]  /*0810*/  IMAD.SHL.U32 R23, R3, 0x4, RZ ;  /* 0x0000000403177824 */ /* 0x002fe200078e00ff */
[----:B------:R-:W-:Y:S01]  /*0820*/  SHF.L.U32 R26, R21, 0x2, RZ ;  /* 0x00000002151a7819 */ /* 0x000fe200000006ff */
[----:B0-----:R-:W-:Y:S01]  /*0830*/  IMAD.SHL.U32 R27, R20, 0x100, RZ ;  /* 0x00000100141b7824 */ /* 0x001fe200078e00ff */
[----:B------:R-:W-:Y:S01]  /*0840*/  BSSY.RECONVERGENT B1, `(.L_x_32324) ;  /* 0x0000030000017945 */ /* 0x000fe20003800200 */
        /* <DEDUP_REMOVED lines=19> */
[----:B------:R-:W-:Y:S02]  /*0980*/  @P0 IMAD.IADD R6, R6, 0x1, -R23 ;  /* 0x0000000106060824 */ /* 0x000fe400078e0a17 */
[----:B------:R-:W-:-:S03]  /*0990*/  @P0 VIADD R5, R5, 0x1 ;  /* 0x0000000105050836 */ /* 0x000fc60000000000 */
[----:B------:R-:W-:Y:S01]  /*09a0*/  ISETP.GE.U32.AND P1, PT, R6, R23, PT ;  /* 0x000000170600720c */ /* 0x000fe20003f26070 */
[----:B0-----:R-:W-:-:S12]  /*09b0*/  IMAD R27, R4, UR14, R27 ;  /* 0x0000000e041b7c24 */ /* 0x001fd8000f8e021b */
        /* <DEDUP_REMOVED lines=10> */
[----:B------:R-:W-:Y:S01]  /*0a60*/  VIADD R5, R5, 0x1 ;  /* 0x0000000105057836 */ /* 0x000fe20000000000 */
[----:B------:R-:W-:-:S03]  /*0a70*/  MOV R11, RZ ;  /* 0x000000ff000b7202 */ /* 0x000fc60000000f00 */
[----:B------:R-:W-:Y:S01]  /*0a80*/  VIADD R4, R4, 0x180 ;  /* 0x0000018004047836 */ /* 0x000fe20000000000 */
[----:B------:R-:W-:-:S04]  /*0a90*/  LOP3.LUT R10, R5, 0x3, RZ, 0xc0, !PT ;  /* 0x00000003050a7812 */ /* 0x000fc800078ec0ff */
[----:B0-----:R-:W-:-:S07]  /*0aa0*/  LEA R13, R13, R4, 0x18 ;  /* 0x000000040d0d7211 */ /* 0x001fce00078ec0ff */
.L_x_32326:
[----:B0-----:R-:W-:-:S04]  /*0ab0*/  IMAD.IADD R5, R27, 0x1, R26 ;  /* 0x000000011b057824 */ /* 0x001fc800078e021a */
[----:B-1----:R-:W-:-:S06]  /*0ac0*/  IMAD.WIDE R4, R5, 0x4, R8 ;  /* 0x0000000405047825 */ /* 0x002fcc00078e0208 */
[----:B------:R-:W2:Y:S01]  /*0ad0*/  LDG.E.128 R4, desc[UR12][R4.64] ;  /* 0x0000000c04047981 */ /* 0x000ea2000c1e1d00 */
[----:B------:R-:W-:Y:S01]  /*0ae0*/  IMAD R12, R26, 0x4, R13 ;  /* 0x000000041a0c7824 */ /* 0x000fe200078e020d */
[----:B------:R-:W-:Y:S01]  /*0af0*/  IADD3 R26, PT, PT, R23, R26, RZ ;  /* 0x0000001a171a7210 */ /* 0x000fe20007ffe0ff */
[----:B------:R-:W-:-:S05]  /*0b00*/  VIADD R11, R11, 0x1 ;  /* 0x000000010b0b7836 */ /* 0x000fca0000000000 */
[----:B------:R-:W-:Y:S01]  /*0b10*/  ISETP.NE.AND P0, PT, R11, R10, PT ;  /* 0x0000000a0b00720c */ /* 0x000fe20003f05270 */
[----:B--2---:R0:W-:-:S12]  /*0b20*/  STS.128 [R12], R4 ;  /* 0x000000040c007388 */ /* 0x0041d80000000c00 */
[----:B------:R-:W-:Y:S05]  /*0b30*/  @P0 BRA `(.L_x_32326) ;  /* 0xfffffffc00dc0947 */ /* 0x000fea000383ffff */
.L_x_32325:
[----:B------:R-:W-:Y:S05]  /*0b40*/  BSYNC.RECONVERGENT B1 ;  /* 0x0000000000017941 */ /* 0x000fea0003800200 */
.L_x_32324:
[----:B------:R-:W-:Y:S05]  /*0b50*/  @!P1 BRA `(.L_x_32323) ;  /* 0x00000000007c9947 */ /* 0x000fea0003800000 */
[----:B------:R-:W1:Y:S01]  /*0b60*/  S2R R29, SR_CgaCtaId ;  /* 0x00000000001d7919 */ /* 0x000e620000008800 */
[----:B------:R-:W2:Y:S01]  /*0b70*/  LDC.64 R24, c[0x0][0x390] ;  /* 0x0000e400ff187b82 */ /* 0x000ea20000000a00 */
[----:B0-----:R-:W-:-:S05]  /*0b80*/  MOV R4, 0x400 ;  /* 0x0000040000047802 */ /* 0x001fca0000000f00 */
[----:B------:R-:W-:-:S05]  /*0b90*/  VIADD R4, R4, 0x180 ;  /* 0x0000018004047836 */ /* 0x000fca0000000000 */
[----:B-1----:R-:W-:-:S07]  /*0ba0*/  LEA R29, R29, R4, 0x18 ;  /* 0x000000041d1d7211 */ /* 0x002fce00078ec0ff */
.L_x_32327:
[--C-:B0-----:R-:W-:Y:S02]  /*0bb0*/  IMAD.IADD R6, R23, 0x1, R26.reuse ;  /* 0x0000000117067824 */ /* 0x101fe400078e021a */
[----:B------:R-:W-:Y:S02]  /*0bc0*/  IMAD.IADD R5, R27, 0x1, R26 ;  /* 0x000000011b057824 */ /* 0x000fe400078e021a */
[--C-:B------:R-:W-:Y:S02]  /*0bd0*/  IMAD.IADD R4, R23, 0x1, R6.reuse ;  /* 0x0000000117047824 */ /* 0x100fe400078e0206 */
[C---:B------:R-:W-:Y:S02]  /*0be0*/  IMAD.IADD R9, R27.reuse, 0x1, R6 ;  /* 0x000000011b097824 */ /* 0x040fe400078e0206 */
[----:B------:R-:W-:Y:S01]  /*0bf0*/  IMAD.IADD R13, R27, 0x1, R4 ;  /* 0x000000011b0d7824 */ /* 0x000fe200078e0204 */
[----:B------:R-:W-:Y:S01]  /*0c00*/  IADD3 R28, PT, PT, R23, R4, RZ ;  /* 0x00000004171c7210 */ /* 0x000fe20007ffe0ff */
[----:B--2---:R-:W-:-:S03]  /*0c10*/  IMAD.WIDE R4, R5, 0x4, R24 ;  /* 0x0000000405047825 */ /* 0x004fc600078e0218 */
[----:B------:R-:W-:Y:S01]  /*0c20*/  IADD3 R17, PT, PT, R27, R28, RZ ;  /* 0x0000001c1b117210 */ /* 0x000fe20007ffe0ff */
        /* <DEDUP_REMOVED lines=18> */
.L_x_32323:
[----:B------:R-:W-:Y:S05]  /*0d50*/  BSYNC.RECONVERGENT B0 ;  /* 0x0000000000007941 */ /* 0x000fea0003800200 */
.L_x_32322:
[----:B-1----:R-:W-:Y:S01]  /*0d60*/  IMAD.U32 R3, RZ, RZ, UR15 ;  /* 0x0000000fff037e24 */ /* 0x002fe2000f8e00ff */
[----:B------:R-:W-:Y:S01]  /*0d70*/  BAR.SYNC.DEFER_BLOCKING 0x0 ;  /* 0x0000000000007b1d */ /* 0x000fe20000010000 */
[----:B0-----:R-:W-:-:S03]  /*0d80*/  CS2R R4, SRZ ;  /* 0x0000000000047805 */ /* 0x001fc6000001ff00 */
[----:B------:R-:W-:-:S13]  /*0d90*/  ISETP.GE.AND P0, PT, R3, 0x1, PT ;  /* 0x000000010300780c */ /* 0x000fda0003f06270 */
[----:B------:R-:W-:Y:S05]  /*0da0*/  @!P0 BRA `(.L_x_32328) ;  /* 0x0000000c00f48947 */ /* 0x000fea0003800000 */
[----:B------:R-:W0:Y:S01]  /*0db0*/  LDCU.64 UR10, c[0x0][0x3a8] ;  /* 0x00007500ff0a77ac */ /* 0x000e220008000a00 */
[C---:B------:R-:W-:Y:S01]  /*0dc0*/  IADD3 R8, PT, PT, R22.reuse, 0x2, RZ ;  /* 0x0000000216087810 */ /* 0x040fe20007ffe0ff */
[C---:B------:R-:W-:Y:S01]  /*0dd0*/  VIADD R7, R22.reuse, 0x3 ;  /* 0x0000000316077836 */ /* 0x040fe20000000000 */
[C---:B------:R-:W-:Y:S01]  /*0de0*/  IADD3 R10, PT, PT, R22.reuse, 0x6, RZ ;  /* 0x00000006160a7810 */ /* 0x040fe20007ffe0ff */
[C---:B------:R-:W-:Y:S02]  /*0df0*/  VIADD R9, R22.reuse, 0x1 ;  /* 0x0000000116097836 */ /* 0x040fe40000000000 */
[----:B------:R-:W-:Y:S02]  /*0e00*/  HFMA2 R41, -RZ, RZ, 0, 0 ;  /* 0x00000000ff297431 */ /* 0x000fe400000001ff */
[C---:B------:R-:W-:Y:S01]  /*0e10*/  VIADD R5, R22.reuse, 0x4 ;  /* 0x0000000416057836 */ /* 0x040fe20000000000 */
[----:B------:R-:W-:Y:S01]  /*0e20*/  BSSY B1, `(.L_x_32329) ;  /* 0x00000f4000017945 */ /* 0x000fe20003800000 */
[----:B------:R-:W-:Y:S01]  /*0e30*/  VIADD R12, R22, 0x7 ;  /* 0x00000007160c7836 */ /* 0x000fe20000000000 */
[----:B------:R-:W-:Y:S01]  /*0e40*/  UPRMT UR8, UR4, 0x9910, URZ ;  /* 0x0000991004087896 */ /* 0x000fe200080000ff */
[----:B------:R-:W-:-:S02]  /*0e50*/  VIADD R14, R2, 0x5 ;  /* 0x00000005020e7836 */ /* 0x000fc40000000000 */
[C---:B------:R-:W-:Y:S02]  /*0e60*/  VIADD R15, R2.reuse, 0x6 ;  /* 0x00000006020f7836 */ /* 0x040fe40000000000 */
[----:B------:R-:W-:Y:S01]  /*0e70*/  VIADD R16, R2, 0xffffffff ;  /* 0xffffffff02107836 */ /* 0x000fe20000000000 */
[----:B------:R-:W-:Y:S02]  /*0e80*/  LOP3.LUT R14, R14, 0x7, RZ, 0xc0, !PT ;  /* 0x000000070e0e7812 */ /* 0x000fe400078ec0ff */
[----:B------:R-:W-:Y:S01]  /*0e90*/  LOP3.LUT R15, R15, 0x7, RZ, 0xc0, !PT ;  /* 0x000000070f0f7812 */ /* 0x000fe200078ec0ff */
[----:B0-----:R-:W-:Y:S01]  /*0ea0*/  IMAD.U32 R17, RZ, RZ, UR11 ;  /* 0x0000000bff117e24 */ /* 0x001fe2000f8e00ff */
[----:B------:R-:W-:Y:S01]  /*0eb0*/  ISETP.GE.AND P1, PT, R8, UR11, PT ;  /* 0x0000000b08007c0c */ /* 0x000fe2000bf26270 */
[----:B------:R-:W-:Y:S01]  /*0ec0*/  UISETP.LT.AND UP0, UPT, UR10, 0x8, UPT ;  /* 0x000000080a00788c */ /* 0x000fe2000bf01270 */
[----:B------:R-:W-:Y:S02]  /*0ed0*/  ISETP.GE.AND P2, PT, R7, UR11, PT ;  /* 0x0000000b07007c0c */ /* 0x000fe4000bf46270 */
[----:B------:R-:W-:Y:S01]  /*0ee0*/  SEL R3, R17, RZ, P1 ;  /* 0x000000ff11037207 */ /* 0x000fe20000800000 */
[----:B------:R-:W-:Y:S01]  /*0ef0*/  USEL UR7, UR10, 0x8, UP0 ;  /* 0x000000080a077887 */ /* 0x000fe20008000000 */
[----:B------:R-:W-:-:S02]  /*0f00*/  ISETP.GE.AND P0, PT, R9, UR11, PT ;  /* 0x0000000b09007c0c */ /* 0x000fc4000bf06270 */
[C---:B------:R-:W-:Y:S01]  /*0f10*/  SEL R6, R17.reuse, RZ, P2 ;  /* 0x000000ff11067207 */ /* 0x040fe20001000000 */
[----:B------:R-:W-:Y:S01]  /*0f20*/  IMAD.IADD R8, R8, 0x1, -R3 ;  /* 0x0000000108087824 */ /* 0x000fe200078e0a03 */
[----:B------:R-:W-:Y:S01]  /*0f30*/  SEL R4, R17, RZ, P0 ;  /* 0x000000ff11047207 */ /* 0x000fe20000000000 */
[----:B------:R-:W-:Y:S01]  /*0f40*/  VIADD R3, R22, 0x5 ;  /* 0x0000000516037836 */ /* 0x000fe20000000000 */
[----:B------:R-:W-:Y:S01]  /*0f50*/  ISETP.GE.AND P0, PT, R5, UR11, PT ;  /* 0x0000000b05007c0c */ /* 0x000fe2000bf06270 */
[----:B------:R-:W-:Y:S01]  /*0f60*/  IMAD.IADD R7, R7, 0x1, -R6 ;  /* 0x0000000107077824 */ /* 0x000fe200078e0a06 */
[----:B------:R-:W-:Y:S02]  /*0f70*/  ISETP.GE.AND P2, PT, R12, UR11, PT ;  /* 0x0000000b0c007c0c */ /* 0x000fe4000bf46270 */
[----:B------:R-:W-:Y:S02]  /*0f80*/  SEL R6, R17, RZ, P0 ;  /* 0x000000ff11067207 */ /* 0x000fe40000000000 */
[----:B------:R-:W-:-:S02]  /*0f90*/  ISETP.GE.AND P0, PT, R3, UR11, PT ;  /* 0x0000000b03007c0c */ /* 0x000fc4000bf06270 */
[----:B------:R-:W-:Y:S01]  /*0fa0*/  ISETP.GE.AND P1, PT, R10, UR11, PT ;  /* 0x0000000b0a007c0c */ /* 0x000fe2000bf26270 */
[----:B------:R-:W-:Y:S01]  /*0fb0*/  IMAD.IADD R6, R5, 0x1, -R6 ;  /* 0x0000000105067824 */ /* 0x000fe200078e0a06 */
        /* <DEDUP_REMOVED lines=10> */
[C---:B------:R-:W-:Y:S01]  /*1060*/  VIADD R12, R2.reuse, 0x2 ;  /* 0x00000002020c7836 */ /* 0x040fe20000000000 */
[----:B------:R-:W-:Y:S01]  /*1070*/  IADD3 R13, PT, PT, R2, 0x3, RZ ;  /* 0x00000003020d7810 */ /* 0x000fe20007ffe0ff */
[----:B------:R-:W-:Y:S01]  /*1080*/  IMAD.MOV.U32 R2, RZ, RZ, RZ ;  /* 0x000000ffff027224 */ /* 0x000fe200078e00ff */
[C---:B------:R-:W-:Y:S01]  /*1090*/  LOP3.LUT R10, R22.reuse, 0x4, RZ, 0x3c, !PT ;  /* 0x00000004160a7812 */ /* 0x040fe200078e3cff */
[----:B------:R-:W-:Y:S01]  /*10a0*/  IMAD.IADD R17, R22, 0x1, -R17 ;  /* 0x0000000116117824 */ /* 0x000fe200078e0a11 */
[----:B------:R-:W-:-:S02]  /*10b0*/  LOP3.LUT R11, R11, 0x7, RZ, 0xc0, !PT ;  /* 0x000000070b0b7812 */ /* 0x000fc400078ec0ff */
[----:B------:R-:W-:Y:S02]  /*10c0*/  LOP3.LUT R12, R12, 0x7, RZ, 0xc0, !PT ;  /* 0x000000070c0c7812 */ /* 0x000fe400078ec0ff */
[----:B------:R-:W-:Y:S02]  /*10d0*/  LOP3.LUT R13, R13, 0x7, RZ, 0xc0, !PT ;  /* 0x000000070d0d7812 */ /* 0x000fe400078ec0ff */
[----:B------:R-:W-:-:S07]  /*10e0*/  LOP3.LUT R16, R16, 0x7, RZ, 0xc0, !PT ;  /* 0x0000000710107812 */ /* 0x000fce00078ec0ff */
.L_x_32358:
[----:B0-----:R-:W0:Y:S01]  /*10f0*/  LDC R19, c[0x0][0x3ac] ;  /* 0x0000eb00ff137b82 */ /* 0x001e220000000800 */
[----:B------:R-:W-:Y:S01]  /*1100*/  IMAD.U32 R31, RZ, RZ, UR15 ;  /* 0x0000000fff1f7e24 */ /* 0x000fe2000f8e00ff */
[----:B------:R-:W-:-:S04]  /*1110*/  IADD3 R30, PT, PT, -R0, RZ, RZ ;  /* 0x000000ff001e7210 */ /* 0x000fc80007ffe1ff */
        /* <DEDUP_REMOVED lines=23> */
.L_x_32330:
        /* <DEDUP_REMOVED lines=8> */
.L_x_32331:
        /* <DEDUP_REMOVED lines=8> */
.L_x_32332:
        /* <DEDUP_REMOVED lines=8> */
.L_x_32333:
        /* <DEDUP_REMOVED lines=8> */
.L_x_32334:
        /* <DEDUP_REMOVED lines=8> */
.L_x_32335:
        /* <DEDUP_REMOVED lines=8> */
.L_x_32336:
        /* <DEDUP_REMOVED lines=13> */
.L_x_32337:
        /* <DEDUP_REMOVED lines=16> */
.L_x_32357:
        /* <DEDUP_REMOVED lines=12> */
.L_x_32361:
[----:B0-----:R-:W-:-:S07]  /*1820*/  IMAD R35, R29, R38, RZ ;  /* 0x000000261d237224 */ /* 0x001fce00078e02ff */
.L_x_32341:
[----:B------:R-:W-:-:S13]  /*1830*/  ISETP.GE.AND P0, PT, R34, 0x2, PT ;  /* 0x000000022200780c */ /* 0x000fda0003f06270 */
[----:B------:R-:W-:Y:S05]  /*1840*/  @!P0 BRA `(.L_x_32343) ;  /* 0x0000000000108947 */ /* 0x000fea0003800000 */
[----:B------:R-:W-:-:S03]  /*1850*/  UMOV UR5, 0xffffffff ;  /* 0xffffffff00057882 */ /* 0x000fc60000000000 */
[----:B------:R-:W-:Y:S05]  /*1860*/  BRA.DIV UR5, `(.L_x_32344) ;  /* 0x0000000a05547947 */ /* 0x000fea000b800000 */
[----:B------:R0:W0:Y:S02]  /*1870*/  SHFL.IDX PT, R38, R36, R9, 0x181f ;  /* 0x00181f0924267589 */ /* 0x00002400000e0000 */
.L_x_32364:
[----:B01----:R-:W-:-:S07]  /*1880*/  IMAD R35, R23, R38, R35 ;  /* 0x0000002617237224 */ /* 0x003fce00078e0223 */
.L_x_32343:
[----:B------:R-:W-:-:S13]  /*1890*/  ISETP.GE.AND P1, PT, R34, 0x3, PT ;  /* 0x000000032200780c */ /* 0x000fda0003f26270 */
[----:B------:R-:W-:Y:S05]  /*18a0*/  @!P1 BRA `(.L_x_32345) ;  /* 0x0000000000109947 */ /* 0x000fea0003800000 */
[----:B------:R-:W-:-:S03]  /*18b0*/  UMOV UR5, 0xffffffff ;  /* 0xffffffff00057882 */ /* 0x000fc60000000000 */
[----:B------:R-:W-:Y:S05]  /*18c0*/  BRA.DIV UR5, `(.L_x_32346) ;  /* 0x0000000a05607947 */ /* 0x000fea000b800000 */
[----:B------:R0:W0:Y:S02]  /*18d0*/  SHFL.IDX PT, R37, R36, R8, 0x181f ;  /* 0x00181f0824257589 */ /* 0x00002400000e0000 */
.L_x_32367:
[----:B0-2---:R-:W-:-:S07]  /*18e0*/  IMAD R35, R24, R37, R35 ;  /* 0x0000002518237224 */ /* 0x005fce00078e0223 */
.L_x_32345:
[----:B------:R-:W-:-:S13]  /*18f0*/  ISETP.GE.AND P2, PT, R34, 0x4, PT ;  /* 0x000000042200780c */ /* 0x000fda0003f46270 */
[----:B------:R-:W-:Y:S05]  /*1900*/  @!P2 BRA `(.L_x_32347) ;  /* 0x000000000010a947 */ /* 0x000fea0003800000 */
[----:B------:R-:W-:-:S03]  /*1910*/  UMOV UR5, 0xffffffff ;  /* 0xffffffff00057882 */ /* 0x000fc60000000000 */
[----:B------:R-:W-:Y:S05]  /*1920*/  BRA.DIV UR5, `(.L_x_32348) ;  /* 0x0000000a05707947 */ /* 0x000fea000b800000 */
[----:B------:R0:W0:Y:S02]  /*1930*/  SHFL.IDX PT, R38, R36, R7, 0x181f ;  /* 0x00181f0724267589 */ /* 0x00002400000e0000 */
.L_x_32370:
[----:B0--3--:R-:W-:-:S07]  /*1940*/  IMAD R35, R25, R38, R35 ;  /* 0x0000002619237224 */ /* 0x009fce00078e0223 */
.L_x_32347:
[----:B------:R-:W-:-:S13]  /*1950*/  ISETP.GE.AND P3, PT, R34, 0x5, PT ;  /* 0x000000052200780c */ /* 0x000fda0003f66270 */
[----:B------:R-:W-:Y:S05]  /*1960*/  @!P3 BRA `(.L_x_32349) ;  /* 0x000000000010b947 */ /* 0x000fea0003800000 */
[----:B------:R-:W-:-:S03]  /*1970*/  UMOV UR5, 0xffffffff ;  /* 0xffffffff00057882 */ /* 0x000fc60000000000 */
[----:B------:R-:W-:Y:S05]  /*1980*/  BRA.DIV UR5, `(.L_x_32350) ;  /* 0x0000000a057c7947 */ /* 0x000fea000b800000 */
[----:B------:R0:W0:Y:S02]  /*1990*/  SHFL.IDX PT, R37, R36, R6, 0x181f ;  /* 0x00181f0624257589 */ /* 0x00002400000e0000 */
.L_x_32373:
[----:B0---4-:R-:W-:-:S07]  /*19a0*/  IMAD R35, R26, R37, R35 ;  /* 0x000000251a237224 */ /* 0x011fce00078e0223 */
.L_x_32349:
[----:B------:R-:W-:-:S13]  /*19b0*/  ISETP.GE.AND P4, PT, R34, 0x6, PT ;  /* 0x000000062200780c */ /* 0x000fda0003f86270 */
[----:B------:R-:W-:Y:S05]  /*19c0*/  @!P4 BRA `(.L_x_32351) ;  /* 0x000000000010c947 */ /* 0x000fea0003800000 */
[----:B------:R-:W-:-:S03]  /*19d0*/  UMOV UR5, 0xffffffff ;  /* 0xffffffff00057882 */ /* 0x000fc60000000000 */
[----:B------:R-:W-:Y:S05]  /*19e0*/  BRA.DIV UR5, `(.L_x_32352) ;  /* 0x0000000a058c7947 */ /* 0x000fea000b800000 */
[----:B------:R0:W0:Y:S02]  /*19f0*/  SHFL.IDX PT, R38, R36, R5, 0x181f ;  /* 0x00181f0524267589 */ /* 0x00002400000e0000 */
.L_x_32376:
[----:B0-----:R-:W-:-:S07]  /*1a00*/  IMAD R35, R27, R38, R35 ;  /* 0x000000261b237224 */ /* 0x001fce00078e0223 */
.L_x_32351:
[----:B------:R-:W-:-:S13]  /*1a10*/  ISETP.GE.AND P5, PT, R34, 0x7, PT ;  /* 0x000000072200780c */ /* 0x000fda0003fa6270 */
[----:B------:R-:W-:Y:S05]  /*1a20*/  @!P5 BRA `(.L_x_32353) ;  /* 0x000000000010d947 */ /* 0x000fea0003800000 */
[----:B------:R-:W-:-:S03]  /*1a30*/  UMOV UR5, 0xffffffff ;  /* 0xffffffff00057882 */ /* 0x000fc60000000000 */
[----:B------:R-:W-:Y:S05]  /*1a40*/  BRA.DIV UR5, `(.L_x_32354) ;  /* 0x0000000a05987947 */ /* 0x000fea000b800000 */
[----:B------:R0:W0:Y:S02]  /*1a50*/  SHFL.IDX PT, R37, R36, R4, 0x181f ;  /* 0x00181f0424257589 */ /* 0x00002400000e0000 */
.L_x_32379:
[----:B0-----:R-:W-:-:S07]  /*1a60*/  IMAD R35, R28, R37, R35 ;  /* 0x000000251c237224 */ /* 0x001fce00078e0223 */
.L_x_32353:
[----:B------:R-:W-:-:S13]  /*1a70*/  ISETP.GE.AND P6, PT, R34, 0x8, PT ;  /* 0x000000082200780c */ /* 0x000fda0003fc6270 */
[----:B------:R-:W-:Y:S05]  /*1a80*/  @!P6 BRA `(.L_x_32355) ;  /* 0x000000000084e947 */ /* 0x000fea0003800000 */
[----:B------:R-:W-:-:S03]  /*1a90*/  UMOV UR5, 0xffffffff ;  /* 0xffffffff00057882 */ /* 0x000fc60000000000 */
[----:B------:R-:W-:Y:S05]  /*1aa0*/  BRA.DIV UR5, `(.L_x_32356) ;  /* 0x0000000a05a87947 */ /* 0x000fea000b800000 */
[----:B------:R0:W0:Y:S02]  /*1ab0*/  SHFL.IDX PT, R36, R36, R3, 0x181f ;  /* 0x00181f0324247589 */ /* 0x00002400000e0000 */
.L_x_32382:
[----:B0-----:R-:W-:Y:S01]  /*1ac0*/  IMAD R35, R18, R36, R35 ;  /* 0x0000002412237224 */ /* 0x001fe200078e0223 */
[----:B------:R-:W-:Y:S06]  /*1ad0*/  BRA `(.L_x_32355) ;  /* 0x0000000000707947 */ /* 0x000fec0003800000 */
.L_x_32340:
[----:B------:R-:W5:Y:S01]  /*1ae0*/  LDC R43, c[0x0][0x3ac] ;  /* 0x0000eb00ff2b7b82 */ /* 0x000f620000000800 */
        /* <DEDUP_REMOVED lines=11> */
[----:B------:R-:W-:-:S05]  /*1ba0*/  @P6 IMAD R39, R22, 0x4, R37 ;  /* 0x0000000416276824 */ /* 0x000fca00078e0225 */
[----:B------:R-:W0:Y:S04]  /*1bb0*/  @P6 LDS R34, [R39] ;  /* 0x0000000027226984 */ /* 0x000e280000000800 */
[----:B------:R-:W-:Y:S01]  /*1bc0*/  @P3 LDS R39, [R44] ;  /* 0x000000002c273984 */ /* 0x000fe20000000800 */
[----:B0-----:R-:W-:Y:S01]  /*1bd0*/  @P6 IMAD R35, R29, R34, RZ ;  /* 0x000000221d236224 */ /* 0x001fe200078e02ff */
[----:B------:R-:W-:Y:S01]  /*1be0*/  ISETP.GE.AND P6, PT, R43, 0x8, PT ;  /* 0x000000082b00780c */ /* 0x000fe20003fc6270 */
[----:B------:R-:W-:-:S06]  /*1bf0*/  @P0 IMAD R34, R11, 0x4, R37 ;  /* 0x000000040b220824 */ /* 0x000fcc00078e0225 */
[----:B------:R-:W1:Y:S06]  /*1c00*/  @P0 LDS R34, [R34] ;  /* 0x0000000022220984 */ /* 0x000e6c0000000800 */
[----:B------:R-:W-:-:S06]  /*1c10*/  @P6 IMAD R37, R16, 0x4, R37 ;  /* 0x0000000410256824 */ /* 0x000fcc00078e0225 */
[----:B------:R-:W0:Y:S01]  /*1c20*/  @P6 LDS R37, [R37] ;  /* 0x0000000025256984 */ /* 0x000e220000000800 */
[----:B-1----:R-:W-:-:S04]  /*1c30*/  @P0 IMAD R35, R23, R34, R35 ;  /* 0x0000002217230224 */ /* 0x002fc800078e0223 */
[----:B--2---:R-:W-:-:S04]  /*1c40*/  @P1 IMAD R35, R24, R38, R35 ;  /* 0x0000002618231224 */ /* 0x004fc800078e0223 */
[----:B---3--:R-:W-:-:S04]  /*1c50*/  @P2 IMAD R35, R25, R40, R35 ;  /* 0x0000002819232224 */ /* 0x008fc800078e0223 */
[----:B----4-:R-:W-:-:S04]  /*1c60*/  @P3 IMAD R35, R26, R39, R35 ;  /* 0x000000271a233224 */ /* 0x010fc800078e0223 */
[----:B------:R-:W-:-:S04]  /*1c70*/  @P4 IMAD R35, R27, R36, R35 ;  /* 0x000000241b234224 */ /* 0x000fc800078e0223 */
[----:B------:R-:W-:-:S04]  /*1c80*/  @P5 IMAD R35, R28, R45, R35 ;  /* 0x0000002d1c235224 */ /* 0x000fc800078e0223 */
[----:B0-----:R-:W-:-:S07]  /*1c90*/  @P6 IMAD R35, R18, R37, R35 ;  /* 0x0000002512236224 */ /* 0x001fce00078e0223 */
.L_x_32355:
        /* <DEDUP_REMOVED lines=8> */
.L_x_32339:
[----:B------:R-:W-:Y:S05]  /*1d20*/  BSYNC B0 ;  /* 0x0000000000007941 */ /* 0x000fea0003800000 */
.L_x_32338:
[----:B------:R-:W-:Y:S01]  /*1d30*/  ISETP.NE.AND P6, PT, R42, RZ, PT ;  /* 0x000000ff2a00720c */ /* 0x000fe20003fc5270 */
[----:B------:R-:W-:-:S12]  /*1d40*/  VIADD R41, R41, 0x1 ;  /* 0x0000000129297836 */ /* 0x000fd80000000000 */
[----:B------:R-:W-:Y:S05]  /*1d50*/  @!P6 BRA `(.L_x_32358) ;  /* 0xfffffff000e4e947 */ /* 0x000fea000383ffff */
[----:B------:R-:W-:Y:S05]  /*1d60*/  BSYNC B1 ;  /* 0x0000000000017941 */ /* 0x000fea0003800000 */
.L_x_32329:
[----:B------:R0:W5:Y:S02]  /*1d70*/  LDL.64 R4, [R1] ;  /* 0x0000000001047983 */ /* 0x0001640000100a00 */
.L_x_32328:
[----:B------:R-:W-:Y:S01]  /*1d80*/  MOV R13, UR15 ;  /* 0x0000000f000d7c02 */ /* 0x000fe20008000f00 */
[----:B------:R-:W-:Y:S01]  /*1d90*/  IMAD.U32 R0, RZ, RZ, UR15 ;  /* 0x0000000fff007e24 */ /* 0x000fe2000f8e00ff */
[----:B------:R-:W-:Y:S05]  /*1da0*/  WARPSYNC.ALL ;  /* 0x0000000000007948 */ /* 0x000fea0003800000 */
[----:B------:R-:W-:Y:S01]  /*1db0*/  VIMNMX R13, PT, PT, R13, 0x80, PT ;  /* 0x000000800d0d7848 */ /* 0x000fe20003fe0100 */
[----:B------:R-:W0:Y:S01]  /*1dc0*/  LDCU UR10, c[0x0][0x388] ;  /* 0x00007100ff0a77ac */ /* 0x000e220008000800 */
[----:B------:R-:W-:Y:S01]  /*1dd0*/  SHF.L.U32 R0, R0, 0x7, RZ ;  /* 0x0000000700007819 */ /* 0x000fe200000006ff */
[----:B------:R-:W-:Y:S01]  /*1de0*/  IMAD R20, R20, UR15, R21 ;  /* 0x0000000f14147c24 */ /* 0x000fe2000f8e0215 */
[-C--:B------:R-:W-:Y:S01]  /*1df0*/  IABS R7, R13.reuse ;  /* 0x0000000d00077213 */ /* 0x080fe20000000000 */
[----:B------:R-:W-:Y:S01]  /*1e00*/  UIADD3 UR11, UPT, UPT, UR9, 0x1, URZ ;  /* 0x00000001090b7890 */ /* 0x000fe2000fffe0ff */
[----:B------:R-:W-:Y:S01]  /*1e10*/  IABS R10, R0 ;  /* 0x00000000000a7213 */ /* 0x000fe20000000000 */
[----:B------:R-:W-:Y:S01]  /*1e20*/  USHF.L.U32 UR6, UR9, 0x7, URZ ;  /* 0x0000000709067899 */ /* 0x000fe200080006ff */
[----:B------:R-:W1:Y:S01]  /*1e30*/  I2F.RP R6, R7 ;  /* 0x0000000700067306 */ /* 0x000e620000209400 */
[-C--:B------:R-:W-:Y:S01]  /*1e40*/  IABS R11, R13.reuse ;  /* 0x0000000d000b7213 */ /* 0x080fe20000000000 */
[----:B------:R-:W-:Y:S01]  /*1e50*/  UISETP.GE.U32.AND UP0, UPT, UR11, 0x3, UPT ;  /* 0x000000030b00788c */ /* 0x000fe2000bf06070 */
[----:B------:R-:W-:-:S03]  /*1e60*/  LOP3.LUT R0, R0, R13, RZ, 0x3c, !PT ;  /* 0x0000000d00007212 */ /* 0x000fc600078e3cff */
        /* <DEDUP_REMOVED lines=11> */
[----:B------:R-:W-:Y:S02]  /*1f20*/  IMAD.HI.U32 R3, R3, R9, R2 ;  /* 0x0000000903037227 */ /* 0x000fe400078e0002 */
[----:B------:R-:W0:Y:S02]  /*1f30*/  LDC R9, c[0x0][0x384] ;  /* 0x0000e100ff097b82 */ /* 0x000e240000000800 */
[----:B------:R-:W-:Y:S01]  /*1f40*/  IMAD.MOV R2, RZ, RZ, -R11 ;  /* 0x000000ffff027224 */ /* 0x000fe200078e0a0b */
[----:B------:R-:W-:Y:S01]  /*1f50*/  IABS R11, UR9 ;  /* 0x00000009000b7c13 */ /* 0x000fe20008000000 */
[----:B------:R-:W-:-:S04]  /*1f60*/  IMAD.HI.U32 R3, R3, R8, RZ ;  /* 0x0000000803037227 */ /* 0x000fc800078e00ff */
[----:B------:R-:W-:Y:S01]  /*1f70*/  BAR.SYNC.DEFER_BLOCKING 0x0 ;  /* 0x0000000000007b1d */ /* 0x000fe20000010000 */
[----:B------:R-:W-:Y:S01]  /*1f80*/  ISETP.GT.U32.AND P2, PT, R11, 0x1, PT ;  /* 0x000000010b00780c */ /* 0x000fe20003f44070 */
[----:B------:R-:W-:Y:S01]  /*1f90*/  IMAD R2, R3, R2, R8 ;  /* 0x0000000203027224 */ /* 0x000fe200078e0208 */
[----:B------:R-:W-:-:S04]  /*1fa0*/  IADD3 R6, PT, PT, -R11, 0x1, RZ ;  /* 0x000000010b067810 */ /* 0x000fc80007ffe1ff */
[----:B------:R-:W-:Y:S01]  /*1fb0*/  ISETP.GT.U32.AND P1, PT, R7, R2, PT ;  /* 0x000000020700720c */ /* 0x000fe20003f24070 */
[----:B0-----:R-:W-:-:S12]  /*1fc0*/  IMAD R9, R9, UR14, R20 ;  /* 0x0000000e09097c24 */ /* 0x001fd8000f8e0214 */
[-C--:B------:R-:W-:Y:S01]  /*1fd0*/  @!P1 IADD3 R2, PT, PT, R2, -R7.reuse, RZ ;  /* 0x8000000702029210 */ /* 0x080fe20007ffe0ff */
[----:B------:R-:W-:Y:S01]  /*1fe0*/  @!P1 VIADD R3, R3, 0x1 ;  /* 0x0000000103039836 */ /* 0x000fe20000000000 */
[----:B------:R-:W-:Y:S02]  /*1ff0*/  ISETP.NE.AND P1, PT, R13, RZ, PT ;  /* 0x000000ff0d00720c */ /* 0x000fe40003f25270 */
[----:B------:R-:W-:Y:S02]  /*2000*/  ISETP.GE.U32.AND P0, PT, R2, R7, PT ;  /* 0x000000070200720c */ /* 0x000fe40003f06070 */
[----:B------:R-:W-:Y:S02]  /*2010*/  SEL R2, R6, 0x1, !P2 ;  /* 0x0000000106027807 */ /* 0x000fe40005000000 */
[----:B------:R-:W-:Y:S01]  /*2020*/  ISETP.GE.AND P2, PT, R0, RZ, PT ;  /* 0x000000ff0000720c */ /* 0x000fe20003f46270 */
[----:B------:R-:W0:Y:S01]  /*2030*/  LDC.64 R6, c[0x0][0x3a0] ;  /* 0x0000e800ff067b82 */ /* 0x000e220000000a00 */
[----:B------:R-:W-:Y:S01]  /*2040*/  ISETP.GT.U32.AND P3, PT, R11, R2, PT ;  /* 0x000000020b00720c */ /* 0x000fe20003f64070 */
[----:B------:R-:W-:-:S06]  /*2050*/  VIADD R0, R9, UR6 ;  /* 0x0000000609007c36 */ /* 0x000fcc0008000000 */
[----:B------:R-:W-:Y:S01]  /*2060*/  @P0 VIADD R3, R3, 0x1 ;  /* 0x0000000103030836 */ /* 0x000fe20000000000 */
[----:B------:R-:W-:-:S04]  /*2070*/  ISETP.NE.AND P0, PT, RZ, UR9, PT ;  /* 0x00000009ff007c0c */ /* 0x000fc8000bf05270 */
[----:B------:R-:W-:Y:S01]  /*2080*/  @!P2 IADD3 R3, PT, PT, -R3, RZ, RZ ;  /* 0x000000ff0303a210 */ /* 0x000fe20007ffe1ff */
[----:B------:R-:W-:Y:S01]  /*2090*/  @!P3 IMAD.IADD R2, R2, 0x1, -R11 ;  /* 0x000000010202b824 */ /* 0x000fe200078e0a0b */
[----:B------:R-:W-:-:S05]  /*20a0*/  @!P1 LOP3.LUT R3, RZ, R13, RZ, 0x33, !PT ;  /* 0x0000000dff039212 */ /* 0x000fca00078e33ff */
[----:B------:R-:W-:Y:S02]  /*20b0*/  IMAD R3, R3, UR5, RZ ;  /* 0x0000000503037c24 */ /* 0x000fe4000f8e02ff */
[----:B------:R-:W-:-:S05]  /*20c0*/  @!P0 LOP3.LUT R2, RZ, UR9, RZ, 0x33, !PT ;  /* 0x00000009ff028c12 */ /* 0x000fca000f8e33ff */
[----:B------:R-:W-:Y:S02]  /*20d0*/  IMAD R11, R3, R2, R0 ;  /* 0x00000002030b7224 */ /* 0x000fe400078e0200 */
[----:B0-----:R-:W-:-:S04]  /*20e0*/  IMAD.WIDE R2, R9, 0x4, R6 ;  /* 0x0000000409027825 */ /* 0x001fc800078e0206 */
[----:B------:R-:W-:Y:S01]  /*20f0*/  IMAD.WIDE R6, R11, 0x4, R6 ;  /* 0x000000040b067825 */ /* 0x000fe200078e0206 */
[----:B-----5:R-:W-:Y:S04]  /*2100*/  STG.E desc[UR12][R2.64], R4 ;  /* 0x0000000402007986 */ /* 0x020fe8000c10190c */
[----:B------:R-:W-:Y:S01]  /*2110*/  STG.E desc[UR12][R6.64], R5 ;  /* 0x0000000506007986 */ /* 0x000fe2000c10190c */
[----:B------:R-:W-:Y:S05]  /*2120*/  EXIT ;  /* 0x000000000000794d */ /* 0x000fea0003800000 */
.L_x_32342:
[----:B------:R-:W-:Y:S01]  /*2130*/  BSSY B2, `(.L_x_32359) ;  /* 0x0000007000027945 */ /* 0x000fe20003800000 */
[----:B------:R-:W-:Y:S01]  /*2140*/  IMAD.MOV.U32 R38, RZ, RZ, R17 ;  /* 0x000000ffff267224 */ /* 0x000fe200078e0011 */
[----:B------:R-:W-:Y:S01]  /*2150*/  MOV R37, 0xffffffff ;  /* 0xffffffff00257802 */ /* 0x000fe20000000f00 */
[----:B------:R-:W-:-:S07]  /*2160*/  IMAD.MOV.U32 R39, RZ, RZ, 0x181f ;  /* 0x0000181fff277424 */ /* 0x000fce00078e00ff */
[----:B-1234-:R-:W-:Y:S05]  /*2170*/  WARPSYNC.COLLECTIVE R37, `(.L_x_32360) ;  /* 0x0000000025087348 */ /* 0x01efea0003c00000 */
[----:B------:R0:W0:Y:S02]  /*2180*/  SHFL.IDX P6, R38, R36, R38, R39 ;  /* 0x0000002624267389 */ /* 0x00002400000c0027 */
[----:B01234-:R-:W-:Y:S05]  /*2190*/  ENDCOLLECTIVE ;  /* 0x000000000000791b */ /* 0x01ffea0003800000 */
.L_x_32360:
[----:B------:R-:W-:Y:S05]  /*21a0*/  BSYNC B2 ;  /* 0x0000000000027941 */ /* 0x000fea0003800000 */
.L_x_32359:
[----:B------:R-:W-:Y:S05]  /*21b0*/  BRA `(.L_x_32361) ;  /* 0xfffffff400987947 */ /* 0x000fea000383ffff */
.L_x_32344:
[----:B------:R-:W-:Y:S01]  /*21c0*/  BSSY B2, `(.L_x_32362) ;  /* 0x0000007000027945 */ /* 0x000fe20003800000 */
[----:B------:R-:W-:Y:S02]  /*21d0*/  IMAD.MOV.U32 R38, RZ, RZ, R9 ;  /* 0x000000ffff267224 */ /* 0x000fe400078e0009 */
[----:B------:R-:W-:Y:S02]  /*21e0*/  IMAD.MOV.U32 R39, RZ, RZ, 0x181f ;  /* 0x0000181fff277424 */ /* 0x000fe400078e00ff */
[----:B------:R-:W-:-:S07]  /*21f0*/  IMAD.MOV.U32 R37, RZ, RZ, -0x1 ;  /* 0xffffffffff257424 */ /* 0x000fce00078e00ff */
[----:B-1234-:R-:W-:Y:S05]  /*2200*/  WARPSYNC.COLLECTIVE R37, `(.L_x_32363) ;  /* 0x0000000025087348 */ /* 0x01efea0003c00000 */
[----:B------:R0:W0:Y:S02]  /*2210*/  SHFL.IDX P6, R38, R36, R38, R39 ;  /* 0x0000002624267389 */ /* 0x00002400000c0027 */
[----:B01234-:R-:W-:Y:S05]  /*2220*/  ENDCOLLECTIVE ;  /* 0x000000000000791b */ /* 0x01ffea0003800000 */
.L_x_32363:
[----:B------:R-:W-:Y:S05]  /*2230*/  BSYNC B2 ;  /* 0x0000000000027941 */ /* 0x000fea0003800000 */
.L_x_32362:
[----:B------:R-:W-:Y:S05]  /*2240*/  BRA `(.L_x_32364) ;  /* 0xfffffff4008c7947 */ /* 0x000fea000383ffff */
.L_x_32346:
[----:B------:R-:W-:Y:S01]  /*2250*/  BSSY B2, `(.L_x_32365) ;  /* 0x0000007000027945 */ /* 0x000fe20003800000 */
[----:B------:R-:W-:Y:S01]  /*2260*/  MOV R38, R8 ;  /* 0x0000000800267202 */ /* 0x000fe20000000f00 */
[----:B------:R-:W-:Y:S02]  /*2270*/  IMAD.MOV.U32 R39, RZ, RZ, 0x181f ;  /* 0x0000181fff277424 */ /* 0x000fe400078e00ff */
[----:B------:R-:W-:-:S07]  /*2280*/  IMAD.MOV.U32 R37, RZ, RZ, -0x1 ;  /* 0xffffffffff257424 */ /* 0x000fce00078e00ff */
[----:B-1234-:R-:W-:Y:S05]  /*2290*/  WARPSYNC.COLLECTIVE R37, `(.L_x_32366) ;  /* 0x0000000025087348 */ /* 0x01efea0003c00000 */
[----:B------:R0:W0:Y:S02]  /*22a0*/  SHFL.IDX P6, R38, R36, R38, R39 ;  /* 0x0000002624267389 */ /* 0x00002400000c0027 */
[----:B01234-:R-:W-:Y:S05]  /*22b0*/  ENDCOLLECTIVE ;  /* 0x000000000000791b */ /* 0x01ffea0003800000 */
.L_x_32366:
[----:B------:R-:W-:Y:S05]  /*22c0*/  BSYNC B2 ;  /* 0x0000000000027941 */ /* 0x000fea0003800000 */
.L_x_32365:
[----:B------:R-:W-:Y:S01]  /*22d0*/  IMAD.MOV.U32 R37, RZ, RZ, R38 ;  /* 0x000000ffff257224 */ /* 0x000fe200078e0026 */
[----:B------:R-:W-:Y:S06]  /*22e0*/  BRA `(.L_x_32367) ;  /* 0xfffffff4007c7947 */ /* 0x000fec000383ffff */
.L_x_32348:
[----:B------:R-:W-:Y:S01]  /*22f0*/  BSSY B2, `(.L_x_32368) ;  /* 0x0000007000027945 */ /* 0x000fe20003800000 */
[----:B------:R-:W-:Y:S01]  /*2300*/  MOV R38, R7 ;  /* 0x0000000700267202 */ /* 0x000fe20000000f00 */
[----:B------:R-:W-:Y:S02]  /*2310*/  IMAD.MOV.U32 R39, RZ, RZ, 0x181f ;  /* 0x0000181fff277424 */ /* 0x000fe400078e00ff */
[----:B------:R-:W-:-:S07]  /*2320*/  IMAD.MOV.U32 R37, RZ, RZ, -0x1 ;  /* 0xffffffffff257424 */ /* 0x000fce00078e00ff */
[----:B-1234-:R-:W-:Y:S05]  /*2330*/  WARPSYNC.COLLECTIVE R37, `(.L_x_32369) ;  /* 0x0000000025087348 */ /* 0x01efea0003c00000 */
[----:B------:R0:W0:Y:S02]  /*2340*/  SHFL.IDX P6, R38, R36, R38, R39 ;  /* 0x0000002624267389 */ /* 0x00002400000c0027 */
[----:B01234-:R-:W-:Y:S05]  /*2350*/  ENDCOLLECTIVE ;  /* 0x000000000000791b */ /* 0x01ffea0003800000 */
.L_x_32369:
[----:B------:R-:W-:Y:S05]  /*2360*/  BSYNC B2 ;  /* 0x0000000000027941 */ /* 0x000fea0003800000 */
.L_x_32368:
[----:B------:R-:W-:Y:S05]  /*2370*/  BRA `(.L_x_32370) ;  /* 0xfffffff400707947 */ /* 0x000fea000383ffff */
.L_x_32350:
[----:B------:R-:W-:Y:S01]  /*2380*/  HFMA2 R39, -RZ, RZ, 0, 0.0020122528076171875 ;  /* 0x0000181fff277431 */ /* 0x000fe200000001ff */
[----:B------:R-:W-:Y:S01]  /*2390*/  BSSY B2, `(.L_x_32371) ;  /* 0x0000006000027945 */ /* 0x000fe20003800000 */
[----:B------:R-:W-:Y:S02]  /*23a0*/  IMAD.MOV.U32 R38, RZ, RZ, R6 ;  /* 0x000000ffff267224 */ /* 0x000fe400078e0006 */
[----:B------:R-:W-:-:S07]  /*23b0*/  IMAD.MOV.U32 R37, RZ, RZ, -0x1 ;  /* 0xffffffffff257424 */ /* 0x000fce00078e00ff */
[----:B-1234-:R-:W-:Y:S05]  /*23c0*/  WARPSYNC.COLLECTIVE R37, `(.L_x_32372) ;  /* 0x0000000025087348 */ /* 0x01efea0003c00000 */
[----:B------:R0:W0:Y:S02]  /*23d0*/  SHFL.IDX P6, R38, R36, R38, R39 ;  /* 0x0000002624267389 */ /* 0x00002400000c0027 */
[----:B01234-:R-:W-:Y:S05]  /*23e0*/  ENDCOLLECTIVE ;  /* 0x000000000000791b */ /* 0x01ffea0003800000 */
.L_x_32372:
[----:B------:R-:W-:Y:S05]  /*23f0*/  BSYNC B2 ;  /* 0x0000000000027941 */ /* 0x000fea0003800000 */
.L_x_32371:
[----:B------:R-:W-:Y:S01]  /*2400*/  IMAD.MOV.U32 R37, RZ, RZ, R38 ;  /* 0x000000ffff257224 */ /* 0x000fe200078e0026 */
[----:B------:R-:W-:Y:S06]  /*2410*/  BRA `(.L_x_32373) ;  /* 0xfffffff400607947 */ /* 0x000fec000383ffff */
.L_x_32352:
[----:B------:R-:W-:Y:S01]  /*2420*/  BSSY B2, `(.L_x_32374) ;  /* 0x0000007000027945 */ /* 0x000fe20003800000 */
[----:B------:R-:W-:Y:S01]  /*2430*/  MOV R38, R5 ;  /* 0x0000000500267202 */ /* 0x000fe20000000f00 */
[----:B------:R-:W-:Y:S02]  /*2440*/  IMAD.MOV.U32 R39, RZ, RZ, 0x181f ;  /* 0x0000181fff277424 */ /* 0x000fe400078e00ff */
[----:B------:R-:W-:-:S07]  /*2450*/  IMAD.MOV.U32 R37, RZ, RZ, -0x1 ;  /* 0xffffffffff257424 */ /* 0x000fce00078e00ff */
[----:B-1234-:R-:W-:Y:S05]  /*2460*/  WARPSYNC.COLLECTIVE R37, `(.L_x_32375) ;  /* 0x0000000025087348 */ /* 0x01efea0003c00000 */
[----:B------:R0:W0:Y:S02]  /*2470*/  SHFL.IDX P6, R38, R36, R38, R39 ;  /* 0x0000002624267389 */ /* 0x00002400000c0027 */
[----:B01234-:R-:W-:Y:S05]  /*2480*/  ENDCOLLECTIVE ;  /* 0x000000000000791b */ /* 0x01ffea0003800000 */
.L_x_32375:
[----:B------:R-:W-:Y:S05]  /*2490*/  BSYNC B2 ;  /* 0x0000000000027941 */ /* 0x000fea0003800000 */
.L_x_32374:
[----:B------:R-:W-:Y:S05]  /*24a0*/  BRA `(.L_x_32376) ;  /* 0xfffffff400547947 */ /* 0x000fea000383ffff */
.L_x_32354:
[----:B------:R-:W-:Y:S01]  /*24b0*/  BSSY B2, `(.L_x_32377) ;  /* 0x0000007000027945 */ /* 0x000fe20003800000 */
[----:B------:R-:W-:Y:S01]  /*24c0*/  MOV R38, R4 ;  /* 0x0000000400267202 */ /* 0x000fe20000000f00 */
[----:B------:R-:W-:Y:S02]  /*24d0*/  IMAD.MOV.U32 R39, RZ, RZ, 0x181f ;  /* 0x0000181fff277424 */ /* 0x000fe400078e00ff */
[----:B------:R-:W-:-:S07]  /*24e0*/  IMAD.MOV.U32 R37, RZ, RZ, -0x1 ;  /* 0xffffffffff257424 */ /* 0x000fce00078e00ff */
[----:B-1234-:R-:W-:Y:S05]  /*24f0*/  WARPSYNC.COLLECTIVE R37, `(.L_x_32378) ;  /* 0x0000000025087348 */ /* 0x01efea0003c00000 */
[----:B------:R0:W0:Y:S02]  /*2500*/  SHFL.IDX P6, R38, R36, R38, R39 ;  /* 0x0000002624267389 */ /* 0x00002400000c0027 */
[----:B01234-:R-:W-:Y:S05]  /*2510*/  ENDCOLLECTIVE ;  /* 0x000000000000791b */ /* 0x01ffea0003800000 */
.L_x_32378:
[----:B------:R-:W-:Y:S05]  /*2520*/  BSYNC B2 ;  /* 0x0000000000027941 */ /* 0x000fea0003800000 */
.L_x_32377:
[----:B------:R-:W-:Y:S01]  /*2530*/  MOV R37, R38 ;  /* 0x0000002600257202 */ /* 0x000fe20000000f00 */
[----:B------:R-:W-:Y:S06]  /*2540*/  BRA `(.L_x_32379) ;  /* 0xfffffff400447947 */ /* 0x000fec000383ffff */
.L_x_32356:
[----:B------:R-:W-:Y:S01]  /*2550*/  BSSY B2, `(.L_x_32380) ;  /* 0x0000007000027945 */ /* 0x000fe20003800000 */
[----:B------:R-:W-:Y:S01]  /*2560*/  IMAD.MOV.U32 R38, RZ, RZ, R3 ;  /* 0x000000ffff267224 */ /* 0x000fe200078e0003 */
[----:B------:R-:W-:Y:S01]  /*2570*/  MOV R37, 0xffffffff ;  /* 0xffffffff00257802 */ /* 0x000fe20000000f00 */
[----:B------:R-:W-:-:S07]  /*2580*/  IMAD.MOV.U32 R39, RZ, RZ, 0x181f ;  /* 0x0000181fff277424 */ /* 0x000fce00078e00ff */
[----:B-1234-:R-:W-:Y:S05]  /*2590*/  WARPSYNC.COLLECTIVE R37, `(.L_x_32381) ;  /* 0x0000000025087348 */ /* 0x01efea0003c00000 */
[----:B------:R0:W0:Y:S02]  /*25a0*/  SHFL.IDX P6, R38, R36, R38, R39 ;  /* 0x0000002624267389 */ /* 0x00002400000c0027 */
[----:B01234-:R-:W-:Y:S05]  /*25b0*/  ENDCOLLECTIVE ;  /* 0x000000000000791b */ /* 0x01ffea0003800000 */
.L_x_32381:
[----:B------:R-:W-:Y:S05]  /*25c0*/  BSYNC B2 ;  /* 0x0000000000027941 */ /* 0x000fea0003800000 */
.L_x_32380:
[----:B------:R-:W-:Y:S01]  /*25d0*/  IMAD.MOV.U32 R36, RZ, RZ, R38 ;  /* 0x000000ffff247224 */ /* 0x000fe200078e0026 */
[----:B------:R-:W-:Y:S06]  /*25e0*/  BRA `(.L_x_32382) ;  /* 0xfffffff400347947 */ /* 0x000fec000383ffff */
        .weak           $__internal_657_$__cuda_sm20_div_s16
        .type           $__internal_657_$__cuda_sm20_div_s16,@function
        .size           $__internal_657_$__cuda_sm20_div_s16,(.L_x_39160 - $__internal_657_$__cuda_sm20_div_s16)
$__internal_657_$__cuda_sm20_div_s16:
[----:B------:R-:W-:Y:S02]  /*25f0*/  IMAD.U32 R0, RZ, RZ, UR7 ;  /* 0x00000007ff007e24 */ /* 0x000fe4000f8e00ff */
[----:B------:R-:W-:Y:S02]  /*2600*/  HFMA2 R2, -RZ, RZ, 15, 0 ;  /* 0x4b800000ff027431 */ /* 0x000fe400000001ff */
[----:B------:R-:W-:Y:S01]  /*2610*/  IMAD.U32 R5, RZ, RZ, UR6 ;  /* 0x00000006ff057e24 */ /* 0x000fe2000f8e00ff */
[----:B------:R-:W-:Y:S01]  /*2620*/  ULOP3.LUT UR6, UR7, UR6, URZ, 0x3c, !UPT ;  /* 0x0000000607067292 */ /* 0x000fe2000f8e3cff */
[----:B------:R-:W-:Y:S01]  /*2630*/  IABS R0, R0 ;  /* 0x0000000000007213 */ /* 0x000fe20000000000 */
[----:B------:R-:W-:Y:S02]  /*2640*/  UISETP.NE.AND UP0, UPT, UR7, URZ, UPT ;  /* 0x000000ff0700728c */ /* 0x000fe4000bf05270 */
[----:B------:R-:W-:Y:S01]  /*2650*/  IABS R5, R5 ;  /* 0x0000000500057213 */ /* 0x000fe20000000000 */
[----:B------:R-:W-:-:S02]  /*2660*/  USHF.R.U32.HI UR6, URZ, 0x1f, UR6 ;  /* 0x0000001fff067899 */ /* 0x000fc40008011606 */
[----:B------:R-:W0:Y:S02]  /*2670*/  I2F.U16 R0, R0 ;  /* 0x0000000000007306 */ /* 0x000e240000101000 */
        /* <DEDUP_REMOVED lines=18> */
[----:B------:R-:W-:Y:S05]  /*27a0*/  RET.REL.NODEC R2 `(_Z9cuda_gemmIiLi128ELi1ELi1ELi256ELi8ELi8ELi64ELi0ELi0EEviiiPT_S1_S1_iii) ;  /* 0xffffffd802147950 */ /* 0x000fea0003c3ffff */
.L_x_32383:
        /* <DEDUP_REMOVED lines=13> */
.L_x_39160:


//--------------------- .text._Z9cuda_gemmIiLi128ELi1ELi1ELi256ELi4ELi4ELi64ELi1ELi1EEviiiPT_S1_S1_iii --------------------------
	.section	.text._Z9cuda_gemmIiLi128ELi1ELi1ELi256ELi4ELi4ELi64ELi1ELi1EEviiiPT_S1_S1_iii,"ax",@progbits
	.align	128
        .global         _Z9cuda_gemmIiLi128ELi1ELi1ELi256ELi4ELi4ELi64ELi1ELi1EEviiiPT_S1_S1_iii
        .type           _Z9cuda_gemmIiLi128ELi1ELi1ELi256ELi4ELi4ELi64ELi1ELi1EEviiiPT_S1_S1_iii,@function
        .size           _Z9cuda_gemmIiLi128ELi1ELi1ELi256ELi4ELi4ELi64ELi1ELi1EEviiiPT_S1_S1_iii,(.L_x_39879 - _Z9cuda_gemmIiLi128ELi1ELi1ELi256ELi4ELi4ELi64ELi1ELi1EEviiiPT_S1_S1_iii)
        .other          _Z9cuda_gemmIiLi128ELi1ELi1ELi256ELi4ELi4ELi64ELi1ELi1EEviiiPT_S1_S1_iii,@"STO_CUDA_ENTRY STV_DEFAULT"
_Z9cuda_gemmIiLi128ELi1ELi1ELi256ELi4ELi4ELi64ELi1ELi1EEviiiPT_S1_S1_iii:
.text._Z9cuda_gemmIiLi128ELi1ELi1ELi256ELi4ELi4ELi64ELi1ELi1EEviiiPT_S1_S1_iii:
        /* <DEDUP_REMOVED lines=14> */
.L_x_32386:
        /* <DEDUP_REMOVED lines=10> */
.L_x_32385:
[----:B------:R-:W-:Y:S05]  /*0180*/  BSYNC.RECONVERGENT B0 ;  /* 0x0000000000007941 */ /* 0x000fea0003800200 */
.L_x_32384:
[----:B------:R-:W1:Y:S02]  /*0190*/  LDCU UR4, c[0x0][0x374] ;  /* 0x00006e80ff0477ac */ /* 0x000e640008000800 */
[----:B-1----:R-:W-:-:S13]  /*01a0*/  ISETP.GE.U32.AND P0, PT, R21, UR4, PT ;  /* 0x0000000415007c0c */ /* 0x002fda000bf06070 */
[----:B------:R-:W-:Y:S05]  /*01b0*/  @P0 EXIT ;  /* 0x000000000000094d */ /* 0x000fea0003800000 */
[----:B------:R-:W1:Y:S01]  /*01c0*/  LDC R20, c[0x0][0x360] ;  /* 0x0000d800ff147b82 */ /* 0x000e620000000800 */
[C---:B------:R-:W-:Y:S01]  /*01d0*/  ISETP.GT.U32.AND P0, PT, R24.reuse, 0x3f, PT ;  /* 0x0000003f1800780c */ /* 0x040fe20003f04070 */
[----:B------:R-:W-:Y:S01]  /*01e0*/  BSSY.RECONVERGENT B0, `(.L_x_32387) ;  /* 0x000005a000007945 */ /* 0x000fe20003800200 */
[----:B------:R-:W-:-:S11]  /*01f0*/  SHF.L.U32 R2, R24, 0x2, RZ ;  /* 0x0000000218027819 */ /* 0x000fd600000006ff */
[----:B------:R-:W-:Y:S05]  /*0200*/  @P0 BRA `(.L_x_32388) ;  /* 0x00000004005c0947 */ /* 0x000fea0003800000 */
[----:B-1----:R-:W-:Y:S01]  /*0210*/  IMAD.SHL.U32 R3, R20, 0x4, RZ ;  /* 0x0000000414037824 */ /* 0x002fe200078e00ff */
[----:B------:R-:W-:Y:S03]  /*0220*/  BSSY.RECONVERGENT B1, `(.L_x_32389) ;  /* 0x0000032000017945 */ /* 0x000fe60003800200 */
[----:B------:R-:W1:Y:S01]  /*0230*/  I2F.U32.RP R8, R3 ;  /* 0x0000000300087306 */ /* 0x000e620000209000 */
[C---:B------:R-:W-:Y:S01]  /*0240*/  IADD3 R0, PT, PT, R3.reuse, R2, RZ ;  /* 0x0000000203007210 */ /* 0x040fe20007ffe0ff */
[----:B------:R-:W-:Y:S01]  /*0250*/  IMAD.MOV R9, RZ, RZ, -R3 ;  /* 0x000000ffff097224 */ /* 0x000fe200078e0a03 */
[----:B------:R-:W-:Y:S02]  /*0260*/  ISETP.NE.U32.AND P2, PT, R3, RZ, PT ;  /* 0x000000ff0300720c */ /* 0x000fe40003f45070 */
[C---:B------:R-:W-:Y:S02]  /*0270*/  ISETP.GE.U32.AND P0, PT, R0.reuse, 0x100, PT ;  /* 0x000001000000780c */ /* 0x040fe40003f06070 */
[----:B------:R-:W-:-:S02]  /*0280*/  VIMNMX.U32 R7, PT, PT, R0, 0x100, !PT ;  /* 0x0000010000077848 */ /* 0x000fc40007fe0000 */
        /* <DEDUP_REMOVED lines=29> */
[----:B------:R-:W1:Y:S01]  /*0460*/  LDC.64 R8, c[0x0][0x390] ;  /* 0x0000e400ff087b82 */ /* 0x000e620000000a00 */
[----:B------:R-:W-:-:S03]  /*0470*/  IMAD.MOV.U32 R0, RZ, RZ, R2 ;  /* 0x000000ffff007224 */ /* 0x000fc600078e0002 */
[----:B------:R-:W-:Y:S01]  /*0480*/  IMAD.MOV R10, RZ, RZ, -R4 ;  /* 0x000000ffff0a7224 */ /* 0x000fe200078e0a04 */
[----:B0-----:R-:W-:-:S06]  /*0490*/  ULEA UR4, UR5, UR4, 0x18 ;  /* 0x0000000405047291 */ /* 0x001fcc000f8ec0ff */
[----:B------:R-:W-:Y:S01]  /*04a0*/  LEA R11, R24, UR4, 0x4 ;  /* 0x00000004180b7c11 */ /* 0x000fe2000f8e20ff */
[----:B-1----:R-:W-:-:S07]  /*04b0*/  IMAD.WIDE.U32 R8, R5, 0x4, R8 ;  /* 0x0000000405087825 */ /* 0x002fce00078e0008 */
.L_x_32391:
        /* <DEDUP_REMOVED lines=8> */
.L_x_32390:
[----:B------:R-:W-:Y:S05]  /*0540*/  BSYNC.RECONVERGENT B1 ;  /* 0x0000000000017941 */ /* 0x000fea0003800200 */
.L_x_32389:
[----:B------:R-:W-:Y:S05]  /*0550*/  @!P1 BRA `(.L_x_32388) ;  /* 0x0000000000889947 */ /* 0x000fea0003800000 */
[----:B------:R-:W0:Y:S01]  /*0560*/  S2UR UR5, SR_CgaCtaId ;  /* 0x00000000000579c3 */ /* 0x000e220000008800 */
[----:B------:R-:W-:Y:S01]  /*0570*/  UMOV UR4, 0x400 ;  /* 0x0000040000047882 */ /* 0x000fe20000000000 */
[----:B------:R-:W-:Y:S01]  /*0580*/  LEA R28, R21, R0, 0x8 ;  /* 0x00000000151c7211 */ /* 0x000fe200078e40ff */
[----:B------:R-:W-:-:S04]  /*0590*/  UIADD3 UR4, UPT, UPT, UR4, 0x80, URZ ;  /* 0x0000008004047890 */ /* 0x000fc8000fffe0ff */
[C-C-:B------:R-:W-:Y:S01]  /*05a0*/  IMAD R25, R20.reuse, 0xc, R28.reuse ;  /* 0x0000000c14197824 */ /* 0x140fe200078e021c */
[----:B------:R-:W1:Y:S01]  /*05b0*/  LDC.64 R22, c[0x0][0x390] ;  /* 0x0000e400ff167b82 */ /* 0x000e620000000a00 */
[--C-:B------:R-:W-:Y:S02]  /*05c0*/  IMAD R29, R20, 0x8, R28.reuse ;  /* 0x00000008141d7824 */ /* 0x100fe400078e021c */
[----:B------:R-:W-:Y:S01]  /*05d0*/  IMAD.IADD R26, R3, 0x1, R28 ;  /* 0x00000001031a7824 */ /* 0x000fe200078e021c */
[----:B0-----:R-:W-:-:S06]  /*05e0*/  ULEA UR4, UR5, UR4, 0x18 ;  /* 0x0000000405047291 */ /* 0x001fcc000f8ec0ff */
[----:B------:R-:W-:-:S07]  /*05f0*/  LEA R27, R0, UR4, 0x2 ;  /* 0x00000004001b7c11 */ /* 0x000fce000f8e10ff */
.L_x_32392:
        /* <DEDUP_REMOVED lines=24> */
.L_x_32388:
[----:B------:R-:W-:Y:S05]  /*0780*/  BSYNC.RECONVERGENT B0 ;  /* 0x0000000000007941 */ /* 0x000fea0003800200 */
.L_x_32387:
[----:B------:R-:W3:Y:S08]  /*0790*/  S2UR UR5, SR_CgaCtaId ;  /* 0x00000000000579c3 */ /* 0x000ef00000008800 */
[----:B------:R-:W-:Y:S01]  /*07a0*/  BAR.SYNC.DEFER_BLOCKING 0x0 ;  /* 0x0000000000007b1d */ /* 0x000fe20000010000 */
[----:B------:R-:W-:Y:S01]  /*07b0*/  LOP3.LUT R3, R2, 0xc, RZ, 0xc0, !PT ;  /* 0x0000000c02037812 */ /* 0x000fe200078ec0ff */
[C---:B0-----:R-:W-:Y:S01]  /*07c0*/  VIADD R5, R24.reuse, 0x1 ;  /* 0x0000000118057836 */ /* 0x041fe20000000000 */
[----:B------:R-:W-:Y:S01]  /*07d0*/  SHF.R.U32.HI R0, RZ, 0x6, R24 ;  /* 0x00000006ff007819 */ /* 0x000fe20000011618 */
[----:B------:R-:W-:Y:S01]  /*07e0*/  IMAD.SHL.U32 R21, R21, 0x100, RZ ;  /* 0x0000010015157824 */ /* 0x000fe200078e00ff */
[----:B--2---:R-:W-:Y:S01]  /*07f0*/  LOP3.LUT R7, R24, 0x3, RZ, 0xc0, !PT ;  /* 0x0000000318077812 */ /* 0x004fe200078ec0ff */
[----:B------:R-:W-:Y:S01]  /*0800*/  UMOV UR4, 0x400 ;  /* 0x0000040000047882 */ /* 0x000fe20000000000 */
[----:B------:R-:W-:-:S02]  /*0810*/  LOP3.LUT R9, R5, 0x3, RZ, 0xc0, !PT ;  /* 0x0000000305097812 */ /* 0x000fc400078ec0ff */
[----:B------:R-:W-:Y:S02]  /*0820*/  IADD3 R10, PT, PT, R24, -0x1, RZ ;  /* 0xffffffff180a7810 */ /* 0x000fe40007ffe0ff */
[----:B------:R-:W-:Y:S02]  /*0830*/  LOP3.LUT R6, R9, 0xfc, R2, 0xf8, !PT ;  /* 0x000000fc09067812 */ /* 0x000fe400078ef802 */
[----:B------:R-:W-:Y:S02]  /*0840*/  LOP3.LUT R13, R10, 0x3, RZ, 0xc0, !PT ;  /* 0x000000030a0d7812 */ /* 0x000fe400078ec0ff */
[----:B------:R-:W-:Y:S01]  /*0850*/  LOP3.LUT R21, R21, R24, RZ, 0xfc, !PT ;  /* 0x0000001815157212 */ /* 0x000fe200078efcff */
[----:B---3--:R-:W-:Y:S02]  /*0860*/  ULEA UR8, UR5, UR4, 0x18 ;  /* 0x0000000405087291 */ /* 0x008fe4000f8ec0ff */
[----:B------:R-:W-:-:S04]  /*0870*/  UIADD3 UR4, UPT, UPT, UR4, 0x80, URZ ;  /* 0x0000008004047890 */ /* 0x000fc8000fffe0ff */
[----:B------:R-:W-:Y:S01]  /*0880*/  VIADD R3, R3, UR8 ;  /* 0x0000000803037c36 */ /* 0x000fe20008000000 */
[----:B------:R-:W-:-:S03]  /*0890*/  ULEA UR4, UR5, UR4, 0x18 ;  /* 0x0000000405047291 */ /* 0x000fc6000f8ec0ff */
[----:B------:R-:W-:Y:S01]  /*08a0*/  IMAD R11, R0, 0x14, R3 ;  /* 0x00000014000b7824 */ /* 0x000fe200078e0203 */
[----:B------:R-:W-:Y:S02]  /*08b0*/  LOP3.LUT R3, R2, 0xfc, RZ, 0xc0, !PT ;  /* 0x000000fc02037812 */ /* 0x000fe400078ec0ff */
[----:B------:R-:W-:Y:S02]  /*08c0*/  LOP3.LUT R2, R13, 0xfc, R2, 0xf8, !PT ;  /* 0x000000fc0d027812 */ /* 0x000fe400078ef802 */
[----:B------:R-:W0:Y:S01]  /*08d0*/  LDS R4, [R11] ;  /* 0x000000000b047984 */ /* 0x000e220000000800 */
[----:B------:R-:W-:-:S03]  /*08e0*/  LOP3.LUT R5, R3, 0x3, R24, 0xf8, !PT ;  /* 0x0000000303057812 */ /* 0x000fc600078ef818 */
[----:B------:R2:W3:Y:S01]  /*08f0*/  LDS R0, [R11+0x28] ;  /* 0x000028000b007984 */ /* 0x0004e20000000800 */
[----:B------:R-:W-:Y:S02]  /*0900*/  LEA R8, R5, UR4, 0x2 ;  /* 0x0000000405087c11 */ /* 0x000fe4000f8e10ff */
[----:B------:R-:W-:Y:S02]  /*0910*/  LOP3.LUT R5, R3, 0x2, R7, 0xf6, !PT ;  /* 0x0000000203057812 */ /* 0x000fe400078ef607 */
[----:B------:R-:W-:Y:S02]  /*0920*/  LEA R3, R6, UR4, 0x2 ;  /* 0x0000000406037c11 */ /* 0x000fe4000f8e10ff */
[----:B------:R-:W-:Y:S01]  /*0930*/  LDS R8, [R8] ;  /* 0x0000000008087984 */ /* 0x000fe20000000800 */
[----:B------:R-:W-:Y:S02]  /*0940*/  LEA R6, R5, UR4, 0x2 ;  /* 0x0000000405067c11 */ /* 0x000fe4000f8e10ff */
[----:B------:R-:W-:Y:S01]  /*0950*/  LEA R5, R2, UR4, 0x2 ;  /* 0x0000000402057c11 */ /* 0x000fe2000f8e10ff */
[----:B------:R4:W-:Y:S01]  /*0960*/  LDS R10, [R3] ;  /* 0x00000000030a7984 */ /* 0x0009e20000000800 */
[----:B--2---:R-:W-:-:S03]  /*0970*/  LOP3.LUT R11, R7, 0x2, RZ, 0x3c, !PT ;  /* 0x00000002070b7812 */ /* 0x004fc600078e3cff */
[----:B------:R-:W-:Y:S04]  /*0980*/  LDS R6, [R6] ;  /* 0x0000000006067984 */ /* 0x000fe80000000800 */
[----:B------:R-:W-:Y:S01]  /*0990*/  LDS R5, [R5] ;  /* 0x0000000005057984 */ /* 0x000fe20000000800 */
[----:B----4-:R-:W2:Y:S03]  /*09a0*/  LDC.64 R2, c[0x0][0x3a0] ;  /* 0x0000e800ff027b82 */ /* 0x010ea60000000a00 */
[----:B0-----:R-:W0:Y:S04]  /*09b0*/  SHFL.IDX PT, R15, R4, R7, 0x1c1f ;  /* 0x001c1f07040f7589 */ /* 0x001e2800000e0000 */
[----:B---3--:R-:W3:Y:S04]  /*09c0*/  SHFL.IDX PT, R17, R0, R7, 0x1c1f ;  /* 0x001c1f0700117589 */ /* 0x008ee800000e0000 */
[----:B------:R-:W4:Y:S01]  /*09d0*/  SHFL.IDX PT, R12, R4, R9, 0x1c1f ;  /* 0x001c1f09040c7589 */ /* 0x000f2200000e0000 */
[----:B--2---:R-:W-:-:S03]  /*09e0*/  IMAD.WIDE.U32 R2, R21, 0x4, R2 ;  /* 0x0000000415027825 */ /* 0x004fc600078e0002 */
[----:B------:R-:W2:Y:S04]  /*09f0*/  SHFL.IDX PT, R18, R0, R9, 0x1c1f ;  /* 0x001c1f0900127589 */ /* 0x000ea800000e0000 */
[----:B------:R-:W5:Y:S04]  /*0a00*/  SHFL.IDX PT, R14, R4, R11, 0x1c1f ;  /* 0x001c1f0b040e7589 */ /* 0x000f6800000e0000 */
[----:B------:R-:W5:Y:S04]  /*0a10*/  SHFL.IDX PT, R19, R0, R11, 0x1c1f ;  /* 0x001c1f0b00137589 */ /* 0x000f6800000e0000 */
[----:B------:R-:W5:Y:S01]  /*0a20*/  SHFL.IDX PT, R16, R4, R13, 0x1c1f ;  /* 0x001c1f0d04107589 */ /* 0x000f6200000e0000 */
[----:B0-----:R-:W-:-:S03]  /*0a30*/  IMAD R15, R8, R15, RZ ;  /* 0x0000000f080f7224 */ /* 0x001fc600078e02ff */
[----:B-1----:R-:W0:Y:S01]  /*0a40*/  SHFL.IDX PT, R20, R0, R13, 0x1c1f ;  /* 0x001c1f0d00147589 */ /* 0x002e2200000e0000 */
[----:B---3--:R-:W-:Y:S02]  /*0a50*/  IMAD R17, R8, R17, RZ ;  /* 0x0000001108117224 */ /* 0x008fe400078e02ff */
[C---:B----4-:R-:W-:Y:S02]  /*0a60*/  IMAD R15, R10.reuse, R12, R15 ;  /* 0x0000000c0a0f7224 */ /* 0x050fe400078e020f */
[----:B--2---:R-:W-:Y:S02]  /*0a70*/  IMAD R17, R10, R18, R17 ;  /* 0x000000120a117224 */ /* 0x004fe400078e0211 */
[C---:B-----5:R-:W-:Y:S02]  /*0a80*/  IMAD R14, R6.reuse, R14, R15 ;  /* 0x0000000e060e7224 */ /* 0x060fe400078e020f */
[----:B------:R-:W-:Y:S02]  /*0a90*/  IMAD R6, R6, R19, R17 ;  /* 0x0000001306067224 */ /* 0x000fe400078e0211 */
[C---:B------:R-:W-:Y:S01]  /*0aa0*/  IMAD R7, R5.reuse, R16, R14 ;  /* 0x0000001005077224 */ /* 0x040fe200078e020e */
[----:B------:R-:W-:Y:S01]  /*0ab0*/  BAR.SYNC.DEFER_BLOCKING 0x0 ;  /* 0x0000000000007b1d */ /* 0x000fe20000010000 */
[----:B0-----:R-:W-:-:S05]  /*0ac0*/  IMAD R5, R5, R20, R6 ;  /* 0x0000001405057224 */ /* 0x001fca00078e0206 */
[----:B------:R-:W-:Y:S04]  /*0ad0*/  STG.E desc[UR6][R2.64], R7 ;  /* 0x0000000702007986 */ /* 0x000fe8000c101906 */
[----:B------:R-:W-:Y:S01]  /*0ae0*/  STG.E desc[UR6][R2.64+0x200], R5 ;  /* 0x0002000502007986 */ /* 0x000fe2000c101906 */
[----:B------:R-:W-:Y:S05]  /*0af0*/  EXIT ;  /* 0x000000000000794d */ /* 0x000fea0003800000 */
.L_x_32393:
        /* <DEDUP_REMOVED lines=16> */
.L_x_39879:


//--------------------- .text._Z9cuda_gemmIiLi128ELi1ELi1ELi256ELi4ELi4ELi64ELi1ELi0EEviiiPT_S1_S1_iii --------------------------
	.section	.text._Z9cuda_gemmIiLi128ELi1ELi1ELi256ELi4ELi4ELi64ELi1ELi0EEviiiPT_S1_S1_iii,"ax",@progbits
	.align	128
        .global         _Z9cuda_gemmIiLi128ELi1ELi1ELi256ELi4ELi4ELi64ELi1ELi0EEviiiPT_S1_S1_iii
        .type           _Z9cuda_gemmIiLi128ELi1ELi1ELi256ELi4ELi4ELi64ELi1ELi0EEviiiPT_S1_S1_iii,@function
        .size           _Z9cuda_gemmIiLi128ELi1ELi1ELi256ELi4ELi4ELi64ELi1ELi0EEviiiPT_S1_S1_iii,(.L_x_39161 - _Z9cuda_gemmIiLi128ELi1ELi1ELi256ELi4ELi4ELi64ELi1ELi0EEviiiPT_S1_S1_iii)
        .other          _Z9cuda_gemmIiLi128ELi1ELi1ELi256ELi4ELi4ELi64ELi1ELi0EEviiiPT_S1_S1_iii,@"STO_CUDA_ENTRY STV_DEFAULT"
_Z9cuda_gemmIiLi128ELi1ELi1ELi256ELi4ELi4ELi64ELi1ELi0EEviiiPT_S1_S1_iii:
.text._Z9cuda_gemmIiLi128ELi1ELi1ELi256ELi4ELi4ELi64ELi1ELi0EEviiiPT_S1_S1_iii:
        /* <DEDUP_REMOVED lines=13> */
[----:B------:R-:W-:Y:S02]  /*00d0*/  ISETP.GE.AND P3, PT, R0, RZ, PT ;  /* 0x000000ff0000720c */ /* 0x000fe40003f66270 */
[----:B------:R-:W-:Y:S01]  /*00e0*/  @!P1 LOP3.LUT R0, RZ, R3, RZ, 0x33, !PT ;  /* 0x00000003ff009212 */ /* 0x000fe200078e33ff */
        /* <DEDUP_REMOVED lines=10> */
[----:B------:R-:W-:Y:S01]  /*0190*/  ISETP.GE.U32.AND P0, PT, R6, R7, PT ;  /* 0x000000070600720c */ /* 0x000fe20003f06070 */
[----:B------:R-:W-:-:S12]  /*01a0*/  IMAD R7, R3, R2, RZ ;  /* 0x0000000203077224 */ /* 0x000fd800078e02ff */
        /* <DEDUP_REMOVED lines=32> */
.L_x_32396:
        /* <DEDUP_REMOVED lines=25> */
.L_x_32395:
[----:B------:R-:W-:Y:S05]  /*0540*/  BSYNC.RECONVERGENT B0 ;  /* 0x0000000000007941 */ /* 0x000fea0003800200 */
.L_x_32394:
[----:B------:R-:W-:Y:S01]  /*0550*/  UISETP.LT.AND UP0, UPT, UR9, 0x80, UPT ;  /* 0x000000800900788c */ /* 0x000fe2000bf01270 */
[----:B------:R-:W-:Y:S01]  /*0560*/  MOV R4, 0x5b0 ;  /* 0x000005b000047802 */ /* 0x000fe20000000f00 */
[----:B------:R-:W-:Y:S02]  /*0570*/  UMOV UR5, 0x80 ;  /* 0x0000008000057882 */ /* 0x000fe40000000000 */
[----:B------:R-:W-:-:S04]  /*0580*/  USEL UR12, UR9, 0x80, UP0 ;  /* 0x00000080090c7887 */ /* 0x000fc80008000000 */
[----:B------:R-:W-:-:S12]  /*0590*/  UPRMT UR6, UR12, 0x9910, URZ ;  /* 0x000099100c067896 */ /* 0x000fd800080000ff */
[----:B0-----:R-:W-:Y:S05]  /*05a0*/  CALL.REL.NOINC `($__internal_658_$__cuda_sm20_div_s16) ;  /* 0x0000001400787944 */ /* 0x001fea0003c00000 */
[----:B------:R-:W-:Y:S01]  /*05b0*/  MOV R4, 0x5f0 ;  /* 0x000005f000047802 */ /* 0x000fe20000000f00 */
[----:B------:R-:W-:Y:S01]  /*05c0*/  UPRMT UR6, UR4, 0x9910, URZ ;  /* 0x0000991004067896 */ /* 0x000fe200080000ff */
[----:B------:R-:W-:-:S11]  /*05d0*/  UMOV UR5, 0x4 ;  /* 0x0000000400057882 */ /* 0x000fd60000000000 */
[----:B------:R-:W-:Y:S05]  /*05e0*/  CALL.REL.NOINC `($__internal_658_$__cuda_sm20_div_s16) ;  /* 0x0000001400687944 */ /* 0x000fea0003c00000 */
[----:B------:R-:W0:Y:S01]  /*05f0*/  I2F.U32.RP R0, UR12 ;  /* 0x0000000c00007d06 */ /* 0x000e220008209000 */
[----:B------:R-:W1:Y:S01]  /*0600*/  S2R R23, SR_CTAID.Y ;  /* 0x0000000000177919 */ /* 0x000e620000002600 */
[----:B------:R-:W-:Y:S01]  /*0610*/  IMAD R5, RZ, RZ, -UR12 ;  /* 0x8000000cff057e24 */ /* 0x000fe2000f8e02ff */
[----:B------:R-:W1:Y:S01]  /*0620*/  LDCU UR5, c[0x0][0x374] ;  /* 0x00006e80ff0577ac */ /* 0x000e620008000800 */
[----:B------:R-:W-:-:S04]  /*0630*/  ISETP.NE.U32.AND P2, PT, RZ, UR12, PT ;  /* 0x0000000cff007c0c */ /* 0x000fc8000bf45070 */
[----:B0-----:R-:W0:Y:S02]  /*0640*/  MUFU.RCP R0, R0 ;  /* 0x0000000000007308 */ /* 0x001e240000001000 */
[----:B0-----:R-:W-:Y:S01]  /*0650*/  VIADD R2, R0, 0xffffffe ;  /* 0x0ffffffe00027836 */ /* 0x001fe20000000000 */
[----:B-1----:R-:W-:-:S05]  /*0660*/  ISETP.GE.U32.AND P3, PT, R23, UR5, PT ;  /* 0x0000000517007c0c */ /* 0x002fca000bf66070 */
        /* <DEDUP_REMOVED lines=14> */
[----:B------:R-:W-:Y:S01]  /*0750*/  @P1 IADD3 R3, PT, PT, R3, 0x1, RZ ;  /* 0x0000000103031810 */ /* 0x000fe20007ffe0ff */
[----:B------:R-:W-:Y:S01]  /*0760*/  UPRMT UR7, UR4, 0x9910, URZ ;  /* 0x0000991004077896 */ /* 0x000fe200080000ff */
[----:B------:R-:W-:Y:S01]  /*0770*/  ISETP.GT.U32.AND P0, PT, R24, 0x3f, PT ;  /* 0x0000003f1800780c */ /* 0x000fe20003f04070 */
[----:B------:R-:W-:Y:S01]  /*0780*/  BSSY.RECONVERGENT B0, `(.L_x_32397) ;  /* 0x0000057000007945 */ /* 0x000fe20003800200 */
[----:B------:R-:W-:-:S05]  /*0790*/  @!P2 LOP3.LUT R3, RZ, UR12, RZ, 0x33, !PT ;  /* 0x0000000cff03ac12 */ /* 0x000fca000f8e33ff */
[----:B------:R-:W-:-:S04]  /*07a0*/  IMAD.MOV R5, RZ, RZ, -R3 ;  /* 0x000000ffff057224 */ /* 0x000fc800078e0a03 */
[----:B------:R-:W-:-:S05]  /*07b0*/  IMAD R0, R5, UR12, R24 ;  /* 0x0000000c05007c24 */ /* 0x000fca000f8e0218 */
[----:B------:R-:W-:Y:S01]  /*07c0*/  LOP3.LUT R22, R0, 0x3, RZ, 0xc0, !PT ;  /* 0x0000000300167812 */ /* 0x000fe200078ec0ff */
[----:B0-----:R-:W-:Y:S06]  /*07d0*/  @P0 BRA `(.L_x_32398) ;  /* 0x0000000400440947 */ /* 0x001fec0003800000 */
[----:B-1----:R-:W-:Y:S01]  /*07e0*/  IMAD.SHL.U32 R21, R2, 0x4, RZ ;  /* 0x0000000402157824 */ /* 0x002fe200078e00ff */
[----:B------:R-:W-:Y:S01]  /*07f0*/  SHF.L.U32 R20, R24, 0x2, RZ ;  /* 0x0000000218147819 */ /* 0x000fe200000006ff */
[----:B------:R-:W-:Y:S02]  /*0800*/  BSSY.RECONVERGENT B1, `(.L_x_32399) ;  /* 0x000002e000017945 */ /* 0x000fe40003800200 */
        /* <DEDUP_REMOVED lines=36> */
.L_x_32401:
[----:B0-----:R-:W-:-:S05]  /*0a50*/  LEA R5, R23, R20, 0x8 ;  /* 0x0000001417057211 */ /* 0x001fca00078e40ff */
[----:B-1----:R-:W-:-:S06]  /*0a60*/  IMAD.WIDE.U32 R4, R5, 0x4, R8 ;  /* 0x0000000405047825 */ /* 0x002fcc00078e0008 */
[----:B------:R-:W2:Y:S01]  /*0a70*/  LDG.E.128 R4, desc[UR10][R4.64] ;  /* 0x0000000a04047981 */ /* 0x000ea2000c1e1d00 */
[----:B------:R-:W-:Y:S02]  /*0a80*/  IMAD R12, R20, 0x4, R13 ;  /* 0x00000004140c7824 */ /* 0x000fe400078e020d */
[----:B------:R-:W-:Y:S02]  /*0a90*/  VIADD R11, R11, 0x1 ;  /* 0x000000010b0b7836 */ /* 0x000fe40000000000 */
[----:B------:R-:W-:-:S03]  /*0aa0*/  IMAD.IADD R20, R21, 0x1, R20 ;  /* 0x0000000115147824 */ /* 0x000fc600078e0214 */
[----:B------:R-:W-:Y:S01]  /*0ab0*/  ISETP.NE.AND P0, PT, R11, R10, PT ;  /* 0x0000000a0b00720c */ /* 0x000fe20003f05270 */
[----:B--2---:R0:W-:-:S12]  /*0ac0*/  STS.128 [R12], R4 ;  /* 0x000000040c007388 */ /* 0x0041d80000000c00 */
[----:B------:R-:W-:Y:S05]  /*0ad0*/  @P0 BRA `(.L_x_32401) ;  /* 0xfffffffc00dc0947 */ /* 0x000fea000383ffff */
.L_x_32400:
[----:B------:R-:W-:Y:S05]  /*0ae0*/  BSYNC.RECONVERGENT B1 ;  /* 0x0000000000017941 */ /* 0x000fea0003800200 */
.L_x_32399:
[----:B------:R-:W-:Y:S05]  /*0af0*/  @!P1 BRA `(.L_x_32398) ;  /* 0x00000000007c9947 */ /* 0x000fea0003800000 */
[----:B------:R-:W1:Y:S01]  /*0b00*/  S2R R25, SR_CgaCtaId ;  /* 0x0000000000197919 */ /* 0x000e620000008800 */
[----:B------:R-:W2:Y:S01]  /*0b10*/  LDC.64 R26, c[0x0][0x390] ;  /* 0x0000e400ff1a7b82 */ /* 0x000ea20000000a00 */
[----:B0-----:R-:W-:-:S04]  /*0b20*/  MOV R4, 0x400 ;  /* 0x0000040000047802 */ /* 0x001fc80000000f00 */
[----:B------:R-:W-:-:S04]  /*0b30*/  IADD3 R4, PT, PT, R4, 0x80, RZ ;  /* 0x0000008004047810 */ /* 0x000fc80007ffe0ff */
[----:B-1----:R-:W-:-:S07]  /*0b40*/  LEA R25, R25, R4, 0x18 ;  /* 0x0000000419197211 */ /* 0x002fce00078ec0ff */
.L_x_32402:
[--C-:B------:R-:W-:Y:S02]  /*0b50*/  IMAD.IADD R10, R21, 0x1, R20.reuse ;  /* 0x00000001150a7824 */ /* 0x100fe400078e0214 */
[C---:B------:R-:W-:Y:S02]  /*0b60*/  IMAD R5, R23.reuse, 0x100, R20 ;  /* 0x0000010017057824 */ /* 0x040fe400078e0214 */
[----:B------:R-:W-:Y:S01]  /*0b70*/  IMAD R9, R23, 0x100, R10 ;  /* 0x0000010017097824 */ /* 0x000fe200078e020a */
[----:B------:R-:W-:Y:S01]  /*0b80*/  IADD3 R10, PT, PT, R21, R10, RZ ;  /* 0x0000000a150a7210 */ /* 0x000fe20007ffe0ff */
[----:B--23--:R-:W-:-:S04]  /*0b90*/  IMAD.WIDE R4, R5, 0x4, R26 ;  /* 0x0000000405047825 */ /* 0x00cfc800078e021a */
[----:B------:R-:W-:Y:S02]  /*0ba0*/  IMAD.WIDE R8, R9, 0x4, R26 ;  /* 0x0000000409087825 */ /* 0x000fe400078e021a */
[----:B------:R-:W2:Y:S02]  /*0bb0*/  LDG.E.128 R4, desc[UR10][R4.64] ;  /* 0x0000000a04047981 */ /* 0x000ea4000c1e1d00 */
[--C-:B------:R-:W-:Y:S02]  /*0bc0*/  IMAD.IADD R28, R21, 0x1, R10.reuse ;  /* 0x00000001151c7824 */ /* 0x100fe400078e020a */
[C---:B------:R-:W-:Y:S02]  /*0bd0*/  IMAD R13, R23.reuse, 0x100, R10 ;  /* 0x00000100170d7824 */ /* 0x040fe400078e020a */
[----:B------:R-:W-:Y:S01]  /*0be0*/  IMAD R17, R23, 0x100, R28 ;  /* 0x0000010017117824 */ /* 0x000fe200078e021c */
[----:B------:R-:W3:Y:S01]  /*0bf0*/  LDG.E.128 R8, desc[UR10][R8.64] ;  /* 0x0000000a08087981 */ /* 0x000ee2000c1e1d00 */
[----:B------:R-:W-:-:S04]  /*0c00*/  IMAD.WIDE R12, R13, 0x4, R26 ;  /* 0x000000040d0c7825 */ /* 0x000fc800078e021a */
[----:B------:R-:W-:Y:S02]  /*0c10*/  IMAD.WIDE R16, R17, 0x4, R26 ;  /* 0x0000000411107825 */ /* 0x000fe400078e021a */
[----:B------:R-:W4:Y:S04]  /*0c20*/  LDG.E.128 R12, desc[UR10][R12.64] ;  /* 0x0000000a0c0c7981 */ /* 0x000f28000c1e1d00 */
[----:B------:R-:W5:Y:S01]  /*0c30*/  LDG.E.128 R16, desc[UR10][R16.64] ;  /* 0x0000000a10107981 */ /* 0x000f62000c1e1d00 */
[----:B------:R-:W-:-:S05]  /*0c40*/  LEA R20, R20, R25, 0x2 ;  /* 0x0000001914147211 */ /* 0x000fca00078e10ff */
[----:B------:R-:W-:Y:S01]  /*0c50*/  IMAD R29, R2, 0x10, R20 ;  /* 0x00000010021d7824 */ /* 0x000fe200078e0214 */
[----:B--2---:R0:W-:Y:S04]  /*0c60*/  STS.128 [R20], R4 ;  /* 0x0000000414007388 */ /* 0x0041e80000000c00 */
[----:B---3--:R1:W-:Y:S01]  /*0c70*/  STS.128 [R29], R8 ;  /* 0x000000081d007388 */ /* 0x0083e20000000c00 */
[----:B0-----:R-:W-:-:S04]  /*0c80*/  IADD3 R20, PT, PT, R21, R28, RZ ;  /* 0x0000001c15147210 */ /* 0x001fc80007ffe0ff */
[----:B------:R-:W-:Y:S01]  /*0c90*/  ISETP.GE.U32.AND P0, PT, R20, 0x100, PT ;  /* 0x000001001400780c */ /* 0x000fe20003f06070 */
[----:B-1----:R-:W-:-:S04]  /*0ca0*/  IMAD R29, R2, 0x10, R29 ;  /* 0x00000010021d7824 */ /* 0x002fc800078e021d */
[----:B------:R-:W-:Y:S01]  /*0cb0*/  IMAD R4, R2, 0x10, R29 ;  /* 0x0000001002047824 */ /* 0x000fe200078e021d */
[----:B----4-:R3:W-:Y:S04]  /*0cc0*/  STS.128 [R29], R12 ;  /* 0x0000000c1d007388 */ /* 0x0107e80000000c00 */
[----:B-----5:R3:W-:Y:S03]  /*0cd0*/  STS.128 [R4], R16 ;  /* 0x0000001004007388 */ /* 0x0207e60000000c00 */
[----:B------:R-:W-:Y:S05]  /*0ce0*/  @!P0 BRA `(.L_x_32402) ;  /* 0xfffffffc00988947 */ /* 0x000fea000383ffff */
.L_x_32398:
[----:B------:R-:W-:Y:S05]  /*0cf0*/  BSYNC.RECONVERGENT B0 ;  /* 0x0000000000007941 */ /* 0x000fea0003800200 */
.L_x_32397:
[----:B-1----:R-:W-:Y:S01]  /*0d00*/  IMAD.U32 R2, RZ, RZ, UR9 ;  /* 0x00000009ff027e24 */ /* 0x002fe2000f8e00ff */
[----:B------:R-:W-:Y:S01]  /*0d10*/  BAR.SYNC.DEFER_BLOCKING 0x0 ;  /* 0x0000000000007b1d */ /* 0x000fe20000010000 */
[----:B0--3--:R-:W-:-:S03]  /*0d20*/  CS2R R4, SRZ ;  /* 0x0000000000047805 */ /* 0x009fc6000001ff00 */
[----:B------:R-:W-:-:S13]  /*0d30*/  ISETP.GE.AND P0, PT, R2, 0x1, PT ;  /* 0x000000010200780c */ /* 0x000fda0003f06270 */
[----:B------:R-:W-:Y:S05]  /*0d40*/  @!P0 BRA `(.L_x_32403) ;  /* 0x00000008002c8947 */ /* 0x000fea0003800000 */
[----:B------:R-:W0:Y:S01]  /*0d50*/  LDCU.64 UR4, c[0x0][0x3a8] ;  /* 0x00007500ff0477ac */ /* 0x000e220008000a00 */
[C---:B------:R-:W-:Y:S01]  /*0d60*/  VIADD R6, R22.reuse, 0x3 ;  /* 0x0000000316067836 */ /* 0x040fe20000000000 */
[C---:B------:R-:W-:Y:S01]  /*0d70*/  IADD3 R4, PT, PT, R22.reuse, 0x2, RZ ;  /* 0x0000000216047810 */ /* 0x040fe20007ffe0ff */
[----:B------:R-:W-:Y:S01]  /*0d80*/  VIADD R2, R22, 0x1 ;  /* 0x0000000116027836 */ /* 0x000fe20000000000 */
[----:B------:R-:W-:Y:S01]  /*0d90*/  BSSY B1, `(.L_x_32404) ;  /* 0x0000085000017945 */ /* 0x000fe20003800000 */
[----:B------:R-:W-:Y:S02]  /*0da0*/  VIADD R8, R0, 0xffffffff ;  /* 0xffffffff00087836 */ /* 0x000fe40000000000 */
[----:B------:R-:W-:-:S03]  /*0db0*/  IMAD.MOV.U32 R21, RZ, RZ, RZ ;  /* 0x000000ffff157224 */ /* 0x000fc600078e00ff */
[----:B------:R-:W-:Y:S01]  /*0dc0*/  LOP3.LUT R8, R8, 0x3, RZ, 0xc0, !PT ;  /* 0x0000000308087812 */ /* 0x000fe200078ec0ff */
[----:B0-----:R-:W-:Y:S01]  /*0dd0*/  IMAD.U32 R10, RZ, RZ, UR5 ;  /* 0x00000005ff0a7e24 */ /* 0x001fe2000f8e00ff */
[----:B------:R-:W-:Y:S01]  /*0de0*/  ISETP.GE.AND P2, PT, R6, UR5, PT ;  /* 0x0000000506007c0c */ /* 0x000fe2000bf46270 */
[----:B------:R-:W-:Y:S01]  /*0df0*/  UISETP.LT.AND UP0, UPT, UR4, 0x4, UPT ;  /* 0x000000040400788c */ /* 0x000fe2000bf01270 */
[----:B------:R-:W-:Y:S02]  /*0e00*/  ISETP.GE.AND P0, PT, R2, UR5, PT ;  /* 0x0000000502007c0c */ /* 0x000fe4000bf06270 */
[----:B------:R-:W-:Y:S02]  /*0e10*/  ISETP.GE.AND P1, PT, R4, UR5, PT ;  /* 0x0000000504007c0c */ /* 0x000fe4000bf26270 */
[C---:B------:R-:W-:Y:S02]  /*0e20*/  SEL R9, R10.reuse, RZ, P2 ;  /* 0x000000ff0a097207 */ /* 0x040fe40001000000 */
[----:B------:R-:W-:-:S02]  /*0e30*/  SEL R5, R10, RZ, P0 ;  /* 0x000000ff0a057207 */ /* 0x000fc40000000000 */
[----:B------:R-:W-:Y:S01]  /*0e40*/  SEL R7, R10, RZ, P1 ;  /* 0x000000ff0a077207 */ /* 0x000fe20000800000 */
[----:B------:R-:W-:Y:S01]  /*0e50*/  IMAD.IADD R6, R6, 0x1, -R9 ;  /* 0x0000000106067824 */ /* 0x000fe200078e0a09 */
[----:B------:R-:W-:Y:S01]  /*0e60*/  ISETP.GE.AND P0, PT, R22, UR5, PT ;  /* 0x0000000516007c0c */ /* 0x000fe2000bf06270 */
[----:B------:R-:W-:Y:S01]  /*0e70*/  USEL UR5, UR4, 0x4, UP0 ;  /* 0x0000000404057887 */ /* 0x000fe20008000000 */
[----:B------:R-:W-:Y:S01]  /*0e80*/  IADD3 R2, PT, PT, R2, -R5, RZ ;  /* 0x8000000502027210 */ /* 0x000fe20007ffe0ff */
[----:B------:R-:W-:Y:S01]  /*0e90*/  IMAD.IADD R4, R4, 0x1, -R7 ;  /* 0x0000000104047824 */ /* 0x000fe200078e0a07 */
[----:B------:R-:W-:Y:S02]  /*0ea0*/  SEL R9, R10, RZ, P0 ;  /* 0x000000ff0a097207 */ /* 0x000fe40000000000 */
[----:B------:R-:W-:Y:S02]  /*0eb0*/  IADD3 R7, PT, PT, R0, 0x1, RZ ;  /* 0x0000000100077810 */ /* 0x000fe40007ffe0ff */
[----:B------:R-:W-:Y:S01]  /*0ec0*/  MOV R5, RZ ;  /* 0x000000ff00057202 */ /* 0x000fe20000000f00 */
[----:B------:R-:W-:Y:S01]  /*0ed0*/  IMAD.IADD R9, R22, 0x1, -R9 ;  /* 0x0000000116097824 */ /* 0x000fe200078e0a09 */
[----:B------:R-:W-:-:S07]  /*0ee0*/  LOP3.LUT R7, R7, 0x3, RZ, 0xc0, !PT ;  /* 0x0000000307077812 */ /* 0x000fce00078ec0ff */
.L_x_32420:
[----:B0-----:R-:W0:Y:S01]  /*0ef0*/  LDC R15, c[0x0][0x3ac] ;  /* 0x0000eb00ff0f7b82 */ /* 0x001e220000000800 */
[----:B------:R-:W-:Y:S01]  /*0f00*/  IMAD.IADD R16, R0, 0x1, R5 ;  /* 0x0000000100107824 */ /* 0x000fe200078e0205 */
[----:B------:R-:W-:Y:S02]  /*0f10*/  IADD3 R5, PT, PT, R5, UR12, RZ ;  /* 0x0000000c05057c10 */ /* 0x000fe4000fffe0ff */
[----:B------:R-:W-:Y:S02]  /*0f20*/  ISETP.GE.AND P5, PT, R3, UR5, PT ;  /* 0x0000000503007c0c */ /* 0x000fe4000bfa6270 */
[----:B------:R-:W-:Y:S02]  /*0f30*/  ISETP.GE.AND P0, PT, R5, UR9, PT ;  /* 0x0000000905007c0c */ /* 0x000fe4000bf06270 */
        /* <DEDUP_REMOVED lines=12> */
.L_x_32405:
        /* <DEDUP_REMOVED lines=8> */
.L_x_32406:
        /* <DEDUP_REMOVED lines=9> */
.L_x_32407:
        /* <DEDUP_REMOVED lines=8> */
.L_x_32408:
[----:B------:R-:W-:Y:S04]  /*1190*/  BSSY B0, `(.L_x_32409) ;  /* 0x0000042000007945 */ /* 0x000fe80003800000 */
[----:B------:R-:W-:Y:S05]  /*11a0*/  @P5 BRA `(.L_x_32410) ;  /* 0x0000000400005947 */ /* 0x000fea0003800000 */
[----:B------:R-:W4:Y:S01]  /*11b0*/  S2R R17, SR_CgaCtaId ;  /* 0x0000000000117919 */ /* 0x000f220000008800 */
[----:B------:R-:W-:Y:S01]  /*11c0*/  IMAD.SHL.U32 R14, R24, 0x4, RZ ;  /* 0x00000004180e7824 */ /* 0x000fe200078e00ff */
[----:B------:R-:W-:Y:S01]  /*11d0*/  MOV R18, 0x400 ;  /* 0x0000040000127802 */ /* 0x000fe20000000f00 */
[----:B------:R-:W-:Y:S01]  /*11e0*/  IMAD R16, R21, UR7, RZ ;  /* 0x0000000715107c24 */ /* 0x000fe2000f8e02ff */
[----:B------:R-:W-:Y:S01]  /*11f0*/  ISETP.GT.U32.AND P1, PT, R15, 0x40, PT ;  /* 0x000000400f00780c */ /* 0x000fe20003f24070 */
[----:B------:R-:W-:Y:S01]  /*1200*/  IMAD.MOV.U32 R15, RZ, RZ, R3 ;  /* 0x000000ffff0f7224 */ /* 0x000fe200078e0003 */
[----:B------:R-:W-:Y:S02]  /*1210*/  LOP3.LUT R14, R14, 0xc, RZ, 0xc0, !PT ;  /* 0x0000000c0e0e7812 */ /* 0x000fe400078ec0ff */
[----:B----4-:R-:W-:-:S09]  /*1220*/  LEA R18, R17, R18, 0x18 ;  /* 0x0000001211127211 */ /* 0x010fd200078ec0ff */
.L_x_32419:
[----:B----4-:R-:W-:Y:S01]  /*1230*/  IMAD R17, R15, 0x14, R18 ;  /* 0x000000140f117824 */ /* 0x010fe200078e0212 */
[----:B------:R-:W-:Y:S06]  /*1240*/  @P1 BRA `(.L_x_32411) ;  /* 0x0000000000681947 */ /* 0x000fec0003800000 */
[----:B------:R-:W-:Y:S01]  /*1250*/  IADD3 R19, PT, PT, R17, R14, RZ ;  /* 0x0000000e11137210 */ /* 0x000fe20007ffe0ff */
[----:B------:R-:W-:Y:S01]  /*1260*/  UMOV UR4, 0xffffffff ;  /* 0xffffffff00047882 */ /* 0x000fe20000000000 */
[----:B------:R-:W4:Y:S04]  /*1270*/  LDC R17, c[0x0][0x3ac] ;  /* 0x0000eb00ff117b82 */ /* 0x000f280000000800 */
[----:B------:R-:W0:Y:S01]  /*1280*/  LDS R19, [R19] ;  /* 0x0000000013137984 */ /* 0x000e220000000800 */
[----:B----4-:R-:W-:Y:S01]  /*1290*/  ISETP.GE.AND P2, PT, R17, 0x2, PT ;  /* 0x000000021100780c */ /* 0x010fe20003f46270 */
[----:B0-----:R-:W-:-:S12]  /*12a0*/  BRA.DIV UR4, `(.L_x_32412) ;  /* 0x0000000604a47947 */ /* 0x001fd8000b800000 */
[----:B------:R0:W4:Y:S02]  /*12b0*/  SHFL.IDX PT, R25, R19, R9, 0x1c1f ;  /* 0x001c1f0913197589 */ /* 0x00012400000e0000 */
.L_x_32423:
[----:B----4-:R-:W-:Y:S01]  /*12c0*/  IMAD R20, R12, R25, RZ ;  /* 0x000000190c147224 */ /* 0x010fe200078e02ff */
[----:B------:R-:W-:Y:S06]  /*12d0*/  @!P2 BRA `(.L_x_32413) ;  /* 0x000000000010a947 */ /* 0x000fec0003800000 */
[----:B------:R-:W-:-:S03]  /*12e0*/  UMOV UR4, 0xffffffff ;  /* 0xffffffff00047882 */ /* 0x000fc60000000000 */
[----:B------:R-:W-:Y:S05]  /*12f0*/  BRA.DIV UR4, `(.L_x_32414) ;  /* 0x0000000604b47947 */ /* 0x000fea000b800000 */
[----:B------:R4:W0:Y:S02]  /*1300*/  SHFL.IDX PT, R25, R19, R2, 0x1c1f ;  /* 0x001c1f0213197589 */ /* 0x00082400000e0000 */
.L_x_32426:
[----:B01----:R-:W-:-:S07]  /*1310*/  IMAD R20, R13, R25, R20 ;  /* 0x000000190d147224 */ /* 0x003fce00078e0214 */
.L_x_32413:
[----:B------:R-:W-:-:S13]  /*1320*/  ISETP.GE.AND P2, PT, R17, 0x3, PT ;  /* 0x000000031100780c */ /* 0x000fda0003f46270 */
[----:B------:R-:W-:Y:S05]  /*1330*/  @!P2 BRA `(.L_x_32415) ;  /* 0x000000000010a947 */ /* 0x000fea0003800000 */
[----:B------:R-:W-:-:S03]  /*1340*/  UMOV UR4, 0xffffffff ;  /* 0xffffffff00047882 */ /* 0x000fc60000000000 */
[----:B------:R-:W-:Y:S05]  /*1350*/  BRA.DIV UR4, `(.L_x_32416) ;  /* 0x0000000604c07947 */ /* 0x000fea000b800000 */
[----:B------:R0:W0:Y:S02]  /*1360*/  SHFL.IDX PT, R25, R19, R4, 0x1c1f ;  /* 0x001c1f0413197589 */ /* 0x00002400000e0000 */
.L_x_32429:
[----:B0-2---:R-:W-:-:S07]  /*1370*/  IMAD R20, R11, R25, R20 ;  /* 0x000000190b147224 */ /* 0x005fce00078e0214 */
.L_x_32415:
[----:B------:R-:W-:-:S13]  /*1380*/  ISETP.GE.AND P2, PT, R17, 0x4, PT ;  /* 0x000000041100780c */ /* 0x000fda0003f46270 */
[----:B------:R-:W-:Y:S05]  /*1390*/  @!P2 BRA `(.L_x_32417) ;  /* 0x000000000064a947 */ /* 0x000fea0003800000 */
[----:B------:R-:W-:-:S03]  /*13a0*/  UMOV UR4, 0xffffffff ;  /* 0xffffffff00047882 */ /* 0x000fc60000000000 */
[----:B------:R-:W-:Y:S05]  /*13b0*/  BRA.DIV UR4, `(.L_x_32418) ;  /* 0x0000000604cc7947 */ /* 0x000fea000b800000 */
[----:B0---4-:R0:W4:Y:S02]  /*13c0*/  SHFL.IDX PT, R19, R19, R6, 0x1c1f ;  /* 0x001c1f0613137589 */ /* 0x01112400000e0000 */
.L_x_32432:
[----:B---34-:R-:W-:Y:S01]  /*13d0*/  IMAD R20, R10, R19, R20 ;  /* 0x000000130a147224 */ /* 0x018fe200078e0214 */
[----:B------:R-:W-:Y:S06]  /*13e0*/  BRA `(.L_x_32417) ;  /* 0x0000000000507947 */ /* 0x000fec0003800000 */
.L_x_32411:
[----:B------:R-:W4:Y:S01]  /*13f0*/  LDC R25, c[0x0][0x3ac] ;  /* 0x0000eb00ff197b82 */ /* 0x000f220000000800 */
[----:B------:R-:W-:Y:S01]  /*1400*/  IMAD.MOV.U32 R20, RZ, RZ, RZ ;  /* 0x000000ffff147224 */ /* 0x000fe200078e00ff */
[C---:B----4-:R-:W-:Y:S02]  /*1410*/  ISETP.GE.AND P4, PT, R25.reuse, 0x3, PT ;  /* 0x000000031900780c */ /* 0x050fe40003f86270 */
[C---:B------:R-:W-:Y:S02]  /*1420*/  ISETP.GE.AND P2, PT, R25.reuse, 0x1, PT ;  /* 0x000000011900780c */ /* 0x040fe40003f46270 */
[C---:B------:R-:W-:Y:S02]  /*1430*/  ISETP.GE.AND P3, PT, R25.reuse, 0x2, PT ;  /* 0x000000021900780c */ /* 0x040fe40003f66270 */
[----:B------:R-:W-:-:S07]  /*1440*/  ISETP.GE.AND P5, PT, R25, 0x4, PT ;  /* 0x000000041900780c */ /* 0x000fce0003fa6270 */
[C---:B------:R-:W-:Y:S02]  /*1450*/  @P4 SHF.L.U32 R25, R22.reuse, 0x2, RZ ;  /* 0x0000000216194819 */ /* 0x040fe400000006ff */
[--C-:B------:R-:W-:Y:S02]  /*1460*/  @P2 IMAD R19, R22, 0x4, R17.reuse ;  /* 0x0000000416132824 */ /* 0x100fe400078e0211 */
[----:B------:R-:W-:Y:S01]  /*1470*/  @P4 LOP3.LUT R26, R25, 0x8, RZ, 0x3c, !PT ;  /* 0x00000008191a4812 */ /* 0x000fe200078e3cff */
[----:B------:R-:W-:-:S03]  /*1480*/  @P3 IMAD R25, R7, 0x4, R17 ;  /* 0x0000000407193824 */ /* 0x000fc600078e0211 */
[----:B------:R-:W0:Y:S01]  /*1490*/  @P2 LDS R19, [R19] ;  /* 0x0000000013132984 */ /* 0x000e220000000800 */
[----:B------:R-:W-:Y:S01]  /*14a0*/  @P4 IMAD.IADD R26, R17, 0x1, R26 ;  /* 0x00000001111a4824 */ /* 0x000fe200078e021a */
[----:B------:R-:W-:Y:S02]  /*14b0*/  @P5 LEA R17, R8, R17, 0x2 ;  /* 0x0000001108115211 */ /* 0x000fe400078e10ff */
[----:B------:R-:W1:Y:S04]  /*14c0*/  @P3 LDS R25, [R25] ;  /* 0x0000000019193984 */ /* 0x000e680000000800 */
[----:B------:R-:W2:Y:S04]  /*14d0*/  @P4 LDS R26, [R26] ;  /* 0x000000001a1a4984 */ /* 0x000ea80000000800 */
[----:B------:R-:W3:Y:S01]  /*14e0*/  @P5 LDS R17, [R17] ;  /* 0x0000000011115984 */ /* 0x000ee20000000800 */
[----:B0-----:R-:W-:-:S04]  /*14f0*/  @P2 IMAD R20, R12, R19, RZ ;  /* 0x000000130c142224 */ /* 0x001fc800078e02ff */
[----:B-1----:R-:W-:-:S04]  /*1500*/  @P3 IMAD R20, R13, R25, R20 ;  /* 0x000000190d143224 */ /* 0x002fc800078e0214 */
[----:B--2---:R-:W-:-:S04]  /*1510*/  @P4 IMAD R20, R11, R26, R20 ;  /* 0x0000001a0b144224 */ /* 0x004fc800078e0214 */
[----:B---3--:R-:W-:-:S07]  /*1520*/  @P5 IMAD R20, R10, R17, R20 ;  /* 0x000000110a145224 */ /* 0x008fce00078e0214 */
.L_x_32417:
[----:B------:R-:W-:-:S05]  /*1530*/  IMAD R17, R16, 0x4, R1 ;  /* 0x0000000410117824 */ /* 0x000fca00078e0201 */
[----:B0---4-:R-:W4:Y:S01]  /*1540*/  LDL R19, [R17] ;  /* 0x0000000011137983 */ /* 0x011f220000100800 */
[----:B------:R-:W-:Y:S01]  /*1550*/  IADD3 R15, PT, PT, R15, UR6, RZ ;  /* 0x000000060f0f7c10 */ /* 0x000fe2000fffe0ff */
[----:B------:R-:W-:-:S03]  /*1560*/  VIADD R16, R16, 0x1 ;  /* 0x0000000110107836 */ /* 0x000fc60000000000 */
[----:B------:R-:W-:Y:S01]  /*1570*/  ISETP.GE.AND P2, PT, R15, UR5, PT ;  /* 0x000000050f007c0c */ /* 0x000fe2000bf46270 */
[----:B----4-:R-:W-:-:S05]  /*1580*/  IMAD.IADD R20, R19, 0x1, R20 ;  /* 0x0000000113147824 */ /* 0x010fca00078e0214 */
[----:B------:R4:W-:Y:S07]  /*1590*/  STL [R17], R20 ;  /* 0x0000001411007387 */ /* 0x0009ee0000100800 */
[----:B------:R-:W-:Y:S05]  /*15a0*/  @!P2 BRA `(.L_x_32419) ;  /* 0xfffffffc0020a947 */ /* 0x000fea000383ffff */
.L_x_32410:
[----:B------:R-:W-:Y:S05]  /*15b0*/  BSYNC B0 ;  /* 0x0000000000007941 */ /* 0x000fea0003800000 */
.L_x_32409:
[----:B------:R-:W-:Y:S01]  /*15c0*/  VIADD R21, R21, 0x1 ;  /* 0x0000000115157836 */ /* 0x000fe20000000000 */
[----:B------:R-:W-:Y:S06]  /*15d0*/  @!P0 BRA `(.L_x_32420) ;  /* 0xfffffff800448947 */ /* 0x000fec000383ffff */
[----:B------:R-:W-:Y:S05]  /*15e0*/  BSYNC B1 ;  /* 0x0000000000017941 */ /* 0x000fea0003800000 */
.L_x_32404:
[----:B------:R0:W5:Y:S02]  /*15f0*/  LDL.64 R4, [R1] ;  /* 0x0000000001047983 */ /* 0x0001640000100a00 */
.L_x_32403:
[----:B------:R-:W-:Y:S01]  /*1600*/  IABS R8, UR12 ;  /* 0x0000000c00087c13 */ /* 0x000fe20008000000 */
[----:B------:R-:W-:Y:S01]  /*1610*/  IMAD.U32 R0, RZ, RZ, UR9 ;  /* 0x00000009ff007e24 */ /* 0x000fe2000f8e00ff */
[----:B---3--:R-:W-:Y:S01]  /*1620*/  IABS R10, UR12 ;  /* 0x0000000c000a7c13 */ /* 0x008fe20008000000 */
[----:B------:R-:W-:Y:S05]  /*1630*/  WARPSYNC.ALL ;  /* 0x0000000000007948 */ /* 0x000fea0003800000 */
[----:B------:R-:W3:Y:S01]  /*1640*/  I2F.RP R6, R8 ;  /* 0x0000000800067306 */ /* 0x000ee20000209400 */
[----:B------:R-:W-:Y:S01]  /*1650*/  IMAD R0, R0, UR12, RZ ;  /* 0x0000000c00007c24 */ /* 0x000fe2000f8e02ff */
[----:B------:R-:W-:Y:S01]  /*1660*/  UIADD3 UR8, UPT, UPT, UR7, 0x1, URZ ;  /* 0x0000000107087890 */ /* 0x000fe2000fffe0ff */
[----:B------:R-:W-:Y:S01]  /*1670*/  BAR.SYNC.DEFER_BLOCKING 0x0 ;  /* 0x0000000000007b1d */ /* 0x000fe20000010000 */
[----:B------:R-:W-:Y:S01]  /*1680*/  ISETP.NE.AND P1, PT, RZ, UR12, PT ;  /* 0x0000000cff007c0c */ /* 0x000fe2000bf25270 */
[----:B------:R-:W-:Y:S01]  /*1690*/  IMAD R0, R0, UR6, RZ ;  /* 0x0000000600007c24 */ /* 0x000fe2000f8e02ff */
[----:B------:R-:W-:Y:S01]  /*16a0*/  USHF.L.U32 UR4, UR7, 0x7, URZ ;  /* 0x0000000707047899 */ /* 0x000fe200080006ff */
[----:B------:R-:W-:Y:S01]  /*16b0*/  SHF.L.U32 R23, R23, 0x8, RZ ;  /* 0x0000000817177819 */ /* 0x000fe200000006ff */
[----:B------:R-:W-:-:S02]  /*16c0*/  UISETP.GE.U32.AND UP0, UPT, UR8, 0x3, UPT ;  /* 0x000000030800788c */ /* 0x000fc4000bf06070 */
[----:B------:R-:W-:Y:S02]  /*16d0*/  IABS R9, R0 ;  /* 0x0000000000097213 */ /* 0x000fe40000000000 */
[----:B------:R-:W-:Y:S01]  /*16e0*/  LOP3.LUT R0, R0, UR12, RZ, 0x3c, !PT ;  /* 0x0000000c00007c12 */ /* 0x000fe2000f8e3cff */
[----:B------:R-:W-:Y:S01]  /*16f0*/  USEL UR4, UR4, URZ, !UP0 ;  /* 0x000000ff04047287 */ /* 0x000fe2000c000000 */
[----:B------:R-:W-:Y:S01]  /*1700*/  LOP3.LUT R23, R23, R24, RZ, 0xfc, !PT ;  /* 0x0000001817177212 */ /* 0x000fe200078efcff */
[----:B---3--:R-:W3:Y:S01]  /*1710*/  MUFU.RCP R6, R6 ;  /* 0x0000000600067308 */ /* 0x008ee20000001000 */
[----:B------:R-:W-:-:S03]  /*1720*/  ISETP.GE.AND P3, PT, R0, RZ, PT ;  /* 0x000000ff0000720c */ /* 0x000fc60003f66270 */
[----:B------:R-:W-:Y:S02]  /*1730*/  IADD3 R0, PT, PT, R23, UR4, RZ ;  /* 0x0000000417007c10 */ /* 0x000fe4000fffe0ff */
[----:B---3--:R-:W-:Y:S02]  /*1740*/  IADD3 R2, PT, PT, R6, 0xffffffe, RZ ;  /* 0x0ffffffe06027810 */ /* 0x008fe40007ffe0ff */
[----:B------:R-:W-:Y:S02]  /*1750*/  IADD3 R6, PT, PT, RZ, -R10, RZ ;  /* 0x8000000aff067210 */ /* 0x000fe40007ffe0ff */
[----:B------:R3:W0:Y:S01]  /*1760*/  F2I.FTZ.U32.TRUNC.NTZ R3, R2 ;  /* 0x0000000200037305 */ /* 0x000622000021f000 */
[----:B------:R-:W-:-:S04]  /*1770*/  IABS R10, UR7 ;  /* 0x00000007000a7c13 */ /* 0x000fc80008000000 */
[----:B------:R-:W-:Y:S01]  /*1780*/  ISETP.GT.U32.AND P0, PT, R10, 0x1, PT ;  /* 0x000000010a00780c */ /* 0x000fe20003f04070 */
[----:B---3--:R-:W-:Y:S02]  /*1790*/  IMAD.MOV.U32 R2, RZ, RZ, RZ ;  /* 0x000000ffff027224 */ /* 0x008fe400078e00ff */
[----:B0-----:R-:W-:-:S04]  /*17a0*/  IMAD.MOV R7, RZ, RZ, -R3 ;  /* 0x000000ffff077224 */ /* 0x001fc800078e0a03 */
[----:B------:R-:W-:-:S04]  /*17b0*/  IMAD R7, R7, R8, RZ ;  /* 0x0000000807077224 */ /* 0x000fc800078e02ff */
[----:B------:R-:W-:-:S04]  /*17c0*/  IMAD.HI.U32 R2, R3, R7, R2 ;  /* 0x0000000703027227 */ /* 0x000fc800078e0002 */
[----:B------:R-:W-:-:S04]  /*17d0*/  IMAD.MOV.U32 R3, RZ, RZ, R9 ;  /* 0x000000ffff037224 */ /* 0x000fc800078e0009 */
[----:B------:R-:W-:-:S04]  /*17e0*/  IMAD.HI.U32 R2, R2, R3, RZ ;  /* 0x0000000302027227 */ /* 0x000fc800078e00ff */
[----:B------:R-:W-:Y:S01]  /*17f0*/  IMAD R3, R2, R6, R3 ;  /* 0x0000000602037224 */ /* 0x000fe200078e0203 */
[----:B------:R-:W-:-:S04]  /*1800*/  IADD3 R6, PT, PT, -R10, 0x1, RZ ;  /* 0x000000010a067810 */ /* 0x000fc80007ffe1ff */
[----:B------:R-:W-:Y:S02]  /*1810*/  ISETP.GT.U32.AND P2, PT, R8, R3, PT ;  /* 0x000000030800720c */ /* 0x000fe40003f44070 */
[----:B------:R-:W-:Y:S02]  /*1820*/  SEL R9, R6, 0x1, !P0 ;  /* 0x0000000106097807 */ /* 0x000fe40004000000 */
[----:B------:R-:W0:Y:S02]  /*1830*/  LDC.64 R6, c[0x0][0x3a0] ;  /* 0x0000e800ff067b82 */ /* 0x000e240000000a00 */
[----:B------:R-:W-:-:S07]  /*1840*/  ISETP.GT.U32.AND P4, PT, R10, R9, PT ;  /* 0x000000090a00720c */ /* 0x000fce0003f84070 */
[-C--:B------:R-:W-:Y:S01]  /*1850*/  @!P2 IADD3 R3, PT, PT, R3, -R8.reuse, RZ ;  /* 0x800000080303a210 */ /* 0x080fe20007ffe0ff */
[----:B------:R-:W-:Y:S01]  /*1860*/  @!P2 VIADD R2, R2, 0x1 ;  /* 0x000000010202a836 */ /* 0x000fe20000000000 */
[----:B------:R-:W-:Y:S02]  /*1870*/  ISETP.NE.AND P2, PT, RZ, UR7, PT ;  /* 0x00000007ff007c0c */ /* 0x000fe4000bf45270 */
[----:B------:R-:W-:Y:S02]  /*1880*/  ISETP.GE.U32.AND P0, PT, R3, R8, PT ;  /* 0x000000080300720c */ /* 0x000fe40003f06070 */
[----:B------:R-:W-:-:S09]  /*1890*/  @!P4 IMAD.IADD R9, R9, 0x1, -R10 ;  /* 0x000000010909c824 */ /* 0x000fd200078e0a0a */
        /* <DEDUP_REMOVED lines=10> */
.L_x_32412:
[----:B------:R-:W-:Y:S01]  /*1940*/  BSSY B2, `(.L_x_32421) ;  /* 0x0000007000027945 */ /* 0x000fe20003800000 */
[----:B------:R-:W-:Y:S01]  /*1950*/  IMAD.MOV.U32 R26, RZ, RZ, R9 ;  /* 0x000000ffff1a7224 */ /* 0x000fe200078e0009 */
[----:B------:R-:W-:Y:S01]  /*1960*/  MOV R25, 0xffffffff ;  /* 0xffffffff00197802 */ /* 0x000fe20000000f00 */
[----:B------:R-:W-:-:S07]  /*1970*/  IMAD.MOV.U32 R28, RZ, RZ, 0x1c1f ;  /* 0x00001c1fff1c7424 */ /* 0x000fce00078e00ff */
[----:B-123--:R-:W-:Y:S05]  /*1980*/  WARPSYNC.COLLECTIVE R25, `(.L_x_32422) ;  /* 0x0000000019087348 */ /* 0x00efea0003c00000 */
[----:B------:R0:W4:Y:S02]  /*1990*/  SHFL.IDX P3, R25, R19, R26, R28 ;  /* 0x0000001a13197389 */ /* 0x000124000006001c */
[----:B01234-:R-:W-:Y:S05]  /*19a0*/  ENDCOLLECTIVE ;  /* 0x000000000000791b */ /* 0x01ffea0003800000 */
.L_x_32422:
[----:B------:R-:W-:Y:S05]  /*19b0*/  BSYNC B2 ;  /* 0x0000000000027941 */ /* 0x000fea0003800000 */
.L_x_32421:
[----:B------:R-:W-:Y:S05]  /*19c0*/  BRA `(.L_x_32423) ;  /* 0xfffffff8003c7947 */ /* 0x000fea000383ffff */
.L_x_32414:
[----:B------:R-:W-:Y:S01]  /*19d0*/  BSSY B2, `(.L_x_32424) ;  /* 0x0000007000027945 */ /* 0x000fe20003800000 */
[----:B------:R-:W-:Y:S01]  /*19e0*/  IMAD.MOV.U32 R26, RZ, RZ, R2 ;  /* 0x000000ffff1a7224 */ /* 0x000fe200078e0002 */
[----:B------:R-:W-:Y:S01]  /*19f0*/  MOV R25, 0xffffffff ;  /* 0xffffffff00197802 */ /* 0x000fe20000000f00 */
[----:B------:R-:W-:-:S07]  /*1a00*/  IMAD.MOV.U32 R28, RZ, RZ, 0x1c1f ;  /* 0x00001c1fff1c7424 */ /* 0x000fce00078e00ff */
[----:B0123--:R-:W-:Y:S05]  /*1a10*/  WARPSYNC.COLLECTIVE R25, `(.L_x_32425) ;  /* 0x0000000019087348 */ /* 0x00ffea0003c00000 */
[----:B------:R4:W0:Y:S02]  /*1a20*/  SHFL.IDX P3, R25, R19, R26, R28 ;  /* 0x0000001a13197389 */ /* 0x000824000006001c */
[----:B01234-:R-:W-:Y:S05]  /*1a30*/  ENDCOLLECTIVE ;  /* 0x000000000000791b */ /* 0x01ffea0003800000 */
.L_x_32425:
[----:B------:R-:W-:Y:S05]  /*1a40*/  BSYNC B2 ;  /* 0x0000000000027941 */ /* 0x000fea0003800000 */
.L_x_32424:
[----:B------:R-:W-:Y:S05]  /*1a50*/  BRA `(.L_x_32426) ;  /* 0xfffffff8002c7947 */ /* 0x000fea000383ffff */
.L_x_32416:
[----:B------:R-:W-:Y:S01]  /*1a60*/  BSSY B2, `(.L_x_32427) ;  /* 0x0000007000027945 */ /* 0x000fe20003800000 */
[----:B------:R-:W-:Y:S01]  /*1a70*/  IMAD.MOV.U32 R26, RZ, RZ, R4 ;  /* 0x000000ffff1a7224 */ /* 0x000fe200078e0004 */
[----:B------:R-:W-:Y:S01]  /*1a80*/  MOV R25, 0xffffffff ;  /* 0xffffffff00197802 */ /* 0x000fe20000000f00 */
[----:B------:R-:W-:-:S07]  /*1a90*/  IMAD.MOV.U32 R28, RZ, RZ, 0x1c1f ;  /* 0x00001c1fff1c7424 */ /* 0x000fce00078e00ff */
[----:B01234-:R-:W-:Y:S05]  /*1aa0*/  WARPSYNC.COLLECTIVE R25, `(.L_x_32428) ;  /* 0x0000000019087348 */ /* 0x01ffea0003c00000 */
[----:B------:R0:W0:Y:S02]  /*1ab0*/  SHFL.IDX P3, R25, R19, R26, R28 ;  /* 0x0000001a13197389 */ /* 0x000024000006001c */
[----:B01234-:R-:W-:Y:S05]  /*1ac0*/  ENDCOLLECTIVE ;  /* 0x000000000000791b */ /* 0x01ffea0003800000 */
.L_x_32428:
[----:B------:R-:W-:Y:S05]  /*1ad0*/  BSYNC B2 ;  /* 0x0000000000027941 */ /* 0x000fea0003800000 */
.L_x_32427:
[----:B------:R-:W-:Y:S05]  /*1ae0*/  BRA `(.L_x_32429) ;  /* 0xfffffff800207947 */ /* 0x000fea000383ffff */
.L_x_32418:
[----:B------:R-:W-:Y:S01]  /*1af0*/  BSSY B2, `(.L_x_32430) ;  /* 0x0000007000027945 */ /* 0x000fe20003800000 */
[----:B------:R-:W-:Y:S01]  /*1b00*/  IMAD.MOV.U32 R26, RZ, RZ, R6 ;  /* 0x000000ffff1a7224 */ /* 0x000fe200078e0006 */
[----:B------:R-:W-:Y:S01]  /*1b10*/  MOV R25, 0xffffffff ;  /* 0xffffffff00197802 */ /* 0x000fe20000000f00 */
[----:B------:R-:W-:-:S07]  /*1b20*/  IMAD.MOV.U32 R28, RZ, RZ, 0x1c1f ;  /* 0x00001c1fff1c7424 */ /* 0x000fce00078e00ff */
[----:B01234-:R-:W-:Y:S05]  /*1b30*/  WARPSYNC.COLLECTIVE R25, `(.L_x_32431) ;  /* 0x0000000019087348 */ /* 0x01ffea0003c00000 */
[----:B------:R0:W0:Y:S02]  /*1b40*/  SHFL.IDX P3, R25, R19, R26, R28 ;  /* 0x0000001a13197389 */ /* 0x000024000006001c */
[----:B01234-:R-:W-:Y:S05]  /*1b50*/  ENDCOLLECTIVE ;  /* 0x000000000000791b */ /* 0x01ffea0003800000 */
.L_x_32431:
[----:B------:R-:W-:Y:S05]  /*1b60*/  BSYNC B2 ;  /* 0x0000000000027941 */ /* 0x000fea0003800000 */
.L_x_32430:
[----:B------:R-:W-:Y:S01]  /*1b70*/  IMAD.MOV.U32 R19, RZ, RZ, R25 ;  /* 0x000000ffff137224 */ /* 0x000fe200078e0019 */
[----:B------:R-:W-:Y:S06]  /*1b80*/  BRA `(.L_x_32432) ;  /* 0xfffffff800107947 */ /* 0x000fec000383ffff */
        .weak           $__internal_658_$__cuda_sm20_div_s16
        .type           $__internal_658_$__cuda_sm20_div_s16,@function
        .size           $__internal_658_$__cuda_sm20_div_s16,(.L_x_39161 - $__internal_658_$__cuda_sm20_div_s16)
$__internal_658_$__cuda_sm20_div_s16:
        /* <DEDUP_REMOVED lines=27> */
[----:B------:R-:W-:Y:S05]  /*1d40*/  RET.REL.NODEC R2 `(_Z9cuda_gemmIiLi128ELi1ELi1ELi256ELi4ELi4ELi64ELi1ELi0EEviiiPT_S1_S1_iii) ;  /* 0xffffffe002ac7950 */ /* 0x000fea0003c3ffff */
.L_x_32433:
        /* <DEDUP_REMOVED lines=11> */
.L_x_39161:


//--------------------- .text._Z9cuda_gemmIiLi128ELi1ELi1ELi256ELi4ELi4ELi64ELi0ELi1EEviiiPT_S1_S1_iii --------------------------
	.section	.text._Z9cuda_gemmIiLi128ELi1ELi1ELi256ELi4ELi4ELi64ELi0ELi1EEviiiPT_S1_S1_iii,"ax",@progbits
	.align	128
        .global         _Z9cuda_gemmIiLi128ELi1ELi1ELi256ELi4ELi4ELi64ELi0ELi1EEviiiPT_S1_S1_iii
        .type           _Z9cuda_gemmIiLi128ELi1ELi1ELi256ELi4ELi4ELi64ELi0ELi1EEviiiPT_S1_S1_iii,@function
        .size           _Z9cuda_gemmIiLi128ELi1ELi1ELi256ELi4ELi4ELi64ELi0ELi1EEviiiPT_S1_S1_iii,(.L_x_39881 - _Z9cuda_gemmIiLi128ELi1ELi1ELi256ELi4ELi4ELi64ELi0ELi1EEviiiPT_S1_S1_iii)
        .other          _Z9cuda_gemmIiLi128ELi1ELi1ELi256ELi4ELi4ELi64ELi0ELi1EEviiiPT_S1_S1_iii,@"STO_CUDA_ENTRY STV_DEFAULT"
_Z9cuda_gemmIiLi128ELi1ELi1ELi256ELi4ELi4ELi64ELi0ELi1EEviiiPT_S1_S1_iii:
.text._Z9cuda_gemmIiLi128ELi1ELi1ELi256ELi4ELi4ELi64ELi0ELi1EEviiiPT_S1_S1_iii:
        /* <DEDUP_REMOVED lines=14> */
.L_x_32436:
        /* <DEDUP_REMOVED lines=10> */
.L_x_32435:
[----:B------:R-:W-:Y:S05]  /*0180*/  BSYNC.RECONVERGENT B0 ;  /* 0x0000000000007941 */ /* 0x000fea0003800200 */
.L_x_32434:
[----:B------:R-:W1:Y:S02]  /*0190*/  LDC R0, c[0x0][0x374] ;  /* 0x0000dd00ff007b82 */ /* 0x000e640000000800 */
[----:B-1----:R-:W-:-:S13]  /*01a0*/  ISETP.LE.U32.AND P0, PT, R0, UR8, PT ;  /* 0x0000000800007c0c */ /* 0x002fda000bf03070 */
[----:B------:R-:W-:Y:S05]  /*01b0*/  @P0 EXIT ;  /* 0x000000000000094d */ /* 0x000fea0003800000 */
[----:B------:R-:W1:Y:S01]  /*01c0*/  S2R R21, SR_CTAID.X ;  /* 0x0000000000157919 */ /* 0x000e620000002500 */
[----:B------:R-:W2:Y:S01]  /*01d0*/  LDC R20, c[0x0][0x360] ;  /* 0x0000d800ff147b82 */ /* 0x000ea20000000800 */
[C---:B------:R-:W-:Y:S01]  /*01e0*/  ISETP.GT.U32.AND P0, PT, R24.reuse, 0x3f, PT ;  /* 0x0000003f1800780c */ /* 0x040fe20003f04070 */
[----:B------:R-:W-:Y:S01]  /*01f0*/  BSSY.RECONVERGENT B0, `(.L_x_32437) ;  /* 0x000005f000007945 */ /* 0x000fe20003800200 */
[----:B------:R-:W-:-:S11]  /*0200*/  SHF.L.U32 R2, R24, 0x2, RZ ;  /* 0x0000000218027819 */ /* 0x000fd600000006ff */
[----:B------:R-:W-:Y:S05]  /*0210*/  @P0 BRA `(.L_x_32438) ;  /* 0x0000000400700947 */ /* 0x000fea0003800000 */
[----:B--2---:R-:W-:Y:S01]  /*0220*/  IMAD.SHL.U32 R3, R20, 0x4, RZ ;  /* 0x0000000414037824 */ /* 0x004fe200078e00ff */
[----:B------:R-:W-:Y:S01]  /*0230*/  BSSY.RECONVERGENT B1, `(.L_x_32439) ;  /* 0x0000035000017945 */ /* 0x000fe20003800200 */
[----:B-1----:R-:W-:Y:S02]  /*0240*/  IMAD.SHL.U32 R29, R21, 0x100, RZ ;  /* 0x00000100151d7824 */ /* 0x002fe400078e00ff */
[----:B------:R-:W1:Y:S01]  /*0250*/  I2F.U32.RP R8, R3 ;  /* 0x0000000300087306 */ /* 0x000e620000209000 */
[C---:B------:R-:W-:Y:S01]  /*0260*/  IMAD.IADD R0, R3.reuse, 0x1, R2 ;  /* 0x0000000103007824 */ /* 0x040fe200078e0202 */
[----:B------:R-:W-:Y:S02]  /*0270*/  IADD3 R9, PT, PT, RZ, -R3, RZ ;  /* 0x80000003ff097210 */ /* 0x000fe40007ffe0ff */
[----:B------:R-:W-:Y:S02]  /*0280*/  ISETP.NE.U32.AND P2, PT, R3, RZ, PT ;  /* 0x000000ff0300720c */ /* 0x000fe40003f45070 */
[----:B------:R-:W-:-:S02]  /*0290*/  ISETP.GE.U32.AND P0, PT, R0, 0x100, PT ;  /* 0x000001000000780c */ /* 0x000fc40003f06070 */
        /* <DEDUP_REMOVED lines=21> */
[----:B------:R-:W-:Y:S02]  /*03f0*/  ISETP.NE.AND P0, PT, R0, 0x3, PT ;  /* 0x000000030000780c */ /* 0x000fe40003f05270 */
[----:B------:R-:W-:-:S11]  /*0400*/  MOV R0, R2 ;  /* 0x0000000200007202 */ /* 0x000fd60000000f00 */
        /* <DEDUP_REMOVED lines=11> */
[----:B-1----:R-:W-:Y:S02]  /*04c0*/  IMAD R5, R0, UR8, R29 ;  /* 0x0000000800057c24 */ /* 0x002fe4000f8e021d */
[----:B------:R-:W-:Y:S02]  /*04d0*/  IMAD.MOV.U32 R0, RZ, RZ, R2 ;  /* 0x000000ffff007224 */ /* 0x000fe400078e0002 */
[----:B------:R-:W-:-:S07]  /*04e0*/  IMAD.IADD R10, R2, 0x1, R5 ;  /* 0x00000001020a7824 */ /* 0x000fce00078e0205 */
.L_x_32441:
        /* <DEDUP_REMOVED lines=9> */
.L_x_32440:
[----:B------:R-:W-:Y:S05]  /*0580*/  BSYNC.RECONVERGENT B1 ;  /* 0x0000000000017941 */ /* 0x000fea0003800200 */
.L_x_32439:
        /* <DEDUP_REMOVED lines=13> */
.L_x_32442:
        /* <DEDUP_REMOVED lines=24> */
.L_x_32438:
[----:B------:R-:W-:Y:S05]  /*07e0*/  BSYNC.RECONVERGENT B0 ;  /* 0x0000000000007941 */ /* 0x000fea0003800200 */
.L_x_32437:
[----:B------:R-:W4:Y:S08]  /*07f0*/  S2UR UR5, SR_CgaCtaId ;  /* 0x00000000000579c3 */ /* 0x000f300000008800 */
[----:B------:R-:W-:Y:S01]  /*0800*/  BAR.SYNC.DEFER_BLOCKING 0x0 ;  /* 0x0000000000007b1d */ /* 0x000fe20000010000 */
[----:B------:R-:W-:Y:S01]  /*0810*/  LOP3.LUT R3, R2, 0xc, RZ, 0xc0, !PT ;  /* 0x0000000c02037812 */ /* 0x000fe200078ec0ff */
[C---:B0-----:R-:W-:Y:S01]  /*0820*/  VIADD R5, R24.reuse, 0x1 ;  /* 0x0000000118057836 */ /* 0x041fe20000000000 */
[--C-:B------:R-:W-:Y:S01]  /*0830*/  SHF.R.U32.HI R0, RZ, 0x6, R24.reuse ;  /* 0x00000006ff007819 */ /* 0x100fe20000011618 */
[----:B-1----:R-:W-:Y:S01]  /*0840*/  IMAD R21, R21, 0x40, R24 ;  /* 0x0000004015157824 */ /* 0x002fe200078e0218 */
[C---:B---3--:R-:W-:Y:S01]  /*0850*/  IADD3 R8, PT, PT, R24.reuse, -0x1, RZ ;  /* 0xffffffff18087810 */ /* 0x048fe20007ffe0ff */
[----:B------:R-:W-:Y:S01]  /*0860*/  UMOV UR4, 0x400 ;  /* 0x0000040000047882 */ /* 0x000fe20000000000 */
[----:B------:R-:W-:Y:S01]  /*0870*/  LOP3.LUT R11, R5, 0x3, RZ, 0xc0, !PT ;  /* 0x00000003050b7812 */ /* 0x000fe200078ec0ff */
[----:B------:R-:W0:Y:S01]  /*0880*/  LDC R26, c[0x0][0x388] ;  /* 0x0000e200ff1a7b82 */ /* 0x000e220000000800 */
[----:B------:R-:W-:-:S02]  /*0890*/  LOP3.LUT R9, R24, 0x3, RZ, 0xc0, !PT ;  /* 0x0000000318097812 */ /* 0x000fc400078ec0ff */
[----:B------:R-:W-:Y:S02]  /*08a0*/  LOP3.LUT R7, R11, 0xfc, R2, 0xf8, !PT ;  /* 0x000000fc0b077812 */ /* 0x000fe400078ef802 */
[----:B------:R-:W-:Y:S02]  /*08b0*/  LOP3.LUT R15, R8, 0x3, RZ, 0xc0, !PT ;  /* 0x00000003080f7812 */ /* 0x000fe400078ec0ff */
[----:B------:R-:W-:Y:S01]  /*08c0*/  LOP3.LUT R13, R9, 0x2, RZ, 0x3c, !PT ;  /* 0x00000002090d7812 */ /* 0x000fe200078e3cff */
[----:B------:R-:W1:Y:S01]  /*08d0*/  LDC R22, c[0x0][0x384] ;  /* 0x0000e100ff167b82 */ /* 0x000e620000000800 */
[----:B----4-:R-:W-:Y:S02]  /*08e0*/  ULEA UR9, UR5, UR4, 0x18 ;  /* 0x0000000405097291 */ /* 0x010fe4000f8ec0ff */
[----:B------:R-:W-:-:S04]  /*08f0*/  UIADD3 UR4, UPT, UPT, UR4, 0x80, URZ ;  /* 0x0000008004047890 */ /* 0x000fc8000fffe0ff */
[----:B------:R-:W-:Y:S01]  /*0900*/  VIADD R3, R3, UR9 ;  /* 0x0000000903037c36 */ /* 0x000fe20008000000 */
[----:B------:R-:W-:-:S03]  /*0910*/  ULEA UR4, UR5, UR4, 0x18 ;  /* 0x0000000405047291 */ /* 0x000fc6000f8ec0ff */
[----:B------:R-:W-:Y:S01]  /*0920*/  IMAD R10, R0, 0x14, R3 ;  /* 0x00000014000a7824 */ /* 0x000fe200078e0203 */
[----:B------:R-:W-:Y:S02]  /*0930*/  LOP3.LUT R3, R2, 0xfc, RZ, 0xc0, !PT ;  /* 0x000000fc02037812 */ /* 0x000fe400078ec0ff */
[----:B------:R-:W-:Y:S02]  /*0940*/  LEA R8, R7, UR4, 0x2 ;  /* 0x0000000407087c11 */ /* 0x000fe4000f8e10ff */
[----:B------:R-:W3:Y:S01]  /*0950*/  LDS R0, [R10] ;  /* 0x000000000a007984 */ /* 0x000ee20000000800 */
[C---:B------:R-:W-:Y:S01]  /*0960*/  LOP3.LUT R5, R3.reuse, 0x3, R24, 0xf8, !PT ;  /* 0x0000000303057812 */ /* 0x040fe200078ef818 */
[----:B-1----:R-:W-:Y:S01]  /*0970*/  IMAD R21, R22, UR8, R21 ;  /* 0x0000000816157c24 */ /* 0x002fe2000f8e0215 */
[----:B------:R-:W-:Y:S01]  /*0980*/  LOP3.LUT R3, R3, 0x2, R9, 0xf6, !PT ;  /* 0x0000000203037812 */ /* 0x000fe200078ef609 */
[----:B------:R-:W1:Y:S01]  /*0990*/  LDS R4, [R10+0x28] ;  /* 0x000028000a047984 */ /* 0x000e620000000800 */
[----:B------:R-:W-:-:S02]  /*09a0*/  LEA R6, R5, UR4, 0x2 ;  /* 0x0000000405067c11 */ /* 0x000fc4000f8e10ff */
[----:B------:R-:W-:Y:S01]  /*09b0*/  LOP3.LUT R2, R15, 0xfc, R2, 0xf8, !PT ;  /* 0x000000fc0f027812 */ /* 0x000fe200078ef802 */
[----:B------:R-:W-:Y:S01]  /*09c0*/  LDS R8, [R8] ;  /* 0x0000000008087984 */ /* 0x000fe20000000800 */
[----:B------:R-:W-:Y:S02]  /*09d0*/  LEA R3, R3, UR4, 0x2 ;  /* 0x0000000403037c11 */ /* 0x000fe4000f8e10ff */
[----:B------:R-:W-:Y:S01]  /*09e0*/  LEA R2, R2, UR4, 0x2 ;  /* 0x0000000402027c11 */ /* 0x000fe2000f8e10ff */
[----:B------:R-:W-:Y:S04]  /*09f0*/  LDS R6, [R6] ;  /* 0x0000000006067984 */ /* 0x000fe80000000800 */
[----:B------:R-:W-:Y:S04]  /*0a00*/  LDS R7, [R3] ;  /* 0x0000000003077984 */ /* 0x000fe80000000800 */
[----:B------:R4:W-:Y:S02]  /*0a10*/  LDS R5, [R2] ;  /* 0x0000000002057984 */ /* 0x0009e40000000800 */
[----:B----4-:R-:W4:Y:S02]  /*0a20*/  LDC.64 R2, c[0x0][0x3a0] ;  /* 0x0000e800ff027b82 */ /* 0x010f240000000a00 */
[----:B---3--:R-:W3:Y:S04]  /*0a30*/  SHFL.IDX PT, R17, R0, R9, 0x1c1f ;  /* 0x001c1f0900117589 */ /* 0x008ee800000e0000 */
[----:B-1----:R0:W1:Y:S04]  /*0a40*/  SHFL.IDX PT, R19, R4, R9, 0x1c1f ;  /* 0x001c1f0904137589 */ /* 0x00206800000e0000 */
[----:B------:R-:W5:Y:S04]  /*0a50*/  SHFL.IDX PT, R18, R0, R11, 0x1c1f ;  /* 0x001c1f0b00127589 */ /* 0x000f6800000e0000 */
[----:B--2---:R-:W2:Y:S01]  /*0a60*/  SHFL.IDX PT, R20, R4, R11, 0x1c1f ;  /* 0x001c1f0b04147589 */ /* 0x004ea200000e0000 */
[----:B0-----:R-:W-:-:S03]  /*0a70*/  SHF.R.S32.HI R9, RZ, 0x1f, R26 ;  /* 0x0000001fff097819 */ /* 0x001fc6000001141a */
[----:B------:R-:W0:Y:S01]  /*0a80*/  SHFL.IDX PT, R12, R0, R13, 0x1c1f ;  /* 0x001c1f0d000c7589 */ /* 0x000e2200000e0000 */
[----:B------:R-:W-:-:S03]  /*0a90*/  LEA.HI R9, R9, R26, RZ, 0x8 ;  /* 0x0000001a09097211 */ /* 0x000fc600078f40ff */
[----:B------:R-:W4:Y:S04]  /*0aa0*/  SHFL.IDX PT, R14, R4, R13, 0x1c1f ;  /* 0x001c1f0d040e7589 */ /* 0x000f2800000e0000 */
[----:B------:R2:W4:Y:S01]  /*0ab0*/  SHFL.IDX PT, R10, R0, R15, 0x1c1f ;  /* 0x001c1f0f000a7589 */ /* 0x00052200000e0000 */
[----:B---3--:R-:W-:-:S03]  /*0ac0*/  IMAD R17, R6, R17, RZ ;  /* 0x0000001106117224 */ /* 0x008fc600078e02ff */
[----:B------:R-:W3:Y:S01]  /*0ad0*/  SHFL.IDX PT, R16, R4, R15, 0x1c1f ;  /* 0x001c1f0f04107589 */ /* 0x000ee200000e0000 */
[----:B-1----:R-:W-:Y:S02]  /*0ae0*/  IMAD R19, R6, R19, RZ ;  /* 0x0000001306137224 */ /* 0x002fe400078e02ff */
[C---:B-----5:R-:W-:Y:S01]  /*0af0*/  IMAD R17, R8.reuse, R18, R17 ;  /* 0x0000001208117224 */ /* 0x060fe200078e0211 */
[----:B--2---:R-:W-:Y:S01]  /*0b00*/  SHF.R.S32.HI R0, RZ, 0x8, R9 ;  /* 0x00000008ff007819 */ /* 0x004fe20000011409 */
[----:B------:R-:W-:-:S03]  /*0b10*/  IMAD R19, R8, R20, R19 ;  /* 0x0000001408137224 */ /* 0x000fc600078e0213 */
[----:B------:R-:W-:Y:S01]  /*0b20*/  LEA R11, R0, R21, 0x7 ;  /* 0x00000015000b7211 */ /* 0x000fe200078e38ff */
[C---:B0-----:R-:W-:Y:S02]  /*0b30*/  IMAD R12, R7.reuse, R12, R17 ;  /* 0x0000000c070c7224 */ /* 0x041fe400078e0211 */
[----:B----4-:R-:W-:Y:S02]  /*0b40*/  IMAD R14, R7, R14, R19 ;  /* 0x0000000e070e7224 */ /* 0x010fe400078e0213 */
[C---:B------:R-:W-:Y:S02]  /*0b50*/  IMAD R7, R5.reuse, R10, R12 ;  /* 0x0000000a05077224 */ /* 0x040fe400078e020c */
[----:B---3--:R-:W-:Y:S02]  /*0b60*/  IMAD R9, R5, R16, R14 ;  /* 0x0000001005097224 */ /* 0x008fe400078e020e */
[--C-:B------:R-:W-:Y:S01]  /*0b70*/  IMAD.WIDE R4, R21, 0x4, R2.reuse ;  /* 0x0000000415047825 */ /* 0x100fe200078e0202 */
[----:B------:R-:W-:Y:S03]  /*0b80*/  BAR.SYNC.DEFER_BLOCKING 0x0 ;  /* 0x0000000000007b1d */ /* 0x000fe60000010000 */
[----:B------:R-:W-:-:S03]  /*0b90*/  IMAD.WIDE R2, R11, 0x4, R2 ;  /* 0x000000040b027825 */ /* 0x000fc600078e0202 */
[----:B------:R-:W-:Y:S04]  /*0ba0*/  STG.E desc[UR6][R4.64], R7 ;  /* 0x0000000704007986 */ /* 0x000fe8000c101906 */
[----:B------:R-:W-:Y:S01]  /*0bb0*/  STG.E desc[UR6][R2.64], R9 ;  /* 0x0000000902007986 */ /* 0x000fe2000c101906 */
[----:B------:R-:W-:Y:S05]  /*0bc0*/  EXIT ;  /* 0x000000000000794d */ /* 0x000fea0003800000 */
.L_x_32443:
        /* <DEDUP_REMOVED lines=11> */
.L_x_39881:


//--------------------- .text._Z9cuda_gemmIiLi128ELi1ELi1ELi256ELi4ELi4ELi64ELi0ELi0EEviiiPT_S1_S1_iii --------------------------
	.section	.text._Z9cuda_gemmIiLi128ELi1ELi1ELi256ELi4ELi4ELi64ELi0ELi0EEviiiPT_S1_S1_iii,"ax",@progbits
	.align	128
        .global         _Z9cuda_gemmIiLi128ELi1ELi1ELi256ELi4ELi4ELi64ELi0ELi0EEviiiPT_S1_S1_iii
        .type           _Z9cuda_gemmIiLi128ELi1ELi1ELi256ELi4ELi4ELi64ELi0ELi0EEviiiPT_S1_S1_iii,@function
        .size           _Z9cuda_gemmIiLi128ELi1ELi1ELi256ELi4ELi4ELi64ELi0ELi0EEviiiPT_S1_S1_iii,(.L_x_39162 - _Z9cuda_gemmIiLi128ELi1ELi1ELi256ELi4ELi4ELi64ELi0ELi0EEviiiPT_S1_S1_iii)
        .other          _Z9cuda_gemmIiLi128ELi1ELi1ELi256ELi4ELi4ELi64ELi0ELi0EEviiiPT_S1_S1_iii,@"STO_CUDA_ENTRY STV_DEFAULT"
_Z9cuda_gemmIiLi128ELi1ELi1ELi256ELi4ELi4ELi64ELi0ELi0EEviiiPT_S1_S1_iii:
.text._Z9cuda_gemmIiLi128ELi1ELi1ELi256ELi4ELi4ELi64ELi0ELi0EEviiiPT_S1_S1_iii:
        /* <DEDUP_REMOVED lines=59> */
.L_x_32446:
        /* <DEDUP_REMOVED lines=25> */
.L_x_32445:
[----:B------:R-:W-:Y:S05]  /*0540*/  BSYNC.RECONVERGENT B0 ;  /* 0x0000000000007941 */ /* 0x000fea0003800200 */
.L_x_32444:
[----:B------:R-:W-:Y:S01]  /*0550*/  UISETP.LT.AND UP0, UPT, UR14, 0x80, UPT ;  /* 0x000000800e00788c */ /* 0x000fe2000bf01270 */
[----:B------:R-:W-:Y:S01]  /*0560*/  MOV R4, 0x5b0 ;  /* 0x000005b000047802 */ /* 0x000fe20000000f00 */
[----:B------:R-:W-:Y:S02]  /*0570*/  UMOV UR6, 0x80 ;  /* 0x0000008000067882 */ /* 0x000fe40000000000 */
[----:B------:R-:W-:-:S04]  /*0580*/  USEL UR15, UR14, 0x80, UP0 ;  /* 0x000000800e0f7887 */ /* 0x000fc80008000000 */
[----:B------:R-:W-:-:S12]  /*0590*/  UPRMT UR7, UR15, 0x9910, URZ ;  /* 0x000099100f077896 */ /* 0x000fd800080000ff */
[----:B0-----:R-:W-:Y:S05]  /*05a0*/  CALL.REL.NOINC `($__internal_659_$__cuda_sm20_div_s16) ;  /* 0x0000001400b87944 */ /* 0x001fea0003c00000 */
[----:B------:R-:W-:Y:S01]  /*05b0*/  MOV R4, 0x600 ;  /* 0x0000060000047802 */ /* 0x000fe20000000f00 */
[----:B------:R-:W-:Y:S02]  /*05c0*/  UPRMT UR7, UR5, 0x9910, URZ ;  /* 0x0000991005077896 */ /* 0x000fe400080000ff */
[----:B------:R-:W-:Y:S01]  /*05d0*/  UMOV UR4, UR5 ;  /* 0x0000000500047c82 */ /* 0x000fe20008000000 */
[----:B------:R-:W-:-:S09]  /*05e0*/  UMOV UR6, 0x4 ;  /* 0x0000000400067882 */ /* 0x000fd20000000000 */
[----:B------:R-:W-:Y:S05]  /*05f0*/  CALL.REL.NOINC `($__internal_659_$__cuda_sm20_div_s16) ;  /* 0x0000001400a47944 */ /* 0x000fea0003c00000 */
        /* <DEDUP_REMOVED lines=45> */
[----:B------:R-:W1:Y:S01]  /*08d0*/  LDC R7, c[0x0][0x388] ;  /* 0x0000e200ff077b82 */ /* 0x000e620000000800 */
[----:B0-----:R-:W-:-:S04]  /*08e0*/  VIADD R4, R9, 0xffffffe ;  /* 0x0ffffffe09047836 */ /* 0x001fc80000000000 */
[----:B------:R0:W2:Y:S01]  /*08f0*/  F2I.FTZ.U32.TRUNC.NTZ R5, R4 ;  /* 0x0000000400057305 */ /* 0x0000a2000021f000 */
[----:B-1----:R-:W-:Y:S02]  /*0900*/  IMAD R20, R7, UR13, R20 ;  /* 0x0000000d07147c24 */ /* 0x002fe4000f8e0214 */
[----:B0-----:R-:W-:Y:S02]  /*0910*/  IMAD.MOV.U32 R4, RZ, RZ, RZ ;  /* 0x000000ffff047224 */ /* 0x001fe400078e00ff */
[----:B--2---:R-:W-:-:S04]  /*0920*/  IMAD R11, R11, R5, RZ ;  /* 0x000000050b0b7224 */ /* 0x004fc800078e02ff */
        /* <DEDUP_REMOVED lines=23> */
.L_x_32451:
        /* <DEDUP_REMOVED lines=9> */
.L_x_32450:
[----:B------:R-:W-:Y:S05]  /*0b30*/  BSYNC.RECONVERGENT B1 ;  /* 0x0000000000017941 */ /* 0x000fea0003800200 */
.L_x_32449:
[----:B------:R-:W-:Y:S05]  /*0b40*/  @!P1 BRA `(.L_x_32448) ;  /* 0x00000000007c9947 */ /* 0x000fea0003800000 */
[----:B------:R-:W1:Y:S01]  /*0b50*/  S2R R25, SR_CgaCtaId ;  /* 0x0000000000197919 */ /* 0x000e620000008800 */
[----:B------:R-:W2:Y:S01]  /*0b60*/  LDC.64 R28, c[0x0][0x390] ;  /* 0x0000e400ff1c7b82 */ /* 0x000ea20000000a00 */
[----:B0-----:R-:W-:-:S05]  /*0b70*/  MOV R4, 0x400 ;  /* 0x0000040000047802 */ /* 0x001fca0000000f00 */
[----:B------:R-:W-:-:S05]  /*0b80*/  VIADD R4, R4, 0x80 ;  /* 0x0000008004047836 */ /* 0x000fca0000000000 */
[----:B-1----:R-:W-:-:S07]  /*0b90*/  LEA R25, R25, R4, 0x18 ;  /* 0x0000000419197211 */ /* 0x002fce00078ec0ff */
.L_x_32452:
[--C-:B------:R-:W-:Y:S02]  /*0ba0*/  IMAD.IADD R17, R20, 0x1, R27.reuse ;  /* 0x0000000114117824 */ /* 0x100fe400078e021b */
[----:B---3--:R-:W-:Y:S02]  /*0bb0*/  IMAD.IADD R6, R21, 0x1, R27 ;  /* 0x0000000115067824 */ /* 0x008fe400078e021b */
[----:B--2---:R-:W-:-:S03]  /*0bc0*/  IMAD.WIDE R16, R17, 0x4, R28 ;  /* 0x0000000411107825 */ /* 0x004fc600078e021c */
[C---:B------:R-:W-:Y:S01]  /*0bd0*/  IADD3 R5, PT, PT, R20.reuse, R6, RZ ;  /* 0x0000000614057210 */ /* 0x040fe20007ffe0ff */
[----:B------:R-:W-:Y:S02]  /*0be0*/  IMAD.IADD R6, R21, 0x1, R6 ;  /* 0x0000000115067824 */ /* 0x000fe400078e0206 */
[----:B------:R-:W2:Y:S01]  /*0bf0*/  LDG.E.128 R16, desc[UR10][R16.64] ;  /* 0x0000000a10107981 */ /* 0x000ea2000c1e1d00 */
[----:B------:R-:W-:Y:S02]  /*0c00*/  IMAD R27, R27, 0x4, R25 ;  /* 0x000000041b1b7824 */ /* 0x000fe400078e0219 */
[----:B------:R-:W-:Y:S01]  /*0c10*/  IMAD.WIDE R4, R5, 0x4, R28 ;  /* 0x0000000405047825 */ /* 0x000fe200078e021c */
[----:B------:R-:W-:-:S03]  /*0c20*/  IADD3 R9, PT, PT, R20, R6, RZ ;  /* 0x0000000614097210 */ /* 0x000fc60007ffe0ff */
[----:B------:R-:W-:Y:S02]  /*0c30*/  IMAD.IADD R26, R21, 0x1, R6 ;  /* 0x00000001151a7824 */ /* 0x000fe400078e0206 */
[----:B------:R-:W3:Y:S02]  /*0c40*/  LDG.E.128 R4, desc[UR10][R4.64] ;  /* 0x0000000a04047981 */ /* 0x000ee4000c1e1d00 */
[----:B------:R-:W-:Y:S02]  /*0c50*/  IMAD.IADD R13, R20, 0x1, R26 ;  /* 0x00000001140d7824 */ /* 0x000fe400078e021a */
[----:B------:R-:W-:-:S04]  /*0c60*/  IMAD.WIDE R8, R9, 0x4, R28 ;  /* 0x0000000409087825 */ /* 0x000fc800078e021c */
[----:B------:R-:W-:Y:S02]  /*0c70*/  IMAD.WIDE R12, R13, 0x4, R28 ;  /* 0x000000040d0c7825 */ /* 0x000fe400078e021c */
[----:B------:R-:W4:Y:S04]  /*0c80*/  LDG.E.128 R8, desc[UR10][R8.64] ;  /* 0x0000000a08087981 */ /* 0x000f28000c1e1d00 */
[----:B------:R-:W5:Y:S04]  /*0c90*/  LDG.E.128 R12, desc[UR10][R12.64] ;  /* 0x0000000a0c0c7981 */ /* 0x000f68000c1e1d00 */
[----:B--2---:R0:W-:Y:S02]  /*0ca0*/  STS.128 [R27], R16 ;  /* 0x000000101b007388 */ /* 0x0041e40000000c00 */
[----:B0-----:R-:W-:-:S05]  /*0cb0*/  IMAD R17, R2, 0x10, R27 ;  /* 0x0000001002117824 */ /* 0x001fca00078e021b */
[----:B---3--:R0:W-:Y:S01]  /*0cc0*/  STS.128 [R17], R4 ;  /* 0x0000000411007388 */ /* 0x0081e20000000c00 */
[----:B------:R-:W-:Y:S02]  /*0cd0*/  IMAD.IADD R27, R21, 0x1, R26 ;  /* 0x00000001151b7824 */ /* 0x000fe400078e021a */
[----:B0-----:R-:W-:-:S05]  /*0ce0*/  IMAD R7, R2, 0x10, R17 ;  /* 0x0000001002077824 */ /* 0x001fca00078e0211 */
[----:B------:R-:W-:Y:S01]  /*0cf0*/  LEA R6, R2, R7, 0x4 ;  /* 0x0000000702067211 */ /* 0x000fe200078e20ff */
[----:B----4-:R3:W-:Y:S04]  /*0d00*/  STS.128 [R7], R8 ;  /* 0x0000000807007388 */ /* 0x0107e80000000c00 */
[----:B-----5:R3:W-:Y:S01]  /*0d10*/  STS.128 [R6], R12 ;  /* 0x0000000c06007388 */ /* 0x0207e20000000c00 */
[----:B------:R-:W-:-:S13]  /*0d20*/  ISETP.GE.U32.AND P0, PT, R27, 0x100, PT ;  /* 0x000001001b00780c */ /* 0x000fda0003f06070 */
[----:B------:R-:W-:Y:S05]  /*0d30*/  @!P0 BRA `(.L_x_32452) ;  /* 0xfffffffc00988947 */ /* 0x000fea000383ffff */
.L_x_32448:
[----:B------:R-:W-:Y:S05]  /*0d40*/  BSYNC.RECONVERGENT B0 ;  /* 0x0000000000007941 */ /* 0x000fea0003800200 */
.L_x_32447:
[----:B-1----:R-:W-:Y:S01]  /*0d50*/  IMAD.U32 R2, RZ, RZ, UR14 ;  /* 0x0000000eff027e24 */ /* 0x002fe2000f8e00ff */
[----:B------:R-:W-:Y:S01]  /*0d60*/  BAR.SYNC.DEFER_BLOCKING 0x0 ;  /* 0x0000000000007b1d */ /* 0x000fe20000010000 */
[----:B0-----:R-:W-:-:S03]  /*0d70*/  CS2R R4, SRZ ;  /* 0x0000000000047805 */ /* 0x001fc6000001ff00 */
[----:B------:R-:W-:-:S13]  /*0d80*/  ISETP.GE.AND P0, PT, R2, 0x1, PT ;  /* 0x000000010200780c */ /* 0x000fda0003f06270 */
[----:B------:R-:W-:Y:S05]  /*0d90*/  @!P0 BRA `(.L_x_32453) ;  /* 0x0000000800408947 */ /* 0x000fea0003800000 */
[----:B------:R-:W0:Y:S01]  /*0da0*/  LDC.64 R4, c[0x0][0x3a8] ;  /* 0x0000ea00ff047b82 */ /* 0x000e220000000a00 */
[C---:B---3--:R-:W-:Y:S01]  /*0db0*/  IADD3 R6, PT, PT, R22.reuse, 0x2, RZ ;  /* 0x0000000216067810 */ /* 0x048fe20007ffe0ff */
[C---:B------:R-:W-:Y:S02]  /*0dc0*/  VIADD R8, R22.reuse, 0x3 ;  /* 0x0000000316087836 */ /* 0x040fe40000000000 */
[----:B------:R-:W-:Y:S02]  /*0dd0*/  HFMA2 R20, -RZ, RZ, 0, 0 ;  /* 0x00000000ff147431 */ /* 0x000fe400000001ff */
[----:B------:R-:W-:Y:S01]  /*0de0*/  VIADD R2, R22, 0x1 ;  /* 0x0000000116027836 */ /* 0x000fe20000000000 */
[----:B------:R-:W-:Y:S01]  /*0df0*/  BSSY B1, `(.L_x_32454) ;  /* 0x0000089000017945 */ /* 0x000fe20003800000 */
[----:B------:R-:W-:Y:S01]  /*0e00*/  UPRMT UR7, UR4, 0x9910, URZ ;  /* 0x0000991004077896 */ /* 0x000fe200080000ff */
[-C--:B0-----:R-:W-:Y:S02]  /*0e10*/  ISETP.GE.AND P2, PT, R6, R5.reuse, PT ;  /* 0x000000050600720c */ /* 0x081fe40003f46270 */
[----:B------:R-:W-:-:S02]  /*0e20*/  ISETP.GE.AND P3, PT, R8, R5, PT ;  /* 0x000000050800720c */ /* 0x000fc40003f66270 */
[-C--:B------:R-:W-:Y:S02]  /*0e30*/  ISETP.GE.AND P1, PT, R2, R5.reuse, PT ;  /* 0x000000050200720c */ /* 0x080fe40003f26270 */
[----:B------:R-:W-:Y:S02]  /*0e40*/  ISETP.GE.AND P0, PT, R22, R5, PT ;  /* 0x000000051600720c */ /* 0x000fe40003f06270 */
[C---:B------:R-:W-:Y:S02]  /*0e50*/  SEL R11, R5.reuse, RZ, P2 ;  /* 0x000000ff050b7207 */ /* 0x040fe40001000000 */
[C---:B------:R-:W-:Y:S02]  /*0e60*/  SEL R13, R5.reuse, RZ, P3 ;  /* 0x000000ff050d7207 */ /* 0x040fe40001800000 */
[C---:B------:R-:W-:Y:S02]  /*0e70*/  SEL R9, R5.reuse, RZ, P1 ;  /* 0x000000ff05097207 */ /* 0x040fe40000800000 */
[----:B------:R-:W-:Y:S01]  /*0e80*/  SEL R7, R5, RZ, P0 ;  /* 0x000000ff05077207 */ /* 0x000fe20000000000 */
[----:B------:R-:W-:Y:S01]  /*0e90*/  IMAD.IADD R5, R6, 0x1, -R11 ;  /* 0x0000000106057824 */ /* 0x000fe200078e0a0b */
[----:B------:R-:W-:Y:S01]  /*0ea0*/  VIMNMX R4, PT, PT, R4, 0x4, PT ;  /* 0x0000000404047848 */ /* 0x000fe20003fe0100 */
[----:B------:R-:W-:Y:S01]  /*0eb0*/  IMAD.IADD R6, R8, 0x1, -R13 ;  /* 0x0000000108067824 */ /* 0x000fe200078e0a0d */
[----:B------:R-:W-:Y:S01]  /*0ec0*/  IADD3 R22, PT, PT, R22, -R7, RZ ;  /* 0x8000000716167210 */ /* 0x000fe20007ffe0ff */
[----:B------:R-:W-:-:S02]  /*0ed0*/  VIADD R8, R0, 0x1 ;  /* 0x0000000100087836 */ /* 0x000fc40000000000 */
[----:B------:R-:W-:Y:S02]  /*0ee0*/  IMAD.IADD R2, R2, 0x1, -R9 ;  /* 0x0000000102027824 */ /* 0x000fe400078e0a09 */
[----:B------:R-:W-:Y:S01]  /*0ef0*/  IMAD.MOV.U32 R7, RZ, RZ, RZ ;  /* 0x000000ffff077224 */ /* 0x000fe200078e00ff */
[----:B------:R-:W-:-:S07]  /*0f00*/  LOP3.LUT R8, R8, 0x3, RZ, 0xc0, !PT ;  /* 0x0000000308087812 */ /* 0x000fce00078ec0ff */
.L_x_32470:
[----:B0-----:R-:W0:Y:S01]  /*0f10*/  LDC R13, c[0x0][0x3ac] ;  /* 0x0000eb00ff0d7b82 */ /* 0x001e220000000800 */
[C---:B------:R-:W-:Y:S01]  /*0f20*/  IMAD.IADD R16, R0.reuse, 0x1, R7 ;  /* 0x0000000100107824 */ /* 0x040fe200078e0207 */
[----:B------:R-:W-:Y:S02]  /*0f30*/  IADD3 R7, PT, PT, R7, UR15, RZ ;  /* 0x0000000f07077c10 */ /* 0x000fe4000fffe0ff */
[----:B------:R-:W-:Y:S02]  /*0f40*/  ISETP.GE.AND P5, PT, R3, R4, PT ;  /* 0x000000040300720c */ /* 0x000fe40003fa6270 */
[----:B------:R-:W-:Y:S02]  /*0f50*/  ISETP.GE.AND P0, PT, R7, UR14, PT ;  /* 0x0000000e07007c0c */ /* 0x000fe4000bf06270 */
[----:B------:R-:W-:Y:S02]  /*0f60*/  LOP3.LUT R14, R0, 0x3, RZ, 0xc0, !PT ;  /* 0x00000003000e7812 */ /* 0x000fe400078ec0ff */
[----:B0-----:R-:W-:-:S02]  /*0f70*/  ISETP.GT.AND P1, PT, R13, RZ, PT ;  /* 0x000000ff0d00720c */ /* 0x001fc40003f24270 */
        /* <DEDUP_REMOVED lines=11> */
.L_x_32455:
        /* <DEDUP_REMOVED lines=8> */
.L_x_32456:
        /* <DEDUP_REMOVED lines=9> */
.L_x_32457:
        /* <DEDUP_REMOVED lines=10> */
.L_x_32458:
        /* <DEDUP_REMOVED lines=10> */
.L_x_32469:
[----:B0-----:R-:W-:Y:S01]  /*1280*/  IMAD R18, R15, 0x14, R16 ;  /* 0x000000140f127824 */ /* 0x001fe200078e0210 */
[----:B----4-:R-:W-:Y:S06]  /*1290*/  @P1 BRA `(.L_x_32461) ;  /* 0x0000000000681947 */ /* 0x010fec0003800000 */
[----:B------:R-:W-:Y:S01]  /*12a0*/  IMAD.IADD R19, R18, 0x1, R13 ;  /* 0x0000000112137824 */ /* 0x000fe200078e020d */
[----:B------:R-:W-:Y:S01]  /*12b0*/  UMOV UR5, 0xffffffff ;  /* 0xffffffff00057882 */ /* 0x000fe20000000000 */
[----:B------:R-:W4:Y:S04]  /*12c0*/  LDC R18, c[0x0][0x3ac] ;  /* 0x0000eb00ff127b82 */ /* 0x000f280000000800 */
[----:B------:R-:W0:Y:S01]  /*12d0*/  LDS R19, [R19] ;  /* 0x0000000013137984 */ /* 0x000e220000000800 */
[----:B----4-:R-:W-:Y:S01]  /*12e0*/  ISETP.GE.AND P2, PT, R18, 0x2, PT ;  /* 0x000000021200780c */ /* 0x010fe20003f46270 */
[----:B0-----:R-:W-:-:S12]  /*12f0*/  BRA.DIV UR5, `(.L_x_32462) ;  /* 0x0000000605cc7947 */ /* 0x001fd8000b800000 */
[----:B------:R0:W4:Y:S02]  /*1300*/  SHFL.IDX PT, R26, R19, R22, 0x1c1f ;  /* 0x001c1f16131a7589 */ /* 0x00012400000e0000 */
.L_x_32473:
[----:B----4-:R-:W-:Y:S01]  /*1310*/  IMAD R17, R11, R26, RZ ;  /* 0x0000001a0b117224 */ /* 0x010fe200078e02ff */
[----:B------:R-:W-:Y:S06]  /*1320*/  @!P2 BRA `(.L_x_32463) ;  /* 0x000000000010a947 */ /* 0x000fec0003800000 */
[----:B------:R-:W-:-:S03]  /*1330*/  UMOV UR5, 0xffffffff ;  /* 0xffffffff00057882 */ /* 0x000fc60000000000 */
[----:B------:R-:W-:Y:S05]  /*1340*/  BRA.DIV UR5, `(.L_x_32464) ;  /* 0x0000000605e07947 */ /* 0x000fea000b800000 */
[----:B------:R4:W0:Y:S02]  /*1350*/  SHFL.IDX PT, R21, R19, R2, 0x1c1f ;  /* 0x001c1f0213157589 */ /* 0x00082400000e0000 */
.L_x_32476:
[----:B01----:R-:W-:-:S07]  /*1360*/  IMAD R17, R12, R21, R17 ;  /* 0x000000150c117224 */ /* 0x003fce00078e0211 */
.L_x_32463:
[----:B------:R-:W-:-:S13]  /*1370*/  ISETP.GE.AND P2, PT, R18, 0x3, PT ;  /* 0x000000031200780c */ /* 0x000fda0003f46270 */
[----:B------:R-:W-:Y:S05]  /*1380*/  @!P2 BRA `(.L_x_32465) ;  /* 0x000000000010a947 */ /* 0x000fea0003800000 */
[----:B------:R-:W-:-:S03]  /*1390*/  UMOV UR5, 0xffffffff ;  /* 0xffffffff00057882 */ /* 0x000fc60000000000 */
[----:B------:R-:W-:Y:S05]  /*13a0*/  BRA.DIV UR5, `(.L_x_32466) ;  /* 0x0000000605ec7947 */ /* 0x000fea000b800000 */
[----:B------:R0:W0:Y:S02]  /*13b0*/  SHFL.IDX PT, R21, R19, R5, 0x1c1f ;  /* 0x001c1f0513157589 */ /* 0x00002400000e0000 */
.L_x_32479:
[----:B0-2---:R-:W-:-:S07]  /*13c0*/  IMAD R17, R10, R21, R17 ;  /* 0x000000150a117224 */ /* 0x005fce00078e0211 */
.L_x_32465:
[----:B------:R-:W-:-:S13]  /*13d0*/  ISETP.GE.AND P2, PT, R18, 0x4, PT ;  /* 0x000000041200780c */ /* 0x000fda0003f46270 */
[----:B------:R-:W-:Y:S05]  /*13e0*/  @!P2 BRA `(.L_x_32467) ;  /* 0x000000000078a947 */ /* 0x000fea0003800000 */
[----:B------:R-:W-:-:S03]  /*13f0*/  UMOV UR5, 0xffffffff ;  /* 0xffffffff00057882 */ /* 0x000fc60000000000 */
[----:B------:R-:W-:Y:S05]  /*1400*/  BRA.DIV UR5, `(.L_x_32468) ;  /* 0x0000000605f87947 */ /* 0x000fea000b800000 */
[----:B------:R0:W0:Y:S02]  /*1410*/  SHFL.IDX PT, R18, R19, R6, 0x1c1f ;  /* 0x001c1f0613127589 */ /* 0x00002400000e0000 */
.L_x_32482:
[----:B0--3--:R-:W-:Y:S01]  /*1420*/  IMAD R17, R9, R18, R17 ;  /* 0x0000001209117224 */ /* 0x009fe200078e0211 */
[----:B------:R-:W-:Y:S06]  /*1430*/  BRA `(.L_x_32467) ;  /* 0x0000000000647947 */ /* 0x000fec0003800000 */
.L_x_32461:
[----:B------:R-:W4:Y:S02]  /*1440*/  LDC R21, c[0x0][0x3ac] ;  /* 0x0000eb00ff157b82 */ /* 0x000f240000000800 */
[C---:B----4-:R-:W-:Y:S02]  /*1450*/  ISETP.GE.AND P2, PT, R21.reuse, 0x1, PT ;  /* 0x000000011500780c */ /* 0x050fe40003f46270 */
[C---:B------:R-:W-:Y:S02]  /*1460*/  ISETP.GE.AND P4, PT, R21.reuse, 0x3, PT ;  /* 0x000000031500780c */ /* 0x040fe40003f86270 */
[C---:B------:R-:W-:Y:S02]  /*1470*/  ISETP.GE.AND P5, PT, R21.reuse, 0x4, PT ;  /* 0x000000041500780c */ /* 0x040fe40003fa6270 */
[----:B------:R-:W-:-:S07]  /*1480*/  ISETP.GE.AND P3, PT, R21, 0x2, PT ;  /* 0x000000021500780c */ /* 0x000fce0003f66270 */
[C---:B------:R-:W-:Y:S02]  /*1490*/  @P2 IMAD.SHL.U32 R17, R0.reuse, 0x4, RZ ;  /* 0x0000000400112824 */ /* 0x040fe400078e00ff */
[----:B------:R-:W-:-:S03]  /*14a0*/  @P4 IMAD.SHL.U32 R21, R0, 0x4, RZ ;  /* 0x0000000400154824 */ /* 0x000fc600078e00ff */
[----:B------:R-:W-:Y:S02]  /*14b0*/  @P2 LOP3.LUT R17, R17, 0xc, RZ, 0xc0, !PT ;  /* 0x0000000c11112812 */ /* 0x000fe400078ec0ff */
[----:B------:R-:W-:Y:S02]  /*14c0*/  @P4 LOP3.LUT R21, R21, 0xc, RZ, 0xc0, !PT ;  /* 0x0000000c15154812 */ /* 0x000fe400078ec0ff */
[----:B------:R-:W-:Y:S01]  /*14d0*/  @P2 IADD3 R19, PT, PT, R18, R17, RZ ;  /* 0x0000001112132210 */ /* 0x000fe20007ffe0ff */
[----:B------:R-:W-:Y:S01]  /*14e0*/  IMAD.MOV.U32 R17, RZ, RZ, RZ ;  /* 0x000000ffff117224 */ /* 0x000fe200078e00ff */
[----:B------:R-:W-:Y:S02]  /*14f0*/  @P4 LOP3.LUT R25, R21, 0x8, RZ, 0x3c, !PT ;  /* 0x0000000815194812 */ /* 0x000fe400078e3cff */
[----:B------:R-:W-:Y:S01]  /*1500*/  @P3 LEA R21, R8, R18, 0x2 ;  /* 0x0000001208153211 */ /* 0x000fe200078e10ff */
[----:B------:R-:W0:Y:S02]  /*1510*/  @P2 LDS R26, [R19] ;  /* 0x00000000131a2984 */ /* 0x000e240000000800 */
[----:B------:R-:W-:-:S03]  /*1520*/  @P4 IMAD.IADD R25, R18, 0x1, R25 ;  /* 0x0000000112194824 */ /* 0x000fc600078e0219 */
[----:B------:R-:W1:Y:S04]  /*1530*/  @P3 LDS R21, [R21] ;  /* 0x0000000015153984 */ /* 0x000e680000000800 */
[----:B------:R-:W2:Y:S01]  /*1540*/  @P4 LDS R25, [R25] ;  /* 0x0000000019194984 */ /* 0x000ea20000000800 */
[----:B0-----:R-:W-:Y:S01]  /*1550*/  @P2 IMAD R17, R11, R26, RZ ;  /* 0x0000001a0b112224 */ /* 0x001fe200078e02ff */
[----:B------:R-:W-:-:S04]  /*1560*/  @P5 LEA R26, R0, 0xfffffffc, 0x2 ;  /* 0xfffffffc001a5811 */ /* 0x000fc800078e10ff */
[----:B------:R-:W-:Y:S01]  /*1570*/  @P5 LOP3.LUT R19, R26, 0xc, RZ, 0xc0, !PT ;  /* 0x0000000c1a135812 */ /* 0x000fe200078ec0ff */
[----:B-1----:R-:W-:-:S04]  /*1580*/  @P3 IMAD R17, R12, R21, R17 ;  /* 0x000000150c113224 */ /* 0x002fc800078e0211 */
[----:B------:R-:W-:Y:S02]  /*1590*/  @P5 IMAD.IADD R19, R18, 0x1, R19 ;  /* 0x0000000112135824 */ /* 0x000fe400078e0213 */
[----:B--2---:R-:W-:-:S03]  /*15a0*/  @P4 IMAD R17, R10, R25, R17 ;  /* 0x000000190a114224 */ /* 0x004fc600078e0211 */
[----:B------:R-:W3:Y:S02]  /*15b0*/  @P5 LDS R18, [R19] ;  /* 0x0000000013125984 */ /* 0x000ee40000000800 */
[----:B---3--:R-:W-:-:S07]  /*15c0*/  @P5 IMAD R17, R9, R18, R17 ;  /* 0x0000001209115224 */ /* 0x008fce00078e0211 */
.L_x_32467:
[----:B------:R-:W-:-:S05]  /*15d0*/  LEA R18, R14, R1, 0x2 ;  /* 0x000000010e127211 */ /* 0x000fca00078e10ff */
[----:B------:R-:W5:Y:S01]  /*15e0*/  LDL R26, [R18] ;  /* 0x00000000121a7983 */ /* 0x000f620000100800 */
[----:B------:R-:W-:Y:S01]  /*15f0*/  VIADD R15, R15, UR7 ;  /* 0x000000070f0f7c36 */ /* 0x000fe20008000000 */
[----:B------:R-:W-:-:S04]  /*1600*/  IADD3 R14, PT, PT, R14, 0x1, RZ ;  /* 0x000000010e0e7810 */ /* 0x000fc80007ffe0ff */
[----:B------:R-:W-:Y:S01]  /*1610*/  ISETP.GE.AND P2, PT, R15, R4, PT ;  /* 0x000000040f00720c */ /* 0x000fe20003f46270 */
[----:B-----5:R-:W-:-:S05]  /*1620*/  IMAD.IADD R17, R26, 0x1, R17 ;  /* 0x000000011a117824 */ /* 0x020fca00078e0211 */
[----:B------:R0:W-:Y:S07]  /*1630*/  STL [R18], R17 ;  /* 0x0000001112007387 */ /* 0x0001ee0000100800 */
[----:B------:R-:W-:Y:S05]  /*1640*/  @!P2 BRA `(.L_x_32469) ;  /* 0xfffffffc000ca947 */ /* 0x000fea000383ffff */
.L_x_32460:
[----:B------:R-:W-:Y:S05]  /*1650*/  BSYNC B0 ;  /* 0x0000000000007941 */ /* 0x000fea0003800000 */
.L_x_32459:
[----:B------:R-:W-:Y:S01]  /*1660*/  VIADD R20, R20, 0x1 ;  /* 0x0000000114147836 */ /* 0x000fe20000000000 */
[----:B------:R-:W-:Y:S06]  /*1670*/  @!P0 BRA `(.L_x_32470) ;  /* 0xfffffff800248947 */ /* 0x000fec000383ffff */
[----:B------:R-:W-:Y:S05]  /*1680*/  BSYNC B1 ;  /* 0x0000000000017941 */ /* 0x000fea0003800000 */
.L_x_32454:
[----:B------:R0:W5:Y:S02]  /*1690*/  LDL.64 R4, [R1] ;  /* 0x0000000001047983 */ /* 0x0001640000100a00 */
.L_x_32453:
[----:B---3--:R-:W-:Y:S01]  /*16a0*/  IABS R7, UR15 ;  /* 0x0000000f00077c13 */ /* 0x008fe20008000000 */
[----:B------:R-:W-:Y:S01]  /*16b0*/  IMAD.U32 R0, RZ, RZ, UR14 ;  /* 0x0000000eff007e24 */ /* 0x000fe2000f8e00ff */
[----:B--2---:R-:W-:Y:S01]  /*16c0*/  IABS R10, UR15 ;  /* 0x0000000f000a7c13 */ /* 0x004fe20008000000 */
[----:B------:R-:W-:Y:S05]  /*16d0*/  WARPSYNC.ALL ;  /* 0x0000000000007948 */ /* 0x000fea0003800000 */
[----:B------:R-:W2:Y:S01]  /*16e0*/  I2F.RP R6, R7 ;  /* 0x0000000700067306 */ /* 0x000ea20000209400 */
[----:B------:R-:W-:Y:S01]  /*16f0*/  IMAD.SHL.U32 R0, R0, 0x80, RZ ;  /* 0x0000008000007824 */ /* 0x000fe200078e00ff */
[----:B------:R-:W3:Y:S01]  /*1700*/  LDCU UR9, c[0x0][0x388] ;  /* 0x00007100ff0977ac */ /* 0x000ee20008000800 */
[----:B------:R-:W-:Y:S01]  /*1710*/  IMAD R23, R23, UR14, R24 ;  /* 0x0000000e17177c24 */ /* 0x000fe2000f8e0218 */
[----:B------:R-:W-:-:S02]  /*1720*/  UIADD3 UR12, UPT, UPT, UR8, 0x1, URZ ;  /* 0x00000001080c7890 */ /* 0x000fc4000fffe0ff */
[----:B------:R-:W-:Y:S02]  /*1730*/  USHF.L.U32 UR6, UR8, 0x7, URZ ;  /* 0x0000000708067899 */ /* 0x000fe400080006ff */
[----:B------:R-:W-:-:S04]  /*1740*/  UISETP.GE.U32.AND UP0, UPT, UR12, 0x3, UPT ;  /* 0x000000030c00788c */ /* 0x000fc8000bf06070 */
[----:B------:R-:W-:Y:S01]  /*1750*/  USEL UR6, UR6, URZ, !UP0 ;  /* 0x000000ff06067287 */ /* 0x000fe2000c000000 */
[----:B--2---:R-:W4:Y:S01]  /*1760*/  MUFU.RCP R6, R6 ;  /* 0x0000000600067308 */ /* 0x004f220000001000 */
[----:B---3--:R-:W-:-:S04]  /*1770*/  USHF.R.S32.HI UR5, URZ, 0x1f, UR9 ;  /* 0x0000001fff057899 */ /* 0x008fc80008011409 */
[----:B------:R-:W-:-:S04]  /*1780*/  ULEA.HI UR5, UR5, UR9, URZ, 0x8 ;  /* 0x0000000905057291 */ /* 0x000fc8000f8f40ff */
[----:B------:R-:W-:Y:S01]  /*1790*/  USHF.R.S32.HI UR5, URZ, 0x8, UR5 ;  /* 0x00000008ff057899 */ /* 0x000fe20008011405 */
[----:B----4-:R-:W-:Y:S01]  /*17a0*/  VIADD R2, R6, 0xffffffe ;  /* 0x0ffffffe06027836 */ /* 0x010fe20000000000 */
[----:B------:R-:W-:-:S03]  /*17b0*/  IADD3 R6, PT, PT, RZ, -R10, RZ ;  /* 0x8000000aff067210 */ /* 0x000fc60007ffe0ff */
[----:B------:R2:W3:Y:S02]  /*17c0*/  F2I.FTZ.U32.TRUNC.NTZ R3, R2 ;  /* 0x0000000200037305 */ /* 0x0004e4000021f000 */
[----:B--2---:R-:W-:Y:S01]  /*17d0*/  IMAD.MOV.U32 R2, RZ, RZ, RZ ;  /* 0x000000ffff027224 */ /* 0x004fe200078e00ff */
[----:B---3--:R-:W-:-:S05]  /*17e0*/  IADD3 R8, PT, PT, RZ, -R3, RZ ;  /* 0x80000003ff087210 */ /* 0x008fca0007ffe0ff */
[----:B------:R-:W-:Y:S01]  /*17f0*/  IMAD R9, R8, R7, RZ ;  /* 0x0000000708097224 */ /* 0x000fe200078e02ff */
[----:B------:R-:W-:Y:S02]  /*1800*/  IABS R8, R0 ;  /* 0x0000000000087213 */ /* 0x000fe40000000000 */
[----:B------:R-:W-:Y:S01]  /*1810*/  LOP3.LUT R0, R0, UR15, RZ, 0x3c, !PT ;  /* 0x0000000f00007c12 */ /* 0x000fe2000f8e3cff */
[----:B------:R-:W-:Y:S01]  /*1820*/  IMAD.HI.U32 R3, R3, R9, R2 ;  /* 0x0000000903037227 */ /* 0x000fe200078e0002 */
[----:B------:R-:W-:-:S03]  /*1830*/  IABS R9, UR8 ;  /* 0x0000000800097c13 */ /* 0x000fc60008000000 */
[----:B------:R-:W-:Y:S01]  /*1840*/  IMAD.MOV.U32 R2, RZ, RZ, R8 ;  /* 0x000000ffff027224 */ /* 0x000fe200078e0008 */
[----:B------:R-:W-:Y:S01]  /*1850*/  BAR.SYNC.DEFER_BLOCKING 0x0 ;  /* 0x0000000000007b1d */ /* 0x000fe20000010000 */
[----:B------:R-:W-:Y:S02]  /*1860*/  ISETP.GT.U32.AND P2, PT, R9, 0x1, PT ;  /* 0x000000010900780c */ /* 0x000fe40003f44070 */
[----:B------:R-:W-:-:S05]  /*1870*/  IMAD.HI.U32 R3, R3, R2, RZ ;  /* 0x0000000203037227 */ /* 0x000fca00078e00ff */
[----:B------:R-:W2:Y:S01]  /*1880*/  LDC R8, c[0x0][0x384] ;  /* 0x0000e100ff087b82 */ /* 0x000ea20000000800 */
[----:B------:R-:W-:Y:S01]  /*1890*/  IMAD R2, R3, R6, R2 ;  /* 0x0000000603027224 */ /* 0x000fe200078e0202 */
[----:B------:R-:W-:-:S04]  /*18a0*/  IADD3 R6, PT, PT, -R9, 0x1, RZ ;  /* 0x0000000109067810 */ /* 0x000fc80007ffe1ff */
[----:B------:R-:W-:-:S13]  /*18b0*/  ISETP.GT.U32.AND P1, PT, R7, R2, PT ;  /* 0x000000020700720c */ /* 0x000fda0003f24070 */
[-C--:B------:R-:W-:Y:S01]  /*18c0*/  @!P1 IADD3 R2, PT, PT, R2, -R7.reuse, RZ ;  /* 0x8000000702029210 */ /* 0x080fe20007ffe0ff */
[----:B------:R-:W-:Y:S01]  /*18d0*/  @!P1 VIADD R3, R3, 0x1 ;  /* 0x0000000103039836 */ /* 0x000fe20000000000 */
[----:B------:R-:W-:Y:S02]  /*18e0*/  ISETP.NE.AND P1, PT, RZ, UR15, PT ;  /* 0x0000000fff007c0c */ /* 0x000fe4000bf25270 */
[----:B------:R-:W-:Y:S01]  /*18f0*/  ISETP.GE.U32.AND P0, PT, R2, R7, PT ;  /* 0x000000070200720c */ /* 0x000fe20003f06070 */
[----:B--2---:R-:W-:Y:S01]  /*1900*/  IMAD R23, R8, UR13, R23 ;  /* 0x0000000d08177c24 */ /* 0x004fe2000f8e0217 */
[----:B------:R-:W-:Y:S02]  /*1910*/  SEL R2, R6, 0x1, !P2 ;  /* 0x0000000106027807 */ /* 0x000fe40005000000 */
[----:B------:R-:W-:Y:S01]  /*1920*/  ISETP.GE.AND P2, PT, R0, RZ, PT ;  /* 0x000000ff0000720c */ /* 0x000fe20003f46270 */
[----:B------:R-:W2:Y:S01]  /*1930*/  LDC.64 R6, c[0x0][0x3a0] ;  /* 0x0000e800ff067b82 */ /* 0x000ea20000000a00 */
[----:B------:R-:W-:Y:S01]  /*1940*/  ISETP.GT.U32.AND P3, PT, R9, R2, PT ;  /* 0x000000020900720c */ /* 0x000fe20003f64070 */
[----:B------:R-:W-:-:S06]  /*1950*/  VIADD R0, R23, UR6 ;  /* 0x0000000617007c36 */ /* 0x000fcc0008000000 */
[----:B------:R-:W-:Y:S01]  /*1960*/  @P0 VIADD R3, R3, 0x1 ;  /* 0x0000000103030836 */ /* 0x000fe20000000000 */
[----:B------:R-:W-:-:S03]  /*1970*/  ISETP.NE.AND P0, PT, RZ, UR8, PT ;  /* 0x00000008ff007c0c */ /* 0x000fc6000bf05270 */
[----:B------:R-:W-:Y:S01]  /*1980*/  @!P2 IMAD.MOV R3, RZ, RZ, -R3 ;  /* 0x000000ffff03a224 */ /* 0x000fe200078e0a03 */
[----:B------:R-:W-:Y:S02]  /*1990*/  @!P1 LOP3.LUT R3, RZ, UR15, RZ, 0x33, !PT ;  /* 0x0000000fff039c12 */ /* 0x000fe4000f8e33ff */
[----:B------:R-:W-:-:S03]  /*19a0*/  @!P3 IADD3 R2, PT, PT, R2, -R9, RZ ;  /* 0x800000090202b210 */ /* 0x000fc60007ffe0ff */
[----:B------:R-:W-:-:S04]  /*19b0*/  IMAD R3, R3, UR5, RZ ;  /* 0x0000000503037c24 */ /* 0x000fc8000f8e02ff */
[----:B------:R-:W-:-:S05]  /*19c0*/  @!P0 LOP3.LUT R2, RZ, UR8, RZ, 0x33, !PT ;  /* 0x00000008ff028c12 */ /* 0x000fca000f8e33ff */
[----:B------:R-:W-:Y:S02]  /*19d0*/  IMAD R9, R3, R2, R0 ;  /* 0x0000000203097224 */ /* 0x000fe400078e0200 */
[----:B--2---:R-:W-:-:S04]  /*19e0*/  IMAD.WIDE R2, R23, 0x4, R6 ;  /* 0x0000000417027825 */ /* 0x004fc800078e0206 */
[----:B------:R-:W-:Y:S01]  /*19f0*/  IMAD.WIDE R6, R9, 0x4, R6 ;  /* 0x0000000409067825 */ /* 0x000fe200078e0206 */
[----:B-----5:R-:W-:Y:S04]  /*1a00*/  STG.E desc[UR10][R2.64], R4 ;  /* 0x0000000402007986 */ /* 0x020fe8000c10190a */
[----:B------:R-:W-:Y:S01]  /*1a10*/  STG.E desc[UR10][R6.64], R5 ;  /* 0x0000000506007986 */ /* 0x000fe2000c10190a */
[----:B------:R-:W-:Y:S05]  /*1a20*/  EXIT ;  /* 0x000000000000794d */ /* 0x000fea0003800000 */
.L_x_32462:
[----:B------:R-:W-:Y:S01]  /*1a30*/  BSSY B2, `(.L_x_32471) ;  /* 0x0000007000027945 */ /* 0x000fe20003800000 */
[----:B------:R-:W-:Y:S01]  /*1a40*/  MOV R26, R22 ;  /* 0x00000016001a7202 */ /* 0x000fe20000000f00 */
[----:B------:R-:W-:Y:S02]  /*1a50*/  IMAD.MOV.U32 R28, RZ, RZ, 0x1c1f ;  /* 0x00001c1fff1c7424 */ /* 0x000fe400078e00ff */
[----:B------:R-:W-:-:S07]  /*1a60*/  IMAD.MOV.U32 R21, RZ, RZ, -0x1 ;  /* 0xffffffffff157424 */ /* 0x000fce00078e00ff */
[----:B-123--:R-:W-:Y:S05]  /*1a70*/  WARPSYNC.COLLECTIVE R21, `(.L_x_32472) ;  /* 0x0000000015087348 */ /* 0x00efea0003c00000 */
[----:B------:R0:W4:Y:S02]  /*1a80*/  SHFL.IDX P3, R21, R19, R26, R28 ;  /* 0x0000001a13157389 */ /* 0x000124000006001c */
[----:B01234-:R-:W-:Y:S05]  /*1a90*/  ENDCOLLECTIVE ;  /* 0x000000000000791b */ /* 0x01ffea0003800000 */
.L_x_32472:
[----:B------:R-:W-:Y:S05]  /*1aa0*/  BSYNC B2 ;  /* 0x0000000000027941 */ /* 0x000fea0003800000 */
.L_x_32471:
[----:B------:R-:W-:Y:S01]  /*1ab0*/  MOV R26, R21 ;  /* 0x00000015001a7202 */ /* 0x000fe20000000f00 */
[----:B------:R-:W-:Y:S06]  /*1ac0*/  BRA `(.L_x_32473) ;  /* 0xfffffff800107947 */ /* 0x000fec000383ffff */
.L_x_32464:
[----:B------:R-:W-:Y:S01]  /*1ad0*/  BSSY B2, `(.L_x_32474) ;  /* 0x0000007000027945 */ /* 0x000fe20003800000 */
[----:B------:R-:W-:Y:S01]  /*1ae0*/  IMAD.MOV.U32 R26, RZ, RZ, R2 ;  /* 0x000000ffff1a7224 */ /* 0x000fe200078e0002 */
[----:B------:R-:W-:Y:S01]  /*1af0*/  MOV R21, 0xffffffff ;  /* 0xffffffff00157802 */ /* 0x000fe20000000f00 */
[----:B------:R-:W-:-:S07]  /*1b00*/  IMAD.MOV.U32 R28, RZ, RZ, 0x1c1f ;  /* 0x00001c1fff1c7424 */ /* 0x000fce00078e00ff */
[----:B0123--:R-:W-:Y:S05]  /*1b10*/  WARPSYNC.COLLECTIVE R21, `(.L_x_32475) ;  /* 0x0000000015087348 */ /* 0x00ffea0003c00000 */
[----:B------:R4:W0:Y:S02]  /*1b20*/  SHFL.IDX P3, R21, R19, R26, R28 ;  /* 0x0000001a13157389 */ /* 0x000824000006001c */
[----:B01234-:R-:W-:Y:S05]  /*1b30*/  ENDCOLLECTIVE ;  /* 0x000000000000791b */ /* 0x01ffea0003800000 */
.L_x_32475:
[----:B------:R-:W-:Y:S05]  /*1b40*/  BSYNC B2 ;  /* 0x0000000000027941 */ /* 0x000fea0003800000 */
.L_x_32474:
[----:B------:R-:W-:Y:S05]  /*1b50*/  BRA `(.L_x_32476) ;  /* 0xfffffff800007947 */ /* 0x000fea000383ffff */
.L_x_32466:
[----:B------:R-:W-:Y:S01]  /*1b60*/  BSSY B2, `(.L_x_32477) ;  /* 0x0000007000027945 */ /* 0x000fe20003800000 */
[----:B------:R-:W-:Y:S01]  /*1b70*/  IMAD.MOV.U32 R26, RZ, RZ, R5 ;  /* 0x000000ffff1a7224 */ /* 0x000fe200078e0005 */
[----:B------:R-:W-:Y:S01]  /*1b80*/  MOV R21, 0xffffffff ;  /* 0xffffffff00157802 */ /* 0x000fe20000000f00 */
[----:B------:R-:W-:-:S07]  /*1b90*/  IMAD.MOV.U32 R28, RZ, RZ, 0x1c1f ;  /* 0x00001c1fff1c7424 */ /* 0x000fce00078e00ff */
[----:B01234-:R-:W-:Y:S05]  /*1ba0*/  WARPSYNC.COLLECTIVE R21, `(.L_x_32478) ;  /* 0x0000000015087348 */ /* 0x01ffea0003c00000 */
[----:B------:R0:W0:Y:S02]  /*1bb0*/  SHFL.IDX P3, R21, R19, R26, R28 ;  /* 0x0000001a13157389 */ /* 0x000024000006001c */
[----:B01234-:R-:W-:Y:S05]  /*1bc0*/  ENDCOLLECTIVE ;  /* 0x000000000000791b */ /* 0x01ffea0003800000 */
.L_x_32478:
[----:B------:R-:W-:Y:S05]  /*1bd0*/  BSYNC B2 ;  /* 0x0000000000027941 */ /* 0x000fea0003800000 */
.L_x_32477:
[----:B------:R-:W-:Y:S05]  /*1be0*/  BRA `(.L_x_32479) ;  /* 0xfffffff400f47947 */ /* 0x000fea000383ffff */
.L_x_32468:
[----:B------:R-:W-:Y:S01]  /*1bf0*/  BSSY B2, `(.L_x_32480) ;  /* 0x0000007000027945 */ /* 0x000fe20003800000 */
[----:B------:R-:W-:Y:S01]  /*1c00*/  IMAD.MOV.U32 R26, RZ, RZ, R6 ;  /* 0x000000ffff1a7224 */ /* 0x000fe200078e0006 */
[----:B------:R-:W-:Y:S01]  /*1c10*/  MOV R21, 0xffffffff ;  /* 0xffffffff00157802 */ /* 0x000fe20000000f00 */
[----:B------:R-:W-:-:S07]  /*1c20*/  IMAD.MOV.U32 R28, RZ, RZ, 0x1c1f ;  /* 0x00001c1fff1c7424 */ /* 0x000fce00078e00ff */
[----:B01234-:R-:W-:Y:S05]  /*1c30*/  WARPSYNC.COLLECTIVE R21, `(.L_x_32481) ;  /* 0x0000000015087348 */ /* 0x01ffea0003c00000 */
[----:B------:R0:W0:Y:S02]  /*1c40*/  SHFL.IDX P3, R21, R19, R26, R28 ;  /* 0x0000001a13157389 */ /* 0x000024000006001c */
[----:B01234-:R-:W-:Y:S05]  /*1c50*/  ENDCOLLECTIVE ;  /* 0x000000000000791b */ /* 0x01ffea0003800000 */
.L_x_32481:
[----:B------:R-:W-:Y:S05]  /*1c60*/  BSYNC B2 ;  /* 0x0000000000027941 */ /* 0x000fea0003800000 */
.L_x_32480:
[----:B------:R-:W-:Y:S01]  /*1c70*/  IMAD.MOV.U32 R18, RZ, RZ, R21 ;  /* 0x000000ffff127224 */ /* 0x000fe200078e0015 */
[----:B------:R-:W-:Y:S06]  /*1c80*/  BRA `(.L_x_32482) ;  /* 0xfffffff400e47947 */ /* 0x000fec000383ffff */
        .weak           $__internal_659_$__cuda_sm20_div_s16
        .type           $__internal_659_$__cuda_sm20_div_s16,@function
        .size           $__internal_659_$__cuda_sm20_div_s16,(.L_x_39162 - $__internal_659_$__cuda_sm20_div_s16)
$__internal_659_$__cuda_sm20_div_s16:
        /* <DEDUP_REMOVED lines=27> */
[----:B------:R-:W-:Y:S05]  /*1e40*/  RET.REL.NODEC R2 `(_Z9cuda_gemmIiLi128ELi1ELi1ELi256ELi4ELi4ELi64ELi0ELi0EEviiiPT_S1_S1_iii) ;  /* 0xffffffe0026c7950 */ /* 0x000fea0003c3ffff */
.L_x_32483:
        /* <DEDUP_REMOVED lines=11> */
.L_x_39162:


//--------------------- .text._Z9cuda_gemmIiLi128ELi1ELi1ELi256ELi2ELi2ELi64ELi1ELi1EEviiiPT_S1_S1_iii --------------------------
	.section	.text._Z9cuda_gemmIiLi128ELi1ELi1ELi256ELi2ELi2ELi64ELi1ELi1EEviiiPT_S1_S1_iii,"ax",@progbits
	.align	128
        .global         _Z9cuda_gemmIiLi128ELi1ELi1ELi256ELi2ELi2ELi64ELi1ELi1EEviiiPT_S1_S1_iii
        .type           _Z9cuda_gemmIiLi128ELi1ELi1ELi256ELi2ELi2ELi64ELi1ELi1EEviiiPT_S1_S1_iii,@function
        .size           _Z9cuda_gemmIiLi128ELi1ELi1ELi256ELi2ELi2ELi64ELi1ELi1EEviiiPT_S1_S1_iii,(.L_x_39883 - _Z9cuda_gemmIiLi128ELi1ELi1ELi256ELi2ELi2ELi64ELi1ELi1EEviiiPT_S1_S1_iii)
        .other          _Z9cuda_gemmIiLi128ELi1ELi1ELi256ELi2ELi2ELi64ELi1ELi1EEviiiPT_S1_S1_iii,@"STO_CUDA_ENTRY STV_DEFAULT"
_Z9cuda_gemmIiLi128ELi1ELi1ELi256ELi2ELi2ELi64ELi1ELi1EEviiiPT_S1_S1_iii:
.text._Z9cuda_gemmIiLi128ELi1ELi1ELi256ELi2ELi2ELi64ELi1ELi1EEviiiPT_S1_S1_iii:
        /* <DEDUP_REMOVED lines=14> */
.L_x_32486:
        /* <DEDUP_REMOVED lines=11> */
.L_x_32485:
[----:B------:R-:W-:Y:S05]  /*0190*/  BSYNC.RECONVERGENT B0 ;  /* 0x0000000000007941 */ /* 0x000fea0003800200 */
.L_x_32484:
[----:B------:R-:W1:Y:S02]  /*01a0*/  LDCU UR4, c[0x0][0x374] ;  /* 0x00006e80ff0477ac */ /* 0x000e640008000800 */
[----:B-1----:R-:W-:-:S13]  /*01b0*/  ISETP.GE.U32.AND P0, PT, R2, UR4, PT ;  /* 0x0000000402007c0c */ /* 0x002fda000bf06070 */
[----:B------:R-:W-:Y:S05]  /*01c0*/  @P0 EXIT ;  /* 0x000000000000094d */ /* 0x000fea0003800000 */
[----:B------:R-:W1:Y:S01]  /*01d0*/  LDC R3, c[0x0][0x360] ;  /* 0x0000d800ff037b82 */ /* 0x000e620000000800 */
[----:B------:R-:W-:Y:S01]  /*01e0*/  ISETP.GT.U32.AND P0, PT, R0, 0x3f, PT ;  /* 0x0000003f0000780c */ /* 0x000fe20003f04070 */
[----:B------:R-:W-:-:S12]  /*01f0*/  BSSY.RECONVERGENT B0, `(.L_x_32487) ;  /* 0x0000058000007945 */ /* 0x000fd80003800200 */
[----:B------:R-:W-:Y:S05]  /*0200*/  @P0 BRA `(.L_x_32488) ;  /* 0x0000000400580947 */ /* 0x000fea0003800000 */
[----:B-1----:R-:W-:Y:S01]  /*0210*/  IMAD.SHL.U32 R20, R3, 0x4, RZ ;  /* 0x0000000403147824 */ /* 0x002fe200078e00ff */
[----:B------:R-:W-:Y:S01]  /*0220*/  SHF.L.U32 R27, R0, 0x2, RZ ;  /* 0x00000002001b7819 */ /* 0x000fe200000006ff */
[----:B------:R-:W-:Y:S02]  /*0230*/  BSSY.RECONVERGENT B1, `(.L_x_32489) ;  /* 0x0000030000017945 */ /* 0x000fe40003800200 */
[----:B------:R-:W1:Y:S01]  /*0240*/  I2F.U32.RP R9, R20 ;  /* 0x0000001400097306 */ /* 0x000e620000209000 */
[----:B------:R-:W-:Y:S01]  /*0250*/  IMAD.MOV R11, RZ, RZ, -R20 ;  /* 0x000000ffff0b7224 */ /* 0x000fe200078e0a14 */
[C---:B------:R-:W-:Y:S01]  /*0260*/  ISETP.NE.U32.AND P2, PT, R20.reuse, RZ, PT ;  /* 0x000000ff1400720c */ /* 0x040fe20003f45070 */
[----:B------:R-:W-:-:S05]  /*0270*/  IMAD.IADD R6, R20, 0x1, R27 ;  /* 0x0000000114067824 */ /* 0x000fca00078e021b */
[C---:B------:R-:W-:Y:S02]  /*0280*/  ISETP.GE.U32.AND P0, PT, R6.reuse, 0x100, PT ;  /* 0x000001000600780c */ /* 0x040fe40003f06070 */
[----:B0-----:R-:W-:Y:S02]  /*0290*/  VIMNMX.U32 R7, PT, PT, R6, 0x100, !PT ;  /* 0x0000010006077848 */ /* 0x001fe40007fe0000 */
[----:B------:R-:W-:Y:S01]  /*02a0*/  SEL R8, RZ, 0x1, P0 ;  /* 0x00000001ff087807 */ /* 0x000fe20000000000 */
[----:B-1----:R-:W0:Y:S03]  /*02b0*/  MUFU.RCP R9, R9 ;  /* 0x0000000900097308 */ /* 0x002e260000001000 */
[----:B------:R-:W-:Y:S01]  /*02c0*/  IADD3 R7, PT, PT, R7, -R6, -R8 ;  /* 0x8000000607077210 */ /* 0x000fe20007ffe808 */
        /* <DEDUP_REMOVED lines=30> */
.L_x_32491:
        /* <DEDUP_REMOVED lines=8> */
.L_x_32490:
[----:B------:R-:W-:Y:S05]  /*0530*/  BSYNC.RECONVERGENT B1 ;  /* 0x0000000000017941 */ /* 0x000fea0003800200 */
.L_x_32489:
        /* <DEDUP_REMOVED lines=11> */
.L_x_32492:
        /* <DEDUP_REMOVED lines=24> */
.L_x_32488:
[----:B------:R-:W-:Y:S05]  /*0770*/  BSYNC.RECONVERGENT B0 ;  /* 0x0000000000007941 */ /* 0x000fea0003800200 */
.L_x_32487:
[----:B------:R-:W3:Y:S08]  /*0780*/  S2UR UR5, SR_CgaCtaId ;  /* 0x00000000000579c3 */ /* 0x000ef00000008800 */
[----:B------:R-:W-:Y:S01]  /*0790*/  BAR.SYNC.DEFER_BLOCKING 0x0 ;  /* 0x0000000000007b1d */ /* 0x000fe20000010000 */
[C---:B--2---:R-:W-:Y:S01]  /*07a0*/  IMAD.SHL.U32 R4, R0.reuse, 0x4, RZ ;  /* 0x0000000400047824 */ /* 0x044fe200078e00ff */
[----:B0-----:R-:W-:Y:S01]  /*07b0*/  LOP3.LUT R7, RZ, 0x1, R0, 0x44, !PT ;  /* 0x00000001ff077812 */ /* 0x001fe200078e4400 */
[----:B-1----:R-:W-:Y:S01]  /*07c0*/  IMAD.SHL.U32 R3, R0, 0x2, RZ ;  /* 0x0000000200037824 */ /* 0x002fe200078e00ff */
[----:B------:R-:W-:-:S02]  /*07d0*/  SHF.L.U32 R15, R2, 0x8, RZ ;  /* 0x00000008020f7819 */ /* 0x000fc400000006ff */
[----:B------:R-:W-:Y:S01]  /*07e0*/  UMOV UR4, 0x400 ;  /* 0x0000040000047882 */ /* 0x000fe20000000000 */
[----:B------:R-:W-:Y:S02]  /*07f0*/  LOP3.LUT R4, R4, 0x4, RZ, 0xc0, !PT ;  /* 0x0000000404047812 */ /* 0x000fe400078ec0ff */
[C-C-:B------:R-:W-:Y:S02]  /*0800*/  LOP3.LUT R5, R3.reuse, 0x1, R0.reuse, 0xf8, !PT ;  /* 0x0000000103057812 */ /* 0x140fe400078ef800 */
[----:B------:R-:W-:Y:S02]  /*0810*/  LOP3.LUT R3, R3, 0x1, R0, 0xf4, !PT ;  /* 0x0000000103037812 */ /* 0x000fe400078ef400 */
[----:B------:R-:W-:Y:S01]  /*0820*/  LOP3.LUT R15, R15, R0, RZ, 0xfc, !PT ;  /* 0x000000000f0f7212 */ /* 0x000fe200078efcff */
[----:B---3--:R-:W-:Y:S02]  /*0830*/  ULEA UR8, UR5, UR4, 0x18 ;  /* 0x0000000405087291 */ /* 0x008fe4000f8ec0ff */
[----:B------:R-:W-:-:S04]  /*0840*/  UIADD3 UR4, UPT, UPT, UR4, 0x80, URZ ;  /* 0x0000008004047890 */ /* 0x000fc8000fffe0ff */
[----:B------:R-:W-:-:S03]  /*0850*/  ULEA UR4, UR5, UR4, 0x18 ;  /* 0x0000000405047291 */ /* 0x000fc6000f8ec0ff */
[----:B------:R-:W0:Y:S03]  /*0860*/  LDS R10, [R4+UR8] ;  /* 0x00000008040a7984 */ /* 0x000e260008000800 */
[----:B------:R-:W-:Y:S01]  /*0870*/  LEA R6, R5, UR4, 0x2 ;  /* 0x0000000405067c11 */ /* 0x000fe2000f8e10ff */
[----:B------:R1:W2:Y:S01]  /*0880*/  LDS R12, [R4+UR8+0xc] ;  /* 0x00000c08040c7984 */ /* 0x0002a20008000800 */
[----:B------:R-:W-:Y:S02]  /*0890*/  LEA R8, R3, UR4, 0x2 ;  /* 0x0000000403087c11 */ /* 0x000fe4000f8e10ff */
[----:B------:R-:W-:Y:S02]  /*08a0*/  LOP3.LUT R3, R0, 0x1, RZ, 0xc0, !PT ;  /* 0x0000000100037812 */ /* 0x000fe400078ec0ff */
[----:B------:R-:W-:Y:S01]  /*08b0*/  LDS R6, [R6] ;  /* 0x0000000006067984 */ /* 0x000fe20000000800 */
[----:B-1----:R-:W1:Y:S03]  /*08c0*/  LDC.64 R4, c[0x0][0x3a0] ;  /* 0x0000e800ff047b82 */ /* 0x002e660000000a00 */
[----:B------:R-:W-:Y:S01]  /*08d0*/  LDS R8, [R8] ;  /* 0x0000000008087984 */ /* 0x000fe20000000800 */
[----:B-1----:R-:W-:-:S03]  /*08e0*/  IMAD.WIDE.U32 R4, R15, 0x4, R4 ;  /* 0x000000040f047825 */ /* 0x002fc600078e0004 */
[----:B0-----:R-:W0:Y:S04]  /*08f0*/  SHFL.IDX PT, R9, R10, R3, 0x1e1f ;  /* 0x001e1f030a097589 */ /* 0x001e2800000e0000 */
[----:B--2---:R-:W1:Y:S04]  /*0900*/  SHFL.IDX PT, R13, R12, R3, 0x1e1f ;  /* 0x001e1f030c0d7589 */ /* 0x004e6800000e0000 */
[----:B------:R-:W2:Y:S04]  /*0910*/  SHFL.IDX PT, R11, R10, R7, 0x1e1f ;  /* 0x001e1f070a0b7589 */ /* 0x000ea800000e0000 */
[----:B------:R-:W3:Y:S01]  /*0920*/  SHFL.IDX PT, R14, R12, R7, 0x1e1f ;  /* 0x001e1f070c0e7589 */ /* 0x000ee200000e0000 */
[----:B0-----:R-:W-:-:S02]  /*0930*/  IMAD R9, R6, R9, RZ ;  /* 0x0000000906097224 */ /* 0x001fc400078e02ff */
[----:B-1----:R-:W-:Y:S02]  /*0940*/  IMAD R13, R6, R13, RZ ;  /* 0x0000000d060d7224 */ /* 0x002fe400078e02ff */
[C---:B--2---:R-:W-:Y:S01]  /*0950*/  IMAD R9, R8.reuse, R11, R9 ;  /* 0x0000000b08097224 */ /* 0x044fe200078e0209 */
[----:B------:R-:W-:Y:S01]  /*0960*/  BAR.SYNC.DEFER_BLOCKING 0x0 ;  /* 0x0000000000007b1d */ /* 0x000fe20000010000 */
[----:B---3--:R-:W-:-:S05]  /*0970*/  IMAD R13, R8, R14, R13 ;  /* 0x0000000e080d7224 */ /* 0x008fca00078e020d */
[----:B------:R-:W-:Y:S04]  /*0980*/  STG.E desc[UR6][R4.64], R9 ;  /* 0x0000000904007986 */ /* 0x000fe8000c101906 */
[----:B------:R-:W-:Y:S01]  /*0990*/  STG.E desc[UR6][R4.64+0x200], R13 ;  /* 0x0002000d04007986 */ /* 0x000fe2000c101906 */
[----:B------:R-:W-:Y:S05]  /*09a0*/  EXIT ;  /* 0x000000000000794d */ /* 0x000fea0003800000 */
.L_x_32493:
        /* <DEDUP_REMOVED lines=13> */
.L_x_39883:


//--------------------- .text._Z9cuda_gemmIiLi128ELi1ELi1ELi256ELi2ELi2ELi64ELi1ELi0EEviiiPT_S1_S1_iii --------------------------
	.section	.text._Z9cuda_gemmIiLi128ELi1ELi1ELi256ELi2ELi2ELi64ELi1ELi0EEviiiPT_S1_S1_iii,"ax",@progbits
	.align	128
        .global         _Z9cuda_gemmIiLi128ELi1ELi1ELi256ELi2ELi2ELi64ELi1ELi0EEviiiPT_S1_S1_iii
        .type           _Z9cuda_gemmIiLi128ELi1ELi1ELi256ELi2ELi2ELi64ELi1ELi0EEviiiPT_S1_S1_iii,@function
        .size           _Z9cuda_gemmIiLi128ELi1ELi1ELi256ELi2ELi2ELi64ELi1ELi0EEviiiPT_S1_S1_iii,(.L_x_39163 - _Z9cuda_gemmIiLi128ELi1ELi1ELi256ELi2ELi2ELi64ELi1ELi0EEviiiPT_S1_S1_iii)
        .other          _Z9cuda_gemmIiLi128ELi1ELi1ELi256ELi2ELi2ELi64ELi1ELi0EEviiiPT_S1_S1_iii,@"STO_CUDA_ENTRY STV_DEFAULT"
_Z9cuda_gemmIiLi128ELi1ELi1ELi256ELi2ELi2ELi64ELi1ELi0EEviiiPT_S1_S1_iii:
.text._Z9cuda_gemmIiLi128ELi1ELi1ELi256ELi2ELi2ELi64ELi1ELi0EEviiiPT_S1_S1_iii:
        /* <DEDUP_REMOVED lines=59> */
.L_x_32496:
        /* <DEDUP_REMOVED lines=14> */
[-C--:B------:R-:W-:Y:S02]  /*0490*/  @P2 IADD3 R18, PT, PT, R18, -R3.reuse, RZ ;  /* 0x8000000312122210 */ /* 0x080fe40007ffe0ff */
[----:B------:R-:W-:Y:S02]  /*04a0*/  ISETP.GE.U32.AND P2, PT, R12, R0, PT ;  /* 0x000000000c00720c */ /* 0x000fe40003f46070 */
[----:B------:R-:W-:-:S07]  /*04b0*/  ISETP.GE.U32.AND P4, PT, R18, R3, PT ;  /* 0x000000031200720c */ /* 0x000fce0003f86070 */
[----:B------:R-:W-:-:S05]  /*04c0*/  @P3 IMAD.IADD R13, R13, 0x1, -R2 ;  /* 0x000000010d0d3824 */ /* 0x000fca00078e0a02 */
[----:B------:R-:W-:Y:S01]  /*04d0*/  SEL R13, R14, R13, !P0 ;  /* 0x0000000d0e0d7207 */ /* 0x000fe20004000000 */
[----:B------:R-:W-:-:S04]  /*04e0*/  @P4 VIADD R16, R16, 0x1 ;  /* 0x0000000110104836 */ /* 0x000fc80000000000 */
[----:B------:R-:W-:Y:S01]  /*04f0*/  IMAD R13, R13, 0xc, R10 ;  /* 0x0000000c0d0d7824 */ /* 0x000fe200078e020a */
[----:B------:R-:W-:-:S04]  /*0500*/  SEL R16, R17, R16, !P1 ;  /* 0x0000001011107207 */ /* 0x000fc80004800000 */
[----:B------:R-:W-:-:S05]  /*0510*/  LEA R13, R16, R13, 0x2 ;  /* 0x0000000d100d7211 */ /* 0x000fca00078e10ff */
[----:B--2---:R0:W-:Y:S01]  /*0520*/  STS [R13], R8 ;  /* 0x000000080d007388 */ /* 0x0041e20000000800 */
[----:B------:R-:W-:Y:S05]  /*0530*/  @!P2 BRA `(.L_x_32496) ;  /* 0xfffffffc009ca947 */ /* 0x000fea000383ffff */
.L_x_32495:
[----:B------:R-:W-:Y:S05]  /*0540*/  BSYNC.RECONVERGENT B0 ;  /* 0x0000000000007941 */ /* 0x000fea0003800200 */
.L_x_32494:
[----:B------:R-:W-:Y:S01]  /*0550*/  IMAD.MOV.U32 R4, RZ, RZ, 0x80 ;  /* 0x00000080ff047424 */ /* 0x000fe200078e00ff */
[----:B------:R-:W-:-:S07]  /*0560*/  MOV R7, 0x580 ;  /* 0x0000058000077802 */ /* 0x000fce0000000f00 */
[----:B0-----:R-:W-:Y:S05]  /*0570*/  CALL.REL.NOINC `($__internal_660_$__cuda_sm20_div_s16) ;  /* 0x0000001800c47944 */ /* 0x001fea0003c00000 */
[----:B------:R-:W-:Y:S01]  /*0580*/  PRMT R18, R5, 0x9910, RZ ;  /* 0x0000991005127816 */ /* 0x000fe200000000ff */
[----:B------:R-:W-:Y:S01]  /*0590*/  IMAD.MOV.U32 R4, RZ, RZ, 0x2 ;  /* 0x00000002ff047424 */ /* 0x000fe200078e00ff */
[----:B------:R-:W-:Y:S02]  /*05a0*/  MOV R7, 0x5d0 ;  /* 0x000005d000077802 */ /* 0x000fe40000000f00 */
[----:B------:R-:W-:-:S07]  /*05b0*/  MOV R6, R18 ;  /* 0x0000001200067202 */ /* 0x000fce0000000f00 */
[----:B------:R-:W-:Y:S05]  /*05c0*/  CALL.REL.NOINC `($__internal_660_$__cuda_sm20_div_s16) ;  /* 0x0000001800b07944 */ /* 0x000fea0003c00000 */
[----:B------:R-:W0:Y:S01]  /*05d0*/  I2F.U32.RP R0, R19 ;  /* 0x0000001300007306 */ /* 0x000e220000209000 */
[----:B------:R-:W-:Y:S01]  /*05e0*/  IMAD.MOV R7, RZ, RZ, -R19 ;  /* 0x000000ffff077224 */ /* 0x000fe200078e0a13 */
[----:B------:R-:W1:Y:S01]  /*05f0*/  S2R R17, SR_CTAID.Y ;  /* 0x0000000000117919 */ /* 0x000e620000002600 */
[----:B------:R-:W1:Y:S01]  /*0600*/  LDCU UR4, c[0x0][0x374] ;  /* 0x00006e80ff0477ac */ /* 0x000e620008000800 */
[----:B------:R-:W-:-:S04]  /*0610*/  ISETP.NE.U32.AND P2, PT, R19, RZ, PT ;  /* 0x000000ff1300720c */ /* 0x000fc80003f45070 */
[----:B0-----:R-:W0:Y:S02]  /*0620*/  MUFU.RCP R0, R0 ;  /* 0x0000000000007308 */ /* 0x001e240000001000 */
[----:B0-----:R-:W-:Y:S01]  /*0630*/  VIADD R2, R0, 0xffffffe ;  /* 0x0ffffffe00027836 */ /* 0x001fe20000000000 */
[----:B-1----:R-:W-:-:S05]  /*0640*/  ISETP.GE.U32.AND P3, PT, R17, UR4, PT ;  /* 0x0000000411007c0c */ /* 0x002fca000bf66070 */
        /* <DEDUP_REMOVED lines=10> */
[----:B------:R-:W-:Y:S01]  /*06f0*/  ISETP.GE.U32.AND P1, PT, R0, R19, PT ;  /* 0x000000130000720c */ /* 0x000fe20003f26070 */
[----:B------:R-:W-:-:S12]  /*0700*/  @P3 EXIT ;  /* 0x000000000000394d */ /* 0x000fd80003800000 */
[----:B------:R0:W-:Y:S01]  /*0710*/  STL.64 [R1], RZ ;  /* 0x000000ff01007387 */ /* 0x0001e20000100a00 */
[----:B------:R-:W1:Y:S01]  /*0720*/  LDC R16, c[0x0][0x360] ;  /* 0x0000d800ff107b82 */ /* 0x000e620000000800 */
[----:B------:R-:W-:Y:S01]  /*0730*/  @P1 VIADD R23, R23, 0x1 ;  /* 0x0000000117171836 */ /* 0x000fe20000000000 */
[----:B------:R-:W-:Y:S01]  /*0740*/  ISETP.GT.U32.AND P0, PT, R21, 0x3f, PT ;  /* 0x0000003f1500780c */ /* 0x000fe20003f04070 */
[----:B------:R-:W-:Y:S01]  /*0750*/  BSSY.RECONVERGENT B0, `(.L_x_32497) ;  /* 0x0000058000007945 */ /* 0x000fe20003800200 */
[----:B------:R-:W-:Y:S02]  /*0760*/  @!P2 LOP3.LUT R23, RZ, R19, RZ, 0x33, !PT ;  /* 0x00000013ff17a212 */ /* 0x000fe400078e33ff */
[----:B------:R-:W-:Y:S02]  /*0770*/  PRMT R2, R5, 0x9910, RZ ;  /* 0x0000991005027816 */ /* 0x000fe400000000ff */
[----:B------:R-:W-:-:S05]  /*0780*/  IADD3 R0, PT, PT, -R23, RZ, RZ ;  /* 0x000000ff17007210 */ /* 0x000fca0007ffe1ff */
[----:B------:R-:W-:-:S05]  /*0790*/  IMAD R3, R19, R0, R21 ;  /* 0x0000000013037224 */ /* 0x000fca00078e0215 */
[----:B------:R-:W-:Y:S01]  /*07a0*/  LOP3.LUT R0, R3, 0x1, RZ, 0xc0, !PT ;  /* 0x0000000103007812 */ /* 0x000fe200078ec0ff */
[----:B0-----:R-:W-:Y:S06]  /*07b0*/  @P0 BRA `(.L_x_32498) ;  /* 0x0000000400440947 */ /* 0x001fec0003800000 */
[----:B-1----:R-:W-:Y:S01]  /*07c0*/  IMAD.SHL.U32 R22, R16, 0x4, RZ ;  /* 0x0000000410167824 */ /* 0x002fe200078e00ff */
[----:B------:R-:W-:Y:S01]  /*07d0*/  BSSY.RECONVERGENT B1, `(.L_x_32499) ;  /* 0x000002f000017945 */ /* 0x000fe20003800200 */
[----:B------:R-:W-:Y:S02]  /*07e0*/  IMAD.SHL.U32 R24, R21, 0x4, RZ ;  /* 0x0000000415187824 */ /* 0x000fe400078e00ff */
[----:B------:R-:W0:Y:S01]  /*07f0*/  I2F.U32.RP R9, R22 ;  /* 0x0000001600097306 */ /* 0x000e220000209000 */
[----:B------:R-:W-:Y:S01]  /*0800*/  IADD3 R11, PT, PT, RZ, -R22, RZ ;  /* 0x80000016ff0b7210 */ /* 0x000fe20007ffe0ff */
        /* <DEDUP_REMOVED lines=33> */
.L_x_32501:
[----:B0-----:R-:W0:Y:S01]  /*0a20*/  LDC.64 R4, c[0x0][0x390] ;  /* 0x0000e400ff047b82 */ /* 0x001e220000000a00 */
[----:B------:R-:W-:-:S04]  /*0a30*/  IMAD R7, R17, 0x100, R24 ;  /* 0x0000010011077824 */ /* 0x000fc800078e0218 */
[----:B0-----:R-:W-:-:S06]  /*0a40*/  IMAD.WIDE.U32 R4, R7, 0x4, R4 ;  /* 0x0000000407047825 */ /* 0x001fcc00078e0004 */
[----:B------:R-:W2:Y:S01]  /*0a50*/  LDG.E.128 R4, desc[UR8][R4.64] ;  /* 0x0000000804047981 */ /* 0x000ea2000c1e1d00 */
[----:B------:R-:W-:Y:S01]  /*0a60*/  IMAD R10, R24, 0x4, R11 ;  /* 0x00000004180a7824 */ /* 0x000fe200078e020b */
[----:B------:R-:W-:Y:S01]  /*0a70*/  IADD3 R9, PT, PT, R9, 0x1, RZ ;  /* 0x0000000109097810 */ /* 0x000fe20007ffe0ff */
[----:B------:R-:W-:-:S03]  /*0a80*/  IMAD.IADD R24, R22, 0x1, R24 ;  /* 0x0000000116187824 */ /* 0x000fc600078e0218 */
[----:B------:R-:W-:Y:S01]  /*0a90*/  ISETP.NE.AND P0, PT, R9, R8, PT ;  /* 0x000000080900720c */ /* 0x000fe20003f05270 */
[----:B--2---:R0:W-:-:S12]  /*0aa0*/  STS.128 [R10], R4 ;  /* 0x000000040a007388 */ /* 0x0041d80000000c00 */
[----:B------:R-:W-:Y:S05]  /*0ab0*/  @P0 BRA `(.L_x_32501) ;  /* 0xfffffffc00d80947 */ /* 0x000fea000383ffff */
.L_x_32500:
[----:B------:R-:W-:Y:S05]  /*0ac0*/  BSYNC.RECONVERGENT B1 ;  /* 0x0000000000017941 */ /* 0x000fea0003800200 */
.L_x_32499:
[----:B------:R-:W-:Y:S05]  /*0ad0*/  @!P1 BRA `(.L_x_32498) ;  /* 0x00000000007c9947 */ /* 0x000fea0003800000 */
[----:B------:R-:W1:Y:S01]  /*0ae0*/  S2R R25, SR_CgaCtaId ;  /* 0x0000000000197919 */ /* 0x000e620000008800 */
[----:B------:R-:W2:Y:S01]  /*0af0*/  LDC.64 R28, c[0x0][0x390] ;  /* 0x0000e400ff1c7b82 */ /* 0x000ea20000000a00 */
[----:B0-----:R-:W-:-:S05]  /*0b00*/  MOV R4, 0x400 ;  /* 0x0000040000047802 */ /* 0x001fca0000000f00 */
[----:B------:R-:W-:-:S05]  /*0b10*/  VIADD R4, R4, 0x80 ;  /* 0x0000008004047836 */ /* 0x000fca0000000000 */
[----:B-1----:R-:W-:-:S07]  /*0b20*/  LEA R25, R25, R4, 0x18 ;  /* 0x0000000419197211 */ /* 0x002fce00078ec0ff */
.L_x_32502:
[----:B---3--:R-:W-:-:S05]  /*0b30*/  LEA R11, R17, R24, 0x8 ;  /* 0x00000018110b7211 */ /* 0x008fca00078e40ff */
[----:B--2---:R-:W-:-:S05]  /*0b40*/  IMAD.WIDE R10, R11, 0x4, R28 ;  /* 0x000000040b0a7825 */ /* 0x004fca00078e021c */
[----:B------:R-:W2:Y:S01]  /*0b50*/  LDG.E.128 R4, desc[UR8][R10.64] ;  /* 0x000000080a047981 */ /* 0x000ea2000c1e1d00 */
[----:B------:R-:W-:Y:S02]  /*0b60*/  IMAD.IADD R12, R22, 0x1, R24 ;  /* 0x00000001160c7824 */ /* 0x000fe400078e0218 */
[----:B------:R-:W-:Y:S02]  /*0b70*/  IMAD R24, R24, 0x4, R25 ;  /* 0x0000000418187824 */ /* 0x000fe400078e0219 */
[----:B------:R-:W-:Y:S01]  /*0b80*/  IMAD R9, R17, 0x100, R12 ;  /* 0x0000010011097824 */ /* 0x000fe200078e020c */
[----:B------:R-:W-:-:S03]  /*0b90*/  IADD3 R12, PT, PT, R22, R12, RZ ;  /* 0x0000000c160c7210 */ /* 0x000fc60007ffe0ff */
[----:B------:R-:W-:Y:S01]  /*0ba0*/  IMAD.WIDE R8, R9, 0x4, R28 ;  /* 0x0000000409087825 */ /* 0x000fe200078e021c */
[----:B------:R-:W-:-:S03]  /*0bb0*/  LEA R13, R17, R12, 0x8 ;  /* 0x0000000c110d7211 */ /* 0x000fc600078e40ff */
[----:B------:R-:W-:-:S04]  /*0bc0*/  IMAD.IADD R26, R22, 0x1, R12 ;  /* 0x00000001161a7824 */ /* 0x000fc800078e020c */
[----:B------:R-:W-:Y:S01]  /*0bd0*/  IMAD R15, R17, 0x100, R26 ;  /* 0x00000100110f7824 */ /* 0x000fe200078e021a */
[----:B--2---:R0:W-:Y:S04]  /*0be0*/  STS.128 [R24], R4 ;  /* 0x0000000418007388 */ /* 0x0041e80000000c00 */
[----:B0-----:R0:W2:Y:S02]  /*0bf0*/  LDG.E.128 R4, desc[UR8][R8.64] ;  /* 0x0000000808047981 */ /* 0x0010a4000c1e1d00 */
[----:B0-----:R-:W-:-:S04]  /*0c00*/  IMAD.WIDE R8, R13, 0x4, R28 ;  /* 0x000000040d087825 */ /* 0x001fc800078e021c */
[----:B------:R-:W-:Y:S02]  /*0c10*/  IMAD.WIDE R12, R15, 0x4, R28 ;  /* 0x000000040f0c7825 */ /* 0x000fe400078e021c */
[----:B------:R-:W3:Y:S04]  /*0c20*/  LDG.E.128 R8, desc[UR8][R8.64] ;  /* 0x0000000808087981 */ /* 0x000ee8000c1e1d00 */
[----:B------:R-:W4:Y:S01]  /*0c30*/  LDG.E.128 R12, desc[UR8][R12.64] ;  /* 0x000000080c0c7981 */ /* 0x000f22000c1e1d00 */
[----:B------:R-:W-:Y:S02]  /*0c40*/  IMAD R27, R16, 0x10, R24 ;  /* 0x00000010101b7824 */ /* 0x000fe400078e0218 */
[----:B------:R-:W-:-:S05]  /*0c50*/  IMAD.IADD R24, R22, 0x1, R26 ;  /* 0x0000000116187824 */ /* 0x000fca00078e021a */
[----:B------:R-:W-:Y:S01]  /*0c60*/  ISETP.GE.U32.AND P0, PT, R24, 0x100, PT ;  /* 0x000001001800780c */ /* 0x000fe20003f06070 */
[----:B--2---:R0:W-:Y:S02]  /*0c70*/  STS.128 [R27], R4 ;  /* 0x000000041b007388 */ /* 0x0041e40000000c00 */
[----:B0-----:R-:W-:-:S05]  /*0c80*/  LEA R27, R16, R27, 0x4 ;  /* 0x0000001b101b7211 */ /* 0x001fca00078e20ff */
[----:B------:R-:W-:Y:S01]  /*0c90*/  IMAD R4, R16, 0x10, R27 ;  /* 0x0000001010047824 */ /* 0x000fe200078e021b */
[----:B---3--:R3:W-:Y:S04]  /*0ca0*/  STS.128 [R27], R8 ;  /* 0x000000081b007388 */ /* 0x0087e80000000c00 */
[----:B----4-:R3:W-:Y:S01]  /*0cb0*/  STS.128 [R4], R12 ;  /* 0x0000000c04007388 */ /* 0x0107e20000000c00 */
[----:B------:R-:W-:Y:S05]  /*0cc0*/  @!P0 BRA `(.L_x_32502) ;  /* 0xfffffffc00988947 */ /* 0x000fea000383ffff */
.L_x_32498:
[----:B------:R-:W-:Y:S05]  /*0cd0*/  BSYNC.RECONVERGENT B0 ;  /* 0x0000000000007941 */ /* 0x000fea0003800200 */
.L_x_32497:
[----:B------:R-:W-:Y:S01]  /*0ce0*/  BAR.SYNC.DEFER_BLOCKING 0x0 ;  /* 0x0000000000007b1d */ /* 0x000fe20000010000 */
[----:B------:R-:W-:Y:S02]  /*0cf0*/  ISETP.GE.AND P0, PT, R20, 0x1, PT ;  /* 0x000000011400780c */ /* 0x000fe40003f06270 */
[----:B0--3--:R-:W-:-:S11]  /*0d00*/  CS2R R4, SRZ ;  /* 0x0000000000047805 */ /* 0x009fd6000001ff00 */
[----:B------:R-:W-:Y:S05]  /*0d10*/  @!P0 BRA `(.L_x_32503) ;  /* 0x0000000c00388947 */ /* 0x000fea0003800000 */
[----:B------:R-:W0:Y:S01]  /*0d20*/  I2F.U32.RP R8, R18 ;  /* 0x0000001200087306 */ /* 0x000e220000209000 */
[----:B------:R-:W2:Y:S01]  /*0d30*/  LDCU UR4, c[0x0][0x3a8] ;  /* 0x00007500ff0477ac */ /* 0x000ea20008000800 */
[C---:B------:R-:W-:Y:S01]  /*0d40*/  IMAD.IADD R4, R18.reuse, 0x1, R23 ;  /* 0x0000000112047824 */ /* 0x040fe200078e0217 */
[----:B------:R-:W-:Y:S01]  /*0d50*/  ISETP.NE.U32.AND P0, PT, R18, RZ, PT ;  /* 0x000000ff1200720c */ /* 0x000fe20003f05070 */
[----:B------:R-:W-:Y:S01]  /*0d60*/  IMAD.MOV R9, RZ, RZ, -R18 ;  /* 0x000000ffff097224 */ /* 0x000fe200078e0a12 */
[----:B------:R-:W-:Y:S01]  /*0d70*/  IADD3 R26, PT, PT, R0, 0x1, RZ ;  /* 0x00000001001a7810 */ /* 0x000fe20007ffe0ff */
[----:B------:R-:W-:Y:S01]  /*0d80*/  BSSY B1, `(.L_x_32504) ;  /* 0x00000c6000017945 */ /* 0x000fe20003800000 */
[----:B------:R-:W-:Y:S01]  /*0d90*/  IADD3 R7, PT, PT, R4, 0x1, RZ ;  /* 0x0000000104077810 */ /* 0x000fe20007ffe0ff */
[----:B------:R-:W-:Y:S01]  /*0da0*/  IMAD.MOV.U32 R22, RZ, RZ, RZ ;  /* 0x000000ffff167224 */ /* 0x000fe200078e00ff */
[----:B------:R-:W-:Y:S01]  /*0db0*/  MOV R25, RZ ;  /* 0x000000ff00197202 */ /* 0x000fe20000000f00 */
[----:B0-----:R-:W0:Y:S01]  /*0dc0*/  MUFU.RCP R8, R8 ;  /* 0x0000000800087308 */ /* 0x001e220000001000 */
[----:B--2---:R-:W-:-:S04]  /*0dd0*/  UISETP.LT.AND UP0, UPT, UR4, 0x2, UPT ;  /* 0x000000020400788c */ /* 0x004fc8000bf01270 */
[----:B------:R-:W-:-:S06]  /*0de0*/  USEL UR4, UR4, 0x2, UP0 ;  /* 0x0000000204047887 */ /* 0x000fcc0008000000 */
[C---:B------:R-:W-:Y:S02]  /*0df0*/  ISETP.GE.AND P1, PT, R4.reuse, UR4, PT ;  /* 0x0000000404007c0c */ /* 0x040fe4000bf26270 */
[----:B------:R-:W-:Y:S02]  /*0e00*/  VIMNMX R6, PT, PT, R4, UR4, !PT ;  /* 0x0000000404067c48 */ /* 0x000fe4000ffe0100 */
[----:B0-----:R-:W-:-:S06]  /*0e10*/  IADD3 R5, PT, PT, R8, 0xffffffe, RZ ;  /* 0x0ffffffe08057810 */ /* 0x001fcc0007ffe0ff */
[----:B------:R-:W0:Y:S03]  /*0e20*/  F2I.FTZ.U32.TRUNC.NTZ R5, R5 ;  /* 0x0000000500057305 */ /* 0x000e26000021f000 */
[----:B------:R-:W-:Y:S02]  /*0e30*/  @P1 IMAD.MOV R7, RZ, RZ, R4 ;  /* 0x000000ffff071224 */ /* 0x000fe400078e0204 */
[----:B------:R-:W-:-:S03]  /*0e40*/  IMAD.MOV.U32 R4, RZ, RZ, RZ ;  /* 0x000000ffff047224 */ /* 0x000fc600078e00ff */
[----:B------:R-:W-:Y:S01]  /*0e50*/  IADD3 R7, PT, PT, R6, -R7, RZ ;  /* 0x8000000706077210 */ /* 0x000fe20007ffe0ff */
[----:B0-----:R-:W-:-:S04]  /*0e60*/  IMAD R9, R9, R5, RZ ;  /* 0x0000000509097224 */ /* 0x001fc800078e02ff */
        /* <DEDUP_REMOVED lines=9> */
[----:B------:R-:W-:Y:S02]  /*0f00*/  SEL R7, RZ, 0x1, P1 ;  /* 0x00000001ff077807 */ /* 0x000fe40000800000 */
[-C--:B0-----:R-:W-:Y:S02]  /*0f10*/  ISETP.GE.AND P3, PT, R0, R5.reuse, PT ;  /* 0x000000050000720c */ /* 0x081fe40003f66270 */
[----:B------:R-:W-:Y:S02]  /*0f20*/  ISETP.GE.AND P4, PT, R26, R5, PT ;  /* 0x000000051a00720c */ /* 0x000fe40003f86270 */
[C---:B------:R-:W-:Y:S02]  /*0f30*/  SEL R27, R5.reuse, RZ, P3 ;  /* 0x000000ff051b7207 */ /* 0x040fe40001800000 */
[----:B------:R-:W-:-:S02]  /*0f40*/  SEL R5, R5, RZ, P4 ;  /* 0x000000ff05057207 */ /* 0x000fc40002000000 */
[----:B------:R-:W-:Y:S01]  /*0f50*/  IADD3 R27, PT, PT, R0, -R27, RZ ;  /* 0x8000001b001b7210 */ /* 0x000fe20007ffe0ff */
[----:B------:R-:W-:Y:S01]  /*0f60*/  @P2 VIADD R4, R4, 0x1 ;  /* 0x0000000104042836 */ /* 0x000fe20000000000 */
[----:B------:R-:W-:Y:S01]  /*0f70*/  @!P0 LOP3.LUT R4, RZ, R18, RZ, 0x33, !PT ;  /* 0x00000012ff048212 */ /* 0x000fe200078e33ff */
[----:B------:R-:W-:-:S04]  /*0f80*/  IMAD.IADD R26, R26, 0x1, -R5 ;  /* 0x000000011a1a7824 */ /* 0x000fc800078e0a05 */
[----:B------:R-:W-:-:S07]  /*0f90*/  IMAD.IADD R24, R4, 0x1, R7 ;  /* 0x0000000104187824 */ /* 0x000fce00078e0207 */
.L_x_32525:
[----:B-1----:R-:W1:Y:S01]  /*0fa0*/  LDCU UR5, c[0x0][0x3ac] ;  /* 0x00007580ff0577ac */ /* 0x002e620008000800 */
[----:B--2---:R-:W-:Y:S01]  /*0fb0*/  IMAD.IADD R7, R3, 0x1, R22 ;  /* 0x0000000103077824 */ /* 0x004fe200078e0216 */
[----:B------:R-:W-:Y:S02]  /*0fc0*/  IADD3 R22, PT, PT, R19, R22, RZ ;  /* 0x0000001613167210 */ /* 0x000fe40007ffe0ff */
[----:B------:R-:W-:Y:S02]  /*0fd0*/  ISETP.GE.AND P3, PT, R23, UR4, PT ;  /* 0x0000000417007c0c */ /* 0x000fe4000bf66270 */
[----:B------:R-:W-:Y:S02]  /*0fe0*/  ISETP.GE.AND P0, PT, R22, R20, PT ;  /* 0x000000141600720c */ /* 0x000fe40003f06270 */
[----:B------:R-:W-:Y:S01]  /*0ff0*/  LOP3.LUT R5, R3, 0x1, RZ, 0xc0, !PT ;  /* 0x0000000103057812 */ /* 0x000fe200078ec0ff */
[----:B-1----:R-:W-:-:S05]  /*1000*/  IMAD.U32 R16, RZ, RZ, UR5 ;  /* 0x00000005ff107e24 */ /* 0x002fca000f8e00ff */
[C---:B------:R-:W-:Y:S02]  /*1010*/  ISETP.GT.AND P2, PT, R16.reuse, RZ, PT ;  /* 0x000000ff1000720c */ /* 0x040fe40003f44270 */
[----:B------:R-:W-:-:S11]  /*1020*/  ISETP.GE.AND P1, PT, R16, 0x2, PT ;  /* 0x000000021000780c */ /* 0x000fd60003f26270 */
[----:B0--34-:R-:W-:Y:S05]  /*1030*/  @!P2 BRA `(.L_x_32505) ;  /* 0x00000000001ca947 */ /* 0x019fea0003800000 */
[----:B------:R-:W0:Y:S01]  /*1040*/  S2UR UR6, SR_CgaCtaId ;  /* 0x00000000000679c3 */ /* 0x000e220000008800 */
[----:B------:R-:W-:Y:S01]  /*1050*/  UMOV UR5, 0x400 ;  /* 0x0000040000057882 */ /* 0x000fe20000000000 */
[----:B------:R-:W-:Y:S01]  /*1060*/  IMAD R0, R7, R16, R5 ;  /* 0x0000001007007224 */ /* 0x000fe200078e0205 */
[----:B------:R-:W-:-:S04]  /*1070*/  UIADD3 UR5, UPT, UPT, UR5, 0x80, URZ ;  /* 0x0000008005057890 */ /* 0x000fc8000fffe0ff */
[----:B0-----:R-:W-:-:S06]  /*1080*/  ULEA UR5, UR6, UR5, 0x18 ;  /* 0x0000000506057291 */ /* 0x001fcc000f8ec0ff */
[----:B------:R-:W-:-:S05]  /*1090*/  LEA R0, R0, UR5, 0x2 ;  /* 0x0000000500007c11 */ /* 0x000fca000f8e10ff */
[----:B------:R0:W1:Y:S02]  /*10a0*/  LDS R15, [R0] ;  /* 0x00000000000f7984 */ /* 0x0000640000000800 */
.L_x_32505:
        /* <DEDUP_REMOVED lines=9> */
.L_x_32506:
[----:B------:R-:W-:Y:S04]  /*1140*/  BSSY B0, `(.L_x_32507) ;  /* 0x0000087000007945 */ /* 0x000fe80003800000 */
[----:B------:R-:W-:Y:S05]  /*1150*/  @P3 BRA `(.L_x_32508) ;  /* 0x0000000800143947 */ /* 0x000fea0003800000 */
[----:B------:R-:W-:Y:S01]  /*1160*/  ISETP.NE.AND P2, PT, R24, RZ, PT ;  /* 0x000000ff1800720c */ /* 0x000fe20003f45270 */
[----:B------:R-:W-:Y:S01]  /*1170*/  BSSY B2, `(.L_x_32509) ;  /* 0x0000059000027945 */ /* 0x000fe20003800000 */
[----:B------:R-:W-:Y:S01]  /*1180*/  IMAD.MOV.U32 R13, RZ, RZ, RZ ;  /* 0x000000ffff0d7224 */ /* 0x000fe200078e00ff */
[----:B------:R-:W-:-:S10]  /*1190*/  MOV R12, R23 ;  /* 0x00000017000c7202 */ /* 0x000fd40000000f00 */
[----:B------:R-:W-:Y:S05]  /*11a0*/  @!P2 BRA `(.L_x_32510) ;  /* 0x000000040054a947 */ /* 0x000fea0003800000 */
[----:B0-----:R-:W0:Y:S01]  /*11b0*/  S2R R0, SR_CgaCtaId ;  /* 0x0000000000007919 */ /* 0x001e220000008800 */
[----:B------:R-:W-:Y:S01]  /*11c0*/  VIADD R13, R24, 0x1 ;  /* 0x00000001180d7836 */ /* 0x000fe20000000000 */
[----:B------:R-:W-:Y:S01]  /*11d0*/  MOV R11, 0x400 ;  /* 0x00000400000b7802 */ /* 0x000fe20000000f00 */
[----:B------:R-:W-:Y:S01]  /*11e0*/  IMAD.SHL.U32 R9, R21, 0x4, RZ ;  /* 0x0000000415097824 */ /* 0x000fe200078e00ff */
[----:B------:R-:W-:Y:S01]  /*11f0*/  ISETP.GT.U32.AND P2, PT, R16, 0x40, PT ;  /* 0x000000401000780c */ /* 0x000fe20003f44070 */
[----:B------:R-:W-:Y:S01]  /*1200*/  IMAD R10, R2, R25, RZ ;  /* 0x00000019020a7224 */ /* 0x000fe200078e02ff */
[----:B------:R-:W-:Y:S02]  /*1210*/  LOP3.LUT R13, R13, 0xfffffffe, RZ, 0xc0, !PT ;  /* 0xfffffffe0d0d7812 */ /* 0x000fe400078ec0ff */
[----:B------:R-:W-:Y:S02]  /*1220*/  MOV R12, R23 ;  /* 0x00000017000c7202 */ /* 0x000fe40000000f00 */
[----:B------:R-:W-:Y:S01]  /*1230*/  LOP3.LUT R9, R9, 0x4, RZ, 0xc0, !PT ;  /* 0x0000000409097812 */ /* 0x000fe200078ec0ff */
[----:B------:R-:W-:Y:S01]  /*1240*/  IMAD.MOV R8, RZ, RZ, -R13 ;  /* 0x000000ffff087224 */ /* 0x000fe200078e0a0d */
[----:B0-----:R-:W-:-:S07]  /*1250*/  LEA R11, R0, R11, 0x18 ;  /* 0x0000000b000b7211 */ /* 0x001fce00078ec0ff */
.L_x_32519:
[----:B------:R-:W-:Y:S01]  /*1260*/  IMAD R28, R12, 0xc, R11 ;  /* 0x0000000c0c1c7824 */ /* 0x000fe200078e020b */
[----:B01--4-:R-:W-:Y:S06]  /*1270*/  @P2 BRA `(.L_x_32511) ;  /* 0x00000000003c2947 */ /* 0x013fec0003800000 */
[----:B------:R-:W-:Y:S01]  /*1280*/  IMAD.IADD R7, R28, 0x1, R9 ;  /* 0x000000011c077824 */ /* 0x000fe200078e0209 */
[----:B------:R-:W-:-:S05]  /*1290*/  UMOV UR5, 0xffffffff ;  /* 0xffffffff00057882 */ /* 0x000fca0000000000 */
[----:B------:R-:W0:Y:S01]  /*12a0*/  LDS R7, [R7] ;  /* 0x0000000007077984 */ /* 0x000e220000000800 */
[----:B------:R-:W-:Y:S05]  /*12b0*/  BRA.DIV UR5, `(.L_x_32512) ;  /* 0x0000000a059c7947 */ /* 0x000fea000b800000 */
[----:B0-----:R0:W4:Y:S02]  /*12c0*/  SHFL.IDX PT, R4, R7, R27, 0x1e1f ;  /* 0x001e1f1b07047589 */ /* 0x00112400000e0000 */
.L_x_32528:
[----:B------:R-:W5:Y:S01]  /*12d0*/  LDCU UR5, c[0x0][0x3ac] ;  /* 0x00007580ff0577ac */ /* 0x000f620008000800 */
[----:B-1--4-:R-:W-:Y:S01]  /*12e0*/  IMAD R9, R15, R4, RZ ;  /* 0x000000040f097224 */ /* 0x012fe200078e02ff */
[----:B-----5:R-:W-:-:S04]  /*12f0*/  MOV R16, UR5 ;  /* 0x0000000500107c02 */ /* 0x020fc80008000f00 */
[----:B------:R-:W-:-:S13]  /*1300*/  ISETP.GE.AND P1, PT, R16, 0x2, PT ;  /* 0x000000021000780c */ /* 0x000fda0003f26270 */
[----:B------:R-:W-:Y:S05]  /*1310*/  @!P1 BRA `(.L_x_32513) ;  /* 0x0000000000509947 */ /* 0x000fea0003800000 */
[----:B------:R-:W-:-:S03]  /*1320*/  UMOV UR5, 0xffffffff ;  /* 0xffffffff00057882 */ /* 0x000fc60000000000 */
[----:B------:R-:W-:Y:S05]  /*1330*/  BRA.DIV UR5, `(.L_x_32514) ;  /* 0x0000000a05a07947 */ /* 0x000fea000b800000 */
[----:B------:R1:W4:Y:S02]  /*1340*/  SHFL.IDX PT, R4, R7, R26, 0x1e1f ;  /* 0x001e1f1a07047589 */ /* 0x00032400000e0000 */
.L_x_32531:
[----:B---34-:R-:W-:Y:S01]  /*1350*/  IMAD R9, R14, R4, R9 ;  /* 0x000000040e097224 */ /* 0x018fe200078e0209 */
[----:B------:R-:W-:Y:S06]  /*1360*/  BRA `(.L_x_32513) ;  /* 0x00000000003c7947 */ /* 0x000fec0003800000 */
.L_x_32511:
[----:B------:R-:W0:Y:S01]  /*1370*/  LDCU UR5, c[0x0][0x3ac] ;  /* 0x00007580ff0577ac */ /* 0x000e220008000800 */
[----:B------:R-:W-:Y:S02]  /*1380*/  HFMA2 R9, -RZ, RZ, 0, 0 ;  /* 0x00000000ff097431 */ /* 0x000fe400000001ff */
[----:B0-----:R-:W-:-:S05]  /*1390*/  IMAD.U32 R16, RZ, RZ, UR5 ;  /* 0x00000005ff107e24 */ /* 0x001fca000f8e00ff */
[C---:B------:R-:W-:Y:S02]  /*13a0*/  ISETP.GE.AND P3, PT, R16.reuse, 0x1, PT ;  /* 0x000000011000780c */ /* 0x040fe40003f66270 */
[----:B------:R-:W-:-:S11]  /*13b0*/  ISETP.GE.AND P1, PT, R16, 0x2, PT ;  /* 0x000000021000780c */ /* 0x000fd60003f26270 */
[C---:B------:R-:W-:Y:S02]  /*13c0*/  @P3 IMAD.SHL.U32 R0, R3.reuse, 0x4, RZ ;  /* 0x0000000403003824 */ /* 0x040fe400078e00ff */
[----:B------:R-:W-:-:S03]  /*13d0*/  @P1 SHF.L.U32 R7, R3, 0x2, RZ ;  /* 0x0000000203071819 */ /* 0x000fc600000006ff */
[----:B--2---:R-:W-:Y:S02]  /*13e0*/  @P3 LOP3.LUT R5, R0, 0x4, RZ, 0xc0, !PT ;  /* 0x0000000400053812 */ /* 0x004fe400078ec0ff */
[----:B------:R-:W-:-:S03]  /*13f0*/  @P1 LOP3.LUT R7, R7, 0x4, RZ, 0xc, !PT ;  /* 0x0000000407071812 */ /* 0x000fc600078e0cff */
[C---:B------:R-:W-:Y:S02]  /*1400*/  @P3 IMAD.IADD R5, R28.reuse, 0x1, R5 ;  /* 0x000000011c053824 */ /* 0x040fe400078e0205 */
[----:B------:R-:W-:-:S03]  /*1410*/  @P1 IMAD.IADD R7, R28, 0x1, R7 ;  /* 0x000000011c071824 */ /* 0x000fc600078e0207 */
[----:B------:R-:W1:Y:S04]  /*1420*/  @P3 LDS R0, [R5] ;  /* 0x0000000005003984 */ /* 0x000e680000000800 */
[----:B------:R-:W3:Y:S01]  /*1430*/  @P1 LDS R7, [R7] ;  /* 0x0000000007071984 */ /* 0x000ee20000000800 */
[----:B-1----:R-:W-:-:S04]  /*1440*/  @P3 IMAD R9, R15, R0, RZ ;  /* 0x000000000f093224 */ /* 0x002fc800078e02ff */
[----:B---3--:R-:W-:-:S07]  /*1450*/  @P1 IMAD R9, R14, R7, R9 ;  /* 0x000000070e091224 */ /* 0x008fce00078e0209 */
.L_x_32513:
[----:B------:R-:W-:-:S05]  /*1460*/  IMAD R0, R10, 0x4, R1 ;  /* 0x000000040a007824 */ /* 0x000fca00078e0201 */
[----:B------:R-:W2:Y:S01]  /*1470*/  LDL R4, [R0] ;  /* 0x0000000000047983 */ /* 0x000ea20000100800 */
[----:B------:R-:W-:Y:S01]  /*1480*/  IMAD R28, R18, 0xc, R28 ;  /* 0x0000000c121c7824 */ /* 0x000fe200078e021c */
[----:B------:R-:W-:Y:S01]  /*1490*/  ISETP.GE.U32.AND P3, PT, R16, 0x41, PT ;  /* 0x000000411000780c */ /* 0x000fe20003f66070 */
[----:B--2---:R-:W-:Y:S01]  /*14a0*/  IMAD.IADD R5, R4, 0x1, R9 ;  /* 0x0000000104057824 */ /* 0x004fe200078e0209 */
[----:B------:R-:W-:-:S04]  /*14b0*/  SHF.L.U32 R9, R21, 0x2, RZ ;  /* 0x0000000215097819 */ /* 0x000fc800000006ff */
[----:B------:R-:W-:Y:S01]  /*14c0*/  LOP3.LUT R9, R9, 0x4, RZ, 0xc0, !PT ;  /* 0x0000000409097812 */ /* 0x000fe200078ec0ff */
[----:B------:R2:W-:Y:S04]  /*14d0*/  STL [R0], R5 ;  /* 0x0000000500007387 */ /* 0x0005e80000100800 */
[----:B01----:R-:W-:-:S06]  /*14e0*/  IMAD.IADD R7, R9, 0x1, R28 ;  /* 0x0000000109077824 */ /* 0x003fcc00078e021c */
[----:B------:R-:W0:Y:S01]  /*14f0*/  LDS R7, [R7] ;  /* 0x0000000007077984 */ /* 0x000e220000000800 */
[----:B--2---:R-:W-:Y:S05]  /*1500*/  @!P3 BRA `(.L_x_32515) ;  /* 0x000000000038b947 */ /* 0x004fea0003800000 */
[----:B------:R-:W-:Y:S01]  /*1510*/  ISETP.GE.AND P3, PT, R16, 0x1, PT ;  /* 0x000000011000780c */ /* 0x000fe20003f66270 */
[----:B------:R-:W-:-:S12]  /*1520*/  IMAD.MOV.U32 R29, RZ, RZ, RZ ;  /* 0x000000ffff1d7224 */ /* 0x000fd800078e00ff */
[----:B------:R-:W-:-:S05]  /*1530*/  @P3 IMAD.SHL.U32 R4, R3, 0x4, RZ ;  /* 0x0000000403043824 */ /* 0x000fca00078e00ff */
[----:B------:R-:W-:-:S04]  /*1540*/  @P3 LOP3.LUT R5, R4, 0x4, RZ, 0xc0, !PT ;  /* 0x0000000404053812 */ /* 0x000fc800078ec0ff */
[----:B------:R-:W-:-:S06]  /*1550*/  @P3 IADD3 R4, PT, PT, R5, R28, RZ ;  /* 0x0000001c05043210 */ /* 0x000fcc0007ffe0ff */
[----:B------:R-:W1:Y:S02]  /*1560*/  @P3 LDS R4, [R4] ;  /* 0x0000000004043984 */ /* 0x000e640000000800 */
[----:B-1----:R-:W-:Y:S01]  /*1570*/  @P3 IMAD R29, R15, R4, RZ ;  /* 0x000000040f1d3224 */ /* 0x002fe200078e02ff */
[----:B------:R-:W-:Y:S06]  /*1580*/  @!P1 BRA `(.L_x_32516) ;  /* 0x00000000003c9947 */ /* 0x000fec0003800000 */
[----:B------:R-:W-:-:S05]  /*1590*/  IMAD.SHL.U32 R4, R3, 0x4, RZ ;  /* 0x0000000403047824 */ /* 0x000fca00078e00ff */
[----:B------:R-:W-:-:S04]  /*15a0*/  LOP3.LUT R5, R4, 0x4, RZ, 0xc, !PT ;  /* 0x0000000404057812 */ /* 0x000fc800078e0cff */
[----:B------:R-:W-:-:S06]  /*15b0*/  IADD3 R28, PT, PT, R5, R28, RZ ;  /* 0x0000001c051c7210 */ /* 0x000fcc0007ffe0ff */
[----:B------:R-:W3:Y:S02]  /*15c0*/  LDS R28, [R28] ;  /* 0x000000001c1c7984 */ /* 0x000ee40000000800 */
[----:B---3--:R-:W-:Y:S01]  /*15d0*/  IMAD R29, R14, R28, R29 ;  /* 0x0000001c0e1d7224 */ /* 0x008fe200078e021d */
[----:B------:R-:W-:Y:S06]  /*15e0*/  BRA `(.L_x_32516) ;  /* 0x0000000000247947 */ /* 0x000fec0003800000 */
.L_x_32515:
[----:B------:R-:W-:-:S03]  /*15f0*/  UMOV UR5, 0xffffffff ;  /* 0xffffffff00057882 */ /* 0x000fc60000000000 */
[----:B------:R-:W-:Y:S05]  /*1600*/  BRA.DIV UR5, `(.L_x_32517) ;  /* 0x0000000a05107947 */ /* 0x000fea000b800000 */
[----:B0-----:R0:W1:Y:S02]  /*1610*/  SHFL.IDX PT, R4, R7, R27, 0x1e1f ;  /* 0x001e1f1b07047589 */ /* 0x00106400000e0000 */
.L_x_32534:
[----:B-1----:R-:W-:Y:S01]  /*1620*/  IMAD R29, R15, R4, RZ ;  /* 0x000000040f1d7224 */ /* 0x002fe200078e02ff */
[----:B------:R-:W-:Y:S06]  /*1630*/  @!P1 BRA `(.L_x_32516) ;  /* 0x0000000000109947 */ /* 0x000fec0003800000 */
[----:B------:R-:W-:-:S03]  /*1640*/  UMOV UR5, 0xffffffff ;  /* 0xffffffff00057882 */ /* 0x000fc60000000000 */
[----:B------:R-:W-:Y:S05]  /*1650*/  BRA.DIV UR5, `(.L_x_32518) ;  /* 0x0000000a05207947 */ /* 0x000fea000b800000 */
[----:B------:R1:W2:Y:S02]  /*1660*/  SHFL.IDX PT, R4, R7, R26, 0x1e1f ;  /* 0x001e1f1a07047589 */ /* 0x0002a400000e0000 */
.L_x_32537:
[----:B--23--:R-:W-:-:S07]  /*1670*/  IMAD R29, R14, R4, R29 ;  /* 0x000000040e1d7224 */ /* 0x00cfce00078e021d */
.L_x_32516:
        /* <DEDUP_REMOVED lines=8> */
.L_x_32510:
[----:B------:R-:W-:Y:S05]  /*1700*/  BSYNC B2 ;  /* 0x0000000000027941 */ /* 0x000fea0003800000 */
.L_x_32509:
        /* <DEDUP_REMOVED lines=10> */
[----:B------:R-:W-:-:S04]  /*17b0*/  LOP3.LUT R0, R0, 0x4, RZ, 0xc0, !PT ;  /* 0x0000000400007812 */ /* 0x000fc800078ec0ff */
[----:B------:R-:W-:-:S05]  /*17c0*/  IADD3 R0, PT, PT, R0, R5, RZ ;  /* 0x0000000500007210 */ /* 0x000fca0007ffe0ff */
[----:B-1----:R0:W1:Y:S01]  /*17d0*/  LDS R7, [R0] ;  /* 0x0000000000077984 */ /* 0x0020620000000800 */
[----:B------:R-:W-:Y:S05]  /*17e0*/  @!P2 BRA `(.L_x_32521) ;  /* 0x000000000034a947 */ /* 0x000fea0003800000 */
[----:B------:R-:W-:Y:S01]  /*17f0*/  ISETP.GE.AND P2, PT, R16, 0x1, PT ;  /* 0x000000011000780c */ /* 0x000fe20003f46270 */
[----:B------:R-:W-:Y:S01]  /*1800*/  IMAD.MOV.U32 R9, RZ, RZ, RZ ;  /* 0x000000ffff097224 */ /* 0x000fe200078e00ff */
[----:B------:R-:W-:-:S11]  /*1810*/  LOP3.LUT R4, R3, 0x1, RZ, 0xc0, !PT ;  /* 0x0000000103047812 */ /* 0x000fd600078ec0ff */
[----:B0-----:R-:W-:-:S06]  /*1820*/  @P2 IMAD R0, R4, 0x4, R5 ;  /* 0x0000000404002824 */ /* 0x001fcc00078e0205 */
[----:B------:R-:W0:Y:S02]  /*1830*/  @P2 LDS R0, [R0] ;  /* 0x0000000000002984 */ /* 0x000e240000000800 */
[----:B0-----:R-:W-:Y:S01]  /*1840*/  @P2 IMAD R9, R15, R0, RZ ;  /* 0x000000000f092224 */ /* 0x001fe200078e02ff */
[----:B------:R-:W-:Y:S06]  /*1850*/  @!P1 BRA `(.L_x_32522) ;  /* 0x00000000003c9947 */ /* 0x000fec0003800000 */
[----:B------:R-:W-:-:S04]  /*1860*/  SHF.L.U32 R0, R4, 0x2, RZ ;  /* 0x0000000204007819 */ /* 0x000fc800000006ff */
[----:B------:R-:W-:-:S05]  /*1870*/  LOP3.LUT R0, R0, 0x4, RZ, 0x3c, !PT ;  /* 0x0000000400007812 */ /* 0x000fca00078e3cff */
[----:B------:R-:W-:-:S06]  /*1880*/  IMAD.IADD R0, R5, 0x1, R0 ;  /* 0x0000000105007824 */ /* 0x000fcc00078e0200 */
[----:B------:R-:W3:Y:S02]  /*1890*/  LDS R0, [R0] ;  /* 0x0000000000007984 */ /* 0x000ee40000000800 */
[----:B---3--:R-:W-:Y:S01]  /*18a0*/  IMAD R9, R14, R0, R9 ;  /* 0x000000000e097224 */ /* 0x008fe200078e0209 */
[----:B------:R-:W-:Y:S06]  /*18b0*/  BRA `(.L_x_32522) ;  /* 0x0000000000247947 */ /* 0x000fec0003800000 */
.L_x_32521:
[----:B------:R-:W-:-:S03]  /*18c0*/  UMOV UR5, 0xffffffff ;  /* 0xffffffff00057882 */ /* 0x000fc60000000000 */
[----:B------:R-:W-:Y:S05]  /*18d0*/  BRA.DIV UR5, `(.L_x_32523) ;  /* 0x0000000605a47947 */ /* 0x000fea000b800000 */
[----:B-1----:R1:W2:Y:S02]  /*18e0*/  SHFL.IDX PT, R4, R7, R27, 0x1e1f ;  /* 0x001e1f1b07047589 */ /* 0x0022a400000e0000 */
.L_x_32540:
[----:B--2---:R-:W-:Y:S01]  /*18f0*/  IMAD R9, R15, R4, RZ ;  /* 0x000000040f097224 */ /* 0x004fe200078e02ff */
[----:B------:R-:W-:Y:S06]  /*1900*/  @!P1 BRA `(.L_x_32522) ;  /* 0x0000000000109947 */ /* 0x000fec0003800000 */
[----:B------:R-:W-:-:S03]  /*1910*/  UMOV UR5, 0xffffffff ;  /* 0xffffffff00057882 */ /* 0x000fc60000000000 */
[----:B------:R-:W-:Y:S05]  /*1920*/  BRA.DIV UR5, `(.L_x_32524) ;  /* 0x0000000605b47947 */ /* 0x000fea000b800000 */
[----:B------:R2:W4:Y:S02]  /*1930*/  SHFL.IDX PT, R4, R7, R26, 0x1e1f ;  /* 0x001e1f1a07047589 */ /* 0x00052400000e0000 */
.L_x_32543:
[----:B---34-:R-:W-:-:S07]  /*1940*/  IMAD R9, R14, R4, R9 ;  /* 0x000000040e097224 */ /* 0x018fce00078e0209 */
.L_x_32522:
[----:B------:R-:W-:Y:S05]  /*1950*/  BSYNC B2 ;  /* 0x0000000000027941 */ /* 0x000fea0003800000 */
.L_x_32520:
[----:B0-----:R-:W-:-:S04]  /*1960*/  IMAD R0, R2, R25, R13 ;  /* 0x0000001902007224 */ /* 0x001fc800078e020d */
[----:B------:R-:W-:-:S05]  /*1970*/  IMAD R0, R0, 0x4, R1 ;  /* 0x0000000400007824 */ /* 0x000fca00078e0201 */
[----:B------:R-:W4:Y:S02]  /*1980*/  LDL R4, [R0] ;  /* 0x0000000000047983 */ /* 0x000f240000100800 */
[----:B----4-:R-:W-:-:S05]  /*1990*/  IADD3 R9, PT, PT, R4, R9, RZ ;  /* 0x0000000904097210 */ /* 0x010fca0007ffe0ff */
[----:B------:R4:W-:Y:S02]  /*19a0*/  STL [R0], R9 ;  /* 0x0000000900007387 */ /* 0x0009e40000100800 */
.L_x_32508:
[----:B------:R-:W-:Y:S05]  /*19b0*/  BSYNC B0 ;  /* 0x0000000000007941 */ /* 0x000fea0003800000 */
.L_x_32507:
[----:B------:R-:W-:Y:S01]  /*19c0*/  VIADD R25, R25, 0x1 ;  /* 0x0000000119197836 */ /* 0x000fe20000000000 */
[----:B------:R-:W-:Y:S06]  /*19d0*/  @!P0 BRA `(.L_x_32525) ;  /* 0xfffffff400708947 */ /* 0x000fec000383ffff */
[----:B------:R-:W-:Y:S05]  /*19e0*/  BSYNC B1 ;  /* 0x0000000000017941 */ /* 0x000fea0003800000 */
.L_x_32504:
[----:B--2---:R2:W5:Y:S02]  /*19f0*/  LDL.64 R4, [R1] ;  /* 0x0000000001047983 */ /* 0x0045640000100a00 */
.L_x_32503:
[-C--:B0---4-:R-:W-:Y:S01]  /*1a00*/  IABS R0, R19.reuse ;  /* 0x0000001300007213 */ /* 0x091fe20000000000 */
[-C--:B------:R-:W-:Y:S01]  /*1a10*/  IMAD R3, R20, R19.reuse, RZ ;  /* 0x0000001314037224 */ /* 0x080fe200078e02ff */
[----:B------:R-:W-:Y:S01]  /*1a20*/  IABS R10, R19 ;  /* 0x00000013000a7213 */ /* 0x000fe20000000000 */
[----:B------:R-:W-:Y:S05]  /*1a30*/  WARPSYNC.ALL ;  /* 0x0000000000007948 */ /* 0x000fea0003800000 */
[----:B------:R-:W0:Y:S01]  /*1a40*/  I2F.RP R8, R0 ;  /* 0x0000000000087306 */ /* 0x000e220000209400 */
[----:B------:R-:W-:Y:S01]  /*1a50*/  IMAD R18, R18, R3, RZ ;  /* 0x0000000312127224 */ /* 0x000fe200078e02ff */
[----:B------:R-:W-:Y:S01]  /*1a60*/  BAR.SYNC.DEFER_BLOCKING 0x0 ;  /* 0x0000000000007b1d */ /* 0x000fe20000010000 */
[----:B------:R-:W-:-:S05]  /*1a70*/  ISETP.NE.AND P3, PT, R19, RZ, PT ;  /* 0x000000ff1300720c */ /* 0x000fca0003f65270 */
[----:B0-----:R-:W0:Y:S02]  /*1a80*/  MUFU.RCP R8, R8 ;  /* 0x0000000800087308 */ /* 0x001e240000001000 */
[----:B0-----:R-:W-:Y:S02]  /*1a90*/  VIADD R6, R8, 0xffffffe ;  /* 0x0ffffffe08067836 */ /* 0x001fe40000000000 */
[----:B------:R-:W-:-:S04]  /*1aa0*/  IMAD.MOV R8, RZ, RZ, -R10 ;  /* 0x000000ffff087224 */ /* 0x000fc800078e0a0a */
[----:B-1----:R0:W1:Y:S02]  /*1ab0*/  F2I.FTZ.U32.TRUNC.NTZ R7, R6 ;  /* 0x0000000600077305 */ /* 0x002064000021f000 */
[----:B0-----:R-:W-:Y:S01]  /*1ac0*/  IMAD.MOV.U32 R6, RZ, RZ, RZ ;  /* 0x000000ffff067224 */ /* 0x001fe200078e00ff */
[----:B-1----:R-:W-:-:S05]  /*1ad0*/  IADD3 R9, PT, PT, RZ, -R7, RZ ;  /* 0x80000007ff097210 */ /* 0x002fca0007ffe0ff */
[----:B------:R-:W-:Y:S01]  /*1ae0*/  IMAD R3, R9, R0, RZ ;  /* 0x0000000009037224 */ /* 0x000fe200078e02ff */
[----:B------:R-:W-:Y:S02]  /*1af0*/  IABS R9, R18 ;  /* 0x0000001200097213 */ /* 0x000fe40000000000 */
[----:B------:R-:W-:Y:S01]  /*1b00*/  LOP3.LUT R18, R18, R19, RZ, 0x3c, !PT ;  /* 0x0000001312127212 */ /* 0x000fe200078e3cff */
[----:B------:R-:W-:Y:S01]  /*1b10*/  IMAD.HI.U32 R7, R7, R3, R6 ;  /* 0x0000000307077227 */ /* 0x000fe200078e0006 */
[----:B------:R-:W-:Y:S02]  /*1b20*/  MOV R6, R9 ;  /* 0x0000000900067202 */ /* 0x000fe40000000f00 */
[----:B------:R-:W-:-:S03]  /*1b30*/  IABS R9, R2 ;  /* 0x0000000200097213 */ /* 0x000fc60000000000 */
[----:B------:R-:W-:Y:S01]  /*1b40*/  IMAD.HI.U32 R3, R7, R6, RZ ;  /* 0x0000000607037227 */ /* 0x000fe200078e00ff */
[----:B------:R-:W-:-:S03]  /*1b50*/  ISETP.GT.U32.AND P1, PT, R9, 0x1, PT ;  /* 0x000000010900780c */ /* 0x000fc60003f24070 */
[----:B------:R-:W-:Y:S01]  /*1b60*/  IMAD R7, R3, R8, R6 ;  /* 0x0000000803077224 */ /* 0x000fe200078e0206 */
[C---:B------:R-:W-:Y:S02]  /*1b70*/  IADD3 R6, PT, PT, -R9.reuse, 0x1, RZ ;  /* 0x0000000109067810 */ /* 0x040fe40007ffe1ff */
[----:B------:R-:W-:Y:S02]  /*1b80*/  IADD3 R8, PT, PT, R2, 0x1, RZ ;  /* 0x0000000102087810 */ /* 0x000fe40007ffe0ff */
        /* <DEDUP_REMOVED lines=8> */
[----:B------:R-:W-:Y:S01]  /*1c10*/  IMAD.SHL.U32 R0, R17, 0x100, RZ ;  /* 0x0000010011007824 */ /* 0x000fe200078e00ff */
[----:B------:R-:W0:Y:S01]  /*1c20*/  LDC.64 R6, c[0x0][0x3a0] ;  /* 0x0000e800ff067b82 */ /* 0x000e220000000a00 */
[----:B------:R-:W-:-:S03]  /*1c30*/  @!P2 IMAD.IADD R10, R10, 0x1, -R9 ;  /* 0x000000010a0aa824 */ /* 0x000fc600078e0a09 */
[----:B------:R-:W-:-:S05]  /*1c40*/  LOP3.LUT R21, R0, R21, RZ, 0xfc, !PT ;  /* 0x0000001500157212 */ /* 0x000fca00078efcff */
[----:B------:R-:W-:Y:S02]  /*1c50*/  @!P4 LOP3.LUT R10, RZ, R2, RZ, 0x33, !PT ;  /* 0x00000002ff0ac212 */ /* 0x000fe400078e33ff */
[----:B------:R-:W-:Y:S01]  /*1c60*/  @P0 VIADD R3, R3, 0x1 ;  /* 0x0000000103030836 */ /* 0x000fe20000000000 */
[----:B------:R-:W-:Y:S02]  /*1c70*/  ISETP.GE.U32.AND P0, PT, R8, 0x3, PT ;  /* 0x000000030800780c */ /* 0x000fe40003f06070 */
[----:B------:R-:W-:Y:S01]  /*1c80*/  SHF.L.U32 R8, R2, 0x7, RZ ;  /* 0x0000000702087819 */ /* 0x000fe200000006ff */
[----:B------:R-:W-:Y:S01]  /*1c90*/  @!P1 IMAD.MOV R3, RZ, RZ, -R3 ;  /* 0x000000ffff039224 */ /* 0x000fe200078e0a03 */
[----:B------:R-:W-:Y:S02]  /*1ca0*/  @!P3 LOP3.LUT R3, RZ, R19, RZ, 0x33, !PT ;  /* 0x00000013ff03b212 */ /* 0x000fe400078e33ff */
[----:B------:R-:W-:-:S04]  /*1cb0*/  SEL R8, R8, RZ, !P0 ;  /* 0x000000ff08087207 */ /* 0x000fc80004000000 */
[----:B------:R-:W-:-:S05]  /*1cc0*/  IADD3 R8, PT, PT, R21, R8, RZ ;  /* 0x0000000815087210 */ /* 0x000fca0007ffe0ff */
[----:B------:R-:W-:Y:S02]  /*1cd0*/  IMAD R9, R3, R10, R8 ;  /* 0x0000000a03097224 */ /* 0x000fe400078e0208 */
[----:B0-----:R-:W-:-:S04]  /*1ce0*/  IMAD.WIDE.U32 R2, R21, 0x4, R6 ;  /* 0x0000000415027825 */ /* 0x001fc800078e0006 */
[----:B------:R-:W-:Y:S01]  /*1cf0*/  IMAD.WIDE R6, R9, 0x4, R6 ;  /* 0x0000000409067825 */ /* 0x000fe200078e0206 */
[----:B-----5:R-:W-:Y:S04]  /*1d00*/  STG.E desc[UR8][R2.64], R4 ;  /* 0x0000000402007986 */ /* 0x020fe8000c101908 */
[----:B------:R-:W-:Y:S01]  /*1d10*/  STG.E desc[UR8][R6.64], R5 ;  /* 0x0000000506007986 */ /* 0x000fe2000c101908 */
[----:B------:R-:W-:Y:S05]  /*1d20*/  EXIT ;  /* 0x000000000000794d */ /* 0x000fea0003800000 */
.L_x_32512:
[----:B------:R-:W-:Y:S01]  /*1d30*/  BSSY B3, `(.L_x_32526) ;  /* 0x0000007000037945 */ /* 0x000fe20003800000 */
[----:B------:R-:W-:Y:S01]  /*1d40*/  IMAD.MOV.U32 R6, RZ, RZ, R27 ;  /* 0x000000ffff067224 */ /* 0x000fe200078e001b */
[----:B------:R-:W-:Y:S01]  /*1d50*/  MOV R4, 0xffffffff ;  /* 0xffffffff00047802 */ /* 0x000fe20000000f00 */
[----:B--2---:R-:W-:-:S07]  /*1d60*/  IMAD.MOV.U32 R5, RZ, RZ, 0x1e1f ;  /* 0x00001e1fff057424 */ /* 0x004fce00078e00ff */
[----:B01-3--:R-:W-:Y:S05]  /*1d70*/  WARPSYNC.COLLECTIVE R4, `(.L_x_32527) ;  /* 0x0000000004087348 */ /* 0x00bfea0003c00000 */
[----:B0-----:R0:W2:Y:S02]  /*1d80*/  SHFL.IDX P3, R4, R7, R6, R5 ;  /* 0x0000000607047389 */ /* 0x0010a40000060005 */
[----:B0123--:R-:W-:Y:S05]  /*1d90*/  ENDCOLLECTIVE ;  /* 0x000000000000791b */ /* 0x00ffea0003800000 */
.L_x_32527:
[----:B------:R-:W-:Y:S05]  /*1da0*/  BSYNC B3 ;  /* 0x0000000000037941 */ /* 0x000fea0003800000 */
.L_x_32526:
[----:B------:R-:W-:Y:S05]  /*1db0*/  BRA `(.L_x_32528) ;  /* 0xfffffff400447947 */ /* 0x000fea000383ffff */
.L_x_32514:
[----:B------:R-:W-:Y:S01]  /*1dc0*/  BSSY B3, `(.L_x_32529) ;  /* 0x0000007000037945 */ /* 0x000fe20003800000 */
[----:B------:R-:W-:Y:S01]  /*1dd0*/  IMAD.MOV.U32 R6, RZ, RZ, R26 ;  /* 0x000000ffff067224 */ /* 0x000fe200078e001a */
[----:B------:R-:W-:Y:S01]  /*1de0*/  MOV R4, 0xffffffff ;  /* 0xffffffff00047802 */ /* 0x000fe20000000f00 */
[----:B--2---:R-:W-:-:S07]  /*1df0*/  IMAD.MOV.U32 R5, RZ, RZ, 0x1e1f ;  /* 0x00001e1fff057424 */ /* 0x004fce00078e00ff */
[----:B0--3--:R-:W-:Y:S05]  /*1e00*/  WARPSYNC.COLLECTIVE R4, `(.L_x_32530) ;  /* 0x0000000004087348 */ /* 0x009fea0003c00000 */
[----:B------:R1:W2:Y:S02]  /*1e10*/  SHFL.IDX P3, R4, R7, R6, R5 ;  /* 0x0000000607047389 */ /* 0x0002a40000060005 */
[----:B0123--:R-:W-:Y:S05]  /*1e20*/  ENDCOLLECTIVE ;  /* 0x000000000000791b */ /* 0x00ffea0003800000 */
.L_x_32530:
[----:B------:R-:W-:Y:S05]  /*1e30*/  BSYNC B3 ;  /* 0x0000000000037941 */ /* 0x000fea0003800000 */
.L_x_32529:
[----:B------:R-:W-:Y:S05]  /*1e40*/  BRA `(.L_x_32531) ;  /* 0xfffffff400407947 */ /* 0x000fea000383ffff */
.L_x_32517:
[----:B------:R-:W-:Y:S01]  /*1e50*/  BSSY B3, `(.L_x_32532) ;  /* 0x0000007000037945 */ /* 0x000fe20003800000 */
[----:B------:R-:W-:Y:S01]  /*1e60*/  IMAD.MOV.U32 R6, RZ, RZ, R27 ;  /* 0x000000ffff067224 */ /* 0x000fe200078e001b */
[----:B------:R-:W-:Y:S01]  /*1e70*/  MOV R4, 0xffffffff ;  /* 0xffffffff00047802 */ /* 0x000fe20000000f00 */
[----:B------:R-:W-:-:S07]  /*1e80*/  IMAD.MOV.U32 R5, RZ, RZ, 0x1e1f ;  /* 0x00001e1fff057424 */ /* 0x000fce00078e00ff */
[----:B0--3--:R-:W-:Y:S05]  /*1e90*/  WARPSYNC.COLLECTIVE R4, `(.L_x_32533) ;  /* 0x0000000004087348 */ /* 0x009fea0003c00000 */
[----:B0-----:R0:W1:Y:S02]  /*1ea0*/  SHFL.IDX P3, R4, R7, R6, R5 ;  /* 0x0000000607047389 */ /* 0x0010640000060005 */
[----:B01-3--:R-:W-:Y:S05]  /*1eb0*/  ENDCOLLECTIVE ;  /* 0x000000000000791b */ /* 0x00bfea0003800000 */
.L_x_32533:
[----:B------:R-:W-:Y:S05]  /*1ec0*/  BSYNC B3 ;  /* 0x0000000000037941 */ /* 0x000fea0003800000 */
.L_x_32532:
[----:B------:R-:W-:Y:S05]  /*1ed0*/  BRA `(.L_x_32534) ;  /* 0xfffffff400d07947 */ /* 0x000fea000383ffff */
.L_x_32518:
[----:B------:R-:W-:Y:S01]  /*1ee0*/  BSSY B3, `(.L_x_32535) ;  /* 0x0000007000037945 */ /* 0x000fe20003800000 */
[----:B------:R-:W-:Y:S01]  /*1ef0*/  IMAD.MOV.U32 R6, RZ, RZ, R26 ;  /* 0x000000ffff067224 */ /* 0x000fe200078e001a */
[----:B------:R-:W-:Y:S01]  /*1f00*/  MOV R4, 0xffffffff ;  /* 0xffffffff00047802 */ /* 0x000fe20000000f00 */
[----:B------:R-:W-:-:S07]  /*1f10*/  IMAD.MOV.U32 R5, RZ, RZ, 0x1e1f ;  /* 0x00001e1fff057424 */ /* 0x000fce00078e00ff */
[----:B0--3--:R-:W-:Y:S05]  /*1f20*/  WARPSYNC.COLLECTIVE R4, `(.L_x_32536) ;  /* 0x0000000004087348 */ /* 0x009fea0003c00000 */
[----:B------:R1:W2:Y:S02]  /*1f30*/  SHFL.IDX P3, R4, R7, R6, R5 ;  /* 0x0000000607047389 */ /* 0x0002a40000060005 */
[----:B0123--:R-:W-:Y:S05]  /*1f40*/  ENDCOLLECTIVE ;  /* 0x000000000000791b */ /* 0x00ffea0003800000 */
.L_x_32536:
[----:B------:R-:W-:Y:S05]  /*1f50*/  BSYNC B3 ;  /* 0x0000000000037941 */ /* 0x000fea0003800000 */
.L_x_32535:
[----:B------:R-:W-:Y:S05]  /*1f60*/  BRA `(.L_x_32537) ;  /* 0xfffffff400c07947 */ /* 0x000fea000383ffff */
.L_x_32523:
[----:B------:R-:W-:Y:S01]  /*1f70*/  BSSY B3, `(.L_x_32538) ;  /* 0x0000007000037945 */ /* 0x000fe20003800000 */
[----:B------:R-:W-:Y:S01]  /*1f80*/  IMAD.MOV.U32 R6, RZ, RZ, R27 ;  /* 0x000000ffff067224 */ /* 0x000fe200078e001b */
[----:B------:R-:W-:Y:S01]  /*1f90*/  MOV R4, 0xffffffff ;  /* 0xffffffff00047802 */ /* 0x000fe20000000f00 */
[----:B------:R-:W-:-:S07]  /*1fa0*/  IMAD.MOV.U32 R5, RZ, RZ, 0x1e1f ;  /* 0x00001e1fff057424 */ /* 0x000fce00078e00ff */
[----:B01-3--:R-:W-:Y:S05]  /*1fb0*/  WARPSYNC.COLLECTIVE R4, `(.L_x_32539) ;  /* 0x0000000004087348 */ /* 0x00bfea0003c00000 */
[----:B-1----:R1:W2:Y:S02]  /*1fc0*/  SHFL.IDX P3, R4, R7, R6, R5 ;  /* 0x0000000607047389 */ /* 0x0022a40000060005 */
[----:B0123--:R-:W-:Y:S05]  /*1fd0*/  ENDCOLLECTIVE ;  /* 0x000000000000791b */ /* 0x00ffea0003800000 */
.L_x_32539:
[----:B------:R-:W-:Y:S05]  /*1fe0*/  BSYNC B3 ;  /* 0x0000000000037941 */ /* 0x000fea0003800000 */
.L_x_32538:
[----:B------:R-:W-:Y:S05]  /*1ff0*/  BRA `(.L_x_32540) ;  /* 0xfffffff8003c7947 */ /* 0x000fea000383ffff */
.L_x_32524:
[----:B------:R-:W-:Y:S01]  /*2000*/  BSSY B3, `(.L_x_32541) ;  /* 0x0000007000037945 */ /* 0x000fe20003800000 */
[----:B------:R-:W-:Y:S01]  /*2010*/  IMAD.MOV.U32 R6, RZ, RZ, R26 ;  /* 0x000000ffff067224 */ /* 0x000fe200078e001a */
[----:B------:R-:W-:Y:S01]  /*2020*/  MOV R4, 0xffffffff ;  /* 0xffffffff00047802 */ /* 0x000fe20000000f00 */
[----:B------:R-:W-:-:S07]  /*2030*/  IMAD.MOV.U32 R5, RZ, RZ, 0x1e1f ;  /* 0x00001e1fff057424 */ /* 0x000fce00078e00ff */
[----:B01-3--:R-:W-:Y:S05]  /*2040*/  WARPSYNC.COLLECTIVE R4, `(.L_x_32542) ;  /* 0x0000000004087348 */ /* 0x00bfea0003c00000 */
[----:B------:R2:W4:Y:S02]  /*2050*/  SHFL.IDX P3, R4, R7, R6, R5 ;  /* 0x0000000607047389 */ /* 0x0005240000060005 */
[----:B01234-:R-:W-:Y:S05]  /*2060*/  ENDCOLLECTIVE ;  /* 0x000000000000791b */ /* 0x01ffea0003800000 */
.L_x_32542:
[----:B------:R-:W-:Y:S05]  /*2070*/  BSYNC B3 ;  /* 0x0000000000037941 */ /* 0x000fea0003800000 */
.L_x_32541:
[----:B------:R-:W-:Y:S05]  /*2080*/  BRA `(.L_x_32543) ;  /* 0xfffffff8002c7947 */ /* 0x000fea000383ffff */
        .weak           $__internal_660_$__cuda_sm20_div_s16
        .type           $__internal_660_$__cuda_sm20_div_s16,@function
        .size           $__internal_660_$__cuda_sm20_div_s16,(.L_x_39163 - $__internal_660_$__cuda_sm20_div_s16)
$__internal_660_$__cuda_sm20_div_s16:
        /* <DEDUP_REMOVED lines=24> */
[----:B------:R-:W-:Y:S05]  /*2210*/  RET.REL.NODEC R2 `(_Z9cuda_gemmIiLi128ELi1ELi1ELi256ELi2ELi2ELi64ELi1ELi0EEviiiPT_S1_S1_iii) ;  /* 0xffffffdc02787950 */ /* 0x000fea0003c3ffff */
.L_x_32544:
        /* <DEDUP_REMOVED lines=14> */
.L_x_39163:


//--------------------- .text._Z9cuda_gemmIiLi128ELi1ELi1ELi256ELi2ELi2ELi64ELi0ELi1EEviiiPT_S1_S1_iii --------------------------
	.section	.text._Z9cuda_gemmIiLi128ELi1ELi1ELi256ELi2ELi2ELi64ELi0ELi1EEviiiPT_S1_S1_iii,"ax",@progbits
	.align	128
        .global         _Z9cuda_gemmIiLi128ELi1ELi1ELi256ELi2ELi2ELi64ELi0ELi1EEviiiPT_S1_S1_iii
        .type           _Z9cuda_gemmIiLi128ELi1ELi1ELi256ELi2ELi2ELi64ELi0ELi1EEviiiPT_S1_S1_iii,@function
        .size           _Z9cuda_gemmIiLi128ELi1ELi1ELi256ELi2ELi2ELi64ELi0ELi1EEviiiPT_S1_S1_iii,(.L_x_39885 - _Z9cuda_gemmIiLi128ELi1ELi1ELi256ELi2ELi2ELi64ELi0ELi1EEviiiPT_S1_S1_iii)
        .other          _Z9cuda_gemmIiLi128ELi1ELi1ELi256ELi2ELi2ELi64ELi0ELi1EEviiiPT_S1_S1_iii,@"STO_CUDA_ENTRY STV_DEFAULT"
_Z9cuda_gemmIiLi128ELi1ELi1ELi256ELi2ELi2ELi64ELi0ELi1EEviiiPT_S1_S1_iii:
.text._Z9cuda_gemmIiLi128ELi1ELi1ELi256ELi2ELi2ELi64ELi0ELi1EEviiiPT_S1_S1_iii:
        /* <DEDUP_REMOVED lines=14> */
.L_x_32547:
        /* <DEDUP_REMOVED lines=11> */
.L_x_32546:
[----:B------:R-:W-:Y:S05]  /*0190*/  BSYNC.RECONVERGENT B0 ;  /* 0x0000000000007941 */ /* 0x000fea0003800200 */
.L_x_32545:
[----:B------:R-:W1:Y:S02]  /*01a0*/  LDC R2, c[0x0][0x374] ;  /* 0x0000dd00ff027b82 */ /* 0x000e640000000800 */
[----:B-1----:R-:W-:-:S13]  /*01b0*/  ISETP.LE.U32.AND P0, PT, R2, UR8, PT ;  /* 0x0000000802007c0c */ /* 0x002fda000bf03070 */
[----:B------:R-:W-:Y:S05]  /*01c0*/  @P0 EXIT ;  /* 0x000000000000094d */ /* 0x000fea0003800000 */
[----:B------:R-:W1:Y:S01]  /*01d0*/  S2R R2, SR_CTAID.X ;  /* 0x0000000000027919 */ /* 0x000e620000002500 */
[----:B------:R-:W2:Y:S01]  /*01e0*/  LDC R3, c[0x0][0x360] ;  /* 0x0000d800ff037b82 */ /* 0x000ea20000000800 */
[----:B------:R-:W-:Y:S01]  /*01f0*/  ISETP.GT.U32.AND P0, PT, R0, 0x3f, PT ;  /* 0x0000003f0000780c */ /* 0x000fe20003f04070 */
[----:B------:R-:W-:-:S12]  /*0200*/  BSSY.RECONVERGENT B0, `(.L_x_32548) ;  /* 0x000005d000007945 */ /* 0x000fd80003800200 */
[----:B------:R-:W-:Y:S05]  /*0210*/  @P0 BRA `(.L_x_32549) ;  /* 0x00000004006c0947 */ /* 0x000fea0003800000 */
[----:B--2---:R-:W-:Y:S01]  /*0220*/  IMAD.SHL.U32 R20, R3, 0x4, RZ ;  /* 0x0000000403147824 */ /* 0x004fe200078e00ff */
[----:B------:R-:W-:Y:S01]  /*0230*/  BSSY.RECONVERGENT B1, `(.L_x_32550) ;  /* 0x0000034000017945 */ /* 0x000fe20003800200 */
[----:B------:R-:W-:Y:S02]  /*0240*/  IMAD.SHL.U32 R27, R0, 0x4, RZ ;  /* 0x00000004001b7824 */ /* 0x000fe400078e00ff */
[----:B------:R-:W2:Y:S01]  /*0250*/  I2F.U32.RP R9, R20 ;  /* 0x0000001400097306 */ /* 0x000ea20000209000 */
[----:B------:R-:W-:Y:S01]  /*0260*/  IMAD.MOV R11, RZ, RZ, -R20 ;  /* 0x000000ffff0b7224 */ /* 0x000fe200078e0a14 */
[----:B------:R-:W-:Y:S01]  /*0270*/  ISETP.NE.U32.AND P2, PT, R20, RZ, PT ;  /* 0x000000ff1400720c */ /* 0x000fe20003f45070 */
[----:B-1----:R-:W-:Y:S01]  /*0280*/  IMAD.SHL.U32 R28, R2, 0x100, RZ ;  /* 0x00000100021c7824 */ /* 0x002fe200078e00ff */
[----:B0-----:R-:W-:-:S04]  /*0290*/  IADD3 R6, PT, PT, R20, R27, RZ ;  /* 0x0000001b14067210 */ /* 0x001fc80007ffe0ff */
[C---:B------:R-:W-:Y:S02]  /*02a0*/  ISETP.GE.U32.AND P0, PT, R6.reuse, 0x100, PT ;  /* 0x000001000600780c */ /* 0x040fe40003f06070 */
[----:B------:R-:W-:Y:S02]  /*02b0*/  VIMNMX.U32 R7, PT, PT, R6, 0x100, !PT ;  /* 0x0000010006077848 */ /* 0x000fe40007fe0000 */
[----:B------:R-:W-:Y:S01]  /*02c0*/  SEL R8, RZ, 0x1, P0 ;  /* 0x00000001ff087807 */ /* 0x000fe20000000000 */
[----:B--2---:R-:W0:Y:S03]  /*02d0*/  MUFU.RCP R9, R9 ;  /* 0x0000000900097308 */ /* 0x004e260000001000 */
        /* <DEDUP_REMOVED lines=32> */
.L_x_32552:
        /* <DEDUP_REMOVED lines=9> */
.L_x_32551:
[----:B------:R-:W-:Y:S05]  /*0570*/  BSYNC.RECONVERGENT B1 ;  /* 0x0000000000017941 */ /* 0x000fea0003800200 */
.L_x_32550:
        /* <DEDUP_REMOVED lines=13> */
.L_x_32553:
        /* <DEDUP_REMOVED lines=24> */
.L_x_32549:
[----:B------:R-:W-:Y:S05]  /*07d0*/  BSYNC.RECONVERGENT B0 ;  /* 0x0000000000007941 */ /* 0x000fea0003800200 */
.L_x_32548:
[----:B------:R-:W4:Y:S08]  /*07e0*/  S2UR UR5, SR_CgaCtaId ;  /* 0x00000000000579c3 */ /* 0x000f300000008800 */
[----:B------:R-:W-:Y:S01]  /*07f0*/  BAR.SYNC.DEFER_BLOCKING 0x0 ;  /* 0x0000000000007b1d */ /* 0x000fe20000010000 */
[C---:B---3--:R-:W-:Y:S01]  /*0800*/  IMAD.SHL.U32 R4, R0.reuse, 0x4, RZ ;  /* 0x0000000400047824 */ /* 0x048fe200078e00ff */
[----:B--2---:R-:W-:Y:S01]  /*0810*/  SHF.L.U32 R3, R0, 0x1, RZ ;  /* 0x0000000100037819 */ /* 0x004fe200000006ff */
[----:B-1----:R-:W-:Y:S01]  /*0820*/  IMAD.SHL.U32 R15, R2, 0x80, RZ ;  /* 0x00000080020f7824 */ /* 0x002fe200078e00ff */
[----:B0-----:R-:W-:-:S02]  /*0830*/  LOP3.LUT R7, RZ, 0x1, R0, 0x44, !PT ;  /* 0x00000001ff077812 */ /* 0x001fc400078e4400 */
[----:B------:R-:W-:Y:S01]  /*0840*/  UMOV UR4, 0x400 ;  /* 0x0000040000047882 */ /* 0x000fe20000000000 */
[----:B------:R-:W-:Y:S01]  /*0850*/  LOP3.LUT R4, R4, 0x4, RZ, 0xc0, !PT ;  /* 0x0000000404047812 */ /* 0x000fe200078ec0ff */
[----:B------:R-:W0:Y:S01]  /*0860*/  LDC R17, c[0x0][0x388] ;  /* 0x0000e200ff117b82 */ /* 0x000e220000000800 */
[C-C-:B------:R-:W-:Y:S02]  /*0870*/  LOP3.LUT R5, R3.reuse, 0x1, R0.reuse, 0xf8, !PT ;  /* 0x0000000103057812 */ /* 0x140fe400078ef800 */
[----:B------:R-:W-:Y:S02]  /*0880*/  LOP3.LUT R3, R3, 0x1, R0, 0xf4, !PT ;  /* 0x0000000103037812 */ /* 0x000fe400078ef400 */
[----:B------:R-:W-:-:S03]  /*0890*/  LOP3.LUT R15, R15, R0, RZ, 0xfc, !PT ;  /* 0x000000000f0f7212 */ /* 0x000fc600078efcff */
[----:B------:R-:W1:Y:S01]  /*08a0*/  LDC R16, c[0x0][0x384] ;  /* 0x0000e100ff107b82 */ /* 0x000e620000000800 */
[----:B----4-:R-:W-:Y:S02]  /*08b0*/  ULEA UR9, UR5, UR4, 0x18 ;  /* 0x0000000405097291 */ /* 0x010fe4000f8ec0ff */
[----:B------:R-:W-:-:S04]  /*08c0*/  UIADD3 UR4, UPT, UPT, UR4, 0x80, URZ ;  /* 0x0000008004047890 */ /* 0x000fc8000fffe0ff */
[----:B------:R-:W-:-:S03]  /*08d0*/  ULEA UR4, UR5, UR4, 0x18 ;  /* 0x0000000405047291 */ /* 0x000fc6000f8ec0ff */
[----:B------:R-:W2:Y:S01]  /*08e0*/  LDS R10, [R4+UR9] ;  /* 0x00000009040a7984 */ /* 0x000ea20008000800 */
[----:B0-----:R-:W-:Y:S02]  /*08f0*/  SHF.R.S32.HI R2, RZ, 0x1f, R17 ;  /* 0x0000001fff027819 */ /* 0x001fe40000011411 */
[----:B------:R-:W-:Y:S01]  /*0900*/  LEA R6, R5, UR4, 0x2 ;  /* 0x0000000405067c11 */ /* 0x000fe2000f8e10ff */
[----:B------:R0:W3:Y:S01]  /*0910*/  LDS R12, [R4+UR9+0xc] ;  /* 0x00000c09040c7984 */ /* 0x0000e20008000800 */
[----:B------:R-:W-:Y:S02]  /*0920*/  LEA R8, R3, UR4, 0x2 ;  /* 0x0000000403087c11 */ /* 0x000fe4000f8e10ff */
[----:B------:R-:W-:Y:S01]  /*0930*/  LOP3.LUT R3, R0, 0x1, RZ, 0xc0, !PT ;  /* 0x0000000100037812 */ /* 0x000fe200078ec0ff */
[----:B-1----:R-:W-:Y:S01]  /*0940*/  IMAD R15, R16, UR8, R15 ;  /* 0x00000008100f7c24 */ /* 0x002fe2000f8e020f */
[----:B------:R-:W-:Y:S01]  /*0950*/  LDS R6, [R6] ;  /* 0x0000000006067984 */ /* 0x000fe20000000800 */
[----:B------:R-:W-:Y:S01]  /*0960*/  LEA.HI R2, R2, R17, RZ, 0x8 ;  /* 0x0000001102027211 */ /* 0x000fe200078f40ff */
[----:B0-----:R-:W0:Y:S02]  /*0970*/  LDC.64 R4, c[0x0][0x3a0] ;  /* 0x0000e800ff047b82 */ /* 0x001e240000000a00 */
[----:B------:R-:W-:Y:S01]  /*0980*/  LDS R8, [R8] ;  /* 0x0000000008087984 */ /* 0x000fe20000000800 */
[----:B------:R-:W-:-:S04]  /*0990*/  SHF.R.S32.HI R2, RZ, 0x8, R2 ;  /* 0x00000008ff027819 */ /* 0x000fc80000011402 */
[----:B------:R-:W-:Y:S01]  /*09a0*/  LEA R17, R2, R15, 0x7 ;  /* 0x0000000f02117211 */ /* 0x000fe200078e38ff */
[----:B--2---:R-:W1:Y:S04]  /*09b0*/  SHFL.IDX PT, R9, R10, R3, 0x1e1f ;  /* 0x001e1f030a097589 */ /* 0x004e6800000e0000 */
[----:B---3--:R0:W2:Y:S04]  /*09c0*/  SHFL.IDX PT, R13, R12, R3, 0x1e1f ;  /* 0x001e1f030c0d7589 */ /* 0x0080a800000e0000 */
[----:B------:R-:W3:Y:S04]  /*09d0*/  SHFL.IDX PT, R11, R10, R7, 0x1e1f ;  /* 0x001e1f070a0b7589 */ /* 0x000ee800000e0000 */
[----:B------:R-:W4:Y:S01]  /*09e0*/  SHFL.IDX PT, R14, R12, R7, 0x1e1f ;  /* 0x001e1f070c0e7589 */ /* 0x000f2200000e0000 */
[----:B0-----:R-:W-:-:S04]  /*09f0*/  IMAD.WIDE R2, R15, 0x4, R4 ;  /* 0x000000040f027825 */ /* 0x001fc800078e0204 */
[----:B------:R-:W-:-:S04]  /*0a00*/  IMAD.WIDE R4, R17, 0x4, R4 ;  /* 0x0000000411047825 */ /* 0x000fc800078e0204 */
[C---:B-1----:R-:W-:Y:S02]  /*0a10*/  IMAD R9, R6.reuse, R9, RZ ;  /* 0x0000000906097224 */ /* 0x042fe400078e02ff */
[----:B--2---:R-:W-:Y:S02]  /*0a20*/  IMAD R13, R6, R13, RZ ;  /* 0x0000000d060d7224 */ /* 0x004fe400078e02ff */
[C---:B---3--:R-:W-:Y:S01]  /*0a30*/  IMAD R9, R8.reuse, R11, R9 ;  /* 0x0000000b08097224 */ /* 0x048fe200078e0209 */
[----:B------:R-:W-:Y:S01]  /*0a40*/  BAR.SYNC.DEFER_BLOCKING 0x0 ;  /* 0x0000000000007b1d */ /* 0x000fe20000010000 */
[----:B----4-:R-:W-:-:S05]  /*0a50*/  IMAD R13, R8, R14, R13 ;  /* 0x0000000e080d7224 */ /* 0x010fca00078e020d */
[----:B------:R-:W-:Y:S04]  /*0a60*/  STG.E desc[UR6][R2.64], R9 ;  /* 0x0000000902007986 */ /* 0x000fe8000c101906 */
[----:B------:R-:W-:Y:S01]  /*0a70*/  STG.E desc[UR6][R4.64], R13 ;  /* 0x0000000d04007986 */ /* 0x000fe2000c101906 */
[----:B------:R-:W-:Y:S05]  /*0a80*/  EXIT ;  /* 0x000000000000794d */ /* 0x000fea0003800000 */
.L_x_32554:
        /* <DEDUP_REMOVED lines=15> */
.L_x_39885:


//--------------------- .text._Z9cuda_gemmIiLi128ELi1ELi1ELi256ELi2ELi2ELi64ELi0ELi0EEviiiPT_S1_S1_iii --------------------------
	.section	.text._Z9cuda_gemmIiLi128ELi1ELi1ELi256ELi2ELi2ELi64ELi0ELi0EEviiiPT_S1_S1_iii,"ax",@progbits
	.align	128
        .global         _Z9cuda_gemmIiLi128ELi1ELi1ELi256ELi2ELi2ELi64ELi0ELi0EEviiiPT_S1_S1_iii
        .type           _Z9cuda_gemmIiLi128ELi1ELi1ELi256ELi2ELi2ELi64ELi0ELi0EEviiiPT_S1_S1_iii,@function
        .size           _Z9cuda_gemmIiLi128ELi1ELi1ELi256ELi2ELi2ELi64ELi0ELi0EEviiiPT_S1_S1_iii,(.L_x_39164 - _Z9cuda_gemmIiLi128ELi1ELi1ELi256ELi2ELi2ELi64ELi0ELi0EEviiiPT_S1_S1_iii)
        .other          _Z9cuda_gemmIiLi128ELi1ELi1ELi256ELi2ELi2ELi64ELi0ELi0EEviiiPT_S1_S1_iii,@"STO_CUDA_ENTRY STV_DEFAULT"
_Z9cuda_gemmIiLi128ELi1ELi1ELi256ELi2ELi2ELi64ELi0ELi0EEviiiPT_S1_S1_iii:
.text._Z9cuda_gemmIiLi128ELi1ELi1ELi256ELi2ELi2ELi64ELi0ELi0EEviiiPT_S1_S1_iii:
        /* <DEDUP_REMOVED lines=59> */
.L_x_32557:
        /* <DEDUP_REMOVED lines=25> */
.L_x_32556:
[----:B------:R-:W-:Y:S05]  /*0540*/  BSYNC.RECONVERGENT B0 ;  /* 0x0000000000007941 */ /* 0x000fea0003800200 */
.L_x_32555:
[----:B------:R-:W-:Y:S01]  /*0550*/  MOV R5, R8 ;  /* 0x0000000800057202 */ /* 0x000fe20000000f00 */
[----:B------:R-:W-:Y:S01]  /*0560*/  IMAD.MOV.U32 R4, RZ, RZ, 0x80 ;  /* 0x00000080ff047424 */ /* 0x000fe200078e00ff */
[----:B------:R-:W-:-:S07]  /*0570*/  MOV R8, 0x590 ;  /* 0x0000059000087802 */ /* 0x000fce0000000f00 */
[----:B0-----:R-:W-:Y:S05]  /*0580*/  CALL.REL.NOINC `($__internal_661_$__cuda_sm20_div_s16) ;  /* 0x0000001800a87944 */ /* 0x001fea0003c00000 */
[----:B------:R-:W-:Y:S01]  /*0590*/  PRMT R5, R10, 0x9910, RZ ;  /* 0x000099100a057816 */ /* 0x000fe200000000ff */
[----:B------:R-:W-:Y:S01]  /*05a0*/  IMAD.MOV.U32 R4, RZ, RZ, 0x2 ;  /* 0x00000002ff047424 */ /* 0x000fe200078e00ff */
[----:B------:R-:W-:-:S07]  /*05b0*/  MOV R8, 0x5d0 ;  /* 0x000005d000087802 */ /* 0x000fce0000000f00 */
[----:B------:R-:W-:Y:S05]  /*05c0*/  CALL.REL.NOINC `($__internal_661_$__cuda_sm20_div_s16) ;  /* 0x0000001800987944 */ /* 0x000fea0003c00000 */
[----:B------:R-:W0:Y:S01]  /*05d0*/  I2F.U32.RP R0, R6 ;  /* 0x0000000600007306 */ /* 0x000e220000209000 */
[----:B------:R-:W-:Y:S01]  /*05e0*/  IADD3 R9, PT, PT, RZ, -R6, RZ ;  /* 0x80000006ff097210 */ /* 0x000fe20007ffe0ff */
[----:B------:R-:W1:Y:S01]  /*05f0*/  S2UR UR7, SR_CTAID.Y ;  /* 0x00000000000779c3 */ /* 0x000e620000002600 */
[----:B------:R-:W-:-:S07]  /*0600*/  ISETP.NE.U32.AND P2, PT, R6, RZ, PT ;  /* 0x000000ff0600720c */ /* 0x000fce0003f45070 */
        /* <DEDUP_REMOVED lines=12> */
[----:B------:R-:W-:-:S04]  /*06d0*/  @P0 IADD3 R9, PT, PT, -R6, R9, RZ ;  /* 0x0000000906090210 */ /* 0x000fc80007ffe1ff */
[----:B------:R-:W-:Y:S01]  /*06e0*/  ISETP.GE.U32.AND P1, PT, R9, R6, PT ;  /* 0x000000060900720c */ /* 0x000fe20003f26070 */
[----:B------:R-:W-:-:S12]  /*06f0*/  @P3 EXIT ;  /* 0x000000000000394d */ /* 0x000fd80003800000 */
[----:B------:R-:W0:Y:S01]  /*0700*/  S2R R17, SR_CTAID.X ;  /* 0x0000000000117919 */ /* 0x000e220000002500 */
[----:B------:R-:W1:Y:S01]  /*0710*/  LDC R2, c[0x0][0x360] ;  /* 0x0000d800ff027b82 */ /* 0x000e620000000800 */
[----:B------:R-:W-:Y:S01]  /*0720*/  @P0 VIADD R3, R3, 0x1 ;  /* 0x0000000103030836 */ /* 0x000fe20000000000 */
[----:B------:R-:W-:Y:S01]  /*0730*/  ISETP.GT.U32.AND P0, PT, R11, 0x3f, PT ;  /* 0x0000003f0b00780c */ /* 0x000fe20003f04070 */
[----:B------:R2:W-:Y:S01]  /*0740*/  STL.64 [R1], RZ ;  /* 0x000000ff01007387 */ /* 0x0005e20000100a00 */
[----:B------:R-:W-:Y:S01]  /*0750*/  BSSY.RECONVERGENT B0, `(.L_x_32558) ;  /* 0x000005d000007945 */ /* 0x000fe20003800200 */
[----:B------:R-:W-:Y:S01]  /*0760*/  @P1 VIADD R3, R3, 0x1 ;  /* 0x0000000103031836 */ /* 0x000fe20000000000 */
[----:B------:R-:W-:Y:S02]  /*0770*/  @!P2 LOP3.LUT R3, RZ, R6, RZ, 0x33, !PT ;  /* 0x00000006ff03a212 */ /* 0x000fe400078e33ff */
[----:B------:R-:W-:Y:S02]  /*0780*/  PRMT R4, R10, 0x9910, RZ ;  /* 0x000099100a047816 */ /* 0x000fe400000000ff */
[----:B------:R-:W-:-:S02]  /*0790*/  IADD3 R9, PT, PT, -R3, RZ, RZ ;  /* 0x000000ff03097210 */ /* 0x000fc40007ffe1ff */
[----:B------:R-:W-:-:S03]  /*07a0*/  LOP3.LUT R18, R11, 0x1, RZ, 0xc0, !PT ;  /* 0x000000010b127812 */ /* 0x000fc600078ec0ff */
[----:B------:R-:W-:-:S05]  /*07b0*/  IMAD R0, R6, R9, R11 ;  /* 0x0000000906007224 */ /* 0x000fca00078e020b */
[----:B------:R-:W-:Y:S01]  /*07c0*/  LOP3.LUT R16, R0, 0x1, RZ, 0xc0, !PT ;  /* 0x0000000100107812 */ /* 0x000fe200078ec0ff */
[----:B--2---:R-:W-:Y:S06]  /*07d0*/  @P0 BRA `(.L_x_32559) ;  /* 0x0000000400500947 */ /* 0x004fec0003800000 */
[----:B-1----:R-:W-:Y:S01]  /*07e0*/  IMAD.SHL.U32 R22, R2, 0x4, RZ ;  /* 0x0000000402167824 */ /* 0x002fe200078e00ff */
[----:B------:R-:W-:Y:S01]  /*07f0*/  SHF.L.U32 R20, R11, 0x2, RZ ;  /* 0x000000020b147819 */ /* 0x000fe200000006ff */
[----:B------:R-:W-:Y:S01]  /*0800*/  BSSY.RECONVERGENT B1, `(.L_x_32560) ;  /* 0x0000031000017945 */ /* 0x000fe20003800200 */
[----:B0-----:R-:W-:Y:S01]  /*0810*/  SHF.L.U32 R17, R17, 0x8, RZ ;  /* 0x0000000811117819 */ /* 0x001fe200000006ff */
        /* <DEDUP_REMOVED lines=16> */
[----:B------:R-:W-:Y:S02]  /*0920*/  IMAD R11, R22, R8, R11 ;  /* 0x00000008160b7224 */ /* 0x000fe400078e020b */
[----:B------:R-:W0:Y:S03]  /*0930*/  LDC R8, c[0x0][0x388] ;  /* 0x0000e200ff087b82 */ /* 0x000e260000000800 */
[----:B------:R-:W-:-:S13]  /*0940*/  ISETP.GE.U32.AND P0, PT, R11, R22, PT ;  /* 0x000000160b00720c */ /* 0x000fda0003f06070 */
[----:B------:R-:W-:Y:S01]  /*0950*/  @P0 IMAD.IADD R11, R11, 0x1, -R22 ;  /* 0x000000010b0b0824 */ /* 0x000fe200078e0a16 */
[----:B------:R-:W-:-:S04]  /*0960*/  @P0 IADD3 R9, PT, PT, R9, 0x1, RZ ;  /* 0x0000000109090810 */ /* 0x000fc80007ffe0ff */
[----:B------:R-:W-:Y:S01]  /*0970*/  ISETP.GE.U32.AND P1, PT, R11, R22, PT ;  /* 0x000000160b00720c */ /* 0x000fe20003f26070 */
[----:B0-----:R-:W-:-:S12]  /*0980*/  IMAD R17, R8, UR7, R17 ;  /* 0x0000000708117c24 */ /* 0x001fd8000f8e0211 */
        /* <DEDUP_REMOVED lines=8> */
[----:B------:R-:W-:Y:S01]  /*0a10*/  MOV R8, 0x400 ;  /* 0x0000040000087802 */ /* 0x000fe20000000f00 */
[----:B------:R-:W-:Y:S01]  /*0a20*/  VIADD R9, R9, 0x1 ;  /* 0x0000000109097836 */ /* 0x000fe20000000000 */
[----:B------:R-:W-:-:S03]  /*0a30*/  MOV R12, RZ ;  /* 0x000000ff000c7202 */ /* 0x000fc60000000f00 */
[----:B------:R-:W-:Y:S01]  /*0a40*/  VIADD R8, R8, 0x80 ;  /* 0x0000008008087836 */ /* 0x000fe20000000000 */
[----:B------:R-:W-:-:S04]  /*0a50*/  LOP3.LUT R13, R9, 0x3, RZ, 0xc0, !PT ;  /* 0x00000003090d7812 */ /* 0x000fc800078ec0ff */
[----:B0-----:R-:W-:-:S07]  /*0a60*/  LEA R15, R15, R8, 0x18 ;  /* 0x000000080f0f7211 */ /* 0x001fce00078ec0ff */
.L_x_32562:
[----:B0-----:R-:W0:Y:S01]  /*0a70*/  LDC.64 R8, c[0x0][0x390] ;  /* 0x0000e400ff087b82 */ /* 0x001e220000000a00 */
[----:B------:R-:W-:-:S04]  /*0a80*/  IMAD.IADD R11, R17, 0x1, R20 ;  /* 0x00000001110b7824 */ /* 0x000fc800078e0214 */
[----:B0-----:R-:W-:-:S06]  /*0a90*/  IMAD.WIDE R8, R11, 0x4, R8 ;  /* 0x000000040b087825 */ /* 0x001fcc00078e0208 */
[----:B------:R-:W2:Y:S01]  /*0aa0*/  LDG.E.128 R8, desc[UR8][R8.64] ;  /* 0x0000000808087981 */ /* 0x000ea2000c1e1d00 */
[----:B------:R-:W-:Y:S01]  /*0ab0*/  IMAD R14, R20, 0x4, R15 ;  /* 0x00000004140e7824 */ /* 0x000fe200078e020f */
[----:B------:R-:W-:Y:S01]  /*0ac0*/  IADD3 R12, PT, PT, R12, 0x1, RZ ;  /* 0x000000010c0c7810 */ /* 0x000fe20007ffe0ff */
[----:B------:R-:W-:-:S03]  /*0ad0*/  IMAD.IADD R20, R22, 0x1, R20 ;  /* 0x0000000116147824 */ /* 0x000fc600078e0214 */
[----:B------:R-:W-:Y:S01]  /*0ae0*/  ISETP.NE.AND P0, PT, R12, R13, PT ;  /* 0x0000000d0c00720c */ /* 0x000fe20003f05270 */
[----:B--2---:R0:W-:-:S12]  /*0af0*/  STS.128 [R14], R8 ;  /* 0x000000080e007388 */ /* 0x0041d80000000c00 */
[----:B------:R-:W-:Y:S05]  /*0b00*/  @P0 BRA `(.L_x_32562) ;  /* 0xfffffffc00d80947 */ /* 0x000fea000383ffff */
.L_x_32561:
[----:B------:R-:W-:Y:S05]  /*0b10*/  BSYNC.RECONVERGENT B1 ;  /* 0x0000000000017941 */ /* 0x000fea0003800200 */
.L_x_32560:
[----:B------:R-:W-:Y:S05]  /*0b20*/  @!P1 BRA `(.L_x_32559) ;  /* 0x00000000007c9947 */ /* 0x000fea0003800000 */
[----:B------:R-:W1:Y:S01]  /*0b30*/  S2R R19, SR_CgaCtaId ;  /* 0x0000000000137919 */ /* 0x000e620000008800 */
[----:B------:R-:W2:Y:S01]  /*0b40*/  LDC.64 R24, c[0x0][0x390] ;  /* 0x0000e400ff187b82 */ /* 0x000ea20000000a00 */
[----:B0-----:R-:W-:-:S05]  /*0b50*/  MOV R8, 0x400 ;  /* 0x0000040000087802 */ /* 0x001fca0000000f00 */
[----:B------:R-:W-:-:S05]  /*0b60*/  VIADD R8, R8, 0x80 ;  /* 0x0000008008087836 */ /* 0x000fca0000000000 */
[----:B-1----:R-:W-:-:S07]  /*0b70*/  LEA R19, R19, R8, 0x18 ;  /* 0x0000000813137211 */ /* 0x002fce00078ec0ff */
.L_x_32563:
[----:B----4-:R-:W-:Y:S01]  /*0b80*/  IADD3 R9, PT, PT, R17, R20, RZ ;  /* 0x0000001411097210 */ /* 0x010fe20007ffe0ff */
[----:B------:R-:W-:-:S04]  /*0b90*/  IMAD.IADD R21, R22, 0x1, R20 ;  /* 0x0000000116157824 */ /* 0x000fc800078e0214 */
[----:B--2---:R-:W-:-:S04]  /*0ba0*/  IMAD.WIDE R8, R9, 0x4, R24 ;  /* 0x0000000409087825 */ /* 0x004fc800078e0218 */
[----:B------:R-:W-:Y:S02]  /*0bb0*/  IMAD.IADD R13, R17, 0x1, R21 ;  /* 0x00000001110d7824 */ /* 0x000fe400078e0215 */
[----:B------:R-:W2:Y:S02]  /*0bc0*/  LDG.E.128 R8, desc[UR8][R8.64] ;  /* 0x0000000808087981 */ /* 0x000ea4000c1e1d00 */
[----:B------:R-:W-:-:S06]  /*0bd0*/  IMAD.WIDE R12, R13, 0x4, R24 ;  /* 0x000000040d0c7825 */ /* 0x000fcc00078e0218 */
[----:B------:R-:W3:Y:S01]  /*0be0*/  LDG.E.128 R12, desc[UR8][R12.64] ;  /* 0x000000080c0c7981 */ /* 0x000ee2000c1e1d00 */
[----:B------:R-:W-:Y:S01]  /*0bf0*/  LEA R27, R20, R19, 0x2 ;  /* 0x00000013141b7211 */ /* 0x000fe200078e10ff */
[----:B------:R-:W-:-:S04]  /*0c00*/  IMAD.IADD R20, R22, 0x1, R21 ;  /* 0x0000000116147824 */ /* 0x000fc800078e0215 */
[----:B------:R-:W-:Y:S01]  /*0c10*/  IMAD.IADD R23, R17, 0x1, R20 ;  /* 0x0000000111177824 */ /* 0x000fe200078e0214 */
[----:B------:R-:W-:Y:S01]  /*0c20*/  IADD3 R20, PT, PT, R22, R20, RZ ;  /* 0x0000001416147210 */ /* 0x000fe20007ffe0ff */
[----:B------:R-:W-:Y:S01]  /*0c30*/  IMAD R21, R2, 0x10, R27 ;  /* 0x0000001002157824 */ /* 0x000fe200078e021b */
[----:B--2---:R0:W-:Y:S04]  /*0c40*/  STS.128 [R27], R8 ;  /* 0x000000081b007388 */ /* 0x0041e80000000c00 */
[----:B---3--:R1:W-:Y:S01]  /*0c50*/  STS.128 [R21], R12 ;  /* 0x0000000c15007388 */ /* 0x0083e20000000c00 */
[----:B0-----:R-:W-:-:S04]  /*0c60*/  IMAD.WIDE R8, R23, 0x4, R24 ;  /* 0x0000000417087825 */ /* 0x001fc800078e0218 */
[----:B------:R-:W-:Y:S02]  /*0c70*/  IMAD.IADD R23, R17, 0x1, R20 ;  /* 0x0000000111177824 */ /* 0x000fe400078e0214 */
[----:B------:R-:W2:Y:S02]  /*0c80*/  LDG.E.128 R8, desc[UR8][R8.64] ;  /* 0x0000000808087981 */ /* 0x000ea4000c1e1d00 */
[----:B-1----:R-:W-:-:S06]  /*0c90*/  IMAD.WIDE R12, R23, 0x4, R24 ;  /* 0x00000004170c7825 */ /* 0x002fcc00078e0218 */
[----:B------:R-:W3:Y:S01]  /*0ca0*/  LDG.E.128 R12, desc[UR8][R12.64] ;  /* 0x000000080c0c7981 */ /* 0x000ee2000c1e1d00 */
[----:B------:R-:W-:Y:S01]  /*0cb0*/  LEA R23, R2, R21, 0x4 ;  /* 0x0000001502177211 */ /* 0x000fe200078e20ff */
[----:B------:R-:W-:-:S04]  /*0cc0*/  IMAD.IADD R20, R22, 0x1, R20 ;  /* 0x0000000116147824 */ /* 0x000fc800078e0214 */
[----:B------:R-:W-:Y:S01]  /*0cd0*/  IMAD R26, R2, 0x10, R23 ;  /* 0x00000010021a7824 */ /* 0x000fe200078e0217 */
[----:B------:R-:W-:Y:S01]  /*0ce0*/  ISETP.GE.U32.AND P0, PT, R20, 0x100, PT ;  /* 0x000001001400780c */ /* 0x000fe20003f06070 */
[----:B--2---:R4:W-:Y:S04]  /*0cf0*/  STS.128 [R23], R8 ;  /* 0x0000000817007388 */ /* 0x0049e80000000c00 */
[----:B---3--:R4:W-:Y:S08]  /*0d00*/  STS.128 [R26], R12 ;  /* 0x0000000c1a007388 */ /* 0x0089f00000000c00 */
[----:B------:R-:W-:Y:S05]  /*0d10*/  @!P0 BRA `(.L_x_32563) ;  /* 0xfffffffc00988947 */ /* 0x000fea000383ffff */
.L_x_32559:
[----:B------:R-:W-:Y:S05]  /*0d20*/  BSYNC.RECONVERGENT B0 ;  /* 0x0000000000007941 */ /* 0x000fea0003800200 */
.L_x_32558:
[----:B------:R-:W-:Y:S01]  /*0d30*/  BAR.SYNC.DEFER_BLOCKING 0x0 ;  /* 0x0000000000007b1d */ /* 0x000fe20000010000 */
[----:B------:R-:W-:Y:S02]  /*0d40*/  ISETP.GE.AND P0, PT, R7, 0x1, PT ;  /* 0x000000010700780c */ /* 0x000fe40003f06270 */
[----:B0---4-:R-:W-:-:S11]  /*0d50*/  CS2R R8, SRZ ;  /* 0x0000000000087805 */ /* 0x011fd6000001ff00 */
[----:B------:R-:W-:Y:S05]  /*0d60*/  @!P0 BRA `(.L_x_32564) ;  /* 0x0000000800e88947 */ /* 0x000fea0003800000 */
[----:B------:R-:W0:Y:S01]  /*0d70*/  I2F.U32.RP R10, R5 ;  /* 0x00000005000a7306 */ /* 0x000e220000209000 */
[----:B------:R-:W2:Y:S01]  /*0d80*/  LDCU UR5, c[0x0][0x3a8] ;  /* 0x00007500ff0577ac */ /* 0x000ea20008000800 */
[C---:B-1----:R-:W-:Y:S01]  /*0d90*/  IMAD.IADD R2, R5.reuse, 0x1, R3 ;  /* 0x0000000105027824 */ /* 0x042fe200078e0203 */
[----:B------:R-:W-:Y:S01]  /*0da0*/  ISETP.NE.U32.AND P2, PT, R5, RZ, PT ;  /* 0x000000ff0500720c */ /* 0x000fe20003f45070 */
[----:B------:R-:W-:Y:S01]  /*0db0*/  IMAD.MOV R13, RZ, RZ, -R5 ;  /* 0x000000ffff0d7224 */ /* 0x000fe200078e0a05 */
[C---:B------:R-:W-:Y:S01]  /*0dc0*/  IADD3 R27, PT, PT, R16.reuse, 0x1, RZ ;  /* 0x00000001101b7810 */ /* 0x040fe20007ffe0ff */
[----:B------:R-:W-:Y:S01]  /*0dd0*/  HFMA2 R23, -RZ, RZ, 0, 0 ;  /* 0x00000000ff177431 */ /* 0x000fe200000001ff */
[----:B------:R-:W-:Y:S01]  /*0de0*/  BSSY B1, `(.L_x_32565) ;  /* 0x00000b1000017945 */ /* 0x000fe20003800000 */
[----:B------:R-:W-:Y:S01]  /*0df0*/  LOP3.LUT R25, R16, 0x1, RZ, 0x3c, !PT ;  /* 0x0000000110197812 */ /* 0x000fe200078e3cff */
[----:B------:R-:W-:Y:S01]  /*0e00*/  IMAD.MOV.U32 R24, RZ, RZ, RZ ;  /* 0x000000ffff187224 */ /* 0x000fe200078e00ff */
[----:B0-----:R-:W0:Y:S01]  /*0e10*/  MUFU.RCP R10, R10 ;  /* 0x0000000a000a7308 */ /* 0x001e220000001000 */
[----:B--2---:R-:W-:-:S04]  /*0e20*/  UISETP.LT.AND UP0, UPT, UR5, 0x2, UPT ;  /* 0x000000020500788c */ /* 0x004fc8000bf01270 */
[----:B------:R-:W-:-:S06]  /*0e30*/  USEL UR5, UR5, 0x2, UP0 ;  /* 0x0000000205057887 */ /* 0x000fcc0008000000 */
[C---:B------:R-:W-:Y:S02]  /*0e40*/  ISETP.GE.AND P0, PT, R2.reuse, UR5, PT ;  /* 0x0000000502007c0c */ /* 0x040fe4000bf06270 */
[----:B------:R-:W-:Y:S02]  /*0e50*/  VIMNMX R11, PT, PT, R2, UR5, !PT ;  /* 0x00000005020b7c48 */ /* 0x000fe4000ffe0100 */
[----:B0-----:R-:W-:Y:S02]  /*0e60*/  IADD3 R8, PT, PT, R10, 0xffffffe, RZ ;  /* 0x0ffffffe0a087810 */ /* 0x001fe40007ffe0ff */
[----:B------:R-:W-:Y:S02]  /*0e70*/  SEL R26, RZ, 0x1, P0 ;  /* 0x00000001ff1a7807 */ /* 0x000fe40000000000 */
[----:B------:R0:W1:Y:S02]  /*0e80*/  F2I.FTZ.U32.TRUNC.NTZ R9, R8 ;  /* 0x0000000800097305 */ /* 0x000064000021f000 */
[----:B------:R-:W-:-:S02]  /*0e90*/  IADD3 R2, PT, PT, R11, -R2, -R26 ;  /* 0x800000020b027210 */ /* 0x000fc40007ffe81a */
[----:B0-----:R-:W-:Y:S01]  /*0ea0*/  MOV R8, RZ ;  /* 0x000000ff00087202 */ /* 0x001fe20000000f00 */
[----:B-1----:R-:W-:-:S04]  /*0eb0*/  IMAD R13, R13, R9, RZ ;  /* 0x000000090d0d7224 */ /* 0x002fc800078e02ff */
[----:B------:R-:W-:-:S06]  /*0ec0*/  IMAD.HI.U32 R9, R9, R13, R8 ;  /* 0x0000000d09097227 */ /* 0x000fcc00078e0008 */
[----:B------:R-:W-:Y:S02]  /*0ed0*/  IMAD.HI.U32 R11, R9, R2, RZ ;  /* 0x00000002090b7227 */ /* 0x000fe400078e00ff */
[----:B------:R-:W0:Y:S02]  /*0ee0*/  LDC R9, c[0x0][0x3ac] ;  /* 0x0000eb00ff097b82 */ /* 0x000e240000000800 */
[----:B------:R-:W-:-:S04]  /*0ef0*/  IMAD.MOV R8, RZ, RZ, -R11 ;  /* 0x000000ffff087224 */ /* 0x000fc800078e0a0b */
[----:B------:R-:W-:-:S05]  /*0f00*/  IMAD R2, R5, R8, R2 ;  /* 0x0000000805027224 */ /* 0x000fca00078e0202 */
[----:B------:R-:W-:-:S13]  /*0f10*/  ISETP.GE.U32.AND P0, PT, R2, R5, PT ;  /* 0x000000050200720c */ /* 0x000fda0003f06070 */
[----:B------:R-:W-:Y:S01]  /*0f20*/  @P0 IMAD.IADD R2, R2, 0x1, -R5 ;  /* 0x0000000102020824 */ /* 0x000fe200078e0a05 */
[-C--:B0-----:R-:W-:Y:S01]  /*0f30*/  ISETP.GE.AND P3, PT, R27, R9.reuse, PT ;  /* 0x000000091b00720c */ /* 0x081fe20003f66270 */
[----:B------:R-:W-:Y:S01]  /*0f40*/  @P0 VIADD R11, R11, 0x1 ;  /* 0x000000010b0b0836 */ /* 0x000fe20000000000 */
[----:B------:R-:W-:Y:S02]  /*0f50*/  ISETP.GE.AND P0, PT, R16, R9, PT ;  /* 0x000000091000720c */ /* 0x000fe40003f06270 */
[----:B------:R-:W-:Y:S02]  /*0f60*/  ISETP.GE.U32.AND P1, PT, R2, R5, PT ;  /* 0x000000050200720c */ /* 0x000fe40003f26070 */
[C---:B------:R-:W-:Y:S02]  /*0f70*/  SEL R2, R9.reuse, RZ, P3 ;  /* 0x000000ff09027207 */ /* 0x040fe40001800000 */
[----:B------:R-:W-:Y:S02]  /*0f80*/  SEL R9, R9, RZ, P0 ;  /* 0x000000ff09097207 */ /* 0x000fe40000000000 */
[----:B------:R-:W-:-:S03]  /*0f90*/  IADD3 R27, PT, PT, R27, -R2, RZ ;  /* 0x800000021b1b7210 */ /* 0x000fc60007ffe0ff */
[----:B------:R-:W-:-:S04]  /*0fa0*/  IMAD.IADD R22, R16, 0x1, -R9 ;  /* 0x0000000110167824 */ /* 0x000fc800078e0a09 */
[----:B------:R-:W-:Y:S01]  /*0fb0*/  @P1 VIADD R11, R11, 0x1 ;  /* 0x000000010b0b1836 */ /* 0x000fe20000000000 */
[----:B------:R-:W-:-:S05]  /*0fc0*/  @!P2 LOP3.LUT R11, RZ, R5, RZ, 0x33, !PT ;  /* 0x00000005ff0ba212 */ /* 0x000fca00078e33ff */
[----:B------:R-:W-:-:S07]  /*0fd0*/  IMAD.IADD R26, R26, 0x1, R11 ;  /* 0x000000011a1a7824 */ /* 0x000fce00078e020b */
.L_x_32586:
[----:B0-----:R-:W0:Y:S01]  /*0fe0*/  LDCU UR4, c[0x0][0x3ac] ;  /* 0x00007580ff0477ac */ /* 0x001e220008000800 */
[----:B----4-:R-:W-:Y:S01]  /*0ff0*/  IMAD.IADD R8, R0, 0x1, R23 ;  /* 0x0000000100087824 */ /* 0x010fe200078e0217 */
[----:B------:R-:W-:Y:S02]  /*1000*/  IADD3 R23, PT, PT, R6, R23, RZ ;  /* 0x0000001706177210 */ /* 0x000fe40007ffe0ff */
[----:B------:R-:W-:Y:S02]  /*1010*/  ISETP.GE.AND P3, PT, R3, UR5, PT ;  /* 0x0000000503007c0c */ /* 0x000fe4000bf66270 */
        /* <DEDUP_REMOVED lines=12> */
.L_x_32566:
        /* <DEDUP_REMOVED lines=8> */
.L_x_32567:
[----:B------:R-:W-:Y:S04]  /*1160*/  BSSY B0, `(.L_x_32568) ;  /* 0x0000076000007945 */ /* 0x000fe80003800000 */
[----:B------:R-:W-:Y:S05]  /*1170*/  @P3 BRA `(.L_x_32569) ;  /* 0x0000000400d03947 */ /* 0x000fea0003800000 */
[----:B------:R-:W-:Y:S01]  /*1180*/  ISETP.NE.AND P2, PT, R26, RZ, PT ;  /* 0x000000ff1a00720c */ /* 0x000fe20003f45270 */
[----:B------:R-:W-:Y:S01]  /*1190*/  BSSY B2, `(.L_x_32570) ;  /* 0x000004d000027945 */ /* 0x000fe20003800000 */
[----:B------:R-:W-:Y:S01]  /*11a0*/  IMAD.MOV.U32 R17, RZ, RZ, RZ ;  /* 0x000000ffff117224 */ /* 0x000fe200078e00ff */
[----:B------:R-:W-:-:S10]  /*11b0*/  MOV R15, R3 ;  /* 0x00000003000f7202 */ /* 0x000fd40000000f00 */
[----:B------:R-:W-:Y:S05]  /*11c0*/  @!P2 BRA `(.L_x_32571) ;  /* 0x000000040024a947 */ /* 0x000fea0003800000 */
[----:B------:R-:W4:Y:S01]  /*11d0*/  S2R R9, SR_CgaCtaId ;  /* 0x0000000000097919 */ /* 0x000f220000008800 */
[----:B------:R-:W-:Y:S01]  /*11e0*/  VIADD R17, R26, 0x1 ;  /* 0x000000011a117836 */ /* 0x000fe20000000000 */
[----:B------:R-:W-:Y:S01]  /*11f0*/  MOV R14, 0x400 ;  /* 0x00000400000e7802 */ /* 0x000fe20000000f00 */
[----:B------:R-:W-:Y:S01]  /*1200*/  IMAD R13, R4, R24, RZ ;  /* 0x00000018040d7224 */ /* 0x000fe200078e02ff */
[----:B------:R-:W-:Y:S01]  /*1210*/  ISETP.GT.U32.AND P2, PT, R21, 0x40, PT ;  /* 0x000000401500780c */ /* 0x000fe20003f44070 */
[----:B------:R-:W-:Y:S01]  /*1220*/  IMAD.MOV.U32 R15, RZ, RZ, R3 ;  /* 0x000000ffff0f7224 */ /* 0x000fe200078e0003 */
[----:B------:R-:W-:-:S04]  /*1230*/  LOP3.LUT R17, R17, 0xfffffffe, RZ, 0xc0, !PT ;  /* 0xfffffffe11117812 */ /* 0x000fc800078ec0ff */
[----:B------:R-:W-:Y:S02]  /*1240*/  IADD3 R12, PT, PT, -R17, RZ, RZ ;  /* 0x000000ff110c7210 */ /* 0x000fe40007ffe1ff */
[----:B----4-:R-:W-:-:S07]  /*1250*/  LEA R14, R9, R14, 0x18 ;  /* 0x0000000e090e7211 */ /* 0x010fce00078ec0ff */
.L_x_32580:
[----:B------:R-:W-:Y:S01]  /*1260*/  IMAD R28, R15, 0xc, R14 ;  /* 0x0000000c0f1c7824 */ /* 0x000fe200078e020e */
[----:B012-4-:R-:W-:Y:S06]  /*1270*/  @P2 BRA `(.L_x_32572) ;  /* 0x00000000003c2947 */ /* 0x017fec0003800000 */
[----:B------:R-:W-:Y:S01]  /*1280*/  IMAD R11, R18, 0x4, R28 ;  /* 0x00000004120b7824 */ /* 0x000fe200078e021c */
[----:B------:R-:W-:-:S05]  /*1290*/  UMOV UR4, 0xffffffff ;  /* 0xffffffff00047882 */ /* 0x000fca0000000000 */
[----:B------:R-:W4:Y:S01]  /*12a0*/  LDS R11, [R11] ;  /* 0x000000000b0b7984 */ /* 0x000f220000000800 */
[----:B------:R-:W-:Y:S05]  /*12b0*/  BRA.DIV UR4, `(.L_x_32573) ;  /* 0x0000000a047c7947 */ /* 0x000fea000b800000 */
[----:B----4-:R4:W0:Y:S02]  /*12c0*/  SHFL.IDX PT, R8, R11, R22, 0x1e1f ;  /* 0x001e1f160b087589 */ /* 0x01082400000e0000 */
.L_x_32589:
[----:B------:R-:W5:Y:S01]  /*12d0*/  LDCU UR4, c[0x0][0x3ac] ;  /* 0x00007580ff0477ac */ /* 0x000f620008000800 */
[----:B01----:R-:W-:Y:S02]  /*12e0*/  IMAD R29, R20, R8, RZ ;  /* 0x00000008141d7224 */ /* 0x003fe400078e02ff */
[----:B-----5:R-:W-:-:S05]  /*12f0*/  IMAD.U32 R21, RZ, RZ, UR4 ;  /* 0x00000004ff157e24 */ /* 0x020fca000f8e00ff */
[----:B------:R-:W-:-:S13]  /*1300*/  ISETP.GE.AND P1, PT, R21, 0x2, PT ;  /* 0x000000021500780c */ /* 0x000fda0003f26270 */
[----:B------:R-:W-:Y:S05]  /*1310*/  @!P1 BRA `(.L_x_32574) ;  /* 0x0000000000409947 */ /* 0x000fea0003800000 */
[----:B------:R-:W-:-:S03]  /*1320*/  UMOV UR4, 0xffffffff ;  /* 0xffffffff00047882 */ /* 0x000fc60000000000 */
[----:B------:R-:W-:Y:S05]  /*1330*/  BRA.DIV UR4, `(.L_x_32575) ;  /* 0x0000000a04807947 */ /* 0x000fea000b800000 */
[----:B------:R0:W1:Y:S02]  /*1340*/  SHFL.IDX PT, R8, R11, R27, 0x1e1f ;  /* 0x001e1f1b0b087589 */ /* 0x00006400000e0000 */
.L_x_32592:
[----:B-1-3--:R-:W-:Y:S01]  /*1350*/  IMAD R29, R19, R8, R29 ;  /* 0x00000008131d7224 */ /* 0x00afe200078e021d */
[----:B------:R-:W-:Y:S06]  /*1360*/  BRA `(.L_x_32574) ;  /* 0x00000000002c7947 */ /* 0x000fec0003800000 */
.L_x_32572:
[----:B------:R-:W4:Y:S01]  /*1370*/  LDCU UR4, c[0x0][0x3ac] ;  /* 0x00007580ff0477ac */ /* 0x000f220008000800 */
[----:B------:R-:W-:Y:S01]  /*1380*/  IMAD.MOV.U32 R29, RZ, RZ, RZ ;  /* 0x000000ffff1d7224 */ /* 0x000fe200078e00ff */
[----:B----4-:R-:W-:-:S04]  /*1390*/  MOV R21, UR4 ;  /* 0x0000000400157c02 */ /* 0x010fc80008000f00 */
[C---:B------:R-:W-:Y:S02]  /*13a0*/  ISETP.GE.AND P3, PT, R21.reuse, 0x1, PT ;  /* 0x000000011500780c */ /* 0x040fe40003f66270 */
[----:B------:R-:W-:-:S11]  /*13b0*/  ISETP.GE.AND P1, PT, R21, 0x2, PT ;  /* 0x000000021500780c */ /* 0x000fd60003f26270 */
[----:B0-2---:R-:W-:Y:S02]  /*13c0*/  @P3 IMAD R2, R16, 0x4, R28 ;  /* 0x0000000410023824 */ /* 0x005fe400078e021c */
[----:B------:R-:W-:-:S03]  /*13d0*/  @P1 LEA R8, R25, R28, 0x2 ;  /* 0x0000001c19081211 */ /* 0x000fc600078e10ff */
[----:B------:R-:W1:Y:S04]  /*13e0*/  @P3 LDS R9, [R2] ;  /* 0x0000000002093984 */ /* 0x000e680000000800 */
[----:B------:R-:W3:Y:S01]  /*13f0*/  @P1 LDS R8, [R8] ;  /* 0x0000000008081984 */ /* 0x000ee20000000800 */
[----:B-1----:R-:W-:-:S04]  /*1400*/  @P3 IMAD R29, R20, R9, RZ ;  /* 0x00000009141d3224 */ /* 0x002fc800078e02ff */
[----:B---3--:R-:W-:-:S07]  /*1410*/  @P1 IMAD R29, R19, R8, R29 ;  /* 0x00000008131d1224 */ /* 0x008fce00078e021d */
.L_x_32574:
[----:B--2---:R-:W-:-:S05]  /*1420*/  IMAD R2, R13, 0x4, R1 ;  /* 0x000000040d027824 */ /* 0x004fca00078e0201 */
[----:B------:R-:W2:Y:S01]  /*1430*/  LDL R8, [R2] ;  /* 0x0000000002087983 */ /* 0x000ea20000100800 */
[----:B------:R-:W-:Y:S01]  /*1440*/  IMAD R9, R5, 0xc, R28 ;  /* 0x0000000c05097824 */ /* 0x000fe200078e021c */
[----:B------:R-:W-:-:S04]  /*1450*/  ISETP.GE.U32.AND P3, PT, R21, 0x41, PT ;  /* 0x000000411500780c */ /* 0x000fc80003f66070 */
[----:B0---4-:R-:W-:-:S06]  /*1460*/  LEA R11, R18, R9, 0x2 ;  /* 0x00000009120b7211 */ /* 0x011fcc00078e10ff */
[----:B------:R-:W0:Y:S01]  /*1470*/  LDS R11, [R11] ;  /* 0x000000000b0b7984 */ /* 0x000e220000000800 */
[----:B--2---:R-:W-:-:S05]  /*1480*/  IMAD.IADD R29, R8, 0x1, R29 ;  /* 0x00000001081d7824 */ /* 0x004fca00078e021d */
[----:B------:R1:W-:Y:S01]  /*1490*/  STL [R2], R29 ;  /* 0x0000001d02007387 */ /* 0x0003e20000100800 */
[----:B0-----:R-:W-:Y:S05]  /*14a0*/  @!P3 BRA `(.L_x_32576) ;  /* 0x000000000028b947 */ /* 0x001fea0003800000 */
[----:B------:R-:W-:Y:S01]  /*14b0*/  ISETP.GE.AND P3, PT, R21, 0x1, PT ;  /* 0x000000011500780c */ /* 0x000fe20003f66270 */
[----:B------:R-:W-:-:S12]  /*14c0*/  IMAD.MOV.U32 R28, RZ, RZ, RZ ;  /* 0x000000ffff1c7224 */ /* 0x000fd800078e00ff */
[----:B------:R-:W-:-:S05]  /*14d0*/  @P3 IMAD R8, R16, 0x4, R9 ;  /* 0x0000000410083824 */ /* 0x000fca00078e0209 */
[----:B------:R-:W0:Y:S02]  /*14e0*/  @P3 LDS R11, [R8] ;  /* 0x00000000080b3984 */ /* 0x000e240000000800 */
[----:B0-----:R-:W-:Y:S01]  /*14f0*/  @P3 IMAD R28, R20, R11, RZ ;  /* 0x0000000b141c3224 */ /* 0x001fe200078e02ff */
[----:B------:R-:W-:Y:S06]  /*1500*/  @!P1 BRA `(.L_x_32577) ;  /* 0x0000000000349947 */ /* 0x000fec0003800000 */
[----:B------:R-:W-:-:S06]  /*1510*/  LEA R9, R25, R9, 0x2 ;  /* 0x0000000919097211 */ /* 0x000fcc00078e10ff */
[----:B------:R-:W3:Y:S02]  /*1520*/  LDS R9, [R9] ;  /* 0x0000000009097984 */ /* 0x000ee40000000800 */
[----:B---3--:R-:W-:Y:S01]  /*1530*/  IMAD R28, R19, R9, R28 ;  /* 0x00000009131c7224 */ /* 0x008fe200078e021c */
[----:B------:R-:W-:Y:S06]  /*1540*/  BRA `(.L_x_32577) ;  /* 0x0000000000247947 */ /* 0x000fec0003800000 */
.L_x_32576:
[----:B------:R-:W-:-:S03]  /*1550*/  UMOV UR4, 0xffffffff ;  /* 0xffffffff00047882 */ /* 0x000fc60000000000 */
[----:B------:R-:W-:Y:S05]  /*1560*/  BRA.DIV UR4, `(.L_x_32578) ;  /* 0x0000000a04187947 */ /* 0x000fea000b800000 */
[----:B------:R0:W2:Y:S02]  /*1570*/  SHFL.IDX PT, R8, R11, R22, 0x1e1f ;  /* 0x001e1f160b087589 */ /* 0x0000a400000e0000 */
.L_x_32595:
[----:B--2---:R-:W-:Y:S01]  /*1580*/  IMAD R28, R20, R8, RZ ;  /* 0x00000008141c7224 */ /* 0x004fe200078e02ff */
[----:B------:R-:W-:Y:S06]  /*1590*/  @!P1 BRA `(.L_x_32577) ;  /* 0x0000000000109947 */ /* 0x000fec0003800000 */
[----:B------:R-:W-:-:S03]  /*15a0*/  UMOV UR4, 0xffffffff ;  /* 0xffffffff00047882 */ /* 0x000fc60000000000 */
[----:B------:R-:W-:Y:S05]  /*15b0*/  BRA.DIV UR4, `(.L_x_32579) ;  /* 0x0000000a04287947 */ /* 0x000fea000b800000 */
[----:B------:R2:W4:Y:S02]  /*15c0*/  SHFL.IDX PT, R8, R11, R27, 0x1e1f ;  /* 0x001e1f1b0b087589 */ /* 0x00052400000e0000 */
.L_x_32598:
[----:B---34-:R-:W-:-:S07]  /*15d0*/  IMAD R28, R19, R8, R28 ;  /* 0x00000008131c7224 */ /* 0x018fce00078e021c */
.L_x_32577:
[----:B------:R-:W4:Y:S01]  /*15e0*/  LDL R9, [R2+0x4] ;  /* 0x0000040002097983 */ /* 0x000f220000100800 */
[----:B------:R-:W-:Y:S01]  /*15f0*/  VIADD R12, R12, 0x2 ;  /* 0x000000020c0c7836 */ /* 0x000fe20000000000 */
[----:B------:R-:W-:Y:S01]  /*1600*/  LEA R15, R5, R15, 0x1 ;  /* 0x0000000f050f7211 */ /* 0x000fe200078e08ff */
[----:B------:R-:W-:-:S03]  /*1610*/  VIADD R13, R13, 0x2 ;  /* 0x000000020d0d7836 */ /* 0x000fc60000000000 */
[----:B------:R-:W-:Y:S01]  /*1620*/  ISETP.NE.AND P3, PT, R12, RZ, PT ;  /* 0x000000ff0c00720c */ /* 0x000fe20003f65270 */
[----:B----4-:R-:W-:-:S05]  /*1630*/  IMAD.IADD R9, R9, 0x1, R28 ;  /* 0x0000000109097824 */ /* 0x010fca00078e021c */
[----:B------:R4:W-:Y:S07]  /*1640*/  STL [R2+0x4], R9 ;  /* 0x0000040902007387 */ /* 0x0009ee0000100800 */
[----:B------:R-:W-:Y:S05]  /*1650*/  @P3 BRA `(.L_x_32580) ;  /* 0xfffffffc00003947 */ /* 0x000fea000383ffff */
.L_x_32571:
[----:B------:R-:W-:Y:S05]  /*1660*/  BSYNC B2 ;  /* 0x0000000000027941 */ /* 0x000fea0003800000 */
.L_x_32570:
        /* <DEDUP_REMOVED lines=13> */
[----:B0-----:R-:W-:-:S12]  /*1740*/  IMAD.MOV.U32 R2, RZ, RZ, RZ ;  /* 0x000000ffff027224 */ /* 0x001fd800078e00ff */
        /* <DEDUP_REMOVED lines=8> */
.L_x_32582:
[----:B------:R-:W-:-:S03]  /*17d0*/  UMOV UR4, 0xffffffff ;  /* 0xffffffff00047882 */ /* 0x000fc60000000000 */
[----:B------:R-:W-:Y:S05]  /*17e0*/  BRA.DIV UR4, `(.L_x_32584) ;  /* 0x0000000604c07947 */ /* 0x000fea000b800000 */
[----:B-1----:R1:W2:Y:S02]  /*17f0*/  SHFL.IDX PT, R8, R12, R22, 0x1e1f ;  /* 0x001e1f160c087589 */ /* 0x0022a400000e0000 */
.L_x_32601:
[----:B0-2---:R-:W-:Y:S01]  /*1800*/  IMAD R2, R20, R8, RZ ;  /* 0x0000000814027224 */ /* 0x005fe200078e02ff */
[----:B------:R-:W-:Y:S06]  /*1810*/  @!P1 BRA `(.L_x_32583) ;  /* 0x0000000000109947 */ /* 0x000fec0003800000 */
[----:B------:R-:W-:-:S03]  /*1820*/  UMOV UR4, 0xffffffff ;  /* 0xffffffff00047882 */ /* 0x000fc60000000000 */
[----:B------:R-:W-:Y:S05]  /*1830*/  BRA.DIV UR4, `(.L_x_32585) ;  /* 0x0000000604d47947 */ /* 0x000fea000b800000 */
[----:B------:R0:W2:Y:S02]  /*1840*/  SHFL.IDX PT, R8, R12, R27, 0x1e1f ;  /* 0x001e1f1b0c087589 */ /* 0x0000a400000e0000 */
.L_x_32604:
[----:B--23--:R-:W-:-:S07]  /*1850*/  IMAD R2, R19, R8, R2 ;  /* 0x0000000813027224 */ /* 0x00cfce00078e0202 */
.L_x_32583:
[----:B------:R-:W-:Y:S05]  /*1860*/  BSYNC B2 ;  /* 0x0000000000027941 */ /* 0x000fea0003800000 */
.L_x_32581:
[----:B------:R-:W-:-:S05]  /*1870*/  IMAD R8, R4, R24, R17 ;  /* 0x0000001804087224 */ /* 0x000fca00078e0211 */
[----:B------:R-:W-:-:S05]  /*1880*/  LEA R8, R8, R1, 0x2 ;  /* 0x0000000108087211 */ /* 0x000fca00078e10ff */
[----:B------:R-:W2:Y:S02]  /*1890*/  LDL R9, [R8] ;  /* 0x0000000008097983 */ /* 0x000ea40000100800 */
[----:B--2---:R-:W-:-:S05]  /*18a0*/  IMAD.IADD R9, R9, 0x1, R2 ;  /* 0x0000000109097824 */ /* 0x004fca00078e0202 */
[----:B------:R4:W-:Y:S02]  /*18b0*/  STL [R8], R9 ;  /* 0x0000000908007387 */ /* 0x0009e40000100800 */
.L_x_32569:
[----:B------:R-:W-:Y:S05]  /*18c0*/  BSYNC B0 ;  /* 0x0000000000007941 */ /* 0x000fea0003800000 */
.L_x_32568:
[----:B------:R-:W-:Y:S01]  /*18d0*/  VIADD R24, R24, 0x1 ;  /* 0x0000000118187836 */ /* 0x000fe20000000000 */
[----:B------:R-:W-:Y:S06]  /*18e0*/  @!P0 BRA `(.L_x_32586) ;  /* 0xfffffff400bc8947 */ /* 0x000fec000383ffff */
[----:B------:R-:W-:Y:S05]  /*18f0*/  BSYNC B1 ;  /* 0x0000000000017941 */ /* 0x000fea0003800000 */
.L_x_32565:
[----:B----4-:R4:W5:Y:S02]  /*1900*/  LDL.64 R8, [R1] ;  /* 0x0000000001087983 */ /* 0x0109640000100a00 */
.L_x_32564:
[-C--:B------:R-:W-:Y:S01]  /*1910*/  IABS R11, R6.reuse ;  /* 0x00000006000b7213 */ /* 0x080fe20000000000 */
[----:B------:R-:W-:Y:S01]  /*1920*/  IMAD.SHL.U32 R5, R7, 0x80, RZ ;  /* 0x0000008007057824 */ /* 0x000fe200078e00ff */
[----:B01----:R-:W-:Y:S01]  /*1930*/  IABS R12, R6 ;  /* 0x00000006000c7213 */ /* 0x003fe20000000000 */
[----:B------:R-:W0:Y:S01]  /*1940*/  S2R R14, SR_TID.X ;  /* 0x00000000000e7919 */ /* 0x000e220000002100 */
[----:B------:R-:W1:Y:S01]  /*1950*/  I2F.RP R0, R11 ;  /* 0x0000000b00007306 */ /* 0x000e620000209400 */
[----:B------:R-:W-:Y:S05]  /*1960*/  WARPSYNC.ALL ;  /* 0x0000000000007948 */ /* 0x000fea0003800000 */
[----:B------:R-:W-:Y:S01]  /*1970*/  IADD3 R12, PT, PT, RZ, -R12, RZ ;  /* 0x8000000cff0c7210 */ /* 0x000fe20007ffe0ff */
[----:B------:R-:W0:Y:S01]  /*1980*/  S2R R15, SR_CTAID.X ;  /* 0x00000000000f7919 */ /* 0x000e220000002500 */
[----:B------:R-:W2:Y:S01]  /*1990*/  LDCU UR6, c[0x0][0x388] ;  /* 0x00007100ff0677ac */ /* 0x000ea20008000800 */
[----:B-1----:R-:W1:Y:S01]  /*19a0*/  MUFU.RCP R0, R0 ;  /* 0x0000000000007308 */ /* 0x002e620000001000 */
[----:B--2---:R-:W-:-:S04]  /*19b0*/  USHF.R.S32.HI UR4, URZ, 0x1f, UR6 ;  /* 0x0000001fff047899 */ /* 0x004fc80008011406 */
[----:B------:R-:W-:Y:S01]  /*19c0*/  ULEA.HI UR4, UR4, UR6, URZ, 0x8 ;  /* 0x0000000604047291 */ /* 0x000fe2000f8f40ff */
[----:B-1----:R-:W-:-:S03]  /*19d0*/  IADD3 R2, PT, PT, R0, 0xffffffe, RZ ;  /* 0x0ffffffe00027810 */ /* 0x002fc60007ffe0ff */
[----:B------:R-:W-:Y:S01]  /*19e0*/  USHF.R.S32.HI UR4, URZ, 0x8, UR4 ;  /* 0x00000008ff047899 */ /* 0x000fe20008011404 */
[----:B------:R1:W2:Y:S01]  /*19f0*/  F2I.FTZ.U32.TRUNC.NTZ R3, R2 ;  /* 0x0000000200037305 */ /* 0x0002a2000021f000 */
[----:B0-----:R-:W-:Y:S02]  /*1a00*/  IMAD R7, R7, R15, R14 ;  /* 0x0000000f07077224 */ /* 0x001fe400078e020e */
[----:B-1----:R-:W-:Y:S02]  /*1a10*/  IMAD.MOV.U32 R2, RZ, RZ, RZ ;  /* 0x000000ffff027224 */ /* 0x002fe400078e00ff */
[----:B--2---:R-:W-:-:S04]  /*1a20*/  IMAD.MOV R10, RZ, RZ, -R3 ;  /* 0x000000ffff0a7224 */ /* 0x004fc800078e0a03 */
[----:B------:R-:W-:Y:S01]  /*1a30*/  IMAD R13, R10, R11, RZ ;  /* 0x0000000b0a0d7224 */ /* 0x000fe200078e02ff */
[----:B------:R-:W-:Y:S02]  /*1a40*/  IABS R10, R5 ;  /* 0x00000005000a7213 */ /* 0x000fe40000000000 */
[----:B------:R-:W-:Y:S01]  /*1a50*/  LOP3.LUT R5, R5, R6, RZ, 0x3c, !PT ;  /* 0x0000000605057212 */ /* 0x000fe200078e3cff */
[----:B------:R-:W-:-:S04]  /*1a60*/  IMAD.HI.U32 R3, R3, R13, R2 ;  /* 0x0000000d03037227 */ /* 0x000fc800078e0002 */
[----:B------:R-:W-:Y:S01]  /*1a70*/  IMAD.MOV.U32 R13, RZ, RZ, R12 ;  /* 0x000000ffff0d7224 */ /* 0x000fe200078e000c */
[----:B------:R-:W-:Y:S01]  /*1a80*/  IABS R12, R4 ;  /* 0x00000004000c7213 */ /* 0x000fe20000000000 */
[----:B------:R-:W-:Y:S01]  /*1a90*/  IMAD.HI.U32 R0, R3, R10, RZ ;  /* 0x0000000a03007227 */ /* 0x000fe200078e00ff */
[----:B------:R-:W-:Y:S02]  /*1aa0*/  BAR.SYNC.DEFER_BLOCKING 0x0 ;  /* 0x0000000000007b1d */ /* 0x000fe40000010000 */
[----:B------:R-:W-:Y:S01]  /*1ab0*/  ISETP.GT.U32.AND P0, PT, R12, 0x1, PT ;  /* 0x000000010c00780c */ /* 0x000fe20003f04070 */
[----:B------:R-:W-:-:S05]  /*1ac0*/  IMAD R2, R0, R13, R10 ;  /* 0x0000000d00027224 */ /* 0x000fca00078e020a */
[----:B------:R-:W0:Y:S01]  /*1ad0*/  LDC R10, c[0x0][0x384] ;  /* 0x0000e100ff0a7b82 */ /* 0x000e220000000800 */
[----:B------:R-:W-:-:S13]  /*1ae0*/  ISETP.GT.U32.AND P2, PT, R11, R2, PT ;  /* 0x000000020b00720c */ /* 0x000fda0003f44070 */
[-C--:B------:R-:W-:Y:S01]  /*1af0*/  @!P2 IADD3 R2, PT, PT, R2, -R11.reuse, RZ ;  /* 0x8000000b0202a210 */ /* 0x080fe20007ffe0ff */
[----:B------:R-:W-:Y:S01]  /*1b00*/  @!P2 VIADD R0, R0, 0x1 ;  /* 0x000000010000a836 */ /* 0x000fe20000000000 */
[----:B------:R-:W-:Y:S02]  /*1b10*/  ISETP.NE.AND P2, PT, R6, RZ, PT ;  /* 0x000000ff0600720c */ /* 0x000fe40003f45270 */
[----:B------:R-:W-:Y:S02]  /*1b20*/  ISETP.GE.U32.AND P3, PT, R2, R11, PT ;  /* 0x0000000b0200720c */ /* 0x000fe40003f66070 */
[----:B------:R-:W-:Y:S01]  /*1b30*/  IADD3 R2, PT, PT, -R12, 0x1, RZ ;  /* 0x000000010c027810 */ /* 0x000fe20007ffe1ff */
[----:B0-----:R-:W-:-:S03]  /*1b40*/  IMAD R7, R10, UR7, R7 ;  /* 0x000000070a077c24 */ /* 0x001fc6000f8e0207 */
[----:B------:R-:W-:Y:S02]  /*1b50*/  SEL R11, R2, 0x1, !P0 ;  /* 0x00000001020b7807 */ /* 0x000fe40004000000 */
[----:B------:R-:W-:Y:S01]  /*1b60*/  ISETP.GE.AND P0, PT, R5, RZ, PT ;  /* 0x000000ff0500720c */ /* 0x000fe20003f06270 */
[----:B------:R-:W0:Y:S01]  /*1b70*/  LDC.64 R2, c[0x0][0x3a0] ;  /* 0x0000e800ff027b82 */ /* 0x000e220000000a00 */
[----:B------:R-:W-:Y:S02]  /*1b80*/  ISETP.GT.U32.AND P1, PT, R12, R11, PT ;  /* 0x0000000b0c00720c */ /* 0x000fe40003f24070 */
[----:B------:R-:W-:Y:S01]  /*1b90*/  IADD3 R5, PT, PT, R4, 0x1, RZ ;  /* 0x0000000104057810 */ /* 0x000fe20007ffe0ff */
[----:B------:R-:W-:Y:S01]  /*1ba0*/  @P3 VIADD R0, R0, 0x1 ;  /* 0x0000000100003836 */ /* 0x000fe20000000000 */
[----:B------:R-:W-:Y:S02]  /*1bb0*/  ISETP.NE.AND P3, PT, R4, RZ, PT ;  /* 0x000000ff0400720c */ /* 0x000fe40003f65270 */
[----:B------:R-:W-:-:S02]  /*1bc0*/  ISETP.GE.U32.AND P4, PT, R5, 0x3, PT ;  /* 0x000000030500780c */ /* 0x000fc40003f86070 */
[----:B------:R-:W-:-:S03]  /*1bd0*/  SHF.L.U32 R5, R4, 0x7, RZ ;  /* 0x0000000704057819 */ /* 0x000fc600000006ff */
[----:B------:R-:W-:Y:S01]  /*1be0*/  @!P0 IMAD.MOV R0, RZ, RZ, -R0 ;  /* 0x000000ffff008224 */ /* 0x000fe200078e0a00 */
[----:B------:R-:W-:Y:S01]  /*1bf0*/  @!P2 LOP3.LUT R0, RZ, R6, RZ, 0x33, !PT ;  /* 0x00000006ff00a212 */ /* 0x000fe200078e33ff */
[----:B------:R-:W-:Y:S01]  /*1c00*/  @!P1 IMAD.IADD R11, R11, 0x1, -R12 ;  /* 0x000000010b0b9824 */ /* 0x000fe200078e0a0c */
[----:B------:R-:W-:-:S03]  /*1c10*/  SEL R6, R5, RZ, !P4 ;  /* 0x000000ff05067207 */ /* 0x000fc60006000000 */
[----:B------:R-:W-:Y:S01]  /*1c20*/  @!P3 LOP3.LUT R11, RZ, R4, RZ, 0x33, !PT ;  /* 0x00000004ff0bb212 */ /* 0x000fe200078e33ff */
[----:B------:R-:W-:Y:S02]  /*1c30*/  IMAD R0, R0, UR4, RZ ;  /* 0x0000000400007c24 */ /* 0x000fe4000f8e02ff */
[C---:B------:R-:W-:Y:S02]  /*1c40*/  IMAD.IADD R6, R7.reuse, 0x1, R6 ;  /* 0x0000000107067824 */ /* 0x040fe400078e0206 */
[----:B0-----:R-:W-:-:S04]  /*1c50*/  IMAD.WIDE R4, R7, 0x4, R2 ;  /* 0x0000000407047825 */ /* 0x001fc800078e0202 */
[----:B------:R-:W-:Y:S01]  /*1c60*/  IMAD R11, R0, R11, R6 ;  /* 0x0000000b000b7224 */ /* 0x000fe200078e0206 */
[----:B-----5:R-:W-:Y:S03]  /*1c70*/  STG.E desc[UR8][R4.64], R8 ;  /* 0x0000000804007986 */ /* 0x020fe6000c101908 */
[----:B------:R-:W-:-:S05]  /*1c80*/  IMAD.WIDE R2, R11, 0x4, R2 ;  /* 0x000000040b027825 */ /* 0x000fca00078e0202 */
[----:B------:R-:W-:Y:S01]  /*1c90*/  STG.E desc[UR8][R2.64], R9 ;  /* 0x0000000902007986 */ /* 0x000fe2000c101908 */
[----:B------:R-:W-:Y:S05]  /*1ca0*/  EXIT ;  /* 0x000000000000794d */ /* 0x000fea0003800000 */
.L_x_32573:
[----:B------:R-:W-:Y:S01]  /*1cb0*/  HFMA2 R9, -RZ, RZ, 0, 0.005977630615234375 ;  /* 0x00001e1fff097431 */ /* 0x000fe200000001ff */
[----:B------:R-:W-:Y:S01]  /*1cc0*/  BSSY B3, `(.L_x_32587) ;  /* 0x0000006000037945 */ /* 0x000fe20003800000 */
[----:B------:R-:W-:Y:S02]  /*1cd0*/  IMAD.MOV.U32 R10, RZ, RZ, R22 ;  /* 0x000000ffff0a7224 */ /* 0x000fe400078e0016 */
[----:B------:R-:W-:-:S07]  /*1ce0*/  IMAD.MOV.U32 R8, RZ, RZ, -0x1 ;  /* 0xffffffffff087424 */ /* 0x000fce00078e00ff */
[----:B01234-:R-:W-:Y:S05]  /*1cf0*/  WARPSYNC.COLLECTIVE R8, `(.L_x_32588) ;  /* 0x0000000008087348 */ /* 0x01ffea0003c00000 */
[----:B----4-:R4:W0:Y:S02]  /*1d00*/  SHFL.IDX P3, R8, R11, R10, R9 ;  /* 0x0000000a0b087389 */ /* 0x0108240000060009 */
[----:B01234-:R-:W-:Y:S05]  /*1d10*/  ENDCOLLECTIVE ;  /* 0x000000000000791b */ /* 0x01ffea0003800000 */
.L_x_32588:
[----:B------:R-:W-:Y:S05]  /*1d20*/  BSYNC B3 ;  /* 0x0000000000037941 */ /* 0x000fea0003800000 */
.L_x_32587:
[----:B------:R-:W-:Y:S05]  /*1d30*/  BRA `(.L_x_32589) ;  /* 0xfffffff400647947 */ /* 0x000fea000383ffff */
.L_x_32575:
[----:B------:R-:W-:Y:S01]  /*1d40*/  BSSY B3, `(.L_x_32590) ;  /* 0x0000007000037945 */ /* 0x000fe20003800000 */
[----:B------:R-:W-:Y:S01]  /*1d50*/  IMAD.MOV.U32 R10, RZ, RZ, R27 ;  /* 0x000000ffff0a7224 */ /* 0x000fe200078e001b */
[----:B------:R-:W-:Y:S01]  /*1d60*/  MOV R9, 0x1e1f ;  /* 0x00001e1f00097802 */ /* 0x000fe20000000f00 */
[----:B------:R-:W-:-:S07]  /*1d70*/  IMAD.MOV.U32 R8, RZ, RZ, -0x1 ;  /* 0xffffffffff087424 */ /* 0x000fce00078e00ff */
[----:B--234-:R-:W-:Y:S05]  /*1d80*/  WARPSYNC.COLLECTIVE R8, `(.L_x_32591) ;  /* 0x0000000008087348 */ /* 0x01cfea0003c00000 */
[----:B------:R0:W1:Y:S02]  /*1d90*/  SHFL.IDX P3, R8, R11, R10, R9 ;  /* 0x0000000a0b087389 */ /* 0x0000640000060009 */
[----:B01234-:R-:W-:Y:S05]  /*1da0*/  ENDCOLLECTIVE ;  /* 0x000000000000791b */ /* 0x01ffea0003800000 */
.L_x_32591:
[----:B------:R-:W-:Y:S05]  /*1db0*/  BSYNC B3 ;  /* 0x0000000000037941 */ /* 0x000fea0003800000 */
.L_x_32590:
[----:B------:R-:W-:Y:S05]  /*1dc0*/  BRA `(.L_x_32592) ;  /* 0xfffffff400607947 */ /* 0x000fea000383ffff */
.L_x_32578:
[----:B------:R-:W-:Y:S01]  /*1dd0*/  HFMA2 R9, -RZ, RZ, 0, 0.005977630615234375 ;  /* 0x00001e1fff097431 */ /* 0x000fe200000001ff */
[----:B------:R-:W-:Y:S01]  /*1de0*/  BSSY B3, `(.L_x_32593) ;  /* 0x0000006000037945 */ /* 0x000fe20003800000 */
[----:B------:R-:W-:Y:S02]  /*1df0*/  IMAD.MOV.U32 R10, RZ, RZ, R22 ;  /* 0x000000ffff0a7224 */ /* 0x000fe400078e0016 */
[----:B------:R-:W-:-:S07]  /*1e00*/  IMAD.MOV.U32 R8, RZ, RZ, -0x1 ;  /* 0xffffffffff087424 */ /* 0x000fce00078e00ff */
[----:B-1-3--:R-:W-:Y:S05]  /*1e10*/  WARPSYNC.COLLECTIVE R8, `(.L_x_32594) ;  /* 0x0000000008087348 */ /* 0x00afea0003c00000 */
[----:B------:R0:W2:Y:S02]  /*1e20*/  SHFL.IDX P3, R8, R11, R10, R9 ;  /* 0x0000000a0b087389 */ /* 0x0000a40000060009 */
[----:B0123--:R-:W-:Y:S05]  /*1e30*/  ENDCOLLECTIVE ;  /* 0x000000000000791b */ /* 0x00ffea0003800000 */
.L_x_32594:
[----:B------:R-:W-:Y:S05]  /*1e40*/  BSYNC B3 ;  /* 0x0000000000037941 */ /* 0x000fea0003800000 */
.L_x_32593:
[----:B------:R-:W-:Y:S05]  /*1e50*/  BRA `(.L_x_32595) ;  /* 0xfffffff400c87947 */ /* 0x000fea000383ffff */
.L_x_32579:
[----:B------:R-:W-:Y:S01]  /*1e60*/  BSSY B3, `(.L_x_32596) ;  /* 0x0000007000037945 */ /* 0x000fe20003800000 */
[----:B------:R-:W-:Y:S01]  /*1e70*/  IMAD.MOV.U32 R10, RZ, RZ, R27 ;  /* 0x000000ffff0a7224 */ /* 0x000fe200078e001b */
[----:B------:R-:W-:Y:S01]  /*1e80*/  MOV R9, 0x1e1f ;  /* 0x00001e1f00097802 */ /* 0x000fe20000000f00 */
[----:B------:R-:W-:-:S07]  /*1e90*/  IMAD.MOV.U32 R8, RZ, RZ, -0x1 ;  /* 0xffffffffff087424 */ /* 0x000fce00078e00ff */
[----:B01-3--:R-:W-:Y:S05]  /*1ea0*/  WARPSYNC.COLLECTIVE R8, `(.L_x_32597) ;  /* 0x0000000008087348 */ /* 0x00bfea0003c00000 */
[----:B------:R2:W4:Y:S02]  /*1eb0*/  SHFL.IDX P3, R8, R11, R10, R9 ;  /* 0x0000000a0b087389 */ /* 0x0005240000060009 */
[----:B01234-:R-:W-:Y:S05]  /*1ec0*/  ENDCOLLECTIVE ;  /* 0x000000000000791b */ /* 0x01ffea0003800000 */
.L_x_32597:
[----:B------:R-:W-:Y:S05]  /*1ed0*/  BSYNC B3 ;  /* 0x0000000000037941 */ /* 0x000fea0003800000 */
.L_x_32596:
[----:B------:R-:W-:Y:S05]  /*1ee0*/  BRA `(.L_x_32598) ;  /* 0xfffffff400b87947 */ /* 0x000fea000383ffff */
.L_x_32584:
[----:B------:R-:W-:Y:S01]  /*1ef0*/  BSSY B3, `(.L_x_32599) ;  /* 0x0000008000037945 */ /* 0x000fe20003800000 */
[----:B-1----:R-:W-:Y:S01]  /*1f00*/  IMAD.MOV.U32 R11, RZ, RZ, R12 ;  /* 0x000000ffff0b7224 */ /* 0x002fe200078e000c */
[----:B------:R-:W-:Y:S01]  /*1f10*/  MOV R10, R22 ;  /* 0x00000016000a7202 */ /* 0x000fe20000000f00 */
[----:B------:R-:W-:Y:S02]  /*1f20*/  IMAD.MOV.U32 R9, RZ, RZ, 0x1e1f ;  /* 0x00001e1fff097424 */ /* 0x000fe400078e00ff */
[----:B------:R-:W-:-:S07]  /*1f30*/  IMAD.MOV.U32 R8, RZ, RZ, -0x1 ;  /* 0xffffffffff087424 */ /* 0x000fce00078e00ff */
[----:B0--3--:R-:W-:Y:S05]  /*1f40*/  WARPSYNC.COLLECTIVE R8, `(.L_x_32600) ;  /* 0x0000000008087348 */ /* 0x009fea0003c00000 */
[----:B------:R1:W2:Y:S02]  /*1f50*/  SHFL.IDX P3, R8, R11, R10, R9 ;  /* 0x0000000a0b087389 */ /* 0x0002a40000060009 */
[----:B0123--:R-:W-:Y:S05]  /*1f60*/  ENDCOLLECTIVE ;  /* 0x000000000000791b */ /* 0x00ffea0003800000 */
.L_x_32600:
[----:B------:R-:W-:Y:S05]  /*1f70*/  BSYNC B3 ;  /* 0x0000000000037941 */ /* 0x000fea0003800000 */
.L_x_32599:
[----:B------:R-:W-:Y:S05]  /*1f80*/  BRA `(.L_x_32601) ;  /* 0xfffffff8001c7947 */ /* 0x000fea000383ffff */
.L_x_32585:
[----:B------:R-:W-:Y:S01]  /*1f90*/  BSSY B3, `(.L_x_32602) ;  /* 0x0000008000037945 */ /* 0x000fe20003800000 */
[----:B------:R-:W-:Y:S01]  /*1fa0*/  MOV R11, R12 ;  /* 0x0000000c000b7202 */ /* 0x000fe20000000f00 */
[----:B------:R-:W-:Y:S01]  /*1fb0*/  IMAD.MOV.U32 R10, RZ, RZ, R27 ;  /* 0x000000ffff0a7224 */ /* 0x000fe200078e001b */
[----:B------:R-:W-:Y:S01]  /*1fc0*/  MOV R8, 0xffffffff ;  /* 0xffffffff00087802 */ /* 0x000fe20000000f00 */
[----:B------:R-:W-:-:S07]  /*1fd0*/  IMAD.MOV.U32 R9, RZ, RZ, 0x1e1f ;  /* 0x00001e1fff097424 */ /* 0x000fce00078e00ff */
[----:B-1-3--:R-:W-:Y:S05]  /*1fe0*/  WARPSYNC.COLLECTIVE R8, `(.L_x_32603) ;  /* 0x0000000008087348 */ /* 0x00afea0003c00000 */
[----:B------:R0:W2:Y:S02]  /*1ff0*/  SHFL.IDX P3, R8, R11, R10, R9 ;  /* 0x0000000a0b087389 */ /* 0x0000a40000060009 */
[----:B0123--:R-:W-:Y:S05]  /*2000*/  ENDCOLLECTIVE ;  /* 0x000000000000791b */ /* 0x00ffea0003800000 */
.L_x_32603:
[----:B------:R-:W-:Y:S05]  /*2010*/  BSYNC B3 ;  /* 0x0000000000037941 */ /* 0x000fea0003800000 */
.L_x_32602:
[----:B------:R-:W-:Y:S05]  /*2020*/  BRA `(.L_x_32604) ;  /* 0xfffffff800087947 */ /* 0x000fea000383ffff */
        .weak           $__internal_661_$__cuda_sm20_div_s16
        .type           $__internal_661_$__cuda_sm20_div_s16,@function
        .size           $__internal_661_$__cuda_sm20_div_s16,(.L_x_39164 - $__internal_661_$__cuda_sm20_div_s16)
$__internal_661_$__cuda_sm20_div_s16:
        /* <DEDUP_REMOVED lines=24> */
[----:B------:R-:W-:Y:S05]  /*21b0*/  RET.REL.NODEC R2 `(_Z9cuda_gemmIiLi128ELi1ELi1ELi256ELi2ELi2ELi64ELi0ELi0EEviiiPT_S1_S1_iii) ;  /* 0xffffffdc02907950 */ /* 0x000fea0003c3ffff */
.L_x_32605:
        /* <DEDUP_REMOVED lines=12> */
.L_x_39164:


//--------------------- .text._Z9cuda_gemmIiLi128ELi1ELi1ELi128ELi128ELi128ELi64ELi1ELi1EEviiiPT_S1_S1_iii --------------------------
	.section	.text._Z9cuda_gemmIiLi128ELi1ELi1ELi128ELi128ELi128ELi64ELi1ELi1EEviiiPT_S1_S1_iii,"ax",@progbits
	.align	128
        .global         _Z9cuda_gemmIiLi128ELi1ELi1ELi128ELi128ELi128ELi64ELi1ELi1EEviiiPT_S1_S1_iii
        .type           _Z9cuda_gemmIiLi128ELi1ELi1ELi128ELi128ELi128ELi64ELi1ELi1EEviiiPT_S1_S1_iii,@function
        .size           _Z9cuda_gemmIiLi128ELi1ELi1ELi128ELi128ELi128ELi64ELi1ELi1EEviiiPT_S1_S1_iii,(.L_x_39887 - _Z9cuda_gemmIiLi128ELi1ELi1ELi128ELi128ELi128ELi64ELi1ELi1EEviiiPT_S1_S1_iii)
        .other          _Z9cuda_gemmIiLi128ELi1ELi1ELi128ELi128ELi128ELi64ELi1ELi1EEviiiPT_S1_S1_iii,@"STO_CUDA_ENTRY STV_DEFAULT"
_Z9cuda_gemmIiLi128ELi1ELi1ELi128ELi128ELi128ELi64ELi1ELi1EEviiiPT_S1_S1_iii:
.text._Z9cuda_gemmIiLi128ELi1ELi1ELi128ELi128ELi128ELi64ELi1ELi1EEviiiPT_S1_S1_iii:
[----:B------:R-:W-:Y:S08]  /*0000*/  LDC R1, c[0x0][0x37c] ;  /* 0x0000df00ff017b82 */ /* 0x000ff00000000800 */
[----:B------:R-:W0:Y:S08]  /*0010*/  S2UR UR4, SR_CTAID.Y ;  /* 0x00000000000479c3 */ /* 0x000e300000002600 */
[----:B------:R-:W0:Y:S02]  /*0020*/  LDC R0, c[0x0][0x374] ;  /* 0x0000dd00ff007b82 */ /* 0x000e240000000800 */
[----:B0-----:R-:W-:-:S13]  /*0030*/  ISETP.LE.U32.AND P0, PT, R0, UR4, PT ;  /* 0x0000000400007c0c */ /* 0x001fda000bf03070 */
[----:B------:R-:W-:Y:S05]  /*0040*/  @P0 EXIT ;  /* 0x000000000000094d */ /* 0x000fea0003800000 */
[----:B------:R-:W0:Y:S01]  /*0050*/  S2R R23, SR_TID.X ;  /* 0x0000000000177919 */ /* 0x000e220000002100 */
[----:B------:R-:W1:Y:S01]  /*0060*/  LDCU UR7, c[0x0][0x360] ;  /* 0x00006c00ff0777ac */ /* 0x000e620008000800 */
[----:B------:R-:W-:Y:S01]  /*0070*/  BSSY.RECONVERGENT B0, `(.L_x_32606) ;  /* 0x0000047000007945 */ /* 0x000fe20003800200 */
[----:B------:R-:W2:Y:S01]  /*0080*/  S2R R22, SR_CTAID.X ;  /* 0x0000000000167919 */ /* 0x000ea20000002500 */
[----:B------:R-:W3:Y:S01]  /*0090*/  S2R R21, SR_CTAID.Z ;  /* 0x0000000000157919 */ /* 0x000ee20000002700 */
[----:B-1----:R-:W-:Y:S01]  /*00a0*/  USHF.L.U32 UR5, UR7, 0x2, URZ ;  /* 0x0000000207057899 */ /* 0x002fe200080006ff */
[C---:B0-----:R-:W-:Y:S01]  /*00b0*/  ISETP.GT.U32.AND P0, PT, R23.reuse, 0x3f, PT ;  /* 0x0000003f1700780c */ /* 0x041fe20003f04070 */
[C---:B------:R-:W-:Y:S01]  /*00c0*/  IMAD.SHL.U32 R7, R23.reuse, 0x4, RZ ;  /* 0x0000000417077824 */ /* 0x040fe200078e00ff */
[----:B------:R-:W-:Y:S01]  /*00d0*/  SHF.R.U32.HI R24, RZ, 0x1, R23 ;  /* 0x00000001ff187819 */ /* 0x000fe20000011617 */
[----:B--2---:R-:W-:Y:S01]  /*00e0*/  IMAD.SHL.U32 R22, R22, 0x40, RZ ;  /* 0x0000004016167824 */ /* 0x004fe200078e00ff */
[----:B------:R-:W-:-:S04]  /*00f0*/  LOP3.LUT R20, R23, 0x1, RZ, 0xc0, !PT ;  /* 0x0000000117147812 */ /* 0x000fc800078ec0ff */
[----:B------:R-:W-:-:S05]  /*0100*/  LOP3.LUT R22, R22, 0x40, RZ, 0xc0, !PT ;  /* 0x0000004016167812 */ /* 0x000fca00078ec0ff */
[----:B---3--:R-:W-:Y:S05]  /*0110*/  @P0 BRA `(.L_x_32607) ;  /* 0x0000000000f00947 */ /* 0x008fea0003800000 */
[----:B------:R-:W0:Y:S01]  /*0120*/  I2F.U32.RP R6, UR7 ;  /* 0x0000000700067d06 */ /* 0x000e220008209000 */
[----:B------:R-:W-:Y:S01]  /*0130*/  VIADD R0, R23, UR7 ;  /* 0x0000000717007c36 */ /* 0x000fe20008000000 */
[----:B------:R-:W-:Y:S01]  /*0140*/  ISETP.NE.U32.AND P2, PT, RZ, UR7, PT ;  /* 0x00000007ff007c0c */ /* 0x000fe2000bf45070 */
[----:B------:R-:W-:Y:S03]  /*0150*/  BSSY.RECONVERGENT B1, `(.L_x_32608) ;  /* 0x0000029000017945 */ /* 0x000fe60003800200 */
[C---:B------:R-:W-:Y:S02]  /*0160*/  ISETP.GE.U32.AND P0, PT, R0.reuse, 0x40, PT ;  /* 0x000000400000780c */ /* 0x040fe40003f06070 */
[----:B------:R-:W-:Y:S02]  /*0170*/  VIMNMX.U32 R5, PT, PT, R0, 0x40, !PT ;  /* 0x0000004000057848 */ /* 0x000fe40007fe0000 */
[----:B------:R-:W-:-:S04]  /*0180*/  SEL R4, RZ, 0x1, P0 ;  /* 0x00000001ff047807 */ /* 0x000fc80000000000 */
[----:B------:R-:W-:Y:S01]  /*0190*/  IADD3 R5, PT, PT, R5, -R0, -R4 ;  /* 0x8000000005057210 */ /* 0x000fe20007ffe804 */
[----:B0-----:R-:W0:Y:S02]  /*01a0*/  MUFU.RCP R6, R6 ;  /* 0x0000000600067308 */ /* 0x001e240000001000 */
[----:B0-----:R-:W-:-:S06]  /*01b0*/  IADD3 R2, PT, PT, R6, 0xffffffe, RZ ;  /* 0x0ffffffe06027810 */ /* 0x001fcc0007ffe0ff */
[----:B------:R0:W1:Y:S02]  /*01c0*/  F2I.FTZ.U32.TRUNC.NTZ R3, R2 ;  /* 0x0000000200037305 */ /* 0x000064000021f000 */
[----:B0-----:R-:W-:Y:S02]  /*01d0*/  HFMA2 R2, -RZ, RZ, 0, 0 ;  /* 0x00000000ff027431 */ /* 0x001fe400000001ff */
[----:B-1----:R-:W-:-:S04]  /*01e0*/  IMAD.MOV R9, RZ, RZ, -R3 ;  /* 0x000000ffff097224 */ /* 0x002fc800078e0a03 */
[----:B------:R-:W-:-:S04]  /*01f0*/  IMAD R9, R9, UR7, RZ ;  /* 0x0000000709097c24 */ /* 0x000fc8000f8e02ff */
[----:B------:R-:W-:-:S06]  /*0200*/  IMAD.HI.U32 R6, R3, R9, R2 ;  /* 0x0000000903067227 */ /* 0x000fcc00078e0002 */
[----:B------:R-:W-:-:S04]  /*0210*/  IMAD.HI.U32 R3, R6, R5, RZ ;  /* 0x0000000506037227 */ /* 0x000fc800078e00ff */
[----:B------:R-:W-:-:S04]  /*0220*/  IMAD.MOV R0, RZ, RZ, -R3 ;  /* 0x000000ffff007224 */ /* 0x000fc800078e0a03 */
[----:B------:R-:W-:-:S05]  /*0230*/  IMAD R5, R0, UR7, R5 ;  /* 0x0000000700057c24 */ /* 0x000fca000f8e0205 */
[----:B------:R-:W-:-:S13]  /*0240*/  ISETP.GE.U32.AND P0, PT, R5, UR7, PT ;  /* 0x0000000705007c0c */ /* 0x000fda000bf06070 */
[----:B------:R-:W-:Y:S01]  /*0250*/  @P0 VIADD R5, R5, -UR7 ;  /* 0x8000000705050c36 */ /* 0x000fe20008000000 */
[----:B------:R-:W-:-:S04]  /*0260*/  @P0 IADD3 R3, PT, PT, R3, 0x1, RZ ;  /* 0x0000000103030810 */ /* 0x000fc80007ffe0ff */
[----:B------:R-:W-:-:S13]  /*0270*/  ISETP.GE.U32.AND P1, PT, R5, UR7, PT ;  /* 0x0000000705007c0c */ /* 0x000fda000bf26070 */
[----:B------:R-:W-:Y:S01]  /*0280*/  @P1 VIADD R3, R3, 0x1 ;  /* 0x0000000103031836 */ /* 0x000fe20000000000 */
[----:B------:R-:W-:-:S05]  /*0290*/  @!P2 LOP3.LUT R3, RZ, UR7, RZ, 0x33, !PT ;  /* 0x00000007ff03ac12 */ /* 0x000fca000f8e33ff */
[----:B------:R-:W-:-:S05]  /*02a0*/  IMAD.IADD R2, R4, 0x1, R3 ;  /* 0x0000000104027824 */ /* 0x000fca00078e0203 */
[C---:B------:R-:W-:Y:S02]  /*02b0*/  LOP3.LUT R0, R2.reuse, 0x3, RZ, 0xc0, !PT ;  /* 0x0000000302007812 */ /* 0x040fe400078ec0ff */
[----:B------:R-:W-:Y:S02]  /*02c0*/  ISETP.GE.U32.AND P1, PT, R2, 0x3, PT ;  /* 0x000000030200780c */ /* 0x000fe40003f26070 */
[----:B------:R-:W-:Y:S02]  /*02d0*/  ISETP.NE.AND P0, PT, R0, 0x3, PT ;  /* 0x000000030000780c */ /* 0x000fe40003f05270 */
[----:B------:R-:W-:-:S11]  /*02e0*/  MOV R0, R23 ;  /* 0x0000001700007202 */ /* 0x000fd60000000f00 */
[----:B------:R-:W-:Y:S05]  /*02f0*/  @!P0 BRA `(.L_x_32609) ;  /* 0x0000000000388947 */ /* 0x000fea0003800000 */
[----:B------:R-:W0:Y:S01]  /*0300*/  S2R R5, SR_CgaCtaId ;  /* 0x0000000000057919 */ /* 0x000e220000008800 */
[----:B------:R-:W-:Y:S01]  /*0310*/  MOV R0, 0x400 ;  /* 0x0000040000007802 */ /* 0x000fe20000000f00 */
[----:B------:R-:W-:Y:S01]  /*0320*/  VIADD R2, R2, 0x1 ;  /* 0x0000000102027836 */ /* 0x000fe20000000000 */
[----:B------:R-:W-:-:S03]  /*0330*/  MOV R3, RZ ;  /* 0x000000ff00037202 */ /* 0x000fc60000000f00 */
[----:B------:R-:W-:Y:S01]  /*0340*/  VIADD R0, R0, 0x900 ;  /* 0x0000090000007836 */ /* 0x000fe20000000000 */
[----:B------:R-:W-:-:S04]  /*0350*/  LOP3.LUT R4, R2, 0x3, RZ, 0xc0, !PT ;  /* 0x0000000302047812 */ /* 0x000fc800078ec0ff */
[----:B0-----:R-:W-:Y:S01]  /*0360*/  LEA R5, R5, R0, 0x18 ;  /* 0x0000000005057211 */ /* 0x001fe200078ec0ff */
[----:B------:R-:W-:-:S07]  /*0370*/  IMAD.MOV.U32 R0, RZ, RZ, R23 ;  /* 0x000000ffff007224 */ /* 0x000fce00078e0017 */
.L_x_32610:
[C---:B------:R-:W-:Y:S01]  /*0380*/  IMAD R2, R0.reuse, 0x4, R5 ;  /* 0x0000000400027824 */ /* 0x040fe200078e0205 */
[----:B------:R-:W-:Y:S01]  /*0390*/  IADD3 R3, PT, PT, R3, 0x1, RZ ;  /* 0x0000000103037810 */ /* 0x000fe20007ffe0ff */
[----:B------:R-:W-:-:S03]  /*03a0*/  VIADD R0, R0, UR7 ;  /* 0x0000000700007c36 */ /* 0x000fc60008000000 */
[----:B------:R0:W-:Y:S01]  /*03b0*/  STS [R2], RZ ;  /* 0x000000ff02007388 */ /* 0x0001e20000000800 */
[----:B------:R-:W-:-:S13]  /*03c0*/  ISETP.NE.AND P0, PT, R3, R4, PT ;  /* 0x000000040300720c */ /* 0x000fda0003f05270 */
[----:B0-----:R-:W-:Y:S05]  /*03d0*/  @P0 BRA `(.L_x_32610) ;  /* 0xfffffffc00e80947 */ /* 0x001fea000383ffff */
.L_x_32609:
[----:B------:R-:W-:Y:S05]  /*03e0*/  BSYNC.RECONVERGENT B1 ;  /* 0x0000000000017941 */ /* 0x000fea0003800200 */
.L_x_32608:
[----:B------:R-:W-:Y:S05]  /*03f0*/  @!P1 BRA `(.L_x_32607) ;  /* 0x0000000000389947 */ /* 0x000fea0003800000 */
[----:B------:R-:W0:Y:S01]  /*0400*/  S2R R3, SR_CgaCtaId ;  /* 0x0000000000037919 */ /* 0x000e220000008800 */
[----:B------:R-:W-:-:S05]  /*0410*/  MOV R2, 0x400 ;  /* 0x0000040000027802 */ /* 0x000fca0000000f00 */
[----:B------:R-:W-:-:S05]  /*0420*/  VIADD R2, R2, 0x900 ;  /* 0x0000090002027836 */ /* 0x000fca0000000000 */
[----:B0-----:R-:W-:-:S07]  /*0430*/  LEA R5, R3, R2, 0x18 ;  /* 0x0000000203057211 */ /* 0x001fce00078ec0ff */
.L_x_32611:
[C---:B0-----:R-:W-:Y:S02]  /*0440*/  LEA R4, R0.reuse, R5, 0x2 ;  /* 0x0000000500047211 */ /* 0x041fe400078e10ff */
        /* <DEDUP_REMOVED lines=9> */
.L_x_32607:
[----:B------:R-:W-:Y:S05]  /*04e0*/  BSYNC.RECONVERGENT B0 ;  /* 0x0000000000007941 */ /* 0x000fea0003800200 */
.L_x_32606:
[----:B0-----:R-:W0:Y:S01]  /*04f0*/  I2F.U32.RP R4, UR5 ;  /* 0x0000000500047d06 */ /* 0x001e220008209000 */
[----:B------:R-:W-:Y:S01]  /*0500*/  IADD3 R6, PT, PT, R7, UR5, RZ ;  /* 0x0000000507067c10 */ /* 0x000fe2000fffe0ff */
[----:B------:R-:W-:Y:S01]  /*0510*/  IMAD R9, RZ, RZ, -UR5 ;  /* 0x80000005ff097e24 */ /* 0x000fe2000f8e02ff */
[----:B------:R-:W-:Y:S01]  /*0520*/  ISETP.NE.U32.AND P2, PT, RZ, UR5, PT ;  /* 0x00000005ff007c0c */ /* 0x000fe2000bf45070 */
[----:B------:R-:W-:Y:S01]  /*0530*/  IMAD.MOV.U32 R27, RZ, RZ, RZ ;  /* 0x000000ffff1b7224 */ /* 0x000fe200078e00ff */
[C---:B------:R-:W-:Y:S01]  /*0540*/  ISETP.GE.U32.AND P0, PT, R6.reuse, 0x20, PT ;  /* 0x000000200600780c */ /* 0x040fe20003f06070 */
[----:B------:R-:W1:Y:S01]  /*0550*/  LDCU.64 UR8, c[0x0][0x358] ;  /* 0x00006b00ff0877ac */ /* 0x000e620008000a00 */
[----:B------:R-:W-:Y:S02]  /*0560*/  VIMNMX.U32 R0, PT, PT, R6, 0x20, !PT ;  /* 0x0000002006007848 */ /* 0x000fe40007fe0000 */
[----:B------:R-:W-:Y:S01]  /*0570*/  SEL R5, RZ, 0x1, P0 ;  /* 0x00000001ff057807 */ /* 0x000fe20000000000 */
[----:B------:R-:W-:-:S03]  /*0580*/  USHF.L.U32 UR4, UR4, 0x7, URZ ;  /* 0x0000000704047899 */ /* 0x000fc600080006ff */
[----:B------:R-:W-:Y:S01]  /*0590*/  IADD3 R0, PT, PT, R0, -R6, -R5 ;  /* 0x8000000600007210 */ /* 0x000fe20007ffe805 */
[----:B0-----:R-:W0:Y:S02]  /*05a0*/  MUFU.RCP R4, R4 ;  /* 0x0000000400047308 */ /* 0x001e240000001000 */
[----:B0-----:R-:W-:-:S06]  /*05b0*/  VIADD R2, R4, 0xffffffe ;  /* 0x0ffffffe04027836 */ /* 0x001fcc0000000000 */
[----:B------:R0:W2:Y:S02]  /*05c0*/  F2I.FTZ.U32.TRUNC.NTZ R3, R2 ;  /* 0x0000000200037305 */ /* 0x0000a4000021f000 */
[----:B0-----:R-:W-:Y:S02]  /*05d0*/  IMAD.MOV.U32 R2, RZ, RZ, RZ ;  /* 0x000000ffff027224 */ /* 0x001fe400078e00ff */
[----:B--2---:R-:W-:-:S04]  /*05e0*/  IMAD R9, R9, R3, RZ ;  /* 0x0000000309097224 */ /* 0x004fc800078e02ff */
[----:B------:R-:W-:Y:S01]  /*05f0*/  IMAD.HI.U32 R3, R3, R9, R2 ;  /* 0x0000000903037227 */ /* 0x000fe200078e0002 */
[----:B------:R-:W-:Y:S01]  /*0600*/  MOV R2, 0x400 ;  /* 0x0000040000027802 */ /* 0x000fe20000000f00 */
[----:B------:R-:W0:Y:S04]  /*0610*/  S2R R9, SR_CgaCtaId ;  /* 0x0000000000097919 */ /* 0x000e280000008800 */
[----:B------:R-:W-:-:S04]  /*0620*/  IMAD.HI.U32 R6, R3, R0, RZ ;  /* 0x0000000003067227 */ /* 0x000fc800078e00ff */
[----:B------:R-:W-:-:S04]  /*0630*/  IMAD.MOV R3, RZ, RZ, -R6 ;  /* 0x000000ffff037224 */ /* 0x000fc800078e0a06 */
[----:B------:R-:W-:Y:S01]  /*0640*/  IMAD R0, R3, UR5, R0 ;  /* 0x0000000503007c24 */ /* 0x000fe2000f8e0200 */
[----:B------:R-:W-:-:S04]  /*0650*/  LOP3.LUT R3, R23, 0xf, RZ, 0xc0, !PT ;  /* 0x0000000f17037812 */ /* 0x000fc800078ec0ff */
[----:B------:R-:W-:-:S13]  /*0660*/  ISETP.GE.U32.AND P0, PT, R0, UR5, PT ;  /* 0x0000000500007c0c */ /* 0x000fda000bf06070 */
[----:B------:R-:W-:Y:S01]  /*0670*/  @P0 IADD3 R0, PT, PT, R0, -UR5, RZ ;  /* 0x8000000500000c10 */ /* 0x000fe2000fffe0ff */
[----:B------:R-:W-:Y:S01]  /*0680*/  @P0 VIADD R6, R6, 0x1 ;  /* 0x0000000106060836 */ /* 0x000fe20000000000 */
[----:B------:R-:W-:Y:S02]  /*0690*/  PLOP3.LUT P0, PT, PT, PT, PT, 0x80, 0x8 ;  /* 0x000000000008781c */ /* 0x000fe40003f0f070 */
[----:B------:R-:W-:Y:S02]  /*06a0*/  ISETP.GE.U32.AND P1, PT, R0, UR5, PT ;  /* 0x0000000500007c0c */ /* 0x000fe4000bf26070 */
[----:B------:R-:W-:Y:S02]  /*06b0*/  IADD3 R0, PT, PT, R2, 0x880, RZ ;  /* 0x0000088002007810 */ /* 0x000fe40007ffe0ff */
[C---:B0-----:R-:W-:Y:S02]  /*06c0*/  LEA R2, R9.reuse, R2, 0x18 ;  /* 0x0000000209027211 */ /* 0x041fe400078ec0ff */
[----:B------:R-:W-:-:S02]  /*06d0*/  LEA R9, R9, R0, 0x18 ;  /* 0x0000000009097211 */ /* 0x000fc400078ec0ff */
[----:B------:R-:W-:-:S03]  /*06e0*/  SHF.R.U32.HI R0, RZ, 0x4, R23 ;  /* 0x00000004ff007819 */ /* 0x000fc60000011617 */
[----:B------:R-:W-:Y:S02]  /*06f0*/  IMAD R4, R20, 0x40, R9 ;  /* 0x0000004014047824 */ /* 0x000fe400078e0209 */
[----:B------:R-:W-:Y:S01]  /*0700*/  @P1 VIADD R6, R6, 0x1 ;  /* 0x0000000106061836 */ /* 0x000fe20000000000 */
[----:B------:R-:W-:-:S05]  /*0710*/  @!P2 LOP3.LUT R6, RZ, UR5, RZ, 0x33, !PT ;  /* 0x00000005ff06ac12 */ /* 0x000fca000f8e33ff */
[----:B------:R-:W-:Y:S02]  /*0720*/  IMAD.IADD R6, R5, 0x1, R6 ;  /* 0x0000000105067824 */ /* 0x000fe400078e0206 */
[--C-:B------:R-:W-:Y:S02]  /*0730*/  IMAD R5, R24, 0x84, R2.reuse ;  /* 0x0000008418057824 */ /* 0x100fe400078e0202 */
[----:B------:R-:W-:Y:S01]  /*0740*/  IMAD R2, R3, 0x84, R2 ;  /* 0x0000008403027824 */ /* 0x000fe200078e0202 */
[----:B------:R-:W-:Y:S01]  /*0750*/  IADD3 R3, PT, PT, R22, R3, RZ ;  /* 0x0000000316037210 */ /* 0x000fe20007ffe0ff */
[----:B-1----:R-:W-:-:S07]  /*0760*/  IMAD R5, R20, 0x40, R5 ;  /* 0x0000004014057824 */ /* 0x002fce00078e0205 */
.L_x_32620:
[----:B------:R-:W-:Y:S01]  /*0770*/  ISETP.GT.U32.AND P2, PT, R23, 0x7, PT ;  /* 0x000000071700780c */ /* 0x000fe20003f44070 */
[----:B------:R-:W-:Y:S01]  /*0780*/  BSSY.RECONVERGENT B0, `(.L_x_32612) ;  /* 0x000004d000007945 */ /* 0x000fe20003800200 */
[----:B------:R-:W-:-:S11]  /*0790*/  PLOP3.LUT P1, PT, P0, PT, PT, 0x80, 0x8 ;  /* 0x000000000008781c */ /* 0x000fd6000072f070 */
[----:B01----:R-:W-:Y:S05]  /*07a0*/  @P2 BRA `(.L_x_32613) ;  /* 0x0000000400282947 */ /* 0x003fea0003800000 */
[----:B------:R-:W0:Y:S01]  /*07b0*/  LDC R25, c[0x0][0x360] ;  /* 0x0000d800ff197b82 */ /* 0x000e220000000800 */
[C---:B------:R-:W-:Y:S01]  /*07c0*/  LOP3.LUT R15, R6.reuse, 0x3, RZ, 0xc0, !PT ;  /* 0x00000003060f7812 */ /* 0x040fe200078ec0ff */
[----:B------:R-:W-:Y:S01]  /*07d0*/  BSSY.RECONVERGENT B1, `(.L_x_32614) ;  /* 0x0000024000017945 */ /* 0x000fe20003800200 */
[----:B------:R-:W-:Y:S02]  /*07e0*/  ISETP.GE.U32.AND P0, PT, R6, 0x3, PT ;  /* 0x000000030600780c */ /* 0x000fe40003f06070 */
[----:B------:R-:W-:Y:S02]  /*07f0*/  ISETP.NE.AND P2, PT, R15, 0x3, PT ;  /* 0x000000030f00780c */ /* 0x000fe40003f45270 */
[----:B------:R-:W-:Y:S02]  /*0800*/  LEA R32, R21, UR4, 0x6 ;  /* 0x0000000415207c11 */ /* 0x000fe4000f8e30ff */
[----:B------:R-:W-:Y:S01]  /*0810*/  MOV R34, R7 ;  /* 0x0000000700227202 */ /* 0x000fe20000000f00 */
[----:B0-----:R-:W-:-:S08]  /*0820*/  IMAD.SHL.U32 R26, R25, 0x4, RZ ;  /* 0x00000004191a7824 */ /* 0x001fd000078e00ff */
[----:B------:R-:W-:Y:S05]  /*0830*/  @!P2 BRA `(.L_x_32615) ;  /* 0x000000000074a947 */ /* 0x000fea0003800000 */
[----:B------:R-:W0:Y:S01]  /*0840*/  LDC.64 R12, c[0x0][0x390] ;  /* 0x0000e400ff0c7b82 */ /* 0x000e220000000a00 */
[----:B------:R-:W-:-:S05]  /*0850*/  IMAD.IADD R14, R32, 0x1, R27 ;  /* 0x00000001200e7824 */ /* 0x000fca00078e021b */
[----:B------:R-:W-:-:S05]  /*0860*/  IADD3 R9, PT, PT, R7, R14, RZ ;  /* 0x0000000e07097210 */ /* 0x000fca0007ffe0ff */
[----:B0-----:R-:W-:-:S06]  /*0870*/  IMAD.WIDE.U32 R8, R9, 0x4, R12 ;  /* 0x0000000409087825 */ /* 0x001fcc00078e000c */
        /* <DEDUP_REMOVED lines=10> */
[----:B------:R-:W-:Y:S01]  /*0920*/  ISETP.NE.AND P2, PT, R15, 0x1, PT ;  /* 0x000000010f00780c */ /* 0x000fe20003f45270 */
[----:B------:R-:W-:Y:S01]  /*0930*/  IMAD.IADD R17, R26, 0x1, R34 ;  /* 0x000000011a117824 */ /* 0x000fe200078e0222 */
[----:B0-----:R-:W-:-:S05]  /*0940*/  IADD3 R9, PT, PT, R34, R14, RZ ;  /* 0x0000000e22097210 */ /* 0x001fca0007ffe0ff */
[----:B------:R-:W-:-:S06]  /*0950*/  IMAD.WIDE.U32 R8, R9, 0x4, R12 ;  /* 0x0000000409087825 */ /* 0x000fcc00078e000c */
[----:B------:R-:W-:-:S04]  /*0960*/  @P2 IMAD.IADD R11, R17, 0x1, R14 ;  /* 0x00000001110b2824 */ /* 0x000fc800078e020e */
[----:B------:R-:W-:Y:S02]  /*0970*/  @P2 IMAD.WIDE.U32 R12, R11, 0x4, R12 ;  /* 0x000000040b0c2825 */ /* 0x000fe400078e000c */
[----:B------:R-:W2:Y:S04]  /*0980*/  LDG.E.128 R8, desc[UR8][R8.64] ;  /* 0x0000000808087981 */ /* 0x000ea8000c1e1d00 */
[----:B------:R-:W3:Y:S01]  /*0990*/  @P2 LDG.E.128 R12, desc[UR8][R12.64] ;  /* 0x000000080c0c2981 */ /* 0x000ee2000c1e1d00 */
[----:B------:R-:W0:Y:S01]  /*09a0*/  LDC R19, c[0x0][0x360] ;  /* 0x0000d800ff137b82 */ /* 0x000e220000000800 */
[--C-:B------:R-:W-:Y:S02]  /*09b0*/  IMAD.MOV.U32 R34, RZ, RZ, R17.reuse ;  /* 0x000000ffff227224 */ /* 0x100fe400078e0011 */
[----:B------:R-:W-:-:S02]  /*09c0*/  @P2 IMAD.IADD R34, R26, 0x1, R17 ;  /* 0x000000011a222824 */ /* 0x000fc400078e0211 */
[----:B0-----:R-:W-:-:S05]  /*09d0*/  IMAD R16, R19, 0x10, R16 ;  /* 0x0000001013107824 */ /* 0x001fca00078e0210 */
[----:B------:R-:W-:Y:S01]  /*09e0*/  LEA R18, R19, R16, 0x4 ;  /* 0x0000001013127211 */ /* 0x000fe200078e20ff */
[----:B--2---:R1:W-:Y:S04]  /*09f0*/  STS.128 [R16], R8 ;  /* 0x0000000810007388 */ /* 0x0043e80000000c00 */
[----:B---3--:R1:W-:Y:S02]  /*0a00*/  @P2 STS.128 [R18], R12 ;  /* 0x0000000c12002388 */ /* 0x0083e40000000c00 */
.L_x_32615:
[----:B------:R-:W-:Y:S05]  /*0a10*/  BSYNC.RECONVERGENT B1 ;  /* 0x0000000000017941 */ /* 0x000fea0003800200 */
.L_x_32614:
[----:B------:R-:W-:Y:S05]  /*0a20*/  @!P0 BRA `(.L_x_32613) ;  /* 0x0000000000888947 */ /* 0x000fea0003800000 */
[----:B------:R-:W2:Y:S01]  /*0a30*/  S2UR UR6, SR_CgaCtaId ;  /* 0x00000000000679c3 */ /* 0x000ea20000008800 */
[----:B------:R-:W3:Y:S01]  /*0a40*/  LDCU.64 UR10, c[0x0][0x390] ;  /* 0x00007200ff0a77ac */ /* 0x000ee20008000a00 */
[----:B------:R-:W-:Y:S01]  /*0a50*/  IADD3 R32, PT, PT, R27, R32, R34 ;  /* 0x000000201b207210 */ /* 0x000fe20007ffe022 */
[----:B------:R-:W-:Y:S02]  /*0a60*/  UMOV UR5, 0x400 ;  /* 0x0000040000057882 */ /* 0x000fe40000000000 */
[----:B------:R-:W-:-:S03]  /*0a70*/  UIADD3 UR5, UPT, UPT, UR5, 0x880, URZ ;  /* 0x0000088005057890 */ /* 0x000fc6000fffe0ff */
[----:B------:R-:W4:Y:S01]  /*0a80*/  LDC R28, c[0x0][0x360] ;  /* 0x0000d800ff1c7b82 */ /* 0x000f220000000800 */
[----:B------:R-:W-:Y:S02]  /*0a90*/  IMAD.IADD R29, R26, 0x1, R32 ;  /* 0x000000011a1d7824 */ /* 0x000fe400078e0220 */
[----:B---3--:R-:W-:Y:S01]  /*0aa0*/  IMAD.U32 R36, RZ, RZ, UR10 ;  /* 0x0000000aff247e24 */ /* 0x008fe2000f8e00ff */
[----:B------:R-:W-:Y:S01]  /*0ab0*/  MOV R37, UR11 ;  /* 0x0000000b00257c02 */ /* 0x000fe20008000f00 */
[----:B--2---:R-:W-:-:S06]  /*0ac0*/  ULEA UR5, UR6, UR5, 0x18 ;  /* 0x0000000506057291 */ /* 0x004fcc000f8ec0ff */
[----:B------:R-:W-:Y:S01]  /*0ad0*/  LEA R33, R34, UR5, 0x2 ;  /* 0x0000000522217c11 */ /* 0x000fe2000f8e10ff */
[C---:B----4-:R-:W-:Y:S01]  /*0ae0*/  IMAD R31, R28.reuse, 0xc, R32 ;  /* 0x0000000c1c1f7824 */ /* 0x050fe200078e0220 */
[----:B------:R-:W-:-:S07]  /*0af0*/  LEA R30, R28, R32, 0x3 ;  /* 0x000000201c1e7211 */ /* 0x000fce00078e18ff */
.L_x_32616:
[----:B01----:R-:W-:-:S06]  /*0b00*/  IMAD.WIDE.U32 R8, R32, 0x4, R36 ;  /* 0x0000000420087825 */ /* 0x003fcc00078e0024 */
[----:B--2---:R-:W2:Y:S01]  /*0b10*/  LDG.E.128 R8, desc[UR8][R8.64] ;  /* 0x0000000808087981 */ /* 0x004ea2000c1e1d00 */
[----:B------:R-:W-:-:S06]  /*0b20*/  IMAD.WIDE.U32 R12, R30, 0x4, R36 ;  /* 0x000000041e0c7825 */ /* 0x000fcc00078e0024 */
[----:B------:R-:W3:Y:S04]  /*0b30*/  LDG.E.128 R12, desc[UR8][R12.64] ;  /* 0x000000080c0c7981 */ /* 0x000ee8000c1e1d00 */
[----:B--2---:R0:W-:Y:S02]  /*0b40*/  STS.128 [R33], R8 ;  /* 0x0000000821007388 */ /* 0x0041e40000000c00 */
[----:B0-----:R-:W-:-:S06]  /*0b50*/  IMAD.WIDE.U32 R8, R29, 0x4, R36 ;  /* 0x000000041d087825 */ /* 0x001fcc00078e0024 */
[----:B------:R-:W2:Y:S01]  /*0b60*/  LDG.E.128 R8, desc[UR8][R8.64] ;  /* 0x0000000808087981 */ /* 0x000ea2000c1e1d00 */
[C-C-:B------:R-:W-:Y:S02]  /*0b70*/  IMAD R35, R28.reuse, 0x10, R33.reuse ;  /* 0x000000101c237824 */ /* 0x140fe400078e0221 */
[C---:B------:R-:W-:Y:S02]  /*0b80*/  IMAD R18, R28.reuse, 0x20, R33 ;  /* 0x000000201c127824 */ /* 0x040fe400078e0221 */
[----:B------:R-:W-:Y:S01]  /*0b90*/  IMAD.WIDE.U32 R16, R31, 0x4, R36 ;  /* 0x000000041f107825 */ /* 0x000fe200078e0024 */
[----:B--2---:R-:W-:Y:S04]  /*0ba0*/  STS.128 [R35], R8 ;  /* 0x0000000823007388 */ /* 0x004fe80000000c00 */
[----:B---3--:R0:W-:Y:S04]  /*0bb0*/  STS.128 [R18], R12 ;  /* 0x0000000c12007388 */ /* 0x0081e80000000c00 */
[----:B0-----:R-:W2:Y:S01]  /*0bc0*/  LDG.E.128 R16, desc[UR8][R16.64] ;  /* 0x0000000810107981 */ /* 0x001ea2000c1e1d00 */
[----:B------:R-:W-:Y:S01]  /*0bd0*/  IMAD R10, R28, 0x30, R33 ;  /* 0x000000301c0a7824 */ /* 0x000fe200078e0221 */
[----:B------:R-:W-:-:S04]  /*0be0*/  IADD3 R34, PT, PT, R26, R34, R26 ;  /* 0x000000221a227210 */ /* 0x000fc80007ffe01a */
[----:B------:R-:W-:-:S04]  /*0bf0*/  IADD3 R34, PT, PT, R26, R34, R26 ;  /* 0x000000221a227210 */ /* 0x000fc80007ffe01a */
[----:B------:R-:W-:Y:S01]  /*0c00*/  ISETP.GE.U32.AND P0, PT, R34, 0x20, PT ;  /* 0x000000202200780c */ /* 0x000fe20003f06070 */
[----:B------:R-:W-:Y:S01]  /*0c10*/  IMAD.WIDE.U32 R36, R25, 0x40, R36 ;  /* 0x0000004019247825 */ /* 0x000fe200078e0024 */
[----:B------:R-:W-:Y:S01]  /*0c20*/  LEA R33, R28, R33, 0x6 ;  /* 0x000000211c217211 */ /* 0x000fe200078e30ff */
[----:B--2---:R2:W-:Y:S10]  /*0c30*/  STS.128 [R10], R16 ;  /* 0x000000100a007388 */ /* 0x0045f40000000c00 */
[----:B------:R-:W-:Y:S05]  /*0c40*/  @!P0 BRA `(.L_x_32616) ;  /* 0xfffffffc00ac8947 */ /* 0x000fea000383ffff */
.L_x_32613:
[----:B------:R-:W-:Y:S05]  /*0c50*/  BSYNC.RECONVERGENT B0 ;  /* 0x0000000000007941 */ /* 0x000fea0003800200 */
.L_x_32612:
[----:B------:R-:W-:Y:S02]  /*0c60*/  IMAD R27, R21, 0x40, R27 ;  /* 0x00000040151b7824 */ /* 0x000fe400078e021b */
[----:B--2---:R-:W-:-:S07]  /*0c70*/  IMAD.MOV.U32 R17, RZ, RZ, RZ ;  /* 0x000000ffff117224 */ /* 0x004fce00078e00ff */
.L_x_32619:
[----:B01----:R-:W0:Y:S01]  /*0c80*/  LDC.64 R8, c[0x0][0x398] ;  /* 0x0000e600ff087b82 */ /* 0x003e220000000a00 */
[----:B------:R-:W-:Y:S01]  /*0c90*/  IADD3 R19, PT, PT, R3, R17, RZ ;  /* 0x0000001103137210 */ /* 0x000fe20007ffe0ff */
[----:B------:R-:W-:-:S07]  /*0ca0*/  IMAD.MOV.U32 R13, RZ, RZ, R0 ;  /* 0x000000ffff0d7224 */ /* 0x000fce00078e0000 */
.L_x_32617:
[----:B-1----:R-:W-:-:S05]  /*0cb0*/  IMAD.IADD R10, R27, 0x1, R13 ;  /* 0x000000011b0a7824 */ /* 0x002fca00078e020d */
        /* <DEDUP_REMOVED lines=16> */
[----:B-1----:R-:W0:Y:S04]  /*0dc0*/  LDS.128 R12, [R4] ;  /* 0x00000000040c7984 */ /* 0x002e280000000c00 */
[----:B------:R-:W1:Y:S04]  /*0dd0*/  LDS R10, [R5+0x4] ;  /* 0x00000400050a7984 */ /* 0x000e680000000800 */
[----:B------:R-:W2:Y:S04]  /*0de0*/  LDS R19, [R5+0x8] ;  /* 0x0000080005137984 */ /* 0x000ea80000000800 */
[----:B------:R-:W-:Y:S04]  /*0df0*/  LDS R25, [R5+0x10] ;  /* 0x0000100005197984 */ /* 0x000fe80000000800 */
[----:B------:R-:W-:Y:S01]  /*0e00*/  LDS R18, [R5+0x14] ;  /* 0x0000140005127984 */ /* 0x000fe20000000800 */
[----:B0-----:R-:W-:-:S03]  /*0e10*/  IMAD R8, R12, R9, RZ ;  /* 0x000000090c087224 */ /* 0x001fc600078e02ff */
[----:B------:R-:W0:Y:S01]  /*0e20*/  LDS R12, [R5+0xc] ;  /* 0x00000c00050c7984 */ /* 0x000e220000000800 */
[----:B-1----:R-:W-:-:S03]  /*0e30*/  IMAD R13, R13, R10, R8 ;  /* 0x0000000a0d0d7224 */ /* 0x002fc600078e0208 */
[----:B------:R-:W1:Y:S01]  /*0e40*/  LDS.128 R8, [R4+0x10] ;  /* 0x0000100004087984 */ /* 0x000e620000000c00 */
[----:B--2---:R-:W-:-:S03]  /*0e50*/  IMAD R13, R14, R19, R13 ;  /* 0x000000130e0d7224 */ /* 0x004fc600078e020d */
[----:B------:R-:W2:Y:S01]  /*0e60*/  LDS R19, [R5+0x18] ;  /* 0x0000180005137984 */ /* 0x000ea20000000800 */
[----:B0-----:R-:W-:-:S04]  /*0e70*/  IMAD R13, R15, R12, R13 ;  /* 0x0000000c0f0d7224 */ /* 0x001fc800078e020d */
[----:B-1----:R-:W-:Y:S02]  /*0e80*/  IMAD R13, R8, R25, R13 ;  /* 0x00000019080d7224 */ /* 0x002fe400078e020d */
[----:B------:R-:W0:Y:S02]  /*0e90*/  LDS R8, [R5+0x1c] ;  /* 0x00001c0005087984 */ /* 0x000e240000000800 */
[----:B------:R-:W-:Y:S02]  /*0ea0*/  IMAD R18, R9, R18, R13 ;  /* 0x0000001209127224 */ /* 0x000fe400078e020d */
[----:B------:R-:W-:Y:S02]  /*0eb0*/  LDS R9, [R5+0x20] ;  /* 0x0000200005097984 */ /* 0x000fe40000000800 */
[----:B--2---:R-:W-:Y:S02]  /*0ec0*/  IMAD R10, R10, R19, R18 ;  /* 0x000000130a0a7224 */ /* 0x004fe400078e0212 */
[----:B------:R-:W1:Y:S04]  /*0ed0*/  LDS.128 R12, [R4+0x20] ;  /* 0x00002000040c7984 */ /* 0x000e680000000c00 */
[----:B------:R-:W2:Y:S04]  /*0ee0*/  LDS R19, [R5+0x24] ;  /* 0x0000240005137984 */ /* 0x000ea80000000800 */
[----:B------:R-:W3:Y:S04]  /*0ef0*/  LDS R25, [R5+0x28] ;  /* 0x0000280005197984 */ /* 0x000ee80000000800 */
[----:B------:R-:W4:Y:S01]  /*0f00*/  LDS R18, [R5+0x2c] ;  /* 0x00002c0005127984 */ /* 0x000f220000000800 */
[----:B0-----:R-:W-:-:S04]  /*0f10*/  IMAD R8, R11, R8, R10 ;  /* 0x000000080b087224 */ /* 0x001fc800078e020a */
[----:B-1----:R-:W-:Y:S02]  /*0f20*/  IMAD R8, R12, R9, R8 ;  /* 0x000000090c087224 */ /* 0x002fe400078e0208 */
[----:B------:R-:W-:Y:S02]  /*0f30*/  LDS R12, [R5+0x34] ;  /* 0x00003400050c7984 */ /* 0x000fe40000000800 */
[----:B--2---:R-:W-:Y:S02]  /*0f40*/  IMAD R13, R13, R19, R8 ;  /* 0x000000130d0d7224 */ /* 0x004fe400078e0208 */
[----:B------:R-:W-:Y:S02]  /*0f50*/  LDS R19, [R5+0x30] ;  /* 0x0000300005137984 */ /* 0x000fe40000000800 */
[----:B---3--:R-:W-:Y:S01]  /*0f60*/  IMAD R14, R14, R25, R13 ;  /* 0x000000190e0e7224 */ /* 0x008fe200078e020d */
[----:B------:R-:W-:Y:S01]  /*0f70*/  @!P0 MOV R25, 0x400 ;  /* 0x0000040000198802 */ /* 0x000fe20000000f00 */
[----:B------:R-:W0:Y:S02]  /*0f80*/  @!P0 S2R R13, SR_CgaCtaId ;  /* 0x00000000000d8919 */ /* 0x000e240000008800 */
[----:B----4-:R-:W-:Y:S01]  /*0f90*/  IMAD R18, R15, R18, R14 ;  /* 0x000000120f127224 */ /* 0x010fe200078e020e */
[----:B------:R-:W1:Y:S01]  /*0fa0*/  LDS.128 R8, [R4+0x30] ;  /* 0x0000300004087984 */ /* 0x000e620000000c00 */
[----:B------:R-:W-:-:S03]  /*0fb0*/  @!P0 VIADD R26, R25, 0x900 ;  /* 0x00000900191a8836 */ /* 0x000fc60000000000 */
[----:B------:R-:W2:Y:S04]  /*0fc0*/  LDS R15, [R5+0x38] ;  /* 0x00003800050f7984 */ /* 0x000ea80000000800 */
[----:B------:R-:W3:Y:S01]  /*0fd0*/  LDS R14, [R5+0x3c] ;  /* 0x00003c00050e7984 */ /* 0x000ee20000000800 */
[----:B0-----:R-:W-:Y:S02]  /*0fe0*/  @!P0 LEA R26, R13, R26, 0x18 ;  /* 0x0000001a0d1a8211 */ /* 0x001fe400078ec0ff */
[----:B------:R-:W-:-:S05]  /*0ff0*/  IADD3 R13, PT, PT, R24, R17, RZ ;  /* 0x00000011180d7210 */ /* 0x000fca0007ffe0ff */
[----:B------:R-:W-:Y:S02]  /*1000*/  @!P0 IMAD R13, R13, 0x4, R26 ;  /* 0x000000040d0d8824 */ /* 0x000fe400078e021a */
[----:B-1----:R-:W-:-:S03]  /*1010*/  IMAD R8, R8, R19, R18 ;  /* 0x0000001308087224 */ /* 0x002fc600078e0212 */
[----:B------:R-:W-:Y:S01]  /*1020*/  @!P0 LDS R19, [R13] ;  /* 0x000000000d138984 */ /* 0x000fe20000000800 */
[----:B------:R-:W-:-:S04]  /*1030*/  IMAD R8, R9, R12, R8 ;  /* 0x0000000c09087224 */ /* 0x000fc800078e0208 */
[----:B--2---:R-:W-:-:S04]  /*1040*/  IMAD R8, R10, R15, R8 ;  /* 0x0000000f0a087224 */ /* 0x004fc800078e0208 */
[----:B---3--:R-:W-:-:S05]  /*1050*/  IMAD R11, R11, R14, R8 ;  /* 0x0000000e0b0b7224 */ /* 0x008fca00078e0208 */
[----:B------:R-:W0:Y:S02]  /*1060*/  SHFL.DOWN PT, R8, R11, 0x1, 0x1e1f ;  /* 0x083e1f000b087f89 */ /* 0x000e2400000e0000 */
[----:B0-----:R-:W-:-:S05]  /*1070*/  @!P0 IADD3 R8, PT, PT, R19, R8, R11 ;  /* 0x0000000813088210 */ /* 0x001fca0007ffe00b */
[----:B------:R0:W-:Y:S02]  /*1080*/  @!P0 STS [R13], R8 ;  /* 0x000000080d008388 */ /* 0x0001e40000000800 */
.L_x_32618:
        /* <DEDUP_REMOVED lines=10> */
[----:B------:R-:W2:Y:S01]  /*1130*/  I2F.U32.RP R6, UR7 ;  /* 0x0000000700067d06 */ /* 0x000ea20008209000 */
[----:B------:R-:W-:Y:S01]  /*1140*/  IADD3 R0, PT, PT, R23, UR7, RZ ;  /* 0x0000000717007c10 */ /* 0x000fe2000fffe0ff */
[----:B------:R-:W-:Y:S01]  /*1150*/  BSSY.RECONVERGENT B0, `(.L_x_32621) ;  /* 0x000002f000007945 */ /* 0x000fe20003800200 */
[----:B------:R-:W-:Y:S02]  /*1160*/  ISETP.NE.U32.AND P2, PT, RZ, UR7, PT ;  /* 0x00000007ff007c0c */ /* 0x000fe4000bf45070 */
[C---:B------:R-:W-:Y:S02]  /*1170*/  ISETP.GE.U32.AND P0, PT, R0.reuse, 0x40, PT ;  /* 0x000000400000780c */ /* 0x040fe40003f06070 */
[----:B------:R-:W-:Y:S02]  /*1180*/  VIMNMX.U32 R5, PT, PT, R0, 0x40, !PT ;  /* 0x0000004000057848 */ /* 0x000fe40007fe0000 */
[----:B------:R-:W-:-:S04]  /*1190*/  SEL R4, RZ, 0x1, P0 ;  /* 0x00000001ff047807 */ /* 0x000fc80000000000 */
[----:B------:R-:W-:Y:S01]  /*11a0*/  IADD3 R5, PT, PT, R5, -R0, -R4 ;  /* 0x8000000005057210 */ /* 0x000fe20007ffe804 */
[----:B--2---:R-:W2:Y:S02]  /*11b0*/  MUFU.RCP R6, R6 ;  /* 0x0000000600067308 */ /* 0x004ea40000001000 */
[----:B--2---:R-:W-:-:S06]  /*11c0*/  VIADD R2, R6, 0xffffffe ;  /* 0x0ffffffe06027836 */ /* 0x004fcc0000000000 */
[----:B------:R2:W3:Y:S02]  /*11d0*/  F2I.FTZ.U32.TRUNC.NTZ R3, R2 ;  /* 0x0000000200037305 */ /* 0x0004e4000021f000 */
[----:B--2---:R-:W-:Y:S02]  /*11e0*/  IMAD.MOV.U32 R2, RZ, RZ, RZ ;  /* 0x000000ffff027224 */ /* 0x004fe400078e00ff */
[----:B---3--:R-:W-:-:S04]  /*11f0*/  IMAD.MOV R9, RZ, RZ, -R3 ;  /* 0x000000ffff097224 */ /* 0x008fc800078e0a03 */
[----:B------:R-:W-:-:S04]  /*1200*/  IMAD R9, R9, UR7, RZ ;  /* 0x0000000709097c24 */ /* 0x000fc8000f8e02ff */
        /* <DEDUP_REMOVED lines=9> */
[----:B------:R-:W-:-:S04]  /*12a0*/  @!P2 LOP3.LUT R3, RZ, UR7, RZ, 0x33, !PT ;  /* 0x00000007ff03ac12 */ /* 0x000fc8000f8e33ff */
[----:B------:R-:W-:-:S04]  /*12b0*/  IADD3 R2, PT, PT, R4, R3, RZ ;  /* 0x0000000304027210 */ /* 0x000fc80007ffe0ff */
[C---:B------:R-:W-:Y:S02]  /*12c0*/  LOP3.LUT R0, R2.reuse, 0x3, RZ, 0xc0, !PT ;  /* 0x0000000302007812 */ /* 0x040fe400078ec0ff */
[----:B------:R-:W-:Y:S02]  /*12d0*/  ISETP.GE.U32.AND P1, PT, R2, 0x3, PT ;  /* 0x000000030200780c */ /* 0x000fe40003f26070 */
[----:B------:R-:W-:Y:S01]  /*12e0*/  ISETP.NE.AND P0, PT, R0, 0x3, PT ;  /* 0x000000030000780c */ /* 0x000fe20003f05270 */
[----:B------:R-:W-:-:S12]  /*12f0*/  IMAD.SHL.U32 R0, R16, 0x4, RZ ;  /* 0x0000000410007824 */ /* 0x000fd800078e00ff */
[----:B------:R-:W-:Y:S05]  /*1300*/  @!P0 BRA `(.L_x_32622) ;  /* 0x00000000004c8947 */ /* 0x000fea0003800000 */
[----:B------:R-:W2:Y:S01]  /*1310*/  S2UR UR6, SR_CgaCtaId ;  /* 0x00000000000679c3 */ /* 0x000ea20000008800 */
[----:B------:R-:W-:Y:S01]  /*1320*/  UMOV UR5, 0x400 ;  /* 0x0000040000057882 */ /* 0x000fe20000000000 */
[----:B------:R-:W-:Y:S01]  /*1330*/  IADD3 R2, PT, PT, R2, 0x1, RZ ;  /* 0x0000000102027810 */ /* 0x000fe20007ffe0ff */
[----:B------:R-:W-:Y:S01]  /*1340*/  UIADD3 UR5, UPT, UPT, UR5, 0x900, URZ ;  /* 0x0000090005057890 */ /* 0x000fe2000fffe0ff */
[--C-:B------:R-:W-:Y:S02]  /*1350*/  IADD3 R9, PT, PT, R22, UR4, R23.reuse ;  /* 0x0000000416097c10 */ /* 0x100fe4000fffe017 */
[----:B------:R-:W-:Y:S02]  /*1360*/  LOP3.LUT R2, R2, 0x3, RZ, 0xc0, !PT ;  /* 0x0000000302027812 */ /* 0x000fe400078ec0ff */
[----:B------:R-:W3:Y:S03]  /*1370*/  LDC.64 R4, c[0x0][0x3a0] ;  /* 0x0000e800ff047b82 */ /* 0x000ee60000000a00 */
[----:B------:R-:W-:-:S02]  /*1380*/  IMAD R23, R2, UR7, R23 ;  /* 0x0000000702177c24 */ /* 0x000fc4000f8e0217 */
[----:B------:R-:W-:Y:S01]  /*1390*/  IMAD.MOV R6, RZ, RZ, -R2 ;  /* 0x000000ffff067224 */ /* 0x000fe200078e0a02 */
[----:B--2---:R-:W-:-:S06]  /*13a0*/  ULEA UR5, UR6, UR5, 0x18 ;  /* 0x0000000506057291 */ /* 0x004fcc000f8ec0ff */
[----:B------:R-:W-:-:S07]  /*13b0*/  IADD3 R7, PT, PT, R7, UR5, RZ ;  /* 0x0000000507077c10 */ /* 0x000fce000fffe0ff */
.L_x_32623:
[----:B--2---:R2:W4:Y:S01]  /*13c0*/  LDS R11, [R7] ;  /* 0x00000000070b7984 */ /* 0x0045220000000800 */
[----:B------:R-:W-:Y:S02]  /*13d0*/  VIADD R6, R6, 0x1 ;  /* 0x0000000106067836 */ /* 0x000fe40000000000 */
[----:B---3--:R-:W-:-:S03]  /*13e0*/  IMAD.WIDE.U32 R2, R9, 0x4, R4 ;  /* 0x0000000409027825 */ /* 0x008fc600078e0004 */
[----:B------:R-:W-:Y:S02]  /*13f0*/  ISETP.NE.AND P0, PT, R6, RZ, PT ;  /* 0x000000ff0600720c */ /* 0x000fe40003f05270 */
[----:B------:R-:W-:Y:S01]  /*1400*/  IADD3 R9, PT, PT, R9, UR7, RZ ;  /* 0x0000000709097c10 */ /* 0x000fe2000fffe0ff */
[----:B--2---:R-:W-:Y:S01]  /*1410*/  IMAD.IADD R7, R0, 0x1, R7 ;  /* 0x0000000100077824 */ /* 0x004fe200078e0207 */
[----:B----4-:R2:W-:Y:S09]  /*1420*/  REDG.E.ADD.STRONG.GPU desc[UR8][R2.64], R11 ;  /* 0x0000000b0200798e */ /* 0x0105f2000c12e108 */
[----:B------:R-:W-:Y:S05]  /*1430*/  @P0 BRA `(.L_x_32623) ;  /* 0xfffffffc00e00947 */ /* 0x000fea000383ffff */
.L_x_32622:
[----:B------:R-:W-:Y:S05]  /*1440*/  BSYNC.RECONVERGENT B0 ;  /* 0x0000000000007941 */ /* 0x000fea0003800200 */
.L_x_32621:
[----:B------:R-:W-:Y:S05]  /*1450*/  @!P1 EXIT ;  /* 0x000000000000994d */ /* 0x000fea0003800000 */
[----:B------:R-:W3:Y:S01]  /*1460*/  S2UR UR6, SR_CgaCtaId ;  /* 0x00000000000679c3 */ /* 0x000ee20000008800 */
[----:B------:R-:W-:Y:S01]  /*1470*/  UMOV UR5, 0x400 ;  /* 0x0000040000057882 */ /* 0x000fe20000000000 */
[----:B------:R-:W-:Y:S01]  /*1480*/  IADD3 R21, PT, PT, R22, UR4, R23 ;  /* 0x0000000416157c10 */ /* 0x000fe2000fffe017 */
[----:B------:R-:W-:-:S05]  /*1490*/  UIADD3 UR5, UPT, UPT, UR5, 0x900, URZ ;  /* 0x0000090005057890 */ /* 0x000fca000fffe0ff */
[----:B--2---:R-:W2:Y:S01]  /*14a0*/  LDC.64 R2, c[0x0][0x3a0] ;  /* 0x0000e800ff027b82 */ /* 0x004ea20000000a00 */
[----:B---3--:R-:W-:-:S06]  /*14b0*/  ULEA UR5, UR6, UR5, 0x18 ;  /* 0x0000000506057291 */ /* 0x008fcc000f8ec0ff */
[----:B------:R-:W-:Y:S01]  /*14c0*/  LEA R19, R23, UR5, 0x2 ;  /* 0x0000000517137c11 */ /* 0x000fe2000f8e10ff */
[----:B--2---:R-:W-:-:S04]  /*14d0*/  IMAD.WIDE.U32 R4, R16, 0x4, R2 ;  /* 0x0000000410047825 */ /* 0x004fc800078e0002 */
[----:B------:R-:W-:-:S04]  /*14e0*/  IMAD.WIDE.U32 R6, R16, 0x8, R2 ;  /* 0x0000000810067825 */ /* 0x000fc800078e0002 */
[----:B------:R-:W-:-:S07]  /*14f0*/  IMAD.WIDE.U32 R16, R16, 0xc, R2 ;  /* 0x0000000c10107825 */ /* 0x000fce00078e0002 */
.L_x_32624:
[----:B------:R-:W2:Y:S01]  /*1500*/  LDC R24, c[0x0][0x360] ;  /* 0x0000d800ff187b82 */ /* 0x000ea20000000800 */
[----:B------:R-:W-:Y:S01]  /*1510*/  IADD3 R18, PT, PT, R0, R19, RZ ;  /* 0x0000001300127210 */ /* 0x000fe20007ffe0ff */
[----:B---3--:R-:W3:Y:S01]  /*1520*/  LDS R25, [R19] ;  /* 0x0000000013197984 */ /* 0x008ee20000000800 */
[----:B0-----:R-:W-:-:S03]  /*1530*/  IMAD.WIDE R8, R21, 0x4, R2 ;  /* 0x0000000415087825 */ /* 0x001fc600078e0202 */
[----:B------:R-:W0:Y:S01]  /*1540*/  LDS R27, [R18] ;  /* 0x00000000121b7984 */ /* 0x000e220000000800 */
[----:B-1----:R-:W-:-:S04]  /*1550*/  IMAD.WIDE R10, R21, 0x4, R4 ;  /* 0x00000004150a7825 */ /* 0x002fc800078e0204 */
[----:B------:R-:W-:-:S04]  /*1560*/  IMAD.WIDE R12, R21, 0x4, R6 ;  /* 0x00000004150c7825 */ /* 0x000fc800078e0206 */
[----:B------:R-:W-:-:S04]  /*1570*/  IMAD.WIDE R14, R21, 0x4, R16 ;  /* 0x00000004150e7825 */ /* 0x000fc800078e0210 */
[C-C-:B--2---:R-:W-:Y:S02]  /*1580*/  IMAD R20, R24.reuse, 0x8, R19.reuse ;  /* 0x0000000818147824 */ /* 0x144fe400078e0213 */
[----:B------:R-:W-:-:S03]  /*1590*/  IMAD R22, R24, 0xc, R19 ;  /* 0x0000000c18167824 */ /* 0x000fc600078e0213 */
[----:B------:R-:W1:Y:S04]  /*15a0*/  LDS R29, [R20] ;  /* 0x00000000141d7984 */ /* 0x000e680000000800 */
[----:B------:R-:W2:Y:S01]  /*15b0*/  LDS R31, [R22] ;  /* 0x00000000161f7984 */ /* 0x000ea20000000800 */
[----:B------:R-:W-:-:S04]  /*15c0*/  IADD3 R23, PT, PT, R0, R23, RZ ;  /* 0x0000001700177210 */ /* 0x000fc80007ffe0ff */
[----:B------:R-:W-:Y:S01]  /*15d0*/  ISETP.GE.U32.AND P0, PT, R23, 0x40, PT ;  /* 0x000000401700780c */ /* 0x000fe20003f06070 */
[----:B---3--:R3:W-:Y:S04]  /*15e0*/  REDG.E.ADD.STRONG.GPU desc[UR8][R8.64], R25 ;  /* 0x000000190800798e */ /* 0x0087e8000c12e108 */
[----:B0-----:R3:W-:Y:S01]  /*15f0*/  REDG.E.ADD.STRONG.GPU desc[UR8][R10.64], R27 ;  /* 0x0000001b0a00798e */ /* 0x0017e2000c12e108 */
[----:B------:R-:W-:Y:S01]  /*1600*/  IMAD R19, R24, 0x10, R19 ;  /* 0x0000001018137824 */ /* 0x000fe200078e0213 */
[----:B------:R-:W-:Y:S02]  /*1610*/  IADD3 R21, PT, PT, R0, R21, RZ ;  /* 0x0000001500157210 */ /* 0x000fe40007ffe0ff */
[----:B-1----:R3:W-:Y:S04]  /*1620*/  REDG.E.ADD.STRONG.GPU desc[UR8][R12.64], R29 ;  /* 0x0000001d0c00798e */ /* 0x0027e8000c12e108 */
[----:B--2---:R3:W-:Y:S01]  /*1630*/  REDG.E.ADD.STRONG.GPU desc[UR8][R14.64], R31 ;  /* 0x0000001f0e00798e */ /* 0x0047e2000c12e108 */
[----:B------:R-:W-:Y:S05]  /*1640*/  @!P0 BRA `(.L_x_32624) ;  /* 0xfffffffc00ac8947 */ /* 0x000fea000383ffff */
[----:B------:R-:W-:Y:S05]  /*1650*/  EXIT ;  /* 0x000000000000794d */ /* 0x000fea0003800000 */
.L_x_32625:
        /* <DEDUP_REMOVED lines=10> */
.L_x_39887:


//--------------------- .text._Z9cuda_gemmIiLi128ELi1ELi1ELi128ELi128ELi128ELi64ELi1ELi0EEviiiPT_S1_S1_iii --------------------------
	.section	.text._Z9cuda_gemmIiLi128ELi1ELi1ELi128ELi128ELi128ELi64ELi1ELi0EEviiiPT_S1_S1_iii,"ax",@progbits
	.align	128
        .global         _Z9cuda_gemmIiLi128ELi1ELi1ELi128ELi128ELi128ELi64ELi1ELi0EEviiiPT_S1_S1_iii
        .type           _Z9cuda_gemmIiLi128ELi1ELi1ELi128ELi128ELi128ELi64ELi1ELi0EEviiiPT_S1_S1_iii,@function
        .size           _Z9cuda_gemmIiLi128ELi1ELi1ELi128ELi128ELi128ELi64ELi1ELi0EEviiiPT_S1_S1_iii,(.L_x_39165 - _Z9cuda_gemmIiLi128ELi1ELi1ELi128ELi128ELi128ELi64ELi1ELi0EEviiiPT_S1_S1_iii)
        .other          _Z9cuda_gemmIiLi128ELi1ELi1ELi128ELi128ELi128ELi64ELi1ELi0EEviiiPT_S1_S1_iii,@"STO_CUDA_ENTRY STV_DEFAULT"
_Z9cuda_gemmIiLi128ELi1ELi1ELi128ELi128ELi128ELi64ELi1ELi0EEviiiPT_S1_S1_iii:
.text._Z9cuda_gemmIiLi128ELi1ELi1ELi128ELi128ELi128ELi64ELi1ELi0EEviiiPT_S1_S1_iii:
[----:B------:R-:W-:Y:S01]  /*0000*/  LDC R1, c[0x0][0x37c] ;  /* 0x0000df00ff017b82 */ /* 0x000fe20000000800 */
[----:B------:R-:W0:Y:S07]  /*0010*/  LDCU UR8, c[0x0][0x3ac] ;  /* 0x00007580ff0877ac */ /* 0x000e2e0008000800 */
[----:B------:R-:W1:Y:S01]  /*0020*/  LDC R6, c[0x0][0x374] ;  /* 0x0000dd00ff067b82 */ /* 0x000e620000000800 */
[----:B0-----:R-:W-:-:S05]  /*0030*/  IMAD.U32 R0, RZ, RZ, UR8 ;  /* 0x00000008ff007e24 */ /* 0x001fca000f8e00ff */
[----:B------:R-:W-:-:S04]  /*0040*/  IABS R5, R0 ;  /* 0x0000000000057213 */ /* 0x000fc80000000000 */
[----:B------:R-:W0:Y:S08]  /*0050*/  I2F.RP R0, R5 ;  /* 0x0000000500007306 */ /* 0x000e300000209400 */
[----:B0-----:R-:W0:Y:S02]  /*0060*/  MUFU.RCP R0, R0 ;  /* 0x0000000000007308 */ /* 0x001e240000001000 */
[----:B0-----:R-:W-:-:S06]  /*0070*/  VIADD R2, R0, 0xffffffe ;  /* 0x0ffffffe00027836 */ /* 0x001fcc0000000000 */
[----:B------:R0:W2:Y:S02]  /*0080*/  F2I.FTZ.U32.TRUNC.NTZ R3, R2 ;  /* 0x0000000200037305 */ /* 0x0000a4000021f000 */
[----:B0-----:R-:W-:Y:S01]  /*0090*/  HFMA2 R2, -RZ, RZ, 0, 0 ;  /* 0x00000000ff027431 */ /* 0x001fe200000001ff */
[----:B--2---:R-:W-:Y:S01]  /*00a0*/  R2UR UR5, R3 ;  /* 0x00000000030572ca */ /* 0x004fe200000e0000 */
        /* <DEDUP_REMOVED lines=21> */
[----:B------:R-:W-:Y:S02]  /*0200*/  @!UP0 UIADD3 UR9, UPT, UPT, -UR9, URZ, URZ ;  /* 0x000000ff09098290 */ /* 0x000fe4000fffe1ff */
[----:B------:R-:W1:Y:S02]  /*0210*/  S2UR UR5, SR_CTAID.Y ;  /* 0x00000000000579c3 */ /* 0x000e640000002600 */
[----:B------:R-:W-:-:S04]  /*0220*/  @!UP1 ULOP3.LUT UR9, URZ, UR8, URZ, 0x33, !UPT ;  /* 0x00000008ff099292 */ /* 0x000fc8000f8e33ff */
[----:B------:R-:W-:-:S04]  /*0230*/  UISETP.LT.AND UP0, UPT, UR9, 0x40, UPT ;  /* 0x000000400900788c */ /* 0x000fc8000bf01270 */
[----:B------:R-:W-:-:S04]  /*0240*/  USEL UR4, UR9, 0x40, UP0 ;  /* 0x0000004009047887 */ /* 0x000fc80008000000 */
[----:B------:R-:W-:-:S06]  /*0250*/  USHF.L.U32 UR6, UR4, 0x1, URZ ;  /* 0x0000000104067899 */ /* 0x000fcc00080006ff */
[----:B------:R-:W-:-:S03]  /*0260*/  IADD3 R5, PT, PT, RZ, -UR6, RZ ;  /* 0x80000006ff057c10 */ /* 0x000fc6000fffe0ff */
[----:B------:R-:W2:Y:S01]  /*0270*/  I2F.U32.RP R4, UR6 ;  /* 0x0000000600047d06 */ /* 0x000ea20008209000 */
[----:B-1----:R-:W-:-:S07]  /*0280*/  ISETP.LE.U32.AND P1, PT, R6, UR5, PT ;  /* 0x0000000506007c0c */ /* 0x002fce000bf23070 */
[----:B--2---:R-:W1:Y:S02]  /*0290*/  MUFU.RCP R4, R4 ;  /* 0x0000000400047308 */ /* 0x004e640000001000 */
[----:B-1----:R-:W-:-:S06]  /*02a0*/  VIADD R3, R4, 0xffffffe ;  /* 0x0ffffffe04037836 */ /* 0x002fcc0000000000 */
[----:B------:R-:W1:Y:S02]  /*02b0*/  F2I.FTZ.U32.TRUNC.NTZ R3, R3 ;  /* 0x0000000300037305 */ /* 0x000e64000021f000 */
[----:B-1----:R-:W-:-:S04]  /*02c0*/  IMAD R5, R5, R3, RZ ;  /* 0x0000000305057224 */ /* 0x002fc800078e02ff */
[----:B------:R-:W-:-:S06]  /*02d0*/  IMAD.HI.U32 R5, R3, R5, R2 ;  /* 0x0000000503057227 */ /* 0x000fcc00078e0002 */
[----:B0-----:R-:W-:-:S04]  /*02e0*/  IMAD.HI.U32 R2, R5, R0, RZ ;  /* 0x0000000005027227 */ /* 0x001fc800078e00ff */
[----:B------:R-:W-:-:S04]  /*02f0*/  IMAD.MOV R5, RZ, RZ, -R2 ;  /* 0x000000ffff057224 */ /* 0x000fc800078e0a02 */
[----:B------:R-:W-:-:S05]  /*0300*/  IMAD R4, R5, UR6, R0 ;  /* 0x0000000605047c24 */ /* 0x000fca000f8e0200 */
[----:B------:R-:W-:-:S13]  /*0310*/  ISETP.GE.U32.AND P0, PT, R4, UR6, PT ;  /* 0x0000000604007c0c */ /* 0x000fda000bf06070 */
[----:B------:R-:W-:Y:S01]  /*0320*/  @P0 VIADD R4, R4, -UR6 ;  /* 0x8000000604040c36 */ /* 0x000fe20008000000 */
[----:B------:R-:W-:Y:S06]  /*0330*/  @P1 EXIT ;  /* 0x000000000000194d */ /* 0x000fec0003800000 */
[----:B------:R-:W-:Y:S01]  /*0340*/  ISETP.GE.U32.AND P1, PT, R4, UR6, PT ;  /* 0x0000000604007c0c */ /* 0x000fe2000bf26070 */
[----:B------:R-:W0:Y:S01]  /*0350*/  S2UR UR4, SR_CTAID.X ;  /* 0x00000000000479c3 */ /* 0x000e220000002500 */
[----:B------:R-:W-:Y:S01]  /*0360*/  ISETP.NE.U32.AND P2, PT, RZ, UR6, PT ;  /* 0x00000006ff007c0c */ /* 0x000fe2000bf45070 */
[----:B------:R-:W-:Y:S01]  /*0370*/  @P0 VIADD R2, R2, 0x1 ;  /* 0x0000000102020836 */ /* 0x000fe20000000000 */
[----:B------:R-:W1:Y:S01]  /*0380*/  LDCU UR11, c[0x0][0x360] ;  /* 0x00006c00ff0b77ac */ /* 0x000e620008000800 */
[C---:B------:R-:W-:Y:S01]  /*0390*/  ISETP.GT.U32.AND P0, PT, R0.reuse, 0x3f, PT ;  /* 0x0000003f0000780c */ /* 0x040fe20003f04070 */
[C---:B------:R-:W-:Y:S01]  /*03a0*/  IMAD.SHL.U32 R4, R0.reuse, 0x10, RZ ;  /* 0x0000001000047824 */ /* 0x040fe200078e00ff */
[----:B------:R-:W-:Y:S01]  /*03b0*/  BSSY.RECONVERGENT B0, `(.L_x_32626) ;  /* 0x0000049000007945 */ /* 0x000fe20003800200 */
[----:B------:R-:W-:-:S03]  /*03c0*/  LOP3.LUT R18, R0, 0x1, RZ, 0xc0, !PT ;  /* 0x0000000100127812 */ /* 0x000fc600078ec0ff */
[----:B------:R-:W-:Y:S02]  /*03d0*/  LOP3.LUT R4, R4, 0x10, RZ, 0xc0, !PT ;  /* 0x0000001004047812 */ /* 0x000fe400078ec0ff */
[----:B------:R-:W-:Y:S02]  /*03e0*/  @P1 IADD3 R2, PT, PT, R2, 0x1, RZ ;  /* 0x0000000102021810 */ /* 0x000fe40007ffe0ff */
[----:B------:R-:W-:-:S05]  /*03f0*/  @!P2 LOP3.LUT R2, RZ, UR6, RZ, 0x33, !PT ;  /* 0x00000006ff02ac12 */ /* 0x000fca000f8e33ff */
[----:B------:R-:W-:Y:S01]  /*0400*/  IMAD.MOV R3, RZ, RZ, -R2 ;  /* 0x000000ffff037224 */ /* 0x000fe200078e0a02 */
[----:B-1----:R-:W-:-:S03]  /*0410*/  USHF.L.U32 UR7, UR11, 0x2, URZ ;  /* 0x000000020b077899 */ /* 0x002fc600080006ff */
[----:B------:R-:W-:Y:S01]  /*0420*/  IMAD R3, R3, UR6, R0 ;  /* 0x0000000603037c24 */ /* 0x000fe2000f8e0200 */
[----:B0-----:R-:W-:-:S04]  /*0430*/  USHF.L.U32 UR4, UR4, 0x6, URZ ;  /* 0x0000000604047899 */ /* 0x001fc800080006ff */
[----:B------:R-:W-:Y:S01]  /*0440*/  SHF.R.U32.HI R3, RZ, 0x1, R3 ;  /* 0x00000001ff037819 */ /* 0x000fe20000011603 */
[----:B------:R-:W-:-:S03]  /*0450*/  ULOP3.LUT UR4, UR4, 0x40, URZ, 0xc0, !UPT ;  /* 0x0000004004047892 */ /* 0x000fc6000f8ec0ff */
[----:B------:R-:W-:Y:S01]  /*0460*/  LOP3.LUT R17, R3, 0xf, RZ, 0xc0, !PT ;  /* 0x0000000f03117812 */ /* 0x000fe200078ec0ff */
[----:B------:R-:W-:Y:S08]  /*0470*/  @P0 BRA `(.L_x_32627) ;  /* 0x0000000000f00947 */ /* 0x000ff00003800000 */
        /* <DEDUP_REMOVED lines=32> */
[----:B------:R-:W-:Y:S02]  /*0680*/  VIADD R6, R6, 0x1 ;  /* 0x0000000106067836 */ /* 0x000fe40000000000 */
[----:B------:R-:W-:Y:S02]  /*0690*/  IMAD.MOV.U32 R7, RZ, RZ, RZ ;  /* 0x000000ffff077224 */ /* 0x000fe400078e00ff */
[----:B------:R-:W-:Y:S01]  /*06a0*/  VIADD R5, R5, 0x900 ;  /* 0x0000090005057836 */ /* 0x000fe20000000000 */
[----:B------:R-:W-:-:S04]  /*06b0*/  LOP3.LUT R10, R6, 0x3, RZ, 0xc0, !PT ;  /* 0x00000003060a7812 */ /* 0x000fc800078ec0ff */
[----:B0-----:R-:W-:Y:S02]  /*06c0*/  LEA R8, R8, R5, 0x18 ;  /* 0x0000000508087211 */ /* 0x001fe400078ec0ff */
[----:B------:R-:W-:-:S07]  /*06d0*/  MOV R5, R0 ;  /* 0x0000000000057202 */ /* 0x000fce0000000f00 */
.L_x_32630:
[----:B------:R-:W-:Y:S02]  /*06e0*/  IMAD R6, R5, 0x4, R8 ;  /* 0x0000000405067824 */ /* 0x000fe400078e0208 */
[----:B------:R-:W-:Y:S02]  /*06f0*/  VIADD R7, R7, 0x1 ;  /* 0x0000000107077836 */ /* 0x000fe40000000000 */
[----:B------:R-:W-:Y:S01]  /*0700*/  VIADD R5, R5, UR11 ;  /* 0x0000000b05057c36 */ /* 0x000fe20008000000 */
[----:B------:R0:W-:Y:S02]  /*0710*/  STS [R6], RZ ;  /* 0x000000ff06007388 */ /* 0x0001e40000000800 */
[----:B------:R-:W-:-:S13]  /*0720*/  ISETP.NE.AND P0, PT, R7, R10, PT ;  /* 0x0000000a0700720c */ /* 0x000fda0003f05270 */
[----:B0-----:R-:W-:Y:S05]  /*0730*/  @P0 BRA `(.L_x_32630) ;  /* 0xfffffffc00e80947 */ /* 0x001fea000383ffff */
.L_x_32629:
[----:B------:R-:W-:Y:S05]  /*0740*/  BSYNC.RECONVERGENT B1 ;  /* 0x0000000000017941 */ /* 0x000fea0003800200 */
.L_x_32628:
[----:B------:R-:W-:Y:S05]  /*0750*/  @!P1 BRA `(.L_x_32627) ;  /* 0x0000000000389947 */ /* 0x000fea0003800000 */
[----:B------:R-:W0:Y:S01]  /*0760*/  S2R R7, SR_CgaCtaId ;  /* 0x0000000000077919 */ /* 0x000e220000008800 */
[----:B------:R-:W-:-:S04]  /*0770*/  MOV R6, 0x400 ;  /* 0x0000040000067802 */ /* 0x000fc80000000f00 */
[----:B------:R-:W-:-:S04]  /*0780*/  IADD3 R6, PT, PT, R6, 0x900, RZ ;  /* 0x0000090006067810 */ /* 0x000fc80007ffe0ff */
[----:B0-----:R-:W-:-:S07]  /*0790*/  LEA R8, R7, R6, 0x18 ;  /* 0x0000000607087211 */ /* 0x001fce00078ec0ff */
.L_x_32631:
        /* <DEDUP_REMOVED lines=10> */
.L_x_32627:
[----:B------:R-:W-:Y:S05]  /*0840*/  BSYNC.RECONVERGENT B0 ;  /* 0x0000000000007941 */ /* 0x000fea0003800200 */
.L_x_32626:
[----:B0-----:R-:W0:Y:S01]  /*0850*/  I2F.U32.RP R6, UR7 ;  /* 0x0000000700067d06 */ /* 0x001e220008209000 */
[C---:B------:R-:W-:Y:S01]  /*0860*/  LEA R5, R0.reuse, UR7, 0x2 ;  /* 0x0000000700057c11 */ /* 0x040fe2000f8e10ff */
[----:B------:R-:W-:Y:S01]  /*0870*/  IMAD.U32 R23, RZ, RZ, UR8 ;  /* 0x00000008ff177e24 */ /* 0x000fe2000f8e00ff */
[C---:B------:R-:W-:Y:S01]  /*0880*/  IADD3 R7, PT, PT, R17.reuse, 0x1, RZ ;  /* 0x0000000111077810 */ /* 0x040fe20007ffe0ff */
[----:B------:R-:W-:Y:S01]  /*0890*/  VIADD R11, R17, 0x2 ;  /* 0x00000002110b7836 */ /* 0x000fe20000000000 */
[----:B------:R-:W-:Y:S01]  /*08a0*/  ISETP.GE.U32.AND P0, PT, R5, 0x20, PT ;  /* 0x000000200500780c */ /* 0x000fe20003f06070 */
[----:B------:R-:W-:Y:S01]  /*08b0*/  IMAD R15, RZ, RZ, -UR7 ;  /* 0x80000007ff0f7e24 */ /* 0x000fe2000f8e02ff */
[----:B------:R-:W-:Y:S01]  /*08c0*/  ISETP.GE.AND P1, PT, R7, UR8, PT ;  /* 0x0000000807007c0c */ /* 0x000fe2000bf26270 */
[C---:B------:R-:W-:Y:S01]  /*08d0*/  VIADD R13, R17.reuse, 0x3 ;  /* 0x00000003110d7836 */ /* 0x040fe20000000000 */
[----:B------:R-:W-:Y:S01]  /*08e0*/  SEL R36, RZ, 0x1, P0 ;  /* 0x00000001ff247807 */ /* 0x000fe20000000000 */
[----:B------:R-:W-:Y:S01]  /*08f0*/  VIADD R14, R17, 0x7 ;  /* 0x00000007110e7836 */ /* 0x000fe20000000000 */
[----:B------:R-:W-:Y:S01]  /*0900*/  SEL R12, R23, RZ, P1 ;  /* 0x000000ff170c7207 */ /* 0x000fe20000800000 */
[----:B------:R-:W-:Y:S01]  /*0910*/  VIADD R20, R17, 0xa ;  /* 0x0000000a11147836 */ /* 0x000fe20000000000 */
[----:B------:R-:W-:Y:S01]  /*0920*/  ISETP.GE.AND P0, PT, R11, UR8, PT ;  /* 0x000000080b007c0c */ /* 0x000fe2000bf06270 */
[C---:B------:R-:W-:Y:S01]  /*0930*/  VIADD R21, R17.reuse, 0xb ;  /* 0x0000000b11157836 */ /* 0x040fe20000000000 */
[----:B0-----:R-:W0:Y:S01]  /*0940*/  MUFU.RCP R6, R6 ;  /* 0x0000000600067308 */ /* 0x001e220000001000 */
[C---:B------:R-:W-:Y:S01]  /*0950*/  VIADD R32, R17.reuse, 0xc ;  /* 0x0000000c11207836 */ /* 0x040fe20000000000 */
[C---:B------:R-:W-:Y:S01]  /*0960*/  LOP3.LUT R39, R17.reuse, 0x8, RZ, 0x3c, !PT ;  /* 0x0000000811277812 */ /* 0x040fe200078e3cff */
[----:B------:R-:W-:Y:S01]  /*0970*/  VIADD R33, R17, 0xd ;  /* 0x0000000d11217836 */ /* 0x000fe20000000000 */
[----:B------:R-:W-:Y:S01]  /*0980*/  IADD3 R41, PT, PT, R3, 0xc, RZ ;  /* 0x0000000c03297810 */ /* 0x000fe20007ffe0ff */
[C---:B------:R-:W-:Y:S01]  /*0990*/  VIADD R35, R17.reuse, 0xf ;  /* 0x0000000f11237836 */ /* 0x040fe20000000000 */
[----:B------:R-:W-:Y:S01]  /*09a0*/  LOP3.LUT R60, R0, 0xf, RZ, 0xc0, !PT ;  /* 0x0000000f003c7812 */ /* 0x000fe200078ec0ff */
[----:B------:R-:W-:Y:S01]  /*09b0*/  VIADD R34, R17, 0xe ;  /* 0x0000000e11227836 */ /* 0x000fe20000000000 */
[----:B------:R-:W-:Y:S01]  /*09c0*/  ISETP.GE.AND P3, PT, R33, UR8, PT ;  /* 0x0000000821007c0c */ /* 0x000fe2000bf66270 */
[----:B------:R-:W-:Y:S01]  /*09d0*/  IMAD.IADD R38, R17, 0x1, R4 ;  /* 0x0000000111267824 */ /* 0x000fe200078e0204 */
[----:B------:R-:W-:Y:S01]  /*09e0*/  LOP3.LUT R41, R41, 0xf, RZ, 0xc0, !PT ;  /* 0x0000000f29297812 */ /* 0x000fe200078ec0ff */
[C---:B------:R-:W-:Y:S01]  /*09f0*/  VIADD R25, R3.reuse, 0xa ;  /* 0x0000000a03197836 */ /* 0x040fe20000000000 */
[----:B------:R-:W-:Y:S01]  /*0a00*/  ISETP.GE.AND P4, PT, R34, UR8, PT ;  /* 0x0000000822007c0c */ /* 0x000fe2000bf86270 */
[C---:B------:R-:W-:Y:S01]  /*0a10*/  VIADD R26, R3.reuse, 0xb ;  /* 0x0000000b031a7836 */ /* 0x040fe20000000000 */
[----:B------:R-:W-:Y:S01]  /*0a20*/  IADD3 R39, PT, PT, R4, R39, RZ ;  /* 0x0000002704277210 */ /* 0x000fe20007ffe0ff */
[----:B------:R-:W-:Y:S01]  /*0a30*/  VIADD R45, R3, 0xe ;  /* 0x0000000e032d7836 */ /* 0x000fe20000000000 */
[----:B------:R-:W-:Y:S01]  /*0a40*/  LOP3.LUT R25, R25, 0xf, RZ, 0xc0, !PT ;  /* 0x0000000f19197812 */ /* 0x000fe200078ec0ff */
[----:B0-----:R-:W-:Y:S01]  /*0a50*/  VIADD R8, R6, 0xffffffe ;  /* 0x0ffffffe06087836 */ /* 0x001fe20000000000 */
[----:B------:R-:W-:Y:S01]  /*0a60*/  VIMNMX.U32 R6, PT, PT, R5, 0x20, !PT ;  /* 0x0000002005067848 */ /* 0x000fe20007fe0000 */
[----:B------:R-:W-:Y:S01]  /*0a70*/  VIADD R47, R3, 0xffffffff ;  /* 0xffffffff032f7836 */ /* 0x000fe20000000000 */
[----:B------:R-:W-:Y:S01]  /*0a80*/  LOP3.LUT R55, R26, 0xf, RZ, 0xc0, !PT ;  /* 0x0000000f1a377812 */ /* 0x000fe200078ec0ff */
[----:B------:R0:W1:Y:S01]  /*0a90*/  F2I.FTZ.U32.TRUNC.NTZ R9, R8 ;  /* 0x0000000800097305 */ /* 0x000062000021f000 */
[----:B------:R-:W-:Y:S01]  /*0aa0*/  IADD3 R10, PT, PT, R6, -R5, -R36 ;  /* 0x80000005060a7210 */ /* 0x000fe20007ffe824 */
        /* <DEDUP_REMOVED lines=8> */
[----:B0-----:R-:W-:Y:S01]  /*0b30*/  IMAD.MOV.U32 R8, RZ, RZ, RZ ;  /* 0x000000ffff087224 */ /* 0x001fe200078e00ff */
[----:B------:R-:W-:Y:S01]  /*0b40*/  LOP3.LUT R45, R45, 0xf, RZ, 0xc0, !PT ;  /* 0x0000000f2d2d7812 */ /* 0x000fe200078ec0ff */
[C---:B------:R-:W-:Y:S01]  /*0b50*/  IMAD.IADD R54, R4.reuse, 0x1, R25 ;  /* 0x0000000104367824 */ /* 0x040fe200078e0219 */
[----:B------:R-:W-:Y:S01]  /*0b60*/  ISETP.GE.AND P1, PT, R11, UR8, PT ;  /* 0x000000080b007c0c */ /* 0x000fe2000bf26270 */
[----:B------:R-:W-:Y:S01]  /*0b70*/  IMAD.IADD R55, R4, 0x1, R55 ;  /* 0x0000000104377824 */ /* 0x000fe200078e0237 */
[----:B------:R-:W-:Y:S01]  /*0b80*/  LOP3.LUT R47, R47, 0xf, RZ, 0xc0, !PT ;  /* 0x0000000f2f2f7812 */ /* 0x000fe200078ec0ff */
[----:B-1----:R-:W-:Y:S01]  /*0b90*/  IMAD R7, R15, R9, RZ ;  /* 0x000000090f077224 */ /* 0x002fe200078e02ff */
[----:B------:R-:W-:Y:S01]  /*0ba0*/  LOP3.LUT R53, R24, 0xf, RZ, 0xc0, !PT ;  /* 0x0000000f18357812 */ /* 0x000fe200078ec0ff */
[----:B------:R-:W-:Y:S01]  /*0bb0*/  IMAD.IADD R56, R4, 0x1, R41 ;  /* 0x0000000104387824 */ /* 0x000fe200078e0229 */
[----:B------:R-:W-:Y:S01]  /*0bc0*/  LOP3.LUT R43, R43, 0xf, RZ, 0xc0, !PT ;  /* 0x0000000f2b2b7812 */ /* 0x000fe200078ec0ff */
[----:B------:R-:W-:Y:S01]  /*0bd0*/  IMAD.HI.U32 R9, R9, R7, R8 ;  /* 0x0000000709097227 */ /* 0x000fe200078e0008 */
[----:B------:R-:W-:Y:S01]  /*0be0*/  IADD3 R7, PT, PT, R13, -R12, RZ ;  /* 0x8000000c0d077210 */ /* 0x000fe20007ffe0ff */
[----:B------:R-:W-:Y:S01]  /*0bf0*/  USHF.L.U32 UR5, UR5, 0x7, URZ ;  /* 0x0000000705057899 */ /* 0x000fe200080006ff */
[----:B------:R-:W-:Y:S01]  /*0c00*/  SEL R12, R23, RZ, P1 ;  /* 0x000000ff170c7207 */ /* 0x000fe20000800000 */
[C---:B------:R-:W-:Y:S01]  /*0c10*/  VIADD R8, R17.reuse, 0x4 ;  /* 0x0000000411087836 */ /* 0x040fe20000000000 */
[----:B------:R-:W-:Y:S01]  /*0c20*/  ISETP.GE.AND P1, PT, R14, UR8, PT ;  /* 0x000000080e007c0c */ /* 0x000fe2000bf26270 */
[----:B------:R-:W-:Y:S01]  /*0c30*/  VIADD R13, R17, 0x6 ;  /* 0x00000006110d7836 */ /* 0x000fe20000000000 */
[----:B------:R-:W-:Y:S01]  /*0c40*/  IADD3 R53, PT, PT, R4, R53, RZ ;  /* 0x0000003504357210 */ /* 0x000fe20007ffe0ff */
[----:B------:R-:W-:Y:S01]  /*0c50*/  IMAD.HI.U32 R19, R9, R10, RZ ;  /* 0x0000000a09137227 */ /* 0x000fe200078e00ff */
[----:B------:R-:W-:Y:S01]  /*0c60*/  ISETP.GE.AND P0, PT, R8, UR8, PT ;  /* 0x0000000808007c0c */ /* 0x000fe2000bf06270 */
[----:B------:R-:W-:Y:S01]  /*0c70*/  UPRMT UR10, UR6, 0x9910, URZ ;  /* 0x00009910060a7896 */ /* 0x000fe200080000ff */
[C---:B------:R-:W-:Y:S01]  /*0c80*/  IADD3 R57, PT, PT, R4.reuse, R43, RZ ;  /* 0x0000002b04397210 */ /* 0x040fe20007ffe0ff */
[----:B------:R-:W-:Y:S01]  /*0c90*/  IMAD.MOV R15, RZ, RZ, -R19 ;  /* 0x000000ffff0f7224 */ /* 0x000fe200078e0a13 */
[----:B------:R-:W-:Y:S01]  /*0ca0*/  SEL R9, R23, RZ, P0 ;  /* 0x000000ff17097207 */ /* 0x000fe20000000000 */
[----:B------:R-:W-:Y:S01]  /*0cb0*/  IMAD.IADD R58, R4, 0x1, R45 ;  /* 0x00000001043a7824 */ /* 0x000fe200078e022d */
[----:B------:R-:W-:Y:S01]  /*0cc0*/  ISETP.GE.AND P0, PT, R13, UR8, PT ;  /* 0x000000080d007c0c */ /* 0x000fe2000bf06270 */
[----:B------:R-:W-:Y:S01]  /*0cd0*/  IMAD R16, R15, UR7, R10 ;  /* 0x000000070f107c24 */ /* 0x000fe2000f8e020a */
[----:B------:R-:W-:Y:S01]  /*0ce0*/  IADD3 R8, PT, PT, R8, -R9, RZ ;  /* 0x8000000908087210 */ /* 0x000fe20007ffe0ff */
[----:B------:R-:W-:Y:S01]  /*0cf0*/  IMAD.IADD R9, R11, 0x1, -R12 ;  /* 0x000000010b097824 */ /* 0x000fe200078e0a0c */
[----:B------:R-:W-:Y:S01]  /*0d00*/  SEL R12, R23, RZ, P0 ;  /* 0x000000ff170c7207 */ /* 0x000fe20000000000 */
[----:B------:R-:W-:Y:S01]  /*0d10*/  VIADD R15, R17, 0x8 ;  /* 0x00000008110f7836 */ /* 0x000fe20000000000 */
[----:B------:R-:W-:Y:S01]  /*0d20*/  ISETP.GE.U32.AND P0, PT, R16, UR7, PT ;  /* 0x0000000710007c0c */ /* 0x000fe2000bf06070 */
[----:B------:R-:W-:Y:S01]  /*0d30*/  IMAD.IADD R59, R4, 0x1, R47 ;  /* 0x00000001043b7824 */ /* 0x000fe200078e022f */
[----:B------:R-:W-:Y:S01]  /*0d40*/  SEL R11, R23, RZ, P1 ;  /* 0x000000ff170b7207 */ /* 0x000fe20000800000 */
[----:B------:R-:W-:Y:S01]  /*0d50*/  IMAD.IADD R10, R13, 0x1, -R12 ;  /* 0x000000010d0a7824 */ /* 0x000fe200078e0a0c */
[----:B------:R-:W-:-:S02]  /*0d60*/  IADD3 R13, PT, PT, R17, 0x9, RZ ;  /* 0x00000009110d7810 */ /* 0x000fc40007ffe0ff */
[----:B------:R-:W-:Y:S01]  /*0d70*/  ISETP.GE.AND P1, PT, R15, UR8, PT ;  /* 0x000000080f007c0c */ /* 0x000fe2000bf26270 */
[----:B------:R-:W-:Y:S01]  /*0d80*/  IMAD.IADD R11, R14, 0x1, -R11 ;  /* 0x000000010e0b7824 */ /* 0x000fe200078e0a0b */
[----:B------:R-:W-:Y:S02]  /*0d90*/  ISETP.GE.AND P2, PT, R13, UR8, PT ;  /* 0x000000080d007c0c */ /* 0x000fe4000bf46270 */
[C---:B------:R-:W-:Y:S02]  /*0da0*/  SEL R12, R23.reuse, RZ, P1 ;  /* 0x000000ff170c7207 */ /* 0x040fe40000800000 */
[----:B------:R-:W-:Y:S01]  /*0db0*/  SEL R14, R23, RZ, P2 ;  /* 0x000000ff170e7207 */ /* 0x000fe20001000000 */
[----:B------:R-:W-:Y:S01]  /*0dc0*/  @P0 VIADD R16, R16, -UR7 ;  /* 0x8000000710100c36 */ /* 0x000fe20008000000 */
[----:B------:R-:W-:Y:S01]  /*0dd0*/  ISETP.GE.AND P1, PT, R20, UR8, PT ;  /* 0x0000000814007c0c */ /* 0x000fe2000bf26270 */
[----:B------:R-:W-:Y:S01]  /*0de0*/  @P0 VIADD R19, R19, 0x1 ;  /* 0x0000000113130836 */ /* 0x000fe20000000000 */
[----:B------:R-:W-:Y:S01]  /*0df0*/  ISETP.GE.AND P2, PT, R21, UR8, PT ;  /* 0x0000000815007c0c */ /* 0x000fe2000bf46270 */
[----:B------:R-:W-:Y:S01]  /*0e00*/  IMAD.IADD R13, R13, 0x1, -R14 ;  /* 0x000000010d0d7824 */ /* 0x000fe200078e0a0e */
[----:B------:R-:W-:-:S02]  /*0e10*/  IADD3 R12, PT, PT, R15, -R12, RZ ;  /* 0x8000000c0f0c7210 */ /* 0x000fc40007ffe0ff */
[C---:B------:R-:W-:Y:S02]  /*0e20*/  SEL R15, R23.reuse, RZ, P1 ;  /* 0x000000ff170f7207 */ /* 0x040fe40000800000 */
[----:B------:R-:W-:Y:S02]  /*0e30*/  SEL R22, R23, RZ, P2 ;  /* 0x000000ff17167207 */ /* 0x000fe40001000000 */
[----:B------:R-:W-:Y:S02]  /*0e40*/  ISETP.GE.AND P2, PT, R32, UR8, PT ;  /* 0x0000000820007c0c */ /* 0x000fe4000bf46270 */
[----:B------:R-:W-:Y:S01]  /*0e50*/  IADD3 R14, PT, PT, R20, -R15, RZ ;  /* 0x8000000f140e7210 */ /* 0x000fe20007ffe0ff */
[----:B------:R-:W-:Y:S01]  /*0e60*/  IMAD.IADD R15, R21, 0x1, -R22 ;  /* 0x00000001150f7824 */ /* 0x000fe200078e0a16 */
[----:B------:R-:W-:Y:S01]  /*0e70*/  ISETP.GE.U32.AND P1, PT, R16, UR7, PT ;  /* 0x0000000710007c0c */ /* 0x000fe2000bf26070 */
[----:B------:R-:W-:Y:S01]  /*0e80*/  VIADD R22, R3, 0x6 ;  /* 0x0000000603167836 */ /* 0x000fe20000000000 */
[----:B------:R-:W-:Y:S01]  /*0e90*/  SEL R21, R23, RZ, P2 ;  /* 0x000000ff17157207 */ /* 0x000fe20001000000 */
[----:B------:R-:W-:Y:S01]  /*0ea0*/  VIADD R20, R3, 0x4 ;  /* 0x0000000403147836 */ /* 0x000fe20000000000 */
[----:B------:R-:W-:-:S02]  /*0eb0*/  ISETP.NE.U32.AND P2, PT, RZ, UR7, PT ;  /* 0x00000007ff007c0c */ /* 0x000fc4000bf45070 */
[----:B------:R-:W-:Y:S02]  /*0ec0*/  SEL R16, R23, RZ, P3 ;  /* 0x000000ff17107207 */ /* 0x000fe40001800000 */
[----:B------:R-:W-:Y:S02]  /*0ed0*/  ISETP.GE.AND P0, PT, R35, UR8, PT ;  /* 0x0000000823007c0c */ /* 0x000fe4000bf06270 */
[----:B------:R-:W-:Y:S01]  /*0ee0*/  IADD3 R32, PT, PT, R32, -R21, RZ ;  /* 0x8000001520207210 */ /* 0x000fe20007ffe0ff */
[----:B------:R-:W-:Y:S01]  /*0ef0*/  IMAD.IADD R33, R33, 0x1, -R16 ;  /* 0x0000000121217824 */ /* 0x000fe200078e0a10 */
[----:B------:R-:W-:Y:S02]  /*0f00*/  SEL R16, R23, RZ, P0 ;  /* 0x000000ff17107207 */ /* 0x000fe40000000000 */
[----:B------:R-:W-:Y:S02]  /*0f10*/  ISETP.GE.AND P0, PT, R17, UR8, PT ;  /* 0x0000000811007c0c */ /* 0x000fe4000bf06270 */
[----:B------:R-:W-:Y:S01]  /*0f20*/  SEL R21, R23, RZ, P4 ;  /* 0x000000ff17157207 */ /* 0x000fe20002000000 */
[----:B------:R-:W-:Y:S01]  /*0f30*/  IMAD.IADD R35, R35, 0x1, -R16 ;  /* 0x0000000123237824 */ /* 0x000fe200078e0a10 */
[----:B------:R-:W-:-:S02]  /*0f40*/  @P1 IADD3 R19, PT, PT, R19, 0x1, RZ ;  /* 0x0000000113131810 */ /* 0x000fc40007ffe0ff */
[----:B------:R-:W-:Y:S01]  /*0f50*/  @!P2 LOP3.LUT R19, RZ, UR7, RZ, 0x33, !PT ;  /* 0x00000007ff13ac12 */ /* 0x000fe2000f8e33ff */
[----:B------:R-:W-:Y:S01]  /*0f60*/  IMAD.IADD R34, R34, 0x1, -R21 ;  /* 0x0000000122227824 */ /* 0x000fe200078e0a15 */
[----:B------:R-:W-:Y:S01]  /*0f70*/  SEL R16, R23, RZ, P0 ;  /* 0x000000ff17107207 */ /* 0x000fe20000000000 */
[C---:B------:R-:W-:Y:S01]  /*0f80*/  VIADD R21, R3.reuse, 0x5 ;  /* 0x0000000503157836 */ /* 0x040fe20000000000 */
[----:B------:R-:W-:Y:S01]  /*0f90*/  IADD3 R23, PT, PT, R3, 0x7, RZ ;  /* 0x0000000703177810 */ /* 0x000fe20007ffe0ff */
[----:B------:R-:W-:Y:S01]  /*0fa0*/  IMAD.IADD R36, R36, 0x1, R19 ;  /* 0x0000000124247824 */ /* 0x000fe200078e0213 */
[----:B------:R-:W-:Y:S01]  /*0fb0*/  IADD3 R37, PT, PT, R17, -R16, RZ ;  /* 0x8000001011257210 */ /* 0x000fe20007ffe0ff */
[C---:B------:R-:W-:Y:S01]  /*0fc0*/  VIADD R16, R3.reuse, 0x1 ;  /* 0x0000000103107836 */ /* 0x040fe20000000000 */
[C---:B------:R-:W-:Y:S01]  /*0fd0*/  IADD3 R19, PT, PT, R3.reuse, 0x3, RZ ;  /* 0x0000000303137810 */ /* 0x040fe20007ffe0ff */
[----:B------:R-:W-:Y:S01]  /*0fe0*/  VIADD R17, R3, 0x2 ;  /* 0x0000000203117836 */ /* 0x000fe20000000000 */
[----:B------:R-:W-:-:S02]  /*0ff0*/  LOP3.LUT R21, R21, 0xf, RZ, 0xc0, !PT ;  /* 0x0000000f15157812 */ /* 0x000fc400078ec0ff */
        /* <DEDUP_REMOVED lines=11> */
[----:B------:R-:W-:Y:S01]  /*10b0*/  MOV R21, 0x10f0 ;  /* 0x000010f000157802 */ /* 0x000fe20000000f00 */
[C---:B------:R-:W-:Y:S01]  /*10c0*/  IMAD.IADD R52, R4.reuse, 0x1, R23 ;  /* 0x0000000104347824 */ /* 0x040fe200078e0217 */
[----:B------:R-:W-:-:S07]  /*10d0*/  IADD3 R46, PT, PT, R4, R29, RZ ;  /* 0x0000001d042e7210 */ /* 0x000fce0007ffe0ff */
[----:B------:R-:W-:Y:S05]  /*10e0*/  CALL.REL.NOINC `($__internal_662_$__cuda_sm20_div_s16) ;  /* 0x0000002800007944 */ /* 0x000fea0003c00000 */
[----:B------:R-:W0:Y:S01]  /*10f0*/  S2R R16, SR_CgaCtaId ;  /* 0x0000000000107919 */ /* 0x000e220000008800 */
[----:B------:R-:W1:Y:S01]  /*1100*/  LDCU UR7, c[0x0][0x3a8] ;  /* 0x00007500ff0777ac */ /* 0x000e620008000800 */
[----:B------:R-:W-:Y:S01]  /*1110*/  MOV R17, 0x400 ;  /* 0x0000040000117802 */ /* 0x000fe20000000f00 */
[----:B------:R-:W-:Y:S01]  /*1120*/  IMAD.MOV.U32 R62, RZ, RZ, RZ ;  /* 0x000000ffff3e7224 */ /* 0x000fe200078e00ff */
[----:B------:R-:W-:Y:S01]  /*1130*/  ISETP.NE.AND P2, PT, R18, RZ, PT ;  /* 0x000000ff1200720c */ /* 0x000fe20003f45270 */
        /* <DEDUP_REMOVED lines=9> */
.L_x_32676:
[----:B------:R-:W-:Y:S01]  /*11d0*/  ISETP.GT.U32.AND P3, PT, R0, 0x7, PT ;  /* 0x000000070000780c */ /* 0x000fe20003f64070 */
[----:B------:R-:W-:Y:S01]  /*11e0*/  BSSY.RECONVERGENT B0, `(.L_x_32632) ;  /* 0x0000051000007945 */ /* 0x000fe20003800200 */
[----:B------:R-:W-:-:S11]  /*11f0*/  PLOP3.LUT P1, PT, P0, PT, PT, 0x80, 0x8 ;  /* 0x000000000008781c */ /* 0x000fd6000072f070 */
[----:B0-----:R-:W-:Y:S05]  /*1200*/  @P3 BRA `(.L_x_32633) ;  /* 0x0000000400383947 */ /* 0x001fea0003800000 */
[----:B------:R-:W0:Y:S01]  /*1210*/  S2R R25, SR_CTAID.Z ;  /* 0x0000000000197919 */ /* 0x000e220000002700 */
[C---:B------:R-:W-:Y:S01]  /*1220*/  LOP3.LUT R22, R36.reuse, 0x3, RZ, 0xc0, !PT ;  /* 0x0000000324167812 */ /* 0x040fe200078ec0ff */
[----:B------:R-:W-:Y:S01]  /*1230*/  BSSY.RECONVERGENT B1, `(.L_x_32634) ;  /* 0x0000025000017945 */ /* 0x000fe20003800200 */
[----:B------:R-:W-:Y:S02]  /*1240*/  ISETP.GE.U32.AND P3, PT, R36, 0x3, PT ;  /* 0x000000032400780c */ /* 0x000fe40003f66070 */
[----:B------:R-:W-:Y:S02]  /*1250*/  ISETP.NE.AND P0, PT, R22, 0x3, PT ;  /* 0x000000031600780c */ /* 0x000fe40003f05270 */
[----:B------:R-:W-:Y:S02]  /*1260*/  SHF.L.U32 R68, R0, 0x2, RZ ;  /* 0x0000000200447819 */ /* 0x000fe400000006ff */
[----:B0-----:R-:W-:-:S09]  /*1270*/  LEA R25, R25, UR5, 0x6 ;  /* 0x0000000519197c11 */ /* 0x001fd2000f8e30ff */
[----:B------:R-:W-:Y:S05]  /*1280*/  @!P0 BRA `(.L_x_32635) ;  /* 0x00000000007c8947 */ /* 0x000fea0003800000 */
[----:B------:R-:W0:Y:S01]  /*1290*/  LDC.64 R20, c[0x0][0x390] ;  /* 0x0000e400ff147b82 */ /* 0x000e220000000a00 */
[----:B------:R-:W-:-:S04]  /*12a0*/  IMAD.IADD R23, R25, 0x1, R62 ;  /* 0x0000000119177824 */ /* 0x000fc800078e023e */
[----:B------:R-:W-:-:S04]  /*12b0*/  IMAD R17, R0, 0x4, R23 ;  /* 0x0000000400117824 */ /* 0x000fc800078e0217 */
[----:B0-----:R-:W-:-:S06]  /*12c0*/  IMAD.WIDE.U32 R16, R17, 0x4, R20 ;  /* 0x0000000411107825 */ /* 0x001fcc00078e0014 */
        /* <DEDUP_REMOVED lines=9> */
[----:B------:R-:W-:Y:S01]  /*1360*/  LEA R68, R0, R27, 0x2 ;  /* 0x0000001b00447211 */ /* 0x000fe200078e10ff */
[----:B--2---:R0:W-:Y:S01]  /*1370*/  STS.128 [R24], R16 ;  /* 0x0000001018007388 */ /* 0x0041e20000000c00 */
[----:B------:R-:W-:Y:S05]  /*1380*/  @!P0 BRA `(.L_x_32635) ;  /* 0x00000000003c8947 */ /* 0x000fea0003800000 */
[----:B------:R-:W-:Y:S01]  /*1390*/  ISETP.NE.AND P0, PT, R22, 0x1, PT ;  /* 0x000000011600780c */ /* 0x000fe20003f05270 */
[--C-:B------:R-:W-:Y:S02]  /*13a0*/  IMAD.IADD R28, R27, 0x1, R68.reuse ;  /* 0x000000011b1c7824 */ /* 0x100fe400078e0244 */
[----:B0-----:R-:W-:-:S04]  /*13b0*/  IMAD.IADD R17, R23, 0x1, R68 ;  /* 0x0000000117117824 */ /* 0x001fc800078e0244 */
[----:B------:R-:W-:-:S06]  /*13c0*/  IMAD.WIDE.U32 R16, R17, 0x4, R20 ;  /* 0x0000000411107825 */ /* 0x000fcc00078e0014 */
[----:B------:R-:W-:-:S05]  /*13d0*/  @P0 IADD3 R19, PT, PT, R23, R28, RZ ;  /* 0x0000001c17130210 */ /* 0x000fca0007ffe0ff */
[----:B------:R-:W-:Y:S02]  /*13e0*/  @P0 IMAD.WIDE.U32 R20, R19, 0x4, R20 ;  /* 0x0000000413140825 */ /* 0x000fe400078e0014 */
        /* <DEDUP_REMOVED lines=9> */
.L_x_32635:
[----:B------:R-:W-:Y:S05]  /*1480*/  BSYNC.RECONVERGENT B1 ;  /* 0x0000000000017941 */ /* 0x000fea0003800200 */
.L_x_32634:
[----:B------:R-:W-:Y:S05]  /*1490*/  @!P3 BRA `(.L_x_32633) ;  /* 0x000000000094b947 */ /* 0x000fea0003800000 */
[----:B------:R-:W2:Y:S01]  /*14a0*/  S2UR UR10, SR_CgaCtaId ;  /* 0x00000000000a79c3 */ /* 0x000ea20000008800 */
[----:B------:R-:W3:Y:S01]  /*14b0*/  LDCU.64 UR14, c[0x0][0x390] ;  /* 0x00007200ff0e77ac */ /* 0x000ee20008000a00 */
[----:B------:R-:W-:Y:S01]  /*14c0*/  IADD3 R64, PT, PT, R62, R25, R68 ;  /* 0x000000193e407210 */ /* 0x000fe20007ffe044 */
[----:B------:R-:W-:Y:S02]  /*14d0*/  UMOV UR6, 0x400 ;  /* 0x0000040000067882 */ /* 0x000fe40000000000 */
[----:B------:R-:W-:-:S03]  /*14e0*/  UIADD3 UR6, UPT, UPT, UR6, 0x880, URZ ;  /* 0x0000088006067890 */ /* 0x000fc6000fffe0ff */
[----:B------:R-:W4:Y:S01]  /*14f0*/  LDC R63, c[0x0][0x360] ;  /* 0x0000d800ff3f7b82 */ /* 0x000f220000000800 */
[----:B---3--:R-:W-:Y:S02]  /*1500*/  IMAD.U32 R48, RZ, RZ, UR14 ;  /* 0x0000000eff307e24 */ /* 0x008fe4000f8e00ff */
[----:B------:R-:W-:Y:S01]  /*1510*/  IMAD.U32 R49, RZ, RZ, UR15 ;  /* 0x0000000fff317e24 */ /* 0x000fe2000f8e00ff */
[----:B--2---:R-:W-:-:S06]  /*1520*/  ULEA UR6, UR10, UR6, 0x18 ;  /* 0x000000060a067291 */ /* 0x004fcc000f8ec0ff */
[----:B------:R-:W-:Y:S01]  /*1530*/  LEA R66, R68, UR6, 0x2 ;  /* 0x0000000644427c11 */ /* 0x000fe2000f8e10ff */
[C-C-:B----4-:R-:W-:Y:S01]  /*1540*/  IMAD R65, R63.reuse, 0x4, R64.reuse ;  /* 0x000000043f417824 */ /* 0x150fe200078e0240 */
[C---:B------:R-:W-:Y:S01]  /*1550*/  LEA R67, R63.reuse, R64, 0x3 ;  /* 0x000000403f437211 */ /* 0x040fe200078e18ff */
[----:B------:R-:W-:-:S07]  /*1560*/  IMAD R69, R63, 0xc, R64 ;  /* 0x0000000c3f457824 */ /* 0x000fce00078e0240 */
.L_x_32636:
[----:B01----:R-:W-:-:S04]  /*1570*/  IMAD.WIDE.U32 R16, R64, 0x4, R48 ;  /* 0x0000000440107825 */ /* 0x003fc800078e0030 */
[--C-:B--2---:R-:W-:Y:S02]  /*1580*/  IMAD.WIDE.U32 R20, R65, 0x4, R48.reuse ;  /* 0x0000000441147825 */ /* 0x104fe400078e0030 */
[----:B------:R-:W2:Y:S02]  /*1590*/  LDG.E.128 R16, desc[UR12][R16.64] ;  /* 0x0000000c10107981 */ /* 0x000ea4000c1e1d00 */
[--C-:B------:R-:W-:Y:S02]  /*15a0*/  IMAD.WIDE.U32 R24, R67, 0x4, R48.reuse ;  /* 0x0000000443187825 */ /* 0x100fe400078e0030 */
[----:B------:R-:W3:Y:S02]  /*15b0*/  LDG.E.128 R20, desc[UR12][R20.64] ;  /* 0x0000000c14147981 */ /* 0x000ee4000c1e1d00 */
[----:B------:R-:W-:Y:S02]  /*15c0*/  IMAD.WIDE.U32 R28, R69, 0x4, R48 ;  /* 0x00000004451c7825 */ /* 0x000fe400078e0030 */
[----:B------:R-:W4:Y:S04]  /*15d0*/  LDG.E.128 R24, desc[UR12][R24.64] ;  /* 0x0000000c18187981 */ /* 0x000f28000c1e1d00 */
[----:B------:R-:W5:Y:S01]  /*15e0*/  LDG.E.128 R28, desc[UR12][R28.64] ;  /* 0x0000000c1c1c7981 */ /* 0x000f62000c1e1d00 */
[C---:B------:R-:W-:Y:S01]  /*15f0*/  IMAD R68, R63.reuse, 0x4, R68 ;  /* 0x000000043f447824 */ /* 0x040fe200078e0244 */
[C---:B------:R-:W-:Y:S01]  /*1600*/  LEA R70, R63.reuse, R66, 0x4 ;  /* 0x000000423f467211 */ /* 0x040fe200078e20ff */
[----:B------:R-:W-:-:S03]  /*1610*/  IMAD R71, R63, 0x20, R66 ;  /* 0x000000203f477824 */ /* 0x000fc600078e0242 */
[C---:B------:R-:W-:Y:S01]  /*1620*/  LEA R68, R63.reuse, R68, 0x2 ;  /* 0x000000443f447211 */ /* 0x040fe200078e10ff */
[C---:B------:R-:W-:Y:S01]  /*1630*/  IMAD R72, R63.reuse, 0x30, R66 ;  /* 0x000000303f487824 */ /* 0x040fe200078e0242 */
[----:B------:R-:W0:Y:S03]  /*1640*/  LDC R73, c[0x0][0x360] ;  /* 0x0000d800ff497b82 */ /* 0x000e260000000800 */
[----:B------:R-:W-:-:S04]  /*1650*/  IMAD R68, R63, 0x4, R68 ;  /* 0x000000043f447824 */ /* 0x000fc800078e0244 */
[----:B------:R-:W-:-:S05]  /*1660*/  IMAD R68, R63, 0x4, R68 ;  /* 0x000000043f447824 */ /* 0x000fca00078e0244 */
[----:B------:R-:W-:Y:S01]  /*1670*/  ISETP.GE.U32.AND P0, PT, R68, 0x20, PT ;  /* 0x000000204400780c */ /* 0x000fe20003f06070 */
[----:B0-----:R-:W-:Y:S01]  /*1680*/  IMAD.WIDE.U32 R48, R73, 0x40, R48 ;  /* 0x0000004049307825 */ /* 0x001fe200078e0030 */
[----:B--2---:R0:W-:Y:S04]  /*1690*/  STS.128 [R66], R16 ;  /* 0x0000001042007388 */ /* 0x0041e80000000c00 */
[----:B---3--:R2:W-:Y:S04]  /*16a0*/  STS.128 [R70], R20 ;  /* 0x0000001446007388 */ /* 0x0085e80000000c00 */
[----:B----4-:R2:W-:Y:S04]  /*16b0*/  STS.128 [R71], R24 ;  /* 0x0000001847007388 */ /* 0x0105e80000000c00 */
[----:B-----5:R2:W-:Y:S01]  /*16c0*/  STS.128 [R72], R28 ;  /* 0x0000001c48007388 */ /* 0x0205e20000000c00 */
[----:B0-----:R-:W-:Y:S01]  /*16d0*/  LEA R66, R63, R66, 0x6 ;  /* 0x000000423f427211 */ /* 0x001fe200078e30ff */
[----:B------:R-:W-:Y:S06]  /*16e0*/  @!P0 BRA `(.L_x_32636) ;  /* 0xfffffffc00a08947 */ /* 0x000fec000383ffff */
.L_x_32633:
[----:B------:R-:W-:Y:S05]  /*16f0*/  BSYNC.RECONVERGENT B0 ;  /* 0x0000000000007941 */ /* 0x000fea0003800200 */
.L_x_32632:
[----:B01----:R-:W0:Y:S01]  /*1700*/  S2R R17, SR_CTAID.Z ;  /* 0x0000000000117919 */ /* 0x003e220000002700 */
[----:B------:R-:W-:Y:S02]  /*1710*/  IMAD.MOV.U32 R18, RZ, RZ, RZ ;  /* 0x000000ffff127224 */ /* 0x000fe400078e00ff */
[----:B0-----:R-:W-:-:S07]  /*1720*/  IMAD R62, R17, 0x40, R62 ;  /* 0x00000040113e7824 */ /* 0x001fce00078e023e */
.L_x_32675:
[----:B------:R-:W-:Y:S02]  /*1730*/  LOP3.LUT R17, R0, 0xf, RZ, 0xc0, !PT ;  /* 0x0000000f00117812 */ /* 0x000fe400078ec0ff */
[----:B--2---:R-:W-:Y:S02]  /*1740*/  SHF.R.U32.HI R21, RZ, 0x4, R0 ;  /* 0x00000004ff157819 */ /* 0x004fe40000011600 */
[----:B0-----:R-:W-:-:S07]  /*1750*/  IADD3 R20, PT, PT, R18, UR4, R17 ;  /* 0x0000000412147c10 */ /* 0x001fce000fffe011 */
.L_x_32637:
        /* <DEDUP_REMOVED lines=18> */
.L_x_32674:
[----:B0-----:R-:W0:Y:S01]  /*1880*/  S2R R21, SR_CgaCtaId ;  /* 0x0000000000157919 */ /* 0x001e220000008800 */
[C---:B------:R-:W-:Y:S01]  /*1890*/  VIADD R22, R3.reuse, 0x1 ;  /* 0x0000000103167836 */ /* 0x040fe20000000000 */
[----:B------:R-:W-:Y:S01]  /*18a0*/  UISETP.LT.AND UP0, UPT, UR9, 0x40, UPT ;  /* 0x000000400900788c */ /* 0x000fe2000bf01270 */
[C---:B------:R-:W-:Y:S01]  /*18b0*/  VIADD R48, R3.reuse, 0xb ;  /* 0x0000000b03307836 */ /* 0x040fe20000000000 */
[----:B------:R-:W-:Y:S01]  /*18c0*/  MOV R16, 0x400 ;  /* 0x0000040000107802 */ /* 0x000fe20000000f00 */
[C---:B------:R-:W-:Y:S01]  /*18d0*/  IMAD.IADD R17, R3.reuse, 0x1, R20 ;  /* 0x0000000103117824 */ /* 0x040fe200078e0214 */
[C---:B------:R-:W-:Y:S01]  /*18e0*/  LOP3.LUT R49, R3.reuse, 0xf, RZ, 0xc0, !PT ;  /* 0x0000000f03317812 */ /* 0x040fe200078ec0ff */
[C---:B------:R-:W-:Y:S01]  /*18f0*/  VIADD R25, R3.reuse, 0x4 ;  /* 0x0000000403197836 */ /* 0x040fe20000000000 */
[----:B------:R-:W-:Y:S01]  /*1900*/  ISETP.GE.AND P3, PT, R2, UR7, PT ;  /* 0x0000000702007c0c */ /* 0x000fe2000bf66270 */
[C---:B------:R-:W-:Y:S01]  /*1910*/  VIADD R27, R3.reuse, 0x6 ;  /* 0x00000006031b7836 */ /* 0x040fe20000000000 */
[C---:B------:R-:W-:Y:S01]  /*1920*/  IADD3 R23, PT, PT, R3.reuse, 0x2, RZ ;  /* 0x0000000203177810 */ /* 0x040fe20007ffe0ff */
[C---:B------:R-:W-:Y:S01]  /*1930*/  VIADD R28, R3.reuse, 0x7 ;  /* 0x00000007031c7836 */ /* 0x040fe20000000000 */
[C---:B------:R-:W-:Y:S01]  /*1940*/  IADD3 R30, PT, PT, R3.reuse, 0x9, RZ ;  /* 0x00000009031e7810 */ /* 0x040fe20007ffe0ff */
[C---:B------:R-:W-:Y:S01]  /*1950*/  VIADD R31, R3.reuse, 0xa ;  /* 0x0000000a031f7836 */ /* 0x040fe20000000000 */
[C---:B------:R-:W-:Y:S01]  /*1960*/  IADD3 R26, PT, PT, R3.reuse, 0x5, RZ ;  /* 0x00000005031a7810 */ /* 0x040fe20007ffe0ff */
[----:B------:R-:W-:Y:S01]  /*1970*/  VIADD R24, R3, 0x3 ;  /* 0x0000000303187836 */ /* 0x000fe20000000000 */
[----:B------:R-:W-:Y:S01]  /*1980*/  USEL UR6, UR9, 0x40, UP0 ;  /* 0x0000004009067887 */ /* 0x000fe20008000000 */
[----:B------:R-:W-:-:S02]  /*1990*/  LOP3.LUT R29, R22, 0xf, RZ, 0xc0, !PT ;  /* 0x0000000f161d7812 */ /* 0x000fc400078ec0ff */
[----:B------:R-:W-:Y:S01]  /*19a0*/  LOP3.LUT R71, R48, 0xf, RZ, 0xc0, !PT ;  /* 0x0000000f30477812 */ /* 0x000fe200078ec0ff */
[----:B------:R-:W-:Y:S01]  /*19b0*/  VIADD R48, R16, 0x880 ;  /* 0x0000088010307836 */ /* 0x000fe20000000000 */
[----:B------:R-:W-:Y:S01]  /*19c0*/  LOP3.LUT R25, R25, 0xf, RZ, 0xc0, !PT ;  /* 0x0000000f19197812 */ /* 0x000fe200078ec0ff */
[----:B------:R-:W-:Y:S01]  /*19d0*/  USHF.L.U32 UR6, UR6, 0x1, URZ ;  /* 0x0000000106067899 */ /* 0x000fe200080006ff */
[----:B------:R-:W-:Y:S02]  /*19e0*/  LOP3.LUT R77, R27, 0xf, RZ, 0xc0, !PT ;  /* 0x0000000f1b4d7812 */ /* 0x000fe400078ec0ff */
[----:B------:R-:W-:Y:S02]  /*19f0*/  LEA R22, R17, R4, 0x5 ;  /* 0x0000000411167211 */ /* 0x000fe400078e28ff */
        /* <DEDUP_REMOVED lines=25> */
[----:B------:R-:W-:Y:S01]  /*1b90*/  IADD3 R20, PT, PT, R20, UR6, RZ ;  /* 0x0000000614147c10 */ /* 0x000fe2000fffe0ff */
        /* <DEDUP_REMOVED lines=15> */
[----:B------:R-:W-:Y:S01]  /*1c90*/  IMAD R48, R65, 0x4, R48 ;  /* 0x0000000441307824 */ /* 0x000fe200078e0230 */
[----:B------:R-:W-:Y:S06]  /*1ca0*/  @P3 BRA `(.L_x_32639) ;  /* 0x0000000c00303947 */ /* 0x000fec0003800000 */
        /* <DEDUP_REMOVED lines=14> */
[----:B------:R-:W5:Y:S03]  /*1d90*/  @!P2 S2R R70, SR_CgaCtaId ;  /* 0x000000000046a919 */ /* 0x000f660000008800 */
[----:B------:R1:W0:Y:S04]  /*1da0*/  LDS R65, [R67] ;  /* 0x0000000043417984 */ /* 0x0002280000000800 */
[----:B------:R2:W0:Y:S01]  /*1db0*/  LDS R63, [R68] ;  /* 0x00000000443f7984 */ /* 0x0004220000000800 */
[----:B-1----:R-:W1:Y:S01]  /*1dc0*/  LDC R67, c[0x0][0x3ac] ;  /* 0x0000eb00ff437b82 */ /* 0x002e620000000800 */
[----:B--2---:R-:W-:-:S02]  /*1dd0*/  @!P2 MOV R68, 0x400 ;  /* 0x000004000044a802 */ /* 0x004fc40000000f00 */
[----:B-1----:R-:W-:-:S03]  /*1de0*/  ISETP.GT.U32.AND P3, PT, R67, 0x40, PT ;  /* 0x000000404300780c */ /* 0x002fc60003f64070 */
[----:B------:R-:W-:Y:S01]  /*1df0*/  @!P2 VIADD R67, R68, 0x900 ;  /* 0x000009004443a836 */ /* 0x000fe20000000000 */
[----:B------:R-:W-:Y:S02]  /*1e00*/  LEA R68, R21, R16, 0x18 ;  /* 0x0000001015447211 */ /* 0x000fe400078ec0ff */
[----:B------:R-:W-:Y:S02]  /*1e10*/  MOV R21, R2 ;  /* 0x0000000200157202 */ /* 0x000fe40000000f00 */
[----:B0--345:R-:W-:-:S07]  /*1e20*/  @!P2 LEA R16, R70, R67, 0x18 ;  /* 0x000000434610a211 */ /* 0x039fce00078ec0ff */
.L_x_32673:
[----:B0-----:R-:W-:-:S04]  /*1e30*/  IMAD R69, R21, 0x84, R68 ;  /* 0x0000008415457824 */ /* 0x001fc800078e0244 */
[----:B------:R-:W-:Y:S01]  /*1e40*/  IMAD R70, R61, 0x4, R69 ;  /* 0x000000043d467824 */ /* 0x000fe200078e0245 */
[----:B------:R-:W-:Y:S06]  /*1e50*/  @P3 BRA `(.L_x_32640) ;  /* 0x0000000400903947 */ /* 0x000fec0003800000 */
[----:B------:R-:W0:Y:S01]  /*1e60*/  LDC R69, c[0x0][0x3ac] ;  /* 0x0000eb00ff457b82 */ /* 0x000e220000000800 */
[----:B------:R-:W1:Y:S01]  /*1e70*/  LDS R70, [R70] ;  /* 0x0000000046467984 */ /* 0x000e620000000800 */
[----:B------:R-:W-:Y:S01]  /*1e80*/  IMAD.MOV.U32 R67, RZ, RZ, RZ ;  /* 0x000000ffff437224 */ /* 0x000fe200078e00ff */
[----:B0-----:R-:W-:-:S13]  /*1e90*/  ISETP.NE.AND P4, PT, R69, RZ, PT ;  /* 0x000000ff4500720c */ /* 0x001fda0003f85270 */
[----:B-1----:R-:W-:Y:S05]  /*1ea0*/  @!P4 BRA `(.L_x_32641) ;  /* 0x000000000010c947 */ /* 0x002fea0003800000 */
[----:B------:R-:W-:-:S03]  /*1eb0*/  UMOV UR6, 0xffffffff ;  /* 0xffffffff00067882 */ /* 0x000fc60000000000 */
[----:B------:R-:W-:Y:S05]  /*1ec0*/  BRA.DIV UR6, `(.L_x_32642) ;  /* 0x0000001206307947 */ /* 0x000fea000b800000 */
[----:B------:R0:W1:Y:S02]  /*1ed0*/  SHFL.IDX PT, R72, R70, R37, 0x1f ;  /* 0x00001f2546487589 */ /* 0x00006400000e0000 */
.L_x_32682:
[----:B-1----:R-:W-:-:S07]  /*1ee0*/  IMAD R67, R49, R72, RZ ;  /* 0x0000004831437224 */ /* 0x002fce00078e02ff */
.L_x_32641:
[----:B------:R-:W-:-:S13]  /*1ef0*/  ISETP.GE.AND P4, PT, R69, 0x2, PT ;  /* 0x000000024500780c */ /* 0x000fda0003f86270 */
[----:B------:R-:W-:Y:S05]  /*1f00*/  @!P4 BRA `(.L_x_32643) ;  /* 0x000000000010c947 */ /* 0x000fea0003800000 */
[----:B------:R-:W-:-:S03]  /*1f10*/  UMOV UR6, 0xffffffff ;  /* 0xffffffff00067882 */ /* 0x000fc60000000000 */
[----:B------:R-:W-:Y:S05]  /*1f20*/  BRA.DIV UR6, `(.L_x_32644) ;  /* 0x0000001206347947 */ /* 0x000fea000b800000 */
[----:B------:R1:W2:Y:S02]  /*1f30*/  SHFL.IDX PT, R72, R70, R5, 0x1f ;  /* 0x00001f0546487589 */ /* 0x0002a400000e0000 */
.L_x_32685:
[----:B--2---:R-:W-:-:S07]  /*1f40*/  IMAD R67, R63, R72, R67 ;  /* 0x000000483f437224 */ /* 0x004fce00078e0243 */
.L_x_32643:
[----:B------:R-:W-:-:S13]  /*1f50*/  ISETP.GE.AND P4, PT, R69, 0x3, PT ;  /* 0x000000034500780c */ /* 0x000fda0003f86270 */
[----:B------:R-:W-:Y:S05]  /*1f60*/  @!P4 BRA `(.L_x_32645) ;  /* 0x000000000010c947 */ /* 0x000fea0003800000 */
[----:B------:R-:W-:-:S03]  /*1f70*/  UMOV UR6, 0xffffffff ;  /* 0xffffffff00067882 */ /* 0x000fc60000000000 */
[----:B------:R-:W-:Y:S05]  /*1f80*/  BRA.DIV UR6, `(.L_x_32646) ;  /* 0x0000001206407947 */ /* 0x000fea000b800000 */
[----:B------:R2:W3:Y:S02]  /*1f90*/  SHFL.IDX PT, R71, R70, R6, 0x1f ;  /* 0x00001f0646477589 */ /* 0x0004e400000e0000 */
.L_x_32688:
[----:B---3--:R-:W-:-:S07]  /*1fa0*/  IMAD R67, R64, R71, R67 ;  /* 0x0000004740437224 */ /* 0x008fce00078e0243 */
.L_x_32645:
[----:B------:R-:W-:-:S13]  /*1fb0*/  ISETP.GE.AND P4, PT, R69, 0x4, PT ;  /* 0x000000044500780c */ /* 0x000fda0003f86270 */
[----:B------:R-:W-:Y:S05]  /*1fc0*/  @!P4 BRA `(.L_x_32647) ;  /* 0x000000000010c947 */ /* 0x000fea0003800000 */
[----:B------:R-:W-:-:S03]  /*1fd0*/  UMOV UR6, 0xffffffff ;  /* 0xffffffff00067882 */ /* 0x000fc60000000000 */
[----:B------:R-:W-:Y:S05]  /*1fe0*/  BRA.DIV UR6, `(.L_x_32648) ;  /* 0x0000001206507947 */ /* 0x000fea000b800000 */
[----:B------:R3:W4:Y:S02]  /*1ff0*/  SHFL.IDX PT, R72, R70, R7, 0x1f ;  /* 0x00001f0746487589 */ /* 0x00072400000e0000 */
.L_x_32691:
[----:B----4-:R-:W-:-:S07]  /*2000*/  IMAD R67, R65, R72, R67 ;  /* 0x0000004841437224 */ /* 0x010fce00078e0243 */
.L_x_32647:
[----:B------:R-:W-:-:S13]  /*2010*/  ISETP.GE.AND P4, PT, R69, 0x5, PT ;  /* 0x000000054500780c */ /* 0x000fda0003f86270 */
[----:B------:R-:W-:Y:S05]  /*2020*/  @!P4 BRA `(.L_x_32649) ;  /* 0x000000000010c947 */ /* 0x000fea0003800000 */
[----:B------:R-:W-:-:S03]  /*2030*/  UMOV UR6, 0xffffffff ;  /* 0xffffffff00067882 */ /* 0x000fc60000000000 */
[----:B------:R-:W-:Y:S05]  /*2040*/  BRA.DIV UR6, `(.L_x_32650) ;  /* 0x00000012065c7947 */ /* 0x000fea000b800000 */
[----:B------:R4:W0:Y:S02]  /*2050*/  SHFL.IDX PT, R71, R70, R8, 0x1f ;  /* 0x00001f0846477589 */ /* 0x00082400000e0000 */
.L_x_32694:
[----:B0-----:R-:W-:-:S07]  /*2060*/  IMAD R67, R66, R71, R67 ;  /* 0x0000004742437224 */ /* 0x001fce00078e0243 */
.L_x_32649:
[----:B------:R-:W-:-:S13]  /*2070*/  ISETP.GE.AND P4, PT, R69, 0x6, PT ;  /* 0x000000064500780c */ /* 0x000fda0003f86270 */
[----:B------:R-:W-:Y:S05]  /*2080*/  @!P4 BRA `(.L_x_32651) ;  /* 0x000000000010c947 */ /* 0x000fea0003800000 */
[----:B------:R-:W-:-:S03]  /*2090*/  UMOV UR6, 0xffffffff ;  /* 0xffffffff00067882 */ /* 0x000fc60000000000 */
[----:B------:R-:W-:Y:S05]  /*20a0*/  BRA.DIV UR6, `(.L_x_32652) ;  /* 0x00000012066c7947 */ /* 0x000fea000b800000 */
[----:B------:R0:W0:Y:S02]  /*20b0*/  SHFL.IDX PT, R72, R70, R9, 0x1f ;  /* 0x00001f0946487589 */ /* 0x00002400000e0000 */
.L_x_32697:
[----:B0-----:R-:W-:-:S07]  /*20c0*/  IMAD R67, R31, R72, R67 ;  /* 0x000000481f437224 */ /* 0x001fce00078e0243 */
.L_x_32651:
[----:B------:R-:W-:-:S13]  /*20d0*/  ISETP.GE.AND P4, PT, R69, 0x7, PT ;  /* 0x000000074500780c */ /* 0x000fda0003f86270 */
[----:B------:R-:W-:Y:S05]  /*20e0*/  @!P4 BRA `(.L_x_32653) ;  /* 0x000000000010c947 */ /* 0x000fea0003800000 */
[----:B------:R-:W-:-:S03]  /*20f0*/  UMOV UR6, 0xffffffff ;  /* 0xffffffff00067882 */ /* 0x000fc60000000000 */
[----:B------:R-:W-:Y:S05]  /*2100*/  BRA.DIV UR6, `(.L_x_32654) ;  /* 0x0000001206787947 */ /* 0x000fea000b800000 */
[----:B------:R0:W0:Y:S02]  /*2110*/  SHFL.IDX PT, R71, R70, R10, 0x1f ;  /* 0x00001f0a46477589 */ /* 0x00002400000e0000 */
.L_x_32700:
[----:B0-----:R-:W-:-:S07]  /*2120*/  IMAD R67, R30, R71, R67 ;  /* 0x000000471e437224 */ /* 0x001fce00078e0243 */
.L_x_32653:
[----:B------:R-:W-:-:S13]  /*2130*/  ISETP.GE.AND P4, PT, R69, 0x8, PT ;  /* 0x000000084500780c */ /* 0x000fda0003f86270 */
[----:B------:R-:W-:Y:S05]  /*2140*/  @!P4 BRA `(.L_x_32655) ;  /* 0x000000000010c947 */ /* 0x000fea0003800000 */
[----:B------:R-:W-:-:S03]  /*2150*/  UMOV UR6, 0xffffffff ;  /* 0xffffffff00067882 */ /* 0x000fc60000000000 */
[----:B------:R-:W-:Y:S05]  /*2160*/  BRA.DIV UR6, `(.L_x_32656) ;  /* 0x0000001206887947 */ /* 0x000fea000b800000 */
[----:B------:R0:W0:Y:S02]  /*2170*/  SHFL.IDX PT, R72, R70, R11, 0x1f ;  /* 0x00001f0b46487589 */ /* 0x00002400000e0000 */
.L_x_32703:
[----:B0-----:R-:W-:-:S07]  /*2180*/  IMAD R67, R29, R72, R67 ;  /* 0x000000481d437224 */ /* 0x001fce00078e0243 */
.L_x_32655:
[----:B------:R-:W-:-:S13]  /*2190*/  ISETP.GE.AND P4, PT, R69, 0x9, PT ;  /* 0x000000094500780c */ /* 0x000fda0003f86270 */
[----:B------:R-:W-:Y:S05]  /*21a0*/  @!P4 BRA `(.L_x_32657) ;  /* 0x000000000010c947 */ /* 0x000fea0003800000 */
[----:B------:R-:W-:-:S03]  /*21b0*/  UMOV UR6, 0xffffffff ;  /* 0xffffffff00067882 */ /* 0x000fc60000000000 */
[----:B------:R-:W-:Y:S05]  /*21c0*/  BRA.DIV UR6, `(.L_x_32658) ;  /* 0x0000001206947947 */ /* 0x000fea000b800000 */
[----:B------:R0:W0:Y:S02]  /*21d0*/  SHFL.IDX PT, R71, R70, R12, 0x1f ;  /* 0x00001f0c46477589 */ /* 0x00002400000e0000 */
.L_x_32706:
[----:B0-----:R-:W-:-:S07]  /*21e0*/  IMAD R67, R28, R71, R67 ;  /* 0x000000471c437224 */ /* 0x001fce00078e0243 */
.L_x_32657:
[----:B------:R-:W-:-:S13]  /*21f0*/  ISETP.GE.AND P4, PT, R69, 0xa, PT ;  /* 0x0000000a4500780c */ /* 0x000fda0003f86270 */
[----:B------:R-:W-:Y:S05]  /*2200*/  @!P4 BRA `(.L_x_32659) ;  /* 0x000000000010c947 */ /* 0x000fea0003800000 */
[----:B------:R-:W-:-:S03]  /*2210*/  UMOV UR6, 0xffffffff ;  /* 0xffffffff00067882 */ /* 0x000fc60000000000 */
[----:B------:R-:W-:Y:S05]  /*2220*/  BRA.DIV UR6, `(.L_x_32660) ;  /* 0x0000001206a47947 */ /* 0x000fea000b800000 */
[----:B------:R0:W0:Y:S02]  /*2230*/  SHFL.IDX PT, R72, R70, R13, 0x1f ;  /* 0x00001f0d46487589 */ /* 0x00002400000e0000 */
.L_x_32709:
[----:B0-----:R-:W-:-:S07]  /*2240*/  IMAD R67, R27, R72, R67 ;  /* 0x000000481b437224 */ /* 0x001fce00078e0243 */
.L_x_32659:
[----:B------:R-:W-:-:S13]  /*2250*/  ISETP.GE.AND P4, PT, R69, 0xb, PT ;  /* 0x0000000b4500780c */ /* 0x000fda0003f86270 */
[----:B------:R-:W-:Y:S05]  /*2260*/  @!P4 BRA `(.L_x_32661) ;  /* 0x000000000010c947 */ /* 0x000fea0003800000 */
[----:B------:R-:W-:-:S03]  /*2270*/  UMOV UR6, 0xffffffff ;  /* 0xffffffff00067882 */ /* 0x000fc60000000000 */
[----:B------:R-:W-:Y:S05]  /*2280*/  BRA.DIV UR6, `(.L_x_32662) ;  /* 0x0000001206b07947 */ /* 0x000fea000b800000 */
[----:B------:R0:W0:Y:S02]  /*2290*/  SHFL.IDX PT, R72, R70, R14, 0x1f ;  /* 0x00001f0e46487589 */ /* 0x00002400000e0000 */
.L_x_32712:
[----:B0-----:R-:W-:-:S07]  /*22a0*/  IMAD R67, R25, R72, R67 ;  /* 0x0000004819437224 */ /* 0x001fce00078e0243 */
.L_x_32661:
[----:B------:R-:W-:-:S13]  /*22b0*/  ISETP.GE.AND P4, PT, R69, 0xc, PT ;  /* 0x0000000c4500780c */ /* 0x000fda0003f86270 */
[----:B------:R-:W-:Y:S05]  /*22c0*/  @!P4 BRA `(.L_x_32663) ;  /* 0x000000000010c947 */ /* 0x000fea0003800000 */
[----:B------:R-:W-:-:S03]  /*22d0*/  UMOV UR6, 0xffffffff ;  /* 0xffffffff00067882 */ /* 0x000fc60000000000 */
[----:B------:R-:W-:Y:S05]  /*22e0*/  BRA.DIV UR6, `(.L_x_32664) ;  /* 0x0000001206bc7947 */ /* 0x000fea000b800000 */
[----:B------:R0:W0:Y:S02]  /*22f0*/  SHFL.IDX PT, R71, R70, R15, 0x1f ;  /* 0x00001f0f46477589 */ /* 0x00002400000e0000 */
.L_x_32715:
[----:B0-----:R-:W-:-:S07]  /*2300*/  IMAD R67, R22, R71, R67 ;  /* 0x0000004716437224 */ /* 0x001fce00078e0243 */
.L_x_32663:
[----:B------:R-:W-:-:S13]  /*2310*/  ISETP.GE.AND P4, PT, R69, 0xd, PT ;  /* 0x0000000d4500780c */ /* 0x000fda0003f86270 */
[----:B------:R-:W-:Y:S05]  /*2320*/  @!P4 BRA `(.L_x_32665) ;  /* 0x000000000010c947 */ /* 0x000fea0003800000 */
[----:B------:R-:W-:-:S03]  /*2330*/  UMOV UR6, 0xffffffff ;  /* 0xffffffff00067882 */ /* 0x000fc60000000000 */
[----:B------:R-:W-:Y:S05]  /*2340*/  BRA.DIV UR6, `(.L_x_32666) ;  /* 0x0000001206cc7947 */ /* 0x000fea000b800000 */
[----:B------:R0:W0:Y:S02]  /*2350*/  SHFL.IDX PT, R72, R70, R32, 0x1f ;  /* 0x00001f2046487589 */ /* 0x00002400000e0000 */
.L_x_32718:
[----:B0-----:R-:W-:-:S07]  /*2360*/  IMAD R67, R23, R72, R67 ;  /* 0x0000004817437224 */ /* 0x001fce00078e0243 */
.L_x_32665:
[----:B------:R-:W-:-:S13]  /*2370*/  ISETP.GE.AND P4, PT, R69, 0xe, PT ;  /* 0x0000000e4500780c */ /* 0x000fda0003f86270 */
[----:B------:R-:W-:Y:S05]  /*2380*/  @!P4 BRA `(.L_x_32667) ;  /* 0x000000000010c947 */ /* 0x000fea0003800000 */
[----:B------:R-:W-:-:S03]  /*2390*/  UMOV UR6, 0xffffffff ;  /* 0xffffffff00067882 */ /* 0x000fc60000000000 */
[----:B------:R-:W-:Y:S05]  /*23a0*/  BRA.DIV UR6, `(.L_x_32668) ;  /* 0x0000001206d87947 */ /* 0x000fea000b800000 */
[----:B------:R0:W0:Y:S02]  /*23b0*/  SHFL.IDX PT, R71, R70, R33, 0x1f ;  /* 0x00001f2146477589 */ /* 0x00002400000e0000 */
.L_x_32721:
[----:B0-----:R-:W-:-:S07]  /*23c0*/  IMAD R67, R24, R71, R67 ;  /* 0x0000004718437224 */ /* 0x001fce00078e0243 */
.L_x_32667:
[----:B------:R-:W-:-:S13]  /*23d0*/  ISETP.GE.AND P4, PT, R69, 0xf, PT ;  /* 0x0000000f4500780c */ /* 0x000fda0003f86270 */
[----:B------:R-:W-:Y:S05]  /*23e0*/  @!P4 BRA `(.L_x_32669) ;  /* 0x000000000010c947 */ /* 0x000fea0003800000 */
[----:B------:R-:W-:-:S03]  /*23f0*/  UMOV UR6, 0xffffffff ;  /* 0xffffffff00067882 */ /* 0x000fc60000000000 */
[----:B------:R-:W-:Y:S05]  /*2400*/  BRA.DIV UR6, `(.L_x_32670) ;  /* 0x0000001206e87947 */ /* 0x000fea000b800000 */
[----:B------:R0:W0:Y:S02]  /*2410*/  SHFL.IDX PT, R71, R70, R34, 0x1f ;  /* 0x00001f2246477589 */ /* 0x00002400000e0000 */
.L_x_32724:
[----:B0-----:R-:W-:-:S07]  /*2420*/  IMAD R67, R26, R71, R67 ;  /* 0x000000471a437224 */ /* 0x001fce00078e0243 */
.L_x_32669:
[----:B------:R-:W-:-:S13]  /*2430*/  ISETP.GE.AND P4, PT, R69, 0x10, PT ;  /* 0x000000104500780c */ /* 0x000fda0003f86270 */
[----:B------:R-:W-:Y:S05]  /*2440*/  @!P4 BRA `(.L_x_32671) ;  /* 0x00000004001cc947 */ /* 0x000fea0003800000 */
[----:B------:R-:W-:-:S03]  /*2450*/  UMOV UR6, 0xffffffff ;  /* 0xffffffff00067882 */ /* 0x000fc60000000000 */
[----:B------:R-:W-:Y:S05]  /*2460*/  BRA.DIV UR6, `(.L_x_32672) ;  /* 0x0000001206f87947 */ /* 0x000fea000b800000 */
[----:B01234-:R0:W1:Y:S02]  /*2470*/  SHFL.IDX PT, R70, R70, R35, 0x1f ;  /* 0x00001f2346467589 */ /* 0x01f06400000e0000 */
.L_x_32727:
[----:B-1----:R-:W-:Y:S01]  /*2480*/  IMAD R67, R48, R70, R67 ;  /* 0x0000004630437224 */ /* 0x002fe200078e0243 */
[----:B------:R-:W-:Y:S06]  /*2490*/  BRA `(.L_x_32671) ;  /* 0x0000000400087947 */ /* 0x000fec0003800000 */
.L_x_32640:
[----:B------:R-:W0:Y:S01]  /*24a0*/  LDC R75, c[0x0][0x3ac] ;  /* 0x0000eb00ff4b7b82 */ /* 0x000e220000000800 */
[----:B------:R-:W-:Y:S01]  /*24b0*/  IMAD.MOV.U32 R67, RZ, RZ, RZ ;  /* 0x000000ffff437224 */ /* 0x000fe200078e00ff */
[C---:B0-----:R-:W-:Y:S02]  /*24c0*/  ISETP.GE.AND P6, PT, R75.reuse, 0x1, PT ;  /* 0x000000014b00780c */ /* 0x041fe40003fc6270 */
[C---:B------:R-:W-:Y:S02]  /*24d0*/  ISETP.GE.AND P5, PT, R75.reuse, 0x2, PT ;  /* 0x000000024b00780c */ /* 0x040fe40003fa6270 */
[----:B------:R-:W-:-:S09]  /*24e0*/  ISETP.GE.AND P4, PT, R75, 0x3, PT ;  /* 0x000000034b00780c */ /* 0x000fd20003f86270 */
[-C--:B------:R-:W-:Y:S02]  /*24f0*/  @P6 LEA R70, R38, R69.reuse, 0x2 ;  /* 0x0000004526466211 */ /* 0x080fe400078e10ff */
[----:B------:R-:W-:Y:S02]  /*2500*/  @P5 IMAD R71, R40, 0x4, R69 ;  /* 0x0000000428475824 */ /* 0x000fe400078e0245 */
[----:B------:R-:W-:Y:S02]  /*2510*/  @P4 LEA R73, R42, R69, 0x2 ;  /* 0x000000452a494211 */ /* 0x000fe400078e10ff */
[----:B------:R-:W0:Y:S04]  /*2520*/  @P6 LDS R70, [R70] ;  /* 0x0000000046466984 */ /* 0x000e280000000800 */
[----:B------:R-:W1:Y:S04]  /*2530*/  @P5 LDS R72, [R71] ;  /* 0x0000000047485984 */ /* 0x000e680000000800 */
[----:B------:R-:W2:Y:S01]  /*2540*/  @P4 LDS R73, [R73] ;  /* 0x0000000049494984 */ /* 0x000ea20000000800 */
[----:B0-----:R-:W-:Y:S01]  /*2550*/  @P6 IMAD R67, R49, R70, RZ ;  /* 0x0000004631436224 */ /* 0x001fe200078e02ff */
[----:B------:R-:W-:-:S03]  /*2560*/  ISETP.GE.AND P6, PT, R75, 0x4, PT ;  /* 0x000000044b00780c */ /* 0x000fc60003fc6270 */
[----:B-1----:R-:W-:Y:S01]  /*2570*/  @P5 IMAD R67, R63, R72, R67 ;  /* 0x000000483f435224 */ /* 0x002fe200078e0243 */
[----:B------:R-:W-:-:S03]  /*2580*/  ISETP.GE.AND P5, PT, R75, 0x5, PT ;  /* 0x000000054b00780c */ /* 0x000fc60003fa6270 */
[----:B--2---:R-:W-:Y:S01]  /*2590*/  @P4 IMAD R67, R64, R73, R67 ;  /* 0x0000004940434224 */ /* 0x004fe200078e0243 */
[----:B------:R-:W-:-:S05]  /*25a0*/  ISETP.GE.AND P4, PT, R75, 0x6, PT ;  /* 0x000000064b00780c */ /* 0x000fca0003f86270 */
[----:B------:R-:W-:-:S04]  /*25b0*/  @P6 IMAD R74, R44, 0x4, R69 ;  /* 0x000000042c4a6824 */ /* 0x000fc800078e0245 */
[----:B------:R-:W-:Y:S02]  /*25c0*/  @P5 IMAD R70, R46, 0x4, R69 ;  /* 0x000000042e465824 */ /* 0x000fe400078e0245 */
[----:B------:R-:W0:Y:S02]  /*25d0*/  @P6 LDS R74, [R74] ;  /* 0x000000004a4a6984 */ /* 0x000e240000000800 */
[----:B------:R-:W-:Y:S02]  /*25e0*/  @P4 LEA R71, R50, R69, 0x2 ;  /* 0x0000004532474211 */ /* 0x000fe400078e10ff */
[----:B------:R-:W1:Y:S04]  /*25f0*/  @P5 LDS R70, [R70] ;  /* 0x0000000046465984 */ /* 0x000e680000000800 */
        /* <DEDUP_REMOVED lines=39> */
[----:B-1----:R-:W-:-:S04]  /*2870*/  @P5 IMAD R67, R24, R70, R67 ;  /* 0x0000004618435224 */ /* 0x002fc800078e0243 */
[----:B--2---:R-:W-:-:S06]  /*2880*/  @P4 IMAD R67, R26, R71, R67 ;  /* 0x000000471a434224 */ /* 0x004fcc00078e0243 */
[----:B------:R-:W-:-:S06]  /*2890*/  @P6 IMAD R69, R59, 0x4, R69 ;  /* 0x000000043b456824 */ /* 0x000fcc00078e0245 */
[----:B------:R-:W0:Y:S02]  /*28a0*/  @P6 LDS R69, [R69] ;  /* 0x0000000045456984 */ /* 0x000e240000000800 */
[----:B0-----:R-:W-:-:S07]  /*28b0*/  @P6 IMAD R67, R48, R69, R67 ;  /* 0x0000004530436224 */ /* 0x001fce00078e0243 */
.L_x_32671:
[C---:B01234-:R-:W-:Y:S01]  /*28c0*/  IMAD.IADD R70, R21.reuse, 0x1, R18 ;  /* 0x0000000115467824 */ /* 0x05ffe200078e0212 */
[----:B------:R-:W-:Y:S05]  /*28d0*/  WARPSYNC.ALL ;  /* 0x0000000000007948 */ /* 0x000fea0003800000 */
[----:B------:R-:W-:Y:S02]  /*28e0*/  IMAD R69, R70, UR9, R17 ;  /* 0x0000000946457c24 */ /* 0x000fe4000f8e0211 */
[----:B------:R-:W-:Y:S01]  /*28f0*/  SHFL.DOWN PT, R70, R67, 0x1, 0x1e1f ;  /* 0x083e1f0043467f89 */ /* 0x000fe200000e0000 */
[----:B------:R-:W-:Y:S02]  /*2900*/  VIADD R21, R21, UR8 ;  /* 0x0000000815157c36 */ /* 0x000fe40008000000 */
[----:B------:R-:W-:-:S03]  /*2910*/  @!P2 LEA R69, R69, R16, 0x2 ;  /* 0x000000104545a211 */ /* 0x000fc600078e10ff */
[----:B------:R-:W-:Y:S02]  /*2920*/  ISETP.GE.AND P4, PT, R21, UR7, PT ;  /* 0x0000000715007c0c */ /* 0x000fe4000bf86270 */
[----:B------:R-:W0:Y:S02]  /*2930*/  @!P2 LDS R71, [R69] ;  /* 0x000000004547a984 */ /* 0x000e240000000800 */
[----:B0-----:R-:W-:-:S05]  /*2940*/  @!P2 IADD3 R70, PT, PT, R71, R70, R67 ;  /* 0x000000464746a210 */ /* 0x001fca0007ffe043 */
[----:B------:R0:W-:Y:S04]  /*2950*/  @!P2 STS [R69], R70 ;  /* 0x000000464500a388 */ /* 0x0001e80000000800 */
[----:B------:R-:W-:Y:S05]  /*2960*/  @!P4 BRA `(.L_x_32673) ;  /* 0xfffffff40030c947 */ /* 0x000fea000383ffff */
.L_x_32639:
[----:B------:R-:W-:Y:S05]  /*2970*/  @!P0 BRA `(.L_x_32674) ;  /* 0xffffffec00c08947 */ /* 0x000fea000383ffff */
[----:B------:R-:W-:Y:S05]  /*2980*/  BSYNC.RECONVERGENT B0 ;  /* 0x0000000000007941 */ /* 0x000fea0003800200 */
.L_x_32638:
        /* <DEDUP_REMOVED lines=10> */
[----:B------:R-:W1:Y:S01]  /*2a30*/  I2F.U32.RP R7, UR11 ;  /* 0x0000000b00077d06 */ /* 0x000e620008209000 */
[----:B------:R-:W-:Y:S01]  /*2a40*/  IADD3 R4, PT, PT, R0, UR11, RZ ;  /* 0x0000000b00047c10 */ /* 0x000fe2000fffe0ff */
[----:B------:R-:W-:Y:S01]  /*2a50*/  BSSY.RECONVERGENT B0, `(.L_x_32677) ;  /* 0x0000030000007945 */ /* 0x000fe20003800200 */
[----:B------:R-:W-:Y:S02]  /*2a60*/  ISETP.NE.U32.AND P2, PT, RZ, UR11, PT ;  /* 0x0000000bff007c0c */ /* 0x000fe4000bf45070 */
[C---:B------:R-:W-:Y:S02]  /*2a70*/  ISETP.GE.U32.AND P0, PT, R4.reuse, 0x40, PT ;  /* 0x000000400400780c */ /* 0x040fe40003f06070 */
[----:B------:R-:W-:Y:S02]  /*2a80*/  VIMNMX.U32 R5, PT, PT, R4, 0x40, !PT ;  /* 0x0000004004057848 */ /* 0x000fe40007fe0000 */
[----:B------:R-:W-:-:S04]  /*2a90*/  SEL R6, RZ, 0x1, P0 ;  /* 0x00000001ff067807 */ /* 0x000fc80000000000 */
[----:B------:R-:W-:Y:S01]  /*2aa0*/  IADD3 R5, PT, PT, R5, -R4, -R6 ;  /* 0x8000000405057210 */ /* 0x000fe20007ffe806 */
[----:B-1----:R-:W1:Y:S02]  /*2ab0*/  MUFU.RCP R7, R7 ;  /* 0x0000000700077308 */ /* 0x002e640000001000 */
[----:B-1----:R-:W-:-:S06]  /*2ac0*/  VIADD R2, R7, 0xffffffe ;  /* 0x0ffffffe07027836 */ /* 0x002fcc0000000000 */
[----:B------:R1:W2:Y:S02]  /*2ad0*/  F2I.FTZ.U32.TRUNC.NTZ R3, R2 ;  /* 0x0000000200037305 */ /* 0x0002a4000021f000 */
[----:B-1----:R-:W-:Y:S02]  /*2ae0*/  IMAD.MOV.U32 R2, RZ, RZ, RZ ;  /* 0x000000ffff027224 */ /* 0x002fe400078e00ff */
[----:B--2---:R-:W-:-:S04]  /*2af0*/  IMAD.MOV R9, RZ, RZ, -R3 ;  /* 0x000000ffff097224 */ /* 0x004fc800078e0a03 */
        /* <DEDUP_REMOVED lines=10> */
[----:B------:R-:W-:-:S04]  /*2ba0*/  @!P2 LOP3.LUT R3, RZ, UR11, RZ, 0x33, !PT ;  /* 0x0000000bff03ac12 */ /* 0x000fc8000f8e33ff */
[----:B------:R-:W-:-:S04]  /*2bb0*/  IADD3 R2, PT, PT, R6, R3, RZ ;  /* 0x0000000306027210 */ /* 0x000fc80007ffe0ff */
[C---:B------:R-:W-:Y:S02]  /*2bc0*/  LOP3.LUT R3, R2.reuse, 0x3, RZ, 0xc0, !PT ;  /* 0x0000000302037812 */ /* 0x040fe400078ec0ff */
[----:B------:R-:W-:Y:S02]  /*2bd0*/  ISETP.GE.U32.AND P1, PT, R2, 0x3, PT ;  /* 0x000000030200780c */ /* 0x000fe40003f26070 */
[----:B------:R-:W-:-:S13]  /*2be0*/  ISETP.NE.AND P0, PT, R3, 0x3, PT ;  /* 0x000000030300780c */ /* 0x000fda0003f05270 */
[----:B------:R-:W-:Y:S05]  /*2bf0*/  @!P0 BRA `(.L_x_32678) ;  /* 0x0000000000548947 */ /* 0x000fea0003800000 */
[----:B------:R-:W1:Y:S01]  /*2c00*/  S2UR UR7, SR_CgaCtaId ;  /* 0x00000000000779c3 */ /* 0x000e620000008800 */
[----:B------:R-:W-:Y:S01]  /*2c10*/  UMOV UR6, 0x400 ;  /* 0x0000040000067882 */ /* 0x000fe20000000000 */
[----:B------:R-:W-:Y:S01]  /*2c20*/  VIADD R2, R2, 0x1 ;  /* 0x0000000102027836 */ /* 0x000fe20000000000 */
[----:B------:R-:W-:Y:S01]  /*2c30*/  UIADD3 UR6, UPT, UPT, UR6, 0x900, URZ ;  /* 0x0000090006067890 */ /* 0x000fe2000fffe0ff */
[----:B------:R-:W-:-:S03]  /*2c40*/  IMAD.U32 R7, RZ, RZ, UR5 ;  /* 0x00000005ff077e24 */ /* 0x000fc6000f8e00ff */
[----:B------:R-:W-:Y:S01]  /*2c50*/  LOP3.LUT R3, R2, 0x3, RZ, 0xc0, !PT ;  /* 0x0000000302037812 */ /* 0x000fe200078ec0ff */
[----:B------:R-:W2:Y:S01]  /*2c60*/  LDC.64 R4, c[0x0][0x3a0] ;  /* 0x0000e800ff047b82 */ /* 0x000ea20000000a00 */
[----:B------:R-:W-:Y:S02]  /*2c70*/  IADD3 R7, PT, PT, R0, UR4, R7 ;  /* 0x0000000400077c10 */ /* 0x000fe4000fffe007 */
[----:B------:R-:W-:Y:S01]  /*2c80*/  IADD3 R8, PT, PT, -R3, RZ, RZ ;  /* 0x000000ff03087210 */ /* 0x000fe20007ffe1ff */
[----:B-1----:R-:W-:-:S06]  /*2c90*/  ULEA UR6, UR7, UR6, 0x18 ;  /* 0x0000000607067291 */ /* 0x002fcc000f8ec0ff */
[----:B------:R-:W-:Y:S01]  /*2ca0*/  LEA R6, R0, UR6, 0x2 ;  /* 0x0000000600067c11 */ /* 0x000fe2000f8e10ff */
[----:B------:R-:W-:-:S07]  /*2cb0*/  IMAD R0, R3, UR11, R0 ;  /* 0x0000000b03007c24 */ /* 0x000fce000f8e0200 */
.L_x_32679:
[----:B-1----:R1:W3:Y:S01]  /*2cc0*/  LDS R9, [R6] ;  /* 0x0000000006097984 */ /* 0x0022e20000000800 */
[----:B------:R-:W1:Y:S01]  /*2cd0*/  LDC R11, c[0x0][0x360] ;  /* 0x0000d800ff0b7b82 */ /* 0x000e620000000800 */
[----:B------:R-:W-:Y:S02]  /*2ce0*/  VIADD R8, R8, 0x1 ;  /* 0x0000000108087836 */ /* 0x000fe40000000000 */
[----:B--2---:R-:W-:-:S03]  /*2cf0*/  IMAD.WIDE.U32 R2, R7, 0x4, R4 ;  /* 0x0000000407027825 */ /* 0x004fc600078e0004 */
[----:B------:R-:W-:Y:S02]  /*2d00*/  ISETP.NE.AND P0, PT, R8, RZ, PT ;  /* 0x000000ff0800720c */ /* 0x000fe40003f05270 */
[----:B------:R-:W-:Y:S01]  /*2d10*/  IADD3 R7, PT, PT, R7, UR11, RZ ;  /* 0x0000000b07077c10 */ /* 0x000fe2000fffe0ff */
[----:B-1----:R-:W-:Y:S01]  /*2d20*/  IMAD R6, R11, 0x4, R6 ;  /* 0x000000040b067824 */ /* 0x002fe200078e0206 */
[----:B---3--:R1:W-:Y:S09]  /*2d30*/  REDG.E.ADD.STRONG.GPU desc[UR12][R2.64], R9 ;  /* 0x000000090200798e */ /* 0x0083f2000c12e10c */
[----:B------:R-:W-:Y:S05]  /*2d40*/  @P0 BRA `(.L_x_32679) ;  /* 0xfffffffc00dc0947 */ /* 0x000fea000383ffff */
.L_x_32678:
[----:B------:R-:W-:Y:S05]  /*2d50*/  BSYNC.RECONVERGENT B0 ;  /* 0x0000000000007941 */ /* 0x000fea0003800200 */
.L_x_32677:
[----:B------:R-:W-:Y:S05]  /*2d60*/  @!P1 EXIT ;  /* 0x000000000000994d */ /* 0x000fea0003800000 */
[----:B------:R-:W2:Y:S01]  /*2d70*/  S2UR UR7, SR_CgaCtaId ;  /* 0x00000000000779c3 */ /* 0x000ea20000008800 */
[----:B------:R-:W-:Y:S01]  /*2d80*/  UMOV UR6, 0x400 ;  /* 0x0000040000067882 */ /* 0x000fe20000000000 */
[----:B------:R-:W-:Y:S01]  /*2d90*/  IMAD.U32 R21, RZ, RZ, UR5 ;  /* 0x00000005ff157e24 */ /* 0x000fe2000f8e00ff */
[----:B------:R-:W-:-:S04]  /*2da0*/  UIADD3 UR6, UPT, UPT, UR6, 0x900, URZ ;  /* 0x0000090006067890 */ /* 0x000fc8000fffe0ff */
[----:B------:R-:W-:Y:S01]  /*2db0*/  IADD3 R21, PT, PT, R0, UR4, R21 ;  /* 0x0000000400157c10 */ /* 0x000fe2000fffe015 */
[----:B------:R-:W1:Y:S01]  /*2dc0*/  LDC.64 R16, c[0x0][0x3a0] ;  /* 0x0000e800ff107b82 */ /* 0x000e620000000a00 */
[----:B--2---:R-:W-:-:S06]  /*2dd0*/  ULEA UR6, UR7, UR6, 0x18 ;  /* 0x0000000607067291 */ /* 0x004fcc000f8ec0ff */
[----:B------:R-:W-:Y:S01]  /*2de0*/  LEA R18, R0, UR6, 0x2 ;  /* 0x0000000600127c11 */ /* 0x000fe2000f8e10ff */
[----:B-1----:R-:W-:-:S04]  /*2df0*/  IMAD.WIDE.U32 R2, R19, 0x4, R16 ;  /* 0x0000000413027825 */ /* 0x002fc800078e0010 */
[----:B------:R-:W-:-:S04]  /*2e00*/  IMAD.WIDE.U32 R4, R19, 0x8, R16 ;  /* 0x0000000813047825 */ /* 0x000fc800078e0010 */
[----:B------:R-:W-:-:S07]  /*2e10*/  IMAD.WIDE.U32 R6, R19, 0xc, R16 ;  /* 0x0000000c13067825 */ /* 0x000fce00078e0010 */
.L_x_32680:
[----:B------:R-:W1:Y:S01]  /*2e20*/  LDC R31, c[0x0][0x360] ;  /* 0x0000d800ff1f7b82 */ /* 0x000e620000000800 */
[----:B--2---:R-:W2:Y:S01]  /*2e30*/  LDS R19, [R18] ;  /* 0x0000000012137984 */ /* 0x004ea20000000800 */
[----:B------:R-:W-:-:S04]  /*2e40*/  IMAD.WIDE R14, R21, 0x4, R16 ;  /* 0x00000004150e7825 */ /* 0x000fc800078e0210 */
[C---:B------:R-:W-:Y:S02]  /*2e50*/  IMAD.WIDE R8, R21.reuse, 0x4, R2 ;  /* 0x0000000415087825 */ /* 0x040fe400078e0202 */
[----:B------:R-:W3:Y:S02]  /*2e60*/  LDC R29, c[0x0][0x360] ;  /* 0x0000d800ff1d7b82 */ /* 0x000ee40000000800 */
[----:B------:R-:W-:-:S04]  /*2e70*/  IMAD.WIDE R10, R21, 0x4, R4 ;  /* 0x00000004150a7825 */ /* 0x000fc800078e0204 */
[----:B------:R-:W-:-:S04]  /*2e80*/  IMAD.WIDE R12, R21, 0x4, R6 ;  /* 0x00000004150c7825 */ /* 0x000fc800078e0206 */
[----:B-1----:R-:W-:-:S05]  /*2e90*/  IMAD R20, R31, 0x4, R18 ;  /* 0x000000041f147824 */ /* 0x002fca00078e0212 */
[----:B------:R-:W1:Y:S01]  /*2ea0*/  LDS R23, [R20] ;  /* 0x0000000014177984 */ /* 0x000e620000000800 */
[C---:B---3--:R-:W-:Y:S01]  /*2eb0*/  LEA R22, R29.reuse, R18, 0x3 ;  /* 0x000000121d167211 */ /* 0x048fe200078e18ff */
[----:B------:R-:W-:-:S04]  /*2ec0*/  IMAD R24, R29, 0xc, R18 ;  /* 0x0000000c1d187824 */ /* 0x000fc800078e0212 */
[----:B------:R-:W3:Y:S04]  /*2ed0*/  LDS R25, [R22] ;  /* 0x0000000016197984 */ /* 0x000ee80000000800 */
[----:B------:R-:W4:Y:S01]  /*2ee0*/  LDS R27, [R24] ;  /* 0x00000000181b7984 */ /* 0x000f220000000800 */
[----:B------:R-:W-:-:S03]  /*2ef0*/  IMAD R0, R31, 0x4, R0 ;  /* 0x000000041f007824 */ /* 0x000fc600078e0200 */
[----:B--2---:R2:W-:Y:S02]  /*2f00*/  REDG.E.ADD.STRONG.GPU desc[UR12][R14.64], R19 ;  /* 0x000000130e00798e */ /* 0x0045e4000c12e10c */
[----:B------:R-:W-:Y:S01]  /*2f10*/  ISETP.GE.U32.AND P0, PT, R0, 0x40, PT ;  /* 0x000000400000780c */ /* 0x000fe20003f06070 */
[----:B------:R-:W-:Y:S01]  /*2f20*/  IMAD R21, R31, 0x4, R21 ;  /* 0x000000041f157824 */ /* 0x000fe200078e0215 */
[----:B------:R-:W-:Y:S01]  /*2f30*/  LEA R18, R29, R18, 0x4 ;  /* 0x000000121d127211 */ /* 0x000fe200078e20ff */
[----:B-1----:R2:W-:Y:S04]  /*2f40*/  REDG.E.ADD.STRONG.GPU desc[UR12][R8.64], R23 ;  /* 0x000000170800798e */ /* 0x0025e8000c12e10c */
[----:B---3--:R2:W-:Y:S04]  /*2f50*/  REDG.E.ADD.STRONG.GPU desc[UR12][R10.64], R25 ;  /* 0x000000190a00798e */ /* 0x0085e8000c12e10c */
[----:B----4-:R2:W-:Y:S02]  /*2f60*/  REDG.E.ADD.STRONG.GPU desc[UR12][R12.64], R27 ;  /* 0x0000001b0c00798e */ /* 0x0105e4000c12e10c */
[----:B------:R-:W-:Y:S05]  /*2f70*/  @!P0 BRA `(.L_x_32680) ;  /* 0xfffffffc00a88947 */ /* 0x000fea000383ffff */
[----:B------:R-:W-:Y:S05]  /*2f80*/  EXIT ;  /* 0x000000000000794d */ /* 0x000fea0003800000 */
.L_x_32642:
[----:B------:R-:W-:Y:S01]  /*2f90*/  IMAD.MOV.U32 R73, RZ, RZ, R37 ;  /* 0x000000ffff497224 */ /* 0x000fe200078e0025 */
[----:B------:R-:W-:Y:S01]  /*2fa0*/  MOV R71, 0xffffffff ;  /* 0xffffffff00477802 */ /* 0x000fe20000000f00 */
[----:B------:R-:W-:-:S07]  /*2fb0*/  IMAD.MOV.U32 R74, RZ, RZ, 0x1f ;  /* 0x0000001fff4a7424 */ /* 0x000fce00078e00ff */
[----:B------:R-:W-:Y:S05]  /*2fc0*/  WARPSYNC.COLLECTIVE R71, `(.L_x_32681) ;  /* 0x0000000047087348 */ /* 0x000fea0003c00000 */
[----:B------:R0:W1:Y:S02]  /*2fd0*/  SHFL.IDX P4, R72, R70, R73, R74 ;  /* 0x0000004946487389 */ /* 0x000064000008004a */
[----:B01----:R-:W-:Y:S05]  /*2fe0*/  ENDCOLLECTIVE ;  /* 0x000000000000791b */ /* 0x003fea0003800000 */
.L_x_32681:
[----:B------:R-:W-:Y:S05]  /*2ff0*/  BRA `(.L_x_32682) ;  /* 0xffffffec00b87947 */ /* 0x000fea000383ffff */
.L_x_32644:
[----:B------:R-:W-:Y:S01]  /*3000*/  BSSY B1, `(.L_x_32683) ;  /* 0x0000007000017945 */ /* 0x000fe20003800000 */
[----:B------:R-:W-:Y:S01]  /*3010*/  IMAD.MOV.U32 R73, RZ, RZ, R5 ;  /* 0x000000ffff497224 */ /* 0x000fe200078e0005 */
[----:B------:R-:W-:Y:S01]  /*3020*/  MOV R71, 0xffffffff ;  /* 0xffffffff00477802 */ /* 0x000fe20000000f00 */
[----:B------:R-:W-:-:S07]  /*3030*/  IMAD.MOV.U32 R74, RZ, RZ, 0x1f ;  /* 0x0000001fff4a7424 */ /* 0x000fce00078e00ff */
[----:B0-----:R-:W-:Y:S05]  /*3040*/  WARPSYNC.COLLECTIVE R71, `(.L_x_32684) ;  /* 0x0000000047087348 */ /* 0x001fea0003c00000 */
[----:B------:R1:W2:Y:S02]  /*3050*/  SHFL.IDX P4, R72, R70, R73, R74 ;  /* 0x0000004946487389 */ /* 0x0002a4000008004a */
[----:B012---:R-:W-:Y:S05]  /*3060*/  ENDCOLLECTIVE ;  /* 0x000000000000791b */ /* 0x007fea0003800000 */
.L_x_32684:
[----:B------:R-:W-:Y:S05]  /*3070*/  BSYNC B1 ;  /* 0x0000000000017941 */ /* 0x000fea0003800000 */
.L_x_32683:
[----:B------:R-:W-:Y:S05]  /*3080*/  BRA `(.L_x_32685) ;  /* 0xffffffec00ac7947 */ /* 0x000fea000383ffff */
.L_x_32646:
[----:B------:R-:W-:Y:S01]  /*3090*/  BSSY B1, `(.L_x_32686) ;  /* 0x0000007000017945 */ /* 0x000fe20003800000 */
[----:B------:R-:W-:Y:S01]  /*30a0*/  IMAD.MOV.U32 R73, RZ, RZ, R6 ;  /* 0x000000ffff497224 */ /* 0x000fe200078e0006 */
[----:B------:R-:W-:Y:S01]  /*30b0*/  MOV R71, 0xffffffff ;  /* 0xffffffff00477802 */ /* 0x000fe20000000f00 */
[----:B------:R-:W-:-:S07]  /*30c0*/  IMAD.MOV.U32 R74, RZ, RZ, 0x1f ;  /* 0x0000001fff4a7424 */ /* 0x000fce00078e00ff */
[----:B01----:R-:W-:Y:S05]  /*30d0*/  WARPSYNC.COLLECTIVE R71, `(.L_x_32687) ;  /* 0x0000000047087348 */ /* 0x003fea0003c00000 */
[----:B------:R2:W3:Y:S02]  /*30e0*/  SHFL.IDX P4, R72, R70, R73, R74 ;  /* 0x0000004946487389 */ /* 0x0004e4000008004a */
[----:B0123--:R-:W-:Y:S05]  /*30f0*/  ENDCOLLECTIVE ;  /* 0x000000000000791b */ /* 0x00ffea0003800000 */
.L_x_32687:
[----:B------:R-:W-:Y:S05]  /*3100*/  BSYNC B1 ;  /* 0x0000000000017941 */ /* 0x000fea0003800000 */
.L_x_32686:
[----:B------:R-:W-:Y:S01]  /*3110*/  IMAD.MOV.U32 R71, RZ, RZ, R72 ;  /* 0x000000ffff477224 */ /* 0x000fe200078e0048 */
[----:B------:R-:W-:Y:S06]  /*3120*/  BRA `(.L_x_32688) ;  /* 0xffffffec009c7947 */ /* 0x000fec000383ffff */
.L_x_32648:
[----:B------:R-:W-:Y:S01]  /*3130*/  HFMA2 R74, -RZ, RZ, 0, 1.847743988037109375e-06 ;  /* 0x0000001fff4a7431 */ /* 0x000fe200000001ff */
[----:B------:R-:W-:Y:S01]  /*3140*/  BSSY B1, `(.L_x_32689) ;  /* 0x0000006000017945 */ /* 0x000fe20003800000 */
[----:B------:R-:W-:Y:S02]  /*3150*/  IMAD.MOV.U32 R73, RZ, RZ, R7 ;  /* 0x000000ffff497224 */ /* 0x000fe400078e0007 */
[----:B------:R-:W-:-:S07]  /*3160*/  IMAD.MOV.U32 R71, RZ, RZ, -0x1 ;  /* 0xffffffffff477424 */ /* 0x000fce00078e00ff */
[----:B012---:R-:W-:Y:S05]  /*3170*/  WARPSYNC.COLLECTIVE R71, `(.L_x_32690) ;  /* 0x0000000047087348 */ /* 0x007fea0003c00000 */
[----:B------:R3:W4:Y:S02]  /*3180*/  SHFL.IDX P4, R72, R70, R73, R74 ;  /* 0x0000004946487389 */ /* 0x000724000008004a */
[----:B01234-:R-:W-:Y:S05]  /*3190*/  ENDCOLLECTIVE ;  /* 0x000000000000791b */ /* 0x01ffea0003800000 */
.L_x_32690:
[----:B------:R-:W-:Y:S05]  /*31a0*/  BSYNC B1 ;  /* 0x0000000000017941 */ /* 0x000fea0003800000 */
.L_x_32689:
[----:B------:R-:W-:Y:S05]  /*31b0*/  BRA `(.L_x_32691) ;  /* 0xffffffec00907947 */ /* 0x000fea000383ffff */
.L_x_32650:
[----:B------:R-:W-:Y:S01]  /*31c0*/  BSSY B1, `(.L_x_32692) ;  /* 0x0000007000017945 */ /* 0x000fe20003800000 */
[----:B------:R-:W-:Y:S01]  /*31d0*/  IMAD.MOV.U32 R73, RZ, RZ, R8 ;  /* 0x000000ffff497224 */ /* 0x000fe200078e0008 */
[----:B------:R-:W-:Y:S01]  /*31e0*/  MOV R74, 0x1f ;  /* 0x0000001f004a7802 */ /* 0x000fe20000000f00 */
[----:B------:R-:W-:-:S07]  /*31f0*/  IMAD.MOV.U32 R71, RZ, RZ, -0x1 ;  /* 0xffffffffff477424 */ /* 0x000fce00078e00ff */
[----:B0123--:R-:W-:Y:S05]  /*3200*/  WARPSYNC.COLLECTIVE R71, `(.L_x_32693) ;  /* 0x0000000047087348 */ /* 0x00ffea0003c00000 */
[----:B------:R4:W0:Y:S02]  /*3210*/  SHFL.IDX P4, R72, R70, R73, R74 ;  /* 0x0000004946487389 */ /* 0x000824000008004a */
[----:B01234-:R-:W-:Y:S05]  /*3220*/  ENDCOLLECTIVE ;  /* 0x000000000000791b */ /* 0x01ffea0003800000 */
.L_x_32693:
[----:B------:R-:W-:Y:S05]  /*3230*/  BSYNC B1 ;  /* 0x0000000000017941 */ /* 0x000fea0003800000 */
.L_x_32692:
[----:B------:R-:W-:Y:S01]  /*3240*/  IMAD.MOV.U32 R71, RZ, RZ, R72 ;  /* 0x000000ffff477224 */ /* 0x000fe200078e0048 */
[----:B------:R-:W-:Y:S06]  /*3250*/  BRA `(.L_x_32694) ;  /* 0xffffffec00807947 */ /* 0x000fec000383ffff */
.L_x_32652:
[----:B------:R-:W-:Y:S01]  /*3260*/  BSSY B1, `(.L_x_32695) ;  /* 0x0000007000017945 */ /* 0x000fe20003800000 */
[----:B------:R-:W-:Y:S01]  /*3270*/  MOV R73, R9 ;  /* 0x0000000900497202 */ /* 0x000fe20000000f00 */
[----:B------:R-:W-:Y:S02]  /*3280*/  IMAD.MOV.U32 R74, RZ, RZ, 0x1f ;  /* 0x0000001fff4a7424 */ /* 0x000fe400078e00ff */
[----:B------:R-:W-:-:S07]  /*3290*/  IMAD.MOV.U32 R71, RZ, RZ, -0x1 ;  /* 0xffffffffff477424 */ /* 0x000fce00078e00ff */
[----:B01234-:R-:W-:Y:S05]  /*32a0*/  WARPSYNC.COLLECTIVE R71, `(.L_x_32696) ;  /* 0x0000000047087348 */ /* 0x01ffea0003c00000 */
[----:B------:R0:W0:Y:S02]  /*32b0*/  SHFL.IDX P4, R72, R70, R73, R74 ;  /* 0x0000004946487389 */ /* 0x000024000008004a */
[----:B01234-:R-:W-:Y:S05]  /*32c0*/  ENDCOLLECTIVE ;  /* 0x000000000000791b */ /* 0x01ffea0003800000 */
.L_x_32696:
[----:B------:R-:W-:Y:S05]  /*32d0*/  BSYNC B1 ;  /* 0x0000000000017941 */ /* 0x000fea0003800000 */
.L_x_32695:
[----:B------:R-:W-:Y:S05]  /*32e0*/  BRA `(.L_x_32697) ;  /* 0xffffffec00747947 */ /* 0x000fea000383ffff */
.L_x_32654:
[----:B------:R-:W-:Y:S01]  /*32f0*/  BSSY B1, `(.L_x_32698) ;  /* 0x0000007000017945 */ /* 0x000fe20003800000 */
[----:B------:R-:W-:Y:S01]  /*3300*/  MOV R73, R10 ;  /* 0x0000000a00497202 */ /* 0x000fe20000000f00 */
[----:B------:R-:W-:Y:S02]  /*3310*/  IMAD.MOV.U32 R74, RZ, RZ, 0x1f ;  /* 0x0000001fff4a7424 */ /* 0x000fe400078e00ff */
[----:B------:R-:W-:-:S07]  /*3320*/  IMAD.MOV.U32 R71, RZ, RZ, -0x1 ;  /* 0xffffffffff477424 */ /* 0x000fce00078e00ff */
[----:B01234-:R-:W-:Y:S05]  /*3330*/  WARPSYNC.COLLECTIVE R71, `(.L_x_32699) ;  /* 0x0000000047087348 */ /* 0x01ffea0003c00000 */
[----:B------:R0:W0:Y:S02]  /*3340*/  SHFL.IDX P4, R72, R70, R73, R74 ;  /* 0x0000004946487389 */ /* 0x000024000008004a */
[----:B01234-:R-:W-:Y:S05]  /*3350*/  ENDCOLLECTIVE ;  /* 0x000000000000791b */ /* 0x01ffea0003800000 */
.L_x_32699:
[----:B------:R-:W-:Y:S05]  /*3360*/  BSYNC B1 ;  /* 0x0000000000017941 */ /* 0x000fea0003800000 */
.L_x_32698:
[----:B------:R-:W-:Y:S01]  /*3370*/  MOV R71, R72 ;  /* 0x0000004800477202 */ /* 0x000fe20000000f00 */
[----:B------:R-:W-:Y:S06]  /*3380*/  BRA `(.L_x_32700) ;  /* 0xffffffec00647947 */ /* 0x000fec000383ffff */
.L_x_32656:
[----:B------:R-:W-:Y:S01]  /*3390*/  BSSY B1, `(.L_x_32701) ;  /* 0x0000007000017945 */ /* 0x000fe20003800000 */
[----:B------:R-:W-:Y:S01]  /*33a0*/  IMAD.MOV.U32 R73, RZ, RZ, R11 ;  /* 0x000000ffff497224 */ /* 0x000fe200078e000b */
[----:B------:R-:W-:Y:S01]  /*33b0*/  MOV R71, 0xffffffff ;  /* 0xffffffff00477802 */ /* 0x000fe20000000f00 */
[----:B------:R-:W-:-:S07]  /*33c0*/  IMAD.MOV.U32 R74, RZ, RZ, 0x1f ;  /* 0x0000001fff4a7424 */ /* 0x000fce00078e00ff */
[----:B01234-:R-:W-:Y:S05]  /*33d0*/  WARPSYNC.COLLECTIVE R71, `(.L_x_32702) ;  /* 0x0000000047087348 */ /* 0x01ffea0003c00000 */
[----:B------:R0:W0:Y:S02]  /*33e0*/  SHFL.IDX P4, R72, R70, R73, R74 ;  /* 0x0000004946487389 */ /* 0x000024000008004a */
[----:B01234-:R-:W-:Y:S05]  /*33f0*/  ENDCOLLECTIVE ;  /* 0x000000000000791b */ /* 0x01ffea0003800000 */
.L_x_32702:
[----:B------:R-:W-:Y:S05]  /*3400*/  BSYNC B1 ;  /* 0x0000000000017941 */ /* 0x000fea0003800000 */
.L_x_32701:
[----:B------:R-:W-:Y:S05]  /*3410*/  BRA `(.L_x_32703) ;  /* 0xffffffec00587947 */ /* 0x000fea000383ffff */
.L_x_32658:
[----:B------:R-:W-:Y:S01]  /*3420*/  BSSY B1, `(.L_x_32704) ;  /* 0x0000007000017945 */ /* 0x000fe20003800000 */
[----:B------:R-:W-:Y:S01]  /*3430*/  IMAD.MOV.U32 R73, RZ, RZ, R12 ;  /* 0x000000ffff497224 */ /* 0x000fe200078e000c */
[----:B------:R-:W-:Y:S01]  /*3440*/  MOV R71, 0xffffffff ;  /* 0xffffffff00477802 */ /* 0x000fe20000000f00 */
[----:B------:R-:W-:-:S07]  /*3450*/  IMAD.MOV.U32 R74, RZ, RZ, 0x1f ;  /* 0x0000001fff4a7424 */ /* 0x000fce00078e00ff */
[----:B01234-:R-:W-:Y:S05]  /*3460*/  WARPSYNC.COLLECTIVE R71, `(.L_x_32705) ;  /* 0x0000000047087348 */ /* 0x01ffea0003c00000 */
[----:B------:R0:W0:Y:S02]  /*3470*/  SHFL.IDX P4, R72, R70, R73, R74 ;  /* 0x0000004946487389 */ /* 0x000024000008004a */
[----:B01234-:R-:W-:Y:S05]  /*3480*/  ENDCOLLECTIVE ;  /* 0x000000000000791b */ /* 0x01ffea0003800000 */
.L_x_32705:
[----:B------:R-:W-:Y:S05]  /*3490*/  BSYNC B1 ;  /* 0x0000000000017941 */ /* 0x000fea0003800000 */
.L_x_32704:
[----:B------:R-:W-:Y:S01]  /*34a0*/  IMAD.MOV.U32 R71, RZ, RZ, R72 ;  /* 0x000000ffff477224 */ /* 0x000fe200078e0048 */
[----:B------:R-:W-:Y:S06]  /*34b0*/  BRA `(.L_x_32706) ;  /* 0xffffffec00487947 */ /* 0x000fec000383ffff */
.L_x_32660:
[----:B------:R-:W-:Y:S01]  /*34c0*/  HFMA2 R74, -RZ, RZ, 0, 1.847743988037109375e-06 ;  /* 0x0000001fff4a7431 */ /* 0x000fe200000001ff */
[----:B------:R-:W-:Y:S01]  /*34d0*/  BSSY B1, `(.L_x_32707) ;  /* 0x0000006000017945 */ /* 0x000fe20003800000 */
[----:B------:R-:W-:Y:S02]  /*34e0*/  IMAD.MOV.U32 R73, RZ, RZ, R13 ;  /* 0x000000ffff497224 */ /* 0x000fe400078e000d */
[----:B------:R-:W-:-:S07]  /*34f0*/  IMAD.MOV.U32 R71, RZ, RZ, -0x1 ;  /* 0xffffffffff477424 */ /* 0x000fce00078e00ff */
[----:B01234-:R-:W-:Y:S05]  /*3500*/  WARPSYNC.COLLECTIVE R71, `(.L_x_32708) ;  /* 0x0000000047087348 */ /* 0x01ffea0003c00000 */
[----:B------:R0:W0:Y:S02]  /*3510*/  SHFL.IDX P4, R72, R70, R73, R74 ;  /* 0x0000004946487389 */ /* 0x000024000008004a */
[----:B01234-:R-:W-:Y:S05]  /*3520*/  ENDCOLLECTIVE ;  /* 0x000000000000791b */ /* 0x01ffea0003800000 */
.L_x_32708:
[----:B------:R-:W-:Y:S05]  /*3530*/  BSYNC B1 ;  /* 0x0000000000017941 */ /* 0x000fea0003800000 */
.L_x_32707:
[----:B------:R-:W-:Y:S05]  /*3540*/  BRA `(.L_x_32709) ;  /* 0xffffffec003c7947 */ /* 0x000fea000383ffff */
.L_x_32662:
[----:B------:R-:W-:Y:S01]  /*3550*/  BSSY B1, `(.L_x_32710) ;  /* 0x0000007000017945 */ /* 0x000fe20003800000 */
[----:B------:R-:W-:Y:S01]  /*3560*/  IMAD.MOV.U32 R73, RZ, RZ, R14 ;  /* 0x000000ffff497224 */ /* 0x000fe200078e000e */
[----:B------:R-:W-:Y:S01]  /*3570*/  MOV R74, 0x1f ;  /* 0x0000001f004a7802 */ /* 0x000fe20000000f00 */
[----:B------:R-:W-:-:S07]  /*3580*/  IMAD.MOV.U32 R71, RZ, RZ, -0x1 ;  /* 0xffffffffff477424 */ /* 0x000fce00078e00ff */
[----:B01234-:R-:W-:Y:S05]  /*3590*/  WARPSYNC.COLLECTIVE R71, `(.L_x_32711) ;  /* 0x0000000047087348 */ /* 0x01ffea0003c00000 */
[----:B------:R0:W0:Y:S02]  /*35a0*/  SHFL.IDX P4, R72, R70, R73, R74 ;  /* 0x0000004946487389 */ /* 0x000024000008004a */
[----:B01234-:R-:W-:Y:S05]  /*35b0*/  ENDCOLLECTIVE ;  /* 0x000000000000791b */ /* 0x01ffea0003800000 */
.L_x_32711:
[----:B------:R-:W-:Y:S05]  /*35c0*/  BSYNC B1 ;  /* 0x0000000000017941 */ /* 0x000fea0003800000 */
.L_x_32710:
[----:B------:R-:W-:Y:S05]  /*35d0*/  BRA `(.L_x_32712) ;  /* 0xffffffec00307947 */ /* 0x000fea000383ffff */
.L_x_32664:
[----:B------:R-:W-:Y:S01]  /*35e0*/  HFMA2 R74, -RZ, RZ, 0, 1.847743988037109375e-06 ;  /* 0x0000001fff4a7431 */ /* 0x000fe200000001ff */
[----:B------:R-:W-:Y:S01]  /*35f0*/  BSSY B1, `(.L_x_32713) ;  /* 0x0000006000017945 */ /* 0x000fe20003800000 */
[----:B------:R-:W-:Y:S02]  /*3600*/  IMAD.MOV.U32 R73, RZ, RZ, R15 ;  /* 0x000000ffff497224 */ /* 0x000fe400078e000f */
[----:B------:R-:W-:-:S07]  /*3610*/  IMAD.MOV.U32 R71, RZ, RZ, -0x1 ;  /* 0xffffffffff477424 */ /* 0x000fce00078e00ff */
[----:B01234-:R-:W-:Y:S05]  /*3620*/  WARPSYNC.COLLECTIVE R71, `(.L_x_32714) ;  /* 0x0000000047087348 */ /* 0x01ffea0003c00000 */
[----:B------:R0:W0:Y:S02]  /*3630*/  SHFL.IDX P4, R72, R70, R73, R74 ;  /* 0x0000004946487389 */ /* 0x000024000008004a */
[----:B01234-:R-:W-:Y:S05]  /*3640*/  ENDCOLLECTIVE ;  /* 0x000000000000791b */ /* 0x01ffea0003800000 */
.L_x_32714:
[----:B------:R-:W-:Y:S05]  /*3650*/  BSYNC B1 ;  /* 0x0000000000017941 */ /* 0x000fea0003800000 */
.L_x_32713:
[----:B------:R-:W-:Y:S01]  /*3660*/  IMAD.MOV.U32 R71, RZ, RZ, R72 ;  /* 0x000000ffff477224 */ /* 0x000fe200078e0048 */
[----:B------:R-:W-:Y:S06]  /*3670*/  BRA `(.L_x_32715) ;  /* 0xffffffec00207947 */ /* 0x000fec000383ffff */
.L_x_32666:
[----:B------:R-:W-:Y:S01]  /*3680*/  BSSY B1, `(.L_x_32716) ;  /* 0x0000007000017945 */ /* 0x000fe20003800000 */
[----:B------:R-:W-:Y:S01]  /*3690*/  MOV R73, R32 ;  /* 0x0000002000497202 */ /* 0x000fe20000000f00 */
[----:B------:R-:W-:Y:S02]  /*36a0*/  IMAD.MOV.U32 R74, RZ, RZ, 0x1f ;  /* 0x0000001fff4a7424 */ /* 0x000fe400078e00ff */
[----:B------:R-:W-:-:S07]  /*36b0*/  IMAD.MOV.U32 R71, RZ, RZ, -0x1 ;  /* 0xffffffffff477424 */ /* 0x000fce00078e00ff */
[----:B01234-:R-:W-:Y:S05]  /*36c0*/  WARPSYNC.COLLECTIVE R71, `(.L_x_32717) ;  /* 0x0000000047087348 */ /* 0x01ffea0003c00000 */
[----:B------:R0:W0:Y:S02]  /*36d0*/  SHFL.IDX P4, R72, R70, R73, R74 ;  /* 0x0000004946487389 */ /* 0x000024000008004a */
[----:B01234-:R-:W-:Y:S05]  /*36e0*/  ENDCOLLECTIVE ;  /* 0x000000000000791b */ /* 0x01ffea0003800000 */
.L_x_32717:
[----:B------:R-:W-:Y:S05]  /*36f0*/  BSYNC B1 ;  /* 0x0000000000017941 */ /* 0x000fea0003800000 */
.L_x_32716:
[----:B------:R-:W-:Y:S05]  /*3700*/  BRA `(.L_x_32718) ;  /* 0xffffffec00147947 */ /* 0x000fea000383ffff */
.L_x_32668:
[----:B------:R-:W-:Y:S01]  /*3710*/  BSSY B1, `(.L_x_32719) ;  /* 0x0000007000017945 */ /* 0x000fe20003800000 */
[----:B------:R-:W-:Y:S01]  /*3720*/  MOV R73, R33 ;  /* 0x0000002100497202 */ /* 0x000fe20000000f00 */
[----:B------:R-:W-:Y:S02]  /*3730*/  IMAD.MOV.U32 R74, RZ, RZ, 0x1f ;  /* 0x0000001fff4a7424 */ /* 0x000fe400078e00ff */
[----:B------:R-:W-:-:S07]  /*3740*/  IMAD.MOV.U32 R71, RZ, RZ, -0x1 ;  /* 0xffffffffff477424 */ /* 0x000fce00078e00ff */
[----:B01234-:R-:W-:Y:S05]  /*3750*/  WARPSYNC.COLLECTIVE R71, `(.L_x_32720) ;  /* 0x0000000047087348 */ /* 0x01ffea0003c00000 */
[----:B------:R0:W0:Y:S02]  /*3760*/  SHFL.IDX P4, R72, R70, R73, R74 ;  /* 0x0000004946487389 */ /* 0x000024000008004a */
[----:B01234-:R-:W-:Y:S05]  /*3770*/  ENDCOLLECTIVE ;  /* 0x000000000000791b */ /* 0x01ffea0003800000 */
.L_x_32720:
[----:B------:R-:W-:Y:S05]  /*3780*/  BSYNC B1 ;  /* 0x0000000000017941 */ /* 0x000fea0003800000 */
.L_x_32719:
[----:B------:R-:W-:Y:S01]  /*3790*/  MOV R71, R72 ;  /* 0x0000004800477202 */ /* 0x000fe20000000f00 */
[----:B------:R-:W-:Y:S06]  /*37a0*/  BRA `(.L_x_32721) ;  /* 0xffffffec00047947 */ /* 0x000fec000383ffff */
.L_x_32670:
[----:B------:R-:W-:Y:S01]  /*37b0*/  BSSY B1, `(.L_x_32722) ;  /* 0x0000007000017945 */ /* 0x000fe20003800000 */
[----:B------:R-:W-:Y:S01]  /*37c0*/  IMAD.MOV.U32 R73, RZ, RZ, R34 ;  /* 0x000000ffff497224 */ /* 0x000fe200078e0022 */
[----:B------:R-:W-:Y:S01]  /*37d0*/  MOV R71, 0xffffffff ;  /* 0xffffffff00477802 */ /* 0x000fe20000000f00 */
[----:B------:R-:W-:-:S07]  /*37e0*/  IMAD.MOV.U32 R74, RZ, RZ, 0x1f ;  /* 0x0000001fff4a7424 */ /* 0x000fce00078e00ff */
[----:B01234-:R-:W-:Y:S05]  /*37f0*/  WARPSYNC.COLLECTIVE R71, `(.L_x_32723) ;  /* 0x0000000047087348 */ /* 0x01ffea0003c00000 */
[----:B------:R0:W0:Y:S02]  /*3800*/  SHFL.IDX P4, R72, R70, R73, R74 ;  /* 0x0000004946487389 */ /* 0x000024000008004a */
[----:B01234-:R-:W-:Y:S05]  /*3810*/  ENDCOLLECTIVE ;  /* 0x000000000000791b */ /* 0x01ffea0003800000 */
.L_x_32723:
[----:B------:R-:W-:Y:S05]  /*3820*/  BSYNC B1 ;  /* 0x0000000000017941 */ /* 0x000fea0003800000 */
.L_x_32722:
[----:B------:R-:W-:Y:S01]  /*3830*/  IMAD.MOV.U32 R71, RZ, RZ, R72 ;  /* 0x000000ffff477224 */ /* 0x000fe200078e0048 */
[----:B------:R-:W-:Y:S06]  /*3840*/  BRA `(.L_x_32724) ;  /* 0xffffffe800f47947 */ /* 0x000fec000383ffff */
.L_x_32672:
[----:B------:R-:W-:Y:S01]  /*3850*/  HFMA2 R74, -RZ, RZ, 0, 1.847743988037109375e-06 ;  /* 0x0000001fff4a7431 */ /* 0x000fe200000001ff */
[----:B------:R-:W-:Y:S01]  /*3860*/  BSSY B1, `(.L_x_32725) ;  /* 0x0000006000017945 */ /* 0x000fe20003800000 */
[----:B------:R-:W-:Y:S02]  /*3870*/  IMAD.MOV.U32 R73, RZ, RZ, R35 ;  /* 0x000000ffff497224 */ /* 0x000fe400078e0023 */
[----:B------:R-:W-:-:S07]  /*3880*/  IMAD.MOV.U32 R71, RZ, RZ, -0x1 ;  /* 0xffffffffff477424 */ /* 0x000fce00078e00ff */
[----:B01234-:R-:W-:Y:S05]  /*3890*/  WARPSYNC.COLLECTIVE R71, `(.L_x_32726) ;  /* 0x0000000047087348 */ /* 0x01ffea0003c00000 */
[----:B------:R0:W0:Y:S02]  /*38a0*/  SHFL.IDX P4, R72, R70, R73, R74 ;  /* 0x0000004946487389 */ /* 0x000024000008004a */
[----:B01234-:R-:W-:Y:S05]  /*38b0*/  ENDCOLLECTIVE ;  /* 0x000000000000791b */ /* 0x01ffea0003800000 */
.L_x_32726:
[----:B------:R-:W-:Y:S05]  /*38c0*/  BSYNC B1 ;  /* 0x0000000000017941 */ /* 0x000fea0003800000 */
.L_x_32725:
[----:B------:R-:W-:Y:S01]  /*38d0*/  IMAD.MOV.U32 R70, RZ, RZ, R72 ;  /* 0x000000ffff467224 */ /* 0x000fe200078e0048 */
[----:B------:R-:W-:Y:S06]  /*38e0*/  BRA `(.L_x_32727) ;  /* 0xffffffe800e47947 */ /* 0x000fec000383ffff */
        .weak           $__internal_662_$__cuda_sm20_div_s16
        .type           $__internal_662_$__cuda_sm20_div_s16,@function
        .size           $__internal_662_$__cuda_sm20_div_s16,(.L_x_39165 - $__internal_662_$__cuda_sm20_div_s16)
$__internal_662_$__cuda_sm20_div_s16:
        /* <DEDUP_REMOVED lines=25> */
[----:B------:R-:W-:Y:S05]  /*3a80*/  RET.REL.NODEC R16 `(_Z9cuda_gemmIiLi128ELi1ELi1ELi128ELi128ELi128ELi64ELi1ELi0EEviiiPT_S1_S1_iii) ;  /* 0xffffffc4105c7950 */ /* 0x000fea0003c3ffff */
.L_x_32728:
        /* <DEDUP_REMOVED lines=15> */
.L_x_39165:


//--------------------- .text._Z9cuda_gemmIiLi128ELi1ELi1ELi128ELi128ELi128ELi64ELi0ELi1EEviiiPT_S1_S1_iii --------------------------
	.section	.text._Z9cuda_gemmIiLi128ELi1ELi1ELi128ELi128ELi128ELi64ELi0ELi1EEviiiPT_S1_S1_iii,"ax",@progbits
	.align	128
        .global         _Z9cuda_gemmIiLi128ELi1ELi1ELi128ELi128ELi128ELi64ELi0ELi1EEviiiPT_S1_S1_iii
        .type           _Z9cuda_gemmIiLi128ELi1ELi1ELi128ELi128ELi128ELi64ELi0ELi1EEviiiPT_S1_S1_iii,@function
        .size           _Z9cuda_gemmIiLi128ELi1ELi1ELi128ELi128ELi128ELi64ELi0ELi1EEviiiPT_S1_S1_iii,(.L_x_39889 - _Z9cuda_gemmIiLi128ELi1ELi1ELi128ELi128ELi128ELi64ELi0ELi1EEviiiPT_S1_S1_iii)
        .other          _Z9cuda_gemmIiLi128ELi1ELi1ELi128ELi128ELi128ELi64ELi0ELi1EEviiiPT_S1_S1_iii,@"STO_CUDA_ENTRY STV_DEFAULT"
_Z9cuda_gemmIiLi128ELi1ELi1ELi128ELi128ELi128ELi64ELi0ELi1EEviiiPT_S1_S1_iii:
.text._Z9cuda_gemmIiLi128ELi1ELi1ELi128ELi128ELi128ELi64ELi0ELi1EEviiiPT_S1_S1_iii:
[----:B------:R-:W-:Y:S08]  /*0000*/  LDC R1, c[0x0][0x37c] ;  /* 0x0000df00ff017b82 */ /* 0x000ff00000000800 */
[----:B------:R-:W0:Y:S08]  /*0010*/  S2UR UR6, SR_CTAID.Y ;  /* 0x00000000000679c3 */ /* 0x000e300000002600 */
[----:B------:R-:W0:Y:S02]  /*0020*/  LDC R0, c[0x0][0x374] ;  /* 0x0000dd00ff007b82 */ /* 0x000e240000000800 */
[----:B0-----:R-:W-:-:S13]  /*0030*/  ISETP.LE.U32.AND P0, PT, R0, UR6, PT ;  /* 0x0000000600007c0c */ /* 0x001fda000bf03070 */
[----:B------:R-:W-:Y:S05]  /*0040*/  @P0 EXIT ;  /* 0x000000000000094d */ /* 0x000fea0003800000 */
[----:B------:R-:W0:Y:S01]  /*0050*/  S2R R25, SR_TID.X ;  /* 0x0000000000197919 */ /* 0x000e220000002100 */
[----:B------:R-:W1:Y:S01]  /*0060*/  LDC R0, c[0x0][0x388] ;  /* 0x0000e200ff007b82 */ /* 0x000e620000000800 */
[----:B------:R-:W2:Y:S01]  /*0070*/  LDCU UR7, c[0x0][0x360] ;  /* 0x00006c00ff0777ac */ /* 0x000ea20008000800 */
[----:B------:R-:W-:Y:S01]  /*0080*/  BSSY.RECONVERGENT B0, `(.L_x_32729) ;  /* 0x000004b000007945 */ /* 0x000fe20003800200 */
[----:B------:R-:W3:Y:S01]  /*0090*/  S2R R2, SR_CTAID.X ;  /* 0x0000000000027919 */ /* 0x000ee20000002500 */
[----:B------:R-:W4:Y:S01]  /*00a0*/  S2R R23, SR_CTAID.Z ;  /* 0x0000000000177919 */ /* 0x000f220000002700 */
[----:B--2---:R-:W-:Y:S01]  /*00b0*/  USHF.L.U32 UR4, UR7, 0x2, URZ ;  /* 0x0000000207047899 */ /* 0x004fe200080006ff */
[----:B-1----:R-:W-:-:S04]  /*00c0*/  LEA.HI R3, R0, R0, RZ, 0x1 ;  /* 0x0000000000037211 */ /* 0x002fc800078f08ff */
[----:B------:R-:W-:Y:S02]  /*00d0*/  SHF.R.S32.HI R3, RZ, 0x1, R3 ;  /* 0x00000001ff037819 */ /* 0x000fe40000011403 */
[C---:B0-----:R-:W-:Y:S01]  /*00e0*/  ISETP.GT.U32.AND P0, PT, R25.reuse, 0x3f, PT ;  /* 0x0000003f1900780c */ /* 0x041fe20003f04070 */
[----:B------:R-:W-:Y:S01]  /*00f0*/  IMAD.SHL.U32 R7, R25, 0x4, RZ ;  /* 0x0000000419077824 */ /* 0x000fe200078e00ff */
[----:B------:R-:W-:Y:S02]  /*0100*/  SHF.R.U32.HI R26, RZ, 0x1, R25 ;  /* 0x00000001ff1a7819 */ /* 0x000fe40000011619 */
[----:B---3--:R-:W-:Y:S02]  /*0110*/  SHF.R.U32.HI R24, RZ, 0x1, R2 ;  /* 0x00000001ff187819 */ /* 0x008fe40000011602 */
[----:B------:R-:W-:Y:S01]  /*0120*/  LOP3.LUT R2, R2, 0x1, RZ, 0xc0, !PT ;  /* 0x0000000102027812 */ /* 0x000fe200078ec0ff */
[----:B----4-:R-:W-:Y:S01]  /*0130*/  IMAD.SHL.U32 R23, R23, 0x40, RZ ;  /* 0x0000004017177824 */ /* 0x010fe200078e00ff */
[----:B------:R-:W-:-:S03]  /*0140*/  LOP3.LUT R20, R25, 0x1, RZ, 0xc0, !PT ;  /* 0x0000000119147812 */ /* 0x000fc600078ec0ff */
[----:B------:R-:W-:Y:S02]  /*0150*/  IMAD R22, R2, R3, RZ ;  /* 0x0000000302167224 */ /* 0x000fe400078e02ff */
[----:B------:R-:W-:Y:S05]  /*0160*/  @P0 BRA `(.L_x_32730) ;  /* 0x0000000000f00947 */ /* 0x000fea0003800000 */
        /* <DEDUP_REMOVED lines=38> */
.L_x_32733:
[----:B------:R-:W-:Y:S01]  /*03d0*/  IMAD R4, R3, 0x4, R6 ;  /* 0x0000000403047824 */ /* 0x000fe200078e0206 */
[----:B------:R-:W-:Y:S01]  /*03e0*/  IADD3 R5, PT, PT, R5, 0x1, RZ ;  /* 0x0000000105057810 */ /* 0x000fe20007ffe0ff */
[----:B------:R-:W-:-:S03]  /*03f0*/  VIADD R3, R3, UR7 ;  /* 0x0000000703037c36 */ /* 0x000fc60008000000 */
[----:B------:R0:W-:Y:S01]  /*0400*/  STS [R4], RZ ;  /* 0x000000ff04007388 */ /* 0x0001e20000000800 */
[----:B------:R-:W-:-:S13]  /*0410*/  ISETP.NE.AND P0, PT, R5, R8, PT ;  /* 0x000000080500720c */ /* 0x000fda0003f05270 */
[----:B0-----:R-:W-:Y:S05]  /*0420*/  @P0 BRA `(.L_x_32733) ;  /* 0xfffffffc00e80947 */ /* 0x001fea000383ffff */
.L_x_32732:
[----:B------:R-:W-:Y:S05]  /*0430*/  BSYNC.RECONVERGENT B1 ;  /* 0x0000000000017941 */ /* 0x000fea0003800200 */
.L_x_32731:
[----:B------:R-:W-:Y:S05]  /*0440*/  @!P1 BRA `(.L_x_32730) ;  /* 0x0000000000389947 */ /* 0x000fea0003800000 */
[----:B------:R-:W0:Y:S01]  /*0450*/  S2R R5, SR_CgaCtaId ;  /* 0x0000000000057919 */ /* 0x000e220000008800 */
[----:B------:R-:W-:-:S05]  /*0460*/  MOV R4, 0x400 ;  /* 0x0000040000047802 */ /* 0x000fca0000000f00 */
[----:B------:R-:W-:-:S05]  /*0470*/  VIADD R4, R4, 0x900 ;  /* 0x0000090004047836 */ /* 0x000fca0000000000 */
[----:B0-----:R-:W-:-:S07]  /*0480*/  LEA R6, R5, R4, 0x18 ;  /* 0x0000000405067211 */ /* 0x001fce00078ec0ff */
.L_x_32734:
        /* <DEDUP_REMOVED lines=10> */
.L_x_32730:
[----:B------:R-:W-:Y:S05]  /*0530*/  BSYNC.RECONVERGENT B0 ;  /* 0x0000000000007941 */ /* 0x000fea0003800200 */
.L_x_32729:
        /* <DEDUP_REMOVED lines=8> */
[----:B------:R-:W-:-:S04]  /*05c0*/  SEL R6, RZ, 0x1, P0 ;  /* 0x00000001ff067807 */ /* 0x000fc80000000000 */
[----:B------:R-:W-:Y:S01]  /*05d0*/  IADD3 R3, PT, PT, R3, -R10, -R6 ;  /* 0x8000000a03037210 */ /* 0x000fe20007ffe806 */
[----:B0-----:R-:W0:Y:S02]  /*05e0*/  MUFU.RCP R8, R8 ;  /* 0x0000000800087308 */ /* 0x001e240000001000 */
[----:B0-----:R-:W-:-:S06]  /*05f0*/  VIADD R4, R8, 0xffffffe ;  /* 0x0ffffffe08047836 */ /* 0x001fcc0000000000 */
[----:B------:R0:W2:Y:S02]  /*0600*/  F2I.FTZ.U32.TRUNC.NTZ R5, R4 ;  /* 0x0000000400057305 */ /* 0x0000a4000021f000 */
[----:B0-----:R-:W-:Y:S02]  /*0610*/  IMAD.MOV.U32 R4, RZ, RZ, RZ ;  /* 0x000000ffff047224 */ /* 0x001fe400078e00ff */
[----:B--2---:R-:W-:-:S04]  /*0620*/  IMAD R9, R9, R5, RZ ;  /* 0x0000000509097224 */ /* 0x004fc800078e02ff */
[----:B------:R-:W-:Y:S02]  /*0630*/  IMAD.HI.U32 R8, R5, R9, R4 ;  /* 0x0000000905087227 */ /* 0x000fe400078e0004 */
[----:B------:R-:W0:Y:S04]  /*0640*/  S2R R9, SR_CgaCtaId ;  /* 0x0000000000097919 */ /* 0x000e280000008800 */
[----:B------:R-:W-:-:S04]  /*0650*/  IMAD.HI.U32 R5, R8, R3, RZ ;  /* 0x0000000308057227 */ /* 0x000fc800078e00ff */
[----:B------:R-:W-:-:S04]  /*0660*/  IMAD.MOV R4, RZ, RZ, -R5 ;  /* 0x000000ffff047224 */ /* 0x000fc800078e0a05 */
[----:B------:R-:W-:Y:S01]  /*0670*/  IMAD R3, R4, UR4, R3 ;  /* 0x0000000404037c24 */ /* 0x000fe2000f8e0203 */
[----:B------:R-:W-:-:S04]  /*0680*/  MOV R4, 0x400 ;  /* 0x0000040000047802 */ /* 0x000fc80000000f00 */
[----:B------:R-:W-:-:S13]  /*0690*/  ISETP.GE.U32.AND P0, PT, R3, UR4, PT ;  /* 0x0000000403007c0c */ /* 0x000fda000bf06070 */
[----:B------:R-:W-:Y:S01]  /*06a0*/  @P0 IADD3 R3, PT, PT, R3, -UR4, RZ ;  /* 0x8000000403030c10 */ /* 0x000fe2000fffe0ff */
[----:B------:R-:W-:Y:S01]  /*06b0*/  @P0 VIADD R5, R5, 0x1 ;  /* 0x0000000105050836 */ /* 0x000fe20000000000 */
[----:B------:R-:W-:Y:S02]  /*06c0*/  PLOP3.LUT P0, PT, PT, PT, PT, 0x80, 0x8 ;  /* 0x000000000008781c */ /* 0x000fe40003f0f070 */
[----:B------:R-:W-:Y:S01]  /*06d0*/  ISETP.GE.U32.AND P1, PT, R3, UR4, PT ;  /* 0x0000000403007c0c */ /* 0x000fe2000bf26070 */
[----:B------:R-:W-:-:S04]  /*06e0*/  IMAD.SHL.U32 R3, R24, 0x80, RZ ;  /* 0x0000008018037824 */ /* 0x000fc800078e00ff */
[----:B------:R-:W-:Y:S01]  /*06f0*/  IMAD R8, R0, UR6, R3 ;  /* 0x0000000600087c24 */ /* 0x000fe2000f8e0203 */
[----:B------:R-:W-:Y:S01]  /*0700*/  LOP3.LUT R3, R25, 0xf, RZ, 0xc0, !PT ;  /* 0x0000000f19037812 */ /* 0x000fe200078ec0ff */
[----:B------:R-:W-:Y:S01]  /*0710*/  VIADD R0, R4, 0x880 ;  /* 0x0000088004007836 */ /* 0x000fe20000000000 */
[----:B0-----:R-:W-:Y:S01]  /*0720*/  LEA R4, R9, R4, 0x18 ;  /* 0x0000000409047211 */ /* 0x001fe200078ec0ff */
[----:B------:R-:W-:Y:S01]  /*0730*/  IMAD.IADD R21, R23, 0x1, R8 ;  /* 0x0000000117157824 */ /* 0x000fe200078e0208 */
[----:B------:R-:W-:Y:S02]  /*0740*/  LEA R2, R2, R3, 0x6 ;  /* 0x0000000302027211 */ /* 0x000fe400078e30ff */
[----:B------:R-:W-:Y:S01]  /*0750*/  LEA R9, R9, R0, 0x18 ;  /* 0x0000000009097211 */ /* 0x000fe200078ec0ff */
[--C-:B------:R-:W-:Y:S01]  /*0760*/  IMAD R11, R26, 0x84, R4.reuse ;  /* 0x000000841a0b7824 */ /* 0x100fe200078e0204 */
[----:B------:R-:W-:Y:S01]  /*0770*/  @P1 IADD3 R5, PT, PT, R5, 0x1, RZ ;  /* 0x0000000105051810 */ /* 0x000fe20007ffe0ff */
[----:B------:R-:W-:Y:S01]  /*0780*/  IMAD R3, R3, 0x84, R4 ;  /* 0x0000008403037824 */ /* 0x000fe200078e0204 */
[----:B------:R-:W-:-:S02]  /*0790*/  @!P2 LOP3.LUT R5, RZ, UR4, RZ, 0x33, !PT ;  /* 0x00000004ff05ac12 */ /* 0x000fc4000f8e33ff */
[----:B------:R-:W-:-:S03]  /*07a0*/  SHF.R.U32.HI R4, RZ, 0x4, R25 ;  /* 0x00000004ff047819 */ /* 0x000fc60000011619 */
[----:B------:R-:W-:Y:S01]  /*07b0*/  IMAD.IADD R0, R6, 0x1, R5 ;  /* 0x0000000106007824 */ /* 0x000fe200078e0205 */
[C---:B------:R-:W-:Y:S01]  /*07c0*/  LEA R5, R20.reuse, R9, 0x6 ;  /* 0x0000000914057211 */ /* 0x040fe200078e30ff */
[----:B-1----:R-:W-:-:S07]  /*07d0*/  IMAD R6, R20, 0x40, R11 ;  /* 0x0000004014067824 */ /* 0x002fce00078e020b */
.L_x_32743:
[----:B------:R-:W-:Y:S01]  /*07e0*/  ISETP.GT.U32.AND P2, PT, R25, 0x7, PT ;  /* 0x000000071900780c */ /* 0x000fe20003f44070 */
[----:B------:R-:W-:Y:S01]  /*07f0*/  BSSY.RECONVERGENT B0, `(.L_x_32735) ;  /* 0x0000050000007945 */ /* 0x000fe20003800200 */
[----:B------:R-:W-:-:S11]  /*0800*/  PLOP3.LUT P1, PT, P0, PT, PT, 0x80, 0x8 ;  /* 0x000000000008781c */ /* 0x000fd6000072f070 */
[----:B01----:R-:W-:Y:S05]  /*0810*/  @P2 BRA `(.L_x_32736) ;  /* 0x0000000400342947 */ /* 0x003fea0003800000 */
[----:B------:R-:W0:Y:S01]  /*0820*/  LDC R27, c[0x0][0x360] ;  /* 0x0000d800ff1b7b82 */ /* 0x000e220000000800 */
[C---:B------:R-:W-:Y:S01]  /*0830*/  LOP3.LUT R17, R0.reuse, 0x3, RZ, 0xc0, !PT ;  /* 0x0000000300117812 */ /* 0x040fe200078ec0ff */
[----:B------:R-:W-:Y:S01]  /*0840*/  BSSY.RECONVERGENT B1, `(.L_x_32737) ;  /* 0x0000026000017945 */ /* 0x000fe20003800200 */
[----:B------:R-:W-:Y:S01]  /*0850*/  ISETP.GE.U32.AND P0, PT, R0, 0x3, PT ;  /* 0x000000030000780c */ /* 0x000fe20003f06070 */
[----:B------:R-:W-:Y:S01]  /*0860*/  IMAD.MOV.U32 R35, RZ, RZ, R7 ;  /* 0x000000ffff237224 */ /* 0x000fe200078e0007 */
[----:B------:R-:W-:Y:S02]  /*0870*/  ISETP.NE.AND P2, PT, R17, 0x3, PT ;  /* 0x000000031100780c */ /* 0x000fe40003f45270 */
[----:B0-----:R-:W-:-:S11]  /*0880*/  SHF.L.U32 R27, R27, 0x2, RZ ;  /* 0x000000021b1b7819 */ /* 0x001fd600000006ff */
[----:B------:R-:W-:Y:S05]  /*0890*/  @!P2 BRA `(.L_x_32738) ;  /* 0x000000000080a947 */ /* 0x000fea0003800000 */
[----:B------:R-:W0:Y:S01]  /*08a0*/  LDC R8, c[0x0][0x388] ;  /* 0x0000e200ff087b82 */ /* 0x000e220000000800 */
[----:B------:R-:W-:-:S07]  /*08b0*/  IMAD R9, R24, 0x80, R23 ;  /* 0x0000008018097824 */ /* 0x000fce00078e0217 */
[----:B------:R-:W1:Y:S01]  /*08c0*/  LDC.64 R12, c[0x0][0x390] ;  /* 0x0000e400ff0c7b82 */ /* 0x000e620000000a00 */
[----:B0-----:R-:W-:-:S04]  /*08d0*/  IMAD R9, R8, UR6, R9 ;  /* 0x0000000608097c24 */ /* 0x001fc8000f8e0209 */
[----:B------:R-:W-:-:S05]  /*08e0*/  IMAD.IADD R14, R9, 0x1, R28 ;  /* 0x00000001090e7824 */ /* 0x000fca00078e021c */
[----:B------:R-:W-:-:S05]  /*08f0*/  IADD3 R9, PT, PT, R7, R14, RZ ;  /* 0x0000000e07097210 */ /* 0x000fca0007ffe0ff */
[----:B-1----:R-:W-:-:S06]  /*0900*/  IMAD.WIDE R8, R9, 0x4, R12 ;  /* 0x0000000409087825 */ /* 0x002fcc00078e020c */
[----:B------:R-:W2:Y:S01]  /*0910*/  LDG.E.128 R8, desc[UR8][R8.64] ;  /* 0x0000000808087981 */ /* 0x000ea2000c1e1d00 */
[----:B------:R-:W0:Y:S01]  /*0920*/  S2UR UR5, SR_CgaCtaId ;  /* 0x00000000000579c3 */ /* 0x000e220000008800 */
[----:B------:R-:W-:Y:S01]  /*0930*/  UMOV UR4, 0x400 ;  /* 0x0000040000047882 */ /* 0x000fe20000000000 */
[----:B------:R-:W-:Y:S01]  /*0940*/  ISETP.NE.AND P2, PT, R17, RZ, PT ;  /* 0x000000ff1100720c */ /* 0x000fe20003f45270 */
        /* <DEDUP_REMOVED lines=8> */
[----:B0-----:R-:W-:Y:S01]  /*09d0*/  IMAD.IADD R9, R15, 0x1, R14 ;  /* 0x000000010f097824 */ /* 0x001fe200078e020e */
[----:B------:R-:W-:-:S03]  /*09e0*/  IADD3 R35, PT, PT, R27, R15, RZ ;  /* 0x0000000f1b237210 */ /* 0x000fc60007ffe0ff */
[----:B------:R-:W-:-:S08]  /*09f0*/  IMAD.WIDE R8, R9, 0x4, R12 ;  /* 0x0000000409087825 */ /* 0x000fd000078e020c */
[----:B------:R-:W-:-:S04]  /*0a00*/  @P2 IMAD.IADD R11, R35, 0x1, R14 ;  /* 0x00000001230b2824 */ /* 0x000fc800078e020e */
[----:B------:R-:W-:Y:S02]  /*0a10*/  @P2 IMAD.WIDE R12, R11, 0x4, R12 ;  /* 0x000000040b0c2825 */ /* 0x000fe400078e020c */
[----:B------:R-:W2:Y:S04]  /*0a20*/  LDG.E.128 R8, desc[UR8][R8.64] ;  /* 0x0000000808087981 */ /* 0x000ea8000c1e1d00 */
[----:B------:R-:W3:Y:S01]  /*0a30*/  @P2 LDG.E.128 R12, desc[UR8][R12.64] ;  /* 0x000000080c0c2981 */ /* 0x000ee2000c1e1d00 */
[----:B------:R-:W0:Y:S01]  /*0a40*/  LDC R17, c[0x0][0x360] ;  /* 0x0000d800ff117b82 */ /* 0x000e220000000800 */
[----:B------:R-:W-:Y:S01]  /*0a50*/  @P2 IMAD.IADD R35, R27, 0x1, R35 ;  /* 0x000000011b232824 */ /* 0x000fe200078e0223 */
[----:B0-----:R-:W-:-:S05]  /*0a60*/  LEA R16, R17, R16, 0x4 ;  /* 0x0000001011107211 */ /* 0x001fca00078e20ff */
[----:B------:R-:W-:Y:S01]  /*0a70*/  IMAD R17, R17, 0x10, R16 ;  /* 0x0000001011117824 */ /* 0x000fe200078e0210 */
[----:B--2---:R1:W-:Y:S04]  /*0a80*/  STS.128 [R16], R8 ;  /* 0x0000000810007388 */ /* 0x0043e80000000c00 */
[----:B---3--:R1:W-:Y:S02]  /*0a90*/  @P2 STS.128 [R17], R12 ;  /* 0x0000000c11002388 */ /* 0x0083e40000000c00 */
.L_x_32738:
[----:B------:R-:W-:Y:S05]  /*0aa0*/  BSYNC.RECONVERGENT B1 ;  /* 0x0000000000017941 */ /* 0x000fea0003800200 */
.L_x_32737:
[----:B------:R-:W-:Y:S05]  /*0ab0*/  @!P0 BRA `(.L_x_32736) ;  /* 0x00000000008c8947 */ /* 0x000fea0003800000 */
[----:B------:R-:W2:Y:S01]  /*0ac0*/  S2UR UR5, SR_CgaCtaId ;  /* 0x00000000000579c3 */ /* 0x000ea20000008800 */
[----:B------:R-:W-:Y:S01]  /*0ad0*/  UMOV UR4, 0x400 ;  /* 0x0000040000047882 */ /* 0x000fe20000000000 */
[----:B------:R-:W-:Y:S01]  /*0ae0*/  IADD3 R34, PT, PT, R28, R21, R35 ;  /* 0x000000151c227210 */ /* 0x000fe20007ffe023 */
[----:B------:R-:W-:-:S04]  /*0af0*/  UIADD3 UR4, UPT, UPT, UR4, 0x880, URZ ;  /* 0x0000088004047890 */ /* 0x000fc8000fffe0ff */
[----:B------:R-:W-:Y:S01]  /*0b00*/  IMAD.IADD R32, R27, 0x1, R34 ;  /* 0x000000011b207824 */ /* 0x000fe200078e0222 */
[----:B------:R-:W3:Y:S01]  /*0b10*/  LDC R29, c[0x0][0x360] ;  /* 0x0000d800ff1d7b82 */ /* 0x000ee20000000800 */
[----:B--2---:R-:W-:-:S06]  /*0b20*/  ULEA UR4, UR5, UR4, 0x18 ;  /* 0x0000000405047291 */ /* 0x004fcc000f8ec0ff */
[----:B------:R-:W-:Y:S01]  /*0b30*/  LEA R33, R35, UR4, 0x2 ;  /* 0x0000000423217c11 */ /* 0x000fe2000f8e10ff */
[C---:B---3--:R-:W-:Y:S01]  /*0b40*/  IMAD R30, R29.reuse, 0xc, R34 ;  /* 0x0000000c1d1e7824 */ /* 0x048fe200078e0222 */
[----:B------:R-:W-:-:S07]  /*0b50*/  LEA R31, R29, R34, 0x3 ;  /* 0x000000221d1f7211 */ /* 0x000fce00078e18ff */
.L_x_32739:
[----:B-12---:R-:W0:Y:S02]  /*0b60*/  LDC.64 R12, c[0x0][0x390] ;  /* 0x0000e400ff0c7b82 */ /* 0x006e240000000a00 */
[----:B0-----:R-:W-:-:S06]  /*0b70*/  IMAD.WIDE R8, R34, 0x4, R12 ;  /* 0x0000000422087825 */ /* 0x001fcc00078e020c */
[----:B------:R-:W2:Y:S01]  /*0b80*/  LDG.E.128 R8, desc[UR8][R8.64] ;  /* 0x0000000808087981 */ /* 0x000ea2000c1e1d00 */
[----:B------:R-:W-:-:S04]  /*0b90*/  IMAD.WIDE R14, R32, 0x4, R12 ;  /* 0x00000004200e7825 */ /* 0x000fc800078e020c */
[----:B------:R-:W-:-:S06]  /*0ba0*/  IMAD.WIDE R16, R30, 0x4, R12 ;  /* 0x000000041e107825 */ /* 0x000fcc00078e020c */
[----:B------:R-:W3:Y:S04]  /*0bb0*/  LDG.E.128 R16, desc[UR8][R16.64] ;  /* 0x0000000810107981 */ /* 0x000ee8000c1e1d00 */
[----:B--2---:R0:W-:Y:S04]  /*0bc0*/  STS.128 [R33], R8 ;  /* 0x0000000821007388 */ /* 0x0041e80000000c00 */
[----:B0-----:R0:W2:Y:S02]  /*0bd0*/  LDG.E.128 R8, desc[UR8][R14.64] ;  /* 0x000000080e087981 */ /* 0x0010a4000c1e1d00 */
[----:B0-----:R-:W-:-:S06]  /*0be0*/  IMAD.WIDE R14, R31, 0x4, R12 ;  /* 0x000000041f0e7825 */ /* 0x001fcc00078e020c */
[----:B------:R-:W4:Y:S01]  /*0bf0*/  LDG.E.128 R12, desc[UR8][R14.64] ;  /* 0x000000080e0c7981 */ /* 0x000f22000c1e1d00 */
[C---:B------:R-:W-:Y:S01]  /*0c00*/  IMAD R36, R29.reuse, 0x10, R33 ;  /* 0x000000101d247824 */ /* 0x040fe200078e0221 */
[----:B------:R-:W-:Y:S02]  /*0c10*/  LEA R37, R29, R33, 0x5 ;  /* 0x000000211d257211 */ /* 0x000fe400078e28ff */
[----:B------:R-:W-:-:S04]  /*0c20*/  IADD3 R35, PT, PT, R27, R35, R27 ;  /* 0x000000231b237210 */ /* 0x000fc80007ffe01b */
[----:B------:R-:W-:-:S04]  /*0c30*/  IADD3 R35, PT, PT, R27, R35, R27 ;  /* 0x000000231b237210 */ /* 0x000fc80007ffe01b */
[----:B------:R-:W-:Y:S01]  /*0c40*/  ISETP.GE.U32.AND P0, PT, R35, 0x20, PT ;  /* 0x000000202300780c */ /* 0x000fe20003f06070 */
[C---:B------:R-:W-:Y:S01]  /*0c50*/  IMAD R30, R29.reuse, 0x10, R30 ;  /* 0x000000101d1e7824 */ /* 0x040fe200078e021e */
[C---:B------:R-:W-:Y:S01]  /*0c60*/  LEA R32, R29.reuse, R32, 0x4 ;  /* 0x000000201d207211 */ /* 0x040fe200078e20ff */
[C---:B------:R-:W-:Y:S02]  /*0c70*/  IMAD R31, R29.reuse, 0x10, R31 ;  /* 0x000000101d1f7824 */ /* 0x040fe400078e021f */
[C---:B------:R-:W-:Y:S01]  /*0c80*/  IMAD R34, R29.reuse, 0x10, R34 ;  /* 0x000000101d227824 */ /* 0x040fe200078e0222 */
[----:B--2---:R0:W-:Y:S02]  /*0c90*/  STS.128 [R36], R8 ;  /* 0x0000000824007388 */ /* 0x0041e40000000c00 */
[C---:B0-----:R-:W-:Y:S02]  /*0ca0*/  IMAD R36, R29.reuse, 0x30, R33 ;  /* 0x000000301d247824 */ /* 0x041fe400078e0221 */
[----:B----4-:R2:W-:Y:S04]  /*0cb0*/  STS.128 [R37], R12 ;  /* 0x0000000c25007388 */ /* 0x0105e80000000c00 */
[----:B---3--:R2:W-:Y:S01]  /*0cc0*/  STS.128 [R36], R16 ;  /* 0x0000001024007388 */ /* 0x0085e20000000c00 */
[----:B------:R-:W-:Y:S01]  /*0cd0*/  LEA R33, R29, R33, 0x6 ;  /* 0x000000211d217211 */ /* 0x000fe200078e30ff */
[----:B------:R-:W-:Y:S06]  /*0ce0*/  @!P0 BRA `(.L_x_32739) ;  /* 0xfffffffc009c8947 */ /* 0x000fec000383ffff */
.L_x_32736:
[----:B------:R-:W-:Y:S05]  /*0cf0*/  BSYNC.RECONVERGENT B0 ;  /* 0x0000000000007941 */ /* 0x000fea0003800200 */
.L_x_32735:
[----:B------:R-:W-:Y:S02]  /*0d00*/  HFMA2 R29, -RZ, RZ, 0, 0 ;  /* 0x00000000ff1d7431 */ /* 0x000fe400000001ff */
[----:B------:R-:W-:-:S07]  /*0d10*/  IMAD.IADD R28, R23, 0x1, R28 ;  /* 0x00000001171c7824 */ /* 0x000fce00078e021c */
.L_x_32742:
[----:B01----:R-:W0:Y:S01]  /*0d20*/  LDC.64 R8, c[0x0][0x398] ;  /* 0x0000e600ff087b82 */ /* 0x003e220000000a00 */
[----:B--2---:R-:W-:Y:S01]  /*0d30*/  IMAD.IADD R15, R2, 0x1, R29 ;  /* 0x00000001020f7824 */ /* 0x004fe200078e021d */
[----:B------:R-:W-:-:S07]  /*0d40*/  MOV R12, R4 ;  /* 0x00000004000c7202 */ /* 0x000fce0000000f00 */
.L_x_32740:
        /* <DEDUP_REMOVED lines=20> */
[----:B------:R-:W3:Y:S04]  /*0e90*/  LDS R30, [R6+0xc] ;  /* 0x00000c00061e7984 */ /* 0x000ee80000000800 */
[----:B------:R-:W-:Y:S04]  /*0ea0*/  LDS R35, [R6+0x10] ;  /* 0x0000100006237984 */ /* 0x000fe80000000800 */
[----:B------:R-:W4:Y:S04]  /*0eb0*/  LDS.128 R12, [R5+0x10] ;  /* 0x00001000050c7984 */ /* 0x000f280000000c00 */
[----:B------:R-:W5:Y:S04]  /*0ec0*/  LDS R32, [R6+0x14] ;  /* 0x0000140006207984 */ /* 0x000f680000000800 */
[----:B------:R-:W5:Y:S04]  /*0ed0*/  LDS R33, [R6+0x18] ;  /* 0x0000180006217984 */ /* 0x000f680000000800 */
[----:B------:R-:W-:Y:S01]  /*0ee0*/  LDS R31, [R6+0x20] ;  /* 0x00002000061f7984 */ /* 0x000fe20000000800 */
[----:B0-----:R-:W-:-:S03]  /*0ef0*/  IMAD R16, R8, R17, RZ ;  /* 0x0000001108107224 */ /* 0x001fc600078e02ff */
[----:B------:R-:W0:Y:S01]  /*0f00*/  LDS R8, [R6+0x1c] ;  /* 0x00001c0006087984 */ /* 0x000e220000000800 */
[----:B-1----:R-:W-:-:S04]  /*0f10*/  IMAD R9, R9, R18, R16 ;  /* 0x0000001209097224 */ /* 0x002fc800078e0210 */
[----:B--2---:R-:W-:Y:S02]  /*0f20*/  IMAD R9, R10, R19, R9 ;  /* 0x000000130a097224 */ /* 0x004fe400078e0209 */
[----:B------:R-:W1:Y:S02]  /*0f30*/  LDS.128 R16, [R5+0x20] ;  /* 0x0000200005107984 */ /* 0x000e640000000c00 */
[----:B---3--:R-:W-:Y:S02]  /*0f40*/  IMAD R9, R11, R30, R9 ;  /* 0x0000001e0b097224 */ /* 0x008fe400078e0209 */
[----:B------:R-:W2:Y:S02]  /*0f50*/  LDS R30, [R6+0x24] ;  /* 0x00002400061e7984 */ /* 0x000ea40000000800 */
[----:B----4-:R-:W-:Y:S02]  /*0f60*/  IMAD R9, R12, R35, R9 ;  /* 0x000000230c097224 */ /* 0x010fe400078e0209 */
[----:B------:R-:W-:Y:S02]  /*0f70*/  LDS R12, [R6+0x2c] ;  /* 0x00002c00060c7984 */ /* 0x000fe40000000800 */
[----:B-----5:R-:W-:-:S02]  /*0f80*/  IMAD R9, R13, R32, R9 ;  /* 0x000000200d097224 */ /* 0x020fc400078e0209 */
[----:B------:R-:W3:Y:S02]  /*0f90*/  LDS R13, [R6+0x28] ;  /* 0x00002800060d7984 */ /* 0x000ee40000000800 */
[----:B------:R-:W-:Y:S01]  /*0fa0*/  IMAD R9, R14, R33, R9 ;  /* 0x000000210e097224 */ /* 0x000fe200078e0209 */
[----:B------:R-:W4:Y:S01]  /*0fb0*/  @!P0 S2R R32, SR_CgaCtaId ;  /* 0x0000000000208919 */ /* 0x000f220000008800 */
[----:B------:R-:W-:Y:S02]  /*0fc0*/  LDS R14, [R6+0x34] ;  /* 0x00003400060e7984 */ /* 0x000fe40000000800 */
[----:B0-----:R-:W-:Y:S02]  /*0fd0*/  IMAD R33, R15, R8, R9 ;  /* 0x000000080f217224 */ /* 0x001fe400078e0209 */
[----:B------:R-:W-:Y:S04]  /*0fe0*/  LDS R15, [R6+0x30] ;  /* 0x00003000060f7984 */ /* 0x000fe80000000800 */
[----:B------:R-:W0:Y:S01]  /*0ff0*/  LDS.128 R8, [R5+0x30] ;  /* 0x0000300005087984 */ /* 0x000e220000000c00 */
[----:B-1----:R-:W-:-:S03]  /*1000*/  IMAD R33, R16, R31, R33 ;  /* 0x0000001f10217224 */ /* 0x002fc600078e0221 */
[----:B------:R-:W1:Y:S01]  /*1010*/  LDS R31, [R6+0x38] ;  /* 0x00003800061f7984 */ /* 0x000e620000000800 */
[----:B--2---:R-:W-:Y:S01]  /*1020*/  IMAD R17, R17, R30, R33 ;  /* 0x0000001e11117224 */ /* 0x004fe200078e0221 */
[----:B------:R-:W-:Y:S02]  /*1030*/  @!P0 MOV R30, 0x400 ;  /* 0x00000400001e8802 */ /* 0x000fe40000000f00 */
[----:B------:R-:W2:Y:S02]  /*1040*/  LDS R16, [R6+0x3c] ;  /* 0x00003c0006107984 */ /* 0x000ea40000000800 */
[----:B------:R-:W-:-:S04]  /*1050*/  @!P0 IADD3 R33, PT, PT, R30, 0x900, RZ ;  /* 0x000009001e218810 */ /* 0x000fc80007ffe0ff */
[----:B----4-:R-:W-:Y:S01]  /*1060*/  @!P0 LEA R32, R32, R33, 0x18 ;  /* 0x0000002120208211 */ /* 0x010fe200078ec0ff */
[----:B---3--:R-:W-:Y:S02]  /*1070*/  IMAD R13, R18, R13, R17 ;  /* 0x0000000d120d7224 */ /* 0x008fe400078e0211 */
[----:B------:R-:W-:Y:S02]  /*1080*/  IMAD.IADD R17, R26, 0x1, R29 ;  /* 0x000000011a117824 */ /* 0x000fe400078e021d */
[----:B------:R-:W-:-:S03]  /*1090*/  IMAD R12, R19, R12, R13 ;  /* 0x0000000c130c7224 */ /* 0x000fc600078e020d */
[----:B------:R-:W-:Y:S01]  /*10a0*/  @!P0 LEA R13, R17, R32, 0x2 ;  /* 0x00000020110d8211 */ /* 0x000fe200078e10ff */
[----:B0-----:R-:W-:-:S04]  /*10b0*/  IMAD R8, R8, R15, R12 ;  /* 0x0000000f08087224 */ /* 0x001fc800078e020c */
[----:B------:R-:W-:Y:S01]  /*10c0*/  @!P0 LDS R15, [R13] ;  /* 0x000000000d0f8984 */ /* 0x000fe20000000800 */
[----:B------:R-:W-:-:S04]  /*10d0*/  IMAD R8, R9, R14, R8 ;  /* 0x0000000e09087224 */ /* 0x000fc800078e0208 */
[----:B-1----:R-:W-:-:S04]  /*10e0*/  IMAD R8, R10, R31, R8 ;  /* 0x0000001f0a087224 */ /* 0x002fc800078e0208 */
[----:B--2---:R-:W-:-:S05]  /*10f0*/  IMAD R11, R11, R16, R8 ;  /* 0x000000100b0b7224 */ /* 0x004fca00078e0208 */
[----:B------:R-:W0:Y:S02]  /*1100*/  SHFL.DOWN PT, R8, R11, 0x1, 0x1e1f ;  /* 0x083e1f000b087f89 */ /* 0x000e2400000e0000 */
[----:B0-----:R-:W-:-:S05]  /*1110*/  @!P0 IADD3 R8, PT, PT, R15, R8, R11 ;  /* 0x000000080f088210 */ /* 0x001fca0007ffe00b */
[----:B------:R0:W-:Y:S02]  /*1120*/  @!P0 STS [R13], R8 ;  /* 0x000000080d008388 */ /* 0x0001e40000000800 */
.L_x_32741:
        /* <DEDUP_REMOVED lines=11> */
[----:B------:R-:W-:Y:S01]  /*11e0*/  VIADD R0, R25, UR7 ;  /* 0x0000000719007c36 */ /* 0x000fe20008000000 */
[----:B------:R-:W-:Y:S01]  /*11f0*/  ISETP.NE.U32.AND P2, PT, RZ, UR7, PT ;  /* 0x00000007ff007c0c */ /* 0x000fe2000bf45070 */
[----:B------:R-:W-:Y:S01]  /*1200*/  BSSY.RECONVERGENT B0, `(.L_x_32744) ;  /* 0x0000036000007945 */ /* 0x000fe20003800200 */
[----:B------:R-:W-:Y:S02]  /*1210*/  SHF.L.U32 R27, R27, 0x2, RZ ;  /* 0x000000021b1b7819 */ /* 0x000fe400000006ff */
[C---:B------:R-:W-:Y:S02]  /*1220*/  ISETP.GE.U32.AND P0, PT, R0.reuse, 0x40, PT ;  /* 0x000000400000780c */ /* 0x040fe40003f06070 */
[----:B------:R-:W-:Y:S02]  /*1230*/  VIMNMX.U32 R5, PT, PT, R0, 0x40, !PT ;  /* 0x0000004000057848 */ /* 0x000fe40007fe0000 */
[----:B------:R-:W-:-:S04]  /*1240*/  SEL R4, RZ, 0x1, P0 ;  /* 0x00000001ff047807 */ /* 0x000fc80000000000 */
[----:B------:R-:W-:Y:S01]  /*1250*/  IADD3 R5, PT, PT, R5, -R0, -R4 ;  /* 0x8000000005057210 */ /* 0x000fe20007ffe804 */
[----:B--2---:R-:W2:Y:S02]  /*1260*/  MUFU.RCP R6, R6 ;  /* 0x0000000600067308 */ /* 0x004ea40000001000 */
[----:B--2---:R-:W-:-:S06]  /*1270*/  VIADD R2, R6, 0xffffffe ;  /* 0x0ffffffe06027836 */ /* 0x004fcc0000000000 */
[----:B------:R2:W3:Y:S02]  /*1280*/  F2I.FTZ.U32.TRUNC.NTZ R3, R2 ;  /* 0x0000000200037305 */ /* 0x0004e4000021f000 */
[----:B--2---:R-:W-:Y:S02]  /*1290*/  MOV R2, RZ ;  /* 0x000000ff00027202 */ /* 0x004fe40000000f00 */
[----:B---3--:R-:W-:-:S05]  /*12a0*/  IADD3 R9, PT, PT, RZ, -R3, RZ ;  /* 0x80000003ff097210 */ /* 0x008fca0007ffe0ff */
[----:B------:R-:W-:-:S04]  /*12b0*/  IMAD R9, R9, UR7, RZ ;  /* 0x0000000709097c24 */ /* 0x000fc8000f8e02ff */
[----:B------:R-:W-:-:S06]  /*12c0*/  IMAD.HI.U32 R6, R3, R9, R2 ;  /* 0x0000000903067227 */ /* 0x000fcc00078e0002 */
[----:B------:R-:W-:-:S04]  /*12d0*/  IMAD.HI.U32 R3, R6, R5, RZ ;  /* 0x0000000506037227 */ /* 0x000fc800078e00ff */
[----:B------:R-:W-:-:S04]  /*12e0*/  IMAD.MOV R0, RZ, RZ, -R3 ;  /* 0x000000ffff007224 */ /* 0x000fc800078e0a03 */
[----:B------:R-:W-:Y:S02]  /*12f0*/  IMAD R0, R0, UR7, R5 ;  /* 0x0000000700007c24 */ /* 0x000fe4000f8e0205 */
[----:B------:R-:W2:Y:S03]  /*1300*/  LDC R5, c[0x0][0x388] ;  /* 0x0000e200ff057b82 */ /* 0x000ea60000000800 */
[----:B------:R-:W-:-:S13]  /*1310*/  ISETP.GE.U32.AND P0, PT, R0, UR7, PT ;  /* 0x0000000700007c0c */ /* 0x000fda000bf06070 */
[----:B------:R-:W-:Y:S01]  /*1320*/  @P0 IADD3 R0, PT, PT, R0, -UR7, RZ ;  /* 0x8000000700000c10 */ /* 0x000fe2000fffe0ff */
[----:B------:R-:W-:-:S03]  /*1330*/  @P0 VIADD R3, R3, 0x1 ;  /* 0x0000000103030836 */ /* 0x000fc60000000000 */
[----:B------:R-:W-:Y:S02]  /*1340*/  ISETP.GE.U32.AND P1, PT, R0, UR7, PT ;  /* 0x0000000700007c0c */ /* 0x000fe4000bf26070 */
[----:B--2---:R-:W-:-:S04]  /*1350*/  SHF.R.S32.HI R0, RZ, 0x1f, R5 ;  /* 0x0000001fff007819 */ /* 0x004fc80000011405 */
[----:B------:R-:W-:-:S04]  /*1360*/  LEA.HI R0, R0, R5, RZ, 0x7 ;  /* 0x0000000500007211 */ /* 0x000fc800078f38ff */
[----:B------:R-:W-:-:S03]  /*1370*/  SHF.R.S32.HI R19, RZ, 0x7, R0 ;  /* 0x00000007ff137819 */ /* 0x000fc60000011400 */
[----:B------:R-:W-:Y:S02]  /*1380*/  @P1 IADD3 R3, PT, PT, R3, 0x1, RZ ;  /* 0x0000000103031810 */ /* 0x000fe40007ffe0ff */
[----:B------:R-:W-:-:S05]  /*1390*/  @!P2 LOP3.LUT R3, RZ, UR7, RZ, 0x33, !PT ;  /* 0x00000007ff03ac12 */ /* 0x000fca000f8e33ff */
[----:B------:R-:W-:-:S05]  /*13a0*/  IMAD.IADD R4, R4, 0x1, R3 ;  /* 0x0000000104047824 */ /* 0x000fca00078e0203 */
[C---:B------:R-:W-:Y:S02]  /*13b0*/  LOP3.LUT R2, R4.reuse, 0x3, RZ, 0xc0, !PT ;  /* 0x0000000304027812 */ /* 0x040fe400078ec0ff */
[----:B------:R-:W-:Y:S02]  /*13c0*/  ISETP.GE.U32.AND P1, PT, R4, 0x3, PT ;  /* 0x000000030400780c */ /* 0x000fe40003f26070 */
[----:B------:R-:W-:-:S13]  /*13d0*/  ISETP.NE.AND P0, PT, R2, 0x3, PT ;  /* 0x000000030200780c */ /* 0x000fda0003f05270 */
[----:B------:R-:W-:Y:S05]  /*13e0*/  @!P0 BRA `(.L_x_32745) ;  /* 0x00000000005c8947 */ /* 0x000fea0003800000 */
[----:B------:R-:W2:Y:S01]  /*13f0*/  S2UR UR5, SR_CgaCtaId ;  /* 0x00000000000579c3 */ /* 0x000ea20000008800 */
[----:B------:R-:W-:Y:S01]  /*1400*/  UMOV UR4, 0x400 ;  /* 0x0000040000047882 */ /* 0x000fe20000000000 */
[----:B------:R-:W-:Y:S01]  /*1410*/  VIADD R0, R4, 0x1 ;  /* 0x0000000104007836 */ /* 0x000fe20000000000 */
[----:B------:R-:W-:Y:S01]  /*1420*/  UIADD3 UR4, UPT, UPT, UR4, 0x900, URZ ;  /* 0x0000090004047890 */ /* 0x000fe2000fffe0ff */
[----:B------:R-:W-:Y:S02]  /*1430*/  IMAD R4, R25, R19, R24 ;  /* 0x0000001319047224 */ /* 0x000fe400078e0218 */
[----:B------:R-:W-:Y:S01]  /*1440*/  IMAD R6, R19, UR7, RZ ;  /* 0x0000000713067c24 */ /* 0x000fe2000f8e02ff */
[----:B------:R-:W-:Y:S01]  /*1450*/  LOP3.LUT R0, R0, 0x3, RZ, 0xc0, !PT ;  /* 0x0000000300007812 */ /* 0x000fe200078ec0ff */
[----:B------:R-:W3:Y:S03]  /*1460*/  LDC R5, c[0x0][0x384] ;  /* 0x0000e100ff057b82 */ /* 0x000ee60000000800 */
[C---:B0-----:R-:W-:Y:S01]  /*1470*/  IADD3 R8, PT, PT, -R0.reuse, RZ, RZ ;  /* 0x000000ff00087210 */ /* 0x041fe20007ffe1ff */
[----:B------:R-:W-:-:S04]  /*1480*/  IMAD R25, R0, UR7, R25 ;  /* 0x0000000700197c24 */ /* 0x000fc8000f8e0219 */
[----:B------:R-:W0:Y:S01]  /*1490*/  LDC.64 R2, c[0x0][0x3a0] ;  /* 0x0000e800ff027b82 */ /* 0x000e220000000a00 */
[----:B--2---:R-:W-:-:S06]  /*14a0*/  ULEA UR4, UR5, UR4, 0x18 ;  /* 0x0000000405047291 */ /* 0x004fcc000f8ec0ff */
[----:B------:R-:W-:Y:S01]  /*14b0*/  IADD3 R0, PT, PT, R7, UR4, RZ ;  /* 0x0000000407007c10 */ /* 0x000fe2000fffe0ff */
[----:B---3--:R-:W-:-:S04]  /*14c0*/  IMAD R5, R5, UR6, R4 ;  /* 0x0000000605057c24 */ /* 0x008fc8000f8e0204 */
[----:B------:R-:W-:-:S07]  /*14d0*/  IMAD.IADD R9, R22, 0x1, R5 ;  /* 0x0000000116097824 */ /* 0x000fce00078e0205 */
.L_x_32746:
[----:B--2---:R2:W3:Y:S01]  /*14e0*/  LDS R7, [R0] ;  /* 0x0000000000077984 */ /* 0x0044e20000000800 */
[----:B------:R-:W-:Y:S02]  /*14f0*/  VIADD R8, R8, 0x1 ;  /* 0x0000000108087836 */ /* 0x000fe40000000000 */
[----:B0-----:R-:W-:-:S03]  /*1500*/  IMAD.WIDE R4, R9, 0x4, R2 ;  /* 0x0000000409047825 */ /* 0x001fc600078e0202 */
[----:B------:R-:W-:Y:S02]  /*1510*/  ISETP.NE.AND P0, PT, R8, RZ, PT ;  /* 0x000000ff0800720c */ /* 0x000fe40003f05270 */
[----:B------:R-:W-:Y:S01]  /*1520*/  IADD3 R9, PT, PT, R6, R9, RZ ;  /* 0x0000000906097210 */ /* 0x000fe20007ffe0ff */
[----:B--2---:R-:W-:Y:S01]  /*1530*/  IMAD.IADD R0, R27, 0x1, R0 ;  /* 0x000000011b007824 */ /* 0x004fe200078e0200 */
[----:B---3--:R2:W-:Y:S09]  /*1540*/  REDG.E.ADD.STRONG.GPU desc[UR8][R4.64], R7 ;  /* 0x000000070400798e */ /* 0x0085f2000c12e108 */
[----:B------:R-:W-:Y:S05]  /*1550*/  @P0 BRA `(.L_x_32746) ;  /* 0xfffffffc00e00947 */ /* 0x000fea000383ffff */
.L_x_32745:
[----:B------:R-:W-:Y:S05]  /*1560*/  BSYNC.RECONVERGENT B0 ;  /* 0x0000000000007941 */ /* 0x000fea0003800200 */
.L_x_32744:
[----:B------:R-:W-:Y:S05]  /*1570*/  @!P1 EXIT ;  /* 0x000000000000994d */ /* 0x000fea0003800000 */
[----:B--2---:R-:W2:Y:S01]  /*1580*/  LDC R5, c[0x0][0x384] ;  /* 0x0000e100ff057b82 */ /* 0x004ea20000000800 */
[----:B------:R-:W-:Y:S01]  /*1590*/  UMOV UR4, 0x400 ;  /* 0x0000040000047882 */ /* 0x000fe20000000000 */
[----:B------:R-:W-:Y:S01]  /*15a0*/  VIADD R9, R25, UR7 ;  /* 0x0000000719097c36 */ /* 0x000fe20008000000 */
[----:B------:R-:W-:Y:S01]  /*15b0*/  UIADD3 UR4, UPT, UPT, UR4, 0x900, URZ ;  /* 0x0000090004047890 */ /* 0x000fe2000fffe0ff */
[----:B------:R-:W-:-:S04]  /*15c0*/  IMAD R18, R19, UR7, RZ ;  /* 0x0000000713127c24 */ /* 0x000fc8000f8e02ff */
[----:B------:R-:W3:Y:S08]  /*15d0*/  LDC R0, c[0x0][0x360] ;  /* 0x0000d800ff007b82 */ /* 0x000ef00000000800 */
[----:B------:R-:W4:Y:S08]  /*15e0*/  S2UR UR5, SR_CgaCtaId ;  /* 0x00000000000579c3 */ /* 0x000f300000008800 */
[----:B------:R-:W0:Y:S01]  /*15f0*/  LDC.64 R2, c[0x0][0x3a0] ;  /* 0x0000e800ff027b82 */ /* 0x000e220000000a00 */
[----:B--2---:R-:W-:-:S04]  /*1600*/  IMAD R24, R5, UR6, R24 ;  /* 0x0000000605187c24 */ /* 0x004fc8000f8e0218 */
[-CC-:B------:R-:W-:Y:S02]  /*1610*/  IMAD R9, R9, R19.reuse, R24.reuse ;  /* 0x0000001309097224 */ /* 0x180fe400078e0218 */
[--C-:B------:R-:W-:Y:S01]  /*1620*/  IMAD R11, R25, R19, R24.reuse ;  /* 0x00000013190b7224 */ /* 0x100fe200078e0218 */
[C---:B---3--:R-:W-:Y:S01]  /*1630*/  LEA R5, R0.reuse, R25, 0x1 ;  /* 0x0000001900057211 */ /* 0x048fe200078e08ff */
[----:B------:R-:W-:Y:S02]  /*1640*/  IMAD R7, R0, 0x3, R25 ;  /* 0x0000000300077824 */ /* 0x000fe400078e0219 */
[C---:B------:R-:W-:Y:S02]  /*1650*/  IMAD.IADD R17, R22.reuse, 0x1, R9 ;  /* 0x0000000116117824 */ /* 0x040fe400078e0209 */
[-CC-:B------:R-:W-:Y:S02]  /*1660*/  IMAD R5, R5, R19.reuse, R24.reuse ;  /* 0x0000001305057224 */ /* 0x180fe400078e0218 */
[----:B------:R-:W-:Y:S01]  /*1670*/  IMAD R7, R7, R19, R24 ;  /* 0x0000001307077224 */ /* 0x000fe200078e0218 */
[----:B----4-:R-:W-:Y:S01]  /*1680*/  ULEA UR4, UR5, UR4, 0x18 ;  /* 0x0000000405047291 */ /* 0x010fe2000f8ec0ff */
[C---:B------:R-:W-:Y:S01]  /*1690*/  IMAD.IADD R21, R22.reuse, 0x1, R11 ;  /* 0x0000000116157824 */ /* 0x040fe200078e020b */
[----:B01----:R-:W-:-:S02]  /*16a0*/  IADD3 R13, PT, PT, R22, R5, RZ ;  /* 0x00000005160d7210 */ /* 0x003fc40007ffe0ff */
[----:B------:R-:W-:Y:S02]  /*16b0*/  IADD3 R15, PT, PT, R22, R7, RZ ;  /* 0x00000007160f7210 */ /* 0x000fe40007ffe0ff */
[----:B------:R-:W-:-:S07]  /*16c0*/  LEA R19, R25, UR4, 0x2 ;  /* 0x0000000419137c11 */ /* 0x000fce000f8e10ff */
.L_x_32747:
[----:B------:R-:W-:Y:S01]  /*16d0*/  IADD3 R12, PT, PT, R27, R19, RZ ;  /* 0x000000131b0c7210 */ /* 0x000fe20007ffe0ff */
[C-C-:B------:R-:W-:Y:S01]  /*16e0*/  IMAD R14, R0.reuse, 0x8, R19.reuse ;  /* 0x00000008000e7824 */ /* 0x140fe200078e0213 */
[----:B0-----:R0:W1:Y:S01]  /*16f0*/  LDS R23, [R19] ;  /* 0x0000000013177984 */ /* 0x0010620000000800 */
[----:B------:R-:W-:Y:S02]  /*1700*/  IMAD R16, R0, 0xc, R19 ;  /* 0x0000000c00107824 */ /* 0x000fe400078e0213 */
[--C-:B------:R-:W-:Y:S01]  /*1710*/  IMAD.WIDE R4, R21, 0x4, R2.reuse ;  /* 0x0000000415047825 */ /* 0x100fe200078e0202 */
[----:B------:R-:W2:Y:S03]  /*1720*/  LDS R29, [R12] ;  /* 0x000000000c1d7984 */ /* 0x000ea60000000800 */
[--C-:B------:R-:W-:Y:S01]  /*1730*/  IMAD.WIDE R6, R17, 0x4, R2.reuse ;  /* 0x0000000411067825 */ /* 0x100fe200078e0202 */
[----:B------:R-:W3:Y:S03]  /*1740*/  LDS R31, [R14] ;  /* 0x000000000e1f7984 */ /* 0x000ee60000000800 */
[----:B------:R-:W-:Y:S01]  /*1750*/  IMAD.WIDE R8, R13, 0x4, R2 ;  /* 0x000000040d087825 */ /* 0x000fe200078e0202 */
[----:B------:R-:W4:Y:S01]  /*1760*/  LDS R33, [R16] ;  /* 0x0000000010217984 */ /* 0x000f220000000800 */
[----:B------:R-:W-:-:S02]  /*1770*/  IADD3 R25, PT, PT, R25, UR7, R0 ;  /* 0x0000000719197c10 */ /* 0x000fc4000fffe000 */
[----:B------:R-:W-:Y:S02]  /*1780*/  IMAD.WIDE R10, R15, 0x4, R2 ;  /* 0x000000040f0a7825 */ /* 0x000fe400078e0202 */
[----:B------:R-:W-:-:S04]  /*1790*/  IADD3 R25, PT, PT, R25, UR7, R0 ;  /* 0x0000000719197c10 */ /* 0x000fc8000fffe000 */
[----:B------:R-:W-:Y:S01]  /*17a0*/  ISETP.GE.U32.AND P0, PT, R25, 0x40, PT ;  /* 0x000000401900780c */ /* 0x000fe20003f06070 */
[C---:B------:R-:W-:Y:S01]  /*17b0*/  IMAD R15, R18.reuse, 0x4, R15 ;  /* 0x00000004120f7824 */ /* 0x040fe200078e020f */
[C---:B------:R-:W-:Y:S01]  /*17c0*/  LEA R13, R18.reuse, R13, 0x2 ;  /* 0x0000000d120d7211 */ /* 0x040fe200078e10ff */
[C---:B------:R-:W-:Y:S01]  /*17d0*/  IMAD R21, R18.reuse, 0x4, R21 ;  /* 0x0000000412157824 */ /* 0x040fe200078e0215 */
[----:B------:R-:W-:Y:S02]  /*17e0*/  LEA R17, R18, R17, 0x2 ;  /* 0x0000001112117211 */ /* 0x000fe400078e10ff */
[----:B0-----:R-:W-:Y:S01]  /*17f0*/  LEA R19, R0, R19, 0x4 ;  /* 0x0000001300137211 */ /* 0x001fe200078e20ff */
[----:B-1----:R0:W-:Y:S04]  /*1800*/  REDG.E.ADD.STRONG.GPU desc[UR8][R4.64], R23 ;  /* 0x000000170400798e */ /* 0x0021e8000c12e108 */
[----:B--2---:R0:W-:Y:S04]  /*1810*/  REDG.E.ADD.STRONG.GPU desc[UR8][R6.64], R29 ;  /* 0x0000001d0600798e */ /* 0x0041e8000c12e108 */
[----:B---3--:R0:W-:Y:S04]  /*1820*/  REDG.E.ADD.STRONG.GPU desc[UR8][R8.64], R31 ;  /* 0x0000001f0800798e */ /* 0x0081e8000c12e108 */
[----:B----4-:R0:W-:Y:S01]  /*1830*/  REDG.E.ADD.STRONG.GPU desc[UR8][R10.64], R33 ;  /* 0x000000210a00798e */ /* 0x0101e2000c12e108 */
[----:B------:R-:W-:Y:S05]  /*1840*/  @!P0 BRA `(.L_x_32747) ;  /* 0xfffffffc00a08947 */ /* 0x000fea000383ffff */
[----:B------:R-:W-:Y:S05]  /*1850*/  EXIT ;  /* 0x000000000000794d */ /* 0x000fea0003800000 */
.L_x_32748:
        /* <DEDUP_REMOVED lines=10> */
.L_x_39889:


//--------------------- .text._Z9cuda_gemmIiLi128ELi1ELi1ELi128ELi128ELi128ELi64ELi0ELi0EEviiiPT_S1_S1_iii --------------------------
	.section	.text._Z9cuda_gemmIiLi128ELi1ELi1ELi128ELi128ELi128ELi64ELi0ELi0EEviiiPT_S1_S1_iii,"ax",@progbits
	.align	128
        .global         _Z9cuda_gemmIiLi128ELi1ELi1ELi128ELi128ELi128ELi64ELi0ELi0EEviiiPT_S1_S1_iii
        .type           _Z9cuda_gemmIiLi128ELi1ELi1ELi128ELi128ELi128ELi64ELi0ELi0EEviiiPT_S1_S1_iii,@function
        .size           _Z9cuda_gemmIiLi128ELi1ELi1ELi128ELi128ELi128ELi64ELi0ELi0EEviiiPT_S1_S1_iii,(.L_x_39166 - _Z9cuda_gemmIiLi128ELi1ELi1ELi128ELi128ELi128ELi64ELi0ELi0EEviiiPT_S1_S1_iii)
        .other          _Z9cuda_gemmIiLi128ELi1ELi1ELi128ELi128ELi128ELi64ELi0ELi0EEviiiPT_S1_S1_iii,@"STO_CUDA_ENTRY STV_DEFAULT"
_Z9cuda_gemmIiLi128ELi1ELi1ELi128ELi128ELi128ELi64ELi0ELi0EEviiiPT_S1_S1_iii:
.text._Z9cuda_gemmIiLi128ELi1ELi1ELi128ELi128ELi128ELi64ELi0ELi0EEviiiPT_S1_S1_iii:
[----:B------:R-:W-:Y:S08]  /*0000*/  LDC R1, c[0x0][0x37c] ;  /* 0x0000df00ff017b82 */ /* 0x000ff00000000800 */
[----:B------:R-:W0:Y:S08]  /*0010*/  LDC R16, c[0x0][0x3ac] ;  /* 0x0000eb00ff107b82 */ /* 0x000e300000000800 */
[----:B------:R-:W1:Y:S01]  /*0020*/  S2UR UR12, SR_CTAID.Y ;  /* 0x00000000000c79c3 */ /* 0x000e620000002600 */
[----:B0-----:R-:W-:-:S02]  /*0030*/  IABS R5, R16 ;  /* 0x0000001000057213 */ /* 0x001fc40000000000 */
[----:B------:R-:W-:Y:S02]  /*0040*/  ISETP.NE.AND P1, PT, R16, RZ, PT ;  /* 0x000000ff1000720c */ /* 0x000fe40003f25270 */
[----:B------:R-:W0:Y:S08]  /*0050*/  I2F.RP R0, R5 ;  /* 0x0000000500007306 */ /* 0x000e300000209400 */
[----:B0-----:R-:W0:Y:S02]  /*0060*/  MUFU.RCP R0, R0 ;  /* 0x0000000000007308 */ /* 0x001e240000001000 */
[----:B0-----:R-:W-:Y:S01]  /*0070*/  VIADD R2, R0, 0xffffffe ;  /* 0x0ffffffe00027836 */ /* 0x001fe20000000000 */
[----:B------:R-:W-:-:S05]  /*0080*/  LOP3.LUT R0, R16, 0x80, RZ, 0x3c, !PT ;  /* 0x0000008010007812 */ /* 0x000fca00078e3cff */
[----:B------:R0:W2:Y:S01]  /*0090*/  F2I.FTZ.U32.TRUNC.NTZ R3, R2 ;  /* 0x0000000200037305 */ /* 0x0000a2000021f000 */
[----:B------:R-:W-:Y:S02]  /*00a0*/  ISETP.GE.AND P3, PT, R0, RZ, PT ;  /* 0x000000ff0000720c */ /* 0x000fe40003f66270 */
[----:B------:R-:W-:Y:S01]  /*00b0*/  @!P1 LOP3.LUT R0, RZ, R16, RZ, 0x33, !PT ;  /* 0x00000010ff009212 */ /* 0x000fe200078e33ff */
        /* <DEDUP_REMOVED lines=14> */
[----:B------:R-:W-:Y:S02]  /*01a0*/  @!P1 R2UR UR14, R0 ;  /* 0x00000000000e92ca */ /* 0x000fe400000e0000 */
[----:B------:R-:W0:Y:S11]  /*01b0*/  S2R R0, SR_TID.X ;  /* 0x0000000000007919 */ /* 0x000e360000002100 */
[----:B------:R-:W-:-:S04]  /*01c0*/  UISETP.LT.AND UP0, UPT, UR14, 0x40, UPT ;  /* 0x000000400e00788c */ /* 0x000fc8000bf01270 */
[----:B------:R-:W-:-:S04]  /*01d0*/  USEL UR4, UR14, 0x40, UP0 ;  /* 0x000000400e047887 */ /* 0x000fc80008000000 */
[----:B------:R-:W-:-:S06]  /*01e0*/  USHF.L.U32 UR5, UR4, 0x1, URZ ;  /* 0x0000000104057899 */ /* 0x000fcc00080006ff */
[----:B------:R-:W-:Y:S01]  /*01f0*/  IMAD R5, RZ, RZ, -UR5 ;  /* 0x80000005ff057e24 */ /* 0x000fe2000f8e02ff */
[----:B------:R-:W-:Y:S02]  /*0200*/  ISETP.NE.U32.AND P2, PT, RZ, UR5, PT ;  /* 0x00000005ff007c0c */ /* 0x000fe4000bf45070 */
[----:B------:R-:W2:Y:S08]  /*0210*/  I2F.U32.RP R4, UR5 ;  /* 0x0000000500047d06 */ /* 0x000eb00008209000 */
[----:B--2---:R-:W2:Y:S02]  /*0220*/  MUFU.RCP R4, R4 ;  /* 0x0000000400047308 */ /* 0x004ea40000001000 */
[----:B--2---:R-:W-:-:S06]  /*0230*/  VIADD R3, R4, 0xffffffe ;  /* 0x0ffffffe04037836 */ /* 0x004fcc0000000000 */
[----:B------:R-:W2:Y:S02]  /*0240*/  F2I.FTZ.U32.TRUNC.NTZ R3, R3 ;  /* 0x0000000300037305 */ /* 0x000ea4000021f000 */
[----:B--2---:R-:W-:-:S04]  /*0250*/  IMAD R5, R5, R3, RZ ;  /* 0x0000000305057224 */ /* 0x004fc800078e02ff */
[----:B------:R-:W-:-:S06]  /*0260*/  IMAD.HI.U32 R5, R3, R5, R2 ;  /* 0x0000000503057227 */ /* 0x000fcc00078e0002 */
[----:B0-----:R-:W-:Y:S02]  /*0270*/  IMAD.HI.U32 R2, R5, R0, RZ ;  /* 0x0000000005027227 */ /* 0x001fe400078e00ff */
[----:B------:R-:W1:Y:S02]  /*0280*/  LDC R5, c[0x0][0x374] ;  /* 0x0000dd00ff057b82 */ /* 0x000e640000000800 */
[----:B------:R-:W-:-:S04]  /*0290*/  IMAD.MOV R7, RZ, RZ, -R2 ;  /* 0x000000ffff077224 */ /* 0x000fc800078e0a02 */
[----:B------:R-:W-:-:S05]  /*02a0*/  IMAD R4, R7, UR5, R0 ;  /* 0x0000000507047c24 */ /* 0x000fca000f8e0200 */
[----:B------:R-:W-:Y:S02]  /*02b0*/  ISETP.GE.U32.AND P0, PT, R4, UR5, PT ;  /* 0x0000000504007c0c */ /* 0x000fe4000bf06070 */
[----:B-1----:R-:W-:-:S11]  /*02c0*/  ISETP.LE.U32.AND P3, PT, R5, UR12, PT ;  /* 0x0000000c05007c0c */ /* 0x002fd6000bf63070 */
[----:B------:R-:W-:Y:S01]  /*02d0*/  @P0 VIADD R2, R2, 0x1 ;  /* 0x0000000102020836 */ /* 0x000fe20000000000 */
[----:B------:R-:W-:-:S04]  /*02e0*/  @P0 IADD3 R4, PT, PT, R4, -UR5, RZ ;  /* 0x8000000504040c10 */ /* 0x000fc8000fffe0ff */
[----:B------:R-:W-:Y:S01]  /*02f0*/  ISETP.GE.U32.AND P1, PT, R4, UR5, PT ;  /* 0x0000000504007c0c */ /* 0x000fe2000bf26070 */
[----:B------:R-:W-:-:S12]  /*0300*/  @P3 EXIT ;  /* 0x000000000000394d */ /* 0x000fd80003800000 */
[----:B------:R-:W0:Y:S01]  /*0310*/  LDCU UR13, c[0x0][0x360] ;  /* 0x00006c00ff0d77ac */ /* 0x000e220008000800 */
[----:B------:R-:W-:Y:S01]  /*0320*/  @P1 VIADD R2, R2, 0x1 ;  /* 0x0000000102021836 */ /* 0x000fe20000000000 */
[----:B------:R-:W-:Y:S01]  /*0330*/  @!P2 LOP3.LUT R2, RZ, UR5, RZ, 0x33, !PT ;  /* 0x00000005ff02ac12 */ /* 0x000fe2000f8e33ff */
[----:B------:R-:W-:Y:S01]  /*0340*/  BSSY.RECONVERGENT B0, `(.L_x_32749) ;  /* 0x0000047000007945 */ /* 0x000fe20003800200 */
[C---:B------:R-:W-:Y:S02]  /*0350*/  ISETP.GT.U32.AND P0, PT, R0.reuse, 0x3f, PT ;  /* 0x0000003f0000780c */ /* 0x040fe40003f04070 */
[C---:B------:R-:W-:Y:S01]  /*0360*/  SHF.L.U32 R4, R0.reuse, 0x4, RZ ;  /* 0x0000000400047819 */ /* 0x040fe200000006ff */
[----:B------:R-:W-:Y:S01]  /*0370*/  IMAD.MOV R3, RZ, RZ, -R2 ;  /* 0x000000ffff037224 */ /* 0x000fe200078e0a02 */
[----:B------:R-:W-:Y:S02]  /*0380*/  LOP3.LUT R18, R0, 0x1, RZ, 0xc0, !PT ;  /* 0x0000000100127812 */ /* 0x000fe400078ec0ff */
[----:B------:R-:W-:Y:S01]  /*0390*/  LOP3.LUT R4, R4, 0x10, RZ, 0xc0, !PT ;  /* 0x0000001004047812 */ /* 0x000fe200078ec0ff */
[----:B------:R-:W-:-:S05]  /*03a0*/  IMAD R3, R3, UR5, R0 ;  /* 0x0000000503037c24 */ /* 0x000fca000f8e0200 */
[----:B------:R-:W-:Y:S01]  /*03b0*/  SHF.R.U32.HI R3, RZ, 0x1, R3 ;  /* 0x00000001ff037819 */ /* 0x000fe20000011603 */
[----:B0-----:R-:W-:-:S03]  /*03c0*/  USHF.L.U32 UR4, UR13, 0x2, URZ ;  /* 0x000000020d047899 */ /* 0x001fc600080006ff */
        /* <DEDUP_REMOVED lines=29> */
[----:B------:R-:W-:Y:S01]  /*05a0*/  ISETP.NE.AND P0, PT, R5, 0x3, PT ;  /* 0x000000030500780c */ /* 0x000fe20003f05270 */
[----:B------:R-:W-:-:S12]  /*05b0*/  IMAD.MOV.U32 R5, RZ, RZ, R0 ;  /* 0x000000ffff057224 */ /* 0x000fd800078e0000 */
[----:B------:R-:W-:Y:S05]  /*05c0*/  @!P0 BRA `(.L_x_32752) ;  /* 0x0000000000388947 */ /* 0x000fea0003800000 */
[----:B------:R-:W0:Y:S01]  /*05d0*/  S2R R8, SR_CgaCtaId ;  /* 0x0000000000087919 */ /* 0x000e220000008800 */
[----:B------:R-:W-:Y:S01]  /*05e0*/  MOV R5, 0x400 ;  /* 0x0000040000057802 */ /* 0x000fe20000000f00 */
[----:B------:R-:W-:Y:S01]  /*05f0*/  IMAD.MOV.U32 R7, RZ, RZ, RZ ;  /* 0x000000ffff077224 */ /* 0x000fe200078e00ff */
[----:B------:R-:W-:-:S03]  /*0600*/  IADD3 R6, PT, PT, R6, 0x1, RZ ;  /* 0x0000000106067810 */ /* 0x000fc60007ffe0ff */
[----:B------:R-:W-:Y:S01]  /*0610*/  VIADD R5, R5, 0x900 ;  /* 0x0000090005057836 */ /* 0x000fe20000000000 */
[----:B------:R-:W-:-:S04]  /*0620*/  LOP3.LUT R10, R6, 0x3, RZ, 0xc0, !PT ;  /* 0x00000003060a7812 */ /* 0x000fc800078ec0ff */
[----:B0-----:R-:W-:Y:S01]  /*0630*/  LEA R8, R8, R5, 0x18 ;  /* 0x0000000508087211 */ /* 0x001fe200078ec0ff */
[----:B------:R-:W-:-:S07]  /*0640*/  IMAD.MOV.U32 R5, RZ, RZ, R0 ;  /* 0x000000ffff057224 */ /* 0x000fce00078e0000 */
.L_x_32753:
[----:B------:R-:W-:Y:S01]  /*0650*/  IMAD R6, R5, 0x4, R8 ;  /* 0x0000000405067824 */ /* 0x000fe200078e0208 */
[----:B------:R-:W-:Y:S01]  /*0660*/  IADD3 R7, PT, PT, R7, 0x1, RZ ;  /* 0x0000000107077810 */ /* 0x000fe20007ffe0ff */
[----:B------:R-:W-:-:S03]  /*0670*/  VIADD R5, R5, UR13 ;  /* 0x0000000d05057c36 */ /* 0x000fc60008000000 */
[----:B------:R0:W-:Y:S01]  /*0680*/  STS [R6], RZ ;  /* 0x000000ff06007388 */ /* 0x0001e20000000800 */
[----:B------:R-:W-:-:S13]  /*0690*/  ISETP.NE.AND P0, PT, R7, R10, PT ;  /* 0x0000000a0700720c */ /* 0x000fda0003f05270 */
[----:B0-----:R-:W-:Y:S05]  /*06a0*/  @P0 BRA `(.L_x_32753) ;  /* 0xfffffffc00e80947 */ /* 0x001fea000383ffff */
.L_x_32752:
[----:B------:R-:W-:Y:S05]  /*06b0*/  BSYNC.RECONVERGENT B1 ;  /* 0x0000000000017941 */ /* 0x000fea0003800200 */
.L_x_32751:
[----:B------:R-:W-:Y:S05]  /*06c0*/  @!P1 BRA `(.L_x_32750) ;  /* 0x0000000000389947 */ /* 0x000fea0003800000 */
[----:B------:R-:W0:Y:S01]  /*06d0*/  S2R R7, SR_CgaCtaId ;  /* 0x0000000000077919 */ /* 0x000e220000008800 */
[----:B------:R-:W-:-:S05]  /*06e0*/  MOV R6, 0x400 ;  /* 0x0000040000067802 */ /* 0x000fca0000000f00 */
[----:B------:R-:W-:-:S05]  /*06f0*/  VIADD R6, R6, 0x900 ;  /* 0x0000090006067836 */ /* 0x000fca0000000000 */
[----:B0-----:R-:W-:-:S07]  /*0700*/  LEA R8, R7, R6, 0x18 ;  /* 0x0000000607087211 */ /* 0x001fce00078ec0ff */
.L_x_32754:
        /* <DEDUP_REMOVED lines=10> */
.L_x_32750:
[----:B------:R-:W-:Y:S05]  /*07b0*/  BSYNC.RECONVERGENT B0 ;  /* 0x0000000000007941 */ /* 0x000fea0003800200 */
.L_x_32749:
[----:B0-----:R-:W0:Y:S01]  /*07c0*/  I2F.U32.RP R7, UR4 ;  /* 0x0000000400077d06 */ /* 0x001e220008209000 */
[----:B------:R-:W-:Y:S01]  /*07d0*/  LEA R5, R0, UR4, 0x2 ;  /* 0x0000000400057c11 */ /* 0x000fe2000f8e10ff */
[C---:B------:R-:W-:Y:S01]  /*07e0*/  VIADD R11, R17.reuse, 0x1 ;  /* 0x00000001110b7836 */ /* 0x040fe20000000000 */
[----:B------:R-:W-:Y:S01]  /*07f0*/  S2UR UR6, SR_CTAID.Z ;  /* 0x00000000000679c3 */ /* 0x000fe20000002700 */
[----:B------:R-:W-:Y:S01]  /*0800*/  VIADD R13, R17, 0x2 ;  /* 0x00000002110d7836 */ /* 0x000fe20000000000 */
[----:B------:R-:W-:Y:S01]  /*0810*/  ISETP.GE.U32.AND P0, PT, R5, 0x20, PT ;  /* 0x000000200500780c */ /* 0x000fe20003f06070 */
[----:B------:R-:W-:Y:S01]  /*0820*/  VIADD R15, R17, 0x3 ;  /* 0x00000003110f7836 */ /* 0x000fe20000000000 */
[----:B------:R-:W-:Y:S01]  /*0830*/  VIMNMX.U32 R6, PT, PT, R5, 0x20, !PT ;  /* 0x0000002005067848 */ /* 0x000fe20007fe0000 */
[C---:B------:R-:W-:Y:S01]  /*0840*/  VIADD R21, R17.reuse, 0x7 ;  /* 0x0000000711157836 */ /* 0x040fe20000000000 */
[----:B------:R-:W-:Y:S01]  /*0850*/  SEL R36, RZ, 0x1, P0 ;  /* 0x00000001ff247807 */ /* 0x000fe20000000000 */
[----:B------:R-:W-:Y:S01]  /*0860*/  VIADD R25, R17, 0xc ;  /* 0x0000000c11197836 */ /* 0x000fe20000000000 */
[-C--:B------:R-:W-:Y:S01]  /*0870*/  ISETP.GE.AND P1, PT, R11, R16.reuse, PT ;  /* 0x000000100b00720c */ /* 0x080fe20003f26270 */
[----:B------:R-:W-:Y:S01]  /*0880*/  VIADD R35, R17, 0xf ;  /* 0x0000000f11237836 */ /* 0x000fe20000000000 */
[-C--:B------:R-:W-:Y:S01]  /*0890*/  ISETP.GE.AND P0, PT, R13, R16.reuse, PT ;  /* 0x000000100d00720c */ /* 0x080fe20003f06270 */
[C---:B------:R-:W-:Y:S01]  /*08a0*/  VIADD R33, R17.reuse, 0xd ;  /* 0x0000000d11217836 */ /* 0x040fe20000000000 */
[----:B0-----:R-:W0:Y:S01]  /*08b0*/  MUFU.RCP R7, R7 ;  /* 0x0000000700077308 */ /* 0x001e220000001000 */
[----:B------:R-:W-:Y:S01]  /*08c0*/  IADD3 R10, PT, PT, R6, -R5, -R36 ;  /* 0x80000005060a7210 */ /* 0x000fe20007ffe824 */
[----:B------:R-:W1:Y:S01]  /*08d0*/  LDCU UR7, c[0x0][0x388] ;  /* 0x00007100ff0777ac */ /* 0x000e620008000800 */
[C---:B------:R-:W-:Y:S01]  /*08e0*/  SEL R12, R16.reuse, RZ, P1 ;  /* 0x000000ff100c7207 */ /* 0x040fe20000800000 */
[----:B------:R-:W-:Y:S01]  /*08f0*/  IMAD.IADD R38, R17, 0x1, R4 ;  /* 0x0000000111267824 */ /* 0x000fe200078e0204 */
[C---:B------:R-:W-:Y:S01]  /*0900*/  SEL R6, R16.reuse, RZ, P0 ;  /* 0x000000ff10067207 */ /* 0x040fe20000000000 */
[----:B------:R-:W-:Y:S01]  /*0910*/  VIADD R24, R3, 0x9 ;  /* 0x0000000903187836 */ /* 0x000fe20000000000 */
[----:B------:R-:W-:Y:S01]  /*0920*/  ISETP.GE.AND P0, PT, R15, R16, PT ;  /* 0x000000100f00720c */ /* 0x000fe20003f06270 */
[----:B------:R-:W-:Y:S01]  /*0930*/  VIADD R43, R3, 0xd ;  /* 0x0000000d032b7836 */ /* 0x000fe20000000000 */
[----:B------:R-:W-:Y:S01]  /*0940*/  IADD3 R5, PT, PT, R11, -R12, RZ ;  /* 0x8000000c0b057210 */ /* 0x000fe20007ffe0ff */
[----:B------:R-:W-:Y:S01]  /*0950*/  IMAD.IADD R6, R13, 0x1, -R6 ;  /* 0x000000010d067824 */ /* 0x000fe200078e0a06 */
[----:B------:R-:W-:Y:S01]  /*0960*/  SEL R12, R16, RZ, P0 ;  /* 0x000000ff100c7207 */ /* 0x000fe20000000000 */
[C---:B------:R-:W-:Y:S01]  /*0970*/  VIADD R11, R17.reuse, 0x4 ;  /* 0x00000004110b7836 */ /* 0x040fe20000000000 */
[----:B------:R-:W-:Y:S01]  /*0980*/  IADD3 R13, PT, PT, R17, 0x5, RZ ;  /* 0x00000005110d7810 */ /* 0x000fe20007ffe0ff */
[----:B------:R-:W-:Y:S01]  /*0990*/  VIADD R45, R3, 0xe ;  /* 0x0000000e032d7836 */ /* 0x000fe20000000000 */
[-C--:B------:R-:W-:Y:S01]  /*09a0*/  ISETP.GE.AND P3, PT, R33, R16.reuse, PT ;  /* 0x000000102100720c */ /* 0x080fe20003f66270 */
[----:B------:R-:W-:Y:S01]  /*09b0*/  VIADD R41, R3, 0xc ;  /* 0x0000000c03297836 */ /* 0x000fe20000000000 */
[-C--:B------:R-:W-:Y:S01]  /*09c0*/  ISETP.GE.AND P1, PT, R13, R16.reuse, PT ;  /* 0x000000100d00720c */ /* 0x080fe20003f26270 */
[----:B0-----:R-:W-:Y:S01]  /*09d0*/  VIADD R8, R7, 0xffffffe ;  /* 0x0ffffffe07087836 */ /* 0x001fe20000000000 */
[----:B------:R-:W-:Y:S01]  /*09e0*/  IADD3 R7, PT, PT, RZ, -UR4, RZ ;  /* 0x80000004ff077c10 */ /* 0x000fe2000fffe0ff */
[----:B------:R-:W-:Y:S01]  /*09f0*/  UPRMT UR9, UR5, 0x9910, URZ ;  /* 0x0000991005097896 */ /* 0x000fe200080000ff */
[----:B------:R-:W-:Y:S01]  /*0a00*/  ISETP.GE.AND P0, PT, R11, R16, PT ;  /* 0x000000100b00720c */ /* 0x000fe20003f06270 */
[----:B------:R0:W2:Y:S01]  /*0a10*/  F2I.FTZ.U32.TRUNC.NTZ R9, R8 ;  /* 0x0000000800097305 */ /* 0x0000a2000021f000 */
[----:B------:R-:W-:-:S02]  /*0a20*/  LOP3.LUT R39, R17, 0x8, RZ, 0x3c, !PT ;  /* 0x0000000811277812 */ /* 0x000fc400078e3cff */
[C---:B------:R-:W-:Y:S02]  /*0a30*/  IADD3 R26, PT, PT, R3.reuse, 0xb, RZ ;  /* 0x0000000b031a7810 */ /* 0x040fe40007ffe0ff */
[----:B------:R-:W-:Y:S01]  /*0a40*/  IADD3 R47, PT, PT, R3, -0x1, RZ ;  /* 0xffffffff032f7810 */ /* 0x000fe20007ffe0ff */
[----:B------:R-:W-:Y:S01]  /*0a50*/  IMAD.IADD R39, R4, 0x1, R39 ;  /* 0x0000000104277824 */ /* 0x000fe200078e0227 */
[----:B------:R-:W-:Y:S01]  /*0a60*/  LOP3.LUT R51, R24, 0xf, RZ, 0xc0, !PT ;  /* 0x0000000f18337812 */ /* 0x000fe200078ec0ff */
[----:B0-----:R-:W-:Y:S01]  /*0a70*/  IMAD.MOV.U32 R8, RZ, RZ, RZ ;  /* 0x000000ffff087224 */ /* 0x001fe200078e00ff */
[----:B------:R-:W-:Y:S02]  /*0a80*/  LOP3.LUT R53, R26, 0xf, RZ, 0xc0, !PT ;  /* 0x0000000f1a357812 */ /* 0x000fe400078ec0ff */
[----:B------:R-:W-:Y:S01]  /*0a90*/  LOP3.LUT R43, R43, 0xf, RZ, 0xc0, !PT ;  /* 0x0000000f2b2b7812 */ /* 0x000fe200078ec0ff */
[C---:B------:R-:W-:Y:S01]  /*0aa0*/  IMAD.IADD R51, R4.reuse, 0x1, R51 ;  /* 0x0000000104337824 */ /* 0x040fe200078e0233 */
[----:B------:R-:W-:Y:S01]  /*0ab0*/  LOP3.LUT R45, R45, 0xf, RZ, 0xc0, !PT ;  /* 0x0000000f2d2d7812 */ /* 0x000fe200078ec0ff */
[----:B--2---:R-:W-:Y:S01]  /*0ac0*/  IMAD R7, R7, R9, RZ ;  /* 0x0000000907077224 */ /* 0x004fe200078e02ff */
[----:B------:R-:W-:Y:S01]  /*0ad0*/  LOP3.LUT R47, R47, 0xf, RZ, 0xc0, !PT ;  /* 0x0000000f2f2f7812 */ /* 0x000fe200078ec0ff */
[----:B------:R-:W-:Y:S01]  /*0ae0*/  IMAD.IADD R53, R4, 0x1, R53 ;  /* 0x0000000104357824 */ /* 0x000fe200078e0235 */
[----:B------:R-:W-:Y:S01]  /*0af0*/  LOP3.LUT R41, R41, 0xf, RZ, 0xc0, !PT ;  /* 0x0000000f29297812 */ /* 0x000fe200078ec0ff */
[----:B------:R-:W-:Y:S01]  /*0b00*/  IMAD.HI.U32 R9, R9, R7, R8 ;  /* 0x0000000709097227 */ /* 0x000fe200078e0008 */
[----:B------:R-:W-:-:S02]  /*0b10*/  SEL R8, R16, RZ, P0 ;  /* 0x000000ff10087207 */ /* 0x000fc40000000000 */
[----:B------:R-:W-:Y:S01]  /*0b20*/  LOP3.LUT R59, R0, 0xf, RZ, 0xc0, !PT ;  /* 0x0000000f003b7812 */ /* 0x000fe200078ec0ff */
[----:B------:R-:W-:Y:S01]  /*0b30*/  IMAD.IADD R7, R15, 0x1, -R12 ;  /* 0x000000010f077824 */ /* 0x000fe200078e0a0c */
[----:B------:R-:W-:Y:S01]  /*0b40*/  SEL R12, R16, RZ, P1 ;  /* 0x000000ff100c7207 */ /* 0x000fe20000800000 */
[----:B------:R-:W-:Y:S01]  /*0b50*/  VIADD R15, R17, 0x6 ;  /* 0x00000006110f7836 */ /* 0x000fe20000000000 */
[----:B------:R-:W-:Y:S01]  /*0b60*/  ISETP.GE.AND P1, PT, R21, R16, PT ;  /* 0x000000101500720c */ /* 0x000fe20003f26270 */
[----:B------:R-:W-:Y:S01]  /*0b70*/  IMAD.HI.U32 R19, R9, R10, RZ ;  /* 0x0000000a09137227 */ /* 0x000fe200078e00ff */
[----:B------:R-:W-:Y:S02]  /*0b80*/  IADD3 R54, PT, PT, R4, R41, RZ ;  /* 0x0000002904367210 */ /* 0x000fe40007ffe0ff */
[----:B------:R-:W-:Y:S01]  /*0b90*/  ISETP.GE.AND P0, PT, R15, R16, PT ;  /* 0x000000100f00720c */ /* 0x000fe20003f06270 */
[----:B------:R-:W-:Y:S01]  /*0ba0*/  IMAD.IADD R9, R13, 0x1, -R12 ;  /* 0x000000010d097824 */ /* 0x000fe200078e0a0c */
[----:B------:R-:W-:Y:S01]  /*0bb0*/  IADD3 R23, PT, PT, -R19, RZ, RZ ;  /* 0x000000ff13177210 */ /* 0x000fe20007ffe1ff */
[----:B------:R-:W-:Y:S01]  /*0bc0*/  VIADD R13, R17, 0x8 ;  /* 0x00000008110d7836 */ /* 0x000fe20000000000 */
[C---:B------:R-:W-:Y:S01]  /*0bd0*/  SEL R12, R16.reuse, RZ, P0 ;  /* 0x000000ff100c7207 */ /* 0x040fe20000000000 */
[----:B------:R-:W-:Y:S01]  /*0be0*/  IMAD.IADD R8, R11, 0x1, -R8 ;  /* 0x000000010b087824 */ /* 0x000fe200078e0a08 */
[----:B------:R-:W-:Y:S01]  /*0bf0*/  SEL R14, R16, RZ, P1 ;  /* 0x000000ff100e7207 */ /* 0x000fe20000800000 */
[----:B------:R-:W-:Y:S01]  /*0c00*/  IMAD R20, R23, UR4, R10 ;  /* 0x0000000417147c24 */ /* 0x000fe2000f8e020a */
[----:B------:R-:W-:Y:S01]  /*0c10*/  IADD3 R10, PT, PT, R15, -R12, RZ ;  /* 0x8000000c0f0a7210 */ /* 0x000fe20007ffe0ff */
[C---:B------:R-:W-:Y:S01]  /*0c20*/  VIADD R15, R17.reuse, 0x9 ;  /* 0x00000009110f7836 */ /* 0x040fe20000000000 */
[----:B------:R-:W-:Y:S01]  /*0c30*/  IADD3 R23, PT, PT, R17, 0xb, RZ ;  /* 0x0000000b11177810 */ /* 0x000fe20007ffe0ff */
[----:B------:R-:W-:Y:S01]  /*0c40*/  IMAD.IADD R11, R21, 0x1, -R14 ;  /* 0x00000001150b7824 */ /* 0x000fe200078e0a0e */
[----:B------:R-:W-:Y:S01]  /*0c50*/  ISETP.GE.U32.AND P0, PT, R20, UR4, PT ;  /* 0x0000000414007c0c */ /* 0x000fe2000bf06070 */
[----:B------:R-:W-:Y:S01]  /*0c60*/  VIADD R21, R17, 0xa ;  /* 0x0000000a11157836 */ /* 0x000fe20000000000 */
[-C--:B------:R-:W-:Y:S01]  /*0c70*/  ISETP.GE.AND P2, PT, R15, R16.reuse, PT ;  /* 0x000000100f00720c */ /* 0x080fe20003f46270 */
[C---:B------:R-:W-:Y:S01]  /*0c80*/  IMAD.IADD R55, R4.reuse, 0x1, R43 ;  /* 0x0000000104377824 */ /* 0x040fe200078e022b */
[-C--:B------:R-:W-:Y:S01]  /*0c90*/  ISETP.GE.AND P1, PT, R13, R16.reuse, PT ;  /* 0x000000100d00720c */ /* 0x080fe20003f26270 */
[----:B------:R-:W-:Y:S01]  /*0ca0*/  IMAD.IADD R56, R4, 0x1, R45 ;  /* 0x0000000104387824 */ /* 0x000fe200078e022d */
[----:B------:R-:W-:Y:S01]  /*0cb0*/  SEL R14, R16, RZ, P2 ;  /* 0x000000ff100e7207 */ /* 0x000fe20001000000 */
[----:B------:R-:W-:Y:S01]  /*0cc0*/  IMAD.IADD R57, R4, 0x1, R47 ;  /* 0x0000000104397824 */ /* 0x000fe200078e022f */
[----:B------:R-:W-:-:S02]  /*0cd0*/  ISETP.GE.AND P2, PT, R23, R16, PT ;  /* 0x000000101700720c */ /* 0x000fc40003f46270 */
[C---:B------:R-:W-:Y:S02]  /*0ce0*/  SEL R12, R16.reuse, RZ, P1 ;  /* 0x000000ff100c7207 */ /* 0x040fe40000800000 */
[-C--:B------:R-:W-:Y:S01]  /*0cf0*/  ISETP.GE.AND P1, PT, R21, R16.reuse, PT ;  /* 0x000000101500720c */ /* 0x080fe20003f26270 */
[----:B------:R-:W-:Y:S01]  /*0d00*/  @P0 VIADD R19, R19, 0x1 ;  /* 0x0000000113130836 */ /* 0x000fe20000000000 */
[----:B------:R-:W-:Y:S01]  /*0d10*/  SEL R22, R16, RZ, P2 ;  /* 0x000000ff10167207 */ /* 0x000fe20001000000 */
[----:B------:R-:W-:Y:S01]  /*0d20*/  IMAD.IADD R12, R13, 0x1, -R12 ;  /* 0x000000010d0c7824 */ /* 0x000fe200078e0a0c */
[----:B------:R-:W-:Y:S01]  /*0d30*/  @P0 IADD3 R20, PT, PT, R20, -UR4, RZ ;  /* 0x8000000414140c10 */ /* 0x000fe2000fffe0ff */
[----:B------:R-:W-:Y:S01]  /*0d40*/  IMAD.IADD R13, R15, 0x1, -R14 ;  /* 0x000000010f0d7824 */ /* 0x000fe200078e0a0e */
[----:B------:R-:W-:Y:S01]  /*0d50*/  ISETP.GE.AND P2, PT, R25, R16, PT ;  /* 0x000000101900720c */ /* 0x000fe20003f46270 */
[----:B------:R-:W-:Y:S01]  /*0d60*/  IMAD.IADD R15, R23, 0x1, -R22 ;  /* 0x00000001170f7824 */ /* 0x000fe200078e0a16 */
[----:B------:R-:W-:Y:S01]  /*0d70*/  SEL R14, R16, RZ, P1 ;  /* 0x000000ff100e7207 */ /* 0x000fe20000800000 */
[----:B------:R-:W-:Y:S01]  /*0d80*/  VIADD R23, R3, 0x7 ;  /* 0x0000000703177836 */ /* 0x000fe20000000000 */
[----:B------:R-:W-:-:S02]  /*0d90*/  ISETP.GE.U32.AND P1, PT, R20, UR4, PT ;  /* 0x0000000414007c0c */ /* 0x000fc4000bf26070 */
[C---:B------:R-:W-:Y:S01]  /*0da0*/  SEL R32, R16.reuse, RZ, P2 ;  /* 0x000000ff10207207 */ /* 0x040fe20001000000 */
[----:B------:R-:W-:Y:S01]  /*0db0*/  IMAD.IADD R14, R21, 0x1, -R14 ;  /* 0x00000001150e7824 */ /* 0x000fe200078e0a0e */
[----:B------:R-:W-:Y:S02]  /*0dc0*/  ISETP.NE.U32.AND P2, PT, RZ, UR4, PT ;  /* 0x00000004ff007c0c */ /* 0x000fe4000bf45070 */
[----:B------:R-:W-:Y:S01]  /*0dd0*/  IADD3 R21, PT, PT, R17, 0xe, RZ ;  /* 0x0000000e11157810 */ /* 0x000fe20007ffe0ff */
[----:B------:R-:W-:Y:S01]  /*0de0*/  IMAD.IADD R32, R25, 0x1, -R32 ;  /* 0x0000000119207824 */ /* 0x000fe200078e0a20 */
[-C--:B------:R-:W-:Y:S01]  /*0df0*/  ISETP.GE.AND P0, PT, R35, R16.reuse, PT ;  /* 0x000000102300720c */ /* 0x080fe20003f06270 */
[----:B------:R-:W-:Y:S01]  /*0e00*/  VIADD R25, R3, 0xa ;  /* 0x0000000a03197836 */ /* 0x000fe20000000000 */
[----:B------:R-:W-:Y:S02]  /*0e10*/  ISETP.GE.AND P4, PT, R21, R16, PT ;  /* 0x000000101500720c */ /* 0x000fe40003f86270 */
[----:B------:R-:W-:-:S02]  /*0e20*/  SEL R22, R16, RZ, P0 ;  /* 0x000000ff10167207 */ /* 0x000fc40000000000 */
[----:B------:R-:W-:Y:S02]  /*0e30*/  @P1 IADD3 R19, PT, PT, R19, 0x1, RZ ;  /* 0x0000000113131810 */ /* 0x000fe40007ffe0ff */
[----:B------:R-:W-:Y:S01]  /*0e40*/  ISETP.GE.AND P0, PT, R17, R16, PT ;  /* 0x000000101100720c */ /* 0x000fe20003f06270 */
[----:B------:R-:W-:Y:S01]  /*0e50*/  IMAD.IADD R35, R35, 0x1, -R22 ;  /* 0x0000000123237824 */ /* 0x000fe200078e0a16 */
[----:B------:R-:W-:Y:S01]  /*0e60*/  @!P2 LOP3.LUT R19, RZ, UR4, RZ, 0x33, !PT ;  /* 0x00000004ff13ac12 */ /* 0x000fe2000f8e33ff */
[----:B------:R-:W0:Y:S01]  /*0e70*/  S2UR UR4, SR_CTAID.X ;  /* 0x00000000000479c3 */ /* 0x000e220000002500 */
[C---:B------:R-:W-:Y:S02]  /*0e80*/  SEL R20, R16.reuse, RZ, P3 ;  /* 0x000000ff10147207 */ /* 0x040fe40001800000 */
[C---:B------:R-:W-:Y:S02]  /*0e90*/  SEL R34, R16.reuse, RZ, P4 ;  /* 0x000000ff10227207 */ /* 0x040fe40002000000 */
[----:B------:R-:W-:Y:S01]  /*0ea0*/  SEL R16, R16, RZ, P0 ;  /* 0x000000ff10107207 */ /* 0x000fe20000000000 */
[----:B------:R-:W-:Y:S01]  /*0eb0*/  IMAD.IADD R33, R33, 0x1, -R20 ;  /* 0x0000000121217824 */ /* 0x000fe200078e0a14 */
[----:B------:R-:W-:Y:S01]  /*0ec0*/  IADD3 R36, PT, PT, R36, R19, RZ ;  /* 0x0000001324247210 */ /* 0x000fe20007ffe0ff */
[----:B------:R-:W-:Y:S01]  /*0ed0*/  IMAD.IADD R34, R21, 0x1, -R34 ;  /* 0x0000000115227824 */ /* 0x000fe200078e0a22 */
[----:B------:R-:W-:Y:S01]  /*0ee0*/  IADD3 R22, PT, PT, R3, 0x6, RZ ;  /* 0x0000000603167810 */ /* 0x000fe20007ffe0ff */
[----:B------:R-:W-:Y:S01]  /*0ef0*/  IMAD.IADD R37, R17, 0x1, -R16 ;  /* 0x0000000111257824 */ /* 0x000fe200078e0a10 */
[C---:B------:R-:W-:Y:S01]  /*0f00*/  IADD3 R17, PT, PT, R3.reuse, 0x2, RZ ;  /* 0x0000000203117810 */ /* 0x040fe20007ffe0ff */
        /* <DEDUP_REMOVED lines=8> */
[----:B------:R-:W-:Y:S01]  /*0f90*/  IMAD.IADD R42, R4, 0x1, R17 ;  /* 0x00000001042a7824 */ /* 0x000fe200078e0211 */
[----:B------:R-:W-:Y:S01]  /*0fa0*/  LOP3.LUT R29, R20, 0xf, RZ, 0xc0, !PT ;  /* 0x0000000f141d7812 */ /* 0x000fe200078ec0ff */
[C---:B------:R-:W-:Y:S01]  /*0fb0*/  IMAD.IADD R48, R4.reuse, 0x1, R21 ;  /* 0x0000000104307824 */ /* 0x040fe200078e0215 */
[----:B------:R-:W-:Y:S01]  /*0fc0*/  LOP3.LUT R25, R25, 0xf, RZ, 0xc0, !PT ;  /* 0x0000000f19197812 */ /* 0x000fe200078ec0ff */
[----:B0-----:R-:W-:Y:S01]  /*0fd0*/  USHF.L.U32 UR4, UR4, 0x6, URZ ;  /* 0x0000000604047899 */ /* 0x001fe200080006ff */
[----:B------:R-:W-:Y:S01]  /*0fe0*/  LOP3.LUT R19, R19, 0xf, RZ, 0xc0, !PT ;  /* 0x0000000f13137812 */ /* 0x000fe200078ec0ff */
[C---:B------:R-:W-:Y:S01]  /*0ff0*/  IMAD.IADD R40, R4.reuse, 0x1, R27 ;  /* 0x0000000104287824 */ /* 0x040fe200078e021b */
[----:B------:R-:W-:Y:S01]  /*1000*/  LOP3.LUT R23, R23, 0xf, RZ, 0xc0, !PT ;  /* 0x0000000f17177812 */ /* 0x000fe200078ec0ff */
[----:B------:R-:W-:Y:S01]  /*1010*/  ULOP3.LUT UR5, UR4, 0xffffff80, URZ, 0xc0, !UPT ;  /* 0xffffff8004057892 */ /* 0x000fe2000f8ec0ff */
[C---:B------:R-:W-:Y:S01]  /*1020*/  IADD3 R44, PT, PT, R4.reuse, R19, RZ ;  /* 0x00000013042c7210 */ /* 0x040fe20007ffe0ff */
[C---:B------:R-:W-:Y:S01]  /*1030*/  IMAD.IADD R46, R4.reuse, 0x1, R29 ;  /* 0x00000001042e7824 */ /* 0x040fe200078e021d */
[C---:B------:R-:W-:Y:S01]  /*1040*/  IADD3 R50, PT, PT, R4.reuse, R23, RZ ;  /* 0x0000001704327210 */ /* 0x040fe20007ffe0ff */
[----:B-1----:R-:W-:Y:S01]  /*1050*/  UIMAD UR5, UR12, UR7, UR5 ;  /* 0x000000070c0572a4 */ /* 0x002fe2000f8e0205 */
[C---:B------:R-:W-:Y:S01]  /*1060*/  IMAD.IADD R49, R4.reuse, 0x1, R49 ;  /* 0x0000000104317824 */ /* 0x040fe200078e0231 */
[----:B------:R-:W-:Y:S01]  /*1070*/  MOV R21, 0x10b0 ;  /* 0x000010b000157802 */ /* 0x000fe20000000f00 */
[----:B------:R-:W-:Y:S01]  /*1080*/  IMAD.IADD R52, R4, 0x1, R25 ;  /* 0x0000000104347824 */ /* 0x000fe200078e0219 */
[----:B------:R-:W-:-:S12]  /*1090*/  ULEA UR5, UR6, UR5, 0x6 ;  /* 0x0000000506057291 */ /* 0x000fd8000f8e30ff */
[----:B------:R-:W-:Y:S05]  /*10a0*/  CALL.REL.NOINC `($__internal_663_$__cuda_sm20_div_s16) ;  /* 0x0000003000787944 */ /* 0x000fea0003c00000 */
[----:B------:R-:W0:Y:S01]  /*10b0*/  S2R R17, SR_CgaCtaId ;  /* 0x0000000000117919 */ /* 0x000e220000008800 */
[----:B------:R-:W1:Y:S01]  /*10c0*/  LDCU UR7, c[0x0][0x3a8] ;  /* 0x00007500ff0777ac */ /* 0x000e620008000800 */
[----:B------:R-:W-:Y:S01]  /*10d0*/  MOV R16, 0x400 ;  /* 0x0000040000107802 */ /* 0x000fe20000000f00 */
[----:B------:R-:W-:Y:S01]  /*10e0*/  IMAD.MOV.U32 R61, RZ, RZ, RZ ;  /* 0x000000ffff3d7224 */ /* 0x000fe200078e00ff */
[----:B------:R-:W-:Y:S01]  /*10f0*/  MOV R58, UR4 ;  /* 0x00000004003a7c02 */ /* 0x000fe20008000f00 */
[----:B------:R-:W-:Y:S01]  /*1100*/  UPRMT UR8, UR6, 0x9910, URZ ;  /* 0x0000991006087896 */ /* 0x000fe200080000ff */
[----:B------:R-:W-:Y:S01]  /*1110*/  ISETP.NE.AND P2, PT, R18, RZ, PT ;  /* 0x000000ff1200720c */ /* 0x000fe20003f45270 */
[----:B------:R-:W2:Y:S01]  /*1120*/  LDCU.64 UR10, c[0x0][0x358] ;  /* 0x00006b00ff0a77ac */ /* 0x000ea20008000a00 */
[----:B------:R-:W-:Y:S02]  /*1130*/  LOP3.LUT R58, R59, 0x40, R58, 0xf8, !PT ;  /* 0x000000403b3a7812 */ /* 0x000fe400078ef83a */
[----:B------:R-:W-:Y:S01]  /*1140*/  PLOP3.LUT P0, PT, PT, PT, PT, 0x80, 0x8 ;  /* 0x000000000008781c */ /* 0x000fe20003f0f070 */
[----:B------:R-:W3:Y:S01]  /*1150*/  LDCU UR9, c[0x0][0x3a8] ;  /* 0x00007500ff0977ac */ /* 0x000ee20008000800 */
[----:B------:R-:W-:Y:S01]  /*1160*/  LOP3.LUT R60, R0, 0x1f, RZ, 0xc0, !PT ;  /* 0x0000001f003c7812 */ /* 0x000fe200078ec0ff */
[----:B-1----:R-:W-:-:S04]  /*1170*/  UISETP.LT.AND UP0, UPT, UR7, 0x10, UPT ;  /* 0x000000100700788c */ /* 0x002fc8000bf01270 */
[----:B------:R-:W-:-:S03]  /*1180*/  USEL UR6, UR7, 0x10, UP0 ;  /* 0x0000001007067887 */ /* 0x000fc60008000000 */
[----:B------:R-:W-:Y:S01]  /*1190*/  UMOV UR7, UR8 ;  /* 0x0000000800077c82 */ /* 0x000fe20008000000 */
[----:B0-----:R-:W-:-:S05]  /*11a0*/  LEA R16, R17, R16, 0x18 ;  /* 0x0000001011107211 */ /* 0x001fca00078ec0ff */
[----:B--23--:R-:W-:-:S07]  /*11b0*/  IMAD R59, R59, 0x84, R16 ;  /* 0x000000843b3b7824 */ /* 0x00cfce00078e0210 */
.L_x_32799:
[----:B------:R-:W-:Y:S01]  /*11c0*/  ISETP.GT.U32.AND P3, PT, R0, 0x7, PT ;  /* 0x000000070000780c */ /* 0x000fe20003f64070 */
[----:B------:R-:W-:Y:S01]  /*11d0*/  BSSY.RECONVERGENT B0, `(.L_x_32755) ;  /* 0x0000054000007945 */ /* 0x000fe20003800200 */
[----:B------:R-:W-:-:S11]  /*11e0*/  PLOP3.LUT P1, PT, P0, PT, PT, 0x80, 0x8 ;  /* 0x000000000008781c */ /* 0x000fd6000072f070 */
[----:B0-----:R-:W-:Y:S05]  /*11f0*/  @P3 BRA `(.L_x_32756) ;  /* 0x0000000400443947 */ /* 0x001fea0003800000 */
[----:B------:R-:W0:Y:S01]  /*1200*/  S2UR UR4, SR_CTAID.X ;  /* 0x00000000000479c3 */ /* 0x000e220000002500 */
[----:B------:R-:W1:Y:S01]  /*1210*/  S2R R16, SR_CTAID.Z ;  /* 0x0000000000107919 */ /* 0x000e620000002700 */
[C---:B------:R-:W-:Y:S01]  /*1220*/  LOP3.LUT R22, R36.reuse, 0x3, RZ, 0xc0, !PT ;  /* 0x0000000324167812 */ /* 0x040fe200078ec0ff */
[----:B------:R-:W-:Y:S01]  /*1230*/  BSSY.RECONVERGENT B1, `(.L_x_32757) ;  /* 0x0000027000017945 */ /* 0x000fe20003800200 */
[----:B------:R-:W-:Y:S01]  /*1240*/  ISETP.GE.U32.AND P3, PT, R36, 0x3, PT ;  /* 0x000000032400780c */ /* 0x000fe20003f66070 */
[----:B------:R-:W-:Y:S01]  /*1250*/  IMAD.SHL.U32 R64, R0, 0x4, RZ ;  /* 0x0000000400407824 */ /* 0x000fe200078e00ff */
[----:B------:R-:W-:Y:S02]  /*1260*/  ISETP.NE.AND P0, PT, R22, 0x3, PT ;  /* 0x000000031600780c */ /* 0x000fe40003f05270 */
[----:B------:R-:W2:Y:S01]  /*1270*/  LDC R17, c[0x0][0x388] ;  /* 0x0000e200ff117b82 */ /* 0x000ea20000000800 */
[----:B0-----:R-:W-:-:S04]  /*1280*/  USHF.L.U32 UR4, UR4, 0x6, URZ ;  /* 0x0000000604047899 */ /* 0x001fc800080006ff */
[----:B------:R-:W-:-:S06]  /*1290*/  ULOP3.LUT UR4, UR4, 0xffffff80, URZ, 0xc0, !UPT ;  /* 0xffffff8004047892 */ /* 0x000fcc000f8ec0ff */
[----:B-1----:R-:W-:-:S05]  /*12a0*/  LEA R16, R16, UR4, 0x6 ;  /* 0x0000000410107c11 */ /* 0x002fca000f8e30ff */
[----:B--2---:R-:W-:Y:S01]  /*12b0*/  IMAD R16, R17, UR12, R16 ;  /* 0x0000000c11107c24 */ /* 0x004fe2000f8e0210 */
[----:B------:R-:W-:Y:S06]  /*12c0*/  @!P0 BRA `(.L_x_32758) ;  /* 0x0000000000748947 */ /* 0x000fec0003800000 */
[----:B------:R-:W0:Y:S01]  /*12d0*/  LDC.64 R20, c[0x0][0x390] ;  /* 0x0000e400ff147b82 */ /* 0x000e220000000a00 */
[----:B------:R-:W-:-:S05]  /*12e0*/  IMAD.IADD R23, R16, 0x1, R61 ;  /* 0x0000000110177824 */ /* 0x000fca00078e023d */
[----:B------:R-:W-:-:S05]  /*12f0*/  IADD3 R17, PT, PT, R64, R23, RZ ;  /* 0x0000001740117210 */ /* 0x000fca0007ffe0ff */
[----:B0-----:R-:W-:-:S06]  /*1300*/  IMAD.WIDE R16, R17, 0x4, R20 ;  /* 0x0000000411107825 */ /* 0x001fcc00078e0214 */
        /* <DEDUP_REMOVED lines=8> */
[----:B-1----:R-:W-:-:S04]  /*1390*/  IMAD R64, R27, 0x4, R64 ;  /* 0x000000041b407824 */ /* 0x002fc800078e0240 */
[----:B--2---:R0:W-:Y:S01]  /*13a0*/  STS.128 [R24], R16 ;  /* 0x0000001018007388 */ /* 0x0041e20000000c00 */
[----:B------:R-:W-:Y:S05]  /*13b0*/  @!P0 BRA `(.L_x_32758) ;  /* 0x0000000000388947 */ /* 0x000fea0003800000 */
[----:B------:R-:W-:Y:S01]  /*13c0*/  ISETP.NE.AND P0, PT, R22, 0x1, PT ;  /* 0x000000011600780c */ /* 0x000fe20003f05270 */
[--C-:B------:R-:W-:Y:S02]  /*13d0*/  IMAD R26, R27, 0x4, R64.reuse ;  /* 0x000000041b1a7824 */ /* 0x100fe400078e0240 */
[----:B0-----:R-:W-:-:S04]  /*13e0*/  IMAD.IADD R17, R23, 0x1, R64 ;  /* 0x0000000117117824 */ /* 0x001fc800078e0240 */
[----:B------:R-:W-:-:S06]  /*13f0*/  IMAD.WIDE R16, R17, 0x4, R20 ;  /* 0x0000000411107825 */ /* 0x000fcc00078e0214 */
[----:B------:R-:W-:-:S05]  /*1400*/  @P0 IADD3 R19, PT, PT, R23, R26, RZ ;  /* 0x0000001a17130210 */ /* 0x000fca0007ffe0ff */
[----:B------:R-:W-:Y:S02]  /*1410*/  @P0 IMAD.WIDE R20, R19, 0x4, R20 ;  /* 0x0000000413140825 */ /* 0x000fe400078e0214 */
[----:B------:R-:W2:Y:S04]  /*1420*/  LDG.E.128 R16, desc[UR10][R16.64] ;  /* 0x0000000a10107981 */ /* 0x000ea8000c1e1d00 */
[----:B------:R-:W3:Y:S01]  /*1430*/  @P0 LDG.E.128 R20, desc[UR10][R20.64] ;  /* 0x0000000a14140981 */ /* 0x000ee2000c1e1d00 */
[C---:B------:R-:W-:Y:S02]  /*1440*/  IMAD R24, R27.reuse, 0x10, R24 ;  /* 0x000000101b187824 */ /* 0x040fe400078e0218 */
[----:B------:R-:W-:Y:S01]  /*1450*/  IMAD.MOV.U32 R64, RZ, RZ, R26 ;  /* 0x000000ffff407224 */ /* 0x000fe200078e001a */
[C---:B------:R-:W-:Y:S01]  /*1460*/  @P0 LEA R64, R27.reuse, R26, 0x2 ;  /* 0x0000001a1b400211 */ /* 0x040fe200078e10ff */
[----:B------:R-:W-:Y:S01]  /*1470*/  @P0 IMAD R25, R27, 0x10, R24 ;  /* 0x000000101b190824 */ /* 0x000fe200078e0218 */
[----:B--2---:R1:W-:Y:S04]  /*1480*/  STS.128 [R24], R16 ;  /* 0x0000001018007388 */ /* 0x0043e80000000c00 */
[----:B---3--:R1:W-:Y:S02]  /*1490*/  @P0 STS.128 [R25], R20 ;  /* 0x0000001419000388 */ /* 0x0083e40000000c00 */
.L_x_32758:
[----:B------:R-:W-:Y:S05]  /*14a0*/  BSYNC.RECONVERGENT B1 ;  /* 0x0000000000017941 */ /* 0x000fea0003800200 */
.L_x_32757:
[----:B------:R-:W-:Y:S05]  /*14b0*/  @!P3 BRA `(.L_x_32756) ;  /* 0x000000000094b947 */ /* 0x000fea0003800000 */
[----:B------:R-:W2:Y:S01]  /*14c0*/  S2UR UR8, SR_CgaCtaId ;  /* 0x00000000000879c3 */ /* 0x000ea20000008800 */
[----:B------:R-:W-:Y:S01]  /*14d0*/  UMOV UR4, 0x400 ;  /* 0x0000040000047882 */ /* 0x000fe20000000000 */
[----:B------:R-:W-:Y:S01]  /*14e0*/  IADD3 R71, PT, PT, R61, UR5, R64 ;  /* 0x000000053d477c10 */ /* 0x000fe2000fffe040 */
[----:B------:R-:W-:-:S05]  /*14f0*/  UIADD3 UR4, UPT, UPT, UR4, 0x880, URZ ;  /* 0x0000088004047890 */ /* 0x000fca000fffe0ff */
[----:B------:R-:W3:Y:S01]  /*1500*/  LDC R62, c[0x0][0x360] ;  /* 0x0000d800ff3e7b82 */ /* 0x000ee20000000800 */
[----:B--2---:R-:W-:-:S06]  /*1510*/  ULEA UR4, UR8, UR4, 0x18 ;  /* 0x0000000408047291 */ /* 0x004fcc000f8ec0ff */
[----:B------:R-:W-:Y:S01]  /*1520*/  LEA R65, R64, UR4, 0x2 ;  /* 0x0000000440417c11 */ /* 0x000fe2000f8e10ff */
[C-C-:B---3--:R-:W-:Y:S02]  /*1530*/  IMAD R63, R62.reuse, 0xc, R71.reuse ;  /* 0x0000000c3e3f7824 */ /* 0x148fe400078e0247 */
[C-C-:B------:R-:W-:Y:S02]  /*1540*/  IMAD R67, R62.reuse, 0x8, R71.reuse ;  /* 0x000000083e437824 */ /* 0x140fe400078e0247 */
[----:B------:R-:W-:-:S07]  /*1550*/  IMAD R69, R62, 0x4, R71 ;  /* 0x000000043e457824 */ /* 0x000fce00078e0247 */
.L_x_32759:
        /* <DEDUP_REMOVED lines=10> */
[C---:B------:R-:W-:Y:S01]  /*1600*/  IMAD R73, R62.reuse, 0x4, R73 ;  /* 0x000000043e497824 */ /* 0x040fe200078e0249 */
[C---:B------:R-:W-:Y:S01]  /*1610*/  LEA R68, R62.reuse, R65, 0x5 ;  /* 0x000000413e447211 */ /* 0x040fe200078e28ff */
[C-C-:B------:R-:W-:Y:S02]  /*1620*/  IMAD R66, R62.reuse, 0x10, R65.reuse ;  /* 0x000000103e427824 */ /* 0x140fe400078e0241 */
[C---:B------:R-:W-:Y:S01]  /*1630*/  IMAD R70, R62.reuse, 0x30, R65 ;  /* 0x000000303e467824 */ /* 0x040fe200078e0241 */
[----:B------:R-:W-:-:S05]  /*1640*/  LEA R73, R62, R73, 0x2 ;  /* 0x000000493e497211 */ /* 0x000fca00078e10ff */
[----:B------:R-:W-:-:S05]  /*1650*/  IMAD R64, R62, 0x4, R73 ;  /* 0x000000043e407824 */ /* 0x000fca00078e0249 */
        /* <DEDUP_REMOVED lines=11> */
.L_x_32756:
[----:B------:R-:W-:Y:S05]  /*1710*/  BSYNC.RECONVERGENT B0 ;  /* 0x0000000000007941 */ /* 0x000fea0003800200 */
.L_x_32755:
[----:B01----:R-:W0:Y:S01]  /*1720*/  S2R R16, SR_CTAID.Z ;  /* 0x0000000000107919 */ /* 0x003e220000002700 */
[----:B------:R-:W-:Y:S02]  /*1730*/  IMAD.MOV.U32 R19, RZ, RZ, RZ ;  /* 0x000000ffff137224 */ /* 0x000fe400078e00ff */
[----:B0-----:R-:W-:-:S07]  /*1740*/  IMAD R61, R16, 0x40, R61 ;  /* 0x00000040103d7824 */ /* 0x001fce00078e023d */
.L_x_32798:
[----:B------:R-:W-:Y:S02]  /*1750*/  SHF.R.U32.HI R18, RZ, 0x4, R0 ;  /* 0x00000004ff127819 */ /* 0x000fe40000011600 */
[----:B0-2---:R-:W-:-:S07]  /*1760*/  IADD3 R23, PT, PT, R58, R19, RZ ;  /* 0x000000133a177210 */ /* 0x005fce0007ffe0ff */
.L_x_32760:
        /* <DEDUP_REMOVED lines=18> */
.L_x_32797:
[----:B0-----:R-:W0:Y:S01]  /*1890*/  S2R R21, SR_CgaCtaId ;  /* 0x0000000000157919 */ /* 0x001e220000008800 */
[----:B------:R-:W-:Y:S01]  /*18a0*/  IMAD.U32 R16, RZ, RZ, UR14 ;  /* 0x0000000eff107e24 */ /* 0x000fe2000f8e00ff */
[C---:B------:R-:W-:Y:S01]  /*18b0*/  IADD3 R20, PT, PT, R3.reuse, 0x1, RZ ;  /* 0x0000000103147810 */ /* 0x040fe20007ffe0ff */
[C-C-:B------:R-:W-:Y:S01]  /*18c0*/  IMAD.IADD R17, R3.reuse, 0x1, R18.reuse ;  /* 0x0000000103117824 */ /* 0x140fe200078e0212 */
[C---:B------:R-:W-:Y:S01]  /*18d0*/  IADD3 R25, PT, PT, R3.reuse, 0x4, RZ ;  /* 0x0000000403197810 */ /* 0x040fe20007ffe0ff */
[C---:B------:R-:W-:Y:S01]  /*18e0*/  VIADD R24, R3.reuse, 0x3 ;  /* 0x0000000303187836 */ /* 0x040fe20000000000 */
[----:B------:R-:W-:Y:S01]  /*18f0*/  VIMNMX R16, PT, PT, R16, 0x40, PT ;  /* 0x0000004010107848 */ /* 0x000fe20003fe0100 */
[C---:B------:R-:W-:Y:S01]  /*1900*/  VIADD R28, R3.reuse, 0x6 ;  /* 0x00000006031c7836 */ /* 0x040fe20000000000 */
[C---:B------:R-:W-:Y:S01]  /*1910*/  IADD3 R30, PT, PT, R3.reuse, 0x7, RZ ;  /* 0x00000007031e7810 */ /* 0x040fe20007ffe0ff */
[C---:B------:R-:W-:Y:S01]  /*1920*/  VIADD R31, R3.reuse, 0x9 ;  /* 0x00000009031f7836 */ /* 0x040fe20000000000 */
[----:B------:R-:W-:Y:S01]  /*1930*/  SHF.L.U32 R23, R16, 0x1, RZ ;  /* 0x0000000110177819 */ /* 0x000fe200000006ff */
[C---:B------:R-:W-:Y:S01]  /*1940*/  VIADD R62, R3.reuse, 0xa ;  /* 0x0000000a033e7836 */ /* 0x040fe20000000000 */
[----:B------:R-:W-:Y:S01]  /*1950*/  MOV R16, 0x400 ;  /* 0x0000040000107802 */ /* 0x000fe20000000f00 */
[----:B------:R-:W-:Y:S01]  /*1960*/  VIADD R22, R3, 0x2 ;  /* 0x0000000203167836 */ /* 0x000fe20000000000 */
[----:B------:R-:W-:Y:S01]  /*1970*/  ISETP.GE.AND P3, PT, R2, UR6, PT ;  /* 0x0000000602007c0c */ /* 0x000fe2000bf66270 */
[----:B------:R-:W-:Y:S01]  /*1980*/  IMAD.IADD R18, R23, 0x1, R18 ;  /* 0x0000000117127824 */ /* 0x000fe200078e0212 */
[C---:B------:R-:W-:Y:S01]  /*1990*/  LOP3.LUT R23, R3.reuse, 0xf, RZ, 0xc0, !PT ;  /* 0x0000000f03177812 */ /* 0x040fe200078ec0ff */
[C---:B------:R-:W-:Y:S01]  /*19a0*/  VIADD R26, R3.reuse, 0x5 ;  /* 0x00000005031a7836 */ /* 0x040fe20000000000 */
[----:B------:R-:W-:Y:S01]  /*19b0*/  IADD3 R64, PT, PT, R3, 0xb, RZ ;  /* 0x0000000b03407810 */ /* 0x000fe20007ffe0ff */
[----:B------:R-:W-:Y:S01]  /*19c0*/  IMAD R66, R17, 0x20, R4 ;  /* 0x0000002011427824 */ /* 0x000fe200078e0204 */
[----:B------:R-:W-:Y:S01]  /*19d0*/  LOP3.LUT R27, R20, 0xf, RZ, 0xc0, !PT ;  /* 0x0000000f141b7812 */ /* 0x000fe200078ec0ff */
[----:B------:R-:W-:Y:S01]  /*19e0*/  VIADD R20, R16, 0x880 ;  /* 0x0000088010147836 */ /* 0x000fe20000000000 */
[----:B------:R-:W-:Y:S01]  /*19f0*/  LOP3.LUT R65, R25, 0xf, RZ, 0xc0, !PT ;  /* 0x0000000f19417812 */ /* 0x000fe200078ec0ff */
[----:B------:R-:W-:Y:S01]  /*1a00*/  IMAD.IADD R70, R43, 0x1, R66 ;  /* 0x000000012b467824 */ /* 0x000fe200078e0242 */
[----:B------:R-:W-:-:S02]  /*1a10*/  LOP3.LUT R25, R23, 0x8, RZ, 0x3c, !PT ;  /* 0x0000000817197812 */ /* 0x000fc400078e3cff */
[----:B------:R-:W-:Y:S01]  /*1a20*/  LOP3.LUT R71, R30, 0xf, RZ, 0xc0, !PT ;  /* 0x0000000f1e477812 */ /* 0x000fe200078ec0ff */
[--C-:B------:R-:W-:Y:S01]  /*1a30*/  IMAD.IADD R72, R65, 0x1, R66.reuse ;  /* 0x0000000141487824 */ /* 0x100fe200078e0242 */
        /* <DEDUP_REMOVED lines=16> */
[----:B------:R-:W-:Y:S01]  /*1b40*/  IMAD.IADD R20, R77, 0x1, R66 ;  /* 0x000000014d147824 */ /* 0x000fe200078e0242 */
[----:B------:R-:W-:-:S02]  /*1b50*/  IADD3 R25, PT, PT, R73, R66, RZ ;  /* 0x0000004249197210 */ /* 0x000fc40007ffe0ff */
[-C--:B------:R-:W-:Y:S01]  /*1b60*/  IADD3 R68, PT, PT, R29, R66.reuse, RZ ;  /* 0x000000421d447210 */ /* 0x080fe20007ffe0ff */
[--C-:B------:R-:W-:Y:S01]  /*1b70*/  IMAD R27, R26, 0x4, R31.reuse ;  /* 0x000000041a1b7824 */ /* 0x100fe200078e021f */
[-C--:B------:R-:W-:Y:S01]  /*1b80*/  IADD3 R74, PT, PT, R67, R66.reuse, RZ ;  /* 0x00000042434a7210 */ /* 0x080fe20007ffe0ff */
[--C-:B------:R-:W-:Y:S01]  /*1b90*/  IMAD R65, R30, 0x4, R31.reuse ;  /* 0x000000041e417824 */ /* 0x100fe200078e021f */
[-C--:B------:R-:W-:Y:S01]  /*1ba0*/  IADD3 R22, PT, PT, R41, R66.reuse, RZ ;  /* 0x0000004229167210 */ /* 0x080fe20007ffe0ff */
[--C-:B------:R-:W-:Y:S01]  /*1bb0*/  IMAD R26, R25, 0x4, R31.reuse ;  /* 0x00000004191a7824 */ /* 0x100fe200078e021f */
        /* <DEDUP_REMOVED lines=14> */
[----:B------:R-:W-:Y:S01]  /*1ca0*/  IMAD R31, R66, 0x4, R31 ;  /* 0x00000004421f7824 */ /* 0x000fe200078e021f */
[----:B------:R-:W-:Y:S09]  /*1cb0*/  @P3 BRA `(.L_x_32762) ;  /* 0x0000000c00303947 */ /* 0x000ff20003800000 */
        /* <DEDUP_REMOVED lines=18> */
[----:B--2---:R-:W-:-:S05]  /*1de0*/  @!P2 MOV R68, 0x400 ;  /* 0x000004000044a802 */ /* 0x004fca0000000f00 */
[----:B------:R-:W-:Y:S01]  /*1df0*/  @!P2 VIADD R68, R68, 0x900 ;  /* 0x000009004444a836 */ /* 0x000fe20000000000 */
[----:B-1----:R-:W-:Y:S02]  /*1e00*/  ISETP.GT.U32.AND P3, PT, R67, 0x40, PT ;  /* 0x000000404300780c */ /* 0x002fe40003f64070 */
[----:B------:R-:W-:Y:S02]  /*1e10*/  LEA R67, R21, R16, 0x18 ;  /* 0x0000001015437211 */ /* 0x000fe400078ec0ff */
[----:B-----5:R-:W-:Y:S02]  /*1e20*/  @!P2 LEA R21, R69, R68, 0x18 ;  /* 0x000000444515a211 */ /* 0x020fe400078ec0ff */
[----:B0--34-:R-:W-:-:S07]  /*1e30*/  MOV R16, R2 ;  /* 0x0000000200107202 */ /* 0x019fce0000000f00 */
.L_x_32796:
        /* <DEDUP_REMOVED lines=11> */
.L_x_32805:
[----:B-1----:R-:W-:-:S07]  /*1ef0*/  IMAD R69, R62, R69, RZ ;  /* 0x000000453e457224 */ /* 0x002fce00078e02ff */
.L_x_32764:
[----:B------:R-:W-:-:S13]  /*1f00*/  ISETP.GE.AND P4, PT, R68, 0x2, PT ;  /* 0x000000024400780c */ /* 0x000fda0003f86270 */
[----:B------:R-:W-:Y:S05]  /*1f10*/  @!P4 BRA `(.L_x_32766) ;  /* 0x000000000010c947 */ /* 0x000fea0003800000 */
[----:B------:R-:W-:-:S03]  /*1f20*/  UMOV UR4, 0xffffffff ;  /* 0xffffffff00047882 */ /* 0x000fc60000000000 */
[----:B------:R-:W-:Y:S05]  /*1f30*/  BRA.DIV UR4, `(.L_x_32767) ;  /* 0x0000001a049c7947 */ /* 0x000fea000b800000 */
[----:B------:R1:W2:Y:S02]  /*1f40*/  SHFL.IDX PT, R72, R70, R5, 0x1f ;  /* 0x00001f0546487589 */ /* 0x0002a400000e0000 */
.L_x_32808:
[----:B--2---:R-:W-:-:S07]  /*1f50*/  IMAD R69, R63, R72, R69 ;  /* 0x000000483f457224 */ /* 0x004fce00078e0245 */
.L_x_32766:
[----:B------:R-:W-:-:S13]  /*1f60*/  ISETP.GE.AND P4, PT, R68, 0x3, PT ;  /* 0x000000034400780c */ /* 0x000fda0003f86270 */
[----:B------:R-:W-:Y:S05]  /*1f70*/  @!P4 BRA `(.L_x_32768) ;  /* 0x000000000010c947 */ /* 0x000fea0003800000 */
[----:B------:R-:W-:-:S03]  /*1f80*/  UMOV UR4, 0xffffffff ;  /* 0xffffffff00047882 */ /* 0x000fc60000000000 */
[----:B------:R-:W-:Y:S05]  /*1f90*/  BRA.DIV UR4, `(.L_x_32769) ;  /* 0x0000001a04ac7947 */ /* 0x000fea000b800000 */
[----:B------:R2:W3:Y:S02]  /*1fa0*/  SHFL.IDX PT, R71, R70, R6, 0x1f ;  /* 0x00001f0646477589 */ /* 0x0004e400000e0000 */
.L_x_32811:
[----:B---3--:R-:W-:-:S07]  /*1fb0*/  IMAD R69, R64, R71, R69 ;  /* 0x0000004740457224 */ /* 0x008fce00078e0245 */
.L_x_32768:
[----:B------:R-:W-:-:S13]  /*1fc0*/  ISETP.GE.AND P4, PT, R68, 0x4, PT ;  /* 0x000000044400780c */ /* 0x000fda0003f86270 */
[----:B------:R-:W-:Y:S05]  /*1fd0*/  @!P4 BRA `(.L_x_32770) ;  /* 0x000000000010c947 */ /* 0x000fea0003800000 */
[----:B------:R-:W-:-:S03]  /*1fe0*/  UMOV UR4, 0xffffffff ;  /* 0xffffffff00047882 */ /* 0x000fc60000000000 */
[----:B------:R-:W-:Y:S05]  /*1ff0*/  BRA.DIV UR4, `(.L_x_32771) ;  /* 0x0000001a04b87947 */ /* 0x000fea000b800000 */
[----:B------:R3:W4:Y:S02]  /*2000*/  SHFL.IDX PT, R72, R70, R7, 0x1f ;  /* 0x00001f0746487589 */ /* 0x00072400000e0000 */
.L_x_32814:
[----:B----4-:R-:W-:-:S07]  /*2010*/  IMAD R69, R65, R72, R69 ;  /* 0x0000004841457224 */ /* 0x010fce00078e0245 */
.L_x_32770:
[----:B------:R-:W-:-:S13]  /*2020*/  ISETP.GE.AND P4, PT, R68, 0x5, PT ;  /* 0x000000054400780c */ /* 0x000fda0003f86270 */
[----:B------:R-:W-:Y:S05]  /*2030*/  @!P4 BRA `(.L_x_32772) ;  /* 0x000000000010c947 */ /* 0x000fea0003800000 */
[----:B------:R-:W-:-:S03]  /*2040*/  UMOV UR4, 0xffffffff ;  /* 0xffffffff00047882 */ /* 0x000fc60000000000 */
[----:B------:R-:W-:Y:S05]  /*2050*/  BRA.DIV UR4, `(.L_x_32773) ;  /* 0x0000001a04c87947 */ /* 0x000fea000b800000 */
[----:B------:R4:W0:Y:S02]  /*2060*/  SHFL.IDX PT, R71, R70, R8, 0x1f ;  /* 0x00001f0846477589 */ /* 0x00082400000e0000 */
.L_x_32817:
[----:B0-----:R-:W-:-:S07]  /*2070*/  IMAD R69, R66, R71, R69 ;  /* 0x0000004742457224 */ /* 0x001fce00078e0245 */
.L_x_32772:
[----:B------:R-:W-:-:S13]  /*2080*/  ISETP.GE.AND P4, PT, R68, 0x6, PT ;  /* 0x000000064400780c */ /* 0x000fda0003f86270 */
[----:B------:R-:W-:Y:S05]  /*2090*/  @!P4 BRA `(.L_x_32774) ;  /* 0x000000000010c947 */ /* 0x000fea0003800000 */
[----:B------:R-:W-:-:S03]  /*20a0*/  UMOV UR4, 0xffffffff ;  /* 0xffffffff00047882 */ /* 0x000fc60000000000 */
[----:B------:R-:W-:Y:S05]  /*20b0*/  BRA.DIV UR4, `(.L_x_32775) ;  /* 0x0000001a04d47947 */ /* 0x000fea000b800000 */
[----:B------:R0:W0:Y:S02]  /*20c0*/  SHFL.IDX PT, R71, R70, R9, 0x1f ;  /* 0x00001f0946477589 */ /* 0x00002400000e0000 */
.L_x_32820:
[----:B0-----:R-:W-:-:S07]  /*20d0*/  IMAD R69, R30, R71, R69 ;  /* 0x000000471e457224 */ /* 0x001fce00078e0245 */
.L_x_32774:
[----:B------:R-:W-:-:S13]  /*20e0*/  ISETP.GE.AND P4, PT, R68, 0x7, PT ;  /* 0x000000074400780c */ /* 0x000fda0003f86270 */
[----:B------:R-:W-:Y:S05]  /*20f0*/  @!P4 BRA `(.L_x_32776) ;  /* 0x000000000010c947 */ /* 0x000fea0003800000 */
[----:B------:R-:W-:-:S03]  /*2100*/  UMOV UR4, 0xffffffff ;  /* 0xffffffff00047882 */ /* 0x000fc60000000000 */
[----:B------:R-:W-:Y:S05]  /*2110*/  BRA.DIV UR4, `(.L_x_32777) ;  /* 0x0000001a04e07947 */ /* 0x000fea000b800000 */
[----:B------:R0:W0:Y:S02]  /*2120*/  SHFL.IDX PT, R72, R70, R10, 0x1f ;  /* 0x00001f0a46487589 */ /* 0x00002400000e0000 */
.L_x_32823:
[----:B0-----:R-:W-:-:S07]  /*2130*/  IMAD R69, R29, R72, R69 ;  /* 0x000000481d457224 */ /* 0x001fce00078e0245 */
.L_x_32776:
[----:B------:R-:W-:-:S13]  /*2140*/  ISETP.GE.AND P4, PT, R68, 0x8, PT ;  /* 0x000000084400780c */ /* 0x000fda0003f86270 */
[----:B------:R-:W-:Y:S05]  /*2150*/  @!P4 BRA `(.L_x_32778) ;  /* 0x000000000010c947 */ /* 0x000fea0003800000 */
[----:B------:R-:W-:-:S03]  /*2160*/  UMOV UR4, 0xffffffff ;  /* 0xffffffff00047882 */ /* 0x000fc60000000000 */
[----:B------:R-:W-:Y:S05]  /*2170*/  BRA.DIV UR4, `(.L_x_32779) ;  /* 0x0000001a04f07947 */ /* 0x000fea000b800000 */
[----:B------:R0:W0:Y:S02]  /*2180*/  SHFL.IDX PT, R71, R70, R11, 0x1f ;  /* 0x00001f0b46477589 */ /* 0x00002400000e0000 */
.L_x_32826:
[----:B0-----:R-:W-:-:S07]  /*2190*/  IMAD R69, R28, R71, R69 ;  /* 0x000000471c457224 */ /* 0x001fce00078e0245 */
.L_x_32778:
[----:B------:R-:W-:-:S13]  /*21a0*/  ISETP.GE.AND P4, PT, R68, 0x9, PT ;  /* 0x000000094400780c */ /* 0x000fda0003f86270 */
[----:B------:R-:W-:Y:S05]  /*21b0*/  @!P4 BRA `(.L_x_32780) ;  /* 0x000000000010c947 */ /* 0x000fea0003800000 */
[----:B------:R-:W-:-:S03]  /*21c0*/  UMOV UR4, 0xffffffff ;  /* 0xffffffff00047882 */ /* 0x000fc60000000000 */
[----:B------:R-:W-:Y:S05]  /*21d0*/  BRA.DIV UR4, `(.L_x_32781) ;  /* 0x0000001a04fc7947 */ /* 0x000fea000b800000 */
[----:B------:R0:W0:Y:S02]  /*21e0*/  SHFL.IDX PT, R72, R70, R12, 0x1f ;  /* 0x00001f0c46487589 */ /* 0x00002400000e0000 */
.L_x_32829:
[----:B0-----:R-:W-:-:S07]  /*21f0*/  IMAD R69, R27, R72, R69 ;  /* 0x000000481b457224 */ /* 0x001fce00078e0245 */
.L_x_32780:
[----:B------:R-:W-:-:S13]  /*2200*/  ISETP.GE.AND P4, PT, R68, 0xa, PT ;  /* 0x0000000a4400780c */ /* 0x000fda0003f86270 */
[----:B------:R-:W-:Y:S05]  /*2210*/  @!P4 BRA `(.L_x_32782) ;  /* 0x000000000010c947 */ /* 0x000fea0003800000 */
[----:B------:R-:W-:-:S03]  /*2220*/  UMOV UR4, 0xffffffff ;  /* 0xffffffff00047882 */ /* 0x000fc60000000000 */
[----:B------:R-:W-:Y:S05]  /*2230*/  BRA.DIV UR4, `(.L_x_32783) ;  /* 0x0000001e040c7947 */ /* 0x000fea000b800000 */
[----:B------:R0:W0:Y:S02]  /*2240*/  SHFL.IDX PT, R71, R70, R13, 0x1f ;  /* 0x00001f0d46477589 */ /* 0x00002400000e0000 */
.L_x_32832:
[----:B0-----:R-:W-:-:S07]  /*2250*/  IMAD R69, R26, R71, R69 ;  /* 0x000000471a457224 */ /* 0x001fce00078e0245 */
.L_x_32782:
[----:B------:R-:W-:-:S13]  /*2260*/  ISETP.GE.AND P4, PT, R68, 0xb, PT ;  /* 0x0000000b4400780c */ /* 0x000fda0003f86270 */
[----:B------:R-:W-:Y:S05]  /*2270*/  @!P4 BRA `(.L_x_32784) ;  /* 0x000000000010c947 */ /* 0x000fea0003800000 */
[----:B------:R-:W-:-:S03]  /*2280*/  UMOV UR4, 0xffffffff ;  /* 0xffffffff00047882 */ /* 0x000fc60000000000 */
[----:B------:R-:W-:Y:S05]  /*2290*/  BRA.DIV UR4, `(.L_x_32785) ;  /* 0x0000001e04187947 */ /* 0x000fea000b800000 */
[----:B------:R0:W0:Y:S02]  /*22a0*/  SHFL.IDX PT, R71, R70, R14, 0x1f ;  /* 0x00001f0e46477589 */ /* 0x00002400000e0000 */
.L_x_32835:
[----:B0-----:R-:W-:-:S07]  /*22b0*/  IMAD R69, R24, R71, R69 ;  /* 0x0000004718457224 */ /* 0x001fce00078e0245 */
.L_x_32784:
[----:B------:R-:W-:-:S13]  /*22c0*/  ISETP.GE.AND P4, PT, R68, 0xc, PT ;  /* 0x0000000c4400780c */ /* 0x000fda0003f86270 */
[----:B------:R-:W-:Y:S05]  /*22d0*/  @!P4 BRA `(.L_x_32786) ;  /* 0x000000000010c947 */ /* 0x000fea0003800000 */
[----:B------:R-:W-:-:S03]  /*22e0*/  UMOV UR4, 0xffffffff ;  /* 0xffffffff00047882 */ /* 0x000fc60000000000 */
[----:B------:R-:W-:Y:S05]  /*22f0*/  BRA.DIV UR4, `(.L_x_32787) ;  /* 0x0000001e04247947 */ /* 0x000fea000b800000 */
[----:B------:R0:W0:Y:S02]  /*2300*/  SHFL.IDX PT, R71, R70, R15, 0x1f ;  /* 0x00001f0f46477589 */ /* 0x00002400000e0000 */
.L_x_32838:
[----:B0-----:R-:W-:-:S07]  /*2310*/  IMAD R69, R20, R71, R69 ;  /* 0x0000004714457224 */ /* 0x001fce00078e0245 */
.L_x_32786:
[----:B------:R-:W-:-:S13]  /*2320*/  ISETP.GE.AND P4, PT, R68, 0xd, PT ;  /* 0x0000000d4400780c */ /* 0x000fda0003f86270 */
[----:B------:R-:W-:Y:S05]  /*2330*/  @!P4 BRA `(.L_x_32788) ;  /* 0x000000000010c947 */ /* 0x000fea0003800000 */
[----:B------:R-:W-:-:S03]  /*2340*/  UMOV UR4, 0xffffffff ;  /* 0xffffffff00047882 */ /* 0x000fc60000000000 */
[----:B------:R-:W-:Y:S05]  /*2350*/  BRA.DIV UR4, `(.L_x_32789) ;  /* 0x0000001e04307947 */ /* 0x000fea000b800000 */
[----:B------:R0:W0:Y:S02]  /*2360*/  SHFL.IDX PT, R71, R70, R32, 0x1f ;  /* 0x00001f2046477589 */ /* 0x00002400000e0000 */
.L_x_32841:
[----:B0-----:R-:W-:-:S07]  /*2370*/  IMAD R69, R22, R71, R69 ;  /* 0x0000004716457224 */ /* 0x001fce00078e0245 */
.L_x_32788:
[----:B------:R-:W-:-:S13]  /*2380*/  ISETP.GE.AND P4, PT, R68, 0xe, PT ;  /* 0x0000000e4400780c */ /* 0x000fda0003f86270 */
[----:B------:R-:W-:Y:S05]  /*2390*/  @!P4 BRA `(.L_x_32790) ;  /* 0x000000000010c947 */ /* 0x000fea0003800000 */
[----:B------:R-:W-:-:S03]  /*23a0*/  UMOV UR4, 0xffffffff ;  /* 0xffffffff00047882 */ /* 0x000fc60000000000 */
[----:B------:R-:W-:Y:S05]  /*23b0*/  BRA.DIV UR4, `(.L_x_32791) ;  /* 0x0000001e043c7947 */ /* 0x000fea000b800000 */
[----:B------:R0:W0:Y:S02]  /*23c0*/  SHFL.IDX PT, R72, R70, R33, 0x1f ;  /* 0x00001f2146487589 */ /* 0x00002400000e0000 */
.L_x_32844:
[----:B0-----:R-:W-:-:S07]  /*23d0*/  IMAD R69, R23, R72, R69 ;  /* 0x0000004817457224 */ /* 0x001fce00078e0245 */
.L_x_32790:
[----:B------:R-:W-:-:S13]  /*23e0*/  ISETP.GE.AND P4, PT, R68, 0xf, PT ;  /* 0x0000000f4400780c */ /* 0x000fda0003f86270 */
[----:B------:R-:W-:Y:S05]  /*23f0*/  @!P4 BRA `(.L_x_32792) ;  /* 0x000000000010c947 */ /* 0x000fea0003800000 */
[----:B------:R-:W-:-:S03]  /*2400*/  UMOV UR4, 0xffffffff ;  /* 0xffffffff00047882 */ /* 0x000fc60000000000 */
[----:B------:R-:W-:Y:S05]  /*2410*/  BRA.DIV UR4, `(.L_x_32793) ;  /* 0x0000001e044c7947 */ /* 0x000fea000b800000 */
[----:B------:R0:W0:Y:S02]  /*2420*/  SHFL.IDX PT, R72, R70, R34, 0x1f ;  /* 0x00001f2246487589 */ /* 0x00002400000e0000 */
.L_x_32847:
[----:B0-----:R-:W-:-:S07]  /*2430*/  IMAD R69, R25, R72, R69 ;  /* 0x0000004819457224 */ /* 0x001fce00078e0245 */
.L_x_32792:
[----:B------:R-:W-:-:S13]  /*2440*/  ISETP.GE.AND P4, PT, R68, 0x10, PT ;  /* 0x000000104400780c */ /* 0x000fda0003f86270 */
[----:B------:R-:W-:Y:S05]  /*2450*/  @!P4 BRA `(.L_x_32794) ;  /* 0x00000004001cc947 */ /* 0x000fea0003800000 */
[----:B------:R-:W-:-:S03]  /*2460*/  UMOV UR4, 0xffffffff ;  /* 0xffffffff00047882 */ /* 0x000fc60000000000 */
[----:B------:R-:W-:Y:S05]  /*2470*/  BRA.DIV UR4, `(.L_x_32795) ;  /* 0x0000001e045c7947 */ /* 0x000fea000b800000 */
[----:B01234-:R0:W1:Y:S02]  /*2480*/  SHFL.IDX PT, R70, R70, R35, 0x1f ;  /* 0x00001f2346467589 */ /* 0x01f06400000e0000 */
.L_x_32850:
[----:B-1----:R-:W-:Y:S01]  /*2490*/  IMAD R69, R31, R70, R69 ;  /* 0x000000461f457224 */ /* 0x002fe200078e0245 */
[----:B------:R-:W-:Y:S06]  /*24a0*/  BRA `(.L_x_32794) ;  /* 0x0000000400087947 */ /* 0x000fec0003800000 */
.L_x_32763:
[----:B------:R-:W0:Y:S01]  /*24b0*/  LDC R74, c[0x0][0x3ac] ;  /* 0x0000eb00ff4a7b82 */ /* 0x000e220000000800 */
[----:B------:R-:W-:Y:S01]  /*24c0*/  IMAD.MOV.U32 R69, RZ, RZ, RZ ;  /* 0x000000ffff457224 */ /* 0x000fe200078e00ff */
[C---:B0-----:R-:W-:Y:S02]  /*24d0*/  ISETP.GE.AND P6, PT, R74.reuse, 0x1, PT ;  /* 0x000000014a00780c */ /* 0x041fe40003fc6270 */
[C---:B------:R-:W-:Y:S02]  /*24e0*/  ISETP.GE.AND P5, PT, R74.reuse, 0x2, PT ;  /* 0x000000024a00780c */ /* 0x040fe40003fa6270 */
[----:B------:R-:W-:-:S09]  /*24f0*/  ISETP.GE.AND P4, PT, R74, 0x3, PT ;  /* 0x000000034a00780c */ /* 0x000fd20003f86270 */
[-C--:B------:R-:W-:Y:S02]  /*2500*/  @P6 LEA R68, R38, R71.reuse, 0x2 ;  /* 0x0000004726446211 */ /* 0x080fe400078e10ff */
[----:B------:R-:W-:Y:S02]  /*2510*/  @P5 IMAD R70, R40, 0x4, R71 ;  /* 0x0000000428465824 */ /* 0x000fe400078e0247 */
[----:B------:R-:W-:Y:S01]  /*2520*/  @P4 LEA R72, R42, R71, 0x2 ;  /* 0x000000472a484211 */ /* 0x000fe200078e10ff */
        /* <DEDUP_REMOVED lines=9> */
[----:B------:R-:W-:-:S05]  /*25c0*/  @P6 IMAD R73, R44, 0x4, R71 ;  /* 0x000000042c496824 */ /* 0x000fca00078e0247 */
[----:B------:R-:W0:Y:S03]  /*25d0*/  @P6 LDS R68, [R73] ;  /* 0x0000000049446984 */ /* 0x000e260000000800 */
[----:B------:R-:W-:-:S06]  /*25e0*/  @P4 LEA R70, R48, R71, 0x2 ;  /* 0x0000004730464211 */ /* 0x000fcc00078e10ff */
[----:B------:R-:W-:Y:S01]  /*25f0*/  @P4 LDS R70, [R70] ;  /* 0x0000000046464984 */ /* 0x000fe20000000800 */
[----:B0-----:R-:W-:Y:S01]  /*2600*/  @P6 IMAD R69, R65, R68, R69 ;  /* 0x0000004441456224 */ /* 0x001fe200078e0245 */
[----:B------:R-:W-:Y:S01]  /*2610*/  ISETP.GE.AND P6, PT, R74, 0x7, PT ;  /* 0x000000074a00780c */ /* 0x000fe20003fc6270 */
[----:B------:R-:W-:-:S06]  /*2620*/  @P5 IMAD R68, R46, 0x4, R71 ;  /* 0x000000042e445824 */ /* 0x000fcc00078e0247 */
[----:B------:R-:W0:Y:S06]  /*2630*/  @P5 LDS R68, [R68] ;  /* 0x0000000044445984 */ /* 0x000e2c0000000800 */
        /* <DEDUP_REMOVED lines=10> */
[----:B------:R-:W0:Y:S04]  /*26e0*/  @P5 LDS R68, [R68] ;  /* 0x0000000044445984 */ /* 0x000e280000000800 */
        /* <DEDUP_REMOVED lines=25> */
[----:B------:R-:W-:-:S05]  /*2880*/  @P6 IMAD R71, R57, 0x4, R71 ;  /* 0x0000000439476824 */ /* 0x000fca00078e0247 */
[----:B------:R-:W2:Y:S01]  /*2890*/  @P6 LDS R72, [R71] ;  /* 0x0000000047486984 */ /* 0x000ea20000000800 */
[----:B0-----:R-:W-:-:S04]  /*28a0*/  @P5 IMAD R69, R23, R68, R69 ;  /* 0x0000004417455224 */ /* 0x001fc800078e0245 */
[----:B-1----:R-:W-:-:S04]  /*28b0*/  @P4 IMAD R69, R25, R70, R69 ;  /* 0x0000004619454224 */ /* 0x002fc800078e0245 */
[----:B--2---:R-:W-:-:S07]  /*28c0*/  @P6 IMAD R69, R31, R72, R69 ;  /* 0x000000481f456224 */ /* 0x004fce00078e0245 */
.L_x_32794:
[----:B------:R-:W-:Y:S01]  /*28d0*/  IMAD.IADD R68, R16, 0x1, R19 ;  /* 0x0000000110447824 */ /* 0x000fe200078e0213 */
[----:B------:R-:W-:Y:S05]  /*28e0*/  WARPSYNC.ALL ;  /* 0x0000000000007948 */ /* 0x000fea0003800000 */
[----:B------:R-:W-:Y:S02]  /*28f0*/  IMAD R68, R68, UR14, R17 ;  /* 0x0000000e44447c24 */ /* 0x000fe4000f8e0211 */
[----:B------:R-:W-:-:S03]  /*2900*/  VIADD R16, R16, UR7 ;  /* 0x0000000710107c36 */ /* 0x000fc60008000000 */
[----:B01234-:R-:W-:Y:S02]  /*2910*/  @!P2 LEA R70, R68, R21, 0x2 ;  /* 0x000000154446a211 */ /* 0x01ffe400078e10ff */
[----:B------:R-:W-:Y:S01]  /*2920*/  SHFL.DOWN PT, R68, R69, 0x1, 0x1e1f ;  /* 0x083e1f0045447f89 */ /* 0x000fe200000e0000 */
[----:B------:R-:W-:-:S03]  /*2930*/  ISETP.GE.AND P4, PT, R16, UR6, PT ;  /* 0x0000000610007c0c */ /* 0x000fc6000bf86270 */
[----:B------:R-:W0:Y:S02]  /*2940*/  @!P2 LDS R71, [R70] ;  /* 0x000000004647a984 */ /* 0x000e240000000800 */
[----:B0-----:R-:W-:-:S05]  /*2950*/  @!P2 IADD3 R71, PT, PT, R71, R68, R69 ;  /* 0x000000444747a210 */ /* 0x001fca0007ffe045 */
[----:B------:R0:W-:Y:S03]  /*2960*/  @!P2 STS [R70], R71 ;  /* 0x000000474600a388 */ /* 0x0001e60000000800 */
[----:B------:R-:W-:Y:S05]  /*2970*/  @!P4 BRA `(.L_x_32796) ;  /* 0xfffffff40030c947 */ /* 0x000fea000383ffff */
.L_x_32762:
[----:B------:R-:W-:Y:S05]  /*2980*/  @!P0 BRA `(.L_x_32797) ;  /* 0xffffffec00c08947 */ /* 0x000fea000383ffff */
[----:B------:R-:W-:Y:S05]  /*2990*/  BSYNC.RECONVERGENT B0 ;  /* 0x0000000000007941 */ /* 0x000fea0003800200 */
.L_x_32761:
        /* <DEDUP_REMOVED lines=10> */
[----:B------:R-:W1:Y:S01]  /*2a40*/  LDC R6, c[0x0][0x3ac] ;  /* 0x0000eb00ff067b82 */ /* 0x000e620000000800 */
[----:B------:R-:W2:Y:S01]  /*2a50*/  I2F.U32.RP R3, UR13 ;  /* 0x0000000d00037d06 */ /* 0x000ea20008209000 */
[----:B------:R-:W-:Y:S01]  /*2a60*/  VIADD R10, R0, UR13 ;  /* 0x0000000d000a7c36 */ /* 0x000fe20008000000 */
[----:B------:R-:W-:Y:S01]  /*2a70*/  ISETP.NE.U32.AND P3, PT, RZ, UR13, PT ;  /* 0x0000000dff007c0c */ /* 0x000fe2000bf65070 */
[----:B------:R-:W-:Y:S03]  /*2a80*/  BSSY.RECONVERGENT B0, `(.L_x_32800) ;  /* 0x000006e000007945 */ /* 0x000fe60003800200 */
[C---:B------:R-:W-:Y:S01]  /*2a90*/  ISETP.GE.U32.AND P0, PT, R10.reuse, 0x40, PT ;  /* 0x000000400a00780c */ /* 0x040fe20003f06070 */
[----:B------:R-:W3:Y:S01]  /*2aa0*/  LDC R9, c[0x0][0x388] ;  /* 0x0000e200ff097b82 */ /* 0x000ee20000000800 */
[----:B------:R-:W-:Y:S01]  /*2ab0*/  VIMNMX.U32 R11, PT, PT, R10, 0x40, !PT ;  /* 0x000000400a0b7848 */ /* 0x000fe20007fe0000 */
[----:B--2---:R-:W2:Y:S06]  /*2ac0*/  MUFU.RCP R3, R3 ;  /* 0x0000000300037308 */ /* 0x004eac0000001000 */
[----:B------:R-:W4:Y:S01]  /*2ad0*/  S2UR UR4, SR_CTAID.X ;  /* 0x00000000000479c3 */ /* 0x000f220000002500 */
[----:B-1----:R-:W-:-:S04]  /*2ae0*/  IABS R7, R6 ;  /* 0x0000000600077213 */ /* 0x002fc80000000000 */
[----:B------:R-:W1:Y:S01]  /*2af0*/  I2F.RP R8, R7 ;  /* 0x0000000700087306 */ /* 0x000e620000209400 */
[----:B--2---:R-:W-:-:S07]  /*2b00*/  VIADD R4, R3, 0xffffffe ;  /* 0x0ffffffe03047836 */ /* 0x004fce0000000000 */
[----:B------:R2:W5:Y:S01]  /*2b10*/  F2I.FTZ.U32.TRUNC.NTZ R5, R4 ;  /* 0x0000000400057305 */ /* 0x000562000021f000 */
[----:B----4-:R-:W-:Y:S02]  /*2b20*/  USHF.R.U32.HI UR5, URZ, 0x1, UR4 ;  /* 0x00000001ff057899 */ /* 0x010fe40008011604 */
[----:B------:R-:W-:-:S05]  /*2b30*/  ULOP3.LUT UR4, UR4, 0x1, URZ, 0xc0, !UPT ;  /* 0x0000000104047892 */ /* 0x000fca000f8ec0ff */
[----:B-1----:R-:W1:Y:S01]  /*2b40*/  MUFU.RCP R8, R8 ;  /* 0x0000000800087308 */ /* 0x002e620000001000 */
[----:B--2---:R-:W-:Y:S01]  /*2b50*/  IMAD.MOV.U32 R4, RZ, RZ, RZ ;  /* 0x000000ffff047224 */ /* 0x004fe200078e00ff */
[----:B-----5:R-:W-:-:S05]  /*2b60*/  IADD3 R13, PT, PT, RZ, -R5, RZ ;  /* 0x80000005ff0d7210 */ /* 0x020fca0007ffe0ff */
[----:B------:R-:W-:-:S04]  /*2b70*/  IMAD R13, R13, UR13, RZ ;  /* 0x0000000d0d0d7c24 */ /* 0x000fc8000f8e02ff */
[----:B------:R-:W-:-:S04]  /*2b80*/  IMAD.HI.U32 R4, R5, R13, R4 ;  /* 0x0000000d05047227 */ /* 0x000fc800078e0004 */
[----:B-1----:R-:W-:Y:S01]  /*2b90*/  VIADD R2, R8, 0xffffffe ;  /* 0x0ffffffe08027836 */ /* 0x002fe20000000000 */
[----:B------:R-:W-:-:S03]  /*2ba0*/  SEL R8, RZ, 0x1, P0 ;  /* 0x00000001ff087807 */ /* 0x000fc60000000000 */
[----:B------:R1:W2:Y:S01]  /*2bb0*/  F2I.FTZ.U32.TRUNC.NTZ R3, R2 ;  /* 0x0000000200037305 */ /* 0x0002a2000021f000 */
[----:B------:R-:W-:Y:S02]  /*2bc0*/  IADD3 R11, PT, PT, R11, -R10, -R8 ;  /* 0x8000000a0b0b7210 */ /* 0x000fe40007ffe808 */
[----:B---3--:R-:W-:-:S03]  /*2bd0*/  IABS R10, R9 ;  /* 0x00000009000a7213 */ /* 0x008fc60000000000 */
[----:B------:R-:W-:-:S04]  /*2be0*/  IMAD.HI.U32 R13, R4, R11, RZ ;  /* 0x0000000b040d7227 */ /* 0x000fc800078e00ff */
[----:B-1----:R-:W-:-:S04]  /*2bf0*/  IMAD.MOV R2, RZ, RZ, -R13 ;  /* 0x000000ffff027224 */ /* 0x002fc800078e0a0d */
[----:B------:R-:W-:Y:S01]  /*2c00*/  IMAD R11, R2, UR13, R11 ;  /* 0x0000000d020b7c24 */ /* 0x000fe2000f8e020b */
[----:B--2---:R-:W-:Y:S02]  /*2c10*/  IADD3 R5, PT, PT, RZ, -R3, RZ ;  /* 0x80000003ff057210 */ /* 0x004fe40007ffe0ff */
[----:B------:R-:W-:Y:S02]  /*2c20*/  MOV R2, RZ ;  /* 0x000000ff00027202 */ /* 0x000fe40000000f00 */
[----:B------:R-:W-:Y:S01]  /*2c30*/  ISETP.GE.U32.AND P0, PT, R11, UR13, PT ;  /* 0x0000000d0b007c0c */ /* 0x000fe2000bf06070 */
[----:B------:R-:W-:-:S04]  /*2c40*/  IMAD.MOV.U32 R4, RZ, RZ, R5 ;  /* 0x000000ffff047224 */ /* 0x000fc800078e0005 */
[----:B------:R-:W-:-:S04]  /*2c50*/  IMAD R5, R4, R7, RZ ;  /* 0x0000000704057224 */ /* 0x000fc800078e02ff */
[----:B------:R-:W-:-:S04]  /*2c60*/  IMAD.HI.U32 R5, R3, R5, R2 ;  /* 0x0000000503057227 */ /* 0x000fc800078e0002 */
[----:B------:R-:W-:Y:S01]  /*2c70*/  IMAD.MOV.U32 R2, RZ, RZ, R10 ;  /* 0x000000ffff027224 */ /* 0x000fe200078e000a */
[----:B------:R-:W-:Y:S01]  /*2c80*/  @P0 IADD3 R11, PT, PT, R11, -UR13, RZ ;  /* 0x8000000d0b0b0c10 */ /* 0x000fe2000fffe0ff */
[----:B------:R-:W-:Y:S02]  /*2c90*/  @P0 VIADD R13, R13, 0x1 ;  /* 0x000000010d0d0836 */ /* 0x000fe40000000000 */
[----:B------:R-:W-:Y:S01]  /*2ca0*/  IMAD.HI.U32 R4, R5, R2, RZ ;  /* 0x0000000205047227 */ /* 0x000fe200078e00ff */
[----:B------:R-:W-:Y:S01]  /*2cb0*/  ISETP.GE.U32.AND P2, PT, R11, UR13, PT ;  /* 0x0000000d0b007c0c */ /* 0x000fe2000bf46070 */
[----:B------:R-:W1:Y:S02]  /*2cc0*/  LDC R5, c[0x0][0x384] ;  /* 0x0000e100ff057b82 */ /* 0x000e640000000800 */
[----:B------:R-:W-:-:S04]  /*2cd0*/  IMAD.MOV R3, RZ, RZ, -R4 ;  /* 0x000000ffff037224 */ /* 0x000fc800078e0a04 */
[----:B------:R-:W-:-:S05]  /*2ce0*/  IMAD R2, R7, R3, R2 ;  /* 0x0000000307027224 */ /* 0x000fca00078e0202 */
[----:B------:R-:W-:Y:S01]  /*2cf0*/  ISETP.GT.U32.AND P1, PT, R7, R2, PT ;  /* 0x000000020700720c */ /* 0x000fe20003f24070 */
[----:B------:R-:W-:Y:S01]  /*2d00*/  @P2 VIADD R13, R13, 0x1 ;  /* 0x000000010d0d2836 */ /* 0x000fe20000000000 */
[----:B------:R-:W-:Y:S02]  /*2d10*/  @!P3 LOP3.LUT R13, RZ, UR13, RZ, 0x33, !PT ;  /* 0x0000000dff0dbc12 */ /* 0x000fe4000f8e33ff */
[----:B------:R-:W-:-:S03]  /*2d20*/  ISETP.NE.AND P3, PT, R6, RZ, PT ;  /* 0x000000ff0600720c */ /* 0x000fc60003f65270 */
[----:B------:R-:W-:-:S05]  /*2d30*/  IMAD.IADD R13, R8, 0x1, R13 ;  /* 0x00000001080d7824 */ /* 0x000fca00078e020d */
[----:B------:R-:W-:Y:S01]  /*2d40*/  LOP3.LUT R3, R13, 0x3, RZ, 0xc0, !PT ;  /* 0x000000030d037812 */ /* 0x000fe200078ec0ff */
[----:B------:R-:W-:Y:S01]  /*2d50*/  @!P1 VIADD R4, R4, 0x1 ;  /* 0x0000000104049836 */ /* 0x000fe20000000000 */
[-C--:B------:R-:W-:Y:S02]  /*2d60*/  @!P1 IADD3 R2, PT, PT, R2, -R7.reuse, RZ ;  /* 0x8000000702029210 */ /* 0x080fe40007ffe0ff */
[----:B------:R-:W-:Y:S01]  /*2d70*/  ISETP.NE.AND P1, PT, R3, 0x3, PT ;  /* 0x000000030300780c */ /* 0x000fe20003f25270 */
[----:B------:R-:W-:Y:S01]  /*2d80*/  IMAD.U32 R3, RZ, RZ, UR5 ;  /* 0x00000005ff037e24 */ /* 0x000fe2000f8e00ff */
[----:B------:R-:W-:Y:S02]  /*2d90*/  ISETP.GE.U32.AND P0, PT, R2, R7, PT ;  /* 0x000000070200720c */ /* 0x000fe40003f06070 */
[----:B------:R-:W-:-:S04]  /*2da0*/  LOP3.LUT R2, R9, R6, RZ, 0x3c, !PT ;  /* 0x0000000609027212 */ /* 0x000fc800078e3cff */
[----:B------:R-:W-:Y:S02]  /*2db0*/  ISETP.GE.AND P2, PT, R2, RZ, PT ;  /* 0x000000ff0200720c */ /* 0x000fe40003f46270 */
[----:B------:R-:W-:-:S04]  /*2dc0*/  LEA.HI R2, R9, R9, RZ, 0x1 ;  /* 0x0000000909027211 */ /* 0x000fc800078f08ff */
[----:B------:R-:W-:Y:S02]  /*2dd0*/  SHF.R.S32.HI R2, RZ, 0x1, R2 ;  /* 0x00000001ff027819 */ /* 0x000fe40000011402 */
[----:B------:R-:W-:Y:S02]  /*2de0*/  @P0 IADD3 R4, PT, PT, R4, 0x1, RZ ;  /* 0x0000000104040810 */ /* 0x000fe40007ffe0ff */
[----:B------:R-:W-:Y:S01]  /*2df0*/  ISETP.GE.U32.AND P0, PT, R13, 0x3, PT ;  /* 0x000000030d00780c */ /* 0x000fe20003f06070 */
[----:B------:R-:W-:Y:S02]  /*2e00*/  IMAD R2, R2, UR4, RZ ;  /* 0x0000000402027c24 */ /* 0x000fe4000f8e02ff */
[----:B------:R-:W-:Y:S01]  /*2e10*/  @!P2 IMAD.MOV R4, RZ, RZ, -R4 ;  /* 0x000000ffff04a224 */ /* 0x000fe200078e0a04 */
[----:B------:R-:W-:Y:S01]  /*2e20*/  @!P3 LOP3.LUT R4, RZ, R6, RZ, 0x33, !PT ;  /* 0x00000006ff04b212 */ /* 0x000fe200078e33ff */
[----:B------:R-:W-:-:S04]  /*2e30*/  IMAD R2, R3, UR14, R2 ;  /* 0x0000000e03027c24 */ /* 0x000fc8000f8e0202 */
[----:B-1----:R-:W-:Y:S01]  /*2e40*/  IMAD R5, R5, UR12, R2 ;  /* 0x0000000c05057c24 */ /* 0x002fe2000f8e0202 */
[----:B------:R-:W-:Y:S06]  /*2e50*/  @!P1 BRA `(.L_x_32801) ;  /* 0x0000000000c09947 */ /* 0x000fec0003800000 */
[----:B------:R-:W-:Y:S01]  /*2e60*/  IABS R10, UR14 ;  /* 0x0000000e000a7c13 */ /* 0x000fe20008000000 */
[----:B------:R-:W1:Y:S01]  /*2e70*/  S2UR UR5, SR_CgaCtaId ;  /* 0x00000000000579c3 */ /* 0x000e620000008800 */
[----:B------:R-:W-:Y:S01]  /*2e80*/  VIADD R2, R13, 0x1 ;  /* 0x000000010d027836 */ /* 0x000fe20000000000 */
[----:B------:R-:W-:Y:S01]  /*2e90*/  UMOV UR4, 0x400 ;  /* 0x0000040000047882 */ /* 0x000fe20000000000 */
[----:B------:R-:W2:Y:S01]  /*2ea0*/  I2F.RP R8, R10 ;  /* 0x0000000a00087306 */ /* 0x000ea20000209400 */
[----:B------:R-:W-:Y:S01]  /*2eb0*/  UIADD3 UR4, UPT, UPT, UR4, 0x900, URZ ;  /* 0x0000090004047890 */ /* 0x000fe2000fffe0ff */
[----:B------:R-:W-:Y:S02]  /*2ec0*/  ISETP.NE.AND P4, PT, RZ, UR14, PT ;  /* 0x0000000eff007c0c */ /* 0x000fe4000bf85270 */
[----:B------:R-:W-:Y:S01]  /*2ed0*/  LOP3.LUT R15, RZ, UR14, RZ, 0x33, !PT ;  /* 0x0000000eff0f7c12 */ /* 0x000fe2000f8e33ff */
[----:B------:R-:W3:Y:S03]  /*2ee0*/  LDC.64 R6, c[0x0][0x3a0] ;  /* 0x0000e800ff067b82 */ /* 0x000ee60000000a00 */
[----:B--2---:R-:W2:Y:S01]  /*2ef0*/  MUFU.RCP R8, R8 ;  /* 0x0000000800087308 */ /* 0x004ea20000001000 */
[----:B-1----:R-:W-:Y:S01]  /*2f00*/  ULEA UR4, UR5, UR4, 0x18 ;  /* 0x0000000405047291 */ /* 0x002fe2000f8ec0ff */
[----:B--2---:R-:W-:-:S02]  /*2f10*/  IADD3 R3, PT, PT, R8, 0xffffffe, RZ ;  /* 0x0ffffffe08037810 */ /* 0x004fc40007ffe0ff */
[----:B------:R-:W-:Y:S01]  /*2f20*/  LOP3.LUT R8, R2, 0x3, RZ, 0xc0, !PT ;  /* 0x0000000302087812 */ /* 0x000fe200078ec0ff */
[----:B------:R-:W-:-:S03]  /*2f30*/  HFMA2 R2, -RZ, RZ, 0, 0 ;  /* 0x00000000ff027431 */ /* 0x000fc600000001ff */
[----:B------:R-:W1:Y:S02]  /*2f40*/  F2I.FTZ.U32.TRUNC.NTZ R3, R3 ;  /* 0x0000000300037305 */ /* 0x000e64000021f000 */
[----:B-1----:R-:W-:-:S04]  /*2f50*/  IMAD.MOV R9, RZ, RZ, -R3 ;  /* 0x000000ffff097224 */ /* 0x002fc800078e0a03 */
[----:B------:R-:W-:-:S04]  /*2f60*/  IMAD R9, R9, R10, RZ ;  /* 0x0000000a09097224 */ /* 0x000fc800078e02ff */
[----:B------:R-:W-:-:S04]  /*2f70*/  IMAD.HI.U32 R12, R3, R9, R2 ;  /* 0x00000009030c7227 */ /* 0x000fc800078e0002 */
[----:B------:R-:W-:Y:S01]  /*2f80*/  IMAD.MOV R9, RZ, RZ, -R8 ;  /* 0x000000ffff097224 */ /* 0x000fe200078e0a08 */
[----:B---3--:R-:W-:-:S07]  /*2f90*/  LEA R8, R0, UR4, 0x2 ;  /* 0x0000000400087c11 */ /* 0x008fce000f8e10ff */
.L_x_32802:
[----:B------:R-:W-:Y:S02]  /*2fa0*/  IABS R2, UR14 ;  /* 0x0000000e00027c13 */ /* 0x000fe40008000000 */
[----:B------:R-:W-:Y:S02]  /*2fb0*/  IABS R3, R0 ;  /* 0x0000000000037213 */ /* 0x000fe40000000000 */
[----:B------:R-:W-:Y:S01]  /*2fc0*/  IABS R14, UR14 ;  /* 0x0000000e000e7c13 */ /* 0x000fe20008000000 */
[----:B------:R-:W-:Y:S02]  /*2fd0*/  IMAD.MOV R11, RZ, RZ, -R2 ;  /* 0x000000ffff0b7224 */ /* 0x000fe400078e0a02 */
[----:B------:R-:W-:-:S04]  /*2fe0*/  IMAD.HI.U32 R2, R12, R3, RZ ;  /* 0x000000030c027227 */ /* 0x000fc800078e00ff */
[----:B------:R-:W-:Y:S02]  /*2ff0*/  IMAD R3, R2, R11, R3 ;  /* 0x0000000b02037224 */ /* 0x000fe400078e0203 */
[----:B------:R-:W1:Y:S03]  /*3000*/  LDS R11, [R8] ;  /* 0x00000000080b7984 */ /* 0x000e660000000800 */
        /* <DEDUP_REMOVED lines=10> */
[----:B------:R-:W-:Y:S02]  /*30b0*/  IMAD R3, R4, R2, R5 ;  /* 0x0000000204037224 */ /* 0x000fe400078e0205 */
[----:B------:R-:W-:Y:S02]  /*30c0*/  IMAD R2, R13, UR14, R0 ;  /* 0x0000000e0d027c24 */ /* 0x000fe4000f8e0200 */
[----:B------:R-:W2:Y:S01]  /*30d0*/  LDC R13, c[0x0][0x360] ;  /* 0x0000d800ff0d7b82 */ /* 0x000ea20000000800 */
[----:B------:R-:W-:Y:S01]  /*30e0*/  IADD3 R9, PT, PT, R9, 0x1, RZ ;  /* 0x0000000109097810 */ /* 0x000fe20007ffe0ff */
[----:B------:R-:W-:-:S03]  /*30f0*/  IMAD.IADD R3, R2, 0x1, R3 ;  /* 0x0000000102037824 */ /* 0x000fc600078e0203 */
[----:B------:R-:W-:Y:S01]  /*3100*/  ISETP.NE.AND P1, PT, R9, RZ, PT ;  /* 0x000000ff0900720c */ /* 0x000fe20003f25270 */
[----:B------:R-:W-:-:S05]  /*3110*/  IMAD.WIDE R2, R3, 0x4, R6 ;  /* 0x0000000403027825 */ /* 0x000fca00078e0206 */
[----:B-1----:R1:W-:Y:S01]  /*3120*/  REDG.E.ADD.STRONG.GPU desc[UR10][R2.64], R11 ;  /* 0x0000000b0200798e */ /* 0x0023e2000c12e10a */
[----:B------:R-:W-:Y:S02]  /*3130*/  VIADD R0, R0, UR13 ;  /* 0x0000000d00007c36 */ /* 0x000fe40008000000 */
[----:B--2---:R-:W-:-:S04]  /*3140*/  IMAD R8, R13, 0x4, R8 ;  /* 0x000000040d087824 */ /* 0x004fc800078e0208 */
[----:B-1----:R-:W-:Y:S05]  /*3150*/  @P1 BRA `(.L_x_32802) ;  /* 0xfffffffc00901947 */ /* 0x002fea000383ffff */
.L_x_32801:
[----:B------:R-:W-:Y:S05]  /*3160*/  BSYNC.RECONVERGENT B0 ;  /* 0x0000000000007941 */ /* 0x000fea0003800200 */
.L_x_32800:
[----:B------:R-:W-:Y:S05]  /*3170*/  @!P0 EXIT ;  /* 0x000000000000894d */ /* 0x000fea0003800000 */
[----:B------:R-:W-:Y:S01]  /*3180*/  IABS R6, UR14 ;  /* 0x0000000e00067c13 */ /* 0x000fe20008000000 */
[----:B------:R-:W1:Y:S01]  /*3190*/  S2UR UR5, SR_CgaCtaId ;  /* 0x00000000000579c3 */ /* 0x000e620000008800 */
[----:B------:R-:W-:Y:S01]  /*31a0*/  UMOV UR4, 0x400 ;  /* 0x0000040000047882 */ /* 0x000fe20000000000 */
[----:B------:R-:W-:Y:S01]  /*31b0*/  ISETP.NE.AND P0, PT, RZ, UR14, PT ;  /* 0x0000000eff007c0c */ /* 0x000fe2000bf05270 */
[----:B------:R-:W2:Y:S01]  /*31c0*/  I2F.RP R10, R6 ;  /* 0x00000006000a7306 */ /* 0x000ea20000209400 */
[----:B------:R-:W-:Y:S01]  /*31d0*/  UIADD3 UR4, UPT, UPT, UR4, 0x900, URZ ;  /* 0x0000090004047890 */ /* 0x000fe2000fffe0ff */
[----:B------:R-:W-:-:S03]  /*31e0*/  IADD3 R14, PT, PT, R0, UR13, RZ ;  /* 0x0000000d000e7c10 */ /* 0x000fc6000fffe0ff */
[----:B------:R-:W3:Y:S08]  /*31f0*/  LDC R7, c[0x0][0x360] ;  /* 0x0000d800ff077b82 */ /* 0x000ef00000000800 */
[----:B------:R-:W4:Y:S01]  /*3200*/  LDC.64 R2, c[0x0][0x3a0] ;  /* 0x0000e800ff027b82 */ /* 0x000f220000000a00 */
[----:B--2---:R-:W2:Y:S01]  /*3210*/  MUFU.RCP R10, R10 ;  /* 0x0000000a000a7308 */ /* 0x004ea20000001000 */
[----:B-1----:R-:W-:Y:S01]  /*3220*/  ULEA UR4, UR5, UR4, 0x18 ;  /* 0x0000000405047291 */ /* 0x002fe2000f8ec0ff */
[C-C-:B---3--:R-:W-:Y:S01]  /*3230*/  IMAD R12, R7.reuse, 0x3, R0.reuse ;  /* 0x00000003070c7824 */ /* 0x148fe200078e0200 */
[----:B--2---:R-:W-:Y:S01]  /*3240*/  IADD3 R8, PT, PT, R10, 0xffffffe, RZ ;  /* 0x0ffffffe0a087810 */ /* 0x004fe20007ffe0ff */
[----:B------:R-:W-:-:S04]  /*3250*/  IMAD R10, R7, 0x2, R0 ;  /* 0x00000002070a7824 */ /* 0x000fc800078e0200 */
[----:B------:R1:W2:Y:S02]  /*3260*/  F2I.FTZ.U32.TRUNC.NTZ R9, R8 ;  /* 0x0000000800097305 */ /* 0x0002a4000021f000 */
[----:B-1----:R-:W-:Y:S02]  /*3270*/  IMAD.MOV.U32 R8, RZ, RZ, RZ ;  /* 0x000000ffff087224 */ /* 0x002fe400078e00ff */
[----:B--2---:R-:W-:-:S04]  /*3280*/  IMAD.MOV R11, RZ, RZ, -R9 ;  /* 0x000000ffff0b7224 */ /* 0x004fc800078e0a09 */
[----:B------:R-:W-:-:S04]  /*3290*/  IMAD R11, R11, R6, RZ ;  /* 0x000000060b0b7224 */ /* 0x000fc800078e02ff */
[----:B------:R-:W-:Y:S01]  /*32a0*/  IMAD.HI.U32 R9, R9, R11, R8 ;  /* 0x0000000b09097227 */ /* 0x000fe200078e0008 */
[----:B------:R-:W-:Y:S02]  /*32b0*/  LOP3.LUT R11, RZ, UR14, RZ, 0x33, !PT ;  /* 0x0000000eff0b7c12 */ /* 0x000fe4000f8e33ff */
[----:B----4-:R-:W-:-:S07]  /*32c0*/  LEA R8, R0, UR4, 0x2 ;  /* 0x0000000400087c11 */ /* 0x010fce000f8e10ff */
.L_x_32803:
[----:B------:R-:W-:Y:S02]  /*32d0*/  IABS R24, UR14 ;  /* 0x0000000e00187c13 */ /* 0x000fe40008000000 */
[----:B------:R-:W-:Y:S02]  /*32e0*/  IABS R13, UR14 ;  /* 0x0000000e000d7c13 */ /* 0x000fe40008000000 */
[----:B-1----:R-:W1:Y:S01]  /*32f0*/  I2F.RP R15, R24 ;  /* 0x00000018000f7306 */ /* 0x002e620000209400 */
[----:B------:R-:W-:Y:S02]  /*3300*/  IABS R16, R0 ;  /* 0x0000000000107213 */ /* 0x000fe40000000000 */
[----:B------:R-:W-:Y:S02]  /*3310*/  IADD3 R22, PT, PT, RZ, -R13, RZ ;  /* 0x8000000dff167210 */ /* 0x000fe40007ffe0ff */
[----:B------:R-:W-:Y:S01]  /*3320*/  IABS R18, R14 ;  /* 0x0000000e00127213 */ /* 0x000fe20000000000 */
[----:B------:R-:W-:Y:S01]  /*3330*/  IMAD.HI.U32 R13, R9, R16, RZ ;  /* 0x00000010090d7227 */ /* 0x000fe200078e00ff */
[----:B------:R-:W-:-:S02]  /*3340*/  IABS R21, R12 ;  /* 0x0000000c00157213 */ /* 0x000fc40000000000 */
[----:B------:R-:W-:-:S04]  /*3350*/  LOP3.LUT R23, R0, UR14, RZ, 0x3c, !PT ;  /* 0x0000000e00177c12 */ /* 0x000fc8000f8e3cff */
[----:B------:R-:W-:Y:S01]  /*3360*/  ISETP.GE.AND P4, PT, R23, RZ, PT ;  /* 0x000000ff1700720c */ /* 0x000fe20003f86270 */
[----:B-1----:R-:W1:Y:S01]  /*3370*/  MUFU.RCP R15, R15 ;  /* 0x0000000f000f7308 */ /* 0x002e620000001000 */
[----:B------:R-:W-:Y:S01]  /*3380*/  LOP3.LUT R23, RZ, UR14, RZ, 0x33, !PT ;  /* 0x0000000eff177c12 */ /* 0x000fe2000f8e33ff */
[----:B-1----:R-:W-:Y:S02]  /*3390*/  VIADD R17, R15, 0xffffffe ;  /* 0x0ffffffe0f117836 */ /* 0x002fe40000000000 */
[----:B------:R-:W-:Y:S02]  /*33a0*/  IMAD R15, R13, R22, R16 ;  /* 0x000000160d0f7224 */ /* 0x000fe400078e0210 */
[----:B------:R-:W-:Y:S02]  /*33b0*/  IMAD.MOV.U32 R16, RZ, RZ, RZ ;  /* 0x000000ffff107224 */ /* 0x000fe400078e00ff */
[----:B------:R-:W1:Y:S01]  /*33c0*/  F2I.FTZ.U32.TRUNC.NTZ R17, R17 ;  /* 0x0000001100117305 */ /* 0x000e62000021f000 */
[----:B------:R-:W-:-:S13]  /*33d0*/  ISETP.GT.U32.AND P1, PT, R6, R15, PT ;  /* 0x0000000f0600720c */ /* 0x000fda0003f24070 */
[----:B------:R-:W-:Y:S02]  /*33e0*/  @!P1 IMAD.IADD R15, R15, 0x1, -R24 ;  /* 0x000000010f0f9824 */ /* 0x000fe400078e0a18 */
[----:B-1----:R-:W-:Y:S02]  /*33f0*/  IMAD.MOV R19, RZ, RZ, -R17 ;  /* 0x000000ffff137224 */ /* 0x002fe400078e0a11 */
[----:B------:R-:W-:Y:S01]  /*3400*/  @!P1 VIADD R13, R13, 0x1 ;  /* 0x000000010d0d9836 */ /* 0x000fe20000000000 */
[----:B------:R-:W-:Y:S01]  /*3410*/  ISETP.GE.U32.AND P3, PT, R15, R6, PT ;  /* 0x000000060f00720c */ /* 0x000fe20003f66070 */
[----:B------:R-:W-:-:S04]  /*3420*/  IMAD R19, R19, R24, RZ ;  /* 0x0000001813137224 */ /* 0x000fc800078e02ff */
[----:B------:R-:W-:Y:S01]  /*3430*/  IMAD.HI.U32 R20, R17, R19, R16 ;  /* 0x0000001311147227 */ /* 0x000fe200078e0010 */
[----:B------:R-:W-:Y:S02]  /*3440*/  MOV R17, R18 ;  /* 0x0000001200117202 */ /* 0x000fe40000000f00 */
[----:B------:R-:W-:-:S03]  /*3450*/  IABS R19, R10 ;  /* 0x0000000a00137213 */ /* 0x000fc60000000000 */
[----:B------:R-:W-:-:S04]  /*3460*/  IMAD.HI.U32 R16, R20, R17, RZ ;  /* 0x0000001114107227 */ /* 0x000fc800078e00ff */
[----:B------:R-:W-:Y:S02]  /*3470*/  IMAD R17, R16, R22, R17 ;  /* 0x0000001610117224 */ /* 0x000fe400078e0211 */
[----:B------:R-:W-:-:S03]  /*3480*/  IMAD.HI.U32 R18, R20, R19, RZ ;  /* 0x0000001314127227 */ /* 0x000fc600078e00ff */
[----:B------:R-:W-:Y:S01]  /*3490*/  ISETP.GT.U32.AND P2, PT, R24, R17, PT ;  /* 0x000000111800720c */ /* 0x000fe20003f44070 */
[----:B------:R-:W-:-:S04]  /*34a0*/  IMAD.HI.U32 R20, R20, R21, RZ ;  /* 0x0000001514147227 */ /* 0x000fc800078e00ff */
[-C--:B------:R-:W-:Y:S02]  /*34b0*/  IMAD R15, R18, R22.reuse, R19 ;  /* 0x00000016120f7224 */ /* 0x080fe400078e0213 */
[----:B------:R-:W-:Y:S02]  /*34c0*/  IMAD R19, R20, R22, R21 ;  /* 0x0000001614137224 */ /* 0x000fe400078e0215 */
[----:B------:R-:W-:Y:S01]  /*34d0*/  @P3 VIADD R13, R13, 0x1 ;  /* 0x000000010d0d3836 */ /* 0x000fe20000000000 */
[C---:B------:R-:W-:Y:S01]  /*34e0*/  ISETP.GT.U32.AND P5, PT, R24.reuse, R15, PT ;  /* 0x0000000f1800720c */ /* 0x040fe20003fa4070 */
[----:B------:R-:W-:Y:S01]  /*34f0*/  IMAD R21, R7, 0xc, R8 ;  /* 0x0000000c07157824 */ /* 0x000fe200078e0208 */
[----:B------:R-:W-:Y:S01]  /*3500*/  ISETP.GT.U32.AND P1, PT, R24, R19, PT ;  /* 0x000000131800720c */ /* 0x000fe20003f24070 */
[----:B------:R-:W-:Y:S01]  /*3510*/  @!P2 VIADD R16, R16, 0x1 ;  /* 0x000000011010a836 */ /* 0x000fe20000000000 */
[-C--:B------:R-:W-:Y:S01]  /*3520*/  @!P2 IADD3 R17, PT, PT, R17, -R24.reuse, RZ ;  /* 0x800000181111a210 */ /* 0x080fe20007ffe0ff */
[----:B------:R-:W-:Y:S01]  /*3530*/  @!P4 IMAD.MOV R13, RZ, RZ, -R13 ;  /* 0x000000ffff0dc224 */ /* 0x000fe200078e0a0d */
[----:B------:R1:W-:Y:S02]  /*3540*/  LDS R29, [R21] ;  /* 0x00000000151d7984 */ /* 0x0003e40000000800 */
[----:B------:R-:W-:-:S02]  /*3550*/  ISETP.GE.U32.AND P6, PT, R17, R24, PT ;  /* 0x000000181100720c */ /* 0x000fc40003fc6070 */
[----:B------:R-:W-:-:S03]  /*3560*/  LOP3.LUT R17, R14, UR14, RZ, 0x3c, !PT ;  /* 0x0000000e0e117c12 */ /* 0x000fc6000f8e3cff */
[-C--:B------:R-:W-:Y:S02]  /*3570*/  @!P5 IADD3 R15, PT, PT, R15, -R24.reuse, RZ ;  /* 0x800000180f0fd210 */ /* 0x080fe40007ffe0ff */
[----:B------:R-:W-:Y:S01]  /*3580*/  ISETP.GE.AND P3, PT, R17, RZ, PT ;  /* 0x000000ff1100720c */ /* 0x000fe20003f66270 */
[----:B------:R-:W-:Y:S01]  /*3590*/  @!P1 IMAD.IADD R19, R19, 0x1, -R24 ;  /* 0x0000000113139824 */ /* 0x000fe200078e0a18 */
[----:B------:R-:W-:Y:S01]  /*35a0*/  LOP3.LUT R17, R10, UR14, RZ, 0x3c, !PT ;  /* 0x0000000e0a117c12 */ /* 0x000fe2000f8e3cff */
[----:B------:R-:W-:Y:S01]  /*35b0*/  @!P1 VIADD R20, R20, 0x1 ;  /* 0x0000000114149836 */ /* 0x000fe20000000000 */
[----:B------:R-:W-:Y:S02]  /*35c0*/  ISETP.GE.U32.AND P4, PT, R15, R24, PT ;  /* 0x000000180f00720c */ /* 0x000fe40003f86070 */
[----:B------:R-:W-:Y:S02]  /*35d0*/  LOP3.LUT R15, R12, UR14, RZ, 0x3c, !PT ;  /* 0x0000000e0c0f7c12 */ /* 0x000fe4000f8e3cff */
[----:B------:R-:W-:Y:S01]  /*35e0*/  ISETP.GE.AND P2, PT, R17, RZ, PT ;  /* 0x000000ff1100720c */ /* 0x000fe20003f46270 */
[----:B------:R-:W-:Y:S01]  /*35f0*/  IMAD R17, R7, 0x4, R8 ;  /* 0x0000000407117824 */ /* 0x000fe200078e0208 */
[----:B------:R-:W-:-:S02]  /*3600*/  @P6 IADD3 R16, PT, PT, R16, 0x1, RZ ;  /* 0x0000000110106810 */ /* 0x000fc40007ffe0ff */
[----:B------:R-:W-:Y:S01]  /*3610*/  ISETP.GE.U32.AND P6, PT, R19, R24, PT ;  /* 0x000000181300720c */ /* 0x000fe20003fc6070 */
[----:B------:R-:W-:Y:S01]  /*3620*/  IMAD R19, R7, 0x8, R8 ;  /* 0x0000000807137824 */ /* 0x000fe200078e0208 */
[----:B------:R-:W-:Y:S01]  /*3630*/  @!P5 IADD3 R18, PT, PT, R18, 0x1, RZ ;  /* 0x000000011212d810 */ /* 0x000fe20007ffe0ff */
[----:B------:R2:W-:Y:S01]  /*3640*/  LDS R25, [R17] ;  /* 0x0000000011197984 */ /* 0x0005e20000000800 */
[----:B------:R-:W-:Y:S01]  /*3650*/  ISETP.GE.AND P5, PT, R15, RZ, PT ;  /* 0x000000ff0f00720c */ /* 0x000fe20003fa6270 */
[----:B------:R-:W-:Y:S01]  /*3660*/  @!P3 IMAD.MOV R16, RZ, RZ, -R16 ;  /* 0x000000ffff10b224 */ /* 0x000fe200078e0a10 */
[----:B------:R-:W-:Y:S01]  /*3670*/  ISETP.NE.AND P1, PT, RZ, UR14, PT ;  /* 0x0000000eff007c0c */ /* 0x000fe2000bf25270 */
[----:B------:R-:W3:Y:S01]  /*3680*/  LDS R15, [R8] ;  /* 0x00000000080f7984 */ /* 0x000ee20000000800 */
[----:B------:R-:W-:Y:S02]  /*3690*/  @P4 VIADD R18, R18, 0x1 ;  /* 0x0000000112124836 */ /* 0x000fe40000000000 */
[----:B------:R-:W-:Y:S01]  /*36a0*/  SEL R13, R23, R13, !P1 ;  /* 0x0000000d170d7207 */ /* 0x000fe20004800000 */
[----:B------:R4:W5:Y:S01]  /*36b0*/  LDS R27, [R19] ;  /* 0x00000000131b7984 */ /* 0x0009620000000800 */
[----:B------:R-:W-:Y:S01]  /*36c0*/  @!P2 IMAD.MOV R18, RZ, RZ, -R18 ;  /* 0x000000ffff12a224 */ /* 0x000fe200078e0a12 */
[----:B------:R-:W-:-:S02]  /*36d0*/  @P6 IADD3 R20, PT, PT, R20, 0x1, RZ ;  /* 0x0000000114146810 */ /* 0x000fc40007ffe0ff */
[----:B-1----:R-:W-:Y:S02]  /*36e0*/  IADD3 R21, PT, PT, -R13, RZ, RZ ;  /* 0x000000ff0d157210 */ /* 0x002fe40007ffe1ff */
[C---:B--2---:R-:W-:Y:S01]  /*36f0*/  SEL R17, R23.reuse, R16, !P1 ;  /* 0x0000001017117207 */ /* 0x044fe20004800000 */
[----:B------:R-:W-:Y:S01]  /*3700*/  @!P5 IMAD.MOV R20, RZ, RZ, -R20 ;  /* 0x000000ffff14d224 */ /* 0x000fe200078e0a14 */
[----:B----4-:R-:W-:Y:S01]  /*3710*/  SEL R19, R23, R18, !P1 ;  /* 0x0000001217137207 */ /* 0x010fe20004800000 */
[----:B------:R-:W-:Y:S02]  /*3720*/  IMAD R16, R4, R13, R5 ;  /* 0x0000000d04107224 */ /* 0x000fe400078e0205 */
[----:B------:R-:W-:Y:S01]  /*3730*/  IMAD R13, R21, UR14, R0 ;  /* 0x0000000e150d7c24 */ /* 0x000fe2000f8e0200 */
[----:B------:R-:W-:Y:S01]  /*3740*/  SEL R20, R11, R20, !P0 ;  /* 0x000000140b147207 */ /* 0x000fe20004000000 */
[----:B------:R-:W-:Y:S01]  /*3750*/  IMAD.MOV R31, RZ, RZ, -R17 ;  /* 0x000000ffff1f7224 */ /* 0x000fe200078e0a11 */
[----:B------:R-:W-:Y:S01]  /*3760*/  IADD3 R0, PT, PT, R0, UR13, R7 ;  /* 0x0000000d00007c10 */ /* 0x000fe2000fffe007 */
[----:B------:R-:W-:Y:S01]  /*3770*/  IMAD R18, R4, R17, R5 ;  /* 0x0000001104127224 */ /* 0x000fe200078e0205 */
[----:B------:R-:W-:Y:S01]  /*3780*/  IADD3 R33, PT, PT, -R19, RZ, RZ ;  /* 0x000000ff13217210 */ /* 0x000fe20007ffe1ff */
[----:B------:R-:W-:Y:S01]  /*3790*/  IMAD.MOV R35, RZ, RZ, -R20 ;  /* 0x000000ffff237224 */ /* 0x000fe200078e0a14 */
[----:B------:R-:W-:Y:S01]  /*37a0*/  IADD3 R0, PT, PT, R0, UR13, R7 ;  /* 0x0000000d00007c10 */ /* 0x000fe2000fffe007 */
[----:B------:R-:W-:-:S02]  /*37b0*/  IMAD R17, R31, UR14, R14 ;  /* 0x0000000e1f117c24 */ /* 0x000fc4000f8e020e */
[C-C-:B------:R-:W-:Y:S02]  /*37c0*/  IMAD R23, R4.reuse, R20, R5.reuse ;  /* 0x0000001404177224 */ /* 0x140fe400078e0205 */
[----:B------:R-:W-:Y:S01]  /*37d0*/  IMAD R21, R4, R19, R5 ;  /* 0x0000001304157224 */ /* 0x000fe200078e0205 */
[----:B------:R-:W-:Y:S01]  /*37e0*/  IADD3 R19, PT, PT, R17, R18, RZ ;  /* 0x0000001211137210 */ /* 0x000fe20007ffe0ff */
[----:B------:R-:W-:Y:S01]  /*37f0*/  IMAD R20, R33, UR14, R10 ;  /* 0x0000000e21147c24 */ /* 0x000fe2000f8e020a */
[----:B------:R-:W-:Y:S01]  /*3800*/  ISETP.GE.U32.AND P1, PT, R0, 0x40, PT ;  /* 0x000000400000780c */ /* 0x000fe20003f26070 */
[----:B------:R-:W-:Y:S02]  /*3810*/  IMAD R22, R35, UR14, R12 ;  /* 0x0000000e23167c24 */ /* 0x000fe4000f8e020c */
[----:B------:R-:W-:Y:S02]  /*3820*/  IMAD.IADD R13, R13, 0x1, R16 ;  /* 0x000000010d0d7824 */ /* 0x000fe400078e0210 */
[----:B------:R-:W-:-:S02]  /*3830*/  IMAD.IADD R21, R20, 0x1, R21 ;  /* 0x0000000114157824 */ /* 0x000fc400078e0215 */
[----:B------:R-:W-:Y:S02]  /*3840*/  IMAD.IADD R23, R22, 0x1, R23 ;  /* 0x0000000116177824 */ /* 0x000fe400078e0217 */
[----:B------:R-:W-:-:S04]  /*3850*/  IMAD.WIDE R16, R13, 0x4, R2 ;  /* 0x000000040d107825 */ /* 0x000fc800078e0202 */
[--C-:B------:R-:W-:Y:S01]  /*3860*/  IMAD.WIDE R18, R19, 0x4, R2.reuse ;  /* 0x0000000413127825 */ /* 0x100fe200078e0202 */
[----:B---3--:R1:W-:Y:S03]  /*3870*/  REDG.E.ADD.STRONG.GPU desc[UR10][R16.64], R15 ;  /* 0x0000000f1000798e */ /* 0x0083e6000c12e10a */
[--C-:B------:R-:W-:Y:S01]  /*3880*/  IMAD.WIDE R20, R21, 0x4, R2.reuse ;  /* 0x0000000415147825 */ /* 0x100fe200078e0202 */
[----:B------:R1:W-:Y:S03]  /*3890*/  REDG.E.ADD.STRONG.GPU desc[UR10][R18.64], R25 ;  /* 0x000000191200798e */ /* 0x0003e6000c12e10a */
        /* <DEDUP_REMOVED lines=9> */
.L_x_32765:
[----:B------:R-:W-:Y:S01]  /*3930*/  MOV R71, 0xffffffff ;  /* 0xffffffff00477802 */ /* 0x000fe20000000f00 */
[----:B------:R-:W-:Y:S02]  /*3940*/  IMAD.MOV.U32 R72, RZ, RZ, R37 ;  /* 0x000000ffff487224 */ /* 0x000fe400078e0025 */
[----:B------:R-:W-:-:S07]  /*3950*/  IMAD.MOV.U32 R73, RZ, RZ, 0x1f ;  /* 0x0000001fff497424 */ /* 0x000fce00078e00ff */
[----:B------:R-:W-:Y:S05]  /*3960*/  WARPSYNC.COLLECTIVE R71, `(.L_x_32804) ;  /* 0x0000000047087348 */ /* 0x000fea0003c00000 */
[----:B------:R0:W1:Y:S02]  /*3970*/  SHFL.IDX P4, R71, R70, R72, R73 ;  /* 0x0000004846477389 */ /* 0x0000640000080049 */
[----:B01----:R-:W-:Y:S05]  /*3980*/  ENDCOLLECTIVE ;  /* 0x000000000000791b */ /* 0x003fea0003800000 */
.L_x_32804:
[----:B------:R-:W-:Y:S01]  /*3990*/  IMAD.MOV.U32 R69, RZ, RZ, R71 ;  /* 0x000000ffff457224 */ /* 0x000fe200078e0047 */
[----:B------:R-:W-:Y:S06]  /*39a0*/  BRA `(.L_x_32805) ;  /* 0xffffffe400507947 */ /* 0x000fec000383ffff */
.L_x_32767:
[----:B------:R-:W-:Y:S01]  /*39b0*/  HFMA2 R73, -RZ, RZ, 0, 1.847743988037109375e-06 ;  /* 0x0000001fff497431 */ /* 0x000fe200000001ff */
[----:B------:R-:W-:Y:S01]  /*39c0*/  BSSY B1, `(.L_x_32806) ;  /* 0x0000006000017945 */ /* 0x000fe20003800000 */
[----:B------:R-:W-:Y:S02]  /*39d0*/  IMAD.MOV.U32 R72, RZ, RZ, R5 ;  /* 0x000000ffff487224 */ /* 0x000fe400078e0005 */
[----:B------:R-:W-:-:S07]  /*39e0*/  IMAD.MOV.U32 R71, RZ, RZ, -0x1 ;  /* 0xffffffffff477424 */ /* 0x000fce00078e00ff */
[----:B0-----:R-:W-:Y:S05]  /*39f0*/  WARPSYNC.COLLECTIVE R71, `(.L_x_32807) ;  /* 0x0000000047087348 */ /* 0x001fea0003c00000 */
[----:B------:R1:W2:Y:S02]  /*3a00*/  SHFL.IDX P4, R71, R70, R72, R73 ;  /* 0x0000004846477389 */ /* 0x0002a40000080049 */
[----:B012---:R-:W-:Y:S05]  /*3a10*/  ENDCOLLECTIVE ;  /* 0x000000000000791b */ /* 0x007fea0003800000 */
.L_x_32807:
[----:B------:R-:W-:Y:S05]  /*3a20*/  BSYNC B1 ;  /* 0x0000000000017941 */ /* 0x000fea0003800000 */
.L_x_32806:
[----:B------:R-:W-:Y:S01]  /*3a30*/  IMAD.MOV.U32 R72, RZ, RZ, R71 ;  /* 0x000000ffff487224 */ /* 0x000fe200078e0047 */
[----:B------:R-:W-:Y:S06]  /*3a40*/  BRA `(.L_x_32808) ;  /* 0xffffffe400407947 */ /* 0x000fec000383ffff */
.L_x_32769:
[----:B------:R-:W-:Y:S01]  /*3a50*/  BSSY B1, `(.L_x_32809) ;  /* 0x0000007000017945 */ /* 0x000fe20003800000 */
[----:B------:R-:W-:Y:S01]  /*3a60*/  MOV R72, R6 ;  /* 0x0000000600487202 */ /* 0x000fe20000000f00 */
[----:B------:R-:W-:Y:S02]  /*3a70*/  IMAD.MOV.U32 R73, RZ, RZ, 0x1f ;  /* 0x0000001fff497424 */ /* 0x000fe400078e00ff */
[----:B------:R-:W-:-:S07]  /*3a80*/  IMAD.MOV.U32 R71, RZ, RZ, -0x1 ;  /* 0xffffffffff477424 */ /* 0x000fce00078e00ff */
[----:B01----:R-:W-:Y:S05]  /*3a90*/  WARPSYNC.COLLECTIVE R71, `(.L_x_32810) ;  /* 0x0000000047087348 */ /* 0x003fea0003c00000 */
[----:B------:R2:W3:Y:S02]  /*3aa0*/  SHFL.IDX P4, R71, R70, R72, R73 ;  /* 0x0000004846477389 */ /* 0x0004e40000080049 */
[----:B0123--:R-:W-:Y:S05]  /*3ab0*/  ENDCOLLECTIVE ;  /* 0x000000000000791b */ /* 0x00ffea0003800000 */
.L_x_32810:
[----:B------:R-:W-:Y:S05]  /*3ac0*/  BSYNC B1 ;  /* 0x0000000000017941 */ /* 0x000fea0003800000 */
.L_x_32809:
[----:B------:R-:W-:Y:S05]  /*3ad0*/  BRA `(.L_x_32811) ;  /* 0xffffffe400347947 */ /* 0x000fea000383ffff */
.L_x_32771:
[----:B------:R-:W-:Y:S01]  /*3ae0*/  BSSY B1, `(.L_x_32812) ;  /* 0x0000007000017945 */ /* 0x000fe20003800000 */
[----:B------:R-:W-:Y:S01]  /*3af0*/  MOV R72, R7 ;  /* 0x0000000700487202 */ /* 0x000fe20000000f00 */
[----:B------:R-:W-:Y:S02]  /*3b00*/  IMAD.MOV.U32 R73, RZ, RZ, 0x1f ;  /* 0x0000001fff497424 */ /* 0x000fe400078e00ff */
[----:B------:R-:W-:-:S07]  /*3b10*/  IMAD.MOV.U32 R71, RZ, RZ, -0x1 ;  /* 0xffffffffff477424 */ /* 0x000fce00078e00ff */
[----:B012---:R-:W-:Y:S05]  /*3b20*/  WARPSYNC.COLLECTIVE R71, `(.L_x_32813) ;  /* 0x0000000047087348 */ /* 0x007fea0003c00000 */
[----:B------:R3:W4:Y:S02]  /*3b30*/  SHFL.IDX P4, R71, R70, R72, R73 ;  /* 0x0000004846477389 */ /* 0x0007240000080049 */
[----:B01234-:R-:W-:Y:S05]  /*3b40*/  ENDCOLLECTIVE ;  /* 0x000000000000791b */ /* 0x01ffea0003800000 */
.L_x_32813:
[----:B------:R-:W-:Y:S05]  /*3b50*/  BSYNC B1 ;  /* 0x0000000000017941 */ /* 0x000fea0003800000 */
.L_x_32812:
[----:B------:R-:W-:Y:S01]  /*3b60*/  MOV R72, R71 ;  /* 0x0000004700487202 */ /* 0x000fe20000000f00 */
[----:B------:R-:W-:Y:S06]  /*3b70*/  BRA `(.L_x_32814) ;  /* 0xffffffe400247947 */ /* 0x000fec000383ffff */
.L_x_32773:
[----:B------:R-:W-:Y:S01]  /*3b80*/  BSSY B1, `(.L_x_32815) ;  /* 0x0000007000017945 */ /* 0x000fe20003800000 */
[----:B------:R-:W-:Y:S01]  /*3b90*/  IMAD.MOV.U32 R72, RZ, RZ, R8 ;  /* 0x000000ffff487224 */ /* 0x000fe200078e0008 */
[----:B------:R-:W-:Y:S01]  /*3ba0*/  MOV R71, 0xffffffff ;  /* 0xffffffff00477802 */ /* 0x000fe20000000f00 */
[----:B------:R-:W-:-:S07]  /*3bb0*/  IMAD.MOV.U32 R73, RZ, RZ, 0x1f ;  /* 0x0000001fff497424 */ /* 0x000fce00078e00ff */
[----:B0123--:R-:W-:Y:S05]  /*3bc0*/  WARPSYNC.COLLECTIVE R71, `(.L_x_32816) ;  /* 0x0000000047087348 */ /* 0x00ffea0003c00000 */
[----:B------:R4:W0:Y:S02]  /*3bd0*/  SHFL.IDX P4, R71, R70, R72, R73 ;  /* 0x0000004846477389 */ /* 0x0008240000080049 */
[----:B01234-:R-:W-:Y:S05]  /*3be0*/  ENDCOLLECTIVE ;  /* 0x000000000000791b */ /* 0x01ffea0003800000 */
.L_x_32816:
[----:B------:R-:W-:Y:S05]  /*3bf0*/  BSYNC B1 ;  /* 0x0000000000017941 */ /* 0x000fea0003800000 */
.L_x_32815:
[----:B------:R-:W-:Y:S05]  /*3c00*/  BRA `(.L_x_32817) ;  /* 0xffffffe400187947 */ /* 0x000fea000383ffff */
.L_x_32775:
[----:B------:R-:W-:Y:S01]  /*3c10*/  BSSY B1, `(.L_x_32818) ;  /* 0x0000007000017945 */ /* 0x000fe20003800000 */
[----:B------:R-:W-:Y:S01]  /*3c20*/  IMAD.MOV.U32 R72, RZ, RZ, R9 ;  /* 0x000000ffff487224 */ /* 0x000fe200078e0009 */
[----:B------:R-:W-:Y:S01]  /*3c30*/  MOV R71, 0xffffffff ;  /* 0xffffffff00477802 */ /* 0x000fe20000000f00 */
[----:B------:R-:W-:-:S07]  /*3c40*/  IMAD.MOV.U32 R73, RZ, RZ, 0x1f ;  /* 0x0000001fff497424 */ /* 0x000fce00078e00ff */
[----:B01234-:R-:W-:Y:S05]  /*3c50*/  WARPSYNC.COLLECTIVE R71, `(.L_x_32819) ;  /* 0x0000000047087348 */ /* 0x01ffea0003c00000 */
[----:B------:R0:W0:Y:S02]  /*3c60*/  SHFL.IDX P4, R71, R70, R72, R73 ;  /* 0x0000004846477389 */ /* 0x0000240000080049 */
[----:B01234-:R-:W-:Y:S05]  /*3c70*/  ENDCOLLECTIVE ;  /* 0x000000000000791b */ /* 0x01ffea0003800000 */
.L_x_32819:
[----:B------:R-:W-:Y:S05]  /*3c80*/  BSYNC B1 ;  /* 0x0000000000017941 */ /* 0x000fea0003800000 */
.L_x_32818:
[----:B------:R-:W-:Y:S05]  /*3c90*/  BRA `(.L_x_32820) ;  /* 0xffffffe4000c7947 */ /* 0x000fea000383ffff */
.L_x_32777:
[----:B------:R-:W-:Y:S01]  /*3ca0*/  BSSY B1, `(.L_x_32821) ;  /* 0x0000007000017945 */ /* 0x000fe20003800000 */
[----:B------:R-:W-:Y:S01]  /*3cb0*/  IMAD.MOV.U32 R72, RZ, RZ, R10 ;  /* 0x000000ffff487224 */ /* 0x000fe200078e000a */
[----:B------:R-:W-:Y:S01]  /*3cc0*/  MOV R71, 0xffffffff ;  /* 0xffffffff00477802 */ /* 0x000fe20000000f00 */
[----:B------:R-:W-:-:S07]  /*3cd0*/  IMAD.MOV.U32 R73, RZ, RZ, 0x1f ;  /* 0x0000001fff497424 */ /* 0x000fce00078e00ff */
[----:B01234-:R-:W-:Y:S05]  /*3ce0*/  WARPSYNC.COLLECTIVE R71, `(.L_x_32822) ;  /* 0x0000000047087348 */ /* 0x01ffea0003c00000 */
[----:B------:R0:W0:Y:S02]  /*3cf0*/  SHFL.IDX P4, R71, R70, R72, R73 ;  /* 0x0000004846477389 */ /* 0x0000240000080049 */
[----:B01234-:R-:W-:Y:S05]  /*3d00*/  ENDCOLLECTIVE ;  /* 0x000000000000791b */ /* 0x01ffea0003800000 */
.L_x_32822:
[----:B------:R-:W-:Y:S05]  /*3d10*/  BSYNC B1 ;  /* 0x0000000000017941 */ /* 0x000fea0003800000 */
.L_x_32821:
[----:B------:R-:W-:Y:S01]  /*3d20*/  IMAD.MOV.U32 R72, RZ, RZ, R71 ;  /* 0x000000ffff487224 */ /* 0x000fe200078e0047 */
[----:B------:R-:W-:Y:S06]  /*3d30*/  BRA `(.L_x_32823) ;  /* 0xffffffe000fc7947 */ /* 0x000fec000383ffff */
.L_x_32779:
[----:B------:R-:W-:Y:S01]  /*3d40*/  HFMA2 R73, -RZ, RZ, 0, 1.847743988037109375e-06 ;  /* 0x0000001fff497431 */ /* 0x000fe200000001ff */
[----:B------:R-:W-:Y:S01]  /*3d50*/  BSSY B1, `(.L_x_32824) ;  /* 0x0000006000017945 */ /* 0x000fe20003800000 */
[----:B------:R-:W-:Y:S02]  /*3d60*/  IMAD.MOV.U32 R72, RZ, RZ, R11 ;  /* 0x000000ffff487224 */ /* 0x000fe400078e000b */
[----:B------:R-:W-:-:S07]  /*3d70*/  IMAD.MOV.U32 R71, RZ, RZ, -0x1 ;  /* 0xffffffffff477424 */ /* 0x000fce00078e00ff */
[----:B01234-:R-:W-:Y:S05]  /*3d80*/  WARPSYNC.COLLECTIVE R71, `(.L_x_32825) ;  /* 0x0000000047087348 */ /* 0x01ffea0003c00000 */
[----:B------:R0:W0:Y:S02]  /*3d90*/  SHFL.IDX P4, R71, R70, R72, R73 ;  /* 0x0000004846477389 */ /* 0x0000240000080049 */
[----:B01234-:R-:W-:Y:S05]  /*3da0*/  ENDCOLLECTIVE ;  /* 0x000000000000791b */ /* 0x01ffea0003800000 */
.L_x_32825:
[----:B------:R-:W-:Y:S05]  /*3db0*/  BSYNC B1 ;  /* 0x0000000000017941 */ /* 0x000fea0003800000 */
.L_x_32824:
[----:B------:R-:W-:Y:S05]  /*3dc0*/  BRA `(.L_x_32826) ;  /* 0xffffffe000f07947 */ /* 0x000fea000383ffff */
.L_x_32781:
[----:B------:R-:W-:Y:S01]  /*3dd0*/  BSSY B1, `(.L_x_32827) ;  /* 0x0000007000017945 */ /* 0x000fe20003800000 */
[----:B------:R-:W-:Y:S01]  /*3de0*/  IMAD.MOV.U32 R72, RZ, RZ, R12 ;  /* 0x000000ffff487224 */ /* 0x000fe200078e000c */
[----:B------:R-:W-:Y:S01]  /*3df0*/  MOV R73, 0x1f ;  /* 0x0000001f00497802 */ /* 0x000fe20000000f00 */
[----:B------:R-:W-:-:S07]  /*3e00*/  IMAD.MOV.U32 R71, RZ, RZ, -0x1 ;  /* 0xffffffffff477424 */ /* 0x000fce00078e00ff */
[----:B01234-:R-:W-:Y:S05]  /*3e10*/  WARPSYNC.COLLECTIVE R71, `(.L_x_32828) ;  /* 0x0000000047087348 */ /* 0x01ffea0003c00000 */
[----:B------:R0:W0:Y:S02]  /*3e20*/  SHFL.IDX P4, R71, R70, R72, R73 ;  /* 0x0000004846477389 */ /* 0x0000240000080049 */
[----:B01234-:R-:W-:Y:S05]  /*3e30*/  ENDCOLLECTIVE ;  /* 0x000000000000791b */ /* 0x01ffea0003800000 */
.L_x_32828:
[----:B------:R-:W-:Y:S05]  /*3e40*/  BSYNC B1 ;  /* 0x0000000000017941 */ /* 0x000fea0003800000 */
.L_x_32827:
[----:B------:R-:W-:Y:S01]  /*3e50*/  IMAD.MOV.U32 R72, RZ, RZ, R71 ;  /* 0x000000ffff487224 */ /* 0x000fe200078e0047 */
[----:B------:R-:W-:Y:S06]  /*3e60*/  BRA `(.L_x_32829) ;  /* 0xffffffe000e07947 */ /* 0x000fec000383ffff */
.L_x_32783:
[----:B------:R-:W-:Y:S01]  /*3e70*/  BSSY B1, `(.L_x_32830) ;  /* 0x0000007000017945 */ /* 0x000fe20003800000 */
[----:B------:R-:W-:Y:S01]  /*3e80*/  MOV R72, R13 ;  /* 0x0000000d00487202 */ /* 0x000fe20000000f00 */
[----:B------:R-:W-:Y:S02]  /*3e90*/  IMAD.MOV.U32 R73, RZ, RZ, 0x1f ;  /* 0x0000001fff497424 */ /* 0x000fe400078e00ff */
[----:B------:R-:W-:-:S07]  /*3ea0*/  IMAD.MOV.U32 R71, RZ, RZ, -0x1 ;  /* 0xffffffffff477424 */ /* 0x000fce00078e00ff */
[----:B01234-:R-:W-:Y:S05]  /*3eb0*/  WARPSYNC.COLLECTIVE R71, `(.L_x_32831) ;  /* 0x0000000047087348 */ /* 0x01ffea0003c00000 */
[----:B------:R0:W0:Y:S02]  /*3ec0*/  SHFL.IDX P4, R71, R70, R72, R73 ;  /* 0x0000004846477389 */ /* 0x0000240000080049 */
[----:B01234-:R-:W-:Y:S05]  /*3ed0*/  ENDCOLLECTIVE ;  /* 0x000000000000791b */ /* 0x01ffea0003800000 */
.L_x_32831:
[----:B------:R-:W-:Y:S05]  /*3ee0*/  BSYNC B1 ;  /* 0x0000000000017941 */ /* 0x000fea0003800000 */
.L_x_32830:
[----:B------:R-:W-:Y:S05]  /*3ef0*/  BRA `(.L_x_32832) ;  /* 0xffffffe000d47947 */ /* 0x000fea000383ffff */
.L_x_32785:
[----:B------:R-:W-:Y:S01]  /*3f00*/  BSSY B1, `(.L_x_32833) ;  /* 0x0000007000017945 */ /* 0x000fe20003800000 */
[----:B------:R-:W-:Y:S01]  /*3f10*/  MOV R72, R14 ;  /* 0x0000000e00487202 */ /* 0x000fe20000000f00 */
[----:B------:R-:W-:Y:S02]  /*3f20*/  IMAD.MOV.U32 R73, RZ, RZ, 0x1f ;  /* 0x0000001fff497424 */ /* 0x000fe400078e00ff */
[----:B------:R-:W-:-:S07]  /*3f30*/  IMAD.MOV.U32 R71, RZ, RZ, -0x1 ;  /* 0xffffffffff477424 */ /* 0x000fce00078e00ff */
[----:B01234-:R-:W-:Y:S05]  /*3f40*/  WARPSYNC.COLLECTIVE R71, `(.L_x_32834) ;  /* 0x0000000047087348 */ /* 0x01ffea0003c00000 */
[----:B------:R0:W0:Y:S02]  /*3f50*/  SHFL.IDX P4, R71, R70, R72, R73 ;  /* 0x0000004846477389 */ /* 0x0000240000080049 */
[----:B01234-:R-:W-:Y:S05]  /*3f60*/  ENDCOLLECTIVE ;  /* 0x000000000000791b */ /* 0x01ffea0003800000 */
.L_x_32834:
[----:B------:R-:W-:Y:S05]  /*3f70*/  BSYNC B1 ;  /* 0x0000000000017941 */ /* 0x000fea0003800000 */
.L_x_32833:
[----:B------:R-:W-:Y:S05]  /*3f80*/  BRA `(.L_x_32835) ;  /* 0xffffffe000c87947 */ /* 0x000fea000383ffff */
.L_x_32787:
[----:B------:R-:W-:Y:S01]  /*3f90*/  BSSY B1, `(.L_x_32836) ;  /* 0x0000007000017945 */ /* 0x000fe20003800000 */
[----:B------:R-:W-:Y:S01]  /*3fa0*/  MOV R72, R15 ;  /* 0x0000000f00487202 */ /* 0x000fe20000000f00 */
[----:B------:R-:W-:Y:S02]  /*3fb0*/  IMAD.MOV.U32 R73, RZ, RZ, 0x1f ;  /* 0x0000001fff497424 */ /* 0x000fe400078e00ff */
[----:B------:R-:W-:-:S07]  /*3fc0*/  IMAD.MOV.U32 R71, RZ, RZ, -0x1 ;  /* 0xffffffffff477424 */ /* 0x000fce00078e00ff */
[----:B01234-:R-:W-:Y:S05]  /*3fd0*/  WARPSYNC.COLLECTIVE R71, `(.L_x_32837) ;  /* 0x0000000047087348 */ /* 0x01ffea0003c00000 */
[----:B------:R0:W0:Y:S02]  /*3fe0*/  SHFL.IDX P4, R71, R70, R72, R73 ;  /* 0x0000004846477389 */ /* 0x0000240000080049 */
[----:B01234-:R-:W-:Y:S05]  /*3ff0*/  ENDCOLLECTIVE ;  /* 0x000000000000791b */ /* 0x01ffea0003800000 */
.L_x_32837:
[----:B------:R-:W-:Y:S05]  /*4000*/  BSYNC B1 ;  /* 0x0000000000017941 */ /* 0x000fea0003800000 */
.L_x_32836:
[----:B------:R-:W-:Y:S05]  /*4010*/  BRA `(.L_x_32838) ;  /* 0xffffffe000bc7947 */ /* 0x000fea000383ffff */
.L_x_32789:
[----:B------:R-:W-:Y:S01]  /*4020*/  BSSY B1, `(.L_x_32839) ;  /* 0x0000007000017945 */ /* 0x000fe20003800000 */
[----:B------:R-:W-:Y:S01]  /*4030*/  MOV R72, R32 ;  /* 0x0000002000487202 */ /* 0x000fe20000000f00 */
[----:B------:R-:W-:Y:S02]  /*4040*/  IMAD.MOV.U32 R73, RZ, RZ, 0x1f ;  /* 0x0000001fff497424 */ /* 0x000fe400078e00ff */
[----:B------:R-:W-:-:S07]  /*4050*/  IMAD.MOV.U32 R71, RZ, RZ, -0x1 ;  /* 0xffffffffff477424 */ /* 0x000fce00078e00ff */
[----:B01234-:R-:W-:Y:S05]  /*4060*/  WARPSYNC.COLLECTIVE R71, `(.L_x_32840) ;  /* 0x0000000047087348 */ /* 0x01ffea0003c00000 */
[----:B------:R0:W0:Y:S02]  /*4070*/  SHFL.IDX P4, R71, R70, R72, R73 ;  /* 0x0000004846477389 */ /* 0x0000240000080049 */
[----:B01234-:R-:W-:Y:S05]  /*4080*/  ENDCOLLECTIVE ;  /* 0x000000000000791b */ /* 0x01ffea0003800000 */
.L_x_32840:
[----:B------:R-:W-:Y:S05]  /*4090*/  BSYNC B1 ;  /* 0x0000000000017941 */ /* 0x000fea0003800000 */
.L_x_32839:
[----:B------:R-:W-:Y:S05]  /*40a0*/  BRA `(.L_x_32841) ;  /* 0xffffffe000b07947 */ /* 0x000fea000383ffff */
.L_x_32791:
[----:B------:R-:W-:Y:S01]  /*40b0*/  BSSY B1, `(.L_x_32842) ;  /* 0x0000007000017945 */ /* 0x000fe20003800000 */
[----:B------:R-:W-:Y:S01]  /*40c0*/  MOV R72, R33 ;  /* 0x0000002100487202 */ /* 0x000fe20000000f00 */
[----:B------:R-:W-:Y:S02]  /*40d0*/  IMAD.MOV.U32 R73, RZ, RZ, 0x1f ;  /* 0x0000001fff497424 */ /* 0x000fe400078e00ff */
[----:B------:R-:W-:-:S07]  /*40e0*/  IMAD.MOV.U32 R71, RZ, RZ, -0x1 ;  /* 0xffffffffff477424 */ /* 0x000fce00078e00ff */
[----:B01234-:R-:W-:Y:S05]  /*40f0*/  WARPSYNC.COLLECTIVE R71, `(.L_x_32843) ;  /* 0x0000000047087348 */ /* 0x01ffea0003c00000 */
[----:B------:R0:W0:Y:S02]  /*4100*/  SHFL.IDX P4, R71, R70, R72, R73 ;  /* 0x0000004846477389 */ /* 0x0000240000080049 */
[----:B01234-:R-:W-:Y:S05]  /*4110*/  ENDCOLLECTIVE ;  /* 0x000000000000791b */ /* 0x01ffea0003800000 */
.L_x_32843:
[----:B------:R-:W-:Y:S05]  /*4120*/  BSYNC B1 ;  /* 0x0000000000017941 */ /* 0x000fea0003800000 */
.L_x_32842:
[----:B------:R-:W-:Y:S01]  /*4130*/  MOV R72, R71 ;  /* 0x0000004700487202 */ /* 0x000fe20000000f00 */
[----:B------:R-:W-:Y:S06]  /*4140*/  BRA `(.L_x_32844) ;  /* 0xffffffe000a07947 */ /* 0x000fec000383ffff */
.L_x_32793:
[----:B------:R-:W-:Y:S01]  /*4150*/  BSSY B1, `(.L_x_32845) ;  /* 0x0000007000017945 */ /* 0x000fe20003800000 */
[----:B------:R-:W-:Y:S01]  /*4160*/  IMAD.MOV.U32 R72, RZ, RZ, R34 ;  /* 0x000000ffff487224 */ /* 0x000fe200078e0022 */
[----:B------:R-:W-:Y:S01]  /*4170*/  MOV R71, 0xffffffff ;  /* 0xffffffff00477802 */ /* 0x000fe20000000f00 */
[----:B------:R-:W-:-:S07]  /*4180*/  IMAD.MOV.U32 R73, RZ, RZ, 0x1f ;  /* 0x0000001fff497424 */ /* 0x000fce00078e00ff */
[----:B01234-:R-:W-:Y:S05]  /*4190*/  WARPSYNC.COLLECTIVE R71, `(.L_x_32846) ;  /* 0x0000000047087348 */ /* 0x01ffea0003c00000 */
[----:B------:R0:W0:Y:S02]  /*41a0*/  SHFL.IDX P4, R71, R70, R72, R73 ;  /* 0x0000004846477389 */ /* 0x0000240000080049 */
[----:B01234-:R-:W-:Y:S05]  /*41b0*/  ENDCOLLECTIVE ;  /* 0x000000000000791b */ /* 0x01ffea0003800000 */
.L_x_32846:
[----:B------:R-:W-:Y:S05]  /*41c0*/  BSYNC B1 ;  /* 0x0000000000017941 */ /* 0x000fea0003800000 */
.L_x_32845:
[----:B------:R-:W-:Y:S01]  /*41d0*/  IMAD.MOV.U32 R72, RZ, RZ, R71 ;  /* 0x000000ffff487224 */ /* 0x000fe200078e0047 */
[----:B------:R-:W-:Y:S06]  /*41e0*/  BRA `(.L_x_32847) ;  /* 0xffffffe000907947 */ /* 0x000fec000383ffff */
.L_x_32795:
[----:B------:R-:W-:Y:S01]  /*41f0*/  HFMA2 R73, -RZ, RZ, 0, 1.847743988037109375e-06 ;  /* 0x0000001fff497431 */ /* 0x000fe200000001ff */
[----:B------:R-:W-:Y:S01]  /*4200*/  BSSY B1, `(.L_x_32848) ;  /* 0x0000006000017945 */ /* 0x000fe20003800000 */
[----:B------:R-:W-:Y:S02]  /*4210*/  IMAD.MOV.U32 R72, RZ, RZ, R35 ;  /* 0x000000ffff487224 */ /* 0x000fe400078e0023 */
[----:B------:R-:W-:-:S07]  /*4220*/  IMAD.MOV.U32 R71, RZ, RZ, -0x1 ;  /* 0xffffffffff477424 */ /* 0x000fce00078e00ff */
[----:B01234-:R-:W-:Y:S05]  /*4230*/  WARPSYNC.COLLECTIVE R71, `(.L_x_32849) ;  /* 0x0000000047087348 */ /* 0x01ffea0003c00000 */
[----:B------:R0:W0:Y:S02]  /*4240*/  SHFL.IDX P4, R71, R70, R72, R73 ;  /* 0x0000004846477389 */ /* 0x0000240000080049 */
[----:B01234-:R-:W-:Y:S05]  /*4250*/  ENDCOLLECTIVE ;  /* 0x000000000000791b */ /* 0x01ffea0003800000 */
.L_x_32849:
[----:B------:R-:W-:Y:S05]  /*4260*/  BSYNC B1 ;  /* 0x0000000000017941 */ /* 0x000fea0003800000 */
.L_x_32848:
[----:B------:R-:W-:Y:S01]  /*4270*/  IMAD.MOV.U32 R70, RZ, RZ, R71 ;  /* 0x000000ffff467224 */ /* 0x000fe200078e0047 */
[----:B------:R-:W-:Y:S06]  /*4280*/  BRA `(.L_x_32850) ;  /* 0xffffffe000807947 */ /* 0x000fec000383ffff */
        .weak           $__internal_663_$__cuda_sm20_div_s16
        .type           $__internal_663_$__cuda_sm20_div_s16,@function
        .size           $__internal_663_$__cuda_sm20_div_s16,(.L_x_39166 - $__internal_663_$__cuda_sm20_div_s16)
$__internal_663_$__cuda_sm20_div_s16:
        /* <DEDUP_REMOVED lines=25> */
[----:B------:R-:W-:Y:S05]  /*4420*/  RET.REL.NODEC R16 `(_Z9cuda_gemmIiLi128ELi1ELi1ELi128ELi128ELi128ELi64ELi0ELi0EEviiiPT_S1_S1_iii) ;  /* 0xffffffb810f47950 */ /* 0x000fea0003c3ffff */
.L_x_32851:
        /* <DEDUP_REMOVED lines=13> */
.L_x_39166:


//--------------------- .text._Z9cuda_gemmIiLi128ELi1ELi1ELi128ELi64ELi64ELi64ELi1ELi1EEviiiPT_S1_S1_iii --------------------------
	.section	.text._Z9cuda_gemmIiLi128ELi1ELi1ELi128ELi64ELi64ELi64ELi1ELi1EEviiiPT_S1_S1_iii,"ax",@progbits
	.align	128
        .global         _Z9cuda_gemmIiLi128ELi1ELi1ELi128ELi64ELi64ELi64ELi1ELi1EEviiiPT_S1_S1_iii
        .type           _Z9cuda_gemmIiLi128ELi1ELi1ELi128ELi64ELi64ELi64ELi1ELi1EEviiiPT_S1_S1_iii,@function
        .size           _Z9cuda_gemmIiLi128ELi1ELi1ELi128ELi64ELi64ELi64ELi1ELi1EEviiiPT_S1_S1_iii,(.L_x_39891 - _Z9cuda_gemmIiLi128ELi1ELi1ELi128ELi64ELi64ELi64ELi1ELi1EEviiiPT_S1_S1_iii)
        .other          _Z9cuda_gemmIiLi128ELi1ELi1ELi128ELi64ELi64ELi64ELi1ELi1EEviiiPT_S1_S1_iii,@"STO_CUDA_ENTRY STV_DEFAULT"
_Z9cuda_gemmIiLi128ELi1ELi1ELi128ELi64ELi64ELi64ELi1ELi1EEviiiPT_S1_S1_iii:
.text._Z9cuda_gemmIiLi128ELi1ELi1ELi128ELi64ELi64ELi64ELi1ELi1EEviiiPT_S1_S1_iii:
[----:B------:R-:W-:Y:S01]  /*0000*/  LDC R1, c[0x0][0x37c] ;  /* 0x0000df00ff017b82 */ /* 0x000fe20000000800 */
[----:B------:R-:W0:Y:S01]  /*0010*/  S2R R40, SR_CTAID.Y ;  /* 0x0000000000287919 */ /* 0x000e220000002600 */
[----:B------:R-:W0:Y:S02]  /*0020*/  LDCU UR4, c[0x0][0x374] ;  /* 0x00006e80ff0477ac */ /* 0x000e240008000800 */
[----:B0-----:R-:W-:-:S13]  /*0030*/  ISETP.GE.U32.AND P0, PT, R40, UR4, PT ;  /* 0x0000000428007c0c */ /* 0x001fda000bf06070 */
[----:B------:R-:W-:Y:S05]  /*0040*/  @P0 EXIT ;  /* 0x000000000000094d */ /* 0x000fea0003800000 */
[----:B------:R-:W0:Y:S01]  /*0050*/  LDC R37, c[0x0][0x360] ;  /* 0x0000d800ff257b82 */ /* 0x000e220000000800 */
[----:B------:R-:W1:Y:S01]  /*0060*/  S2R R36, SR_TID.X ;  /* 0x0000000000247919 */ /* 0x000e620000002100 */
[----:B------:R-:W-:Y:S01]  /*0070*/  BSSY.RECONVERGENT B0, `(.L_x_32852) ;  /* 0x0000058000007945 */ /* 0x000fe20003800200 */
[----:B------:R-:W2:Y:S01]  /*0080*/  S2R R33, SR_CTAID.Z ;  /* 0x0000000000217919 */ /* 0x000ea20000002700 */
[----:B0-----:R-:W0:Y:S01]  /*0090*/  I2F.U32.RP R4, R37 ;  /* 0x0000002500047306 */ /* 0x001e220000209000 */
[C---:B------:R-:W-:Y:S01]  /*00a0*/  IMAD.SHL.U32 R38, R37.reuse, 0x4, RZ ;  /* 0x0000000425267824 */ /* 0x040fe200078e00ff */
[----:B------:R-:W-:-:S06]  /*00b0*/  ISETP.NE.U32.AND P3, PT, R37, RZ, PT ;  /* 0x000000ff2500720c */ /* 0x000fcc0003f65070 */
[----:B------:R-:W3:Y:S01]  /*00c0*/  I2F.U32.RP R8, R38 ;  /* 0x0000002600087306 */ /* 0x000ee20000209000 */
[C---:B-1----:R-:W-:Y:S01]  /*00d0*/  IADD3 R0, PT, PT, R36.reuse, R37, RZ ;  /* 0x0000002524007210 */ /* 0x042fe20007ffe0ff */
[C---:B------:R-:W-:Y:S01]  /*00e0*/  IMAD.SHL.U32 R35, R36.reuse, 0x4, RZ ;  /* 0x0000000424237824 */ /* 0x040fe200078e00ff */
[----:B------:R-:W-:Y:S02]  /*00f0*/  LOP3.LUT R32, R36, 0xf, RZ, 0xc0, !PT ;  /* 0x0000000f24207812 */ /* 0x000fe400078ec0ff */
[C---:B------:R-:W-:Y:S01]  /*0100*/  ISETP.GE.U32.AND P0, PT, R0.reuse, 0x80, PT ;  /* 0x000000800000780c */ /* 0x040fe20003f06070 */
[----:B------:R-:W-:Y:S01]  /*0110*/  IMAD.IADD R34, R35, 0x1, R38 ;  /* 0x0000000123227824 */ /* 0x000fe200078e0226 */
[----:B------:R-:W-:Y:S01]  /*0120*/  VIMNMX.U32 R7, PT, PT, R0, 0x80, !PT ;  /* 0x0000008000077848 */ /* 0x000fe20007fe0000 */
[----:B0-----:R-:W0:Y:S01]  /*0130*/  MUFU.RCP R4, R4 ;  /* 0x0000000400047308 */ /* 0x001e220000001000 */
[----:B------:R-:W-:Y:S02]  /*0140*/  SEL R6, RZ, 0x1, P0 ;  /* 0x00000001ff067807 */ /* 0x000fe40000000000 */
[----:B------:R-:W-:-:S02]  /*0150*/  ISETP.GE.U32.AND P0, PT, R34, 0x40, PT ;  /* 0x000000402200780c */ /* 0x000fc40003f06070 */
[----:B------:R-:W-:Y:S02]  /*0160*/  IADD3 R0, PT, PT, R7, -R0, -R6 ;  /* 0x8000000007007210 */ /* 0x000fe40007ffe806 */
[----:B------:R-:W-:Y:S01]  /*0170*/  VIMNMX.U32 R7, PT, PT, R34, 0x40, !PT ;  /* 0x0000004022077848 */ /* 0x000fe20007fe0000 */
[----:B---3--:R-:W1:Y:S01]  /*0180*/  MUFU.RCP R8, R8 ;  /* 0x0000000800087308 */ /* 0x008e620000001000 */
[----:B------:R-:W-:Y:S02]  /*0190*/  SEL R29, RZ, 0x1, P0 ;  /* 0x00000001ff1d7807 */ /* 0x000fe40000000000 */
[----:B--2---:R-:W-:Y:S02]  /*01a0*/  LEA.HI R30, R36, R33, RZ, 0x1d ;  /* 0x00000021241e7211 */ /* 0x004fe400078fe8ff */
[----:B------:R-:W-:Y:S02]  /*01b0*/  IADD3 R7, PT, PT, R7, -R34, -R29 ;  /* 0x8000002207077210 */ /* 0x000fe40007ffe81d */
[----:B------:R-:W-:Y:S01]  /*01c0*/  LOP3.LUT R31, R35, 0x7c, RZ, 0xc0, !PT ;  /* 0x0000007c231f7812 */ /* 0x000fe200078ec0ff */
[----:B0-----:R-:W-:Y:S01]  /*01d0*/  VIADD R2, R4, 0xffffffe ;  /* 0x0ffffffe04027836 */ /* 0x001fe20000000000 */
[----:B------:R-:W-:-:S02]  /*01e0*/  SHF.R.U32.HI R11, RZ, 0x1, R36 ;  /* 0x00000001ff0b7819 */ /* 0x000fc40000011624 */
[----:B------:R-:W-:Y:S01]  /*01f0*/  LOP3.LUT R28, R36, 0x1, RZ, 0xc0, !PT ;  /* 0x00000001241c7812 */ /* 0x000fe200078ec0ff */
[----:B------:R0:W2:Y:S01]  /*0200*/  F2I.FTZ.U32.TRUNC.NTZ R3, R2 ;  /* 0x0000000200037305 */ /* 0x0000a2000021f000 */
[----:B------:R-:W-:Y:S01]  /*0210*/  LOP3.LUT R11, R11, 0x1, RZ, 0xc0, !PT ;  /* 0x000000010b0b7812 */ /* 0x000fe200078ec0ff */
[----:B-1----:R-:W-:Y:S02]  /*0220*/  VIADD R5, R8, 0xffffffe ;  /* 0x0ffffffe08057836 */ /* 0x002fe40000000000 */
[----:B------:R-:W1:Y:S01]  /*0230*/  S2R R8, SR_CgaCtaId ;  /* 0x0000000000087919 */ /* 0x000e620000008800 */
[----:B0-----:R-:W-:-:S03]  /*0240*/  HFMA2 R2, -RZ, RZ, 0, 0 ;  /* 0x00000000ff027431 */ /* 0x001fc600000001ff */
[----:B------:R-:W0:Y:S01]  /*0250*/  F2I.FTZ.U32.TRUNC.NTZ R5, R5 ;  /* 0x0000000500057305 */ /* 0x000e22000021f000 */
[----:B--2---:R-:W-:-:S04]  /*0260*/  IMAD.MOV R4, RZ, RZ, -R3 ;  /* 0x000000ffff047224 */ /* 0x004fc800078e0a03 */
[----:B------:R-:W-:Y:S02]  /*0270*/  IMAD R9, R4, R37, RZ ;  /* 0x0000002504097224 */ /* 0x000fe400078e02ff */
[----:B------:R-:W-:Y:S02]  /*0280*/  IMAD.MOV.U32 R4, RZ, RZ, RZ ;  /* 0x000000ffff047224 */ /* 0x000fe400078e00ff */
[----:B------:R-:W-:Y:S01]  /*0290*/  IMAD.HI.U32 R3, R3, R9, R2 ;  /* 0x0000000903037227 */ /* 0x000fe200078e0002 */
[----:B0-----:R-:W-:-:S05]  /*02a0*/  IADD3 R9, PT, PT, RZ, -R5, RZ ;  /* 0x80000005ff097210 */ /* 0x001fca0007ffe0ff */
[----:B------:R-:W-:-:S04]  /*02b0*/  IMAD.HI.U32 R3, R3, R0, RZ ;  /* 0x0000000003037227 */ /* 0x000fc800078e00ff */
[----:B------:R-:W-:Y:S02]  /*02c0*/  IMAD.MOV R2, RZ, RZ, -R3 ;  /* 0x000000ffff027224 */ /* 0x000fe400078e0a03 */
[----:B------:R-:W-:Y:S02]  /*02d0*/  IMAD R9, R9, R38, RZ ;  /* 0x0000002609097224 */ /* 0x000fe400078e02ff */
[----:B------:R-:W-:Y:S02]  /*02e0*/  IMAD R0, R37, R2, R0 ;  /* 0x0000000225007224 */ /* 0x000fe400078e0200 */
[----:B------:R-:W-:Y:S01]  /*02f0*/  IMAD.HI.U32 R4, R5, R9, R4 ;  /* 0x0000000905047227 */ /* 0x000fe200078e0004 */
[----:B------:R-:W-:Y:S02]  /*0300*/  MOV R5, 0x400 ;  /* 0x0000040000057802 */ /* 0x000fe40000000f00 */
[----:B------:R-:W-:-:S03]  /*0310*/  ISETP.GE.U32.AND P1, PT, R0, R37, PT ;  /* 0x000000250000720c */ /* 0x000fc60003f26070 */
[----:B------:R-:W-:-:S05]  /*0320*/  IMAD.HI.U32 R4, R4, R7, RZ ;  /* 0x0000000704047227 */ /* 0x000fca00078e00ff */
[----:B------:R-:W-:-:S05]  /*0330*/  IADD3 R2, PT, PT, -R4, RZ, RZ ;  /* 0x000000ff04027210 */ /* 0x000fca0007ffe1ff */
[----:B------:R-:W-:Y:S02]  /*0340*/  @P1 IMAD.IADD R0, R0, 0x1, -R37 ;  /* 0x0000000100001824 */ /* 0x000fe400078e0a25 */
[----:B------:R-:W-:Y:S01]  /*0350*/  IMAD R7, R38, R2, R7 ;  /* 0x0000000226077224 */ /* 0x000fe200078e0207 */
[----:B------:R-:W-:Y:S01]  /*0360*/  SHF.R.U32.HI R2, RZ, 0x2, R36 ;  /* 0x00000002ff027819 */ /* 0x000fe20000011624 */
[----:B------:R-:W-:Y:S01]  /*0370*/  @P1 VIADD R3, R3, 0x1 ;  /* 0x0000000103031836 */ /* 0x000fe20000000000 */
[----:B------:R-:W-:Y:S02]  /*0380*/  ISETP.GE.U32.AND P2, PT, R0, R37, PT ;  /* 0x000000250000720c */ /* 0x000fe40003f46070 */
[----:B------:R-:W-:Y:S02]  /*0390*/  ISETP.GE.U32.AND P0, PT, R7, R38, PT ;  /* 0x000000260700720c */ /* 0x000fe40003f06070 */
[----:B------:R-:W-:Y:S02]  /*03a0*/  IADD3 R0, PT, PT, R5, 0x880, RZ ;  /* 0x0000088005007810 */ /* 0x000fe40007ffe0ff */
[----:B-1----:R-:W-:-:S02]  /*03b0*/  LEA R5, R8, R5, 0x18 ;  /* 0x0000000508057211 */ /* 0x002fc400078ec0ff */
[----:B------:R-:W-:-:S03]  /*03c0*/  LEA R0, R8, R0, 0x18 ;  /* 0x0000000008007211 */ /* 0x000fc600078ec0ff */
[--C-:B------:R-:W-:Y:S02]  /*03d0*/  IMAD R2, R2, 0x84, R5.reuse ;  /* 0x0000008402027824 */ /* 0x100fe400078e0205 */
[----:B------:R-:W-:Y:S01]  /*03e0*/  @P2 IADD3 R3, PT, PT, R3, 0x1, RZ ;  /* 0x0000000103032810 */ /* 0x000fe20007ffe0ff */
[----:B------:R-:W-:Y:S01]  /*03f0*/  IMAD R32, R32, 0x84, R5 ;  /* 0x0000008420207824 */ /* 0x000fe200078e0205 */
[----:B------:R-:W-:Y:S01]  /*0400*/  @!P3 LOP3.LUT R3, RZ, R37, RZ, 0x33, !PT ;  /* 0x00000025ff03b212 */ /* 0x000fe200078e33ff */
[----:B------:R-:W-:Y:S01]  /*0410*/  @P0 IMAD.IADD R7, R7, 0x1, -R38 ;  /* 0x0000000107070824 */ /* 0x000fe200078e0a26 */
[----:B------:R-:W-:Y:S01]  /*0420*/  ISETP.NE.U32.AND P2, PT, R38, RZ, PT ;  /* 0x000000ff2600720c */ /* 0x000fe20003f45070 */
[----:B------:R-:W-:Y:S01]  /*0430*/  @P0 VIADD R4, R4, 0x1 ;  /* 0x0000000104040836 */ /* 0x000fe20000000000 */
[----:B------:R-:W-:Y:S01]  /*0440*/  LOP3.LUT R5, R35, 0x1c, RZ, 0xc0, !PT ;  /* 0x0000001c23057812 */ /* 0x000fe200078ec0ff */
[----:B------:R-:W-:Y:S01]  /*0450*/  IMAD.IADD R3, R6, 0x1, R3 ;  /* 0x0000000106037824 */ /* 0x000fe200078e0203 */
[----:B------:R-:W-:-:S02]  /*0460*/  ISETP.GE.U32.AND P1, PT, R7, R38, PT ;  /* 0x000000260700720c */ /* 0x000fc40003f26070 */
[----:B------:R-:W-:Y:S01]  /*0470*/  IADD3 R31, PT, PT, R2, R31, RZ ;  /* 0x0000001f021f7210 */ /* 0x000fe20007ffe0ff */
[----:B------:R-:W-:Y:S01]  /*0480*/  IMAD R30, R30, 0x40, R5 ;  /* 0x000000401e1e7824 */ /* 0x000fe200078e0205 */
[----:B------:R-:W-:Y:S02]  /*0490*/  LOP3.LUT R6, R3, 0x3, RZ, 0xc0, !PT ;  /* 0x0000000303067812 */ /* 0x000fe400078ec0ff */
[----:B------:R-:W-:Y:S02]  /*04a0*/  MOV R2, R36 ;  /* 0x0000002400027202 */ /* 0x000fe40000000f00 */
[----:B------:R-:W-:-:S05]  /*04b0*/  ISETP.NE.AND P0, PT, R6, 0x3, PT ;  /* 0x000000030600780c */ /* 0x000fca0003f05270 */
[----:B------:R-:W-:Y:S01]  /*04c0*/  @P1 VIADD R4, R4, 0x1 ;  /* 0x0000000104041836 */ /* 0x000fe20000000000 */
[----:B------:R-:W-:Y:S02]  /*04d0*/  @!P2 LOP3.LUT R4, RZ, R38, RZ, 0x33, !PT ;  /* 0x00000026ff04a212 */ /* 0x000fe400078e33ff */
[----:B------:R-:W-:-:S03]  /*04e0*/  ISETP.GE.U32.AND P1, PT, R3, 0x3, PT ;  /* 0x000000030300780c */ /* 0x000fc60003f26070 */
[----:B------:R-:W-:Y:S02]  /*04f0*/  IMAD.IADD R29, R29, 0x1, R4 ;  /* 0x000000011d1d7824 */ /* 0x000fe400078e0204 */
[----:B------:R-:W-:Y:S08]  /*0500*/  @!P0 BRA `(.L_x_32853) ;  /* 0x0000000000388947 */ /* 0x000ff00003800000 */
        /* <DEDUP_REMOVED lines=8> */
.L_x_32854:
[----:B------:R-:W-:Y:S01]  /*0590*/  IMAD R6, R2, 0x4, R5 ;  /* 0x0000000402067824 */ /* 0x000fe200078e0205 */
[----:B------:R-:W-:Y:S01]  /*05a0*/  IADD3 R4, PT, PT, R4, 0x1, RZ ;  /* 0x0000000104047810 */ /* 0x000fe20007ffe0ff */
[----:B------:R-:W-:-:S03]  /*05b0*/  IMAD.IADD R2, R37, 0x1, R2 ;  /* 0x0000000125027824 */ /* 0x000fc600078e0202 */
[----:B------:R0:W-:Y:S01]  /*05c0*/  STS [R6], RZ ;  /* 0x000000ff06007388 */ /* 0x0001e20000000800 */
[----:B------:R-:W-:-:S13]  /*05d0*/  ISETP.NE.AND P0, PT, R4, R3, PT ;  /* 0x000000030400720c */ /* 0x000fda0003f05270 */
[----:B0-----:R-:W-:Y:S05]  /*05e0*/  @P0 BRA `(.L_x_32854) ;  /* 0xfffffffc00e80947 */ /* 0x001fea000383ffff */
.L_x_32853:
[----:B------:R-:W-:Y:S05]  /*05f0*/  BSYNC.RECONVERGENT B0 ;  /* 0x0000000000007941 */ /* 0x000fea0003800200 */
.L_x_32852:
[----:B------:R-:W-:Y:S04]  /*0600*/  BSSY.RECONVERGENT B0, `(.L_x_32855) ;  /* 0x0000011000007945 */ /* 0x000fe80003800200 */
[----:B------:R-:W-:Y:S05]  /*0610*/  @!P1 BRA `(.L_x_32856) ;  /* 0x00000000003c9947 */ /* 0x000fea0003800000 */
[----:B------:R-:W0:Y:S01]  /*0620*/  S2R R4, SR_CgaCtaId ;  /* 0x0000000000047919 */ /* 0x000e220000008800 */
[----:B------:R-:W-:-:S05]  /*0630*/  MOV R3, 0x400 ;  /* 0x0000040000037802 */ /* 0x000fca0000000f00 */
[----:B------:R-:W-:-:S05]  /*0640*/  VIADD R3, R3, 0x980 ;  /* 0x0000098003037836 */ /* 0x000fca0000000000 */
[----:B0-----:R-:W-:-:S07]  /*0650*/  LEA R7, R4, R3, 0x18 ;  /* 0x0000000304077211 */ /* 0x001fce00078ec0ff */
.L_x_32857:
[C---:B0-----:R-:W-:Y:S01]  /*0660*/  LEA R9, R2.reuse, R7, 0x2 ;  /* 0x0000000702097211 */ /* 0x041fe200078e10ff */
        /* <DEDUP_REMOVED lines=10> */
.L_x_32856:
[----:B------:R-:W-:Y:S05]  /*0710*/  BSYNC.RECONVERGENT B0 ;  /* 0x0000000000007941 */ /* 0x000fea0003800200 */
.L_x_32855:
[----:B------:R-:W-:Y:S01]  /*0720*/  IMAD.SHL.U32 R2, R28, 0x10, RZ ;  /* 0x000000101c027824 */ /* 0x000fe200078e00ff */
[C---:B0-----:R-:W-:Y:S01]  /*0730*/  IADD3 R3, PT, PT, R11.reuse, -0x1, RZ ;  /* 0xffffffff0b037810 */ /* 0x041fe20007ffe0ff */
[----:B------:R-:W-:Y:S01]  /*0740*/  IMAD.MOV.U32 R48, RZ, RZ, RZ ;  /* 0x000000ffff307224 */ /* 0x000fe200078e00ff */
[----:B------:R-:W-:Y:S01]  /*0750*/  PLOP3.LUT P0, PT, PT, PT, PT, 0x80, 0x8 ;  /* 0x000000000008781c */ /* 0x000fe20003f0f070 */
[----:B------:R-:W-:Y:S01]  /*0760*/  IMAD R4, R11, 0x20, R2 ;  /* 0x000000200b047824 */ /* 0x000fe200078e0202 */
[----:B------:R-:W-:Y:S01]  /*0770*/  LOP3.LUT R13, R3, 0xf, RZ, 0xc0, !PT ;  /* 0x0000000f030d7812 */ /* 0x000fe200078ec0ff */
[----:B------:R-:W0:Y:S01]  /*0780*/  LDCU.64 UR6, c[0x0][0x358] ;  /* 0x00006b00ff0677ac */ /* 0x000e220008000a00 */
[----:B------:R-:W-:Y:S01]  /*0790*/  SHF.R.U32.HI R10, RZ, 0x4, R36 ;  /* 0x00000004ff0a7819 */ /* 0x000fe20000011624 */
[----:B------:R-:W-:Y:S01]  /*07a0*/  IMAD R9, R11, -0x1f, R4 ;  /* 0xffffffe10b097824 */ /* 0x000fe200078e0204 */
[C---:B------:R-:W-:Y:S02]  /*07b0*/  LOP3.LUT R5, R4.reuse, R13, RZ, 0xfc, !PT ;  /* 0x0000000d04057212 */ /* 0x040fe400078efcff */
[----:B------:R-:W-:-:S02]  /*07c0*/  LOP3.LUT R3, R4, R11, RZ, 0xfc, !PT ;  /* 0x0000000b04037212 */ /* 0x000fc400078efcff */
[--C-:B------:R-:W-:Y:S01]  /*07d0*/  LOP3.LUT R7, R4, 0x8, R11.reuse, 0xfe, !PT ;  /* 0x0000000804077812 */ /* 0x100fe200078efe0b */
[--C-:B------:R-:W-:Y:S01]  /*07e0*/  IMAD R6, R5, 0x4, R0.reuse ;  /* 0x0000000405067824 */ /* 0x100fe200078e0200 */
[-C--:B------:R-:W-:Y:S02]  /*07f0*/  LEA R8, R3, R0.reuse, 0x2 ;  /* 0x0000000003087211 */ /* 0x080fe400078e10ff */
[----:B------:R-:W-:Y:S01]  /*0800*/  LEA R5, R35, R0, 0x2 ;  /* 0x0000000023057211 */ /* 0x000fe200078e10ff */
[----:B------:R-:W-:Y:S01]  /*0810*/  IMAD R7, R7, 0x4, R0 ;  /* 0x0000000407077824 */ /* 0x000fe200078e0200 */
[C---:B------:R-:W-:Y:S01]  /*0820*/  LOP3.LUT R4, R2.reuse, R13, RZ, 0xfc, !PT ;  /* 0x0000000d02047212 */ /* 0x040fe200078efcff */
[C---:B------:R-:W-:Y:S01]  /*0830*/  VIADD R0, R9.reuse, 0xc ;  /* 0x0000000c09007836 */ /* 0x040fe20000000000 */
[----:B------:R-:W-:Y:S01]  /*0840*/  LOP3.LUT R3, R2, 0x8, R11, 0xfe, !PT ;  /* 0x0000000802037812 */ /* 0x000fe200078efe0b */
[----:B------:R-:W-:-:S07]  /*0850*/  VIADD R2, R9, 0xb ;  /* 0x0000000b09027836 */ /* 0x000fce0000000000 */
.L_x_32867:
[----:B------:R-:W-:Y:S01]  /*0860*/  ISETP.GT.U32.AND P2, PT, R36, 0xf, PT ;  /* 0x0000000f2400780c */ /* 0x000fe20003f44070 */
[----:B------:R-:W-:Y:S01]  /*0870*/  BSSY.RECONVERGENT B0, `(.L_x_32858) ;  /* 0x0000057000007945 */ /* 0x000fe20003800200 */
[----:B------:R-:W-:-:S11]  /*0880*/  PLOP3.LUT P1, PT, P0, PT, PT, 0x80, 0x8 ;  /* 0x000000000008781c */ /* 0x000fd6000072f070 */
[----:B01----:R-:W-:Y:S05]  /*0890*/  @P2 BRA `(.L_x_32859) ;  /* 0x0000000400502947 */ /* 0x003fea0003800000 */
[C---:B------:R-:W-:Y:S01]  /*08a0*/  LOP3.LUT R18, R29.reuse, 0x3, RZ, 0xc0, !PT ;  /* 0x000000031d127812 */ /* 0x040fe200078ec0ff */
[----:B------:R-:W-:Y:S01]  /*08b0*/  BSSY.RECONVERGENT B1, `(.L_x_32860) ;  /* 0x0000021000017945 */ /* 0x000fe20003800200 */
[----:B------:R-:W-:Y:S01]  /*08c0*/  ISETP.GE.U32.AND P0, PT, R29, 0x3, PT ;  /* 0x000000031d00780c */ /* 0x000fe20003f06070 */
[----:B------:R-:W-:Y:S01]  /*08d0*/  IMAD.MOV.U32 R52, RZ, RZ, R35 ;  /* 0x000000ffff347224 */ /* 0x000fe200078e0023 */
[----:B------:R-:W-:Y:S02]  /*08e0*/  ISETP.NE.AND P2, PT, R18, 0x3, PT ;  /* 0x000000031200780c */ /* 0x000fe40003f45270 */
[----:B------:R-:W-:-:S11]  /*08f0*/  LEA R39, R40, R48, 0x7 ;  /* 0x0000003028277211 */ /* 0x000fd600078e38ff */
[----:B------:R-:W-:Y:S05]  /*0900*/  @!P2 BRA `(.L_x_32861) ;  /* 0x00000000006ca947 */ /* 0x000fea0003800000 */
[----:B------:R-:W1:Y:S01]  /*0910*/  LDC.64 R16, c[0x0][0x390] ;  /* 0x0000e400ff107b82 */ /* 0x000e620000000a00 */
[----:B------:R-:W-:-:S04]  /*0920*/  IMAD.IADD R13, R30, 0x1, R39 ;  /* 0x000000011e0d7824 */ /* 0x000fc800078e0227 */
[----:B-1----:R-:W-:-:S06]  /*0930*/  IMAD.WIDE.U32 R12, R13, 0x4, R16 ;  /* 0x000000040d0c7825 */ /* 0x002fcc00078e0010 */
[----:B0-----:R-:W2:Y:S01]  /*0940*/  LDG.E.128 R12, desc[UR6][R12.64] ;  /* 0x000000060c0c7981 */ /* 0x001ea2000c1e1d00 */
[----:B------:R-:W-:Y:S02]  /*0950*/  ISETP.NE.AND P2, PT, R18, RZ, PT ;  /* 0x000000ff1200720c */ /* 0x000fe40003f45270 */
[----:B------:R-:W-:Y:S01]  /*0960*/  MOV R52, R34 ;  /* 0x0000002200347202 */ /* 0x000fe20000000f00 */
[----:B--2---:R1:W-:Y:S10]  /*0970*/  STS.128 [R5], R12 ;  /* 0x0000000c05007388 */ /* 0x0043f40000000c00 */
[----:B------:R-:W-:Y:S05]  /*0980*/  @!P2 BRA `(.L_x_32861) ;  /* 0x00000000004ca947 */ /* 0x000fea0003800000 */
[----:B------:R-:W-:Y:S01]  /*0990*/  IMAD.IADD R52, R34, 0x1, R38 ;  /* 0x0000000122347824 */ /* 0x000fe200078e0226 */
[----:B------:R-:W-:Y:S02]  /*09a0*/  ISETP.NE.AND P2, PT, R18, 0x1, PT ;  /* 0x000000011200780c */ /* 0x000fe40003f45270 */
[CC--:B-1----:R-:W-:Y:S02]  /*09b0*/  LEA.HI R12, R34.reuse, R33.reuse, RZ, 0x1b ;  /* 0x00000021220c7211 */ /* 0x0c2fe400078fd8ff */
[----:B------:R-:W-:Y:S02]  /*09c0*/  LOP3.LUT R13, R34, 0x1c, RZ, 0xc0, !PT ;  /* 0x0000001c220d7812 */ /* 0x000fe400078ec0ff */
[C---:B------:R-:W-:Y:S02]  /*09d0*/  LEA.HI R14, R52.reuse, R33, RZ, 0x1b ;  /* 0x00000021340e7211 */ /* 0x040fe400078fd8ff */
        /* <DEDUP_REMOVED lines=9> */
[----:B------:R-:W-:Y:S01]  /*0a70*/  LEA R22, R37, R5, 0x4 ;  /* 0x0000000525167211 */ /* 0x000fe200078e20ff */
[----:B------:R-:W-:-:S04]  /*0a80*/  @P2 IMAD.IADD R52, R52, 0x1, R38 ;  /* 0x0000000134342824 */ /* 0x000fc800078e0226 */
[----:B------:R-:W-:Y:S01]  /*0a90*/  @P2 IMAD R20, R37, 0x10, R22 ;  /* 0x0000001025142824 */ /* 0x000fe200078e0216 */
[----:B--2---:R2:W-:Y:S04]  /*0aa0*/  STS.128 [R22], R12 ;  /* 0x0000000c16007388 */ /* 0x0045e80000000c00 */
[----:B---3--:R2:W-:Y:S02]  /*0ab0*/  @P2 STS.128 [R20], R16 ;  /* 0x0000001014002388 */ /* 0x0085e40000000c00 */
.L_x_32861:
[----:B0-----:R-:W-:Y:S05]  /*0ac0*/  BSYNC.RECONVERGENT B1 ;  /* 0x0000000000017941 */ /* 0x001fea0003800200 */
.L_x_32860:
[----:B------:R-:W-:Y:S05]  /*0ad0*/  @!P0 BRA `(.L_x_32859) ;  /* 0x0000000000c08947 */ /* 0x000fea0003800000 */
[----:B------:R-:W0:Y:S01]  /*0ae0*/  S2UR UR5, SR_CgaCtaId ;  /* 0x00000000000579c3 */ /* 0x000e220000008800 */
[----:B------:R-:W-:Y:S01]  /*0af0*/  UMOV UR4, 0x400 ;  /* 0x0000040000047882 */ /* 0x000fe20000000000 */
[C---:B------:R-:W-:Y:S01]  /*0b00*/  IMAD R42, R37.reuse, 0xc, R52 ;  /* 0x0000000c252a7824 */ /* 0x040fe200078e0234 */
[----:B------:R-:W-:Y:S01]  /*0b10*/  UIADD3 UR4, UPT, UPT, UR4, 0x880, URZ ;  /* 0x0000088004047890 */ /* 0x000fe2000fffe0ff */
[----:B------:R-:W-:Y:S01]  /*0b20*/  LEA R44, R37, R52, 0x3 ;  /* 0x00000034252c7211 */ /* 0x000fe200078e18ff */
[----:B------:R-:W-:Y:S02]  /*0b30*/  IMAD.IADD R46, R52, 0x1, R38 ;  /* 0x00000001342e7824 */ /* 0x000fe400078e0226 */
[----:B0-----:R-:W-:-:S06]  /*0b40*/  ULEA UR4, UR5, UR4, 0x18 ;  /* 0x0000000405047291 */ /* 0x001fcc000f8ec0ff */
[----:B------:R-:W-:-:S07]  /*0b50*/  LEA R50, R52, UR4, 0x2 ;  /* 0x0000000434327c11 */ /* 0x000fce000f8e10ff */
.L_x_32862:
[----:B---3--:R-:W0:Y:S01]  /*0b60*/  LDC.64 R24, c[0x0][0x390] ;  /* 0x0000e400ff187b82 */ /* 0x008e220000000a00 */
[C---:B-12---:R-:W-:Y:S02]  /*0b70*/  LOP3.LUT R14, R52.reuse, 0x1c, RZ, 0xc0, !PT ;  /* 0x0000001c340e7812 */ /* 0x046fe400078ec0ff */
[-C--:B------:R-:W-:Y:S02]  /*0b80*/  LEA.HI R12, R52, R33.reuse, RZ, 0x1b ;  /* 0x00000021340c7211 */ /* 0x080fe400078fd8ff */
[----:B------:R-:W-:Y:S01]  /*0b90*/  LOP3.LUT R16, R46, 0x1c, RZ, 0xc0, !PT ;  /* 0x0000001c2e107812 */ /* 0x000fe200078ec0ff */
[C---:B------:R-:W-:Y:S01]  /*0ba0*/  IMAD.IADD R13, R39.reuse, 0x1, R14 ;  /* 0x00000001270d7824 */ /* 0x040fe200078e020e */
[----:B------:R-:W-:Y:S02]  /*0bb0*/  LOP3.LUT R22, R42, 0x1c, RZ, 0xc0, !PT ;  /* 0x0000001c2a167812 */ /* 0x000fe400078ec0ff */
[----:B------:R-:W-:Y:S01]  /*0bc0*/  LEA.HI R14, R46, R33, RZ, 0x1b ;  /* 0x000000212e0e7211 */ /* 0x000fe200078fd8ff */
[----:B------:R-:W-:Y:S01]  /*0bd0*/  IMAD.IADD R15, R39, 0x1, R16 ;  /* 0x00000001270f7824 */ /* 0x000fe200078e0210 */
[----:B------:R-:W-:-:S02]  /*0be0*/  LEA R13, R12, R13, 0x6 ;  /* 0x0000000d0c0d7211 */ /* 0x000fc400078e30ff */
[----:B------:R-:W-:Y:S01]  /*0bf0*/  LOP3.LUT R12, R44, 0x1c, RZ, 0xc0, !PT ;  /* 0x0000001c2c0c7812 */ /* 0x000fe200078ec0ff */
[----:B------:R-:W-:Y:S01]  /*0c00*/  IMAD R17, R14, 0x40, R15 ;  /* 0x000000400e117824 */ /* 0x000fe200078e020f */
[-C--:B------:R-:W-:Y:S02]  /*0c10*/  LEA.HI R18, R44, R33.reuse, RZ, 0x1b ;  /* 0x000000212c127211 */ /* 0x080fe400078fd8ff */
[----:B------:R-:W-:Y:S01]  /*0c20*/  LEA.HI R20, R42, R33, RZ, 0x1b ;  /* 0x000000212a147211 */ /* 0x000fe200078fd8ff */
[C---:B------:R-:W-:Y:S01]  /*0c30*/  IMAD.IADD R19, R39.reuse, 0x1, R12 ;  /* 0x0000000127137824 */ /* 0x040fe200078e020c */
[----:B------:R-:W-:-:S03]  /*0c40*/  IADD3 R21, PT, PT, R39, R22, RZ ;  /* 0x0000001627157210 */ /* 0x000fc60007ffe0ff */
[----:B------:R-:W-:Y:S01]  /*0c50*/  IMAD R19, R18, 0x40, R19 ;  /* 0x0000004012137824 */ /* 0x000fe200078e0213 */
[----:B------:R-:W-:Y:S01]  /*0c60*/  LEA R23, R20, R21, 0x6 ;  /* 0x0000001514177211 */ /* 0x000fe200078e30ff */
        /* <DEDUP_REMOVED lines=21> */
[----:B0-----:R-:W-:Y:S01]  /*0dc0*/  LEA R50, R37, R50, 0x6 ;  /* 0x0000003225327211 */ /* 0x001fe200078e30ff */
[----:B------:R-:W-:Y:S06]  /*0dd0*/  @!P0 BRA `(.L_x_32862) ;  /* 0xfffffffc00608947 */ /* 0x000fec000383ffff */
.L_x_32859:
[----:B0-----:R-:W-:Y:S05]  /*0de0*/  BSYNC.RECONVERGENT B0 ;  /* 0x0000000000007941 */ /* 0x001fea0003800200 */
.L_x_32858:
[----:B------:R-:W-:Y:S02]  /*0df0*/  IMAD R48, R33, 0x40, R48 ;  /* 0x0000004021307824 */ /* 0x000fe400078e0230 */
[----:B---3--:R-:W-:-:S07]  /*0e00*/  IMAD.MOV.U32 R47, RZ, RZ, RZ ;  /* 0x000000ffff2f7224 */ /* 0x008fce00078e00ff */
.L_x_32866:
[----:B012---:R-:W-:Y:S02]  /*0e10*/  LOP3.LUT R12, R36, 0xf, RZ, 0xc0, !PT ;  /* 0x0000000f240c7812 */ /* 0x007fe400078ec0ff */
[----:B------:R-:W-:-:S03]  /*0e20*/  MOV R15, R10 ;  /* 0x0000000a000f7202 */ /* 0x000fc60000000f00 */
[----:B------:R-:W-:-:S07]  /*0e30*/  IMAD.IADD R19, R12, 0x1, R47 ;  /* 0x000000010c137824 */ /* 0x000fce00078e022f */
.L_x_32863:
        /* <DEDUP_REMOVED lines=16> */
[----:B------:R-:W-:Y:S01]  /*0f40*/  ISETP.NE.AND P0, PT, R28, RZ, PT ;  /* 0x000000ff1c00720c */ /* 0x000fe20003f05270 */
[C---:B------:R-:W-:Y:S01]  /*0f50*/  VIADD R19, R9.reuse, 0x1 ;  /* 0x0000000109137836 */ /* 0x040fe20000000000 */
[----:B------:R1:W3:Y:S01]  /*0f60*/  LDS R45, [R8+0x38] ;  /* 0x00003800082d7984 */ /* 0x0002e20000000800 */
[C---:B------:R-:W-:Y:S01]  /*0f70*/  IADD3 R18, PT, PT, R9.reuse, 0x2, RZ ;  /* 0x0000000209127810 */ /* 0x040fe20007ffe0ff */
[C---:B0-----:R-:W-:Y:S01]  /*0f80*/  VIADD R17, R9.reuse, 0x3 ;  /* 0x0000000309117836 */ /* 0x041fe20000000000 */
[C---:B------:R-:W-:Y:S01]  /*0f90*/  IADD3 R15, PT, PT, R9.reuse, 0x5, RZ ;  /* 0x00000005090f7810 */ /* 0x040fe20007ffe0ff */
[----:B------:R1:W0:Y:S01]  /*0fa0*/  LDS R44, [R8+0x34] ;  /* 0x00003400082c7984 */ /* 0x0002220000000800 */
[C---:B------:R-:W-:Y:S01]  /*0fb0*/  VIADD R16, R9.reuse, 0x4 ;  /* 0x0000000409107836 */ /* 0x040fe20000000000 */
[C---:B------:R-:W-:Y:S01]  /*0fc0*/  IADD3 R12, PT, PT, R9.reuse, 0xa, RZ ;  /* 0x0000000a090c7810 */ /* 0x040fe20007ffe0ff */
[C---:B------:R-:W-:Y:S01]  /*0fd0*/  VIADD R14, R9.reuse, 0x6 ;  /* 0x00000006090e7836 */ /* 0x040fe20000000000 */
[----:B------:R1:W4:Y:S01]  /*0fe0*/  LDS R43, [R8+0x30] ;  /* 0x00003000082b7984 */ /* 0x0003220000000800 */
[----:B------:R-:W-:-:S03]  /*0ff0*/  VIADD R13, R9, 0x7 ;  /* 0x00000007090d7836 */ /* 0x000fc60000000000 */
        /* <DEDUP_REMOVED lines=24> */
[----:B------:R-:W-:Y:S02]  /*1180*/  VIADD R19, R9, 0x9 ;  /* 0x0000000909137836 */ /* 0x000fe40000000000 */
[----:B---3--:R-:W-:Y:S01]  /*1190*/  IMAD R21, R21, R18, R20 ;  /* 0x0000001215157224 */ /* 0x008fe200078e0214 */
[----:B------:R-:W-:Y:S03]  /*11a0*/  SHFL.IDX PT, R12, R52, R12, 0x1f ;  /* 0x00001f0c340c7589 */ /* 0x000fe600000e0000 */
[----:B----4-:R-:W-:Y:S01]  /*11b0*/  IMAD R22, R22, R17, R21 ;  /* 0x0000001116167224 */ /* 0x010fe200078e0215 */
[----:B------:R-:W3:Y:S01]  /*11c0*/  SHFL.IDX PT, R20, R52, R3, 0x1f ;  /* 0x00001f0334147589 */ /* 0x000ee200000e0000 */
[----:B------:R-:W-:Y:S02]  /*11d0*/  IADD3 R21, PT, PT, R9, 0xe, RZ ;  /* 0x0000000e09157810 */ /* 0x000fe40007ffe0ff */
[----:B-----5:R-:W-:Y:S01]  /*11e0*/  IMAD R22, R23, R16, R22 ;  /* 0x0000001017167224 */ /* 0x020fe200078e0216 */
[----:B------:R-:W4:Y:S03]  /*11f0*/  SHFL.IDX PT, R18, R52, R19, 0x1f ;  /* 0x00001f1334127589 */ /* 0x000f2600000e0000 */
[----:B-1----:R-:W-:Y:S01]  /*1200*/  IMAD R22, R24, R15, R22 ;  /* 0x0000000f18167224 */ /* 0x002fe200078e0216 */
[----:B------:R-:W1:Y:S01]  /*1210*/  SHFL.IDX PT, R17, R52, R2, 0x1f ;  /* 0x00001f0234117589 */ /* 0x000e6200000e0000 */
[----:B------:R-:W-:-:S02]  /*1220*/  VIADD R15, R9, 0xd ;  /* 0x0000000d090f7836 */ /* 0x000fc40000000000 */
[----:B0-----:R-:W-:Y:S01]  /*1230*/  IMAD R22, R25, R14, R22 ;  /* 0x0000000e19167224 */ /* 0x001fe200078e0216 */
[----:B------:R-:W-:Y:S03]  /*1240*/  SHFL.IDX PT, R21, R52, R21, 0x1f ;  /* 0x00001f1534157589 */ /* 0x000fe600000e0000 */
[----:B--2---:R-:W-:Y:S01]  /*1250*/  IMAD R22, R26, R13, R22 ;  /* 0x0000000d1a167224 */ /* 0x004fe200078e0216 */
[----:B------:R-:W0:Y:S04]  /*1260*/  SHFL.IDX PT, R14, R52, R0, 0x1f ;  /* 0x00001f00340e7589 */ /* 0x000e2800000e0000 */
[----:B------:R-:W2:Y:S01]  /*1270*/  SHFL.IDX PT, R13, R52, R15, 0x1f ;  /* 0x00001f0f340d7589 */ /* 0x000ea200000e0000 */
[----:B---3--:R-:W-:-:S03]  /*1280*/  IMAD R20, R27, R20, R22 ;  /* 0x000000141b147224 */ /* 0x008fc600078e0216 */
[----:B------:R3:W3:Y:S01]  /*1290*/  SHFL.IDX PT, R16, R52, R4, 0x1f ;  /* 0x00001f0434107589 */ /* 0x0006e200000e0000 */
[----:B----4-:R-:W-:-:S04]  /*12a0*/  IMAD R18, R39, R18, R20 ;  /* 0x0000001227127224 */ /* 0x010fc800078e0214 */
[----:B------:R-:W-:-:S04]  /*12b0*/  IMAD R12, R41, R12, R18 ;  /* 0x0000000c290c7224 */ /* 0x000fc800078e0212 */
[----:B-1----:R-:W-:-:S04]  /*12c0*/  IMAD R12, R42, R17, R12 ;  /* 0x000000112a0c7224 */ /* 0x002fc800078e020c */
[----:B0-----:R-:W-:-:S04]  /*12d0*/  IMAD R12, R43, R14, R12 ;  /* 0x0000000e2b0c7224 */ /* 0x001fc800078e020c */
[----:B--2---:R-:W-:-:S04]  /*12e0*/  IMAD R12, R44, R13, R12 ;  /* 0x0000000d2c0c7224 */ /* 0x004fc800078e020c */
[----:B------:R-:W-:-:S07]  /*12f0*/  IMAD R45, R45, R21, R12 ;  /* 0x000000152d2d7224 */ /* 0x000fce00078e020c */
.L_x_32888:
[----:B------:R-:W0:Y:S01]  /*1300*/  @!P0 S2R R14, SR_CgaCtaId ;  /* 0x00000000000e8919 */ /* 0x000e220000008800 */
[----:B------:R-:W-:Y:S01]  /*1310*/  @!P0 MOV R12, 0x400 ;  /* 0x00000400000c8802 */ /* 0x000fe20000000f00 */
[----:B---3--:R-:W-:Y:S01]  /*1320*/  IMAD R16, R46, R16, R45 ;  /* 0x000000102e107224 */ /* 0x008fe200078e022d */
[----:B------:R-:W-:Y:S01]  /*1330*/  SHF.R.U32.HI R18, RZ, 0x2, R36 ;  /* 0x00000002ff127819 */ /* 0x000fe20000011624 */
[----:B------:R-:W-:Y:S05]  /*1340*/  WARPSYNC.ALL ;  /* 0x0000000000007948 */ /* 0x000fea0003800000 */
[----:B------:R-:W-:Y:S02]  /*1350*/  @!P0 VIADD R13, R12, 0x980 ;  /* 0x000009800c0d8836 */ /* 0x000fe40000000000 */
[----:B------:R-:W-:-:S05]  /*1360*/  IMAD.IADD R12, R18, 0x1, R47 ;  /* 0x00000001120c7824 */ /* 0x000fca00078e022f */
[----:B------:R-:W-:Y:S02]  /*1370*/  LEA R12, R12, R11, 0x1 ;  /* 0x0000000b0c0c7211 */ /* 0x000fe400078e08ff */
[----:B0-----:R-:W-:-:S05]  /*1380*/  @!P0 LEA R13, R14, R13, 0x18 ;  /* 0x0000000d0e0d8211 */ /* 0x001fca00078ec0ff */
[----:B------:R-:W-:Y:S02]  /*1390*/  @!P0 IMAD R13, R12, 0x4, R13 ;  /* 0x000000040c0d8824 */ /* 0x000fe400078e020d */
[----:B------:R-:W-:Y:S04]  /*13a0*/  SHFL.DOWN PT, R12, R16, 0x1, 0x1e1f ;  /* 0x083e1f00100c7f89 */ /* 0x000fe800000e0000 */
[----:B------:R-:W0:Y:S02]  /*13b0*/  @!P0 LDS R15, [R13] ;  /* 0x000000000d0f8984 */ /* 0x000e240000000800 */
[----:B0-----:R-:W-:-:S05]  /*13c0*/  @!P0 IADD3 R12, PT, PT, R15, R12, R16 ;  /* 0x0000000c0f0c8210 */ /* 0x001fca0007ffe010 */
[----:B------:R1:W-:Y:S02]  /*13d0*/  @!P0 STS [R13], R12 ;  /* 0x0000000c0d008388 */ /* 0x0003e40000000800 */
.L_x_32864:
        /* <DEDUP_REMOVED lines=10> */
[----:B------:R-:W2:Y:S01]  /*1480*/  I2F.U32.RP R4, R38 ;  /* 0x0000002600047306 */ /* 0x000ea20000209000 */
[C---:B------:R-:W-:Y:S01]  /*1490*/  ISETP.GE.U32.AND P0, PT, R34.reuse, 0x80, PT ;  /* 0x000000802200780c */ /* 0x040fe20003f06070 */
[----:B------:R-:W-:Y:S01]  /*14a0*/  BSSY.RECONVERGENT B0, `(.L_x_32868) ;  /* 0x000002d000007945 */ /* 0x000fe20003800200 */
[----:B------:R-:W-:Y:S02]  /*14b0*/  VIMNMX.U32 R5, PT, PT, R34, 0x80, !PT ;  /* 0x0000008022057848 */ /* 0x000fe40007fe0000 */
[----:B------:R-:W-:Y:S02]  /*14c0*/  SEL R0, RZ, 0x1, P0 ;  /* 0x00000001ff007807 */ /* 0x000fe40000000000 */
[----:B------:R-:W-:Y:S02]  /*14d0*/  ISETP.NE.U32.AND P2, PT, R38, RZ, PT ;  /* 0x000000ff2600720c */ /* 0x000fe40003f45070 */
[----:B------:R-:W-:Y:S01]  /*14e0*/  IADD3 R5, PT, PT, R5, -R34, -R0 ;  /* 0x8000002205057210 */ /* 0x000fe20007ffe800 */
[----:B--2---:R-:W2:Y:S02]  /*14f0*/  MUFU.RCP R4, R4 ;  /* 0x0000000400047308 */ /* 0x004ea40000001000 */
[----:B--2---:R-:W-:-:S06]  /*1500*/  IADD3 R2, PT, PT, R4, 0xffffffe, RZ ;  /* 0x0ffffffe04027810 */ /* 0x004fcc0007ffe0ff */
[----:B------:R2:W3:Y:S02]  /*1510*/  F2I.FTZ.U32.TRUNC.NTZ R3, R2 ;  /* 0x0000000200037305 */ /* 0x0004e4000021f000 */
[----:B--2---:R-:W-:Y:S02]  /*1520*/  HFMA2 R2, -RZ, RZ, 0, 0 ;  /* 0x00000000ff027431 */ /* 0x004fe400000001ff */
[----:B---3--:R-:W-:-:S04]  /*1530*/  IMAD.MOV R7, RZ, RZ, -R3 ;  /* 0x000000ffff077224 */ /* 0x008fc800078e0a03 */
        /* <DEDUP_REMOVED lines=16> */
[----:B------:R-:W2:Y:S01]  /*1640*/  S2UR UR5, SR_CgaCtaId ;  /* 0x00000000000579c3 */ /* 0x000ea20000008800 */
[----:B------:R-:W-:Y:S01]  /*1650*/  UMOV UR4, 0x400 ;  /* 0x0000040000047882 */ /* 0x000fe20000000000 */
[----:B------:R-:W-:Y:S01]  /*1660*/  IADD3 R0, PT, PT, R0, 0x1, RZ ;  /* 0x0000000100007810 */ /* 0x000fe20007ffe0ff */
[----:B------:R-:W-:Y:S01]  /*1670*/  UIADD3 UR4, UPT, UPT, UR4, 0x980, URZ ;  /* 0x0000098004047890 */ /* 0x000fe2000fffe0ff */
[----:B------:R-:W-:Y:S02]  /*1680*/  IMAD R5, R40, 0x80, R35 ;  /* 0x0000008028057824 */ /* 0x000fe400078e0223 */
[----:B------:R-:W-:Y:S02]  /*1690*/  LOP3.LUT R0, R0, 0x3, RZ, 0xc0, !PT ;  /* 0x0000000300007812 */ /* 0x000fe400078ec0ff */
[----:B------:R-:W3:Y:S02]  /*16a0*/  LDC.64 R2, c[0x0][0x3a0] ;  /* 0x0000e800ff027b82 */ /* 0x000ee40000000a00 */
[----:B------:R-:W-:Y:S01]  /*16b0*/  IADD3 R0, PT, PT, -R0, RZ, RZ ;  /* 0x000000ff00007210 */ /* 0x000fe20007ffe1ff */
[----:B--2---:R-:W-:-:S06]  /*16c0*/  ULEA UR4, UR5, UR4, 0x18 ;  /* 0x0000000405047291 */ /* 0x004fcc000f8ec0ff */
[----:B------:R-:W-:Y:S01]  /*16d0*/  LEA R36, R36, UR4, 0x4 ;  /* 0x0000000424247c11 */ /* 0x000fe2000f8e20ff */
[----:B---3--:R-:W-:-:S07]  /*16e0*/  IMAD.WIDE.U32 R2, R5, 0x4, R2 ;  /* 0x0000000405027825 */ /* 0x008fce00078e0002 */
.L_x_32870:
[----:B------:R2:W3:Y:S01]  /*16f0*/  LDS.128 R4, [R36] ;  /* 0x0000000024047984 */ /* 0x0004e20000000c00 */
[----:B------:R-:W-:Y:S01]  /*1700*/  VIADD R0, R0, 0x1 ;  /* 0x0000000100007836 */ /* 0x000fe20000000000 */
[----:B------:R-:W-:-:S04]  /*1710*/  IADD3 R35, PT, PT, R35, R38, RZ ;  /* 0x0000002623237210 */ /* 0x000fc80007ffe0ff */
[----:B------:R-:W-:Y:S01]  /*1720*/  ISETP.NE.AND P0, PT, R0, RZ, PT ;  /* 0x000000ff0000720c */ /* 0x000fe20003f05270 */
[C---:B--2---:R-:W-:Y:S01]  /*1730*/  IMAD R36, R37.reuse, 0x10, R36 ;  /* 0x0000001025247824 */ /* 0x044fe200078e0224 */
[----:B---3--:R2:W-:Y:S02]  /*1740*/  STG.E.128 desc[UR6][R2.64], R4 ;  /* 0x0000000402007986 */ /* 0x0085e4000c101d06 */
[----:B--2---:R-:W-:-:S09]  /*1750*/  IMAD.WIDE.U32 R2, R37, 0x10, R2 ;  /* 0x0000001025027825 */ /* 0x004fd200078e0002 */
[----:B------:R-:W-:Y:S05]  /*1760*/  @P0 BRA `(.L_x_32870) ;  /* 0xfffffffc00e00947 */ /* 0x000fea000383ffff */
.L_x_32869:
[----:B------:R-:W-:Y:S05]  /*1770*/  BSYNC.RECONVERGENT B0 ;  /* 0x0000000000007941 */ /* 0x000fea0003800200 */
.L_x_32868:
[----:B------:R-:W-:Y:S05]  /*1780*/  @!P1 EXIT ;  /* 0x000000000000994d */ /* 0x000fea0003800000 */
[----:B------:R-:W2:Y:S01]  /*1790*/  S2UR UR5, SR_CgaCtaId ;  /* 0x00000000000579c3 */ /* 0x000ea20000008800 */
[----:B------:R-:W-:Y:S01]  /*17a0*/  UMOV UR4, 0x400 ;  /* 0x0000040000047882 */ /* 0x000fe20000000000 */
[----:B------:R-:W-:Y:S01]  /*17b0*/  LEA R40, R40, R35, 0x7 ;  /* 0x0000002328287211 */ /* 0x000fe200078e38ff */
[----:B------:R-:W-:-:S03]  /*17c0*/  UIADD3 UR4, UPT, UPT, UR4, 0x980, URZ ;  /* 0x0000098004047890 */ /* 0x000fc6000fffe0ff */
[----:B------:R-:W-:Y:S01]  /*17d0*/  IADD3 R29, PT, PT, R40, R38, RZ ;  /* 0x00000026281d7210 */ /* 0x000fe20007ffe0ff */
[C-C-:B------:R-:W-:Y:S01]  /*17e0*/  IMAD R0, R37.reuse, 0xc, R40.reuse ;  /* 0x0000000c25007824 */ /* 0x140fe200078e0228 */
[----:B------:R-:W3:Y:S01]  /*17f0*/  LDC.64 R26, c[0x0][0x3a0] ;  /* 0x0000e800ff1a7b82 */ /* 0x000ee20000000a00 */
[----:B------:R-:W-:Y:S01]  /*1800*/  IMAD R28, R37, 0x8, R40 ;  /* 0x00000008251c7824 */ /* 0x000fe200078e0228 */
[----:B--2---:R-:W-:-:S06]  /*1810*/  ULEA UR4, UR5, UR4, 0x18 ;  /* 0x0000000405047291 */ /* 0x004fcc000f8ec0ff */
[----:B------:R-:W-:-:S07]  /*1820*/  LEA R30, R35, UR4, 0x2 ;  /* 0x00000004231e7c11 */ /* 0x000fce000f8e10ff */
.L_x_32871:
[C-C-:B0-----:R-:W-:Y:S01]  /*1830*/  IMAD R8, R37.reuse, 0x10, R30.reuse ;  /* 0x0000001025087824 */ /* 0x141fe200078e021e */
[C---:B01----:R-:W-:Y:S01]  /*1840*/  LEA R12, R37.reuse, R30, 0x5 ;  /* 0x0000001e250c7211 */ /* 0x043fe200078e28ff */
[----:B------:R-:W-:Y:S01]  /*1850*/  IMAD R16, R37, 0x30, R30 ;  /* 0x0000003025107824 */ /* 0x000fe200078e021e */
[----:B------:R0:W1:Y:S01]  /*1860*/  LDS.128 R4, [R30] ;  /* 0x000000001e047984 */ /* 0x0000620000000c00 */
[----:B---3--:R-:W-:Y:S01]  /*1870*/  IMAD.WIDE R24, R40, 0x4, R26 ;  /* 0x0000000428187825 */ /* 0x008fe200078e021a */
[C---:B------:R-:W-:Y:S02]  /*1880*/  IADD3 R35, PT, PT, R38.reuse, R35, R38 ;  /* 0x0000002326237210 */ /* 0x040fe40007ffe026 */
        /* <DEDUP_REMOVED lines=8> */
[C---:B------:R-:W-:Y:S02]  /*1910*/  LEA R28, R37.reuse, R28, 0x4 ;  /* 0x0000001c251c7211 */ /* 0x040fe400078e20ff */
[C---:B------:R-:W-:Y:S01]  /*1920*/  LEA R40, R37.reuse, R40, 0x4 ;  /* 0x0000002825287211 */ /* 0x040fe200078e20ff */
        /* <DEDUP_REMOVED lines=9> */
.L_x_32865:
[----:B------:R-:W-:Y:S01]  /*19c0*/  IMAD.MOV.U32 R50, RZ, RZ, 0x1f ;  /* 0x0000001fff327424 */ /* 0x000fe200078e00ff */
[----:B------:R-:W-:Y:S02]  /*19d0*/  MOV R49, R9 ;  /* 0x0000000900317202 */ /* 0x000fe40000000f00 */
[----:B------:R-:W-:-:S07]  /*19e0*/  MOV R51, 0xffffffff ;  /* 0xffffffff00337802 */ /* 0x000fce0000000f00 */
[----:B01----:R-:W-:Y:S05]  /*19f0*/  WARPSYNC.COLLECTIVE R51, `(.L_x_32872) ;  /* 0x0000000033087348 */ /* 0x003fea0003c00000 */
[----:B0-----:R0:W2:Y:S02]  /*1a00*/  SHFL.IDX P2, R50, R52, R49, R50 ;  /* 0x0000003134327389 */ /* 0x0010a40000040032 */
[----:B012---:R-:W-:Y:S05]  /*1a10*/  ENDCOLLECTIVE ;  /* 0x000000000000791b */ /* 0x007fea0003800000 */
.L_x_32872:
[----:B------:R-:W-:Y:S02]  /*1a20*/  IMAD.MOV.U32 R49, RZ, RZ, R19 ;  /* 0x000000ffff317224 */ /* 0x000fe400078e0013 */
[----:B------:R-:W-:Y:S02]  /*1a30*/  IMAD R53, R53, R50, RZ ;  /* 0x0000003235357224 */ /* 0x000fe400078e02ff */
[----:B------:R-:W-:-:S07]  /*1a40*/  HFMA2 R50, -RZ, RZ, 0, 1.847743988037109375e-06 ;  /* 0x0000001fff327431 */ /* 0x000fce00000001ff */
[----:B------:R-:W-:Y:S05]  /*1a50*/  WARPSYNC.COLLECTIVE R51, `(.L_x_32873) ;  /* 0x0000000033087348 */ /* 0x000fea0003c00000 */
[----:B------:R0:W1:Y:S02]  /*1a60*/  SHFL.IDX P2, R50, R52, R49, R50 ;  /* 0x0000003134327389 */ /* 0x0000640000040032 */
[----:B01----:R-:W-:Y:S05]  /*1a70*/  ENDCOLLECTIVE ;  /* 0x000000000000791b */ /* 0x003fea0003800000 */
.L_x_32873:
        /* <DEDUP_REMOVED lines=8> */
.L_x_32874:
[----:B------:R-:W-:Y:S01]  /*1b00*/  IMAD.MOV.U32 R49, RZ, RZ, R17 ;  /* 0x000000ffff317224 */ /* 0x000fe200078e0011 */
[----:B------:R-:W-:Y:S01]  /*1b10*/  MOV R18, R50 ;  /* 0x0000003200127202 */ /* 0x000fe20000000f00 */
[----:B------:R-:W-:-:S04]  /*1b20*/  HFMA2 R50, -RZ, RZ, 0, 1.847743988037109375e-06 ;  /* 0x0000001fff327431 */ /* 0x000fc800000001ff */
[----:B------:R-:W-:-:S07]  /*1b30*/  IMAD R21, R21, R18, R20 ;  /* 0x0000001215157224 */ /* 0x000fce00078e0214 */
[----:B------:R-:W-:Y:S05]  /*1b40*/  WARPSYNC.COLLECTIVE R51, `(.L_x_32875) ;  /* 0x0000000033087348 */ /* 0x000fea0003c00000 */
[----:B------:R0:W1:Y:S02]  /*1b50*/  SHFL.IDX P2, R50, R52, R49, R50 ;  /* 0x0000003134327389 */ /* 0x0000640000040032 */
[----:B01----:R-:W-:Y:S05]  /*1b60*/  ENDCOLLECTIVE ;  /* 0x000000000000791b */ /* 0x003fea0003800000 */
.L_x_32875:
[----:B------:R-:W-:Y:S01]  /*1b70*/  MOV R49, R16 ;  /* 0x0000001000317202 */ /* 0x000fe20000000f00 */
[----:B------:R-:W-:Y:S02]  /*1b80*/  IMAD.MOV.U32 R17, RZ, RZ, R50 ;  /* 0x000000ffff117224 */ /* 0x000fe400078e0032 */
[----:B------:R-:W-:Y:S02]  /*1b90*/  IMAD.MOV.U32 R50, RZ, RZ, 0x1f ;  /* 0x0000001fff327424 */ /* 0x000fe400078e00ff */
[----:B------:R-:W-:Y:S01]  /*1ba0*/  IMAD R22, R22, R17, R21 ;  /* 0x0000001116167224 */ /* 0x000fe200078e0215 */
[----:B------:R-:W-:-:S07]  /*1bb0*/  IADD3 R21, PT, PT, R9, 0xe, RZ ;  /* 0x0000000e09157810 */ /* 0x000fce0007ffe0ff */
[----:B------:R-:W-:Y:S05]  /*1bc0*/  WARPSYNC.COLLECTIVE R51, `(.L_x_32876) ;  /* 0x0000000033087348 */ /* 0x000fea0003c00000 */
[----:B------:R0:W1:Y:S02]  /*1bd0*/  SHFL.IDX P2, R50, R52, R49, R50 ;  /* 0x0000003134327389 */ /* 0x0000640000040032 */
[----:B01----:R-:W-:Y:S05]  /*1be0*/  ENDCOLLECTIVE ;  /* 0x000000000000791b */ /* 0x003fea0003800000 */
.L_x_32876:
[----:B------:R-:W-:Y:S01]  /*1bf0*/  IMAD.MOV.U32 R49, RZ, RZ, R15 ;  /* 0x000000ffff317224 */ /* 0x000fe200078e000f */
[----:B------:R-:W-:Y:S01]  /*1c00*/  MOV R16, R50 ;  /* 0x0000003200107202 */ /* 0x000fe20000000f00 */
[----:B------:R-:W-:-:S04]  /*1c10*/  HFMA2 R50, -RZ, RZ, 0, 1.847743988037109375e-06 ;  /* 0x0000001fff327431 */ /* 0x000fc800000001ff */
[----:B------:R-:W-:-:S07]  /*1c20*/  IMAD R22, R23, R16, R22 ;  /* 0x0000001017167224 */ /* 0x000fce00078e0216 */
[----:B------:R-:W-:Y:S05]  /*1c30*/  WARPSYNC.COLLECTIVE R51, `(.L_x_32877) ;  /* 0x0000000033087348 */ /* 0x000fea0003c00000 */
[----:B------:R0:W1:Y:S02]  /*1c40*/  SHFL.IDX P2, R50, R52, R49, R50 ;  /* 0x0000003134327389 */ /* 0x0000640000040032 */
[----:B01----:R-:W-:Y:S05]  /*1c50*/  ENDCOLLECTIVE ;  /* 0x000000000000791b */ /* 0x003fea0003800000 */
.L_x_32877:
        /* <DEDUP_REMOVED lines=8> */
.L_x_32878:
[----:B------:R-:W-:Y:S01]  /*1ce0*/  IMAD.MOV.U32 R49, RZ, RZ, R13 ;  /* 0x000000ffff317224 */ /* 0x000fe200078e000d */
[----:B------:R-:W-:Y:S01]  /*1cf0*/  MOV R14, R50 ;  /* 0x00000032000e7202 */ /* 0x000fe20000000f00 */
[----:B------:R-:W-:-:S04]  /*1d00*/  HFMA2 R50, -RZ, RZ, 0, 1.847743988037109375e-06 ;  /* 0x0000001fff327431 */ /* 0x000fc800000001ff */
[----:B------:R-:W-:-:S07]  /*1d10*/  IMAD R22, R25, R14, R22 ;  /* 0x0000000e19167224 */ /* 0x000fce00078e0216 */
[----:B------:R-:W-:Y:S05]  /*1d20*/  WARPSYNC.COLLECTIVE R51, `(.L_x_32879) ;  /* 0x0000000033087348 */ /* 0x000fea0003c00000 */
[----:B------:R0:W1:Y:S02]  /*1d30*/  SHFL.IDX P2, R50, R52, R49, R50 ;  /* 0x0000003134327389 */ /* 0x0000640000040032 */
[----:B01----:R-:W-:Y:S05]  /*1d40*/  ENDCOLLECTIVE ;  /* 0x000000000000791b */ /* 0x003fea0003800000 */
.L_x_32879:
[----:B------:R-:W-:Y:S01]  /*1d50*/  MOV R49, R3 ;  /* 0x0000000300317202 */ /* 0x000fe20000000f00 */
[----:B------:R-:W-:Y:S02]  /*1d60*/  IMAD.MOV.U32 R13, RZ, RZ, R50 ;  /* 0x000000ffff0d7224 */ /* 0x000fe400078e0032 */
[----:B------:R-:W-:Y:S02]  /*1d70*/  IMAD.MOV.U32 R50, RZ, RZ, 0x1f ;  /* 0x0000001fff327424 */ /* 0x000fe400078e00ff */
[----:B------:R-:W-:-:S07]  /*1d80*/  IMAD R22, R26, R13, R22 ;  /* 0x0000000d1a167224 */ /* 0x000fce00078e0216 */
[----:B------:R-:W-:Y:S05]  /*1d90*/  WARPSYNC.COLLECTIVE R51, `(.L_x_32880) ;  /* 0x0000000033087348 */ /* 0x000fea0003c00000 */
[----:B------:R0:W1:Y:S02]  /*1da0*/  SHFL.IDX P2, R50, R52, R49, R50 ;  /* 0x0000003134327389 */ /* 0x0000640000040032 */
[----:B01----:R-:W-:Y:S05]  /*1db0*/  ENDCOLLECTIVE ;  /* 0x000000000000791b */ /* 0x003fea0003800000 */
.L_x_32880:
[----:B------:R-:W-:Y:S02]  /*1dc0*/  MOV R49, R19 ;  /* 0x0000001300317202 */ /* 0x000fe40000000f00 */
[----:B------:R-:W-:Y:S01]  /*1dd0*/  MOV R20, R50 ;  /* 0x0000003200147202 */ /* 0x000fe20000000f00 */
[----:B------:R-:W-:-:S04]  /*1de0*/  IMAD.MOV.U32 R50, RZ, RZ, 0x1f ;  /* 0x0000001fff327424 */ /* 0x000fc800078e00ff */
[----:B------:R-:W-:-:S07]  /*1df0*/  IMAD R20, R27, R20, R22 ;  /* 0x000000141b147224 */ /* 0x000fce00078e0216 */
[----:B------:R-:W-:Y:S05]  /*1e00*/  WARPSYNC.COLLECTIVE R51, `(.L_x_32881) ;  /* 0x0000000033087348 */ /* 0x000fea0003c00000 */
[----:B------:R0:W1:Y:S02]  /*1e10*/  SHFL.IDX P2, R50, R52, R49, R50 ;  /* 0x0000003134327389 */ /* 0x0000640000040032 */
[----:B01----:R-:W-:Y:S05]  /*1e20*/  ENDCOLLECTIVE ;  /* 0x000000000000791b */ /* 0x003fea0003800000 */
.L_x_32881:
[----:B------:R-:W-:Y:S01]  /*1e30*/  IMAD.MOV.U32 R49, RZ, RZ, R12 ;  /* 0x000000ffff317224 */ /* 0x000fe200078e000c */
[----:B------:R-:W-:Y:S01]  /*1e40*/  MOV R18, R50 ;  /* 0x0000003200127202 */ /* 0x000fe20000000f00 */
[----:B------:R-:W-:-:S04]  /*1e50*/  HFMA2 R50, -RZ, RZ, 0, 1.847743988037109375e-06 ;  /* 0x0000001fff327431 */ /* 0x000fc800000001ff */
[----:B------:R-:W-:-:S07]  /*1e60*/  IMAD R18, R39, R18, R20 ;  /* 0x0000001227127224 */ /* 0x000fce00078e0214 */
[----:B------:R-:W-:Y:S05]  /*1e70*/  WARPSYNC.COLLECTIVE R51, `(.L_x_32882) ;  /* 0x0000000033087348 */ /* 0x000fea0003c00000 */
[----:B------:R0:W1:Y:S02]  /*1e80*/  SHFL.IDX P2, R50, R52, R49, R50 ;  /* 0x0000003134327389 */ /* 0x0000640000040032 */
[----:B01----:R-:W-:Y:S05]  /*1e90*/  ENDCOLLECTIVE ;  /* 0x000000000000791b */ /* 0x003fea0003800000 */
.L_x_32882:
[----:B------:R-:W-:Y:S01]  /*1ea0*/  MOV R49, R2 ;  /* 0x0000000200317202 */ /* 0x000fe20000000f00 */
[----:B------:R-:W-:Y:S02]  /*1eb0*/  IMAD.MOV.U32 R12, RZ, RZ, R50 ;  /* 0x000000ffff0c7224 */ /* 0x000fe400078e0032 */
[----:B------:R-:W-:Y:S02]  /*1ec0*/  IMAD.MOV.U32 R50, RZ, RZ, 0x1f ;  /* 0x0000001fff327424 */ /* 0x000fe400078e00ff */
[----:B------:R-:W-:-:S07]  /*1ed0*/  IMAD R12, R41, R12, R18 ;  /* 0x0000000c290c7224 */ /* 0x000fce00078e0212 */
[----:B------:R-:W-:Y:S05]  /*1ee0*/  WARPSYNC.COLLECTIVE R51, `(.L_x_32883) ;  /* 0x0000000033087348 */ /* 0x000fea0003c00000 */
[----:B------:R0:W1:Y:S02]  /*1ef0*/  SHFL.IDX P2, R50, R52, R49, R50 ;  /* 0x0000003134327389 */ /* 0x0000640000040032 */
[----:B01----:R-:W-:Y:S05]  /*1f00*/  ENDCOLLECTIVE ;  /* 0x000000000000791b */ /* 0x003fea0003800000 */
.L_x_32883:
[----:B------:R-:W-:Y:S02]  /*1f10*/  MOV R49, R0 ;  /* 0x0000000000317202 */ /* 0x000fe40000000f00 */
[----:B------:R-:W-:Y:S01]  /*1f20*/  MOV R17, R50 ;  /* 0x0000003200117202 */ /* 0x000fe20000000f00 */
[----:B------:R-:W-:-:S04]  /*1f30*/  IMAD.MOV.U32 R50, RZ, RZ, 0x1f ;  /* 0x0000001fff327424 */ /* 0x000fc800078e00ff */
[----:B------:R-:W-:-:S07]  /*1f40*/  IMAD R12, R42, R17, R12 ;  /* 0x000000112a0c7224 */ /* 0x000fce00078e020c */
[----:B------:R-:W-:Y:S05]  /*1f50*/  WARPSYNC.COLLECTIVE R51, `(.L_x_32884) ;  /* 0x0000000033087348 */ /* 0x000fea0003c00000 */
[----:B------:R0:W1:Y:S02]  /*1f60*/  SHFL.IDX P2, R50, R52, R49, R50 ;  /* 0x0000003134327389 */ /* 0x0000640000040032 */
[----:B01----:R-:W-:Y:S05]  /*1f70*/  ENDCOLLECTIVE ;  /* 0x000000000000791b */ /* 0x003fea0003800000 */
.L_x_32884:
[----:B------:R-:W-:Y:S01]  /*1f80*/  IMAD.MOV.U32 R49, RZ, RZ, R15 ;  /* 0x000000ffff317224 */ /* 0x000fe200078e000f */
[----:B------:R-:W-:Y:S01]  /*1f90*/  MOV R14, R50 ;  /* 0x00000032000e7202 */ /* 0x000fe20000000f00 */
[----:B------:R-:W-:-:S04]  /*1fa0*/  HFMA2 R50, -RZ, RZ, 0, 1.847743988037109375e-06 ;  /* 0x0000001fff327431 */ /* 0x000fc800000001ff */
[----:B------:R-:W-:-:S07]  /*1fb0*/  IMAD R12, R43, R14, R12 ;  /* 0x0000000e2b0c7224 */ /* 0x000fce00078e020c */
[----:B------:R-:W-:Y:S05]  /*1fc0*/  WARPSYNC.COLLECTIVE R51, `(.L_x_32885) ;  /* 0x0000000033087348 */ /* 0x000fea0003c00000 */
[----:B------:R0:W1:Y:S02]  /*1fd0*/  SHFL.IDX P2, R50, R52, R49, R50 ;  /* 0x0000003134327389 */ /* 0x0000640000040032 */
[----:B01----:R-:W-:Y:S05]  /*1fe0*/  ENDCOLLECTIVE ;  /* 0x000000000000791b */ /* 0x003fea0003800000 */
.L_x_32885:
[----:B------:R-:W-:Y:S02]  /*1ff0*/  IMAD.MOV.U32 R49, RZ, RZ, R21 ;  /* 0x000000ffff317224 */ /* 0x000fe400078e0015 */
[----:B------:R-:W-:Y:S01]  /*2000*/  IMAD.MOV.U32 R13, RZ, RZ, R50 ;  /* 0x000000ffff0d7224 */ /* 0x000fe200078e0032 */
[----:B------:R-:W-:-:S03]  /*2010*/  MOV R50, 0x1f ;  /* 0x0000001f00327802 */ /* 0x000fc60000000f00 */
[----:B------:R-:W-:-:S07]  /*2020*/  IMAD R12, R44, R13, R12 ;  /* 0x0000000d2c0c7224 */ /* 0x000fce00078e020c */
[----:B------:R-:W-:Y:S05]  /*2030*/  WARPSYNC.COLLECTIVE R51, `(.L_x_32886) ;  /* 0x0000000033087348 */ /* 0x000fea0003c00000 */
[----:B------:R0:W1:Y:S02]  /*2040*/  SHFL.IDX P2, R50, R52, R49, R50 ;  /* 0x0000003134327389 */ /* 0x0000640000040032 */
[----:B01----:R-:W-:Y:S05]  /*2050*/  ENDCOLLECTIVE ;  /* 0x000000000000791b */ /* 0x003fea0003800000 */
.L_x_32886:
[----:B------:R-:W-:Y:S01]  /*2060*/  MOV R49, R4 ;  /* 0x0000000400317202 */ /* 0x000fe20000000f00 */
[----:B------:R-:W-:Y:S02]  /*2070*/  IMAD.MOV.U32 R21, RZ, RZ, R50 ;  /* 0x000000ffff157224 */ /* 0x000fe400078e0032 */
[----:B------:R-:W-:Y:S02]  /*2080*/  IMAD.MOV.U32 R50, RZ, RZ, 0x1f ;  /* 0x0000001fff327424 */ /* 0x000fe400078e00ff */
[----:B------:R-:W-:-:S07]  /*2090*/  IMAD R45, R45, R21, R12 ;  /* 0x000000152d2d7224 */ /* 0x000fce00078e020c */
[----:B------:R-:W-:Y:S05]  /*20a0*/  WARPSYNC.COLLECTIVE R51, `(.L_x_32887) ;  /* 0x0000000033087348 */ /* 0x000fea0003c00000 */
[----:B------:R0:W1:Y:S02]  /*20b0*/  SHFL.IDX P2, R50, R52, R49, R50 ;  /* 0x0000003134327389 */ /* 0x0000640000040032 */
[----:B01----:R-:W-:Y:S05]  /*20c0*/  ENDCOLLECTIVE ;  /* 0x000000000000791b */ /* 0x003fea0003800000 */
.L_x_32887:
[----:B------:R-:W-:Y:S01]  /*20d0*/  MOV R16, R50 ;  /* 0x0000003200107202 */ /* 0x000fe20000000f00 */
[----:B------:R-:W-:Y:S06]  /*20e0*/  BRA `(.L_x_32888) ;  /* 0xfffffff000847947 */ /* 0x000fec000383ffff */
.L_x_32889:
        /* <DEDUP_REMOVED lines=9> */
.L_x_39891:


//--------------------- .text._Z9cuda_gemmIiLi128ELi1ELi1ELi128ELi64ELi64ELi64ELi1ELi0EEviiiPT_S1_S1_iii --------------------------
	.section	.text._Z9cuda_gemmIiLi128ELi1ELi1ELi128ELi64ELi64ELi64ELi1ELi0EEviiiPT_S1_S1_iii,"ax",@progbits
	.align	128
        .global         _Z9cuda_gemmIiLi128ELi1ELi1ELi128ELi64ELi64ELi64ELi1ELi0EEviiiPT_S1_S1_iii
        .type           _Z9cuda_gemmIiLi128ELi1ELi1ELi128ELi64ELi64ELi64ELi1ELi0EEviiiPT_S1_S1_iii,@function
        .size           _Z9cuda_gemmIiLi128ELi1ELi1ELi128ELi64ELi64ELi64ELi1ELi0EEviiiPT_S1_S1_iii,(.L_x_39167 - _Z9cuda_gemmIiLi128ELi1ELi1ELi128ELi64ELi64ELi64ELi1ELi0EEviiiPT_S1_S1_iii)
        .other          _Z9cuda_gemmIiLi128ELi1ELi1ELi128ELi64ELi64ELi64ELi1ELi0EEviiiPT_S1_S1_iii,@"STO_CUDA_ENTRY STV_DEFAULT"
_Z9cuda_gemmIiLi128ELi1ELi1ELi128ELi64ELi64ELi64ELi1ELi0EEviiiPT_S1_S1_iii:
.text._Z9cuda_gemmIiLi128ELi1ELi1ELi128ELi64ELi64ELi64ELi1ELi0EEviiiPT_S1_S1_iii:
        /* <DEDUP_REMOVED lines=32> */
[----:B0-----:R-:W-:Y:S02]  /*0200*/  USHF.L.U32 UR6, UR5, 0x2, URZ ;  /* 0x0000000205067899 */ /* 0x001fe400080006ff */
[----:B------:R-:W0:Y:S02]  /*0210*/  I2F.U32.RP R8, UR5 ;  /* 0x0000000500087d06 */ /* 0x000e240008209000 */
[----:B------:R-:W-:-:S04]  /*0220*/  IMAD.SHL.U32 R17, R17, 0x2, RZ ;  /* 0x0000000211117824 */ /* 0x000fc800078e00ff */
[----:B------:R-:W-:Y:S01]  /*0230*/  IMAD.MOV R11, RZ, RZ, -R17 ;  /* 0x000000ffff0b7224 */ /* 0x000fe200078e0a11 */
[----:B------:R-:W-:Y:S01]  /*0240*/  ISETP.NE.U32.AND P4, PT, R17, RZ, PT ;  /* 0x000000ff1100720c */ /* 0x000fe20003f85070 */
[----:B------:R-:W2:Y:S08]  /*0250*/  I2F.U32.RP R3, R17 ;  /* 0x0000001100037306 */ /* 0x000eb00000209000 */
[----:B------:R-:W3:Y:S08]  /*0260*/  I2F.U32.RP R10, UR6 ;  /* 0x00000006000a7d06 */ /* 0x000ef00008209000 */
[----:B0-----:R-:W0:Y:S08]  /*0270*/  MUFU.RCP R8, R8 ;  /* 0x0000000800087308 */ /* 0x001e300000001000 */
[----:B--2---:R-:W2:Y:S08]  /*0280*/  MUFU.RCP R3, R3 ;  /* 0x0000000300037308 */ /* 0x004eb00000001000 */
[----:B---3--:R-:W3:Y:S01]  /*0290*/  MUFU.RCP R10, R10 ;  /* 0x0000000a000a7308 */ /* 0x008ee20000001000 */
[----:B0-----:R-:W-:-:S02]  /*02a0*/  VIADD R6, R8, 0xffffffe ;  /* 0x0ffffffe08067836 */ /* 0x001fc40000000000 */
[----:B-1----:R-:W-:-:S05]  /*02b0*/  VIADD R8, R2, UR5 ;  /* 0x0000000502087c36 */ /* 0x002fca0008000000 */
[----:B------:R0:W1:Y:S01]  /*02c0*/  F2I.FTZ.U32.TRUNC.NTZ R7, R6 ;  /* 0x0000000600077305 */ /* 0x000062000021f000 */
[----:B--2---:R-:W-:Y:S01]  /*02d0*/  VIADD R4, R3, 0xffffffe ;  /* 0x0ffffffe03047836 */ /* 0x004fe20000000000 */
[----:B------:R-:W-:-:S06]  /*02e0*/  ISETP.GE.U32.AND P0, PT, R8, 0x80, PT ;  /* 0x000000800800780c */ /* 0x000fcc0003f06070 */
[----:B------:R2:W4:Y:S01]  /*02f0*/  F2I.FTZ.U32.TRUNC.NTZ R5, R4 ;  /* 0x0000000400057305 */ /* 0x000522000021f000 */
[----:B---3--:R-:W-:Y:S01]  /*0300*/  IADD3 R9, PT, PT, R10, 0xffffffe, RZ ;  /* 0x0ffffffe0a097810 */ /* 0x008fe20007ffe0ff */
[----:B0-----:R-:W-:Y:S01]  /*0310*/  IMAD.MOV.U32 R6, RZ, RZ, RZ ;  /* 0x000000ffff067224 */ /* 0x001fe200078e00ff */
[----:B------:R-:W-:Y:S01]  /*0320*/  SEL R10, RZ, 0x1, P0 ;  /* 0x00000001ff0a7807 */ /* 0x000fe20000000000 */
[----:B-1----:R-:W-:-:S04]  /*0330*/  IMAD.MOV R13, RZ, RZ, -R7 ;  /* 0x000000ffff0d7224 */ /* 0x002fc800078e0a07 */
[----:B------:R-:W0:Y:S01]  /*0340*/  F2I.FTZ.U32.TRUNC.NTZ R9, R9 ;  /* 0x0000000900097305 */ /* 0x000e22000021f000 */
[----:B--2---:R-:W-:Y:S02]  /*0350*/  HFMA2 R4, -RZ, RZ, 0, 0 ;  /* 0x00000000ff047431 */ /* 0x004fe400000001ff */
[----:B------:R-:W-:Y:S02]  /*0360*/  IMAD R13, R13, UR5, RZ ;  /* 0x000000050d0d7c24 */ /* 0x000fe4000f8e02ff */
[----:B----4-:R-:W-:Y:S01]  /*0370*/  IMAD R3, R11, R5, RZ ;  /* 0x000000050b037224 */ /* 0x010fe200078e02ff */
[----:B------:R-:W-:Y:S01]  /*0380*/  LEA R11, R2, UR6, 0x2 ;  /* 0x00000006020b7c11 */ /* 0x000fe2000f8e10ff */
[----:B------:R-:W-:-:S03]  /*0390*/  IMAD.HI.U32 R6, R7, R13, R6 ;  /* 0x0000000d07067227 */ /* 0x000fc600078e0006 */
[----:B------:R-:W-:Y:S01]  /*03a0*/  ISETP.GE.U32.AND P0, PT, R11, 0x40, PT ;  /* 0x000000400b00780c */ /* 0x000fe20003f06070 */
[----:B------:R-:W-:Y:S01]  /*03b0*/  IMAD.HI.U32 R3, R5, R3, R4 ;  /* 0x0000000305037227 */ /* 0x000fe200078e0004 */
[----:B------:R-:W-:Y:S02]  /*03c0*/  VIMNMX.U32 R5, PT, PT, R8, 0x80, !PT ;  /* 0x0000008008057848 */ /* 0x000fe40007fe0000 */
[----:B------:R-:W-:Y:S01]  /*03d0*/  VIMNMX.U32 R12, PT, PT, R11, 0x40, !PT ;  /* 0x000000400b0c7848 */ /* 0x000fe20007fe0000 */
[----:B0-----:R-:W-:Y:S01]  /*03e0*/  IMAD.MOV R4, RZ, RZ, -R9 ;  /* 0x000000ffff047224 */ /* 0x001fe200078e0a09 */
[----:B------:R-:W-:Y:S01]  /*03f0*/  IADD3 R5, PT, PT, R5, -R8, -R10 ;  /* 0x8000000805057210 */ /* 0x000fe20007ffe80a */
[----:B------:R-:W-:-:S04]  /*0400*/  IMAD.HI.U32 R3, R3, R2, RZ ;  /* 0x0000000203037227 */ /* 0x000fc800078e00ff */
[----:B------:R-:W-:Y:S01]  /*0410*/  IMAD.MOV.U32 R13, RZ, RZ, R4 ;  /* 0x000000ffff0d7224 */ /* 0x000fe200078e0004 */
[----:B------:R-:W-:Y:S01]  /*0420*/  IADD3 R4, PT, PT, -R3, RZ, RZ ;  /* 0x000000ff03047210 */ /* 0x000fe20007ffe1ff */
[----:B------:R-:W-:Y:S01]  /*0430*/  IMAD.HI.U32 R7, R6, R5, RZ ;  /* 0x0000000506077227 */ /* 0x000fe200078e00ff */
[----:B------:R-:W-:-:S03]  /*0440*/  SEL R6, RZ, 0x1, P0 ;  /* 0x00000001ff067807 */ /* 0x000fc60000000000 */
[----:B------:R-:W-:Y:S01]  /*0450*/  IMAD.MOV R14, RZ, RZ, -R7 ;  /* 0x000000ffff0e7224 */ /* 0x000fe200078e0a07 */
[----:B------:R-:W-:Y:S01]  /*0460*/  IADD3 R12, PT, PT, R12, -R11, -R6 ;  /* 0x8000000b0c0c7210 */ /* 0x000fe20007ffe806 */
[----:B------:R-:W-:Y:S02]  /*0470*/  IMAD R4, R17, R4, R2 ;  /* 0x0000000411047224 */ /* 0x000fe400078e0202 */
[----:B------:R-:W-:Y:S02]  /*0480*/  IMAD R5, R14, UR5, R5 ;  /* 0x000000050e057c24 */ /* 0x000fe4000f8e0205 */
[----:B------:R-:W-:Y:S01]  /*0490*/  IMAD R13, R13, UR6, RZ ;  /* 0x000000060d0d7c24 */ /* 0x000fe2000f8e02ff */
[----:B------:R-:W-:Y:S01]  /*04a0*/  ISETP.GE.U32.AND P2, PT, R4, R17, PT ;  /* 0x000000110400720c */ /* 0x000fe20003f46070 */
[----:B------:R-:W-:Y:S01]  /*04b0*/  IMAD.MOV.U32 R8, RZ, RZ, RZ ;  /* 0x000000ffff087224 */ /* 0x000fe200078e00ff */
[----:B------:R-:W-:-:S03]  /*04c0*/  ISETP.GE.U32.AND P5, PT, R5, UR5, PT ;  /* 0x0000000505007c0c */ /* 0x000fc6000bfa6070 */
[----:B------:R-:W-:-:S06]  /*04d0*/  IMAD.HI.U32 R9, R9, R13, R8 ;  /* 0x0000000d09097227 */ /* 0x000fcc00078e0008 */
[----:B------:R-:W-:Y:S02]  /*04e0*/  IMAD.HI.U32 R9, R9, R12, RZ ;  /* 0x0000000c09097227 */ /* 0x000fe400078e00ff */
[----:B------:R-:W-:Y:S02]  /*04f0*/  @P2 IADD3 R4, PT, PT, -R17, R4, RZ ;  /* 0x0000000411042210 */ /* 0x000fe40007ffe1ff */
[----:B------:R-:W-:Y:S02]  /*0500*/  @P5 VIADD R5, R5, -UR5 ;  /* 0x8000000505055c36 */ /* 0x000fe40008000000 */
[----:B------:R-:W-:Y:S01]  /*0510*/  IMAD.MOV R11, RZ, RZ, -R9 ;  /* 0x000000ffff0b7224 */ /* 0x000fe200078e0a09 */
[----:B------:R-:W-:Y:S01]  /*0520*/  ISETP.GE.U32.AND P3, PT, R4, R17, PT ;  /* 0x000000110400720c */ /* 0x000fe20003f66070 */
[----:B------:R-:W-:Y:S01]  /*0530*/  @P2 VIADD R3, R3, 0x1 ;  /* 0x0000000103032836 */ /* 0x000fe20000000000 */
[----:B------:R-:W-:Y:S01]  /*0540*/  ISETP.GE.U32.AND P1, PT, R5, UR5, PT ;  /* 0x0000000505007c0c */ /* 0x000fe2000bf26070 */
[----:B------:R-:W-:Y:S01]  /*0550*/  IMAD R12, R11, UR6, R12 ;  /* 0x000000060b0c7c24 */ /* 0x000fe2000f8e020c */
[----:B------:R-:W-:Y:S01]  /*0560*/  ISETP.NE.U32.AND P2, PT, RZ, UR5, PT ;  /* 0x00000005ff007c0c */ /* 0x000fe2000bf45070 */
[----:B------:R-:W-:-:S03]  /*0570*/  @P5 VIADD R7, R7, 0x1 ;  /* 0x0000000107075836 */ /* 0x000fc60000000000 */
[----:B------:R-:W-:-:S05]  /*0580*/  ISETP.GE.U32.AND P0, PT, R12, UR6, PT ;  /* 0x000000060c007c0c */ /* 0x000fca000bf06070 */
[----:B------:R-:W-:Y:S01]  /*0590*/  @P3 VIADD R3, R3, 0x1 ;  /* 0x0000000103033836 */ /* 0x000fe20000000000 */
[----:B------:R-:W-:Y:S01]  /*05a0*/  @!P4 LOP3.LUT R3, RZ, R17, RZ, 0x33, !PT ;  /* 0x00000011ff03c212 */ /* 0x000fe200078e33ff */
[----:B------:R-:W-:Y:S01]  /*05b0*/  @P1 VIADD R7, R7, 0x1 ;  /* 0x0000000107071836 */ /* 0x000fe20000000000 */
[----:B------:R-:W-:Y:S02]  /*05c0*/  ISETP.NE.U32.AND P1, PT, RZ, UR6, PT ;  /* 0x00000006ff007c0c */ /* 0x000fe4000bf25070 */
[----:B------:R-:W-:Y:S01]  /*05d0*/  @!P2 LOP3.LUT R7, RZ, UR5, RZ, 0x33, !PT ;  /* 0x00000005ff07ac12 */ /* 0x000fe2000f8e33ff */
[----:B------:R-:W-:Y:S02]  /*05e0*/  IMAD.MOV R4, RZ, RZ, -R3 ;  /* 0x000000ffff047224 */ /* 0x000fe400078e0a03 */
[----:B------:R-:W-:Y:S02]  /*05f0*/  @P0 IADD3 R12, PT, PT, R12, -UR6, RZ ;  /* 0x800000060c0c0c10 */ /* 0x000fe4000fffe0ff */
[----:B------:R-:W-:Y:S01]  /*0600*/  IMAD.IADD R7, R10, 0x1, R7 ;  /* 0x000000010a077824 */ /* 0x000fe200078e0207 */
[----:B------:R-:W-:Y:S01]  /*0610*/  @P0 IADD3 R9, PT, PT, R9, 0x1, RZ ;  /* 0x0000000109090810 */ /* 0x000fe20007ffe0ff */
[----:B------:R-:W-:Y:S01]  /*0620*/  IMAD R4, R17, R4, R2 ;  /* 0x0000000411047224 */ /* 0x000fe200078e0202 */
[----:B------:R-:W-:-:S02]  /*0630*/  ISETP.GE.U32.AND P3, PT, R12, UR6, PT ;  /* 0x000000060c007c0c */ /* 0x000fc4000bf66070 */
[----:B------:R-:W-:Y:S02]  /*0640*/  LOP3.LUT R5, R7, 0x3, RZ, 0xc0, !PT ;  /* 0x0000000307057812 */ /* 0x000fe400078ec0ff */
[----:B------:R-:W-:Y:S02]  /*0650*/  SHF.R.U32.HI R4, RZ, 0x1, R4 ;  /* 0x00000001ff047819 */ /* 0x000fe40000011604 */
[----:B------:R-:W-:Y:S02]  /*0660*/  ISETP.NE.AND P0, PT, R5, 0x3, PT ;  /* 0x000000030500780c */ /* 0x000fe40003f05270 */
[----:B------:R-:W-:-:S04]  /*0670*/  LOP3.LUT R19, R4, 0xf, RZ, 0xc0, !PT ;  /* 0x0000000f04137812 */ /* 0x000fc800078ec0ff */
[C---:B------:R-:W-:Y:S01]  /*0680*/  IADD3 R11, PT, PT, R19.reuse, 0x1, RZ ;  /* 0x00000001130b7810 */ /* 0x040fe20007ffe0ff */
[----:B------:R-:W-:Y:S02]  /*0690*/  VIADD R13, R19, 0x2 ;  /* 0x00000002130d7836 */ /* 0x000fe40000000000 */
[----:B------:R-:W-:Y:S01]  /*06a0*/  @P3 VIADD R9, R9, 0x1 ;  /* 0x0000000109093836 */ /* 0x000fe20000000000 */
[----:B------:R-:W-:Y:S01]  /*06b0*/  @!P1 LOP3.LUT R9, RZ, UR6, RZ, 0x33, !PT ;  /* 0x00000006ff099c12 */ /* 0x000fe2000f8e33ff */
[----:B------:R-:W-:Y:S01]  /*06c0*/  VIADD R15, R19, 0x3 ;  /* 0x00000003130f7836 */ /* 0x000fe20000000000 */
[-C--:B------:R-:W-:Y:S02]  /*06d0*/  ISETP.GE.AND P2, PT, R11, R16.reuse, PT ;  /* 0x000000100b00720c */ /* 0x080fe40003f46270 */
[-C--:B------:R-:W-:Y:S01]  /*06e0*/  ISETP.GE.AND P3, PT, R13, R16.reuse, PT ;  /* 0x000000100d00720c */ /* 0x080fe20003f66270 */
[----:B------:R-:W-:Y:S01]  /*06f0*/  IMAD.IADD R5, R6, 0x1, R9 ;  /* 0x0000000106057824 */ /* 0x000fe200078e0209 */
[----:B------:R-:W-:Y:S01]  /*0700*/  ISETP.GE.U32.AND P1, PT, R7, 0x3, PT ;  /* 0x000000030700780c */ /* 0x000fe20003f26070 */
[----:B------:R-:W-:Y:S01]  /*0710*/  IMAD.MOV.U32 R6, RZ, RZ, R2 ;  /* 0x000000ffff067224 */ /* 0x000fe200078e0002 */
[----:B------:R-:W-:-:S02]  /*0720*/  ISETP.GE.AND P4, PT, R15, R16, PT ;  /* 0x000000100f00720c */ /* 0x000fc40003f86270 */
[C---:B------:R-:W-:Y:S02]  /*0730*/  SEL R12, R16.reuse, RZ, P2 ;  /* 0x000000ff100c7207 */ /* 0x040fe40001000000 */
[----:B------:R-:W-:Y:S01]  /*0740*/  SEL R14, R16, RZ, P3 ;  /* 0x000000ff100e7207 */ /* 0x000fe20001800000 */
[----:B------:R-:W-:Y:S08]  /*0750*/  @!P0 BRA `(.L_x_32891) ;  /* 0x0000000000388947 */ /* 0x000ff00003800000 */
[----:B------:R-:W0:Y:S01]  /*0760*/  S2R R9, SR_CgaCtaId ;  /* 0x0000000000097919 */ /* 0x000e220000008800 */
[----:B------:R-:W-:Y:S01]  /*0770*/  MOV R6, 0x400 ;  /* 0x0000040000067802 */ /* 0x000fe20000000f00 */
[----:B------:R-:W-:Y:S02]  /*0780*/  VIADD R7, R7, 0x1 ;  /* 0x0000000107077836 */ /* 0x000fe40000000000 */
[----:B------:R-:W-:Y:S01]  /*0790*/  IMAD.MOV.U32 R8, RZ, RZ, RZ ;  /* 0x000000ffff087224 */ /* 0x000fe200078e00ff */
[----:B------:R-:W-:Y:S02]  /*07a0*/  IADD3 R6, PT, PT, R6, 0x980, RZ ;  /* 0x0000098006067810 */ /* 0x000fe40007ffe0ff */
[----:B------:R-:W-:Y:S02]  /*07b0*/  LOP3.LUT R7, R7, 0x3, RZ, 0xc0, !PT ;  /* 0x0000000307077812 */ /* 0x000fe400078ec0ff */
[----:B0-----:R-:W-:Y:S01]  /*07c0*/  LEA R9, R9, R6, 0x18 ;  /* 0x0000000609097211 */ /* 0x001fe200078ec0ff */
[----:B------:R-:W-:-:S07]  /*07d0*/  IMAD.MOV.U32 R6, RZ, RZ, R2 ;  /* 0x000000ffff067224 */ /* 0x000fce00078e0002 */
.L_x_32892:
[----:B------:R-:W-:Y:S01]  /*07e0*/  LEA R10, R6, R9, 0x2 ;  /* 0x00000009060a7211 */ /* 0x000fe200078e10ff */
[----:B------:R-:W-:Y:S02]  /*07f0*/  VIADD R8, R8, 0x1 ;  /* 0x0000000108087836 */ /* 0x000fe40000000000 */
[----:B------:R-:W-:Y:S02]  /*0800*/  VIADD R6, R6, UR5 ;  /* 0x0000000506067c36 */ /* 0x000fe40008000000 */
[----:B------:R0:W-:Y:S01]  /*0810*/  STS [R10], RZ ;  /* 0x000000ff0a007388 */ /* 0x0001e20000000800 */
[----:B------:R-:W-:-:S13]  /*0820*/  ISETP.NE.AND P0, PT, R8, R7, PT ;  /* 0x000000070800720c */ /* 0x000fda0003f05270 */
[----:B0-----:R-:W-:Y:S05]  /*0830*/  @P0 BRA `(.L_x_32892) ;  /* 0xfffffffc00e80947 */ /* 0x001fea000383ffff */
.L_x_32891:
[----:B------:R-:W-:Y:S05]  /*0840*/  BSYNC.RECONVERGENT B0 ;  /* 0x0000000000007941 */ /* 0x000fea0003800200 */
.L_x_32890:
[----:B------:R-:W-:Y:S04]  /*0850*/  BSSY.RECONVERGENT B0, `(.L_x_32893) ;  /* 0x0000010000007945 */ /* 0x000fe80003800200 */
[----:B------:R-:W-:Y:S05]  /*0860*/  @!P1 BRA `(.L_x_32894) ;  /* 0x0000000000389947 */ /* 0x000fea0003800000 */
[----:B------:R-:W0:Y:S01]  /*0870*/  S2R R8, SR_CgaCtaId ;  /* 0x0000000000087919 */ /* 0x000e220000008800 */
[----:B------:R-:W-:-:S05]  /*0880*/  MOV R7, 0x400 ;  /* 0x0000040000077802 */ /* 0x000fca0000000f00 */
[----:B------:R-:W-:-:S05]  /*0890*/  VIADD R7, R7, 0x980 ;  /* 0x0000098007077836 */ /* 0x000fca0000000000 */
[----:B0-----:R-:W-:-:S07]  /*08a0*/  LEA R9, R8, R7, 0x18 ;  /* 0x0000000708097211 */ /* 0x001fce00078ec0ff */
.L_x_32895:
        /* <DEDUP_REMOVED lines=10> */
.L_x_32894:
[----:B------:R-:W-:Y:S05]  /*0950*/  BSYNC.RECONVERGENT B0 ;  /* 0x0000000000007941 */ /* 0x000fea0003800200 */
.L_x_32893:
[----:B------:R-:W-:Y:S01]  /*0960*/  VIADD R9, R19, 0x4 ;  /* 0x0000000413097836 */ /* 0x000fe20000000000 */
[----:B------:R-:W-:Y:S01]  /*0970*/  IADD3 R6, PT, PT, R11, -R12, RZ ;  /* 0x8000000c0b067210 */ /* 0x000fe20007ffe0ff */
[----:B0-----:R-:W-:Y:S01]  /*0980*/  IMAD.IADD R7, R13, 0x1, -R14 ;  /* 0x000000010d077824 */ /* 0x001fe200078e0a0e */
[C---:B------:R-:W-:Y:S01]  /*0990*/  SEL R8, R16.reuse, RZ, P4 ;  /* 0x000000ff10087207 */ /* 0x040fe20002000000 */
[----:B------:R-:W-:Y:S01]  /*09a0*/  VIADD R11, R19, 0x5 ;  /* 0x00000005130b7836 */ /* 0x000fe20000000000 */
[----:B------:R-:W-:Y:S01]  /*09b0*/  ISETP.GE.AND P0, PT, R9, R16, PT ;  /* 0x000000100900720c */ /* 0x000fe20003f06270 */
[----:B------:R-:W-:Y:S01]  /*09c0*/  VIADD R13, R19, 0x6 ;  /* 0x00000006130d7836 */ /* 0x000fe20000000000 */
[----:B------:R-:W-:Y:S01]  /*09d0*/  IADD3 R8, PT, PT, R15, -R8, RZ ;  /* 0x800000080f087210 */ /* 0x000fe20007ffe0ff */
        /* <DEDUP_REMOVED lines=32> */
[C---:B------:R-:W-:Y:S01]  /*0be0*/  VIADD R27, R4.reuse, 0x9 ;  /* 0x00000009041b7836 */ /* 0x040fe20000000000 */
[----:B------:R-:W-:Y:S01]  /*0bf0*/  IADD3 R14, PT, PT, R21, -R18, RZ ;  /* 0x80000012150e7210 */ /* 0x000fe20007ffe0ff */
[----:B------:R-:W-:Y:S01]  /*0c00*/  VIADD R21, R19, 0xd ;  /* 0x0000000d13157836 */ /* 0x000fe20000000000 */
[----:B------:R-:W-:Y:S01]  /*0c10*/  IADD3 R32, PT, PT, R23, -R32, RZ ;  /* 0x8000002017207210 */ /* 0x000fe20007ffe0ff */
[----:B------:R-:W-:Y:S01]  /*0c20*/  VIADD R23, R19, 0xf ;  /* 0x0000000f13177836 */ /* 0x000fe20000000000 */
[----:B------:R-:W-:Y:S01]  /*0c30*/  ISETP.GE.AND P0, PT, R33, R16, PT ;  /* 0x000000102100720c */ /* 0x000fe20003f06270 */
[----:B------:R-:W-:Y:S01]  /*0c40*/  VIADD R41, R4, 0xd ;  /* 0x0000000d04297836 */ /* 0x000fe20000000000 */
[C---:B------:R-:W-:Y:S01]  /*0c50*/  SEL R20, R16.reuse, RZ, P2 ;  /* 0x000000ff10147207 */ /* 0x040fe20001000000 */
[----:B------:R-:W-:Y:S01]  /*0c60*/  USHF.L.U32 UR4, UR4, 0x7, URZ ;  /* 0x0000000704047899 */ /* 0x000fe200080006ff */
[----:B------:R-:W-:-:S02]  /*0c70*/  SEL R18, R16, RZ, P0 ;  /* 0x000000ff10127207 */ /* 0x000fc40000000000 */
[-C--:B------:R-:W-:Y:S01]  /*0c80*/  ISETP.GE.AND P1, PT, R21, R16.reuse, PT ;  /* 0x000000101500720c */ /* 0x080fe20003f26270 */
[----:B------:R-:W-:Y:S01]  /*0c90*/  IMAD.IADD R15, R15, 0x1, -R20 ;  /* 0x000000010f0f7824 */ /* 0x000fe200078e0a14 */
[-C--:B------:R-:W-:Y:S01]  /*0ca0*/  ISETP.GE.AND P2, PT, R35, R16.reuse, PT ;  /* 0x000000102300720c */ /* 0x080fe20003f46270 */
[----:B------:R-:W-:Y:S01]  /*0cb0*/  IMAD.IADD R33, R33, 0x1, -R18 ;  /* 0x0000000121217824 */ /* 0x000fe200078e0a12 */
[----:B------:R-:W-:Y:S01]  /*0cc0*/  ISETP.GE.AND P0, PT, R23, R16, PT ;  /* 0x000000101700720c */ /* 0x000fe20003f06270 */
[----:B------:R-:W-:Y:S01]  /*0cd0*/  IMAD.SHL.U32 R18, R2, 0x10, RZ ;  /* 0x0000001002127824 */ /* 0x000fe200078e00ff */
[C---:B------:R-:W-:Y:S02]  /*0ce0*/  SEL R34, R16.reuse, RZ, P1 ;  /* 0x000000ff10227207 */ /* 0x040fe40000800000 */
[C---:B------:R-:W-:Y:S02]  /*0cf0*/  SEL R20, R16.reuse, RZ, P2 ;  /* 0x000000ff10147207 */ /* 0x040fe40001000000 */
[----:B------:R-:W-:-:S02]  /*0d00*/  SEL R36, R16, RZ, P0 ;  /* 0x000000ff10247207 */ /* 0x000fc40000000000 */
[----:B------:R-:W-:Y:S01]  /*0d10*/  IADD3 R34, PT, PT, R21, -R34, RZ ;  /* 0x8000002215227210 */ /* 0x000fe20007ffe0ff */
[----:B------:R-:W-:Y:S01]  /*0d20*/  IMAD.IADD R35, R35, 0x1, -R20 ;  /* 0x0000000123237824 */ /* 0x000fe200078e0a14 */
[C---:B------:R-:W-:Y:S01]  /*0d30*/  IADD3 R20, PT, PT, R4.reuse, 0x1, RZ ;  /* 0x0000000104147810 */ /* 0x040fe20007ffe0ff */
[----:B------:R-:W-:Y:S01]  /*0d40*/  IMAD.IADD R36, R23, 0x1, -R36 ;  /* 0x0000000117247824 */ /* 0x000fe200078e0a24 */
[C---:B------:R-:W-:Y:S01]  /*0d50*/  IADD3 R24, PT, PT, R4.reuse, 0x5, RZ ;  /* 0x0000000504187810 */ /* 0x040fe20007ffe0ff */
[C---:B------:R-:W-:Y:S01]  /*0d60*/  VIADD R21, R4.reuse, 0x2 ;  /* 0x0000000204157836 */ /* 0x040fe20000000000 */
[C---:B------:R-:W-:Y:S01]  /*0d70*/  IADD3 R28, PT, PT, R4.reuse, 0xa, RZ ;  /* 0x0000000a041c7810 */ /* 0x040fe20007ffe0ff */
[C---:B------:R-:W-:Y:S01]  /*0d80*/  VIADD R23, R4.reuse, 0x4 ;  /* 0x0000000404177836 */ /* 0x040fe20000000000 */
[----:B------:R-:W-:Y:S02]  /*0d90*/  ISETP.GE.AND P0, PT, R19, R16, PT ;  /* 0x000000101300720c */ /* 0x000fe40003f06270 */
[----:B------:R-:W-:-:S02]  /*0da0*/  IADD3 R42, PT, PT, R4, 0xe, RZ ;  /* 0x0000000e042a7810 */ /* 0x000fc40007ffe0ff */
[----:B------:R-:W-:Y:S02]  /*0db0*/  LOP3.LUT R18, R18, 0x10, RZ, 0xc0, !PT ;  /* 0x0000001012127812 */ /* 0x000fe400078ec0ff */
[----:B------:R-:W-:Y:S02]  /*0dc0*/  SEL R16, R16, RZ, P0 ;  /* 0x000000ff10107207 */ /* 0x000fe40000000000 */
[----:B------:R-:W-:Y:S01]  /*0dd0*/  LOP3.LUT R45, R20, 0xf, RZ, 0xc0, !PT ;  /* 0x0000000f142d7812 */ /* 0x000fe200078ec0ff */
[----:B------:R-:W-:Y:S01]  /*0de0*/  IMAD.IADD R38, R19, 0x1, R18 ;  /* 0x0000000113267824 */ /* 0x000fe200078e0212 */
[----:B------:R-:W-:Y:S01]  /*0df0*/  LOP3.LUT R21, R21, 0xf, RZ, 0xc0, !PT ;  /* 0x0000000f15157812 */ /* 0x000fe200078ec0ff */
[----:B------:R-:W-:Y:S01]  /*0e00*/  IMAD.IADD R37, R19, 0x1, -R16 ;  /* 0x0000000113257824 */ /* 0x000fe200078e0a10 */
        /* <DEDUP_REMOVED lines=24> */
[----:B------:R-:W-:Y:S02]  /*0f90*/  PRMT R17, R17, 0x9910, RZ ;  /* 0x0000991011117816 */ /* 0x000fe400000000ff */
[C---:B------:R-:W-:Y:S02]  /*0fa0*/  IADD3 R44, PT, PT, R18.reuse, R29, RZ ;  /* 0x0000001d122c7210 */ /* 0x040fe40007ffe0ff */
[C---:B------:R-:W-:Y:S02]  /*0fb0*/  IADD3 R48, PT, PT, R18.reuse, R23, RZ ;  /* 0x0000001712307210 */ /* 0x040fe40007ffe0ff */
[C---:B------:R-:W-:Y:S02]  /*0fc0*/  IADD3 R52, PT, PT, R18.reuse, R27, RZ ;  /* 0x0000001b12347210 */ /* 0x040fe40007ffe0ff */
[----:B------:R-:W-:-:S02]  /*0fd0*/  IADD3 R56, PT, PT, R18, R41, RZ ;  /* 0x0000002912387210 */ /* 0x000fc40007ffe0ff */
[----:B------:R-:W-:-:S07]  /*0fe0*/  MOV R20, 0x1000 ;  /* 0x0000100000147802 */ /* 0x000fce0000000f00 */
[----:B------:R-:W-:Y:S05]  /*0ff0*/  CALL.REL.NOINC `($__internal_664_$__cuda_sm20_div_s16) ;  /* 0x0000002800607944 */ /* 0x000fea0003c00000 */
[----:B------:R-:W0:Y:S01]  /*1000*/  S2R R16, SR_CgaCtaId ;  /* 0x0000000000107919 */ /* 0x000e220000008800 */
[----:B------:R-:W1:Y:S01]  /*1010*/  LDCU UR6, c[0x0][0x3a8] ;  /* 0x00007500ff0677ac */ /* 0x000e620008000800 */
[----:B------:R-:W-:Y:S01]  /*1020*/  MOV R17, 0x400 ;  /* 0x0000040000117802 */ /* 0x000fe20000000f00 */
[----:B------:R-:W-:Y:S01]  /*1030*/  IMAD.MOV.U32 R62, RZ, RZ, RZ ;  /* 0x000000ffff3e7224 */ /* 0x000fe200078e00ff */
[----:B------:R-:W2:Y:S01]  /*1040*/  S2R R59, SR_CTAID.Z ;  /* 0x00000000003b7919 */ /* 0x000ea20000002700 */
[----:B------:R-:W-:Y:S01]  /*1050*/  LOP3.LUT R60, R2, 0xf, RZ, 0xc0, !PT ;  /* 0x0000000f023c7812 */ /* 0x000fe200078ec0ff */
        /* <DEDUP_REMOVED lines=10> */
.L_x_32940:
[----:B------:R-:W-:Y:S01]  /*1100*/  ISETP.GT.U32.AND P2, PT, R2, 0xf, PT ;  /* 0x0000000f0200780c */ /* 0x000fe20003f44070 */
[----:B------:R-:W-:Y:S01]  /*1110*/  BSSY.RECONVERGENT B0, `(.L_x_32896) ;  /* 0x0000066000007945 */ /* 0x000fe20003800200 */
[----:B------:R-:W-:-:S11]  /*1120*/  PLOP3.LUT P1, PT, P0, PT, PT, 0x80, 0x8 ;  /* 0x000000000008781c */ /* 0x000fd6000072f070 */
[----:B01----:R-:W-:Y:S05]  /*1130*/  @P2 BRA `(.L_x_32897) ;  /* 0x00000004008c2947 */ /* 0x003fea0003800000 */
[----:B------:R-:W0:Y:S01]  /*1140*/  LDC R64, c[0x0][0x360] ;  /* 0x0000d800ff407b82 */ /* 0x000e220000000800 */
[----:B------:R-:W-:Y:S01]  /*1150*/  LOP3.LUT R25, R5, 0x3, RZ, 0xc0, !PT ;  /* 0x0000000305197812 */ /* 0x000fe200078ec0ff */
[----:B------:R-:W-:Y:S01]  /*1160*/  BSSY.RECONVERGENT B1, `(.L_x_32898) ;  /* 0x000002e000017945 */ /* 0x000fe20003800200 */
[----:B------:R-:W-:Y:S02]  /*1170*/  LEA R65, R59, UR4, 0x6 ;  /* 0x000000043b417c11 */ /* 0x000fe4000f8e30ff */
[----:B------:R-:W-:Y:S02]  /*1180*/  ISETP.NE.AND P0, PT, R25, 0x3, PT ;  /* 0x000000031900780c */ /* 0x000fe40003f05270 */
[----:B------:R-:W-:Y:S01]  /*1190*/  ISETP.GE.U32.AND P2, PT, R5, 0x3, PT ;  /* 0x000000030500780c */ /* 0x000fe20003f46070 */
[----:B------:R-:W-:Y:S01]  /*11a0*/  IMAD.IADD R65, R65, 0x1, R62 ;  /* 0x0000000141417824 */ /* 0x000fe200078e023e */
[----:B------:R-:W-:Y:S01]  /*11b0*/  SHF.L.U32 R69, R2, 0x2, RZ ;  /* 0x0000000202457819 */ /* 0x000fe200000006ff */
[----:B0-----:R-:W-:-:S08]  /*11c0*/  IMAD.SHL.U32 R64, R64, 0x4, RZ ;  /* 0x0000000440407824 */ /* 0x001fd000078e00ff */
        /* <DEDUP_REMOVED lines=39> */
.L_x_32899:
[----:B------:R-:W-:Y:S05]  /*1440*/  BSYNC.RECONVERGENT B1 ;  /* 0x0000000000017941 */ /* 0x000fea0003800200 */
.L_x_32898:
        /* <DEDUP_REMOVED lines=10> */
.L_x_32900:
        /* <DEDUP_REMOVED lines=40> */
.L_x_32897:
[----:B------:R-:W-:Y:S05]  /*1770*/  BSYNC.RECONVERGENT B0 ;  /* 0x0000000000007941 */ /* 0x000fea0003800200 */
.L_x_32896:
[----:B------:R-:W-:Y:S01]  /*1780*/  LEA R62, R59, R62, 0x6 ;  /* 0x0000003e3b3e7211 */ /* 0x000fe200078e30ff */
[----:B01----:R-:W-:-:S07]  /*1790*/  IMAD.MOV.U32 R18, RZ, RZ, RZ ;  /* 0x000000ffff127224 */ /* 0x003fce00078e00ff */
.L_x_32939:
[----:B0-----:R-:W-:Y:S02]  /*17a0*/  LOP3.LUT R17, R2, 0xf, RZ, 0xc0, !PT ;  /* 0x0000000f02117812 */ /* 0x001fe400078ec0ff */
[----:B-12---:R-:W-:-:S03]  /*17b0*/  SHF.R.U32.HI R21, RZ, 0x4, R2 ;  /* 0x00000004ff157819 */ /* 0x006fc60000011602 */
[----:B------:R-:W-:-:S07]  /*17c0*/  IMAD.IADD R20, R17, 0x1, R18 ;  /* 0x0000000111147824 */ /* 0x000fce00078e0212 */
.L_x_32901:
        /* <DEDUP_REMOVED lines=17> */
.L_x_32938:
[----:B-1----:R-:W1:Y:S01]  /*18e0*/  S2R R26, SR_CgaCtaId ;  /* 0x00000000001a7919 */ /* 0x002e620000008800 */
[----:B0-----:R-:W-:Y:S01]  /*18f0*/  VIMNMX R16, PT, PT, R0, 0x40, PT ;  /* 0x0000004000107848 */ /* 0x001fe20003fe0100 */
[C---:B------:R-:W-:Y:S01]  /*1900*/  IMAD.IADD R29, R4.reuse, 0x1, R27 ;  /* 0x00000001041d7824 */ /* 0x040fe200078e021b */
[C---:B------:R-:W-:Y:S01]  /*1910*/  IADD3 R23, PT, PT, R4.reuse, 0x3, RZ ;  /* 0x0000000304177810 */ /* 0x040fe20007ffe0ff */
[----:B------:R-:W-:Y:S01]  /*1920*/  VIADD R21, R4, 0x2 ;  /* 0x0000000204157836 */ /* 0x000fe20000000000 */
[----:B------:R-:W-:Y:S01]  /*1930*/  ISETP.GE.AND P2, PT, R3, UR6, PT ;  /* 0x0000000603007c0c */ /* 0x000fe2000bf46270 */
[----:B------:R-:W-:Y:S01]  /*1940*/  IMAD.SHL.U32 R16, R16, 0x2, RZ ;  /* 0x0000000210107824 */ /* 0x000fe200078e00ff */
[----:B------:R-:W-:Y:S01]  /*1950*/  MOV R31, 0x400 ;  /* 0x00000400001f7802 */ /* 0x000fe20000000f00 */
[C---:B------:R-:W-:Y:S01]  /*1960*/  VIADD R67, R4.reuse, 0x4 ;  /* 0x0000000404437836 */ /* 0x040fe20000000000 */
[C---:B------:R-:W-:Y:S01]  /*1970*/  IADD3 R73, PT, PT, R4.reuse, 0x7, RZ ;  /* 0x0000000704497810 */ /* 0x040fe20007ffe0ff */
[----:B------:R-:W-:Y:S01]  /*1980*/  VIADD R69, R4, 0x5 ;  /* 0x0000000504457836 */ /* 0x000fe20000000000 */
[----:B------:R-:W-:Y:S01]  /*1990*/  IADD3 R27, PT, PT, R16, R27, RZ ;  /* 0x0000001b101b7210 */ /* 0x000fe20007ffe0ff */
[----:B------:R-:W-:Y:S01]  /*19a0*/  IMAD.SHL.U32 R16, R2, 0x10, RZ ;  /* 0x0000001002107824 */ /* 0x000fe200078e00ff */
        /* <DEDUP_REMOVED lines=73> */
.L_x_32937:
        /* <DEDUP_REMOVED lines=11> */
.L_x_32946:
[----:B0--3--:R-:W-:-:S07]  /*1ef0*/  IMAD R71, R65, R74, RZ ;  /* 0x0000004a41477224 */ /* 0x009fce00078e02ff */
.L_x_32905:
[----:B------:R-:W-:-:S13]  /*1f00*/  ISETP.GE.AND P3, PT, R66, 0x2, PT ;  /* 0x000000024200780c */ /* 0x000fda0003f66270 */
[----:B------:R-:W-:Y:S05]  /*1f10*/  @!P3 BRA `(.L_x_32907) ;  /* 0x000000000010b947 */ /* 0x000fea0003800000 */
[----:B------:R-:W-:-:S03]  /*1f20*/  UMOV UR5, 0xffffffff ;  /* 0xffffffff00057882 */ /* 0x000fc60000000000 */
[----:B------:R-:W-:Y:S05]  /*1f30*/  BRA.DIV UR5, `(.L_x_32908) ;  /* 0x00000012055c7947 */ /* 0x000fea000b800000 */
[----:B------:R3:W4:Y:S02]  /*1f40*/  SHFL.IDX PT, R73, R72, R6, 0x1f ;  /* 0x00001f0648497589 */ /* 0x00072400000e0000 */
.L_x_32949:
[----:B----4-:R-:W-:-:S07]  /*1f50*/  IMAD R71, R64, R73, R71 ;  /* 0x0000004940477224 */ /* 0x010fce00078e0247 */
.L_x_32907:
[----:B------:R-:W-:-:S13]  /*1f60*/  ISETP.GE.AND P3, PT, R66, 0x3, PT ;  /* 0x000000034200780c */ /* 0x000fda0003f66270 */
[----:B------:R-:W-:Y:S05]  /*1f70*/  @!P3 BRA `(.L_x_32909) ;  /* 0x000000000010b947 */ /* 0x000fea0003800000 */
[----:B------:R-:W-:-:S03]  /*1f80*/  UMOV UR5, 0xffffffff ;  /* 0xffffffff00057882 */ /* 0x000fc60000000000 */
[----:B------:R-:W-:Y:S05]  /*1f90*/  BRA.DIV UR5, `(.L_x_32910) ;  /* 0x0000001205687947 */ /* 0x000fea000b800000 */
[----:B------:R4:W0:Y:S02]  /*1fa0*/  SHFL.IDX PT, R73, R72, R7, 0x1f ;  /* 0x00001f0748497589 */ /* 0x00082400000e0000 */
.L_x_32952:
[----:B0-----:R-:W-:-:S07]  /*1fb0*/  IMAD R71, R30, R73, R71 ;  /* 0x000000491e477224 */ /* 0x001fce00078e0247 */
.L_x_32909:
[----:B------:R-:W-:-:S13]  /*1fc0*/  ISETP.GE.AND P3, PT, R66, 0x4, PT ;  /* 0x000000044200780c */ /* 0x000fda0003f66270 */
[----:B------:R-:W-:Y:S05]  /*1fd0*/  @!P3 BRA `(.L_x_32911) ;  /* 0x000000000010b947 */ /* 0x000fea0003800000 */
[----:B------:R-:W-:-:S03]  /*1fe0*/  UMOV UR5, 0xffffffff ;  /* 0xffffffff00057882 */ /* 0x000fc60000000000 */
[----:B------:R-:W-:Y:S05]  /*1ff0*/  BRA.DIV UR5, `(.L_x_32912) ;  /* 0x0000001205747947 */ /* 0x000fea000b800000 */
[----:B------:R0:W0:Y:S02]  /*2000*/  SHFL.IDX PT, R73, R72, R8, 0x1f ;  /* 0x00001f0848497589 */ /* 0x00002400000e0000 */
.L_x_32955:
[----:B0-----:R-:W-:-:S07]  /*2010*/  IMAD R71, R28, R73, R71 ;  /* 0x000000491c477224 */ /* 0x001fce00078e0247 */
.L_x_32911:
[----:B------:R-:W-:-:S13]  /*2020*/  ISETP.GE.AND P3, PT, R66, 0x5, PT ;  /* 0x000000054200780c */ /* 0x000fda0003f66270 */
[----:B------:R-:W-:Y:S05]  /*2030*/  @!P3 BRA `(.L_x_32913) ;  /* 0x000000000010b947 */ /* 0x000fea0003800000 */
[----:B------:R-:W-:-:S03]  /*2040*/  UMOV UR5, 0xffffffff ;  /* 0xffffffff00057882 */ /* 0x000fc60000000000 */
[----:B------:R-:W-:Y:S05]  /*2050*/  BRA.DIV UR5, `(.L_x_32914) ;  /* 0x0000001205807947 */ /* 0x000fea000b800000 */
[----:B------:R0:W0:Y:S02]  /*2060*/  SHFL.IDX PT, R73, R72, R9, 0x1f ;  /* 0x00001f0948497589 */ /* 0x00002400000e0000 */
.L_x_32958:
[----:B0-----:R-:W-:-:S07]  /*2070*/  IMAD R71, R24, R73, R71 ;  /* 0x0000004918477224 */ /* 0x001fce00078e0247 */
.L_x_32913:
[----:B------:R-:W-:-:S13]  /*2080*/  ISETP.GE.AND P3, PT, R66, 0x6, PT ;  /* 0x000000064200780c */ /* 0x000fda0003f66270 */
[----:B------:R-:W-:Y:S05]  /*2090*/  @!P3 BRA `(.L_x_32915) ;  /* 0x000000000010b947 */ /* 0x000fea0003800000 */
[----:B------:R-:W-:-:S03]  /*20a0*/  UMOV UR5, 0xffffffff ;  /* 0xffffffff00057882 */ /* 0x000fc60000000000 */
[----:B------:R-:W-:Y:S05]  /*20b0*/  BRA.DIV UR5, `(.L_x_32916) ;  /* 0x00000012058c7947 */ /* 0x000fea000b800000 */
[----:B------:R0:W0:Y:S02]  /*20c0*/  SHFL.IDX PT, R74, R72, R10, 0x1f ;  /* 0x00001f0a484a7589 */ /* 0x00002400000e0000 */
.L_x_32961:
[----:B0-----:R-:W-:-:S07]  /*20d0*/  IMAD R71, R23, R74, R71 ;  /* 0x0000004a17477224 */ /* 0x001fce00078e0247 */
.L_x_32915:
[----:B------:R-:W-:-:S13]  /*20e0*/  ISETP.GE.AND P3, PT, R66, 0x7, PT ;  /* 0x000000074200780c */ /* 0x000fda0003f66270 */
[----:B------:R-:W-:Y:S05]  /*20f0*/  @!P3 BRA `(.L_x_32917) ;  /* 0x000000000010b947 */ /* 0x000fea0003800000 */
[----:B------:R-:W-:-:S03]  /*2100*/  UMOV UR5, 0xffffffff ;  /* 0xffffffff00057882 */ /* 0x000fc60000000000 */
[----:B------:R-:W-:Y:S05]  /*2110*/  BRA.DIV UR5, `(.L_x_32918) ;  /* 0x00000012059c7947 */ /* 0x000fea000b800000 */
[----:B------:R0:W0:Y:S02]  /*2120*/  SHFL.IDX PT, R73, R72, R11, 0x1f ;  /* 0x00001f0b48497589 */ /* 0x00002400000e0000 */
.L_x_32964:
[----:B0-----:R-:W-:-:S07]  /*2130*/  IMAD R71, R22, R73, R71 ;  /* 0x0000004916477224 */ /* 0x001fce00078e0247 */
.L_x_32917:
[----:B------:R-:W-:-:S13]  /*2140*/  ISETP.GE.AND P3, PT, R66, 0x8, PT ;  /* 0x000000084200780c */ /* 0x000fda0003f66270 */
[----:B------:R-:W-:Y:S05]  /*2150*/  @!P3 BRA `(.L_x_32919) ;  /* 0x000000000010b947 */ /* 0x000fea0003800000 */
[----:B------:R-:W-:-:S03]  /*2160*/  UMOV UR5, 0xffffffff ;  /* 0xffffffff00057882 */ /* 0x000fc60000000000 */
[----:B------:R-:W-:Y:S05]  /*2170*/  BRA.DIV UR5, `(.L_x_32920) ;  /* 0x0000001205a87947 */ /* 0x000fea000b800000 */
[----:B------:R0:W0:Y:S02]  /*2180*/  SHFL.IDX PT, R74, R72, R12, 0x1f ;  /* 0x00001f0c484a7589 */ /* 0x00002400000e0000 */
.L_x_32967:
[----:B01----:R-:W-:-:S07]  /*2190*/  IMAD R71, R21, R74, R71 ;  /* 0x0000004a15477224 */ /* 0x003fce00078e0247 */
.L_x_32919:
[----:B------:R-:W-:-:S13]  /*21a0*/  ISETP.GE.AND P3, PT, R66, 0x9, PT ;  /* 0x000000094200780c */ /* 0x000fda0003f66270 */
[----:B------:R-:W-:Y:S05]  /*21b0*/  @!P3 BRA `(.L_x_32921) ;  /* 0x000000000010b947 */ /* 0x000fea0003800000 */
[----:B------:R-:W-:-:S03]  /*21c0*/  UMOV UR5, 0xffffffff ;  /* 0xffffffff00057882 */ /* 0x000fc60000000000 */
[----:B------:R-:W-:Y:S05]  /*21d0*/  BRA.DIV UR5, `(.L_x_32922) ;  /* 0x0000001205b87947 */ /* 0x000fea000b800000 */
[----:B------:R0:W0:Y:S02]  /*21e0*/  SHFL.IDX PT, R74, R72, R13, 0x1f ;  /* 0x00001f0d484a7589 */ /* 0x00002400000e0000 */
.L_x_32970:
[----:B0-----:R-:W-:-:S07]  /*21f0*/  IMAD R71, R25, R74, R71 ;  /* 0x0000004a19477224 */ /* 0x001fce00078e0247 */
.L_x_32921:
[----:B------:R-:W-:-:S13]  /*2200*/  ISETP.GE.AND P3, PT, R66, 0xa, PT ;  /* 0x0000000a4200780c */ /* 0x000fda0003f66270 */
[----:B------:R-:W-:Y:S05]  /*2210*/  @!P3 BRA `(.L_x_32923) ;  /* 0x000000000010b947 */ /* 0x000fea0003800000 */
[----:B------:R-:W-:-:S03]  /*2220*/  UMOV UR5, 0xffffffff ;  /* 0xffffffff00057882 */ /* 0x000fc60000000000 */
[----:B------:R-:W-:Y:S05]  /*2230*/  BRA.DIV UR5, `(.L_x_32924) ;  /* 0x0000001205c87947 */ /* 0x000fea000b800000 */
[----:B------:R0:W0:Y:S02]  /*2240*/  SHFL.IDX PT, R73, R72, R14, 0x1f ;  /* 0x00001f0e48497589 */ /* 0x00002400000e0000 */
.L_x_32973:
[----:B0-----:R-:W-:-:S07]  /*2250*/  IMAD R71, R20, R73, R71 ;  /* 0x0000004914477224 */ /* 0x001fce00078e0247 */
.L_x_32923:
[----:B------:R-:W-:-:S13]  /*2260*/  ISETP.GE.AND P3, PT, R66, 0xb, PT ;  /* 0x0000000b4200780c */ /* 0x000fda0003f66270 */
[----:B------:R-:W-:Y:S05]  /*2270*/  @!P3 BRA `(.L_x_32925) ;  /* 0x000000000010b947 */ /* 0x000fea0003800000 */
[----:B------:R-:W-:-:S03]  /*2280*/  UMOV UR5, 0xffffffff ;  /* 0xffffffff00057882 */ /* 0x000fc60000000000 */
[----:B------:R-:W-:Y:S05]  /*2290*/  BRA.DIV UR5, `(.L_x_32926) ;  /* 0x0000001205d47947 */ /* 0x000fea000b800000 */
[----:B------:R0:W0:Y:S02]  /*22a0*/  SHFL.IDX PT, R74, R72, R15, 0x1f ;  /* 0x00001f0f484a7589 */ /* 0x00002400000e0000 */
.L_x_32976:
[----:B0-----:R-:W-:-:S07]  /*22b0*/  IMAD R71, R17, R74, R71 ;  /* 0x0000004a11477224 */ /* 0x001fce00078e0247 */
.L_x_32925:
[----:B------:R-:W-:-:S13]  /*22c0*/  ISETP.GE.AND P3, PT, R66, 0xc, PT ;  /* 0x0000000c4200780c */ /* 0x000fda0003f66270 */
[----:B------:R-:W-:Y:S05]  /*22d0*/  @!P3 BRA `(.L_x_32927) ;  /* 0x000000000010b947 */ /* 0x000fea0003800000 */
[----:B------:R-:W-:-:S03]  /*22e0*/  UMOV UR5, 0xffffffff ;  /* 0xffffffff00057882 */ /* 0x000fc60000000000 */
[----:B------:R-:W-:Y:S05]  /*22f0*/  BRA.DIV UR5, `(.L_x_32928) ;  /* 0x0000001205e47947 */ /* 0x000fea000b800000 */
[----:B------:R0:W0:Y:S02]  /*2300*/  SHFL.IDX PT, R73, R72, R32, 0x1f ;  /* 0x00001f2048497589 */ /* 0x00002400000e0000 */
.L_x_32979:
[----:B0-----:R-:W-:-:S07]  /*2310*/  IMAD R71, R16, R73, R71 ;  /* 0x0000004910477224 */ /* 0x001fce00078e0247 */
.L_x_32927:
[----:B------:R-:W-:-:S13]  /*2320*/  ISETP.GE.AND P3, PT, R66, 0xd, PT ;  /* 0x0000000d4200780c */ /* 0x000fda0003f66270 */
[----:B------:R-:W-:Y:S05]  /*2330*/  @!P3 BRA `(.L_x_32929) ;  /* 0x000000000010b947 */ /* 0x000fea0003800000 */
[----:B------:R-:W-:-:S03]  /*2340*/  UMOV UR5, 0xffffffff ;  /* 0xffffffff00057882 */ /* 0x000fc60000000000 */
[----:B------:R-:W-:Y:S05]  /*2350*/  BRA.DIV UR5, `(.L_x_32930) ;  /* 0x0000001205f07947 */ /* 0x000fea000b800000 */
[----:B------:R0:W0:Y:S02]  /*2360*/  SHFL.IDX PT, R73, R72, R33, 0x1f ;  /* 0x00001f2148497589 */ /* 0x00002400000e0000 */
.L_x_32982:
[----:B0-----:R-:W-:-:S07]  /*2370*/  IMAD R71, R68, R73, R71 ;  /* 0x0000004944477224 */ /* 0x001fce00078e0247 */
.L_x_32929:
[----:B------:R-:W-:-:S13]  /*2380*/  ISETP.GE.AND P3, PT, R66, 0xe, PT ;  /* 0x0000000e4200780c */ /* 0x000fda0003f66270 */
[----:B------:R-:W-:Y:S05]  /*2390*/  @!P3 BRA `(.L_x_32931) ;  /* 0x000000000010b947 */ /* 0x000fea0003800000 */
[----:B------:R-:W-:-:S03]  /*23a0*/  UMOV UR5, 0xffffffff ;  /* 0xffffffff00057882 */ /* 0x000fc60000000000 */
[----:B------:R-:W-:Y:S05]  /*23b0*/  BRA.DIV UR5, `(.L_x_32932) ;  /* 0x0000001205fc7947 */ /* 0x000fea000b800000 */
[----:B------:R0:W0:Y:S02]  /*23c0*/  SHFL.IDX PT, R74, R72, R34, 0x1f ;  /* 0x00001f22484a7589 */ /* 0x00002400000e0000 */
.L_x_32985:
[----:B0-----:R-:W-:-:S07]  /*23d0*/  IMAD R71, R69, R74, R71 ;  /* 0x0000004a45477224 */ /* 0x001fce00078e0247 */
.L_x_32931:
[----:B------:R-:W-:-:S13]  /*23e0*/  ISETP.GE.AND P3, PT, R66, 0xf, PT ;  /* 0x0000000f4200780c */ /* 0x000fda0003f66270 */
[----:B------:R-:W-:Y:S05]  /*23f0*/  @!P3 BRA `(.L_x_32933) ;  /* 0x000000000010b947 */ /* 0x000fea0003800000 */
[----:B------:R-:W-:-:S03]  /*2400*/  UMOV UR5, 0xffffffff ;  /* 0xffffffff00057882 */ /* 0x000fc60000000000 */
[----:B------:R-:W-:Y:S05]  /*2410*/  BRA.DIV UR5, `(.L_x_32934) ;  /* 0x00000016050c7947 */ /* 0x000fea000b800000 */
[----:B------:R0:W0:Y:S02]  /*2420*/  SHFL.IDX PT, R73, R72, R35, 0x1f ;  /* 0x00001f2348497589 */ /* 0x00002400000e0000 */
.L_x_32988:
[----:B0-----:R-:W-:-:S07]  /*2430*/  IMAD R71, R70, R73, R71 ;  /* 0x0000004946477224 */ /* 0x001fce00078e0247 */
.L_x_32933:
[----:B------:R-:W-:-:S13]  /*2440*/  ISETP.GE.AND P3, PT, R66, 0x10, PT ;  /* 0x000000104200780c */ /* 0x000fda0003f66270 */
[----:B------:R-:W-:Y:S05]  /*2450*/  @!P3 BRA `(.L_x_32935) ;  /* 0x00000004001cb947 */ /* 0x000fea0003800000 */
[----:B------:R-:W-:-:S03]  /*2460*/  UMOV UR5, 0xffffffff ;  /* 0xffffffff00057882 */ /* 0x000fc60000000000 */
[----:B------:R-:W-:Y:S05]  /*2470*/  BRA.DIV UR5, `(.L_x_32936) ;  /* 0x0000001605187947 */ /* 0x000fea000b800000 */
[----:B--234-:R2:W3:Y:S02]  /*2480*/  SHFL.IDX PT, R72, R72, R36, 0x1f ;  /* 0x00001f2448487589 */ /* 0x01c4e400000e0000 */
.L_x_32991:
[----:B0--3--:R-:W-:Y:S01]  /*2490*/  IMAD R71, R67, R72, R71 ;  /* 0x0000004843477224 */ /* 0x009fe200078e0247 */
[----:B------:R-:W-:Y:S06]  /*24a0*/  BRA `(.L_x_32935) ;  /* 0x0000000400087947 */ /* 0x000fec0003800000 */
.L_x_32904:
        /* <DEDUP_REMOVED lines=66> */
.L_x_32935:
[----:B------:R-:W-:Y:S01]  /*28d0*/  LOP3.LUT P3, RZ, R2, 0x1, RZ, 0xc0, !PT ;  /* 0x0000000102ff7812 */ /* 0x000fe2000786c0ff */
[----:B------:R-:W-:-:S12]  /*28e0*/  WARPSYNC.ALL ;  /* 0x0000000000007948 */ /* 0x000fd80003800000 */
[----:B------:R-:W5:Y:S01]  /*28f0*/  @!P3 S2R R73, SR_CgaCtaId ;  /* 0x000000000049b919 */ /* 0x000f620000008800 */
[----:B------:R-:W-:-:S04]  /*2900*/  @!P3 MOV R66, 0x400 ;  /* 0x000004000042b802 */ /* 0x000fc80000000f00 */
[----:B--234-:R-:W-:Y:S01]  /*2910*/  @!P3 IADD3 R72, PT, PT, R66, 0x980, RZ ;  /* 0x000009804248b810 */ /* 0x01cfe20007ffe0ff */
        /* <DEDUP_REMOVED lines=11> */
.L_x_32903:
[----:B------:R-:W-:Y:S05]  /*29d0*/  @!P0 BRA `(.L_x_32938) ;  /* 0xffffffec00c08947 */ /* 0x000fea000383ffff */
[----:B------:R-:W-:Y:S05]  /*29e0*/  BSYNC.RECONVERGENT B0 ;  /* 0x0000000000007941 */ /* 0x000fea0003800200 */
.L_x_32902:
[----:B------:R-:W-:-:S05]  /*29f0*/  VIADD R18, R18, 0x10 ;  /* 0x0000001012127836 */ /* 0x000fca0000000000 */
        /* <DEDUP_REMOVED lines=9> */
[----:B------:R-:W-:Y:S01]  /*2a90*/  SHF.L.U32 R39, R19, 0x2, RZ ;  /* 0x0000000213277819 */ /* 0x000fe200000006ff */
[----:B0-----:R-:W-:Y:S01]  /*2aa0*/  IMAD.SHL.U32 R24, R2, 0x4, RZ ;  /* 0x0000000402187824 */ /* 0x001fe200078e00ff */
[----:B------:R-:W-:Y:S02]  /*2ab0*/  BSSY.RECONVERGENT B0, `(.L_x_32941) ;  /* 0x0000031000007945 */ /* 0x000fe40003800200 */
[----:B------:R-:W0:Y:S01]  /*2ac0*/  I2F.U32.RP R7, R39 ;  /* 0x0000002700077306 */ /* 0x000e220000209000 */
        /* <DEDUP_REMOVED lines=8> */
[----:B------:R0:W2:Y:S02]  /*2b50*/  F2I.FTZ.U32.TRUNC.NTZ R5, R4 ;  /* 0x0000000400057305 */ /* 0x0000a4000021f000 */
[----:B0-----:R-:W-:Y:S01]  /*2b60*/  IMAD.MOV.U32 R4, RZ, RZ, RZ ;  /* 0x000000ffff047224 */ /* 0x001fe200078e00ff */
[----:B--2---:R-:W-:-:S05]  /*2b70*/  IADD3 R8, PT, PT, RZ, -R5, RZ ;  /* 0x80000005ff087210 */ /* 0x004fca0007ffe0ff */
        /* <DEDUP_REMOVED lines=20> */
[----:B------:R-:W-:-:S03]  /*2cc0*/  IADD3 R3, PT, PT, R24, UR4, RZ ;  /* 0x0000000418037c10 */ /* 0x000fc6000fffe0ff */
[----:B------:R-:W-:Y:S01]  /*2cd0*/  LOP3.LUT R0, R0, 0x3, RZ, 0xc0, !PT ;  /* 0x0000000300007812 */ /* 0x000fe200078ec0ff */
[----:B------:R-:W2:Y:S04]  /*2ce0*/  LDC.64 R4, c[0x0][0x3a0] ;  /* 0x0000e800ff047b82 */ /* 0x000ea80000000a00 */
[----:B------:R-:W-:Y:S01]  /*2cf0*/  IMAD.MOV R0, RZ, RZ, -R0 ;  /* 0x000000ffff007224 */ /* 0x000fe200078e0a00 */
[----:B0-----:R-:W-:-:S06]  /*2d00*/  ULEA UR5, UR6, UR5, 0x18 ;  /* 0x0000000506057291 */ /* 0x001fcc000f8ec0ff */
[----:B------:R-:W-:Y:S01]  /*2d10*/  LEA R2, R2, UR5, 0x4 ;  /* 0x0000000502027c11 */ /* 0x000fe2000f8e20ff */
[----:B--2---:R-:W-:-:S07]  /*2d20*/  IMAD.WIDE.U32 R4, R3, 0x4, R4 ;  /* 0x0000000403047825 */ /* 0x004fce00078e0004 */
.L_x_32943:
[----:B------:R0:W2:Y:S01]  /*2d30*/  LDS.128 R8, [R2] ;  /* 0x0000000002087984 */ /* 0x0000a20000000c00 */
[----:B------:R-:W0:Y:S01]  /*2d40*/  LDC R3, c[0x0][0x360] ;  /* 0x0000d800ff037b82 */ /* 0x000e220000000800 */
[----:B------:R-:W-:Y:S02]  /*2d50*/  VIADD R0, R0, 0x1 ;  /* 0x0000000100007836 */ /* 0x000fe40000000000 */
[----:B------:R-:W-:-:S03]  /*2d60*/  IMAD.IADD R24, R24, 0x1, R39 ;  /* 0x0000000118187824 */ /* 0x000fc600078e0227 */
[----:B------:R-:W-:Y:S02]  /*2d70*/  ISETP.NE.AND P0, PT, R0, RZ, PT ;  /* 0x000000ff0000720c */ /* 0x000fe40003f05270 */
[----:B0-----:R-:W-:Y:S01]  /*2d80*/  LEA R2, R3, R2, 0x4 ;  /* 0x0000000203027211 */ /* 0x001fe200078e20ff */
[----:B--2---:R0:W-:Y:S02]  /*2d90*/  STG.E.128 desc[UR8][R4.64], R8 ;  /* 0x0000000804007986 */ /* 0x0041e4000c101d08 */
[----:B0-----:R-:W-:-:S08]  /*2da0*/  IMAD.WIDE.U32 R4, R19, 0x10, R4 ;  /* 0x0000001013047825 */ /* 0x001fd000078e0004 */
[----:B------:R-:W-:Y:S05]  /*2db0*/  @P0 BRA `(.L_x_32943) ;  /* 0xfffffffc00dc0947 */ /* 0x000fea000383ffff */
.L_x_32942:
[----:B------:R-:W-:Y:S05]  /*2dc0*/  BSYNC.RECONVERGENT B0 ;  /* 0x0000000000007941 */ /* 0x000fea0003800200 */
.L_x_32941:
[----:B------:R-:W-:Y:S05]  /*2dd0*/  @!P1 EXIT ;  /* 0x000000000000994d */ /* 0x000fea0003800000 */
[----:B------:R-:W0:Y:S01]  /*2de0*/  S2UR UR6, SR_CgaCtaId ;  /* 0x00000000000679c3 */ /* 0x000e220000008800 */
[----:B------:R-:W-:Y:S01]  /*2df0*/  UMOV UR5, 0x400 ;  /* 0x0000040000057882 */ /* 0x000fe20000000000 */
[----:B------:R-:W-:Y:S01]  /*2e00*/  VIADD R25, R24, UR4 ;  /* 0x0000000418197c36 */ /* 0x000fe20008000000 */
[----:B------:R-:W-:-:S03]  /*2e10*/  UIADD3 UR5, UPT, UPT, UR5, 0x980, URZ ;  /* 0x0000098005057890 */ /* 0x000fc6000fffe0ff */
[----:B------:R-:W-:Y:S02]  /*2e20*/  IMAD.IADD R31, R25, 0x1, R39 ;  /* 0x00000001191f7824 */ /* 0x000fe400078e0227 */
[----:B------:R-:W2:Y:S08]  /*2e30*/  LDC R37, c[0x0][0x360] ;  /* 0x0000d800ff257b82 */ /* 0x000eb00000000800 */
[----:B------:R-:W3:Y:S01]  /*2e40*/  LDC.64 R22, c[0x0][0x3a0] ;  /* 0x0000e800ff167b82 */ /* 0x000ee20000000a00 */
[----:B0-----:R-:W-:-:S06]  /*2e50*/  ULEA UR5, UR6, UR5, 0x18 ;  /* 0x0000000506057291 */ /* 0x001fcc000f8ec0ff */
[----:B------:R-:W-:Y:S01]  /*2e60*/  LEA R0, R24, UR5, 0x2 ;  /* 0x0000000518007c11 */ /* 0x000fe2000f8e10ff */
[C---:B--2---:R-:W-:Y:S01]  /*2e70*/  IMAD R27, R37.reuse, 0xc, R25 ;  /* 0x0000000c251b7824 */ /* 0x044fe200078e0219 */
[----:B------:R-:W-:-:S07]  /*2e80*/  LEA R29, R37, R25, 0x3 ;  /* 0x00000019251d7211 */ /* 0x000fce00078e18ff */
.L_x_32944:
[----:B------:R-:W0:Y:S01]  /*2e90*/  LDC R28, c[0x0][0x360] ;  /* 0x0000d800ff1c7b82 */ /* 0x000e220000000800 */
[C---:B--2---:R-:W-:Y:S01]  /*2ea0*/  LEA R12, R37.reuse, R0, 0x5 ;  /* 0x00000000250c7211 */ /* 0x044fe200078e28ff */
[----:B------:R-:W-:Y:S01]  /*2eb0*/  IMAD R26, R37, 0x30, R0 ;  /* 0x00000030251a7824 */ /* 0x000fe200078e0200 */
[----:B------:R2:W4:Y:S01]  /*2ec0*/  LDS.128 R4, [R0] ;  /* 0x0000000000047984 */ /* 0x0005220000000c00 */
[----:B-1-3--:R-:W-:Y:S01]  /*2ed0*/  IMAD.WIDE R20, R25, 0x4, R22 ;  /* 0x0000000419147825 */ /* 0x00afe200078e0216 */
[----:B------:R-:W-:Y:S02]  /*2ee0*/  IADD3 R24, PT, PT, R39, R24, R39 ;  /* 0x0000001827187210 */ /* 0x000fe40007ffe027 */
[----:B------:R-:W-:Y:S01]  /*2ef0*/  LDS.128 R12, [R12] ;  /* 0x000000000c0c7984 */ /* 0x000fe20000000c00 */
[----:B------:R-:W-:Y:S01]  /*2f00*/  IMAD.WIDE R18, R31, 0x4, R22 ;  /* 0x000000041f127825 */ /* 0x000fe200078e0216 */
[----:B------:R-:W-:Y:S02]  /*2f10*/  IADD3 R24, PT, PT, R39, R24, R39 ;  /* 0x0000001827187210 */ /* 0x000fe40007ffe027 */
[----:B------:R-:W-:Y:S01]  /*2f20*/  LDS.128 R32, [R26] ;  /* 0x000000001a207984 */ /* 0x000fe20000000c00 */
[----:B------:R-:W-:Y:S01]  /*2f30*/  IMAD.WIDE R16, R29, 0x4, R22 ;  /* 0x000000041d107825 */ /* 0x000fe200078e0216 */
[----:B------:R-:W-:-:S03]  /*2f40*/  ISETP.GE.U32.AND P0, PT, R24, 0x80, PT ;  /* 0x000000801800780c */ /* 0x000fc60003f06070 */
[----:B------:R-:W-:-:S04]  /*2f50*/  IMAD.WIDE R2, R27, 0x4, R22 ;  /* 0x000000041b027825 */ /* 0x000fc800078e0216 */
[C-C-:B0-----:R-:W-:Y:S01]  /*2f60*/  IMAD R8, R28.reuse, 0x10, R0.reuse ;  /* 0x000000101c087824 */ /* 0x141fe200078e0200 */
[C---:B------:R-:W-:Y:S01]  /*2f70*/  LEA R31, R28.reuse, R31, 0x4 ;  /* 0x0000001f1c1f7211 */ /* 0x040fe200078e20ff */
[C---:B------:R-:W-:Y:S02]  /*2f80*/  IMAD R27, R28.reuse, 0x10, R27 ;  /* 0x000000101c1b7824 */ /* 0x040fe400078e021b */
[C---:B------:R-:W-:Y:S02]  /*2f90*/  IMAD R29, R28.reuse, 0x10, R29 ;  /* 0x000000101c1d7824 */ /* 0x040fe400078e021d */
[----:B------:R-:W0:Y:S01]  /*2fa0*/  LDS.128 R8, [R8] ;  /* 0x0000000008087984 */ /* 0x000e220000000c00 */
[----:B------:R-:W-:Y:S02]  /*2fb0*/  IMAD R25, R28, 0x10, R25 ;  /* 0x000000101c197824 */ /* 0x000fe400078e0219 */
[----:B--2---:R-:W-:Y:S01]  /*2fc0*/  IMAD R0, R37, 0x40, R0 ;  /* 0x0000004025007824 */ /* 0x004fe200078e0200 */
[----:B----4-:R2:W-:Y:S04]  /*2fd0*/  STG.E.128 desc[UR8][R20.64], R4 ;  /* 0x0000000414007986 */ /* 0x0105e8000c101d08 */
[----:B0-----:R2:W-:Y:S04]  /*2fe0*/  STG.E.128 desc[UR8][R18.64], R8 ;  /* 0x0000000812007986 */ /* 0x0015e8000c101d08 */
[----:B------:R2:W-:Y:S04]  /*2ff0*/  STG.E.128 desc[UR8][R16.64], R12 ;  /* 0x0000000c10007986 */ /* 0x0005e8000c101d08 */
[----:B------:R2:W-:Y:S01]  /*3000*/  STG.E.128 desc[UR8][R2.64], R32 ;  /* 0x0000002002007986 */ /* 0x0005e2000c101d08 */
[----:B------:R-:W-:Y:S05]  /*3010*/  @!P0 BRA `(.L_x_32944) ;  /* 0xfffffffc009c8947 */ /* 0x000fea000383ffff */
[----:B------:R-:W-:Y:S05]  /*3020*/  EXIT ;  /* 0x000000000000794d */ /* 0x000fea0003800000 */
.L_x_32906:
[----:B------:R-:W-:Y:S01]  /*3030*/  IMAD.MOV.U32 R73, RZ, RZ, -0x1 ;  /* 0xffffffffff497424 */ /* 0x000fe200078e00ff */
[----:B------:R-:W-:Y:S01]  /*3040*/  MOV R75, R37 ;  /* 0x00000025004b7202 */ /* 0x000fe20000000f00 */
[----:B------:R-:W-:-:S07]  /*3050*/  IMAD.MOV.U32 R76, RZ, RZ, 0x1f ;  /* 0x0000001fff4c7424 */ /* 0x000fce00078e00ff */
[----:B01----:R-:W-:Y:S05]  /*3060*/  WARPSYNC.COLLECTIVE R73, `(.L_x_32945) ;  /* 0x0000000049087348 */ /* 0x003fea0003c00000 */
[----:B------:R2:W3:Y:S02]  /*3070*/  SHFL.IDX P3, R73, R72, R75, R76 ;  /* 0x0000004b48497389 */ /* 0x0004e4000006004c */
[----:B0123--:R-:W-:Y:S05]  /*3080*/  ENDCOLLECTIVE ;  /* 0x000000000000791b */ /* 0x00ffea0003800000 */
.L_x_32945:
[----:B------:R-:W-:Y:S01]  /*3090*/  MOV R74, R73 ;  /* 0x00000049004a7202 */ /* 0x000fe20000000f00 */
[----:B------:R-:W-:Y:S06]  /*30a0*/  BRA `(.L_x_32946) ;  /* 0xffffffec00907947 */ /* 0x000fec000383ffff */
.L_x_32908:
[----:B------:R-:W-:Y:S01]  /*30b0*/  BSSY B1, `(.L_x_32947) ;  /* 0x0000007000017945 */ /* 0x000fe20003800000 */
[----:B------:R-:W-:Y:S01]  /*30c0*/  IMAD.MOV.U32 R75, RZ, RZ, R6 ;  /* 0x000000ffff4b7224 */ /* 0x000fe200078e0006 */
[----:B------:R-:W-:Y:S01]  /*30d0*/  MOV R73, 0xffffffff ;  /* 0xffffffff00497802 */ /* 0x000fe20000000f00 */
[----:B------:R-:W-:-:S07]  /*30e0*/  IMAD.MOV.U32 R76, RZ, RZ, 0x1f ;  /* 0x0000001fff4c7424 */ /* 0x000fce00078e00ff */
[----:B012---:R-:W-:Y:S05]  /*30f0*/  WARPSYNC.COLLECTIVE R73, `(.L_x_32948) ;  /* 0x0000000049087348 */ /* 0x007fea0003c00000 */
[----:B------:R3:W4:Y:S02]  /*3100*/  SHFL.IDX P3, R73, R72, R75, R76 ;  /* 0x0000004b48497389 */ /* 0x000724000006004c */
[----:B01234-:R-:W-:Y:S05]  /*3110*/  ENDCOLLECTIVE ;  /* 0x000000000000791b */ /* 0x01ffea0003800000 */
.L_x_32948:
[----:B------:R-:W-:Y:S05]  /*3120*/  BSYNC B1 ;  /* 0x0000000000017941 */ /* 0x000fea0003800000 */
.L_x_32947:
[----:B------:R-:W-:Y:S05]  /*3130*/  BRA `(.L_x_32949) ;  /* 0xffffffec00847947 */ /* 0x000fea000383ffff */
.L_x_32910:
[----:B------:R-:W-:Y:S01]  /*3140*/  BSSY B1, `(.L_x_32950) ;  /* 0x0000007000017945 */ /* 0x000fe20003800000 */
[----:B------:R-:W-:Y:S01]  /*3150*/  IMAD.MOV.U32 R75, RZ, RZ, R7 ;  /* 0x000000ffff4b7224 */ /* 0x000fe200078e0007 */
[----:B------:R-:W-:Y:S01]  /*3160*/  MOV R73, 0xffffffff ;  /* 0xffffffff00497802 */ /* 0x000fe20000000f00 */
[----:B------:R-:W-:-:S07]  /*3170*/  IMAD.MOV.U32 R76, RZ, RZ, 0x1f ;  /* 0x0000001fff4c7424 */ /* 0x000fce00078e00ff */
[----:B0123--:R-:W-:Y:S05]  /*3180*/  WARPSYNC.COLLECTIVE R73, `(.L_x_32951) ;  /* 0x0000000049087348 */ /* 0x00ffea0003c00000 */
[----:B------:R4:W0:Y:S02]  /*3190*/  SHFL.IDX P3, R73, R72, R75, R76 ;  /* 0x0000004b48497389 */ /* 0x000824000006004c */
[----:B01234-:R-:W-:Y:S05]  /*31a0*/  ENDCOLLECTIVE ;  /* 0x000000000000791b */ /* 0x01ffea0003800000 */
.L_x_32951:
[----:B------:R-:W-:Y:S05]  /*31b0*/  BSYNC B1 ;  /* 0x0000000000017941 */ /* 0x000fea0003800000 */
.L_x_32950:
[----:B------:R-:W-:Y:S05]  /*31c0*/  BRA `(.L_x_32952) ;  /* 0xffffffec00787947 */ /* 0x000fea000383ffff */
.L_x_32912:
[----:B------:R-:W-:Y:S01]  /*31d0*/  BSSY B1, `(.L_x_32953) ;  /* 0x0000007000017945 */ /* 0x000fe20003800000 */
[----:B------:R-:W-:Y:S01]  /*31e0*/  IMAD.MOV.U32 R75, RZ, RZ, R8 ;  /* 0x000000ffff4b7224 */ /* 0x000fe200078e0008 */
[----:B------:R-:W-:Y:S01]  /*31f0*/  MOV R73, 0xffffffff ;  /* 0xffffffff00497802 */ /* 0x000fe20000000f00 */
[----:B------:R-:W-:-:S07]  /*3200*/  IMAD.MOV.U32 R76, RZ, RZ, 0x1f ;  /* 0x0000001fff4c7424 */ /* 0x000fce00078e00ff */
[----:B01234-:R-:W-:Y:S05]  /*3210*/  WARPSYNC.COLLECTIVE R73, `(.L_x_32954) ;  /* 0x0000000049087348 */ /* 0x01ffea0003c00000 */
[----:B------:R0:W0:Y:S02]  /*3220*/  SHFL.IDX P3, R73, R72, R75, R76 ;  /* 0x0000004b48497389 */ /* 0x000024000006004c */
[----:B01234-:R-:W-:Y:S05]  /*3230*/  ENDCOLLECTIVE ;  /* 0x000000000000791b */ /* 0x01ffea0003800000 */
.L_x_32954:
[----:B------:R-:W-:Y:S05]  /*3240*/  BSYNC B1 ;  /* 0x0000000000017941 */ /* 0x000fea0003800000 */
.L_x_32953:
[----:B------:R-:W-:Y:S05]  /*3250*/  BRA `(.L_x_32955) ;  /* 0xffffffec006c7947 */ /* 0x000fea000383ffff */
.L_x_32914:
[----:B------:R-:W-:Y:S01]  /*3260*/  BSSY B1, `(.L_x_32956) ;  /* 0x0000007000017945 */ /* 0x000fe20003800000 */
[----:B------:R-:W-:Y:S01]  /*3270*/  IMAD.MOV.U32 R75, RZ, RZ, R9 ;  /* 0x000000ffff4b7224 */ /* 0x000fe200078e0009 */
[----:B------:R-:W-:Y:S01]  /*3280*/  MOV R73, 0xffffffff ;  /* 0xffffffff00497802 */ /* 0x000fe20000000f00 */
[----:B------:R-:W-:-:S07]  /*3290*/  IMAD.MOV.U32 R76, RZ, RZ, 0x1f ;  /* 0x0000001fff4c7424 */ /* 0x000fce00078e00ff */
[----:B01234-:R-:W-:Y:S05]  /*32a0*/  WARPSYNC.COLLECTIVE R73, `(.L_x_32957) ;  /* 0x0000000049087348 */ /* 0x01ffea0003c00000 */
[----:B------:R0:W0:Y:S02]  /*32b0*/  SHFL.IDX P3, R73, R72, R75, R76 ;  /* 0x0000004b48497389 */ /* 0x000024000006004c */
[----:B01234-:R-:W-:Y:S05]  /*32c0*/  ENDCOLLECTIVE ;  /* 0x000000000000791b */ /* 0x01ffea0003800000 */
.L_x_32957:
[----:B------:R-:W-:Y:S05]  /*32d0*/  BSYNC B1 ;  /* 0x0000000000017941 */ /* 0x000fea0003800000 */
.L_x_32956:
[----:B------:R-:W-:Y:S05]  /*32e0*/  BRA `(.L_x_32958) ;  /* 0xffffffec00607947 */ /* 0x000fea000383ffff */
.L_x_32916:
[----:B------:R-:W-:Y:S01]  /*32f0*/  BSSY B1, `(.L_x_32959) ;  /* 0x0000007000017945 */ /* 0x000fe20003800000 */
[----:B------:R-:W-:Y:S01]  /*3300*/  IMAD.MOV.U32 R75, RZ, RZ, R10 ;  /* 0x000000ffff4b7224 */ /* 0x000fe200078e000a */
[----:B------:R-:W-:Y:S01]  /*3310*/  MOV R73, 0xffffffff ;  /* 0xffffffff00497802 */ /* 0x000fe20000000f00 */
[----:B------:R-:W-:-:S07]  /*3320*/  IMAD.MOV.U32 R76, RZ, RZ, 0x1f ;  /* 0x0000001fff4c7424 */ /* 0x000fce00078e00ff */
[----:B01234-:R-:W-:Y:S05]  /*3330*/  WARPSYNC.COLLECTIVE R73, `(.L_x_32960) ;  /* 0x0000000049087348 */ /* 0x01ffea0003c00000 */
[----:B------:R0:W0:Y:S02]  /*3340*/  SHFL.IDX P3, R73, R72, R75, R76 ;  /* 0x0000004b48497389 */ /* 0x000024000006004c */
[----:B01234-:R-:W-:Y:S05]  /*3350*/  ENDCOLLECTIVE ;  /* 0x000000000000791b */ /* 0x01ffea0003800000 */
.L_x_32960:
[----:B------:R-:W-:Y:S05]  /*3360*/  BSYNC B1 ;  /* 0x0000000000017941 */ /* 0x000fea0003800000 */
.L_x_32959:
[----:B------:R-:W-:Y:S01]  /*3370*/  IMAD.MOV.U32 R74, RZ, RZ, R73 ;  /* 0x000000ffff4a7224 */ /* 0x000fe200078e0049 */
[----:B------:R-:W-:Y:S06]  /*3380*/  BRA `(.L_x_32961) ;  /* 0xffffffec00507947 */ /* 0x000fec000383ffff */
.L_x_32918:
[----:B------:R-:W-:Y:S01]  /*3390*/  HFMA2 R76, -RZ, RZ, 0, 1.847743988037109375e-06 ;  /* 0x0000001fff4c7431 */ /* 0x000fe200000001ff */
[----:B------:R-:W-:Y:S01]  /*33a0*/  BSSY B1, `(.L_x_32962) ;  /* 0x0000006000017945 */ /* 0x000fe20003800000 */
[----:B------:R-:W-:Y:S02]  /*33b0*/  IMAD.MOV.U32 R75, RZ, RZ, R11 ;  /* 0x000000ffff4b7224 */ /* 0x000fe400078e000b */
[----:B------:R-:W-:-:S07]  /*33c0*/  IMAD.MOV.U32 R73, RZ, RZ, -0x1 ;  /* 0xffffffffff497424 */ /* 0x000fce00078e00ff */
[----:B01234-:R-:W-:Y:S05]  /*33d0*/  WARPSYNC.COLLECTIVE R73, `(.L_x_32963) ;  /* 0x0000000049087348 */ /* 0x01ffea0003c00000 */
[----:B------:R0:W0:Y:S02]  /*33e0*/  SHFL.IDX P3, R73, R72, R75, R76 ;  /* 0x0000004b48497389 */ /* 0x000024000006004c */
[----:B01234-:R-:W-:Y:S05]  /*33f0*/  ENDCOLLECTIVE ;  /* 0x000000000000791b */ /* 0x01ffea0003800000 */
.L_x_32963:
[----:B------:R-:W-:Y:S05]  /*3400*/  BSYNC B1 ;  /* 0x0000000000017941 */ /* 0x000fea0003800000 */
.L_x_32962:
[----:B------:R-:W-:Y:S05]  /*3410*/  BRA `(.L_x_32964) ;  /* 0xffffffec00447947 */ /* 0x000fea000383ffff */
.L_x_32920:
[----:B------:R-:W-:Y:S01]  /*3420*/  BSSY B1, `(.L_x_32965) ;  /* 0x0000007000017945 */ /* 0x000fe20003800000 */
[----:B------:R-:W-:Y:S01]  /*3430*/  IMAD.MOV.U32 R75, RZ, RZ, R12 ;  /* 0x000000ffff4b7224 */ /* 0x000fe200078e000c */
[----:B------:R-:W-:Y:S01]  /*3440*/  MOV R76, 0x1f ;  /* 0x0000001f004c7802 */ /* 0x000fe20000000f00 */
[----:B------:R-:W-:-:S07]  /*3450*/  IMAD.MOV.U32 R73, RZ, RZ, -0x1 ;  /* 0xffffffffff497424 */ /* 0x000fce00078e00ff */
[----:B01234-:R-:W-:Y:S05]  /*3460*/  WARPSYNC.COLLECTIVE R73, `(.L_x_32966) ;  /* 0x0000000049087348 */ /* 0x01ffea0003c00000 */
[----:B------:R0:W0:Y:S02]  /*3470*/  SHFL.IDX P3, R73, R72, R75, R76 ;  /* 0x0000004b48497389 */ /* 0x000024000006004c */
[----:B01234-:R-:W-:Y:S05]  /*3480*/  ENDCOLLECTIVE ;  /* 0x000000000000791b */ /* 0x01ffea0003800000 */
.L_x_32966:
[----:B------:R-:W-:Y:S05]  /*3490*/  BSYNC B1 ;  /* 0x0000000000017941 */ /* 0x000fea0003800000 */
.L_x_32965:
[----:B------:R-:W-:Y:S01]  /*34a0*/  IMAD.MOV.U32 R74, RZ, RZ, R73 ;  /* 0x000000ffff4a7224 */ /* 0x000fe200078e0049 */
[----:B------:R-:W-:Y:S06]  /*34b0*/  BRA `(.L_x_32967) ;  /* 0xffffffec00347947 */ /* 0x000fec000383ffff */
.L_x_32922:
[----:B------:R-:W-:Y:S01]  /*34c0*/  BSSY B1, `(.L_x_32968) ;  /* 0x0000007000017945 */ /* 0x000fe20003800000 */
[----:B------:R-:W-:Y:S01]  /*34d0*/  MOV R75, R13 ;  /* 0x0000000d004b7202 */ /* 0x000fe20000000f00 */
[----:B------:R-:W-:Y:S02]  /*34e0*/  IMAD.MOV.U32 R76, RZ, RZ, 0x1f ;  /* 0x0000001fff4c7424 */ /* 0x000fe400078e00ff */
[----:B------:R-:W-:-:S07]  /*34f0*/  IMAD.MOV.U32 R73, RZ, RZ, -0x1 ;  /* 0xffffffffff497424 */ /* 0x000fce00078e00ff */
[----:B01234-:R-:W-:Y:S05]  /*3500*/  WARPSYNC.COLLECTIVE R73, `(.L_x_32969) ;  /* 0x0000000049087348 */ /* 0x01ffea0003c00000 */
[----:B------:R0:W0:Y:S02]  /*3510*/  SHFL.IDX P3, R73, R72, R75, R76 ;  /* 0x0000004b48497389 */ /* 0x000024000006004c */
[----:B01234-:R-:W-:Y:S05]  /*3520*/  ENDCOLLECTIVE ;  /* 0x000000000000791b */ /* 0x01ffea0003800000 */
.L_x_32969:
[----:B------:R-:W-:Y:S05]  /*3530*/  BSYNC B1 ;  /* 0x0000000000017941 */ /* 0x000fea0003800000 */
.L_x_32968:
[----:B------:R-:W-:Y:S01]  /*3540*/  MOV R74, R73 ;  /* 0x00000049004a7202 */ /* 0x000fe20000000f00 */
[----:B------:R-:W-:Y:S06]  /*3550*/  BRA `(.L_x_32970) ;  /* 0xffffffec00247947 */ /* 0x000fec000383ffff */
.L_x_32924:
[----:B------:R-:W-:Y:S01]  /*3560*/  BSSY B1, `(.L_x_32971) ;  /* 0x0000007000017945 */ /* 0x000fe20003800000 */
[----:B------:R-:W-:Y:S01]  /*3570*/  IMAD.MOV.U32 R75, RZ, RZ, R14 ;  /* 0x000000ffff4b7224 */ /* 0x000fe200078e000e */
[----:B------:R-:W-:Y:S01]  /*3580*/  MOV R73, 0xffffffff ;  /* 0xffffffff00497802 */ /* 0x000fe20000000f00 */
[----:B------:R-:W-:-:S07]  /*3590*/  IMAD.MOV.U32 R76, RZ, RZ, 0x1f ;  /* 0x0000001fff4c7424 */ /* 0x000fce00078e00ff */
[----:B01234-:R-:W-:Y:S05]  /*35a0*/  WARPSYNC.COLLECTIVE R73, `(.L_x_32972) ;  /* 0x0000000049087348 */ /* 0x01ffea0003c00000 */
[----:B------:R0:W0:Y:S02]  /*35b0*/  SHFL.IDX P3, R73, R72, R75, R76 ;  /* 0x0000004b48497389 */ /* 0x000024000006004c */
[----:B01234-:R-:W-:Y:S05]  /*35c0*/  ENDCOLLECTIVE ;  /* 0x000000000000791b */ /* 0x01ffea0003800000 */
.L_x_32972:
[----:B------:R-:W-:Y:S05]  /*35d0*/  BSYNC B1 ;  /* 0x0000000000017941 */ /* 0x000fea0003800000 */
.L_x_32971:
[----:B------:R-:W-:Y:S05]  /*35e0*/  BRA `(.L_x_32973) ;  /* 0xffffffec00187947 */ /* 0x000fea000383ffff */
.L_x_32926:
[----:B------:R-:W-:Y:S01]  /*35f0*/  BSSY B1, `(.L_x_32974) ;  /* 0x0000007000017945 */ /* 0x000fe20003800000 */
[----:B------:R-:W-:Y:S01]  /*3600*/  IMAD.MOV.U32 R75, RZ, RZ, R15 ;  /* 0x000000ffff4b7224 */ /* 0x000fe200078e000f */
[----:B------:R-:W-:Y:S01]  /*3610*/  MOV R73, 0xffffffff ;  /* 0xffffffff00497802 */ /* 0x000fe20000000f00 */
[----:B------:R-:W-:-:S07]  /*3620*/  IMAD.MOV.U32 R76, RZ, RZ, 0x1f ;  /* 0x0000001fff4c7424 */ /* 0x000fce00078e00ff */
[----:B01234-:R-:W-:Y:S05]  /*3630*/  WARPSYNC.COLLECTIVE R73, `(.L_x_32975) ;  /* 0x0000000049087348 */ /* 0x01ffea0003c00000 */
[----:B------:R0:W0:Y:S02]  /*3640*/  SHFL.IDX P3, R73, R72, R75, R76 ;  /* 0x0000004b48497389 */ /* 0x000024000006004c */
[----:B01234-:R-:W-:Y:S05]  /*3650*/  ENDCOLLECTIVE ;  /* 0x000000000000791b */ /* 0x01ffea0003800000 */
.L_x_32975:
[----:B------:R-:W-:Y:S05]  /*3660*/  BSYNC B1 ;  /* 0x0000000000017941 */ /* 0x000fea0003800000 */
.L_x_32974:
[----:B------:R-:W-:Y:S01]  /*3670*/  IMAD.MOV.U32 R74, RZ, RZ, R73 ;  /* 0x000000ffff4a7224 */ /* 0x000fe200078e0049 */
[----:B------:R-:W-:Y:S06]  /*3680*/  BRA `(.L_x_32976) ;  /* 0xffffffec00087947 */ /* 0x000fec000383ffff */
.L_x_32928:
[----:B------:R-:W-:Y:S01]  /*3690*/  HFMA2 R76, -RZ, RZ, 0, 1.847743988037109375e-06 ;  /* 0x0000001fff4c7431 */ /* 0x000fe200000001ff */
[----:B------:R-:W-:Y:S01]  /*36a0*/  BSSY B1, `(.L_x_32977) ;  /* 0x0000006000017945 */ /* 0x000fe20003800000 */
[----:B------:R-:W-:Y:S02]  /*36b0*/  IMAD.MOV.U32 R75, RZ, RZ, R32 ;  /* 0x000000ffff4b7224 */ /* 0x000fe400078e0020 */
[----:B------:R-:W-:-:S07]  /*36c0*/  IMAD.MOV.U32 R73, RZ, RZ, -0x1 ;  /* 0xffffffffff497424 */ /* 0x000fce00078e00ff */
[----:B01234-:R-:W-:Y:S05]  /*36d0*/  WARPSYNC.COLLECTIVE R73, `(.L_x_32978) ;  /* 0x0000000049087348 */ /* 0x01ffea0003c00000 */
[----:B------:R0:W0:Y:S02]  /*36e0*/  SHFL.IDX P3, R73, R72, R75, R76 ;  /* 0x0000004b48497389 */ /* 0x000024000006004c */
[----:B01234-:R-:W-:Y:S05]  /*36f0*/  ENDCOLLECTIVE ;  /* 0x000000000000791b */ /* 0x01ffea0003800000 */
.L_x_32978:
[----:B------:R-:W-:Y:S05]  /*3700*/  BSYNC B1 ;  /* 0x0000000000017941 */ /* 0x000fea0003800000 */
.L_x_32977:
[----:B------:R-:W-:Y:S05]  /*3710*/  BRA `(.L_x_32979) ;  /* 0xffffffe800fc7947 */ /* 0x000fea000383ffff */
.L_x_32930:
[----:B------:R-:W-:Y:S01]  /*3720*/  BSSY B1, `(.L_x_32980) ;  /* 0x0000007000017945 */ /* 0x000fe20003800000 */
[----:B------:R-:W-:Y:S01]  /*3730*/  IMAD.MOV.U32 R75, RZ, RZ, R33 ;  /* 0x000000ffff4b7224 */ /* 0x000fe200078e0021 */
[----:B------:R-:W-:Y:S01]  /*3740*/  MOV R76, 0x1f ;  /* 0x0000001f004c7802 */ /* 0x000fe20000000f00 */
[----:B------:R-:W-:-:S07]  /*3750*/  IMAD.MOV.U32 R73, RZ, RZ, -0x1 ;  /* 0xffffffffff497424 */ /* 0x000fce00078e00ff */
[----:B01234-:R-:W-:Y:S05]  /*3760*/  WARPSYNC.COLLECTIVE R73, `(.L_x_32981) ;  /* 0x0000000049087348 */ /* 0x01ffea0003c00000 */
[----:B------:R0:W0:Y:S02]  /*3770*/  SHFL.IDX P3, R73, R72, R75, R76 ;  /* 0x0000004b48497389 */ /* 0x000024000006004c */
[----:B01234-:R-:W-:Y:S05]  /*3780*/  ENDCOLLECTIVE ;  /* 0x000000000000791b */ /* 0x01ffea0003800000 */
.L_x_32981:
[----:B------:R-:W-:Y:S05]  /*3790*/  BSYNC B1 ;  /* 0x0000000000017941 */ /* 0x000fea0003800000 */
.L_x_32980:
[----:B------:R-:W-:Y:S05]  /*37a0*/  BRA `(.L_x_32982) ;  /* 0xffffffe800f07947 */ /* 0x000fea000383ffff */
.L_x_32932:
[----:B------:R-:W-:Y:S01]  /*37b0*/  HFMA2 R76, -RZ, RZ, 0, 1.847743988037109375e-06 ;  /* 0x0000001fff4c7431 */ /* 0x000fe200000001ff */
[----:B------:R-:W-:Y:S01]  /*37c0*/  BSSY B1, `(.L_x_32983) ;  /* 0x0000006000017945 */ /* 0x000fe20003800000 */
[----:B------:R-:W-:Y:S02]  /*37d0*/  IMAD.MOV.U32 R75, RZ, RZ, R34 ;  /* 0x000000ffff4b7224 */ /* 0x000fe400078e0022 */
[----:B------:R-:W-:-:S07]  /*37e0*/  IMAD.MOV.U32 R73, RZ, RZ, -0x1 ;  /* 0xffffffffff497424 */ /* 0x000fce00078e00ff */
[----:B01234-:R-:W-:Y:S05]  /*37f0*/  WARPSYNC.COLLECTIVE R73, `(.L_x_32984) ;  /* 0x0000000049087348 */ /* 0x01ffea0003c00000 */
[----:B------:R0:W0:Y:S02]  /*3800*/  SHFL.IDX P3, R73, R72, R75, R76 ;  /* 0x0000004b48497389 */ /* 0x000024000006004c */
[----:B01234-:R-:W-:Y:S05]  /*3810*/  ENDCOLLECTIVE ;  /* 0x000000000000791b */ /* 0x01ffea0003800000 */
.L_x_32984:
[----:B------:R-:W-:Y:S05]  /*3820*/  BSYNC B1 ;  /* 0x0000000000017941 */ /* 0x000fea0003800000 */
.L_x_32983:
[----:B------:R-:W-:Y:S01]  /*3830*/  IMAD.MOV.U32 R74, RZ, RZ, R73 ;  /* 0x000000ffff4a7224 */ /* 0x000fe200078e0049 */
[----:B------:R-:W-:Y:S06]  /*3840*/  BRA `(.L_x_32985) ;  /* 0xffffffe800e07947 */ /* 0x000fec000383ffff */
.L_x_32934:
[----:B------:R-:W-:Y:S01]  /*3850*/  BSSY B1, `(.L_x_32986) ;  /* 0x0000007000017945 */ /* 0x000fe20003800000 */
[----:B------:R-:W-:Y:S01]  /*3860*/  MOV R75, R35 ;  /* 0x00000023004b7202 */ /* 0x000fe20000000f00 */
[----:B------:R-:W-:Y:S02]  /*3870*/  IMAD.MOV.U32 R76, RZ, RZ, 0x1f ;  /* 0x0000001fff4c7424 */ /* 0x000fe400078e00ff */
[----:B------:R-:W-:-:S07]  /*3880*/  IMAD.MOV.U32 R73, RZ, RZ, -0x1 ;  /* 0xffffffffff497424 */ /* 0x000fce00078e00ff */
[----:B01234-:R-:W-:Y:S05]  /*3890*/  WARPSYNC.COLLECTIVE R73, `(.L_x_32987) ;  /* 0x0000000049087348 */ /* 0x01ffea0003c00000 */
[----:B------:R0:W0:Y:S02]  /*38a0*/  SHFL.IDX P3, R73, R72, R75, R76 ;  /* 0x0000004b48497389 */ /* 0x000024000006004c */
[----:B01234-:R-:W-:Y:S05]  /*38b0*/  ENDCOLLECTIVE ;  /* 0x000000000000791b */ /* 0x01ffea0003800000 */
.L_x_32987:
[----:B------:R-:W-:Y:S05]  /*38c0*/  BSYNC B1 ;  /* 0x0000000000017941 */ /* 0x000fea0003800000 */
.L_x_32986:
[----:B------:R-:W-:Y:S05]  /*38d0*/  BRA `(.L_x_32988) ;  /* 0xffffffe800d47947 */ /* 0x000fea000383ffff */
.L_x_32936:
[----:B------:R-:W-:Y:S01]  /*38e0*/  BSSY B1, `(.L_x_32989) ;  /* 0x0000007000017945 */ /* 0x000fe20003800000 */
[----:B------:R-:W-:Y:S01]  /*38f0*/  MOV R75, R36 ;  /* 0x00000024004b7202 */ /* 0x000fe20000000f00 */
[----:B------:R-:W-:Y:S02]  /*3900*/  IMAD.MOV.U32 R76, RZ, RZ, 0x1f ;  /* 0x0000001fff4c7424 */ /* 0x000fe400078e00ff */
[----:B------:R-:W-:-:S07]  /*3910*/  IMAD.MOV.U32 R73, RZ, RZ, -0x1 ;  /* 0xffffffffff497424 */ /* 0x000fce00078e00ff */
[----:B01234-:R-:W-:Y:S05]  /*3920*/  WARPSYNC.COLLECTIVE R73, `(.L_x_32990) ;  /* 0x0000000049087348 */ /* 0x01ffea0003c00000 */
[----:B------:R0:W0:Y:S02]  /*3930*/  SHFL.IDX P3, R73, R72, R75, R76 ;  /* 0x0000004b48497389 */ /* 0x000024000006004c */
[----:B01234-:R-:W-:Y:S05]  /*3940*/  ENDCOLLECTIVE ;  /* 0x000000000000791b */ /* 0x01ffea0003800000 */
.L_x_32990:
[----:B------:R-:W-:Y:S05]  /*3950*/  BSYNC B1 ;  /* 0x0000000000017941 */ /* 0x000fea0003800000 */
.L_x_32989:
[----:B------:R-:W-:Y:S01]  /*3960*/  MOV R72, R73 ;  /* 0x0000004900487202 */ /* 0x000fe20000000f00 */
[----:B------:R-:W-:Y:S06]  /*3970*/  BRA `(.L_x_32991) ;  /* 0xffffffe800c47947 */ /* 0x000fec000383ffff */
        .weak           $__internal_664_$__cuda_sm20_div_s16
        .type           $__internal_664_$__cuda_sm20_div_s16,@function
        .size           $__internal_664_$__cuda_sm20_div_s16,(.L_x_39167 - $__internal_664_$__cuda_sm20_div_s16)
$__internal_664_$__cuda_sm20_div_s16:
        /* <DEDUP_REMOVED lines=23> */
[----:B------:R-:W-:Y:S05]  /*3af0*/  RET.REL.NODEC R16 `(_Z9cuda_gemmIiLi128ELi1ELi1ELi128ELi64ELi64ELi64ELi1ELi0EEviiiPT_S1_S1_iii) ;  /* 0xffffffc410407950 */ /* 0x000fea0003c3ffff */
.L_x_32992:
        /* <DEDUP_REMOVED lines=16> */
.L_x_39167:


//--------------------- .text._Z9cuda_gemmIiLi128ELi1ELi1ELi128ELi64ELi64ELi64ELi0ELi1EEviiiPT_S1_S1_iii --------------------------
	.section	.text._Z9cuda_gemmIiLi128ELi1ELi1ELi128ELi64ELi64ELi64ELi0ELi1EEviiiPT_S1_S1_iii,"ax",@progbits
	.align	128
        .global         _Z9cuda_gemmIiLi128ELi1ELi1ELi128ELi64ELi64ELi64ELi0ELi1EEviiiPT_S1_S1_iii
        .type           _Z9cuda_gemmIiLi128ELi1ELi1ELi128ELi64ELi64ELi64ELi0ELi1EEviiiPT_S1_S1_iii,@function
        .size           _Z9cuda_gemmIiLi128ELi1ELi1ELi128ELi64ELi64ELi64ELi0ELi1EEviiiPT_S1_S1_iii,(.L_x_39893 - _Z9cuda_gemmIiLi128ELi1ELi1ELi128ELi64ELi64ELi64ELi0ELi1EEviiiPT_S1_S1_iii)
        .other          _Z9cuda_gemmIiLi128ELi1ELi1ELi128ELi64ELi64ELi64ELi0ELi1EEviiiPT_S1_S1_iii,@"STO_CUDA_ENTRY STV_DEFAULT"
_Z9cuda_gemmIiLi128ELi1ELi1ELi128ELi64ELi64ELi64ELi0ELi1EEviiiPT_S1_S1_iii:
.text._Z9cuda_gemmIiLi128ELi1ELi1ELi128ELi64ELi64ELi64ELi0ELi1EEviiiPT_S1_S1_iii:
[----:B------:R-:W0:Y:S08]  /*0000*/  LDC R1, c[0x0][0x37c] ;  /* 0x0000df00ff017b82 */ /* 0x000e300000000800 */
[----:B------:R-:W1:Y:S01]  /*0010*/  S2UR UR5, SR_CTAID.Y ;  /* 0x00000000000579c3 */ /* 0x000e620000002600 */
[----:B0-----:R-:W-:-:S07]  /*0020*/  VIADD R1, R1, 0xfffffff8 ;  /* 0xfffffff801017836 */ /* 0x001fce0000000000 */
[----:B------:R-:W1:Y:S02]  /*0030*/  LDC R0, c[0x0][0x374] ;  /* 0x0000dd00ff007b82 */ /* 0x000e640000000800 */
[----:B-1----:R-:W-:-:S13]  /*0040*/  ISETP.LE.U32.AND P0, PT, R0, UR5, PT ;  /* 0x0000000500007c0c */ /* 0x002fda000bf03070 */
[----:B------:R-:W-:Y:S05]  /*0050*/  @P0 EXIT ;  /* 0x000000000000094d */ /* 0x000fea0003800000 */
[----:B------:R-:W0:Y:S01]  /*0060*/  LDCU UR4, c[0x0][0x360] ;  /* 0x00006c00ff0477ac */ /* 0x000e220008000800 */
[----:B------:R-:W1:Y:S01]  /*0070*/  S2R R45, SR_TID.X ;  /* 0x00000000002d7919 */ /* 0x000e620000002100 */
[----:B------:R-:W2:Y:S01]  /*0080*/  S2UR UR6, SR_CTAID.X ;  /* 0x00000000000679c3 */ /* 0x000ea20000002500 */
[----:B------:R-:W-:Y:S01]  /*0090*/  BSSY.RECONVERGENT B0, `(.L_x_32993) ;  /* 0x0000054000007945 */ /* 0x000fe20003800200 */
[----:B------:R-:W3:Y:S01]  /*00a0*/  S2R R36, SR_CTAID.Z ;  /* 0x0000000000247919 */ /* 0x000ee20000002700 */
[----:B0-----:R-:W0:Y:S01]  /*00b0*/  I2F.U32.RP R4, UR4 ;  /* 0x0000000400047d06 */ /* 0x001e220008209000 */
[----:B------:R-:W-:Y:S02]  /*00c0*/  USHF.L.U32 UR7, UR4, 0x2, URZ ;  /* 0x0000000204077899 */ /* 0x000fe400080006ff */
[----:B------:R-:W-:-:S07]  /*00d0*/  ISETP.NE.U32.AND P2, PT, RZ, UR4, PT ;  /* 0x00000004ff007c0c */ /* 0x000fce000bf45070 */
[----:B------:R-:W4:Y:S01]  /*00e0*/  I2F.U32.RP R6, UR7 ;  /* 0x0000000700067d06 */ /* 0x000f220008209000 */
[C---:B-1----:R-:W-:Y:S01]  /*00f0*/  VIADD R0, R45.reuse, UR4 ;  /* 0x000000042d007c36 */ /* 0x042fe20008000000 */
[C---:B------:R-:W-:Y:S01]  /*0100*/  LOP3.LUT R26, R45.reuse, 0xf, RZ, 0xc0, !PT ;  /* 0x0000000f2d1a7812 */ /* 0x040fe200078ec0ff */
[----:B------:R-:W-:-:S05]  /*0110*/  IMAD.SHL.U32 R28, R45, 0x4, RZ ;  /* 0x000000042d1c7824 */ /* 0x000fca00078e00ff */
[----:B0-----:R-:W0:Y:S01]  /*0120*/  MUFU.RCP R4, R4 ;  /* 0x0000000400047308 */ /* 0x001e220000001000 */
[----:B------:R-:W-:Y:S01]  /*0130*/  ISETP.GE.U32.AND P0, PT, R0, 0x80, PT ;  /* 0x000000800000780c */ /* 0x000fe20003f06070 */
[----:B------:R-:W-:Y:S01]  /*0140*/  VIADD R27, R28, UR7 ;  /* 0x000000071c1b7c36 */ /* 0x000fe20008000000 */
[----:B------:R-:W-:-:S05]  /*0150*/  VIMNMX.U32 R5, PT, PT, R0, 0x80, !PT ;  /* 0x0000008000057848 */ /* 0x000fca0007fe0000 */
[----:B----4-:R-:W1:Y:S01]  /*0160*/  MUFU.RCP R6, R6 ;  /* 0x0000000600067308 */ /* 0x010e620000001000 */
[----:B------:R-:W-:Y:S01]  /*0170*/  ISETP.GE.U32.AND P1, PT, R27, 0x40, PT ;  /* 0x000000401b00780c */ /* 0x000fe20003f26070 */
[----:B0-----:R-:W-:Y:S01]  /*0180*/  VIADD R2, R4, 0xffffffe ;  /* 0x0ffffffe04027836 */ /* 0x001fe20000000000 */
[----:B------:R-:W-:-:S05]  /*0190*/  SEL R4, RZ, 0x1, P0 ;  /* 0x00000001ff047807 */ /* 0x000fca0000000000 */
[----:B------:R0:W4:Y:S01]  /*01a0*/  F2I.FTZ.U32.TRUNC.NTZ R3, R2 ;  /* 0x0000000200037305 */ /* 0x000122000021f000 */
[----:B------:R-:W-:Y:S01]  /*01b0*/  IADD3 R5, PT, PT, R5, -R0, -R4 ;  /* 0x8000000005057210 */ /* 0x000fe20007ffe804 */
[----:B-1----:R-:W-:Y:S01]  /*01c0*/  VIADD R8, R6, 0xffffffe ;  /* 0x0ffffffe06087836 */ /* 0x002fe20000000000 */
[----:B------:R-:W-:Y:S01]  /*01d0*/  VIMNMX.U32 R6, PT, PT, R27, 0x40, !PT ;  /* 0x000000401b067848 */ /* 0x000fe20007fe0000 */
[----:B0-----:R-:W-:Y:S01]  /*01e0*/  HFMA2 R2, -RZ, RZ, 0, 0 ;  /* 0x00000000ff027431 */ /* 0x001fe200000001ff */
[----:B----4-:R-:W-:-:S05]  /*01f0*/  IADD3 R7, PT, PT, RZ, -R3, RZ ;  /* 0x80000003ff077210 */ /* 0x010fca0007ffe0ff */
[----:B------:R-:W-:-:S04]  /*0200*/  IMAD R7, R7, UR4, RZ ;  /* 0x0000000407077c24 */ /* 0x000fc8000f8e02ff */
[----:B------:R-:W-:Y:S02]  /*0210*/  IMAD.HI.U32 R2, R3, R7, R2 ;  /* 0x0000000703027227 */ /* 0x000fe400078e0002 */
[----:B------:R0:W1:Y:S04]  /*0220*/  F2I.FTZ.U32.TRUNC.NTZ R3, R8 ;  /* 0x0000000800037305 */ /* 0x000068000021f000 */
[----:B------:R-:W-:-:S04]  /*0230*/  IMAD.HI.U32 R7, R2, R5, RZ ;  /* 0x0000000502077227 */ /* 0x000fc800078e00ff */
[----:B------:R-:W-:Y:S01]  /*0240*/  IMAD.MOV R0, RZ, RZ, -R7 ;  /* 0x000000ffff007224 */ /* 0x000fe200078e0a07 */
[----:B0-----:R-:W0:Y:S01]  /*0250*/  S2R R8, SR_CgaCtaId ;  /* 0x0000000000087919 */ /* 0x001e220000008800 */
[----:B------:R-:W-:Y:S02]  /*0260*/  IMAD.MOV.U32 R2, RZ, RZ, RZ ;  /* 0x000000ffff027224 */ /* 0x000fe400078e00ff */
[----:B------:R-:W-:Y:S01]  /*0270*/  IMAD R5, R0, UR4, R5 ;  /* 0x0000000400057c24 */ /* 0x000fe2000f8e0205 */
[----:B------:R-:W-:Y:S02]  /*0280*/  SEL R0, RZ, 0x1, P1 ;  /* 0x00000001ff007807 */ /* 0x000fe40000800000 */
[----:B-1----:R-:W-:Y:S02]  /*0290*/  IADD3 R9, PT, PT, RZ, -R3, RZ ;  /* 0x80000003ff097210 */ /* 0x002fe40007ffe0ff */
[----:B------:R-:W-:Y:S02]  /*02a0*/  ISETP.GE.U32.AND P0, PT, R5, UR4, PT ;  /* 0x0000000405007c0c */ /* 0x000fe4000bf06070 */
[----:B------:R-:W-:Y:S01]  /*02b0*/  IADD3 R6, PT, PT, R6, -R27, -R0 ;  /* 0x8000001b06067210 */ /* 0x000fe20007ffe800 */
[----:B------:R-:W-:-:S04]  /*02c0*/  IMAD R9, R9, UR7, RZ ;  /* 0x0000000709097c24 */ /* 0x000fc8000f8e02ff */
[----:B------:R-:W-:Y:S01]  /*02d0*/  IMAD.HI.U32 R3, R3, R9, R2 ;  /* 0x0000000903037227 */ /* 0x000fe200078e0002 */
[----:B------:R-:W-:-:S05]  /*02e0*/  MOV R2, 0x400 ;  /* 0x0000040000027802 */ /* 0x000fca0000000f00 */
[----:B------:R-:W-:Y:S01]  /*02f0*/  @P0 IADD3 R5, PT, PT, R5, -UR4, RZ ;  /* 0x8000000405050c10 */ /* 0x000fe2000fffe0ff */
[----:B------:R-:W-:-:S03]  /*0300*/  IMAD.HI.U32 R37, R3, R6, RZ ;  /* 0x0000000603257227 */ /* 0x000fc600078e00ff */
[----:B------:R-:W-:Y:S01]  /*0310*/  ISETP.GE.U32.AND P1, PT, R5, UR4, PT ;  /* 0x0000000405007c0c */ /* 0x000fe2000bf26070 */
[----:B------:R-:W-:Y:S02]  /*0320*/  IMAD.MOV R3, RZ, RZ, -R37 ;  /* 0x000000ffff037224 */ /* 0x000fe400078e0a25 */
[----:B------:R-:W-:Y:S02]  /*0330*/  @P0 VIADD R7, R7, 0x1 ;  /* 0x0000000107070836 */ /* 0x000fe40000000000 */
[----:B------:R-:W-:Y:S02]  /*0340*/  IMAD R6, R3, UR7, R6 ;  /* 0x0000000703067c24 */ /* 0x000fe4000f8e0206 */
[----:B------:R-:W-:-:S03]  /*0350*/  VIADD R3, R2, 0x880 ;  /* 0x0000088002037836 */ /* 0x000fc60000000000 */
[----:B------:R-:W-:Y:S02]  /*0360*/  ISETP.GE.U32.AND P0, PT, R6, UR7, PT ;  /* 0x0000000706007c0c */ /* 0x000fe4000bf06070 */
[----:B0-----:R-:W-:Y:S02]  /*0370*/  LEA R3, R8, R3, 0x18 ;  /* 0x0000000308037211 */ /* 0x001fe400078ec0ff */
[----:B------:R-:W-:Y:S02]  /*0380*/  @P1 IADD3 R7, PT, PT, R7, 0x1, RZ ;  /* 0x0000000107071810 */ /* 0x000fe40007ffe0ff */
[----:B------:R-:W-:Y:S02]  /*0390*/  @!P2 LOP3.LUT R7, RZ, UR4, RZ, 0x33, !PT ;  /* 0x00000004ff07ac12 */ /* 0x000fe4000f8e33ff */
[----:B------:R-:W-:-:S03]  /*03a0*/  ISETP.NE.U32.AND P1, PT, RZ, UR7, PT ;  /* 0x00000007ff007c0c */ /* 0x000fc6000bf25070 */
[----:B------:R-:W-:Y:S01]  /*03b0*/  IMAD.IADD R4, R4, 0x1, R7 ;  /* 0x0000000104047824 */ /* 0x000fe200078e0207 */
[----:B------:R-:W-:Y:S01]  /*03c0*/  LEA R7, R8, R2, 0x18 ;  /* 0x0000000208077211 */ /* 0x000fe200078ec0ff */
[----:B------:R-:W-:Y:S01]  /*03d0*/  @P0 VIADD R37, R37, 0x1 ;  /* 0x0000000125250836 */ /* 0x000fe20000000000 */
[----:B------:R-:W-:Y:S02]  /*03e0*/  @P0 IADD3 R6, PT, PT, R6, -UR7, RZ ;  /* 0x8000000706060c10 */ /* 0x000fe4000fffe0ff */
[----:B------:R-:W-:Y:S01]  /*03f0*/  LOP3.LUT R5, R4, 0x3, RZ, 0xc0, !PT ;  /* 0x0000000304057812 */ /* 0x000fe200078ec0ff */
[----:B------:R-:W-:Y:S01]  /*0400*/  IMAD R26, R26, 0x84, R7 ;  /* 0x000000841a1a7824 */ /* 0x000fe200078e0207 */
[----:B------:R-:W-:Y:S02]  /*0410*/  SHF.R.U32.HI R2, RZ, 0x2, R45 ;  /* 0x00000002ff027819 */ /* 0x000fe4000001162d */
[----:B------:R-:W-:Y:S02]  /*0420*/  ISETP.NE.AND P4, PT, R5, 0x3, PT ;  /* 0x000000030500780c */ /* 0x000fe40003f85270 */
[----:B------:R-:W-:Y:S01]  /*0430*/  ISETP.GE.U32.AND P3, PT, R6, UR7, PT ;  /* 0x0000000706007c0c */ /* 0x000fe2000bf66070 */
[----:B------:R-:W-:Y:S01]  /*0440*/  IMAD R25, R2, 0x84, R7 ;  /* 0x0000008402197824 */ /* 0x000fe200078e0207 */
[----:B---3--:R-:W-:-:S02]  /*0450*/  LEA.HI R5, R45, R36, RZ, 0x1d ;  /* 0x000000242d057211 */ /* 0x008fc400078fe8ff */
[C---:B------:R-:W-:Y:S02]  /*0460*/  LOP3.LUT R2, R28.reuse, 0x1c, RZ, 0xc0, !PT ;  /* 0x0000001c1c027812 */ /* 0x040fe400078ec0ff */
[----:B------:R-:W-:Y:S02]  /*0470*/  LOP3.LUT R6, R28, 0x7c, RZ, 0xc0, !PT ;  /* 0x0000007c1c067812 */ /* 0x000fe400078ec0ff */
[----:B------:R-:W-:Y:S02]  /*0480*/  LEA R2, R5, R2, 0x6 ;  /* 0x0000000205027211 */ /* 0x000fe400078e30ff */
[----:B------:R-:W-:Y:S01]  /*0490*/  ISETP.GE.U32.AND P2, PT, R4, 0x3, PT ;  /* 0x000000030400780c */ /* 0x000fe20003f46070 */
[----:B------:R-:W-:Y:S02]  /*04a0*/  IMAD.IADD R25, R25, 0x1, R6 ;  /* 0x0000000119197824 */ /* 0x000fe400078e0206 */
[----:B------:R0:W-:Y:S01]  /*04b0*/  STL [R1], R2 ;  /* 0x0000000201007387 */ /* 0x0001e20000100800 */
[----:B------:R-:W-:-:S02]  /*04c0*/  @P3 VIADD R37, R37, 0x1 ;  /* 0x0000000125253836 */ /* 0x000fc40000000000 */
[----:B0-----:R-:W-:Y:S01]  /*04d0*/  IMAD.MOV.U32 R2, RZ, RZ, R45 ;  /* 0x000000ffff027224 */ /* 0x001fe200078e002d */
[----:B--2---:R-:W-:Y:S06]  /*04e0*/  @!P4 BRA `(.L_x_32994) ;  /* 0x000000000038c947 */ /* 0x004fec0003800000 */
[----:B------:R-:W0:Y:S01]  /*04f0*/  S2R R7, SR_CgaCtaId ;  /* 0x0000000000077919 */ /* 0x000e220000008800 */
[----:B------:R-:W-:Y:S01]  /*0500*/  MOV R2, 0x400 ;  /* 0x0000040000027802 */ /* 0x000fe20000000f00 */
[----:B------:R-:W-:Y:S02]  /*0510*/  VIADD R4, R4, 0x1 ;  /* 0x0000000104047836 */ /* 0x000fe40000000000 */
[----:B------:R-:W-:Y:S01]  /*0520*/  IMAD.MOV.U32 R5, RZ, RZ, RZ ;  /* 0x000000ffff057224 */ /* 0x000fe200078e00ff */
[----:B------:R-:W-:Y:S02]  /*0530*/  IADD3 R2, PT, PT, R2, 0x980, RZ ;  /* 0x0000098002027810 */ /* 0x000fe40007ffe0ff */
[----:B------:R-:W-:Y:S02]  /*0540*/  LOP3.LUT R4, R4, 0x3, RZ, 0xc0, !PT ;  /* 0x0000000304047812 */ /* 0x000fe400078ec0ff */
[----:B0-----:R-:W-:Y:S02]  /*0550*/  LEA R7, R7, R2, 0x18 ;  /* 0x0000000207077211 */ /* 0x001fe400078ec0ff */
[----:B------:R-:W-:-:S07]  /*0560*/  MOV R2, R45 ;  /* 0x0000002d00027202 */ /* 0x000fce0000000f00 */
.L_x_32995:
[C---:B------:R-:W-:Y:S01]  /*0570*/  IMAD R6, R2.reuse, 0x4, R7 ;  /* 0x0000000402067824 */ /* 0x040fe200078e0207 */
[----:B------:R-:W-:Y:S01]  /*0580*/  IADD3 R2, PT, PT, R2, UR4, RZ ;  /* 0x0000000402027c10 */ /* 0x000fe2000fffe0ff */
[----:B------:R-:W-:-:S03]  /*0590*/  VIADD R5, R5, 0x1 ;  /* 0x0000000105057836 */ /* 0x000fc60000000000 */
[----:B------:R0:W-:Y:S02]  /*05a0*/  STS [R6], RZ ;  /* 0x000000ff06007388 */ /* 0x0001e40000000800 */
[----:B------:R-:W-:-:S13]  /*05b0*/  ISETP.NE.AND P0, PT, R5, R4, PT ;  /* 0x000000040500720c */ /* 0x000fda0003f05270 */
[----:B0-----:R-:W-:Y:S05]  /*05c0*/  @P0 BRA `(.L_x_32995) ;  /* 0xfffffffc00e80947 */ /* 0x001fea000383ffff */
.L_x_32994:
[----:B------:R-:W-:Y:S05]  /*05d0*/  BSYNC.RECONVERGENT B0 ;  /* 0x0000000000007941 */ /* 0x000fea0003800200 */
.L_x_32993:
[----:B------:R-:W-:Y:S04]  /*05e0*/  BSSY.RECONVERGENT B0, `(.L_x_32996) ;  /* 0x0000010000007945 */ /* 0x000fe80003800200 */
[----:B------:R-:W-:Y:S05]  /*05f0*/  @!P2 BRA `(.L_x_32997) ;  /* 0x000000000038a947 */ /* 0x000fea0003800000 */
[----:B------:R-:W0:Y:S01]  /*0600*/  S2R R5, SR_CgaCtaId ;  /* 0x0000000000057919 */ /* 0x000e220000008800 */
[----:B------:R-:W-:-:S05]  /*0610*/  MOV R4, 0x400 ;  /* 0x0000040000047802 */ /* 0x000fca0000000f00 */
[----:B------:R-:W-:-:S05]  /*0620*/  VIADD R4, R4, 0x980 ;  /* 0x0000098004047836 */ /* 0x000fca0000000000 */
[----:B0-----:R-:W-:-:S07]  /*0630*/  LEA R7, R5, R4, 0x18 ;  /* 0x0000000405077211 */ /* 0x001fce00078ec0ff */
.L_x_32998:
        /* <DEDUP_REMOVED lines=10> */
.L_x_32997:
[----:B------:R-:W-:Y:S05]  /*06e0*/  BSYNC.RECONVERGENT B0 ;  /* 0x0000000000007941 */ /* 0x000fea0003800200 */
.L_x_32996:
[----:B------:R-:W-:Y:S01]  /*06f0*/  SHF.R.U32.HI R44, RZ, 0x1, R45 ;  /* 0x00000001ff2c7819 */ /* 0x000fe2000001162d */
[----:B------:R-:W-:Y:S01]  /*0700*/  IMAD R38, R28, 0x4, R3 ;  /* 0x000000041c267824 */ /* 0x000fe200078e0203 */
[----:B------:R-:W-:Y:S01]  /*0710*/  @!P1 LOP3.LUT R37, RZ, UR7, RZ, 0x33, !PT ;  /* 0x00000007ff259c12 */ /* 0x000fe2000f8e33ff */
[----:B------:R-:W1:Y:S01]  /*0720*/  LDCU UR7, c[0x0][0x388] ;  /* 0x00007100ff0777ac */ /* 0x000e620008000800 */
[----:B------:R-:W-:Y:S01]  /*0730*/  LOP3.LUT R2, R45, 0x1, RZ, 0xc0, !PT ;  /* 0x000000012d027812 */ /* 0x000fe200078ec0ff */
[----:B------:R-:W-:Y:S01]  /*0740*/  IMAD.MOV.U32 R24, RZ, RZ, RZ ;  /* 0x000000ffff187224 */ /* 0x000fe200078e00ff */
[----:B------:R-:W-:Y:S01]  /*0750*/  LOP3.LUT R44, R44, 0x1, RZ, 0xc0, !PT ;  /* 0x000000012c2c7812 */ /* 0x000fe200078ec0ff */
[----:B------:R-:W-:Y:S01]  /*0760*/  USHF.L.U32 UR4, UR6, 0x7, URZ ;  /* 0x0000000706047899 */ /* 0x000fe200080006ff */
[----:B------:R-:W-:Y:S01]  /*0770*/  IADD3 R37, PT, PT, R0, R37, RZ ;  /* 0x0000002500257210 */ /* 0x000fe20007ffe0ff */
[----:B------:R-:W-:Y:S01]  /*0780*/  IMAD.SHL.U32 R9, R2, 0x10, RZ ;  /* 0x0000001002097824 */ /* 0x000fe200078e00ff */
[----:B------:R-:W-:Y:S01]  /*0790*/  PLOP3.LUT P0, PT, PT, PT, PT, 0x80, 0x8 ;  /* 0x000000000008781c */ /* 0x000fe20003f0f070 */
[C---:B------:R-:W-:Y:S01]  /*07a0*/  VIADD R0, R44.reuse, 0xffffffff ;  /* 0xffffffff2c007836 */ /* 0x040fe20000000000 */
[----:B------:R-:W2:Y:S02]  /*07b0*/  LDCU.64 UR10, c[0x0][0x358] ;  /* 0x00006b00ff0a77ac */ /* 0x000ea40008000a00 */
[----:B0-----:R-:W-:-:S02]  /*07c0*/  LEA R5, R44, R9, 0x5 ;  /* 0x000000092c057211 */ /* 0x001fc400078e28ff */
[----:B------:R-:W-:Y:S02]  /*07d0*/  LOP3.LUT R2, R0, 0xf, RZ, 0xc0, !PT ;  /* 0x0000000f00027812 */ /* 0x000fe400078ec0ff */
[C---:B------:R-:W-:Y:S01]  /*07e0*/  LOP3.LUT R6, R5.reuse, R44, RZ, 0xfc, !PT ;  /* 0x0000002c05067212 */ /* 0x040fe200078efcff */
[----:B------:R-:W-:Y:S01]  /*07f0*/  IMAD R7, R44, -0x1f, R5 ;  /* 0xffffffe12c077824 */ /* 0x000fe200078e0205 */
[C---:B------:R-:W-:Y:S01]  /*0800*/  LOP3.LUT R4, R5.reuse, R2, RZ, 0xfc, !PT ;  /* 0x0000000205047212 */ /* 0x040fe200078efcff */
[----:B-1----:R-:W-:Y:S01]  /*0810*/  UIMAD UR4, UR5, UR7, UR4 ;  /* 0x00000007050472a4 */ /* 0x002fe2000f8e0204 */
[----:B------:R-:W-:Y:S01]  /*0820*/  LOP3.LUT R0, R5, 0x8, R44, 0xfe, !PT ;  /* 0x0000000805007812 */ /* 0x000fe200078efe2c */
[--C-:B------:R-:W-:Y:S02]  /*0830*/  IMAD R6, R6, 0x4, R3.reuse ;  /* 0x0000000406067824 */ /* 0x100fe400078e0203 */
[----:B------:R-:W-:Y:S01]  /*0840*/  IMAD R4, R4, 0x4, R3 ;  /* 0x0000000404047824 */ /* 0x000fe200078e0203 */
[----:B------:R-:W-:-:S02]  /*0850*/  LEA R5, R0, R3, 0x2 ;  /* 0x0000000300057211 */ /* 0x000fc400078e10ff */
[C---:B------:R-:W-:Y:S02]  /*0860*/  LOP3.LUT R3, R9.reuse, R2, RZ, 0xfc, !PT ;  /* 0x0000000209037212 */ /* 0x040fe400078efcff */
[----:B------:R-:W-:Y:S02]  /*0870*/  LOP3.LUT R2, R9, 0x8, R44, 0xfe, !PT ;  /* 0x0000000809027812 */ /* 0x000fe400078efe2c */
[----:B--2---:R-:W-:-:S07]  /*0880*/  IADD3 R0, PT, PT, R7, 0xa, RZ ;  /* 0x0000000a07007810 */ /* 0x004fce0007ffe0ff */
.L_x_33008:
[----:B------:R-:W-:Y:S01]  /*0890*/  ISETP.GT.U32.AND P2, PT, R45, 0xf, PT ;  /* 0x0000000f2d00780c */ /* 0x000fe20003f44070 */
[----:B------:R-:W-:Y:S01]  /*08a0*/  BSSY.RECONVERGENT B0, `(.L_x_32999) ;  /* 0x000005e000007945 */ /* 0x000fe20003800200 */
[----:B------:R-:W-:-:S11]  /*08b0*/  PLOP3.LUT P1, PT, P0, PT, PT, 0x80, 0x8 ;  /* 0x000000000008781c */ /* 0x000fd6000072f070 */
[----:B01----:R-:W-:Y:S05]  /*08c0*/  @P2 BRA `(.L_x_33000) ;  /* 0x00000004006c2947 */ /* 0x003fea0003800000 */
[C---:B------:R-:W-:Y:S01]  /*08d0*/  LOP3.LUT R14, R37.reuse, 0x3, RZ, 0xc0, !PT ;  /* 0x00000003250e7812 */ /* 0x040fe200078ec0ff */
[----:B------:R-:W-:Y:S01]  /*08e0*/  BSSY.RECONVERGENT B1, `(.L_x_33001) ;  /* 0x0000025000017945 */ /* 0x000fe20003800200 */
[----:B------:R-:W-:Y:S01]  /*08f0*/  ISETP.GE.U32.AND P2, PT, R37, 0x3, PT ;  /* 0x000000032500780c */ /* 0x000fe20003f46070 */
[----:B------:R-:W-:Y:S01]  /*0900*/  VIADD R0, R24, UR4 ;  /* 0x0000000418007c36 */ /* 0x000fe20008000000 */
[----:B------:R-:W-:Y:S01]  /*0910*/  ISETP.NE.AND P0, PT, R14, 0x3, PT ;  /* 0x000000030e00780c */ /* 0x000fe20003f05270 */
[----:B------:R-:W-:-:S12]  /*0920*/  IMAD.MOV.U32 R29, RZ, RZ, R28 ;  /* 0x000000ffff1d7224 */ /* 0x000fd800078e001c */
[----:B------:R-:W-:Y:S05]  /*0930*/  @!P0 BRA `(.L_x_33002) ;  /* 0x00000000007c8947 */ /* 0x000fea0003800000 */
[----:B------:R-:W2:Y:S01]  /*0940*/  LDL R8, [R1] ;  /* 0x0000000001087983 */ /* 0x000ea20000100800 */
[----:B------:R-:W0:Y:S01]  /*0950*/  LDC.64 R12, c[0x0][0x390] ;  /* 0x0000e400ff0c7b82 */ /* 0x000e220000000a00 */
[----:B--2---:R-:W-:-:S05]  /*0960*/  IADD3 R9, PT, PT, R8, R0, RZ ;  /* 0x0000000008097210 */ /* 0x004fca0007ffe0ff */
[----:B0-----:R-:W-:-:S06]  /*0970*/  IMAD.WIDE R8, R9, 0x4, R12 ;  /* 0x0000000409087825 */ /* 0x001fcc00078e020c */
[----:B------:R-:W2:Y:S01]  /*0980*/  LDG.E.128 R8, desc[UR10][R8.64] ;  /* 0x0000000a08087981 */ /* 0x000ea2000c1e1d00 */
[----:B------:R-:W-:Y:S01]  /*0990*/  ISETP.NE.AND P0, PT, R14, RZ, PT ;  /* 0x000000ff0e00720c */ /* 0x000fe20003f05270 */
[----:B------:R-:W-:Y:S02]  /*09a0*/  IMAD.MOV.U32 R29, RZ, RZ, R27 ;  /* 0x000000ffff1d7224 */ /* 0x000fe400078e001b */
[----:B--2---:R0:W-:Y:S10]  /*09b0*/  STS.128 [R38], R8 ;  /* 0x0000000826007388 */ /* 0x0041f40000000c00 */
[----:B------:R-:W-:Y:S05]  /*09c0*/  @!P0 BRA `(.L_x_33002) ;  /* 0x0000000000588947 */ /* 0x000fea0003800000 */
[----:B------:R-:W1:Y:S01]  /*09d0*/  LDC R17, c[0x0][0x360] ;  /* 0x0000d800ff117b82 */ /* 0x000e620000000800 */
[----:B------:R-:W-:Y:S02]  /*09e0*/  ISETP.NE.AND P0, PT, R14, 0x1, PT ;  /* 0x000000010e00780c */ /* 0x000fe40003f05270 */
[C---:B0-----:R-:W-:Y:S02]  /*09f0*/  LEA.HI R8, R27.reuse, R36, RZ, 0x1b ;  /* 0x000000241b087211 */ /* 0x041fe400078fd8ff */
[----:B------:R-:W-:-:S03]  /*0a00*/  LOP3.LUT R9, R27, 0x1c, RZ, 0xc0, !PT ;  /* 0x0000001c1b097812 */ /* 0x000fc600078ec0ff */
[----:B------:R-:W0:Y:S02]  /*0a10*/  LDC R16, c[0x0][0x360] ;  /* 0x0000d800ff107b82 */ /* 0x000e240000000800 */
[----:B------:R-:W-:-:S05]  /*0a20*/  IMAD R9, R8, 0x40, R9 ;  /* 0x0000004008097824 */ /* 0x000fca00078e0209 */
[----:B------:R-:W-:-:S05]  /*0a30*/  IADD3 R9, PT, PT, R9, R0, RZ ;  /* 0x0000000009097210 */ /* 0x000fca0007ffe0ff */
[----:B------:R-:W-:-:S04]  /*0a40*/  IMAD.WIDE R8, R9, 0x4, R12 ;  /* 0x0000000409087825 */ /* 0x000fc800078e020c */
[----:B0-----:R-:W-:-:S05]  /*0a50*/  IMAD.SHL.U32 R16, R16, 0x4, RZ ;  /* 0x0000000410107824 */ /* 0x001fca00078e00ff */
[----:B------:R-:W-:-:S04]  /*0a60*/  IADD3 R29, PT, PT, R27, R16, RZ ;  /* 0x000000101b1d7210 */ /* 0x000fc80007ffe0ff */
[C---:B------:R-:W-:Y:S02]  /*0a70*/  LEA.HI R10, R29.reuse, R36, RZ, 0x1b ;  /* 0x000000241d0a7211 */ /* 0x040fe400078fd8ff */
[----:B------:R-:W-:-:S05]  /*0a80*/  LOP3.LUT R11, R29, 0x1c, RZ, 0xc0, !PT ;  /* 0x0000001c1d0b7812 */ /* 0x000fca00078ec0ff */
[----:B------:R-:W-:-:S04]  /*0a90*/  IMAD R11, R10, 0x40, R11 ;  /* 0x000000400a0b7824 */ /* 0x000fc800078e020b */
[----:B------:R-:W-:-:S04]  /*0aa0*/  @P0 IMAD.IADD R11, R11, 0x1, R0 ;  /* 0x000000010b0b0824 */ /* 0x000fc800078e0200 */
[----:B------:R-:W-:Y:S02]  /*0ab0*/  @P0 IMAD.WIDE R12, R11, 0x4, R12 ;  /* 0x000000040b0c0825 */ /* 0x000fe400078e020c */
[----:B------:R-:W2:Y:S04]  /*0ac0*/  LDG.E.128 R8, desc[UR10][R8.64] ;  /* 0x0000000a08087981 */ /* 0x000ea8000c1e1d00 */
[----:B------:R-:W3:Y:S01]  /*0ad0*/  @P0 LDG.E.128 R12, desc[UR10][R12.64] ;  /* 0x0000000a0c0c0981 */ /* 0x000ee2000c1e1d00 */
[----:B-1----:R-:W-:Y:S02]  /*0ae0*/  IMAD R18, R17, 0x10, R38 ;  /* 0x0000001011127824 */ /* 0x002fe400078e0226 */
[----:B------:R-:W-:-:S03]  /*0af0*/  @P0 IMAD.IADD R29, R29, 0x1, R16 ;  /* 0x000000011d1d0824 */ /* 0x000fc600078e0210 */
[----:B------:R-:W-:Y:S01]  /*0b00*/  @P0 LEA R17, R17, R18, 0x4 ;  /* 0x0000001211110211 */ /* 0x000fe200078e20ff */
[----:B--2---:R1:W-:Y:S04]  /*0b10*/  STS.128 [R18], R8 ;  /* 0x0000000812007388 */ /* 0x0043e80000000c00 */
[----:B---3--:R1:W-:Y:S02]  /*0b20*/  @P0 STS.128 [R17], R12 ;  /* 0x0000000c11000388 */ /* 0x0083e40000000c00 */
.L_x_33002:
[----:B------:R-:W-:Y:S05]  /*0b30*/  BSYNC.RECONVERGENT B1 ;  /* 0x0000000000017941 */ /* 0x000fea0003800200 */
.L_x_33001:
[----:B------:R-:W-:Y:S05]  /*0b40*/  @!P2 BRA `(.L_x_33000) ;  /* 0x0000000000cca947 */ /* 0x000fea0003800000 */
[----:B------:R-:W2:Y:S01]  /*0b50*/  S2UR UR8, SR_CgaCtaId ;  /* 0x00000000000879c3 */ /* 0x000ea20000008800 */
[----:B------:R-:W-:Y:S02]  /*0b60*/  UMOV UR7, 0x400 ;  /* 0x0000040000077882 */ /* 0x000fe40000000000 */
[----:B------:R-:W-:-:S05]  /*0b70*/  UIADD3 UR7, UPT, UPT, UR7, 0x880, URZ ;  /* 0x0000088007077890 */ /* 0x000fca000fffe0ff */
[----:B------:R-:W3:Y:S08]  /*0b80*/  LDC R31, c[0x0][0x360] ;  /* 0x0000d800ff1f7b82 */ /* 0x000ef00000000800 */
[----:B------:R-:W4:Y:S01]  /*0b90*/  LDC R30, c[0x0][0x360] ;  /* 0x0000d800ff1e7b82 */ /* 0x000f220000000800 */
[----:B--2---:R-:W-:-:S06]  /*0ba0*/  ULEA UR7, UR8, UR7, 0x18 ;  /* 0x0000000708077291 */ /* 0x004fcc000f8ec0ff */
[----:B------:R-:W-:Y:S01]  /*0bb0*/  LEA R35, R29, UR7, 0x2 ;  /* 0x000000071d237c11 */ /* 0x000fe2000f8e10ff */
[----:B---3--:R-:W-:-:S04]  /*0bc0*/  IMAD.SHL.U32 R31, R31, 0x4, RZ ;  /* 0x000000041f1f7824 */ /* 0x008fc800078e00ff */
[----:B------:R-:W-:Y:S02]  /*0bd0*/  IMAD.IADD R34, R29, 0x1, R31 ;  /* 0x000000011d227824 */ /* 0x000fe400078e021f */
[C---:B----4-:R-:W-:Y:S01]  /*0be0*/  IMAD R32, R30.reuse, 0xc, R29 ;  /* 0x0000000c1e207824 */ /* 0x050fe200078e021d */
[----:B------:R-:W-:-:S07]  /*0bf0*/  LEA R33, R30, R29, 0x3 ;  /* 0x0000001d1e217211 */ /* 0x000fce00078e18ff */
.L_x_33003:
[----:B--2---:R-:W2:Y:S01]  /*0c00*/  LDC.64 R20, c[0x0][0x390] ;  /* 0x0000e400ff147b82 */ /* 0x004ea20000000a00 */
[----:B01----:R-:W-:Y:S02]  /*0c10*/  LOP3.LUT R9, R29, 0x1c, RZ, 0xc0, !PT ;  /* 0x0000001c1d097812 */ /* 0x003fe400078ec0ff */
[----:B------:R-:W-:Y:S02]  /*0c20*/  LOP3.LUT R11, R34, 0x1c, RZ, 0xc0, !PT ;  /* 0x0000001c220b7812 */ /* 0x000fe400078ec0ff */
[----:B------:R-:W-:Y:S01]  /*0c30*/  LOP3.LUT R15, R32, 0x1c, RZ, 0xc0, !PT ;  /* 0x0000001c200f7812 */ /* 0x000fe200078ec0ff */
[C---:B------:R-:W-:Y:S01]  /*0c40*/  IMAD.IADD R9, R0.reuse, 0x1, R9 ;  /* 0x0000000100097824 */ /* 0x040fe200078e0209 */
[----:B------:R-:W-:Y:S02]  /*0c50*/  LOP3.LUT R13, R33, 0x1c, RZ, 0xc0, !PT ;  /* 0x0000001c210d7812 */ /* 0x000fe400078ec0ff */
[-C--:B------:R-:W-:Y:S01]  /*0c60*/  LEA.HI R8, R29, R36.reuse, RZ, 0x1b ;  /* 0x000000241d087211 */ /* 0x080fe200078fd8ff */
[----:B------:R-:W-:Y:S01]  /*0c70*/  IMAD.IADD R15, R0, 0x1, R15 ;  /* 0x00000001000f7824 */ /* 0x000fe200078e020f */
[----:B------:R-:W-:Y:S01]  /*0c80*/  LEA.HI R10, R34, R36, RZ, 0x1b ;  /* 0x00000024220a7211 */ /* 0x000fe200078fd8ff */
[C---:B------:R-:W-:Y:S01]  /*0c90*/  IMAD.IADD R13, R0.reuse, 0x1, R13 ;  /* 0x00000001000d7824 */ /* 0x040fe200078e020d */
[----:B------:R-:W-:-:S02]  /*0ca0*/  IADD3 R11, PT, PT, R0, R11, RZ ;  /* 0x0000000b000b7210 */ /* 0x000fc40007ffe0ff */
[-C--:B------:R-:W-:Y:S02]  /*0cb0*/  LEA.HI R12, R33, R36.reuse, RZ, 0x1b ;  /* 0x00000024210c7211 */ /* 0x080fe400078fd8ff */
[----:B------:R-:W-:Y:S01]  /*0cc0*/  LEA.HI R14, R32, R36, RZ, 0x1b ;  /* 0x00000024200e7211 */ /* 0x000fe200078fd8ff */
[----:B------:R-:W-:Y:S01]  /*0cd0*/  IMAD R11, R10, 0x40, R11 ;  /* 0x000000400a0b7824 */ /* 0x000fe200078e020b */
[----:B------:R-:W-:Y:S01]  /*0ce0*/  LEA R9, R8, R9, 0x6 ;  /* 0x0000000908097211 */ /* 0x000fe200078e30ff */
[----:B------:R-:W-:Y:S01]  /*0cf0*/  IMAD R17, R12, 0x40, R13 ;  /* 0x000000400c117824 */ /* 0x000fe200078e020d */
[----:B------:R-:W-:-:S03]  /*0d00*/  LEA R15, R14, R15, 0x6 ;  /* 0x0000000f0e0f7211 */ /* 0x000fc600078e30ff */
[----:B--2---:R-:W-:-:S04]  /*0d10*/  IMAD.WIDE R8, R9, 0x4, R20 ;  /* 0x0000000409087825 */ /* 0x004fc800078e0214 */
[--C-:B------:R-:W-:Y:S02]  /*0d20*/  IMAD.WIDE R12, R11, 0x4, R20.reuse ;  /* 0x000000040b0c7825 */ /* 0x100fe400078e0214 */
[----:B------:R-:W2:Y:S02]  /*0d30*/  LDG.E.128 R8, desc[UR10][R8.64] ;  /* 0x0000000a08087981 */ /* 0x000ea4000c1e1d00 */
[----:B------:R-:W-:-:S04]  /*0d40*/  IMAD.WIDE R16, R17, 0x4, R20 ;  /* 0x0000000411107825 */ /* 0x000fc800078e0214 */
[----:B------:R-:W-:Y:S02]  /*0d50*/  IMAD.WIDE R20, R15, 0x4, R20 ;  /* 0x000000040f147825 */ /* 0x000fe400078e0214 */
[----:B------:R-:W3:Y:S04]  /*0d60*/  LDG.E.128 R12, desc[UR10][R12.64] ;  /* 0x0000000a0c0c7981 */ /* 0x000ee8000c1e1d00 */
        /* <DEDUP_REMOVED lines=17> */
.L_x_33000:
[----:B------:R-:W-:Y:S05]  /*0e80*/  BSYNC.RECONVERGENT B0 ;  /* 0x0000000000007941 */ /* 0x000fea0003800200 */
.L_x_32999:
[----:B------:R-:W-:Y:S02]  /*0e90*/  IMAD R32, R36, 0x40, R24 ;  /* 0x0000004024207824 */ /* 0x000fe400078e0218 */
[----:B------:R-:W-:-:S07]  /*0ea0*/  IMAD.MOV.U32 R31, RZ, RZ, RZ ;  /* 0x000000ffff1f7224 */ /* 0x000fce00078e00ff */
.L_x_33007:
[----:B------:R-:W-:Y:S02]  /*0eb0*/  LOP3.LUT R0, R45, 0xf, RZ, 0xc0, !PT ;  /* 0x0000000f2d007812 */ /* 0x000fe400078ec0ff */
[----:B01----:R-:W-:-:S03]  /*0ec0*/  SHF.R.U32.HI R8, RZ, 0x4, R45 ;  /* 0x00000004ff087819 */ /* 0x003fc6000001162d */
[----:B--2---:R-:W-:Y:S01]  /*0ed0*/  IMAD.IADD R15, R0, 0x1, R31 ;  /* 0x00000001000f7824 */ /* 0x004fe200078e021f */
[----:B------:R-:W-:-:S07]  /*0ee0*/  MOV R11, R8 ;  /* 0x00000008000b7202 */ /* 0x000fce0000000f00 */
.L_x_33004:
        /* <DEDUP_REMOVED lines=17> */
[----:B------:R-:W-:Y:S01]  /*1000*/  LOP3.LUT R10, R45, 0x1, RZ, 0xc0, !PT ;  /* 0x000000012d0a7812 */ /* 0x000fe200078ec0ff */
[C---:B------:R-:W-:Y:S01]  /*1010*/  VIADD R12, R7.reuse, 0x6 ;  /* 0x00000006070c7836 */ /* 0x040fe20000000000 */
[----:B------:R1:W3:Y:S01]  /*1020*/  LDS R29, [R6+0x38] ;  /* 0x00003800061d7984 */ /* 0x0002e20000000800 */
[C---:B------:R-:W-:Y:S01]  /*1030*/  IADD3 R42, PT, PT, R7.reuse, 0x1, RZ ;  /* 0x00000001072a7810 */ /* 0x040fe20007ffe0ff */
[C---:B------:R-:W-:Y:S01]  /*1040*/  VIADD R35, R7.reuse, 0x3 ;  /* 0x0000000307237836 */ /* 0x040fe20000000000 */
[----:B------:R-:W-:Y:S01]  /*1050*/  ISETP.NE.AND P0, PT, R10, RZ, PT ;  /* 0x000000ff0a00720c */ /* 0x000fe20003f05270 */
[----:B------:R1:W4:Y:S01]  /*1060*/  LDS R24, [R6+0x34] ;  /* 0x0000340006187984 */ /* 0x0003220000000800 */
[C---:B------:R-:W-:Y:S01]  /*1070*/  VIADD R34, R7.reuse, 0x4 ;  /* 0x0000000407227836 */ /* 0x040fe20000000000 */
[C---:B------:R-:W-:Y:S01]  /*1080*/  IADD3 R11, PT, PT, R7.reuse, 0x5, RZ ;  /* 0x00000005070b7810 */ /* 0x040fe20007ffe0ff */
[----:B------:R-:W-:Y:S01]  /*1090*/  VIADD R33, R7, 0x2 ;  /* 0x0000000207217836 */ /* 0x000fe20000000000 */
[----:B------:R1:W0:Y:S04]  /*10a0*/  LDS R23, [R6+0x30] ;  /* 0x0000300006177984 */ /* 0x0002280000000800 */
[----:B------:R1:W1:Y:S04]  /*10b0*/  LDS R22, [R6+0x2c] ;  /* 0x00002c0006167984 */ /* 0x0002680000000800 */
[----:B------:R0:W1:Y:S04]  /*10c0*/  LDS R21, [R6+0x28] ;  /* 0x0000280006157984 */ /* 0x0000680000000800 */
[----:B------:R0:W1:Y:S04]  /*10d0*/  LDS R20, [R6+0x24] ;  /* 0x0000240006147984 */ /* 0x0000680000000800 */
[----:B------:R0:W1:Y:S04]  /*10e0*/  LDS R19, [R5] ;  /* 0x0000000005137984 */ /* 0x0000680000000800 */
[----:B------:R0:W1:Y:S04]  /*10f0*/  LDS R18, [R6+0x1c] ;  /* 0x00001c0006127984 */ /* 0x0000680000000800 */
[----:B------:R0:W1:Y:S04]  /*1100*/  LDS R17, [R6+0x18] ;  /* 0x0000180006117984 */ /* 0x0000680000000800 */
[----:B------:R0:W1:Y:S04]  /*1110*/  LDS R16, [R6+0x14] ;  /* 0x0000140006107984 */ /* 0x0000680000000800 */
[----:B------:R0:W1:Y:S04]  /*1120*/  LDS R15, [R6+0x10] ;  /* 0x00001000060f7984 */ /* 0x0000680000000800 */
[----:B------:R1:W1:Y:S04]  /*1130*/  LDS R14, [R6+0xc] ;  /* 0x00000c00060e7984 */ /* 0x0002680000000800 */
[----:B0-----:R0:W0:Y:S04]  /*1140*/  LDS R13, [R6+0x8] ;  /* 0x00000800060d7984 */ /* 0x0010280000000800 */
[----:B------:R0:W0:Y:S04]  /*1150*/  LDS R40, [R6+0x4] ;  /* 0x0000040006287984 */ /* 0x0000280000000800 */
[----:B------:R0:W0:Y:S04]  /*1160*/  LDS R41, [R6] ;  /* 0x0000000006297984 */ /* 0x0000280000000800 */
[----:B------:R0:W0:Y:S01]  /*1170*/  LDS R39, [R25] ;  /* 0x0000000019277984 */ /* 0x0000220000000800 */
[----:B--234-:R-:W-:Y:S05]  /*1180*/  BRA.DIV UR7, `(.L_x_33006) ;  /* 0x0000000a07887947 */ /* 0x01cfea000b800000 */
[----:B0-----:R-:W0:Y:S01]  /*1190*/  SHFL.IDX PT, R43, R39, R7, 0x1f ;  /* 0x00001f07272b7589 */ /* 0x001e2200000e0000 */
[C---:B------:R-:W-:Y:S02]  /*11a0*/  VIADD R10, R7.reuse, 0x7 ;  /* 0x00000007070a7836 */ /* 0x040fe40000000000 */
[----:B------:R-:W-:Y:S01]  /*11b0*/  VIADD R8, R7, 0xa ;  /* 0x0000000a07087836 */ /* 0x000fe20000000000 */
[----:B------:R-:W2:Y:S04]  /*11c0*/  SHFL.IDX PT, R42, R39, R42, 0x1f ;  /* 0x00001f2a272a7589 */ /* 0x000ea800000e0000 */
[----:B------:R-:W3:Y:S04]  /*11d0*/  SHFL.IDX PT, R33, R39, R33, 0x1f ;  /* 0x00001f2127217589 */ /* 0x000ee800000e0000 */
[----:B------:R-:W1:Y:S04]  /*11e0*/  SHFL.IDX PT, R35, R39, R35, 0x1f ;  /* 0x00001f2327237589 */ /* 0x000e6800000e0000 */
[----:B------:R-:W4:Y:S04]  /*11f0*/  SHFL.IDX PT, R34, R39, R34, 0x1f ;  /* 0x00001f2227227589 */ /* 0x000f2800000e0000 */
[----:B------:R-:W5:Y:S01]  /*1200*/  SHFL.IDX PT, R11, R39, R11, 0x1f ;  /* 0x00001f0b270b7589 */ /* 0x000f6200000e0000 */
[----:B0-----:R-:W-:-:S03]  /*1210*/  IMAD R41, R41, R43, RZ ;  /* 0x0000002b29297224 */ /* 0x001fc600078e02ff */
[----:B------:R-:W0:Y:S01]  /*1220*/  SHFL.IDX PT, R12, R39, R12, 0x1f ;  /* 0x00001f0c270c7589 */ /* 0x000e2200000e0000 */
[----:B--2---:R-:W-:-:S03]  /*1230*/  IMAD R40, R40, R42, R41 ;  /* 0x0000002a28287224 */ /* 0x004fc600078e0229 */
[----:B------:R-:W-:Y:S01]  /*1240*/  SHFL.IDX PT, R43, R39, R3, 0x1f ;  /* 0x00001f03272b7589 */ /* 0x000fe200000e0000 */
[----:B---3--:R-:W-:-:S03]  /*1250*/  IMAD R13, R13, R33, R40 ;  /* 0x000000210d0d7224 */ /* 0x008fc600078e0228 */
[----:B------:R2:W3:Y:S01]  /*1260*/  SHFL.IDX PT, R41, R39, R10, 0x1f ;  /* 0x00001f0a27297589 */ /* 0x0004e200000e0000 */
[----:B-1----:R-:W-:-:S03]  /*1270*/  IMAD R13, R14, R35, R13 ;  /* 0x000000230e0d7224 */ /* 0x002fc600078e020d */
[----:B------:R-:W1:Y:S01]  /*1280*/  SHFL.IDX PT, R33, R39, R2, 0x1f ;  /* 0x00001f0227217589 */ /* 0x000e6200000e0000 */
[----:B----4-:R-:W-:Y:S02]  /*1290*/  IMAD R13, R15, R34, R13 ;  /* 0x000000220f0d7224 */ /* 0x010fe400078e020d */
[C---:B------:R-:W-:Y:S01]  /*12a0*/  VIADD R15, R7.reuse, 0xb ;  /* 0x0000000b070f7836 */ /* 0x040fe20000000000 */
[C---:B--2---:R-:W-:Y:S01]  /*12b0*/  IADD3 R10, PT, PT, R7.reuse, 0x9, RZ ;  /* 0x00000009070a7810 */ /* 0x044fe20007ffe0ff */
[----:B------:R-:W-:Y:S01]  /*12c0*/  SHFL.IDX PT, R34, R39, R8, 0x1f ;  /* 0x00001f0827227589 */ /* 0x000fe200000e0000 */
[----:B-----5:R-:W-:Y:S01]  /*12d0*/  IMAD R13, R16, R11, R13 ;  /* 0x0000000b100d7224 */ /* 0x020fe200078e020d */
[C---:B------:R-:W-:Y:S01]  /*12e0*/  IADD3 R11, PT, PT, R7.reuse, 0xc, RZ ;  /* 0x0000000c070b7810 */ /* 0x040fe20007ffe0ff */
[----:B------:R-:W-:Y:S01]  /*12f0*/  VIADD R16, R7, 0xd ;  /* 0x0000000d07107836 */ /* 0x000fe20000000000 */
[----:B------:R-:W2:Y:S01]  /*1300*/  SHFL.IDX PT, R14, R39, R10, 0x1f ;  /* 0x00001f0a270e7589 */ /* 0x000ea200000e0000 */
[----:B0-----:R-:W-:-:S03]  /*1310*/  IMAD R12, R17, R12, R13 ;  /* 0x0000000c110c7224 */ /* 0x001fc600078e020d */
[----:B------:R-:W0:Y:S04]  /*1320*/  SHFL.IDX PT, R15, R39, R15, 0x1f ;  /* 0x00001f0f270f7589 */ /* 0x000e2800000e0000 */
[----:B------:R-:W4:Y:S01]  /*1330*/  SHFL.IDX PT, R40, R39, R11, 0x1f ;  /* 0x00001f0b27287589 */ /* 0x000f2200000e0000 */
[----:B---3--:R-:W-:Y:S02]  /*1340*/  IMAD R12, R18, R41, R12 ;  /* 0x00000029120c7224 */ /* 0x008fe400078e020c */
[----:B------:R-:W-:Y:S01]  /*1350*/  VIADD R18, R7, 0xe ;  /* 0x0000000e07127836 */ /* 0x000fe20000000000 */
[----:B------:R-:W3:Y:S01]  /*1360*/  SHFL.IDX PT, R13, R39, R16, 0x1f ;  /* 0x00001f10270d7589 */ /* 0x000ee200000e0000 */
[----:B-1----:R-:W-:-:S04]  /*1370*/  IMAD R19, R19, R33, R12 ;  /* 0x0000002113137224 */ /* 0x002fc800078e020c */
[----:B------:R-:W1:Y:S01]  /*1380*/  SHFL.IDX PT, R18, R39, R18, 0x1f ;  /* 0x00001f1227127589 */ /* 0x000e6200000e0000 */
[----:B--2---:R-:W-:-:S04]  /*1390*/  IMAD R14, R20, R14, R19 ;  /* 0x0000000e140e7224 */ /* 0x004fc800078e0213 */
[----:B------:R-:W-:-:S04]  /*13a0*/  IMAD R14, R21, R34, R14 ;  /* 0x00000022150e7224 */ /* 0x000fc800078e020e */
[----:B0-----:R-:W-:-:S04]  /*13b0*/  IMAD R14, R22, R15, R14 ;  /* 0x0000000f160e7224 */ /* 0x001fc800078e020e */
[----:B----4-:R-:W-:-:S04]  /*13c0*/  IMAD R14, R23, R40, R14 ;  /* 0x00000028170e7224 */ /* 0x010fc800078e020e */
[----:B---3--:R-:W-:-:S04]  /*13d0*/  IMAD R13, R24, R13, R14 ;  /* 0x0000000d180d7224 */ /* 0x008fc800078e020e */
[----:B-1----:R-:W-:-:S07]  /*13e0*/  IMAD R13, R29, R18, R13 ;  /* 0x000000121d0d7224 */ /* 0x002fce00078e020d */
.L_x_33029:
[----:B------:R-:W0:Y:S01]  /*13f0*/  @!P0 S2R R11, SR_CgaCtaId ;  /* 0x00000000000b8919 */ /* 0x000e220000008800 */
[----:B------:R-:W-:Y:S01]  /*1400*/  SHF.R.U32.HI R10, RZ, 0x2, R45 ;  /* 0x00000002ff0a7819 */ /* 0x000fe2000001162d */
[----:B------:R-:W-:Y:S01]  /*1410*/  IMAD R13, R30, R43, R13 ;  /* 0x0000002b1e0d7224 */ /* 0x000fe200078e020d */
[----:B------:R-:W-:Y:S01]  /*1420*/  @!P0 MOV R8, 0x400 ;  /* 0x0000040000088802 */ /* 0x000fe20000000f00 */
[----:B------:R-:W-:Y:S05]  /*1430*/  WARPSYNC.ALL ;  /* 0x0000000000007948 */ /* 0x000fea0003800000 */
[----:B------:R-:W-:Y:S01]  /*1440*/  IMAD.IADD R9, R10, 0x1, R31 ;  /* 0x000000010a097824 */ /* 0x000fe200078e021f */
[----:B------:R-:W-:-:S03]  /*1450*/  @!P0 IADD3 R8, PT, PT, R8, 0x980, RZ ;  /* 0x0000098008088810 */ /* 0x000fc60007ffe0ff */
[----:B------:R-:W-:Y:S01]  /*1460*/  IMAD R9, R9, 0x2, R44 ;  /* 0x0000000209097824 */ /* 0x000fe200078e022c */
[----:B0-----:R-:W-:-:S04]  /*1470*/  @!P0 LEA R8, R11, R8, 0x18 ;  /* 0x000000080b088211 */ /* 0x001fc800078ec0ff */
[----:B------:R-:W-:Y:S02]  /*1480*/  @!P0 LEA R9, R9, R8, 0x2 ;  /* 0x0000000809098211 */ /* 0x000fe400078e10ff */
[----:B------:R-:W-:Y:S04]  /*1490*/  SHFL.DOWN PT, R8, R13, 0x1, 0x1e1f ;  /* 0x083e1f000d087f89 */ /* 0x000fe800000e0000 */
[----:B------:R-:W0:Y:S02]  /*14a0*/  @!P0 LDS R11, [R9] ;  /* 0x00000000090b8984 */ /* 0x000e240000000800 */
[----:B0-----:R-:W-:-:S05]  /*14b0*/  @!P0 IADD3 R8, PT, PT, R11, R8, R13 ;  /* 0x000000080b088210 */ /* 0x001fca0007ffe00d */
[----:B------:R1:W-:Y:S02]  /*14c0*/  @!P0 STS [R9], R8 ;  /* 0x0000000809008388 */ /* 0x0003e40000000800 */
.L_x_33005:
        /* <DEDUP_REMOVED lines=11> */
[----:B------:R-:W2:Y:S01]  /*1580*/  LDCU UR7, c[0x0][0x384] ;  /* 0x00007080ff0777ac */ /* 0x000ea20008000800 */
[C---:B------:R-:W-:Y:S01]  /*1590*/  ISETP.GE.U32.AND P0, PT, R27.reuse, 0x80, PT ;  /* 0x000000801b00780c */ /* 0x040fe20003f06070 */
[----:B------:R-:W-:Y:S01]  /*15a0*/  BSSY.RECONVERGENT B0, `(.L_x_33009) ;  /* 0x0000035000007945 */ /* 0x000fe20003800200 */
[----:B------:R-:W3:Y:S01]  /*15b0*/  I2F.U32.RP R6, R3 ;  /* 0x0000000300067306 */ /* 0x000ee20000209000 */
[----:B------:R-:W-:Y:S01]  /*15c0*/  VIMNMX.U32 R0, PT, PT, R27, 0x80, !PT ;  /* 0x000000801b007848 */ /* 0x000fe20007fe0000 */
[----:B------:R-:W-:Y:S01]  /*15d0*/  USHF.L.U32 UR4, UR6, 0x1, URZ ;  /* 0x0000000106047899 */ /* 0x000fe200080006ff */
[----:B------:R-:W-:-:S05]  /*15e0*/  ISETP.NE.U32.AND P2, PT, R3, RZ, PT ;  /* 0x000000ff0300720c */ /* 0x000fca0003f45070 */
[----:B---3--:R-:W3:Y:S01]  /*15f0*/  MUFU.RCP R6, R6 ;  /* 0x0000000600067308 */ /* 0x008ee20000001000 */
[----:B--2---:R-:W-:Y:S01]  /*1600*/  UIMAD UR4, UR5, UR7, UR4 ;  /* 0x00000007050472a4 */ /* 0x004fe2000f8e0204 */
[----:B---3--:R-:W-:-:S06]  /*1610*/  VIADD R4, R6, 0xffffffe ;  /* 0x0ffffffe06047836 */ /* 0x008fcc0000000000 */
[----:B------:R2:W3:Y:S02]  /*1620*/  F2I.FTZ.U32.TRUNC.NTZ R5, R4 ;  /* 0x0000000400057305 */ /* 0x0004e4000021f000 */
[----:B--2---:R-:W-:Y:S02]  /*1630*/  HFMA2 R4, -RZ, RZ, 0, 0 ;  /* 0x00000000ff047431 */ /* 0x004fe400000001ff */
[----:B---3--:R-:W-:-:S04]  /*1640*/  IMAD.MOV R2, RZ, RZ, -R5 ;  /* 0x000000ffff027224 */ /* 0x008fc800078e0a05 */
[----:B------:R-:W-:Y:S01]  /*1650*/  IMAD R7, R2, R3, RZ ;  /* 0x0000000302077224 */ /* 0x000fe200078e02ff */
[----:B------:R-:W-:-:S03]  /*1660*/  SEL R2, RZ, 0x1, P0 ;  /* 0x00000001ff027807 */ /* 0x000fc60000000000 */
[----:B------:R-:W-:Y:S01]  /*1670*/  IMAD.HI.U32 R5, R5, R7, R4 ;  /* 0x0000000705057227 */ /* 0x000fe200078e0004 */
[----:B------:R-:W-:Y:S01]  /*1680*/  IADD3 R0, PT, PT, R0, -R27, -R2 ;  /* 0x8000001b00007210 */ /* 0x000fe20007ffe802 */
[----:B------:R-:W2:Y:S04]  /*1690*/  LDC R7, c[0x0][0x388] ;  /* 0x0000e200ff077b82 */ /* 0x000ea80000000800 */
[----:B------:R-:W-:-:S04]  /*16a0*/  IMAD.HI.U32 R5, R5, R0, RZ ;  /* 0x0000000005057227 */ /* 0x000fc800078e00ff */
[----:B------:R-:W-:-:S04]  /*16b0*/  IMAD.MOV R4, RZ, RZ, -R5 ;  /* 0x000000ffff047224 */ /* 0x000fc800078e0a05 */
[----:B------:R-:W-:-:S05]  /*16c0*/  IMAD R0, R3, R4, R0 ;  /* 0x0000000403007224 */ /* 0x000fca00078e0200 */
[----:B------:R-:W-:-:S13]  /*16d0*/  ISETP.GE.U32.AND P0, PT, R0, R3, PT ;  /* 0x000000030000720c */ /* 0x000fda0003f06070 */
[----:B------:R-:W-:Y:S01]  /*16e0*/  @P0 IMAD.IADD R0, R0, 0x1, -R3 ;  /* 0x0000000100000824 */ /* 0x000fe200078e0a03 */
[----:B------:R-:W-:-:S04]  /*16f0*/  @P0 IADD3 R5, PT, PT, R5, 0x1, RZ ;  /* 0x0000000105050810 */ /* 0x000fc80007ffe0ff */
[----:B------:R-:W-:Y:S02]  /*1700*/  ISETP.GE.U32.AND P1, PT, R0, R3, PT ;  /* 0x000000030000720c */ /* 0x000fe40003f26070 */
[----:B--2---:R-:W-:-:S04]  /*1710*/  SHF.R.S32.HI R0, RZ, 0x1f, R7 ;  /* 0x0000001fff007819 */ /* 0x004fc80000011407 */
[----:B------:R-:W-:-:S04]  /*1720*/  LEA.HI R0, R0, R7, RZ, 0x6 ;  /* 0x0000000700007211 */ /* 0x000fc800078f30ff */
[----:B------:R-:W-:-:S03]  /*1730*/  SHF.R.S32.HI R0, RZ, 0x6, R0 ;  /* 0x00000006ff007819 */ /* 0x000fc60000011400 */
[----:B------:R-:W-:Y:S01]  /*1740*/  @P1 VIADD R5, R5, 0x1 ;  /* 0x0000000105051836 */ /* 0x000fe20000000000 */
        /* <DEDUP_REMOVED lines=9> */
[----:B------:R-:W-:-:S03]  /*17e0*/  UIADD3 UR5, UPT, UPT, UR5, 0x980, URZ ;  /* 0x0000098005057890 */ /* 0x000fc6000fffe0ff */
[----:B------:R-:W-:Y:S02]  /*17f0*/  LOP3.LUT R2, R2, 0x3, RZ, 0xc0, !PT ;  /* 0x0000000302027812 */ /* 0x000fe400078ec0ff */
[----:B------:R-:W3:Y:S03]  /*1800*/  LDC.64 R10, c[0x0][0x3a0] ;  /* 0x0000e800ff0a7b82 */ /* 0x000ee60000000a00 */
[----:B------:R-:W-:Y:S01]  /*1810*/  IMAD.MOV R2, RZ, RZ, -R2 ;  /* 0x000000ffff027224 */ /* 0x000fe200078e0a02 */
[----:B--2---:R-:W-:-:S06]  /*1820*/  ULEA UR5, UR6, UR5, 0x18 ;  /* 0x0000000506057291 */ /* 0x004fcc000f8ec0ff */
[----:B------:R-:W-:-:S07]  /*1830*/  LEA R45, R45, UR5, 0x4 ;  /* 0x000000052d2d7c11 */ /* 0x000fce000f8e20ff */
.L_x_33011:
[----:B--2---:R2:W4:Y:S01]  /*1840*/  LDS.128 R4, [R45] ;  /* 0x000000002d047984 */ /* 0x0045220000000c00 */
[----:B-1----:R-:W-:Y:S01]  /*1850*/  SHF.R.U32.HI R9, RZ, 0x1, R28 ;  /* 0x00000001ff097819 */ /* 0x002fe2000001161c */
[----:B------:R-:W2:Y:S01]  /*1860*/  LDC R12, c[0x0][0x360] ;  /* 0x0000d800ff0c7b82 */ /* 0x000ea20000000800 */
[----:B------:R-:W-:Y:S02]  /*1870*/  VIADD R2, R2, 0x1 ;  /* 0x0000000102027836 */ /* 0x000fe40000000000 */
[----:B------:R-:W-:Y:S02]  /*1880*/  IMAD.IADD R28, R28, 0x1, R3 ;  /* 0x000000011c1c7824 */ /* 0x000fe400078e0203 */
[----:B------:R-:W-:Y:S01]  /*1890*/  IMAD R9, R9, R0, UR4 ;  /* 0x0000000409097e24 */ /* 0x000fe2000f8e0200 */
[----:B------:R-:W-:-:S03]  /*18a0*/  ISETP.NE.AND P0, PT, R2, RZ, PT ;  /* 0x000000ff0200720c */ /* 0x000fc60003f05270 */
[----:B0--3--:R-:W-:Y:S01]  /*18b0*/  IMAD.WIDE R8, R9, 0x4, R10 ;  /* 0x0000000409087825 */ /* 0x009fe200078e020a */
[----:B--2---:R-:W-:-:S04]  /*18c0*/  LEA R45, R12, R45, 0x4 ;  /* 0x0000002d0c2d7211 */ /* 0x004fc800078e20ff */
[----:B----4-:R2:W-:Y:S05]  /*18d0*/  STG.E.128 desc[UR10][R8.64], R4 ;  /* 0x0000000408007986 */ /* 0x0105ea000c101d0a */
[----:B------:R-:W-:Y:S05]  /*18e0*/  @P0 BRA `(.L_x_33011) ;  /* 0xfffffffc00d40947 */ /* 0x000fea000383ffff */
.L_x_33010:
[----:B------:R-:W-:Y:S05]  /*18f0*/  BSYNC.RECONVERGENT B0 ;  /* 0x0000000000007941 */ /* 0x000fea0003800200 */
.L_x_33009:
[----:B------:R-:W-:Y:S05]  /*1900*/  @!P1 EXIT ;  /* 0x000000000000994d */ /* 0x000fea0003800000 */
[----:B------:R-:W3:Y:S01]  /*1910*/  S2UR UR6, SR_CgaCtaId ;  /* 0x00000000000679c3 */ /* 0x000ee20000008800 */
[----:B------:R-:W-:Y:S01]  /*1920*/  UMOV UR5, 0x400 ;  /* 0x0000040000057882 */ /* 0x000fe20000000000 */
[----:B------:R-:W-:Y:S01]  /*1930*/  IADD3 R32, PT, PT, R28, R3, RZ ;  /* 0x000000031c207210 */ /* 0x000fe20007ffe0ff */
[----:B------:R-:W-:-:S05]  /*1940*/  UIADD3 UR5, UPT, UPT, UR5, 0x980, URZ ;  /* 0x0000098005057890 */ /* 0x000fca000fffe0ff */
[----:B------:R-:W4:Y:S08]  /*1950*/  LDC R27, c[0x0][0x360] ;  /* 0x0000d800ff1b7b82 */ /* 0x000f300000000800 */
[----:B------:R-:W0:Y:S01]  /*1960*/  LDC.64 R20, c[0x0][0x3a0] ;  /* 0x0000e800ff147b82 */ /* 0x000e220000000a00 */
[----:B---3--:R-:W-:-:S06]  /*1970*/  ULEA UR5, UR6, UR5, 0x18 ;  /* 0x0000000506057291 */ /* 0x008fcc000f8ec0ff */
[----:B------:R-:W-:Y:S01]  /*1980*/  LEA R26, R28, UR5, 0x2 ;  /* 0x000000051c1a7c11 */ /* 0x000fe2000f8e10ff */
[C-C-:B----4-:R-:W-:Y:S02]  /*1990*/  IMAD R2, R27.reuse, 0xc, R28.reuse ;  /* 0x0000000c1b027824 */ /* 0x150fe400078e021c */
[----:B------:R-:W-:-:S07]  /*19a0*/  IMAD R30, R27, 0x8, R28 ;  /* 0x000000081b1e7824 */ /* 0x000fce00078e021c */
.L_x_33012:
[C---:B012---:R-:W-:Y:S01]  /*19b0*/  LEA R8, R27.reuse, R26, 0x4 ;  /* 0x0000001a1b087211 */ /* 0x047fe200078e20ff */
[C-C-:B------:R-:W-:Y:S01]  /*19c0*/  IMAD R12, R27.reuse, 0x20, R26.reuse ;  /* 0x000000201b0c7824 */ /* 0x140fe200078e021a */
[----:B------:R0:W1:Y:S01]  /*19d0*/  LDS.128 R4, [R26] ;  /* 0x000000001a047984 */ /* 0x0000620000000c00 */
[----:B------:R-:W-:Y:S01]  /*19e0*/  IMAD R16, R27, 0x30, R26 ;  /* 0x000000301b107824 */ /* 0x000fe200078e021a */
[----:B------:R-:W-:Y:S02]  /*19f0*/  SHF.R.U32.HI R25, RZ, 0x1, R28 ;  /* 0x00000001ff197819 */ /* 0x000fe4000001161c */
[----:B------:R-:W2:Y:S01]  /*1a00*/  LDS.128 R8, [R8] ;  /* 0x0000000008087984 */ /* 0x000ea20000000c00 */
[----:B------:R-:W-:Y:S02]  /*1a10*/  SHF.R.U32.HI R23, RZ, 0x1, R32 ;  /* 0x00000001ff177819 */ /* 0x000fe40000011620 */
[----:B------:R-:W-:Y:S01]  /*1a20*/  SHF.R.U32.HI R29, RZ, 0x1, R30 ;  /* 0x00000001ff1d7819 */ /* 0x000fe2000001161e */
[----:B------:R-:W3:Y:S01]  /*1a30*/  LDS.128 R12, [R12] ;  /* 0x000000000c0c7984 */ /* 0x000ee20000000c00 */
[----:B------:R-:W-:Y:S01]  /*1a40*/  SHF.R.U32.HI R31, RZ, 0x1, R2 ;  /* 0x00000001ff1f7819 */ /* 0x000fe20000011602 */
[----:B------:R-:W-:Y:S01]  /*1a50*/  IMAD R33, R25, R0, UR4 ;  /* 0x0000000419217e24 */ /* 0x000fe2000f8e0200 */
[--C-:B------:R-:W-:Y:S01]  /*1a60*/  IADD3 R28, PT, PT, R3, R28, R3.reuse ;  /* 0x0000001c031c7210 */ /* 0x100fe20007ffe003 */
[----:B------:R-:W4:Y:S01]  /*1a70*/  LDS.128 R16, [R16] ;  /* 0x0000000010107984 */ /* 0x000f220000000c00 */
[----:B------:R-:W-:Y:S01]  /*1a80*/  IMAD R25, R23, R0, UR4 ;  /* 0x0000000417197e24 */ /* 0x000fe2000f8e0200 */
[----:B------:R-:W-:Y:S01]  /*1a90*/  LEA R2, R27, R2, 0x4 ;  /* 0x000000021b027211 */ /* 0x000fe200078e20ff */
[----:B------:R-:W-:Y:S01]  /*1aa0*/  IMAD R29, R29, R0, UR4 ;  /* 0x000000041d1d7e24 */ /* 0x000fe2000f8e0200 */
[----:B------:R-:W-:Y:S01]  /*1ab0*/  IADD3 R28, PT, PT, R3, R28, R3 ;  /* 0x0000001c031c7210 */ /* 0x000fe20007ffe003 */
[----:B------:R-:W-:Y:S01]  /*1ac0*/  IMAD R31, R31, R0, UR4 ;  /* 0x000000041f1f7e24 */ /* 0x000fe2000f8e0200 */
[----:B------:R-:W-:Y:S01]  /*1ad0*/  LEA R32, R27, R32, 0x4 ;  /* 0x000000201b207211 */ /* 0x000fe200078e20ff */
[----:B------:R-:W-:Y:S01]  /*1ae0*/  IMAD.WIDE R22, R33, 0x4, R20 ;  /* 0x0000000421167825 */ /* 0x000fe200078e0214 */
[----:B------:R-:W-:-:S03]  /*1af0*/  ISETP.GE.U32.AND P0, PT, R28, 0x80, PT ;  /* 0x000000801c00780c */ /* 0x000fc60003f06070 */
[----:B------:R-:W-:-:S04]  /*1b00*/  IMAD.WIDE R24, R25, 0x4, R20 ;  /* 0x0000000419187825 */ /* 0x000fc800078e0214 */
[----:B------:R-:W-:-:S04]  /*1b10*/  IMAD.WIDE R34, R29, 0x4, R20 ;  /* 0x000000041d227825 */ /* 0x000fc800078e0214 */
[----:B------:R-:W-:-:S04]  /*1b20*/  IMAD.WIDE R36, R31, 0x4, R20 ;  /* 0x000000041f247825 */ /* 0x000fc800078e0214 */
        /* <DEDUP_REMOVED lines=8> */
.L_x_33006:
[----:B------:R-:W-:Y:S01]  /*1bb0*/  MOV R10, R7 ;  /* 0x00000007000a7202 */ /* 0x000fe20000000f00 */
[----:B------:R-:W-:Y:S01]  /*1bc0*/  IMAD.MOV.U32 R9, RZ, RZ, 0x1f ;  /* 0x0000001fff097424 */ /* 0x000fe200078e00ff */
[----:B------:R-:W-:-:S07]  /*1bd0*/  MOV R8, 0xffffffff ;  /* 0xffffffff00087802 */ /* 0x000fce0000000f00 */
[----:B01----:R-:W-:Y:S05]  /*1be0*/  WARPSYNC.COLLECTIVE R8, `(.L_x_33013) ;  /* 0x0000000008087348 */ /* 0x003fea0003c00000 */
[----:B0-----:R0:W2:Y:S02]  /*1bf0*/  SHFL.IDX P2, R43, R39, R10, R9 ;  /* 0x0000000a272b7389 */ /* 0x0010a40000040009 */
[----:B012---:R-:W-:Y:S05]  /*1c00*/  ENDCOLLECTIVE ;  /* 0x000000000000791b */ /* 0x007fea0003800000 */
.L_x_33013:
[----:B------:R-:W-:Y:S02]  /*1c10*/  IMAD.MOV.U32 R10, RZ, RZ, R42 ;  /* 0x000000ffff0a7224 */ /* 0x000fe400078e002a */
[----:B------:R-:W-:-:S07]  /*1c20*/  IMAD R41, R41, R43, RZ ;  /* 0x0000002b29297224 */ /* 0x000fce00078e02ff */
[----:B------:R-:W-:Y:S05]  /*1c30*/  WARPSYNC.COLLECTIVE R8, `(.L_x_33014) ;  /* 0x0000000008087348 */ /* 0x000fea0003c00000 */
[----:B------:R0:W1:Y:S02]  /*1c40*/  SHFL.IDX P2, R43, R39, R10, R9 ;  /* 0x0000000a272b7389 */ /* 0x0000640000040009 */
[----:B01----:R-:W-:Y:S05]  /*1c50*/  ENDCOLLECTIVE ;  /* 0x000000000000791b */ /* 0x003fea0003800000 */
.L_x_33014:
[----:B------:R-:W-:Y:S01]  /*1c60*/  IMAD.MOV.U32 R10, RZ, RZ, R33 ;  /* 0x000000ffff0a7224 */ /* 0x000fe200078e0021 */
[----:B------:R-:W-:-:S07]  /*1c70*/  MOV R42, R43 ;  /* 0x0000002b002a7202 */ /* 0x000fce0000000f00 */
[----:B------:R-:W-:Y:S05]  /*1c80*/  WARPSYNC.COLLECTIVE R8, `(.L_x_33015) ;  /* 0x0000000008087348 */ /* 0x000fea0003c00000 */
[----:B------:R0:W1:Y:S02]  /*1c90*/  SHFL.IDX P2, R43, R39, R10, R9 ;  /* 0x0000000a272b7389 */ /* 0x0000640000040009 */
[----:B01----:R-:W-:Y:S05]  /*1ca0*/  ENDCOLLECTIVE ;  /* 0x000000000000791b */ /* 0x003fea0003800000 */
.L_x_33015:
[----:B------:R-:W-:Y:S02]  /*1cb0*/  IMAD R40, R40, R42, R41 ;  /* 0x0000002a28287224 */ /* 0x000fe400078e0229 */
[----:B------:R-:W-:Y:S02]  /*1cc0*/  VIADD R42, R7, 0xa ;  /* 0x0000000a072a7836 */ /* 0x000fe40000000000 */
[----:B------:R-:W-:Y:S01]  /*1cd0*/  IMAD.MOV.U32 R10, RZ, RZ, R35 ;  /* 0x000000ffff0a7224 */ /* 0x000fe200078e0023 */
[----:B------:R-:W-:-:S07]  /*1ce0*/  MOV R33, R43 ;  /* 0x0000002b00217202 */ /* 0x000fce0000000f00 */
[----:B------:R-:W-:Y:S05]  /*1cf0*/  WARPSYNC.COLLECTIVE R8, `(.L_x_33016) ;  /* 0x0000000008087348 */ /* 0x000fea0003c00000 */
[----:B------:R0:W1:Y:S02]  /*1d00*/  SHFL.IDX P2, R43, R39, R10, R9 ;  /* 0x0000000a272b7389 */ /* 0x0000640000040009 */
[----:B01----:R-:W-:Y:S05]  /*1d10*/  ENDCOLLECTIVE ;  /* 0x000000000000791b */ /* 0x003fea0003800000 */
.L_x_33016:
[----:B------:R-:W-:Y:S02]  /*1d20*/  IMAD R13, R13, R33, R40 ;  /* 0x000000210d0d7224 */ /* 0x000fe400078e0228 */
[----:B------:R-:W-:Y:S01]  /*1d30*/  IMAD.MOV.U32 R10, RZ, RZ, R34 ;  /* 0x000000ffff0a7224 */ /* 0x000fe200078e0022 */
[----:B------:R-:W-:-:S07]  /*1d40*/  MOV R35, R43 ;  /* 0x0000002b00237202 */ /* 0x000fce0000000f00 */
[----:B------:R-:W-:Y:S05]  /*1d50*/  WARPSYNC.COLLECTIVE R8, `(.L_x_33017) ;  /* 0x0000000008087348 */ /* 0x000fea0003c00000 */
[----:B------:R0:W1:Y:S02]  /*1d60*/  SHFL.IDX P2, R43, R39, R10, R9 ;  /* 0x0000000a272b7389 */ /* 0x0000640000040009 */
[----:B01----:R-:W-:Y:S05]  /*1d70*/  ENDCOLLECTIVE ;  /* 0x000000000000791b */ /* 0x003fea0003800000 */
.L_x_33017:
[----:B------:R-:W-:Y:S02]  /*1d80*/  IMAD R13, R14, R35, R13 ;  /* 0x000000230e0d7224 */ /* 0x000fe400078e020d */
[----:B------:R-:W-:Y:S01]  /*1d90*/  IMAD.MOV.U32 R10, RZ, RZ, R11 ;  /* 0x000000ffff0a7224 */ /* 0x000fe200078e000b */
[----:B------:R-:W-:-:S07]  /*1da0*/  MOV R34, R43 ;  /* 0x0000002b00227202 */ /* 0x000fce0000000f00 */
[----:B------:R-:W-:Y:S05]  /*1db0*/  WARPSYNC.COLLECTIVE R8, `(.L_x_33018) ;  /* 0x0000000008087348 */ /* 0x000fea0003c00000 */
[----:B------:R0:W1:Y:S02]  /*1dc0*/  SHFL.IDX P2, R43, R39, R10, R9 ;  /* 0x0000000a272b7389 */ /* 0x0000640000040009 */
[----:B01----:R-:W-:Y:S05]  /*1dd0*/  ENDCOLLECTIVE ;  /* 0x000000000000791b */ /* 0x003fea0003800000 */
.L_x_33018:
[----:B------:R-:W-:Y:S01]  /*1de0*/  IMAD R13, R15, R34, R13 ;  /* 0x000000220f0d7224 */ /* 0x000fe200078e020d */
[----:B------:R-:W-:Y:S01]  /*1df0*/  IADD3 R15, PT, PT, R7, 0xb, RZ ;  /* 0x0000000b070f7810 */ /* 0x000fe20007ffe0ff */
[----:B------:R-:W-:Y:S01]  /*1e00*/  IMAD.MOV.U32 R10, RZ, RZ, R12 ;  /* 0x000000ffff0a7224 */ /* 0x000fe200078e000c */
[----:B------:R-:W-:-:S07]  /*1e10*/  MOV R11, R43 ;  /* 0x0000002b000b7202 */ /* 0x000fce0000000f00 */
[----:B------:R-:W-:Y:S05]  /*1e20*/  WARPSYNC.COLLECTIVE R8, `(.L_x_33019) ;  /* 0x0000000008087348 */ /* 0x000fea0003c00000 */
[----:B------:R0:W1:Y:S02]  /*1e30*/  SHFL.IDX P2, R43, R39, R10, R9 ;  /* 0x0000000a272b7389 */ /* 0x0000640000040009 */
[----:B01----:R-:W-:Y:S05]  /*1e40*/  ENDCOLLECTIVE ;  /* 0x000000000000791b */ /* 0x003fea0003800000 */
.L_x_33019:
[----:B------:R-:W-:Y:S01]  /*1e50*/  IMAD R13, R16, R11, R13 ;  /* 0x0000000b100d7224 */ /* 0x000fe200078e020d */
[C---:B------:R-:W-:Y:S01]  /*1e60*/  IADD3 R16, PT, PT, R7.reuse, 0xd, RZ ;  /* 0x0000000d07107810 */ /* 0x040fe20007ffe0ff */
[C---:B------:R-:W-:Y:S02]  /*1e70*/  VIADD R11, R7.reuse, 0xc ;  /* 0x0000000c070b7836 */ /* 0x040fe40000000000 */
[----:B------:R-:W-:Y:S01]  /*1e80*/  VIADD R10, R7, 0x7 ;  /* 0x00000007070a7836 */ /* 0x000fe20000000000 */
[----:B------:R-:W-:-:S07]  /*1e90*/  MOV R12, R43 ;  /* 0x0000002b000c7202 */ /* 0x000fce0000000f00 */
[----:B------:R-:W-:Y:S05]  /*1ea0*/  WARPSYNC.COLLECTIVE R8, `(.L_x_33020) ;  /* 0x0000000008087348 */ /* 0x000fea0003c00000 */
[----:B------:R0:W1:Y:S02]  /*1eb0*/  SHFL.IDX P2, R43, R39, R10, R9 ;  /* 0x0000000a272b7389 */ /* 0x0000640000040009 */
[----:B01----:R-:W-:Y:S05]  /*1ec0*/  ENDCOLLECTIVE ;  /* 0x000000000000791b */ /* 0x003fea0003800000 */
.L_x_33020:
[----:B------:R-:W-:Y:S02]  /*1ed0*/  IMAD R12, R17, R12, R13 ;  /* 0x0000000c110c7224 */ /* 0x000fe400078e020d */
[----:B------:R-:W-:Y:S01]  /*1ee0*/  IMAD.MOV.U32 R10, RZ, RZ, R2 ;  /* 0x000000ffff0a7224 */ /* 0x000fe200078e0002 */
[----:B------:R-:W-:-:S07]  /*1ef0*/  MOV R41, R43 ;  /* 0x0000002b00297202 */ /* 0x000fce0000000f00 */
[----:B------:R-:W-:Y:S05]  /*1f00*/  WARPSYNC.COLLECTIVE R8, `(.L_x_33021) ;  /* 0x0000000008087348 */ /* 0x000fea0003c00000 */
[----:B------:R0:W1:Y:S02]  /*1f10*/  SHFL.IDX P2, R43, R39, R10, R9 ;  /* 0x0000000a272b7389 */ /* 0x0000640000040009 */
[----:B01----:R-:W-:Y:S05]  /*1f20*/  ENDCOLLECTIVE ;  /* 0x000000000000791b */ /* 0x003fea0003800000 */
.L_x_33021:
[----:B------:R-:W-:Y:S02]  /*1f30*/  IMAD R12, R18, R41, R12 ;  /* 0x00000029120c7224 */ /* 0x000fe400078e020c */
[C---:B------:R-:W-:Y:S02]  /*1f40*/  VIADD R18, R7.reuse, 0xe ;  /* 0x0000000e07127836 */ /* 0x040fe40000000000 */
[----:B------:R-:W-:Y:S01]  /*1f50*/  VIADD R10, R7, 0x9 ;  /* 0x00000009070a7836 */ /* 0x000fe20000000000 */
[----:B------:R-:W-:-:S07]  /*1f60*/  MOV R33, R43 ;  /* 0x0000002b00217202 */ /* 0x000fce0000000f00 */
[----:B------:R-:W-:Y:S05]  /*1f70*/  WARPSYNC.COLLECTIVE R8, `(.L_x_33022) ;  /* 0x0000000008087348 */ /* 0x000fea0003c00000 */
[----:B------:R0:W1:Y:S02]  /*1f80*/  SHFL.IDX P2, R43, R39, R10, R9 ;  /* 0x0000000a272b7389 */ /* 0x0000640000040009 */
[----:B01----:R-:W-:Y:S05]  /*1f90*/  ENDCOLLECTIVE ;  /* 0x000000000000791b */ /* 0x003fea0003800000 */
.L_x_33022:
[----:B------:R-:W-:Y:S02]  /*1fa0*/  IMAD R19, R19, R33, R12 ;  /* 0x0000002113137224 */ /* 0x000fe400078e020c */
[----:B------:R-:W-:Y:S01]  /*1fb0*/  IMAD.MOV.U32 R10, RZ, RZ, R42 ;  /* 0x000000ffff0a7224 */ /* 0x000fe200078e002a */
[----:B------:R-:W-:-:S07]  /*1fc0*/  MOV R14, R43 ;  /* 0x0000002b000e7202 */ /* 0x000fce0000000f00 */
[----:B------:R-:W-:Y:S05]  /*1fd0*/  WARPSYNC.COLLECTIVE R8, `(.L_x_33023) ;  /* 0x0000000008087348 */ /* 0x000fea0003c00000 */
[----:B------:R0:W1:Y:S02]  /*1fe0*/  SHFL.IDX P2, R43, R39, R10, R9 ;  /* 0x0000000a272b7389 */ /* 0x0000640000040009 */
[----:B01----:R-:W-:Y:S05]  /*1ff0*/  ENDCOLLECTIVE ;  /* 0x000000000000791b */ /* 0x003fea0003800000 */
.L_x_33023:
[----:B------:R-:W-:Y:S01]  /*2000*/  IMAD R14, R20, R14, R19 ;  /* 0x0000000e140e7224 */ /* 0x000fe200078e0213 */
[----:B------:R-:W-:Y:S02]  /*2010*/  MOV R10, R15 ;  /* 0x0000000f000a7202 */ /* 0x000fe40000000f00 */
[----:B------:R-:W-:-:S07]  /*2020*/  MOV R34, R43 ;  /* 0x0000002b00227202 */ /* 0x000fce0000000f00 */
[----:B------:R-:W-:Y:S05]  /*2030*/  WARPSYNC.COLLECTIVE R8, `(.L_x_33024) ;  /* 0x0000000008087348 */ /* 0x000fea0003c00000 */
[----:B------:R0:W1:Y:S02]  /*2040*/  SHFL.IDX P2, R43, R39, R10, R9 ;  /* 0x0000000a272b7389 */ /* 0x0000640000040009 */
[----:B01----:R-:W-:Y:S05]  /*2050*/  ENDCOLLECTIVE ;  /* 0x000000000000791b */ /* 0x003fea0003800000 */
.L_x_33024:
[----:B------:R-:W-:Y:S02]  /*2060*/  IMAD R14, R21, R34, R14 ;  /* 0x00000022150e7224 */ /* 0x000fe400078e020e */
[----:B------:R-:W-:Y:S02]  /*2070*/  IMAD.MOV.U32 R10, RZ, RZ, R11 ;  /* 0x000000ffff0a7224 */ /* 0x000fe400078e000b */
[----:B------:R-:W-:-:S07]  /*2080*/  IMAD.MOV.U32 R15, RZ, RZ, R43 ;  /* 0x000000ffff0f7224 */ /* 0x000fce00078e002b */
[----:B------:R-:W-:Y:S05]  /*2090*/  WARPSYNC.COLLECTIVE R8, `(.L_x_33025) ;  /* 0x0000000008087348 */ /* 0x000fea0003c00000 */
[----:B------:R0:W1:Y:S02]  /*20a0*/  SHFL.IDX P2, R43, R39, R10, R9 ;  /* 0x0000000a272b7389 */ /* 0x0000640000040009 */
[----:B01----:R-:W-:Y:S05]  /*20b0*/  ENDCOLLECTIVE ;  /* 0x000000000000791b */ /* 0x003fea0003800000 */
.L_x_33025:
[----:B------:R-:W-:Y:S01]  /*20c0*/  IMAD R14, R22, R15, R14 ;  /* 0x0000000f160e7224 */ /* 0x000fe200078e020e */
[----:B------:R-:W-:Y:S02]  /*20d0*/  MOV R10, R16 ;  /* 0x00000010000a7202 */ /* 0x000fe40000000f00 */
[----:B------:R-:W-:-:S07]  /*20e0*/  MOV R40, R43 ;  /* 0x0000002b00287202 */ /* 0x000fce0000000f00 */
[----:B------:R-:W-:Y:S05]  /*20f0*/  WARPSYNC.COLLECTIVE R8, `(.L_x_33026) ;  /* 0x0000000008087348 */ /* 0x000fea0003c00000 */
[----:B------:R0:W1:Y:S02]  /*2100*/  SHFL.IDX P2, R43, R39, R10, R9 ;  /* 0x0000000a272b7389 */ /* 0x0000640000040009 */
[----:B01----:R-:W-:Y:S05]  /*2110*/  ENDCOLLECTIVE ;  /* 0x000000000000791b */ /* 0x003fea0003800000 */
.L_x_33026:
[----:B------:R-:W-:Y:S01]  /*2120*/  IMAD R14, R23, R40, R14 ;  /* 0x00000028170e7224 */ /* 0x000fe200078e020e */
[----:B------:R-:W-:Y:S01]  /*2130*/  MOV R10, R18 ;  /* 0x00000012000a7202 */ /* 0x000fe20000000f00 */
[----:B------:R-:W-:-:S07]  /*2140*/  IMAD.MOV.U32 R13, RZ, RZ, R43 ;  /* 0x000000ffff0d7224 */ /* 0x000fce00078e002b */
[----:B------:R-:W-:Y:S05]  /*2150*/  WARPSYNC.COLLECTIVE R8, `(.L_x_33027) ;  /* 0x0000000008087348 */ /* 0x000fea0003c00000 */
[----:B------:R0:W1:Y:S02]  /*2160*/  SHFL.IDX P2, R43, R39, R10, R9 ;  /* 0x0000000a272b7389 */ /* 0x0000640000040009 */
[----:B01----:R-:W-:Y:S05]  /*2170*/  ENDCOLLECTIVE ;  /* 0x000000000000791b */ /* 0x003fea0003800000 */
.L_x_33027:
[----:B------:R-:W-:Y:S01]  /*2180*/  IMAD R13, R24, R13, R14 ;  /* 0x0000000d180d7224 */ /* 0x000fe200078e020e */
[----:B------:R-:W-:Y:S01]  /*2190*/  MOV R10, R3 ;  /* 0x00000003000a7202 */ /* 0x000fe20000000f00 */
[----:B------:R-:W-:-:S07]  /*21a0*/  IMAD.MOV.U32 R18, RZ, RZ, R43 ;  /* 0x000000ffff127224 */ /* 0x000fce00078e002b */
[----:B------:R-:W-:Y:S05]  /*21b0*/  WARPSYNC.COLLECTIVE R8, `(.L_x_33028) ;  /* 0x0000000008087348 */ /* 0x000fea0003c00000 */
[----:B------:R0:W1:Y:S02]  /*21c0*/  SHFL.IDX P2, R43, R39, R10, R9 ;  /* 0x0000000a272b7389 */ /* 0x0000640000040009 */
[----:B01----:R-:W-:Y:S05]  /*21d0*/  ENDCOLLECTIVE ;  /* 0x000000000000791b */ /* 0x003fea0003800000 */
.L_x_33028:
[----:B------:R-:W-:Y:S01]  /*21e0*/  IMAD R13, R29, R18, R13 ;  /* 0x000000121d0d7224 */ /* 0x000fe200078e020d */
[----:B------:R-:W-:Y:S06]  /*21f0*/  BRA `(.L_x_33029) ;  /* 0xfffffff0007c7947 */ /* 0x000fec000383ffff */
.L_x_33030:
        /* <DEDUP_REMOVED lines=16> */
.L_x_39893:


//--------------------- .text._Z9cuda_gemmIiLi128ELi1ELi1ELi128ELi64ELi64ELi64ELi0ELi0EEviiiPT_S1_S1_iii --------------------------
	.section	.text._Z9cuda_gemmIiLi128ELi1ELi1ELi128ELi64ELi64ELi64ELi0ELi0EEviiiPT_S1_S1_iii,"ax",@progbits
	.align	128
        .global         _Z9cuda_gemmIiLi128ELi1ELi1ELi128ELi64ELi64ELi64ELi0ELi0EEviiiPT_S1_S1_iii
        .type           _Z9cuda_gemmIiLi128ELi1ELi1ELi128ELi64ELi64ELi64ELi0ELi0EEviiiPT_S1_S1_iii,@function
        .size           _Z9cuda_gemmIiLi128ELi1ELi1ELi128ELi64ELi64ELi64ELi0ELi0EEviiiPT_S1_S1_iii,(.L_x_39168 - _Z9cuda_gemmIiLi128ELi1ELi1ELi128ELi64ELi64ELi64ELi0ELi0EEviiiPT_S1_S1_iii)
        .other          _Z9cuda_gemmIiLi128ELi1ELi1ELi128ELi64ELi64ELi64ELi0ELi0EEviiiPT_S1_S1_iii,@"STO_CUDA_ENTRY STV_DEFAULT"
_Z9cuda_gemmIiLi128ELi1ELi1ELi128ELi64ELi64ELi64ELi0ELi0EEviiiPT_S1_S1_iii:
.text._Z9cuda_gemmIiLi128ELi1ELi1ELi128ELi64ELi64ELi64ELi0ELi0EEviiiPT_S1_S1_iii:
        /* <DEDUP_REMOVED lines=37> */
[----:B------:R-:W-:Y:S01]  /*0250*/  ISETP.NE.U32.AND P3, PT, R17, RZ, PT ;  /* 0x000000ff1100720c */ /* 0x000fe20003f65070 */
[----:B-1----:R-:W-:-:S06]  /*0260*/  VIADD R6, R2, UR4 ;  /* 0x0000000402067c36 */ /* 0x002fcc0008000000 */
[----:B0-----:R-:W0:Y:S01]  /*0270*/  MUFU.RCP R8, R8 ;  /* 0x0000000800087308 */ /* 0x001e220000001000 */
[C---:B------:R-:W-:Y:S02]  /*0280*/  ISETP.GE.U32.AND P0, PT, R6.reuse, 0x80, PT ;  /* 0x000000800600780c */ /* 0x040fe40003f06070 */
[----:B------:R-:W-:-:S05]  /*0290*/  VIMNMX.U32 R11, PT, PT, R6, 0x80, !PT ;  /* 0x00000080060b7848 */ /* 0x000fca0007fe0000 */
[----:B--2---:R-:W1:Y:S08]  /*02a0*/  MUFU.RCP R3, R3 ;  /* 0x0000000300037308 */ /* 0x004e700000001000 */
[----:B------:R-:W2:Y:S01]  /*02b0*/  I2F.U32.RP R10, UR5 ;  /* 0x00000005000a7d06 */ /* 0x000ea20008209000 */
[----:B0-----:R-:W-:-:S07]  /*02c0*/  VIADD R7, R8, 0xffffffe ;  /* 0x0ffffffe08077836 */ /* 0x001fce0000000000 */
[----:B------:R-:W0:Y:S01]  /*02d0*/  F2I.FTZ.U32.TRUNC.NTZ R7, R7 ;  /* 0x0000000700077305 */ /* 0x000e22000021f000 */
[----:B-1----:R-:W-:-:S07]  /*02e0*/  VIADD R4, R3, 0xffffffe ;  /* 0x0ffffffe03047836 */ /* 0x002fce0000000000 */
[----:B--2---:R-:W1:Y:S01]  /*02f0*/  MUFU.RCP R10, R10 ;  /* 0x0000000a000a7308 */ /* 0x004e620000001000 */
[----:B0-----:R-:W-:-:S07]  /*0300*/  IMAD.MOV R8, RZ, RZ, -R7 ;  /* 0x000000ffff087224 */ /* 0x001fce00078e0a07 */
[----:B------:R0:W2:Y:S02]  /*0310*/  F2I.FTZ.U32.TRUNC.NTZ R5, R4 ;  /* 0x0000000400057305 */ /* 0x0000a4000021f000 */
[----:B0-----:R-:W-:Y:S01]  /*0320*/  HFMA2 R4, -RZ, RZ, 0, 0 ;  /* 0x00000000ff047431 */ /* 0x001fe200000001ff */
[----:B-1----:R-:W-:Y:S02]  /*0330*/  IADD3 R9, PT, PT, R10, 0xffffffe, RZ ;  /* 0x0ffffffe0a097810 */ /* 0x002fe40007ffe0ff */
[----:B------:R-:W-:Y:S01]  /*0340*/  SEL R10, RZ, 0x1, P0 ;  /* 0x00000001ff0a7807 */ /* 0x000fe20000000000 */
[----:B--2---:R-:W-:-:S03]  /*0350*/  IMAD R3, R13, R5, RZ ;  /* 0x000000050d037224 */ /* 0x004fc600078e02ff */
[----:B------:R-:W-:Y:S01]  /*0360*/  IADD3 R11, PT, PT, R11, -R6, -R10 ;  /* 0x800000060b0b7210 */ /* 0x000fe20007ffe80a */
[----:B------:R-:W-:Y:S01]  /*0370*/  IMAD.MOV.U32 R6, RZ, RZ, RZ ;  /* 0x000000ffff067224 */ /* 0x000fe200078e00ff */
[----:B------:R-:W0:Y:S01]  /*0380*/  F2I.FTZ.U32.TRUNC.NTZ R9, R9 ;  /* 0x0000000900097305 */ /* 0x000e22000021f000 */
[----:B------:R-:W-:-:S04]  /*0390*/  IMAD.HI.U32 R3, R5, R3, R4 ;  /* 0x0000000305037227 */ /* 0x000fc800078e0004 */
[----:B------:R-:W-:Y:S02]  /*03a0*/  IMAD R5, R8, UR4, RZ ;  /* 0x0000000408057c24 */ /* 0x000fe4000f8e02ff */
[----:B------:R-:W-:-:S04]  /*03b0*/  IMAD.HI.U32 R3, R3, R2, RZ ;  /* 0x0000000203037227 */ /* 0x000fc800078e00ff */
[----:B------:R-:W-:Y:S01]  /*03c0*/  IMAD.HI.U32 R6, R7, R5, R6 ;  /* 0x0000000507067227 */ /* 0x000fe200078e0006 */
[----:B------:R-:W-:-:S03]  /*03d0*/  LEA R7, R2, UR5, 0x2 ;  /* 0x0000000502077c11 */ /* 0x000fc6000f8e10ff */
[----:B------:R-:W-:Y:S01]  /*03e0*/  IMAD.MOV R4, RZ, RZ, -R3 ;  /* 0x000000ffff047224 */ /* 0x000fe200078e0a03 */
[C---:B------:R-:W-:Y:S01]  /*03f0*/  ISETP.GE.U32.AND P0, PT, R7.reuse, 0x40, PT ;  /* 0x000000400700780c */ /* 0x040fe20003f06070 */
[----:B------:R-:W-:Y:S01]  /*0400*/  IMAD.HI.U32 R5, R6, R11, RZ ;  /* 0x0000000b06057227 */ /* 0x000fe200078e00ff */
[----:B------:R-:W-:Y:S02]  /*0410*/  VIMNMX.U32 R6, PT, PT, R7, 0x40, !PT ;  /* 0x0000004007067848 */ /* 0x000fe40007fe0000 */
[----:B------:R-:W-:Y:S01]  /*0420*/  SEL R12, RZ, 0x1, P0 ;  /* 0x00000001ff0c7807 */ /* 0x000fe20000000000 */
[----:B------:R-:W-:Y:S01]  /*0430*/  IMAD R4, R17, R4, R2 ;  /* 0x0000000411047224 */ /* 0x000fe200078e0202 */
[----:B------:R-:W-:Y:S01]  /*0440*/  IADD3 R14, PT, PT, -R5, RZ, RZ ;  /* 0x000000ff050e7210 */ /* 0x000fe20007ffe1ff */
[----:B0-----:R-:W-:Y:S01]  /*0450*/  IMAD.MOV R13, RZ, RZ, -R9 ;  /* 0x000000ffff0d7224 */ /* 0x001fe200078e0a09 */
[----:B------:R-:W-:Y:S01]  /*0460*/  IADD3 R6, PT, PT, R6, -R7, -R12 ;  /* 0x8000000706067210 */ /* 0x000fe20007ffe80c */
[----:B------:R-:W-:Y:S01]  /*0470*/  IMAD.MOV.U32 R8, RZ, RZ, RZ ;  /* 0x000000ffff087224 */ /* 0x000fe200078e00ff */
[----:B------:R-:W-:Y:S01]  /*0480*/  ISETP.GE.U32.AND P1, PT, R4, R17, PT ;  /* 0x000000110400720c */ /* 0x000fe20003f26070 */
[----:B------:R-:W-:-:S02]  /*0490*/  IMAD R11, R14, UR4, R11 ;  /* 0x000000040e0b7c24 */ /* 0x000fc4000f8e020b */
[----:B------:R-:W-:-:S03]  /*04a0*/  IMAD R13, R13, UR5, RZ ;  /* 0x000000050d0d7c24 */ /* 0x000fc6000f8e02ff */
[----:B------:R-:W-:Y:S01]  /*04b0*/  ISETP.GE.U32.AND P4, PT, R11, UR4, PT ;  /* 0x000000040b007c0c */ /* 0x000fe2000bf86070 */
[----:B------:R-:W-:-:S06]  /*04c0*/  IMAD.HI.U32 R9, R9, R13, R8 ;  /* 0x0000000d09097227 */ /* 0x000fcc00078e0008 */
[----:B------:R-:W-:-:S04]  /*04d0*/  IMAD.HI.U32 R9, R9, R6, RZ ;  /* 0x0000000609097227 */ /* 0x000fc800078e00ff */
[----:B------:R-:W-:Y:S02]  /*04e0*/  @P1 IMAD.IADD R4, R4, 0x1, -R17 ;  /* 0x0000000104041824 */ /* 0x000fe400078e0a11 */
[----:B------:R-:W-:Y:S01]  /*04f0*/  @P4 IADD3 R11, PT, PT, R11, -UR4, RZ ;  /* 0x800000040b0b4c10 */ /* 0x000fe2000fffe0ff */
[----:B------:R-:W-:Y:S02]  /*0500*/  IMAD.MOV R7, RZ, RZ, -R9 ;  /* 0x000000ffff077224 */ /* 0x000fe400078e0a09 */
        /* <DEDUP_REMOVED lines=16> */
[--C-:B------:R-:W-:Y:S01]  /*0610*/  IMAD R4, R17, R4, R2.reuse ;  /* 0x0000000411047224 */ /* 0x100fe200078e0202 */
[----:B------:R-:W-:Y:S01]  /*0620*/  ISETP.GE.U32.AND P2, PT, R6, UR5, PT ;  /* 0x0000000506007c0c */ /* 0x000fe2000bf46070 */
[----:B------:R-:W-:Y:S01]  /*0630*/  IMAD.MOV.U32 R6, RZ, RZ, R2 ;  /* 0x000000ffff067224 */ /* 0x000fe200078e0002 */
[----:B------:R-:W-:-:S02]  /*0640*/  LOP3.LUT R5, R10, 0x3, RZ, 0xc0, !PT ;  /* 0x000000030a057812 */ /* 0x000fc400078ec0ff */
[----:B------:R-:W-:Y:S02]  /*0650*/  SHF.R.U32.HI R4, RZ, 0x1, R4 ;  /* 0x00000001ff047819 */ /* 0x000fe40000011604 */
[----:B------:R-:W-:Y:S02]  /*0660*/  ISETP.NE.AND P4, PT, R5, 0x3, PT ;  /* 0x000000030500780c */ /* 0x000fe40003f85270 */
[----:B------:R-:W-:Y:S02]  /*0670*/  LOP3.LUT R19, R4, 0xf, RZ, 0xc0, !PT ;  /* 0x0000000f04137812 */ /* 0x000fe400078ec0ff */
[----:B------:R-:W-:Y:S02]  /*0680*/  ISETP.GE.U32.AND P5, PT, R10, 0x3, PT ;  /* 0x000000030a00780c */ /* 0x000fe40003fa6070 */
[----:B------:R-:W-:Y:S01]  /*0690*/  IADD3 R11, PT, PT, R19, 0x1, RZ ;  /* 0x00000001130b7810 */ /* 0x000fe20007ffe0ff */
[----:B------:R-:W-:Y:S01]  /*06a0*/  @P2 VIADD R9, R9, 0x1 ;  /* 0x0000000109092836 */ /* 0x000fe20000000000 */
[----:B------:R-:W-:Y:S01]  /*06b0*/  @!P3 LOP3.LUT R9, RZ, UR5, RZ, 0x33, !PT ;  /* 0x00000005ff09bc12 */ /* 0x000fe2000f8e33ff */
[----:B------:R-:W-:Y:S01]  /*06c0*/  VIADD R13, R19, 0x2 ;  /* 0x00000002130d7836 */ /* 0x000fe20000000000 */
[----:B------:R-:W-:Y:S01]  /*06d0*/  ISETP.GE.AND P2, PT, R11, R16, PT ;  /* 0x000000100b00720c */ /* 0x000fe20003f46270 */
[----:B------:R-:W-:-:S02]  /*06e0*/  VIADD R15, R19, 0x3 ;  /* 0x00000003130f7836 */ /* 0x000fc40000000000 */
[----:B------:R-:W-:Y:S01]  /*06f0*/  IMAD.IADD R5, R12, 0x1, R9 ;  /* 0x000000010c057824 */ /* 0x000fe200078e0209 */
[-C--:B------:R-:W-:Y:S02]  /*0700*/  ISETP.GE.AND P0, PT, R13, R16.reuse, PT ;  /* 0x000000100d00720c */ /* 0x080fe40003f06270 */
[----:B------:R-:W-:Y:S02]  /*0710*/  ISETP.GE.AND P1, PT, R15, R16, PT ;  /* 0x000000100f00720c */ /* 0x000fe40003f26270 */
[----:B------:R-:W-:Y:S01]  /*0720*/  SEL R12, R16, RZ, P2 ;  /* 0x000000ff100c7207 */ /* 0x000fe20001000000 */
[----:B------:R-:W-:Y:S10]  /*0730*/  @!P4 BRA `(.L_x_33032) ;  /* 0x000000000038c947 */ /* 0x000ff40003800000 */
        /* <DEDUP_REMOVED lines=8> */
.L_x_33033:
[C---:B------:R-:W-:Y:S01]  /*07c0*/  IMAD R8, R6.reuse, 0x4, R9 ;  /* 0x0000000406087824 */ /* 0x040fe200078e0209 */
[----:B------:R-:W-:Y:S01]  /*07d0*/  IADD3 R7, PT, PT, R7, 0x1, RZ ;  /* 0x0000000107077810 */ /* 0x000fe20007ffe0ff */
[----:B------:R-:W-:-:S03]  /*07e0*/  VIADD R6, R6, UR4 ;  /* 0x0000000406067c36 */ /* 0x000fc60008000000 */
[----:B------:R0:W-:Y:S01]  /*07f0*/  STS [R8], RZ ;  /* 0x000000ff08007388 */ /* 0x0001e20000000800 */
[----:B------:R-:W-:-:S13]  /*0800*/  ISETP.NE.AND P2, PT, R7, R10, PT ;  /* 0x0000000a0700720c */ /* 0x000fda0003f45270 */
[----:B0-----:R-:W-:Y:S05]  /*0810*/  @P2 BRA `(.L_x_33033) ;  /* 0xfffffffc00e82947 */ /* 0x001fea000383ffff */
.L_x_33032:
[----:B------:R-:W-:Y:S05]  /*0820*/  BSYNC.RECONVERGENT B0 ;  /* 0x0000000000007941 */ /* 0x000fea0003800200 */
.L_x_33031:
[----:B------:R-:W-:Y:S04]  /*0830*/  BSSY.RECONVERGENT B0, `(.L_x_33034) ;  /* 0x0000010000007945 */ /* 0x000fe80003800200 */
[----:B------:R-:W-:Y:S05]  /*0840*/  @!P5 BRA `(.L_x_33035) ;  /* 0x000000000038d947 */ /* 0x000fea0003800000 */
[----:B------:R-:W0:Y:S01]  /*0850*/  S2R R8, SR_CgaCtaId ;  /* 0x0000000000087919 */ /* 0x000e220000008800 */
[----:B------:R-:W-:-:S05]  /*0860*/  MOV R7, 0x400 ;  /* 0x0000040000077802 */ /* 0x000fca0000000f00 */
[----:B------:R-:W-:-:S05]  /*0870*/  VIADD R7, R7, 0x980 ;  /* 0x0000098007077836 */ /* 0x000fca0000000000 */
[----:B0-----:R-:W-:-:S07]  /*0880*/  LEA R9, R8, R7, 0x18 ;  /* 0x0000000708097211 */ /* 0x001fce00078ec0ff */
.L_x_33036:
        /* <DEDUP_REMOVED lines=10> */
.L_x_33035:
[----:B------:R-:W-:Y:S05]  /*0930*/  BSYNC.RECONVERGENT B0 ;  /* 0x0000000000007941 */ /* 0x000fea0003800200 */
.L_x_33034:
[----:B------:R-:W-:Y:S01]  /*0940*/  IMAD.IADD R6, R11, 0x1, -R12 ;  /* 0x000000010b067824 */ /* 0x000fe200078e0a0c */
[C---:B0-----:R-:W-:Y:S01]  /*0950*/  SEL R8, R16.reuse, RZ, P0 ;  /* 0x000000ff10087207 */ /* 0x041fe20000000000 */
[C---:B------:R-:W-:Y:S01]  /*0960*/  VIADD R11, R19.reuse, 0x5 ;  /* 0x00000005130b7836 */ /* 0x040fe20000000000 */
[C---:B------:R-:W-:Y:S01]  /*0970*/  IADD3 R9, PT, PT, R19.reuse, 0x4, RZ ;  /* 0x0000000413097810 */ /* 0x040fe20007ffe0ff */
[----:B------:R-:W-:Y:S01]  /*0980*/  VIADD R23, R19, 0x9 ;  /* 0x0000000913177836 */ /* 0x000fe20000000000 */
[C---:B------:R-:W-:Y:S01]  /*0990*/  SEL R10, R16.reuse, RZ, P1 ;  /* 0x000000ff100a7207 */ /* 0x040fe20000800000 */
[----:B------:R-:W-:Y:S01]  /*09a0*/  IMAD.IADD R7, R13, 0x1, -R8 ;  /* 0x000000010d077824 */ /* 0x000fe200078e0a08 */
[-C--:B------:R-:W-:Y:S01]  /*09b0*/  ISETP.GE.AND P0, PT, R9, R16.reuse, PT ;  /* 0x000000100900720c */ /* 0x080fe20003f06270 */
[----:B------:R-:W-:Y:S01]  /*09c0*/  VIADD R25, R19, 0xb ;  /* 0x0000000b13197836 */ /* 0x000fe20000000000 */
[-C--:B------:R-:W-:Y:S01]  /*09d0*/  ISETP.GE.AND P1, PT, R11, R16.reuse, PT ;  /* 0x000000100b00720c */ /* 0x080fe20003f26270 */
[----:B------:R-:W-:Y:S01]  /*09e0*/  IMAD.IADD R8, R15, 0x1, -R10 ;  /* 0x000000010f087824 */ /* 0x000fe200078e0a0a */
[C---:B------:R-:W-:Y:S01]  /*09f0*/  IADD3 R13, PT, PT, R19.reuse, 0x6, RZ ;  /* 0x00000006130d7810 */ /* 0x040fe20007ffe0ff */
[----:B------:R-:W-:Y:S01]  /*0a00*/  VIADD R15, R19, 0x7 ;  /* 0x00000007130f7836 */ /* 0x000fe20000000000 */
[----:B------:R-:W-:Y:S01]  /*0a10*/  SEL R10, R16, RZ, P0 ;  /* 0x000000ff100a7207 */ /* 0x000fe20000000000 */
[----:B------:R-:W-:Y:S01]  /*0a20*/  VIADD R22, R4, 0x3 ;  /* 0x0000000304167836 */ /* 0x000fe20000000000 */
[----:B------:R-:W-:Y:S01]  /*0a30*/  SEL R12, R16, RZ, P1 ;  /* 0x000000ff100c7207 */ /* 0x000fe20000800000 */
[C---:B------:R-:W-:Y:S01]  /*0a40*/  VIADD R26, R4.reuse, 0x7 ;  /* 0x00000007041a7836 */ /* 0x040fe20000000000 */
[-C--:B------:R-:W-:Y:S01]  /*0a50*/  ISETP.GE.AND P0, PT, R13, R16.reuse, PT ;  /* 0x000000100d00720c */ /* 0x080fe20003f06270 */
[----:B------:R-:W-:Y:S01]  /*0a60*/  IMAD.IADD R9, R9, 0x1, -R10 ;  /* 0x0000000109097824 */ /* 0x000fe200078e0a0a */
[-C--:B------:R-:W-:Y:S01]  /*0a70*/  ISETP.GE.AND P1, PT, R15, R16.reuse, PT ;  /* 0x000000100f00720c */ /* 0x080fe20003f26270 */
[----:B------:R-:W-:Y:S01]  /*0a80*/  IMAD.IADD R10, R11, 0x1, -R12 ;  /* 0x000000010b0a7824 */ /* 0x000fe200078e0a0c */
[----:B------:R-:W-:Y:S01]  /*0a90*/  IADD3 R21, PT, PT, R19, 0x8, RZ ;  /* 0x0000000813157810 */ /* 0x000fe20007ffe0ff */
        /* <DEDUP_REMOVED lines=11> */
[----:B------:R-:W-:Y:S01]  /*0b50*/  IADD3 R15, PT, PT, R19, 0xa, RZ ;  /* 0x0000000a130f7810 */ /* 0x000fe20007ffe0ff */
[----:B------:R-:W-:Y:S01]  /*0b60*/  VIADD R28, R4, 0xa ;  /* 0x0000000a041c7836 */ /* 0x000fe20000000000 */
[C---:B------:R-:W-:Y:S01]  /*0b70*/  SEL R18, R16.reuse, RZ, P1 ;  /* 0x000000ff10127207 */ /* 0x040fe20000800000 */
[----:B------:R-:W-:Y:S01]  /*0b80*/  IMAD.IADD R13, R21, 0x1, -R14 ;  /* 0x00000001150d7824 */ /* 0x000fe200078e0a0e */
[-C--:B------:R-:W-:Y:S01]  /*0b90*/  ISETP.GE.AND P0, PT, R15, R16.reuse, PT ;  /* 0x000000100f00720c */ /* 0x080fe20003f06270 */
[----:B------:R-:W-:Y:S01]  /*0ba0*/  VIADD R21, R19, 0xd ;  /* 0x0000000d13157836 */ /* 0x000fe20000000000 */
[----:B------:R-:W-:Y:S01]  /*0bb0*/  ISETP.GE.AND P1, PT, R25, R16, PT ;  /* 0x000000101900720c */ /* 0x000fe20003f26270 */
[----:B------:R-:W-:Y:S01]  /*0bc0*/  IMAD.IADD R14, R23, 0x1, -R18 ;  /* 0x00000001170e7824 */ /* 0x000fe200078e0a12 */
[C---:B------:R-:W-:Y:S01]  /*0bd0*/  IADD3 R33, PT, PT, R19.reuse, 0xc, RZ ;  /* 0x0000000c13217810 */ /* 0x040fe20007ffe0ff */
[----:B------:R-:W-:Y:S01]  /*0be0*/  VIADD R23, R19, 0xf ;  /* 0x0000000f13177836 */ /* 0x000fe20000000000 */
[----:B------:R-:W-:Y:S01]  /*0bf0*/  SEL R18, R16, RZ, P0 ;  /* 0x000000ff10127207 */ /* 0x000fe20000000000 */
[----:B------:R-:W-:Y:S01]  /*0c00*/  VIADD R42, R4, 0xe ;  /* 0x0000000e042a7836 */ /* 0x000fe20000000000 */
[----:B------:R-:W-:-:S02]  /*0c10*/  SEL R32, R16, RZ, P1 ;  /* 0x000000ff10207207 */ /* 0x000fc40000800000 */
[-C--:B------:R-:W-:Y:S01]  /*0c20*/  ISETP.GE.AND P1, PT, R21, R16.reuse, PT ;  /* 0x000000101500720c */ /* 0x080fe20003f26270 */
[----:B------:R-:W-:Y:S01]  /*0c30*/  IMAD.IADD R15, R15, 0x1, -R18 ;  /* 0x000000010f0f7824 */ /* 0x000fe200078e0a12 */
[-C--:B------:R-:W-:Y:S01]  /*0c40*/  ISETP.GE.AND P0, PT, R33, R16.reuse, PT ;  /* 0x000000102100720c */ /* 0x080fe20003f06270 */
[----:B------:R-:W-:Y:S01]  /*0c50*/  IMAD.IADD R32, R25, 0x1, -R32 ;  /* 0x0000000119207824 */ /* 0x000fe200078e0a20 */
[----:B------:R-:W-:Y:S02]  /*0c60*/  IADD3 R35, PT, PT, R19, 0xe, RZ ;  /* 0x0000000e13237810 */ /* 0x000fe40007ffe0ff */
[C---:B------:R-:W-:Y:S02]  /*0c70*/  SEL R34, R16.reuse, RZ, P1 ;  /* 0x000000ff10227207 */ /* 0x040fe40000800000 */
[C---:B------:R-:W-:Y:S02]  /*0c80*/  SEL R18, R16.reuse, RZ, P0 ;  /* 0x000000ff10127207 */ /* 0x040fe40000000000 */
[-C--:B------:R-:W-:Y:S01]  /*0c90*/  ISETP.GE.AND P1, PT, R23, R16.reuse, PT ;  /* 0x000000101700720c */ /* 0x080fe20003f26270 */
[----:B------:R-:W-:Y:S01]  /*0ca0*/  IMAD.IADD R34, R21, 0x1, -R34 ;  /* 0x0000000115227824 */ /* 0x000fe200078e0a22 */
[----:B------:R-:W-:Y:S01]  /*0cb0*/  ISETP.GE.AND P0, PT, R35, R16, PT ;  /* 0x000000102300720c */ /* 0x000fe20003f06270 */
[----:B------:R-:W-:Y:S01]  /*0cc0*/  IMAD.IADD R33, R33, 0x1, -R18 ;  /* 0x0000000121217824 */ /* 0x000fe200078e0a12 */
[----:B------:R-:W-:-:S02]  /*0cd0*/  SEL R36, R16, RZ, P1 ;  /* 0x000000ff10247207 */ /* 0x000fc40000800000 */
[----:B------:R-:W-:Y:S02]  /*0ce0*/  SEL R20, R16, RZ, P0 ;  /* 0x000000ff10147207 */ /* 0x000fe40000000000 */
[----:B------:R-:W-:Y:S01]  /*0cf0*/  SHF.L.U32 R18, R2, 0x4, RZ ;  /* 0x0000000402127819 */ /* 0x000fe200000006ff */
[----:B------:R-:W-:Y:S01]  /*0d00*/  IMAD.IADD R36, R23, 0x1, -R36 ;  /* 0x0000000117247824 */ /* 0x000fe200078e0a24 */
[C---:B------:R-:W-:Y:S01]  /*0d10*/  IADD3 R21, PT, PT, R4.reuse, 0x2, RZ ;  /* 0x0000000204157810 */ /* 0x040fe20007ffe0ff */
[----:B------:R-:W-:Y:S01]  /*0d20*/  IMAD.IADD R35, R35, 0x1, -R20 ;  /* 0x0000000123237824 */ /* 0x000fe200078e0a14 */
[C---:B------:R-:W-:Y:S01]  /*0d30*/  IADD3 R25, PT, PT, R4.reuse, 0x6, RZ ;  /* 0x0000000604197810 */ /* 0x040fe20007ffe0ff */
[C---:B------:R-:W-:Y:S01]  /*0d40*/  VIADD R23, R4.reuse, 0x4 ;  /* 0x0000000404177836 */ /* 0x040fe20000000000 */
[----:B------:R-:W-:Y:S01]  /*0d50*/  ISETP.GE.AND P0, PT, R19, R16, PT ;  /* 0x000000101300720c */ /* 0x000fe20003f06270 */
[C---:B------:R-:W-:Y:S01]  /*0d60*/  VIADD R20, R4.reuse, 0x1 ;  /* 0x0000000104147836 */ /* 0x040fe20000000000 */
[----:B------:R-:W-:-:S02]  /*0d70*/  IADD3 R39, PT, PT, R4, 0xb, RZ ;  /* 0x0000000b04277810 */ /* 0x000fc40007ffe0ff */
[----:B------:R-:W-:Y:S02]  /*0d80*/  IADD3 R43, PT, PT, R4, -0x1, RZ ;  /* 0xffffffff042b7810 */ /* 0x000fe40007ffe0ff */
[----:B------:R-:W-:Y:S02]  /*0d90*/  LOP3.LUT R18, R18, 0x10, RZ, 0xc0, !PT ;  /* 0x0000001012127812 */ /* 0x000fe400078ec0ff */
[----:B------:R-:W-:Y:S02]  /*0da0*/  SEL R16, R16, RZ, P0 ;  /* 0x000000ff10107207 */ /* 0x000fe40000000000 */
[C---:B------:R-:W-:Y:S01]  /*0db0*/  LOP3.LUT R29, R19.reuse, 0x8, RZ, 0x3c, !PT ;  /* 0x00000008131d7812 */ /* 0x040fe200078e3cff */
[----:B------:R-:W-:Y:S01]  /*0dc0*/  IMAD.IADD R38, R19, 0x1, R18 ;  /* 0x0000000113267824 */ /* 0x000fe200078e0212 */
[----:B------:R-:W-:Y:S01]  /*0dd0*/  LOP3.LUT R21, R21, 0xf, RZ, 0xc0, !PT ;  /* 0x0000000f15157812 */ /* 0x000fe200078ec0ff */
[----:B------:R-:W-:Y:S01]  /*0de0*/  IMAD.IADD R37, R19, 0x1, -R16 ;  /* 0x0000000113257824 */ /* 0x000fe200078e0a10 */
        /* <DEDUP_REMOVED lines=30> */
[----:B------:R-:W-:Y:S05]  /*0fd0*/  CALL.REL.NOINC `($__internal_665_$__cuda_sm20_div_s16) ;  /* 0x0000003000c47944 */ /* 0x000fea0003c00000 */
        /* <DEDUP_REMOVED lines=15> */
.L_x_33081:
        /* <DEDUP_REMOVED lines=15> */
[----:B------:R-:W-:Y:S01]  /*11c0*/  IADD3 R63, PT, PT, R61, UR4, RZ ;  /* 0x000000043d3f7c10 */ /* 0x000fe2000fffe0ff */
        /* <DEDUP_REMOVED lines=22> */
[----:B------:R-:W-:Y:S02]  /*1330*/  IADD3 R26, PT, PT, R70, R25, RZ ;  /* 0x00000019461a7210 */ /* 0x000fe40007ffe0ff */
        /* <DEDUP_REMOVED lines=15> */
[----:B------:R-:W-:-:S02]  /*1430*/  @P0 IMAD.IADD R70, R26, 0x1, R25 ;  /* 0x000000011a460824 */ /* 0x000fc400078e0219 */
[----:B0-----:R-:W-:-:S05]  /*1440*/  IMAD R24, R27, 0x10, R24 ;  /* 0x000000101b187824 */ /* 0x001fca00078e0218 */
[----:B------:R-:W-:Y:S01]  /*1450*/  @P0 LEA R27, R27, R24, 0x4 ;  /* 0x000000181b1b0211 */ /* 0x000fe200078e20ff */
[----:B--2---:R1:W-:Y:S04]  /*1460*/  STS.128 [R24], R16 ;  /* 0x0000001018007388 */ /* 0x0043e80000000c00 */
[----:B---3--:R1:W-:Y:S02]  /*1470*/  @P0 STS.128 [R27], R20 ;  /* 0x000000141b000388 */ /* 0x0083e40000000c00 */
.L_x_33040:
[----:B------:R-:W-:Y:S05]  /*1480*/  BSYNC.RECONVERGENT B1 ;  /* 0x0000000000017941 */ /* 0x000fea0003800200 */
.L_x_33039:
[----:B------:R-:W-:Y:S05]  /*1490*/  @!P2 BRA `(.L_x_33038) ;  /* 0x0000000000d4a947 */ /* 0x000fea0003800000 */
[----:B------:R-:W2:Y:S01]  /*14a0*/  S2UR UR5, SR_CgaCtaId ;  /* 0x00000000000579c3 */ /* 0x000ea20000008800 */
[----:B------:R-:W-:Y:S02]  /*14b0*/  UMOV UR4, 0x400 ;  /* 0x0000040000047882 */ /* 0x000fe40000000000 */
[----:B------:R-:W-:-:S05]  /*14c0*/  UIADD3 UR4, UPT, UPT, UR4, 0x880, URZ ;  /* 0x0000088004047890 */ /* 0x000fca000fffe0ff */
[----:B------:R-:W3:Y:S08]  /*14d0*/  LDC R65, c[0x0][0x360] ;  /* 0x0000d800ff417b82 */ /* 0x000ef00000000800 */
[----:B01----:R-:W0:Y:S01]  /*14e0*/  LDC R17, c[0x0][0x360] ;  /* 0x0000d800ff117b82 */ /* 0x003e220000000800 */
[----:B--2---:R-:W-:-:S06]  /*14f0*/  ULEA UR4, UR5, UR4, 0x18 ;  /* 0x0000000405047291 */ /* 0x004fcc000f8ec0ff */
[----:B------:R-:W-:Y:S01]  /*1500*/  LEA R68, R70, UR4, 0x2 ;  /* 0x0000000446447c11 */ /* 0x000fe2000f8e10ff */
[----:B---3--:R-:W-:-:S04]  /*1510*/  IMAD.SHL.U32 R65, R65, 0x4, RZ ;  /* 0x0000000441417824 */ /* 0x008fc800078e00ff */
[----:B------:R-:W-:Y:S02]  /*1520*/  IMAD.IADD R67, R70, 0x1, R65 ;  /* 0x0000000146437824 */ /* 0x000fe400078e0241 */
[C---:B0-----:R-:W-:Y:S01]  /*1530*/  IMAD R64, R17.reuse, 0xc, R70 ;  /* 0x0000000c11407824 */ /* 0x041fe200078e0246 */
[----:B------:R-:W-:-:S07]  /*1540*/  LEA R66, R17, R70, 0x3 ;  /* 0x0000004611427211 */ /* 0x000fce00078e18ff */
.L_x_33041:
[----:B--2---:R-:W0:Y:S01]  /*1550*/  LDC.64 R28, c[0x0][0x390] ;  /* 0x0000e400ff1c7b82 */ /* 0x004e220000000a00 */
[----:B------:R-:W-:Y:S02]  /*1560*/  LOP3.LUT R18, R70, 0x1c, RZ, 0xc0, !PT ;  /* 0x0000001c46127812 */ /* 0x000fe400078ec0ff */
[----:B------:R-:W-:Y:S02]  /*1570*/  SHF.R.U32.HI R16, RZ, 0x5, R70 ;  /* 0x00000005ff107819 */ /* 0x000fe40000011646 */
[----:B------:R-:W-:Y:S01]  /*1580*/  LOP3.LUT R20, R67, 0x1c, RZ, 0xc0, !PT ;  /* 0x0000001c43147812 */ /* 0x000fe200078ec0ff */
[C---:B------:R-:W-:Y:S01]  /*1590*/  IMAD.IADD R17, R63.reuse, 0x1, R18 ;  /* 0x000000013f117824 */ /* 0x040fe200078e0212 */
        /* <DEDUP_REMOVED lines=20> */
[----:B------:R-:W0:Y:S08]  /*16e0*/  LDC R75, c[0x0][0x360] ;  /* 0x0000d800ff4b7b82 */ /* 0x000e300000000800 */
[----:B------:R-:W1:Y:S01]  /*16f0*/  LDC R73, c[0x0][0x360] ;  /* 0x0000d800ff497b82 */ /* 0x000e620000000800 */
[----:B------:R-:W-:-:S04]  /*1700*/  IADD3 R70, PT, PT, R65, R70, R65 ;  /* 0x0000004641467210 */ /* 0x000fc80007ffe041 */
[----:B------:R-:W-:Y:S01]  /*1710*/  IADD3 R70, PT, PT, R65, R70, R65 ;  /* 0x0000004641467210 */ /* 0x000fe20007ffe041 */
[--C-:B0-----:R-:W-:Y:S02]  /*1720*/  IMAD R69, R75, 0x10, R68.reuse ;  /* 0x000000104b457824 */ /* 0x101fe400078e0244 */
[C-C-:B-1----:R-:W-:Y:S02]  /*1730*/  IMAD R71, R73.reuse, 0x20, R68.reuse ;  /* 0x0000002049477824 */ /* 0x142fe400078e0244 */
[----:B------:R-:W-:Y:S01]  /*1740*/  IMAD R72, R73, 0x30, R68 ;  /* 0x0000003049487824 */ /* 0x000fe200078e0244 */
        /* <DEDUP_REMOVED lines=10> */
.L_x_33038:
[----:B------:R-:W-:Y:S05]  /*17f0*/  BSYNC.RECONVERGENT B0 ;  /* 0x0000000000007941 */ /* 0x000fea0003800200 */
.L_x_33037:
[----:B01----:R-:W0:Y:S01]  /*1800*/  S2R R16, SR_CTAID.Z ;  /* 0x0000000000107919 */ /* 0x003e220000002700 */
[----:B------:R-:W-:Y:S02]  /*1810*/  HFMA2 R18, -RZ, RZ, 0, 0 ;  /* 0x00000000ff127431 */ /* 0x000fe400000001ff */
[----:B0-----:R-:W-:-:S07]  /*1820*/  IMAD R61, R16, 0x40, R61 ;  /* 0x00000040103d7824 */ /* 0x001fce00078e023d */
.L_x_33080:
[----:B0-----:R-:W-:Y:S02]  /*1830*/  LOP3.LUT R17, R2, 0xf, RZ, 0xc0, !PT ;  /* 0x0000000f02117812 */ /* 0x001fe400078ec0ff */
[----:B--2---:R-:W-:-:S03]  /*1840*/  SHF.R.U32.HI R20, RZ, 0x4, R2 ;  /* 0x00000004ff147819 */ /* 0x004fc60000011602 */
[----:B-1----:R-:W-:-:S07]  /*1850*/  IMAD.IADD R22, R17, 0x1, R18 ;  /* 0x0000000111167824 */ /* 0x002fce00078e0212 */
.L_x_33042:
        /* <DEDUP_REMOVED lines=17> */
.L_x_33079:
[----:B-1----:R-:W1:Y:S01]  /*1970*/  S2R R27, SR_CgaCtaId ;  /* 0x00000000001b7919 */ /* 0x002e620000008800 */
[----:B0-----:R-:W-:Y:S01]  /*1980*/  VIMNMX R16, PT, PT, R0, 0x40, PT ;  /* 0x0000004000107848 */ /* 0x001fe20003fe0100 */
[C---:B------:R-:W-:Y:S01]  /*1990*/  IMAD.IADD R25, R4.reuse, 0x1, R29 ;  /* 0x0000000104197824 */ /* 0x040fe200078e021d */
[----:B------:R-:W-:Y:S01]  /*19a0*/  MOV R24, 0x400 ;  /* 0x0000040000187802 */ /* 0x000fe20000000f00 */
[C---:B------:R-:W-:Y:S01]  /*19b0*/  VIADD R23, R4.reuse, 0x4 ;  /* 0x0000000404177836 */ /* 0x040fe20000000000 */
[----:B------:R-:W-:Y:S01]  /*19c0*/  LOP3.LUT R21, R4, 0xf, RZ, 0xc0, !PT ;  /* 0x0000000f04157812 */ /* 0x000fe200078ec0ff */
[----:B------:R-:W-:Y:S01]  /*19d0*/  IMAD.SHL.U32 R16, R16, 0x2, RZ ;  /* 0x0000000210107824 */ /* 0x000fe200078e00ff */
[C---:B------:R-:W-:Y:S01]  /*19e0*/  IADD3 R22, PT, PT, R4.reuse, 0x3, RZ ;  /* 0x0000000304167810 */ /* 0x040fe20007ffe0ff */
[C---:B------:R-:W-:Y:S01]  /*19f0*/  VIADD R17, R4.reuse, 0x1 ;  /* 0x0000000104117836 */ /* 0x040fe20000000000 */
[----:B------:R-:W-:Y:S01]  /*1a00*/  ISETP.GE.AND P2, PT, R3, UR6, PT ;  /* 0x0000000603007c0c */ /* 0x000fe2000bf46270 */
        /* <DEDUP_REMOVED lines=22> */
[----:B------:R-:W-:Y:S02]  /*1b70*/  LOP3.LUT R73, R30, 0xf, RZ, 0xc0, !PT ;  /* 0x0000000f1e497812 */ /* 0x000fe400078ec0ff */
        /* <DEDUP_REMOVED lines=53> */
.L_x_33078:
[----:B------:R-:W-:-:S04]  /*1ed0*/  IMAD R71, R27, 0x84, R24 ;  /* 0x000000841b477824 */ /* 0x000fc800078e0218 */
[----:B------:R-:W-:Y:S01]  /*1ee0*/  IMAD R72, R60, 0x4, R71 ;  /* 0x000000043c487824 */ /* 0x000fe200078e0247 */
[----:B------:R-:W-:Y:S06]  /*1ef0*/  @P2 BRA `(.L_x_33045) ;  /* 0x0000000400902947 */ /* 0x000fec0003800000 */
        /* <DEDUP_REMOVED lines=8> */
.L_x_33087:
[----:B0--3--:R-:W-:-:S07]  /*1f80*/  IMAD R69, R16, R69, RZ ;  /* 0x0000004510457224 */ /* 0x009fce00078e02ff */
.L_x_33046:
[----:B------:R-:W-:-:S13]  /*1f90*/  ISETP.GE.AND P3, PT, R70, 0x2, PT ;  /* 0x000000024600780c */ /* 0x000fda0003f66270 */
[----:B------:R-:W-:Y:S05]  /*1fa0*/  @!P3 BRA `(.L_x_33048) ;  /* 0x000000000010b947 */ /* 0x000fea0003800000 */
[----:B------:R-:W-:-:S03]  /*1fb0*/  UMOV UR4, 0xffffffff ;  /* 0xffffffff00047882 */ /* 0x000fc60000000000 */
[----:B------:R-:W-:Y:S05]  /*1fc0*/  BRA.DIV UR4, `(.L_x_33049) ;  /* 0x0000001a04a87947 */ /* 0x000fea000b800000 */
[----:B------:R3:W4:Y:S02]  /*1fd0*/  SHFL.IDX PT, R72, R71, R6, 0x1f ;  /* 0x00001f0647487589 */ /* 0x00072400000e0000 */
.L_x_33090:
[----:B----4-:R-:W-:-:S07]  /*1fe0*/  IMAD R69, R26, R72, R69 ;  /* 0x000000481a457224 */ /* 0x010fce00078e0245 */
.L_x_33048:
[----:B------:R-:W-:-:S13]  /*1ff0*/  ISETP.GE.AND P3, PT, R70, 0x3, PT ;  /* 0x000000034600780c */ /* 0x000fda0003f66270 */
[----:B------:R-:W-:Y:S05]  /*2000*/  @!P3 BRA `(.L_x_33050) ;  /* 0x000000000010b947 */ /* 0x000fea0003800000 */
[----:B------:R-:W-:-:S03]  /*2010*/  UMOV UR4, 0xffffffff ;  /* 0xffffffff00047882 */ /* 0x000fc60000000000 */
[----:B------:R-:W-:Y:S05]  /*2020*/  BRA.DIV UR4, `(.L_x_33051) ;  /* 0x0000001a04b47947 */ /* 0x000fea000b800000 */
[----:B------:R4:W0:Y:S02]  /*2030*/  SHFL.IDX PT, R72, R71, R7, 0x1f ;  /* 0x00001f0747487589 */ /* 0x00082400000e0000 */
.L_x_33093:
[----:B0-----:R-:W-:-:S07]  /*2040*/  IMAD R69, R68, R72, R69 ;  /* 0x0000004844457224 */ /* 0x001fce00078e0245 */
.L_x_33050:
[----:B------:R-:W-:-:S13]  /*2050*/  ISETP.GE.AND P3, PT, R70, 0x4, PT ;  /* 0x000000044600780c */ /* 0x000fda0003f66270 */
[----:B------:R-:W-:Y:S05]  /*2060*/  @!P3 BRA `(.L_x_33052) ;  /* 0x000000000010b947 */ /* 0x000fea0003800000 */
[----:B------:R-:W-:-:S03]  /*2070*/  UMOV UR4, 0xffffffff ;  /* 0xffffffff00047882 */ /* 0x000fc60000000000 */
[----:B------:R-:W-:Y:S05]  /*2080*/  BRA.DIV UR4, `(.L_x_33053) ;  /* 0x0000001a04c07947 */ /* 0x000fea000b800000 */
[----:B------:R0:W0:Y:S02]  /*2090*/  SHFL.IDX PT, R72, R71, R8, 0x1f ;  /* 0x00001f0847487589 */ /* 0x00002400000e0000 */
.L_x_33096:
[----:B0-----:R-:W-:-:S07]  /*20a0*/  IMAD R69, R67, R72, R69 ;  /* 0x0000004843457224 */ /* 0x001fce00078e0245 */
.L_x_33052:
[----:B------:R-:W-:-:S13]  /*20b0*/  ISETP.GE.AND P3, PT, R70, 0x5, PT ;  /* 0x000000054600780c */ /* 0x000fda0003f66270 */
[----:B------:R-:W-:Y:S05]  /*20c0*/  @!P3 BRA `(.L_x_33054) ;  /* 0x000000000010b947 */ /* 0x000fea0003800000 */
[----:B------:R-:W-:-:S03]  /*20d0*/  UMOV UR4, 0xffffffff ;  /* 0xffffffff00047882 */ /* 0x000fc60000000000 */
[----:B------:R-:W-:Y:S05]  /*20e0*/  BRA.DIV UR4, `(.L_x_33055) ;  /* 0x0000001a04cc7947 */ /* 0x000fea000b800000 */
[----:B------:R0:W0:Y:S02]  /*20f0*/  SHFL.IDX PT, R72, R71, R9, 0x1f ;  /* 0x00001f0947487589 */ /* 0x00002400000e0000 */
.L_x_33099:
[----:B0-----:R-:W-:-:S07]  /*2100*/  IMAD R69, R66, R72, R69 ;  /* 0x0000004842457224 */ /* 0x001fce00078e0245 */
.L_x_33054:
[----:B------:R-:W-:-:S13]  /*2110*/  ISETP.GE.AND P3, PT, R70, 0x6, PT ;  /* 0x000000064600780c */ /* 0x000fda0003f66270 */
[----:B------:R-:W-:Y:S05]  /*2120*/  @!P3 BRA `(.L_x_33056) ;  /* 0x000000000010b947 */ /* 0x000fea0003800000 */
[----:B------:R-:W-:-:S03]  /*2130*/  UMOV UR4, 0xffffffff ;  /* 0xffffffff00047882 */ /* 0x000fc60000000000 */
[----:B------:R-:W-:Y:S05]  /*2140*/  BRA.DIV UR4, `(.L_x_33057) ;  /* 0x0000001a04d87947 */ /* 0x000fea000b800000 */
[----:B------:R0:W0:Y:S02]  /*2150*/  SHFL.IDX PT, R72, R71, R10, 0x1f ;  /* 0x00001f0a47487589 */ /* 0x00002400000e0000 */
.L_x_33102:
[----:B0-----:R-:W-:-:S07]  /*2160*/  IMAD R69, R65, R72, R69 ;  /* 0x0000004841457224 */ /* 0x001fce00078e0245 */
.L_x_33056:
[----:B------:R-:W-:-:S13]  /*2170*/  ISETP.GE.AND P3, PT, R70, 0x7, PT ;  /* 0x000000074600780c */ /* 0x000fda0003f66270 */
[----:B------:R-:W-:Y:S05]  /*2180*/  @!P3 BRA `(.L_x_33058) ;  /* 0x000000000010b947 */ /* 0x000fea0003800000 */
[----:B------:R-:W-:-:S03]  /*2190*/  UMOV UR4, 0xffffffff ;  /* 0xffffffff00047882 */ /* 0x000fc60000000000 */
[----:B------:R-:W-:Y:S05]  /*21a0*/  BRA.DIV UR4, `(.L_x_33059) ;  /* 0x0000001a04e47947 */ /* 0x000fea000b800000 */
[----:B------:R0:W0:Y:S02]  /*21b0*/  SHFL.IDX PT, R72, R71, R11, 0x1f ;  /* 0x00001f0b47487589 */ /* 0x00002400000e0000 */
.L_x_33105:
[----:B0-----:R-:W-:-:S07]  /*21c0*/  IMAD R69, R64, R72, R69 ;  /* 0x0000004840457224 */ /* 0x001fce00078e0245 */
.L_x_33058:
[----:B------:R-:W-:-:S13]  /*21d0*/  ISETP.GE.AND P3, PT, R70, 0x8, PT ;  /* 0x000000084600780c */ /* 0x000fda0003f66270 */
[----:B------:R-:W-:Y:S05]  /*21e0*/  @!P3 BRA `(.L_x_33060) ;  /* 0x000000000010b947 */ /* 0x000fea0003800000 */
[----:B------:R-:W-:-:S03]  /*21f0*/  UMOV UR4, 0xffffffff ;  /* 0xffffffff00047882 */ /* 0x000fc60000000000 */
[----:B------:R-:W-:Y:S05]  /*2200*/  BRA.DIV UR4, `(.L_x_33061) ;  /* 0x0000001a04f07947 */ /* 0x000fea000b800000 */
[----:B------:R0:W0:Y:S02]  /*2210*/  SHFL.IDX PT, R72, R71, R12, 0x1f ;  /* 0x00001f0c47487589 */ /* 0x00002400000e0000 */
.L_x_33108:
[----:B01----:R-:W-:-:S07]  /*2220*/  IMAD R69, R63, R72, R69 ;  /* 0x000000483f457224 */ /* 0x003fce00078e0245 */
.L_x_33060:
[----:B------:R-:W-:-:S13]  /*2230*/  ISETP.GE.AND P3, PT, R70, 0x9, PT ;  /* 0x000000094600780c */ /* 0x000fda0003f66270 */
[----:B------:R-:W-:Y:S05]  /*2240*/  @!P3 BRA `(.L_x_33062) ;  /* 0x000000000010b947 */ /* 0x000fea0003800000 */
[----:B------:R-:W-:-:S03]  /*2250*/  UMOV UR4, 0xffffffff ;  /* 0xffffffff00047882 */ /* 0x000fc60000000000 */
[----:B------:R-:W-:Y:S05]  /*2260*/  BRA.DIV UR4, `(.L_x_33063) ;  /* 0x0000001a04fc7947 */ /* 0x000fea000b800000 */
[----:B------:R0:W0:Y:S02]  /*2270*/  SHFL.IDX PT, R72, R71, R13, 0x1f ;  /* 0x00001f0d47487589 */ /* 0x00002400000e0000 */
.L_x_33111:
[----:B0-----:R-:W-:-:S07]  /*2280*/  IMAD R69, R31, R72, R69 ;  /* 0x000000481f457224 */ /* 0x001fce00078e0245 */
.L_x_33062:
[----:B------:R-:W-:-:S13]  /*2290*/  ISETP.GE.AND P3, PT, R70, 0xa, PT ;  /* 0x0000000a4600780c */ /* 0x000fda0003f66270 */
[----:B------:R-:W-:Y:S05]  /*22a0*/  @!P3 BRA `(.L_x_33064) ;  /* 0x000000000010b947 */ /* 0x000fea0003800000 */
[----:B------:R-:W-:-:S03]  /*22b0*/  UMOV UR4, 0xffffffff ;  /* 0xffffffff00047882 */ /* 0x000fc60000000000 */
[----:B------:R-:W-:Y:S05]  /*22c0*/  BRA.DIV UR4, `(.L_x_33065) ;  /* 0x0000001e04087947 */ /* 0x000fea000b800000 */
[----:B------:R0:W0:Y:S02]  /*22d0*/  SHFL.IDX PT, R72, R71, R14, 0x1f ;  /* 0x00001f0e47487589 */ /* 0x00002400000e0000 */
.L_x_33114:
[----:B0-----:R-:W-:-:S07]  /*22e0*/  IMAD R69, R30, R72, R69 ;  /* 0x000000481e457224 */ /* 0x001fce00078e0245 */
.L_x_33064:
[----:B------:R-:W-:-:S13]  /*22f0*/  ISETP.GE.AND P3, PT, R70, 0xb, PT ;  /* 0x0000000b4600780c */ /* 0x000fda0003f66270 */
[----:B------:R-:W-:Y:S05]  /*2300*/  @!P3 BRA `(.L_x_33066) ;  /* 0x000000000010b947 */ /* 0x000fea0003800000 */
[----:B------:R-:W-:-:S03]  /*2310*/  UMOV UR4, 0xffffffff ;  /* 0xffffffff00047882 */ /* 0x000fc60000000000 */
[----:B------:R-:W-:Y:S05]  /*2320*/  BRA.DIV UR4, `(.L_x_33067) ;  /* 0x0000001e04147947 */ /* 0x000fea000b800000 */
[----:B------:R0:W0:Y:S02]  /*2330*/  SHFL.IDX PT, R72, R71, R15, 0x1f ;  /* 0x00001f0f47487589 */ /* 0x00002400000e0000 */
.L_x_33117:
[----:B0-----:R-:W-:-:S07]  /*2340*/  IMAD R69, R28, R72, R69 ;  /* 0x000000481c457224 */ /* 0x001fce00078e0245 */
.L_x_33066:
[----:B------:R-:W-:-:S13]  /*2350*/  ISETP.GE.AND P3, PT, R70, 0xc, PT ;  /* 0x0000000c4600780c */ /* 0x000fda0003f66270 */
[----:B------:R-:W-:Y:S05]  /*2360*/  @!P3 BRA `(.L_x_33068) ;  /* 0x000000000010b947 */ /* 0x000fea0003800000 */
[----:B------:R-:W-:-:S03]  /*2370*/  UMOV UR4, 0xffffffff ;  /* 0xffffffff00047882 */ /* 0x000fc60000000000 */
[----:B------:R-:W-:Y:S05]  /*2380*/  BRA.DIV UR4, `(.L_x_33069) ;  /* 0x0000001e04207947 */ /* 0x000fea000b800000 */
[----:B------:R0:W0:Y:S02]  /*2390*/  SHFL.IDX PT, R72, R71, R32, 0x1f ;  /* 0x00001f2047487589 */ /* 0x00002400000e0000 */
.L_x_33120:
[----:B0-----:R-:W-:-:S07]  /*23a0*/  IMAD R69, R23, R72, R69 ;  /* 0x0000004817457224 */ /* 0x001fce00078e0245 */
.L_x_33068:
[----:B------:R-:W-:-:S13]  /*23b0*/  ISETP.GE.AND P3, PT, R70, 0xd, PT ;  /* 0x0000000d4600780c */ /* 0x000fda0003f66270 */
[----:B------:R-:W-:Y:S05]  /*23c0*/  @!P3 BRA `(.L_x_33070) ;  /* 0x000000000010b947 */ /* 0x000fea0003800000 */
[----:B------:R-:W-:-:S03]  /*23d0*/  UMOV UR4, 0xffffffff ;  /* 0xffffffff00047882 */ /* 0x000fc60000000000 */
[----:B------:R-:W-:Y:S05]  /*23e0*/  BRA.DIV UR4, `(.L_x_33071) ;  /* 0x0000001e042c7947 */ /* 0x000fea000b800000 */
[----:B------:R0:W0:Y:S02]  /*23f0*/  SHFL.IDX PT, R72, R71, R33, 0x1f ;  /* 0x00001f2147487589 */ /* 0x00002400000e0000 */
.L_x_33123:
[----:B0-----:R-:W-:-:S07]  /*2400*/  IMAD R69, R22, R72, R69 ;  /* 0x0000004816457224 */ /* 0x001fce00078e0245 */
.L_x_33070:
[----:B------:R-:W-:-:S13]  /*2410*/  ISETP.GE.AND P3, PT, R70, 0xe, PT ;  /* 0x0000000e4600780c */ /* 0x000fda0003f66270 */
[----:B------:R-:W-:Y:S05]  /*2420*/  @!P3 BRA `(.L_x_33072) ;  /* 0x000000000010b947 */ /* 0x000fea0003800000 */
[----:B------:R-:W-:-:S03]  /*2430*/  UMOV UR4, 0xffffffff ;  /* 0xffffffff00047882 */ /* 0x000fc60000000000 */
[----:B------:R-:W-:Y:S05]  /*2440*/  BRA.DIV UR4, `(.L_x_33073) ;  /* 0x0000001e04387947 */ /* 0x000fea000b800000 */
[----:B------:R0:W0:Y:S02]  /*2450*/  SHFL.IDX PT, R72, R71, R34, 0x1f ;  /* 0x00001f2247487589 */ /* 0x00002400000e0000 */
.L_x_33126:
[----:B0-----:R-:W-:-:S07]  /*2460*/  IMAD R69, R21, R72, R69 ;  /* 0x0000004815457224 */ /* 0x001fce00078e0245 */
.L_x_33072:
[----:B------:R-:W-:-:S13]  /*2470*/  ISETP.GE.AND P3, PT, R70, 0xf, PT ;  /* 0x0000000f4600780c */ /* 0x000fda0003f66270 */
[----:B------:R-:W-:Y:S05]  /*2480*/  @!P3 BRA `(.L_x_33074) ;  /* 0x000000000010b947 */ /* 0x000fea0003800000 */
[----:B------:R-:W-:-:S03]  /*2490*/  UMOV UR4, 0xffffffff ;  /* 0xffffffff00047882 */ /* 0x000fc60000000000 */
[----:B------:R-:W-:Y:S05]  /*24a0*/  BRA.DIV UR4, `(.L_x_33075) ;  /* 0x0000001e04447947 */ /* 0x000fea000b800000 */
[----:B------:R0:W0:Y:S02]  /*24b0*/  SHFL.IDX PT, R72, R71, R35, 0x1f ;  /* 0x00001f2347487589 */ /* 0x00002400000e0000 */
.L_x_33129:
[----:B0-----:R-:W-:-:S07]  /*24c0*/  IMAD R69, R20, R72, R69 ;  /* 0x0000004814457224 */ /* 0x001fce00078e0245 */
.L_x_33074:
[----:B------:R-:W-:-:S13]  /*24d0*/  ISETP.GE.AND P3, PT, R70, 0x10, PT ;  /* 0x000000104600780c */ /* 0x000fda0003f66270 */
[----:B------:R-:W-:Y:S05]  /*24e0*/  @!P3 BRA `(.L_x_33076) ;  /* 0x00000004001cb947 */ /* 0x000fea0003800000 */
[----:B------:R-:W-:-:S03]  /*24f0*/  UMOV UR4, 0xffffffff ;  /* 0xffffffff00047882 */ /* 0x000fc60000000000 */
[----:B------:R-:W-:Y:S05]  /*2500*/  BRA.DIV UR4, `(.L_x_33077) ;  /* 0x0000001e04507947 */ /* 0x000fea000b800000 */
[----:B------:R0:W0:Y:S02]  /*2510*/  SHFL.IDX PT, R70, R71, R36, 0x1f ;  /* 0x00001f2447467589 */ /* 0x00002400000e0000 */
.L_x_33132:
[----:B0-----:R-:W-:Y:S01]  /*2520*/  IMAD R69, R17, R70, R69 ;  /* 0x0000004611457224 */ /* 0x001fe200078e0245 */
[----:B------:R-:W-:Y:S06]  /*2530*/  BRA `(.L_x_33076) ;  /* 0x0000000400087947 */ /* 0x000fec0003800000 */
.L_x_33045:
[----:B------:R-:W2:Y:S01]  /*2540*/  LDC R74, c[0x0][0x3ac] ;  /* 0x0000eb00ff4a7b82 */ /* 0x000ea20000000800 */
[----:B------:R-:W-:Y:S01]  /*2550*/  HFMA2 R69, -RZ, RZ, 0, 0 ;  /* 0x00000000ff457431 */ /* 0x000fe200000001ff */
[C---:B--2---:R-:W-:Y:S02]  /*2560*/  ISETP.GE.AND P3, PT, R74.reuse, 0x1, PT ;  /* 0x000000014a00780c */ /* 0x044fe40003f66270 */
[C---:B------:R-:W-:Y:S02]  /*2570*/  ISETP.GE.AND P6, PT, R74.reuse, 0x2, PT ;  /* 0x000000024a00780c */ /* 0x040fe40003fc6270 */
[C---:B------:R-:W-:Y:S02]  /*2580*/  ISETP.GE.AND P4, PT, R74.reuse, 0x3, PT ;  /* 0x000000034a00780c */ /* 0x040fe40003f86270 */
[----:B------:R-:W-:-:S07]  /*2590*/  ISETP.GE.AND P5, PT, R74, 0x4, PT ;  /* 0x000000044a00780c */ /* 0x000fce0003fa6270 */
[--C-:B------:R-:W-:Y:S02]  /*25a0*/  @P3 IMAD R70, R38, 0x4, R71.reuse ;  /* 0x0000000426463824 */ /* 0x100fe400078e0247 */
[----:B------:R-:W-:-:S03]  /*25b0*/  @P6 IMAD R72, R45, 0x4, R71 ;  /* 0x000000042d486824 */ /* 0x000fc600078e0247 */
[----:B------:R-:W0:Y:S01]  /*25c0*/  @P3 LDS R73, [R70] ;  /* 0x0000000046493984 */ /* 0x000e220000000800 */
[----:B------:R-:W-:-:S03]  /*25d0*/  @P5 IMAD R75, R47, 0x4, R71 ;  /* 0x000000042f4b5824 */ /* 0x000fc600078e0247 */
[----:B------:R-:W2:Y:S04]  /*25e0*/  @P6 LDS R72, [R72] ;  /* 0x0000000048486984 */ /* 0x000ea80000000800 */
[----:B------:R-:W-:Y:S01]  /*25f0*/  @P5 LDS R70, [R75] ;  /* 0x000000004b465984 */ /* 0x000fe20000000800 */
[----:B0-----:R-:W-:Y:S01]  /*2600*/  @P3 IMAD R69, R16, R73, RZ ;  /* 0x0000004910453224 */ /* 0x001fe200078e02ff */
[----:B------:R-:W-:Y:S01]  /*2610*/  ISETP.GE.AND P3, PT, R74, 0x5, PT ;  /* 0x000000054a00780c */ /* 0x000fe20003f66270 */
[----:B------:R-:W-:Y:S02]  /*2620*/  @P4 IMAD R73, R46, 0x4, R71 ;  /* 0x000000042e494824 */ /* 0x000fe400078e0247 */
[----:B--2---:R-:W-:Y:S01]  /*2630*/  @P6 IMAD R69, R26, R72, R69 ;  /* 0x000000481a456224 */ /* 0x004fe200078e0245 */
[----:B------:R-:W-:-:S03]  /*2640*/  ISETP.GE.AND P6, PT, R74, 0x6, PT ;  /* 0x000000064a00780c */ /* 0x000fc60003fc6270 */
[----:B------:R-:W0:Y:S10]  /*2650*/  @P4 LDS R73, [R73] ;  /* 0x0000000049494984 */ /* 0x000e340000000800 */
[----:B------:R-:W-:-:S06]  /*2660*/  @P6 IMAD R72, R49, 0x4, R71 ;  /* 0x0000000431486824 */ /* 0x000fcc00078e0247 */
[----:B------:R-:W-:Y:S01]  /*2670*/  @P6 LDS R72, [R72] ;  /* 0x0000000048486984 */ /* 0x000fe20000000800 */
[----:B0-----:R-:W-:Y:S01]  /*2680*/  @P4 IMAD R69, R68, R73, R69 ;  /* 0x0000004944454224 */ /* 0x001fe200078e0245 */
[----:B------:R-:W-:-:S03]  /*2690*/  ISETP.GE.AND P4, PT, R74, 0x7, PT ;  /* 0x000000074a00780c */ /* 0x000fc60003f86270 */
[----:B------:R-:W-:Y:S01]  /*26a0*/  @P5 IMAD R69, R67, R70, R69 ;  /* 0x0000004643455224 */ /* 0x000fe200078e0245 */
[----:B------:R-:W-:Y:S02]  /*26b0*/  @P3 LEA R70, R48, R71, 0x2 ;  /* 0x0000004730463211 */ /* 0x000fe400078e10ff */
[----:B------:R-:W-:-:S04]  /*26c0*/  ISETP.GE.AND P5, PT, R74, 0x8, PT ;  /* 0x000000084a00780c */ /* 0x000fc80003fa6270 */
[----:B------:R-:W0:Y:S03]  /*26d0*/  @P3 LDS R70, [R70] ;  /* 0x0000000046463984 */ /* 0x000e260000000800 */
[----:B------:R-:W-:-:S06]  /*26e0*/  @P4 IMAD R73, R50, 0x4, R71 ;  /* 0x0000000432494824 */ /* 0x000fcc00078e0247 */
[----:B------:R-:W2:Y:S01]  /*26f0*/  @P4 LDS R73, [R73] ;  /* 0x0000000049494984 */ /* 0x000ea20000000800 */
[----:B------:R-:W-:-:S05]  /*2700*/  @P5 LEA R75, R51, R71, 0x2 ;  /* 0x00000047334b5211 */ /* 0x000fca00078e10ff */
[----:B------:R-:W1:Y:S01]  /*2710*/  @P5 LDS R76, [R75] ;  /* 0x000000004b4c5984 */ /* 0x000e620000000800 */
[----:B0-----:R-:W-:Y:S01]  /*2720*/  @P3 IMAD R69, R66, R70, R69 ;  /* 0x0000004642453224 */ /* 0x001fe200078e0245 */
[----:B------:R-:W-:-:S03]  /*2730*/  ISETP.GE.AND P3, PT, R74, 0x9, PT ;  /* 0x000000094a00780c */ /* 0x000fc60003f66270 */
[----:B------:R-:W-:Y:S01]  /*2740*/  @P6 IMAD R69, R65, R72, R69 ;  /* 0x0000004841456224 */ /* 0x000fe200078e0245 */
[----:B------:R-:W-:-:S03]  /*2750*/  ISETP.GE.AND P6, PT, R74, 0xe, PT ;  /* 0x0000000e4a00780c */ /* 0x000fc60003fc6270 */
[----:B--2---:R-:W-:Y:S01]  /*2760*/  @P4 IMAD R69, R64, R73, R69 ;  /* 0x0000004940454224 */ /* 0x004fe200078e0245 */
[----:B------:R-:W-:-:S05]  /*2770*/  ISETP.GE.AND P4, PT, R74, 0xa, PT ;  /* 0x0000000a4a00780c */ /* 0x000fca0003f86270 */
[----:B------:R-:W-:Y:S02]  /*2780*/  @P3 IMAD R70, R44, 0x4, R71 ;  /* 0x000000042c463824 */ /* 0x000fe400078e0247 */
[----:B-1----:R-:W-:Y:S01]  /*2790*/  @P5 IMAD R69, R63, R76, R69 ;  /* 0x0000004c3f455224 */ /* 0x002fe200078e0245 */
[----:B------:R-:W-:-:S03]  /*27a0*/  ISETP.GE.AND P5, PT, R74, 0xb, PT ;  /* 0x0000000b4a00780c */ /* 0x000fc60003fa6270 */
[----:B------:R-:W0:Y:S02]  /*27b0*/  @P3 LDS R70, [R70] ;  /* 0x0000000046463984 */ /* 0x000e240000000800 */
[----:B------:R-:W-:-:S06]  /*27c0*/  @P4 IMAD R72, R52, 0x4, R71 ;  /* 0x0000000434484824 */ /* 0x000fcc00078e0247 */
[----:B------:R-:W1:Y:S02]  /*27d0*/  @P4 LDS R72, [R72] ;  /* 0x0000000048484984 */ /* 0x000e640000000800 */
[----:B------:R-:W-:-:S06]  /*27e0*/  @P5 LEA R73, R53, R71, 0x2 ;  /* 0x0000004735495211 */ /* 0x000fcc00078e10ff */
[----:B------:R-:W2:Y:S01]  /*27f0*/  @P5 LDS R73, [R73] ;  /* 0x0000000049495984 */ /* 0x000ea20000000800 */
[----:B0-----:R-:W-:Y:S01]  /*2800*/  @P3 IMAD R69, R31, R70, R69 ;  /* 0x000000461f453224 */ /* 0x001fe200078e0245 */
[----:B------:R-:W-:-:S03]  /*2810*/  ISETP.GE.AND P3, PT, R74, 0xc, PT ;  /* 0x0000000c4a00780c */ /* 0x000fc60003f66270 */
[----:B-1----:R-:W-:Y:S01]  /*2820*/  @P4 IMAD R69, R30, R72, R69 ;  /* 0x000000481e454224 */ /* 0x002fe200078e0245 */
[----:B------:R-:W-:Y:S02]  /*2830*/  ISETP.GE.AND P4, PT, R74, 0xd, PT ;  /* 0x0000000d4a00780c */ /* 0x000fe40003f86270 */
[----:B------:R-:W-:-:S07]  /*2840*/  @P6 LEA R72, R56, R71, 0x2 ;  /* 0x0000004738486211 */ /* 0x000fce00078e10ff */
[----:B------:R-:W-:Y:S02]  /*2850*/  @P3 IMAD R75, R54, 0x4, R71 ;  /* 0x00000004364b3824 */ /* 0x000fe400078e0247 */
[----:B--2---:R-:W-:Y:S01]  /*2860*/  @P5 IMAD R69, R28, R73, R69 ;  /* 0x000000491c455224 */ /* 0x004fe200078e0245 */
[----:B------:R-:W-:Y:S01]  /*2870*/  ISETP.GE.AND P5, PT, R74, 0xf, PT ;  /* 0x0000000f4a00780c */ /* 0x000fe20003fa6270 */
[----:B------:R-:W-:Y:S04]  /*2880*/  @P6 LDS R72, [R72] ;  /* 0x0000000048486984 */ /* 0x000fe80000000800 */
[----:B------:R-:W0:Y:S01]  /*2890*/  @P3 LDS R76, [R75] ;  /* 0x000000004b4c3984 */ /* 0x000e220000000800 */
[----:B------:R-:W-:-:S06]  /*28a0*/  @P4 IMAD R70, R55, 0x4, R71 ;  /* 0x0000000437464824 */ /* 0x000fcc00078e0247 */
[----:B------:R-:W1:Y:S01]  /*28b0*/  @P4 LDS R70, [R70] ;  /* 0x0000000046464984 */ /* 0x000e620000000800 */
[----:B------:R-:W-:-:S06]  /*28c0*/  @P5 IMAD R73, R57, 0x4, R71 ;  /* 0x0000000439495824 */ /* 0x000fcc00078e0247 */
[----:B------:R-:W2:Y:S01]  /*28d0*/  @P5 LDS R73, [R73] ;  /* 0x0000000049495984 */ /* 0x000ea20000000800 */
[----:B0-----:R-:W-:Y:S01]  /*28e0*/  @P3 IMAD R69, R23, R76, R69 ;  /* 0x0000004c17453224 */ /* 0x001fe200078e0245 */
[----:B------:R-:W-:-:S03]  /*28f0*/  ISETP.GE.AND P3, PT, R74, 0x10, PT ;  /* 0x000000104a00780c */ /* 0x000fc60003f66270 */
[----:B-1----:R-:W-:-:S04]  /*2900*/  @P4 IMAD R69, R22, R70, R69 ;  /* 0x0000004616454224 */ /* 0x002fc800078e0245 */
[----:B------:R-:W-:-:S06]  /*2910*/  @P6 IMAD R69, R21, R72, R69 ;  /* 0x0000004815456224 */ /* 0x000fcc00078e0245 */
[----:B------:R-:W-:Y:S02]  /*2920*/  @P3 IMAD R71, R58, 0x4, R71 ;  /* 0x000000043a473824 */ /* 0x000fe400078e0247 */
[----:B--2---:R-:W-:-:S03]  /*2930*/  @P5 IMAD R69, R20, R73, R69 ;  /* 0x0000004914455224 */ /* 0x004fc600078e0245 */
[----:B------:R-:W0:Y:S02]  /*2940*/  @P3 LDS R74, [R71] ;  /* 0x00000000474a3984 */ /* 0x000e240000000800 */
[----:B0-----:R-:W-:-:S07]  /*2950*/  @P3 IMAD R69, R17, R74, R69 ;  /* 0x0000004a11453224 */ /* 0x001fce00078e0245 */
.L_x_33076:
        /* <DEDUP_REMOVED lines=16> */
.L_x_33044:
[----:B------:R-:W-:Y:S05]  /*2a60*/  @!P0 BRA `(.L_x_33079) ;  /* 0xffffffec00c08947 */ /* 0x000fea000383ffff */
[----:B------:R-:W-:Y:S05]  /*2a70*/  BSYNC.RECONVERGENT B0 ;  /* 0x0000000000007941 */ /* 0x000fea0003800200 */
.L_x_33043:
        /* <DEDUP_REMOVED lines=10> */
[----:B------:R-:W2:Y:S01]  /*2b20*/  LDC R10, c[0x0][0x3ac] ;  /* 0x0000eb00ff0a7b82 */ /* 0x000ea20000000800 */
[----:B------:R-:W-:Y:S01]  /*2b30*/  SHF.L.U32 R3, R19, 0x2, RZ ;  /* 0x0000000213037819 */ /* 0x000fe200000006ff */
[----:B------:R-:W-:Y:S01]  /*2b40*/  BSSY.RECONVERGENT B0, `(.L_x_33082) ;  /* 0x000006c000007945 */ /* 0x000fe20003800200 */
[----:B0-----:R-:W-:Y:S02]  /*2b50*/  SHF.L.U32 R21, R2, 0x2, RZ ;  /* 0x0000000202157819 */ /* 0x001fe400000006ff */
[----:B------:R-:W0:Y:S01]  /*2b60*/  I2F.U32.RP R9, R3 ;  /* 0x0000000300097306 */ /* 0x000e220000209000 */
[----:B------:R-:W-:Y:S02]  /*2b70*/  ISETP.NE.U32.AND P3, PT, R3, RZ, PT ;  /* 0x000000ff0300720c */ /* 0x000fe40003f65070 */
[----:B------:R-:W-:Y:S01]  /*2b80*/  IMAD.IADD R4, R21, 0x1, R3 ;  /* 0x0000000115047824 */ /* 0x000fe200078e0203 */
[----:B------:R-:W3:Y:S04]  /*2b90*/  LDC R13, c[0x0][0x388] ;  /* 0x0000e200ff0d7b82 */ /* 0x000ee80000000800 */
[----:B------:R-:W-:-:S04]  /*2ba0*/  ISETP.GE.U32.AND P0, PT, R4, 0x80, PT ;  /* 0x000000800400780c */ /* 0x000fc80003f06070 */
        /* <DEDUP_REMOVED lines=12> */
[----:B------:R-:W-:-:S04]  /*2c70*/  IMAD.HI.U32 R7, R7, R15, R6 ;  /* 0x0000000f07077227 */ /* 0x000fc800078e0006 */
[----:B--2---:R-:W-:Y:S01]  /*2c80*/  VIADD R5, R8, 0xffffffe ;  /* 0x0ffffffe08057836 */ /* 0x004fe20000000000 */
[----:B------:R-:W-:-:S04]  /*2c90*/  SEL R8, RZ, 0x1, P0 ;  /* 0x00000001ff087807 */ /* 0x000fc80000000000 */
[----:B------:R-:W-:Y:S01]  /*2ca0*/  IADD3 R6, PT, PT, R9, -R4, -R8 ;  /* 0x8000000409067210 */ /* 0x000fe20007ffe808 */
[----:B------:R-:W0:Y:S04]  /*2cb0*/  F2I.FTZ.U32.TRUNC.NTZ R5, R5 ;  /* 0x0000000500057305 */ /* 0x000e28000021f000 */
[----:B------:R-:W-:Y:S01]  /*2cc0*/  IMAD.HI.U32 R7, R7, R6, RZ ;  /* 0x0000000607077227 */ /* 0x000fe200078e00ff */
[----:B0-----:R-:W-:-:S05]  /*2cd0*/  IADD3 R12, PT, PT, RZ, -R5, RZ ;  /* 0x80000005ff0c7210 */ /* 0x001fca0007ffe0ff */
[----:B------:R-:W-:Y:S01]  /*2ce0*/  IMAD.MOV.U32 R4, RZ, RZ, R12 ;  /* 0x000000ffff047224 */ /* 0x000fe200078e000c */
[----:B---3--:R-:W-:-:S03]  /*2cf0*/  IABS R12, R13 ;  /* 0x0000000d000c7213 */ /* 0x008fc60000000000 */
[----:B------:R-:W-:Y:S02]  /*2d00*/  IMAD R9, R4, R11, RZ ;  /* 0x0000000b04097224 */ /* 0x000fe400078e02ff */
[----:B------:R-:W-:-:S05]  /*2d10*/  HFMA2 R4, -RZ, RZ, 0, 0 ;  /* 0x00000000ff047431 */ /* 0x000fca00000001ff */
[----:B------:R-:W-:-:S04]  /*2d20*/  IMAD.HI.U32 R9, R5, R9, R4 ;  /* 0x0000000905097227 */ /* 0x000fc800078e0004 */
[----:B------:R-:W-:Y:S02]  /*2d30*/  IMAD.MOV R5, RZ, RZ, -R7 ;  /* 0x000000ffff057224 */ /* 0x000fe400078e0a07 */
[----:B------:R-:W-:Y:S02]  /*2d40*/  IMAD.MOV.U32 R4, RZ, RZ, R12 ;  /* 0x000000ffff047224 */ /* 0x000fe400078e000c */
[----:B------:R-:W-:Y:S02]  /*2d50*/  IMAD R6, R3, R5, R6 ;  /* 0x0000000503067224 */ /* 0x000fe400078e0206 */
[----:B------:R-:W-:-:S03]  /*2d60*/  IMAD.HI.U32 R20, R9, R4, RZ ;  /* 0x0000000409147227 */ /* 0x000fc600078e00ff */
[----:B------:R-:W-:Y:S02]  /*2d70*/  ISETP.GE.U32.AND P0, PT, R6, R3, PT ;  /* 0x000000030600720c */ /* 0x000fe40003f06070 */
[----:B------:R-:W-:-:S05]  /*2d80*/  IADD3 R5, PT, PT, -R20, RZ, RZ ;  /* 0x000000ff14057210 */ /* 0x000fca0007ffe1ff */
[----:B------:R-:W-:-:S05]  /*2d90*/  IMAD R4, R11, R5, R4 ;  /* 0x000000050b047224 */ /* 0x000fca00078e0204 */
[----:B------:R-:W-:Y:S01]  /*2da0*/  ISETP.GT.U32.AND P2, PT, R11, R4, PT ;  /* 0x000000040b00720c */ /* 0x000fe20003f44070 */
[----:B------:R-:W-:Y:S01]  /*2db0*/  @P0 IMAD.IADD R6, R6, 0x1, -R3 ;  /* 0x0000000106060824 */ /* 0x000fe200078e0a03 */
[----:B------:R-:W-:-:S04]  /*2dc0*/  @P0 IADD3 R7, PT, PT, R7, 0x1, RZ ;  /* 0x0000000107070810 */ /* 0x000fc80007ffe0ff */
[----:B------:R-:W-:Y:S02]  /*2dd0*/  ISETP.GE.U32.AND P1, PT, R6, R3, PT ;  /* 0x000000030600720c */ /* 0x000fe40003f26070 */
[----:B------:R-:W0:Y:S05]  /*2de0*/  LDC R6, c[0x0][0x384] ;  /* 0x0000e100ff067b82 */ /* 0x000e2a0000000800 */
[----:B------:R-:W-:Y:S02]  /*2df0*/  @!P2 IMAD.IADD R4, R4, 0x1, -R11 ;  /* 0x000000010404a824 */ /* 0x000fe400078e0a0b */
[----:B------:R-:W-:-:S03]  /*2e00*/  @!P2 VIADD R20, R20, 0x1 ;  /* 0x000000011414a836 */ /* 0x000fc60000000000 */
[----:B------:R-:W-:Y:S01]  /*2e10*/  ISETP.GE.U32.AND P0, PT, R4, R11, PT ;  /* 0x0000000b0400720c */ /* 0x000fe20003f06070 */
[----:B------:R-:W-:Y:S01]  /*2e20*/  @P1 VIADD R7, R7, 0x1 ;  /* 0x0000000107071836 */ /* 0x000fe20000000000 */
[----:B------:R-:W-:Y:S02]  /*2e30*/  LOP3.LUT R4, R13, R10, RZ, 0x3c, !PT ;  /* 0x0000000a0d047212 */ /* 0x000fe400078e3cff */
[----:B------:R-:W-:Y:S02]  /*2e40*/  @!P3 LOP3.LUT R7, RZ, R3, RZ, 0x33, !PT ;  /* 0x00000003ff07b212 */ /* 0x000fe400078e33ff */
[----:B------:R-:W-:Y:S02]  /*2e50*/  ISETP.GE.AND P1, PT, R4, RZ, PT ;  /* 0x000000ff0400720c */ /* 0x000fe40003f26270 */
[----:B------:R-:W-:Y:S02]  /*2e60*/  IADD3 R4, PT, PT, R8, R7, RZ ;  /* 0x0000000708047210 */ /* 0x000fe40007ffe0ff */
[----:B------:R-:W-:-:S02]  /*2e70*/  ISETP.NE.AND P3, PT, R10, RZ, PT ;  /* 0x000000ff0a00720c */ /* 0x000fc40003f65270 */
[----:B------:R-:W-:Y:S01]  /*2e80*/  LOP3.LUT R5, R4, 0x3, RZ, 0xc0, !PT ;  /* 0x0000000304057812 */ /* 0x000fe200078ec0ff */
[----:B------:R-:W-:Y:S01]  /*2e90*/  @P0 VIADD R20, R20, 0x1 ;  /* 0x0000000114140836 */ /* 0x000fe20000000000 */
[----:B------:R-:W-:Y:S01]  /*2ea0*/  ISETP.GE.U32.AND P0, PT, R4, 0x3, PT ;  /* 0x000000030400780c */ /* 0x000fe20003f06070 */
[----:B0-----:R-:W-:Y:S01]  /*2eb0*/  IMAD R23, R6, UR10, R23 ;  /* 0x0000000a06177c24 */ /* 0x001fe2000f8e0217 */
[----:B------:R-:W-:-:S03]  /*2ec0*/  ISETP.NE.AND P2, PT, R5, 0x3, PT ;  /* 0x000000030500780c */ /* 0x000fc60003f45270 */
[----:B------:R-:W-:-:S04]  /*2ed0*/  @!P1 IMAD.MOV R20, RZ, RZ, -R20 ;  /* 0x000000ffff149224 */ /* 0x000fc800078e0a14 */
[----:B------:R-:W-:-:S06]  /*2ee0*/  @!P3 LOP3.LUT R20, RZ, R10, RZ, 0x33, !PT ;  /* 0x0000000aff14b212 */ /* 0x000fcc00078e33ff */
[----:B------:R-:W-:Y:S05]  /*2ef0*/  @!P2 BRA `(.L_x_33083) ;  /* 0x0000000000c0a947 */ /* 0x000fea0003800000 */
[-C--:B------:R-:W-:Y:S01]  /*2f00*/  IABS R13, R0.reuse ;  /* 0x00000000000d7213 */ /* 0x080fe20000000000 */
[----:B------:R-:W0:Y:S01]  /*2f10*/  S2UR UR5, SR_CgaCtaId ;  /* 0x00000000000579c3 */ /* 0x000e220000008800 */
[----:B------:R-:W-:Y:S01]  /*2f20*/  UMOV UR4, 0x400 ;  /* 0x0000040000047882 */ /* 0x000fe20000000000 */
[----:B------:R-:W-:Y:S01]  /*2f30*/  VIADD R4, R4, 0x1 ;  /* 0x0000000104047836 */ /* 0x000fe20000000000 */
[----:B------:R-:W2:Y:S01]  /*2f40*/  I2F.RP R6, R13 ;  /* 0x0000000d00067306 */ /* 0x000ea20000209400 */
[----:B------:R-:W-:Y:S01]  /*2f50*/  UIADD3 UR4, UPT, UPT, UR4, 0x980, URZ ;  /* 0x0000098004047890 */ /* 0x000fe2000fffe0ff */
[----:B------:R-:W-:Y:S02]  /*2f60*/  ISETP.NE.AND P4, PT, R0, RZ, PT ;  /* 0x000000ff0000720c */ /* 0x000fe40003f85270 */
[----:B------:R-:W-:Y:S01]  /*2f70*/  LOP3.LUT R15, RZ, R0, RZ, 0x33, !PT ;  /* 0x00000000ff0f7212 */ /* 0x000fe200078e33ff */
[----:B------:R-:W3:Y:S03]  /*2f80*/  LDC.64 R8, c[0x0][0x3a0] ;  /* 0x0000e800ff087b82 */ /* 0x000ee60000000a00 */
[----:B--2---:R-:W2:Y:S01]  /*2f90*/  MUFU.RCP R6, R6 ;  /* 0x0000000600067308 */ /* 0x004ea20000001000 */
[----:B0-----:R-:W-:-:S06]  /*2fa0*/  ULEA UR4, UR5, UR4, 0x18 ;  /* 0x0000000405047291 */ /* 0x001fcc000f8ec0ff */
[----:B------:R-:W-:Y:S02]  /*2fb0*/  LEA R2, R2, UR4, 0x4 ;  /* 0x0000000402027c11 */ /* 0x000fe4000f8e20ff */
[----:B--2---:R-:W-:Y:S02]  /*2fc0*/  IADD3 R5, PT, PT, R6, 0xffffffe, RZ ;  /* 0x0ffffffe06057810 */ /* 0x004fe40007ffe0ff */
[----:B------:R-:W-:Y:S02]  /*2fd0*/  LOP3.LUT R6, R4, 0x3, RZ, 0xc0, !PT ;  /* 0x0000000304067812 */ /* 0x000fe400078ec0ff */
[----:B------:R-:W-:Y:S02]  /*2fe0*/  MOV R4, RZ ;  /* 0x000000ff00047202 */ /* 0x000fe40000000f00 */
[----:B------:R-:W0:Y:S01]  /*2ff0*/  F2I.FTZ.U32.TRUNC.NTZ R5, R5 ;  /* 0x0000000500057305 */ /* 0x000e22000021f000 */
[----:B------:R-:W-:Y:S02]  /*3000*/  IMAD.MOV R12, RZ, RZ, -R6 ;  /* 0x000000ffff0c7224 */ /* 0x000fe400078e0a06 */
[----:B0-----:R-:W-:-:S04]  /*3010*/  IMAD.MOV R10, RZ, RZ, -R5 ;  /* 0x000000ffff0a7224 */ /* 0x001fc800078e0a05 */
[----:B------:R-:W-:-:S04]  /*3020*/  IMAD R7, R10, R13, RZ ;  /* 0x0000000d0a077224 */ /* 0x000fc800078e02ff */
[----:B---3--:R-:W-:-:S07]  /*3030*/  IMAD.HI.U32 R14, R5, R7, R4 ;  /* 0x00000007050e7227 */ /* 0x008fce00078e0004 */
.L_x_33084:
[-C--:B0-----:R-:W-:Y:S01]  /*3040*/  IABS R4, R0.reuse ;  /* 0x0000000000047213 */ /* 0x081fe20000000000 */
[----:B------:R-:W0:Y:S01]  /*3050*/  LDC R17, c[0x0][0x360] ;  /* 0x0000d800ff117b82 */ /* 0x000e220000000800 */
[----:B------:R-:W-:Y:S02]  /*3060*/  IABS R5, R21 ;  /* 0x0000001500057213 */ /* 0x000fe40000000000 */
[----:B------:R-:W-:Y:S01]  /*3070*/  LOP3.LUT R11, R21, R0, RZ, 0x3c, !PT ;  /* 0x00000000150b7212 */ /* 0x000fe200078e3cff */
[----:B------:R-:W-:Y:S01]  /*3080*/  IMAD.MOV R4, RZ, RZ, -R4 ;  /* 0x000000ffff047224 */ /* 0x000fe200078e0a04 */
[----:B------:R-:W-:Y:S01]  /*3090*/  IADD3 R12, PT, PT, R12, 0x1, RZ ;  /* 0x000000010c0c7810 */ /* 0x000fe20007ffe0ff */
[----:B------:R-:W-:Y:S01]  /*30a0*/  IMAD.HI.U32 R10, R14, R5, RZ ;  /* 0x000000050e0a7227 */ /* 0x000fe200078e00ff */
[----:B------:R-:W-:-:S03]  /*30b0*/  ISETP.GE.AND P3, PT, R11, RZ, PT ;  /* 0x000000ff0b00720c */ /* 0x000fc60003f66270 */
[----:B------:R-:W-:Y:S01]  /*30c0*/  IMAD R4, R10, R4, R5 ;  /* 0x000000040a047224 */ /* 0x000fe200078e0205 */
[----:B------:R-:W-:-:S04]  /*30d0*/  IABS R5, R0 ;  /* 0x0000000000057213 */ /* 0x000fc80000000000 */
[----:B------:R-:W-:-:S13]  /*30e0*/  ISETP.GT.U32.AND P2, PT, R13, R4, PT ;  /* 0x000000040d00720c */ /* 0x000fda0003f44070 */
[----:B------:R-:W-:Y:S01]  /*30f0*/  @!P2 IADD3 R4, PT, PT, R4, -R5, RZ ;  /* 0x800000050404a210 */ /* 0x000fe20007ffe0ff */
[----:B------:R-:W-:-:S03]  /*3100*/  @!P2 VIADD R10, R10, 0x1 ;  /* 0x000000010a0aa836 */ /* 0x000fc60000000000 */
[----:B------:R-:W-:Y:S02]  /*3110*/  ISETP.GE.U32.AND P1, PT, R4, R13, PT ;  /* 0x0000000d0400720c */ /* 0x000fe40003f26070 */
[----:B------:R0:W2:Y:S02]  /*3120*/  LDS.128 R4, [R2] ;  /* 0x0000000002047984 */ /* 0x0000a40000000c00 */
[----:B0-----:R-:W-:-:S09]  /*3130*/  IMAD R2, R17, 0x10, R2 ;  /* 0x0000001011027824 */ /* 0x001fd200078e0202 */
        /* <DEDUP_REMOVED lines=10> */
[----:B--2---:R0:W-:Y:S01]  /*31e0*/  STG.E.128 desc[UR8][R10.64], R4 ;  /* 0x000000040a007986 */ /* 0x0041e2000c101d08 */
[----:B------:R-:W-:Y:S05]  /*31f0*/  @P1 BRA `(.L_x_33084) ;  /* 0xfffffffc00901947 */ /* 0x000fea000383ffff */
.L_x_33083:
[----:B------:R-:W-:Y:S05]  /*3200*/  BSYNC.RECONVERGENT B0 ;  /* 0x0000000000007941 */ /* 0x000fea0003800200 */
.L_x_33082:
        /* <DEDUP_REMOVED lines=12> */
[----:B0-----:R-:W-:-:S06]  /*32d0*/  IADD3 R26, PT, PT, R4, 0xffffffe, RZ ;  /* 0x0ffffffe041a7810 */ /* 0x001fcc0007ffe0ff */
[----:B------:R0:W2:Y:S02]  /*32e0*/  F2I.FTZ.U32.TRUNC.NTZ R27, R26 ;  /* 0x0000001a001b7305 */ /* 0x0000a4000021f000 */
[----:B0-----:R-:W-:Y:S02]  /*32f0*/  IMAD.MOV.U32 R26, RZ, RZ, RZ ;  /* 0x000000ffff1a7224 */ /* 0x001fe400078e00ff */
[----:B--2---:R-:W-:-:S04]  /*3300*/  IMAD.MOV R5, RZ, RZ, -R27 ;  /* 0x000000ffff057224 */ /* 0x004fc800078e0a1b */
[----:B------:R-:W-:-:S04]  /*3310*/  IMAD R5, R5, R2, RZ ;  /* 0x0000000205057224 */ /* 0x000fc800078e02ff */
[----:B------:R-:W-:Y:S01]  /*3320*/  IMAD.HI.U32 R26, R27, R5, R26 ;  /* 0x000000051b1a7227 */ /* 0x000fe200078e001a */
[----:B---34-:R-:W-:-:S07]  /*3330*/  LEA R27, R21, UR4, 0x2 ;  /* 0x00000004151b7c11 */ /* 0x018fce000f8e10ff */
.L_x_33085:
[-C--:B---3--:R-:W-:Y:S01]  /*3340*/  IABS R10, R0.reuse ;  /* 0x00000000000a7213 */ /* 0x088fe20000000000 */
[----:B------:R-:W0:Y:S01]  /*3350*/  LDC R30, c[0x0][0x360] ;  /* 0x0000d800ff1e7b82 */ /* 0x000e220000000800 */
[-C--:B------:R-:W-:Y:S01]  /*3360*/  IABS R8, R0.reuse ;  /* 0x0000000000087213 */ /* 0x080fe20000000000 */
[----:B------:R2:W3:Y:S01]  /*3370*/  LDS.128 R16, [R27] ;  /* 0x000000001b107984 */ /* 0x0004e20000000c00 */
[----:B------:R-:W4:Y:S01]  /*3380*/  I2F.RP R6, R10 ;  /* 0x0000000a00067306 */ /* 0x000f220000209400 */
[----:B------:R-:W-:Y:S02]  /*3390*/  IABS R7, R21 ;  /* 0x0000001500077213 */ /* 0x000fe40000000000 */
[----:B------:R-:W-:Y:S01]  /*33a0*/  IMAD.MOV R9, RZ, RZ, -R8 ;  /* 0x000000ffff097224 */ /* 0x000fe200078e0a08 */
[----:B------:R-:W-:Y:S02]  /*33b0*/  IADD3 R36, PT, PT, R21, R3, RZ ;  /* 0x0000000315247210 */ /* 0x000fe40007ffe0ff */
[----:B------:R-:W-:-:S02]  /*33c0*/  LOP3.LUT R39, RZ, R0, RZ, 0x33, !PT ;  /* 0x00000000ff277212 */ /* 0x000fc400078e33ff */
[----:B------:R-:W-:Y:S01]  /*33d0*/  IABS R8, R36 ;  /* 0x0000002400087213 */ /* 0x000fe20000000000 */
[----:B------:R-:W-:-:S04]  /*33e0*/  IMAD.IADD R38, R36, 0x1, R3 ;  /* 0x0000000124267824 */ /* 0x000fc800078e0203 */
[----:B------:R-:W-:Y:S01]  /*33f0*/  IMAD.IADD R29, R38, 0x1, R3 ;  /* 0x00000001261d7824 */ /* 0x000fe200078e0203 */
[----:B----4-:R-:W4:Y:S04]  /*3400*/  MUFU.RCP R6, R6 ;  /* 0x0000000600067308 */ /* 0x010f280000001000 */
[----:B------:R-:W-:Y:S02]  /*3410*/  IABS R12, R29 ;  /* 0x0000001d000c7213 */ /* 0x000fe40000000000 */
[----:B----4-:R-:W-:Y:S01]  /*3420*/  IADD3 R4, PT, PT, R6, 0xffffffe, RZ ;  /* 0x0ffffffe06047810 */ /* 0x010fe20007ffe0ff */
[----:B------:R-:W-:-:S03]  /*3430*/  IMAD.HI.U32 R6, R26, R7, RZ ;  /* 0x000000071a067227 */ /* 0x000fc600078e00ff */
[----:B------:R4:W5:Y:S01]  /*3440*/  F2I.FTZ.U32.TRUNC.NTZ R5, R4 ;  /* 0x0000000400057305 */ /* 0x000962000021f000 */
[----:B------:R-:W-:-:S05]  /*3450*/  IMAD R7, R6, R9, R7 ;  /* 0x0000000906077224 */ /* 0x000fca00078e0207 */
[----:B------:R-:W-:Y:S01]  /*3460*/  ISETP.GT.U32.AND P3, PT, R2, R7, PT ;  /* 0x000000070200720c */ /* 0x000fe20003f64070 */
[----:B----4-:R-:W-:Y:S02]  /*3470*/  IMAD.MOV.U32 R4, RZ, RZ, RZ ;  /* 0x000000ffff047224 */ /* 0x010fe400078e00ff */
[----:B-----5:R-:W-:-:S04]  /*3480*/  IMAD.MOV R11, RZ, RZ, -R5 ;  /* 0x000000ffff0b7224 */ /* 0x020fc800078e0a05 */
[----:B------:R-:W-:-:S06]  /*3490*/  IMAD R11, R11, R10, RZ ;  /* 0x0000000a0b0b7224 */ /* 0x000fcc00078e02ff */
[----:B------:R-:W-:Y:S01]  /*34a0*/  @!P3 IADD3 R7, PT, PT, R7, -R10, RZ ;  /* 0x8000000a0707b210 */ /* 0x000fe20007ffe0ff */
[----:B------:R-:W-:Y:S02]  /*34b0*/  @!P3 VIADD R6, R6, 0x1 ;  /* 0x000000010606b836 */ /* 0x000fe40000000000 */
[----:B------:R-:W-:Y:S01]  /*34c0*/  IMAD.HI.U32 R11, R5, R11, R4 ;  /* 0x0000000b050b7227 */ /* 0x000fe200078e0004 */
[----:B------:R-:W-:Y:S02]  /*34d0*/  IABS R4, R38 ;  /* 0x0000002600047213 */ /* 0x000fe40000000000 */
[----:B------:R-:W-:Y:S02]  /*34e0*/  MOV R5, R8 ;  /* 0x0000000800057202 */ /* 0x000fe40000000f00 */
[----:B------:R-:W-:Y:S01]  /*34f0*/  ISETP.GE.U32.AND P2, PT, R7, R2, PT ;  /* 0x000000020700720c */ /* 0x000fe20003f46070 */
[----:B------:R-:W-:Y:S01]  /*3500*/  IMAD.MOV.U32 R8, RZ, RZ, R4 ;  /* 0x000000ffff087224 */ /* 0x000fe200078e0004 */
[----:B------:R-:W-:Y:S01]  /*3510*/  LOP3.LUT R7, R21, R0, RZ, 0x3c, !PT ;  /* 0x0000000015077212 */ /* 0x000fe200078e3cff */
[----:B------:R-:W-:-:S03]  /*3520*/  IMAD.HI.U32 R32, R11, R5, RZ ;  /* 0x000000050b207227 */ /* 0x000fc600078e00ff */
[----:B------:R-:W-:Y:S01]  /*3530*/  ISETP.GE.AND P5, PT, R7, RZ, PT ;  /* 0x000000ff0700720c */ /* 0x000fe20003fa6270 */
[----:B------:R-:W-:-:S04]  /*3540*/  IMAD.HI.U32 R33, R11, R8, RZ ;  /* 0x000000080b217227 */ /* 0x000fc800078e00ff */
[-C--:B------:R-:W-:Y:S02]  /*3550*/  IMAD R4, R32, R9.reuse, R5 ;  /* 0x0000000920047224 */ /* 0x080fe400078e0205 */
[----:B------:R-:W-:Y:S02]  /*3560*/  IMAD R5, R33, R9, R8 ;  /* 0x0000000921057224 */ /* 0x000fe400078e0208 */
[----:B------:R-:W-:Y:S01]  /*3570*/  IMAD.MOV.U32 R8, RZ, RZ, R12 ;  /* 0x000000ffff087224 */ /* 0x000fe200078e000c */
[----:B------:R-:W-:Y:S01]  /*3580*/  ISETP.GT.U32.AND P6, PT, R10, R4, PT ;  /* 0x000000040a00720c */ /* 0x000fe20003fc4070 */
[----:B------:R-:W-:Y:S01]  /*3590*/  @P2 VIADD R6, R6, 0x1 ;  /* 0x0000000106062836 */ /* 0x000fe20000000000 */
[----:B------:R-:W-:Y:S01]  /*35a0*/  ISETP.GT.U32.AND P1, PT, R10, R5, PT ;  /* 0x000000050a00720c */ /* 0x000fe20003f24070 */
[----:B------:R-:W-:-:S03]  /*35b0*/  IMAD.HI.U32 R35, R11, R8, RZ ;  /* 0x000000080b237227 */ /* 0x000fc600078e00ff */
[----:B------:R-:W-:Y:S01]  /*35c0*/  MOV R31, R6 ;  /* 0x00000006001f7202 */ /* 0x000fe20000000f00 */
[----:B------:R-:W-:Y:S01]  /*35d0*/  IMAD R7, R35, R9, R8 ;  /* 0x0000000923077224 */ /* 0x000fe200078e0208 */
[----:B------:R-:W-:Y:S01]  /*35e0*/  LEA R8, R22, R27, 0x5 ;  /* 0x0000001b16087211 */ /* 0x000fe200078e28ff */
[----:B0-----:R-:W-:Y:S02]  /*35f0*/  IMAD R12, R30, 0x10, R27 ;  /* 0x000000101e0c7824 */ /* 0x001fe400078e021b */
[----:B------:R-:W-:Y:S01]  /*3600*/  @!P5 IMAD.MOV R31, RZ, RZ, -R31 ;  /* 0x000000ffff1fd224 */ /* 0x000fe200078e0a1f */
[----:B------:R-:W-:Y:S01]  /*3610*/  ISETP.GT.U32.AND P2, PT, R10, R7, PT ;  /* 0x000000070a00720c */ /* 0x000fe20003f44070 */
[----:B------:R-:W-:Y:S01]  /*3620*/  @!P6 VIADD R32, R32, 0x1 ;  /* 0x000000012020e836 */ /* 0x000fe20000000000 */
[-C--:B------:R-:W-:Y:S01]  /*3630*/  @!P6 IADD3 R4, PT, PT, R4, -R10.reuse, RZ ;  /* 0x8000000a0404e210 */ /* 0x080fe20007ffe0ff */
[----:B------:R-:W-:Y:S01]  /*3640*/  @!P1 IMAD.IADD R5, R5, 0x1, -R10 ;  /* 0x0000000105059824 */ /* 0x000fe200078e0a0a */
[----:B------:R-:W0:Y:S01]  /*3650*/  LDS.128 R12, [R12] ;  /* 0x000000000c0c7984 */ /* 0x000e220000000c00 */
[----:B------:R-:W-:Y:S01]  /*3660*/  @!P1 VIADD R33, R33, 0x1 ;  /* 0x0000000121219836 */ /* 0x000fe20000000000 */
[----:B------:R-:W-:-:S02]  /*3670*/  ISETP.GE.U32.AND P3, PT, R4, R10, PT ;  /* 0x0000000a0400720c */ /* 0x000fc40003f66070 */
[----:B------:R-:W-:Y:S02]  /*3680*/  LOP3.LUT R4, R36, R0, RZ, 0x3c, !PT ;  /* 0x0000000024047212 */ /* 0x000fe400078e3cff */
[-C--:B------:R-:W-:Y:S02]  /*3690*/  ISETP.GE.U32.AND P4, PT, R5, R10.reuse, PT ;  /* 0x0000000a0500720c */ /* 0x080fe40003f86070 */
[----:B------:R-:W-:Y:S02]  /*36a0*/  ISETP.GE.AND P5, PT, R4, RZ, PT ;  /* 0x000000ff0400720c */ /* 0x000fe40003fa6270 */
[----:B------:R-:W-:Y:S02]  /*36b0*/  @!P2 IADD3 R7, PT, PT, R7, -R10, RZ ;  /* 0x8000000a0707a210 */ /* 0x000fe40007ffe0ff */
[-C--:B------:R-:W-:Y:S02]  /*36c0*/  LOP3.LUT R4, R29, R0.reuse, RZ, 0x3c, !PT ;  /* 0x000000001d047212 */ /* 0x080fe400078e3cff */
[----:B------:R-:W-:Y:S01]  /*36d0*/  LOP3.LUT R5, R38, R0, RZ, 0x3c, !PT ;  /* 0x0000000026057212 */ /* 0x000fe200078e3cff */
[----:B------:R-:W-:Y:S01]  /*36e0*/  @P3 VIADD R32, R32, 0x1 ;  /* 0x0000000120203836 */ /* 0x000fe20000000000 */
[----:B------:R-:W-:-:S02]  /*36f0*/  ISETP.GE.U32.AND P1, PT, R7, R10, PT ;  /* 0x0000000a0700720c */ /* 0x000fc40003f26070 */
[----:B------:R-:W-:Y:S01]  /*3700*/  ISETP.GE.AND P3, PT, R4, RZ, PT ;  /* 0x000000ff0400720c */ /* 0x000fe20003f66270 */
[--C-:B------:R-:W-:Y:S01]  /*3710*/  IMAD R4, R22, 0x30, R27.reuse ;  /* 0x0000003016047824 */ /* 0x100fe200078e021b */
[----:B------:R-:W-:Y:S01]  /*3720*/  ISETP.GE.AND P6, PT, R5, RZ, PT ;  /* 0x000000ff0500720c */ /* 0x000fe20003fc6270 */
[----:B------:R-:W4:Y:S01]  /*3730*/  LDS.128 R8, [R8] ;  /* 0x0000000008087984 */ /* 0x000f220000000c00 */
[----:B------:R-:W-:Y:S01]  /*3740*/  @P4 VIADD R33, R33, 0x1 ;  /* 0x0000000121214836 */ /* 0x000fe20000000000 */
[----:B------:R-:W-:Y:S01]  /*3750*/  @!P2 IADD3 R35, PT, PT, R35, 0x1, RZ ;  /* 0x000000012323a810 */ /* 0x000fe20007ffe0ff */
[----:B--2---:R-:W-:Y:S01]  /*3760*/  IMAD R27, R30, 0x40, R27 ;  /* 0x000000401e1b7824 */ /* 0x004fe200078e021b */
[----:B------:R-:W2:Y:S01]  /*3770*/  LDS.128 R4, [R4] ;  /* 0x0000000004047984 */ /* 0x000ea20000000c00 */
[----:B------:R-:W-:Y:S01]  /*3780*/  IMAD.MOV.U32 R34, RZ, RZ, R33 ;  /* 0x000000ffff227224 */ /* 0x000fe200078e0021 */
[----:B------:R-:W-:Y:S02]  /*3790*/  ISETP.NE.AND P4, PT, R0, RZ, PT ;  /* 0x000000ff0000720c */ /* 0x000fe40003f85270 */
[----:B------:R-:W-:Y:S01]  /*37a0*/  @P1 VIADD R35, R35, 0x1 ;  /* 0x0000000123231836 */ /* 0x000fe20000000000 */
[----:B------:R-:W-:-:S02]  /*37b0*/  @!P5 IADD3 R32, PT, PT, -R32, RZ, RZ ;  /* 0x000000ff2020d210 */ /* 0x000fc40007ffe1ff */
[C---:B------:R-:W-:Y:S01]  /*37c0*/  SEL R31, R39.reuse, R31, !P4 ;  /* 0x0000001f271f7207 */ /* 0x040fe20006000000 */
[----:B------:R-:W-:Y:S01]  /*37d0*/  @!P6 IMAD.MOV R34, RZ, RZ, -R34 ;  /* 0x000000ffff22e224 */ /* 0x000fe200078e0a22 */
[----:B------:R-:W-:Y:S01]  /*37e0*/  SEL R33, R39, R32, !P4 ;  /* 0x0000002027217207 */ /* 0x000fe20006000000 */
[----:B------:R-:W-:Y:S01]  /*37f0*/  IMAD.MOV.U32 R37, RZ, RZ, R35 ;  /* 0x000000ffff257224 */ /* 0x000fe200078e0023 */
[----:B------:R-:W-:Y:S01]  /*3800*/  IADD3 R32, PT, PT, -R31, RZ, RZ ;  /* 0x000000ff1f207210 */ /* 0x000fe20007ffe1ff */
[C---:B------:R-:W-:Y:S01]  /*3810*/  IMAD R31, R20.reuse, R31, R23 ;  /* 0x0000001f141f7224 */ /* 0x040fe200078e0217 */
[----:B------:R-:W-:Y:S01]  /*3820*/  SEL R35, R39, R34, !P4 ;  /* 0x0000002227237207 */ /* 0x000fe20006000000 */
[----:B------:R-:W-:Y:S02]  /*3830*/  @!P3 IMAD.MOV R37, RZ, RZ, -R37 ;  /* 0x000000ffff25b224 */ /* 0x000fe400078e0a25 */
[----:B------:R-:W-:Y:S01]  /*3840*/  IMAD.MOV R39, RZ, RZ, -R33 ;  /* 0x000000ffff277224 */ /* 0x000fe200078e0a21 */
[----:B------:R-:W-:Y:S01]  /*3850*/  IADD3 R41, PT, PT, -R35, RZ, RZ ;  /* 0x000000ff23297210 */ /* 0x000fe20007ffe1ff */
[----:B------:R-:W-:Y:S01]  /*3860*/  IMAD R33, R20, R33, R23 ;  /* 0x0000002114217224 */ /* 0x000fe200078e0217 */
[----:B------:R-:W-:Y:S01]  /*3870*/  SEL R37, R28, R37, !P0 ;  /* 0x000000251c257207 */ /* 0x000fe20004000000 */
[----:B------:R-:W-:-:S02]  /*3880*/  IMAD R34, R0, R39, R36 ;  /* 0x0000002700227224 */ /* 0x000fc400078e0224 */
[C---:B------:R-:W-:Y:S02]  /*3890*/  IMAD R36, R0.reuse, R41, R38 ;  /* 0x0000002900247224 */ /* 0x040fe400078e0226 */
[----:B------:R-:W-:Y:S02]  /*38a0*/  IMAD.MOV R38, RZ, RZ, -R37 ;  /* 0x000000ffff267224 */ /* 0x000fe400078e0a25 */
[----:B------:R-:W-:Y:S02]  /*38b0*/  IMAD R32, R0, R32, R21 ;  /* 0x0000002000207224 */ /* 0x000fe400078e0215 */
[C-C-:B------:R-:W-:Y:S01]  /*38c0*/  IMAD R21, R20.reuse, R35, R23.reuse ;  /* 0x0000002314157224 */ /* 0x140fe200078e0217 */
[----:B------:R-:W-:Y:S01]  /*38d0*/  IADD3 R35, PT, PT, R33, R34, RZ ;  /* 0x0000002221237210 */ /* 0x000fe20007ffe0ff */
[----:B------:R-:W-:Y:S02]  /*38e0*/  IMAD R37, R20, R37, R23 ;  /* 0x0000002514257224 */ /* 0x000fe400078e0217 */
[----:B------:R-:W-:-:S02]  /*38f0*/  IMAD R38, R0, R38, R29 ;  /* 0x0000002600267224 */ /* 0x000fc400078e021d */
[----:B------:R-:W-:Y:S02]  /*3900*/  IMAD.IADD R31, R31, 0x1, R32 ;  /* 0x000000011f1f7824 */ /* 0x000fe400078e0220 */
[----:B------:R-:W-:Y:S02]  /*3910*/  IMAD.IADD R21, R21, 0x1, R36 ;  /* 0x0000000115157824 */ /* 0x000fe400078e0224 */
[----:B------:R-:W-:Y:S02]  /*3920*/  IMAD.IADD R39, R37, 0x1, R38 ;  /* 0x0000000125277824 */ /* 0x000fe400078e0226 */
[----:B------:R-:W-:-:S04]  /*3930*/  IMAD.WIDE R32, R31, 0x4, R24 ;  /* 0x000000041f207825 */ /* 0x000fc800078e0218 */
[--C-:B------:R-:W-:Y:S01]  /*3940*/  IMAD.WIDE R34, R35, 0x4, R24.reuse ;  /* 0x0000000423227825 */ /* 0x100fe200078e0218 */
[----:B---3--:R3:W-:Y:S03]  /*3950*/  STG.E.128 desc[UR8][R32.64], R16 ;  /* 0x0000001020007986 */ /* 0x0087e6000c101d08 */
[--C-:B------:R-:W-:Y:S01]  /*3960*/  IMAD.WIDE R36, R21, 0x4, R24.reuse ;  /* 0x0000000415247825 */ /* 0x100fe200078e0218 */
[----:B0-----:R3:W-:Y:S01]  /*3970*/  STG.E.128 desc[UR8][R34.64], R12 ;  /* 0x0000000c22007986 */ /* 0x0017e2000c101d08 */
[----:B------:R-:W-:Y:S02]  /*3980*/  IADD3 R21, PT, PT, R29, R3, RZ ;  /* 0x000000031d157210 */ /* 0x000fe40007ffe0ff */
[----:B------:R-:W-:Y:S01]  /*3990*/  IMAD.WIDE R38, R39, 0x4, R24 ;  /* 0x0000000427267825 */ /* 0x000fe200078e0218 */
[----:B----4-:R3:W-:Y:S01]  /*39a0*/  STG.E.128 desc[UR8][R36.64], R8 ;  /* 0x0000000824007986 */ /* 0x0107e2000c101d08 */
[----:B------:R-:W-:-:S03]  /*39b0*/  ISETP.GE.U32.AND P1, PT, R21, 0x80, PT ;  /* 0x000000801500780c */ /* 0x000fc60003f26070 */
[----:B--2---:R3:W-:Y:S10]  /*39c0*/  STG.E.128 desc[UR8][R38.64], R4 ;  /* 0x0000000426007986 */ /* 0x0047f4000c101d08 */
[----:B------:R-:W-:Y:S05]  /*39d0*/  @!P1 BRA `(.L_x_33085) ;  /* 0xfffffff800589947 */ /* 0x000fea000383ffff */
[----:B------:R-:W-:Y:S05]  /*39e0*/  EXIT ;  /* 0x000000000000794d */ /* 0x000fea0003800000 */
.L_x_33047:
[----:B------:R-:W-:Y:S02]  /*39f0*/  HFMA2 R74, -RZ, RZ, 0, 1.847743988037109375e-06 ;  /* 0x0000001fff4a7431 */ /* 0x000fe400000001ff */
[----:B------:R-:W-:Y:S02]  /*3a00*/  IMAD.MOV.U32 R72, RZ, RZ, -0x1 ;  /* 0xffffffffff487424 */ /* 0x000fe400078e00ff */
[----:B------:R-:W-:-:S07]  /*3a10*/  IMAD.MOV.U32 R73, RZ, RZ, R37 ;  /* 0x000000ffff497224 */ /* 0x000fce00078e0025 */
[----:B01----:R-:W-:Y:S05]  /*3a20*/  WARPSYNC.COLLECTIVE R72, `(.L_x_33086) ;  /* 0x0000000048087348 */ /* 0x003fea0003c00000 */
[----:B------:R2:W3:Y:S02]  /*3a30*/  SHFL.IDX P3, R72, R71, R73, R74 ;  /* 0x0000004947487389 */ /* 0x0004e4000006004a */
[----:B0123--:R-:W-:Y:S05]  /*3a40*/  ENDCOLLECTIVE ;  /* 0x000000000000791b */ /* 0x00ffea0003800000 */
.L_x_33086:
[----:B------:R-:W-:Y:S01]  /*3a50*/  IMAD.MOV.U32 R69, RZ, RZ, R72 ;  /* 0x000000ffff457224 */ /* 0x000fe200078e0048 */
[----:B------:R-:W-:Y:S06]  /*3a60*/  BRA `(.L_x_33087) ;  /* 0xffffffe400447947 */ /* 0x000fec000383ffff */
.L_x_33049:
[----:B------:R-:W-:Y:S01]  /*3a70*/  BSSY B1, `(.L_x_33088) ;  /* 0x0000007000017945 */ /* 0x000fe20003800000 */
[----:B------:R-:W-:Y:S01]  /*3a80*/  MOV R73, R6 ;  /* 0x0000000600497202 */ /* 0x000fe20000000f00 */
[----:B------:R-:W-:Y:S02]  /*3a90*/  IMAD.MOV.U32 R74, RZ, RZ, 0x1f ;  /* 0x0000001fff4a7424 */ /* 0x000fe400078e00ff */
[----:B------:R-:W-:-:S07]  /*3aa0*/  IMAD.MOV.U32 R72, RZ, RZ, -0x1 ;  /* 0xffffffffff487424 */ /* 0x000fce00078e00ff */
[----:B012---:R-:W-:Y:S05]  /*3ab0*/  WARPSYNC.COLLECTIVE R72, `(.L_x_33089) ;  /* 0x0000000048087348 */ /* 0x007fea0003c00000 */
[----:B------:R3:W4:Y:S02]  /*3ac0*/  SHFL.IDX P3, R72, R71, R73, R74 ;  /* 0x0000004947487389 */ /* 0x000724000006004a */
[----:B01234-:R-:W-:Y:S05]  /*3ad0*/  ENDCOLLECTIVE ;  /* 0x000000000000791b */ /* 0x01ffea0003800000 */
.L_x_33089:
[----:B------:R-:W-:Y:S05]  /*3ae0*/  BSYNC B1 ;  /* 0x0000000000017941 */ /* 0x000fea0003800000 */
.L_x_33088:
[----:B------:R-:W-:Y:S05]  /*3af0*/  BRA `(.L_x_33090) ;  /* 0xffffffe400387947 */ /* 0x000fea000383ffff */
.L_x_33051:
[----:B------:R-:W-:Y:S01]  /*3b00*/  BSSY B1, `(.L_x_33091) ;  /* 0x0000007000017945 */ /* 0x000fe20003800000 */
[----:B------:R-:W-:Y:S01]  /*3b10*/  MOV R73, R7 ;  /* 0x0000000700497202 */ /* 0x000fe20000000f00 */
[----:B------:R-:W-:Y:S02]  /*3b20*/  IMAD.MOV.U32 R74, RZ, RZ, 0x1f ;  /* 0x0000001fff4a7424 */ /* 0x000fe400078e00ff */
[----:B------:R-:W-:-:S07]  /*3b30*/  IMAD.MOV.U32 R72, RZ, RZ, -0x1 ;  /* 0xffffffffff487424 */ /* 0x000fce00078e00ff */
[----:B0123--:R-:W-:Y:S05]  /*3b40*/  WARPSYNC.COLLECTIVE R72, `(.L_x_33092) ;  /* 0x0000000048087348 */ /* 0x00ffea0003c00000 */
[----:B------:R4:W0:Y:S02]  /*3b50*/  SHFL.IDX P3, R72, R71, R73, R74 ;  /* 0x0000004947487389 */ /* 0x000824000006004a */
[----:B01234-:R-:W-:Y:S05]  /*3b60*/  ENDCOLLECTIVE ;  /* 0x000000000000791b */ /* 0x01ffea0003800000 */
.L_x_33092:
[----:B------:R-:W-:Y:S05]  /*3b70*/  BSYNC B1 ;  /* 0x0000000000017941 */ /* 0x000fea0003800000 */
.L_x_33091:
[----:B------:R-:W-:Y:S05]  /*3b80*/  BRA `(.L_x_33093) ;  /* 0xffffffe4002c7947 */ /* 0x000fea000383ffff */
.L_x_33053:
[----:B------:R-:W-:Y:S01]  /*3b90*/  BSSY B1, `(.L_x_33094) ;  /* 0x0000007000017945 */ /* 0x000fe20003800000 */
[----:B------:R-:W-:Y:S01]  /*3ba0*/  MOV R73, R8 ;  /* 0x0000000800497202 */ /* 0x000fe20000000f00 */
[----:B------:R-:W-:Y:S02]  /*3bb0*/  IMAD.MOV.U32 R74, RZ, RZ, 0x1f ;  /* 0x0000001fff4a7424 */ /* 0x000fe400078e00ff */
[----:B------:R-:W-:-:S07]  /*3bc0*/  IMAD.MOV.U32 R72, RZ, RZ, -0x1 ;  /* 0xffffffffff487424 */ /* 0x000fce00078e00ff */
[----:B01234-:R-:W-:Y:S05]  /*3bd0*/  WARPSYNC.COLLECTIVE R72, `(.L_x_33095) ;  /* 0x0000000048087348 */ /* 0x01ffea0003c00000 */
[----:B------:R0:W0:Y:S02]  /*3be0*/  SHFL.IDX P3, R72, R71, R73, R74 ;  /* 0x0000004947487389 */ /* 0x000024000006004a */
[----:B01234-:R-:W-:Y:S05]  /*3bf0*/  ENDCOLLECTIVE ;  /* 0x000000000000791b */ /* 0x01ffea0003800000 */
.L_x_33095:
[----:B------:R-:W-:Y:S05]  /*3c00*/  BSYNC B1 ;  /* 0x0000000000017941 */ /* 0x000fea0003800000 */
.L_x_33094:
[----:B------:R-:W-:Y:S05]  /*3c10*/  BRA `(.L_x_33096) ;  /* 0xffffffe400207947 */ /* 0x000fea000383ffff */
.L_x_33055:
[----:B------:R-:W-:Y:S01]  /*3c20*/  BSSY B1, `(.L_x_33097) ;  /* 0x0000007000017945 */ /* 0x000fe20003800000 */
[----:B------:R-:W-:Y:S01]  /*3c30*/  MOV R73, R9 ;  /* 0x0000000900497202 */ /* 0x000fe20000000f00 */
[----:B------:R-:W-:Y:S02]  /*3c40*/  IMAD.MOV.U32 R74, RZ, RZ, 0x1f ;  /* 0x0000001fff4a7424 */ /* 0x000fe400078e00ff */
[----:B------:R-:W-:-:S07]  /*3c50*/  IMAD.MOV.U32 R72, RZ, RZ, -0x1 ;  /* 0xffffffffff487424 */ /* 0x000fce00078e00ff */
[----:B01234-:R-:W-:Y:S05]  /*3c60*/  WARPSYNC.COLLECTIVE R72, `(.L_x_33098) ;  /* 0x0000000048087348 */ /* 0x01ffea0003c00000 */
[----:B------:R0:W0:Y:S02]  /*3c70*/  SHFL.IDX P3, R72, R71, R73, R74 ;  /* 0x0000004947487389 */ /* 0x000024000006004a */
[----:B01234-:R-:W-:Y:S05]  /*3c80*/  ENDCOLLECTIVE ;  /* 0x000000000000791b */ /* 0x01ffea0003800000 */
.L_x_33098:
[----:B------:R-:W-:Y:S05]  /*3c90*/  BSYNC B1 ;  /* 0x0000000000017941 */ /* 0x000fea0003800000 */
.L_x_33097:
[----:B------:R-:W-:Y:S05]  /*3ca0*/  BRA `(.L_x_33099) ;  /* 0xffffffe400147947 */ /* 0x000fea000383ffff */
.L_x_33057:
[----:B------:R-:W-:Y:S01]  /*3cb0*/  BSSY B1, `(.L_x_33100) ;  /* 0x0000007000017945 */ /* 0x000fe20003800000 */
[----:B------:R-:W-:Y:S01]  /*3cc0*/  MOV R73, R10 ;  /* 0x0000000a00497202 */ /* 0x000fe20000000f00 */
[----:B------:R-:W-:Y:S02]  /*3cd0*/  IMAD.MOV.U32 R74, RZ, RZ, 0x1f ;  /* 0x0000001fff4a7424 */ /* 0x000fe400078e00ff */
[----:B------:R-:W-:-:S07]  /*3ce0*/  IMAD.MOV.U32 R72, RZ, RZ, -0x1 ;  /* 0xffffffffff487424 */ /* 0x000fce00078e00ff */
[----:B01234-:R-:W-:Y:S05]  /*3cf0*/  WARPSYNC.COLLECTIVE R72, `(.L_x_33101) ;  /* 0x0000000048087348 */ /* 0x01ffea0003c00000 */
[----:B------:R0:W0:Y:S02]  /*3d00*/  SHFL.IDX P3, R72, R71, R73, R74 ;  /* 0x0000004947487389 */ /* 0x000024000006004a */
[----:B01234-:R-:W-:Y:S05]  /*3d10*/  ENDCOLLECTIVE ;  /* 0x000000000000791b */ /* 0x01ffea0003800000 */
.L_x_33101:
[----:B------:R-:W-:Y:S05]  /*3d20*/  BSYNC B1 ;  /* 0x0000000000017941 */ /* 0x000fea0003800000 */
.L_x_33100:
[----:B------:R-:W-:Y:S05]  /*3d30*/  BRA `(.L_x_33102) ;  /* 0xffffffe400087947 */ /* 0x000fea000383ffff */
.L_x_33059:
[----:B------:R-:W-:Y:S01]  /*3d40*/  BSSY B1, `(.L_x_33103) ;  /* 0x0000007000017945 */ /* 0x000fe20003800000 */
[----:B------:R-:W-:Y:S01]  /*3d50*/  MOV R73, R11 ;  /* 0x0000000b00497202 */ /* 0x000fe20000000f00 */
[----:B------:R-:W-:Y:S02]  /*3d60*/  IMAD.MOV.U32 R74, RZ, RZ, 0x1f ;  /* 0x0000001fff4a7424 */ /* 0x000fe400078e00ff */
[----:B------:R-:W-:-:S07]  /*3d70*/  IMAD.MOV.U32 R72, RZ, RZ, -0x1 ;  /* 0xffffffffff487424 */ /* 0x000fce00078e00ff */
[----:B01234-:R-:W-:Y:S05]  /*3d80*/  WARPSYNC.COLLECTIVE R72, `(.L_x_33104) ;  /* 0x0000000048087348 */ /* 0x01ffea0003c00000 */
[----:B------:R0:W0:Y:S02]  /*3d90*/  SHFL.IDX P3, R72, R71, R73, R74 ;  /* 0x0000004947487389 */ /* 0x000024000006004a */
[----:B01234-:R-:W-:Y:S05]  /*3da0*/  ENDCOLLECTIVE ;  /* 0x000000000000791b */ /* 0x01ffea0003800000 */
.L_x_33104:
[----:B------:R-:W-:Y:S05]  /*3db0*/  BSYNC B1 ;  /* 0x0000000000017941 */ /* 0x000fea0003800000 */
.L_x_33103:
[----:B------:R-:W-:Y:S05]  /*3dc0*/  BRA `(.L_x_33105) ;  /* 0xffffffe000fc7947 */ /* 0x000fea000383ffff */
.L_x_33061:
[----:B------:R-:W-:Y:S01]  /*3dd0*/  BSSY B1, `(.L_x_33106) ;  /* 0x0000007000017945 */ /* 0x000fe20003800000 */
[----:B------:R-:W-:Y:S01]  /*3de0*/  MOV R73, R12 ;  /* 0x0000000c00497202 */ /* 0x000fe20000000f00 */
[----:B------:R-:W-:Y:S02]  /*3df0*/  IMAD.MOV.U32 R74, RZ, RZ, 0x1f ;  /* 0x0000001fff4a7424 */ /* 0x000fe400078e00ff */
[----:B------:R-:W-:-:S07]  /*3e00*/  IMAD.MOV.U32 R72, RZ, RZ, -0x1 ;  /* 0xffffffffff487424 */ /* 0x000fce00078e00ff */
[----:B01234-:R-:W-:Y:S05]  /*3e10*/  WARPSYNC.COLLECTIVE R72, `(.L_x_33107) ;  /* 0x0000000048087348 */ /* 0x01ffea0003c00000 */
[----:B------:R0:W0:Y:S02]  /*3e20*/  SHFL.IDX P3, R72, R71, R73, R74 ;  /* 0x0000004947487389 */ /* 0x000024000006004a */
[----:B01234-:R-:W-:Y:S05]  /*3e30*/  ENDCOLLECTIVE ;  /* 0x000000000000791b */ /* 0x01ffea0003800000 */
.L_x_33107:
[----:B------:R-:W-:Y:S05]  /*3e40*/  BSYNC B1 ;  /* 0x0000000000017941 */ /* 0x000fea0003800000 */
.L_x_33106:
[----:B------:R-:W-:Y:S05]  /*3e50*/  BRA `(.L_x_33108) ;  /* 0xffffffe000f07947 */ /* 0x000fea000383ffff */
.L_x_33063:
[----:B------:R-:W-:Y:S01]  /*3e60*/  BSSY B1, `(.L_x_33109) ;  /* 0x0000007000017945 */ /* 0x000fe20003800000 */
[----:B------:R-:W-:Y:S01]  /*3e70*/  MOV R73, R13 ;  /* 0x0000000d00497202 */ /* 0x000fe20000000f00 */
[----:B------:R-:W-:Y:S02]  /*3e80*/  IMAD.MOV.U32 R74, RZ, RZ, 0x1f ;  /* 0x0000001fff4a7424 */ /* 0x000fe400078e00ff */
[----:B------:R-:W-:-:S07]  /*3e90*/  IMAD.MOV.U32 R72, RZ, RZ, -0x1 ;  /* 0xffffffffff487424 */ /* 0x000fce00078e00ff */
[----:B01234-:R-:W-:Y:S05]  /*3ea0*/  WARPSYNC.COLLECTIVE R72, `(.L_x_33110) ;  /* 0x0000000048087348 */ /* 0x01ffea0003c00000 */
[----:B------:R0:W0:Y:S02]  /*3eb0*/  SHFL.IDX P3, R72, R71, R73, R74 ;  /* 0x0000004947487389 */ /* 0x000024000006004a */
[----:B01234-:R-:W-:Y:S05]  /*3ec0*/  ENDCOLLECTIVE ;  /* 0x000000000000791b */ /* 0x01ffea0003800000 */
.L_x_33110:
[----:B------:R-:W-:Y:S05]  /*3ed0*/  BSYNC B1 ;  /* 0x0000000000017941 */ /* 0x000fea0003800000 */
.L_x_33109:
[----:B------:R-:W-:Y:S05]  /*3ee0*/  BRA `(.L_x_33111) ;  /* 0xffffffe000e47947 */ /* 0x000fea000383ffff */
.L_x_33065:
[----:B------:R-:W-:Y:S01]  /*3ef0*/  BSSY B1, `(.L_x_33112) ;  /* 0x0000007000017945 */ /* 0x000fe20003800000 */
[----:B------:R-:W-:Y:S01]  /*3f00*/  MOV R73, R14 ;  /* 0x0000000e00497202 */ /* 0x000fe20000000f00 */
[----:B------:R-:W-:Y:S02]  /*3f10*/  IMAD.MOV.U32 R74, RZ, RZ, 0x1f ;  /* 0x0000001fff4a7424 */ /* 0x000fe400078e00ff */
[----:B------:R-:W-:-:S07]  /*3f20*/  IMAD.MOV.U32 R72, RZ, RZ, -0x1 ;  /* 0xffffffffff487424 */ /* 0x000fce00078e00ff */
[----:B01234-:R-:W-:Y:S05]  /*3f30*/  WARPSYNC.COLLECTIVE R72, `(.L_x_33113) ;  /* 0x0000000048087348 */ /* 0x01ffea0003c00000 */
[----:B------:R0:W0:Y:S02]  /*3f40*/  SHFL.IDX P3, R72, R71, R73, R74 ;  /* 0x0000004947487389 */ /* 0x000024000006004a */
[----:B01234-:R-:W-:Y:S05]  /*3f50*/  ENDCOLLECTIVE ;  /* 0x000000000000791b */ /* 0x01ffea0003800000 */
.L_x_33113:
[----:B------:R-:W-:Y:S05]  /*3f60*/  BSYNC B1 ;  /* 0x0000000000017941 */ /* 0x000fea0003800000 */
.L_x_33112:
[----:B------:R-:W-:Y:S05]  /*3f70*/  BRA `(.L_x_33114) ;  /* 0xffffffe000d87947 */ /* 0x000fea000383ffff */
.L_x_33067:
[----:B------:R-:W-:Y:S01]  /*3f80*/  BSSY B1, `(.L_x_33115) ;  /* 0x0000007000017945 */ /* 0x000fe20003800000 */
[----:B------:R-:W-:Y:S01]  /*3f90*/  MOV R73, R15 ;  /* 0x0000000f00497202 */ /* 0x000fe20000000f00 */
[----:B------:R-:W-:Y:S02]  /*3fa0*/  IMAD.MOV.U32 R74, RZ, RZ, 0x1f ;  /* 0x0000001fff4a7424 */ /* 0x000fe400078e00ff */
[----:B------:R-:W-:-:S07]  /*3fb0*/  IMAD.MOV.U32 R72, RZ, RZ, -0x1 ;  /* 0xffffffffff487424 */ /* 0x000fce00078e00ff */
[----:B01234-:R-:W-:Y:S05]  /*3fc0*/  WARPSYNC.COLLECTIVE R72, `(.L_x_33116) ;  /* 0x0000000048087348 */ /* 0x01ffea0003c00000 */
[----:B------:R0:W0:Y:S02]  /*3fd0*/  SHFL.IDX P3, R72, R71, R73, R74 ;  /* 0x0000004947487389 */ /* 0x000024000006004a */
[----:B01234-:R-:W-:Y:S05]  /*3fe0*/  ENDCOLLECTIVE ;  /* 0x000000000000791b */ /* 0x01ffea0003800000 */
.L_x_33116:
[----:B------:R-:W-:Y:S05]  /*3ff0*/  BSYNC B1 ;  /* 0x0000000000017941 */ /* 0x000fea0003800000 */
.L_x_33115:
[----:B------:R-:W-:Y:S05]  /*4000*/  BRA `(.L_x_33117) ;  /* 0xffffffe000cc7947 */ /* 0x000fea000383ffff */
.L_x_33069:
[----:B------:R-:W-:Y:S01]  /*4010*/  BSSY B1, `(.L_x_33118) ;  /* 0x0000007000017945 */ /* 0x000fe20003800000 */
[----:B------:R-:W-:Y:S01]  /*4020*/  MOV R73, R32 ;  /* 0x0000002000497202 */ /* 0x000fe20000000f00 */
[----:B------:R-:W-:Y:S02]  /*4030*/  IMAD.MOV.U32 R74, RZ, RZ, 0x1f ;  /* 0x0000001fff4a7424 */ /* 0x000fe400078e00ff */
[----:B------:R-:W-:-:S07]  /*4040*/  IMAD.MOV.U32 R72, RZ, RZ, -0x1 ;  /* 0xffffffffff487424 */ /* 0x000fce00078e00ff */
[----:B01234-:R-:W-:Y:S05]  /*4050*/  WARPSYNC.COLLECTIVE R72, `(.L_x_33119) ;  /* 0x0000000048087348 */ /* 0x01ffea0003c00000 */
[----:B------:R0:W0:Y:S02]  /*4060*/  SHFL.IDX P3, R72, R71, R73, R74 ;  /* 0x0000004947487389 */ /* 0x000024000006004a */
[----:B01234-:R-:W-:Y:S05]  /*4070*/  ENDCOLLECTIVE ;  /* 0x000000000000791b */ /* 0x01ffea0003800000 */
.L_x_33119:
[----:B------:R-:W-:Y:S05]  /*4080*/  BSYNC B1 ;  /* 0x0000000000017941 */ /* 0x000fea0003800000 */
.L_x_33118:
[----:B------:R-:W-:Y:S05]  /*4090*/  BRA `(.L_x_33120) ;  /* 0xffffffe000c07947 */ /* 0x000fea000383ffff */
.L_x_33071:
[----:B------:R-:W-:Y:S01]  /*40a0*/  BSSY B1, `(.L_x_33121) ;  /* 0x0000007000017945 */ /* 0x000fe20003800000 */
[----:B------:R-:W-:Y:S01]  /*40b0*/  MOV R73, R33 ;  /* 0x0000002100497202 */ /* 0x000fe20000000f00 */
[----:B------:R-:W-:Y:S02]  /*40c0*/  IMAD.MOV.U32 R74, RZ, RZ, 0x1f ;  /* 0x0000001fff4a7424 */ /* 0x000fe400078e00ff */
[----:B------:R-:W-:-:S07]  /*40d0*/  IMAD.MOV.U32 R72, RZ, RZ, -0x1 ;  /* 0xffffffffff487424 */ /* 0x000fce00078e00ff */
[----:B01234-:R-:W-:Y:S05]  /*40e0*/  WARPSYNC.COLLECTIVE R72, `(.L_x_33122) ;  /* 0x0000000048087348 */ /* 0x01ffea0003c00000 */
[----:B------:R0:W0:Y:S02]  /*40f0*/  SHFL.IDX P3, R72, R71, R73, R74 ;  /* 0x0000004947487389 */ /* 0x000024000006004a */
[----:B01234-:R-:W-:Y:S05]  /*4100*/  ENDCOLLECTIVE ;  /* 0x000000000000791b */ /* 0x01ffea0003800000 */
.L_x_33122:
[----:B------:R-:W-:Y:S05]  /*4110*/  BSYNC B1 ;  /* 0x0000000000017941 */ /* 0x000fea0003800000 */
.L_x_33121:
[----:B------:R-:W-:Y:S05]  /*4120*/  BRA `(.L_x_33123) ;  /* 0xffffffe000b47947 */ /* 0x000fea000383ffff */
.L_x_33073:
[----:B------:R-:W-:Y:S01]  /*4130*/  BSSY B1, `(.L_x_33124) ;  /* 0x0000007000017945 */ /* 0x000fe20003800000 */
[----:B------:R-:W-:Y:S01]  /*4140*/  MOV R73, R34 ;  /* 0x0000002200497202 */ /* 0x000fe20000000f00 */
[----:B------:R-:W-:Y:S02]  /*4150*/  IMAD.MOV.U32 R74, RZ, RZ, 0x1f ;  /* 0x0000001fff4a7424 */ /* 0x000fe400078e00ff */
[----:B------:R-:W-:-:S07]  /*4160*/  IMAD.MOV.U32 R72, RZ, RZ, -0x1 ;  /* 0xffffffffff487424 */ /* 0x000fce00078e00ff */
[----:B01234-:R-:W-:Y:S05]  /*4170*/  WARPSYNC.COLLECTIVE R72, `(.L_x_33125) ;  /* 0x0000000048087348 */ /* 0x01ffea0003c00000 */
[----:B------:R0:W0:Y:S02]  /*4180*/  SHFL.IDX P3, R72, R71, R73, R74 ;  /* 0x0000004947487389 */ /* 0x000024000006004a */
[----:B01234-:R-:W-:Y:S05]  /*4190*/  ENDCOLLECTIVE ;  /* 0x000000000000791b */ /* 0x01ffea0003800000 */
.L_x_33125:
[----:B------:R-:W-:Y:S05]  /*41a0*/  BSYNC B1 ;  /* 0x0000000000017941 */ /* 0x000fea0003800000 */
.L_x_33124:
[----:B------:R-:W-:Y:S05]  /*41b0*/  BRA `(.L_x_33126) ;  /* 0xffffffe000a87947 */ /* 0x000fea000383ffff */
.L_x_33075:
[----:B------:R-:W-:Y:S01]  /*41c0*/  BSSY B1, `(.L_x_33127) ;  /* 0x0000007000017945 */ /* 0x000fe20003800000 */
[----:B------:R-:W-:Y:S01]  /*41d0*/  MOV R73, R35 ;  /* 0x0000002300497202 */ /* 0x000fe20000000f00 */
[----:B------:R-:W-:Y:S02]  /*41e0*/  IMAD.MOV.U32 R74, RZ, RZ, 0x1f ;  /* 0x0000001fff4a7424 */ /* 0x000fe400078e00ff */
[----:B------:R-:W-:-:S07]  /*41f0*/  IMAD.MOV.U32 R72, RZ, RZ, -0x1 ;  /* 0xffffffffff487424 */ /* 0x000fce00078e00ff */
[----:B01234-:R-:W-:Y:S05]  /*4200*/  WARPSYNC.COLLECTIVE R72, `(.L_x_33128) ;  /* 0x0000000048087348 */ /* 0x01ffea0003c00000 */
[----:B------:R0:W0:Y:S02]  /*4210*/  SHFL.IDX P3, R72, R71, R73, R74 ;  /* 0x0000004947487389 */ /* 0x000024000006004a */
[----:B01234-:R-:W-:Y:S05]  /*4220*/  ENDCOLLECTIVE ;  /* 0x000000000000791b */ /* 0x01ffea0003800000 */
.L_x_33128:
[----:B------:R-:W-:Y:S05]  /*4230*/  BSYNC B1 ;  /* 0x0000000000017941 */ /* 0x000fea0003800000 */
.L_x_33127:
[----:B------:R-:W-:Y:S05]  /*4240*/  BRA `(.L_x_33129) ;  /* 0xffffffe0009c7947 */ /* 0x000fea000383ffff */
.L_x_33077:
[----:B------:R-:W-:Y:S01]  /*4250*/  BSSY B1, `(.L_x_33130) ;  /* 0x0000007000017945 */ /* 0x000fe20003800000 */
[----:B------:R-:W-:Y:S01]  /*4260*/  MOV R73, R36 ;  /* 0x0000002400497202 */ /* 0x000fe20000000f00 */
[----:B------:R-:W-:Y:S02]  /*4270*/  IMAD.MOV.U32 R74, RZ, RZ, 0x1f ;  /* 0x0000001fff4a7424 */ /* 0x000fe400078e00ff */
[----:B------:R-:W-:-:S07]  /*4280*/  IMAD.MOV.U32 R72, RZ, RZ, -0x1 ;  /* 0xffffffffff487424 */ /* 0x000fce00078e00ff */
[----:B01234-:R-:W-:Y:S05]  /*4290*/  WARPSYNC.COLLECTIVE R72, `(.L_x_33131) ;  /* 0x0000000048087348 */ /* 0x01ffea0003c00000 */
[----:B------:R0:W0:Y:S02]  /*42a0*/  SHFL.IDX P3, R72, R71, R73, R74 ;  /* 0x0000004947487389 */ /* 0x000024000006004a */
[----:B01234-:R-:W-:Y:S05]  /*42b0*/  ENDCOLLECTIVE ;  /* 0x000000000000791b */ /* 0x01ffea0003800000 */
.L_x_33131:
[----:B------:R-:W-:Y:S05]  /*42c0*/  BSYNC B1 ;  /* 0x0000000000017941 */ /* 0x000fea0003800000 */
.L_x_33130:
[----:B------:R-:W-:Y:S01]  /*42d0*/  MOV R70, R72 ;  /* 0x0000004800467202 */ /* 0x000fe20000000f00 */
[----:B------:R-:W-:Y:S06]  /*42e0*/  BRA `(.L_x_33132) ;  /* 0xffffffe0008c7947 */ /* 0x000fec000383ffff */
        .weak           $__internal_665_$__cuda_sm20_div_s16
        .type           $__internal_665_$__cuda_sm20_div_s16,@function
        .size           $__internal_665_$__cuda_sm20_div_s16,(.L_x_39168 - $__internal_665_$__cuda_sm20_div_s16)
$__internal_665_$__cuda_sm20_div_s16:
        /* <DEDUP_REMOVED lines=23> */
[----:B------:R-:W-:Y:S05]  /*4460*/  RET.REL.NODEC R16 `(_Z9cuda_gemmIiLi128ELi1ELi1ELi128ELi64ELi64ELi64ELi0ELi0EEviiiPT_S1_S1_iii) ;  /* 0xffffffb810e47950 */ /* 0x000fea0003c3ffff */
.L_x_33133:
        /* <DEDUP_REMOVED lines=9> */
.L_x_39168:


//--------------------- .text._Z9cuda_gemmIiLi128ELi1ELi1ELi128ELi32ELi32ELi64ELi1ELi1EEviiiPT_S1_S1_iii --------------------------
	.section	.text._Z9cuda_gemmIiLi128ELi1ELi1ELi128ELi32ELi32ELi64ELi1ELi1EEviiiPT_S1_S1_iii,"ax",@progbits
	.align	128
        .global         _Z9cuda_gemmIiLi128ELi1ELi1ELi128ELi32ELi32ELi64ELi1ELi1EEviiiPT_S1_S1_iii
        .type           _Z9cuda_gemmIiLi128ELi1ELi1ELi128ELi32ELi32ELi64ELi1ELi1EEviiiPT_S1_S1_iii,@function
        .size           _Z9cuda_gemmIiLi128ELi1ELi1ELi128ELi32ELi32ELi64ELi1ELi1EEviiiPT_S1_S1_iii,(.L_x_39169 - _Z9cuda_gemmIiLi128ELi1ELi1ELi128ELi32ELi32ELi64ELi1ELi1EEviiiPT_S1_S1_iii)
        .other          _Z9cuda_gemmIiLi128ELi1ELi1ELi128ELi32ELi32ELi64ELi1ELi1EEviiiPT_S1_S1_iii,@"STO_CUDA_ENTRY STV_DEFAULT"
_Z9cuda_gemmIiLi128ELi1ELi1ELi128ELi32ELi32ELi64ELi1ELi1EEviiiPT_S1_S1_iii:
.text._Z9cuda_gemmIiLi128ELi1ELi1ELi128ELi32ELi32ELi64ELi1ELi1EEviiiPT_S1_S1_iii:
[----:B------:R-:W-:Y:S01]  /*0000*/  LDC R1, c[0x0][0x37c] ;  /* 0x0000df00ff017b82 */ /* 0x000fe20000000800 */
[----:B------:R-:W0:Y:S01]  /*0010*/  S2R R0, SR_CTAID.Y ;  /* 0x0000000000007919 */ /* 0x000e220000002600 */
[----:B------:R-:W0:Y:S02]  /*0020*/  LDCU UR4, c[0x0][0x374] ;  /* 0x00006e80ff0477ac */ /* 0x000e240008000800 */
[----:B0-----:R-:W-:-:S13]  /*0030*/  ISETP.GE.U32.AND P0, PT, R0, UR4, PT ;  /* 0x0000000400007c0c */ /* 0x001fda000bf06070 */
[----:B------:R-:W-:Y:S05]  /*0040*/  @P0 EXIT ;  /* 0x000000000000094d */ /* 0x000fea0003800000 */
[----:B------:R-:W0:Y:S01]  /*0050*/  LDC R2, c[0x0][0x360] ;  /* 0x0000d800ff027b82 */ /* 0x000e220000000800 */
[----:B------:R-:W1:Y:S01]  /*0060*/  S2R R3, SR_TID.X ;  /* 0x0000000000037919 */ /* 0x000e620000002100 */
[----:B------:R-:W2:Y:S01]  /*0070*/  LDCU.64 UR6, c[0x0][0x358] ;  /* 0x00006b00ff0677ac */ /* 0x000ea20008000a00 */
[----:B------:R-:W-:Y:S01]  /*0080*/  BSSY.RECONVERGENT B0, `(.L_x_33134) ;  /* 0x000002f000007945 */ /* 0x000fe20003800200 */
[----:B0-----:R-:W0:Y:S01]  /*0090*/  I2F.U32.RP R9, R2 ;  /* 0x0000000200097306 */ /* 0x001e220000209000 */
[C---:B------:R-:W-:Y:S01]  /*00a0*/  ISETP.NE.U32.AND P2, PT, R2.reuse, RZ, PT ;  /* 0x000000ff0200720c */ /* 0x040fe20003f45070 */
[----:B------:R-:W-:Y:S01]  /*00b0*/  IMAD.SHL.U32 R28, R2, 0x4, RZ ;  /* 0x00000004021c7824 */ /* 0x000fe200078e00ff */
[----:B-1----:R-:W-:-:S04]  /*00c0*/  IADD3 R6, PT, PT, R3, R2, RZ ;  /* 0x0000000203067210 */ /* 0x002fc80007ffe0ff */
[C---:B------:R-:W-:Y:S01]  /*00d0*/  ISETP.GE.U32.AND P0, PT, R6.reuse, 0x80, PT ;  /* 0x000000800600780c */ /* 0x040fe20003f06070 */
[----:B0-----:R-:W0:Y:S01]  /*00e0*/  MUFU.RCP R9, R9 ;  /* 0x0000000900097308 */ /* 0x001e220000001000 */
[----:B------:R-:W-:Y:S02]  /*00f0*/  VIMNMX.U32 R7, PT, PT, R6, 0x80, !PT ;  /* 0x0000008006077848 */ /* 0x000fe40007fe0000 */
[----:B------:R-:W-:-:S04]  /*0100*/  SEL R8, RZ, 0x1, P0 ;  /* 0x00000001ff087807 */ /* 0x000fc80000000000 */
[----:B------:R-:W-:Y:S01]  /*0110*/  IADD3 R7, PT, PT, R7, -R6, -R8 ;  /* 0x8000000607077210 */ /* 0x000fe20007ffe808 */
[----:B0-----:R-:W-:-:S04]  /*0120*/  VIADD R4, R9, 0xffffffe ;  /* 0x0ffffffe09047836 */ /* 0x001fc80000000000 */
        /* <DEDUP_REMOVED lines=9> */
[-C--:B------:R-:W-:Y:S01]  /*01c0*/  @P0 IADD3 R7, PT, PT, R7, -R2.reuse, RZ ;  /* 0x8000000207070210 */ /* 0x080fe20007ffe0ff */
[----:B------:R-:W-:Y:S01]  /*01d0*/  @P0 VIADD R5, R5, 0x1 ;  /* 0x0000000105050836 */ /* 0x000fe20000000000 */
[----:B------:R-:W-:Y:S02]  /*01e0*/  ISETP.GT.U32.AND P0, PT, R3, 0x1f, PT ;  /* 0x0000001f0300780c */ /* 0x000fe40003f04070 */
[----:B------:R-:W-:Y:S02]  /*01f0*/  ISETP.GE.U32.AND P1, PT, R7, R2, PT ;  /* 0x000000020700720c */ /* 0x000fe40003f26070 */
[----:B------:R-:W-:-:S11]  /*0200*/  MOV R7, R3 ;  /* 0x0000000300077202 */ /* 0x000fd60000000f00 */
[----:B------:R-:W-:Y:S01]  /*0210*/  @P1 VIADD R5, R5, 0x1 ;  /* 0x0000000105051836 */ /* 0x000fe20000000000 */
[----:B------:R-:W-:-:S04]  /*0220*/  @!P2 LOP3.LUT R5, RZ, R2, RZ, 0x33, !PT ;  /* 0x00000002ff05a212 */ /* 0x000fc800078e33ff */
[----:B------:R-:W-:Y:S01]  /*0230*/  IADD3 R8, PT, PT, R8, R5, RZ ;  /* 0x0000000508087210 */ /* 0x000fe20007ffe0ff */
[----:B------:R-:W-:-:S03]  /*0240*/  IMAD.SHL.U32 R5, R3, 0x4, RZ ;  /* 0x0000000403057824 */ /* 0x000fc600078e00ff */
[C---:B------:R-:W-:Y:S02]  /*0250*/  LOP3.LUT R4, R8.reuse, 0x3, RZ, 0xc0, !PT ;  /* 0x0000000308047812 */ /* 0x040fe400078ec0ff */
[----:B------:R-:W-:Y:S02]  /*0260*/  ISETP.GE.U32.AND P1, PT, R8, 0x3, PT ;  /* 0x000000030800780c */ /* 0x000fe40003f26070 */
[----:B------:R-:W-:-:S13]  /*0270*/  ISETP.NE.AND P2, PT, R4, 0x3, PT ;  /* 0x000000030400780c */ /* 0x000fda0003f45270 */
[----:B--2---:R-:W-:Y:S05]  /*0280*/  @!P2 BRA `(.L_x_33135) ;  /* 0x000000000038a947 */ /* 0x004fea0003800000 */
[----:B------:R-:W0:Y:S01]  /*0290*/  S2UR UR5, SR_CgaCtaId ;  /* 0x00000000000579c3 */ /* 0x000e220000008800 */
[----:B------:R-:W-:Y:S01]  /*02a0*/  UMOV UR4, 0x400 ;  /* 0x0000040000047882 */ /* 0x000fe20000000000 */
[----:B------:R-:W-:Y:S01]  /*02b0*/  VIADD R8, R8, 0x1 ;  /* 0x0000000108087836 */ /* 0x000fe20000000000 */
[----:B------:R-:W-:-:S04]  /*02c0*/  UIADD3 UR4, UPT, UPT, UR4, 0xa80, URZ ;  /* 0x00000a8004047890 */ /* 0x000fc8000fffe0ff */
[----:B------:R-:W-:-:S05]  /*02d0*/  LOP3.LUT R8, R8, 0x3, RZ, 0xc0, !PT ;  /* 0x0000000308087812 */ /* 0x000fca00078ec0ff */
[----:B------:R-:W-:Y:S02]  /*02e0*/  IMAD R7, R8, R2, R3 ;  /* 0x0000000208077224 */ /* 0x000fe400078e0203 */
[----:B------:R-:W-:Y:S01]  /*02f0*/  IMAD.MOV R8, RZ, RZ, -R8 ;  /* 0x000000ffff087224 */ /* 0x000fe200078e0a08 */
[----:B0-----:R-:W-:-:S06]  /*0300*/  ULEA UR4, UR5, UR4, 0x18 ;  /* 0x0000000405047291 */ /* 0x001fcc000f8ec0ff */
[----:B------:R-:W-:-:S07]  /*0310*/  IADD3 R9, PT, PT, R5, UR4, RZ ;  /* 0x0000000405097c10 */ /* 0x000fce000fffe0ff */
.L_x_33136:
[----:B------:R-:W-:Y:S01]  /*0320*/  VIADD R8, R8, 0x1 ;  /* 0x0000000108087836 */ /* 0x000fe20000000000 */
[----:B------:R0:W-:Y:S04]  /*0330*/  STS [R9], RZ ;  /* 0x000000ff09007388 */ /* 0x0001e80000000800 */
[----:B------:R-:W-:Y:S01]  /*0340*/  ISETP.NE.AND P2, PT, R8, RZ, PT ;  /* 0x000000ff0800720c */ /* 0x000fe20003f45270 */
[----:B0-----:R-:W-:-:S12]  /*0350*/  IMAD.IADD R9, R28, 0x1, R9 ;  /* 0x000000011c097824 */ /* 0x001fd800078e0209 */
[----:B------:R-:W-:Y:S05]  /*0360*/  @P2 BRA `(.L_x_33136) ;  /* 0xfffffffc00ec2947 */ /* 0x000fea000383ffff */
.L_x_33135:
[----:B------:R-:W-:Y:S05]  /*0370*/  BSYNC.RECONVERGENT B0 ;  /* 0x0000000000007941 */ /* 0x000fea0003800200 */
.L_x_33134:
[----:B------:R-:W-:Y:S04]  /*0380*/  BSSY.RECONVERGENT B0, `(.L_x_33137) ;  /* 0x0000012000007945 */ /* 0x000fe80003800200 */
[----:B------:R-:W-:Y:S05]  /*0390*/  @!P1 BRA `(.L_x_33138) ;  /* 0x0000000000409947 */ /* 0x000fea0003800000 */
[----:B------:R-:W0:Y:S01]  /*03a0*/  S2UR UR5, SR_CgaCtaId ;  /* 0x00000000000579c3 */ /* 0x000e220000008800 */
[----:B------:R-:W-:Y:S02]  /*03b0*/  UMOV UR4, 0x400 ;  /* 0x0000040000047882 */ /* 0x000fe40000000000 */
[----:B------:R-:W-:-:S04]  /*03c0*/  UIADD3 UR4, UPT, UPT, UR4, 0xa80, URZ ;  /* 0x00000a8004047890 */ /* 0x000fc8000fffe0ff */
[----:B0-----:R-:W-:-:S06]  /*03d0*/  ULEA UR4, UR5, UR4, 0x18 ;  /* 0x0000000405047291 */ /* 0x001fcc000f8ec0ff */
[----:B------:R-:W-:-:S07]  /*03e0*/  LEA R9, R7, UR4, 0x2 ;  /* 0x0000000407097c11 */ /* 0x000fce000f8e10ff */
.L_x_33139:
[----:B------:R-:W-:Y:S01]  /*03f0*/  IADD3 R4, PT, PT, R28, R9, RZ ;  /* 0x000000091c047210 */ /* 0x000fe20007ffe0ff */
[C-C-:B------:R-:W-:Y:S01]  /*0400*/  IMAD R6, R2.reuse, 0x8, R9.reuse ;  /* 0x0000000802067824 */ /* 0x140fe200078e0209 */
[----:B------:R0:W-:Y:S01]  /*0410*/  STS [R9], RZ ;  /* 0x000000ff09007388 */ /* 0x0001e20000000800 */
[----:B------:R-:W-:Y:S02]  /*0420*/  IMAD R8, R2, 0xc, R9 ;  /* 0x0000000c02087824 */ /* 0x000fe400078e0209 */
[----:B------:R-:W-:Y:S01]  /*0430*/  IMAD.IADD R7, R28, 0x1, R7 ;  /* 0x000000011c077824 */ /* 0x000fe200078e0207 */
[----:B------:R1:W-:Y:S04]  /*0440*/  STS [R4], RZ ;  /* 0x000000ff04007388 */ /* 0x0003e80000000800 */
[----:B------:R1:W-:Y:S01]  /*0450*/  STS [R6], RZ ;  /* 0x000000ff06007388 */ /* 0x0003e20000000800 */
[----:B------:R-:W-:-:S02]  /*0460*/  ISETP.GE.U32.AND P1, PT, R7, 0x80, PT ;  /* 0x000000800700780c */ /* 0x000fc40003f26070 */
[----:B0-----:R-:W-:Y:S01]  /*0470*/  LEA R9, R2, R9, 0x4 ;  /* 0x0000000902097211 */ /* 0x001fe200078e20ff */
[----:B------:R1:W-:Y:S10]  /*0480*/  STS [R8], RZ ;  /* 0x000000ff08007388 */ /* 0x0003f40000000800 */
[----:B-1----:R-:W-:Y:S05]  /*0490*/  @!P1 BRA `(.L_x_33139) ;  /* 0xfffffffc00d49947 */ /* 0x002fea000383ffff */
.L_x_33138:
[----:B------:R-:W-:Y:S05]  /*04a0*/  BSYNC.RECONVERGENT B0 ;  /* 0x0000000000007941 */ /* 0x000fea0003800200 */
.L_x_33137:
[--C-:B------:R-:W-:Y:S01]  /*04b0*/  SHF.R.U32.HI R24, RZ, 0x1, R3.reuse ;  /* 0x00000001ff187819 */ /* 0x100fe20000011603 */
[----:B------:R-:W-:Y:S01]  /*04c0*/  BSSY.RECONVERGENT B0, `(.L_x_33140) ;  /* 0x000005d000007945 */ /* 0x000fe20003800200 */
[--C-:B------:R-:W-:Y:S02]  /*04d0*/  SHF.R.U32.HI R4, RZ, 0x3, R3.reuse ;  /* 0x00000003ff047819 */ /* 0x100fe40000011603 */
[----:B------:R-:W-:Y:S02]  /*04e0*/  LOP3.LUT R6, R3, 0x1, RZ, 0xc0, !PT ;  /* 0x0000000103067812 */ /* 0x000fe400078ec0ff */
[----:B------:R-:W-:Y:S02]  /*04f0*/  SHF.R.U32.HI R26, RZ, 0x4, R3 ;  /* 0x00000004ff1a7819 */ /* 0x000fe40000011603 */
[----:B------:R-:W-:Y:S02]  /*0500*/  SHF.R.U32.HI R7, RZ, 0x4, R2 ;  /* 0x00000004ff077819 */ /* 0x000fe40000011602 */
[----:B------:R-:W-:Y:S01]  /*0510*/  LOP3.LUT R24, R24, 0x3, RZ, 0xc0, !PT ;  /* 0x0000000318187812 */ /* 0x000fe200078ec0ff */
[----:B------:R-:W-:Y:S06]  /*0520*/  @P0 BRA `(.L_x_33141) ;  /* 0x0000000400580947 */ /* 0x000fec0003800000 */
[----:B------:R-:W0:Y:S01]  /*0530*/  I2F.U32.RP R13, R28 ;  /* 0x0000001c000d7306 */ /* 0x000e220000209000 */
[C---:B------:R-:W-:Y:S01]  /*0540*/  IADD3 R10, PT, PT, R28.reuse, R5, RZ ;  /* 0x000000051c0a7210 */ /* 0x040fe20007ffe0ff */
[----:B------:R-:W-:Y:S01]  /*0550*/  IMAD.MOV R15, RZ, RZ, -R28 ;  /* 0x000000ffff0f7224 */ /* 0x000fe200078e0a1c */
[----:B------:R-:W-:Y:S01]  /*0560*/  ISETP.NE.U32.AND P2, PT, R28, RZ, PT ;  /* 0x000000ff1c00720c */ /* 0x000fe20003f45070 */
[----:B------:R-:W-:Y:S01]  /*0570*/  BSSY.RECONVERGENT B1, `(.L_x_33142) ;  /* 0x000002e000017945 */ /* 0x000fe20003800200 */
[C---:B------:R-:W-:Y:S01]  /*0580*/  ISETP.GE.U32.AND P0, PT, R10.reuse, 0x80, PT ;  /* 0x000000800a00780c */ /* 0x040fe20003f06070 */
[----:B------:R-:W-:Y:S01]  /*0590*/  IMAD.MOV.U32 R25, RZ, RZ, R5 ;  /* 0x000000ffff197224 */ /* 0x000fe200078e0005 */
[----:B------:R-:W-:Y:S02]  /*05a0*/  VIMNMX.U32 R11, PT, PT, R10, 0x80, !PT ;  /* 0x000000800a0b7848 */ /* 0x000fe40007fe0000 */
[----:B------:R-:W-:-:S04]  /*05b0*/  SEL R12, RZ, 0x1, P0 ;  /* 0x00000001ff0c7807 */ /* 0x000fc80000000000 */
[----:B------:R-:W-:Y:S01]  /*05c0*/  IADD3 R11, PT, PT, R11, -R10, -R12 ;  /* 0x8000000a0b0b7210 */ /* 0x000fe20007ffe80c */
[----:B0-----:R-:W0:Y:S02]  /*05d0*/  MUFU.RCP R13, R13 ;  /* 0x0000000d000d7308 */ /* 0x001e240000001000 */
        /* <DEDUP_REMOVED lines=23> */
[----:B------:R-:W-:Y:S01]  /*0750*/  LEA R9, R0, R5, 0x7 ;  /* 0x0000000500097211 */ /* 0x000fe200078e38ff */
[----:B------:R-:W-:Y:S02]  /*0760*/  IMAD.MOV.U32 R25, RZ, RZ, R5 ;  /* 0x000000ffff197224 */ /* 0x000fe400078e0005 */
[----:B------:R-:W-:Y:S01]  /*0770*/  LOP3.LUT R8, R8, 0x3, RZ, 0xc0, !PT ;  /* 0x0000000308087812 */ /* 0x000fe200078ec0ff */
[----:B------:R-:W1:Y:S04]  /*0780*/  LDC.64 R12, c[0x0][0x390] ;  /* 0x0000e400ff0c7b82 */ /* 0x000e680000000a00 */
[----:B------:R-:W-:Y:S01]  /*0790*/  IMAD.MOV R14, RZ, RZ, -R8 ;  /* 0x000000ffff0e7224 */ /* 0x000fe200078e0a08 */
[----:B0-----:R-:W-:-:S06]  /*07a0*/  ULEA UR4, UR5, UR4, 0x18 ;  /* 0x0000000405047291 */ /* 0x001fcc000f8ec0ff */
[----:B------:R-:W-:Y:S01]  /*07b0*/  LEA R15, R3, UR4, 0x4 ;  /* 0x00000004030f7c11 */ /* 0x000fe2000f8e20ff */
[----:B-1----:R-:W-:-:S07]  /*07c0*/  IMAD.WIDE.U32 R12, R9, 0x4, R12 ;  /* 0x00000004090c7825 */ /* 0x002fce00078e000c */
.L_x_33144:
        /* <DEDUP_REMOVED lines=8> */
.L_x_33143:
[----:B------:R-:W-:Y:S05]  /*0850*/  BSYNC.RECONVERGENT B1 ;  /* 0x0000000000017941 */ /* 0x000fea0003800200 */
.L_x_33142:
[----:B------:R-:W-:Y:S05]  /*0860*/  @!P1 BRA `(.L_x_33141) ;  /* 0x0000000000889947 */ /* 0x000fea0003800000 */
[----:B------:R-:W0:Y:S01]  /*0870*/  S2UR UR5, SR_CgaCtaId ;  /* 0x00000000000579c3 */ /* 0x000e220000008800 */
[----:B------:R-:W-:Y:S01]  /*0880*/  UMOV UR4, 0x400 ;  /* 0x0000040000047882 */ /* 0x000fe20000000000 */
[----:B------:R-:W-:Y:S01]  /*0890*/  LEA R35, R0, R25, 0x7 ;  /* 0x0000001900237211 */ /* 0x000fe200078e38ff */
[----:B------:R-:W-:-:S04]  /*08a0*/  UIADD3 UR4, UPT, UPT, UR4, 0x880, URZ ;  /* 0x0000088004047890 */ /* 0x000fc8000fffe0ff */
[C-C-:B------:R-:W-:Y:S02]  /*08b0*/  IMAD R27, R2.reuse, 0xc, R35.reuse ;  /* 0x0000000c021b7824 */ /* 0x140fe400078e0223 */
[--C-:B------:R-:W-:Y:S02]  /*08c0*/  IMAD R31, R2, 0x8, R35.reuse ;  /* 0x00000008021f7824 */ /* 0x100fe400078e0223 */
[----:B------:R-:W-:Y:S01]  /*08d0*/  IMAD.IADD R33, R28, 0x1, R35 ;  /* 0x000000011c217824 */ /* 0x000fe200078e0223 */
[----:B0-----:R-:W-:-:S06]  /*08e0*/  ULEA UR4, UR5, UR4, 0x18 ;  /* 0x0000000405047291 */ /* 0x001fcc000f8ec0ff */
[----:B------:R-:W-:-:S07]  /*08f0*/  LEA R29, R25, UR4, 0x2 ;  /* 0x00000004191d7c11 */ /* 0x000fce000f8e10ff */
.L_x_33145:
        /* <DEDUP_REMOVED lines=25> */
.L_x_33141:
[----:B------:R-:W-:Y:S05]  /*0a90*/  BSYNC.RECONVERGENT B0 ;  /* 0x0000000000007941 */ /* 0x000fea0003800200 */
.L_x_33140:
[----:B------:R-:W0:Y:S01]  /*0aa0*/  S2R R11, SR_CgaCtaId ;  /* 0x00000000000b7919 */ /* 0x000e220000008800 */
[----:B------:R-:W-:Y:S01]  /*0ab0*/  IMAD.IADD R26, R26, 0x1, R7 ;  /* 0x000000011a1a7824 */ /* 0x000fe200078e0207 */
[----:B------:R-:W-:Y:S01]  /*0ac0*/  MOV R8, 0x400 ;  /* 0x0000040000087802 */ /* 0x000fe20000000f00 */
[----:B------:R-:W-:Y:S01]  /*0ad0*/  IMAD.SHL.U32 R9, R6, 0x10, RZ ;  /* 0x0000001006097824 */ /* 0x000fe200078e00ff */
[----:B------:R-:W-:Y:S02]  /*0ae0*/  LOP3.LUT R33, R3, 0xf, RZ, 0xc0, !PT ;  /* 0x0000000f03217812 */ /* 0x000fe400078ec0ff */
[----:B------:R-:W-:Y:S02]  /*0af0*/  LOP3.LUT R26, R26, 0x1f, RZ, 0x3c, !PT ;  /* 0x0000001f1a1a7812 */ /* 0x000fe400078e3cff */
[----:B-1----:R-:W-:Y:S02]  /*0b00*/  LOP3.LUT R12, R7, 0xff, RZ, 0xc0, !PT ;  /* 0x000000ff070c7812 */ /* 0x002fe400078ec0ff */
[----:B------:R-:W-:-:S02]  /*0b10*/  LEA R25, R24, R9, 0x5 ;  /* 0x0000000918197211 */ /* 0x000fc400078e28ff */
[----:B------:R-:W-:Y:S02]  /*0b20*/  MOV R16, 0xb70 ;  /* 0x00000b7000107802 */ /* 0x000fe40000000f00 */
[----:B0-----:R-:W-:Y:S02]  /*0b30*/  LEA R10, R11, R8, 0x18 ;  /* 0x000000080b0a7211 */ /* 0x001fe400078ec0ff */
[----:B------:R-:W-:-:S03]  /*0b40*/  LOP3.LUT R11, R26, 0xff, RZ, 0xc0, !PT ;  /* 0x000000ff1a0b7812 */ /* 0x000fc600078ec0ff */
[----:B------:R-:W-:-:S07]  /*0b50*/  IMAD R35, R33, 0x84, R10 ;  /* 0x0000008421237824 */ /* 0x000fce00078e020a */
[----:B------:R-:W-:Y:S05]  /*0b60*/  CALL.REL.NOINC `($__internal_666_$__cuda_sm20_div_u16) ;  /* 0x0000001000047944 */ /* 0x000fea0003c00000 */
[----:B------:R-:W0:Y:S01]  /*0b70*/  S2R R13, SR_CgaCtaId ;  /* 0x00000000000d7919 */ /* 0x000e220000008800 */
[----:B------:R-:W-:Y:S01]  /*0b80*/  IMAD.SHL.U32 R11, R3, 0x4, RZ ;  /* 0x00000004030b7824 */ /* 0x000fe200078e00ff */
[----:B------:R-:W-:Y:S01]  /*0b90*/  LOP3.LUT R31, R25, R24, RZ, 0xfc, !PT ;  /* 0x00000018191f7212 */ /* 0x000fe200078efcff */
[----:B------:R-:W-:Y:S01]  /*0ba0*/  VIADD R8, R8, 0x880 ;  /* 0x0000088008087836 */ /* 0x000fe20000000000 */
[----:B------:R-:W1:Y:S01]  /*0bb0*/  S2R R12, SR_CTAID.Z ;  /* 0x00000000000c7919 */ /* 0x000e620000002700 */
[----:B------:R-:W-:Y:S01]  /*0bc0*/  IMAD R32, R4, 0x84, R10 ;  /* 0x0000008404207824 */ /* 0x000fe200078e020a */
[----:B------:R-:W-:Y:S01]  /*0bd0*/  LOP3.LUT R11, R11, 0x7c, RZ, 0xc0, !PT ;  /* 0x0000007c0b0b7812 */ /* 0x000fe200078ec0ff */
[----:B------:R-:W-:Y:S01]  /*0be0*/  UPLOP3.LUT UP0, UPT, UPT, UPT, UPT, 0x80, 0x8 ;  /* 0x000000000008789c */ /* 0x000fe20003f0f070 */
[----:B------:R-:W-:Y:S01]  /*0bf0*/  IADD3 R10, PT, PT, R24, 0xe, RZ ;  /* 0x0000000e180a7810 */ /* 0x000fe20007ffe0ff */
[----:B------:R-:W-:Y:S01]  /*0c00*/  UMOV UR4, URZ ;  /* 0x000000ff00047c82 */ /* 0x000fe20008000000 */
[----:B------:R-:W-:Y:S01]  /*0c10*/  LOP3.LUT R30, R25, 0x8, R24, 0xfe, !PT ;  /* 0x00000008191e7812 */ /* 0x000fe200078efe18 */
[----:B------:R-:W-:Y:S01]  /*0c20*/  IMAD.IADD R32, R32, 0x1, R11 ;  /* 0x0000000120207824 */ /* 0x000fe200078e020b */
[----:B------:R-:W-:Y:S01]  /*0c30*/  LOP3.LUT R10, R10, 0xf, RZ, 0xc0, !PT ;  /* 0x0000000f0a0a7812 */ /* 0x000fe200078ec0ff */
[----:B------:R-:W-:Y:S01]  /*0c40*/  VIADD R11, R24, 0xffffffff ;  /* 0xffffffff180b7836 */ /* 0x000fe20000000000 */
[----:B------:R-:W-:-:S02]  /*0c50*/  LOP3.LUT R26, R26, 0x3, RZ, 0xc0, !PT ;  /* 0x000000031a1a7812 */ /* 0x000fc400078ec0ff */
[----:B------:R-:W-:Y:S02]  /*0c60*/  LOP3.LUT R28, R25, R10, RZ, 0xfc, !PT ;  /* 0x0000000a191c7212 */ /* 0x000fe400078efcff */
[----:B0-----:R-:W-:Y:S01]  /*0c70*/  LEA R14, R13, R8, 0x18 ;  /* 0x000000080d0e7211 */ /* 0x001fe200078ec0ff */
[----:B------:R-:W-:Y:S01]  /*0c80*/  VIADD R8, R24, 0xd ;  /* 0x0000000d18087836 */ /* 0x000fe20000000000 */
[----:B-1----:R-:W-:-:S03]  /*0c90*/  LEA R33, R12, R33, 0xa ;  /* 0x000000210c217211 */ /* 0x002fc600078e50ff */
[--C-:B------:R-:W-:Y:S01]  /*0ca0*/  IMAD R31, R31, 0x4, R14.reuse ;  /* 0x000000041f1f7824 */ /* 0x100fe200078e020e */
[----:B------:R-:W-:Y:S01]  /*0cb0*/  LOP3.LUT R8, R8, 0xf, RZ, 0xc0, !PT ;  /* 0x0000000f08087812 */ /* 0x000fe200078ec0ff */
[--C-:B------:R-:W-:Y:S01]  /*0cc0*/  IMAD R28, R28, 0x4, R14.reuse ;  /* 0x000000041c1c7824 */ /* 0x100fe200078e020e */
[----:B------:R-:W-:Y:S02]  /*0cd0*/  LOP3.LUT R12, R11, 0xf, RZ, 0xc0, !PT ;  /* 0x0000000f0b0c7812 */ /* 0x000fe400078ec0ff */
[C---:B------:R-:W-:Y:S02]  /*0ce0*/  LOP3.LUT R29, R25.reuse, R8, RZ, 0xfc, !PT ;  /* 0x00000008191d7212 */ /* 0x040fe400078efcff */
[----:B------:R-:W-:Y:S01]  /*0cf0*/  LOP3.LUT R27, R25, R12, RZ, 0xfc, !PT ;  /* 0x0000000c191b7212 */ /* 0x000fe200078efcff */
[----:B------:R-:W-:Y:S01]  /*0d00*/  IMAD R25, R24, -0x1f, R25 ;  /* 0xffffffe118197824 */ /* 0x000fe200078e0219 */
[-C--:B------:R-:W-:Y:S01]  /*0d10*/  LEA R30, R30, R14.reuse, 0x2 ;  /* 0x0000000e1e1e7211 */ /* 0x080fe200078e10ff */
[----:B------:R-:W-:Y:S01]  /*0d20*/  IMAD R29, R29, 0x4, R14 ;  /* 0x000000041d1d7824 */ /* 0x000fe200078e020e */
[----:B------:R-:W-:Y:S01]  /*0d30*/  LEA R27, R27, R14, 0x2 ;  /* 0x0000000e1b1b7211 */ /* 0x000fe200078e10ff */
[----:B------:R-:W-:Y:S01]  /*0d40*/  VIADD R11, R25, 0xb ;  /* 0x0000000b190b7836 */ /* 0x000fe20000000000 */
[----:B------:R-:W-:Y:S01]  /*0d50*/  LOP3.LUT R14, R9, R10, RZ, 0xfc, !PT ;  /* 0x0000000a090e7212 */ /* 0x000fe200078efcff */
[----:B------:R-:W-:Y:S01]  /*0d60*/  VIADD R10, R25, 0xc ;  /* 0x0000000c190a7836 */ /* 0x000fe20000000000 */
[----:B------:R-:W-:-:S02]  /*0d70*/  LOP3.LUT R13, R9, R12, RZ, 0xfc, !PT ;  /* 0x0000000c090d7212 */ /* 0x000fc400078efcff */
[C---:B------:R-:W-:Y:S02]  /*0d80*/  LOP3.LUT R15, R9.reuse, R8, RZ, 0xfc, !PT ;  /* 0x00000008090f7212 */ /* 0x040fe400078efcff */
[----:B------:R-:W-:-:S07]  /*0d90*/  LOP3.LUT R12, R9, 0x8, R24, 0xfe, !PT ;  /* 0x00000008090c7812 */ /* 0x000fce00078efe18 */
.L_x_33150:
[----:B------:R-:W-:Y:S01]  /*0da0*/  ISETP.NE.AND P0, PT, R26, 0x2, PT ;  /* 0x000000021a00780c */ /* 0x000fe20003f05270 */
[----:B------:R-:W-:Y:S01]  /*0db0*/  UPLOP3.LUT UP1, UPT, UPT, UPT, UP0, 0x80, 0x8 ;  /* 0x000000000008789c */ /* 0x000fe20003f2f000 */
[----:B------:R-:W-:Y:S01]  /*0dc0*/  BSSY.RECONVERGENT B0, `(.L_x_33146) ;  /* 0x000001b000007945 */ /* 0x000fe20003800200 */
[----:B------:R-:W-:Y:S02]  /*0dd0*/  SHF.R.U32.HI R8, RZ, 0x4, R3 ;  /* 0x00000004ff087819 */ /* 0x000fe40000011603 */
[----:B------:R-:W-:-:S08]  /*0de0*/  IADD3 R9, PT, PT, R33, UR4, RZ ;  /* 0x0000000421097c10 */ /* 0x000fd0000fffe0ff */
[----:B0-----:R-:W-:Y:S05]  /*0df0*/  @!P0 BRA `(.L_x_33147) ;  /* 0x00000000005c8947 */ /* 0x001fea0003800000 */
[----:B------:R-:W0:Y:S01]  /*0e00*/  LDC.64 R16, c[0x0][0x398] ;  /* 0x0000e600ff107b82 */ /* 0x000e220000000a00 */
[----:B------:R-:W-:-:S04]  /*0e10*/  IMAD R19, R8, 0x20, R9 ;  /* 0x0000002008137824 */ /* 0x000fc800078e0209 */
[----:B0-----:R-:W-:-:S06]  /*0e20*/  IMAD.WIDE.U32 R18, R19, 0x4, R16 ;  /* 0x0000000413127825 */ /* 0x001fcc00078e0010 */
[----:B------:R-:W2:Y:S01]  /*0e30*/  LDG.E R19, desc[UR6][R18.64] ;  /* 0x0000000612137981 */ /* 0x000ea2000c1e1900 */
[----:B------:R-:W-:Y:S01]  /*0e40*/  IMAD R20, R8, 0x4, R35 ;  /* 0x0000000408147824 */ /* 0x000fe200078e0223 */
[----:B------:R-:W-:Y:S02]  /*0e50*/  ISETP.NE.AND P0, PT, R26, 0x3, PT ;  /* 0x000000031a00780c */ /* 0x000fe40003f05270 */
[----:B------:R-:W-:-:S05]  /*0e60*/  IADD3 R22, PT, PT, R8, R7, RZ ;  /* 0x0000000708167210 */ /* 0x000fca0007ffe0ff */
[----:B------:R-:W-:Y:S01]  /*0e70*/  IMAD.MOV.U32 R8, RZ, RZ, R22 ;  /* 0x000000ffff087224 */ /* 0x000fe200078e0016 */
[----:B--2---:R0:W-:Y:S05]  /*0e80*/  STS [R20], R19 ;  /* 0x0000001314007388 */ /* 0x0041ea0000000800 */
[----:B------:R-:W-:Y:S05]  /*0e90*/  @!P0 BRA `(.L_x_33147) ;  /* 0x0000000000348947 */ /* 0x000fea0003800000 */
[----:B------:R-:W-:Y:S01]  /*0ea0*/  ISETP.NE.AND P0, PT, R26, RZ, PT ;  /* 0x000000ff1a00720c */ /* 0x000fe20003f05270 */
[C---:B------:R-:W-:Y:S01]  /*0eb0*/  IMAD.IADD R8, R22.reuse, 0x1, R7 ;  /* 0x0000000116087824 */ /* 0x040fe200078e0207 */
[----:B0-----:R-:W-:-:S05]  /*0ec0*/  LEA R19, R22, R9, 0x5 ;  /* 0x0000000916137211 */ /* 0x001fca00078e28ff */
[----:B------:R-:W-:-:S06]  /*0ed0*/  IMAD.WIDE.U32 R18, R19, 0x4, R16 ;  /* 0x0000000413127825 */ /* 0x000fcc00078e0010 */
[----:B------:R-:W-:Y:S01]  /*0ee0*/  @P0 IMAD R21, R8, 0x20, R9 ;  /* 0x0000002008150824 */ /* 0x000fe200078e0209 */
[----:B------:R-:W2:Y:S03]  /*0ef0*/  LDG.E R18, desc[UR6][R18.64] ;  /* 0x0000000612127981 */ /* 0x000ea6000c1e1900 */
[----:B------:R-:W-:-:S06]  /*0f00*/  @P0 IMAD.WIDE.U32 R16, R21, 0x4, R16 ;  /* 0x0000000415100825 */ /* 0x000fcc00078e0010 */
[----:B------:R-:W3:Y:S01]  /*0f10*/  @P0 LDG.E R16, desc[UR6][R16.64] ;  /* 0x0000000610100981 */ /* 0x000ee2000c1e1900 */
[----:B------:R-:W-:-:S05]  /*0f20*/  IMAD R20, R7, 0x4, R20 ;  /* 0x0000000407147824 */ /* 0x000fca00078e0214 */
[----:B------:R-:W-:Y:S01]  /*0f30*/  LEA R21, R7, R20, 0x2 ;  /* 0x0000001407157211 */ /* 0x000fe200078e10ff */
[----:B------:R-:W-:Y:S01]  /*0f40*/  @P0 IMAD.IADD R8, R8, 0x1, R7 ;  /* 0x0000000108080824 */ /* 0x000fe200078e0207 */
[----:B--2---:R1:W-:Y:S04]  /*0f50*/  STS [R20], R18 ;  /* 0x0000001214007388 */ /* 0x0043e80000000800 */
[----:B---3--:R1:W-:Y:S02]  /*0f60*/  @P0 STS [R21], R16 ;  /* 0x0000001015000388 */ /* 0x0083e40000000800 */
.L_x_33147:
[----:B------:R-:W-:Y:S05]  /*0f70*/  BSYNC.RECONVERGENT B0 ;  /* 0x0000000000007941 */ /* 0x000fea0003800200 */
.L_x_33146:
[----:B------:R-:W-:Y:S01]  /*0f80*/  BSSY.RECONVERGENT B0, `(.L_x_33148) ;  /* 0x000001c000007945 */ /* 0x000fe20003800200 */
.L_x_33149:
[----:B012---:R-:W0:Y:S01]  /*0f90*/  LDC.64 R20, c[0x0][0x398] ;  /* 0x0000e600ff147b82 */ /* 0x007e220000000a00 */
[C---:B------:R-:W-:Y:S01]  /*0fa0*/  IADD3 R16, PT, PT, R8.reuse, R7, RZ ;  /* 0x0000000708107210 */ /* 0x040fe20007ffe0ff */
[----:B------:R-:W-:-:S04]  /*0fb0*/  IMAD R23, R8, 0x20, R9 ;  /* 0x0000002008177824 */ /* 0x000fc800078e0209 */
[C---:B------:R-:W-:Y:S01]  /*0fc0*/  IMAD.IADD R18, R16.reuse, 0x1, R7 ;  /* 0x0000000110127824 */ /* 0x040fe200078e0207 */
[----:B------:R-:W-:-:S03]  /*0fd0*/  LEA R19, R16, R9, 0x5 ;  /* 0x0000000910137211 */ /* 0x000fc600078e28ff */
[C---:B------:R-:W-:Y:S02]  /*0fe0*/  IMAD.IADD R34, R18.reuse, 0x1, R7 ;  /* 0x0000000112227824 */ /* 0x040fe400078e0207 */
[--C-:B------:R-:W-:Y:S02]  /*0ff0*/  IMAD R17, R18, 0x20, R9.reuse ;  /* 0x0000002012117824 */ /* 0x100fe400078e0209 */
[----:B------:R-:W-:Y:S02]  /*1000*/  IMAD R37, R34, 0x20, R9 ;  /* 0x0000002022257824 */ /* 0x000fe400078e0209 */
[----:B0-----:R-:W-:-:S04]  /*1010*/  IMAD.WIDE.U32 R22, R23, 0x4, R20 ;  /* 0x0000000417167825 */ /* 0x001fc800078e0014 */
[--C-:B------:R-:W-:Y:S02]  /*1020*/  IMAD.WIDE.U32 R18, R19, 0x4, R20.reuse ;  /* 0x0000000413127825 */ /* 0x100fe400078e0014 */
[----:B------:R0:W2:Y:S02]  /*1030*/  LDG.E R22, desc[UR6][R22.64] ;  /* 0x0000000616167981 */ /* 0x0000a4000c1e1900 */
[--C-:B------:R-:W-:Y:S02]  /*1040*/  IMAD.WIDE.U32 R16, R17, 0x4, R20.reuse ;  /* 0x0000000411107825 */ /* 0x100fe400078e0014 */
[----:B------:R-:W3:Y:S02]  /*1050*/  LDG.E R18, desc[UR6][R18.64] ;  /* 0x0000000612127981 */ /* 0x000ee4000c1e1900 */
[----:B------:R-:W-:Y:S02]  /*1060*/  IMAD.WIDE.U32 R20, R37, 0x4, R20 ;  /* 0x0000000425147825 */ /* 0x000fe400078e0014 */
[----:B------:R-:W4:Y:S04]  /*1070*/  LDG.E R16, desc[UR6][R16.64] ;  /* 0x0000000610107981 */ /* 0x000f28000c1e1900 */
[----:B------:R-:W5:Y:S01]  /*1080*/  LDG.E R20, desc[UR6][R20.64] ;  /* 0x0000000614147981 */ /* 0x000f62000c1e1900 */
[----:B0-----:R-:W-:-:S05]  /*1090*/  LEA R23, R8, R35, 0x2 ;  /* 0x0000002308177211 */ /* 0x001fca00078e10ff */
        /* <DEDUP_REMOVED lines=11> */
.L_x_33148:
[----:B------:R-:W-:Y:S01]  /*1150*/  BAR.SYNC.DEFER_BLOCKING 0x0 ;  /* 0x0000000000007b1d */ /* 0x000fe20000010000 */
[C---:B------:R-:W-:Y:S01]  /*1160*/  VIADD R21, R25.reuse, 0x1 ;  /* 0x0000000119157836 */ /* 0x040fe20000000000 */
[C---:B--2---:R-:W-:Y:S01]  /*1170*/  IADD3 R23, PT, PT, R25.reuse, 0x2, RZ ;  /* 0x0000000219177810 */ /* 0x044fe20007ffe0ff */
[C---:B------:R-:W-:Y:S01]  /*1180*/  VIADD R37, R25.reuse, 0x3 ;  /* 0x0000000319257836 */ /* 0x040fe20000000000 */
[C---:B------:R-:W-:Y:S01]  /*1190*/  IADD3 R36, PT, PT, R25.reuse, 0x9, RZ ;  /* 0x0000000919247810 */ /* 0x040fe20007ffe0ff */
[----:B------:R-:W-:Y:S01]  /*11a0*/  UPLOP3.LUT UP0, UPT, UPT, UPT, UPT, 0x40, 0x4 ;  /* 0x000000000004789c */ /* 0x000fe20003f0e870 */
[----:B------:R-:W-:Y:S01]  /*11b0*/  ISETP.NE.AND P0, PT, R6, RZ, PT ;  /* 0x000000ff0600720c */ /* 0x000fe20003f05270 */
[----:B------:R-:W0:Y:S04]  /*11c0*/  LDS R8, [R32] ;  /* 0x0000000020087984 */ /* 0x000e280000000800 */
[----:B------:R-:W-:Y:S04]  /*11d0*/  LDS R16, [R31] ;  /* 0x000000001f107984 */ /* 0x000fe80000000800 */
[----:B------:R-:W-:Y:S04]  /*11e0*/  LDS R18, [R31+0x4] ;  /* 0x000004001f127984 */ /* 0x000fe80000000800 */
[----:B------:R-:W-:Y:S04]  /*11f0*/  LDS R17, [R31+0x8] ;  /* 0x000008001f117984 */ /* 0x000fe80000000800 */
[----:B------:R-:W-:Y:S04]  /*1200*/  LDS R9, [R31+0xc] ;  /* 0x00000c001f097984 */ /* 0x000fe80000000800 */
[----:B0-----:R-:W0:Y:S04]  /*1210*/  SHFL.IDX PT, R19, R8, R25, 0x1f ;  /* 0x00001f1908137589 */ /* 0x001e2800000e0000 */
[----:B------:R-:W1:Y:S04]  /*1220*/  SHFL.IDX PT, R21, R8, R21, 0x1f ;  /* 0x00001f1508157589 */ /* 0x000e6800000e0000 */
[----:B------:R2:W3:Y:S04]  /*1230*/  SHFL.IDX PT, R20, R8, R23, 0x1f ;  /* 0x00001f1708147589 */ /* 0x0004e800000e0000 */
[----:B------:R4:W5:Y:S01]  /*1240*/  SHFL.IDX PT, R34, R8, R37, 0x1f ;  /* 0x00001f2508227589 */ /* 0x00096200000e0000 */
[----:B--2---:R-:W-:-:S02]  /*1250*/  VIADD R23, R25, 0x6 ;  /* 0x0000000619177836 */ /* 0x004fc40000000000 */
[C---:B----4-:R-:W-:Y:S02]  /*1260*/  VIADD R37, R25.reuse, 0x7 ;  /* 0x0000000719257836 */ /* 0x050fe40000000000 */
[----:B0-----:R-:W-:Y:S02]  /*1270*/  IMAD R19, R16, R19, RZ ;  /* 0x0000001310137224 */ /* 0x001fe400078e02ff */
[----:B------:R-:W-:Y:S02]  /*1280*/  LDS R16, [R31+0x10] ;  /* 0x000010001f107984 */ /* 0x000fe40000000800 */
[----:B-1----:R-:W-:Y:S01]  /*1290*/  IMAD R22, R18, R21, R19 ;  /* 0x0000001512167224 */ /* 0x002fe200078e0213 */
[C---:B------:R-:W-:Y:S01]  /*12a0*/  IADD3 R21, PT, PT, R25.reuse, 0x5, RZ ;  /* 0x0000000519157810 */ /* 0x040fe20007ffe0ff */
[----:B------:R-:W-:Y:S01]  /*12b0*/  LDS R18, [R31+0x14] ;  /* 0x000014001f127984 */ /* 0x000fe20000000800 */
[----:B------:R-:W-:Y:S02]  /*12c0*/  VIADD R19, R25, 0x4 ;  /* 0x0000000419137836 */ /* 0x000fe40000000000 */
[----:B---3--:R-:W-:-:S02]  /*12d0*/  IMAD R20, R17, R20, R22 ;  /* 0x0000001411147224 */ /* 0x008fc400078e0216 */
[----:B------:R-:W-:Y:S02]  /*12e0*/  LDS R17, [R31+0x18] ;  /* 0x000018001f117984 */ /* 0x000fe40000000800 */
[----:B-----5:R-:W-:Y:S02]  /*12f0*/  IMAD R20, R9, R34, R20 ;  /* 0x0000002209147224 */ /* 0x020fe400078e0214 */
[----:B------:R-:W0:Y:S04]  /*1300*/  SHFL.IDX PT, R19, R8, R19, 0x1f ;  /* 0x00001f1308137589 */ /* 0x000e2800000e0000 */
[----:B------:R-:W1:Y:S04]  /*1310*/  SHFL.IDX PT, R21, R8, R21, 0x1f ;  /* 0x00001f1508157589 */ /* 0x000e6800000e0000 */
[----:B------:R-:W-:Y:S04]  /*1320*/  LDS R9, [R31+0x1c] ;  /* 0x00001c001f097984 */ /* 0x000fe80000000800 */
[----:B------:R2:W3:Y:S04]  /*1330*/  SHFL.IDX PT, R22, R8, R23, 0x1f ;  /* 0x00001f1708167589 */ /* 0x0004e800000e0000 */
[----:B------:R-:W-:Y:S01]  /*1340*/  SHFL.IDX PT, R34, R8, R12, 0x1f ;  /* 0x00001f0c08227589 */ /* 0x000fe200000e0000 */
[----:B--2---:R-:W-:-:S02]  /*1350*/  VIADD R23, R25, 0xa ;  /* 0x0000000a19177836 */ /* 0x004fc40000000000 */
[----:B0-----:R-:W-:Y:S02]  /*1360*/  IMAD R20, R16, R19, R20 ;  /* 0x0000001310147224 */ /* 0x001fe400078e0214 */
[----:B------:R-:W0:Y:S02]  /*1370*/  SHFL.IDX PT, R16, R8, R37, 0x1f ;  /* 0x00001f2508107589 */ /* 0x000e2400000e0000 */
[----:B-1----:R-:W-:Y:S02]  /*1380*/  IMAD R20, R18, R21, R20 ;  /* 0x0000001512147224 */ /* 0x002fe400078e0214 */
[----:B------:R-:W1:Y:S02]  /*1390*/  LDS R19, [R30] ;  /* 0x000000001e137984 */ /* 0x000e640000000800 */
[----:B---3--:R-:W-:Y:S02]  /*13a0*/  IMAD R20, R17, R22, R20 ;  /* 0x0000001611147224 */ /* 0x008fe400078e0214 */
[----:B------:R-:W-:Y:S04]  /*13b0*/  LDS R18, [R31+0x24] ;  /* 0x000024001f127984 */ /* 0x000fe80000000800 */
[----:B------:R-:W-:Y:S04]  /*13c0*/  LDS R17, [R31+0x28] ;  /* 0x000028001f117984 */ /* 0x000fe80000000800 */
[----:B------:R-:W2:Y:S04]  /*13d0*/  SHFL.IDX PT, R21, R8, R36, 0x1f ;  /* 0x00001f2408157589 */ /* 0x000ea800000e0000 */
[----:B------:R-:W3:Y:S01]  /*13e0*/  SHFL.IDX PT, R22, R8, R23, 0x1f ;  /* 0x00001f1708167589 */ /* 0x000ee200000e0000 */
[----:B0-----:R-:W-:-:S03]  /*13f0*/  IMAD R9, R9, R16, R20 ;  /* 0x0000001009097224 */ /* 0x001fc600078e0214 */
[----:B------:R-:W-:Y:S04]  /*1400*/  LDS R20, [R31+0x2c] ;  /* 0x00002c001f147984 */ /* 0x000fe80000000800 */
[----:B------:R-:W-:Y:S01]  /*1410*/  LDS R16, [R31+0x30] ;  /* 0x000030001f107984 */ /* 0x000fe20000000800 */
[----:B-1----:R-:W-:-:S03]  /*1420*/  IMAD R9, R19, R34, R9 ;  /* 0x0000002213097224 */ /* 0x002fc600078e0209 */
[----:B------:R-:W0:Y:S01]  /*1430*/  SHFL.IDX PT, R19, R8, R11, 0x1f ;  /* 0x00001f0b08137589 */ /* 0x000e2200000e0000 */
[----:B--2---:R-:W-:-:S03]  /*1440*/  IMAD R9, R18, R21, R9 ;  /* 0x0000001512097224 */ /* 0x004fc600078e0209 */
[----:B------:R-:W1:Y:S01]  /*1450*/  SHFL.IDX PT, R21, R8, R10, 0x1f ;  /* 0x00001f0a08157589 */ /* 0x000e6200000e0000 */
[----:B---3--:R-:W-:Y:S01]  /*1460*/  IMAD R17, R17, R22, R9 ;  /* 0x0000001611117224 */ /* 0x008fe200078e0209 */
[----:B------:R-:W2:Y:S02]  /*1470*/  @!P0 S2R R18, SR_CgaCtaId ;  /* 0x0000000000128919 */ /* 0x000ea40000008800 */
[----:B------:R-:W-:Y:S04]  /*1480*/  LDS R9, [R29] ;  /* 0x000000001d097984 */ /* 0x000fe80000000800 */
[----:B------:R-:W-:Y:S01]  /*1490*/  SHFL.IDX PT, R22, R8, R13, 0x1f ;  /* 0x00001f0d08167589 */ /* 0x000fe200000e0000 */
[----:B0-----:R-:W-:-:S03]  /*14a0*/  IMAD R20, R20, R19, R17 ;  /* 0x0000001314147224 */ /* 0x001fc600078e0211 */
[----:B------:R-:W-:Y:S01]  /*14b0*/  LDS R19, [R28] ;  /* 0x000000001c137984 */ /* 0x000fe20000000800 */
[----:B-1----:R-:W-:Y:S01]  /*14c0*/  IMAD R20, R16, R21, R20 ;  /* 0x0000001510147224 */ /* 0x002fe200078e0214 */
[----:B------:R-:W-:Y:S02]  /*14d0*/  @!P0 MOV R16, 0x400 ;  /* 0x0000040000108802 */ /* 0x000fe40000000f00 */
[----:B------:R-:W-:Y:S04]  /*14e0*/  LDS R17, [R27] ;  /* 0x000000001b117984 */ /* 0x000fe80000000800 */
[----:B------:R-:W0:Y:S01]  /*14f0*/  SHFL.IDX PT, R21, R8, R15, 0x1f ;  /* 0x00001f0f08157589 */ /* 0x000e2200000e0000 */
[----:B------:R-:W-:-:S05]  /*1500*/  @!P0 VIADD R23, R16, 0xa80 ;  /* 0x00000a8010178836 */ /* 0x000fca0000000000 */
[----:B--2---:R-:W-:Y:S02]  /*1510*/  @!P0 LEA R37, R18, R23, 0x18 ;  /* 0x0000001712258211 */ /* 0x004fe400078ec0ff */
[----:B------:R-:W1:Y:S01]  /*1520*/  SHFL.IDX PT, R18, R8, R14, 0x1f ;  /* 0x00001f0e08127589 */ /* 0x000e6200000e0000 */
[----:B------:R-:W-:Y:S01]  /*1530*/  IADD3 R23, PT, PT, R4, UR4, RZ ;  /* 0x0000000404177c10 */ /* 0x000fe2000fffe0ff */
[----:B------:R-:W-:-:S04]  /*1540*/  UMOV UR4, 0x10 ;  /* 0x0000001000047882 */ /* 0x000fc80000000000 */
[----:B------:R-:W-:-:S04]  /*1550*/  IMAD R16, R23, 0x4, R24 ;  /* 0x0000000417107824 */ /* 0x000fc800078e0218 */
[----:B------:R-:W-:Y:S02]  /*1560*/  @!P0 IMAD R16, R16, 0x4, R37 ;  /* 0x0000000410108824 */ /* 0x000fe400078e0225 */
[----:B0-----:R-:W-:-:S03]  /*1570*/  IMAD R9, R9, R21, R20 ;  /* 0x0000001509097224 */ /* 0x001fc600078e0214 */
[----:B------:R-:W-:Y:S01]  /*1580*/  @!P0 LDS R20, [R16] ;  /* 0x0000000010148984 */ /* 0x000fe20000000800 */
[----:B-1----:R-:W-:-:S04]  /*1590*/  IMAD R9, R19, R18, R9 ;  /* 0x0000001213097224 */ /* 0x002fc800078e0209 */
[----:B------:R-:W-:-:S05]  /*15a0*/  IMAD R9, R17, R22, R9 ;  /* 0x0000001611097224 */ /* 0x000fca00078e0209 */
[----:B------:R-:W0:Y:S02]  /*15b0*/  SHFL.DOWN PT, R18, R9, 0x1, 0x1e1f ;  /* 0x083e1f0009127f89 */ /* 0x000e2400000e0000 */
[----:B0-----:R-:W-:-:S05]  /*15c0*/  @!P0 IADD3 R17, PT, PT, R20, R18, R9 ;  /* 0x0000001214118210 */ /* 0x001fca0007ffe009 */
[----:B------:R0:W-:Y:S01]  /*15d0*/  @!P0 STS [R16], R17 ;  /* 0x0000001110008388 */ /* 0x0001e20000000800 */
[----:B------:R-:W-:Y:S05]  /*15e0*/  BRA.U UP1, `(.L_x_33150) ;  /* 0xfffffff501ec7547 */ /* 0x000fea000b83ffff */
[----:B------:R-:W-:Y:S01]  /*15f0*/  BAR.SYNC.DEFER_BLOCKING 0x0 ;  /* 0x0000000000007b1d */ /* 0x000fe20000010000 */
[----:B------:R-:W-:-:S13]  /*1600*/  ISETP.GT.U32.AND P0, PT, R3, 0x1f, PT ;  /* 0x0000001f0300780c */ /* 0x000fda0003f04070 */
[----:B------:R-:W-:Y:S05]  /*1610*/  @P0 EXIT ;  /* 0x000000000000094d */ /* 0x000fea0003800000 */
[----:B------:R-:W-:Y:S01]  /*1620*/  SHF.L.U32 R4, R2, 0x2, RZ ;  /* 0x0000000202047819 */ /* 0x000fe200000006ff */
[----:B------:R-:W-:Y:S03]  /*1630*/  BSSY.RECONVERGENT B0, `(.L_x_33151) ;  /* 0x0000030000007945 */ /* 0x000fe60003800200 */
[----:B------:R-:W1:Y:S01]  /*1640*/  I2F.U32.RP R11, R4 ;  /* 0x00000004000b7306 */ /* 0x000e620000209000 */
[C---:B------:R-:W-:Y:S01]  /*1650*/  IADD3 R8, PT, PT, R4.reuse, R5, RZ ;  /* 0x0000000504087210 */ /* 0x040fe20007ffe0ff */
[----:B------:R-:W-:Y:S01]  /*1660*/  IMAD.MOV R13, RZ, RZ, -R4 ;  /* 0x000000ffff0d7224 */ /* 0x000fe200078e0a04 */
[----:B------:R-:W-:Y:S02]  /*1670*/  ISETP.NE.U32.AND P2, PT, R4, RZ, PT ;  /* 0x000000ff0400720c */ /* 0x000fe40003f45070 */
[C---:B------:R-:W-:Y:S02]  /*1680*/  ISETP.GE.U32.AND P0, PT, R8.reuse, 0x80, PT ;  /* 0x000000800800780c */ /* 0x040fe40003f06070 */
[----:B------:R-:W-:-:S02]  /*1690*/  VIMNMX.U32 R9, PT, PT, R8, 0x80, !PT ;  /* 0x0000008008097848 */ /* 0x000fc40007fe0000 */
[----:B------:R-:W-:-:S04]  /*16a0*/  SEL R10, RZ, 0x1, P0 ;  /* 0x00000001ff0a7807 */ /* 0x000fc80000000000 */
[----:B------:R-:W-:Y:S01]  /*16b0*/  IADD3 R9, PT, PT, R9, -R8, -R10 ;  /* 0x8000000809097210 */ /* 0x000fe20007ffe80a */
[----:B-1----:R-:W1:Y:S02]  /*16c0*/  MUFU.RCP R11, R11 ;  /* 0x0000000b000b7308 */ /* 0x002e640000001000 */
[----:B-1----:R-:W-:-:S06]  /*16d0*/  VIADD R6, R11, 0xffffffe ;  /* 0x0ffffffe0b067836 */ /* 0x002fcc0000000000 */
[----:B------:R1:W2:Y:S02]  /*16e0*/  F2I.FTZ.U32.TRUNC.NTZ R7, R6 ;  /* 0x0000000600077305 */ /* 0x0002a4000021f000 */
[----:B-1----:R-:W-:Y:S02]  /*16f0*/  IMAD.MOV.U32 R6, RZ, RZ, RZ ;  /* 0x000000ffff067224 */ /* 0x002fe400078e00ff */
[----:B--2---:R-:W-:-:S04]  /*1700*/  IMAD R13, R13, R7, RZ ;  /* 0x000000070d0d7224 */ /* 0x004fc800078e02ff */
        /* <DEDUP_REMOVED lines=15> */
[----:B------:R-:W1:Y:S01]  /*1800*/  S2UR UR5, SR_CgaCtaId ;  /* 0x00000000000579c3 */ /* 0x000e620000008800 */
[----:B------:R-:W-:Y:S01]  /*1810*/  UMOV UR4, 0x400 ;  /* 0x0000040000047882 */ /* 0x000fe20000000000 */
[----:B------:R-:W-:Y:S01]  /*1820*/  IADD3 R8, PT, PT, R8, 0x1, RZ ;  /* 0x0000000108087810 */ /* 0x000fe20007ffe0ff */
[----:B------:R-:W-:Y:S01]  /*1830*/  UIADD3 UR4, UPT, UPT, UR4, 0xa80, URZ ;  /* 0x00000a8004047890 */ /* 0x000fe2000fffe0ff */
[----:B------:R-:W-:Y:S02]  /*1840*/  IMAD R9, R0, 0x80, R5 ;  /* 0x0000008000097824 */ /* 0x000fe400078e0205 */
[----:B------:R-:W-:Y:S02]  /*1850*/  LOP3.LUT R8, R8, 0x3, RZ, 0xc0, !PT ;  /* 0x0000000308087812 */ /* 0x000fe400078ec0ff */
[----:B------:R-:W2:Y:S02]  /*1860*/  LDC.64 R6, c[0x0][0x3a0] ;  /* 0x0000e800ff067b82 */ /* 0x000ea40000000a00 */
[----:B------:R-:W-:Y:S01]  /*1870*/  IADD3 R8, PT, PT, -R8, RZ, RZ ;  /* 0x000000ff08087210 */ /* 0x000fe20007ffe1ff */
[----:B-1----:R-:W-:-:S06]  /*1880*/  ULEA UR4, UR5, UR4, 0x18 ;  /* 0x0000000405047291 */ /* 0x002fcc000f8ec0ff */
[----:B------:R-:W-:Y:S01]  /*1890*/  LEA R3, R3, UR4, 0x4 ;  /* 0x0000000403037c11 */ /* 0x000fe2000f8e20ff */
[----:B--2---:R-:W-:-:S07]  /*18a0*/  IMAD.WIDE.U32 R6, R9, 0x4, R6 ;  /* 0x0000000409067825 */ /* 0x004fce00078e0006 */
.L_x_33153:
[----:B------:R1:W2:Y:S01]  /*18b0*/  LDS.128 R12, [R3] ;  /* 0x00000000030c7984 */ /* 0x0002a20000000c00 */
[----:B------:R-:W-:Y:S01]  /*18c0*/  VIADD R8, R8, 0x1 ;  /* 0x0000000108087836 */ /* 0x000fe20000000000 */
[----:B------:R-:W-:-:S04]  /*18d0*/  IADD3 R5, PT, PT, R4, R5, RZ ;  /* 0x0000000504057210 */ /* 0x000fc80007ffe0ff */
[----:B------:R-:W-:Y:S01]  /*18e0*/  ISETP.NE.AND P0, PT, R8, RZ, PT ;  /* 0x000000ff0800720c */ /* 0x000fe20003f05270 */
[C---:B-1----:R-:W-:Y:S01]  /*18f0*/  IMAD R3, R2.reuse, 0x10, R3 ;  /* 0x0000001002037824 */ /* 0x042fe200078e0203 */
[----:B--2---:R1:W-:Y:S02]  /*1900*/  STG.E.128 desc[UR6][R6.64], R12 ;  /* 0x0000000c06007986 */ /* 0x0043e4000c101d06 */
[----:B-1----:R-:W-:-:S09]  /*1910*/  IMAD.WIDE.U32 R6, R2, 0x10, R6 ;  /* 0x0000001002067825 */ /* 0x002fd200078e0006 */
[----:B------:R-:W-:Y:S05]  /*1920*/  @P0 BRA `(.L_x_33153) ;  /* 0xfffffffc00e00947 */ /* 0x000fea000383ffff */
.L_x_33152:
[----:B------:R-:W-:Y:S05]  /*1930*/  BSYNC.RECONVERGENT B0 ;  /* 0x0000000000007941 */ /* 0x000fea0003800200 */
.L_x_33151:
[----:B------:R-:W-:Y:S05]  /*1940*/  @!P1 EXIT ;  /* 0x000000000000994d */ /* 0x000fea0003800000 */
        /* <DEDUP_REMOVED lines=10> */
.L_x_33154:
[C-C-:B-1----:R-:W-:Y:S01]  /*19f0*/  IMAD R12, R2.reuse, 0x10, R25.reuse ;  /* 0x00000010020c7824 */ /* 0x142fe200078e0219 */
[C---:B0-----:R-:W-:Y:S01]  /*1a00*/  LEA R16, R2.reuse, R25, 0x5 ;  /* 0x0000001902107211 */ /* 0x041fe200078e28ff */
[----:B------:R0:W1:Y:S01]  /*1a10*/  LDS.128 R8, [R25] ;  /* 0x0000000019087984 */ /* 0x0000620000000c00 */
[----:B------:R-:W-:Y:S01]  /*1a20*/  IMAD R20, R2, 0x30, R25 ;  /* 0x0000003002147824 */ /* 0x000fe200078e0219 */
[----:B------:R-:W-:Y:S01]  /*1a30*/  IADD3 R5, PT, PT, R4, R5, R4 ;  /* 0x0000000504057210 */ /* 0x000fe20007ffe004 */
[--C-:B--2---:R-:W-:Y:S01]  /*1a40*/  IMAD.WIDE R32, R31, 0x4, R6.reuse ;  /* 0x000000041f207825 */ /* 0x104fe200078e0206 */
[----:B------:R-:W2:Y:S01]  /*1a50*/  LDS.128 R12, [R12] ;  /* 0x000000000c0c7984 */ /* 0x000ea20000000c00 */
[----:B------:R-:W-:Y:S02]  /*1a60*/  LEA R31, R2, R31, 0x4 ;  /* 0x0000001f021f7211 */ /* 0x000fe400078e20ff */
[----:B------:R-:W-:Y:S01]  /*1a70*/  IMAD.WIDE R36, R29, 0x4, R6 ;  /* 0x000000041d247825 */ /* 0x000fe200078e0206 */
[----:B------:R-:W3:Y:S01]  /*1a80*/  LDS.128 R16, [R16] ;  /* 0x0000000010107984 */ /* 0x000ee20000000c00 */
[----:B------:R-:W-:-:S02]  /*1a90*/  IADD3 R5, PT, PT, R4, R5, R4 ;  /* 0x0000000504057210 */ /* 0x000fc40007ffe004 */
[----:B------:R-:W-:Y:S01]  /*1aa0*/  IMAD.WIDE R34, R27, 0x4, R6 ;  /* 0x000000041b227825 */ /* 0x000fe200078e0206 */
[----:B------:R-:W4:Y:S01]  /*1ab0*/  LDS.128 R20, [R20] ;  /* 0x0000000014147984 */ /* 0x000f220000000c00 */
[----:B------:R-:W-:Y:S02]  /*1ac0*/  ISETP.GE.U32.AND P0, PT, R5, 0x80, PT ;  /* 0x000000800500780c */ /* 0x000fe40003f06070 */
[C---:B------:R-:W-:Y:S01]  /*1ad0*/  LEA R27, R2.reuse, R27, 0x4 ;  /* 0x0000001b021b7211 */ /* 0x040fe200078e20ff */
[C---:B------:R-:W-:Y:S02]  /*1ae0*/  IMAD R29, R2.reuse, 0x10, R29 ;  /* 0x00000010021d7824 */ /* 0x040fe400078e021d */
[----:B0-----:R-:W-:Y:S01]  /*1af0*/  IMAD R25, R2, 0x40, R25 ;  /* 0x0000004002197824 */ /* 0x001fe200078e0219 */
[----:B-1----:R0:W-:Y:S04]  /*1b00*/  STG.E.128 desc[UR6][R32.64], R8 ;  /* 0x0000000820007986 */ /* 0x0021e8000c101d06 */
[----:B--2---:R1:W-:Y:S04]  /*1b10*/  STG.E.128 desc[UR6][R36.64], R12 ;  /* 0x0000000c24007986 */ /* 0x0043e8000c101d06 */
[----:B---3--:R1:W-:Y:S01]  /*1b20*/  STG.E.128 desc[UR6][R34.64], R16 ;  /* 0x0000001022007986 */ /* 0x0083e2000c101d06 */
[----:B0-----:R-:W-:-:S04]  /*1b30*/  IMAD.WIDE R32, R3, 0x4, R6 ;  /* 0x0000000403207825 */ /* 0x001fc800078e0206 */
[----:B------:R-:W-:Y:S01]  /*1b40*/  IMAD R3, R2, 0x10, R3 ;  /* 0x0000001002037824 */ /* 0x000fe200078e0203 */
[----:B----4-:R1:W-:Y:S01]  /*1b50*/  STG.E.128 desc[UR6][R32.64], R20 ;  /* 0x0000001420007986 */ /* 0x0103e2000c101d06 */
[----:B------:R-:W-:Y:S05]  /*1b60*/  @!P0 BRA `(.L_x_33154) ;  /* 0xfffffffc00a08947 */ /* 0x000fea000383ffff */
[----:B------:R-:W-:Y:S05]  /*1b70*/  EXIT ;  /* 0x000000000000794d */ /* 0x000fea0003800000 */
        .weak           $__internal_666_$__cuda_sm20_div_u16
        .type           $__internal_666_$__cuda_sm20_div_u16,@function
        .size           $__internal_666_$__cuda_sm20_div_u16,(.L_x_39169 - $__internal_666_$__cuda_sm20_div_u16)
$__internal_666_$__cuda_sm20_div_u16:
        /* <DEDUP_REMOVED lines=9> */
[----:B------:R-:W-:Y:S01]  /*1c10*/  FMUL R15, R13, R14 ;  /* 0x0000000e0d0f7220 */ /* 0x000fe20000400000 */
[----:B------:R-:W-:-:S05]  /*1c20*/  HFMA2 R13, -RZ, RZ, 0, 0 ;  /* 0x00000000ff0d7431 */ /* 0x000fca00000001ff */
[----:B------:R-:W0:Y:S02]  /*1c30*/  MUFU.RCP R15, R15 ;  /* 0x0000000f000f7308 */ /* 0x000e240000001000 */
[----:B0-----:R-:W-:-:S04]  /*1c40*/  FMUL R14, R14, R15 ;  /* 0x0000000f0e0e7220 */ /* 0x001fc80000400000 */
[----:B------:R-:W-:-:S04]  /*1c50*/  VIADD R14, R14, 0x2 ;  /* 0x000000020e0e7836 */ /* 0x000fc80000000000 */
[----:B------:R-:W-:-:S06]  /*1c60*/  FMUL.RZ R14, R11, R14 ;  /* 0x0000000e0b0e7220 */ /* 0x000fcc000040c000 */
[----:B------:R-:W0:Y:S02]  /*1c70*/  F2I.U32.TRUNC.NTZ R14, R14 ;  /* 0x0000000e000e7305 */ /* 0x000e24000020f000 */
[----:B0-----:R-:W-:Y:S02]  /*1c80*/  LOP3.LUT R26, R14, 0xffff, RZ, 0xc0, !PT ;  /* 0x0000ffff0e1a7812 */ /* 0x001fe400078ec0ff */
[----:B------:R-:W-:Y:S01]  /*1c90*/  @!P0 MOV R26, 0xffffffff ;  /* 0xffffffff001a8802 */ /* 0x000fe20000000f00 */
[----:B------:R-:W-:Y:S06]  /*1ca0*/  RET.REL.NODEC R12 `(_Z9cuda_gemmIiLi128ELi1ELi1ELi128ELi32ELi32ELi64ELi1ELi1EEviiiPT_S1_S1_iii) ;  /* 0xffffffe00cd47950 */ /* 0x000fec0003c3ffff */
.L_x_33155:
        /* <DEDUP_REMOVED lines=13> */
.L_x_39169:


//--------------------- .text._Z9cuda_gemmIiLi128ELi1ELi1ELi128ELi32ELi32ELi64ELi1ELi0EEviiiPT_S1_S1_iii --------------------------
	.section	.text._Z9cuda_gemmIiLi128ELi1ELi1ELi128ELi32ELi32ELi64ELi1ELi0EEviiiPT_S1_S1_iii,"ax",@progbits
	.align	128
        .global         _Z9cuda_gemmIiLi128ELi1ELi1ELi128ELi32ELi32ELi64ELi1ELi0EEviiiPT_S1_S1_iii
        .type           _Z9cuda_gemmIiLi128ELi1ELi1ELi128ELi32ELi32ELi64ELi1ELi0EEviiiPT_S1_S1_iii,@function
        .size           _Z9cuda_gemmIiLi128ELi1ELi1ELi128ELi32ELi32ELi64ELi1ELi0EEviiiPT_S1_S1_iii,(.L_x_39171 - _Z9cuda_gemmIiLi128ELi1ELi1ELi128ELi32ELi32ELi64ELi1ELi0EEviiiPT_S1_S1_iii)
        .other          _Z9cuda_gemmIiLi128ELi1ELi1ELi128ELi32ELi32ELi64ELi1ELi0EEviiiPT_S1_S1_iii,@"STO_CUDA_ENTRY STV_DEFAULT"
_Z9cuda_gemmIiLi128ELi1ELi1ELi128ELi32ELi32ELi64ELi1ELi0EEviiiPT_S1_S1_iii:
.text._Z9cuda_gemmIiLi128ELi1ELi1ELi128ELi32ELi32ELi64ELi1ELi0EEviiiPT_S1_S1_iii:
[----:B------:R-:W0:Y:S08]  /*0000*/  LDC R1, c[0x0][0x37c] ;  /* 0x0000df00ff017b82 */ /* 0x000e300000000800 */
[----:B------:R-:W1:Y:S01]  /*0010*/  LDC R6, c[0x0][0x3ac] ;  /* 0x0000eb00ff067b82 */ /* 0x000e620000000800 */
[----:B------:R-:W2:Y:S01]  /*0020*/  S2R R8, SR_CTAID.Y ;  /* 0x0000000000087919 */ /* 0x000ea20000002600 */
[----:B------:R-:W2:Y:S01]  /*0030*/  LDCU UR4, c[0x0][0x374] ;  /* 0x00006e80ff0477ac */ /* 0x000ea20008000800 */
[----:B0-----:R-:W-:Y:S01]  /*0040*/  VIADD R1, R1, 0xfffffff8 ;  /* 0xfffffff801017836 */ /* 0x001fe20000000000 */
[----:B-1----:R-:W-:-:S04]  /*0050*/  IABS R5, R6 ;  /* 0x0000000600057213 */ /* 0x002fc80000000000 */
[----:B------:R-:W0:Y:S01]  /*0060*/  I2F.RP R0, R5 ;  /* 0x0000000500007306 */ /* 0x000e220000209400 */
[----:B--2---:R-:W-:-:S07]  /*0070*/  ISETP.GE.U32.AND P0, PT, R8, UR4, PT ;  /* 0x0000000408007c0c */ /* 0x004fce000bf06070 */
[----:B0-----:R-:W0:Y:S02]  /*0080*/  MUFU.RCP R0, R0 ;  /* 0x0000000000007308 */ /* 0x001e240000001000 */
[----:B0-----:R-:W-:-:S06]  /*0090*/  VIADD R2, R0, 0xffffffe ;  /* 0x0ffffffe00027836 */ /* 0x001fcc0000000000 */
[----:B------:R0:W1:Y:S02]  /*00a0*/  F2I.FTZ.U32.TRUNC.NTZ R3, R2 ;  /* 0x0000000200037305 */ /* 0x000064000021f000 */
[----:B0-----:R-:W-:Y:S02]  /*00b0*/  IMAD.MOV.U32 R2, RZ, RZ, RZ ;  /* 0x000000ffff027224 */ /* 0x001fe400078e00ff */
[----:B-1----:R-:W-:-:S04]  /*00c0*/  IMAD.MOV R4, RZ, RZ, -R3 ;  /* 0x000000ffff047224 */ /* 0x002fc800078e0a03 */
[----:B------:R-:W-:-:S04]  /*00d0*/  IMAD R7, R4, R5, RZ ;  /* 0x0000000504077224 */ /* 0x000fc800078e02ff */
[----:B------:R-:W-:-:S06]  /*00e0*/  IMAD.HI.U32 R3, R3, R7, R2 ;  /* 0x0000000703037227 */ /* 0x000fcc00078e0002 */
[----:B------:R-:W-:-:S05]  /*00f0*/  IMAD.HI.U32 R43, R3, 0x80, RZ ;  /* 0x00000080032b7827 */ /* 0x000fca00078e00ff */
[----:B------:R-:W-:-:S05]  /*0100*/  IADD3 R0, PT, PT, -R43, RZ, RZ ;  /* 0x000000ff2b007210 */ /* 0x000fca0007ffe1ff */
[----:B------:R-:W-:-:S05]  /*0110*/  IMAD R0, R5, R0, 0x80 ;  /* 0x0000008005007424 */ /* 0x000fca00078e0200 */
[----:B------:R-:W-:Y:S01]  /*0120*/  ISETP.GT.U32.AND P1, PT, R5, R0, PT ;  /* 0x000000000500720c */ /* 0x000fe20003f24070 */
[----:B------:R-:W-:-:S12]  /*0130*/  @P0 EXIT ;  /* 0x000000000000094d */ /* 0x000fd80003800000 */
[----:B------:R-:W0:Y:S01]  /*0140*/  LDCU UR4, c[0x0][0x360] ;  /* 0x00006c00ff0477ac */ /* 0x000e220008000800 */
[----:B------:R-:W-:Y:S01]  /*0150*/  @!P1 IMAD.IADD R0, R0, 0x1, -R5 ;  /* 0x0000000100009824 */ /* 0x000fe200078e0a05 */
[----:B------:R-:W1:Y:S01]  /*0160*/  S2R R66, SR_TID.X ;  /* 0x0000000000427919 */ /* 0x000e620000002100 */
[----:B------:R-:W-:Y:S01]  /*0170*/  @!P1 VIADD R43, R43, 0x1 ;  /* 0x000000012b2b9836 */ /* 0x000fe20000000000 */
[----:B------:R-:W-:Y:S01]  /*0180*/  ISETP.NE.AND P1, PT, R6, RZ, PT ;  /* 0x000000ff0600720c */ /* 0x000fe20003f25270 */
[----:B------:R-:W2:Y:S01]  /*0190*/  LDC R41, c[0x0][0x360] ;  /* 0x0000d800ff297b82 */ /* 0x000ea20000000800 */
[----:B------:R-:W-:Y:S01]  /*01a0*/  ISETP.GE.U32.AND P0, PT, R0, R5, PT ;  /* 0x000000050000720c */ /* 0x000fe20003f06070 */
[----:B------:R-:W3:Y:S01]  /*01b0*/  LDCU.64 UR8, c[0x0][0x358] ;  /* 0x00006b00ff0877ac */ /* 0x000ee20008000a00 */
[----:B------:R-:W-:Y:S01]  /*01c0*/  LOP3.LUT R0, R6, 0x80, RZ, 0x3c, !PT ;  /* 0x0000008006007812 */ /* 0x000fe200078e3cff */
[----:B------:R-:W-:Y:S03]  /*01d0*/  BSSY.RECONVERGENT B0, `(.L_x_33156) ;  /* 0x0000046000007945 */ /* 0x000fe60003800200 */
[----:B------:R-:W-:Y:S01]  /*01e0*/  ISETP.GE.AND P2, PT, R0, RZ, PT ;  /* 0x000000ff0000720c */ /* 0x000fe20003f46270 */
[----:B0-----:R-:W0:Y:S06]  /*01f0*/  I2F.U32.RP R2, UR4 ;  /* 0x0000000400027d06 */ /* 0x001e2c0008209000 */
[----:B------:R-:W-:Y:S01]  /*0200*/  @P0 VIADD R43, R43, 0x1 ;  /* 0x000000012b2b0836 */ /* 0x000fe20000000000 */
[----:B------:R-:W-:-:S05]  /*0210*/  ISETP.NE.U32.AND P3, PT, RZ, UR4, PT ;  /* 0x00000004ff007c0c */ /* 0x000fca000bf65070 */
[----:B------:R-:W-:Y:S01]  /*0220*/  @!P2 IMAD.MOV R43, RZ, RZ, -R43 ;  /* 0x000000ffff2ba224 */ /* 0x000fe200078e0a2b */
[----:B------:R-:W-:-:S04]  /*0230*/  @!P1 LOP3.LUT R43, RZ, R6, RZ, 0x33, !PT ;  /* 0x00000006ff2b9212 */ /* 0x000fc800078e33ff */
[----:B------:R-:W-:Y:S01]  /*0240*/  VIMNMX R3, PT, PT, R43, 0x40, PT ;  /* 0x000000402b037848 */ /* 0x000fe20003fe0100 */
[----:B0-----:R-:W0:Y:S03]  /*0250*/  MUFU.RCP R2, R2 ;  /* 0x0000000200027308 */ /* 0x001e260000001000 */
[----:B------:R-:W-:Y:S01]  /*0260*/  SHF.L.U32 R3, R3, 0x1, RZ ;  /* 0x0000000103037819 */ /* 0x000fe200000006ff */
[----:B-1----:R-:W-:-:S04]  /*0270*/  VIADD R4, R66, UR4 ;  /* 0x0000000442047c36 */ /* 0x002fc80008000000 */
[----:B------:R-:W-:Y:S01]  /*0280*/  IMAD.MOV R11, RZ, RZ, -R3 ;  /* 0x000000ffff0b7224 */ /* 0x000fe200078e0a03 */
[C---:B------:R-:W-:Y:S01]  /*0290*/  ISETP.GE.U32.AND P0, PT, R4.reuse, 0x80, PT ;  /* 0x000000800400780c */ /* 0x040fe20003f06070 */
[----:B------:R-:W1:Y:S01]  /*02a0*/  I2F.U32.RP R0, R3 ;  /* 0x0000000300007306 */ /* 0x000e620000209000 */
[----:B------:R-:W-:Y:S02]  /*02b0*/  VIMNMX.U32 R7, PT, PT, R4, 0x80, !PT ;  /* 0x0000008004077848 */ /* 0x000fe40007fe0000 */
[----:B------:R-:W-:-:S04]  /*02c0*/  SEL R6, RZ, 0x1, P0 ;  /* 0x00000001ff067807 */ /* 0x000fc80000000000 */
[----:B------:R-:W-:Y:S01]  /*02d0*/  IADD3 R7, PT, PT, R7, -R4, -R6 ;  /* 0x8000000407077210 */ /* 0x000fe20007ffe806 */
[----:B------:R-:W-:Y:S02]  /*02e0*/  HFMA2 R4, -RZ, RZ, 0, 0 ;  /* 0x00000000ff047431 */ /* 0x000fe400000001ff */
[----:B0-----:R-:W-:-:S06]  /*02f0*/  VIADD R5, R2, 0xffffffe ;  /* 0x0ffffffe02057836 */ /* 0x001fcc0000000000 */
[----:B------:R-:W0:Y:S08]  /*0300*/  F2I.FTZ.U32.TRUNC.NTZ R5, R5 ;  /* 0x0000000500057305 */ /* 0x000e30000021f000 */
[----:B-1----:R-:W1:Y:S01]  /*0310*/  MUFU.RCP R0, R0 ;  /* 0x0000000000007308 */ /* 0x002e620000001000 */
[----:B0-----:R-:W-:-:S04]  /*0320*/  IMAD.MOV R9, RZ, RZ, -R5 ;  /* 0x000000ffff097224 */ /* 0x001fc800078e0a05 */
[----:B------:R-:W-:-:S04]  /*0330*/  IMAD R9, R9, UR4, RZ ;  /* 0x0000000409097c24 */ /* 0x000fc8000f8e02ff */
[----:B------:R-:W-:-:S04]  /*0340*/  IMAD.HI.U32 R4, R5, R9, R4 ;  /* 0x0000000905047227 */ /* 0x000fc800078e0004 */
[----:B-1----:R-:W-:Y:S02]  /*0350*/  VIADD R2, R0, 0xffffffe ;  /* 0x0ffffffe00027836 */ /* 0x002fe40000000000 */
[----:B------:R-:W-:Y:S02]  /*0360*/  IMAD.HI.U32 R9, R4, R7, RZ ;  /* 0x0000000704097227 */ /* 0x000fe400078e00ff */
[----:B------:R-:W0:Y:S02]  /*0370*/  F2I.FTZ.U32.TRUNC.NTZ R5, R2 ;  /* 0x0000000200057305 */ /* 0x000e24000021f000 */
[----:B------:R-:W-:Y:S02]  /*0380*/  IMAD.MOV R0, RZ, RZ, -R9 ;  /* 0x000000ffff007224 */ /* 0x000fe400078e0a09 */
[----:B------:R-:W-:Y:S02]  /*0390*/  IMAD.MOV.U32 R4, RZ, RZ, RZ ;  /* 0x000000ffff047224 */ /* 0x000fe400078e00ff */
[----:B------:R-:W-:-:S05]  /*03a0*/  IMAD R7, R0, UR4, R7 ;  /* 0x0000000400077c24 */ /* 0x000fca000f8e0207 */
[----:B------:R-:W-:Y:S01]  /*03b0*/  ISETP.GE.U32.AND P1, PT, R7, UR4, PT ;  /* 0x0000000407007c0c */ /* 0x000fe2000bf26070 */
[----:B0-----:R-:W-:-:S04]  /*03c0*/  IMAD R11, R11, R5, RZ ;  /* 0x000000050b0b7224 */ /* 0x001fc800078e02ff */
[----:B------:R-:W-:-:S08]  /*03d0*/  IMAD.HI.U32 R5, R5, R11, R4 ;  /* 0x0000000b05057227 */ /* 0x000fd000078e0004 */
[----:B------:R-:W-:Y:S01]  /*03e0*/  @P1 IADD3 R7, PT, PT, R7, -UR4, RZ ;  /* 0x8000000407071c10 */ /* 0x000fe2000fffe0ff */
[----:B------:R-:W-:-:S03]  /*03f0*/  IMAD.HI.U32 R42, R5, R66, RZ ;  /* 0x00000042052a7227 */ /* 0x000fc600078e00ff */
[----:B------:R-:W-:Y:S01]  /*0400*/  ISETP.GE.U32.AND P2, PT, R7, UR4, PT ;  /* 0x0000000407007c0c */ /* 0x000fe2000bf46070 */
[----:B------:R-:W-:Y:S02]  /*0410*/  IMAD.MOV R0, RZ, RZ, -R42 ;  /* 0x000000ffff007224 */ /* 0x000fe400078e0a2a */
[----:B------:R-:W-:Y:S02]  /*0420*/  @P1 VIADD R9, R9, 0x1 ;  /* 0x0000000109091836 */ /* 0x000fe40000000000 */
[----:B------:R-:W-:-:S05]  /*0430*/  IMAD R0, R3, R0, R66 ;  /* 0x0000000003007224 */ /* 0x000fca00078e0242 */
[----:B------:R-:W-:-:S03]  /*0440*/  ISETP.GE.U32.AND P0, PT, R0, R3, PT ;  /* 0x000000030000720c */ /* 0x000fc60003f06070 */
[----:B------:R-:W-:Y:S01]  /*0450*/  @P2 VIADD R9, R9, 0x1 ;  /* 0x0000000109092836 */ /* 0x000fe20000000000 */
[----:B------:R-:W-:Y:S02]  /*0460*/  @!P3 LOP3.LUT R9, RZ, UR4, RZ, 0x33, !PT ;  /* 0x00000004ff09bc12 */ /* 0x000fe4000f8e33ff */
[----:B------:R-:W-:Y:S02]  /*0470*/  ISETP.NE.U32.AND P2, PT, R3, RZ, PT ;  /* 0x000000ff0300720c */ /* 0x000fe40003f45070 */
[----:B------:R-:W-:Y:S01]  /*0480*/  ISETP.GT.U32.AND P3, PT, R66, 0x1f, PT ;  /* 0x0000001f4200780c */ /* 0x000fe20003f64070 */
[----:B------:R-:W-:-:S04]  /*0490*/  IMAD.IADD R6, R6, 0x1, R9 ;  /* 0x0000000106067824 */ /* 0x000fc800078e0209 */
[----:B------:R-:W-:Y:S01]  /*04a0*/  @P0 IMAD.IADD R0, R0, 0x1, -R3 ;  /* 0x0000000100000824 */ /* 0x000fe200078e0a03 */
[----:B------:R-:W-:-:S04]  /*04b0*/  @P0 IADD3 R42, PT, PT, R42, 0x1, RZ ;  /* 0x000000012a2a0810 */ /* 0x000fc80007ffe0ff */
[----:B------:R-:W-:Y:S02]  /*04c0*/  ISETP.GE.U32.AND P1, PT, R0, R3, PT ;  /* 0x000000030000720c */ /* 0x000fe40003f26070 */
[----:B------:R-:W-:-:S04]  /*04d0*/  LOP3.LUT R0, R6, 0x3, RZ, 0xc0, !PT ;  /* 0x0000000306007812 */ /* 0x000fc800078ec0ff */
[----:B------:R-:W-:Y:S01]  /*04e0*/  ISETP.NE.AND P0, PT, R0, 0x3, PT ;  /* 0x000000030000780c */ /* 0x000fe20003f05270 */
[----:B------:R-:W-:-:S06]  /*04f0*/  IMAD.MOV.U32 R0, RZ, RZ, R66 ;  /* 0x000000ffff007224 */ /* 0x000fcc00078e0042 */
[----:B------:R-:W-:Y:S01]  /*0500*/  @P1 VIADD R42, R42, 0x1 ;  /* 0x000000012a2a1836 */ /* 0x000fe20000000000 */
[----:B------:R-:W-:Y:S02]  /*0510*/  @!P2 LOP3.LUT R42, RZ, R3, RZ, 0x33, !PT ;  /* 0x00000003ff2aa212 */ /* 0x000fe400078e33ff */
[----:B------:R-:W-:-:S03]  /*0520*/  ISETP.GE.U32.AND P1, PT, R6, 0x3, PT ;  /* 0x000000030600780c */ /* 0x000fc60003f26070 */
[----:B------:R-:W-:Y:S01]  /*0530*/  IMAD.MOV R40, RZ, RZ, -R42 ;  /* 0x000000ffff287224 */ /* 0x000fe200078e0a2a */
[----:B--23--:R-:W-:Y:S09]  /*0540*/  @!P0 BRA `(.L_x_33157) ;  /* 0x0000000000388947 */ /* 0x00cff20003800000 */
        /* <DEDUP_REMOVED lines=8> */
.L_x_33158:
[C---:B------:R-:W-:Y:S01]  /*05d0*/  IMAD R2, R0.reuse, 0x4, R7 ;  /* 0x0000000400027824 */ /* 0x040fe200078e0207 */
[----:B------:R-:W-:Y:S01]  /*05e0*/  IADD3 R0, PT, PT, R0, UR4, RZ ;  /* 0x0000000400007c10 */ /* 0x000fe2000fffe0ff */
[----:B------:R-:W-:-:S03]  /*05f0*/  VIADD R5, R5, 0x1 ;  /* 0x0000000105057836 */ /* 0x000fc60000000000 */
[----:B------:R0:W-:Y:S02]  /*0600*/  STS [R2], RZ ;  /* 0x000000ff02007388 */ /* 0x0001e40000000800 */
[----:B------:R-:W-:-:S13]  /*0610*/  ISETP.NE.AND P0, PT, R5, R6, PT ;  /* 0x000000060500720c */ /* 0x000fda0003f05270 */
[----:B0-----:R-:W-:Y:S05]  /*0620*/  @P0 BRA `(.L_x_33158) ;  /* 0xfffffffc00e80947 */ /* 0x001fea000383ffff */
.L_x_33157:
[----:B------:R-:W-:Y:S05]  /*0630*/  BSYNC.RECONVERGENT B0 ;  /* 0x0000000000007941 */ /* 0x000fea0003800200 */
.L_x_33156:
[----:B------:R-:W-:Y:S01]  /*0640*/  USHF.L.U32 UR4, UR4, 0x2, URZ ;  /* 0x0000000204047899 */ /* 0x000fe200080006ff */
[----:B------:R-:W-:Y:S01]  /*0650*/  BSSY.RECONVERGENT B0, `(.L_x_33159) ;  /* 0x0000011000007945 */ /* 0x000fe20003800200 */
[----:B------:R-:W-:-:S03]  /*0660*/  IMAD R40, R3, R40, R66 ;  /* 0x0000002803287224 */ /* 0x000fc600078e0242 */
[----:B------:R-:W-:Y:S07]  /*0670*/  @!P1 BRA `(.L_x_33160) ;  /* 0x0000000000389947 */ /* 0x000fee0003800000 */
[----:B------:R-:W0:Y:S01]  /*0680*/  S2R R5, SR_CgaCtaId ;  /* 0x0000000000057919 */ /* 0x000e220000008800 */
[----:B------:R-:W-:-:S05]  /*0690*/  MOV R2, 0x400 ;  /* 0x0000040000027802 */ /* 0x000fca0000000f00 */
[----:B------:R-:W-:-:S05]  /*06a0*/  VIADD R2, R2, 0xa80 ;  /* 0x00000a8002027836 */ /* 0x000fca0000000000 */
[----:B0-----:R-:W-:-:S07]  /*06b0*/  LEA R5, R5, R2, 0x18 ;  /* 0x0000000205057211 */ /* 0x001fce00078ec0ff */
.L_x_33161:
        /* <DEDUP_REMOVED lines=10> */
.L_x_33160:
[----:B------:R-:W-:Y:S05]  /*0760*/  BSYNC.RECONVERGENT B0 ;  /* 0x0000000000007941 */ /* 0x000fea0003800200 */
.L_x_33159:
[----:B------:R-:W-:Y:S01]  /*0770*/  BSSY.RECONVERGENT B0, `(.L_x_33162) ;  /* 0x0000057000007945 */ /* 0x000fe20003800200 */
[----:B------:R-:W-:Y:S01]  /*0780*/  IMAD.SHL.U32 R0, R66, 0x4, RZ ;  /* 0x0000000442007824 */ /* 0x000fe200078e00ff */
[----:B------:R-:W-:Y:S02]  /*0790*/  SHF.R.U32.HI R21, RZ, 0x4, R41 ;  /* 0x00000004ff157819 */ /* 0x000fe40000011629 */
[----:B------:R-:W-:Y:S01]  /*07a0*/  SHF.R.U32.HI R40, RZ, 0x1, R40 ;  /* 0x00000001ff287819 */ /* 0x000fe20000011628 */
[----:B------:R-:W-:Y:S06]  /*07b0*/  @P3 BRA `(.L_x_33163) ;  /* 0x0000000400483947 */ /* 0x000fec0003800000 */
[----:B------:R-:W1:Y:S01]  /*07c0*/  I2F.U32.RP R8, UR4 ;  /* 0x0000000400087d06 */ /* 0x000e620008209000 */
[----:B0-----:R-:W-:Y:S01]  /*07d0*/  VIADD R2, R0, UR4 ;  /* 0x0000000400027c36 */ /* 0x001fe20008000000 */
[----:B------:R-:W-:Y:S01]  /*07e0*/  ISETP.NE.U32.AND P2, PT, RZ, UR4, PT ;  /* 0x00000004ff007c0c */ /* 0x000fe2000bf45070 */
[----:B------:R-:W-:Y:S03]  /*07f0*/  BSSY.RECONVERGENT B1, `(.L_x_33164) ;  /* 0x000002c000017945 */ /* 0x000fe60003800200 */
[C---:B------:R-:W-:Y:S02]  /*0800*/  ISETP.GE.U32.AND P0, PT, R2.reuse, 0x80, PT ;  /* 0x000000800200780c */ /* 0x040fe40003f06070 */
[----:B------:R-:W-:Y:S02]  /*0810*/  VIMNMX.U32 R7, PT, PT, R2, 0x80, !PT ;  /* 0x0000008002077848 */ /* 0x000fe40007fe0000 */
[----:B------:R-:W-:-:S04]  /*0820*/  SEL R6, RZ, 0x1, P0 ;  /* 0x00000001ff067807 */ /* 0x000fc80000000000 */
[----:B------:R-:W-:Y:S01]  /*0830*/  IADD3 R7, PT, PT, R7, -R2, -R6 ;  /* 0x8000000207077210 */ /* 0x000fe20007ffe806 */
[----:B-1----:R-:W0:Y:S02]  /*0840*/  MUFU.RCP R8, R8 ;  /* 0x0000000800087308 */ /* 0x002e240000001000 */
[----:B0-----:R-:W-:-:S06]  /*0850*/  VIADD R4, R8, 0xffffffe ;  /* 0x0ffffffe08047836 */ /* 0x001fcc0000000000 */
[----:B------:R0:W1:Y:S02]  /*0860*/  F2I.FTZ.U32.TRUNC.NTZ R5, R4 ;  /* 0x0000000400057305 */ /* 0x000064000021f000 */
[----:B0-----:R-:W-:Y:S01]  /*0870*/  MOV R4, RZ ;  /* 0x000000ff00047202 */ /* 0x001fe20000000f00 */
        /* <DEDUP_REMOVED lines=25> */
.L_x_33166:
[----:B0-----:R-:W0:Y:S02]  /*0a10*/  S2R R2, SR_CTAID.Y ;  /* 0x0000000000027919 */ /* 0x001e240000002600 */
        /* <DEDUP_REMOVED lines=9> */
.L_x_33165:
[----:B------:R-:W-:Y:S05]  /*0ab0*/  BSYNC.RECONVERGENT B1 ;  /* 0x0000000000017941 */ /* 0x000fea0003800200 */
.L_x_33164:
[----:B------:R-:W-:Y:S05]  /*0ac0*/  @!P1 BRA `(.L_x_33163) ;  /* 0x0000000000849947 */ /* 0x000fea0003800000 */
[----:B0-----:R-:W0:Y:S01]  /*0ad0*/  S2R R5, SR_CgaCtaId ;  /* 0x0000000000057919 */ /* 0x001e220000008800 */
[----:B------:R-:W1:Y:S01]  /*0ae0*/  LDC.64 R22, c[0x0][0x390] ;  /* 0x0000e400ff167b82 */ /* 0x000e620000000a00 */
[----:B------:R-:W-:-:S05]  /*0af0*/  MOV R2, 0x400 ;  /* 0x0000040000027802 */ /* 0x000fca0000000f00 */
[----:B------:R-:W-:-:S05]  /*0b00*/  VIADD R2, R2, 0x880 ;  /* 0x0000088002027836 */ /* 0x000fca0000000000 */
[----:B0-----:R-:W-:-:S07]  /*0b10*/  LEA R27, R5, R2, 0x18 ;  /* 0x00000002051b7211 */ /* 0x001fce00078ec0ff */
.L_x_33167:
[----:B--2---:R-:W0:Y:S01]  /*0b20*/  S2R R4, SR_CTAID.Y ;  /* 0x0000000000047919 */ /* 0x004e220000002600 */
[----:B------:R-:W-:-:S05]  /*0b30*/  VIADD R9, R0, UR4 ;  /* 0x0000000400097c36 */ /* 0x000fca0008000000 */
[----:B------:R-:W-:-:S05]  /*0b40*/  IADD3 R2, PT, PT, R9, UR4, RZ ;  /* 0x0000000409027c10 */ /* 0x000fca000fffe0ff */
[----:B------:R-:W-:Y:S02]  /*0b50*/  VIADD R24, R2, UR4 ;  /* 0x0000000402187c36 */ /* 0x000fe40008000000 */
[----:B0-----:R-:W-:-:S03]  /*0b60*/  IMAD R5, R4, 0x80, R0 ;  /* 0x0000008004057824 */ /* 0x001fc600078e0200 */
        /* <DEDUP_REMOVED lines=23> */
.L_x_33163:
[----:B------:R-:W-:Y:S05]  /*0ce0*/  BSYNC.RECONVERGENT B0 ;  /* 0x0000000000007941 */ /* 0x000fea0003800200 */
.L_x_33162:
        /* <DEDUP_REMOVED lines=8> */
[----:B------:R-:W-:Y:S05]  /*0d70*/  CALL.REL.NOINC `($__internal_668_$__cuda_sm20_div_u16) ;  /* 0x0000003000807944 */ /* 0x000fea0003c00000 */
        /* <DEDUP_REMOVED lines=10> */
[----:B------:R-:W-:Y:S01]  /*0e20*/  PRMT R37, R3, 0x9910, RZ ;  /* 0x0000991003257816 */ /* 0x000fe200000000ff */
        /* <DEDUP_REMOVED lines=11> */
[----:B------:R-:W-:Y:S01]  /*0ee0*/  LOP3.LUT R19, R33, R0, RZ, 0xfc, !PT ;  /* 0x0000000021137212 */ /* 0x000fe200078efcff */
[----:B------:R-:W-:Y:S01]  /*0ef0*/  VIADD R34, R40, 0xb ;  /* 0x0000000b28227836 */ /* 0x000fe20000000000 */
[-C--:B0-----:R-:W-:Y:S01]  /*0f00*/  ISETP.GE.AND P0, PT, R2, R5.reuse, PT ;  /* 0x000000050200720c */ /* 0x081fe20003f06270 */
[----:B------:R-:W-:Y:S01]  /*0f10*/  VIADD R44, R40, 0xd ;  /* 0x0000000d282c7836 */ /* 0x000fe20000000000 */
[----:B------:R-:W-:Y:S01]  /*0f20*/  ISETP.GE.AND P1, PT, R38, R5, PT ;  /* 0x000000052600720c */ /* 0x000fe20003f26270 */
[----:B------:R-:W-:Y:S01]  /*0f30*/  VIADD R48, R40, 0xffffffff ;  /* 0xffffffff28307836 */ /* 0x000fe20000000000 */
[----:B------:R-:W-:-:S02]  /*0f40*/  SEL R39, R5, RZ, P0 ;  /* 0x000000ff05277207 */ /* 0x000fc40000000000 */
[-C--:B------:R-:W-:Y:S02]  /*0f50*/  ISETP.GE.AND P0, PT, R4, R5.reuse, PT ;  /* 0x000000050400720c */ /* 0x080fe40003f06270 */
        /* <DEDUP_REMOVED lines=15> */
[C---:B------:R-:W-:Y:S01]  /*1050*/  SEL R25, R5.reuse, RZ, P2 ;  /* 0x000000ff05197207 */ /* 0x040fe20001000000 */
[----:B------:R-:W-:Y:S01]  /*1060*/  VIADD R2, R0, 0x7 ;  /* 0x0000000700027836 */ /* 0x000fe20000000000 */
[C---:B------:R-:W-:Y:S02]  /*1070*/  SEL R9, R5.reuse, RZ, P3 ;  /* 0x000000ff05097207 */ /* 0x040fe40001800000 */
[----:B------:R-:W-:Y:S01]  /*1080*/  IADD3 R30, PT, PT, R30, -R7, RZ ;  /* 0x800000071e1e7210 */ /* 0x000fe20007ffe0ff */
[----:B------:R-:W-:Y:S01]  /*1090*/  IMAD.IADD R25, R4, 0x1, -R25 ;  /* 0x0000000104197824 */ /* 0x000fe200078e0a19 */
[-C--:B------:R-:W-:Y:S01]  /*10a0*/  ISETP.GE.AND P0, PT, R2, R5.reuse, PT ;  /* 0x000000050200720c */ /* 0x080fe20003f06270 */
[----:B------:R-:W-:Y:S01]  /*10b0*/  VIADD R4, R0, 0xd ;  /* 0x0000000d00047836 */ /* 0x000fe20000000000 */
[----:B------:R-:W-:Y:S01]  /*10c0*/  ISETP.GE.AND P3, PT, R24, R5, PT ;  /* 0x000000051800720c */ /* 0x000fe20003f66270 */
[----:B------:R-:W-:Y:S01]  /*10d0*/  IMAD.IADD R28, R28, 0x1, -R9 ;  /* 0x000000011c1c7824 */ /* 0x000fe200078e0a09 */
[----:B------:R-:W-:-:S02]  /*10e0*/  SEL R27, R5, RZ, P0 ;  /* 0x000000ff051b7207 */ /* 0x000fc40000000000 */
[-C--:B------:R-:W-:Y:S02]  /*10f0*/  ISETP.GE.AND P2, PT, R4, R5.reuse, PT ;  /* 0x000000050400720c */ /* 0x080fe40003f46270 */
[C---:B------:R-:W-:Y:S01]  /*1100*/  SEL R7, R5.reuse, RZ, P1 ;  /* 0x000000ff05077207 */ /* 0x040fe20000800000 */
[----:B------:R-:W-:Y:S01]  /*1110*/  IMAD.IADD R27, R2, 0x1, -R27 ;  /* 0x00000001021b7824 */ /* 0x000fe200078e0a1b */
[-C--:B------:R-:W-:Y:S01]  /*1120*/  ISETP.GE.AND P1, PT, R22, R5.reuse, PT ;  /* 0x000000051600720c */ /* 0x080fe20003f26270 */
[----:B------:R-:W-:Y:S01]  /*1130*/  VIADD R2, R0, 0xb ;  /* 0x0000000b00027836 */ /* 0x000fe20000000000 */
[C---:B------:R-:W-:Y:S02]  /*1140*/  SEL R21, R5.reuse, RZ, P2 ;  /* 0x000000ff05157207 */ /* 0x040fe40001000000 */
[C---:B------:R-:W-:Y:S02]  /*1150*/  SEL R9, R5.reuse, RZ, P3 ;  /* 0x000000ff05097207 */ /* 0x040fe40001800000 */
[----:B------:R-:W-:Y:S01]  /*1160*/  ISETP.GE.AND P0, PT, R2, R5, PT ;  /* 0x000000050200720c */ /* 0x000fe20003f06270 */
[----:B------:R-:W-:Y:S01]  /*1170*/  IMAD.IADD R21, R4, 0x1, -R21 ;  /* 0x0000000104157824 */ /* 0x000fe200078e0a15 */
[----:B------:R-:W-:Y:S01]  /*1180*/  IADD3 R26, PT, PT, R26, -R7, RZ ;  /* 0x800000071a1a7210 */ /* 0x000fe20007ffe0ff */
        /* <DEDUP_REMOVED lines=8> */
[----:B------:R-:W-:Y:S02]  /*1210*/  ISETP.GE.AND P1, PT, R50, R5, PT ;  /* 0x000000053200720c */ /* 0x000fe40003f26270 */
[C---:B------:R-:W-:Y:S02]  /*1220*/  SEL R9, R5.reuse, RZ, P3 ;  /* 0x000000ff05097207 */ /* 0x040fe40001800000 */
[C---:B------:R-:W-:Y:S02]  /*1230*/  SEL R3, R5.reuse, RZ, P0 ;  /* 0x000000ff05037207 */ /* 0x040fe40000000000 */
[----:B------:R-:W-:Y:S01]  /*1240*/  SEL R35, R5, RZ, P1 ;  /* 0x000000ff05237207 */ /* 0x000fe20000800000 */
[----:B------:R-:W-:Y:S01]  /*1250*/  IMAD.IADD R20, R20, 0x1, -R9 ;  /* 0x0000000114147824 */ /* 0x000fe200078e0a09 */
[----:B------:R-:W-:Y:S01]  /*1260*/  LOP3.LUT R15, R33, 0xf, R4, 0xf8, !PT ;  /* 0x0000000f210f7812 */ /* 0x000fe200078ef804 */
[----:B------:R-:W-:Y:S01]  /*1270*/  IMAD.IADD R3, R0, 0x1, -R3 ;  /* 0x0000000100037824 */ /* 0x000fe200078e0a03 */
        /* <DEDUP_REMOVED lines=15> */
[----:B------:R-:W-:Y:S02]  /*1370*/  LOP3.LUT R0, R32, 0x3, RZ, 0xc0, !PT ;  /* 0x0000000320007812 */ /* 0x000fe400078ec0ff */
[----:B------:R-:W-:-:S07]  /*1380*/  MOV R36, 0x13a0 ;  /* 0x000013a000247802 */ /* 0x000fce0000000f00 */
[----:B------:R-:W-:Y:S05]  /*1390*/  CALL.REL.NOINC `($__internal_667_$__cuda_sm20_div_s16) ;  /* 0x0000002800987944 */ /* 0x000fea0003c00000 */
[----:B------:R-:W0:Y:S01]  /*13a0*/  LDCU UR4, c[0x0][0x3a8] ;  /* 0x00007500ff0477ac */ /* 0x000e220008000800 */
[----:B------:R-:W-:Y:S01]  /*13b0*/  HFMA2 R44, -RZ, RZ, 0, 0 ;  /* 0x00000000ff2c7431 */ /* 0x000fe200000001ff */
[----:B------:R-:W-:Y:S02]  /*13c0*/  PLOP3.LUT P0, PT, PT, PT, PT, 0x80, 0x8 ;  /* 0x000000000008781c */ /* 0x000fe40003f0f070 */
[----:B------:R-:W-:Y:S01]  /*13d0*/  PRMT R45, R34, 0x9910, RZ ;  /* 0x00009910222d7816 */ /* 0x000fe200000000ff */
[----:B------:R-:W1:Y:S01]  /*13e0*/  LDCU UR7, c[0x0][0x3a8] ;  /* 0x00007500ff0777ac */ /* 0x000e620008000800 */
[----:B------:R-:W-:Y:S01]  /*13f0*/  LOP3.LUT R66, R66, 0x1f, RZ, 0xc0, !PT ;  /* 0x0000001f42427812 */ /* 0x000fe200078ec0ff */
[----:B0-----:R-:W-:-:S04]  /*1400*/  UISETP.LT.AND UP0, UPT, UR4, 0x10, UPT ;  /* 0x000000100400788c */ /* 0x001fc8000bf01270 */
[----:B------:R-:W-:-:S12]  /*1410*/  USEL UR4, UR4, 0x10, UP0 ;  /* 0x0000001004047887 */ /* 0x000fd80008000000 */
.L_x_33223:
[----:B01----:R-:W0:Y:S01]  /*1420*/  S2R R33, SR_CgaCtaId ;  /* 0x0000000000217919 */ /* 0x003e220000008800 */
[----:B------:R-:W-:Y:S01]  /*1430*/  ISETP.NE.AND P1, PT, R0, 0x2, PT ;  /* 0x000000020000780c */ /* 0x000fe20003f25270 */
[----:B------:R-:W-:Y:S01]  /*1440*/  BSSY.RECONVERGENT B0, `(.L_x_33168) ;  /* 0x000002c000007945 */ /* 0x000fe20003800200 */
[----:B------:R-:W-:Y:S01]  /*1450*/  MOV R32, 0x400 ;  /* 0x0000040000207802 */ /* 0x000fe20000000f00 */
[----:B--2---:R-:W2:Y:S01]  /*1460*/  S2R R34, SR_TID.X ;  /* 0x0000000000227919 */ /* 0x004ea20000002100 */
[----:B------:R-:W-:Y:S02]  /*1470*/  P2R R49, PR, RZ, 0x1 ;  /* 0x00000001ff317803 */ /* 0x000fe40000000000 */
[----:B------:R-:W-:Y:S02]  /*1480*/  SHF.R.U32.HI R47, RZ, 0x4, R41 ;  /* 0x00000004ff2f7819 */ /* 0x000fe40000011629 */
[----:B0---4-:R-:W-:Y:S02]  /*1490*/  LEA R35, R33, R32, 0x18 ;  /* 0x0000002021237211 */ /* 0x011fe400078ec0ff */
[----:B--2---:R-:W-:-:S02]  /*14a0*/  LOP3.LUT R46, R34, 0xf, RZ, 0xc0, !PT ;  /* 0x0000000f222e7812 */ /* 0x004fc400078ec0ff */
[----:B------:R-:W-:Y:S02]  /*14b0*/  LOP3.LUT R33, R34, 0xf, RZ, 0xc0, !PT ;  /* 0x0000000f22217812 */ /* 0x000fe400078ec0ff */
[----:B------:R-:W-:Y:S01]  /*14c0*/  SHF.R.U32.HI R37, RZ, 0x4, R34 ;  /* 0x00000004ff257819 */ /* 0x000fe20000011622 */
[----:B------:R-:W-:Y:S02]  /*14d0*/  IMAD R46, R46, 0x84, R35 ;  /* 0x000000842e2e7824 */ /* 0x000fe400078e0223 */
[----:B------:R-:W-:Y:S02]  /*14e0*/  IMAD.IADD R48, R33, 0x1, R44 ;  /* 0x0000000121307824 */ /* 0x000fe400078e022c */
[----:B---3--:R-:W-:Y:S01]  /*14f0*/  IMAD.MOV.U32 R67, RZ, RZ, R37 ;  /* 0x000000ffff437224 */ /* 0x008fe200078e0025 */
[----:B-----5:R-:W-:Y:S06]  /*1500*/  @!P1 BRA `(.L_x_33169) ;  /* 0x00000000007c9947 */ /* 0x020fec0003800000 */
[----:B------:R-:W0:Y:S01]  /*1510*/  S2R R36, SR_CTAID.Z ;  /* 0x0000000000247919 */ /* 0x000e220000002700 */
[----:B------:R-:W2:Y:S08]  /*1520*/  LDC R35, c[0x0][0x3a8] ;  /* 0x0000ea00ff237b82 */ /* 0x000eb00000000800 */
[----:B------:R-:W3:Y:S01]  /*1530*/  LDC.64 R68, c[0x0][0x398] ;  /* 0x0000e600ff447b82 */ /* 0x000ee20000000a00 */
[----:B0-----:R-:W-:-:S04]  /*1540*/  IMAD R32, R36, 0x20, R37 ;  /* 0x0000002024207824 */ /* 0x001fc800078e0225 */
[----:B--2---:R-:W-:-:S04]  /*1550*/  IMAD R33, R32, R35, R48 ;  /* 0x0000002320217224 */ /* 0x004fc800078e0230 */
[----:B---3--:R-:W-:-:S06]  /*1560*/  IMAD.WIDE R32, R33, 0x4, R68 ;  /* 0x0000000421207825 */ /* 0x008fcc00078e0244 */
[----:B------:R-:W2:Y:S01]  /*1570*/  LDG.E R32, desc[UR8][R32.64] ;  /* 0x0000000820207981 */ /* 0x000ea2000c1e1900 */
[----:B------:R-:W-:Y:S02]  /*1580*/  LEA R36, R37, R46, 0x2 ;  /* 0x0000002e25247211 */ /* 0x000fe400078e10ff */
[----:B------:R-:W-:Y:S02]  /*1590*/  ISETP.NE.AND P0, PT, R0, 0x3, PT ;  /* 0x000000030000780c */ /* 0x000fe40003f05270 */
[----:B------:R-:W-:-:S05]  /*15a0*/  LEA.HI R37, R41, R37, RZ, 0x1c ;  /* 0x0000002529257211 */ /* 0x000fca00078fe0ff */
[----:B------:R-:W-:Y:S01]  /*15b0*/  IMAD.MOV.U32 R67, RZ, RZ, R37 ;  /* 0x000000ffff437224 */ /* 0x000fe200078e0025 */
[----:B--2---:R0:W-:Y:S05]  /*15c0*/  STS [R36], R32 ;  /* 0x0000002024007388 */ /* 0x0041ea0000000800 */
[----:B------:R-:W-:Y:S05]  /*15d0*/  @!P0 BRA `(.L_x_33169) ;  /* 0x0000000000488947 */ /* 0x000fea0003800000 */
[----:B------:R-:W2:Y:S01]  /*15e0*/  S2R R33, SR_CTAID.Z ;  /* 0x0000000000217919 */ /* 0x000ea20000002700 */
[----:B0-----:R-:W-:Y:S02]  /*15f0*/  LEA.HI R32, R34, R47, RZ, 0x1c ;  /* 0x0000002f22207211 */ /* 0x001fe400078fe0ff */
[----:B------:R-:W-:-:S03]  /*1600*/  ISETP.NE.AND P0, PT, R0, RZ, PT ;  /* 0x000000ff0000720c */ /* 0x000fc60003f05270 */
[C---:B--2---:R-:W-:Y:S02]  /*1610*/  IMAD R32, R33.reuse, 0x20, R32 ;  /* 0x0000002021207824 */ /* 0x044fe400078e0220 */
[----:B------:R-:W-:-:S03]  /*1620*/  IMAD R34, R33, 0x20, R37 ;  /* 0x0000002021227824 */ /* 0x000fc600078e0225 */
[----:B------:R-:W-:Y:S01]  /*1630*/  IADD3 R32, PT, PT, R32, R47, RZ ;  /* 0x0000002f20207210 */ /* 0x000fe20007ffe0ff */
        /* <DEDUP_REMOVED lines=12> */
.L_x_33169:
[----:B-1----:R-:W-:Y:S05]  /*1700*/  BSYNC.RECONVERGENT B0 ;  /* 0x0000000000007941 */ /* 0x002fea0003800200 */
.L_x_33168:
        /* <DEDUP_REMOVED lines=37> */
.L_x_33222:
        /* <DEDUP_REMOVED lines=19> */
.L_x_33171:
        /* <DEDUP_REMOVED lines=8> */
.L_x_33172:
        /* <DEDUP_REMOVED lines=8> */
.L_x_33173:
        /* <DEDUP_REMOVED lines=8> */
.L_x_33174:
        /* <DEDUP_REMOVED lines=9> */
.L_x_33175:
        /* <DEDUP_REMOVED lines=9> */
.L_x_33176:
        /* <DEDUP_REMOVED lines=9> */
.L_x_33177:
        /* <DEDUP_REMOVED lines=9> */
.L_x_33178:
        /* <DEDUP_REMOVED lines=9> */
.L_x_33179:
        /* <DEDUP_REMOVED lines=9> */
.L_x_33180:
        /* <DEDUP_REMOVED lines=9> */
.L_x_33181:
        /* <DEDUP_REMOVED lines=9> */
.L_x_33182:
        /* <DEDUP_REMOVED lines=9> */
.L_x_33183:
        /* <DEDUP_REMOVED lines=9> */
.L_x_33184:
        /* <DEDUP_REMOVED lines=9> */
.L_x_33185:
        /* <DEDUP_REMOVED lines=9> */
.L_x_33186:
[----:B------:R-:W-:Y:S05]  /*22d0*/  @P4 BRA `(.L_x_33187) ;  /* 0x0000000800f04947 */ /* 0x000fea0003800000 */
[----:B------:R-:W3:Y:S01]  /*22e0*/  S2R R36, SR_CgaCtaId ;  /* 0x0000000000247919 */ /* 0x000ee20000008800 */
[----:B0-2-4-:R-:W-:Y:S02]  /*22f0*/  MOV R35, 0x400 ;  /* 0x0000040000237802 */ /* 0x015fe40000000f00 */
[----:B------:R-:W-:Y:S01]  /*2300*/  ISETP.GT.U32.AND P4, PT, R34, 0x40, PT ;  /* 0x000000402200780c */ /* 0x000fe20003f84070 */
[----:B------:R-:W-:Y:S01]  /*2310*/  IMAD.MOV.U32 R34, RZ, RZ, R42 ;  /* 0x000000ffff227224 */ /* 0x000fe200078e002a */
[----:B---3--:R-:W-:-:S11]  /*2320*/  LEA R35, R36, R35, 0x18 ;  /* 0x0000002324237211 */ /* 0x008fd600078ec0ff */
.L_x_33221:
        /* <DEDUP_REMOVED lines=11> */
.L_x_33229:
[----:B-12---:R-:W-:-:S07]  /*23e0*/  IMAD R37, R50, R37, RZ ;  /* 0x0000002532257224 */ /* 0x006fce00078e02ff */
.L_x_33189:
[----:B------:R-:W-:-:S13]  /*23f0*/  ISETP.GE.AND P2, PT, R36, 0x2, PT ;  /* 0x000000022400780c */ /* 0x000fda0003f46270 */
[----:B------:R-:W-:Y:S05]  /*2400*/  @!P2 BRA `(.L_x_33191) ;  /* 0x000000000010a947 */ /* 0x000fea0003800000 */
[----:B------:R-:W-:-:S03]  /*2410*/  UMOV UR5, 0xffffffff ;  /* 0xffffffff00057882 */ /* 0x000fc60000000000 */
[----:B------:R-:W-:Y:S05]  /*2420*/  BRA.DIV UR5, `(.L_x_33192) ;  /* 0x0000001205547947 */ /* 0x000fea000b800000 */
[----:B------:R2:W3:Y:S02]  /*2430*/  SHFL.IDX PT, R46, R67, R39, 0x1f ;  /* 0x00001f27432e7589 */ /* 0x0004e400000e0000 */
.L_x_33232:
[----:B---3--:R-:W-:-:S07]  /*2440*/  IMAD R37, R51, R46, R37 ;  /* 0x0000002e33257224 */ /* 0x008fce00078e0225 */
.L_x_33191:
[----:B------:R-:W-:-:S13]  /*2450*/  ISETP.GE.AND P1, PT, R36, 0x3, PT ;  /* 0x000000032400780c */ /* 0x000fda0003f26270 */
[----:B------:R-:W-:Y:S05]  /*2460*/  @!P1 BRA `(.L_x_33193) ;  /* 0x0000000000109947 */ /* 0x000fea0003800000 */
[----:B------:R-:W-:-:S03]  /*2470*/  UMOV UR5, 0xffffffff ;  /* 0xffffffff00057882 */ /* 0x000fc60000000000 */
[----:B------:R-:W-:Y:S05]  /*2480*/  BRA.DIV UR5, `(.L_x_33194) ;  /* 0x0000001205607947 */ /* 0x000fea000b800000 */
[----:B------:R3:W4:Y:S02]  /*2490*/  SHFL.IDX PT, R46, R67, R38, 0x1f ;  /* 0x00001f26432e7589 */ /* 0x00072400000e0000 */
.L_x_33235:
[----:B----4-:R-:W-:-:S07]  /*24a0*/  IMAD R37, R52, R46, R37 ;  /* 0x0000002e34257224 */ /* 0x010fce00078e0225 */
.L_x_33193:
[----:B------:R-:W-:-:S13]  /*24b0*/  ISETP.GE.AND P0, PT, R36, 0x4, PT ;  /* 0x000000042400780c */ /* 0x000fda0003f06270 */
[----:B------:R-:W-:Y:S05]  /*24c0*/  @!P0 BRA `(.L_x_33195) ;  /* 0x0000000000108947 */ /* 0x000fea0003800000 */
[----:B------:R-:W-:-:S03]  /*24d0*/  UMOV UR5, 0xffffffff ;  /* 0xffffffff00057882 */ /* 0x000fc60000000000 */
[----:B------:R-:W-:Y:S05]  /*24e0*/  BRA.DIV UR5, `(.L_x_33196) ;  /* 0x00000012056c7947 */ /* 0x000fea000b800000 */
[----:B------:R4:W0:Y:S02]  /*24f0*/  SHFL.IDX PT, R46, R67, R31, 0x1f ;  /* 0x00001f1f432e7589 */ /* 0x00082400000e0000 */
.L_x_33238:
[----:B01----:R-:W-:-:S07]  /*2500*/  IMAD R37, R53, R46, R37 ;  /* 0x0000002e35257224 */ /* 0x003fce00078e0225 */
.L_x_33195:
[----:B------:R-:W-:-:S13]  /*2510*/  ISETP.GE.AND P6, PT, R36, 0x5, PT ;  /* 0x000000052400780c */ /* 0x000fda0003fc6270 */
[----:B------:R-:W-:Y:S05]  /*2520*/  @!P6 BRA `(.L_x_33197) ;  /* 0x000000000010e947 */ /* 0x000fea0003800000 */
[----:B------:R-:W-:-:S03]  /*2530*/  UMOV UR5, 0xffffffff ;  /* 0xffffffff00057882 */ /* 0x000fc60000000000 */
[----:B------:R-:W-:Y:S05]  /*2540*/  BRA.DIV UR5, `(.L_x_33198) ;  /* 0x0000001205787947 */ /* 0x000fea000b800000 */
[----:B------:R0:W0:Y:S02]  /*2550*/  SHFL.IDX PT, R46, R67, R30, 0x1f ;  /* 0x00001f1e432e7589 */ /* 0x00002400000e0000 */
.L_x_33241:
[----:B0-----:R-:W-:-:S07]  /*2560*/  IMAD R37, R54, R46, R37 ;  /* 0x0000002e36257224 */ /* 0x001fce00078e0225 */
.L_x_33197:
[----:B------:R-:W-:-:S13]  /*2570*/  ISETP.GE.AND P6, PT, R36, 0x6, PT ;  /* 0x000000062400780c */ /* 0x000fda0003fc6270 */
[----:B------:R-:W-:Y:S05]  /*2580*/  @!P6 BRA `(.L_x_33199) ;  /* 0x000000000010e947 */ /* 0x000fea0003800000 */
[----:B------:R-:W-:-:S03]  /*2590*/  UMOV UR5, 0xffffffff ;  /* 0xffffffff00057882 */ /* 0x000fc60000000000 */
[----:B------:R-:W-:Y:S05]  /*25a0*/  BRA.DIV UR5, `(.L_x_33200) ;  /* 0x0000001205847947 */ /* 0x000fea000b800000 */
[----:B------:R0:W0:Y:S02]  /*25b0*/  SHFL.IDX PT, R46, R67, R29, 0x1f ;  /* 0x00001f1d432e7589 */ /* 0x00002400000e0000 */
.L_x_33244:
[----:B0-----:R-:W-:-:S07]  /*25c0*/  IMAD R37, R55, R46, R37 ;  /* 0x0000002e37257224 */ /* 0x001fce00078e0225 */
.L_x_33199:
[----:B------:R-:W-:-:S13]  /*25d0*/  ISETP.GE.AND P6, PT, R36, 0x7, PT ;  /* 0x000000072400780c */ /* 0x000fda0003fc6270 */
[----:B------:R-:W-:Y:S05]  /*25e0*/  @!P6 BRA `(.L_x_33201) ;  /* 0x000000000010e947 */ /* 0x000fea0003800000 */
[----:B------:R-:W-:-:S03]  /*25f0*/  UMOV UR5, 0xffffffff ;  /* 0xffffffff00057882 */ /* 0x000fc60000000000 */
[----:B------:R-:W-:Y:S05]  /*2600*/  BRA.DIV UR5, `(.L_x_33202) ;  /* 0x0000001205907947 */ /* 0x000fea000b800000 */
[----:B------:R0:W0:Y:S02]  /*2610*/  SHFL.IDX PT, R46, R67, R28, 0x1f ;  /* 0x00001f1c432e7589 */ /* 0x00002400000e0000 */
.L_x_33247:
[----:B01----:R-:W-:-:S07]  /*2620*/  IMAD R37, R56, R46, R37 ;  /* 0x0000002e38257224 */ /* 0x003fce00078e0225 */
.L_x_33201:
[----:B------:R-:W-:-:S13]  /*2630*/  ISETP.GE.AND P6, PT, R36, 0x8, PT ;  /* 0x000000082400780c */ /* 0x000fda0003fc6270 */
[----:B------:R-:W-:Y:S05]  /*2640*/  @!P6 BRA `(.L_x_33203) ;  /* 0x000000000010e947 */ /* 0x000fea0003800000 */
[----:B------:R-:W-:-:S03]  /*2650*/  UMOV UR5, 0xffffffff ;  /* 0xffffffff00057882 */ /* 0x000fc60000000000 */
[----:B------:R-:W-:Y:S05]  /*2660*/  BRA.DIV UR5, `(.L_x_33204) ;  /* 0x00000012059c7947 */ /* 0x000fea000b800000 */
[----:B------:R0:W0:Y:S02]  /*2670*/  SHFL.IDX PT, R46, R67, R27, 0x1f ;  /* 0x00001f1b432e7589 */ /* 0x00002400000e0000 */
.L_x_33250:
[----:B0-----:R-:W-:-:S07]  /*2680*/  IMAD R37, R57, R46, R37 ;  /* 0x0000002e39257224 */ /* 0x001fce00078e0225 */
.L_x_33203:
[----:B------:R-:W-:-:S13]  /*2690*/  ISETP.GE.AND P6, PT, R36, 0x9, PT ;  /* 0x000000092400780c */ /* 0x000fda0003fc6270 */
[----:B------:R-:W-:Y:S05]  /*26a0*/  @!P6 BRA `(.L_x_33205) ;  /* 0x000000000010e947 */ /* 0x000fea0003800000 */
[----:B------:R-:W-:-:S03]  /*26b0*/  UMOV UR5, 0xffffffff ;  /* 0xffffffff00057882 */ /* 0x000fc60000000000 */
[----:B------:R-:W-:Y:S05]  /*26c0*/  BRA.DIV UR5, `(.L_x_33206) ;  /* 0x0000001205a87947 */ /* 0x000fea000b800000 */
[----:B------:R0:W0:Y:S02]  /*26d0*/  SHFL.IDX PT, R46, R67, R26, 0x1f ;  /* 0x00001f1a432e7589 */ /* 0x00002400000e0000 */
.L_x_33253:
[----:B0-----:R-:W-:-:S07]  /*26e0*/  IMAD R37, R58, R46, R37 ;  /* 0x0000002e3a257224 */ /* 0x001fce00078e0225 */
.L_x_33205:
[----:B------:R-:W-:-:S13]  /*26f0*/  ISETP.GE.AND P6, PT, R36, 0xa, PT ;  /* 0x0000000a2400780c */ /* 0x000fda0003fc6270 */
[----:B------:R-:W-:Y:S05]  /*2700*/  @!P6 BRA `(.L_x_33207) ;  /* 0x000000000010e947 */ /* 0x000fea0003800000 */
[----:B------:R-:W-:-:S03]  /*2710*/  UMOV UR5, 0xffffffff ;  /* 0xffffffff00057882 */ /* 0x000fc60000000000 */
[----:B------:R-:W-:Y:S05]  /*2720*/  BRA.DIV UR5, `(.L_x_33208) ;  /* 0x0000001205b47947 */ /* 0x000fea000b800000 */
[----:B------:R0:W0:Y:S02]  /*2730*/  SHFL.IDX PT, R46, R67, R25, 0x1f ;  /* 0x00001f19432e7589 */ /* 0x00002400000e0000 */
.L_x_33256:
[----:B01----:R-:W-:-:S07]  /*2740*/  IMAD R37, R59, R46, R37 ;  /* 0x0000002e3b257224 */ /* 0x003fce00078e0225 */
.L_x_33207:
[----:B------:R-:W-:-:S13]  /*2750*/  ISETP.GE.AND P6, PT, R36, 0xb, PT ;  /* 0x0000000b2400780c */ /* 0x000fda0003fc6270 */
[----:B------:R-:W-:Y:S05]  /*2760*/  @!P6 BRA `(.L_x_33209) ;  /* 0x000000000010e947 */ /* 0x000fea0003800000 */
[----:B------:R-:W-:-:S03]  /*2770*/  UMOV UR5, 0xffffffff ;  /* 0xffffffff00057882 */ /* 0x000fc60000000000 */
[----:B------:R-:W-:Y:S05]  /*2780*/  BRA.DIV UR5, `(.L_x_33210) ;  /* 0x0000001205c07947 */ /* 0x000fea000b800000 */
[----:B------:R0:W0:Y:S02]  /*2790*/  SHFL.IDX PT, R46, R67, R24, 0x1f ;  /* 0x00001f18432e7589 */ /* 0x00002400000e0000 */
.L_x_33259:
[----:B0-----:R-:W-:-:S07]  /*27a0*/  IMAD R37, R60, R46, R37 ;  /* 0x0000002e3c257224 */ /* 0x001fce00078e0225 */
.L_x_33209:
[----:B------:R-:W-:-:S13]  /*27b0*/  ISETP.GE.AND P6, PT, R36, 0xc, PT ;  /* 0x0000000c2400780c */ /* 0x000fda0003fc6270 */
[----:B------:R-:W-:Y:S05]  /*27c0*/  @!P6 BRA `(.L_x_33211) ;  /* 0x000000000010e947 */ /* 0x000fea0003800000 */
[----:B------:R-:W-:-:S03]  /*27d0*/  UMOV UR5, 0xffffffff ;  /* 0xffffffff00057882 */ /* 0x000fc60000000000 */
[----:B------:R-:W-:Y:S05]  /*27e0*/  BRA.DIV UR5, `(.L_x_33212) ;  /* 0x0000001205cc7947 */ /* 0x000fea000b800000 */
[----:B------:R0:W0:Y:S02]  /*27f0*/  SHFL.IDX PT, R46, R67, R23, 0x1f ;  /* 0x00001f17432e7589 */ /* 0x00002400000e0000 */
.L_x_33262:
[----:B0-----:R-:W-:-:S07]  /*2800*/  IMAD R37, R61, R46, R37 ;  /* 0x0000002e3d257224 */ /* 0x001fce00078e0225 */
.L_x_33211:
[----:B------:R-:W-:-:S13]  /*2810*/  ISETP.GE.AND P6, PT, R36, 0xd, PT ;  /* 0x0000000d2400780c */ /* 0x000fda0003fc6270 */
[----:B------:R-:W-:Y:S05]  /*2820*/  @!P6 BRA `(.L_x_33213) ;  /* 0x000000000010e947 */ /* 0x000fea0003800000 */
[----:B------:R-:W-:-:S03]  /*2830*/  UMOV UR5, 0xffffffff ;  /* 0xffffffff00057882 */ /* 0x000fc60000000000 */
[----:B------:R-:W-:Y:S05]  /*2840*/  BRA.DIV UR5, `(.L_x_33214) ;  /* 0x0000001205d87947 */ /* 0x000fea000b800000 */
[----:B------:R0:W0:Y:S02]  /*2850*/  SHFL.IDX PT, R46, R67, R22, 0x1f ;  /* 0x00001f16432e7589 */ /* 0x00002400000e0000 */
.L_x_33265:
[----:B01----:R-:W-:-:S07]  /*2860*/  IMAD R37, R62, R46, R37 ;  /* 0x0000002e3e257224 */ /* 0x003fce00078e0225 */
.L_x_33213:
[----:B------:R-:W-:-:S13]  /*2870*/  ISETP.GE.AND P6, PT, R36, 0xe, PT ;  /* 0x0000000e2400780c */ /* 0x000fda0003fc6270 */
[----:B------:R-:W-:Y:S05]  /*2880*/  @!P6 BRA `(.L_x_33215) ;  /* 0x000000000010e947 */ /* 0x000fea0003800000 */
[----:B------:R-:W-:-:S03]  /*2890*/  UMOV UR5, 0xffffffff ;  /* 0xffffffff00057882 */ /* 0x000fc60000000000 */
[----:B------:R-:W-:Y:S05]  /*28a0*/  BRA.DIV UR5, `(.L_x_33216) ;  /* 0x0000001205e47947 */ /* 0x000fea000b800000 */
[----:B------:R0:W0:Y:S02]  /*28b0*/  SHFL.IDX PT, R46, R67, R21, 0x1f ;  /* 0x00001f15432e7589 */ /* 0x00002400000e0000 */
.L_x_33268:
[----:B0-----:R-:W-:-:S07]  /*28c0*/  IMAD R37, R63, R46, R37 ;  /* 0x0000002e3f257224 */ /* 0x001fce00078e0225 */
.L_x_33215:
[----:B------:R-:W-:-:S13]  /*28d0*/  ISETP.GE.AND P6, PT, R36, 0xf, PT ;  /* 0x0000000f2400780c */ /* 0x000fda0003fc6270 */
[----:B------:R-:W-:Y:S05]  /*28e0*/  @!P6 BRA `(.L_x_33217) ;  /* 0x000000000010e947 */ /* 0x000fea0003800000 */
[----:B------:R-:W-:-:S03]  /*28f0*/  UMOV UR5, 0xffffffff ;  /* 0xffffffff00057882 */ /* 0x000fc60000000000 */
[----:B------:R-:W-:Y:S05]  /*2900*/  BRA.DIV UR5, `(.L_x_33218) ;  /* 0x0000001205f07947 */ /* 0x000fea000b800000 */
[----:B------:R0:W0:Y:S02]  /*2910*/  SHFL.IDX PT, R46, R67, R20, 0x1f ;  /* 0x00001f14432e7589 */ /* 0x00002400000e0000 */
.L_x_33271:
[----:B0-----:R-:W-:-:S07]  /*2920*/  IMAD R37, R64, R46, R37 ;  /* 0x0000002e40257224 */ /* 0x001fce00078e0225 */
.L_x_33217:
[----:B------:R-:W-:-:S13]  /*2930*/  ISETP.GE.AND P6, PT, R36, 0x10, PT ;  /* 0x000000102400780c */ /* 0x000fda0003fc6270 */
[----:B------:R-:W-:Y:S05]  /*2940*/  @!P6 BRA `(.L_x_33219) ;  /* 0x00000004000ce947 */ /* 0x000fea0003800000 */
[----:B------:R-:W-:-:S03]  /*2950*/  UMOV UR5, 0xffffffff ;  /* 0xffffffff00057882 */ /* 0x000fc60000000000 */
[----:B------:R-:W-:Y:S05]  /*2960*/  BRA.DIV UR5, `(.L_x_33220) ;  /* 0x0000001205fc7947 */ /* 0x000fea000b800000 */
[----:B-----5:R0:W0:Y:S02]  /*2970*/  SHFL.IDX PT, R36, R67, R2, 0x1f ;  /* 0x00001f0243247589 */ /* 0x02002400000e0000 */
.L_x_33274:
[----:B01----:R-:W-:Y:S01]  /*2980*/  IMAD R37, R65, R36, R37 ;  /* 0x0000002441257224 */ /* 0x003fe200078e0225 */
[----:B------:R-:W-:Y:S06]  /*2990*/  BRA `(.L_x_33219) ;  /* 0x0000000000f87947 */ /* 0x000fec0003800000 */
.L_x_33188:
        /* <DEDUP_REMOVED lines=62> */
.L_x_33219:
        /* <DEDUP_REMOVED lines=18> */
.L_x_33187:
[----:B------:R-:W-:Y:S05]  /*2ea0*/  @!P5 BRA `(.L_x_33222) ;  /* 0xffffffe800acd947 */ /* 0x000fea000383ffff */
[----:B------:R-:W-:Y:S05]  /*2eb0*/  BSYNC.RECONVERGENT B0 ;  /* 0x0000000000007941 */ /* 0x000fea0003800200 */
.L_x_33170:
        /* <DEDUP_REMOVED lines=40> */
[----:B------:R-:W0:Y:S01]  /*3140*/  S2R R32, SR_CTAID.Y ;  /* 0x0000000000207919 */ /* 0x000e220000002600 */
[----:B------:R-:W1:Y:S01]  /*3150*/  S2UR UR5, SR_CgaCtaId ;  /* 0x00000000000579c3 */ /* 0x000e620000008800 */
[----:B------:R-:W-:Y:S01]  /*3160*/  UMOV UR4, 0x400 ;  /* 0x0000040000047882 */ /* 0x000fe20000000000 */
[----:B------:R-:W-:Y:S01]  /*3170*/  VIADD R6, R6, 0x1 ;  /* 0x0000000106067836 */ /* 0x000fe20000000000 */
[----:B------:R-:W-:-:S04]  /*3180*/  UIADD3 UR4, UPT, UPT, UR4, 0xa80, URZ ;  /* 0x00000a8004047890 */ /* 0x000fc8000fffe0ff */
[----:B------:R-:W-:Y:S01]  /*3190*/  LOP3.LUT R6, R6, 0x3, RZ, 0xc0, !PT ;  /* 0x0000000306067812 */ /* 0x000fe200078ec0ff */
[----:B------:R-:W5:Y:S04]  /*31a0*/  LDC.64 R2, c[0x0][0x3a0] ;  /* 0x0000e800ff027b82 */ /* 0x000f680000000a00 */
[----:B------:R-:W-:Y:S01]  /*31b0*/  IMAD.MOV R6, RZ, RZ, -R6 ;  /* 0x000000ffff067224 */ /* 0x000fe200078e0a06 */
[----:B-1----:R-:W-:-:S06]  /*31c0*/  ULEA UR4, UR5, UR4, 0x18 ;  /* 0x0000000405047291 */ /* 0x002fcc000f8ec0ff */
[----:B------:R-:W-:Y:S01]  /*31d0*/  LEA R4, R10, UR4, 0x4 ;  /* 0x000000040a047c11 */ /* 0x000fe2000f8e20ff */
[----:B0-----:R-:W-:-:S04]  /*31e0*/  IMAD R5, R32, 0x80, R29 ;  /* 0x0000008020057824 */ /* 0x001fc800078e021d */
[----:B-----5:R-:W-:-:S07]  /*31f0*/  IMAD.WIDE.U32 R2, R5, 0x4, R2 ;  /* 0x0000000405027825 */ /* 0x020fce00078e0002 */
.L_x_33226:
        /* <DEDUP_REMOVED lines=9> */
.L_x_33225:
[----:B------:R-:W-:Y:S05]  /*3290*/  BSYNC.RECONVERGENT B0 ;  /* 0x0000000000007941 */ /* 0x000fea0003800200 */
.L_x_33224:
[----:B------:R-:W-:Y:S05]  /*32a0*/  @!P1 EXIT ;  /* 0x000000000000994d */ /* 0x000fea0003800000 */
[----:B------:R-:W4:Y:S01]  /*32b0*/  S2R R5, SR_CTAID.Y ;  /* 0x0000000000057919 */ /* 0x000f220000002600 */
[----:B------:R-:W0:Y:S01]  /*32c0*/  S2UR UR5, SR_CgaCtaId ;  /* 0x00000000000579c3 */ /* 0x000e220000008800 */
[----:B------:R-:W-:Y:S02]  /*32d0*/  UMOV UR4, 0x400 ;  /* 0x0000040000047882 */ /* 0x000fe40000000000 */
[----:B------:R-:W-:-:S05]  /*32e0*/  UIADD3 UR4, UPT, UPT, UR4, 0xa80, URZ ;  /* 0x00000a8004047890 */ /* 0x000fca000fffe0ff */
[----:B------:R-:W1:Y:S08]  /*32f0*/  LDC R30, c[0x0][0x360] ;  /* 0x0000d800ff1e7b82 */ /* 0x000e700000000800 */
[----:B------:R-:W3:Y:S01]  /*3300*/  LDC.64 R26, c[0x0][0x3a0] ;  /* 0x0000e800ff1a7b82 */ /* 0x000ee20000000a00 */
[----:B0-----:R-:W-:-:S06]  /*3310*/  ULEA UR4, UR5, UR4, 0x18 ;  /* 0x0000000405047291 */ /* 0x001fcc000f8ec0ff */
[----:B------:R-:W-:Y:S01]  /*3320*/  LEA R28, R29, UR4, 0x2 ;  /* 0x000000041d1c7c11 */ /* 0x000fe2000f8e10ff */
[----:B----4-:R-:W-:-:S04]  /*3330*/  IMAD R31, R5, 0x80, R29 ;  /* 0x00000080051f7824 */ /* 0x010fc800078e021d */
[C---:B-1----:R-:W-:Y:S01]  /*3340*/  IMAD R33, R30.reuse, 0xc, R31 ;  /* 0x0000000c1e217824 */ /* 0x042fe200078e021f */
[----:B--2---:R-:W-:Y:S01]  /*3350*/  LEA R35, R30, R31, 0x3 ;  /* 0x0000001f1e237211 */ /* 0x004fe200078e18ff */
[----:B------:R-:W-:-:S07]  /*3360*/  IMAD.IADD R37, R31, 0x1, R0 ;  /* 0x000000011f257824 */ /* 0x000fce00078e0200 */
.L_x_33227:
[C-C-:B0-----:R-:W-:Y:S01]  /*3370*/  IMAD R8, R30.reuse, 0x10, R28.reuse ;  /* 0x000000101e087824 */ /* 0x141fe200078e021c */
[----:B------:R0:W1:Y:S01]  /*3380*/  LDS.128 R4, [R28] ;  /* 0x000000001c047984 */ /* 0x0000620000000c00 */
[----:B------:R-:W-:Y:S01]  /*3390*/  IMAD R12, R30, 0x20, R28 ;  /* 0x000000201e0c7824 */ /* 0x000fe200078e021c */
[----:B------:R-:W-:Y:S01]  /*33a0*/  IADD3 R29, PT, PT, R0, R29, R0 ;  /* 0x0000001d001d7210 */ /* 0x000fe20007ffe000 */
[----:B------:R-:W-:Y:S02]  /*33b0*/  IMAD R16, R30, 0x30, R28 ;  /* 0x000000301e107824 */ /* 0x000fe400078e021c */
[----:B------:R-:W2:Y:S01]  /*33c0*/  LDS.128 R8, [R8] ;  /* 0x0000000008087984 */ /* 0x000ea20000000c00 */
[----:B---3--:R-:W-:Y:S01]  /*33d0*/  IMAD.WIDE R24, R31, 0x4, R26 ;  /* 0x000000041f187825 */ /* 0x008fe200078e021a */
[----:B------:R-:W-:Y:S02]  /*33e0*/  IADD3 R29, PT, PT, R0, R29, R0 ;  /* 0x0000001d001d7210 */ /* 0x000fe40007ffe000 */
[----:B------:R-:W3:Y:S01]  /*33f0*/  LDS.128 R12, [R12] ;  /* 0x000000000c0c7984 */ /* 0x000ee20000000c00 */
[----:B------:R-:W-:Y:S01]  /*3400*/  IMAD.WIDE R22, R37, 0x4, R26 ;  /* 0x0000000425167825 */ /* 0x000fe200078e021a */
[----:B------:R-:W-:-:S02]  /*3410*/  ISETP.GE.U32.AND P0, PT, R29, 0x80, PT ;  /* 0x000000801d00780c */ /* 0x000fc40003f06070 */
[----:B------:R-:W4:Y:S01]  /*3420*/  LDS.128 R16, [R16] ;  /* 0x0000000010107984 */ /* 0x000f220000000c00 */
[----:B------:R-:W-:Y:S01]  /*3430*/  IMAD.WIDE R20, R35, 0x4, R26 ;  /* 0x0000000423147825 */ /* 0x000fe200078e021a */
[----:B0-----:R-:W-:-:S03]  /*3440*/  LEA R28, R30, R28, 0x6 ;  /* 0x0000001c1e1c7211 */ /* 0x001fc600078e30ff */
        /* <DEDUP_REMOVED lines=8> */
[----:B----4-:R0:W-:Y:S01]  /*34d0*/  STG.E.128 desc[UR8][R2.64], R16 ;  /* 0x0000001002007986 */ /* 0x0101e2000c101d08 */
[----:B------:R-:W-:Y:S05]  /*34e0*/  @!P0 BRA `(.L_x_33227) ;  /* 0xfffffffc00a08947 */ /* 0x000fea000383ffff */
[----:B------:R-:W-:Y:S05]  /*34f0*/  EXIT ;  /* 0x000000000000794d */ /* 0x000fea0003800000 */
.L_x_33190:
[----:B-----5:R-:W-:Y:S02]  /*3500*/  IMAD.MOV.U32 R46, RZ, RZ, R3 ;  /* 0x000000ffff2e7224 */ /* 0x020fe400078e0003 */
[----:B------:R-:W-:Y:S02]  /*3510*/  IMAD.MOV.U32 R47, RZ, RZ, 0x1f ;  /* 0x0000001fff2f7424 */ /* 0x000fe400078e00ff */
[----:B------:R-:W-:-:S07]  /*3520*/  IMAD.MOV.U32 R48, RZ, RZ, -0x1 ;  /* 0xffffffffff307424 */ /* 0x000fce00078e00ff */
[----:B-1----:R-:W-:Y:S05]  /*3530*/  WARPSYNC.COLLECTIVE R48, `(.L_x_33228) ;  /* 0x0000000030087348 */ /* 0x002fea0003c00000 */
[----:B------:R0:W2:Y:S02]  /*3540*/  SHFL.IDX P6, R46, R67, R46, R47 ;  /* 0x0000002e432e7389 */ /* 0x0000a400000c002f */
[----:B012---:R-:W-:Y:S05]  /*3550*/  ENDCOLLECTIVE ;  /* 0x000000000000791b */ /* 0x007fea0003800000 */
.L_x_33228:
[----:B------:R-:W-:Y:S01]  /*3560*/  MOV R37, R46 ;  /* 0x0000002e00257202 */ /* 0x000fe20000000f00 */
[----:B------:R-:W-:Y:S06]  /*3570*/  BRA `(.L_x_33229) ;  /* 0xffffffec00987947 */ /* 0x000fec000383ffff */
.L_x_33192:
[----:B------:R-:W-:Y:S01]  /*3580*/  BSSY B1, `(.L_x_33230) ;  /* 0x0000007000017945 */ /* 0x000fe20003800000 */
[----:B------:R-:W-:Y:S02]  /*3590*/  IMAD.MOV.U32 R46, RZ, RZ, R39 ;  /* 0x000000ffff2e7224 */ /* 0x000fe400078e0027 */
[----:B------:R-:W-:Y:S02]  /*35a0*/  IMAD.MOV.U32 R47, RZ, RZ, 0x1f ;  /* 0x0000001fff2f7424 */ /* 0x000fe400078e00ff */
[----:B------:R-:W-:-:S07]  /*35b0*/  IMAD.MOV.U32 R48, RZ, RZ, -0x1 ;  /* 0xffffffffff307424 */ /* 0x000fce00078e00ff */
[----:B01---5:R-:W-:Y:S05]  /*35c0*/  WARPSYNC.COLLECTIVE R48, `(.L_x_33231) ;  /* 0x0000000030087348 */ /* 0x023fea0003c00000 */
[----:B------:R2:W3:Y:S02]  /*35d0*/  SHFL.IDX P6, R46, R67, R46, R47 ;  /* 0x0000002e432e7389 */ /* 0x0004e400000c002f */
[----:B0123-5:R-:W-:Y:S05]  /*35e0*/  ENDCOLLECTIVE ;  /* 0x000000000000791b */ /* 0x02ffea0003800000 */
.L_x_33231:
[----:B------:R-:W-:Y:S05]  /*35f0*/  BSYNC B1 ;  /* 0x0000000000017941 */ /* 0x000fea0003800000 */
.L_x_33230:
[----:B------:R-:W-:Y:S05]  /*3600*/  BRA `(.L_x_33232) ;  /* 0xffffffec008c7947 */ /* 0x000fea000383ffff */
.L_x_33194:
[----:B------:R-:W-:Y:S01]  /*3610*/  BSSY B1, `(.L_x_33233) ;  /* 0x0000007000017945 */ /* 0x000fe20003800000 */
[----:B------:R-:W-:Y:S01]  /*3620*/  MOV R46, R38 ;  /* 0x00000026002e7202 */ /* 0x000fe20000000f00 */
[----:B------:R-:W-:Y:S02]  /*3630*/  IMAD.MOV.U32 R47, RZ, RZ, 0x1f ;  /* 0x0000001fff2f7424 */ /* 0x000fe400078e00ff */
[----:B------:R-:W-:-:S07]  /*3640*/  IMAD.MOV.U32 R48, RZ, RZ, -0x1 ;  /* 0xffffffffff307424 */ /* 0x000fce00078e00ff */
[----:B012--5:R-:W-:Y:S05]  /*3650*/  WARPSYNC.COLLECTIVE R48, `(.L_x_33234) ;  /* 0x0000000030087348 */ /* 0x027fea0003c00000 */
[----:B------:R3:W4:Y:S02]  /*3660*/  SHFL.IDX P6, R46, R67, R46, R47 ;  /* 0x0000002e432e7389 */ /* 0x00072400000c002f */
[----:B012345:R-:W-:Y:S05]  /*3670*/  ENDCOLLECTIVE ;  /* 0x000000000000791b */ /* 0x03ffea0003800000 */
.L_x_33234:
[----:B------:R-:W-:Y:S05]  /*3680*/  BSYNC B1 ;  /* 0x0000000000017941 */ /* 0x000fea0003800000 */
.L_x_33233:
[----:B------:R-:W-:Y:S05]  /*3690*/  BRA `(.L_x_33235) ;  /* 0xffffffec00807947 */ /* 0x000fea000383ffff */
.L_x_33196:
[----:B------:R-:W-:Y:S01]  /*36a0*/  HFMA2 R47, -RZ, RZ, 0, 1.847743988037109375e-06 ;  /* 0x0000001fff2f7431 */ /* 0x000fe200000001ff */
[----:B------:R-:W-:Y:S01]  /*36b0*/  BSSY B1, `(.L_x_33236) ;  /* 0x0000006000017945 */ /* 0x000fe20003800000 */
[----:B------:R-:W-:Y:S02]  /*36c0*/  IMAD.MOV.U32 R46, RZ, RZ, R31 ;  /* 0x000000ffff2e7224 */ /* 0x000fe400078e001f */
[----:B------:R-:W-:-:S07]  /*36d0*/  IMAD.MOV.U32 R48, RZ, RZ, -0x1 ;  /* 0xffffffffff307424 */ /* 0x000fce00078e00ff */
[----:B0123-5:R-:W-:Y:S05]  /*36e0*/  WARPSYNC.COLLECTIVE R48, `(.L_x_33237) ;  /* 0x0000000030087348 */ /* 0x02ffea0003c00000 */
[----:B------:R4:W0:Y:S02]  /*36f0*/  SHFL.IDX P6, R46, R67, R46, R47 ;  /* 0x0000002e432e7389 */ /* 0x00082400000c002f */
[----:B012345:R-:W-:Y:S05]  /*3700*/  ENDCOLLECTIVE ;  /* 0x000000000000791b */ /* 0x03ffea0003800000 */
.L_x_33237:
[----:B------:R-:W-:Y:S05]  /*3710*/  BSYNC B1 ;  /* 0x0000000000017941 */ /* 0x000fea0003800000 */
.L_x_33236:
[----:B------:R-:W-:Y:S05]  /*3720*/  BRA `(.L_x_33238) ;  /* 0xffffffec00747947 */ /* 0x000fea000383ffff */
.L_x_33198:
[----:B------:R-:W-:Y:S01]  /*3730*/  BSSY B1, `(.L_x_33239) ;  /* 0x0000007000017945 */ /* 0x000fe20003800000 */
[----:B------:R-:W-:Y:S01]  /*3740*/  IMAD.MOV.U32 R46, RZ, RZ, R30 ;  /* 0x000000ffff2e7224 */ /* 0x000fe200078e001e */
[----:B------:R-:W-:Y:S01]  /*3750*/  MOV R48, 0xffffffff ;  /* 0xffffffff00307802 */ /* 0x000fe20000000f00 */
[----:B------:R-:W-:-:S07]  /*3760*/  IMAD.MOV.U32 R47, RZ, RZ, 0x1f ;  /* 0x0000001fff2f7424 */ /* 0x000fce00078e00ff */
[----:B012345:R-:W-:Y:S05]  /*3770*/  WARPSYNC.COLLECTIVE R48, `(.L_x_33240) ;  /* 0x0000000030087348 */ /* 0x03ffea0003c00000 */
[----:B------:R0:W0:Y:S02]  /*3780*/  SHFL.IDX P6, R46, R67, R46, R47 ;  /* 0x0000002e432e7389 */ /* 0x00002400000c002f */
[----:B012345:R-:W-:Y:S05]  /*3790*/  ENDCOLLECTIVE ;  /* 0x000000000000791b */ /* 0x03ffea0003800000 */
.L_x_33240:
[----:B------:R-:W-:Y:S05]  /*37a0*/  BSYNC B1 ;  /* 0x0000000000017941 */ /* 0x000fea0003800000 */
.L_x_33239:
[----:B------:R-:W-:Y:S05]  /*37b0*/  BRA `(.L_x_33241) ;  /* 0xffffffec00687947 */ /* 0x000fea000383ffff */
.L_x_33200:
[----:B------:R-:W-:Y:S01]  /*37c0*/  BSSY B1, `(.L_x_33242) ;  /* 0x0000007000017945 */ /* 0x000fe20003800000 */
[----:B------:R-:W-:Y:S02]  /*37d0*/  IMAD.MOV.U32 R46, RZ, RZ, R29 ;  /* 0x000000ffff2e7224 */ /* 0x000fe400078e001d */
[----:B------:R-:W-:Y:S02]  /*37e0*/  IMAD.MOV.U32 R47, RZ, RZ, 0x1f ;  /* 0x0000001fff2f7424 */ /* 0x000fe400078e00ff */
[----:B------:R-:W-:-:S07]  /*37f0*/  IMAD.MOV.U32 R48, RZ, RZ, -0x1 ;  /* 0xffffffffff307424 */ /* 0x000fce00078e00ff */
[----:B012345:R-:W-:Y:S05]  /*3800*/  WARPSYNC.COLLECTIVE R48, `(.L_x_33243) ;  /* 0x0000000030087348 */ /* 0x03ffea0003c00000 */
[----:B------:R0:W0:Y:S02]  /*3810*/  SHFL.IDX P6, R46, R67, R46, R47 ;  /* 0x0000002e432e7389 */ /* 0x00002400000c002f */
[----:B012345:R-:W-:Y:S05]  /*3820*/  ENDCOLLECTIVE ;  /* 0x000000000000791b */ /* 0x03ffea0003800000 */
.L_x_33243:
[----:B------:R-:W-:Y:S05]  /*3830*/  BSYNC B1 ;  /* 0x0000000000017941 */ /* 0x000fea0003800000 */
.L_x_33242:
[----:B------:R-:W-:Y:S05]  /*3840*/  BRA `(.L_x_33244) ;  /* 0xffffffec005c7947 */ /* 0x000fea000383ffff */
.L_x_33202:
[----:B------:R-:W-:Y:S01]  /*3850*/  BSSY B1, `(.L_x_33245) ;  /* 0x0000007000017945 */ /* 0x000fe20003800000 */
[----:B------:R-:W-:Y:S01]  /*3860*/  MOV R46, R28 ;  /* 0x0000001c002e7202 */ /* 0x000fe20000000f00 */
[----:B------:R-:W-:Y:S02]  /*3870*/  IMAD.MOV.U32 R47, RZ, RZ, 0x1f ;  /* 0x0000001fff2f7424 */ /* 0x000fe400078e00ff */
[----:B------:R-:W-:-:S07]  /*3880*/  IMAD.MOV.U32 R48, RZ, RZ, -0x1 ;  /* 0xffffffffff307424 */ /* 0x000fce00078e00ff */
[----:B012345:R-:W-:Y:S05]  /*3890*/  WARPSYNC.COLLECTIVE R48, `(.L_x_33246) ;  /* 0x0000000030087348 */ /* 0x03ffea0003c00000 */
[----:B------:R0:W0:Y:S02]  /*38a0*/  SHFL.IDX P6, R46, R67, R46, R47 ;  /* 0x0000002e432e7389 */ /* 0x00002400000c002f */
[----:B012345:R-:W-:Y:S05]  /*38b0*/  ENDCOLLECTIVE ;  /* 0x000000000000791b */ /* 0x03ffea0003800000 */
.L_x_33246:
[----:B------:R-:W-:Y:S05]  /*38c0*/  BSYNC B1 ;  /* 0x0000000000017941 */ /* 0x000fea0003800000 */
.L_x_33245:
[----:B------:R-:W-:Y:S05]  /*38d0*/  BRA `(.L_x_33247) ;  /* 0xffffffec00507947 */ /* 0x000fea000383ffff */
.L_x_33204:
[----:B------:R-:W-:Y:S01]  /*38e0*/  HFMA2 R47, -RZ, RZ, 0, 1.847743988037109375e-06 ;  /* 0x0000001fff2f7431 */ /* 0x000fe200000001ff */
[----:B------:R-:W-:Y:S01]  /*38f0*/  BSSY B1, `(.L_x_33248) ;  /* 0x0000006000017945 */ /* 0x000fe20003800000 */
[----:B------:R-:W-:Y:S02]  /*3900*/  IMAD.MOV.U32 R46, RZ, RZ, R27 ;  /* 0x000000ffff2e7224 */ /* 0x000fe400078e001b */
[----:B------:R-:W-:-:S07]  /*3910*/  IMAD.MOV.U32 R48, RZ, RZ, -0x1 ;  /* 0xffffffffff307424 */ /* 0x000fce00078e00ff */
[----:B012345:R-:W-:Y:S05]  /*3920*/  WARPSYNC.COLLECTIVE R48, `(.L_x_33249) ;  /* 0x0000000030087348 */ /* 0x03ffea0003c00000 */
[----:B------:R0:W0:Y:S02]  /*3930*/  SHFL.IDX P6, R46, R67, R46, R47 ;  /* 0x0000002e432e7389 */ /* 0x00002400000c002f */
[----:B012345:R-:W-:Y:S05]  /*3940*/  ENDCOLLECTIVE ;  /* 0x000000000000791b */ /* 0x03ffea0003800000 */
.L_x_33249:
[----:B------:R-:W-:Y:S05]  /*3950*/  BSYNC B1 ;  /* 0x0000000000017941 */ /* 0x000fea0003800000 */
.L_x_33248:
[----:B------:R-:W-:Y:S05]  /*3960*/  BRA `(.L_x_33250) ;  /* 0xffffffec00447947 */ /* 0x000fea000383ffff */
.L_x_33206:
[----:B------:R-:W-:Y:S01]  /*3970*/  BSSY B1, `(.L_x_33251) ;  /* 0x0000007000017945 */ /* 0x000fe20003800000 */
[----:B------:R-:W-:Y:S01]  /*3980*/  IMAD.MOV.U32 R46, RZ, RZ, R26 ;  /* 0x000000ffff2e7224 */ /* 0x000fe200078e001a */
[----:B------:R-:W-:Y:S01]  /*3990*/  MOV R48, 0xffffffff ;  /* 0xffffffff00307802 */ /* 0x000fe20000000f00 */
[----:B------:R-:W-:-:S07]  /*39a0*/  IMAD.MOV.U32 R47, RZ, RZ, 0x1f ;  /* 0x0000001fff2f7424 */ /* 0x000fce00078e00ff */
[----:B012345:R-:W-:Y:S05]  /*39b0*/  WARPSYNC.COLLECTIVE R48, `(.L_x_33252) ;  /* 0x0000000030087348 */ /* 0x03ffea0003c00000 */
[----:B------:R0:W0:Y:S02]  /*39c0*/  SHFL.IDX P6, R46, R67, R46, R47 ;  /* 0x0000002e432e7389 */ /* 0x00002400000c002f */
[----:B012345:R-:W-:Y:S05]  /*39d0*/  ENDCOLLECTIVE ;  /* 0x000000000000791b */ /* 0x03ffea0003800000 */
.L_x_33252:
[----:B------:R-:W-:Y:S05]  /*39e0*/  BSYNC B1 ;  /* 0x0000000000017941 */ /* 0x000fea0003800000 */
.L_x_33251:
[----:B------:R-:W-:Y:S05]  /*39f0*/  BRA `(.L_x_33253) ;  /* 0xffffffec00387947 */ /* 0x000fea000383ffff */
.L_x_33208:
[----:B------:R-:W-:Y:S01]  /*3a00*/  BSSY B1, `(.L_x_33254) ;  /* 0x0000007000017945 */ /* 0x000fe20003800000 */
[----:B------:R-:W-:Y:S02]  /*3a10*/  IMAD.MOV.U32 R46, RZ, RZ, R25 ;  /* 0x000000ffff2e7224 */ /* 0x000fe400078e0019 */
[----:B------:R-:W-:Y:S02]  /*3a20*/  IMAD.MOV.U32 R47, RZ, RZ, 0x1f ;  /* 0x0000001fff2f7424 */ /* 0x000fe400078e00ff */
[----:B------:R-:W-:-:S07]  /*3a30*/  IMAD.MOV.U32 R48, RZ, RZ, -0x1 ;  /* 0xffffffffff307424 */ /* 0x000fce00078e00ff */
[----:B012345:R-:W-:Y:S05]  /*3a40*/  WARPSYNC.COLLECTIVE R48, `(.L_x_33255) ;  /* 0x0000000030087348 */ /* 0x03ffea0003c00000 */
[----:B------:R0:W0:Y:S02]  /*3a50*/  SHFL.IDX P6, R46, R67, R46, R47 ;  /* 0x0000002e432e7389 */ /* 0x00002400000c002f */
[----:B012345:R-:W-:Y:S05]  /*3a60*/  ENDCOLLECTIVE ;  /* 0x000000000000791b */ /* 0x03ffea0003800000 */
.L_x_33255:
[----:B------:R-:W-:Y:S05]  /*3a70*/  BSYNC B1 ;  /* 0x0000000000017941 */ /* 0x000fea0003800000 */
.L_x_33254:
[----:B------:R-:W-:Y:S05]  /*3a80*/  BRA `(.L_x_33256) ;  /* 0xffffffec002c7947 */ /* 0x000fea000383ffff */
.L_x_33210:
[----:B------:R-:W-:Y:S01]  /*3a90*/  BSSY B1, `(.L_x_33257) ;  /* 0x0000007000017945 */ /* 0x000fe20003800000 */
[----:B------:R-:W-:Y:S01]  /*3aa0*/  MOV R46, R24 ;  /* 0x00000018002e7202 */ /* 0x000fe20000000f00 */
[----:B------:R-:W-:Y:S02]  /*3ab0*/  IMAD.MOV.U32 R47, RZ, RZ, 0x1f ;  /* 0x0000001fff2f7424 */ /* 0x000fe400078e00ff */
[----:B------:R-:W-:-:S07]  /*3ac0*/  IMAD.MOV.U32 R48, RZ, RZ, -0x1 ;  /* 0xffffffffff307424 */ /* 0x000fce00078e00ff */
[----:B012345:R-:W-:Y:S05]  /*3ad0*/  WARPSYNC.COLLECTIVE R48, `(.L_x_33258) ;  /* 0x0000000030087348 */ /* 0x03ffea0003c00000 */
[----:B------:R0:W0:Y:S02]  /*3ae0*/  SHFL.IDX P6, R46, R67, R46, R47 ;  /* 0x0000002e432e7389 */ /* 0x00002400000c002f */
[----:B012345:R-:W-:Y:S05]  /*3af0*/  ENDCOLLECTIVE ;  /* 0x000000000000791b */ /* 0x03ffea0003800000 */
.L_x_33258:
[----:B------:R-:W-:Y:S05]  /*3b00*/  BSYNC B1 ;  /* 0x0000000000017941 */ /* 0x000fea0003800000 */
.L_x_33257:
[----:B------:R-:W-:Y:S05]  /*3b10*/  BRA `(.L_x_33259) ;  /* 0xffffffec00207947 */ /* 0x000fea000383ffff */
.L_x_33212:
[----:B------:R-:W-:Y:S01]  /*3b20*/  HFMA2 R47, -RZ, RZ, 0, 1.847743988037109375e-06 ;  /* 0x0000001fff2f7431 */ /* 0x000fe200000001ff */
[----:B------:R-:W-:Y:S01]  /*3b30*/  BSSY B1, `(.L_x_33260) ;  /* 0x0000006000017945 */ /* 0x000fe20003800000 */
[----:B------:R-:W-:Y:S02]  /*3b40*/  IMAD.MOV.U32 R46, RZ, RZ, R23 ;  /* 0x000000ffff2e7224 */ /* 0x000fe400078e0017 */
[----:B------:R-:W-:-:S07]  /*3b50*/  IMAD.MOV.U32 R48, RZ, RZ, -0x1 ;  /* 0xffffffffff307424 */ /* 0x000fce00078e00ff */
[----:B012345:R-:W-:Y:S05]  /*3b60*/  WARPSYNC.COLLECTIVE R48, `(.L_x_33261) ;  /* 0x0000000030087348 */ /* 0x03ffea0003c00000 */
[----:B------:R0:W0:Y:S02]  /*3b70*/  SHFL.IDX P6, R46, R67, R46, R47 ;  /* 0x0000002e432e7389 */ /* 0x00002400000c002f */
[----:B012345:R-:W-:Y:S05]  /*3b80*/  ENDCOLLECTIVE ;  /* 0x000000000000791b */ /* 0x03ffea0003800000 */
.L_x_33261:
[----:B------:R-:W-:Y:S05]  /*3b90*/  BSYNC B1 ;  /* 0x0000000000017941 */ /* 0x000fea0003800000 */
.L_x_33260:
[----:B------:R-:W-:Y:S05]  /*3ba0*/  BRA `(.L_x_33262) ;  /* 0xffffffec00147947 */ /* 0x000fea000383ffff */
.L_x_33214:
[----:B------:R-:W-:Y:S01]  /*3bb0*/  BSSY B1, `(.L_x_33263) ;  /* 0x0000007000017945 */ /* 0x000fe20003800000 */
[----:B------:R-:W-:Y:S01]  /*3bc0*/  IMAD.MOV.U32 R46, RZ, RZ, R22 ;  /* 0x000000ffff2e7224 */ /* 0x000fe200078e0016 */
[----:B------:R-:W-:Y:S01]  /*3bd0*/  MOV R48, 0xffffffff ;  /* 0xffffffff00307802 */ /* 0x000fe20000000f00 */
[----:B------:R-:W-:-:S07]  /*3be0*/  IMAD.MOV.U32 R47, RZ, RZ, 0x1f ;  /* 0x0000001fff2f7424 */ /* 0x000fce00078e00ff */
[----:B012345:R-:W-:Y:S05]  /*3bf0*/  WARPSYNC.COLLECTIVE R48, `(.L_x_33264) ;  /* 0x0000000030087348 */ /* 0x03ffea0003c00000 */
[----:B------:R0:W0:Y:S02]  /*3c00*/  SHFL.IDX P6, R46, R67, R46, R47 ;  /* 0x0000002e432e7389 */ /* 0x00002400000c002f */
[----:B012345:R-:W-:Y:S05]  /*3c10*/  ENDCOLLECTIVE ;  /* 0x000000000000791b */ /* 0x03ffea0003800000 */
.L_x_33264:
[----:B------:R-:W-:Y:S05]  /*3c20*/  BSYNC B1 ;  /* 0x0000000000017941 */ /* 0x000fea0003800000 */
.L_x_33263:
[----:B------:R-:W-:Y:S05]  /*3c30*/  BRA `(.L_x_33265) ;  /* 0xffffffec00087947 */ /* 0x000fea000383ffff */
.L_x_33216:
[----:B------:R-:W-:Y:S01]  /*3c40*/  BSSY B1, `(.L_x_33266) ;  /* 0x0000007000017945 */ /* 0x000fe20003800000 */
[----:B------:R-:W-:Y:S02]  /*3c50*/  IMAD.MOV.U32 R46, RZ, RZ, R21 ;  /* 0x000000ffff2e7224 */ /* 0x000fe400078e0015 */
[----:B------:R-:W-:Y:S02]  /*3c60*/  IMAD.MOV.U32 R47, RZ, RZ, 0x1f ;  /* 0x0000001fff2f7424 */ /* 0x000fe400078e00ff */
[----:B------:R-:W-:-:S07]  /*3c70*/  IMAD.MOV.U32 R48, RZ, RZ, -0x1 ;  /* 0xffffffffff307424 */ /* 0x000fce00078e00ff */
[----:B012345:R-:W-:Y:S05]  /*3c80*/  WARPSYNC.COLLECTIVE R48, `(.L_x_33267) ;  /* 0x0000000030087348 */ /* 0x03ffea0003c00000 */
[----:B------:R0:W0:Y:S02]  /*3c90*/  SHFL.IDX P6, R46, R67, R46, R47 ;  /* 0x0000002e432e7389 */ /* 0x00002400000c002f */
[----:B012345:R-:W-:Y:S05]  /*3ca0*/  ENDCOLLECTIVE ;  /* 0x000000000000791b */ /* 0x03ffea0003800000 */
.L_x_33267:
[----:B------:R-:W-:Y:S05]  /*3cb0*/  BSYNC B1 ;  /* 0x0000000000017941 */ /* 0x000fea0003800000 */
.L_x_33266:
[----:B------:R-:W-:Y:S05]  /*3cc0*/  BRA `(.L_x_33268) ;  /* 0xffffffe800fc7947 */ /* 0x000fea000383ffff */
.L_x_33218:
[----:B------:R-:W-:Y:S01]  /*3cd0*/  BSSY B1, `(.L_x_33269) ;  /* 0x0000007000017945 */ /* 0x000fe20003800000 */
[----:B------:R-:W-:Y:S01]  /*3ce0*/  MOV R46, R20 ;  /* 0x00000014002e7202 */ /* 0x000fe20000000f00 */
[----:B------:R-:W-:Y:S02]  /*3cf0*/  IMAD.MOV.U32 R47, RZ, RZ, 0x1f ;  /* 0x0000001fff2f7424 */ /* 0x000fe400078e00ff */
[----:B------:R-:W-:-:S07]  /*3d00*/  IMAD.MOV.U32 R48, RZ, RZ, -0x1 ;  /* 0xffffffffff307424 */ /* 0x000fce00078e00ff */
[----:B012345:R-:W-:Y:S05]  /*3d10*/  WARPSYNC.COLLECTIVE R48, `(.L_x_33270) ;  /* 0x0000000030087348 */ /* 0x03ffea0003c00000 */
[----:B------:R0:W0:Y:S02]  /*3d20*/  SHFL.IDX P6, R46, R67, R46, R47 ;  /* 0x0000002e432e7389 */ /* 0x00002400000c002f */
[----:B012345:R-:W-:Y:S05]  /*3d30*/  ENDCOLLECTIVE ;  /* 0x000000000000791b */ /* 0x03ffea0003800000 */
.L_x_33270:
[----:B------:R-:W-:Y:S05]  /*3d40*/  BSYNC B1 ;  /* 0x0000000000017941 */ /* 0x000fea0003800000 */
.L_x_33269:
[----:B------:R-:W-:Y:S05]  /*3d50*/  BRA `(.L_x_33271) ;  /* 0xffffffe800f07947 */ /* 0x000fea000383ffff */
.L_x_33220:
[----:B------:R-:W-:Y:S01]  /*3d60*/  HFMA2 R47, -RZ, RZ, 0, 1.847743988037109375e-06 ;  /* 0x0000001fff2f7431 */ /* 0x000fe200000001ff */
[----:B------:R-:W-:Y:S01]  /*3d70*/  BSSY B1, `(.L_x_33272) ;  /* 0x0000006000017945 */ /* 0x000fe20003800000 */
[----:B-----5:R-:W-:Y:S02]  /*3d80*/  IMAD.MOV.U32 R46, RZ, RZ, R2 ;  /* 0x000000ffff2e7224 */ /* 0x020fe400078e0002 */
[----:B------:R-:W-:-:S07]  /*3d90*/  IMAD.MOV.U32 R48, RZ, RZ, -0x1 ;  /* 0xffffffffff307424 */ /* 0x000fce00078e00ff */
[----:B01234-:R-:W-:Y:S05]  /*3da0*/  WARPSYNC.COLLECTIVE R48, `(.L_x_33273) ;  /* 0x0000000030087348 */ /* 0x01ffea0003c00000 */
[----:B------:R0:W0:Y:S02]  /*3db0*/  SHFL.IDX P6, R46, R67, R46, R47 ;  /* 0x0000002e432e7389 */ /* 0x00002400000c002f */
[----:B01234-:R-:W-:Y:S05]  /*3dc0*/  ENDCOLLECTIVE ;  /* 0x000000000000791b */ /* 0x01ffea0003800000 */
.L_x_33273:
[----:B------:R-:W-:Y:S05]  /*3dd0*/  BSYNC B1 ;  /* 0x0000000000017941 */ /* 0x000fea0003800000 */
.L_x_33272:
[----:B------:R-:W-:Y:S01]  /*3de0*/  IMAD.MOV.U32 R36, RZ, RZ, R46 ;  /* 0x000000ffff247224 */ /* 0x000fe200078e002e */
[----:B------:R-:W-:Y:S06]  /*3df0*/  BRA `(.L_x_33274) ;  /* 0xffffffe800e07947 */ /* 0x000fec000383ffff */
        .weak           $__internal_667_$__cuda_sm20_div_s16
        .type           $__internal_667_$__cuda_sm20_div_s16,@function
        .size           $__internal_667_$__cuda_sm20_div_s16,($__internal_668_$__cuda_sm20_div_u16 - $__internal_667_$__cuda_sm20_div_s16)
$__internal_667_$__cuda_sm20_div_s16:
        /* <DEDUP_REMOVED lines=23> */
[----:B------:R-:W-:Y:S05]  /*3f70*/  RET.REL.NODEC R32 `(_Z9cuda_gemmIiLi128ELi1ELi1ELi128ELi32ELi32ELi64ELi1ELi0EEviiiPT_S1_S1_iii) ;  /* 0xffffffc020207950 */ /* 0x000fea0003c3ffff */
        .weak           $__internal_668_$__cuda_sm20_div_u16
        .type           $__internal_668_$__cuda_sm20_div_u16,@function
        .size           $__internal_668_$__cuda_sm20_div_u16,(.L_x_39171 - $__internal_668_$__cuda_sm20_div_u16)
$__internal_668_$__cuda_sm20_div_u16:
        /* <DEDUP_REMOVED lines=18> */
[----:B------:R-:W-:Y:S06]  /*40a0*/  RET.REL.NODEC R4 `(_Z9cuda_gemmIiLi128ELi1ELi1ELi128ELi32ELi32ELi64ELi1ELi0EEviiiPT_S1_S1_iii) ;  /* 0xffffffbc04d47950 */ /* 0x000fec0003c3ffff */
.L_x_33275:
        /* <DEDUP_REMOVED lines=13> */
.L_x_39171:


//--------------------- .text._Z9cuda_gemmIiLi128ELi1ELi1ELi128ELi32ELi32ELi64ELi0ELi1EEviiiPT_S1_S1_iii --------------------------
	.section	.text._Z9cuda_gemmIiLi128ELi1ELi1ELi128ELi32ELi32ELi64ELi0ELi1EEviiiPT_S1_S1_iii,"ax",@progbits
	.align	128
        .global         _Z9cuda_gemmIiLi128ELi1ELi1ELi128ELi32ELi32ELi64ELi0ELi1EEviiiPT_S1_S1_iii
        .type           _Z9cuda_gemmIiLi128ELi1ELi1ELi128ELi32ELi32ELi64ELi0ELi1EEviiiPT_S1_S1_iii,@function
        .size           _Z9cuda_gemmIiLi128ELi1ELi1ELi128ELi32ELi32ELi64ELi0ELi1EEviiiPT_S1_S1_iii,(.L_x_39172 - _Z9cuda_gemmIiLi128ELi1ELi1ELi128ELi32ELi32ELi64ELi0ELi1EEviiiPT_S1_S1_iii)
        .other          _Z9cuda_gemmIiLi128ELi1ELi1ELi128ELi32ELi32ELi64ELi0ELi1EEviiiPT_S1_S1_iii,@"STO_CUDA_ENTRY STV_DEFAULT"
_Z9cuda_gemmIiLi128ELi1ELi1ELi128ELi32ELi32ELi64ELi0ELi1EEviiiPT_S1_S1_iii:
.text._Z9cuda_gemmIiLi128ELi1ELi1ELi128ELi32ELi32ELi64ELi0ELi1EEviiiPT_S1_S1_iii:
[----:B------:R-:W-:Y:S08]  /*0000*/  LDC R1, c[0x0][0x37c] ;  /* 0x0000df00ff017b82 */ /* 0x000ff00000000800 */
[----:B------:R-:W0:Y:S08]  /*0010*/  S2UR UR6, SR_CTAID.Y ;  /* 0x00000000000679c3 */ /* 0x000e300000002600 */
[----:B------:R-:W0:Y:S02]  /*0020*/  LDC R0, c[0x0][0x374] ;  /* 0x0000dd00ff007b82 */ /* 0x000e240000000800 */
[----:B0-----:R-:W-:-:S13]  /*0030*/  ISETP.LE.U32.AND P0, PT, R0, UR6, PT ;  /* 0x0000000600007c0c */ /* 0x001fda000bf03070 */
[----:B------:R-:W-:Y:S05]  /*0040*/  @P0 EXIT ;  /* 0x000000000000094d */ /* 0x000fea0003800000 */
[----:B------:R-:W0:Y:S01]  /*0050*/  LDC R0, c[0x0][0x360] ;  /* 0x0000d800ff007b82 */ /* 0x000e220000000800 */
[----:B------:R-:W1:Y:S01]  /*0060*/  S2R R3, SR_TID.X ;  /* 0x0000000000037919 */ /* 0x000e620000002100 */
[----:B------:R-:W2:Y:S01]  /*0070*/  LDCU.64 UR10, c[0x0][0x358] ;  /* 0x00006b00ff0a77ac */ /* 0x000ea20008000a00 */
[----:B------:R-:W-:Y:S05]  /*0080*/  BSSY.RECONVERGENT B0, `(.L_x_33276) ;  /* 0x0000030000007945 */ /* 0x000fea0003800200 */
[----:B------:R-:W3:Y:S01]  /*0090*/  S2UR UR7, SR_CTAID.X ;  /* 0x00000000000779c3 */ /* 0x000ee20000002500 */
[----:B0-----:R-:W0:Y:S01]  /*00a0*/  I2F.U32.RP R8, R0 ;  /* 0x0000000000087306 */ /* 0x001e220000209000 */
[C---:B------:R-:W-:Y:S01]  /*00b0*/  ISETP.NE.U32.AND P2, PT, R0.reuse, RZ, PT ;  /* 0x000000ff0000720c */ /* 0x040fe20003f45070 */
[----:B------:R-:W-:Y:S01]  /*00c0*/  IMAD.SHL.U32 R24, R0, 0x4, RZ ;  /* 0x0000000400187824 */ /* 0x000fe200078e00ff */
[----:B---3--:R-:W-:Y:S01]  /*00d0*/  USHF.L.U32 UR9, UR7, 0x7, URZ ;  /* 0x0000000707097899 */ /* 0x008fe200080006ff */
        /* <DEDUP_REMOVED lines=37> */
.L_x_33278:
[----:B------:R-:W-:Y:S01]  /*0330*/  VIADD R6, R6, 0x1 ;  /* 0x0000000106067836 */ /* 0x000fe20000000000 */
[----:B------:R0:W-:Y:S04]  /*0340*/  STS [R9], RZ ;  /* 0x000000ff09007388 */ /* 0x0001e80000000800 */
[----:B------:R-:W-:Y:S01]  /*0350*/  ISETP.NE.AND P0, PT, R6, RZ, PT ;  /* 0x000000ff0600720c */ /* 0x000fe20003f05270 */
[----:B0-----:R-:W-:-:S12]  /*0360*/  IMAD.IADD R9, R24, 0x1, R9 ;  /* 0x0000000118097824 */ /* 0x001fd800078e0209 */
[----:B------:R-:W-:Y:S05]  /*0370*/  @P0 BRA `(.L_x_33278) ;  /* 0xfffffffc00ec0947 */ /* 0x000fea000383ffff */
.L_x_33277:
[----:B------:R-:W-:Y:S05]  /*0380*/  BSYNC.RECONVERGENT B0 ;  /* 0x0000000000007941 */ /* 0x000fea0003800200 */
.L_x_33276:
[----:B------:R-:W-:Y:S04]  /*0390*/  BSSY.RECONVERGENT B0, `(.L_x_33279) ;  /* 0x0000012000007945 */ /* 0x000fe80003800200 */
[----:B------:R-:W-:Y:S05]  /*03a0*/  @!P1 BRA `(.L_x_33280) ;  /* 0x0000000000409947 */ /* 0x000fea0003800000 */
[----:B------:R-:W0:Y:S01]  /*03b0*/  S2UR UR5, SR_CgaCtaId ;  /* 0x00000000000579c3 */ /* 0x000e220000008800 */
[----:B------:R-:W-:Y:S02]  /*03c0*/  UMOV UR4, 0x400 ;  /* 0x0000040000047882 */ /* 0x000fe40000000000 */
[----:B------:R-:W-:-:S04]  /*03d0*/  UIADD3 UR4, UPT, UPT, UR4, 0xa80, URZ ;  /* 0x00000a8004047890 */ /* 0x000fc8000fffe0ff */
[----:B0-----:R-:W-:-:S06]  /*03e0*/  ULEA UR4, UR5, UR4, 0x18 ;  /* 0x0000000405047291 */ /* 0x001fcc000f8ec0ff */
[----:B------:R-:W-:-:S07]  /*03f0*/  LEA R9, R7, UR4, 0x2 ;  /* 0x0000000407097c11 */ /* 0x000fce000f8e10ff */
.L_x_33281:
        /* <DEDUP_REMOVED lines=11> */
.L_x_33280:
[----:B------:R-:W-:Y:S05]  /*04b0*/  BSYNC.RECONVERGENT B0 ;  /* 0x0000000000007941 */ /* 0x000fea0003800200 */
.L_x_33279:
[C---:B------:R-:W-:Y:S01]  /*04c0*/  ISETP.GT.U32.AND P0, PT, R3.reuse, 0x1f, PT ;  /* 0x0000001f0300780c */ /* 0x040fe20003f04070 */
[----:B------:R-:W-:Y:S01]  /*04d0*/  BSSY.RECONVERGENT B0, `(.L_x_33282) ;  /* 0x0000062000007945 */ /* 0x000fe20003800200 */
[--C-:B------:R-:W-:Y:S02]  /*04e0*/  SHF.R.U32.HI R7, RZ, 0x1, R3.reuse ;  /* 0x00000001ff077819 */ /* 0x100fe40000011603 */
[--C-:B------:R-:W-:Y:S02]  /*04f0*/  SHF.R.U32.HI R2, RZ, 0x3, R3.reuse ;  /* 0x00000003ff027819 */ /* 0x100fe40000011603 */
[----:B------:R-:W-:Y:S02]  /*0500*/  LOP3.LUT R4, R3, 0x1, RZ, 0xc0, !PT ;  /* 0x0000000103047812 */ /* 0x000fe400078ec0ff */
[----:B------:R-:W-:Y:S02]  /*0510*/  SHF.R.U32.HI R31, RZ, 0x4, R3 ;  /* 0x00000004ff1f7819 */ /* 0x000fe40000011603 */
[----:B------:R-:W-:-:S02]  /*0520*/  SHF.R.U32.HI R6, RZ, 0x4, R0 ;  /* 0x00000004ff067819 */ /* 0x000fc40000011600 */
        /* <DEDUP_REMOVED lines=43> */
[----:B------:R-:W-:Y:S02]  /*07e0*/  VIADD R17, R5, UR5 ;  /* 0x0000000505117c36 */ /* 0x000fe40008000000 */
[----:B------:R-:W-:-:S07]  /*07f0*/  LEA R15, R3, UR4, 0x4 ;  /* 0x00000004030f7c11 */ /* 0x000fce000f8e20ff */
.L_x_33286:
        /* <DEDUP_REMOVED lines=9> */
.L_x_33285:
[----:B------:R-:W-:Y:S05]  /*0890*/  BSYNC.RECONVERGENT B1 ;  /* 0x0000000000017941 */ /* 0x000fea0003800200 */
.L_x_33284:
[----:B------:R-:W-:Y:S05]  /*08a0*/  @!P1 BRA `(.L_x_33283) ;  /* 0x0000000000909947 */ /* 0x000fea0003800000 */
[----:B------:R-:W0:Y:S01]  /*08b0*/  LDC R8, c[0x0][0x388] ;  /* 0x0000e200ff087b82 */ /* 0x000e220000000800 */
[----:B------:R-:W-:Y:S02]  /*08c0*/  UMOV UR4, 0x400 ;  /* 0x0000040000047882 */ /* 0x000fe40000000000 */
[----:B------:R-:W-:-:S05]  /*08d0*/  UIADD3 UR4, UPT, UPT, UR4, 0x880, URZ ;  /* 0x0000088004047890 */ /* 0x000fca000fffe0ff */
[----:B------:R-:W1:Y:S01]  /*08e0*/  S2UR UR5, SR_CgaCtaId ;  /* 0x00000000000579c3 */ /* 0x000e620000008800 */
[----:B0-----:R-:W-:-:S04]  /*08f0*/  IMAD R29, R8, UR6, R33 ;  /* 0x00000006081d7c24 */ /* 0x001fc8000f8e0221 */
[----:B------:R-:W-:Y:S01]  /*0900*/  VIADD R29, R29, UR9 ;  /* 0x000000091d1d7c36 */ /* 0x000fe20008000000 */
[----:B-1----:R-:W-:-:S03]  /*0910*/  ULEA UR4, UR5, UR4, 0x18 ;  /* 0x0000000405047291 */ /* 0x002fc6000f8ec0ff */
[--C-:B------:R-:W-:Y:S01]  /*0920*/  IMAD R25, R0, 0xc, R29.reuse ;  /* 0x0000000c00197824 */ /* 0x100fe200078e021d */
[----:B------:R-:W-:Y:S01]  /*0930*/  IADD3 R37, PT, PT, R24, R29, RZ ;  /* 0x0000001d18257210 */ /* 0x000fe20007ffe0ff */
[----:B------:R-:W-:Y:S01]  /*0940*/  IMAD R35, R0, 0x8, R29 ;  /* 0x0000000800237824 */ /* 0x000fe200078e021d */
[----:B------:R-:W-:-:S07]  /*0950*/  LEA R27, R33, UR4, 0x2 ;  /* 0x00000004211b7c11 */ /* 0x000fce000f8e10ff */
.L_x_33287:
        /* <DEDUP_REMOVED lines=25> */
.L_x_33283:
[----:B------:R-:W-:Y:S05]  /*0af0*/  BSYNC.RECONVERGENT B0 ;  /* 0x0000000000007941 */ /* 0x000fea0003800200 */
.L_x_33282:
[----:B------:R-:W0:Y:S01]  /*0b00*/  S2R R11, SR_CgaCtaId ;  /* 0x00000000000b7919 */ /* 0x000e220000008800 */
[----:B------:R-:W-:Y:S01]  /*0b10*/  IMAD.IADD R31, R31, 0x1, R6 ;  /* 0x000000011f1f7824 */ /* 0x000fe200078e0206 */
[----:B------:R-:W-:Y:S02]  /*0b20*/  MOV R10, 0x400 ;  /* 0x00000400000a7802 */ /* 0x000fe40000000f00 */
[----:B------:R-:W-:Y:S02]  /*0b30*/  LOP3.LUT R9, R3, 0xf, RZ, 0xc0, !PT ;  /* 0x0000000f03097812 */ /* 0x000fe400078ec0ff */
[----:B-1----:R-:W-:Y:S02]  /*0b40*/  SHF.L.U32 R16, R4, 0x4, RZ ;  /* 0x0000000404107819 */ /* 0x002fe400000006ff */
[----:B------:R-:W-:Y:S02]  /*0b50*/  LOP3.LUT R31, R31, 0x1f, RZ, 0x3c, !PT ;  /* 0x0000001f1f1f7812 */ /* 0x000fe400078e3cff */
[----:B------:R-:W-:Y:S01]  /*0b60*/  LOP3.LUT R12, R6, 0xff, RZ, 0xc0, !PT ;  /* 0x000000ff060c7812 */ /* 0x000fe200078ec0ff */
[----:B------:R-:W-:Y:S01]  /*0b70*/  IMAD R18, R7, 0x20, R16 ;  /* 0x0000002007127824 */ /* 0x000fe200078e0210 */
[----:B------:R-:W-:-:S02]  /*0b80*/  LOP3.LUT R31, R31, 0xff, RZ, 0xc0, !PT ;  /* 0x000000ff1f1f7812 */ /* 0x000fc400078ec0ff */
[----:B------:R-:W-:Y:S02]  /*0b90*/  MOV R17, 0xbd0 ;  /* 0x00000bd000117802 */ /* 0x000fe40000000f00 */
[----:B0-----:R-:W-:-:S05]  /*0ba0*/  LEA R11, R11, R10, 0x18 ;  /* 0x0000000a0b0b7211 */ /* 0x001fca00078ec0ff */
[----:B------:R-:W-:-:S07]  /*0bb0*/  IMAD R8, R9, 0x84, R11 ;  /* 0x0000008409087824 */ /* 0x000fce00078e020b */
[----:B------:R-:W-:Y:S05]  /*0bc0*/  CALL.REL.NOINC `($__internal_669_$__cuda_sm20_div_u16) ;  /* 0x0000001000387944 */ /* 0x000fea0003c00000 */
[----:B------:R-:W0:Y:S01]  /*0bd0*/  S2R R14, SR_CgaCtaId ;  /* 0x00000000000e7919 */ /* 0x000e220000008800 */
[----:B------:R-:W-:Y:S01]  /*0be0*/  IMAD.SHL.U32 R15, R3, 0x4, RZ ;  /* 0x00000004030f7824 */ /* 0x000fe200078e00ff */
[----:B------:R-:W-:Y:S01]  /*0bf0*/  IADD3 R13, PT, PT, R10, 0x880, RZ ;  /* 0x000008800a0d7810 */ /* 0x000fe20007ffe0ff */
[----:B------:R-:W-:Y:S01]  /*0c00*/  IMAD R10, R2, 0x84, R11 ;  /* 0x00000084020a7824 */ /* 0x000fe200078e020b */
[----:B------:R-:W1:Y:S01]  /*0c10*/  S2R R12, SR_CTAID.Z ;  /* 0x00000000000c7919 */ /* 0x000e620000002700 */
[----:B------:R-:W-:Y:S01]  /*0c20*/  IMAD R25, R7, -0x1f, R18 ;  /* 0xffffffe107197824 */ /* 0x000fe200078e0212 */
[----:B------:R-:W-:Y:S01]  /*0c30*/  LOP3.LUT R11, R15, 0x7c, RZ, 0xc0, !PT ;  /* 0x0000007c0f0b7812 */ /* 0x000fe200078ec0ff */
[----:B------:R-:W-:Y:S01]  /*0c40*/  VIADD R15, R7, 0xffffffff ;  /* 0xffffffff070f7836 */ /* 0x000fe20000000000 */
[----:B------:R-:W-:Y:S01]  /*0c50*/  LOP3.LUT R24, R24, 0x3, RZ, 0xc0, !PT ;  /* 0x0000000318187812 */ /* 0x000fe200078ec0ff */
[----:B------:R-:W-:Y:S01]  /*0c60*/  VIADD R30, R25, 0x9 ;  /* 0x00000009191e7836 */ /* 0x000fe20000000000 */
[----:B------:R-:W-:Y:S01]  /*0c70*/  LOP3.LUT R29, R16, 0x8, R7, 0xfe, !PT ;  /* 0x00000008101d7812 */ /* 0x000fe200078efe07 */
[----:B------:R-:W-:Y:S01]  /*0c80*/  IMAD.IADD R10, R10, 0x1, R11 ;  /* 0x000000010a0a7824 */ /* 0x000fe200078e020b */
[----:B------:R-:W-:Y:S01]  /*0c90*/  LOP3.LUT R19, R15, 0xf, RZ, 0xc0, !PT ;  /* 0x0000000f0f137812 */ /* 0x000fe200078ec0ff */
[----:B------:R-:W-:Y:S01]  /*0ca0*/  UPLOP3.LUT UP0, UPT, UPT, UPT, UPT, 0x80, 0x8 ;  /* 0x000000000008789c */ /* 0x000fe20003f0f070 */
[C---:B------:R-:W-:Y:S01]  /*0cb0*/  LOP3.LUT R11, R18.reuse, R7, RZ, 0xfc, !PT ;  /* 0x00000007120b7212 */ /* 0x040fe200078efcff */
[----:B------:R-:W-:Y:S01]  /*0cc0*/  UMOV UR4, URZ ;  /* 0x000000ff00047c82 */ /* 0x000fe20008000000 */
[----:B------:R-:W-:-:S02]  /*0cd0*/  LOP3.LUT R15, R18, R19, RZ, 0xfc, !PT ;  /* 0x00000013120f7212 */ /* 0x000fc400078efcff */
[----:B------:R-:W-:Y:S02]  /*0ce0*/  LOP3.LUT R28, R16, R19, RZ, 0xfc, !PT ;  /* 0x00000013101c7212 */ /* 0x000fe400078efcff */
[----:B0-----:R-:W-:Y:S01]  /*0cf0*/  LEA R20, R14, R13, 0x18 ;  /* 0x0000000d0e147211 */ /* 0x001fe200078ec0ff */
[C---:B------:R-:W-:Y:S01]  /*0d00*/  VIADD R14, R7.reuse, 0xe ;  /* 0x0000000e070e7836 */ /* 0x040fe20000000000 */
[----:B------:R-:W-:Y:S01]  /*0d10*/  IADD3 R13, PT, PT, R7, 0xd, RZ ;  /* 0x0000000d070d7810 */ /* 0x000fe20007ffe0ff */
[----:B-1----:R-:W-:Y:S01]  /*0d20*/  IMAD R9, R12, 0x400, R9 ;  /* 0x000004000c097824 */ /* 0x002fe200078e0209 */
[----:B------:R-:W-:Y:S01]  /*0d30*/  LOP3.LUT R12, R18, 0x8, R7, 0xfe, !PT ;  /* 0x00000008120c7812 */ /* 0x000fe200078efe07 */
[--C-:B------:R-:W-:Y:S01]  /*0d40*/  IMAD R15, R15, 0x4, R20.reuse ;  /* 0x000000040f0f7824 */ /* 0x100fe200078e0214 */
[----:B------:R-:W-:Y:S02]  /*0d50*/  LOP3.LUT R17, R13, 0xf, RZ, 0xc0, !PT ;  /* 0x0000000f0d117812 */ /* 0x000fe400078ec0ff */
[----:B------:R-:W-:Y:S01]  /*0d60*/  LOP3.LUT R27, R14, 0xf, RZ, 0xc0, !PT ;  /* 0x0000000f0e1b7812 */ /* 0x000fe200078ec0ff */
[----:B------:R-:W-:Y:S01]  /*0d70*/  IMAD R12, R12, 0x4, R20 ;  /* 0x000000040c0c7824 */ /* 0x000fe200078e0214 */
[----:B------:R-:W-:-:S02]  /*0d80*/  LOP3.LUT R13, R18, R17, RZ, 0xfc, !PT ;  /* 0x00000011120d7212 */ /* 0x000fc400078efcff */
[----:B------:R-:W-:Y:S02]  /*0d90*/  LOP3.LUT R14, R18, R27, RZ, 0xfc, !PT ;  /* 0x0000001b120e7212 */ /* 0x000fe400078efcff */
[-C--:B------:R-:W-:Y:S01]  /*0da0*/  LEA R11, R11, R20.reuse, 0x2 ;  /* 0x000000140b0b7211 */ /* 0x080fe200078e10ff */
[----:B------:R-:W-:Y:S01]  /*0db0*/  IMAD R13, R13, 0x4, R20 ;  /* 0x000000040d0d7824 */ /* 0x000fe200078e0214 */
[----:B------:R-:W-:Y:S02]  /*0dc0*/  LEA R14, R14, R20, 0x2 ;  /* 0x000000140e0e7211 */ /* 0x000fe400078e10ff */
[C---:B------:R-:W-:Y:S02]  /*0dd0*/  LOP3.LUT R26, R16.reuse, R17, RZ, 0xfc, !PT ;  /* 0x00000011101a7212 */ /* 0x040fe400078efcff */
[----:B------:R-:W-:-:S07]  /*0de0*/  LOP3.LUT R27, R16, R27, RZ, 0xfc, !PT ;  /* 0x0000001b101b7212 */ /* 0x000fce00078efcff */
.L_x_33292:
[----:B------:R-:W-:Y:S01]  /*0df0*/  ISETP.NE.AND P0, PT, R24, 0x2, PT ;  /* 0x000000021800780c */ /* 0x000fe20003f05270 */
[----:B------:R-:W-:Y:S01]  /*0e00*/  UPLOP3.LUT UP1, UPT, UPT, UPT, UP0, 0x80, 0x8 ;  /* 0x000000000008789c */ /* 0x000fe20003f2f000 */
[----:B------:R-:W-:Y:S01]  /*0e10*/  BSSY.RECONVERGENT B0, `(.L_x_33288) ;  /* 0x000001b000007945 */ /* 0x000fe20003800200 */
[----:B------:R-:W-:Y:S02]  /*0e20*/  SHF.R.U32.HI R33, RZ, 0x4, R3 ;  /* 0x00000004ff217819 */ /* 0x000fe40000011603 */
[----:B0-----:R-:W-:-:S08]  /*0e30*/  IADD3 R31, PT, PT, R9, UR4, RZ ;  /* 0x00000004091f7c10 */ /* 0x001fd0000fffe0ff */
[----:B------:R-:W-:Y:S05]  /*0e40*/  @!P0 BRA `(.L_x_33289) ;  /* 0x00000000005c8947 */ /* 0x000fea0003800000 */
[----:B------:R-:W0:Y:S01]  /*0e50*/  LDC.64 R16, c[0x0][0x398] ;  /* 0x0000e600ff107b82 */ /* 0x000e220000000a00 */
[----:B------:R-:W-:-:S04]  /*0e60*/  IMAD R19, R33, 0x20, R31 ;  /* 0x0000002021137824 */ /* 0x000fc800078e021f */
[----:B0-----:R-:W-:-:S06]  /*0e70*/  IMAD.WIDE.U32 R18, R19, 0x4, R16 ;  /* 0x0000000413127825 */ /* 0x001fcc00078e0010 */
[----:B------:R-:W2:Y:S01]  /*0e80*/  LDG.E R18, desc[UR10][R18.64] ;  /* 0x0000000a12127981 */ /* 0x000ea2000c1e1900 */
[C---:B------:R-:W-:Y:S01]  /*0e90*/  IMAD R21, R33.reuse, 0x4, R8 ;  /* 0x0000000421157824 */ /* 0x040fe200078e0208 */
[----:B------:R-:W-:Y:S02]  /*0ea0*/  ISETP.NE.AND P0, PT, R24, 0x3, PT ;  /* 0x000000031800780c */ /* 0x000fe40003f05270 */
[----:B------:R-:W-:-:S05]  /*0eb0*/  IADD3 R20, PT, PT, R33, R6, RZ ;  /* 0x0000000621147210 */ /* 0x000fca0007ffe0ff */
[----:B------:R-:W-:Y:S01]  /*0ec0*/  IMAD.MOV.U32 R33, RZ, RZ, R20 ;  /* 0x000000ffff217224 */ /* 0x000fe200078e0014 */
[----:B--2---:R0:W-:Y:S05]  /*0ed0*/  STS [R21], R18 ;  /* 0x0000001215007388 */ /* 0x0041ea0000000800 */
        /* <DEDUP_REMOVED lines=14> */
.L_x_33289:
[----:B------:R-:W-:Y:S05]  /*0fc0*/  BSYNC.RECONVERGENT B0 ;  /* 0x0000000000007941 */ /* 0x000fea0003800200 */
.L_x_33288:
[----:B------:R-:W-:Y:S01]  /*0fd0*/  BSSY.RECONVERGENT B0, `(.L_x_33290) ;  /* 0x000001c000007945 */ /* 0x000fe20003800200 */
.L_x_33291:
[----:B-12---:R-:W1:Y:S01]  /*0fe0*/  LDC.64 R22, c[0x0][0x398] ;  /* 0x0000e600ff167b82 */ /* 0x006e620000000a00 */
[C---:B------:R-:W-:Y:S02]  /*0ff0*/  IMAD.IADD R16, R33.reuse, 0x1, R6 ;  /* 0x0000000121107824 */ /* 0x040fe400078e0206 */
[----:B0-----:R-:W-:-:S03]  /*1000*/  IMAD R21, R33, 0x20, R31 ;  /* 0x0000002021157824 */ /* 0x001fc600078e021f */
[C---:B------:R-:W-:Y:S02]  /*1010*/  IADD3 R18, PT, PT, R16.reuse, R6, RZ ;  /* 0x0000000610127210 */ /* 0x040fe40007ffe0ff */
[----:B------:R-:W-:-:S03]  /*1020*/  LEA R17, R16, R31, 0x5 ;  /* 0x0000001f10117211 */ /* 0x000fc600078e28ff */
[C---:B------:R-:W-:Y:S02]  /*1030*/  IMAD.IADD R20, R18.reuse, 0x1, R6 ;  /* 0x0000000112147824 */ /* 0x040fe400078e0206 */
[--C-:B------:R-:W-:Y:S02]  /*1040*/  IMAD R19, R18, 0x20, R31.reuse ;  /* 0x0000002012137824 */ /* 0x100fe400078e021f */
        /* <DEDUP_REMOVED lines=21> */
.L_x_33290:
[----:B------:R-:W-:Y:S01]  /*11a0*/  BAR.SYNC.DEFER_BLOCKING 0x0 ;  /* 0x0000000000007b1d */ /* 0x000fe20000010000 */
[C---:B------:R-:W-:Y:S01]  /*11b0*/  VIADD R31, R25.reuse, 0x1 ;  /* 0x00000001191f7836 */ /* 0x040fe20000000000 */
[C---:B--2---:R-:W-:Y:S01]  /*11c0*/  IADD3 R35, PT, PT, R25.reuse, 0x2, RZ ;  /* 0x0000000219237810 */ /* 0x044fe20007ffe0ff */
[C---:B------:R-:W-:Y:S01]  /*11d0*/  VIADD R19, R25.reuse, 0x3 ;  /* 0x0000000319137836 */ /* 0x040fe20000000000 */
[----:B------:R-:W-:Y:S01]  /*11e0*/  ISETP.NE.AND P0, PT, R4, RZ, PT ;  /* 0x000000ff0400720c */ /* 0x000fe20003f05270 */
[C---:B------:R-:W-:Y:S01]  /*11f0*/  VIADD R37, R25.reuse, 0x4 ;  /* 0x0000000419257836 */ /* 0x040fe20000000000 */
[----:B------:R-:W-:Y:S01]  /*1200*/  UPLOP3.LUT UP0, UPT, UPT, UPT, UPT, 0x40, 0x4 ;  /* 0x000000000004789c */ /* 0x000fe20003f0e870 */
[----:B------:R-:W0:Y:S04]  /*1210*/  LDS R16, [R10] ;  /* 0x000000000a107984 */ /* 0x000e280000000800 */
        /* <DEDUP_REMOVED lines=9> */
[----:B------:R-:W-:Y:S01]  /*12b0*/  SHFL.IDX PT, R34, R16, R29, 0x1f ;  /* 0x00001f1d10227589 */ /* 0x000fe200000e0000 */
[----:B--2---:R-:W-:-:S02]  /*12c0*/  VIADD R35, R25, 0xc ;  /* 0x0000000c19237836 */ /* 0x004fc40000000000 */
[----:B0-----:R-:W-:Y:S02]  /*12d0*/  IMAD R21, R21, R32, RZ ;  /* 0x0000002015157224 */ /* 0x001fe400078e02ff */
[----:B------:R-:W0:Y:S02]  /*12e0*/  SHFL.IDX PT, R32, R16, R37, 0x1f ;  /* 0x00001f2510207589 */ /* 0x000e2400000e0000 */
[----:B-1----:R-:W-:Y:S02]  /*12f0*/  IMAD R33, R22, R31, R21 ;  /* 0x0000001f16217224 */ /* 0x002fe400078e0215 */
[----:B------:R-:W-:Y:S01]  /*1300*/  LDS R21, [R11+0x14] ;  /* 0x000014000b157984 */ /* 0x000fe20000000800 */
[C---:B------:R-:W-:Y:S02]  /*1310*/  VIADD R31, R25.reuse, 0x6 ;  /* 0x00000006191f7836 */ /* 0x040fe40000000000 */
[----:B---3--:R-:W-:Y:S01]  /*1320*/  IMAD R23, R20, R23, R33 ;  /* 0x0000001714177224 */ /* 0x008fe200078e0221 */
[----:B------:R-:W-:Y:S01]  /*1330*/  LDS R22, [R11+0x18] ;  /* 0x000018000b167984 */ /* 0x000fe20000000800 */
[----:B------:R-:W-:-:S02]  /*1340*/  IADD3 R33, PT, PT, R25, 0x5, RZ ;  /* 0x0000000519217810 */ /* 0x000fc40007ffe0ff */
[----:B----4-:R-:W-:Y:S01]  /*1350*/  IMAD R18, R18, R19, R23 ;  /* 0x0000001312127224 */ /* 0x010fe200078e0217 */
[----:B------:R-:W-:Y:S01]  /*1360*/  LDS R20, [R11+0x1c] ;  /* 0x00001c000b147984 */ /* 0x000fe20000000800 */
[----:B------:R-:W-:-:S03]  /*1370*/  VIADD R23, R25, 0x7 ;  /* 0x0000000719177836 */ /* 0x000fc60000000000 */
[----:B------:R-:W1:Y:S04]  /*1380*/  SHFL.IDX PT, R33, R16, R33, 0x1f ;  /* 0x00001f2110217589 */ /* 0x000e6800000e0000 */
[----:B------:R-:W2:Y:S01]  /*1390*/  SHFL.IDX PT, R31, R16, R31, 0x1f ;  /* 0x00001f1f101f7589 */ /* 0x000ea200000e0000 */
[----:B0-----:R-:W-:-:S03]  /*13a0*/  IMAD R18, R17, R32, R18 ;  /* 0x0000002011127224 */ /* 0x001fc600078e0212 */
[----:B------:R-:W0:Y:S04]  /*13b0*/  SHFL.IDX PT, R23, R16, R23, 0x1f ;  /* 0x00001f1710177589 */ /* 0x000e2800000e0000 */
[----:B------:R-:W3:Y:S04]  /*13c0*/  LDS R17, [R12] ;  /* 0x000000000c117984 */ /* 0x000ee80000000800 */
[----:B------:R-:W-:Y:S01]  /*13d0*/  LDS R19, [R11+0x24] ;  /* 0x000024000b137984 */ /* 0x000fe20000000800 */
[----:B-1----:R-:W-:Y:S01]  /*13e0*/  IMAD R18, R21, R33, R18 ;  /* 0x0000002115127224 */ /* 0x002fe200078e0212 */
[----:B------:R-:W-:-:S02]  /*13f0*/  IADD3 R33, PT, PT, R25, 0xa, RZ ;  /* 0x0000000a19217810 */ /* 0x000fc40007ffe0ff */
[----:B------:R-:W-:Y:S01]  /*1400*/  LDS R21, [R11+0x28] ;  /* 0x000028000b157984 */ /* 0x000fe20000000800 */
[----:B--2---:R-:W-:-:S03]  /*1410*/  IMAD R18, R22, R31, R18 ;  /* 0x0000001f16127224 */ /* 0x004fc600078e0212 */
[----:B------:R-:W-:Y:S01]  /*1420*/  LDS R22, [R11+0x2c] ;  /* 0x00002c000b167984 */ /* 0x000fe20000000800 */
[----:B0-----:R-:W-:-:S03]  /*1430*/  IMAD R20, R20, R23, R18 ;  /* 0x0000001714147224 */ /* 0x001fc600078e0212 */
[----:B------:R-:W0:Y:S01]  /*1440*/  SHFL.IDX PT, R31, R16, R30, 0x1f ;  /* 0x00001f1e101f7589 */ /* 0x000e2200000e0000 */
[----:B------:R-:W-:-:S03]  /*1450*/  VIADD R23, R25, 0xb ;  /* 0x0000000b19177836 */ /* 0x000fc60000000000 */
[----:B------:R-:W1:Y:S04]  /*1460*/  SHFL.IDX PT, R32, R16, R33, 0x1f ;  /* 0x00001f2110207589 */ /* 0x000e6800000e0000 */
[----:B------:R-:W2:Y:S01]  /*1470*/  SHFL.IDX PT, R23, R16, R23, 0x1f ;  /* 0x00001f1710177589 */ /* 0x000ea200000e0000 */
[----:B------:R-:W4:Y:S01]  /*1480*/  @!P0 S2R R18, SR_CgaCtaId ;  /* 0x0000000000128919 */ /* 0x000f220000008800 */
[----:B---3--:R-:W-:Y:S02]  /*1490*/  IMAD R20, R17, R34, R20 ;  /* 0x0000002211147224 */ /* 0x008fe400078e0214 */
[----:B------:R-:W-:Y:S02]  /*14a0*/  LDS R17, [R11+0x30] ;  /* 0x000030000b117984 */ /* 0x000fe40000000800 */
[----:B0-----:R-:W-:-:S02]  /*14b0*/  IMAD R31, R19, R31, R20 ;  /* 0x0000001f131f7224 */ /* 0x001fc400078e0214 */
[----:B------:R-:W-:Y:S04]  /*14c0*/  LDS R20, [R13] ;  /* 0x000000000d147984 */ /* 0x000fe80000000800 */
[----:B------:R-:W-:Y:S01]  /*14d0*/  LDS R19, [R14] ;  /* 0x000000000e137984 */ /* 0x000fe20000000800 */
[----:B-1----:R-:W-:-:S03]  /*14e0*/  IMAD R31, R21, R32, R31 ;  /* 0x00000020151f7224 */ /* 0x002fc600078e021f */
[----:B------:R-:W-:Y:S01]  /*14f0*/  LDS R21, [R15] ;  /* 0x000000000f157984 */ /* 0x000fe20000000800 */
[----:B--2---:R-:W-:Y:S01]  /*1500*/  IMAD R34, R22, R23, R31 ;  /* 0x0000001716227224 */ /* 0x004fe200078e021f */
[----:B------:R-:W-:Y:S02]  /*1510*/  @!P0 MOV R22, 0x400 ;  /* 0x0000040000168802 */ /* 0x000fe40000000f00 */
[----:B------:R-:W0:Y:S02]  /*1520*/  SHFL.IDX PT, R31, R16, R35, 0x1f ;  /* 0x00001f23101f7589 */ /* 0x000e2400000e0000 */
[----:B------:R-:W-:Y:S02]  /*1530*/  @!P0 IADD3 R33, PT, PT, R22, 0xa80, RZ ;  /* 0x00000a8016218810 */ /* 0x000fe40007ffe0ff */
[----:B------:R-:W1:Y:S02]  /*1540*/  SHFL.IDX PT, R23, R16, R26, 0x1f ;  /* 0x00001f1a10177589 */ /* 0x000e6400000e0000 */
[----:B----4-:R-:W-:-:S02]  /*1550*/  @!P0 LEA R33, R18, R33, 0x18 ;  /* 0x0000002112218211 */ /* 0x010fc400078ec0ff */
[----:B------:R-:W2:Y:S01]  /*1560*/  SHFL.IDX PT, R32, R16, R27, 0x1f ;  /* 0x00001f1b10207589 */ /* 0x000ea200000e0000 */
[----:B------:R-:W-:Y:S01]  /*1570*/  VIADD R18, R2, UR4 ;  /* 0x0000000402127c36 */ /* 0x000fe20008000000 */
[----:B------:R-:W-:Y:S02]  /*1580*/  UMOV UR4, 0x10 ;  /* 0x0000001000047882 */ /* 0x000fe40000000000 */
[----:B------:R-:W3:Y:S01]  /*1590*/  SHFL.IDX PT, R22, R16, R28, 0x1f ;  /* 0x00001f1c10167589 */ /* 0x000ee200000e0000 */
[----:B------:R-:W-:-:S05]  /*15a0*/  IMAD R18, R18, 0x4, R7 ;  /* 0x0000000412127824 */ /* 0x000fca00078e0207 */
[----:B------:R-:W-:Y:S01]  /*15b0*/  @!P0 LEA R18, R18, R33, 0x2 ;  /* 0x0000002112128211 */ /* 0x000fe200078e10ff */
[----:B0-----:R-:W-:-:S04]  /*15c0*/  IMAD R17, R17, R31, R34 ;  /* 0x0000001f11117224 */ /* 0x001fc800078e0222 */
[----:B------:R-:W-:Y:S01]  /*15d0*/  @!P0 LDS R31, [R18] ;  /* 0x00000000121f8984 */ /* 0x000fe20000000800 */
[----:B-1----:R-:W-:-:S04]  /*15e0*/  IMAD R17, R20, R23, R17 ;  /* 0x0000001714117224 */ /* 0x002fc800078e0211 */
[----:B--2---:R-:W-:-:S04]  /*15f0*/  IMAD R17, R19, R32, R17 ;  /* 0x0000002013117224 */ /* 0x004fc800078e0211 */
[----:B---3--:R-:W-:-:S05]  /*1600*/  IMAD R17, R21, R22, R17 ;  /* 0x0000001615117224 */ /* 0x008fca00078e0211 */
[----:B------:R-:W0:Y:S02]  /*1610*/  SHFL.DOWN PT, R20, R17, 0x1, 0x1e1f ;  /* 0x083e1f0011147f89 */ /* 0x000e2400000e0000 */
[----:B0-----:R-:W-:-:S05]  /*1620*/  @!P0 IADD3 R31, PT, PT, R31, R20, R17 ;  /* 0x000000141f1f8210 */ /* 0x001fca0007ffe011 */
[----:B------:R0:W-:Y:S01]  /*1630*/  @!P0 STS [R18], R31 ;  /* 0x0000001f12008388 */ /* 0x0001e20000000800 */
[----:B------:R-:W-:Y:S05]  /*1640*/  BRA.U UP1, `(.L_x_33292) ;  /* 0xfffffff501e87547 */ /* 0x000fea000b83ffff */
[----:B------:R-:W-:Y:S01]  /*1650*/  BAR.SYNC.DEFER_BLOCKING 0x0 ;  /* 0x0000000000007b1d */ /* 0x000fe20000010000 */
[----:B------:R-:W-:-:S13]  /*1660*/  ISETP.GT.U32.AND P0, PT, R3, 0x1f, PT ;  /* 0x0000001f0300780c */ /* 0x000fda0003f04070 */
[----:B------:R-:W-:Y:S05]  /*1670*/  @P0 EXIT ;  /* 0x000000000000094d */ /* 0x000fea0003800000 */
[----:B------:R-:W-:Y:S01]  /*1680*/  IMAD.SHL.U32 R4, R0, 0x4, RZ ;  /* 0x0000000400047824 */ /* 0x000fe200078e00ff */
[----:B------:R-:W1:Y:S01]  /*1690*/  LDCU UR5, c[0x0][0x384] ;  /* 0x00007080ff0577ac */ /* 0x000e620008000800 */
[----:B------:R-:W-:Y:S02]  /*16a0*/  BSSY.RECONVERGENT B0, `(.L_x_33293) ;  /* 0x0000036000007945 */ /* 0x000fe40003800200 */
[----:B------:R-:W2:Y:S01]  /*16b0*/  I2F.U32.RP R10, R4 ;  /* 0x00000004000a7306 */ /* 0x000ea20000209000 */
[C---:B------:R-:W-:Y:S01]  /*16c0*/  IMAD.IADD R2, R4.reuse, 0x1, R5 ;  /* 0x0000000104027824 */ /* 0x040fe200078e0205 */
[----:B------:R-:W-:Y:S01]  /*16d0*/  IADD3 R11, PT, PT, RZ, -R4, RZ ;  /* 0x80000004ff0b7210 */ /* 0x000fe20007ffe0ff */
[----:B------:R-:W-:Y:S01]  /*16e0*/  USHF.L.U32 UR4, UR7, 0x2, URZ ;  /* 0x0000000207047899 */ /* 0x000fe200080006ff */
[----:B------:R-:W-:Y:S02]  /*16f0*/  ISETP.NE.U32.AND P2, PT, R4, RZ, PT ;  /* 0x000000ff0400720c */ /* 0x000fe40003f45070 */
[----:B------:R-:W-:-:S02]  /*1700*/  ISETP.GE.U32.AND P0, PT, R2, 0x80, PT ;  /* 0x000000800200780c */ /* 0x000fc40003f06070 */
[----:B------:R-:W-:Y:S02]  /*1710*/  VIMNMX.U32 R9, PT, PT, R2, 0x80, !PT ;  /* 0x0000008002097848 */ /* 0x000fe40007fe0000 */
[----:B------:R-:W-:-:S04]  /*1720*/  SEL R8, RZ, 0x1, P0 ;  /* 0x00000001ff087807 */ /* 0x000fc80000000000 */
[----:B------:R-:W-:Y:S01]  /*1730*/  IADD3 R9, PT, PT, R9, -R2, -R8 ;  /* 0x8000000209097210 */ /* 0x000fe20007ffe808 */
[----:B--2---:R-:W2:Y:S01]  /*1740*/  MUFU.RCP R10, R10 ;  /* 0x0000000a000a7308 */ /* 0x004ea20000001000 */
[----:B-1----:R-:W-:Y:S01]  /*1750*/  UIMAD UR4, UR6, UR5, UR4 ;  /* 0x00000005060472a4 */ /* 0x002fe2000f8e0204 */
[----:B--2---:R-:W-:-:S06]  /*1760*/  VIADD R6, R10, 0xffffffe ;  /* 0x0ffffffe0a067836 */ /* 0x004fcc0000000000 */
[----:B------:R1:W2:Y:S02]  /*1770*/  F2I.FTZ.U32.TRUNC.NTZ R7, R6 ;  /* 0x0000000600077305 */ /* 0x0002a4000021f000 */
[----:B-1----:R-:W-:Y:S02]  /*1780*/  IMAD.MOV.U32 R6, RZ, RZ, RZ ;  /* 0x000000ffff067224 */ /* 0x002fe400078e00ff */
        /* <DEDUP_REMOVED lines=9> */
[----:B------:R-:W1:Y:S11]  /*1820*/  LDC R9, c[0x0][0x388] ;  /* 0x0000e200ff097b82 */ /* 0x000e760000000800 */
[----:B------:R-:W-:-:S02]  /*1830*/  @P1 IADD3 R7, PT, PT, R7, 0x1, RZ ;  /* 0x0000000107071810 */ /* 0x000fc40007ffe0ff */
[----:B------:R-:W-:-:S05]  /*1840*/  @!P2 LOP3.LUT R7, RZ, R4, RZ, 0x33, !PT ;  /* 0x00000004ff07a212 */ /* 0x000fca00078e33ff */
[----:B------:R-:W-:-:S05]  /*1850*/  IMAD.IADD R7, R8, 0x1, R7 ;  /* 0x0000000108077824 */ /* 0x000fca00078e0207 */
[C---:B------:R-:W-:Y:S02]  /*1860*/  LOP3.LUT R6, R7.reuse, 0x3, RZ, 0xc0, !PT ;  /* 0x0000000307067812 */ /* 0x040fe400078ec0ff */
[----:B-1----:R-:W-:Y:S02]  /*1870*/  SHF.R.S32.HI R2, RZ, 0x1f, R9 ;  /* 0x0000001fff027819 */ /* 0x002fe40000011409 */
[----:B------:R-:W-:Y:S02]  /*1880*/  ISETP.NE.AND P0, PT, R6, 0x3, PT ;  /* 0x000000030600780c */ /* 0x000fe40003f05270 */
[----:B------:R-:W-:Y:S02]  /*1890*/  LEA.HI R2, R2, R9, RZ, 0x5 ;  /* 0x0000000902027211 */ /* 0x000fe400078f28ff */
[----:B------:R-:W-:Y:S02]  /*18a0*/  ISETP.GE.U32.AND P1, PT, R7, 0x3, PT ;  /* 0x000000030700780c */ /* 0x000fe40003f26070 */
[----:B------:R-:W-:-:S07]  /*18b0*/  SHF.R.S32.HI R6, RZ, 0x5, R2 ;  /* 0x00000005ff067819 */ /* 0x000fce0000011402 */
[----:B------:R-:W-:Y:S05]  /*18c0*/  @!P0 BRA `(.L_x_33294) ;  /* 0x00000000004c8947 */ /* 0x000fea0003800000 */
[----:B------:R-:W1:Y:S01]  /*18d0*/  S2UR UR6, SR_CgaCtaId ;  /* 0x00000000000679c3 */ /* 0x000e620000008800 */
[----:B------:R-:W-:Y:S01]  /*18e0*/  UMOV UR5, 0x400 ;  /* 0x0000040000057882 */ /* 0x000fe20000000000 */
[----:B------:R-:W-:Y:S01]  /*18f0*/  VIADD R2, R7, 0x1 ;  /* 0x0000000107027836 */ /* 0x000fe20000000000 */
[----:B------:R-:W-:-:S04]  /*1900*/  UIADD3 UR5, UPT, UPT, UR5, 0xa80, URZ ;  /* 0x00000a8005057890 */ /* 0x000fc8000fffe0ff */
[----:B------:R-:W-:Y:S01]  /*1910*/  LOP3.LUT R2, R2, 0x3, RZ, 0xc0, !PT ;  /* 0x0000000302027812 */ /* 0x000fe200078ec0ff */
[----:B------:R-:W2:Y:S03]  /*1920*/  LDC.64 R12, c[0x0][0x3a0] ;  /* 0x0000e800ff0c7b82 */ /* 0x000ea60000000a00 */
[----:B------:R-:W-:Y:S01]  /*1930*/  IADD3 R14, PT, PT, -R2, RZ, RZ ;  /* 0x000000ff020e7210 */ /* 0x000fe20007ffe1ff */
[----:B-1----:R-:W-:-:S06]  /*1940*/  ULEA UR5, UR6, UR5, 0x18 ;  /* 0x0000000506057291 */ /* 0x002fcc000f8ec0ff */
[----:B------:R-:W-:-:S07]  /*1950*/  LEA R7, R3, UR5, 0x4 ;  /* 0x0000000503077c11 */ /* 0x000fce000f8e20ff */
.L_x_33295:
[----:B-1----:R1:W3:Y:S01]  /*1960*/  LDS.128 R8, [R7] ;  /* 0x0000000007087984 */ /* 0x0022e20000000c00 */
[--C-:B------:R-:W-:Y:S01]  /*1970*/  SHF.R.U32.HI R3, RZ, 0x2, R5.reuse ;  /* 0x00000002ff037819 */ /* 0x100fe20000011605 */
[----:B------:R-:W-:Y:S02]  /*1980*/  VIADD R14, R14, 0x1 ;  /* 0x000000010e0e7836 */ /* 0x000fe40000000000 */
[----:B------:R-:W-:Y:S02]  /*1990*/  IMAD.IADD R5, R4, 0x1, R5 ;  /* 0x0000000104057824 */ /* 0x000fe400078e0205 */
[----:B------:R-:W-:Y:S01]  /*19a0*/  IMAD R3, R3, R6, UR4 ;  /* 0x0000000403037e24 */ /* 0x000fe2000f8e0206 */
[----:B------:R-:W-:Y:S02]  /*19b0*/  ISETP.NE.AND P0, PT, R14, RZ, PT ;  /* 0x000000ff0e00720c */ /* 0x000fe40003f05270 */
[----:B-1----:R-:W-:Y:S01]  /*19c0*/  LEA R7, R0, R7, 0x4 ;  /* 0x0000000700077211 */ /* 0x002fe200078e20ff */
[----:B--2---:R-:W-:-:S05]  /*19d0*/  IMAD.WIDE R2, R3, 0x4, R12 ;  /* 0x0000000403027825 */ /* 0x004fca00078e020c */
[----:B---3--:R1:W-:Y:S05]  /*19e0*/  STG.E.128 desc[UR10][R2.64], R8 ;  /* 0x0000000802007986 */ /* 0x0083ea000c101d0a */
[----:B------:R-:W-:Y:S05]  /*19f0*/  @P0 BRA `(.L_x_33295) ;  /* 0xfffffffc00d80947 */ /* 0x000fea000383ffff */
.L_x_33294:
[----:B------:R-:W-:Y:S05]  /*1a00*/  BSYNC.RECONVERGENT B0 ;  /* 0x0000000000007941 */ /* 0x000fea0003800200 */
.L_x_33293:
[----:B------:R-:W-:Y:S05]  /*1a10*/  @!P1 EXIT ;  /* 0x000000000000994d */ /* 0x000fea0003800000 */
[----:B------:R-:W2:Y:S01]  /*1a20*/  S2UR UR6, SR_CgaCtaId ;  /* 0x00000000000679c3 */ /* 0x000ea20000008800 */
[----:B------:R-:W-:Y:S01]  /*1a30*/  UMOV UR5, 0x400 ;  /* 0x0000040000057882 */ /* 0x000fe20000000000 */
[C-C-:B------:R-:W-:Y:S01]  /*1a40*/  IMAD R7, R0.reuse, 0xc, R5.reuse ;  /* 0x0000000c00077824 */ /* 0x140fe200078e0205 */
[----:B------:R-:W-:Y:S01]  /*1a50*/  UIADD3 UR5, UPT, UPT, UR5, 0xa80, URZ ;  /* 0x00000a8005057890 */ /* 0x000fe2000fffe0ff */
[--C-:B------:R-:W-:Y:S02]  /*1a60*/  IMAD R27, R0, 0x8, R5.reuse ;  /* 0x00000008001b7824 */ /* 0x100fe400078e0205 */
[----:B------:R-:W-:Y:S02]  /*1a70*/  IMAD.IADD R29, R4, 0x1, R5 ;  /* 0x00000001041d7824 */ /* 0x000fe400078e0205 */
[----:B-1----:R-:W1:Y:S01]  /*1a80*/  LDC.64 R2, c[0x0][0x3a0] ;  /* 0x0000e800ff027b82 */ /* 0x002e620000000a00 */
[----:B--2---:R-:W-:-:S06]  /*1a90*/  ULEA UR5, UR6, UR5, 0x18 ;  /* 0x0000000506057291 */ /* 0x004fcc000f8ec0ff */
[----:B0-----:R-:W-:-:S07]  /*1aa0*/  LEA R31, R5, UR5, 0x2 ;  /* 0x00000005051f7c11 */ /* 0x001fce000f8e10ff */
.L_x_33296:
[C---:B0-----:R-:W-:Y:S01]  /*1ab0*/  LEA R12, R0.reuse, R31, 0x4 ;  /* 0x0000001f000c7211 */ /* 0x041fe200078e20ff */
[C-C-:B------:R-:W-:Y:S01]  /*1ac0*/  IMAD R16, R0.reuse, 0x20, R31.reuse ;  /* 0x0000002000107824 */ /* 0x140fe200078e021f */
[----:B------:R0:W2:Y:S01]  /*1ad0*/  LDS.128 R8, [R31] ;  /* 0x000000001f087984 */ /* 0x0000a20000000c00 */
[----:B------:R-:W-:Y:S01]  /*1ae0*/  IMAD R20, R0, 0x30, R31 ;  /* 0x0000003000147824 */ /* 0x000fe200078e021f */
[----:B------:R-:W-:Y:S02]  /*1af0*/  SHF.R.U32.HI R25, RZ, 0x2, R5 ;  /* 0x00000002ff197819 */ /* 0x000fe40000011605 */
[----:B------:R-:W3:Y:S01]  /*1b00*/  LDS.128 R12, [R12] ;  /* 0x000000000c0c7984 */ /* 0x000ee20000000c00 */
[----:B------:R-:W-:Y:S02]  /*1b10*/  SHF.R.U32.HI R33, RZ, 0x2, R29 ;  /* 0x00000002ff217819 */ /* 0x000fe4000001161d */
[----:B------:R-:W-:Y:S01]  /*1b20*/  SHF.R.U32.HI R35, RZ, 0x2, R27 ;  /* 0x00000002ff237819 */ /* 0x000fe2000001161b */
[----:B------:R-:W4:Y:S01]  /*1b30*/  LDS.128 R16, [R16] ;  /* 0x0000000010107984 */ /* 0x000f220000000c00 */
[----:B------:R-:W-:Y:S01]  /*1b40*/  SHF.R.U32.HI R37, RZ, 0x2, R7 ;  /* 0x00000002ff257819 */ /* 0x000fe20000011607 */
[-C--:B------:R-:W-:Y:S01]  /*1b50*/  IMAD R25, R25, R6.reuse, UR4 ;  /* 0x0000000419197e24 */ /* 0x080fe2000f8e0206 */
[--C-:B------:R-:W-:Y:S01]  /*1b60*/  IADD3 R5, PT, PT, R4, R5, R4.reuse ;  /* 0x0000000504057210 */ /* 0x100fe20007ffe004 */
[----:B------:R-:W5:Y:S01]  /*1b70*/  LDS.128 R20, [R20] ;  /* 0x0000000014147984 */ /* 0x000f620000000c00 */
[-C--:B------:R-:W-:Y:S01]  /*1b80*/  IMAD R33, R33, R6.reuse, UR4 ;  /* 0x0000000421217e24 */ /* 0x080fe2000f8e0206 */
[----:B------:R-:W-:Y:S01]  /*1b90*/  LEA R7, R0, R7, 0x4 ;  /* 0x0000000700077211 */ /* 0x000fe200078e20ff */
[-C--:B------:R-:W-:Y:S01]  /*1ba0*/  IMAD R35, R35, R6.reuse, UR4 ;  /* 0x0000000423237e24 */ /* 0x080fe2000f8e0206 */
[----:B------:R-:W-:Y:S01]  /*1bb0*/  IADD3 R5, PT, PT, R4, R5, R4 ;  /* 0x0000000504057210 */ /* 0x000fe20007ffe004 */
[----:B------:R-:W-:Y:S01]  /*1bc0*/  IMAD R37, R37, R6, UR4 ;  /* 0x0000000425257e24 */ /* 0x000fe2000f8e0206 */
[----:B------:R-:W-:Y:S01]  /*1bd0*/  LEA R29, R0, R29, 0x4 ;  /* 0x0000001d001d7211 */ /* 0x000fe200078e20ff */
[----:B-1----:R-:W-:Y:S01]  /*1be0*/  IMAD.WIDE R24, R25, 0x4, R2 ;  /* 0x0000000419187825 */ /* 0x002fe200078e0202 */
[----:B------:R-:W-:-:S03]  /*1bf0*/  ISETP.GE.U32.AND P0, PT, R5, 0x80, PT ;  /* 0x000000800500780c */ /* 0x000fc60003f06070 */
[----:B------:R-:W-:-:S04]  /*1c00*/  IMAD.WIDE R32, R33, 0x4, R2 ;  /* 0x0000000421207825 */ /* 0x000fc800078e0202 */
[----:B------:R-:W-:-:S04]  /*1c10*/  IMAD.WIDE R34, R35, 0x4, R2 ;  /* 0x0000000423227825 */ /* 0x000fc800078e0202 */
[----:B------:R-:W-:-:S04]  /*1c20*/  IMAD.WIDE R36, R37, 0x4, R2 ;  /* 0x0000000425247825 */ /* 0x000fc800078e0202 */
        /* <DEDUP_REMOVED lines=8> */
        .weak           $__internal_669_$__cuda_sm20_div_u16
        .type           $__internal_669_$__cuda_sm20_div_u16,@function
        .size           $__internal_669_$__cuda_sm20_div_u16,(.L_x_39172 - $__internal_669_$__cuda_sm20_div_u16)
$__internal_669_$__cuda_sm20_div_u16:
        /* <DEDUP_REMOVED lines=18> */
[----:B------:R-:W-:Y:S06]  /*1dd0*/  RET.REL.NODEC R12 `(_Z9cuda_gemmIiLi128ELi1ELi1ELi128ELi32ELi32ELi64ELi0ELi1EEviiiPT_S1_S1_iii) ;  /* 0xffffffe00c887950 */ /* 0x000fec0003c3ffff */
.L_x_33297:
        /* <DEDUP_REMOVED lines=10> */
.L_x_39172:


//--------------------- .text._Z9cuda_gemmIiLi128ELi1ELi1ELi128ELi32ELi32ELi64ELi0ELi0EEviiiPT_S1_S1_iii --------------------------
	.section	.text._Z9cuda_gemmIiLi128ELi1ELi1ELi128ELi32ELi32ELi64ELi0ELi0EEviiiPT_S1_S1_iii,"ax",@progbits
	.align	128
        .global         _Z9cuda_gemmIiLi128ELi1ELi1ELi128ELi32ELi32ELi64ELi0ELi0EEviiiPT_S1_S1_iii
        .type           _Z9cuda_gemmIiLi128ELi1ELi1ELi128ELi32ELi32ELi64ELi0ELi0EEviiiPT_S1_S1_iii,@function
        .size           _Z9cuda_gemmIiLi128ELi1ELi1ELi128ELi32ELi32ELi64ELi0ELi0EEviiiPT_S1_S1_iii,(.L_x_39174 - _Z9cuda_gemmIiLi128ELi1ELi1ELi128ELi32ELi32ELi64ELi0ELi0EEviiiPT_S1_S1_iii)
        .other          _Z9cuda_gemmIiLi128ELi1ELi1ELi128ELi32ELi32ELi64ELi0ELi0EEviiiPT_S1_S1_iii,@"STO_CUDA_ENTRY STV_DEFAULT"
_Z9cuda_gemmIiLi128ELi1ELi1ELi128ELi32ELi32ELi64ELi0ELi0EEviiiPT_S1_S1_iii:
.text._Z9cuda_gemmIiLi128ELi1ELi1ELi128ELi32ELi32ELi64ELi0ELi0EEviiiPT_S1_S1_iii:
[----:B------:R-:W0:Y:S08]  /*0000*/  LDC R1, c[0x0][0x37c] ;  /* 0x0000df00ff017b82 */ /* 0x000e300000000800 */
[----:B------:R-:W1:Y:S01]  /*0010*/  LDC R8, c[0x0][0x3ac] ;  /* 0x0000eb00ff087b82 */ /* 0x000e620000000800 */
[----:B0-----:R-:W-:-:S07]  /*0020*/  VIADD R1, R1, 0xfffffff8 ;  /* 0xfffffff801017836 */ /* 0x001fce0000000000 */
[----:B------:R-:W0:Y:S08]  /*0030*/  S2UR UR7, SR_CTAID.Y ;  /* 0x00000000000779c3 */ /* 0x000e300000002600 */
[----:B------:R-:W0:Y:S01]  /*0040*/  LDC R4, c[0x0][0x374] ;  /* 0x0000dd00ff047b82 */ /* 0x000e220000000800 */
[----:B-1----:R-:W-:-:S04]  /*0050*/  IABS R5, R8 ;  /* 0x0000000800057213 */ /* 0x002fc80000000000 */
[----:B------:R-:W1:Y:S01]  /*0060*/  I2F.RP R0, R5 ;  /* 0x0000000500007306 */ /* 0x000e620000209400 */
[----:B0-----:R-:W-:-:S07]  /*0070*/  ISETP.LE.U32.AND P0, PT, R4, UR7, PT ;  /* 0x0000000704007c0c */ /* 0x001fce000bf03070 */
[----:B-1----:R-:W0:Y:S02]  /*0080*/  MUFU.RCP R0, R0 ;  /* 0x0000000000007308 */ /* 0x002e240000001000 */
[----:B0-----:R-:W-:-:S06]  /*0090*/  VIADD R2, R0, 0xffffffe ;  /* 0x0ffffffe00027836 */ /* 0x001fcc0000000000 */
[----:B------:R0:W1:Y:S02]  /*00a0*/  F2I.FTZ.U32.TRUNC.NTZ R3, R2 ;  /* 0x0000000200037305 */ /* 0x000064000021f000 */
[----:B0-----:R-:W-:Y:S02]  /*00b0*/  HFMA2 R2, -RZ, RZ, 0, 0 ;  /* 0x00000000ff027431 */ /* 0x001fe400000001ff */
[----:B-1----:R-:W-:-:S04]  /*00c0*/  IMAD.MOV R6, RZ, RZ, -R3 ;  /* 0x000000ffff067224 */ /* 0x002fc800078e0a03 */
[----:B------:R-:W-:-:S04]  /*00d0*/  IMAD R7, R6, R5, RZ ;  /* 0x0000000506077224 */ /* 0x000fc800078e02ff */
[----:B------:R-:W-:-:S06]  /*00e0*/  IMAD.HI.U32 R3, R3, R7, R2 ;  /* 0x0000000703037227 */ /* 0x000fcc00078e0002 */
[----:B------:R-:W-:-:S04]  /*00f0*/  IMAD.HI.U32 R43, R3, 0x80, RZ ;  /* 0x00000080032b7827 */ /* 0x000fc800078e00ff */
[----:B------:R-:W-:-:S04]  /*0100*/  IMAD.MOV R0, RZ, RZ, -R43 ;  /* 0x000000ffff007224 */ /* 0x000fc800078e0a2b */
        /* <DEDUP_REMOVED lines=15> */
[----:B------:R-:W-:-:S02]  /*0200*/  @P0 IADD3 R43, PT, PT, R43, 0x1, RZ ;  /* 0x000000012b2b0810 */ /* 0x000fc40007ffe0ff */
[----:B------:R-:W-:-:S04]  /*0210*/  ISETP.NE.U32.AND P3, PT, RZ, UR4, PT ;  /* 0x00000004ff007c0c */ /* 0x000fc8000bf65070 */
[----:B------:R-:W-:Y:S01]  /*0220*/  @!P2 IMAD.MOV R43, RZ, RZ, -R43 ;  /* 0x000000ffff2ba224 */ /* 0x000fe200078e0a2b */
[----:B------:R-:W-:-:S04]  /*0230*/  @!P1 LOP3.LUT R43, RZ, R8, RZ, 0x33, !PT ;  /* 0x00000008ff2b9212 */ /* 0x000fc800078e33ff */
[----:B------:R-:W-:Y:S01]  /*0240*/  VIMNMX R3, PT, PT, R43, 0x40, PT ;  /* 0x000000402b037848 */ /* 0x000fe20003fe0100 */
[----:B0-----:R-:W0:Y:S01]  /*0250*/  MUFU.RCP R2, R2 ;  /* 0x0000000200027308 */ /* 0x001e220000001000 */
[----:B-1----:R-:W-:-:S03]  /*0260*/  ISETP.GT.U32.AND P4, PT, R66, 0x1f, PT ;  /* 0x0000001f4200780c */ /* 0x002fc60003f84070 */
[----:B------:R-:W-:-:S04]  /*0270*/  IMAD.SHL.U32 R3, R3, 0x2, RZ ;  /* 0x0000000203037824 */ /* 0x000fc800078e00ff */
[----:B------:R-:W-:Y:S01]  /*0280*/  IMAD.MOV R11, RZ, RZ, -R3 ;  /* 0x000000ffff0b7224 */ /* 0x000fe200078e0a03 */
[----:B------:R-:W1:Y:S01]  /*0290*/  I2F.U32.RP R0, R3 ;  /* 0x0000000300007306 */ /* 0x000e620000209000 */
[----:B0-----:R-:W-:Y:S02]  /*02a0*/  VIADD R4, R2, 0xffffffe ;  /* 0x0ffffffe02047836 */ /* 0x001fe40000000000 */
[----:B------:R-:W-:-:S05]  /*02b0*/  VIADD R2, R66, UR4 ;  /* 0x0000000442027c36 */ /* 0x000fca0008000000 */
[----:B------:R0:W4:Y:S01]  /*02c0*/  F2I.FTZ.U32.TRUNC.NTZ R5, R4 ;  /* 0x0000000400057305 */ /* 0x000122000021f000 */
[C---:B------:R-:W-:Y:S02]  /*02d0*/  ISETP.GE.U32.AND P0, PT, R2.reuse, 0x80, PT ;  /* 0x000000800200780c */ /* 0x040fe40003f06070 */
[----:B------:R-:W-:Y:S02]  /*02e0*/  VIMNMX.U32 R7, PT, PT, R2, 0x80, !PT ;  /* 0x0000008002077848 */ /* 0x000fe40007fe0000 */
[----:B------:R-:W-:-:S03]  /*02f0*/  SEL R6, RZ, 0x1, P0 ;  /* 0x00000001ff067807 */ /* 0x000fc60000000000 */
[----:B-1----:R-:W1:Y:S01]  /*0300*/  MUFU.RCP R0, R0 ;  /* 0x0000000000007308 */ /* 0x002e620000001000 */
[----:B0-----:R-:W-:Y:S01]  /*0310*/  IMAD.MOV.U32 R4, RZ, RZ, RZ ;  /* 0x000000ffff047224 */ /* 0x001fe200078e00ff */
[----:B------:R-:W-:Y:S02]  /*0320*/  IADD3 R7, PT, PT, R7, -R2, -R6 ;  /* 0x8000000207077210 */ /* 0x000fe40007ffe806 */
[----:B----4-:R-:W-:-:S05]  /*0330*/  IADD3 R9, PT, PT, RZ, -R5, RZ ;  /* 0x80000005ff097210 */ /* 0x010fca0007ffe0ff */
[----:B------:R-:W-:-:S04]  /*0340*/  IMAD R9, R9, UR4, RZ ;  /* 0x0000000409097c24 */ /* 0x000fc8000f8e02ff */
[----:B------:R-:W-:-:S04]  /*0350*/  IMAD.HI.U32 R8, R5, R9, R4 ;  /* 0x0000000905087227 */ /* 0x000fc800078e0004 */
[----:B-1----:R-:W-:Y:S02]  /*0360*/  VIADD R0, R0, 0xffffffe ;  /* 0x0ffffffe00007836 */ /* 0x002fe40000000000 */
[----:B------:R-:W-:Y:S02]  /*0370*/  IMAD.HI.U32 R9, R8, R7, RZ ;  /* 0x0000000708097227 */ /* 0x000fe400078e00ff */
[----:B------:R-:W0:Y:S03]  /*0380*/  F2I.FTZ.U32.TRUNC.NTZ R5, R0 ;  /* 0x0000000000057305 */ /* 0x000e26000021f000 */
[----:B------:R-:W-:-:S05]  /*0390*/  IADD3 R2, PT, PT, -R9, RZ, RZ ;  /* 0x000000ff09027210 */ /* 0x000fca0007ffe1ff */
[----:B------:R-:W-:-:S05]  /*03a0*/  IMAD R7, R2, UR4, R7 ;  /* 0x0000000402077c24 */ /* 0x000fca000f8e0207 */
[----:B------:R-:W-:Y:S01]  /*03b0*/  ISETP.GE.U32.AND P1, PT, R7, UR4, PT ;  /* 0x0000000407007c0c */ /* 0x000fe2000bf26070 */
[----:B0-----:R-:W-:-:S04]  /*03c0*/  IMAD R11, R11, R5, RZ ;  /* 0x000000050b0b7224 */ /* 0x001fc800078e02ff */
[----:B------:R-:W-:-:S06]  /*03d0*/  IMAD.HI.U32 R5, R5, R11, R4 ;  /* 0x0000000b05057227 */ /* 0x000fcc00078e0004 */
[----:B------:R-:W-:Y:S02]  /*03e0*/  IMAD.HI.U32 R42, R5, R66, RZ ;  /* 0x00000042052a7227 */ /* 0x000fe400078e00ff */
[----:B------:R-:W-:Y:S02]  /*03f0*/  @P1 IADD3 R9, PT, PT, R9, 0x1, RZ ;  /* 0x0000000109091810 */ /* 0x000fe40007ffe0ff */
[----:B------:R-:W-:Y:S02]  /*0400*/  @P1 VIADD R7, R7, -UR4 ;  /* 0x8000000407071c36 */ /* 0x000fe40008000000 */
[----:B------:R-:W-:-:S03]  /*0410*/  IMAD.MOV R0, RZ, RZ, -R42 ;  /* 0x000000ffff007224 */ /* 0x000fc600078e0a2a */
[----:B------:R-:W-:Y:S01]  /*0420*/  ISETP.GE.U32.AND P2, PT, R7, UR4, PT ;  /* 0x0000000407007c0c */ /* 0x000fe2000bf46070 */
[----:B------:R-:W-:-:S05]  /*0430*/  IMAD R0, R3, R0, R66 ;  /* 0x0000000003007224 */ /* 0x000fca00078e0242 */
[----:B------:R-:W-:-:S07]  /*0440*/  ISETP.GE.U32.AND P0, PT, R0, R3, PT ;  /* 0x000000030000720c */ /* 0x000fce0003f06070 */
[----:B------:R-:W-:Y:S01]  /*0450*/  @P2 VIADD R9, R9, 0x1 ;  /* 0x0000000109092836 */ /* 0x000fe20000000000 */
[----:B------:R-:W-:Y:S02]  /*0460*/  @!P3 LOP3.LUT R9, RZ, UR4, RZ, 0x33, !PT ;  /* 0x00000004ff09bc12 */ /* 0x000fe4000f8e33ff */
[----:B------:R-:W-:-:S03]  /*0470*/  ISETP.NE.U32.AND P2, PT, R3, RZ, PT ;  /* 0x000000ff0300720c */ /* 0x000fc60003f45070 */
[----:B------:R-:W-:Y:S01]  /*0480*/  @P0 IMAD.IADD R0, R0, 0x1, -R3 ;  /* 0x0000000100000824 */ /* 0x000fe200078e0a03 */
[----:B------:R-:W-:Y:S01]  /*0490*/  @P0 IADD3 R42, PT, PT, R42, 0x1, RZ ;  /* 0x000000012a2a0810 */ /* 0x000fe20007ffe0ff */
[----:B------:R-:W-:-:S03]  /*04a0*/  IMAD.IADD R6, R6, 0x1, R9 ;  /* 0x0000000106067824 */ /* 0x000fc600078e0209 */
        /* <DEDUP_REMOVED lines=17> */
.L_x_33300:
[C---:B------:R-:W-:Y:S01]  /*05c0*/  LEA R2, R0.reuse, R7, 0x2 ;  /* 0x0000000700027211 */ /* 0x040fe200078e10ff */
[----:B------:R-:W-:Y:S02]  /*05d0*/  VIADD R5, R5, 0x1 ;  /* 0x0000000105057836 */ /* 0x000fe40000000000 */
[----:B------:R-:W-:Y:S02]  /*05e0*/  VIADD R0, R0, UR4 ;  /* 0x0000000400007c36 */ /* 0x000fe40008000000 */
[----:B------:R0:W-:Y:S01]  /*05f0*/  STS [R2], RZ ;  /* 0x000000ff02007388 */ /* 0x0001e20000000800 */
[----:B------:R-:W-:-:S13]  /*0600*/  ISETP.NE.AND P0, PT, R5, R6, PT ;  /* 0x000000060500720c */ /* 0x000fda0003f05270 */
[----:B0-----:R-:W-:Y:S05]  /*0610*/  @P0 BRA `(.L_x_33300) ;  /* 0xfffffffc00e80947 */ /* 0x001fea000383ffff */
.L_x_33299:
[----:B------:R-:W-:Y:S05]  /*0620*/  BSYNC.RECONVERGENT B0 ;  /* 0x0000000000007941 */ /* 0x000fea0003800200 */
.L_x_33298:
        /* <DEDUP_REMOVED lines=8> */
.L_x_33303:
        /* <DEDUP_REMOVED lines=10> */
.L_x_33302:
[----:B------:R-:W-:Y:S05]  /*0750*/  BSYNC.RECONVERGENT B0 ;  /* 0x0000000000007941 */ /* 0x000fea0003800200 */
.L_x_33301:
[----:B------:R-:W-:Y:S01]  /*0760*/  BSSY.RECONVERGENT B0, `(.L_x_33304) ;  /* 0x0000059000007945 */ /* 0x000fe20003800200 */
[----:B------:R-:W-:Y:S02]  /*0770*/  SHF.L.U32 R0, R66, 0x2, RZ ;  /* 0x0000000242007819 */ /* 0x000fe400000006ff */
[----:B------:R-:W-:Y:S02]  /*0780*/  SHF.R.U32.HI R21, RZ, 0x4, R41 ;  /* 0x00000004ff157819 */ /* 0x000fe40000011629 */
[----:B------:R-:W-:Y:S01]  /*0790*/  SHF.R.U32.HI R40, RZ, 0x1, R40 ;  /* 0x00000001ff287819 */ /* 0x000fe20000011628 */
[----:B------:R-:W-:Y:S06]  /*07a0*/  @P4 BRA `(.L_x_33305) ;  /* 0x0000000400504947 */ /* 0x000fec0003800000 */
[----:B------:R-:W1:Y:S01]  /*07b0*/  I2F.U32.RP R8, UR4 ;  /* 0x0000000400087d06 */ /* 0x000e620008209000 */
[----:B0-----:R-:W-:Y:S01]  /*07c0*/  VIADD R2, R0, UR4 ;  /* 0x0000000400027c36 */ /* 0x001fe20008000000 */
[----:B------:R-:W-:Y:S01]  /*07d0*/  ISETP.NE.U32.AND P2, PT, RZ, UR4, PT ;  /* 0x00000004ff007c0c */ /* 0x000fe2000bf45070 */
[----:B------:R-:W0:Y:S01]  /*07e0*/  S2R R10, SR_CTAID.X ;  /* 0x00000000000a7919 */ /* 0x000e220000002500 */
[----:B------:R-:W-:Y:S02]  /*07f0*/  BSSY.RECONVERGENT B1, `(.L_x_33306) ;  /* 0x000002e000017945 */ /* 0x000fe40003800200 */
[C---:B------:R-:W-:Y:S02]  /*0800*/  ISETP.GE.U32.AND P0, PT, R2.reuse, 0x80, PT ;  /* 0x000000800200780c */ /* 0x040fe40003f06070 */
[----:B------:R-:W-:Y:S02]  /*0810*/  VIMNMX.U32 R7, PT, PT, R2, 0x80, !PT ;  /* 0x0000008002077848 */ /* 0x000fe40007fe0000 */
[----:B------:R-:W-:-:S04]  /*0820*/  SEL R6, RZ, 0x1, P0 ;  /* 0x00000001ff067807 */ /* 0x000fc80000000000 */
[----:B------:R-:W-:Y:S01]  /*0830*/  IADD3 R7, PT, PT, R7, -R2, -R6 ;  /* 0x8000000207077210 */ /* 0x000fe20007ffe806 */
[----:B-1----:R-:W1:Y:S02]  /*0840*/  MUFU.RCP R8, R8 ;  /* 0x0000000800087308 */ /* 0x002e640000001000 */
[----:B-1----:R-:W-:Y:S02]  /*0850*/  VIADD R4, R8, 0xffffffe ;  /* 0x0ffffffe08047836 */ /* 0x002fe40000000000 */
[----:B0-----:R-:W-:-:S04]  /*0860*/  IMAD.SHL.U32 R25, R10, 0x80, RZ ;  /* 0x000000800a197824 */ /* 0x001fc800078e00ff */
[----:B------:R0:W1:Y:S02]  /*0870*/  F2I.FTZ.U32.TRUNC.NTZ R5, R4 ;  /* 0x0000000400057305 */ /* 0x000064000021f000 */
[----:B0-----:R-:W-:Y:S01]  /*0880*/  MOV R4, RZ ;  /* 0x000000ff00047202 */ /* 0x001fe20000000f00 */
        /* <DEDUP_REMOVED lines=27> */
.L_x_33308:
        /* <DEDUP_REMOVED lines=9> */
.L_x_33307:
[----:B------:R-:W-:Y:S05]  /*0ad0*/  BSYNC.RECONVERGENT B1 ;  /* 0x0000000000017941 */ /* 0x000fea0003800200 */
.L_x_33306:
[----:B------:R-:W-:Y:S05]  /*0ae0*/  @!P1 BRA `(.L_x_33305) ;  /* 0x0000000000809947 */ /* 0x000fea0003800000 */
[----:B0-----:R-:W0:Y:S01]  /*0af0*/  S2R R5, SR_CgaCtaId ;  /* 0x0000000000057919 */ /* 0x001e220000008800 */
[----:B------:R-:W1:Y:S01]  /*0b00*/  LDC.64 R22, c[0x0][0x390] ;  /* 0x0000e400ff167b82 */ /* 0x000e620000000a00 */
[----:B------:R-:W-:-:S05]  /*0b10*/  MOV R2, 0x400 ;  /* 0x0000040000027802 */ /* 0x000fca0000000f00 */
[----:B------:R-:W-:-:S05]  /*0b20*/  VIADD R2, R2, 0x880 ;  /* 0x0000088002027836 */ /* 0x000fca0000000000 */
[----:B0-----:R-:W-:-:S07]  /*0b30*/  LEA R27, R5, R2, 0x18 ;  /* 0x00000002051b7211 */ /* 0x001fce00078ec0ff */
.L_x_33309:
        /* <DEDUP_REMOVED lines=27> */
.L_x_33305:
[----:B------:R-:W-:Y:S05]  /*0cf0*/  BSYNC.RECONVERGENT B0 ;  /* 0x0000000000007941 */ /* 0x000fea0003800200 */
.L_x_33304:
        /* <DEDUP_REMOVED lines=8> */
[----:B------:R-:W-:Y:S05]  /*0d80*/  CALL.REL.NOINC `($__internal_671_$__cuda_sm20_div_u16) ;  /* 0x0000003800cc7944 */ /* 0x000fea0003c00000 */
        /* <DEDUP_REMOVED lines=97> */
[----:B------:R-:W-:Y:S05]  /*13a0*/  CALL.REL.NOINC `($__internal_670_$__cuda_sm20_div_s16) ;  /* 0x0000003000e47944 */ /* 0x000fea0003c00000 */
        /* <DEDUP_REMOVED lines=8> */
.L_x_33365:
        /* <DEDUP_REMOVED lines=44> */
.L_x_33311:
[----:B------:R-:W-:Y:S05]  /*16f0*/  BSYNC.RECONVERGENT B0 ;  /* 0x0000000000007941 */ /* 0x000fea0003800200 */
.L_x_33310:
        /* <DEDUP_REMOVED lines=37> */
.L_x_33364:
        /* <DEDUP_REMOVED lines=19> */
.L_x_33313:
        /* <DEDUP_REMOVED lines=8> */
.L_x_33314:
        /* <DEDUP_REMOVED lines=8> */
.L_x_33315:
        /* <DEDUP_REMOVED lines=8> */
.L_x_33316:
        /* <DEDUP_REMOVED lines=9> */
.L_x_33317:
        /* <DEDUP_REMOVED lines=9> */
.L_x_33318:
        /* <DEDUP_REMOVED lines=9> */
.L_x_33319:
        /* <DEDUP_REMOVED lines=9> */
.L_x_33320:
        /* <DEDUP_REMOVED lines=9> */
.L_x_33321:
        /* <DEDUP_REMOVED lines=9> */
.L_x_33322:
        /* <DEDUP_REMOVED lines=9> */
.L_x_33323:
        /* <DEDUP_REMOVED lines=9> */
.L_x_33324:
        /* <DEDUP_REMOVED lines=9> */
.L_x_33325:
        /* <DEDUP_REMOVED lines=9> */
.L_x_33326:
        /* <DEDUP_REMOVED lines=9> */
.L_x_33327:
        /* <DEDUP_REMOVED lines=9> */
.L_x_33328:
[----:B------:R-:W-:Y:S05]  /*22c0*/  @P4 BRA `(.L_x_33329) ;  /* 0x0000000800f04947 */ /* 0x000fea0003800000 */
[----:B------:R-:W3:Y:S01]  /*22d0*/  S2R R36, SR_CgaCtaId ;  /* 0x0000000000247919 */ /* 0x000ee20000008800 */
[----:B0-2-4-:R-:W-:Y:S02]  /*22e0*/  MOV R35, 0x400 ;  /* 0x0000040000237802 */ /* 0x015fe40000000f00 */
[----:B------:R-:W-:Y:S01]  /*22f0*/  ISETP.GT.U32.AND P4, PT, R34, 0x40, PT ;  /* 0x000000402200780c */ /* 0x000fe20003f84070 */
[----:B------:R-:W-:Y:S01]  /*2300*/  IMAD.MOV.U32 R34, RZ, RZ, R42 ;  /* 0x000000ffff227224 */ /* 0x000fe200078e002a */
[----:B---3--:R-:W-:-:S11]  /*2310*/  LEA R35, R36, R35, 0x18 ;  /* 0x0000002324237211 */ /* 0x008fd600078ec0ff */
.L_x_33363:
        /* <DEDUP_REMOVED lines=11> */
.L_x_33371:
[----:B-12---:R-:W-:-:S07]  /*23d0*/  IMAD R37, R49, R68, RZ ;  /* 0x0000004431257224 */ /* 0x006fce00078e02ff */
.L_x_33331:
[----:B------:R-:W-:-:S13]  /*23e0*/  ISETP.GE.AND P2, PT, R46, 0x2, PT ;  /* 0x000000022e00780c */ /* 0x000fda0003f46270 */
[----:B------:R-:W-:Y:S05]  /*23f0*/  @!P2 BRA `(.L_x_33333) ;  /* 0x000000000010a947 */ /* 0x000fea0003800000 */
[----:B------:R-:W-:-:S03]  /*2400*/  UMOV UR5, 0xffffffff ;  /* 0xffffffff00057882 */ /* 0x000fc60000000000 */
[----:B------:R-:W-:Y:S05]  /*2410*/  BRA.DIV UR5, `(.L_x_33334) ;  /* 0x0000001a058c7947 */ /* 0x000fea000b800000 */
[----:B------:R2:W3:Y:S02]  /*2420*/  SHFL.IDX PT, R47, R36, R39, 0x1f ;  /* 0x00001f27242f7589 */ /* 0x0004e400000e0000 */
.L_x_33374:
[----:B---3--:R-:W-:-:S07]  /*2430*/  IMAD R37, R50, R47, R37 ;  /* 0x0000002f32257224 */ /* 0x008fce00078e0225 */
.L_x_33333:
[----:B------:R-:W-:-:S13]  /*2440*/  ISETP.GE.AND P1, PT, R46, 0x3, PT ;  /* 0x000000032e00780c */ /* 0x000fda0003f26270 */
[----:B------:R-:W-:Y:S05]  /*2450*/  @!P1 BRA `(.L_x_33335) ;  /* 0x0000000000109947 */ /* 0x000fea0003800000 */
[----:B------:R-:W-:-:S03]  /*2460*/  UMOV UR5, 0xffffffff ;  /* 0xffffffff00057882 */ /* 0x000fc60000000000 */
[----:B------:R-:W-:Y:S05]  /*2470*/  BRA.DIV UR5, `(.L_x_33336) ;  /* 0x0000001a059c7947 */ /* 0x000fea000b800000 */
[----:B------:R3:W4:Y:S02]  /*2480*/  SHFL.IDX PT, R48, R36, R38, 0x1f ;  /* 0x00001f2624307589 */ /* 0x00072400000e0000 */
.L_x_33377:
[----:B----4-:R-:W-:-:S07]  /*2490*/  IMAD R37, R51, R48, R37 ;  /* 0x0000003033257224 */ /* 0x010fce00078e0225 */
.L_x_33335:
[----:B------:R-:W-:-:S13]  /*24a0*/  ISETP.GE.AND P0, PT, R46, 0x4, PT ;  /* 0x000000042e00780c */ /* 0x000fda0003f06270 */
[----:B------:R-:W-:Y:S05]  /*24b0*/  @!P0 BRA `(.L_x_33337) ;  /* 0x0000000000108947 */ /* 0x000fea0003800000 */
[----:B------:R-:W-:-:S03]  /*24c0*/  UMOV UR5, 0xffffffff ;  /* 0xffffffff00057882 */ /* 0x000fc60000000000 */
[----:B------:R-:W-:Y:S05]  /*24d0*/  BRA.DIV UR5, `(.L_x_33338) ;  /* 0x0000001a05a87947 */ /* 0x000fea000b800000 */
[----:B------:R4:W0:Y:S02]  /*24e0*/  SHFL.IDX PT, R47, R36, R31, 0x1f ;  /* 0x00001f1f242f7589 */ /* 0x00082400000e0000 */
.L_x_33380:
[----:B01----:R-:W-:-:S07]  /*24f0*/  IMAD R37, R52, R47, R37 ;  /* 0x0000002f34257224 */ /* 0x003fce00078e0225 */
.L_x_33337:
[----:B------:R-:W-:-:S13]  /*2500*/  ISETP.GE.AND P6, PT, R46, 0x5, PT ;  /* 0x000000052e00780c */ /* 0x000fda0003fc6270 */
[----:B------:R-:W-:Y:S05]  /*2510*/  @!P6 BRA `(.L_x_33339) ;  /* 0x000000000010e947 */ /* 0x000fea0003800000 */
[----:B------:R-:W-:-:S03]  /*2520*/  UMOV UR5, 0xffffffff ;  /* 0xffffffff00057882 */ /* 0x000fc60000000000 */
[----:B------:R-:W-:Y:S05]  /*2530*/  BRA.DIV UR5, `(.L_x_33340) ;  /* 0x0000001a05b87947 */ /* 0x000fea000b800000 */
[----:B------:R0:W0:Y:S02]  /*2540*/  SHFL.IDX PT, R48, R36, R30, 0x1f ;  /* 0x00001f1e24307589 */ /* 0x00002400000e0000 */
.L_x_33383:
[----:B0-----:R-:W-:-:S07]  /*2550*/  IMAD R37, R53, R48, R37 ;  /* 0x0000003035257224 */ /* 0x001fce00078e0225 */
.L_x_33339:
[----:B------:R-:W-:-:S13]  /*2560*/  ISETP.GE.AND P6, PT, R46, 0x6, PT ;  /* 0x000000062e00780c */ /* 0x000fda0003fc6270 */
[----:B------:R-:W-:Y:S05]  /*2570*/  @!P6 BRA `(.L_x_33341) ;  /* 0x000000000010e947 */ /* 0x000fea0003800000 */
[----:B------:R-:W-:-:S03]  /*2580*/  UMOV UR5, 0xffffffff ;  /* 0xffffffff00057882 */ /* 0x000fc60000000000 */
[----:B------:R-:W-:Y:S05]  /*2590*/  BRA.DIV UR5, `(.L_x_33342) ;  /* 0x0000001a05c47947 */ /* 0x000fea000b800000 */
[----:B------:R0:W0:Y:S02]  /*25a0*/  SHFL.IDX PT, R47, R36, R29, 0x1f ;  /* 0x00001f1d242f7589 */ /* 0x00002400000e0000 */
.L_x_33386:
[----:B0-----:R-:W-:-:S07]  /*25b0*/  IMAD R37, R54, R47, R37 ;  /* 0x0000002f36257224 */ /* 0x001fce00078e0225 */
.L_x_33341:
[----:B------:R-:W-:-:S13]  /*25c0*/  ISETP.GE.AND P6, PT, R46, 0x7, PT ;  /* 0x000000072e00780c */ /* 0x000fda0003fc6270 */
[----:B------:R-:W-:Y:S05]  /*25d0*/  @!P6 BRA `(.L_x_33343) ;  /* 0x000000000010e947 */ /* 0x000fea0003800000 */
[----:B------:R-:W-:-:S03]  /*25e0*/  UMOV UR5, 0xffffffff ;  /* 0xffffffff00057882 */ /* 0x000fc60000000000 */
[----:B------:R-:W-:Y:S05]  /*25f0*/  BRA.DIV UR5, `(.L_x_33344) ;  /* 0x0000001a05d47947 */ /* 0x000fea000b800000 */
[----:B------:R0:W0:Y:S02]  /*2600*/  SHFL.IDX PT, R48, R36, R28, 0x1f ;  /* 0x00001f1c24307589 */ /* 0x00002400000e0000 */
.L_x_33389:
[----:B01----:R-:W-:-:S07]  /*2610*/  IMAD R37, R55, R48, R37 ;  /* 0x0000003037257224 */ /* 0x003fce00078e0225 */
.L_x_33343:
[----:B------:R-:W-:-:S13]  /*2620*/  ISETP.GE.AND P6, PT, R46, 0x8, PT ;  /* 0x000000082e00780c */ /* 0x000fda0003fc6270 */
[----:B------:R-:W-:Y:S05]  /*2630*/  @!P6 BRA `(.L_x_33345) ;  /* 0x000000000010e947 */ /* 0x000fea0003800000 */
[----:B------:R-:W-:-:S03]  /*2640*/  UMOV UR5, 0xffffffff ;  /* 0xffffffff00057882 */ /* 0x000fc60000000000 */
[----:B------:R-:W-:Y:S05]  /*2650*/  BRA.DIV UR5, `(.L_x_33346) ;  /* 0x0000001a05e07947 */ /* 0x000fea000b800000 */
[----:B------:R0:W0:Y:S02]  /*2660*/  SHFL.IDX PT, R47, R36, R27, 0x1f ;  /* 0x00001f1b242f7589 */ /* 0x00002400000e0000 */
.L_x_33392:
[----:B0-----:R-:W-:-:S07]  /*2670*/  IMAD R37, R56, R47, R37 ;  /* 0x0000002f38257224 */ /* 0x001fce00078e0225 */
.L_x_33345:
[----:B------:R-:W-:-:S13]  /*2680*/  ISETP.GE.AND P6, PT, R46, 0x9, PT ;  /* 0x000000092e00780c */ /* 0x000fda0003fc6270 */
[----:B------:R-:W-:Y:S05]  /*2690*/  @!P6 BRA `(.L_x_33347) ;  /* 0x000000000010e947 */ /* 0x000fea0003800000 */
[----:B------:R-:W-:-:S03]  /*26a0*/  UMOV UR5, 0xffffffff ;  /* 0xffffffff00057882 */ /* 0x000fc60000000000 */
[----:B------:R-:W-:Y:S05]  /*26b0*/  BRA.DIV UR5, `(.L_x_33348) ;  /* 0x0000001a05f07947 */ /* 0x000fea000b800000 */
[----:B------:R0:W0:Y:S02]  /*26c0*/  SHFL.IDX PT, R48, R36, R26, 0x1f ;  /* 0x00001f1a24307589 */ /* 0x00002400000e0000 */
.L_x_33395:
[----:B0-----:R-:W-:-:S07]  /*26d0*/  IMAD R37, R57, R48, R37 ;  /* 0x0000003039257224 */ /* 0x001fce00078e0225 */
.L_x_33347:
[----:B------:R-:W-:-:S13]  /*26e0*/  ISETP.GE.AND P6, PT, R46, 0xa, PT ;  /* 0x0000000a2e00780c */ /* 0x000fda0003fc6270 */
[----:B------:R-:W-:Y:S05]  /*26f0*/  @!P6 BRA `(.L_x_33349) ;  /* 0x000000000010e947 */ /* 0x000fea0003800000 */
[----:B------:R-:W-:-:S03]  /*2700*/  UMOV UR5, 0xffffffff ;  /* 0xffffffff00057882 */ /* 0x000fc60000000000 */
[----:B------:R-:W-:Y:S05]  /*2710*/  BRA.DIV UR5, `(.L_x_33350) ;  /* 0x0000001a05fc7947 */ /* 0x000fea000b800000 */
[----:B------:R0:W0:Y:S02]  /*2720*/  SHFL.IDX PT, R47, R36, R25, 0x1f ;  /* 0x00001f19242f7589 */ /* 0x00002400000e0000 */
.L_x_33398:
[----:B01----:R-:W-:-:S07]  /*2730*/  IMAD R37, R58, R47, R37 ;  /* 0x0000002f3a257224 */ /* 0x003fce00078e0225 */
.L_x_33349:
[----:B------:R-:W-:-:S13]  /*2740*/  ISETP.GE.AND P6, PT, R46, 0xb, PT ;  /* 0x0000000b2e00780c */ /* 0x000fda0003fc6270 */
[----:B------:R-:W-:Y:S05]  /*2750*/  @!P6 BRA `(.L_x_33351) ;  /* 0x000000000010e947 */ /* 0x000fea0003800000 */
[----:B------:R-:W-:-:S03]  /*2760*/  UMOV UR5, 0xffffffff ;  /* 0xffffffff00057882 */ /* 0x000fc60000000000 */
[----:B------:R-:W-:Y:S05]  /*2770*/  BRA.DIV UR5, `(.L_x_33352) ;  /* 0x0000001e050c7947 */ /* 0x000fea000b800000 */
[----:B------:R0:W0:Y:S02]  /*2780*/  SHFL.IDX PT, R48, R36, R24, 0x1f ;  /* 0x00001f1824307589 */ /* 0x00002400000e0000 */
.L_x_33401:
[----:B0-----:R-:W-:-:S07]  /*2790*/  IMAD R37, R59, R48, R37 ;  /* 0x000000303b257224 */ /* 0x001fce00078e0225 */
.L_x_33351:
[----:B------:R-:W-:-:S13]  /*27a0*/  ISETP.GE.AND P6, PT, R46, 0xc, PT ;  /* 0x0000000c2e00780c */ /* 0x000fda0003fc6270 */
[----:B------:R-:W-:Y:S05]  /*27b0*/  @!P6 BRA `(.L_x_33353) ;  /* 0x000000000010e947 */ /* 0x000fea0003800000 */
[----:B------:R-:W-:-:S03]  /*27c0*/  UMOV UR5, 0xffffffff ;  /* 0xffffffff00057882 */ /* 0x000fc60000000000 */
[----:B------:R-:W-:Y:S05]  /*27d0*/  BRA.DIV UR5, `(.L_x_33354) ;  /* 0x0000001e05187947 */ /* 0x000fea000b800000 */
[----:B------:R0:W0:Y:S02]  /*27e0*/  SHFL.IDX PT, R47, R36, R23, 0x1f ;  /* 0x00001f17242f7589 */ /* 0x00002400000e0000 */
.L_x_33404:
[----:B0-----:R-:W-:-:S07]  /*27f0*/  IMAD R37, R60, R47, R37 ;  /* 0x0000002f3c257224 */ /* 0x001fce00078e0225 */
.L_x_33353:
[----:B------:R-:W-:-:S13]  /*2800*/  ISETP.GE.AND P6, PT, R46, 0xd, PT ;  /* 0x0000000d2e00780c */ /* 0x000fda0003fc6270 */
[----:B------:R-:W-:Y:S05]  /*2810*/  @!P6 BRA `(.L_x_33355) ;  /* 0x000000000010e947 */ /* 0x000fea0003800000 */
[----:B------:R-:W-:-:S03]  /*2820*/  UMOV UR5, 0xffffffff ;  /* 0xffffffff00057882 */ /* 0x000fc60000000000 */
[----:B------:R-:W-:Y:S05]  /*2830*/  BRA.DIV UR5, `(.L_x_33356) ;  /* 0x0000001e05287947 */ /* 0x000fea000b800000 */
[----:B------:R0:W0:Y:S02]  /*2840*/  SHFL.IDX PT, R48, R36, R22, 0x1f ;  /* 0x00001f1624307589 */ /* 0x00002400000e0000 */
.L_x_33407:
[----:B01----:R-:W-:-:S07]  /*2850*/  IMAD R37, R61, R48, R37 ;  /* 0x000000303d257224 */ /* 0x003fce00078e0225 */
.L_x_33355:
[----:B------:R-:W-:-:S13]  /*2860*/  ISETP.GE.AND P6, PT, R46, 0xe, PT ;  /* 0x0000000e2e00780c */ /* 0x000fda0003fc6270 */
[----:B------:R-:W-:Y:S05]  /*2870*/  @!P6 BRA `(.L_x_33357) ;  /* 0x000000000010e947 */ /* 0x000fea0003800000 */
[----:B------:R-:W-:-:S03]  /*2880*/  UMOV UR5, 0xffffffff ;  /* 0xffffffff00057882 */ /* 0x000fc60000000000 */
[----:B------:R-:W-:Y:S05]  /*2890*/  BRA.DIV UR5, `(.L_x_33358) ;  /* 0x0000001e05347947 */ /* 0x000fea000b800000 */
[----:B------:R0:W0:Y:S02]  /*28a0*/  SHFL.IDX PT, R47, R36, R21, 0x1f ;  /* 0x00001f15242f7589 */ /* 0x00002400000e0000 */
.L_x_33410:
[----:B0-----:R-:W-:-:S07]  /*28b0*/  IMAD R37, R62, R47, R37 ;  /* 0x0000002f3e257224 */ /* 0x001fce00078e0225 */
.L_x_33357:
[----:B------:R-:W-:-:S13]  /*28c0*/  ISETP.GE.AND P6, PT, R46, 0xf, PT ;  /* 0x0000000f2e00780c */ /* 0x000fda0003fc6270 */
[----:B------:R-:W-:Y:S05]  /*28d0*/  @!P6 BRA `(.L_x_33359) ;  /* 0x000000000010e947 */ /* 0x000fea0003800000 */
[----:B------:R-:W-:-:S03]  /*28e0*/  UMOV UR5, 0xffffffff ;  /* 0xffffffff00057882 */ /* 0x000fc60000000000 */
[----:B------:R-:W-:Y:S05]  /*28f0*/  BRA.DIV UR5, `(.L_x_33360) ;  /* 0x0000001e05447947 */ /* 0x000fea000b800000 */
[----:B------:R0:W0:Y:S02]  /*2900*/  SHFL.IDX PT, R48, R36, R20, 0x1f ;  /* 0x00001f1424307589 */ /* 0x00002400000e0000 */
.L_x_33413:
[----:B0-----:R-:W-:-:S07]  /*2910*/  IMAD R37, R63, R48, R37 ;  /* 0x000000303f257224 */ /* 0x001fce00078e0225 */
.L_x_33359:
[----:B------:R-:W-:-:S13]  /*2920*/  ISETP.GE.AND P6, PT, R46, 0x10, PT ;  /* 0x000000102e00780c */ /* 0x000fda0003fc6270 */
[----:B------:R-:W-:Y:S05]  /*2930*/  @!P6 BRA `(.L_x_33361) ;  /* 0x00000004000ce947 */ /* 0x000fea0003800000 */
[----:B------:R-:W-:-:S03]  /*2940*/  UMOV UR5, 0xffffffff ;  /* 0xffffffff00057882 */ /* 0x000fc60000000000 */
[----:B------:R-:W-:Y:S05]  /*2950*/  BRA.DIV UR5, `(.L_x_33362) ;  /* 0x0000001e05507947 */ /* 0x000fea000b800000 */
[----:B0-2345:R0:W2:Y:S02]  /*2960*/  SHFL.IDX PT, R36, R36, R2, 0x1f ;  /* 0x00001f0224247589 */ /* 0x03d0a400000e0000 */
.L_x_33416:
[----:B-12---:R-:W-:Y:S01]  /*2970*/  IMAD R37, R64, R36, R37 ;  /* 0x0000002440257224 */ /* 0x006fe200078e0225 */
[----:B------:R-:W-:Y:S06]  /*2980*/  BRA `(.L_x_33361) ;  /* 0x0000000000f87947 */ /* 0x000fec0003800000 */
.L_x_33330:
        /* <DEDUP_REMOVED lines=62> */
.L_x_33361:
        /* <DEDUP_REMOVED lines=18> */
.L_x_33329:
[----:B------:R-:W-:Y:S05]  /*2e90*/  @!P5 BRA `(.L_x_33364) ;  /* 0xffffffe800acd947 */ /* 0x000fea000383ffff */
[----:B------:R-:W-:Y:S05]  /*2ea0*/  BSYNC.RECONVERGENT B0 ;  /* 0x0000000000007941 */ /* 0x000fea0003800200 */
.L_x_33312:
        /* <DEDUP_REMOVED lines=91> */
.L_x_33368:
        /* <DEDUP_REMOVED lines=28> */
.L_x_33367:
[----:B------:R-:W-:Y:S05]  /*3620*/  BSYNC.RECONVERGENT B0 ;  /* 0x0000000000007941 */ /* 0x000fea0003800200 */
.L_x_33366:
        /* <DEDUP_REMOVED lines=18> */
.L_x_33369:
        /* <DEDUP_REMOVED lines=104> */
.L_x_33332:
[----:B------:R-:W-:Y:S01]  /*3dd0*/  MOV R48, 0x1f ;  /* 0x0000001f00307802 */ /* 0x000fe20000000f00 */
[----:B-----5:R-:W-:Y:S02]  /*3de0*/  IMAD.MOV.U32 R47, RZ, RZ, R3 ;  /* 0x000000ffff2f7224 */ /* 0x020fe400078e0003 */
[----:B------:R-:W-:-:S07]  /*3df0*/  IMAD.MOV.U32 R67, RZ, RZ, -0x1 ;  /* 0xffffffffff437424 */ /* 0x000fce00078e00ff */
[----:B-1----:R-:W-:Y:S05]  /*3e00*/  WARPSYNC.COLLECTIVE R67, `(.L_x_33370) ;  /* 0x0000000043087348 */ /* 0x002fea0003c00000 */
[----:B------:R0:W2:Y:S02]  /*3e10*/  SHFL.IDX P6, R48, R36, R47, R48 ;  /* 0x0000002f24307389 */ /* 0x0000a400000c0030 */
[----:B012---:R-:W-:Y:S05]  /*3e20*/  ENDCOLLECTIVE ;  /* 0x000000000000791b */ /* 0x007fea0003800000 */
.L_x_33370:
[----:B------:R-:W-:Y:S01]  /*3e30*/  IMAD.MOV.U32 R68, RZ, RZ, R48 ;  /* 0x000000ffff447224 */ /* 0x000fe200078e0030 */
[----:B------:R-:W-:Y:S06]  /*3e40*/  BRA `(.L_x_33371) ;  /* 0xffffffe400607947 */ /* 0x000fec000383ffff */
.L_x_33334:
[----:B------:R-:W-:Y:S01]  /*3e50*/  HFMA2 R48, -RZ, RZ, 0, 1.847743988037109375e-06 ;  /* 0x0000001fff307431 */ /* 0x000fe200000001ff */
[----:B------:R-:W-:Y:S01]  /*3e60*/  BSSY B1, `(.L_x_33372) ;  /* 0x0000006000017945 */ /* 0x000fe20003800000 */
[----:B------:R-:W-:Y:S02]  /*3e70*/  IMAD.MOV.U32 R47, RZ, RZ, R39 ;  /* 0x000000ffff2f7224 */ /* 0x000fe400078e0027 */
[----:B------:R-:W-:-:S07]  /*3e80*/  IMAD.MOV.U32 R67, RZ, RZ, -0x1 ;  /* 0xffffffffff437424 */ /* 0x000fce00078e00ff */
[----:B01---5:R-:W-:Y:S05]  /*3e90*/  WARPSYNC.COLLECTIVE R67, `(.L_x_33373) ;  /* 0x0000000043087348 */ /* 0x023fea0003c00000 */
[----:B------:R2:W3:Y:S02]  /*3ea0*/  SHFL.IDX P6, R48, R36, R47, R48 ;  /* 0x0000002f24307389 */ /* 0x0004e400000c0030 */
[----:B0123-5:R-:W-:Y:S05]  /*3eb0*/  ENDCOLLECTIVE ;  /* 0x000000000000791b */ /* 0x02ffea0003800000 */
.L_x_33373:
[----:B------:R-:W-:Y:S05]  /*3ec0*/  BSYNC B1 ;  /* 0x0000000000017941 */ /* 0x000fea0003800000 */
.L_x_33372:
[----:B------:R-:W-:Y:S01]  /*3ed0*/  IMAD.MOV.U32 R47, RZ, RZ, R48 ;  /* 0x000000ffff2f7224 */ /* 0x000fe200078e0030 */
[----:B------:R-:W-:Y:S06]  /*3ee0*/  BRA `(.L_x_33374) ;  /* 0xffffffe400507947 */ /* 0x000fec000383ffff */
.L_x_33336:
[----:B------:R-:W-:Y:S01]  /*3ef0*/  BSSY B1, `(.L_x_33375) ;  /* 0x0000007000017945 */ /* 0x000fe20003800000 */
[----:B------:R-:W-:Y:S01]  /*3f00*/  IMAD.MOV.U32 R47, RZ, RZ, R38 ;  /* 0x000000ffff2f7224 */ /* 0x000fe200078e0026 */
[----:B------:R-:W-:Y:S01]  /*3f10*/  MOV R48, 0x1f ;  /* 0x0000001f00307802 */ /* 0x000fe20000000f00 */
[----:B------:R-:W-:-:S07]  /*3f20*/  IMAD.MOV.U32 R67, RZ, RZ, -0x1 ;  /* 0xffffffffff437424 */ /* 0x000fce00078e00ff */
[----:B012--5:R-:W-:Y:S05]  /*3f30*/  WARPSYNC.COLLECTIVE R67, `(.L_x_33376) ;  /* 0x0000000043087348 */ /* 0x027fea0003c00000 */
[----:B------:R3:W4:Y:S02]  /*3f40*/  SHFL.IDX P6, R48, R36, R47, R48 ;  /* 0x0000002f24307389 */ /* 0x00072400000c0030 */
[----:B012345:R-:W-:Y:S05]  /*3f50*/  ENDCOLLECTIVE ;  /* 0x000000000000791b */ /* 0x03ffea0003800000 */
.L_x_33376:
[----:B------:R-:W-:Y:S05]  /*3f60*/  BSYNC B1 ;  /* 0x0000000000017941 */ /* 0x000fea0003800000 */
.L_x_33375:
[----:B------:R-:W-:Y:S05]  /*3f70*/  BRA `(.L_x_33377) ;  /* 0xffffffe400447947 */ /* 0x000fea000383ffff */
.L_x_33338:
[----:B------:R-:W-:Y:S01]  /*3f80*/  BSSY B1, `(.L_x_33378) ;  /* 0x0000007000017945 */ /* 0x000fe20003800000 */
[----:B------:R-:W-:Y:S01]  /*3f90*/  IMAD.MOV.U32 R47, RZ, RZ, R31 ;  /* 0x000000ffff2f7224 */ /* 0x000fe200078e001f */
[----:B------:R-:W-:Y:S01]  /*3fa0*/  MOV R67, 0xffffffff ;  /* 0xffffffff00437802 */ /* 0x000fe20000000f00 */
[----:B------:R-:W-:-:S07]  /*3fb0*/  IMAD.MOV.U32 R48, RZ, RZ, 0x1f ;  /* 0x0000001fff307424 */ /* 0x000fce00078e00ff */
[----:B0123-5:R-:W-:Y:S05]  /*3fc0*/  WARPSYNC.COLLECTIVE R67, `(.L_x_33379) ;  /* 0x0000000043087348 */ /* 0x02ffea0003c00000 */
[----:B------:R4:W0:Y:S02]  /*3fd0*/  SHFL.IDX P6, R48, R36, R47, R48 ;  /* 0x0000002f24307389 */ /* 0x00082400000c0030 */
[----:B012345:R-:W-:Y:S05]  /*3fe0*/  ENDCOLLECTIVE ;  /* 0x000000000000791b */ /* 0x03ffea0003800000 */
.L_x_33379:
[----:B------:R-:W-:Y:S05]  /*3ff0*/  BSYNC B1 ;  /* 0x0000000000017941 */ /* 0x000fea0003800000 */
.L_x_33378:
[----:B------:R-:W-:Y:S01]  /*4000*/  IMAD.MOV.U32 R47, RZ, RZ, R48 ;  /* 0x000000ffff2f7224 */ /* 0x000fe200078e0030 */
[----:B------:R-:W-:Y:S06]  /*4010*/  BRA `(.L_x_33380) ;  /* 0xffffffe400347947 */ /* 0x000fec000383ffff */
.L_x_33340:
[----:B------:R-:W-:Y:S01]  /*4020*/  BSSY B1, `(.L_x_33381) ;  /* 0x0000007000017945 */ /* 0x000fe20003800000 */
[----:B------:R-:W-:Y:S01]  /*4030*/  IMAD.MOV.U32 R47, RZ, RZ, R30 ;  /* 0x000000ffff2f7224 */ /* 0x000fe200078e001e */
[----:B------:R-:W-:Y:S01]  /*4040*/  MOV R67, 0xffffffff ;  /* 0xffffffff00437802 */ /* 0x000fe20000000f00 */
[----:B------:R-:W-:-:S07]  /*4050*/  IMAD.MOV.U32 R48, RZ, RZ, 0x1f ;  /* 0x0000001fff307424 */ /* 0x000fce00078e00ff */
[----:B012345:R-:W-:Y:S05]  /*4060*/  WARPSYNC.COLLECTIVE R67, `(.L_x_33382) ;  /* 0x0000000043087348 */ /* 0x03ffea0003c00000 */
[----:B------:R0:W0:Y:S02]  /*4070*/  SHFL.IDX P6, R48, R36, R47, R48 ;  /* 0x0000002f24307389 */ /* 0x00002400000c0030 */
[----:B012345:R-:W-:Y:S05]  /*4080*/  ENDCOLLECTIVE ;  /* 0x000000000000791b */ /* 0x03ffea0003800000 */
.L_x_33382:
[----:B------:R-:W-:Y:S05]  /*4090*/  BSYNC B1 ;  /* 0x0000000000017941 */ /* 0x000fea0003800000 */
.L_x_33381:
[----:B------:R-:W-:Y:S05]  /*40a0*/  BRA `(.L_x_33383) ;  /* 0xffffffe400287947 */ /* 0x000fea000383ffff */
.L_x_33342:
[----:B------:R-:W-:Y:S01]  /*40b0*/  BSSY B1, `(.L_x_33384) ;  /* 0x0000007000017945 */ /* 0x000fe20003800000 */
[----:B------:R-:W-:Y:S02]  /*40c0*/  IMAD.MOV.U32 R47, RZ, RZ, R29 ;  /* 0x000000ffff2f7224 */ /* 0x000fe400078e001d */
[----:B------:R-:W-:Y:S02]  /*40d0*/  IMAD.MOV.U32 R48, RZ, RZ, 0x1f ;  /* 0x0000001fff307424 */ /* 0x000fe400078e00ff */
[----:B------:R-:W-:-:S07]  /*40e0*/  IMAD.MOV.U32 R67, RZ, RZ, -0x1 ;  /* 0xffffffffff437424 */ /* 0x000fce00078e00ff */
[----:B012345:R-:W-:Y:S05]  /*40f0*/  WARPSYNC.COLLECTIVE R67, `(.L_x_33385) ;  /* 0x0000000043087348 */ /* 0x03ffea0003c00000 */
[----:B------:R0:W0:Y:S02]  /*4100*/  SHFL.IDX P6, R48, R36, R47, R48 ;  /* 0x0000002f24307389 */ /* 0x00002400000c0030 */
[----:B012345:R-:W-:Y:S05]  /*4110*/  ENDCOLLECTIVE ;  /* 0x000000000000791b */ /* 0x03ffea0003800000 */
.L_x_33385:
[----:B------:R-:W-:Y:S05]  /*4120*/  BSYNC B1 ;  /* 0x0000000000017941 */ /* 0x000fea0003800000 */
.L_x_33384:
[----:B------:R-:W-:Y:S01]  /*4130*/  MOV R47, R48 ;  /* 0x00000030002f7202 */ /* 0x000fe20000000f00 */
[----:B------:R-:W-:Y:S06]  /*4140*/  BRA `(.L_x_33386) ;  /* 0xffffffe400187947 */ /* 0x000fec000383ffff */
.L_x_33344:
[----:B------:R-:W-:Y:S01]  /*4150*/  BSSY B1, `(.L_x_33387) ;  /* 0x0000007000017945 */ /* 0x000fe20003800000 */
[----:B------:R-:W-:Y:S02]  /*4160*/  IMAD.MOV.U32 R47, RZ, RZ, R28 ;  /* 0x000000ffff2f7224 */ /* 0x000fe400078e001c */
[----:B------:R-:W-:Y:S02]  /*4170*/  IMAD.MOV.U32 R48, RZ, RZ, 0x1f ;  /* 0x0000001fff307424 */ /* 0x000fe400078e00ff */
[----:B------:R-:W-:-:S07]  /*4180*/  IMAD.MOV.U32 R67, RZ, RZ, -0x1 ;  /* 0xffffffffff437424 */ /* 0x000fce00078e00ff */
[----:B012345:R-:W-:Y:S05]  /*4190*/  WARPSYNC.COLLECTIVE R67, `(.L_x_33388) ;  /* 0x0000000043087348 */ /* 0x03ffea0003c00000 */
[----:B------:R0:W0:Y:S02]  /*41a0*/  SHFL.IDX P6, R48, R36, R47, R48 ;  /* 0x0000002f24307389 */ /* 0x00002400000c0030 */
[----:B012345:R-:W-:Y:S05]  /*41b0*/  ENDCOLLECTIVE ;  /* 0x000000000000791b */ /* 0x03ffea0003800000 */
.L_x_33388:
[----:B------:R-:W-:Y:S05]  /*41c0*/  BSYNC B1 ;  /* 0x0000000000017941 */ /* 0x000fea0003800000 */
.L_x_33387:
[----:B------:R-:W-:Y:S05]  /*41d0*/  BRA `(.L_x_33389) ;  /* 0xffffffe4000c7947 */ /* 0x000fea000383ffff */
.L_x_33346:
[----:B------:R-:W-:Y:S01]  /*41e0*/  BSSY B1, `(.L_x_33390) ;  /* 0x0000007000017945 */ /* 0x000fe20003800000 */
[----:B------:R-:W-:Y:S01]  /*41f0*/  MOV R47, R27 ;  /* 0x0000001b002f7202 */ /* 0x000fe20000000f00 */
[----:B------:R-:W-:Y:S02]  /*4200*/  IMAD.MOV.U32 R48, RZ, RZ, 0x1f ;  /* 0x0000001fff307424 */ /* 0x000fe400078e00ff */
[----:B------:R-:W-:-:S07]  /*4210*/  IMAD.MOV.U32 R67, RZ, RZ, -0x1 ;  /* 0xffffffffff437424 */ /* 0x000fce00078e00ff */
[----:B012345:R-:W-:Y:S05]  /*4220*/  WARPSYNC.COLLECTIVE R67, `(.L_x_33391) ;  /* 0x0000000043087348 */ /* 0x03ffea0003c00000 */
[----:B------:R0:W0:Y:S02]  /*4230*/  SHFL.IDX P6, R48, R36, R47, R48 ;  /* 0x0000002f24307389 */ /* 0x00002400000c0030 */
[----:B012345:R-:W-:Y:S05]  /*4240*/  ENDCOLLECTIVE ;  /* 0x000000000000791b */ /* 0x03ffea0003800000 */
.L_x_33391:
[----:B------:R-:W-:Y:S05]  /*4250*/  BSYNC B1 ;  /* 0x0000000000017941 */ /* 0x000fea0003800000 */
.L_x_33390:
[----:B------:R-:W-:Y:S01]  /*4260*/  IMAD.MOV.U32 R47, RZ, RZ, R48 ;  /* 0x000000ffff2f7224 */ /* 0x000fe200078e0030 */
[----:B------:R-:W-:Y:S06]  /*4270*/  BRA `(.L_x_33392) ;  /* 0xffffffe000fc7947 */ /* 0x000fec000383ffff */
.L_x_33348:
[----:B------:R-:W-:Y:S01]  /*4280*/  BSSY B1, `(.L_x_33393) ;  /* 0x0000007000017945 */ /* 0x000fe20003800000 */
[----:B------:R-:W-:Y:S01]  /*4290*/  MOV R47, R26 ;  /* 0x0000001a002f7202 */ /* 0x000fe20000000f00 */
[----:B------:R-:W-:Y:S02]  /*42a0*/  IMAD.MOV.U32 R48, RZ, RZ, 0x1f ;  /* 0x0000001fff307424 */ /* 0x000fe400078e00ff */
[----:B------:R-:W-:-:S07]  /*42b0*/  IMAD.MOV.U32 R67, RZ, RZ, -0x1 ;  /* 0xffffffffff437424 */ /* 0x000fce00078e00ff */
[----:B012345:R-:W-:Y:S05]  /*42c0*/  WARPSYNC.COLLECTIVE R67, `(.L_x_33394) ;  /* 0x0000000043087348 */ /* 0x03ffea0003c00000 */
[----:B------:R0:W0:Y:S02]  /*42d0*/  SHFL.IDX P6, R48, R36, R47, R48 ;  /* 0x0000002f24307389 */ /* 0x00002400000c0030 */
[----:B012345:R-:W-:Y:S05]  /*42e0*/  ENDCOLLECTIVE ;  /* 0x000000000000791b */ /* 0x03ffea0003800000 */
.L_x_33394:
[----:B------:R-:W-:Y:S05]  /*42f0*/  BSYNC B1 ;  /* 0x0000000000017941 */ /* 0x000fea0003800000 */
.L_x_33393:
[----:B------:R-:W-:Y:S05]  /*4300*/  BRA `(.L_x_33395) ;  /* 0xffffffe000f07947 */ /* 0x000fea000383ffff */
.L_x_33350:
[----:B------:R-:W-:Y:S01]  /*4310*/  HFMA2 R48, -RZ, RZ, 0, 1.847743988037109375e-06 ;  /* 0x0000001fff307431 */ /* 0x000fe200000001ff */
[----:B------:R-:W-:Y:S01]  /*4320*/  BSSY B1, `(.L_x_33396) ;  /* 0x0000006000017945 */ /* 0x000fe20003800000 */
[----:B------:R-:W-:Y:S02]  /*4330*/  IMAD.MOV.U32 R47, RZ, RZ, R25 ;  /* 0x000000ffff2f7224 */ /* 0x000fe400078e0019 */
[----:B------:R-:W-:-:S07]  /*4340*/  IMAD.MOV.U32 R67, RZ, RZ, -0x1 ;  /* 0xffffffffff437424 */ /* 0x000fce00078e00ff */
[----:B012345:R-:W-:Y:S05]  /*4350*/  WARPSYNC.COLLECTIVE R67, `(.L_x_33397) ;  /* 0x0000000043087348 */ /* 0x03ffea0003c00000 */
[----:B------:R0:W0:Y:S02]  /*4360*/  SHFL.IDX P6, R48, R36, R47, R48 ;  /* 0x0000002f24307389 */ /* 0x00002400000c0030 */
[----:B012345:R-:W-:Y:S05]  /*4370*/  ENDCOLLECTIVE ;  /* 0x000000000000791b */ /* 0x03ffea0003800000 */
.L_x_33397:
[----:B------:R-:W-:Y:S05]  /*4380*/  BSYNC B1 ;  /* 0x0000000000017941 */ /* 0x000fea0003800000 */
.L_x_33396:
[----:B------:R-:W-:Y:S01]  /*4390*/  IMAD.MOV.U32 R47, RZ, RZ, R48 ;  /* 0x000000ffff2f7224 */ /* 0x000fe200078e0030 */
[----:B------:R-:W-:Y:S06]  /*43a0*/  BRA `(.L_x_33398) ;  /* 0xffffffe000e07947 */ /* 0x000fec000383ffff */
.L_x_33352:
[----:B------:R-:W-:Y:S01]  /*43b0*/  BSSY B1, `(.L_x_33399) ;  /* 0x0000007000017945 */ /* 0x000fe20003800000 */
[----:B------:R-:W-:Y:S01]  /*43c0*/  IMAD.MOV.U32 R47, RZ, RZ, R24 ;  /* 0x000000ffff2f7224 */ /* 0x000fe200078e0018 */
[----:B------:R-:W-:Y:S01]  /*43d0*/  MOV R48, 0x1f ;  /* 0x0000001f00307802 */ /* 0x000fe20000000f00 */
[----:B------:R-:W-:-:S07]  /*43e0*/  IMAD.MOV.U32 R67, RZ, RZ, -0x1 ;  /* 0xffffffffff437424 */ /* 0x000fce00078e00ff */
[----:B012345:R-:W-:Y:S05]  /*43f0*/  WARPSYNC.COLLECTIVE R67, `(.L_x_33400) ;  /* 0x0000000043087348 */ /* 0x03ffea0003c00000 */
[----:B------:R0:W0:Y:S02]  /*4400*/  SHFL.IDX P6, R48, R36, R47, R48 ;  /* 0x0000002f24307389 */ /* 0x00002400000c0030 */
[----:B012345:R-:W-:Y:S05]  /*4410*/  ENDCOLLECTIVE ;  /* 0x000000000000791b */ /* 0x03ffea0003800000 */
.L_x_33400:
[----:B------:R-:W-:Y:S05]  /*4420*/  BSYNC B1 ;  /* 0x0000000000017941 */ /* 0x000fea0003800000 */
.L_x_33399:
[----:B------:R-:W-:Y:S05]  /*4430*/  BRA `(.L_x_33401) ;  /* 0xffffffe000d47947 */ /* 0x000fea000383ffff */
.L_x_33354:
[----:B------:R-:W-:Y:S01]  /*4440*/  HFMA2 R48, -RZ, RZ, 0, 1.847743988037109375e-06 ;  /* 0x0000001fff307431 */ /* 0x000fe200000001ff */
[----:B------:R-:W-:Y:S01]  /*4450*/  BSSY B1, `(.L_x_33402) ;  /* 0x0000006000017945 */ /* 0x000fe20003800000 */
[----:B------:R-:W-:Y:S02]  /*4460*/  IMAD.MOV.U32 R47, RZ, RZ, R23 ;  /* 0x000000ffff2f7224 */ /* 0x000fe400078e0017 */
[----:B------:R-:W-:-:S07]  /*4470*/  IMAD.MOV.U32 R67, RZ, RZ, -0x1 ;  /* 0xffffffffff437424 */ /* 0x000fce00078e00ff */
[----:B012345:R-:W-:Y:S05]  /*4480*/  WARPSYNC.COLLECTIVE R67, `(.L_x_33403) ;  /* 0x0000000043087348 */ /* 0x03ffea0003c00000 */
[----:B------:R0:W0:Y:S02]  /*4490*/  SHFL.IDX P6, R48, R36, R47, R48 ;  /* 0x0000002f24307389 */ /* 0x00002400000c0030 */
[----:B012345:R-:W-:Y:S05]  /*44a0*/  ENDCOLLECTIVE ;  /* 0x000000000000791b */ /* 0x03ffea0003800000 */
.L_x_33403:
[----:B------:R-:W-:Y:S05]  /*44b0*/  BSYNC B1 ;  /* 0x0000000000017941 */ /* 0x000fea0003800000 */
.L_x_33402:
[----:B------:R-:W-:Y:S01]  /*44c0*/  IMAD.MOV.U32 R47, RZ, RZ, R48 ;  /* 0x000000ffff2f7224 */ /* 0x000fe200078e0030 */
[----:B------:R-:W-:Y:S06]  /*44d0*/  BRA `(.L_x_33404) ;  /* 0xffffffe000c47947 */ /* 0x000fec000383ffff */
.L_x_33356:
[----:B------:R-:W-:Y:S01]  /*44e0*/  BSSY B1, `(.L_x_33405) ;  /* 0x0000007000017945 */ /* 0x000fe20003800000 */
[----:B------:R-:W-:Y:S01]  /*44f0*/  MOV R47, R22 ;  /* 0x00000016002f7202 */ /* 0x000fe20000000f00 */
[----:B------:R-:W-:Y:S02]  /*4500*/  IMAD.MOV.U32 R48, RZ, RZ, 0x1f ;  /* 0x0000001fff307424 */ /* 0x000fe400078e00ff */
[----:B------:R-:W-:-:S07]  /*4510*/  IMAD.MOV.U32 R67, RZ, RZ, -0x1 ;  /* 0xffffffffff437424 */ /* 0x000fce00078e00ff */
[----:B012345:R-:W-:Y:S05]  /*4520*/  WARPSYNC.COLLECTIVE R67, `(.L_x_33406) ;  /* 0x0000000043087348 */ /* 0x03ffea0003c00000 */
[----:B------:R0:W0:Y:S02]  /*4530*/  SHFL.IDX P6, R48, R36, R47, R48 ;  /* 0x0000002f24307389 */ /* 0x00002400000c0030 */
[----:B012345:R-:W-:Y:S05]  /*4540*/  ENDCOLLECTIVE ;  /* 0x000000000000791b */ /* 0x03ffea0003800000 */
.L_x_33406:
[----:B------:R-:W-:Y:S05]  /*4550*/  BSYNC B1 ;  /* 0x0000000000017941 */ /* 0x000fea0003800000 */
.L_x_33405:
[----:B------:R-:W-:Y:S05]  /*4560*/  BRA `(.L_x_33407) ;  /* 0xffffffe000b87947 */ /* 0x000fea000383ffff */
.L_x_33358:
[----:B------:R-:W-:Y:S01]  /*4570*/  BSSY B1, `(.L_x_33408) ;  /* 0x0000007000017945 */ /* 0x000fe20003800000 */
[----:B------:R-:W-:Y:S01]  /*4580*/  MOV R47, R21 ;  /* 0x00000015002f7202 */ /* 0x000fe20000000f00 */
[----:B------:R-:W-:Y:S02]  /*4590*/  IMAD.MOV.U32 R48, RZ, RZ, 0x1f ;  /* 0x0000001fff307424 */ /* 0x000fe400078e00ff */
[----:B------:R-:W-:-:S07]  /*45a0*/  IMAD.MOV.U32 R67, RZ, RZ, -0x1 ;  /* 0xffffffffff437424 */ /* 0x000fce00078e00ff */
[----:B012345:R-:W-:Y:S05]  /*45b0*/  WARPSYNC.COLLECTIVE R67, `(.L_x_33409) ;  /* 0x0000000043087348 */ /* 0x03ffea0003c00000 */
[----:B------:R0:W0:Y:S02]  /*45c0*/  SHFL.IDX P6, R48, R36, R47, R48 ;  /* 0x0000002f24307389 */ /* 0x00002400000c0030 */
[----:B012345:R-:W-:Y:S05]  /*45d0*/  ENDCOLLECTIVE ;  /* 0x000000000000791b */ /* 0x03ffea0003800000 */
.L_x_33409:
[----:B------:R-:W-:Y:S05]  /*45e0*/  BSYNC B1 ;  /* 0x0000000000017941 */ /* 0x000fea0003800000 */
.L_x_33408:
[----:B------:R-:W-:Y:S01]  /*45f0*/  MOV R47, R48 ;  /* 0x00000030002f7202 */ /* 0x000fe20000000f00 */
[----:B------:R-:W-:Y:S06]  /*4600*/  BRA `(.L_x_33410) ;  /* 0xffffffe000a87947 */ /* 0x000fec000383ffff */
.L_x_33360:
[----:B------:R-:W-:Y:S01]  /*4610*/  BSSY B1, `(.L_x_33411) ;  /* 0x0000007000017945 */ /* 0x000fe20003800000 */
[----:B------:R-:W-:Y:S01]  /*4620*/  IMAD.MOV.U32 R47, RZ, RZ, R20 ;  /* 0x000000ffff2f7224 */ /* 0x000fe200078e0014 */
[----:B------:R-:W-:Y:S01]  /*4630*/  MOV R67, 0xffffffff ;  /* 0xffffffff00437802 */ /* 0x000fe20000000f00 */
[----:B------:R-:W-:-:S07]  /*4640*/  IMAD.MOV.U32 R48, RZ, RZ, 0x1f ;  /* 0x0000001fff307424 */ /* 0x000fce00078e00ff */
[----:B012345:R-:W-:Y:S05]  /*4650*/  WARPSYNC.COLLECTIVE R67, `(.L_x_33412) ;  /* 0x0000000043087348 */ /* 0x03ffea0003c00000 */
[----:B------:R0:W0:Y:S02]  /*4660*/  SHFL.IDX P6, R48, R36, R47, R48 ;  /* 0x0000002f24307389 */ /* 0x00002400000c0030 */
[----:B012345:R-:W-:Y:S05]  /*4670*/  ENDCOLLECTIVE ;  /* 0x000000000000791b */ /* 0x03ffea0003800000 */
.L_x_33412:
[----:B------:R-:W-:Y:S05]  /*4680*/  BSYNC B1 ;  /* 0x0000000000017941 */ /* 0x000fea0003800000 */
.L_x_33411:
[----:B------:R-:W-:Y:S05]  /*4690*/  BRA `(.L_x_33413) ;  /* 0xffffffe0009c7947 */ /* 0x000fea000383ffff */
.L_x_33362:
[----:B------:R-:W-:Y:S01]  /*46a0*/  BSSY B1, `(.L_x_33414) ;  /* 0x0000007000017945 */ /* 0x000fe20003800000 */
[----:B-----5:R-:W-:Y:S01]  /*46b0*/  IMAD.MOV.U32 R47, RZ, RZ, R2 ;  /* 0x000000ffff2f7224 */ /* 0x020fe200078e0002 */
[----:B------:R-:W-:Y:S01]  /*46c0*/  MOV R67, 0xffffffff ;  /* 0xffffffff00437802 */ /* 0x000fe20000000f00 */
[----:B------:R-:W-:-:S07]  /*46d0*/  IMAD.MOV.U32 R48, RZ, RZ, 0x1f ;  /* 0x0000001fff307424 */ /* 0x000fce00078e00ff */
[----:B01234-:R-:W-:Y:S05]  /*46e0*/  WARPSYNC.COLLECTIVE R67, `(.L_x_33415) ;  /* 0x0000000043087348 */ /* 0x01ffea0003c00000 */
[----:B------:R0:W0:Y:S02]  /*46f0*/  SHFL.IDX P6, R48, R36, R47, R48 ;  /* 0x0000002f24307389 */ /* 0x00002400000c0030 */
[----:B01234-:R-:W-:Y:S05]  /*4700*/  ENDCOLLECTIVE ;  /* 0x000000000000791b */ /* 0x01ffea0003800000 */
.L_x_33415:
[----:B------:R-:W-:Y:S05]  /*4710*/  BSYNC B1 ;  /* 0x0000000000017941 */ /* 0x000fea0003800000 */
.L_x_33414:
[----:B------:R-:W-:Y:S01]  /*4720*/  IMAD.MOV.U32 R36, RZ, RZ, R48 ;  /* 0x000000ffff247224 */ /* 0x000fe200078e0030 */
[----:B------:R-:W-:Y:S06]  /*4730*/  BRA `(.L_x_33416) ;  /* 0xffffffe0008c7947 */ /* 0x000fec000383ffff */
        .weak           $__internal_670_$__cuda_sm20_div_s16
        .type           $__internal_670_$__cuda_sm20_div_s16,@function
        .size           $__internal_670_$__cuda_sm20_div_s16,($__internal_671_$__cuda_sm20_div_u16 - $__internal_670_$__cuda_sm20_div_s16)
$__internal_670_$__cuda_sm20_div_s16:
        /* <DEDUP_REMOVED lines=23> */
[----:B------:R-:W-:Y:S05]  /*48b0*/  RET.REL.NODEC R32 `(_Z9cuda_gemmIiLi128ELi1ELi1ELi128ELi32ELi32ELi64ELi0ELi0EEviiiPT_S1_S1_iii) ;  /* 0xffffffb420d07950 */ /* 0x000fea0003c3ffff */
        .weak           $__internal_671_$__cuda_sm20_div_u16
        .type           $__internal_671_$__cuda_sm20_div_u16,@function
        .size           $__internal_671_$__cuda_sm20_div_u16,(.L_x_39174 - $__internal_671_$__cuda_sm20_div_u16)
$__internal_671_$__cuda_sm20_div_u16:
        /* <DEDUP_REMOVED lines=18> */
[----:B------:R-:W-:Y:S06]  /*49e0*/  RET.REL.NODEC R4 `(_Z9cuda_gemmIiLi128ELi1ELi1ELi128ELi32ELi32ELi64ELi0ELi0EEviiiPT_S1_S1_iii) ;  /* 0xffffffb404847950 */ /* 0x000fec0003c3ffff */
.L_x_33417:
        /* <DEDUP_REMOVED lines=9> */
.L_x_39174:


//--------------------- .text._Z9cuda_gemmIiLi128ELi1ELi1ELi128ELi16ELi16ELi64ELi1ELi1EEviiiPT_S1_S1_iii --------------------------
	.section	.text._Z9cuda_gemmIiLi128ELi1ELi1ELi128ELi16ELi16ELi64ELi1ELi1EEviiiPT_S1_S1_iii,"ax",@progbits
	.align	128
        .global         _Z9cuda_gemmIiLi128ELi1ELi1ELi128ELi16ELi16ELi64ELi1ELi1EEviiiPT_S1_S1_iii
        .type           _Z9cuda_gemmIiLi128ELi1ELi1ELi128ELi16ELi16ELi64ELi1ELi1EEviiiPT_S1_S1_iii,@function
        .size           _Z9cuda_gemmIiLi128ELi1ELi1ELi128ELi16ELi16ELi64ELi1ELi1EEviiiPT_S1_S1_iii,(.L_x_39175 - _Z9cuda_gemmIiLi128ELi1ELi1ELi128ELi16ELi16ELi64ELi1ELi1EEviiiPT_S1_S1_iii)
        .other          _Z9cuda_gemmIiLi128ELi1ELi1ELi128ELi16ELi16ELi64ELi1ELi1EEviiiPT_S1_S1_iii,@"STO_CUDA_ENTRY STV_DEFAULT"
_Z9cuda_gemmIiLi128ELi1ELi1ELi128ELi16ELi16ELi64ELi1ELi1EEviiiPT_S1_S1_iii:
.text._Z9cuda_gemmIiLi128ELi1ELi1ELi128ELi16ELi16ELi64ELi1ELi1EEviiiPT_S1_S1_iii:
[----:B------:R-:W-:Y:S01]  /*0000*/  LDC R1, c[0x0][0x37c] ;  /* 0x0000df00ff017b82 */ /* 0x000fe20000000800 */
[----:B------:R-:W0:Y:S07]  /*0010*/  S2R R9, SR_TID.X ;  /* 0x0000000000097919 */ /* 0x000e2e0000002100 */
[----:B------:R-:W1:Y:S01]  /*0020*/  LDC R0, c[0x0][0x360] ;  /* 0x0000d800ff007b82 */ /* 0x000e620000000800 */
[----:B------:R-:W-:Y:S02]  /*0030*/  MOV R8, 0x80 ;  /* 0x0000008000087802 */ /* 0x000fe40000000f00 */
[----:B-1----:R-:W-:Y:S01]  /*0040*/  LOP3.LUT R3, R0, 0xff, RZ, 0xc0, !PT ;  /* 0x000000ff00037812 */ /* 0x002fe200078ec0ff */
[----:B0-----:R-:W-:-:S05]  /*0050*/  IMAD.IADD R2, R9, 0x1, R0 ;  /* 0x0000000109027824 */ /* 0x001fca00078e0200 */
[----:B------:R-:W-:-:S07]  /*0060*/  LOP3.LUT R4, R2, 0xff, RZ, 0xc, !PT ;  /* 0x000000ff02047812 */ /* 0x000fce00078e0cff */
[----:B------:R-:W-:Y:S05]  /*0070*/  CALL.REL.NOINC `($__internal_672_$__cuda_sm20_div_u16) ;  /* 0x0000001000807944 */ /* 0x000fea0003c00000 */
        /* <DEDUP_REMOVED lines=13> */
[----:B--2---:R-:W-:Y:S01]  /*0150*/  LEA R8, R8, R3, 0x18 ;  /* 0x0000000308087211 */ /* 0x004fe200078ec0ff */
[----:B------:R-:W-:-:S07]  /*0160*/  IMAD.MOV.U32 R3, RZ, RZ, R9 ;  /* 0x000000ffff037224 */ /* 0x000fce00078e0009 */
.L_x_33420:
[----:B--23--:R-:W-:-:S06]  /*0170*/  IMAD.WIDE.U32 R6, R3, 0x4, R4 ;  /* 0x0000000403067825 */ /* 0x00cfcc00078e0004 */
[----:B-1----:R-:W2:Y:S01]  /*0180*/  LDG.E R6, desc[UR6][R6.64] ;  /* 0x0000000606067981 */ /* 0x002ea2000c1e1900 */
        /* <DEDUP_REMOVED lines=11> */
.L_x_33419:
[----:B-1----:R-:W-:Y:S05]  /*0240*/  BSYNC.RECONVERGENT B0 ;  /* 0x0000000000007941 */ /* 0x002fea0003800200 */
.L_x_33418:
[----:B------:R-:W-:Y:S04]  /*0250*/  BSSY.RECONVERGENT B0, `(.L_x_33421) ;  /* 0x0000030000007945 */ /* 0x000fe80003800200 */
[----:B------:R-:W-:Y:S05]  /*0260*/  @!P1 BRA `(.L_x_33422) ;  /* 0x0000000000b89947 */ /* 0x000fea0003800000 */
[----:B------:R-:W1:Y:S01]  /*0270*/  S2R R7, SR_CgaCtaId ;  /* 0x0000000000077919 */ /* 0x000e620000008800 */
[----:B------:R-:W3:Y:S01]  /*0280*/  LDC.64 R4, c[0x0][0x398] ;  /* 0x0000e600ff047b82 */ /* 0x000ee20000000a00 */
[----:B------:R-:W-:Y:S01]  /*0290*/  MOV R8, 0x400 ;  /* 0x0000040000087802 */ /* 0x000fe20000000f00 */
[C-C-:B------:R-:W-:Y:S01]  /*02a0*/  IMAD R13, R0.reuse, 0x2, R3.reuse ;  /* 0x00000002000d7824 */ /* 0x140fe200078e0203 */
[----:B------:R-:W-:Y:S01]  /*02b0*/  IADD3 R17, PT, PT, R3, R0, RZ ;  /* 0x0000000003117210 */ /* 0x000fe20007ffe0ff */
[----:B------:R-:W-:Y:S01]  /*02c0*/  IMAD R15, R0, 0x3, R3 ;  /* 0x00000003000f7824 */ /* 0x000fe200078e0203 */
[----:B-1----:R-:W-:-:S07]  /*02d0*/  LEA R8, R7, R8, 0x18 ;  /* 0x0000000807087211 */ /* 0x002fce00078ec0ff */
.L_x_33423:
        /* <DEDUP_REMOVED lines=15> */
[----:B------:R-:W-:Y:S01]  /*03d0*/  IMAD R29, R29, 0x44, R8 ;  /* 0x000000441d1d7824 */ /* 0x000fe200078e0208 */
[----:B-1----:R-:W-:-:S02]  /*03e0*/  SHF.R.U32.HI R20, RZ, 0x2, R15 ;  /* 0x00000002ff147819 */ /* 0x002fc4000001160f */
[----:B------:R-:W-:Y:S01]  /*03f0*/  LOP3.LUT R24, R24, 0x3ffffffc, RZ, 0xc0, !PT ;  /* 0x3ffffffc18187812 */ /* 0x000fe200078ec0ff */
[--C-:B------:R-:W-:Y:S01]  /*0400*/  IMAD R23, R23, 0x44, R8.reuse ;  /* 0x0000004417177824 */ /* 0x100fe200078e0208 */
[----:B------:R-:W-:Y:S01]  /*0410*/  LOP3.LUT R16, R16, 0x3ffffffc, RZ, 0xc0, !PT ;  /* 0x3ffffffc10107812 */ /* 0x000fe200078ec0ff */
[--C-:B------:R-:W-:Y:S01]  /*0420*/  IMAD R25, R25, 0x44, R8.reuse ;  /* 0x0000004419197824 */ /* 0x100fe200078e0208 */
[----:B------:R-:W-:Y:S01]  /*0430*/  LOP3.LUT R22, R22, 0x3ffffffc, RZ, 0xc0, !PT ;  /* 0x3ffffffc16167812 */ /* 0x000fe200078ec0ff */
[----:B------:R-:W-:Y:S01]  /*0440*/  IMAD R27, R27, 0x44, R8 ;  /* 0x000000441b1b7824 */ /* 0x000fe200078e0208 */
[----:B------:R-:W-:Y:S01]  /*0450*/  LOP3.LUT R20, R20, 0x3ffffffc, RZ, 0xc0, !PT ;  /* 0x3ffffffc14147812 */ /* 0x000fe200078ec0ff */
[----:B------:R-:W-:Y:S02]  /*0460*/  IMAD.IADD R29, R29, 0x1, R24 ;  /* 0x000000011d1d7824 */ /* 0x000fe400078e0218 */
[----:B------:R-:W-:Y:S01]  /*0470*/  IMAD.IADD R23, R23, 0x1, R16 ;  /* 0x0000000117177824 */ /* 0x000fe200078e0210 */
[----:B------:R-:W-:Y:S01]  /*0480*/  IADD3 R27, PT, PT, R27, R20, RZ ;  /* 0x000000141b1b7210 */ /* 0x000fe20007ffe0ff */
[----:B------:R-:W-:Y:S01]  /*0490*/  IMAD.IADD R25, R25, 0x1, R22 ;  /* 0x0000000119197824 */ /* 0x000fe200078e0216 */
[----:B------:R-:W-:-:S04]  /*04a0*/  IADD3 R3, PT, PT, R0, R3, R0 ;  /* 0x0000000300037210 */ /* 0x000fc80007ffe000 */
[----:B------:R-:W-:-:S04]  /*04b0*/  IADD3 R3, PT, PT, R0, R3, R0 ;  /* 0x0000000300037210 */ /* 0x000fc80007ffe000 */
[----:B------:R-:W-:Y:S01]  /*04c0*/  ISETP.GE.U32.AND P0, PT, R3, 0x100, PT ;  /* 0x000001000300780c */ /* 0x000fe20003f06070 */
[C---:B------:R-:W-:Y:S02]  /*04d0*/  IMAD R13, R0.reuse, 0x4, R13 ;  /* 0x00000004000d7824 */ /* 0x040fe400078e020d */
[C---:B------:R-:W-:Y:S02]  /*04e0*/  IMAD R15, R0.reuse, 0x4, R15 ;  /* 0x00000004000f7824 */ /* 0x040fe400078e020f */
[----:B------:R-:W-:Y:S01]  /*04f0*/  IMAD R17, R0, 0x4, R17 ;  /* 0x0000000400117824 */ /* 0x000fe200078e0211 */
[----:B---3--:R1:W-:Y:S04]  /*0500*/  STS [R29], R12 ;  /* 0x0000000c1d007388 */ /* 0x0083e80000000800 */
[----:B--2---:R1:W-:Y:S04]  /*0510*/  STS [R23], R14 ;  /* 0x0000000e17007388 */ /* 0x0043e80000000800 */
[----:B----4-:R1:W-:Y:S04]  /*0520*/  STS [R25], R10 ;  /* 0x0000000a19007388 */ /* 0x0103e80000000800 */
[----:B-----5:R1:W-:Y:S01]  /*0530*/  STS [R27], R6 ;  /* 0x000000061b007388 */ /* 0x0203e20000000800 */
[----:B------:R-:W-:Y:S05]  /*0540*/  @!P0 BRA `(.L_x_33423) ;  /* 0xfffffffc00648947 */ /* 0x000fea000383ffff */
.L_x_33422:
[----:B------:R-:W-:Y:S05]  /*0550*/  BSYNC.RECONVERGENT B0 ;  /* 0x0000000000007941 */ /* 0x000fea0003800200 */
.L_x_33421:
[----:B------:R-:W0:Y:S02]  /*0560*/  LDCU UR4, c[0x0][0x374] ;  /* 0x00006e80ff0477ac */ /* 0x000e240008000800 */
[----:B0-----:R-:W-:-:S13]  /*0570*/  ISETP.GE.U32.AND P0, PT, R2, UR4, PT ;  /* 0x0000000402007c0c */ /* 0x001fda000bf06070 */
[----:B------:R-:W-:Y:S05]  /*0580*/  @P0 EXIT ;  /* 0x000000000000094d */ /* 0x000fea0003800000 */
[----:B------:R-:W-:Y:S01]  /*0590*/  ISETP.GT.U32.AND P0, PT, R9, 0x1f, PT ;  /* 0x0000001f0900780c */ /* 0x000fe20003f04070 */
[----:B------:R-:W-:-:S12]  /*05a0*/  BSSY.RECONVERGENT B0, `(.L_x_33424) ;  /* 0x0000058000007945 */ /* 0x000fd80003800200 */
[----:B------:R-:W-:Y:S05]  /*05b0*/  @P0 BRA `(.L_x_33425) ;  /* 0x0000000400580947 */ /* 0x000fea0003800000 */
[----:B------:R-:W-:Y:S01]  /*05c0*/  SHF.L.U32 R3, R0, 0x2, RZ ;  /* 0x0000000200037819 */ /* 0x000fe200000006ff */
[----:B------:R-:W-:Y:S01]  /*05d0*/  IMAD.SHL.U32 R22, R9, 0x4, RZ ;  /* 0x0000000409167824 */ /* 0x000fe200078e00ff */
[----:B------:R-:W-:Y:S02]  /*05e0*/  BSSY.RECONVERGENT B1, `(.L_x_33426) ;  /* 0x0000030000017945 */ /* 0x000fe40003800200 */
[----:B-1----:R-:W0:Y:S01]  /*05f0*/  I2F.U32.RP R10, R3 ;  /* 0x00000003000a7306 */ /* 0x002e220000209000 */
[----:B--2---:R-:W-:Y:S01]  /*0600*/  IMAD.MOV R11, RZ, RZ, -R3 ;  /* 0x000000ffff0b7224 */ /* 0x004fe200078e0a03 */
[C---:B------:R-:W-:Y:S02]  /*0610*/  IADD3 R6, PT, PT, R3.reuse, R22, RZ ;  /* 0x0000001603067210 */ /* 0x040fe40007ffe0ff */
[----:B------:R-:W-:Y:S02]  /*0620*/  ISETP.NE.U32.AND P2, PT, R3, RZ, PT ;  /* 0x000000ff0300720c */ /* 0x000fe40003f45070 */
[----:B------:R-:W-:-:S02]  /*0630*/  ISETP.GE.U32.AND P0, PT, R6, 0x80, PT ;  /* 0x000000800600780c */ /* 0x000fc40003f06070 */
        /* <DEDUP_REMOVED lines=34> */
.L_x_33428:
        /* <DEDUP_REMOVED lines=8> */
.L_x_33427:
[----:B------:R-:W-:Y:S05]  /*08e0*/  BSYNC.RECONVERGENT B1 ;  /* 0x0000000000017941 */ /* 0x000fea0003800200 */
.L_x_33426:
[----:B------:R-:W-:Y:S05]  /*08f0*/  @!P1 BRA `(.L_x_33425) ;  /* 0x0000000000889947 */ /* 0x000fea0003800000 */
[----:B------:R-:W0:Y:S01]  /*0900*/  S2UR UR5, SR_CgaCtaId ;  /* 0x00000000000579c3 */ /* 0x000e220000008800 */
[----:B------:R-:W-:Y:S01]  /*0910*/  UMOV UR4, 0x400 ;  /* 0x0000040000047882 */ /* 0x000fe20000000000 */
[----:B------:R-:W-:Y:S01]  /*0920*/  IMAD R20, R2, 0x80, R22 ;  /* 0x0000008002147824 */ /* 0x000fe200078e0216 */
[----:B------:R-:W-:-:S03]  /*0930*/  UIADD3 UR4, UPT, UPT, UR4, 0x480, URZ ;  /* 0x0000048004047890 */ /* 0x000fc6000fffe0ff */
[C-C-:B------:R-:W-:Y:S02]  /*0940*/  IMAD R21, R0.reuse, 0xc, R20.reuse ;  /* 0x0000000c00157824 */ /* 0x140fe400078e0214 */
[----:B------:R-:W1:Y:S01]  /*0950*/  LDC.64 R24, c[0x0][0x390] ;  /* 0x0000e400ff187b82 */ /* 0x000e620000000a00 */
[--C-:B------:R-:W-:Y:S02]  /*0960*/  IMAD R27, R0, 0x8, R20.reuse ;  /* 0x00000008001b7824 */ /* 0x100fe400078e0214 */
[----:B------:R-:W-:Y:S01]  /*0970*/  IMAD.IADD R29, R3, 0x1, R20 ;  /* 0x00000001031d7824 */ /* 0x000fe200078e0214 */
[----:B0-----:R-:W-:-:S06]  /*0980*/  ULEA UR4, UR5, UR4, 0x18 ;  /* 0x0000000405047291 */ /* 0x001fcc000f8ec0ff */
[----:B------:R-:W-:-:S07]  /*0990*/  LEA R23, R22, UR4, 0x2 ;  /* 0x0000000416177c11 */ /* 0x000fce000f8e10ff */
.L_x_33429:
        /* <DEDUP_REMOVED lines=24> */
.L_x_33425:
[----:B------:R-:W-:Y:S05]  /*0b20*/  BSYNC.RECONVERGENT B0 ;  /* 0x0000000000007941 */ /* 0x000fea0003800200 */
.L_x_33424:
[----:B-12---:R-:W3:Y:S01]  /*0b30*/  S2R R6, SR_CgaCtaId ;  /* 0x0000000000067919 */ /* 0x006ee20000008800 */
[----:B------:R-:W-:Y:S01]  /*0b40*/  MOV R3, 0x400 ;  /* 0x0000040000037802 */ /* 0x000fe20000000f00 */
[----:B------:R-:W0:Y:S01]  /*0b50*/  S2R R0, SR_TID.X ;  /* 0x0000000000007919 */ /* 0x000e220000002100 */
[----:B------:R-:W-:Y:S02]  /*0b60*/  BAR.SYNC.DEFER_BLOCKING 0x0 ;  /* 0x0000000000007b1d */ /* 0x000fe40000010000 */
[----:B---3--:R-:W-:Y:S02]  /*0b70*/  LEA R4, R6, R3, 0x18 ;  /* 0x0000000306047211 */ /* 0x008fe400078ec0ff */
[----:B0-----:R-:W-:Y:S01]  /*0b80*/  SHF.R.U32.HI R3, RZ, 0x3, R0 ;  /* 0x00000003ff037819 */ /* 0x001fe20000011600 */
[C---:B------:R-:W-:Y:S01]  /*0b90*/  IMAD.SHL.U32 R5, R0.reuse, 0x4, RZ ;  /* 0x0000000400057824 */ /* 0x040fe200078e00ff */
[C---:B------:R-:W-:Y:S02]  /*0ba0*/  LOP3.LUT R13, R0.reuse, 0x7, RZ, 0xc0, !PT ;  /* 0x00000007000d7812 */ /* 0x040fe400078ec0ff */
[C---:B------:R-:W-:Y:S01]  /*0bb0*/  LOP3.LUT R23, R0.reuse, 0x7, RZ, 0xc0, !PT ;  /* 0x0000000700177812 */ /* 0x040fe200078ec0ff */
[----:B------:R-:W-:Y:S01]  /*0bc0*/  IMAD R3, R3, 0x44, R4 ;  /* 0x0000004403037824 */ /* 0x000fe200078e0204 */
[----:B------:R-:W-:Y:S01]  /*0bd0*/  LOP3.LUT R4, R5, 0x3c, RZ, 0xc0, !PT ;  /* 0x0000003c05047812 */ /* 0x000fe200078ec0ff */
[C---:B------:R-:W-:Y:S01]  /*0be0*/  VIADD R9, R13.reuse, 0x1 ;  /* 0x000000010d097836 */ /* 0x040fe20000000000 */
[----:B------:R-:W-:Y:S01]  /*0bf0*/  LOP3.LUT R5, R0, 0x7, RZ, 0xc0, !PT ;  /* 0x0000000700057812 */ /* 0x000fe200078ec0ff */
[----:B------:R-:W-:Y:S01]  /*0c00*/  VIADD R11, R13, 0x2 ;  /* 0x000000020d0b7836 */ /* 0x000fe20000000000 */
[----:B------:R-:W-:Y:S01]  /*0c10*/  IADD3 R4, PT, PT, R3, R4, RZ ;  /* 0x0000000403047210 */ /* 0x000fe20007ffe0ff */
[----:B------:R-:W-:Y:S01]  /*0c20*/  VIADD R17, R13, 0x4 ;  /* 0x000000040d117836 */ /* 0x000fe20000000000 */
[----:B------:R-:W-:Y:S01]  /*0c30*/  MOV R3, 0x400 ;  /* 0x0000040000037802 */ /* 0x000fe20000000f00 */
[----:B------:R-:W-:Y:S01]  /*0c40*/  VIADD R19, R23, 0x5 ;  /* 0x0000000517137836 */ /* 0x000fe20000000000 */
[----:B------:R-:W-:-:S02]  /*0c50*/  IADD3 R15, PT, PT, R13, 0x3, RZ ;  /* 0x000000030d0f7810 */ /* 0x000fc40007ffe0ff */
[----:B------:R-:W0:Y:S01]  /*0c60*/  LDS R4, [R4] ;  /* 0x0000000004047984 */ /* 0x000e220000000800 */
[----:B------:R-:W-:Y:S01]  /*0c70*/  VIADD R3, R3, 0x480 ;  /* 0x0000048003037836 */ /* 0x000fe20000000000 */
[----:B------:R-:W-:-:S04]  /*0c80*/  IADD3 R21, PT, PT, R23, 0x7, RZ ;  /* 0x0000000717157810 */ /* 0x000fc80007ffe0ff */
[----:B------:R-:W-:-:S05]  /*0c90*/  LEA R6, R6, R3, 0x18 ;  /* 0x0000000306067211 */ /* 0x000fca00078ec0ff */
[----:B------:R-:W-:-:S05]  /*0ca0*/  IMAD R16, R13, 0x44, R6 ;  /* 0x000000440d107824 */ /* 0x000fca00078e0206 */
        /* <DEDUP_REMOVED lines=14> */
[----:B------:R-:W-:Y:S02]  /*0d90*/  VIADD R18, R23, 0x9 ;  /* 0x0000000917127836 */ /* 0x000fe40000000000 */
[----:B-1----:R-:W-:Y:S02]  /*0da0*/  IMAD R7, R8, R9, R7 ;  /* 0x0000000908077224 */ /* 0x002fe400078e0207 */
[----:B------:R-:W-:Y:S02]  /*0db0*/  VIADD R9, R5, 0xd ;  /* 0x0000000d05097836 */ /* 0x000fe40000000000 */
[----:B--2---:R-:W-:Y:S02]  /*0dc0*/  IMAD R7, R10, R11, R7 ;  /* 0x0000000b0a077224 */ /* 0x004fe400078e0207 */
[----:B------:R-:W-:Y:S02]  /*0dd0*/  VIADD R10, R13, 0xa ;  /* 0x0000000a0d0a7836 */ /* 0x000fe40000000000 */
[----:B---3--:R-:W-:-:S02]  /*0de0*/  IMAD R7, R12, R15, R7 ;  /* 0x0000000f0c077224 */ /* 0x008fc400078e0207 */
[----:B------:R-:W-:Y:S01]  /*0df0*/  VIADD R15, R13, 0xb ;  /* 0x0000000b0d0f7836 */ /* 0x000fe20000000000 */
[----:B------:R-:W-:Y:S01]  /*0e00*/  LOP3.LUT R27, R10, 0xf, RZ, 0xc0, !PT ;  /* 0x0000000f0a1b7812 */ /* 0x000fe200078ec0ff */
[----:B----4-:R-:W-:Y:S01]  /*0e10*/  IMAD R8, R14, R17, R7 ;  /* 0x000000110e087224 */ /* 0x010fe200078e0207 */
[----:B------:R-:W-:Y:S01]  /*0e20*/  IADD3 R7, PT, PT, R5, 0xc, RZ ;  /* 0x0000000c05077810 */ /* 0x000fe20007ffe0ff */
[----:B------:R-:W-:Y:S01]  /*0e30*/  IMAD.SHL.U32 R14, R0, 0x10, RZ ;  /* 0x00000010000e7824 */ /* 0x000fe200078e00ff */
[----:B------:R-:W-:Y:S01]  /*0e40*/  LOP3.LUT R15, R15, 0xf, RZ, 0xc0, !PT ;  /* 0x0000000f0f0f7812 */ /* 0x000fe200078ec0ff */
[----:B-----5:R-:W-:Y:S01]  /*0e50*/  IMAD R3, R3, R19, R8 ;  /* 0x0000001303037224 */ /* 0x020fe200078e0208 */
[----:B------:R-:W-:Y:S01]  /*0e60*/  IADD3 R8, PT, PT, R13, 0x9, RZ ;  /* 0x000000090d087810 */ /* 0x000fe20007ffe0ff */
[C---:B------:R-:W-:Y:S01]  /*0e70*/  VIADD R11, R5.reuse, 0xe ;  /* 0x0000000e050b7836 */ /* 0x040fe20000000000 */
[----:B------:R-:W-:Y:S01]  /*0e80*/  LOP3.LUT R14, R14, 0x70, RZ, 0xc0, !PT ;  /* 0x000000700e0e7812 */ /* 0x000fe200078ec0ff */
[----:B------:R-:W-:Y:S01]  /*0e90*/  VIADD R12, R5, 0xffffffff ;  /* 0xffffffff050c7836 */ /* 0x000fe20000000000 */
[----:B------:R-:W-:Y:S01]  /*0ea0*/  LOP3.LUT R25, R8, 0xf, RZ, 0xc0, !PT ;  /* 0x0000000f08197812 */ /* 0x000fe200078ec0ff */
[----:B------:R-:W-:Y:S01]  /*0eb0*/  VIADD R17, R23, 0xa ;  /* 0x0000000a17117836 */ /* 0x000fe20000000000 */
[----:B------:R-:W-:Y:S01]  /*0ec0*/  LOP3.LUT R13, R14, 0x8, R13, 0xfe, !PT ;  /* 0x000000080e0d7812 */ /* 0x000fe200078efe0d */
[----:B------:R-:W-:Y:S01]  /*0ed0*/  LDS R8, [R16+0x18] ;  /* 0x0000180010087984 */ /* 0x000fe20000000800 */
[----:B------:R-:W-:-:S02]  /*0ee0*/  LOP3.LUT R5, R7, 0xf, RZ, 0xc0, !PT ;  /* 0x0000000f07057812 */ /* 0x000fc400078ec0ff */
[----:B------:R-:W-:Y:S01]  /*0ef0*/  LOP3.LUT R7, R9, 0xf, RZ, 0xc0, !PT ;  /* 0x0000000f09077812 */ /* 0x000fe200078ec0ff */
[--C-:B------:R-:W-:Y:S01]  /*0f00*/  IMAD R10, R13, 0x4, R6.reuse ;  /* 0x000000040d0a7824 */ /* 0x100fe200078e0206 */
[----:B------:R-:W-:Y:S02]  /*0f10*/  LOP3.LUT R9, R11, 0xf, RZ, 0xc0, !PT ;  /* 0x0000000f0b097812 */ /* 0x000fe400078ec0ff */
[----:B------:R-:W-:Y:S02]  /*0f20*/  LOP3.LUT R25, R14, R25, RZ, 0xfc, !PT ;  /* 0x000000190e197212 */ /* 0x000fe400078efcff */
[----:B------:R-:W-:Y:S01]  /*0f30*/  LOP3.LUT R11, R12, 0xf, RZ, 0xc0, !PT ;  /* 0x0000000f0c0b7812 */ /* 0x000fe200078ec0ff */
[----:B------:R-:W-:Y:S01]  /*0f40*/  LDS R10, [R10] ;  /* 0x000000000a0a7984 */ /* 0x000fe20000000800 */
[C---:B------:R-:W-:Y:S02]  /*0f50*/  LOP3.LUT R29, R14.reuse, R27, RZ, 0xfc, !PT ;  /* 0x0000001b0e1d7212 */ /* 0x040fe400078efcff */
[----:B------:R-:W-:Y:S01]  /*0f60*/  LEA R13, R25, R6, 0x2 ;  /* 0x00000006190d7211 */ /* 0x000fe200078e10ff */
[----:B------:R-:W-:Y:S01]  /*0f70*/  LDS R12, [R16+0x1c] ;  /* 0x00001c00100c7984 */ /* 0x000fe20000000800 */
[----:B------:R-:W-:Y:S01]  /*0f80*/  LOP3.LUT R25, R17, 0xf, RZ, 0xc0, !PT ;  /* 0x0000000f11197812 */ /* 0x000fe200078ec0ff */
[----:B------:R-:W-:Y:S01]  /*0f90*/  IMAD R29, R29, 0x4, R6 ;  /* 0x000000041d1d7824 */ /* 0x000fe200078e0206 */
[----:B------:R-:W-:-:S02]  /*0fa0*/  LOP3.LUT R17, R14, R15, RZ, 0xfc, !PT ;  /* 0x0000000f0e117212 */ /* 0x000fc400078efcff */
[C---:B------:R-:W-:Y:S01]  /*0fb0*/  LOP3.LUT R19, R23.reuse, 0x8, RZ, 0xfc, !PT ;  /* 0x0000000817137812 */ /* 0x040fe200078efcff */
[----:B------:R-:W-:Y:S01]  /*0fc0*/  VIADD R23, R23, 0x6 ;  /* 0x0000000617177836 */ /* 0x000fe20000000000 */
[----:B------:R-:W-:Y:S01]  /*0fd0*/  LDS R13, [R13] ;  /* 0x000000000d0d7984 */ /* 0x000fe20000000800 */
[----:B------:R-:W-:Y:S01]  /*0fe0*/  LOP3.LUT R20, R14, R5, RZ, 0xfc, !PT ;  /* 0x000000050e147212 */ /* 0x000fe200078efcff */
[--C-:B------:R-:W-:Y:S01]  /*0ff0*/  IMAD R17, R17, 0x4, R6.reuse ;  /* 0x0000000411117824 */ /* 0x100fe200078e0206 */
[----:B------:R-:W-:Y:S01]  /*1000*/  LOP3.LUT R27, R18, 0xf, RZ, 0xc0, !PT ;  /* 0x0000000f121b7812 */ /* 0x000fe200078ec0ff */
[----:B------:R-:W-:Y:S01]  /*1010*/  LDS R16, [R29] ;  /* 0x000000001d107984 */ /* 0x000fe20000000800 */
[----:B------:R-:W-:Y:S01]  /*1020*/  LOP3.LUT R22, R14, R7, RZ, 0xfc, !PT ;  /* 0x000000070e167212 */ /* 0x000fe200078efcff */
[----:B------:R-:W-:Y:S01]  /*1030*/  IMAD R20, R20, 0x4, R6 ;  /* 0x0000000414147824 */ /* 0x000fe200078e0206 */
[----:B------:R-:W-:Y:S01]  /*1040*/  LOP3.LUT R24, R14, R9, RZ, 0xfc, !PT ;  /* 0x000000090e187212 */ /* 0x000fe200078efcff */
[----:B------:R0:W1:Y:S01]  /*1050*/  SHFL.IDX PT, R18, R4, R23, 0x101f ;  /* 0x00101f1704127589 */ /* 0x00006200000e0000 */
[----:B------:R-:W-:-:S02]  /*1060*/  LEA R22, R22, R6, 0x2 ;  /* 0x0000000616167211 */ /* 0x000fc400078e10ff */
[----:B------:R-:W-:Y:S01]  /*1070*/  LOP3.LUT R26, R14, R11, RZ, 0xfc, !PT ;  /* 0x0000000b0e1a7212 */ /* 0x000fe200078efcff */
[----:B------:R-:W-:Y:S04]  /*1080*/  LDS R17, [R17] ;  /* 0x0000000011117984 */ /* 0x000fe80000000800 */
[----:B------:R-:W2:Y:S01]  /*1090*/  SHFL.IDX PT, R19, R4, R19, 0x101f ;  /* 0x00101f1304137589 */ /* 0x000ea200000e0000 */
[----:B0-----:R-:W-:-:S03]  /*10a0*/  IMAD R23, R24, 0x4, R6 ;  /* 0x0000000418177824 */ /* 0x001fc600078e0206 */
[----:B------:R-:W-:Y:S01]  /*10b0*/  LDS R20, [R20] ;  /* 0x0000000014147984 */ /* 0x000fe20000000800 */
[----:B------:R-:W-:-:S03]  /*10c0*/  IMAD R6, R26, 0x4, R6 ;  /* 0x000000041a067824 */ /* 0x000fc600078e0206 */
[----:B------:R-:W0:Y:S04]  /*10d0*/  SHFL.IDX PT, R14, R4, R27, 0x101f ;  /* 0x00101f1b040e7589 */ /* 0x000e2800000e0000 */
[----:B------:R-:W-:Y:S04]  /*10e0*/  LDS R22, [R22] ;  /* 0x0000000016167984 */ /* 0x000fe80000000800 */
[----:B------:R-:W3:Y:S01]  /*10f0*/  SHFL.IDX PT, R25, R4, R25, 0x101f ;  /* 0x00101f1904197589 */ /* 0x000ee200000e0000 */
[----:B-1----:R-:W-:-:S03]  /*1100*/  IMAD R3, R8, R18, R3 ;  /* 0x0000001208037224 */ /* 0x002fc600078e0203 */
[----:B------:R-:W-:Y:S01]  /*1110*/  LDS R23, [R23] ;  /* 0x0000000017177984 */ /* 0x000fe20000000800 */
[----:B------:R-:W-:-:S03]  /*1120*/  IMAD R3, R12, R21, R3 ;  /* 0x000000150c037224 */ /* 0x000fc600078e0203 */
[----:B------:R-:W1:Y:S01]  /*1130*/  SHFL.IDX PT, R24, R4, R15, 0x101f ;  /* 0x00101f0f04187589 */ /* 0x000e6200000e0000 */
[----:B--2---:R-:W-:Y:S02]  /*1140*/  IMAD R3, R10, R19, R3 ;  /* 0x000000130a037224 */ /* 0x004fe400078e0203 */
[----:B------:R-:W2:Y:S01]  /*1150*/  LDC.64 R18, c[0x0][0x3a0] ;  /* 0x0000e800ff127b82 */ /* 0x000ea20000000a00 */
[----:B------:R-:W-:Y:S04]  /*1160*/  LDS R6, [R6] ;  /* 0x0000000006067984 */ /* 0x000fe80000000800 */
[----:B------:R-:W4:Y:S01]  /*1170*/  SHFL.IDX PT, R5, R4, R5, 0x101f ;  /* 0x00101f0504057589 */ /* 0x000f2200000e0000 */
[----:B0-----:R-:W-:-:S03]  /*1180*/  IMAD R3, R13, R14, R3 ;  /* 0x0000000e0d037224 */ /* 0x001fc600078e0203 */
[----:B------:R-:W0:Y:S04]  /*1190*/  SHFL.IDX PT, R7, R4, R7, 0x101f ;  /* 0x00101f0704077589 */ /* 0x000e2800000e0000 */
[----:B------:R-:W5:Y:S01]  /*11a0*/  SHFL.IDX PT, R9, R4, R9, 0x101f ;  /* 0x00101f0904097589 */ /* 0x000f6200000e0000 */
[----:B---3--:R-:W-:-:S03]  /*11b0*/  IMAD R3, R16, R25, R3 ;  /* 0x0000001910037224 */ /* 0x008fc600078e0203 */
[----:B------:R-:W3:Y:S01]  /*11c0*/  SHFL.IDX PT, R11, R4, R11, 0x101f ;  /* 0x00101f0b040b7589 */ /* 0x000ee200000e0000 */
[----:B-1----:R-:W-:-:S04]  /*11d0*/  IMAD R3, R17, R24, R3 ;  /* 0x0000001811037224 */ /* 0x002fc800078e0203 */
[----:B----4-:R-:W-:Y:S02]  /*11e0*/  IMAD R3, R20, R5, R3 ;  /* 0x0000000514037224 */ /* 0x010fe400078e0203 */
[----:B------:R-:W-:Y:S02]  /*11f0*/  IMAD.SHL.U32 R5, R2, 0x80, RZ ;  /* 0x0000008002057824 */ /* 0x000fe400078e00ff */
[----:B0-----:R-:W-:-:S03]  /*1200*/  IMAD R22, R22, R7, R3 ;  /* 0x0000000716167224 */ /* 0x001fc600078e0203 */
[----:B------:R-:W-:Y:S01]  /*1210*/  LOP3.LUT R5, R5, R0, RZ, 0xfc, !PT ;  /* 0x0000000005057212 */ /* 0x000fe200078efcff */
[----:B-----5:R-:W-:-:S04]  /*1220*/  IMAD R23, R23, R9, R22 ;  /* 0x0000000917177224 */ /* 0x020fc800078e0216 */
[----:B--2---:R-:W-:-:S04]  /*1230*/  IMAD.WIDE.U32 R18, R5, 0x4, R18 ;  /* 0x0000000405127825 */ /* 0x004fc800078e0012 */
[----:B---3--:R-:W-:Y:S01]  /*1240*/  IMAD R11, R6, R11, R23 ;  /* 0x0000000b060b7224 */ /* 0x008fe200078e0217 */
[----:B------:R-:W-:Y:S06]  /*1250*/  BAR.SYNC.DEFER_BLOCKING 0x0 ;  /* 0x0000000000007b1d */ /* 0x000fec0000010000 */
[----:B------:R-:W-:Y:S01]  /*1260*/  STG.E desc[UR6][R18.64], R11 ;  /* 0x0000000b12007986 */ /* 0x000fe2000c101906 */
[----:B------:R-:W-:Y:S05]  /*1270*/  EXIT ;  /* 0x000000000000794d */ /* 0x000fea0003800000 */
        .weak           $__internal_672_$__cuda_sm20_div_u16
        .type           $__internal_672_$__cuda_sm20_div_u16,@function
        .size           $__internal_672_$__cuda_sm20_div_u16,(.L_x_39175 - $__internal_672_$__cuda_sm20_div_u16)
$__internal_672_$__cuda_sm20_div_u16:
        /* <DEDUP_REMOVED lines=18> */
[----:B------:R-:W-:Y:S06]  /*13a0*/  RET.REL.NODEC R2 `(_Z9cuda_gemmIiLi128ELi1ELi1ELi128ELi16ELi16ELi64ELi1ELi1EEviiiPT_S1_S1_iii) ;  /* 0xffffffec02147950 */ /* 0x000fec0003c3ffff */
.L_x_33430:
        /* <DEDUP_REMOVED lines=13> */
.L_x_39175:


//--------------------- .text._Z9cuda_gemmIiLi128ELi1ELi1ELi128ELi16ELi16ELi64ELi1ELi0EEviiiPT_S1_S1_iii --------------------------
	.section	.text._Z9cuda_gemmIiLi128ELi1ELi1ELi128ELi16ELi16ELi64ELi1ELi0EEviiiPT_S1_S1_iii,"ax",@progbits
	.align	128
        .global         _Z9cuda_gemmIiLi128ELi1ELi1ELi128ELi16ELi16ELi64ELi1ELi0EEviiiPT_S1_S1_iii
        .type           _Z9cuda_gemmIiLi128ELi1ELi1ELi128ELi16ELi16ELi64ELi1ELi0EEviiiPT_S1_S1_iii,@function
        .size           _Z9cuda_gemmIiLi128ELi1ELi1ELi128ELi16ELi16ELi64ELi1ELi0EEviiiPT_S1_S1_iii,(.L_x_39176 - _Z9cuda_gemmIiLi128ELi1ELi1ELi128ELi16ELi16ELi64ELi1ELi0EEviiiPT_S1_S1_iii)
        .other          _Z9cuda_gemmIiLi128ELi1ELi1ELi128ELi16ELi16ELi64ELi1ELi0EEviiiPT_S1_S1_iii,@"STO_CUDA_ENTRY STV_DEFAULT"
_Z9cuda_gemmIiLi128ELi1ELi1ELi128ELi16ELi16ELi64ELi1ELi0EEviiiPT_S1_S1_iii:
.text._Z9cuda_gemmIiLi128ELi1ELi1ELi128ELi16ELi16ELi64ELi1ELi0EEviiiPT_S1_S1_iii:
[----:B------:R-:W-:Y:S08]  /*0000*/  LDC R1, c[0x0][0x37c] ;  /* 0x0000df00ff017b82 */ /* 0x000ff00000000800 */
[----:B------:R-:W0:Y:S01]  /*0010*/  LDC.64 R2, c[0x0][0x3a8] ;  /* 0x0000ea00ff027b82 */ /* 0x000e220000000a00 */
[----:B------:R-:W1:Y:S01]  /*0020*/  LDCU.64 UR6, c[0x0][0x358] ;  /* 0x00006b00ff0677ac */ /* 0x000e620008000a00 */
[----:B------:R-:W-:Y:S01]  /*0030*/  BSSY.RECONVERGENT B0, `(.L_x_33431) ;  /* 0x000005a000007945 */ /* 0x000fe20003800200 */
        /* <DEDUP_REMOVED lines=11> */
[----:B------:R-:W-:Y:S02]  /*00f0*/  IMAD.HI.U32 R5, R5, R7, R4 ;  /* 0x0000000705057227 */ /* 0x000fe400078e0004 */
[----:B------:R-:W0:Y:S04]  /*0100*/  S2R R4, SR_CTAID.Y ;  /* 0x0000000000047919 */ /* 0x000e280000002600 */
        /* <DEDUP_REMOVED lines=11> */
[----:B------:R-:W2:Y:S01]  /*01c0*/  I2F.U32.RP R8, R39 ;  /* 0x0000002700087306 */ /* 0x000ea20000209000 */
[----:B------:R-:W-:-:S07]  /*01d0*/  IADD3 R5, PT, PT, RZ, -R39, RZ ;  /* 0x80000027ff057210 */ /* 0x000fce0007ffe0ff */
[----:B--2---:R-:W2:Y:S02]  /*01e0*/  MUFU.RCP R8, R8 ;  /* 0x0000000800087308 */ /* 0x004ea40000001000 */
[----:B--2---:R-:W-:-:S06]  /*01f0*/  VIADD R6, R8, 0xffffffe ;  /* 0x0ffffffe08067836 */ /* 0x004fcc0000000000 */
[----:B------:R2:W4:Y:S02]  /*0200*/  F2I.FTZ.U32.TRUNC.NTZ R7, R6 ;  /* 0x0000000600077305 */ /* 0x000524000021f000 */
[----:B--2---:R-:W-:Y:S02]  /*0210*/  IMAD.MOV.U32 R6, RZ, RZ, RZ ;  /* 0x000000ffff067224 */ /* 0x004fe400078e00ff */
[----:B----4-:R-:W-:-:S04]  /*0220*/  IMAD R5, R5, R7, RZ ;  /* 0x0000000705057224 */ /* 0x010fc800078e02ff */
[----:B------:R-:W-:-:S04]  /*0230*/  IMAD.HI.U32 R7, R7, R5, R6 ;  /* 0x0000000507077227 */ /* 0x000fc800078e0006 */
[----:B------:R-:W-:Y:S02]  /*0240*/  IMAD R5, R3, R2, RZ ;  /* 0x0000000203057224 */ /* 0x000fe400078e02ff */
[----:B---3--:R-:W-:-:S03]  /*0250*/  IMAD.HI.U32 R19, R7, R0, RZ ;  /* 0x0000000007137227 */ /* 0x008fc600078e00ff */
[----:B------:R-:W-:Y:S01]  /*0260*/  ISETP.GE.U32.AND P0, PT, R0, R5, PT ;  /* 0x000000050000720c */ /* 0x000fe20003f06070 */
[----:B------:R-:W-:-:S04]  /*0270*/  IMAD.MOV R20, RZ, RZ, -R19 ;  /* 0x000000ffff147224 */ /* 0x000fc800078e0a13 */
[----:B------:R-:W-:-:S08]  /*0280*/  IMAD R20, R39, R20, R0 ;  /* 0x0000001427147224 */ /* 0x000fd000078e0200 */
[----:B01----:R-:W-:Y:S05]  /*0290*/  @P0 BRA `(.L_x_33432) ;  /* 0x0000000000cc0947 */ /* 0x003fea0003800000 */
        /* <DEDUP_REMOVED lines=26> */
.L_x_33433:
        /* <DEDUP_REMOVED lines=25> */
.L_x_33432:
[----:B------:R-:W-:Y:S05]  /*05d0*/  BSYNC.RECONVERGENT B0 ;  /* 0x0000000000007941 */ /* 0x000fea0003800200 */
.L_x_33431:
[----:B------:R-:W1:Y:S01]  /*05e0*/  LDCU UR4, c[0x0][0x374] ;  /* 0x00006e80ff0477ac */ /* 0x000e620008000800 */
[----:B------:R-:W-:Y:S02]  /*05f0*/  ISETP.GE.U32.AND P0, PT, R20, R39, PT ;  /* 0x000000271400720c */ /* 0x000fe40003f06070 */
[----:B------:R-:W-:-:S11]  /*0600*/  ISETP.NE.U32.AND P2, PT, R39, RZ, PT ;  /* 0x000000ff2700720c */ /* 0x000fd60003f45070 */
[----:B------:R-:W-:Y:S01]  /*0610*/  @P0 IMAD.IADD R20, R20, 0x1, -R39 ;  /* 0x0000000114140824 */ /* 0x000fe200078e0a27 */
[----:B------:R-:W-:Y:S02]  /*0620*/  @P0 IADD3 R19, PT, PT, R19, 0x1, RZ ;  /* 0x0000000113130810 */ /* 0x000fe40007ffe0ff */
[----:B-1----:R-:W-:Y:S02]  /*0630*/  ISETP.GE.U32.AND P3, PT, R4, UR4, PT ;  /* 0x0000000404007c0c */ /* 0x002fe4000bf66070 */
[----:B------:R-:W-:-:S11]  /*0640*/  ISETP.GE.U32.AND P1, PT, R20, R39, PT ;  /* 0x000000271400720c */ /* 0x000fd60003f26070 */
[----:B------:R-:W-:Y:S05]  /*0650*/  @P3 EXIT ;  /* 0x000000000000394d */ /* 0x000fea0003800000 */
[----:B------:R-:W1:Y:S01]  /*0660*/  LDC R7, c[0x0][0x360] ;  /* 0x0000d800ff077b82 */ /* 0x000e620000000800 */
[----:B------:R-:W-:Y:S01]  /*0670*/  @P1 VIADD R19, R19, 0x1 ;  /* 0x0000000113131836 */ /* 0x000fe20000000000 */
[----:B------:R-:W-:Y:S01]  /*0680*/  ISETP.GT.U32.AND P0, PT, R0, 0x1f, PT ;  /* 0x0000001f0000780c */ /* 0x000fe20003f04070 */
[----:B------:R-:W-:Y:S01]  /*0690*/  BSSY.RECONVERGENT B0, `(.L_x_33434) ;  /* 0x000005d000007945 */ /* 0x000fe20003800200 */
[----:B------:R-:W-:-:S05]  /*06a0*/  @!P2 LOP3.LUT R19, RZ, R39, RZ, 0x33, !PT ;  /* 0x00000027ff13a212 */ /* 0x000fca00078e33ff */
[--C-:B------:R-:W-:Y:S02]  /*06b0*/  IMAD.MOV R40, RZ, RZ, -R19.reuse ;  /* 0x000000ffff287224 */ /* 0x100fe400078e0a13 */
[----:B------:R-:W-:Y:S02]  /*06c0*/  IMAD.MOV.U32 R5, RZ, RZ, R19 ;  /* 0x000000ffff057224 */ /* 0x000fe400078e0013 */
[----:B------:R-:W-:-:S05]  /*06d0*/  IMAD R40, R39, R40, R0 ;  /* 0x0000002827287224 */ /* 0x000fca00078e0200 */
[----:B------:R-:W-:Y:S01]  /*06e0*/  LOP3.LUT R6, R40, 0xf, RZ, 0xc0, !PT ;  /* 0x0000000f28067812 */ /* 0x000fe200078ec0ff */
[----:B------:R-:W-:Y:S06]  /*06f0*/  @P0 BRA `(.L_x_33435) ;  /* 0x0000000400580947 */ /* 0x000fec0003800000 */
[----:B-1----:R-:W-:Y:S01]  /*0700*/  IMAD.SHL.U32 R20, R7, 0x4, RZ ;  /* 0x0000000407147824 */ /* 0x002fe200078e00ff */
[----:B------:R-:W-:Y:S01]  /*0710*/  BSSY.RECONVERGENT B1, `(.L_x_33436) ;  /* 0x0000031000017945 */ /* 0x000fe20003800200 */
[----:B------:R-:W-:Y:S02]  /*0720*/  IMAD.SHL.U32 R21, R0, 0x4, RZ ;  /* 0x0000000400157824 */ /* 0x000fe400078e00ff */
        /* <DEDUP_REMOVED lines=39> */
.L_x_33438:
        /* <DEDUP_REMOVED lines=8> */
.L_x_33437:
[----:B------:R-:W-:Y:S05]  /*0a20*/  BSYNC.RECONVERGENT B1 ;  /* 0x0000000000017941 */ /* 0x000fea0003800200 */
.L_x_33436:
[----:B------:R-:W-:Y:S05]  /*0a30*/  @!P1 BRA `(.L_x_33435) ;  /* 0x0000000000889947 */ /* 0x000fea0003800000 */
[----:B------:R-:W0:Y:S01]  /*0a40*/  S2UR UR5, SR_CgaCtaId ;  /* 0x00000000000579c3 */ /* 0x000e220000008800 */
[----:B------:R-:W-:Y:S01]  /*0a50*/  UMOV UR4, 0x400 ;  /* 0x0000040000047882 */ /* 0x000fe20000000000 */
[----:B------:R-:W-:Y:S01]  /*0a60*/  IMAD R22, R4, 0x80, R21 ;  /* 0x0000008004167824 */ /* 0x000fe200078e0215 */
[----:B------:R-:W-:-:S03]  /*0a70*/  UIADD3 UR4, UPT, UPT, UR4, 0x480, URZ ;  /* 0x0000048004047890 */ /* 0x000fc6000fffe0ff */
[C-C-:B------:R-:W-:Y:S02]  /*0a80*/  IMAD R23, R7.reuse, 0xc, R22.reuse ;  /* 0x0000000c07177824 */ /* 0x140fe400078e0216 */
[--C-:B------:R-:W-:Y:S02]  /*0a90*/  IMAD R28, R7, 0x8, R22.reuse ;  /* 0x00000008071c7824 */ /* 0x100fe400078e0216 */
[----:B------:R-:W-:Y:S01]  /*0aa0*/  IMAD.IADD R29, R20, 0x1, R22 ;  /* 0x00000001141d7824 */ /* 0x000fe200078e0216 */
[----:B0-----:R-:W-:-:S06]  /*0ab0*/  ULEA UR4, UR5, UR4, 0x18 ;  /* 0x0000000405047291 */ /* 0x001fcc000f8ec0ff */
[----:B------:R-:W-:-:S07]  /*0ac0*/  LEA R30, R21, UR4, 0x2 ;  /* 0x00000004151e7c11 */ /* 0x000fce000f8e10ff */
.L_x_33439:
        /* <DEDUP_REMOVED lines=25> */
.L_x_33435:
[----:B------:R-:W-:Y:S05]  /*0c60*/  BSYNC.RECONVERGENT B0 ;  /* 0x0000000000007941 */ /* 0x000fea0003800200 */
.L_x_33434:
[----:B------:R-:W-:Y:S01]  /*0c70*/  BAR.SYNC.DEFER_BLOCKING 0x0 ;  /* 0x0000000000007b1d */ /* 0x000fe20000010000 */
[----:B------:R-:W-:Y:S01]  /*0c80*/  ISETP.GE.AND P0, PT, R39, 0x1, PT ;  /* 0x000000012700780c */ /* 0x000fe20003f06270 */
[----:B------:R-:W-:-:S12]  /*0c90*/  IMAD.MOV.U32 R38, RZ, RZ, RZ ;  /* 0x000000ffff267224 */ /* 0x000fd800078e00ff */
[----:B------:R-:W-:Y:S05]  /*0ca0*/  @!P0 BRA `(.L_x_33440) ;  /* 0x0000001c00308947 */ /* 0x000fea0003800000 */
[C---:B------:R-:W-:Y:S02]  /*0cb0*/  ISETP.GE.AND P6, PT, R3.reuse, 0x1, PT ;  /* 0x000000010300780c */ /* 0x040fe40003fc6270 */
[----:B------:R-:W-:Y:S02]  /*0cc0*/  VIMNMX R34, PT, PT, R2, 0x10, PT ;  /* 0x0000001002227848 */ /* 0x000fe40003fe0100 */
[----:B-1----:R-:W-:Y:S02]  /*0cd0*/  P2R R7, PR, RZ, 0x40 ;  /* 0x00000040ff077803 */ /* 0x002fe40000000000 */
[C---:B------:R-:W-:Y:S02]  /*0ce0*/  ISETP.GE.AND P6, PT, R3.reuse, 0x8, PT ;  /* 0x000000080300780c */ /* 0x040fe40003fc6270 */
[----:B------:R-:W-:Y:S02]  /*0cf0*/  ISETP.GE.AND P0, PT, R3, 0x2, PT ;  /* 0x000000020300780c */ /* 0x000fe40003f06270 */
[----:B------:R-:W-:-:S02]  /*0d00*/  P2R R2, PR, RZ, 0x40 ;  /* 0x00000040ff027803 */ /* 0x000fc40000000000 */
[----:B------:R-:W-:Y:S02]  /*0d10*/  ISETP.NE.AND P6, PT, R7, RZ, PT ;  /* 0x000000ff0700720c */ /* 0x000fe40003fc5270 */
[C---:B------:R-:W-:Y:S02]  /*0d20*/  ISETP.GE.AND P5, PT, R3.reuse, 0x3, PT ;  /* 0x000000030300780c */ /* 0x040fe40003fa6270 */
[C---:B------:R-:W-:Y:S02]  /*0d30*/  ISETP.GE.AND P1, PT, R3.reuse, 0x4, PT ;  /* 0x000000040300780c */ /* 0x040fe40003f26270 */
[C---:B------:R-:W-:Y:S02]  /*0d40*/  ISETP.GE.AND P2, PT, R3.reuse, 0x5, PT ;  /* 0x000000050300780c */ /* 0x040fe40003f46270 */
[C---:B------:R-:W-:Y:S02]  /*0d50*/  ISETP.GE.AND P3, PT, R3.reuse, 0x6, PT ;  /* 0x000000060300780c */ /* 0x040fe40003f66270 */
[----:B------:R-:W-:-:S03]  /*0d60*/  ISETP.GE.AND P4, PT, R3, 0x7, PT ;  /* 0x000000070300780c */ /* 0x000fc60003f86270 */
[----:B------:R-:W-:Y:S10]  /*0d70*/  @!P6 BRA `(.L_x_33441) ;  /* 0x00000000001ce947 */ /* 0x000ff40003800000 */
[----:B------:R-:W1:Y:S01]  /*0d80*/  S2UR UR5, SR_CgaCtaId ;  /* 0x00000000000579c3 */ /* 0x000e620000008800 */
[----:B------:R-:W-:Y:S01]  /*0d90*/  UMOV UR4, 0x400 ;  /* 0x0000040000047882 */ /* 0x000fe20000000000 */
[----:B------:R-:W-:Y:S01]  /*0da0*/  IMAD R2, R40, R3, R6 ;  /* 0x0000000328027224 */ /* 0x000fe200078e0206 */
[----:B------:R-:W-:-:S04]  /*0db0*/  UIADD3 UR4, UPT, UPT, UR4, 0x480, URZ ;  /* 0x0000048004047890 */ /* 0x000fc8000fffe0ff */
[----:B-1----:R-:W-:-:S06]  /*0dc0*/  ULEA UR4, UR5, UR4, 0x18 ;  /* 0x0000000405047291 */ /* 0x002fcc000f8ec0ff */
[----:B------:R-:W-:-:S05]  /*0dd0*/  LEA R2, R2, UR4, 0x2 ;  /* 0x0000000402027c11 */ /* 0x000fca000f8e10ff */
[----:B--2---:R1:W3:Y:S02]  /*0de0*/  LDS R32, [R2] ;  /* 0x0000000002207984 */ /* 0x0042e40000000800 */
.L_x_33441:
[----:B------:R-:W-:Y:S01]  /*0df0*/  ISETP.GE.AND P6, PT, R3, 0x9, PT ;  /* 0x000000090300780c */ /* 0x000fe20003fc6270 */
[----:B------:R-:W-:-:S12]  /*0e00*/  @!P0 BRA `(.L_x_33442) ;  /* 0x0000000000248947 */ /* 0x000fd80003800000 */
[----:B------:R-:W4:Y:S01]  /*0e10*/  S2UR UR5, SR_CgaCtaId ;  /* 0x00000000000579c3 */ /* 0x000f220000008800 */
[----:B-1----:R-:W-:Y:S01]  /*0e20*/  VIADD R2, R40, 0x1 ;  /* 0x0000000128027836 */ /* 0x002fe20000000000 */
[----:B------:R-:W-:Y:S02]  /*0e30*/  UMOV UR4, 0x400 ;  /* 0x0000040000047882 */ /* 0x000fe40000000000 */
[----:B------:R-:W-:Y:S02]  /*0e40*/  UIADD3 UR4, UPT, UPT, UR4, 0x480, URZ ;  /* 0x0000048004047890 */ /* 0x000fe4000fffe0ff */
[----:B------:R-:W-:-:S05]  /*0e50*/  LOP3.LUT R2, R2, 0xf, RZ, 0xc0, !PT ;  /* 0x0000000f02027812 */ /* 0x000fca00078ec0ff */
[----:B------:R-:W-:Y:S01]  /*0e60*/  IMAD R2, R40, R3, R2 ;  /* 0x0000000328027224 */ /* 0x000fe200078e0202 */
[----:B----4-:R-:W-:-:S06]  /*0e70*/  ULEA UR4, UR5, UR4, 0x18 ;  /* 0x0000000405047291 */ /* 0x010fcc000f8ec0ff */
[----:B------:R-:W-:-:S05]  /*0e80*/  LEA R2, R2, UR4, 0x2 ;  /* 0x0000000402027c11 */ /* 0x000fca000f8e10ff */
[----:B--2---:R4:W1:Y:S02]  /*0e90*/  LDS R31, [R2] ;  /* 0x00000000021f7984 */ /* 0x0048640000000800 */
.L_x_33442:
[----:B------:R-:W-:Y:S01]  /*0ea0*/  ISETP.GE.AND P0, PT, R3, 0xa, PT ;  /* 0x0000000a0300780c */ /* 0x000fe20003f06270 */
[----:B------:R-:W-:-:S12]  /*0eb0*/  @!P5 BRA `(.L_x_33443) ;  /* 0x000000000024d947 */ /* 0x000fd80003800000 */
[----:B------:R-:W5:Y:S01]  /*0ec0*/  S2UR UR5, SR_CgaCtaId ;  /* 0x00000000000579c3 */ /* 0x000f620000008800 */
[----:B-1--4-:R-:W-:Y:S01]  /*0ed0*/  VIADD R2, R40, 0x2 ;  /* 0x0000000228027836 */ /* 0x012fe20000000000 */
[----:B------:R-:W-:Y:S02]  /*0ee0*/  UMOV UR4, 0x400 ;  /* 0x0000040000047882 */ /* 0x000fe40000000000 */
[----:B------:R-:W-:Y:S02]  /*0ef0*/  UIADD3 UR4, UPT, UPT, UR4, 0x480, URZ ;  /* 0x0000048004047890 */ /* 0x000fe4000fffe0ff */
[----:B------:R-:W-:-:S05]  /*0f00*/  LOP3.LUT R2, R2, 0xf, RZ, 0xc0, !PT ;  /* 0x0000000f02027812 */ /* 0x000fca00078ec0ff */
[----:B------:R-:W-:Y:S01]  /*0f10*/  IMAD R2, R40, R3, R2 ;  /* 0x0000000328027224 */ /* 0x000fe200078e0202 */
[----:B-----5:R-:W-:-:S06]  /*0f20*/  ULEA UR4, UR5, UR4, 0x18 ;  /* 0x0000000405047291 */ /* 0x020fcc000f8ec0ff */
[----:B------:R-:W-:-:S05]  /*0f30*/  LEA R2, R2, UR4, 0x2 ;  /* 0x0000000402027c11 */ /* 0x000fca000f8e10ff */
[----:B------:R1:W4:Y:S02]  /*0f40*/  LDS R30, [R2] ;  /* 0x00000000021e7984 */ /* 0x0003240000000800 */
.L_x_33443:
[----:B------:R-:W-:-:S04]  /*0f50*/  ISETP.GE.AND P5, PT, R3, 0xb, PT ;  /* 0x0000000b0300780c */ /* 0x000fc80003fa6270 */
[----:B-1--4-:R-:W-:Y:S01]  /*0f60*/  P2R R2, PR, RZ, 0x20 ;  /* 0x00000020ff027803 */ /* 0x012fe20000000000 */
[----:B------:R-:W-:Y:S08]  /*0f70*/  @!P1 BRA `(.L_x_33444) ;  /* 0x0000000000249947 */ /* 0x000ff00003800000 */
[----:B------:R-:W1:Y:S01]  /*0f80*/  S2UR UR5, SR_CgaCtaId ;  /* 0x00000000000579c3 */ /* 0x000e620000008800 */
[----:B------:R-:W-:Y:S01]  /*0f90*/  VIADD R2, R40, 0x3 ;  /* 0x0000000328027836 */ /* 0x000fe20000000000 */
[----:B------:R-:W-:Y:S02]  /*0fa0*/  UMOV UR4, 0x400 ;  /* 0x0000040000047882 */ /* 0x000fe40000000000 */
[----:B------:R-:W-:Y:S02]  /*0fb0*/  UIADD3 UR4, UPT, UPT, UR4, 0x480, URZ ;  /* 0x0000048004047890 */ /* 0x000fe4000fffe0ff */
[----:B------:R-:W-:-:S05]  /*0fc0*/  LOP3.LUT R2, R2, 0xf, RZ, 0xc0, !PT ;  /* 0x0000000f02027812 */ /* 0x000fca00078ec0ff */
[----:B------:R-:W-:Y:S01]  /*0fd0*/  IMAD R2, R40, R3, R2 ;  /* 0x0000000328027224 */ /* 0x000fe200078e0202 */
[----:B-1----:R-:W-:-:S06]  /*0fe0*/  ULEA UR4, UR5, UR4, 0x18 ;  /* 0x0000000405047291 */ /* 0x002fcc000f8ec0ff */
[----:B------:R-:W-:-:S05]  /*0ff0*/  LEA R2, R2, UR4, 0x2 ;  /* 0x0000000402027c11 */ /* 0x000fca000f8e10ff */
[----:B------:R1:W4:Y:S02]  /*1000*/  LDS R29, [R2] ;  /* 0x00000000021d7984 */ /* 0x0003240000000800 */
.L_x_33444:
[----:B------:R-:W-:Y:S01]  /*1010*/  ISETP.GE.AND P1, PT, R3, 0xc, PT ;  /* 0x0000000c0300780c */ /* 0x000fe20003f26270 */
[----:B------:R-:W-:-:S12]  /*1020*/  @!P2 BRA `(.L_x_33445) ;  /* 0x000000000024a947 */ /* 0x000fd80003800000 */
[----:B------:R-:W5:Y:S01]  /*1030*/  S2UR UR5, SR_CgaCtaId ;  /* 0x00000000000579c3 */ /* 0x000f620000008800 */
[----:B-1----:R-:W-:Y:S01]  /*1040*/  IADD3 R2, PT, PT, R40, 0x4, RZ ;  /* 0x0000000428027810 */ /* 0x002fe20007ffe0ff */
[----:B------:R-:W-:Y:S02]  /*1050*/  UMOV UR4, 0x400 ;  /* 0x0000040000047882 */ /* 0x000fe40000000000 */
[----:B------:R-:W-:Y:S01]  /*1060*/  UIADD3 UR4, UPT, UPT, UR4, 0x480, URZ ;  /* 0x0000048004047890 */ /* 0x000fe2000fffe0ff */
[----:B------:R-:W-:-:S05]  /*1070*/  LOP3.LUT R2, R2, 0xf, RZ, 0xc0, !PT ;  /* 0x0000000f02027812 */ /* 0x000fca00078ec0ff */
[----:B------:R-:W-:Y:S01]  /*1080*/  IMAD R2, R40, R3, R2 ;  /* 0x0000000328027224 */ /* 0x000fe200078e0202 */
[----:B-----5:R-:W-:-:S06]  /*1090*/  ULEA UR4, UR5, UR4, 0x18 ;  /* 0x0000000405047291 */ /* 0x020fcc000f8ec0ff */
[----:B------:R-:W-:-:S05]  /*10a0*/  LEA R2, R2, UR4, 0x2 ;  /* 0x0000000402027c11 */ /* 0x000fca000f8e10ff */
[----:B------:R1:W0:Y:S02]  /*10b0*/  LDS R28, [R2] ;  /* 0x00000000021c7984 */ /* 0x0002240000000800 */
.L_x_33445:
[----:B------:R-:W-:Y:S01]  /*10c0*/  ISETP.GE.AND P2, PT, R3, 0xd, PT ;  /* 0x0000000d0300780c */ /* 0x000fe20003f46270 */
[----:B------:R-:W-:-:S12]  /*10d0*/  @!P3 BRA `(.L_x_33446) ;  /* 0x000000000024b947 */ /* 0x000fd80003800000 */
[----:B------:R-:W5:Y:S01]  /*10e0*/  S2UR UR5, SR_CgaCtaId ;  /* 0x00000000000579c3 */ /* 0x000f620000008800 */
[----:B-1----:R-:W-:Y:S01]  /*10f0*/  VIADD R2, R40, 0x5 ;  /* 0x0000000528027836 */ /* 0x002fe20000000000 */
[----:B------:R-:W-:Y:S02]  /*1100*/  UMOV UR4, 0x400 ;  /* 0x0000040000047882 */ /* 0x000fe40000000000 */
[----:B------:R-:W-:Y:S02]  /*1110*/  UIADD3 UR4, UPT, UPT, UR4, 0x480, URZ ;  /* 0x0000048004047890 */ /* 0x000fe4000fffe0ff */
[----:B------:R-:W-:-:S05]  /*1120*/  LOP3.LUT R2, R2, 0xf, RZ, 0xc0, !PT ;  /* 0x0000000f02027812 */ /* 0x000fca00078ec0ff */
[----:B------:R-:W-:Y:S01]  /*1130*/  IMAD R2, R40, R3, R2 ;  /* 0x0000000328027224 */ /* 0x000fe200078e0202 */
[----:B-----5:R-:W-:-:S06]  /*1140*/  ULEA UR4, UR5, UR4, 0x18 ;  /* 0x0000000405047291 */ /* 0x020fcc000f8ec0ff */
[----:B------:R-:W-:-:S05]  /*1150*/  LEA R2, R2, UR4, 0x2 ;  /* 0x0000000402027c11 */ /* 0x000fca000f8e10ff */
[----:B--2---:R1:W2:Y:S02]  /*1160*/  LDS R27, [R2] ;  /* 0x00000000021b7984 */ /* 0x0042a40000000800 */
.L_x_33446:
        /* <DEDUP_REMOVED lines=11> */
.L_x_33447:
[C---:B------:R-:W-:Y:S02]  /*1220*/  ISETP.GE.AND P5, PT, R3.reuse, 0x8, PT ;  /* 0x000000080300780c */ /* 0x040fe40003fa6270 */
[----:B------:R-:W-:-:S11]  /*1230*/  ISETP.GE.AND P4, PT, R3, 0xf, PT ;  /* 0x0000000f0300780c */ /* 0x000fd60003f86270 */
[----:B------:R-:W-:Y:S05]  /*1240*/  @!P5 BRA `(.L_x_33448) ;  /* 0x000000000024d947 */ /* 0x000fea0003800000 */
        /* <DEDUP_REMOVED lines=9> */
.L_x_33448:
[----:B------:R-:W-:Y:S01]  /*12e0*/  ISETP.GE.AND P5, PT, R3, 0x10, PT ;  /* 0x000000100300780c */ /* 0x000fe20003fa6270 */
[----:B------:R-:W-:-:S12]  /*12f0*/  @!P6 BRA `(.L_x_33449) ;  /* 0x000000000020e947 */ /* 0x000fd80003800000 */
[----:B------:R-:W5:Y:S01]  /*1300*/  S2UR UR5, SR_CgaCtaId ;  /* 0x00000000000579c3 */ /* 0x000f620000008800 */
[----:B------:R-:W-:Y:S01]  /*1310*/  UMOV UR4, 0x400 ;  /* 0x0000040000047882 */ /* 0x000fe20000000000 */
[----:B-1----:R-:W-:Y:S01]  /*1320*/  LOP3.LUT R2, R6, 0x8, RZ, 0x3c, !PT ;  /* 0x0000000806027812 */ /* 0x002fe200078e3cff */
[----:B------:R-:W-:-:S04]  /*1330*/  UIADD3 UR4, UPT, UPT, UR4, 0x480, URZ ;  /* 0x0000048004047890 */ /* 0x000fc8000fffe0ff */
[----:B------:R-:W-:Y:S01]  /*1340*/  IMAD R2, R40, R3, R2 ;  /* 0x0000000328027224 */ /* 0x000fe200078e0202 */
[----:B-----5:R-:W-:-:S06]  /*1350*/  ULEA UR4, UR5, UR4, 0x18 ;  /* 0x0000000405047291 */ /* 0x020fcc000f8ec0ff */
[----:B------:R-:W-:-:S05]  /*1360*/  LEA R2, R2, UR4, 0x2 ;  /* 0x0000000402027c11 */ /* 0x000fca000f8e10ff */
[----:B--2---:R1:W2:Y:S02]  /*1370*/  LDS R24, [R2] ;  /* 0x0000000002187984 */ /* 0x0042a40000000800 */
.L_x_33449:
[----:B------:R-:W-:Y:S01]  /*1380*/  ISETP.GE.AND P6, PT, R5, R34, PT ;  /* 0x000000220500720c */ /* 0x000fe20003fc6270 */
        /* <DEDUP_REMOVED lines=9> */
[----:B------:R1:W0:Y:S02]  /*1420*/  LDS R23, [R2] ;  /* 0x0000000002177984 */ /* 0x0002240000000800 */
.L_x_33450:
[----:B------:R-:W-:-:S13]  /*1430*/  ISETP.GE.AND P0, PT, R3, 0xb, PT ;  /* 0x0000000b0300780c */ /* 0x000fda0003f06270 */
[----:B------:R-:W-:Y:S05]  /*1440*/  @!P0 BRA `(.L_x_33451) ;  /* 0x0000000000248947 */ /* 0x000fea0003800000 */
        /* <DEDUP_REMOVED lines=9> */
.L_x_33451:
        /* <DEDUP_REMOVED lines=10> */
.L_x_33452:
        /* <DEDUP_REMOVED lines=10> */
.L_x_33453:
        /* <DEDUP_REMOVED lines=10> */
.L_x_33454:
        /* <DEDUP_REMOVED lines=10> */
.L_x_33455:
[----:B------:R-:W-:Y:S05]  /*1760*/  @!P5 BRA `(.L_x_33456) ;  /* 0x000000000024d947 */ /* 0x000fea0003800000 */
[----:B------:R-:W5:Y:S01]  /*1770*/  S2UR UR5, SR_CgaCtaId ;  /* 0x00000000000579c3 */ /* 0x000f620000008800 */
[----:B-1----:R-:W-:Y:S01]  /*1780*/  IADD3 R2, PT, PT, R40, -0x1, RZ ;  /* 0xffffffff28027810 */ /* 0x002fe20007ffe0ff */
[----:B------:R-:W-:Y:S02]  /*1790*/  UMOV UR4, 0x400 ;  /* 0x0000040000047882 */ /* 0x000fe40000000000 */
[----:B------:R-:W-:Y:S01]  /*17a0*/  UIADD3 UR4, UPT, UPT, UR4, 0x480, URZ ;  /* 0x0000048004047890 */ /* 0x000fe2000fffe0ff */
[----:B------:R-:W-:-:S05]  /*17b0*/  LOP3.LUT R2, R2, 0xf, RZ, 0xc0, !PT ;  /* 0x0000000f02027812 */ /* 0x000fca00078ec0ff */
[----:B------:R-:W-:Y:S01]  /*17c0*/  IMAD R2, R40, R3, R2 ;  /* 0x0000000328027224 */ /* 0x000fe200078e0202 */
[----:B-----5:R-:W-:-:S06]  /*17d0*/  ULEA UR4, UR5, UR4, 0x18 ;  /* 0x0000000405047291 */ /* 0x020fcc000f8ec0ff */
[----:B------:R-:W-:-:S05]  /*17e0*/  LEA R2, R2, UR4, 0x2 ;  /* 0x0000000402027c11 */ /* 0x000fca000f8e10ff */
[----:B--2---:R1:W2:Y:S02]  /*17f0*/  LDS R17, [R2] ;  /* 0x0000000002117984 */ /* 0x0042a40000000800 */
.L_x_33456:
[----:B------:R-:W-:Y:S05]  /*1800*/  @P6 BRA `(.L_x_33440) ;  /* 0x0000001000586947 */ /* 0x000fea0003800000 */
[----:B-1----:R-:W-:Y:S01]  /*1810*/  VIADD R2, R6, 0x1 ;  /* 0x0000000106027836 */ /* 0x002fe20000000000 */
[----:B------:R-:W-:Y:S01]  /*1820*/  IADD3 R45, PT, PT, R40, 0x7, RZ ;  /* 0x00000007282d7810 */ /* 0x000fe20007ffe0ff */
[----:B--2---:R-:W-:Y:S01]  /*1830*/  VIADD R16, R6, 0xf ;  /* 0x0000000f06107836 */ /* 0x004fe20000000000 */
[----:B------:R-:W-:Y:S01]  /*1840*/  IADD3 R50, PT, PT, R40, 0xd, RZ ;  /* 0x0000000d28327810 */ /* 0x000fe20007ffe0ff */
[----:B------:R-:W-:Y:S01]  /*1850*/  VIADD R14, R6, 0x2 ;  /* 0x00000002060e7836 */ /* 0x000fe20000000000 */
[-C--:B------:R-:W-:Y:S01]  /*1860*/  ISETP.GE.AND P0, PT, R2, R3.reuse, PT ;  /* 0x000000030200720c */ /* 0x080fe20003f06270 */
[----:B------:R-:W-:Y:S01]  /*1870*/  VIADD R12, R6, 0x4 ;  /* 0x00000004060c7836 */ /* 0x000fe20000000000 */
[----:B------:R-:W-:Y:S01]  /*1880*/  ISETP.GE.AND P1, PT, R16, R3, PT ;  /* 0x000000031000720c */ /* 0x000fe20003f26270 */
[C---:B0-----:R-:W-:Y:S01]  /*1890*/  VIADD R8, R6.reuse, 0x5 ;  /* 0x0000000506087836 */ /* 0x041fe20000000000 */
[C---:B------:R-:W-:Y:S01]  /*18a0*/  SEL R15, R3.reuse, RZ, P0 ;  /* 0x000000ff030f7207 */ /* 0x040fe20000000000 */
[C---:B------:R-:W-:Y:S01]  /*18b0*/  VIADD R10, R6.reuse, 0x6 ;  /* 0x00000006060a7836 */ /* 0x040fe20000000000 */
[C---:B------:R-:W-:Y:S01]  /*18c0*/  SEL R7, R3.reuse, RZ, P1 ;  /* 0x000000ff03077207 */ /* 0x040fe20000800000 */
[----:B------:R-:W-:Y:S01]  /*18d0*/  VIADD R36, R6, 0xa ;  /* 0x0000000a06247836 */ /* 0x000fe20000000000 */
[----:B------:R-:W-:Y:S01]  /*18e0*/  IADD3 R15, PT, PT, R2, -R15, RZ ;  /* 0x8000000f020f7210 */ /* 0x000fe20007ffe0ff */
[----:B------:R-:W-:Y:S01]  /*18f0*/  VIADD R2, R6, 0x3 ;  /* 0x0000000306027836 */ /* 0x000fe20000000000 */
[-C--:B------:R-:W-:Y:S01]  /*1900*/  ISETP.GE.AND P0, PT, R14, R3.reuse, PT ;  /* 0x000000030e00720c */ /* 0x080fe20003f06270 */
[----:B------:R-:W-:Y:S01]  /*1910*/  IMAD.IADD R16, R16, 0x1, -R7 ;  /* 0x0000000110107824 */ /* 0x000fe200078e0a07 */
[-C--:B------:R-:W-:Y:S01]  /*1920*/  ISETP.GE.AND P2, PT, R12, R3.reuse, PT ;  /* 0x000000030c00720c */ /* 0x080fe20003f46270 */
        /* <DEDUP_REMOVED lines=9> */
[----:B------:R-:W-:Y:S01]  /*19c0*/  IADD3 R13, PT, PT, R2, -R13, RZ ;  /* 0x8000000d020d7210 */ /* 0x000fe20007ffe0ff */
        /* <DEDUP_REMOVED lines=10> */
[C---:B------:R-:W-:Y:S01]  /*1a70*/  VIADD R47, R40.reuse, 0xa ;  /* 0x0000000a282f7836 */ /* 0x040fe20000000000 */
[C---:B------:R-:W-:Y:S01]  /*1a80*/  SEL R7, R3.reuse, RZ, P0 ;  /* 0x000000ff03077207 */ /* 0x040fe20000000000 */
[C---:B------:R-:W-:Y:S01]  /*1a90*/  VIADD R48, R40.reuse, 0xb ;  /* 0x0000000b28307836 */ /* 0x040fe20000000000 */
[C---:B------:R-:W-:Y:S01]  /*1aa0*/  SEL R9, R3.reuse, RZ, P1 ;  /* 0x000000ff03097207 */ /* 0x040fe20000800000 */
[----:B------:R-:W-:Y:S01]  /*1ab0*/  VIADD R49, R40, 0xc ;  /* 0x0000000c28317836 */ /* 0x000fe20000000000 */
[----:B------:R-:W-:Y:S01]  /*1ac0*/  IADD3 R8, PT, PT, R6, 0x9, RZ ;  /* 0x0000000906087810 */ /* 0x000fe20007ffe0ff */
[----:B------:R-:W-:Y:S01]  /*1ad0*/  IMAD.IADD R10, R10, 0x1, -R7 ;  /* 0x000000010a0a7824 */ /* 0x000fe200078e0a07 */
[C---:B------:R-:W-:Y:S01]  /*1ae0*/  SEL R35, R3.reuse, RZ, P3 ;  /* 0x000000ff03237207 */ /* 0x040fe20001800000 */
[----:B------:R-:W-:Y:S01]  /*1af0*/  IMAD.IADD R9, R2, 0x1, -R9 ;  /* 0x0000000102097824 */ /* 0x000fe200078e0a09 */
[----:B------:R-:W-:Y:S01]  /*1b00*/  ISETP.GE.AND P2, PT, R8, R3, PT ;  /* 0x000000030800720c */ /* 0x000fe20003f46270 */
[----:B------:R-:W-:Y:S01]  /*1b10*/  VIADD R2, R6, 0xb ;  /* 0x0000000b06027836 */ /* 0x000fe20000000000 */
[----:B------:R-:W-:Y:S01]  /*1b20*/  IADD3 R7, PT, PT, R36, -R35, RZ ;  /* 0x8000002324077210 */ /* 0x000fe20007ffe0ff */
[----:B------:R-:W-:Y:S01]  /*1b30*/  VIADD R36, R6, 0xc ;  /* 0x0000000c06247836 */ /* 0x000fe20000000000 */
[----:B------:R-:W-:Y:S01]  /*1b40*/  SEL R33, R3, RZ, P2 ;  /* 0x000000ff03217207 */ /* 0x000fe20001000000 */
[----:B------:R-:W-:Y:S01]  /*1b50*/  VIADD R51, R40, 0xe ;  /* 0x0000000e28337836 */ /* 0x000fe20000000000 */
        /* <DEDUP_REMOVED lines=9> */
[----:B------:R-:W-:Y:S01]  /*1bf0*/  SEL R3, R3, RZ, P3 ;  /* 0x000000ff03037207 */ /* 0x000fe20001800000 */
[----:B------:R-:W-:Y:S01]  /*1c00*/  IMAD.IADD R36, R36, 0x1, -R33 ;  /* 0x0000000124247824 */ /* 0x000fe200078e0a21 */
[----:B------:R-:W-:Y:S01]  /*1c10*/  IADD3 R37, PT, PT, R2, -R37, RZ ;  /* 0x8000002502257210 */ /* 0x000fe20007ffe0ff */
[----:B------:R-:W-:Y:S01]  /*1c20*/  IMAD.IADD R35, R38, 0x1, -R35 ;  /* 0x0000000126237824 */ /* 0x000fe200078e0a23 */
[----:B------:R-:W-:Y:S01]  /*1c30*/  PRMT R2, R39, 0x9910, RZ ;  /* 0x0000991027027816 */ /* 0x000fe200000000ff */
[----:B------:R-:W-:Y:S01]  /*1c40*/  IMAD.IADD R33, R42, 0x1, -R3 ;  /* 0x000000012a217824 */ /* 0x000fe200078e0a03 */
[C---:B------:R-:W-:Y:S01]  /*1c50*/  IADD3 R3, PT, PT, R40.reuse, 0x2, RZ ;  /* 0x0000000228037810 */ /* 0x040fe20007ffe0ff */
        /* <DEDUP_REMOVED lines=16> */
[----:B------:R-:W-:-:S07]  /*1d60*/  MOV R38, 0x1d80 ;  /* 0x00001d8000267802 */ /* 0x000fce0000000f00 */
[----:B---34-:R-:W-:Y:S05]  /*1d70*/  CALL.REL.NOINC `($__internal_673_$__cuda_sm20_div_s16) ;  /* 0x0000001400607944 */ /* 0x018fea0003c00000 */
[----:B------:R-:W0:Y:S01]  /*1d80*/  S2R R3, SR_CgaCtaId ;  /* 0x0000000000037919 */ /* 0x000e220000008800 */
[----:B------:R-:W1:Y:S01]  /*1d90*/  LDC R2, c[0x0][0x3ac] ;  /* 0x0000eb00ff027b82 */ /* 0x000e620000000800 */
[----:B------:R-:W-:Y:S01]  /*1da0*/  MOV R56, 0x400 ;  /* 0x0000040000387802 */ /* 0x000fe20000000f00 */
[----:B------:R-:W-:Y:S01]  /*1db0*/  HFMA2 R38, -RZ, RZ, 0, 0 ;  /* 0x00000000ff267431 */ /* 0x000fe200000001ff */
[----:B------:R-:W-:Y:S02]  /*1dc0*/  PRMT R54, R53, 0x9910, RZ ;  /* 0x0000991035367816 */ /* 0x000fe400000000ff */
[----:B-1----:R-:W-:Y:S01]  /*1dd0*/  ISETP.GT.U32.AND P0, PT, R2, 0x40, PT ;  /* 0x000000400200780c */ /* 0x002fe20003f04070 */
[----:B------:R-:W-:-:S05]  /*1de0*/  IMAD.SHL.U32 R2, R0, 0x4, RZ ;  /* 0x0000000400027824 */ /* 0x000fca00078e00ff */
[----:B------:R-:W-:Y:S02]  /*1df0*/  LOP3.LUT R2, R2, 0x3c, RZ, 0xc0, !PT ;  /* 0x0000003c02027812 */ /* 0x000fe400078ec0ff */
[----:B0-----:R-:W-:-:S07]  /*1e00*/  LEA R56, R3, R56, 0x18 ;  /* 0x0000003803387211 */ /* 0x001fce00078ec0ff */
.L_x_33490:
[----:B------:R-:W-:Y:S02]  /*1e10*/  IMAD R3, R5, 0x44, R56 ;  /* 0x0000004405037824 */ /* 0x000fe400078e0238 */
[----:B------:R-:W-:-:S05]  /*1e20*/  IMAD.IADD R5, R54, 0x1, R5 ;  /* 0x0000000136057824 */ /* 0x000fca00078e0205 */
[----:B------:R-:W-:Y:S01]  /*1e30*/  ISETP.GE.AND P1, PT, R5, R34, PT ;  /* 0x000000220500720c */ /* 0x000fe20003f26270 */
[----:B01234-:R-:W-:-:S12]  /*1e40*/  @P0 BRA `(.L_x_33457) ;  /* 0x0000000400b00947 */ /* 0x01ffd80003800000 */
[----:B------:R-:W-:Y:S02]  /*1e50*/  IMAD.IADD R58, R3, 0x1, R2 ;  /* 0x00000001033a7824 */ /* 0x000fe400078e0202 */
[----:B------:R-:W0:Y:S01]  /*1e60*/  LDC R3, c[0x0][0x3ac] ;  /* 0x0000eb00ff037b82 */ /* 0x000e220000000800 */
[----:B------:R-:W-:-:S03]  /*1e70*/  IMAD.MOV.U32 R60, RZ, RZ, RZ ;  /* 0x000000ffff3c7224 */ /* 0x000fc600078e00ff */
[----:B------:R-:W1:Y:S01]  /*1e80*/  LDS R58, [R58] ;  /* 0x000000003a3a7984 */ /* 0x000e620000000800 */
[----:B0-----:R-:W-:-:S13]  /*1e90*/  ISETP.NE.AND P2, PT, R3, RZ, PT ;  /* 0x000000ff0300720c */ /* 0x001fda0003f45270 */
[----:B-1----:R-:W-:Y:S05]  /*1ea0*/  @!P2 BRA `(.L_x_33458) ;  /* 0x00000000001ca947 */ /* 0x002fea0003800000 */
[----:B------:R-:W-:Y:S01]  /*1eb0*/  ISETP.GE.AND P2, PT, R6, R3, PT ;  /* 0x000000030600720c */ /* 0x000fe20003f46270 */
[----:B------:R-:W-:-:S03]  /*1ec0*/  UMOV UR4, 0xffffffff ;  /* 0xffffffff00047882 */ /* 0x000fc60000000000 */
[----:B------:R-:W-:-:S04]  /*1ed0*/  SEL R53, R3, RZ, P2 ;  /* 0x000000ff03357207 */ /* 0x000fc80001000000 */
[----:B------:R-:W-:Y:S01]  /*1ee0*/  IADD3 R53, PT, PT, R6, -R53, RZ ;  /* 0x8000003506357210 */ /* 0x000fe20007ffe0ff */
[----:B------:R-:W-:Y:S06]  /*1ef0*/  BRA.DIV UR4, `(.L_x_33459) ;  /* 0x0000000a04bc7947 */ /* 0x000fec000b800000 */
[----:B------:R0:W1:Y:S02]  /*1f00*/  SHFL.IDX PT, R53, R58, R53, 0x101f ;  /* 0x00101f353a357589 */ /* 0x00006400000e0000 */
.L_x_33493:
[----:B-1----:R-:W-:-:S07]  /*1f10*/  IMAD R60, R32, R53, RZ ;  /* 0x00000035203c7224 */ /* 0x002fce00078e02ff */
.L_x_33458:
[----:B------:R-:W-:-:S13]  /*1f20*/  ISETP.GE.AND P2, PT, R3, 0x2, PT ;  /* 0x000000020300780c */ /* 0x000fda0003f46270 */
[----:B------:R-:W-:Y:S05]  /*1f30*/  @!P2 BRA `(.L_x_33460) ;  /* 0x000000000010a947 */ /* 0x000fea0003800000 */
[----:B------:R-:W-:-:S03]  /*1f40*/  UMOV UR4, 0xffffffff ;  /* 0xffffffff00047882 */ /* 0x000fc60000000000 */
[----:B------:R-:W-:Y:S05]  /*1f50*/  BRA.DIV UR4, `(.L_x_33461) ;  /* 0x0000000a04c87947 */ /* 0x000fea000b800000 */
[----:B------:R1:W2:Y:S02]  /*1f60*/  SHFL.IDX PT, R53, R58, R15, 0x101f ;  /* 0x00101f0f3a357589 */ /* 0x0002a400000e0000 */
.L_x_33496:
[----:B--2---:R-:W-:-:S07]  /*1f70*/  IMAD R60, R31, R53, R60 ;  /* 0x000000351f3c7224 */ /* 0x004fce00078e023c */
.L_x_33460:
[----:B------:R-:W-:-:S13]  /*1f80*/  ISETP.GE.AND P2, PT, R3, 0x3, PT ;  /* 0x000000030300780c */ /* 0x000fda0003f46270 */
[----:B------:R-:W-:Y:S05]  /*1f90*/  @!P2 BRA `(.L_x_33462) ;  /* 0x000000000010a947 */ /* 0x000fea0003800000 */
[----:B------:R-:W-:-:S03]  /*1fa0*/  UMOV UR4, 0xffffffff ;  /* 0xffffffff00047882 */ /* 0x000fc60000000000 */
[----:B------:R-:W-:Y:S05]  /*1fb0*/  BRA.DIV UR4, `(.L_x_33463) ;  /* 0x0000000a04d47947 */ /* 0x000fea000b800000 */
[----:B------:R2:W3:Y:S02]  /*1fc0*/  SHFL.IDX PT, R53, R58, R14, 0x101f ;  /* 0x00101f0e3a357589 */ /* 0x0004e400000e0000 */
.L_x_33499:
[----:B---3--:R-:W-:-:S07]  /*1fd0*/  IMAD R60, R30, R53, R60 ;  /* 0x000000351e3c7224 */ /* 0x008fce00078e023c */
.L_x_33462:
[----:B------:R-:W-:-:S13]  /*1fe0*/  ISETP.GE.AND P2, PT, R3, 0x4, PT ;  /* 0x000000040300780c */ /* 0x000fda0003f46270 */
[----:B------:R-:W-:Y:S05]  /*1ff0*/  @!P2 BRA `(.L_x_33464) ;  /* 0x000000000010a947 */ /* 0x000fea0003800000 */
[----:B------:R-:W-:-:S03]  /*2000*/  UMOV UR4, 0xffffffff ;  /* 0xffffffff00047882 */ /* 0x000fc60000000000 */
[----:B------:R-:W-:Y:S05]  /*2010*/  BRA.DIV UR4, `(.L_x_33465) ;  /* 0x0000000a04e07947 */ /* 0x000fea000b800000 */
[----:B------:R3:W4:Y:S02]  /*2020*/  SHFL.IDX PT, R53, R58, R13, 0x101f ;  /* 0x00101f0d3a357589 */ /* 0x00072400000e0000 */
.L_x_33502:
[----:B----4-:R-:W-:-:S07]  /*2030*/  IMAD R60, R29, R53, R60 ;  /* 0x000000351d3c7224 */ /* 0x010fce00078e023c */
.L_x_33464:
[----:B------:R-:W-:-:S13]  /*2040*/  ISETP.GE.AND P2, PT, R3, 0x5, PT ;  /* 0x000000050300780c */ /* 0x000fda0003f46270 */
[----:B------:R-:W-:Y:S05]  /*2050*/  @!P2 BRA `(.L_x_33466) ;  /* 0x000000000010a947 */ /* 0x000fea0003800000 */
[----:B------:R-:W-:-:S03]  /*2060*/  UMOV UR4, 0xffffffff ;  /* 0xffffffff00047882 */ /* 0x000fc60000000000 */
[----:B------:R-:W-:Y:S05]  /*2070*/  BRA.DIV UR4, `(.L_x_33467) ;  /* 0x0000000a04ec7947 */ /* 0x000fea000b800000 */
[----:B------:R4:W0:Y:S02]  /*2080*/  SHFL.IDX PT, R53, R58, R12, 0x101f ;  /* 0x00101f0c3a357589 */ /* 0x00082400000e0000 */
.L_x_33505:
[----:B0-----:R-:W-:-:S07]  /*2090*/  IMAD R60, R28, R53, R60 ;  /* 0x000000351c3c7224 */ /* 0x001fce00078e023c */
.L_x_33466:
[----:B------:R-:W-:-:S13]  /*20a0*/  ISETP.GE.AND P2, PT, R3, 0x6, PT ;  /* 0x000000060300780c */ /* 0x000fda0003f46270 */
[----:B------:R-:W-:Y:S05]  /*20b0*/  @!P2 BRA `(.L_x_33468) ;  /* 0x000000000010a947 */ /* 0x000fea0003800000 */
[----:B------:R-:W-:-:S03]  /*20c0*/  UMOV UR4, 0xffffffff ;  /* 0xffffffff00047882 */ /* 0x000fc60000000000 */
[----:B------:R-:W-:Y:S05]  /*20d0*/  BRA.DIV UR4, `(.L_x_33469) ;  /* 0x0000000a04f87947 */ /* 0x000fea000b800000 */
[----:B------:R0:W0:Y:S02]  /*20e0*/  SHFL.IDX PT, R53, R58, R11, 0x101f ;  /* 0x00101f0b3a357589 */ /* 0x00002400000e0000 */
.L_x_33508:
[----:B0-----:R-:W-:-:S07]  /*20f0*/  IMAD R60, R27, R53, R60 ;  /* 0x000000351b3c7224 */ /* 0x001fce00078e023c */
.L_x_33468:
[----:B------:R-:W-:-:S13]  /*2100*/  ISETP.GE.AND P2, PT, R3, 0x7, PT ;  /* 0x000000070300780c */ /* 0x000fda0003f46270 */
[----:B------:R-:W-:Y:S05]  /*2110*/  @!P2 BRA `(.L_x_33470) ;  /* 0x000000000010a947 */ /* 0x000fea0003800000 */
[----:B------:R-:W-:-:S03]  /*2120*/  UMOV UR4, 0xffffffff ;  /* 0xffffffff00047882 */ /* 0x000fc60000000000 */
[----:B------:R-:W-:Y:S05]  /*2130*/  BRA.DIV UR4, `(.L_x_33471) ;  /* 0x0000000e04047947 */ /* 0x000fea000b800000 */
[----:B------:R0:W0:Y:S02]  /*2140*/  SHFL.IDX PT, R53, R58, R10, 0x101f ;  /* 0x00101f0a3a357589 */ /* 0x00002400000e0000 */
.L_x_33511:
[----:B0-----:R-:W-:-:S07]  /*2150*/  IMAD R60, R26, R53, R60 ;  /* 0x000000351a3c7224 */ /* 0x001fce00078e023c */
.L_x_33470:
[----:B------:R-:W-:-:S13]  /*2160*/  ISETP.GE.AND P2, PT, R3, 0x8, PT ;  /* 0x000000080300780c */ /* 0x000fda0003f46270 */
[----:B------:R-:W-:Y:S05]  /*2170*/  @!P2 BRA `(.L_x_33472) ;  /* 0x000000000010a947 */ /* 0x000fea0003800000 */
[----:B------:R-:W-:-:S03]  /*2180*/  UMOV UR4, 0xffffffff ;  /* 0xffffffff00047882 */ /* 0x000fc60000000000 */
[----:B------:R-:W-:Y:S05]  /*2190*/  BRA.DIV UR4, `(.L_x_33473) ;  /* 0x0000000e04107947 */ /* 0x000fea000b800000 */
[----:B------:R0:W0:Y:S02]  /*21a0*/  SHFL.IDX PT, R53, R58, R9, 0x101f ;  /* 0x00101f093a357589 */ /* 0x00002400000e0000 */
.L_x_33514:
[----:B0-----:R-:W-:-:S07]  /*21b0*/  IMAD R60, R25, R53, R60 ;  /* 0x00000035193c7224 */ /* 0x001fce00078e023c */
.L_x_33472:
[----:B------:R-:W-:-:S13]  /*21c0*/  ISETP.GE.AND P2, PT, R3, 0x9, PT ;  /* 0x000000090300780c */ /* 0x000fda0003f46270 */
[----:B------:R-:W-:Y:S05]  /*21d0*/  @!P2 BRA `(.L_x_33474) ;  /* 0x000000000020a947 */ /* 0x000fea0003800000 */
[----:B------:R-:W-:Y:S01]  /*21e0*/  VIADD R53, R6, 0x8 ;  /* 0x0000000806357836 */ /* 0x000fe20000000000 */
[----:B------:R-:W-:-:S04]  /*21f0*/  UMOV UR4, 0xffffffff ;  /* 0xffffffff00047882 */ /* 0x000fc80000000000 */
[----:B------:R-:W-:-:S04]  /*2200*/  ISETP.GE.AND P2, PT, R53, R3, PT ;  /* 0x000000033500720c */ /* 0x000fc80003f46270 */
[----:B------:R-:W-:-:S05]  /*2210*/  SEL R55, R3, RZ, P2 ;  /* 0x000000ff03377207 */ /* 0x000fca0001000000 */
[----:B------:R-:W-:Y:S01]  /*2220*/  IMAD.IADD R55, R53, 0x1, -R55 ;  /* 0x0000000135377824 */ /* 0x000fe200078e0a37 */
[----:B------:R-:W-:Y:S06]  /*2230*/  BRA.DIV UR4, `(.L_x_33475) ;  /* 0x0000000e040c7947 */ /* 0x000fec000b800000 */
[----:B------:R0:W0:Y:S02]  /*2240*/  SHFL.IDX PT, R55, R58, R55, 0x101f ;  /* 0x00101f373a377589 */ /* 0x00002400000e0000 */
.L_x_33517:
[----:B0-----:R-:W-:-:S07]  /*2250*/  IMAD R60, R24, R55, R60 ;  /* 0x00000037183c7224 */ /* 0x001fce00078e023c */
.L_x_33474:
[----:B------:R-:W-:-:S13]  /*2260*/  ISETP.GE.AND P2, PT, R3, 0xa, PT ;  /* 0x0000000a0300780c */ /* 0x000fda0003f46270 */
[----:B------:R-:W-:Y:S05]  /*2270*/  @!P2 BRA `(.L_x_33476) ;  /* 0x000000000010a947 */ /* 0x000fea0003800000 */
[----:B------:R-:W-:-:S03]  /*2280*/  UMOV UR4, 0xffffffff ;  /* 0xffffffff00047882 */ /* 0x000fc60000000000 */
[----:B------:R-:W-:Y:S05]  /*2290*/  BRA.DIV UR4, `(.L_x_33477) ;  /* 0x0000000e04187947 */ /* 0x000fea000b800000 */
[----:B------:R0:W0:Y:S02]  /*22a0*/  SHFL.IDX PT, R53, R58, R8, 0x101f ;  /* 0x00101f083a357589 */ /* 0x00002400000e0000 */
.L_x_33520:
[----:B0-----:R-:W-:-:S07]  /*22b0*/  IMAD R60, R23, R53, R60 ;  /* 0x00000035173c7224 */ /* 0x001fce00078e023c */
.L_x_33476:
[----:B------:R-:W-:-:S13]  /*22c0*/  ISETP.GE.AND P2, PT, R3, 0xb, PT ;  /* 0x0000000b0300780c */ /* 0x000fda0003f46270 */
[----:B------:R-:W-:Y:S05]  /*22d0*/  @!P2 BRA `(.L_x_33478) ;  /* 0x000000000010a947 */ /* 0x000fea0003800000 */
[----:B------:R-:W-:-:S03]  /*22e0*/  UMOV UR4, 0xffffffff ;  /* 0xffffffff00047882 */ /* 0x000fc60000000000 */
[----:B------:R-:W-:Y:S05]  /*22f0*/  BRA.DIV UR4, `(.L_x_33479) ;  /* 0x0000000e04247947 */ /* 0x000fea000b800000 */
[----:B------:R0:W0:Y:S02]  /*2300*/  SHFL.IDX PT, R53, R58, R7, 0x101f ;  /* 0x00101f073a357589 */ /* 0x00002400000e0000 */
.L_x_33523:
[----:B0-----:R-:W-:-:S07]  /*2310*/  IMAD R60, R22, R53, R60 ;  /* 0x00000035163c7224 */ /* 0x001fce00078e023c */
.L_x_33478:
[----:B------:R-:W-:-:S13]  /*2320*/  ISETP.GE.AND P2, PT, R3, 0xc, PT ;  /* 0x0000000c0300780c */ /* 0x000fda0003f46270 */
[----:B------:R-:W-:Y:S05]  /*2330*/  @!P2 BRA `(.L_x_33480) ;  /* 0x000000000010a947 */ /* 0x000fea0003800000 */
[----:B------:R-:W-:-:S03]  /*2340*/  UMOV UR4, 0xffffffff ;  /* 0xffffffff00047882 */ /* 0x000fc60000000000 */
[----:B------:R-:W-:Y:S05]  /*2350*/  BRA.DIV UR4, `(.L_x_33481) ;  /* 0x0000000e04307947 */ /* 0x000fea000b800000 */
[----:B------:R0:W0:Y:S02]  /*2360*/  SHFL.IDX PT, R53, R58, R37, 0x101f ;  /* 0x00101f253a357589 */ /* 0x00002400000e0000 */
.L_x_33526:
[----:B0-----:R-:W-:-:S07]  /*2370*/  IMAD R60, R21, R53, R60 ;  /* 0x00000035153c7224 */ /* 0x001fce00078e023c */
.L_x_33480:
[----:B------:R-:W-:-:S13]  /*2380*/  ISETP.GE.AND P2, PT, R3, 0xd, PT ;  /* 0x0000000d0300780c */ /* 0x000fda0003f46270 */
[----:B------:R-:W-:Y:S05]  /*2390*/  @!P2 BRA `(.L_x_33482) ;  /* 0x000000000010a947 */ /* 0x000fea0003800000 */
[----:B------:R-:W-:-:S03]  /*23a0*/  UMOV UR4, 0xffffffff ;  /* 0xffffffff00047882 */ /* 0x000fc60000000000 */
[----:B------:R-:W-:Y:S05]  /*23b0*/  BRA.DIV UR4, `(.L_x_33483) ;  /* 0x0000000e043c7947 */ /* 0x000fea000b800000 */
[----:B------:R0:W0:Y:S02]  /*23c0*/  SHFL.IDX PT, R53, R58, R36, 0x101f ;  /* 0x00101f243a357589 */ /* 0x00002400000e0000 */
.L_x_33529:
[----:B0-----:R-:W-:-:S07]  /*23d0*/  IMAD R60, R20, R53, R60 ;  /* 0x00000035143c7224 */ /* 0x001fce00078e023c */
.L_x_33482:
[----:B------:R-:W-:-:S13]  /*23e0*/  ISETP.GE.AND P2, PT, R3, 0xe, PT ;  /* 0x0000000e0300780c */ /* 0x000fda0003f46270 */
[----:B------:R-:W-:Y:S05]  /*23f0*/  @!P2 BRA `(.L_x_33484) ;  /* 0x000000000010a947 */ /* 0x000fea0003800000 */
[----:B------:R-:W-:-:S03]  /*2400*/  UMOV UR4, 0xffffffff ;  /* 0xffffffff00047882 */ /* 0x000fc60000000000 */
[----:B------:R-:W-:Y:S05]  /*2410*/  BRA.DIV UR4, `(.L_x_33485) ;  /* 0x0000000e04487947 */ /* 0x000fea000b800000 */
[----:B------:R0:W0:Y:S02]  /*2420*/  SHFL.IDX PT, R53, R58, R35, 0x101f ;  /* 0x00101f233a357589 */ /* 0x00002400000e0000 */
.L_x_33532:
[----:B0-----:R-:W-:-:S07]  /*2430*/  IMAD R60, R19, R53, R60 ;  /* 0x00000035133c7224 */ /* 0x001fce00078e023c */
.L_x_33484:
[----:B------:R-:W-:-:S13]  /*2440*/  ISETP.GE.AND P2, PT, R3, 0xf, PT ;  /* 0x0000000f0300780c */ /* 0x000fda0003f46270 */
[----:B------:R-:W-:Y:S05]  /*2450*/  @!P2 BRA `(.L_x_33486) ;  /* 0x000000000010a947 */ /* 0x000fea0003800000 */
[----:B------:R-:W-:-:S03]  /*2460*/  UMOV UR4, 0xffffffff ;  /* 0xffffffff00047882 */ /* 0x000fc60000000000 */
[----:B------:R-:W-:Y:S05]  /*2470*/  BRA.DIV UR4, `(.L_x_33487) ;  /* 0x0000000e04547947 */ /* 0x000fea000b800000 */
[----:B------:R0:W0:Y:S02]  /*2480*/  SHFL.IDX PT, R53, R58, R33, 0x101f ;  /* 0x00101f213a357589 */ /* 0x00002400000e0000 */
.L_x_33535:
[----:B0-----:R-:W-:-:S07]  /*2490*/  IMAD R60, R18, R53, R60 ;  /* 0x00000035123c7224 */ /* 0x001fce00078e023c */
.L_x_33486:
[----:B------:R-:W-:-:S13]  /*24a0*/  ISETP.GE.AND P2, PT, R3, 0x10, PT ;  /* 0x000000100300780c */ /* 0x000fda0003f46270 */
[----:B------:R-:W-:Y:S05]  /*24b0*/  @!P2 BRA `(.L_x_33488) ;  /* 0x000000040024a947 */ /* 0x000fea0003800000 */
[----:B------:R-:W-:-:S03]  /*24c0*/  UMOV UR4, 0xffffffff ;  /* 0xffffffff00047882 */ /* 0x000fc60000000000 */
[----:B------:R-:W-:Y:S05]  /*24d0*/  BRA.DIV UR4, `(.L_x_33489) ;  /* 0x0000000e04607947 */ /* 0x000fea000b800000 */
[----:B01234-:R0:W1:Y:S02]  /*24e0*/  SHFL.IDX PT, R58, R58, R16, 0x101f ;  /* 0x00101f103a3a7589 */ /* 0x01f06400000e0000 */
.L_x_33538:
[----:B-1----:R-:W-:Y:S01]  /*24f0*/  IMAD R60, R17, R58, R60 ;  /* 0x0000003a113c7224 */ /* 0x002fe200078e023c */
[----:B------:R-:W-:Y:S06]  /*2500*/  BRA `(.L_x_33488) ;  /* 0x0000000400107947 */ /* 0x000fec0003800000 */
.L_x_33457:
        /* <DEDUP_REMOVED lines=20> */
[----:B------:R-:W-:Y:S02]  /*2650*/  @P3 LEA R53, R42, R3, 0x2 ;  /* 0x000000032a353211 */ /* 0x000fe400078e10ff */
[----:B------:R-:W0:Y:S02]  /*2660*/  @P2 LDS R59, [R59] ;  /* 0x000000003b3b2984 */ /* 0x000e240000000800 */
[----:B------:R-:W-:Y:S02]  /*2670*/  @P4 IMAD R55, R43, 0x4, R3 ;  /* 0x000000042b374824 */ /* 0x000fe400078e0203 */
[----:B------:R-:W1:Y:S04]  /*2680*/  @P3 LDS R53, [R53] ;  /* 0x0000000035353984 */ /* 0x000e680000000800 */
[----:B------:R-:W2:Y:S01]  /*2690*/  @P4 LDS R55, [R55] ;  /* 0x0000000037374984 */ /* 0x000ea20000000800 */
[----:B0-----:R-:W-:Y:S01]  /*26a0*/  @P2 IMAD R60, R29, R59, R60 ;  /* 0x0000003b1d3c2224 */ /* 0x001fe200078e023c */
[----:B------:R-:W-:-:S03]  /*26b0*/  ISETP.GE.AND P2, PT, R58, 0x7, PT ;  /* 0x000000073a00780c */ /* 0x000fc60003f46270 */
[----:B-1----:R-:W-:Y:S01]  /*26c0*/  @P3 IMAD R60, R28, R53, R60 ;  /* 0x000000351c3c3224 */ /* 0x002fe200078e023c */
[----:B------:R-:W-:-:S03]  /*26d0*/  ISETP.GE.AND P3, PT, R58, 0x8, PT ;  /* 0x000000083a00780c */ /* 0x000fc60003f66270 */
[----:B--2---:R-:W-:Y:S01]  /*26e0*/  @P4 IMAD R60, R27, R55, R60 ;  /* 0x000000371b3c4224 */ /* 0x004fe200078e023c */
[----:B------:R-:W-:Y:S01]  /*26f0*/  ISETP.GE.AND P4, PT, R58, 0x9, PT ;  /* 0x000000093a00780c */ /* 0x000fe20003f86270 */
[----:B------:R-:W-:-:S04]  /*2700*/  @P5 IMAD R55, R46, 0x4, R3 ;  /* 0x000000042e375824 */ /* 0x000fc800078e0203 */
[--C-:B------:R-:W-:Y:S02]  /*2710*/  @P2 IMAD R57, R44, 0x4, R3.reuse ;  /* 0x000000042c392824 */ /* 0x100fe400078e0203 */
[----:B------:R-:W-:Y:S02]  /*2720*/  @P5 LDS R55, [R55] ;  /* 0x0000000037375984 */ /* 0x000fe40000000800 */
[----:B------:R-:W-:Y:S02]  /*2730*/  @P3 IMAD R59, R45, 0x4, R3 ;  /* 0x000000042d3b3824 */ /* 0x000fe400078e0203 */
[----:B------:R-:W0:Y:S02]  /*2740*/  @P2 LDS R57, [R57] ;  /* 0x0000000039392984 */ /* 0x000e240000000800 */
[----:B------:R-:W-:Y:S02]  /*2750*/  @P4 SHF.L.U32 R53, R6, 0x2, RZ ;  /* 0x0000000206354819 */ /* 0x000fe400000006ff */
[----:B------:R-:W1:Y:S02]  /*2760*/  @P3 LDS R59, [R59] ;  /* 0x000000003b3b3984 */ /* 0x000e640000000800 */
[----:B------:R-:W-:-:S05]  /*2770*/  @P4 LOP3.LUT R53, R53, 0x20, RZ, 0x3c, !PT ;  /* 0x0000002035354812 */ /* 0x000fca00078e3cff */
[----:B------:R-:W-:-:S06]  /*2780*/  @P4 IMAD.IADD R53, R3, 0x1, R53 ;  /* 0x0000000103354824 */ /* 0x000fcc00078e0235 */
        /* <DEDUP_REMOVED lines=9> */
[----:B------:R-:W-:Y:S01]  /*2820*/  @P5 IMAD R60, R23, R55, R60 ;  /* 0x00000037173c5224 */ /* 0x000fe200078e023c */
[----:B------:R-:W-:Y:S02]  /*2830*/  ISETP.GE.AND P5, PT, R58, 0xd, PT ;  /* 0x0000000d3a00780c */ /* 0x000fe40003fa6270 */
[----:B------:R-:W-:-:S06]  /*2840*/  @P3 LEA R59, R48, R3, 0x2 ;  /* 0x00000003303b3211 */ /* 0x000fcc00078e10ff */
[----:B------:R-:W1:Y:S01]  /*2850*/  @P3 LDS R59, [R59] ;  /* 0x000000003b3b3984 */ /* 0x000e620000000800 */
[----:B------:R-:W-:-:S04]  /*2860*/  @P4 IMAD R55, R50, 0x4, R3 ;  /* 0x0000000432374824 */ /* 0x000fc800078e0203 */
[----:B------:R-:W-:Y:S02]  /*2870*/  @P5 IMAD R53, R49, 0x4, R3 ;  /* 0x0000000431355824 */ /* 0x000fe400078e0203 */
[----:B------:R-:W-:Y:S04]  /*2880*/  @P4 LDS R55, [R55] ;  /* 0x0000000037374984 */ /* 0x000fe80000000800 */
[----:B------:R-:W2:Y:S01]  /*2890*/  @P5 LDS R53, [R53] ;  /* 0x0000000035355984 */ /* 0x000ea20000000800 */
[----:B0-----:R-:W-:Y:S01]  /*28a0*/  @P2 IMAD R60, R22, R57, R60 ;  /* 0x00000039163c2224 */ /* 0x001fe200078e023c */
[----:B------:R-:W-:-:S03]  /*28b0*/  ISETP.GE.AND P2, PT, R58, 0xf, PT ;  /* 0x0000000f3a00780c */ /* 0x000fc60003f46270 */
[----:B-1----:R-:W-:-:S10]  /*28c0*/  @P3 IMAD R60, R21, R59, R60 ;  /* 0x0000003b153c3224 */ /* 0x002fd400078e023c */
[----:B------:R-:W-:Y:S01]  /*28d0*/  @P2 IMAD R57, R51, 0x4, R3 ;  /* 0x0000000433392824 */ /* 0x000fe200078e0203 */
[----:B------:R-:W-:-:S05]  /*28e0*/  @P6 LEA R3, R52, R3, 0x2 ;  /* 0x0000000334036211 */ /* 0x000fca00078e10ff */
[----:B------:R-:W0:Y:S01]  /*28f0*/  @P2 LDS R57, [R57] ;  /* 0x0000000039392984 */ /* 0x000e220000000800 */
[----:B--2---:R-:W-:-:S03]  /*2900*/  @P5 IMAD R60, R20, R53, R60 ;  /* 0x00000035143c5224 */ /* 0x004fc600078e023c */
[----:B------:R-:W1:Y:S01]  /*2910*/  @P6 LDS R3, [R3] ;  /* 0x0000000003036984 */ /* 0x000e620000000800 */
[----:B------:R-:W-:-:S04]  /*2920*/  @P4 IMAD R60, R19, R55, R60 ;  /* 0x00000037133c4224 */ /* 0x000fc800078e023c */
[----:B0-----:R-:W-:-:S04]  /*2930*/  @P2 IMAD R60, R18, R57, R60 ;  /* 0x00000039123c2224 */ /* 0x001fc800078e023c */
[----:B-1----:R-:W-:-:S07]  /*2940*/  @P6 IMAD R60, R17, R3, R60 ;  /* 0x00000003113c6224 */ /* 0x002fce00078e023c */
.L_x_33488:
[----:B------:R-:W-:Y:S01]  /*2950*/  IMAD.IADD R38, R60, 0x1, R38 ;  /* 0x000000013c267824 */ /* 0x000fe200078e0226 */
[----:B------:R-:W-:Y:S06]  /*2960*/  @!P1 BRA `(.L_x_33490) ;  /* 0xfffffff400289947 */ /* 0x000fec000383ffff */
.L_x_33440:
[----:B-1----:R-:W1:Y:S01]  /*2970*/  LDC.64 R2, c[0x0][0x3a0] ;  /* 0x0000e800ff027b82 */ /* 0x002e620000000a00 */
[----:B------:R-:W-:Y:S05]  /*2980*/  WARPSYNC.ALL ;  /* 0x0000000000007948 */ /* 0x000fea0003800000 */
[----:B------:R-:W-:-:S05]  /*2990*/  IMAD.SHL.U32 R5, R4, 0x80, RZ ;  /* 0x0000008004057824 */ /* 0x000fca00078e00ff */
[----:B------:R-:W-:-:S05]  /*29a0*/  LOP3.LUT R5, R5, R0, RZ, 0xfc, !PT ;  /* 0x0000000005057212 */ /* 0x000fca00078efcff */
[----:B-1----:R-:W-:Y:S01]  /*29b0*/  IMAD.WIDE.U32 R2, R5, 0x4, R2 ;  /* 0x0000000405027825 */ /* 0x002fe200078e0002 */
[----:B------:R-:W-:Y:S06]  /*29c0*/  BAR.SYNC.DEFER_BLOCKING 0x0 ;  /* 0x0000000000007b1d */ /* 0x000fec0000010000 */
[----:B------:R-:W-:Y:S01]  /*29d0*/  STG.E desc[UR6][R2.64], R38 ;  /* 0x0000002602007986 */ /* 0x000fe2000c101906 */
[----:B------:R-:W-:Y:S05]  /*29e0*/  EXIT ;  /* 0x000000000000794d */ /* 0x000fea0003800000 */
.L_x_33459:
[----:B------:R-:W-:Y:S01]  /*29f0*/  HFMA2 R57, -RZ, RZ, 0, 0.000503063201904296875 ;  /* 0x0000101fff397431 */ /* 0x000fe200000001ff */
[----:B------:R-:W-:Y:S01]  /*2a00*/  BSSY B0, `(.L_x_33491) ;  /* 0x0000006000007945 */ /* 0x000fe20003800000 */
[----:B------:R-:W-:Y:S02]  /*2a10*/  IMAD.MOV.U32 R55, RZ, RZ, R53 ;  /* 0x000000ffff377224 */ /* 0x000fe400078e0035 */
[----:B------:R-:W-:-:S07]  /*2a20*/  IMAD.MOV.U32 R53, RZ, RZ, -0x1 ;  /* 0xffffffffff357424 */ /* 0x000fce00078e00ff */
[----:B------:R-:W-:Y:S05]  /*2a30*/  WARPSYNC.COLLECTIVE R53, `(.L_x_33492) ;  /* 0x0000000035087348 */ /* 0x000fea0003c00000 */
[----:B------:R0:W1:Y:S02]  /*2a40*/  SHFL.IDX P2, R53, R58, R55, R57 ;  /* 0x000000373a357389 */ /* 0x0000640000040039 */
[----:B01----:R-:W-:Y:S05]  /*2a50*/  ENDCOLLECTIVE ;  /* 0x000000000000791b */ /* 0x003fea0003800000 */
.L_x_33492:
[----:B------:R-:W-:Y:S05]  /*2a60*/  BSYNC B0 ;  /* 0x0000000000007941 */ /* 0x000fea0003800000 */
.L_x_33491:
[----:B------:R-:W-:Y:S05]  /*2a70*/  BRA `(.L_x_33493) ;  /* 0xfffffff400247947 */ /* 0x000fea000383ffff */
.L_x_33461:
[----:B------:R-:W-:Y:S01]  /*2a80*/  BSSY B0, `(.L_x_33494) ;  /* 0x0000007000007945 */ /* 0x000fe20003800000 */
[----:B------:R-:W-:Y:S01]  /*2a90*/  IMAD.MOV.U32 R55, RZ, RZ, R15 ;  /* 0x000000ffff377224 */ /* 0x000fe200078e000f */
[----:B------:R-:W-:Y:S01]  /*2aa0*/  MOV R53, 0xffffffff ;  /* 0xffffffff00357802 */ /* 0x000fe20000000f00 */
[----:B------:R-:W-:-:S07]  /*2ab0*/  IMAD.MOV.U32 R57, RZ, RZ, 0x101f ;  /* 0x0000101fff397424 */ /* 0x000fce00078e00ff */
[----:B0-----:R-:W-:Y:S05]  /*2ac0*/  WARPSYNC.COLLECTIVE R53, `(.L_x_33495) ;  /* 0x0000000035087348 */ /* 0x001fea0003c00000 */
[----:B------:R1:W2:Y:S02]  /*2ad0*/  SHFL.IDX P2, R53, R58, R55, R57 ;  /* 0x000000373a357389 */ /* 0x0002a40000040039 */
[----:B012---:R-:W-:Y:S05]  /*2ae0*/  ENDCOLLECTIVE ;  /* 0x000000000000791b */ /* 0x007fea0003800000 */
.L_x_33495:
[----:B------:R-:W-:Y:S05]  /*2af0*/  BSYNC B0 ;  /* 0x0000000000007941 */ /* 0x000fea0003800000 */
.L_x_33494:
[----:B------:R-:W-:Y:S05]  /*2b00*/  BRA `(.L_x_33496) ;  /* 0xfffffff400187947 */ /* 0x000fea000383ffff */
.L_x_33463:
[----:B------:R-:W-:Y:S01]  /*2b10*/  BSSY B0, `(.L_x_33497) ;  /* 0x0000007000007945 */ /* 0x000fe20003800000 */
[----:B------:R-:W-:Y:S02]  /*2b20*/  IMAD.MOV.U32 R55, RZ, RZ, R14 ;  /* 0x000000ffff377224 */ /* 0x000fe400078e000e */
[----:B------:R-:W-:Y:S02]  /*2b30*/  IMAD.MOV.U32 R57, RZ, RZ, 0x101f ;  /* 0x0000101fff397424 */ /* 0x000fe400078e00ff */
[----:B------:R-:W-:-:S07]  /*2b40*/  IMAD.MOV.U32 R53, RZ, RZ, -0x1 ;  /* 0xffffffffff357424 */ /* 0x000fce00078e00ff */
[----:B01----:R-:W-:Y:S05]  /*2b50*/  WARPSYNC.COLLECTIVE R53, `(.L_x_33498) ;  /* 0x0000000035087348 */ /* 0x003fea0003c00000 */
[----:B------:R2:W3:Y:S02]  /*2b60*/  SHFL.IDX P2, R53, R58, R55, R57 ;  /* 0x000000373a357389 */ /* 0x0004e40000040039 */
[----:B0123--:R-:W-:Y:S05]  /*2b70*/  ENDCOLLECTIVE ;  /* 0x000000000000791b */ /* 0x00ffea0003800000 */
.L_x_33498:
[----:B------:R-:W-:Y:S05]  /*2b80*/  BSYNC B0 ;  /* 0x0000000000007941 */ /* 0x000fea0003800000 */
.L_x_33497:
[----:B------:R-:W-:Y:S05]  /*2b90*/  BRA `(.L_x_33499) ;  /* 0xfffffff4000c7947 */ /* 0x000fea000383ffff */
.L_x_33465:
[----:B------:R-:W-:Y:S01]  /*2ba0*/  BSSY B0, `(.L_x_33500) ;  /* 0x0000007000007945 */ /* 0x000fe20003800000 */
[----:B------:R-:W-:Y:S01]  /*2bb0*/  MOV R55, R13 ;  /* 0x0000000d00377202 */ /* 0x000fe20000000f00 */
[----:B------:R-:W-:Y:S02]  /*2bc0*/  IMAD.MOV.U32 R57, RZ, RZ, 0x101f ;  /* 0x0000101fff397424 */ /* 0x000fe400078e00ff */
[----:B------:R-:W-:-:S07]  /*2bd0*/  IMAD.MOV.U32 R53, RZ, RZ, -0x1 ;  /* 0xffffffffff357424 */ /* 0x000fce00078e00ff */
[----:B012---:R-:W-:Y:S05]  /*2be0*/  WARPSYNC.COLLECTIVE R53, `(.L_x_33501) ;  /* 0x0000000035087348 */ /* 0x007fea0003c00000 */
[----:B------:R3:W4:Y:S02]  /*2bf0*/  SHFL.IDX P2, R53, R58, R55, R57 ;  /* 0x000000373a357389 */ /* 0x0007240000040039 */
[----:B01234-:R-:W-:Y:S05]  /*2c00*/  ENDCOLLECTIVE ;  /* 0x000000000000791b */ /* 0x01ffea0003800000 */
.L_x_33501:
[----:B------:R-:W-:Y:S05]  /*2c10*/  BSYNC B0 ;  /* 0x0000000000007941 */ /* 0x000fea0003800000 */
.L_x_33500:
[----:B------:R-:W-:Y:S05]  /*2c20*/  BRA `(.L_x_33502) ;  /* 0xfffffff400007947 */ /* 0x000fea000383ffff */
.L_x_33467:
[----:B------:R-:W-:Y:S01]  /*2c30*/  HFMA2 R57, -RZ, RZ, 0, 0.000503063201904296875 ;  /* 0x0000101fff397431 */ /* 0x000fe200000001ff */
[----:B------:R-:W-:Y:S01]  /*2c40*/  BSSY B0, `(.L_x_33503) ;  /* 0x0000006000007945 */ /* 0x000fe20003800000 */
[----:B------:R-:W-:Y:S02]  /*2c50*/  IMAD.MOV.U32 R55, RZ, RZ, R12 ;  /* 0x000000ffff377224 */ /* 0x000fe400078e000c */
[----:B------:R-:W-:-:S07]  /*2c60*/  IMAD.MOV.U32 R53, RZ, RZ, -0x1 ;  /* 0xffffffffff357424 */ /* 0x000fce00078e00ff */
[----:B0123--:R-:W-:Y:S05]  /*2c70*/  WARPSYNC.COLLECTIVE R53, `(.L_x_33504) ;  /* 0x0000000035087348 */ /* 0x00ffea0003c00000 */
[----:B------:R4:W0:Y:S02]  /*2c80*/  SHFL.IDX P2, R53, R58, R55, R57 ;  /* 0x000000373a357389 */ /* 0x0008240000040039 */
[----:B01234-:R-:W-:Y:S05]  /*2c90*/  ENDCOLLECTIVE ;  /* 0x000000000000791b */ /* 0x01ffea0003800000 */
.L_x_33504:
[----:B------:R-:W-:Y:S05]  /*2ca0*/  BSYNC B0 ;  /* 0x0000000000007941 */ /* 0x000fea0003800000 */
.L_x_33503:
[----:B------:R-:W-:Y:S05]  /*2cb0*/  BRA `(.L_x_33505) ;  /* 0xfffffff000f47947 */ /* 0x000fea000383ffff */
.L_x_33469:
[----:B------:R-:W-:Y:S01]  /*2cc0*/  BSSY B0, `(.L_x_33506) ;  /* 0x0000007000007945 */ /* 0x000fe20003800000 */
[----:B------:R-:W-:Y:S01]  /*2cd0*/  IMAD.MOV.U32 R55, RZ, RZ, R11 ;  /* 0x000000ffff377224 */ /* 0x000fe200078e000b */
[----:B------:R-:W-:Y:S01]  /*2ce0*/  MOV R53, 0xffffffff ;  /* 0xffffffff00357802 */ /* 0x000fe20000000f00 */
[----:B------:R-:W-:-:S07]  /*2cf0*/  IMAD.MOV.U32 R57, RZ, RZ, 0x101f ;  /* 0x0000101fff397424 */ /* 0x000fce00078e00ff */
[----:B01234-:R-:W-:Y:S05]  /*2d00*/  WARPSYNC.COLLECTIVE R53, `(.L_x_33507) ;  /* 0x0000000035087348 */ /* 0x01ffea0003c00000 */
[----:B------:R0:W0:Y:S02]  /*2d10*/  SHFL.IDX P2, R53, R58, R55, R57 ;  /* 0x000000373a357389 */ /* 0x0000240000040039 */
[----:B01234-:R-:W-:Y:S05]  /*2d20*/  ENDCOLLECTIVE ;  /* 0x000000000000791b */ /* 0x01ffea0003800000 */
.L_x_33507:
[----:B------:R-:W-:Y:S05]  /*2d30*/  BSYNC B0 ;  /* 0x0000000000007941 */ /* 0x000fea0003800000 */
.L_x_33506:
[----:B------:R-:W-:Y:S05]  /*2d40*/  BRA `(.L_x_33508) ;  /* 0xfffffff000e87947 */ /* 0x000fea000383ffff */
.L_x_33471:
[----:B------:R-:W-:Y:S01]  /*2d50*/  BSSY B0, `(.L_x_33509) ;  /* 0x0000007000007945 */ /* 0x000fe20003800000 */
[----:B------:R-:W-:Y:S02]  /*2d60*/  IMAD.MOV.U32 R55, RZ, RZ, R10 ;  /* 0x000000ffff377224 */ /* 0x000fe400078e000a */
[----:B------:R-:W-:Y:S02]  /*2d70*/  IMAD.MOV.U32 R57, RZ, RZ, 0x101f ;  /* 0x0000101fff397424 */ /* 0x000fe400078e00ff */
[----:B------:R-:W-:-:S07]  /*2d80*/  IMAD.MOV.U32 R53, RZ, RZ, -0x1 ;  /* 0xffffffffff357424 */ /* 0x000fce00078e00ff */
[----:B01234-:R-:W-:Y:S05]  /*2d90*/  WARPSYNC.COLLECTIVE R53, `(.L_x_33510) ;  /* 0x0000000035087348 */ /* 0x01ffea0003c00000 */
[----:B------:R0:W0:Y:S02]  /*2da0*/  SHFL.IDX P2, R53, R58, R55, R57 ;  /* 0x000000373a357389 */ /* 0x0000240000040039 */
[----:B01234-:R-:W-:Y:S05]  /*2db0*/  ENDCOLLECTIVE ;  /* 0x000000000000791b */ /* 0x01ffea0003800000 */
.L_x_33510:
[----:B------:R-:W-:Y:S05]  /*2dc0*/  BSYNC B0 ;  /* 0x0000000000007941 */ /* 0x000fea0003800000 */
.L_x_33509:
[----:B------:R-:W-:Y:S05]  /*2dd0*/  BRA `(.L_x_33511) ;  /* 0xfffffff000dc7947 */ /* 0x000fea000383ffff */
.L_x_33473:
[----:B------:R-:W-:Y:S01]  /*2de0*/  BSSY B0, `(.L_x_33512) ;  /* 0x0000007000007945 */ /* 0x000fe20003800000 */
[----:B------:R-:W-:Y:S01]  /*2df0*/  MOV R55, R9 ;  /* 0x0000000900377202 */ /* 0x000fe20000000f00 */
[----:B------:R-:W-:Y:S02]  /*2e00*/  IMAD.MOV.U32 R57, RZ, RZ, 0x101f ;  /* 0x0000101fff397424 */ /* 0x000fe400078e00ff */
[----:B------:R-:W-:-:S07]  /*2e10*/  IMAD.MOV.U32 R53, RZ, RZ, -0x1 ;  /* 0xffffffffff357424 */ /* 0x000fce00078e00ff */
[----:B01234-:R-:W-:Y:S05]  /*2e20*/  WARPSYNC.COLLECTIVE R53, `(.L_x_33513) ;  /* 0x0000000035087348 */ /* 0x01ffea0003c00000 */
[----:B------:R0:W0:Y:S02]  /*2e30*/  SHFL.IDX P2, R53, R58, R55, R57 ;  /* 0x000000373a357389 */ /* 0x0000240000040039 */
[----:B01234-:R-:W-:Y:S05]  /*2e40*/  ENDCOLLECTIVE ;  /* 0x000000000000791b */ /* 0x01ffea0003800000 */
.L_x_33513:
[----:B------:R-:W-:Y:S05]  /*2e50*/  BSYNC B0 ;  /* 0x0000000000007941 */ /* 0x000fea0003800000 */
.L_x_33512:
[----:B------:R-:W-:Y:S05]  /*2e60*/  BRA `(.L_x_33514) ;  /* 0xfffffff000d07947 */ /* 0x000fea000383ffff */
.L_x_33475:
[----:B------:R-:W-:Y:S01]  /*2e70*/  BSSY B0, `(.L_x_33515) ;  /* 0x0000006000007945 */ /* 0x000fe20003800000 */
[----:B------:R-:W-:Y:S01]  /*2e80*/  IMAD.MOV.U32 R57, RZ, RZ, 0x101f ;  /* 0x0000101fff397424 */ /* 0x000fe200078e00ff */
[----:B------:R-:W-:-:S07]  /*2e90*/  MOV R53, 0xffffffff ;  /* 0xffffffff00357802 */ /* 0x000fce0000000f00 */
[----:B01234-:R-:W-:Y:S05]  /*2ea0*/  WARPSYNC.COLLECTIVE R53, `(.L_x_33516) ;  /* 0x0000000035087348 */ /* 0x01ffea0003c00000 */
[----:B------:R0:W0:Y:S02]  /*2eb0*/  SHFL.IDX P2, R53, R58, R55, R57 ;  /* 0x000000373a357389 */ /* 0x0000240000040039 */
[----:B01234-:R-:W-:Y:S05]  /*2ec0*/  ENDCOLLECTIVE ;  /* 0x000000000000791b */ /* 0x01ffea0003800000 */
.L_x_33516:
[----:B------:R-:W-:Y:S05]  /*2ed0*/  BSYNC B0 ;  /* 0x0000000000007941 */ /* 0x000fea0003800000 */
.L_x_33515:
[----:B------:R-:W-:Y:S01]  /*2ee0*/  IMAD.MOV.U32 R55, RZ, RZ, R53 ;  /* 0x000000ffff377224 */ /* 0x000fe200078e0035 */
[----:B------:R-:W-:Y:S06]  /*2ef0*/  BRA `(.L_x_33517) ;  /* 0xfffffff000d47947 */ /* 0x000fec000383ffff */
.L_x_33477:
[----:B------:R-:W-:Y:S01]  /*2f00*/  BSSY B0, `(.L_x_33518) ;  /* 0x0000007000007945 */ /* 0x000fe20003800000 */
[----:B------:R-:W-:Y:S01]  /*2f10*/  IMAD.MOV.U32 R55, RZ, RZ, R8 ;  /* 0x000000ffff377224 */ /* 0x000fe200078e0008 */
[----:B------:R-:W-:Y:S01]  /*2f20*/  MOV R53, 0xffffffff ;  /* 0xffffffff00357802 */ /* 0x000fe20000000f00 */
[----:B------:R-:W-:-:S07]  /*2f30*/  IMAD.MOV.U32 R57, RZ, RZ, 0x101f ;  /* 0x0000101fff397424 */ /* 0x000fce00078e00ff */
[----:B01234-:R-:W-:Y:S05]  /*2f40*/  WARPSYNC.COLLECTIVE R53, `(.L_x_33519) ;  /* 0x0000000035087348 */ /* 0x01ffea0003c00000 */
[----:B------:R0:W0:Y:S02]  /*2f50*/  SHFL.IDX P2, R53, R58, R55, R57 ;  /* 0x000000373a357389 */ /* 0x0000240000040039 */
[----:B01234-:R-:W-:Y:S05]  /*2f60*/  ENDCOLLECTIVE ;  /* 0x000000000000791b */ /* 0x01ffea0003800000 */
.L_x_33519:
[----:B------:R-:W-:Y:S05]  /*2f70*/  BSYNC B0 ;  /* 0x0000000000007941 */ /* 0x000fea0003800000 */
.L_x_33518:
[----:B------:R-:W-:Y:S05]  /*2f80*/  BRA `(.L_x_33520) ;  /* 0xfffffff000c87947 */ /* 0x000fea000383ffff */
.L_x_33479:
[----:B------:R-:W-:Y:S01]  /*2f90*/  BSSY B0, `(.L_x_33521) ;  /* 0x0000007000007945 */ /* 0x000fe20003800000 */
[----:B------:R-:W-:Y:S02]  /*2fa0*/  IMAD.MOV.U32 R55, RZ, RZ, R7 ;  /* 0x000000ffff377224 */ /* 0x000fe400078e0007 */
[----:B------:R-:W-:Y:S02]  /*2fb0*/  IMAD.MOV.U32 R57, RZ, RZ, 0x101f ;  /* 0x0000101fff397424 */ /* 0x000fe400078e00ff */
[----:B------:R-:W-:-:S07]  /*2fc0*/  IMAD.MOV.U32 R53, RZ, RZ, -0x1 ;  /* 0xffffffffff357424 */ /* 0x000fce00078e00ff */
[----:B01234-:R-:W-:Y:S05]  /*2fd0*/  WARPSYNC.COLLECTIVE R53, `(.L_x_33522) ;  /* 0x0000000035087348 */ /* 0x01ffea0003c00000 */
[----:B------:R0:W0:Y:S02]  /*2fe0*/  SHFL.IDX P2, R53, R58, R55, R57 ;  /* 0x000000373a357389 */ /* 0x0000240000040039 */
[----:B01234-:R-:W-:Y:S05]  /*2ff0*/  ENDCOLLECTIVE ;  /* 0x000000000000791b */ /* 0x01ffea0003800000 */
.L_x_33522:
[----:B------:R-:W-:Y:S05]  /*3000*/  BSYNC B0 ;  /* 0x0000000000007941 */ /* 0x000fea0003800000 */
.L_x_33521:
[----:B------:R-:W-:Y:S05]  /*3010*/  BRA `(.L_x_33523) ;  /* 0xfffffff000bc7947 */ /* 0x000fea000383ffff */
.L_x_33481:
[----:B------:R-:W-:Y:S01]  /*3020*/  BSSY B0, `(.L_x_33524) ;  /* 0x0000007000007945 */ /* 0x000fe20003800000 */
[----:B------:R-:W-:Y:S01]  /*3030*/  MOV R55, R37 ;  /* 0x0000002500377202 */ /* 0x000fe20000000f00 */
[----:B------:R-:W-:Y:S02]  /*3040*/  IMAD.MOV.U32 R57, RZ, RZ, 0x101f ;  /* 0x0000101fff397424 */ /* 0x000fe400078e00ff */
[----:B------:R-:W-:-:S07]  /*3050*/  IMAD.MOV.U32 R53, RZ, RZ, -0x1 ;  /* 0xffffffffff357424 */ /* 0x000fce00078e00ff */
[----:B01234-:R-:W-:Y:S05]  /*3060*/  WARPSYNC.COLLECTIVE R53, `(.L_x_33525) ;  /* 0x0000000035087348 */ /* 0x01ffea0003c00000 */
[----:B------:R0:W0:Y:S02]  /*3070*/  SHFL.IDX P2, R53, R58, R55, R57 ;  /* 0x000000373a357389 */ /* 0x0000240000040039 */
[----:B01234-:R-:W-:Y:S05]  /*3080*/  ENDCOLLECTIVE ;  /* 0x000000000000791b */ /* 0x01ffea0003800000 */
.L_x_33525:
[----:B------:R-:W-:Y:S05]  /*3090*/  BSYNC B0 ;  /* 0x0000000000007941 */ /* 0x000fea0003800000 */
.L_x_33524:
[----:B------:R-:W-:Y:S05]  /*30a0*/  BRA `(.L_x_33526) ;  /* 0xfffffff000b07947 */ /* 0x000fea000383ffff */
.L_x_33483:
[----:B------:R-:W-:Y:S01]  /*30b0*/  HFMA2 R57, -RZ, RZ, 0, 0.000503063201904296875 ;  /* 0x0000101fff397431 */ /* 0x000fe200000001ff */
[----:B------:R-:W-:Y:S01]  /*30c0*/  BSSY B0, `(.L_x_33527) ;  /* 0x0000006000007945 */ /* 0x000fe20003800000 */
[----:B------:R-:W-:Y:S02]  /*30d0*/  IMAD.MOV.U32 R55, RZ, RZ, R36 ;  /* 0x000000ffff377224 */ /* 0x000fe400078e0024 */
[----:B------:R-:W-:-:S07]  /*30e0*/  IMAD.MOV.U32 R53, RZ, RZ, -0x1 ;  /* 0xffffffffff357424 */ /* 0x000fce00078e00ff */
[----:B01234-:R-:W-:Y:S05]  /*30f0*/  WARPSYNC.COLLECTIVE R53, `(.L_x_33528) ;  /* 0x0000000035087348 */ /* 0x01ffea0003c00000 */
[----:B------:R0:W0:Y:S02]  /*3100*/  SHFL.IDX P2, R53, R58, R55, R57 ;  /* 0x000000373a357389 */ /* 0x0000240000040039 */
[----:B01234-:R-:W-:Y:S05]  /*3110*/  ENDCOLLECTIVE ;  /* 0x000000000000791b */ /* 0x01ffea0003800000 */
.L_x_33528:
[----:B------:R-:W-:Y:S05]  /*3120*/  BSYNC B0 ;  /* 0x0000000000007941 */ /* 0x000fea0003800000 */
.L_x_33527:
[----:B------:R-:W-:Y:S05]  /*3130*/  BRA `(.L_x_33529) ;  /* 0xfffffff000a47947 */ /* 0x000fea000383ffff */
.L_x_33485:
[----:B------:R-:W-:Y:S01]  /*3140*/  BSSY B0, `(.L_x_33530) ;  /* 0x0000007000007945 */ /* 0x000fe20003800000 */
[----:B------:R-:W-:Y:S01]  /*3150*/  IMAD.MOV.U32 R55, RZ, RZ, R35 ;  /* 0x000000ffff377224 */ /* 0x000fe200078e0023 */
[----:B------:R-:W-:Y:S01]  /*3160*/  MOV R53, 0xffffffff ;  /* 0xffffffff00357802 */ /* 0x000fe20000000f00 */
[----:B------:R-:W-:-:S07]  /*3170*/  IMAD.MOV.U32 R57, RZ, RZ, 0x101f ;  /* 0x0000101fff397424 */ /* 0x000fce00078e00ff */
[----:B01234-:R-:W-:Y:S05]  /*3180*/  WARPSYNC.COLLECTIVE R53, `(.L_x_33531) ;  /* 0x0000000035087348 */ /* 0x01ffea0003c00000 */
[----:B------:R0:W0:Y:S02]  /*3190*/  SHFL.IDX P2, R53, R58, R55, R57 ;  /* 0x000000373a357389 */ /* 0x0000240000040039 */
[----:B01234-:R-:W-:Y:S05]  /*31a0*/  ENDCOLLECTIVE ;  /* 0x000000000000791b */ /* 0x01ffea0003800000 */
.L_x_33531:
[----:B------:R-:W-:Y:S05]  /*31b0*/  BSYNC B0 ;  /* 0x0000000000007941 */ /* 0x000fea0003800000 */
.L_x_33530:
[----:B------:R-:W-:Y:S05]  /*31c0*/  BRA `(.L_x_33532) ;  /* 0xfffffff000987947 */ /* 0x000fea000383ffff */
.L_x_33487:
[----:B------:R-:W-:Y:S01]  /*31d0*/  BSSY B0, `(.L_x_33533) ;  /* 0x0000007000007945 */ /* 0x000fe20003800000 */
[----:B------:R-:W-:Y:S02]  /*31e0*/  IMAD.MOV.U32 R55, RZ, RZ, R33 ;  /* 0x000000ffff377224 */ /* 0x000fe400078e0021 */
[----:B------:R-:W-:Y:S02]  /*31f0*/  IMAD.MOV.U32 R57, RZ, RZ, 0x101f ;  /* 0x0000101fff397424 */ /* 0x000fe400078e00ff */
[----:B------:R-:W-:-:S07]  /*3200*/  IMAD.MOV.U32 R53, RZ, RZ, -0x1 ;  /* 0xffffffffff357424 */ /* 0x000fce00078e00ff */
[----:B01234-:R-:W-:Y:S05]  /*3210*/  WARPSYNC.COLLECTIVE R53, `(.L_x_33534) ;  /* 0x0000000035087348 */ /* 0x01ffea0003c00000 */
[----:B------:R0:W0:Y:S02]  /*3220*/  SHFL.IDX P2, R53, R58, R55, R57 ;  /* 0x000000373a357389 */ /* 0x0000240000040039 */
[----:B01234-:R-:W-:Y:S05]  /*3230*/  ENDCOLLECTIVE ;  /* 0x000000000000791b */ /* 0x01ffea0003800000 */
.L_x_33534:
[----:B------:R-:W-:Y:S05]  /*3240*/  BSYNC B0 ;  /* 0x0000000000007941 */ /* 0x000fea0003800000 */
.L_x_33533:
[----:B------:R-:W-:Y:S05]  /*3250*/  BRA `(.L_x_33535) ;  /* 0xfffffff0008c7947 */ /* 0x000fea000383ffff */
.L_x_33489:
[----:B------:R-:W-:Y:S01]  /*3260*/  BSSY B0, `(.L_x_33536) ;  /* 0x0000007000007945 */ /* 0x000fe20003800000 */
[----:B------:R-:W-:Y:S01]  /*3270*/  MOV R55, R16 ;  /* 0x0000001000377202 */ /* 0x000fe20000000f00 */
[----:B------:R-:W-:Y:S02]  /*3280*/  IMAD.MOV.U32 R57, RZ, RZ, 0x101f ;  /* 0x0000101fff397424 */ /* 0x000fe400078e00ff */
[----:B------:R-:W-:-:S07]  /*3290*/  IMAD.MOV.U32 R53, RZ, RZ, -0x1 ;  /* 0xffffffffff357424 */ /* 0x000fce00078e00ff */
[----:B01234-:R-:W-:Y:S05]  /*32a0*/  WARPSYNC.COLLECTIVE R53, `(.L_x_33537) ;  /* 0x0000000035087348 */ /* 0x01ffea0003c00000 */
[----:B------:R0:W0:Y:S02]  /*32b0*/  SHFL.IDX P2, R53, R58, R55, R57 ;  /* 0x000000373a357389 */ /* 0x0000240000040039 */
[----:B01234-:R-:W-:Y:S05]  /*32c0*/  ENDCOLLECTIVE ;  /* 0x000000000000791b */ /* 0x01ffea0003800000 */
.L_x_33537:
[----:B------:R-:W-:Y:S05]  /*32d0*/  BSYNC B0 ;  /* 0x0000000000007941 */ /* 0x000fea0003800000 */
.L_x_33536:
[----:B------:R-:W-:Y:S01]  /*32e0*/  IMAD.MOV.U32 R58, RZ, RZ, R53 ;  /* 0x000000ffff3a7224 */ /* 0x000fe200078e0035 */
[----:B------:R-:W-:Y:S06]  /*32f0*/  BRA `(.L_x_33538) ;  /* 0xfffffff0007c7947 */ /* 0x000fec000383ffff */
        .weak           $__internal_673_$__cuda_sm20_div_s16
        .type           $__internal_673_$__cuda_sm20_div_s16,@function
        .size           $__internal_673_$__cuda_sm20_div_s16,(.L_x_39176 - $__internal_673_$__cuda_sm20_div_s16)
$__internal_673_$__cuda_sm20_div_s16:
        /* <DEDUP_REMOVED lines=23> */
[----:B------:R-:W-:Y:S05]  /*3470*/  RET.REL.NODEC R2 `(_Z9cuda_gemmIiLi128ELi1ELi1ELi128ELi16ELi16ELi64ELi1ELi0EEviiiPT_S1_S1_iii) ;  /* 0xffffffc802e07950 */ /* 0x000fea0003c3ffff */
.L_x_33539:
        /* <DEDUP_REMOVED lines=16> */
.L_x_39176:


//--------------------- .text._Z9cuda_gemmIiLi128ELi1ELi1ELi128ELi16ELi16ELi64ELi0ELi1EEviiiPT_S1_S1_iii --------------------------
	.section	.text._Z9cuda_gemmIiLi128ELi1ELi1ELi128ELi16ELi16ELi64ELi0ELi1EEviiiPT_S1_S1_iii,"ax",@progbits
	.align	128
        .global         _Z9cuda_gemmIiLi128ELi1ELi1ELi128ELi16ELi16ELi64ELi0ELi1EEviiiPT_S1_S1_iii
        .type           _Z9cuda_gemmIiLi128ELi1ELi1ELi128ELi16ELi16ELi64ELi0ELi1EEviiiPT_S1_S1_iii,@function
        .size           _Z9cuda_gemmIiLi128ELi1ELi1ELi128ELi16ELi16ELi64ELi0ELi1EEviiiPT_S1_S1_iii,(.L_x_39177 - _Z9cuda_gemmIiLi128ELi1ELi1ELi128ELi16ELi16ELi64ELi0ELi1EEviiiPT_S1_S1_iii)
        .other          _Z9cuda_gemmIiLi128ELi1ELi1ELi128ELi16ELi16ELi64ELi0ELi1EEviiiPT_S1_S1_iii,@"STO_CUDA_ENTRY STV_DEFAULT"
_Z9cuda_gemmIiLi128ELi1ELi1ELi128ELi16ELi16ELi64ELi0ELi1EEviiiPT_S1_S1_iii:
.text._Z9cuda_gemmIiLi128ELi1ELi1ELi128ELi16ELi16ELi64ELi0ELi1EEviiiPT_S1_S1_iii:
[----:B------:R-:W-:Y:S01]  /*0000*/  LDC R1, c[0x0][0x37c] ;  /* 0x0000df00ff017b82 */ /* 0x000fe20000000800 */
[----:B------:R-:W0:Y:S07]  /*0010*/  S2R R5, SR_TID.X ;  /* 0x0000000000057919 */ /* 0x000e2e0000002100 */
[----:B------:R-:W1:Y:S01]  /*0020*/  LDC R0, c[0x0][0x360] ;  /* 0x0000d800ff007b82 */ /* 0x000e620000000800 */
[----:B------:R-:W-:Y:S02]  /*0030*/  MOV R9, 0x80 ;  /* 0x0000008000097802 */ /* 0x000fe40000000f00 */
[----:B-1----:R-:W-:Y:S01]  /*0040*/  LOP3.LUT R3, R0, 0xff, RZ, 0xc0, !PT ;  /* 0x000000ff00037812 */ /* 0x002fe200078ec0ff */
[----:B0-----:R-:W-:-:S05]  /*0050*/  IMAD.IADD R2, R5, 0x1, R0 ;  /* 0x0000000105027824 */ /* 0x001fca00078e0200 */
[----:B------:R-:W-:-:S07]  /*0060*/  LOP3.LUT R4, R2, 0xff, RZ, 0xc, !PT ;  /* 0x000000ff02047812 */ /* 0x000fce00078e0cff */
[----:B------:R-:W-:Y:S05]  /*0070*/  CALL.REL.NOINC `($__internal_674_$__cuda_sm20_div_u16) ;  /* 0x0000001000a87944 */ /* 0x000fea0003c00000 */
        /* <DEDUP_REMOVED lines=14> */
[----:B------:R-:W-:Y:S01]  /*0160*/  IMAD.MOV.U32 R8, RZ, RZ, RZ ;  /* 0x000000ffff087224 */ /* 0x000fe200078e00ff */
[----:B------:R-:W-:Y:S02]  /*0170*/  MOV R9, R5 ;  /* 0x0000000500097202 */ /* 0x000fe40000000f00 */
[----:B0-----:R-:W-:-:S07]  /*0180*/  LEA R4, R7, R4, 0x18 ;  /* 0x0000000407047211 */ /* 0x001fce00078ec0ff */
.L_x_33542:
        /* <DEDUP_REMOVED lines=13> */
.L_x_33541:
[----:B------:R-:W-:Y:S05]  /*0260*/  BSYNC.RECONVERGENT B0 ;  /* 0x0000000000007941 */ /* 0x000fea0003800200 */
.L_x_33540:
[----:B------:R-:W-:Y:S04]  /*0270*/  BSSY.RECONVERGENT B0, `(.L_x_33543) ;  /* 0x0000030000007945 */ /* 0x000fe80003800200 */
[----:B------:R-:W-:Y:S05]  /*0280*/  @!P0 BRA `(.L_x_33544) ;  /* 0x0000000000b88947 */ /* 0x000fea0003800000 */
[----:B------:R-:W1:Y:S01]  /*0290*/  S2R R7, SR_CgaCtaId ;  /* 0x0000000000077919 */ /* 0x000e620000008800 */
[----:B------:R-:W2:Y:S01]  /*02a0*/  LDC.64 R2, c[0x0][0x398] ;  /* 0x0000e600ff027b82 */ /* 0x000ea20000000a00 */
[----:B------:R-:W-:Y:S01]  /*02b0*/  MOV R4, 0x400 ;  /* 0x0000040000047802 */ /* 0x000fe20000000f00 */
[C---:B------:R-:W-:Y:S01]  /*02c0*/  IMAD R13, R0.reuse, 0x3, R9 ;  /* 0x00000003000d7824 */ /* 0x040fe200078e0209 */
[----:B0-----:R-:W-:Y:S01]  /*02d0*/  LEA R11, R0, R9, 0x1 ;  /* 0x00000009000b7211 */ /* 0x001fe200078e08ff */
[----:B------:R-:W-:Y:S01]  /*02e0*/  IMAD.IADD R15, R9, 0x1, R0 ;  /* 0x00000001090f7824 */ /* 0x000fe200078e0200 */
[----:B-1----:R-:W-:-:S07]  /*02f0*/  LEA R4, R7, R4, 0x18 ;  /* 0x0000000407047211 */ /* 0x002fce00078ec0ff */
.L_x_33545:
        /* <DEDUP_REMOVED lines=39> */
.L_x_33544:
[----:B------:R-:W-:Y:S05]  /*0570*/  BSYNC.RECONVERGENT B0 ;  /* 0x0000000000007941 */ /* 0x000fea0003800200 */
.L_x_33543:
[----:B------:R-:W-:Y:S05]  /*0580*/  @P1 EXIT ;  /* 0x000000000000194d */ /* 0x000fea0003800000 */
[----:B------:R-:W2:Y:S01]  /*0590*/  S2R R2, SR_CTAID.X ;  /* 0x0000000000027919 */ /* 0x000ea20000002500 */
[----:B------:R-:W-:Y:S01]  /*05a0*/  ISETP.GT.U32.AND P0, PT, R5, 0x1f, PT ;  /* 0x0000001f0500780c */ /* 0x000fe20003f04070 */
[----:B------:R-:W-:-:S12]  /*05b0*/  BSSY.RECONVERGENT B0, `(.L_x_33546) ;  /* 0x000005d000007945 */ /* 0x000fd80003800200 */
[----:B------:R-:W-:Y:S05]  /*05c0*/  @P0 BRA `(.L_x_33547) ;  /* 0x00000004006c0947 */ /* 0x000fea0003800000 */
[----:B------:R-:W-:Y:S01]  /*05d0*/  IMAD.SHL.U32 R3, R0, 0x4, RZ ;  /* 0x0000000400037824 */ /* 0x000fe200078e00ff */
[----:B------:R-:W-:Y:S01]  /*05e0*/  BSSY.RECONVERGENT B1, `(.L_x_33548) ;  /* 0x0000034000017945 */ /* 0x000fe20003800200 */
[----:B------:R-:W-:Y:S01]  /*05f0*/  IMAD.SHL.U32 R22, R5, 0x4, RZ ;  /* 0x0000000405167824 */ /* 0x000fe200078e00ff */
[----:B-12---:R-:W-:Y:S01]  /*0600*/  SHF.L.U32 R27, R2, 0x7, RZ ;  /* 0x00000007021b7819 */ /* 0x006fe200000006ff */
[----:B------:R-:W1:Y:S01]  /*0610*/  I2F.U32.RP R10, R3 ;  /* 0x00000003000a7306 */ /* 0x000e620000209000 */
[----:B0-----:R-:W-:Y:S01]  /*0620*/  IADD3 R11, PT, PT, RZ, -R3, RZ ;  /* 0x80000003ff0b7210 */ /* 0x001fe20007ffe0ff */
[C---:B------:R-:W-:Y:S01]  /*0630*/  IMAD.IADD R4, R3.reuse, 0x1, R22 ;  /* 0x0000000103047824 */ /* 0x040fe200078e0216 */
[----:B------:R-:W-:-:S04]  /*0640*/  ISETP.NE.U32.AND P2, PT, R3, RZ, PT ;  /* 0x000000ff0300720c */ /* 0x000fc80003f45070 */
[C---:B------:R-:W-:Y:S02]  /*0650*/  ISETP.GE.U32.AND P0, PT, R4.reuse, 0x80, PT ;  /* 0x000000800400780c */ /* 0x040fe40003f06070 */
[----:B------:R-:W-:Y:S02]  /*0660*/  VIMNMX.U32 R9, PT, PT, R4, 0x80, !PT ;  /* 0x0000008004097848 */ /* 0x000fe40007fe0000 */
[----:B------:R-:W-:Y:S01]  /*0670*/  SEL R8, RZ, 0x1, P0 ;  /* 0x00000001ff087807 */ /* 0x000fe20000000000 */
        /* <DEDUP_REMOVED lines=33> */
.L_x_33550:
        /* <DEDUP_REMOVED lines=9> */
.L_x_33549:
[----:B------:R-:W-:Y:S05]  /*0920*/  BSYNC.RECONVERGENT B1 ;  /* 0x0000000000017941 */ /* 0x000fea0003800200 */
.L_x_33548:
        /* <DEDUP_REMOVED lines=13> */
.L_x_33551:
        /* <DEDUP_REMOVED lines=24> */
.L_x_33547:
[----:B------:R-:W-:Y:S05]  /*0b80*/  BSYNC.RECONVERGENT B0 ;  /* 0x0000000000007941 */ /* 0x000fea0003800200 */
.L_x_33546:
[----:B------:R-:W4:Y:S01]  /*0b90*/  S2R R0, SR_CgaCtaId ;  /* 0x0000000000007919 */ /* 0x000f220000008800 */
[----:B------:R-:W-:Y:S01]  /*0ba0*/  MOV R5, 0x400 ;  /* 0x0000040000057802 */ /* 0x000fe20000000f00 */
[----:B------:R-:W5:Y:S01]  /*0bb0*/  S2R R3, SR_TID.X ;  /* 0x0000000000037919 */ /* 0x000f620000002100 */
[----:B------:R-:W-:Y:S06]  /*0bc0*/  BAR.SYNC.DEFER_BLOCKING 0x0 ;  /* 0x0000000000007b1d */ /* 0x000fec0000010000 */
[----:B---3--:R-:W3:Y:S01]  /*0bd0*/  S2R R4, SR_TID.X ;  /* 0x0000000000047919 */ /* 0x008ee20000002100 */
[----:B------:R-:W3:Y:S01]  /*0be0*/  S2R R16, SR_CgaCtaId ;  /* 0x0000000000107919 */ /* 0x000ee20000008800 */
[----:B----4-:R-:W-:-:S02]  /*0bf0*/  LEA R5, R0, R5, 0x18 ;  /* 0x0000000500057211 */ /* 0x010fc400078ec0ff */
[--C-:B-----5:R-:W-:Y:S01]  /*0c00*/  SHF.R.U32.HI R0, RZ, 0x3, R3.reuse ;  /* 0x00000003ff007819 */ /* 0x120fe20000011603 */
[C---:B01----:R-:W-:Y:S01]  /*0c10*/  IMAD.SHL.U32 R6, R3.reuse, 0x4, RZ ;  /* 0x0000000403067824 */ /* 0x043fe200078e00ff */
[----:B------:R-:W-:Y:S01]  /*0c20*/  LOP3.LUT R15, R3, 0x7, RZ, 0xc0, !PT ;  /* 0x00000007030f7812 */ /* 0x000fe200078ec0ff */
[----:B--2---:R-:W-:Y:S02]  /*0c30*/  IMAD R2, R2, 0x8, R3 ;  /* 0x0000000802027824 */ /* 0x004fe400078e0203 */
[----:B------:R-:W-:Y:S01]  /*0c40*/  IMAD R0, R0, 0x44, R5 ;  /* 0x0000004400007824 */ /* 0x000fe200078e0205 */
[----:B------:R-:W-:Y:S02]  /*0c50*/  LOP3.LUT R5, R6, 0x3c, RZ, 0xc0, !PT ;  /* 0x0000003c06057812 */ /* 0x000fe400078ec0ff */
[----:B------:R-:W0:Y:S03]  /*0c60*/  S2R R6, SR_TID.X ;  /* 0x0000000000067919 */ /* 0x000e260000002100 */
[----:B------:R-:W-:Y:S01]  /*0c70*/  IMAD.IADD R0, R0, 0x1, R5 ;  /* 0x0000000100007824 */ /* 0x000fe200078e0205 */
[----:B------:R-:W-:-:S02]  /*0c80*/  MOV R5, 0x400 ;  /* 0x0000040000057802 */ /* 0x000fc40000000f00 */
[----:B---3--:R-:W-:Y:S02]  /*0c90*/  LOP3.LUT R13, R4, 0x7, RZ, 0xc0, !PT ;  /* 0x00000007040d7812 */ /* 0x008fe400078ec0ff */
[----:B------:R-:W-:Y:S01]  /*0ca0*/  IADD3 R5, PT, PT, R5, 0x480, RZ ;  /* 0x0000048005057810 */ /* 0x000fe20007ffe0ff */
[----:B------:R-:W1:Y:S01]  /*0cb0*/  LDS R0, [R0] ;  /* 0x0000000000007984 */ /* 0x000e620000000800 */
[C---:B------:R-:W-:Y:S01]  /*0cc0*/  IADD3 R19, PT, PT, R13.reuse, 0x3, RZ ;  /* 0x000000030d137810 */ /* 0x040fe20007ffe0ff */
[C---:B------:R-:W-:Y:S01]  /*0cd0*/  VIADD R11, R13.reuse, 0x1 ;  /* 0x000000010d0b7836 */ /* 0x040fe20000000000 */
[----:B------:R-:W-:Y:S01]  /*0ce0*/  LEA R16, R16, R5, 0x18 ;  /* 0x0000000510107211 */ /* 0x000fe200078ec0ff */
[C---:B------:R-:W-:Y:S02]  /*0cf0*/  VIADD R17, R13.reuse, 0x2 ;  /* 0x000000020d117836 */ /* 0x040fe40000000000 */
[C---:B------:R-:W-:Y:S02]  /*0d00*/  VIADD R21, R13.reuse, 0x4 ;  /* 0x000000040d157836 */ /* 0x040fe40000000000 */
[----:B------:R-:W-:-:S02]  /*0d10*/  IMAD R8, R13, 0x44, R16 ;  /* 0x000000440d087824 */ /* 0x000fc400078e0210 */
[----:B------:R-:W-:-:S03]  /*0d20*/  VIADD R23, R13, 0x5 ;  /* 0x000000050d177836 */ /* 0x000fc60000000000 */
[----:B------:R-:W-:Y:S04]  /*0d30*/  LDS R9, [R8] ;  /* 0x0000000008097984 */ /* 0x000fe80000000800 */
[----:B------:R-:W-:Y:S04]  /*0d40*/  LDS R10, [R8+0x4] ;  /* 0x00000400080a7984 */ /* 0x000fe80000000800 */
[----:B------:R-:W-:Y:S01]  /*0d50*/  LDS R12, [R8+0x8] ;  /* 0x00000800080c7984 */ /* 0x000fe20000000800 */
[----:B0-----:R-:W-:-:S03]  /*0d60*/  LOP3.LUT R6, R6, 0x7, RZ, 0xc0, !PT ;  /* 0x0000000706067812 */ /* 0x001fc600078ec0ff */
[----:B------:R-:W-:Y:S01]  /*0d70*/  LDS R14, [R8+0xc] ;  /* 0x00000c00080e7984 */ /* 0x000fe20000000800 */
[C---:B------:R-:W-:Y:S01]  /*0d80*/  LOP3.LUT R25, R6.reuse, 0x8, RZ, 0xfc, !PT ;  /* 0x0000000806197812 */ /* 0x040fe200078efcff */
[----:B------:R-:W-:Y:S02]  /*0d90*/  VIADD R27, R6, 0xa ;  /* 0x0000000a061b7836 */ /* 0x000fe40000000000 */
[----:B------:R-:W-:Y:S04]  /*0da0*/  LDS R7, [R8+0x10] ;  /* 0x0000100008077984 */ /* 0x000fe80000000800 */
[----:B------:R-:W-:Y:S01]  /*0db0*/  LDS R5, [R8+0x14] ;  /* 0x0000140008057984 */ /* 0x000fe20000000800 */
[----:B------:R-:W-:-:S03]  /*0dc0*/  LOP3.LUT R27, R27, 0xf, RZ, 0xc0, !PT ;  /* 0x0000000f1b1b7812 */ /* 0x000fc600078ec0ff */
[----:B-1----:R-:W0:Y:S04]  /*0dd0*/  SHFL.IDX PT, R18, R0, R15, 0x101f ;  /* 0x00101f0f00127589 */ /* 0x002e2800000e0000 */
[----:B------:R-:W1:Y:S04]  /*0de0*/  SHFL.IDX PT, R11, R0, R11, 0x101f ;  /* 0x00101f0b000b7589 */ /* 0x000e6800000e0000 */
[----:B------:R-:W2:Y:S04]  /*0df0*/  SHFL.IDX PT, R17, R0, R17, 0x101f ;  /* 0x00101f1100117589 */ /* 0x000ea800000e0000 */
[----:B------:R-:W3:Y:S04]  /*0e00*/  SHFL.IDX PT, R19, R0, R19, 0x101f ;  /* 0x00101f1300137589 */ /* 0x000ee800000e0000 */
[----:B------:R-:W4:Y:S04]  /*0e10*/  SHFL.IDX PT, R21, R0, R21, 0x101f ;  /* 0x00101f1500157589 */ /* 0x000f2800000e0000 */
[----:B------:R-:W5:Y:S01]  /*0e20*/  SHFL.IDX PT, R23, R0, R23, 0x101f ;  /* 0x00101f1700177589 */ /* 0x000f6200000e0000 */
[----:B0-----:R-:W-:Y:S01]  /*0e30*/  IMAD R9, R9, R18, RZ ;  /* 0x0000001209097224 */ /* 0x001fe200078e02ff */
[----:B------:R-:W-:-:S02]  /*0e40*/  SHF.L.U32 R18, R4, 0x4, RZ ;  /* 0x0000000404127819 */ /* 0x000fc400000006ff */
[----:B------:R-:W-:Y:S01]  /*0e50*/  SHFL.IDX PT, R25, R0, R25, 0x101f ;  /* 0x00101f1900197589 */ /* 0x000fe200000e0000 */
[----:B-1----:R-:W-:Y:S01]  /*0e60*/  IMAD R9, R10, R11, R9 ;  /* 0x0000000b0a097224 */ /* 0x002fe200078e0209 */
[----:B------:R-:W-:Y:S01]  /*0e70*/  LOP3.LUT R18, R18, 0x70, RZ, 0xc0, !PT ;  /* 0x0000007012127812 */ /* 0x000fe200078ec0ff */
[C---:B------:R-:W-:Y:S01]  /*0e80*/  VIADD R10, R13.reuse, 0x9 ;  /* 0x000000090d0a7836 */ /* 0x040fe20000000000 */
[----:B------:R-:W-:Y:S01]  /*0e90*/  SHFL.IDX PT, R27, R0, R27, 0x101f ;  /* 0x00101f1b001b7589 */ /* 0x000fe200000e0000 */
[----:B--2---:R-:W-:Y:S01]  /*0ea0*/  IMAD R9, R12, R17, R9 ;  /* 0x000000110c097224 */ /* 0x004fe200078e0209 */
[----:B------:R-:W-:Y:S01]  /*0eb0*/  IADD3 R17, PT, PT, R6, 0x6, RZ ;  /* 0x0000000606117810 */ /* 0x000fe20007ffe0ff */
[----:B------:R-:W-:Y:S02]  /*0ec0*/  VIADD R12, R13, 0xa ;  /* 0x0000000a0d0c7836 */ /* 0x000fe40000000000 */
[----:B---3--:R-:W-:Y:S01]  /*0ed0*/  IMAD R14, R14, R19, R9 ;  /* 0x000000130e0e7224 */ /* 0x008fe200078e0209 */
[----:B------:R-:W-:Y:S01]  /*0ee0*/  LOP3.LUT R19, R18, 0x8, R13, 0xfe, !PT ;  /* 0x0000000812137812 */ /* 0x000fe200078efe0d */
[----:B------:R-:W-:Y:S01]  /*0ef0*/  VIADD R11, R15, 0xb ;  /* 0x0000000b0f0b7836 */ /* 0x000fe20000000000 */
[----:B------:R-:W-:Y:S01]  /*0f00*/  LDS R13, [R8+0x18] ;  /* 0x00001800080d7984 */ /* 0x000fe20000000800 */
[----:B----4-:R-:W-:Y:S01]  /*0f10*/  IMAD R14, R7, R21, R14 ;  /* 0x00000015070e7224 */ /* 0x010fe200078e020e */
[----:B------:R-:W-:Y:S01]  /*0f20*/  LOP3.LUT R29, R12, 0xf, RZ, 0xc0, !PT ;  /* 0x0000000f0c1d7812 */ /* 0x000fe200078ec0ff */
[----:B------:R-:W-:Y:S01]  /*0f30*/  VIADD R21, R6, 0x7 ;  /* 0x0000000706157836 */ /* 0x000fe20000000000 */
[----:B------:R-:W-:Y:S01]  /*0f40*/  LDS R12, [R8+0x1c] ;  /* 0x00001c00080c7984 */ /* 0x000fe20000000800 */
[----:B-----5:R-:W-:Y:S01]  /*0f50*/  IMAD R4, R5, R23, R14 ;  /* 0x0000001705047224 */ /* 0x020fe200078e020e */
[----:B------:R-:W-:Y:S01]  /*0f60*/  LOP3.LUT R23, R10, 0xf, RZ, 0xc0, !PT ;  /* 0x0000000f0a177812 */ /* 0x000fe200078ec0ff */
[----:B------:R-:W-:Y:S01]  /*0f70*/  VIADD R5, R15, 0xc ;  /* 0x0000000c0f057836 */ /* 0x000fe20000000000 */
[----:B------:R-:W-:Y:S01]  /*0f80*/  LEA R10, R19, R16, 0x2 ;  /* 0x00000010130a7211 */ /* 0x000fe200078e10ff */
[----:B------:R-:W-:Y:S01]  /*0f90*/  VIADD R9, R15, 0xe ;  /* 0x0000000e0f097836 */ /* 0x000fe20000000000 */
[----:B------:R-:W-:Y:S01]  /*0fa0*/  LOP3.LUT R23, R18, R23, RZ, 0xfc, !PT ;  /* 0x0000001712177212 */ /* 0x000fe200078efcff */
[----:B------:R-:W0:Y:S01]  /*0fb0*/  SHFL.IDX PT, R17, R0, R17, 0x101f ;  /* 0x00101f1100117589 */ /* 0x000e2200000e0000 */
[----:B------:R-:W-:-:S02]  /*0fc0*/  IADD3 R6, PT, PT, R6, 0x9, RZ ;  /* 0x0000000906067810 */ /* 0x000fc40007ffe0ff */
[----:B------:R-:W-:Y:S01]  /*0fd0*/  LOP3.LUT R11, R11, 0xf, RZ, 0xc0, !PT ;  /* 0x0000000f0b0b7812 */ /* 0x000fe200078ec0ff */
[--C-:B------:R-:W-:Y:S01]  /*0fe0*/  IMAD R19, R23, 0x4, R16.reuse ;  /* 0x0000000417137824 */ /* 0x100fe200078e0210 */
[C---:B------:R-:W-:Y:S01]  /*0ff0*/  LOP3.LUT R29, R18.reuse, R29, RZ, 0xfc, !PT ;  /* 0x0000001d121d7212 */ /* 0x040fe200078efcff */
[----:B------:R-:W-:Y:S01]  /*1000*/  LDS R10, [R10] ;  /* 0x000000000a0a7984 */ /* 0x000fe20000000800 */
[C---:B------:R-:W-:Y:S01]  /*1010*/  IADD3 R7, PT, PT, R15.reuse, 0xd, RZ ;  /* 0x0000000d0f077810 */ /* 0x040fe20007ffe0ff */
[----:B------:R-:W-:Y:S01]  /*1020*/  VIADD R15, R15, 0xffffffff ;  /* 0xffffffff0f0f7836 */ /* 0x000fe20000000000 */
[----:B------:R-:W-:Y:S01]  /*1030*/  LOP3.LUT R5, R5, 0xf, RZ, 0xc0, !PT ;  /* 0x0000000f05057812 */ /* 0x000fe200078ec0ff */
[----:B------:R-:W-:Y:S01]  /*1040*/  IMAD R29, R29, 0x4, R16 ;  /* 0x000000041d1d7824 */ /* 0x000fe200078e0210 */
[----:B------:R-:W-:Y:S01]  /*1050*/  LOP3.LUT R14, R18, R11, RZ, 0xfc, !PT ;  /* 0x0000000b120e7212 */ /* 0x000fe200078efcff */
[----:B------:R-:W1:Y:S01]  /*1060*/  SHFL.IDX PT, R21, R0, R21, 0x101f ;  /* 0x00101f1500157589 */ /* 0x000e6200000e0000 */
[----:B------:R-:W-:-:S02]  /*1070*/  LOP3.LUT R23, R6, 0xf, RZ, 0xc0, !PT ;  /* 0x0000000f06177812 */ /* 0x000fc400078ec0ff */
[----:B------:R-:W-:Y:S01]  /*1080*/  LOP3.LUT R7, R7, 0xf, RZ, 0xc0, !PT ;  /* 0x0000000f07077812 */ /* 0x000fe200078ec0ff */
[----:B------:R-:W-:Y:S01]  /*1090*/  LDS R6, [R19] ;  /* 0x0000000013067984 */ /* 0x000fe20000000800 */
[----:B------:R-:W-:Y:S02]  /*10a0*/  LOP3.LUT R20, R18, R5, RZ, 0xfc, !PT ;  /* 0x0000000512147212 */ /* 0x000fe400078efcff */
[-C--:B------:R-:W-:Y:S01]  /*10b0*/  LEA R14, R14, R16.reuse, 0x2 ;  /* 0x000000100e0e7211 */ /* 0x080fe200078e10ff */
[----:B------:R-:W-:Y:S01]  /*10c0*/  LDS R8, [R29] ;  /* 0x000000001d087984 */ /* 0x000fe20000000800 */
[----:B------:R-:W-:Y:S01]  /*10d0*/  LOP3.LUT R24, R18, R7, RZ, 0xfc, !PT ;  /* 0x0000000712187212 */ /* 0x000fe200078efcff */
[--C-:B------:R-:W-:Y:S01]  /*10e0*/  IMAD R22, R20, 0x4, R16.reuse ;  /* 0x0000000414167824 */ /* 0x100fe200078e0210 */
[----:B------:R-:W-:Y:S01]  /*10f0*/  LOP3.LUT R9, R9, 0xf, RZ, 0xc0, !PT ;  /* 0x0000000f09097812 */ /* 0x000fe200078ec0ff */
[----:B------:R-:W2:Y:S01]  /*1100*/  SHFL.IDX PT, R23, R0, R23, 0x101f ;  /* 0x00101f1700177589 */ /* 0x000ea200000e0000 */
[----:B------:R-:W-:Y:S01]  /*1110*/  LOP3.LUT R15, R15, 0xf, RZ, 0xc0, !PT ;  /* 0x0000000f0f0f7812 */ /* 0x000fe200078ec0ff */
[----:B------:R-:W-:Y:S01]  /*1120*/  IMAD R24, R24, 0x4, R16 ;  /* 0x0000000418187824 */ /* 0x000fe200078e0210 */
[C---:B------:R-:W-:Y:S01]  /*1130*/  LOP3.LUT R20, R18.reuse, R9, RZ, 0xfc, !PT ;  /* 0x0000000912147212 */ /* 0x040fe200078efcff */
[----:B------:R-:W-:Y:S01]  /*1140*/  LDS R14, [R14] ;  /* 0x000000000e0e7984 */ /* 0x000fe20000000800 */
[----:B------:R-:W-:Y:S01]  /*1150*/  LOP3.LUT R28, R18, R15, RZ, 0xfc, !PT ;  /* 0x0000000f121c7212 */ /* 0x000fe200078efcff */
[----:B0-----:R-:W-:Y:S01]  /*1160*/  IMAD R13, R13, R17, R4 ;  /* 0x000000110d0d7224 */ /* 0x001fe200078e0204 */
[----:B------:R-:W-:Y:S01]  /*1170*/  LEA R26, R20, R16, 0x2 ;  /* 0x00000010141a7211 */ /* 0x000fe200078e10ff */
[----:B------:R-:W-:Y:S01]  /*1180*/  LDS R19, [R22] ;  /* 0x0000000016137984 */ /* 0x000fe20000000800 */
[----:B------:R-:W0:Y:S01]  /*1190*/  LDC R17, c[0x0][0x384] ;  /* 0x0000e100ff117b82 */ /* 0x000e220000000800 */
[----:B------:R-:W-:-:S02]  /*11a0*/  IMAD R20, R28, 0x4, R16 ;  /* 0x000000041c147824 */ /* 0x000fc400078e0210 */
[----:B------:R-:W-:Y:S01]  /*11b0*/  LDS R18, [R24] ;  /* 0x0000000018127984 */ /* 0x000fe20000000800 */
[----:B-1----:R-:W-:-:S03]  /*11c0*/  IMAD R12, R12, R21, R13 ;  /* 0x000000150c0c7224 */ /* 0x002fc600078e020d */
[----:B------:R-:W-:Y:S04]  /*11d0*/  LDS R16, [R26] ;  /* 0x000000001a107984 */ /* 0x000fe80000000800 */
[----:B------:R-:W1:Y:S01]  /*11e0*/  SHFL.IDX PT, R11, R0, R11, 0x101f ;  /* 0x00101f0b000b7589 */ /* 0x000e6200000e0000 */
[----:B------:R-:W-:-:S03]  /*11f0*/  IMAD R10, R10, R25, R12 ;  /* 0x000000190a0a7224 */ /* 0x000fc600078e020c */
[----:B------:R-:W-:Y:S01]  /*1200*/  LDS R20, [R20] ;  /* 0x0000000014147984 */ /* 0x000fe20000000800 */
[----:B------:R-:W3:Y:S03]  /*1210*/  LDC.64 R12, c[0x0][0x3a0] ;  /* 0x0000e800ff0c7b82 */ /* 0x000ee60000000a00 */
[----:B------:R-:W4:Y:S04]  /*1220*/  SHFL.IDX PT, R4, R0, R5, 0x101f ;  /* 0x00101f0500047589 */ /* 0x000f2800000e0000 */
[----:B------:R-:W5:Y:S01]  /*1230*/  SHFL.IDX PT, R7, R0, R7, 0x101f ;  /* 0x00101f0700077589 */ /* 0x000f6200000e0000 */
[----:B--2---:R-:W-:Y:S02]  /*1240*/  IMAD R6, R6, R23, R10 ;  /* 0x0000001706067224 */ /* 0x004fe400078e020a */
[----:B0-----:R-:W-:Y:S01]  /*1250*/  IMAD R3, R17, UR6, R2 ;  /* 0x0000000611037c24 */ /* 0x001fe2000f8e0202 */
[----:B------:R-:W0:Y:S01]  /*1260*/  SHFL.IDX PT, R9, R0, R9, 0x101f ;  /* 0x00101f0900097589 */ /* 0x000e2200000e0000 */
[----:B------:R-:W-:-:S03]  /*1270*/  IMAD R6, R8, R27, R6 ;  /* 0x0000001b08067224 */ /* 0x000fc600078e0206 */
[----:B------:R-:W2:Y:S01]  /*1280*/  SHFL.IDX PT, R15, R0, R15, 0x101f ;  /* 0x00101f0f000f7589 */ /* 0x000ea200000e0000 */
[----:B-1----:R-:W-:Y:S02]  /*1290*/  IMAD R6, R14, R11, R6 ;  /* 0x0000000b0e067224 */ /* 0x002fe400078e0206 */
[----:B---3--:R-:W-:-:S04]  /*12a0*/  IMAD.WIDE R12, R3, 0x4, R12 ;  /* 0x00000004030c7825 */ /* 0x008fc800078e020c */
[----:B----4-:R-:W-:-:S04]  /*12b0*/  IMAD R4, R19, R4, R6 ;  /* 0x0000000413047224 */ /* 0x010fc800078e0206 */
[----:B-----5:R-:W-:-:S04]  /*12c0*/  IMAD R7, R18, R7, R4 ;  /* 0x0000000712077224 */ /* 0x020fc800078e0204 */
[----:B0-----:R-:W-:-:S04]  /*12d0*/  IMAD R7, R16, R9, R7 ;  /* 0x0000000910077224 */ /* 0x001fc800078e0207 */
[----:B--2---:R-:W-:Y:S01]  /*12e0*/  IMAD R7, R20, R15, R7 ;  /* 0x0000000f14077224 */ /* 0x004fe200078e0207 */
[----:B------:R-:W-:Y:S06]  /*12f0*/  BAR.SYNC.DEFER_BLOCKING 0x0 ;  /* 0x0000000000007b1d */ /* 0x000fec0000010000 */
[----:B------:R-:W-:Y:S01]  /*1300*/  STG.E desc[UR8][R12.64], R7 ;  /* 0x000000070c007986 */ /* 0x000fe2000c101908 */
[----:B------:R-:W-:Y:S05]  /*1310*/  EXIT ;  /* 0x000000000000794d */ /* 0x000fea0003800000 */
        .weak           $__internal_674_$__cuda_sm20_div_u16
        .type           $__internal_674_$__cuda_sm20_div_u16,@function
        .size           $__internal_674_$__cuda_sm20_div_u16,(.L_x_39177 - $__internal_674_$__cuda_sm20_div_u16)
$__internal_674_$__cuda_sm20_div_u16:
        /* <DEDUP_REMOVED lines=18> */
[----:B------:R-:W-:Y:S06]  /*1440*/  RET.REL.NODEC R2 `(_Z9cuda_gemmIiLi128ELi1ELi1ELi128ELi16ELi16ELi64ELi0ELi1EEviiiPT_S1_S1_iii) ;  /* 0xffffffe802ec7950 */ /* 0x000fec0003c3ffff */
.L_x_33552:
        /* <DEDUP_REMOVED lines=11> */
.L_x_39177:


//--------------------- .text._Z9cuda_gemmIiLi128ELi1ELi1ELi128ELi16ELi16ELi64ELi0ELi0EEviiiPT_S1_S1_iii --------------------------
	.section	.text._Z9cuda_gemmIiLi128ELi1ELi1ELi128ELi16ELi16ELi64ELi0ELi0EEviiiPT_S1_S1_iii,"ax",@progbits
	.align	128
        .global         _Z9cuda_gemmIiLi128ELi1ELi1ELi128ELi16ELi16ELi64ELi0ELi0EEviiiPT_S1_S1_iii
        .type           _Z9cuda_gemmIiLi128ELi1ELi1ELi128ELi16ELi16ELi64ELi0ELi0EEviiiPT_S1_S1_iii,@function
        .size           _Z9cuda_gemmIiLi128ELi1ELi1ELi128ELi16ELi16ELi64ELi0ELi0EEviiiPT_S1_S1_iii,(.L_x_39178 - _Z9cuda_gemmIiLi128ELi1ELi1ELi128ELi16ELi16ELi64ELi0ELi0EEviiiPT_S1_S1_iii)
        .other          _Z9cuda_gemmIiLi128ELi1ELi1ELi128ELi16ELi16ELi64ELi0ELi0EEviiiPT_S1_S1_iii,@"STO_CUDA_ENTRY STV_DEFAULT"
_Z9cuda_gemmIiLi128ELi1ELi1ELi128ELi16ELi16ELi64ELi0ELi0EEviiiPT_S1_S1_iii:
.text._Z9cuda_gemmIiLi128ELi1ELi1ELi128ELi16ELi16ELi64ELi0ELi0EEviiiPT_S1_S1_iii:
[----:B------:R-:W-:Y:S08]  /*0000*/  LDC R1, c[0x0][0x37c] ;  /* 0x0000df00ff017b82 */ /* 0x000ff00000000800 */
[----:B------:R-:W0:Y:S01]  /*0010*/  LDC.64 R2, c[0x0][0x3a8] ;  /* 0x0000ea00ff027b82 */ /* 0x000e220000000a00 */
[----:B------:R-:W1:Y:S01]  /*0020*/  LDCU.64 UR6, c[0x0][0x358] ;  /* 0x00006b00ff0677ac */ /* 0x000e620008000a00 */
[----:B------:R-:W-:Y:S06]  /*0030*/  BSSY.RECONVERGENT B0, `(.L_x_33553) ;  /* 0x0000058000007945 */ /* 0x000fec0003800200 */
        /* <DEDUP_REMOVED lines=14> */
[----:B------:R-:W-:Y:S02]  /*0120*/  IMAD R4, R3, R2, RZ ;  /* 0x0000000203047224 */ /* 0x000fe400078e02ff */
[----:B------:R-:W-:-:S05]  /*0130*/  IMAD R5, R6, R5, 0x80 ;  /* 0x0000008006057424 */ /* 0x000fca00078e0205 */
[----:B------:R-:W-:-:S13]  /*0140*/  ISETP.GT.U32.AND P1, PT, R6, R5, PT ;  /* 0x000000050600720c */ /* 0x000fda0003f24070 */
[-C--:B------:R-:W-:Y:S01]  /*0150*/  @!P1 IADD3 R5, PT, PT, R5, -R6.reuse, RZ ;  /* 0x8000000605059210 */ /* 0x080fe20007ffe0ff */
[----:B------:R-:W-:Y:S01]  /*0160*/  @!P1 VIADD R0, R0, 0x1 ;  /* 0x0000000100009836 */ /* 0x000fe20000000000 */
[----:B------:R-:W-:Y:S02]  /*0170*/  ISETP.NE.AND P1, PT, R3, RZ, PT ;  /* 0x000000ff0300720c */ /* 0x000fe40003f25270 */
[----:B------:R-:W-:Y:S02]  /*0180*/  ISETP.GE.U32.AND P0, PT, R5, R6, PT ;  /* 0x000000060500720c */ /* 0x000fe40003f06070 */
[----:B------:R-:W0:Y:S11]  /*0190*/  S2R R5, SR_TID.X ;  /* 0x0000000000057919 */ /* 0x000e360000002100 */
[----:B------:R-:W-:-:S04]  /*01a0*/  @P0 VIADD R0, R0, 0x1 ;  /* 0x0000000100000836 */ /* 0x000fc80000000000 */
[----:B------:R-:W-:Y:S01]  /*01b0*/  @!P2 IMAD.MOV R0, RZ, RZ, -R0 ;  /* 0x000000ffff00a224 */ /* 0x000fe200078e0a00 */
[----:B------:R-:W-:-:S04]  /*01c0*/  @!P1 LOP3.LUT R0, RZ, R3, RZ, 0x33, !PT ;  /* 0x00000003ff009212 */ /* 0x000fc800078e33ff */
[----:B------:R-:W3:Y:S01]  /*01d0*/  I2F.U32.RP R8, R0 ;  /* 0x0000000000087306 */ /* 0x000ee20000209000 */
[----:B------:R-:W-:Y:S02]  /*01e0*/  IADD3 R9, PT, PT, RZ, -R0, RZ ;  /* 0x80000000ff097210 */ /* 0x000fe40007ffe0ff */
[----:B0-----:R-:W-:-:S05]  /*01f0*/  ISETP.GE.U32.AND P0, PT, R5, R4, PT ;  /* 0x000000040500720c */ /* 0x001fca0003f06070 */
[----:B---3--:R-:W0:Y:S02]  /*0200*/  MUFU.RCP R8, R8 ;  /* 0x0000000800087308 */ /* 0x008e240000001000 */
[----:B0-----:R-:W-:-:S06]  /*0210*/  VIADD R6, R8, 0xffffffe ;  /* 0x0ffffffe08067836 */ /* 0x001fcc0000000000 */
[----:B------:R0:W3:Y:S02]  /*0220*/  F2I.FTZ.U32.TRUNC.NTZ R7, R6 ;  /* 0x0000000600077305 */ /* 0x0000e4000021f000 */
[----:B0-----:R-:W-:Y:S02]  /*0230*/  IMAD.MOV.U32 R6, RZ, RZ, RZ ;  /* 0x000000ffff067224 */ /* 0x001fe400078e00ff */
[----:B---3--:R-:W-:-:S04]  /*0240*/  IMAD R9, R9, R7, RZ ;  /* 0x0000000709097224 */ /* 0x008fc800078e02ff */
[----:B------:R-:W-:-:S06]  /*0250*/  IMAD.HI.U32 R8, R7, R9, R6 ;  /* 0x0000000907087227 */ /* 0x000fcc00078e0006 */
[----:B------:R-:W-:Y:S01]  /*0260*/  IMAD.HI.U32 R17, R8, R5, RZ ;  /* 0x0000000508117227 */ /* 0x000fe200078e00ff */
[----:B-12---:R-:W-:Y:S06]  /*0270*/  @P0 BRA `(.L_x_33554) ;  /* 0x0000000000cc0947 */ /* 0x006fec0003800000 */
        /* <DEDUP_REMOVED lines=21> */
[----:B------:R-:W-:Y:S01]  /*03d0*/  IMAD.HI.U32 R18, R11, R15, R10 ;  /* 0x0000000f0b127227 */ /* 0x000fe200078e000a */
[----:B------:R-:W-:-:S03]  /*03e0*/  LOP3.LUT R15, RZ, R3, RZ, 0x33, !PT ;  /* 0x00000003ff0f7212 */ /* 0x000fc600078e33ff */
[----:B------:R-:W-:Y:S02]  /*03f0*/  IMAD R13, R13, R2, RZ ;  /* 0x000000020d0d7224 */ /* 0x000fe400078e02ff */
[----:B------:R-:W-:Y:S02]  /*0400*/  IMAD.MOV.U32 R11, RZ, RZ, R5 ;  /* 0x000000ffff0b7224 */ /* 0x000fe400078e0005 */
[----:B--2-4-:R-:W-:-:S07]  /*0410*/  IMAD.HI.U32 R12, R9, R13, R8 ;  /* 0x0000000d090c7227 */ /* 0x014fce00078e0008 */
.L_x_33555:
        /* <DEDUP_REMOVED lines=25> */
.L_x_33554:
[----:B------:R-:W-:Y:S05]  /*05b0*/  BSYNC.RECONVERGENT B0 ;  /* 0x0000000000007941 */ /* 0x000fea0003800200 */
.L_x_33553:
[----:B------:R-:W1:Y:S01]  /*05c0*/  LDC R4, c[0x0][0x374] ;  /* 0x0000dd00ff047b82 */ /* 0x000e620000000800 */
[----:B------:R-:W-:Y:S01]  /*05d0*/  IMAD.MOV R7, RZ, RZ, -R17 ;  /* 0x000000ffff077224 */ /* 0x000fe200078e0a11 */
[----:B------:R-:W-:-:S03]  /*05e0*/  ISETP.NE.U32.AND P2, PT, R0, RZ, PT ;  /* 0x000000ff0000720c */ /* 0x000fc60003f45070 */
[----:B------:R-:W-:-:S05]  /*05f0*/  IMAD R7, R0, R7, R5 ;  /* 0x0000000700077224 */ /* 0x000fca00078e0205 */
[----:B------:R-:W-:-:S13]  /*0600*/  ISETP.GE.U32.AND P0, PT, R7, R0, PT ;  /* 0x000000000700720c */ /* 0x000fda0003f06070 */
[----:B------:R-:W-:Y:S01]  /*0610*/  @P0 IMAD.IADD R7, R7, 0x1, -R0 ;  /* 0x0000000107070824 */ /* 0x000fe200078e0a00 */
[----:B-1----:R-:W-:Y:S02]  /*0620*/  ISETP.LE.U32.AND P3, PT, R4, UR8, PT ;  /* 0x0000000804007c0c */ /* 0x002fe4000bf63070 */
[----:B------:R-:W-:Y:S02]  /*0630*/  @P0 IADD3 R17, PT, PT, R17, 0x1, RZ ;  /* 0x0000000111110810 */ /* 0x000fe40007ffe0ff */
[----:B------:R-:W-:-:S09]  /*0640*/  ISETP.GE.U32.AND P1, PT, R7, R0, PT ;  /* 0x000000000700720c */ /* 0x000fd20003f26070 */
        /* <DEDUP_REMOVED lines=14> */
[----:B0-----:R-:W0:Y:S01]  /*0730*/  I2F.U32.RP R13, R16 ;  /* 0x00000010000d7306 */ /* 0x001e220000209000 */
        /* <DEDUP_REMOVED lines=13> */
[----:B------:R-:W-:Y:S02]  /*0810*/  IMAD.HI.U32 R9, R14, R11, RZ ;  /* 0x0000000b0e097227 */ /* 0x000fe400078e00ff */
[----:B------:R-:W0:Y:S03]  /*0820*/  S2R R14, SR_CTAID.X ;  /* 0x00000000000e7919 */ /* 0x000e260000002500 */
[----:B------:R-:W-:-:S05]  /*0830*/  IADD3 R8, PT, PT, -R9, RZ, RZ ;  /* 0x000000ff09087210 */ /* 0x000fca0007ffe1ff */
[----:B------:R-:W-:-:S05]  /*0840*/  IMAD R11, R16, R8, R11 ;  /* 0x00000008100b7224 */ /* 0x000fca00078e020b */
[----:B------:R-:W-:-:S13]  /*0850*/  ISETP.GE.U32.AND P0, PT, R11, R16, PT ;  /* 0x000000100b00720c */ /* 0x000fda0003f06070 */
[----:B------:R-:W-:Y:S02]  /*0860*/  @P0 IMAD.IADD R11, R11, 0x1, -R16 ;  /* 0x000000010b0b0824 */ /* 0x000fe400078e0a10 */
[----:B------:R-:W-:-:S03]  /*0870*/  @P0 VIADD R9, R9, 0x1 ;  /* 0x0000000109090836 */ /* 0x000fc60000000000 */
[----:B------:R-:W-:Y:S02]  /*0880*/  ISETP.GE.U32.AND P1, PT, R11, R16, PT ;  /* 0x000000100b00720c */ /* 0x000fe40003f26070 */
[----:B0-----:R-:W-:-:S11]  /*0890*/  SHF.L.U32 R14, R14, 0x7, RZ ;  /* 0x000000070e0e7819 */ /* 0x001fd600000006ff */
        /* <DEDUP_REMOVED lines=19> */
.L_x_33560:
        /* <DEDUP_REMOVED lines=9> */
.L_x_33559:
[----:B------:R-:W-:Y:S05]  /*0a60*/  BSYNC.RECONVERGENT B1 ;  /* 0x0000000000017941 */ /* 0x000fea0003800200 */
.L_x_33558:
[----:B------:R-:W-:Y:S05]  /*0a70*/  @!P1 BRA `(.L_x_33557) ;  /* 0x0000000000909947 */ /* 0x000fea0003800000 */
[----:B------:R-:W0:Y:S01]  /*0a80*/  LDC R8, c[0x0][0x388] ;  /* 0x0000e200ff087b82 */ /* 0x000e220000000800 */
[----:B------:R-:W-:Y:S02]  /*0a90*/  UMOV UR4, 0x400 ;  /* 0x0000040000047882 */ /* 0x000fe40000000000 */
[----:B------:R-:W-:-:S05]  /*0aa0*/  UIADD3 UR4, UPT, UPT, UR4, 0x480, URZ ;  /* 0x0000048004047890 */ /* 0x000fca000fffe0ff */
[----:B------:R-:W1:Y:S01]  /*0ab0*/  S2UR UR5, SR_CgaCtaId ;  /* 0x00000000000579c3 */ /* 0x000e620000008800 */
[----:B0-----:R-:W-:-:S04]  /*0ac0*/  IMAD R9, R8, UR8, R17 ;  /* 0x0000000808097c24 */ /* 0x001fc8000f8e0211 */
[----:B------:R-:W-:Y:S01]  /*0ad0*/  IMAD.IADD R18, R14, 0x1, R9 ;  /* 0x000000010e127824 */ /* 0x000fe200078e0209 */
[----:B-1----:R-:W-:-:S03]  /*0ae0*/  ULEA UR4, UR5, UR4, 0x18 ;  /* 0x0000000405047291 */ /* 0x002fc6000f8ec0ff */
[C-C-:B------:R-:W-:Y:S01]  /*0af0*/  IMAD R19, R7.reuse, 0xc, R18.reuse ;  /* 0x0000000c07137824 */ /* 0x140fe200078e0212 */
[----:B------:R-:W-:Y:S01]  /*0b00*/  IADD3 R29, PT, PT, R16, R18, RZ ;  /* 0x00000012101d7210 */ /* 0x000fe20007ffe0ff */
[----:B------:R-:W-:Y:S01]  /*0b10*/  IMAD R28, R7, 0x8, R18 ;  /* 0x00000008071c7824 */ /* 0x000fe200078e0212 */
[----:B------:R-:W-:-:S07]  /*0b20*/  LEA R30, R17, UR4, 0x2 ;  /* 0x00000004111e7c11 */ /* 0x000fce000f8e10ff */
.L_x_33561:
        /* <DEDUP_REMOVED lines=25> */
.L_x_33557:
[----:B------:R-:W-:Y:S05]  /*0cc0*/  BSYNC.RECONVERGENT B0 ;  /* 0x0000000000007941 */ /* 0x000fea0003800200 */
.L_x_33556:
[----:B------:R-:W-:Y:S01]  /*0cd0*/  BAR.SYNC.DEFER_BLOCKING 0x0 ;  /* 0x0000000000007b1d */ /* 0x000fe20000010000 */
[----:B------:R-:W-:Y:S01]  /*0ce0*/  ISETP.GE.AND P0, PT, R0, 0x1, PT ;  /* 0x000000010000780c */ /* 0x000fe20003f06270 */
[----:B------:R-:W-:-:S12]  /*0cf0*/  IMAD.MOV.U32 R51, RZ, RZ, RZ ;  /* 0x000000ffff337224 */ /* 0x000fd800078e00ff */
[----:B------:R-:W-:Y:S05]  /*0d00*/  @!P0 BRA `(.L_x_33562) ;  /* 0x0000001c00308947 */ /* 0x000fea0003800000 */
[C---:B------:R-:W-:Y:S02]  /*0d10*/  ISETP.GE.AND P6, PT, R3.reuse, 0x1, PT ;  /* 0x000000010300780c */ /* 0x040fe40003fc6270 */
[----:B--2---:R-:W-:Y:S02]  /*0d20*/  VIMNMX R33, PT, PT, R2, 0x10, PT ;  /* 0x0000001002217848 */ /* 0x004fe40003fe0100 */
        /* <DEDUP_REMOVED lines=17> */
[----:B------:R1:W2:Y:S02]  /*0e40*/  LDS R31, [R2] ;  /* 0x00000000021f7984 */ /* 0x0002a40000000800 */
.L_x_33563:
[----:B------:R-:W-:Y:S01]  /*0e50*/  ISETP.GE.AND P6, PT, R3, 0x9, PT ;  /* 0x000000090300780c */ /* 0x000fe20003fc6270 */
[----:B------:R-:W-:-:S12]  /*0e60*/  @!P0 BRA `(.L_x_33564) ;  /* 0x0000000000248947 */ /* 0x000fd80003800000 */
[----:B------:R-:W3:Y:S01]  /*0e70*/  S2UR UR5, SR_CgaCtaId ;  /* 0x00000000000579c3 */ /* 0x000ee20000008800 */
[----:B-1----:R-:W-:Y:S01]  /*0e80*/  VIADD R2, R38, 0x1 ;  /* 0x0000000126027836 */ /* 0x002fe20000000000 */
[----:B------:R-:W-:Y:S02]  /*0e90*/  UMOV UR4, 0x400 ;  /* 0x0000040000047882 */ /* 0x000fe40000000000 */
[----:B------:R-:W-:Y:S02]  /*0ea0*/  UIADD3 UR4, UPT, UPT, UR4, 0x480, URZ ;  /* 0x0000048004047890 */ /* 0x000fe4000fffe0ff */
[----:B------:R-:W-:-:S05]  /*0eb0*/  LOP3.LUT R2, R2, 0xf, RZ, 0xc0, !PT ;  /* 0x0000000f02027812 */ /* 0x000fca00078ec0ff */
[----:B------:R-:W-:Y:S01]  /*0ec0*/  IMAD R2, R38, R3, R2 ;  /* 0x0000000326027224 */ /* 0x000fe200078e0202 */
[----:B---3--:R-:W-:-:S06]  /*0ed0*/  ULEA UR4, UR5, UR4, 0x18 ;  /* 0x0000000405047291 */ /* 0x008fcc000f8ec0ff */
[----:B------:R-:W-:-:S05]  /*0ee0*/  LEA R2, R2, UR4, 0x2 ;  /* 0x0000000402027c11 */ /* 0x000fca000f8e10ff */
[----:B------:R3:W4:Y:S02]  /*0ef0*/  LDS R30, [R2] ;  /* 0x00000000021e7984 */ /* 0x0007240000000800 */
.L_x_33564:
[----:B------:R-:W-:Y:S01]  /*0f00*/  ISETP.GE.AND P0, PT, R3, 0xa, PT ;  /* 0x0000000a0300780c */ /* 0x000fe20003f06270 */
[----:B------:R-:W-:-:S12]  /*0f10*/  @!P5 BRA `(.L_x_33565) ;  /* 0x000000000024d947 */ /* 0x000fd80003800000 */
[----:B------:R-:W5:Y:S01]  /*0f20*/  S2UR UR5, SR_CgaCtaId ;  /* 0x00000000000579c3 */ /* 0x000f620000008800 */
[----:B-1-3--:R-:W-:Y:S01]  /*0f30*/  IADD3 R2, PT, PT, R38, 0x2, RZ ;  /* 0x0000000226027810 */ /* 0x00afe20007ffe0ff */
[----:B------:R-:W-:Y:S02]  /*0f40*/  UMOV UR4, 0x400 ;  /* 0x0000040000047882 */ /* 0x000fe40000000000 */
[----:B------:R-:W-:Y:S01]  /*0f50*/  UIADD3 UR4, UPT, UPT, UR4, 0x480, URZ ;  /* 0x0000048004047890 */ /* 0x000fe2000fffe0ff */
[----:B------:R-:W-:-:S05]  /*0f60*/  LOP3.LUT R2, R2, 0xf, RZ, 0xc0, !PT ;  /* 0x0000000f02027812 */ /* 0x000fca00078ec0ff */
[----:B------:R-:W-:Y:S01]  /*0f70*/  IMAD R2, R38, R3, R2 ;  /* 0x0000000326027224 */ /* 0x000fe200078e0202 */
[----:B-----5:R-:W-:-:S06]  /*0f80*/  ULEA UR4, UR5, UR4, 0x18 ;  /* 0x0000000405047291 */ /* 0x020fcc000f8ec0ff */
[----:B------:R-:W-:-:S05]  /*0f90*/  LEA R2, R2, UR4, 0x2 ;  /* 0x0000000402027c11 */ /* 0x000fca000f8e10ff */
[----:B------:R1:W3:Y:S02]  /*0fa0*/  LDS R29, [R2] ;  /* 0x00000000021d7984 */ /* 0x0002e40000000800 */
.L_x_33565:
[----:B------:R-:W-:-:S04]  /*0fb0*/  ISETP.GE.AND P5, PT, R3, 0xb, PT ;  /* 0x0000000b0300780c */ /* 0x000fc80003fa6270 */
[----:B-1-3--:R-:W-:Y:S01]  /*0fc0*/  P2R R2, PR, RZ, 0x20 ;  /* 0x00000020ff027803 */ /* 0x00afe20000000000 */
        /* <DEDUP_REMOVED lines=9> */
[----:B------:R1:W3:Y:S02]  /*1060*/  LDS R28, [R2] ;  /* 0x00000000021c7984 */ /* 0x0002e40000000800 */
.L_x_33566:
        /* <DEDUP_REMOVED lines=11> */
.L_x_33567:
        /* <DEDUP_REMOVED lines=11> */
.L_x_33568:
        /* <DEDUP_REMOVED lines=11> */
.L_x_33569:
[C---:B------:R-:W-:Y:S02]  /*1280*/  ISETP.GE.AND P5, PT, R3.reuse, 0x8, PT ;  /* 0x000000080300780c */ /* 0x040fe40003fa6270 */
[----:B------:R-:W-:-:S11]  /*1290*/  ISETP.GE.AND P4, PT, R3, 0xf, PT ;  /* 0x0000000f0300780c */ /* 0x000fd60003f86270 */
        /* <DEDUP_REMOVED lines=10> */
.L_x_33570:
        /* <DEDUP_REMOVED lines=9> */
[----:B------:R1:W0:Y:S02]  /*13d0*/  LDS R23, [R2] ;  /* 0x0000000002177984 */ /* 0x0002240000000800 */
.L_x_33571:
        /* <DEDUP_REMOVED lines=11> */
.L_x_33572:
[----:B------:R-:W-:-:S13]  /*1490*/  ISETP.GE.AND P0, PT, R3, 0xb, PT ;  /* 0x0000000b0300780c */ /* 0x000fda0003f06270 */
        /* <DEDUP_REMOVED lines=10> */
.L_x_33573:
        /* <DEDUP_REMOVED lines=10> */
.L_x_33574:
        /* <DEDUP_REMOVED lines=10> */
.L_x_33575:
        /* <DEDUP_REMOVED lines=10> */
.L_x_33576:
        /* <DEDUP_REMOVED lines=10> */
.L_x_33577:
        /* <DEDUP_REMOVED lines=10> */
.L_x_33578:
[----:B------:R-:W-:Y:S05]  /*1860*/  @P6 BRA `(.L_x_33562) ;  /* 0x0000001000586947 */ /* 0x000fea0003800000 */
[C---:B0-----:R-:W-:Y:S01]  /*1870*/  VIADD R8, R6.reuse, 0xf ;  /* 0x0000000f06087836 */ /* 0x041fe20000000000 */
[C---:B------:R-:W-:Y:S01]  /*1880*/  IADD3 R14, PT, PT, R6.reuse, 0x1, RZ ;  /* 0x00000001060e7810 */ /* 0x040fe20007ffe0ff */
[C---:B-1----:R-:W-:Y:S01]  /*1890*/  VIADD R2, R6.reuse, 0x2 ;  /* 0x0000000206027836 */ /* 0x042fe20000000000 */
[C---:B------:R-:W-:Y:S01]  /*18a0*/  IADD3 R32, PT, PT, R6.reuse, 0x9, RZ ;  /* 0x0000000906207810 */ /* 0x040fe20007ffe0ff */
[----:B------:R-:W-:Y:S01]  /*18b0*/  VIADD R12, R6, 0x3 ;  /* 0x00000003060c7836 */ /* 0x000fe20000000000 */
[-C--:B------:R-:W-:Y:S01]  /*18c0*/  ISETP.GE.AND P0, PT, R8, R3.reuse, PT ;  /* 0x000000030800720c */ /* 0x080fe20003f06270 */
[----:B------:R-:W-:Y:S01]  /*18d0*/  VIADD R10, R6, 0x6 ;  /* 0x00000006060a7836 */ /* 0x000fe20000000000 */
[-C--:B------:R-:W-:Y:S01]  /*18e0*/  ISETP.GE.AND P1, PT, R2, R3.reuse, PT ;  /* 0x000000030200720c */ /* 0x080fe20003f26270 */
[----:B------:R-:W-:Y:S01]  /*18f0*/  VIADD R34, R6, 0xc ;  /* 0x0000000c06227836 */ /* 0x000fe20000000000 */
[C---:B------:R-:W-:Y:S01]  /*1900*/  SEL R15, R3.reuse, RZ, P0 ;  /* 0x000000ff030f7207 */ /* 0x040fe20000000000 */
[C---:B------:R-:W-:Y:S01]  /*1910*/  VIADD R41, R38.reuse, 0x5 ;  /* 0x0000000526297836 */ /* 0x040fe20000000000 */
[C---:B------:R-:W-:Y:S01]  /*1920*/  SEL R13, R3.reuse, RZ, P1 ;  /* 0x000000ff030d7207 */ /* 0x040fe20000800000 */
[----:B------:R-:W-:Y:S01]  /*1930*/  VIADD R42, R38, 0x6 ;  /* 0x00000006262a7836 */ /* 0x000fe20000000000 */
[-C--:B------:R-:W-:Y:S01]  /*1940*/  ISETP.GE.AND P0, PT, R14, R3.reuse, PT ;  /* 0x000000030e00720c */ /* 0x080fe20003f06270 */
[----:B------:R-:W-:Y:S01]  /*1950*/  IMAD.IADD R15, R8, 0x1, -R15 ;  /* 0x00000001080f7824 */ /* 0x000fe200078e0a0f */
[----:B------:R-:W-:Y:S01]  /*1960*/  IADD3 R8, PT, PT, R6, 0x4, RZ ;  /* 0x0000000406087810 */ /* 0x000fe20007ffe0ff */
[----:B------:R-:W-:Y:S01]  /*1970*/  IMAD.IADD R13, R2, 0x1, -R13 ;  /* 0x00000001020d7824 */ /* 0x000fe200078e0a0d */
        /* <DEDUP_REMOVED lines=10> */
[-C--:B------:R-:W-:Y:S01]  /*1a20*/  ISETP.GE.AND P0, PT, R10, R3.reuse, PT ;  /* 0x000000030a00720c */ /* 0x080fe20003f06270 */
        /* <DEDUP_REMOVED lines=18> */
[-C--:B------:R-:W-:Y:S02]  /*1b50*/  ISETP.GE.AND P1, PT, R34, R3.reuse, PT ;  /* 0x000000032200720c */ /* 0x080fe40003f26270 */
[-C--:B------:R-:W-:Y:S01]  /*1b60*/  ISETP.GE.AND P0, PT, R32, R3.reuse, PT ;  /* 0x000000032000720c */ /* 0x080fe20003f06270 */
[----:B------:R-:W-:Y:S01]  /*1b70*/  IMAD.IADD R8, R8, 0x1, -R35 ;  /* 0x0000000108087824 */ /* 0x000fe200078e0a23 */
[----:B------:R-:W-:-:S02]  /*1b80*/  ISETP.GE.AND P2, PT, R2, R3, PT ;  /* 0x000000030200720c */ /* 0x000fc40003f46270 */
[----:B------:R-:W-:Y:S02]  /*1b90*/  IADD3 R36, PT, PT, R6, 0xe, RZ ;  /* 0x0000000e06247810 */ /* 0x000fe40007ffe0ff */
[C---:B------:R-:W-:Y:S02]  /*1ba0*/  SEL R35, R3.reuse, RZ, P0 ;  /* 0x000000ff03237207 */ /* 0x040fe40000000000 */
[C---:B------:R-:W-:Y:S02]  /*1bb0*/  SEL R39, R3.reuse, RZ, P2 ;  /* 0x000000ff03277207 */ /* 0x040fe40001000000 */
[C---:B------:R-:W-:Y:S01]  /*1bc0*/  SEL R37, R3.reuse, RZ, P1 ;  /* 0x000000ff03257207 */ /* 0x040fe20000800000 */
[----:B------:R-:W-:Y:S01]  /*1bd0*/  IMAD.IADD R32, R32, 0x1, -R35 ;  /* 0x0000000120207824 */ /* 0x000fe200078e0a23 */
[----:B------:R-:W-:Y:S01]  /*1be0*/  ISETP.GE.AND P3, PT, R36, R3, PT ;  /* 0x000000032400720c */ /* 0x000fe20003f66270 */
[----:B------:R-:W-:Y:S01]  /*1bf0*/  IMAD.IADD R35, R2, 0x1, -R39 ;  /* 0x0000000102237824 */ /* 0x000fe200078e0a27 */
[----:B------:R-:W-:Y:S01]  /*1c00*/  IADD3 R40, PT, PT, R38, 0x4, RZ ;  /* 0x0000000426287810 */ /* 0x000fe20007ffe0ff */
[----:B------:R-:W-:Y:S01]  /*1c10*/  IMAD.IADD R34, R34, 0x1, -R37 ;  /* 0x0000000122227824 */ /* 0x000fe200078e0a25 */
[----:B------:R-:W-:Y:S01]  /*1c20*/  SEL R3, R3, RZ, P3 ;  /* 0x000000ff03037207 */ /* 0x000fe20001800000 */
[C---:B------:R-:W-:Y:S01]  /*1c30*/  VIADD R2, R38.reuse, 0x2 ;  /* 0x0000000226027836 */ /* 0x040fe20000000000 */
[C---:B------:R-:W-:Y:S01]  /*1c40*/  IADD3 R44, PT, PT, R38.reuse, 0x9, RZ ;  /* 0x00000009262c7810 */ /* 0x040fe20007ffe0ff */
[C---:B------:R-:W-:Y:S01]  /*1c50*/  VIADD R37, R38.reuse, 0x1 ;  /* 0x0000000126257836 */ /* 0x040fe20000000000 */
[C---:B------:R-:W-:Y:S01]  /*1c60*/  IADD3 R48, PT, PT, R38.reuse, 0xd, RZ ;  /* 0x0000000d26307810 */ /* 0x040fe20007ffe0ff */
[----:B------:R-:W-:Y:S01]  /*1c70*/  VIADD R39, R38, 0x3 ;  /* 0x0000000326277836 */ /* 0x000fe20000000000 */
[----:B------:R-:W-:-:S02]  /*1c80*/  IADD3 R36, PT, PT, R36, -R3, RZ ;  /* 0x8000000324247210 */ /* 0x000fc40007ffe0ff */
[----:B------:R-:W-:Y:S02]  /*1c90*/  LOP3.LUT R38, R2, 0xf, RZ, 0xc0, !PT ;  /* 0x0000000f02267812 */ /* 0x000fe400078ec0ff */
[----:B------:R-:W-:Y:S02]  /*1ca0*/  PRMT R3, R0, 0x9910, RZ ;  /* 0x0000991000037816 */ /* 0x000fe400000000ff */
        /* <DEDUP_REMOVED lines=13> */
[----:B------:R-:W-:-:S07]  /*1d80*/  MOV R2, 0x1da0 ;  /* 0x00001da000027802 */ /* 0x000fce0000000f00 */
[----:B--234-:R-:W-:Y:S05]  /*1d90*/  CALL.REL.NOINC `($__internal_675_$__cuda_sm20_div_s16) ;  /* 0x0000001400787944 */ /* 0x01cfea0003c00000 */
[----:B------:R-:W0:Y:S01]  /*1da0*/  S2R R2, SR_CgaCtaId ;  /* 0x0000000000027919 */ /* 0x000e220000008800 */
[----:B------:R-:W1:Y:S01]  /*1db0*/  LDC R3, c[0x0][0x3ac] ;  /* 0x0000eb00ff037b82 */ /* 0x000e620000000800 */
[----:B------:R-:W-:Y:S01]  /*1dc0*/  MOV R53, 0x400 ;  /* 0x0000040000357802 */ /* 0x000fe20000000f00 */
[----:B------:R-:W-:Y:S01]  /*1dd0*/  HFMA2 R51, -RZ, RZ, 0, 0 ;  /* 0x00000000ff337431 */ /* 0x000fe200000001ff */
[----:B-1----:R-:W-:Y:S02]  /*1de0*/  ISETP.GT.U32.AND P0, PT, R3, 0x40, PT ;  /* 0x000000400300780c */ /* 0x002fe40003f04070 */
[----:B------:R-:W-:Y:S01]  /*1df0*/  PRMT R3, R52, 0x9910, RZ ;  /* 0x0000991034037816 */ /* 0x000fe200000000ff */
[----:B------:R-:W-:Y:S01]  /*1e00*/  IMAD.SHL.U32 R52, R5, 0x4, RZ ;  /* 0x0000000405347824 */ /* 0x000fe200078e00ff */
[----:B0-----:R-:W-:-:S04]  /*1e10*/  LEA R53, R2, R53, 0x18 ;  /* 0x0000003502357211 */ /* 0x001fc800078ec0ff */
[----:B------:R-:W-:-:S07]  /*1e20*/  LOP3.LUT R2, R52, 0x3c, RZ, 0xc0, !PT ;  /* 0x0000003c34027812 */ /* 0x000fce00078ec0ff */
.L_x_33612:
        /* <DEDUP_REMOVED lines=16> */
.L_x_33615:
[----:B-1----:R-:W-:-:S07]  /*1f30*/  IMAD R55, R31, R52, RZ ;  /* 0x000000341f377224 */ /* 0x002fce00078e02ff */
.L_x_33580:
[----:B------:R-:W-:-:S13]  /*1f40*/  ISETP.GE.AND P2, PT, R57, 0x2, PT ;  /* 0x000000023900780c */ /* 0x000fda0003f46270 */
[----:B------:R-:W-:Y:S05]  /*1f50*/  @!P2 BRA `(.L_x_33582) ;  /* 0x000000000010a947 */ /* 0x000fea0003800000 */
[----:B------:R-:W-:-:S03]  /*1f60*/  UMOV UR4, 0xffffffff ;  /* 0xffffffff00047882 */ /* 0x000fc60000000000 */
[----:B------:R-:W-:Y:S05]  /*1f70*/  BRA.DIV UR4, `(.L_x_33583) ;  /* 0x0000000a04e07947 */ /* 0x000fea000b800000 */
[----:B------:R1:W2:Y:S02]  /*1f80*/  SHFL.IDX PT, R52, R59, R14, 0x101f ;  /* 0x00101f0e3b347589 */ /* 0x0002a400000e0000 */
.L_x_33618:
[----:B--2---:R-:W-:-:S07]  /*1f90*/  IMAD R55, R30, R52, R55 ;  /* 0x000000341e377224 */ /* 0x004fce00078e0237 */
.L_x_33582:
[----:B------:R-:W-:-:S13]  /*1fa0*/  ISETP.GE.AND P2, PT, R57, 0x3, PT ;  /* 0x000000033900780c */ /* 0x000fda0003f46270 */
[----:B------:R-:W-:Y:S05]  /*1fb0*/  @!P2 BRA `(.L_x_33584) ;  /* 0x000000000010a947 */ /* 0x000fea0003800000 */
[----:B------:R-:W-:-:S03]  /*1fc0*/  UMOV UR4, 0xffffffff ;  /* 0xffffffff00047882 */ /* 0x000fc60000000000 */
[----:B------:R-:W-:Y:S05]  /*1fd0*/  BRA.DIV UR4, `(.L_x_33585) ;  /* 0x0000000a04ec7947 */ /* 0x000fea000b800000 */
[----:B------:R2:W3:Y:S02]  /*1fe0*/  SHFL.IDX PT, R52, R59, R13, 0x101f ;  /* 0x00101f0d3b347589 */ /* 0x0004e400000e0000 */
.L_x_33621:
[----:B---3--:R-:W-:-:S07]  /*1ff0*/  IMAD R55, R29, R52, R55 ;  /* 0x000000341d377224 */ /* 0x008fce00078e0237 */
.L_x_33584:
[----:B------:R-:W-:-:S13]  /*2000*/  ISETP.GE.AND P2, PT, R57, 0x4, PT ;  /* 0x000000043900780c */ /* 0x000fda0003f46270 */
[----:B------:R-:W-:Y:S05]  /*2010*/  @!P2 BRA `(.L_x_33586) ;  /* 0x000000000010a947 */ /* 0x000fea0003800000 */
[----:B------:R-:W-:-:S03]  /*2020*/  UMOV UR4, 0xffffffff ;  /* 0xffffffff00047882 */ /* 0x000fc60000000000 */
[----:B------:R-:W-:Y:S05]  /*2030*/  BRA.DIV UR4, `(.L_x_33587) ;  /* 0x0000000a04f87947 */ /* 0x000fea000b800000 */
[----:B------:R3:W4:Y:S02]  /*2040*/  SHFL.IDX PT, R52, R59, R12, 0x101f ;  /* 0x00101f0c3b347589 */ /* 0x00072400000e0000 */
.L_x_33624:
[----:B----4-:R-:W-:-:S07]  /*2050*/  IMAD R55, R28, R52, R55 ;  /* 0x000000341c377224 */ /* 0x010fce00078e0237 */
.L_x_33586:
[----:B------:R-:W-:-:S13]  /*2060*/  ISETP.GE.AND P2, PT, R57, 0x5, PT ;  /* 0x000000053900780c */ /* 0x000fda0003f46270 */
[----:B------:R-:W-:Y:S05]  /*2070*/  @!P2 BRA `(.L_x_33588) ;  /* 0x000000000010a947 */ /* 0x000fea0003800000 */
[----:B------:R-:W-:-:S03]  /*2080*/  UMOV UR4, 0xffffffff ;  /* 0xffffffff00047882 */ /* 0x000fc60000000000 */
[----:B------:R-:W-:Y:S05]  /*2090*/  BRA.DIV UR4, `(.L_x_33589) ;  /* 0x0000000e04047947 */ /* 0x000fea000b800000 */
[----:B------:R4:W0:Y:S02]  /*20a0*/  SHFL.IDX PT, R52, R59, R11, 0x101f ;  /* 0x00101f0b3b347589 */ /* 0x00082400000e0000 */
.L_x_33627:
[----:B0-----:R-:W-:-:S07]  /*20b0*/  IMAD R55, R27, R52, R55 ;  /* 0x000000341b377224 */ /* 0x001fce00078e0237 */
.L_x_33588:
        /* <DEDUP_REMOVED lines=9> */
.L_x_33630:
[----:B0-----:R-:W-:-:S07]  /*2150*/  IMAD R55, R26, R52, R55 ;  /* 0x000000341a377224 */ /* 0x001fce00078e0237 */
.L_x_33590:
[----:B------:R-:W-:-:S13]  /*2160*/  ISETP.GE.AND P2, PT, R57, 0x7, PT ;  /* 0x000000073900780c */ /* 0x000fda0003f46270 */
[----:B------:R-:W-:Y:S05]  /*2170*/  @!P2 BRA `(.L_x_33592) ;  /* 0x000000000010a947 */ /* 0x000fea0003800000 */
[----:B------:R-:W-:-:S03]  /*2180*/  UMOV UR4, 0xffffffff ;  /* 0xffffffff00047882 */ /* 0x000fc60000000000 */
[----:B------:R-:W-:Y:S05]  /*2190*/  BRA.DIV UR4, `(.L_x_33593) ;  /* 0x0000000e040c7947 */ /* 0x000fea000b800000 */
[----:B------:R0:W0:Y:S02]  /*21a0*/  SHFL.IDX PT, R52, R59, R10, 0x101f ;  /* 0x00101f0a3b347589 */ /* 0x00002400000e0000 */
.L_x_33633:
[----:B0-----:R-:W-:-:S07]  /*21b0*/  IMAD R55, R25, R52, R55 ;  /* 0x0000003419377224 */ /* 0x001fce00078e0237 */
.L_x_33592:
[----:B------:R-:W-:-:S13]  /*21c0*/  ISETP.GE.AND P2, PT, R57, 0x8, PT ;  /* 0x000000083900780c */ /* 0x000fda0003f46270 */
[----:B------:R-:W-:Y:S05]  /*21d0*/  @!P2 BRA `(.L_x_33594) ;  /* 0x000000000010a947 */ /* 0x000fea0003800000 */
[----:B------:R-:W-:-:S03]  /*21e0*/  UMOV UR4, 0xffffffff ;  /* 0xffffffff00047882 */ /* 0x000fc60000000000 */
[----:B------:R-:W-:Y:S05]  /*21f0*/  BRA.DIV UR4, `(.L_x_33595) ;  /* 0x0000000e04187947 */ /* 0x000fea000b800000 */
[----:B------:R0:W0:Y:S02]  /*2200*/  SHFL.IDX PT, R52, R59, R9, 0x101f ;  /* 0x00101f093b347589 */ /* 0x00002400000e0000 */
.L_x_33636:
[----:B0-----:R-:W-:-:S07]  /*2210*/  IMAD R55, R24, R52, R55 ;  /* 0x0000003418377224 */ /* 0x001fce00078e0237 */
.L_x_33594:
[----:B------:R-:W-:-:S13]  /*2220*/  ISETP.GE.AND P2, PT, R57, 0x9, PT ;  /* 0x000000093900780c */ /* 0x000fda0003f46270 */
[----:B------:R-:W-:Y:S05]  /*2230*/  @!P2 BRA `(.L_x_33596) ;  /* 0x000000000010a947 */ /* 0x000fea0003800000 */
[----:B------:R-:W-:-:S03]  /*2240*/  UMOV UR4, 0xffffffff ;  /* 0xffffffff00047882 */ /* 0x000fc60000000000 */
[----:B------:R-:W-:Y:S05]  /*2250*/  BRA.DIV UR4, `(.L_x_33597) ;  /* 0x0000000e04247947 */ /* 0x000fea000b800000 */
[----:B------:R0:W0:Y:S02]  /*2260*/  SHFL.IDX PT, R52, R59, R8, 0x101f ;  /* 0x00101f083b347589 */ /* 0x00002400000e0000 */
.L_x_33639:
[----:B0-----:R-:W-:-:S07]  /*2270*/  IMAD R55, R23, R52, R55 ;  /* 0x0000003417377224 */ /* 0x001fce00078e0237 */
.L_x_33596:
[----:B------:R-:W-:-:S13]  /*2280*/  ISETP.GE.AND P2, PT, R57, 0xa, PT ;  /* 0x0000000a3900780c */ /* 0x000fda0003f46270 */
[----:B------:R-:W-:Y:S05]  /*2290*/  @!P2 BRA `(.L_x_33598) ;  /* 0x000000000010a947 */ /* 0x000fea0003800000 */
[----:B------:R-:W-:-:S03]  /*22a0*/  UMOV UR4, 0xffffffff ;  /* 0xffffffff00047882 */ /* 0x000fc60000000000 */
[----:B------:R-:W-:Y:S05]  /*22b0*/  BRA.DIV UR4, `(.L_x_33599) ;  /* 0x0000000e04307947 */ /* 0x000fea000b800000 */
[----:B------:R0:W0:Y:S02]  /*22c0*/  SHFL.IDX PT, R52, R59, R7, 0x101f ;  /* 0x00101f073b347589 */ /* 0x00002400000e0000 */
.L_x_33642:
[----:B0-----:R-:W-:-:S07]  /*22d0*/  IMAD R55, R22, R52, R55 ;  /* 0x0000003416377224 */ /* 0x001fce00078e0237 */
.L_x_33598:
[----:B------:R-:W-:-:S13]  /*22e0*/  ISETP.GE.AND P2, PT, R57, 0xb, PT ;  /* 0x0000000b3900780c */ /* 0x000fda0003f46270 */
[----:B------:R-:W-:Y:S05]  /*22f0*/  @!P2 BRA `(.L_x_33600) ;  /* 0x000000000010a947 */ /* 0x000fea0003800000 */
[----:B------:R-:W-:-:S03]  /*2300*/  UMOV UR4, 0xffffffff ;  /* 0xffffffff00047882 */ /* 0x000fc60000000000 */
[----:B------:R-:W-:Y:S05]  /*2310*/  BRA.DIV UR4, `(.L_x_33601) ;  /* 0x0000000e043c7947 */ /* 0x000fea000b800000 */
[----:B------:R0:W0:Y:S02]  /*2320*/  SHFL.IDX PT, R52, R59, R32, 0x101f ;  /* 0x00101f203b347589 */ /* 0x00002400000e0000 */
.L_x_33645:
[----:B0-----:R-:W-:-:S07]  /*2330*/  IMAD R55, R21, R52, R55 ;  /* 0x0000003415377224 */ /* 0x001fce00078e0237 */
.L_x_33600:
[----:B------:R-:W-:-:S13]  /*2340*/  ISETP.GE.AND P2, PT, R57, 0xc, PT ;  /* 0x0000000c3900780c */ /* 0x000fda0003f46270 */
[----:B------:R-:W-:Y:S05]  /*2350*/  @!P2 BRA `(.L_x_33602) ;  /* 0x000000000020a947 */ /* 0x000fea0003800000 */
[----:B------:R-:W-:Y:S01]  /*2360*/  VIADD R52, R6, 0xb ;  /* 0x0000000b06347836 */ /* 0x000fe20000000000 */
[----:B------:R-:W-:-:S04]  /*2370*/  UMOV UR4, 0xffffffff ;  /* 0xffffffff00047882 */ /* 0x000fc80000000000 */
[----:B------:R-:W-:-:S04]  /*2380*/  ISETP.GE.AND P2, PT, R52, R57, PT ;  /* 0x000000393400720c */ /* 0x000fc80003f46270 */
[----:B------:R-:W-:-:S04]  /*2390*/  SEL R61, R57, RZ, P2 ;  /* 0x000000ff393d7207 */ /* 0x000fc80001000000 */
[----:B------:R-:W-:Y:S01]  /*23a0*/  IADD3 R52, PT, PT, R52, -R61, RZ ;  /* 0x8000003d34347210 */ /* 0x000fe20007ffe0ff */
[----:B------:R-:W-:Y:S06]  /*23b0*/  BRA.DIV UR4, `(.L_x_33603) ;  /* 0x0000000e04387947 */ /* 0x000fec000b800000 */
[----:B------:R0:W0:Y:S02]  /*23c0*/  SHFL.IDX PT, R52, R59, R52, 0x101f ;  /* 0x00101f343b347589 */ /* 0x00002400000e0000 */
.L_x_33648:
[----:B0-----:R-:W-:-:S07]  /*23d0*/  IMAD R55, R20, R52, R55 ;  /* 0x0000003414377224 */ /* 0x001fce00078e0237 */
.L_x_33602:
[----:B------:R-:W-:-:S13]  /*23e0*/  ISETP.GE.AND P2, PT, R57, 0xd, PT ;  /* 0x0000000d3900780c */ /* 0x000fda0003f46270 */
[----:B------:R-:W-:Y:S05]  /*23f0*/  @!P2 BRA `(.L_x_33604) ;  /* 0x000000000010a947 */ /* 0x000fea0003800000 */
[----:B------:R-:W-:-:S03]  /*2400*/  UMOV UR4, 0xffffffff ;  /* 0xffffffff00047882 */ /* 0x000fc60000000000 */
[----:B------:R-:W-:Y:S05]  /*2410*/  BRA.DIV UR4, `(.L_x_33605) ;  /* 0x0000000e04447947 */ /* 0x000fea000b800000 */
[----:B------:R0:W0:Y:S02]  /*2420*/  SHFL.IDX PT, R52, R59, R34, 0x101f ;  /* 0x00101f223b347589 */ /* 0x00002400000e0000 */
.L_x_33651:
[----:B0-----:R-:W-:-:S07]  /*2430*/  IMAD R55, R19, R52, R55 ;  /* 0x0000003413377224 */ /* 0x001fce00078e0237 */
.L_x_33604:
[----:B------:R-:W-:-:S13]  /*2440*/  ISETP.GE.AND P2, PT, R57, 0xe, PT ;  /* 0x0000000e3900780c */ /* 0x000fda0003f46270 */
[----:B------:R-:W-:Y:S05]  /*2450*/  @!P2 BRA `(.L_x_33606) ;  /* 0x000000000010a947 */ /* 0x000fea0003800000 */
[----:B------:R-:W-:-:S03]  /*2460*/  UMOV UR4, 0xffffffff ;  /* 0xffffffff00047882 */ /* 0x000fc60000000000 */
[----:B------:R-:W-:Y:S05]  /*2470*/  BRA.DIV UR4, `(.L_x_33607) ;  /* 0x0000000e04507947 */ /* 0x000fea000b800000 */
[----:B------:R0:W0:Y:S02]  /*2480*/  SHFL.IDX PT, R52, R59, R35, 0x101f ;  /* 0x00101f233b347589 */ /* 0x00002400000e0000 */
.L_x_33654:
[----:B0-----:R-:W-:-:S07]  /*2490*/  IMAD R55, R18, R52, R55 ;  /* 0x0000003412377224 */ /* 0x001fce00078e0237 */
.L_x_33606:
[----:B------:R-:W-:-:S13]  /*24a0*/  ISETP.GE.AND P2, PT, R57, 0xf, PT ;  /* 0x0000000f3900780c */ /* 0x000fda0003f46270 */
[----:B------:R-:W-:Y:S05]  /*24b0*/  @!P2 BRA `(.L_x_33608) ;  /* 0x000000000010a947 */ /* 0x000fea0003800000 */
[----:B------:R-:W-:-:S03]  /*24c0*/  UMOV UR4, 0xffffffff ;  /* 0xffffffff00047882 */ /* 0x000fc60000000000 */
[----:B------:R-:W-:Y:S05]  /*24d0*/  BRA.DIV UR4, `(.L_x_33609) ;  /* 0x0000000e045c7947 */ /* 0x000fea000b800000 */
[----:B------:R0:W0:Y:S02]  /*24e0*/  SHFL.IDX PT, R52, R59, R36, 0x101f ;  /* 0x00101f243b347589 */ /* 0x00002400000e0000 */
.L_x_33657:
[----:B0-----:R-:W-:-:S07]  /*24f0*/  IMAD R55, R17, R52, R55 ;  /* 0x0000003411377224 */ /* 0x001fce00078e0237 */
.L_x_33608:
[----:B------:R-:W-:-:S13]  /*2500*/  ISETP.GE.AND P2, PT, R57, 0x10, PT ;  /* 0x000000103900780c */ /* 0x000fda0003f46270 */
[----:B------:R-:W-:Y:S05]  /*2510*/  @!P2 BRA `(.L_x_33610) ;  /* 0x000000040024a947 */ /* 0x000fea0003800000 */
[----:B------:R-:W-:-:S03]  /*2520*/  UMOV UR4, 0xffffffff ;  /* 0xffffffff00047882 */ /* 0x000fc60000000000 */
[----:B------:R-:W-:Y:S05]  /*2530*/  BRA.DIV UR4, `(.L_x_33611) ;  /* 0x0000000e04687947 */ /* 0x000fea000b800000 */
[----:B01234-:R0:W1:Y:S02]  /*2540*/  SHFL.IDX PT, R59, R59, R15, 0x101f ;  /* 0x00101f0f3b3b7589 */ /* 0x01f06400000e0000 */
.L_x_33660:
[----:B-1----:R-:W-:Y:S01]  /*2550*/  IMAD R55, R16, R59, R55 ;  /* 0x0000003b10377224 */ /* 0x002fe200078e0237 */
[----:B------:R-:W-:Y:S06]  /*2560*/  BRA `(.L_x_33610) ;  /* 0x0000000400107947 */ /* 0x000fec0003800000 */
.L_x_33579:
        /* <DEDUP_REMOVED lines=15> */
[----:B0-----:R-:W-:Y:S01]  /*2660*/  @P2 IMAD R55, R31, R52, RZ ;  /* 0x000000341f372224 */ /* 0x001fe200078e02ff */
[----:B------:R-:W-:-:S03]  /*2670*/  ISETP.GE.AND P2, PT, R58, 0x5, PT ;  /* 0x000000053a00780c */ /* 0x000fc60003f46270 */
[----:B-1----:R-:W-:Y:S01]  /*2680*/  @P3 IMAD R55, R30, R54, R55 ;  /* 0x000000361e373224 */ /* 0x002fe200078e0237 */
[----:B------:R-:W-:-:S03]  /*2690*/  ISETP.GE.AND P3, PT, R58, 0x6, PT ;  /* 0x000000063a00780c */ /* 0x000fc60003f66270 */
[----:B--2---:R-:W-:Y:S01]  /*26a0*/  @P5 IMAD R55, R29, R56, R55 ;  /* 0x000000381d375224 */ /* 0x004fe200078e0237 */
[----:B------:R-:W-:-:S03]  /*26b0*/  ISETP.GE.AND P5, PT, R58, 0x7, PT ;  /* 0x000000073a00780c */ /* 0x000fc60003fa6270 */
[----:B---3--:R-:W-:Y:S01]  /*26c0*/  @P4 IMAD R55, R28, R59, R55 ;  /* 0x0000003b1c374224 */ /* 0x008fe200078e0237 */
[----:B------:R-:W-:Y:S01]  /*26d0*/  ISETP.GE.AND P4, PT, R58, 0x8, PT ;  /* 0x000000083a00780c */ /* 0x000fe20003f86270 */
[--C-:B------:R-:W-:Y:S02]  /*26e0*/  @P2 IMAD R52, R40, 0x4, R57.reuse ;  /* 0x0000000428342824 */ /* 0x100fe400078e0239 */
[----:B------:R-:W-:Y:S02]  /*26f0*/  @P6 IMAD.SHL.U32 R59, R6, 0x4, RZ ;  /* 0x00000004063b6824 */ /* 0x000fe400078e00ff */
[----:B------:R-:W-:Y:S02]  /*2700*/  @P3 IMAD R54, R41, 0x4, R57 ;  /* 0x0000000429363824 */ /* 0x000fe400078e0239 */
[----:B------:R-:W0:Y:S02]  /*2710*/  @P2 LDS R52, [R52] ;  /* 0x0000000034342984 */ /* 0x000e240000000800 */
[----:B------:R-:W-:-:S02]  /*2720*/  @P5 LEA R56, R42, R57, 0x2 ;  /* 0x000000392a385211 */ /* 0x000fc400078e10ff */
[----:B------:R-:W1:Y:S04]  /*2730*/  @P3 LDS R54, [R54] ;  /* 0x0000000036363984 */ /* 0x000e680000000800 */
[----:B------:R-:W2:Y:S01]  /*2740*/  @P5 LDS R56, [R56] ;  /* 0x0000000038385984 */ /* 0x000ea20000000800 */
[----:B0-----:R-:W-:Y:S01]  /*2750*/  @P2 IMAD R55, R27, R52, R55 ;  /* 0x000000341b372224 */ /* 0x001fe200078e0237 */
[----:B------:R-:W-:Y:S01]  /*2760*/  ISETP.GE.AND P2, PT, R58, 0xb, PT ;  /* 0x0000000b3a00780c */ /* 0x000fe20003f46270 */
[----:B------:R-:W-:Y:S02]  /*2770*/  @P4 IMAD R52, R43, 0x4, R57 ;  /* 0x000000042b344824 */ /* 0x000fe400078e0239 */
[----:B-1----:R-:W-:Y:S01]  /*2780*/  @P3 IMAD R55, R26, R54, R55 ;  /* 0x000000361a373224 */ /* 0x002fe200078e0237 */
[----:B------:R-:W-:-:S02]  /*2790*/  @P6 LOP3.LUT R54, R59, 0x20, RZ, 0x3c, !PT ;  /* 0x000000203b366812 */ /* 0x000fc400078e3cff */
[C---:B------:R-:W-:Y:S01]  /*27a0*/  ISETP.GE.AND P3, PT, R58.reuse, 0xc, PT ;  /* 0x0000000c3a00780c */ /* 0x040fe20003f66270 */
[----:B------:R-:W0:Y:S01]  /*27b0*/  @P4 LDS R52, [R52] ;  /* 0x0000000034344984 */ /* 0x000e220000000800 */
[----:B--2---:R-:W-:Y:S01]  /*27c0*/  @P5 IMAD R55, R25, R56, R55 ;  /* 0x0000003819375224 */ /* 0x004fe200078e0237 */
[----:B------:R-:W-:Y:S01]  /*27d0*/  ISETP.GE.AND P5, PT, R58, 0xa, PT ;  /* 0x0000000a3a00780c */ /* 0x000fe20003fa6270 */
[----:B------:R-:W-:-:S03]  /*27e0*/  @P6 IMAD.IADD R54, R57, 0x1, R54 ;  /* 0x0000000139366824 */ /* 0x000fc600078e0236 */
[----:B------:R-:W-:-:S03]  /*27f0*/  @P2 IMAD R56, R45, 0x4, R57 ;  /* 0x000000042d382824 */ /* 0x000fc600078e0239 */
[----:B------:R-:W1:Y:S03]  /*2800*/  @P6 LDS R54, [R54] ;  /* 0x0000000036366984 */ /* 0x000e660000000800 */
[----:B------:R-:W-:Y:S01]  /*2810*/  @P3 IMAD R59, R46, 0x4, R57 ;  /* 0x000000042e3b3824 */ /* 0x000fe200078e0239 */
[----:B------:R-:W-:Y:S01]  /*2820*/  @P2 LDS R56, [R56] ;  /* 0x0000000038382984 */ /* 0x000fe20000000800 */
[----:B0-----:R-:W-:Y:S01]  /*2830*/  @P4 IMAD R55, R24, R52, R55 ;  /* 0x0000003418374224 */ /* 0x001fe200078e0237 */
[----:B------:R-:W-:Y:S02]  /*2840*/  @P5 LEA R52, R44, R57, 0x2 ;  /* 0x000000392c345211 */ /* 0x000fe400078e10ff */
[----:B------:R-:W-:-:S04]  /*2850*/  ISETP.GE.AND P4, PT, R58, 0xe, PT ;  /* 0x0000000e3a00780c */ /* 0x000fc80003f86270 */
[----:B------:R-:W0:Y:S01]  /*2860*/  @P5 LDS R52, [R52] ;  /* 0x0000000034345984 */ /* 0x000e220000000800 */
[----:B-1----:R-:W-:Y:S01]  /*2870*/  @P6 IMAD R55, R23, R54, R55 ;  /* 0x0000003617376224 */ /* 0x002fe200078e0237 */
[----:B------:R-:W-:-:S03]  /*2880*/  ISETP.GE.AND P6, PT, R58, 0x10, PT ;  /* 0x000000103a00780c */ /* 0x000fc60003fc6270 */
[----:B0-----:R-:W-:Y:S01]  /*2890*/  @P5 IMAD R55, R22, R52, R55 ;  /* 0x0000003416375224 */ /* 0x001fe200078e0237 */
[C---:B------:R-:W-:Y:S01]  /*28a0*/  ISETP.GE.AND P5, PT, R58.reuse, 0xd, PT ;  /* 0x0000000d3a00780c */ /* 0x040fe20003fa6270 */
[----:B------:R-:W0:Y:S02]  /*28b0*/  @P3 LDS R52, [R59] ;  /* 0x000000003b343984 */ /* 0x000e240000000800 */
[----:B------:R-:W-:Y:S01]  /*28c0*/  @P2 IMAD R55, R21, R56, R55 ;  /* 0x0000003815372224 */ /* 0x000fe200078e0237 */
[----:B------:R-:W-:Y:S02]  /*28d0*/  ISETP.GE.AND P2, PT, R58, 0xf, PT ;  /* 0x0000000f3a00780c */ /* 0x000fe40003f46270 */
[----:B------:R-:W-:-:S06]  /*28e0*/  @P4 LEA R56, R48, R57, 0x2 ;  /* 0x0000003930384211 */ /* 0x000fcc00078e10ff */
[----:B------:R-:W-:Y:S01]  /*28f0*/  @P4 LDS R56, [R56] ;  /* 0x0000000038384984 */ /* 0x000fe20000000800 */
[----:B------:R-:W-:-:S04]  /*2900*/  @P5 IMAD R54, R47, 0x4, R57 ;  /* 0x000000042f365824 */ /* 0x000fc800078e0239 */
[--C-:B------:R-:W-:Y:S02]  /*2910*/  @P2 IMAD R58, R49, 0x4, R57.reuse ;  /* 0x00000004313a2824 */ /* 0x100fe400078e0239 */
[----:B------:R-:W1:Y:S01]  /*2920*/  @P5 LDS R54, [R54] ;  /* 0x0000000036365984 */ /* 0x000e620000000800 */
[----:B------:R-:W-:-:S03]  /*2930*/  @P6 IMAD R57, R50, 0x4, R57 ;  /* 0x0000000432396824 */ /* 0x000fc600078e0239 */
[----:B------:R-:W2:Y:S04]  /*2940*/  @P2 LDS R58, [R58] ;  /* 0x000000003a3a2984 */ /* 0x000ea80000000800 */
[----:B------:R-:W3:Y:S01]  /*2950*/  @P6 LDS R57, [R57] ;  /* 0x0000000039396984 */ /* 0x000ee20000000800 */
[----:B0-----:R-:W-:-:S04]  /*2960*/  @P3 IMAD R55, R20, R52, R55 ;  /* 0x0000003414373224 */ /* 0x001fc800078e0237 */
[----:B-1----:R-:W-:-:S04]  /*2970*/  @P5 IMAD R55, R19, R54, R55 ;  /* 0x0000003613375224 */ /* 0x002fc800078e0237 */
[----:B------:R-:W-:-:S04]  /*2980*/  @P4 IMAD R55, R18, R56, R55 ;  /* 0x0000003812374224 */ /* 0x000fc800078e0237 */
[----:B--2---:R-:W-:-:S04]  /*2990*/  @P2 IMAD R55, R17, R58, R55 ;  /* 0x0000003a11372224 */ /* 0x004fc800078e0237 */
[----:B---3--:R-:W-:-:S07]  /*29a0*/  @P6 IMAD R55, R16, R57, R55 ;  /* 0x0000003910376224 */ /* 0x008fce00078e0237 */
.L_x_33610:
[----:B------:R-:W-:Y:S01]  /*29b0*/  IMAD.IADD R51, R55, 0x1, R51 ;  /* 0x0000000137337824 */ /* 0x000fe200078e0233 */
[----:B------:R-:W-:Y:S06]  /*29c0*/  @!P1 BRA `(.L_x_33612) ;  /* 0xfffffff400189947 */ /* 0x000fec000383ffff */
.L_x_33562:
[----:B------:R-:W-:Y:S05]  /*29d0*/  WARPSYNC.ALL ;  /* 0x0000000000007948 */ /* 0x000fea0003800000 */
[----:B------:R-:W5:Y:S08]  /*29e0*/  S2UR UR4, SR_CTAID.X ;  /* 0x00000000000479c3 */ /* 0x000f700000002500 */
[----:B------:R-:W-:Y:S08]  /*29f0*/  BAR.SYNC.DEFER_BLOCKING 0x0 ;  /* 0x0000000000007b1d */ /* 0x000ff00000010000 */
[----:B-1----:R-:W1:Y:S08]  /*2a00*/  LDC R7, c[0x0][0x384] ;  /* 0x0000e100ff077b82 */ /* 0x002e700000000800 */
[----:B------:R-:W0:Y:S01]  /*2a10*/  LDC.64 R2, c[0x0][0x3a0] ;  /* 0x0000e800ff027b82 */ /* 0x000e220000000a00 */
[----:B-----5:R-:W-:-:S04]  /*2a20*/  IMAD R0, R0, UR4, R5 ;  /* 0x0000000400007c24 */ /* 0x020fc8000f8e0205 */
[----:B-1----:R-:W-:-:S04]  /*2a30*/  IMAD R5, R7, UR8, R0 ;  /* 0x0000000807057c24 */ /* 0x002fc8000f8e0200 */
[----:B0-----:R-:W-:-:S05]  /*2a40*/  IMAD.WIDE R2, R5, 0x4, R2 ;  /* 0x0000000405027825 */ /* 0x001fca00078e0202 */
[----:B------:R-:W-:Y:S01]  /*2a50*/  STG.E desc[UR6][R2.64], R51 ;  /* 0x0000003302007986 */ /* 0x000fe2000c101906 */
[----:B------:R-:W-:Y:S05]  /*2a60*/  EXIT ;  /* 0x000000000000794d */ /* 0x000fea0003800000 */
.L_x_33581:
[----:B------:R-:W-:Y:S01]  /*2a70*/  BSSY B0, `(.L_x_33613) ;  /* 0x0000007000007945 */ /* 0x000fe20003800000 */
[----:B------:R-:W-:Y:S01]  /*2a80*/  MOV R54, R52 ;  /* 0x0000003400367202 */ /* 0x000fe20000000f00 */
[----:B------:R-:W-:Y:S02]  /*2a90*/  IMAD.MOV.U32 R61, RZ, RZ, 0x101f ;  /* 0x0000101fff3d7424 */ /* 0x000fe400078e00ff */
[----:B------:R-:W-:-:S07]  /*2aa0*/  IMAD.MOV.U32 R52, RZ, RZ, -0x1 ;  /* 0xffffffffff347424 */ /* 0x000fce00078e00ff */
[----:B------:R-:W-:Y:S05]  /*2ab0*/  WARPSYNC.COLLECTIVE R52, `(.L_x_33614) ;  /* 0x0000000034087348 */ /* 0x000fea0003c00000 */
[----:B------:R0:W1:Y:S02]  /*2ac0*/  SHFL.IDX P2, R52, R59, R54, R61 ;  /* 0x000000363b347389 */ /* 0x000064000004003d */
[----:B01----:R-:W-:Y:S05]  /*2ad0*/  ENDCOLLECTIVE ;  /* 0x000000000000791b */ /* 0x003fea0003800000 */
.L_x_33614:
[----:B------:R-:W-:Y:S05]  /*2ae0*/  BSYNC B0 ;  /* 0x0000000000007941 */ /* 0x000fea0003800000 */
.L_x_33613:
[----:B------:R-:W-:Y:S05]  /*2af0*/  BRA `(.L_x_33615) ;  /* 0xfffffff4000c7947 */ /* 0x000fea000383ffff */
.L_x_33583:
[----:B------:R-:W-:Y:S01]  /*2b00*/  HFMA2 R61, -RZ, RZ, 0, 0.000503063201904296875 ;  /* 0x0000101fff3d7431 */ /* 0x000fe200000001ff */
[----:B------:R-:W-:Y:S01]  /*2b10*/  BSSY B0, `(.L_x_33616) ;  /* 0x0000006000007945 */ /* 0x000fe20003800000 */
[----:B------:R-:W-:Y:S02]  /*2b20*/  IMAD.MOV.U32 R54, RZ, RZ, R14 ;  /* 0x000000ffff367224 */ /* 0x000fe400078e000e */
[----:B------:R-:W-:-:S07]  /*2b30*/  IMAD.MOV.U32 R52, RZ, RZ, -0x1 ;  /* 0xffffffffff347424 */ /* 0x000fce00078e00ff */
[----:B0-----:R-:W-:Y:S05]  /*2b40*/  WARPSYNC.COLLECTIVE R52, `(.L_x_33617) ;  /* 0x0000000034087348 */ /* 0x001fea0003c00000 */
[----:B------:R1:W2:Y:S02]  /*2b50*/  SHFL.IDX P2, R52, R59, R54, R61 ;  /* 0x000000363b347389 */ /* 0x0002a4000004003d */
[----:B012---:R-:W-:Y:S05]  /*2b60*/  ENDCOLLECTIVE ;  /* 0x000000000000791b */ /* 0x007fea0003800000 */
.L_x_33617:
[----:B------:R-:W-:Y:S05]  /*2b70*/  BSYNC B0 ;  /* 0x0000000000007941 */ /* 0x000fea0003800000 */
.L_x_33616:
[----:B------:R-:W-:Y:S05]  /*2b80*/  BRA `(.L_x_33618) ;  /* 0xfffffff400007947 */ /* 0x000fea000383ffff */
.L_x_33585:
[----:B------:R-:W-:Y:S01]  /*2b90*/  BSSY B0, `(.L_x_33619) ;  /* 0x0000007000007945 */ /* 0x000fe20003800000 */
[----:B------:R-:W-:Y:S01]  /*2ba0*/  IMAD.MOV.U32 R54, RZ, RZ, R13 ;  /* 0x000000ffff367224 */ /* 0x000fe200078e000d */
[----:B------:R-:W-:Y:S01]  /*2bb0*/  MOV R52, 0xffffffff ;  /* 0xffffffff00347802 */ /* 0x000fe20000000f00 */
[----:B------:R-:W-:-:S07]  /*2bc0*/  IMAD.MOV.U32 R61, RZ, RZ, 0x101f ;  /* 0x0000101fff3d7424 */ /* 0x000fce00078e00ff */
[----:B01----:R-:W-:Y:S05]  /*2bd0*/  WARPSYNC.COLLECTIVE R52, `(.L_x_33620) ;  /* 0x0000000034087348 */ /* 0x003fea0003c00000 */
[----:B------:R2:W3:Y:S02]  /*2be0*/  SHFL.IDX P2, R52, R59, R54, R61 ;  /* 0x000000363b347389 */ /* 0x0004e4000004003d */
[----:B0123--:R-:W-:Y:S05]  /*2bf0*/  ENDCOLLECTIVE ;  /* 0x000000000000791b */ /* 0x00ffea0003800000 */
.L_x_33620:
[----:B------:R-:W-:Y:S05]  /*2c00*/  BSYNC B0 ;  /* 0x0000000000007941 */ /* 0x000fea0003800000 */
.L_x_33619:
[----:B------:R-:W-:Y:S05]  /*2c10*/  BRA `(.L_x_33621) ;  /* 0xfffffff000f47947 */ /* 0x000fea000383ffff */
.L_x_33587:
[----:B------:R-:W-:Y:S01]  /*2c20*/  BSSY B0, `(.L_x_33622) ;  /* 0x0000007000007945 */ /* 0x000fe20003800000 */
[----:B------:R-:W-:Y:S02]  /*2c30*/  IMAD.MOV.U32 R54, RZ, RZ, R12 ;  /* 0x000000ffff367224 */ /* 0x000fe400078e000c */
[----:B------:R-:W-:Y:S02]  /*2c40*/  IMAD.MOV.U32 R61, RZ, RZ, 0x101f ;  /* 0x0000101fff3d7424 */ /* 0x000fe400078e00ff */
[----:B------:R-:W-:-:S07]  /*2c50*/  IMAD.MOV.U32 R52, RZ, RZ, -0x1 ;  /* 0xffffffffff347424 */ /* 0x000fce00078e00ff */
[----:B012---:R-:W-:Y:S05]  /*2c60*/  WARPSYNC.COLLECTIVE R52, `(.L_x_33623) ;  /* 0x0000000034087348 */ /* 0x007fea0003c00000 */
[----:B------:R3:W4:Y:S02]  /*2c70*/  SHFL.IDX P2, R52, R59, R54, R61 ;  /* 0x000000363b347389 */ /* 0x000724000004003d */
[----:B01234-:R-:W-:Y:S05]  /*2c80*/  ENDCOLLECTIVE ;  /* 0x000000000000791b */ /* 0x01ffea0003800000 */
.L_x_33623:
[----:B------:R-:W-:Y:S05]  /*2c90*/  BSYNC B0 ;  /* 0x0000000000007941 */ /* 0x000fea0003800000 */
.L_x_33622:
[----:B------:R-:W-:Y:S05]  /*2ca0*/  BRA `(.L_x_33624) ;  /* 0xfffffff000e87947 */ /* 0x000fea000383ffff */
.L_x_33589:
[----:B------:R-:W-:Y:S01]  /*2cb0*/  BSSY B0, `(.L_x_33625) ;  /* 0x0000007000007945 */ /* 0x000fe20003800000 */
[----:B------:R-:W-:Y:S01]  /*2cc0*/  MOV R54, R11 ;  /* 0x0000000b00367202 */ /* 0x000fe20000000f00 */
[----:B------:R-:W-:Y:S02]  /*2cd0*/  IMAD.MOV.U32 R61, RZ, RZ, 0x101f ;  /* 0x0000101fff3d7424 */ /* 0x000fe400078e00ff */
[----:B------:R-:W-:-:S07]  /*2ce0*/  IMAD.MOV.U32 R52, RZ, RZ, -0x1 ;  /* 0xffffffffff347424 */ /* 0x000fce00078e00ff */
[----:B0123--:R-:W-:Y:S05]  /*2cf0*/  WARPSYNC.COLLECTIVE R52, `(.L_x_33626) ;  /* 0x0000000034087348 */ /* 0x00ffea0003c00000 */
[----:B------:R4:W0:Y:S02]  /*2d00*/  SHFL.IDX P2, R52, R59, R54, R61 ;  /* 0x000000363b347389 */ /* 0x000824000004003d */
[----:B01234-:R-:W-:Y:S05]  /*2d10*/  ENDCOLLECTIVE ;  /* 0x000000000000791b */ /* 0x01ffea0003800000 */
.L_x_33626:
[----:B------:R-:W-:Y:S05]  /*2d20*/  BSYNC B0 ;  /* 0x0000000000007941 */ /* 0x000fea0003800000 */
.L_x_33625:
[----:B------:R-:W-:Y:S05]  /*2d30*/  BRA `(.L_x_33627) ;  /* 0xfffffff000dc7947 */ /* 0x000fea000383ffff */
.L_x_33591:
[----:B------:R-:W-:Y:S01]  /*2d40*/  HFMA2 R61, -RZ, RZ, 0, 0.000503063201904296875 ;  /* 0x0000101fff3d7431 */ /* 0x000fe200000001ff */
[----:B------:R-:W-:Y:S01]  /*2d50*/  BSSY B0, `(.L_x_33628) ;  /* 0x0000006000007945 */ /* 0x000fe20003800000 */
[----:B------:R-:W-:Y:S02]  /*2d60*/  IMAD.MOV.U32 R54, RZ, RZ, R52 ;  /* 0x000000ffff367224 */ /* 0x000fe400078e0034 */
[----:B------:R-:W-:-:S07]  /*2d70*/  IMAD.MOV.U32 R52, RZ, RZ, -0x1 ;  /* 0xffffffffff347424 */ /* 0x000fce00078e00ff */
[----:B01234-:R-:W-:Y:S05]  /*2d80*/  WARPSYNC.COLLECTIVE R52, `(.L_x_33629) ;  /* 0x0000000034087348 */ /* 0x01ffea0003c00000 */
[----:B------:R0:W0:Y:S02]  /*2d90*/  SHFL.IDX P2, R52, R59, R54, R61 ;  /* 0x000000363b347389 */ /* 0x000024000004003d */
[----:B01234-:R-:W-:Y:S05]  /*2da0*/  ENDCOLLECTIVE ;  /* 0x000000000000791b */ /* 0x01ffea0003800000 */
.L_x_33629:
[----:B------:R-:W-:Y:S05]  /*2db0*/  BSYNC B0 ;  /* 0x0000000000007941 */ /* 0x000fea0003800000 */
.L_x_33628:
[----:B------:R-:W-:Y:S05]  /*2dc0*/  BRA `(.L_x_33630) ;  /* 0xfffffff000e07947 */ /* 0x000fea000383ffff */
.L_x_33593:
[----:B------:R-:W-:Y:S01]  /*2dd0*/  BSSY B0, `(.L_x_33631) ;  /* 0x0000007000007945 */ /* 0x000fe20003800000 */
[----:B------:R-:W-:Y:S01]  /*2de0*/  IMAD.MOV.U32 R54, RZ, RZ, R10 ;  /* 0x000000ffff367224 */ /* 0x000fe200078e000a */
[----:B------:R-:W-:Y:S01]  /*2df0*/  MOV R52, 0xffffffff ;  /* 0xffffffff00347802 */ /* 0x000fe20000000f00 */
[----:B------:R-:W-:-:S07]  /*2e00*/  IMAD.MOV.U32 R61, RZ, RZ, 0x101f ;  /* 0x0000101fff3d7424 */ /* 0x000fce00078e00ff */
[----:B01234-:R-:W-:Y:S05]  /*2e10*/  WARPSYNC.COLLECTIVE R52, `(.L_x_33632) ;  /* 0x0000000034087348 */ /* 0x01ffea0003c00000 */
[----:B------:R0:W0:Y:S02]  /*2e20*/  SHFL.IDX P2, R52, R59, R54, R61 ;  /* 0x000000363b347389 */ /* 0x000024000004003d */
[----:B01234-:R-:W-:Y:S05]  /*2e30*/  ENDCOLLECTIVE ;  /* 0x000000000000791b */ /* 0x01ffea0003800000 */
.L_x_33632:
[----:B------:R-:W-:Y:S05]  /*2e40*/  BSYNC B0 ;  /* 0x0000000000007941 */ /* 0x000fea0003800000 */
.L_x_33631:
[----:B------:R-:W-:Y:S05]  /*2e50*/  BRA `(.L_x_33633) ;  /* 0xfffffff000d47947 */ /* 0x000fea000383ffff */
.L_x_33595:
[----:B------:R-:W-:Y:S01]  /*2e60*/  BSSY B0, `(.L_x_33634) ;  /* 0x0000007000007945 */ /* 0x000fe20003800000 */
[----:B------:R-:W-:Y:S02]  /*2e70*/  IMAD.MOV.U32 R54, RZ, RZ, R9 ;  /* 0x000000ffff367224 */ /* 0x000fe400078e0009 */
[----:B------:R-:W-:Y:S02]  /*2e80*/  IMAD.MOV.U32 R61, RZ, RZ, 0x101f ;  /* 0x0000101fff3d7424 */ /* 0x000fe400078e00ff */
[----:B------:R-:W-:-:S07]  /*2e90*/  IMAD.MOV.U32 R52, RZ, RZ, -0x1 ;  /* 0xffffffffff347424 */ /* 0x000fce00078e00ff */
[----:B01234-:R-:W-:Y:S05]  /*2ea0*/  WARPSYNC.COLLECTIVE R52, `(.L_x_33635) ;  /* 0x0000000034087348 */ /* 0x01ffea0003c00000 */
[----:B------:R0:W0:Y:S02]  /*2eb0*/  SHFL.IDX P2, R52, R59, R54, R61 ;  /* 0x000000363b347389 */ /* 0x000024000004003d */
[----:B01234-:R-:W-:Y:S05]  /*2ec0*/  ENDCOLLECTIVE ;  /* 0x000000000000791b */ /* 0x01ffea0003800000 */
.L_x_33635:
[----:B------:R-:W-:Y:S05]  /*2ed0*/  BSYNC B0 ;  /* 0x0000000000007941 */ /* 0x000fea0003800000 */
.L_x_33634:
[----:B------:R-:W-:Y:S05]  /*2ee0*/  BRA `(.L_x_33636) ;  /* 0xfffffff000c87947 */ /* 0x000fea000383ffff */
.L_x_33597:
[----:B------:R-:W-:Y:S01]  /*2ef0*/  BSSY B0, `(.L_x_33637) ;  /* 0x0000007000007945 */ /* 0x000fe20003800000 */
[----:B------:R-:W-:Y:S01]  /*2f00*/  MOV R54, R8 ;  /* 0x0000000800367202 */ /* 0x000fe20000000f00 */
[----:B------:R-:W-:Y:S02]  /*2f10*/  IMAD.MOV.U32 R61, RZ, RZ, 0x101f ;  /* 0x0000101fff3d7424 */ /* 0x000fe400078e00ff */
[----:B------:R-:W-:-:S07]  /*2f20*/  IMAD.MOV.U32 R52, RZ, RZ, -0x1 ;  /* 0xffffffffff347424 */ /* 0x000fce00078e00ff */
[----:B01234-:R-:W-:Y:S05]  /*2f30*/  WARPSYNC.COLLECTIVE R52, `(.L_x_33638) ;  /* 0x0000000034087348 */ /* 0x01ffea0003c00000 */
[----:B------:R0:W0:Y:S02]  /*2f40*/  SHFL.IDX P2, R52, R59, R54, R61 ;  /* 0x000000363b347389 */ /* 0x000024000004003d */
[----:B01234-:R-:W-:Y:S05]  /*2f50*/  ENDCOLLECTIVE ;  /* 0x000000000000791b */ /* 0x01ffea0003800000 */
.L_x_33638:
[----:B------:R-:W-:Y:S05]  /*2f60*/  BSYNC B0 ;  /* 0x0000000000007941 */ /* 0x000fea0003800000 */
.L_x_33637:
[----:B------:R-:W-:Y:S05]  /*2f70*/  BRA `(.L_x_33639) ;  /* 0xfffffff000bc7947 */ /* 0x000fea000383ffff */
.L_x_33599:
[----:B------:R-:W-:Y:S01]  /*2f80*/  HFMA2 R61, -RZ, RZ, 0, 0.000503063201904296875 ;  /* 0x0000101fff3d7431 */ /* 0x000fe200000001ff */
[----:B------:R-:W-:Y:S01]  /*2f90*/  BSSY B0, `(.L_x_33640) ;  /* 0x0000006000007945 */ /* 0x000fe20003800000 */
[----:B------:R-:W-:Y:S02]  /*2fa0*/  IMAD.MOV.U32 R54, RZ, RZ, R7 ;  /* 0x000000ffff367224 */ /* 0x000fe400078e0007 */
[----:B------:R-:W-:-:S07]  /*2fb0*/  IMAD.MOV.U32 R52, RZ, RZ, -0x1 ;  /* 0xffffffffff347424 */ /* 0x000fce00078e00ff */
[----:B01234-:R-:W-:Y:S05]  /*2fc0*/  WARPSYNC.COLLECTIVE R52, `(.L_x_33641) ;  /* 0x0000000034087348 */ /* 0x01ffea0003c00000 */
[----:B------:R0:W0:Y:S02]  /*2fd0*/  SHFL.IDX P2, R52, R59, R54, R61 ;  /* 0x000000363b347389 */ /* 0x000024000004003d */
[----:B01234-:R-:W-:Y:S05]  /*2fe0*/  ENDCOLLECTIVE ;  /* 0x000000000000791b */ /* 0x01ffea0003800000 */
.L_x_33641:
[----:B------:R-:W-:Y:S05]  /*2ff0*/  BSYNC B0 ;  /* 0x0000000000007941 */ /* 0x000fea0003800000 */
.L_x_33640:
[----:B------:R-:W-:Y:S05]  /*3000*/  BRA `(.L_x_33642) ;  /* 0xfffffff000b07947 */ /* 0x000fea000383ffff */
.L_x_33601:
[----:B------:R-:W-:Y:S01]  /*3010*/  BSSY B0, `(.L_x_33643) ;  /* 0x0000007000007945 */ /* 0x000fe20003800000 */
[----:B------:R-:W-:Y:S01]  /*3020*/  IMAD.MOV.U32 R54, RZ, RZ, R32 ;  /* 0x000000ffff367224 */ /* 0x000fe200078e0020 */
[----:B------:R-:W-:Y:S01]  /*3030*/  MOV R52, 0xffffffff ;  /* 0xffffffff00347802 */ /* 0x000fe20000000f00 */
[----:B------:R-:W-:-:S07]  /*3040*/  IMAD.MOV.U32 R61, RZ, RZ, 0x101f ;  /* 0x0000101fff3d7424 */ /* 0x000fce00078e00ff */
[----:B01234-:R-:W-:Y:S05]  /*3050*/  WARPSYNC.COLLECTIVE R52, `(.L_x_33644) ;  /* 0x0000000034087348 */ /* 0x01ffea0003c00000 */
[----:B------:R0:W0:Y:S02]  /*3060*/  SHFL.IDX P2, R52, R59, R54, R61 ;  /* 0x000000363b347389 */ /* 0x000024000004003d */
[----:B01234-:R-:W-:Y:S05]  /*3070*/  ENDCOLLECTIVE ;  /* 0x000000000000791b */ /* 0x01ffea0003800000 */
.L_x_33644:
[----:B------:R-:W-:Y:S05]  /*3080*/  BSYNC B0 ;  /* 0x0000000000007941 */ /* 0x000fea0003800000 */
.L_x_33643:
[----:B------:R-:W-:Y:S05]  /*3090*/  BRA `(.L_x_33645) ;  /* 0xfffffff000a47947 */ /* 0x000fea000383ffff */
.L_x_33603:
[----:B------:R-:W-:Y:S01]  /*30a0*/  BSSY B0, `(.L_x_33646) ;  /* 0x0000007000007945 */ /* 0x000fe20003800000 */
[----:B------:R-:W-:Y:S02]  /*30b0*/  IMAD.MOV.U32 R54, RZ, RZ, R52 ;  /* 0x000000ffff367224 */ /* 0x000fe400078e0034 */
[----:B------:R-:W-:Y:S02]  /*30c0*/  IMAD.MOV.U32 R61, RZ, RZ, 0x101f ;  /* 0x0000101fff3d7424 */ /* 0x000fe400078e00ff */
[----:B------:R-:W-:-:S07]  /*30d0*/  IMAD.MOV.U32 R52, RZ, RZ, -0x1 ;  /* 0xffffffffff347424 */ /* 0x000fce00078e00ff */
[----:B01234-:R-:W-:Y:S05]  /*30e0*/  WARPSYNC.COLLECTIVE R52, `(.L_x_33647) ;  /* 0x0000000034087348 */ /* 0x01ffea0003c00000 */
[----:B------:R0:W0:Y:S02]  /*30f0*/  SHFL.IDX P2, R52, R59, R54, R61 ;  /* 0x000000363b347389 */ /* 0x000024000004003d */
[----:B01234-:R-:W-:Y:S05]  /*3100*/  ENDCOLLECTIVE ;  /* 0x000000000000791b */ /* 0x01ffea0003800000 */
.L_x_33647:
[----:B------:R-:W-:Y:S05]  /*3110*/  BSYNC B0 ;  /* 0x0000000000007941 */ /* 0x000fea0003800000 */
.L_x_33646:
[----:B------:R-:W-:Y:S05]  /*3120*/  BRA `(.L_x_33648) ;  /* 0xfffffff000a87947 */ /* 0x000fea000383ffff */
.L_x_33605:
[----:B------:R-:W-:Y:S01]  /*3130*/  BSSY B0, `(.L_x_33649) ;  /* 0x0000007000007945 */ /* 0x000fe20003800000 */
[----:B------:R-:W-:Y:S01]  /*3140*/  MOV R54, R34 ;  /* 0x0000002200367202 */ /* 0x000fe20000000f00 */
[----:B------:R-:W-:Y:S02]  /*3150*/  IMAD.MOV.U32 R61, RZ, RZ, 0x101f ;  /* 0x0000101fff3d7424 */ /* 0x000fe400078e00ff */
[----:B------:R-:W-:-:S07]  /*3160*/  IMAD.MOV.U32 R52, RZ, RZ, -0x1 ;  /* 0xffffffffff347424 */ /* 0x000fce00078e00ff */
[----:B01234-:R-:W-:Y:S05]  /*3170*/  WARPSYNC.COLLECTIVE R52, `(.L_x_33650) ;  /* 0x0000000034087348 */ /* 0x01ffea0003c00000 */
[----:B------:R0:W0:Y:S02]  /*3180*/  SHFL.IDX P2, R52, R59, R54, R61 ;  /* 0x000000363b347389 */ /* 0x000024000004003d */
[----:B01234-:R-:W-:Y:S05]  /*3190*/  ENDCOLLECTIVE ;  /* 0x000000000000791b */ /* 0x01ffea0003800000 */
.L_x_33650:
[----:B------:R-:W-:Y:S05]  /*31a0*/  BSYNC B0 ;  /* 0x0000000000007941 */ /* 0x000fea0003800000 */
.L_x_33649:
[----:B------:R-:W-:Y:S05]  /*31b0*/  BRA `(.L_x_33651) ;  /* 0xfffffff0009c7947 */ /* 0x000fea000383ffff */
.L_x_33607:
[----:B------:R-:W-:Y:S01]  /*31c0*/  HFMA2 R61, -RZ, RZ, 0, 0.000503063201904296875 ;  /* 0x0000101fff3d7431 */ /* 0x000fe200000001ff */
[----:B------:R-:W-:Y:S01]  /*31d0*/  BSSY B0, `(.L_x_33652) ;  /* 0x0000006000007945 */ /* 0x000fe20003800000 */
[----:B------:R-:W-:Y:S02]  /*31e0*/  IMAD.MOV.U32 R54, RZ, RZ, R35 ;  /* 0x000000ffff367224 */ /* 0x000fe400078e0023 */
[----:B------:R-:W-:-:S07]  /*31f0*/  IMAD.MOV.U32 R52, RZ, RZ, -0x1 ;  /* 0xffffffffff347424 */ /* 0x000fce00078e00ff */
[----:B01234-:R-:W-:Y:S05]  /*3200*/  WARPSYNC.COLLECTIVE R52, `(.L_x_33653) ;  /* 0x0000000034087348 */ /* 0x01ffea0003c00000 */
[----:B------:R0:W0:Y:S02]  /*3210*/  SHFL.IDX P2, R52, R59, R54, R61 ;  /* 0x000000363b347389 */ /* 0x000024000004003d */
[----:B01234-:R-:W-:Y:S05]  /*3220*/  ENDCOLLECTIVE ;  /* 0x000000000000791b */ /* 0x01ffea0003800000 */
.L_x_33653:
[----:B------:R-:W-:Y:S05]  /*3230*/  BSYNC B0 ;  /* 0x0000000000007941 */ /* 0x000fea0003800000 */
.L_x_33652:
[----:B------:R-:W-:Y:S05]  /*3240*/  BRA `(.L_x_33654) ;  /* 0xfffffff000907947 */ /* 0x000fea000383ffff */
.L_x_33609:
[----:B------:R-:W-:Y:S01]  /*3250*/  BSSY B0, `(.L_x_33655) ;  /* 0x0000007000007945 */ /* 0x000fe20003800000 */
[----:B------:R-:W-:Y:S01]  /*3260*/  IMAD.MOV.U32 R54, RZ, RZ, R36 ;  /* 0x000000ffff367224 */ /* 0x000fe200078e0024 */
[----:B------:R-:W-:Y:S01]  /*3270*/  MOV R52, 0xffffffff ;  /* 0xffffffff00347802 */ /* 0x000fe20000000f00 */
[----:B------:R-:W-:-:S07]  /*3280*/  IMAD.MOV.U32 R61, RZ, RZ, 0x101f ;  /* 0x0000101fff3d7424 */ /* 0x000fce00078e00ff */
[----:B01234-:R-:W-:Y:S05]  /*3290*/  WARPSYNC.COLLECTIVE R52, `(.L_x_33656) ;  /* 0x0000000034087348 */ /* 0x01ffea0003c00000 */
[----:B------:R0:W0:Y:S02]  /*32a0*/  SHFL.IDX P2, R52, R59, R54, R61 ;  /* 0x000000363b347389 */ /* 0x000024000004003d */
[----:B01234-:R-:W-:Y:S05]  /*32b0*/  ENDCOLLECTIVE ;  /* 0x000000000000791b */ /* 0x01ffea0003800000 */
.L_x_33656:
[----:B------:R-:W-:Y:S05]  /*32c0*/  BSYNC B0 ;  /* 0x0000000000007941 */ /* 0x000fea0003800000 */
.L_x_33655:
[----:B------:R-:W-:Y:S05]  /*32d0*/  BRA `(.L_x_33657) ;  /* 0xfffffff000847947 */ /* 0x000fea000383ffff */
.L_x_33611:
[----:B------:R-:W-:Y:S01]  /*32e0*/  BSSY B0, `(.L_x_33658) ;  /* 0x0000007000007945 */ /* 0x000fe20003800000 */
[----:B------:R-:W-:Y:S02]  /*32f0*/  IMAD.MOV.U32 R54, RZ, RZ, R15 ;  /* 0x000000ffff367224 */ /* 0x000fe400078e000f */
[----:B------:R-:W-:Y:S02]  /*3300*/  IMAD.MOV.U32 R61, RZ, RZ, 0x101f ;  /* 0x0000101fff3d7424 */ /* 0x000fe400078e00ff */
[----:B------:R-:W-:-:S07]  /*3310*/  IMAD.MOV.U32 R52, RZ, RZ, -0x1 ;  /* 0xffffffffff347424 */ /* 0x000fce00078e00ff */
[----:B01234-:R-:W-:Y:S05]  /*3320*/  WARPSYNC.COLLECTIVE R52, `(.L_x_33659) ;  /* 0x0000000034087348 */ /* 0x01ffea0003c00000 */
[----:B------:R0:W0:Y:S02]  /*3330*/  SHFL.IDX P2, R52, R59, R54, R61 ;  /* 0x000000363b347389 */ /* 0x000024000004003d */
[----:B01234-:R-:W-:Y:S05]  /*3340*/  ENDCOLLECTIVE ;  /* 0x000000000000791b */ /* 0x01ffea0003800000 */
.L_x_33659:
[----:B------:R-:W-:Y:S05]  /*3350*/  BSYNC B0 ;  /* 0x0000000000007941 */ /* 0x000fea0003800000 */
.L_x_33658:
[----:B------:R-:W-:Y:S01]  /*3360*/  MOV R59, R52 ;  /* 0x00000034003b7202 */ /* 0x000fe20000000f00 */
[----:B------:R-:W-:Y:S06]  /*3370*/  BRA `(.L_x_33660) ;  /* 0xfffffff000747947 */ /* 0x000fec000383ffff */
        .weak           $__internal_675_$__cuda_sm20_div_s16
        .type           $__internal_675_$__cuda_sm20_div_s16,@function
        .size           $__internal_675_$__cuda_sm20_div_s16,(.L_x_39178 - $__internal_675_$__cuda_sm20_div_s16)
$__internal_675_$__cuda_sm20_div_s16:
        /* <DEDUP_REMOVED lines=18> */
[----:B0-----:R-:W-:-:S04]  /*34a0*/  LOP3.LUT R3, R54, 0xffff, R51, 0x78, !PT ;  /* 0x0000ffff36037812 */ /* 0x001fc800078e7833 */
[----:B------:R-:W-:Y:S01]  /*34b0*/  IADD3 R52, PT, PT, R52, R3, RZ ;  /* 0x0000000334347210 */ /* 0x000fe20007ffe0ff */
[----:B------:R-:W-:Y:S02]  /*34c0*/  IMAD.MOV.U32 R3, RZ, RZ, 0x0 ;  /* 0x00000000ff037424 */ /* 0x000fe400078e00ff */
[----:B------:R-:W-:Y:S02]  /*34d0*/  @!P0 IMAD.MOV.U32 R52, RZ, RZ, -0x1 ;  /* 0xffffffffff348424 */ /* 0x000fe400078e00ff */
[----:B------:R-:W-:Y:S05]  /*34e0*/  RET.REL.NODEC R2 `(_Z9cuda_gemmIiLi128ELi1ELi1ELi128ELi16ELi16ELi64ELi0ELi0EEviiiPT_S1_S1_iii) ;  /* 0xffffffc802c47950 */ /* 0x000fea0003c3ffff */
.L_x_33661:
        /* <DEDUP_REMOVED lines=9> */
.L_x_39178:


//--------------------- .text._Z9cuda_gemmIiLi128ELi1ELi1ELi128ELi8ELi8ELi64ELi1ELi1EEviiiPT_S1_S1_iii --------------------------
	.section	.text._Z9cuda_gemmIiLi128ELi1ELi1ELi128ELi8ELi8ELi64ELi1ELi1EEviiiPT_S1_S1_iii,"ax",@progbits
	.align	128
        .global         _Z9cuda_gemmIiLi128ELi1ELi1ELi128ELi8ELi8ELi64ELi1ELi1EEviiiPT_S1_S1_iii
        .type           _Z9cuda_gemmIiLi128ELi1ELi1ELi128ELi8ELi8ELi64ELi1ELi1EEviiiPT_S1_S1_iii,@function
        .size           _Z9cuda_gemmIiLi128ELi1ELi1ELi128ELi8ELi8ELi64ELi1ELi1EEviiiPT_S1_S1_iii,(.L_x_39903 - _Z9cuda_gemmIiLi128ELi1ELi1ELi128ELi8ELi8ELi64ELi1ELi1EEviiiPT_S1_S1_iii)
        .other          _Z9cuda_gemmIiLi128ELi1ELi1ELi128ELi8ELi8ELi64ELi1ELi1EEviiiPT_S1_S1_iii,@"STO_CUDA_ENTRY STV_DEFAULT"
_Z9cuda_gemmIiLi128ELi1ELi1ELi128ELi8ELi8ELi64ELi1ELi1EEviiiPT_S1_S1_iii:
.text._Z9cuda_gemmIiLi128ELi1ELi1ELi128ELi8ELi8ELi64ELi1ELi1EEviiiPT_S1_S1_iii:
        /* <DEDUP_REMOVED lines=46> */
.L_x_33666:
        /* <DEDUP_REMOVED lines=12> */
.L_x_33665:
[----:B------:R-:W-:Y:S05]  /*03a0*/  BSYNC.RECONVERGENT B1 ;  /* 0x0000000000017941 */ /* 0x000fea0003800200 */
.L_x_33664:
        /* <DEDUP_REMOVED lines=8> */
.L_x_33667:
        /* <DEDUP_REMOVED lines=39> */
.L_x_33663:
[----:B------:R-:W-:Y:S05]  /*06a0*/  BSYNC.RECONVERGENT B0 ;  /* 0x0000000000007941 */ /* 0x000fea0003800200 */
.L_x_33662:
[----:B------:R-:W1:Y:S01]  /*06b0*/  S2R R2, SR_CTAID.Y ;  /* 0x0000000000027919 */ /* 0x000e620000002600 */
[----:B------:R-:W1:Y:S02]  /*06c0*/  LDCU UR4, c[0x0][0x374] ;  /* 0x00006e80ff0477ac */ /* 0x000e640008000800 */
[----:B-1----:R-:W-:-:S13]  /*06d0*/  ISETP.GE.U32.AND P0, PT, R2, UR4, PT ;  /* 0x0000000402007c0c */ /* 0x002fda000bf06070 */
[----:B------:R-:W-:Y:S05]  /*06e0*/  @P0 EXIT ;  /* 0x000000000000094d */ /* 0x000fea0003800000 */
[----:B------:R-:W1:Y:S01]  /*06f0*/  LDC R3, c[0x0][0x360] ;  /* 0x0000d800ff037b82 */ /* 0x000e620000000800 */
[----:B------:R-:W-:Y:S01]  /*0700*/  ISETP.GT.U32.AND P0, PT, R0, 0x1f, PT ;  /* 0x0000001f0000780c */ /* 0x000fe20003f04070 */
[----:B------:R-:W-:-:S12]  /*0710*/  BSSY.RECONVERGENT B0, `(.L_x_33668) ;  /* 0x0000058000007945 */ /* 0x000fd80003800200 */
[----:B------:R-:W-:Y:S05]  /*0720*/  @P0 BRA `(.L_x_33669) ;  /* 0x0000000400580947 */ /* 0x000fea0003800000 */
[----:B-12---:R-:W-:Y:S01]  /*0730*/  IMAD.SHL.U32 R20, R3, 0x4, RZ ;  /* 0x0000000403147824 */ /* 0x006fe200078e00ff */
[----:B------:R-:W-:Y:S01]  /*0740*/  BSSY.RECONVERGENT B1, `(.L_x_33670) ;  /* 0x0000031000017945 */ /* 0x000fe20003800200 */
[----:B------:R-:W-:Y:S02]  /*0750*/  IMAD.SHL.U32 R27, R0, 0x4, RZ ;  /* 0x00000004001b7824 */ /* 0x000fe400078e00ff */
        /* <DEDUP_REMOVED lines=39> */
.L_x_33672:
        /* <DEDUP_REMOVED lines=8> */
.L_x_33671:
[----:B------:R-:W-:Y:S05]  /*0a50*/  BSYNC.RECONVERGENT B1 ;  /* 0x0000000000017941 */ /* 0x000fea0003800200 */
.L_x_33670:
        /* <DEDUP_REMOVED lines=11> */
.L_x_33673:
        /* <DEDUP_REMOVED lines=19> */
[C-C-:B------:R-:W-:Y:S02]  /*0c40*/  IMAD R4, R3.reuse, 0x30, R26.reuse ;  /* 0x0000003003047824 */ /* 0x140fe400078e021a */
[----:B------:R-:W-:Y:S01]  /*0c50*/  IMAD R26, R3, 0x40, R26 ;  /* 0x00000040031a7824 */ /* 0x000fe200078e021a */
[----:B----4-:R3:W-:Y:S04]  /*0c60*/  STS.128 [R6], R12 ;  /* 0x0000000c06007388 */ /* 0x0107e80000000c00 */
[----:B-----5:R3:W-:Y:S01]  /*0c70*/  STS.128 [R4], R16 ;  /* 0x0000001004007388 */ /* 0x0207e20000000c00 */
[----:B------:R-:W-:Y:S05]  /*0c80*/  @!P0 BRA `(.L_x_33673) ;  /* 0xfffffffc00a08947 */ /* 0x000fea000383ffff */
.L_x_33669:
[----:B------:R-:W-:Y:S05]  /*0c90*/  BSYNC.RECONVERGENT B0 ;  /* 0x0000000000007941 */ /* 0x000fea0003800200 */
.L_x_33668:
[----:B---3--:R-:W3:Y:S01]  /*0ca0*/  S2R R6, SR_CgaCtaId ;  /* 0x0000000000067919 */ /* 0x008ee20000008800 */
[----:B0-----:R-:W-:Y:S01]  /*0cb0*/  MOV R5, 0x400 ;  /* 0x0000040000057802 */ /* 0x001fe20000000f00 */
[C---:B------:R-:W-:Y:S01]  /*0cc0*/  VIADD R8, R0.reuse, 0x2 ;  /* 0x0000000200087836 */ /* 0x040fe20000000000 */
[----:B-1----:R-:W-:Y:S01]  /*0cd0*/  SHF.R.U32.HI R3, RZ, 0x4, R0 ;  /* 0x00000004ff037819 */ /* 0x002fe20000011600 */
[----:B------:R-:W-:Y:S01]  /*0ce0*/  BAR.SYNC.DEFER_BLOCKING 0x0 ;  /* 0x0000000000007b1d */ /* 0x000fe20000010000 */
[C---:B------:R-:W-:Y:S01]  /*0cf0*/  SHF.L.U32 R7, R0.reuse, 0x2, RZ ;  /* 0x0000000200077819 */ /* 0x040fe200000006ff */
[C---:B------:R-:W-:Y:S01]  /*0d00*/  VIADD R11, R0.reuse, 0x3 ;  /* 0x00000003000b7836 */ /* 0x040fe20000000000 */
[C---:B------:R-:W-:Y:S01]  /*0d10*/  IADD3 R10, PT, PT, R0.reuse, 0x1, RZ ;  /* 0x00000001000a7810 */ /* 0x040fe20007ffe0ff */
[----:B--2---:R-:W-:Y:S01]  /*0d20*/  VIADD R13, R0, 0x5 ;  /* 0x00000005000d7836 */ /* 0x004fe20000000000 */
[----:B------:R-:W-:Y:S01]  /*0d30*/  LOP3.LUT R8, R8, 0x7, RZ, 0xc0, !PT ;  /* 0x0000000708087812 */ /* 0x000fe200078ec0ff */
[----:B------:R-:W-:Y:S01]  /*0d40*/  VIADD R15, R0, 0x6 ;  /* 0x00000006000f7836 */ /* 0x000fe20000000000 */
[----:B------:R-:W-:Y:S01]  /*0d50*/  LOP3.LUT R10, R10, 0x7, RZ, 0xc0, !PT ;  /* 0x000000070a0a7812 */ /* 0x000fe200078ec0ff */
[----:B------:R-:W-:Y:S01]  /*0d60*/  VIADD R17, R0, 0xffffffff ;  /* 0xffffffff00117836 */ /* 0x000fe20000000000 */
[----:B---3--:R-:W-:Y:S01]  /*0d70*/  LEA R4, R6, R5, 0x18 ;  /* 0x0000000506047211 */ /* 0x008fe200078ec0ff */
[----:B------:R-:W-:-:S04]  /*0d80*/  VIADD R5, R5, 0x180 ;  /* 0x0000018005057836 */ /* 0x000fc80000000000 */
[----:B------:R-:W-:Y:S01]  /*0d90*/  IMAD R3, R3, 0x24, R4 ;  /* 0x0000002403037824 */ /* 0x000fe200078e0204 */
[----:B------:R-:W-:Y:S01]  /*0da0*/  LOP3.LUT R4, R7, 0x1c, RZ, 0xc0, !PT ;  /* 0x0000001c07047812 */ /* 0x000fe200078ec0ff */
[----:B------:R-:W-:Y:S01]  /*0db0*/  IMAD.SHL.U32 R7, R0, 0x8, RZ ;  /* 0x0000000800077824 */ /* 0x000fe200078e00ff */
[----:B------:R-:W-:-:S03]  /*0dc0*/  LEA R5, R6, R5, 0x18 ;  /* 0x0000000506057211 */ /* 0x000fc600078ec0ff */
[----:B------:R-:W-:Y:S01]  /*0dd0*/  IMAD.IADD R3, R3, 0x1, R4 ;  /* 0x0000000103037824 */ /* 0x000fe200078e0204 */
[----:B------:R-:W-:Y:S02]  /*0de0*/  LOP3.LUT R7, R7, 0x78, RZ, 0xc0, !PT ;  /* 0x0000007807077812 */ /* 0x000fe400078ec0ff */
[----:B------:R-:W-:Y:S02]  /*0df0*/  LOP3.LUT R4, R0, 0x7, RZ, 0xc0, !PT ;  /* 0x0000000700047812 */ /* 0x000fe400078ec0ff */
[C---:B------:R-:W-:Y:S01]  /*0e00*/  LOP3.LUT R6, R7.reuse, 0x7, R0, 0xf8, !PT ;  /* 0x0000000707067812 */ /* 0x040fe200078ef800 */
[----:B------:R-:W0:Y:S01]  /*0e10*/  LDS R3, [R3] ;  /* 0x0000000003037984 */ /* 0x000e220000000800 */
[----:B------:R-:W-:Y:S02]  /*0e20*/  LOP3.LUT R12, R7, R10, RZ, 0xfc, !PT ;  /* 0x0000000a070c7212 */ /* 0x000fe400078efcff */
[----:B------:R-:W-:Y:S02]  /*0e30*/  LEA R9, R6, R5, 0x2 ;  /* 0x0000000506097211 */ /* 0x000fe400078e10ff */
[----:B------:R-:W-:Y:S01]  /*0e40*/  LOP3.LUT R6, R11, 0x7, RZ, 0xc0, !PT ;  /* 0x000000070b067812 */ /* 0x000fe200078ec0ff */
[----:B------:R-:W-:Y:S01]  /*0e50*/  IMAD R11, R12, 0x4, R5 ;  /* 0x000000040c0b7824 */ /* 0x000fe200078e0205 */
[----:B------:R-:W-:-:S02]  /*0e60*/  LOP3.LUT R14, R7, R8, RZ, 0xfc, !PT ;  /* 0x00000008070e7212 */ /* 0x000fc400078efcff */
[----:B------:R-:W-:Y:S01]  /*0e70*/  LDS R9, [R9] ;  /* 0x0000000009097984 */ /* 0x000fe20000000800 */
[----:B------:R-:W-:Y:S02]  /*0e80*/  LOP3.LUT R12, R13, 0x7, RZ, 0xc0, !PT ;  /* 0x000000070d0c7812 */ /* 0x000fe400078ec0ff */
[----:B------:R-:W-:Y:S01]  /*0e90*/  LOP3.LUT R16, R7, R6, RZ, 0xfc, !PT ;  /* 0x0000000607107212 */ /* 0x000fe200078efcff */
[----:B------:R-:W-:Y:S01]  /*0ea0*/  LDS R11, [R11] ;  /* 0x000000000b0b7984 */ /* 0x000fe20000000800 */
[----:B------:R-:W-:Y:S02]  /*0eb0*/  LEA R13, R14, R5, 0x2 ;  /* 0x000000050e0d7211 */ /* 0x000fe400078e10ff */
[----:B------:R-:W-:Y:S01]  /*0ec0*/  LOP3.LUT R14, R15, 0x7, RZ, 0xc0, !PT ;  /* 0x000000070f0e7812 */ /* 0x000fe200078ec0ff */
[----:B------:R-:W-:Y:S01]  /*0ed0*/  IMAD R15, R16, 0x4, R5 ;  /* 0x00000004100f7824 */ /* 0x000fe200078e0205 */
[----:B------:R-:W-:Y:S02]  /*0ee0*/  LOP3.LUT R18, R7, 0x4, R4, 0xf6, !PT ;  /* 0x0000000407127812 */ /* 0x000fe400078ef604 */
[----:B------:R-:W-:Y:S01]  /*0ef0*/  LDS R13, [R13] ;  /* 0x000000000d0d7984 */ /* 0x000fe20000000800 */
[----:B------:R-:W-:-:S02]  /*0f00*/  LOP3.LUT R16, R17, 0x7, RZ, 0xc0, !PT ;  /* 0x0000000711107812 */ /* 0x000fc400078ec0ff */
[C---:B------:R-:W-:Y:S01]  /*0f10*/  LOP3.LUT R20, R7.reuse, R12, RZ, 0xfc, !PT ;  /* 0x0000000c07147212 */ /* 0x040fe200078efcff */
[--C-:B------:R-:W-:Y:S01]  /*0f20*/  IMAD R17, R18, 0x4, R5.reuse ;  /* 0x0000000412117824 */ /* 0x100fe200078e0205 */
[----:B------:R-:W-:Y:S01]  /*0f30*/  LDS R15, [R15] ;  /* 0x000000000f0f7984 */ /* 0x000fe20000000800 */
[C---:B------:R-:W-:Y:S02]  /*0f40*/  LOP3.LUT R22, R7.reuse, R14, RZ, 0xfc, !PT ;  /* 0x0000000e07167212 */ /* 0x040fe400078efcff */
[--C-:B------:R-:W-:Y:S01]  /*0f50*/  IMAD R21, R20, 0x4, R5.reuse ;  /* 0x0000000414157824 */ /* 0x100fe200078e0205 */
[----:B------:R-:W-:Y:S01]  /*0f60*/  LOP3.LUT R20, R7, R16, RZ, 0xfc, !PT ;  /* 0x0000001007147212 */ /* 0x000fe200078efcff */
[----:B------:R-:W-:Y:S01]  /*0f70*/  LDS R17, [R17] ;  /* 0x0000000011117984 */ /* 0x000fe20000000800 */
[----:B------:R-:W-:Y:S02]  /*0f80*/  LEA R19, R22, R5, 0x2 ;  /* 0x0000000516137211 */ /* 0x000fe400078e10ff */
[----:B------:R-:W-:Y:S01]  /*0f90*/  LOP3.LUT R22, R4, 0x4, RZ, 0x3c, !PT ;  /* 0x0000000404167812 */ /* 0x000fe200078e3cff */
[----:B------:R-:W-:Y:S01]  /*0fa0*/  LDS R7, [R21] ;  /* 0x0000000015077984 */ /* 0x000fe20000000800 */
[----:B------:R-:W-:-:S03]  /*0fb0*/  IMAD R20, R20, 0x4, R5 ;  /* 0x0000000414147824 */ /* 0x000fc600078e0205 */
[----:B------:R-:W-:Y:S04]  /*0fc0*/  LDS R19, [R19] ;  /* 0x0000000013137984 */ /* 0x000fe80000000800 */
[----:B0-----:R0:W1:Y:S04]  /*0fd0*/  SHFL.IDX PT, R18, R3, R4, 0x181f ;  /* 0x00181f0403127589 */ /* 0x00106800000e0000 */
[----:B------:R-:W2:Y:S04]  /*0fe0*/  SHFL.IDX PT, R10, R3, R10, 0x181f ;  /* 0x00181f0a030a7589 */ /* 0x000ea800000e0000 */
[----:B------:R-:W3:Y:S01]  /*0ff0*/  SHFL.IDX PT, R8, R3, R8, 0x181f ;  /* 0x00181f0803087589 */ /* 0x000ee200000e0000 */
[----:B0-----:R-:W0:Y:S03]  /*1000*/  LDC.64 R4, c[0x0][0x3a0] ;  /* 0x0000e800ff047b82 */ /* 0x001e260000000a00 */
[----:B------:R-:W-:Y:S04]  /*1010*/  LDS R20, [R20] ;  /* 0x0000000014147984 */ /* 0x000fe80000000800 */
[----:B------:R-:W4:Y:S04]  /*1020*/  SHFL.IDX PT, R6, R3, R6, 0x181f ;  /* 0x00181f0603067589 */ /* 0x000f2800000e0000 */
[----:B------:R-:W5:Y:S04]  /*1030*/  SHFL.IDX PT, R22, R3, R22, 0x181f ;  /* 0x00181f1603167589 */ /* 0x000f6800000e0000 */
[----:B------:R-:W0:Y:S01]  /*1040*/  SHFL.IDX PT, R12, R3, R12, 0x181f ;  /* 0x00181f0c030c7589 */ /* 0x000e2200000e0000 */
[----:B-1----:R-:W-:-:S03]  /*1050*/  IMAD R9, R9, R18, RZ ;  /* 0x0000001209097224 */ /* 0x002fc600078e02ff */
[----:B------:R-:W1:Y:S01]  /*1060*/  SHFL.IDX PT, R14, R3, R14, 0x181f ;  /* 0x00181f0e030e7589 */ /* 0x000e6200000e0000 */
[----:B--2---:R-:W-:-:S03]  /*1070*/  IMAD R9, R11, R10, R9 ;  /* 0x0000000a0b097224 */ /* 0x004fc600078e0209 */
[----:B------:R-:W2:Y:S01]  /*1080*/  SHFL.IDX PT, R16, R3, R16, 0x181f ;  /* 0x00181f1003107589 */ /* 0x000ea200000e0000 */
[----:B---3--:R-:W-:Y:S02]  /*1090*/  IMAD R8, R13, R8, R9 ;  /* 0x000000080d087224 */ /* 0x008fe400078e0209 */
[----:B------:R-:W-:Y:S02]  /*10a0*/  IMAD.SHL.U32 R9, R2, 0x80, RZ ;  /* 0x0000008002097824 */ /* 0x000fe400078e00ff */
[----:B----4-:R-:W-:-:S03]  /*10b0*/  IMAD R8, R15, R6, R8 ;  /* 0x000000060f087224 */ /* 0x010fc600078e0208 */
[----:B------:R-:W-:Y:S01]  /*10c0*/  LOP3.LUT R9, R9, R0, RZ, 0xfc, !PT ;  /* 0x0000000009097212 */ /* 0x000fe200078efcff */
[----:B-----5:R-:W-:-:S04]  /*10d0*/  IMAD R8, R17, R22, R8 ;  /* 0x0000001611087224 */ /* 0x020fc800078e0208 */
[----:B0-----:R-:W-:-:S04]  /*10e0*/  IMAD.WIDE.U32 R4, R9, 0x4, R4 ;  /* 0x0000000409047825 */ /* 0x001fc800078e0004 */
[----:B------:R-:W-:-:S04]  /*10f0*/  IMAD R8, R7, R12, R8 ;  /* 0x0000000c07087224 */ /* 0x000fc800078e0208 */
[----:B-1----:R-:W-:-:S04]  /*1100*/  IMAD R19, R19, R14, R8 ;  /* 0x0000000e13137224 */ /* 0x002fc800078e0208 */
[----:B--2---:R-:W-:Y:S01]  /*1110*/  IMAD R19, R20, R16, R19 ;  /* 0x0000001014137224 */ /* 0x004fe200078e0213 */
[----:B------:R-:W-:Y:S06]  /*1120*/  BAR.SYNC.DEFER_BLOCKING 0x0 ;  /* 0x0000000000007b1d */ /* 0x000fec0000010000 */
[----:B------:R-:W-:Y:S01]  /*1130*/  STG.E desc[UR6][R4.64], R19 ;  /* 0x0000001304007986 */ /* 0x000fe2000c101906 */
[----:B------:R-:W-:Y:S05]  /*1140*/  EXIT ;  /* 0x000000000000794d */ /* 0x000fea0003800000 */
.L_x_33674:
        /* <DEDUP_REMOVED lines=11> */
.L_x_39903:


//--------------------- .text._Z9cuda_gemmIiLi128ELi1ELi1ELi128ELi8ELi8ELi64ELi1ELi0EEviiiPT_S1_S1_iii --------------------------
	.section	.text._Z9cuda_gemmIiLi128ELi1ELi1ELi128ELi8ELi8ELi64ELi1ELi0EEviiiPT_S1_S1_iii,"ax",@progbits
	.align	128
        .global         _Z9cuda_gemmIiLi128ELi1ELi1ELi128ELi8ELi8ELi64ELi1ELi0EEviiiPT_S1_S1_iii
        .type           _Z9cuda_gemmIiLi128ELi1ELi1ELi128ELi8ELi8ELi64ELi1ELi0EEviiiPT_S1_S1_iii,@function
        .size           _Z9cuda_gemmIiLi128ELi1ELi1ELi128ELi8ELi8ELi64ELi1ELi0EEviiiPT_S1_S1_iii,(.L_x_39179 - _Z9cuda_gemmIiLi128ELi1ELi1ELi128ELi8ELi8ELi64ELi1ELi0EEviiiPT_S1_S1_iii)
        .other          _Z9cuda_gemmIiLi128ELi1ELi1ELi128ELi8ELi8ELi64ELi1ELi0EEviiiPT_S1_S1_iii,@"STO_CUDA_ENTRY STV_DEFAULT"
_Z9cuda_gemmIiLi128ELi1ELi1ELi128ELi8ELi8ELi64ELi1ELi0EEviiiPT_S1_S1_iii:
.text._Z9cuda_gemmIiLi128ELi1ELi1ELi128ELi8ELi8ELi64ELi1ELi0EEviiiPT_S1_S1_iii:
[----:B------:R-:W-:Y:S01]  /*0000*/  LDC R1, c[0x0][0x37c] ;  /* 0x0000df00ff017b82 */ /* 0x000fe20000000800 */
[----:B------:R-:W0:Y:S01]  /*0010*/  S2R R20, SR_TID.X ;  /* 0x0000000000147919 */ /* 0x000e220000002100 */
[----:B------:R-:W1:Y:S01]  /*0020*/  LDCU.64 UR8, c[0x0][0x3a8] ;  /* 0x00007500ff0877ac */ /* 0x000e620008000a00 */
[----:B------:R-:W-:Y:S01]  /*0030*/  BSSY.RECONVERGENT B0, `(.L_x_33675) ;  /* 0x0000039000007945 */ /* 0x000fe20003800200 */
[----:B------:R-:W2:Y:S01]  /*0040*/  LDCU.64 UR10, c[0x0][0x358] ;  /* 0x00006b00ff0a77ac */ /* 0x000ea20008000a00 */
[----:B-1----:R-:W-:Y:S02]  /*0050*/  UIMAD UR7, UR9, UR8, URZ ;  /* 0x00000008090772a4 */ /* 0x002fe4000f8e02ff */
[----:B------:R-:W-:-:S04]  /*0060*/  IABS R0, UR9 ;  /* 0x0000000900007c13 */ /* 0x000fc80008000000 */
        /* <DEDUP_REMOVED lines=21> */
[----:B------:R-:W-:Y:S01]  /*01c0*/  IMAD R9, R9, UR8, RZ ;  /* 0x0000000809097c24 */ /* 0x000fe2000f8e02ff */
[----:B---3--:R-:W-:-:S05]  /*01d0*/  IADD3 R10, PT, PT, RZ, -R7, RZ ;  /* 0x80000007ff0a7210 */ /* 0x008fca0007ffe0ff */
[----:B------:R-:W-:Y:S02]  /*01e0*/  IMAD R11, R10, UR9, RZ ;  /* 0x000000090a0b7c24 */ /* 0x000fe4000f8e02ff */
[----:B------:R-:W-:Y:S01]  /*01f0*/  IMAD.HI.U32 R10, R5, R9, R4 ;  /* 0x00000009050a7227 */ /* 0x000fe200078e0004 */
[----:B------:R-:W-:-:S03]  /*0200*/  LOP3.LUT R9, RZ, UR8, RZ, 0x33, !PT ;  /* 0x00000008ff097c12 */ /* 0x000fc6000f8e33ff */
[----:B------:R-:W-:-:S04]  /*0210*/  IMAD.HI.U32 R12, R7, R11, R6 ;  /* 0x0000000b070c7227 */ /* 0x000fc800078e0006 */
[----:B--2-4-:R-:W-:-:S07]  /*0220*/  IMAD.MOV.U32 R7, RZ, RZ, R20 ;  /* 0x000000ffff077224 */ /* 0x014fce00078e0014 */
.L_x_33677:
[----:B0-----:R-:W-:-:S06]  /*0230*/  IMAD.WIDE.U32 R4, R7, 0x4, R2 ;  /* 0x0000000407047825 */ /* 0x001fcc00078e0002 */
[----:B------:R0:W2:Y:S01]  /*0240*/  LDG.E R4, desc[UR10][R4.64] ;  /* 0x0000000a04047981 */ /* 0x0000a2000c1e1900 */
[----:B------:R-:W-:-:S04]  /*0250*/  IMAD.HI.U32 R6, R10, R7, RZ ;  /* 0x000000070a067227 */ /* 0x000fc800078e00ff */
[----:B------:R-:W-:Y:S01]  /*0260*/  IMAD.HI.U32 R11, R12, R7, RZ ;  /* 0x000000070c0b7227 */ /* 0x000fe200078e00ff */
[----:B------:R-:W-:-:S03]  /*0270*/  IADD3 R6, PT, PT, -R6, RZ, RZ ;  /* 0x000000ff06067210 */ /* 0x000fc60007ffe1ff */
[----:B------:R-:W-:Y:S02]  /*0280*/  IMAD.MOV R18, RZ, RZ, -R11 ;  /* 0x000000ffff127224 */ /* 0x000fe400078e0a0b */
[--C-:B------:R-:W-:Y:S02]  /*0290*/  IMAD R6, R6, UR8, R7.reuse ;  /* 0x0000000806067c24 */ /* 0x100fe4000f8e0207 */
[----:B------:R-:W-:Y:S01]  /*02a0*/  IMAD R13, R18, UR9, R7 ;  /* 0x00000009120d7c24 */ /* 0x000fe2000f8e0207 */
[----:B------:R-:W-:Y:S02]  /*02b0*/  IADD3 R7, PT, PT, R16, R7, RZ ;  /* 0x0000000710077210 */ /* 0x000fe40007ffe0ff */
[----:B------:R-:W-:Y:S02]  /*02c0*/  ISETP.GE.U32.AND P0, PT, R6, UR8, PT ;  /* 0x0000000806007c0c */ /* 0x000fe4000bf06070 */
[----:B------:R-:W-:-:S11]  /*02d0*/  ISETP.GE.U32.AND P2, PT, R13, UR9, PT ;  /* 0x000000090d007c0c */ /* 0x000fd6000bf46070 */
[----:B------:R-:W-:Y:S02]  /*02e0*/  @P0 VIADD R6, R6, -UR8 ;  /* 0x8000000806060c36 */ /* 0x000fe40008000000 */
[----:B------:R-:W-:Y:S02]  /*02f0*/  @P2 VIADD R13, R13, -UR9 ;  /* 0x800000090d0d2c36 */ /* 0x000fe40008000000 */
[----:B------:R-:W-:Y:S01]  /*0300*/  @P2 VIADD R11, R11, 0x1 ;  /* 0x000000010b0b2836 */ /* 0x000fe20000000000 */
[----:B------:R-:W-:Y:S02]  /*0310*/  ISETP.GE.U32.AND P0, PT, R6, UR8, PT ;  /* 0x0000000806007c0c */ /* 0x000fe4000bf06070 */
[----:B------:R-:W-:-:S11]  /*0320*/  ISETP.GE.U32.AND P3, PT, R13, UR9, PT ;  /* 0x000000090d007c0c */ /* 0x000fd6000bf66070 */
[----:B------:R-:W-:Y:S02]  /*0330*/  @P0 IADD3 R6, PT, PT, R6, -UR8, RZ ;  /* 0x8000000806060c10 */ /* 0x000fe4000fffe0ff */
[----:B------:R-:W-:Y:S01]  /*0340*/  @P3 VIADD R11, R11, 0x1 ;  /* 0x000000010b0b3836 */ /* 0x000fe20000000000 */
[----:B------:R-:W-:Y:S02]  /*0350*/  ISETP.GE.U32.AND P0, PT, R7, UR7, PT ;  /* 0x0000000707007c0c */ /* 0x000fe4000bf06070 */
[----:B0-----:R-:W-:Y:S02]  /*0360*/  SEL R5, R9, R6, !P1 ;  /* 0x0000000609057207 */ /* 0x001fe40004800000 */
[----:B------:R-:W-:-:S03]  /*0370*/  SEL R6, R14, R11, !P4 ;  /* 0x0000000b0e067207 */ /* 0x000fc60006000000 */
[----:B------:R-:W-:-:S04]  /*0380*/  IMAD R5, R5, 0x24, R8 ;  /* 0x0000002405057824 */ /* 0x000fc800078e0208 */
[----:B------:R-:W-:-:S05]  /*0390*/  IMAD R5, R6, 0x4, R5 ;  /* 0x0000000406057824 */ /* 0x000fca00078e0205 */
[----:B--2---:R0:W-:Y:S01]  /*03a0*/  STS [R5], R4 ;  /* 0x0000000405007388 */ /* 0x0041e20000000800 */
[----:B------:R-:W-:Y:S05]  /*03b0*/  @!P0 BRA `(.L_x_33677) ;  /* 0xfffffffc009c8947 */ /* 0x000fea000383ffff */
.L_x_33676:
[----:B------:R-:W-:Y:S05]  /*03c0*/  BSYNC.RECONVERGENT B0 ;  /* 0x0000000000007941 */ /* 0x000fea0003800200 */
.L_x_33675:
[----:B------:R-:W-:Y:S01]  /*03d0*/  R2UR UR12, R0 ;  /* 0x00000000000c72ca */ /* 0x000fe200000e0000 */
[----:B------:R-:W-:-:S12]  /*03e0*/  UMOV UR4, URZ ;  /* 0x000000ff00047c82 */ /* 0x000fd80008000000 */
[----:B------:R-:W1:Y:S08]  /*03f0*/  I2F.RP R0, UR12 ;  /* 0x0000000c00007d06 */ /* 0x000e700008209400 */
[----:B-1----:R-:W1:Y:S02]  /*0400*/  MUFU.RCP R0, R0 ;  /* 0x0000000000007308 */ /* 0x002e640000001000 */
[----:B-1----:R-:W-:-:S06]  /*0410*/  VIADD R2, R0, 0xffffffe ;  /* 0x0ffffffe00027836 */ /* 0x002fcc0000000000 */
        /* <DEDUP_REMOVED lines=15> */
[----:B------:R-:W-:Y:S01]  /*0510*/  UISETP.NE.AND UP0, UPT, UR9, URZ, UPT ;  /* 0x000000ff0900728c */ /* 0x000fe2000bf05270 */
[----:B------:R-:W1:Y:S03]  /*0520*/  LDCU UR4, c[0x0][0x374] ;  /* 0x00006e80ff0477ac */ /* 0x000e660008000800 */
[----:B------:R-:W-:-:S07]  /*0530*/  @!UP1 UIADD3 UR5, UPT, UPT, -UR5, URZ, URZ ;  /* 0x000000ff05059290 */ /* 0x000fce000fffe1ff */
[----:B------:R-:W-:-:S06]  /*0540*/  @!UP0 ULOP3.LUT UR5, URZ, UR9, URZ, 0x33, !UPT ;  /* 0x00000009ff058292 */ /* 0x000fcc000f8e33ff */
[----:B0-----:R-:W-:Y:S01]  /*0550*/  IMAD R5, RZ, RZ, -UR5 ;  /* 0x80000005ff057e24 */ /* 0x001fe2000f8e02ff */
[----:B------:R-:W-:Y:S02]  /*0560*/  ISETP.NE.U32.AND P2, PT, RZ, UR5, PT ;  /* 0x00000005ff007c0c */ /* 0x000fe4000bf45070 */
[----:B------:R-:W0:Y:S08]  /*0570*/  I2F.U32.RP R0, UR5 ;  /* 0x0000000500007d06 */ /* 0x000e300008209000 */
[----:B0-----:R-:W0:Y:S02]  /*0580*/  MUFU.RCP R0, R0 ;  /* 0x0000000000007308 */ /* 0x001e240000001000 */
[----:B0-----:R-:W-:-:S06]  /*0590*/  VIADD R2, R0, 0xffffffe ;  /* 0x0ffffffe00027836 */ /* 0x001fcc0000000000 */
[----:B------:R0:W2:Y:S02]  /*05a0*/  F2I.FTZ.U32.TRUNC.NTZ R3, R2 ;  /* 0x0000000200037305 */ /* 0x0000a4000021f000 */
[----:B0-----:R-:W-:Y:S02]  /*05b0*/  HFMA2 R2, -RZ, RZ, 0, 0 ;  /* 0x00000000ff027431 */ /* 0x001fe400000001ff */
[----:B--2---:R-:W-:-:S04]  /*05c0*/  IMAD R5, R5, R3, RZ ;  /* 0x0000000305057224 */ /* 0x004fc800078e02ff */
[----:B------:R-:W-:Y:S02]  /*05d0*/  IMAD.HI.U32 R5, R3, R5, R2 ;  /* 0x0000000503057227 */ /* 0x000fe400078e0002 */
[----:B------:R-:W1:Y:S04]  /*05e0*/  S2R R3, SR_CTAID.Y ;  /* 0x0000000000037919 */ /* 0x000e680000002600 */
[----:B------:R-:W-:-:S04]  /*05f0*/  IMAD.HI.U32 R2, R5, R20, RZ ;  /* 0x0000001405027227 */ /* 0x000fc800078e00ff */
[----:B------:R-:W-:-:S04]  /*0600*/  IMAD.MOV R5, RZ, RZ, -R2 ;  /* 0x000000ffff057224 */ /* 0x000fc800078e0a02 */
[----:B------:R-:W-:-:S05]  /*0610*/  IMAD R0, R5, UR5, R20 ;  /* 0x0000000505007c24 */ /* 0x000fca000f8e0214 */
[----:B------:R-:W-:-:S13]  /*0620*/  ISETP.GE.U32.AND P0, PT, R0, UR5, PT ;  /* 0x0000000500007c0c */ /* 0x000fda000bf06070 */
[----:B------:R-:W-:Y:S01]  /*0630*/  @P0 VIADD R0, R0, -UR5 ;  /* 0x8000000500000c36 */ /* 0x000fe20008000000 */
[----:B-1----:R-:W-:Y:S01]  /*0640*/  ISETP.GE.U32.AND P3, PT, R3, UR4, PT ;  /* 0x0000000403007c0c */ /* 0x002fe2000bf66070 */
[----:B------:R-:W-:-:S03]  /*0650*/  @P0 VIADD R2, R2, 0x1 ;  /* 0x0000000102020836 */ /* 0x000fc60000000000 */
[----:B------:R-:W-:-:S09]  /*0660*/  ISETP.GE.U32.AND P1, PT, R0, UR5, PT ;  /* 0x0000000500007c0c */ /* 0x000fd2000bf26070 */
[----:B------:R-:W-:Y:S05]  /*0670*/  @P3 EXIT ;  /* 0x000000000000394d */ /* 0x000fea0003800000 */
[----:B------:R-:W0:Y:S01]  /*0680*/  LDC R24, c[0x0][0x360] ;  /* 0x0000d800ff187b82 */ /* 0x000e220000000800 */
[----:B------:R-:W-:Y:S01]  /*0690*/  @P1 IADD3 R2, PT, PT, R2, 0x1, RZ ;  /* 0x0000000102021810 */ /* 0x000fe20007ffe0ff */
[----:B------:R-:W-:Y:S01]  /*06a0*/  BSSY.RECONVERGENT B0, `(.L_x_33678) ;  /* 0x000005d000007945 */ /* 0x000fe20003800200 */
[----:B------:R-:W-:Y:S02]  /*06b0*/  ISETP.GT.U32.AND P0, PT, R20, 0x1f, PT ;  /* 0x0000001f1400780c */ /* 0x000fe40003f04070 */
[----:B------:R-:W-:-:S05]  /*06c0*/  @!P2 LOP3.LUT R2, RZ, UR5, RZ, 0x33, !PT ;  /* 0x00000005ff02ac12 */ /* 0x000fca000f8e33ff */
[----:B------:R-:W-:-:S04]  /*06d0*/  IMAD.MOV R21, RZ, RZ, -R2 ;  /* 0x000000ffff157224 */ /* 0x000fc800078e0a02 */
[----:B------:R-:W-:-:S05]  /*06e0*/  IMAD R21, R21, UR5, R20 ;  /* 0x0000000515157c24 */ /* 0x000fca000f8e0214 */
[----:B------:R-:W-:Y:S01]  /*06f0*/  LOP3.LUT R0, R21, 0x7, RZ, 0xc0, !PT ;  /* 0x0000000715007812 */ /* 0x000fe200078ec0ff */
[----:B------:R-:W-:Y:S06]  /*0700*/  @P0 BRA `(.L_x_33679) ;  /* 0x0000000400580947 */ /* 0x000fec0003800000 */
[----:B0-----:R-:W-:Y:S01]  /*0710*/  IMAD.SHL.U32 R23, R24, 0x4, RZ ;  /* 0x0000000418177824 */ /* 0x001fe200078e00ff */
        /* <DEDUP_REMOVED lines=41> */
.L_x_33682:
        /* <DEDUP_REMOVED lines=8> */
.L_x_33681:
[----:B------:R-:W-:Y:S05]  /*0a30*/  BSYNC.RECONVERGENT B1 ;  /* 0x0000000000017941 */ /* 0x000fea0003800200 */
.L_x_33680:
[----:B------:R-:W-:Y:S05]  /*0a40*/  @!P1 BRA `(.L_x_33679) ;  /* 0x0000000000889947 */ /* 0x000fea0003800000 */
[----:B------:R-:W0:Y:S01]  /*0a50*/  S2UR UR6, SR_CgaCtaId ;  /* 0x00000000000679c3 */ /* 0x000e220000008800 */
[----:B------:R-:W-:Y:S01]  /*0a60*/  UMOV UR4, 0x400 ;  /* 0x0000040000047882 */ /* 0x000fe20000000000 */
[----:B------:R-:W-:Y:S01]  /*0a70*/  IMAD R33, R3, 0x80, R22 ;  /* 0x0000008003217824 */ /* 0x000fe200078e0216 */
[----:B------:R-:W-:-:S03]  /*0a80*/  UIADD3 UR4, UPT, UPT, UR4, 0x180, URZ ;  /* 0x0000018004047890 */ /* 0x000fc6000fffe0ff */
[C-C-:B------:R-:W-:Y:S01]  /*0a90*/  IMAD R25, R24.reuse, 0xc, R33.reuse ;  /* 0x0000000c18197824 */ /* 0x140fe200078e0221 */
[----:B------:R-:W-:Y:S01]  /*0aa0*/  LEA R29, R24, R33, 0x3 ;  /* 0x00000021181d7211 */ /* 0x000fe200078e18ff */
[----:B------:R-:W-:Y:S01]  /*0ab0*/  IMAD.IADD R31, R23, 0x1, R33 ;  /* 0x00000001171f7824 */ /* 0x000fe200078e0221 */
[----:B0-----:R-:W-:-:S06]  /*0ac0*/  ULEA UR4, UR6, UR4, 0x18 ;  /* 0x0000000406047291 */ /* 0x001fcc000f8ec0ff */
[----:B------:R-:W-:-:S07]  /*0ad0*/  LEA R27, R22, UR4, 0x2 ;  /* 0x00000004161b7c11 */ /* 0x000fce000f8e10ff */
.L_x_33683:
        /* <DEDUP_REMOVED lines=25> */
.L_x_33679:
[----:B------:R-:W-:Y:S05]  /*0c70*/  BSYNC.RECONVERGENT B0 ;  /* 0x0000000000007941 */ /* 0x000fea0003800200 */
.L_x_33678:
[----:B------:R-:W-:Y:S01]  /*0c80*/  BAR.SYNC.DEFER_BLOCKING 0x0 ;  /* 0x0000000000007b1d */ /* 0x000fe20000010000 */
[----:B------:R-:W-:Y:S01]  /*0c90*/  UISETP.GE.AND UP0, UPT, UR5, 0x1, UPT ;  /* 0x000000010500788c */ /* 0x000fe2000bf06270 */
[----:B------:R-:W-:-:S08]  /*0ca0*/  IMAD.MOV.U32 R4, RZ, RZ, RZ ;  /* 0x000000ffff047224 */ /* 0x000fd000078e00ff */
[----:B------:R-:W-:Y:S05]  /*0cb0*/  BRA.U !UP0, `(.L_x_33684) ;  /* 0x0000000d08c87547 */ /* 0x000fea000b800000 */
[----:B------:R-:W-:Y:S02]  /*0cc0*/  UISETP.GE.AND UP6, UPT, UR9, 0x1, UPT ;  /* 0x000000010900788c */ /* 0x000fe4000bfc6270 */
[----:B------:R-:W-:Y:S02]  /*0cd0*/  UISETP.LT.AND UP1, UPT, UR8, 0x8, UPT ;  /* 0x000000080800788c */ /* 0x000fe4000bf21270 */
[----:B------:R-:W-:Y:S02]  /*0ce0*/  UISETP.GE.AND UP2, UPT, UR9, 0x2, UPT ;  /* 0x000000020900788c */ /* 0x000fe4000bf46270 */
[----:B------:R-:W-:Y:S02]  /*0cf0*/  USEL UR7, UR8, 0x8, UP1 ;  /* 0x0000000808077887 */ /* 0x000fe40008800000 */
[----:B------:R-:W-:Y:S02]  /*0d00*/  UP2UR UR4, UPR, URZ, 0x4 ;  /* 0x00000004ff047883 */ /* 0x000fe40008000000 */
[----:B------:R-:W-:-:S02]  /*0d10*/  UISETP.GE.AND UP0, UPT, UR9, 0x3, UPT ;  /* 0x000000030900788c */ /* 0x000fc4000bf06270 */
[----:B------:R-:W-:Y:S01]  /*0d20*/  ISETP.GE.AND P0, PT, R2, UR7, PT ;  /* 0x0000000702007c0c */ /* 0x000fe2000bf06270 */
[----:B------:R-:W-:Y:S02]  /*0d30*/  UISETP.GE.AND UP1, UPT, UR9, 0x4, UPT ;  /* 0x000000040900788c */ /* 0x000fe4000bf26270 */
[----:B------:R-:W-:Y:S02]  /*0d40*/  UISETP.GE.AND UP2, UPT, UR9, 0x5, UPT ;  /* 0x000000050900788c */ /* 0x000fe4000bf46270 */
[----:B------:R-:W-:Y:S02]  /*0d50*/  UISETP.GE.AND UP3, UPT, UR9, 0x6, UPT ;  /* 0x000000060900788c */ /* 0x000fe4000bf66270 */
[----:B------:R-:W-:Y:S02]  /*0d60*/  UISETP.GE.AND UP4, UPT, UR9, 0x7, UPT ;  /* 0x000000070900788c */ /* 0x000fe4000bf86270 */
[----:B------:R-:W-:Y:S01]  /*0d70*/  UISETP.GE.AND UP5, UPT, UR9, 0x8, UPT ;  /* 0x000000080900788c */ /* 0x000fe2000bfa6270 */
[----:B------:R-:W-:Y:S10]  /*0d80*/  BRA.U !UP6, `(.L_x_33685) ;  /* 0x000000010e1c7547 */ /* 0x000ff4000b800000 */
[----:B------:R-:W2:Y:S01]  /*0d90*/  S2UR UR6, SR_CgaCtaId ;  /* 0x00000000000679c3 */ /* 0x000ea20000008800 */
[----:B------:R-:W-:Y:S01]  /*0da0*/  UMOV UR4, 0x400 ;  /* 0x0000040000047882 */ /* 0x000fe20000000000 */
[----:B------:R-:W-:Y:S01]  /*0db0*/  IMAD R5, R21, UR9, R0 ;  /* 0x0000000915057c24 */ /* 0x000fe2000f8e0200 */
[----:B------:R-:W-:-:S04]  /*0dc0*/  UIADD3 UR4, UPT, UPT, UR4, 0x180, URZ ;  /* 0x0000018004047890 */ /* 0x000fc8000fffe0ff */
[----:B--2---:R-:W-:-:S06]  /*0dd0*/  ULEA UR4, UR6, UR4, 0x18 ;  /* 0x0000000406047291 */ /* 0x004fcc000f8ec0ff */
[----:B------:R-:W-:-:S05]  /*0de0*/  LEA R5, R5, UR4, 0x2 ;  /* 0x0000000405057c11 */ /* 0x000fca000f8e10ff */
[----:B------:R2:W3:Y:S02]  /*0df0*/  LDS R6, [R5] ;  /* 0x0000000005067984 */ /* 0x0004e40000000800 */
.L_x_33685:
[----:B------:R-:W-:-:S09]  /*0e00*/  UISETP.GE.AND UP6, UPT, UR9, 0x2, UPT ;  /* 0x000000020900788c */ /* 0x000fd2000bfc6270 */
[----:B------:R-:W-:Y:S05]  /*0e10*/  BRA.U !UP6, `(.L_x_33686) ;  /* 0x000000010e247547 */ /* 0x000fea000b800000 */
[----:B------:R-:W4:Y:S01]  /*0e20*/  S2UR UR6, SR_CgaCtaId ;  /* 0x00000000000679c3 */ /* 0x000f220000008800 */
[----:B--2---:R-:W-:Y:S01]  /*0e30*/  VIADD R5, R21, 0x1 ;  /* 0x0000000115057836 */ /* 0x004fe20000000000 */
[----:B------:R-:W-:Y:S02]  /*0e40*/  UMOV UR4, 0x400 ;  /* 0x0000040000047882 */ /* 0x000fe40000000000 */
[----:B------:R-:W-:Y:S02]  /*0e50*/  UIADD3 UR4, UPT, UPT, UR4, 0x180, URZ ;  /* 0x0000018004047890 */ /* 0x000fe4000fffe0ff */
[----:B-1----:R-:W-:-:S05]  /*0e60*/  LOP3.LUT R8, R5, 0x7, RZ, 0xc0, !PT ;  /* 0x0000000705087812 */ /* 0x002fca00078ec0ff */
[----:B------:R-:W-:Y:S01]  /*0e70*/  IMAD R8, R21, UR9, R8 ;  /* 0x0000000915087c24 */ /* 0x000fe2000f8e0208 */
[----:B----4-:R-:W-:-:S06]  /*0e80*/  ULEA UR4, UR6, UR4, 0x18 ;  /* 0x0000000406047291 */ /* 0x010fcc000f8ec0ff */
[----:B------:R-:W-:-:S06]  /*0e90*/  LEA R7, R8, UR4, 0x2 ;  /* 0x0000000408077c11 */ /* 0x000fcc000f8e10ff */
[----:B------:R-:W4:Y:S02]  /*0ea0*/  LDS R7, [R7] ;  /* 0x0000000007077984 */ /* 0x000f240000000800 */
.L_x_33686:
[----:B------:R-:W-:Y:S05]  /*0eb0*/  BRA.U !UP0, `(.L_x_33687) ;  /* 0x0000000108247547 */ /* 0x000fea000b800000 */
[----:B------:R-:W5:Y:S01]  /*0ec0*/  S2UR UR6, SR_CgaCtaId ;  /* 0x00000000000679c3 */ /* 0x000f620000008800 */
[----:B--2---:R-:W-:Y:S01]  /*0ed0*/  VIADD R5, R21, 0x2 ;  /* 0x0000000215057836 */ /* 0x004fe20000000000 */
[----:B------:R-:W-:Y:S02]  /*0ee0*/  UMOV UR4, 0x400 ;  /* 0x0000040000047882 */ /* 0x000fe40000000000 */
[----:B------:R-:W-:Y:S02]  /*0ef0*/  UIADD3 UR4, UPT, UPT, UR4, 0x180, URZ ;  /* 0x0000018004047890 */ /* 0x000fe4000fffe0ff */
[----:B-1----:R-:W-:-:S05]  /*0f00*/  LOP3.LUT R8, R5, 0x7, RZ, 0xc0, !PT ;  /* 0x0000000705087812 */ /* 0x002fca00078ec0ff */
[----:B------:R-:W-:Y:S01]  /*0f10*/  IMAD R8, R21, UR9, R8 ;  /* 0x0000000915087c24 */ /* 0x000fe2000f8e0208 */
[----:B-----5:R-:W-:-:S06]  /*0f20*/  ULEA UR4, UR6, UR4, 0x18 ;  /* 0x0000000406047291 */ /* 0x020fcc000f8ec0ff */
[----:B------:R-:W-:-:S06]  /*0f30*/  LEA R8, R8, UR4, 0x2 ;  /* 0x0000000408087c11 */ /* 0x000fcc000f8e10ff */
[----:B------:R-:W1:Y:S02]  /*0f40*/  LDS R8, [R8] ;  /* 0x0000000008087984 */ /* 0x000e640000000800 */
.L_x_33687:
[----:B------:R-:W-:Y:S05]  /*0f50*/  BRA.U !UP1, `(.L_x_33688) ;  /* 0x0000000109247547 */ /* 0x000fea000b800000 */
[----:B------:R-:W5:Y:S01]  /*0f60*/  S2UR UR6, SR_CgaCtaId ;  /* 0x00000000000679c3 */ /* 0x000f620000008800 */
[----:B--2---:R-:W-:Y:S01]  /*0f70*/  IADD3 R5, PT, PT, R21, 0x3, RZ ;  /* 0x0000000315057810 */ /* 0x004fe20007ffe0ff */
[----:B------:R-:W-:Y:S02]  /*0f80*/  UMOV UR4, 0x400 ;  /* 0x0000040000047882 */ /* 0x000fe40000000000 */
[----:B------:R-:W-:Y:S01]  /*0f90*/  UIADD3 UR4, UPT, UPT, UR4, 0x180, URZ ;  /* 0x0000018004047890 */ /* 0x000fe2000fffe0ff */
[----:B-1----:R-:W-:-:S05]  /*0fa0*/  LOP3.LUT R10, R5, 0x7, RZ, 0xc0, !PT ;  /* 0x00000007050a7812 */ /* 0x002fca00078ec0ff */
[----:B------:R-:W-:Y:S01]  /*0fb0*/  IMAD R10, R21, UR9, R10 ;  /* 0x00000009150a7c24 */ /* 0x000fe2000f8e020a */
[----:B-----5:R-:W-:-:S06]  /*0fc0*/  ULEA UR4, UR6, UR4, 0x18 ;  /* 0x0000000406047291 */ /* 0x020fcc000f8ec0ff */
[----:B------:R-:W-:-:S06]  /*0fd0*/  LEA R9, R10, UR4, 0x2 ;  /* 0x000000040a097c11 */ /* 0x000fcc000f8e10ff */
[----:B------:R-:W1:Y:S02]  /*0fe0*/  LDS R9, [R9] ;  /* 0x0000000009097984 */ /* 0x000e640000000800 */
.L_x_33688:
[----:B------:R-:W-:Y:S05]  /*0ff0*/  BRA.U !UP2, `(.L_x_33689) ;  /* 0x000000010a207547 */ /* 0x000fea000b800000 */
[----:B------:R-:W5:Y:S01]  /*1000*/  S2UR UR6, SR_CgaCtaId ;  /* 0x00000000000679c3 */ /* 0x000f620000008800 */
[----:B------:R-:W-:Y:S01]  /*1010*/  UMOV UR4, 0x400 ;  /* 0x0000040000047882 */ /* 0x000fe20000000000 */
[----:B-1----:R-:W-:Y:S01]  /*1020*/  LOP3.LUT R10, R0, 0x4, RZ, 0x3c, !PT ;  /* 0x00000004000a7812 */ /* 0x002fe200078e3cff */
[----:B------:R-:W-:-:S04]  /*1030*/  UIADD3 UR4, UPT, UPT, UR4, 0x180, URZ ;  /* 0x0000018004047890 */ /* 0x000fc8000fffe0ff */
[----:B------:R-:W-:Y:S01]  /*1040*/  IMAD R10, R21, UR9, R10 ;  /* 0x00000009150a7c24 */ /* 0x000fe2000f8e020a */
[----:B-----5:R-:W-:-:S06]  /*1050*/  ULEA UR4, UR6, UR4, 0x18 ;  /* 0x0000000406047291 */ /* 0x020fcc000f8ec0ff */
[----:B------:R-:W-:-:S06]  /*1060*/  LEA R10, R10, UR4, 0x2 ;  /* 0x000000040a0a7c11 */ /* 0x000fcc000f8e10ff */
[----:B------:R-:W1:Y:S02]  /*1070*/  LDS R10, [R10] ;  /* 0x000000000a0a7984 */ /* 0x000e640000000800 */
.L_x_33689:
        /* <DEDUP_REMOVED lines=10> */
.L_x_33690:
        /* <DEDUP_REMOVED lines=10> */
.L_x_33691:
        /* <DEDUP_REMOVED lines=10> */
.L_x_33692:
[----:B------:R-:W-:Y:S05]  /*1260*/  @P0 BRA `(.L_x_33684) ;  /* 0x00000008005c0947 */ /* 0x000fea0003800000 */
[C---:B-1----:R-:W-:Y:S01]  /*1270*/  VIADD R15, R0.reuse, 0x3 ;  /* 0x00000003000f7836 */ /* 0x042fe20000000000 */
[C---:B------:R-:W-:Y:S01]  /*1280*/  IADD3 R14, PT, PT, R0.reuse, 0x2, RZ ;  /* 0x00000002000e7810 */ /* 0x040fe20007ffe0ff */
[C---:B------:R-:W-:Y:S01]  /*1290*/  VIADD R18, R0.reuse, 0x6 ;  /* 0x0000000600127836 */ /* 0x040fe20000000000 */
[----:B------:R-:W-:Y:S01]  /*12a0*/  IADD3 R25, PT, PT, R21, 0x6, RZ ;  /* 0x0000000615197810 */ /* 0x000fe20007ffe0ff */
[----:B------:R-:W-:Y:S01]  /*12b0*/  VIADD R17, R0, 0x5 ;  /* 0x0000000500117836 */ /* 0x000fe20000000000 */
[----:B------:R-:W-:Y:S01]  /*12c0*/  ISETP.GE.AND P0, PT, R14, UR9, PT ;  /* 0x000000090e007c0c */ /* 0x000fe2000bf06270 */
[C---:B------:R-:W-:Y:S01]  /*12d0*/  VIADD R22, R0.reuse, 0x7 ;  /* 0x0000000700167836 */ /* 0x040fe20000000000 */
[----:B------:R-:W-:Y:S01]  /*12e0*/  ISETP.GE.AND P1, PT, R15, UR9, PT ;  /* 0x000000090f007c0c */ /* 0x000fe2000bf26270 */
[----:B------:R-:W-:Y:S01]  /*12f0*/  VIADD R16, R0, 0x4 ;  /* 0x0000000400107836 */ /* 0x000fe20000000000 */
[----:B--2---:R-:W-:Y:S01]  /*1300*/  SEL R5, RZ, UR9, !P0 ;  /* 0x00000009ff057c07 */ /* 0x004fe2000c000000 */
[C---:B0-----:R-:W-:Y:S01]  /*1310*/  VIADD R24, R21.reuse, 0x5 ;  /* 0x0000000515187836 */ /* 0x041fe20000000000 */
[----:B------:R-:W-:Y:S01]  /*1320*/  SEL R4, RZ, UR9, !P1 ;  /* 0x00000009ff047c07 */ /* 0x000fe2000c800000 */
[----:B------:R-:W-:Y:S01]  /*1330*/  VIADD R26, R21, 0xffffffff ;  /* 0xffffffff151a7836 */ /* 0x000fe20000000000 */
[----:B------:R-:W-:Y:S01]  /*1340*/  ISETP.GE.AND P2, PT, R18, UR9, PT ;  /* 0x0000000912007c0c */ /* 0x000fe2000bf46270 */
[----:B------:R-:W-:Y:S01]  /*1350*/  IMAD.IADD R14, R14, 0x1, -R5 ;  /* 0x000000010e0e7824 */ /* 0x000fe200078e0a05 */
[----:B------:R-:W-:-:S02]  /*1360*/  ISETP.GE.AND P1, PT, R17, UR9, PT ;  /* 0x0000000911007c0c */ /* 0x000fc4000bf26270 */
[----:B------:R-:W-:Y:S02]  /*1370*/  ISETP.GE.AND P3, PT, R22, UR9, PT ;  /* 0x0000000916007c0c */ /* 0x000fe4000bf66270 */
[----:B------:R-:W-:Y:S02]  /*1380*/  ISETP.GE.AND P0, PT, R16, UR9, PT ;  /* 0x0000000910007c0c */ /* 0x000fe4000bf06270 */
[----:B------:R-:W-:Y:S02]  /*1390*/  IADD3 R15, PT, PT, R15, -R4, RZ ;  /* 0x800000040f0f7210 */ /* 0x000fe40007ffe0ff */
[----:B------:R-:W-:Y:S02]  /*13a0*/  SEL R19, RZ, UR9, !P2 ;  /* 0x00000009ff137c07 */ /* 0x000fe4000d000000 */
[----:B------:R-:W-:Y:S02]  /*13b0*/  SEL R4, RZ, UR9, !P1 ;  /* 0x00000009ff047c07 */ /* 0x000fe4000c800000 */
[----:B------:R-:W-:Y:S01]  /*13c0*/  SEL R23, RZ, UR9, !P3 ;  /* 0x00000009ff177c07 */ /* 0x000fe2000d800000 */
[----:B------:R-:W-:Y:S01]  /*13d0*/  IMAD.IADD R18, R18, 0x1, -R19 ;  /* 0x0000000112127824 */ /* 0x000fe200078e0a13 */
[----:B------:R-:W-:Y:S01]  /*13e0*/  SEL R5, RZ, UR9, !P0 ;  /* 0x00000009ff057c07 */ /* 0x000fe2000c000000 */
[----:B------:R-:W-:Y:S01]  /*13f0*/  IMAD.IADD R17, R17, 0x1, -R4 ;  /* 0x0000000111117824 */ /* 0x000fe200078e0a04 */
[C---:B------:R-:W-:Y:S01]  /*1400*/  IADD3 R4, PT, PT, R21.reuse, 0x1, RZ ;  /* 0x0000000115047810 */ /* 0x040fe20007ffe0ff */
[----:B------:R-:W-:Y:S01]  /*1410*/  IMAD.IADD R19, R22, 0x1, -R23 ;  /* 0x0000000116137824 */ /* 0x000fe200078e0a17 */
[----:B------:R-:W-:Y:S01]  /*1420*/  IADD3 R16, PT, PT, R16, -R5, RZ ;  /* 0x8000000510107210 */ /* 0x000fe20007ffe0ff */
[C---:B------:R-:W-:Y:S01]  /*1430*/  VIADD R22, R21.reuse, 0x2 ;  /* 0x0000000215167836 */ /* 0x040fe20000000000 */
[----:B------:R-:W-:Y:S01]  /*1440*/  LOP3.LUT R24, R24, 0x7, RZ, 0xc0, !PT ;  /* 0x0000000718187812 */ /* 0x000fe200078ec0ff */
[----:B------:R-:W-:Y:S01]  /*1450*/  VIADD R23, R21, 0x3 ;  /* 0x0000000315177836 */ /* 0x000fe20000000000 */
[----:B------:R-:W-:Y:S01]  /*1460*/  LOP3.LUT R21, R4, 0x7, RZ, 0xc0, !PT ;  /* 0x0000000704157812 */ /* 0x000fe200078ec0ff */
[----:B------:R-:W-:Y:S01]  /*1470*/  IMAD.U32 R5, RZ, RZ, UR5 ;  /* 0x00000005ff057e24 */ /* 0x000fe2000f8e00ff */
[----:B------:R-:W-:-:S02]  /*1480*/  LOP3.LUT R22, R22, 0x7, RZ, 0xc0, !PT ;  /* 0x0000000716167812 */ /* 0x000fc400078ec0ff */
[----:B------:R-:W-:Y:S02]  /*1490*/  LOP3.LUT R23, R23, 0x7, RZ, 0xc0, !PT ;  /* 0x0000000717177812 */ /* 0x000fe400078ec0ff */
[----:B------:R-:W-:Y:S02]  /*14a0*/  PRMT R5, R5, 0x9910, RZ ;  /* 0x0000991005057816 */ /* 0x000fe400000000ff */
[----:B------:R-:W-:Y:S02]  /*14b0*/  LOP3.LUT R25, R25, 0x7, RZ, 0xc0, !PT ;  /* 0x0000000719197812 */ /* 0x000fe400078ec0ff */
[----:B------:R-:W-:Y:S02]  /*14c0*/  LOP3.LUT R26, R26, 0x7, RZ, 0xc0, !PT ;  /* 0x000000071a1a7812 */ /* 0x000fe400078ec0ff */
[----:B------:R-:W-:-:S07]  /*14d0*/  MOV R4, 0x14f0 ;  /* 0x000014f000047802 */ /* 0x000fce0000000f00 */
[----:B---34-:R-:W-:Y:S05]  /*14e0*/  CALL.REL.NOINC `($__internal_676_$__cuda_sm20_div_s16) ;  /* 0x0000000c00007944 */ /* 0x018fea0003c00000 */
[----:B------:R-:W0:Y:S01]  /*14f0*/  S2R R4, SR_CgaCtaId ;  /* 0x0000000000047919 */ /* 0x000e220000008800 */
[----:B------:R-:W1:Y:S01]  /*1500*/  LDC R5, c[0x0][0x3ac] ;  /* 0x0000eb00ff057b82 */ /* 0x000e620000000800 */
[----:B------:R-:W-:Y:S02]  /*1510*/  MOV R29, 0x400 ;  /* 0x00000400001d7802 */ /* 0x000fe40000000f00 */
[----:B------:R-:W-:Y:S02]  /*1520*/  PRMT R27, R28, 0x9910, RZ ;  /* 0x000099101c1b7816 */ /* 0x000fe400000000ff */
[----:B-1----:R-:W-:Y:S01]  /*1530*/  ISETP.GT.U32.AND P0, PT, R5, 0x40, PT ;  /* 0x000000400500780c */ /* 0x002fe20003f04070 */
[----:B------:R-:W-:-:S05]  /*1540*/  IMAD.SHL.U32 R5, R20, 0x4, RZ ;  /* 0x0000000414057824 */ /* 0x000fca00078e00ff */
[----:B------:R-:W-:Y:S02]  /*1550*/  LOP3.LUT R5, R5, 0x1c, RZ, 0xc0, !PT ;  /* 0x0000001c05057812 */ /* 0x000fe400078ec0ff */
[----:B0-----:R-:W-:Y:S02]  /*1560*/  LEA R29, R4, R29, 0x18 ;  /* 0x0000001d041d7211 */ /* 0x001fe400078ec0ff */
[----:B------:R-:W-:-:S07]  /*1570*/  MOV R4, RZ ;  /* 0x000000ff00047202 */ /* 0x000fce0000000f00 */
.L_x_33710:
[----:B01234-:R-:W-:Y:S02]  /*1580*/  IMAD R30, R2, 0x24, R29 ;  /* 0x00000024021e7824 */ /* 0x01ffe400078e021d */
[----:B------:R-:W-:-:S05]  /*1590*/  IMAD.IADD R2, R27, 0x1, R2 ;  /* 0x000000011b027824 */ /* 0x000fca00078e0202 */
[----:B------:R-:W-:Y:S01]  /*15a0*/  ISETP.GE.AND P1, PT, R2, UR7, PT ;  /* 0x0000000702007c0c */ /* 0x000fe2000bf26270 */
[----:B------:R-:W-:-:S12]  /*15b0*/  @P0 BRA `(.L_x_33693) ;  /* 0x0000000000f00947 */ /* 0x000fd80003800000 */
[----:B------:R-:W-:Y:S01]  /*15c0*/  IMAD.IADD R30, R30, 0x1, R5 ;  /* 0x000000011e1e7824 */ /* 0x000fe200078e0205 */
[----:B------:R-:W0:Y:S01]  /*15d0*/  LDC R31, c[0x0][0x3ac] ;  /* 0x0000eb00ff1f7b82 */ /* 0x000e220000000800 */
[----:B------:R-:W-:-:S04]  /*15e0*/  HFMA2 R28, -RZ, RZ, 0, 0 ;  /* 0x00000000ff1c7431 */ /* 0x000fc800000001ff */
[----:B------:R-:W1:Y:S01]  /*15f0*/  LDS R30, [R30] ;  /* 0x000000001e1e7984 */ /* 0x000e620000000800 */
[----:B0-----:R-:W-:-:S13]  /*1600*/  ISETP.NE.AND P2, PT, R31, RZ, PT ;  /* 0x000000ff1f00720c */ /* 0x001fda0003f45270 */
[----:B-1----:R-:W-:Y:S05]  /*1610*/  @!P2 BRA `(.L_x_33694) ;  /* 0x00000000001ca947 */ /* 0x002fea0003800000 */
[----:B------:R-:W-:Y:S01]  /*1620*/  ISETP.GE.AND P2, PT, R0, R31, PT ;  /* 0x0000001f0000720c */ /* 0x000fe20003f46270 */
[----:B------:R-:W-:-:S03]  /*1630*/  UMOV UR4, 0xffffffff ;  /* 0xffffffff00047882 */ /* 0x000fc60000000000 */
[----:B------:R-:W-:-:S05]  /*1640*/  SEL R33, R31, RZ, P2 ;  /* 0x000000ff1f217207 */ /* 0x000fca0001000000 */
[----:B------:R-:W-:Y:S01]  /*1650*/  IMAD.IADD R33, R0, 0x1, -R33 ;  /* 0x0000000100217824 */ /* 0x000fe200078e0a21 */
[----:B------:R-:W-:Y:S06]  /*1660*/  BRA.DIV UR4, `(.L_x_33695) ;  /* 0x00000006047c7947 */ /* 0x000fec000b800000 */
[----:B------:R0:W1:Y:S02]  /*1670*/  SHFL.IDX PT, R33, R30, R33, 0x181f ;  /* 0x00181f211e217589 */ /* 0x00006400000e0000 */
.L_x_33713:
[----:B-1----:R-:W-:-:S07]  /*1680*/  IMAD R28, R6, R33, RZ ;  /* 0x00000021061c7224 */ /* 0x002fce00078e02ff */
.L_x_33694:
        /* <DEDUP_REMOVED lines=8> */
[----:B------:R1:W2:Y:S02]  /*1710*/  SHFL.IDX PT, R33, R30, R33, 0x181f ;  /* 0x00181f211e217589 */ /* 0x0002a400000e0000 */
.L_x_33716:
[----:B--2---:R-:W-:-:S07]  /*1720*/  IMAD R28, R7, R33, R28 ;  /* 0x00000021071c7224 */ /* 0x004fce00078e021c */
.L_x_33696:
[----:B------:R-:W-:-:S13]  /*1730*/  ISETP.GE.AND P2, PT, R31, 0x3, PT ;  /* 0x000000031f00780c */ /* 0x000fda0003f46270 */
[----:B------:R-:W-:Y:S05]  /*1740*/  @!P2 BRA `(.L_x_33698) ;  /* 0x000000000010a947 */ /* 0x000fea0003800000 */
[----:B------:R-:W-:-:S03]  /*1750*/  UMOV UR4, 0xffffffff ;  /* 0xffffffff00047882 */ /* 0x000fc60000000000 */
[----:B------:R-:W-:Y:S05]  /*1760*/  BRA.DIV UR4, `(.L_x_33699) ;  /* 0x00000006047c7947 */ /* 0x000fea000b800000 */
[----:B------:R2:W3:Y:S02]  /*1770*/  SHFL.IDX PT, R33, R30, R14, 0x181f ;  /* 0x00181f0e1e217589 */ /* 0x0004e400000e0000 */
.L_x_33719:
[----:B---3--:R-:W-:-:S07]  /*1780*/  IMAD R28, R8, R33, R28 ;  /* 0x00000021081c7224 */ /* 0x008fce00078e021c */
.L_x_33698:
[----:B------:R-:W-:-:S13]  /*1790*/  ISETP.GE.AND P2, PT, R31, 0x4, PT ;  /* 0x000000041f00780c */ /* 0x000fda0003f46270 */
[----:B------:R-:W-:Y:S05]  /*17a0*/  @!P2 BRA `(.L_x_33700) ;  /* 0x000000000010a947 */ /* 0x000fea0003800000 */
[----:B------:R-:W-:-:S03]  /*17b0*/  UMOV UR4, 0xffffffff ;  /* 0xffffffff00047882 */ /* 0x000fc60000000000 */
[----:B------:R-:W-:Y:S05]  /*17c0*/  BRA.DIV UR4, `(.L_x_33701) ;  /* 0x0000000604887947 */ /* 0x000fea000b800000 */
[----:B------:R3:W4:Y:S02]  /*17d0*/  SHFL.IDX PT, R32, R30, R15, 0x181f ;  /* 0x00181f0f1e207589 */ /* 0x00072400000e0000 */
.L_x_33722:
[----:B----4-:R-:W-:-:S07]  /*17e0*/  IMAD R28, R9, R32, R28 ;  /* 0x00000020091c7224 */ /* 0x010fce00078e021c */
.L_x_33700:
[----:B------:R-:W-:-:S13]  /*17f0*/  ISETP.GE.AND P2, PT, R31, 0x5, PT ;  /* 0x000000051f00780c */ /* 0x000fda0003f46270 */
[----:B------:R-:W-:Y:S05]  /*1800*/  @!P2 BRA `(.L_x_33702) ;  /* 0x000000000010a947 */ /* 0x000fea0003800000 */
[----:B------:R-:W-:-:S03]  /*1810*/  UMOV UR4, 0xffffffff ;  /* 0xffffffff00047882 */ /* 0x000fc60000000000 */
[----:B------:R-:W-:Y:S05]  /*1820*/  BRA.DIV UR4, `(.L_x_33703) ;  /* 0x0000000604987947 */ /* 0x000fea000b800000 */
[----:B------:R4:W0:Y:S02]  /*1830*/  SHFL.IDX PT, R33, R30, R16, 0x181f ;  /* 0x00181f101e217589 */ /* 0x00082400000e0000 */
.L_x_33725:
[----:B0-----:R-:W-:-:S07]  /*1840*/  IMAD R28, R10, R33, R28 ;  /* 0x000000210a1c7224 */ /* 0x001fce00078e021c */
.L_x_33702:
[----:B------:R-:W-:-:S13]  /*1850*/  ISETP.GE.AND P2, PT, R31, 0x6, PT ;  /* 0x000000061f00780c */ /* 0x000fda0003f46270 */
[----:B------:R-:W-:Y:S05]  /*1860*/  @!P2 BRA `(.L_x_33704) ;  /* 0x000000000010a947 */ /* 0x000fea0003800000 */
[----:B------:R-:W-:-:S03]  /*1870*/  UMOV UR4, 0xffffffff ;  /* 0xffffffff00047882 */ /* 0x000fc60000000000 */
[----:B------:R-:W-:Y:S05]  /*1880*/  BRA.DIV UR4, `(.L_x_33705) ;  /* 0x0000000604a47947 */ /* 0x000fea000b800000 */
[----:B------:R0:W0:Y:S02]  /*1890*/  SHFL.IDX PT, R32, R30, R17, 0x181f ;  /* 0x00181f111e207589 */ /* 0x00002400000e0000 */
.L_x_33728:
[----:B0-----:R-:W-:-:S07]  /*18a0*/  IMAD R28, R11, R32, R28 ;  /* 0x000000200b1c7224 */ /* 0x001fce00078e021c */
.L_x_33704:
[----:B------:R-:W-:-:S13]  /*18b0*/  ISETP.GE.AND P2, PT, R31, 0x7, PT ;  /* 0x000000071f00780c */ /* 0x000fda0003f46270 */
[----:B------:R-:W-:Y:S05]  /*18c0*/  @!P2 BRA `(.L_x_33706) ;  /* 0x000000000010a947 */ /* 0x000fea0003800000 */
[----:B------:R-:W-:-:S03]  /*18d0*/  UMOV UR4, 0xffffffff ;  /* 0xffffffff00047882 */ /* 0x000fc60000000000 */
[----:B------:R-:W-:Y:S05]  /*18e0*/  BRA.DIV UR4, `(.L_x_33707) ;  /* 0x0000000604b47947 */ /* 0x000fea000b800000 */
[----:B------:R0:W0:Y:S02]  /*18f0*/  SHFL.IDX PT, R33, R30, R18, 0x181f ;  /* 0x00181f121e217589 */ /* 0x00002400000e0000 */
.L_x_33731:
[----:B0-----:R-:W-:-:S07]  /*1900*/  IMAD R28, R12, R33, R28 ;  /* 0x000000210c1c7224 */ /* 0x001fce00078e021c */
.L_x_33706:
[----:B------:R-:W-:-:S13]  /*1910*/  ISETP.GE.AND P2, PT, R31, 0x8, PT ;  /* 0x000000081f00780c */ /* 0x000fda0003f46270 */
[----:B------:R-:W-:Y:S05]  /*1920*/  @!P2 BRA `(.L_x_33708) ;  /* 0x0000000000a4a947 */ /* 0x000fea0003800000 */
[----:B------:R-:W-:-:S03]  /*1930*/  UMOV UR4, 0xffffffff ;  /* 0xffffffff00047882 */ /* 0x000fc60000000000 */
[----:B------:R-:W-:Y:S05]  /*1940*/  BRA.DIV UR4, `(.L_x_33709) ;  /* 0x0000000604c07947 */ /* 0x000fea000b800000 */
[----:B01234-:R0:W1:Y:S02]  /*1950*/  SHFL.IDX PT, R30, R30, R19, 0x181f ;  /* 0x00181f131e1e7589 */ /* 0x01f06400000e0000 */
.L_x_33734:
[----:B-1----:R-:W-:Y:S01]  /*1960*/  IMAD R28, R13, R30, R28 ;  /* 0x0000001e0d1c7224 */ /* 0x002fe200078e021c */
[----:B------:R-:W-:Y:S06]  /*1970*/  BRA `(.L_x_33708) ;  /* 0x0000000000907947 */ /* 0x000fec0003800000 */
.L_x_33693:
        /* <DEDUP_REMOVED lines=18> */
[----:B------:R-:W-:Y:S02]  /*1aa0*/  ISETP.GE.AND P4, PT, R34, 0x6, PT ;  /* 0x000000062200780c */ /* 0x000fe40003f86270 */
[----:B------:R-:W-:-:S03]  /*1ab0*/  @P5 LEA R34, R25, R30, 0x2 ;  /* 0x0000001e19225211 */ /* 0x000fc600078e10ff */
[----:B------:R-:W-:Y:S02]  /*1ac0*/  @P2 IMAD.SHL.U32 R31, R0, 0x4, RZ ;  /* 0x00000004001f2824 */ /* 0x000fe400078e00ff */
[----:B------:R-:W-:Y:S03]  /*1ad0*/  @P5 LDS R35, [R34] ;  /* 0x0000000022235984 */ /* 0x000fe60000000800 */
[----:B------:R-:W-:Y:S02]  /*1ae0*/  @P2 LOP3.LUT R33, R31, 0x10, RZ, 0x3c, !PT ;  /* 0x000000101f212812 */ /* 0x000fe400078e3cff */
[----:B------:R-:W-:Y:S01]  /*1af0*/  @P3 LEA R31, R23, R30, 0x2 ;  /* 0x0000001e171f3211 */ /* 0x000fe200078e10ff */
[----:B------:R-:W-:Y:S02]  /*1b00*/  @P4 IMAD R32, R24, 0x4, R30 ;  /* 0x0000000418204824 */ /* 0x000fe400078e021e */
[----:B------:R-:W-:-:S02]  /*1b10*/  @P2 IMAD.IADD R33, R30, 0x1, R33 ;  /* 0x000000011e212824 */ /* 0x000fc400078e0221 */
[----:B------:R-:W-:Y:S01]  /*1b20*/  @P6 IMAD R30, R26, 0x4, R30 ;  /* 0x000000041a1e6824 */ /* 0x000fe200078e021e */
[----:B------:R-:W0:Y:S04]  /*1b30*/  @P3 LDS R31, [R31] ;  /* 0x000000001f1f3984 */ /* 0x000e280000000800 */
[----:B------:R-:W1:Y:S04]  /*1b40*/  @P2 LDS R33, [R33] ;  /* 0x0000000021212984 */ /* 0x000e680000000800 */
[----:B------:R-:W2:Y:S04]  /*1b50*/  @P4 LDS R32, [R32] ;  /* 0x0000000020204984 */ /* 0x000ea80000000800 */
[----:B------:R-:W3:Y:S01]  /*1b60*/  @P6 LDS R30, [R30] ;  /* 0x000000001e1e6984 */ /* 0x000ee20000000800 */
[----:B0-----:R-:W-:-:S04]  /*1b70*/  @P3 IMAD R28, R9, R31, R28 ;  /* 0x0000001f091c3224 */ /* 0x001fc800078e021c */
[----:B-1----:R-:W-:-:S04]  /*1b80*/  @P2 IMAD R28, R10, R33, R28 ;  /* 0x000000210a1c2224 */ /* 0x002fc800078e021c */
[----:B--2---:R-:W-:-:S04]  /*1b90*/  @P4 IMAD R28, R11, R32, R28 ;  /* 0x000000200b1c4224 */ /* 0x004fc800078e021c */
[----:B------:R-:W-:-:S04]  /*1ba0*/  @P5 IMAD R28, R12, R35, R28 ;  /* 0x000000230c1c5224 */ /* 0x000fc800078e021c */
[----:B---3--:R-:W-:-:S07]  /*1bb0*/  @P6 IMAD R28, R13, R30, R28 ;  /* 0x0000001e0d1c6224 */ /* 0x008fce00078e021c */
.L_x_33708:
[----:B------:R-:W-:Y:S01]  /*1bc0*/  IMAD.IADD R4, R28, 0x1, R4 ;  /* 0x000000011c047824 */ /* 0x000fe200078e0204 */
[----:B------:R-:W-:Y:S06]  /*1bd0*/  @!P1 BRA `(.L_x_33710) ;  /* 0xfffffff800689947 */ /* 0x000fec000383ffff */
.L_x_33684:
[----:B---34-:R-:W3:Y:S01]  /*1be0*/  LDC.64 R6, c[0x0][0x3a0] ;  /* 0x0000e800ff067b82 */ /* 0x018ee20000000a00 */
[----:B------:R-:W-:Y:S05]  /*1bf0*/  WARPSYNC.ALL ;  /* 0x0000000000007948 */ /* 0x000fea0003800000 */
[----:B------:R-:W-:-:S04]  /*1c00*/  SHF.L.U32 R3, R3, 0x7, RZ ;  /* 0x0000000703037819 */ /* 0x000fc800000006ff */
[----:B------:R-:W-:-:S05]  /*1c10*/  LOP3.LUT R3, R3, R20, RZ, 0xfc, !PT ;  /* 0x0000001403037212 */ /* 0x000fca00078efcff */
[----:B---3--:R-:W-:Y:S01]  /*1c20*/  IMAD.WIDE.U32 R2, R3, 0x4, R6 ;  /* 0x0000000403027825 */ /* 0x008fe200078e0006 */
[----:B------:R-:W-:Y:S06]  /*1c30*/  BAR.SYNC.DEFER_BLOCKING 0x0 ;  /* 0x0000000000007b1d */ /* 0x000fec0000010000 */
[----:B------:R-:W-:Y:S01]  /*1c40*/  STG.E desc[UR10][R2.64], R4 ;  /* 0x0000000402007986 */ /* 0x000fe2000c10190a */
[----:B------:R-:W-:Y:S05]  /*1c50*/  EXIT ;  /* 0x000000000000794d */ /* 0x000fea0003800000 */
.L_x_33695:
[----:B------:R-:W-:Y:S01]  /*1c60*/  BSSY B0, `(.L_x_33711) ;  /* 0x0000006000007945 */ /* 0x000fe20003800000 */
[----:B------:R-:W-:Y:S02]  /*1c70*/  IMAD.MOV.U32 R35, RZ, RZ, 0x181f ;  /* 0x0000181fff237424 */ /* 0x000fe400078e00ff */
[----:B------:R-:W-:-:S07]  /*1c80*/  IMAD.MOV.U32 R32, RZ, RZ, -0x1 ;  /* 0xffffffffff207424 */ /* 0x000fce00078e00ff */
[----:B------:R-:W-:Y:S05]  /*1c90*/  WARPSYNC.COLLECTIVE R32, `(.L_x_33712) ;  /* 0x0000000020087348 */ /* 0x000fea0003c00000 */
[----:B------:R0:W1:Y:S02]  /*1ca0*/  SHFL.IDX P2, R33, R30, R33, R35 ;  /* 0x000000211e217389 */ /* 0x0000640000040023 */
[----:B01----:R-:W-:Y:S05]  /*1cb0*/  ENDCOLLECTIVE ;  /* 0x000000000000791b */ /* 0x003fea0003800000 */
.L_x_33712:
[----:B------:R-:W-:Y:S05]  /*1cc0*/  BSYNC B0 ;  /* 0x0000000000007941 */ /* 0x000fea0003800000 */
.L_x_33711:
[----:B------:R-:W-:Y:S05]  /*1cd0*/  BRA `(.L_x_33713) ;  /* 0xfffffff800687947 */ /* 0x000fea000383ffff */
.L_x_33697:
[----:B------:R-:W-:Y:S01]  /*1ce0*/  HFMA2 R35, -RZ, RZ, 0, 0.0020122528076171875 ;  /* 0x0000181fff237431 */ /* 0x000fe200000001ff */
[----:B------:R-:W-:Y:S01]  /*1cf0*/  BSSY B0, `(.L_x_33714) ;  /* 0x0000005000007945 */ /* 0x000fe20003800000 */
[----:B------:R-:W-:-:S07]  /*1d00*/  IMAD.MOV.U32 R32, RZ, RZ, -0x1 ;  /* 0xffffffffff207424 */ /* 0x000fce00078e00ff */
[----:B0-----:R-:W-:Y:S05]  /*1d10*/  WARPSYNC.COLLECTIVE R32, `(.L_x_33715) ;  /* 0x0000000020087348 */ /* 0x001fea0003c00000 */
[----:B------:R1:W2:Y:S02]  /*1d20*/  SHFL.IDX P2, R33, R30, R33, R35 ;  /* 0x000000211e217389 */ /* 0x0002a40000040023 */
[----:B012---:R-:W-:Y:S05]  /*1d30*/  ENDCOLLECTIVE ;  /* 0x000000000000791b */ /* 0x007fea0003800000 */
.L_x_33715:
[----:B------:R-:W-:Y:S05]  /*1d40*/  BSYNC B0 ;  /* 0x0000000000007941 */ /* 0x000fea0003800000 */
.L_x_33714:
[----:B------:R-:W-:Y:S05]  /*1d50*/  BRA `(.L_x_33716) ;  /* 0xfffffff800707947 */ /* 0x000fea000383ffff */
.L_x_33699:
[----:B------:R-:W-:Y:S01]  /*1d60*/  BSSY B0, `(.L_x_33717) ;  /* 0x0000007000007945 */ /* 0x000fe20003800000 */
[----:B------:R-:W-:Y:S01]  /*1d70*/  IMAD.MOV.U32 R33, RZ, RZ, R14 ;  /* 0x000000ffff217224 */ /* 0x000fe200078e000e */
[----:B------:R-:W-:Y:S01]  /*1d80*/  MOV R35, 0x181f ;  /* 0x0000181f00237802 */ /* 0x000fe20000000f00 */
[----:B------:R-:W-:-:S07]  /*1d90*/  IMAD.MOV.U32 R32, RZ, RZ, -0x1 ;  /* 0xffffffffff207424 */ /* 0x000fce00078e00ff */
[----:B01----:R-:W-:Y:S05]  /*1da0*/  WARPSYNC.COLLECTIVE R32, `(.L_x_33718) ;  /* 0x0000000020087348 */ /* 0x003fea0003c00000 */
[----:B------:R2:W3:Y:S02]  /*1db0*/  SHFL.IDX P2, R33, R30, R33, R35 ;  /* 0x000000211e217389 */ /* 0x0004e40000040023 */
[----:B0123--:R-:W-:Y:S05]  /*1dc0*/  ENDCOLLECTIVE ;  /* 0x000000000000791b */ /* 0x00ffea0003800000 */
.L_x_33718:
[----:B------:R-:W-:Y:S05]  /*1dd0*/  BSYNC B0 ;  /* 0x0000000000007941 */ /* 0x000fea0003800000 */
.L_x_33717:
[----:B------:R-:W-:Y:S05]  /*1de0*/  BRA `(.L_x_33719) ;  /* 0xfffffff800647947 */ /* 0x000fea000383ffff */
.L_x_33701:
[----:B------:R-:W-:Y:S01]  /*1df0*/  HFMA2 R35, -RZ, RZ, 0, 0.0020122528076171875 ;  /* 0x0000181fff237431 */ /* 0x000fe200000001ff */
[----:B------:R-:W-:Y:S01]  /*1e00*/  BSSY B0, `(.L_x_33720) ;  /* 0x0000006000007945 */ /* 0x000fe20003800000 */
[----:B------:R-:W-:Y:S02]  /*1e10*/  IMAD.MOV.U32 R33, RZ, RZ, R15 ;  /* 0x000000ffff217224 */ /* 0x000fe400078e000f */
[----:B------:R-:W-:-:S07]  /*1e20*/  IMAD.MOV.U32 R32, RZ, RZ, -0x1 ;  /* 0xffffffffff207424 */ /* 0x000fce00078e00ff */
[----:B012---:R-:W-:Y:S05]  /*1e30*/  WARPSYNC.COLLECTIVE R32, `(.L_x_33721) ;  /* 0x0000000020087348 */ /* 0x007fea0003c00000 */
[----:B------:R3:W4:Y:S02]  /*1e40*/  SHFL.IDX P2, R33, R30, R33, R35 ;  /* 0x000000211e217389 */ /* 0x0007240000040023 */
[----:B01234-:R-:W-:Y:S05]  /*1e50*/  ENDCOLLECTIVE ;  /* 0x000000000000791b */ /* 0x01ffea0003800000 */
.L_x_33721:
[----:B------:R-:W-:Y:S05]  /*1e60*/  BSYNC B0 ;  /* 0x0000000000007941 */ /* 0x000fea0003800000 */
.L_x_33720:
[----:B------:R-:W-:Y:S01]  /*1e70*/  IMAD.MOV.U32 R32, RZ, RZ, R33 ;  /* 0x000000ffff207224 */ /* 0x000fe200078e0021 */
[----:B------:R-:W-:Y:S06]  /*1e80*/  BRA `(.L_x_33722) ;  /* 0xfffffff800547947 */ /* 0x000fec000383ffff */
.L_x_33703:
[----:B------:R-:W-:Y:S01]  /*1e90*/  BSSY B0, `(.L_x_33723) ;  /* 0x0000007000007945 */ /* 0x000fe20003800000 */
[----:B------:R-:W-:Y:S01]  /*1ea0*/  MOV R33, R16 ;  /* 0x0000001000217202 */ /* 0x000fe20000000f00 */
[----:B------:R-:W-:Y:S02]  /*1eb0*/  IMAD.MOV.U32 R35, RZ, RZ, 0x181f ;  /* 0x0000181fff237424 */ /* 0x000fe400078e00ff */
[----:B------:R-:W-:-:S07]  /*1ec0*/  IMAD.MOV.U32 R32, RZ, RZ, -0x1 ;  /* 0xffffffffff207424 */ /* 0x000fce00078e00ff */
[----:B0123--:R-:W-:Y:S05]  /*1ed0*/  WARPSYNC.COLLECTIVE R32, `(.L_x_33724) ;  /* 0x0000000020087348 */ /* 0x00ffea0003c00000 */
[----:B------:R4:W0:Y:S02]  /*1ee0*/  SHFL.IDX P2, R33, R30, R33, R35 ;  /* 0x000000211e217389 */ /* 0x0008240000040023 */
[----:B01234-:R-:W-:Y:S05]  /*1ef0*/  ENDCOLLECTIVE ;  /* 0x000000000000791b */ /* 0x01ffea0003800000 */
.L_x_33724:
[----:B------:R-:W-:Y:S05]  /*1f00*/  BSYNC B0 ;  /* 0x0000000000007941 */ /* 0x000fea0003800000 */
.L_x_33723:
[----:B------:R-:W-:Y:S05]  /*1f10*/  BRA `(.L_x_33725) ;  /* 0xfffffff800487947 */ /* 0x000fea000383ffff */
.L_x_33705:
[----:B------:R-:W-:Y:S01]  /*1f20*/  BSSY B0, `(.L_x_33726) ;  /* 0x0000007000007945 */ /* 0x000fe20003800000 */
[----:B------:R-:W-:Y:S01]  /*1f30*/  MOV R33, R17 ;  /* 0x0000001100217202 */ /* 0x000fe20000000f00 */
[----:B------:R-:W-:Y:S02]  /*1f40*/  IMAD.MOV.U32 R35, RZ, RZ, 0x181f ;  /* 0x0000181fff237424 */ /* 0x000fe400078e00ff */
[----:B------:R-:W-:-:S07]  /*1f50*/  IMAD.MOV.U32 R32, RZ, RZ, -0x1 ;  /* 0xffffffffff207424 */ /* 0x000fce00078e00ff */
[----:B01234-:R-:W-:Y:S05]  /*1f60*/  WARPSYNC.COLLECTIVE R32, `(.L_x_33727) ;  /* 0x0000000020087348 */ /* 0x01ffea0003c00000 */
[----:B------:R0:W0:Y:S02]  /*1f70*/  SHFL.IDX P2, R33, R30, R33, R35 ;  /* 0x000000211e217389 */ /* 0x0000240000040023 */
[----:B01234-:R-:W-:Y:S05]  /*1f80*/  ENDCOLLECTIVE ;  /* 0x000000000000791b */ /* 0x01ffea0003800000 */
.L_x_33727:
[----:B------:R-:W-:Y:S05]  /*1f90*/  BSYNC B0 ;  /* 0x0000000000007941 */ /* 0x000fea0003800000 */
.L_x_33726:
[----:B------:R-:W-:Y:S01]  /*1fa0*/  MOV R32, R33 ;  /* 0x0000002100207202 */ /* 0x000fe20000000f00 */
[----:B------:R-:W-:Y:S06]  /*1fb0*/  BRA `(.L_x_33728) ;  /* 0xfffffff800387947 */ /* 0x000fec000383ffff */
.L_x_33707:
[----:B------:R-:W-:Y:S01]  /*1fc0*/  BSSY B0, `(.L_x_33729) ;  /* 0x0000007000007945 */ /* 0x000fe20003800000 */
[----:B------:R-:W-:Y:S01]  /*1fd0*/  IMAD.MOV.U32 R33, RZ, RZ, R18 ;  /* 0x000000ffff217224 */ /* 0x000fe200078e0012 */
[----:B------:R-:W-:Y:S01]  /*1fe0*/  MOV R32, 0xffffffff ;  /* 0xffffffff00207802 */ /* 0x000fe20000000f00 */
[----:B------:R-:W-:-:S07]  /*1ff0*/  IMAD.MOV.U32 R35, RZ, RZ, 0x181f ;  /* 0x0000181fff237424 */ /* 0x000fce00078e00ff */
[----:B01234-:R-:W-:Y:S05]  /*2000*/  WARPSYNC.COLLECTIVE R32, `(.L_x_33730) ;  /* 0x0000000020087348 */ /* 0x01ffea0003c00000 */
[----:B------:R0:W0:Y:S02]  /*2010*/  SHFL.IDX P2, R33, R30, R33, R35 ;  /* 0x000000211e217389 */ /* 0x0000240000040023 */
[----:B01234-:R-:W-:Y:S05]  /*2020*/  ENDCOLLECTIVE ;  /* 0x000000000000791b */ /* 0x01ffea0003800000 */
.L_x_33730:
[----:B------:R-:W-:Y:S05]  /*2030*/  BSYNC B0 ;  /* 0x0000000000007941 */ /* 0x000fea0003800000 */
.L_x_33729:
[----:B------:R-:W-:Y:S05]  /*2040*/  BRA `(.L_x_33731) ;  /* 0xfffffff8002c7947 */ /* 0x000fea000383ffff */
.L_x_33709:
[----:B------:R-:W-:Y:S01]  /*2050*/  BSSY B0, `(.L_x_33732) ;  /* 0x0000007000007945 */ /* 0x000fe20003800000 */
[----:B------:R-:W-:Y:S01]  /*2060*/  IMAD.MOV.U32 R33, RZ, RZ, R19 ;  /* 0x000000ffff217224 */ /* 0x000fe200078e0013 */
[----:B------:R-:W-:Y:S01]  /*2070*/  MOV R32, 0xffffffff ;  /* 0xffffffff00207802 */ /* 0x000fe20000000f00 */
[----:B------:R-:W-:-:S07]  /*2080*/  IMAD.MOV.U32 R35, RZ, RZ, 0x181f ;  /* 0x0000181fff237424 */ /* 0x000fce00078e00ff */
[----:B01234-:R-:W-:Y:S05]  /*2090*/  WARPSYNC.COLLECTIVE R32, `(.L_x_33733) ;  /* 0x0000000020087348 */ /* 0x01ffea0003c00000 */
[----:B------:R0:W0:Y:S02]  /*20a0*/  SHFL.IDX P2, R33, R30, R33, R35 ;  /* 0x000000211e217389 */ /* 0x0000240000040023 */
[----:B01234-:R-:W-:Y:S05]  /*20b0*/  ENDCOLLECTIVE ;  /* 0x000000000000791b */ /* 0x01ffea0003800000 */
.L_x_33733:
[----:B------:R-:W-:Y:S05]  /*20c0*/  BSYNC B0 ;  /* 0x0000000000007941 */ /* 0x000fea0003800000 */
.L_x_33732:
[----:B------:R-:W-:Y:S01]  /*20d0*/  IMAD.MOV.U32 R30, RZ, RZ, R33 ;  /* 0x000000ffff1e7224 */ /* 0x000fe200078e0021 */
[----:B------:R-:W-:Y:S06]  /*20e0*/  BRA `(.L_x_33734) ;  /* 0xfffffff8001c7947 */ /* 0x000fec000383ffff */
        .weak           $__internal_676_$__cuda_sm20_div_s16
        .type           $__internal_676_$__cuda_sm20_div_s16,@function
        .size           $__internal_676_$__cuda_sm20_div_s16,(.L_x_39179 - $__internal_676_$__cuda_sm20_div_s16)
$__internal_676_$__cuda_sm20_div_s16:
        /* <DEDUP_REMOVED lines=21> */
[----:B------:R-:W-:-:S04]  /*2240*/  IMAD.MOV.U32 R5, RZ, RZ, 0x0 ;  /* 0x00000000ff057424 */ /* 0x000fc800078e00ff */
[----:B------:R-:W-:Y:S05]  /*2250*/  RET.REL.NODEC R4 `(_Z9cuda_gemmIiLi128ELi1ELi1ELi128ELi8ELi8ELi64ELi1ELi0EEviiiPT_S1_S1_iii) ;  /* 0xffffffdc04687950 */ /* 0x000fea0003c3ffff */
.L_x_33735:
        /* <DEDUP_REMOVED lines=10> */
.L_x_39179:


//--------------------- .text._Z9cuda_gemmIiLi128ELi1ELi1ELi128ELi8ELi8ELi64ELi0ELi1EEviiiPT_S1_S1_iii --------------------------
	.section	.text._Z9cuda_gemmIiLi128ELi1ELi1ELi128ELi8ELi8ELi64ELi0ELi1EEviiiPT_S1_S1_iii,"ax",@progbits
	.align	128
        .global         _Z9cuda_gemmIiLi128ELi1ELi1ELi128ELi8ELi8ELi64ELi0ELi1EEviiiPT_S1_S1_iii
        .type           _Z9cuda_gemmIiLi128ELi1ELi1ELi128ELi8ELi8ELi64ELi0ELi1EEviiiPT_S1_S1_iii,@function
        .size           _Z9cuda_gemmIiLi128ELi1ELi1ELi128ELi8ELi8ELi64ELi0ELi1EEviiiPT_S1_S1_iii,(.L_x_39905 - _Z9cuda_gemmIiLi128ELi1ELi1ELi128ELi8ELi8ELi64ELi0ELi1EEviiiPT_S1_S1_iii)
        .other          _Z9cuda_gemmIiLi128ELi1ELi1ELi128ELi8ELi8ELi64ELi0ELi1EEviiiPT_S1_S1_iii,@"STO_CUDA_ENTRY STV_DEFAULT"
_Z9cuda_gemmIiLi128ELi1ELi1ELi128ELi8ELi8ELi64ELi0ELi1EEviiiPT_S1_S1_iii:
.text._Z9cuda_gemmIiLi128ELi1ELi1ELi128ELi8ELi8ELi64ELi0ELi1EEviiiPT_S1_S1_iii:
        /* <DEDUP_REMOVED lines=46> */
.L_x_33740:
        /* <DEDUP_REMOVED lines=12> */
.L_x_33739:
[----:B------:R-:W-:Y:S05]  /*03a0*/  BSYNC.RECONVERGENT B1 ;  /* 0x0000000000017941 */ /* 0x000fea0003800200 */
.L_x_33738:
        /* <DEDUP_REMOVED lines=8> */
.L_x_33741:
        /* <DEDUP_REMOVED lines=39> */
.L_x_33737:
[----:B------:R-:W-:Y:S05]  /*06a0*/  BSYNC.RECONVERGENT B0 ;  /* 0x0000000000007941 */ /* 0x000fea0003800200 */
.L_x_33736:
[----:B------:R-:W1:Y:S08]  /*06b0*/  S2UR UR8, SR_CTAID.Y ;  /* 0x00000000000879c3 */ /* 0x000e700000002600 */
[----:B------:R-:W1:Y:S02]  /*06c0*/  LDC R2, c[0x0][0x374] ;  /* 0x0000dd00ff027b82 */ /* 0x000e640000000800 */
[----:B-1----:R-:W-:-:S13]  /*06d0*/  ISETP.LE.U32.AND P0, PT, R2, UR8, PT ;  /* 0x0000000802007c0c */ /* 0x002fda000bf03070 */
[----:B------:R-:W-:Y:S05]  /*06e0*/  @P0 EXIT ;  /* 0x000000000000094d */ /* 0x000fea0003800000 */
[----:B------:R-:W1:Y:S01]  /*06f0*/  S2R R3, SR_CTAID.X ;  /* 0x0000000000037919 */ /* 0x000e620000002500 */
[----:B------:R-:W3:Y:S01]  /*0700*/  LDC R2, c[0x0][0x360] ;  /* 0x0000d800ff027b82 */ /* 0x000ee20000000800 */
[----:B------:R-:W-:Y:S01]  /*0710*/  ISETP.GT.U32.AND P0, PT, R0, 0x1f, PT ;  /* 0x0000001f0000780c */ /* 0x000fe20003f04070 */
[----:B------:R-:W-:-:S12]  /*0720*/  BSSY.RECONVERGENT B0, `(.L_x_33742) ;  /* 0x000005d000007945 */ /* 0x000fd80003800200 */
[----:B------:R-:W-:Y:S05]  /*0730*/  @P0 BRA `(.L_x_33743) ;  /* 0x00000004006c0947 */ /* 0x000fea0003800000 */
[----:B--23--:R-:W-:Y:S01]  /*0740*/  IMAD.SHL.U32 R20, R2, 0x4, RZ ;  /* 0x0000000402147824 */ /* 0x00cfe200078e00ff */
[----:B------:R-:W-:Y:S01]  /*0750*/  SHF.L.U32 R26, R0, 0x2, RZ ;  /* 0x00000002001a7819 */ /* 0x000fe200000006ff */
[----:B------:R-:W-:Y:S01]  /*0760*/  BSSY.RECONVERGENT B1, `(.L_x_33744) ;  /* 0x0000033000017945 */ /* 0x000fe20003800200 */
[----:B-1----:R-:W-:Y:S01]  /*0770*/  IMAD.SHL.U32 R27, R3, 0x80, RZ ;  /* 0x00000080031b7824 */ /* 0x002fe200078e00ff */
        /* <DEDUP_REMOVED lines=38> */
[----:B-1----:R-:W-:-:S05]  /*09e0*/  IMAD R5, R6, UR8, R27 ;  /* 0x0000000806057c24 */ /* 0x002fca000f8e021b */
[----:B------:R-:W-:-:S07]  /*09f0*/  IADD3 R13, PT, PT, R26, R5, RZ ;  /* 0x000000051a0d7210 */ /* 0x000fce0007ffe0ff */
.L_x_33746:
[----:B--2---:R-:W-:-:S06]  /*0a00*/  IMAD.WIDE R4, R13, 0x4, R8 ;  /* 0x000000040d047825 */ /* 0x004fcc00078e0208 */
[----:B------:R-:W2:Y:S01]  /*0a10*/  LDG.E.128 R4, desc[UR6][R4.64] ;  /* 0x0000000604047981 */ /* 0x000ea2000c1e1d00 */
[----:B------:R-:W-:Y:S02]  /*0a20*/  VIADD R10, R10, 0x1 ;  /* 0x000000010a0a7836 */ /* 0x000fe40000000000 */
[C---:B------:R-:W-:Y:S02]  /*0a30*/  IMAD.IADD R26, R20.reuse, 0x1, R26 ;  /* 0x00000001141a7824 */ /* 0x040fe400078e021a */
[----:B------:R-:W-:Y:S01]  /*0a40*/  IMAD.IADD R13, R20, 0x1, R13 ;  /* 0x00000001140d7824 */ /* 0x000fe200078e020d */
[----:B------:R-:W-:Y:S01]  /*0a50*/  ISETP.NE.AND P0, PT, R10, RZ, PT ;  /* 0x000000ff0a00720c */ /* 0x000fe20003f05270 */
[----:B--2---:R0:W-:Y:S02]  /*0a60*/  STS.128 [R11], R4 ;  /* 0x000000040b007388 */ /* 0x0041e40000000c00 */
[----:B0-----:R-:W-:-:S10]  /*0a70*/  LEA R11, R2, R11, 0x4 ;  /* 0x0000000b020b7211 */ /* 0x001fd400078e20ff */
[----:B------:R-:W-:Y:S05]  /*0a80*/  @P0 BRA `(.L_x_33746) ;  /* 0xfffffffc00dc0947 */ /* 0x000fea000383ffff */
.L_x_33745:
[----:B------:R-:W-:Y:S05]  /*0a90*/  BSYNC.RECONVERGENT B1 ;  /* 0x0000000000017941 */ /* 0x000fea0003800200 */
.L_x_33744:
        /* <DEDUP_REMOVED lines=9> */
[C-C-:B------:R-:W-:Y:S02]  /*0b30*/  IMAD R21, R2.reuse, 0xc, R27.reuse ;  /* 0x0000000c02157824 */ /* 0x140fe400078e021b */
[--C-:B------:R-:W-:Y:S02]  /*0b40*/  IMAD R29, R2, 0x8, R27.reuse ;  /* 0x00000008021d7824 */ /* 0x100fe400078e021b */
[----:B------:R-:W-:Y:S01]  /*0b50*/  IMAD.IADD R24, R20, 0x1, R27 ;  /* 0x0000000114187824 */ /* 0x000fe200078e021b */
[----:B------:R-:W-:-:S07]  /*0b60*/  LEA R25, R26, UR4, 0x2 ;  /* 0x000000041a197c11 */ /* 0x000fce000f8e10ff */
.L_x_33747:
        /* <DEDUP_REMOVED lines=10> */
[--C-:B------:R-:W-:Y:S01]  /*0c10*/  IADD3 R26, PT, PT, R20, R26, R20.reuse ;  /* 0x0000001a141a7210 */ /* 0x100fe20007ffe014 */
        /* <DEDUP_REMOVED lines=13> */
.L_x_33743:
[----:B------:R-:W-:Y:S05]  /*0cf0*/  BSYNC.RECONVERGENT B0 ;  /* 0x0000000000007941 */ /* 0x000fea0003800200 */
.L_x_33742:
[----:B------:R-:W4:Y:S01]  /*0d00*/  S2R R7, SR_CgaCtaId ;  /* 0x0000000000077919 */ /* 0x000f220000008800 */
[----:B-12---:R-:W-:Y:S01]  /*0d10*/  MOV R4, 0x400 ;  /* 0x0000040000047802 */ /* 0x006fe20000000f00 */
[C---:B------:R-:W-:Y:S01]  /*0d20*/  IMAD.SHL.U32 R6, R0.reuse, 0x4, RZ ;  /* 0x0000000400067824 */ /* 0x040fe200078e00ff */
[----:B---3--:R-:W-:Y:S01]  /*0d30*/  SHF.R.U32.HI R2, RZ, 0x4, R0 ;  /* 0x00000004ff027819 */ /* 0x008fe20000011600 */
[----:B------:R-:W-:Y:S01]  /*0d40*/  BAR.SYNC.DEFER_BLOCKING 0x0 ;  /* 0x0000000000007b1d */ /* 0x000fe20000010000 */
[C---:B------:R-:W-:Y:S01]  /*0d50*/  IMAD.SHL.U32 R10, R0.reuse, 0x8, RZ ;  /* 0x00000008000a7824 */ /* 0x040fe200078e00ff */
[C---:B------:R-:W-:Y:S01]  /*0d60*/  IADD3 R9, PT, PT, R0.reuse, 0x2, RZ ;  /* 0x0000000200097810 */ /* 0x040fe20007ffe0ff */
[C---:B------:R-:W-:Y:S01]  /*0d70*/  VIADD R13, R0.reuse, 0x1 ;  /* 0x00000001000d7836 */ /* 0x040fe20000000000 */
[C---:B------:R-:W-:Y:S01]  /*0d80*/  IADD3 R12, PT, PT, R0.reuse, 0x6, RZ ;  /* 0x00000006000c7810 */ /* 0x040fe20007ffe0ff */
[----:B0-----:R-:W-:Y:S01]  /*0d90*/  VIADD R8, R0, 0x3 ;  /* 0x0000000300087836 */ /* 0x001fe20000000000 */
[----:B------:R-:W-:Y:S01]  /*0da0*/  LOP3.LUT R10, R10, 0x78, RZ, 0xc0, !PT ;  /* 0x000000780a0a7812 */ /* 0x000fe200078ec0ff */
[C---:B------:R-:W-:Y:S01]  /*0db0*/  VIADD R15, R0.reuse, 0x5 ;  /* 0x00000005000f7836 */ /* 0x040fe20000000000 */
[----:B------:R-:W-:Y:S01]  /*0dc0*/  LOP3.LUT R13, R13, 0x7, RZ, 0xc0, !PT ;  /* 0x000000070d0d7812 */ /* 0x000fe200078ec0ff */
[----:B------:R-:W-:Y:S01]  /*0dd0*/  VIADD R14, R0, 0xffffffff ;  /* 0xffffffff000e7836 */ /* 0x000fe20000000000 */
[----:B------:R-:W-:-:S02]  /*0de0*/  LOP3.LUT R9, R9, 0x7, RZ, 0xc0, !PT ;  /* 0x0000000709097812 */ /* 0x000fc400078ec0ff */
[C---:B------:R-:W-:Y:S02]  /*0df0*/  LOP3.LUT R11, R10.reuse, R13, RZ, 0xfc, !PT ;  /* 0x0000000d0a0b7212 */ /* 0x040fe400078efcff */
[----:B------:R-:W-:Y:S02]  /*0e00*/  LOP3.LUT R17, R10, R9, RZ, 0xfc, !PT ;  /* 0x000000090a117212 */ /* 0x000fe400078efcff */
[----:B------:R-:W-:Y:S02]  /*0e10*/  LOP3.LUT R15, R15, 0x7, RZ, 0xc0, !PT ;  /* 0x000000070f0f7812 */ /* 0x000fe400078ec0ff */
[----:B----4-:R-:W-:Y:S01]  /*0e20*/  LEA R5, R7, R4, 0x18 ;  /* 0x0000000407057211 */ /* 0x010fe200078ec0ff */
[----:B------:R-:W-:-:S04]  /*0e30*/  VIADD R4, R4, 0x180 ;  /* 0x0000018004047836 */ /* 0x000fc80000000000 */
[----:B------:R-:W-:Y:S01]  /*0e40*/  IMAD R2, R2, 0x24, R5 ;  /* 0x0000002402027824 */ /* 0x000fe200078e0205 */
[----:B------:R-:W-:Y:S02]  /*0e50*/  LOP3.LUT R5, R6, 0x1c, RZ, 0xc0, !PT ;  /* 0x0000001c06057812 */ /* 0x000fe400078ec0ff */
[----:B------:R-:W-:Y:S02]  /*0e60*/  LEA R4, R7, R4, 0x18 ;  /* 0x0000000407047211 */ /* 0x000fe400078ec0ff */
[----:B------:R-:W-:Y:S02]  /*0e70*/  IADD3 R2, PT, PT, R2, R5, RZ ;  /* 0x0000000502027210 */ /* 0x000fe40007ffe0ff */
[--C-:B------:R-:W-:Y:S02]  /*0e80*/  LOP3.LUT R7, R10, 0x7, R0.reuse, 0xf8, !PT ;  /* 0x000000070a077812 */ /* 0x100fe400078ef800 */
[----:B------:R-:W-:Y:S01]  /*0e90*/  LOP3.LUT R5, R0, 0x7, RZ, 0xc0, !PT ;  /* 0x0000000700057812 */ /* 0x000fe200078ec0ff */
[----:B------:R-:W-:Y:S01]  /*0ea0*/  IMAD R0, R3, 0x10, R0 ;  /* 0x0000001003007824 */ /* 0x000fe200078e0200 */
[----:B------:R-:W0:Y:S01]  /*0eb0*/  LDS R2, [R2] ;  /* 0x0000000002027984 */ /* 0x000e220000000800 */
[----:B------:R-:W-:Y:S01]  /*0ec0*/  IMAD R6, R7, 0x4, R4 ;  /* 0x0000000407067824 */ /* 0x000fe200078e0204 */
[----:B------:R-:W-:-:S02]  /*0ed0*/  LOP3.LUT R7, R8, 0x7, RZ, 0xc0, !PT ;  /* 0x0000000708077812 */ /* 0x000fc400078ec0ff */
[-C--:B------:R-:W-:Y:S02]  /*0ee0*/  LEA R8, R11, R4.reuse, 0x2 ;  /* 0x000000040b087211 */ /* 0x080fe400078e10ff */
[----:B------:R-:W-:Y:S01]  /*0ef0*/  LOP3.LUT R11, R12, 0x7, RZ, 0xc0, !PT ;  /* 0x000000070c0b7812 */ /* 0x000fe200078ec0ff */
[----:B------:R-:W-:Y:S01]  /*0f00*/  LDS R6, [R6] ;  /* 0x0000000006067984 */ /* 0x000fe20000000800 */
[----:B------:R-:W-:Y:S01]  /*0f10*/  LOP3.LUT R19, R10, R7, RZ, 0xfc, !PT ;  /* 0x000000070a137212 */ /* 0x000fe200078efcff */
[--C-:B------:R-:W-:Y:S01]  /*0f20*/  IMAD R12, R17, 0x4, R4.reuse ;  /* 0x00000004110c7824 */ /* 0x100fe200078e0204 */
[----:B------:R-:W-:Y:S01]  /*0f30*/  LOP3.LUT R17, R14, 0x7, RZ, 0xc0, !PT ;  /* 0x000000070e117812 */ /* 0x000fe200078ec0ff */
[----:B------:R-:W-:Y:S01]  /*0f40*/  LDS R8, [R8] ;  /* 0x0000000008087984 */ /* 0x000fe20000000800 */
[C---:B------:R-:W-:Y:S01]  /*0f50*/  LOP3.LUT R21, R10.reuse, 0x4, R5, 0xf6, !PT ;  /* 0x000000040a157812 */ /* 0x040fe200078ef605 */
[----:B------:R-:W-:Y:S01]  /*0f60*/  IMAD R14, R19, 0x4, R4 ;  /* 0x00000004130e7824 */ /* 0x000fe200078e0204 */
[----:B------:R-:W-:Y:S01]  /*0f70*/  LOP3.LUT R19, R10, R15, RZ, 0xfc, !PT ;  /* 0x0000000f0a137212 */ /* 0x000fe200078efcff */
[----:B------:R-:W-:Y:S01]  /*0f80*/  LDS R12, [R12] ;  /* 0x000000000c0c7984 */ /* 0x000fe20000000800 */
[----:B------:R-:W-:-:S02]  /*0f90*/  LEA R16, R21, R4, 0x2 ;  /* 0x0000000415107211 */ /* 0x000fc400078e10ff */
[C---:B------:R-:W-:Y:S01]  /*0fa0*/  LOP3.LUT R23, R10.reuse, R11, RZ, 0xfc, !PT ;  /* 0x0000000b0a177212 */ /* 0x040fe200078efcff */
[----:B------:R-:W-:Y:S01]  /*0fb0*/  LDS R14, [R14] ;  /* 0x000000000e0e7984 */ /* 0x000fe20000000800 */
[--C-:B------:R-:W-:Y:S01]  /*0fc0*/  IMAD R22, R19, 0x4, R4.reuse ;  /* 0x0000000413167824 */ /* 0x100fe200078e0204 */
[----:B------:R-:W-:Y:S02]  /*0fd0*/  LOP3.LUT R21, R10, R17, RZ, 0xfc, !PT ;  /* 0x000000110a157212 */ /* 0x000fe400078efcff */
[----:B------:R-:W-:Y:S01]  /*0fe0*/  LDS R16, [R16] ;  /* 0x0000000010107984 */ /* 0x000fe20000000800 */
[----:B------:R-:W-:Y:S01]  /*0ff0*/  IMAD R18, R23, 0x4, R4 ;  /* 0x0000000417127824 */ /* 0x000fe200078e0204 */
[----:B------:R-:W-:Y:S02]  /*1000*/  LEA R20, R21, R4, 0x2 ;  /* 0x0000000415147211 */ /* 0x000fe400078e10ff */
[----:B------:R-:W-:Y:S01]  /*1010*/  LDS R10, [R22] ;  /* 0x00000000160a7984 */ /* 0x000fe20000000800 */
[----:B------:R-:W-:-:S03]  /*1020*/  LOP3.LUT R21, R5, 0x4, RZ, 0x3c, !PT ;  /* 0x0000000405157812 */ /* 0x000fc600078e3cff */
[----:B------:R-:W-:Y:S04]  /*1030*/  LDS R18, [R18] ;  /* 0x0000000012127984 */ /* 0x000fe80000000800 */
[----:B------:R-:W-:Y:S04]  /*1040*/  LDS R20, [R20] ;  /* 0x0000000014147984 */ /* 0x000fe80000000800 */
[----:B0-----:R0:W1:Y:S04]  /*1050*/  SHFL.IDX PT, R19, R2, R5, 0x181f ;  /* 0x00181f0502137589 */ /* 0x00106800000e0000 */
[----:B------:R-:W2:Y:S04]  /*1060*/  SHFL.IDX PT, R13, R2, R13, 0x181f ;  /* 0x00181f0d020d7589 */ /* 0x000ea800000e0000 */
[----:B------:R-:W3:Y:S01]  /*1070*/  SHFL.IDX PT, R9, R2, R9, 0x181f ;  /* 0x00181f0902097589 */ /* 0x000ee200000e0000 */
[----:B0-----:R-:W0:Y:S03]  /*1080*/  LDC.64 R4, c[0x0][0x3a0] ;  /* 0x0000e800ff047b82 */ /* 0x001e260000000a00 */
[----:B------:R-:W4:Y:S04]  /*1090*/  SHFL.IDX PT, R7, R2, R7, 0x181f ;  /* 0x00181f0702077589 */ /* 0x000f2800000e0000 */
[----:B------:R-:W5:Y:S04]  /*10a0*/  SHFL.IDX PT, R21, R2, R21, 0x181f ;  /* 0x00181f1502157589 */ /* 0x000f6800000e0000 */
[----:B------:R-:W5:Y:S01]  /*10b0*/  SHFL.IDX PT, R15, R2, R15, 0x181f ;  /* 0x00181f0f020f7589 */ /* 0x000f6200000e0000 */
[----:B-1----:R-:W-:-:S03]  /*10c0*/  IMAD R6, R6, R19, RZ ;  /* 0x0000001306067224 */ /* 0x002fc600078e02ff */
[----:B------:R-:W1:Y:S01]  /*10d0*/  SHFL.IDX PT, R11, R2, R11, 0x181f ;  /* 0x00181f0b020b7589 */ /* 0x000e6200000e0000 */
[----:B------:R-:W0:Y:S01]  /*10e0*/  LDC R19, c[0x0][0x384] ;  /* 0x0000e100ff137b82 */ /* 0x000e220000000800 */
[----:B--2---:R-:W-:Y:S02]  /*10f0*/  IMAD R6, R8, R13, R6 ;  /* 0x0000000d08067224 */ /* 0x004fe400078e0206 */
[----:B------:R-:W2:Y:S02]  /*1100*/  SHFL.IDX PT, R17, R2, R17, 0x181f ;  /* 0x00181f1102117589 */ /* 0x000ea400000e0000 */
[----:B---3--:R-:W-:-:S04]  /*1110*/  IMAD R9, R12, R9, R6 ;  /* 0x000000090c097224 */ /* 0x008fc800078e0206 */
[----:B----4-:R-:W-:-:S04]  /*1120*/  IMAD R9, R14, R7, R9 ;  /* 0x000000070e097224 */ /* 0x010fc800078e0209 */
[----:B-----5:R-:W-:-:S04]  /*1130*/  IMAD R9, R16, R21, R9 ;  /* 0x0000001510097224 */ /* 0x020fc800078e0209 */
[----:B------:R-:W-:-:S04]  /*1140*/  IMAD R9, R10, R15, R9 ;  /* 0x0000000f0a097224 */ /* 0x000fc800078e0209 */
[----:B-1----:R-:W-:Y:S02]  /*1150*/  IMAD R9, R18, R11, R9 ;  /* 0x0000000b12097224 */ /* 0x002fe400078e0209 */
[----:B0-----:R-:W-:Y:S02]  /*1160*/  IMAD R3, R19, UR8, R0 ;  /* 0x0000000813037c24 */ /* 0x001fe4000f8e0200 */
[----:B--2---:R-:W-:Y:S02]  /*1170*/  IMAD R9, R20, R17, R9 ;  /* 0x0000001114097224 */ /* 0x004fe400078e0209 */
[----:B------:R-:W-:Y:S01]  /*1180*/  IMAD.WIDE R4, R3, 0x4, R4 ;  /* 0x0000000403047825 */ /* 0x000fe200078e0204 */
[----:B------:R-:W-:Y:S06]  /*1190*/  BAR.SYNC.DEFER_BLOCKING 0x0 ;  /* 0x0000000000007b1d */ /* 0x000fec0000010000 */
[----:B------:R-:W-:Y:S01]  /*11a0*/  STG.E desc[UR6][R4.64], R9 ;  /* 0x0000000904007986 */ /* 0x000fe2000c101906 */
[----:B------:R-:W-:Y:S05]  /*11b0*/  EXIT ;  /* 0x000000000000794d */ /* 0x000fea0003800000 */
.L_x_33748:
        /* <DEDUP_REMOVED lines=12> */
.L_x_39905:


//--------------------- .text._Z9cuda_gemmIiLi128ELi1ELi1ELi128ELi8ELi8ELi64ELi0ELi0EEviiiPT_S1_S1_iii --------------------------
	.section	.text._Z9cuda_gemmIiLi128ELi1ELi1ELi128ELi8ELi8ELi64ELi0ELi0EEviiiPT_S1_S1_iii,"ax",@progbits
	.align	128
        .global         _Z9cuda_gemmIiLi128ELi1ELi1ELi128ELi8ELi8ELi64ELi0ELi0EEviiiPT_S1_S1_iii
        .type           _Z9cuda_gemmIiLi128ELi1ELi1ELi128ELi8ELi8ELi64ELi0ELi0EEviiiPT_S1_S1_iii,@function
        .size           _Z9cuda_gemmIiLi128ELi1ELi1ELi128ELi8ELi8ELi64ELi0ELi0EEviiiPT_S1_S1_iii,(.L_x_39180 - _Z9cuda_gemmIiLi128ELi1ELi1ELi128ELi8ELi8ELi64ELi0ELi0EEviiiPT_S1_S1_iii)
        .other          _Z9cuda_gemmIiLi128ELi1ELi1ELi128ELi8ELi8ELi64ELi0ELi0EEviiiPT_S1_S1_iii,@"STO_CUDA_ENTRY STV_DEFAULT"
_Z9cuda_gemmIiLi128ELi1ELi1ELi128ELi8ELi8ELi64ELi0ELi0EEviiiPT_S1_S1_iii:
.text._Z9cuda_gemmIiLi128ELi1ELi1ELi128ELi8ELi8ELi64ELi0ELi0EEviiiPT_S1_S1_iii:
[----:B------:R-:W-:Y:S08]  /*0000*/  LDC R1, c[0x0][0x37c] ;  /* 0x0000df00ff017b82 */ /* 0x000ff00000000800 */
[----:B------:R-:W0:Y:S01]  /*0010*/  LDC.64 R20, c[0x0][0x3a8] ;  /* 0x0000ea00ff147b82 */ /* 0x000e220000000a00 */
[----:B------:R-:W1:Y:S01]  /*0020*/  S2R R28, SR_TID.X ;  /* 0x00000000001c7919 */ /* 0x000e620000002100 */
[----:B------:R-:W2:Y:S01]  /*0030*/  LDCU.64 UR6, c[0x0][0x358] ;  /* 0x00006b00ff0677ac */ /* 0x000ea20008000a00 */
[----:B------:R-:W-:Y:S05]  /*0040*/  BSSY.RECONVERGENT B0, `(.L_x_33749) ;  /* 0x0000057000007945 */ /* 0x000fea0003800200 */
[----:B------:R-:W3:Y:S01]  /*0050*/  S2UR UR8, SR_CTAID.Y ;  /* 0x00000000000879c3 */ /* 0x000ee20000002600 */
[----:B0-----:R-:W-:-:S04]  /*0060*/  IABS R4, R21 ;  /* 0x0000001500047213 */ /* 0x001fc80000000000 */
[----:B------:R-:W0:Y:S08]  /*0070*/  I2F.RP R0, R4 ;  /* 0x0000000400007306 */ /* 0x000e300000209400 */
[----:B0-----:R-:W0:Y:S02]  /*0080*/  MUFU.RCP R0, R0 ;  /* 0x0000000000007308 */ /* 0x001e240000001000 */
[----:B0-----:R-:W-:Y:S01]  /*0090*/  VIADD R2, R0, 0xffffffe ;  /* 0x0ffffffe00027836 */ /* 0x001fe20000000000 */
[----:B------:R-:W-:-:S05]  /*00a0*/  LOP3.LUT R0, R21, 0x80, RZ, 0x3c, !PT ;  /* 0x0000008015007812 */ /* 0x000fca00078e3cff */
[----:B------:R0:W4:Y:S01]  /*00b0*/  F2I.FTZ.U32.TRUNC.NTZ R3, R2 ;  /* 0x0000000200037305 */ /* 0x000122000021f000 */
[----:B------:R-:W-:Y:S01]  /*00c0*/  ISETP.GE.AND P2, PT, R0, RZ, PT ;  /* 0x000000ff0000720c */ /* 0x000fe20003f46270 */
[----:B0-----:R-:W-:Y:S02]  /*00d0*/  IMAD.MOV.U32 R2, RZ, RZ, RZ ;  /* 0x000000ffff027224 */ /* 0x001fe400078e00ff */
[----:B----4-:R-:W-:-:S04]  /*00e0*/  IMAD.MOV R5, RZ, RZ, -R3 ;  /* 0x000000ffff057224 */ /* 0x010fc800078e0a03 */
        /* <DEDUP_REMOVED lines=23> */
[----:B------:R-:W-:Y:S01]  /*0260*/  IMAD.HI.U32 R25, R3, R28, RZ ;  /* 0x0000001c03197227 */ /* 0x000fe200078e00ff */
[----:B--23--:R-:W-:Y:S06]  /*0270*/  @P0 BRA `(.L_x_33750) ;  /* 0x0000000000cc0947 */ /* 0x00cfec0003800000 */
        /* <DEDUP_REMOVED lines=26> */
.L_x_33751:
        /* <DEDUP_REMOVED lines=13> */
[----:B------:R-:W-:Y:S01]  /*04f0*/  @P2 IMAD.IADD R16, R16, 0x1, -R21 ;  /* 0x0000000110102824 */ /* 0x000fe200078e0a15 */
[----:B------:R-:W-:-:S04]  /*0500*/  @P2 IADD3 R8, PT, PT, R8, 0x1, RZ ;  /* 0x0000000108082810 */ /* 0x000fc80007ffe0ff */
        /* <DEDUP_REMOVED lines=10> */
.L_x_33750:
[----:B------:R-:W-:Y:S05]  /*05b0*/  BSYNC.RECONVERGENT B0 ;  /* 0x0000000000007941 */ /* 0x000fea0003800200 */
.L_x_33749:
[----:B------:R-:W1:Y:S01]  /*05c0*/  LDC R2, c[0x0][0x374] ;  /* 0x0000dd00ff027b82 */ /* 0x000e620000000800 */
[----:B------:R-:W-:Y:S02]  /*05d0*/  IADD3 R0, PT, PT, -R25, RZ, RZ ;  /* 0x000000ff19007210 */ /* 0x000fe40007ffe1ff */
[----:B------:R-:W-:-:S03]  /*05e0*/  ISETP.NE.U32.AND P2, PT, R29, RZ, PT ;  /* 0x000000ff1d00720c */ /* 0x000fc60003f45070 */
[----:B------:R-:W-:-:S05]  /*05f0*/  IMAD R0, R29, R0, R28 ;  /* 0x000000001d007224 */ /* 0x000fca00078e021c */
[----:B------:R-:W-:Y:S02]  /*0600*/  ISETP.GE.U32.AND P0, PT, R0, R29, PT ;  /* 0x0000001d0000720c */ /* 0x000fe40003f06070 */
[----:B-1----:R-:W-:-:S11]  /*0610*/  ISETP.LE.U32.AND P3, PT, R2, UR8, PT ;  /* 0x0000000802007c0c */ /* 0x002fd6000bf63070 */
[----:B------:R-:W-:Y:S02]  /*0620*/  @P0 IMAD.IADD R0, R0, 0x1, -R29 ;  /* 0x0000000100000824 */ /* 0x000fe400078e0a1d */
[----:B------:R-:W-:-:S03]  /*0630*/  @P0 VIADD R25, R25, 0x1 ;  /* 0x0000000119190836 */ /* 0x000fc60000000000 */
[----:B------:R-:W-:Y:S01]  /*0640*/  ISETP.GE.U32.AND P1, PT, R0, R29, PT ;  /* 0x0000001d0000720c */ /* 0x000fe20003f26070 */
[----:B------:R-:W-:-:S12]  /*0650*/  @P3 EXIT ;  /* 0x000000000000394d */ /* 0x000fd80003800000 */
[----:B------:R-:W1:Y:S01]  /*0660*/  LDC R27, c[0x0][0x360] ;  /* 0x0000d800ff1b7b82 */ /* 0x000e620000000800 */
[----:B------:R-:W-:Y:S01]  /*0670*/  @P1 VIADD R25, R25, 0x1 ;  /* 0x0000000119191836 */ /* 0x000fe20000000000 */
[----:B------:R-:W-:Y:S01]  /*0680*/  ISETP.GT.U32.AND P0, PT, R28, 0x1f, PT ;  /* 0x0000001f1c00780c */ /* 0x000fe20003f04070 */
[----:B------:R-:W-:Y:S01]  /*0690*/  BSSY.RECONVERGENT B0, `(.L_x_33752) ;  /* 0x0000062000007945 */ /* 0x000fe20003800200 */
[----:B------:R-:W-:-:S04]  /*06a0*/  @!P2 LOP3.LUT R25, RZ, R29, RZ, 0x33, !PT ;  /* 0x0000001dff19a212 */ /* 0x000fc800078e33ff */
[----:B------:R-:W-:-:S05]  /*06b0*/  IADD3 R26, PT, PT, -R25, RZ, RZ ;  /* 0x000000ff191a7210 */ /* 0x000fca0007ffe1ff */
[----:B------:R-:W-:-:S05]  /*06c0*/  IMAD R26, R29, R26, R28 ;  /* 0x0000001a1d1a7224 */ /* 0x000fca00078e021c */
[----:B------:R-:W-:Y:S01]  /*06d0*/  LOP3.LUT R24, R26, 0x7, RZ, 0xc0, !PT ;  /* 0x000000071a187812 */ /* 0x000fe200078ec0ff */
[----:B------:R-:W-:Y:S06]  /*06e0*/  @P0 BRA `(.L_x_33753) ;  /* 0x0000000400700947 */ /* 0x000fec0003800000 */
[----:B-1----:R-:W-:Y:S01]  /*06f0*/  IMAD.SHL.U32 R23, R27, 0x4, RZ ;  /* 0x000000041b177824 */ /* 0x002fe200078e00ff */
[----:B------:R-:W-:Y:S01]  /*0700*/  BSSY.RECONVERGENT B1, `(.L_x_33754) ;  /* 0x0000035000017945 */ /* 0x000fe20003800200 */
[----:B------:R-:W-:Y:S02]  /*0710*/  IMAD.SHL.U32 R22, R28, 0x4, RZ ;  /* 0x000000041c167824 */ /* 0x000fe400078e00ff */
[----:B0-----:R-:W0:Y:S01]  /*0720*/  I2F.U32.RP R6, R23 ;  /* 0x0000001700067306 */ /* 0x001e220000209000 */
        /* <DEDUP_REMOVED lines=19> */
[-C--:B------:R-:W-:Y:S02]  /*0860*/  ISETP.GE.U32.AND P1, PT, R0, R23.reuse, PT ;  /* 0x000000170000720c */ /* 0x080fe40003f26070 */
[----:B------:R-:W0:Y:S11]  /*0870*/  S2R R0, SR_CTAID.X ;  /* 0x0000000000007919 */ /* 0x000e360000002500 */
[----:B------:R-:W-:Y:S01]  /*0880*/  @P1 VIADD R3, R3, 0x1 ;  /* 0x0000000103031836 */ /* 0x000fe20000000000 */
[----:B------:R-:W-:-:S05]  /*0890*/  @!P2 LOP3.LUT R3, RZ, R23, RZ, 0x33, !PT ;  /* 0x00000017ff03a212 */ /* 0x000fca00078e33ff */
[----:B------:R-:W-:-:S05]  /*08a0*/  IMAD.IADD R4, R4, 0x1, R3 ;  /* 0x0000000104047824 */ /* 0x000fca00078e0203 */
[C---:B------:R-:W-:Y:S02]  /*08b0*/  LOP3.LUT R2, R4.reuse, 0x3, RZ, 0xc0, !PT ;  /* 0x0000000304027812 */ /* 0x040fe400078ec0ff */
[----:B------:R-:W-:Y:S02]  /*08c0*/  ISETP.GE.U32.AND P1, PT, R4, 0x3, PT ;  /* 0x000000030400780c */ /* 0x000fe40003f26070 */
[----:B------:R-:W-:Y:S02]  /*08d0*/  ISETP.NE.AND P0, PT, R2, 0x3, PT ;  /* 0x000000030200780c */ /* 0x000fe40003f05270 */
[----:B0-----:R-:W-:-:S11]  /*08e0*/  SHF.L.U32 R0, R0, 0x7, RZ ;  /* 0x0000000700007819 */ /* 0x001fd600000006ff */
        /* <DEDUP_REMOVED lines=13> */
.L_x_33756:
        /* <DEDUP_REMOVED lines=9> */
.L_x_33755:
[----:B------:R-:W-:Y:S05]  /*0a50*/  BSYNC.RECONVERGENT B1 ;  /* 0x0000000000017941 */ /* 0x000fea0003800200 */
.L_x_33754:
[----:B------:R-:W-:Y:S05]  /*0a60*/  @!P1 BRA `(.L_x_33753) ;  /* 0x0000000000909947 */ /* 0x000fea0003800000 */
[----:B------:R-:W0:Y:S01]  /*0a70*/  LDC R3, c[0x0][0x388] ;  /* 0x0000e200ff037b82 */ /* 0x000e220000000800 */
[----:B------:R-:W-:Y:S02]  /*0a80*/  UMOV UR4, 0x400 ;  /* 0x0000040000047882 */ /* 0x000fe40000000000 */
[----:B------:R-:W-:-:S05]  /*0a90*/  UIADD3 UR4, UPT, UPT, UR4, 0x180, URZ ;  /* 0x0000018004047890 */ /* 0x000fca000fffe0ff */
[----:B------:R-:W1:Y:S01]  /*0aa0*/  S2UR UR5, SR_CgaCtaId ;  /* 0x00000000000579c3 */ /* 0x000e620000008800 */
[----:B0-----:R-:W-:-:S05]  /*0ab0*/  IMAD R3, R3, UR8, R22 ;  /* 0x0000000803037c24 */ /* 0x001fca000f8e0216 */
[----:B------:R-:W-:Y:S01]  /*0ac0*/  IADD3 R3, PT, PT, R0, R3, RZ ;  /* 0x0000000300037210 */ /* 0x000fe20007ffe0ff */
[----:B-1----:R-:W-:-:S04]  /*0ad0*/  ULEA UR4, UR5, UR4, 0x18 ;  /* 0x0000000405047291 */ /* 0x002fc8000f8ec0ff */
[C-C-:B------:R-:W-:Y:S02]  /*0ae0*/  IMAD R0, R27.reuse, 0xc, R3.reuse ;  /* 0x0000000c1b007824 */ /* 0x140fe400078e0203 */
[--C-:B------:R-:W-:Y:S01]  /*0af0*/  IMAD R30, R27, 0x8, R3.reuse ;  /* 0x000000081b1e7824 */ /* 0x100fe200078e0203 */
[----:B------:R-:W-:Y:S01]  /*0b00*/  LEA R2, R22, UR4, 0x2 ;  /* 0x0000000416027c11 */ /* 0x000fe2000f8e10ff */
[----:B------:R-:W-:-:S07]  /*0b10*/  IMAD.IADD R32, R23, 0x1, R3 ;  /* 0x0000000117207824 */ /* 0x000fce00078e0203 */
.L_x_33757:
        /* <DEDUP_REMOVED lines=25> */
.L_x_33753:
[----:B------:R-:W-:Y:S05]  /*0cb0*/  BSYNC.RECONVERGENT B0 ;  /* 0x0000000000007941 */ /* 0x000fea0003800200 */
.L_x_33752:
[----:B------:R-:W-:Y:S01]  /*0cc0*/  BAR.SYNC.DEFER_BLOCKING 0x0 ;  /* 0x0000000000007b1d */ /* 0x000fe20000010000 */
[----:B------:R-:W-:Y:S01]  /*0cd0*/  ISETP.GE.AND P0, PT, R29, 0x1, PT ;  /* 0x000000011d00780c */ /* 0x000fe20003f06270 */
[----:B------:R-:W-:-:S12]  /*0ce0*/  IMAD.MOV.U32 R2, RZ, RZ, RZ ;  /* 0x000000ffff027224 */ /* 0x000fd800078e00ff */
[----:B------:R-:W-:Y:S05]  /*0cf0*/  @!P0 BRA `(.L_x_33758) ;  /* 0x0000000c00c08947 */ /* 0x000fea0003800000 */
[C---:B------:R-:W-:Y:S02]  /*0d00*/  ISETP.GE.AND P6, PT, R21.reuse, 0x1, PT ;  /* 0x000000011500780c */ /* 0x040fe40003fc6270 */
[C---:B------:R-:W-:Y:S02]  /*0d10*/  ISETP.GE.AND P0, PT, R21.reuse, 0x3, PT ;  /* 0x000000031500780c */ /* 0x040fe40003f06270 */
[C---:B------:R-:W-:Y:S02]  /*0d20*/  ISETP.GE.AND P5, PT, R21.reuse, 0x2, PT ;  /* 0x000000021500780c */ /* 0x040fe40003fa6270 */
[----:B------:R-:W-:Y:S02]  /*0d30*/  P2R R0, PR, RZ, 0x1 ;  /* 0x00000001ff007803 */ /* 0x000fe40000000000 */
[C---:B------:R-:W-:Y:S02]  /*0d40*/  ISETP.GE.AND P4, PT, R21.reuse, 0x4, PT ;  /* 0x000000041500780c */ /* 0x040fe40003f86270 */
[----:B------:R-:W-:-:S02]  /*0d50*/  ISETP.GE.AND P3, PT, R21, 0x5, PT ;  /* 0x000000051500780c */ /* 0x000fc40003f66270 */
[C---:B------:R-:W-:Y:S02]  /*0d60*/  ISETP.GE.AND P2, PT, R21.reuse, 0x6, PT ;  /* 0x000000061500780c */ /* 0x040fe40003f46270 */
[C---:B------:R-:W-:Y:S02]  /*0d70*/  ISETP.GE.AND P1, PT, R21.reuse, 0x7, PT ;  /* 0x000000071500780c */ /* 0x040fe40003f26270 */
[----:B------:R-:W-:Y:S02]  /*0d80*/  VIMNMX R20, PT, PT, R20, 0x8, PT ;  /* 0x0000000814147848 */ /* 0x000fe40003fe0100 */
[----:B------:R-:W-:Y:S01]  /*0d90*/  ISETP.GE.AND P0, PT, R21, 0x8, PT ;  /* 0x000000081500780c */ /* 0x000fe20003f06270 */
[----:B------:R-:W-:-:S12]  /*0da0*/  @!P6 BRA `(.L_x_33759) ;  /* 0x00000000001ce947 */ /* 0x000fd80003800000 */
[----:B------:R-:W3:Y:S01]  /*0db0*/  S2UR UR5, SR_CgaCtaId ;  /* 0x00000000000579c3 */ /* 0x000ee20000008800 */
[----:B------:R-:W-:Y:S01]  /*0dc0*/  UMOV UR4, 0x400 ;  /* 0x0000040000047882 */ /* 0x000fe20000000000 */
[----:B------:R-:W-:Y:S01]  /*0dd0*/  IMAD R0, R26, R21, R24 ;  /* 0x000000151a007224 */ /* 0x000fe200078e0218 */
[----:B------:R-:W-:-:S04]  /*0de0*/  UIADD3 UR4, UPT, UPT, UR4, 0x180, URZ ;  /* 0x0000018004047890 */ /* 0x000fc8000fffe0ff */
[----:B---3--:R-:W-:-:S06]  /*0df0*/  ULEA UR4, UR5, UR4, 0x18 ;  /* 0x0000000405047291 */ /* 0x008fcc000f8ec0ff */
[----:B------:R-:W-:-:S05]  /*0e00*/  LEA R0, R0, UR4, 0x2 ;  /* 0x0000000400007c11 */ /* 0x000fca000f8e10ff */
[----:B0-2---:R3:W4:Y:S02]  /*0e10*/  LDS R11, [R0] ;  /* 0x00000000000b7984 */ /* 0x0057240000000800 */
.L_x_33759:
[----:B------:R-:W-:Y:S01]  /*0e20*/  ISETP.GE.AND P6, PT, R25, R20, PT ;  /* 0x000000141900720c */ /* 0x000fe20003fc6270 */
[----:B------:R-:W-:-:S12]  /*0e30*/  @!P5 BRA `(.L_x_33760) ;  /* 0x000000000024d947 */ /* 0x000fd80003800000 */
[----:B------:R-:W5:Y:S01]  /*0e40*/  S2UR UR5, SR_CgaCtaId ;  /* 0x00000000000579c3 */ /* 0x000f620000008800 */
[----:B---3--:R-:W-:Y:S01]  /*0e50*/  VIADD R0, R26, 0x1 ;  /* 0x000000011a007836 */ /* 0x008fe20000000000 */
[----:B------:R-:W-:Y:S02]  /*0e60*/  UMOV UR4, 0x400 ;  /* 0x0000040000047882 */ /* 0x000fe40000000000 */
[----:B------:R-:W-:Y:S02]  /*0e70*/  UIADD3 UR4, UPT, UPT, UR4, 0x180, URZ ;  /* 0x0000018004047890 */ /* 0x000fe4000fffe0ff */
[----:B------:R-:W-:-:S05]  /*0e80*/  LOP3.LUT R0, R0, 0x7, RZ, 0xc0, !PT ;  /* 0x0000000700007812 */ /* 0x000fca00078ec0ff */
[----:B------:R-:W-:Y:S01]  /*0e90*/  IMAD R0, R26, R21, R0 ;  /* 0x000000151a007224 */ /* 0x000fe200078e0200 */
[----:B-----5:R-:W-:-:S06]  /*0ea0*/  ULEA UR4, UR5, UR4, 0x18 ;  /* 0x0000000405047291 */ /* 0x020fcc000f8ec0ff */
[----:B------:R-:W-:-:S05]  /*0eb0*/  LEA R0, R0, UR4, 0x2 ;  /* 0x0000000400007c11 */ /* 0x000fca000f8e10ff */
[----:B--2---:R2:W3:Y:S02]  /*0ec0*/  LDS R10, [R0] ;  /* 0x00000000000a7984 */ /* 0x0044e40000000800 */
.L_x_33760:
[----:B------:R-:W-:-:S13]  /*0ed0*/  ISETP.GE.AND P5, PT, R21, 0x3, PT ;  /* 0x000000031500780c */ /* 0x000fda0003fa6270 */
[----:B------:R-:W-:Y:S05]  /*0ee0*/  @!P5 BRA `(.L_x_33761) ;  /* 0x000000000024d947 */ /* 0x000fea0003800000 */
[----:B------:R-:W5:Y:S01]  /*0ef0*/  S2UR UR5, SR_CgaCtaId ;  /* 0x00000000000579c3 */ /* 0x000f620000008800 */
[----:B--23--:R-:W-:Y:S01]  /*0f00*/  IADD3 R0, PT, PT, R26, 0x2, RZ ;  /* 0x000000021a007810 */ /* 0x00cfe20007ffe0ff */
[----:B------:R-:W-:Y:S02]  /*0f10*/  UMOV UR4, 0x400 ;  /* 0x0000040000047882 */ /* 0x000fe40000000000 */
[----:B------:R-:W-:Y:S01]  /*0f20*/  UIADD3 UR4, UPT, UPT, UR4, 0x180, URZ ;  /* 0x0000018004047890 */ /* 0x000fe2000fffe0ff */
[----:B------:R-:W-:-:S05]  /*0f30*/  LOP3.LUT R0, R0, 0x7, RZ, 0xc0, !PT ;  /* 0x0000000700007812 */ /* 0x000fca00078ec0ff */
[----:B------:R-:W-:Y:S01]  /*0f40*/  IMAD R0, R26, R21, R0 ;  /* 0x000000151a007224 */ /* 0x000fe200078e0200 */
[----:B-----5:R-:W-:-:S06]  /*0f50*/  ULEA UR4, UR5, UR4, 0x18 ;  /* 0x0000000405047291 */ /* 0x020fcc000f8ec0ff */
[----:B------:R-:W-:-:S05]  /*0f60*/  LEA R0, R0, UR4, 0x2 ;  /* 0x0000000400007c11 */ /* 0x000fca000f8e10ff */
[----:B------:R2:W3:Y:S02]  /*0f70*/  LDS R9, [R0] ;  /* 0x0000000000097984 */ /* 0x0004e40000000800 */
.L_x_33761:
[----:B------:R-:W-:Y:S05]  /*0f80*/  @!P4 BRA `(.L_x_33762) ;  /* 0x000000000024c947 */ /* 0x000fea0003800000 */
[----:B------:R-:W5:Y:S01]  /*0f90*/  S2UR UR5, SR_CgaCtaId ;  /* 0x00000000000579c3 */ /* 0x000f620000008800 */
[----:B--23--:R-:W-:Y:S01]  /*0fa0*/  VIADD R0, R26, 0x3 ;  /* 0x000000031a007836 */ /* 0x00cfe20000000000 */
[----:B------:R-:W-:Y:S02]  /*0fb0*/  UMOV UR4, 0x400 ;  /* 0x0000040000047882 */ /* 0x000fe40000000000 */
[----:B------:R-:W-:Y:S02]  /*0fc0*/  UIADD3 UR4, UPT, UPT, UR4, 0x180, URZ ;  /* 0x0000018004047890 */ /* 0x000fe4000fffe0ff */
[----:B------:R-:W-:-:S05]  /*0fd0*/  LOP3.LUT R0, R0, 0x7, RZ, 0xc0, !PT ;  /* 0x0000000700007812 */ /* 0x000fca00078ec0ff */
[----:B------:R-:W-:Y:S01]  /*0fe0*/  IMAD R0, R26, R21, R0 ;  /* 0x000000151a007224 */ /* 0x000fe200078e0200 */
[----:B-----5:R-:W-:-:S06]  /*0ff0*/  ULEA UR4, UR5, UR4, 0x18 ;  /* 0x0000000405047291 */ /* 0x020fcc000f8ec0ff */
[----:B------:R-:W-:-:S05]  /*1000*/  LEA R0, R0, UR4, 0x2 ;  /* 0x0000000400007c11 */ /* 0x000fca000f8e10ff */
[----:B------:R2:W3:Y:S02]  /*1010*/  LDS R8, [R0] ;  /* 0x0000000000087984 */ /* 0x0004e40000000800 */
.L_x_33762:
[----:B------:R-:W-:Y:S05]  /*1020*/  @!P3 BRA `(.L_x_33763) ;  /* 0x000000000020b947 */ /* 0x000fea0003800000 */
[----:B------:R-:W5:Y:S01]  /*1030*/  S2UR UR5, SR_CgaCtaId ;  /* 0x00000000000579c3 */ /* 0x000f620000008800 */
[----:B------:R-:W-:Y:S01]  /*1040*/  UMOV UR4, 0x400 ;  /* 0x0000040000047882 */ /* 0x000fe20000000000 */
[----:B--23--:R-:W-:Y:S01]  /*1050*/  LOP3.LUT R0, R24, 0x4, RZ, 0x3c, !PT ;  /* 0x0000000418007812 */ /* 0x00cfe200078e3cff */
[----:B------:R-:W-:-:S04]  /*1060*/  UIADD3 UR4, UPT, UPT, UR4, 0x180, URZ ;  /* 0x0000018004047890 */ /* 0x000fc8000fffe0ff */
[----:B------:R-:W-:Y:S01]  /*1070*/  IMAD R0, R26, R21, R0 ;  /* 0x000000151a007224 */ /* 0x000fe200078e0200 */
[----:B-----5:R-:W-:-:S06]  /*1080*/  ULEA UR4, UR5, UR4, 0x18 ;  /* 0x0000000405047291 */ /* 0x020fcc000f8ec0ff */
[----:B------:R-:W-:-:S05]  /*1090*/  LEA R0, R0, UR4, 0x2 ;  /* 0x0000000400007c11 */ /* 0x000fca000f8e10ff */
[----:B------:R2:W3:Y:S02]  /*10a0*/  LDS R7, [R0] ;  /* 0x0000000000077984 */ /* 0x0004e40000000800 */
.L_x_33763:
        /* <DEDUP_REMOVED lines=9> */
[----:B0-----:R0:W2:Y:S02]  /*1140*/  LDS R6, [R0] ;  /* 0x0000000000067984 */ /* 0x0010a40000000800 */
.L_x_33764:
[----:B------:R-:W-:Y:S05]  /*1150*/  @!P1 BRA `(.L_x_33765) ;  /* 0x0000000000249947 */ /* 0x000fea0003800000 */
[----:B------:R-:W5:Y:S01]  /*1160*/  S2UR UR5, SR_CgaCtaId ;  /* 0x00000000000579c3 */ /* 0x000f620000008800 */
[----:B0-23--:R-:W-:Y:S01]  /*1170*/  VIADD R0, R26, 0x6 ;  /* 0x000000061a007836 */ /* 0x00dfe20000000000 */
[----:B------:R-:W-:Y:S02]  /*1180*/  UMOV UR4, 0x400 ;  /* 0x0000040000047882 */ /* 0x000fe40000000000 */
[----:B------:R-:W-:Y:S02]  /*1190*/  UIADD3 UR4, UPT, UPT, UR4, 0x180, URZ ;  /* 0x0000018004047890 */ /* 0x000fe4000fffe0ff */
[----:B------:R-:W-:-:S05]  /*11a0*/  LOP3.LUT R0, R0, 0x7, RZ, 0xc0, !PT ;  /* 0x0000000700007812 */ /* 0x000fca00078ec0ff */
[----:B------:R-:W-:Y:S01]  /*11b0*/  IMAD R0, R26, R21, R0 ;  /* 0x000000151a007224 */ /* 0x000fe200078e0200 */
[----:B-----5:R-:W-:-:S06]  /*11c0*/  ULEA UR4, UR5, UR4, 0x18 ;  /* 0x0000000405047291 */ /* 0x020fcc000f8ec0ff */
[----:B------:R-:W-:-:S05]  /*11d0*/  LEA R0, R0, UR4, 0x2 ;  /* 0x0000000400007c11 */ /* 0x000fca000f8e10ff */
[----:B------:R0:W2:Y:S02]  /*11e0*/  LDS R5, [R0] ;  /* 0x0000000000057984 */ /* 0x0000a40000000800 */
.L_x_33765:
[----:B------:R-:W-:Y:S05]  /*11f0*/  @!P0 BRA `(.L_x_33766) ;  /* 0x0000000000248947 */ /* 0x000fea0003800000 */
[----:B------:R-:W5:Y:S01]  /*1200*/  S2UR UR5, SR_CgaCtaId ;  /* 0x00000000000579c3 */ /* 0x000f620000008800 */
[----:B0-23--:R-:W-:Y:S01]  /*1210*/  IADD3 R0, PT, PT, R26, -0x1, RZ ;  /* 0xffffffff1a007810 */ /* 0x00dfe20007ffe0ff */
[----:B------:R-:W-:Y:S02]  /*1220*/  UMOV UR4, 0x400 ;  /* 0x0000040000047882 */ /* 0x000fe40000000000 */
[----:B------:R-:W-:Y:S01]  /*1230*/  UIADD3 UR4, UPT, UPT, UR4, 0x180, URZ ;  /* 0x0000018004047890 */ /* 0x000fe2000fffe0ff */
[----:B------:R-:W-:-:S05]  /*1240*/  LOP3.LUT R0, R0, 0x7, RZ, 0xc0, !PT ;  /* 0x0000000700007812 */ /* 0x000fca00078ec0ff */
[----:B------:R-:W-:Y:S01]  /*1250*/  IMAD R0, R26, R21, R0 ;  /* 0x000000151a007224 */ /* 0x000fe200078e0200 */
[----:B-----5:R-:W-:-:S06]  /*1260*/  ULEA UR4, UR5, UR4, 0x18 ;  /* 0x0000000405047291 */ /* 0x020fcc000f8ec0ff */
[----:B------:R-:W-:-:S05]  /*1270*/  LEA R0, R0, UR4, 0x2 ;  /* 0x0000000400007c11 */ /* 0x000fca000f8e10ff */
[----:B------:R0:W2:Y:S02]  /*1280*/  LDS R4, [R0] ;  /* 0x0000000000047984 */ /* 0x0000a40000000800 */
.L_x_33766:
[----:B------:R-:W-:Y:S05]  /*1290*/  @P6 BRA `(.L_x_33758) ;  /* 0x0000000800586947 */ /* 0x000fea0003800000 */
[----:B0-23--:R-:W-:Y:S01]  /*12a0*/  VIADD R0, R24, 0x1 ;  /* 0x0000000118007836 */ /* 0x00dfe20000000000 */
[----:B------:R-:W-:Y:S01]  /*12b0*/  IADD3 R17, PT, PT, R26, 0x2, RZ ;  /* 0x000000021a117810 */ /* 0x000fe20007ffe0ff */
[----:B------:R-:W-:Y:S01]  /*12c0*/  VIADD R12, R24, 0x2 ;  /* 0x00000002180c7836 */ /* 0x000fe20000000000 */
[----:B------:R-:W-:Y:S01]  /*12d0*/  IADD3 R22, PT, PT, R26, -0x1, RZ ;  /* 0xffffffff1a167810 */ /* 0x000fe20007ffe0ff */
[----:B------:R-:W-:Y:S01]  /*12e0*/  VIADD R2, R24, 0x3 ;  /* 0x0000000318027836 */ /* 0x000fe20000000000 */
[-C--:B------:R-:W-:Y:S01]  /*12f0*/  ISETP.GE.AND P0, PT, R0, R21.reuse, PT ;  /* 0x000000150000720c */ /* 0x080fe20003f06270 */
[C---:B------:R-:W-:Y:S01]  /*1300*/  VIADD R14, R24.reuse, 0x4 ;  /* 0x00000004180e7836 */ /* 0x040fe20000000000 */
[----:B------:R-:W-:Y:S01]  /*1310*/  LOP3.LUT R17, R17, 0x7, RZ, 0xc0, !PT ;  /* 0x0000000711117812 */ /* 0x000fe200078ec0ff */
[----:B------:R-:W-:Y:S01]  /*1320*/  VIADD R16, R24, 0x6 ;  /* 0x0000000618107836 */ /* 0x000fe20000000000 */
[----:B------:R-:W-:Y:S01]  /*1330*/  SEL R3, R21, RZ, P0 ;  /* 0x000000ff15037207 */ /* 0x000fe20000000000 */
[----:B------:R-:W-:Y:S01]  /*1340*/  VIADD R18, R26, 0x3 ;  /* 0x000000031a127836 */ /* 0x000fe20000000000 */
[-C--:B------:R-:W-:Y:S01]  /*1350*/  ISETP.GE.AND P0, PT, R12, R21.reuse, PT ;  /* 0x000000150c00720c */ /* 0x080fe20003f06270 */
[----:B------:R-:W-:Y:S01]  /*1360*/  VIADD R19, R26, 0x5 ;  /* 0x000000051a137836 */ /* 0x000fe20000000000 */
[----:B------:R-:W-:-:S02]  /*1370*/  ISETP.GE.AND P1, PT, R2, R21, PT ;  /* 0x000000150200720c */ /* 0x000fc40003f26270 */
[-C--:B------:R-:W-:Y:S02]  /*1380*/  ISETP.GE.AND P2, PT, R14, R21.reuse, PT ;  /* 0x000000150e00720c */ /* 0x080fe40003f46270 */
[----:B------:R-:W-:Y:S02]  /*1390*/  ISETP.GE.AND P3, PT, R16, R21, PT ;  /* 0x000000151000720c */ /* 0x000fe40003f66270 */
[----:B------:R-:W-:Y:S02]  /*13a0*/  IADD3 R0, PT, PT, R0, -R3, RZ ;  /* 0x8000000300007210 */ /* 0x000fe40007ffe0ff */
[C---:B------:R-:W-:Y:S02]  /*13b0*/  SEL R3, R21.reuse, RZ, P0 ;  /* 0x000000ff15037207 */ /* 0x040fe40000000000 */
[C---:B------:R-:W-:Y:S02]  /*13c0*/  SEL R13, R21.reuse, RZ, P1 ;  /* 0x000000ff150d7207 */ /* 0x040fe40000800000 */
[C---:B------:R-:W-:Y:S01]  /*13d0*/  SEL R15, R21.reuse, RZ, P2 ;  /* 0x000000ff150f7207 */ /* 0x040fe20001000000 */
[----:B------:R-:W-:Y:S01]  /*13e0*/  IMAD.IADD R12, R12, 0x1, -R3 ;  /* 0x000000010c0c7824 */ /* 0x000fe200078e0a03 */
[----:B------:R-:W-:-:S02]  /*13f0*/  SEL R21, R21, RZ, P3 ;  /* 0x000000ff15157207 */ /* 0x000fc40001800000 */
[----:B------:R-:W-:Y:S01]  /*1400*/  IADD3 R13, PT, PT, R2, -R13, RZ ;  /* 0x8000000d020d7210 */ /* 0x000fe20007ffe0ff */
[----:B------:R-:W-:Y:S01]  /*1410*/  IMAD.IADD R14, R14, 0x1, -R15 ;  /* 0x000000010e0e7824 */ /* 0x000fe200078e0a0f */
[----:B------:R-:W-:Y:S01]  /*1420*/  PRMT R3, R29, 0x9910, RZ ;  /* 0x000099101d037816 */ /* 0x000fe200000000ff */
[----:B------:R-:W-:Y:S01]  /*1430*/  IMAD.IADD R15, R16, 0x1, -R21 ;  /* 0x00000001100f7824 */ /* 0x000fe200078e0a15 */
[----:B------:R-:W-:Y:S01]  /*1440*/  LOP3.LUT R18, R18, 0x7, RZ, 0xc0, !PT ;  /* 0x0000000712127812 */ /* 0x000fe200078ec0ff */
[C---:B------:R-:W-:Y:S01]  /*1450*/  VIADD R16, R26.reuse, 0x1 ;  /* 0x000000011a107836 */ /* 0x040fe20000000000 */
[----:B------:R-:W-:Y:S01]  /*1460*/  LOP3.LUT R19, R19, 0x7, RZ, 0xc0, !PT ;  /* 0x0000000713137812 */ /* 0x000fe200078ec0ff */
[----:B------:R-:W-:Y:S01]  /*1470*/  VIADD R21, R26, 0x6 ;  /* 0x000000061a157836 */ /* 0x000fe20000000000 */
[----:B------:R-:W-:Y:S02]  /*1480*/  LOP3.LUT R22, R22, 0x7, RZ, 0xc0, !PT ;  /* 0x0000000716167812 */ /* 0x000fe400078ec0ff */
[----:B------:R-:W-:-:S02]  /*1490*/  LOP3.LUT R16, R16, 0x7, RZ, 0xc0, !PT ;  /* 0x0000000710107812 */ /* 0x000fc400078ec0ff */
[----:B------:R-:W-:Y:S02]  /*14a0*/  LOP3.LUT R21, R21, 0x7, RZ, 0xc0, !PT ;  /* 0x0000000715157812 */ /* 0x000fe400078ec0ff */
[----:B------:R-:W-:-:S07]  /*14b0*/  MOV R2, 0x14d0 ;  /* 0x000014d000027802 */ /* 0x000fce0000000f00 */
[----:B-1--4-:R-:W-:Y:S05]  /*14c0*/  CALL.REL.NOINC `($__internal_677_$__cuda_sm20_div_s16) ;  /* 0x0000000c00187944 */ /* 0x012fea0003c00000 */
[----:B------:R-:W0:Y:S01]  /*14d0*/  S2R R3, SR_CgaCtaId ;  /* 0x0000000000037919 */ /* 0x000e220000008800 */
[----:B------:R-:W1:Y:S01]  /*14e0*/  LDC R2, c[0x0][0x3ac] ;  /* 0x0000eb00ff027b82 */ /* 0x000e620000000800 */
[----:B------:R-:W-:Y:S01]  /*14f0*/  MOV R30, 0x400 ;  /* 0x00000400001e7802 */ /* 0x000fe20000000f00 */
[----:B------:R-:W-:Y:S01]  /*1500*/  IMAD.SHL.U32 R23, R28, 0x4, RZ ;  /* 0x000000041c177824 */ /* 0x000fe200078e00ff */
[----:B------:R-:W-:Y:S02]  /*1510*/  PRMT R26, R26, 0x9910, RZ ;  /* 0x000099101a1a7816 */ /* 0x000fe400000000ff */
[----:B-1----:R-:W-:Y:S01]  /*1520*/  ISETP.GT.U32.AND P0, PT, R2, 0x40, PT ;  /* 0x000000400200780c */ /* 0x002fe20003f04070 */
[----:B------:R-:W-:Y:S01]  /*1530*/  IMAD.MOV.U32 R2, RZ, RZ, RZ ;  /* 0x000000ffff027224 */ /* 0x000fe200078e00ff */
[----:B0-----:R-:W-:Y:S02]  /*1540*/  LEA R30, R3, R30, 0x18 ;  /* 0x0000001e031e7211 */ /* 0x001fe400078ec0ff */
[----:B------:R-:W-:-:S09]  /*1550*/  LOP3.LUT R3, R23, 0x1c, RZ, 0xc0, !PT ;  /* 0x0000001c17037812 */ /* 0x000fd200078ec0ff */
.L_x_33784:
[----:B------:R-:W-:Y:S02]  /*1560*/  IMAD R27, R25, 0x24, R30 ;  /* 0x00000024191b7824 */ /* 0x000fe400078e021e */
[----:B------:R-:W-:-:S05]  /*1570*/  IMAD.IADD R25, R26, 0x1, R25 ;  /* 0x000000011a197824 */ /* 0x000fca00078e0219 */
[----:B------:R-:W-:Y:S01]  /*1580*/  ISETP.GE.AND P1, PT, R25, R20, PT ;  /* 0x000000141900720c */ /* 0x000fe20003f26270 */
[----:B01234-:R-:W-:-:S12]  /*1590*/  @P0 BRA `(.L_x_33767) ;  /* 0x0000000400000947 */ /* 0x01ffd80003800000 */
[----:B------:R-:W-:Y:S01]  /*15a0*/  IADD3 R31, PT, PT, R27, R3, RZ ;  /* 0x000000031b1f7210 */ /* 0x000fe20007ffe0ff */
[----:B------:R-:W-:Y:S01]  /*15b0*/  IMAD.MOV.U32 R23, RZ, RZ, RZ ;  /* 0x000000ffff177224 */ /* 0x000fe200078e00ff */
[----:B------:R-:W0:Y:S04]  /*15c0*/  LDC R27, c[0x0][0x3ac] ;  /* 0x0000eb00ff1b7b82 */ /* 0x000e280000000800 */
        /* <DEDUP_REMOVED lines=9> */
.L_x_33787:
[----:B-1----:R-:W-:-:S07]  /*1660*/  IMAD R23, R11, R32, RZ ;  /* 0x000000200b177224 */ /* 0x002fce00078e02ff */
.L_x_33768:
[----:B------:R-:W-:-:S13]  /*1670*/  ISETP.GE.AND P2, PT, R27, 0x2, PT ;  /* 0x000000021b00780c */ /* 0x000fda0003f46270 */
[----:B------:R-:W-:Y:S05]  /*1680*/  @!P2 BRA `(.L_x_33770) ;  /* 0x000000000010a947 */ /* 0x000fea0003800000 */
[----:B------:R-:W-:-:S03]  /*1690*/  UMOV UR4, 0xffffffff ;  /* 0xffffffff00047882 */ /* 0x000fc60000000000 */
[----:B------:R-:W-:Y:S05]  /*16a0*/  BRA.DIV UR4, `(.L_x_33771) ;  /* 0x0000000604a07947 */ /* 0x000fea000b800000 */
[----:B------:R1:W2:Y:S02]  /*16b0*/  SHFL.IDX PT, R32, R31, R0, 0x181f ;  /* 0x00181f001f207589 */ /* 0x0002a400000e0000 */
.L_x_33790:
[----:B--2---:R-:W-:-:S07]  /*16c0*/  IMAD R23, R10, R32, R23 ;  /* 0x000000200a177224 */ /* 0x004fce00078e0217 */
.L_x_33770:
[----:B------:R-:W-:-:S13]  /*16d0*/  ISETP.GE.AND P2, PT, R27, 0x3, PT ;  /* 0x000000031b00780c */ /* 0x000fda0003f46270 */
[----:B------:R-:W-:Y:S05]  /*16e0*/  @!P2 BRA `(.L_x_33772) ;  /* 0x000000000010a947 */ /* 0x000fea0003800000 */
[----:B------:R-:W-:-:S03]  /*16f0*/  UMOV UR4, 0xffffffff ;  /* 0xffffffff00047882 */ /* 0x000fc60000000000 */
[----:B------:R-:W-:Y:S05]  /*1700*/  BRA.DIV UR4, `(.L_x_33773) ;  /* 0x0000000604ac7947 */ /* 0x000fea000b800000 */
[----:B------:R2:W3:Y:S02]  /*1710*/  SHFL.IDX PT, R32, R31, R12, 0x181f ;  /* 0x00181f0c1f207589 */ /* 0x0004e400000e0000 */
.L_x_33793:
[----:B---3--:R-:W-:-:S07]  /*1720*/  IMAD R23, R9, R32, R23 ;  /* 0x0000002009177224 */ /* 0x008fce00078e0217 */
.L_x_33772:
[----:B------:R-:W-:-:S13]  /*1730*/  ISETP.GE.AND P2, PT, R27, 0x4, PT ;  /* 0x000000041b00780c */ /* 0x000fda0003f46270 */
[----:B------:R-:W-:Y:S05]  /*1740*/  @!P2 BRA `(.L_x_33774) ;  /* 0x000000000010a947 */ /* 0x000fea0003800000 */
[----:B------:R-:W-:-:S03]  /*1750*/  UMOV UR4, 0xffffffff ;  /* 0xffffffff00047882 */ /* 0x000fc60000000000 */
[----:B------:R-:W-:Y:S05]  /*1760*/  BRA.DIV UR4, `(.L_x_33775) ;  /* 0x0000000604b87947 */ /* 0x000fea000b800000 */
[----:B------:R3:W4:Y:S02]  /*1770*/  SHFL.IDX PT, R32, R31, R13, 0x181f ;  /* 0x00181f0d1f207589 */ /* 0x00072400000e0000 */
.L_x_33796:
[----:B----4-:R-:W-:-:S07]  /*1780*/  IMAD R23, R8, R32, R23 ;  /* 0x0000002008177224 */ /* 0x010fce00078e0217 */
.L_x_33774:
[----:B------:R-:W-:-:S13]  /*1790*/  ISETP.GE.AND P2, PT, R27, 0x5, PT ;  /* 0x000000051b00780c */ /* 0x000fda0003f46270 */
[----:B------:R-:W-:Y:S05]  /*17a0*/  @!P2 BRA `(.L_x_33776) ;  /* 0x000000000010a947 */ /* 0x000fea0003800000 */
[----:B------:R-:W-:-:S03]  /*17b0*/  UMOV UR4, 0xffffffff ;  /* 0xffffffff00047882 */ /* 0x000fc60000000000 */
[----:B------:R-:W-:Y:S05]  /*17c0*/  BRA.DIV UR4, `(.L_x_33777) ;  /* 0x0000000604c47947 */ /* 0x000fea000b800000 */
[----:B------:R4:W0:Y:S02]  /*17d0*/  SHFL.IDX PT, R32, R31, R14, 0x181f ;  /* 0x00181f0e1f207589 */ /* 0x00082400000e0000 */
.L_x_33799:
[----:B0-----:R-:W-:-:S07]  /*17e0*/  IMAD R23, R7, R32, R23 ;  /* 0x0000002007177224 */ /* 0x001fce00078e0217 */
.L_x_33776:
        /* <DEDUP_REMOVED lines=9> */
.L_x_33802:
[----:B0-----:R-:W-:-:S07]  /*1880*/  IMAD R23, R6, R32, R23 ;  /* 0x0000002006177224 */ /* 0x001fce00078e0217 */
.L_x_33778:
[----:B------:R-:W-:-:S13]  /*1890*/  ISETP.GE.AND P2, PT, R27, 0x7, PT ;  /* 0x000000071b00780c */ /* 0x000fda0003f46270 */
[----:B------:R-:W-:Y:S05]  /*18a0*/  @!P2 BRA `(.L_x_33780) ;  /* 0x000000000010a947 */ /* 0x000fea0003800000 */
[----:B------:R-:W-:-:S03]  /*18b0*/  UMOV UR4, 0xffffffff ;  /* 0xffffffff00047882 */ /* 0x000fc60000000000 */
[----:B------:R-:W-:Y:S05]  /*18c0*/  BRA.DIV UR4, `(.L_x_33781) ;  /* 0x0000000604cc7947 */ /* 0x000fea000b800000 */
[----:B------:R0:W0:Y:S02]  /*18d0*/  SHFL.IDX PT, R32, R31, R15, 0x181f ;  /* 0x00181f0f1f207589 */ /* 0x00002400000e0000 */
.L_x_33805:
[----:B0-----:R-:W-:-:S07]  /*18e0*/  IMAD R23, R5, R32, R23 ;  /* 0x0000002005177224 */ /* 0x001fce00078e0217 */
.L_x_33780:
        /* <DEDUP_REMOVED lines=8> */
[----:B01234-:R0:W1:Y:S02]  /*1970*/  SHFL.IDX PT, R31, R31, R32, 0x181f ;  /* 0x00181f201f1f7589 */ /* 0x01f06400000e0000 */
.L_x_33808:
[----:B-1----:R-:W-:Y:S01]  /*1980*/  IMAD R23, R4, R31, R23 ;  /* 0x0000001f04177224 */ /* 0x002fe200078e0217 */
[----:B------:R-:W-:Y:S06]  /*1990*/  BRA `(.L_x_33782) ;  /* 0x0000000000907947 */ /* 0x000fec0003800000 */
.L_x_33767:
        /* <DEDUP_REMOVED lines=9> */
[----:B------:R-:W-:Y:S01]  /*1a30*/  @P4 IMAD R34, R17, 0x4, R27 ;  /* 0x0000000411224824 */ /* 0x000fe200078e021b */
        /* <DEDUP_REMOVED lines=8> */
[----:B------:R-:W-:Y:S01]  /*1ac0*/  ISETP.GE.AND P4, PT, R35, 0x6, PT ;  /* 0x000000062300780c */ /* 0x000fe20003f86270 */
[----:B------:R-:W-:-:S04]  /*1ad0*/  @P5 IMAD R34, R21, 0x4, R27 ;  /* 0x0000000415225824 */ /* 0x000fc800078e021b */
[----:B------:R-:W-:Y:S02]  /*1ae0*/  @P2 IMAD.SHL.U32 R31, R24, 0x4, RZ ;  /* 0x00000004181f2824 */ /* 0x000fe400078e00ff */
[----:B------:R-:W-:Y:S03]  /*1af0*/  @P5 LDS R34, [R34] ;  /* 0x0000000022225984 */ /* 0x000fe60000000800 */
[----:B------:R-:W-:Y:S02]  /*1b00*/  @P2 LOP3.LUT R32, R31, 0x10, RZ, 0x3c, !PT ;  /* 0x000000101f202812 */ /* 0x000fe400078e3cff */
[-C--:B------:R-:W-:Y:S01]  /*1b10*/  @P3 LEA R31, R18, R27.reuse, 0x2 ;  /* 0x0000001b121f3211 */ /* 0x080fe200078e10ff */
[----:B------:R-:W-:Y:S02]  /*1b20*/  @P4 IMAD R33, R19, 0x4, R27 ;  /* 0x0000000413214824 */ /* 0x000fe400078e021b */
[----:B------:R-:W-:Y:S01]  /*1b30*/  @P2 IMAD.IADD R32, R27, 0x1, R32 ;  /* 0x000000011b202824 */ /* 0x000fe200078e0220 */
[----:B------:R-:W-:-:S02]  /*1b40*/  @P6 LEA R27, R22, R27, 0x2 ;  /* 0x0000001b161b6211 */ /* 0x000fc400078e10ff */
        /* <DEDUP_REMOVED lines=9> */
.L_x_33782:
[----:B------:R-:W-:Y:S01]  /*1be0*/  IMAD.IADD R2, R23, 0x1, R2 ;  /* 0x0000000117027824 */ /* 0x000fe200078e0202 */
[----:B------:R-:W-:Y:S06]  /*1bf0*/  @!P1 BRA `(.L_x_33784) ;  /* 0xfffffff800589947 */ /* 0x000fec000383ffff */
.L_x_33758:
[----:B------:R-:W-:Y:S05]  /*1c00*/  WARPSYNC.ALL ;  /* 0x0000000000007948 */ /* 0x000fea0003800000 */
[----:B------:R-:W5:Y:S08]  /*1c10*/  S2UR UR4, SR_CTAID.X ;  /* 0x00000000000479c3 */ /* 0x000f700000002500 */
[----:B------:R-:W-:Y:S08]  /*1c20*/  BAR.SYNC.DEFER_BLOCKING 0x0 ;  /* 0x0000000000007b1d */ /* 0x000ff00000010000 */
[----:B------:R-:W0:Y:S08]  /*1c30*/  LDC R3, c[0x0][0x384] ;  /* 0x0000e100ff037b82 */ /* 0x000e300000000800 */
[----:B--2---:R-:W2:Y:S01]  /*1c40*/  LDC.64 R4, c[0x0][0x3a0] ;  /* 0x0000e800ff047b82 */ /* 0x004ea20000000a00 */
[----:B-----5:R-:W-:-:S04]  /*1c50*/  IMAD R28, R29, UR4, R28 ;  /* 0x000000041d1c7c24 */ /* 0x020fc8000f8e021c */
[----:B0-----:R-:W-:-:S04]  /*1c60*/  IMAD R3, R3, UR8, R28 ;  /* 0x0000000803037c24 */ /* 0x001fc8000f8e021c */
[----:B--2---:R-:W-:-:S05]  /*1c70*/  IMAD.WIDE R4, R3, 0x4, R4 ;  /* 0x0000000403047825 */ /* 0x004fca00078e0204 */
[----:B------:R-:W-:Y:S01]  /*1c80*/  STG.E desc[UR6][R4.64], R2 ;  /* 0x0000000204007986 */ /* 0x000fe2000c101906 */
[----:B------:R-:W-:Y:S05]  /*1c90*/  EXIT ;  /* 0x000000000000794d */ /* 0x000fea0003800000 */
.L_x_33769:
[----:B------:R-:W-:Y:S01]  /*1ca0*/  BSSY B0, `(.L_x_33785) ;  /* 0x0000007000007945 */ /* 0x000fe20003800000 */
[----:B------:R-:W-:Y:S01]  /*1cb0*/  IMAD.MOV.U32 R33, RZ, RZ, R32 ;  /* 0x000000ffff217224 */ /* 0x000fe200078e0020 */
[----:B------:R-:W-:Y:S01]  /*1cc0*/  MOV R32, 0xffffffff ;  /* 0xffffffff00207802 */ /* 0x000fe20000000f00 */
[----:B------:R-:W-:-:S07]  /*1cd0*/  IMAD.MOV.U32 R34, RZ, RZ, 0x181f ;  /* 0x0000181fff227424 */ /* 0x000fce00078e00ff */
[----:B------:R-:W-:Y:S05]  /*1ce0*/  WARPSYNC.COLLECTIVE R32, `(.L_x_33786) ;  /* 0x0000000020087348 */ /* 0x000fea0003c00000 */
[----:B------:R0:W1:Y:S02]  /*1cf0*/  SHFL.IDX P2, R32, R31, R33, R34 ;  /* 0x000000211f207389 */ /* 0x0000640000040022 */
[----:B01----:R-:W-:Y:S05]  /*1d00*/  ENDCOLLECTIVE ;  /* 0x000000000000791b */ /* 0x003fea0003800000 */
.L_x_33786:
[----:B------:R-:W-:Y:S05]  /*1d10*/  BSYNC B0 ;  /* 0x0000000000007941 */ /* 0x000fea0003800000 */
.L_x_33785:
[----:B------:R-:W-:Y:S05]  /*1d20*/  BRA `(.L_x_33787) ;  /* 0xfffffff8004c7947 */ /* 0x000fea000383ffff */
.L_x_33771:
[----:B------:R-:W-:Y:S01]  /*1d30*/  BSSY B0, `(.L_x_33788) ;  /* 0x0000007000007945 */ /* 0x000fe20003800000 */
[----:B------:R-:W-:Y:S01]  /*1d40*/  IMAD.MOV.U32 R33, RZ, RZ, R0 ;  /* 0x000000ffff217224 */ /* 0x000fe200078e0000 */
[----:B------:R-:W-:Y:S01]  /*1d50*/  MOV R32, 0xffffffff ;  /* 0xffffffff00207802 */ /* 0x000fe20000000f00 */
[----:B------:R-:W-:-:S07]  /*1d60*/  IMAD.MOV.U32 R34, RZ, RZ, 0x181f ;  /* 0x0000181fff227424 */ /* 0x000fce00078e00ff */
[----:B0-----:R-:W-:Y:S05]  /*1d70*/  WARPSYNC.COLLECTIVE R32, `(.L_x_33789) ;  /* 0x0000000020087348 */ /* 0x001fea0003c00000 */
[----:B------:R1:W2:Y:S02]  /*1d80*/  SHFL.IDX P2, R32, R31, R33, R34 ;  /* 0x000000211f207389 */ /* 0x0002a40000040022 */
[----:B012---:R-:W-:Y:S05]  /*1d90*/  ENDCOLLECTIVE ;  /* 0x000000000000791b */ /* 0x007fea0003800000 */
.L_x_33789:
[----:B------:R-:W-:Y:S05]  /*1da0*/  BSYNC B0 ;  /* 0x0000000000007941 */ /* 0x000fea0003800000 */
.L_x_33788:
[----:B------:R-:W-:Y:S05]  /*1db0*/  BRA `(.L_x_33790) ;  /* 0xfffffff800407947 */ /* 0x000fea000383ffff */
.L_x_33773:
[----:B------:R-:W-:Y:S01]  /*1dc0*/  BSSY B0, `(.L_x_33791) ;  /* 0x0000007000007945 */ /* 0x000fe20003800000 */
[----:B------:R-:W-:Y:S01]  /*1dd0*/  IMAD.MOV.U32 R33, RZ, RZ, R12 ;  /* 0x000000ffff217224 */ /* 0x000fe200078e000c */
[----:B------:R-:W-:Y:S01]  /*1de0*/  MOV R32, 0xffffffff ;  /* 0xffffffff00207802 */ /* 0x000fe20000000f00 */
[----:B------:R-:W-:-:S07]  /*1df0*/  IMAD.MOV.U32 R34, RZ, RZ, 0x181f ;  /* 0x0000181fff227424 */ /* 0x000fce00078e00ff */
[----:B01----:R-:W-:Y:S05]  /*1e00*/  WARPSYNC.COLLECTIVE R32, `(.L_x_33792) ;  /* 0x0000000020087348 */ /* 0x003fea0003c00000 */
[----:B------:R2:W3:Y:S02]  /*1e10*/  SHFL.IDX P2, R32, R31, R33, R34 ;  /* 0x000000211f207389 */ /* 0x0004e40000040022 */
[----:B0123--:R-:W-:Y:S05]  /*1e20*/  ENDCOLLECTIVE ;  /* 0x000000000000791b */ /* 0x00ffea0003800000 */
.L_x_33792:
[----:B------:R-:W-:Y:S05]  /*1e30*/  BSYNC B0 ;  /* 0x0000000000007941 */ /* 0x000fea0003800000 */
.L_x_33791:
[----:B------:R-:W-:Y:S05]  /*1e40*/  BRA `(.L_x_33793) ;  /* 0xfffffff800347947 */ /* 0x000fea000383ffff */
.L_x_33775:
[----:B------:R-:W-:Y:S01]  /*1e50*/  BSSY B0, `(.L_x_33794) ;  /* 0x0000007000007945 */ /* 0x000fe20003800000 */
[----:B------:R-:W-:Y:S01]  /*1e60*/  IMAD.MOV.U32 R33, RZ, RZ, R13 ;  /* 0x000000ffff217224 */ /* 0x000fe200078e000d */
[----:B------:R-:W-:Y:S01]  /*1e70*/  MOV R32, 0xffffffff ;  /* 0xffffffff00207802 */ /* 0x000fe20000000f00 */
[----:B------:R-:W-:-:S07]  /*1e80*/  IMAD.MOV.U32 R34, RZ, RZ, 0x181f ;  /* 0x0000181fff227424 */ /* 0x000fce00078e00ff */
[----:B012---:R-:W-:Y:S05]  /*1e90*/  WARPSYNC.COLLECTIVE R32, `(.L_x_33795) ;  /* 0x0000000020087348 */ /* 0x007fea0003c00000 */
[----:B------:R3:W4:Y:S02]  /*1ea0*/  SHFL.IDX P2, R32, R31, R33, R34 ;  /* 0x000000211f207389 */ /* 0x0007240000040022 */
[----:B01234-:R-:W-:Y:S05]  /*1eb0*/  ENDCOLLECTIVE ;  /* 0x000000000000791b */ /* 0x01ffea0003800000 */
.L_x_33795:
[----:B------:R-:W-:Y:S05]  /*1ec0*/  BSYNC B0 ;  /* 0x0000000000007941 */ /* 0x000fea0003800000 */
.L_x_33794:
[----:B------:R-:W-:Y:S05]  /*1ed0*/  BRA `(.L_x_33796) ;  /* 0xfffffff800287947 */ /* 0x000fea000383ffff */
.L_x_33777:
[----:B------:R-:W-:Y:S01]  /*1ee0*/  BSSY B0, `(.L_x_33797) ;  /* 0x0000007000007945 */ /* 0x000fe20003800000 */
[----:B------:R-:W-:Y:S01]  /*1ef0*/  IMAD.MOV.U32 R33, RZ, RZ, R14 ;  /* 0x000000ffff217224 */ /* 0x000fe200078e000e */
[----:B------:R-:W-:Y:S01]  /*1f00*/  MOV R32, 0xffffffff ;  /* 0xffffffff00207802 */ /* 0x000fe20000000f00 */
[----:B------:R-:W-:-:S07]  /*1f10*/  IMAD.MOV.U32 R34, RZ, RZ, 0x181f ;  /* 0x0000181fff227424 */ /* 0x000fce00078e00ff */
[----:B0123--:R-:W-:Y:S05]  /*1f20*/  WARPSYNC.COLLECTIVE R32, `(.L_x_33798) ;  /* 0x0000000020087348 */ /* 0x00ffea0003c00000 */
[----:B------:R4:W0:Y:S02]  /*1f30*/  SHFL.IDX P2, R32, R31, R33, R34 ;  /* 0x000000211f207389 */ /* 0x0008240000040022 */
[----:B01234-:R-:W-:Y:S05]  /*1f40*/  ENDCOLLECTIVE ;  /* 0x000000000000791b */ /* 0x01ffea0003800000 */
.L_x_33798:
[----:B------:R-:W-:Y:S05]  /*1f50*/  BSYNC B0 ;  /* 0x0000000000007941 */ /* 0x000fea0003800000 */
.L_x_33797:
[----:B------:R-:W-:Y:S05]  /*1f60*/  BRA `(.L_x_33799) ;  /* 0xfffffff8001c7947 */ /* 0x000fea000383ffff */
.L_x_33779:
[----:B------:R-:W-:Y:S01]  /*1f70*/  BSSY B0, `(.L_x_33800) ;  /* 0x0000007000007945 */ /* 0x000fe20003800000 */
[----:B------:R-:W-:Y:S01]  /*1f80*/  IMAD.MOV.U32 R33, RZ, RZ, R32 ;  /* 0x000000ffff217224 */ /* 0x000fe200078e0020 */
[----:B------:R-:W-:Y:S01]  /*1f90*/  MOV R32, 0xffffffff ;  /* 0xffffffff00207802 */ /* 0x000fe20000000f00 */
[----:B------:R-:W-:-:S07]  /*1fa0*/  IMAD.MOV.U32 R34, RZ, RZ, 0x181f ;  /* 0x0000181fff227424 */ /* 0x000fce00078e00ff */
[----:B01234-:R-:W-:Y:S05]  /*1fb0*/  WARPSYNC.COLLECTIVE R32, `(.L_x_33801) ;  /* 0x0000000020087348 */ /* 0x01ffea0003c00000 */
[----:B------:R0:W0:Y:S02]  /*1fc0*/  SHFL.IDX P2, R32, R31, R33, R34 ;  /* 0x000000211f207389 */ /* 0x0000240000040022 */
[----:B01234-:R-:W-:Y:S05]  /*1fd0*/  ENDCOLLECTIVE ;  /* 0x000000000000791b */ /* 0x01ffea0003800000 */
.L_x_33801:
[----:B------:R-:W-:Y:S05]  /*1fe0*/  BSYNC B0 ;  /* 0x0000000000007941 */ /* 0x000fea0003800000 */
.L_x_33800:
[----:B------:R-:W-:Y:S05]  /*1ff0*/  BRA `(.L_x_33802) ;  /* 0xfffffff800207947 */ /* 0x000fea000383ffff */
.L_x_33781:
[----:B------:R-:W-:Y:S01]  /*2000*/  BSSY B0, `(.L_x_33803) ;  /* 0x0000007000007945 */ /* 0x000fe20003800000 */
[----:B------:R-:W-:Y:S01]  /*2010*/  IMAD.MOV.U32 R33, RZ, RZ, R15 ;  /* 0x000000ffff217224 */ /* 0x000fe200078e000f */
[----:B------:R-:W-:Y:S01]  /*2020*/  MOV R32, 0xffffffff ;  /* 0xffffffff00207802 */ /* 0x000fe20000000f00 */
[----:B------:R-:W-:-:S07]  /*2030*/  IMAD.MOV.U32 R34, RZ, RZ, 0x181f ;  /* 0x0000181fff227424 */ /* 0x000fce00078e00ff */
[----:B01234-:R-:W-:Y:S05]  /*2040*/  WARPSYNC.COLLECTIVE R32, `(.L_x_33804) ;  /* 0x0000000020087348 */ /* 0x01ffea0003c00000 */
[----:B------:R0:W0:Y:S02]  /*2050*/  SHFL.IDX P2, R32, R31, R33, R34 ;  /* 0x000000211f207389 */ /* 0x0000240000040022 */
[----:B01234-:R-:W-:Y:S05]  /*2060*/  ENDCOLLECTIVE ;  /* 0x000000000000791b */ /* 0x01ffea0003800000 */
.L_x_33804:
[----:B------:R-:W-:Y:S05]  /*2070*/  BSYNC B0 ;  /* 0x0000000000007941 */ /* 0x000fea0003800000 */
.L_x_33803:
[----:B------:R-:W-:Y:S05]  /*2080*/  BRA `(.L_x_33805) ;  /* 0xfffffff800147947 */ /* 0x000fea000383ffff */
.L_x_33783:
[----:B------:R-:W-:Y:S01]  /*2090*/  BSSY B0, `(.L_x_33806) ;  /* 0x0000007000007945 */ /* 0x000fe20003800000 */
[----:B------:R-:W-:Y:S01]  /*20a0*/  IMAD.MOV.U32 R33, RZ, RZ, R32 ;  /* 0x000000ffff217224 */ /* 0x000fe200078e0020 */
[----:B------:R-:W-:Y:S01]  /*20b0*/  MOV R32, 0xffffffff ;  /* 0xffffffff00207802 */ /* 0x000fe20000000f00 */
[----:B------:R-:W-:-:S07]  /*20c0*/  IMAD.MOV.U32 R34, RZ, RZ, 0x181f ;  /* 0x0000181fff227424 */ /* 0x000fce00078e00ff */
[----:B01234-:R-:W-:Y:S05]  /*20d0*/  WARPSYNC.COLLECTIVE R32, `(.L_x_33807) ;  /* 0x0000000020087348 */ /* 0x01ffea0003c00000 */
[----:B------:R0:W0:Y:S02]  /*20e0*/  SHFL.IDX P2, R32, R31, R33, R34 ;  /* 0x000000211f207389 */ /* 0x0000240000040022 */
[----:B01234-:R-:W-:Y:S05]  /*20f0*/  ENDCOLLECTIVE ;  /* 0x000000000000791b */ /* 0x01ffea0003800000 */
.L_x_33807:
[----:B------:R-:W-:Y:S05]  /*2100*/  BSYNC B0 ;  /* 0x0000000000007941 */ /* 0x000fea0003800000 */
.L_x_33806:
[----:B------:R-:W-:Y:S01]  /*2110*/  IMAD.MOV.U32 R31, RZ, RZ, R32 ;  /* 0x000000ffff1f7224 */ /* 0x000fe200078e0020 */
[----:B------:R-:W-:Y:S06]  /*2120*/  BRA `(.L_x_33808) ;  /* 0xfffffff800147947 */ /* 0x000fec000383ffff */
        .weak           $__internal_677_$__cuda_sm20_div_s16
        .type           $__internal_677_$__cuda_sm20_div_s16,@function
        .size           $__internal_677_$__cuda_sm20_div_s16,(.L_x_39180 - $__internal_677_$__cuda_sm20_div_s16)
$__internal_677_$__cuda_sm20_div_s16:
        /* <DEDUP_REMOVED lines=22> */
[----:B------:R-:W-:Y:S05]  /*2290*/  RET.REL.NODEC R2 `(_Z9cuda_gemmIiLi128ELi1ELi1ELi128ELi8ELi8ELi64ELi0ELi0EEviiiPT_S1_S1_iii) ;  /* 0xffffffdc02587950 */ /* 0x000fea0003c3ffff */
.L_x_33809:
        /* <DEDUP_REMOVED lines=14> */
.L_x_39180:


//--------------------- .text._Z9cuda_gemmIiLi128ELi1ELi1ELi128ELi4ELi4ELi64ELi1ELi1EEviiiPT_S1_S1_iii --------------------------
	.section	.text._Z9cuda_gemmIiLi128ELi1ELi1ELi128ELi4ELi4ELi64ELi1ELi1EEviiiPT_S1_S1_iii,"ax",@progbits
	.align	128
        .global         _Z9cuda_gemmIiLi128ELi1ELi1ELi128ELi4ELi4ELi64ELi1ELi1EEviiiPT_S1_S1_iii
        .type           _Z9cuda_gemmIiLi128ELi1ELi1ELi128ELi4ELi4ELi64ELi1ELi1EEviiiPT_S1_S1_iii,@function
        .size           _Z9cuda_gemmIiLi128ELi1ELi1ELi128ELi4ELi4ELi64ELi1ELi1EEviiiPT_S1_S1_iii,(.L_x_39907 - _Z9cuda_gemmIiLi128ELi1ELi1ELi128ELi4ELi4ELi64ELi1ELi1EEviiiPT_S1_S1_iii)
        .other          _Z9cuda_gemmIiLi128ELi1ELi1ELi128ELi4ELi4ELi64ELi1ELi1EEviiiPT_S1_S1_iii,@"STO_CUDA_ENTRY STV_DEFAULT"
_Z9cuda_gemmIiLi128ELi1ELi1ELi128ELi4ELi4ELi64ELi1ELi1EEviiiPT_S1_S1_iii:
.text._Z9cuda_gemmIiLi128ELi1ELi1ELi128ELi4ELi4ELi64ELi1ELi1EEviiiPT_S1_S1_iii:
        /* <DEDUP_REMOVED lines=14> */
.L_x_33812:
        /* <DEDUP_REMOVED lines=10> */
.L_x_33811:
[----:B------:R-:W-:Y:S05]  /*0180*/  BSYNC.RECONVERGENT B0 ;  /* 0x0000000000007941 */ /* 0x000fea0003800200 */
.L_x_33810:
        /* <DEDUP_REMOVED lines=43> */
[--C-:B------:R-:W-:Y:S02]  /*0440*/  IMAD R5, R21, 0x80, R2.reuse ;  /* 0x0000008015057824 */ /* 0x100fe400078e0202 */
[----:B------:R-:W-:Y:S01]  /*0450*/  LOP3.LUT R4, R0, 0x3, RZ, 0xc0, !PT ;  /* 0x0000000300047812 */ /* 0x000fe200078ec0ff */
[----:B------:R-:W-:Y:S01]  /*0460*/  IMAD.MOV.U32 R0, RZ, RZ, R2 ;  /* 0x000000ffff007224 */ /* 0x000fe200078e0002 */
[----:B------:R-:W1:Y:S02]  /*0470*/  LDC.64 R8, c[0x0][0x390] ;  /* 0x0000e400ff087b82 */ /* 0x000e640000000a00 */
[----:B------:R-:W-:Y:S01]  /*0480*/  IADD3 R10, PT, PT, -R4, RZ, RZ ;  /* 0x000000ff040a7210 */ /* 0x000fe20007ffe1ff */
[----:B0-----:R-:W-:-:S06]  /*0490*/  ULEA UR4, UR5, UR4, 0x18 ;  /* 0x0000000405047291 */ /* 0x001fcc000f8ec0ff */
[----:B------:R-:W-:Y:S01]  /*04a0*/  LEA R11, R24, UR4, 0x4 ;  /* 0x00000004180b7c11 */ /* 0x000fe2000f8e20ff */
[----:B-1----:R-:W-:-:S07]  /*04b0*/  IMAD.WIDE.U32 R8, R5, 0x4, R8 ;  /* 0x0000000405087825 */ /* 0x002fce00078e0008 */
.L_x_33817:
        /* <DEDUP_REMOVED lines=8> */
.L_x_33816:
[----:B------:R-:W-:Y:S05]  /*0540*/  BSYNC.RECONVERGENT B1 ;  /* 0x0000000000017941 */ /* 0x000fea0003800200 */
.L_x_33815:
        /* <DEDUP_REMOVED lines=11> */
.L_x_33818:
        /* <DEDUP_REMOVED lines=16> */
[C-C-:B0-----:R-:W-:Y:S02]  /*0700*/  IMAD R6, R20.reuse, 0x10, R27.reuse ;  /* 0x0000001014067824 */ /* 0x141fe400078e021b */
[C-C-:B------:R-:W-:Y:S02]  /*0710*/  IMAD R7, R20.reuse, 0x20, R27.reuse ;  /* 0x0000002014077824 */ /* 0x140fe400078e021b */
[C-C-:B------:R-:W-:Y:S01]  /*0720*/  IMAD R4, R20.reuse, 0x30, R27.reuse ;  /* 0x0000003014047824 */ /* 0x140fe200078e021b */
[----:B---3--:R2:W-:Y:S01]  /*0730*/  STS.128 [R6], R8 ;  /* 0x0000000806007388 */ /* 0x0085e20000000c00 */
[----:B------:R-:W-:-:S03]  /*0740*/  IMAD R27, R20, 0x40, R27 ;  /* 0x00000040141b7824 */ /* 0x000fc600078e021b */
[----:B----4-:R2:W-:Y:S04]  /*0750*/  STS.128 [R7], R12 ;  /* 0x0000000c07007388 */ /* 0x0105e80000000c00 */
[----:B-----5:R2:W-:Y:S01]  /*0760*/  STS.128 [R4], R16 ;  /* 0x0000001004007388 */ /* 0x0205e20000000c00 */
[----:B------:R-:W-:Y:S05]  /*0770*/  @!P0 BRA `(.L_x_33818) ;  /* 0xfffffffc00a08947 */ /* 0x000fea000383ffff */
.L_x_33814:
[----:B------:R-:W-:Y:S05]  /*0780*/  BSYNC.RECONVERGENT B0 ;  /* 0x0000000000007941 */ /* 0x000fea0003800200 */
.L_x_33813:
[----:B0-2---:R-:W0:Y:S01]  /*0790*/  S2R R6, SR_CgaCtaId ;  /* 0x0000000000067919 */ /* 0x005e220000008800 */
[----:B------:R-:W-:Y:S01]  /*07a0*/  MOV R4, 0x400 ;  /* 0x0000040000047802 */ /* 0x000fe20000000f00 */
[----:B------:R-:W-:Y:S01]  /*07b0*/  VIADD R8, R24, 0xffffffff ;  /* 0xffffffff18087836 */ /* 0x000fe20000000000 */
[----:B------:R-:W-:Y:S01]  /*07c0*/  SHF.R.U32.HI R0, RZ, 0x5, R24 ;  /* 0x00000005ff007819 */ /* 0x000fe20000011618 */
[----:B------:R-:W-:Y:S01]  /*07d0*/  BAR.SYNC.DEFER_BLOCKING 0x0 ;  /* 0x0000000000007b1d */ /* 0x000fe20000010000 */
[----:B------:R-:W-:Y:S01]  /*07e0*/  IADD3 R5, PT, PT, R4, 0x80, RZ ;  /* 0x0000008004057810 */ /* 0x000fe20007ffe0ff */
[----:B------:R-:W-:Y:S01]  /*07f0*/  IMAD.SHL.U32 R21, R21, 0x80, RZ ;  /* 0x0000008015157824 */ /* 0x000fe200078e00ff */
[----:B------:R-:W-:-:S04]  /*0800*/  LOP3.LUT R11, R8, 0x3, RZ, 0xc0, !PT ;  /* 0x00000003080b7812 */ /* 0x000fc800078ec0ff */
[----:B------:R-:W-:Y:S02]  /*0810*/  LOP3.LUT R21, R21, R24, RZ, 0xfc, !PT ;  /* 0x0000001815157212 */ /* 0x000fe400078efcff */
[----:B0-----:R-:W-:Y:S01]  /*0820*/  LEA R3, R6, R4, 0x18 ;  /* 0x0000000406037211 */ /* 0x001fe200078ec0ff */
[----:B------:R-:W-:Y:S01]  /*0830*/  VIADD R4, R24, 0x1 ;  /* 0x0000000118047836 */ /* 0x000fe20000000000 */
[----:B------:R-:W-:Y:S02]  /*0840*/  LEA R9, R6, R5, 0x18 ;  /* 0x0000000506097211 */ /* 0x000fe400078ec0ff */
[----:B------:R-:W-:Y:S01]  /*0850*/  LOP3.LUT R5, R24, 0x3, RZ, 0xc0, !PT ;  /* 0x0000000318057812 */ /* 0x000fe200078ec0ff */
[----:B------:R-:W-:Y:S01]  /*0860*/  IMAD R0, R0, 0x14, R3 ;  /* 0x0000001400007824 */ /* 0x000fe200078e0203 */
[----:B------:R-:W-:Y:S02]  /*0870*/  LOP3.LUT R3, R2, 0xc, RZ, 0xc0, !PT ;  /* 0x0000000c02037812 */ /* 0x000fe400078ec0ff */
[----:B------:R-:W-:-:S03]  /*0880*/  LOP3.LUT R7, R4, 0x3, RZ, 0xc0, !PT ;  /* 0x0000000304077812 */ /* 0x000fc600078ec0ff */
[----:B------:R-:W-:Y:S01]  /*0890*/  IMAD.IADD R0, R0, 0x1, R3 ;  /* 0x0000000100007824 */ /* 0x000fe200078e0203 */
[----:B------:R-:W-:Y:S02]  /*08a0*/  LOP3.LUT R3, R2, 0x7c, RZ, 0xc0, !PT ;  /* 0x0000007c02037812 */ /* 0x000fe400078ec0ff */
[----:B------:R-:W-:Y:S02]  /*08b0*/  LOP3.LUT R6, R7, 0x7c, R2, 0xf8, !PT ;  /* 0x0000007c07067812 */ /* 0x000fe400078ef802 */
[C---:B------:R-:W-:Y:S01]  /*08c0*/  LOP3.LUT R4, R3.reuse, 0x3, R24, 0xf8, !PT ;  /* 0x0000000303047812 */ /* 0x040fe200078ef818 */
[----:B------:R-:W0:Y:S01]  /*08d0*/  LDS R0, [R0] ;  /* 0x0000000000007984 */ /* 0x000e220000000800 */
[----:B------:R-:W-:Y:S01]  /*08e0*/  LOP3.LUT R3, R3, 0x2, R5, 0xf6, !PT ;  /* 0x0000000203037812 */ /* 0x000fe200078ef605 */
[--C-:B------:R-:W-:Y:S01]  /*08f0*/  IMAD R6, R6, 0x4, R9.reuse ;  /* 0x0000000406067824 */ /* 0x100fe200078e0209 */
[----:B------:R-:W-:Y:S02]  /*0900*/  LEA R4, R4, R9, 0x2 ;  /* 0x0000000904047211 */ /* 0x000fe400078e10ff */
[----:B------:R-:W-:Y:S01]  /*0910*/  LOP3.LUT R2, R11, 0x7c, R2, 0xf8, !PT ;  /* 0x0000007c0b027812 */ /* 0x000fe200078ef802 */
[----:B------:R-:W-:-:S02]  /*0920*/  IMAD R8, R3, 0x4, R9 ;  /* 0x0000000403087824 */ /* 0x000fc400078e0209 */
[----:B------:R-:W-:Y:S01]  /*0930*/  LDS R6, [R6] ;  /* 0x0000000006067984 */ /* 0x000fe20000000800 */
[----:B------:R-:W-:Y:S02]  /*0940*/  LEA R10, R2, R9, 0x2 ;  /* 0x00000009020a7211 */ /* 0x000fe400078e10ff */
[----:B------:R-:W-:Y:S01]  /*0950*/  LOP3.LUT R9, R5, 0x2, RZ, 0x3c, !PT ;  /* 0x0000000205097812 */ /* 0x000fe200078e3cff */
[----:B------:R-:W-:Y:S01]  /*0960*/  LDS R4, [R4] ;  /* 0x0000000004047984 */ /* 0x000fe20000000800 */
[----:B------:R-:W2:Y:S03]  /*0970*/  LDC.64 R2, c[0x0][0x3a0] ;  /* 0x0000e800ff027b82 */ /* 0x000ea60000000a00 */
[----:B------:R-:W-:Y:S04]  /*0980*/  LDS R8, [R8] ;  /* 0x0000000008087984 */ /* 0x000fe80000000800 */
[----:B------:R-:W-:Y:S01]  /*0990*/  LDS R10, [R10] ;  /* 0x000000000a0a7984 */ /* 0x000fe20000000800 */
[----:B--2---:R-:W-:-:S03]  /*09a0*/  IMAD.WIDE.U32 R2, R21, 0x4, R2 ;  /* 0x0000000415027825 */ /* 0x004fc600078e0002 */
[----:B0-----:R-:W0:Y:S04]  /*09b0*/  SHFL.IDX PT, R13, R0, R5, 0x1c1f ;  /* 0x001c1f05000d7589 */ /* 0x001e2800000e0000 */
[----:B------:R-:W2:Y:S04]  /*09c0*/  SHFL.IDX PT, R7, R0, R7, 0x1c1f ;  /* 0x001c1f0700077589 */ /* 0x000ea800000e0000 */
[----:B------:R-:W3:Y:S04]  /*09d0*/  SHFL.IDX PT, R9, R0, R9, 0x1c1f ;  /* 0x001c1f0900097589 */ /* 0x000ee800000e0000 */
[----:B------:R-:W4:Y:S01]  /*09e0*/  SHFL.IDX PT, R11, R0, R11, 0x1c1f ;  /* 0x001c1f0b000b7589 */ /* 0x000f2200000e0000 */
[----:B0-----:R-:W-:-:S04]  /*09f0*/  IMAD R13, R4, R13, RZ ;  /* 0x0000000d040d7224 */ /* 0x001fc800078e02ff */
[----:B--2---:R-:W-:-:S04]  /*0a00*/  IMAD R13, R6, R7, R13 ;  /* 0x00000007060d7224 */ /* 0x004fc800078e020d */
[----:B---3--:R-:W-:-:S04]  /*0a10*/  IMAD R13, R8, R9, R13 ;  /* 0x00000009080d7224 */ /* 0x008fc800078e020d */
[----:B----4-:R-:W-:Y:S01]  /*0a20*/  IMAD R13, R10, R11, R13 ;  /* 0x0000000b0a0d7224 */ /* 0x010fe200078e020d */
[----:B------:R-:W-:Y:S06]  /*0a30*/  BAR.SYNC.DEFER_BLOCKING 0x0 ;  /* 0x0000000000007b1d */ /* 0x000fec0000010000 */
[----:B------:R-:W-:Y:S01]  /*0a40*/  STG.E desc[UR6][R2.64], R13 ;  /* 0x0000000d02007986 */ /* 0x000fe2000c101906 */
[----:B------:R-:W-:Y:S05]  /*0a50*/  EXIT ;  /* 0x000000000000794d */ /* 0x000fea0003800000 */
.L_x_33819:
        /* <DEDUP_REMOVED lines=10> */
.L_x_39907:


//--------------------- .text._Z9cuda_gemmIiLi128ELi1ELi1ELi128ELi4ELi4ELi64ELi1ELi0EEviiiPT_S1_S1_iii --------------------------
	.section	.text._Z9cuda_gemmIiLi128ELi1ELi1ELi128ELi4ELi4ELi64ELi1ELi0EEviiiPT_S1_S1_iii,"ax",@progbits
	.align	128
        .global         _Z9cuda_gemmIiLi128ELi1ELi1ELi128ELi4ELi4ELi64ELi1ELi0EEviiiPT_S1_S1_iii
        .type           _Z9cuda_gemmIiLi128ELi1ELi1ELi128ELi4ELi4ELi64ELi1ELi0EEviiiPT_S1_S1_iii,@function
        .size           _Z9cuda_gemmIiLi128ELi1ELi1ELi128ELi4ELi4ELi64ELi1ELi0EEviiiPT_S1_S1_iii,(.L_x_39181 - _Z9cuda_gemmIiLi128ELi1ELi1ELi128ELi4ELi4ELi64ELi1ELi0EEviiiPT_S1_S1_iii)
        .other          _Z9cuda_gemmIiLi128ELi1ELi1ELi128ELi4ELi4ELi64ELi1ELi0EEviiiPT_S1_S1_iii,@"STO_CUDA_ENTRY STV_DEFAULT"
_Z9cuda_gemmIiLi128ELi1ELi1ELi128ELi4ELi4ELi64ELi1ELi0EEviiiPT_S1_S1_iii:
.text._Z9cuda_gemmIiLi128ELi1ELi1ELi128ELi4ELi4ELi64ELi1ELi0EEviiiPT_S1_S1_iii:
[----:B------:R-:W-:Y:S08]  /*0000*/  LDC R1, c[0x0][0x37c] ;  /* 0x0000df00ff017b82 */ /* 0x000ff00000000800 */
[----:B------:R-:W0:Y:S01]  /*0010*/  LDC.64 R18, c[0x0][0x3a8] ;  /* 0x0000ea00ff127b82 */ /* 0x000e220000000a00 */
[----:B------:R-:W1:Y:S01]  /*0020*/  S2R R17, SR_TID.X ;  /* 0x0000000000117919 */ /* 0x000e620000002100 */
[----:B------:R-:W2:Y:S01]  /*0030*/  LDCU.64 UR6, c[0x0][0x358] ;  /* 0x00006b00ff0677ac */ /* 0x000ea20008000a00 */
[----:B------:R-:W-:Y:S01]  /*0040*/  BSSY.RECONVERGENT B0, `(.L_x_33820) ;  /* 0x0000059000007945 */ /* 0x000fe20003800200 */
[----:B------:R-:W3:Y:S01]  /*0050*/  S2R R16, SR_CTAID.Y ;  /* 0x0000000000107919 */ /* 0x000ee20000002600 */
[----:B0-----:R-:W-:-:S04]  /*0060*/  IABS R4, R19 ;  /* 0x0000001300047213 */ /* 0x001fc80000000000 */
[----:B------:R-:W0:Y:S08]  /*0070*/  I2F.RP R0, R4 ;  /* 0x0000000400007306 */ /* 0x000e300000209400 */
[----:B0-----:R-:W0:Y:S02]  /*0080*/  MUFU.RCP R0, R0 ;  /* 0x0000000000007308 */ /* 0x001e240000001000 */
[----:B0-----:R-:W-:Y:S01]  /*0090*/  VIADD R2, R0, 0xffffffe ;  /* 0x0ffffffe00027836 */ /* 0x001fe20000000000 */
[----:B------:R-:W-:-:S05]  /*00a0*/  LOP3.LUT R0, R19, 0x80, RZ, 0x3c, !PT ;  /* 0x0000008013007812 */ /* 0x000fca00078e3cff */
[----:B------:R0:W4:Y:S01]  /*00b0*/  F2I.FTZ.U32.TRUNC.NTZ R3, R2 ;  /* 0x0000000200037305 */ /* 0x000122000021f000 */
[----:B------:R-:W-:Y:S01]  /*00c0*/  ISETP.GE.AND P2, PT, R0, RZ, PT ;  /* 0x000000ff0000720c */ /* 0x000fe20003f46270 */
[----:B------:R-:W-:Y:S02]  /*00d0*/  IMAD R0, R19, R18, RZ ;  /* 0x0000001213007224 */ /* 0x000fe400078e02ff */
        /* <DEDUP_REMOVED lines=24> */
[----:B------:R-:W-:-:S05]  /*0260*/  IMAD.HI.U32 R23, R6, R17, RZ ;  /* 0x0000001106177227 */ /* 0x000fca00078e00ff */
[----:B------:R-:W-:-:S05]  /*0270*/  IADD3 R7, PT, PT, -R23, RZ, RZ ;  /* 0x000000ff17077210 */ /* 0x000fca0007ffe1ff */
[----:B------:R-:W-:Y:S01]  /*0280*/  IMAD R7, R20, R7, R17 ;  /* 0x0000000714077224 */ /* 0x000fe200078e0211 */
        /* <DEDUP_REMOVED lines=10> */
[----:B0-----:R-:W-:-:S07]  /*0330*/  VIADD R10, R9, 0xffffffe ;  /* 0x0ffffffe090a7836 */ /* 0x001fce0000000000 */
[----:B------:R0:W5:Y:S01]  /*0340*/  F2I.FTZ.U32.TRUNC.NTZ R11, R10 ;  /* 0x0000000a000b7305 */ /* 0x000162000021f000 */
[----:B---3--:R-:W-:Y:S01]  /*0350*/  VIADD R4, R8, 0xffffffe ;  /* 0x0ffffffe08047836 */ /* 0x008fe20000000000 */
[----:B------:R-:W-:-:S06]  /*0360*/  MOV R8, 0x400 ;  /* 0x0000040000087802 */ /* 0x000fcc0000000f00 */
[----:B------:R3:W2:Y:S01]  /*0370*/  F2I.FTZ.U32.TRUNC.NTZ R5, R4 ;  /* 0x0000000400057305 */ /* 0x0006a2000021f000 */
[----:B-1----:R-:W-:Y:S01]  /*0380*/  LEA R8, R13, R8, 0x18 ;  /* 0x000000080d087211 */ /* 0x002fe200078ec0ff */
[----:B0-----:R-:W-:Y:S01]  /*0390*/  IMAD.MOV.U32 R10, RZ, RZ, RZ ;  /* 0x000000ffff0a7224 */ /* 0x001fe200078e00ff */
[----:B-----5:R-:W-:Y:S01]  /*03a0*/  IADD3 R12, PT, PT, RZ, -R11, RZ ;  /* 0x8000000bff0c7210 */ /* 0x020fe20007ffe0ff */
[----:B---3--:R-:W-:-:S04]  /*03b0*/  IMAD.MOV.U32 R4, RZ, RZ, RZ ;  /* 0x000000ffff047224 */ /* 0x008fc800078e00ff */
[----:B------:R-:W-:Y:S01]  /*03c0*/  IMAD R13, R12, R19, RZ ;  /* 0x000000130c0d7224 */ /* 0x000fe200078e02ff */
[----:B------:R-:W-:Y:S01]  /*03d0*/  LOP3.LUT R12, RZ, R18, RZ, 0x33, !PT ;  /* 0x00000012ff0c7212 */ /* 0x000fe200078e33ff */
[----:B--2---:R-:W-:Y:S02]  /*03e0*/  IMAD.MOV R9, RZ, RZ, -R5 ;  /* 0x000000ffff097224 */ /* 0x004fe400078e0a05 */
[----:B------:R-:W-:Y:S01]  /*03f0*/  IMAD.HI.U32 R10, R11, R13, R10 ;  /* 0x0000000d0b0a7227 */ /* 0x000fe200078e000a */
[----:B------:R-:W-:-:S03]  /*0400*/  LOP3.LUT R11, RZ, R19, RZ, 0x33, !PT ;  /* 0x00000013ff0b7212 */ /* 0x000fc600078e33ff */
[----:B------:R-:W-:Y:S02]  /*0410*/  IMAD R9, R9, R18, RZ ;  /* 0x0000001209097224 */ /* 0x000fe400078e02ff */
[----:B------:R-:W-:Y:S02]  /*0420*/  IMAD.MOV.U32 R13, RZ, RZ, R17 ;  /* 0x000000ffff0d7224 */ /* 0x000fe400078e0011 */
[----:B----4-:R-:W-:-:S07]  /*0430*/  IMAD.HI.U32 R9, R5, R9, R4 ;  /* 0x0000000905097227 */ /* 0x010fce00078e0004 */
.L_x_33822:
[----:B0-----:R-:W-:-:S06]  /*0440*/  IMAD.WIDE.U32 R4, R13, 0x4, R2 ;  /* 0x000000040d047825 */ /* 0x001fcc00078e0002 */
[----:B------:R-:W2:Y:S01]  /*0450*/  LDG.E R4, desc[UR6][R4.64] ;  /* 0x0000000604047981 */ /* 0x000ea2000c1e1900 */
[----:B------:R-:W-:-:S05]  /*0460*/  IMAD.HI.U32 R14, R9, R13, RZ ;  /* 0x0000000d090e7227 */ /* 0x000fca00078e00ff */
[----:B------:R-:W-:Y:S01]  /*0470*/  IADD3 R15, PT, PT, -R14, RZ, RZ ;  /* 0x000000ff0e0f7210 */ /* 0x000fe20007ffe1ff */
[----:B------:R-:W-:-:S04]  /*0480*/  IMAD.HI.U32 R14, R10, R13, RZ ;  /* 0x0000000d0a0e7227 */ /* 0x000fc800078e00ff */
[----:B------:R-:W-:Y:S02]  /*0490*/  IMAD.MOV R22, RZ, RZ, -R14 ;  /* 0x000000ffff167224 */ /* 0x000fe400078e0a0e */
[--C-:B------:R-:W-:Y:S02]  /*04a0*/  IMAD R15, R18, R15, R13.reuse ;  /* 0x0000000f120f7224 */ /* 0x100fe400078e020d */
[----:B------:R-:W-:Y:S01]  /*04b0*/  IMAD R22, R19, R22, R13 ;  /* 0x0000001613167224 */ /* 0x000fe200078e020d */
[----:B------:R-:W-:Y:S02]  /*04c0*/  IADD3 R13, PT, PT, R6, R13, RZ ;  /* 0x0000000d060d7210 */ /* 0x000fe40007ffe0ff */
        /* <DEDUP_REMOVED lines=16> */
.L_x_33821:
[----:B------:R-:W-:Y:S05]  /*05d0*/  BSYNC.RECONVERGENT B0 ;  /* 0x0000000000007941 */ /* 0x000fea0003800200 */
.L_x_33820:
[----:B------:R-:W1:Y:S01]  /*05e0*/  LDCU UR4, c[0x0][0x374] ;  /* 0x00006e80ff0477ac */ /* 0x000e620008000800 */
[----:B------:R-:W-:Y:S02]  /*05f0*/  ISETP.GE.U32.AND P0, PT, R7, R20, PT ;  /* 0x000000140700720c */ /* 0x000fe40003f06070 */
[----:B------:R-:W-:-:S11]  /*0600*/  ISETP.NE.U32.AND P2, PT, R20, RZ, PT ;  /* 0x000000ff1400720c */ /* 0x000fd60003f45070 */
[----:B------:R-:W-:Y:S02]  /*0610*/  @P0 IMAD.IADD R7, R7, 0x1, -R20 ;  /* 0x0000000107070824 */ /* 0x000fe400078e0a14 */
[----:B------:R-:W-:Y:S01]  /*0620*/  @P0 VIADD R23, R23, 0x1 ;  /* 0x0000000117170836 */ /* 0x000fe20000000000 */
[----:B-1----:R-:W-:Y:S02]  /*0630*/  ISETP.GE.U32.AND P3, PT, R16, UR4, PT ;  /* 0x0000000410007c0c */ /* 0x002fe4000bf66070 */
[----:B------:R-:W-:-:S11]  /*0640*/  ISETP.GE.U32.AND P1, PT, R7, R20, PT ;  /* 0x000000140700720c */ /* 0x000fd60003f26070 */
[----:B------:R-:W-:Y:S05]  /*0650*/  @P3 EXIT ;  /* 0x000000000000394d */ /* 0x000fea0003800000 */
        /* <DEDUP_REMOVED lines=51> */
.L_x_33827:
        /* <DEDUP_REMOVED lines=8> */
.L_x_33826:
[----:B------:R-:W-:Y:S05]  /*0a10*/  BSYNC.RECONVERGENT B1 ;  /* 0x0000000000017941 */ /* 0x000fea0003800200 */
.L_x_33825:
[----:B------:R-:W-:Y:S05]  /*0a20*/  @!P1 BRA `(.L_x_33824) ;  /* 0x0000000000889947 */ /* 0x000fea0003800000 */
[----:B------:R-:W0:Y:S01]  /*0a30*/  S2UR UR5, SR_CgaCtaId ;  /* 0x00000000000579c3 */ /* 0x000e220000008800 */
[----:B------:R-:W-:Y:S01]  /*0a40*/  UMOV UR4, 0x400 ;  /* 0x0000040000047882 */ /* 0x000fe20000000000 */
[----:B------:R-:W-:Y:S01]  /*0a50*/  IMAD R28, R16, 0x80, R21 ;  /* 0x00000080101c7824 */ /* 0x000fe200078e0215 */
[----:B------:R-:W-:-:S03]  /*0a60*/  UIADD3 UR4, UPT, UPT, UR4, 0x80, URZ ;  /* 0x0000008004047890 */ /* 0x000fc6000fffe0ff */
[C-C-:B------:R-:W-:Y:S01]  /*0a70*/  IMAD R27, R3.reuse, 0xc, R28.reuse ;  /* 0x0000000c031b7824 */ /* 0x140fe200078e021c */
[----:B------:R-:W-:Y:S01]  /*0a80*/  IADD3 R24, PT, PT, R22, R28, RZ ;  /* 0x0000001c16187210 */ /* 0x000fe20007ffe0ff */
[----:B------:R-:W-:Y:S01]  /*0a90*/  IMAD R26, R3, 0x8, R28 ;  /* 0x00000008031a7824 */ /* 0x000fe200078e021c */
[----:B0-----:R-:W-:-:S06]  /*0aa0*/  ULEA UR4, UR5, UR4, 0x18 ;  /* 0x0000000405047291 */ /* 0x001fcc000f8ec0ff */
[----:B------:R-:W-:-:S07]  /*0ab0*/  LEA R25, R21, UR4, 0x2 ;  /* 0x0000000415197c11 */ /* 0x000fce000f8e10ff */
.L_x_33828:
[----:B--2---:R-:W0:Y:S02]  /*0ac0*/  LDC.64 R8, c[0x0][0x390] ;  /* 0x0000e400ff087b82 */ /* 0x004e240000000a00 */
        /* <DEDUP_REMOVED lines=18> */
[C-C-:B0-----:R-:W-:Y:S02]  /*0bf0*/  IMAD R29, R3.reuse, 0x20, R25.reuse ;  /* 0x00000020031d7824 */ /* 0x141fe400078e0219 */
[----:B------:R-:W-:-:S03]  /*0c00*/  IMAD R4, R3, 0x30, R25 ;  /* 0x0000003003047824 */ /* 0x000fc600078e0219 */
[----:B----4-:R2:W-:Y:S04]  /*0c10*/  STS.128 [R29], R8 ;  /* 0x000000081d007388 */ /* 0x0105e80000000c00 */
[----:B---3--:R2:W-:Y:S01]  /*0c20*/  STS.128 [R4], R12 ;  /* 0x0000000c04007388 */ /* 0x0085e20000000c00 */
[----:B------:R-:W-:Y:S01]  /*0c30*/  IMAD R25, R3, 0x40, R25 ;  /* 0x0000004003197824 */ /* 0x000fe200078e0219 */
[----:B------:R-:W-:Y:S06]  /*0c40*/  @!P0 BRA `(.L_x_33828) ;  /* 0xfffffffc009c8947 */ /* 0x000fec000383ffff */
.L_x_33824:
[----:B------:R-:W-:Y:S05]  /*0c50*/  BSYNC.RECONVERGENT B0 ;  /* 0x0000000000007941 */ /* 0x000fea0003800200 */
.L_x_33823:
[----:B------:R-:W-:Y:S01]  /*0c60*/  BAR.SYNC.DEFER_BLOCKING 0x0 ;  /* 0x0000000000007b1d */ /* 0x000fe20000010000 */
[----:B------:R-:W-:Y:S01]  /*0c70*/  ISETP.GE.AND P0, PT, R20, 0x1, PT ;  /* 0x000000011400780c */ /* 0x000fe20003f06270 */
[----:B-1----:R-:W-:-:S12]  /*0c80*/  HFMA2 R3, -RZ, RZ, 0, 0 ;  /* 0x00000000ff037431 */ /* 0x002fd800000001ff */
[----:B------:R-:W-:Y:S05]  /*0c90*/  @!P0 BRA `(.L_x_33829) ;  /* 0x0000000400f88947 */ /* 0x000fea0003800000 */
[C---:B------:R-:W-:Y:S02]  /*0ca0*/  ISETP.GE.AND P0, PT, R19.reuse, 0x1, PT ;  /* 0x000000011300780c */ /* 0x040fe40003f06270 */
[----:B------:R-:W-:Y:S02]  /*0cb0*/  VIMNMX R18, PT, PT, R18, 0x4, PT ;  /* 0x0000000412127848 */ /* 0x000fe40003fe0100 */
[C---:B------:R-:W-:Y:S02]  /*0cc0*/  ISETP.GE.AND P1, PT, R19.reuse, 0x2, PT ;  /* 0x000000021300780c */ /* 0x040fe40003f26270 */
[C---:B------:R-:W-:Y:S02]  /*0cd0*/  ISETP.GE.AND P2, PT, R19.reuse, 0x3, PT ;  /* 0x000000031300780c */ /* 0x040fe40003f46270 */
[----:B------:R-:W-:Y:S02]  /*0ce0*/  ISETP.GE.AND P3, PT, R19, 0x4, PT ;  /* 0x000000041300780c */ /* 0x000fe40003f66270 */
[----:B------:R-:W-:-:S03]  /*0cf0*/  ISETP.GE.AND P4, PT, R23, R18, PT ;  /* 0x000000121700720c */ /* 0x000fc60003f86270 */
[----:B------:R-:W-:Y:S10]  /*0d00*/  @!P0 BRA `(.L_x_33830) ;  /* 0x00000000001c8947 */ /* 0x000ff40003800000 */
[----:B------:R-:W1:Y:S01]  /*0d10*/  S2UR UR5, SR_CgaCtaId ;  /* 0x00000000000579c3 */ /* 0x000e620000008800 */
[----:B------:R-:W-:Y:S01]  /*0d20*/  UMOV UR4, 0x400 ;  /* 0x0000040000047882 */ /* 0x000fe20000000000 */
[----:B0-2---:R-:W-:Y:S01]  /*0d30*/  IMAD R4, R2, R19, R0 ;  /* 0x0000001302047224 */ /* 0x005fe200078e0200 */
[----:B------:R-:W-:-:S04]  /*0d40*/  UIADD3 UR4, UPT, UPT, UR4, 0x80, URZ ;  /* 0x0000008004047890 */ /* 0x000fc8000fffe0ff */
[----:B-1----:R-:W-:-:S06]  /*0d50*/  ULEA UR4, UR5, UR4, 0x18 ;  /* 0x0000000405047291 */ /* 0x002fcc000f8ec0ff */
[----:B------:R-:W-:-:S06]  /*0d60*/  LEA R4, R4, UR4, 0x2 ;  /* 0x0000000404047c11 */ /* 0x000fcc000f8e10ff */
[----:B------:R-:W1:Y:S02]  /*0d70*/  LDS R4, [R4] ;  /* 0x0000000004047984 */ /* 0x000e640000000800 */
.L_x_33830:
        /* <DEDUP_REMOVED lines=10> */
.L_x_33831:
        /* <DEDUP_REMOVED lines=9> */
.L_x_33832:
        /* <DEDUP_REMOVED lines=10> */
.L_x_33833:
[----:B------:R-:W-:Y:S05]  /*0f50*/  @P4 BRA `(.L_x_33829) ;  /* 0x0000000400484947 */ /* 0x000fea0003800000 */
[C---:B--2---:R-:W-:Y:S01]  /*0f60*/  VIADD R10, R0.reuse, 0x2 ;  /* 0x00000002000a7836 */ /* 0x044fe20000000000 */
[C---:B------:R-:W-:Y:S01]  /*0f70*/  IADD3 R8, PT, PT, R0.reuse, 0x1, RZ ;  /* 0x0000000100087810 */ /* 0x040fe20007ffe0ff */
[----:B------:R-:W-:Y:S01]  /*0f80*/  VIADD R12, R0, 0x3 ;  /* 0x00000003000c7836 */ /* 0x000fe20000000000 */
[----:B------:R-:W-:Y:S02]  /*0f90*/  PRMT R20, R20, 0x9910, RZ ;  /* 0x0000991014147816 */ /* 0x000fe400000000ff */
[-C--:B------:R-:W-:Y:S02]  /*0fa0*/  ISETP.GE.AND P1, PT, R10, R19.reuse, PT ;  /* 0x000000130a00720c */ /* 0x080fe40003f26270 */
[-C--:B------:R-:W-:Y:S02]  /*0fb0*/  ISETP.GE.AND P2, PT, R12, R19.reuse, PT ;  /* 0x000000130c00720c */ /* 0x080fe40003f46270 */
[----:B------:R-:W-:Y:S02]  /*0fc0*/  ISETP.GE.AND P0, PT, R8, R19, PT ;  /* 0x000000130800720c */ /* 0x000fe40003f06270 */
[----:B------:R-:W-:-:S02]  /*0fd0*/  SEL R9, R19, RZ, P1 ;  /* 0x000000ff13097207 */ /* 0x000fc40000800000 */
[C---:B------:R-:W-:Y:S02]  /*0fe0*/  SEL R11, R19.reuse, RZ, P2 ;  /* 0x000000ff130b7207 */ /* 0x040fe40001000000 */
[C---:B------:R-:W-:Y:S01]  /*0ff0*/  SEL R3, R19.reuse, RZ, P0 ;  /* 0x000000ff13037207 */ /* 0x040fe20000000000 */
[----:B------:R-:W-:Y:S01]  /*1000*/  IMAD.IADD R9, R10, 0x1, -R9 ;  /* 0x000000010a097824 */ /* 0x000fe200078e0a09 */
[----:B------:R-:W-:Y:S01]  /*1010*/  ISETP.GE.AND P0, PT, R0, R19, PT ;  /* 0x000000130000720c */ /* 0x000fe20003f06270 */
[----:B------:R-:W-:Y:S01]  /*1020*/  IMAD.IADD R10, R12, 0x1, -R11 ;  /* 0x000000010c0a7824 */ /* 0x000fe200078e0a0b */
[C---:B------:R-:W-:Y:S01]  /*1030*/  IADD3 R12, PT, PT, R2.reuse, 0x1, RZ ;  /* 0x00000001020c7810 */ /* 0x040fe20007ffe0ff */
[----:B------:R-:W-:Y:S01]  /*1040*/  VIADD R11, R2, 0xffffffff ;  /* 0xffffffff020b7836 */ /* 0x000fe20000000000 */
[----:B------:R-:W-:Y:S01]  /*1050*/  SEL R19, R19, RZ, P0 ;  /* 0x000000ff13137207 */ /* 0x000fe20000000000 */
[----:B------:R-:W-:Y:S01]  /*1060*/  IMAD.MOV.U32 R2, RZ, RZ, R20 ;  /* 0x000000ffff027224 */ /* 0x000fe200078e0014 */
[----:B------:R-:W-:-:S02]  /*1070*/  IADD3 R8, PT, PT, R8, -R3, RZ ;  /* 0x8000000308087210 */ /* 0x000fc40007ffe0ff */
[----:B------:R-:W-:Y:S02]  /*1080*/  LOP3.LUT R13, R0, 0x2, RZ, 0x3c, !PT ;  /* 0x00000002000d7812 */ /* 0x000fe400078e3cff */
[----:B------:R-:W-:Y:S02]  /*1090*/  LOP3.LUT R12, R12, 0x3, RZ, 0xc0, !PT ;  /* 0x000000030c0c7812 */ /* 0x000fe400078ec0ff */
[----:B------:R-:W-:Y:S02]  /*10a0*/  LOP3.LUT R11, R11, 0x3, RZ, 0xc0, !PT ;  /* 0x000000030b0b7812 */ /* 0x000fe400078ec0ff */
[----:B------:R-:W-:Y:S02]  /*10b0*/  IADD3 R14, PT, PT, R0, -R19, RZ ;  /* 0x80000013000e7210 */ /* 0x000fe40007ffe0ff */
[----:B0-----:R-:W-:-:S07]  /*10c0*/  MOV R15, 0x10e0 ;  /* 0x000010e0000f7802 */ /* 0x001fce0000000f00 */
[----:B-1-34-:R-:W-:Y:S05]  /*10d0*/  CALL.REL.NOINC `($__internal_678_$__cuda_sm20_div_s16) ;  /* 0x0000000400a07944 */ /* 0x01afea0003c00000 */
[----:B------:R-:W0:Y:S01]  /*10e0*/  S2R R3, SR_CgaCtaId ;  /* 0x0000000000037919 */ /* 0x000e220000008800 */
[----:B------:R-:W1:Y:S01]  /*10f0*/  LDC R15, c[0x0][0x3ac] ;  /* 0x0000eb00ff0f7b82 */ /* 0x000e620000000800 */
[----:B------:R-:W-:Y:S02]  /*1100*/  MOV R2, 0x400 ;  /* 0x0000040000027802 */ /* 0x000fe40000000f00 */
[----:B------:R-:W-:Y:S02]  /*1110*/  PRMT R20, R19, 0x9910, RZ ;  /* 0x0000991013147816 */ /* 0x000fe400000000ff */
[----:B-1----:R-:W-:Y:S02]  /*1120*/  ISETP.GT.U32.AND P0, PT, R15, 0x40, PT ;  /* 0x000000400f00780c */ /* 0x002fe40003f04070 */
[----:B------:R-:W-:Y:S02]  /*1130*/  LOP3.LUT R15, R17, 0x3, RZ, 0xc0, !PT ;  /* 0x00000003110f7812 */ /* 0x000fe400078ec0ff */
[----:B0-----:R-:W-:Y:S01]  /*1140*/  LEA R2, R3, R2, 0x18 ;  /* 0x0000000203027211 */ /* 0x001fe200078ec0ff */
[----:B------:R-:W-:-:S08]  /*1150*/  IMAD.MOV.U32 R3, RZ, RZ, RZ ;  /* 0x000000ffff037224 */ /* 0x000fd000078e00ff */
.L_x_33842:
[----:B------:R-:W-:Y:S02]  /*1160*/  IMAD R26, R23, 0x14, R2 ;  /* 0x00000014171a7824 */ /* 0x000fe400078e0202 */
[----:B------:R-:W-:-:S03]  /*1170*/  IMAD.IADD R23, R20, 0x1, R23 ;  /* 0x0000000114177824 */ /* 0x000fc600078e0217 */
[----:B012---:R-:W-:Y:S02]  /*1180*/  LEA R21, R15, R26, 0x2 ;  /* 0x0000001a0f157211 */ /* 0x007fe400078e10ff */
[----:B------:R-:W-:Y:S01]  /*1190*/  ISETP.GE.AND P1, PT, R23, R18, PT ;  /* 0x000000121700720c */ /* 0x000fe20003f26270 */
[----:B------:R-:W-:-:S12]  /*11a0*/  @P0 BRA `(.L_x_33834) ;  /* 0x0000000000640947 */ /* 0x000fd80003800000 */
[----:B------:R-:W0:Y:S01]  /*11b0*/  LDS R21, [R21] ;  /* 0x0000000015157984 */ /* 0x000e220000000800 */
[----:B------:R-:W1:Y:S01]  /*11c0*/  LDC R19, c[0x0][0x3ac] ;  /* 0x0000eb00ff137b82 */ /* 0x000e620000000800 */
[----:B------:R-:W-:Y:S01]  /*11d0*/  UMOV UR4, 0xffffffff ;  /* 0xffffffff00047882 */ /* 0x000fe20000000000 */
[----:B-1----:R-:W-:Y:S02]  /*11e0*/  ISETP.GE.AND P2, PT, R19, 0x2, PT ;  /* 0x000000021300780c */ /* 0x002fe40003f46270 */
[----:B0-----:R-:W-:Y:S11]  /*11f0*/  BRA.DIV UR4, `(.L_x_33835) ;  /* 0x0000000204c07947 */ /* 0x001ff6000b800000 */
[----:B------:R0:W1:Y:S02]  /*1200*/  SHFL.IDX PT, R25, R21, R14, 0x1c1f ;  /* 0x001c1f0e15197589 */ /* 0x00006400000e0000 */
.L_x_33845:
[----:B-1----:R-:W-:Y:S01]  /*1210*/  IMAD R22, R4, R25, RZ ;  /* 0x0000001904167224 */ /* 0x002fe200078e02ff */
[----:B------:R-:W-:Y:S06]  /*1220*/  @!P2 BRA `(.L_x_33836) ;  /* 0x000000000010a947 */ /* 0x000fec0003800000 */
[----:B------:R-:W-:-:S03]  /*1230*/  UMOV UR4, 0xffffffff ;  /* 0xffffffff00047882 */ /* 0x000fc60000000000 */
[----:B------:R-:W-:Y:S05]  /*1240*/  BRA.DIV UR4, `(.L_x_33837) ;  /* 0x0000000204d07947 */ /* 0x000fea000b800000 */
[----:B------:R1:W2:Y:S02]  /*1250*/  SHFL.IDX PT, R24, R21, R8, 0x1c1f ;  /* 0x001c1f0815187589 */ /* 0x0002a400000e0000 */
.L_x_33848:
[----:B--2---:R-:W-:-:S07]  /*1260*/  IMAD R22, R5, R24, R22 ;  /* 0x0000001805167224 */ /* 0x004fce00078e0216 */
.L_x_33836:
[----:B------:R-:W-:-:S13]  /*1270*/  ISETP.GE.AND P2, PT, R19, 0x3, PT ;  /* 0x000000031300780c */ /* 0x000fda0003f46270 */
[----:B------:R-:W-:Y:S05]  /*1280*/  @!P2 BRA `(.L_x_33838) ;  /* 0x000000000010a947 */ /* 0x000fea0003800000 */
[----:B------:R-:W-:-:S03]  /*1290*/  UMOV UR4, 0xffffffff ;  /* 0xffffffff00047882 */ /* 0x000fc60000000000 */
[----:B------:R-:W-:Y:S05]  /*12a0*/  BRA.DIV UR4, `(.L_x_33839) ;  /* 0x0000000204e07947 */ /* 0x000fea000b800000 */
[----:B------:R2:W3:Y:S02]  /*12b0*/  SHFL.IDX PT, R25, R21, R9, 0x1c1f ;  /* 0x001c1f0915197589 */ /* 0x0004e400000e0000 */
.L_x_33851:
[----:B---3--:R-:W-:-:S07]  /*12c0*/  IMAD R22, R6, R25, R22 ;  /* 0x0000001906167224 */ /* 0x008fce00078e0216 */
.L_x_33838:
[----:B------:R-:W-:-:S13]  /*12d0*/  ISETP.GE.AND P2, PT, R19, 0x4, PT ;  /* 0x000000041300780c */ /* 0x000fda0003f46270 */
[----:B------:R-:W-:Y:S05]  /*12e0*/  @!P2 BRA `(.L_x_33840) ;  /* 0x00000000005ca947 */ /* 0x000fea0003800000 */
[----:B------:R-:W-:-:S03]  /*12f0*/  UMOV UR4, 0xffffffff ;  /* 0xffffffff00047882 */ /* 0x000fc60000000000 */
[----:B------:R-:W-:Y:S05]  /*1300*/  BRA.DIV UR4, `(.L_x_33841) ;  /* 0x0000000204ec7947 */ /* 0x000fea000b800000 */
[----:B012---:R0:W1:Y:S02]  /*1310*/  SHFL.IDX PT, R21, R21, R10, 0x1c1f ;  /* 0x001c1f0a15157589 */ /* 0x00706400000e0000 */
.L_x_33854:
[----:B-1----:R-:W-:Y:S01]  /*1320*/  IMAD R22, R7, R21, R22 ;  /* 0x0000001507167224 */ /* 0x002fe200078e0216 */
[----:B------:R-:W-:Y:S06]  /*1330*/  BRA `(.L_x_33840) ;  /* 0x0000000000487947 */ /* 0x000fec0003800000 */
.L_x_33834:
        /* <DEDUP_REMOVED lines=18> */
.L_x_33840:
[----:B------:R-:W-:Y:S01]  /*1460*/  IADD3 R3, PT, PT, R22, R3, RZ ;  /* 0x0000000316037210 */ /* 0x000fe20007ffe0ff */
[----:B------:R-:W-:Y:S06]  /*1470*/  @!P1 BRA `(.L_x_33842) ;  /* 0xfffffffc00389947 */ /* 0x000fec000383ffff */
.L_x_33829:
[----:B0123--:R-:W0:Y:S01]  /*1480*/  LDC.64 R4, c[0x0][0x3a0] ;  /* 0x0000e800ff047b82 */ /* 0x00fe220000000a00 */
[----:B------:R-:W-:Y:S05]  /*1490*/  WARPSYNC.ALL ;  /* 0x0000000000007948 */ /* 0x000fea0003800000 */
[----:B------:R-:W-:-:S05]  /*14a0*/  IMAD.SHL.U32 R16, R16, 0x80, RZ ;  /* 0x0000008010107824 */ /* 0x000fca00078e00ff */
[----:B------:R-:W-:-:S05]  /*14b0*/  LOP3.LUT R17, R16, R17, RZ, 0xfc, !PT ;  /* 0x0000001110117212 */ /* 0x000fca00078efcff */
[----:B0-----:R-:W-:Y:S01]  /*14c0*/  IMAD.WIDE.U32 R4, R17, 0x4, R4 ;  /* 0x0000000411047825 */ /* 0x001fe200078e0004 */
[----:B------:R-:W-:Y:S06]  /*14d0*/  BAR.SYNC.DEFER_BLOCKING 0x0 ;  /* 0x0000000000007b1d */ /* 0x000fec0000010000 */
[----:B------:R-:W-:Y:S01]  /*14e0*/  STG.E desc[UR6][R4.64], R3 ;  /* 0x0000000304007986 */ /* 0x000fe2000c101906 */
[----:B------:R-:W-:Y:S05]  /*14f0*/  EXIT ;  /* 0x000000000000794d */ /* 0x000fea0003800000 */
.L_x_33835:
[----:B------:R-:W-:Y:S01]  /*1500*/  HFMA2 R26, -RZ, RZ, 0, 0.004024505615234375 ;  /* 0x00001c1fff1a7431 */ /* 0x000fe200000001ff */
[----:B------:R-:W-:Y:S01]  /*1510*/  BSSY B0, `(.L_x_33843) ;  /* 0x0000006000007945 */ /* 0x000fe20003800000 */
[----:B------:R-:W-:Y:S02]  /*1520*/  IMAD.MOV.U32 R25, RZ, RZ, R14 ;  /* 0x000000ffff197224 */ /* 0x000fe400078e000e */
[----:B------:R-:W-:-:S07]  /*1530*/  IMAD.MOV.U32 R24, RZ, RZ, -0x1 ;  /* 0xffffffffff187424 */ /* 0x000fce00078e00ff */
[----:B------:R-:W-:Y:S05]  /*1540*/  WARPSYNC.COLLECTIVE R24, `(.L_x_33844) ;  /* 0x0000000018087348 */ /* 0x000fea0003c00000 */
[----:B------:R0:W1:Y:S02]  /*1550*/  SHFL.IDX P3, R25, R21, R25, R26 ;  /* 0x0000001915197389 */ /* 0x000064000006001a */
[----:B01----:R-:W-:Y:S05]  /*1560*/  ENDCOLLECTIVE ;  /* 0x000000000000791b */ /* 0x003fea0003800000 */
.L_x_33844:
[----:B------:R-:W-:Y:S05]  /*1570*/  BSYNC B0 ;  /* 0x0000000000007941 */ /* 0x000fea0003800000 */
.L_x_33843:
[----:B------:R-:W-:Y:S05]  /*1580*/  BRA `(.L_x_33845) ;  /* 0xfffffffc00207947 */ /* 0x000fea000383ffff */
.L_x_33837:
[----:B------:R-:W-:Y:S01]  /*1590*/  BSSY B0, `(.L_x_33846) ;  /* 0x0000007000007945 */ /* 0x000fe20003800000 */
[----:B------:R-:W-:Y:S01]  /*15a0*/  IMAD.MOV.U32 R25, RZ, RZ, R8 ;  /* 0x000000ffff197224 */ /* 0x000fe200078e0008 */
[----:B------:R-:W-:Y:S01]  /*15b0*/  MOV R26, 0x1c1f ;  /* 0x00001c1f001a7802 */ /* 0x000fe20000000f00 */
[----:B------:R-:W-:-:S07]  /*15c0*/  IMAD.MOV.U32 R24, RZ, RZ, -0x1 ;  /* 0xffffffffff187424 */ /* 0x000fce00078e00ff */
[----:B0-----:R-:W-:Y:S05]  /*15d0*/  WARPSYNC.COLLECTIVE R24, `(.L_x_33847) ;  /* 0x0000000018087348 */ /* 0x001fea0003c00000 */
[----:B------:R1:W2:Y:S02]  /*15e0*/  SHFL.IDX P3, R25, R21, R25, R26 ;  /* 0x0000001915197389 */ /* 0x0002a4000006001a */
[----:B012---:R-:W-:Y:S05]  /*15f0*/  ENDCOLLECTIVE ;  /* 0x000000000000791b */ /* 0x007fea0003800000 */
.L_x_33847:
[----:B------:R-:W-:Y:S05]  /*1600*/  BSYNC B0 ;  /* 0x0000000000007941 */ /* 0x000fea0003800000 */
.L_x_33846:
[----:B------:R-:W-:Y:S01]  /*1610*/  IMAD.MOV.U32 R24, RZ, RZ, R25 ;  /* 0x000000ffff187224 */ /* 0x000fe200078e0019 */
[----:B------:R-:W-:Y:S06]  /*1620*/  BRA `(.L_x_33848) ;  /* 0xfffffffc000c7947 */ /* 0x000fec000383ffff */
.L_x_33839:
[----:B------:R-:W-:Y:S01]  /*1630*/  BSSY B0, `(.L_x_33849) ;  /* 0x0000007000007945 */ /* 0x000fe20003800000 */
[----:B------:R-:W-:Y:S01]  /*1640*/  MOV R25, R9 ;  /* 0x0000000900197202 */ /* 0x000fe20000000f00 */
[----:B------:R-:W-:Y:S02]  /*1650*/  IMAD.MOV.U32 R26, RZ, RZ, 0x1c1f ;  /* 0x00001c1fff1a7424 */ /* 0x000fe400078e00ff */
[----:B------:R-:W-:-:S07]  /*1660*/  IMAD.MOV.U32 R24, RZ, RZ, -0x1 ;  /* 0xffffffffff187424 */ /* 0x000fce00078e00ff */
[----:B01----:R-:W-:Y:S05]  /*1670*/  WARPSYNC.COLLECTIVE R24, `(.L_x_33850) ;  /* 0x0000000018087348 */ /* 0x003fea0003c00000 */
[----:B------:R2:W3:Y:S02]  /*1680*/  SHFL.IDX P3, R25, R21, R25, R26 ;  /* 0x0000001915197389 */ /* 0x0004e4000006001a */
[----:B0123--:R-:W-:Y:S05]  /*1690*/  ENDCOLLECTIVE ;  /* 0x000000000000791b */ /* 0x00ffea0003800000 */
.L_x_33850:
[----:B------:R-:W-:Y:S05]  /*16a0*/  BSYNC B0 ;  /* 0x0000000000007941 */ /* 0x000fea0003800000 */
.L_x_33849:
[----:B------:R-:W-:Y:S05]  /*16b0*/  BRA `(.L_x_33851) ;  /* 0xfffffffc00007947 */ /* 0x000fea000383ffff */
.L_x_33841:
[----:B------:R-:W-:Y:S01]  /*16c0*/  BSSY B0, `(.L_x_33852) ;  /* 0x0000007000007945 */ /* 0x000fe20003800000 */
[----:B------:R-:W-:Y:S01]  /*16d0*/  MOV R25, R10 ;  /* 0x0000000a00197202 */ /* 0x000fe20000000f00 */
[----:B------:R-:W-:Y:S02]  /*16e0*/  IMAD.MOV.U32 R26, RZ, RZ, 0x1c1f ;  /* 0x00001c1fff1a7424 */ /* 0x000fe400078e00ff */
[----:B------:R-:W-:-:S07]  /*16f0*/  IMAD.MOV.U32 R24, RZ, RZ, -0x1 ;  /* 0xffffffffff187424 */ /* 0x000fce00078e00ff */
[----:B012---:R-:W-:Y:S05]  /*1700*/  WARPSYNC.COLLECTIVE R24, `(.L_x_33853) ;  /* 0x0000000018087348 */ /* 0x007fea0003c00000 */
[----:B------:R3:W4:Y:S02]  /*1710*/  SHFL.IDX P3, R25, R21, R25, R26 ;  /* 0x0000001915197389 */ /* 0x000724000006001a */
[----:B01234-:R-:W-:Y:S05]  /*1720*/  ENDCOLLECTIVE ;  /* 0x000000000000791b */ /* 0x01ffea0003800000 */
.L_x_33853:
[----:B------:R-:W-:Y:S05]  /*1730*/  BSYNC B0 ;  /* 0x0000000000007941 */ /* 0x000fea0003800000 */
.L_x_33852:
[----:B------:R-:W-:Y:S01]  /*1740*/  MOV R21, R25 ;  /* 0x0000001900157202 */ /* 0x000fe20000000f00 */
[----:B------:R-:W-:Y:S06]  /*1750*/  BRA `(.L_x_33854) ;  /* 0xfffffff800f07947 */ /* 0x000fec000383ffff */
        .weak           $__internal_678_$__cuda_sm20_div_s16
        .type           $__internal_678_$__cuda_sm20_div_s16,@function
        .size           $__internal_678_$__cuda_sm20_div_s16,(.L_x_39181 - $__internal_678_$__cuda_sm20_div_s16)
$__internal_678_$__cuda_sm20_div_s16:
        /* <DEDUP_REMOVED lines=23> */
[----:B------:R-:W-:Y:S05]  /*18d0*/  RET.REL.NODEC R2 `(_Z9cuda_gemmIiLi128ELi1ELi1ELi128ELi4ELi4ELi64ELi1ELi0EEviiiPT_S1_S1_iii) ;  /* 0xffffffe402c87950 */ /* 0x000fea0003c3ffff */
.L_x_33855:
        /* <DEDUP_REMOVED lines=10> */
.L_x_39181:


//--------------------- .text._Z9cuda_gemmIiLi128ELi1ELi1ELi128ELi4ELi4ELi64ELi0ELi1EEviiiPT_S1_S1_iii --------------------------
	.section	.text._Z9cuda_gemmIiLi128ELi1ELi1ELi128ELi4ELi4ELi64ELi0ELi1EEviiiPT_S1_S1_iii,"ax",@progbits
	.align	128
        .global         _Z9cuda_gemmIiLi128ELi1ELi1ELi128ELi4ELi4ELi64ELi0ELi1EEviiiPT_S1_S1_iii
        .type           _Z9cuda_gemmIiLi128ELi1ELi1ELi128ELi4ELi4ELi64ELi0ELi1EEviiiPT_S1_S1_iii,@function
        .size           _Z9cuda_gemmIiLi128ELi1ELi1ELi128ELi4ELi4ELi64ELi0ELi1EEviiiPT_S1_S1_iii,(.L_x_39909 - _Z9cuda_gemmIiLi128ELi1ELi1ELi128ELi4ELi4ELi64ELi0ELi1EEviiiPT_S1_S1_iii)
        .other          _Z9cuda_gemmIiLi128ELi1ELi1ELi128ELi4ELi4ELi64ELi0ELi1EEviiiPT_S1_S1_iii,@"STO_CUDA_ENTRY STV_DEFAULT"
_Z9cuda_gemmIiLi128ELi1ELi1ELi128ELi4ELi4ELi64ELi0ELi1EEviiiPT_S1_S1_iii:
.text._Z9cuda_gemmIiLi128ELi1ELi1ELi128ELi4ELi4ELi64ELi0ELi1EEviiiPT_S1_S1_iii:
        /* <DEDUP_REMOVED lines=14> */
.L_x_33858:
        /* <DEDUP_REMOVED lines=10> */
.L_x_33857:
[----:B------:R-:W-:Y:S05]  /*0180*/  BSYNC.RECONVERGENT B0 ;  /* 0x0000000000007941 */ /* 0x000fea0003800200 */
.L_x_33856:
        /* <DEDUP_REMOVED lines=54> */
.L_x_33863:
        /* <DEDUP_REMOVED lines=9> */
.L_x_33862:
[----:B------:R-:W-:Y:S05]  /*0580*/  BSYNC.RECONVERGENT B1 ;  /* 0x0000000000017941 */ /* 0x000fea0003800200 */
.L_x_33861:
        /* <DEDUP_REMOVED lines=13> */
.L_x_33864:
        /* <DEDUP_REMOVED lines=24> */
.L_x_33860:
[----:B------:R-:W-:Y:S05]  /*07e0*/  BSYNC.RECONVERGENT B0 ;  /* 0x0000000000007941 */ /* 0x000fea0003800200 */
.L_x_33859:
[----:B0--3--:R-:W0:Y:S01]  /*07f0*/  S2R R6, SR_CgaCtaId ;  /* 0x0000000000067919 */ /* 0x009e220000008800 */
[----:B------:R-:W-:Y:S01]  /*0800*/  MOV R4, 0x400 ;  /* 0x0000040000047802 */ /* 0x000fe20000000f00 */
[----:B------:R-:W-:Y:S01]  /*0810*/  VIADD R8, R24, 0xffffffff ;  /* 0xffffffff18087836 */ /* 0x000fe20000000000 */
[----:B------:R-:W-:Y:S01]  /*0820*/  SHF.R.U32.HI R0, RZ, 0x5, R24 ;  /* 0x00000005ff007819 */ /* 0x000fe20000011618 */
[----:B------:R-:W-:Y:S01]  /*0830*/  BAR.SYNC.DEFER_BLOCKING 0x0 ;  /* 0x0000000000007b1d */ /* 0x000fe20000010000 */
[----:B-1----:R-:W-:Y:S01]  /*0840*/  LEA R21, R21, R24, 0x5 ;  /* 0x0000001815157211 */ /* 0x002fe200078e28ff */
[----:B------:R-:W-:Y:S01]  /*0850*/  VIADD R5, R4, 0x80 ;  /* 0x0000008004057836 */ /* 0x000fe20000000000 */
[----:B------:R-:W-:-:S05]  /*0860*/  LOP3.LUT R11, R8, 0x3, RZ, 0xc0, !PT ;  /* 0x00000003080b7812 */ /* 0x000fca00078ec0ff */
[----:B------:R-:W1:Y:S01]  /*0870*/  LDC R12, c[0x0][0x384] ;  /* 0x0000e100ff0c7b82 */ /* 0x000e620000000800 */
[----:B0-----:R-:W-:Y:S02]  /*0880*/  LEA R3, R6, R4, 0x18 ;  /* 0x0000000406037211 */ /* 0x001fe400078ec0ff */
[----:B------:R-:W-:Y:S01]  /*0890*/  IADD3 R4, PT, PT, R24, 0x1, RZ ;  /* 0x0000000118047810 */ /* 0x000fe20007ffe0ff */
[----:B-1----:R-:W-:Y:S01]  /*08a0*/  IMAD R21, R12, UR8, R21 ;  /* 0x000000080c157c24 */ /* 0x002fe2000f8e0215 */
[----:B------:R-:W-:Y:S01]  /*08b0*/  LEA R9, R6, R5, 0x18 ;  /* 0x0000000506097211 */ /* 0x000fe200078ec0ff */
[----:B------:R-:W-:Y:S01]  /*08c0*/  IMAD R0, R0, 0x14, R3 ;  /* 0x0000001400007824 */ /* 0x000fe200078e0203 */
[----:B------:R-:W-:Y:S02]  /*08d0*/  LOP3.LUT R3, R2, 0xc, RZ, 0xc0, !PT ;  /* 0x0000000c02037812 */ /* 0x000fe400078ec0ff */
[----:B------:R-:W-:Y:S02]  /*08e0*/  LOP3.LUT R7, R4, 0x3, RZ, 0xc0, !PT ;  /* 0x0000000304077812 */ /* 0x000fe400078ec0ff */
[----:B------:R-:W-:Y:S01]  /*08f0*/  LOP3.LUT R5, R24, 0x3, RZ, 0xc0, !PT ;  /* 0x0000000318057812 */ /* 0x000fe200078ec0ff */
[----:B------:R-:W-:Y:S01]  /*0900*/  IMAD.IADD R0, R0, 0x1, R3 ;  /* 0x0000000100007824 */ /* 0x000fe200078e0203 */
[----:B------:R-:W-:-:S02]  /*0910*/  LOP3.LUT R3, R2, 0x7c, RZ, 0xc0, !PT ;  /* 0x0000007c02037812 */ /* 0x000fc400078ec0ff */
[----:B------:R-:W-:Y:S02]  /*0920*/  LOP3.LUT R6, R7, 0x7c, R2, 0xf8, !PT ;  /* 0x0000007c07067812 */ /* 0x000fe400078ef802 */
[C---:B------:R-:W-:Y:S01]  /*0930*/  LOP3.LUT R4, R3.reuse, 0x3, R24, 0xf8, !PT ;  /* 0x0000000303047812 */ /* 0x040fe200078ef818 */
[----:B------:R-:W0:Y:S01]  /*0940*/  LDS R0, [R0] ;  /* 0x0000000000007984 */ /* 0x000e220000000800 */
[----:B------:R-:W-:Y:S02]  /*0950*/  LOP3.LUT R3, R3, 0x2, R5, 0xf6, !PT ;  /* 0x0000000203037812 */ /* 0x000fe400078ef605 */
[----:B------:R-:W-:Y:S01]  /*0960*/  LEA R6, R6, R9, 0x2 ;  /* 0x0000000906067211 */ /* 0x000fe200078e10ff */
[--C-:B------:R-:W-:Y:S01]  /*0970*/  IMAD R4, R4, 0x4, R9.reuse ;  /* 0x0000000404047824 */ /* 0x100fe200078e0209 */
[----:B------:R-:W-:Y:S01]  /*0980*/  LOP3.LUT R2, R11, 0x7c, R2, 0xf8, !PT ;  /* 0x0000007c0b027812 */ /* 0x000fe200078ef802 */
[----:B------:R-:W-:-:S03]  /*0990*/  IMAD R8, R3, 0x4, R9 ;  /* 0x0000000403087824 */ /* 0x000fc600078e0209 */
[----:B------:R-:W-:Y:S01]  /*09a0*/  LDS R6, [R6] ;  /* 0x0000000006067984 */ /* 0x000fe20000000800 */
[----:B------:R-:W-:Y:S01]  /*09b0*/  IMAD R10, R2, 0x4, R9 ;  /* 0x00000004020a7824 */ /* 0x000fe200078e0209 */
[----:B------:R-:W-:Y:S01]  /*09c0*/  LOP3.LUT R9, R5, 0x2, RZ, 0x3c, !PT ;  /* 0x0000000205097812 */ /* 0x000fe200078e3cff */
[----:B------:R-:W1:Y:S01]  /*09d0*/  LDC.64 R2, c[0x0][0x3a0] ;  /* 0x0000e800ff027b82 */ /* 0x000e620000000a00 */
[----:B------:R-:W-:Y:S04]  /*09e0*/  LDS R4, [R4] ;  /* 0x0000000004047984 */ /* 0x000fe80000000800 */
[----:B------:R-:W-:Y:S04]  /*09f0*/  LDS R8, [R8] ;  /* 0x0000000008087984 */ /* 0x000fe80000000800 */
[----:B------:R-:W-:Y:S01]  /*0a00*/  LDS R10, [R10] ;  /* 0x000000000a0a7984 */ /* 0x000fe20000000800 */
[----:B-1----:R-:W-:-:S03]  /*0a10*/  IMAD.WIDE R2, R21, 0x4, R2 ;  /* 0x0000000415027825 */ /* 0x002fc600078e0202 */
[----:B0-----:R-:W0:Y:S04]  /*0a20*/  SHFL.IDX PT, R13, R0, R5, 0x1c1f ;  /* 0x001c1f05000d7589 */ /* 0x001e2800000e0000 */
[----:B------:R-:W1:Y:S04]  /*0a30*/  SHFL.IDX PT, R7, R0, R7, 0x1c1f ;  /* 0x001c1f0700077589 */ /* 0x000e6800000e0000 */
[----:B------:R-:W3:Y:S04]  /*0a40*/  SHFL.IDX PT, R9, R0, R9, 0x1c1f ;  /* 0x001c1f0900097589 */ /* 0x000ee800000e0000 */
[----:B------:R-:W4:Y:S01]  /*0a50*/  SHFL.IDX PT, R11, R0, R11, 0x1c1f ;  /* 0x001c1f0b000b7589 */ /* 0x000f2200000e0000 */
[----:B0-----:R-:W-:-:S04]  /*0a60*/  IMAD R13, R4, R13, RZ ;  /* 0x0000000d040d7224 */ /* 0x001fc800078e02ff */
[----:B-1----:R-:W-:-:S04]  /*0a70*/  IMAD R13, R6, R7, R13 ;  /* 0x00000007060d7224 */ /* 0x002fc800078e020d */
[----:B---3--:R-:W-:-:S04]  /*0a80*/  IMAD R13, R8, R9, R13 ;  /* 0x00000009080d7224 */ /* 0x008fc800078e020d */
[----:B----4-:R-:W-:Y:S01]  /*0a90*/  IMAD R13, R10, R11, R13 ;  /* 0x0000000b0a0d7224 */ /* 0x010fe200078e020d */
[----:B------:R-:W-:Y:S06]  /*0aa0*/  BAR.SYNC.DEFER_BLOCKING 0x0 ;  /* 0x0000000000007b1d */ /* 0x000fec0000010000 */
[----:B------:R-:W-:Y:S01]  /*0ab0*/  STG.E desc[UR6][R2.64], R13 ;  /* 0x0000000d02007986 */ /* 0x000fe2000c101906 */
[----:B------:R-:W-:Y:S05]  /*0ac0*/  EXIT ;  /* 0x000000000000794d */ /* 0x000fea0003800000 */
.L_x_33865:
        /* <DEDUP_REMOVED lines=11> */
.L_x_39909:


//--------------------- .text._Z9cuda_gemmIiLi128ELi1ELi1ELi128ELi4ELi4ELi64ELi0ELi0EEviiiPT_S1_S1_iii --------------------------
	.section	.text._Z9cuda_gemmIiLi128ELi1ELi1ELi128ELi4ELi4ELi64ELi0ELi0EEviiiPT_S1_S1_iii,"ax",@progbits
	.align	128
        .global         _Z9cuda_gemmIiLi128ELi1ELi1ELi128ELi4ELi4ELi64ELi0ELi0EEviiiPT_S1_S1_iii
        .type           _Z9cuda_gemmIiLi128ELi1ELi1ELi128ELi4ELi4ELi64ELi0ELi0EEviiiPT_S1_S1_iii,@function
        .size           _Z9cuda_gemmIiLi128ELi1ELi1ELi128ELi4ELi4ELi64ELi0ELi0EEviiiPT_S1_S1_iii,(.L_x_39182 - _Z9cuda_gemmIiLi128ELi1ELi1ELi128ELi4ELi4ELi64ELi0ELi0EEviiiPT_S1_S1_iii)
        .other          _Z9cuda_gemmIiLi128ELi1ELi1ELi128ELi4ELi4ELi64ELi0ELi0EEviiiPT_S1_S1_iii,@"STO_CUDA_ENTRY STV_DEFAULT"
_Z9cuda_gemmIiLi128ELi1ELi1ELi128ELi4ELi4ELi64ELi0ELi0EEviiiPT_S1_S1_iii:
.text._Z9cuda_gemmIiLi128ELi1ELi1ELi128ELi4ELi4ELi64ELi0ELi0EEviiiPT_S1_S1_iii:
        /* <DEDUP_REMOVED lines=25> */
[----:B------:R-:W-:Y:S01]  /*0190*/  ISETP.GE.U32.AND P0, PT, R3, R4, PT ;  /* 0x000000040300720c */ /* 0x000fe20003f06070 */
[----:B------:R-:W-:-:S12]  /*01a0*/  IMAD.MOV.U32 R4, RZ, RZ, RZ ;  /* 0x000000ffff047224 */ /* 0x000fd800078e00ff */
        /* <DEDUP_REMOVED lines=8> */
[----:B------:R-:W0:Y:S02]  /*0230*/  F2I.FTZ.U32.TRUNC.NTZ R5, R5 ;  /* 0x0000000500057305 */ /* 0x000e24000021f000 */
[----:B0-----:R-:W-:-:S04]  /*0240*/  IMAD R3, R3, R5, RZ ;  /* 0x0000000503037224 */ /* 0x001fc800078e02ff */
[----:B------:R-:W-:Y:S01]  /*0250*/  IMAD.HI.U32 R4, R5, R3, R4 ;  /* 0x0000000305047227 */ /* 0x000fe200078e0004 */
[----:B--23--:R-:W-:Y:S06]  /*0260*/  @P0 BRA `(.L_x_33867) ;  /* 0x0000000000cc0947 */ /* 0x00cfec0003800000 */
        /* <DEDUP_REMOVED lines=26> */
.L_x_33868:
        /* <DEDUP_REMOVED lines=25> */
.L_x_33867:
[----:B------:R-:W-:Y:S05]  /*05a0*/  BSYNC.RECONVERGENT B0 ;  /* 0x0000000000007941 */ /* 0x000fea0003800200 */
.L_x_33866:
[----:B------:R-:W1:Y:S01]  /*05b0*/  LDC R0, c[0x0][0x374] ;  /* 0x0000dd00ff007b82 */ /* 0x000e620000000800 */
[----:B------:R-:W-:Y:S01]  /*05c0*/  IMAD.HI.U32 R23, R4, R17, RZ ;  /* 0x0000001104177227 */ /* 0x000fe200078e00ff */
[----:B------:R-:W-:-:S04]  /*05d0*/  ISETP.NE.U32.AND P2, PT, R20, RZ, PT ;  /* 0x000000ff1400720c */ /* 0x000fc80003f45070 */
[----:B------:R-:W-:-:S05]  /*05e0*/  IADD3 R3, PT, PT, -R23, RZ, RZ ;  /* 0x000000ff17037210 */ /* 0x000fca0007ffe1ff */
[----:B------:R-:W-:-:S05]  /*05f0*/  IMAD R3, R20, R3, R17 ;  /* 0x0000000314037224 */ /* 0x000fca00078e0211 */
[----:B------:R-:W-:Y:S02]  /*0600*/  ISETP.GE.U32.AND P0, PT, R3, R20, PT ;  /* 0x000000140300720c */ /* 0x000fe40003f06070 */
[----:B-1----:R-:W-:-:S11]  /*0610*/  ISETP.LE.U32.AND P3, PT, R0, UR8, PT ;  /* 0x0000000800007c0c */ /* 0x002fd6000bf63070 */
[----:B------:R-:W-:-:S05]  /*0620*/  @P0 IMAD.IADD R3, R3, 0x1, -R20 ;  /* 0x0000000103030824 */ /* 0x000fca00078e0a14 */
[----:B------:R-:W-:Y:S01]  /*0630*/  ISETP.GE.U32.AND P1, PT, R3, R20, PT ;  /* 0x000000140300720c */ /* 0x000fe20003f26070 */
[----:B------:R-:W-:-:S12]  /*0640*/  @P3 EXIT ;  /* 0x000000000000394d */ /* 0x000fd80003800000 */
[----:B------:R-:W1:Y:S01]  /*0650*/  S2R R16, SR_CTAID.X ;  /* 0x0000000000107919 */ /* 0x000e620000002500 */
[----:B------:R-:W2:Y:S01]  /*0660*/  LDC R3, c[0x0][0x360] ;  /* 0x0000d800ff037b82 */ /* 0x000ea20000000800 */
[----:B------:R-:W-:Y:S01]  /*0670*/  @P0 VIADD R23, R23, 0x1 ;  /* 0x0000000117170836 */ /* 0x000fe20000000000 */
[----:B------:R-:W-:Y:S01]  /*0680*/  ISETP.GT.U32.AND P0, PT, R17, 0x1f, PT ;  /* 0x0000001f1100780c */ /* 0x000fe20003f04070 */
[----:B------:R-:W-:Y:S02]  /*0690*/  BSSY.RECONVERGENT B0, `(.L_x_33869) ;  /* 0x0000063000007945 */ /* 0x000fe40003800200 */
[----:B------:R-:W-:Y:S01]  /*06a0*/  @P1 VIADD R23, R23, 0x1 ;  /* 0x0000000117171836 */ /* 0x000fe20000000000 */
[----:B------:R-:W-:-:S04]  /*06b0*/  @!P2 LOP3.LUT R23, RZ, R20, RZ, 0x33, !PT ;  /* 0x00000014ff17a212 */ /* 0x000fc800078e33ff */
[----:B------:R-:W-:-:S05]  /*06c0*/  IADD3 R2, PT, PT, -R23, RZ, RZ ;  /* 0x000000ff17027210 */ /* 0x000fca0007ffe1ff */
[----:B------:R-:W-:-:S05]  /*06d0*/  IMAD R2, R20, R2, R17 ;  /* 0x0000000214027224 */ /* 0x000fca00078e0211 */
[----:B------:R-:W-:Y:S01]  /*06e0*/  LOP3.LUT R0, R2, 0x3, RZ, 0xc0, !PT ;  /* 0x0000000302007812 */ /* 0x000fe200078ec0ff */
[----:B------:R-:W-:Y:S06]  /*06f0*/  @P0 BRA `(.L_x_33870) ;  /* 0x0000000400700947 */ /* 0x000fec0003800000 */
[----:B--2---:R-:W-:Y:S01]  /*0700*/  IMAD.SHL.U32 R22, R3, 0x4, RZ ;  /* 0x0000000403167824 */ /* 0x004fe200078e00ff */
[----:B------:R-:W-:Y:S01]  /*0710*/  BSSY.RECONVERGENT B1, `(.L_x_33871) ;  /* 0x0000034000017945 */ /* 0x000fe20003800200 */
[----:B------:R-:W-:Y:S01]  /*0720*/  IMAD.SHL.U32 R21, R17, 0x4, RZ ;  /* 0x0000000411157824 */ /* 0x000fe200078e00ff */
[----:B-1----:R-:W-:Y:S01]  /*0730*/  SHF.L.U32 R28, R16, 0x7, RZ ;  /* 0x00000007101c7819 */ /* 0x002fe200000006ff */
        /* <DEDUP_REMOVED lines=40> */
.L_x_33873:
        /* <DEDUP_REMOVED lines=9> */
.L_x_33872:
[----:B------:R-:W-:Y:S05]  /*0a50*/  BSYNC.RECONVERGENT B1 ;  /* 0x0000000000017941 */ /* 0x000fea0003800200 */
.L_x_33871:
        /* <DEDUP_REMOVED lines=9> */
[----:B------:R-:W-:Y:S01]  /*0af0*/  LEA R26, R3, R28, 0x3 ;  /* 0x0000001c031a7211 */ /* 0x000fe200078e18ff */
[----:B------:R-:W-:Y:S01]  /*0b00*/  IMAD.IADD R25, R22, 0x1, R28 ;  /* 0x0000000116197824 */ /* 0x000fe200078e021c */
[----:B------:R-:W-:-:S07]  /*0b10*/  LEA R24, R21, UR4, 0x2 ;  /* 0x0000000415187c11 */ /* 0x000fce000f8e10ff */
.L_x_33874:
[----:B------:R-:W0:Y:S02]  /*0b20*/  LDC.64 R8, c[0x0][0x390] ;  /* 0x0000e400ff087b82 */ /* 0x000e240000000a00 */
        /* <DEDUP_REMOVED lines=18> */
[C---:B0-----:R-:W-:Y:S01]  /*0c50*/  LEA R29, R3.reuse, R24, 0x5 ;  /* 0x00000018031d7211 */ /* 0x041fe200078e28ff */
[--C-:B------:R-:W-:Y:S01]  /*0c60*/  IMAD R4, R3, 0x30, R24.reuse ;  /* 0x0000003003047824 */ /* 0x100fe200078e0218 */
[----:B------:R-:W0:Y:S03]  /*0c70*/  LDC R5, c[0x0][0x360] ;  /* 0x0000d800ff057b82 */ /* 0x000e260000000800 */
[----:B----4-:R4:W-:Y:S04]  /*0c80*/  STS.128 [R29], R8 ;  /* 0x000000081d007388 */ /* 0x0109e80000000c00 */
[----:B---3--:R4:W-:Y:S01]  /*0c90*/  STS.128 [R4], R12 ;  /* 0x0000000c04007388 */ /* 0x0089e20000000c00 */
[----:B0-----:R-:W-:Y:S01]  /*0ca0*/  IMAD R24, R5, 0x40, R24 ;  /* 0x0000004005187824 */ /* 0x001fe200078e0218 */
[----:B----4-:R-:W-:Y:S06]  /*0cb0*/  @!P0 BRA `(.L_x_33874) ;  /* 0xfffffffc00988947 */ /* 0x010fec000383ffff */
.L_x_33870:
[----:B------:R-:W-:Y:S05]  /*0cc0*/  BSYNC.RECONVERGENT B0 ;  /* 0x0000000000007941 */ /* 0x000fea0003800200 */
.L_x_33869:
[----:B------:R-:W-:Y:S01]  /*0cd0*/  BAR.SYNC.DEFER_BLOCKING 0x0 ;  /* 0x0000000000007b1d */ /* 0x000fe20000010000 */
[----:B------:R-:W-:Y:S02]  /*0ce0*/  ISETP.GE.AND P0, PT, R20, 0x1, PT ;  /* 0x000000011400780c */ /* 0x000fe40003f06270 */
[----:B--2---:R-:W-:-:S11]  /*0cf0*/  MOV R3, RZ ;  /* 0x000000ff00037202 */ /* 0x004fd60000000f00 */
        /* <DEDUP_REMOVED lines=8> */
[----:B------:R-:W2:Y:S01]  /*0d80*/  S2UR UR5, SR_CgaCtaId ;  /* 0x00000000000579c3 */ /* 0x000ea20000008800 */
[----:B------:R-:W-:Y:S01]  /*0d90*/  UMOV UR4, 0x400 ;  /* 0x0000040000047882 */ /* 0x000fe20000000000 */
[----:B------:R-:W-:Y:S01]  /*0da0*/  IMAD R4, R2, R19, R0 ;  /* 0x0000001302047224 */ /* 0x000fe200078e0200 */
[----:B------:R-:W-:-:S04]  /*0db0*/  UIADD3 UR4, UPT, UPT, UR4, 0x80, URZ ;  /* 0x0000008004047890 */ /* 0x000fc8000fffe0ff */
[----:B--2---:R-:W-:-:S06]  /*0dc0*/  ULEA UR4, UR5, UR4, 0x18 ;  /* 0x0000000405047291 */ /* 0x004fcc000f8ec0ff */
[----:B------:R-:W-:-:S06]  /*0dd0*/  LEA R4, R4, UR4, 0x2 ;  /* 0x0000000404047c11 */ /* 0x000fcc000f8e10ff */
[----:B------:R-:W2:Y:S02]  /*0de0*/  LDS R4, [R4] ;  /* 0x0000000004047984 */ /* 0x000ea40000000800 */
.L_x_33876:
        /* <DEDUP_REMOVED lines=10> */
.L_x_33877:
        /* <DEDUP_REMOVED lines=9> */
.L_x_33878:
        /* <DEDUP_REMOVED lines=10> */
.L_x_33879:
[----:B------:R-:W-:Y:S05]  /*0fc0*/  @P4 BRA `(.L_x_33875) ;  /* 0x0000000400444947 */ /* 0x000fea0003800000 */
[C---:B0-----:R-:W-:Y:S01]  /*0fd0*/  VIADD R10, R0.reuse, 0x2 ;  /* 0x00000002000a7836 */ /* 0x041fe20000000000 */
[C---:B------:R-:W-:Y:S01]  /*0fe0*/  IADD3 R8, PT, PT, R0.reuse, 0x1, RZ ;  /* 0x0000000100087810 */ /* 0x040fe20007ffe0ff */
[----:B------:R-:W-:Y:S01]  /*0ff0*/  VIADD R12, R0, 0x3 ;  /* 0x00000003000c7836 */ /* 0x000fe20000000000 */
[----:B------:R-:W-:Y:S02]  /*1000*/  IADD3 R13, PT, PT, R2, 0x1, RZ ;  /* 0x00000001020d7810 */ /* 0x000fe40007ffe0ff */
        /* <DEDUP_REMOVED lines=9> */
[----:B------:R-:W-:Y:S01]  /*10a0*/  IADD3 R8, PT, PT, R8, -R3, RZ ;  /* 0x8000000308087210 */ /* 0x000fe20007ffe0ff */
[----:B------:R-:W-:Y:S01]  /*10b0*/  VIADD R12, R2, 0xffffffff ;  /* 0xffffffff020c7836 */ /* 0x000fe20000000000 */
[----:B------:R-:W-:Y:S02]  /*10c0*/  SEL R11, R19, RZ, P0 ;  /* 0x000000ff130b7207 */ /* 0x000fe40000000000 */
[----:B------:R-:W-:-:S02]  /*10d0*/  PRMT R2, R20, 0x9910, RZ ;  /* 0x0000991014027816 */ /* 0x000fc400000000ff */
[C---:B------:R-:W-:Y:S01]  /*10e0*/  LOP3.LUT R14, R0.reuse, 0x2, RZ, 0x3c, !PT ;  /* 0x00000002000e7812 */ /* 0x040fe200078e3cff */
[----:B------:R-:W-:Y:S01]  /*10f0*/  IMAD.IADD R11, R0, 0x1, -R11 ;  /* 0x00000001000b7824 */ /* 0x000fe200078e0a0b */
[----:B------:R-:W-:Y:S02]  /*1100*/  LOP3.LUT R13, R13, 0x3, RZ, 0xc0, !PT ;  /* 0x000000030d0d7812 */ /* 0x000fe400078ec0ff */
[----:B------:R-:W-:Y:S02]  /*1110*/  LOP3.LUT R12, R12, 0x3, RZ, 0xc0, !PT ;  /* 0x000000030c0c7812 */ /* 0x000fe400078ec0ff */
[----:B------:R-:W-:-:S07]  /*1120*/  MOV R15, 0x1140 ;  /* 0x00001140000f7802 */ /* 0x000fce0000000f00 */
[----:B-1234-:R-:W-:Y:S05]  /*1130*/  CALL.REL.NOINC `($__internal_679_$__cuda_sm20_div_s16) ;  /* 0x0000000400a07944 */ /* 0x01efea0003c00000 */
[----:B------:R-:W0:Y:S01]  /*1140*/  S2R R3, SR_CgaCtaId ;  /* 0x0000000000037919 */ /* 0x000e220000008800 */
[----:B------:R-:W1:Y:S01]  /*1150*/  LDC R2, c[0x0][0x3ac] ;  /* 0x0000eb00ff027b82 */ /* 0x000e620000000800 */
[----:B------:R-:W-:Y:S02]  /*1160*/  MOV R22, 0x400 ;  /* 0x0000040000167802 */ /* 0x000fe40000000f00 */
[----:B------:R-:W-:Y:S02]  /*1170*/  LOP3.LUT R15, R17, 0x3, RZ, 0xc0, !PT ;  /* 0x00000003110f7812 */ /* 0x000fe400078ec0ff */
[----:B-1----:R-:W-:Y:S02]  /*1180*/  ISETP.GT.U32.AND P0, PT, R2, 0x40, PT ;  /* 0x000000400200780c */ /* 0x002fe40003f04070 */
[----:B------:R-:W-:Y:S02]  /*1190*/  PRMT R2, R19, 0x9910, RZ ;  /* 0x0000991013027816 */ /* 0x000fe400000000ff */
[----:B0-----:R-:W-:Y:S01]  /*11a0*/  LEA R22, R3, R22, 0x18 ;  /* 0x0000001603167211 */ /* 0x001fe200078ec0ff */
[----:B------:R-:W-:-:S08]  /*11b0*/  HFMA2 R3, -RZ, RZ, 0, 0 ;  /* 0x00000000ff037431 */ /* 0x000fd000000001ff */
.L_x_33888:
[----:B------:R-:W-:Y:S02]  /*11c0*/  IMAD R27, R23, 0x14, R22 ;  /* 0x00000014171b7824 */ /* 0x000fe400078e0216 */
[----:B------:R-:W-:Y:S02]  /*11d0*/  IMAD.IADD R23, R2, 0x1, R23 ;  /* 0x0000000102177824 */ /* 0x000fe400078e0217 */
[----:B012---:R-:W-:-:S03]  /*11e0*/  IMAD R21, R15, 0x4, R27 ;  /* 0x000000040f157824 */ /* 0x007fc600078e021b */
        /* <DEDUP_REMOVED lines=8> */
.L_x_33891:
[----:B-1----:R-:W-:Y:S01]  /*1270*/  IMAD R24, R4, R25, RZ ;  /* 0x0000001904187224 */ /* 0x002fe200078e02ff */
[----:B------:R-:W-:Y:S06]  /*1280*/  @!P2 BRA `(.L_x_33882) ;  /* 0x000000000010a947 */ /* 0x000fec0003800000 */
[----:B------:R-:W-:-:S03]  /*1290*/  UMOV UR4, 0xffffffff ;  /* 0xffffffff00047882 */ /* 0x000fc60000000000 */
[----:B------:R-:W-:Y:S05]  /*12a0*/  BRA.DIV UR4, `(.L_x_33883) ;  /* 0x0000000204d47947 */ /* 0x000fea000b800000 */
[----:B------:R1:W2:Y:S02]  /*12b0*/  SHFL.IDX PT, R25, R21, R8, 0x1c1f ;  /* 0x001c1f0815197589 */ /* 0x0002a400000e0000 */
.L_x_33894:
[----:B--2---:R-:W-:-:S07]  /*12c0*/  IMAD R24, R5, R25, R24 ;  /* 0x0000001905187224 */ /* 0x004fce00078e0218 */
.L_x_33882:
[----:B------:R-:W-:-:S13]  /*12d0*/  ISETP.GE.AND P2, PT, R19, 0x3, PT ;  /* 0x000000031300780c */ /* 0x000fda0003f46270 */
[----:B------:R-:W-:Y:S05]  /*12e0*/  @!P2 BRA `(.L_x_33884) ;  /* 0x000000000010a947 */ /* 0x000fea0003800000 */
[----:B------:R-:W-:-:S03]  /*12f0*/  UMOV UR4, 0xffffffff ;  /* 0xffffffff00047882 */ /* 0x000fc60000000000 */
[----:B------:R-:W-:Y:S05]  /*1300*/  BRA.DIV UR4, `(.L_x_33885) ;  /* 0x0000000204e07947 */ /* 0x000fea000b800000 */
[----:B------:R2:W3:Y:S02]  /*1310*/  SHFL.IDX PT, R25, R21, R9, 0x1c1f ;  /* 0x001c1f0915197589 */ /* 0x0004e400000e0000 */
.L_x_33897:
[----:B---3--:R-:W-:-:S07]  /*1320*/  IMAD R24, R6, R25, R24 ;  /* 0x0000001906187224 */ /* 0x008fce00078e0218 */
.L_x_33884:
[----:B------:R-:W-:-:S13]  /*1330*/  ISETP.GE.AND P2, PT, R19, 0x4, PT ;  /* 0x000000041300780c */ /* 0x000fda0003f46270 */
[----:B------:R-:W-:Y:S05]  /*1340*/  @!P2 BRA `(.L_x_33886) ;  /* 0x00000000005ca947 */ /* 0x000fea0003800000 */
[----:B------:R-:W-:-:S03]  /*1350*/  UMOV UR4, 0xffffffff ;  /* 0xffffffff00047882 */ /* 0x000fc60000000000 */
[----:B------:R-:W-:Y:S05]  /*1360*/  BRA.DIV UR4, `(.L_x_33887) ;  /* 0x0000000204ec7947 */ /* 0x000fea000b800000 */
[----:B012---:R0:W1:Y:S02]  /*1370*/  SHFL.IDX PT, R21, R21, R10, 0x1c1f ;  /* 0x001c1f0a15157589 */ /* 0x00706400000e0000 */
.L_x_33900:
[----:B-1----:R-:W-:Y:S01]  /*1380*/  IMAD R24, R7, R21, R24 ;  /* 0x0000001507187224 */ /* 0x002fe200078e0218 */
[----:B------:R-:W-:Y:S06]  /*1390*/  BRA `(.L_x_33886) ;  /* 0x0000000000487947 */ /* 0x000fec0003800000 */
.L_x_33880:
[----:B------:R-:W0:Y:S01]  /*13a0*/  LDC R19, c[0x0][0x3ac] ;  /* 0x0000eb00ff137b82 */ /* 0x000e220000000800 */
[----:B------:R-:W-:Y:S01]  /*13b0*/  IMAD.MOV.U32 R24, RZ, RZ, RZ ;  /* 0x000000ffff187224 */ /* 0x000fe200078e00ff */
[C---:B0-----:R-:W-:Y:S02]  /*13c0*/  ISETP.GE.AND P2, PT, R19.reuse, 0x1, PT ;  /* 0x000000011300780c */ /* 0x041fe40003f46270 */
        /* <DEDUP_REMOVED lines=9> */
[----:B------:R-:W2:Y:S04]  /*1460*/  @P4 LDS R25, [R25] ;  /* 0x0000000019194984 */ /* 0x000ea80000000800 */
[----:B------:R-:W3:Y:S01]  /*1470*/  @P5 LDS R26, [R26] ;  /* 0x000000001a1a5984 */ /* 0x000ee20000000800 */
[----:B0-----:R-:W-:-:S04]  /*1480*/  @P2 IMAD R24, R4, R19, RZ ;  /* 0x0000001304182224 */ /* 0x001fc800078e02ff */
[----:B-1----:R-:W-:-:S04]  /*1490*/  @P3 IMAD R24, R5, R21, R24 ;  /* 0x0000001505183224 */ /* 0x002fc800078e0218 */
[----:B--2---:R-:W-:-:S04]  /*14a0*/  @P4 IMAD R24, R6, R25, R24 ;  /* 0x0000001906184224 */ /* 0x004fc800078e0218 */
[----:B---3--:R-:W-:-:S07]  /*14b0*/  @P5 IMAD R24, R7, R26, R24 ;  /* 0x0000001a07185224 */ /* 0x008fce00078e0218 */
.L_x_33886:
[----:B------:R-:W-:Y:S01]  /*14c0*/  IMAD.IADD R3, R24, 0x1, R3 ;  /* 0x0000000118037824 */ /* 0x000fe200078e0203 */
[----:B------:R-:W-:Y:S06]  /*14d0*/  @!P1 BRA `(.L_x_33888) ;  /* 0xfffffffc00389947 */ /* 0x000fec000383ffff */
.L_x_33875:
[----:B0-----:R-:W0:Y:S01]  /*14e0*/  LDC R7, c[0x0][0x384] ;  /* 0x0000e100ff077b82 */ /* 0x001e220000000800 */
[----:B------:R-:W-:Y:S05]  /*14f0*/  WARPSYNC.ALL ;  /* 0x0000000000007948 */ /* 0x000fea0003800000 */
[----:B-1----:R-:W-:Y:S02]  /*1500*/  IMAD R16, R20, R16, R17 ;  /* 0x0000001014107224 */ /* 0x002fe400078e0211 */
[----:B--23--:R-:W1:Y:S02]  /*1510*/  LDC.64 R4, c[0x0][0x3a0] ;  /* 0x0000e800ff047b82 */ /* 0x00ce640000000a00 */
[----:B0-----:R-:W-:-:S04]  /*1520*/  IMAD R7, R7, UR8, R16 ;  /* 0x0000000807077c24 */ /* 0x001fc8000f8e0210 */
[----:B-1----:R-:W-:Y:S02]  /*1530*/  IMAD.WIDE R4, R7, 0x4, R4 ;  /* 0x0000000407047825 */ /* 0x002fe400078e0204 */
[----:B------:R-:W-:Y:S06]  /*1540*/  BAR.SYNC.DEFER_BLOCKING 0x0 ;  /* 0x0000000000007b1d */ /* 0x000fec0000010000 */
[----:B------:R-:W-:Y:S01]  /*1550*/  STG.E desc[UR6][R4.64], R3 ;  /* 0x0000000304007986 */ /* 0x000fe2000c101906 */
[----:B------:R-:W-:Y:S05]  /*1560*/  EXIT ;  /* 0x000000000000794d */ /* 0x000fea0003800000 */
.L_x_33881:
[----:B------:R-:W-:Y:S01]  /*1570*/  BSSY B0, `(.L_x_33889) ;  /* 0x0000007000007945 */ /* 0x000fe20003800000 */
[----:B------:R-:W-:Y:S01]  /*1580*/  MOV R26, R11 ;  /* 0x0000000b001a7202 */ /* 0x000fe20000000f00 */
[----:B------:R-:W-:Y:S02]  /*1590*/  IMAD.MOV.U32 R28, RZ, RZ, 0x1c1f ;  /* 0x00001c1fff1c7424 */ /* 0x000fe400078e00ff */
[----:B------:R-:W-:-:S07]  /*15a0*/  IMAD.MOV.U32 R25, RZ, RZ, -0x1 ;  /* 0xffffffffff197424 */ /* 0x000fce00078e00ff */
[----:B------:R-:W-:Y:S05]  /*15b0*/  WARPSYNC.COLLECTIVE R25, `(.L_x_33890) ;  /* 0x0000000019087348 */ /* 0x000fea0003c00000 */
[----:B------:R0:W1:Y:S02]  /*15c0*/  SHFL.IDX P3, R25, R21, R26, R28 ;  /* 0x0000001a15197389 */ /* 0x000064000006001c */
[----:B01----:R-:W-:Y:S05]  /*15d0*/  ENDCOLLECTIVE ;  /* 0x000000000000791b */ /* 0x003fea0003800000 */
.L_x_33890:
[----:B------:R-:W-:Y:S05]  /*15e0*/  BSYNC B0 ;  /* 0x0000000000007941 */ /* 0x000fea0003800000 */
.L_x_33889:
[----:B------:R-:W-:Y:S05]  /*15f0*/  BRA `(.L_x_33891) ;  /* 0xfffffffc001c7947 */ /* 0x000fea000383ffff */
.L_x_33883:
[----:B------:R-:W-:Y:S01]  /*1600*/  BSSY B0, `(.L_x_33892) ;  /* 0x0000007000007945 */ /* 0x000fe20003800000 */
[----:B------:R-:W-:Y:S01]  /*1610*/  MOV R26, R8 ;  /* 0x00000008001a7202 */ /* 0x000fe20000000f00 */
[----:B------:R-:W-:Y:S02]  /*1620*/  IMAD.MOV.U32 R28, RZ, RZ, 0x1c1f ;  /* 0x00001c1fff1c7424 */ /* 0x000fe400078e00ff */
[----:B------:R-:W-:-:S07]  /*1630*/  IMAD.MOV.U32 R25, RZ, RZ, -0x1 ;  /* 0xffffffffff197424 */ /* 0x000fce00078e00ff */
[----:B0-----:R-:W-:Y:S05]  /*1640*/  WARPSYNC.COLLECTIVE R25, `(.L_x_33893) ;  /* 0x0000000019087348 */ /* 0x001fea0003c00000 */
[----:B------:R1:W2:Y:S02]  /*1650*/  SHFL.IDX P3, R25, R21, R26, R28 ;  /* 0x0000001a15197389 */ /* 0x0002a4000006001c */
[----:B012---:R-:W-:Y:S05]  /*1660*/  ENDCOLLECTIVE ;  /* 0x000000000000791b */ /* 0x007fea0003800000 */
.L_x_33893:
[----:B------:R-:W-:Y:S05]  /*1670*/  BSYNC B0 ;  /* 0x0000000000007941 */ /* 0x000fea0003800000 */
.L_x_33892:
[----:B------:R-:W-:Y:S05]  /*1680*/  BRA `(.L_x_33894) ;  /* 0xfffffffc000c7947 */ /* 0x000fea000383ffff */
.L_x_33885:
[----:B------:R-:W-:Y:S01]  /*1690*/  BSSY B0, `(.L_x_33895) ;  /* 0x0000007000007945 */ /* 0x000fe20003800000 */
[----:B------:R-:W-:Y:S01]  /*16a0*/  MOV R26, R9 ;  /* 0x00000009001a7202 */ /* 0x000fe20000000f00 */
[----:B------:R-:W-:Y:S02]  /*16b0*/  IMAD.MOV.U32 R28, RZ, RZ, 0x1c1f ;  /* 0x00001c1fff1c7424 */ /* 0x000fe400078e00ff */
[----:B------:R-:W-:-:S07]  /*16c0*/  IMAD.MOV.U32 R25, RZ, RZ, -0x1 ;  /* 0xffffffffff197424 */ /* 0x000fce00078e00ff */
[----:B01----:R-:W-:Y:S05]  /*16d0*/  WARPSYNC.COLLECTIVE R25, `(.L_x_33896) ;  /* 0x0000000019087348 */ /* 0x003fea0003c00000 */
[----:B------:R2:W3:Y:S02]  /*16e0*/  SHFL.IDX P3, R25, R21, R26, R28 ;  /* 0x0000001a15197389 */ /* 0x0004e4000006001c */
[----:B0123--:R-:W-:Y:S05]  /*16f0*/  ENDCOLLECTIVE ;  /* 0x000000000000791b */ /* 0x00ffea0003800000 */
.L_x_33896:
[----:B------:R-:W-:Y:S05]  /*1700*/  BSYNC B0 ;  /* 0x0000000000007941 */ /* 0x000fea0003800000 */
.L_x_33895:
[----:B------:R-:W-:Y:S05]  /*1710*/  BRA `(.L_x_33897) ;  /* 0xfffffffc00007947 */ /* 0x000fea000383ffff */
.L_x_33887:
[----:B------:R-:W-:Y:S01]  /*1720*/  BSSY B0, `(.L_x_33898) ;  /* 0x0000007000007945 */ /* 0x000fe20003800000 */
[----:B------:R-:W-:Y:S01]  /*1730*/  MOV R26, R10 ;  /* 0x0000000a001a7202 */ /* 0x000fe20000000f00 */
[----:B------:R-:W-:Y:S02]  /*1740*/  IMAD.MOV.U32 R28, RZ, RZ, 0x1c1f ;  /* 0x00001c1fff1c7424 */ /* 0x000fe400078e00ff */
[----:B------:R-:W-:-:S07]  /*1750*/  IMAD.MOV.U32 R25, RZ, RZ, -0x1 ;  /* 0xffffffffff197424 */ /* 0x000fce00078e00ff */
[----:B012---:R-:W-:Y:S05]  /*1760*/  WARPSYNC.COLLECTIVE R25, `(.L_x_33899) ;  /* 0x0000000019087348 */ /* 0x007fea0003c00000 */
[----:B------:R3:W4:Y:S02]  /*1770*/  SHFL.IDX P3, R25, R21, R26, R28 ;  /* 0x0000001a15197389 */ /* 0x000724000006001c */
[----:B01234-:R-:W-:Y:S05]  /*1780*/  ENDCOLLECTIVE ;  /* 0x000000000000791b */ /* 0x01ffea0003800000 */
.L_x_33899:
[----:B------:R-:W-:Y:S05]  /*1790*/  BSYNC B0 ;  /* 0x0000000000007941 */ /* 0x000fea0003800000 */
.L_x_33898:
[----:B------:R-:W-:Y:S01]  /*17a0*/  MOV R21, R25 ;  /* 0x0000001900157202 */ /* 0x000fe20000000f00 */
[----:B------:R-:W-:Y:S06]  /*17b0*/  BRA `(.L_x_33900) ;  /* 0xfffffff800f07947 */ /* 0x000fec000383ffff */
        .weak           $__internal_679_$__cuda_sm20_div_s16
        .type           $__internal_679_$__cuda_sm20_div_s16,@function
        .size           $__internal_679_$__cuda_sm20_div_s16,(.L_x_39182 - $__internal_679_$__cuda_sm20_div_s16)
$__internal_679_$__cuda_sm20_div_s16:
        /* <DEDUP_REMOVED lines=23> */
[----:B------:R-:W-:Y:S05]  /*1930*/  RET.REL.NODEC R2 `(_Z9cuda_gemmIiLi128ELi1ELi1ELi128ELi4ELi4ELi64ELi0ELi0EEviiiPT_S1_S1_iii) ;  /* 0xffffffe402b07950 */ /* 0x000fea0003c3ffff */
.L_x_33901:
        /* <DEDUP_REMOVED lines=12> */
.L_x_39182:


//--------------------- .text._Z9cuda_gemmIiLi128ELi1ELi1ELi128ELi2ELi2ELi64ELi1ELi1EEviiiPT_S1_S1_iii --------------------------
	.section	.text._Z9cuda_gemmIiLi128ELi1ELi1ELi128ELi2ELi2ELi64ELi1ELi1EEviiiPT_S1_S1_iii,"ax",@progbits
	.align	128
        .global         _Z9cuda_gemmIiLi128ELi1ELi1ELi128ELi2ELi2ELi64ELi1ELi1EEviiiPT_S1_S1_iii
        .type           _Z9cuda_gemmIiLi128ELi1ELi1ELi128ELi2ELi2ELi64ELi1ELi1EEviiiPT_S1_S1_iii,@function
        .size           _Z9cuda_gemmIiLi128ELi1ELi1ELi128ELi2ELi2ELi64ELi1ELi1EEviiiPT_S1_S1_iii,(.L_x_39911 - _Z9cuda_gemmIiLi128ELi1ELi1ELi128ELi2ELi2ELi64ELi1ELi1EEviiiPT_S1_S1_iii)
        .other          _Z9cuda_gemmIiLi128ELi1ELi1ELi128ELi2ELi2ELi64ELi1ELi1EEviiiPT_S1_S1_iii,@"STO_CUDA_ENTRY STV_DEFAULT"
_Z9cuda_gemmIiLi128ELi1ELi1ELi128ELi2ELi2ELi64ELi1ELi1EEviiiPT_S1_S1_iii:
.text._Z9cuda_gemmIiLi128ELi1ELi1ELi128ELi2ELi2ELi64ELi1ELi1EEviiiPT_S1_S1_iii:
        /* <DEDUP_REMOVED lines=14> */
.L_x_33904:
        /* <DEDUP_REMOVED lines=11> */
.L_x_33903:
[----:B------:R-:W-:Y:S05]  /*0190*/  BSYNC.RECONVERGENT B0 ;  /* 0x0000000000007941 */ /* 0x000fea0003800200 */
.L_x_33902:
        /* <DEDUP_REMOVED lines=15> */
[----:B0-----:R-:W-:Y:S02]  /*0290*/  VIMNMX.U32 R7, PT, PT, R6, 0x80, !PT ;  /* 0x0000008006077848 */ /* 0x001fe40007fe0000 */
        /* <DEDUP_REMOVED lines=33> */
.L_x_33909:
        /* <DEDUP_REMOVED lines=8> */
.L_x_33908:
[----:B------:R-:W-:Y:S05]  /*0530*/  BSYNC.RECONVERGENT B1 ;  /* 0x0000000000017941 */ /* 0x000fea0003800200 */
.L_x_33907:
        /* <DEDUP_REMOVED lines=11> */
.L_x_33910:
        /* <DEDUP_REMOVED lines=24> */
.L_x_33906:
[----:B------:R-:W-:Y:S05]  /*0770*/  BSYNC.RECONVERGENT B0 ;  /* 0x0000000000007941 */ /* 0x000fea0003800200 */
.L_x_33905:
[----:B0-----:R-:W0:Y:S01]  /*0780*/  S2R R7, SR_CgaCtaId ;  /* 0x0000000000077919 */ /* 0x001e220000008800 */
[----:B--2---:R-:W-:Y:S01]  /*0790*/  MOV R6, 0x400 ;  /* 0x0000040000067802 */ /* 0x004fe20000000f00 */
[----:B------:R-:W-:Y:S01]  /*07a0*/  IMAD.SHL.U32 R5, R0, 0x4, RZ ;  /* 0x0000000400057824 */ /* 0x000fe200078e00ff */
[--C-:B-1----:R-:W-:Y:S01]  /*07b0*/  SHF.R.U32.HI R3, RZ, 0x6, R0.reuse ;  /* 0x00000006ff037819 */ /* 0x102fe20000011600 */
[----:B------:R-:W-:Y:S01]  /*07c0*/  BAR.SYNC.DEFER_BLOCKING 0x0 ;  /* 0x0000000000007b1d */ /* 0x000fe20000010000 */
[----:B------:R-:W-:Y:S02]  /*07d0*/  LOP3.LUT R8, RZ, 0x1, R0, 0x44, !PT ;  /* 0x00000001ff087812 */ /* 0x000fe400078e4400 */
[----:B0-----:R-:W-:Y:S01]  /*07e0*/  LEA R4, R7, R6, 0x18 ;  /* 0x0000000607047211 */ /* 0x001fe200078ec0ff */
[----:B------:R-:W-:-:S04]  /*07f0*/  VIADD R6, R6, 0x80 ;  /* 0x0000008006067836 */ /* 0x000fc80000000000 */
[----:B------:R-:W-:Y:S01]  /*0800*/  IMAD R3, R3, 0xc, R4 ;  /* 0x0000000c03037824 */ /* 0x000fe200078e0204 */
[----:B------:R-:W-:Y:S02]  /*0810*/  LOP3.LUT R4, R5, 0x4, RZ, 0xc0, !PT ;  /* 0x0000000405047812 */ /* 0x000fe400078ec0ff */
[----:B------:R-:W-:-:S03]  /*0820*/  LEA R6, R7, R6, 0x18 ;  /* 0x0000000607067211 */ /* 0x000fc600078ec0ff */
[----:B------:R-:W-:Y:S01]  /*0830*/  IMAD.IADD R5, R3, 0x1, R4 ;  /* 0x0000000103057824 */ /* 0x000fe200078e0204 */
[----:B------:R-:W-:-:S04]  /*0840*/  SHF.L.U32 R3, R0, 0x1, RZ ;  /* 0x0000000100037819 */ /* 0x000fc800000006ff */
[----:B------:R0:W1:Y:S01]  /*0850*/  LDS R11, [R5] ;  /* 0x00000000050b7984 */ /* 0x0000620000000800 */
[----:B------:R-:W-:-:S04]  /*0860*/  LOP3.LUT R3, R3, 0x7e, RZ, 0xc0, !PT ;  /* 0x0000007e03037812 */ /* 0x000fc800078ec0ff */
[C-C-:B------:R-:W-:Y:S02]  /*0870*/  LOP3.LUT R4, R3.reuse, 0x1, R0.reuse, 0xf8, !PT ;  /* 0x0000000103047812 */ /* 0x140fe400078ef800 */
[----:B------:R-:W-:-:S03]  /*0880*/  LOP3.LUT R3, R3, 0x1, R0, 0xf4, !PT ;  /* 0x0000000103037812 */ /* 0x000fc600078ef400 */
[----:B------:R-:W-:Y:S01]  /*0890*/  IMAD R7, R4, 0x4, R6 ;  /* 0x0000000404077824 */ /* 0x000fe200078e0206 */
[----:B------:R-:W-:Y:S01]  /*08a0*/  LEA R9, R3, R6, 0x2 ;  /* 0x0000000603097211 */ /* 0x000fe200078e10ff */
[----:B0-----:R-:W0:Y:S01]  /*08b0*/  LDC.64 R4, c[0x0][0x3a0] ;  /* 0x0000e800ff047b82 */ /* 0x001e220000000a00 */
[----:B------:R-:W-:Y:S01]  /*08c0*/  LOP3.LUT R6, R0, 0x1, RZ, 0xc0, !PT ;  /* 0x0000000100067812 */ /* 0x000fe200078ec0ff */
[----:B------:R-:W-:Y:S02]  /*08d0*/  IMAD.SHL.U32 R3, R2, 0x80, RZ ;  /* 0x0000008002037824 */ /* 0x000fe400078e00ff */
[----:B------:R-:W-:Y:S03]  /*08e0*/  LDS R7, [R7] ;  /* 0x0000000007077984 */ /* 0x000fe60000000800 */
[----:B------:R-:W-:Y:S01]  /*08f0*/  LOP3.LUT R3, R3, R0, RZ, 0xfc, !PT ;  /* 0x0000000003037212 */ /* 0x000fe200078efcff */
[----:B------:R-:W-:Y:S04]  /*0900*/  LDS R9, [R9] ;  /* 0x0000000009097984 */ /* 0x000fe80000000800 */
[----:B0-----:R-:W-:Y:S01]  /*0910*/  IMAD.WIDE.U32 R2, R3, 0x4, R4 ;  /* 0x0000000403027825 */ /* 0x001fe200078e0004 */
[----:B-1----:R-:W0:Y:S04]  /*0920*/  SHFL.IDX PT, R6, R11, R6, 0x1e1f ;  /* 0x001e1f060b067589 */ /* 0x002e2800000e0000 */
[----:B------:R-:W1:Y:S01]  /*0930*/  SHFL.IDX PT, R8, R11, R8, 0x1e1f ;  /* 0x001e1f080b087589 */ /* 0x000e6200000e0000 */
[----:B0-----:R-:W-:-:S04]  /*0940*/  IMAD R0, R7, R6, RZ ;  /* 0x0000000607007224 */ /* 0x001fc800078e02ff */
[----:B-1----:R-:W-:Y:S01]  /*0950*/  IMAD R5, R9, R8, R0 ;  /* 0x0000000809057224 */ /* 0x002fe200078e0200 */
[----:B------:R-:W-:Y:S06]  /*0960*/  BAR.SYNC.DEFER_BLOCKING 0x0 ;  /* 0x0000000000007b1d */ /* 0x000fec0000010000 */
[----:B------:R-:W-:Y:S01]  /*0970*/  STG.E desc[UR6][R2.64], R5 ;  /* 0x0000000502007986 */ /* 0x000fe2000c101906 */
[----:B------:R-:W-:Y:S05]  /*0980*/  EXIT ;  /* 0x000000000000794d */ /* 0x000fea0003800000 */
.L_x_33911:
        /* <DEDUP_REMOVED lines=15> */
.L_x_39911:


//--------------------- .text._Z9cuda_gemmIiLi128ELi1ELi1ELi128ELi2ELi2ELi64ELi1ELi0EEviiiPT_S1_S1_iii --------------------------
	.section	.text._Z9cuda_gemmIiLi128ELi1ELi1ELi128ELi2ELi2ELi64ELi1ELi0EEviiiPT_S1_S1_iii,"ax",@progbits
	.align	128
        .global         _Z9cuda_gemmIiLi128ELi1ELi1ELi128ELi2ELi2ELi64ELi1ELi0EEviiiPT_S1_S1_iii
        .type           _Z9cuda_gemmIiLi128ELi1ELi1ELi128ELi2ELi2ELi64ELi1ELi0EEviiiPT_S1_S1_iii,@function
        .size           _Z9cuda_gemmIiLi128ELi1ELi1ELi128ELi2ELi2ELi64ELi1ELi0EEviiiPT_S1_S1_iii,(.L_x_39183 - _Z9cuda_gemmIiLi128ELi1ELi1ELi128ELi2ELi2ELi64ELi1ELi0EEviiiPT_S1_S1_iii)
        .other          _Z9cuda_gemmIiLi128ELi1ELi1ELi128ELi2ELi2ELi64ELi1ELi0EEviiiPT_S1_S1_iii,@"STO_CUDA_ENTRY STV_DEFAULT"
_Z9cuda_gemmIiLi128ELi1ELi1ELi128ELi2ELi2ELi64ELi1ELi0EEviiiPT_S1_S1_iii:
.text._Z9cuda_gemmIiLi128ELi1ELi1ELi128ELi2ELi2ELi64ELi1ELi0EEviiiPT_S1_S1_iii:
        /* <DEDUP_REMOVED lines=29> */
[----:B------:R-:W-:-:S03]  /*01d0*/  PRMT R0, R3, 0x9910, RZ ;  /* 0x0000991003007816 */ /* 0x000fc600000000ff */
        /* <DEDUP_REMOVED lines=22> */
[----:B------:R-:W-:Y:S01]  /*0340*/  IMAD.HI.U32 R10, R11, R15, R10 ;  /* 0x0000000f0b0a7227 */ /* 0x000fe200078e000a */
[----:B------:R-:W-:-:S03]  /*0350*/  MOV R11, R16 ;  /* 0x00000010000b7202 */ /* 0x000fc60000000f00 */
[----:B------:R-:W-:-:S04]  /*0360*/  IMAD R17, R14, R5, RZ ;  /* 0x000000050e117224 */ /* 0x000fc800078e02ff */
[----:B------:R-:W-:Y:S01]  /*0370*/  IMAD.HI.U32 R20, R13, R17, R12 ;  /* 0x000000110d147227 */ /* 0x000fe200078e000c */
[----:B--2-4-:R-:W-:-:S07]  /*0380*/  LOP3.LUT R17, RZ, R5, RZ, 0x33, !PT ;  /* 0x00000005ff117212 */ /* 0x014fce00078e33ff */
.L_x_33914:
        /* <DEDUP_REMOVED lines=15> */
[----:B------:R-:W-:Y:S02]  /*0480*/  ISETP.GE.U32.AND P4, PT, R22, R5, PT ;  /* 0x000000051600720c */ /* 0x000fe40003f86070 */
[----:B------:R-:W-:-:S09]  /*0490*/  ISETP.GE.U32.AND P2, PT, R11, R9, PT ;  /* 0x000000090b00720c */ /* 0x000fd20003f46070 */
[----:B------:R-:W-:Y:S02]  /*04a0*/  @P3 IMAD.IADD R15, R15, 0x1, -R4 ;  /* 0x000000010f0f3824 */ /* 0x000fe400078e0a04 */
[----:B------:R-:W-:-:S03]  /*04b0*/  @P4 VIADD R14, R14, 0x1 ;  /* 0x000000010e0e4836 */ /* 0x000fc60000000000 */
[----:B------:R-:W-:Y:S02]  /*04c0*/  SEL R15, R18, R15, !P0 ;  /* 0x0000000f120f7207 */ /* 0x000fe40004000000 */
[----:B------:R-:W-:-:S03]  /*04d0*/  SEL R14, R17, R14, !P1 ;  /* 0x0000000e110e7207 */ /* 0x000fc60004800000 */
[----:B------:R-:W-:-:S04]  /*04e0*/  IMAD R15, R15, 0xc, R8 ;  /* 0x0000000c0f0f7824 */ /* 0x000fc800078e0208 */
[----:B------:R-:W-:-:S05]  /*04f0*/  IMAD R15, R14, 0x4, R15 ;  /* 0x000000040e0f7824 */ /* 0x000fca00078e020f */
[----:B--2---:R0:W-:Y:S01]  /*0500*/  STS [R15], R12 ;  /* 0x0000000c0f007388 */ /* 0x0041e20000000800 */
[----:B------:R-:W-:Y:S05]  /*0510*/  @!P2 BRA `(.L_x_33914) ;  /* 0xfffffffc009ca947 */ /* 0x000fea000383ffff */
.L_x_33913:
[----:B------:R-:W-:Y:S05]  /*0520*/  BSYNC.RECONVERGENT B0 ;  /* 0x0000000000007941 */ /* 0x000fea0003800200 */
.L_x_33912:
[----:B------:R-:W-:Y:S01]  /*0530*/  IMAD.MOV.U32 R7, RZ, RZ, R0 ;  /* 0x000000ffff077224 */ /* 0x000fe200078e0000 */
[----:B------:R-:W-:-:S07]  /*0540*/  MOV R6, 0x560 ;  /* 0x0000056000067802 */ /* 0x000fce0000000f00 */
[----:B0-----:R-:W-:Y:S05]  /*0550*/  CALL.REL.NOINC `($__internal_680_$__cuda_sm20_div_s16) ;  /* 0x0000001400a07944 */ /* 0x001fea0003c00000 */
[----:B------:R-:W0:Y:S01]  /*0560*/  I2F.U32.RP R0, R3 ;  /* 0x0000000300007306 */ /* 0x000e220000209000 */
[----:B------:R-:W1:Y:S01]  /*0570*/  S2R R2, SR_CTAID.Y ;  /* 0x0000000000027919 */ /* 0x000e620000002600 */
[----:B------:R-:W-:Y:S01]  /*0580*/  IADD3 R7, PT, PT, RZ, -R3, RZ ;  /* 0x80000003ff077210 */ /* 0x000fe20007ffe0ff */
[----:B------:R-:W1:Y:S05]  /*0590*/  LDCU UR4, c[0x0][0x374] ;  /* 0x00006e80ff0477ac */ /* 0x000e6a0008000800 */
        /* <DEDUP_REMOVED lines=13> */
[-C--:B------:R-:W-:Y:S01]  /*0670*/  ISETP.GE.U32.AND P1, PT, R6, R3.reuse, PT ;  /* 0x000000030600720c */ /* 0x080fe20003f26070 */
[----:B------:R-:W0:Y:S01]  /*0680*/  LDC R0, c[0x0][0x360] ;  /* 0x0000d800ff007b82 */ /* 0x000e220000000800 */
[----:B------:R-:W-:Y:S01]  /*0690*/  ISETP.NE.U32.AND P2, PT, R3, RZ, PT ;  /* 0x000000ff0300720c */ /* 0x000fe20003f45070 */
[----:B------:R-:W-:Y:S01]  /*06a0*/  @P0 VIADD R5, R5, 0x1 ;  /* 0x0000000105050836 */ /* 0x000fe20000000000 */
[----:B------:R-:W-:Y:S01]  /*06b0*/  ISETP.GT.U32.AND P0, PT, R16, 0x1f, PT ;  /* 0x0000001f1000780c */ /* 0x000fe20003f04070 */
[----:B------:R-:W-:Y:S01]  /*06c0*/  BSSY.RECONVERGENT B0, `(.L_x_33915) ;  /* 0x000005f000007945 */ /* 0x000fe20003800200 */
[----:B------:R-:W-:Y:S02]  /*06d0*/  LOP3.LUT R22, RZ, R3, RZ, 0x33, !PT ;  /* 0x00000003ff167212 */ /* 0x000fe400078e33ff */
[----:B------:R-:W-:Y:S02]  /*06e0*/  IADD3 R7, PT, PT, -R3, R6, RZ ;  /* 0x0000000603077210 */ /* 0x000fe40007ffe1ff */
[----:B------:R-:W-:-:S03]  /*06f0*/  PRMT R18, R8, 0x9910, RZ ;  /* 0x0000991008127816 */ /* 0x000fc600000000ff */
[----:B------:R-:W-:-:S05]  /*0700*/  @P1 VIADD R5, R5, 0x1 ;  /* 0x0000000105051836 */ /* 0x000fca0000000000 */
[----:B------:R-:W-:Y:S02]  /*0710*/  SEL R17, R22, R5, !P2 ;  /* 0x0000000516117207 */ /* 0x000fe40005000000 */
[----:B------:R-:W-:-:S04]  /*0720*/  @P2 SEL R22, R7, R6, P1 ;  /* 0x0000000607162207 */ /* 0x000fc80000800000 */
        /* <DEDUP_REMOVED lines=44> */
.L_x_33919:
        /* <DEDUP_REMOVED lines=8> */
.L_x_33918:
[----:B------:R-:W-:Y:S05]  /*0a70*/  BSYNC.RECONVERGENT B1 ;  /* 0x0000000000017941 */ /* 0x000fea0003800200 */
.L_x_33917:
        /* <DEDUP_REMOVED lines=10> */
.L_x_33920:
[----:B-1----:R-:W0:Y:S02]  /*0b20*/  LDC.64 R8, c[0x0][0x390] ;  /* 0x0000e400ff087b82 */ /* 0x002e240000000a00 */
[----:B0-----:R-:W-:-:S05]  /*0b30*/  IMAD.WIDE R28, R27, 0x4, R8 ;  /* 0x000000041b1c7825 */ /* 0x001fca00078e0208 */
        /* <DEDUP_REMOVED lines=23> */
.L_x_33916:
[----:B------:R-:W-:Y:S05]  /*0cb0*/  BSYNC.RECONVERGENT B0 ;  /* 0x0000000000007941 */ /* 0x000fea0003800200 */
.L_x_33915:
[----:B------:R-:W-:Y:S01]  /*0cc0*/  BAR.SYNC.DEFER_BLOCKING 0x0 ;  /* 0x0000000000007b1d */ /* 0x000fe20000010000 */
[----:B------:R-:W-:Y:S01]  /*0cd0*/  ISETP.GT.AND P0, PT, R3, RZ, PT ;  /* 0x000000ff0300720c */ /* 0x000fe20003f04270 */
[----:B------:R-:W-:-:S12]  /*0ce0*/  IMAD.MOV.U32 R5, RZ, RZ, RZ ;  /* 0x000000ffff057224 */ /* 0x000fd800078e00ff */
[----:B------:R-:W-:Y:S05]  /*0cf0*/  @!P0 BRA `(.L_x_33921) ;  /* 0x0000000800a08947 */ /* 0x000fea0003800000 */
[----:B------:R-:W0:Y:S01]  /*0d00*/  LDCU UR5, c[0x0][0x3ac] ;  /* 0x00007580ff0577ac */ /* 0x000e220008000800 */
[----:B------:R-:W2:Y:S01]  /*0d10*/  LDCU UR4, c[0x0][0x3a8] ;  /* 0x00007500ff0477ac */ /* 0x000ea20008000800 */
[----:B------:R-:W3:Y:S01]  /*0d20*/  LDCU UR7, c[0x0][0x3ac] ;  /* 0x00007580ff0777ac */ /* 0x000ee20008000800 */
[----:B0-----:R-:W-:Y:S01]  /*0d30*/  IMAD.U32 R0, RZ, RZ, UR5 ;  /* 0x00000005ff007e24 */ /* 0x001fe2000f8e00ff */
[----:B--2---:R-:W-:-:S04]  /*0d40*/  UISETP.LT.AND UP0, UPT, UR4, 0x2, UPT ;  /* 0x000000020400788c */ /* 0x004fc8000bf01270 */
[C---:B------:R-:W-:Y:S02]  /*0d50*/  ISETP.GE.AND P1, PT, R0.reuse, 0x1, PT ;  /* 0x000000010000780c */ /* 0x040fe40003f26270 */
[----:B------:R-:W-:Y:S01]  /*0d60*/  ISETP.GE.AND P0, PT, R0, 0x2, PT ;  /* 0x000000020000780c */ /* 0x000fe20003f06270 */
[----:B------:R-:W-:-:S06]  /*0d70*/  USEL UR4, UR4, 0x2, UP0 ;  /* 0x0000000204047887 */ /* 0x000fcc0008000000 */
[----:B------:R-:W-:-:S04]  /*0d80*/  ISETP.GE.AND P2, PT, R17, UR4, PT ;  /* 0x0000000411007c0c */ /* 0x000fc8000bf46270 */
[----:B---3--:R-:W-:Y:S09]  /*0d90*/  @!P1 BRA `(.L_x_33922) ;  /* 0x00000000001c9947 */ /* 0x008ff20003800000 */
[----:B------:R-:W0:Y:S01]  /*0da0*/  S2UR UR6, SR_CgaCtaId ;  /* 0x00000000000679c3 */ /* 0x000e220000008800 */
[----:B------:R-:W-:Y:S01]  /*0db0*/  UMOV UR5, 0x400 ;  /* 0x0000040000057882 */ /* 0x000fe20000000000 */
[----:B------:R-:W-:Y:S01]  /*0dc0*/  IMAD R3, R22, R0, R19 ;  /* 0x0000000016037224 */ /* 0x000fe200078e0213 */
[----:B------:R-:W-:-:S04]  /*0dd0*/  UIADD3 UR5, UPT, UPT, UR5, 0x80, URZ ;  /* 0x0000008005057890 */ /* 0x000fc8000fffe0ff */
[----:B0-----:R-:W-:-:S06]  /*0de0*/  ULEA UR5, UR6, UR5, 0x18 ;  /* 0x0000000506057291 */ /* 0x001fcc000f8ec0ff */
[----:B------:R-:W-:-:S06]  /*0df0*/  LEA R3, R3, UR5, 0x2 ;  /* 0x0000000503037c11 */ /* 0x000fcc000f8e10ff */
[----:B------:R-:W0:Y:S02]  /*0e00*/  LDS R3, [R3] ;  /* 0x0000000003037984 */ /* 0x000e240000000800 */
.L_x_33922:
        /* <DEDUP_REMOVED lines=9> */
.L_x_33923:
[----:B------:R-:W-:Y:S05]  /*0ea0*/  @P2 BRA `(.L_x_33921) ;  /* 0x0000000800342947 */ /* 0x000fea0003800000 */
[----:B-1----:R-:W1:Y:S01]  /*0eb0*/  I2F.U32.RP R10, R18 ;  /* 0x00000012000a7306 */ /* 0x002e620000209000 */
[C---:B------:R-:W-:Y:S01]  /*0ec0*/  IMAD.IADD R5, R18.reuse, 0x1, R17 ;  /* 0x0000000112057824 */ /* 0x040fe200078e0211 */
[----:B------:R-:W-:Y:S01]  /*0ed0*/  ISETP.NE.U32.AND P3, PT, R18, RZ, PT ;  /* 0x000000ff1200720c */ /* 0x000fe20003f65070 */
[----:B------:R-:W-:Y:S01]  /*0ee0*/  IMAD.MOV R11, RZ, RZ, -R18 ;  /* 0x000000ffff0b7224 */ /* 0x000fe200078e0a12 */
[----:B------:R-:W-:Y:S02]  /*0ef0*/  BSSY B0, `(.L_x_33924) ;  /* 0x0000060000007945 */ /* 0x000fe40003800000 */
[C---:B------:R-:W-:Y:S02]  /*0f00*/  ISETP.GE.AND P1, PT, R5.reuse, UR4, PT ;  /* 0x0000000405007c0c */ /* 0x040fe4000bf26270 */
[----:B------:R-:W-:Y:S02]  /*0f10*/  VIMNMX R8, PT, PT, R5, UR4, !PT ;  /* 0x0000000405087c48 */ /* 0x000fe4000ffe0100 */
[----:B------:R-:W-:-:S04]  /*0f20*/  SEL R9, RZ, 0x1, P1 ;  /* 0x00000001ff097807 */ /* 0x000fc80000800000 */
[----:B------:R-:W-:Y:S01]  /*0f30*/  IADD3 R5, PT, PT, R8, -R5, -R9 ;  /* 0x8000000508057210 */ /* 0x000fe20007ffe809 */
[----:B-1----:R-:W1:Y:S02]  /*0f40*/  MUFU.RCP R10, R10 ;  /* 0x0000000a000a7308 */ /* 0x002e640000001000 */
[----:B-1----:R-:W-:-:S06]  /*0f50*/  IADD3 R6, PT, PT, R10, 0xffffffe, RZ ;  /* 0x0ffffffe0a067810 */ /* 0x002fcc0007ffe0ff */
[----:B------:R1:W3:Y:S02]  /*0f60*/  F2I.FTZ.U32.TRUNC.NTZ R7, R6 ;  /* 0x0000000600077305 */ /* 0x0002e4000021f000 */
[----:B-1----:R-:W-:Y:S01]  /*0f70*/  MOV R6, RZ ;  /* 0x000000ff00067202 */ /* 0x002fe20000000f00 */
[----:B---3--:R-:W-:-:S04]  /*0f80*/  IMAD R11, R11, R7, RZ ;  /* 0x000000070b0b7224 */ /* 0x008fc800078e02ff */
[----:B------:R-:W-:-:S06]  /*0f90*/  IMAD.HI.U32 R10, R7, R11, R6 ;  /* 0x0000000b070a7227 */ /* 0x000fcc00078e0006 */
[----:B------:R-:W-:-:S04]  /*0fa0*/  IMAD.HI.U32 R6, R10, R5, RZ ;  /* 0x000000050a067227 */ /* 0x000fc800078e00ff */
[----:B------:R-:W-:-:S04]  /*0fb0*/  IMAD.MOV R7, RZ, RZ, -R6 ;  /* 0x000000ffff077224 */ /* 0x000fc800078e0a06 */
[----:B------:R-:W-:Y:S01]  /*0fc0*/  IMAD R5, R18, R7, R5 ;  /* 0x0000000712057224 */ /* 0x000fe200078e0205 */
[----:B------:R-:W-:-:S04]  /*0fd0*/  LOP3.LUT R7, R16, 0x1, RZ, 0xc0, !PT ;  /* 0x0000000110077812 */ /* 0x000fc800078ec0ff */
[----:B------:R-:W-:-:S13]  /*0fe0*/  ISETP.GE.U32.AND P1, PT, R5, R18, PT ;  /* 0x000000120500720c */ /* 0x000fda0003f26070 */
[----:B------:R-:W-:Y:S01]  /*0ff0*/  @P1 IMAD.IADD R5, R5, 0x1, -R18 ;  /* 0x0000000105051824 */ /* 0x000fe200078e0a12 */
[----:B------:R-:W-:-:S04]  /*1000*/  @P1 IADD3 R6, PT, PT, R6, 0x1, RZ ;  /* 0x0000000106061810 */ /* 0x000fc80007ffe0ff */
[----:B------:R-:W-:Y:S01]  /*1010*/  ISETP.GE.U32.AND P2, PT, R5, R18, PT ;  /* 0x000000120500720c */ /* 0x000fe20003f46070 */
[----:B------:R-:W-:-:S12]  /*1020*/  HFMA2 R5, -RZ, RZ, 0, 0 ;  /* 0x00000000ff057431 */ /* 0x000fd800000001ff */
[----:B------:R-:W-:Y:S01]  /*1030*/  @P2 VIADD R6, R6, 0x1 ;  /* 0x0000000106062836 */ /* 0x000fe20000000000 */
[----:B------:R-:W-:-:S05]  /*1040*/  @!P3 LOP3.LUT R6, RZ, R18, RZ, 0x33, !PT ;  /* 0x00000012ff06b212 */ /* 0x000fca00078e33ff */
[----:B------:R-:W-:-:S05]  /*1050*/  IMAD.IADD R6, R9, 0x1, R6 ;  /* 0x0000000109067824 */ /* 0x000fca00078e0206 */
[----:B------:R-:W-:-:S13]  /*1060*/  ISETP.NE.AND P1, PT, R6, RZ, PT ;  /* 0x000000ff0600720c */ /* 0x000fda0003f25270 */
[----:B------:R-:W-:Y:S05]  /*1070*/  @!P1 BRA `(.L_x_33925) ;  /* 0x00000004001c9947 */ /* 0x000fea0003800000 */
[----:B------:R-:W1:Y:S01]  /*1080*/  S2R R5, SR_CgaCtaId ;  /* 0x0000000000057919 */ /* 0x000e620000008800 */
[----:B------:R-:W-:Y:S01]  /*1090*/  VIADD R9, R19, 0x1 ;  /* 0x0000000113097836 */ /* 0x000fe20000000000 */
[----:B------:R-:W-:Y:S02]  /*10a0*/  MOV R8, 0x400 ;  /* 0x0000040000087802 */ /* 0x000fe40000000f00 */
[----:B------:R-:W-:Y:S02]  /*10b0*/  ISETP.GT.U32.AND P1, PT, R0, 0x40, PT ;  /* 0x000000400000780c */ /* 0x000fe40003f24070 */
[----:B------:R-:W-:-:S04]  /*10c0*/  ISETP.GE.AND P0, PT, R9, R0, PT ;  /* 0x000000000900720c */ /* 0x000fc80003f06270 */
[C---:B------:R-:W-:Y:S02]  /*10d0*/  SEL R10, R0.reuse, RZ, P0 ;  /* 0x000000ff000a7207 */ /* 0x040fe40000000000 */
[----:B------:R-:W-:Y:S02]  /*10e0*/  ISETP.GE.AND P0, PT, R19, R0, PT ;  /* 0x000000001300720c */ /* 0x000fe40003f06270 */
[----:B------:R-:W-:Y:S02]  /*10f0*/  IADD3 R9, PT, PT, R9, -R10, RZ ;  /* 0x8000000a09097210 */ /* 0x000fe40007ffe0ff */
[----:B------:R-:W-:Y:S02]  /*1100*/  SEL R0, R0, RZ, P0 ;  /* 0x000000ff00007207 */ /* 0x000fe40000000000 */
[----:B------:R-:W-:-:S03]  /*1110*/  LOP3.LUT R10, R19, 0x1, RZ, 0x3c, !PT ;  /* 0x00000001130a7812 */ /* 0x000fc600078e3cff */
[----:B------:R-:W-:Y:S01]  /*1120*/  IMAD.IADD R11, R19, 0x1, -R0 ;  /* 0x00000001130b7824 */ /* 0x000fe200078e0a00 */
[----:B-1----:R-:W-:Y:S01]  /*1130*/  LEA R8, R5, R8, 0x18 ;  /* 0x0000000805087211 */ /* 0x002fe200078ec0ff */
[----:B------:R-:W-:-:S05]  /*1140*/  VIADD R5, R6, 0x1 ;  /* 0x0000000106057836 */ /* 0x000fca0000000000 */
[----:B------:R-:W-:Y:S01]  /*1150*/  LOP3.LUT R12, R5, 0xfffffffe, RZ, 0xc0, !PT ;  /* 0xfffffffe050c7812 */ /* 0x000fe200078ec0ff */
[----:B------:R-:W-:-:S03]  /*1160*/  IMAD.MOV.U32 R5, RZ, RZ, RZ ;  /* 0x000000ffff057224 */ /* 0x000fc600078e00ff */
[----:B------:R-:W-:-:S07]  /*1170*/  IADD3 R12, PT, PT, -R12, RZ, RZ ;  /* 0x000000ff0c0c7210 */ /* 0x000fce0007ffe1ff */
.L_x_33934:
[----:B------:R-:W-:Y:S02]  /*1180*/  VIADD R12, R12, 0x2 ;  /* 0x000000020c0c7836 */ /* 0x000fe40000000000 */
[----:B------:R-:W-:-:S03]  /*1190*/  IMAD R14, R17, 0xc, R8 ;  /* 0x0000000c110e7824 */ /* 0x000fc600078e0208 */
[----:B------:R-:W-:Y:S01]  /*11a0*/  ISETP.NE.AND P2, PT, R12, RZ, PT ;  /* 0x000000ff0c00720c */ /* 0x000fe20003f45270 */
[----:B01----:R-:W-:-:S12]  /*11b0*/  @P1 BRA `(.L_x_33926) ;  /* 0x0000000000381947 */ /* 0x003fd80003800000 */
[----:B------:R-:W-:Y:S01]  /*11c0*/  IMAD R0, R7, 0x4, R14 ;  /* 0x0000000407007824 */ /* 0x000fe200078e020e */
[----:B------:R-:W-:-:S04]  /*11d0*/  UMOV UR5, 0xffffffff ;  /* 0xffffffff00057882 */ /* 0x000fc80000000000 */
[----:B------:R1:W3:Y:S01]  /*11e0*/  LDS R22, [R0] ;  /* 0x0000000000167984 */ /* 0x0002e20000000800 */
[----:B------:R-:W-:Y:S05]  /*11f0*/  BRA.DIV UR5, `(.L_x_33927) ;  /* 0x0000000605807947 */ /* 0x000fea000b800000 */
[----:B---3--:R3:W4:Y:S02]  /*1200*/  SHFL.IDX PT, R20, R22, R11, 0x1e1f ;  /* 0x001e1f0b16147589 */ /* 0x00872400000e0000 */
.L_x_33941:
[----:B-1----:R-:W-:Y:S01]  /*1210*/  MOV R0, UR7 ;  /* 0x0000000700007c02 */ /* 0x002fe20008000f00 */
[----:B0---4-:R-:W-:-:S03]  /*1220*/  IMAD R13, R3, R20, RZ ;  /* 0x00000014030d7224 */ /* 0x011fc600078e02ff */
[----:B------:R-:W-:-:S13]  /*1230*/  ISETP.GE.AND P0, PT, R0, 0x2, PT ;  /* 0x000000020000780c */ /* 0x000fda0003f06270 */
[----:B------:R-:W-:Y:S05]  /*1240*/  @!P0 BRA `(.L_x_33928) ;  /* 0x00000000003c8947 */ /* 0x000fea0003800000 */
[----:B------:R-:W-:-:S03]  /*1250*/  UMOV UR5, 0xffffffff ;  /* 0xffffffff00057882 */ /* 0x000fc60000000000 */
[----:B------:R-:W-:Y:S05]  /*1260*/  BRA.DIV UR5, `(.L_x_33929) ;  /* 0x0000000605907947 */ /* 0x000fea000b800000 */
[----:B------:R0:W1:Y:S02]  /*1270*/  SHFL.IDX PT, R15, R22, R9, 0x1e1f ;  /* 0x001e1f09160f7589 */ /* 0x00006400000e0000 */
.L_x_33944:
[----:B-12---:R-:W-:Y:S01]  /*1280*/  IMAD R13, R4, R15, R13 ;  /* 0x0000000f040d7224 */ /* 0x006fe200078e020d */
[----:B------:R-:W-:Y:S06]  /*1290*/  BRA `(.L_x_33928) ;  /* 0x0000000000287947 */ /* 0x000fec0003800000 */
.L_x_33926:
[----:B------:R-:W-:Y:S02]  /*12a0*/  IMAD.U32 R0, RZ, RZ, UR7 ;  /* 0x00000007ff007e24 */ /* 0x000fe4000f8e00ff */
[----:B------:R-:W-:-:S03]  /*12b0*/  IMAD.MOV.U32 R13, RZ, RZ, RZ ;  /* 0x000000ffff0d7224 */ /* 0x000fc600078e00ff */
[C---:B------:R-:W-:Y:S02]  /*12c0*/  ISETP.GE.AND P3, PT, R0.reuse, 0x1, PT ;  /* 0x000000010000780c */ /* 0x040fe40003f66270 */
[----:B------:R-:W-:-:S11]  /*12d0*/  ISETP.GE.AND P0, PT, R0, 0x2, PT ;  /* 0x000000020000780c */ /* 0x000fd60003f06270 */
[----:B------:R-:W-:Y:S02]  /*12e0*/  @P3 IMAD R15, R19, 0x4, R14 ;  /* 0x00000004130f3824 */ /* 0x000fe400078e020e */
[----:B------:R-:W-:-:S03]  /*12f0*/  @P0 LEA R21, R10, R14, 0x2 ;  /* 0x0000000e0a150211 */ /* 0x000fc600078e10ff */
[----:B------:R-:W0:Y:S04]  /*1300*/  @P3 LDS R20, [R15] ;  /* 0x000000000f143984 */ /* 0x000e280000000800 */
[----:B------:R-:W2:Y:S01]  /*1310*/  @P0 LDS R21, [R21] ;  /* 0x0000000015150984 */ /* 0x000ea20000000800 */
[----:B0-----:R-:W-:-:S04]  /*1320*/  @P3 IMAD R13, R3, R20, RZ ;  /* 0x00000014030d3224 */ /* 0x001fc800078e02ff */
[----:B--2---:R-:W-:-:S07]  /*1330*/  @P0 IMAD R13, R4, R21, R13 ;  /* 0x00000015040d0224 */ /* 0x004fce00078e020d */
.L_x_33928:
[----:B0--3--:R-:W-:Y:S01]  /*1340*/  IMAD R22, R18, 0xc, R14 ;  /* 0x0000000c12167824 */ /* 0x009fe200078e020e */
[----:B------:R-:W-:-:S03]  /*1350*/  ISETP.GE.U32.AND P3, PT, R0, 0x41, PT ;  /* 0x000000410000780c */ /* 0x000fc60003f66070 */
[----:B------:R-:W-:-:S05]  /*1360*/  IMAD R14, R7, 0x4, R22 ;  /* 0x00000004070e7824 */ /* 0x000fca00078e0216 */
[----:B------:R0:W1:Y:S05]  /*1370*/  LDS R20, [R14] ;  /* 0x000000000e147984 */ /* 0x00006a0000000800 */
[----:B------:R-:W-:Y:S05]  /*1380*/  @!P3 BRA `(.L_x_33930) ;  /* 0x000000000028b947 */ /* 0x000fea0003800000 */
[----:B------:R-:W-:Y:S01]  /*1390*/  ISETP.GE.AND P3, PT, R0, 0x1, PT ;  /* 0x000000010000780c */ /* 0x000fe20003f66270 */
[----:B0-----:R-:W-:-:S12]  /*13a0*/  IMAD.MOV.U32 R14, RZ, RZ, RZ ;  /* 0x000000ffff0e7224 */ /* 0x001fd800078e00ff */
[----:B------:R-:W-:-:S05]  /*13b0*/  @P3 LEA R15, R19, R22, 0x2 ;  /* 0x00000016130f3211 */ /* 0x000fca00078e10ff */
[----:B-1----:R-:W0:Y:S02]  /*13c0*/  @P3 LDS R20, [R15] ;  /* 0x000000000f143984 */ /* 0x002e240000000800 */
[----:B0-----:R-:W-:Y:S01]  /*13d0*/  @P3 IMAD R14, R3, R20, RZ ;  /* 0x00000014030e3224 */ /* 0x001fe200078e02ff */
[----:B------:R-:W-:Y:S06]  /*13e0*/  @!P0 BRA `(.L_x_33931) ;  /* 0x0000000000348947 */ /* 0x000fec0003800000 */
[----:B------:R-:W-:-:S06]  /*13f0*/  IMAD R15, R10, 0x4, R22 ;  /* 0x000000040a0f7824 */ /* 0x000fcc00078e0216 */
[----:B------:R-:W2:Y:S02]  /*1400*/  LDS R15, [R15] ;  /* 0x000000000f0f7984 */ /* 0x000ea40000000800 */
[----:B--2---:R-:W-:Y:S01]  /*1410*/  IMAD R14, R4, R15, R14 ;  /* 0x0000000f040e7224 */ /* 0x004fe200078e020e */
[----:B------:R-:W-:Y:S06]  /*1420*/  BRA `(.L_x_33931) ;  /* 0x0000000000247947 */ /* 0x000fec0003800000 */
.L_x_33930:
[----:B------:R-:W-:-:S03]  /*1430*/  UMOV UR5, 0xffffffff ;  /* 0xffffffff00057882 */ /* 0x000fc60000000000 */
[----:B------:R-:W-:Y:S05]  /*1440*/  BRA.DIV UR5, `(.L_x_33932) ;  /* 0x0000000605407947 */ /* 0x000fea000b800000 */
[----:B01----:R0:W1:Y:S02]  /*1450*/  SHFL.IDX PT, R14, R20, R11, 0x1e1f ;  /* 0x001e1f0b140e7589 */ /* 0x00306400000e0000 */
.L_x_33947:
[----:B-1----:R-:W-:Y:S01]  /*1460*/  IMAD R14, R3, R14, RZ ;  /* 0x0000000e030e7224 */ /* 0x002fe200078e02ff */
[----:B------:R-:W-:Y:S06]  /*1470*/  @!P0 BRA `(.L_x_33931) ;  /* 0x0000000000108947 */ /* 0x000fec0003800000 */
[----:B------:R-:W-:-:S03]  /*1480*/  UMOV UR5, 0xffffffff ;  /* 0xffffffff00057882 */ /* 0x000fc60000000000 */
[----:B------:R-:W-:Y:S05]  /*1490*/  BRA.DIV UR5, `(.L_x_33933) ;  /* 0x0000000605547947 */ /* 0x000fea000b800000 */
[----:B------:R1:W3:Y:S02]  /*14a0*/  SHFL.IDX PT, R15, R20, R9, 0x1e1f ;  /* 0x001e1f09140f7589 */ /* 0x0002e400000e0000 */
.L_x_33950:
[----:B--23--:R-:W-:-:S07]  /*14b0*/  IMAD R14, R4, R15, R14 ;  /* 0x0000000f040e7224 */ /* 0x00cfce00078e020e */
.L_x_33931:
[----:B------:R-:W-:Y:S02]  /*14c0*/  IADD3 R5, PT, PT, R14, R13, R5 ;  /* 0x0000000d0e057210 */ /* 0x000fe40007ffe005 */
[----:B------:R-:W-:Y:S01]  /*14d0*/  LEA R17, R18, R17, 0x1 ;  /* 0x0000001112117211 */ /* 0x000fe200078e08ff */
[----:B------:R-:W-:Y:S06]  /*14e0*/  @P2 BRA `(.L_x_33934) ;  /* 0xfffffffc00242947 */ /* 0x000fec000383ffff */
.L_x_33925:
[----:B------:R-:W-:Y:S05]  /*14f0*/  BSYNC B0 ;  /* 0x0000000000007941 */ /* 0x000fea0003800000 */
.L_x_33924:
[----:B------:R-:W-:-:S04]  /*1500*/  LOP3.LUT R6, R6, 0x1, RZ, 0xc0, !PT ;  /* 0x0000000106067812 */ /* 0x000fc800078ec0ff */
[----:B------:R-:W-:-:S13]  /*1510*/  ISETP.NE.U32.AND P1, PT, R6, 0x1, PT ;  /* 0x000000010600780c */ /* 0x000fda0003f25070 */
[----:B------:R-:W-:Y:S05]  /*1520*/  @!P1 BRA `(.L_x_33921) ;  /* 0x0000000000949947 */ /* 0x000fea0003800000 */
[----:B-1----:R-:W1:Y:S01]  /*1530*/  S2R R9, SR_CgaCtaId ;  /* 0x0000000000097919 */ /* 0x002e620000008800 */
[----:B------:R-:W-:Y:S02]  /*1540*/  MOV R6, 0x400 ;  /* 0x0000040000067802 */ /* 0x000fe40000000f00 */
[----:B------:R-:W-:Y:S02]  /*1550*/  ISETP.GE.U32.AND P1, PT, R0, 0x41, PT ;  /* 0x000000410000780c */ /* 0x000fe40003f26070 */
[----:B-1----:R-:W-:-:S05]  /*1560*/  LEA R6, R9, R6, 0x18 ;  /* 0x0000000609067211 */ /* 0x002fca00078ec0ff */
[----:B------:R-:W-:-:S04]  /*1570*/  IMAD R6, R17, 0xc, R6 ;  /* 0x0000000c11067824 */ /* 0x000fc800078e0206 */
[----:B------:R-:W-:-:S05]  /*1580*/  IMAD R7, R7, 0x4, R6 ;  /* 0x0000000407077824 */ /* 0x000fca00078e0206 */
[----:B------:R1:W3:Y:S01]  /*1590*/  LDS R8, [R7] ;  /* 0x0000000007087984 */ /* 0x0002e20000000800 */
[----:B------:R-:W-:Y:S05]  /*15a0*/  @!P1 BRA `(.L_x_33935) ;  /* 0x0000000000309947 */ /* 0x000fea0003800000 */
[----:B------:R-:W-:Y:S01]  /*15b0*/  ISETP.GE.AND P1, PT, R0, 0x1, PT ;  /* 0x000000010000780c */ /* 0x000fe20003f26270 */
[----:B-1----:R-:W-:-:S12]  /*15c0*/  HFMA2 R7, -RZ, RZ, 0, 0 ;  /* 0x00000000ff077431 */ /* 0x002fd800000001ff */
[----:B------:R-:W-:-:S06]  /*15d0*/  @P1 IMAD R0, R19, 0x4, R6 ;  /* 0x0000000413001824 */ /* 0x000fcc00078e0206 */
[----:B------:R-:W0:Y:S02]  /*15e0*/  @P1 LDS R0, [R0] ;  /* 0x0000000000001984 */ /* 0x000e240000000800 */
[----:B0-----:R-:W-:Y:S01]  /*15f0*/  @P1 IMAD R7, R3, R0, RZ ;  /* 0x0000000003071224 */ /* 0x001fe200078e02ff */
[----:B------:R-:W-:Y:S06]  /*1600*/  @!P0 BRA `(.L_x_33936) ;  /* 0x0000000000588947 */ /* 0x000fec0003800000 */
[----:B------:R-:W-:-:S05]  /*1610*/  IMAD.SHL.U32 R19, R19, 0x4, RZ ;  /* 0x0000000413137824 */ /* 0x000fca00078e00ff */
[----:B------:R-:W-:-:S05]  /*1620*/  LOP3.LUT R19, R19, 0x4, RZ, 0x3c, !PT ;  /* 0x0000000413137812 */ /* 0x000fca00078e3cff */
[----:B------:R-:W-:-:S06]  /*1630*/  IMAD.IADD R19, R6, 0x1, R19 ;  /* 0x0000000106137824 */ /* 0x000fcc00078e0213 */
[----:B------:R-:W2:Y:S02]  /*1640*/  LDS R19, [R19] ;  /* 0x0000000013137984 */ /* 0x000ea40000000800 */
[----:B--2---:R-:W-:Y:S01]  /*1650*/  IMAD R7, R4, R19, R7 ;  /* 0x0000001304077224 */ /* 0x004fe200078e0207 */
[----:B------:R-:W-:Y:S06]  /*1660*/  BRA `(.L_x_33936) ;  /* 0x0000000000407947 */ /* 0x000fec0003800000 */
.L_x_33935:
[----:B------:R-:W-:Y:S01]  /*1670*/  ISETP.GE.AND P1, PT, R19, R0, PT ;  /* 0x000000001300720c */ /* 0x000fe20003f26270 */
[----:B------:R-:W-:-:S03]  /*1680*/  UMOV UR5, 0xffffffff ;  /* 0xffffffff00057882 */ /* 0x000fc60000000000 */
[----:B------:R-:W-:-:S04]  /*1690*/  SEL R6, R0, RZ, P1 ;  /* 0x000000ff00067207 */ /* 0x000fc80000800000 */
[----:B-1----:R-:W-:Y:S01]  /*16a0*/  IADD3 R7, PT, PT, R19, -R6, RZ ;  /* 0x8000000613077210 */ /* 0x002fe20007ffe0ff */
[----:B------:R-:W-:Y:S06]  /*16b0*/  BRA.DIV UR5, `(.L_x_33937) ;  /* 0x0000000205f07947 */ /* 0x000fec000b800000 */
[----:B---3--:R1:W3:Y:S02]  /*16c0*/  SHFL.IDX PT, R6, R8, R7, 0x1e1f ;  /* 0x001e1f0708067589 */ /* 0x0082e400000e0000 */
.L_x_33953:
[----:B01-3--:R-:W-:Y:S01]  /*16d0*/  IMAD R7, R3, R6, RZ ;  /* 0x0000000603077224 */ /* 0x00bfe200078e02ff */
[----:B------:R-:W-:Y:S06]  /*16e0*/  @!P0 BRA `(.L_x_33936) ;  /* 0x0000000000208947 */ /* 0x000fec0003800000 */
[----:B------:R-:W-:Y:S01]  /*16f0*/  VIADD R19, R19, 0x1 ;  /* 0x0000000113137836 */ /* 0x000fe20000000000 */
[----:B------:R-:W-:-:S04]  /*1700*/  UMOV UR5, 0xffffffff ;  /* 0xffffffff00057882 */ /* 0x000fc80000000000 */
[----:B------:R-:W-:-:S04]  /*1710*/  ISETP.GE.AND P0, PT, R19, R0, PT ;  /* 0x000000001300720c */ /* 0x000fc80003f06270 */
[----:B------:R-:W-:-:S05]  /*1720*/  SEL R0, R0, RZ, P0 ;  /* 0x000000ff00007207 */ /* 0x000fca0000000000 */
[----:B------:R-:W-:Y:S01]  /*1730*/  IMAD.IADD R19, R19, 0x1, -R0 ;  /* 0x0000000113137824 */ /* 0x000fe200078e0a00 */
[----:B------:R-:W-:Y:S06]  /*1740*/  BRA.DIV UR5, `(.L_x_33938) ;  /* 0x0000000205f87947 */ /* 0x000fec000b800000 */
[----:B------:R0:W1:Y:S02]  /*1750*/  SHFL.IDX PT, R0, R8, R19, 0x1e1f ;  /* 0x001e1f1308007589 */ /* 0x00006400000e0000 */
.L_x_33956:
[----:B-12---:R-:W-:-:S07]  /*1760*/  IMAD R7, R4, R0, R7 ;  /* 0x0000000004077224 */ /* 0x006fce00078e0207 */
.L_x_33936:
[----:B------:R-:W-:-:S07]  /*1770*/  IADD3 R5, PT, PT, R5, R7, RZ ;  /* 0x0000000705057210 */ /* 0x000fce0007ffe0ff */
.L_x_33921:
[----:B------:R-:W4:Y:S01]  /*1780*/  LDC.64 R6, c[0x0][0x3a0] ;  /* 0x0000e800ff067b82 */ /* 0x000f220000000a00 */
[----:B------:R-:W-:Y:S05]  /*1790*/  WARPSYNC.ALL ;  /* 0x0000000000007948 */ /* 0x000fea0003800000 */
[----:B0-----:R-:W-:-:S05]  /*17a0*/  IMAD.SHL.U32 R3, R2, 0x80, RZ ;  /* 0x0000008002037824 */ /* 0x001fca00078e00ff */
[----:B------:R-:W-:-:S05]  /*17b0*/  LOP3.LUT R3, R3, R16, RZ, 0xfc, !PT ;  /* 0x0000001003037212 */ /* 0x000fca00078efcff */
[----:B----4-:R-:W-:Y:S01]  /*17c0*/  IMAD.WIDE.U32 R2, R3, 0x4, R6 ;  /* 0x0000000403027825 */ /* 0x010fe200078e0006 */
[----:B------:R-:W-:Y:S06]  /*17d0*/  BAR.SYNC.DEFER_BLOCKING 0x0 ;  /* 0x0000000000007b1d */ /* 0x000fec0000010000 */
[----:B------:R-:W-:Y:S01]  /*17e0*/  STG.E desc[UR8][R2.64], R5 ;  /* 0x0000000502007986 */ /* 0x000fe2000c101908 */
[----:B------:R-:W-:Y:S05]  /*17f0*/  EXIT ;  /* 0x000000000000794d */ /* 0x000fea0003800000 */
.L_x_33927:
        /* <DEDUP_REMOVED lines=8> */
.L_x_33940:
[----:B------:R-:W-:Y:S05]  /*1880*/  BSYNC B1 ;  /* 0x0000000000017941 */ /* 0x000fea0003800000 */
.L_x_33939:
[----:B------:R-:W-:Y:S01]  /*1890*/  MOV R20, R15 ;  /* 0x0000000f00147202 */ /* 0x000fe20000000f00 */
[----:B------:R-:W-:Y:S06]  /*18a0*/  BRA `(.L_x_33941) ;  /* 0xfffffff800587947 */ /* 0x000fec000383ffff */
.L_x_33929:
[----:B------:R-:W-:Y:S01]  /*18b0*/  HFMA2 R24, -RZ, RZ, 0, 0.005977630615234375 ;  /* 0x00001e1fff187431 */ /* 0x000fe200000001ff */
[----:B------:R-:W-:Y:S01]  /*18c0*/  BSSY B1, `(.L_x_33942) ;  /* 0x0000007000017945 */ /* 0x000fe20003800000 */
[----:B------:R-:W-:Y:S02]  /*18d0*/  IMAD.MOV.U32 R20, RZ, RZ, R22 ;  /* 0x000000ffff147224 */ /* 0x000fe400078e0016 */
[----:B------:R-:W-:Y:S02]  /*18e0*/  IMAD.MOV.U32 R21, RZ, RZ, R9 ;  /* 0x000000ffff157224 */ /* 0x000fe400078e0009 */
[----:B------:R-:W-:-:S07]  /*18f0*/  IMAD.MOV.U32 R15, RZ, RZ, -0x1 ;  /* 0xffffffffff0f7424 */ /* 0x000fce00078e00ff */
[----:B--23--:R-:W-:Y:S05]  /*1900*/  WARPSYNC.COLLECTIVE R15, `(.L_x_33943) ;  /* 0x000000000f087348 */ /* 0x00cfea0003c00000 */
[----:B------:R0:W1:Y:S02]  /*1910*/  SHFL.IDX P3, R15, R20, R21, R24 ;  /* 0x00000015140f7389 */ /* 0x0000640000060018 */
[----:B0123--:R-:W-:Y:S05]  /*1920*/  ENDCOLLECTIVE ;  /* 0x000000000000791b */ /* 0x00ffea0003800000 */
.L_x_33943:
[----:B------:R-:W-:Y:S05]  /*1930*/  BSYNC B1 ;  /* 0x0000000000017941 */ /* 0x000fea0003800000 */
.L_x_33942:
[----:B------:R-:W-:Y:S05]  /*1940*/  BRA `(.L_x_33944) ;  /* 0xfffffff8004c7947 */ /* 0x000fea000383ffff */
.L_x_33932:
[----:B------:R-:W-:Y:S01]  /*1950*/  BSSY B1, `(.L_x_33945) ;  /* 0x0000007000017945 */ /* 0x000fe20003800000 */
[----:B------:R-:W-:Y:S01]  /*1960*/  IMAD.MOV.U32 R21, RZ, RZ, R11 ;  /* 0x000000ffff157224 */ /* 0x000fe200078e000b */
[----:B------:R-:W-:Y:S01]  /*1970*/  MOV R24, 0x1e1f ;  /* 0x00001e1f00187802 */ /* 0x000fe20000000f00 */
[----:B------:R-:W-:-:S07]  /*1980*/  IMAD.MOV.U32 R15, RZ, RZ, -0x1 ;  /* 0xffffffffff0f7424 */ /* 0x000fce00078e00ff */
[----:B012---:R-:W-:Y:S05]  /*1990*/  WARPSYNC.COLLECTIVE R15, `(.L_x_33946) ;  /* 0x000000000f087348 */ /* 0x007fea0003c00000 */
[----:B-1----:R1:W3:Y:S02]  /*19a0*/  SHFL.IDX P3, R15, R20, R21, R24 ;  /* 0x00000015140f7389 */ /* 0x0022e40000060018 */
[----:B0123--:R-:W-:Y:S05]  /*19b0*/  ENDCOLLECTIVE ;  /* 0x000000000000791b */ /* 0x00ffea0003800000 */
.L_x_33946:
[----:B------:R-:W-:Y:S05]  /*19c0*/  BSYNC B1 ;  /* 0x0000000000017941 */ /* 0x000fea0003800000 */
.L_x_33945:
[----:B------:R-:W-:Y:S01]  /*19d0*/  IMAD.MOV.U32 R14, RZ, RZ, R15 ;  /* 0x000000ffff0e7224 */ /* 0x000fe200078e000f */
[----:B------:R-:W-:Y:S06]  /*19e0*/  BRA `(.L_x_33947) ;  /* 0xfffffff8009c7947 */ /* 0x000fec000383ffff */
.L_x_33933:
[----:B------:R-:W-:Y:S01]  /*19f0*/  BSSY B1, `(.L_x_33948) ;  /* 0x0000007000017945 */ /* 0x000fe20003800000 */
[----:B------:R-:W-:Y:S01]  /*1a00*/  MOV R21, R9 ;  /* 0x0000000900157202 */ /* 0x000fe20000000f00 */
[----:B------:R-:W-:Y:S02]  /*1a10*/  IMAD.MOV.U32 R24, RZ, RZ, 0x1e1f ;  /* 0x00001e1fff187424 */ /* 0x000fe400078e00ff */
[----:B------:R-:W-:-:S07]  /*1a20*/  IMAD.MOV.U32 R15, RZ, RZ, -0x1 ;  /* 0xffffffffff0f7424 */ /* 0x000fce00078e00ff */
[----:B0-2---:R-:W-:Y:S05]  /*1a30*/  WARPSYNC.COLLECTIVE R15, `(.L_x_33949) ;  /* 0x000000000f087348 */ /* 0x005fea0003c00000 */
[----:B------:R1:W3:Y:S02]  /*1a40*/  SHFL.IDX P3, R15, R20, R21, R24 ;  /* 0x00000015140f7389 */ /* 0x0002e40000060018 */
[----:B0123--:R-:W-:Y:S05]  /*1a50*/  ENDCOLLECTIVE ;  /* 0x000000000000791b */ /* 0x00ffea0003800000 */
.L_x_33949:
[----:B------:R-:W-:Y:S05]  /*1a60*/  BSYNC B1 ;  /* 0x0000000000017941 */ /* 0x000fea0003800000 */
.L_x_33948:
[----:B------:R-:W-:Y:S05]  /*1a70*/  BRA `(.L_x_33950) ;  /* 0xfffffff8008c7947 */ /* 0x000fea000383ffff */
.L_x_33937:
[----:B------:R-:W-:Y:S01]  /*1a80*/  BSSY B0, `(.L_x_33951) ;  /* 0x0000008000007945 */ /* 0x000fe20003800000 */
[----:B0--3--:R-:W-:Y:S01]  /*1a90*/  MOV R20, R8 ;  /* 0x0000000800147202 */ /* 0x009fe20000000f00 */
[----:B------:R-:W-:Y:S01]  /*1aa0*/  IMAD.MOV.U32 R21, RZ, RZ, R7 ;  /* 0x000000ffff157224 */ /* 0x000fe200078e0007 */
[----:B------:R-:W-:Y:S01]  /*1ab0*/  MOV R15, 0xffffffff ;  /* 0xffffffff000f7802 */ /* 0x000fe20000000f00 */
[----:B------:R-:W-:-:S07]  /*1ac0*/  IMAD.MOV.U32 R24, RZ, RZ, 0x1e1f ;  /* 0x00001e1fff187424 */ /* 0x000fce00078e00ff */
[----:B--2---:R-:W-:Y:S05]  /*1ad0*/  WARPSYNC.COLLECTIVE R15, `(.L_x_33952) ;  /* 0x000000000f087348 */ /* 0x004fea0003c00000 */
[----:B------:R0:W1:Y:S02]  /*1ae0*/  SHFL.IDX P3, R15, R20, R21, R24 ;  /* 0x00000015140f7389 */ /* 0x0000640000060018 */
[----:B012---:R-:W-:Y:S05]  /*1af0*/  ENDCOLLECTIVE ;  /* 0x000000000000791b */ /* 0x007fea0003800000 */
.L_x_33952:
[----:B------:R-:W-:Y:S05]  /*1b00*/  BSYNC B0 ;  /* 0x0000000000007941 */ /* 0x000fea0003800000 */
.L_x_33951:
[----:B------:R-:W-:Y:S01]  /*1b10*/  IMAD.MOV.U32 R6, RZ, RZ, R15 ;  /* 0x000000ffff067224 */ /* 0x000fe200078e000f */
[----:B------:R-:W-:Y:S06]  /*1b20*/  BRA `(.L_x_33953) ;  /* 0xfffffff800e87947 */ /* 0x000fec000383ffff */
.L_x_33938:
[----:B------:R-:W-:Y:S01]  /*1b30*/  BSSY B0, `(.L_x_33954) ;  /* 0x0000008000007945 */ /* 0x000fe20003800000 */
[----:B------:R-:W-:Y:S01]  /*1b40*/  IMAD.MOV.U32 R20, RZ, RZ, R8 ;  /* 0x000000ffff147224 */ /* 0x000fe200078e0008 */
[----:B------:R-:W-:Y:S01]  /*1b50*/  MOV R21, R19 ;  /* 0x0000001300157202 */ /* 0x000fe20000000f00 */
[----:B------:R-:W-:Y:S02]  /*1b60*/  IMAD.MOV.U32 R24, RZ, RZ, 0x1e1f ;  /* 0x00001e1fff187424 */ /* 0x000fe400078e00ff */
[----:B------:R-:W-:-:S07]  /*1b70*/  IMAD.MOV.U32 R15, RZ, RZ, -0x1 ;  /* 0xffffffffff0f7424 */ /* 0x000fce00078e00ff */
[----:B--2---:R-:W-:Y:S05]  /*1b80*/  WARPSYNC.COLLECTIVE R15, `(.L_x_33955) ;  /* 0x000000000f087348 */ /* 0x004fea0003c00000 */
[----:B------:R0:W1:Y:S02]  /*1b90*/  SHFL.IDX P3, R15, R20, R21, R24 ;  /* 0x00000015140f7389 */ /* 0x0000640000060018 */
[----:B012---:R-:W-:Y:S05]  /*1ba0*/  ENDCOLLECTIVE ;  /* 0x000000000000791b */ /* 0x007fea0003800000 */
.L_x_33955:
[----:B------:R-:W-:Y:S05]  /*1bb0*/  BSYNC B0 ;  /* 0x0000000000007941 */ /* 0x000fea0003800000 */
.L_x_33954:
[----:B------:R-:W-:Y:S01]  /*1bc0*/  MOV R0, R15 ;  /* 0x0000000f00007202 */ /* 0x000fe20000000f00 */
[----:B------:R-:W-:Y:S06]  /*1bd0*/  BRA `(.L_x_33956) ;  /* 0xfffffff800e07947 */ /* 0x000fec000383ffff */
        .weak           $__internal_680_$__cuda_sm20_div_s16
        .type           $__internal_680_$__cuda_sm20_div_s16,@function
        .size           $__internal_680_$__cuda_sm20_div_s16,(.L_x_39183 - $__internal_680_$__cuda_sm20_div_s16)
$__internal_680_$__cuda_sm20_div_s16:
[----:B------:R-:W-:Y:S01]  /*1be0*/  IABS R4, R7 ;  /* 0x0000000700047213 */ /* 0x000fe20000000000 */
[----:B------:R-:W-:-:S03]  /*1bf0*/  IMAD.MOV.U32 R2, RZ, RZ, 0x4b800000 ;  /* 0x4b800000ff027424 */ /* 0x000fc600078e00ff */
[----:B------:R0:W1:Y:S02]  /*1c00*/  I2F.U16 R0, R4 ;  /* 0x0000000400007306 */ /* 0x0000640000101000 */
[----:B0-----:R-:W-:-:S04]  /*1c10*/  LOP3.LUT R4, R7, 0x80, RZ, 0x3c, !PT ;  /* 0x0000008007047812 */ /* 0x001fc800078e3cff */
[----:B------:R-:W-:Y:S02]  /*1c20*/  SHF.R.U32.HI R4, RZ, 0x1f, R4 ;  /* 0x0000001fff047819 */ /* 0x000fe40000011604 */
[C---:B-1----:R-:W-:Y:S02]  /*1c30*/  FSETP.GEU.AND P1, PT, |R0|.reuse, 1.175494350822287508e-38, PT ;  /* 0x008000000000780b */ /* 0x042fe40003f2e200 */
        /* <DEDUP_REMOVED lines=10> */
[----:B------:R-:W-:-:S05]  /*1ce0*/  IADD3 R5, PT, PT, -R4, RZ, RZ ;  /* 0x000000ff04057210 */ /* 0x000fca0007ffe1ff */
[----:B------:R-:W0:Y:S02]  /*1cf0*/  F2I.U32.TRUNC.NTZ R0, R0 ;  /* 0x0000000000007305 */ /* 0x000e24000020f000 */
[----:B0-----:R-:W-:-:S05]  /*1d00*/  LOP3.LUT R5, R5, 0xffff, R0, 0x78, !PT ;  /* 0x0000ffff05057812 */ /* 0x001fca00078e7800 */
[----:B------:R-:W-:Y:S01]  /*1d10*/  IMAD.IADD R8, R4, 0x1, R5 ;  /* 0x0000000104087824 */ /* 0x000fe200078e0205 */
[----:B------:R-:W-:Y:S01]  /*1d20*/  MOV R4, R6 ;  /* 0x0000000600047202 */ /* 0x000fe20000000f00 */
[----:B------:R-:W-:Y:S02]  /*1d30*/  IMAD.MOV.U32 R5, RZ, RZ, 0x0 ;  /* 0x00000000ff057424 */ /* 0x000fe400078e00ff */
[----:B------:R-:W-:Y:S02]  /*1d40*/  @!P0 IMAD.MOV.U32 R8, RZ, RZ, -0x1 ;  /* 0xffffffffff088424 */ /* 0x000fe400078e00ff */
[----:B------:R-:W-:Y:S05]  /*1d50*/  RET.REL.NODEC R4 `(_Z9cuda_gemmIiLi128ELi1ELi1ELi128ELi2ELi2ELi64ELi1ELi0EEviiiPT_S1_S1_iii) ;  /* 0xffffffe004a87950 */ /* 0x000fea0003c3ffff */
.L_x_33957:
        /* <DEDUP_REMOVED lines=10> */
.L_x_39183:


//--------------------- .text._Z9cuda_gemmIiLi128ELi1ELi1ELi128ELi2ELi2ELi64ELi0ELi1EEviiiPT_S1_S1_iii --------------------------
	.section	.text._Z9cuda_gemmIiLi128ELi1ELi1ELi128ELi2ELi2ELi64ELi0ELi1EEviiiPT_S1_S1_iii,"ax",@progbits
	.align	128
        .global         _Z9cuda_gemmIiLi128ELi1ELi1ELi128ELi2ELi2ELi64ELi0ELi1EEviiiPT_S1_S1_iii
        .type           _Z9cuda_gemmIiLi128ELi1ELi1ELi128ELi2ELi2ELi64ELi0ELi1EEviiiPT_S1_S1_iii,@function
        .size           _Z9cuda_gemmIiLi128ELi1ELi1ELi128ELi2ELi2ELi64ELi0ELi1EEviiiPT_S1_S1_iii,(.L_x_39913 - _Z9cuda_gemmIiLi128ELi1ELi1ELi128ELi2ELi2ELi64ELi0ELi1EEviiiPT_S1_S1_iii)
        .other          _Z9cuda_gemmIiLi128ELi1ELi1ELi128ELi2ELi2ELi64ELi0ELi1EEviiiPT_S1_S1_iii,@"STO_CUDA_ENTRY STV_DEFAULT"
_Z9cuda_gemmIiLi128ELi1ELi1ELi128ELi2ELi2ELi64ELi0ELi1EEviiiPT_S1_S1_iii:
.text._Z9cuda_gemmIiLi128ELi1ELi1ELi128ELi2ELi2ELi64ELi0ELi1EEviiiPT_S1_S1_iii:
        /* <DEDUP_REMOVED lines=14> */
.L_x_33960:
        /* <DEDUP_REMOVED lines=11> */
.L_x_33959:
[----:B------:R-:W-:Y:S05]  /*0190*/  BSYNC.RECONVERGENT B0 ;  /* 0x0000000000007941 */ /* 0x000fea0003800200 */
.L_x_33958:
        /* <DEDUP_REMOVED lines=13> */
[C---:B------:R-:W-:Y:S01]  /*0270*/  ISETP.NE.U32.AND P2, PT, R20.reuse, RZ, PT ;  /* 0x000000ff1400720c */ /* 0x040fe20003f45070 */
        /* <DEDUP_REMOVED lines=38> */
.L_x_33965:
        /* <DEDUP_REMOVED lines=9> */
.L_x_33964:
[----:B------:R-:W-:Y:S05]  /*0570*/  BSYNC.RECONVERGENT B1 ;  /* 0x0000000000017941 */ /* 0x000fea0003800200 */
.L_x_33963:
        /* <DEDUP_REMOVED lines=13> */
.L_x_33966:
        /* <DEDUP_REMOVED lines=24> */
.L_x_33962:
[----:B------:R-:W-:Y:S05]  /*07d0*/  BSYNC.RECONVERGENT B0 ;  /* 0x0000000000007941 */ /* 0x000fea0003800200 */
.L_x_33961:
[----:B0-----:R-:W0:Y:S01]  /*07e0*/  S2R R7, SR_CgaCtaId ;  /* 0x0000000000077919 */ /* 0x001e220000008800 */
[----:B---3--:R-:W-:Y:S01]  /*07f0*/  MOV R6, 0x400 ;  /* 0x0000040000067802 */ /* 0x008fe20000000f00 */
[----:B------:R-:W-:Y:S01]  /*0800*/  IMAD.SHL.U32 R4, R0, 0x4, RZ ;  /* 0x0000000400047824 */ /* 0x000fe200078e00ff */
[----:B--2---:R-:W-:Y:S01]  /*0810*/  SHF.R.U32.HI R2, RZ, 0x6, R0 ;  /* 0x00000006ff027819 */ /* 0x004fe20000011600 */
[----:B------:R-:W-:Y:S08]  /*0820*/  BAR.SYNC.DEFER_BLOCKING 0x0 ;  /* 0x0000000000007b1d */ /* 0x000ff00000010000 */
[----:B------:R-:W2:Y:S01]  /*0830*/  LDC R13, c[0x0][0x384] ;  /* 0x0000e100ff0d7b82 */ /* 0x000ea20000000800 */
[----:B0-----:R-:W-:Y:S01]  /*0840*/  LEA R5, R7, R6, 0x18 ;  /* 0x0000000607057211 */ /* 0x001fe200078ec0ff */
[----:B------:R-:W-:-:S04]  /*0850*/  VIADD R6, R6, 0x80 ;  /* 0x0000008006067836 */ /* 0x000fc80000000000 */
[----:B------:R-:W-:Y:S01]  /*0860*/  IMAD R2, R2, 0xc, R5 ;  /* 0x0000000c02027824 */ /* 0x000fe200078e0205 */
[----:B------:R-:W-:Y:S02]  /*0870*/  LOP3.LUT R5, R4, 0x4, RZ, 0xc0, !PT ;  /* 0x0000000404057812 */ /* 0x000fe400078ec0ff */
[----:B------:R-:W-:Y:S02]  /*0880*/  LEA R6, R7, R6, 0x18 ;  /* 0x0000000607067211 */ /* 0x000fe400078ec0ff */
[----:B------:R-:W-:Y:S01]  /*0890*/  LOP3.LUT R7, RZ, 0x1, R0, 0x44, !PT ;  /* 0x00000001ff077812 */ /* 0x000fe200078e4400 */
[----:B------:R-:W-:Y:S01]  /*08a0*/  IMAD.IADD R4, R2, 0x1, R5 ;  /* 0x0000000102047824 */ /* 0x000fe200078e0205 */
[----:B------:R-:W-:-:S04]  /*08b0*/  SHF.L.U32 R2, R0, 0x1, RZ ;  /* 0x0000000100027819 */ /* 0x000fc800000006ff */
[----:B------:R0:W3:Y:S01]  /*08c0*/  LDS R9, [R4] ;  /* 0x0000000004097984 */ /* 0x0000e20000000800 */
[----:B------:R-:W-:-:S04]  /*08d0*/  LOP3.LUT R5, R2, 0x7e, RZ, 0xc0, !PT ;  /* 0x0000007e02057812 */ /* 0x000fc800078ec0ff */
[C-C-:B------:R-:W-:Y:S02]  /*08e0*/  LOP3.LUT R2, R5.reuse, 0x1, R0.reuse, 0xf8, !PT ;  /* 0x0000000105027812 */ /* 0x140fe400078ef800 */
[----:B------:R-:W-:Y:S02]  /*08f0*/  LOP3.LUT R5, R5, 0x1, R0, 0xf4, !PT ;  /* 0x0000000105057812 */ /* 0x000fe400078ef400 */
[----:B------:R-:W-:-:S03]  /*0900*/  LEA R2, R2, R6, 0x2 ;  /* 0x0000000602027211 */ /* 0x000fc600078e10ff */
[----:B------:R-:W-:Y:S01]  /*0910*/  IMAD R8, R5, 0x4, R6 ;  /* 0x0000000405087824 */ /* 0x000fe200078e0206 */
[----:B------:R-:W-:Y:S01]  /*0920*/  LOP3.LUT R6, R0, 0x1, RZ, 0xc0, !PT ;  /* 0x0000000100067812 */ /* 0x000fe200078ec0ff */
[----:B0-----:R-:W0:Y:S01]  /*0930*/  LDC.64 R4, c[0x0][0x3a0] ;  /* 0x0000e800ff047b82 */ /* 0x001e220000000a00 */
[----:B------:R-:W-:Y:S01]  /*0940*/  LDS R2, [R2] ;  /* 0x0000000002027984 */ /* 0x000fe20000000800 */
[----:B-1----:R-:W-:-:S03]  /*0950*/  LEA R0, R3, R0, 0x6 ;  /* 0x0000000003007211 */ /* 0x002fc600078e30ff */
[----:B------:R-:W-:Y:S02]  /*0960*/  LDS R8, [R8] ;  /* 0x0000000008087984 */ /* 0x000fe40000000800 */
[----:B--2---:R-:W-:Y:S02]  /*0970*/  IMAD R3, R13, UR8, R0 ;  /* 0x000000080d037c24 */ /* 0x004fe4000f8e0200 */
[----:B---3--:R-:W1:Y:S04]  /*0980*/  SHFL.IDX PT, R11, R9, R6, 0x1e1f ;  /* 0x001e1f06090b7589 */ /* 0x008e6800000e0000 */
[----:B------:R-:W2:Y:S01]  /*0990*/  SHFL.IDX PT, R7, R9, R7, 0x1e1f ;  /* 0x001e1f0709077589 */ /* 0x000ea200000e0000 */
[----:B-1----:R-:W-:Y:S02]  /*09a0*/  IMAD R11, R2, R11, RZ ;  /* 0x0000000b020b7224 */ /* 0x002fe400078e02ff */
[----:B0-----:R-:W-:-:S04]  /*09b0*/  IMAD.WIDE R2, R3, 0x4, R4 ;  /* 0x0000000403027825 */ /* 0x001fc800078e0204 */
[----:B--2---:R-:W-:Y:S01]  /*09c0*/  IMAD R11, R8, R7, R11 ;  /* 0x00000007080b7224 */ /* 0x004fe200078e020b */
[----:B------:R-:W-:Y:S06]  /*09d0*/  BAR.SYNC.DEFER_BLOCKING 0x0 ;  /* 0x0000000000007b1d */ /* 0x000fec0000010000 */
[----:B------:R-:W-:Y:S01]  /*09e0*/  STG.E desc[UR6][R2.64], R11 ;  /* 0x0000000b02007986 */ /* 0x000fe2000c101906 */
[----:B------:R-:W-:Y:S05]  /*09f0*/  EXIT ;  /* 0x000000000000794d */ /* 0x000fea0003800000 */
.L_x_33967:
        /* <DEDUP_REMOVED lines=16> */
.L_x_39913:


//--------------------- .text._Z9cuda_gemmIiLi128ELi1ELi1ELi128ELi2ELi2ELi64ELi0ELi0EEviiiPT_S1_S1_iii --------------------------
	.section	.text._Z9cuda_gemmIiLi128ELi1ELi1ELi128ELi2ELi2ELi64ELi0ELi0EEviiiPT_S1_S1_iii,"ax",@progbits
	.align	128
        .global         _Z9cuda_gemmIiLi128ELi1ELi1ELi128ELi2ELi2ELi64ELi0ELi0EEviiiPT_S1_S1_iii
        .type           _Z9cuda_gemmIiLi128ELi1ELi1ELi128ELi2ELi2ELi64ELi0ELi0EEviiiPT_S1_S1_iii,@function
        .size           _Z9cuda_gemmIiLi128ELi1ELi1ELi128ELi2ELi2ELi64ELi0ELi0EEviiiPT_S1_S1_iii,(.L_x_39184 - _Z9cuda_gemmIiLi128ELi1ELi1ELi128ELi2ELi2ELi64ELi0ELi0EEviiiPT_S1_S1_iii)
        .other          _Z9cuda_gemmIiLi128ELi1ELi1ELi128ELi2ELi2ELi64ELi0ELi0EEviiiPT_S1_S1_iii,@"STO_CUDA_ENTRY STV_DEFAULT"
_Z9cuda_gemmIiLi128ELi1ELi1ELi128ELi2ELi2ELi64ELi0ELi0EEviiiPT_S1_S1_iii:
.text._Z9cuda_gemmIiLi128ELi1ELi1ELi128ELi2ELi2ELi64ELi0ELi0EEviiiPT_S1_S1_iii:
        /* <DEDUP_REMOVED lines=12> */
[----:B0-----:R-:W-:Y:S02]  /*00c0*/  HFMA2 R2, -RZ, RZ, 0, 0 ;  /* 0x00000000ff027431 */ /* 0x001fe400000001ff */
        /* <DEDUP_REMOVED lines=44> */
.L_x_33970:
        /* <DEDUP_REMOVED lines=25> */
.L_x_33969:
[----:B------:R-:W-:Y:S05]  /*0520*/  BSYNC.RECONVERGENT B0 ;  /* 0x0000000000007941 */ /* 0x000fea0003800200 */
.L_x_33968:
[----:B------:R-:W-:Y:S01]  /*0530*/  IMAD.MOV.U32 R7, RZ, RZ, R0 ;  /* 0x000000ffff077224 */ /* 0x000fe200078e0000 */
[----:B------:R-:W-:-:S07]  /*0540*/  MOV R6, 0x560 ;  /* 0x0000056000067802 */ /* 0x000fce0000000f00 */
[----:B0-----:R-:W-:Y:S05]  /*0550*/  CALL.REL.NOINC `($__internal_681_$__cuda_sm20_div_s16) ;  /* 0x0000001400c07944 */ /* 0x001fea0003c00000 */
        /* <DEDUP_REMOVED lines=16> */
[C---:B------:R-:W-:Y:S01]  /*0660*/  @P0 IADD3 R6, PT, PT, -R3.reuse, R6, RZ ;  /* 0x0000000603060210 */ /* 0x040fe20007ffe1ff */
[----:B------:R-:W0:Y:S01]  /*0670*/  S2R R2, SR_CTAID.X ;  /* 0x0000000000027919 */ /* 0x000e220000002500 */
[----:B------:R-:W1:Y:S01]  /*0680*/  LDC R0, c[0x0][0x360] ;  /* 0x0000d800ff007b82 */ /* 0x000e620000000800 */
[----:B------:R-:W-:Y:S01]  /*0690*/  ISETP.NE.U32.AND P2, PT, R3, RZ, PT ;  /* 0x000000ff0300720c */ /* 0x000fe20003f45070 */
[----:B------:R-:W-:Y:S01]  /*06a0*/  @P0 VIADD R5, R5, 0x1 ;  /* 0x0000000105050836 */ /* 0x000fe20000000000 */
[-C--:B------:R-:W-:Y:S01]  /*06b0*/  ISETP.GE.U32.AND P1, PT, R6, R3.reuse, PT ;  /* 0x000000030600720c */ /* 0x080fe20003f26070 */
[----:B------:R-:W-:Y:S01]  /*06c0*/  BSSY.RECONVERGENT B0, `(.L_x_33971) ;  /* 0x0000066000007945 */ /* 0x000fe20003800200 */
[----:B------:R-:W-:Y:S02]  /*06d0*/  ISETP.GT.U32.AND P0, PT, R16, 0x1f, PT ;  /* 0x0000001f1000780c */ /* 0x000fe40003f04070 */
[----:B------:R-:W-:Y:S02]  /*06e0*/  LOP3.LUT R22, RZ, R3, RZ, 0x33, !PT ;  /* 0x00000003ff167212 */ /* 0x000fe400078e33ff */
[----:B------:R-:W-:-:S02]  /*06f0*/  IADD3 R7, PT, PT, -R3, R6, RZ ;  /* 0x0000000603077210 */ /* 0x000fc40007ffe1ff */
[----:B------:R-:W-:-:S05]  /*0700*/  PRMT R18, R8, 0x9910, RZ ;  /* 0x0000991008127816 */ /* 0x000fca00000000ff */
[----:B------:R-:W-:-:S05]  /*0710*/  @P1 VIADD R5, R5, 0x1 ;  /* 0x0000000105051836 */ /* 0x000fca0000000000 */
[----:B------:R-:W-:Y:S02]  /*0720*/  SEL R17, R22, R5, !P2 ;  /* 0x0000000516117207 */ /* 0x000fe40005000000 */
[----:B------:R-:W-:-:S04]  /*0730*/  @P2 SEL R22, R7, R6, P1 ;  /* 0x0000000607162207 */ /* 0x000fc80000800000 */
[----:B------:R-:W-:Y:S01]  /*0740*/  LOP3.LUT R19, R22, 0x1, RZ, 0xc0, !PT ;  /* 0x0000000116137812 */ /* 0x000fe200078ec0ff */
[----:B------:R-:W-:Y:S06]  /*0750*/  @P0 BRA `(.L_x_33972) ;  /* 0x0000000400700947 */ /* 0x000fec0003800000 */
        /* <DEDUP_REMOVED lines=44> */
.L_x_33975:
        /* <DEDUP_REMOVED lines=9> */
.L_x_33974:
[----:B------:R-:W-:Y:S05]  /*0ab0*/  BSYNC.RECONVERGENT B1 ;  /* 0x0000000000017941 */ /* 0x000fea0003800200 */
.L_x_33973:
        /* <DEDUP_REMOVED lines=12> */
.L_x_33976:
[----:B--2---:R-:W0:Y:S02]  /*0b80*/  LDC.64 R12, c[0x0][0x390] ;  /* 0x0000e400ff0c7b82 */ /* 0x004e240000000a00 */
[----:B0-----:R-:W-:-:S05]  /*0b90*/  IMAD.WIDE R28, R27, 0x4, R12 ;  /* 0x000000041b1c7825 */ /* 0x001fca00078e020c */
        /* <DEDUP_REMOVED lines=8> */
[C---:B------:R-:W-:Y:S01]  /*0c20*/  IMAD R28, R0.reuse, 0x10, R23 ;  /* 0x00000010001c7824 */ /* 0x040fe200078e0217 */
[C---:B------:R-:W-:Y:S01]  /*0c30*/  LEA R29, R0.reuse, R23, 0x5 ;  /* 0x00000017001d7211 */ /* 0x040fe200078e28ff */
[----:B------:R-:W-:Y:S01]  /*0c40*/  IMAD R26, R0, 0x10, R26 ;  /* 0x00000010001a7824 */ /* 0x000fe200078e021a */
[--C-:B------:R-:W-:Y:S01]  /*0c50*/  IADD3 R21, PT, PT, R20, R21, R20.reuse ;  /* 0x0000001514157210 */ /* 0x100fe20007ffe014 */
[C---:B------:R-:W-:Y:S01]  /*0c60*/  IMAD R25, R0.reuse, 0x10, R25 ;  /* 0x0000001000197824 */ /* 0x040fe200078e0219 */
[----:B---3--:R0:W-:Y:S01]  /*0c70*/  STS.128 [R28], R4 ;  /* 0x000000041c007388 */ /* 0x0081e20000000c00 */
[C---:B------:R-:W-:Y:S01]  /*0c80*/  LEA R24, R0.reuse, R24, 0x4 ;  /* 0x0000001800187211 */ /* 0x040fe200078e20ff */
[----:B------:R-:W-:Y:S01]  /*0c90*/  IMAD R27, R0, 0x10, R27 ;  /* 0x00000010001b7824 */ /* 0x000fe200078e021b */
[----:B------:R-:W-:-:S04]  /*0ca0*/  IADD3 R21, PT, PT, R20, R21, R20 ;  /* 0x0000001514157210 */ /* 0x000fc80007ffe014 */
[----:B------:R-:W-:Y:S01]  /*0cb0*/  ISETP.GE.U32.AND P0, PT, R21, 0x80, PT ;  /* 0x000000801500780c */ /* 0x000fe20003f06070 */
[--C-:B0-----:R-:W-:Y:S01]  /*0cc0*/  IMAD R6, R0, 0x30, R23.reuse ;  /* 0x0000003000067824 */ /* 0x101fe200078e0217 */
[----:B------:R-:W0:Y:S02]  /*0cd0*/  LDC R7, c[0x0][0x360] ;  /* 0x0000d800ff077b82 */ /* 0x000e240000000800 */
[----:B0-----:R-:W-:Y:S01]  /*0ce0*/  IMAD R23, R7, 0x40, R23 ;  /* 0x0000004007177824 */ /* 0x001fe200078e0217 */
[----:B--2---:R2:W-:Y:S04]  /*0cf0*/  STS.128 [R29], R8 ;  /* 0x000000081d007388 */ /* 0x0045e80000000c00 */
[----:B----4-:R2:W-:Y:S04]  /*0d00*/  STS.128 [R6], R12 ;  /* 0x0000000c06007388 */ /* 0x0105e80000000c00 */
[----:B------:R-:W-:Y:S05]  /*0d10*/  @!P0 BRA `(.L_x_33976) ;  /* 0xfffffffc00988947 */ /* 0x000fea000383ffff */
.L_x_33972:
[----:B------:R-:W-:Y:S05]  /*0d20*/  BSYNC.RECONVERGENT B0 ;  /* 0x0000000000007941 */ /* 0x000fea0003800200 */
.L_x_33971:
[----:B------:R-:W-:Y:S01]  /*0d30*/  BAR.SYNC.DEFER_BLOCKING 0x0 ;  /* 0x0000000000007b1d */ /* 0x000fe20000010000 */
[----:B------:R-:W-:Y:S01]  /*0d40*/  ISETP.GT.AND P0, PT, R3, RZ, PT ;  /* 0x000000ff0300720c */ /* 0x000fe20003f04270 */
[----:B-1----:R-:W-:-:S12]  /*0d50*/  HFMA2 R0, -RZ, RZ, 0, 0 ;  /* 0x00000000ff007431 */ /* 0x002fd800000001ff */
[----:B------:R-:W-:Y:S05]  /*0d60*/  @!P0 BRA `(.L_x_33977) ;  /* 0x0000000800a08947 */ /* 0x000fea0003800000 */
[----:B------:R-:W1:Y:S01]  /*0d70*/  LDCU UR5, c[0x0][0x3ac] ;  /* 0x00007580ff0577ac */ /* 0x000e620008000800 */
[----:B------:R-:W3:Y:S01]  /*0d80*/  LDCU UR4, c[0x0][0x3a8] ;  /* 0x00007500ff0477ac */ /* 0x000ee20008000800 */
[----:B------:R-:W4:Y:S01]  /*0d90*/  LDCU UR10, c[0x0][0x3ac] ;  /* 0x00007580ff0a77ac */ /* 0x000f220008000800 */
[----:B-1----:R-:W-:Y:S01]  /*0da0*/  IMAD.U32 R4, RZ, RZ, UR5 ;  /* 0x00000005ff047e24 */ /* 0x002fe2000f8e00ff */
[----:B---3--:R-:W-:-:S04]  /*0db0*/  UISETP.LT.AND UP0, UPT, UR4, 0x2, UPT ;  /* 0x000000020400788c */ /* 0x008fc8000bf01270 */
[C---:B------:R-:W-:Y:S02]  /*0dc0*/  ISETP.GE.AND P1, PT, R4.reuse, 0x1, PT ;  /* 0x000000010400780c */ /* 0x040fe40003f26270 */
[----:B------:R-:W-:Y:S01]  /*0dd0*/  ISETP.GE.AND P0, PT, R4, 0x2, PT ;  /* 0x000000020400780c */ /* 0x000fe20003f06270 */
[----:B------:R-:W-:-:S06]  /*0de0*/  USEL UR4, UR4, 0x2, UP0 ;  /* 0x0000000204047887 */ /* 0x000fcc0008000000 */
[----:B------:R-:W-:-:S04]  /*0df0*/  ISETP.GE.AND P2, PT, R17, UR4, PT ;  /* 0x0000000411007c0c */ /* 0x000fc8000bf46270 */
[----:B----4-:R-:W-:Y:S09]  /*0e00*/  @!P1 BRA `(.L_x_33978) ;  /* 0x00000000001c9947 */ /* 0x010ff20003800000 */
[----:B------:R-:W1:Y:S01]  /*0e10*/  S2UR UR6, SR_CgaCtaId ;  /* 0x00000000000679c3 */ /* 0x000e620000008800 */
[----:B------:R-:W-:Y:S01]  /*0e20*/  UMOV UR5, 0x400 ;  /* 0x0000040000057882 */ /* 0x000fe20000000000 */
[----:B------:R-:W-:Y:S01]  /*0e30*/  IMAD R5, R22, R4, R19 ;  /* 0x0000000416057224 */ /* 0x000fe200078e0213 */
[----:B------:R-:W-:-:S04]  /*0e40*/  UIADD3 UR5, UPT, UPT, UR5, 0x80, URZ ;  /* 0x0000008005057890 */ /* 0x000fc8000fffe0ff */
[----:B-1----:R-:W-:-:S06]  /*0e50*/  ULEA UR5, UR6, UR5, 0x18 ;  /* 0x0000000506057291 */ /* 0x002fcc000f8ec0ff */
[----:B------:R-:W-:-:S06]  /*0e60*/  LEA R5, R5, UR5, 0x2 ;  /* 0x0000000505057c11 */ /* 0x000fcc000f8e10ff */
[----:B------:R-:W1:Y:S02]  /*0e70*/  LDS R5, [R5] ;  /* 0x0000000005057984 */ /* 0x000e640000000800 */
.L_x_33978:
[----:B------:R-:W-:Y:S05]  /*0e80*/  @!P0 BRA `(.L_x_33979) ;  /* 0x0000000000208947 */ /* 0x000fea0003800000 */
[----:B------:R-:W3:Y:S01]  /*0e90*/  S2UR UR6, SR_CgaCtaId ;  /* 0x00000000000679c3 */ /* 0x000ee20000008800 */
[----:B------:R-:W-:Y:S01]  /*0ea0*/  UMOV UR5, 0x400 ;  /* 0x0000040000057882 */ /* 0x000fe20000000000 */
[----:B------:R-:W-:Y:S01]  /*0eb0*/  LOP3.LUT R7, R19, 0x1, RZ, 0x3c, !PT ;  /* 0x0000000113077812 */ /* 0x000fe200078e3cff */
[----:B------:R-:W-:-:S04]  /*0ec0*/  UIADD3 UR5, UPT, UPT, UR5, 0x80, URZ ;  /* 0x0000008005057890 */ /* 0x000fc8000fffe0ff */
[----:B------:R-:W-:Y:S01]  /*0ed0*/  IMAD R7, R22, R4, R7 ;  /* 0x0000000416077224 */ /* 0x000fe200078e0207 */
[----:B---3--:R-:W-:-:S06]  /*0ee0*/  ULEA UR5, UR6, UR5, 0x18 ;  /* 0x0000000506057291 */ /* 0x008fcc000f8ec0ff */
[----:B--2---:R-:W-:-:S06]  /*0ef0*/  LEA R6, R7, UR5, 0x2 ;  /* 0x0000000507067c11 */ /* 0x004fcc000f8e10ff */
[----:B------:R-:W3:Y:S02]  /*0f00*/  LDS R6, [R6] ;  /* 0x0000000006067984 */ /* 0x000ee40000000800 */
.L_x_33979:
[----:B------:R-:W-:Y:S05]  /*0f10*/  @P2 BRA `(.L_x_33977) ;  /* 0x0000000800342947 */ /* 0x000fea0003800000 */
[----:B--2---:R-:W2:Y:S01]  /*0f20*/  I2F.U32.RP R11, R18 ;  /* 0x00000012000b7306 */ /* 0x004ea20000209000 */
[C---:B------:R-:W-:Y:S01]  /*0f30*/  IMAD.IADD R0, R18.reuse, 0x1, R17 ;  /* 0x0000000112007824 */ /* 0x040fe200078e0211 */
[----:B------:R-:W-:Y:S01]  /*0f40*/  IADD3 R13, PT, PT, RZ, -R18, RZ ;  /* 0x80000012ff0d7210 */ /* 0x000fe20007ffe0ff */
[----:B------:R-:W-:Y:S01]  /*0f50*/  BSSY B0, `(.L_x_33980) ;  /* 0x0000061000007945 */ /* 0x000fe20003800000 */
[----:B------:R-:W-:Y:S02]  /*0f60*/  ISETP.NE.U32.AND P3, PT, R18, RZ, PT ;  /* 0x000000ff1200720c */ /* 0x000fe40003f65070 */
[C---:B------:R-:W-:Y:S02]  /*0f70*/  ISETP.GE.AND P1, PT, R0.reuse, UR4, PT ;  /* 0x0000000400007c0c */ /* 0x040fe4000bf26270 */
[----:B------:R-:W-:Y:S02]  /*0f80*/  VIMNMX R7, PT, PT, R0, UR4, !PT ;  /* 0x0000000400077c48 */ /* 0x000fe4000ffe0100 */
[----:B------:R-:W-:-:S04]  /*0f90*/  SEL R10, RZ, 0x1, P1 ;  /* 0x00000001ff0a7807 */ /* 0x000fc80000800000 */
[----:B------:R-:W-:Y:S01]  /*0fa0*/  IADD3 R7, PT, PT, R7, -R0, -R10 ;  /* 0x8000000007077210 */ /* 0x000fe20007ffe80a */
[----:B--2---:R-:W2:Y:S02]  /*0fb0*/  MUFU.RCP R11, R11 ;  /* 0x0000000b000b7308 */ /* 0x004ea40000001000 */
[----:B--2---:R-:W-:-:S06]  /*0fc0*/  VIADD R8, R11, 0xffffffe ;  /* 0x0ffffffe0b087836 */ /* 0x004fcc0000000000 */
[----:B------:R2:W4:Y:S02]  /*0fd0*/  F2I.FTZ.U32.TRUNC.NTZ R9, R8 ;  /* 0x0000000800097305 */ /* 0x000524000021f000 */
[----:B--2---:R-:W-:Y:S02]  /*0fe0*/  IMAD.MOV.U32 R8, RZ, RZ, RZ ;  /* 0x000000ffff087224 */ /* 0x004fe400078e00ff */
[----:B----4-:R-:W-:-:S04]  /*0ff0*/  IMAD R13, R13, R9, RZ ;  /* 0x000000090d0d7224 */ /* 0x010fc800078e02ff */
[----:B------:R-:W-:Y:S01]  /*1000*/  IMAD.HI.U32 R12, R9, R13, R8 ;  /* 0x0000000d090c7227 */ /* 0x000fe200078e0008 */
[----:B------:R-:W-:-:S05]  /*1010*/  LOP3.LUT R8, R16, 0x1, RZ, 0xc0, !PT ;  /* 0x0000000110087812 */ /* 0x000fca00078ec0ff */
[----:B------:R-:W-:-:S05]  /*1020*/  IMAD.HI.U32 R9, R12, R7, RZ ;  /* 0x000000070c097227 */ /* 0x000fca00078e00ff */
[----:B------:R-:W-:-:S05]  /*1030*/  IADD3 R0, PT, PT, -R9, RZ, RZ ;  /* 0x000000ff09007210 */ /* 0x000fca0007ffe1ff */
[----:B------:R-:W-:Y:S02]  /*1040*/  IMAD R7, R18, R0, R7 ;  /* 0x0000000012077224 */ /* 0x000fe400078e0207 */
[----:B------:R-:W-:-:S03]  /*1050*/  IMAD.MOV.U32 R0, RZ, RZ, RZ ;  /* 0x000000ffff007224 */ /* 0x000fc600078e00ff */
[----:B------:R-:W-:-:S13]  /*1060*/  ISETP.GE.U32.AND P1, PT, R7, R18, PT ;  /* 0x000000120700720c */ /* 0x000fda0003f26070 */
[----:B------:R-:W-:Y:S02]  /*1070*/  @P1 IMAD.IADD R7, R7, 0x1, -R18 ;  /* 0x0000000107071824 */ /* 0x000fe400078e0a12 */
[----:B------:R-:W-:-:S03]  /*1080*/  @P1 VIADD R9, R9, 0x1 ;  /* 0x0000000109091836 */ /* 0x000fc60000000000 */
[----:B------:R-:W-:-:S13]  /*1090*/  ISETP.GE.U32.AND P2, PT, R7, R18, PT ;  /* 0x000000120700720c */ /* 0x000fda0003f46070 */
[----:B------:R-:W-:Y:S02]  /*10a0*/  @P2 IADD3 R9, PT, PT, R9, 0x1, RZ ;  /* 0x0000000109092810 */ /* 0x000fe40007ffe0ff */
[----:B------:R-:W-:-:S05]  /*10b0*/  @!P3 LOP3.LUT R9, RZ, R18, RZ, 0x33, !PT ;  /* 0x00000012ff09b212 */ /* 0x000fca00078e33ff */
[----:B------:R-:W-:-:S05]  /*10c0*/  IMAD.IADD R7, R10, 0x1, R9 ;  /* 0x000000010a077824 */ /* 0x000fca00078e0209 */
[----:B------:R-:W-:-:S13]  /*10d0*/  ISETP.NE.AND P1, PT, R7, RZ, PT ;  /* 0x000000ff0700720c */ /* 0x000fda0003f25270 */
[----:B------:R-:W-:Y:S05]  /*10e0*/  @!P1 BRA `(.L_x_33981) ;  /* 0x00000004001c9947 */ /* 0x000fea0003800000 */
[----:B------:R-:W2:Y:S01]  /*10f0*/  S2R R11, SR_CgaCtaId ;  /* 0x00000000000b7919 */ /* 0x000ea20000008800 */
[----:B------:R-:W-:Y:S01]  /*1100*/  IADD3 R9, PT, PT, R19, 0x1, RZ ;  /* 0x0000000113097810 */ /* 0x000fe20007ffe0ff */
[----:B------:R-:W-:Y:S01]  /*1110*/  VIADD R0, R7, 0x1 ;  /* 0x0000000107007836 */ /* 0x000fe20000000000 */
[----:B------:R-:W-:Y:S02]  /*1120*/  MOV R10, 0x400 ;  /* 0x00000400000a7802 */ /* 0x000fe40000000f00 */
[-C--:B------:R-:W-:Y:S02]  /*1130*/  ISETP.GE.AND P0, PT, R9, R4.reuse, PT ;  /* 0x000000040900720c */ /* 0x080fe40003f06270 */
[----:B------:R-:W-:Y:S02]  /*1140*/  LOP3.LUT R13, R0, 0xfffffffe, RZ, 0xc0, !PT ;  /* 0xfffffffe000d7812 */ /* 0x000fe400078ec0ff */
[C---:B------:R-:W-:Y:S02]  /*1150*/  SEL R12, R4.reuse, RZ, P0 ;  /* 0x000000ff040c7207 */ /* 0x040fe40000000000 */
[----:B------:R-:W-:Y:S01]  /*1160*/  ISETP.GE.AND P0, PT, R19, R4, PT ;  /* 0x000000041300720c */ /* 0x000fe20003f06270 */
[----:B------:R-:W-:Y:S01]  /*1170*/  IMAD.MOV R13, RZ, RZ, -R13 ;  /* 0x000000ffff0d7224 */ /* 0x000fe200078e0a0d */
[C---:B------:R-:W-:Y:S01]  /*1180*/  ISETP.GT.U32.AND P1, PT, R4.reuse, 0x40, PT ;  /* 0x000000400400780c */ /* 0x040fe20003f24070 */
[----:B------:R-:W-:Y:S01]  /*1190*/  IMAD.IADD R9, R9, 0x1, -R12 ;  /* 0x0000000109097824 */ /* 0x000fe200078e0a0c */
[----:B------:R-:W-:-:S02]  /*11a0*/  SEL R12, R4, RZ, P0 ;  /* 0x000000ff040c7207 */ /* 0x000fc40000000000 */
[----:B------:R-:W-:-:S03]  /*11b0*/  MOV R0, RZ ;  /* 0x000000ff00007202 */ /* 0x000fc60000000f00 */
[----:B------:R-:W-:Y:S01]  /*11c0*/  IMAD.IADD R12, R19, 0x1, -R12 ;  /* 0x00000001130c7824 */ /* 0x000fe200078e0a0c */
[----:B--2---:R-:W-:Y:S02]  /*11d0*/  LEA R10, R11, R10, 0x18 ;  /* 0x0000000a0b0a7211 */ /* 0x004fe400078ec0ff */
[----:B------:R-:W-:-:S07]  /*11e0*/  LOP3.LUT R11, R19, 0x1, RZ, 0x3c, !PT ;  /* 0x00000001130b7812 */ /* 0x000fce00078e3cff */
.L_x_33990:
[----:B------:R-:W-:Y:S01]  /*11f0*/  IADD3 R13, PT, PT, R13, 0x2, RZ ;  /* 0x000000020d0d7810 */ /* 0x000fe20007ffe0ff */
[----:B------:R-:W-:-:S03]  /*1200*/  IMAD R14, R17, 0xc, R10 ;  /* 0x0000000c110e7824 */ /* 0x000fc600078e020a */
[----:B------:R-:W-:Y:S01]  /*1210*/  ISETP.NE.AND P2, PT, R13, RZ, PT ;  /* 0x000000ff0d00720c */ /* 0x000fe20003f45270 */
[----:B012---:R-:W-:-:S12]  /*1220*/  @P1 BRA `(.L_x_33982) ;  /* 0x0000000000381947 */ /* 0x007fd80003800000 */
[----:B------:R-:W-:Y:S01]  /*1230*/  IMAD R4, R8, 0x4, R14 ;  /* 0x0000000408047824 */ /* 0x000fe200078e020e */
[----:B------:R-:W-:-:S04]  /*1240*/  UMOV UR5, 0xffffffff ;  /* 0xffffffff00057882 */ /* 0x000fc80000000000 */
[----:B------:R2:W4:Y:S01]  /*1250*/  LDS R21, [R4] ;  /* 0x0000000004157984 */ /* 0x0005220000000800 */
[----:B------:R-:W-:Y:S05]  /*1260*/  BRA.DIV UR5, `(.L_x_33983) ;  /* 0x0000000605847947 */ /* 0x000fea000b800000 */
[----:B----4-:R4:W0:Y:S02]  /*1270*/  SHFL.IDX PT, R20, R21, R12, 0x1e1f ;  /* 0x001e1f0c15147589 */ /* 0x01082400000e0000 */
.L_x_33997:
[----:B--2---:R-:W-:Y:S02]  /*1280*/  IMAD.U32 R4, RZ, RZ, UR10 ;  /* 0x0000000aff047e24 */ /* 0x004fe4000f8e00ff */
[----:B01----:R-:W-:-:S03]  /*1290*/  IMAD R15, R5, R20, RZ ;  /* 0x00000014050f7224 */ /* 0x003fc600078e02ff */
[----:B------:R-:W-:-:S13]  /*12a0*/  ISETP.GE.AND P0, PT, R4, 0x2, PT ;  /* 0x000000020400780c */ /* 0x000fda0003f06270 */
[----:B------:R-:W-:Y:S05]  /*12b0*/  @!P0 BRA `(.L_x_33984) ;  /* 0x00000000003c8947 */ /* 0x000fea0003800000 */
[----:B------:R-:W-:-:S03]  /*12c0*/  UMOV UR5, 0xffffffff ;  /* 0xffffffff00057882 */ /* 0x000fc60000000000 */
[----:B------:R-:W-:Y:S05]  /*12d0*/  BRA.DIV UR5, `(.L_x_33985) ;  /* 0x0000000605907947 */ /* 0x000fea000b800000 */
[----:B------:R0:W1:Y:S02]  /*12e0*/  SHFL.IDX PT, R20, R21, R9, 0x1e1f ;  /* 0x001e1f0915147589 */ /* 0x00006400000e0000 */
.L_x_34000:
[----:B-1-3--:R-:W-:Y:S01]  /*12f0*/  IMAD R15, R6, R20, R15 ;  /* 0x00000014060f7224 */ /* 0x00afe200078e020f */
[----:B------:R-:W-:Y:S06]  /*1300*/  BRA `(.L_x_33984) ;  /* 0x0000000000287947 */ /* 0x000fec0003800000 */
.L_x_33982:
[----:B------:R-:W-:Y:S01]  /*1310*/  MOV R4, UR10 ;  /* 0x0000000a00047c02 */ /* 0x000fe20008000f00 */
[----:B------:R-:W-:-:S03]  /*1320*/  HFMA2 R15, -RZ, RZ, 0, 0 ;  /* 0x00000000ff0f7431 */ /* 0x000fc600000001ff */
        /* <DEDUP_REMOVED lines=8> */
.L_x_33984:
[----:B------:R-:W-:Y:S01]  /*13b0*/  IMAD R20, R18, 0xc, R14 ;  /* 0x0000000c12147824 */ /* 0x000fe200078e020e */
[----:B------:R-:W-:-:S03]  /*13c0*/  ISETP.GE.U32.AND P3, PT, R4, 0x41, PT ;  /* 0x000000410400780c */ /* 0x000fc60003f66070 */
[----:B------:R-:W-:-:S05]  /*13d0*/  IMAD R14, R8, 0x4, R20 ;  /* 0x00000004080e7824 */ /* 0x000fca00078e0214 */
[----:B------:R1:W2:Y:S05]  /*13e0*/  LDS R22, [R14] ;  /* 0x000000000e167984 */ /* 0x0002aa0000000800 */
[----:B------:R-:W-:Y:S05]  /*13f0*/  @!P3 BRA `(.L_x_33986) ;  /* 0x000000000028b947 */ /* 0x000fea0003800000 */
[----:B------:R-:W-:Y:S02]  /*1400*/  ISETP.GE.AND P3, PT, R4, 0x1, PT ;  /* 0x000000010400780c */ /* 0x000fe40003f66270 */
[----:B0---4-:R-:W-:-:S11]  /*1410*/  MOV R21, RZ ;  /* 0x000000ff00157202 */ /* 0x011fd60000000f00 */
[----:B-1----:R-:W-:-:S06]  /*1420*/  @P3 IMAD R14, R19, 0x4, R20 ;  /* 0x00000004130e3824 */ /* 0x002fcc00078e0214 */
[----:B------:R-:W0:Y:S02]  /*1430*/  @P3 LDS R14, [R14] ;  /* 0x000000000e0e3984 */ /* 0x000e240000000800 */
[----:B0-----:R-:W-:Y:S01]  /*1440*/  @P3 IMAD R21, R5, R14, RZ ;  /* 0x0000000e05153224 */ /* 0x001fe200078e02ff */
[----:B------:R-:W-:Y:S06]  /*1450*/  @!P0 BRA `(.L_x_33987) ;  /* 0x0000000000348947 */ /* 0x000fec0003800000 */
[----:B------:R-:W-:-:S06]  /*1460*/  IMAD R14, R11, 0x4, R20 ;  /* 0x000000040b0e7824 */ /* 0x000fcc00078e0214 */
[----:B------:R-:W3:Y:S02]  /*1470*/  LDS R14, [R14] ;  /* 0x000000000e0e7984 */ /* 0x000ee40000000800 */
[----:B---3--:R-:W-:Y:S01]  /*1480*/  IMAD R21, R6, R14, R21 ;  /* 0x0000000e06157224 */ /* 0x008fe200078e0215 */
[----:B------:R-:W-:Y:S06]  /*1490*/  BRA `(.L_x_33987) ;  /* 0x0000000000247947 */ /* 0x000fec0003800000 */
.L_x_33986:
[----:B------:R-:W-:-:S03]  /*14a0*/  UMOV UR5, 0xffffffff ;  /* 0xffffffff00057882 */ /* 0x000fc60000000000 */
[----:B------:R-:W-:Y:S05]  /*14b0*/  BRA.DIV UR5, `(.L_x_33988) ;  /* 0x0000000605407947 */ /* 0x000fea000b800000 */
[----:B-12---:R1:W2:Y:S02]  /*14c0*/  SHFL.IDX PT, R14, R22, R12, 0x1e1f ;  /* 0x001e1f0c160e7589 */ /* 0x0062a400000e0000 */
.L_x_34003:
[----:B0-2-4-:R-:W-:Y:S01]  /*14d0*/  IMAD R21, R5, R14, RZ ;  /* 0x0000000e05157224 */ /* 0x015fe200078e02ff */
[----:B------:R-:W-:Y:S06]  /*14e0*/  @!P0 BRA `(.L_x_33987) ;  /* 0x0000000000108947 */ /* 0x000fec0003800000 */
[----:B------:R-:W-:-:S03]  /*14f0*/  UMOV UR5, 0xffffffff ;  /* 0xffffffff00057882 */ /* 0x000fc60000000000 */
[----:B------:R-:W-:Y:S05]  /*1500*/  BRA.DIV UR5, `(.L_x_33989) ;  /* 0x0000000605547947 */ /* 0x000fea000b800000 */
[----:B------:R0:W2:Y:S02]  /*1510*/  SHFL.IDX PT, R14, R22, R9, 0x1e1f ;  /* 0x001e1f09160e7589 */ /* 0x0000a400000e0000 */
.L_x_34006:
[----:B--23--:R-:W-:-:S07]  /*1520*/  IMAD R21, R6, R14, R21 ;  /* 0x0000000e06157224 */ /* 0x00cfce00078e0215 */
.L_x_33987:
[----:B------:R-:W-:Y:S01]  /*1530*/  IADD3 R0, PT, PT, R21, R15, R0 ;  /* 0x0000000f15007210 */ /* 0x000fe20007ffe000 */
[----:B------:R-:W-:Y:S01]  /*1540*/  IMAD R17, R18, 0x2, R17 ;  /* 0x0000000212117824 */ /* 0x000fe200078e0211 */
[----:B------:R-:W-:Y:S06]  /*1550*/  @P2 BRA `(.L_x_33990) ;  /* 0xfffffffc00242947 */ /* 0x000fec000383ffff */
.L_x_33981:
[----:B------:R-:W-:Y:S05]  /*1560*/  BSYNC B0 ;  /* 0x0000000000007941 */ /* 0x000fea0003800000 */
.L_x_33980:
[----:B------:R-:W-:-:S04]  /*1570*/  LOP3.LUT R7, R7, 0x1, RZ, 0xc0, !PT ;  /* 0x0000000107077812 */ /* 0x000fc800078ec0ff */
[----:B------:R-:W-:-:S13]  /*1580*/  ISETP.NE.U32.AND P1, PT, R7, 0x1, PT ;  /* 0x000000010700780c */ /* 0x000fda0003f25070 */
[----:B------:R-:W-:Y:S05]  /*1590*/  @!P1 BRA `(.L_x_33977) ;  /* 0x0000000000949947 */ /* 0x000fea0003800000 */
[----:B------:R-:W4:Y:S01]  /*15a0*/  S2R R10, SR_CgaCtaId ;  /* 0x00000000000a7919 */ /* 0x000f220000008800 */
[----:B------:R-:W-:Y:S02]  /*15b0*/  MOV R7, 0x400 ;  /* 0x0000040000077802 */ /* 0x000fe40000000f00 */
[----:B------:R-:W-:Y:S02]  /*15c0*/  ISETP.GE.U32.AND P1, PT, R4, 0x41, PT ;  /* 0x000000410400780c */ /* 0x000fe40003f26070 */
[----:B----4-:R-:W-:-:S05]  /*15d0*/  LEA R10, R10, R7, 0x18 ;  /* 0x000000070a0a7211 */ /* 0x010fca00078ec0ff */
[----:B------:R-:W-:-:S05]  /*15e0*/  IMAD R10, R17, 0xc, R10 ;  /* 0x0000000c110a7824 */ /* 0x000fca00078e020a */
[----:B------:R-:W-:-:S05]  /*15f0*/  LEA R8, R8, R10, 0x2 ;  /* 0x0000000a08087211 */ /* 0x000fca00078e10ff */
[----:B0-----:R0:W4:Y:S01]  /*1600*/  LDS R9, [R8] ;  /* 0x0000000008097984 */ /* 0x0011220000000800 */
[----:B------:R-:W-:Y:S05]  /*1610*/  @!P1 BRA `(.L_x_33991) ;  /* 0x0000000000309947 */ /* 0x000fea0003800000 */
[----:B------:R-:W-:Y:S01]  /*1620*/  ISETP.GE.AND P1, PT, R4, 0x1, PT ;  /* 0x000000010400780c */ /* 0x000fe20003f26270 */
[----:B------:R-:W-:-:S12]  /*1630*/  IMAD.MOV.U32 R7, RZ, RZ, RZ ;  /* 0x000000ffff077224 */ /* 0x000fd800078e00ff */
[----:B------:R-:W-:-:S06]  /*1640*/  @P1 IMAD R4, R19, 0x4, R10 ;  /* 0x0000000413041824 */ /* 0x000fcc00078e020a */
        /* <DEDUP_REMOVED lines=9> */
.L_x_33991:
[----:B------:R-:W-:Y:S01]  /*16e0*/  ISETP.GE.AND P1, PT, R19, R4, PT ;  /* 0x000000041300720c */ /* 0x000fe20003f26270 */
[----:B------:R-:W-:-:S03]  /*16f0*/  UMOV UR5, 0xffffffff ;  /* 0xffffffff00057882 */ /* 0x000fc60000000000 */
[----:B0-----:R-:W-:-:S05]  /*1700*/  SEL R8, R4, RZ, P1 ;  /* 0x000000ff04087207 */ /* 0x001fca0000800000 */
[----:B------:R-:W-:Y:S01]  /*1710*/  IMAD.IADD R8, R19, 0x1, -R8 ;  /* 0x0000000113087824 */ /* 0x000fe200078e0a08 */
[----:B------:R-:W-:Y:S06]  /*1720*/  BRA.DIV UR5, `(.L_x_33993) ;  /* 0x0000000205f47947 */ /* 0x000fec000b800000 */
[----:B----4-:R0:W4:Y:S02]  /*1730*/  SHFL.IDX PT, R8, R9, R8, 0x1e1f ;  /* 0x001e1f0809087589 */ /* 0x01012400000e0000 */
.L_x_34009:
[----:B-1--4-:R-:W-:Y:S01]  /*1740*/  IMAD R7, R5, R8, RZ ;  /* 0x0000000805077224 */ /* 0x012fe200078e02ff */
[----:B------:R-:W-:Y:S06]  /*1750*/  @!P0 BRA `(.L_x_33992) ;  /* 0x0000000000208947 */ /* 0x000fec0003800000 */
[----:B------:R-:W-:Y:S01]  /*1760*/  IADD3 R19, PT, PT, R19, 0x1, RZ ;  /* 0x0000000113137810 */ /* 0x000fe20007ffe0ff */
[----:B------:R-:W-:-:S03]  /*1770*/  UMOV UR5, 0xffffffff ;  /* 0xffffffff00057882 */ /* 0x000fc60000000000 */
[----:B------:R-:W-:-:S04]  /*1780*/  ISETP.GE.AND P0, PT, R19, R4, PT ;  /* 0x000000041300720c */ /* 0x000fc80003f06270 */
[----:B------:R-:W-:-:S05]  /*1790*/  SEL R4, R4, RZ, P0 ;  /* 0x000000ff04047207 */ /* 0x000fca0000000000 */
[----:B------:R-:W-:Y:S01]  /*17a0*/  IMAD.IADD R4, R19, 0x1, -R4 ;  /* 0x0000000113047824 */ /* 0x000fe200078e0a04 */
[----:B------:R-:W-:Y:S06]  /*17b0*/  BRA.DIV UR5, `(.L_x_33994) ;  /* 0x0000000205fc7947 */ /* 0x000fec000b800000 */
[----:B------:R1:W4:Y:S02]  /*17c0*/  SHFL.IDX PT, R4, R9, R4, 0x1e1f ;  /* 0x001e1f0409047589 */ /* 0x00032400000e0000 */
.L_x_34012:
[----:B---34-:R-:W-:-:S07]  /*17d0*/  IMAD R7, R6, R4, R7 ;  /* 0x0000000406077224 */ /* 0x018fce00078e0207 */
.L_x_33992:
[----:B------:R-:W-:-:S07]  /*17e0*/  IMAD.IADD R0, R0, 0x1, R7 ;  /* 0x0000000100007824 */ /* 0x000fce00078e0207 */
.L_x_33977:
[----:B------:R-:W5:Y:S01]  /*17f0*/  LDC R7, c[0x0][0x384] ;  /* 0x0000e100ff077b82 */ /* 0x000f620000000800 */
[----:B------:R-:W-:Y:S05]  /*1800*/  WARPSYNC.ALL ;  /* 0x0000000000007948 */ /* 0x000fea0003800000 */
[----:B0-----:R-:W-:Y:S02]  /*1810*/  IMAD R2, R3, R2, R16 ;  /* 0x0000000203027224 */ /* 0x001fe400078e0210 */
[----:B-1----:R-:W0:Y:S02]  /*1820*/  LDC.64 R4, c[0x0][0x3a0] ;  /* 0x0000e800ff047b82 */ /* 0x002e240000000a00 */
[----:B-----5:R-:W-:-:S04]  /*1830*/  IMAD R3, R7, UR7, R2 ;  /* 0x0000000707037c24 */ /* 0x020fc8000f8e0202 */
[----:B0-----:R-:W-:Y:S02]  /*1840*/  IMAD.WIDE R2, R3, 0x4, R4 ;  /* 0x0000000403027825 */ /* 0x001fe400078e0204 */
[----:B------:R-:W-:Y:S06]  /*1850*/  BAR.SYNC.DEFER_BLOCKING 0x0 ;  /* 0x0000000000007b1d */ /* 0x000fec0000010000 */
[----:B------:R-:W-:Y:S01]  /*1860*/  STG.E desc[UR8][R2.64], R0 ;  /* 0x0000000002007986 */ /* 0x000fe2000c101908 */
[----:B------:R-:W-:Y:S05]  /*1870*/  EXIT ;  /* 0x000000000000794d */ /* 0x000fea0003800000 */
.L_x_33983:
[----:B------:R-:W-:Y:S01]  /*1880*/  BSSY B1, `(.L_x_33995) ;  /* 0x0000008000017945 */ /* 0x000fe20003800000 */
[----:B----4-:R-:W-:Y:S01]  /*1890*/  MOV R22, R21 ;  /* 0x0000001500167202 */ /* 0x010fe20000000f00 */
[----:B------:R-:W-:Y:S01]  /*18a0*/  IMAD.MOV.U32 R23, RZ, RZ, R12 ;  /* 0x000000ffff177224 */ /* 0x000fe200078e000c */
[----:B------:R-:W-:Y:S01]  /*18b0*/  MOV R20, 0xffffffff ;  /* 0xffffffff00147802 */ /* 0x000fe20000000f00 */
[----:B------:R-:W-:-:S07]  /*18c0*/  IMAD.MOV.U32 R25, RZ, RZ, 0x1e1f ;  /* 0x00001e1fff197424 */ /* 0x000fce00078e00ff */
[----:B0123--:R-:W-:Y:S05]  /*18d0*/  WARPSYNC.COLLECTIVE R20, `(.L_x_33996) ;  /* 0x0000000014087348 */ /* 0x00ffea0003c00000 */
[----:B------:R4:W0:Y:S02]  /*18e0*/  SHFL.IDX P3, R20, R22, R23, R25 ;  /* 0x0000001716147389 */ /* 0x0008240000060019 */
[----:B01234-:R-:W-:Y:S05]  /*18f0*/  ENDCOLLECTIVE ;  /* 0x000000000000791b */ /* 0x01ffea0003800000 */
.L_x_33996:
[----:B------:R-:W-:Y:S05]  /*1900*/  BSYNC B1 ;  /* 0x0000000000017941 */ /* 0x000fea0003800000 */
.L_x_33995:
[----:B------:R-:W-:Y:S05]  /*1910*/  BRA `(.L_x_33997) ;  /* 0xfffffff800587947 */ /* 0x000fea000383ffff */
.L_x_33985:
[----:B------:R-:W-:Y:S01]  /*1920*/  HFMA2 R25, -RZ, RZ, 0, 0.005977630615234375 ;  /* 0x00001e1fff197431 */ /* 0x000fe200000001ff */
[----:B------:R-:W-:Y:S01]  /*1930*/  BSSY B1, `(.L_x_33998) ;  /* 0x0000007000017945 */ /* 0x000fe20003800000 */
[----:B------:R-:W-:Y:S02]  /*1940*/  IMAD.MOV.U32 R22, RZ, RZ, R21 ;  /* 0x000000ffff167224 */ /* 0x000fe400078e0015 */
[----:B------:R-:W-:Y:S02]  /*1950*/  IMAD.MOV.U32 R23, RZ, RZ, R9 ;  /* 0x000000ffff177224 */ /* 0x000fe400078e0009 */
[----:B------:R-:W-:-:S07]  /*1960*/  IMAD.MOV.U32 R20, RZ, RZ, -0x1 ;  /* 0xffffffffff147424 */ /* 0x000fce00078e00ff */
[----:B---34-:R-:W-:Y:S05]  /*1970*/  WARPSYNC.COLLECTIVE R20, `(.L_x_33999) ;  /* 0x0000000014087348 */ /* 0x018fea0003c00000 */
[----:B------:R0:W1:Y:S02]  /*1980*/  SHFL.IDX P3, R20, R22, R23, R25 ;  /* 0x0000001716147389 */ /* 0x0000640000060019 */
[----:B01-34-:R-:W-:Y:S05]  /*1990*/  ENDCOLLECTIVE ;  /* 0x000000000000791b */ /* 0x01bfea0003800000 */
.L_x_33999:
[----:B------:R-:W-:Y:S05]  /*19a0*/  BSYNC B1 ;  /* 0x0000000000017941 */ /* 0x000fea0003800000 */
.L_x_33998:
[----:B------:R-:W-:Y:S05]  /*19b0*/  BRA `(.L_x_34000) ;  /* 0xfffffff8004c7947 */ /* 0x000fea000383ffff */
.L_x_33988:
[----:B------:R-:W-:Y:S01]  /*19c0*/  BSSY B1, `(.L_x_34001) ;  /* 0x0000007000017945 */ /* 0x000fe20003800000 */
[----:B------:R-:W-:Y:S01]  /*19d0*/  IMAD.MOV.U32 R23, RZ, RZ, R12 ;  /* 0x000000ffff177224 */ /* 0x000fe200078e000c */
[----:B------:R-:W-:Y:S01]  /*19e0*/  MOV R25, 0x1e1f ;  /* 0x00001e1f00197802 */ /* 0x000fe20000000f00 */
[----:B------:R-:W-:-:S07]  /*19f0*/  IMAD.MOV.U32 R20, RZ, RZ, -0x1 ;  /* 0xffffffffff147424 */ /* 0x000fce00078e00ff */
[----:B01234-:R-:W-:Y:S05]  /*1a00*/  WARPSYNC.COLLECTIVE R20, `(.L_x_34002) ;  /* 0x0000000014087348 */ /* 0x01ffea0003c00000 */
[----:B--2---:R2:W0:Y:S02]  /*1a10*/  SHFL.IDX P3, R20, R22, R23, R25 ;  /* 0x0000001716147389 */ /* 0x0044240000060019 */
[----:B01234-:R-:W-:Y:S05]  /*1a20*/  ENDCOLLECTIVE ;  /* 0x000000000000791b */ /* 0x01ffea0003800000 */
.L_x_34002:
[----:B------:R-:W-:Y:S05]  /*1a30*/  BSYNC B1 ;  /* 0x0000000000017941 */ /* 0x000fea0003800000 */
.L_x_34001:
[----:B------:R-:W-:Y:S01]  /*1a40*/  IMAD.MOV.U32 R14, RZ, RZ, R20 ;  /* 0x000000ffff0e7224 */ /* 0x000fe200078e0014 */
[----:B------:R-:W-:Y:S06]  /*1a50*/  BRA `(.L_x_34003) ;  /* 0xfffffff8009c7947 */ /* 0x000fec000383ffff */
.L_x_33989:
[----:B------:R-:W-:Y:S01]  /*1a60*/  BSSY B1, `(.L_x_34004) ;  /* 0x0000007000017945 */ /* 0x000fe20003800000 */
[----:B------:R-:W-:Y:S01]  /*1a70*/  MOV R23, R9 ;  /* 0x0000000900177202 */ /* 0x000fe20000000f00 */
[----:B------:R-:W-:Y:S02]  /*1a80*/  IMAD.MOV.U32 R25, RZ, RZ, 0x1e1f ;  /* 0x00001e1fff197424 */ /* 0x000fe400078e00ff */
[----:B------:R-:W-:-:S07]  /*1a90*/  IMAD.MOV.U32 R20, RZ, RZ, -0x1 ;  /* 0xffffffffff147424 */ /* 0x000fce00078e00ff */
[----:B-1-3--:R-:W-:Y:S05]  /*1aa0*/  WARPSYNC.COLLECTIVE R20, `(.L_x_34005) ;  /* 0x0000000014087348 */ /* 0x00afea0003c00000 */
[----:B------:R0:W2:Y:S02]  /*1ab0*/  SHFL.IDX P3, R20, R22, R23, R25 ;  /* 0x0000001716147389 */ /* 0x0000a40000060019 */
[----:B0123--:R-:W-:Y:S05]  /*1ac0*/  ENDCOLLECTIVE ;  /* 0x000000000000791b */ /* 0x00ffea0003800000 */
.L_x_34005:
[----:B------:R-:W-:Y:S05]  /*1ad0*/  BSYNC B1 ;  /* 0x0000000000017941 */ /* 0x000fea0003800000 */
.L_x_34004:
[----:B------:R-:W-:Y:S01]  /*1ae0*/  MOV R14, R20 ;  /* 0x00000014000e7202 */ /* 0x000fe20000000f00 */
[----:B------:R-:W-:Y:S06]  /*1af0*/  BRA `(.L_x_34006) ;  /* 0xfffffff800887947 */ /* 0x000fec000383ffff */
.L_x_33993:
[----:B------:R-:W-:Y:S01]  /*1b00*/  HFMA2 R25, -RZ, RZ, 0, 0.005977630615234375 ;  /* 0x00001e1fff197431 */ /* 0x000fe200000001ff */
[----:B------:R-:W-:Y:S01]  /*1b10*/  BSSY B0, `(.L_x_34007) ;  /* 0x0000007000007945 */ /* 0x000fe20003800000 */
[----:B-12-4-:R-:W-:Y:S02]  /*1b20*/  IMAD.MOV.U32 R22, RZ, RZ, R9 ;  /* 0x000000ffff167224 */ /* 0x016fe400078e0009 */
[----:B------:R-:W-:Y:S02]  /*1b30*/  IMAD.MOV.U32 R23, RZ, RZ, R8 ;  /* 0x000000ffff177224 */ /* 0x000fe400078e0008 */
[----:B------:R-:W-:-:S07]  /*1b40*/  IMAD.MOV.U32 R20, RZ, RZ, -0x1 ;  /* 0xffffffffff147424 */ /* 0x000fce00078e00ff */
[----:B---3--:R-:W-:Y:S05]  /*1b50*/  WARPSYNC.COLLECTIVE R20, `(.L_x_34008) ;  /* 0x0000000014087348 */ /* 0x008fea0003c00000 */
[----:B------:R0:W1:Y:S02]  /*1b60*/  SHFL.IDX P3, R20, R22, R23, R25 ;  /* 0x0000001716147389 */ /* 0x0000640000060019 */
[----:B01-3--:R-:W-:Y:S05]  /*1b70*/  ENDCOLLECTIVE ;  /* 0x000000000000791b */ /* 0x00bfea0003800000 */
.L_x_34008:
[----:B------:R-:W-:Y:S05]  /*1b80*/  BSYNC B0 ;  /* 0x0000000000007941 */ /* 0x000fea0003800000 */
.L_x_34007:
[----:B------:R-:W-:Y:S01]  /*1b90*/  IMAD.MOV.U32 R8, RZ, RZ, R20 ;  /* 0x000000ffff087224 */ /* 0x000fe200078e0014 */
[----:B------:R-:W-:Y:S06]  /*1ba0*/  BRA `(.L_x_34009) ;  /* 0xfffffff800e47947 */ /* 0x000fec000383ffff */
.L_x_33994:
[----:B------:R-:W-:Y:S01]  /*1bb0*/  BSSY B0, `(.L_x_34010) ;  /* 0x0000008000007945 */ /* 0x000fe20003800000 */
[----:B--2---:R-:W-:Y:S01]  /*1bc0*/  MOV R22, R9 ;  /* 0x0000000900167202 */ /* 0x004fe20000000f00 */
[----:B------:R-:W-:Y:S01]  /*1bd0*/  IMAD.MOV.U32 R23, RZ, RZ, R4 ;  /* 0x000000ffff177224 */ /* 0x000fe200078e0004 */
[----:B------:R-:W-:Y:S01]  /*1be0*/  MOV R20, 0xffffffff ;  /* 0xffffffff00147802 */ /* 0x000fe20000000f00 */
[----:B------:R-:W-:-:S07]  /*1bf0*/  IMAD.MOV.U32 R25, RZ, RZ, 0x1e1f ;  /* 0x00001e1fff197424 */ /* 0x000fce00078e00ff */
[----:B0--3--:R-:W-:Y:S05]  /*1c00*/  WARPSYNC.COLLECTIVE R20, `(.L_x_34011) ;  /* 0x0000000014087348 */ /* 0x009fea0003c00000 */
[----:B------:R1:W2:Y:S02]  /*1c10*/  SHFL.IDX P3, R20, R22, R23, R25 ;  /* 0x0000001716147389 */ /* 0x0002a40000060019 */
[----:B0123--:R-:W-:Y:S05]  /*1c20*/  ENDCOLLECTIVE ;  /* 0x000000000000791b */ /* 0x00ffea0003800000 */
.L_x_34011:
[----:B------:R-:W-:Y:S05]  /*1c30*/  BSYNC B0 ;  /* 0x0000000000007941 */ /* 0x000fea0003800000 */
.L_x_34010:
[----:B------:R-:W-:Y:S01]  /*1c40*/  IMAD.MOV.U32 R4, RZ, RZ, R20 ;  /* 0x000000ffff047224 */ /* 0x000fe200078e0014 */
[----:B------:R-:W-:Y:S06]  /*1c50*/  BRA `(.L_x_34012) ;  /* 0xfffffff800dc7947 */ /* 0x000fec000383ffff */
        .weak           $__internal_681_$__cuda_sm20_div_s16
        .type           $__internal_681_$__cuda_sm20_div_s16,@function
        .size           $__internal_681_$__cuda_sm20_div_s16,(.L_x_39184 - $__internal_681_$__cuda_sm20_div_s16)
$__internal_681_$__cuda_sm20_div_s16:
        /* <DEDUP_REMOVED lines=16> */
[----:B------:R-:W-:-:S05]  /*1d60*/  IMAD.MOV R5, RZ, RZ, -R4 ;  /* 0x000000ffff057224 */ /* 0x000fca00078e0a04 */
[----:B------:R-:W0:Y:S02]  /*1d70*/  F2I.U32.TRUNC.NTZ R0, R0 ;  /* 0x0000000000007305 */ /* 0x000e24000020f000 */
[----:B0-----:R-:W-:-:S05]  /*1d80*/  LOP3.LUT R5, R5, 0xffff, R0, 0x78, !PT ;  /* 0x0000ffff05057812 */ /* 0x001fca00078e7800 */
[----:B------:R-:W-:Y:S02]  /*1d90*/  IMAD.IADD R8, R4, 0x1, R5 ;  /* 0x0000000104087824 */ /* 0x000fe400078e0205 */
[----:B------:R-:W-:Y:S02]  /*1da0*/  HFMA2 R5, -RZ, RZ, 0, 0 ;  /* 0x00000000ff057431 */ /* 0x000fe400000001ff */
[----:B------:R-:W-:Y:S01]  /*1db0*/  IMAD.MOV.U32 R4, RZ, RZ, R6 ;  /* 0x000000ffff047224 */ /* 0x000fe200078e0006 */
[----:B------:R-:W-:-:S03]  /*1dc0*/  @!P0 MOV R8, 0xffffffff ;  /* 0xffffffff00088802 */ /* 0x000fc60000000f00 */
[----:B------:R-:W-:Y:S05]  /*1dd0*/  RET.REL.NODEC R4 `(_Z9cuda_gemmIiLi128ELi1ELi1ELi128ELi2ELi2ELi64ELi0ELi0EEviiiPT_S1_S1_iii) ;  /* 0xffffffe004887950 */ /* 0x000fea0003c3ffff */
.L_x_34013:
        /* <DEDUP_REMOVED lines=10> */
.L_x_39184:


//--------------------- .text._Z9cuda_gemmIiLi128ELi1ELi1ELi64ELi128ELi128ELi64ELi1ELi1EEviiiPT_S1_S1_iii --------------------------
	.section	.text._Z9cuda_gemmIiLi128ELi1ELi1ELi64ELi128ELi128ELi64ELi1ELi1EEviiiPT_S1_S1_iii,"ax",@progbits
	.align	128
        .global         _Z9cuda_gemmIiLi128ELi1ELi1ELi64ELi128ELi128ELi64ELi1ELi1EEviiiPT_S1_S1_iii
        .type           _Z9cuda_gemmIiLi128ELi1ELi1ELi64ELi128ELi128ELi64ELi1ELi1EEviiiPT_S1_S1_iii,@function
        .size           _Z9cuda_gemmIiLi128ELi1ELi1ELi64ELi128ELi128ELi64ELi1ELi1EEviiiPT_S1_S1_iii,(.L_x_39915 - _Z9cuda_gemmIiLi128ELi1ELi1ELi64ELi128ELi128ELi64ELi1ELi1EEviiiPT_S1_S1_iii)
        .other          _Z9cuda_gemmIiLi128ELi1ELi1ELi64ELi128ELi128ELi64ELi1ELi1EEviiiPT_S1_S1_iii,@"STO_CUDA_ENTRY STV_DEFAULT"
_Z9cuda_gemmIiLi128ELi1ELi1ELi64ELi128ELi128ELi64ELi1ELi1EEviiiPT_S1_S1_iii:
.text._Z9cuda_gemmIiLi128ELi1ELi1ELi64ELi128ELi128ELi64ELi1ELi1EEviiiPT_S1_S1_iii:
[----:B------:R-:W-:Y:S01]  /*0000*/  LDC R1, c[0x0][0x37c] ;  /* 0x0000df00ff017b82 */ /* 0x000fe20000000800 */
[----:B------:R-:W0:Y:S01]  /*0010*/  S2R R5, SR_CTAID.Y ;  /* 0x0000000000057919 */ /* 0x000e220000002600 */
[----:B------:R-:W0:Y:S02]  /*0020*/  LDCU UR4, c[0x0][0x374] ;  /* 0x00006e80ff0477ac */ /* 0x000e240008000800 */
[----:B0-----:R-:W-:-:S13]  /*0030*/  ISETP.GE.U32.AND P0, PT, R5, UR4, PT ;  /* 0x0000000405007c0c */ /* 0x001fda000bf06070 */
[----:B------:R-:W-:Y:S05]  /*0040*/  @P0 EXIT ;  /* 0x000000000000094d */ /* 0x000fea0003800000 */
[----:B------:R-:W0:Y:S01]  /*0050*/  S2R R0, SR_TID.X ;  /* 0x0000000000007919 */ /* 0x000e220000002100 */
[----:B------:R-:W1:Y:S01]  /*0060*/  S2UR UR4, SR_CTAID.X ;  /* 0x00000000000479c3 */ /* 0x000e620000002500 */
[----:B------:R-:W-:Y:S07]  /*0070*/  BSSY.RECONVERGENT B0, `(.L_x_34014) ;  /* 0x0000042000007945 */ /* 0x000fee0003800200 */
[----:B------:R-:W2:Y:S01]  /*0080*/  LDC R3, c[0x0][0x360] ;  /* 0x0000d800ff037b82 */ /* 0x000ea20000000800 */
[----:B-1----:R-:W-:-:S04]  /*0090*/  USHF.L.U32 UR4, UR4, 0x5, URZ ;  /* 0x0000000504047899 */ /* 0x002fc800080006ff */
[----:B------:R-:W-:Y:S01]  /*00a0*/  ULOP3.LUT UR4, UR4, 0x20, URZ, 0xc0, !UPT ;  /* 0x0000002004047892 */ /* 0x000fe2000f8ec0ff */
[----:B0-----:R-:W-:-:S13]  /*00b0*/  ISETP.GT.U32.AND P0, PT, R0, 0x1f, PT ;  /* 0x0000001f0000780c */ /* 0x001fda0003f04070 */
[----:B------:R-:W-:Y:S05]  /*00c0*/  @P0 BRA `(.L_x_34015) ;  /* 0x0000000000f00947 */ /* 0x000fea0003800000 */
[----:B--2---:R-:W0:Y:S01]  /*00d0*/  I2F.U32.RP R8, R3 ;  /* 0x0000000300087306 */ /* 0x004e220000209000 */
[----:B------:R-:W-:Y:S01]  /*00e0*/  IADD3 R2, PT, PT, R0, R3, RZ ;  /* 0x0000000300027210 */ /* 0x000fe20007ffe0ff */
[----:B------:R-:W-:Y:S01]  /*00f0*/  BSSY.RECONVERGENT B1, `(.L_x_34016) ;  /* 0x0000029000017945 */ /* 0x000fe20003800200 */
        /* <DEDUP_REMOVED lines=28> */
[----:B------:R-:W-:Y:S01]  /*02c0*/  VIADD R2, R4, 0x1 ;  /* 0x0000000104027836 */ /* 0x000fe20000000000 */
[----:B------:R-:W-:-:S04]  /*02d0*/  UMOV UR5, 0x400 ;  /* 0x0000040000057882 */ /* 0x000fc80000000000 */
[----:B------:R-:W-:-:S04]  /*02e0*/  LOP3.LUT R4, R2, 0x3, RZ, 0xc0, !PT ;  /* 0x0000000302047812 */ /* 0x000fc800078ec0ff */
[C---:B------:R-:W-:Y:S01]  /*02f0*/  IADD3 R6, PT, PT, -R4.reuse, RZ, RZ ;  /* 0x000000ff04067210 */ /* 0x040fe20007ffe1ff */
[----:B------:R-:W-:Y:S01]  /*0300*/  IMAD R2, R4, R3, R0 ;  /* 0x0000000304027224 */ /* 0x000fe200078e0200 */
[----:B0-----:R-:W-:-:S06]  /*0310*/  ULEA UR5, UR6, UR5, 0x18 ;  /* 0x0000000506057291 */ /* 0x001fcc000f8ec0ff */
[----:B------:R-:W-:-:S07]  /*0320*/  LEA R4, R0, UR5, 0x2 ;  /* 0x0000000500047c11 */ /* 0x000fce000f8e10ff */
.L_x_34018:
[----:B------:R-:W-:Y:S01]  /*0330*/  VIADD R6, R6, 0x1 ;  /* 0x0000000106067836 */ /* 0x000fe20000000000 */
[----:B------:R0:W-:Y:S04]  /*0340*/  STS [R4], RZ ;  /* 0x000000ff04007388 */ /* 0x0001e80000000800 */
[----:B------:R-:W-:Y:S01]  /*0350*/  ISETP.NE.AND P0, PT, R6, RZ, PT ;  /* 0x000000ff0600720c */ /* 0x000fe20003f05270 */
[----:B0-----:R-:W-:-:S12]  /*0360*/  IMAD R4, R3, 0x4, R4 ;  /* 0x0000000403047824 */ /* 0x001fd800078e0204 */
[----:B------:R-:W-:Y:S05]  /*0370*/  @P0 BRA `(.L_x_34018) ;  /* 0xfffffffc00ec0947 */ /* 0x000fea000383ffff */
.L_x_34017:
[----:B------:R-:W-:Y:S05]  /*0380*/  BSYNC.RECONVERGENT B1 ;  /* 0x0000000000017941 */ /* 0x000fea0003800200 */
.L_x_34016:
[----:B------:R-:W-:Y:S05]  /*0390*/  @!P1 BRA `(.L_x_34015) ;  /* 0x00000000003c9947 */ /* 0x000fea0003800000 */
[----:B------:R-:W0:Y:S01]  /*03a0*/  S2UR UR6, SR_CgaCtaId ;  /* 0x00000000000679c3 */ /* 0x000e220000008800 */
[----:B------:R-:W-:Y:S02]  /*03b0*/  UMOV UR5, 0x400 ;  /* 0x0000040000057882 */ /* 0x000fe40000000000 */
[----:B0-----:R-:W-:-:S06]  /*03c0*/  ULEA UR5, UR6, UR5, 0x18 ;  /* 0x0000000506057291 */ /* 0x001fcc000f8ec0ff */
[----:B------:R-:W-:-:S07]  /*03d0*/  LEA R4, R2, UR5, 0x2 ;  /* 0x0000000502047c11 */ /* 0x000fce000f8e10ff */
.L_x_34019:
        /* <DEDUP_REMOVED lines=8> */
[----:B0-----:R-:W-:Y:S01]  /*0460*/  LEA R4, R3, R4, 0x4 ;  /* 0x0000000403047211 */ /* 0x001fe200078e20ff */
[----:B------:R1:W-:Y:S10]  /*0470*/  STS [R8], RZ ;  /* 0x000000ff08007388 */ /* 0x0003f40000000800 */
[----:B-1----:R-:W-:Y:S05]  /*0480*/  @!P0 BRA `(.L_x_34019) ;  /* 0xfffffffc00d48947 */ /* 0x002fea000383ffff */
.L_x_34015:
[----:B------:R-:W-:Y:S05]  /*0490*/  BSYNC.RECONVERGENT B0 ;  /* 0x0000000000007941 */ /* 0x000fea0003800200 */
.L_x_34014:
        /* <DEDUP_REMOVED lines=9> */
[----:B------:R-:W-:-:S13]  /*0530*/  ISETP.GT.U32.AND P0, PT, R0, 0x1f, PT ;  /* 0x0000001f0000780c */ /* 0x000fda0003f04070 */
[----:B------:R-:W-:Y:S05]  /*0540*/  @P0 EXIT ;  /* 0x000000000000094d */ /* 0x000fea0003800000 */
[----:B--2---:R-:W0:Y:S01]  /*0550*/  I2F.U32.RP R8, R3 ;  /* 0x0000000300087306 */ /* 0x004e220000209000 */
[----:B------:R-:W-:Y:S01]  /*0560*/  IADD3 R2, PT, PT, R0, R3, RZ ;  /* 0x0000000300027210 */ /* 0x000fe20007ffe0ff */
[----:B------:R-:W1:Y:S01]  /*0570*/  LDCU.64 UR8, c[0x0][0x358] ;  /* 0x00006b00ff0877ac */ /* 0x000e620008000a00 */
[----:B------:R-:W-:Y:S01]  /*0580*/  ISETP.NE.U32.AND P2, PT, R3, RZ, PT ;  /* 0x000000ff0300720c */ /* 0x000fe20003f45070 */
[----:B------:R-:W-:Y:S01]  /*0590*/  BSSY.RECONVERGENT B0, `(.L_x_34020) ;  /* 0x000002d000007945 */ /* 0x000fe20003800200 */
[C---:B------:R-:W-:Y:S02]  /*05a0*/  ISETP.GE.U32.AND P0, PT, R2.reuse, 0x20, PT ;  /* 0x000000200200780c */ /* 0x040fe40003f06070 */
[----:B------:R-:W-:Y:S01]  /*05b0*/  VIMNMX.U32 R9, PT, PT, R2, 0x20, !PT ;  /* 0x0000002002097848 */ /* 0x000fe20007fe0000 */
[----:B0-----:R-:W0:Y:S02]  /*05c0*/  MUFU.RCP R8, R8 ;  /* 0x0000000800087308 */ /* 0x001e240000001000 */
[----:B0-----:R-:W-:-:S06]  /*05d0*/  VIADD R6, R8, 0xffffffe ;  /* 0x0ffffffe08067836 */ /* 0x001fcc0000000000 */
[----:B------:R0:W2:Y:S02]  /*05e0*/  F2I.FTZ.U32.TRUNC.NTZ R7, R6 ;  /* 0x0000000600077305 */ /* 0x0000a4000021f000 */
[----:B0-----:R-:W-:Y:S02]  /*05f0*/  IMAD.MOV.U32 R6, RZ, RZ, RZ ;  /* 0x000000ffff067224 */ /* 0x001fe400078e00ff */
[----:B--2---:R-:W-:-:S04]  /*0600*/  IMAD.MOV R4, RZ, RZ, -R7 ;  /* 0x000000ffff047224 */ /* 0x004fc800078e0a07 */
        /* <DEDUP_REMOVED lines=17> */
[----:B-1----:R-:W-:Y:S05]  /*0720*/  @!P0 BRA `(.L_x_34021) ;  /* 0x00000000004c8947 */ /* 0x002fea0003800000 */
[----:B------:R-:W0:Y:S01]  /*0730*/  S2UR UR6, SR_CgaCtaId ;  /* 0x00000000000679c3 */ /* 0x000e220000008800 */
[----:B------:R-:W-:Y:S01]  /*0740*/  VIADD R2, R2, 0x1 ;  /* 0x0000000102027836 */ /* 0x000fe20000000000 */
[----:B------:R-:W-:Y:S01]  /*0750*/  UMOV UR5, 0x400 ;  /* 0x0000040000057882 */ /* 0x000fe20000000000 */
[----:B------:R-:W-:-:S03]  /*0760*/  IMAD R4, R5, 0x40, R0 ;  /* 0x0000004005047824 */ /* 0x000fc600078e0200 */
[----:B------:R-:W-:Y:S02]  /*0770*/  LOP3.LUT R2, R2, 0x3, RZ, 0xc0, !PT ;  /* 0x0000000302027812 */ /* 0x000fe400078ec0ff */
[----:B------:R-:W1:Y:S01]  /*0780*/  LDC.64 R8, c[0x0][0x3a0] ;  /* 0x0000e800ff087b82 */ /* 0x000e620000000a00 */
[----:B------:R-:W-:Y:S01]  /*0790*/  IADD3 R10, PT, PT, R4, UR4, RZ ;  /* 0x00000004040a7c10 */ /* 0x000fe2000fffe0ff */
[----:B0-----:R-:W-:-:S06]  /*07a0*/  ULEA UR5, UR6, UR5, 0x18 ;  /* 0x0000000506057291 */ /* 0x001fcc000f8ec0ff */
[----:B------:R-:W-:Y:S01]  /*07b0*/  LEA R4, R0, UR5, 0x2 ;  /* 0x0000000500047c11 */ /* 0x000fe2000f8e10ff */
[----:B------:R-:W-:Y:S02]  /*07c0*/  IMAD R0, R2, R3, R0 ;  /* 0x0000000302007224 */ /* 0x000fe400078e0200 */
[----:B------:R-:W-:-:S07]  /*07d0*/  IMAD.MOV R2, RZ, RZ, -R2 ;  /* 0x000000ffff027224 */ /* 0x000fce00078e0a02 */
.L_x_34022:
[----:B0-----:R0:W2:Y:S01]  /*07e0*/  LDS R11, [R4] ;  /* 0x00000000040b7984 */ /* 0x0010a20000000800 */
[----:B------:R-:W-:Y:S02]  /*07f0*/  VIADD R2, R2, 0x1 ;  /* 0x0000000102027836 */ /* 0x000fe40000000000 */
[----:B-1----:R-:W-:-:S03]  /*0800*/  IMAD.WIDE.U32 R6, R10, 0x4, R8 ;  /* 0x000000040a067825 */ /* 0x002fc600078e0008 */
[----:B------:R-:W-:Y:S02]  /*0810*/  ISETP.NE.AND P0, PT, R2, RZ, PT ;  /* 0x000000ff0200720c */ /* 0x000fe40003f05270 */
[C---:B------:R-:W-:Y:S01]  /*0820*/  IADD3 R10, PT, PT, R3.reuse, R10, RZ ;  /* 0x0000000a030a7210 */ /* 0x040fe20007ffe0ff */
[----:B0-----:R-:W-:Y:S01]  /*0830*/  IMAD R4, R3, 0x4, R4 ;  /* 0x0000000403047824 */ /* 0x001fe200078e0204 */
[----:B--2---:R0:W-:Y:S09]  /*0840*/  REDG.E.ADD.STRONG.GPU desc[UR8][R6.64], R11 ;  /* 0x0000000b0600798e */ /* 0x0041f2000c12e108 */
[----:B------:R-:W-:Y:S05]  /*0850*/  @P0 BRA `(.L_x_34022) ;  /* 0xfffffffc00e00947 */ /* 0x000fea000383ffff */
.L_x_34021:
[----:B------:R-:W-:Y:S05]  /*0860*/  BSYNC.RECONVERGENT B0 ;  /* 0x0000000000007941 */ /* 0x000fea0003800200 */
.L_x_34020:
[----:B------:R-:W-:Y:S05]  /*0870*/  @!P1 EXIT ;  /* 0x000000000000994d */ /* 0x000fea0003800000 */
[----:B------:R-:W1:Y:S01]  /*0880*/  S2UR UR6, SR_CgaCtaId ;  /* 0x00000000000679c3 */ /* 0x000e620000008800 */
[----:B------:R-:W-:Y:S01]  /*0890*/  UMOV UR5, 0x400 ;  /* 0x0000040000057882 */ /* 0x000fe20000000000 */
[----:B------:R-:W-:-:S05]  /*08a0*/  IMAD R5, R5, 0x40, R0 ;  /* 0x0000004005057824 */ /* 0x000fca00078e0200 */
[----:B------:R-:W-:Y:S01]  /*08b0*/  IADD3 R21, PT, PT, R5, UR4, RZ ;  /* 0x0000000405157c10 */ /* 0x000fe2000fffe0ff */
[----:B0-----:R-:W0:Y:S01]  /*08c0*/  LDC.64 R6, c[0x0][0x3a0] ;  /* 0x0000e800ff067b82 */ /* 0x001e220000000a00 */
[----:B-1----:R-:W-:-:S06]  /*08d0*/  ULEA UR5, UR6, UR5, 0x18 ;  /* 0x0000000506057291 */ /* 0x002fcc000f8ec0ff */
[----:B------:R-:W-:Y:S01]  /*08e0*/  LEA R2, R0, UR5, 0x2 ;  /* 0x0000000500027c11 */ /* 0x000fe2000f8e10ff */
[----:B0-----:R-:W-:-:S04]  /*08f0*/  IMAD.WIDE.U32 R4, R3, 0x4, R6 ;  /* 0x0000000403047825 */ /* 0x001fc800078e0006 */
[----:B------:R-:W-:-:S04]  /*0900*/  IMAD.WIDE.U32 R8, R3, 0x8, R6 ;  /* 0x0000000803087825 */ /* 0x000fc800078e0006 */
[----:B------:R-:W-:-:S07]  /*0910*/  IMAD.WIDE.U32 R10, R3, 0xc, R6 ;  /* 0x0000000c030a7825 */ /* 0x000fce00078e0006 */
.L_x_34023:
[C-C-:B------:R-:W-:Y:S01]  /*0920*/  IMAD R20, R3.reuse, 0x4, R2.reuse ;  /* 0x0000000403147824 */ /* 0x140fe200078e0202 */
[----:B0-----:R0:W1:Y:S01]  /*0930*/  LDS R23, [R2] ;  /* 0x0000000002177984 */ /* 0x0010620000000800 */
[C-C-:B------:R-:W-:Y:S02]  /*0940*/  IMAD R22, R3.reuse, 0x8, R2.reuse ;  /* 0x0000000803167824 */ /* 0x140fe400078e0202 */
[----:B------:R-:W-:Y:S01]  /*0950*/  IMAD R24, R3, 0xc, R2 ;  /* 0x0000000c03187824 */ /* 0x000fe200078e0202 */
[----:B------:R-:W2:Y:S01]  /*0960*/  LDS R25, [R20] ;  /* 0x0000000014197984 */ /* 0x000ea20000000800 */
[----:B------:R-:W-:-:S03]  /*0970*/  IMAD.WIDE R12, R21, 0x4, R6 ;  /* 0x00000004150c7825 */ /* 0x000fc600078e0206 */
[----:B------:R-:W3:Y:S01]  /*0980*/  LDS R27, [R22] ;  /* 0x00000000161b7984 */ /* 0x000ee20000000800 */
[----:B------:R-:W-:-:S03]  /*0990*/  IMAD.WIDE R14, R21, 0x4, R4 ;  /* 0x00000004150e7825 */ /* 0x000fc600078e0204 */
[----:B------:R-:W4:Y:S01]  /*09a0*/  LDS R29, [R24] ;  /* 0x00000000181d7984 */ /* 0x000f220000000800 */
[----:B------:R-:W-:Y:S01]  /*09b0*/  LEA R0, R3, R0, 0x2 ;  /* 0x0000000003007211 */ /* 0x000fe200078e10ff */
[----:B------:R-:W-:-:S03]  /*09c0*/  IMAD.WIDE R16, R21, 0x4, R8 ;  /* 0x0000000415107825 */ /* 0x000fc600078e0208 */
[----:B------:R-:W-:Y:S01]  /*09d0*/  ISETP.GE.U32.AND P0, PT, R0, 0x20, PT ;  /* 0x000000200000780c */ /* 0x000fe20003f06070 */
[----:B------:R-:W-:Y:S01]  /*09e0*/  IMAD.WIDE R18, R21, 0x4, R10 ;  /* 0x0000000415127825 */ /* 0x000fe200078e020a */
[----:B0-----:R-:W-:-:S03]  /*09f0*/  LEA R2, R3, R2, 0x4 ;  /* 0x0000000203027211 */ /* 0x001fc600078e20ff */
[----:B------:R-:W-:Y:S01]  /*0a00*/  IMAD R21, R3, 0x4, R21 ;  /* 0x0000000403157824 */ /* 0x000fe200078e0215 */
[----:B-1----:R0:W-:Y:S04]  /*0a10*/  REDG.E.ADD.STRONG.GPU desc[UR8][R12.64], R23 ;  /* 0x000000170c00798e */ /* 0x0021e8000c12e108 */
[----:B--2---:R0:W-:Y:S04]  /*0a20*/  REDG.E.ADD.STRONG.GPU desc[UR8][R14.64], R25 ;  /* 0x000000190e00798e */ /* 0x0041e8000c12e108 */
[----:B---3--:R0:W-:Y:S04]  /*0a30*/  REDG.E.ADD.STRONG.GPU desc[UR8][R16.64], R27 ;  /* 0x0000001b1000798e */ /* 0x0081e8000c12e108 */
[----:B----4-:R0:W-:Y:S01]  /*0a40*/  REDG.E.ADD.STRONG.GPU desc[UR8][R18.64], R29 ;  /* 0x0000001d1200798e */ /* 0x0101e2000c12e108 */
[----:B------:R-:W-:Y:S05]  /*0a50*/  @!P0 BRA `(.L_x_34023) ;  /* 0xfffffffc00b08947 */ /* 0x000fea000383ffff */
[----:B------:R-:W-:Y:S05]  /*0a60*/  EXIT ;  /* 0x000000000000794d */ /* 0x000fea0003800000 */
.L_x_34024:
        /* <DEDUP_REMOVED lines=9> */
.L_x_39915:


//--------------------- .text._Z9cuda_gemmIiLi128ELi1ELi1ELi64ELi128ELi128ELi64ELi1ELi0EEviiiPT_S1_S1_iii --------------------------
	.section	.text._Z9cuda_gemmIiLi128ELi1ELi1ELi64ELi128ELi128ELi64ELi1ELi0EEviiiPT_S1_S1_iii,"ax",@progbits
	.align	128
        .global         _Z9cuda_gemmIiLi128ELi1ELi1ELi64ELi128ELi128ELi64ELi1ELi0EEviiiPT_S1_S1_iii
        .type           _Z9cuda_gemmIiLi128ELi1ELi1ELi64ELi128ELi128ELi64ELi1ELi0EEviiiPT_S1_S1_iii,@function
        .size           _Z9cuda_gemmIiLi128ELi1ELi1ELi64ELi128ELi128ELi64ELi1ELi0EEviiiPT_S1_S1_iii,(.L_x_39185 - _Z9cuda_gemmIiLi128ELi1ELi1ELi64ELi128ELi128ELi64ELi1ELi0EEviiiPT_S1_S1_iii)
        .other          _Z9cuda_gemmIiLi128ELi1ELi1ELi64ELi128ELi128ELi64ELi1ELi0EEviiiPT_S1_S1_iii,@"STO_CUDA_ENTRY STV_DEFAULT"
_Z9cuda_gemmIiLi128ELi1ELi1ELi64ELi128ELi128ELi64ELi1ELi0EEviiiPT_S1_S1_iii:
.text._Z9cuda_gemmIiLi128ELi1ELi1ELi64ELi128ELi128ELi64ELi1ELi0EEviiiPT_S1_S1_iii:
[----:B------:R-:W-:Y:S01]  /*0000*/  LDC R1, c[0x0][0x37c] ;  /* 0x0000df00ff017b82 */ /* 0x000fe20000000800 */
[----:B------:R-:W0:Y:S01]  /*0010*/  LDCU UR7, c[0x0][0x3ac] ;  /* 0x00007580ff0777ac */ /* 0x000e220008000800 */
[----:B------:R-:W1:Y:S01]  /*0020*/  S2R R48, SR_TID.X ;  /* 0x0000000000307919 */ /* 0x000e620000002100 */
[----:B------:R-:W2:Y:S01]  /*0030*/  S2R R47, SR_CTAID.Y ;  /* 0x00000000002f7919 */ /* 0x000ea20000002600 */
[----:B0-----:R-:W-:-:S05]  /*0040*/  IMAD.U32 R0, RZ, RZ, UR7 ;  /* 0x00000007ff007e24 */ /* 0x001fca000f8e00ff */
[----:B------:R-:W-:-:S04]  /*0050*/  IABS R5, R0 ;  /* 0x0000000000057213 */ /* 0x000fc80000000000 */
[----:B------:R-:W0:Y:S08]  /*0060*/  I2F.RP R0, R5 ;  /* 0x0000000500007306 */ /* 0x000e300000209400 */
[----:B0-----:R-:W0:Y:S02]  /*0070*/  MUFU.RCP R0, R0 ;  /* 0x0000000000007308 */ /* 0x001e240000001000 */
[----:B0-----:R-:W-:-:S06]  /*0080*/  VIADD R2, R0, 0xffffffe ;  /* 0x0ffffffe00027836 */ /* 0x001fcc0000000000 */
[----:B------:R0:W3:Y:S02]  /*0090*/  F2I.FTZ.U32.TRUNC.NTZ R3, R2 ;  /* 0x0000000200037305 */ /* 0x0000e4000021f000 */
[----:B0-----:R-:W-:Y:S01]  /*00a0*/  HFMA2 R2, -RZ, RZ, 0, 0 ;  /* 0x00000000ff027431 */ /* 0x001fe200000001ff */
        /* <DEDUP_REMOVED lines=14> */
[----:B------:R-:W-:Y:S01]  /*0190*/  UISETP.GE.AND UP0, UPT, UR4, URZ, UPT ;  /* 0x000000ff0400728c */ /* 0x000fe2000bf06270 */
[----:B------:R-:W2:Y:S06]  /*01a0*/  LDCU UR4, c[0x0][0x374] ;  /* 0x00006e80ff0477ac */ /* 0x000eac0008000800 */
[----:B------:R-:W-:-:S05]  /*01b0*/  @!P0 IMAD.IADD R0, R0, 0x1, -R5 ;  /* 0x0000000100008824 */ /* 0x000fca00078e0a05 */
[----:B------:R-:W-:Y:S02]  /*01c0*/  ISETP.GE.U32.AND P0, PT, R0, R5, PT ;  /* 0x000000050000720c */ /* 0x000fe40003f06070 */
[----:B--2---:R-:W-:-:S11]  /*01d0*/  ISETP.GE.U32.AND P1, PT, R47, UR4, PT ;  /* 0x000000042f007c0c */ /* 0x004fd6000bf26070 */
[----:B------:R-:W-:-:S05]  /*01e0*/  VOTEU.ANY UP1, P0 ;  /* 0x0000000000ff7886 */ /* 0x000fca0000020100 */
[----:B------:R-:W-:Y:S02]  /*01f0*/  @UP1 UIADD3 UR5, UPT, UPT, UR5, 0x1, URZ ;  /* 0x0000000105051890 */ /* 0x000fe4000fffe0ff */
[----:B------:R-:W-:-:S05]  /*0200*/  UISETP.NE.AND UP1, UPT, UR7, URZ, UPT ;  /* 0x000000ff0700728c */ /* 0x000fca000bf25270 */
[----:B------:R-:W-:Y:S02]  /*0210*/  UMOV UR8, UR5 ;  /* 0x0000000500087c82 */ /* 0x000fe40008000000 */
[----:B------:R-:W-:-:S04]  /*0220*/  @!UP0 UIADD3 UR8, UPT, UPT, -UR8, URZ, URZ ;  /* 0x000000ff08088290 */ /* 0x000fc8000fffe1ff */
[----:B------:R-:W-:-:S04]  /*0230*/  @!UP1 ULOP3.LUT UR8, URZ, UR7, URZ, 0x33, !UPT ;  /* 0x00000007ff089292 */ /* 0x000fc8000f8e33ff */
[----:B------:R-:W-:-:S06]  /*0240*/  USHF.L.U32 UR5, UR8, 0x1, URZ ;  /* 0x0000000108057899 */ /* 0x000fcc00080006ff */
[----:B------:R-:W-:-:S03]  /*0250*/  IADD3 R5, PT, PT, RZ, -UR5, RZ ;  /* 0x80000005ff057c10 */ /* 0x000fc6000fffe0ff */
[----:B------:R-:W0:Y:S08]  /*0260*/  I2F.U32.RP R0, UR5 ;  /* 0x0000000500007d06 */ /* 0x000e300008209000 */
[----:B0-----:R-:W0:Y:S02]  /*0270*/  MUFU.RCP R0, R0 ;  /* 0x0000000000007308 */ /* 0x001e240000001000 */
[----:B0-----:R-:W-:-:S06]  /*0280*/  VIADD R2, R0, 0xffffffe ;  /* 0x0ffffffe00027836 */ /* 0x001fcc0000000000 */
[----:B------:R0:W2:Y:S02]  /*0290*/  F2I.FTZ.U32.TRUNC.NTZ R3, R2 ;  /* 0x0000000200037305 */ /* 0x0000a4000021f000 */
[----:B0-----:R-:W-:Y:S02]  /*02a0*/  IMAD.MOV.U32 R2, RZ, RZ, RZ ;  /* 0x000000ffff027224 */ /* 0x001fe400078e00ff */
[----:B--2---:R-:W-:-:S04]  /*02b0*/  IMAD R5, R5, R3, RZ ;  /* 0x0000000305057224 */ /* 0x004fc800078e02ff */
[----:B------:R-:W-:-:S06]  /*02c0*/  IMAD.HI.U32 R3, R3, R5, R2 ;  /* 0x0000000503037227 */ /* 0x000fcc00078e0002 */
[----:B-1----:R-:W-:-:S04]  /*02d0*/  IMAD.HI.U32 R46, R3, R48, RZ ;  /* 0x00000030032e7227 */ /* 0x002fc800078e00ff */
        /* <DEDUP_REMOVED lines=8> */
[----:B------:R-:W-:Y:S01]  /*0360*/  IMAD.SHL.U32 R43, R48, 0x10, RZ ;  /* 0x00000010302b7824 */ /* 0x000fe200078e00ff */
[----:B------:R-:W-:Y:S01]  /*0370*/  @P0 IADD3 R46, PT, PT, R46, 0x1, RZ ;  /* 0x000000012e2e0810 */ /* 0x000fe20007ffe0ff */
[----:B------:R-:W-:Y:S01]  /*0380*/  BSSY.RECONVERGENT B0, `(.L_x_34025) ;  /* 0x000004b000007945 */ /* 0x000fe20003800200 */
[C---:B------:R-:W-:Y:S02]  /*0390*/  ISETP.GT.U32.AND P0, PT, R48.reuse, 0x1f, PT ;  /* 0x0000001f3000780c */ /* 0x040fe40003f04070 */
[----:B------:R-:W-:Y:S01]  /*03a0*/  LOP3.LUT R49, R48, 0x1, RZ, 0xc0, !PT ;  /* 0x0000000130317812 */ /* 0x000fe200078ec0ff */
[----:B------:R-:W1:Y:S01]  /*03b0*/  LDC R45, c[0x0][0x360] ;  /* 0x0000d800ff2d7b82 */ /* 0x000e620000000800 */
[----:B------:R-:W-:-:S03]  /*03c0*/  LOP3.LUT R43, R43, 0x10, RZ, 0xc0, !PT ;  /* 0x000000102b2b7812 */ /* 0x000fc600078ec0ff */
[----:B------:R-:W-:Y:S02]  /*03d0*/  @P1 VIADD R46, R46, 0x1 ;  /* 0x000000012e2e1836 */ /* 0x000fe40000000000 */
[----:B------:R-:W-:-:S05]  /*03e0*/  @!P2 LOP3.LUT R46, RZ, UR5, RZ, 0x33, !PT ;  /* 0x00000005ff2eac12 */ /* 0x000fca000f8e33ff */
[----:B------:R-:W-:-:S04]  /*03f0*/  IMAD.MOV R3, RZ, RZ, -R46 ;  /* 0x000000ffff037224 */ /* 0x000fc800078e0a2e */
[----:B------:R-:W-:Y:S01]  /*0400*/  IMAD R44, R3, UR5, R48 ;  /* 0x00000005032c7c24 */ /* 0x000fe2000f8e0230 */
[----:B0-----:R-:W-:-:S04]  /*0410*/  USHF.L.U32 UR4, UR6, 0x5, URZ ;  /* 0x0000000506047899 */ /* 0x001fc800080006ff */
[----:B------:R-:W-:Y:S01]  /*0420*/  SHF.R.U32.HI R44, RZ, 0x1, R44 ;  /* 0x00000001ff2c7819 */ /* 0x000fe2000001162c */
[----:B------:R-:W-:-:S03]  /*0430*/  ULOP3.LUT UR4, UR4, 0x20, URZ, 0xc0, !UPT ;  /* 0x0000002004047892 */ /* 0x000fc6000f8ec0ff */
[----:B------:R-:W-:Y:S01]  /*0440*/  LOP3.LUT R26, R44, 0xf, RZ, 0xc0, !PT ;  /* 0x0000000f2c1a7812 */ /* 0x000fe200078ec0ff */
[----:B------:R-:W-:Y:S08]  /*0450*/  @P0 BRA `(.L_x_34026) ;  /* 0x0000000000f40947 */ /* 0x000ff00003800000 */
[----:B-1----:R-:W0:Y:S01]  /*0460*/  I2F.U32.RP R6, R45 ;  /* 0x0000002d00067306 */ /* 0x002e220000209000 */
[----:B------:R-:W-:Y:S01]  /*0470*/  IMAD.IADD R0, R48, 0x1, R45 ;  /* 0x0000000130007824 */ /* 0x000fe200078e022d */
[----:B------:R-:W-:Y:S01]  /*0480*/  ISETP.NE.U32.AND P2, PT, R45, RZ, PT ;  /* 0x000000ff2d00720c */ /* 0x000fe20003f45070 */
[----:B------:R-:W-:Y:S03]  /*0490*/  BSSY.RECONVERGENT B1, `(.L_x_34027) ;  /* 0x0000029000017945 */ /* 0x000fe60003800200 */
        /* <DEDUP_REMOVED lines=27> */
[----:B------:R-:W-:Y:S01]  /*0650*/  MOV R0, 0x400 ;  /* 0x0000040000007802 */ /* 0x000fe20000000f00 */
[----:B------:R-:W-:Y:S02]  /*0660*/  VIADD R2, R2, 0x1 ;  /* 0x0000000102027836 */ /* 0x000fe40000000000 */
[----:B------:R-:W-:Y:S02]  /*0670*/  HFMA2 R3, -RZ, RZ, 0, 0 ;  /* 0x00000000ff037431 */ /* 0x000fe400000001ff */
[----:B------:R-:W-:Y:S01]  /*0680*/  VIADD R0, R0, 0x900 ;  /* 0x0000090000007836 */ /* 0x000fe20000000000 */
[----:B------:R-:W-:-:S04]  /*0690*/  LOP3.LUT R4, R2, 0x3, RZ, 0xc0, !PT ;  /* 0x0000000302047812 */ /* 0x000fc800078ec0ff */
[----:B0-----:R-:W-:Y:S01]  /*06a0*/  LEA R5, R5, R0, 0x18 ;  /* 0x0000000005057211 */ /* 0x001fe200078ec0ff */
[----:B------:R-:W-:-:S07]  /*06b0*/  IMAD.MOV.U32 R0, RZ, RZ, R48 ;  /* 0x000000ffff007224 */ /* 0x000fce00078e0030 */
.L_x_34029:
[----:B------:R-:W-:Y:S01]  /*06c0*/  IMAD R2, R0, 0x4, R5 ;  /* 0x0000000400027824 */ /* 0x000fe200078e0205 */
[----:B------:R-:W-:Y:S01]  /*06d0*/  IADD3 R0, PT, PT, R45, R0, RZ ;  /* 0x000000002d007210 */ /* 0x000fe20007ffe0ff */
[----:B------:R-:W-:-:S03]  /*06e0*/  VIADD R3, R3, 0x1 ;  /* 0x0000000103037836 */ /* 0x000fc60000000000 */
[----:B------:R0:W-:Y:S02]  /*06f0*/  STS [R2], RZ ;  /* 0x000000ff02007388 */ /* 0x0001e40000000800 */
[----:B------:R-:W-:-:S13]  /*0700*/  ISETP.NE.AND P0, PT, R3, R4, PT ;  /* 0x000000040300720c */ /* 0x000fda0003f05270 */
[----:B0-----:R-:W-:Y:S05]  /*0710*/  @P0 BRA `(.L_x_34029) ;  /* 0xfffffffc00e80947 */ /* 0x001fea000383ffff */
.L_x_34028:
[----:B------:R-:W-:Y:S05]  /*0720*/  BSYNC.RECONVERGENT B1 ;  /* 0x0000000000017941 */ /* 0x000fea0003800200 */
.L_x_34027:
[----:B------:R-:W-:Y:S05]  /*0730*/  @!P1 BRA `(.L_x_34026) ;  /* 0x00000000003c9947 */ /* 0x000fea0003800000 */
[----:B------:R-:W0:Y:S01]  /*0740*/  S2R R3, SR_CgaCtaId ;  /* 0x0000000000037919 */ /* 0x000e220000008800 */
[----:B------:R-:W-:-:S05]  /*0750*/  MOV R2, 0x400 ;  /* 0x0000040000027802 */ /* 0x000fca0000000f00 */
[----:B------:R-:W-:-:S05]  /*0760*/  VIADD R2, R2, 0x900 ;  /* 0x0000090002027836 */ /* 0x000fca0000000000 */
[----:B0-----:R-:W-:-:S07]  /*0770*/  LEA R5, R3, R2, 0x18 ;  /* 0x0000000203057211 */ /* 0x001fce00078ec0ff */
.L_x_34030:
[----:B0-----:R-:W-:Y:S02]  /*0780*/  IMAD R6, R0, 0x4, R5 ;  /* 0x0000000400067824 */ /* 0x001fe400078e0205 */
[C---:B------:R-:W-:Y:S02]  /*0790*/  IMAD R0, R45.reuse, 0x4, R0 ;  /* 0x000000042d007824 */ /* 0x040fe400078e0200 */
[C---:B------:R-:W-:Y:S01]  /*07a0*/  IMAD R2, R45.reuse, 0x4, R6 ;  /* 0x000000042d027824 */ /* 0x040fe200078e0206 */
[----:B------:R0:W-:Y:S02]  /*07b0*/  STS [R6], RZ ;  /* 0x000000ff06007388 */ /* 0x0001e40000000800 */
[----:B------:R-:W-:Y:S02]  /*07c0*/  ISETP.GE.U32.AND P0, PT, R0, 0x20, PT ;  /* 0x000000200000780c */ /* 0x000fe40003f06070 */
[C---:B------:R-:W-:Y:S01]  /*07d0*/  LEA R4, R45.reuse, R2, 0x2 ;  /* 0x000000022d047211 */ /* 0x040fe200078e10ff */
[----:B------:R0:W-:Y:S04]  /*07e0*/  STS [R2], RZ ;  /* 0x000000ff02007388 */ /* 0x0001e80000000800 */
[----:B------:R-:W-:Y:S01]  /*07f0*/  IMAD R3, R45, 0x4, R4 ;  /* 0x000000042d037824 */ /* 0x000fe200078e0204 */
[----:B------:R0:W-:Y:S04]  /*0800*/  STS [R4], RZ ;  /* 0x000000ff04007388 */ /* 0x0001e80000000800 */
[----:B------:R0:W-:Y:S01]  /*0810*/  STS [R3], RZ ;  /* 0x000000ff03007388 */ /* 0x0001e20000000800 */
[----:B------:R-:W-:Y:S05]  /*0820*/  @!P0 BRA `(.L_x_34030) ;  /* 0xfffffffc00d48947 */ /* 0x000fea000383ffff */
.L_x_34026:
[----:B------:R-:W-:Y:S05]  /*0830*/  BSYNC.RECONVERGENT B0 ;  /* 0x0000000000007941 */ /* 0x000fea0003800200 */
.L_x_34025:
[C---:B------:R-:W-:Y:S01]  /*0840*/  VIADD R42, R26.reuse, 0x1 ;  /* 0x000000011a2a7836 */ /* 0x040fe20000000000 */
[C---:B------:R-:W-:Y:S01]  /*0850*/  IADD3 R41, PT, PT, R26.reuse, 0x2, RZ ;  /* 0x000000021a297810 */ /* 0x040fe20007ffe0ff */
[----:B------:R-:W-:Y:S01]  /*0860*/  IMAD.U32 R27, RZ, RZ, UR7 ;  /* 0x00000007ff1b7e24 */ /* 0x000fe2000f8e00ff */
[C---:B------:R-:W-:Y:S01]  /*0870*/  IADD3 R37, PT, PT, R26.reuse, 0x6, RZ ;  /* 0x000000061a257810 */ /* 0x040fe20007ffe0ff */
[C---:B------:R-:W-:Y:S01]  /*0880*/  VIADD R39, R26.reuse, 0x4 ;  /* 0x000000041a277836 */ /* 0x040fe20000000000 */
[----:B------:R-:W-:Y:S01]  /*0890*/  ISETP.GE.AND P1, PT, R41, UR7, PT ;  /* 0x0000000729007c0c */ /* 0x000fe2000bf26270 */
[----:B------:R-:W-:Y:S01]  /*08a0*/  VIADD R38, R26, 0x5 ;  /* 0x000000051a267836 */ /* 0x000fe20000000000 */
[----:B------:R-:W-:Y:S01]  /*08b0*/  ISETP.GE.AND P0, PT, R42, UR7, PT ;  /* 0x000000072a007c0c */ /* 0x000fe2000bf06270 */
[C---:B------:R-:W-:Y:S01]  /*08c0*/  VIADD R40, R26.reuse, 0x3 ;  /* 0x000000031a287836 */ /* 0x040fe20000000000 */
[C---:B------:R-:W-:Y:S01]  /*08d0*/  SEL R0, R27.reuse, RZ, P1 ;  /* 0x000000ff1b007207 */ /* 0x040fe20000800000 */
[C---:B------:R-:W-:Y:S01]  /*08e0*/  VIADD R35, R26.reuse, 0x8 ;  /* 0x000000081a237836 */ /* 0x040fe20000000000 */
[----:B0-----:R-:W-:Y:S01]  /*08f0*/  SEL R3, R27, RZ, P0 ;  /* 0x000000ff1b037207 */ /* 0x001fe20000000000 */
        /* <DEDUP_REMOVED lines=8> */
[----:B------:R-:W-:Y:S01]  /*0980*/  VIADD R31, R26, 0xc ;  /* 0x0000000c1a1f7836 */ /* 0x000fe20000000000 */
[----:B------:R-:W-:Y:S01]  /*0990*/  IADD3 R42, PT, PT, R42, -R3, RZ ;  /* 0x800000032a2a7210 */ /* 0x000fe20007ffe0ff */
        /* <DEDUP_REMOVED lines=8> */
[----:B------:R-:W-:Y:S01]  /*0a20*/  VIADD R8, R44, 0x9 ;  /* 0x000000092c087836 */ /* 0x000fe20000000000 */
[----:B------:R-:W-:Y:S01]  /*0a30*/  IADD3 R33, PT, PT, R26, 0xa, RZ ;  /* 0x0000000a1a217810 */ /* 0x000fe20007ffe0ff */
        /* <DEDUP_REMOVED lines=9> */
[----:B------:R-:W-:Y:S01]  /*0ad0*/  ISETP.GE.AND P0, PT, R34, UR7, PT ;  /* 0x0000000722007c0c */ /* 0x000fe2000bf06270 */
[C---:B------:R-:W-:Y:S01]  /*0ae0*/  VIADD R10, R44.reuse, 0xb ;  /* 0x0000000b2c0a7836 */ /* 0x040fe20000000000 */
[C---:B------:R-:W-:Y:S01]  /*0af0*/  SEL R5, R27.reuse, RZ, P2 ;  /* 0x000000ff1b057207 */ /* 0x040fe20001000000 */
[----:B------:R-:W-:Y:S01]  /*0b00*/  VIADD R24, R44, 0xc ;  /* 0x0000000c2c187836 */ /* 0x000fe20000000000 */
[----:B------:R-:W-:Y:S01]  /*0b10*/  IADD3 R38, PT, PT, R38, -R3, RZ ;  /* 0x8000000326267210 */ /* 0x000fe20007ffe0ff */
        /* <DEDUP_REMOVED lines=8> */
[----:B------:R-:W-:Y:S01]  /*0ba0*/  VIADD R2, R44, 0x2 ;  /* 0x000000022c027836 */ /* 0x000fe20000000000 */
[----:B------:R-:W-:Y:S01]  /*0bb0*/  IADD3 R29, PT, PT, R26, 0xe, RZ ;  /* 0x0000000e1a1d7810 */ /* 0x000fe20007ffe0ff */
[----:B------:R-:W-:Y:S01]  /*0bc0*/  UPRMT UR9, UR5, 0x9910, URZ ;  /* 0x0000991005097896 */ /* 0x000fe200080000ff */
[----:B------:R-:W-:-:S02]  /*0bd0*/  SEL R5, R27, RZ, P2 ;  /* 0x000000ff1b057207 */ /* 0x000fc40001000000 */
[----:B------:R-:W-:Y:S02]  /*0be0*/  SEL R0, R27, RZ, P0 ;  /* 0x000000ff1b007207 */ /* 0x000fe40000000000 */
[----:B------:R-:W-:Y:S01]  /*0bf0*/  ISETP.GE.AND P0, PT, R30, UR7, PT ;  /* 0x000000071e007c0c */ /* 0x000fe2000bf06270 */
[----:B------:R-:W-:Y:S01]  /*0c00*/  IMAD.IADD R32, R32, 0x1, -R5 ;  /* 0x0000000120207824 */ /* 0x000fe200078e0a05 */
[----:B------:R-:W-:Y:S01]  /*0c10*/  ISETP.GE.AND P1, PT, R29, UR7, PT ;  /* 0x000000071d007c0c */ /* 0x000fe2000bf26270 */
[----:B------:R-:W-:Y:S01]  /*0c20*/  IMAD.IADD R31, R31, 0x1, -R0 ;  /* 0x000000011f1f7824 */ /* 0x000fe200078e0a00 */
[----:B------:R-:W-:Y:S02]  /*0c30*/  ISETP.GE.AND P2, PT, R28, UR7, PT ;  /* 0x000000071c007c0c */ /* 0x000fe4000bf46270 */
[----:B------:R-:W-:Y:S02]  /*0c40*/  IADD3 R34, PT, PT, R34, -R3, RZ ;  /* 0x8000000322227210 */ /* 0x000fe40007ffe0ff */
[----:B------:R-:W-:-:S02]  /*0c50*/  SEL R3, R27, RZ, P0 ;  /* 0x000000ff1b037207 */ /* 0x000fc40000000000 */
[C---:B------:R-:W-:Y:S02]  /*0c60*/  SEL R0, R27.reuse, RZ, P1 ;  /* 0x000000ff1b007207 */ /* 0x040fe40000800000 */
[----:B------:R-:W-:Y:S01]  /*0c70*/  SEL R5, R27, RZ, P2 ;  /* 0x000000ff1b057207 */ /* 0x000fe20001000000 */
[----:B------:R-:W-:Y:S01]  /*0c80*/  IMAD.IADD R30, R30, 0x1, -R3 ;  /* 0x000000011e1e7824 */ /* 0x000fe200078e0a03 */
[----:B------:R-:W-:Y:S01]  /*0c90*/  IADD3 R29, PT, PT, R29, -R0, RZ ;  /* 0x800000001d1d7210 */ /* 0x000fe20007ffe0ff */
[----:B------:R-:W-:Y:S01]  /*0ca0*/  VIADD R3, R44, 0x3 ;  /* 0x000000032c037836 */ /* 0x000fe20000000000 */
[----:B------:R-:W-:Y:S01]  /*0cb0*/  LOP3.LUT R12, R26, 0x8, RZ, 0x3c, !PT ;  /* 0x000000081a0c7812 */ /* 0x000fe200078e3cff */
[----:B------:R-:W-:Y:S01]  /*0cc0*/  IMAD.IADD R28, R28, 0x1, -R5 ;  /* 0x000000011c1c7824 */ /* 0x000fe200078e0a05 */
[----:B------:R-:W-:Y:S02]  /*0cd0*/  ISETP.GE.AND P0, PT, R26, UR7, PT ;  /* 0x000000071a007c0c */ /* 0x000fe4000bf06270 */
        /* <DEDUP_REMOVED lines=31> */
[C---:B------:R-:W-:Y:S02]  /*0ed0*/  IADD3 R15, PT, PT, R43.reuse, R6, RZ ;  /* 0x000000062b0f7210 */ /* 0x040fe40007ffe0ff */
[C---:B------:R-:W-:Y:S01]  /*0ee0*/  IADD3 R11, PT, PT, R43.reuse, R10, RZ ;  /* 0x0000000a2b0b7210 */ /* 0x040fe20007ffe0ff */
[----:B------:R-:W-:Y:S01]  /*0ef0*/  IMAD.IADD R10, R43, 0x1, R24 ;  /* 0x000000012b0a7824 */ /* 0x000fe200078e0218 */
[----:B------:R-:W-:-:S02]  /*0f00*/  LOP3.LUT R50, R48, 0xf, RZ, 0xc0, !PT ;  /* 0x0000000f30327812 */ /* 0x000fc400078ec0ff */
[C---:B------:R-:W-:Y:S02]  /*0f10*/  IADD3 R19, PT, PT, R43.reuse, R2, RZ ;  /* 0x000000022b137210 */ /* 0x040fe40007ffe0ff */
[----:B------:R-:W-:Y:S02]  /*0f20*/  IADD3 R8, PT, PT, R43, R22, RZ ;  /* 0x000000162b087210 */ /* 0x000fe40007ffe0ff */
[----:B------:R-:W-:-:S07]  /*0f30*/  MOV R6, 0xf50 ;  /* 0x00000f5000067802 */ /* 0x000fce0000000f00 */
[----:B-1----:R-:W-:Y:S05]  /*0f40*/  CALL.REL.NOINC `($__internal_682_$__cuda_sm20_div_s16) ;  /* 0x0000002400087944 */ /* 0x002fea0003c00000 */
[----:B------:R-:W0:Y:S01]  /*0f50*/  S2R R2, SR_CgaCtaId ;  /* 0x0000000000027919 */ /* 0x000e220000008800 */
[----:B------:R-:W1:Y:S01]  /*0f60*/  LDCU UR6, c[0x0][0x3a8] ;  /* 0x00007500ff0677ac */ /* 0x000e620008000800 */
[----:B------:R-:W-:Y:S01]  /*0f70*/  MOV R51, 0x400 ;  /* 0x0000040000337802 */ /* 0x000fe20000000f00 */
[----:B------:R-:W-:Y:S01]  /*0f80*/  HFMA2 R52, -RZ, RZ, 0, 0 ;  /* 0x00000000ff347431 */ /* 0x000fe200000001ff */
[----:B------:R-:W2:Y:S01]  /*0f90*/  S2R R3, SR_CTAID.X ;  /* 0x0000000000037919 */ /* 0x000ea20000002500 */
[----:B------:R-:W-:Y:S01]  /*0fa0*/  ISETP.NE.AND P2, PT, R49, RZ, PT ;  /* 0x000000ff3100720c */ /* 0x000fe20003f45270 */
[----:B------:R-:W3:Y:S01]  /*0fb0*/  LDCU.64 UR10, c[0x0][0x358] ;  /* 0x00006b00ff0a77ac */ /* 0x000ee20008000a00 */
[----:B------:R-:W-:Y:S02]  /*0fc0*/  PLOP3.LUT P0, PT, PT, PT, PT, 0x80, 0x8 ;  /* 0x000000000008781c */ /* 0x000fe40003f0f070 */
[----:B------:R-:W-:Y:S01]  /*0fd0*/  LOP3.LUT R49, R48, 0x1f, RZ, 0xc0, !PT ;  /* 0x0000001f30317812 */ /* 0x000fe200078ec0ff */
[----:B------:R-:W4:Y:S01]  /*0fe0*/  LDCU UR13, c[0x0][0x3a8] ;  /* 0x00007500ff0d77ac */ /* 0x000f220008000800 */
[----:B------:R-:W-:-:S02]  /*0ff0*/  UPRMT UR7, UR5, 0x9910, URZ ;  /* 0x0000991005077896 */ /* 0x000fc400080000ff */
[----:B-1----:R-:W-:-:S04]  /*1000*/  UISETP.LT.AND UP0, UPT, UR6, 0x10, UPT ;  /* 0x000000100600788c */ /* 0x002fc8000bf01270 */
[----:B------:R-:W-:Y:S01]  /*1010*/  USEL UR6, UR6, 0x10, UP0 ;  /* 0x0000001006067887 */ /* 0x000fe20008000000 */
[----:B0-----:R-:W-:Y:S01]  /*1020*/  LEA R51, R2, R51, 0x18 ;  /* 0x0000003302337211 */ /* 0x001fe200078ec0ff */
[----:B--2---:R-:W-:-:S04]  /*1030*/  IMAD.SHL.U32 R3, R3, 0x40, RZ ;  /* 0x0000004003037824 */ /* 0x004fc800078e00ff */
[----:B------:R-:W-:Y:S01]  /*1040*/  IMAD R51, R50, 0x84, R51 ;  /* 0x0000008432337824 */ /* 0x000fe200078e0233 */
[----:B---34-:R-:W-:-:S07]  /*1050*/  LOP3.LUT R50, R3, 0x40, R50, 0xe2, !PT ;  /* 0x0000004003327812 */ /* 0x018fce00078ee232 */
.L_x_34073:
[----:B0-----:R-:W0:Y:S01]  /*1060*/  S2R R55, SR_CTAID.Z ;  /* 0x0000000000377919 */ /* 0x001e220000002700 */
[----:B------:R-:W-:Y:S01]  /*1070*/  ISETP.GT.U32.AND P3, PT, R48, 0x3, PT ;  /* 0x000000033000780c */ /* 0x000fe20003f64070 */
[----:B------:R-:W-:Y:S01]  /*1080*/  BSSY.RECONVERGENT B0, `(.L_x_34031) ;  /* 0x0000016000007945 */ /* 0x000fe20003800200 */
[----:B------:R-:W-:-:S11]  /*1090*/  PLOP3.LUT P1, PT, P0, PT, PT, 0x80, 0x8 ;  /* 0x000000000008781c */ /* 0x000fd6000072f070 */
[----:B------:R-:W-:Y:S05]  /*10a0*/  @P3 BRA `(.L_x_34032) ;  /* 0x00000000004c3947 */ /* 0x000fea0003800000 */
[----:B------:R-:W1:Y:S01]  /*10b0*/  S2UR UR12, SR_CTAID.Z ;  /* 0x00000000000c79c3 */ /* 0x000e620000002700 */
[----:B------:R-:W-:Y:S01]  /*10c0*/  IMAD.SHL.U32 R53, R48, 0x4, RZ ;  /* 0x0000000430357824 */ /* 0x000fe200078e00ff */
[----:B------:R-:W-:Y:S02]  /*10d0*/  UMOV UR5, 0x400 ;  /* 0x0000040000057882 */ /* 0x000fe40000000000 */
[----:B------:R-:W-:-:S04]  /*10e0*/  UIADD3 UR5, UPT, UPT, UR5, 0x880, URZ ;  /* 0x0000088005057890 */ /* 0x000fc8000fffe0ff */
[----:B------:R-:W2:Y:S08]  /*10f0*/  S2UR UR9, SR_CgaCtaId ;  /* 0x00000000000979c3 */ /* 0x000eb00000008800 */
[----:B------:R-:W3:Y:S01]  /*1100*/  LDC.64 R2, c[0x0][0x390] ;  /* 0x0000e400ff027b82 */ /* 0x000ee20000000a00 */
[----:B-1----:R-:W-:-:S05]  /*1110*/  VIADD R4, R47, UR12 ;  /* 0x0000000c2f047c36 */ /* 0x002fca0008000000 */
[----:B------:R-:W-:Y:S01]  /*1120*/  LEA R5, R4, R53, 0x6 ;  /* 0x0000003504057211 */ /* 0x000fe200078e30ff */
[----:B--2---:R-:W-:-:S04]  /*1130*/  ULEA UR5, UR9, UR5, 0x18 ;  /* 0x0000000509057291 */ /* 0x004fc8000f8ec0ff */
[----:B------:R-:W-:Y:S02]  /*1140*/  IMAD.IADD R5, R5, 0x1, R52 ;  /* 0x0000000105057824 */ /* 0x000fe400078e0234 */
[----:B------:R-:W-:Y:S02]  /*1150*/  LEA R54, R48, UR5, 0x4 ;  /* 0x0000000530367c11 */ /* 0x000fe4000f8e20ff */
[----:B---3--:R-:W-:-:S07]  /*1160*/  IMAD.WIDE.U32 R2, R5, 0x4, R2 ;  /* 0x0000000405027825 */ /* 0x008fce00078e0002 */
.L_x_34033:
[----:B------:R1:W2:Y:S01]  /*1170*/  LDG.E.128 R4, desc[UR10][R2.64] ;  /* 0x0000000a02047981 */ /* 0x0002a2000c1e1d00 */
[----:B------:R-:W-:-:S05]  /*1180*/  IMAD R53, R45, 0x4, R53 ;  /* 0x000000042d357824 */ /* 0x000fca00078e0235 */
[----:B------:R-:W-:Y:S01]  /*1190*/  ISETP.GE.U32.AND P0, PT, R53, 0x10, PT ;  /* 0x000000103500780c */ /* 0x000fe20003f06070 */
[C---:B-1----:R-:W-:Y:S01]  /*11a0*/  IMAD.WIDE.U32 R2, R45.reuse, 0x10, R2 ;  /* 0x000000102d027825 */ /* 0x042fe200078e0002 */
[----:B--2---:R1:W-:Y:S02]  /*11b0*/  STS.128 [R54], R4 ;  /* 0x0000000436007388 */ /* 0x0043e40000000c00 */
[----:B-1----:R-:W-:-:S09]  /*11c0*/  LEA R54, R45, R54, 0x4 ;  /* 0x000000362d367211 */ /* 0x002fd200078e20ff */
[----:B------:R-:W-:Y:S05]  /*11d0*/  @!P0 BRA `(.L_x_34033) ;  /* 0xfffffffc00e48947 */ /* 0x000fea000383ffff */
.L_x_34032:
[----:B------:R-:W-:Y:S05]  /*11e0*/  BSYNC.RECONVERGENT B0 ;  /* 0x0000000000007941 */ /* 0x000fea0003800200 */
.L_x_34031:
[----:B0-----:R-:W-:Y:S02]  /*11f0*/  IMAD R4, R55, 0x40, R52 ;  /* 0x0000004037047824 */ /* 0x001fe400078e0234 */
[----:B------:R-:W-:-:S07]  /*1200*/  IMAD.MOV.U32 R5, RZ, RZ, RZ ;  /* 0x000000ffff057224 */ /* 0x000fce00078e00ff */
.L_x_34072:
[----:B------:R-:W-:Y:S02]  /*1210*/  SHF.R.U32.HI R6, RZ, 0x4, R48 ;  /* 0x00000004ff067819 */ /* 0x000fe40000011630 */
[----:B0-----:R-:W-:-:S07]  /*1220*/  IADD3 R52, PT, PT, R50, R5, RZ ;  /* 0x0000000532347210 */ /* 0x001fce0007ffe0ff */
.L_x_34034:
        /* <DEDUP_REMOVED lines=17> */
.L_x_34071:
[----:B0-----:R-:W0:Y:S01]  /*1340*/  S2R R3, SR_CgaCtaId ;  /* 0x0000000000037919 */ /* 0x001e220000008800 */
[C---:B------:R-:W-:Y:S01]  /*1350*/  VIADD R54, R44.reuse, 0x2 ;  /* 0x000000022c367836 */ /* 0x040fe20000000000 */
[C---:B------:R-:W-:Y:S01]  /*1360*/  LOP3.LUT R52, R44.reuse, 0xf, RZ, 0xc0, !PT ;  /* 0x0000000f2c347812 */ /* 0x040fe200078ec0ff */
[C---:B------:R-:W-:Y:S01]  /*1370*/  VIADD R58, R44.reuse, 0x5 ;  /* 0x000000052c3a7836 */ /* 0x040fe20000000000 */
[----:B------:R-:W-:Y:S01]  /*1380*/  MOV R2, 0x400 ;  /* 0x0000040000027802 */ /* 0x000fe20000000f00 */
[C---:B------:R-:W-:Y:S01]  /*1390*/  IMAD.IADD R6, R44.reuse, 0x1, R7 ;  /* 0x000000012c067824 */ /* 0x040fe200078e0207 */
[C---:B------:R-:W-:Y:S01]  /*13a0*/  IADD3 R53, PT, PT, R44.reuse, 0x1, RZ ;  /* 0x000000012c357810 */ /* 0x040fe20007ffe0ff */
[----:B------:R-:W-:Y:S01]  /*13b0*/  VIADD R55, R44, 0x3 ;  /* 0x000000032c377836 */ /* 0x000fe20000000000 */
[----:B------:R-:W-:Y:S01]  /*13c0*/  ISETP.GE.AND P3, PT, R46, UR6, PT ;  /* 0x000000062e007c0c */ /* 0x000fe2000bf66270 */
[C---:B------:R-:W-:Y:S01]  /*13d0*/  VIADD R59, R44.reuse, 0x6 ;  /* 0x000000062c3b7836 */ /* 0x040fe20000000000 */
[C---:B------:R-:W-:Y:S01]  /*13e0*/  IADD3 R61, PT, PT, R44.reuse, 0x7, RZ ;  /* 0x000000072c3d7810 */ /* 0x040fe20007ffe0ff */
[C---:B------:R-:W-:Y:S01]  /*13f0*/  VIADD R65, R44.reuse, 0xa ;  /* 0x0000000a2c417836 */ /* 0x040fe20000000000 */
[C---:B------:R-:W-:Y:S01]  /*1400*/  IADD3 R57, PT, PT, R44.reuse, 0x4, RZ ;  /* 0x000000042c397810 */ /* 0x040fe20007ffe0ff */
[C---:B------:R-:W-:Y:S01]  /*1410*/  VIADD R63, R44.reuse, 0x9 ;  /* 0x000000092c3f7836 */ /* 0x040fe20000000000 */
[----:B------:R-:W-:Y:S01]  /*1420*/  IADD3 R67, PT, PT, R44, 0xb, RZ ;  /* 0x0000000b2c437810 */ /* 0x000fe20007ffe0ff */
[----:B------:R-:W-:Y:S01]  /*1430*/  IMAD R69, R6, 0x20, R43 ;  /* 0x0000002006457824 */ /* 0x000fe200078e022b */
[----:B------:R-:W-:Y:S01]  /*1440*/  LOP3.LUT R60, R54, 0xf, RZ, 0xc0, !PT ;  /* 0x0000000f363c7812 */ /* 0x000fe200078ec0ff */
[----:B------:R-:W-:Y:S01]  /*1450*/  USHF.L.U32 UR5, UR8, 0x1, URZ ;  /* 0x0000000108057899 */ /* 0x000fe200080006ff */
[----:B------:R-:W-:Y:S01]  /*1460*/  LOP3.LUT R66, R58, 0xf, RZ, 0xc0, !PT ;  /* 0x0000000f3a427812 */ /* 0x000fe200078ec0ff */
[----:B------:R-:W-:Y:S01]  /*1470*/  IMAD.IADD R71, R24, 0x1, R69 ;  /* 0x0000000118477824 */ /* 0x000fe200078e0245 */
[----:B------:R-:W-:-:S02]  /*1480*/  LOP3.LUT R54, R52, 0x8, RZ, 0x3c, !PT ;  /* 0x0000000834367812 */ /* 0x000fc400078e3cff */
[----:B------:R-:W-:Y:S01]  /*1490*/  IADD3 R58, PT, PT, R2, 0x880, RZ ;  /* 0x00000880023a7810 */ /* 0x000fe20007ffe0ff */
[----:B------:R-:W-:Y:S01]  /*14a0*/  VIADD R7, R7, UR5 ;  /* 0x0000000507077c36 */ /* 0x000fe20008000000 */
        /* <DEDUP_REMOVED lines=40> */
[----:B------:R-:W-:Y:S01]  /*1730*/  IMAD R58, R69, 0x4, R58 ;  /* 0x00000004453a7824 */ /* 0x000fe200078e023a */
[----:B------:R-:W-:Y:S07]  /*1740*/  @P3 BRA `(.L_x_34036) ;  /* 0x0000000c00303947 */ /* 0x000fee0003800000 */
[----:B------:R-:W0:Y:S01]  /*1750*/  LDS R60, [R60] ;  /* 0x000000003c3c7984 */ /* 0x000e220000000800 */
[----:B------:R-:W-:-:S03]  /*1760*/  @!P2 MOV R69, 0x400 ;  /* 0x000004000045a802 */ /* 0x000fc60000000f00 */
        /* <DEDUP_REMOVED lines=15> */
[----:B------:R1:W0:Y:S02]  /*1860*/  LDS R67, [R68] ;  /* 0x0000000044437984 */ /* 0x0002240000000800 */
[----:B-1----:R-:W1:Y:S02]  /*1870*/  LDC R68, c[0x0][0x3ac] ;  /* 0x0000eb00ff447b82 */ /* 0x002e640000000800 */
[----:B-1----:R-:W-:-:S02]  /*1880*/  ISETP.GT.U32.AND P3, PT, R68, 0x40, PT ;  /* 0x000000404400780c */ /* 0x002fc40003f64070 */
[----:B------:R-:W-:Y:S02]  /*1890*/  @!P2 IADD3 R68, PT, PT, R69, 0x900, RZ ;  /* 0x000009004544a810 */ /* 0x000fe40007ffe0ff */
[----:B------:R-:W-:Y:S01]  /*18a0*/  LEA R69, R3, R2, 0x18 ;  /* 0x0000000203457211 */ /* 0x000fe200078ec0ff */
[----:B------:R-:W-:Y:S01]  /*18b0*/  IMAD.MOV.U32 R2, RZ, RZ, R46 ;  /* 0x000000ffff027224 */ /* 0x000fe200078e002e */
[----:B0-2345:R-:W-:-:S07]  /*18c0*/  @!P2 LEA R3, R71, R68, 0x18 ;  /* 0x000000444703a211 */ /* 0x03dfce00078ec0ff */
.L_x_34070:
[----:B0-----:R-:W-:-:S04]  /*18d0*/  IMAD R71, R2, 0x84, R69 ;  /* 0x0000008402477824 */ /* 0x001fc800078e0245 */
[----:B------:R-:W-:Y:S01]  /*18e0*/  IMAD R72, R49, 0x4, R71 ;  /* 0x0000000431487824 */ /* 0x000fe200078e0247 */
[----:B------:R-:W-:Y:S06]  /*18f0*/  @P3 BRA `(.L_x_34037) ;  /* 0x0000000400903947 */ /* 0x000fec0003800000 */
[----:B------:R-:W0:Y:S01]  /*1900*/  LDC R70, c[0x0][0x3ac] ;  /* 0x0000eb00ff467b82 */ /* 0x000e220000000800 */
[----:B------:R1:W2:Y:S01]  /*1910*/  LDS R71, [R72] ;  /* 0x0000000048477984 */ /* 0x0002a20000000800 */
[----:B------:R-:W-:Y:S02]  /*1920*/  MOV R68, RZ ;  /* 0x000000ff00447202 */ /* 0x000fe40000000f00 */
[----:B0-----:R-:W-:-:S13]  /*1930*/  ISETP.NE.AND P4, PT, R70, RZ, PT ;  /* 0x000000ff4600720c */ /* 0x001fda0003f85270 */
[----:B-12---:R-:W-:Y:S05]  /*1940*/  @!P4 BRA `(.L_x_34038) ;  /* 0x000000000010c947 */ /* 0x006fea0003800000 */
[----:B------:R-:W-:-:S03]  /*1950*/  UMOV UR5, 0xffffffff ;  /* 0xffffffff00057882 */ /* 0x000fc60000000000 */
[----:B------:R-:W-:Y:S05]  /*1960*/  BRA.DIV UR5, `(.L_x_34039) ;  /* 0x0000001205287947 */ /* 0x000fea000b800000 */
[----:B------:R0:W1:Y:S02]  /*1970*/  SHFL.IDX PT, R73, R71, R27, 0x1f ;  /* 0x00001f1b47497589 */ /* 0x00006400000e0000 */
.L_x_34079:
[----:B-1----:R-:W-:-:S07]  /*1980*/  IMAD R68, R60, R73, RZ ;  /* 0x000000493c447224 */ /* 0x002fce00078e02ff */
.L_x_34038:
[----:B------:R-:W-:-:S13]  /*1990*/  ISETP.GE.AND P4, PT, R70, 0x2, PT ;  /* 0x000000024600780c */ /* 0x000fda0003f86270 */
[----:B------:R-:W-:Y:S05]  /*19a0*/  @!P4 BRA `(.L_x_34040) ;  /* 0x000000000010c947 */ /* 0x000fea0003800000 */
[----:B------:R-:W-:-:S03]  /*19b0*/  UMOV UR5, 0xffffffff ;  /* 0xffffffff00057882 */ /* 0x000fc60000000000 */
[----:B------:R-:W-:Y:S05]  /*19c0*/  BRA.DIV UR5, `(.L_x_34041) ;  /* 0x0000001205307947 */ /* 0x000fea000b800000 */
[----:B------:R1:W2:Y:S02]  /*19d0*/  SHFL.IDX PT, R73, R71, R42, 0x1f ;  /* 0x00001f2a47497589 */ /* 0x0002a400000e0000 */
.L_x_34082:
[----:B--2---:R-:W-:-:S07]  /*19e0*/  IMAD R68, R66, R73, R68 ;  /* 0x0000004942447224 */ /* 0x004fce00078e0244 */
.L_x_34040:
[----:B------:R-:W-:-:S13]  /*19f0*/  ISETP.GE.AND P4, PT, R70, 0x3, PT ;  /* 0x000000034600780c */ /* 0x000fda0003f86270 */
[----:B------:R-:W-:Y:S05]  /*1a00*/  @!P4 BRA `(.L_x_34042) ;  /* 0x000000000010c947 */ /* 0x000fea0003800000 */
[----:B------:R-:W-:-:S03]  /*1a10*/  UMOV UR5, 0xffffffff ;  /* 0xffffffff00057882 */ /* 0x000fc60000000000 */
[----:B------:R-:W-:Y:S05]  /*1a20*/  BRA.DIV UR5, `(.L_x_34043) ;  /* 0x0000001205407947 */ /* 0x000fea000b800000 */
[----:B------:R2:W3:Y:S02]  /*1a30*/  SHFL.IDX PT, R72, R71, R41, 0x1f ;  /* 0x00001f2947487589 */ /* 0x0004e400000e0000 */
.L_x_34085:
[----:B---3--:R-:W-:-:S07]  /*1a40*/  IMAD R68, R67, R72, R68 ;  /* 0x0000004843447224 */ /* 0x008fce00078e0244 */
.L_x_34042:
[----:B------:R-:W-:-:S13]  /*1a50*/  ISETP.GE.AND P4, PT, R70, 0x4, PT ;  /* 0x000000044600780c */ /* 0x000fda0003f86270 */
[----:B------:R-:W-:Y:S05]  /*1a60*/  @!P4 BRA `(.L_x_34044) ;  /* 0x000000000010c947 */ /* 0x000fea0003800000 */
[----:B------:R-:W-:-:S03]  /*1a70*/  UMOV UR5, 0xffffffff ;  /* 0xffffffff00057882 */ /* 0x000fc60000000000 */
[----:B------:R-:W-:Y:S05]  /*1a80*/  BRA.DIV UR5, `(.L_x_34045) ;  /* 0x00000012054c7947 */ /* 0x000fea000b800000 */
[----:B------:R3:W4:Y:S02]  /*1a90*/  SHFL.IDX PT, R72, R71, R40, 0x1f ;  /* 0x00001f2847487589 */ /* 0x00072400000e0000 */
.L_x_34088:
[----:B----4-:R-:W-:-:S07]  /*1aa0*/  IMAD R68, R65, R72, R68 ;  /* 0x0000004841447224 */ /* 0x010fce00078e0244 */
.L_x_34044:
[----:B------:R-:W-:-:S13]  /*1ab0*/  ISETP.GE.AND P4, PT, R70, 0x5, PT ;  /* 0x000000054600780c */ /* 0x000fda0003f86270 */
[----:B------:R-:W-:Y:S05]  /*1ac0*/  @!P4 BRA `(.L_x_34046) ;  /* 0x000000000010c947 */ /* 0x000fea0003800000 */
[----:B------:R-:W-:-:S03]  /*1ad0*/  UMOV UR5, 0xffffffff ;  /* 0xffffffff00057882 */ /* 0x000fc60000000000 */
[----:B------:R-:W-:Y:S05]  /*1ae0*/  BRA.DIV UR5, `(.L_x_34047) ;  /* 0x0000001205587947 */ /* 0x000fea000b800000 */
[----:B------:R4:W0:Y:S02]  /*1af0*/  SHFL.IDX PT, R73, R71, R39, 0x1f ;  /* 0x00001f2747497589 */ /* 0x00082400000e0000 */
.L_x_34091:
[----:B0-----:R-:W-:-:S07]  /*1b00*/  IMAD R68, R64, R73, R68 ;  /* 0x0000004940447224 */ /* 0x001fce00078e0244 */
.L_x_34046:
[----:B------:R-:W-:-:S13]  /*1b10*/  ISETP.GE.AND P4, PT, R70, 0x6, PT ;  /* 0x000000064600780c */ /* 0x000fda0003f86270 */
[----:B------:R-:W-:Y:S05]  /*1b20*/  @!P4 BRA `(.L_x_34048) ;  /* 0x000000000010c947 */ /* 0x000fea0003800000 */
[----:B------:R-:W-:-:S03]  /*1b30*/  UMOV UR5, 0xffffffff ;  /* 0xffffffff00057882 */ /* 0x000fc60000000000 */
[----:B------:R-:W-:Y:S05]  /*1b40*/  BRA.DIV UR5, `(.L_x_34049) ;  /* 0x0000001205687947 */ /* 0x000fea000b800000 */
[----:B------:R0:W0:Y:S02]  /*1b50*/  SHFL.IDX PT, R72, R71, R38, 0x1f ;  /* 0x00001f2647487589 */ /* 0x00002400000e0000 */
.L_x_34094:
[----:B0-----:R-:W-:-:S07]  /*1b60*/  IMAD R68, R63, R72, R68 ;  /* 0x000000483f447224 */ /* 0x001fce00078e0244 */
.L_x_34048:
[----:B------:R-:W-:-:S13]  /*1b70*/  ISETP.GE.AND P4, PT, R70, 0x7, PT ;  /* 0x000000074600780c */ /* 0x000fda0003f86270 */
[----:B------:R-:W-:Y:S05]  /*1b80*/  @!P4 BRA `(.L_x_34050) ;  /* 0x000000000010c947 */ /* 0x000fea0003800000 */
[----:B------:R-:W-:-:S03]  /*1b90*/  UMOV UR5, 0xffffffff ;  /* 0xffffffff00057882 */ /* 0x000fc60000000000 */
[----:B------:R-:W-:Y:S05]  /*1ba0*/  BRA.DIV UR5, `(.L_x_34051) ;  /* 0x0000001205747947 */ /* 0x000fea000b800000 */
[----:B------:R0:W0:Y:S02]  /*1bb0*/  SHFL.IDX PT, R73, R71, R37, 0x1f ;  /* 0x00001f2547497589 */ /* 0x00002400000e0000 */
.L_x_34097:
[----:B0-----:R-:W-:-:S07]  /*1bc0*/  IMAD R68, R62, R73, R68 ;  /* 0x000000493e447224 */ /* 0x001fce00078e0244 */
.L_x_34050:
[----:B------:R-:W-:-:S13]  /*1bd0*/  ISETP.GE.AND P4, PT, R70, 0x8, PT ;  /* 0x000000084600780c */ /* 0x000fda0003f86270 */
[----:B------:R-:W-:Y:S05]  /*1be0*/  @!P4 BRA `(.L_x_34052) ;  /* 0x000000000010c947 */ /* 0x000fea0003800000 */
[----:B------:R-:W-:-:S03]  /*1bf0*/  UMOV UR5, 0xffffffff ;  /* 0xffffffff00057882 */ /* 0x000fc60000000000 */
[----:B------:R-:W-:Y:S05]  /*1c00*/  BRA.DIV UR5, `(.L_x_34053) ;  /* 0x0000001205847947 */ /* 0x000fea000b800000 */
[----:B------:R0:W0:Y:S02]  /*1c10*/  SHFL.IDX PT, R72, R71, R36, 0x1f ;  /* 0x00001f2447487589 */ /* 0x00002400000e0000 */
.L_x_34100:
[----:B0-----:R-:W-:-:S07]  /*1c20*/  IMAD R68, R61, R72, R68 ;  /* 0x000000483d447224 */ /* 0x001fce00078e0244 */
.L_x_34052:
[----:B------:R-:W-:-:S13]  /*1c30*/  ISETP.GE.AND P4, PT, R70, 0x9, PT ;  /* 0x000000094600780c */ /* 0x000fda0003f86270 */
[----:B------:R-:W-:Y:S05]  /*1c40*/  @!P4 BRA `(.L_x_34054) ;  /* 0x000000000010c947 */ /* 0x000fea0003800000 */
[----:B------:R-:W-:-:S03]  /*1c50*/  UMOV UR5, 0xffffffff ;  /* 0xffffffff00057882 */ /* 0x000fc60000000000 */
[----:B------:R-:W-:Y:S05]  /*1c60*/  BRA.DIV UR5, `(.L_x_34055) ;  /* 0x0000001205907947 */ /* 0x000fea000b800000 */
[----:B------:R0:W0:Y:S02]  /*1c70*/  SHFL.IDX PT, R72, R71, R35, 0x1f ;  /* 0x00001f2347487589 */ /* 0x00002400000e0000 */
.L_x_34103:
[----:B0-----:R-:W-:-:S07]  /*1c80*/  IMAD R68, R59, R72, R68 ;  /* 0x000000483b447224 */ /* 0x001fce00078e0244 */
.L_x_34054:
[----:B------:R-:W-:-:S13]  /*1c90*/  ISETP.GE.AND P4, PT, R70, 0xa, PT ;  /* 0x0000000a4600780c */ /* 0x000fda0003f86270 */
[----:B------:R-:W-:Y:S05]  /*1ca0*/  @!P4 BRA `(.L_x_34056) ;  /* 0x000000000010c947 */ /* 0x000fea0003800000 */
[----:B------:R-:W-:-:S03]  /*1cb0*/  UMOV UR5, 0xffffffff ;  /* 0xffffffff00057882 */ /* 0x000fc60000000000 */
[----:B------:R-:W-:Y:S05]  /*1cc0*/  BRA.DIV UR5, `(.L_x_34057) ;  /* 0x00000012059c7947 */ /* 0x000fea000b800000 */
[----:B------:R0:W0:Y:S02]  /*1cd0*/  SHFL.IDX PT, R72, R71, R34, 0x1f ;  /* 0x00001f2247487589 */ /* 0x00002400000e0000 */
.L_x_34106:
[----:B0-----:R-:W-:-:S07]  /*1ce0*/  IMAD R68, R57, R72, R68 ;  /* 0x0000004839447224 */ /* 0x001fce00078e0244 */
.L_x_34056:
[----:B------:R-:W-:-:S13]  /*1cf0*/  ISETP.GE.AND P4, PT, R70, 0xb, PT ;  /* 0x0000000b4600780c */ /* 0x000fda0003f86270 */
[----:B------:R-:W-:Y:S05]  /*1d00*/  @!P4 BRA `(.L_x_34058) ;  /* 0x000000000010c947 */ /* 0x000fea0003800000 */
[----:B------:R-:W-:-:S03]  /*1d10*/  UMOV UR5, 0xffffffff ;  /* 0xffffffff00057882 */ /* 0x000fc60000000000 */
[----:B------:R-:W-:Y:S05]  /*1d20*/  BRA.DIV UR5, `(.L_x_34059) ;  /* 0x0000001205a87947 */ /* 0x000fea000b800000 */
[----:B------:R0:W0:Y:S02]  /*1d30*/  SHFL.IDX PT, R73, R71, R33, 0x1f ;  /* 0x00001f2147497589 */ /* 0x00002400000e0000 */
.L_x_34109:
[----:B0-----:R-:W-:-:S07]  /*1d40*/  IMAD R68, R56, R73, R68 ;  /* 0x0000004938447224 */ /* 0x001fce00078e0244 */
.L_x_34058:
[----:B------:R-:W-:-:S13]  /*1d50*/  ISETP.GE.AND P4, PT, R70, 0xc, PT ;  /* 0x0000000c4600780c */ /* 0x000fda0003f86270 */
[----:B------:R-:W-:Y:S05]  /*1d60*/  @!P4 BRA `(.L_x_34060) ;  /* 0x000000000010c947 */ /* 0x000fea0003800000 */
[----:B------:R-:W-:-:S03]  /*1d70*/  UMOV UR5, 0xffffffff ;  /* 0xffffffff00057882 */ /* 0x000fc60000000000 */
[----:B------:R-:W-:Y:S05]  /*1d80*/  BRA.DIV UR5, `(.L_x_34061) ;  /* 0x0000001205b87947 */ /* 0x000fea000b800000 */
[----:B------:R0:W0:Y:S02]  /*1d90*/  SHFL.IDX PT, R72, R71, R32, 0x1f ;  /* 0x00001f2047487589 */ /* 0x00002400000e0000 */
.L_x_34112:
[----:B0-----:R-:W-:-:S07]  /*1da0*/  IMAD R68, R55, R72, R68 ;  /* 0x0000004837447224 */ /* 0x001fce00078e0244 */
.L_x_34060:
[----:B------:R-:W-:-:S13]  /*1db0*/  ISETP.GE.AND P4, PT, R70, 0xd, PT ;  /* 0x0000000d4600780c */ /* 0x000fda0003f86270 */
[----:B------:R-:W-:Y:S05]  /*1dc0*/  @!P4 BRA `(.L_x_34062) ;  /* 0x000000000010c947 */ /* 0x000fea0003800000 */
[----:B------:R-:W-:-:S03]  /*1dd0*/  UMOV UR5, 0xffffffff ;  /* 0xffffffff00057882 */ /* 0x000fc60000000000 */
[----:B------:R-:W-:Y:S05]  /*1de0*/  BRA.DIV UR5, `(.L_x_34063) ;  /* 0x0000001205c47947 */ /* 0x000fea000b800000 */
[----:B------:R0:W0:Y:S02]  /*1df0*/  SHFL.IDX PT, R73, R71, R31, 0x1f ;  /* 0x00001f1f47497589 */ /* 0x00002400000e0000 */
.L_x_34115:
[----:B0-----:R-:W-:-:S07]  /*1e00*/  IMAD R68, R52, R73, R68 ;  /* 0x0000004934447224 */ /* 0x001fce00078e0244 */
.L_x_34062:
[----:B------:R-:W-:-:S13]  /*1e10*/  ISETP.GE.AND P4, PT, R70, 0xe, PT ;  /* 0x0000000e4600780c */ /* 0x000fda0003f86270 */
[----:B------:R-:W-:Y:S05]  /*1e20*/  @!P4 BRA `(.L_x_34064) ;  /* 0x000000000010c947 */ /* 0x000fea0003800000 */
[----:B------:R-:W-:-:S03]  /*1e30*/  UMOV UR5, 0xffffffff ;  /* 0xffffffff00057882 */ /* 0x000fc60000000000 */
[----:B------:R-:W-:Y:S05]  /*1e40*/  BRA.DIV UR5, `(.L_x_34065) ;  /* 0x0000001205d47947 */ /* 0x000fea000b800000 */
[----:B------:R0:W0:Y:S02]  /*1e50*/  SHFL.IDX PT, R72, R71, R30, 0x1f ;  /* 0x00001f1e47487589 */ /* 0x00002400000e0000 */
.L_x_34118:
[----:B0-----:R-:W-:-:S07]  /*1e60*/  IMAD R68, R53, R72, R68 ;  /* 0x0000004835447224 */ /* 0x001fce00078e0244 */
.L_x_34064:
[----:B------:R-:W-:-:S13]  /*1e70*/  ISETP.GE.AND P4, PT, R70, 0xf, PT ;  /* 0x0000000f4600780c */ /* 0x000fda0003f86270 */
[----:B------:R-:W-:Y:S05]  /*1e80*/  @!P4 BRA `(.L_x_34066) ;  /* 0x000000000010c947 */ /* 0x000fea0003800000 */
[----:B------:R-:W-:-:S03]  /*1e90*/  UMOV UR5, 0xffffffff ;  /* 0xffffffff00057882 */ /* 0x000fc60000000000 */
[----:B------:R-:W-:Y:S05]  /*1ea0*/  BRA.DIV UR5, `(.L_x_34067) ;  /* 0x0000001205e07947 */ /* 0x000fea000b800000 */
[----:B------:R0:W0:Y:S02]  /*1eb0*/  SHFL.IDX PT, R73, R71, R29, 0x1f ;  /* 0x00001f1d47497589 */ /* 0x00002400000e0000 */
.L_x_34121:
[----:B0-----:R-:W-:-:S07]  /*1ec0*/  IMAD R68, R54, R73, R68 ;  /* 0x0000004936447224 */ /* 0x001fce00078e0244 */
.L_x_34066:
[----:B------:R-:W-:-:S13]  /*1ed0*/  ISETP.GE.AND P4, PT, R70, 0x10, PT ;  /* 0x000000104600780c */ /* 0x000fda0003f86270 */
[----:B------:R-:W-:Y:S05]  /*1ee0*/  @!P4 BRA `(.L_x_34068) ;  /* 0x00000004001cc947 */ /* 0x000fea0003800000 */
[----:B------:R-:W-:-:S03]  /*1ef0*/  UMOV UR5, 0xffffffff ;  /* 0xffffffff00057882 */ /* 0x000fc60000000000 */
[----:B------:R-:W-:Y:S05]  /*1f00*/  BRA.DIV UR5, `(.L_x_34069) ;  /* 0x0000001205f07947 */ /* 0x000fea000b800000 */
[----:B01234-:R0:W1:Y:S02]  /*1f10*/  SHFL.IDX PT, R71, R71, R28, 0x1f ;  /* 0x00001f1c47477589 */ /* 0x01f06400000e0000 */
.L_x_34124:
[----:B-1----:R-:W-:Y:S01]  /*1f20*/  IMAD R68, R58, R71, R68 ;  /* 0x000000473a447224 */ /* 0x002fe200078e0244 */
[----:B------:R-:W-:Y:S06]  /*1f30*/  BRA `(.L_x_34068) ;  /* 0x0000000400087947 */ /* 0x000fec0003800000 */
.L_x_34037:
[----:B------:R-:W0:Y:S01]  /*1f40*/  LDC R75, c[0x0][0x3ac] ;  /* 0x0000eb00ff4b7b82 */ /* 0x000e220000000800 */
[----:B------:R-:W-:Y:S01]  /*1f50*/  IMAD.MOV.U32 R68, RZ, RZ, RZ ;  /* 0x000000ffff447224 */ /* 0x000fe200078e00ff */
[C---:B0-----:R-:W-:Y:S02]  /*1f60*/  ISETP.GE.AND P6, PT, R75.reuse, 0x1, PT ;  /* 0x000000014b00780c */ /* 0x041fe40003fc6270 */
[C---:B------:R-:W-:Y:S02]  /*1f70*/  ISETP.GE.AND P5, PT, R75.reuse, 0x2, PT ;  /* 0x000000024b00780c */ /* 0x040fe40003fa6270 */
[----:B------:R-:W-:-:S09]  /*1f80*/  ISETP.GE.AND P4, PT, R75, 0x3, PT ;  /* 0x000000034b00780c */ /* 0x000fd20003f86270 */
[--C-:B------:R-:W-:Y:S02]  /*1f90*/  @P6 IMAD R70, R26, 0x4, R71.reuse ;  /* 0x000000041a466824 */ /* 0x100fe400078e0247 */
[----:B------:R-:W-:Y:S02]  /*1fa0*/  @P5 LEA R72, R20, R71, 0x2 ;  /* 0x0000004714485211 */ /* 0x000fe400078e10ff */
[----:B------:R-:W-:Y:S01]  /*1fb0*/  @P4 IMAD R74, R19, 0x4, R71 ;  /* 0x00000004134a4824 */ /* 0x000fe200078e0247 */
[----:B------:R-:W0:Y:S05]  /*1fc0*/  @P6 LDS R73, [R70] ;  /* 0x0000000046496984 */ /* 0x000e2a0000000800 */
[----:B------:R-:W-:Y:S01]  /*1fd0*/  @P4 LDS R74, [R74] ;  /* 0x000000004a4a4984 */ /* 0x000fe20000000800 */
[----:B0-----:R-:W-:Y:S01]  /*1fe0*/  @P6 IMAD R68, R60, R73, RZ ;  /* 0x000000493c446224 */ /* 0x001fe200078e02ff */
[----:B------:R-:W-:-:S02]  /*1ff0*/  ISETP.GE.AND P6, PT, R75, 0x4, PT ;  /* 0x000000044b00780c */ /* 0x000fc40003fc6270 */
[----:B------:R-:W0:Y:S11]  /*2000*/  @P5 LDS R73, [R72] ;  /* 0x0000000048495984 */ /* 0x000e360000000800 */
[----:B------:R-:W-:-:S06]  /*2010*/  @P6 IMAD R70, R18, 0x4, R71 ;  /* 0x0000000412466824 */ /* 0x000fcc00078e0247 */
[----:B------:R-:W1:Y:S01]  /*2020*/  @P6 LDS R70, [R70] ;  /* 0x0000000046466984 */ /* 0x000e620000000800 */
[----:B0-----:R-:W-:Y:S01]  /*2030*/  @P5 IMAD R68, R66, R73, R68 ;  /* 0x0000004942445224 */ /* 0x001fe200078e0244 */
[----:B------:R-:W-:-:S03]  /*2040*/  ISETP.GE.AND P5, PT, R75, 0x5, PT ;  /* 0x000000054b00780c */ /* 0x000fc60003fa6270 */
[----:B------:R-:W-:Y:S01]  /*2050*/  @P4 IMAD R68, R67, R74, R68 ;  /* 0x0000004a43444224 */ /* 0x000fe200078e0244 */
[----:B------:R-:W-:-:S09]  /*2060*/  ISETP.GE.AND P4, PT, R75, 0x6, PT ;  /* 0x000000064b00780c */ /* 0x000fd20003f86270 */
[----:B------:R-:W-:Y:S01]  /*2070*/  @P5 LEA R73, R17, R71, 0x2 ;  /* 0x0000004711495211 */ /* 0x000fe200078e10ff */
[----:B-1----:R-:W-:Y:S01]  /*2080*/  @P6 IMAD R68, R65, R70, R68 ;  /* 0x0000004641446224 */ /* 0x002fe200078e0244 */
[----:B------:R-:W-:Y:S02]  /*2090*/  ISETP.GE.AND P6, PT, R75, 0x7, PT ;  /* 0x000000074b00780c */ /* 0x000fe40003fc6270 */
[--C-:B------:R-:W-:Y:S02]  /*20a0*/  @P4 IMAD R72, R16, 0x4, R71.reuse ;  /* 0x0000000410484824 */ /* 0x100fe400078e0247 */
[----:B------:R-:W0:Y:S04]  /*20b0*/  @P5 LDS R73, [R73] ;  /* 0x0000000049495984 */ /* 0x000e280000000800 */
[----:B------:R-:W1:Y:S05]  /*20c0*/  @P4 LDS R72, [R72] ;  /* 0x0000000048484984 */ /* 0x000e6a0000000800 */
[----:B------:R-:W-:-:S05]  /*20d0*/  @P6 IMAD R74, R15, 0x4, R71 ;  /* 0x000000040f4a6824 */ /* 0x000fca00078e0247 */
[----:B------:R-:W2:Y:S01]  /*20e0*/  @P6 LDS R77, [R74] ;  /* 0x000000004a4d6984 */ /* 0x000ea20000000800 */
[----:B0-----:R-:W-:Y:S01]  /*20f0*/  @P5 IMAD R68, R64, R73, R68 ;  /* 0x0000004940445224 */ /* 0x001fe200078e0244 */
[----:B------:R-:W-:-:S03]  /*2100*/  ISETP.GE.AND P5, PT, R75, 0x8, PT ;  /* 0x000000084b00780c */ /* 0x000fc60003fa6270 */
[----:B-1----:R-:W-:Y:S01]  /*2110*/  @P4 IMAD R68, R63, R72, R68 ;  /* 0x000000483f444224 */ /* 0x002fe200078e0244 */
[----:B------:R-:W-:-:S09]  /*2120*/  ISETP.GE.AND P4, PT, R75, 0x9, PT ;  /* 0x000000094b00780c */ /* 0x000fd20003f86270 */
[----:B------:R-:W-:Y:S01]  /*2130*/  @P5 LEA R70, R14, R71, 0x2 ;  /* 0x000000470e465211 */ /* 0x000fe200078e10ff */
[----:B--2---:R-:W-:Y:S01]  /*2140*/  @P6 IMAD R68, R62, R77, R68 ;  /* 0x0000004d3e446224 */ /* 0x004fe200078e0244 */
[----:B------:R-:W-:Y:S02]  /*2150*/  ISETP.GE.AND P6, PT, R75, 0xa, PT ;  /* 0x0000000a4b00780c */ /* 0x000fe40003fc6270 */
[--C-:B------:R-:W-:Y:S02]  /*2160*/  @P4 IMAD R73, R25, 0x4, R71.reuse ;  /* 0x0000000419494824 */ /* 0x100fe400078e0247 */
[----:B------:R-:W0:Y:S04]  /*2170*/  @P5 LDS R70, [R70] ;  /* 0x0000000046465984 */ /* 0x000e280000000800 */
[----:B------:R-:W1:Y:S05]  /*2180*/  @P4 LDS R73, [R73] ;  /* 0x0000000049494984 */ /* 0x000e6a0000000800 */
        /* <DEDUP_REMOVED lines=9> */
[--C-:B------:R-:W-:Y:S01]  /*2220*/  @P4 IMAD R70, R11, 0x4, R71.reuse ;  /* 0x000000040b464824 */ /* 0x100fe200078e0247 */
[----:B------:R-:W0:Y:S05]  /*2230*/  @P5 LDS R77, [R74] ;  /* 0x000000004a4d5984 */ /* 0x000e2a0000000800 */
        /* <DEDUP_REMOVED lines=11> */
[----:B------:R-:W0:Y:S09]  /*22f0*/  @P5 LDS R72, [R72] ;  /* 0x0000000048485984 */ /* 0x000e320000000800 */
[----:B------:R-:W-:-:S02]  /*2300*/  @P6 IMAD R70, R0, 0x4, R71 ;  /* 0x0000000400466824 */ /* 0x000fc400078e0247 */
[----:B------:R-:W1:Y:S04]  /*2310*/  @P4 LDS R71, [R74] ;  /* 0x000000004a474984 */ /* 0x000e680000000800 */
[----:B------:R-:W2:Y:S01]  /*2320*/  @P6 LDS R73, [R70] ;  /* 0x0000000046496984 */ /* 0x000ea20000000800 */
[----:B0-----:R-:W-:-:S04]  /*2330*/  @P5 IMAD R68, R53, R72, R68 ;  /* 0x0000004835445224 */ /* 0x001fc800078e0244 */
[----:B-1----:R-:W-:-:S04]  /*2340*/  @P4 IMAD R68, R54, R71, R68 ;  /* 0x0000004736444224 */ /* 0x002fc800078e0244 */
[----:B--2---:R-:W-:-:S07]  /*2350*/  @P6 IMAD R68, R58, R73, R68 ;  /* 0x000000493a446224 */ /* 0x004fce00078e0244 */
.L_x_34068:
[C---:B01234-:R-:W-:Y:S01]  /*2360*/  IADD3 R71, PT, PT, R2.reuse, R5, RZ ;  /* 0x0000000502477210 */ /* 0x05ffe20007ffe0ff */
[----:B------:R-:W-:Y:S05]  /*2370*/  WARPSYNC.ALL ;  /* 0x0000000000007948 */ /* 0x000fea0003800000 */
[----:B------:R-:W-:Y:S02]  /*2380*/  IMAD R70, R71, UR8, R6 ;  /* 0x0000000847467c24 */ /* 0x000fe4000f8e0206 */
[----:B------:R-:W-:Y:S01]  /*2390*/  SHFL.DOWN PT, R71, R68, 0x1, 0x1e1f ;  /* 0x083e1f0044477f89 */ /* 0x000fe200000e0000 */
[----:B------:R-:W-:Y:S02]  /*23a0*/  VIADD R2, R2, UR7 ;  /* 0x0000000702027c36 */ /* 0x000fe40008000000 */
[----:B------:R-:W-:-:S03]  /*23b0*/  @!P2 IMAD R70, R70, 0x4, R3 ;  /* 0x000000044646a824 */ /* 0x000fc600078e0203 */
[----:B------:R-:W-:Y:S02]  /*23c0*/  ISETP.GE.AND P4, PT, R2, UR6, PT ;  /* 0x0000000602007c0c */ /* 0x000fe4000bf86270 */
[----:B------:R-:W0:Y:S02]  /*23d0*/  @!P2 LDS R72, [R70] ;  /* 0x000000004648a984 */ /* 0x000e240000000800 */
[----:B0-----:R-:W-:-:S05]  /*23e0*/  @!P2 IADD3 R71, PT, PT, R72, R71, R68 ;  /* 0x000000474847a210 */ /* 0x001fca0007ffe044 */
[----:B------:R0:W-:Y:S04]  /*23f0*/  @!P2 STS [R70], R71 ;  /* 0x000000474600a388 */ /* 0x0001e80000000800 */
[----:B------:R-:W-:Y:S05]  /*2400*/  @!P4 BRA `(.L_x_34070) ;  /* 0xfffffff40030c947 */ /* 0x000fea000383ffff */
.L_x_34036:
[----:B------:R-:W-:Y:S05]  /*2410*/  @!P0 BRA `(.L_x_34071) ;  /* 0xffffffec00c88947 */ /* 0x000fea000383ffff */
[----:B------:R-:W-:Y:S05]  /*2420*/  BSYNC.RECONVERGENT B0 ;  /* 0x0000000000007941 */ /* 0x000fea0003800200 */
.L_x_34035:
        /* <DEDUP_REMOVED lines=10> */
[----:B------:R-:W1:Y:S01]  /*24d0*/  I2F.U32.RP R6, R45 ;  /* 0x0000002d00067306 */ /* 0x000e620000209000 */
[----:B------:R-:W-:Y:S01]  /*24e0*/  IMAD.IADD R0, R48, 0x1, R45 ;  /* 0x0000000130007824 */ /* 0x000fe200078e022d */
[----:B------:R-:W-:Y:S01]  /*24f0*/  ISETP.NE.U32.AND P2, PT, R45, RZ, PT ;  /* 0x000000ff2d00720c */ /* 0x000fe20003f45070 */
[----:B------:R-:W-:Y:S03]  /*2500*/  BSSY.RECONVERGENT B0, `(.L_x_34074) ;  /* 0x000002e000007945 */ /* 0x000fe60003800200 */
[C---:B------:R-:W-:Y:S02]  /*2510*/  ISETP.GE.U32.AND P0, PT, R0.reuse, 0x20, PT ;  /* 0x000000200000780c */ /* 0x040fe40003f06070 */
[----:B------:R-:W-:Y:S01]  /*2520*/  VIMNMX.U32 R5, PT, PT, R0, 0x20, !PT ;  /* 0x0000002000057848 */ /* 0x000fe20007fe0000 */
[----:B-1----:R-:W1:Y:S02]  /*2530*/  MUFU.RCP R6, R6 ;  /* 0x0000000600067308 */ /* 0x002e640000001000 */
[----:B-1----:R-:W-:-:S06]  /*2540*/  VIADD R2, R6, 0xffffffe ;  /* 0x0ffffffe06027836 */ /* 0x002fcc0000000000 */
[----:B------:R1:W2:Y:S02]  /*2550*/  F2I.FTZ.U32.TRUNC.NTZ R3, R2 ;  /* 0x0000000200037305 */ /* 0x0002a4000021f000 */
[----:B-1----:R-:W-:Y:S01]  /*2560*/  IMAD.MOV.U32 R2, RZ, RZ, RZ ;  /* 0x000000ffff027224 */ /* 0x002fe200078e00ff */
[----:B--2---:R-:W-:-:S05]  /*2570*/  IADD3 R4, PT, PT, RZ, -R3, RZ ;  /* 0x80000003ff047210 */ /* 0x004fca0007ffe0ff */
        /* <DEDUP_REMOVED lines=22> */
[----:B------:R-:W-:-:S03]  /*26e0*/  LEA R2, R47, R48, 0x6 ;  /* 0x000000302f027211 */ /* 0x000fc600078e30ff */
[----:B------:R-:W-:Y:S01]  /*26f0*/  LOP3.LUT R0, R0, 0x3, RZ, 0xc0, !PT ;  /* 0x0000000300007812 */ /* 0x000fe200078ec0ff */
[----:B------:R-:W2:Y:S01]  /*2700*/  LDC.64 R4, c[0x0][0x3a0] ;  /* 0x0000e800ff047b82 */ /* 0x000ea20000000a00 */
[----:B------:R-:W-:Y:S01]  /*2710*/  VIADD R7, R2, UR4 ;  /* 0x0000000402077c36 */ /* 0x000fe20008000000 */
[----:B-1----:R-:W-:-:S06]  /*2720*/  ULEA UR5, UR6, UR5, 0x18 ;  /* 0x0000000506057291 */ /* 0x002fcc000f8ec0ff */
[----:B------:R-:W-:Y:S01]  /*2730*/  LEA R6, R48, UR5, 0x2 ;  /* 0x0000000530067c11 */ /* 0x000fe2000f8e10ff */
[----:B------:R-:W-:Y:S02]  /*2740*/  IMAD R48, R0, R45, R48 ;  /* 0x0000002d00307224 */ /* 0x000fe400078e0230 */
[----:B------:R-:W-:-:S07]  /*2750*/  IMAD.MOV R0, RZ, RZ, -R0 ;  /* 0x000000ffff007224 */ /* 0x000fce00078e0a00 */
.L_x_34076:
[----:B-1----:R1:W3:Y:S01]  /*2760*/  LDS R9, [R6] ;  /* 0x0000000006097984 */ /* 0x0022e20000000800 */
[----:B------:R-:W-:Y:S01]  /*2770*/  IADD3 R0, PT, PT, R0, 0x1, RZ ;  /* 0x0000000100007810 */ /* 0x000fe20007ffe0ff */
[----:B--2---:R-:W-:-:S03]  /*2780*/  IMAD.WIDE.U32 R2, R7, 0x4, R4 ;  /* 0x0000000407027825 */ /* 0x004fc600078e0004 */
[----:B------:R-:W-:Y:S01]  /*2790*/  ISETP.NE.AND P0, PT, R0, RZ, PT ;  /* 0x000000ff0000720c */ /* 0x000fe20003f05270 */
[C---:B------:R-:W-:Y:S02]  /*27a0*/  IMAD.IADD R7, R45.reuse, 0x1, R7 ;  /* 0x000000012d077824 */ /* 0x040fe400078e0207 */
[----:B-1----:R-:W-:Y:S01]  /*27b0*/  IMAD R6, R45, 0x4, R6 ;  /* 0x000000042d067824 */ /* 0x002fe200078e0206 */
[----:B---3--:R1:W-:Y:S09]  /*27c0*/  REDG.E.ADD.STRONG.GPU desc[UR10][R2.64], R9 ;  /* 0x000000090200798e */ /* 0x0083f2000c12e10a */
[----:B------:R-:W-:Y:S05]  /*27d0*/  @P0 BRA `(.L_x_34076) ;  /* 0xfffffffc00e00947 */ /* 0x000fea000383ffff */
.L_x_34075:
[----:B------:R-:W-:Y:S05]  /*27e0*/  BSYNC.RECONVERGENT B0 ;  /* 0x0000000000007941 */ /* 0x000fea0003800200 */
.L_x_34074:
[----:B------:R-:W-:Y:S05]  /*27f0*/  @!P1 EXIT ;  /* 0x000000000000994d */ /* 0x000fea0003800000 */
[----:B------:R-:W2:Y:S01]  /*2800*/  S2UR UR6, SR_CgaCtaId ;  /* 0x00000000000679c3 */ /* 0x000ea20000008800 */
[----:B------:R-:W-:Y:S01]  /*2810*/  UMOV UR5, 0x400 ;  /* 0x0000040000057882 */ /* 0x000fe20000000000 */
[----:B------:R-:W-:Y:S01]  /*2820*/  LEA R19, R47, R48, 0x6 ;  /* 0x000000302f137211 */ /* 0x000fe200078e30ff */
[----:B------:R-:W-:-:S04]  /*2830*/  UIADD3 UR5, UPT, UPT, UR5, 0x900, URZ ;  /* 0x0000090005057890 */ /* 0x000fc8000fffe0ff */
[----:B------:R-:W-:Y:S01]  /*2840*/  VIADD R19, R19, UR4 ;  /* 0x0000000413137c36 */ /* 0x000fe20008000000 */
[----:B------:R-:W1:Y:S01]  /*2850*/  LDC.64 R16, c[0x0][0x3a0] ;  /* 0x0000e800ff107b82 */ /* 0x000e620000000a00 */
[----:B--2---:R-:W-:-:S06]  /*2860*/  ULEA UR5, UR6, UR5, 0x18 ;  /* 0x0000000506057291 */ /* 0x004fcc000f8ec0ff */
[----:B------:R-:W-:Y:S01]  /*2870*/  LEA R0, R48, UR5, 0x2 ;  /* 0x0000000530007c11 */ /* 0x000fe2000f8e10ff */
[----:B-1----:R-:W-:-:S04]  /*2880*/  IMAD.WIDE.U32 R2, R45, 0x4, R16 ;  /* 0x000000042d027825 */ /* 0x002fc800078e0010 */
[----:B------:R-:W-:-:S04]  /*2890*/  IMAD.WIDE.U32 R4, R45, 0x8, R16 ;  /* 0x000000082d047825 */ /* 0x000fc800078e0010 */
[----:B------:R-:W-:-:S07]  /*28a0*/  IMAD.WIDE.U32 R6, R45, 0xc, R16 ;  /* 0x0000000c2d067825 */ /* 0x000fce00078e0010 */
.L_x_34077:
[C-C-:B------:R-:W-:Y:S01]  /*28b0*/  IMAD R18, R45.reuse, 0x4, R0.reuse ;  /* 0x000000042d127824 */ /* 0x140fe200078e0200 */
[C---:B------:R-:W-:Y:S01]  /*28c0*/  LEA R20, R45.reuse, R0, 0x3 ;  /* 0x000000002d147211 */ /* 0x040fe200078e18ff */
[----:B------:R-:W-:Y:S01]  /*28d0*/  IMAD R22, R45, 0xc, R0 ;  /* 0x0000000c2d167824 */ /* 0x000fe200078e0200 */
[----:B-1----:R-:W1:Y:S01]  /*28e0*/  LDS R21, [R0] ;  /* 0x0000000000157984 */ /* 0x002e620000000800 */
[----:B------:R-:W-:-:S03]  /*28f0*/  IMAD.WIDE R14, R19, 0x4, R16 ;  /* 0x00000004130e7825 */ /* 0x000fc600078e0210 */
[----:B------:R-:W2:Y:S01]  /*2900*/  LDS R23, [R18] ;  /* 0x0000000012177984 */ /* 0x000ea20000000800 */
[----:B------:R-:W-:-:S03]  /*2910*/  IMAD.WIDE R8, R19, 0x4, R2 ;  /* 0x0000000413087825 */ /* 0x000fc600078e0202 */
[----:B------:R-:W3:Y:S01]  /*2920*/  LDS R25, [R20] ;  /* 0x0000000014197984 */ /* 0x000ee20000000800 */
[----:B------:R-:W-:-:S03]  /*2930*/  IMAD.WIDE R10, R19, 0x4, R4 ;  /* 0x00000004130a7825 */ /* 0x000fc600078e0204 */
[----:B------:R-:W4:Y:S01]  /*2940*/  LDS R27, [R22] ;  /* 0x00000000161b7984 */ /* 0x000f220000000800 */
[----:B------:R-:W5:Y:S01]  /*2950*/  LDC R29, c[0x0][0x360] ;  /* 0x0000d800ff1d7b82 */ /* 0x000f620000000800 */
[----:B------:R-:W-:Y:S02]  /*2960*/  IMAD R48, R45, 0x4, R48 ;  /* 0x000000042d307824 */ /* 0x000fe400078e0230 */
[----:B------:R-:W-:-:S03]  /*2970*/  IMAD.WIDE R12, R19, 0x4, R6 ;  /* 0x00000004130c7825 */ /* 0x000fc600078e0206 */
[----:B------:R-:W-:Y:S02]  /*2980*/  ISETP.GE.U32.AND P0, PT, R48, 0x20, PT ;  /* 0x000000203000780c */ /* 0x000fe40003f06070 */
[----:B------:R-:W-:Y:S01]  /*2990*/  LEA R19, R45, R19, 0x2 ;  /* 0x000000132d137211 */ /* 0x000fe200078e10ff */
[----:B-1----:R1:W-:Y:S04]  /*29a0*/  REDG.E.ADD.STRONG.GPU desc[UR10][R14.64], R21 ;  /* 0x000000150e00798e */ /* 0x0023e8000c12e10a */
[----:B--2---:R1:W-:Y:S04]  /*29b0*/  REDG.E.ADD.STRONG.GPU desc[UR10][R8.64], R23 ;  /* 0x000000170800798e */ /* 0x0043e8000c12e10a */
[----:B---3--:R1:W-:Y:S01]  /*29c0*/  REDG.E.ADD.STRONG.GPU desc[UR10][R10.64], R25 ;  /* 0x000000190a00798e */ /* 0x0083e2000c12e10a */
[----:B-----5:R-:W-:-:S03]  /*29d0*/  IMAD R0, R29, 0x10, R0 ;  /* 0x000000101d007824 */ /* 0x020fc600078e0200 */
[----:B----4-:R1:W-:Y:S01]  /*29e0*/  REDG.E.ADD.STRONG.GPU desc[UR10][R12.64], R27 ;  /* 0x0000001b0c00798e */ /* 0x0103e2000c12e10a */
[----:B------:R-:W-:Y:S05]  /*29f0*/  @!P0 BRA `(.L_x_34077) ;  /* 0xfffffffc00ac8947 */ /* 0x000fea000383ffff */
[----:B------:R-:W-:Y:S05]  /*2a00*/  EXIT ;  /* 0x000000000000794d */ /* 0x000fea0003800000 */
.L_x_34039:
[----:B------:R-:W-:Y:S01]  /*2a10*/  MOV R72, 0xffffffff ;  /* 0xffffffff00487802 */ /* 0x000fe20000000f00 */
[----:B------:R-:W-:Y:S02]  /*2a20*/  IMAD.MOV.U32 R74, RZ, RZ, R27 ;  /* 0x000000ffff4a7224 */ /* 0x000fe400078e001b */
[----:B------:R-:W-:-:S07]  /*2a30*/  IMAD.MOV.U32 R75, RZ, RZ, 0x1f ;  /* 0x0000001fff4b7424 */ /* 0x000fce00078e00ff */
[----:B------:R-:W-:Y:S05]  /*2a40*/  WARPSYNC.COLLECTIVE R72, `(.L_x_34078) ;  /* 0x0000000048087348 */ /* 0x000fea0003c00000 */
[----:B------:R0:W1:Y:S02]  /*2a50*/  SHFL.IDX P4, R72, R71, R74, R75 ;  /* 0x0000004a47487389 */ /* 0x000064000008004b */
[----:B01----:R-:W-:Y:S05]  /*2a60*/  ENDCOLLECTIVE ;  /* 0x000000000000791b */ /* 0x003fea0003800000 */
.L_x_34078:
[----:B------:R-:W-:Y:S01]  /*2a70*/  IMAD.MOV.U32 R73, RZ, RZ, R72 ;  /* 0x000000ffff497224 */ /* 0x000fe200078e0048 */
[----:B------:R-:W-:Y:S06]  /*2a80*/  BRA `(.L_x_34079) ;  /* 0xffffffec00bc7947 */ /* 0x000fec000383ffff */
.L_x_34041:
[----:B------:R-:W-:Y:S01]  /*2a90*/  HFMA2 R75, -RZ, RZ, 0, 1.847743988037109375e-06 ;  /* 0x0000001fff4b7431 */ /* 0x000fe200000001ff */
[----:B------:R-:W-:Y:S01]  /*2aa0*/  BSSY B1, `(.L_x_34080) ;  /* 0x0000006000017945 */ /* 0x000fe20003800000 */
[----:B------:R-:W-:Y:S02]  /*2ab0*/  IMAD.MOV.U32 R74, RZ, RZ, R42 ;  /* 0x000000ffff4a7224 */ /* 0x000fe400078e002a */
[----:B------:R-:W-:-:S07]  /*2ac0*/  IMAD.MOV.U32 R72, RZ, RZ, -0x1 ;  /* 0xffffffffff487424 */ /* 0x000fce00078e00ff */
[----:B0-----:R-:W-:Y:S05]  /*2ad0*/  WARPSYNC.COLLECTIVE R72, `(.L_x_34081) ;  /* 0x0000000048087348 */ /* 0x001fea0003c00000 */
[----:B------:R1:W2:Y:S02]  /*2ae0*/  SHFL.IDX P4, R72, R71, R74, R75 ;  /* 0x0000004a47487389 */ /* 0x0002a4000008004b */
[----:B012---:R-:W-:Y:S05]  /*2af0*/  ENDCOLLECTIVE ;  /* 0x000000000000791b */ /* 0x007fea0003800000 */
.L_x_34081:
[----:B------:R-:W-:Y:S05]  /*2b00*/  BSYNC B1 ;  /* 0x0000000000017941 */ /* 0x000fea0003800000 */
.L_x_34080:
[----:B------:R-:W-:Y:S01]  /*2b10*/  IMAD.MOV.U32 R73, RZ, RZ, R72 ;  /* 0x000000ffff497224 */ /* 0x000fe200078e0048 */
[----:B------:R-:W-:Y:S06]  /*2b20*/  BRA `(.L_x_34082) ;  /* 0xffffffec00ac7947 */ /* 0x000fec000383ffff */
.L_x_34043:
[----:B------:R-:W-:Y:S01]  /*2b30*/  BSSY B1, `(.L_x_34083) ;  /* 0x0000007000017945 */ /* 0x000fe20003800000 */
[----:B------:R-:W-:Y:S01]  /*2b40*/  MOV R74, R41 ;  /* 0x00000029004a7202 */ /* 0x000fe20000000f00 */
[----:B------:R-:W-:Y:S02]  /*2b50*/  IMAD.MOV.U32 R75, RZ, RZ, 0x1f ;  /* 0x0000001fff4b7424 */ /* 0x000fe400078e00ff */
[----:B------:R-:W-:-:S07]  /*2b60*/  IMAD.MOV.U32 R72, RZ, RZ, -0x1 ;  /* 0xffffffffff487424 */ /* 0x000fce00078e00ff */
[----:B01----:R-:W-:Y:S05]  /*2b70*/  WARPSYNC.COLLECTIVE R72, `(.L_x_34084) ;  /* 0x0000000048087348 */ /* 0x003fea0003c00000 */
[----:B------:R2:W3:Y:S02]  /*2b80*/  SHFL.IDX P4, R72, R71, R74, R75 ;  /* 0x0000004a47487389 */ /* 0x0004e4000008004b */
[----:B0123--:R-:W-:Y:S05]  /*2b90*/  ENDCOLLECTIVE ;  /* 0x000000000000791b */ /* 0x00ffea0003800000 */
.L_x_34084:
[----:B------:R-:W-:Y:S05]  /*2ba0*/  BSYNC B1 ;  /* 0x0000000000017941 */ /* 0x000fea0003800000 */
.L_x_34083:
[----:B------:R-:W-:Y:S05]  /*2bb0*/  BRA `(.L_x_34085) ;  /* 0xffffffec00a07947 */ /* 0x000fea000383ffff */
.L_x_34045:
[----:B------:R-:W-:Y:S01]  /*2bc0*/  BSSY B1, `(.L_x_34086) ;  /* 0x0000007000017945 */ /* 0x000fe20003800000 */
[----:B------:R-:W-:Y:S01]  /*2bd0*/  MOV R74, R40 ;  /* 0x00000028004a7202 */ /* 0x000fe20000000f00 */
[----:B------:R-:W-:Y:S02]  /*2be0*/  IMAD.MOV.U32 R75, RZ, RZ, 0x1f ;  /* 0x0000001fff4b7424 */ /* 0x000fe400078e00ff */
[----:B------:R-:W-:-:S07]  /*2bf0*/  IMAD.MOV.U32 R72, RZ, RZ, -0x1 ;  /* 0xffffffffff487424 */ /* 0x000fce00078e00ff */
[----:B012---:R-:W-:Y:S05]  /*2c00*/  WARPSYNC.COLLECTIVE R72, `(.L_x_34087) ;  /* 0x0000000048087348 */ /* 0x007fea0003c00000 */
[----:B------:R3:W4:Y:S02]  /*2c10*/  SHFL.IDX P4, R72, R71, R74, R75 ;  /* 0x0000004a47487389 */ /* 0x000724000008004b */
[----:B01234-:R-:W-:Y:S05]  /*2c20*/  ENDCOLLECTIVE ;  /* 0x000000000000791b */ /* 0x01ffea0003800000 */
.L_x_34087:
[----:B------:R-:W-:Y:S05]  /*2c30*/  BSYNC B1 ;  /* 0x0000000000017941 */ /* 0x000fea0003800000 */
.L_x_34086:
[----:B------:R-:W-:Y:S05]  /*2c40*/  BRA `(.L_x_34088) ;  /* 0xffffffec00947947 */ /* 0x000fea000383ffff */
.L_x_34047:
[----:B------:R-:W-:Y:S01]  /*2c50*/  BSSY B1, `(.L_x_34089) ;  /* 0x0000007000017945 */ /* 0x000fe20003800000 */
[----:B------:R-:W-:Y:S01]  /*2c60*/  MOV R74, R39 ;  /* 0x00000027004a7202 */ /* 0x000fe20000000f00 */
[----:B------:R-:W-:Y:S02]  /*2c70*/  IMAD.MOV.U32 R75, RZ, RZ, 0x1f ;  /* 0x0000001fff4b7424 */ /* 0x000fe400078e00ff */
[----:B------:R-:W-:-:S07]  /*2c80*/  IMAD.MOV.U32 R72, RZ, RZ, -0x1 ;  /* 0xffffffffff487424 */ /* 0x000fce00078e00ff */
[----:B0123--:R-:W-:Y:S05]  /*2c90*/  WARPSYNC.COLLECTIVE R72, `(.L_x_34090) ;  /* 0x0000000048087348 */ /* 0x00ffea0003c00000 */
[----:B------:R4:W0:Y:S02]  /*2ca0*/  SHFL.IDX P4, R72, R71, R74, R75 ;  /* 0x0000004a47487389 */ /* 0x000824000008004b */
[----:B01234-:R-:W-:Y:S05]  /*2cb0*/  ENDCOLLECTIVE ;  /* 0x000000000000791b */ /* 0x01ffea0003800000 */
.L_x_34090:
[----:B------:R-:W-:Y:S05]  /*2cc0*/  BSYNC B1 ;  /* 0x0000000000017941 */ /* 0x000fea0003800000 */
.L_x_34089:
[----:B------:R-:W-:Y:S01]  /*2cd0*/  MOV R73, R72 ;  /* 0x0000004800497202 */ /* 0x000fe20000000f00 */
[----:B------:R-:W-:Y:S06]  /*2ce0*/  BRA `(.L_x_34091) ;  /* 0xffffffec00847947 */ /* 0x000fec000383ffff */
.L_x_34049:
[----:B------:R-:W-:Y:S01]  /*2cf0*/  BSSY B1, `(.L_x_34092) ;  /* 0x0000007000017945 */ /* 0x000fe20003800000 */
[----:B------:R-:W-:Y:S01]  /*2d00*/  IMAD.MOV.U32 R74, RZ, RZ, R38 ;  /* 0x000000ffff4a7224 */ /* 0x000fe200078e0026 */
[----:B------:R-:W-:Y:S01]  /*2d10*/  MOV R72, 0xffffffff ;  /* 0xffffffff00487802 */ /* 0x000fe20000000f00 */
[----:B------:R-:W-:-:S07]  /*2d20*/  IMAD.MOV.U32 R75, RZ, RZ, 0x1f ;  /* 0x0000001fff4b7424 */ /* 0x000fce00078e00ff */
[----:B01234-:R-:W-:Y:S05]  /*2d30*/  WARPSYNC.COLLECTIVE R72, `(.L_x_34093) ;  /* 0x0000000048087348 */ /* 0x01ffea0003c00000 */
[----:B------:R0:W0:Y:S02]  /*2d40*/  SHFL.IDX P4, R72, R71, R74, R75 ;  /* 0x0000004a47487389 */ /* 0x000024000008004b */
[----:B01234-:R-:W-:Y:S05]  /*2d50*/  ENDCOLLECTIVE ;  /* 0x000000000000791b */ /* 0x01ffea0003800000 */
.L_x_34093:
[----:B------:R-:W-:Y:S05]  /*2d60*/  BSYNC B1 ;  /* 0x0000000000017941 */ /* 0x000fea0003800000 */
.L_x_34092:
[----:B------:R-:W-:Y:S05]  /*2d70*/  BRA `(.L_x_34094) ;  /* 0xffffffec00787947 */ /* 0x000fea000383ffff */
.L_x_34051:
[----:B------:R-:W-:Y:S01]  /*2d80*/  BSSY B1, `(.L_x_34095) ;  /* 0x0000007000017945 */ /* 0x000fe20003800000 */
[----:B------:R-:W-:Y:S01]  /*2d90*/  IMAD.MOV.U32 R74, RZ, RZ, R37 ;  /* 0x000000ffff4a7224 */ /* 0x000fe200078e0025 */
[----:B------:R-:W-:Y:S01]  /*2da0*/  MOV R72, 0xffffffff ;  /* 0xffffffff00487802 */ /* 0x000fe20000000f00 */
[----:B------:R-:W-:-:S07]  /*2db0*/  IMAD.MOV.U32 R75, RZ, RZ, 0x1f ;  /* 0x0000001fff4b7424 */ /* 0x000fce00078e00ff */
[----:B01234-:R-:W-:Y:S05]  /*2dc0*/  WARPSYNC.COLLECTIVE R72, `(.L_x_34096) ;  /* 0x0000000048087348 */ /* 0x01ffea0003c00000 */
[----:B------:R0:W0:Y:S02]  /*2dd0*/  SHFL.IDX P4, R72, R71, R74, R75 ;  /* 0x0000004a47487389 */ /* 0x000024000008004b */
[----:B01234-:R-:W-:Y:S05]  /*2de0*/  ENDCOLLECTIVE ;  /* 0x000000000000791b */ /* 0x01ffea0003800000 */
.L_x_34096:
[----:B------:R-:W-:Y:S05]  /*2df0*/  BSYNC B1 ;  /* 0x0000000000017941 */ /* 0x000fea0003800000 */
.L_x_34095:
[----:B------:R-:W-:Y:S01]  /*2e00*/  IMAD.MOV.U32 R73, RZ, RZ, R72 ;  /* 0x000000ffff497224 */ /* 0x000fe200078e0048 */
[----:B------:R-:W-:Y:S06]  /*2e10*/  BRA `(.L_x_34097) ;  /* 0xffffffec00687947 */ /* 0x000fec000383ffff */
.L_x_34053:
[----:B------:R-:W-:Y:S01]  /*2e20*/  HFMA2 R75, -RZ, RZ, 0, 1.847743988037109375e-06 ;  /* 0x0000001fff4b7431 */ /* 0x000fe200000001ff */
[----:B------:R-:W-:Y:S01]  /*2e30*/  BSSY B1, `(.L_x_34098) ;  /* 0x0000006000017945 */ /* 0x000fe20003800000 */
[----:B------:R-:W-:Y:S02]  /*2e40*/  IMAD.MOV.U32 R74, RZ, RZ, R36 ;  /* 0x000000ffff4a7224 */ /* 0x000fe400078e0024 */
[----:B------:R-:W-:-:S07]  /*2e50*/  IMAD.MOV.U32 R72, RZ, RZ, -0x1 ;  /* 0xffffffffff487424 */ /* 0x000fce00078e00ff */
[----:B01234-:R-:W-:Y:S05]  /*2e60*/  WARPSYNC.COLLECTIVE R72, `(.L_x_34099) ;  /* 0x0000000048087348 */ /* 0x01ffea0003c00000 */
[----:B------:R0:W0:Y:S02]  /*2e70*/  SHFL.IDX P4, R72, R71, R74, R75 ;  /* 0x0000004a47487389 */ /* 0x000024000008004b */
[----:B01234-:R-:W-:Y:S05]  /*2e80*/  ENDCOLLECTIVE ;  /* 0x000000000000791b */ /* 0x01ffea0003800000 */
.L_x_34099:
[----:B------:R-:W-:Y:S05]  /*2e90*/  BSYNC B1 ;  /* 0x0000000000017941 */ /* 0x000fea0003800000 */
.L_x_34098:
[----:B------:R-:W-:Y:S05]  /*2ea0*/  BRA `(.L_x_34100) ;  /* 0xffffffec005c7947 */ /* 0x000fea000383ffff */
.L_x_34055:
[----:B------:R-:W-:Y:S01]  /*2eb0*/  BSSY B1, `(.L_x_34101) ;  /* 0x0000007000017945 */ /* 0x000fe20003800000 */
[----:B------:R-:W-:Y:S01]  /*2ec0*/  IMAD.MOV.U32 R74, RZ, RZ, R35 ;  /* 0x000000ffff4a7224 */ /* 0x000fe200078e0023 */
[----:B------:R-:W-:Y:S01]  /*2ed0*/  MOV R75, 0x1f ;  /* 0x0000001f004b7802 */ /* 0x000fe20000000f00 */
[----:B------:R-:W-:-:S07]  /*2ee0*/  IMAD.MOV.U32 R72, RZ, RZ, -0x1 ;  /* 0xffffffffff487424 */ /* 0x000fce00078e00ff */
[----:B01234-:R-:W-:Y:S05]  /*2ef0*/  WARPSYNC.COLLECTIVE R72, `(.L_x_34102) ;  /* 0x0000000048087348 */ /* 0x01ffea0003c00000 */
[----:B------:R0:W0:Y:S02]  /*2f00*/  SHFL.IDX P4, R72, R71, R74, R75 ;  /* 0x0000004a47487389 */ /* 0x000024000008004b */
[----:B01234-:R-:W-:Y:S05]  /*2f10*/  ENDCOLLECTIVE ;  /* 0x000000000000791b */ /* 0x01ffea0003800000 */
.L_x_34102:
[----:B------:R-:W-:Y:S05]  /*2f20*/  BSYNC B1 ;  /* 0x0000000000017941 */ /* 0x000fea0003800000 */
.L_x_34101:
[----:B------:R-:W-:Y:S05]  /*2f30*/  BRA `(.L_x_34103) ;  /* 0xffffffec00507947 */ /* 0x000fea000383ffff */
.L_x_34057:
[----:B------:R-:W-:Y:S01]  /*2f40*/  HFMA2 R75, -RZ, RZ, 0, 1.847743988037109375e-06 ;  /* 0x0000001fff4b7431 */ /* 0x000fe200000001ff */
[----:B------:R-:W-:Y:S01]  /*2f50*/  BSSY B1, `(.L_x_34104) ;  /* 0x0000006000017945 */ /* 0x000fe20003800000 */
[----:B------:R-:W-:Y:S02]  /*2f60*/  IMAD.MOV.U32 R74, RZ, RZ, R34 ;  /* 0x000000ffff4a7224 */ /* 0x000fe400078e0022 */
[----:B------:R-:W-:-:S07]  /*2f70*/  IMAD.MOV.U32 R72, RZ, RZ, -0x1 ;  /* 0xffffffffff487424 */ /* 0x000fce00078e00ff */
[----:B01234-:R-:W-:Y:S05]  /*2f80*/  WARPSYNC.COLLECTIVE R72, `(.L_x_34105) ;  /* 0x0000000048087348 */ /* 0x01ffea0003c00000 */
[----:B------:R0:W0:Y:S02]  /*2f90*/  SHFL.IDX P4, R72, R71, R74, R75 ;  /* 0x0000004a47487389 */ /* 0x000024000008004b */
[----:B01234-:R-:W-:Y:S05]  /*2fa0*/  ENDCOLLECTIVE ;  /* 0x000000000000791b */ /* 0x01ffea0003800000 */
.L_x_34105:
[----:B------:R-:W-:Y:S05]  /*2fb0*/  BSYNC B1 ;  /* 0x0000000000017941 */ /* 0x000fea0003800000 */
.L_x_34104:
[----:B------:R-:W-:Y:S05]  /*2fc0*/  BRA `(.L_x_34106) ;  /* 0xffffffec00447947 */ /* 0x000fea000383ffff */
.L_x_34059:
[----:B------:R-:W-:Y:S01]  /*2fd0*/  BSSY B1, `(.L_x_34107) ;  /* 0x0000007000017945 */ /* 0x000fe20003800000 */
[----:B------:R-:W-:Y:S01]  /*2fe0*/  IMAD.MOV.U32 R74, RZ, RZ, R33 ;  /* 0x000000ffff4a7224 */ /* 0x000fe200078e0021 */
[----:B------:R-:W-:Y:S01]  /*2ff0*/  MOV R75, 0x1f ;  /* 0x0000001f004b7802 */ /* 0x000fe20000000f00 */
[----:B------:R-:W-:-:S07]  /*3000*/  IMAD.MOV.U32 R72, RZ, RZ, -0x1 ;  /* 0xffffffffff487424 */ /* 0x000fce00078e00ff */
[----:B01234-:R-:W-:Y:S05]  /*3010*/  WARPSYNC.COLLECTIVE R72, `(.L_x_34108) ;  /* 0x0000000048087348 */ /* 0x01ffea0003c00000 */
[----:B------:R0:W0:Y:S02]  /*3020*/  SHFL.IDX P4, R72, R71, R74, R75 ;  /* 0x0000004a47487389 */ /* 0x000024000008004b */
[----:B01234-:R-:W-:Y:S05]  /*3030*/  ENDCOLLECTIVE ;  /* 0x000000000000791b */ /* 0x01ffea0003800000 */
.L_x_34108:
[----:B------:R-:W-:Y:S05]  /*3040*/  BSYNC B1 ;  /* 0x0000000000017941 */ /* 0x000fea0003800000 */
.L_x_34107:
[----:B------:R-:W-:Y:S01]  /*3050*/  IMAD.MOV.U32 R73, RZ, RZ, R72 ;  /* 0x000000ffff497224 */ /* 0x000fe200078e0048 */
[----:B------:R-:W-:Y:S06]  /*3060*/  BRA `(.L_x_34109) ;  /* 0xffffffec00347947 */ /* 0x000fec000383ffff */
.L_x_34061:
[----:B------:R-:W-:Y:S01]  /*3070*/  BSSY B1, `(.L_x_34110) ;  /* 0x0000007000017945 */ /* 0x000fe20003800000 */
[----:B------:R-:W-:Y:S01]  /*3080*/  MOV R74, R32 ;  /* 0x00000020004a7202 */ /* 0x000fe20000000f00 */
[----:B------:R-:W-:Y:S02]  /*3090*/  IMAD.MOV.U32 R75, RZ, RZ, 0x1f ;  /* 0x0000001fff4b7424 */ /* 0x000fe400078e00ff */
[----:B------:R-:W-:-:S07]  /*30a0*/  IMAD.MOV.U32 R72, RZ, RZ, -0x1 ;  /* 0xffffffffff487424 */ /* 0x000fce00078e00ff */
[----:B01234-:R-:W-:Y:S05]  /*30b0*/  WARPSYNC.COLLECTIVE R72, `(.L_x_34111) ;  /* 0x0000000048087348 */ /* 0x01ffea0003c00000 */
[----:B------:R0:W0:Y:S02]  /*30c0*/  SHFL.IDX P4, R72, R71, R74, R75 ;  /* 0x0000004a47487389 */ /* 0x000024000008004b */
[----:B01234-:R-:W-:Y:S05]  /*30d0*/  ENDCOLLECTIVE ;  /* 0x000000000000791b */ /* 0x01ffea0003800000 */
.L_x_34111:
[----:B------:R-:W-:Y:S05]  /*30e0*/  BSYNC B1 ;  /* 0x0000000000017941 */ /* 0x000fea0003800000 */
.L_x_34110:
[----:B------:R-:W-:Y:S05]  /*30f0*/  BRA `(.L_x_34112) ;  /* 0xffffffec00287947 */ /* 0x000fea000383ffff */
.L_x_34063:
[----:B------:R-:W-:Y:S01]  /*3100*/  BSSY B1, `(.L_x_34113) ;  /* 0x0000007000017945 */ /* 0x000fe20003800000 */
[----:B------:R-:W-:Y:S01]  /*3110*/  MOV R74, R31 ;  /* 0x0000001f004a7202 */ /* 0x000fe20000000f00 */
[----:B------:R-:W-:Y:S02]  /*3120*/  IMAD.MOV.U32 R75, RZ, RZ, 0x1f ;  /* 0x0000001fff4b7424 */ /* 0x000fe400078e00ff */
[----:B------:R-:W-:-:S07]  /*3130*/  IMAD.MOV.U32 R72, RZ, RZ, -0x1 ;  /* 0xffffffffff487424 */ /* 0x000fce00078e00ff */
[----:B01234-:R-:W-:Y:S05]  /*3140*/  WARPSYNC.COLLECTIVE R72, `(.L_x_34114) ;  /* 0x0000000048087348 */ /* 0x01ffea0003c00000 */
[----:B------:R0:W0:Y:S02]  /*3150*/  SHFL.IDX P4, R72, R71, R74, R75 ;  /* 0x0000004a47487389 */ /* 0x000024000008004b */
[----:B01234-:R-:W-:Y:S05]  /*3160*/  ENDCOLLECTIVE ;  /* 0x000000000000791b */ /* 0x01ffea0003800000 */
.L_x_34114:
[----:B------:R-:W-:Y:S05]  /*3170*/  BSYNC B1 ;  /* 0x0000000000017941 */ /* 0x000fea0003800000 */
.L_x_34113:
[----:B------:R-:W-:Y:S01]  /*3180*/  MOV R73, R72 ;  /* 0x0000004800497202 */ /* 0x000fe20000000f00 */
[----:B------:R-:W-:Y:S06]  /*3190*/  BRA `(.L_x_34115) ;  /* 0xffffffec00187947 */ /* 0x000fec000383ffff */
.L_x_34065:
[----:B------:R-:W-:Y:S01]  /*31a0*/  BSSY B1, `(.L_x_34116) ;  /* 0x0000007000017945 */ /* 0x000fe20003800000 */
[----:B------:R-:W-:Y:S01]  /*31b0*/  IMAD.MOV.U32 R74, RZ, RZ, R30 ;  /* 0x000000ffff4a7224 */ /* 0x000fe200078e001e */
[----:B------:R-:W-:Y:S01]  /*31c0*/  MOV R72, 0xffffffff ;  /* 0xffffffff00487802 */ /* 0x000fe20000000f00 */
[----:B------:R-:W-:-:S07]  /*31d0*/  IMAD.MOV.U32 R75, RZ, RZ, 0x1f ;  /* 0x0000001fff4b7424 */ /* 0x000fce00078e00ff */
[----:B01234-:R-:W-:Y:S05]  /*31e0*/  WARPSYNC.COLLECTIVE R72, `(.L_x_34117) ;  /* 0x0000000048087348 */ /* 0x01ffea0003c00000 */
[----:B------:R0:W0:Y:S02]  /*31f0*/  SHFL.IDX P4, R72, R71, R74, R75 ;  /* 0x0000004a47487389 */ /* 0x000024000008004b */
[----:B01234-:R-:W-:Y:S05]  /*3200*/  ENDCOLLECTIVE ;  /* 0x000000000000791b */ /* 0x01ffea0003800000 */
.L_x_34117:
[----:B------:R-:W-:Y:S05]  /*3210*/  BSYNC B1 ;  /* 0x0000000000017941 */ /* 0x000fea0003800000 */
.L_x_34116:
[----:B------:R-:W-:Y:S05]  /*3220*/  BRA `(.L_x_34118) ;  /* 0xffffffec000c7947 */ /* 0x000fea000383ffff */
.L_x_34067:
[----:B------:R-:W-:Y:S01]  /*3230*/  BSSY B1, `(.L_x_34119) ;  /* 0x0000007000017945 */ /* 0x000fe20003800000 */
[----:B------:R-:W-:Y:S01]  /*3240*/  IMAD.MOV.U32 R74, RZ, RZ, R29 ;  /* 0x000000ffff4a7224 */ /* 0x000fe200078e001d */
[----:B------:R-:W-:Y:S01]  /*3250*/  MOV R72, 0xffffffff ;  /* 0xffffffff00487802 */ /* 0x000fe20000000f00 */
[----:B------:R-:W-:-:S07]  /*3260*/  IMAD.MOV.U32 R75, RZ, RZ, 0x1f ;  /* 0x0000001fff4b7424 */ /* 0x000fce00078e00ff */
[----:B01234-:R-:W-:Y:S05]  /*3270*/  WARPSYNC.COLLECTIVE R72, `(.L_x_34120) ;  /* 0x0000000048087348 */ /* 0x01ffea0003c00000 */
[----:B------:R0:W0:Y:S02]  /*3280*/  SHFL.IDX P4, R72, R71, R74, R75 ;  /* 0x0000004a47487389 */ /* 0x000024000008004b */
[----:B01234-:R-:W-:Y:S05]  /*3290*/  ENDCOLLECTIVE ;  /* 0x000000000000791b */ /* 0x01ffea0003800000 */
.L_x_34120:
[----:B------:R-:W-:Y:S05]  /*32a0*/  BSYNC B1 ;  /* 0x0000000000017941 */ /* 0x000fea0003800000 */
.L_x_34119:
[----:B------:R-:W-:Y:S01]  /*32b0*/  IMAD.MOV.U32 R73, RZ, RZ, R72 ;  /* 0x000000ffff497224 */ /* 0x000fe200078e0048 */
[----:B------:R-:W-:Y:S06]  /*32c0*/  BRA `(.L_x_34121) ;  /* 0xffffffe800fc7947 */ /* 0x000fec000383ffff */
.L_x_34069:
[----:B------:R-:W-:Y:S01]  /*32d0*/  HFMA2 R75, -RZ, RZ, 0, 1.847743988037109375e-06 ;  /* 0x0000001fff4b7431 */ /* 0x000fe200000001ff */
[----:B------:R-:W-:Y:S01]  /*32e0*/  BSSY B1, `(.L_x_34122) ;  /* 0x0000006000017945 */ /* 0x000fe20003800000 */
[----:B------:R-:W-:Y:S02]  /*32f0*/  IMAD.MOV.U32 R74, RZ, RZ, R28 ;  /* 0x000000ffff4a7224 */ /* 0x000fe400078e001c */
[----:B------:R-:W-:-:S07]  /*3300*/  IMAD.MOV.U32 R72, RZ, RZ, -0x1 ;  /* 0xffffffffff487424 */ /* 0x000fce00078e00ff */
[----:B01234-:R-:W-:Y:S05]  /*3310*/  WARPSYNC.COLLECTIVE R72, `(.L_x_34123) ;  /* 0x0000000048087348 */ /* 0x01ffea0003c00000 */
[----:B------:R0:W0:Y:S02]  /*3320*/  SHFL.IDX P4, R72, R71, R74, R75 ;  /* 0x0000004a47487389 */ /* 0x000024000008004b */
[----:B01234-:R-:W-:Y:S05]  /*3330*/  ENDCOLLECTIVE ;  /* 0x000000000000791b */ /* 0x01ffea0003800000 */
.L_x_34123:
[----:B------:R-:W-:Y:S05]  /*3340*/  BSYNC B1 ;  /* 0x0000000000017941 */ /* 0x000fea0003800000 */
.L_x_34122:
[----:B------:R-:W-:Y:S01]  /*3350*/  IMAD.MOV.U32 R71, RZ, RZ, R72 ;  /* 0x000000ffff477224 */ /* 0x000fe200078e0048 */
[----:B------:R-:W-:Y:S06]  /*3360*/  BRA `(.L_x_34124) ;  /* 0xffffffe800ec7947 */ /* 0x000fec000383ffff */
        .weak           $__internal_682_$__cuda_sm20_div_s16
        .type           $__internal_682_$__cuda_sm20_div_s16,@function
        .size           $__internal_682_$__cuda_sm20_div_s16,(.L_x_39185 - $__internal_682_$__cuda_sm20_div_s16)
$__internal_682_$__cuda_sm20_div_s16:
        /* <DEDUP_REMOVED lines=25> */
[----:B------:R-:W-:Y:S05]  /*3500*/  RET.REL.NODEC R2 `(_Z9cuda_gemmIiLi128ELi1ELi1ELi64ELi128ELi128ELi64ELi1ELi0EEviiiPT_S1_S1_iii) ;  /* 0xffffffc802bc7950 */ /* 0x000fea0003c3ffff */
.L_x_34125:
        /* <DEDUP_REMOVED lines=15> */
.L_x_39185:


//--------------------- .text._Z9cuda_gemmIiLi128ELi1ELi1ELi64ELi128ELi128ELi64ELi0ELi1EEviiiPT_S1_S1_iii --------------------------
	.section	.text._Z9cuda_gemmIiLi128ELi1ELi1ELi64ELi128ELi128ELi64ELi0ELi1EEviiiPT_S1_S1_iii,"ax",@progbits
	.align	128
        .global         _Z9cuda_gemmIiLi128ELi1ELi1ELi64ELi128ELi128ELi64ELi0ELi1EEviiiPT_S1_S1_iii
        .type           _Z9cuda_gemmIiLi128ELi1ELi1ELi64ELi128ELi128ELi64ELi0ELi1EEviiiPT_S1_S1_iii,@function
        .size           _Z9cuda_gemmIiLi128ELi1ELi1ELi64ELi128ELi128ELi64ELi0ELi1EEviiiPT_S1_S1_iii,(.L_x_39917 - _Z9cuda_gemmIiLi128ELi1ELi1ELi64ELi128ELi128ELi64ELi0ELi1EEviiiPT_S1_S1_iii)
        .other          _Z9cuda_gemmIiLi128ELi1ELi1ELi64ELi128ELi128ELi64ELi0ELi1EEviiiPT_S1_S1_iii,@"STO_CUDA_ENTRY STV_DEFAULT"
_Z9cuda_gemmIiLi128ELi1ELi1ELi64ELi128ELi128ELi64ELi0ELi1EEviiiPT_S1_S1_iii:
.text._Z9cuda_gemmIiLi128ELi1ELi1ELi64ELi128ELi128ELi64ELi0ELi1EEviiiPT_S1_S1_iii:
[----:B------:R-:W0:Y:S08]  /*0000*/  LDC R1, c[0x0][0x37c] ;  /* 0x0000df00ff017b82 */ /* 0x000e300000000800 */
[----:B------:R-:W1:Y:S08]  /*0010*/  S2UR UR4, SR_CTAID.Y ;  /* 0x00000000000479c3 */ /* 0x000e700000002600 */
[----:B------:R-:W1:Y:S02]  /*0020*/  LDC R0, c[0x0][0x374] ;  /* 0x0000dd00ff007b82 */ /* 0x000e640000000800 */
[----:B-1----:R-:W-:-:S13]  /*0030*/  ISETP.LE.U32.AND P0, PT, R0, UR4, PT ;  /* 0x0000000400007c0c */ /* 0x002fda000bf03070 */
[----:B0-----:R-:W-:Y:S05]  /*0040*/  @P0 EXIT ;  /* 0x000000000000094d */ /* 0x001fea0003800000 */
[----:B------:R-:W0:Y:S01]  /*0050*/  S2R R0, SR_TID.X ;  /* 0x0000000000007919 */ /* 0x000e220000002100 */
[----:B------:R-:W1:Y:S01]  /*0060*/  LDC R3, c[0x0][0x360] ;  /* 0x0000d800ff037b82 */ /* 0x000e620000000800 */
[----:B------:R-:W-:Y:S01]  /*0070*/  BSSY.RECONVERGENT B0, `(.L_x_34126) ;  /* 0x000003f000007945 */ /* 0x000fe20003800200 */
[----:B0-----:R-:W-:-:S13]  /*0080*/  ISETP.GT.U32.AND P0, PT, R0, 0x1f, PT ;  /* 0x0000001f0000780c */ /* 0x001fda0003f04070 */
[----:B------:R-:W-:Y:S05]  /*0090*/  @P0 BRA `(.L_x_34127) ;  /* 0x0000000000f00947 */ /* 0x000fea0003800000 */
[----:B-1----:R-:W0:Y:S01]  /*00a0*/  I2F.U32.RP R8, R3 ;  /* 0x0000000300087306 */ /* 0x002e220000209000 */
[----:B------:R-:W-:Y:S01]  /*00b0*/  IMAD.IADD R2, R0, 0x1, R3 ;  /* 0x0000000100027824 */ /* 0x000fe200078e0203 */
[----:B------:R-:W-:Y:S01]  /*00c0*/  ISETP.NE.U32.AND P2, PT, R3, RZ, PT ;  /* 0x000000ff0300720c */ /* 0x000fe20003f45070 */
[----:B------:R-:W-:Y:S03]  /*00d0*/  BSSY.RECONVERGENT B1, `(.L_x_34128) ;  /* 0x0000028000017945 */ /* 0x000fe60003800200 */
        /* <DEDUP_REMOVED lines=27> */
[----:B------:R-:W-:Y:S01]  /*0290*/  IADD3 R2, PT, PT, R5, 0x1, RZ ;  /* 0x0000000105027810 */ /* 0x000fe20007ffe0ff */
[----:B------:R-:W-:-:S03]  /*02a0*/  UMOV UR4, 0x400 ;  /* 0x0000040000047882 */ /* 0x000fc60000000000 */
[----:B------:R-:W-:-:S05]  /*02b0*/  LOP3.LUT R4, R2, 0x3, RZ, 0xc0, !PT ;  /* 0x0000000302047812 */ /* 0x000fca00078ec0ff */
[----:B------:R-:W-:Y:S02]  /*02c0*/  IMAD R2, R4, R3, R0 ;  /* 0x0000000304027224 */ /* 0x000fe400078e0200 */
[----:B------:R-:W-:Y:S01]  /*02d0*/  IMAD.MOV R5, RZ, RZ, -R4 ;  /* 0x000000ffff057224 */ /* 0x000fe200078e0a04 */
[----:B0-----:R-:W-:-:S06]  /*02e0*/  ULEA UR4, UR5, UR4, 0x18 ;  /* 0x0000000405047291 */ /* 0x001fcc000f8ec0ff */
[----:B------:R-:W-:-:S07]  /*02f0*/  LEA R4, R0, UR4, 0x2 ;  /* 0x0000000400047c11 */ /* 0x000fce000f8e10ff */
.L_x_34130:
[----:B------:R-:W-:Y:S01]  /*0300*/  VIADD R5, R5, 0x1 ;  /* 0x0000000105057836 */ /* 0x000fe20000000000 */
[----:B------:R0:W-:Y:S04]  /*0310*/  STS [R4], RZ ;  /* 0x000000ff04007388 */ /* 0x0001e80000000800 */
[----:B------:R-:W-:Y:S01]  /*0320*/  ISETP.NE.AND P0, PT, R5, RZ, PT ;  /* 0x000000ff0500720c */ /* 0x000fe20003f05270 */
[----:B0-----:R-:W-:-:S12]  /*0330*/  IMAD R4, R3, 0x4, R4 ;  /* 0x0000000403047824 */ /* 0x001fd800078e0204 */
[----:B------:R-:W-:Y:S05]  /*0340*/  @P0 BRA `(.L_x_34130) ;  /* 0xfffffffc00ec0947 */ /* 0x000fea000383ffff */
.L_x_34129:
[----:B------:R-:W-:Y:S05]  /*0350*/  BSYNC.RECONVERGENT B1 ;  /* 0x0000000000017941 */ /* 0x000fea0003800200 */
.L_x_34128:
[----:B------:R-:W-:Y:S05]  /*0360*/  @!P1 BRA `(.L_x_34127) ;  /* 0x00000000003c9947 */ /* 0x000fea0003800000 */
[----:B------:R-:W0:Y:S01]  /*0370*/  S2UR UR5, SR_CgaCtaId ;  /* 0x00000000000579c3 */ /* 0x000e220000008800 */
[----:B------:R-:W-:Y:S02]  /*0380*/  UMOV UR4, 0x400 ;  /* 0x0000040000047882 */ /* 0x000fe40000000000 */
[----:B0-----:R-:W-:-:S06]  /*0390*/  ULEA UR4, UR5, UR4, 0x18 ;  /* 0x0000000405047291 */ /* 0x001fcc000f8ec0ff */
[----:B------:R-:W-:-:S07]  /*03a0*/  LEA R4, R2, UR4, 0x2 ;  /* 0x0000000402047c11 */ /* 0x000fce000f8e10ff */
.L_x_34131:
        /* <DEDUP_REMOVED lines=8> */
[----:B0-----:R-:W-:-:S03]  /*0430*/  IMAD R4, R3, 0x10, R4 ;  /* 0x0000001003047824 */ /* 0x001fc600078e0204 */
[----:B------:R2:W-:Y:S07]  /*0440*/  STS [R7], RZ ;  /* 0x000000ff07007388 */ /* 0x0005ee0000000800 */
[----:B------:R-:W-:Y:S05]  /*0450*/  @!P0 BRA `(.L_x_34131) ;  /* 0xfffffffc00d48947 */ /* 0x000fea000383ffff */
.L_x_34127:
[----:B------:R-:W-:Y:S05]  /*0460*/  BSYNC.RECONVERGENT B0 ;  /* 0x0000000000007941 */ /* 0x000fea0003800200 */
.L_x_34126:
        /* <DEDUP_REMOVED lines=11> */
[----:B-1----:R-:W0:Y:S01]  /*0520*/  I2F.U32.RP R8, R3 ;  /* 0x0000000300087306 */ /* 0x002e220000209000 */
[----:B------:R-:W-:Y:S01]  /*0530*/  IADD3 R2, PT, PT, R0, R3, RZ ;  /* 0x0000000300027210 */ /* 0x000fe20007ffe0ff */
[----:B------:R-:W1:Y:S01]  /*0540*/  LDCU.64 UR6, c[0x0][0x358] ;  /* 0x00006b00ff0677ac */ /* 0x000e620008000a00 */
[----:B------:R-:W-:Y:S01]  /*0550*/  ISETP.NE.U32.AND P2, PT, R3, RZ, PT ;  /* 0x000000ff0300720c */ /* 0x000fe20003f45070 */
[----:B------:R-:W-:Y:S01]  /*0560*/  BSSY.RECONVERGENT B0, `(.L_x_34132) ;  /* 0x0000028000007945 */ /* 0x000fe20003800200 */
[C---:B------:R-:W-:Y:S02]  /*0570*/  ISETP.GE.U32.AND P0, PT, R2.reuse, 0x20, PT ;  /* 0x000000200200780c */ /* 0x040fe40003f06070 */
[----:B--2---:R-:W-:Y:S01]  /*0580*/  VIMNMX.U32 R7, PT, PT, R2, 0x20, !PT ;  /* 0x0000002002077848 */ /* 0x004fe20007fe0000 */
        /* <DEDUP_REMOVED lines=22> */
[----:B-1----:R-:W-:Y:S05]  /*06f0*/  @!P0 BRA `(.L_x_34133) ;  /* 0x0000000000388947 */ /* 0x002fea0003800000 */
[----:B------:R-:W0:Y:S01]  /*0700*/  S2UR UR5, SR_CgaCtaId ;  /* 0x00000000000579c3 */ /* 0x000e220000008800 */
[----:B------:R-:W-:Y:S01]  /*0710*/  VIADD R2, R2, 0x1 ;  /* 0x0000000102027836 */ /* 0x000fe20000000000 */
[----:B------:R-:W-:-:S04]  /*0720*/  UMOV UR4, 0x400 ;  /* 0x0000040000047882 */ /* 0x000fc80000000000 */
[----:B------:R-:W-:-:S04]  /*0730*/  LOP3.LUT R2, R2, 0x3, RZ, 0xc0, !PT ;  /* 0x0000000302027812 */ /* 0x000fc800078ec0ff */
[----:B------:R-:W-:Y:S01]  /*0740*/  IADD3 R5, PT, PT, -R2, RZ, RZ ;  /* 0x000000ff02057210 */ /* 0x000fe20007ffe1ff */
[----:B0-----:R-:W-:-:S06]  /*0750*/  ULEA UR4, UR5, UR4, 0x18 ;  /* 0x0000000405047291 */ /* 0x001fcc000f8ec0ff */
[----:B------:R-:W-:Y:S01]  /*0760*/  LEA R4, R0, UR4, 0x2 ;  /* 0x0000000400047c11 */ /* 0x000fe2000f8e10ff */
[----:B------:R-:W-:-:S07]  /*0770*/  IMAD R0, R2, R3, R0 ;  /* 0x0000000302007224 */ /* 0x000fce00078e0200 */
.L_x_34134:
[----:B0-----:R0:W1:Y:S01]  /*0780*/  LDS R7, [R4] ;  /* 0x0000000004077984 */ /* 0x0010620000000800 */
[----:B------:R-:W-:-:S05]  /*0790*/  VIADD R5, R5, 0x1 ;  /* 0x0000000105057836 */ /* 0x000fca0000000000 */
[----:B------:R-:W-:Y:S01]  /*07a0*/  ISETP.NE.AND P0, PT, R5, RZ, PT ;  /* 0x000000ff0500720c */ /* 0x000fe20003f05270 */
[----:B0-----:R-:W-:Y:S01]  /*07b0*/  IMAD R4, R3, 0x4, R4 ;  /* 0x0000000403047824 */ /* 0x001fe200078e0204 */
[----:B-1----:R0:W-:Y:S11]  /*07c0*/  ATOM.E.ADD.STRONG.GPU PT, RZ, desc[UR6][R0.64], R7 ;  /* 0x8000000700ff798a */ /* 0x0021f600081ef106 */
[----:B------:R-:W-:Y:S05]  /*07d0*/  @P0 BRA `(.L_x_34134) ;  /* 0xfffffffc00e80947 */ /* 0x000fea000383ffff */
.L_x_34133:
[----:B------:R-:W-:Y:S05]  /*07e0*/  BSYNC.RECONVERGENT B0 ;  /* 0x0000000000007941 */ /* 0x000fea0003800200 */
.L_x_34132:
[----:B------:R-:W-:Y:S05]  /*07f0*/  @!P1 EXIT ;  /* 0x000000000000994d */ /* 0x000fea0003800000 */
[----:B------:R-:W1:Y:S01]  /*0800*/  S2UR UR5, SR_CgaCtaId ;  /* 0x00000000000579c3 */ /* 0x000e620000008800 */
[----:B------:R-:W-:Y:S02]  /*0810*/  UMOV UR4, 0x400 ;  /* 0x0000040000047882 */ /* 0x000fe40000000000 */
[----:B-1----:R-:W-:-:S06]  /*0820*/  ULEA UR4, UR5, UR4, 0x18 ;  /* 0x0000000405047291 */ /* 0x002fcc000f8ec0ff */
[----:B------:R-:W-:-:S07]  /*0830*/  LEA R4, R0, UR4, 0x2 ;  /* 0x0000000400047c11 */ /* 0x000fce000f8e10ff */
.L_x_34135:
[----:B-1----:R-:W1:Y:S01]  /*0840*/  LDS R5, [R4] ;  /* 0x0000000004057984 */ /* 0x002e620000000800 */
[C-C-:B------:R-:W-:Y:S01]  /*0850*/  IMAD R6, R3.reuse, 0x4, R4.reuse ;  /* 0x0000000403067824 */ /* 0x140fe200078e0204 */
[C---:B------:R-:W-:Y:S02]  /*0860*/  LEA R8, R3.reuse, R4, 0x3 ;  /* 0x0000000403087211 */ /* 0x040fe400078e18ff */
[----:B-1----:R1:W-:Y:S04]  /*0870*/  ATOM.E.ADD.STRONG.GPU PT, RZ, desc[UR6][R2.64], R5 ;  /* 0x8000000502ff798a */ /* 0x0023e800081ef106 */
[----:B0-----:R-:W0:Y:S01]  /*0880*/  LDS R7, [R6] ;  /* 0x0000000006077984 */ /* 0x001e220000000800 */
[----:B------:R-:W-:-:S03]  /*0890*/  IMAD R10, R3, 0xc, R4 ;  /* 0x0000000c030a7824 */ /* 0x000fc600078e0204 */
[----:B0-----:R1:W-:Y:S04]  /*08a0*/  ATOM.E.ADD.STRONG.GPU PT, RZ, desc[UR6][R2.64], R7 ;  /* 0x8000000702ff798a */ /* 0x0013e800081ef106 */
[----:B------:R-:W0:Y:S01]  /*08b0*/  LDS R9, [R8] ;  /* 0x0000000008097984 */ /* 0x000e220000000800 */
[----:B------:R-:W-:-:S05]  /*08c0*/  IMAD R0, R3, 0x4, R0 ;  /* 0x0000000403007824 */ /* 0x000fca00078e0200 */
[----:B------:R-:W-:Y:S01]  /*08d0*/  ISETP.GE.U32.AND P0, PT, R0, 0x20, PT ;  /* 0x000000200000780c */ /* 0x000fe20003f06070 */
[----:B0-----:R1:W-:Y:S04]  /*08e0*/  ATOM.E.ADD.STRONG.GPU PT, RZ, desc[UR6][R2.64], R9 ;  /* 0x8000000902ff798a */ /* 0x0013e800081ef106 */
[----:B------:R-:W0:Y:S01]  /*08f0*/  LDS R11, [R10] ;  /* 0x000000000a0b7984 */ /* 0x000e220000000800 */
[----:B------:R-:W-:-:S03]  /*0900*/  IMAD R4, R3, 0x10, R4 ;  /* 0x0000001003047824 */ /* 0x000fc600078e0204 */
[----:B0-----:R1:W-:Y:S04]  /*0910*/  ATOM.E.ADD.STRONG.GPU PT, RZ, desc[UR6][R2.64], R11 ;  /* 0x8000000b02ff798a */ /* 0x0013e800081ef106 */
[----:B------:R-:W-:Y:S05]  /*0920*/  @!P0 BRA `(.L_x_34135) ;  /* 0xfffffffc00c48947 */ /* 0x000fea000383ffff */
[----:B------:R-:W-:Y:S05]  /*0930*/  EXIT ;  /* 0x000000000000794d */ /* 0x000fea0003800000 */
.L_x_34136:
        /* <DEDUP_REMOVED lines=12> */
.L_x_39917:


//--------------------- .text._Z9cuda_gemmIiLi128ELi1ELi1ELi64ELi128ELi128ELi64ELi0ELi0EEviiiPT_S1_S1_iii --------------------------
	.section	.text._Z9cuda_gemmIiLi128ELi1ELi1ELi64ELi128ELi128ELi64ELi0ELi0EEviiiPT_S1_S1_iii,"ax",@progbits
	.align	128
        .global         _Z9cuda_gemmIiLi128ELi1ELi1ELi64ELi128ELi128ELi64ELi0ELi0EEviiiPT_S1_S1_iii
        .type           _Z9cuda_gemmIiLi128ELi1ELi1ELi64ELi128ELi128ELi64ELi0ELi0EEviiiPT_S1_S1_iii,@function
        .size           _Z9cuda_gemmIiLi128ELi1ELi1ELi64ELi128ELi128ELi64ELi0ELi0EEviiiPT_S1_S1_iii,(.L_x_39186 - _Z9cuda_gemmIiLi128ELi1ELi1ELi64ELi128ELi128ELi64ELi0ELi0EEviiiPT_S1_S1_iii)
        .other          _Z9cuda_gemmIiLi128ELi1ELi1ELi64ELi128ELi128ELi64ELi0ELi0EEviiiPT_S1_S1_iii,@"STO_CUDA_ENTRY STV_DEFAULT"
_Z9cuda_gemmIiLi128ELi1ELi1ELi64ELi128ELi128ELi64ELi0ELi0EEviiiPT_S1_S1_iii:
.text._Z9cuda_gemmIiLi128ELi1ELi1ELi64ELi128ELi128ELi64ELi0ELi0EEviiiPT_S1_S1_iii:
        /* <DEDUP_REMOVED lines=16> */
[----:B------:R-:W-:Y:S01]  /*0100*/  IMAD.HI.U32 R3, R3, 0x40, RZ ;  /* 0x0000004003037827 */ /* 0x000fe200078e00ff */
[----:B------:R-:W-:-:S04]  /*0110*/  @!P1 LOP3.LUT R2, RZ, R0, RZ, 0x33, !PT ;  /* 0x00000000ff029212 */ /* 0x000fc800078e33ff */
        /* <DEDUP_REMOVED lines=10> */
[----:B------:R-:W-:-:S06]  /*01c0*/  USHF.L.U32 UR6, UR12, 0x1, URZ ;  /* 0x000000010c067899 */ /* 0x000fcc00080006ff */
[----:B------:R-:W-:-:S03]  /*01d0*/  IMAD R5, RZ, RZ, -UR6 ;  /* 0x80000006ff057e24 */ /* 0x000fc6000f8e02ff */
[----:B------:R-:W0:Y:S08]  /*01e0*/  I2F.U32.RP R4, UR6 ;  /* 0x0000000600047d06 */ /* 0x000e300008209000 */
[----:B0-----:R-:W0:Y:S02]  /*01f0*/  MUFU.RCP R4, R4 ;  /* 0x0000000400047308 */ /* 0x001e240000001000 */
[----:B0-----:R-:W-:-:S06]  /*0200*/  VIADD R2, R4, 0xffffffe ;  /* 0x0ffffffe04027836 */ /* 0x001fcc0000000000 */
[----:B------:R0:W3:Y:S02]  /*0210*/  F2I.FTZ.U32.TRUNC.NTZ R3, R2 ;  /* 0x0000000200037305 */ /* 0x0000e4000021f000 */
[----:B0-----:R-:W-:Y:S02]  /*0220*/  IMAD.MOV.U32 R2, RZ, RZ, RZ ;  /* 0x000000ffff027224 */ /* 0x001fe400078e00ff */
[----:B---3--:R-:W-:-:S04]  /*0230*/  IMAD R5, R5, R3, RZ ;  /* 0x0000000305057224 */ /* 0x008fc800078e02ff */
[----:B------:R-:W-:Y:S02]  /*0240*/  IMAD.HI.U32 R6, R3, R5, R2 ;  /* 0x0000000503067227 */ /* 0x000fe400078e0002 */
[----:B------:R-:W2:Y:S04]  /*0250*/  LDC R5, c[0x0][0x374] ;  /* 0x0000dd00ff057b82 */ /* 0x000ea80000000800 */
[----:B-1----:R-:W-:-:S05]  /*0260*/  IMAD.HI.U32 R47, R6, R49, RZ ;  /* 0x00000031062f7227 */ /* 0x002fca00078e00ff */
[----:B------:R-:W-:-:S05]  /*0270*/  IADD3 R4, PT, PT, -R47, RZ, RZ ;  /* 0x000000ff2f047210 */ /* 0x000fca0007ffe1ff */
[----:B------:R-:W-:-:S05]  /*0280*/  IMAD R3, R4, UR6, R49 ;  /* 0x0000000604037c24 */ /* 0x000fca000f8e0231 */
[----:B------:R-:W-:Y:S02]  /*0290*/  ISETP.GE.U32.AND P0, PT, R3, UR6, PT ;  /* 0x0000000603007c0c */ /* 0x000fe4000bf06070 */
[----:B--2---:R-:W-:-:S11]  /*02a0*/  ISETP.LE.U32.AND P1, PT, R5, UR11, PT ;  /* 0x0000000b05007c0c */ /* 0x004fd6000bf23070 */
[----:B------:R-:W-:Y:S02]  /*02b0*/  @P0 VIADD R3, R3, -UR6 ;  /* 0x8000000603030c36 */ /* 0x000fe40008000000 */
[----:B------:R-:W-:Y:S05]  /*02c0*/  @P1 EXIT ;  /* 0x000000000000194d */ /* 0x000fea0003800000 */
[----:B------:R-:W-:Y:S01]  /*02d0*/  ISETP.GE.U32.AND P1, PT, R3, UR6, PT ;  /* 0x0000000603007c0c */ /* 0x000fe2000bf26070 */
[----:B------:R-:W0:Y:S01]  /*02e0*/  S2UR UR5, SR_CTAID.X ;  /* 0x00000000000579c3 */ /* 0x000e220000002500 */
[----:B------:R-:W-:Y:S01]  /*02f0*/  ISETP.NE.U32.AND P2, PT, RZ, UR6, PT ;  /* 0x00000006ff007c0c */ /* 0x000fe2000bf45070 */
[----:B------:R-:W-:Y:S01]  /*0300*/  @P0 VIADD R47, R47, 0x1 ;  /* 0x000000012f2f0836 */ /* 0x000fe20000000000 */
[C---:B------:R-:W-:Y:S01]  /*0310*/  ISETP.GT.U32.AND P0, PT, R49.reuse, 0x1f, PT ;  /* 0x0000001f3100780c */ /* 0x040fe20003f04070 */
[C---:B------:R-:W-:Y:S01]  /*0320*/  IMAD.SHL.U32 R44, R49.reuse, 0x10, RZ ;  /* 0x00000010312c7824 */ /* 0x040fe200078e00ff */
[----:B------:R-:W-:Y:S01]  /*0330*/  BSSY.RECONVERGENT B0, `(.L_x_34137) ;  /* 0x000004b000007945 */ /* 0x000fe20003800200 */
[----:B------:R-:W-:Y:S02]  /*0340*/  LOP3.LUT R48, R49, 0x1, RZ, 0xc0, !PT ;  /* 0x0000000131307812 */ /* 0x000fe400078ec0ff */
[----:B------:R-:W1:Y:S01]  /*0350*/  S2UR UR4, SR_CTAID.Z ;  /* 0x00000000000479c3 */ /* 0x000e620000002700 */
[----:B------:R-:W-:-:S03]  /*0360*/  LOP3.LUT R44, R44, 0x10, RZ, 0xc0, !PT ;  /* 0x000000102c2c7812 */ /* 0x000fc600078ec0ff */
[----:B------:R-:W-:Y:S02]  /*0370*/  @P1 VIADD R47, R47, 0x1 ;  /* 0x000000012f2f1836 */ /* 0x000fe40000000000 */
[----:B------:R-:W-:Y:S02]  /*0380*/  @!P2 LOP3.LUT R47, RZ, UR6, RZ, 0x33, !PT ;  /* 0x00000006ff2fac12 */ /* 0x000fe4000f8e33ff */
[----:B------:R-:W2:Y:S02]  /*0390*/  LDC R46, c[0x0][0x360] ;  /* 0x0000d800ff2e7b82 */ /* 0x000ea40000000800 */
[----:B------:R-:W-:-:S05]  /*03a0*/  IADD3 R2, PT, PT, -R47, RZ, RZ ;  /* 0x000000ff2f027210 */ /* 0x000fca0007ffe1ff */
[----:B------:R-:W-:Y:S01]  /*03b0*/  IMAD R45, R2, UR6, R49 ;  /* 0x00000006022d7c24 */ /* 0x000fe2000f8e0231 */
[----:B0-----:R-:W-:-:S04]  /*03c0*/  USHF.R.U32.HI UR10, URZ, 0x1, UR5 ;  /* 0x00000001ff0a7899 */ /* 0x001fc80008011605 */
[----:B------:R-:W-:Y:S01]  /*03d0*/  SHF.R.U32.HI R45, RZ, 0x1, R45 ;  /* 0x00000001ff2d7819 */ /* 0x000fe2000001162d */
[----:B-1----:R-:W-:-:S03]  /*03e0*/  UIADD3 UR4, UPT, UPT, UR10, UR4, URZ ;  /* 0x000000040a047290 */ /* 0x002fc6000fffe0ff */
[----:B------:R-:W-:Y:S01]  /*03f0*/  LOP3.LUT R27, R45, 0xf, RZ, 0xc0, !PT ;  /* 0x0000000f2d1b7812 */ /* 0x000fe200078ec0ff */
[----:B------:R-:W-:Y:S08]  /*0400*/  @P0 BRA `(.L_x_34138) ;  /* 0x0000000000f40947 */ /* 0x000ff00003800000 */
[----:B--2---:R-:W0:Y:S01]  /*0410*/  I2F.U32.RP R7, R46 ;  /* 0x0000002e00077306 */ /* 0x004e220000209000 */
[----:B------:R-:W-:Y:S01]  /*0420*/  IADD3 R4, PT, PT, R49, R46, RZ ;  /* 0x0000002e31047210 */ /* 0x000fe20007ffe0ff */
[----:B------:R-:W-:Y:S01]  /*0430*/  BSSY.RECONVERGENT B1, `(.L_x_34139) ;  /* 0x000002a000017945 */ /* 0x000fe20003800200 */
        /* <DEDUP_REMOVED lines=28> */
[----:B------:R-:W-:-:S04]  /*0600*/  MOV R2, 0x400 ;  /* 0x0000040000027802 */ /* 0x000fc80000000f00 */
[----:B------:R-:W-:Y:S01]  /*0610*/  IADD3 R3, PT, PT, R2, 0x900, RZ ;  /* 0x0000090002037810 */ /* 0x000fe20007ffe0ff */
[----:B------:R-:W-:Y:S02]  /*0620*/  VIADD R2, R4, 0x1 ;  /* 0x0000000104027836 */ /* 0x000fe40000000000 */
[----:B------:R-:W-:-:S03]  /*0630*/  IMAD.MOV.U32 R4, RZ, RZ, RZ ;  /* 0x000000ffff047224 */ /* 0x000fc600078e00ff */
[----:B------:R-:W-:Y:S02]  /*0640*/  LOP3.LUT R5, R2, 0x3, RZ, 0xc0, !PT ;  /* 0x0000000302057812 */ /* 0x000fe400078ec0ff */
[----:B0-----:R-:W-:Y:S01]  /*0650*/  LEA R6, R6, R3, 0x18 ;  /* 0x0000000306067211 */ /* 0x001fe200078ec0ff */
[----:B------:R-:W-:-:S07]  /*0660*/  IMAD.MOV.U32 R3, RZ, RZ, R49 ;  /* 0x000000ffff037224 */ /* 0x000fce00078e0031 */
.L_x_34141:
[----:B------:R-:W-:Y:S01]  /*0670*/  LEA R2, R3, R6, 0x2 ;  /* 0x0000000603027211 */ /* 0x000fe200078e10ff */
[----:B------:R-:W-:Y:S02]  /*0680*/  VIADD R4, R4, 0x1 ;  /* 0x0000000104047836 */ /* 0x000fe40000000000 */
[----:B------:R-:W-:Y:S02]  /*0690*/  IMAD.IADD R3, R46, 0x1, R3 ;  /* 0x000000012e037824 */ /* 0x000fe400078e0203 */
[----:B------:R0:W-:Y:S01]  /*06a0*/  STS [R2], RZ ;  /* 0x000000ff02007388 */ /* 0x0001e20000000800 */
[----:B------:R-:W-:-:S13]  /*06b0*/  ISETP.NE.AND P0, PT, R4, R5, PT ;  /* 0x000000050400720c */ /* 0x000fda0003f05270 */
[----:B0-----:R-:W-:Y:S05]  /*06c0*/  @P0 BRA `(.L_x_34141) ;  /* 0xfffffffc00e80947 */ /* 0x001fea000383ffff */
.L_x_34140:
[----:B------:R-:W-:Y:S05]  /*06d0*/  BSYNC.RECONVERGENT B1 ;  /* 0x0000000000017941 */ /* 0x000fea0003800200 */
.L_x_34139:
[----:B------:R-:W-:Y:S05]  /*06e0*/  @!P1 BRA `(.L_x_34138) ;  /* 0x00000000003c9947 */ /* 0x000fea0003800000 */
[----:B------:R-:W0:Y:S01]  /*06f0*/  S2R R5, SR_CgaCtaId ;  /* 0x0000000000057919 */ /* 0x000e220000008800 */
[----:B------:R-:W-:-:S05]  /*0700*/  MOV R2, 0x400 ;  /* 0x0000040000027802 */ /* 0x000fca0000000f00 */
[----:B------:R-:W-:-:S05]  /*0710*/  VIADD R2, R2, 0x900 ;  /* 0x0000090002027836 */ /* 0x000fca0000000000 */
[----:B0-----:R-:W-:-:S07]  /*0720*/  LEA R4, R5, R2, 0x18 ;  /* 0x0000000205047211 */ /* 0x001fce00078ec0ff */
.L_x_34142:
[----:B0-----:R-:W-:Y:S02]  /*0730*/  LEA R9, R3, R4, 0x2 ;  /* 0x0000000403097211 */ /* 0x001fe400078e10ff */
[----:B------:R-:W-:-:S03]  /*0740*/  LEA R3, R46, R3, 0x2 ;  /* 0x000000032e037211 */ /* 0x000fc600078e10ff */
[C---:B------:R-:W-:Y:S01]  /*0750*/  IMAD R5, R46.reuse, 0x4, R9 ;  /* 0x000000042e057824 */ /* 0x040fe200078e0209 */
[----:B------:R0:W-:Y:S01]  /*0760*/  STS [R9], RZ ;  /* 0x000000ff09007388 */ /* 0x0001e20000000800 */
[----:B------:R-:W-:Y:S02]  /*0770*/  ISETP.GE.U32.AND P0, PT, R3, 0x20, PT ;  /* 0x000000200300780c */ /* 0x000fe40003f06070 */
[C---:B------:R-:W-:Y:S01]  /*0780*/  IMAD R7, R46.reuse, 0x4, R5 ;  /* 0x000000042e077824 */ /* 0x040fe200078e0205 */
[----:B------:R0:W-:Y:S03]  /*0790*/  STS [R5], RZ ;  /* 0x000000ff05007388 */ /* 0x0001e60000000800 */
[----:B------:R-:W-:Y:S01]  /*07a0*/  IMAD R2, R46, 0x4, R7 ;  /* 0x000000042e027824 */ /* 0x000fe200078e0207 */
[----:B------:R0:W-:Y:S04]  /*07b0*/  STS [R7], RZ ;  /* 0x000000ff07007388 */ /* 0x0001e80000000800 */
[----:B------:R0:W-:Y:S02]  /*07c0*/  STS [R2], RZ ;  /* 0x000000ff02007388 */ /* 0x0001e40000000800 */
[----:B------:R-:W-:Y:S05]  /*07d0*/  @!P0 BRA `(.L_x_34142) ;  /* 0xfffffffc00d48947 */ /* 0x000fea000383ffff */
.L_x_34138:
[----:B------:R-:W-:Y:S05]  /*07e0*/  BSYNC.RECONVERGENT B0 ;  /* 0x0000000000007941 */ /* 0x000fea0003800200 */
.L_x_34137:
[C---:B------:R-:W-:Y:S01]  /*07f0*/  VIADD R43, R27.reuse, 0x1 ;  /* 0x000000011b2b7836 */ /* 0x040fe20000000000 */
[----:B------:R-:W1:Y:S01]  /*0800*/  LDCU UR5, c[0x0][0x388] ;  /* 0x00007100ff0577ac */ /* 0x000e620008000800 */
[C---:B------:R-:W-:Y:S01]  /*0810*/  VIADD R3, R27.reuse, 0x2 ;  /* 0x000000021b037836 */ /* 0x040fe20000000000 */
[C---:B------:R-:W-:Y:S01]  /*0820*/  LOP3.LUT R11, R27.reuse, 0x8, RZ, 0x3c, !PT ;  /* 0x000000081b0b7812 */ /* 0x040fe200078e3cff */
[----:B------:R-:W-:Y:S01]  /*0830*/  VIADD R41, R27, 0x3 ;  /* 0x000000031b297836 */ /* 0x000fe20000000000 */
[-C--:B------:R-:W-:Y:S01]  /*0840*/  ISETP.GE.AND P0, PT, R43, R0.reuse, PT ;  /* 0x000000002b00720c */ /* 0x080fe20003f06270 */
[----:B0-----:R-:W-:Y:S01]  /*0850*/  VIADD R5, R27, 0x4 ;  /* 0x000000041b057836 */ /* 0x001fe20000000000 */
[-C--:B------:R-:W-:Y:S01]  /*0860*/  ISETP.GE.AND P1, PT, R3, R0.reuse, PT ;  /* 0x000000000300720c */ /* 0x080fe20003f26270 */
[C---:B------:R-:W-:Y:S01]  /*0870*/  VIADD R39, R27.reuse, 0x5 ;  /* 0x000000051b277836 */ /* 0x040fe20000000000 */
[C---:B------:R-:W-:Y:S01]  /*0880*/  SEL R2, R0.reuse, RZ, P0 ;  /* 0x000000ff00027207 */ /* 0x040fe20000000000 */
[C---:B------:R-:W-:Y:S01]  /*0890*/  VIADD R37, R27.reuse, 0x7 ;  /* 0x000000071b257836 */ /* 0x040fe20000000000 */
        /* <DEDUP_REMOVED lines=10> */
[-C--:B------:R-:W-:Y:S01]  /*0940*/  ISETP.GE.AND P1, PT, R39, R0.reuse, PT ;  /* 0x000000002700720c */ /* 0x080fe20003f26270 */
[----:B------:R-:W-:Y:S01]  /*0950*/  VIADD R29, R27, 0xf ;  /* 0x0000000f1b1d7836 */ /* 0x000fe20000000000 */
[C---:B------:R-:W-:Y:S01]  /*0960*/  SEL R40, R0.reuse, RZ, P0 ;  /* 0x000000ff00287207 */ /* 0x040fe20000000000 */
[----:B------:R-:W-:Y:S01]  /*0970*/  VIADD R6, R45, 0x6 ;  /* 0x000000062d067836 */ /* 0x000fe20000000000 */
[----:B------:R-:W-:Y:S01]  /*0980*/  ISETP.GE.AND P0, PT, R3, R0, PT ;  /* 0x000000000300720c */ /* 0x000fe20003f06270 */
[----:B------:R-:W-:Y:S01]  /*0990*/  USHF.L.U32 UR4, UR4, 0x6, URZ ;  /* 0x0000000604047899 */ /* 0x000fe200080006ff */
[----:B------:R-:W-:Y:S01]  /*09a0*/  IADD3 R41, PT, PT, R41, -R2, RZ ;  /* 0x8000000229297210 */ /* 0x000fe20007ffe0ff */
[----:B------:R-:W-:Y:S01]  /*09b0*/  IMAD.IADD R40, R5, 0x1, -R40 ;  /* 0x0000000105287824 */ /* 0x000fe200078e0a28 */
[C---:B------:R-:W-:Y:S01]  /*09c0*/  SEL R38, R0.reuse, RZ, P0 ;  /* 0x000000ff00267207 */ /* 0x040fe20000000000 */
[----:B------:R-:W-:Y:S01]  /*09d0*/  VIADD R5, R27, 0x8 ;  /* 0x000000081b057836 */ /* 0x000fe20000000000 */
[C---:B------:R-:W-:Y:S01]  /*09e0*/  SEL R2, R0.reuse, RZ, P1 ;  /* 0x000000ff00027207 */ /* 0x040fe20000800000 */
[----:B------:R-:W-:Y:S01]  /*09f0*/  VIADD R7, R45, 0x7 ;  /* 0x000000072d077836 */ /* 0x000fe20000000000 */
[-C--:B------:R-:W-:Y:S01]  /*0a00*/  ISETP.GE.AND P1, PT, R37, R0.reuse, PT ;  /* 0x000000002500720c */ /* 0x080fe20003f26270 */
[----:B------:R-:W-:Y:S01]  /*0a10*/  IMAD.IADD R38, R3, 0x1, -R38 ;  /* 0x0000000103267824 */ /* 0x000fe200078e0a26 */
[----:B------:R-:W-:Y:S01]  /*0a20*/  ISETP.GE.AND P0, PT, R5, R0, PT ;  /* 0x000000000500720c */ /* 0x000fe20003f06270 */
[----:B------:R-:W-:Y:S01]  /*0a30*/  VIADD R3, R27, 0xa ;  /* 0x0000000a1b037836 */ /* 0x000fe20000000000 */
[----:B------:R-:W-:Y:S01]  /*0a40*/  IADD3 R39, PT, PT, R39, -R2, RZ ;  /* 0x8000000227277210 */ /* 0x000fe20007ffe0ff */
[C---:B------:R-:W-:Y:S01]  /*0a50*/  VIADD R9, R45.reuse, 0xa ;  /* 0x0000000a2d097836 */ /* 0x040fe20000000000 */
[C---:B------:R-:W-:Y:S01]  /*0a60*/  SEL R2, R0.reuse, RZ, P1 ;  /* 0x000000ff00027207 */ /* 0x040fe20000800000 */
[----:B------:R-:W-:Y:S01]  /*0a70*/  VIADD R10, R45, 0xb ;  /* 0x0000000b2d0a7836 */ /* 0x000fe20000000000 */
[-C--:B------:R-:W-:Y:S01]  /*0a80*/  ISETP.GE.AND P1, PT, R35, R0.reuse, PT ;  /* 0x000000002300720c */ /* 0x080fe20003f26270 */
[C---:B------:R-:W-:Y:S01]  /*0a90*/  VIADD R25, R45.reuse, 0xc ;  /* 0x0000000c2d197836 */ /* 0x040fe20000000000 */
[C---:B------:R-:W-:Y:S01]  /*0aa0*/  SEL R36, R0.reuse, RZ, P0 ;  /* 0x000000ff00247207 */ /* 0x040fe20000000000 */
[----:B------:R-:W-:Y:S01]  /*0ab0*/  VIADD R22, R45, 0xffffffff ;  /* 0xffffffff2d167836 */ /* 0x000fe20000000000 */
[----:B------:R-:W-:Y:S01]  /*0ac0*/  ISETP.GE.AND P0, PT, R3, R0, PT ;  /* 0x000000000300720c */ /* 0x000fe20003f06270 */
[----:B------:R-:W-:Y:S01]  /*0ad0*/  VIADD R23, R45, 0xe ;  /* 0x0000000e2d177836 */ /* 0x000fe20000000000 */
[----:B------:R-:W-:Y:S01]  /*0ae0*/  IADD3 R37, PT, PT, R37, -R2, RZ ;  /* 0x8000000225257210 */ /* 0x000fe20007ffe0ff */
[----:B------:R-:W-:Y:S01]  /*0af0*/  IMAD.IADD R36, R5, 0x1, -R36 ;  /* 0x0000000105247824 */ /* 0x000fe200078e0a24 */
[----:B------:R-:W-:Y:S01]  /*0b00*/  SEL R2, R0, RZ, P1 ;  /* 0x000000ff00027207 */ /* 0x000fe20000800000 */
[----:B------:R-:W-:Y:S01]  /*0b10*/  VIADD R5, R27, 0xc ;  /* 0x0000000c1b057836 */ /* 0x000fe20000000000 */
[----:B------:R-:W-:Y:S01]  /*0b20*/  ISETP.GE.AND P1, PT, R33, R0, PT ;  /* 0x000000002100720c */ /* 0x000fe20003f26270 */
[----:B------:R-:W-:Y:S01]  /*0b30*/  IMAD.IADD R26, R44, 0x1, R11 ;  /* 0x000000012c1a7824 */ /* 0x000fe200078e020b */
[C---:B------:R-:W-:Y:S01]  /*0b40*/  SEL R34, R0.reuse, RZ, P0 ;  /* 0x000000ff00227207 */ /* 0x040fe20000000000 */
[----:B-1----:R-:W-:Y:S01]  /*0b50*/  UIMAD UR4, UR11, UR5, UR4 ;  /* 0x000000050b0472a4 */ /* 0x002fe2000f8e0204 */
[----:B------:R-:W-:Y:S01]  /*0b60*/  IADD3 R35, PT, PT, R35, -R2, RZ ;  /* 0x8000000223237210 */ /* 0x000fe20007ffe0ff */
[----:B------:R-:W-:Y:S01]  /*0b70*/  UPRMT UR7, UR6, 0x9910, URZ ;  /* 0x0000991006077896 */ /* 0x000fe200080000ff */
[----:B------:R-:W-:Y:S01]  /*0b80*/  SEL R2, R0, RZ, P1 ;  /* 0x000000ff00027207 */ /* 0x000fe20000800000 */
[----:B------:R-:W-:Y:S01]  /*0b90*/  IMAD.IADD R34, R3, 0x1, -R34 ;  /* 0x0000000103227824 */ /* 0x000fe200078e0a22 */
[-C--:B------:R-:W-:Y:S01]  /*0ba0*/  ISETP.GE.AND P1, PT, R31, R0.reuse, PT ;  /* 0x000000001f00720c */ /* 0x080fe20003f26270 */
[----:B------:R-:W-:Y:S01]  /*0bb0*/  VIADD R3, R27, 0xe ;  /* 0x0000000e1b037836 */ /* 0x000fe20000000000 */
[----:B------:R-:W-:-:S02]  /*0bc0*/  ISETP.GE.AND P0, PT, R5, R0, PT ;  /* 0x000000000500720c */ /* 0x000fc40003f06270 */
[----:B------:R-:W-:Y:S02]  /*0bd0*/  IADD3 R33, PT, PT, R33, -R2, RZ ;  /* 0x8000000221217210 */ /* 0x000fe40007ffe0ff */
        /* <DEDUP_REMOVED lines=19> */
[----:B------:R-:W-:Y:S01]  /*0d10*/  LOP3.LUT R13, R4, 0xf, RZ, 0xc0, !PT ;  /* 0x0000000f040d7812 */ /* 0x000fe200078ec0ff */
[----:B------:R-:W-:Y:S01]  /*0d20*/  IMAD.IADD R28, R27, 0x1, -R28 ;  /* 0x000000011b1c7824 */ /* 0x000fe200078e0a1c */
[----:B------:R-:W-:-:S02]  /*0d30*/  LOP3.LUT R11, R2, 0xf, RZ, 0xc0, !PT ;  /* 0x0000000f020b7812 */ /* 0x000fc400078ec0ff */
        /* <DEDUP_REMOVED lines=21> */
[----:B------:R-:W-:Y:S02]  /*0e90*/  LOP3.LUT R23, R23, 0xf, RZ, 0xc0, !PT ;  /* 0x0000000f17177812 */ /* 0x000fe400078ec0ff */
[----:B------:R-:W-:-:S02]  /*0ea0*/  IADD3 R13, PT, PT, R44, R9, RZ ;  /* 0x000000092c0d7210 */ /* 0x000fc40007ffe0ff */
[----:B------:R-:W-:Y:S02]  /*0eb0*/  IADD3 R27, PT, PT, R27, R44, RZ ;  /* 0x0000002c1b1b7210 */ /* 0x000fe40007ffe0ff */
[C---:B------:R-:W-:Y:S02]  /*0ec0*/  LOP3.LUT R50, R49.reuse, 0xf, RZ, 0xc0, !PT ;  /* 0x0000000f31327812 */ /* 0x040fe400078ec0ff */
[C---:B------:R-:W-:Y:S02]  /*0ed0*/  IADD3 R21, PT, PT, R44.reuse, R21, RZ ;  /* 0x000000152c157210 */ /* 0x040fe40007ffe0ff */
[C---:B------:R-:W-:Y:S02]  /*0ee0*/  IADD3 R17, PT, PT, R44.reuse, R5, RZ ;  /* 0x000000052c117210 */ /* 0x040fe40007ffe0ff */
[----:B------:R-:W-:Y:S02]  /*0ef0*/  IADD3 R9, PT, PT, R44, R23, RZ ;  /* 0x000000172c097210 */ /* 0x000fe40007ffe0ff */
[----:B------:R-:W-:-:S02]  /*0f00*/  LEA R0, R49, UR4, 0x2 ;  /* 0x0000000431007c11 */ /* 0x000fc4000f8e10ff */
[----:B------:R-:W-:-:S07]  /*0f10*/  MOV R6, 0xf30 ;  /* 0x00000f3000067802 */ /* 0x000fce0000000f00 */
[----:B--2---:R-:W-:Y:S05]  /*0f20*/  CALL.REL.NOINC `($__internal_683_$__cuda_sm20_div_s16) ;  /* 0x0000002c005c7944 */ /* 0x004fea0003c00000 */
[----:B------:R-:W0:Y:S01]  /*0f30*/  S2R R2, SR_CgaCtaId ;  /* 0x0000000000027919 */ /* 0x000e220000008800 */
[----:B------:R-:W1:Y:S01]  /*0f40*/  LDCU UR5, c[0x0][0x3a8] ;  /* 0x00007500ff0577ac */ /* 0x000e620008000800 */
[----:B------:R-:W-:Y:S01]  /*0f50*/  MOV R51, 0x400 ;  /* 0x0000040000337802 */ /* 0x000fe20000000f00 */
[----:B------:R-:W-:Y:S01]  /*0f60*/  IMAD.MOV.U32 R53, RZ, RZ, RZ ;  /* 0x000000ffff357224 */ /* 0x000fe200078e00ff */
        /* <DEDUP_REMOVED lines=13> */
.L_x_34185:
[----:B0-----:R-:W0:Y:S01]  /*1040*/  S2R R52, SR_CTAID.Z ;  /* 0x0000000000347919 */ /* 0x001e220000002700 */
[----:B------:R-:W-:Y:S01]  /*1050*/  ISETP.GT.U32.AND P3, PT, R49, 0x3, PT ;  /* 0x000000033100780c */ /* 0x000fe20003f64070 */
[----:B------:R-:W-:Y:S01]  /*1060*/  BSSY.RECONVERGENT B0, `(.L_x_34143) ;  /* 0x0000013000007945 */ /* 0x000fe20003800200 */
[----:B------:R-:W-:-:S11]  /*1070*/  PLOP3.LUT P1, PT, P0, PT, PT, 0x80, 0x8 ;  /* 0x000000000008781c */ /* 0x000fd6000072f070 */
[----:B------:R-:W-:Y:S05]  /*1080*/  @P3 BRA `(.L_x_34144) ;  /* 0x0000000000403947 */ /* 0x000fea0003800000 */
[----:B------:R-:W1:Y:S01]  /*1090*/  S2UR UR7, SR_CgaCtaId ;  /* 0x00000000000779c3 */ /* 0x000e620000008800 */
[----:B------:R-:W-:Y:S01]  /*10a0*/  UMOV UR4, 0x400 ;  /* 0x0000040000047882 */ /* 0x000fe20000000000 */
[----:B------:R-:W-:Y:S01]  /*10b0*/  SHF.L.U32 R55, R49, 0x2, RZ ;  /* 0x0000000231377819 */ /* 0x000fe200000006ff */
[----:B------:R-:W-:Y:S01]  /*10c0*/  UIADD3 UR4, UPT, UPT, UR4, 0x880, URZ ;  /* 0x0000088004047890 */ /* 0x000fe2000fffe0ff */
[----:B------:R-:W-:-:S03]  /*10d0*/  IMAD.IADD R59, R0, 0x1, R53 ;  /* 0x00000001003b7824 */ /* 0x000fc600078e0235 */
[----:B-1----:R-:W-:-:S06]  /*10e0*/  ULEA UR4, UR7, UR4, 0x18 ;  /* 0x0000000407047291 */ /* 0x002fcc000f8ec0ff */
[----:B------:R-:W-:-:S07]  /*10f0*/  LEA R57, R49, UR4, 0x4 ;  /* 0x0000000431397c11 */ /* 0x000fce000f8e20ff */
.L_x_34145:
[----:B------:R-:W1:Y:S02]  /*1100*/  LDC.64 R2, c[0x0][0x390] ;  /* 0x0000e400ff027b82 */ /* 0x000e640000000a00 */
[----:B-1----:R-:W-:-:S05]  /*1110*/  IMAD.WIDE R2, R59, 0x4, R2 ;  /* 0x000000043b027825 */ /* 0x002fca00078e0202 */
[----:B------:R-:W2:Y:S01]  /*1120*/  LDG.E.128 R4, desc[UR8][R2.64] ;  /* 0x0000000802047981 */ /* 0x000ea2000c1e1d00 */
[C---:B------:R-:W-:Y:S02]  /*1130*/  IMAD R55, R46.reuse, 0x4, R55 ;  /* 0x000000042e377824 */ /* 0x040fe400078e0237 */
[----:B------:R-:W-:-:S03]  /*1140*/  IMAD R59, R46, 0x4, R59 ;  /* 0x000000042e3b7824 */ /* 0x000fc600078e023b */
[----:B------:R-:W-:Y:S01]  /*1150*/  ISETP.GE.U32.AND P0, PT, R55, 0x10, PT ;  /* 0x000000103700780c */ /* 0x000fe20003f06070 */
[----:B--2---:R1:W-:Y:S02]  /*1160*/  STS.128 [R57], R4 ;  /* 0x0000000439007388 */ /* 0x0043e40000000c00 */
[----:B-1----:R-:W-:-:S10]  /*1170*/  LEA R57, R46, R57, 0x4 ;  /* 0x000000392e397211 */ /* 0x002fd400078e20ff */
[----:B------:R-:W-:Y:S05]  /*1180*/  @!P0 BRA `(.L_x_34145) ;  /* 0xfffffffc00dc8947 */ /* 0x000fea000383ffff */
.L_x_34144:
[----:B------:R-:W-:Y:S05]  /*1190*/  BSYNC.RECONVERGENT B0 ;  /* 0x0000000000007941 */ /* 0x000fea0003800200 */
.L_x_34143:
[----:B0-----:R-:W-:Y:S02]  /*11a0*/  IMAD R4, R52, 0x40, R53 ;  /* 0x0000004034047824 */ /* 0x001fe400078e0235 */
[----:B------:R-:W-:-:S07]  /*11b0*/  IMAD.MOV.U32 R5, RZ, RZ, RZ ;  /* 0x000000ffff057224 */ /* 0x000fce00078e00ff */
.L_x_34184:
[----:B------:R-:W-:Y:S01]  /*11c0*/  SHF.R.U32.HI R7, RZ, 0x4, R49 ;  /* 0x00000004ff077819 */ /* 0x000fe20000011631 */
[----:B0-----:R-:W-:-:S07]  /*11d0*/  IMAD.IADD R55, R50, 0x1, R5 ;  /* 0x0000000132377824 */ /* 0x001fce00078e0205 */
.L_x_34146:
        /* <DEDUP_REMOVED lines=17> */
.L_x_34183:
[----:B0-----:R-:W0:Y:S01]  /*12f0*/  S2R R7, SR_CgaCtaId ;  /* 0x0000000000077919 */ /* 0x001e220000008800 */
[----:B------:R-:W-:Y:S01]  /*1300*/  MOV R53, UR12 ;  /* 0x0000000c00357c02 */ /* 0x000fe20008000f00 */
[C---:B------:R-:W-:Y:S01]  /*1310*/  VIADD R54, R45.reuse, 0x2 ;  /* 0x000000022d367836 */ /* 0x040fe20000000000 */
[----:B------:R-:W-:Y:S01]  /*1320*/  MOV R2, 0x400 ;  /* 0x0000040000027802 */ /* 0x000fe20000000f00 */
[C-C-:B------:R-:W-:Y:S01]  /*1330*/  IMAD.IADD R3, R45.reuse, 0x1, R6.reuse ;  /* 0x000000012d037824 */ /* 0x140fe200078e0206 */
[----:B------:R-:W-:Y:S01]  /*1340*/  IADD3 R58, PT, PT, R45, 0x5, RZ ;  /* 0x000000052d3a7810 */ /* 0x000fe20007ffe0ff */
        /* <DEDUP_REMOVED lines=24> */
[----:B------:R-:W-:Y:S01]  /*14d0*/  IMAD.IADD R65, R60, 0x1, R69 ;  /* 0x000000013c417824 */ /* 0x000fe200078e0245 */
[----:B------:R-:W-:-:S02]  /*14e0*/  LOP3.LUT R64, R57, 0xf, RZ, 0xc0, !PT ;  /* 0x0000000f39407812 */ /* 0x000fc400078ec0ff */
[----:B------:R-:W-:Y:S01]  /*14f0*/  LOP3.LUT R72, R63, 0xf, RZ, 0xc0, !PT ;  /* 0x0000000f3f487812 */ /* 0x000fe200078ec0ff */
[--C-:B------:R-:W-:Y:S01]  /*1500*/  IMAD.IADD R63, R56, 0x1, R69.reuse ;  /* 0x00000001383f7824 */ /* 0x100fe200078e0245 */
[----:B------:R-:W-:Y:S01]  /*1510*/  LOP3.LUT R76, R67, 0xf, RZ, 0xc0, !PT ;  /* 0x0000000f434c7812 */ /* 0x000fe200078ec0ff */
[--C-:B------:R-:W-:Y:S01]  /*1520*/  IMAD.IADD R73, R74, 0x1, R69.reuse ;  /* 0x000000014a497824 */ /* 0x100fe200078e0245 */
[-C--:B------:R-:W-:Y:S01]  /*1530*/  IADD3 R59, PT, PT, R52, R69.reuse, RZ ;  /* 0x00000045343b7210 */ /* 0x080fe20007ffe0ff */
[--C-:B------:R-:W-:Y:S01]  /*1540*/  IMAD.IADD R52, R66, 0x1, R69.reuse ;  /* 0x0000000142347824 */ /* 0x100fe200078e0245 */
[----:B0-----:R-:W-:Y:S01]  /*1550*/  LEA R58, R7, R58, 0x18 ;  /* 0x0000003a073a7211 */ /* 0x001fe200078ec0ff */
        /* <DEDUP_REMOVED lines=11> */
[-C--:B------:R-:W-:Y:S01]  /*1610*/  LEA R56, R73, R58.reuse, 0x2 ;  /* 0x0000003a49387211 */ /* 0x080fe200078e10ff */
[--C-:B------:R-:W-:Y:S01]  /*1620*/  IMAD R59, R61, 0x4, R58.reuse ;  /* 0x000000043d3b7824 */ /* 0x100fe200078e023a */
[-C--:B------:R-:W-:Y:S01]  /*1630*/  LEA R53, R53, R58.reuse, 0x2 ;  /* 0x0000003a35357211 */ /* 0x080fe200078e10ff */
[--C-:B------:R-:W-:Y:S01]  /*1640*/  IMAD R66, R63, 0x4, R58.reuse ;  /* 0x000000043f427824 */ /* 0x100fe200078e023a */
[----:B------:R-:W-:Y:S01]  /*1650*/  ISETP.GE.AND P0, PT, R6, UR12, PT ;  /* 0x0000000c06007c0c */ /* 0x000fe2000bf06270 */
        /* <DEDUP_REMOVED lines=35> */
.L_x_34182:
[----:B0-----:R-:W-:-:S04]  /*1890*/  IMAD R71, R2, 0x84, R69 ;  /* 0x0000008402477824 */ /* 0x001fc800078e0245 */
[----:B------:R-:W-:Y:S01]  /*18a0*/  IMAD R72, R48, 0x4, R71 ;  /* 0x0000000430487824 */ /* 0x000fe200078e0247 */
[----:B------:R-:W-:Y:S06]  /*18b0*/  @P3 BRA `(.L_x_34149) ;  /* 0x0000000400903947 */ /* 0x000fec0003800000 */
[----:B------:R-:W0:Y:S01]  /*18c0*/  LDC R70, c[0x0][0x3ac] ;  /* 0x0000eb00ff467b82 */ /* 0x000e220000000800 */
[----:B------:R1:W2:Y:S01]  /*18d0*/  LDS R71, [R72] ;  /* 0x0000000048477984 */ /* 0x0002a20000000800 */
[----:B------:R-:W-:Y:S01]  /*18e0*/  HFMA2 R68, -RZ, RZ, 0, 0 ;  /* 0x00000000ff447431 */ /* 0x000fe200000001ff */
[----:B0-----:R-:W-:-:S13]  /*18f0*/  ISETP.NE.AND P4, PT, R70, RZ, PT ;  /* 0x000000ff4600720c */ /* 0x001fda0003f85270 */
[----:B-12---:R-:W-:Y:S05]  /*1900*/  @!P4 BRA `(.L_x_34150) ;  /* 0x000000000010c947 */ /* 0x006fea0003800000 */
[----:B------:R-:W-:-:S03]  /*1910*/  UMOV UR4, 0xffffffff ;  /* 0xffffffff00047882 */ /* 0x000fc60000000000 */
[----:B------:R-:W-:Y:S05]  /*1920*/  BRA.DIV UR4, `(.L_x_34151) ;  /* 0x0000001a04847947 */ /* 0x000fea000b800000 */
[----:B------:R0:W1:Y:S02]  /*1930*/  SHFL.IDX PT, R73, R71, R28, 0x1f ;  /* 0x00001f1c47497589 */ /* 0x00006400000e0000 */
.L_x_34191:
[----:B-1----:R-:W-:-:S07]  /*1940*/  IMAD R68, R60, R73, RZ ;  /* 0x000000493c447224 */ /* 0x002fce00078e02ff */
.L_x_34150:
[----:B------:R-:W-:-:S13]  /*1950*/  ISETP.GE.AND P4, PT, R70, 0x2, PT ;  /* 0x000000024600780c */ /* 0x000fda0003f86270 */
[----:B------:R-:W-:Y:S05]  /*1960*/  @!P4 BRA `(.L_x_34152) ;  /* 0x000000000010c947 */ /* 0x000fea0003800000 */
[----:B------:R-:W-:-:S03]  /*1970*/  UMOV UR4, 0xffffffff ;  /* 0xffffffff00047882 */ /* 0x000fc60000000000 */
[----:B------:R-:W-:Y:S05]  /*1980*/  BRA.DIV UR4, `(.L_x_34153) ;  /* 0x0000001a048c7947 */ /* 0x000fea000b800000 */
[----:B------:R1:W2:Y:S02]  /*1990*/  SHFL.IDX PT, R73, R71, R43, 0x1f ;  /* 0x00001f2b47497589 */ /* 0x0002a400000e0000 */
.L_x_34194:
[----:B--2---:R-:W-:-:S07]  /*19a0*/  IMAD R68, R66, R73, R68 ;  /* 0x0000004942447224 */ /* 0x004fce00078e0244 */
.L_x_34152:
[----:B------:R-:W-:-:S13]  /*19b0*/  ISETP.GE.AND P4, PT, R70, 0x3, PT ;  /* 0x000000034600780c */ /* 0x000fda0003f86270 */
[----:B------:R-:W-:Y:S05]  /*19c0*/  @!P4 BRA `(.L_x_34154) ;  /* 0x000000000010c947 */ /* 0x000fea0003800000 */
[----:B------:R-:W-:-:S03]  /*19d0*/  UMOV UR4, 0xffffffff ;  /* 0xffffffff00047882 */ /* 0x000fc60000000000 */
[----:B------:R-:W-:Y:S05]  /*19e0*/  BRA.DIV UR4, `(.L_x_34155) ;  /* 0x0000001a049c7947 */ /* 0x000fea000b800000 */
[----:B------:R2:W3:Y:S02]  /*19f0*/  SHFL.IDX PT, R72, R71, R42, 0x1f ;  /* 0x00001f2a47487589 */ /* 0x0004e400000e0000 */
.L_x_34197:
[----:B---3--:R-:W-:-:S07]  /*1a00*/  IMAD R68, R67, R72, R68 ;  /* 0x0000004843447224 */ /* 0x008fce00078e0244 */
.L_x_34154:
[----:B------:R-:W-:-:S13]  /*1a10*/  ISETP.GE.AND P4, PT, R70, 0x4, PT ;  /* 0x000000044600780c */ /* 0x000fda0003f86270 */
[----:B------:R-:W-:Y:S05]  /*1a20*/  @!P4 BRA `(.L_x_34156) ;  /* 0x000000000010c947 */ /* 0x000fea0003800000 */
[----:B------:R-:W-:-:S03]  /*1a30*/  UMOV UR4, 0xffffffff ;  /* 0xffffffff00047882 */ /* 0x000fc60000000000 */
[----:B------:R-:W-:Y:S05]  /*1a40*/  BRA.DIV UR4, `(.L_x_34157) ;  /* 0x0000001a04a87947 */ /* 0x000fea000b800000 */
[----:B------:R3:W4:Y:S02]  /*1a50*/  SHFL.IDX PT, R72, R71, R41, 0x1f ;  /* 0x00001f2947487589 */ /* 0x00072400000e0000 */
.L_x_34200:
[----:B----4-:R-:W-:-:S07]  /*1a60*/  IMAD R68, R65, R72, R68 ;  /* 0x0000004841447224 */ /* 0x010fce00078e0244 */
.L_x_34156:
[----:B------:R-:W-:-:S13]  /*1a70*/  ISETP.GE.AND P4, PT, R70, 0x5, PT ;  /* 0x000000054600780c */ /* 0x000fda0003f86270 */
[----:B------:R-:W-:Y:S05]  /*1a80*/  @!P4 BRA `(.L_x_34158) ;  /* 0x000000000010c947 */ /* 0x000fea0003800000 */
[----:B------:R-:W-:-:S03]  /*1a90*/  UMOV UR4, 0xffffffff ;  /* 0xffffffff00047882 */ /* 0x000fc60000000000 */
[----:B------:R-:W-:Y:S05]  /*1aa0*/  BRA.DIV UR4, `(.L_x_34159) ;  /* 0x0000001a04b47947 */ /* 0x000fea000b800000 */
[----:B------:R4:W0:Y:S02]  /*1ab0*/  SHFL.IDX PT, R73, R71, R40, 0x1f ;  /* 0x00001f2847497589 */ /* 0x00082400000e0000 */
.L_x_34203:
[----:B0-----:R-:W-:-:S07]  /*1ac0*/  IMAD R68, R64, R73, R68 ;  /* 0x0000004940447224 */ /* 0x001fce00078e0244 */
.L_x_34158:
[----:B------:R-:W-:-:S13]  /*1ad0*/  ISETP.GE.AND P4, PT, R70, 0x6, PT ;  /* 0x000000064600780c */ /* 0x000fda0003f86270 */
[----:B------:R-:W-:Y:S05]  /*1ae0*/  @!P4 BRA `(.L_x_34160) ;  /* 0x000000000010c947 */ /* 0x000fea0003800000 */
[----:B------:R-:W-:-:S03]  /*1af0*/  UMOV UR4, 0xffffffff ;  /* 0xffffffff00047882 */ /* 0x000fc60000000000 */
[----:B------:R-:W-:Y:S05]  /*1b00*/  BRA.DIV UR4, `(.L_x_34161) ;  /* 0x0000001a04c47947 */ /* 0x000fea000b800000 */
[----:B------:R0:W0:Y:S02]  /*1b10*/  SHFL.IDX PT, R72, R71, R39, 0x1f ;  /* 0x00001f2747487589 */ /* 0x00002400000e0000 */
.L_x_34206:
[----:B0-----:R-:W-:-:S07]  /*1b20*/  IMAD R68, R63, R72, R68 ;  /* 0x000000483f447224 */ /* 0x001fce00078e0244 */
.L_x_34160:
[----:B------:R-:W-:-:S13]  /*1b30*/  ISETP.GE.AND P4, PT, R70, 0x7, PT ;  /* 0x000000074600780c */ /* 0x000fda0003f86270 */
[----:B------:R-:W-:Y:S05]  /*1b40*/  @!P4 BRA `(.L_x_34162) ;  /* 0x000000000010c947 */ /* 0x000fea0003800000 */
[----:B------:R-:W-:-:S03]  /*1b50*/  UMOV UR4, 0xffffffff ;  /* 0xffffffff00047882 */ /* 0x000fc60000000000 */
[----:B------:R-:W-:Y:S05]  /*1b60*/  BRA.DIV UR4, `(.L_x_34163) ;  /* 0x0000001a04d07947 */ /* 0x000fea000b800000 */
[----:B------:R0:W0:Y:S02]  /*1b70*/  SHFL.IDX PT, R73, R71, R38, 0x1f ;  /* 0x00001f2647497589 */ /* 0x00002400000e0000 */
.L_x_34209:
[----:B0-----:R-:W-:-:S07]  /*1b80*/  IMAD R68, R62, R73, R68 ;  /* 0x000000493e447224 */ /* 0x001fce00078e0244 */
.L_x_34162:
[----:B------:R-:W-:-:S13]  /*1b90*/  ISETP.GE.AND P4, PT, R70, 0x8, PT ;  /* 0x000000084600780c */ /* 0x000fda0003f86270 */
[----:B------:R-:W-:Y:S05]  /*1ba0*/  @!P4 BRA `(.L_x_34164) ;  /* 0x000000000010c947 */ /* 0x000fea0003800000 */
[----:B------:R-:W-:-:S03]  /*1bb0*/  UMOV UR4, 0xffffffff ;  /* 0xffffffff00047882 */ /* 0x000fc60000000000 */
[----:B------:R-:W-:Y:S05]  /*1bc0*/  BRA.DIV UR4, `(.L_x_34165) ;  /* 0x0000001a04e07947 */ /* 0x000fea000b800000 */
[----:B------:R0:W0:Y:S02]  /*1bd0*/  SHFL.IDX PT, R72, R71, R37, 0x1f ;  /* 0x00001f2547487589 */ /* 0x00002400000e0000 */
.L_x_34212:
[----:B0-----:R-:W-:-:S07]  /*1be0*/  IMAD R68, R61, R72, R68 ;  /* 0x000000483d447224 */ /* 0x001fce00078e0244 */
.L_x_34164:
[----:B------:R-:W-:-:S13]  /*1bf0*/  ISETP.GE.AND P4, PT, R70, 0x9, PT ;  /* 0x000000094600780c */ /* 0x000fda0003f86270 */
[----:B------:R-:W-:Y:S05]  /*1c00*/  @!P4 BRA `(.L_x_34166) ;  /* 0x000000000010c947 */ /* 0x000fea0003800000 */
[----:B------:R-:W-:-:S03]  /*1c10*/  UMOV UR4, 0xffffffff ;  /* 0xffffffff00047882 */ /* 0x000fc60000000000 */
[----:B------:R-:W-:Y:S05]  /*1c20*/  BRA.DIV UR4, `(.L_x_34167) ;  /* 0x0000001a04ec7947 */ /* 0x000fea000b800000 */
[----:B------:R0:W0:Y:S02]  /*1c30*/  SHFL.IDX PT, R72, R71, R36, 0x1f ;  /* 0x00001f2447487589 */ /* 0x00002400000e0000 */
.L_x_34215:
[----:B0-----:R-:W-:-:S07]  /*1c40*/  IMAD R68, R59, R72, R68 ;  /* 0x000000483b447224 */ /* 0x001fce00078e0244 */
.L_x_34166:
[----:B------:R-:W-:-:S13]  /*1c50*/  ISETP.GE.AND P4, PT, R70, 0xa, PT ;  /* 0x0000000a4600780c */ /* 0x000fda0003f86270 */
[----:B------:R-:W-:Y:S05]  /*1c60*/  @!P4 BRA `(.L_x_34168) ;  /* 0x000000000010c947 */ /* 0x000fea0003800000 */
[----:B------:R-:W-:-:S03]  /*1c70*/  UMOV UR4, 0xffffffff ;  /* 0xffffffff00047882 */ /* 0x000fc60000000000 */
[----:B------:R-:W-:Y:S05]  /*1c80*/  BRA.DIV UR4, `(.L_x_34169) ;  /* 0x0000001a04f87947 */ /* 0x000fea000b800000 */
[----:B------:R0:W0:Y:S02]  /*1c90*/  SHFL.IDX PT, R72, R71, R35, 0x1f ;  /* 0x00001f2347487589 */ /* 0x00002400000e0000 */
.L_x_34218:
[----:B0-----:R-:W-:-:S07]  /*1ca0*/  IMAD R68, R57, R72, R68 ;  /* 0x0000004839447224 */ /* 0x001fce00078e0244 */
.L_x_34168:
[----:B------:R-:W-:-:S13]  /*1cb0*/  ISETP.GE.AND P4, PT, R70, 0xb, PT ;  /* 0x0000000b4600780c */ /* 0x000fda0003f86270 */
[----:B------:R-:W-:Y:S05]  /*1cc0*/  @!P4 BRA `(.L_x_34170) ;  /* 0x000000000010c947 */ /* 0x000fea0003800000 */
[----:B------:R-:W-:-:S03]  /*1cd0*/  UMOV UR4, 0xffffffff ;  /* 0xffffffff00047882 */ /* 0x000fc60000000000 */
[----:B------:R-:W-:Y:S05]  /*1ce0*/  BRA.DIV UR4, `(.L_x_34171) ;  /* 0x0000001e04047947 */ /* 0x000fea000b800000 */
[----:B------:R0:W0:Y:S02]  /*1cf0*/  SHFL.IDX PT, R73, R71, R34, 0x1f ;  /* 0x00001f2247497589 */ /* 0x00002400000e0000 */
.L_x_34221:
[----:B0-----:R-:W-:-:S07]  /*1d00*/  IMAD R68, R56, R73, R68 ;  /* 0x0000004938447224 */ /* 0x001fce00078e0244 */
.L_x_34170:
[----:B------:R-:W-:-:S13]  /*1d10*/  ISETP.GE.AND P4, PT, R70, 0xc, PT ;  /* 0x0000000c4600780c */ /* 0x000fda0003f86270 */
[----:B------:R-:W-:Y:S05]  /*1d20*/  @!P4 BRA `(.L_x_34172) ;  /* 0x000000000010c947 */ /* 0x000fea0003800000 */
[----:B------:R-:W-:-:S03]  /*1d30*/  UMOV UR4, 0xffffffff ;  /* 0xffffffff00047882 */ /* 0x000fc60000000000 */
[----:B------:R-:W-:Y:S05]  /*1d40*/  BRA.DIV UR4, `(.L_x_34173) ;  /* 0x0000001e04147947 */ /* 0x000fea000b800000 */
[----:B------:R0:W0:Y:S02]  /*1d50*/  SHFL.IDX PT, R72, R71, R33, 0x1f ;  /* 0x00001f2147487589 */ /* 0x00002400000e0000 */
.L_x_34224:
[----:B0-----:R-:W-:-:S07]  /*1d60*/  IMAD R68, R55, R72, R68 ;  /* 0x0000004837447224 */ /* 0x001fce00078e0244 */
.L_x_34172:
[----:B------:R-:W-:-:S13]  /*1d70*/  ISETP.GE.AND P4, PT, R70, 0xd, PT ;  /* 0x0000000d4600780c */ /* 0x000fda0003f86270 */
[----:B------:R-:W-:Y:S05]  /*1d80*/  @!P4 BRA `(.L_x_34174) ;  /* 0x000000000010c947 */ /* 0x000fea0003800000 */
[----:B------:R-:W-:-:S03]  /*1d90*/  UMOV UR4, 0xffffffff ;  /* 0xffffffff00047882 */ /* 0x000fc60000000000 */
[----:B------:R-:W-:Y:S05]  /*1da0*/  BRA.DIV UR4, `(.L_x_34175) ;  /* 0x0000001e04207947 */ /* 0x000fea000b800000 */
[----:B------:R0:W0:Y:S02]  /*1db0*/  SHFL.IDX PT, R73, R71, R32, 0x1f ;  /* 0x00001f2047497589 */ /* 0x00002400000e0000 */
.L_x_34227:
[----:B0-----:R-:W-:-:S07]  /*1dc0*/  IMAD R68, R52, R73, R68 ;  /* 0x0000004934447224 */ /* 0x001fce00078e0244 */
.L_x_34174:
[----:B------:R-:W-:-:S13]  /*1dd0*/  ISETP.GE.AND P4, PT, R70, 0xe, PT ;  /* 0x0000000e4600780c */ /* 0x000fda0003f86270 */
[----:B------:R-:W-:Y:S05]  /*1de0*/  @!P4 BRA `(.L_x_34176) ;  /* 0x000000000010c947 */ /* 0x000fea0003800000 */
[----:B------:R-:W-:-:S03]  /*1df0*/  UMOV UR4, 0xffffffff ;  /* 0xffffffff00047882 */ /* 0x000fc60000000000 */
[----:B------:R-:W-:Y:S05]  /*1e00*/  BRA.DIV UR4, `(.L_x_34177) ;  /* 0x0000001e04307947 */ /* 0x000fea000b800000 */
[----:B------:R0:W0:Y:S02]  /*1e10*/  SHFL.IDX PT, R72, R71, R31, 0x1f ;  /* 0x00001f1f47487589 */ /* 0x00002400000e0000 */
.L_x_34230:
[----:B0-----:R-:W-:-:S07]  /*1e20*/  IMAD R68, R53, R72, R68 ;  /* 0x0000004835447224 */ /* 0x001fce00078e0244 */
.L_x_34176:
[----:B------:R-:W-:-:S13]  /*1e30*/  ISETP.GE.AND P4, PT, R70, 0xf, PT ;  /* 0x0000000f4600780c */ /* 0x000fda0003f86270 */
[----:B------:R-:W-:Y:S05]  /*1e40*/  @!P4 BRA `(.L_x_34178) ;  /* 0x000000000010c947 */ /* 0x000fea0003800000 */
[----:B------:R-:W-:-:S03]  /*1e50*/  UMOV UR4, 0xffffffff ;  /* 0xffffffff00047882 */ /* 0x000fc60000000000 */
[----:B------:R-:W-:Y:S05]  /*1e60*/  BRA.DIV UR4, `(.L_x_34179) ;  /* 0x0000001e043c7947 */ /* 0x000fea000b800000 */
[----:B------:R0:W0:Y:S02]  /*1e70*/  SHFL.IDX PT, R73, R71, R30, 0x1f ;  /* 0x00001f1e47497589 */ /* 0x00002400000e0000 */
.L_x_34233:
[----:B0-----:R-:W-:-:S07]  /*1e80*/  IMAD R68, R54, R73, R68 ;  /* 0x0000004936447224 */ /* 0x001fce00078e0244 */
.L_x_34178:
[----:B------:R-:W-:-:S13]  /*1e90*/  ISETP.GE.AND P4, PT, R70, 0x10, PT ;  /* 0x000000104600780c */ /* 0x000fda0003f86270 */
[----:B------:R-:W-:Y:S05]  /*1ea0*/  @!P4 BRA `(.L_x_34180) ;  /* 0x00000004001cc947 */ /* 0x000fea0003800000 */
[----:B------:R-:W-:-:S03]  /*1eb0*/  UMOV UR4, 0xffffffff ;  /* 0xffffffff00047882 */ /* 0x000fc60000000000 */
[----:B------:R-:W-:Y:S05]  /*1ec0*/  BRA.DIV UR4, `(.L_x_34181) ;  /* 0x0000001e044c7947 */ /* 0x000fea000b800000 */
[----:B01234-:R0:W1:Y:S02]  /*1ed0*/  SHFL.IDX PT, R71, R71, R29, 0x1f ;  /* 0x00001f1d47477589 */ /* 0x01f06400000e0000 */
.L_x_34236:
[----:B-1----:R-:W-:Y:S01]  /*1ee0*/  IMAD R68, R58, R71, R68 ;  /* 0x000000473a447224 */ /* 0x002fe200078e0244 */
[----:B------:R-:W-:Y:S06]  /*1ef0*/  BRA `(.L_x_34180) ;  /* 0x0000000400087947 */ /* 0x000fec0003800000 */
.L_x_34149:
        /* <DEDUP_REMOVED lines=66> */
.L_x_34180:
[----:B------:R-:W-:Y:S01]  /*2320*/  IADD3 R70, PT, PT, R2, R5, RZ ;  /* 0x0000000502467210 */ /* 0x000fe20007ffe0ff */
[----:B------:R-:W-:Y:S05]  /*2330*/  WARPSYNC.ALL ;  /* 0x0000000000007948 */ /* 0x000fea0003800000 */
[----:B------:R-:W-:Y:S01]  /*2340*/  IMAD R70, R70, UR12, R3 ;  /* 0x0000000c46467c24 */ /* 0x000fe2000f8e0203 */
[----:B01234-:R-:W-:Y:S01]  /*2350*/  SHFL.DOWN PT, R71, R68, 0x1, 0x1e1f ;  /* 0x083e1f0044477f89 */ /* 0x01ffe200000e0000 */
[----:B------:R-:W-:Y:S02]  /*2360*/  VIADD R2, R2, UR6 ;  /* 0x0000000602027c36 */ /* 0x000fe40008000000 */
[----:B------:R-:W-:-:S03]  /*2370*/  @!P2 IMAD R70, R70, 0x4, R7 ;  /* 0x000000044646a824 */ /* 0x000fc600078e0207 */
[----:B------:R-:W-:Y:S02]  /*2380*/  ISETP.GE.AND P4, PT, R2, UR5, PT ;  /* 0x0000000502007c0c */ /* 0x000fe4000bf86270 */
[----:B------:R-:W0:Y:S02]  /*2390*/  @!P2 LDS R72, [R70] ;  /* 0x000000004648a984 */ /* 0x000e240000000800 */
[----:B0-----:R-:W-:-:S05]  /*23a0*/  @!P2 IADD3 R71, PT, PT, R72, R71, R68 ;  /* 0x000000474847a210 */ /* 0x001fca0007ffe044 */
[----:B------:R0:W-:Y:S04]  /*23b0*/  @!P2 STS [R70], R71 ;  /* 0x000000474600a388 */ /* 0x0001e80000000800 */
[----:B------:R-:W-:Y:S05]  /*23c0*/  @!P4 BRA `(.L_x_34182) ;  /* 0xfffffff40030c947 */ /* 0x000fea000383ffff */
.L_x_34148:
[----:B------:R-:W-:Y:S05]  /*23d0*/  @!P0 BRA `(.L_x_34183) ;  /* 0xffffffec00c48947 */ /* 0x000fea000383ffff */
[----:B------:R-:W-:Y:S05]  /*23e0*/  BSYNC.RECONVERGENT B0 ;  /* 0x0000000000007941 */ /* 0x000fea0003800200 */
.L_x_34147:
        /* <DEDUP_REMOVED lines=10> */
[----:B------:R-:W1:Y:S01]  /*2490*/  LDC R6, c[0x0][0x3ac] ;  /* 0x0000eb00ff067b82 */ /* 0x000e620000000800 */
[----:B------:R-:W2:Y:S01]  /*24a0*/  I2F.U32.RP R3, R46 ;  /* 0x0000002e00037306 */ /* 0x000ea20000209000 */
[----:B------:R-:W-:Y:S01]  /*24b0*/  IMAD.IADD R8, R49, 0x1, R46 ;  /* 0x0000000131087824 */ /* 0x000fe200078e022e */
[----:B------:R-:W-:Y:S01]  /*24c0*/  ISETP.NE.U32.AND P3, PT, R46, RZ, PT ;  /* 0x000000ff2e00720c */ /* 0x000fe20003f65070 */
[----:B------:R-:W-:Y:S03]  /*24d0*/  BSSY.RECONVERGENT B0, `(.L_x_34186) ;  /* 0x000006b000007945 */ /* 0x000fe60003800200 */
[C---:B------:R-:W-:Y:S01]  /*24e0*/  ISETP.GE.U32.AND P0, PT, R8.reuse, 0x20, PT ;  /* 0x000000200800780c */ /* 0x040fe20003f06070 */
[----:B------:R-:W3:Y:S01]  /*24f0*/  LDC R9, c[0x0][0x388] ;  /* 0x0000e200ff097b82 */ /* 0x000ee20000000800 */
[----:B------:R-:W-:Y:S02]  /*2500*/  VIMNMX.U32 R11, PT, PT, R8, 0x20, !PT ;  /* 0x00000020080b7848 */ /* 0x000fe40007fe0000 */
[----:B------:R-:W-:-:S04]  /*2510*/  SEL R10, RZ, 0x1, P0 ;  /* 0x00000001ff0a7807 */ /* 0x000fc80000000000 */
[----:B------:R-:W-:Y:S01]  /*2520*/  IADD3 R11, PT, PT, R11, -R8, -R10 ;  /* 0x800000080b0b7210 */ /* 0x000fe20007ffe80a */
[----:B--2---:R-:W2:Y:S01]  /*2530*/  MUFU.RCP R3, R3 ;  /* 0x0000000300037308 */ /* 0x004ea20000001000 */
[----:B------:R-:W4:Y:S01]  /*2540*/  S2UR UR4, SR_CTAID.X ;  /* 0x00000000000479c3 */ /* 0x000f220000002500 */
[----:B-1----:R-:W-:-:S06]  /*2550*/  IABS R7, R6 ;  /* 0x0000000600077213 */ /* 0x002fcc0000000000 */
[----:B------:R-:W1:Y:S01]  /*2560*/  I2F.RP R0, R7 ;  /* 0x0000000700007306 */ /* 0x000e620000209400 */
[----:B--2---:R-:W-:-:S07]  /*2570*/  VIADD R4, R3, 0xffffffe ;  /* 0x0ffffffe03047836 */ /* 0x004fce0000000000 */
[----:B------:R2:W5:Y:S01]  /*2580*/  F2I.FTZ.U32.TRUNC.NTZ R5, R4 ;  /* 0x0000000400057305 */ /* 0x000562000021f000 */
[----:B----4-:R-:W-:-:S07]  /*2590*/  ULOP3.LUT UR4, UR4, 0x1, URZ, 0xc0, !UPT ;  /* 0x0000000104047892 */ /* 0x010fce000f8ec0ff */
[----:B-1----:R-:W1:Y:S01]  /*25a0*/  MUFU.RCP R0, R0 ;  /* 0x0000000000007308 */ /* 0x002e620000001000 */
[----:B--2---:R-:W-:Y:S02]  /*25b0*/  HFMA2 R4, -RZ, RZ, 0, 0 ;  /* 0x00000000ff047431 */ /* 0x004fe400000001ff */
[----:B-----5:R-:W-:-:S04]  /*25c0*/  IMAD.MOV R13, RZ, RZ, -R5 ;  /* 0x000000ffff0d7224 */ /* 0x020fc800078e0a05 */
[----:B------:R-:W-:-:S04]  /*25d0*/  IMAD R13, R13, R46, RZ ;  /* 0x0000002e0d0d7224 */ /* 0x000fc800078e02ff */
[----:B------:R-:W-:Y:S01]  /*25e0*/  IMAD.HI.U32 R4, R5, R13, R4 ;  /* 0x0000000d05047227 */ /* 0x000fe200078e0004 */
[----:B-1----:R-:W-:-:S04]  /*25f0*/  IADD3 R2, PT, PT, R0, 0xffffffe, RZ ;  /* 0x0ffffffe00027810 */ /* 0x002fc80007ffe0ff */
[----:B------:R-:W1:Y:S01]  /*2600*/  F2I.FTZ.U32.TRUNC.NTZ R3, R2 ;  /* 0x0000000200037305 */ /* 0x000e62000021f000 */
[----:B------:R-:W-:Y:S01]  /*2610*/  IMAD.HI.U32 R13, R4, R11, RZ ;  /* 0x0000000b040d7227 */ /* 0x000fe200078e00ff */
[----:B---3--:R-:W-:-:S03]  /*2620*/  IABS R4, R9 ;  /* 0x0000000900047213 */ /* 0x008fc60000000000 */
[----:B------:R-:W-:-:S04]  /*2630*/  IMAD.MOV R0, RZ, RZ, -R13 ;  /* 0x000000ffff007224 */ /* 0x000fc800078e0a0d */
[----:B------:R-:W-:-:S05]  /*2640*/  IMAD R11, R46, R0, R11 ;  /* 0x000000002e0b7224 */ /* 0x000fca00078e020b */
[----:B------:R-:W-:Y:S01]  /*2650*/  ISETP.GE.U32.AND P0, PT, R11, R46, PT ;  /* 0x0000002e0b00720c */ /* 0x000fe20003f06070 */
[----:B-1----:R-:W-:-:S04]  /*2660*/  IMAD.MOV R2, RZ, RZ, -R3 ;  /* 0x000000ffff027224 */ /* 0x002fc800078e0a03 */
[----:B------:R-:W-:Y:S01]  /*2670*/  IMAD R5, R2, R7, RZ ;  /* 0x0000000702057224 */ /* 0x000fe200078e02ff */
[----:B------:R-:W-:-:S05]  /*2680*/  MOV R2, RZ ;  /* 0x000000ff00027202 */ /* 0x000fca0000000f00 */
[----:B------:R-:W-:Y:S02]  /*2690*/  IMAD.HI.U32 R5, R3, R5, R2 ;  /* 0x0000000503057227 */ /* 0x000fe400078e0002 */
[-C--:B------:R-:W-:Y:S02]  /*26a0*/  @P0 IADD3 R11, PT, PT, R11, -R46.reuse, RZ ;  /* 0x8000002e0b0b0210 */ /* 0x080fe40007ffe0ff */
[----:B------:R-:W-:Y:S02]  /*26b0*/  IMAD.MOV.U32 R2, RZ, RZ, R4 ;  /* 0x000000ffff027224 */ /* 0x000fe400078e0004 */
[----:B------:R-:W-:Y:S01]  /*26c0*/  ISETP.GE.U32.AND P2, PT, R11, R46, PT ;  /* 0x0000002e0b00720c */ /* 0x000fe20003f46070 */
[----:B------:R-:W-:Y:S02]  /*26d0*/  @P0 VIADD R13, R13, 0x1 ;  /* 0x000000010d0d0836 */ /* 0x000fe40000000000 */
[----:B------:R-:W-:Y:S02]  /*26e0*/  IMAD.HI.U32 R0, R5, R2, RZ ;  /* 0x0000000205007227 */ /* 0x000fe400078e00ff */
[----:B------:R-:W1:Y:S02]  /*26f0*/  LDC R5, c[0x0][0x384] ;  /* 0x0000e100ff057b82 */ /* 0x000e640000000800 */
[----:B------:R-:W-:-:S04]  /*2700*/  IMAD.MOV R3, RZ, RZ, -R0 ;  /* 0x000000ffff037224 */ /* 0x000fc800078e0a00 */
[----:B------:R-:W-:Y:S02]  /*2710*/  IMAD R2, R7, R3, R2 ;  /* 0x0000000307027224 */ /* 0x000fe400078e0202 */
[----:B------:R-:W-:Y:S02]  /*2720*/  @P2 IADD3 R13, PT, PT, R13, 0x1, RZ ;  /* 0x000000010d0d2810 */ /* 0x000fe40007ffe0ff */
[----:B------:R-:W-:Y:S02]  /*2730*/  @!P3 LOP3.LUT R13, RZ, R46, RZ, 0x33, !PT ;  /* 0x0000002eff0db212 */ /* 0x000fe400078e33ff */
[----:B------:R-:W-:Y:S02]  /*2740*/  ISETP.GT.U32.AND P1, PT, R7, R2, PT ;  /* 0x000000020700720c */ /* 0x000fe40003f24070 */
[----:B------:R-:W-:Y:S01]  /*2750*/  ISETP.NE.AND P3, PT, R6, RZ, PT ;  /* 0x000000ff0600720c */ /* 0x000fe20003f65270 */
[----:B------:R-:W-:-:S05]  /*2760*/  IMAD.IADD R10, R10, 0x1, R13 ;  /* 0x000000010a0a7824 */ /* 0x000fca00078e020d */
[----:B------:R-:W-:-:S05]  /*2770*/  LOP3.LUT R3, R10, 0x3, RZ, 0xc0, !PT ;  /* 0x000000030a037812 */ /* 0x000fca00078ec0ff */
[----:B------:R-:W-:Y:S02]  /*2780*/  @!P1 IMAD.IADD R2, R2, 0x1, -R7 ;  /* 0x0000000102029824 */ /* 0x000fe400078e0a07 */
[----:B------:R-:W-:Y:S01]  /*2790*/  @!P1 VIADD R0, R0, 0x1 ;  /* 0x0000000100009836 */ /* 0x000fe20000000000 */
        /* <DEDUP_REMOVED lines=17> */
[----:B------:R-:W-:Y:S01]  /*28b0*/  UMOV UR4, 0x400 ;  /* 0x0000040000047882 */ /* 0x000fe20000000000 */
[----:B------:R-:W-:Y:S01]  /*28c0*/  VIADD R2, R10, 0x1 ;  /* 0x000000010a027836 */ /* 0x000fe20000000000 */
        /* <DEDUP_REMOVED lines=8> */
[----:B------:R-:W-:Y:S02]  /*2950*/  LOP3.LUT R4, R2, 0x3, RZ, 0xc0, !PT ;  /* 0x0000000302047812 */ /* 0x000fe400078ec0ff */
[----:B------:R-:W-:Y:S02]  /*2960*/  MOV R2, RZ ;  /* 0x000000ff00027202 */ /* 0x000fe40000000f00 */
[----:B------:R-:W1:Y:S01]  /*2970*/  F2I.FTZ.U32.TRUNC.NTZ R3, R3 ;  /* 0x0000000300037305 */ /* 0x000e62000021f000 */
[----:B------:R-:W-:Y:S02]  /*2980*/  IMAD.MOV R4, RZ, RZ, -R4 ;  /* 0x000000ffff047224 */ /* 0x000fe400078e0a04 */
[----:B-1----:R-:W-:-:S04]  /*2990*/  IMAD.MOV R9, RZ, RZ, -R3 ;  /* 0x000000ffff097224 */ /* 0x002fc800078e0a03 */
[----:B------:R-:W-:-:S04]  /*29a0*/  IMAD R9, R9, R8, RZ ;  /* 0x0000000809097224 */ /* 0x000fc800078e02ff */
[----:B------:R-:W-:Y:S01]  /*29b0*/  IMAD.HI.U32 R12, R3, R9, R2 ;  /* 0x00000009030c7227 */ /* 0x000fe200078e0002 */
[----:B---3--:R-:W-:-:S07]  /*29c0*/  LEA R9, R49, UR4, 0x2 ;  /* 0x0000000431097c11 */ /* 0x008fce000f8e10ff */
.L_x_34188:
[----:B-1----:R-:W-:Y:S01]  /*29d0*/  IABS R2, UR12 ;  /* 0x0000000c00027c13 */ /* 0x002fe20008000000 */
[----:B------:R-:W1:Y:S01]  /*29e0*/  LDS R11, [R9] ;  /* 0x00000000090b7984 */ /* 0x000e620000000800 */
        /* <DEDUP_REMOVED lines=13> */
[----:B------:R-:W-:Y:S02]  /*2ac0*/  SEL R2, R13, R2, !P4 ;  /* 0x000000020d027207 */ /* 0x000fe40006000000 */
[----:B------:R-:W-:-:S03]  /*2ad0*/  IADD3 R4, PT, PT, R4, 0x1, RZ ;  /* 0x0000000104047810 */ /* 0x000fc60007ffe0ff */
[----:B------:R-:W-:Y:S02]  /*2ae0*/  IMAD.MOV R10, RZ, RZ, -R2 ;  /* 0x000000ffff0a7224 */ /* 0x000fe400078e0a02 */
[----:B------:R-:W-:Y:S01]  /*2af0*/  IMAD R3, R0, R2, R5 ;  /* 0x0000000200037224 */ /* 0x000fe200078e0205 */
[----:B------:R-:W-:Y:S01]  /*2b00*/  ISETP.NE.AND P1, PT, R4, RZ, PT ;  /* 0x000000ff0400720c */ /* 0x000fe20003f25270 */
[----:B------:R-:W-:-:S04]  /*2b10*/  IMAD R2, R10, UR12, R49 ;  /* 0x0000000c0a027c24 */ /* 0x000fc8000f8e0231 */
[----:B------:R-:W-:-:S04]  /*2b20*/  IMAD.IADD R3, R2, 0x1, R3 ;  /* 0x0000000102037824 */ /* 0x000fc800078e0203 */
[----:B------:R-:W-:-:S05]  /*2b30*/  IMAD.WIDE R2, R3, 0x4, R6 ;  /* 0x0000000403027825 */ /* 0x000fca00078e0206 */
[----:B-1----:R1:W-:Y:S01]  /*2b40*/  REDG.E.ADD.STRONG.GPU desc[UR8][R2.64], R11 ;  /* 0x0000000b0200798e */ /* 0x0023e2000c12e108 */
[C---:B------:R-:W-:Y:S02]  /*2b50*/  IMAD R9, R46.reuse, 0x4, R9 ;  /* 0x000000042e097824 */ /* 0x040fe400078e0209 */
[----:B------:R-:W-:Y:S01]  /*2b60*/  IMAD.IADD R49, R46, 0x1, R49 ;  /* 0x000000012e317824 */ /* 0x000fe200078e0231 */
[----:B------:R-:W-:Y:S06]  /*2b70*/  @P1 BRA `(.L_x_34188) ;  /* 0xfffffffc00941947 */ /* 0x000fec000383ffff */
.L_x_34187:
[----:B------:R-:W-:Y:S05]  /*2b80*/  BSYNC.RECONVERGENT B0 ;  /* 0x0000000000007941 */ /* 0x000fea0003800200 */
.L_x_34186:
[----:B------:R-:W-:Y:S05]  /*2b90*/  @!P0 EXIT ;  /* 0x000000000000894d */ /* 0x000fea0003800000 */
[----:B------:R-:W-:Y:S01]  /*2ba0*/  IABS R4, UR12 ;  /* 0x0000000c00047c13 */ /* 0x000fe20008000000 */
[----:B------:R-:W2:Y:S01]  /*2bb0*/  S2UR UR5, SR_CgaCtaId ;  /* 0x00000000000579c3 */ /* 0x000ea20000008800 */
[----:B------:R-:W-:Y:S01]  /*2bc0*/  UMOV UR4, 0x400 ;  /* 0x0000040000047882 */ /* 0x000fe20000000000 */
[----:B------:R-:W-:Y:S01]  /*2bd0*/  ISETP.NE.AND P0, PT, RZ, UR12, PT ;  /* 0x0000000cff007c0c */ /* 0x000fe2000bf05270 */
[----:B------:R-:W3:Y:S01]  /*2be0*/  I2F.RP R8, R4 ;  /* 0x0000000400087306 */ /* 0x000ee20000209400 */
[----:B------:R-:W-:Y:S01]  /*2bf0*/  UIADD3 UR4, UPT, UPT, UR4, 0x900, URZ ;  /* 0x0000090004047890 */ /* 0x000fe2000fffe0ff */
[----:B------:R-:W-:Y:S01]  /*2c00*/  LEA R13, R46, R49, 0x1 ;  /* 0x000000312e0d7211 */ /* 0x000fe200078e08ff */
[----:B-1----:R-:W-:Y:S02]  /*2c10*/  IMAD.IADD R11, R49, 0x1, R46 ;  /* 0x00000001310b7824 */ /* 0x002fe400078e022e */
[----:B------:R-:W1:Y:S03]  /*2c20*/  LDC.64 R2, c[0x0][0x3a0] ;  /* 0x0000e800ff027b82 */ /* 0x000e660000000a00 */
[----:B---3--:R-:W3:Y:S01]  /*2c30*/  MUFU.RCP R8, R8 ;  /* 0x0000000800087308 */ /* 0x008ee20000001000 */
[----:B--2---:R-:W-:Y:S01]  /*2c40*/  ULEA UR4, UR5, UR4, 0x18 ;  /* 0x0000000405047291 */ /* 0x004fe2000f8ec0ff */
[----:B---3--:R-:W-:-:S02]  /*2c50*/  IADD3 R6, PT, PT, R8, 0xffffffe, RZ ;  /* 0x0ffffffe08067810 */ /* 0x008fc40007ffe0ff */
[----:B------:R-:W-:-:S04]  /*2c60*/  LOP3.LUT R8, RZ, UR12, RZ, 0x33, !PT ;  /* 0x0000000cff087c12 */ /* 0x000fc8000f8e33ff */
[----:B------:R2:W3:Y:S02]  /*2c70*/  F2I.FTZ.U32.TRUNC.NTZ R7, R6 ;  /* 0x0000000600077305 */ /* 0x0004e4000021f000 */
[----:B--2---:R-:W-:Y:S02]  /*2c80*/  IMAD.MOV.U32 R6, RZ, RZ, RZ ;  /* 0x000000ffff067224 */ /* 0x004fe400078e00ff */
[----:B---3--:R-:W-:-:S04]  /*2c90*/  IMAD.MOV R9, RZ, RZ, -R7 ;  /* 0x000000ffff097224 */ /* 0x008fc800078e0a07 */
[----:B------:R-:W-:-:S04]  /*2ca0*/  IMAD R9, R9, R4, RZ ;  /* 0x0000000409097224 */ /* 0x000fc800078e02ff */
[----:B------:R-:W-:Y:S01]  /*2cb0*/  IMAD.HI.U32 R6, R7, R9, R6 ;  /* 0x0000000907067227 */ /* 0x000fe200078e0006 */
[----:B------:R-:W-:-:S03]  /*2cc0*/  LEA R7, R49, UR4, 0x2 ;  /* 0x0000000431077c11 */ /* 0x000fc6000f8e10ff */
[----:B-1----:R-:W-:-:S07]  /*2cd0*/  IMAD R9, R46, 0x3, R49 ;  /* 0x000000032e097824 */ /* 0x002fce00078e0231 */
.L_x_34189:
[----:B-1----:R-:W-:Y:S02]  /*2ce0*/  IABS R21, UR12 ;  /* 0x0000000c00157c13 */ /* 0x002fe40008000000 */
[----:B------:R-:W-:Y:S02]  /*2cf0*/  IABS R10, UR12 ;  /* 0x0000000c000a7c13 */ /* 0x000fe40008000000 */
[----:B------:R-:W1:Y:S01]  /*2d00*/  I2F.RP R12, R21 ;  /* 0x00000015000c7306 */ /* 0x000e620000209400 */
[----:B------:R-:W-:Y:S02]  /*2d10*/  IABS R17, R49 ;  /* 0x0000003100117213 */ /* 0x000fe40000000000 */
[----:B------:R-:W-:Y:S02]  /*2d20*/  IADD3 R19, PT, PT, RZ, -R10, RZ ;  /* 0x8000000aff137210 */ /* 0x000fe40007ffe0ff */
[----:B------:R-:W-:Y:S01]  /*2d30*/  IABS R18, R9 ;  /* 0x0000000900127213 */ /* 0x000fe20000000000 */
[----:B------:R-:W-:Y:S01]  /*2d40*/  IMAD.HI.U32 R10, R6, R17, RZ ;  /* 0x00000011060a7227 */ /* 0x000fe200078e00ff */
[----:B------:R-:W-:-:S03]  /*2d50*/  LOP3.LUT R20, R49, UR12, RZ, 0x3c, !PT ;  /* 0x0000000c31147c12 */ /* 0x000fc6000f8e3cff */
[----:B------:R-:W-:Y:S01]  /*2d60*/  IMAD R17, R10, R19, R17 ;  /* 0x000000130a117224 */ /* 0x000fe200078e0211 */
[----:B------:R-:W-:Y:S01]  /*2d70*/  ISETP.GE.AND P4, PT, R20, RZ, PT ;  /* 0x000000ff1400720c */ /* 0x000fe20003f86270 */
[----:B-1----:R-:W1:Y:S03]  /*2d80*/  MUFU.RCP R12, R12 ;  /* 0x0000000c000c7308 */ /* 0x002e660000001000 */
[----:B------:R-:W-:-:S13]  /*2d90*/  ISETP.GT.U32.AND P1, PT, R4, R17, PT ;  /* 0x000000110400720c */ /* 0x000fda0003f24070 */
[----:B------:R-:W-:Y:S02]  /*2da0*/  @!P1 IMAD.IADD R17, R17, 0x1, -R21 ;  /* 0x0000000111119824 */ /* 0x000fe400078e0a15 */
[----:B------:R-:W-:Y:S02]  /*2db0*/  @!P1 VIADD R10, R10, 0x1 ;  /* 0x000000010a0a9836 */ /* 0x000fe40000000000 */
[----:B-1----:R-:W-:Y:S01]  /*2dc0*/  VIADD R14, R12, 0xffffffe ;  /* 0x0ffffffe0c0e7836 */ /* 0x002fe20000000000 */
[----:B------:R-:W-:Y:S02]  /*2dd0*/  IABS R12, R11 ;  /* 0x0000000b000c7213 */ /* 0x000fe40000000000 */
[----:B------:R-:W-:Y:S01]  /*2de0*/  ISETP.GE.U32.AND P3, PT, R17, R4, PT ;  /* 0x000000041100720c */ /* 0x000fe20003f66070 */
[----:B------:R1:W2:Y:S02]  /*2df0*/  F2I.FTZ.U32.TRUNC.NTZ R15, R14 ;  /* 0x0000000e000f7305 */ /* 0x0002a4000021f000 */
[----:B-1----:R-:W-:-:S10]  /*2e00*/  IMAD.MOV.U32 R14, RZ, RZ, RZ ;  /* 0x000000ffff0e7224 */ /* 0x002fd400078e00ff */
        /* <DEDUP_REMOVED lines=12> */
[----:B------:R-:W1:Y:S02]  /*2ed0*/  LDS R23, [R7] ;  /* 0x0000000007177984 */ /* 0x000e640000000800 */
[-C--:B------:R-:W-:Y:S02]  /*2ee0*/  IMAD R16, R15, R19.reuse, R16 ;  /* 0x000000130f107224 */ /* 0x080fe400078e0210 */
[----:B------:R-:W-:Y:S01]  /*2ef0*/  IMAD R18, R17, R19, R18 ;  /* 0x0000001311127224 */ /* 0x000fe200078e0212 */
[----:B------:R-:W-:Y:S02]  /*2f00*/  LOP3.LUT R19, R9, UR12, RZ, 0x3c, !PT ;  /* 0x0000000c09137c12 */ /* 0x000fe4000f8e3cff */
[----:B------:R-:W-:-:S02]  /*2f10*/  ISETP.GT.U32.AND P5, PT, R21, R16, PT ;  /* 0x000000101500720c */ /* 0x000fc40003fa4070 */
[----:B------:R-:W-:Y:S01]  /*2f20*/  ISETP.GT.U32.AND P1, PT, R21, R18, PT ;  /* 0x000000121500720c */ /* 0x000fe20003f24070 */
[----:B------:R-:W-:Y:S01]  /*2f30*/  @!P2 VIADD R12, R12, 0x1 ;  /* 0x000000010c0ca836 */ /* 0x000fe20000000000 */
[----:B------:R-:W-:-:S04]  /*2f40*/  @!P2 IADD3 R14, PT, PT, R14, -R21, RZ ;  /* 0x800000150e0ea210 */ /* 0x000fc80007ffe0ff */
[----:B------:R-:W-:Y:S02]  /*2f50*/  ISETP.GE.U32.AND P6, PT, R14, R21, PT ;  /* 0x000000150e00720c */ /* 0x000fe40003fc6070 */
[----:B------:R-:W-:-:S03]  /*2f60*/  LOP3.LUT R14, R11, UR12, RZ, 0x3c, !PT ;  /* 0x0000000c0b0e7c12 */ /* 0x000fc6000f8e3cff */
[-C--:B------:R-:W-:Y:S02]  /*2f70*/  @!P5 IADD3 R16, PT, PT, R16, -R21.reuse, RZ ;  /* 0x800000151010d210 */ /* 0x080fe40007ffe0ff */
[----:B------:R-:W-:Y:S01]  /*2f80*/  ISETP.GE.AND P3, PT, R14, RZ, PT ;  /* 0x000000ff0e00720c */ /* 0x000fe20003f66270 */
[----:B------:R-:W-:Y:S01]  /*2f90*/  @!P1 IMAD.IADD R18, R18, 0x1, -R21 ;  /* 0x0000000112129824 */ /* 0x000fe200078e0a15 */
[----:B------:R-:W-:Y:S01]  /*2fa0*/  LOP3.LUT R14, R13, UR12, RZ, 0x3c, !PT ;  /* 0x0000000c0d0e7c12 */ /* 0x000fe2000f8e3cff */
        /* <DEDUP_REMOVED lines=12> */
[----:B------:R3:W4:Y:S01]  /*3070*/  LDS R27, [R16] ;  /* 0x00000000101b7984 */ /* 0x0007220000000800 */
[----:B------:R-:W-:Y:S01]  /*3080*/  ISETP.NE.AND P1, PT, RZ, UR12, PT ;  /* 0x0000000cff007c0c */ /* 0x000fe2000bf25270 */
[----:B------:R-:W-:Y:S01]  /*3090*/  @P4 VIADD R15, R15, 0x1 ;  /* 0x000000010f0f4836 */ /* 0x000fe20000000000 */
[----:B------:R-:W-:Y:S01]  /*30a0*/  LOP3.LUT R19, RZ, UR12, RZ, 0x33, !PT ;  /* 0x0000000cff137c12 */ /* 0x000fe2000f8e33ff */
[----:B------:R5:W0:Y:S02]  /*30b0*/  LDS R29, [R18] ;  /* 0x00000000121d7984 */ /* 0x000a240000000800 */
        /* <DEDUP_REMOVED lines=8> */
[----:B------:R-:W-:Y:S01]  /*3140*/  IMAD R10, R16, UR12, R49 ;  /* 0x0000000c100a7c24 */ /* 0x000fe2000f8e0231 */
[----:B------:R-:W-:Y:S01]  /*3150*/  SEL R16, R8, R17, !P0 ;  /* 0x0000001108107207 */ /* 0x000fe20004000000 */
[----:B-----5:R-:W-:Y:S01]  /*3160*/  IMAD.MOV R18, RZ, RZ, -R12 ;  /* 0x000000ffff127224 */ /* 0x020fe200078e0a0c */
[----:B------:R-:W-:Y:S01]  /*3170*/  IADD3 R49, PT, PT, R46, R49, R46 ;  /* 0x000000312e317210 */ /* 0x000fe20007ffe02e */
[----:B------:R-:W-:Y:S01]  /*3180*/  IMAD R17, R0, R12, R5 ;  /* 0x0000000c00117224 */ /* 0x000fe200078e0205 */
[----:B------:R-:W-:Y:S01]  /*3190*/  IADD3 R20, PT, PT, -R14, RZ, RZ ;  /* 0x000000ff0e147210 */ /* 0x000fe20007ffe1ff */
[----:B------:R-:W-:Y:S01]  /*31a0*/  IMAD.MOV R22, RZ, RZ, -R16 ;  /* 0x000000ffff167224 */ /* 0x000fe200078e0a10 */
[----:B------:R-:W-:Y:S01]  /*31b0*/  IADD3 R49, PT, PT, R46, R49, R46 ;  /* 0x000000312e317210 */ /* 0x000fe20007ffe02e */
        /* <DEDUP_REMOVED lines=12> */
[----:B-1----:R1:W-:Y:S03]  /*3280*/  REDG.E.ADD.STRONG.GPU desc[UR8][R14.64], R23 ;  /* 0x000000170e00798e */ /* 0x0023e6000c12e108 */
[--C-:B------:R-:W-:Y:S01]  /*3290*/  IMAD.WIDE R18, R19, 0x4, R2.reuse ;  /* 0x0000000413127825 */ /* 0x100fe200078e0202 */
[----:B--2---:R1:W-:Y:S03]  /*32a0*/  REDG.E.ADD.STRONG.GPU desc[UR8][R16.64], R25 ;  /* 0x000000191000798e */ /* 0x0043e6000c12e108 */
[----:B------:R-:W-:Y:S01]  /*32b0*/  IMAD.WIDE R20, R21, 0x4, R2 ;  /* 0x0000000415147825 */ /* 0x000fe200078e0202 */
[----:B----4-:R1:W-:Y:S01]  /*32c0*/  REDG.E.ADD.STRONG.GPU desc[UR8][R18.64], R27 ;  /* 0x0000001b1200798e */ /* 0x0103e2000c12e108 */
[----:B------:R-:W-:-:S03]  /*32d0*/  LEA R7, R46, R7, 0x4 ;  /* 0x000000072e077211 */ /* 0x000fc600078e20ff */
[----:B0-----:R1:W-:Y:S01]  /*32e0*/  REDG.E.ADD.STRONG.GPU desc[UR8][R20.64], R29 ;  /* 0x0000001d1400798e */ /* 0x0013e2000c12e108 */
[C---:B------:R-:W-:Y:S01]  /*32f0*/  IMAD R13, R46.reuse, 0x4, R13 ;  /* 0x000000042e0d7824 */ /* 0x040fe200078e020d */
[C---:B------:R-:W-:Y:S01]  /*3300*/  LEA R11, R46.reuse, R11, 0x2 ;  /* 0x0000000b2e0b7211 */ /* 0x040fe200078e10ff */
[----:B------:R-:W-:Y:S01]  /*3310*/  IMAD R9, R46, 0x4, R9 ;  /* 0x000000042e097824 */ /* 0x000fe200078e0209 */
[----:B------:R-:W-:Y:S06]  /*3320*/  @!P1 BRA `(.L_x_34189) ;  /* 0xfffffff8006c9947 */ /* 0x000fec000383ffff */
[----:B------:R-:W-:Y:S05]  /*3330*/  EXIT ;  /* 0x000000000000794d */ /* 0x000fea0003800000 */
.L_x_34151:
[----:B------:R-:W-:Y:S01]  /*3340*/  MOV R72, 0xffffffff ;  /* 0xffffffff00487802 */ /* 0x000fe20000000f00 */
[----:B------:R-:W-:Y:S02]  /*3350*/  IMAD.MOV.U32 R74, RZ, RZ, R28 ;  /* 0x000000ffff4a7224 */ /* 0x000fe400078e001c */
[----:B------:R-:W-:-:S07]  /*3360*/  IMAD.MOV.U32 R75, RZ, RZ, 0x1f ;  /* 0x0000001fff4b7424 */ /* 0x000fce00078e00ff */
[----:B------:R-:W-:Y:S05]  /*3370*/  WARPSYNC.COLLECTIVE R72, `(.L_x_34190) ;  /* 0x0000000048087348 */ /* 0x000fea0003c00000 */
[----:B------:R0:W1:Y:S02]  /*3380*/  SHFL.IDX P4, R72, R71, R74, R75 ;  /* 0x0000004a47487389 */ /* 0x000064000008004b */
[----:B01----:R-:W-:Y:S05]  /*3390*/  ENDCOLLECTIVE ;  /* 0x000000000000791b */ /* 0x003fea0003800000 */
.L_x_34190:
[----:B------:R-:W-:Y:S01]  /*33a0*/  IMAD.MOV.U32 R73, RZ, RZ, R72 ;  /* 0x000000ffff497224 */ /* 0x000fe200078e0048 */
[----:B------:R-:W-:Y:S06]  /*33b0*/  BRA `(.L_x_34191) ;  /* 0xffffffe400607947 */ /* 0x000fec000383ffff */
.L_x_34153:
[----:B------:R-:W-:Y:S01]  /*33c0*/  HFMA2 R75, -RZ, RZ, 0, 1.847743988037109375e-06 ;  /* 0x0000001fff4b7431 */ /* 0x000fe200000001ff */
[----:B------:R-:W-:Y:S01]  /*33d0*/  BSSY B1, `(.L_x_34192) ;  /* 0x0000006000017945 */ /* 0x000fe20003800000 */
[----:B------:R-:W-:Y:S02]  /*33e0*/  IMAD.MOV.U32 R74, RZ, RZ, R43 ;  /* 0x000000ffff4a7224 */ /* 0x000fe400078e002b */
[----:B------:R-:W-:-:S07]  /*33f0*/  IMAD.MOV.U32 R72, RZ, RZ, -0x1 ;  /* 0xffffffffff487424 */ /* 0x000fce00078e00ff */
[----:B0-----:R-:W-:Y:S05]  /*3400*/  WARPSYNC.COLLECTIVE R72, `(.L_x_34193) ;  /* 0x0000000048087348 */ /* 0x001fea0003c00000 */
[----:B------:R1:W2:Y:S02]  /*3410*/  SHFL.IDX P4, R72, R71, R74, R75 ;  /* 0x0000004a47487389 */ /* 0x0002a4000008004b */
[----:B012---:R-:W-:Y:S05]  /*3420*/  ENDCOLLECTIVE ;  /* 0x000000000000791b */ /* 0x007fea0003800000 */
.L_x_34193:
[----:B------:R-:W-:Y:S05]  /*3430*/  BSYNC B1 ;  /* 0x0000000000017941 */ /* 0x000fea0003800000 */
.L_x_34192:
[----:B------:R-:W-:Y:S01]  /*3440*/  IMAD.MOV.U32 R73, RZ, RZ, R72 ;  /* 0x000000ffff497224 */ /* 0x000fe200078e0048 */
[----:B------:R-:W-:Y:S06]  /*3450*/  BRA `(.L_x_34194) ;  /* 0xffffffe400507947 */ /* 0x000fec000383ffff */
.L_x_34155:
[----:B------:R-:W-:Y:S01]  /*3460*/  BSSY B1, `(.L_x_34195) ;  /* 0x0000007000017945 */ /* 0x000fe20003800000 */
[----:B------:R-:W-:Y:S01]  /*3470*/  MOV R74, R42 ;  /* 0x0000002a004a7202 */ /* 0x000fe20000000f00 */
[----:B------:R-:W-:Y:S02]  /*3480*/  IMAD.MOV.U32 R75, RZ, RZ, 0x1f ;  /* 0x0000001fff4b7424 */ /* 0x000fe400078e00ff */
[----:B------:R-:W-:-:S07]  /*3490*/  IMAD.MOV.U32 R72, RZ, RZ, -0x1 ;  /* 0xffffffffff487424 */ /* 0x000fce00078e00ff */
[----:B01----:R-:W-:Y:S05]  /*34a0*/  WARPSYNC.COLLECTIVE R72, `(.L_x_34196) ;  /* 0x0000000048087348 */ /* 0x003fea0003c00000 */
[----:B------:R2:W3:Y:S02]  /*34b0*/  SHFL.IDX P4, R72, R71, R74, R75 ;  /* 0x0000004a47487389 */ /* 0x0004e4000008004b */
[----:B0123--:R-:W-:Y:S05]  /*34c0*/  ENDCOLLECTIVE ;  /* 0x000000000000791b */ /* 0x00ffea0003800000 */
.L_x_34196:
[----:B------:R-:W-:Y:S05]  /*34d0*/  BSYNC B1 ;  /* 0x0000000000017941 */ /* 0x000fea0003800000 */
.L_x_34195:
[----:B------:R-:W-:Y:S05]  /*34e0*/  BRA `(.L_x_34197) ;  /* 0xffffffe400447947 */ /* 0x000fea000383ffff */
.L_x_34157:
[----:B------:R-:W-:Y:S01]  /*34f0*/  BSSY B1, `(.L_x_34198) ;  /* 0x0000007000017945 */ /* 0x000fe20003800000 */
[----:B------:R-:W-:Y:S01]  /*3500*/  MOV R74, R41 ;  /* 0x00000029004a7202 */ /* 0x000fe20000000f00 */
[----:B------:R-:W-:Y:S02]  /*3510*/  IMAD.MOV.U32 R75, RZ, RZ, 0x1f ;  /* 0x0000001fff4b7424 */ /* 0x000fe400078e00ff */
[----:B------:R-:W-:-:S07]  /*3520*/  IMAD.MOV.U32 R72, RZ, RZ, -0x1 ;  /* 0xffffffffff487424 */ /* 0x000fce00078e00ff */
[----:B012---:R-:W-:Y:S05]  /*3530*/  WARPSYNC.COLLECTIVE R72, `(.L_x_34199) ;  /* 0x0000000048087348 */ /* 0x007fea0003c00000 */
[----:B------:R3:W4:Y:S02]  /*3540*/  SHFL.IDX P4, R72, R71, R74, R75 ;  /* 0x0000004a47487389 */ /* 0x000724000008004b */
[----:B01234-:R-:W-:Y:S05]  /*3550*/  ENDCOLLECTIVE ;  /* 0x000000000000791b */ /* 0x01ffea0003800000 */
.L_x_34199:
[----:B------:R-:W-:Y:S05]  /*3560*/  BSYNC B1 ;  /* 0x0000000000017941 */ /* 0x000fea0003800000 */
.L_x_34198:
[----:B------:R-:W-:Y:S05]  /*3570*/  BRA `(.L_x_34200) ;  /* 0xffffffe400387947 */ /* 0x000fea000383ffff */
.L_x_34159:
[----:B------:R-:W-:Y:S01]  /*3580*/  BSSY B1, `(.L_x_34201) ;  /* 0x0000007000017945 */ /* 0x000fe20003800000 */
[----:B------:R-:W-:Y:S01]  /*3590*/  MOV R74, R40 ;  /* 0x00000028004a7202 */ /* 0x000fe20000000f00 */
[----:B------:R-:W-:Y:S02]  /*35a0*/  IMAD.MOV.U32 R75, RZ, RZ, 0x1f ;  /* 0x0000001fff4b7424 */ /* 0x000fe400078e00ff */
[----:B------:R-:W-:-:S07]  /*35b0*/  IMAD.MOV.U32 R72, RZ, RZ, -0x1 ;  /* 0xffffffffff487424 */ /* 0x000fce00078e00ff */
[----:B0123--:R-:W-:Y:S05]  /*35c0*/  WARPSYNC.COLLECTIVE R72, `(.L_x_34202) ;  /* 0x0000000048087348 */ /* 0x00ffea0003c00000 */
[----:B------:R4:W0:Y:S02]  /*35d0*/  SHFL.IDX P4, R72, R71, R74, R75 ;  /* 0x0000004a47487389 */ /* 0x000824000008004b */
[----:B01234-:R-:W-:Y:S05]  /*35e0*/  ENDCOLLECTIVE ;  /* 0x000000000000791b */ /* 0x01ffea0003800000 */
.L_x_34202:
[----:B------:R-:W-:Y:S05]  /*35f0*/  BSYNC B1 ;  /* 0x0000000000017941 */ /* 0x000fea0003800000 */
.L_x_34201:
[----:B------:R-:W-:Y:S01]  /*3600*/  MOV R73, R72 ;  /* 0x0000004800497202 */ /* 0x000fe20000000f00 */
[----:B------:R-:W-:Y:S06]  /*3610*/  BRA `(.L_x_34203) ;  /* 0xffffffe400287947 */ /* 0x000fec000383ffff */
.L_x_34161:
[----:B------:R-:W-:Y:S01]  /*3620*/  BSSY B1, `(.L_x_34204) ;  /* 0x0000007000017945 */ /* 0x000fe20003800000 */
[----:B------:R-:W-:Y:S01]  /*3630*/  IMAD.MOV.U32 R74, RZ, RZ, R39 ;  /* 0x000000ffff4a7224 */ /* 0x000fe200078e0027 */
[----:B------:R-:W-:Y:S01]  /*3640*/  MOV R72, 0xffffffff ;  /* 0xffffffff00487802 */ /* 0x000fe20000000f00 */
[----:B------:R-:W-:-:S07]  /*3650*/  IMAD.MOV.U32 R75, RZ, RZ, 0x1f ;  /* 0x0000001fff4b7424 */ /* 0x000fce00078e00ff */
[----:B01234-:R-:W-:Y:S05]  /*3660*/  WARPSYNC.COLLECTIVE R72, `(.L_x_34205) ;  /* 0x0000000048087348 */ /* 0x01ffea0003c00000 */
[----:B------:R0:W0:Y:S02]  /*3670*/  SHFL.IDX P4, R72, R71, R74, R75 ;  /* 0x0000004a47487389 */ /* 0x000024000008004b */
[----:B01234-:R-:W-:Y:S05]  /*3680*/  ENDCOLLECTIVE ;  /* 0x000000000000791b */ /* 0x01ffea0003800000 */
.L_x_34205:
[----:B------:R-:W-:Y:S05]  /*3690*/  BSYNC B1 ;  /* 0x0000000000017941 */ /* 0x000fea0003800000 */
.L_x_34204:
[----:B------:R-:W-:Y:S05]  /*36a0*/  BRA `(.L_x_34206) ;  /* 0xffffffe4001c7947 */ /* 0x000fea000383ffff */
.L_x_34163:
[----:B------:R-:W-:Y:S01]  /*36b0*/  BSSY B1, `(.L_x_34207) ;  /* 0x0000007000017945 */ /* 0x000fe20003800000 */
[----:B------:R-:W-:Y:S01]  /*36c0*/  IMAD.MOV.U32 R74, RZ, RZ, R38 ;  /* 0x000000ffff4a7224 */ /* 0x000fe200078e0026 */
[----:B------:R-:W-:Y:S01]  /*36d0*/  MOV R72, 0xffffffff ;  /* 0xffffffff00487802 */ /* 0x000fe20000000f00 */
[----:B------:R-:W-:-:S07]  /*36e0*/  IMAD.MOV.U32 R75, RZ, RZ, 0x1f ;  /* 0x0000001fff4b7424 */ /* 0x000fce00078e00ff */
[----:B01234-:R-:W-:Y:S05]  /*36f0*/  WARPSYNC.COLLECTIVE R72, `(.L_x_34208) ;  /* 0x0000000048087348 */ /* 0x01ffea0003c00000 */
[----:B------:R0:W0:Y:S02]  /*3700*/  SHFL.IDX P4, R72, R71, R74, R75 ;  /* 0x0000004a47487389 */ /* 0x000024000008004b */
[----:B01234-:R-:W-:Y:S05]  /*3710*/  ENDCOLLECTIVE ;  /* 0x000000000000791b */ /* 0x01ffea0003800000 */
.L_x_34208:
[----:B------:R-:W-:Y:S05]  /*3720*/  BSYNC B1 ;  /* 0x0000000000017941 */ /* 0x000fea0003800000 */
.L_x_34207:
[----:B------:R-:W-:Y:S01]  /*3730*/  IMAD.MOV.U32 R73, RZ, RZ, R72 ;  /* 0x000000ffff497224 */ /* 0x000fe200078e0048 */
[----:B------:R-:W-:Y:S06]  /*3740*/  BRA `(.L_x_34209) ;  /* 0xffffffe4000c7947 */ /* 0x000fec000383ffff */
.L_x_34165:
[----:B------:R-:W-:Y:S01]  /*3750*/  HFMA2 R75, -RZ, RZ, 0, 1.847743988037109375e-06 ;  /* 0x0000001fff4b7431 */ /* 0x000fe200000001ff */
[----:B------:R-:W-:Y:S01]  /*3760*/  BSSY B1, `(.L_x_34210) ;  /* 0x0000006000017945 */ /* 0x000fe20003800000 */
[----:B------:R-:W-:Y:S02]  /*3770*/  IMAD.MOV.U32 R74, RZ, RZ, R37 ;  /* 0x000000ffff4a7224 */ /* 0x000fe400078e0025 */
[----:B------:R-:W-:-:S07]  /*3780*/  IMAD.MOV.U32 R72, RZ, RZ, -0x1 ;  /* 0xffffffffff487424 */ /* 0x000fce00078e00ff */
[----:B01234-:R-:W-:Y:S05]  /*3790*/  WARPSYNC.COLLECTIVE R72, `(.L_x_34211) ;  /* 0x0000000048087348 */ /* 0x01ffea0003c00000 */
[----:B------:R0:W0:Y:S02]  /*37a0*/  SHFL.IDX P4, R72, R71, R74, R75 ;  /* 0x0000004a47487389 */ /* 0x000024000008004b */
[----:B01234-:R-:W-:Y:S05]  /*37b0*/  ENDCOLLECTIVE ;  /* 0x000000000000791b */ /* 0x01ffea0003800000 */
.L_x_34211:
[----:B------:R-:W-:Y:S05]  /*37c0*/  BSYNC B1 ;  /* 0x0000000000017941 */ /* 0x000fea0003800000 */
.L_x_34210:
[----:B------:R-:W-:Y:S05]  /*37d0*/  BRA `(.L_x_34212) ;  /* 0xffffffe400007947 */ /* 0x000fea000383ffff */
.L_x_34167:
[----:B------:R-:W-:Y:S01]  /*37e0*/  BSSY B1, `(.L_x_34213) ;  /* 0x0000007000017945 */ /* 0x000fe20003800000 */
[----:B------:R-:W-:Y:S01]  /*37f0*/  IMAD.MOV.U32 R74, RZ, RZ, R36 ;  /* 0x000000ffff4a7224 */ /* 0x000fe200078e0024 */
[----:B------:R-:W-:Y:S01]  /*3800*/  MOV R75, 0x1f ;  /* 0x0000001f004b7802 */ /* 0x000fe20000000f00 */
[----:B------:R-:W-:-:S07]  /*3810*/  IMAD.MOV.U32 R72, RZ, RZ, -0x1 ;  /* 0xffffffffff487424 */ /* 0x000fce00078e00ff */
[----:B01234-:R-:W-:Y:S05]  /*3820*/  WARPSYNC.COLLECTIVE R72, `(.L_x_34214) ;  /* 0x0000000048087348 */ /* 0x01ffea0003c00000 */
[----:B------:R0:W0:Y:S02]  /*3830*/  SHFL.IDX P4, R72, R71, R74, R75 ;  /* 0x0000004a47487389 */ /* 0x000024000008004b */
[----:B01234-:R-:W-:Y:S05]  /*3840*/  ENDCOLLECTIVE ;  /* 0x000000000000791b */ /* 0x01ffea0003800000 */
.L_x_34214:
[----:B------:R-:W-:Y:S05]  /*3850*/  BSYNC B1 ;  /* 0x0000000000017941 */ /* 0x000fea0003800000 */
.L_x_34213:
[----:B------:R-:W-:Y:S05]  /*3860*/  BRA `(.L_x_34215) ;  /* 0xffffffe000f47947 */ /* 0x000fea000383ffff */
.L_x_34169:
[----:B------:R-:W-:Y:S01]  /*3870*/  HFMA2 R75, -RZ, RZ, 0, 1.847743988037109375e-06 ;  /* 0x0000001fff4b7431 */ /* 0x000fe200000001ff */
[----:B------:R-:W-:Y:S01]  /*3880*/  BSSY B1, `(.L_x_34216) ;  /* 0x0000006000017945 */ /* 0x000fe20003800000 */
[----:B------:R-:W-:Y:S02]  /*3890*/  IMAD.MOV.U32 R74, RZ, RZ, R35 ;  /* 0x000000ffff4a7224 */ /* 0x000fe400078e0023 */
[----:B------:R-:W-:-:S07]  /*38a0*/  IMAD.MOV.U32 R72, RZ, RZ, -0x1 ;  /* 0xffffffffff487424 */ /* 0x000fce00078e00ff */
[----:B01234-:R-:W-:Y:S05]  /*38b0*/  WARPSYNC.COLLECTIVE R72, `(.L_x_34217) ;  /* 0x0000000048087348 */ /* 0x01ffea0003c00000 */
[----:B------:R0:W0:Y:S02]  /*38c0*/  SHFL.IDX P4, R72, R71, R74, R75 ;  /* 0x0000004a47487389 */ /* 0x000024000008004b */
[----:B01234-:R-:W-:Y:S05]  /*38d0*/  ENDCOLLECTIVE ;  /* 0x000000000000791b */ /* 0x01ffea0003800000 */
.L_x_34217:
[----:B------:R-:W-:Y:S05]  /*38e0*/  BSYNC B1 ;  /* 0x0000000000017941 */ /* 0x000fea0003800000 */
.L_x_34216:
[----:B------:R-:W-:Y:S05]  /*38f0*/  BRA `(.L_x_34218) ;  /* 0xffffffe000e87947 */ /* 0x000fea000383ffff */
.L_x_34171:
[----:B------:R-:W-:Y:S01]  /*3900*/  BSSY B1, `(.L_x_34219) ;  /* 0x0000007000017945 */ /* 0x000fe20003800000 */
[----:B------:R-:W-:Y:S01]  /*3910*/  IMAD.MOV.U32 R74, RZ, RZ, R34 ;  /* 0x000000ffff4a7224 */ /* 0x000fe200078e0022 */
[----:B------:R-:W-:Y:S01]  /*3920*/  MOV R75, 0x1f ;  /* 0x0000001f004b7802 */ /* 0x000fe20000000f00 */
[----:B------:R-:W-:-:S07]  /*3930*/  IMAD.MOV.U32 R72, RZ, RZ, -0x1 ;  /* 0xffffffffff487424 */ /* 0x000fce00078e00ff */
[----:B01234-:R-:W-:Y:S05]  /*3940*/  WARPSYNC.COLLECTIVE R72, `(.L_x_34220) ;  /* 0x0000000048087348 */ /* 0x01ffea0003c00000 */
[----:B------:R0:W0:Y:S02]  /*3950*/  SHFL.IDX P4, R72, R71, R74, R75 ;  /* 0x0000004a47487389 */ /* 0x000024000008004b */
[----:B01234-:R-:W-:Y:S05]  /*3960*/  ENDCOLLECTIVE ;  /* 0x000000000000791b */ /* 0x01ffea0003800000 */
.L_x_34220:
[----:B------:R-:W-:Y:S05]  /*3970*/  BSYNC B1 ;  /* 0x0000000000017941 */ /* 0x000fea0003800000 */
.L_x_34219:
[----:B------:R-:W-:Y:S01]  /*3980*/  IMAD.MOV.U32 R73, RZ, RZ, R72 ;  /* 0x000000ffff497224 */ /* 0x000fe200078e0048 */
[----:B------:R-:W-:Y:S06]  /*3990*/  BRA `(.L_x_34221) ;  /* 0xffffffe000d87947 */ /* 0x000fec000383ffff */
.L_x_34173:
[----:B------:R-:W-:Y:S01]  /*39a0*/  BSSY B1, `(.L_x_34222) ;  /* 0x0000007000017945 */ /* 0x000fe20003800000 */
[----:B------:R-:W-:Y:S01]  /*39b0*/  MOV R74, R33 ;  /* 0x00000021004a7202 */ /* 0x000fe20000000f00 */
[----:B------:R-:W-:Y:S02]  /*39c0*/  IMAD.MOV.U32 R75, RZ, RZ, 0x1f ;  /* 0x0000001fff4b7424 */ /* 0x000fe400078e00ff */
[----:B------:R-:W-:-:S07]  /*39d0*/  IMAD.MOV.U32 R72, RZ, RZ, -0x1 ;  /* 0xffffffffff487424 */ /* 0x000fce00078e00ff */
[----:B01234-:R-:W-:Y:S05]  /*39e0*/  WARPSYNC.COLLECTIVE R72, `(.L_x_34223) ;  /* 0x0000000048087348 */ /* 0x01ffea0003c00000 */
[----:B------:R0:W0:Y:S02]  /*39f0*/  SHFL.IDX P4, R72, R71, R74, R75 ;  /* 0x0000004a47487389 */ /* 0x000024000008004b */
[----:B01234-:R-:W-:Y:S05]  /*3a00*/  ENDCOLLECTIVE ;  /* 0x000000000000791b */ /* 0x01ffea0003800000 */
.L_x_34223:
[----:B------:R-:W-:Y:S05]  /*3a10*/  BSYNC B1 ;  /* 0x0000000000017941 */ /* 0x000fea0003800000 */
.L_x_34222:
[----:B------:R-:W-:Y:S05]  /*3a20*/  BRA `(.L_x_34224) ;  /* 0xffffffe000cc7947 */ /* 0x000fea000383ffff */
.L_x_34175:
[----:B------:R-:W-:Y:S01]  /*3a30*/  BSSY B1, `(.L_x_34225) ;  /* 0x0000007000017945 */ /* 0x000fe20003800000 */
[----:B------:R-:W-:Y:S01]  /*3a40*/  MOV R74, R32 ;  /* 0x00000020004a7202 */ /* 0x000fe20000000f00 */
[----:B------:R-:W-:Y:S02]  /*3a50*/  IMAD.MOV.U32 R75, RZ, RZ, 0x1f ;  /* 0x0000001fff4b7424 */ /* 0x000fe400078e00ff */
[----:B------:R-:W-:-:S07]  /*3a60*/  IMAD.MOV.U32 R72, RZ, RZ, -0x1 ;  /* 0xffffffffff487424 */ /* 0x000fce00078e00ff */
[----:B01234-:R-:W-:Y:S05]  /*3a70*/  WARPSYNC.COLLECTIVE R72, `(.L_x_34226) ;  /* 0x0000000048087348 */ /* 0x01ffea0003c00000 */
[----:B------:R0:W0:Y:S02]  /*3a80*/  SHFL.IDX P4, R72, R71, R74, R75 ;  /* 0x0000004a47487389 */ /* 0x000024000008004b */
[----:B01234-:R-:W-:Y:S05]  /*3a90*/  ENDCOLLECTIVE ;  /* 0x000000000000791b */ /* 0x01ffea0003800000 */
.L_x_34226:
[----:B------:R-:W-:Y:S05]  /*3aa0*/  BSYNC B1 ;  /* 0x0000000000017941 */ /* 0x000fea0003800000 */
.L_x_34225:
[----:B------:R-:W-:Y:S01]  /*3ab0*/  MOV R73, R72 ;  /* 0x0000004800497202 */ /* 0x000fe20000000f00 */
[----:B------:R-:W-:Y:S06]  /*3ac0*/  BRA `(.L_x_34227) ;  /* 0xffffffe000bc7947 */ /* 0x000fec000383ffff */
.L_x_34177:
[----:B------:R-:W-:Y:S01]  /*3ad0*/  BSSY B1, `(.L_x_34228) ;  /* 0x0000007000017945 */ /* 0x000fe20003800000 */
[----:B------:R-:W-:Y:S01]  /*3ae0*/  IMAD.MOV.U32 R74, RZ, RZ, R31 ;  /* 0x000000ffff4a7224 */ /* 0x000fe200078e001f */
[----:B------:R-:W-:Y:S01]  /*3af0*/  MOV R72, 0xffffffff ;  /* 0xffffffff00487802 */ /* 0x000fe20000000f00 */
[----:B------:R-:W-:-:S07]  /*3b00*/  IMAD.MOV.U32 R75, RZ, RZ, 0x1f ;  /* 0x0000001fff4b7424 */ /* 0x000fce00078e00ff */
[----:B01234-:R-:W-:Y:S05]  /*3b10*/  WARPSYNC.COLLECTIVE R72, `(.L_x_34229) ;  /* 0x0000000048087348 */ /* 0x01ffea0003c00000 */
[----:B------:R0:W0:Y:S02]  /*3b20*/  SHFL.IDX P4, R72, R71, R74, R75 ;  /* 0x0000004a47487389 */ /* 0x000024000008004b */
[----:B01234-:R-:W-:Y:S05]  /*3b30*/  ENDCOLLECTIVE ;  /* 0x000000000000791b */ /* 0x01ffea0003800000 */
.L_x_34229:
[----:B------:R-:W-:Y:S05]  /*3b40*/  BSYNC B1 ;  /* 0x0000000000017941 */ /* 0x000fea0003800000 */
.L_x_34228:
[----:B------:R-:W-:Y:S05]  /*3b50*/  BRA `(.L_x_34230) ;  /* 0xffffffe000b07947 */ /* 0x000fea000383ffff */
.L_x_34179:
[----:B------:R-:W-:Y:S01]  /*3b60*/  BSSY B1, `(.L_x_34231) ;  /* 0x0000007000017945 */ /* 0x000fe20003800000 */
[----:B------:R-:W-:Y:S01]  /*3b70*/  IMAD.MOV.U32 R74, RZ, RZ, R30 ;  /* 0x000000ffff4a7224 */ /* 0x000fe200078e001e */
[----:B------:R-:W-:Y:S01]  /*3b80*/  MOV R72, 0xffffffff ;  /* 0xffffffff00487802 */ /* 0x000fe20000000f00 */
[----:B------:R-:W-:-:S07]  /*3b90*/  IMAD.MOV.U32 R75, RZ, RZ, 0x1f ;  /* 0x0000001fff4b7424 */ /* 0x000fce00078e00ff */
[----:B01234-:R-:W-:Y:S05]  /*3ba0*/  WARPSYNC.COLLECTIVE R72, `(.L_x_34232) ;  /* 0x0000000048087348 */ /* 0x01ffea0003c00000 */
[----:B------:R0:W0:Y:S02]  /*3bb0*/  SHFL.IDX P4, R72, R71, R74, R75 ;  /* 0x0000004a47487389 */ /* 0x000024000008004b */
[----:B01234-:R-:W-:Y:S05]  /*3bc0*/  ENDCOLLECTIVE ;  /* 0x000000000000791b */ /* 0x01ffea0003800000 */
.L_x_34232:
[----:B------:R-:W-:Y:S05]  /*3bd0*/  BSYNC B1 ;  /* 0x0000000000017941 */ /* 0x000fea0003800000 */
.L_x_34231:
[----:B------:R-:W-:Y:S01]  /*3be0*/  IMAD.MOV.U32 R73, RZ, RZ, R72 ;  /* 0x000000ffff497224 */ /* 0x000fe200078e0048 */
[----:B------:R-:W-:Y:S06]  /*3bf0*/  BRA `(.L_x_34233) ;  /* 0xffffffe000a07947 */ /* 0x000fec000383ffff */
.L_x_34181:
[----:B------:R-:W-:Y:S01]  /*3c00*/  HFMA2 R75, -RZ, RZ, 0, 1.847743988037109375e-06 ;  /* 0x0000001fff4b7431 */ /* 0x000fe200000001ff */
[----:B------:R-:W-:Y:S01]  /*3c10*/  BSSY B1, `(.L_x_34234) ;  /* 0x0000006000017945 */ /* 0x000fe20003800000 */
[----:B------:R-:W-:Y:S02]  /*3c20*/  IMAD.MOV.U32 R74, RZ, RZ, R29 ;  /* 0x000000ffff4a7224 */ /* 0x000fe400078e001d */
[----:B------:R-:W-:-:S07]  /*3c30*/  IMAD.MOV.U32 R72, RZ, RZ, -0x1 ;  /* 0xffffffffff487424 */ /* 0x000fce00078e00ff */
[----:B01234-:R-:W-:Y:S05]  /*3c40*/  WARPSYNC.COLLECTIVE R72, `(.L_x_34235) ;  /* 0x0000000048087348 */ /* 0x01ffea0003c00000 */
[----:B------:R0:W0:Y:S02]  /*3c50*/  SHFL.IDX P4, R72, R71, R74, R75 ;  /* 0x0000004a47487389 */ /* 0x000024000008004b */
[----:B01234-:R-:W-:Y:S05]  /*3c60*/  ENDCOLLECTIVE ;  /* 0x000000000000791b */ /* 0x01ffea0003800000 */
.L_x_34235:
[----:B------:R-:W-:Y:S05]  /*3c70*/  BSYNC B1 ;  /* 0x0000000000017941 */ /* 0x000fea0003800000 */
.L_x_34234:
[----:B------:R-:W-:Y:S01]  /*3c80*/  IMAD.MOV.U32 R71, RZ, RZ, R72 ;  /* 0x000000ffff477224 */ /* 0x000fe200078e0048 */
[----:B------:R-:W-:Y:S06]  /*3c90*/  BRA `(.L_x_34236) ;  /* 0xffffffe000907947 */ /* 0x000fec000383ffff */
        .weak           $__internal_683_$__cuda_sm20_div_s16
        .type           $__internal_683_$__cuda_sm20_div_s16,@function
        .size           $__internal_683_$__cuda_sm20_div_s16,(.L_x_39186 - $__internal_683_$__cuda_sm20_div_s16)
$__internal_683_$__cuda_sm20_div_s16:
        /* <DEDUP_REMOVED lines=25> */
[----:B------:R-:W-:Y:S05]  /*3e30*/  RET.REL.NODEC R2 `(_Z9cuda_gemmIiLi128ELi1ELi1ELi64ELi128ELi128ELi64ELi0ELi0EEviiiPT_S1_S1_iii) ;  /* 0xffffffc002707950 */ /* 0x000fea0003c3ffff */
.L_x_34237:
        /* <DEDUP_REMOVED lines=12> */
.L_x_39186:


//--------------------- .text._Z9cuda_gemmIiLi128ELi1ELi1ELi64ELi64ELi64ELi64ELi1ELi1EEviiiPT_S1_S1_iii --------------------------
	.section	.text._Z9cuda_gemmIiLi128ELi1ELi1ELi64ELi64ELi64ELi64ELi1ELi1EEviiiPT_S1_S1_iii,"ax",@progbits
	.align	128
        .global         _Z9cuda_gemmIiLi128ELi1ELi1ELi64ELi64ELi64ELi64ELi1ELi1EEviiiPT_S1_S1_iii
        .type           _Z9cuda_gemmIiLi128ELi1ELi1ELi64ELi64ELi64ELi64ELi1ELi1EEviiiPT_S1_S1_iii,@function
        .size           _Z9cuda_gemmIiLi128ELi1ELi1ELi64ELi64ELi64ELi64ELi1ELi1EEviiiPT_S1_S1_iii,(.L_x_39919 - _Z9cuda_gemmIiLi128ELi1ELi1ELi64ELi64ELi64ELi64ELi1ELi1EEviiiPT_S1_S1_iii)
        .other          _Z9cuda_gemmIiLi128ELi1ELi1ELi64ELi64ELi64ELi64ELi1ELi1EEviiiPT_S1_S1_iii,@"STO_CUDA_ENTRY STV_DEFAULT"
_Z9cuda_gemmIiLi128ELi1ELi1ELi64ELi64ELi64ELi64ELi1ELi1EEviiiPT_S1_S1_iii:
.text._Z9cuda_gemmIiLi128ELi1ELi1ELi64ELi64ELi64ELi64ELi1ELi1EEviiiPT_S1_S1_iii:
[----:B------:R-:W-:Y:S01]  /*0000*/  LDC R1, c[0x0][0x37c] ;  /* 0x0000df00ff017b82 */ /* 0x000fe20000000800 */
[----:B------:R-:W0:Y:S01]  /*0010*/  S2R R0, SR_CTAID.Y ;  /* 0x0000000000007919 */ /* 0x000e220000002600 */
[----:B------:R-:W0:Y:S02]  /*0020*/  LDCU UR4, c[0x0][0x374] ;  /* 0x00006e80ff0477ac */ /* 0x000e240008000800 */
[----:B0-----:R-:W-:-:S13]  /*0030*/  ISETP.GE.U32.AND P0, PT, R0, UR4, PT ;  /* 0x0000000400007c0c */ /* 0x001fda000bf06070 */
[----:B------:R-:W-:Y:S05]  /*0040*/  @P0 EXIT ;  /* 0x000000000000094d */ /* 0x000fea0003800000 */
[----:B------:R-:W0:Y:S01]  /*0050*/  S2R R2, SR_TID.X ;  /* 0x0000000000027919 */ /* 0x000e220000002100 */
[----:B------:R-:W1:Y:S01]  /*0060*/  LDC R3, c[0x0][0x360] ;  /* 0x0000d800ff037b82 */ /* 0x000e620000000800 */
[----:B------:R-:W-:Y:S01]  /*0070*/  BSSY.RECONVERGENT B0, `(.L_x_34238) ;  /* 0x0000046000007945 */ /* 0x000fe20003800200 */
[----:B-1----:R-:W-:Y:S02]  /*0080*/  SHF.L.U32 R40, R3, 0x2, RZ ;  /* 0x0000000203287819 */ /* 0x002fe400000006ff */
[C---:B0-----:R-:W-:Y:S01]  /*0090*/  ISETP.GT.U32.AND P0, PT, R2.reuse, 0x3f, PT ;  /* 0x0000003f0200780c */ /* 0x041fe20003f04070 */
[C---:B------:R-:W-:Y:S01]  /*00a0*/  IMAD.SHL.U32 R38, R2.reuse, 0x10, RZ ;  /* 0x0000001002267824 */ /* 0x040fe200078e00ff */
[----:B------:R-:W-:Y:S01]  /*00b0*/  SHF.R.U32.HI R7, RZ, 0x1, R2 ;  /* 0x00000001ff077819 */ /* 0x000fe20000011602 */
[C---:B------:R-:W-:Y:S01]  /*00c0*/  IMAD.SHL.U32 R37, R2.reuse, 0x4, RZ ;  /* 0x0000000402257824 */ /* 0x040fe200078e00ff */
[----:B------:R-:W-:Y:S02]  /*00d0*/  LOP3.LUT R6, R2, 0xf, RZ, 0xc0, !PT ;  /* 0x0000000f02067812 */ /* 0x000fe400078ec0ff */
[----:B------:R-:W-:-:S07]  /*00e0*/  LOP3.LUT R38, R38, 0x10, RZ, 0xc0, !PT ;  /* 0x0000001026267812 */ /* 0x000fce00078ec0ff */
[----:B------:R-:W-:Y:S05]  /*00f0*/  @P0 BRA `(.L_x_34239) ;  /* 0x0000000000f40947 */ /* 0x000fea0003800000 */
[----:B------:R-:W0:Y:S01]  /*0100*/  I2F.U32.RP R11, R3 ;  /* 0x00000003000b7306 */ /* 0x000e220000209000 */
        /* <DEDUP_REMOVED lines=37> */
.L_x_34242:
[----:B------:R-:W-:Y:S01]  /*0360*/  LEA R10, R4, R9, 0x2 ;  /* 0x00000009040a7211 */ /* 0x000fe200078e10ff */
[----:B------:R-:W-:Y:S02]  /*0370*/  VIADD R8, R8, 0x1 ;  /* 0x0000000108087836 */ /* 0x000fe40000000000 */
[----:B------:R-:W-:Y:S02]  /*0380*/  IMAD.IADD R4, R3, 0x1, R4 ;  /* 0x0000000103047824 */ /* 0x000fe400078e0204 */
[----:B------:R0:W-:Y:S01]  /*0390*/  STS [R10], RZ ;  /* 0x000000ff0a007388 */ /* 0x0001e20000000800 */
[----:B------:R-:W-:-:S13]  /*03a0*/  ISETP.NE.AND P0, PT, R8, R5, PT ;  /* 0x000000050800720c */ /* 0x000fda0003f05270 */
[----:B0-----:R-:W-:Y:S05]  /*03b0*/  @P0 BRA `(.L_x_34242) ;  /* 0xfffffffc00e80947 */ /* 0x001fea000383ffff */
.L_x_34241:
[----:B------:R-:W-:Y:S05]  /*03c0*/  BSYNC.RECONVERGENT B1 ;  /* 0x0000000000017941 */ /* 0x000fea0003800200 */
.L_x_34240:
[----:B------:R-:W-:Y:S05]  /*03d0*/  @!P1 BRA `(.L_x_34239) ;  /* 0x00000000003c9947 */ /* 0x000fea0003800000 */
[----:B------:R-:W0:Y:S01]  /*03e0*/  S2R R8, SR_CgaCtaId ;  /* 0x0000000000087919 */ /* 0x000e220000008800 */
[----:B------:R-:W-:-:S04]  /*03f0*/  MOV R5, 0x400 ;  /* 0x0000040000057802 */ /* 0x000fc80000000f00 */
[----:B------:R-:W-:-:S04]  /*0400*/  IADD3 R5, PT, PT, R5, 0x900, RZ ;  /* 0x0000090005057810 */ /* 0x000fc80007ffe0ff */
[----:B0-----:R-:W-:-:S07]  /*0410*/  LEA R11, R8, R5, 0x18 ;  /* 0x00000005080b7211 */ /* 0x001fce00078ec0ff */
.L_x_34243:
[----:B0-----:R-:W-:Y:S01]  /*0420*/  IMAD R13, R4, 0x4, R11 ;  /* 0x00000004040d7824 */ /* 0x001fe200078e020b */
[----:B------:R-:W-:-:S03]  /*0430*/  IADD3 R4, PT, PT, R40, R4, RZ ;  /* 0x0000000428047210 */ /* 0x000fc60007ffe0ff */
[----:B------:R-:W-:Y:S01]  /*0440*/  IMAD.IADD R5, R40, 0x1, R13 ;  /* 0x0000000128057824 */ /* 0x000fe200078e020d */
[----:B------:R0:W-:Y:S01]  /*0450*/  STS [R13], RZ ;  /* 0x000000ff0d007388 */ /* 0x0001e20000000800 */
[----:B------:R-:W-:-:S03]  /*0460*/  ISETP.GE.U32.AND P0, PT, R4, 0x40, PT ;  /* 0x000000400400780c */ /* 0x000fc60003f06070 */
[C---:B------:R-:W-:Y:S01]  /*0470*/  IADD3 R9, PT, PT, R40.reuse, R5, RZ ;  /* 0x0000000528097210 */ /* 0x040fe20007ffe0ff */
[----:B------:R0:W-:Y:S04]  /*0480*/  STS [R5], RZ ;  /* 0x000000ff05007388 */ /* 0x0001e80000000800 */
[----:B------:R-:W-:Y:S01]  /*0490*/  IMAD.IADD R8, R40, 0x1, R9 ;  /* 0x0000000128087824 */ /* 0x000fe200078e0209 */
[----:B------:R0:W-:Y:S04]  /*04a0*/  STS [R9], RZ ;  /* 0x000000ff09007388 */ /* 0x0001e80000000800 */
[----:B------:R0:W-:Y:S01]  /*04b0*/  STS [R8], RZ ;  /* 0x000000ff08007388 */ /* 0x0001e20000000800 */
[----:B------:R-:W-:Y:S05]  /*04c0*/  @!P0 BRA `(.L_x_34243) ;  /* 0xfffffffc00d48947 */ /* 0x000fea000383ffff */
.L_x_34239:
[----:B------:R-:W-:Y:S05]  /*04d0*/  BSYNC.RECONVERGENT B0 ;  /* 0x0000000000007941 */ /* 0x000fea0003800200 */
.L_x_34238:
[----:B------:R-:W1:Y:S01]  /*04e0*/  I2F.U32.RP R11, R40 ;  /* 0x00000028000b7306 */ /* 0x000e620000209000 */
[----:B------:R-:W-:Y:S01]  /*04f0*/  IMAD.IADD R4, R40, 0x1, R37 ;  /* 0x0000000128047824 */ /* 0x000fe200078e0225 */
[----:B0-----:R-:W-:Y:S01]  /*0500*/  IADD3 R13, PT, PT, RZ, -R40, RZ ;  /* 0x80000028ff0d7210 */ /* 0x001fe20007ffe0ff */
[----:B------:R-:W-:Y:S01]  /*0510*/  VIADD R34, R38, 0x8 ;  /* 0x0000000826227836 */ /* 0x000fe20000000000 */
[----:B------:R-:W-:Y:S01]  /*0520*/  ISETP.NE.U32.AND P2, PT, R40, RZ, PT ;  /* 0x000000ff2800720c */ /* 0x000fe20003f45070 */
[----:B------:R-:W-:Y:S01]  /*0530*/  VIADD R32, R38, 0x6 ;  /* 0x0000000626207836 */ /* 0x000fe20000000000 */
[----:B------:R-:W-:Y:S01]  /*0540*/  ISETP.GE.U32.AND P0, PT, R4, 0x20, PT ;  /* 0x000000200400780c */ /* 0x000fe20003f06070 */
[----:B------:R-:W-:Y:S01]  /*0550*/  VIADD R30, R38, 0x4 ;  /* 0x00000004261e7836 */ /* 0x000fe20000000000 */
[----:B------:R-:W-:Y:S01]  /*0560*/  VIMNMX.U32 R5, PT, PT, R4, 0x20, !PT ;  /* 0x0000002004057848 */ /* 0x000fe20007fe0000 */
[----:B------:R-:W-:Y:S01]  /*0570*/  IMAD.MOV.U32 R42, RZ, RZ, RZ ;  /* 0x000000ffff2a7224 */ /* 0x000fe200078e00ff */
[----:B------:R-:W-:Y:S01]  /*0580*/  SEL R10, RZ, 0x1, P0 ;  /* 0x00000001ff0a7807 */ /* 0x000fe20000000000 */
[----:B------:R-:W0:Y:S01]  /*0590*/  LDCU.64 UR6, c[0x0][0x358] ;  /* 0x00006b00ff0677ac */ /* 0x000e220008000a00 */
[----:B------:R-:W-:-:S02]  /*05a0*/  IADD3 R35, PT, PT, R38, 0x9, RZ ;  /* 0x0000000926237810 */ /* 0x000fc40007ffe0ff */
[----:B------:R-:W-:Y:S01]  /*05b0*/  IADD3 R5, PT, PT, R5, -R4, -R10 ;  /* 0x8000000405057210 */ /* 0x000fe20007ffe80a */
[----:B-1----:R-:W1:Y:S01]  /*05c0*/  MUFU.RCP R11, R11 ;  /* 0x0000000b000b7308 */ /* 0x002e620000001000 */
[C---:B------:R-:W-:Y:S02]  /*05d0*/  IADD3 R33, PT, PT, R38.reuse, 0x7, RZ ;  /* 0x0000000726217810 */ /* 0x040fe40007ffe0ff */
[C---:B------:R-:W-:Y:S02]  /*05e0*/  IADD3 R31, PT, PT, R38.reuse, 0x5, RZ ;  /* 0x00000005261f7810 */ /* 0x040fe40007ffe0ff */
[----:B------:R-:W-:Y:S01]  /*05f0*/  IADD3 R29, PT, PT, R38, 0x3, RZ ;  /* 0x00000003261d7810 */ /* 0x000fe20007ffe0ff */
[----:B-1----:R-:W-:-:S04]  /*0600*/  VIADD R8, R11, 0xffffffe ;  /* 0x0ffffffe0b087836 */ /* 0x002fc80000000000 */
[----:B------:R1:W2:Y:S02]  /*0610*/  F2I.FTZ.U32.TRUNC.NTZ R9, R8 ;  /* 0x0000000800097305 */ /* 0x0002a4000021f000 */
[----:B-1----:R-:W-:Y:S02]  /*0620*/  HFMA2 R8, -RZ, RZ, 0, 0 ;  /* 0x00000000ff087431 */ /* 0x002fe400000001ff */
[----:B--2---:R-:W-:-:S04]  /*0630*/  IMAD R13, R13, R9, RZ ;  /* 0x000000090d0d7224 */ /* 0x004fc800078e02ff */
[----:B------:R-:W-:Y:S02]  /*0640*/  IMAD.HI.U32 R12, R9, R13, R8 ;  /* 0x0000000d090c7227 */ /* 0x000fe400078e0008 */
[----:B------:R-:W1:Y:S04]  /*0650*/  S2R R13, SR_CgaCtaId ;  /* 0x00000000000d7919 */ /* 0x000e680000008800 */
[----:B------:R-:W-:Y:S01]  /*0660*/  IMAD.HI.U32 R9, R12, R5, RZ ;  /* 0x000000050c097227 */ /* 0x000fe200078e00ff */
[----:B------:R-:W-:-:S03]  /*0670*/  LOP3.LUT R12, R37, 0x7c, RZ, 0xc0, !PT ;  /* 0x0000007c250c7812 */ /* 0x000fc600078ec0ff */
[----:B------:R-:W-:-:S04]  /*0680*/  IMAD.MOV R8, RZ, RZ, -R9 ;  /* 0x000000ffff087224 */ /* 0x000fc800078e0a09 */
[----:B------:R-:W-:Y:S01]  /*0690*/  IMAD R5, R40, R8, R5 ;  /* 0x0000000828057224 */ /* 0x000fe200078e0205 */
[----:B------:R-:W-:-:S04]  /*06a0*/  MOV R8, 0x400 ;  /* 0x0000040000087802 */ /* 0x000fc80000000f00 */
[----:B------:R-:W-:-:S13]  /*06b0*/  ISETP.GE.U32.AND P0, PT, R5, R40, PT ;  /* 0x000000280500720c */ /* 0x000fda0003f06070 */
[----:B------:R-:W-:Y:S01]  /*06c0*/  @P0 IADD3 R5, PT, PT, -R40, R5, RZ ;  /* 0x0000000528050210 */ /* 0x000fe20007ffe1ff */
[----:B------:R-:W-:Y:S01]  /*06d0*/  @P0 VIADD R9, R9, 0x1 ;  /* 0x0000000109090836 */ /* 0x000fe20000000000 */
[----:B-1----:R-:W-:Y:S01]  /*06e0*/  LEA R11, R13, R8, 0x18 ;  /* 0x000000080d0b7211 */ /* 0x002fe200078ec0ff */
[----:B------:R-:W-:Y:S01]  /*06f0*/  VIADD R8, R8, 0x880 ;  /* 0x0000088008087836 */ /* 0x000fe20000000000 */
[----:B------:R-:W-:Y:S02]  /*0700*/  ISETP.GE.U32.AND P1, PT, R5, R40, PT ;  /* 0x000000280500720c */ /* 0x000fe40003f26070 */
[----:B------:R-:W1:Y:S01]  /*0710*/  S2R R5, SR_CTAID.Z ;  /* 0x0000000000057919 */ /* 0x000e620000002700 */
[--C-:B------:R-:W-:Y:S01]  /*0720*/  IMAD R7, R7, 0x84, R11.reuse ;  /* 0x0000008407077824 */ /* 0x100fe200078e020b */
[----:B------:R-:W-:Y:S01]  /*0730*/  LEA R36, R13, R8, 0x18 ;  /* 0x000000080d247211 */ /* 0x000fe200078ec0ff */
[----:B------:R-:W-:Y:S01]  /*0740*/  IMAD R6, R6, 0x84, R11 ;  /* 0x0000008406067824 */ /* 0x000fe200078e020b */
[----:B------:R-:W-:Y:S01]  /*0750*/  PLOP3.LUT P0, PT, PT, PT, PT, 0x80, 0x8 ;  /* 0x000000000008781c */ /* 0x000fe20003f0f070 */
[C---:B------:R-:W-:Y:S01]  /*0760*/  VIADD R11, R38.reuse, 0x2 ;  /* 0x00000002260b7836 */ /* 0x040fe20000000000 */
[----:B------:R-:W-:Y:S01]  /*0770*/  LEA R28, R37, R36, 0x2 ;  /* 0x00000024251c7211 */ /* 0x000fe200078e10ff */
[----:B------:R-:W-:Y:S01]  /*0780*/  IMAD R36, R38, 0x4, R36 ;  /* 0x0000000426247824 */ /* 0x000fe200078e0224 */
[----:B------:R-:W-:-:S03]  /*0790*/  IADD3 R7, PT, PT, R7, R12, RZ ;  /* 0x0000000c07077210 */ /* 0x000fc60007ffe0ff */
[----:B------:R-:W-:Y:S02]  /*07a0*/  @P1 IADD3 R9, PT, PT, R9, 0x1, RZ ;  /* 0x0000000109091810 */ /* 0x000fe40007ffe0ff */
[----:B------:R-:W-:-:S05]  /*07b0*/  @!P2 LOP3.LUT R9, RZ, R40, RZ, 0x33, !PT ;  /* 0x00000028ff09a212 */ /* 0x000fca00078e33ff */
[----:B------:R-:W-:Y:S01]  /*07c0*/  IMAD.IADD R8, R10, 0x1, R9 ;  /* 0x000000010a087824 */ /* 0x000fe200078e0209 */
[----:B------:R-:W-:Y:S02]  /*07d0*/  IADD3 R9, PT, PT, R38, 0x1, RZ ;  /* 0x0000000126097810 */ /* 0x000fe40007ffe0ff */
[----:B0-----:R-:W-:-:S07]  /*07e0*/  SHF.R.U32.HI R10, RZ, 0x4, R2 ;  /* 0x00000004ff0a7819 */ /* 0x001fce0000011602 */
.L_x_34253:
[----:B------:R-:W-:Y:S01]  /*07f0*/  ISETP.GT.U32.AND P2, PT, R2, 0x7, PT ;  /* 0x000000070200780c */ /* 0x000fe20003f44070 */
[----:B------:R-:W-:Y:S01]  /*0800*/  BSSY.RECONVERGENT B0, `(.L_x_34244) ;  /* 0x0000046000007945 */ /* 0x000fe20003800200 */
[----:B------:R-:W-:-:S11]  /*0810*/  PLOP3.LUT P1, PT, P0, PT, PT, 0x80, 0x8 ;  /* 0x000000000008781c */ /* 0x000fd6000072f070 */
[----:B012---:R-:W-:Y:S05]  /*0820*/  @P2 BRA `(.L_x_34245) ;  /* 0x00000004000c2947 */ /* 0x007fea0003800000 */
[----:B------:R-:W-:Y:S01]  /*0830*/  LOP3.LUT R19, R8, 0x3, RZ, 0xc0, !PT ;  /* 0x0000000308137812 */ /* 0x000fe200078ec0ff */
[----:B------:R-:W-:Y:S01]  /*0840*/  BSSY.RECONVERGENT B1, `(.L_x_34246) ;  /* 0x000001d000017945 */ /* 0x000fe20003800200 */
[----:B-1----:R-:W-:Y:S01]  /*0850*/  IADD3 R20, PT, PT, R0, R5, RZ ;  /* 0x0000000500147210 */ /* 0x002fe20007ffe0ff */
[----:B------:R-:W-:Y:S01]  /*0860*/  IMAD.MOV.U32 R49, RZ, RZ, R37 ;  /* 0x000000ffff317224 */ /* 0x000fe200078e0025 */
[----:B------:R-:W-:Y:S02]  /*0870*/  ISETP.NE.AND P2, PT, R19, 0x3, PT ;  /* 0x000000031300780c */ /* 0x000fe40003f45270 */
[----:B------:R-:W-:Y:S02]  /*0880*/  ISETP.GE.U32.AND P0, PT, R8, 0x3, PT ;  /* 0x000000030800780c */ /* 0x000fe40003f06070 */
[----:B------:R-:W-:-:S09]  /*0890*/  SHF.L.U32 R20, R20, 0x6, RZ ;  /* 0x0000000614147819 */ /* 0x000fd200000006ff */
[----:B------:R-:W-:Y:S05]  /*08a0*/  @!P2 BRA `(.L_x_34247) ;  /* 0x000000000058a947 */ /* 0x000fea0003800000 */
[----:B------:R-:W0:Y:S01]  /*08b0*/  LDC.64 R16, c[0x0][0x390] ;  /* 0x0000e400ff107b82 */ /* 0x000e220000000a00 */
[----:B------:R-:W-:-:S05]  /*08c0*/  IMAD.IADD R18, R20, 0x1, R42 ;  /* 0x0000000114127824 */ /* 0x000fca00078e022a */
[----:B------:R-:W-:-:S05]  /*08d0*/  IADD3 R13, PT, PT, R37, R18, RZ ;  /* 0x00000012250d7210 */ /* 0x000fca0007ffe0ff */
[----:B0-----:R-:W-:-:S06]  /*08e0*/  IMAD.WIDE.U32 R12, R13, 0x4, R16 ;  /* 0x000000040d0c7825 */ /* 0x001fcc00078e0010 */
[----:B------:R-:W2:Y:S01]  /*08f0*/  LDG.E.128 R12, desc[UR6][R12.64] ;  /* 0x000000060c0c7981 */ /* 0x000ea2000c1e1d00 */
[----:B------:R-:W-:Y:S01]  /*0900*/  ISETP.NE.AND P2, PT, R19, RZ, PT ;  /* 0x000000ff1300720c */ /* 0x000fe20003f45270 */
[----:B------:R-:W-:Y:S02]  /*0910*/  IMAD.MOV.U32 R49, RZ, RZ, R4 ;  /* 0x000000ffff317224 */ /* 0x000fe400078e0004 */
[----:B--2---:R0:W-:Y:S10]  /*0920*/  STS.128 [R28], R12 ;  /* 0x0000000c1c007388 */ /* 0x0041f40000000c00 */
[----:B------:R-:W-:Y:S05]  /*0930*/  @!P2 BRA `(.L_x_34247) ;  /* 0x000000000034a947 */ /* 0x000fea0003800000 */
[----:B------:R-:W-:Y:S01]  /*0940*/  ISETP.NE.AND P2, PT, R19, 0x1, PT ;  /* 0x000000011300780c */ /* 0x000fe20003f45270 */
[----:B0-----:R-:W-:Y:S01]  /*0950*/  IMAD.IADD R13, R4, 0x1, R18 ;  /* 0x00000001040d7824 */ /* 0x001fe200078e0212 */
[----:B------:R-:W-:-:S03]  /*0960*/  IADD3 R49, PT, PT, R40, R4, RZ ;  /* 0x0000000428317210 */ /* 0x000fc60007ffe0ff */
[----:B------:R-:W-:-:S08]  /*0970*/  IMAD.WIDE.U32 R12, R13, 0x4, R16 ;  /* 0x000000040d0c7825 */ /* 0x000fd000078e0010 */
[----:B------:R-:W-:-:S05]  /*0980*/  @P2 IADD3 R15, PT, PT, R49, R18, RZ ;  /* 0x00000012310f2210 */ /* 0x000fca0007ffe0ff */
[----:B------:R-:W-:Y:S02]  /*0990*/  @P2 IMAD.WIDE.U32 R16, R15, 0x4, R16 ;  /* 0x000000040f102825 */ /* 0x000fe400078e0010 */
[----:B------:R-:W2:Y:S04]  /*09a0*/  LDG.E.128 R12, desc[UR6][R12.64] ;  /* 0x000000060c0c7981 */ /* 0x000ea8000c1e1d00 */
[----:B------:R-:W3:Y:S01]  /*09b0*/  @P2 LDG.E.128 R16, desc[UR6][R16.64] ;  /* 0x0000000610102981 */ /* 0x000ee2000c1e1d00 */
[----:B------:R-:W-:Y:S02]  /*09c0*/  IMAD R22, R3, 0x10, R28 ;  /* 0x0000001003167824 */ /* 0x000fe400078e021c */
[----:B------:R-:W-:-:S03]  /*09d0*/  @P2 IMAD.IADD R49, R40, 0x1, R49 ;  /* 0x0000000128312824 */ /* 0x000fc600078e0231 */
[----:B------:R-:W-:Y:S01]  /*09e0*/  LEA R21, R3, R22, 0x4 ;  /* 0x0000001603157211 */ /* 0x000fe200078e20ff */
[----:B--2---:R1:W-:Y:S04]  /*09f0*/  STS.128 [R22], R12 ;  /* 0x0000000c16007388 */ /* 0x0043e80000000c00 */
[----:B---3--:R1:W-:Y:S02]  /*0a00*/  @P2 STS.128 [R21], R16 ;  /* 0x0000001015002388 */ /* 0x0083e40000000c00 */
.L_x_34247:
[----:B------:R-:W-:Y:S05]  /*0a10*/  BSYNC.RECONVERGENT B1 ;  /* 0x0000000000017941 */ /* 0x000fea0003800200 */
.L_x_34246:
[----:B------:R-:W-:Y:S05]  /*0a20*/  @!P0 BRA `(.L_x_34245) ;  /* 0x00000000008c8947 */ /* 0x000fea0003800000 */
[----:B------:R-:W2:Y:S01]  /*0a30*/  S2UR UR5, SR_CgaCtaId ;  /* 0x00000000000579c3 */ /* 0x000ea20000008800 */
[----:B------:R-:W3:Y:S01]  /*0a40*/  LDCU.64 UR8, c[0x0][0x390] ;  /* 0x00007200ff0877ac */ /* 0x000ee20008000a00 */
[C---:B------:R-:W-:Y:S01]  /*0a50*/  IMAD R41, R3.reuse, 0xc, R20 ;  /* 0x0000000c03297824 */ /* 0x040fe200078e0214 */
[CCC-:B------:R-:W-:Y:S01]  /*0a60*/  IADD3 R39, PT, PT, R42.reuse, R20.reuse, R49.reuse ;  /* 0x000000142a277210 */ /* 0x1c0fe20007ffe031 */
[----:B------:R-:W-:Y:S01]  /*0a70*/  UMOV UR4, 0x400 ;  /* 0x0000040000047882 */ /* 0x000fe20000000000 */
[----:B------:R-:W-:Y:S01]  /*0a80*/  LEA R43, R3, R20, 0x3 ;  /* 0x00000014032b7211 */ /* 0x000fe200078e18ff */
[----:B------:R-:W-:Y:S01]  /*0a90*/  UIADD3 UR4, UPT, UPT, UR4, 0x880, URZ ;  /* 0x0000088004047890 */ /* 0x000fe2000fffe0ff */
[----:B------:R-:W-:Y:S01]  /*0aa0*/  IADD3 R41, PT, PT, R42, R41, R49 ;  /* 0x000000292a297210 */ /* 0x000fe20007ffe031 */
[----:B------:R-:W-:Y:S01]  /*0ab0*/  IMAD.IADD R47, R40, 0x1, R39 ;  /* 0x00000001282f7824 */ /* 0x000fe200078e0227 */
[----:B------:R-:W-:Y:S02]  /*0ac0*/  IADD3 R43, PT, PT, R42, R43, R49 ;  /* 0x0000002b2a2b7210 */ /* 0x000fe40007ffe031 */
[----:B---3--:R-:W-:Y:S01]  /*0ad0*/  MOV R44, UR8 ;  /* 0x00000008002c7c02 */ /* 0x008fe20008000f00 */
[----:B------:R-:W-:Y:S01]  /*0ae0*/  IMAD.U32 R45, RZ, RZ, UR9 ;  /* 0x00000009ff2d7e24 */ /* 0x000fe2000f8e00ff */
[----:B--2---:R-:W-:-:S06]  /*0af0*/  ULEA UR4, UR5, UR4, 0x18 ;  /* 0x0000000405047291 */ /* 0x004fcc000f8ec0ff */
[----:B------:R-:W-:-:S07]  /*0b00*/  LEA R46, R49, UR4, 0x2 ;  /* 0x00000004312e7c11 */ /* 0x000fce000f8e10ff */
.L_x_34248:
        /* <DEDUP_REMOVED lines=14> */
[C---:B------:R-:W-:Y:S01]  /*0bf0*/  IMAD.WIDE.U32 R44, R3.reuse, 0x40, R44 ;  /* 0x00000040032c7825 */ /* 0x040fe200078e002c */
[----:B--2---:R0:W-:Y:S04]  /*0c00*/  STS.128 [R46], R12 ;  /* 0x0000000c2e007388 */ /* 0x0041e80000000c00 */
[----:B---3--:R2:W-:Y:S04]  /*0c10*/  STS.128 [R48], R16 ;  /* 0x0000001030007388 */ /* 0x0085e80000000c00 */
[----:B----4-:R2:W-:Y:S04]  /*0c20*/  STS.128 [R50], R20 ;  /* 0x0000001432007388 */ /* 0x0105e80000000c00 */
[----:B-----5:R2:W-:Y:S01]  /*0c30*/  STS.128 [R51], R24 ;  /* 0x0000001833007388 */ /* 0x0205e20000000c00 */
[----:B0-----:R-:W-:Y:S01]  /*0c40*/  LEA R46, R3, R46, 0x6 ;  /* 0x0000002e032e7211 */ /* 0x001fe200078e30ff */
[----:B------:R-:W-:Y:S06]  /*0c50*/  @!P0 BRA `(.L_x_34248) ;  /* 0xfffffffc00ac8947 */ /* 0x000fec000383ffff */
.L_x_34245:
[----:B------:R-:W-:Y:S05]  /*0c60*/  BSYNC.RECONVERGENT B0 ;  /* 0x0000000000007941 */ /* 0x000fea0003800200 */
.L_x_34244:
[----:B------:R-:W-:Y:S02]  /*0c70*/  HFMA2 R45, -RZ, RZ, 0, 0 ;  /* 0x00000000ff2d7431 */ /* 0x000fe400000001ff */
[----:B-1----:R-:W-:-:S07]  /*0c80*/  IMAD R46, R5, 0x40, R42 ;  /* 0x00000040052e7824 */ /* 0x002fce00078e022a */
.L_x_34252:
[----:B0-2---:R-:W-:Y:S01]  /*0c90*/  LOP3.LUT R12, R2, 0xf, RZ, 0xc0, !PT ;  /* 0x0000000f020c7812 */ /* 0x005fe200078ec0ff */
[----:B------:R-:W-:-:S03]  /*0ca0*/  IMAD.MOV.U32 R15, RZ, RZ, R10 ;  /* 0x000000ffff0f7224 */ /* 0x000fc600078e000a */
[----:B-12---:R-:W-:-:S07]  /*0cb0*/  IADD3 R19, PT, PT, R12, R45, RZ ;  /* 0x0000002d0c137210 */ /* 0x006fce0007ffe0ff */
.L_x_34249:
        /* <DEDUP_REMOVED lines=17> */
[C---:B------:R-:W-:Y:S01]  /*0dd0*/  VIADD R43, R38.reuse, 0xe ;  /* 0x0000000e262b7836 */ /* 0x040fe20000000000 */
[----:B0-----:R1:W0:Y:S01]  /*0de0*/  LDS.128 R12, [R36+0x30] ;  /* 0x00003000240c7984 */ /* 0x0012220000000c00 */
[C---:B------:R-:W-:Y:S01]  /*0df0*/  IADD3 R44, PT, PT, R38.reuse, 0xf, RZ ;  /* 0x0000000f262c7810 */ /* 0x040fe20007ffe0ff */
[C---:B------:R-:W-:Y:S01]  /*0e00*/  VIADD R41, R38.reuse, 0xc ;  /* 0x0000000c26297836 */ /* 0x040fe20000000000 */
[C---:B------:R-:W-:Y:S01]  /*0e10*/  IADD3 R42, PT, PT, R38.reuse, 0xd, RZ ;  /* 0x0000000d262a7810 */ /* 0x040fe20007ffe0ff */
[----:B------:R1:W3:Y:S01]  /*0e20*/  LDS.128 R16, [R36+0x20] ;  /* 0x0000200024107984 */ /* 0x0002e20000000c00 */
[C---:B------:R-:W-:Y:S01]  /*0e30*/  IADD3 R39, PT, PT, R38.reuse, 0xb, RZ ;  /* 0x0000000b26277810 */ /* 0x040fe20007ffe0ff */
[----:B------:R-:W-:-:S02]  /*0e40*/  VIADD R50, R38, 0xa ;  /* 0x0000000a26327836 */ /* 0x000fc40000000000 */
[----:B------:R1:W4:Y:S04]  /*0e50*/  LDS.128 R20, [R36+0x10] ;  /* 0x0000100024147984 */ /* 0x0003280000000c00 */
[----:B------:R1:W0:Y:S01]  /*0e60*/  LDS.128 R24, [R36] ;  /* 0x0000000024187984 */ /* 0x0002220000000c00 */
[----:B------:R-:W-:Y:S05]  /*0e70*/  BRA.DIV UR4, `(.L_x_34251) ;  /* 0x0000000604187947 */ /* 0x000fea000b800000 */
[----:B--2---:R-:W0:Y:S04]  /*0e80*/  SHFL.IDX PT, R51, R52, R38, 0x1f ;  /* 0x00001f2634337589 */ /* 0x004e2800000e0000 */
[----:B------:R-:W2:Y:S04]  /*0e90*/  SHFL.IDX PT, R53, R52, R9, 0x1f ;  /* 0x00001f0934357589 */ /* 0x000ea800000e0000 */
[----:B------:R-:W-:Y:S04]  /*0ea0*/  SHFL.IDX PT, R41, R52, R41, 0x1f ;  /* 0x00001f2934297589 */ /* 0x000fe800000e0000 */
        /* <DEDUP_REMOVED lines=8> */
[----:B------:R-:W0:Y:S01]  /*0f30*/  SHFL.IDX PT, R51, R52, R31, 0x1f ;  /* 0x00001f1f34337589 */ /* 0x000e2200000e0000 */
[----:B--2---:R-:W-:-:S03]  /*0f40*/  IMAD R27, R27, R24, R26 ;  /* 0x000000181b1b7224 */ /* 0x004fc600078e021a */
[----:B------:R-:W2:Y:S01]  /*0f50*/  SHFL.IDX PT, R26, R52, R32, 0x1f ;  /* 0x00001f20341a7589 */ /* 0x000ea200000e0000 */
[----:B----4-:R-:W-:-:S03]  /*0f60*/  IMAD R20, R20, R53, R27 ;  /* 0x0000003514147224 */ /* 0x010fc600078e021b */
[----:B------:R-:W4:Y:S04]  /*0f70*/  SHFL.IDX PT, R24, R52, R33, 0x1f ;  /* 0x00001f2134187589 */ /* 0x000f2800000e0000 */
[----:B------:R-:W3:Y:S01]  /*0f80*/  SHFL.IDX PT, R27, R52, R34, 0x1f ;  /* 0x00001f22341b7589 */ /* 0x000ee200000e0000 */
[----:B0-----:R-:W-:-:S03]  /*0f90*/  IMAD R25, R21, R51, R20 ;  /* 0x0000003315197224 */ /* 0x001fc600078e0214 */
[----:B------:R-:W0:Y:S01]  /*0fa0*/  SHFL.IDX PT, R51, R52, R35, 0x1f ;  /* 0x00001f2334337589 */ /* 0x000e2200000e0000 */
[----:B--2---:R-:W-:-:S03]  /*0fb0*/  IMAD R22, R22, R26, R25 ;  /* 0x0000001a16167224 */ /* 0x004fc600078e0219 */
[----:B------:R-:W2:Y:S01]  /*0fc0*/  SHFL.IDX PT, R21, R52, R50, 0x1f ;  /* 0x00001f3234157589 */ /* 0x000ea200000e0000 */
[----:B----4-:R-:W-:-:S03]  /*0fd0*/  IMAD R22, R23, R24, R22 ;  /* 0x0000001817167224 */ /* 0x010fc600078e0216 */
[----:B------:R-:W4:Y:S01]  /*0fe0*/  SHFL.IDX PT, R20, R52, R39, 0x1f ;  /* 0x00001f2734147589 */ /* 0x000f2200000e0000 */
[----:B---3--:R-:W-:-:S04]  /*0ff0*/  IMAD R16, R16, R27, R22 ;  /* 0x0000001b10107224 */ /* 0x008fc800078e0216 */
[----:B0-----:R-:W-:Y:S02]  /*1000*/  IMAD R16, R17, R51, R16 ;  /* 0x0000003311107224 */ /* 0x001fe400078e0210 */
[----:B------:R0:W3:Y:S02]  /*1010*/  SHFL.IDX PT, R51, R52, R44, 0x1f ;  /* 0x00001f2c34337589 */ /* 0x0000e400000e0000 */
[----:B--2---:R-:W-:-:S04]  /*1020*/  IMAD R16, R18, R21, R16 ;  /* 0x0000001512107224 */ /* 0x004fc800078e0210 */
[----:B----4-:R-:W-:-:S04]  /*1030*/  IMAD R16, R19, R20, R16 ;  /* 0x0000001413107224 */ /* 0x010fc800078e0210 */
[----:B------:R-:W-:-:S04]  /*1040*/  IMAD R12, R12, R41, R16 ;  /* 0x000000290c0c7224 */ /* 0x000fc800078e0210 */
[----:B------:R-:W-:-:S04]  /*1050*/  IMAD R13, R13, R42, R12 ;  /* 0x0000002a0d0d7224 */ /* 0x000fc800078e020c */
[----:B0-----:R-:W-:-:S07]  /*1060*/  IMAD R14, R14, R43, R13 ;  /* 0x0000002b0e0e7224 */ /* 0x001fce00078e020d */
.L_x_34271:
[----:B------:R-:W0:Y:S01]  /*1070*/  @!P0 S2R R17, SR_CgaCtaId ;  /* 0x0000000000118919 */ /* 0x000e220000008800 */
[----:B------:R-:W-:Y:S01]  /*1080*/  @!P0 MOV R12, 0x400 ;  /* 0x00000400000c8802 */ /* 0x000fe20000000f00 */
[----:B---3--:R-:W-:Y:S01]  /*1090*/  IMAD R14, R15, R51, R14 ;  /* 0x000000330f0e7224 */ /* 0x008fe200078e020e */
[----:B------:R-:W-:Y:S01]  /*10a0*/  SHF.R.U32.HI R16, RZ, 0x1, R2 ;  /* 0x00000001ff107819 */ /* 0x000fe20000011602 */
[----:B------:R-:W-:Y:S05]  /*10b0*/  WARPSYNC.ALL ;  /* 0x0000000000007948 */ /* 0x000fea0003800000 */
[----:B------:R-:W-:Y:S01]  /*10c0*/  @!P0 IADD3 R12, PT, PT, R12, 0x900, RZ ;  /* 0x000009000c0c8810 */ /* 0x000fe20007ffe0ff */
[----:B------:R-:W-:-:S03]  /*10d0*/  IMAD.IADD R13, R16, 0x1, R45 ;  /* 0x00000001100d7824 */ /* 0x000fc600078e022d */
[----:B0-----:R-:W-:-:S04]  /*10e0*/  @!P0 LEA R12, R17, R12, 0x18 ;  /* 0x0000000c110c8211 */ /* 0x001fc800078ec0ff */
[----:B------:R-:W-:Y:S02]  /*10f0*/  @!P0 LEA R13, R13, R12, 0x2 ;  /* 0x0000000c0d0d8211 */ /* 0x000fe400078e10ff */
[----:B------:R-:W-:Y:S04]  /*1100*/  SHFL.DOWN PT, R12, R14, 0x1, 0x1e1f ;  /* 0x083e1f000e0c7f89 */ /* 0x000fe800000e0000 */
[----:B------:R-:W0:Y:S02]  /*1110*/  @!P0 LDS R17, [R13] ;  /* 0x000000000d118984 */ /* 0x000e240000000800 */
[----:B0-----:R-:W-:-:S05]  /*1120*/  @!P0 IADD3 R12, PT, PT, R17, R12, R14 ;  /* 0x0000000c110c8210 */ /* 0x001fca0007ffe00e */
[----:B------:R2:W-:Y:S02]  /*1130*/  @!P0 STS [R13], R12 ;  /* 0x0000000c0d008388 */ /* 0x0005e40000000800 */
.L_x_34250:
        /* <DEDUP_REMOVED lines=10> */
[----:B------:R-:W3:Y:S01]  /*11e0*/  S2UR UR5, SR_CgaCtaId ;  /* 0x00000000000579c3 */ /* 0x000ee20000008800 */
[----:B------:R-:W-:Y:S01]  /*11f0*/  UMOV UR4, 0x400 ;  /* 0x0000040000047882 */ /* 0x000fe20000000000 */
[----:B-1----:R-:W-:Y:S01]  /*1200*/  IMAD R7, R0, 0x40, R37 ;  /* 0x0000004000077824 */ /* 0x002fe200078e0225 */
[----:B------:R-:W-:-:S05]  /*1210*/  UIADD3 UR4, UPT, UPT, UR4, 0x900, URZ ;  /* 0x0000090004047890 */ /* 0x000fca000fffe0ff */
[----:B------:R-:W1:Y:S01]  /*1220*/  LDC.64 R4, c[0x0][0x3a0] ;  /* 0x0000e800ff047b82 */ /* 0x000e620000000a00 */
[----:B---3--:R-:W-:-:S06]  /*1230*/  ULEA UR4, UR5, UR4, 0x18 ;  /* 0x0000000405047291 */ /* 0x008fcc000f8ec0ff */
[----:B------:R-:W-:Y:S01]  /*1240*/  LEA R2, R2, UR4, 0x4 ;  /* 0x0000000402027c11 */ /* 0x000fe2000f8e20ff */
[----:B-1----:R-:W-:-:S07]  /*1250*/  IMAD.WIDE.U32 R4, R7, 0x4, R4 ;  /* 0x0000000407047825 */ /* 0x002fce00078e0004 */
.L_x_34254:
[----:B------:R1:W3:Y:S01]  /*1260*/  LDS.128 R8, [R2] ;  /* 0x0000000002087984 */ /* 0x0002e20000000c00 */
[----:B------:R-:W-:-:S04]  /*1270*/  IADD3 R37, PT, PT, R40, R37, RZ ;  /* 0x0000002528257210 */ /* 0x000fc80007ffe0ff */
[----:B------:R-:W-:Y:S01]  /*1280*/  ISETP.GE.U32.AND P0, PT, R37, 0x40, PT ;  /* 0x000000402500780c */ /* 0x000fe20003f06070 */
[C---:B-1----:R-:W-:Y:S01]  /*1290*/  IMAD R2, R3.reuse, 0x10, R2 ;  /* 0x0000001003027824 */ /* 0x042fe200078e0202 */
[----:B---3--:R1:W-:Y:S02]  /*12a0*/  STG.E.128 desc[UR6][R4.64], R8 ;  /* 0x0000000804007986 */ /* 0x0083e4000c101d06 */
[----:B-1----:R-:W-:-:S09]  /*12b0*/  IMAD.WIDE.U32 R4, R3, 0x10, R4 ;  /* 0x0000001003047825 */ /* 0x002fd200078e0004 */
[----:B------:R-:W-:Y:S05]  /*12c0*/  @!P0 BRA `(.L_x_34254) ;  /* 0xfffffffc00e48947 */ /* 0x000fea000383ffff */
[----:B------:R-:W-:Y:S05]  /*12d0*/  EXIT ;  /* 0x000000000000794d */ /* 0x000fea0003800000 */
.L_x_34251:
[----:B------:R-:W-:Y:S01]  /*12e0*/  MOV R49, R38 ;  /* 0x0000002600317202 */ /* 0x000fe20000000f00 */
[----:B------:R-:W-:Y:S01]  /*12f0*/  IMAD.MOV.U32 R48, RZ, RZ, 0x1f ;  /* 0x0000001fff307424 */ /* 0x000fe200078e00ff */
[----:B------:R-:W-:-:S07]  /*1300*/  MOV R47, 0xffffffff ;  /* 0xffffffff002f7802 */ /* 0x000fce0000000f00 */
[----:B01234-:R-:W-:Y:S05]  /*1310*/  WARPSYNC.COLLECTIVE R47, `(.L_x_34255) ;  /* 0x000000002f087348 */ /* 0x01ffea0003c00000 */
[----:B--2---:R2:W0:Y:S02]  /*1320*/  SHFL.IDX P2, R51, R52, R49, R48 ;  /* 0x0000003134337389 */ /* 0x0044240000040030 */
[----:B01234-:R-:W-:Y:S05]  /*1330*/  ENDCOLLECTIVE ;  /* 0x000000000000791b */ /* 0x01ffea0003800000 */
.L_x_34255:
[----:B------:R-:W-:Y:S02]  /*1340*/  IMAD.MOV.U32 R49, RZ, RZ, R9 ;  /* 0x000000ffff317224 */ /* 0x000fe400078e0009 */
[----:B------:R-:W-:-:S07]  /*1350*/  IMAD R24, R24, R51, RZ ;  /* 0x0000003318187224 */ /* 0x000fce00078e02ff */
[----:B------:R-:W-:Y:S05]  /*1360*/  WARPSYNC.COLLECTIVE R47, `(.L_x_34256) ;  /* 0x000000002f087348 */ /* 0x000fea0003c00000 */
[----:B------:R0:W1:Y:S02]  /*1370*/  SHFL.IDX P2, R51, R52, R49, R48 ;  /* 0x0000003134337389 */ /* 0x0000640000040030 */
[----:B01----:R-:W-:Y:S05]  /*1380*/  ENDCOLLECTIVE ;  /* 0x000000000000791b */ /* 0x003fea0003800000 */
.L_x_34256:
[----:B------:R-:W-:Y:S01]  /*1390*/  IMAD.MOV.U32 R49, RZ, RZ, R11 ;  /* 0x000000ffff317224 */ /* 0x000fe200078e000b */
[----:B------:R-:W-:-:S07]  /*13a0*/  MOV R53, R51 ;  /* 0x0000003300357202 */ /* 0x000fce0000000f00 */
[----:B------:R-:W-:Y:S05]  /*13b0*/  WARPSYNC.COLLECTIVE R47, `(.L_x_34257) ;  /* 0x000000002f087348 */ /* 0x000fea0003c00000 */
[----:B------:R0:W1:Y:S02]  /*13c0*/  SHFL.IDX P2, R51, R52, R49, R48 ;  /* 0x0000003134337389 */ /* 0x0000640000040030 */
[----:B01----:R-:W-:Y:S05]  /*13d0*/  ENDCOLLECTIVE ;  /* 0x000000000000791b */ /* 0x003fea0003800000 */
.L_x_34257:
[----:B------:R-:W-:Y:S01]  /*13e0*/  IMAD R25, R25, R53, R24 ;  /* 0x0000003519197224 */ /* 0x000fe200078e0218 */
[----:B------:R-:W-:-:S03]  /*13f0*/  MOV R49, R29 ;  /* 0x0000001d00317202 */ /* 0x000fc60000000f00 */
[----:B------:R-:W-:-:S07]  /*1400*/  IMAD R26, R26, R51, R25 ;  /* 0x000000331a1a7224 */ /* 0x000fce00078e0219 */
[----:B------:R-:W-:Y:S05]  /*1410*/  WARPSYNC.COLLECTIVE R47, `(.L_x_34258) ;  /* 0x000000002f087348 */ /* 0x000fea0003c00000 */
[----:B------:R0:W1:Y:S02]  /*1420*/  SHFL.IDX P2, R51, R52, R49, R48 ;  /* 0x0000003134337389 */ /* 0x0000640000040030 */
[----:B01----:R-:W-:Y:S05]  /*1430*/  ENDCOLLECTIVE ;  /* 0x000000000000791b */ /* 0x003fea0003800000 */
.L_x_34258:
[----:B------:R-:W-:Y:S01]  /*1440*/  MOV R49, R30 ;  /* 0x0000001e00317202 */ /* 0x000fe20000000f00 */
[----:B------:R-:W-:-:S07]  /*1450*/  IMAD.MOV.U32 R24, RZ, RZ, R51 ;  /* 0x000000ffff187224 */ /* 0x000fce00078e0033 */
[----:B------:R-:W-:Y:S05]  /*1460*/  WARPSYNC.COLLECTIVE R47, `(.L_x_34259) ;  /* 0x000000002f087348 */ /* 0x000fea0003c00000 */
[----:B------:R0:W1:Y:S02]  /*1470*/  SHFL.IDX P2, R51, R52, R49, R48 ;  /* 0x0000003134337389 */ /* 0x0000640000040030 */
[----:B01----:R-:W-:Y:S05]  /*1480*/  ENDCOLLECTIVE ;  /* 0x000000000000791b */ /* 0x003fea0003800000 */
.L_x_34259:
[----:B------:R-:W-:Y:S01]  /*1490*/  IMAD R27, R27, R24, R26 ;  /* 0x000000181b1b7224 */ /* 0x000fe200078e021a */
[----:B------:R-:W-:Y:S01]  /*14a0*/  MOV R49, R31 ;  /* 0x0000001f00317202 */ /* 0x000fe20000000f00 */
[----:B------:R-:W-:-:S07]  /*14b0*/  IMAD.MOV.U32 R53, RZ, RZ, R51 ;  /* 0x000000ffff357224 */ /* 0x000fce00078e0033 */
[----:B------:R-:W-:Y:S05]  /*14c0*/  WARPSYNC.COLLECTIVE R47, `(.L_x_34260) ;  /* 0x000000002f087348 */ /* 0x000fea0003c00000 */
[----:B------:R0:W1:Y:S02]  /*14d0*/  SHFL.IDX P2, R51, R52, R49, R48 ;  /* 0x0000003134337389 */ /* 0x0000640000040030 */
[----:B01----:R-:W-:Y:S05]  /*14e0*/  ENDCOLLECTIVE ;  /* 0x000000000000791b */ /* 0x003fea0003800000 */
.L_x_34260:
[----:B------:R-:W-:Y:S02]  /*14f0*/  IMAD R20, R20, R53, R27 ;  /* 0x0000003514147224 */ /* 0x000fe400078e021b */
[----:B------:R-:W-:Y:S02]  /*1500*/  IMAD.MOV.U32 R49, RZ, RZ, R32 ;  /* 0x000000ffff317224 */ /* 0x000fe400078e0020 */
[----:B------:R-:W-:-:S07]  /*1510*/  IMAD R25, R21, R51, R20 ;  /* 0x0000003315197224 */ /* 0x000fce00078e0214 */
[----:B------:R-:W-:Y:S05]  /*1520*/  WARPSYNC.COLLECTIVE R47, `(.L_x_34261) ;  /* 0x000000002f087348 */ /* 0x000fea0003c00000 */
[----:B------:R0:W1:Y:S02]  /*1530*/  SHFL.IDX P2, R51, R52, R49, R48 ;  /* 0x0000003134337389 */ /* 0x0000640000040030 */
[----:B01----:R-:W-:Y:S05]  /*1540*/  ENDCOLLECTIVE ;  /* 0x000000000000791b */ /* 0x003fea0003800000 */
.L_x_34261:
[----:B------:R-:W-:Y:S01]  /*1550*/  IMAD.MOV.U32 R49, RZ, RZ, R33 ;  /* 0x000000ffff317224 */ /* 0x000fe200078e0021 */
[----:B------:R-:W-:-:S07]  /*1560*/  MOV R26, R51 ;  /* 0x00000033001a7202 */ /* 0x000fce0000000f00 */
[----:B------:R-:W-:Y:S05]  /*1570*/  WARPSYNC.COLLECTIVE R47, `(.L_x_34262) ;  /* 0x000000002f087348 */ /* 0x000fea0003c00000 */
[----:B------:R0:W1:Y:S02]  /*1580*/  SHFL.IDX P2, R51, R52, R49, R48 ;  /* 0x0000003134337389 */ /* 0x0000640000040030 */
[----:B01----:R-:W-:Y:S05]  /*1590*/  ENDCOLLECTIVE ;  /* 0x000000000000791b */ /* 0x003fea0003800000 */
.L_x_34262:
[----:B------:R-:W-:Y:S02]  /*15a0*/  IMAD R22, R22, R26, R25 ;  /* 0x0000001a16167224 */ /* 0x000fe400078e0219 */
[----:B------:R-:W-:Y:S01]  /*15b0*/  IMAD.MOV.U32 R49, RZ, RZ, R34 ;  /* 0x000000ffff317224 */ /* 0x000fe200078e0022 */
[----:B------:R-:W-:-:S07]  /*15c0*/  MOV R24, R51 ;  /* 0x0000003300187202 */ /* 0x000fce0000000f00 */
[----:B------:R-:W-:Y:S05]  /*15d0*/  WARPSYNC.COLLECTIVE R47, `(.L_x_34263) ;  /* 0x000000002f087348 */ /* 0x000fea0003c00000 */
[----:B------:R0:W1:Y:S02]  /*15e0*/  SHFL.IDX P2, R51, R52, R49, R48 ;  /* 0x0000003134337389 */ /* 0x0000640000040030 */
[----:B01----:R-:W-:Y:S05]  /*15f0*/  ENDCOLLECTIVE ;  /* 0x000000000000791b */ /* 0x003fea0003800000 */
.L_x_34263:
[----:B------:R-:W-:Y:S02]  /*1600*/  IMAD R22, R23, R24, R22 ;  /* 0x0000001817167224 */ /* 0x000fe400078e0216 */
[----:B------:R-:W-:Y:S01]  /*1610*/  IMAD.MOV.U32 R49, RZ, RZ, R35 ;  /* 0x000000ffff317224 */ /* 0x000fe200078e0023 */
[----:B------:R-:W-:-:S07]  /*1620*/  MOV R27, R51 ;  /* 0x00000033001b7202 */ /* 0x000fce0000000f00 */
[----:B------:R-:W-:Y:S05]  /*1630*/  WARPSYNC.COLLECTIVE R47, `(.L_x_34264) ;  /* 0x000000002f087348 */ /* 0x000fea0003c00000 */
[----:B------:R0:W1:Y:S02]  /*1640*/  SHFL.IDX P2, R51, R52, R49, R48 ;  /* 0x0000003134337389 */ /* 0x0000640000040030 */
[----:B01----:R-:W-:Y:S05]  /*1650*/  ENDCOLLECTIVE ;  /* 0x000000000000791b */ /* 0x003fea0003800000 */
.L_x_34264:
[----:B------:R-:W-:Y:S01]  /*1660*/  IMAD R16, R16, R27, R22 ;  /* 0x0000001b10107224 */ /* 0x000fe200078e0216 */
[----:B------:R-:W-:-:S03]  /*1670*/  MOV R49, R50 ;  /* 0x0000003200317202 */ /* 0x000fc60000000f00 */
[----:B------:R-:W-:-:S07]  /*1680*/  IMAD R16, R17, R51, R16 ;  /* 0x0000003311107224 */ /* 0x000fce00078e0210 */
[----:B------:R-:W-:Y:S05]  /*1690*/  WARPSYNC.COLLECTIVE R47, `(.L_x_34265) ;  /* 0x000000002f087348 */ /* 0x000fea0003c00000 */
[----:B------:R0:W1:Y:S02]  /*16a0*/  SHFL.IDX P2, R51, R52, R49, R48 ;  /* 0x0000003134337389 */ /* 0x0000640000040030 */
[----:B01----:R-:W-:Y:S05]  /*16b0*/  ENDCOLLECTIVE ;  /* 0x000000000000791b */ /* 0x003fea0003800000 */
.L_x_34265:
[----:B------:R-:W-:Y:S01]  /*16c0*/  MOV R49, R39 ;  /* 0x0000002700317202 */ /* 0x000fe20000000f00 */
[----:B------:R-:W-:-:S07]  /*16d0*/  IMAD.MOV.U32 R21, RZ, RZ, R51 ;  /* 0x000000ffff157224 */ /* 0x000fce00078e0033 */
[----:B------:R-:W-:Y:S05]  /*16e0*/  WARPSYNC.COLLECTIVE R47, `(.L_x_34266) ;  /* 0x000000002f087348 */ /* 0x000fea0003c00000 */
[----:B------:R0:W1:Y:S02]  /*16f0*/  SHFL.IDX P2, R51, R52, R49, R48 ;  /* 0x0000003134337389 */ /* 0x0000640000040030 */
[----:B01----:R-:W-:Y:S05]  /*1700*/  ENDCOLLECTIVE ;  /* 0x000000000000791b */ /* 0x003fea0003800000 */
.L_x_34266:
[----:B------:R-:W-:Y:S01]  /*1710*/  IMAD R16, R18, R21, R16 ;  /* 0x0000001512107224 */ /* 0x000fe200078e0210 */
[----:B------:R-:W-:Y:S01]  /*1720*/  MOV R49, R41 ;  /* 0x0000002900317202 */ /* 0x000fe20000000f00 */
[----:B------:R-:W-:-:S07]  /*1730*/  IMAD.MOV.U32 R20, RZ, RZ, R51 ;  /* 0x000000ffff147224 */ /* 0x000fce00078e0033 */
[----:B------:R-:W-:Y:S05]  /*1740*/  WARPSYNC.COLLECTIVE R47, `(.L_x_34267) ;  /* 0x000000002f087348 */ /* 0x000fea0003c00000 */
[----:B------:R0:W1:Y:S02]  /*1750*/  SHFL.IDX P2, R51, R52, R49, R48 ;  /* 0x0000003134337389 */ /* 0x0000640000040030 */
[----:B01----:R-:W-:Y:S05]  /*1760*/  ENDCOLLECTIVE ;  /* 0x000000000000791b */ /* 0x003fea0003800000 */
.L_x_34267:
[----:B------:R-:W-:Y:S01]  /*1770*/  IMAD R16, R19, R20, R16 ;  /* 0x0000001413107224 */ /* 0x000fe200078e0210 */
[----:B------:R-:W-:Y:S01]  /*1780*/  MOV R49, R42 ;  /* 0x0000002a00317202 */ /* 0x000fe20000000f00 */
[----:B------:R-:W-:-:S07]  /*1790*/  IMAD.MOV.U32 R41, RZ, RZ, R51 ;  /* 0x000000ffff297224 */ /* 0x000fce00078e0033 */
[----:B------:R-:W-:Y:S05]  /*17a0*/  WARPSYNC.COLLECTIVE R47, `(.L_x_34268) ;  /* 0x000000002f087348 */ /* 0x000fea0003c00000 */
[----:B------:R0:W1:Y:S02]  /*17b0*/  SHFL.IDX P2, R51, R52, R49, R48 ;  /* 0x0000003134337389 */ /* 0x0000640000040030 */
[----:B01----:R-:W-:Y:S05]  /*17c0*/  ENDCOLLECTIVE ;  /* 0x000000000000791b */ /* 0x003fea0003800000 */
.L_x_34268:
[----:B------:R-:W-:Y:S01]  /*17d0*/  IMAD R12, R12, R41, R16 ;  /* 0x000000290c0c7224 */ /* 0x000fe200078e0210 */
[----:B------:R-:W-:Y:S01]  /*17e0*/  MOV R49, R43 ;  /* 0x0000002b00317202 */ /* 0x000fe20000000f00 */
[----:B------:R-:W-:-:S07]  /*17f0*/  IMAD.MOV.U32 R42, RZ, RZ, R51 ;  /* 0x000000ffff2a7224 */ /* 0x000fce00078e0033 */
[----:B------:R-:W-:Y:S05]  /*1800*/  WARPSYNC.COLLECTIVE R47, `(.L_x_34269) ;  /* 0x000000002f087348 */ /* 0x000fea0003c00000 */
[----:B------:R0:W1:Y:S02]  /*1810*/  SHFL.IDX P2, R51, R52, R49, R48 ;  /* 0x0000003134337389 */ /* 0x0000640000040030 */
[----:B01----:R-:W-:Y:S05]  /*1820*/  ENDCOLLECTIVE ;  /* 0x000000000000791b */ /* 0x003fea0003800000 */
.L_x_34269:
[----:B------:R-:W-:Y:S01]  /*1830*/  IMAD R13, R13, R42, R12 ;  /* 0x0000002a0d0d7224 */ /* 0x000fe200078e020c */
[----:B------:R-:W-:Y:S01]  /*1840*/  MOV R49, R44 ;  /* 0x0000002c00317202 */ /* 0x000fe20000000f00 */
[----:B------:R-:W-:-:S07]  /*1850*/  IMAD.MOV.U32 R43, RZ, RZ, R51 ;  /* 0x000000ffff2b7224 */ /* 0x000fce00078e0033 */
[----:B------:R-:W-:Y:S05]  /*1860*/  WARPSYNC.COLLECTIVE R47, `(.L_x_34270) ;  /* 0x000000002f087348 */ /* 0x000fea0003c00000 */
[----:B------:R0:W1:Y:S02]  /*1870*/  SHFL.IDX P2, R51, R52, R49, R48 ;  /* 0x0000003134337389 */ /* 0x0000640000040030 */
[----:B01----:R-:W-:Y:S05]  /*1880*/  ENDCOLLECTIVE ;  /* 0x000000000000791b */ /* 0x003fea0003800000 */
.L_x_34270:
[----:B------:R-:W-:Y:S01]  /*1890*/  IMAD R14, R14, R43, R13 ;  /* 0x0000002b0e0e7224 */ /* 0x000fe200078e020d */
[----:B------:R-:W-:Y:S06]  /*18a0*/  BRA `(.L_x_34271) ;  /* 0xfffffff400f07947 */ /* 0x000fec000383ffff */
.L_x_34272:
        /* <DEDUP_REMOVED lines=13> */
.L_x_39919:


//--------------------- .text._Z9cuda_gemmIiLi128ELi1ELi1ELi64ELi64ELi64ELi64ELi1ELi0EEviiiPT_S1_S1_iii --------------------------
	.section	.text._Z9cuda_gemmIiLi128ELi1ELi1ELi64ELi64ELi64ELi64ELi1ELi0EEviiiPT_S1_S1_iii,"ax",@progbits
	.align	128
        .global         _Z9cuda_gemmIiLi128ELi1ELi1ELi64ELi64ELi64ELi64ELi1ELi0EEviiiPT_S1_S1_iii
        .type           _Z9cuda_gemmIiLi128ELi1ELi1ELi64ELi64ELi64ELi64ELi1ELi0EEviiiPT_S1_S1_iii,@function
        .size           _Z9cuda_gemmIiLi128ELi1ELi1ELi64ELi64ELi64ELi64ELi1ELi0EEviiiPT_S1_S1_iii,(.L_x_39187 - _Z9cuda_gemmIiLi128ELi1ELi1ELi64ELi64ELi64ELi64ELi1ELi0EEviiiPT_S1_S1_iii)
        .other          _Z9cuda_gemmIiLi128ELi1ELi1ELi64ELi64ELi64ELi64ELi1ELi0EEviiiPT_S1_S1_iii,@"STO_CUDA_ENTRY STV_DEFAULT"
_Z9cuda_gemmIiLi128ELi1ELi1ELi64ELi64ELi64ELi64ELi1ELi0EEviiiPT_S1_S1_iii:
.text._Z9cuda_gemmIiLi128ELi1ELi1ELi64ELi64ELi64ELi64ELi1ELi0EEviiiPT_S1_S1_iii:
[----:B------:R-:W0:Y:S01]  /*0000*/  LDC R1, c[0x0][0x37c] ;  /* 0x0000df00ff017b82 */ /* 0x000e220000000800 */
[----:B------:R-:W1:Y:S01]  /*0010*/  LDCU UR7, c[0x0][0x3ac] ;  /* 0x00007580ff0777ac */ /* 0x000e620008000800 */
[----:B------:R-:W2:Y:S06]  /*0020*/  S2R R10, SR_TID.X ;  /* 0x00000000000a7919 */ /* 0x000eac0000002100 */
[----:B------:R-:W3:Y:S01]  /*0030*/  S2UR UR13, SR_CTAID.Y ;  /* 0x00000000000d79c3 */ /* 0x000ee20000002600 */
        /* <DEDUP_REMOVED lines=23> */
[----:B------:R-:W3:Y:S06]  /*01b0*/  LDCU UR4, c[0x0][0x374] ;  /* 0x00006e80ff0477ac */ /* 0x000eec0008000800 */
[----:B------:R-:W-:-:S05]  /*01c0*/  @!P0 IMAD.IADD R0, R0, 0x1, -R5 ;  /* 0x0000000100008824 */ /* 0x000fca00078e0a05 */
[----:B------:R-:W-:-:S13]  /*01d0*/  ISETP.GE.U32.AND P0, PT, R0, R5, PT ;  /* 0x000000050000720c */ /* 0x000fda0003f06070 */
[----:B------:R-:W-:-:S05]  /*01e0*/  VOTEU.ANY UP1, P0 ;  /* 0x0000000000ff7886 */ /* 0x000fca0000020100 */
[----:B------:R-:W-:Y:S02]  /*01f0*/  @UP1 UIADD3 UR5, UPT, UPT, UR5, 0x1, URZ ;  /* 0x0000000105051890 */ /* 0x000fe4000fffe0ff */
[----:B------:R-:W-:-:S05]  /*0200*/  UISETP.NE.AND UP1, UPT, UR7, URZ, UPT ;  /* 0x000000ff0700728c */ /* 0x000fca000bf25270 */
[----:B------:R-:W-:Y:S02]  /*0210*/  UMOV UR8, UR5 ;  /* 0x0000000500087c82 */ /* 0x000fe40008000000 */
[----:B------:R-:W-:Y:S02]  /*0220*/  @!UP0 UIADD3 UR8, UPT, UPT, -UR8, URZ, URZ ;  /* 0x000000ff08088290 */ /* 0x000fe4000fffe1ff */
[----:B---3--:R-:W-:Y:S02]  /*0230*/  UISETP.GE.U32.AND UP0, UPT, UR13, UR4, UPT ;  /* 0x000000040d00728c */ /* 0x008fe4000bf06070 */
[----:B------:R-:W-:-:S04]  /*0240*/  @!UP1 ULOP3.LUT UR8, URZ, UR7, URZ, 0x33, !UPT ;  /* 0x00000007ff089292 */ /* 0x000fc8000f8e33ff */
[----:B------:R-:W-:Y:S01]  /*0250*/  USHF.L.U32 UR5, UR8, 0x1, URZ ;  /* 0x0000000108057899 */ /* 0x000fe200080006ff */
[----:B------:R-:W-:-:S05]  /*0260*/  PLOP3.LUT P3, PT, PT, PT, UP0, 0x80, 0x8 ;  /* 0x000000000008781c */ /* 0x000fca0003f6f008 */
[----:B------:R-:W-:Y:S01]  /*0270*/  IMAD R5, RZ, RZ, -UR5 ;  /* 0x80000005ff057e24 */ /* 0x000fe2000f8e02ff */
[----:B------:R-:W-:Y:S02]  /*0280*/  ISETP.NE.U32.AND P2, PT, RZ, UR5, PT ;  /* 0x00000005ff007c0c */ /* 0x000fe4000bf45070 */
[----:B------:R-:W0:Y:S08]  /*0290*/  I2F.U32.RP R4, UR5 ;  /* 0x0000000500047d06 */ /* 0x000e300008209000 */
[----:B0-----:R-:W0:Y:S02]  /*02a0*/  MUFU.RCP R4, R4 ;  /* 0x0000000400047308 */ /* 0x001e240000001000 */
[----:B0-----:R-:W-:-:S06]  /*02b0*/  IADD3 R2, PT, PT, R4, 0xffffffe, RZ ;  /* 0x0ffffffe04027810 */ /* 0x001fcc0007ffe0ff */
        /* <DEDUP_REMOVED lines=8> */
[----:B------:R-:W-:Y:S01]  /*0340*/  @P0 IADD3 R3, PT, PT, R3, -UR5, RZ ;  /* 0x8000000503030c10 */ /* 0x000fe2000fffe0ff */
[----:B------:R-:W-:-:S03]  /*0350*/  @P0 VIADD R0, R0, 0x1 ;  /* 0x0000000100000836 */ /* 0x000fc60000000000 */
[----:B------:R-:W-:Y:S01]  /*0360*/  ISETP.GE.U32.AND P1, PT, R3, UR5, PT ;  /* 0x0000000503007c0c */ /* 0x000fe2000bf26070 */
[----:B------:R-:W-:-:S12]  /*0370*/  @P3 EXIT ;  /* 0x000000000000394d */ /* 0x000fd80003800000 */
[----:B------:R-:W0:Y:S01]  /*0380*/  LDCU UR14, c[0x0][0x360] ;  /* 0x00006c00ff0e77ac */ /* 0x000e220008000800 */
[----:B------:R-:W-:Y:S01]  /*0390*/  @P1 VIADD R0, R0, 0x1 ;  /* 0x0000000100001836 */ /* 0x000fe20000000000 */
[----:B------:R-:W-:Y:S01]  /*03a0*/  @!P2 LOP3.LUT R0, RZ, UR5, RZ, 0x33, !PT ;  /* 0x00000005ff00ac12 */ /* 0x000fe2000f8e33ff */
[----:B------:R-:W-:Y:S01]  /*03b0*/  BSSY.RECONVERGENT B0, `(.L_x_34273) ;  /* 0x0000046000007945 */ /* 0x000fe20003800200 */
[C---:B------:R-:W-:Y:S02]  /*03c0*/  ISETP.GT.U32.AND P0, PT, R10.reuse, 0x3f, PT ;  /* 0x0000003f0a00780c */ /* 0x040fe40003f04070 */
[----:B------:R-:W-:Y:S01]  /*03d0*/  SHF.L.U32 R34, R10, 0x4, RZ ;  /* 0x000000040a227819 */ /* 0x000fe200000006ff */
[----:B------:R-:W-:-:S03]  /*03e0*/  IMAD.MOV R2, RZ, RZ, -R0 ;  /* 0x000000ffff027224 */ /* 0x000fc600078e0a00 */
        /* <DEDUP_REMOVED lines=44> */
.L_x_34277:
[----:B------:R-:W-:Y:S01]  /*06b0*/  IMAD R7, R3, 0x4, R6 ;  /* 0x0000000403077824 */ /* 0x000fe200078e0206 */
[----:B------:R-:W-:Y:S01]  /*06c0*/  IADD3 R5, PT, PT, R5, 0x1, RZ ;  /* 0x0000000105057810 */ /* 0x000fe20007ffe0ff */
[----:B------:R-:W-:-:S03]  /*06d0*/  VIADD R3, R3, UR14 ;  /* 0x0000000e03037c36 */ /* 0x000fc60008000000 */
[----:B------:R0:W-:Y:S01]  /*06e0*/  STS [R7], RZ ;  /* 0x000000ff07007388 */ /* 0x0001e20000000800 */
[----:B------:R-:W-:-:S13]  /*06f0*/  ISETP.NE.AND P0, PT, R5, R4, PT ;  /* 0x000000040500720c */ /* 0x000fda0003f05270 */
[----:B0-----:R-:W-:Y:S05]  /*0700*/  @P0 BRA `(.L_x_34277) ;  /* 0xfffffffc00e80947 */ /* 0x001fea000383ffff */
.L_x_34276:
[----:B------:R-:W-:Y:S05]  /*0710*/  BSYNC.RECONVERGENT B1 ;  /* 0x0000000000017941 */ /* 0x000fea0003800200 */
.L_x_34275:
[----:B------:R-:W-:Y:S05]  /*0720*/  @!P1 BRA `(.L_x_34274) ;  /* 0x0000000000389947 */ /* 0x000fea0003800000 */
[----:B------:R-:W0:Y:S01]  /*0730*/  S2R R5, SR_CgaCtaId ;  /* 0x0000000000057919 */ /* 0x000e220000008800 */
[----:B------:R-:W-:-:S05]  /*0740*/  MOV R4, 0x400 ;  /* 0x0000040000047802 */ /* 0x000fca0000000f00 */
[----:B------:R-:W-:-:S05]  /*0750*/  VIADD R4, R4, 0x900 ;  /* 0x0000090004047836 */ /* 0x000fca0000000000 */
[----:B0-----:R-:W-:-:S07]  /*0760*/  LEA R6, R5, R4, 0x18 ;  /* 0x0000000405067211 */ /* 0x001fce00078ec0ff */
.L_x_34278:
        /* <DEDUP_REMOVED lines=10> */
.L_x_34274:
[----:B------:R-:W-:Y:S05]  /*0810*/  BSYNC.RECONVERGENT B0 ;  /* 0x0000000000007941 */ /* 0x000fea0003800200 */
.L_x_34273:
[----:B0-----:R-:W0:Y:S01]  /*0820*/  I2F.U32.RP R4, UR6 ;  /* 0x0000000600047d06 */ /* 0x001e220008209000 */
[----:B------:R-:W1:Y:S01]  /*0830*/  S2R R5, SR_TID.X ;  /* 0x0000000000057919 */ /* 0x000e620000002100 */
[----:B------:R-:W-:Y:S01]  /*0840*/  IMAD.U32 R22, RZ, RZ, UR7 ;  /* 0x00000007ff167e24 */ /* 0x000fe2000f8e00ff */
[----:B------:R-:W-:Y:S01]  /*0850*/  IADD3 R13, PT, PT, RZ, -UR6, RZ ;  /* 0x80000006ff0d7c10 */ /* 0x000fe2000fffe0ff */
[C---:B------:R-:W-:Y:S01]  /*0860*/  VIADD R10, R19.reuse, 0x2 ;  /* 0x00000002130a7836 */ /* 0x040fe20000000000 */
[----:B------:R-:W2:Y:S01]  /*0870*/  S2UR UR4, SR_CTAID.Z ;  /* 0x00000000000479c3 */ /* 0x000ea20000002700 */
[C---:B------:R-:W-:Y:S01]  /*0880*/  VIADD R12, R19.reuse, 0x6 ;  /* 0x00000006130c7836 */ /* 0x040fe20000000000 */
[C---:B------:R-:W-:Y:S01]  /*0890*/  LOP3.LUT R37, R19.reuse, 0x8, RZ, 0x3c, !PT ;  /* 0x0000000813257812 */ /* 0x040fe200078e3cff */
[C---:B------:R-:W-:Y:S01]  /*08a0*/  VIADD R16, R19.reuse, 0xa ;  /* 0x0000000a13107836 */ /* 0x040fe20000000000 */
[----:B------:R-:W-:Y:S01]  /*08b0*/  ISETP.GE.AND P2, PT, R10, UR7, PT ;  /* 0x000000070a007c0c */ /* 0x000fe2000bf46270 */
[----:B------:R-:W-:Y:S01]  /*08c0*/  VIADD R20, R19, 0xb ;  /* 0x0000000b13147836 */ /* 0x000fe20000000000 */
[C---:B------:R-:W-:Y:S01]  /*08d0*/  IADD3 R25, PT, PT, R2.reuse, 0x5, RZ ;  /* 0x0000000502197810 */ /* 0x040fe20007ffe0ff */
[----:B------:R-:W-:Y:S01]  /*08e0*/  VIADD R31, R2, 0xc ;  /* 0x0000000c021f7836 */ /* 0x000fe20000000000 */
[----:B------:R-:W-:Y:S01]  /*08f0*/  SEL R11, R22, RZ, P2 ;  /* 0x000000ff160b7207 */ /* 0x000fe20001000000 */
[----:B------:R-:W-:Y:S01]  /*0900*/  VIADD R24, R2, 0x4 ;  /* 0x0000000402187836 */ /* 0x000fe20000000000 */
[----:B0-----:R-:W0:Y:S01]  /*0910*/  MUFU.RCP R4, R4 ;  /* 0x0000000400047308 */ /* 0x001e220000001000 */
[----:B------:R-:W-:Y:S01]  /*0920*/  ISETP.GE.AND P2, PT, R12, UR7, PT ;  /* 0x000000070c007c0c */ /* 0x000fe2000bf46270 */
[----:B------:R-:W-:Y:S01]  /*0930*/  VIADD R27, R2, 0x7 ;  /* 0x00000007021b7836 */ /* 0x000fe20000000000 */
[----:B------:R-:W-:Y:S01]  /*0940*/  ISETP.GE.AND P3, PT, R16, UR7, PT ;  /* 0x0000000710007c0c */ /* 0x000fe2000bf66270 */
[C---:B------:R-:W-:Y:S01]  /*0950*/  VIADD R28, R2.reuse, 0x9 ;  /* 0x00000009021c7836 */ /* 0x040fe20000000000 */
[C---:B------:R-:W-:Y:S01]  /*0960*/  IADD3 R29, PT, PT, R2.reuse, 0xa, RZ ;  /* 0x0000000a021d7810 */ /* 0x040fe20007ffe0ff */
[----:B------:R-:W-:Y:S01]  /*0970*/  VIADD R32, R2, 0xd ;  /* 0x0000000d02207836 */ /* 0x000fe20000000000 */
[----:B------:R-:W-:Y:S01]  /*0980*/  SEL R17, R22, RZ, P3 ;  /* 0x000000ff16117207 */ /* 0x000fe20001800000 */
[C---:B------:R-:W-:Y:S01]  /*0990*/  VIADD R26, R2.reuse, 0x6 ;  /* 0x00000006021a7836 */ /* 0x040fe20000000000 */
[C---:B------:R-:W-:Y:S01]  /*09a0*/  IADD3 R33, PT, PT, R2.reuse, 0xe, RZ ;  /* 0x0000000e02217810 */ /* 0x040fe20007ffe0ff */
[C---:B------:R-:W-:Y:S01]  /*09b0*/  VIADD R30, R2.reuse, 0xb ;  /* 0x0000000b021e7836 */ /* 0x040fe20000000000 */
[----:B------:R-:W-:Y:S01]  /*09c0*/  LOP3.LUT R36, R31, 0xf, RZ, 0xc0, !PT ;  /* 0x0000000f1f247812 */ /* 0x000fe200078ec0ff */
[----:B------:R-:W-:Y:S01]  /*09d0*/  VIADD R35, R2, 0xffffffff ;  /* 0xffffffff02237836 */ /* 0x000fe20000000000 */
[----:B------:R-:W-:Y:S01]  /*09e0*/  LOP3.LUT R43, R24, 0xf, RZ, 0xc0, !PT ;  /* 0x0000000f182b7812 */ /* 0x000fe200078ec0ff */
[----:B--2---:R-:W-:Y:S01]  /*09f0*/  UIADD3 UR4, UPT, UPT, UR13, UR4, URZ ;  /* 0x000000040d047290 */ /* 0x004fe2000fffe0ff */
[----:B------:R-:W-:Y:S01]  /*0a00*/  LOP3.LUT R45, R25, 0xf, RZ, 0xc0, !PT ;  /* 0x0000000f192d7812 */ /* 0x000fe200078ec0ff */
[----:B------:R-:W-:Y:S01]  /*0a10*/  UPRMT UR9, UR5, 0x9910, URZ ;  /* 0x0000991005097896 */ /* 0x000fe200080000ff */
[----:B0-----:R-:W-:Y:S01]  /*0a20*/  VIADD R6, R4, 0xffffffe ;  /* 0x0ffffffe04067836 */ /* 0x001fe20000000000 */
[----:B-1----:R-:W-:Y:S01]  /*0a30*/  LEA R3, R5, UR6, 0x2 ;  /* 0x0000000605037c11 */ /* 0x002fe2000f8e10ff */
[----:B------:R-:W-:Y:S01]  /*0a40*/  VIADD R5, R19, 0x1 ;  /* 0x0000000113057836 */ /* 0x000fe20000000000 */
[----:B------:R-:W-:Y:S01]  /*0a50*/  LOP3.LUT R49, R27, 0xf, RZ, 0xc0, !PT ;  /* 0x0000000f1b317812 */ /* 0x000fe200078ec0ff */
[----:B------:R0:W1:Y:S01]  /*0a60*/  F2I.FTZ.U32.TRUNC.NTZ R7, R6 ;  /* 0x0000000600077305 */ /* 0x000062000021f000 */
[----:B------:R-:W-:Y:S01]  /*0a70*/  ISETP.GE.U32.AND P0, PT, R3, 0x20, PT ;  /* 0x000000200300780c */ /* 0x000fe20003f06070 */
[----:B------:R-:W-:Y:S01]  /*0a80*/  IMAD.IADD R27, R34, 0x1, R43 ;  /* 0x00000001221b7824 */ /* 0x000fe200078e022b */
[----:B------:R-:W-:Y:S01]  /*0a90*/  ISETP.GE.AND P1, PT, R5, UR7, PT ;  /* 0x0000000705007c0c */ /* 0x000fe2000bf26270 */
[----:B------:R-:W-:Y:S01]  /*0aa0*/  USHF.L.U32 UR4, UR4, 0x6, URZ ;  /* 0x0000000604047899 */ /* 0x000fe200080006ff */
[----:B------:R-:W-:-:S02]  /*0ab0*/  VIMNMX.U32 R4, PT, PT, R3, 0x20, !PT ;  /* 0x0000002003047848 */ /* 0x000fc40007fe0000 */
[----:B------:R-:W-:Y:S02]  /*0ac0*/  SEL R18, RZ, 0x1, P0 ;  /* 0x00000001ff127807 */ /* 0x000fe40000000000 */
[----:B------:R-:W-:Y:S01]  /*0ad0*/  SEL R8, R22, RZ, P1 ;  /* 0x000000ff16087207 */ /* 0x000fe20000800000 */
[----:B0-----:R-:W-:Y:S01]  /*0ae0*/  IMAD.MOV.U32 R6, RZ, RZ, RZ ;  /* 0x000000ffff067224 */ /* 0x001fe200078e00ff */
[----:B------:R-:W-:Y:S01]  /*0af0*/  IADD3 R9, PT, PT, R4, -R3, -R18 ;  /* 0x8000000304097210 */ /* 0x000fe20007ffe812 */
[----:B------:R-:W-:Y:S01]  /*0b00*/  IMAD.IADD R4, R10, 0x1, -R11 ;  /* 0x000000010a047824 */ /* 0x000fe200078e0a0b */
[----:B------:R-:W-:Y:S01]  /*0b10*/  IADD3 R3, PT, PT, R5, -R8, RZ ;  /* 0x8000000805037210 */ /* 0x000fe20007ffe0ff */
[----:B------:R-:W-:Y:S01]  /*0b20*/  VIADD R5, R19, 0x3 ;  /* 0x0000000313057836 */ /* 0x000fe20000000000 */
[----:B------:R-:W-:Y:S01]  /*0b30*/  LOP3.LUT R51, R28, 0xf, RZ, 0xc0, !PT ;  /* 0x0000000f1c337812 */ /* 0x000fe200078ec0ff */
[----:B-1----:R-:W-:Y:S01]  /*0b40*/  IMAD R13, R13, R7, RZ ;  /* 0x000000070d0d7224 */ /* 0x002fe200078e02ff */
[----:B------:R-:W-:Y:S01]  /*0b50*/  LOP3.LUT R53, R29, 0xf, RZ, 0xc0, !PT ;  /* 0x0000000f1d357812 */ /* 0x000fe200078ec0ff */
[----:B------:R-:W-:Y:S01]  /*0b60*/  VIADD R10, R19, 0x5 ;  /* 0x00000005130a7836 */ /* 0x000fe20000000000 */
[----:B------:R-:W-:Y:S01]  /*0b70*/  ISETP.GE.AND P0, PT, R5, UR7, PT ;  /* 0x0000000705007c0c */ /* 0x000fe2000bf06270 */
[----:B------:R-:W-:Y:S01]  /*0b80*/  IMAD.HI.U32 R6, R7, R13, R6 ;  /* 0x0000000d07067227 */ /* 0x000fe200078e0006 */
[----:B------:R-:W-:-:S02]  /*0b90*/  IADD3 R7, PT, PT, R19, 0x4, RZ ;  /* 0x0000000413077810 */ /* 0x000fc40007ffe0ff */
[----:B------:R-:W-:Y:S01]  /*0ba0*/  SEL R8, R22, RZ, P0 ;  /* 0x000000ff16087207 */ /* 0x000fe20000000000 */
[----:B------:R-:W-:Y:S01]  /*0bb0*/  IMAD.IADD R28, R34, 0x1, R45 ;  /* 0x00000001221c7824 */ /* 0x000fe200078e022d */
[----:B------:R-:W-:Y:S01]  /*0bc0*/  ISETP.GE.AND P1, PT, R7, UR7, PT ;  /* 0x0000000707007c0c */ /* 0x000fe2000bf26270 */
[----:B------:R-:W-:Y:S01]  /*0bd0*/  IMAD.HI.U32 R21, R6, R9, RZ ;  /* 0x0000000906157227 */ /* 0x000fe200078e00ff */
[----:B------:R-:W-:Y:S02]  /*0be0*/  ISETP.GE.AND P0, PT, R10, UR7, PT ;  /* 0x000000070a007c0c */ /* 0x000fe4000bf06270 */
[C---:B------:R-:W-:Y:S01]  /*0bf0*/  SEL R6, R22.reuse, RZ, P1 ;  /* 0x000000ff16067207 */ /* 0x040fe20000800000 */
[----:B------:R-:W-:Y:S01]  /*0c00*/  IMAD.IADD R5, R5, 0x1, -R8 ;  /* 0x0000000105057824 */ /* 0x000fe200078e0a08 */
[----:B------:R-:W-:Y:S01]  /*0c10*/  SEL R11, R22, RZ, P0 ;  /* 0x000000ff160b7207 */ /* 0x000fe20000000000 */
[----:B------:R-:W-:Y:S01]  /*0c20*/  IMAD.IADD R31, R34, 0x1, R51 ;  /* 0x00000001221f7824 */ /* 0x000fe200078e0233 */
[----:B------:R-:W-:Y:S01]  /*0c30*/  SEL R13, R22, RZ, P2 ;  /* 0x000000ff160d7207 */ /* 0x000fe20001000000 */
[----:B------:R-:W-:Y:S01]  /*0c40*/  IMAD.IADD R6, R7, 0x1, -R6 ;  /* 0x0000000107067824 */ /* 0x000fe200078e0a06 */
[----:B------:R-:W-:Y:S01]  /*0c50*/  IADD3 R14, PT, PT, -R21, RZ, RZ ;  /* 0x000000ff150e7210 */ /* 0x000fe20007ffe1ff */
[----:B------:R-:W-:Y:S01]  /*0c60*/  IMAD.IADD R7, R10, 0x1, -R11 ;  /* 0x000000010a077824 */ /* 0x000fe200078e0a0b */
[----:B------:R-:W-:Y:S01]  /*0c70*/  IADD3 R8, PT, PT, R12, -R13, RZ ;  /* 0x8000000d0c087210 */ /* 0x000fe20007ffe0ff */
[C---:B------:R-:W-:Y:S01]  /*0c80*/  VIADD R10, R19.reuse, 0x7 ;  /* 0x00000007130a7836 */ /* 0x040fe20000000000 */
[----:B------:R-:W-:Y:S01]  /*0c90*/  LOP3.LUT R47, R26, 0xf, RZ, 0xc0, !PT ;  /* 0x0000000f1a2f7812 */ /* 0x000fe200078ec0ff */
[----:B------:R-:W-:Y:S01]  /*0ca0*/  IMAD R13, R14, UR6, R9 ;  /* 0x000000060e0d7c24 */ /* 0x000fe2000f8e0209 */
[----:B------:R-:W-:Y:S01]  /*0cb0*/  LOP3.LUT R55, R30, 0xf, RZ, 0xc0, !PT ;  /* 0x0000000f1e377812 */ /* 0x000fe200078ec0ff */
[C---:B------:R-:W-:Y:S01]  /*0cc0*/  VIADD R11, R19.reuse, 0x8 ;  /* 0x00000008130b7836 */ /* 0x040fe20000000000 */
[----:B------:R-:W-:Y:S01]  /*0cd0*/  ISETP.GE.AND P0, PT, R10, UR7, PT ;  /* 0x000000070a007c0c */ /* 0x000fe2000bf06270 */
[----:B------:R-:W-:Y:S01]  /*0ce0*/  VIADD R14, R19, 0x9 ;  /* 0x00000009130e7836 */ /* 0x000fe20000000000 */
[C---:B------:R-:W-:Y:S01]  /*0cf0*/  IADD3 R29, PT, PT, R34.reuse, R47, RZ ;  /* 0x0000002f221d7210 */ /* 0x040fe20007ffe0ff */
[----:B------:R-:W-:Y:S01]  /*0d00*/  IMAD.IADD R30, R34, 0x1, R49 ;  /* 0x00000001221e7824 */ /* 0x000fe200078e0231 */
[----:B------:R-:W-:-:S02]  /*0d10*/  ISETP.GE.AND P1, PT, R11, UR7, PT ;  /* 0x000000070b007c0c */ /* 0x000fc4000bf26270 */
[----:B------:R-:W-:Y:S02]  /*0d20*/  ISETP.GE.AND P2, PT, R14, UR7, PT ;  /* 0x000000070e007c0c */ /* 0x000fe4000bf46270 */
[C---:B------:R-:W-:Y:S02]  /*0d30*/  SEL R9, R22.reuse, RZ, P0 ;  /* 0x000000ff16097207 */ /* 0x040fe40000000000 */
[----:B------:R-:W-:Y:S02]  /*0d40*/  ISETP.GE.U32.AND P0, PT, R13, UR6, PT ;  /* 0x000000060d007c0c */ /* 0x000fe4000bf06070 */
[C---:B------:R-:W-:Y:S02]  /*0d50*/  SEL R12, R22.reuse, RZ, P1 ;  /* 0x000000ff160c7207 */ /* 0x040fe40000800000 */
[----:B------:R-:W-:Y:S02]  /*0d60*/  SEL R15, R22, RZ, P2 ;  /* 0x000000ff160f7207 */ /* 0x000fe40001000000 */
[----:B------:R-:W-:Y:S01]  /*0d70*/  IADD3 R9, PT, PT, R10, -R9, RZ ;  /* 0x800000090a097210 */ /* 0x000fe20007ffe0ff */
[----:B------:R-:W-:Y:S01]  /*0d80*/  IMAD.IADD R10, R11, 0x1, -R12 ;  /* 0x000000010b0a7824 */ /* 0x000fe200078e0a0c */
[----:B------:R-:W-:Y:S01]  /*0d90*/  ISETP.GE.AND P1, PT, R20, UR7, PT ;  /* 0x0000000714007c0c */ /* 0x000fe2000bf26270 */
[----:B------:R-:W-:Y:S01]  /*0da0*/  IMAD.IADD R11, R14, 0x1, -R15 ;  /* 0x000000010e0b7824 */ /* 0x000fe200078e0a0f */
[----:B------:R-:W-:Y:S01]  /*0db0*/  IADD3 R12, PT, PT, R16, -R17, RZ ;  /* 0x80000011100c7210 */ /* 0x000fe20007ffe0ff */
[----:B------:R-:W-:Y:S01]  /*0dc0*/  VIADD R14, R19, 0xc ;  /* 0x0000000c130e7836 */ /* 0x000fe20000000000 */
[----:B------:R-:W-:Y:S01]  /*0dd0*/  SEL R15, R22, RZ, P1 ;  /* 0x000000ff160f7207 */ /* 0x000fe20000800000 */
[----:B------:R-:W-:Y:S01]  /*0de0*/  @P0 VIADD R13, R13, -UR6 ;  /* 0x800000060d0d0c36 */ /* 0x000fe20008000000 */
[----:B------:R-:W-:Y:S01]  /*0df0*/  MOV R42, 0x1100 ;  /* 0x00001100002a7802 */ /* 0x000fe20000000f00 */
[----:B------:R-:W-:Y:S01]  /*0e00*/  VIADD R16, R19, 0xd ;  /* 0x0000000d13107836 */ /* 0x000fe20000000000 */
[----:B------:R-:W-:Y:S01]  /*0e10*/  ISETP.GE.AND P2, PT, R14, UR7, PT ;  /* 0x000000070e007c0c */ /* 0x000fe2000bf46270 */
[----:B------:R-:W-:Y:S01]  /*0e20*/  @P0 VIADD R21, R21, 0x1 ;  /* 0x0000000115150836 */ /* 0x000fe20000000000 */
[----:B------:R-:W-:-:S02]  /*0e30*/  ISETP.GE.U32.AND P1, PT, R13, UR6, PT ;  /* 0x000000060d007c0c */ /* 0x000fc4000bf26070 */
[----:B------:R-:W-:Y:S02]  /*0e40*/  SEL R17, R22, RZ, P2 ;  /* 0x000000ff16117207 */ /* 0x000fe40001000000 */
[----:B------:R-:W-:Y:S02]  /*0e50*/  ISETP.NE.U32.AND P2, PT, RZ, UR6, PT ;  /* 0x00000006ff007c0c */ /* 0x000fe4000bf45070 */
[----:B------:R-:W-:Y:S01]  /*0e60*/  ISETP.GE.AND P3, PT, R16, UR7, PT ;  /* 0x0000000710007c0c */ /* 0x000fe2000bf66270 */
[----:B------:R-:W-:Y:S01]  /*0e70*/  IMAD.IADD R14, R14, 0x1, -R17 ;  /* 0x000000010e0e7824 */ /* 0x000fe200078e0a11 */
[----:B------:R-:W-:Y:S01]  /*0e80*/  IADD3 R13, PT, PT, R20, -R15, RZ ;  /* 0x8000000f140d7210 */ /* 0x000fe20007ffe0ff */
[C---:B------:R-:W-:Y:S01]  /*0e90*/  VIADD R17, R19.reuse, 0xe ;  /* 0x0000000e13117836 */ /* 0x040fe20000000000 */
[----:B------:R-:W-:Y:S01]  /*0ea0*/  SEL R15, R22, RZ, P3 ;  /* 0x000000ff160f7207 */ /* 0x000fe20001800000 */
[----:B------:R-:W-:Y:S02]  /*0eb0*/  VIADD R20, R19, 0xf ;  /* 0x0000000f13147836 */ /* 0x000fe40000000000 */
[----:B------:R-:W-:Y:S01]  /*0ec0*/  @P1 VIADD R21, R21, 0x1 ;  /* 0x0000000115151836 */ /* 0x000fe20000000000 */
[----:B------:R-:W-:-:S02]  /*0ed0*/  ISETP.GE.AND P0, PT, R17, UR7, PT ;  /* 0x0000000711007c0c */ /* 0x000fc4000bf06270 */
[----:B------:R-:W-:Y:S02]  /*0ee0*/  ISETP.GE.AND P3, PT, R20, UR7, PT ;  /* 0x0000000714007c0c */ /* 0x000fe4000bf66270 */
[----:B------:R-:W-:Y:S02]  /*0ef0*/  IADD3 R15, PT, PT, R16, -R15, RZ ;  /* 0x8000000f100f7210 */ /* 0x000fe40007ffe0ff */
[C---:B------:R-:W-:Y:S02]  /*0f00*/  SEL R16, R22.reuse, RZ, P0 ;  /* 0x000000ff16107207 */ /* 0x040fe40000000000 */
[----:B------:R-:W-:Y:S02]  /*0f10*/  @!P2 LOP3.LUT R21, RZ, UR6, RZ, 0x33, !PT ;  /* 0x00000006ff15ac12 */ /* 0x000fe4000f8e33ff */
[----:B------:R-:W-:Y:S01]  /*0f20*/  SEL R23, R22, RZ, P3 ;  /* 0x000000ff16177207 */ /* 0x000fe20001800000 */
[----:B------:R-:W-:Y:S01]  /*0f30*/  IMAD.IADD R16, R17, 0x1, -R16 ;  /* 0x0000000111107824 */ /* 0x000fe200078e0a10 */
[----:B------:R-:W-:Y:S01]  /*0f40*/  ISETP.GE.AND P0, PT, R19, UR7, PT ;  /* 0x0000000713007c0c */ /* 0x000fe2000bf06270 */
[----:B------:R-:W-:Y:S01]  /*0f50*/  IMAD.IADD R18, R18, 0x1, R21 ;  /* 0x0000000112127824 */ /* 0x000fe200078e0215 */
[----:B------:R-:W-:Y:S01]  /*0f60*/  IADD3 R17, PT, PT, R20, -R23, RZ ;  /* 0x8000001714117210 */ /* 0x000fe20007ffe0ff */
[----:B------:R-:W-:Y:S01]  /*0f70*/  VIADD R23, R2, 0x3 ;  /* 0x0000000302177836 */ /* 0x000fe20000000000 */
[----:B------:R-:W-:Y:S01]  /*0f80*/  SEL R20, R22, RZ, P0 ;  /* 0x000000ff16147207 */ /* 0x000fe20000000000 */
[C---:B------:R-:W-:Y:S01]  /*0f90*/  VIADD R22, R2.reuse, 0x2 ;  /* 0x0000000202167836 */ /* 0x040fe20000000000 */
[----:B------:R-:W-:Y:S01]  /*0fa0*/  IADD3 R21, PT, PT, R2, 0x1, RZ ;  /* 0x0000000102157810 */ /* 0x000fe20007ffe0ff */
[----:B------:R0:W-:Y:S01]  /*0fb0*/  STL [R1+0x4], R18 ;  /* 0x0000041201007387 */ /* 0x0001e20000100800 */
[----:B------:R-:W-:-:S02]  /*0fc0*/  LOP3.LUT R41, R23, 0xf, RZ, 0xc0, !PT ;  /* 0x0000000f17297812 */ /* 0x000fc400078ec0ff */
[----:B------:R-:W-:Y:S01]  /*0fd0*/  LOP3.LUT R39, R22, 0xf, RZ, 0xc0, !PT ;  /* 0x0000000f16277812 */ /* 0x000fe200078ec0ff */
[----:B------:R1:W-:Y:S01]  /*0fe0*/  STL [R1], R36 ;  /* 0x0000002401007387 */ /* 0x0003e20000100800 */
[----:B------:R-:W-:Y:S01]  /*0ff0*/  LOP3.LUT R22, R33, 0xf, RZ, 0xc0, !PT ;  /* 0x0000000f21167812 */ /* 0x000fe200078ec0ff */
[C---:B------:R-:W-:Y:S01]  /*1000*/  IMAD.IADD R26, R34.reuse, 0x1, R41 ;  /* 0x00000001221a7824 */ /* 0x040fe200078e0229 */
[----:B------:R-:W-:Y:S02]  /*1010*/  LOP3.LUT R23, R35, 0xf, RZ, 0xc0, !PT ;  /* 0x0000000f23177812 */ /* 0x000fe400078ec0ff */
[C---:B------:R-:W-:Y:S01]  /*1020*/  IADD3 R25, PT, PT, R34.reuse, R39, RZ ;  /* 0x0000002722197210 */ /* 0x040fe20007ffe0ff */
[----:B0-----:R-:W-:Y:S01]  /*1030*/  IMAD.IADD R18, R19, 0x1, -R20 ;  /* 0x0000000113127824 */ /* 0x001fe200078e0a14 */
[C---:B------:R-:W-:Y:S01]  /*1040*/  IADD3 R33, PT, PT, R34.reuse, R55, RZ ;  /* 0x0000003722217210 */ /* 0x040fe20007ffe0ff */
[----:B------:R-:W-:Y:S01]  /*1050*/  IMAD.IADD R20, R34, 0x1, R37 ;  /* 0x0000000122147824 */ /* 0x000fe200078e0225 */
[----:B------:R-:W-:Y:S01]  /*1060*/  LOP3.LUT R37, R21, 0xf, RZ, 0xc0, !PT ;  /* 0x0000000f15257812 */ /* 0x000fe200078ec0ff */
[----:B------:R-:W-:Y:S01]  /*1070*/  IMAD.IADD R19, R19, 0x1, R34 ;  /* 0x0000000113137824 */ /* 0x000fe200078e0222 */
[----:B------:R-:W-:Y:S01]  /*1080*/  LOP3.LUT R21, R32, 0xf, RZ, 0xc0, !PT ;  /* 0x0000000f20157812 */ /* 0x000fe200078ec0ff */
[C---:B------:R-:W-:Y:S01]  /*1090*/  IMAD.IADD R32, R34.reuse, 0x1, R53 ;  /* 0x0000000122207824 */ /* 0x040fe200078e0235 */
[C---:B------:R-:W-:Y:S01]  /*10a0*/  IADD3 R39, PT, PT, R34.reuse, R23, RZ ;  /* 0x0000001722277210 */ /* 0x040fe20007ffe0ff */
[----:B------:R-:W-:-:S02]  /*10b0*/  IMAD.IADD R24, R34, 0x1, R37 ;  /* 0x0000000122187824 */ /* 0x000fc400078e0225 */
[C---:B-1----:R-:W-:Y:S02]  /*10c0*/  IMAD.IADD R36, R34.reuse, 0x1, R36 ;  /* 0x0000000122247824 */ /* 0x042fe400078e0224 */
[C---:B------:R-:W-:Y:S02]  /*10d0*/  IMAD.IADD R37, R34.reuse, 0x1, R21 ;  /* 0x0000000122257824 */ /* 0x040fe400078e0215 */
[----:B------:R-:W-:-:S07]  /*10e0*/  IMAD.IADD R38, R34, 0x1, R22 ;  /* 0x0000000122267824 */ /* 0x000fce00078e0216 */
[----:B------:R-:W-:Y:S05]  /*10f0*/  CALL.REL.NOINC `($__internal_684_$__cuda_sm20_div_s16) ;  /* 0x0000002400007944 */ /* 0x000fea0003c00000 */
        /* <DEDUP_REMOVED lines=8> */
[----:B------:R-:W-:Y:S02]  /*1180*/  UPRMT UR7, UR5, 0x9910, URZ ;  /* 0x0000991005077896 */ /* 0x000fe400080000ff */
[----:B-1----:R-:W-:-:S04]  /*1190*/  UISETP.LT.AND UP0, UPT, UR6, 0x10, UPT ;  /* 0x000000100600788c */ /* 0x002fc8000bf01270 */
[----:B------:R-:W-:Y:S01]  /*11a0*/  USEL UR6, UR6, 0x10, UP0 ;  /* 0x0000001006067887 */ /* 0x000fe20008000000 */
[----:B0-----:R-:W-:Y:S02]  /*11b0*/  LEA R35, R34, R35, 0x18 ;  /* 0x0000002322237211 */ /* 0x001fe400078ec0ff */
[C---:B--2---:R-:W-:Y:S02]  /*11c0*/  LOP3.LUT R40, R41.reuse, 0xf, RZ, 0xc0, !PT ;  /* 0x0000000f29287812 */ /* 0x044fe400078ec0ff */
[----:B------:R-:W-:-:S03]  /*11d0*/  LOP3.LUT R41, R41, 0x1f, RZ, 0xc0, !PT ;  /* 0x0000001f29297812 */ /* 0x000fc600078ec0ff */
[----:B---34-:R-:W-:-:S07]  /*11e0*/  IMAD R40, R40, 0x84, R35 ;  /* 0x0000008428287824 */ /* 0x018fce00078e0223 */
.L_x_34323:
[----:B------:R-:W0:Y:S01]  /*11f0*/  S2R R42, SR_TID.X ;  /* 0x00000000002a7919 */ /* 0x000e220000002100 */
[----:B------:R-:W-:Y:S01]  /*1200*/  BSSY.RECONVERGENT B0, `(.L_x_34279) ;  /* 0x0000052000007945 */ /* 0x000fe20003800200 */
[----:B------:R-:W-:Y:S02]  /*1210*/  PLOP3.LUT P1, PT, P0, PT, PT, 0x80, 0x8 ;  /* 0x000000000008781c */ /* 0x000fe4000072f070 */
[----:B0-----:R-:W-:-:S13]  /*1220*/  ISETP.GT.U32.AND P2, PT, R42, 0x7, PT ;  /* 0x000000072a00780c */ /* 0x001fda0003f44070 */
[----:B-1234-:R-:W-:Y:S05]  /*1230*/  @P2 BRA `(.L_x_34280) ;  /* 0x0000000400382947 */ /* 0x01efea0003800000 */
[----:B------:R-:W2:Y:S01]  /*1240*/  LDL R34, [R1+0x4] ;  /* 0x0000040001227983 */ /* 0x000ea20000100800 */
[----:B------:R-:W0:Y:S01]  /*1250*/  LDC R61, c[0x0][0x360] ;  /* 0x0000d800ff3d7b82 */ /* 0x000e220000000800 */
[----:B------:R-:W-:Y:S01]  /*1260*/  BSSY.RECONVERGENT B1, `(.L_x_34281) ;  /* 0x0000025000017945 */ /* 0x000fe20003800200 */
[----:B------:R-:W-:Y:S02]  /*1270*/  IMAD.SHL.U32 R43, R42, 0x4, RZ ;  /* 0x000000042a2b7824 */ /* 0x000fe400078e00ff */
[----:B0-----:R-:W-:Y:S01]  /*1280*/  IMAD.SHL.U32 R67, R61, 0x4, RZ ;  /* 0x000000043d437824 */ /* 0x001fe200078e00ff */
[C---:B--2---:R-:W-:Y:S02]  /*1290*/  LOP3.LUT R50, R34.reuse, 0x3, RZ, 0xc0, !PT ;  /* 0x0000000322327812 */ /* 0x044fe400078ec0ff */
[----:B------:R-:W-:Y:S02]  /*12a0*/  ISETP.GE.U32.AND P2, PT, R34, 0x3, PT ;  /* 0x000000032200780c */ /* 0x000fe40003f46070 */
[----:B------:R-:W-:-:S13]  /*12b0*/  ISETP.NE.AND P0, PT, R50, 0x3, PT ;  /* 0x000000033200780c */ /* 0x000fda0003f05270 */
[----:B------:R-:W-:Y:S05]  /*12c0*/  @!P0 BRA `(.L_x_34282) ;  /* 0x0000000000788947 */ /* 0x000fea0003800000 */
[----:B------:R-:W0:Y:S01]  /*12d0*/  LDC.64 R34, c[0x0][0x390] ;  /* 0x0000e400ff227b82 */ /* 0x000e220000000a00 */
[----:B------:R-:W-:-:S05]  /*12e0*/  IADD3 R48, PT, PT, R66, UR4, RZ ;  /* 0x0000000442307c10 */ /* 0x000fca000fffe0ff */
[----:B------:R-:W-:-:S04]  /*12f0*/  IMAD.IADD R45, R48, 0x1, R43 ;  /* 0x00000001302d7824 */ /* 0x000fc800078e022b */
[----:B0-----:R-:W-:-:S06]  /*1300*/  IMAD.WIDE.U32 R44, R45, 0x4, R34 ;  /* 0x000000042d2c7825 */ /* 0x001fcc00078e0022 */
        /* <DEDUP_REMOVED lines=12> */
[----:B------:R-:W-:Y:S01]  /*13d0*/  IADD3 R43, PT, PT, R67, R49, RZ ;  /* 0x00000031432b7210 */ /* 0x000fe20007ffe0ff */
[----:B------:R-:W-:-:S10]  /*13e0*/  IMAD.IADD R49, R48, 0x1, R49 ;  /* 0x0000000130317824 */ /* 0x000fd400078e0231 */
[----:B0-----:R-:W-:Y:S02]  /*13f0*/  @P0 IMAD.IADD R45, R48, 0x1, R43 ;  /* 0x00000001302d0824 */ /* 0x001fe400078e022b */
[----:B------:R-:W-:-:S04]  /*1400*/  IMAD.WIDE.U32 R48, R49, 0x4, R34 ;  /* 0x0000000431307825 */ /* 0x000fc800078e0022 */
[----:B------:R-:W-:Y:S02]  /*1410*/  @P0 IMAD.WIDE.U32 R44, R45, 0x4, R34 ;  /* 0x000000042d2c0825 */ /* 0x000fe400078e0022 */
[----:B------:R-:W2:Y:S04]  /*1420*/  LDG.E.128 R48, desc[UR10][R48.64] ;  /* 0x0000000a30307981 */ /* 0x000ea8000c1e1d00 */
[----:B------:R-:W3:Y:S01]  /*1430*/  @P0 LDG.E.128 R44, desc[UR10][R44.64] ;  /* 0x0000000a2c2c0981 */ /* 0x000ee2000c1e1d00 */
[----:B------:R-:W0:Y:S02]  /*1440*/  LDC R35, c[0x0][0x360] ;  /* 0x0000d800ff237b82 */ /* 0x000e240000000800 */
[----:B0-----:R-:W-:-:S05]  /*1450*/  IMAD R42, R35, 0x10, R42 ;  /* 0x00000010232a7824 */ /* 0x001fca00078e022a */
[----:B------:R-:W-:Y:S01]  /*1460*/  @P0 LEA R34, R35, R42, 0x4 ;  /* 0x0000002a23220211 */ /* 0x000fe200078e20ff */
[----:B------:R-:W-:-:S04]  /*1470*/  @P0 IMAD.IADD R35, R67, 0x1, R43 ;  /* 0x0000000143230824 */ /* 0x000fc800078e022b */
[----:B------:R-:W-:Y:S01]  /*1480*/  @P0 IMAD.MOV.U32 R43, RZ, RZ, R35 ;  /* 0x000000ffff2b0224 */ /* 0x000fe200078e0023 */
[----:B--2---:R1:W-:Y:S04]  /*1490*/  STS.128 [R42], R48 ;  /* 0x000000302a007388 */ /* 0x0043e80000000c00 */
[----:B---3--:R1:W-:Y:S02]  /*14a0*/  @P0 STS.128 [R34], R44 ;  /* 0x0000002c22000388 */ /* 0x0083e40000000c00 */
.L_x_34282:
[----:B------:R-:W-:Y:S05]  /*14b0*/  BSYNC.RECONVERGENT B1 ;  /* 0x0000000000017941 */ /* 0x000fea0003800200 */
.L_x_34281:
[----:B------:R-:W-:Y:S05]  /*14c0*/  @!P2 BRA `(.L_x_34280) ;  /* 0x000000000094a947 */ /* 0x000fea0003800000 */
[----:B------:R-:W2:Y:S01]  /*14d0*/  S2UR UR9, SR_CgaCtaId ;  /* 0x00000000000979c3 */ /* 0x000ea20000008800 */
[----:B------:R-:W3:Y:S01]  /*14e0*/  LDCU.64 UR16, c[0x0][0x390] ;  /* 0x00007200ff1077ac */ /* 0x000ee20008000a00 */
[----:B------:R-:W-:Y:S01]  /*14f0*/  IADD3 R35, PT, PT, R43, UR4, R67 ;  /* 0x000000042b237c10 */ /* 0x000fe2000fffe043 */
[--C-:B------:R-:W-:Y:S01]  /*1500*/  IMAD.MOV.U32 R60, RZ, RZ, R43.reuse ;  /* 0x000000ffff3c7224 */ /* 0x100fe200078e002b */
[----:B------:R-:W-:Y:S01]  /*1510*/  IADD3 R62, PT, PT, R66, UR4, R43 ;  /* 0x00000004423e7c10 */ /* 0x000fe2000fffe02b */
[----:B------:R-:W-:Y:S01]  /*1520*/  UMOV UR5, 0x400 ;  /* 0x0000040000057882 */ /* 0x000fe20000000000 */
[----:B------:R-:W-:Y:S01]  /*1530*/  UIMAD UR12, UR14, 0xc, UR4 ;  /* 0x0000000c0e0c78a4 */ /* 0x000fe2000f8e0204 */
[----:B------:R-:W-:Y:S01]  /*1540*/  IADD3 R64, PT, PT, R35, R66, RZ ;  /* 0x0000004223407210 */ /* 0x000fe20007ffe0ff */
[----:B01----:R-:W0:Y:S01]  /*1550*/  LDC R42, c[0x0][0x360] ;  /* 0x0000d800ff2a7b82 */ /* 0x003e220000000800 */
[----:B------:R-:W-:-:S03]  /*1560*/  UIADD3 UR5, UPT, UPT, UR5, 0x880, URZ ;  /* 0x0000088005057890 */ /* 0x000fc6000fffe0ff */
[----:B------:R-:W-:Y:S01]  /*1570*/  IADD3 R65, PT, PT, R66, UR12, R43 ;  /* 0x0000000c42417c10 */ /* 0x000fe2000fffe02b */
[----:B---3--:R-:W-:Y:S02]  /*1580*/  IMAD.U32 R34, RZ, RZ, UR16 ;  /* 0x00000010ff227e24 */ /* 0x008fe4000f8e00ff */
[----:B------:R-:W-:Y:S01]  /*1590*/  IMAD.U32 R35, RZ, RZ, UR17 ;  /* 0x00000011ff237e24 */ /* 0x000fe2000f8e00ff */
[----:B--2---:R-:W-:-:S06]  /*15a0*/  ULEA UR5, UR9, UR5, 0x18 ;  /* 0x0000000509057291 */ /* 0x004fcc000f8ec0ff */
[----:B------:R-:W-:Y:S01]  /*15b0*/  LEA R43, R43, UR5, 0x2 ;  /* 0x000000052b2b7c11 */ /* 0x000fe2000f8e10ff */
[----:B0-----:R-:W-:-:S07]  /*15c0*/  IMAD R63, R42, 0x8, R62 ;  /* 0x000000082a3f7824 */ /* 0x001fce00078e023e */
.L_x_34283:
[----:B------:R-:W-:-:S04]  /*15d0*/  IMAD.WIDE.U32 R56, R62, 0x4, R34 ;  /* 0x000000043e387825 */ /* 0x000fc800078e0022 */
        /* <DEDUP_REMOVED lines=8> */
[----:B------:R-:W-:Y:S01]  /*1660*/  IMAD R69, R42, 0x20, R43 ;  /* 0x000000202a457824 */ /* 0x000fe200078e022b */
[----:B------:R-:W-:-:S04]  /*1670*/  IADD3 R60, PT, PT, R67, R60, R67 ;  /* 0x0000003c433c7210 */ /* 0x000fc80007ffe043 */
[----:B------:R-:W-:-:S04]  /*1680*/  IADD3 R60, PT, PT, R67, R60, R67 ;  /* 0x0000003c433c7210 */ /* 0x000fc80007ffe043 */
[----:B------:R-:W-:Y:S01]  /*1690*/  ISETP.GE.U32.AND P0, PT, R60, 0x20, PT ;  /* 0x000000203c00780c */ /* 0x000fe20003f06070 */
[----:B------:R-:W-:Y:S01]  /*16a0*/  IMAD.WIDE.U32 R34, R61, 0x40, R34 ;  /* 0x000000403d227825 */ /* 0x000fe200078e0022 */
[----:B--2---:R0:W-:Y:S04]  /*16b0*/  STS.128 [R43], R56 ;  /* 0x000000382b007388 */ /* 0x0041e80000000c00 */
[----:B---3--:R2:W-:Y:S04]  /*16c0*/  STS.128 [R68], R52 ;  /* 0x0000003444007388 */ /* 0x0085e80000000c00 */
[----:B----4-:R2:W-:Y:S01]  /*16d0*/  STS.128 [R69], R48 ;  /* 0x0000003045007388 */ /* 0x0105e20000000c00 */
[----:B0-----:R-:W-:-:S05]  /*16e0*/  IMAD R58, R42, 0x30, R43 ;  /* 0x000000302a3a7824 */ /* 0x001fca00078e022b */
[----:B-----5:R2:W-:Y:S01]  /*16f0*/  STS.128 [R58], R44 ;  /* 0x0000002c3a007388 */ /* 0x0205e20000000c00 */
[----:B------:R-:W-:Y:S01]  /*1700*/  IMAD R43, R42, 0x40, R43 ;  /* 0x000000402a2b7824 */ /* 0x000fe200078e022b */
[----:B------:R-:W-:Y:S06]  /*1710*/  @!P0 BRA `(.L_x_34283) ;  /* 0xfffffffc00ac8947 */ /* 0x000fec000383ffff */
.L_x_34280:
[----:B------:R-:W-:Y:S05]  /*1720*/  BSYNC.RECONVERGENT B0 ;  /* 0x0000000000007941 */ /* 0x000fea0003800200 */
.L_x_34279:
[----:B------:R-:W3:Y:S01]  /*1730*/  S2R R43, SR_CTAID.Z ;  /* 0x00000000002b7919 */ /* 0x000ee20000002700 */
[----:B01----:R-:W-:Y:S01]  /*1740*/  IMAD.MOV.U32 R42, RZ, RZ, RZ ;  /* 0x000000ffff2a7224 */ /* 0x003fe200078e00ff */
[----:B---3--:R-:W-:-:S07]  /*1750*/  LEA R43, R43, R66, 0x6 ;  /* 0x000000422b2b7211 */ /* 0x008fce00078e30ff */
.L_x_34322:
[----:B------:R-:W0:Y:S02]  /*1760*/  S2R R34, SR_TID.X ;  /* 0x0000000000227919 */ /* 0x000e240000002100 */
[----:B0-----:R-:W-:Y:S02]  /*1770*/  LOP3.LUT R35, R34, 0xf, RZ, 0xc0, !PT ;  /* 0x0000000f22237812 */ /* 0x001fe400078ec0ff */
[----:B--2---:R-:W-:-:S03]  /*1780*/  SHF.R.U32.HI R44, RZ, 0x4, R34 ;  /* 0x00000004ff2c7819 */ /* 0x004fc60000011622 */
[----:B-1-34-:R-:W-:-:S07]  /*1790*/  IMAD.IADD R46, R35, 0x1, R42 ;  /* 0x00000001232e7824 */ /* 0x01afce00078e022a */
.L_x_34284:
[----:B0-----:R-:W0:Y:S01]  /*17a0*/  LDC.64 R34, c[0x0][0x398] ;  /* 0x0000e600ff227b82 */ /* 0x001e220000000a00 */
[----:B------:R-:W-:-:S04]  /*17b0*/  IMAD.IADD R45, R43, 0x1, R44 ;  /* 0x000000012b2d7824 */ /* 0x000fc800078e022c */
[----:B------:R-:W-:-:S04]  /*17c0*/  IMAD R45, R45, UR15, R46 ;  /* 0x0000000f2d2d7c24 */ /* 0x000fc8000f8e022e */
[----:B0-----:R-:W-:-:S06]  /*17d0*/  IMAD.WIDE R34, R45, 0x4, R34 ;  /* 0x000000042d227825 */ /* 0x001fcc00078e0222 */
[----:B------:R0:W2:Y:S01]  /*17e0*/  LDG.E R34, desc[UR10][R34.64] ;  /* 0x0000000a22227981 */ /* 0x0000a2000c1e1900 */
[----:B------:R-:W-:Y:S01]  /*17f0*/  IMAD R45, R44, 0x4, R40 ;  /* 0x000000042c2d7824 */ /* 0x000fe200078e0228 */
[----:B0-----:R-:W0:Y:S02]  /*1800*/  LDC R35, c[0x0][0x360] ;  /* 0x0000d800ff237b82 */ /* 0x001e240000000800 */
        /* <DEDUP_REMOVED lines=11> */
.L_x_34321:
[----:B--2---:R-:W2:Y:S01]  /*18c0*/  LDL R58, [R1] ;  /* 0x00000000013a7983 */ /* 0x004ea20000100800 */
[----:B------:R-:W-:Y:S01]  /*18d0*/  USHF.L.U32 UR5, UR8, 0x1, URZ ;  /* 0x0000000108057899 */ /* 0x000fe200080006ff */
[----:B------:R-:W0:Y:S01]  /*18e0*/  S2R R34, SR_TID.X ;  /* 0x0000000000227919 */ /* 0x000e220000002100 */
[----:B-1----:R-:W1:Y:S01]  /*18f0*/  S2R R63, SR_CgaCtaId ;  /* 0x00000000003f7919 */ /* 0x002e620000008800 */
[----:B------:R-:W-:Y:S01]  /*1900*/  MOV R62, 0x400 ;  /* 0x00000400003e7802 */ /* 0x000fe20000000f00 */
[----:B------:R-:W-:Y:S01]  /*1910*/  IMAD.IADD R45, R2, 0x1, R44 ;  /* 0x00000001022d7824 */ /* 0x000fe200078e022c */
[----:B------:R-:W-:Y:S01]  /*1920*/  ISETP.GE.AND P2, PT, R0, UR6, PT ;  /* 0x0000000600007c0c */ /* 0x000fe2000bf46270 */
[C---:B------:R-:W-:Y:S01]  /*1930*/  VIADD R49, R2.reuse, 0x3 ;  /* 0x0000000302317836 */ /* 0x040fe20000000000 */
[C---:B------:R-:W-:Y:S01]  /*1940*/  LOP3.LUT R47, R2.reuse, 0xf, RZ, 0xc0, !PT ;  /* 0x0000000f022f7812 */ /* 0x040fe200078ec0ff */
[C---:B------:R-:W-:Y:S02]  /*1950*/  VIADD R65, R2.reuse, 0x6 ;  /* 0x0000000602417836 */ /* 0x040fe40000000000 */
        /* <DEDUP_REMOVED lines=10> */
[----:B0-----:R-:W-:-:S05]  /*1a00*/  IMAD.SHL.U32 R34, R34, 0x10, RZ ;  /* 0x0000001022227824 */ /* 0x001fca00078e00ff */
[----:B------:R-:W-:Y:S02]  /*1a10*/  LOP3.LUT R34, R34, 0x10, RZ, 0xc0, !PT ;  /* 0x0000001022227812 */ /* 0x000fe400078ec0ff */
[----:B------:R-:W-:Y:S02]  /*1a20*/  LOP3.LUT R65, R65, 0xf, RZ, 0xc0, !PT ;  /* 0x0000000f41417812 */ /* 0x000fe400078ec0ff */
[----:B------:R-:W-:Y:S02]  /*1a30*/  LEA R34, R45, R34, 0x5 ;  /* 0x000000222d227211 */ /* 0x000fe400078e28ff */
        /* <DEDUP_REMOVED lines=20> */
[----:B------:R-:W-:-:S02]  /*1b80*/  IMAD.IADD R64, R21, 0x1, R34 ;  /* 0x0000000115407824 */ /* 0x000fc400078e0222 */
[----:B------:R-:W-:Y:S02]  /*1b90*/  VIADD R44, R44, UR5 ;  /* 0x000000052c2c7c36 */ /* 0x000fe40008000000 */
[--C-:B------:R-:W-:Y:S02]  /*1ba0*/  IMAD.IADD R48, R69, 0x1, R34.reuse ;  /* 0x0000000145307824 */ /* 0x100fe400078e0222 */
[--C-:B------:R-:W-:Y:S02]  /*1bb0*/  IMAD.IADD R51, R51, 0x1, R34.reuse ;  /* 0x0000000133337824 */ /* 0x100fe400078e0222 */
[----:B---34-:R-:W-:Y:S01]  /*1bc0*/  IMAD.IADD R68, R59, 0x1, R34 ;  /* 0x000000013b447824 */ /* 0x018fe200078e0222 */
        /* <DEDUP_REMOVED lines=15> */
[--C-:B--2---:R-:W-:Y:S02]  /*1cc0*/  IMAD.IADD R58, R58, 0x1, R34.reuse ;  /* 0x000000013a3a7824 */ /* 0x104fe400078e0222 */
[----:B------:R-:W-:Y:S02]  /*1cd0*/  IMAD.IADD R34, R23, 0x1, R34 ;  /* 0x0000000117227824 */ /* 0x000fe400078e0222 */
        /* <DEDUP_REMOVED lines=23> */
.L_x_34320:
        /* <DEDUP_REMOVED lines=11> */
.L_x_34326:
[----:B0--3--:R-:W-:-:S07]  /*1f00*/  IMAD R34, R46, R69, RZ ;  /* 0x000000452e227224 */ /* 0x009fce00078e02ff */
.L_x_34288:
[----:B------:R-:W-:-:S13]  /*1f10*/  ISETP.GE.AND P3, PT, R64, 0x2, PT ;  /* 0x000000024000780c */ /* 0x000fda0003f66270 */
[----:B------:R-:W-:Y:S05]  /*1f20*/  @!P3 BRA `(.L_x_34290) ;  /* 0x000000000010b947 */ /* 0x000fea0003800000 */
[----:B------:R-:W-:-:S03]  /*1f30*/  UMOV UR5, 0xffffffff ;  /* 0xffffffff00057882 */ /* 0x000fc60000000000 */
[----:B------:R-:W-:Y:S05]  /*1f40*/  BRA.DIV UR5, `(.L_x_34291) ;  /* 0x0000000e054c7947 */ /* 0x000fea000b800000 */
[----:B------:R3:W4:Y:S02]  /*1f50*/  SHFL.IDX PT, R65, R68, R3, 0x1f ;  /* 0x00001f0344417589 */ /* 0x00072400000e0000 */
.L_x_34329:
[----:B----4-:R-:W-:-:S07]  /*1f60*/  IMAD R34, R47, R65, R34 ;  /* 0x000000412f227224 */ /* 0x010fce00078e0222 */
.L_x_34290:
[----:B------:R-:W-:-:S13]  /*1f70*/  ISETP.GE.AND P3, PT, R64, 0x3, PT ;  /* 0x000000034000780c */ /* 0x000fda0003f66270 */
[----:B------:R-:W-:Y:S05]  /*1f80*/  @!P3 BRA `(.L_x_34292) ;  /* 0x000000000010b947 */ /* 0x000fea0003800000 */
[----:B------:R-:W-:-:S03]  /*1f90*/  UMOV UR5, 0xffffffff ;  /* 0xffffffff00057882 */ /* 0x000fc60000000000 */
[----:B------:R-:W-:Y:S05]  /*1fa0*/  BRA.DIV UR5, `(.L_x_34293) ;  /* 0x0000000e05587947 */ /* 0x000fea000b800000 */
[----:B------:R4:W0:Y:S02]  /*1fb0*/  SHFL.IDX PT, R65, R68, R4, 0x1f ;  /* 0x00001f0444417589 */ /* 0x00082400000e0000 */
.L_x_34332:
[----:B0-----:R-:W-:-:S07]  /*1fc0*/  IMAD R34, R48, R65, R34 ;  /* 0x0000004130227224 */ /* 0x001fce00078e0222 */
.L_x_34292:
[----:B------:R-:W-:-:S13]  /*1fd0*/  ISETP.GE.AND P3, PT, R64, 0x4, PT ;  /* 0x000000044000780c */ /* 0x000fda0003f66270 */
[----:B------:R-:W-:Y:S05]  /*1fe0*/  @!P3 BRA `(.L_x_34294) ;  /* 0x000000000010b947 */ /* 0x000fea0003800000 */
[----:B------:R-:W-:-:S03]  /*1ff0*/  UMOV UR5, 0xffffffff ;  /* 0xffffffff00057882 */ /* 0x000fc60000000000 */
[----:B------:R-:W-:Y:S05]  /*2000*/  BRA.DIV UR5, `(.L_x_34295) ;  /* 0x0000000e05647947 */ /* 0x000fea000b800000 */
[----:B------:R0:W0:Y:S02]  /*2010*/  SHFL.IDX PT, R65, R68, R5, 0x1f ;  /* 0x00001f0544417589 */ /* 0x00002400000e0000 */
.L_x_34335:
[----:B0-----:R-:W-:-:S07]  /*2020*/  IMAD R34, R49, R65, R34 ;  /* 0x0000004131227224 */ /* 0x001fce00078e0222 */
.L_x_34294:
[----:B------:R-:W-:-:S13]  /*2030*/  ISETP.GE.AND P3, PT, R64, 0x5, PT ;  /* 0x000000054000780c */ /* 0x000fda0003f66270 */
[----:B------:R-:W-:Y:S05]  /*2040*/  @!P3 BRA `(.L_x_34296) ;  /* 0x000000000010b947 */ /* 0x000fea0003800000 */
[----:B------:R-:W-:-:S03]  /*2050*/  UMOV UR5, 0xffffffff ;  /* 0xffffffff00057882 */ /* 0x000fc60000000000 */
[----:B------:R-:W-:Y:S05]  /*2060*/  BRA.DIV UR5, `(.L_x_34297) ;  /* 0x0000000e05707947 */ /* 0x000fea000b800000 */
[----:B------:R0:W0:Y:S02]  /*2070*/  SHFL.IDX PT, R65, R68, R6, 0x1f ;  /* 0x00001f0644417589 */ /* 0x00002400000e0000 */
.L_x_34338:
[----:B0-----:R-:W-:-:S07]  /*2080*/  IMAD R34, R50, R65, R34 ;  /* 0x0000004132227224 */ /* 0x001fce00078e0222 */
.L_x_34296:
[----:B------:R-:W-:-:S13]  /*2090*/  ISETP.GE.AND P3, PT, R64, 0x6, PT ;  /* 0x000000064000780c */ /* 0x000fda0003f66270 */
[----:B------:R-:W-:Y:S05]  /*20a0*/  @!P3 BRA `(.L_x_34298) ;  /* 0x000000000010b947 */ /* 0x000fea0003800000 */
[----:B------:R-:W-:-:S03]  /*20b0*/  UMOV UR5, 0xffffffff ;  /* 0xffffffff00057882 */ /* 0x000fc60000000000 */
[----:B------:R-:W-:Y:S05]  /*20c0*/  BRA.DIV UR5, `(.L_x_34299) ;  /* 0x0000000e057c7947 */ /* 0x000fea000b800000 */
[----:B------:R0:W0:Y:S02]  /*20d0*/  SHFL.IDX PT, R65, R68, R7, 0x1f ;  /* 0x00001f0744417589 */ /* 0x00002400000e0000 */
.L_x_34341:
[----:B0-----:R-:W-:-:S07]  /*20e0*/  IMAD R34, R51, R65, R34 ;  /* 0x0000004133227224 */ /* 0x001fce00078e0222 */
.L_x_34298:
[----:B------:R-:W-:-:S13]  /*20f0*/  ISETP.GE.AND P3, PT, R64, 0x7, PT ;  /* 0x000000074000780c */ /* 0x000fda0003f66270 */
[----:B------:R-:W-:Y:S05]  /*2100*/  @!P3 BRA `(.L_x_34300) ;  /* 0x000000000010b947 */ /* 0x000fea0003800000 */
[----:B------:R-:W-:-:S03]  /*2110*/  UMOV UR5, 0xffffffff ;  /* 0xffffffff00057882 */ /* 0x000fc60000000000 */
[----:B------:R-:W-:Y:S05]  /*2120*/  BRA.DIV UR5, `(.L_x_34301) ;  /* 0x0000000e05887947 */ /* 0x000fea000b800000 */
[----:B------:R0:W0:Y:S02]  /*2130*/  SHFL.IDX PT, R65, R68, R8, 0x1f ;  /* 0x00001f0844417589 */ /* 0x00002400000e0000 */
.L_x_34344:
[----:B0-----:R-:W-:-:S07]  /*2140*/  IMAD R34, R52, R65, R34 ;  /* 0x0000004134227224 */ /* 0x001fce00078e0222 */
.L_x_34300:
[----:B------:R-:W-:-:S13]  /*2150*/  ISETP.GE.AND P3, PT, R64, 0x8, PT ;  /* 0x000000084000780c */ /* 0x000fda0003f66270 */
[----:B------:R-:W-:Y:S05]  /*2160*/  @!P3 BRA `(.L_x_34302) ;  /* 0x000000000010b947 */ /* 0x000fea0003800000 */
[----:B------:R-:W-:-:S03]  /*2170*/  UMOV UR5, 0xffffffff ;  /* 0xffffffff00057882 */ /* 0x000fc60000000000 */
[----:B------:R-:W-:Y:S05]  /*2180*/  BRA.DIV UR5, `(.L_x_34303) ;  /* 0x0000000e05947947 */ /* 0x000fea000b800000 */
[----:B------:R0:W0:Y:S02]  /*2190*/  SHFL.IDX PT, R65, R68, R9, 0x1f ;  /* 0x00001f0944417589 */ /* 0x00002400000e0000 */
.L_x_34347:
[----:B01----:R-:W-:-:S07]  /*21a0*/  IMAD R34, R53, R65, R34 ;  /* 0x0000004135227224 */ /* 0x003fce00078e0222 */
.L_x_34302:
[----:B------:R-:W-:-:S13]  /*21b0*/  ISETP.GE.AND P3, PT, R64, 0x9, PT ;  /* 0x000000094000780c */ /* 0x000fda0003f66270 */
[----:B------:R-:W-:Y:S05]  /*21c0*/  @!P3 BRA `(.L_x_34304) ;  /* 0x000000000010b947 */ /* 0x000fea0003800000 */
[----:B------:R-:W-:-:S03]  /*21d0*/  UMOV UR5, 0xffffffff ;  /* 0xffffffff00057882 */ /* 0x000fc60000000000 */
[----:B------:R-:W-:Y:S05]  /*21e0*/  BRA.DIV UR5, `(.L_x_34305) ;  /* 0x0000000e05a07947 */ /* 0x000fea000b800000 */
[----:B------:R0:W0:Y:S02]  /*21f0*/  SHFL.IDX PT, R65, R68, R10, 0x1f ;  /* 0x00001f0a44417589 */ /* 0x00002400000e0000 */
.L_x_34350:
[----:B0-----:R-:W-:-:S07]  /*2200*/  IMAD R34, R54, R65, R34 ;  /* 0x0000004136227224 */ /* 0x001fce00078e0222 */
.L_x_34304:
[----:B------:R-:W-:-:S13]  /*2210*/  ISETP.GE.AND P3, PT, R64, 0xa, PT ;  /* 0x0000000a4000780c */ /* 0x000fda0003f66270 */
[----:B------:R-:W-:Y:S05]  /*2220*/  @!P3 BRA `(.L_x_34306) ;  /* 0x000000000010b947 */ /* 0x000fea0003800000 */
[----:B------:R-:W-:-:S03]  /*2230*/  UMOV UR5, 0xffffffff ;  /* 0xffffffff00057882 */ /* 0x000fc60000000000 */
[----:B------:R-:W-:Y:S05]  /*2240*/  BRA.DIV UR5, `(.L_x_34307) ;  /* 0x0000000e05ac7947 */ /* 0x000fea000b800000 */
[----:B------:R0:W0:Y:S02]  /*2250*/  SHFL.IDX PT, R65, R68, R11, 0x1f ;  /* 0x00001f0b44417589 */ /* 0x00002400000e0000 */
.L_x_34353:
[----:B0-----:R-:W-:-:S07]  /*2260*/  IMAD R34, R55, R65, R34 ;  /* 0x0000004137227224 */ /* 0x001fce00078e0222 */
.L_x_34306:
[----:B------:R-:W-:-:S13]  /*2270*/  ISETP.GE.AND P3, PT, R64, 0xb, PT ;  /* 0x0000000b4000780c */ /* 0x000fda0003f66270 */
[----:B------:R-:W-:Y:S05]  /*2280*/  @!P3 BRA `(.L_x_34308) ;  /* 0x000000000010b947 */ /* 0x000fea0003800000 */
[----:B------:R-:W-:-:S03]  /*2290*/  UMOV UR5, 0xffffffff ;  /* 0xffffffff00057882 */ /* 0x000fc60000000000 */
[----:B------:R-:W-:Y:S05]  /*22a0*/  BRA.DIV UR5, `(.L_x_34309) ;  /* 0x0000000e05b87947 */ /* 0x000fea000b800000 */
[----:B------:R0:W0:Y:S02]  /*22b0*/  SHFL.IDX PT, R65, R68, R12, 0x1f ;  /* 0x00001f0c44417589 */ /* 0x00002400000e0000 */
.L_x_34356:
[----:B0-----:R-:W-:-:S07]  /*22c0*/  IMAD R34, R56, R65, R34 ;  /* 0x0000004138227224 */ /* 0x001fce00078e0222 */
.L_x_34308:
[----:B------:R-:W-:-:S13]  /*22d0*/  ISETP.GE.AND P3, PT, R64, 0xc, PT ;  /* 0x0000000c4000780c */ /* 0x000fda0003f66270 */
[----:B------:R-:W-:Y:S05]  /*22e0*/  @!P3 BRA `(.L_x_34310) ;  /* 0x000000000010b947 */ /* 0x000fea0003800000 */
[----:B------:R-:W-:-:S03]  /*22f0*/  UMOV UR5, 0xffffffff ;  /* 0xffffffff00057882 */ /* 0x000fc60000000000 */
[----:B------:R-:W-:Y:S05]  /*2300*/  BRA.DIV UR5, `(.L_x_34311) ;  /* 0x0000000e05c47947 */ /* 0x000fea000b800000 */
[----:B------:R0:W0:Y:S02]  /*2310*/  SHFL.IDX PT, R65, R68, R13, 0x1f ;  /* 0x00001f0d44417589 */ /* 0x00002400000e0000 */
.L_x_34359:
[----:B0-----:R-:W-:-:S07]  /*2320*/  IMAD R34, R57, R65, R34 ;  /* 0x0000004139227224 */ /* 0x001fce00078e0222 */
.L_x_34310:
[----:B------:R-:W-:-:S13]  /*2330*/  ISETP.GE.AND P3, PT, R64, 0xd, PT ;  /* 0x0000000d4000780c */ /* 0x000fda0003f66270 */
[----:B------:R-:W-:Y:S05]  /*2340*/  @!P3 BRA `(.L_x_34312) ;  /* 0x000000000010b947 */ /* 0x000fea0003800000 */
[----:B------:R-:W-:-:S03]  /*2350*/  UMOV UR5, 0xffffffff ;  /* 0xffffffff00057882 */ /* 0x000fc60000000000 */
[----:B------:R-:W-:Y:S05]  /*2360*/  BRA.DIV UR5, `(.L_x_34313) ;  /* 0x0000000e05d07947 */ /* 0x000fea000b800000 */
[----:B------:R0:W0:Y:S02]  /*2370*/  SHFL.IDX PT, R65, R68, R14, 0x1f ;  /* 0x00001f0e44417589 */ /* 0x00002400000e0000 */
.L_x_34362:
[----:B0-----:R-:W-:-:S07]  /*2380*/  IMAD R34, R58, R65, R34 ;  /* 0x000000413a227224 */ /* 0x001fce00078e0222 */
.L_x_34312:
[----:B------:R-:W-:-:S13]  /*2390*/  ISETP.GE.AND P3, PT, R64, 0xe, PT ;  /* 0x0000000e4000780c */ /* 0x000fda0003f66270 */
[----:B------:R-:W-:Y:S05]  /*23a0*/  @!P3 BRA `(.L_x_34314) ;  /* 0x000000000010b947 */ /* 0x000fea0003800000 */
[----:B------:R-:W-:-:S03]  /*23b0*/  UMOV UR5, 0xffffffff ;  /* 0xffffffff00057882 */ /* 0x000fc60000000000 */
[----:B------:R-:W-:Y:S05]  /*23c0*/  BRA.DIV UR5, `(.L_x_34315) ;  /* 0x0000000e05dc7947 */ /* 0x000fea000b800000 */
[----:B------:R0:W0:Y:S02]  /*23d0*/  SHFL.IDX PT, R65, R68, R15, 0x1f ;  /* 0x00001f0f44417589 */ /* 0x00002400000e0000 */
.L_x_34365:
[----:B0-----:R-:W-:-:S07]  /*23e0*/  IMAD R34, R59, R65, R34 ;  /* 0x000000413b227224 */ /* 0x001fce00078e0222 */
.L_x_34314:
[----:B------:R-:W-:-:S13]  /*23f0*/  ISETP.GE.AND P3, PT, R64, 0xf, PT ;  /* 0x0000000f4000780c */ /* 0x000fda0003f66270 */
[----:B------:R-:W-:Y:S05]  /*2400*/  @!P3 BRA `(.L_x_34316) ;  /* 0x000000000010b947 */ /* 0x000fea0003800000 */
[----:B------:R-:W-:-:S03]  /*2410*/  UMOV UR5, 0xffffffff ;  /* 0xffffffff00057882 */ /* 0x000fc60000000000 */
[----:B------:R-:W-:Y:S05]  /*2420*/  BRA.DIV UR5, `(.L_x_34317) ;  /* 0x0000000e05e87947 */ /* 0x000fea000b800000 */
[----:B------:R0:W0:Y:S02]  /*2430*/  SHFL.IDX PT, R65, R68, R16, 0x1f ;  /* 0x00001f1044417589 */ /* 0x00002400000e0000 */
.L_x_34368:
[----:B0-----:R-:W-:-:S07]  /*2440*/  IMAD R34, R60, R65, R34 ;  /* 0x000000413c227224 */ /* 0x001fce00078e0222 */
.L_x_34316:
[----:B------:R-:W-:-:S13]  /*2450*/  ISETP.GE.AND P3, PT, R64, 0x10, PT ;  /* 0x000000104000780c */ /* 0x000fda0003f66270 */
[----:B------:R-:W-:Y:S05]  /*2460*/  @!P3 BRA `(.L_x_34318) ;  /* 0x00000004001cb947 */ /* 0x000fea0003800000 */
[----:B------:R-:W-:-:S03]  /*2470*/  UMOV UR5, 0xffffffff ;  /* 0xffffffff00057882 */ /* 0x000fc60000000000 */
[----:B------:R-:W-:Y:S05]  /*2480*/  BRA.DIV UR5, `(.L_x_34319) ;  /* 0x0000000e05f47947 */ /* 0x000fea000b800000 */
[----:B--234-:R2:W3:Y:S02]  /*2490*/  SHFL.IDX PT, R68, R68, R17, 0x1f ;  /* 0x00001f1144447589 */ /* 0x01c4e400000e0000 */
.L_x_34371:
[----:B0--3--:R-:W-:Y:S01]  /*24a0*/  IMAD R34, R61, R68, R34 ;  /* 0x000000443d227224 */ /* 0x009fe200078e0222 */
[----:B------:R-:W-:Y:S06]  /*24b0*/  BRA `(.L_x_34318) ;  /* 0x0000000400087947 */ /* 0x000fec0003800000 */
.L_x_34287:
        /* <DEDUP_REMOVED lines=43> */
[----:B------:R-:W-:Y:S02]  /*2770*/  @P5 LEA R69, R33, R64, 0x2 ;  /* 0x0000004021455211 */ /* 0x000fe400078e10ff */
        /* <DEDUP_REMOVED lines=22> */
.L_x_34318:
        /* <DEDUP_REMOVED lines=17> */
.L_x_34286:
[----:B------:R-:W-:Y:S05]  /*29f0*/  @!P0 BRA `(.L_x_34321) ;  /* 0xffffffec00b08947 */ /* 0x000fea000383ffff */
[----:B------:R-:W-:Y:S05]  /*2a00*/  BSYNC.RECONVERGENT B0 ;  /* 0x0000000000007941 */ /* 0x000fea0003800200 */
.L_x_34285:
        /* <DEDUP_REMOVED lines=8> */
[----:B------:R-:W-:Y:S01]  /*2a90*/  BAR.SYNC.DEFER_BLOCKING 0x0 ;  /* 0x0000000000007b1d */ /* 0x000fe20000010000 */
[----:B0-----:R-:W-:-:S13]  /*2aa0*/  ISETP.GT.U32.AND P0, PT, R34, 0xf, PT ;  /* 0x0000000f2200780c */ /* 0x001fda0003f04070 */
[----:B------:R-:W-:Y:S05]  /*2ab0*/  @P0 EXIT ;  /* 0x000000000000094d */ /* 0x000fea0003800000 */
[----:B------:R-:W0:Y:S01]  /*2ac0*/  S2UR UR5, SR_CgaCtaId ;  /* 0x00000000000579c3 */ /* 0x000e220000008800 */
[----:B------:R-:W-:Y:S01]  /*2ad0*/  UMOV UR4, 0x400 ;  /* 0x0000040000047882 */ /* 0x000fe20000000000 */
[----:B------:R-:W-:Y:S01]  /*2ae0*/  MOV R5, UR13 ;  /* 0x0000000d00057c02 */ /* 0x000fe20008000f00 */
[----:B------:R-:W-:Y:S01]  /*2af0*/  UIADD3 UR4, UPT, UPT, UR4, 0x900, URZ ;  /* 0x0000090004047890 */ /* 0x000fe2000fffe0ff */
[----:B----4-:R-:W-:-:S04]  /*2b00*/  IMAD.SHL.U32 R4, R34, 0x4, RZ ;  /* 0x0000000422047824 */ /* 0x010fc800078e00ff */
[----:B---3--:R-:W3:Y:S01]  /*2b10*/  LDC.64 R2, c[0x0][0x3a0] ;  /* 0x0000e800ff027b82 */ /* 0x008ee20000000a00 */
[----:B------:R-:W-:-:S07]  /*2b20*/  IMAD R5, R5, 0x40, R4 ;  /* 0x0000004005057824 */ /* 0x000fce00078e0204 */
[----:B------:R-:W4:Y:S01]  /*2b30*/  LDC R7, c[0x0][0x360] ;  /* 0x0000d800ff077b82 */ /* 0x000f220000000800 */
[----:B0-----:R-:W-:-:S06]  /*2b40*/  ULEA UR4, UR5, UR4, 0x18 ;  /* 0x0000000405047291 */ /* 0x001fcc000f8ec0ff */
[----:B------:R-:W-:Y:S01]  /*2b50*/  LEA R0, R34, UR4, 0x4 ;  /* 0x0000000422007c11 */ /* 0x000fe2000f8e20ff */
[----:B---3--:R-:W-:-:S07]  /*2b60*/  IMAD.WIDE.U32 R2, R5, 0x4, R2 ;  /* 0x0000000405027825 */ /* 0x008fce00078e0002 */
.L_x_34324:
[----:B------:R4:W0:Y:S01]  /*2b70*/  LDS.128 R8, [R0] ;  /* 0x0000000000087984 */ /* 0x0008220000000c00 */
[----:B------:R-:W-:-:S06]  /*2b80*/  USHF.L.U32 UR4, UR14, 0x2, URZ ;  /* 0x000000020e047899 */ /* 0x000fcc00080006ff */
[----:B------:R-:W-:Y:S01]  /*2b90*/  VIADD R4, R4, UR4 ;  /* 0x0000000404047c36 */ /* 0x000fe20008000000 */
[----:B----4-:R-:W-:-:S04]  /*2ba0*/  LEA R0, R7, R0, 0x4 ;  /* 0x0000000007007211 */ /* 0x010fc800078e20ff */
[----:B------:R-:W-:Y:S01]  /*2bb0*/  ISETP.GE.U32.AND P0, PT, R4, 0x40, PT ;  /* 0x000000400400780c */ /* 0x000fe20003f06070 */
[----:B0-----:R0:W-:Y:S02]  /*2bc0*/  STG.E.128 desc[UR10][R2.64], R8 ;  /* 0x0000000802007986 */ /* 0x0011e4000c101d0a */
[----:B0-----:R-:W-:-:S10]  /*2bd0*/  IMAD.WIDE.U32 R2, R35, 0x10, R2 ;  /* 0x0000001023027825 */ /* 0x001fd400078e0002 */
[----:B------:R-:W-:Y:S05]  /*2be0*/  @!P0 BRA `(.L_x_34324) ;  /* 0xfffffffc00e08947 */ /* 0x000fea000383ffff */
[----:B------:R-:W-:Y:S05]  /*2bf0*/  EXIT ;  /* 0x000000000000794d */ /* 0x000fea0003800000 */
.L_x_34289:
[----:B------:R-:W-:Y:S01]  /*2c00*/  IMAD.MOV.U32 R65, RZ, RZ, R18 ;  /* 0x000000ffff417224 */ /* 0x000fe200078e0012 */
[----:B------:R-:W-:Y:S01]  /*2c10*/  MOV R67, 0xffffffff ;  /* 0xffffffff00437802 */ /* 0x000fe20000000f00 */
[----:B------:R-:W-:-:S07]  /*2c20*/  IMAD.MOV.U32 R66, RZ, RZ, 0x1f ;  /* 0x0000001fff427424 */ /* 0x000fce00078e00ff */
[----:B01----:R-:W-:Y:S05]  /*2c30*/  WARPSYNC.COLLECTIVE R67, `(.L_x_34325) ;  /* 0x0000000043087348 */ /* 0x003fea0003c00000 */
[----:B------:R2:W3:Y:S02]  /*2c40*/  SHFL.IDX P3, R65, R68, R65, R66 ;  /* 0x0000004144417389 */ /* 0x0004e40000060042 */
[----:B0123--:R-:W-:Y:S05]  /*2c50*/  ENDCOLLECTIVE ;  /* 0x000000000000791b */ /* 0x00ffea0003800000 */
.L_x_34325:
[----:B------:R-:W-:Y:S01]  /*2c60*/  IMAD.MOV.U32 R69, RZ, RZ, R65 ;  /* 0x000000ffff457224 */ /* 0x000fe200078e0041 */
[----:B------:R-:W-:Y:S06]  /*2c70*/  BRA `(.L_x_34326) ;  /* 0xfffffff000a07947 */ /* 0x000fec000383ffff */
.L_x_34291:
[----:B------:R-:W-:Y:S01]  /*2c80*/  HFMA2 R66, -RZ, RZ, 0, 1.847743988037109375e-06 ;  /* 0x0000001fff427431 */ /* 0x000fe200000001ff */
[----:B------:R-:W-:Y:S01]  /*2c90*/  BSSY B1, `(.L_x_34327) ;  /* 0x0000006000017945 */ /* 0x000fe20003800000 */
[----:B------:R-:W-:Y:S02]  /*2ca0*/  IMAD.MOV.U32 R65, RZ, RZ, R3 ;  /* 0x000000ffff417224 */ /* 0x000fe400078e0003 */
[----:B------:R-:W-:-:S07]  /*2cb0*/  IMAD.MOV.U32 R67, RZ, RZ, -0x1 ;  /* 0xffffffffff437424 */ /* 0x000fce00078e00ff */
[----:B012---:R-:W-:Y:S05]  /*2cc0*/  WARPSYNC.COLLECTIVE R67, `(.L_x_34328) ;  /* 0x0000000043087348 */ /* 0x007fea0003c00000 */
[----:B------:R3:W4:Y:S02]  /*2cd0*/  SHFL.IDX P3, R65, R68, R65, R66 ;  /* 0x0000004144417389 */ /* 0x0007240000060042 */
[----:B01234-:R-:W-:Y:S05]  /*2ce0*/  ENDCOLLECTIVE ;  /* 0x000000000000791b */ /* 0x01ffea0003800000 */
.L_x_34328:
[----:B------:R-:W-:Y:S05]  /*2cf0*/  BSYNC B1 ;  /* 0x0000000000017941 */ /* 0x000fea0003800000 */
.L_x_34327:
[----:B------:R-:W-:Y:S05]  /*2d00*/  BRA `(.L_x_34329) ;  /* 0xfffffff000947947 */ /* 0x000fea000383ffff */
.L_x_34293:
[----:B------:R-:W-:Y:S01]  /*2d10*/  BSSY B1, `(.L_x_34330) ;  /* 0x0000007000017945 */ /* 0x000fe20003800000 */
[----:B------:R-:W-:Y:S01]  /*2d20*/  IMAD.MOV.U32 R65, RZ, RZ, R4 ;  /* 0x000000ffff417224 */ /* 0x000fe200078e0004 */
[----:B------:R-:W-:Y:S01]  /*2d30*/  MOV R66, 0x1f ;  /* 0x0000001f00427802 */ /* 0x000fe20000000f00 */
[----:B------:R-:W-:-:S07]  /*2d40*/  IMAD.MOV.U32 R67, RZ, RZ, -0x1 ;  /* 0xffffffffff437424 */ /* 0x000fce00078e00ff */
[----:B0123--:R-:W-:Y:S05]  /*2d50*/  WARPSYNC.COLLECTIVE R67, `(.L_x_34331) ;  /* 0x0000000043087348 */ /* 0x00ffea0003c00000 */
[----:B------:R4:W0:Y:S02]  /*2d60*/  SHFL.IDX P3, R65, R68, R65, R66 ;  /* 0x0000004144417389 */ /* 0x0008240000060042 */
[----:B01234-:R-:W-:Y:S05]  /*2d70*/  ENDCOLLECTIVE ;  /* 0x000000000000791b */ /* 0x01ffea0003800000 */
.L_x_34331:
[----:B------:R-:W-:Y:S05]  /*2d80*/  BSYNC B1 ;  /* 0x0000000000017941 */ /* 0x000fea0003800000 */
.L_x_34330:
[----:B------:R-:W-:Y:S05]  /*2d90*/  BRA `(.L_x_34332) ;  /* 0xfffffff000887947 */ /* 0x000fea000383ffff */
.L_x_34295:
[----:B------:R-:W-:Y:S01]  /*2da0*/  HFMA2 R66, -RZ, RZ, 0, 1.847743988037109375e-06 ;  /* 0x0000001fff427431 */ /* 0x000fe200000001ff */
[----:B------:R-:W-:Y:S01]  /*2db0*/  BSSY B1, `(.L_x_34333) ;  /* 0x0000006000017945 */ /* 0x000fe20003800000 */
[----:B------:R-:W-:Y:S02]  /*2dc0*/  IMAD.MOV.U32 R65, RZ, RZ, R5 ;  /* 0x000000ffff417224 */ /* 0x000fe400078e0005 */
[----:B------:R-:W-:-:S07]  /*2dd0*/  IMAD.MOV.U32 R67, RZ, RZ, -0x1 ;  /* 0xffffffffff437424 */ /* 0x000fce00078e00ff */
[----:B01234-:R-:W-:Y:S05]  /*2de0*/  WARPSYNC.COLLECTIVE R67, `(.L_x_34334) ;  /* 0x0000000043087348 */ /* 0x01ffea0003c00000 */
[----:B------:R0:W0:Y:S02]  /*2df0*/  SHFL.IDX P3, R65, R68, R65, R66 ;  /* 0x0000004144417389 */ /* 0x0000240000060042 */
[----:B01234-:R-:W-:Y:S05]  /*2e00*/  ENDCOLLECTIVE ;  /* 0x000000000000791b */ /* 0x01ffea0003800000 */
.L_x_34334:
[----:B------:R-:W-:Y:S05]  /*2e10*/  BSYNC B1 ;  /* 0x0000000000017941 */ /* 0x000fea0003800000 */
.L_x_34333:
[----:B------:R-:W-:Y:S05]  /*2e20*/  BRA `(.L_x_34335) ;  /* 0xfffffff0007c7947 */ /* 0x000fea000383ffff */
.L_x_34297:
[----:B------:R-:W-:Y:S01]  /*2e30*/  BSSY B1, `(.L_x_34336) ;  /* 0x0000007000017945 */ /* 0x000fe20003800000 */
[----:B------:R-:W-:Y:S01]  /*2e40*/  IMAD.MOV.U32 R65, RZ, RZ, R6 ;  /* 0x000000ffff417224 */ /* 0x000fe200078e0006 */
[----:B------:R-:W-:Y:S01]  /*2e50*/  MOV R66, 0x1f ;  /* 0x0000001f00427802 */ /* 0x000fe20000000f00 */
[----:B------:R-:W-:-:S07]  /*2e60*/  IMAD.MOV.U32 R67, RZ, RZ, -0x1 ;  /* 0xffffffffff437424 */ /* 0x000fce00078e00ff */
[----:B01234-:R-:W-:Y:S05]  /*2e70*/  WARPSYNC.COLLECTIVE R67, `(.L_x_34337) ;  /* 0x0000000043087348 */ /* 0x01ffea0003c00000 */
[----:B------:R0:W0:Y:S02]  /*2e80*/  SHFL.IDX P3, R65, R68, R65, R66 ;  /* 0x0000004144417389 */ /* 0x0000240000060042 */
[----:B01234-:R-:W-:Y:S05]  /*2e90*/  ENDCOLLECTIVE ;  /* 0x000000000000791b */ /* 0x01ffea0003800000 */
.L_x_34337:
[----:B------:R-:W-:Y:S05]  /*2ea0*/  BSYNC B1 ;  /* 0x0000000000017941 */ /* 0x000fea0003800000 */
.L_x_34336:
[----:B------:R-:W-:Y:S05]  /*2eb0*/  BRA `(.L_x_34338) ;  /* 0xfffffff000707947 */ /* 0x000fea000383ffff */
.L_x_34299:
[----:B------:R-:W-:Y:S01]  /*2ec0*/  HFMA2 R66, -RZ, RZ, 0, 1.847743988037109375e-06 ;  /* 0x0000001fff427431 */ /* 0x000fe200000001ff */
[----:B------:R-:W-:Y:S01]  /*2ed0*/  BSSY B1, `(.L_x_34339) ;  /* 0x0000006000017945 */ /* 0x000fe20003800000 */
[----:B------:R-:W-:Y:S02]  /*2ee0*/  IMAD.MOV.U32 R65, RZ, RZ, R7 ;  /* 0x000000ffff417224 */ /* 0x000fe400078e0007 */
[----:B------:R-:W-:-:S07]  /*2ef0*/  IMAD.MOV.U32 R67, RZ, RZ, -0x1 ;  /* 0xffffffffff437424 */ /* 0x000fce00078e00ff */
[----:B01234-:R-:W-:Y:S05]  /*2f00*/  WARPSYNC.COLLECTIVE R67, `(.L_x_34340) ;  /* 0x0000000043087348 */ /* 0x01ffea0003c00000 */
[----:B------:R0:W0:Y:S02]  /*2f10*/  SHFL.IDX P3, R65, R68, R65, R66 ;  /* 0x0000004144417389 */ /* 0x0000240000060042 */
[----:B01234-:R-:W-:Y:S05]  /*2f20*/  ENDCOLLECTIVE ;  /* 0x000000000000791b */ /* 0x01ffea0003800000 */
.L_x_34340:
[----:B------:R-:W-:Y:S05]  /*2f30*/  BSYNC B1 ;  /* 0x0000000000017941 */ /* 0x000fea0003800000 */
.L_x_34339:
[----:B------:R-:W-:Y:S05]  /*2f40*/  BRA `(.L_x_34341) ;  /* 0xfffffff000647947 */ /* 0x000fea000383ffff */
.L_x_34301:
[----:B------:R-:W-:Y:S01]  /*2f50*/  BSSY B1, `(.L_x_34342) ;  /* 0x0000007000017945 */ /* 0x000fe20003800000 */
[----:B------:R-:W-:Y:S01]  /*2f60*/  IMAD.MOV.U32 R65, RZ, RZ, R8 ;  /* 0x000000ffff417224 */ /* 0x000fe200078e0008 */
[----:B------:R-:W-:Y:S01]  /*2f70*/  MOV R66, 0x1f ;  /* 0x0000001f00427802 */ /* 0x000fe20000000f00 */
[----:B------:R-:W-:-:S07]  /*2f80*/  IMAD.MOV.U32 R67, RZ, RZ, -0x1 ;  /* 0xffffffffff437424 */ /* 0x000fce00078e00ff */
[----:B01234-:R-:W-:Y:S05]  /*2f90*/  WARPSYNC.COLLECTIVE R67, `(.L_x_34343) ;  /* 0x0000000043087348 */ /* 0x01ffea0003c00000 */
[----:B------:R0:W0:Y:S02]  /*2fa0*/  SHFL.IDX P3, R65, R68, R65, R66 ;  /* 0x0000004144417389 */ /* 0x0000240000060042 */
[----:B01234-:R-:W-:Y:S05]  /*2fb0*/  ENDCOLLECTIVE ;  /* 0x000000000000791b */ /* 0x01ffea0003800000 */
.L_x_34343:
[----:B------:R-:W-:Y:S05]  /*2fc0*/  BSYNC B1 ;  /* 0x0000000000017941 */ /* 0x000fea0003800000 */
.L_x_34342:
[----:B------:R-:W-:Y:S05]  /*2fd0*/  BRA `(.L_x_34344) ;  /* 0xfffffff000587947 */ /* 0x000fea000383ffff */
.L_x_34303:
[----:B------:R-:W-:Y:S01]  /*2fe0*/  HFMA2 R66, -RZ, RZ, 0, 1.847743988037109375e-06 ;  /* 0x0000001fff427431 */ /* 0x000fe200000001ff */
[----:B------:R-:W-:Y:S01]  /*2ff0*/  BSSY B1, `(.L_x_34345) ;  /* 0x0000006000017945 */ /* 0x000fe20003800000 */
[----:B------:R-:W-:Y:S02]  /*3000*/  IMAD.MOV.U32 R65, RZ, RZ, R9 ;  /* 0x000000ffff417224 */ /* 0x000fe400078e0009 */
[----:B------:R-:W-:-:S07]  /*3010*/  IMAD.MOV.U32 R67, RZ, RZ, -0x1 ;  /* 0xffffffffff437424 */ /* 0x000fce00078e00ff */
[----:B01234-:R-:W-:Y:S05]  /*3020*/  WARPSYNC.COLLECTIVE R67, `(.L_x_34346) ;  /* 0x0000000043087348 */ /* 0x01ffea0003c00000 */
[----:B------:R0:W0:Y:S02]  /*3030*/  SHFL.IDX P3, R65, R68, R65, R66 ;  /* 0x0000004144417389 */ /* 0x0000240000060042 */
[----:B01234-:R-:W-:Y:S05]  /*3040*/  ENDCOLLECTIVE ;  /* 0x000000000000791b */ /* 0x01ffea0003800000 */
.L_x_34346:
[----:B------:R-:W-:Y:S05]  /*3050*/  BSYNC B1 ;  /* 0x0000000000017941 */ /* 0x000fea0003800000 */
.L_x_34345:
[----:B------:R-:W-:Y:S05]  /*3060*/  BRA `(.L_x_34347) ;  /* 0xfffffff0004c7947 */ /* 0x000fea000383ffff */
.L_x_34305:
[----:B------:R-:W-:Y:S01]  /*3070*/  BSSY B1, `(.L_x_34348) ;  /* 0x0000007000017945 */ /* 0x000fe20003800000 */
[----:B------:R-:W-:Y:S01]  /*3080*/  IMAD.MOV.U32 R65, RZ, RZ, R10 ;  /* 0x000000ffff417224 */ /* 0x000fe200078e000a */
[----:B------:R-:W-:Y:S01]  /*3090*/  MOV R66, 0x1f ;  /* 0x0000001f00427802 */ /* 0x000fe20000000f00 */
[----:B------:R-:W-:-:S07]  /*30a0*/  IMAD.MOV.U32 R67, RZ, RZ, -0x1 ;  /* 0xffffffffff437424 */ /* 0x000fce00078e00ff */
[----:B01234-:R-:W-:Y:S05]  /*30b0*/  WARPSYNC.COLLECTIVE R67, `(.L_x_34349) ;  /* 0x0000000043087348 */ /* 0x01ffea0003c00000 */
[----:B------:R0:W0:Y:S02]  /*30c0*/  SHFL.IDX P3, R65, R68, R65, R66 ;  /* 0x0000004144417389 */ /* 0x0000240000060042 */
[----:B01234-:R-:W-:Y:S05]  /*30d0*/  ENDCOLLECTIVE ;  /* 0x000000000000791b */ /* 0x01ffea0003800000 */
.L_x_34349:
[----:B------:R-:W-:Y:S05]  /*30e0*/  BSYNC B1 ;  /* 0x0000000000017941 */ /* 0x000fea0003800000 */
.L_x_34348:
[----:B------:R-:W-:Y:S05]  /*30f0*/  BRA `(.L_x_34350) ;  /* 0xfffffff000407947 */ /* 0x000fea000383ffff */
.L_x_34307:
[----:B------:R-:W-:Y:S01]  /*3100*/  HFMA2 R66, -RZ, RZ, 0, 1.847743988037109375e-06 ;  /* 0x0000001fff427431 */ /* 0x000fe200000001ff */
[----:B------:R-:W-:Y:S01]  /*3110*/  BSSY B1, `(.L_x_34351) ;  /* 0x0000006000017945 */ /* 0x000fe20003800000 */
[----:B------:R-:W-:Y:S02]  /*3120*/  IMAD.MOV.U32 R65, RZ, RZ, R11 ;  /* 0x000000ffff417224 */ /* 0x000fe400078e000b */
[----:B------:R-:W-:-:S07]  /*3130*/  IMAD.MOV.U32 R67, RZ, RZ, -0x1 ;  /* 0xffffffffff437424 */ /* 0x000fce00078e00ff */
[----:B01234-:R-:W-:Y:S05]  /*3140*/  WARPSYNC.COLLECTIVE R67, `(.L_x_34352) ;  /* 0x0000000043087348 */ /* 0x01ffea0003c00000 */
[----:B------:R0:W0:Y:S02]  /*3150*/  SHFL.IDX P3, R65, R68, R65, R66 ;  /* 0x0000004144417389 */ /* 0x0000240000060042 */
[----:B01234-:R-:W-:Y:S05]  /*3160*/  ENDCOLLECTIVE ;  /* 0x000000000000791b */ /* 0x01ffea0003800000 */
.L_x_34352:
[----:B------:R-:W-:Y:S05]  /*3170*/  BSYNC B1 ;  /* 0x0000000000017941 */ /* 0x000fea0003800000 */
.L_x_34351:
[----:B------:R-:W-:Y:S05]  /*3180*/  BRA `(.L_x_34353) ;  /* 0xfffffff000347947 */ /* 0x000fea000383ffff */
.L_x_34309:
[----:B------:R-:W-:Y:S01]  /*3190*/  BSSY B1, `(.L_x_34354) ;  /* 0x0000007000017945 */ /* 0x000fe20003800000 */
[----:B------:R-:W-:Y:S01]  /*31a0*/  IMAD.MOV.U32 R65, RZ, RZ, R12 ;  /* 0x000000ffff417224 */ /* 0x000fe200078e000c */
[----:B------:R-:W-:Y:S01]  /*31b0*/  MOV R66, 0x1f ;  /* 0x0000001f00427802 */ /* 0x000fe20000000f00 */
[----:B------:R-:W-:-:S07]  /*31c0*/  IMAD.MOV.U32 R67, RZ, RZ, -0x1 ;  /* 0xffffffffff437424 */ /* 0x000fce00078e00ff */
[----:B01234-:R-:W-:Y:S05]  /*31d0*/  WARPSYNC.COLLECTIVE R67, `(.L_x_34355) ;  /* 0x0000000043087348 */ /* 0x01ffea0003c00000 */
[----:B------:R0:W0:Y:S02]  /*31e0*/  SHFL.IDX P3, R65, R68, R65, R66 ;  /* 0x0000004144417389 */ /* 0x0000240000060042 */
[----:B01234-:R-:W-:Y:S05]  /*31f0*/  ENDCOLLECTIVE ;  /* 0x000000000000791b */ /* 0x01ffea0003800000 */
.L_x_34355:
[----:B------:R-:W-:Y:S05]  /*3200*/  BSYNC B1 ;  /* 0x0000000000017941 */ /* 0x000fea0003800000 */
.L_x_34354:
[----:B------:R-:W-:Y:S05]  /*3210*/  BRA `(.L_x_34356) ;  /* 0xfffffff000287947 */ /* 0x000fea000383ffff */
.L_x_34311:
[----:B------:R-:W-:Y:S01]  /*3220*/  HFMA2 R66, -RZ, RZ, 0, 1.847743988037109375e-06 ;  /* 0x0000001fff427431 */ /* 0x000fe200000001ff */
[----:B------:R-:W-:Y:S01]  /*3230*/  BSSY B1, `(.L_x_34357) ;  /* 0x0000006000017945 */ /* 0x000fe20003800000 */
[----:B------:R-:W-:Y:S02]  /*3240*/  IMAD.MOV.U32 R65, RZ, RZ, R13 ;  /* 0x000000ffff417224 */ /* 0x000fe400078e000d */
[----:B------:R-:W-:-:S07]  /*3250*/  IMAD.MOV.U32 R67, RZ, RZ, -0x1 ;  /* 0xffffffffff437424 */ /* 0x000fce00078e00ff */
[----:B01234-:R-:W-:Y:S05]  /*3260*/  WARPSYNC.COLLECTIVE R67, `(.L_x_34358) ;  /* 0x0000000043087348 */ /* 0x01ffea0003c00000 */
[----:B------:R0:W0:Y:S02]  /*3270*/  SHFL.IDX P3, R65, R68, R65, R66 ;  /* 0x0000004144417389 */ /* 0x0000240000060042 */
[----:B01234-:R-:W-:Y:S05]  /*3280*/  ENDCOLLECTIVE ;  /* 0x000000000000791b */ /* 0x01ffea0003800000 */
.L_x_34358:
[----:B------:R-:W-:Y:S05]  /*3290*/  BSYNC B1 ;  /* 0x0000000000017941 */ /* 0x000fea0003800000 */
.L_x_34357:
[----:B------:R-:W-:Y:S05]  /*32a0*/  BRA `(.L_x_34359) ;  /* 0xfffffff0001c7947 */ /* 0x000fea000383ffff */
.L_x_34313:
[----:B------:R-:W-:Y:S01]  /*32b0*/  BSSY B1, `(.L_x_34360) ;  /* 0x0000007000017945 */ /* 0x000fe20003800000 */
[----:B------:R-:W-:Y:S01]  /*32c0*/  IMAD.MOV.U32 R65, RZ, RZ, R14 ;  /* 0x000000ffff417224 */ /* 0x000fe200078e000e */
[----:B------:R-:W-:Y:S01]  /*32d0*/  MOV R66, 0x1f ;  /* 0x0000001f00427802 */ /* 0x000fe20000000f00 */
[----:B------:R-:W-:-:S07]  /*32e0*/  IMAD.MOV.U32 R67, RZ, RZ, -0x1 ;  /* 0xffffffffff437424 */ /* 0x000fce00078e00ff */
[----:B01234-:R-:W-:Y:S05]  /*32f0*/  WARPSYNC.COLLECTIVE R67, `(.L_x_34361) ;  /* 0x0000000043087348 */ /* 0x01ffea0003c00000 */
[----:B------:R0:W0:Y:S02]  /*3300*/  SHFL.IDX P3, R65, R68, R65, R66 ;  /* 0x0000004144417389 */ /* 0x0000240000060042 */
[----:B01234-:R-:W-:Y:S05]  /*3310*/  ENDCOLLECTIVE ;  /* 0x000000000000791b */ /* 0x01ffea0003800000 */
.L_x_34361:
[----:B------:R-:W-:Y:S05]  /*3320*/  BSYNC B1 ;  /* 0x0000000000017941 */ /* 0x000fea0003800000 */
.L_x_34360:
[----:B------:R-:W-:Y:S05]  /*3330*/  BRA `(.L_x_34362) ;  /* 0xfffffff000107947 */ /* 0x000fea000383ffff */
.L_x_34315:
[----:B------:R-:W-:Y:S01]  /*3340*/  HFMA2 R66, -RZ, RZ, 0, 1.847743988037109375e-06 ;  /* 0x0000001fff427431 */ /* 0x000fe200000001ff */
[----:B------:R-:W-:Y:S01]  /*3350*/  BSSY B1, `(.L_x_34363) ;  /* 0x0000006000017945 */ /* 0x000fe20003800000 */
[----:B------:R-:W-:Y:S02]  /*3360*/  IMAD.MOV.U32 R65, RZ, RZ, R15 ;  /* 0x000000ffff417224 */ /* 0x000fe400078e000f */
[----:B------:R-:W-:-:S07]  /*3370*/  IMAD.MOV.U32 R67, RZ, RZ, -0x1 ;  /* 0xffffffffff437424 */ /* 0x000fce00078e00ff */
[----:B01234-:R-:W-:Y:S05]  /*3380*/  WARPSYNC.COLLECTIVE R67, `(.L_x_34364) ;  /* 0x0000000043087348 */ /* 0x01ffea0003c00000 */
[----:B------:R0:W0:Y:S02]  /*3390*/  SHFL.IDX P3, R65, R68, R65, R66 ;  /* 0x0000004144417389 */ /* 0x0000240000060042 */
[----:B01234-:R-:W-:Y:S05]  /*33a0*/  ENDCOLLECTIVE ;  /* 0x000000000000791b */ /* 0x01ffea0003800000 */
.L_x_34364:
[----:B------:R-:W-:Y:S05]  /*33b0*/  BSYNC B1 ;  /* 0x0000000000017941 */ /* 0x000fea0003800000 */
.L_x_34363:
[----:B------:R-:W-:Y:S05]  /*33c0*/  BRA `(.L_x_34365) ;  /* 0xfffffff000047947 */ /* 0x000fea000383ffff */
.L_x_34317:
[----:B------:R-:W-:Y:S01]  /*33d0*/  BSSY B1, `(.L_x_34366) ;  /* 0x0000007000017945 */ /* 0x000fe20003800000 */
[----:B------:R-:W-:Y:S01]  /*33e0*/  IMAD.MOV.U32 R65, RZ, RZ, R16 ;  /* 0x000000ffff417224 */ /* 0x000fe200078e0010 */
[----:B------:R-:W-:Y:S01]  /*33f0*/  MOV R66, 0x1f ;  /* 0x0000001f00427802 */ /* 0x000fe20000000f00 */
[----:B------:R-:W-:-:S07]  /*3400*/  IMAD.MOV.U32 R67, RZ, RZ, -0x1 ;  /* 0xffffffffff437424 */ /* 0x000fce00078e00ff */
[----:B01234-:R-:W-:Y:S05]  /*3410*/  WARPSYNC.COLLECTIVE R67, `(.L_x_34367) ;  /* 0x0000000043087348 */ /* 0x01ffea0003c00000 */
[----:B------:R0:W0:Y:S02]  /*3420*/  SHFL.IDX P3, R65, R68, R65, R66 ;  /* 0x0000004144417389 */ /* 0x0000240000060042 */
[----:B01234-:R-:W-:Y:S05]  /*3430*/  ENDCOLLECTIVE ;  /* 0x000000000000791b */ /* 0x01ffea0003800000 */
.L_x_34367:
[----:B------:R-:W-:Y:S05]  /*3440*/  BSYNC B1 ;  /* 0x0000000000017941 */ /* 0x000fea0003800000 */
.L_x_34366:
[----:B------:R-:W-:Y:S05]  /*3450*/  BRA `(.L_x_34368) ;  /* 0xffffffec00f87947 */ /* 0x000fea000383ffff */
.L_x_34319:
[----:B------:R-:W-:Y:S01]  /*3460*/  HFMA2 R66, -RZ, RZ, 0, 1.847743988037109375e-06 ;  /* 0x0000001fff427431 */ /* 0x000fe200000001ff */
[----:B------:R-:W-:Y:S01]  /*3470*/  BSSY B1, `(.L_x_34369) ;  /* 0x0000006000017945 */ /* 0x000fe20003800000 */
[----:B------:R-:W-:Y:S02]  /*3480*/  IMAD.MOV.U32 R65, RZ, RZ, R17 ;  /* 0x000000ffff417224 */ /* 0x000fe400078e0011 */
[----:B------:R-:W-:-:S07]  /*3490*/  IMAD.MOV.U32 R67, RZ, RZ, -0x1 ;  /* 0xffffffffff437424 */ /* 0x000fce00078e00ff */
[----:B01234-:R-:W-:Y:S05]  /*34a0*/  WARPSYNC.COLLECTIVE R67, `(.L_x_34370) ;  /* 0x0000000043087348 */ /* 0x01ffea0003c00000 */
[----:B------:R0:W0:Y:S02]  /*34b0*/  SHFL.IDX P3, R65, R68, R65, R66 ;  /* 0x0000004144417389 */ /* 0x0000240000060042 */
[----:B01234-:R-:W-:Y:S05]  /*34c0*/  ENDCOLLECTIVE ;  /* 0x000000000000791b */ /* 0x01ffea0003800000 */
.L_x_34370:
[----:B------:R-:W-:Y:S05]  /*34d0*/  BSYNC B1 ;  /* 0x0000000000017941 */ /* 0x000fea0003800000 */
.L_x_34369:
[----:B------:R-:W-:Y:S01]  /*34e0*/  IMAD.MOV.U32 R68, RZ, RZ, R65 ;  /* 0x000000ffff447224 */ /* 0x000fe200078e0041 */
[----:B------:R-:W-:Y:S06]  /*34f0*/  BRA `(.L_x_34371) ;  /* 0xffffffec00e87947 */ /* 0x000fec000383ffff */
        .weak           $__internal_684_$__cuda_sm20_div_s16
        .type           $__internal_684_$__cuda_sm20_div_s16,@function
        .size           $__internal_684_$__cuda_sm20_div_s16,(.L_x_39187 - $__internal_684_$__cuda_sm20_div_s16)
$__internal_684_$__cuda_sm20_div_s16:
        /* <DEDUP_REMOVED lines=25> */
[----:B------:R-:W-:Y:S05]  /*3690*/  RET.REL.NODEC R34 `(_Z9cuda_gemmIiLi128ELi1ELi1ELi64ELi64ELi64ELi64ELi1ELi0EEviiiPT_S1_S1_iii) ;  /* 0xffffffc822587950 */ /* 0x000fea0003c3ffff */
.L_x_34372:
        /* <DEDUP_REMOVED lines=14> */
.L_x_39187:


//--------------------- .text._Z9cuda_gemmIiLi128ELi1ELi1ELi64ELi64ELi64ELi64ELi0ELi1EEviiiPT_S1_S1_iii --------------------------
	.section	.text._Z9cuda_gemmIiLi128ELi1ELi1ELi64ELi64ELi64ELi64ELi0ELi1EEviiiPT_S1_S1_iii,"ax",@progbits
	.align	128
        .global         _Z9cuda_gemmIiLi128ELi1ELi1ELi64ELi64ELi64ELi64ELi0ELi1EEviiiPT_S1_S1_iii
        .type           _Z9cuda_gemmIiLi128ELi1ELi1ELi64ELi64ELi64ELi64ELi0ELi1EEviiiPT_S1_S1_iii,@function
        .size           _Z9cuda_gemmIiLi128ELi1ELi1ELi64ELi64ELi64ELi64ELi0ELi1EEviiiPT_S1_S1_iii,(.L_x_39921 - _Z9cuda_gemmIiLi128ELi1ELi1ELi64ELi64ELi64ELi64ELi0ELi1EEviiiPT_S1_S1_iii)
        .other          _Z9cuda_gemmIiLi128ELi1ELi1ELi64ELi64ELi64ELi64ELi0ELi1EEviiiPT_S1_S1_iii,@"STO_CUDA_ENTRY STV_DEFAULT"
_Z9cuda_gemmIiLi128ELi1ELi1ELi64ELi64ELi64ELi64ELi0ELi1EEviiiPT_S1_S1_iii:
.text._Z9cuda_gemmIiLi128ELi1ELi1ELi64ELi64ELi64ELi64ELi0ELi1EEviiiPT_S1_S1_iii:
[----:B------:R-:W-:Y:S08]  /*0000*/  LDC R1, c[0x0][0x37c] ;  /* 0x0000df00ff017b82 */ /* 0x000ff00000000800 */
[----:B------:R-:W0:Y:S08]  /*0010*/  S2UR UR8, SR_CTAID.Y ;  /* 0x00000000000879c3 */ /* 0x000e300000002600 */
[----:B------:R-:W0:Y:S02]  /*0020*/  LDC R0, c[0x0][0x374] ;  /* 0x0000dd00ff007b82 */ /* 0x000e240000000800 */
[----:B0-----:R-:W-:-:S13]  /*0030*/  ISETP.LE.U32.AND P0, PT, R0, UR8, PT ;  /* 0x0000000800007c0c */ /* 0x001fda000bf03070 */
[----:B------:R-:W-:Y:S05]  /*0040*/  @P0 EXIT ;  /* 0x000000000000094d */ /* 0x000fea0003800000 */
[----:B------:R-:W0:Y:S01]  /*0050*/  S2R R0, SR_TID.X ;  /* 0x0000000000007919 */ /* 0x000e220000002100 */
[----:B------:R-:W1:Y:S01]  /*0060*/  LDC R3, c[0x0][0x360] ;  /* 0x0000d800ff037b82 */ /* 0x000e620000000800 */
[----:B------:R-:W-:Y:S07]  /*0070*/  BSSY.RECONVERGENT B0, `(.L_x_34373) ;  /* 0x0000047000007945 */ /* 0x000fee0003800200 */
[----:B------:R-:W2:Y:S01]  /*0080*/  S2UR UR7, SR_CTAID.X ;  /* 0x00000000000779c3 */ /* 0x000ea20000002500 */
[----:B-1----:R-:W-:-:S02]  /*0090*/  SHF.L.U32 R38, R3, 0x2, RZ ;  /* 0x0000000203267819 */ /* 0x002fc400000006ff */
[C---:B0-----:R-:W-:Y:S01]  /*00a0*/  ISETP.GT.U32.AND P0, PT, R0.reuse, 0x3f, PT ;  /* 0x0000003f0000780c */ /* 0x041fe20003f04070 */
[C---:B------:R-:W-:Y:S01]  /*00b0*/  IMAD.SHL.U32 R36, R0.reuse, 0x10, RZ ;  /* 0x0000001000247824 */ /* 0x040fe200078e00ff */
[----:B------:R-:W-:Y:S01]  /*00c0*/  SHF.R.U32.HI R6, RZ, 0x1, R0 ;  /* 0x00000001ff067819 */ /* 0x000fe20000011600 */
[C---:B------:R-:W-:Y:S01]  /*00d0*/  IMAD.SHL.U32 R35, R0.reuse, 0x4, RZ ;  /* 0x0000000400237824 */ /* 0x040fe200078e00ff */
[----:B------:R-:W-:Y:S02]  /*00e0*/  LOP3.LUT R5, R0, 0xf, RZ, 0xc0, !PT ;  /* 0x0000000f00057812 */ /* 0x000fe400078ec0ff */
[----:B------:R-:W-:-:S07]  /*00f0*/  LOP3.LUT R36, R36, 0x10, RZ, 0xc0, !PT ;  /* 0x0000001024247812 */ /* 0x000fce00078ec0ff */
[----:B--2---:R-:W-:Y:S05]  /*0100*/  @P0 BRA `(.L_x_34374) ;  /* 0x0000000000f40947 */ /* 0x004fea0003800000 */
        /* <DEDUP_REMOVED lines=38> */
.L_x_34377:
[----:B------:R-:W-:Y:S01]  /*0370*/  LEA R8, R2, R9, 0x2 ;  /* 0x0000000902087211 */ /* 0x000fe200078e10ff */
[----:B------:R-:W-:Y:S02]  /*0380*/  VIADD R7, R7, 0x1 ;  /* 0x0000000107077836 */ /* 0x000fe40000000000 */
[----:B------:R-:W-:Y:S02]  /*0390*/  IMAD.IADD R2, R3, 0x1, R2 ;  /* 0x0000000103027824 */ /* 0x000fe400078e0202 */
[----:B------:R0:W-:Y:S01]  /*03a0*/  STS [R8], RZ ;  /* 0x000000ff08007388 */ /* 0x0001e20000000800 */
[----:B------:R-:W-:-:S13]  /*03b0*/  ISETP.NE.AND P0, PT, R7, R4, PT ;  /* 0x000000040700720c */ /* 0x000fda0003f05270 */
[----:B0-----:R-:W-:Y:S05]  /*03c0*/  @P0 BRA `(.L_x_34377) ;  /* 0xfffffffc00e80947 */ /* 0x001fea000383ffff */
.L_x_34376:
[----:B------:R-:W-:Y:S05]  /*03d0*/  BSYNC.RECONVERGENT B1 ;  /* 0x0000000000017941 */ /* 0x000fea0003800200 */
.L_x_34375:
[----:B------:R-:W-:Y:S05]  /*03e0*/  @!P1 BRA `(.L_x_34374) ;  /* 0x00000000003c9947 */ /* 0x000fea0003800000 */
[----:B------:R-:W0:Y:S01]  /*03f0*/  S2R R7, SR_CgaCtaId ;  /* 0x0000000000077919 */ /* 0x000e220000008800 */
[----:B------:R-:W-:-:S04]  /*0400*/  MOV R4, 0x400 ;  /* 0x0000040000047802 */ /* 0x000fc80000000f00 */
[----:B------:R-:W-:-:S04]  /*0410*/  IADD3 R4, PT, PT, R4, 0x900, RZ ;  /* 0x0000090004047810 */ /* 0x000fc80007ffe0ff */
[----:B0-----:R-:W-:-:S07]  /*0420*/  LEA R11, R7, R4, 0x18 ;  /* 0x00000004070b7211 */ /* 0x001fce00078ec0ff */
.L_x_34378:
[----:B0-----:R-:W-:Y:S02]  /*0430*/  IMAD R13, R2, 0x4, R11 ;  /* 0x00000004020d7824 */ /* 0x001fe400078e020b */
[----:B------:R-:W-:-:S03]  /*0440*/  IMAD.IADD R2, R38, 0x1, R2 ;  /* 0x0000000126027824 */ /* 0x000fc600078e0202 */
[----:B------:R-:W-:Y:S01]  /*0450*/  IADD3 R7, PT, PT, R38, R13, RZ ;  /* 0x0000000d26077210 */ /* 0x000fe20007ffe0ff */
[----:B------:R0:W-:Y:S01]  /*0460*/  STS [R13], RZ ;  /* 0x000000ff0d007388 */ /* 0x0001e20000000800 */
[----:B------:R-:W-:-:S03]  /*0470*/  ISETP.GE.U32.AND P0, PT, R2, 0x40, PT ;  /* 0x000000400200780c */ /* 0x000fc60003f06070 */
[C---:B------:R-:W-:Y:S01]  /*0480*/  IMAD.IADD R9, R38.reuse, 0x1, R7 ;  /* 0x0000000126097824 */ /* 0x040fe200078e0207 */
[----:B------:R0:W-:Y:S04]  /*0490*/  STS [R7], RZ ;  /* 0x000000ff07007388 */ /* 0x0001e80000000800 */
[----:B------:R-:W-:Y:S01]  /*04a0*/  IADD3 R4, PT, PT, R38, R9, RZ ;  /* 0x0000000926047210 */ /* 0x000fe20007ffe0ff */
[----:B------:R0:W-:Y:S04]  /*04b0*/  STS [R9], RZ ;  /* 0x000000ff09007388 */ /* 0x0001e80000000800 */
[----:B------:R0:W-:Y:S01]  /*04c0*/  STS [R4], RZ ;  /* 0x000000ff04007388 */ /* 0x0001e20000000800 */
[----:B------:R-:W-:Y:S05]  /*04d0*/  @!P0 BRA `(.L_x_34378) ;  /* 0xfffffffc00d48947 */ /* 0x000fea000383ffff */
.L_x_34374:
[----:B------:R-:W-:Y:S05]  /*04e0*/  BSYNC.RECONVERGENT B0 ;  /* 0x0000000000007941 */ /* 0x000fea0003800200 */
.L_x_34373:
[----:B0-----:R-:W0:Y:S01]  /*04f0*/  I2F.U32.RP R4, R38 ;  /* 0x0000002600047306 */ /* 0x001e220000209000 */
[----:B------:R-:W-:Y:S01]  /*0500*/  IADD3 R2, PT, PT, R38, R35, RZ ;  /* 0x0000002326027210 */ /* 0x000fe20007ffe0ff */
[----:B------:R-:W-:Y:S01]  /*0510*/  IMAD.MOV R11, RZ, RZ, -R38 ;  /* 0x000000ffff0b7224 */ /* 0x000fe200078e0a26 */
[----:B------:R-:W1:Y:S01]  /*0520*/  S2R R33, SR_CgaCtaId ;  /* 0x0000000000217919 */ /* 0x000e620000008800 */
[----:B------:R-:W2:Y:S01]  /*0530*/  LDC R15, c[0x0][0x388] ;  /* 0x0000e200ff0f7b82 */ /* 0x000ea20000000800 */
[C---:B------:R-:W-:Y:S01]  /*0540*/  ISETP.GE.U32.AND P0, PT, R2.reuse, 0x20, PT ;  /* 0x000000200200780c */ /* 0x040fe20003f06070 */
[----:B------:R-:W-:Y:S01]  /*0550*/  HFMA2 R37, -RZ, RZ, 0, 0 ;  /* 0x00000000ff257431 */ /* 0x000fe200000001ff */
[----:B------:R-:W-:Y:S01]  /*0560*/  VIMNMX.U32 R7, PT, PT, R2, 0x20, !PT ;  /* 0x0000002002077848 */ /* 0x000fe20007fe0000 */
[C---:B------:R-:W-:Y:S01]  /*0570*/  VIADD R32, R36.reuse, 0x7 ;  /* 0x0000000724207836 */ /* 0x040fe20000000000 */
[----:B------:R-:W-:Y:S01]  /*0580*/  SEL R10, RZ, 0x1, P0 ;  /* 0x00000001ff0a7807 */ /* 0x000fe20000000000 */
[----:B------:R-:W-:Y:S01]  /*0590*/  VIADD R30, R36, 0x5 ;  /* 0x00000005241e7836 */ /* 0x000fe20000000000 */
[----:B------:R-:W-:Y:S01]  /*05a0*/  ISETP.NE.U32.AND P2, PT, R38, RZ, PT ;  /* 0x000000ff2600720c */ /* 0x000fe20003f45070 */
[----:B------:R-:W3:Y:S01]  /*05b0*/  LDCU.64 UR10, c[0x0][0x358] ;  /* 0x00006b00ff0a77ac */ /* 0x000ee20008000a00 */
[----:B------:R-:W-:Y:S01]  /*05c0*/  IADD3 R7, PT, PT, R7, -R2, -R10 ;  /* 0x8000000207077210 */ /* 0x000fe20007ffe80a */
[----:B0-----:R-:W0:Y:S01]  /*05d0*/  MUFU.RCP R4, R4 ;  /* 0x0000000400047308 */ /* 0x001e220000001000 */
[----:B------:R-:W-:-:S02]  /*05e0*/  LOP3.LUT R13, R35, 0x7c, RZ, 0xc0, !PT ;  /* 0x0000007c230d7812 */ /* 0x000fc400078ec0ff */
[C---:B------:R-:W-:Y:S02]  /*05f0*/  IADD3 R31, PT, PT, R36.reuse, 0x6, RZ ;  /* 0x00000006241f7810 */ /* 0x040fe40007ffe0ff */
[----:B------:R-:W-:Y:S02]  /*0600*/  IADD3 R29, PT, PT, R36, 0x4, RZ ;  /* 0x00000004241d7810 */ /* 0x000fe40007ffe0ff */
[----:B0-----:R-:W-:-:S04]  /*0610*/  IADD3 R8, PT, PT, R4, 0xffffffe, RZ ;  /* 0x0ffffffe04087810 */ /* 0x001fc80007ffe0ff */
[----:B------:R0:W4:Y:S02]  /*0620*/  F2I.FTZ.U32.TRUNC.NTZ R9, R8 ;  /* 0x0000000800097305 */ /* 0x000124000021f000 */
[----:B0-----:R-:W-:Y:S02]  /*0630*/  IMAD.MOV.U32 R8, RZ, RZ, RZ ;  /* 0x000000ffff087224 */ /* 0x001fe400078e00ff */
[----:B----4-:R-:W-:-:S04]  /*0640*/  IMAD R11, R11, R9, RZ ;  /* 0x000000090b0b7224 */ /* 0x010fc800078e02ff */
[----:B------:R-:W-:Y:S01]  /*0650*/  IMAD.HI.U32 R4, R9, R11, R8 ;  /* 0x0000000b09047227 */ /* 0x000fe200078e0008 */
[----:B------:R-:W-:-:S04]  /*0660*/  MOV R8, 0x400 ;  /* 0x0000040000087802 */ /* 0x000fc80000000f00 */
[----:B-1----:R-:W-:Y:S01]  /*0670*/  LEA R11, R33, R8, 0x18 ;  /* 0x00000008210b7211 */ /* 0x002fe200078ec0ff */
[----:B------:R-:W-:-:S04]  /*0680*/  IMAD.HI.U32 R9, R4, R7, RZ ;  /* 0x0000000704097227 */ /* 0x000fc800078e00ff */
[----:B------:R-:W-:Y:S01]  /*0690*/  VIADD R8, R8, 0x880 ;  /* 0x0000088008087836 */ /* 0x000fe20000000000 */
[----:B------:R-:W-:Y:S01]  /*06a0*/  IADD3 R4, PT, PT, -R9, RZ, RZ ;  /* 0x000000ff09047210 */ /* 0x000fe20007ffe1ff */
[--C-:B------:R-:W-:Y:S02]  /*06b0*/  IMAD R6, R6, 0x84, R11.reuse ;  /* 0x0000008406067824 */ /* 0x100fe400078e020b */
[----:B------:R-:W-:Y:S01]  /*06c0*/  IMAD R5, R5, 0x84, R11 ;  /* 0x0000008405057824 */ /* 0x000fe200078e020b */
[----:B------:R-:W-:Y:S01]  /*06d0*/  LEA R33, R33, R8, 0x18 ;  /* 0x0000000821217211 */ /* 0x000fe200078ec0ff */
[----:B------:R-:W-:Y:S01]  /*06e0*/  IMAD R7, R38, R4, R7 ;  /* 0x0000000426077224 */ /* 0x000fe200078e0207 */
[----:B------:R-:W-:Y:S01]  /*06f0*/  IADD3 R8, PT, PT, R36, 0x2, RZ ;  /* 0x0000000224087810 */ /* 0x000fe20007ffe0ff */
[----:B------:R-:W0:Y:S01]  /*0700*/  S2R R4, SR_CTAID.Z ;  /* 0x0000000000047919 */ /* 0x000e220000002700 */
[----:B------:R-:W-:Y:S02]  /*0710*/  IMAD.IADD R6, R6, 0x1, R13 ;  /* 0x0000000106067824 */ /* 0x000fe400078e020d */
[----:B------:R-:W-:Y:S01]  /*0720*/  ISETP.GE.U32.AND P0, PT, R7, R38, PT ;  /* 0x000000260700720c */ /* 0x000fe20003f06070 */
[----:B------:R-:W-:Y:S01]  /*0730*/  IMAD R28, R35, 0x4, R33 ;  /* 0x00000004231c7824 */ /* 0x000fe200078e0221 */
[C---:B------:R-:W-:Y:S01]  /*0740*/  LEA R33, R36.reuse, R33, 0x2 ;  /* 0x0000002124217211 */ /* 0x040fe200078e10ff */
[----:B------:R-:W-:-:S10]  /*0750*/  VIADD R11, R36, 0x3 ;  /* 0x00000003240b7836 */ /* 0x000fd40000000000 */
[----:B------:R-:W-:Y:S01]  /*0760*/  @P0 IMAD.IADD R7, R7, 0x1, -R38 ;  /* 0x0000000107070824 */ /* 0x000fe200078e0a26 */
[----:B------:R-:W-:Y:S02]  /*0770*/  @P0 IADD3 R9, PT, PT, R9, 0x1, RZ ;  /* 0x0000000109090810 */ /* 0x000fe40007ffe0ff */
[----:B------:R-:W-:Y:S02]  /*0780*/  PLOP3.LUT P0, PT, PT, PT, PT, 0x80, 0x8 ;  /* 0x000000000008781c */ /* 0x000fe40003f0f070 */
[----:B------:R-:W-:Y:S01]  /*0790*/  ISETP.GE.U32.AND P1, PT, R7, R38, PT ;  /* 0x000000260700720c */ /* 0x000fe20003f26070 */
[----:B0-----:R-:W-:-:S12]  /*07a0*/  VIADD R7, R4, UR7 ;  /* 0x0000000704077c36 */ /* 0x001fd80008000000 */
[----:B------:R-:W-:Y:S02]  /*07b0*/  @P1 IADD3 R9, PT, PT, R9, 0x1, RZ ;  /* 0x0000000109091810 */ /* 0x000fe40007ffe0ff */
[----:B------:R-:W-:Y:S02]  /*07c0*/  @!P2 LOP3.LUT R9, RZ, R38, RZ, 0x33, !PT ;  /* 0x00000026ff09a212 */ /* 0x000fe400078e33ff */
[----:B------:R-:W-:Y:S02]  /*07d0*/  SHF.L.U32 R34, R7, 0x6, RZ ;  /* 0x0000000607227819 */ /* 0x000fe400000006ff */
[----:B------:R-:W-:Y:S01]  /*07e0*/  IADD3 R7, PT, PT, R10, R9, RZ ;  /* 0x000000090a077210 */ /* 0x000fe20007ffe0ff */
[----:B------:R-:W-:Y:S01]  /*07f0*/  VIADD R9, R36, 0x1 ;  /* 0x0000000124097836 */ /* 0x000fe20000000000 */
[----:B------:R-:W-:Y:S01]  /*0800*/  SHF.R.U32.HI R10, RZ, 0x4, R0 ;  /* 0x00000004ff0a7819 */ /* 0x000fe20000011600 */
[----:B--23--:R-:W-:-:S07]  /*0810*/  IMAD R34, R15, UR8, R34 ;  /* 0x000000080f227c24 */ /* 0x00cfce000f8e0222 */
.L_x_34388:
        /* <DEDUP_REMOVED lines=8> */
[----:B------:R-:W-:-:S13]  /*08a0*/  ISETP.NE.AND P2, PT, R19, 0x3, PT ;  /* 0x000000031300780c */ /* 0x000fda0003f45270 */
[----:B------:R-:W-:Y:S05]  /*08b0*/  @!P2 BRA `(.L_x_34382) ;  /* 0x000000000058a947 */ /* 0x000fea0003800000 */
[----:B------:R-:W0:Y:S01]  /*08c0*/  LDC.64 R16, c[0x0][0x390] ;  /* 0x0000e400ff107b82 */ /* 0x000e220000000a00 */
[----:B------:R-:W-:-:S05]  /*08d0*/  IADD3 R18, PT, PT, R34, R37, RZ ;  /* 0x0000002522127210 */ /* 0x000fca0007ffe0ff */
[----:B------:R-:W-:-:S04]  /*08e0*/  IMAD.IADD R13, R35, 0x1, R18 ;  /* 0x00000001230d7824 */ /* 0x000fc800078e0212 */
[----:B0-----:R-:W-:-:S06]  /*08f0*/  IMAD.WIDE R12, R13, 0x4, R16 ;  /* 0x000000040d0c7825 */ /* 0x001fcc00078e0210 */
[----:B------:R-:W2:Y:S01]  /*0900*/  LDG.E.128 R12, desc[UR10][R12.64] ;  /* 0x0000000a0c0c7981 */ /* 0x000ea2000c1e1d00 */
[----:B------:R-:W-:Y:S02]  /*0910*/  ISETP.NE.AND P2, PT, R19, RZ, PT ;  /* 0x000000ff1300720c */ /* 0x000fe40003f45270 */
[----:B------:R-:W-:Y:S01]  /*0920*/  MOV R48, R2 ;  /* 0x0000000200307202 */ /* 0x000fe20000000f00 */
[----:B--2---:R0:W-:Y:S10]  /*0930*/  STS.128 [R28], R12 ;  /* 0x0000000c1c007388 */ /* 0x0041f40000000c00 */
        /* <DEDUP_REMOVED lines=9> */
[----:B------:R-:W-:Y:S02]  /*09d0*/  LEA R20, R3, R28, 0x4 ;  /* 0x0000001c03147211 */ /* 0x000fe400078e20ff */
[----:B------:R-:W-:-:S03]  /*09e0*/  @P2 IADD3 R48, PT, PT, R38, R48, RZ ;  /* 0x0000003026302210 */ /* 0x000fc60007ffe0ff */
[----:B------:R-:W-:Y:S01]  /*09f0*/  IMAD R21, R3, 0x10, R20 ;  /* 0x0000001003157824 */ /* 0x000fe200078e0214 */
[----:B--2---:R1:W-:Y:S04]  /*0a00*/  STS.128 [R20], R12 ;  /* 0x0000000c14007388 */ /* 0x0043e80000000c00 */
[----:B---3--:R1:W-:Y:S02]  /*0a10*/  @P2 STS.128 [R21], R16 ;  /* 0x0000001015002388 */ /* 0x0083e40000000c00 */
.L_x_34382:
[----:B------:R-:W-:Y:S05]  /*0a20*/  BSYNC.RECONVERGENT B1 ;  /* 0x0000000000017941 */ /* 0x000fea0003800200 */
.L_x_34381:
[----:B------:R-:W-:Y:S05]  /*0a30*/  @!P0 BRA `(.L_x_34380) ;  /* 0x0000000000908947 */ /* 0x000fea0003800000 */
[----:B------:R-:W2:Y:S01]  /*0a40*/  S2UR UR5, SR_CgaCtaId ;  /* 0x00000000000579c3 */ /* 0x000ea20000008800 */
[----:B------:R-:W-:Y:S01]  /*0a50*/  UMOV UR4, 0x400 ;  /* 0x0000040000047882 */ /* 0x000fe20000000000 */
[C-C-:B------:R-:W-:Y:S01]  /*0a60*/  IMAD R40, R3.reuse, 0xc, R34.reuse ;  /* 0x0000000c03287824 */ /* 0x140fe200078e0222 */
[----:B------:R-:W-:Y:S01]  /*0a70*/  UIADD3 UR4, UPT, UPT, UR4, 0x880, URZ ;  /* 0x0000088004047890 */ /* 0x000fe2000fffe0ff */
[----:B------:R-:W-:Y:S01]  /*0a80*/  IMAD R44, R3, 0x8, R34 ;  /* 0x00000008032c7824 */ /* 0x000fe200078e0222 */
[C-C-:B------:R-:W-:Y:S02]  /*0a90*/  IADD3 R39, PT, PT, R37.reuse, R34, R48.reuse ;  /* 0x0000002225277210 */ /* 0x140fe40007ffe030 */
[C-C-:B------:R-:W-:Y:S02]  /*0aa0*/  IADD3 R40, PT, PT, R37.reuse, R40, R48.reuse ;  /* 0x0000002825287210 */ /* 0x140fe40007ffe030 */
[----:B------:R-:W-:Y:S02]  /*0ab0*/  IADD3 R44, PT, PT, R37, R44, R48 ;  /* 0x0000002c252c7210 */ /* 0x000fe40007ffe030 */
[----:B------:R-:W-:Y:S01]  /*0ac0*/  IADD3 R46, PT, PT, R38, R39, RZ ;  /* 0x00000027262e7210 */ /* 0x000fe20007ffe0ff */
[----:B--2---:R-:W-:-:S06]  /*0ad0*/  ULEA UR4, UR5, UR4, 0x18 ;  /* 0x0000000405047291 */ /* 0x004fcc000f8ec0ff */
[----:B------:R-:W-:-:S07]  /*0ae0*/  LEA R42, R48, UR4, 0x2 ;  /* 0x00000004302a7c11 */ /* 0x000fce000f8e10ff */
.L_x_34383:
        /* <DEDUP_REMOVED lines=25> */
.L_x_34380:
[----:B------:R-:W-:Y:S05]  /*0c80*/  BSYNC.RECONVERGENT B0 ;  /* 0x0000000000007941 */ /* 0x000fea0003800200 */
.L_x_34379:
[----:B--2---:R-:W-:Y:S01]  /*0c90*/  LEA R47, R4, R37, 0x6 ;  /* 0x00000025042f7211 */ /* 0x004fe200078e30ff */
[----:B------:R-:W-:-:S07]  /*0ca0*/  IMAD.MOV.U32 R48, RZ, RZ, RZ ;  /* 0x000000ffff307224 */ /* 0x000fce00078e00ff */
.L_x_34387:
[----:B01----:R-:W-:Y:S02]  /*0cb0*/  LOP3.LUT R13, R0, 0xf, RZ, 0xc0, !PT ;  /* 0x0000000f000d7812 */ /* 0x003fe400078ec0ff */
[----:B------:R-:W-:-:S03]  /*0cc0*/  MOV R14, R10 ;  /* 0x0000000a000e7202 */ /* 0x000fc60000000f00 */
[----:B------:R-:W-:-:S07]  /*0cd0*/  IMAD.IADD R16, R13, 0x1, R48 ;  /* 0x000000010d107824 */ /* 0x000fce00078e0230 */
.L_x_34384:
[----:B0-----:R-:W0:Y:S01]  /*0ce0*/  LDC.64 R12, c[0x0][0x398] ;  /* 0x0000e600ff0c7b82 */ /* 0x001e220000000a00 */
[----:B------:R-:W-:-:S05]  /*0cf0*/  IADD3 R15, PT, PT, R47, R14, RZ ;  /* 0x0000000e2f0f7210 */ /* 0x000fca0007ffe0ff */
        /* <DEDUP_REMOVED lines=21> */
[C---:B------:R-:W-:Y:S01]  /*0e50*/  VIADD R42, R36.reuse, 0xc ;  /* 0x0000000c242a7836 */ /* 0x040fe20000000000 */
[C---:B------:R-:W-:Y:S01]  /*0e60*/  IADD3 R41, PT, PT, R36.reuse, 0xb, RZ ;  /* 0x0000000b24297810 */ /* 0x040fe20007ffe0ff */
[C---:B------:R-:W-:Y:S01]  /*0e70*/  VIADD R40, R36.reuse, 0xa ;  /* 0x0000000a24287836 */ /* 0x040fe20000000000 */
[----:B------:R1:W4:Y:S01]  /*0e80*/  LDS.128 R20, [R33+0x10] ;  /* 0x0000100021147984 */ /* 0x0003220000000c00 */
[----:B------:R-:W-:-:S02]  /*0e90*/  IADD3 R39, PT, PT, R36, 0x9, RZ ;  /* 0x0000000924277810 */ /* 0x000fc40007ffe0ff */
[----:B------:R-:W-:Y:S01]  /*0ea0*/  SHF.R.U32.HI R37, RZ, 0x1, R0 ;  /* 0x00000001ff257819 */ /* 0x000fe20000011600 */
[----:B------:R1:W0:Y:S01]  /*0eb0*/  LDS.128 R24, [R33] ;  /* 0x0000000021187984 */ /* 0x0002220000000c00 */
[----:B------:R-:W-:Y:S05]  /*0ec0*/  BRA.DIV UR4, `(.L_x_34386) ;  /* 0x0000000604347947 */ /* 0x000fea000b800000 */
[----:B--2---:R-:W0:Y:S04]  /*0ed0*/  SHFL.IDX PT, R53, R52, R36, 0x1f ;  /* 0x00001f2434357589 */ /* 0x004e2800000e0000 */
        /* <DEDUP_REMOVED lines=11> */
[----:B----4-:R-:W-:-:S03]  /*0f90*/  IMAD R20, R20, R25, R27 ;  /* 0x0000001914147224 */ /* 0x010fc600078e021b */
[----:B------:R-:W2:Y:S01]  /*0fa0*/  SHFL.IDX PT, R53, R52, R32, 0x1f ;  /* 0x00001f2034357589 */ /* 0x000ea200000e0000 */
[----:B------:R-:W-:-:S03]  /*0fb0*/  IMAD R21, R21, R24, R20 ;  /* 0x0000001815157224 */ /* 0x000fc600078e0214 */
[----:B------:R-:W3:Y:S04]  /*0fc0*/  SHFL.IDX PT, R27, R52, R46, 0x1f ;  /* 0x00001f2e341b7589 */ /* 0x000ee800000e0000 */
[----:B------:R-:W4:Y:S04]  /*0fd0*/  SHFL.IDX PT, R20, R52, R39, 0x1f ;  /* 0x00001f2734147589 */ /* 0x000f2800000e0000 */
[----:B------:R-:W5:Y:S04]  /*0fe0*/  SHFL.IDX PT, R25, R52, R40, 0x1f ;  /* 0x00001f2834197589 */ /* 0x000f6800000e0000 */
[----:B------:R-:W1:Y:S01]  /*0ff0*/  SHFL.IDX PT, R24, R52, R41, 0x1f ;  /* 0x00001f2934187589 */ /* 0x000e6200000e0000 */
[----:B0-----:R-:W-:-:S03]  /*1000*/  IMAD R22, R22, R26, R21 ;  /* 0x0000001a16167224 */ /* 0x001fc600078e0215 */
[----:B------:R-:W0:Y:S01]  /*1010*/  SHFL.IDX PT, R21, R52, R42, 0x1f ;  /* 0x00001f2a34157589 */ /* 0x000e2200000e0000 */
[----:B--2---:R-:W-:-:S03]  /*1020*/  IMAD R23, R23, R53, R22 ;  /* 0x0000003517177224 */ /* 0x004fc600078e0216 */
[----:B------:R-:W2:Y:S01]  /*1030*/  SHFL.IDX PT, R22, R52, R43, 0x1f ;  /* 0x00001f2b34167589 */ /* 0x000ea200000e0000 */
[----:B---3--:R-:W-:-:S03]  /*1040*/  IMAD R16, R16, R27, R23 ;  /* 0x0000001b10107224 */ /* 0x008fc600078e0217 */
[----:B------:R3:W3:Y:S01]  /*1050*/  SHFL.IDX PT, R53, R52, R45, 0x1f ;  /* 0x00001f2d34357589 */ /* 0x0006e200000e0000 */
[----:B----4-:R-:W-:-:S04]  /*1060*/  IMAD R16, R17, R20, R16 ;  /* 0x0000001411107224 */ /* 0x010fc800078e0210 */
[----:B-----5:R-:W-:-:S04]  /*1070*/  IMAD R16, R18, R25, R16 ;  /* 0x0000001912107224 */ /* 0x020fc800078e0210 */
[----:B-1----:R-:W-:-:S04]  /*1080*/  IMAD R16, R19, R24, R16 ;  /* 0x0000001813107224 */ /* 0x002fc800078e0210 */
[----:B0-----:R-:W-:-:S04]  /*1090*/  IMAD R12, R12, R21, R16 ;  /* 0x000000150c0c7224 */ /* 0x001fc800078e0210 */
[----:B--2---:R-:W-:-:S04]  /*10a0*/  IMAD R13, R13, R22, R12 ;  /* 0x000000160d0d7224 */ /* 0x004fc800078e020c */
[----:B---3--:R-:W-:-:S07]  /*10b0*/  IMAD R14, R14, R44, R13 ;  /* 0x0000002c0e0e7224 */ /* 0x008fce00078e020d */
.L_x_34406:
        /* <DEDUP_REMOVED lines=12> */
.L_x_34385:
        /* <DEDUP_REMOVED lines=10> */
[----:B------:R-:W2:Y:S01]  /*1220*/  LDCU UR5, c[0x0][0x388] ;  /* 0x00007100ff0577ac */ /* 0x000ea20008000800 */
[----:B------:R-:W3:Y:S08]  /*1230*/  S2UR UR6, SR_CgaCtaId ;  /* 0x00000000000679c3 */ /* 0x000ef00000008800 */
[----:B------:R-:W4:Y:S08]  /*1240*/  LDC R9, c[0x0][0x384] ;  /* 0x0000e100ff097b82 */ /* 0x000f300000000800 */
[----:B------:R-:W0:Y:S01]  /*1250*/  LDC.64 R6, c[0x0][0x3a0] ;  /* 0x0000e800ff067b82 */ /* 0x000e220000000a00 */
[----:B--2---:R-:W-:-:S04]  /*1260*/  USHF.R.S32.HI UR4, URZ, 0x1f, UR5 ;  /* 0x0000001fff047899 */ /* 0x004fc80008011405 */
[----:B------:R-:W-:-:S03]  /*1270*/  ULEA.HI UR4, UR4, UR5, URZ, 0x6 ;  /* 0x0000000504047291 */ /* 0x000fc6000f8f30ff */
[----:B------:R-:W-:Y:S01]  /*1280*/  UMOV UR5, 0x400 ;  /* 0x0000040000057882 */ /* 0x000fe20000000000 */
[----:B------:R-:W-:Y:S02]  /*1290*/  USHF.R.S32.HI UR4, URZ, 0x6, UR4 ;  /* 0x00000006ff047899 */ /* 0x000fe40008011404 */
[----:B------:R-:W-:-:S04]  /*12a0*/  UIADD3 UR5, UPT, UPT, UR5, 0x900, URZ ;  /* 0x0000090005057890 */ /* 0x000fc8000fffe0ff */
[----:B------:R-:W-:Y:S01]  /*12b0*/  IMAD R2, R0, UR4, RZ ;  /* 0x0000000400027c24 */ /* 0x000fe2000f8e02ff */
[----:B---3--:R-:W-:-:S04]  /*12c0*/  ULEA UR5, UR6, UR5, 0x18 ;  /* 0x0000000506057291 */ /* 0x008fc8000f8ec0ff */
[----:B------:R-:W-:Y:S02]  /*12d0*/  LEA R2, R2, UR7, 0x2 ;  /* 0x0000000702027c11 */ /* 0x000fe4000f8e10ff */
[----:B------:R-:W-:Y:S01]  /*12e0*/  LEA R8, R0, UR5, 0x4 ;  /* 0x0000000500087c11 */ /* 0x000fe2000f8e20ff */
[----:B------:R-:W-:Y:S02]  /*12f0*/  IMAD R0, R3, UR4, RZ ;  /* 0x0000000403007c24 */ /* 0x000fe4000f8e02ff */
[----:B----4-:R-:W-:-:S07]  /*1300*/  IMAD R9, R9, UR8, R2 ;  /* 0x0000000809097c24 */ /* 0x010fce000f8e0202 */
.L_x_34389:
[----:B012---:R0:W1:Y:S01]  /*1310*/  LDS.128 R12, [R8] ;  /* 0x00000000080c7984 */ /* 0x0070620000000c00 */
[----:B------:R-:W-:Y:S01]  /*1320*/  IMAD.WIDE R4, R9, 0x4, R6 ;  /* 0x0000000409047825 */ /* 0x000fe200078e0206 */
[----:B------:R-:W-:-:S03]  /*1330*/  IADD3 R35, PT, PT, R38, R35, RZ ;  /* 0x0000002326237210 */ /* 0x000fc60007ffe0ff */
[----:B------:R-:W-:Y:S01]  /*1340*/  IMAD R9, R0, 0x4, R9 ;  /* 0x0000000400097824 */ /* 0x000fe200078e0209 */
[----:B------:R-:W-:Y:S02]  /*1350*/  ISETP.GE.U32.AND P0, PT, R35, 0x40, PT ;  /* 0x000000402300780c */ /* 0x000fe40003f06070 */
[----:B0-----:R-:W-:Y:S01]  /*1360*/  LEA R8, R3, R8, 0x4 ;  /* 0x0000000803087211 */ /* 0x001fe200078e20ff */
[----:B-1----:R2:W-:Y:S10]  /*1370*/  STG.E.128 desc[UR10][R4.64], R12 ;  /* 0x0000000c04007986 */ /* 0x0025f4000c101d0a */
[----:B------:R-:W-:Y:S05]  /*1380*/  @!P0 BRA `(.L_x_34389) ;  /* 0xfffffffc00e08947 */ /* 0x000fea000383ffff */
[----:B------:R-:W-:Y:S05]  /*1390*/  EXIT ;  /* 0x000000000000794d */ /* 0x000fea0003800000 */
.L_x_34386:
[----:B------:R-:W-:Y:S02]  /*13a0*/  HFMA2 R50, -RZ, RZ, 0, 1.847743988037109375e-06 ;  /* 0x0000001fff327431 */ /* 0x000fe400000001ff */
[----:B------:R-:W-:Y:S02]  /*13b0*/  IMAD.MOV.U32 R49, RZ, RZ, R36 ;  /* 0x000000ffff317224 */ /* 0x000fe400078e0024 */
[----:B------:R-:W-:-:S07]  /*13c0*/  IMAD.MOV.U32 R51, RZ, RZ, -0x1 ;  /* 0xffffffffff337424 */ /* 0x000fce00078e00ff */
[----:B01234-:R-:W-:Y:S05]  /*13d0*/  WARPSYNC.COLLECTIVE R51, `(.L_x_34390) ;  /* 0x0000000033087348 */ /* 0x01ffea0003c00000 */
[----:B--2---:R2:W0:Y:S02]  /*13e0*/  SHFL.IDX P2, R53, R52, R49, R50 ;  /* 0x0000003134357389 */ /* 0x0044240000040032 */
[----:B01234-:R-:W-:Y:S05]  /*13f0*/  ENDCOLLECTIVE ;  /* 0x000000000000791b */ /* 0x01ffea0003800000 */
.L_x_34390:
[----:B------:R-:W-:Y:S01]  /*1400*/  MOV R49, R9 ;  /* 0x0000000900317202 */ /* 0x000fe20000000f00 */
[----:B------:R-:W-:-:S07]  /*1410*/  IMAD R24, R24, R53, RZ ;  /* 0x0000003518187224 */ /* 0x000fce00078e02ff */
[----:B------:R-:W-:Y:S05]  /*1420*/  WARPSYNC.COLLECTIVE R51, `(.L_x_34391) ;  /* 0x0000000033087348 */ /* 0x000fea0003c00000 */
[----:B------:R0:W1:Y:S02]  /*1430*/  SHFL.IDX P2, R53, R52, R49, R50 ;  /* 0x0000003134357389 */ /* 0x0000640000040032 */
[----:B01----:R-:W-:Y:S05]  /*1440*/  ENDCOLLECTIVE ;  /* 0x000000000000791b */ /* 0x003fea0003800000 */
.L_x_34391:
[----:B------:R-:W-:Y:S02]  /*1450*/  IMAD.MOV.U32 R49, RZ, RZ, R8 ;  /* 0x000000ffff317224 */ /* 0x000fe400078e0008 */
[----:B------:R-:W-:-:S07]  /*1460*/  IMAD R25, R25, R53, R24 ;  /* 0x0000003519197224 */ /* 0x000fce00078e0218 */
[----:B------:R-:W-:Y:S05]  /*1470*/  WARPSYNC.COLLECTIVE R51, `(.L_x_34392) ;  /* 0x0000000033087348 */ /* 0x000fea0003c00000 */
[----:B------:R0:W1:Y:S02]  /*1480*/  SHFL.IDX P2, R53, R52, R49, R50 ;  /* 0x0000003134357389 */ /* 0x0000640000040032 */
[----:B01----:R-:W-:Y:S05]  /*1490*/  ENDCOLLECTIVE ;  /* 0x000000000000791b */ /* 0x003fea0003800000 */
.L_x_34392:
[----:B------:R-:W-:Y:S01]  /*14a0*/  MOV R49, R11 ;  /* 0x0000000b00317202 */ /* 0x000fe20000000f00 */
[----:B------:R-:W-:-:S07]  /*14b0*/  IMAD R26, R26, R53, R25 ;  /* 0x000000351a1a7224 */ /* 0x000fce00078e0219 */
[----:B------:R-:W-:Y:S05]  /*14c0*/  WARPSYNC.COLLECTIVE R51, `(.L_x_34393) ;  /* 0x0000000033087348 */ /* 0x000fea0003c00000 */
[----:B------:R0:W1:Y:S02]  /*14d0*/  SHFL.IDX P2, R53, R52, R49, R50 ;  /* 0x0000003134357389 */ /* 0x0000640000040032 */
[----:B01----:R-:W-:Y:S05]  /*14e0*/  ENDCOLLECTIVE ;  /* 0x000000000000791b */ /* 0x003fea0003800000 */
.L_x_34393:
[----:B------:R-:W-:Y:S02]  /*14f0*/  IMAD.MOV.U32 R49, RZ, RZ, R29 ;  /* 0x000000ffff317224 */ /* 0x000fe400078e001d */
[----:B------:R-:W-:-:S07]  /*1500*/  IMAD R27, R27, R53, R26 ;  /* 0x000000351b1b7224 */ /* 0x000fce00078e021a */
[----:B------:R-:W-:Y:S05]  /*1510*/  WARPSYNC.COLLECTIVE R51, `(.L_x_34394) ;  /* 0x0000000033087348 */ /* 0x000fea0003c00000 */
[----:B------:R0:W1:Y:S02]  /*1520*/  SHFL.IDX P2, R53, R52, R49, R50 ;  /* 0x0000003134357389 */ /* 0x0000640000040032 */
[----:B01----:R-:W-:Y:S05]  /*1530*/  ENDCOLLECTIVE ;  /* 0x000000000000791b */ /* 0x003fea0003800000 */
.L_x_34394:
[----:B------:R-:W-:Y:S01]  /*1540*/  IMAD.MOV.U32 R49, RZ, RZ, R30 ;  /* 0x000000ffff317224 */ /* 0x000fe200078e001e */
[----:B------:R-:W-:-:S07]  /*1550*/  MOV R25, R53 ;  /* 0x0000003500197202 */ /* 0x000fce0000000f00 */
[----:B------:R-:W-:Y:S05]  /*1560*/  WARPSYNC.COLLECTIVE R51, `(.L_x_34395) ;  /* 0x0000000033087348 */ /* 0x000fea0003c00000 */
[----:B------:R0:W1:Y:S02]  /*1570*/  SHFL.IDX P2, R53, R52, R49, R50 ;  /* 0x0000003134357389 */ /* 0x0000640000040032 */
[----:B01----:R-:W-:Y:S05]  /*1580*/  ENDCOLLECTIVE ;  /* 0x000000000000791b */ /* 0x003fea0003800000 */
.L_x_34395:
[----:B------:R-:W-:Y:S02]  /*1590*/  IMAD R20, R20, R25, R27 ;  /* 0x0000001914147224 */ /* 0x000fe400078e021b */
[----:B------:R-:W-:Y:S01]  /*15a0*/  IMAD.MOV.U32 R49, RZ, RZ, R31 ;  /* 0x000000ffff317224 */ /* 0x000fe200078e001f */
[----:B------:R-:W-:-:S07]  /*15b0*/  MOV R24, R53 ;  /* 0x0000003500187202 */ /* 0x000fce0000000f00 */
[----:B------:R-:W-:Y:S05]  /*15c0*/  WARPSYNC.COLLECTIVE R51, `(.L_x_34396) ;  /* 0x0000000033087348 */ /* 0x000fea0003c00000 */
[----:B------:R0:W1:Y:S02]  /*15d0*/  SHFL.IDX P2, R53, R52, R49, R50 ;  /* 0x0000003134357389 */ /* 0x0000640000040032 */
[----:B01----:R-:W-:Y:S05]  /*15e0*/  ENDCOLLECTIVE ;  /* 0x000000000000791b */ /* 0x003fea0003800000 */
.L_x_34396:
[----:B------:R-:W-:Y:S02]  /*15f0*/  IMAD R21, R21, R24, R20 ;  /* 0x0000001815157224 */ /* 0x000fe400078e0214 */
[----:B------:R-:W-:Y:S01]  /*1600*/  IMAD.MOV.U32 R49, RZ, RZ, R32 ;  /* 0x000000ffff317224 */ /* 0x000fe200078e0020 */
[----:B------:R-:W-:-:S07]  /*1610*/  MOV R26, R53 ;  /* 0x00000035001a7202 */ /* 0x000fce0000000f00 */
[----:B------:R-:W-:Y:S05]  /*1620*/  WARPSYNC.COLLECTIVE R51, `(.L_x_34397) ;  /* 0x0000000033087348 */ /* 0x000fea0003c00000 */
[----:B------:R0:W1:Y:S02]  /*1630*/  SHFL.IDX P2, R53, R52, R49, R50 ;  /* 0x0000003134357389 */ /* 0x0000640000040032 */
[----:B01----:R-:W-:Y:S05]  /*1640*/  ENDCOLLECTIVE ;  /* 0x000000000000791b */ /* 0x003fea0003800000 */
.L_x_34397:
[----:B------:R-:W-:Y:S01]  /*1650*/  IMAD R22, R22, R26, R21 ;  /* 0x0000001a16167224 */ /* 0x000fe200078e0215 */
[----:B------:R-:W-:-:S03]  /*1660*/  MOV R49, R46 ;  /* 0x0000002e00317202 */ /* 0x000fc60000000f00 */
[----:B------:R-:W-:-:S07]  /*1670*/  IMAD R23, R23, R53, R22 ;  /* 0x0000003517177224 */ /* 0x000fce00078e0216 */
[----:B------:R-:W-:Y:S05]  /*1680*/  WARPSYNC.COLLECTIVE R51, `(.L_x_34398) ;  /* 0x0000000033087348 */ /* 0x000fea0003c00000 */
[----:B------:R0:W1:Y:S02]  /*1690*/  SHFL.IDX P2, R53, R52, R49, R50 ;  /* 0x0000003134357389 */ /* 0x0000640000040032 */
[----:B01----:R-:W-:Y:S05]  /*16a0*/  ENDCOLLECTIVE ;  /* 0x000000000000791b */ /* 0x003fea0003800000 */
.L_x_34398:
[----:B------:R-:W-:Y:S01]  /*16b0*/  MOV R49, R39 ;  /* 0x0000002700317202 */ /* 0x000fe20000000f00 */
[----:B------:R-:W-:-:S07]  /*16c0*/  IMAD.MOV.U32 R27, RZ, RZ, R53 ;  /* 0x000000ffff1b7224 */ /* 0x000fce00078e0035 */
[----:B------:R-:W-:Y:S05]  /*16d0*/  WARPSYNC.COLLECTIVE R51, `(.L_x_34399) ;  /* 0x0000000033087348 */ /* 0x000fea0003c00000 */
[----:B------:R0:W1:Y:S02]  /*16e0*/  SHFL.IDX P2, R53, R52, R49, R50 ;  /* 0x0000003134357389 */ /* 0x0000640000040032 */
[----:B01----:R-:W-:Y:S05]  /*16f0*/  ENDCOLLECTIVE ;  /* 0x000000000000791b */ /* 0x003fea0003800000 */
.L_x_34399:
[----:B------:R-:W-:Y:S01]  /*1700*/  IMAD R16, R16, R27, R23 ;  /* 0x0000001b10107224 */ /* 0x000fe200078e0217 */
[----:B------:R-:W-:Y:S01]  /*1710*/  MOV R49, R40 ;  /* 0x0000002800317202 */ /* 0x000fe20000000f00 */
[----:B------:R-:W-:-:S07]  /*1720*/  IMAD.MOV.U32 R20, RZ, RZ, R53 ;  /* 0x000000ffff147224 */ /* 0x000fce00078e0035 */
[----:B------:R-:W-:Y:S05]  /*1730*/  WARPSYNC.COLLECTIVE R51, `(.L_x_34400) ;  /* 0x0000000033087348 */ /* 0x000fea0003c00000 */
[----:B------:R0:W1:Y:S02]  /*1740*/  SHFL.IDX P2, R53, R52, R49, R50 ;  /* 0x0000003134357389 */ /* 0x0000640000040032 */
[----:B01----:R-:W-:Y:S05]  /*1750*/  ENDCOLLECTIVE ;  /* 0x000000000000791b */ /* 0x003fea0003800000 */
.L_x_34400:
[----:B------:R-:W-:Y:S01]  /*1760*/  IMAD R16, R17, R20, R16 ;  /* 0x0000001411107224 */ /* 0x000fe200078e0210 */
[----:B------:R-:W-:Y:S01]  /*1770*/  MOV R49, R41 ;  /* 0x0000002900317202 */ /* 0x000fe20000000f00 */
[----:B------:R-:W-:-:S07]  /*1780*/  IMAD.MOV.U32 R25, RZ, RZ, R53 ;  /* 0x000000ffff197224 */ /* 0x000fce00078e0035 */
[----:B------:R-:W-:Y:S05]  /*1790*/  WARPSYNC.COLLECTIVE R51, `(.L_x_34401) ;  /* 0x0000000033087348 */ /* 0x000fea0003c00000 */
[----:B------:R0:W1:Y:S02]  /*17a0*/  SHFL.IDX P2, R53, R52, R49, R50 ;  /* 0x0000003134357389 */ /* 0x0000640000040032 */
[----:B01----:R-:W-:Y:S05]  /*17b0*/  ENDCOLLECTIVE ;  /* 0x000000000000791b */ /* 0x003fea0003800000 */
.L_x_34401:
[----:B------:R-:W-:Y:S01]  /*17c0*/  IMAD R16, R18, R25, R16 ;  /* 0x0000001912107224 */ /* 0x000fe200078e0210 */
[----:B------:R-:W-:Y:S01]  /*17d0*/  MOV R49, R42 ;  /* 0x0000002a00317202 */ /* 0x000fe20000000f00 */
[----:B------:R-:W-:-:S07]  /*17e0*/  IMAD.MOV.U32 R24, RZ, RZ, R53 ;  /* 0x000000ffff187224 */ /* 0x000fce00078e0035 */
[----:B------:R-:W-:Y:S05]  /*17f0*/  WARPSYNC.COLLECTIVE R51, `(.L_x_34402) ;  /* 0x0000000033087348 */ /* 0x000fea0003c00000 */
[----:B------:R0:W1:Y:S02]  /*1800*/  SHFL.IDX P2, R53, R52, R49, R50 ;  /* 0x0000003134357389 */ /* 0x0000640000040032 */
[----:B01----:R-:W-:Y:S05]  /*1810*/  ENDCOLLECTIVE ;  /* 0x000000000000791b */ /* 0x003fea0003800000 */
.L_x_34402:
[----:B------:R-:W-:Y:S01]  /*1820*/  IMAD R16, R19, R24, R16 ;  /* 0x0000001813107224 */ /* 0x000fe200078e0210 */
[----:B------:R-:W-:Y:S01]  /*1830*/  MOV R49, R43 ;  /* 0x0000002b00317202 */ /* 0x000fe20000000f00 */
[----:B------:R-:W-:-:S07]  /*1840*/  IMAD.MOV.U32 R21, RZ, RZ, R53 ;  /* 0x000000ffff157224 */ /* 0x000fce00078e0035 */
[----:B------:R-:W-:Y:S05]  /*1850*/  WARPSYNC.COLLECTIVE R51, `(.L_x_34403) ;  /* 0x0000000033087348 */ /* 0x000fea0003c00000 */
[----:B------:R0:W1:Y:S02]  /*1860*/  SHFL.IDX P2, R53, R52, R49, R50 ;  /* 0x0000003134357389 */ /* 0x0000640000040032 */
[----:B01----:R-:W-:Y:S05]  /*1870*/  ENDCOLLECTIVE ;  /* 0x000000000000791b */ /* 0x003fea0003800000 */
.L_x_34403:
[----:B------:R-:W-:Y:S01]  /*1880*/  IMAD R12, R12, R21, R16 ;  /* 0x000000150c0c7224 */ /* 0x000fe200078e0210 */
[----:B------:R-:W-:Y:S01]  /*1890*/  MOV R49, R44 ;  /* 0x0000002c00317202 */ /* 0x000fe20000000f00 */
[----:B------:R-:W-:-:S07]  /*18a0*/  IMAD.MOV.U32 R22, RZ, RZ, R53 ;  /* 0x000000ffff167224 */ /* 0x000fce00078e0035 */
[----:B------:R-:W-:Y:S05]  /*18b0*/  WARPSYNC.COLLECTIVE R51, `(.L_x_34404) ;  /* 0x0000000033087348 */ /* 0x000fea0003c00000 */
[----:B------:R0:W1:Y:S02]  /*18c0*/  SHFL.IDX P2, R53, R52, R49, R50 ;  /* 0x0000003134357389 */ /* 0x0000640000040032 */
[----:B01----:R-:W-:Y:S05]  /*18d0*/  ENDCOLLECTIVE ;  /* 0x000000000000791b */ /* 0x003fea0003800000 */
.L_x_34404:
[----:B------:R-:W-:Y:S01]  /*18e0*/  IMAD R13, R13, R22, R12 ;  /* 0x000000160d0d7224 */ /* 0x000fe200078e020c */
[----:B------:R-:W-:Y:S01]  /*18f0*/  MOV R49, R45 ;  /* 0x0000002d00317202 */ /* 0x000fe20000000f00 */
[----:B------:R-:W-:-:S07]  /*1900*/  IMAD.MOV.U32 R44, RZ, RZ, R53 ;  /* 0x000000ffff2c7224 */ /* 0x000fce00078e0035 */
[----:B------:R-:W-:Y:S05]  /*1910*/  WARPSYNC.COLLECTIVE R51, `(.L_x_34405) ;  /* 0x0000000033087348 */ /* 0x000fea0003c00000 */
[----:B------:R0:W1:Y:S02]  /*1920*/  SHFL.IDX P2, R53, R52, R49, R50 ;  /* 0x0000003134357389 */ /* 0x0000640000040032 */
[----:B01----:R-:W-:Y:S05]  /*1930*/  ENDCOLLECTIVE ;  /* 0x000000000000791b */ /* 0x003fea0003800000 */
.L_x_34405:
[----:B------:R-:W-:Y:S01]  /*1940*/  IMAD R14, R14, R44, R13 ;  /* 0x0000002c0e0e7224 */ /* 0x000fe200078e020d */
[----:B------:R-:W-:Y:S06]  /*1950*/  BRA `(.L_x_34406) ;  /* 0xfffffff400d87947 */ /* 0x000fec000383ffff */
.L_x_34407:
        /* <DEDUP_REMOVED lines=10> */
.L_x_39921:


//--------------------- .text._Z9cuda_gemmIiLi128ELi1ELi1ELi64ELi64ELi64ELi64ELi0ELi0EEviiiPT_S1_S1_iii --------------------------
	.section	.text._Z9cuda_gemmIiLi128ELi1ELi1ELi64ELi64ELi64ELi64ELi0ELi0EEviiiPT_S1_S1_iii,"ax",@progbits
	.align	128
        .global         _Z9cuda_gemmIiLi128ELi1ELi1ELi64ELi64ELi64ELi64ELi0ELi0EEviiiPT_S1_S1_iii
        .type           _Z9cuda_gemmIiLi128ELi1ELi1ELi64ELi64ELi64ELi64ELi0ELi0EEviiiPT_S1_S1_iii,@function
        .size           _Z9cuda_gemmIiLi128ELi1ELi1ELi64ELi64ELi64ELi64ELi0ELi0EEviiiPT_S1_S1_iii,(.L_x_39188 - _Z9cuda_gemmIiLi128ELi1ELi1ELi64ELi64ELi64ELi64ELi0ELi0EEviiiPT_S1_S1_iii)
        .other          _Z9cuda_gemmIiLi128ELi1ELi1ELi64ELi64ELi64ELi64ELi0ELi0EEviiiPT_S1_S1_iii,@"STO_CUDA_ENTRY STV_DEFAULT"
_Z9cuda_gemmIiLi128ELi1ELi1ELi64ELi64ELi64ELi64ELi0ELi0EEviiiPT_S1_S1_iii:
.text._Z9cuda_gemmIiLi128ELi1ELi1ELi64ELi64ELi64ELi64ELi0ELi0EEviiiPT_S1_S1_iii:
        /* <DEDUP_REMOVED lines=16> */
[----:B------:R-:W3:Y:S04]  /*0100*/  LDC R4, c[0x0][0x374] ;  /* 0x0000dd00ff047b82 */ /* 0x000ee80000000800 */
[----:B------:R-:W-:-:S05]  /*0110*/  IMAD.HI.U32 R7, R3, R7, UR4 ;  /* 0x0000000403077e27 */ /* 0x000fca000f8e0007 */
[----:B------:R-:W-:-:S13]  /*0120*/  R2UR UR4, R7 ;  /* 0x00000000070472ca */ /* 0x000fda00000e0000 */
[----:B------:R-:W-:Y:S02]  /*0130*/  UIMAD.WIDE.U32 UR4, UR4, 0x40, URZ ;  /* 0x00000040040478a5 */ /* 0x000fe4000f8e00ff */
[----:B------:R-:W-:Y:S01]  /*0140*/  ULOP3.LUT UR4, UR8, 0x40, URZ, 0x3c, !UPT ;  /* 0x0000004008047892 */ /* 0x000fe2000f8e3cff */
[----:B---3--:R-:W-:-:S03]  /*0150*/  ISETP.LE.U32.AND P2, PT, R4, UR7, PT ;  /* 0x0000000704007c0c */ /* 0x008fc6000bf43070 */
        /* <DEDUP_REMOVED lines=15> */
[----:B------:R-:W-:-:S06]  /*0250*/  USHF.L.U32 UR6, UR9, 0x1, URZ ;  /* 0x0000000109067899 */ /* 0x000fcc00080006ff */
[----:B------:R-:W-:-:S03]  /*0260*/  IMAD R5, RZ, RZ, -UR6 ;  /* 0x80000006ff057e24 */ /* 0x000fc6000f8e02ff */
        /* <DEDUP_REMOVED lines=14> */
[----:B------:R-:W-:Y:S01]  /*0350*/  ISETP.NE.U32.AND P2, PT, RZ, UR6, PT ;  /* 0x00000006ff007c0c */ /* 0x000fe2000bf45070 */
[----:B------:R-:W-:Y:S01]  /*0360*/  S2UR UR4, SR_CTAID.X ;  /* 0x00000000000479c3 */ /* 0x000fe20000002500 */
[----:B------:R-:W-:Y:S01]  /*0370*/  @P0 VIADD R0, R0, 0x1 ;  /* 0x0000000100000836 */ /* 0x000fe20000000000 */
[----:B------:R-:W0:Y:S01]  /*0380*/  LDCU UR11, c[0x0][0x360] ;  /* 0x00006c00ff0b77ac */ /* 0x000e220008000800 */
[----:B------:R-:W-:Y:S01]  /*0390*/  ISETP.GT.U32.AND P0, PT, R10, 0x3f, PT ;  /* 0x0000003f0a00780c */ /* 0x000fe20003f04070 */
[----:B------:R-:W-:Y:S01]  /*03a0*/  BSSY.RECONVERGENT B0, `(.L_x_34408) ;  /* 0x0000049000007945 */ /* 0x000fe20003800200 */
[----:B------:R-:W-:Y:S01]  /*03b0*/  @P1 VIADD R0, R0, 0x1 ;  /* 0x0000000100001836 */ /* 0x000fe20000000000 */
[----:B------:R-:W-:Y:S02]  /*03c0*/  SHF.L.U32 R40, R10, 0x4, RZ ;  /* 0x000000040a287819 */ /* 0x000fe400000006ff */
[----:B------:R-:W1:Y:S02]  /*03d0*/  S2UR UR5, SR_CTAID.Z ;  /* 0x00000000000579c3 */ /* 0x000e640000002700 */
[----:B------:R-:W-:-:S02]  /*03e0*/  LOP3.LUT R40, R40, 0x10, RZ, 0xc0, !PT ;  /* 0x0000001028287812 */ /* 0x000fc400078ec0ff */
[----:B------:R-:W-:-:S05]  /*03f0*/  @!P2 LOP3.LUT R0, RZ, UR6, RZ, 0x33, !PT ;  /* 0x00000006ff00ac12 */ /* 0x000fca000f8e33ff */
[----:B------:R-:W-:-:S04]  /*0400*/  IMAD.MOV R2, RZ, RZ, -R0 ;  /* 0x000000ffff027224 */ /* 0x000fc800078e0a00 */
[----:B------:R-:W-:-:S05]  /*0410*/  IMAD R2, R2, UR6, R10 ;  /* 0x0000000602027c24 */ /* 0x000fca000f8e020a */
[----:B------:R-:W-:-:S04]  /*0420*/  SHF.R.U32.HI R2, RZ, 0x1, R2 ;  /* 0x00000001ff027819 */ /* 0x000fc80000011602 */
[----:B------:R-:W-:Y:S01]  /*0430*/  LOP3.LUT R19, R2, 0xf, RZ, 0xc0, !PT ;  /* 0x0000000f02137812 */ /* 0x000fe200078ec0ff */
[----:B-1----:R-:W-:Y:S02]  /*0440*/  UIADD3 UR4, UPT, UPT, UR4, UR5, URZ ;  /* 0x0000000504047290 */ /* 0x002fe4000fffe0ff */
[----:B0-----:R-:W-:Y:S01]  /*0450*/  USHF.L.U32 UR5, UR11, 0x2, URZ ;  /* 0x000000020b057899 */ /* 0x001fe200080006ff */
[----:B------:R-:W-:Y:S11]  /*0460*/  @P0 BRA `(.L_x_34409) ;  /* 0x0000000000f00947 */ /* 0x000ff60003800000 */
        /* <DEDUP_REMOVED lines=38> */
.L_x_34412:
[----:B------:R-:W-:Y:S01]  /*06d0*/  IMAD R7, R3, 0x4, R6 ;  /* 0x0000000403077824 */ /* 0x000fe200078e0206 */
[----:B------:R-:W-:Y:S01]  /*06e0*/  IADD3 R5, PT, PT, R5, 0x1, RZ ;  /* 0x0000000105057810 */ /* 0x000fe20007ffe0ff */
[----:B------:R-:W-:-:S03]  /*06f0*/  VIADD R3, R3, UR11 ;  /* 0x0000000b03037c36 */ /* 0x000fc60008000000 */
[----:B------:R0:W-:Y:S01]  /*0700*/  STS [R7], RZ ;  /* 0x000000ff07007388 */ /* 0x0001e20000000800 */
[----:B------:R-:W-:-:S13]  /*0710*/  ISETP.NE.AND P0, PT, R5, R4, PT ;  /* 0x000000040500720c */ /* 0x000fda0003f05270 */
[----:B0-----:R-:W-:Y:S05]  /*0720*/  @P0 BRA `(.L_x_34412) ;  /* 0xfffffffc00e80947 */ /* 0x001fea000383ffff */
.L_x_34411:
[----:B------:R-:W-:Y:S05]  /*0730*/  BSYNC.RECONVERGENT B1 ;  /* 0x0000000000017941 */ /* 0x000fea0003800200 */
.L_x_34410:
[----:B------:R-:W-:Y:S05]  /*0740*/  @!P1 BRA `(.L_x_34409) ;  /* 0x0000000000389947 */ /* 0x000fea0003800000 */
[----:B------:R-:W0:Y:S01]  /*0750*/  S2R R5, SR_CgaCtaId ;  /* 0x0000000000057919 */ /* 0x000e220000008800 */
[----:B------:R-:W-:-:S05]  /*0760*/  MOV R4, 0x400 ;  /* 0x0000040000047802 */ /* 0x000fca0000000f00 */
[----:B------:R-:W-:-:S05]  /*0770*/  VIADD R4, R4, 0x900 ;  /* 0x0000090004047836 */ /* 0x000fca0000000000 */
[----:B0-----:R-:W-:-:S07]  /*0780*/  LEA R6, R5, R4, 0x18 ;  /* 0x0000000405067211 */ /* 0x001fce00078ec0ff */
.L_x_34413:
        /* <DEDUP_REMOVED lines=10> */
.L_x_34409:
[----:B------:R-:W-:Y:S05]  /*0830*/  BSYNC.RECONVERGENT B0 ;  /* 0x0000000000007941 */ /* 0x000fea0003800200 */
.L_x_34408:
[----:B0-----:R-:W0:Y:S01]  /*0840*/  I2F.U32.RP R4, UR5 ;  /* 0x0000000500047d06 */ /* 0x001e220008209000 */
[----:B------:R-:W1:Y:S01]  /*0850*/  S2R R5, SR_TID.X ;  /* 0x0000000000057919 */ /* 0x000e620000002100 */
[----:B------:R-:W-:Y:S01]  /*0860*/  IMAD.U32 R23, RZ, RZ, UR8 ;  /* 0x00000008ff177e24 */ /* 0x000fe2000f8e00ff */
[----:B------:R-:W-:Y:S01]  /*0870*/  IADD3 R13, PT, PT, RZ, -UR5, RZ ;  /* 0x80000005ff0d7c10 */ /* 0x000fe2000fffe0ff */
        /* <DEDUP_REMOVED lines=11> */
[----:B0-----:R-:W0:Y:S01]  /*0930*/  MUFU.RCP R4, R4 ;  /* 0x0000000400047308 */ /* 0x001e220000001000 */
[----:B------:R-:W-:Y:S01]  /*0940*/  LOP3.LUT R35, R19, 0x8, RZ, 0x3c, !PT ;  /* 0x0000000813237812 */ /* 0x000fe200078e3cff */
        /* <DEDUP_REMOVED lines=12> */
[----:B------:R-:W-:Y:S01]  /*0a10*/  USHF.L.U32 UR4, UR4, 0x6, URZ ;  /* 0x0000000604047899 */ /* 0x000fe200080006ff */
[----:B------:R-:W-:Y:S01]  /*0a20*/  LOP3.LUT R49, R28, 0xf, RZ, 0xc0, !PT ;  /* 0x0000000f1c317812 */ /* 0x000fe200078ec0ff */
[----:B------:R-:W-:Y:S01]  /*0a30*/  IMAD.IADD R28, R40, 0x1, R41 ;  /* 0x00000001281c7824 */ /* 0x000fe200078e0229 */
[----:B------:R-:W-:Y:S01]  /*0a40*/  LOP3.LUT R51, R29, 0xf, RZ, 0xc0, !PT ;  /* 0x0000000f1d337812 */ /* 0x000fe200078ec0ff */
        /* <DEDUP_REMOVED lines=8> */
[----:B------:R-:W-:Y:S01]  /*0ad0*/  UPRMT UR10, UR6, 0x9910, URZ ;  /* 0x00009910060a7896 */ /* 0x000fe200080000ff */
[----:B------:R-:W-:-:S02]  /*0ae0*/  VIMNMX.U32 R4, PT, PT, R3, 0x20, !PT ;  /* 0x0000002003047848 */ /* 0x000fc40007fe0000 */
[----:B------:R-:W-:Y:S02]  /*0af0*/  SEL R18, RZ, 0x1, P0 ;  /* 0x00000001ff127807 */ /* 0x000fe40000000000 */
[----:B------:R-:W-:Y:S01]  /*0b00*/  SEL R10, R23, RZ, P1 ;  /* 0x000000ff170a7207 */ /* 0x000fe20000800000 */
[----:B0-----:R-:W-:Y:S01]  /*0b10*/  IMAD.MOV.U32 R6, RZ, RZ, RZ ;  /* 0x000000ffff067224 */ /* 0x001fe200078e00ff */
[----:B------:R-:W-:Y:S02]  /*0b20*/  ISETP.GE.AND P0, PT, R9, UR8, PT ;  /* 0x0000000809007c0c */ /* 0x000fe4000bf06270 */
[----:B------:R-:W-:Y:S01]  /*0b30*/  IADD3 R8, PT, PT, R4, -R3, -R18 ;  /* 0x8000000304087210 */ /* 0x000fe20007ffe812 */
[----:B------:R-:W-:Y:S01]  /*0b40*/  IMAD.IADD R3, R5, 0x1, -R10 ;  /* 0x0000000105037824 */ /* 0x000fe200078e0a0a */
[----:B------:R-:W-:Y:S01]  /*0b50*/  SEL R4, R23, RZ, P0 ;  /* 0x000000ff17047207 */ /* 0x000fe20000000000 */
[----:B-1----:R-:W-:Y:S01]  /*0b60*/  IMAD R5, R13, R7, RZ ;  /* 0x000000070d057224 */ /* 0x002fe200078e02ff */
[----:B------:R-:W-:-:S02]  /*0b70*/  ISETP.GE.AND P0, PT, R11, UR8, PT ;  /* 0x000000080b007c0c */ /* 0x000fc4000bf06270 */
[----:B------:R-:W-:Y:S01]  /*0b80*/  LOP3.LUT R53, R30, 0xf, RZ, 0xc0, !PT ;  /* 0x0000000f1e357812 */ /* 0x000fe200078ec0ff */
[----:B------:R-:W-:Y:S01]  /*0b90*/  IMAD.IADD R4, R9, 0x1, -R4 ;  /* 0x0000000109047824 */ /* 0x000fe200078e0a04 */
[----:B------:R-:W-:Y:S01]  /*0ba0*/  SEL R10, R23, RZ, P0 ;  /* 0x000000ff170a7207 */ /* 0x000fe20000000000 */
[----:B------:R-:W-:Y:S01]  /*0bb0*/  IMAD.HI.U32 R7, R7, R5, R6 ;  /* 0x0000000507077227 */ /* 0x000fe200078e0006 */
[C---:B------:R-:W-:Y:S02]  /*0bc0*/  IADD3 R6, PT, PT, R19.reuse, 0x4, RZ ;  /* 0x0000000413067810 */ /* 0x040fe40007ffe0ff */
[----:B------:R-:W-:Y:S01]  /*0bd0*/  LOP3.LUT R24, R34, 0xf, RZ, 0xc0, !PT ;  /* 0x0000000f22187812 */ /* 0x000fe200078ec0ff */
[----:B------:R-:W-:Y:S01]  /*0be0*/  VIADD R9, R19, 0x5 ;  /* 0x0000000513097836 */ /* 0x000fe20000000000 */
[----:B------:R-:W-:Y:S01]  /*0bf0*/  ISETP.GE.AND P0, PT, R6, UR8, PT ;  /* 0x0000000806007c0c */ /* 0x000fe2000bf06270 */
[----:B------:R-:W-:Y:S01]  /*0c00*/  IMAD.IADD R5, R11, 0x1, -R10 ;  /* 0x000000010b057824 */ /* 0x000fe200078e0a0a */
[----:B------:R-:W-:Y:S01]  /*0c10*/  IADD3 R30, PT, PT, R40, R45, RZ ;  /* 0x0000002d281e7210 */ /* 0x000fe20007ffe0ff */
[----:B------:R-:W-:Y:S01]  /*0c20*/  VIADD R11, R19, 0x6 ;  /* 0x00000006130b7836 */ /* 0x000fe20000000000 */
[----:B------:R-:W-:Y:S01]  /*0c30*/  ISETP.GE.AND P1, PT, R9, UR8, PT ;  /* 0x0000000809007c0c */ /* 0x000fe2000bf26270 */
[----:B------:R-:W-:Y:S01]  /*0c40*/  IMAD.HI.U32 R21, R7, R8, RZ ;  /* 0x0000000807157227 */ /* 0x000fe200078e00ff */
[----:B------:R-:W-:-:S02]  /*0c50*/  SEL R7, R23, RZ, P0 ;  /* 0x000000ff17077207 */ /* 0x000fc40000000000 */
[----:B------:R-:W-:Y:S01]  /*0c60*/  SEL R10, R23, RZ, P1 ;  /* 0x000000ff170a7207 */ /* 0x000fe20000800000 */
[----:B------:R-:W-:Y:S01]  /*0c70*/  IMAD.MOV R13, RZ, RZ, -R21 ;  /* 0x000000ffff0d7224 */ /* 0x000fe200078e0a15 */
[----:B------:R-:W-:Y:S01]  /*0c80*/  ISETP.GE.AND P0, PT, R11, UR8, PT ;  /* 0x000000080b007c0c */ /* 0x000fe2000bf06270 */
[----:B------:R-:W-:Y:S01]  /*0c90*/  IMAD.IADD R6, R6, 0x1, -R7 ;  /* 0x0000000106067824 */ /* 0x000fe200078e0a07 */
[----:B------:R-:W-:Y:S01]  /*0ca0*/  ISETP.GE.AND P1, PT, R12, UR8, PT ;  /* 0x000000080c007c0c */ /* 0x000fe2000bf26270 */
[----:B------:R-:W-:Y:S01]  /*0cb0*/  IMAD.IADD R7, R9, 0x1, -R10 ;  /* 0x0000000109077824 */ /* 0x000fe200078e0a0a */
[----:B------:R-:W-:Y:S01]  /*0cc0*/  SEL R10, R23, RZ, P0 ;  /* 0x000000ff170a7207 */ /* 0x000fe20000000000 */
[----:B------:R-:W-:Y:S01]  /*0cd0*/  IMAD R14, R13, UR5, R8 ;  /* 0x000000050d0e7c24 */ /* 0x000fe2000f8e0208 */
[----:B------:R-:W-:Y:S02]  /*0ce0*/  IADD3 R13, PT, PT, R19, 0x8, RZ ;  /* 0x00000008130d7810 */ /* 0x000fe40007ffe0ff */
[----:B------:R-:W-:Y:S01]  /*0cf0*/  SEL R9, R23, RZ, P1 ;  /* 0x000000ff17097207 */ /* 0x000fe20000800000 */
[----:B------:R-:W-:Y:S01]  /*0d00*/  IMAD.IADD R8, R11, 0x1, -R10 ;  /* 0x000000010b087824 */ /* 0x000fe200078e0a0a */
[----:B------:R-:W-:Y:S01]  /*0d10*/  ISETP.GE.U32.AND P0, PT, R14, UR5, PT ;  /* 0x000000050e007c0c */ /* 0x000fe2000bf06070 */
[----:B------:R-:W-:Y:S01]  /*0d20*/  VIADD R11, R19, 0x9 ;  /* 0x00000009130b7836 */ /* 0x000fe20000000000 */
[----:B------:R-:W-:Y:S01]  /*0d30*/  ISETP.GE.AND P1, PT, R13, UR8, PT ;  /* 0x000000080d007c0c */ /* 0x000fe2000bf26270 */
[----:B------:R-:W-:Y:S01]  /*0d40*/  IMAD.IADD R9, R12, 0x1, -R9 ;  /* 0x000000010c097824 */ /* 0x000fe200078e0a09 */
[----:B------:R-:W-:-:S02]  /*0d50*/  IADD3 R36, PT, PT, R40, R53, RZ ;  /* 0x0000003528247210 */ /* 0x000fc40007ffe0ff */
[----:B------:R-:W-:Y:S02]  /*0d60*/  ISETP.GE.AND P2, PT, R11, UR8, PT ;  /* 0x000000080b007c0c */ /* 0x000fe4000bf46270 */
[C---:B------:R-:W-:Y:S02]  /*0d70*/  SEL R10, R23.reuse, RZ, P1 ;  /* 0x000000ff170a7207 */ /* 0x040fe40000800000 */
[----:B------:R-:W-:Y:S02]  /*0d80*/  SEL R12, R23, RZ, P2 ;  /* 0x000000ff170c7207 */ /* 0x000fe40001000000 */
[----:B------:R-:W-:Y:S01]  /*0d90*/  ISETP.GE.AND P1, PT, R15, UR8, PT ;  /* 0x000000080f007c0c */ /* 0x000fe2000bf26270 */
[----:B------:R-:W-:Y:S01]  /*0da0*/  IMAD.IADD R10, R13, 0x1, -R10 ;  /* 0x000000010d0a7824 */ /* 0x000fe200078e0a0a */
[----:B------:R-:W-:Y:S01]  /*0db0*/  ISETP.GE.AND P2, PT, R16, UR8, PT ;  /* 0x0000000810007c0c */ /* 0x000fe2000bf46270 */
[----:B------:R-:W-:Y:S01]  /*0dc0*/  IMAD.IADD R11, R11, 0x1, -R12 ;  /* 0x000000010b0b7824 */ /* 0x000fe200078e0a0c */
[C---:B------:R-:W-:Y:S01]  /*0dd0*/  SEL R12, R23.reuse, RZ, P1 ;  /* 0x000000ff170c7207 */ /* 0x040fe20000800000 */
[----:B------:R-:W-:Y:S01]  /*0de0*/  @P0 VIADD R14, R14, -UR5 ;  /* 0x800000050e0e0c36 */ /* 0x000fe20008000000 */
[----:B------:R-:W-:-:S02]  /*0df0*/  SEL R13, R23, RZ, P2 ;  /* 0x000000ff170d7207 */ /* 0x000fc40001000000 */
[----:B------:R-:W-:Y:S01]  /*0e00*/  ISETP.GE.AND P2, PT, R17, UR8, PT ;  /* 0x0000000811007c0c */ /* 0x000fe2000bf46270 */
[----:B------:R-:W-:Y:S01]  /*0e10*/  IMAD.IADD R12, R15, 0x1, -R12 ;  /* 0x000000010f0c7824 */ /* 0x000fe200078e0a0c */
[----:B------:R-:W-:Y:S01]  /*0e20*/  ISETP.GE.U32.AND P1, PT, R14, UR5, PT ;  /* 0x000000050e007c0c */ /* 0x000fe2000bf26070 */
[----:B------:R-:W-:Y:S01]  /*0e30*/  IMAD.IADD R13, R16, 0x1, -R13 ;  /* 0x00000001100d7824 */ /* 0x000fe200078e0a0d */
[----:B------:R-:W-:Y:S02]  /*0e40*/  IADD3 R15, PT, PT, R19, 0xd, RZ ;  /* 0x0000000d130f7810 */ /* 0x000fe40007ffe0ff */
[----:B------:R-:W-:Y:S02]  /*0e50*/  SEL R14, R23, RZ, P2 ;  /* 0x000000ff170e7207 */ /* 0x000fe40001000000 */
[----:B------:R-:W-:Y:S02]  /*0e60*/  ISETP.NE.U32.AND P2, PT, RZ, UR5, PT ;  /* 0x00000005ff007c0c */ /* 0x000fe4000bf45070 */
[----:B------:R-:W-:Y:S01]  /*0e70*/  ISETP.GE.AND P3, PT, R15, UR8, PT ;  /* 0x000000080f007c0c */ /* 0x000fe2000bf66270 */
[----:B------:R-:W-:Y:S01]  /*0e80*/  IMAD.IADD R14, R17, 0x1, -R14 ;  /* 0x00000001110e7824 */ /* 0x000fe200078e0a0e */
[----:B------:R-:W-:-:S02]  /*0e90*/  @P0 IADD3 R21, PT, PT, R21, 0x1, RZ ;  /* 0x0000000115150810 */ /* 0x000fc40007ffe0ff */
[C---:B------:R-:W-:Y:S02]  /*0ea0*/  SEL R16, R23.reuse, RZ, P3 ;  /* 0x000000ff17107207 */ /* 0x040fe40001800000 */
[----:B------:R-:W-:Y:S01]  /*0eb0*/  SEL R17, R23, RZ, P4 ;  /* 0x000000ff17117207 */ /* 0x000fe20002000000 */
[----:B------:R-:W-:Y:S01]  /*0ec0*/  @P1 VIADD R21, R21, 0x1 ;  /* 0x0000000115151836 */ /* 0x000fe20000000000 */
[----:B------:R-:W-:Y:S01]  /*0ed0*/  ISETP.GE.AND P0, PT, R22, UR8, PT ;  /* 0x0000000816007c0c */ /* 0x000fe2000bf06270 */
[----:B------:R-:W-:Y:S01]  /*0ee0*/  IMAD.IADD R15, R15, 0x1, -R16 ;  /* 0x000000010f0f7824 */ /* 0x000fe200078e0a10 */
[----:B------:R-:W-:Y:S01]  /*0ef0*/  MOV R43, 0x1110 ;  /* 0x00001110002b7802 */ /* 0x000fe20000000f00 */
[----:B------:R-:W-:Y:S01]  /*0f00*/  IMAD.IADD R16, R20, 0x1, -R17 ;  /* 0x0000000114107824 */ /* 0x000fe200078e0a11 */
[----:B------:R-:W-:Y:S01]  /*0f10*/  @!P2 LOP3.LUT R21, RZ, UR5, RZ, 0x33, !PT ;  /* 0x00000005ff15ac12 */ /* 0x000fe2000f8e33ff */
[----:B------:R-:W0:Y:S01]  /*0f20*/  LDCU UR5, c[0x0][0x388] ;  /* 0x00007100ff0577ac */ /* 0x000e220008000800 */
[----:B------:R-:W-:-:S02]  /*0f30*/  SEL R17, R23, RZ, P0 ;  /* 0x000000ff17117207 */ /* 0x000fc40000000000 */
[----:B------:R-:W-:Y:S01]  /*0f40*/  ISETP.GE.AND P0, PT, R19, UR8, PT ;  /* 0x0000000813007c0c */ /* 0x000fe2000bf06270 */
[----:B------:R-:W-:Y:S01]  /*0f50*/  IMAD.IADD R18, R18, 0x1, R21 ;  /* 0x0000000112127824 */ /* 0x000fe200078e0215 */
[----:B------:R-:W-:Y:S01]  /*0f60*/  IADD3 R17, PT, PT, R22, -R17, RZ ;  /* 0x8000001116117210 */ /* 0x000fe20007ffe0ff */
[C---:B------:R-:W-:Y:S01]  /*0f70*/  VIADD R22, R2.reuse, 0x2 ;  /* 0x0000000202167836 */ /* 0x040fe20000000000 */
[----:B------:R-:W-:Y:S01]  /*0f80*/  SEL R20, R23, RZ, P0 ;  /* 0x000000ff17147207 */ /* 0x000fe20000000000 */
[C---:B------:R-:W-:Y:S01]  /*0f90*/  VIADD R23, R2.reuse, 0x3 ;  /* 0x0000000302177836 */ /* 0x040fe20000000000 */
[----:B------:R-:W-:Y:S01]  /*0fa0*/  IADD3 R21, PT, PT, R2, 0x1, RZ ;  /* 0x0000000102157810 */ /* 0x000fe20007ffe0ff */
[----:B------:R1:W-:Y:S01]  /*0fb0*/  STL [R1], R18 ;  /* 0x0000001201007387 */ /* 0x0003e20000100800 */
[----:B------:R-:W-:Y:S02]  /*0fc0*/  LOP3.LUT R37, R22, 0xf, RZ, 0xc0, !PT ;  /* 0x0000000f16257812 */ /* 0x000fe400078ec0ff */
[----:B------:R-:W-:-:S02]  /*0fd0*/  LOP3.LUT R39, R23, 0xf, RZ, 0xc0, !PT ;  /* 0x0000000f17277812 */ /* 0x000fc400078ec0ff */
[----:B------:R-:W-:Y:S01]  /*0fe0*/  LOP3.LUT R22, R32, 0xf, RZ, 0xc0, !PT ;  /* 0x0000000f20167812 */ /* 0x000fe200078ec0ff */
[C---:B------:R-:W-:Y:S01]  /*0ff0*/  IMAD.IADD R32, R40.reuse, 0x1, R49 ;  /* 0x0000000128207824 */ /* 0x040fe200078e0231 */
[----:B------:R-:W-:Y:S01]  /*1000*/  LOP3.LUT R23, R33, 0xf, RZ, 0xc0, !PT ;  /* 0x0000000f21177812 */ /* 0x000fe200078ec0ff */
[C---:B------:R-:W-:Y:S01]  /*1010*/  IMAD.IADD R27, R40.reuse, 0x1, R39 ;  /* 0x00000001281b7824 */ /* 0x040fe200078e0227 */
[C---:B------:R-:W-:Y:S01]  /*1020*/  IADD3 R26, PT, PT, R40.reuse, R37, RZ ;  /* 0x00000025281a7210 */ /* 0x040fe20007ffe0ff */
[----:B-1----:R-:W-:Y:S01]  /*1030*/  IMAD.IADD R18, R19, 0x1, -R20 ;  /* 0x0000000113127824 */ /* 0x002fe200078e0a14 */
[----:B0-----:R-:W-:Y:S01]  /*1040*/  UIMAD UR4, UR7, UR5, UR4 ;  /* 0x00000005070472a4 */ /* 0x001fe2000f8e0204 */
[C---:B------:R-:W-:Y:S01]  /*1050*/  IMAD.IADD R20, R40.reuse, 0x1, R35 ;  /* 0x0000000128147824 */ /* 0x040fe200078e0223 */
[----:B------:R-:W-:Y:S01]  /*1060*/  LOP3.LUT R35, R21, 0xf, RZ, 0xc0, !PT ;  /* 0x0000000f15237812 */ /* 0x000fe200078ec0ff */
[----:B------:R-:W-:Y:S01]  /*1070*/  IMAD.IADD R19, R19, 0x1, R40 ;  /* 0x0000000113137824 */ /* 0x000fe200078e0228 */
[----:B------:R-:W-:Y:S01]  /*1080*/  LOP3.LUT R21, R31, 0xf, RZ, 0xc0, !PT ;  /* 0x0000000f1f157812 */ /* 0x000fe200078ec0ff */
[----:B------:R-:W-:-:S02]  /*1090*/  IMAD.IADD R31, R40, 0x1, R47 ;  /* 0x00000001281f7824 */ /* 0x000fc400078e022f */
[C---:B------:R-:W-:Y:S02]  /*10a0*/  IMAD.IADD R25, R40.reuse, 0x1, R35 ;  /* 0x0000000128197824 */ /* 0x040fe400078e0223 */
[C---:B------:R-:W-:Y:S02]  /*10b0*/  IMAD.IADD R33, R40.reuse, 0x1, R51 ;  /* 0x0000000128217824 */ /* 0x040fe400078e0233 */
[C---:B------:R-:W-:Y:S02]  /*10c0*/  IMAD.IADD R37, R40.reuse, 0x1, R21 ;  /* 0x0000000128257824 */ /* 0x040fe400078e0215 */
[C---:B------:R-:W-:Y:S02]  /*10d0*/  IMAD.IADD R38, R40.reuse, 0x1, R22 ;  /* 0x0000000128267824 */ /* 0x040fe400078e0216 */
[C---:B------:R-:W-:Y:S01]  /*10e0*/  IMAD.IADD R39, R40.reuse, 0x1, R23 ;  /* 0x0000000128277824 */ /* 0x040fe200078e0217 */
[----:B------:R-:W-:-:S07]  /*10f0*/  IADD3 R40, PT, PT, R40, R24, RZ ;  /* 0x0000001828287210 */ /* 0x000fce0007ffe0ff */
[----:B------:R-:W-:Y:S05]  /*1100*/  CALL.REL.NOINC `($__internal_685_$__cuda_sm20_div_s16) ;  /* 0x0000002400e47944 */ /* 0x000fea0003c00000 */
        /* <DEDUP_REMOVED lines=15> */
.L_x_34458:
[----:B------:R-:W0:Y:S01]  /*1200*/  S2R R48, SR_TID.X ;  /* 0x0000000000307919 */ /* 0x000e220000002100 */
[----:B------:R-:W-:Y:S01]  /*1210*/  BSSY.RECONVERGENT B0, `(.L_x_34414) ;  /* 0x0000052000007945 */ /* 0x000fe20003800200 */
[----:B------:R-:W-:Y:S02]  /*1220*/  PLOP3.LUT P1, PT, P0, PT, PT, 0x80, 0x8 ;  /* 0x000000000008781c */ /* 0x000fe4000072f070 */
[----:B0-----:R-:W-:-:S13]  /*1230*/  ISETP.GT.U32.AND P2, PT, R48, 0x7, PT ;  /* 0x000000073000780c */ /* 0x001fda0003f44070 */
[----:B-1234-:R-:W-:Y:S05]  /*1240*/  @P2 BRA `(.L_x_34415) ;  /* 0x0000000400382947 */ /* 0x01efea0003800000 */
[----:B------:R-:W2:Y:S01]  /*1250*/  LDL R50, [R1] ;  /* 0x0000000001327983 */ /* 0x000ea20000100800 */
        /* <DEDUP_REMOVED lines=11> */
[----:B0-----:R-:W-:-:S06]  /*1310*/  IMAD.WIDE R44, R45, 0x4, R34 ;  /* 0x000000042d2c7825 */ /* 0x001fcc00078e0222 */
[----:B------:R-:W2:Y:S01]  /*1320*/  LDG.E.128 R44, desc[UR12][R44.64] ;  /* 0x0000000c2c2c7981 */ /* 0x000ea2000c1e1d00 */
[----:B------:R-:W0:Y:S01]  /*1330*/  S2UR UR10, SR_CgaCtaId ;  /* 0x00000000000a79c3 */ /* 0x000e220000008800 */
[----:B------:R-:W-:Y:S01]  /*1340*/  UMOV UR5, 0x400 ;  /* 0x0000040000057882 */ /* 0x000fe20000000000 */
[----:B------:R-:W-:Y:S01]  /*1350*/  LOP3.LUT P0, RZ, R50, 0x3, RZ, 0xc0, !PT ;  /* 0x0000000332ff7812 */ /* 0x000fe2000780c0ff */
[----:B------:R-:W-:-:S04]  /*1360*/  UIADD3 UR5, UPT, UPT, UR5, 0x880, URZ ;  /* 0x0000088005057890 */ /* 0x000fc8000fffe0ff */
[----:B0-----:R-:W-:-:S06]  /*1370*/  ULEA UR5, UR10, UR5, 0x18 ;  /* 0x000000050a057291 */ /* 0x001fcc000f8ec0ff */
[C---:B------:R-:W-:Y:S01]  /*1380*/  LEA R43, R48.reuse, UR5, 0x4 ;  /* 0x00000005302b7c11 */ /* 0x040fe2000f8e20ff */
[----:B------:R-:W-:-:S04]  /*1390*/  IMAD R48, R48, 0x4, R63 ;  /* 0x0000000430307824 */ /* 0x000fc800078e023f */
[----:B------:R-:W-:Y:S01]  /*13a0*/  IMAD.MOV.U32 R62, RZ, RZ, R48 ;  /* 0x000000ffff3e7224 */ /* 0x000fe200078e0030 */
[----:B--2---:R0:W-:Y:S01]  /*13b0*/  STS.128 [R43], R44 ;  /* 0x0000002c2b007388 */ /* 0x0041e20000000c00 */
[----:B------:R-:W-:Y:S05]  /*13c0*/  @!P0 BRA `(.L_x_34417) ;  /* 0x00000000003c8947 */ /* 0x000fea0003800000 */
[----:B------:R-:W-:Y:S01]  /*13d0*/  ISETP.NE.AND P0, PT, R49, 0x1, PT ;  /* 0x000000013100780c */ /* 0x000fe20003f05270 */
[----:B------:R-:W-:Y:S01]  /*13e0*/  IMAD.IADD R49, R48, 0x1, R51 ;  /* 0x0000000130317824 */ /* 0x000fe200078e0233 */
[----:B------:R-:W-:-:S03]  /*13f0*/  IADD3 R62, PT, PT, R63, R48, RZ ;  /* 0x000000303f3e7210 */ /* 0x000fc60007ffe0ff */
[----:B------:R-:W-:-:S08]  /*1400*/  IMAD.WIDE R48, R49, 0x4, R34 ;  /* 0x0000000431307825 */ /* 0x000fd000078e0222 */
[----:B0-----:R-:W-:Y:S02]  /*1410*/  @P0 IMAD.IADD R45, R51, 0x1, R62 ;  /* 0x00000001332d0824 */ /* 0x001fe400078e023e */
[----:B------:R-:W2:Y:S02]  /*1420*/  LDG.E.128 R48, desc[UR12][R48.64] ;  /* 0x0000000c30307981 */ /* 0x000ea4000c1e1d00 */
[----:B------:R-:W-:-:S06]  /*1430*/  @P0 IMAD.WIDE R44, R45, 0x4, R34 ;  /* 0x000000042d2c0825 */ /* 0x000fcc00078e0222 */
        /* <DEDUP_REMOVED lines=8> */
.L_x_34417:
[----:B------:R-:W-:Y:S05]  /*14c0*/  BSYNC.RECONVERGENT B1 ;  /* 0x0000000000017941 */ /* 0x000fea0003800200 */
.L_x_34416:
[----:B------:R-:W-:Y:S05]  /*14d0*/  @!P2 BRA `(.L_x_34415) ;  /* 0x000000000094a947 */ /* 0x000fea0003800000 */
[----:B------:R-:W2:Y:S01]  /*14e0*/  S2UR UR10, SR_CgaCtaId ;  /* 0x00000000000a79c3 */ /* 0x000ea20000008800 */
[----:B------:R-:W-:Y:S01]  /*14f0*/  UMOV UR5, 0x400 ;  /* 0x0000040000057882 */ /* 0x000fe20000000000 */
[----:B------:R-:W-:Y:S01]  /*1500*/  IADD3 R61, PT, PT, R64, UR4, R62 ;  /* 0x00000004403d7c10 */ /* 0x000fe2000fffe03e */
[----:B------:R-:W-:-:S03]  /*1510*/  UIADD3 UR5, UPT, UPT, UR5, 0x880, URZ ;  /* 0x0000088005057890 */ /* 0x000fc6000fffe0ff */
[----:B------:R-:W-:Y:S02]  /*1520*/  IADD3 R60, PT, PT, R63, R61, RZ ;  /* 0x0000003d3f3c7210 */ /* 0x000fe40007ffe0ff */
[----:B01----:R-:W0:Y:S01]  /*1530*/  LDC R44, c[0x0][0x360] ;  /* 0x0000d800ff2c7b82 */ /* 0x003e220000000800 */
[----:B--2---:R-:W-:-:S06]  /*1540*/  ULEA UR5, UR10, UR5, 0x18 ;  /* 0x000000050a057291 */ /* 0x004fcc000f8ec0ff */
[----:B------:R-:W-:Y:S01]  /*1550*/  LEA R35, R62, UR5, 0x2 ;  /* 0x000000053e237c11 */ /* 0x000fe2000f8e10ff */
[C-C-:B0-----:R-:W-:Y:S02]  /*1560*/  IMAD R34, R44.reuse, 0xc, R61.reuse ;  /* 0x0000000c2c227824 */ /* 0x141fe400078e023d */
[----:B------:R-:W-:-:S07]  /*1570*/  IMAD R43, R44, 0x8, R61 ;  /* 0x000000082c2b7824 */ /* 0x000fce00078e023d */
.L_x_34418:
        /* <DEDUP_REMOVED lines=19> */
[C---:B------:R-:W-:Y:S02]  /*16b0*/  IMAD R60, R68.reuse, 0x10, R60 ;  /* 0x00000010443c7824 */ /* 0x040fe400078e023c */
[----:B------:R-:W-:Y:S01]  /*16c0*/  IMAD R61, R68, 0x10, R61 ;  /* 0x00000010443d7824 */ /* 0x000fe200078e023d */
[----:B--2---:R0:W-:Y:S04]  /*16d0*/  STS.128 [R35], R56 ;  /* 0x0000003823007388 */ /* 0x0041e80000000c00 */
[----:B---3--:R2:W-:Y:S04]  /*16e0*/  STS.128 [R65], R52 ;  /* 0x0000003441007388 */ /* 0x0085e80000000c00 */
[----:B----4-:R2:W-:Y:S04]  /*16f0*/  STS.128 [R67], R48 ;  /* 0x0000003043007388 */ /* 0x0105e80000000c00 */
[----:B-----5:R2:W-:Y:S01]  /*1700*/  STS.128 [R69], R44 ;  /* 0x0000002c45007388 */ /* 0x0205e20000000c00 */
[----:B0-----:R-:W-:Y:S01]  /*1710*/  IMAD R35, R66, 0x40, R35 ;  /* 0x0000004042237824 */ /* 0x001fe200078e0223 */
[----:B------:R-:W-:Y:S06]  /*1720*/  @!P0 BRA `(.L_x_34418) ;  /* 0xfffffffc00948947 */ /* 0x000fec000383ffff */
.L_x_34415:
[----:B------:R-:W-:Y:S05]  /*1730*/  BSYNC.RECONVERGENT B0 ;  /* 0x0000000000007941 */ /* 0x000fea0003800200 */
.L_x_34414:
[----:B-1----:R-:W2:Y:S01]  /*1740*/  S2R R35, SR_CTAID.Z ;  /* 0x0000000000237919 */ /* 0x002ea20000002700 */
[----:B0-----:R-:W-:Y:S02]  /*1750*/  HFMA2 R43, -RZ, RZ, 0, 0 ;  /* 0x00000000ff2b7431 */ /* 0x001fe400000001ff */
[----:B--2---:R-:W-:-:S07]  /*1760*/  IMAD R44, R35, 0x40, R64 ;  /* 0x00000040232c7824 */ /* 0x004fce00078e0240 */
.L_x_34457:
[----:B------:R-:W0:Y:S02]  /*1770*/  S2R R35, SR_TID.X ;  /* 0x0000000000237919 */ /* 0x000e240000002100 */
[----:B0-----:R-:W-:Y:S02]  /*1780*/  LOP3.LUT R34, R35, 0xf, RZ, 0xc0, !PT ;  /* 0x0000000f23227812 */ /* 0x001fe400078ec0ff */
[----:B------:R-:W-:-:S03]  /*1790*/  SHF.R.U32.HI R45, RZ, 0x4, R35 ;  /* 0x00000004ff2d7819 */ /* 0x000fc60000011623 */
[----:B-1234-:R-:W-:-:S07]  /*17a0*/  IMAD.IADD R49, R34, 0x1, R43 ;  /* 0x0000000122317824 */ /* 0x01efce00078e022b */
.L_x_34419:
        /* <DEDUP_REMOVED lines=18> */
.L_x_34456:
        /* <DEDUP_REMOVED lines=14> */
[----:B------:R-:W-:Y:S01]  /*19b0*/  LOP3.LUT R49, R49, 0xf, RZ, 0xc0, !PT ;  /* 0x0000000f31317812 */ /* 0x000fe200078ec0ff */
[----:B------:R-:W-:Y:S01]  /*19c0*/  VIADD R51, R2, 0x5 ;  /* 0x0000000502337836 */ /* 0x000fe20000000000 */
[----:B------:R-:W-:Y:S01]  /*19d0*/  LOP3.LUT R50, R50, 0xf, RZ, 0xc0, !PT ;  /* 0x0000000f32327812 */ /* 0x000fe200078ec0ff */
        /* <DEDUP_REMOVED lines=10> */
[----:B0-----:R-:W-:-:S02]  /*1a80*/  SHF.L.U32 R34, R34, 0x4, RZ ;  /* 0x0000000422227819 */ /* 0x001fc400000006ff */
        /* <DEDUP_REMOVED lines=60> */
.L_x_34455:
        /* <DEDUP_REMOVED lines=11> */
.L_x_34461:
[----:B0--3--:R-:W-:-:S07]  /*1f00*/  IMAD R34, R46, R69, RZ ;  /* 0x000000452e227224 */ /* 0x009fce00078e02ff */
.L_x_34423:
[----:B------:R-:W-:-:S13]  /*1f10*/  ISETP.GE.AND P3, PT, R64, 0x2, PT ;  /* 0x000000024000780c */ /* 0x000fda0003f66270 */
[----:B------:R-:W-:Y:S05]  /*1f20*/  @!P3 BRA `(.L_x_34425) ;  /* 0x000000000010b947 */ /* 0x000fea0003800000 */
[----:B------:R-:W-:-:S03]  /*1f30*/  UMOV UR5, 0xffffffff ;  /* 0xffffffff00057882 */ /* 0x000fc60000000000 */
[----:B------:R-:W-:Y:S05]  /*1f40*/  BRA.DIV UR5, `(.L_x_34426) ;  /* 0x0000001205347947 */ /* 0x000fea000b800000 */
[----:B------:R3:W4:Y:S02]  /*1f50*/  SHFL.IDX PT, R65, R68, R3, 0x1f ;  /* 0x00001f0344417589 */ /* 0x00072400000e0000 */
.L_x_34464:
[----:B----4-:R-:W-:-:S07]  /*1f60*/  IMAD R34, R47, R65, R34 ;  /* 0x000000412f227224 */ /* 0x010fce00078e0222 */
.L_x_34425:
[----:B------:R-:W-:-:S13]  /*1f70*/  ISETP.GE.AND P3, PT, R64, 0x3, PT ;  /* 0x000000034000780c */ /* 0x000fda0003f66270 */
[----:B------:R-:W-:Y:S05]  /*1f80*/  @!P3 BRA `(.L_x_34427) ;  /* 0x000000000010b947 */ /* 0x000fea0003800000 */
[----:B------:R-:W-:-:S03]  /*1f90*/  UMOV UR5, 0xffffffff ;  /* 0xffffffff00057882 */ /* 0x000fc60000000000 */
[----:B------:R-:W-:Y:S05]  /*1fa0*/  BRA.DIV UR5, `(.L_x_34428) ;  /* 0x0000001205407947 */ /* 0x000fea000b800000 */
[----:B------:R4:W0:Y:S02]  /*1fb0*/  SHFL.IDX PT, R65, R68, R4, 0x1f ;  /* 0x00001f0444417589 */ /* 0x00082400000e0000 */
.L_x_34467:
[----:B0-----:R-:W-:-:S07]  /*1fc0*/  IMAD R34, R48, R65, R34 ;  /* 0x0000004130227224 */ /* 0x001fce00078e0222 */
.L_x_34427:
[----:B------:R-:W-:-:S13]  /*1fd0*/  ISETP.GE.AND P3, PT, R64, 0x4, PT ;  /* 0x000000044000780c */ /* 0x000fda0003f66270 */
[----:B------:R-:W-:Y:S05]  /*1fe0*/  @!P3 BRA `(.L_x_34429) ;  /* 0x000000000010b947 */ /* 0x000fea0003800000 */
[----:B------:R-:W-:-:S03]  /*1ff0*/  UMOV UR5, 0xffffffff ;  /* 0xffffffff00057882 */ /* 0x000fc60000000000 */
[----:B------:R-:W-:Y:S05]  /*2000*/  BRA.DIV UR5, `(.L_x_34430) ;  /* 0x00000012054c7947 */ /* 0x000fea000b800000 */
[----:B------:R0:W0:Y:S02]  /*2010*/  SHFL.IDX PT, R65, R68, R5, 0x1f ;  /* 0x00001f0544417589 */ /* 0x00002400000e0000 */
.L_x_34470:
[----:B0-----:R-:W-:-:S07]  /*2020*/  IMAD R34, R49, R65, R34 ;  /* 0x0000004131227224 */ /* 0x001fce00078e0222 */
.L_x_34429:
[----:B------:R-:W-:-:S13]  /*2030*/  ISETP.GE.AND P3, PT, R64, 0x5, PT ;  /* 0x000000054000780c */ /* 0x000fda0003f66270 */
[----:B------:R-:W-:Y:S05]  /*2040*/  @!P3 BRA `(.L_x_34431) ;  /* 0x000000000010b947 */ /* 0x000fea0003800000 */
[----:B------:R-:W-:-:S03]  /*2050*/  UMOV UR5, 0xffffffff ;  /* 0xffffffff00057882 */ /* 0x000fc60000000000 */
[----:B------:R-:W-:Y:S05]  /*2060*/  BRA.DIV UR5, `(.L_x_34432) ;  /* 0x0000001205587947 */ /* 0x000fea000b800000 */
[----:B------:R0:W0:Y:S02]  /*2070*/  SHFL.IDX PT, R65, R68, R6, 0x1f ;  /* 0x00001f0644417589 */ /* 0x00002400000e0000 */
.L_x_34473:
[----:B0-----:R-:W-:-:S07]  /*2080*/  IMAD R34, R50, R65, R34 ;  /* 0x0000004132227224 */ /* 0x001fce00078e0222 */
.L_x_34431:
[----:B------:R-:W-:-:S13]  /*2090*/  ISETP.GE.AND P3, PT, R64, 0x6, PT ;  /* 0x000000064000780c */ /* 0x000fda0003f66270 */
[----:B------:R-:W-:Y:S05]  /*20a0*/  @!P3 BRA `(.L_x_34433) ;  /* 0x000000000010b947 */ /* 0x000fea0003800000 */
[----:B------:R-:W-:-:S03]  /*20b0*/  UMOV UR5, 0xffffffff ;  /* 0xffffffff00057882 */ /* 0x000fc60000000000 */
[----:B------:R-:W-:Y:S05]  /*20c0*/  BRA.DIV UR5, `(.L_x_34434) ;  /* 0x0000001205647947 */ /* 0x000fea000b800000 */
[----:B------:R0:W0:Y:S02]  /*20d0*/  SHFL.IDX PT, R65, R68, R7, 0x1f ;  /* 0x00001f0744417589 */ /* 0x00002400000e0000 */
.L_x_34476:
[----:B0-----:R-:W-:-:S07]  /*20e0*/  IMAD R34, R51, R65, R34 ;  /* 0x0000004133227224 */ /* 0x001fce00078e0222 */
.L_x_34433:
[----:B------:R-:W-:-:S13]  /*20f0*/  ISETP.GE.AND P3, PT, R64, 0x7, PT ;  /* 0x000000074000780c */ /* 0x000fda0003f66270 */
[----:B------:R-:W-:Y:S05]  /*2100*/  @!P3 BRA `(.L_x_34435) ;  /* 0x000000000010b947 */ /* 0x000fea0003800000 */
[----:B------:R-:W-:-:S03]  /*2110*/  UMOV UR5, 0xffffffff ;  /* 0xffffffff00057882 */ /* 0x000fc60000000000 */
[----:B------:R-:W-:Y:S05]  /*2120*/  BRA.DIV UR5, `(.L_x_34436) ;  /* 0x0000001205707947 */ /* 0x000fea000b800000 */
[----:B------:R0:W0:Y:S02]  /*2130*/  SHFL.IDX PT, R65, R68, R8, 0x1f ;  /* 0x00001f0844417589 */ /* 0x00002400000e0000 */
.L_x_34479:
[----:B0-----:R-:W-:-:S07]  /*2140*/  IMAD R34, R52, R65, R34 ;  /* 0x0000004134227224 */ /* 0x001fce00078e0222 */
.L_x_34435:
[----:B------:R-:W-:-:S13]  /*2150*/  ISETP.GE.AND P3, PT, R64, 0x8, PT ;  /* 0x000000084000780c */ /* 0x000fda0003f66270 */
[----:B------:R-:W-:Y:S05]  /*2160*/  @!P3 BRA `(.L_x_34437) ;  /* 0x000000000010b947 */ /* 0x000fea0003800000 */
[----:B------:R-:W-:-:S03]  /*2170*/  UMOV UR5, 0xffffffff ;  /* 0xffffffff00057882 */ /* 0x000fc60000000000 */
[----:B------:R-:W-:Y:S05]  /*2180*/  BRA.DIV UR5, `(.L_x_34438) ;  /* 0x00000012057c7947 */ /* 0x000fea000b800000 */
[----:B------:R0:W0:Y:S02]  /*2190*/  SHFL.IDX PT, R65, R68, R9, 0x1f ;  /* 0x00001f0944417589 */ /* 0x00002400000e0000 */
.L_x_34482:
[----:B01----:R-:W-:-:S07]  /*21a0*/  IMAD R34, R53, R65, R34 ;  /* 0x0000004135227224 */ /* 0x003fce00078e0222 */
.L_x_34437:
[----:B------:R-:W-:-:S13]  /*21b0*/  ISETP.GE.AND P3, PT, R64, 0x9, PT ;  /* 0x000000094000780c */ /* 0x000fda0003f66270 */
[----:B------:R-:W-:Y:S05]  /*21c0*/  @!P3 BRA `(.L_x_34439) ;  /* 0x000000000010b947 */ /* 0x000fea0003800000 */
[----:B------:R-:W-:-:S03]  /*21d0*/  UMOV UR5, 0xffffffff ;  /* 0xffffffff00057882 */ /* 0x000fc60000000000 */
[----:B------:R-:W-:Y:S05]  /*21e0*/  BRA.DIV UR5, `(.L_x_34440) ;  /* 0x0000001205887947 */ /* 0x000fea000b800000 */
[----:B------:R0:W0:Y:S02]  /*21f0*/  SHFL.IDX PT, R65, R68, R10, 0x1f ;  /* 0x00001f0a44417589 */ /* 0x00002400000e0000 */
.L_x_34485:
[----:B0-----:R-:W-:-:S07]  /*2200*/  IMAD R34, R54, R65, R34 ;  /* 0x0000004136227224 */ /* 0x001fce00078e0222 */
.L_x_34439:
[----:B------:R-:W-:-:S13]  /*2210*/  ISETP.GE.AND P3, PT, R64, 0xa, PT ;  /* 0x0000000a4000780c */ /* 0x000fda0003f66270 */
[----:B------:R-:W-:Y:S05]  /*2220*/  @!P3 BRA `(.L_x_34441) ;  /* 0x000000000010b947 */ /* 0x000fea0003800000 */
[----:B------:R-:W-:-:S03]  /*2230*/  UMOV UR5, 0xffffffff ;  /* 0xffffffff00057882 */ /* 0x000fc60000000000 */
[----:B------:R-:W-:Y:S05]  /*2240*/  BRA.DIV UR5, `(.L_x_34442) ;  /* 0x0000001205947947 */ /* 0x000fea000b800000 */
[----:B------:R0:W0:Y:S02]  /*2250*/  SHFL.IDX PT, R65, R68, R11, 0x1f ;  /* 0x00001f0b44417589 */ /* 0x00002400000e0000 */
.L_x_34488:
[----:B0-----:R-:W-:-:S07]  /*2260*/  IMAD R34, R55, R65, R34 ;  /* 0x0000004137227224 */ /* 0x001fce00078e0222 */
.L_x_34441:
[----:B------:R-:W-:-:S13]  /*2270*/  ISETP.GE.AND P3, PT, R64, 0xb, PT ;  /* 0x0000000b4000780c */ /* 0x000fda0003f66270 */
[----:B------:R-:W-:Y:S05]  /*2280*/  @!P3 BRA `(.L_x_34443) ;  /* 0x000000000010b947 */ /* 0x000fea0003800000 */
[----:B------:R-:W-:-:S03]  /*2290*/  UMOV UR5, 0xffffffff ;  /* 0xffffffff00057882 */ /* 0x000fc60000000000 */
[----:B------:R-:W-:Y:S05]  /*22a0*/  BRA.DIV UR5, `(.L_x_34444) ;  /* 0x0000001205a07947 */ /* 0x000fea000b800000 */
[----:B------:R0:W0:Y:S02]  /*22b0*/  SHFL.IDX PT, R65, R68, R12, 0x1f ;  /* 0x00001f0c44417589 */ /* 0x00002400000e0000 */
.L_x_34491:
[----:B0-----:R-:W-:-:S07]  /*22c0*/  IMAD R34, R56, R65, R34 ;  /* 0x0000004138227224 */ /* 0x001fce00078e0222 */
.L_x_34443:
[----:B------:R-:W-:-:S13]  /*22d0*/  ISETP.GE.AND P3, PT, R64, 0xc, PT ;  /* 0x0000000c4000780c */ /* 0x000fda0003f66270 */
[----:B------:R-:W-:Y:S05]  /*22e0*/  @!P3 BRA `(.L_x_34445) ;  /* 0x000000000010b947 */ /* 0x000fea0003800000 */
[----:B------:R-:W-:-:S03]  /*22f0*/  UMOV UR5, 0xffffffff ;  /* 0xffffffff00057882 */ /* 0x000fc60000000000 */
[----:B------:R-:W-:Y:S05]  /*2300*/  BRA.DIV UR5, `(.L_x_34446) ;  /* 0x0000001205ac7947 */ /* 0x000fea000b800000 */
[----:B------:R0:W0:Y:S02]  /*2310*/  SHFL.IDX PT, R65, R68, R13, 0x1f ;  /* 0x00001f0d44417589 */ /* 0x00002400000e0000 */
.L_x_34494:
[----:B0-----:R-:W-:-:S07]  /*2320*/  IMAD R34, R57, R65, R34 ;  /* 0x0000004139227224 */ /* 0x001fce00078e0222 */
.L_x_34445:
[----:B------:R-:W-:-:S13]  /*2330*/  ISETP.GE.AND P3, PT, R64, 0xd, PT ;  /* 0x0000000d4000780c */ /* 0x000fda0003f66270 */
[----:B------:R-:W-:Y:S05]  /*2340*/  @!P3 BRA `(.L_x_34447) ;  /* 0x000000000010b947 */ /* 0x000fea0003800000 */
[----:B------:R-:W-:-:S03]  /*2350*/  UMOV UR5, 0xffffffff ;  /* 0xffffffff00057882 */ /* 0x000fc60000000000 */
[----:B------:R-:W-:Y:S05]  /*2360*/  BRA.DIV UR5, `(.L_x_34448) ;  /* 0x0000001205b87947 */ /* 0x000fea000b800000 */
[----:B------:R0:W0:Y:S02]  /*2370*/  SHFL.IDX PT, R65, R68, R14, 0x1f ;  /* 0x00001f0e44417589 */ /* 0x00002400000e0000 */
.L_x_34497:
[----:B0-----:R-:W-:-:S07]  /*2380*/  IMAD R34, R58, R65, R34 ;  /* 0x000000413a227224 */ /* 0x001fce00078e0222 */
.L_x_34447:
[----:B------:R-:W-:-:S13]  /*2390*/  ISETP.GE.AND P3, PT, R64, 0xe, PT ;  /* 0x0000000e4000780c */ /* 0x000fda0003f66270 */
[----:B------:R-:W-:Y:S05]  /*23a0*/  @!P3 BRA `(.L_x_34449) ;  /* 0x000000000010b947 */ /* 0x000fea0003800000 */
[----:B------:R-:W-:-:S03]  /*23b0*/  UMOV UR5, 0xffffffff ;  /* 0xffffffff00057882 */ /* 0x000fc60000000000 */
[----:B------:R-:W-:Y:S05]  /*23c0*/  BRA.DIV UR5, `(.L_x_34450) ;  /* 0x0000001205c47947 */ /* 0x000fea000b800000 */
[----:B------:R0:W0:Y:S02]  /*23d0*/  SHFL.IDX PT, R65, R68, R15, 0x1f ;  /* 0x00001f0f44417589 */ /* 0x00002400000e0000 */
.L_x_34500:
[----:B0-----:R-:W-:-:S07]  /*23e0*/  IMAD R34, R59, R65, R34 ;  /* 0x000000413b227224 */ /* 0x001fce00078e0222 */
.L_x_34449:
[----:B------:R-:W-:-:S13]  /*23f0*/  ISETP.GE.AND P3, PT, R64, 0xf, PT ;  /* 0x0000000f4000780c */ /* 0x000fda0003f66270 */
[----:B------:R-:W-:Y:S05]  /*2400*/  @!P3 BRA `(.L_x_34451) ;  /* 0x000000000010b947 */ /* 0x000fea0003800000 */
[----:B------:R-:W-:-:S03]  /*2410*/  UMOV UR5, 0xffffffff ;  /* 0xffffffff00057882 */ /* 0x000fc60000000000 */
[----:B------:R-:W-:Y:S05]  /*2420*/  BRA.DIV UR5, `(.L_x_34452) ;  /* 0x0000001205d07947 */ /* 0x000fea000b800000 */
[----:B------:R0:W0:Y:S02]  /*2430*/  SHFL.IDX PT, R65, R68, R16, 0x1f ;  /* 0x00001f1044417589 */ /* 0x00002400000e0000 */
.L_x_34503:
[----:B0-----:R-:W-:-:S07]  /*2440*/  IMAD R34, R60, R65, R34 ;  /* 0x000000413c227224 */ /* 0x001fce00078e0222 */
.L_x_34451:
[----:B------:R-:W-:-:S13]  /*2450*/  ISETP.GE.AND P3, PT, R64, 0x10, PT ;  /* 0x000000104000780c */ /* 0x000fda0003f66270 */
[----:B------:R-:W-:Y:S05]  /*2460*/  @!P3 BRA `(.L_x_34453) ;  /* 0x00000004001cb947 */ /* 0x000fea0003800000 */
[----:B------:R-:W-:-:S03]  /*2470*/  UMOV UR5, 0xffffffff ;  /* 0xffffffff00057882 */ /* 0x000fc60000000000 */
[----:B------:R-:W-:Y:S05]  /*2480*/  BRA.DIV UR5, `(.L_x_34454) ;  /* 0x0000001205dc7947 */ /* 0x000fea000b800000 */
[----:B--234-:R2:W3:Y:S02]  /*2490*/  SHFL.IDX PT, R68, R68, R17, 0x1f ;  /* 0x00001f1144447589 */ /* 0x01c4e400000e0000 */
.L_x_34506:
[----:B0--3--:R-:W-:Y:S01]  /*24a0*/  IMAD R34, R61, R68, R34 ;  /* 0x000000443d227224 */ /* 0x009fe200078e0222 */
[----:B------:R-:W-:Y:S06]  /*24b0*/  BRA `(.L_x_34453) ;  /* 0x0000000400087947 */ /* 0x000fec0003800000 */
.L_x_34422:
        /* <DEDUP_REMOVED lines=43> */
[----:B------:R-:W-:-:S03]  /*2770*/  @P3 LEA R69, R36, R64, 0x2 ;  /* 0x0000004024453211 */ /* 0x000fc600078e10ff */
        /* <DEDUP_REMOVED lines=22> */
.L_x_34453:
        /* <DEDUP_REMOVED lines=17> */
.L_x_34421:
[----:B------:R-:W-:Y:S05]  /*29f0*/  @!P0 BRA `(.L_x_34456) ;  /* 0xffffffec00b48947 */ /* 0x000fea000383ffff */
[----:B------:R-:W-:Y:S05]  /*2a00*/  BSYNC.RECONVERGENT B0 ;  /* 0x0000000000007941 */ /* 0x000fea0003800200 */
.L_x_34420:
        /* <DEDUP_REMOVED lines=11> */
[----:B------:R-:W0:Y:S01]  /*2ac0*/  LDC R6, c[0x0][0x3ac] ;  /* 0x0000eb00ff067b82 */ /* 0x000e220000000800 */
[----:B------:R-:W-:Y:S01]  /*2ad0*/  IABS R12, UR9 ;  /* 0x00000009000c7c13 */ /* 0x000fe20008000000 */
[----:B------:R-:W5:Y:S01]  /*2ae0*/  LDCU UR5, c[0x0][0x384] ;  /* 0x00007080ff0577ac */ /* 0x000f620008000800 */
[----:B------:R-:W-:Y:S02]  /*2af0*/  ISETP.NE.AND P3, PT, RZ, UR9, PT ;  /* 0x00000009ff007c0c */ /* 0x000fe4000bf65270 */
[----:B----4-:R-:W4:Y:S01]  /*2b00*/  I2F.RP R4, R12 ;  /* 0x0000000c00047306 */ /* 0x010f220000209400 */
[----:B------:R-:W-:Y:S01]  /*2b10*/  UMOV UR6, 0x400 ;  /* 0x0000040000067882 */ /* 0x000fe20000000000 */
[----:B------:R-:W-:Y:S01]  /*2b20*/  LOP3.LUT R13, RZ, UR9, RZ, 0x33, !PT ;  /* 0x00000009ff0d7c12 */ /* 0x000fe2000f8e33ff */
[----:B------:R-:W1:Y:S01]  /*2b30*/  LDC R9, c[0x0][0x388] ;  /* 0x0000e200ff097b82 */ /* 0x000e620000000800 */
[----:B------:R-:W-:-:S07]  /*2b40*/  UIADD3 UR6, UPT, UPT, UR6, 0x900, URZ ;  /* 0x0000090006067890 */ /* 0x000fce000fffe0ff */
[----:B------:R-:W2:Y:S01]  /*2b50*/  S2UR UR8, SR_CgaCtaId ;  /* 0x00000000000879c3 */ /* 0x000ea20000008800 */
[----:B----4-:R-:W-:Y:S01]  /*2b60*/  MUFU.RCP R4, R4 ;  /* 0x0000000400047308 */ /* 0x010fe20000001000 */
[----:B0-----:R-:W-:-:S06]  /*2b70*/  IABS R5, R6 ;  /* 0x0000000600057213 */ /* 0x001fcc0000000000 */
[----:B------:R-:W0:Y:S01]  /*2b80*/  S2UR UR4, SR_CTAID.X ;  /* 0x00000000000479c3 */ /* 0x000e220000002500 */
[----:B------:R-:W4:Y:S01]  /*2b90*/  I2F.RP R0, R5 ;  /* 0x0000000500007306 */ /* 0x000f220000209400 */
[----:B-1----:R-:W-:Y:S01]  /*2ba0*/  IABS R8, R9 ;  /* 0x0000000900087213 */ /* 0x002fe20000000000 */
[----:B--2---:R-:W-:-:S06]  /*2bb0*/  ULEA UR6, UR8, UR6, 0x18 ;  /* 0x0000000608067291 */ /* 0x004fcc000f8ec0ff */
[----:B----4-:R-:W3:Y:S01]  /*2bc0*/  MUFU.RCP R0, R0 ;  /* 0x0000000000007308 */ /* 0x010ee20000001000 */
[----:B------:R-:W-:Y:S01]  /*2bd0*/  LEA R10, R34, UR6, 0x4 ;  /* 0x00000006220a7c11 */ /* 0x000fe2000f8e20ff */
[----:B0-----:R-:W-:-:S04]  /*2be0*/  UIMAD UR4, UR9, UR4, URZ ;  /* 0x00000004090472a4 */ /* 0x001fc8000f8e02ff */
[----:B-----5:R-:W-:Y:S01]  /*2bf0*/  UIMAD UR4, UR7, UR5, UR4 ;  /* 0x00000005070472a4 */ /* 0x020fe2000f8e0204 */
[----:B---3--:R-:W-:-:S06]  /*2c00*/  VIADD R3, R0, 0xffffffe ;  /* 0x0ffffffe00037836 */ /* 0x008fcc0000000000 */
[----:B------:R-:W0:Y:S02]  /*2c10*/  F2I.FTZ.U32.TRUNC.NTZ R3, R3 ;  /* 0x0000000300037305 */ /* 0x000e24000021f000 */
[----:B0-----:R-:W-:-:S05]  /*2c20*/  IADD3 R2, PT, PT, RZ, -R3, RZ ;  /* 0x80000003ff027210 */ /* 0x001fca0007ffe0ff */
[----:B------:R-:W-:Y:S02]  /*2c30*/  IMAD R7, R2, R5, RZ ;  /* 0x0000000502077224 */ /* 0x000fe400078e02ff */
[----:B------:R-:W-:-:S04]  /*2c40*/  IMAD.MOV.U32 R2, RZ, RZ, RZ ;  /* 0x000000ffff027224 */ /* 0x000fc800078e00ff */
[----:B------:R-:W-:-:S04]  /*2c50*/  IMAD.HI.U32 R7, R3, R7, R2 ;  /* 0x0000000703077227 */ /* 0x000fc800078e0002 */
[----:B------:R-:W-:-:S04]  /*2c60*/  IMAD.MOV.U32 R2, RZ, RZ, R8 ;  /* 0x000000ffff027224 */ /* 0x000fc800078e0008 */
[----:B------:R-:W-:-:S05]  /*2c70*/  IMAD.HI.U32 R0, R7, R2, RZ ;  /* 0x0000000207007227 */ /* 0x000fca00078e00ff */
[----:B------:R-:W-:-:S05]  /*2c80*/  IADD3 R3, PT, PT, -R0, RZ, RZ ;  /* 0x000000ff00037210 */ /* 0x000fca0007ffe1ff */
[----:B------:R-:W-:Y:S02]  /*2c90*/  IMAD R2, R5, R3, R2 ;  /* 0x0000000305027224 */ /* 0x000fe400078e0202 */
[----:B------:R-:W-:-:S03]  /*2ca0*/  VIADD R3, R4, 0xffffffe ;  /* 0x0ffffffe04037836 */ /* 0x000fc60000000000 */
[----:B------:R-:W-:-:S03]  /*2cb0*/  ISETP.GT.U32.AND P1, PT, R5, R2, PT ;  /* 0x000000020500720c */ /* 0x000fc60003f24070 */
[----:B------:R-:W0:Y:S10]  /*2cc0*/  F2I.FTZ.U32.TRUNC.NTZ R3, R3 ;  /* 0x0000000300037305 */ /* 0x000e34000021f000 */
[----:B------:R-:W-:Y:S01]  /*2cd0*/  @!P1 IMAD.IADD R2, R2, 0x1, -R5 ;  /* 0x0000000102029824 */ /* 0x000fe200078e0a05 */
[----:B------:R-:W-:-:S02]  /*2ce0*/  @!P1 IADD3 R0, PT, PT, R0, 0x1, RZ ;  /* 0x0000000100009810 */ /* 0x000fc40007ffe0ff */
[----:B------:R-:W-:Y:S02]  /*2cf0*/  ISETP.NE.AND P1, PT, R6, RZ, PT ;  /* 0x000000ff0600720c */ /* 0x000fe40003f25270 */
[----:B------:R-:W-:Y:S01]  /*2d00*/  ISETP.GE.U32.AND P0, PT, R2, R5, PT ;  /* 0x000000050200720c */ /* 0x000fe20003f06070 */
[----:B0-----:R-:W-:Y:S01]  /*2d10*/  IMAD.MOV R5, RZ, RZ, -R3 ;  /* 0x000000ffff057224 */ /* 0x001fe200078e0a03 */
[----:B------:R-:W-:Y:S02]  /*2d20*/  LOP3.LUT R2, R9, R6, RZ, 0x3c, !PT ;  /* 0x0000000609027212 */ /* 0x000fe400078e3cff */
[----:B------:R-:W0:Y:S01]  /*2d30*/  LDC.64 R8, c[0x0][0x3a0] ;  /* 0x0000e800ff087b82 */ /* 0x000e220000000a00 */
[----:B------:R-:W-:Y:S01]  /*2d40*/  IMAD R5, R5, R12, RZ ;  /* 0x0000000c05057224 */ /* 0x000fe200078e02ff */
[----:B------:R-:W-:Y:S01]  /*2d50*/  ISETP.GE.AND P2, PT, R2, RZ, PT ;  /* 0x000000ff0200720c */ /* 0x000fe20003f46270 */
[----:B------:R-:W-:-:S04]  /*2d60*/  IMAD.MOV.U32 R2, RZ, RZ, RZ ;  /* 0x000000ffff027224 */ /* 0x000fc800078e00ff */
[----:B------:R-:W-:-:S04]  /*2d70*/  IMAD.HI.U32 R14, R3, R5, R2 ;  /* 0x00000005030e7227 */ /* 0x000fc800078e0002 */
[----:B------:R-:W-:-:S05]  /*2d80*/  @P0 VIADD R0, R0, 0x1 ;  /* 0x0000000100000836 */ /* 0x000fca0000000000 */
[----:B------:R-:W-:Y:S02]  /*2d90*/  MOV R11, R0 ;  /* 0x00000000000b7202 */ /* 0x000fe40000000f00 */
[----:B------:R-:W-:-:S03]  /*2da0*/  SHF.L.U32 R0, R34, 0x2, RZ ;  /* 0x0000000222007819 */ /* 0x000fc600000006ff */
[----:B------:R-:W-:Y:S01]  /*2db0*/  @!P2 IMAD.MOV R11, RZ, RZ, -R11 ;  /* 0x000000ffff0ba224 */ /* 0x000fe200078e0a0b */
[----:B------:R-:W-:-:S07]  /*2dc0*/  @!P1 LOP3.LUT R11, RZ, R6, RZ, 0x33, !PT ;  /* 0x00000006ff0b9212 */ /* 0x000fce00078e33ff */
.L_x_34459:
[----:B-1----:R-:W-:Y:S01]  /*2dd0*/  IABS R2, UR9 ;  /* 0x0000000900027c13 */ /* 0x002fe20008000000 */
[----:B------:R-:W-:Y:S01]  /*2de0*/  USHF.L.U32 UR5, UR11, 0x2, URZ ;  /* 0x000000020b057899 */ /* 0x000fe200080006ff */
[----:B------:R-:W-:Y:S01]  /*2df0*/  IABS R3, R0 ;  /* 0x0000000000037213 */ /* 0x000fe20000000000 */
[----:B------:R-:W1:Y:S02]  /*2e00*/  LDC R15, c[0x0][0x360] ;  /* 0x0000d800ff0f7b82 */ /* 0x000e640000000800 */
[----:B------:R-:W-:Y:S02]  /*2e10*/  IMAD.MOV R4, RZ, RZ, -R2 ;  /* 0x000000ffff047224 */ /* 0x000fe400078e0a02 */
[----:B------:R-:W-:-:S04]  /*2e20*/  IMAD.HI.U32 R2, R14, R3, RZ ;  /* 0x000000030e027227 */ /* 0x000fc800078e00ff */
[----:B------:R-:W-:Y:S01]  /*2e30*/  IMAD R3, R2, R4, R3 ;  /* 0x0000000402037224 */ /* 0x000fe200078e0203 */
[----:B------:R-:W-:-:S04]  /*2e40*/  IABS R4, UR9 ;  /* 0x0000000900047c13 */ /* 0x000fc80008000000 */
[----:B------:R-:W-:-:S13]  /*2e50*/  ISETP.GT.U32.AND P1, PT, R12, R3, PT ;  /* 0x000000030c00720c */ /* 0x000fda0003f24070 */
[----:B------:R-:W-:Y:S01]  /*2e60*/  @!P1 IMAD.IADD R3, R3, 0x1, -R4 ;  /* 0x0000000103039824 */ /* 0x000fe200078e0a04 */
[----:B------:R-:W-:Y:S01]  /*2e70*/  @!P1 IADD3 R2, PT, PT, R2, 0x1, RZ ;  /* 0x0000000102029810 */ /* 0x000fe20007ffe0ff */
[----:B------:R1:W2:Y:S03]  /*2e80*/  LDS.128 R4, [R10] ;  /* 0x000000000a047984 */ /* 0x0002a60000000c00 */
[----:B------:R-:W-:Y:S02]  /*2e90*/  ISETP.GE.U32.AND P0, PT, R3, R12, PT ;  /* 0x0000000c0300720c */ /* 0x000fe40003f06070 */
[----:B------:R-:W-:Y:S02]  /*2ea0*/  LOP3.LUT R3, R0, UR9, RZ, 0x3c, !PT ;  /* 0x0000000900037c12 */ /* 0x000fe4000f8e3cff */
[----:B-1----:R-:W-:Y:S02]  /*2eb0*/  LEA R10, R15, R10, 0x4 ;  /* 0x0000000a0f0a7211 */ /* 0x002fe400078e20ff */
[----:B------:R-:W-:-:S07]  /*2ec0*/  ISETP.GE.AND P2, PT, R3, RZ, PT ;  /* 0x000000ff0300720c */ /* 0x000fce0003f46270 */
[----:B------:R-:W-:-:S06]  /*2ed0*/  @P0 VIADD R2, R2, 0x1 ;  /* 0x0000000102020836 */ /* 0x000fcc0000000000 */
[----:B------:R-:W-:-:S05]  /*2ee0*/  @!P2 IMAD.MOV R2, RZ, RZ, -R2 ;  /* 0x000000ffff02a224 */ /* 0x000fca00078e0a02 */
[----:B------:R-:W-:-:S04]  /*2ef0*/  SEL R2, R13, R2, !P3 ;  /* 0x000000020d027207 */ /* 0x000fc80005800000 */
[----:B------:R-:W-:Y:S01]  /*2f00*/  IADD3 R3, PT, PT, -R2, RZ, RZ ;  /* 0x000000ff02037210 */ /* 0x000fe20007ffe1ff */
[----:B------:R-:W-:-:S04]  /*2f10*/  IMAD R2, R11, R2, UR4 ;  /* 0x000000040b027e24 */ /* 0x000fc8000f8e0202 */
[----:B------:R-:W-:Y:S02]  /*2f20*/  IMAD R3, R3, UR9, R0 ;  /* 0x0000000903037c24 */ /* 0x000fe4000f8e0200 */
[----:B------:R-:W-:Y:S02]  /*2f30*/  VIADD R0, R0, UR5 ;  /* 0x0000000500007c36 */ /* 0x000fe40008000000 */
[----:B------:R-:W-:-:S03]  /*2f40*/  IMAD.IADD R3, R2, 0x1, R3 ;  /* 0x0000000102037824 */ /* 0x000fc600078e0203 */
[----:B------:R-:W-:Y:S01]  /*2f50*/  ISETP.GE.U32.AND P0, PT, R0, 0x40, PT ;  /* 0x000000400000780c */ /* 0x000fe20003f06070 */
[----:B0-----:R-:W-:-:S05]  /*2f60*/  IMAD.WIDE R2, R3, 0x4, R8 ;  /* 0x0000000403027825 */ /* 0x001fca00078e0208 */
[----:B--2---:R1:W-:Y:S07]  /*2f70*/  STG.E.128 desc[UR12][R2.64], R4 ;  /* 0x0000000402007986 */ /* 0x0043ee000c101d0c */
[----:B------:R-:W-:Y:S05]  /*2f80*/  @!P0 BRA `(.L_x_34459) ;  /* 0xfffffffc00908947 */ /* 0x000fea000383ffff */
[----:B------:R-:W-:Y:S05]  /*2f90*/  EXIT ;  /* 0x000000000000794d */ /* 0x000fea0003800000 */
.L_x_34424:
[----:B------:R-:W-:Y:S01]  /*2fa0*/  IMAD.MOV.U32 R65, RZ, RZ, R18 ;  /* 0x000000ffff417224 */ /* 0x000fe200078e0012 */
[----:B------:R-:W-:Y:S01]  /*2fb0*/  MOV R67, 0xffffffff ;  /* 0xffffffff00437802 */ /* 0x000fe20000000f00 */
[----:B------:R-:W-:-:S07]  /*2fc0*/  IMAD.MOV.U32 R66, RZ, RZ, 0x1f ;  /* 0x0000001fff427424 */ /* 0x000fce00078e00ff */
[----:B01----:R-:W-:Y:S05]  /*2fd0*/  WARPSYNC.COLLECTIVE R67, `(.L_x_34460) ;  /* 0x0000000043087348 */ /* 0x003fea0003c00000 */
[----:B------:R2:W3:Y:S02]  /*2fe0*/  SHFL.IDX P3, R65, R68, R65, R66 ;  /* 0x0000004144417389 */ /* 0x0004e40000060042 */
[----:B0123--:R-:W-:Y:S05]  /*2ff0*/  ENDCOLLECTIVE ;  /* 0x000000000000791b */ /* 0x00ffea0003800000 */
.L_x_34460:
[----:B------:R-:W-:Y:S01]  /*3000*/  IMAD.MOV.U32 R69, RZ, RZ, R65 ;  /* 0x000000ffff457224 */ /* 0x000fe200078e0041 */
[----:B------:R-:W-:Y:S06]  /*3010*/  BRA `(.L_x_34461) ;  /* 0xffffffec00b87947 */ /* 0x000fec000383ffff */
.L_x_34426:
[----:B------:R-:W-:Y:S01]  /*3020*/  HFMA2 R66, -RZ, RZ, 0, 1.847743988037109375e-06 ;  /* 0x0000001fff427431 */ /* 0x000fe200000001ff */
[----:B------:R-:W-:Y:S01]  /*3030*/  BSSY B1, `(.L_x_34462) ;  /* 0x0000006000017945 */ /* 0x000fe20003800000 */
[----:B------:R-:W-:Y:S02]  /*3040*/  IMAD.MOV.U32 R65, RZ, RZ, R3 ;  /* 0x000000ffff417224 */ /* 0x000fe400078e0003 */
[----:B------:R-:W-:-:S07]  /*3050*/  IMAD.MOV.U32 R67, RZ, RZ, -0x1 ;  /* 0xffffffffff437424 */ /* 0x000fce00078e00ff */
[----:B012---:R-:W-:Y:S05]  /*3060*/  WARPSYNC.COLLECTIVE R67, `(.L_x_34463) ;  /* 0x0000000043087348 */ /* 0x007fea0003c00000 */
[----:B------:R3:W4:Y:S02]  /*3070*/  SHFL.IDX P3, R65, R68, R65, R66 ;  /* 0x0000004144417389 */ /* 0x0007240000060042 */
[----:B01234-:R-:W-:Y:S05]  /*3080*/  ENDCOLLECTIVE ;  /* 0x000000000000791b */ /* 0x01ffea0003800000 */
.L_x_34463:
[----:B------:R-:W-:Y:S05]  /*3090*/  BSYNC B1 ;  /* 0x0000000000017941 */ /* 0x000fea0003800000 */
.L_x_34462:
[----:B------:R-:W-:Y:S05]  /*30a0*/  BRA `(.L_x_34464) ;  /* 0xffffffec00ac7947 */ /* 0x000fea000383ffff */
.L_x_34428:
[----:B------:R-:W-:Y:S01]  /*30b0*/  BSSY B1, `(.L_x_34465) ;  /* 0x0000007000017945 */ /* 0x000fe20003800000 */
[----:B------:R-:W-:Y:S01]  /*30c0*/  IMAD.MOV.U32 R65, RZ, RZ, R4 ;  /* 0x000000ffff417224 */ /* 0x000fe200078e0004 */
[----:B------:R-:W-:Y:S01]  /*30d0*/  MOV R66, 0x1f ;  /* 0x0000001f00427802 */ /* 0x000fe20000000f00 */
[----:B------:R-:W-:-:S07]  /*30e0*/  IMAD.MOV.U32 R67, RZ, RZ, -0x1 ;  /* 0xffffffffff437424 */ /* 0x000fce00078e00ff */
[----:B0123--:R-:W-:Y:S05]  /*30f0*/  WARPSYNC.COLLECTIVE R67, `(.L_x_34466) ;  /* 0x0000000043087348 */ /* 0x00ffea0003c00000 */
[----:B------:R4:W0:Y:S02]  /*3100*/  SHFL.IDX P3, R65, R68, R65, R66 ;  /* 0x0000004144417389 */ /* 0x0008240000060042 */
[----:B01234-:R-:W-:Y:S05]  /*3110*/  ENDCOLLECTIVE ;  /* 0x000000000000791b */ /* 0x01ffea0003800000 */
.L_x_34466:
[----:B------:R-:W-:Y:S05]  /*3120*/  BSYNC B1 ;  /* 0x0000000000017941 */ /* 0x000fea0003800000 */
.L_x_34465:
[----:B------:R-:W-:Y:S05]  /*3130*/  BRA `(.L_x_34467) ;  /* 0xffffffec00a07947 */ /* 0x000fea000383ffff */
.L_x_34430:
[----:B------:R-:W-:Y:S01]  /*3140*/  HFMA2 R66, -RZ, RZ, 0, 1.847743988037109375e-06 ;  /* 0x0000001fff427431 */ /* 0x000fe200000001ff */
[----:B------:R-:W-:Y:S01]  /*3150*/  BSSY B1, `(.L_x_34468) ;  /* 0x0000006000017945 */ /* 0x000fe20003800000 */
[----:B------:R-:W-:Y:S02]  /*3160*/  IMAD.MOV.U32 R65, RZ, RZ, R5 ;  /* 0x000000ffff417224 */ /* 0x000fe400078e0005 */
[----:B------:R-:W-:-:S07]  /*3170*/  IMAD.MOV.U32 R67, RZ, RZ, -0x1 ;  /* 0xffffffffff437424 */ /* 0x000fce00078e00ff */
[----:B01234-:R-:W-:Y:S05]  /*3180*/  WARPSYNC.COLLECTIVE R67, `(.L_x_34469) ;  /* 0x0000000043087348 */ /* 0x01ffea0003c00000 */
[----:B------:R0:W0:Y:S02]  /*3190*/  SHFL.IDX P3, R65, R68, R65, R66 ;  /* 0x0000004144417389 */ /* 0x0000240000060042 */
[----:B01234-:R-:W-:Y:S05]  /*31a0*/  ENDCOLLECTIVE ;  /* 0x000000000000791b */ /* 0x01ffea0003800000 */
.L_x_34469:
[----:B------:R-:W-:Y:S05]  /*31b0*/  BSYNC B1 ;  /* 0x0000000000017941 */ /* 0x000fea0003800000 */
.L_x_34468:
[----:B------:R-:W-:Y:S05]  /*31c0*/  BRA `(.L_x_34470) ;  /* 0xffffffec00947947 */ /* 0x000fea000383ffff */
.L_x_34432:
[----:B------:R-:W-:Y:S01]  /*31d0*/  BSSY B1, `(.L_x_34471) ;  /* 0x0000007000017945 */ /* 0x000fe20003800000 */
[----:B------:R-:W-:Y:S01]  /*31e0*/  IMAD.MOV.U32 R65, RZ, RZ, R6 ;  /* 0x000000ffff417224 */ /* 0x000fe200078e0006 */
[----:B------:R-:W-:Y:S01]  /*31f0*/  MOV R66, 0x1f ;  /* 0x0000001f00427802 */ /* 0x000fe20000000f00 */
[----:B------:R-:W-:-:S07]  /*3200*/  IMAD.MOV.U32 R67, RZ, RZ, -0x1 ;  /* 0xffffffffff437424 */ /* 0x000fce00078e00ff */
[----:B01234-:R-:W-:Y:S05]  /*3210*/  WARPSYNC.COLLECTIVE R67, `(.L_x_34472) ;  /* 0x0000000043087348 */ /* 0x01ffea0003c00000 */
[----:B------:R0:W0:Y:S02]  /*3220*/  SHFL.IDX P3, R65, R68, R65, R66 ;  /* 0x0000004144417389 */ /* 0x0000240000060042 */
[----:B01234-:R-:W-:Y:S05]  /*3230*/  ENDCOLLECTIVE ;  /* 0x000000000000791b */ /* 0x01ffea0003800000 */
.L_x_34472:
[----:B------:R-:W-:Y:S05]  /*3240*/  BSYNC B1 ;  /* 0x0000000000017941 */ /* 0x000fea0003800000 */
.L_x_34471:
[----:B------:R-:W-:Y:S05]  /*3250*/  BRA `(.L_x_34473) ;  /* 0xffffffec00887947 */ /* 0x000fea000383ffff */
.L_x_34434:
[----:B------:R-:W-:Y:S01]  /*3260*/  HFMA2 R66, -RZ, RZ, 0, 1.847743988037109375e-06 ;  /* 0x0000001fff427431 */ /* 0x000fe200000001ff */
[----:B------:R-:W-:Y:S01]  /*3270*/  BSSY B1, `(.L_x_34474) ;  /* 0x0000006000017945 */ /* 0x000fe20003800000 */
[----:B------:R-:W-:Y:S02]  /*3280*/  IMAD.MOV.U32 R65, RZ, RZ, R7 ;  /* 0x000000ffff417224 */ /* 0x000fe400078e0007 */
[----:B------:R-:W-:-:S07]  /*3290*/  IMAD.MOV.U32 R67, RZ, RZ, -0x1 ;  /* 0xffffffffff437424 */ /* 0x000fce00078e00ff */
[----:B01234-:R-:W-:Y:S05]  /*32a0*/  WARPSYNC.COLLECTIVE R67, `(.L_x_34475) ;  /* 0x0000000043087348 */ /* 0x01ffea0003c00000 */
[----:B------:R0:W0:Y:S02]  /*32b0*/  SHFL.IDX P3, R65, R68, R65, R66 ;  /* 0x0000004144417389 */ /* 0x0000240000060042 */
[----:B01234-:R-:W-:Y:S05]  /*32c0*/  ENDCOLLECTIVE ;  /* 0x000000000000791b */ /* 0x01ffea0003800000 */
.L_x_34475:
[----:B------:R-:W-:Y:S05]  /*32d0*/  BSYNC B1 ;  /* 0x0000000000017941 */ /* 0x000fea0003800000 */
.L_x_34474:
[----:B------:R-:W-:Y:S05]  /*32e0*/  BRA `(.L_x_34476) ;  /* 0xffffffec007c7947 */ /* 0x000fea000383ffff */
.L_x_34436:
[----:B------:R-:W-:Y:S01]  /*32f0*/  BSSY B1, `(.L_x_34477) ;  /* 0x0000007000017945 */ /* 0x000fe20003800000 */
[----:B------:R-:W-:Y:S01]  /*3300*/  IMAD.MOV.U32 R65, RZ, RZ, R8 ;  /* 0x000000ffff417224 */ /* 0x000fe200078e0008 */
[----:B------:R-:W-:Y:S01]  /*3310*/  MOV R66, 0x1f ;  /* 0x0000001f00427802 */ /* 0x000fe20000000f00 */
[----:B------:R-:W-:-:S07]  /*3320*/  IMAD.MOV.U32 R67, RZ, RZ, -0x1 ;  /* 0xffffffffff437424 */ /* 0x000fce00078e00ff */
[----:B01234-:R-:W-:Y:S05]  /*3330*/  WARPSYNC.COLLECTIVE R67, `(.L_x_34478) ;  /* 0x0000000043087348 */ /* 0x01ffea0003c00000 */
[----:B------:R0:W0:Y:S02]  /*3340*/  SHFL.IDX P3, R65, R68, R65, R66 ;  /* 0x0000004144417389 */ /* 0x0000240000060042 */
[----:B01234-:R-:W-:Y:S05]  /*3350*/  ENDCOLLECTIVE ;  /* 0x000000000000791b */ /* 0x01ffea0003800000 */
.L_x_34478:
[----:B------:R-:W-:Y:S05]  /*3360*/  BSYNC B1 ;  /* 0x0000000000017941 */ /* 0x000fea0003800000 */
.L_x_34477:
[----:B------:R-:W-:Y:S05]  /*3370*/  BRA `(.L_x_34479) ;  /* 0xffffffec00707947 */ /* 0x000fea000383ffff */
.L_x_34438:
[----:B------:R-:W-:Y:S01]  /*3380*/  HFMA2 R66, -RZ, RZ, 0, 1.847743988037109375e-06 ;  /* 0x0000001fff427431 */ /* 0x000fe200000001ff */
[----:B------:R-:W-:Y:S01]  /*3390*/  BSSY B1, `(.L_x_34480) ;  /* 0x0000006000017945 */ /* 0x000fe20003800000 */
[----:B------:R-:W-:Y:S02]  /*33a0*/  IMAD.MOV.U32 R65, RZ, RZ, R9 ;  /* 0x000000ffff417224 */ /* 0x000fe400078e0009 */
[----:B------:R-:W-:-:S07]  /*33b0*/  IMAD.MOV.U32 R67, RZ, RZ, -0x1 ;  /* 0xffffffffff437424 */ /* 0x000fce00078e00ff */
[----:B01234-:R-:W-:Y:S05]  /*33c0*/  WARPSYNC.COLLECTIVE R67, `(.L_x_34481) ;  /* 0x0000000043087348 */ /* 0x01ffea0003c00000 */
[----:B------:R0:W0:Y:S02]  /*33d0*/  SHFL.IDX P3, R65, R68, R65, R66 ;  /* 0x0000004144417389 */ /* 0x0000240000060042 */
[----:B01234-:R-:W-:Y:S05]  /*33e0*/  ENDCOLLECTIVE ;  /* 0x000000000000791b */ /* 0x01ffea0003800000 */
.L_x_34481:
[----:B------:R-:W-:Y:S05]  /*33f0*/  BSYNC B1 ;  /* 0x0000000000017941 */ /* 0x000fea0003800000 */
.L_x_34480:
[----:B------:R-:W-:Y:S05]  /*3400*/  BRA `(.L_x_34482) ;  /* 0xffffffec00647947 */ /* 0x000fea000383ffff */
.L_x_34440:
[----:B------:R-:W-:Y:S01]  /*3410*/  BSSY B1, `(.L_x_34483) ;  /* 0x0000007000017945 */ /* 0x000fe20003800000 */
[----:B------:R-:W-:Y:S01]  /*3420*/  IMAD.MOV.U32 R65, RZ, RZ, R10 ;  /* 0x000000ffff417224 */ /* 0x000fe200078e000a */
[----:B------:R-:W-:Y:S01]  /*3430*/  MOV R66, 0x1f ;  /* 0x0000001f00427802 */ /* 0x000fe20000000f00 */
[----:B------:R-:W-:-:S07]  /*3440*/  IMAD.MOV.U32 R67, RZ, RZ, -0x1 ;  /* 0xffffffffff437424 */ /* 0x000fce00078e00ff */
[----:B01234-:R-:W-:Y:S05]  /*3450*/  WARPSYNC.COLLECTIVE R67, `(.L_x_34484) ;  /* 0x0000000043087348 */ /* 0x01ffea0003c00000 */
[----:B------:R0:W0:Y:S02]  /*3460*/  SHFL.IDX P3, R65, R68, R65, R66 ;  /* 0x0000004144417389 */ /* 0x0000240000060042 */
[----:B01234-:R-:W-:Y:S05]  /*3470*/  ENDCOLLECTIVE ;  /* 0x000000000000791b */ /* 0x01ffea0003800000 */
.L_x_34484:
[----:B------:R-:W-:Y:S05]  /*3480*/  BSYNC B1 ;  /* 0x0000000000017941 */ /* 0x000fea0003800000 */
.L_x_34483:
[----:B------:R-:W-:Y:S05]  /*3490*/  BRA `(.L_x_34485) ;  /* 0xffffffec00587947 */ /* 0x000fea000383ffff */
.L_x_34442:
[----:B------:R-:W-:Y:S01]  /*34a0*/  HFMA2 R66, -RZ, RZ, 0, 1.847743988037109375e-06 ;  /* 0x0000001fff427431 */ /* 0x000fe200000001ff */
[----:B------:R-:W-:Y:S01]  /*34b0*/  BSSY B1, `(.L_x_34486) ;  /* 0x0000006000017945 */ /* 0x000fe20003800000 */
[----:B------:R-:W-:Y:S02]  /*34c0*/  IMAD.MOV.U32 R65, RZ, RZ, R11 ;  /* 0x000000ffff417224 */ /* 0x000fe400078e000b */
[----:B------:R-:W-:-:S07]  /*34d0*/  IMAD.MOV.U32 R67, RZ, RZ, -0x1 ;  /* 0xffffffffff437424 */ /* 0x000fce00078e00ff */
[----:B01234-:R-:W-:Y:S05]  /*34e0*/  WARPSYNC.COLLECTIVE R67, `(.L_x_34487) ;  /* 0x0000000043087348 */ /* 0x01ffea0003c00000 */
[----:B------:R0:W0:Y:S02]  /*34f0*/  SHFL.IDX P3, R65, R68, R65, R66 ;  /* 0x0000004144417389 */ /* 0x0000240000060042 */
[----:B01234-:R-:W-:Y:S05]  /*3500*/  ENDCOLLECTIVE ;  /* 0x000000000000791b */ /* 0x01ffea0003800000 */
.L_x_34487:
[----:B------:R-:W-:Y:S05]  /*3510*/  BSYNC B1 ;  /* 0x0000000000017941 */ /* 0x000fea0003800000 */
.L_x_34486:
[----:B------:R-:W-:Y:S05]  /*3520*/  BRA `(.L_x_34488) ;  /* 0xffffffec004c7947 */ /* 0x000fea000383ffff */
.L_x_34444:
[----:B------:R-:W-:Y:S01]  /*3530*/  BSSY B1, `(.L_x_34489) ;  /* 0x0000007000017945 */ /* 0x000fe20003800000 */
[----:B------:R-:W-:Y:S01]  /*3540*/  IMAD.MOV.U32 R65, RZ, RZ, R12 ;  /* 0x000000ffff417224 */ /* 0x000fe200078e000c */
[----:B------:R-:W-:Y:S01]  /*3550*/  MOV R66, 0x1f ;  /* 0x0000001f00427802 */ /* 0x000fe20000000f00 */
[----:B------:R-:W-:-:S07]  /*3560*/  IMAD.MOV.U32 R67, RZ, RZ, -0x1 ;  /* 0xffffffffff437424 */ /* 0x000fce00078e00ff */
[----:B01234-:R-:W-:Y:S05]  /*3570*/  WARPSYNC.COLLECTIVE R67, `(.L_x_34490) ;  /* 0x0000000043087348 */ /* 0x01ffea0003c00000 */
[----:B------:R0:W0:Y:S02]  /*3580*/  SHFL.IDX P3, R65, R68, R65, R66 ;  /* 0x0000004144417389 */ /* 0x0000240000060042 */
[----:B01234-:R-:W-:Y:S05]  /*3590*/  ENDCOLLECTIVE ;  /* 0x000000000000791b */ /* 0x01ffea0003800000 */
.L_x_34490:
[----:B------:R-:W-:Y:S05]  /*35a0*/  BSYNC B1 ;  /* 0x0000000000017941 */ /* 0x000fea0003800000 */
.L_x_34489:
[----:B------:R-:W-:Y:S05]  /*35b0*/  BRA `(.L_x_34491) ;  /* 0xffffffec00407947 */ /* 0x000fea000383ffff */
.L_x_34446:
[----:B------:R-:W-:Y:S01]  /*35c0*/  HFMA2 R66, -RZ, RZ, 0, 1.847743988037109375e-06 ;  /* 0x0000001fff427431 */ /* 0x000fe200000001ff */
[----:B------:R-:W-:Y:S01]  /*35d0*/  BSSY B1, `(.L_x_34492) ;  /* 0x0000006000017945 */ /* 0x000fe20003800000 */
[----:B------:R-:W-:Y:S02]  /*35e0*/  IMAD.MOV.U32 R65, RZ, RZ, R13 ;  /* 0x000000ffff417224 */ /* 0x000fe400078e000d */
[----:B------:R-:W-:-:S07]  /*35f0*/  IMAD.MOV.U32 R67, RZ, RZ, -0x1 ;  /* 0xffffffffff437424 */ /* 0x000fce00078e00ff */
[----:B01234-:R-:W-:Y:S05]  /*3600*/  WARPSYNC.COLLECTIVE R67, `(.L_x_34493) ;  /* 0x0000000043087348 */ /* 0x01ffea0003c00000 */
[----:B------:R0:W0:Y:S02]  /*3610*/  SHFL.IDX P3, R65, R68, R65, R66 ;  /* 0x0000004144417389 */ /* 0x0000240000060042 */
[----:B01234-:R-:W-:Y:S05]  /*3620*/  ENDCOLLECTIVE ;  /* 0x000000000000791b */ /* 0x01ffea0003800000 */
.L_x_34493:
[----:B------:R-:W-:Y:S05]  /*3630*/  BSYNC B1 ;  /* 0x0000000000017941 */ /* 0x000fea0003800000 */
.L_x_34492:
[----:B------:R-:W-:Y:S05]  /*3640*/  BRA `(.L_x_34494) ;  /* 0xffffffec00347947 */ /* 0x000fea000383ffff */
.L_x_34448:
[----:B------:R-:W-:Y:S01]  /*3650*/  BSSY B1, `(.L_x_34495) ;  /* 0x0000007000017945 */ /* 0x000fe20003800000 */
[----:B------:R-:W-:Y:S01]  /*3660*/  IMAD.MOV.U32 R65, RZ, RZ, R14 ;  /* 0x000000ffff417224 */ /* 0x000fe200078e000e */
[----:B------:R-:W-:Y:S01]  /*3670*/  MOV R66, 0x1f ;  /* 0x0000001f00427802 */ /* 0x000fe20000000f00 */
[----:B------:R-:W-:-:S07]  /*3680*/  IMAD.MOV.U32 R67, RZ, RZ, -0x1 ;  /* 0xffffffffff437424 */ /* 0x000fce00078e00ff */
[----:B01234-:R-:W-:Y:S05]  /*3690*/  WARPSYNC.COLLECTIVE R67, `(.L_x_34496) ;  /* 0x0000000043087348 */ /* 0x01ffea0003c00000 */
[----:B------:R0:W0:Y:S02]  /*36a0*/  SHFL.IDX P3, R65, R68, R65, R66 ;  /* 0x0000004144417389 */ /* 0x0000240000060042 */
[----:B01234-:R-:W-:Y:S05]  /*36b0*/  ENDCOLLECTIVE ;  /* 0x000000000000791b */ /* 0x01ffea0003800000 */
.L_x_34496:
[----:B------:R-:W-:Y:S05]  /*36c0*/  BSYNC B1 ;  /* 0x0000000000017941 */ /* 0x000fea0003800000 */
.L_x_34495:
[----:B------:R-:W-:Y:S05]  /*36d0*/  BRA `(.L_x_34497) ;  /* 0xffffffec00287947 */ /* 0x000fea000383ffff */
.L_x_34450:
[----:B------:R-:W-:Y:S01]  /*36e0*/  HFMA2 R66, -RZ, RZ, 0, 1.847743988037109375e-06 ;  /* 0x0000001fff427431 */ /* 0x000fe200000001ff */
[----:B------:R-:W-:Y:S01]  /*36f0*/  BSSY B1, `(.L_x_34498) ;  /* 0x0000006000017945 */ /* 0x000fe20003800000 */
[----:B------:R-:W-:Y:S02]  /*3700*/  IMAD.MOV.U32 R65, RZ, RZ, R15 ;  /* 0x000000ffff417224 */ /* 0x000fe400078e000f */
[----:B------:R-:W-:-:S07]  /*3710*/  IMAD.MOV.U32 R67, RZ, RZ, -0x1 ;  /* 0xffffffffff437424 */ /* 0x000fce00078e00ff */
[----:B01234-:R-:W-:Y:S05]  /*3720*/  WARPSYNC.COLLECTIVE R67, `(.L_x_34499) ;  /* 0x0000000043087348 */ /* 0x01ffea0003c00000 */
[----:B------:R0:W0:Y:S02]  /*3730*/  SHFL.IDX P3, R65, R68, R65, R66 ;  /* 0x0000004144417389 */ /* 0x0000240000060042 */
[----:B01234-:R-:W-:Y:S05]  /*3740*/  ENDCOLLECTIVE ;  /* 0x000000000000791b */ /* 0x01ffea0003800000 */
.L_x_34499:
[----:B------:R-:W-:Y:S05]  /*3750*/  BSYNC B1 ;  /* 0x0000000000017941 */ /* 0x000fea0003800000 */
.L_x_34498:
[----:B------:R-:W-:Y:S05]  /*3760*/  BRA `(.L_x_34500) ;  /* 0xffffffec001c7947 */ /* 0x000fea000383ffff */
.L_x_34452:
[----:B------:R-:W-:Y:S01]  /*3770*/  BSSY B1, `(.L_x_34501) ;  /* 0x0000007000017945 */ /* 0x000fe20003800000 */
[----:B------:R-:W-:Y:S01]  /*3780*/  IMAD.MOV.U32 R65, RZ, RZ, R16 ;  /* 0x000000ffff417224 */ /* 0x000fe200078e0010 */
[----:B------:R-:W-:Y:S01]  /*3790*/  MOV R66, 0x1f ;  /* 0x0000001f00427802 */ /* 0x000fe20000000f00 */
[----:B------:R-:W-:-:S07]  /*37a0*/  IMAD.MOV.U32 R67, RZ, RZ, -0x1 ;  /* 0xffffffffff437424 */ /* 0x000fce00078e00ff */
[----:B01234-:R-:W-:Y:S05]  /*37b0*/  WARPSYNC.COLLECTIVE R67, `(.L_x_34502) ;  /* 0x0000000043087348 */ /* 0x01ffea0003c00000 */
[----:B------:R0:W0:Y:S02]  /*37c0*/  SHFL.IDX P3, R65, R68, R65, R66 ;  /* 0x0000004144417389 */ /* 0x0000240000060042 */
[----:B01234-:R-:W-:Y:S05]  /*37d0*/  ENDCOLLECTIVE ;  /* 0x000000000000791b */ /* 0x01ffea0003800000 */
.L_x_34502:
[----:B------:R-:W-:Y:S05]  /*37e0*/  BSYNC B1 ;  /* 0x0000000000017941 */ /* 0x000fea0003800000 */
.L_x_34501:
[----:B------:R-:W-:Y:S05]  /*37f0*/  BRA `(.L_x_34503) ;  /* 0xffffffec00107947 */ /* 0x000fea000383ffff */
.L_x_34454:
[----:B------:R-:W-:Y:S01]  /*3800*/  HFMA2 R66, -RZ, RZ, 0, 1.847743988037109375e-06 ;  /* 0x0000001fff427431 */ /* 0x000fe200000001ff */
[----:B------:R-:W-:Y:S01]  /*3810*/  BSSY B1, `(.L_x_34504) ;  /* 0x0000006000017945 */ /* 0x000fe20003800000 */
[----:B------:R-:W-:Y:S02]  /*3820*/  IMAD.MOV.U32 R65, RZ, RZ, R17 ;  /* 0x000000ffff417224 */ /* 0x000fe400078e0011 */
[----:B------:R-:W-:-:S07]  /*3830*/  IMAD.MOV.U32 R67, RZ, RZ, -0x1 ;  /* 0xffffffffff437424 */ /* 0x000fce00078e00ff */
[----:B01234-:R-:W-:Y:S05]  /*3840*/  WARPSYNC.COLLECTIVE R67, `(.L_x_34505) ;  /* 0x0000000043087348 */ /* 0x01ffea0003c00000 */
[----:B------:R0:W0:Y:S02]  /*3850*/  SHFL.IDX P3, R65, R68, R65, R66 ;  /* 0x0000004144417389 */ /* 0x0000240000060042 */
[----:B01234-:R-:W-:Y:S05]  /*3860*/  ENDCOLLECTIVE ;  /* 0x000000000000791b */ /* 0x01ffea0003800000 */
.L_x_34505:
[----:B------:R-:W-:Y:S05]  /*3870*/  BSYNC B1 ;  /* 0x0000000000017941 */ /* 0x000fea0003800000 */
.L_x_34504:
[----:B------:R-:W-:Y:S01]  /*3880*/  IMAD.MOV.U32 R68, RZ, RZ, R65 ;  /* 0x000000ffff447224 */ /* 0x000fe200078e0041 */
[----:B------:R-:W-:Y:S06]  /*3890*/  BRA `(.L_x_34506) ;  /* 0xffffffec00007947 */ /* 0x000fec000383ffff */
        .weak           $__internal_685_$__cuda_sm20_div_s16
        .type           $__internal_685_$__cuda_sm20_div_s16,@function
        .size           $__internal_685_$__cuda_sm20_div_s16,(.L_x_39188 - $__internal_685_$__cuda_sm20_div_s16)
$__internal_685_$__cuda_sm20_div_s16:
        /* <DEDUP_REMOVED lines=25> */
[----:B------:R-:W-:Y:S05]  /*3a30*/  RET.REL.NODEC R34 `(_Z9cuda_gemmIiLi128ELi1ELi1ELi64ELi64ELi64ELi64ELi0ELi0EEviiiPT_S1_S1_iii) ;  /* 0xffffffc422707950 */ /* 0x000fea0003c3ffff */
.L_x_34507:
        /* <DEDUP_REMOVED lines=12> */
.L_x_39188:


//--------------------- .text._Z9cuda_gemmIiLi128ELi1ELi1ELi64ELi32ELi32ELi64ELi1ELi1EEviiiPT_S1_S1_iii --------------------------
	.section	.text._Z9cuda_gemmIiLi128ELi1ELi1ELi64ELi32ELi32ELi64ELi1ELi1EEviiiPT_S1_S1_iii,"ax",@progbits
	.align	128
        .global         _Z9cuda_gemmIiLi128ELi1ELi1ELi64ELi32ELi32ELi64ELi1ELi1EEviiiPT_S1_S1_iii
        .type           _Z9cuda_gemmIiLi128ELi1ELi1ELi64ELi32ELi32ELi64ELi1ELi1EEviiiPT_S1_S1_iii,@function
        .size           _Z9cuda_gemmIiLi128ELi1ELi1ELi64ELi32ELi32ELi64ELi1ELi1EEviiiPT_S1_S1_iii,(.L_x_39189 - _Z9cuda_gemmIiLi128ELi1ELi1ELi64ELi32ELi32ELi64ELi1ELi1EEviiiPT_S1_S1_iii)
        .other          _Z9cuda_gemmIiLi128ELi1ELi1ELi64ELi32ELi32ELi64ELi1ELi1EEviiiPT_S1_S1_iii,@"STO_CUDA_ENTRY STV_DEFAULT"
_Z9cuda_gemmIiLi128ELi1ELi1ELi64ELi32ELi32ELi64ELi1ELi1EEviiiPT_S1_S1_iii:
.text._Z9cuda_gemmIiLi128ELi1ELi1ELi64ELi32ELi32ELi64ELi1ELi1EEviiiPT_S1_S1_iii:
        /* <DEDUP_REMOVED lines=8> */
[C---:B0-----:R-:W-:Y:S01]  /*0080*/  ISETP.GT.U32.AND P0, PT, R40.reuse, 0x3f, PT ;  /* 0x0000003f2800780c */ /* 0x041fe20003f04070 */
[C---:B------:R-:W-:Y:S01]  /*0090*/  IMAD.SHL.U32 R36, R40.reuse, 0x4, RZ ;  /* 0x0000000428247824 */ /* 0x040fe200078e00ff */
[--C-:B------:R-:W-:Y:S02]  /*00a0*/  SHF.R.U32.HI R35, RZ, 0x1, R40.reuse ;  /* 0x00000001ff237819 */ /* 0x100fe40000011628 */
[--C-:B------:R-:W-:Y:S02]  /*00b0*/  SHF.R.U32.HI R38, RZ, 0x2, R40.reuse ;  /* 0x00000002ff267819 */ /* 0x100fe40000011628 */
[----:B------:R-:W-:Y:S02]  /*00c0*/  LOP3.LUT R37, R40, 0x1, RZ, 0xc0, !PT ;  /* 0x0000000128257812 */ /* 0x000fe400078ec0ff */
[----:B------:R-:W-:-:S02]  /*00d0*/  SHF.R.U32.HI R5, RZ, 0x4, R40 ;  /* 0x00000004ff057819 */ /* 0x000fc40000011628 */
[----:B------:R-:W-:-:S03]  /*00e0*/  LOP3.LUT R35, R35, 0x1, RZ, 0xc0, !PT ;  /* 0x0000000123237812 */ /* 0x000fc600078ec0ff */
        /* <DEDUP_REMOVED lines=35> */
[----:B------:R-:W-:-:S05]  /*0320*/  LOP3.LUT R3, R3, 0x3, RZ, 0xc0, !PT ;  /* 0x0000000303037812 */ /* 0x000fca00078ec0ff */
[----:B------:R-:W-:Y:S02]  /*0330*/  IMAD R0, R3, R39, R40 ;  /* 0x0000002703007224 */ /* 0x000fe400078e0228 */
[----:B------:R-:W-:Y:S01]  /*0340*/  IMAD.MOV R3, RZ, RZ, -R3 ;  /* 0x000000ffff037224 */ /* 0x000fe200078e0a03 */
[----:B0-----:R-:W-:-:S06]  /*0350*/  ULEA UR4, UR5, UR4, 0x18 ;  /* 0x0000000405047291 */ /* 0x001fcc000f8ec0ff */
[----:B------:R-:W-:-:S07]  /*0360*/  VIADD R2, R36, UR4 ;  /* 0x0000000424027c36 */ /* 0x000fce0008000000 */
.L_x_34512:
[----:B------:R-:W-:Y:S01]  /*0370*/  IADD3 R3, PT, PT, R3, 0x1, RZ ;  /* 0x0000000103037810 */ /* 0x000fe20007ffe0ff */
[----:B------:R0:W-:Y:S03]  /*0380*/  STS [R2], RZ ;  /* 0x000000ff02007388 */ /* 0x0001e60000000800 */
[----:B------:R-:W-:Y:S01]  /*0390*/  ISETP.NE.AND P0, PT, R3, RZ, PT ;  /* 0x000000ff0300720c */ /* 0x000fe20003f05270 */
[----:B0-----:R-:W-:-:S12]  /*03a0*/  IMAD R2, R39, 0x4, R2 ;  /* 0x0000000427027824 */ /* 0x001fd800078e0202 */
[----:B------:R-:W-:Y:S05]  /*03b0*/  @P0 BRA `(.L_x_34512) ;  /* 0xfffffffc00ec0947 */ /* 0x000fea000383ffff */
.L_x_34511:
[----:B------:R-:W-:Y:S05]  /*03c0*/  BSYNC.RECONVERGENT B1 ;  /* 0x0000000000017941 */ /* 0x000fea0003800200 */
.L_x_34510:
[----:B------:R-:W-:Y:S05]  /*03d0*/  @!P1 BRA `(.L_x_34509) ;  /* 0x0000000000409947 */ /* 0x000fea0003800000 */
[----:B------:R-:W0:Y:S01]  /*03e0*/  S2UR UR5, SR_CgaCtaId ;  /* 0x00000000000579c3 */ /* 0x000e220000008800 */
[----:B------:R-:W-:Y:S02]  /*03f0*/  UMOV UR4, 0x400 ;  /* 0x0000040000047882 */ /* 0x000fe40000000000 */
[----:B------:R-:W-:-:S04]  /*0400*/  UIADD3 UR4, UPT, UPT, UR4, 0x980, URZ ;  /* 0x0000098004047890 */ /* 0x000fc8000fffe0ff */
[----:B0-----:R-:W-:-:S06]  /*0410*/  ULEA UR4, UR5, UR4, 0x18 ;  /* 0x0000000405047291 */ /* 0x001fcc000f8ec0ff */
[----:B------:R-:W-:-:S07]  /*0420*/  LEA R2, R0, UR4, 0x2 ;  /* 0x0000000400027c11 */ /* 0x000fce000f8e10ff */
.L_x_34513:
        /* <DEDUP_REMOVED lines=11> */
.L_x_34509:
[----:B------:R-:W-:Y:S05]  /*04e0*/  BSYNC.RECONVERGENT B0 ;  /* 0x0000000000007941 */ /* 0x000fea0003800200 */
.L_x_34508:
[----:B--2---:R-:W0:Y:S01]  /*04f0*/  S2R R3, SR_CgaCtaId ;  /* 0x0000000000037919 */ /* 0x004e220000008800 */
[C---:B------:R-:W-:Y:S01]  /*0500*/  ISETP.GT.U32.AND P0, PT, R40.reuse, 0xf, PT ;  /* 0x0000000f2800780c */ /* 0x040fe20003f04070 */
[----:B------:R-:W2:Y:S01]  /*0510*/  LDCU.64 UR6, c[0x0][0x358] ;  /* 0x00006b00ff0677ac */ /* 0x000ea20008000a00 */
[----:B-1----:R-:W-:Y:S01]  /*0520*/  SHF.R.U32.HI R34, RZ, 0x4, R39 ;  /* 0x00000004ff227819 */ /* 0x002fe20000011627 */
[----:B------:R-:W-:Y:S01]  /*0530*/  BSSY.RECONVERGENT B0, `(.L_x_34514) ;  /* 0x000001a000007945 */ /* 0x000fe20003800200 */
[----:B------:R-:W-:Y:S02]  /*0540*/  SHF.L.U32 R2, R37, 0x4, RZ ;  /* 0x0000000425027819 */ /* 0x000fe400000006ff */
[----:B------:R-:W-:Y:S01]  /*0550*/  MOV R8, 0x400 ;  /* 0x0000040000087802 */ /* 0x000fe20000000f00 */
[----:B------:R-:W-:Y:S01]  /*0560*/  IMAD.IADD R5, R5, 0x1, R34 ;  /* 0x0000000105057824 */ /* 0x000fe200078e0222 */
[----:B------:R-:W-:Y:S01]  /*0570*/  LOP3.LUT R32, R40, 0xf, RZ, 0xc0, !PT ;  /* 0x0000000f28207812 */ /* 0x000fe200078ec0ff */
[----:B------:R-:W-:Y:S01]  /*0580*/  IMAD R0, R35, 0x20, R2 ;  /* 0x0000002023007824 */ /* 0x000fe200078e0202 */
[----:B------:R-:W-:-:S02]  /*0590*/  LOP3.LUT R13, R34, 0xff, RZ, 0xc0, !PT ;  /* 0x000000ff220d7812 */ /* 0x000fc400078ec0ff */
[----:B------:R-:W-:Y:S02]  /*05a0*/  LOP3.LUT R9, R5, 0x1f, RZ, 0x3c, !PT ;  /* 0x0000001f05097812 */ /* 0x000fe400078e3cff */
[----:B0-----:R-:W-:Y:S01]  /*05b0*/  LEA R3, R3, R8, 0x18 ;  /* 0x0000000803037211 */ /* 0x001fe200078ec0ff */
[----:B--2---:R-:W-:Y:S06]  /*05c0*/  @P0 BRA `(.L_x_34515) ;  /* 0x0000000000400947 */ /* 0x004fec0003800000 */
[----:B------:R-:W0:Y:S01]  /*05d0*/  S2UR UR5, SR_CgaCtaId ;  /* 0x00000000000579c3 */ /* 0x000e220000008800 */
[----:B------:R-:W-:Y:S01]  /*05e0*/  UMOV UR4, 0x400 ;  /* 0x0000040000047882 */ /* 0x000fe20000000000 */
[----:B------:R-:W-:Y:S01]  /*05f0*/  LEA R5, R41, R36, 0x6 ;  /* 0x0000002429057211 */ /* 0x000fe200078e30ff */
[----:B------:R-:W-:Y:S01]  /*0600*/  UIADD3 UR4, UPT, UPT, UR4, 0x880, URZ ;  /* 0x0000088004047890 */ /* 0x000fe2000fffe0ff */
[----:B------:R-:W-:-:S04]  /*0610*/  IMAD.MOV.U32 R14, RZ, RZ, R36 ;  /* 0x000000ffff0e7224 */ /* 0x000fc800078e0024 */
[----:B------:R-:W1:Y:S01]  /*0620*/  LDC.64 R10, c[0x0][0x390] ;  /* 0x0000e400ff0a7b82 */ /* 0x000e620000000a00 */
[----:B0-----:R-:W-:-:S06]  /*0630*/  ULEA UR4, UR5, UR4, 0x18 ;  /* 0x0000000405047291 */ /* 0x001fcc000f8ec0ff */
[----:B------:R-:W-:Y:S01]  /*0640*/  LEA R12, R40, UR4, 0x4 ;  /* 0x00000004280c7c11 */ /* 0x000fe2000f8e20ff */
[----:B-1----:R-:W-:-:S07]  /*0650*/  IMAD.WIDE.U32 R10, R5, 0x4, R10 ;  /* 0x00000004050a7825 */ /* 0x002fce00078e000a */
.L_x_34516:
[----:B------:R0:W2:Y:S01]  /*0660*/  LDG.E.128 R4, desc[UR6][R10.64] ;  /* 0x000000060a047981 */ /* 0x0000a2000c1e1d00 */
[----:B------:R-:W-:-:S04]  /*0670*/  LEA R14, R39, R14, 0x2 ;  /* 0x0000000e270e7211 */ /* 0x000fc800078e10ff */
[----:B------:R-:W-:Y:S01]  /*0680*/  ISETP.GE.U32.AND P0, PT, R14, 0x40, PT ;  /* 0x000000400e00780c */ /* 0x000fe20003f06070 */
[C---:B0-----:R-:W-:Y:S01]  /*0690*/  IMAD.WIDE.U32 R10, R39.reuse, 0x10, R10 ;  /* 0x00000010270a7825 */ /* 0x041fe200078e000a */
[----:B--2---:R0:W-:Y:S03]  /*06a0*/  STS.128 [R12], R4 ;  /* 0x000000040c007388 */ /* 0x0041e60000000c00 */
[----:B0-----:R-:W-:-:S08]  /*06b0*/  IMAD R12, R39, 0x10, R12 ;  /* 0x00000010270c7824 */ /* 0x001fd000078e020c */
[----:B------:R-:W-:Y:S05]  /*06c0*/  @!P0 BRA `(.L_x_34516) ;  /* 0xfffffffc00e48947 */ /* 0x000fea000383ffff */
.L_x_34515:
[----:B------:R-:W-:Y:S05]  /*06d0*/  BSYNC.RECONVERGENT B0 ;  /* 0x0000000000007941 */ /* 0x000fea0003800200 */
.L_x_34514:
[----:B------:R-:W-:Y:S01]  /*06e0*/  IMAD R33, R32, 0x84, R3 ;  /* 0x0000008420217824 */ /* 0x000fe200078e0203 */
[----:B------:R-:W-:Y:S02]  /*06f0*/  LOP3.LUT R9, R9, 0xff, RZ, 0xc0, !PT ;  /* 0x000000ff09097812 */ /* 0x000fe400078ec0ff */
[----:B------:R-:W-:-:S07]  /*0700*/  MOV R10, 0x720 ;  /* 0x00000720000a7802 */ /* 0x000fce0000000f00 */
[----:B------:R-:W-:Y:S05]  /*0710*/  CALL.REL.NOINC `($__internal_686_$__cuda_sm20_div_u16) ;  /* 0x0000001000bc7944 */ /* 0x000fea0003c00000 */
[----:B------:R-:W0:Y:S01]  /*0720*/  S2R R5, SR_CTAID.Z ;  /* 0x0000000000057919 */ /* 0x000e220000002700 */
[----:B------:R-:W-:Y:S01]  /*0730*/  VIADD R4, R35, 0xffffffff ;  /* 0xffffffff23047836 */ /* 0x000fe20000000000 */
[----:B------:R-:W-:Y:S01]  /*0740*/  IADD3 R8, PT, PT, R8, 0x880, RZ ;  /* 0x0000088008087810 */ /* 0x000fe20007ffe0ff */
[----:B------:R-:W-:Y:S01]  /*0750*/  IMAD.SHL.U32 R6, R40, 0x4, RZ ;  /* 0x0000000428067824 */ /* 0x000fe200078e00ff */
[----:B------:R-:W1:Y:S01]  /*0760*/  S2R R7, SR_CgaCtaId ;  /* 0x0000000000077919 */ /* 0x000e620000008800 */
[----:B------:R-:W-:Y:S01]  /*0770*/  IMAD R30, R38, 0x84, R3 ;  /* 0x00000084261e7824 */ /* 0x000fe200078e0203 */
[----:B------:R-:W-:Y:S01]  /*0780*/  LOP3.LUT R29, R0, R35, RZ, 0xfc, !PT ;  /* 0x00000023001d7212 */ /* 0x000fe200078efcff */
[----:B------:R-:W-:Y:S01]  /*0790*/  HFMA2 R25, -RZ, RZ, 0, 0 ;  /* 0x00000000ff197431 */ /* 0x000fe200000001ff */
[----:B------:R-:W-:Y:S02]  /*07a0*/  LOP3.LUT R3, R6, 0x7c, RZ, 0xc0, !PT ;  /* 0x0000007c06037812 */ /* 0x000fe400078ec0ff */
[----:B------:R-:W-:-:S02]  /*07b0*/  LOP3.LUT R28, R0, 0x8, R35, 0xfe, !PT ;  /* 0x00000008001c7812 */ /* 0x000fc400078efe23 */
[----:B------:R-:W-:Y:S02]  /*07c0*/  PLOP3.LUT P0, PT, PT, PT, PT, 0x80, 0x8 ;  /* 0x000000000008781c */ /* 0x000fe40003f0f070 */
[----:B------:R-:W-:Y:S02]  /*07d0*/  IADD3 R30, PT, PT, R30, R3, RZ ;  /* 0x000000031e1e7210 */ /* 0x000fe40007ffe0ff */
[----:B------:R-:W-:Y:S02]  /*07e0*/  LOP3.LUT R26, R26, 0x3, RZ, 0xc0, !PT ;  /* 0x000000031a1a7812 */ /* 0x000fe400078ec0ff */
[----:B0-----:R-:W-:Y:S02]  /*07f0*/  LEA R32, R5, R32, 0xa ;  /* 0x0000002005207211 */ /* 0x001fe400078e50ff */
[----:B------:R-:W-:Y:S02]  /*0800*/  LOP3.LUT R5, R4, 0xf, RZ, 0xc0, !PT ;  /* 0x0000000f04057812 */ /* 0x000fe400078ec0ff */
[----:B-1----:R-:W-:-:S02]  /*0810*/  LEA R8, R7, R8, 0x18 ;  /* 0x0000000807087211 */ /* 0x002fc400078ec0ff */
[-C--:B------:R-:W-:Y:S02]  /*0820*/  LOP3.LUT R27, R0, R5.reuse, RZ, 0xfc, !PT ;  /* 0x00000005001b7212 */ /* 0x080fe400078efcff */
[----:B------:R-:W-:Y:S01]  /*0830*/  LOP3.LUT R31, R2, R5, RZ, 0xfc, !PT ;  /* 0x00000005021f7212 */ /* 0x000fe200078efcff */
[--C-:B------:R-:W-:Y:S01]  /*0840*/  IMAD R29, R29, 0x4, R8.reuse ;  /* 0x000000041d1d7824 */ /* 0x100fe200078e0208 */
[----:B------:R-:W-:Y:S01]  /*0850*/  LEA R28, R28, R8, 0x2 ;  /* 0x000000081c1c7211 */ /* 0x000fe200078e10ff */
[----:B------:R-:W-:-:S07]  /*0860*/  IMAD R27, R27, 0x4, R8 ;  /* 0x000000041b1b7824 */ /* 0x000fce00078e0208 */
.L_x_34521:
[----:B------:R-:W-:Y:S01]  /*0870*/  ISETP.NE.AND P2, PT, R26, 0x2, PT ;  /* 0x000000021a00780c */ /* 0x000fe20003f45270 */
[----:B------:R-:W-:Y:S01]  /*0880*/  BSSY.RECONVERGENT B0, `(.L_x_34517) ;  /* 0x000001c000007945 */ /* 0x000fe20003800200 */
[----:B------:R-:W-:Y:S01]  /*0890*/  PLOP3.LUT P1, PT, P0, PT, PT, 0x80, 0x8 ;  /* 0x000000000008781c */ /* 0x000fe2000072f070 */
[----:B------:R-:W-:Y:S01]  /*08a0*/  IMAD.IADD R0, R32, 0x1, R25 ;  /* 0x0000000120007824 */ /* 0x000fe200078e0219 */
[----:B------:R-:W-:-:S09]  /*08b0*/  SHF.R.U32.HI R11, RZ, 0x4, R40 ;  /* 0x00000004ff0b7819 */ /* 0x000fd20000011628 */
[----:B0-2---:R-:W-:Y:S05]  /*08c0*/  @!P2 BRA `(.L_x_34518) ;  /* 0x00000000005ca947 */ /* 0x005fea0003800000 */
[----:B------:R-:W0:Y:S01]  /*08d0*/  LDC.64 R2, c[0x0][0x398] ;  /* 0x0000e600ff027b82 */ /* 0x000e220000000a00 */
[----:B------:R-:W-:-:S05]  /*08e0*/  LEA R5, R11, R0, 0x5 ;  /* 0x000000000b057211 */ /* 0x000fca00078e28ff */
[----:B0-----:R-:W-:-:S06]  /*08f0*/  IMAD.WIDE.U32 R4, R5, 0x4, R2 ;  /* 0x0000000405047825 */ /* 0x001fcc00078e0002 */
[----:B------:R-:W2:Y:S01]  /*0900*/  LDG.E R4, desc[UR6][R4.64] ;  /* 0x0000000604047981 */ /* 0x000ea2000c1e1900 */
[C---:B------:R-:W-:Y:S01]  /*0910*/  IMAD R9, R11.reuse, 0x4, R33 ;  /* 0x000000040b097824 */ /* 0x040fe200078e0221 */
[----:B------:R-:W-:Y:S02]  /*0920*/  ISETP.NE.AND P0, PT, R26, 0x3, PT ;  /* 0x000000031a00780c */ /* 0x000fe40003f05270 */
[----:B------:R-:W-:Y:S02]  /*0930*/  IADD3 R11, PT, PT, R11, R34, RZ ;  /* 0x000000220b0b7210 */ /* 0x000fe40007ffe0ff */
[----:B--2---:R0:W-:Y:S09]  /*0940*/  STS [R9], R4 ;  /* 0x0000000409007388 */ /* 0x0041f20000000800 */
        /* <DEDUP_REMOVED lines=9> */
[----:B------:R-:W-:-:S05]  /*09e0*/  LEA R9, R34, R9, 0x2 ;  /* 0x0000000922097211 */ /* 0x000fca00078e10ff */
[----:B------:R-:W-:Y:S01]  /*09f0*/  IMAD R7, R34, 0x4, R9 ;  /* 0x0000000422077824 */ /* 0x000fe200078e0209 */
[----:B------:R-:W-:Y:S01]  /*0a00*/  MOV R11, R13 ;  /* 0x0000000d000b7202 */ /* 0x000fe20000000f00 */
[----:B------:R-:W-:Y:S01]  /*0a10*/  @P0 IMAD.IADD R11, R13, 0x1, R34 ;  /* 0x000000010d0b0824 */ /* 0x000fe200078e0222 */
[----:B--2---:R1:W-:Y:S04]  /*0a20*/  STS [R9], R4 ;  /* 0x0000000409007388 */ /* 0x0043e80000000800 */
[----:B---3--:R1:W-:Y:S02]  /*0a30*/  @P0 STS [R7], R2 ;  /* 0x0000000207000388 */ /* 0x0083e40000000800 */
.L_x_34518:
[----:B------:R-:W-:Y:S05]  /*0a40*/  BSYNC.RECONVERGENT B0 ;  /* 0x0000000000007941 */ /* 0x000fea0003800200 */
.L_x_34517:
[----:B012---:R-:W0:Y:S01]  /*0a50*/  LDC.64 R8, c[0x0][0x398] ;  /* 0x0000e600ff087b82 */ /* 0x007e220000000a00 */
[C---:B------:R-:W-:Y:S01]  /*0a60*/  IADD3 R5, PT, PT, R11.reuse, R34, RZ ;  /* 0x000000220b057210 */ /* 0x040fe20007ffe0ff */
[----:B------:R-:W-:-:S04]  /*0a70*/  IMAD R3, R11, 0x20, R0 ;  /* 0x000000200b037824 */ /* 0x000fc800078e0200 */
[C---:B------:R-:W-:Y:S01]  /*0a80*/  IMAD.IADD R7, R5.reuse, 0x1, R34 ;  /* 0x0000000105077824 */ /* 0x040fe200078e0222 */
[----:B------:R-:W-:-:S04]  /*0a90*/  LEA R5, R5, R0, 0x5 ;  /* 0x0000000005057211 */ /* 0x000fc800078e28ff */
[C---:B------:R-:W-:Y:S01]  /*0aa0*/  IADD3 R13, PT, PT, R7.reuse, R34, RZ ;  /* 0x00000022070d7210 */ /* 0x040fe20007ffe0ff */
[----:B------:R-:W-:-:S03]  /*0ab0*/  IMAD R7, R7, 0x20, R0 ;  /* 0x0000002007077824 */ /* 0x000fc600078e0200 */
[----:B------:R-:W-:Y:S01]  /*0ac0*/  LEA R13, R13, R0, 0x5 ;  /* 0x000000000d0d7211 */ /* 0x000fe200078e28ff */
        /* <DEDUP_REMOVED lines=19> */
[----:B------:R-:W-:Y:S01]  /*0c00*/  ISETP.GT.U32.AND P0, PT, R40, 0x3f, PT ;  /* 0x0000003f2800780c */ /* 0x000fe20003f04070 */
[----:B------:R-:W-:Y:S05]  /*0c10*/  WARPSYNC.ALL ;  /* 0x0000000000007948 */ /* 0x000fea0003800000 */
[----:B------:R-:W-:Y:S07]  /*0c20*/  BAR.SYNC.DEFER_BLOCKING 0x0 ;  /* 0x0000000000007b1d */ /* 0x000fee0000010000 */
[----:B------:R-:W-:Y:S05]  /*0c30*/  @P0 BRA `(.L_x_34519) ;  /* 0x0000000400440947 */ /* 0x000fea0003800000 */
[----:B------:R0:W1:Y:S01]  /*0c40*/  LDS R24, [R27] ;  /* 0x000000001b187984 */ /* 0x0000620000000800 */
[C---:B------:R-:W-:Y:S01]  /*0c50*/  SHF.L.U32 R42, R37.reuse, 0x4, RZ ;  /* 0x00000004252a7819 */ /* 0x040fe200000006ff */
[----:B------:R-:W-:Y:S01]  /*0c60*/  UMOV UR4, 0xffffffff ;  /* 0xffffffff00047882 */ /* 0x000fe20000000000 */
[----:B------:R-:W-:Y:S01]  /*0c70*/  ISETP.NE.AND P0, PT, R37, RZ, PT ;  /* 0x000000ff2500720c */ /* 0x000fe20003f05270 */
[----:B------:R0:W3:Y:S01]  /*0c80*/  LDS R23, [R29+0x38] ;  /* 0x000038001d177984 */ /* 0x0000e20000000800 */
[----:B--2---:R-:W-:Y:S01]  /*0c90*/  LOP3.LUT R15, R42, 0x8, R35, 0xfe, !PT ;  /* 0x000000082a0f7812 */ /* 0x004fe200078efe23 */
[C---:B------:R-:W-:Y:S02]  /*0ca0*/  IMAD R44, R35.reuse, 0x20, R42 ;  /* 0x00000020232c7824 */ /* 0x040fe400078e022a */
[----:B------:R0:W2:Y:S02]  /*0cb0*/  LDS R22, [R29+0x34] ;  /* 0x000034001d167984 */ /* 0x0000a40000000800 */
[----:B------:R-:W-:-:S02]  /*0cc0*/  IMAD R17, R35, -0x1f, R44 ;  /* 0xffffffe123117824 */ /* 0x000fc400078e022c */
[----:B------:R0:W4:Y:S02]  /*0cd0*/  LDS R21, [R29+0x30] ;  /* 0x000030001d157984 */ /* 0x0001240000000800 */
[C---:B------:R-:W-:Y:S01]  /*0ce0*/  VIADD R11, R17.reuse, 0x5 ;  /* 0x00000005110b7836 */ /* 0x040fe20000000000 */
[C---:B------:R-:W-:Y:S01]  /*0cf0*/  IADD3 R13, PT, PT, R17.reuse, 0x4, RZ ;  /* 0x00000004110d7810 */ /* 0x040fe20007ffe0ff */
[----:B------:R0:W0:Y:S01]  /*0d00*/  LDS R20, [R29+0x2c] ;  /* 0x00002c001d147984 */ /* 0x0000220000000800 */
[C---:B------:R-:W-:Y:S01]  /*0d10*/  IADD3 R9, PT, PT, R17.reuse, 0x6, RZ ;  /* 0x0000000611097810 */ /* 0x040fe20007ffe0ff */
[C---:B------:R-:W-:Y:S01]  /*0d20*/  VIADD R7, R17.reuse, 0x7 ;  /* 0x0000000711077836 */ /* 0x040fe20000000000 */
[C---:B------:R-:W-:Y:S01]  /*0d30*/  IADD3 R5, PT, PT, R17.reuse, 0x9, RZ ;  /* 0x0000000911057810 */ /* 0x040fe20007ffe0ff */
[----:B------:R0:W0:Y:S01]  /*0d40*/  LDS R19, [R29+0x28] ;  /* 0x000028001d137984 */ /* 0x0000220000000800 */
[----:B------:R-:W-:-:S03]  /*0d50*/  VIADD R3, R17, 0xa ;  /* 0x0000000a11037836 */ /* 0x000fc60000000000 */
        /* <DEDUP_REMOVED lines=12> */
[----:B0-----:R-:W0:Y:S01]  /*0e20*/  SHFL.IDX PT, R43, R0, R17, 0x1f ;  /* 0x00001f11002b7589 */ /* 0x001e2200000e0000 */
[----:B------:R-:W-:-:S03]  /*0e30*/  IADD3 R42, PT, PT, R17, 0x1, RZ ;  /* 0x00000001112a7810 */ /* 0x000fc60007ffe0ff */
[----:B------:R-:W-:Y:S04]  /*0e40*/  SHFL.IDX PT, R13, R0, R13, 0x1f ;  /* 0x00001f0d000d7589 */ /* 0x000fe800000e0000 */
[----:B------:R-:W-:Y:S04]  /*0e50*/  SHFL.IDX PT, R11, R0, R11, 0x1f ;  /* 0x00001f0b000b7589 */ /* 0x000fe800000e0000 */
[----:B------:R-:W-:Y:S04]  /*0e60*/  SHFL.IDX PT, R9, R0, R9, 0x1f ;  /* 0x00001f0900097589 */ /* 0x000fe800000e0000 */
[----:B------:R-:W-:Y:S04]  /*0e70*/  SHFL.IDX PT, R7, R0, R7, 0x1f ;  /* 0x00001f0700077589 */ /* 0x000fe800000e0000 */
[----:B------:R-:W-:Y:S01]  /*0e80*/  SHFL.IDX PT, R15, R0, R15, 0x1f ;  /* 0x00001f0f000f7589 */ /* 0x000fe200000e0000 */
[----:B0-----:R-:W-:-:S03]  /*0e90*/  IMAD R45, R45, R43, RZ ;  /* 0x0000002b2d2d7224 */ /* 0x001fc600078e02ff */
[----:B------:R-:W-:Y:S04]  /*0ea0*/  SHFL.IDX PT, R5, R0, R5, 0x1f ;  /* 0x00001f0500057589 */ /* 0x000fe800000e0000 */
[----:B------:R-:W0:Y:S02]  /*0eb0*/  SHFL.IDX PT, R43, R0, R42, 0x1f ;  /* 0x00001f2a002b7589 */ /* 0x000e2400000e0000 */
[----:B0-----:R-:W-:Y:S02]  /*0ec0*/  IMAD R45, R2, R43, R45 ;  /* 0x0000002b022d7224 */ /* 0x001fe400078e022d */
[----:B------:R-:W-:-:S06]  /*0ed0*/  VIADD R2, R17, 0x2 ;  /* 0x0000000211027836 */ /* 0x000fcc0000000000 */
[----:B------:R-:W0:Y:S02]  /*0ee0*/  SHFL.IDX PT, R2, R0, R2, 0x1f ;  /* 0x00001f0200027589 */ /* 0x000e2400000e0000 */
[----:B0-----:R-:W-:Y:S01]  /*0ef0*/  IMAD R45, R4, R2, R45 ;  /* 0x00000002042d7224 */ /* 0x001fe200078e022d */
[----:B------:R-:W-:Y:S01]  /*0f00*/  IADD3 R4, PT, PT, R17, 0x3, RZ ;  /* 0x0000000311047810 */ /* 0x000fe20007ffe0ff */
[----:B------:R-:W-:Y:S04]  /*0f10*/  SHFL.IDX PT, R2, R0, R3, 0x1f ;  /* 0x00001f0300027589 */ /* 0x000fe800000e0000 */
[----:B------:R-:W-:Y:S04]  /*0f20*/  SHFL.IDX PT, R3, R0, R31, 0x1f ;  /* 0x00001f1f00037589 */ /* 0x000fe800000e0000 */
[----:B------:R-:W0:Y:S02]  /*0f30*/  SHFL.IDX PT, R4, R0, R4, 0x1f ;  /* 0x00001f0400047589 */ /* 0x000e2400000e0000 */
[----:B0-----:R-:W-:-:S02]  /*0f40*/  IMAD R45, R6, R4, R45 ;  /* 0x00000004062d7224 */ /* 0x001fc400078e022d */
[C---:B------:R-:W-:Y:S02]  /*0f50*/  VIADD R4, R17.reuse, 0xb ;  /* 0x0000000b11047836 */ /* 0x040fe40000000000 */
[----:B------:R-:W-:Y:S01]  /*0f60*/  IMAD R45, R8, R13, R45 ;  /* 0x0000000d082d7224 */ /* 0x000fe200078e022d */
[----:B------:R-:W-:-:S03]  /*0f70*/  IADD3 R13, PT, PT, R17, 0xc, RZ ;  /* 0x0000000c110d7810 */ /* 0x000fc60007ffe0ff */
[----:B------:R-:W-:Y:S02]  /*0f80*/  IMAD R10, R10, R11, R45 ;  /* 0x0000000b0a0a7224 */ /* 0x000fe400078e022d */
[----:B------:R-:W0:Y:S01]  /*0f90*/  SHFL.IDX PT, R11, R0, R4, 0x1f ;  /* 0x00001f04000b7589 */ /* 0x000e2200000e0000 */
[C---:B------:R-:W-:Y:S01]  /*0fa0*/  VIADD R45, R17.reuse, 0xd ;  /* 0x0000000d112d7836 */ /* 0x040fe20000000000 */
[----:B------:R-:W-:Y:S01]  /*0fb0*/  IADD3 R17, PT, PT, R17, 0xe, RZ ;  /* 0x0000000e11117810 */ /* 0x000fe20007ffe0ff */
[----:B------:R-:W-:Y:S01]  /*0fc0*/  IMAD R9, R12, R9, R10 ;  /* 0x000000090c097224 */ /* 0x000fe200078e020a */
[----:B------:R-:W1:Y:S03]  /*0fd0*/  SHFL.IDX PT, R6, R0, R13, 0x1f ;  /* 0x00001f0d00067589 */ /* 0x000e6600000e0000 */
[----:B------:R-:W-:Y:S01]  /*0fe0*/  IMAD R9, R14, R7, R9 ;  /* 0x000000070e097224 */ /* 0x000fe200078e0209 */
[----:B------:R-:W-:Y:S03]  /*0ff0*/  SHFL.IDX PT, R17, R0, R17, 0x1f ;  /* 0x00001f1100117589 */ /* 0x000fe600000e0000 */
[----:B------:R-:W-:Y:S01]  /*1000*/  IMAD R9, R16, R15, R9 ;  /* 0x0000000f10097224 */ /* 0x000fe200078e0209 */
[----:B------:R-:W2:Y:S03]  /*1010*/  SHFL.IDX PT, R7, R0, R45, 0x1f ;  /* 0x00001f2d00077589 */ /* 0x000ea600000e0000 */
[----:B------:R-:W-:-:S04]  /*1020*/  IMAD R5, R18, R5, R9 ;  /* 0x0000000512057224 */ /* 0x000fc800078e0209 */
[----:B------:R-:W-:-:S04]  /*1030*/  IMAD R2, R19, R2, R5 ;  /* 0x0000000213027224 */ /* 0x000fc800078e0205 */
[----:B0-----:R-:W-:-:S04]  /*1040*/  IMAD R2, R20, R11, R2 ;  /* 0x0000000b14027224 */ /* 0x001fc800078e0202 */
[----:B-1----:R-:W-:-:S04]  /*1050*/  IMAD R2, R21, R6, R2 ;  /* 0x0000000615027224 */ /* 0x002fc800078e0202 */
[----:B--2---:R-:W-:-:S04]  /*1060*/  IMAD R2, R22, R7, R2 ;  /* 0x0000000716027224 */ /* 0x004fc800078e0202 */
[----:B------:R-:W-:-:S07]  /*1070*/  IMAD R23, R23, R17, R2 ;  /* 0x0000001117177224 */ /* 0x000fce00078e0202 */
.L_x_34539:
[----:B------:R-:W0:Y:S01]  /*1080*/  @!P0 S2R R5, SR_CgaCtaId ;  /* 0x0000000000058919 */ /* 0x000e220000008800 */
[----:B------:R-:W-:Y:S01]  /*1090*/  @!P0 MOV R2, 0x400 ;  /* 0x0000040000028802 */ /* 0x000fe20000000f00 */
[----:B------:R-:W-:Y:S01]  /*10a0*/  IMAD.IADD R0, R38, 0x1, R25 ;  /* 0x0000000126007824 */ /* 0x000fe200078e0219 */
[----:B------:R-:W-:Y:S05]  /*10b0*/  WARPSYNC.ALL ;  /* 0x0000000000007948 */ /* 0x000fea0003800000 */
[----:B------:R-:W-:Y:S01]  /*10c0*/  @!P0 IADD3 R2, PT, PT, R2, 0x980, RZ ;  /* 0x0000098002028810 */ /* 0x000fe20007ffe0ff */
[----:B------:R-:W-:Y:S02]  /*10d0*/  IMAD R0, R0, 0x2, R35 ;  /* 0x0000000200007824 */ /* 0x000fe400078e0223 */
[----:B------:R-:W-:Y:S01]  /*10e0*/  IMAD R3, R24, R3, R23 ;  /* 0x0000000318037224 */ /* 0x000fe200078e0217 */
[----:B0-----:R-:W-:-:S04]  /*10f0*/  @!P0 LEA R5, R5, R2, 0x18 ;  /* 0x0000000205058211 */ /* 0x001fc800078ec0ff */
[----:B------:R-:W-:Y:S02]  /*1100*/  @!P0 LEA R2, R0, R5, 0x2 ;  /* 0x0000000500028211 */ /* 0x000fe400078e10ff */
[----:B------:R-:W-:Y:S04]  /*1110*/  SHFL.DOWN PT, R0, R3, 0x1, 0x1e1f ;  /* 0x083e1f0003007f89 */ /* 0x000fe800000e0000 */
[----:B------:R-:W0:Y:S02]  /*1120*/  @!P0 LDS R4, [R2] ;  /* 0x0000000002048984 */ /* 0x000e240000000800 */
[----:B0-----:R-:W-:-:S05]  /*1130*/  @!P0 IADD3 R5, PT, PT, R4, R0, R3 ;  /* 0x0000000004058210 */ /* 0x001fca0007ffe003 */
[----:B------:R0:W-:Y:S02]  /*1140*/  @!P0 STS [R2], R5 ;  /* 0x0000000502008388 */ /* 0x0001e40000000800 */
.L_x_34519:
[----:B------:R-:W-:Y:S01]  /*1150*/  PLOP3.LUT P0, PT, PT, PT, PT, 0x8, 0x80 ;  /* 0x000000000080781c */ /* 0x000fe20003f0e170 */
[----:B------:R-:W-:Y:S01]  /*1160*/  IMAD.MOV.U32 R25, RZ, RZ, 0x10 ;  /* 0x00000010ff197424 */ /* 0x000fe200078e00ff */
[----:B------:R-:W-:Y:S11]  /*1170*/  @P1 BRA `(.L_x_34521) ;  /* 0xfffffff400bc1947 */ /* 0x000ff6000383ffff */
[----:B------:R-:W-:Y:S05]  /*1180*/  WARPSYNC.ALL ;  /* 0x0000000000007948 */ /* 0x000fea0003800000 */
[----:B------:R-:W-:Y:S01]  /*1190*/  BAR.SYNC.DEFER_BLOCKING 0x0 ;  /* 0x0000000000007b1d */ /* 0x000fe20000010000 */
[----:B------:R-:W-:-:S13]  /*11a0*/  ISETP.GT.U32.AND P0, PT, R40, 0xf, PT ;  /* 0x0000000f2800780c */ /* 0x000fda0003f04070 */
[----:B------:R-:W-:Y:S05]  /*11b0*/  @P0 EXIT ;  /* 0x000000000000094d */ /* 0x000fea0003800000 */
[----:B------:R-:W1:Y:S01]  /*11c0*/  S2UR UR5, SR_CgaCtaId ;  /* 0x00000000000579c3 */ /* 0x000e620000008800 */
[----:B------:R-:W-:Y:S01]  /*11d0*/  UMOV UR4, 0x400 ;  /* 0x0000040000047882 */ /* 0x000fe20000000000 */
[----:B------:R-:W-:Y:S01]  /*11e0*/  LEA R41, R41, R36, 0x6 ;  /* 0x0000002429297211 */ /* 0x000fe200078e30ff */
[----:B------:R-:W-:-:S05]  /*11f0*/  UIADD3 UR4, UPT, UPT, UR4, 0x980, URZ ;  /* 0x0000098004047890 */ /* 0x000fca000fffe0ff */
[----:B0-2---:R-:W0:Y:S01]  /*1200*/  LDC.64 R2, c[0x0][0x3a0] ;  /* 0x0000e800ff027b82 */ /* 0x005e220000000a00 */
[----:B-1----:R-:W-:-:S06]  /*1210*/  ULEA UR4, UR5, UR4, 0x18 ;  /* 0x0000000405047291 */ /* 0x002fcc000f8ec0ff */
[----:B------:R-:W-:Y:S01]  /*1220*/  LEA R40, R40, UR4, 0x4 ;  /* 0x0000000428287c11 */ /* 0x000fe2000f8e20ff */
[----:B0-----:R-:W-:-:S07]  /*1230*/  IMAD.WIDE.U32 R2, R41, 0x4, R2 ;  /* 0x0000000429027825 */ /* 0x001fce00078e0002 */
.L_x_34522:
[----:B------:R0:W1:Y:S01]  /*1240*/  LDS.128 R4, [R40] ;  /* 0x0000000028047984 */ /* 0x0000620000000c00 */
[----:B------:R-:W-:-:S05]  /*1250*/  IMAD R36, R39, 0x4, R36 ;  /* 0x0000000427247824 */ /* 0x000fca00078e0224 */
[----:B------:R-:W-:Y:S02]  /*1260*/  ISETP.GE.U32.AND P0, PT, R36, 0x40, PT ;  /* 0x000000402400780c */ /* 0x000fe40003f06070 */
[C---:B0-----:R-:W-:Y:S01]  /*1270*/  LEA R40, R39.reuse, R40, 0x4 ;  /* 0x0000002827287211 */ /* 0x041fe200078e20ff */
[----:B-1----:R0:W-:Y:S02]  /*1280*/  STG.E.128 desc[UR6][R2.64], R4 ;  /* 0x0000000402007986 */ /* 0x0021e4000c101d06 */
[----:B0-----:R-:W-:-:S08]  /*1290*/  IMAD.WIDE.U32 R2, R39, 0x10, R2 ;  /* 0x0000001027027825 */ /* 0x001fd000078e0002 */
[----:B------:R-:W-:Y:S05]  /*12a0*/  @!P0 BRA `(.L_x_34522) ;  /* 0xfffffffc00e48947 */ /* 0x000fea000383ffff */
[----:B------:R-:W-:Y:S05]  /*12b0*/  EXIT ;  /* 0x000000000000794d */ /* 0x000fea0003800000 */
.L_x_34520:
[----:B------:R-:W-:Y:S02]  /*12c0*/  HFMA2 R43, -RZ, RZ, 0, 1.847743988037109375e-06 ;  /* 0x0000001fff2b7431 */ /* 0x000fe400000001ff */
[----:B------:R-:W-:Y:S02]  /*12d0*/  IMAD.MOV.U32 R42, RZ, RZ, R17 ;  /* 0x000000ffff2a7224 */ /* 0x000fe400078e0011 */
[----:B------:R-:W-:-:S07]  /*12e0*/  IMAD.MOV.U32 R44, RZ, RZ, -0x1 ;  /* 0xffffffffff2c7424 */ /* 0x000fce00078e00ff */
[----:B0-----:R-:W-:Y:S05]  /*12f0*/  WARPSYNC.COLLECTIVE R44, `(.L_x_34523) ;  /* 0x000000002c087348 */ /* 0x001fea0003c00000 */
[----:B0-----:R0:W1:Y:S02]  /*1300*/  SHFL.IDX P2, R43, R0, R42, R43 ;  /* 0x0000002a002b7389 */ /* 0x001064000004002b */
[----:B01----:R-:W-:Y:S05]  /*1310*/  ENDCOLLECTIVE ;  /* 0x000000000000791b */ /* 0x003fea0003800000 */
.L_x_34523:
[----:B------:R-:W-:Y:S01]  /*1320*/  IADD3 R42, PT, PT, R17, 0x1, RZ ;  /* 0x00000001112a7810 */ /* 0x000fe20007ffe0ff */
[----:B------:R-:W-:Y:S02]  /*1330*/  IMAD R45, R45, R43, RZ ;  /* 0x0000002b2d2d7224 */ /* 0x000fe400078e02ff */
[----:B------:R-:W-:-:S07]  /*1340*/  IMAD.MOV.U32 R43, RZ, RZ, 0x1f ;  /* 0x0000001fff2b7424 */ /* 0x000fce00078e00ff */
[----:B------:R-:W-:Y:S05]  /*1350*/  WARPSYNC.COLLECTIVE R44, `(.L_x_34524) ;  /* 0x000000002c087348 */ /* 0x000fea0003c00000 */
[----:B------:R0:W1:Y:S02]  /*1360*/  SHFL.IDX P2, R43, R0, R42, R43 ;  /* 0x0000002a002b7389 */ /* 0x000064000004002b */
[----:B01----:R-:W-:Y:S05]  /*1370*/  ENDCOLLECTIVE ;  /* 0x000000000000791b */ /* 0x003fea0003800000 */
.L_x_34524:
[----:B------:R-:W-:Y:S01]  /*1380*/  IMAD R45, R2, R43, R45 ;  /* 0x0000002b022d7224 */ /* 0x000fe200078e022d */
[----:B------:R-:W-:Y:S02]  /*1390*/  IADD3 R2, PT, PT, R17, 0x2, RZ ;  /* 0x0000000211027810 */ /* 0x000fe40007ffe0ff */
[----:B------:R-:W-:-:S03]  /*13a0*/  MOV R43, 0x1f ;  /* 0x0000001f002b7802 */ /* 0x000fc60000000f00 */
[----:B------:R-:W-:-:S07]  /*13b0*/  IMAD.MOV.U32 R42, RZ, RZ, R2 ;  /* 0x000000ffff2a7224 */ /* 0x000fce00078e0002 */
[----:B------:R-:W-:Y:S05]  /*13c0*/  WARPSYNC.COLLECTIVE R44, `(.L_x_34525) ;  /* 0x000000002c087348 */ /* 0x000fea0003c00000 */
[----:B------:R0:W1:Y:S02]  /*13d0*/  SHFL.IDX P2, R43, R0, R42, R43 ;  /* 0x0000002a002b7389 */ /* 0x000064000004002b */
[----:B01----:R-:W-:Y:S05]  /*13e0*/  ENDCOLLECTIVE ;  /* 0x000000000000791b */ /* 0x003fea0003800000 */
.L_x_34525:
[----:B------:R-:W-:Y:S02]  /*13f0*/  IMAD.MOV.U32 R2, RZ, RZ, R43 ;  /* 0x000000ffff027224 */ /* 0x000fe400078e002b */
[----:B------:R-:W-:Y:S02]  /*1400*/  HFMA2 R43, -RZ, RZ, 0, 1.847743988037109375e-06 ;  /* 0x0000001fff2b7431 */ /* 0x000fe400000001ff */
[----:B------:R-:W-:Y:S01]  /*1410*/  IMAD R45, R4, R2, R45 ;  /* 0x00000002042d7224 */ /* 0x000fe200078e022d */
[----:B------:R-:W-:-:S05]  /*1420*/  IADD3 R4, PT, PT, R17, 0x3, RZ ;  /* 0x0000000311047810 */ /* 0x000fca0007ffe0ff */
[----:B------:R-:W-:-:S07]  /*1430*/  IMAD.MOV.U32 R42, RZ, RZ, R4 ;  /* 0x000000ffff2a7224 */ /* 0x000fce00078e0004 */
[----:B------:R-:W-:Y:S05]  /*1440*/  WARPSYNC.COLLECTIVE R44, `(.L_x_34526) ;  /* 0x000000002c087348 */ /* 0x000fea0003c00000 */
[----:B------:R0:W1:Y:S02]  /*1450*/  SHFL.IDX P2, R43, R0, R42, R43 ;  /* 0x0000002a002b7389 */ /* 0x000064000004002b */
[----:B01----:R-:W-:Y:S05]  /*1460*/  ENDCOLLECTIVE ;  /* 0x000000000000791b */ /* 0x003fea0003800000 */
.L_x_34526:
        /* <DEDUP_REMOVED lines=8> */
.L_x_34527:
[----:B------:R-:W-:Y:S01]  /*14f0*/  IMAD.MOV.U32 R42, RZ, RZ, R11 ;  /* 0x000000ffff2a7224 */ /* 0x000fe200078e000b */
[----:B------:R-:W-:Y:S01]  /*1500*/  MOV R13, R43 ;  /* 0x0000002b000d7202 */ /* 0x000fe20000000f00 */
[----:B------:R-:W-:-:S04]  /*1510*/  HFMA2 R43, -RZ, RZ, 0, 1.847743988037109375e-06 ;  /* 0x0000001fff2b7431 */ /* 0x000fc800000001ff */
[----:B------:R-:W-:Y:S01]  /*1520*/  IMAD R45, R8, R13, R45 ;  /* 0x0000000d082d7224 */ /* 0x000fe200078e022d */
[----:B------:R-:W-:-:S07]  /*1530*/  IADD3 R13, PT, PT, R17, 0xc, RZ ;  /* 0x0000000c110d7810 */ /* 0x000fce0007ffe0ff */
[----:B------:R-:W-:Y:S05]  /*1540*/  WARPSYNC.COLLECTIVE R44, `(.L_x_34528) ;  /* 0x000000002c087348 */ /* 0x000fea0003c00000 */
[----:B------:R0:W1:Y:S02]  /*1550*/  SHFL.IDX P2, R43, R0, R42, R43 ;  /* 0x0000002a002b7389 */ /* 0x000064000004002b */
[----:B01----:R-:W-:Y:S05]  /*1560*/  ENDCOLLECTIVE ;  /* 0x000000000000791b */ /* 0x003fea0003800000 */
.L_x_34528:
[----:B------:R-:W-:Y:S01]  /*1570*/  MOV R42, R9 ;  /* 0x00000009002a7202 */ /* 0x000fe20000000f00 */
[----:B------:R-:W-:Y:S02]  /*1580*/  IMAD.MOV.U32 R11, RZ, RZ, R43 ;  /* 0x000000ffff0b7224 */ /* 0x000fe400078e002b */
[----:B------:R-:W-:Y:S02]  /*1590*/  IMAD.MOV.U32 R43, RZ, RZ, 0x1f ;  /* 0x0000001fff2b7424 */ /* 0x000fe400078e00ff */
[----:B------:R-:W-:Y:S02]  /*15a0*/  IMAD R10, R10, R11, R45 ;  /* 0x0000000b0a0a7224 */ /* 0x000fe400078e022d */
[C---:B------:R-:W-:Y:S01]  /*15b0*/  VIADD R45, R17.reuse, 0xd ;  /* 0x0000000d112d7836 */ /* 0x040fe20000000000 */
[----:B------:R-:W-:-:S07]  /*15c0*/  IADD3 R17, PT, PT, R17, 0xe, RZ ;  /* 0x0000000e11117810 */ /* 0x000fce0007ffe0ff */
[----:B------:R-:W-:Y:S05]  /*15d0*/  WARPSYNC.COLLECTIVE R44, `(.L_x_34529) ;  /* 0x000000002c087348 */ /* 0x000fea0003c00000 */
[----:B------:R0:W1:Y:S02]  /*15e0*/  SHFL.IDX P2, R43, R0, R42, R43 ;  /* 0x0000002a002b7389 */ /* 0x000064000004002b */
[----:B01----:R-:W-:Y:S05]  /*15f0*/  ENDCOLLECTIVE ;  /* 0x000000000000791b */ /* 0x003fea0003800000 */
.L_x_34529:
[----:B------:R-:W-:Y:S01]  /*1600*/  IMAD.MOV.U32 R42, RZ, RZ, R7 ;  /* 0x000000ffff2a7224 */ /* 0x000fe200078e0007 */
[----:B------:R-:W-:Y:S01]  /*1610*/  MOV R9, R43 ;  /* 0x0000002b00097202 */ /* 0x000fe20000000f00 */
[----:B------:R-:W-:-:S04]  /*1620*/  HFMA2 R43, -RZ, RZ, 0, 1.847743988037109375e-06 ;  /* 0x0000001fff2b7431 */ /* 0x000fc800000001ff */
[----:B------:R-:W-:-:S07]  /*1630*/  IMAD R9, R12, R9, R10 ;  /* 0x000000090c097224 */ /* 0x000fce00078e020a */
[----:B------:R-:W-:Y:S05]  /*1640*/  WARPSYNC.COLLECTIVE R44, `(.L_x_34530) ;  /* 0x000000002c087348 */ /* 0x000fea0003c00000 */
[----:B------:R0:W1:Y:S02]  /*1650*/  SHFL.IDX P2, R43, R0, R42, R43 ;  /* 0x0000002a002b7389 */ /* 0x000064000004002b */
[----:B01----:R-:W-:Y:S05]  /*1660*/  ENDCOLLECTIVE ;  /* 0x000000000000791b */ /* 0x003fea0003800000 */
.L_x_34530:
[----:B------:R-:W-:Y:S01]  /*1670*/  MOV R42, R15 ;  /* 0x0000000f002a7202 */ /* 0x000fe20000000f00 */
[----:B------:R-:W-:Y:S02]  /*1680*/  IMAD.MOV.U32 R7, RZ, RZ, R43 ;  /* 0x000000ffff077224 */ /* 0x000fe400078e002b */
[----:B------:R-:W-:Y:S02]  /*1690*/  IMAD.MOV.U32 R43, RZ, RZ, 0x1f ;  /* 0x0000001fff2b7424 */ /* 0x000fe400078e00ff */
[----:B------:R-:W-:-:S07]  /*16a0*/  IMAD R9, R14, R7, R9 ;  /* 0x000000070e097224 */ /* 0x000fce00078e0209 */
[----:B------:R-:W-:Y:S05]  /*16b0*/  WARPSYNC.COLLECTIVE R44, `(.L_x_34531) ;  /* 0x000000002c087348 */ /* 0x000fea0003c00000 */
[----:B------:R0:W1:Y:S02]  /*16c0*/  SHFL.IDX P2, R43, R0, R42, R43 ;  /* 0x0000002a002b7389 */ /* 0x000064000004002b */
[----:B01----:R-:W-:Y:S05]  /*16d0*/  ENDCOLLECTIVE ;  /* 0x000000000000791b */ /* 0x003fea0003800000 */
.L_x_34531:
[----:B------:R-:W-:Y:S01]  /*16e0*/  IMAD.MOV.U32 R42, RZ, RZ, R5 ;  /* 0x000000ffff2a7224 */ /* 0x000fe200078e0005 */
[----:B------:R-:W-:Y:S01]  /*16f0*/  MOV R15, R43 ;  /* 0x0000002b000f7202 */ /* 0x000fe20000000f00 */
[----:B------:R-:W-:-:S04]  /*1700*/  HFMA2 R43, -RZ, RZ, 0, 1.847743988037109375e-06 ;  /* 0x0000001fff2b7431 */ /* 0x000fc800000001ff */
[----:B------:R-:W-:-:S07]  /*1710*/  IMAD R9, R16, R15, R9 ;  /* 0x0000000f10097224 */ /* 0x000fce00078e0209 */
[----:B------:R-:W-:Y:S05]  /*1720*/  WARPSYNC.COLLECTIVE R44, `(.L_x_34532) ;  /* 0x000000002c087348 */ /* 0x000fea0003c00000 */
[----:B------:R0:W1:Y:S02]  /*1730*/  SHFL.IDX P2, R43, R0, R42, R43 ;  /* 0x0000002a002b7389 */ /* 0x000064000004002b */
[----:B01----:R-:W-:Y:S05]  /*1740*/  ENDCOLLECTIVE ;  /* 0x000000000000791b */ /* 0x003fea0003800000 */
.L_x_34532:
[----:B------:R-:W-:Y:S02]  /*1750*/  IMAD.MOV.U32 R42, RZ, RZ, R3 ;  /* 0x000000ffff2a7224 */ /* 0x000fe400078e0003 */
[----:B------:R-:W-:Y:S01]  /*1760*/  IMAD.MOV.U32 R5, RZ, RZ, R43 ;  /* 0x000000ffff057224 */ /* 0x000fe200078e002b */
[----:B------:R-:W-:-:S03]  /*1770*/  MOV R43, 0x1f ;  /* 0x0000001f002b7802 */ /* 0x000fc60000000f00 */
[----:B------:R-:W-:-:S07]  /*1780*/  IMAD R5, R18, R5, R9 ;  /* 0x0000000512057224 */ /* 0x000fce00078e0209 */
[----:B------:R-:W-:Y:S05]  /*1790*/  WARPSYNC.COLLECTIVE R44, `(.L_x_34533) ;  /* 0x000000002c087348 */ /* 0x000fea0003c00000 */
[----:B------:R0:W1:Y:S02]  /*17a0*/  SHFL.IDX P2, R43, R0, R42, R43 ;  /* 0x0000002a002b7389 */ /* 0x000064000004002b */
[----:B01----:R-:W-:Y:S05]  /*17b0*/  ENDCOLLECTIVE ;  /* 0x000000000000791b */ /* 0x003fea0003800000 */
.L_x_34533:
[----:B------:R-:W-:Y:S02]  /*17c0*/  IMAD.MOV.U32 R42, RZ, RZ, R4 ;  /* 0x000000ffff2a7224 */ /* 0x000fe400078e0004 */
[----:B------:R-:W-:Y:S02]  /*17d0*/  IMAD.MOV.U32 R2, RZ, RZ, R43 ;  /* 0x000000ffff027224 */ /* 0x000fe400078e002b */
[----:B------:R-:W-:Y:S02]  /*17e0*/  HFMA2 R43, -RZ, RZ, 0, 1.847743988037109375e-06 ;  /* 0x0000001fff2b7431 */ /* 0x000fe400000001ff */
[----:B------:R-:W-:-:S07]  /*17f0*/  IMAD R2, R19, R2, R5 ;  /* 0x0000000213027224 */ /* 0x000fce00078e0205 */
[----:B------:R-:W-:Y:S05]  /*1800*/  WARPSYNC.COLLECTIVE R44, `(.L_x_34534) ;  /* 0x000000002c087348 */ /* 0x000fea0003c00000 */
[----:B------:R0:W1:Y:S02]  /*1810*/  SHFL.IDX P2, R43, R0, R42, R43 ;  /* 0x0000002a002b7389 */ /* 0x000064000004002b */
[----:B01----:R-:W-:Y:S05]  /*1820*/  ENDCOLLECTIVE ;  /* 0x000000000000791b */ /* 0x003fea0003800000 */
.L_x_34534:
[----:B------:R-:W-:Y:S01]  /*1830*/  MOV R42, R13 ;  /* 0x0000000d002a7202 */ /* 0x000fe20000000f00 */
[----:B------:R-:W-:Y:S02]  /*1840*/  IMAD.MOV.U32 R11, RZ, RZ, R43 ;  /* 0x000000ffff0b7224 */ /* 0x000fe400078e002b */
[----:B------:R-:W-:Y:S02]  /*1850*/  IMAD.MOV.U32 R43, RZ, RZ, 0x1f ;  /* 0x0000001fff2b7424 */ /* 0x000fe400078e00ff */
[----:B------:R-:W-:-:S07]  /*1860*/  IMAD R2, R20, R11, R2 ;  /* 0x0000000b14027224 */ /* 0x000fce00078e0202 */
[----:B------:R-:W-:Y:S05]  /*1870*/  WARPSYNC.COLLECTIVE R44, `(.L_x_34535) ;  /* 0x000000002c087348 */ /* 0x000fea0003c00000 */
[----:B------:R0:W1:Y:S02]  /*1880*/  SHFL.IDX P2, R43, R0, R42, R43 ;  /* 0x0000002a002b7389 */ /* 0x000064000004002b */
[----:B01----:R-:W-:Y:S05]  /*1890*/  ENDCOLLECTIVE ;  /* 0x000000000000791b */ /* 0x003fea0003800000 */
.L_x_34535:
[----:B------:R-:W-:Y:S01]  /*18a0*/  IMAD.MOV.U32 R42, RZ, RZ, R45 ;  /* 0x000000ffff2a7224 */ /* 0x000fe200078e002d */
[----:B------:R-:W-:Y:S01]  /*18b0*/  MOV R6, R43 ;  /* 0x0000002b00067202 */ /* 0x000fe20000000f00 */
[----:B------:R-:W-:-:S04]  /*18c0*/  HFMA2 R43, -RZ, RZ, 0, 1.847743988037109375e-06 ;  /* 0x0000001fff2b7431 */ /* 0x000fc800000001ff */
[----:B------:R-:W-:-:S07]  /*18d0*/  IMAD R2, R21, R6, R2 ;  /* 0x0000000615027224 */ /* 0x000fce00078e0202 */
[----:B------:R-:W-:Y:S05]  /*18e0*/  WARPSYNC.COLLECTIVE R44, `(.L_x_34536) ;  /* 0x000000002c087348 */ /* 0x000fea0003c00000 */
[----:B------:R0:W1:Y:S02]  /*18f0*/  SHFL.IDX P2, R43, R0, R42, R43 ;  /* 0x0000002a002b7389 */ /* 0x000064000004002b */
[----:B01----:R-:W-:Y:S05]  /*1900*/  ENDCOLLECTIVE ;  /* 0x000000000000791b */ /* 0x003fea0003800000 */
.L_x_34536:
[----:B------:R-:W-:Y:S01]  /*1910*/  MOV R42, R17 ;  /* 0x00000011002a7202 */ /* 0x000fe20000000f00 */
[----:B------:R-:W-:Y:S02]  /*1920*/  IMAD.MOV.U32 R7, RZ, RZ, R43 ;  /* 0x000000ffff077224 */ /* 0x000fe400078e002b */
[----:B------:R-:W-:Y:S02]  /*1930*/  IMAD.MOV.U32 R43, RZ, RZ, 0x1f ;  /* 0x0000001fff2b7424 */ /* 0x000fe400078e00ff */
[----:B------:R-:W-:-:S07]  /*1940*/  IMAD R2, R22, R7, R2 ;  /* 0x0000000716027224 */ /* 0x000fce00078e0202 */
[----:B------:R-:W-:Y:S05]  /*1950*/  WARPSYNC.COLLECTIVE R44, `(.L_x_34537) ;  /* 0x000000002c087348 */ /* 0x000fea0003c00000 */
[----:B------:R0:W1:Y:S02]  /*1960*/  SHFL.IDX P2, R43, R0, R42, R43 ;  /* 0x0000002a002b7389 */ /* 0x000064000004002b */
[----:B01----:R-:W-:Y:S05]  /*1970*/  ENDCOLLECTIVE ;  /* 0x000000000000791b */ /* 0x003fea0003800000 */
.L_x_34537:
[----:B------:R-:W-:Y:S01]  /*1980*/  IMAD.MOV.U32 R42, RZ, RZ, R31 ;  /* 0x000000ffff2a7224 */ /* 0x000fe200078e001f */
[----:B------:R-:W-:Y:S01]  /*1990*/  MOV R17, R43 ;  /* 0x0000002b00117202 */ /* 0x000fe20000000f00 */
[----:B------:R-:W-:-:S04]  /*19a0*/  HFMA2 R43, -RZ, RZ, 0, 1.847743988037109375e-06 ;  /* 0x0000001fff2b7431 */ /* 0x000fc800000001ff */
[----:B------:R-:W-:-:S07]  /*19b0*/  IMAD R23, R23, R17, R2 ;  /* 0x0000001117177224 */ /* 0x000fce00078e0202 */
[----:B------:R-:W-:Y:S05]  /*19c0*/  WARPSYNC.COLLECTIVE R44, `(.L_x_34538) ;  /* 0x000000002c087348 */ /* 0x000fea0003c00000 */
[----:B------:R0:W1:Y:S02]  /*19d0*/  SHFL.IDX P2, R43, R0, R42, R43 ;  /* 0x0000002a002b7389 */ /* 0x000064000004002b */
[----:B01----:R-:W-:Y:S05]  /*19e0*/  ENDCOLLECTIVE ;  /* 0x000000000000791b */ /* 0x003fea0003800000 */
.L_x_34538:
[----:B------:R-:W-:Y:S01]  /*19f0*/  IMAD.MOV.U32 R3, RZ, RZ, R43 ;  /* 0x000000ffff037224 */ /* 0x000fe200078e002b */
[----:B------:R-:W-:Y:S06]  /*1a00*/  BRA `(.L_x_34539) ;  /* 0xfffffff4009c7947 */ /* 0x000fec000383ffff */
        .weak           $__internal_686_$__cuda_sm20_div_u16
        .type           $__internal_686_$__cuda_sm20_div_u16,@function
        .size           $__internal_686_$__cuda_sm20_div_u16,(.L_x_39189 - $__internal_686_$__cuda_sm20_div_u16)
$__internal_686_$__cuda_sm20_div_u16:
[----:B------:R-:W0:Y:S01]  /*1a10*/  I2F.U16 R4, R13 ;  /* 0x0000000d00047306 */ /* 0x000e220000101000 */
[----:B------:R-:W-:-:S07]  /*1a20*/  MOV R5, 0x4b800000 ;  /* 0x4b80000000057802 */ /* 0x000fce0000000f00 */
        /* <DEDUP_REMOVED lines=16> */
[----:B------:R-:W-:Y:S06]  /*1b30*/  RET.REL.NODEC R4 `(_Z9cuda_gemmIiLi128ELi1ELi1ELi64ELi32ELi32ELi64ELi1ELi1EEviiiPT_S1_S1_iii) ;  /* 0xffffffe404307950 */ /* 0x000fec0003c3ffff */
.L_x_34540:
        /* <DEDUP_REMOVED lines=12> */
.L_x_39189:


//--------------------- .text._Z9cuda_gemmIiLi128ELi1ELi1ELi64ELi32ELi32ELi64ELi1ELi0EEviiiPT_S1_S1_iii --------------------------
	.section	.text._Z9cuda_gemmIiLi128ELi1ELi1ELi64ELi32ELi32ELi64ELi1ELi0EEviiiPT_S1_S1_iii,"ax",@progbits
	.align	128
        .global         _Z9cuda_gemmIiLi128ELi1ELi1ELi64ELi32ELi32ELi64ELi1ELi0EEviiiPT_S1_S1_iii
        .type           _Z9cuda_gemmIiLi128ELi1ELi1ELi64ELi32ELi32ELi64ELi1ELi0EEviiiPT_S1_S1_iii,@function
        .size           _Z9cuda_gemmIiLi128ELi1ELi1ELi64ELi32ELi32ELi64ELi1ELi0EEviiiPT_S1_S1_iii,(.L_x_39191 - _Z9cuda_gemmIiLi128ELi1ELi1ELi64ELi32ELi32ELi64ELi1ELi0EEviiiPT_S1_S1_iii)
        .other          _Z9cuda_gemmIiLi128ELi1ELi1ELi64ELi32ELi32ELi64ELi1ELi0EEviiiPT_S1_S1_iii,@"STO_CUDA_ENTRY STV_DEFAULT"
_Z9cuda_gemmIiLi128ELi1ELi1ELi64ELi32ELi32ELi64ELi1ELi0EEviiiPT_S1_S1_iii:
.text._Z9cuda_gemmIiLi128ELi1ELi1ELi64ELi32ELi32ELi64ELi1ELi0EEviiiPT_S1_S1_iii:
        /* <DEDUP_REMOVED lines=10> */
[----:B0-----:R-:W-:-:S05]  /*00a0*/  IMAD.MOV.U32 R2, RZ, RZ, RZ ;  /* 0x000000ffff027224 */ /* 0x001fca00078e00ff */
[----:B------:R-:W-:Y:S01]  /*00b0*/  R2UR UR4, R2 ;  /* 0x00000000020472ca */ /* 0x000fe200000e0000 */
[----:B---3--:R-:W-:Y:S01]  /*00c0*/  IMAD.MOV R4, RZ, RZ, -R3 ;  /* 0x000000ffff047224 */ /* 0x008fe200078e0a03 */
        /* <DEDUP_REMOVED lines=21> */
[----:B------:R-:W2:Y:S03]  /*0220*/  LDCU UR6, c[0x0][0x374] ;  /* 0x00006e80ff0677ac */ /* 0x000ea60008000800 */
[----:B------:R-:W-:-:S06]  /*0230*/  USHF.L.U32 UR5, UR4, 0x1, URZ ;  /* 0x0000000104057899 */ /* 0x000fcc00080006ff */
[----:B------:R-:W-:Y:S01]  /*0240*/  IMAD R5, RZ, RZ, -UR5 ;  /* 0x80000005ff057e24 */ /* 0x000fe2000f8e02ff */
[----:B------:R-:W-:Y:S02]  /*0250*/  ISETP.NE.U32.AND P2, PT, RZ, UR5, PT ;  /* 0x00000005ff007c0c */ /* 0x000fe4000bf45070 */
[----:B------:R-:W0:Y:S01]  /*0260*/  I2F.U32.RP R0, UR5 ;  /* 0x0000000500007d06 */ /* 0x000e220008209000 */
[----:B--2---:R-:W-:-:S07]  /*0270*/  ISETP.GE.U32.AND P3, PT, R50, UR6, PT ;  /* 0x0000000632007c0c */ /* 0x004fce000bf66070 */
        /* <DEDUP_REMOVED lines=13> */
[----:B------:R-:W0:Y:S01]  /*0350*/  S2R R49, SR_CTAID.Z ;  /* 0x0000000000317919 */ /* 0x000e220000002700 */
[----:B------:R-:W-:Y:S01]  /*0360*/  @P0 VIADD R48, R48, 0x1 ;  /* 0x0000000130300836 */ /* 0x000fe20000000000 */
[----:B------:R-:W-:Y:S01]  /*0370*/  ISETP.GT.U32.AND P0, PT, R6, 0x3f, PT ;  /* 0x0000003f0600780c */ /* 0x000fe20003f04070 */
[----:B------:R-:W1:Y:S01]  /*0380*/  LDCU UR9, c[0x0][0x360] ;  /* 0x00006c00ff0977ac */ /* 0x000e620008000800 */
[----:B------:R-:W-:Y:S01]  /*0390*/  BSSY.RECONVERGENT B0, `(.L_x_34541) ;  /* 0x0000049000007945 */ /* 0x000fe20003800200 */
[----:B------:R-:W-:Y:S01]  /*03a0*/  @P1 VIADD R48, R48, 0x1 ;  /* 0x0000000130301836 */ /* 0x000fe20000000000 */
[----:B------:R-:W-:Y:S02]  /*03b0*/  @!P2 LOP3.LUT R48, RZ, UR5, RZ, 0x33, !PT ;  /* 0x00000005ff30ac12 */ /* 0x000fe4000f8e33ff */
[C---:B------:R-:W-:Y:S02]  /*03c0*/  LOP3.LUT R47, R6.reuse, 0x1, RZ, 0xc0, !PT ;  /* 0x00000001062f7812 */ /* 0x040fe400078ec0ff */
[----:B------:R-:W-:Y:S01]  /*03d0*/  SHF.L.U32 R7, R6, 0x2, RZ ;  /* 0x0000000206077819 */ /* 0x000fe200000006ff */
[----:B------:R-:W-:-:S04]  /*03e0*/  IMAD.MOV R3, RZ, RZ, -R48 ;  /* 0x000000ffff037224 */ /* 0x000fc800078e0a30 */
[----:B------:R-:W-:-:S05]  /*03f0*/  IMAD R46, R3, UR5, R6 ;  /* 0x00000005032e7c24 */ /* 0x000fca000f8e0206 */
[----:B------:R-:W-:Y:S01]  /*0400*/  SHF.R.U32.HI R46, RZ, 0x1, R46 ;  /* 0x00000001ff2e7819 */ /* 0x000fe2000001162e */
[----:B-1----:R-:W-:Y:S06]  /*0410*/  @P0 BRA `(.L_x_34542) ;  /* 0x0000000400000947 */ /* 0x002fec0003800000 */
[----:B------:R-:W1:Y:S01]  /*0420*/  I2F.U32.RP R8, UR9 ;  /* 0x0000000900087d06 */ /* 0x000e620008209000 */
[----:B------:R-:W-:Y:S01]  /*0430*/  VIADD R0, R6, UR9 ;  /* 0x0000000906007c36 */ /* 0x000fe20008000000 */
[----:B------:R-:W-:Y:S01]  /*0440*/  ISETP.NE.U32.AND P2, PT, RZ, UR9, PT ;  /* 0x00000009ff007c0c */ /* 0x000fe2000bf45070 */
[----:B------:R-:W-:Y:S03]  /*0450*/  BSSY.RECONVERGENT B1, `(.L_x_34543) ;  /* 0x0000029000017945 */ /* 0x000fe60003800200 */
        /* <DEDUP_REMOVED lines=26> */
[----:B------:R-:W1:Y:S01]  /*0600*/  S2R R5, SR_CgaCtaId ;  /* 0x0000000000057919 */ /* 0x000e620000008800 */
[----:B------:R-:W-:Y:S01]  /*0610*/  MOV R0, 0x400 ;  /* 0x0000040000007802 */ /* 0x000fe20000000f00 */
[----:B------:R-:W-:Y:S02]  /*0620*/  VIADD R3, R3, 0x1 ;  /* 0x0000000103037836 */ /* 0x000fe40000000000 */
[----:B------:R-:W-:Y:S02]  /*0630*/  IMAD.MOV.U32 R2, RZ, RZ, RZ ;  /* 0x000000ffff027224 */ /* 0x000fe400078e00ff */
[----:B------:R-:W-:Y:S01]  /*0640*/  VIADD R0, R0, 0x980 ;  /* 0x0000098000007836 */ /* 0x000fe20000000000 */
[----:B------:R-:W-:-:S04]  /*0650*/  LOP3.LUT R3, R3, 0x3, RZ, 0xc0, !PT ;  /* 0x0000000303037812 */ /* 0x000fc800078ec0ff */
[----:B-1----:R-:W-:Y:S01]  /*0660*/  LEA R5, R5, R0, 0x18 ;  /* 0x0000000005057211 */ /* 0x002fe200078ec0ff */
[----:B------:R-:W-:-:S07]  /*0670*/  IMAD.MOV.U32 R0, RZ, RZ, R6 ;  /* 0x000000ffff007224 */ /* 0x000fce00078e0006 */
.L_x_34545:
[----:B------:R-:W-:Y:S01]  /*0680*/  LEA R4, R0, R5, 0x2 ;  /* 0x0000000500047211 */ /* 0x000fe200078e10ff */
[----:B------:R-:W-:Y:S02]  /*0690*/  VIADD R2, R2, 0x1 ;  /* 0x0000000102027836 */ /* 0x000fe40000000000 */
[----:B------:R-:W-:Y:S02]  /*06a0*/  VIADD R0, R0, UR9 ;  /* 0x0000000900007c36 */ /* 0x000fe40008000000 */
[----:B------:R1:W-:Y:S01]  /*06b0*/  STS [R4], RZ ;  /* 0x000000ff04007388 */ /* 0x0003e20000000800 */
[----:B------:R-:W-:-:S13]  /*06c0*/  ISETP.NE.AND P0, PT, R2, R3, PT ;  /* 0x000000030200720c */ /* 0x000fda0003f05270 */
[----:B-1----:R-:W-:Y:S05]  /*06d0*/  @P0 BRA `(.L_x_34545) ;  /* 0xfffffffc00e80947 */ /* 0x002fea000383ffff */
.L_x_34544:
[----:B------:R-:W-:Y:S05]  /*06e0*/  BSYNC.RECONVERGENT B1 ;  /* 0x0000000000017941 */ /* 0x000fea0003800200 */
.L_x_34543:
[----:B------:R-:W-:Y:S05]  /*06f0*/  @!P1 BRA `(.L_x_34542) ;  /* 0x0000000000489947 */ /* 0x000fea0003800000 */
[----:B------:R-:W1:Y:S01]  /*0700*/  S2R R3, SR_CgaCtaId ;  /* 0x0000000000037919 */ /* 0x000e620000008800 */
[----:B------:R-:W-:-:S05]  /*0710*/  MOV R2, 0x400 ;  /* 0x0000040000027802 */ /* 0x000fca0000000f00 */
[----:B------:R-:W-:-:S05]  /*0720*/  VIADD R2, R2, 0x980 ;  /* 0x0000098002027836 */ /* 0x000fca0000000000 */
[----:B-1----:R-:W-:-:S07]  /*0730*/  LEA R5, R3, R2, 0x18 ;  /* 0x0000000203057211 */ /* 0x002fce00078ec0ff */
.L_x_34546:
[----:B-1----:R-:W-:Y:S01]  /*0740*/  LEA R8, R0, R5, 0x2 ;  /* 0x0000000500087211 */ /* 0x002fe200078e10ff */
[----:B------:R-:W-:Y:S01]  /*0750*/  IMAD.U32 R3, RZ, RZ, UR9 ;  /* 0x00000009ff037e24 */ /* 0x000fe2000f8e00ff */
[----:B------:R-:W-:Y:S01]  /*0760*/  MOV R4, UR9 ;  /* 0x0000000900047c02 */ /* 0x000fe20008000f00 */
[----:B------:R-:W-:Y:S02]  /*0770*/  IMAD.U32 R9, RZ, RZ, UR9 ;  /* 0x00000009ff097e24 */ /* 0x000fe4000f8e00ff */
[----:B------:R-:W-:Y:S01]  /*0780*/  IMAD R2, R3, 0x4, R8 ;  /* 0x0000000403027824 */ /* 0x000fe200078e0208 */
[----:B------:R1:W-:Y:S01]  /*0790*/  STS [R8], RZ ;  /* 0x000000ff08007388 */ /* 0x0003e20000000800 */
[C---:B------:R-:W-:Y:S02]  /*07a0*/  IMAD R0, R9.reuse, 0x4, R0 ;  /* 0x0000000409007824 */ /* 0x040fe400078e0200 */
[----:B------:R-:W-:Y:S01]  /*07b0*/  IMAD R3, R9, 0x4, R2 ;  /* 0x0000000409037824 */ /* 0x000fe200078e0202 */
[----:B------:R1:W-:Y:S02]  /*07c0*/  STS [R2], RZ ;  /* 0x000000ff02007388 */ /* 0x0003e40000000800 */
[----:B------:R-:W-:Y:S01]  /*07d0*/  ISETP.GE.U32.AND P0, PT, R0, 0x40, PT ;  /* 0x000000400000780c */ /* 0x000fe20003f06070 */
[----:B------:R-:W-:Y:S01]  /*07e0*/  IMAD R4, R4, 0x4, R3 ;  /* 0x0000000404047824 */ /* 0x000fe200078e0203 */
[----:B------:R1:W-:Y:S04]  /*07f0*/  STS [R3], RZ ;  /* 0x000000ff03007388 */ /* 0x0003e80000000800 */
[----:B------:R1:W-:Y:S07]  /*0800*/  STS [R4], RZ ;  /* 0x000000ff04007388 */ /* 0x0003ee0000000800 */
[----:B------:R-:W-:Y:S05]  /*0810*/  @!P0 BRA `(.L_x_34546) ;  /* 0xfffffffc00c88947 */ /* 0x000fea000383ffff */
.L_x_34542:
[----:B------:R-:W-:Y:S05]  /*0820*/  BSYNC.RECONVERGENT B0 ;  /* 0x0000000000007941 */ /* 0x000fea0003800200 */
.L_x_34541:
[C---:B------:R-:W-:Y:S01]  /*0830*/  ISETP.GT.U32.AND P0, PT, R6.reuse, 0xf, PT ;  /* 0x0000000f0600780c */ /* 0x040fe20003f04070 */
[----:B------:R-:W-:Y:S01]  /*0840*/  USHF.R.U32.HI UR7, URZ, 0x4, UR9 ;  /* 0x00000004ff077899 */ /* 0x000fe20008011609 */
[----:B------:R-:W-:Y:S01]  /*0850*/  BSSY.RECONVERGENT B0, `(.L_x_34547) ;  /* 0x0000014000007945 */ /* 0x000fe20003800200 */
[----:B------:R-:W2:Y:S04]  /*0860*/  LDCU.64 UR10, c[0x0][0x358] ;  /* 0x00006b00ff0a77ac */ /* 0x000ea80008000a00 */
[----:B------:R-:W-:Y:S01]  /*0870*/  LEA.HI R0, R6, UR7, RZ, 0x1c ;  /* 0x0000000706007c11 */ /* 0x000fe2000f8fe0ff */
[----:B------:R-:W-:-:S03]  /*0880*/  ULOP3.LUT UR6, UR7, 0xff, URZ, 0xc0, !UPT ;  /* 0x000000ff07067892 */ /* 0x000fc6000f8ec0ff */
[----:B------:R-:W-:Y:S02]  /*0890*/  LOP3.LUT R13, R0, 0x1f, RZ, 0x3c, !PT ;  /* 0x0000001f000d7812 */ /* 0x000fe400078e3cff */
[----:B------:R-:W-:Y:S07]  /*08a0*/  @P0 BRA `(.L_x_34548) ;  /* 0x0000000000380947 */ /* 0x000fee0003800000 */
[----:B-1----:R-:W1:Y:S01]  /*08b0*/  S2R R3, SR_CgaCtaId ;  /* 0x0000000000037919 */ /* 0x002e620000008800 */
[----:B------:R-:W3:Y:S01]  /*08c0*/  LDC.64 R4, c[0x0][0x390] ;  /* 0x0000e400ff047b82 */ /* 0x000ee20000000a00 */
[----:B------:R-:W-:-:S04]  /*08d0*/  MOV R0, 0x400 ;  /* 0x0000040000007802 */ /* 0x000fc80000000f00 */
[----:B------:R-:W-:-:S04]  /*08e0*/  IADD3 R0, PT, PT, R0, 0x880, RZ ;  /* 0x0000088000007810 */ /* 0x000fc80007ffe0ff */
[----:B-1----:R-:W-:-:S07]  /*08f0*/  LEA R0, R3, R0, 0x18 ;  /* 0x0000000003007211 */ /* 0x002fce00078ec0ff */
.L_x_34549:
[----:B------:R-:W-:-:S04]  /*0900*/  IMAD R3, R50, 0x40, R7 ;  /* 0x0000004032037824 */ /* 0x000fc800078e0207 */
[----:B---3--:R-:W-:-:S05]  /*0910*/  IMAD.WIDE.U32 R2, R3, 0x4, R4 ;  /* 0x0000000403027825 */ /* 0x008fca00078e0004 */
[----:B--2-4-:R-:W2:Y:S01]  /*0920*/  LDG.E.128 R8, desc[UR10][R2.64] ;  /* 0x0000000a02087981 */ /* 0x014ea2000c1e1d00 */
[----:B------:R-:W-:Y:S02]  /*0930*/  IMAD R12, R7, 0x4, R0 ;  /* 0x00000004070c7824 */ /* 0x000fe400078e0200 */
[----:B------:R-:W-:-:S05]  /*0940*/  IMAD.U32 R14, RZ, RZ, UR9 ;  /* 0x00000009ff0e7e24 */ /* 0x000fca000f8e00ff */
[----:B------:R-:W-:-:S04]  /*0950*/  LEA R7, R14, R7, 0x2 ;  /* 0x000000070e077211 */ /* 0x000fc800078e10ff */
[----:B------:R-:W-:Y:S01]  /*0960*/  ISETP.GE.U32.AND P0, PT, R7, 0x40, PT ;  /* 0x000000400700780c */ /* 0x000fe20003f06070 */
[----:B--2---:R4:W-:-:S12]  /*0970*/  STS.128 [R12], R8 ;  /* 0x000000080c007388 */ /* 0x0049d80000000c00 */
[----:B------:R-:W-:Y:S05]  /*0980*/  @!P0 BRA `(.L_x_34549) ;  /* 0xfffffffc00dc8947 */ /* 0x000fea000383ffff */
.L_x_34548:
[----:B--2---:R-:W-:Y:S05]  /*0990*/  BSYNC.RECONVERGENT B0 ;  /* 0x0000000000007941 */ /* 0x004fea0003800200 */
.L_x_34547:
[----:B----4-:R-:W-:Y:S01]  /*09a0*/  LOP3.LUT R9, R46, 0xf, RZ, 0xc0, !PT ;  /* 0x0000000f2e097812 */ /* 0x010fe200078ec0ff */
[----:B------:R-:W-:Y:S01]  /*09b0*/  IMAD.SHL.U32 R10, R47, 0x10, RZ ;  /* 0x000000102f0a7824 */ /* 0x000fe200078e00ff */
[----:B------:R-:W-:Y:S02]  /*09c0*/  LOP3.LUT R13, R13, 0xff, RZ, 0xc0, !PT ;  /* 0x000000ff0d0d7812 */ /* 0x000fe400078ec0ff */
[----:B------:R-:W-:-:S07]  /*09d0*/  MOV R5, 0x9f0 ;  /* 0x000009f000057802 */ /* 0x000fce0000000f00 */
[----:B01----:R-:W-:Y:S05]  /*09e0*/  CALL.REL.NOINC `($__internal_688_$__cuda_sm20_div_u16) ;  /* 0x0000002c00807944 */ /* 0x003fea0003c00000 */
        /* <DEDUP_REMOVED lines=65> */
[----:B------:R-:W-:Y:S01]  /*0e00*/  ISETP.GE.AND P1, PT, R3, R0, PT ;  /* 0x000000000300720c */ /* 0x000fe20003f26270 */
[----:B------:R-:W-:Y:S01]  /*0e10*/  VIADD R5, R46, 0x3 ;  /* 0x000000032e057836 */ /* 0x000fe20000000000 */
[C---:B------:R-:W-:Y:S01]  /*0e20*/  SEL R4, R0.reuse, RZ, P2 ;  /* 0x000000ff00047207 */ /* 0x040fe20001000000 */
[----:B------:R-:W-:Y:S01]  /*0e30*/  IMAD.IADD R29, R29, 0x1, -R2 ;  /* 0x000000011d1d7824 */ /* 0x000fe200078e0a02 */
[----:B------:R-:W-:-:S02]  /*0e40*/  SEL R28, R0, RZ, P1 ;  /* 0x000000ff001c7207 */ /* 0x000fc40000800000 */
[-C--:B------:R-:W-:Y:S02]  /*0e50*/  ISETP.GE.AND P2, PT, R27, R0.reuse, PT ;  /* 0x000000001b00720c */ /* 0x080fe40003f46270 */
[-C--:B------:R-:W-:Y:S01]  /*0e60*/  ISETP.GE.AND P0, PT, R9, R0.reuse, PT ;  /* 0x000000000900720c */ /* 0x080fe20003f06270 */
[----:B------:R-:W-:Y:S01]  /*0e70*/  IMAD.IADD R28, R3, 0x1, -R28 ;  /* 0x00000001031c7824 */ /* 0x000fe200078e0a1c */
[----:B------:R-:W-:Y:S01]  /*0e80*/  ISETP.GE.AND P1, PT, R55, R0, PT ;  /* 0x000000003700720c */ /* 0x000fe20003f26270 */
[----:B------:R-:W-:Y:S01]  /*0e90*/  VIADD R3, R46, 0x1 ;  /* 0x000000012e037836 */ /* 0x000fe20000000000 */
[----:B------:R-:W-:Y:S02]  /*0ea0*/  IADD3 R31, PT, PT, R31, -R4, RZ ;  /* 0x800000041f1f7210 */ /* 0x000fe40007ffe0ff */
[C---:B------:R-:W-:Y:S02]  /*0eb0*/  SEL R4, R0.reuse, RZ, P2 ;  /* 0x000000ff00047207 */ /* 0x040fe40001000000 */
[----:B------:R-:W-:-:S02]  /*0ec0*/  SEL R2, R0, RZ, P0 ;  /* 0x000000ff00027207 */ /* 0x000fc40000000000 */
[----:B------:R-:W-:Y:S02]  /*0ed0*/  SEL R8, R0, RZ, P1 ;  /* 0x000000ff00087207 */ /* 0x000fe40000800000 */
[C---:B------:R-:W-:Y:S02]  /*0ee0*/  LOP3.LUT R25, R10.reuse, R9, RZ, 0xfc, !PT ;  /* 0x000000090a197212 */ /* 0x040fe400078efcff */
        /* <DEDUP_REMOVED lines=12> */
[----:B------:R-:W-:Y:S02]  /*0fb0*/  IADD3 R27, PT, PT, R27, -R4, RZ ;  /* 0x800000041b1b7210 */ /* 0x000fe40007ffe0ff */
[----:B------:R-:W-:Y:S01]  /*0fc0*/  LOP3.LUT R10, R10, 0x8, R9, 0xf6, !PT ;  /* 0x000000080a0a7812 */ /* 0x000fe200078ef609 */
[----:B------:R-:W-:Y:S01]  /*0fd0*/  IMAD.IADD R9, R9, 0x1, -R2 ;  /* 0x0000000109097824 */ /* 0x000fe200078e0a02 */
[----:B------:R-:W-:Y:S02]  /*0fe0*/  LOP3.LUT R7, R7, 0x3, RZ, 0xc0, !PT ;  /* 0x0000000307077812 */ /* 0x000fe400078ec0ff */
[----:B------:R-:W-:-:S07]  /*0ff0*/  MOV R4, 0x1010 ;  /* 0x0000101000047802 */ /* 0x000fce0000000f00 */
[----:B------:R-:W-:Y:S05]  /*1000*/  CALL.REL.NOINC `($__internal_687_$__cuda_sm20_div_s16) ;  /* 0x0000002400907944 */ /* 0x000fea0003c00000 */
        /* <DEDUP_REMOVED lines=9> */
.L_x_34605:
[----:B0-----:R-:W0:Y:S01]  /*10a0*/  S2R R3, SR_CgaCtaId ;  /* 0x0000000000037919 */ /* 0x001e220000008800 */
[----:B------:R-:W-:Y:S01]  /*10b0*/  ISETP.NE.AND P1, PT, R7, 0x2, PT ;  /* 0x000000020700780c */ /* 0x000fe20003f25270 */
[----:B------:R-:W-:Y:S01]  /*10c0*/  BSSY.RECONVERGENT B0, `(.L_x_34550) ;  /* 0x000002c000007945 */ /* 0x000fe20003800200 */
[----:B------:R-:W-:Y:S01]  /*10d0*/  MOV R0, 0x400 ;  /* 0x0000040000007802 */ /* 0x000fe20000000f00 */
[----:B-1----:R-:W1:Y:S01]  /*10e0*/  S2R R36, SR_TID.X ;  /* 0x0000000000247919 */ /* 0x002e620000002100 */
[----:B------:R-:W-:Y:S02]  /*10f0*/  P2R R67, PR, RZ, 0x1 ;  /* 0x00000001ff437803 */ /* 0x000fe40000000000 */
[----:B0-----:R-:W-:Y:S02]  /*1100*/  LEA R0, R3, R0, 0x18 ;  /* 0x0000000003007211 */ /* 0x001fe400078ec0ff */
[----:B------:R-:W-:Y:S02]  /*1110*/  MOV R3, UR9 ;  /* 0x0000000900037c02 */ /* 0x000fe40008000f00 */
[----:B-1----:R-:W-:-:S02]  /*1120*/  LOP3.LUT R5, R36, 0xf, RZ, 0xc0, !PT ;  /* 0x0000000f24057812 */ /* 0x002fc400078ec0ff */
[----:B------:R-:W-:Y:S02]  /*1130*/  LOP3.LUT R35, R36, 0xf, RZ, 0xc0, !PT ;  /* 0x0000000f24237812 */ /* 0x000fe400078ec0ff */
[----:B------:R-:W-:Y:S01]  /*1140*/  SHF.R.U32.HI R3, RZ, 0x4, R3 ;  /* 0x00000004ff037819 */ /* 0x000fe20000011603 */
[----:B------:R-:W-:Y:S01]  /*1150*/  IMAD R5, R5, 0x84, R0 ;  /* 0x0000008405057824 */ /* 0x000fe200078e0200 */
[----:B------:R-:W-:Y:S01]  /*1160*/  SHF.R.U32.HI R0, RZ, 0x4, R36 ;  /* 0x00000004ff007819 */ /* 0x000fe20000011624 */
[----:B---3--:R-:W-:Y:S01]  /*1170*/  IMAD.IADD R2, R35, 0x1, R4 ;  /* 0x0000000123027824 */ /* 0x008fe200078e0204 */
[----:B--2-4-:R-:W-:Y:S06]  /*1180*/  @!P1 BRA `(.L_x_34551) ;  /* 0x00000000007c9947 */ /* 0x014fec0003800000 */
[----:B------:R-:W0:Y:S01]  /*1190*/  LDC R39, c[0x0][0x3a8] ;  /* 0x0000ea00ff277b82 */ /* 0x000e220000000800 */
[----:B------:R-:W-:-:S05]  /*11a0*/  SHF.R.U32.HI R68, RZ, 0x4, R36 ;  /* 0x00000004ff447819 */ /* 0x000fca0000011624 */
[----:B------:R-:W-:Y:S02]  /*11b0*/  IMAD R68, R49, 0x20, R68 ;  /* 0x0000002031447824 */ /* 0x000fe400078e0244 */
[----:B------:R-:W1:Y:S02]  /*11c0*/  LDC.64 R34, c[0x0][0x398] ;  /* 0x0000e600ff227b82 */ /* 0x000e640000000a00 */
[----:B0-----:R-:W-:-:S04]  /*11d0*/  IMAD R37, R68, R39, R2 ;  /* 0x0000002744257224 */ /* 0x001fc800078e0202 */
[----:B-1----:R-:W-:-:S06]  /*11e0*/  IMAD.WIDE R36, R37, 0x4, R34 ;  /* 0x0000000425247825 */ /* 0x002fcc00078e0222 */
[----:B------:R-:W2:Y:S01]  /*11f0*/  LDG.E R37, desc[UR10][R36.64] ;  /* 0x0000000a24257981 */ /* 0x000ea2000c1e1900 */
[----:B------:R-:W-:Y:S01]  /*1200*/  LEA R38, R0, R5, 0x2 ;  /* 0x0000000500267211 */ /* 0x000fe200078e10ff */
[----:B------:R-:W-:Y:S01]  /*1210*/  IMAD.U32 R69, RZ, RZ, UR9 ;  /* 0x00000009ff457e24 */ /* 0x000fe2000f8e00ff */
[----:B------:R-:W-:-:S04]  /*1220*/  ISETP.NE.AND P0, PT, R7, 0x3, PT ;  /* 0x000000030700780c */ /* 0x000fc80003f05270 */
[----:B------:R-:W-:-:S05]  /*1230*/  LEA.HI R69, R69, R0, RZ, 0x1c ;  /* 0x0000000045457211 */ /* 0x000fca00078fe0ff */
[----:B------:R-:W-:Y:S01]  /*1240*/  IMAD.MOV.U32 R0, RZ, RZ, R69 ;  /* 0x000000ffff007224 */ /* 0x000fe200078e0045 */
[----:B--2---:R0:W-:Y:S03]  /*1250*/  STS [R38], R37 ;  /* 0x0000002526007388 */ /* 0x0041e60000000800 */
[----:B------:R-:W-:Y:S05]  /*1260*/  @!P0 BRA `(.L_x_34551) ;  /* 0x0000000000448947 */ /* 0x000fea0003800000 */
[----:B------:R-:W-:Y:S01]  /*1270*/  ISETP.NE.AND P0, PT, R7, RZ, PT ;  /* 0x000000ff0700720c */ /* 0x000fe20003f05270 */
[----:B------:R-:W-:Y:S01]  /*1280*/  IMAD.U32 R0, RZ, RZ, UR9 ;  /* 0x00000009ff007e24 */ /* 0x000fe2000f8e00ff */
[----:B------:R-:W-:Y:S01]  /*1290*/  IADD3 R68, PT, PT, R68, R3, RZ ;  /* 0x0000000344447210 */ /* 0x000fe20007ffe0ff */
[----:B0-----:R-:W-:-:S03]  /*12a0*/  IMAD.U32 R37, RZ, RZ, UR9 ;  /* 0x00000009ff257e24 */ /* 0x001fc6000f8e00ff */
[----:B------:R-:W-:Y:S01]  /*12b0*/  LEA.HI R0, R0, R69, RZ, 0x1c ;  /* 0x0000004500007211 */ /* 0x000fe200078fe0ff */
[----:B------:R-:W-:-:S06]  /*12c0*/  IMAD.IADD R36, R68, 0x1, R3 ;  /* 0x0000000144247824 */ /* 0x000fcc00078e0203 */
[----:B------:R-:W-:Y:S01]  /*12d0*/  @P0 LEA.HI R0, R37, R0, RZ, 0x1c ;  /* 0x0000000025000211 */ /* 0x000fe200078fe0ff */
[-CC-:B------:R-:W-:Y:S02]  /*12e0*/  IMAD R37, R68, R39.reuse, R2.reuse ;  /* 0x0000002744257224 */ /* 0x180fe400078e0202 */
[----:B------:R-:W-:Y:S02]  /*12f0*/  @P0 IMAD R39, R36, R39, R2 ;  /* 0x0000002724270224 */ /* 0x000fe400078e0202 */
[----:B------:R-:W-:-:S04]  /*1300*/  IMAD.WIDE R36, R37, 0x4, R34 ;  /* 0x0000000425247825 */ /* 0x000fc800078e0222 */
[----:B------:R-:W-:Y:S02]  /*1310*/  @P0 IMAD.WIDE R34, R39, 0x4, R34 ;  /* 0x0000000427220825 */ /* 0x000fe400078e0222 */
[----:B------:R-:W2:Y:S04]  /*1320*/  LDG.E R36, desc[UR10][R36.64] ;  /* 0x0000000a24247981 */ /* 0x000ea8000c1e1900 */
[----:B------:R-:W3:Y:S01]  /*1330*/  @P0 LDG.E R34, desc[UR10][R34.64] ;  /* 0x0000000a22220981 */ /* 0x000ee2000c1e1900 */
[----:B------:R-:W-:-:S04]  /*1340*/  IMAD R38, R3, 0x4, R38 ;  /* 0x0000000403267824 */ /* 0x000fc800078e0226 */
[----:B------:R-:W-:Y:S01]  /*1350*/  @P0 IMAD R39, R3, 0x4, R38 ;  /* 0x0000000403270824 */ /* 0x000fe200078e0226 */
[----:B--2---:R1:W-:Y:S04]  /*1360*/  STS [R38], R36 ;  /* 0x0000002426007388 */ /* 0x0043e80000000800 */
[----:B---3--:R1:W-:Y:S02]  /*1370*/  @P0 STS [R39], R34 ;  /* 0x0000002227000388 */ /* 0x0083e40000000800 */
.L_x_34551:
[----:B------:R-:W-:Y:S05]  /*1380*/  BSYNC.RECONVERGENT B0 ;  /* 0x0000000000007941 */ /* 0x000fea0003800200 */
.L_x_34550:
[----:B-12---:R-:W1:Y:S01]  /*1390*/  LDC.64 R34, c[0x0][0x398] ;  /* 0x0000e600ff227b82 */ /* 0x006e620000000a00 */
[----:B------:R-:W-:-:S05]  /*13a0*/  LEA R69, R49, R0, 0x5 ;  /* 0x0000000031457211 */ /* 0x000fca00078e28ff */
[----:B0-----:R-:W-:-:S04]  /*13b0*/  IMAD R37, R69, UR12, R2 ;  /* 0x0000000c45257c24 */ /* 0x001fc8000f8e0202 */
[----:B-1----:R-:W-:-:S06]  /*13c0*/  IMAD.WIDE R36, R37, 0x4, R34 ;  /* 0x0000000425247825 */ /* 0x002fcc00078e0222 */
[----:B------:R0:W2:Y:S01]  /*13d0*/  LDG.E R37, desc[UR10][R36.64] ;  /* 0x0000000a24257981 */ /* 0x0000a2000c1e1900 */
[----:B------:R-:W-:Y:S02]  /*13e0*/  IMAD.U32 R38, RZ, RZ, UR9 ;  /* 0x00000009ff267e24 */ /* 0x000fe4000f8e00ff */
[----:B------:R-:W-:-:S03]  /*13f0*/  IMAD R68, R0, 0x4, R5 ;  /* 0x0000000400447824 */ /* 0x000fc600078e0205 */
[----:B------:R-:W-:Y:S02]  /*1400*/  LEA.HI R69, R38, R69, RZ, 0x1c ;  /* 0x0000004526457211 */ /* 0x000fe400078fe0ff */
[----:B0-----:R-:W-:-:S03]  /*1410*/  MOV R36, UR9 ;  /* 0x0000000900247c02 */ /* 0x001fc60008000f00 */
[----:B------:R-:W-:Y:S01]  /*1420*/  IMAD R39, R69, UR12, R2 ;  /* 0x0000000c45277c24 */ /* 0x000fe2000f8e0202 */
[----:B------:R-:W-:-:S03]  /*1430*/  LEA.HI R69, R36, R69, RZ, 0x1c ;  /* 0x0000004524457211 */ /* 0x000fc600078fe0ff */
[----:B------:R-:W-:-:S04]  /*1440*/  IMAD.WIDE R38, R39, 0x4, R34 ;  /* 0x0000000427267825 */ /* 0x000fc800078e0222 */
[----:B------:R-:W-:Y:S02]  /*1450*/  IMAD R36, R69, UR12, R2 ;  /* 0x0000000c45247c24 */ /* 0x000fe4000f8e0202 */
[----:B------:R-:W3:Y:S04]  /*1460*/  LDG.E R39, desc[UR10][R38.64] ;  /* 0x0000000a26277981 */ /* 0x000ee8000c1e1900 */
[----:B--2---:R0:W-:Y:S02]  /*1470*/  STS [R68], R37 ;  /* 0x0000002544007388 */ /* 0x0041e40000000800 */
[----:B0-----:R-:W-:-:S06]  /*1480*/  IMAD.WIDE R36, R36, 0x4, R34 ;  /* 0x0000000424247825 */ /* 0x001fcc00078e0222 */
[----:B------:R0:W2:Y:S02]  /*1490*/  LDG.E R37, desc[UR10][R36.64] ;  /* 0x0000000a24257981 */ /* 0x0000a4000c1e1900 */
[----:B0-----:R-:W-:-:S05]  /*14a0*/  IMAD.U32 R36, RZ, RZ, UR9 ;  /* 0x00000009ff247e24 */ /* 0x001fca000f8e00ff */
[----:B------:R-:W-:-:S05]  /*14b0*/  LEA.HI R69, R36, R69, RZ, 0x1c ;  /* 0x0000004524457211 */ /* 0x000fca00078fe0ff */
[----:B------:R-:W-:-:S04]  /*14c0*/  IMAD R69, R69, UR12, R2 ;  /* 0x0000000c45457c24 */ /* 0x000fc8000f8e0202 */
[----:B------:R-:W-:-:S06]  /*14d0*/  IMAD.WIDE R34, R69, 0x4, R34 ;  /* 0x0000000445227825 */ /* 0x000fcc00078e0222 */
[----:B------:R-:W4:Y:S01]  /*14e0*/  LDG.E R34, desc[UR10][R34.64] ;  /* 0x0000000a22227981 */ /* 0x000f22000c1e1900 */
[----:B------:R-:W-:-:S04]  /*14f0*/  IMAD R38, R3, 0x4, R68 ;  /* 0x0000000403267824 */ /* 0x000fc800078e0244 */
[C---:B------:R-:W-:Y:S01]  /*1500*/  IMAD R68, R3.reuse, 0x4, R38 ;  /* 0x0000000403447824 */ /* 0x040fe200078e0226 */
[----:B---3--:R0:W-:Y:S01]  /*1510*/  STS [R38], R39 ;  /* 0x0000002726007388 */ /* 0x0081e20000000800 */
[C---:B------:R-:W-:Y:S02]  /*1520*/  LEA R0, R3.reuse, R0, 0x2 ;  /* 0x0000000003007211 */ /* 0x040fe400078e10ff */
[----:B0-----:R-:W-:Y:S02]  /*1530*/  IMAD R39, R3, 0x4, R68 ;  /* 0x0000000403277824 */ /* 0x001fe400078e0244 */
[----:B------:R-:W-:Y:S01]  /*1540*/  ISETP.GE.U32.AND P0, PT, R0, 0x20, PT ;  /* 0x000000200000780c */ /* 0x000fe20003f06070 */
[----:B--2---:R2:W-:Y:S04]  /*1550*/  STS [R68], R37 ;  /* 0x0000002544007388 */ /* 0x0045e80000000800 */
[----:B----4-:R2:W-:Y:S08]  /*1560*/  STS [R39], R34 ;  /* 0x0000002227007388 */ /* 0x0105f00000000800 */
[----:B------:R-:W-:Y:S05]  /*1570*/  @!P0 BRA `(.L_x_34550) ;  /* 0xfffffffc00848947 */ /* 0x000fea000383ffff */
[----:B------:R-:W-:Y:S01]  /*1580*/  IMAD.U32 R0, RZ, RZ, UR4 ;  /* 0x00000004ff007e24 */ /* 0x000fe2000f8e00ff */
[----:B------:R-:W-:Y:S05]  /*1590*/  WARPSYNC.ALL ;  /* 0x0000000000007948 */ /* 0x000fea0003800000 */
[----:B------:R-:W-:Y:S01]  /*15a0*/  BAR.SYNC.DEFER_BLOCKING 0x0 ;  /* 0x0000000000007b1d */ /* 0x000fe20000010000 */
[----:B------:R-:W-:-:S13]  /*15b0*/  ISETP.GE.AND P0, PT, R0, 0x1, PT ;  /* 0x000000010000780c */ /* 0x000fda0003f06270 */
[----:B------:R-:W-:Y:S05]  /*15c0*/  @!P0 BRA `(.L_x_34552) ;  /* 0x0000001400548947 */ /* 0x000fea0003800000 */
[----:B------:R-:W-:Y:S01]  /*15d0*/  BSSY.RECONVERGENT B0, `(.L_x_34552) ;  /* 0x0000154000007945 */ /* 0x000fe20003800200 */
[----:B------:R-:W-:-:S07]  /*15e0*/  IMAD.MOV.U32 R3, RZ, RZ, RZ ;  /* 0x000000ffff037224 */ /* 0x000fce00078e00ff */
.L_x_34604:
[----:B0-----:R-:W0:Y:S01]  /*15f0*/  LDC R5, c[0x0][0x3ac] ;  /* 0x0000eb00ff057b82 */ /* 0x001e220000000800 */
[----:B------:R-:W-:Y:S01]  /*1600*/  USHF.L.U32 UR7, UR4, 0x1, URZ ;  /* 0x0000000104077899 */ /* 0x000fe200080006ff */
[----:B------:R-:W-:Y:S01]  /*1610*/  IMAD.IADD R0, R46, 0x1, R3 ;  /* 0x000000012e007824 */ /* 0x000fe200078e0203 */
[----:B------:R-:W-:-:S04]  /*1620*/  ISETP.GE.AND P4, PT, R48, UR5, PT ;  /* 0x0000000530007c0c */ /* 0x000fc8000bf86270 */
[----:B------:R-:W-:Y:S02]  /*1630*/  IADD3 R3, PT, PT, R3, UR7, RZ ;  /* 0x0000000703037c10 */ /* 0x000fe4000fffe0ff */
[C---:B0-----:R-:W-:Y:S02]  /*1640*/  ISETP.GE.AND P3, PT, R5.reuse, 0x1, PT ;  /* 0x000000010500780c */ /* 0x041fe40003f66270 */
        /* <DEDUP_REMOVED lines=12> */
.L_x_34553:
        /* <DEDUP_REMOVED lines=8> */
.L_x_34554:
        /* <DEDUP_REMOVED lines=8> */
.L_x_34555:
        /* <DEDUP_REMOVED lines=8> */
.L_x_34556:
[----:B------:R-:W-:Y:S01]  /*1890*/  ISETP.GE.AND P6, PT, R5, 0x6, PT ;  /* 0x000000060500780c */ /* 0x000fe20003fc6270 */
[----:B------:R-:W-:-:S12]  /*18a0*/  @!P5 BRA `(.L_x_34557) ;  /* 0x00000000001cd947 */ /* 0x000fd80003800000 */
[----:B------:R-:W5:Y:S01]  /*18b0*/  S2UR UR8, SR_CgaCtaId ;  /* 0x00000000000879c3 */ /* 0x000f620000008800 */
[----:B------:R-:W-:Y:S01]  /*18c0*/  UMOV UR7, 0x400 ;  /* 0x0000040000077882 */ /* 0x000fe20000000000 */
[----:B0--3--:R-:W-:Y:S01]  /*18d0*/  IMAD R2, R0, R5, R21 ;  /* 0x0000000500027224 */ /* 0x009fe200078e0215 */
[----:B------:R-:W-:-:S04]  /*18e0*/  UIADD3 UR7, UPT, UPT, UR7, 0x880, URZ ;  /* 0x0000088007077890 */ /* 0x000fc8000fffe0ff */
[----:B-----5:R-:W-:-:S06]  /*18f0*/  ULEA UR7, UR8, UR7, 0x18 ;  /* 0x0000000708077291 */ /* 0x020fcc000f8ec0ff */
[----:B------:R-:W-:-:S05]  /*1900*/  LEA R2, R2, UR7, 0x2 ;  /* 0x0000000702027c11 */ /* 0x000fca000f8e10ff */
[----:B------:R0:W3:Y:S02]  /*1910*/  LDS R55, [R2] ;  /* 0x0000000002377984 */ /* 0x0000e40000000800 */
.L_x_34557:
        /* <DEDUP_REMOVED lines=9> */
.L_x_34558:
        /* <DEDUP_REMOVED lines=9> */
.L_x_34559:
        /* <DEDUP_REMOVED lines=9> */
.L_x_34560:
        /* <DEDUP_REMOVED lines=9> */
.L_x_34561:
        /* <DEDUP_REMOVED lines=9> */
.L_x_34562:
        /* <DEDUP_REMOVED lines=9> */
.L_x_34563:
        /* <DEDUP_REMOVED lines=9> */
.L_x_34564:
        /* <DEDUP_REMOVED lines=9> */
.L_x_34565:
        /* <DEDUP_REMOVED lines=9> */
.L_x_34566:
        /* <DEDUP_REMOVED lines=9> */
.L_x_34567:
[----:B------:R-:W-:Y:S01]  /*1ec0*/  ISETP.GE.AND P5, PT, R3, UR4, PT ;  /* 0x0000000403007c0c */ /* 0x000fe2000bfa6270 */
        /* <DEDUP_REMOVED lines=8> */
.L_x_34568:
[----:B------:R-:W-:Y:S05]  /*1f50*/  @P4 BRA `(.L_x_34569) ;  /* 0x0000000800e84947 */ /* 0x000fea0003800000 */
[----:B------:R-:W5:Y:S01]  /*1f60*/  S2R R35, SR_CgaCtaId ;  /* 0x0000000000237919 */ /* 0x000f620000008800 */
[----:B0--3--:R-:W-:Y:S02]  /*1f70*/  MOV R2, 0x400 ;  /* 0x0000040000027802 */ /* 0x009fe40000000f00 */
[----:B------:R-:W-:Y:S01]  /*1f80*/  ISETP.GT.U32.AND P4, PT, R5, 0x40, PT ;  /* 0x000000400500780c */ /* 0x000fe20003f84070 */
[----:B------:R-:W-:Y:S01]  /*1f90*/  IMAD.MOV.U32 R5, RZ, RZ, R48 ;  /* 0x000000ffff057224 */ /* 0x000fe200078e0030 */
[----:B-----5:R-:W-:-:S11]  /*1fa0*/  LEA R2, R35, R2, 0x18 ;  /* 0x0000000223027211 */ /* 0x020fd600078ec0ff */
.L_x_34603:
[----:B--2---:R-:W-:-:S04]  /*1fb0*/  IMAD R37, R5, 0x84, R2 ;  /* 0x0000008405257824 */ /* 0x004fc800078e0202 */
        /* <DEDUP_REMOVED lines=10> */
.L_x_34608:
[----:B-12---:R-:W-:-:S07]  /*2060*/  IMAD R35, R51, R38, RZ ;  /* 0x0000002633237224 */ /* 0x006fce00078e02ff */
.L_x_34571:
[----:B------:R-:W-:-:S13]  /*2070*/  ISETP.GE.AND P2, PT, R34, 0x2, PT ;  /* 0x000000022200780c */ /* 0x000fda0003f46270 */
[----:B------:R-:W-:Y:S05]  /*2080*/  @!P2 BRA `(.L_x_34573) ;  /* 0x000000000010a947 */ /* 0x000fea0003800000 */
[----:B------:R-:W-:-:S03]  /*2090*/  UMOV UR7, 0xffffffff ;  /* 0xffffffff00077882 */ /* 0x000fc60000000000 */
[----:B------:R-:W-:Y:S05]  /*20a0*/  BRA.DIV UR7, `(.L_x_34574) ;  /* 0x0000000e072c7947 */ /* 0x000fea000b800000 */
[----:B------:R2:W3:Y:S02]  /*20b0*/  SHFL.IDX PT, R37, R36, R45, 0x1f ;  /* 0x00001f2d24257589 */ /* 0x0004e400000e0000 */
.L_x_34611:
[----:B---34-:R-:W-:-:S07]  /*20c0*/  IMAD R35, R52, R37, R35 ;  /* 0x0000002534237224 */ /* 0x018fce00078e0223 */
.L_x_34573:
[----:B------:R-:W-:-:S13]  /*20d0*/  ISETP.GE.AND P1, PT, R34, 0x3, PT ;  /* 0x000000032200780c */ /* 0x000fda0003f26270 */
[----:B------:R-:W-:Y:S05]  /*20e0*/  @!P1 BRA `(.L_x_34575) ;  /* 0x0000000000109947 */ /* 0x000fea0003800000 */
[----:B------:R-:W-:-:S03]  /*20f0*/  UMOV UR7, 0xffffffff ;  /* 0xffffffff00077882 */ /* 0x000fc60000000000 */
[----:B------:R-:W-:Y:S05]  /*2100*/  BRA.DIV UR7, `(.L_x_34576) ;  /* 0x0000000e073c7947 */ /* 0x000fea000b800000 */
[----:B------:R3:W0:Y:S02]  /*2110*/  SHFL.IDX PT, R38, R36, R44, 0x1f ;  /* 0x00001f2c24267589 */ /* 0x00062400000e0000 */
.L_x_34614:
[----:B0-----:R-:W-:-:S07]  /*2120*/  IMAD R35, R53, R38, R35 ;  /* 0x0000002635237224 */ /* 0x001fce00078e0223 */
.L_x_34575:
[----:B------:R-:W-:-:S13]  /*2130*/  ISETP.GE.AND P0, PT, R34, 0x4, PT ;  /* 0x000000042200780c */ /* 0x000fda0003f06270 */
[----:B------:R-:W-:Y:S05]  /*2140*/  @!P0 BRA `(.L_x_34577) ;  /* 0x0000000000108947 */ /* 0x000fea0003800000 */
[----:B------:R-:W-:-:S03]  /*2150*/  UMOV UR7, 0xffffffff ;  /* 0xffffffff00077882 */ /* 0x000fc60000000000 */
[----:B------:R-:W-:Y:S05]  /*2160*/  BRA.DIV UR7, `(.L_x_34578) ;  /* 0x0000000e07487947 */ /* 0x000fea000b800000 */
[----:B------:R0:W0:Y:S02]  /*2170*/  SHFL.IDX PT, R37, R36, R43, 0x1f ;  /* 0x00001f2b24257589 */ /* 0x00002400000e0000 */
.L_x_34617:
[----:B0-----:R-:W-:-:S07]  /*2180*/  IMAD R35, R54, R37, R35 ;  /* 0x0000002536237224 */ /* 0x001fce00078e0223 */
.L_x_34577:
[----:B------:R-:W-:-:S13]  /*2190*/  ISETP.GE.AND P6, PT, R34, 0x5, PT ;  /* 0x000000052200780c */ /* 0x000fda0003fc6270 */
[----:B------:R-:W-:Y:S05]  /*21a0*/  @!P6 BRA `(.L_x_34579) ;  /* 0x000000000010e947 */ /* 0x000fea0003800000 */
[----:B------:R-:W-:-:S03]  /*21b0*/  UMOV UR7, 0xffffffff ;  /* 0xffffffff00077882 */ /* 0x000fc60000000000 */
[----:B------:R-:W-:Y:S05]  /*21c0*/  BRA.DIV UR7, `(.L_x_34580) ;  /* 0x0000000e07587947 */ /* 0x000fea000b800000 */
[----:B------:R0:W0:Y:S02]  /*21d0*/  SHFL.IDX PT, R38, R36, R42, 0x1f ;  /* 0x00001f2a24267589 */ /* 0x00002400000e0000 */
.L_x_34620:
[----:B0-----:R-:W-:-:S07]  /*21e0*/  IMAD R35, R55, R38, R35 ;  /* 0x0000002637237224 */ /* 0x001fce00078e0223 */
.L_x_34579:
[----:B------:R-:W-:-:S13]  /*21f0*/  ISETP.GE.AND P6, PT, R34, 0x6, PT ;  /* 0x000000062200780c */ /* 0x000fda0003fc6270 */
[----:B------:R-:W-:Y:S05]  /*2200*/  @!P6 BRA `(.L_x_34581) ;  /* 0x000000000010e947 */ /* 0x000fea0003800000 */
[----:B------:R-:W-:-:S03]  /*2210*/  UMOV UR7, 0xffffffff ;  /* 0xffffffff00077882 */ /* 0x000fc60000000000 */
[----:B------:R-:W-:Y:S05]  /*2220*/  BRA.DIV UR7, `(.L_x_34582) ;  /* 0x0000000e07647947 */ /* 0x000fea000b800000 */
[----:B------:R0:W0:Y:S02]  /*2230*/  SHFL.IDX PT, R37, R36, R41, 0x1f ;  /* 0x00001f2924257589 */ /* 0x00002400000e0000 */
.L_x_34623:
[----:B0-----:R-:W-:-:S07]  /*2240*/  IMAD R35, R56, R37, R35 ;  /* 0x0000002538237224 */ /* 0x001fce00078e0223 */
.L_x_34581:
[----:B------:R-:W-:-:S13]  /*2250*/  ISETP.GE.AND P6, PT, R34, 0x7, PT ;  /* 0x000000072200780c */ /* 0x000fda0003fc6270 */
[----:B------:R-:W-:Y:S05]  /*2260*/  @!P6 BRA `(.L_x_34583) ;  /* 0x000000000010e947 */ /* 0x000fea0003800000 */
[----:B------:R-:W-:-:S03]  /*2270*/  UMOV UR7, 0xffffffff ;  /* 0xffffffff00077882 */ /* 0x000fc60000000000 */
[----:B------:R-:W-:Y:S05]  /*2280*/  BRA.DIV UR7, `(.L_x_34584) ;  /* 0x0000000e07747947 */ /* 0x000fea000b800000 */
[----:B------:R0:W0:Y:S02]  /*2290*/  SHFL.IDX PT, R38, R36, R40, 0x1f ;  /* 0x00001f2824267589 */ /* 0x00002400000e0000 */
.L_x_34626:
[----:B0-----:R-:W-:-:S07]  /*22a0*/  IMAD R35, R57, R38, R35 ;  /* 0x0000002639237224 */ /* 0x001fce00078e0223 */
.L_x_34583:
[----:B------:R-:W-:-:S13]  /*22b0*/  ISETP.GE.AND P6, PT, R34, 0x8, PT ;  /* 0x000000082200780c */ /* 0x000fda0003fc6270 */
[----:B------:R-:W-:Y:S05]  /*22c0*/  @!P6 BRA `(.L_x_34585) ;  /* 0x000000000010e947 */ /* 0x000fea0003800000 */
[----:B------:R-:W-:-:S03]  /*22d0*/  UMOV UR7, 0xffffffff ;  /* 0xffffffff00077882 */ /* 0x000fc60000000000 */
[----:B------:R-:W-:Y:S05]  /*22e0*/  BRA.DIV UR7, `(.L_x_34586) ;  /* 0x0000000e07807947 */ /* 0x000fea000b800000 */
[----:B------:R0:W0:Y:S02]  /*22f0*/  SHFL.IDX PT, R37, R36, R33, 0x1f ;  /* 0x00001f2124257589 */ /* 0x00002400000e0000 */
.L_x_34629:
[----:B0-----:R-:W-:-:S07]  /*2300*/  IMAD R35, R58, R37, R35 ;  /* 0x000000253a237224 */ /* 0x001fce00078e0223 */
.L_x_34585:
[----:B------:R-:W-:-:S13]  /*2310*/  ISETP.GE.AND P6, PT, R34, 0x9, PT ;  /* 0x000000092200780c */ /* 0x000fda0003fc6270 */
[----:B------:R-:W-:Y:S05]  /*2320*/  @!P6 BRA `(.L_x_34587) ;  /* 0x000000000010e947 */ /* 0x000fea0003800000 */
[----:B------:R-:W-:-:S03]  /*2330*/  UMOV UR7, 0xffffffff ;  /* 0xffffffff00077882 */ /* 0x000fc60000000000 */
[----:B------:R-:W-:Y:S05]  /*2340*/  BRA.DIV UR7, `(.L_x_34588) ;  /* 0x0000000e07907947 */ /* 0x000fea000b800000 */
[----:B------:R0:W0:Y:S02]  /*2350*/  SHFL.IDX PT, R38, R36, R32, 0x1f ;  /* 0x00001f2024267589 */ /* 0x00002400000e0000 */
.L_x_34632:
[----:B0-----:R-:W-:-:S07]  /*2360*/  IMAD R35, R59, R38, R35 ;  /* 0x000000263b237224 */ /* 0x001fce00078e0223 */
.L_x_34587:
[----:B------:R-:W-:-:S13]  /*2370*/  ISETP.GE.AND P6, PT, R34, 0xa, PT ;  /* 0x0000000a2200780c */ /* 0x000fda0003fc6270 */
[----:B------:R-:W-:Y:S05]  /*2380*/  @!P6 BRA `(.L_x_34589) ;  /* 0x000000000010e947 */ /* 0x000fea0003800000 */
[----:B------:R-:W-:-:S03]  /*2390*/  UMOV UR7, 0xffffffff ;  /* 0xffffffff00077882 */ /* 0x000fc60000000000 */
[----:B------:R-:W-:Y:S05]  /*23a0*/  BRA.DIV UR7, `(.L_x_34590) ;  /* 0x0000000e079c7947 */ /* 0x000fea000b800000 */
[----:B------:R0:W0:Y:S02]  /*23b0*/  SHFL.IDX PT, R37, R36, R31, 0x1f ;  /* 0x00001f1f24257589 */ /* 0x00002400000e0000 */
.L_x_34635:
[----:B0-----:R-:W-:-:S07]  /*23c0*/  IMAD R35, R60, R37, R35 ;  /* 0x000000253c237224 */ /* 0x001fce00078e0223 */
.L_x_34589:
[----:B------:R-:W-:-:S13]  /*23d0*/  ISETP.GE.AND P6, PT, R34, 0xb, PT ;  /* 0x0000000b2200780c */ /* 0x000fda0003fc6270 */
[----:B------:R-:W-:Y:S05]  /*23e0*/  @!P6 BRA `(.L_x_34591) ;  /* 0x000000000010e947 */ /* 0x000fea0003800000 */
[----:B------:R-:W-:-:S03]  /*23f0*/  UMOV UR7, 0xffffffff ;  /* 0xffffffff00077882 */ /* 0x000fc60000000000 */
[----:B------:R-:W-:Y:S05]  /*2400*/  BRA.DIV UR7, `(.L_x_34592) ;  /* 0x0000000e07ac7947 */ /* 0x000fea000b800000 */
[----:B------:R0:W0:Y:S02]  /*2410*/  SHFL.IDX PT, R38, R36, R30, 0x1f ;  /* 0x00001f1e24267589 */ /* 0x00002400000e0000 */
.L_x_34638:
[----:B0-----:R-:W-:-:S07]  /*2420*/  IMAD R35, R61, R38, R35 ;  /* 0x000000263d237224 */ /* 0x001fce00078e0223 */
.L_x_34591:
[----:B------:R-:W-:-:S13]  /*2430*/  ISETP.GE.AND P6, PT, R34, 0xc, PT ;  /* 0x0000000c2200780c */ /* 0x000fda0003fc6270 */
[----:B------:R-:W-:Y:S05]  /*2440*/  @!P6 BRA `(.L_x_34593) ;  /* 0x000000000010e947 */ /* 0x000fea0003800000 */
[----:B------:R-:W-:-:S03]  /*2450*/  UMOV UR7, 0xffffffff ;  /* 0xffffffff00077882 */ /* 0x000fc60000000000 */
[----:B------:R-:W-:Y:S05]  /*2460*/  BRA.DIV UR7, `(.L_x_34594) ;  /* 0x0000000e07b87947 */ /* 0x000fea000b800000 */
[----:B------:R0:W0:Y:S02]  /*2470*/  SHFL.IDX PT, R37, R36, R29, 0x1f ;  /* 0x00001f1d24257589 */ /* 0x00002400000e0000 */
.L_x_34641:
[----:B0-----:R-:W-:-:S07]  /*2480*/  IMAD R35, R62, R37, R35 ;  /* 0x000000253e237224 */ /* 0x001fce00078e0223 */
.L_x_34593:
[----:B------:R-:W-:-:S13]  /*2490*/  ISETP.GE.AND P6, PT, R34, 0xd, PT ;  /* 0x0000000d2200780c */ /* 0x000fda0003fc6270 */
[----:B------:R-:W-:Y:S05]  /*24a0*/  @!P6 BRA `(.L_x_34595) ;  /* 0x000000000010e947 */ /* 0x000fea0003800000 */
[----:B------:R-:W-:-:S03]  /*24b0*/  UMOV UR7, 0xffffffff ;  /* 0xffffffff00077882 */ /* 0x000fc60000000000 */
[----:B------:R-:W-:Y:S05]  /*24c0*/  BRA.DIV UR7, `(.L_x_34596) ;  /* 0x0000000e07c87947 */ /* 0x000fea000b800000 */
[----:B------:R0:W0:Y:S02]  /*24d0*/  SHFL.IDX PT, R38, R36, R28, 0x1f ;  /* 0x00001f1c24267589 */ /* 0x00002400000e0000 */
.L_x_34644:
[----:B0-----:R-:W-:-:S07]  /*24e0*/  IMAD R35, R63, R38, R35 ;  /* 0x000000263f237224 */ /* 0x001fce00078e0223 */
.L_x_34595:
[----:B------:R-:W-:-:S13]  /*24f0*/  ISETP.GE.AND P6, PT, R34, 0xe, PT ;  /* 0x0000000e2200780c */ /* 0x000fda0003fc6270 */
[----:B------:R-:W-:Y:S05]  /*2500*/  @!P6 BRA `(.L_x_34597) ;  /* 0x000000000010e947 */ /* 0x000fea0003800000 */
[----:B------:R-:W-:-:S03]  /*2510*/  UMOV UR7, 0xffffffff ;  /* 0xffffffff00077882 */ /* 0x000fc60000000000 */
[----:B------:R-:W-:Y:S05]  /*2520*/  BRA.DIV UR7, `(.L_x_34598) ;  /* 0x0000000e07d47947 */ /* 0x000fea000b800000 */
[----:B------:R0:W0:Y:S02]  /*2530*/  SHFL.IDX PT, R37, R36, R27, 0x1f ;  /* 0x00001f1b24257589 */ /* 0x00002400000e0000 */
.L_x_34647:
[----:B0-----:R-:W-:-:S07]  /*2540*/  IMAD R35, R64, R37, R35 ;  /* 0x0000002540237224 */ /* 0x001fce00078e0223 */
.L_x_34597:
[----:B------:R-:W-:-:S13]  /*2550*/  ISETP.GE.AND P6, PT, R34, 0xf, PT ;  /* 0x0000000f2200780c */ /* 0x000fda0003fc6270 */
[----:B------:R-:W-:Y:S05]  /*2560*/  @!P6 BRA `(.L_x_34599) ;  /* 0x000000000010e947 */ /* 0x000fea0003800000 */
[----:B------:R-:W-:-:S03]  /*2570*/  UMOV UR7, 0xffffffff ;  /* 0xffffffff00077882 */ /* 0x000fc60000000000 */
[----:B------:R-:W-:Y:S05]  /*2580*/  BRA.DIV UR7, `(.L_x_34600) ;  /* 0x0000000e07e47947 */ /* 0x000fea000b800000 */
[----:B------:R0:W0:Y:S02]  /*2590*/  SHFL.IDX PT, R38, R36, R26, 0x1f ;  /* 0x00001f1a24267589 */ /* 0x00002400000e0000 */
.L_x_34650:
[----:B0-----:R-:W-:-:S07]  /*25a0*/  IMAD R35, R65, R38, R35 ;  /* 0x0000002641237224 */ /* 0x001fce00078e0223 */
.L_x_34599:
[----:B------:R-:W-:-:S13]  /*25b0*/  ISETP.GE.AND P6, PT, R34, 0x10, PT ;  /* 0x000000102200780c */ /* 0x000fda0003fc6270 */
[----:B------:R-:W-:Y:S05]  /*25c0*/  @!P6 BRA `(.L_x_34601) ;  /* 0x00000004000ce947 */ /* 0x000fea0003800000 */
[----:B------:R-:W-:-:S03]  /*25d0*/  UMOV UR7, 0xffffffff ;  /* 0xffffffff00077882 */ /* 0x000fc60000000000 */
[----:B------:R-:W-:Y:S05]  /*25e0*/  BRA.DIV UR7, `(.L_x_34602) ;  /* 0x0000000e07f07947 */ /* 0x000fea000b800000 */
[----:B0-23--:R0:W2:Y:S02]  /*25f0*/  SHFL.IDX PT, R36, R36, R8, 0x1f ;  /* 0x00001f0824247589 */ /* 0x00d0a400000e0000 */
.L_x_34653:
[----:B--2---:R-:W-:Y:S01]  /*2600*/  IMAD R35, R66, R36, R35 ;  /* 0x0000002442237224 */ /* 0x004fe200078e0223 */
[----:B------:R-:W-:Y:S06]  /*2610*/  BRA `(.L_x_34601) ;  /* 0x0000000000f87947 */ /* 0x000fec0003800000 */
.L_x_34570:
[----:B------:R-:W-:Y:S01]  /*2620*/  @P3 LEA R36, R25, R37, 0x2 ;  /* 0x0000002519243211 */ /* 0x000fe200078e10ff */
[--C-:B------:R-:W-:Y:S01]  /*2630*/  @P2 IMAD R38, R24, 0x4, R37.reuse ;  /* 0x0000000418262824 */ /* 0x100fe200078e0225 */
[----:B------:R-:W0:Y:S01]  /*2640*/  LDC R34, c[0x0][0x3ac] ;  /* 0x0000eb00ff227b82 */ /* 0x000e220000000800 */
[----:B------:R-:W-:Y:S02]  /*2650*/  @P1 IMAD R39, R23, 0x4, R37 ;  /* 0x0000000417271824 */ /* 0x000fe400078e0225 */
[----:B------:R-:W-:Y:S01]  /*2660*/  IMAD.MOV.U32 R35, RZ, RZ, RZ ;  /* 0x000000ffff237224 */ /* 0x000fe200078e00ff */
[----:B------:R-:W1:Y:S04]  /*2670*/  @P3 LDS R36, [R36] ;  /* 0x0000000024243984 */ /* 0x000e680000000800 */
[----:B------:R-:W4:Y:S04]  /*2680*/  @P2 LDS R38, [R38] ;  /* 0x0000000026262984 */ /* 0x000f280000000800 */
[----:B------:R-:W2:Y:S01]  /*2690*/  @P1 LDS R68, [R39] ;  /* 0x0000000027441984 */ /* 0x000ea20000000800 */
[----:B0-----:R-:W-:Y:S01]  /*26a0*/  ISETP.GE.AND P6, PT, R34, 0x5, PT ;  /* 0x000000052200780c */ /* 0x001fe20003fc6270 */
[----:B-1----:R-:W-:-:S12]  /*26b0*/  @P3 IMAD R35, R51, R36, RZ ;  /* 0x0000002433233224 */ /* 0x002fd800078e02ff */
[----:B------:R-:W-:Y:S02]  /*26c0*/  @P6 IMAD R36, R21, 0x4, R37 ;  /* 0x0000000415246824 */ /* 0x000fe400078e0225 */
[----:B----4-:R-:W-:-:S04]  /*26d0*/  @P2 IMAD R35, R52, R38, R35 ;  /* 0x0000002634232224 */ /* 0x010fc800078e0223 */
[----:B--2---:R-:W-:Y:S01]  /*26e0*/  @P1 IMAD R35, R53, R68, R35 ;  /* 0x0000004435231224 */ /* 0x004fe200078e0223 */
[----:B------:R-:W-:Y:S01]  /*26f0*/  @P0 LEA R68, R22, R37, 0x2 ;  /* 0x0000002516440211 */ /* 0x000fe200078e10ff */
[----:B------:R-:W-:Y:S05]  /*2700*/  @P6 LDS R36, [R36] ;  /* 0x0000000024246984 */ /* 0x000fea0000000800 */
[----:B------:R-:W0:Y:S02]  /*2710*/  @P0 LDS R68, [R68] ;  /* 0x0000000044440984 */ /* 0x000e240000000800 */
[----:B0-----:R-:W-:-:S04]  /*2720*/  @P0 IMAD R35, R54, R68, R35 ;  /* 0x0000004436230224 */ /* 0x001fc800078e0223 */
[----:B------:R-:W-:Y:S01]  /*2730*/  @P6 IMAD R35, R55, R36, R35 ;  /* 0x0000002437236224 */ /* 0x000fe200078e0223 */
        /* <DEDUP_REMOVED lines=44> */
.L_x_34601:
[----:B------:R-:W-:Y:S01]  /*2a00*/  ISETP.NE.AND P6, PT, R47, RZ, PT ;  /* 0x000000ff2f00720c */ /* 0x000fe20003fc5270 */
[----:B------:R-:W-:Y:S01]  /*2a10*/  IMAD.IADD R37, R5, 0x1, R4 ;  /* 0x0000000105257824 */ /* 0x000fe200078e0204 */
[----:B------:R-:W-:Y:S05]  /*2a20*/  WARPSYNC.ALL ;  /* 0x0000000000007948 */ /* 0x000fea0003800000 */
[----:B0-23--:R-:W-:Y:S01]  /*2a30*/  IMAD R36, R37, UR4, R0 ;  /* 0x0000000425247c24 */ /* 0x00dfe2000f8e0200 */
        /* <DEDUP_REMOVED lines=12> */
.L_x_34569:
[----:B------:R-:W-:Y:S05]  /*2b00*/  @!P5 BRA `(.L_x_34604) ;  /* 0xffffffe800b8d947 */ /* 0x000fea000383ffff */
[----:B------:R-:W-:Y:S05]  /*2b10*/  BSYNC.RECONVERGENT B0 ;  /* 0x0000000000007941 */ /* 0x000fea0003800200 */
.L_x_34552:
[----:B------:R-:W-:Y:S01]  /*2b20*/  ISETP.NE.AND P1, PT, R67, RZ, PT ;  /* 0x000000ff4300720c */ /* 0x000fe20003f25270 */
[----:B------:R-:W-:Y:S01]  /*2b30*/  IMAD.MOV.U32 R4, RZ, RZ, 0x10 ;  /* 0x00000010ff047424 */ /* 0x000fe200078e00ff */
[----:B------:R-:W-:-:S11]  /*2b40*/  PLOP3.LUT P0, PT, PT, PT, PT, 0x8, 0x80 ;  /* 0x000000000080781c */ /* 0x000fd60003f0e170 */
[----:B------:R-:W-:Y:S05]  /*2b50*/  @P1 BRA `(.L_x_34605) ;  /* 0xffffffe400501947 */ /* 0x000fea000383ffff */
[----:B------:R-:W5:Y:S01]  /*2b60*/  S2R R0, SR_TID.X ;  /* 0x0000000000007919 */ /* 0x000f620000002100 */
[----:B------:R-:W-:Y:S05]  /*2b70*/  WARPSYNC.ALL ;  /* 0x0000000000007948 */ /* 0x000fea0003800000 */
[----:B------:R-:W-:Y:S01]  /*2b80*/  BAR.SYNC.DEFER_BLOCKING 0x0 ;  /* 0x0000000000007b1d */ /* 0x000fe20000010000 */
[----:B-----5:R-:W-:-:S13]  /*2b90*/  ISETP.GT.U32.AND P0, PT, R0, 0xf, PT ;  /* 0x0000000f0000780c */ /* 0x020fda0003f04070 */
[----:B------:R-:W-:Y:S05]  /*2ba0*/  @P0 EXIT ;  /* 0x000000000000094d */ /* 0x000fea0003800000 */
[----:B------:R-:W5:Y:S01]  /*2bb0*/  S2UR UR5, SR_CgaCtaId ;  /* 0x00000000000579c3 */ /* 0x000f620000008800 */
[----:B------:R-:W-:Y:S01]  /*2bc0*/  UMOV UR4, 0x400 ;  /* 0x0000040000047882 */ /* 0x000fe20000000000 */
[----:B------:R-:W-:Y:S01]  /*2bd0*/  IMAD.SHL.U32 R7, R0, 0x4, RZ ;  /* 0x0000000400077824 */ /* 0x000fe200078e00ff */
[----:B------:R-:W-:-:S03]  /*2be0*/  UIADD3 UR4, UPT, UPT, UR4, 0x980, URZ ;  /* 0x0000098004047890 */ /* 0x000fc6000fffe0ff */
[----:B------:R-:W-:Y:S02]  /*2bf0*/  IMAD R5, R50, 0x40, R7 ;  /* 0x0000004032057824 */ /* 0x000fe400078e0207 */
[----:B0--3--:R-:W0:Y:S01]  /*2c00*/  LDC.64 R2, c[0x0][0x3a0] ;  /* 0x0000e800ff027b82 */ /* 0x009e220000000a00 */
[----:B-----5:R-:W-:-:S06]  /*2c10*/  ULEA UR4, UR5, UR4, 0x18 ;  /* 0x0000000405047291 */ /* 0x020fcc000f8ec0ff */
[----:B------:R-:W-:Y:S01]  /*2c20*/  LEA R0, R0, UR4, 0x4 ;  /* 0x0000000400007c11 */ /* 0x000fe2000f8e20ff */
[----:B0-----:R-:W-:-:S07]  /*2c30*/  IMAD.WIDE.U32 R2, R5, 0x4, R2 ;  /* 0x0000000405027825 */ /* 0x001fce00078e0002 */
.L_x_34606:
[----:B------:R0:W3:Y:S01]  /*2c40*/  LDS.128 R8, [R0] ;  /* 0x0000000000087984 */ /* 0x0000e20000000c00 */
[----:B------:R-:W-:Y:S01]  /*2c50*/  MOV R4, UR9 ;  /* 0x0000000900047c02 */ /* 0x000fe20008000f00 */
[----:B------:R-:W-:Y:S02]  /*2c60*/  IMAD.U32 R5, RZ, RZ, UR9 ;  /* 0x00000009ff057e24 */ /* 0x000fe4000f8e00ff */
[----:B------:R-:W-:Y:S02]  /*2c70*/  IMAD.U32 R13, RZ, RZ, UR9 ;  /* 0x00000009ff0d7e24 */ /* 0x000fe4000f8e00ff */
[----:B------:R-:W-:Y:S01]  /*2c80*/  IMAD R7, R4, 0x4, R7 ;  /* 0x0000000404077824 */ /* 0x000fe200078e0207 */
[----:B0-----:R-:W-:-:S04]  /*2c90*/  LEA R0, R5, R0, 0x4 ;  /* 0x0000000005007211 */ /* 0x001fc800078e20ff */
[----:B------:R-:W-:Y:S01]  /*2ca0*/  ISETP.GE.U32.AND P0, PT, R7, 0x40, PT ;  /* 0x000000400700780c */ /* 0x000fe20003f06070 */
[----:B---3--:R0:W-:Y:S02]  /*2cb0*/  STG.E.128 desc[UR10][R2.64], R8 ;  /* 0x0000000802007986 */ /* 0x0081e4000c101d0a */
[----:B0-----:R-:W-:-:S10]  /*2cc0*/  IMAD.WIDE.U32 R2, R13, 0x10, R2 ;  /* 0x000000100d027825 */ /* 0x001fd400078e0002 */
[----:B------:R-:W-:Y:S05]  /*2cd0*/  @!P0 BRA `(.L_x_34606) ;  /* 0xfffffffc00d88947 */ /* 0x000fea000383ffff */
[----:B------:R-:W-:Y:S05]  /*2ce0*/  EXIT ;  /* 0x000000000000794d */ /* 0x000fea0003800000 */
.L_x_34572:
[----:B------:R-:W-:Y:S02]  /*2cf0*/  IMAD.MOV.U32 R39, RZ, RZ, R9 ;  /* 0x000000ffff277224 */ /* 0x000fe400078e0009 */
[----:B------:R-:W-:Y:S02]  /*2d00*/  IMAD.MOV.U32 R68, RZ, RZ, 0x1f ;  /* 0x0000001fff447424 */ /* 0x000fe400078e00ff */
[----:B------:R-:W-:-:S07]  /*2d10*/  IMAD.MOV.U32 R37, RZ, RZ, -0x1 ;  /* 0xffffffffff257424 */ /* 0x000fce00078e00ff */
[----:B-1--4-:R-:W-:Y:S05]  /*2d20*/  WARPSYNC.COLLECTIVE R37, `(.L_x_34607) ;  /* 0x0000000025087348 */ /* 0x012fea0003c00000 */
[----:B------:R0:W2:Y:S02]  /*2d30*/  SHFL.IDX P6, R38, R36, R39, R68 ;  /* 0x0000002724267389 */ /* 0x0000a400000c0044 */
[----:B012-4-:R-:W-:Y:S05]  /*2d40*/  ENDCOLLECTIVE ;  /* 0x000000000000791b */ /* 0x017fea0003800000 */
.L_x_34607:
[----:B------:R-:W-:Y:S05]  /*2d50*/  BRA `(.L_x_34608) ;  /* 0xfffffff000c07947 */ /* 0x000fea000383ffff */
.L_x_34574:
[----:B------:R-:W-:Y:S01]  /*2d60*/  BSSY B1, `(.L_x_34609) ;  /* 0x0000007000017945 */ /* 0x000fe20003800000 */
[----:B------:R-:W-:Y:S01]  /*2d70*/  MOV R39, R45 ;  /* 0x0000002d00277202 */ /* 0x000fe20000000f00 */
[----:B------:R-:W-:Y:S02]  /*2d80*/  IMAD.MOV.U32 R68, RZ, RZ, 0x1f ;  /* 0x0000001fff447424 */ /* 0x000fe400078e00ff */
[----:B------:R-:W-:-:S07]  /*2d90*/  IMAD.MOV.U32 R37, RZ, RZ, -0x1 ;  /* 0xffffffffff257424 */ /* 0x000fce00078e00ff */
[----:B01--4-:R-:W-:Y:S05]  /*2da0*/  WARPSYNC.COLLECTIVE R37, `(.L_x_34610) ;  /* 0x0000000025087348 */ /* 0x013fea0003c00000 */
[----:B------:R2:W3:Y:S02]  /*2db0*/  SHFL.IDX P6, R38, R36, R39, R68 ;  /* 0x0000002724267389 */ /* 0x0004e400000c0044 */
[----:B01234-:R-:W-:Y:S05]  /*2dc0*/  ENDCOLLECTIVE ;  /* 0x000000000000791b */ /* 0x01ffea0003800000 */
.L_x_34610:
[----:B------:R-:W-:Y:S05]  /*2dd0*/  BSYNC B1 ;  /* 0x0000000000017941 */ /* 0x000fea0003800000 */
.L_x_34609:
[----:B------:R-:W-:Y:S01]  /*2de0*/  IMAD.MOV.U32 R37, RZ, RZ, R38 ;  /* 0x000000ffff257224 */ /* 0x000fe200078e0026 */
[----:B------:R-:W-:Y:S06]  /*2df0*/  BRA `(.L_x_34611) ;  /* 0xfffffff000b07947 */ /* 0x000fec000383ffff */
.L_x_34576:
[----:B------:R-:W-:Y:S01]  /*2e00*/  BSSY B1, `(.L_x_34612) ;  /* 0x0000007000017945 */ /* 0x000fe20003800000 */
[----:B------:R-:W-:Y:S01]  /*2e10*/  MOV R39, R44 ;  /* 0x0000002c00277202 */ /* 0x000fe20000000f00 */
[----:B------:R-:W-:Y:S02]  /*2e20*/  IMAD.MOV.U32 R68, RZ, RZ, 0x1f ;  /* 0x0000001fff447424 */ /* 0x000fe400078e00ff */
[----:B------:R-:W-:-:S07]  /*2e30*/  IMAD.MOV.U32 R37, RZ, RZ, -0x1 ;  /* 0xffffffffff257424 */ /* 0x000fce00078e00ff */
[----:B012-4-:R-:W-:Y:S05]  /*2e40*/  WARPSYNC.COLLECTIVE R37, `(.L_x_34613) ;  /* 0x0000000025087348 */ /* 0x017fea0003c00000 */
[----:B------:R3:W0:Y:S02]  /*2e50*/  SHFL.IDX P6, R38, R36, R39, R68 ;  /* 0x0000002724267389 */ /* 0x00062400000c0044 */
[----:B01234-:R-:W-:Y:S05]  /*2e60*/  ENDCOLLECTIVE ;  /* 0x000000000000791b */ /* 0x01ffea0003800000 */
.L_x_34613:
[----:B------:R-:W-:Y:S05]  /*2e70*/  BSYNC B1 ;  /* 0x0000000000017941 */ /* 0x000fea0003800000 */
.L_x_34612:
[----:B------:R-:W-:Y:S05]  /*2e80*/  BRA `(.L_x_34614) ;  /* 0xfffffff000a47947 */ /* 0x000fea000383ffff */
.L_x_34578:
[----:B------:R-:W-:Y:S01]  /*2e90*/  HFMA2 R68, -RZ, RZ, 0, 1.847743988037109375e-06 ;  /* 0x0000001fff447431 */ /* 0x000fe200000001ff */
[----:B------:R-:W-:Y:S01]  /*2ea0*/  BSSY B1, `(.L_x_34615) ;  /* 0x0000006000017945 */ /* 0x000fe20003800000 */
[----:B------:R-:W-:Y:S02]  /*2eb0*/  IMAD.MOV.U32 R39, RZ, RZ, R43 ;  /* 0x000000ffff277224 */ /* 0x000fe400078e002b */
[----:B------:R-:W-:-:S07]  /*2ec0*/  IMAD.MOV.U32 R37, RZ, RZ, -0x1 ;  /* 0xffffffffff257424 */ /* 0x000fce00078e00ff */
[----:B01234-:R-:W-:Y:S05]  /*2ed0*/  WARPSYNC.COLLECTIVE R37, `(.L_x_34616) ;  /* 0x0000000025087348 */ /* 0x01ffea0003c00000 */
[----:B------:R0:W0:Y:S02]  /*2ee0*/  SHFL.IDX P6, R38, R36, R39, R68 ;  /* 0x0000002724267389 */ /* 0x00002400000c0044 */
[----:B01234-:R-:W-:Y:S05]  /*2ef0*/  ENDCOLLECTIVE ;  /* 0x000000000000791b */ /* 0x01ffea0003800000 */
.L_x_34616:
[----:B------:R-:W-:Y:S05]  /*2f00*/  BSYNC B1 ;  /* 0x0000000000017941 */ /* 0x000fea0003800000 */
.L_x_34615:
[----:B------:R-:W-:Y:S01]  /*2f10*/  IMAD.MOV.U32 R37, RZ, RZ, R38 ;  /* 0x000000ffff257224 */ /* 0x000fe200078e0026 */
[----:B------:R-:W-:Y:S06]  /*2f20*/  BRA `(.L_x_34617) ;  /* 0xfffffff000947947 */ /* 0x000fec000383ffff */
.L_x_34580:
[----:B------:R-:W-:Y:S01]  /*2f30*/  BSSY B1, `(.L_x_34618) ;  /* 0x0000007000017945 */ /* 0x000fe20003800000 */
[----:B------:R-:W-:Y:S01]  /*2f40*/  IMAD.MOV.U32 R39, RZ, RZ, R42 ;  /* 0x000000ffff277224 */ /* 0x000fe200078e002a */
[----:B------:R-:W-:Y:S01]  /*2f50*/  MOV R68, 0x1f ;  /* 0x0000001f00447802 */ /* 0x000fe20000000f00 */
[----:B------:R-:W-:-:S07]  /*2f60*/  IMAD.MOV.U32 R37, RZ, RZ, -0x1 ;  /* 0xffffffffff257424 */ /* 0x000fce00078e00ff */
[----:B01234-:R-:W-:Y:S05]  /*2f70*/  WARPSYNC.COLLECTIVE R37, `(.L_x_34619) ;  /* 0x0000000025087348 */ /* 0x01ffea0003c00000 */
[----:B------:R0:W0:Y:S02]  /*2f80*/  SHFL.IDX P6, R38, R36, R39, R68 ;  /* 0x0000002724267389 */ /* 0x00002400000c0044 */
[----:B01234-:R-:W-:Y:S05]  /*2f90*/  ENDCOLLECTIVE ;  /* 0x000000000000791b */ /* 0x01ffea0003800000 */
.L_x_34619:
[----:B------:R-:W-:Y:S05]  /*2fa0*/  BSYNC B1 ;  /* 0x0000000000017941 */ /* 0x000fea0003800000 */
.L_x_34618:
[----:B------:R-:W-:Y:S05]  /*2fb0*/  BRA `(.L_x_34620) ;  /* 0xfffffff000887947 */ /* 0x000fea000383ffff */
.L_x_34582:
[----:B------:R-:W-:Y:S01]  /*2fc0*/  BSSY B1, `(.L_x_34621) ;  /* 0x0000007000017945 */ /* 0x000fe20003800000 */
[----:B------:R-:W-:Y:S01]  /*2fd0*/  IMAD.MOV.U32 R39, RZ, RZ, R41 ;  /* 0x000000ffff277224 */ /* 0x000fe200078e0029 */
[----:B------:R-:W-:Y:S01]  /*2fe0*/  MOV R37, 0xffffffff ;  /* 0xffffffff00257802 */ /* 0x000fe20000000f00 */
[----:B------:R-:W-:-:S07]  /*2ff0*/  IMAD.MOV.U32 R68, RZ, RZ, 0x1f ;  /* 0x0000001fff447424 */ /* 0x000fce00078e00ff */
[----:B01234-:R-:W-:Y:S05]  /*3000*/  WARPSYNC.COLLECTIVE R37, `(.L_x_34622) ;  /* 0x0000000025087348 */ /* 0x01ffea0003c00000 */
[----:B------:R0:W0:Y:S02]  /*3010*/  SHFL.IDX P6, R38, R36, R39, R68 ;  /* 0x0000002724267389 */ /* 0x00002400000c0044 */
[----:B01234-:R-:W-:Y:S05]  /*3020*/  ENDCOLLECTIVE ;  /* 0x000000000000791b */ /* 0x01ffea0003800000 */
.L_x_34622:
[----:B------:R-:W-:Y:S05]  /*3030*/  BSYNC B1 ;  /* 0x0000000000017941 */ /* 0x000fea0003800000 */
.L_x_34621:
[----:B------:R-:W-:Y:S01]  /*3040*/  IMAD.MOV.U32 R37, RZ, RZ, R38 ;  /* 0x000000ffff257224 */ /* 0x000fe200078e0026 */
[----:B------:R-:W-:Y:S06]  /*3050*/  BRA `(.L_x_34623) ;  /* 0xfffffff000787947 */ /* 0x000fec000383ffff */
.L_x_34584:
[----:B------:R-:W-:Y:S01]  /*3060*/  BSSY B1, `(.L_x_34624) ;  /* 0x0000007000017945 */ /* 0x000fe20003800000 */
[----:B------:R-:W-:Y:S01]  /*3070*/  IMAD.MOV.U32 R39, RZ, RZ, R40 ;  /* 0x000000ffff277224 */ /* 0x000fe200078e0028 */
[----:B------:R-:W-:Y:S01]  /*3080*/  MOV R37, 0xffffffff ;  /* 0xffffffff00257802 */ /* 0x000fe20000000f00 */
[----:B------:R-:W-:-:S07]  /*3090*/  IMAD.MOV.U32 R68, RZ, RZ, 0x1f ;  /* 0x0000001fff447424 */ /* 0x000fce00078e00ff */
[----:B01234-:R-:W-:Y:S05]  /*30a0*/  WARPSYNC.COLLECTIVE R37, `(.L_x_34625) ;  /* 0x0000000025087348 */ /* 0x01ffea0003c00000 */
[----:B------:R0:W0:Y:S02]  /*30b0*/  SHFL.IDX P6, R38, R36, R39, R68 ;  /* 0x0000002724267389 */ /* 0x00002400000c0044 */
[----:B01234-:R-:W-:Y:S05]  /*30c0*/  ENDCOLLECTIVE ;  /* 0x000000000000791b */ /* 0x01ffea0003800000 */
.L_x_34625:
[----:B------:R-:W-:Y:S05]  /*30d0*/  BSYNC B1 ;  /* 0x0000000000017941 */ /* 0x000fea0003800000 */
.L_x_34624:
[----:B------:R-:W-:Y:S05]  /*30e0*/  BRA `(.L_x_34626) ;  /* 0xfffffff0006c7947 */ /* 0x000fea000383ffff */
.L_x_34586:
[----:B------:R-:W-:Y:S01]  /*30f0*/  BSSY B1, `(.L_x_34627) ;  /* 0x0000007000017945 */ /* 0x000fe20003800000 */
[----:B------:R-:W-:Y:S02]  /*3100*/  IMAD.MOV.U32 R39, RZ, RZ, R33 ;  /* 0x000000ffff277224 */ /* 0x000fe400078e0021 */
[----:B------:R-:W-:Y:S02]  /*3110*/  IMAD.MOV.U32 R68, RZ, RZ, 0x1f ;  /* 0x0000001fff447424 */ /* 0x000fe400078e00ff */
[----:B------:R-:W-:-:S07]  /*3120*/  IMAD.MOV.U32 R37, RZ, RZ, -0x1 ;  /* 0xffffffffff257424 */ /* 0x000fce00078e00ff */
[----:B01234-:R-:W-:Y:S05]  /*3130*/  WARPSYNC.COLLECTIVE R37, `(.L_x_34628) ;  /* 0x0000000025087348 */ /* 0x01ffea0003c00000 */
[----:B------:R0:W0:Y:S02]  /*3140*/  SHFL.IDX P6, R38, R36, R39, R68 ;  /* 0x0000002724267389 */ /* 0x00002400000c0044 */
[----:B01234-:R-:W-:Y:S05]  /*3150*/  ENDCOLLECTIVE ;  /* 0x000000000000791b */ /* 0x01ffea0003800000 */
.L_x_34628:
[----:B------:R-:W-:Y:S05]  /*3160*/  BSYNC B1 ;  /* 0x0000000000017941 */ /* 0x000fea0003800000 */
.L_x_34627:
[----:B------:R-:W-:Y:S01]  /*3170*/  MOV R37, R38 ;  /* 0x0000002600257202 */ /* 0x000fe20000000f00 */
[----:B------:R-:W-:Y:S06]  /*3180*/  BRA `(.L_x_34629) ;  /* 0xfffffff0005c7947 */ /* 0x000fec000383ffff */
.L_x_34588:
[----:B------:R-:W-:Y:S01]  /*3190*/  BSSY B1, `(.L_x_34630) ;  /* 0x0000007000017945 */ /* 0x000fe20003800000 */
[----:B------:R-:W-:Y:S02]  /*31a0*/  IMAD.MOV.U32 R39, RZ, RZ, R32 ;  /* 0x000000ffff277224 */ /* 0x000fe400078e0020 */
[----:B------:R-:W-:Y:S02]  /*31b0*/  IMAD.MOV.U32 R68, RZ, RZ, 0x1f ;  /* 0x0000001fff447424 */ /* 0x000fe400078e00ff */
[----:B------:R-:W-:-:S07]  /*31c0*/  IMAD.MOV.U32 R37, RZ, RZ, -0x1 ;  /* 0xffffffffff257424 */ /* 0x000fce00078e00ff */
[----:B01234-:R-:W-:Y:S05]  /*31d0*/  WARPSYNC.COLLECTIVE R37, `(.L_x_34631) ;  /* 0x0000000025087348 */ /* 0x01ffea0003c00000 */
[----:B------:R0:W0:Y:S02]  /*31e0*/  SHFL.IDX P6, R38, R36, R39, R68 ;  /* 0x0000002724267389 */ /* 0x00002400000c0044 */
[----:B01234-:R-:W-:Y:S05]  /*31f0*/  ENDCOLLECTIVE ;  /* 0x000000000000791b */ /* 0x01ffea0003800000 */
.L_x_34631:
[----:B------:R-:W-:Y:S05]  /*3200*/  BSYNC B1 ;  /* 0x0000000000017941 */ /* 0x000fea0003800000 */
.L_x_34630:
[----:B------:R-:W-:Y:S05]  /*3210*/  BRA `(.L_x_34632) ;  /* 0xfffffff000507947 */ /* 0x000fea000383ffff */
.L_x_34590:
[----:B------:R-:W-:Y:S01]  /*3220*/  BSSY B1, `(.L_x_34633) ;  /* 0x0000007000017945 */ /* 0x000fe20003800000 */
[----:B------:R-:W-:Y:S01]  /*3230*/  MOV R39, R31 ;  /* 0x0000001f00277202 */ /* 0x000fe20000000f00 */
[----:B------:R-:W-:Y:S02]  /*3240*/  IMAD.MOV.U32 R68, RZ, RZ, 0x1f ;  /* 0x0000001fff447424 */ /* 0x000fe400078e00ff */
[----:B------:R-:W-:-:S07]  /*3250*/  IMAD.MOV.U32 R37, RZ, RZ, -0x1 ;  /* 0xffffffffff257424 */ /* 0x000fce00078e00ff */
[----:B01234-:R-:W-:Y:S05]  /*3260*/  WARPSYNC.COLLECTIVE R37, `(.L_x_34634) ;  /* 0x0000000025087348 */ /* 0x01ffea0003c00000 */
[----:B------:R0:W0:Y:S02]  /*3270*/  SHFL.IDX P6, R38, R36, R39, R68 ;  /* 0x0000002724267389 */ /* 0x00002400000c0044 */
[----:B01234-:R-:W-:Y:S05]  /*3280*/  ENDCOLLECTIVE ;  /* 0x000000000000791b */ /* 0x01ffea0003800000 */
.L_x_34634:
[----:B------:R-:W-:Y:S05]  /*3290*/  BSYNC B1 ;  /* 0x0000000000017941 */ /* 0x000fea0003800000 */
.L_x_34633:
[----:B------:R-:W-:Y:S01]  /*32a0*/  IMAD.MOV.U32 R37, RZ, RZ, R38 ;  /* 0x000000ffff257224 */ /* 0x000fe200078e0026 */
[----:B------:R-:W-:Y:S06]  /*32b0*/  BRA `(.L_x_34635) ;  /* 0xfffffff000407947 */ /* 0x000fec000383ffff */
.L_x_34592:
[----:B------:R-:W-:Y:S01]  /*32c0*/  BSSY B1, `(.L_x_34636) ;  /* 0x0000007000017945 */ /* 0x000fe20003800000 */
[----:B------:R-:W-:Y:S01]  /*32d0*/  MOV R39, R30 ;  /* 0x0000001e00277202 */ /* 0x000fe20000000f00 */
[----:B------:R-:W-:Y:S02]  /*32e0*/  IMAD.MOV.U32 R68, RZ, RZ, 0x1f ;  /* 0x0000001fff447424 */ /* 0x000fe400078e00ff */
[----:B------:R-:W-:-:S07]  /*32f0*/  IMAD.MOV.U32 R37, RZ, RZ, -0x1 ;  /* 0xffffffffff257424 */ /* 0x000fce00078e00ff */
[----:B01234-:R-:W-:Y:S05]  /*3300*/  WARPSYNC.COLLECTIVE R37, `(.L_x_34637) ;  /* 0x0000000025087348 */ /* 0x01ffea0003c00000 */
[----:B------:R0:W0:Y:S02]  /*3310*/  SHFL.IDX P6, R38, R36, R39, R68 ;  /* 0x0000002724267389 */ /* 0x00002400000c0044 */
[----:B01234-:R-:W-:Y:S05]  /*3320*/  ENDCOLLECTIVE ;  /* 0x000000000000791b */ /* 0x01ffea0003800000 */
.L_x_34637:
[----:B------:R-:W-:Y:S05]  /*3330*/  BSYNC B1 ;  /* 0x0000000000017941 */ /* 0x000fea0003800000 */
.L_x_34636:
[----:B------:R-:W-:Y:S05]  /*3340*/  BRA `(.L_x_34638) ;  /* 0xfffffff000347947 */ /* 0x000fea000383ffff */
.L_x_34594:
[----:B------:R-:W-:Y:S01]  /*3350*/  HFMA2 R68, -RZ, RZ, 0, 1.847743988037109375e-06 ;  /* 0x0000001fff447431 */ /* 0x000fe200000001ff */
[----:B------:R-:W-:Y:S01]  /*3360*/  BSSY B1, `(.L_x_34639) ;  /* 0x0000006000017945 */ /* 0x000fe20003800000 */
[----:B------:R-:W-:Y:S02]  /*3370*/  IMAD.MOV.U32 R39, RZ, RZ, R29 ;  /* 0x000000ffff277224 */ /* 0x000fe400078e001d */
[----:B------:R-:W-:-:S07]  /*3380*/  IMAD.MOV.U32 R37, RZ, RZ, -0x1 ;  /* 0xffffffffff257424 */ /* 0x000fce00078e00ff */
[----:B01234-:R-:W-:Y:S05]  /*3390*/  WARPSYNC.COLLECTIVE R37, `(.L_x_34640) ;  /* 0x0000000025087348 */ /* 0x01ffea0003c00000 */
[----:B------:R0:W0:Y:S02]  /*33a0*/  SHFL.IDX P6, R38, R36, R39, R68 ;  /* 0x0000002724267389 */ /* 0x00002400000c0044 */
[----:B01234-:R-:W-:Y:S05]  /*33b0*/  ENDCOLLECTIVE ;  /* 0x000000000000791b */ /* 0x01ffea0003800000 */
.L_x_34640:
[----:B------:R-:W-:Y:S05]  /*33c0*/  BSYNC B1 ;  /* 0x0000000000017941 */ /* 0x000fea0003800000 */
.L_x_34639:
[----:B------:R-:W-:Y:S01]  /*33d0*/  IMAD.MOV.U32 R37, RZ, RZ, R38 ;  /* 0x000000ffff257224 */ /* 0x000fe200078e0026 */
[----:B------:R-:W-:Y:S06]  /*33e0*/  BRA `(.L_x_34641) ;  /* 0xfffffff000247947 */ /* 0x000fec000383ffff */
.L_x_34596:
[----:B------:R-:W-:Y:S01]  /*33f0*/  BSSY B1, `(.L_x_34642) ;  /* 0x0000007000017945 */ /* 0x000fe20003800000 */
[----:B------:R-:W-:Y:S01]  /*3400*/  IMAD.MOV.U32 R39, RZ, RZ, R28 ;  /* 0x000000ffff277224 */ /* 0x000fe200078e001c */
[----:B------:R-:W-:Y:S01]  /*3410*/  MOV R68, 0x1f ;  /* 0x0000001f00447802 */ /* 0x000fe20000000f00 */
[----:B------:R-:W-:-:S07]  /*3420*/  IMAD.MOV.U32 R37, RZ, RZ, -0x1 ;  /* 0xffffffffff257424 */ /* 0x000fce00078e00ff */
[----:B01234-:R-:W-:Y:S05]  /*3430*/  WARPSYNC.COLLECTIVE R37, `(.L_x_34643) ;  /* 0x0000000025087348 */ /* 0x01ffea0003c00000 */
[----:B------:R0:W0:Y:S02]  /*3440*/  SHFL.IDX P6, R38, R36, R39, R68 ;  /* 0x0000002724267389 */ /* 0x00002400000c0044 */
[----:B01234-:R-:W-:Y:S05]  /*3450*/  ENDCOLLECTIVE ;  /* 0x000000000000791b */ /* 0x01ffea0003800000 */
.L_x_34643:
[----:B------:R-:W-:Y:S05]  /*3460*/  BSYNC B1 ;  /* 0x0000000000017941 */ /* 0x000fea0003800000 */
.L_x_34642:
[----:B------:R-:W-:Y:S05]  /*3470*/  BRA `(.L_x_34644) ;  /* 0xfffffff000187947 */ /* 0x000fea000383ffff */
.L_x_34598:
[----:B------:R-:W-:Y:S01]  /*3480*/  BSSY B1, `(.L_x_34645) ;  /* 0x0000007000017945 */ /* 0x000fe20003800000 */
[----:B------:R-:W-:Y:S01]  /*3490*/  IMAD.MOV.U32 R39, RZ, RZ, R27 ;  /* 0x000000ffff277224 */ /* 0x000fe200078e001b */
[----:B------:R-:W-:Y:S01]  /*34a0*/  MOV R37, 0xffffffff ;  /* 0xffffffff00257802 */ /* 0x000fe20000000f00 */
[----:B------:R-:W-:-:S07]  /*34b0*/  IMAD.MOV.U32 R68, RZ, RZ, 0x1f ;  /* 0x0000001fff447424 */ /* 0x000fce00078e00ff */
[----:B01234-:R-:W-:Y:S05]  /*34c0*/  WARPSYNC.COLLECTIVE R37, `(.L_x_34646) ;  /* 0x0000000025087348 */ /* 0x01ffea0003c00000 */
[----:B------:R0:W0:Y:S02]  /*34d0*/  SHFL.IDX P6, R38, R36, R39, R68 ;  /* 0x0000002724267389 */ /* 0x00002400000c0044 */
[----:B01234-:R-:W-:Y:S05]  /*34e0*/  ENDCOLLECTIVE ;  /* 0x000000000000791b */ /* 0x01ffea0003800000 */
.L_x_34646:
[----:B------:R-:W-:Y:S05]  /*34f0*/  BSYNC B1 ;  /* 0x0000000000017941 */ /* 0x000fea0003800000 */
.L_x_34645:
[----:B------:R-:W-:Y:S01]  /*3500*/  IMAD.MOV.U32 R37, RZ, RZ, R38 ;  /* 0x000000ffff257224 */ /* 0x000fe200078e0026 */
[----:B------:R-:W-:Y:S06]  /*3510*/  BRA `(.L_x_34647) ;  /* 0xfffffff000087947 */ /* 0x000fec000383ffff */
.L_x_34600:
[----:B------:R-:W-:Y:S01]  /*3520*/  BSSY B1, `(.L_x_34648) ;  /* 0x0000007000017945 */ /* 0x000fe20003800000 */
[----:B------:R-:W-:Y:S01]  /*3530*/  IMAD.MOV.U32 R39, RZ, RZ, R26 ;  /* 0x000000ffff277224 */ /* 0x000fe200078e001a */
[----:B------:R-:W-:Y:S01]  /*3540*/  MOV R37, 0xffffffff ;  /* 0xffffffff00257802 */ /* 0x000fe20000000f00 */
[----:B------:R-:W-:-:S07]  /*3550*/  IMAD.MOV.U32 R68, RZ, RZ, 0x1f ;  /* 0x0000001fff447424 */ /* 0x000fce00078e00ff */
[----:B01234-:R-:W-:Y:S05]  /*3560*/  WARPSYNC.COLLECTIVE R37, `(.L_x_34649) ;  /* 0x0000000025087348 */ /* 0x01ffea0003c00000 */
[----:B------:R0:W0:Y:S02]  /*3570*/  SHFL.IDX P6, R38, R36, R39, R68 ;  /* 0x0000002724267389 */ /* 0x00002400000c0044 */
[----:B01234-:R-:W-:Y:S05]  /*3580*/  ENDCOLLECTIVE ;  /* 0x000000000000791b */ /* 0x01ffea0003800000 */
.L_x_34649:
[----:B------:R-:W-:Y:S05]  /*3590*/  BSYNC B1 ;  /* 0x0000000000017941 */ /* 0x000fea0003800000 */
.L_x_34648:
[----:B------:R-:W-:Y:S05]  /*35a0*/  BRA `(.L_x_34650) ;  /* 0xffffffec00fc7947 */ /* 0x000fea000383ffff */
.L_x_34602:
[----:B------:R-:W-:Y:S01]  /*35b0*/  BSSY B1, `(.L_x_34651) ;  /* 0x0000007000017945 */ /* 0x000fe20003800000 */
[----:B------:R-:W-:Y:S02]  /*35c0*/  IMAD.MOV.U32 R39, RZ, RZ, R8 ;  /* 0x000000ffff277224 */ /* 0x000fe400078e0008 */
[----:B------:R-:W-:Y:S02]  /*35d0*/  IMAD.MOV.U32 R68, RZ, RZ, 0x1f ;  /* 0x0000001fff447424 */ /* 0x000fe400078e00ff */
[----:B------:R-:W-:-:S07]  /*35e0*/  IMAD.MOV.U32 R37, RZ, RZ, -0x1 ;  /* 0xffffffffff257424 */ /* 0x000fce00078e00ff */
[----:B01234-:R-:W-:Y:S05]  /*35f0*/  WARPSYNC.COLLECTIVE R37, `(.L_x_34652) ;  /* 0x0000000025087348 */ /* 0x01ffea0003c00000 */
[----:B------:R0:W0:Y:S02]  /*3600*/  SHFL.IDX P6, R38, R36, R39, R68 ;  /* 0x0000002724267389 */ /* 0x00002400000c0044 */
[----:B01234-:R-:W-:Y:S05]  /*3610*/  ENDCOLLECTIVE ;  /* 0x000000000000791b */ /* 0x01ffea0003800000 */
.L_x_34652:
[----:B------:R-:W-:Y:S05]  /*3620*/  BSYNC B1 ;  /* 0x0000000000017941 */ /* 0x000fea0003800000 */
.L_x_34651:
[----:B------:R-:W-:Y:S01]  /*3630*/  MOV R36, R38 ;  /* 0x0000002600247202 */ /* 0x000fe20000000f00 */
[----:B------:R-:W-:Y:S06]  /*3640*/  BRA `(.L_x_34653) ;  /* 0xffffffec00ec7947 */ /* 0x000fec000383ffff */
        .weak           $__internal_687_$__cuda_sm20_div_s16
        .type           $__internal_687_$__cuda_sm20_div_s16,@function
        .size           $__internal_687_$__cuda_sm20_div_s16,($__internal_688_$__cuda_sm20_div_u16 - $__internal_687_$__cuda_sm20_div_s16)
$__internal_687_$__cuda_sm20_div_s16:
        /* <DEDUP_REMOVED lines=25> */
[----:B------:R-:W-:Y:S05]  /*37e0*/  RET.REL.NODEC R2 `(_Z9cuda_gemmIiLi128ELi1ELi1ELi64ELi32ELi32ELi64ELi1ELi0EEviiiPT_S1_S1_iii) ;  /* 0xffffffc802047950 */ /* 0x000fea0003c3ffff */
        .weak           $__internal_688_$__cuda_sm20_div_u16
        .type           $__internal_688_$__cuda_sm20_div_u16,@function
        .size           $__internal_688_$__cuda_sm20_div_u16,(.L_x_39191 - $__internal_688_$__cuda_sm20_div_u16)
$__internal_688_$__cuda_sm20_div_u16:
[----:B------:R-:W0:Y:S01]  /*37f0*/  I2F.U16 R0, UR6 ;  /* 0x0000000600007d06 */ /* 0x000e220008101000 */
[----:B------:R-:W-:-:S07]  /*3800*/  IMAD.MOV.U32 R2, RZ, RZ, 0x4b800000 ;  /* 0x4b800000ff027424 */ /* 0x000fce00078e00ff */
[----:B------:R-:W-:Y:S01]  /*3810*/  I2F.U16.RZ R13, R13 ;  /* 0x0000000d000d7306 */ /* 0x000fe2000010d000 */
        /* <DEDUP_REMOVED lines=15> */
[----:B------:R-:W-:Y:S06]  /*3910*/  RET.REL.NODEC R2 `(_Z9cuda_gemmIiLi128ELi1ELi1ELi64ELi32ELi32ELi64ELi1ELi0EEviiiPT_S1_S1_iii) ;  /* 0xffffffc402b87950 */ /* 0x000fec0003c3ffff */
.L_x_34654:
        /* <DEDUP_REMOVED lines=14> */
.L_x_39191:


//--------------------- .text._Z9cuda_gemmIiLi128ELi1ELi1ELi64ELi32ELi32ELi64ELi0ELi1EEviiiPT_S1_S1_iii --------------------------
	.section	.text._Z9cuda_gemmIiLi128ELi1ELi1ELi64ELi32ELi32ELi64ELi0ELi1EEviiiPT_S1_S1_iii,"ax",@progbits
	.align	128
        .global         _Z9cuda_gemmIiLi128ELi1ELi1ELi64ELi32ELi32ELi64ELi0ELi1EEviiiPT_S1_S1_iii
        .type           _Z9cuda_gemmIiLi128ELi1ELi1ELi64ELi32ELi32ELi64ELi0ELi1EEviiiPT_S1_S1_iii,@function
        .size           _Z9cuda_gemmIiLi128ELi1ELi1ELi64ELi32ELi32ELi64ELi0ELi1EEviiiPT_S1_S1_iii,(.L_x_39192 - _Z9cuda_gemmIiLi128ELi1ELi1ELi64ELi32ELi32ELi64ELi0ELi1EEviiiPT_S1_S1_iii)
        .other          _Z9cuda_gemmIiLi128ELi1ELi1ELi64ELi32ELi32ELi64ELi0ELi1EEviiiPT_S1_S1_iii,@"STO_CUDA_ENTRY STV_DEFAULT"
_Z9cuda_gemmIiLi128ELi1ELi1ELi64ELi32ELi32ELi64ELi0ELi1EEviiiPT_S1_S1_iii:
.text._Z9cuda_gemmIiLi128ELi1ELi1ELi64ELi32ELi32ELi64ELi0ELi1EEviiiPT_S1_S1_iii:
        /* <DEDUP_REMOVED lines=9> */
[C---:B0-----:R-:W-:Y:S01]  /*0090*/  ISETP.GT.U32.AND P0, PT, R0.reuse, 0x3f, PT ;  /* 0x0000003f0000780c */ /* 0x041fe20003f04070 */
[----:B------:R-:W-:Y:S01]  /*00a0*/  IMAD.SHL.U32 R12, R0, 0x4, RZ ;  /* 0x00000004000c7824 */ /* 0x000fe200078e00ff */
[----:B------:R-:W-:-:S02]  /*00b0*/  SHF.R.U32.HI R13, RZ, 0x1, R0 ;  /* 0x00000001ff0d7819 */ /* 0x000fc40000011600 */
[--C-:B------:R-:W-:Y:S02]  /*00c0*/  SHF.R.U32.HI R10, RZ, 0x2, R0.reuse ;  /* 0x00000002ff0a7819 */ /* 0x100fe40000011600 */
[----:B------:R-:W-:Y:S02]  /*00d0*/  LOP3.LUT R41, R0, 0x1, RZ, 0xc0, !PT ;  /* 0x0000000100297812 */ /* 0x000fe400078ec0ff */
[----:B------:R-:W-:Y:S02]  /*00e0*/  SHF.R.U32.HI R4, RZ, 0x4, R0 ;  /* 0x00000004ff047819 */ /* 0x000fe40000011600 */
[----:B------:R-:W-:-:S03]  /*00f0*/  LOP3.LUT R13, R13, 0x1, RZ, 0xc0, !PT ;  /* 0x000000010d0d7812 */ /* 0x000fc600078ec0ff */
[----:B--2---:R-:W-:Y:S05]  /*0100*/  @P0 BRA `(.L_x_34656) ;  /* 0x0000000000f80947 */ /* 0x004fea0003800000 */
[----:B-1----:R-:W0:Y:S01]  /*0110*/  I2F.U32.RP R8, R11 ;  /* 0x0000000b00087306 */ /* 0x002e220000209000 */
[----:B------:R-:W-:Y:S01]  /*0120*/  IMAD.IADD R5, R0, 0x1, R11 ;  /* 0x0000000100057824 */ /* 0x000fe200078e020b */
[----:B------:R-:W-:Y:S01]  /*0130*/  ISETP.NE.U32.AND P2, PT, R11, RZ, PT ;  /* 0x000000ff0b00720c */ /* 0x000fe20003f45070 */
        /* <DEDUP_REMOVED lines=36> */
.L_x_34659:
[----:B------:R-:W-:Y:S01]  /*0380*/  IADD3 R3, PT, PT, R3, 0x1, RZ ;  /* 0x0000000103037810 */ /* 0x000fe20007ffe0ff */
[----:B------:R0:W-:Y:S03]  /*0390*/  STS [R2], RZ ;  /* 0x000000ff02007388 */ /* 0x0001e60000000800 */
[----:B------:R-:W-:Y:S01]  /*03a0*/  ISETP.NE.AND P0, PT, R3, RZ, PT ;  /* 0x000000ff0300720c */ /* 0x000fe20003f05270 */
[----:B0-----:R-:W-:-:S12]  /*03b0*/  IMAD R2, R11, 0x4, R2 ;  /* 0x000000040b027824 */ /* 0x001fd800078e0202 */
[----:B------:R-:W-:Y:S05]  /*03c0*/  @P0 BRA `(.L_x_34659) ;  /* 0xfffffffc00ec0947 */ /* 0x000fea000383ffff */
.L_x_34658:
[----:B------:R-:W-:Y:S05]  /*03d0*/  BSYNC.RECONVERGENT B1 ;  /* 0x0000000000017941 */ /* 0x000fea0003800200 */
.L_x_34657:
[----:B------:R-:W-:Y:S05]  /*03e0*/  @!P1 BRA `(.L_x_34656) ;  /* 0x0000000000409947 */ /* 0x000fea0003800000 */
[----:B------:R-:W0:Y:S01]  /*03f0*/  S2UR UR5, SR_CgaCtaId ;  /* 0x00000000000579c3 */ /* 0x000e220000008800 */
[----:B------:R-:W-:Y:S02]  /*0400*/  UMOV UR4, 0x400 ;  /* 0x0000040000047882 */ /* 0x000fe40000000000 */
[----:B------:R-:W-:-:S04]  /*0410*/  UIADD3 UR4, UPT, UPT, UR4, 0x980, URZ ;  /* 0x0000098004047890 */ /* 0x000fc8000fffe0ff */
[----:B0-----:R-:W-:-:S06]  /*0420*/  ULEA UR4, UR5, UR4, 0x18 ;  /* 0x0000000405047291 */ /* 0x001fcc000f8ec0ff */
[----:B------:R-:W-:-:S07]  /*0430*/  LEA R2, R6, UR4, 0x2 ;  /* 0x0000000406027c11 */ /* 0x000fce000f8e10ff */
.L_x_34660:
        /* <DEDUP_REMOVED lines=11> */
.L_x_34656:
[----:B------:R-:W-:Y:S05]  /*04f0*/  BSYNC.RECONVERGENT B0 ;  /* 0x0000000000007941 */ /* 0x000fea0003800200 */
.L_x_34655:
[----:B------:R-:W0:Y:S01]  /*0500*/  S2R R6, SR_CgaCtaId ;  /* 0x0000000000067919 */ /* 0x000e220000008800 */
[----:B------:R-:W-:Y:S01]  /*0510*/  ISETP.GT.U32.AND P0, PT, R0, 0xf, PT ;  /* 0x0000000f0000780c */ /* 0x000fe20003f04070 */
[----:B------:R-:W3:Y:S01]  /*0520*/  LDCU.64 UR10, c[0x0][0x358] ;  /* 0x00006b00ff0a77ac */ /* 0x000ee20008000a00 */
[----:B-12---:R-:W-:Y:S01]  /*0530*/  SHF.R.U32.HI R3, RZ, 0x4, R11 ;  /* 0x00000004ff037819 */ /* 0x006fe2000001160b */
        /* <DEDUP_REMOVED lines=9> */
[----:B---3--:R-:W-:Y:S06]  /*05d0*/  @P0 BRA `(.L_x_34662) ;  /* 0x00000000004c0947 */ /* 0x008fec0003800000 */
[----:B------:R-:W0:Y:S01]  /*05e0*/  S2UR UR9, SR_CgaCtaId ;  /* 0x00000000000979c3 */ /* 0x000e220000008800 */
[----:B------:R-:W1:Y:S01]  /*05f0*/  LDCU UR8, c[0x0][0x388] ;  /* 0x00007100ff0877ac */ /* 0x000e620008000800 */
[----:B------:R-:W-:Y:S01]  /*0600*/  MOV R18, R12 ;  /* 0x0000000c00127202 */ /* 0x000fe20000000f00 */
[----:B------:R-:W-:Y:S01]  /*0610*/  UMOV UR4, 0x400 ;  /* 0x0000040000047882 */ /* 0x000fe20000000000 */
[----:B------:R-:W-:-:S04]  /*0620*/  USHF.L.U32 UR5, UR7, 0x6, URZ ;  /* 0x0000000607057899 */ /* 0x000fc800080006ff */
[----:B------:R-:W2:Y:S01]  /*0630*/  LDC.64 R14, c[0x0][0x390] ;  /* 0x0000e400ff0e7b82 */ /* 0x000ea20000000a00 */
[----:B------:R-:W-:Y:S02]  /*0640*/  UIADD3 UR4, UPT, UPT, UR4, 0x880, URZ ;  /* 0x0000088004047890 */ /* 0x000fe4000fffe0ff */
[----:B-1----:R-:W-:Y:S02]  /*0650*/  UIMAD UR5, UR6, UR8, UR5 ;  /* 0x00000008060572a4 */ /* 0x002fe4000f8e0205 */
[----:B0-----:R-:W-:-:S04]  /*0660*/  ULEA UR4, UR9, UR4, 0x18 ;  /* 0x0000000409047291 */ /* 0x001fc8000f8ec0ff */
[----:B------:R-:W-:Y:S02]  /*0670*/  VIADD R3, R12, UR5 ;  /* 0x000000050c037c36 */ /* 0x000fe40008000000 */
[----:B------:R-:W-:-:S07]  /*0680*/  LEA R16, R0, UR4, 0x4 ;  /* 0x0000000400107c11 */ /* 0x000fce000f8e20ff */
.L_x_34663:
[----:B--2---:R-:W-:-:S06]  /*0690*/  IMAD.WIDE R4, R3, 0x4, R14 ;  /* 0x0000000403047825 */ /* 0x004fcc00078e020e */
[----:B------:R-:W2:Y:S01]  /*06a0*/  LDG.E.128 R4, desc[UR10][R4.64] ;  /* 0x0000000a04047981 */ /* 0x000ea2000c1e1d00 */
[C---:B------:R-:W-:Y:S01]  /*06b0*/  IMAD R18, R11.reuse, 0x4, R18 ;  /* 0x000000040b127824 */ /* 0x040fe200078e0212 */
[----:B------:R-:W-:-:S04]  /*06c0*/  LEA R3, R11, R3, 0x2 ;  /* 0x000000030b037211 */ /* 0x000fc800078e10ff */
[----:B------:R-:W-:Y:S01]  /*06d0*/  ISETP.GE.U32.AND P0, PT, R18, 0x40, PT ;  /* 0x000000401200780c */ /* 0x000fe20003f06070 */
[----:B--2---:R0:W-:Y:S02]  /*06e0*/  STS.128 [R16], R4 ;  /* 0x0000000410007388 */ /* 0x0041e40000000c00 */
[----:B0-----:R-:W-:-:S10]  /*06f0*/  IMAD R16, R11, 0x10, R16 ;  /* 0x000000100b107824 */ /* 0x001fd400078e0210 */
[----:B------:R-:W-:Y:S05]  /*0700*/  @!P0 BRA `(.L_x_34663) ;  /* 0xfffffffc00e08947 */ /* 0x000fea000383ffff */
.L_x_34662:
[----:B------:R-:W-:Y:S05]  /*0710*/  BSYNC.RECONVERGENT B0 ;  /* 0x0000000000007941 */ /* 0x000fea0003800200 */
.L_x_34661:
[----:B------:R-:W-:Y:S01]  /*0720*/  IMAD R14, R9, 0x84, R17 ;  /* 0x00000084090e7824 */ /* 0x000fe200078e0211 */
[----:B------:R-:W-:Y:S02]  /*0730*/  LOP3.LUT R19, R19, 0xff, RZ, 0xc0, !PT ;  /* 0x000000ff13137812 */ /* 0x000fe400078ec0ff */
[----:B------:R-:W-:-:S07]  /*0740*/  MOV R7, 0x760 ;  /* 0x0000076000077802 */ /* 0x000fce0000000f00 */
[----:B------:R-:W-:Y:S05]  /*0750*/  CALL.REL.NOINC `($__internal_689_$__cuda_sm20_div_u16) ;  /* 0x0000001000887944 */ /* 0x000fea0003c00000 */
[----:B------:R-:W0:Y:S01]  /*0760*/  S2R R6, SR_CgaCtaId ;  /* 0x0000000000067919 */ /* 0x000e220000008800 */
[----:B------:R-:W-:Y:S01]  /*0770*/  IADD3 R3, PT, PT, R13, -0x1, RZ ;  /* 0xffffffff0d037810 */ /* 0x000fe20007ffe0ff */
[----:B------:R-:W-:Y:S01]  /*0780*/  VIADD R21, R21, 0x880 ;  /* 0x0000088015157836 */ /* 0x000fe20000000000 */
[----:B------:R-:W-:Y:S01]  /*0790*/  LOP3.LUT R18, R8, 0x8, R13, 0xfe, !PT ;  /* 0x0000000808127812 */ /* 0x000fe200078efe0d */
[----:B------:R-:W1:Y:S01]  /*07a0*/  S2R R4, SR_CTAID.Z ;  /* 0x0000000000047919 */ /* 0x000e620000002700 */
[----:B------:R-:W-:Y:S01]  /*07b0*/  IMAD.SHL.U32 R5, R0, 0x4, RZ ;  /* 0x0000000400057824 */ /* 0x000fe200078e00ff */
[----:B------:R-:W-:Y:S01]  /*07c0*/  LOP3.LUT R3, R3, 0xf, RZ, 0xc0, !PT ;  /* 0x0000000f03037812 */ /* 0x000fe200078ec0ff */
[----:B------:R-:W-:Y:S01]  /*07d0*/  IMAD R16, R10, 0x84, R17 ;  /* 0x000000840a107824 */ /* 0x000fe200078e0211 */
[----:B------:R-:W-:Y:S01]  /*07e0*/  LOP3.LUT R17, R8, R13, RZ, 0xfc, !PT ;  /* 0x0000000d08117212 */ /* 0x000fe200078efcff */
[----:B------:R-:W-:Y:S01]  /*07f0*/  IMAD.MOV.U32 R24, RZ, RZ, RZ ;  /* 0x000000ffff187224 */ /* 0x000fe200078e00ff */
[----:B------:R-:W-:-:S02]  /*0800*/  LOP3.LUT R5, R5, 0x7c, RZ, 0xc0, !PT ;  /* 0x0000007c05057812 */ /* 0x000fc400078ec0ff */
[----:B------:R-:W-:Y:S02]  /*0810*/  LOP3.LUT R19, R8, R3, RZ, 0xfc, !PT ;  /* 0x0000000308137212 */ /* 0x000fe400078efcff */
[----:B------:R-:W-:Y:S02]  /*0820*/  IADD3 R16, PT, PT, R16, R5, RZ ;  /* 0x0000000510107210 */ /* 0x000fe40007ffe0ff */
[----:B------:R-:W-:Y:S02]  /*0830*/  LOP3.LUT R20, R20, 0x3, RZ, 0xc0, !PT ;  /* 0x0000000314147812 */ /* 0x000fe400078ec0ff */
[----:B------:R-:W-:Y:S02]  /*0840*/  PLOP3.LUT P0, PT, PT, PT, PT, 0x80, 0x8 ;  /* 0x000000000008781c */ /* 0x000fe40003f0f070 */
[C---:B------:R-:W-:Y:S02]  /*0850*/  LOP3.LUT R22, R2.reuse, R3, RZ, 0xfc, !PT ;  /* 0x0000000302167212 */ /* 0x040fe400078efcff */
[----:B------:R-:W-:-:S02]  /*0860*/  LOP3.LUT R23, R2, 0x8, R13, 0xfe, !PT ;  /* 0x0000000802177812 */ /* 0x000fc400078efe0d */
[----:B0-----:R-:W-:Y:S01]  /*0870*/  LEA R6, R6, R21, 0x18 ;  /* 0x0000001506067211 */ /* 0x001fe200078ec0ff */
[----:B------:R-:W-:Y:S02]  /*0880*/  IMAD R21, R13, -0x1f, R8 ;  /* 0xffffffe10d157824 */ /* 0x000fe400078e0208 */
[----:B-1----:R-:W-:Y:S01]  /*0890*/  IMAD R15, R4, 0x400, R9 ;  /* 0x00000400040f7824 */ /* 0x002fe200078e0209 */
[----:B------:R-:W-:Y:S01]  /*08a0*/  LEA R19, R19, R6, 0x2 ;  /* 0x0000000613137211 */ /* 0x000fe200078e10ff */
[--C-:B------:R-:W-:Y:S01]  /*08b0*/  IMAD R17, R17, 0x4, R6.reuse ;  /* 0x0000000411117824 */ /* 0x100fe200078e0206 */
[C---:B------:R-:W-:Y:S01]  /*08c0*/  IADD3 R26, PT, PT, R21.reuse, 0xa, RZ ;  /* 0x0000000a151a7810 */ /* 0x040fe20007ffe0ff */
[----:B------:R-:W-:Y:S01]  /*08d0*/  IMAD R18, R18, 0x4, R6 ;  /* 0x0000000412127824 */ /* 0x000fe200078e0206 */
[C---:B------:R-:W-:Y:S01]  /*08e0*/  IADD3 R28, PT, PT, R21.reuse, 0xc, RZ ;  /* 0x0000000c151c7810 */ /* 0x040fe20007ffe0ff */
[C---:B------:R-:W-:Y:S01]  /*08f0*/  VIADD R25, R21.reuse, 0x7 ;  /* 0x0000000715197836 */ /* 0x040fe20000000000 */
[C---:B------:R-:W-:Y:S01]  /*0900*/  IADD3 R30, PT, PT, R21.reuse, 0xe, RZ ;  /* 0x0000000e151e7810 */ /* 0x040fe20007ffe0ff */
[----:B------:R-:W-:-:S02]  /*0910*/  VIADD R27, R21, 0xb ;  /* 0x0000000b151b7836 */ /* 0x000fc40000000000 */
[----:B------:R-:W-:-:S07]  /*0920*/  VIADD R29, R21, 0xd ;  /* 0x0000000d151d7836 */ /* 0x000fce0000000000 */
.L_x_34668:
[----:B------:R-:W-:Y:S01]  /*0930*/  ISETP.NE.AND P2, PT, R20, 0x2, PT ;  /* 0x000000021400780c */ /* 0x000fe20003f45270 */
[----:B------:R-:W-:Y:S01]  /*0940*/  BSSY.RECONVERGENT B0, `(.L_x_34664) ;  /* 0x000001d000007945 */ /* 0x000fe20003800200 */
[----:B------:R-:W-:Y:S01]  /*0950*/  PLOP3.LUT P1, PT, P0, PT, PT, 0x80, 0x8 ;  /* 0x000000000008781c */ /* 0x000fe2000072f070 */
[----:B------:R-:W-:Y:S01]  /*0960*/  IMAD.IADD R32, R15, 0x1, R24 ;  /* 0x000000010f207824 */ /* 0x000fe200078e0218 */
[----:B------:R-:W-:Y:S02]  /*0970*/  SHF.R.U32.HI R33, RZ, 0x4, R0 ;  /* 0x00000004ff217819 */ /* 0x000fe40000011600 */
[----:B------:R-:W-:-:S07]  /*0980*/  SHF.R.U32.HI R31, RZ, 0x4, R11 ;  /* 0x00000004ff1f7819 */ /* 0x000fce000001160b */
        /* <DEDUP_REMOVED lines=24> */
.L_x_34665:
[----:B------:R-:W-:Y:S05]  /*0b10*/  BSYNC.RECONVERGENT B0 ;  /* 0x0000000000007941 */ /* 0x000fea0003800200 */
.L_x_34664:
[----:B--2---:R-:W2:Y:S01]  /*0b20*/  LDC.64 R8, c[0x0][0x398] ;  /* 0x0000e600ff087b82 */ /* 0x004ea20000000a00 */
[C---:B-1----:R-:W-:Y:S01]  /*0b30*/  IADD3 R2, PT, PT, R33.reuse, R31, RZ ;  /* 0x0000001f21027210 */ /* 0x042fe20007ffe0ff */
[----:B------:R-:W-:-:S03]  /*0b40*/  IMAD R3, R33, 0x20, R32 ;  /* 0x0000002021037824 */ /* 0x000fc600078e0220 */
[C---:B------:R-:W-:Y:S01]  /*0b50*/  LEA R5, R2.reuse, R32, 0x5 ;  /* 0x0000002002057211 */ /* 0x040fe200078e28ff */
[----:B0-----:R-:W-:-:S04]  /*0b60*/  IMAD.IADD R4, R2, 0x1, R31 ;  /* 0x0000000102047824 */ /* 0x001fc800078e021f */
[C---:B------:R-:W-:Y:S01]  /*0b70*/  IMAD R7, R4.reuse, 0x20, R32 ;  /* 0x0000002004077824 */ /* 0x040fe200078e0220 */
[----:B------:R-:W-:-:S04]  /*0b80*/  IADD3 R35, PT, PT, R4, R31, RZ ;  /* 0x0000001f04237210 */ /* 0x000fc80007ffe0ff */
[----:B------:R-:W-:Y:S01]  /*0b90*/  LEA R35, R35, R32, 0x5 ;  /* 0x0000002023237211 */ /* 0x000fe200078e28ff */
        /* <DEDUP_REMOVED lines=23> */
[----:B--2---:R0:W1:Y:S01]  /*0d10*/  LDS R36, [R19] ;  /* 0x0000000013247984 */ /* 0x0040620000000800 */
[----:B------:R-:W-:Y:S01]  /*0d20*/  UMOV UR4, 0xffffffff ;  /* 0xffffffff00047882 */ /* 0x000fe20000000000 */
[----:B------:R-:W-:Y:S01]  /*0d30*/  ISETP.NE.AND P0, PT, R41, RZ, PT ;  /* 0x000000ff2900720c */ /* 0x000fe20003f05270 */
[C---:B------:R-:W-:Y:S01]  /*0d40*/  VIADD R51, R21.reuse, 0x3 ;  /* 0x0000000315337836 */ /* 0x040fe20000000000 */
[----:B------:R0:W2:Y:S01]  /*0d50*/  LDS R35, [R17+0x38] ;  /* 0x0000380011237984 */ /* 0x0000a20000000800 */
[C---:B------:R-:W-:Y:S01]  /*0d60*/  IADD3 R53, PT, PT, R21.reuse, 0x2, RZ ;  /* 0x0000000215357810 */ /* 0x040fe20007ffe0ff */
[C---:B------:R-:W-:Y:S01]  /*0d70*/  VIADD R47, R21.reuse, 0x5 ;  /* 0x00000005152f7836 */ /* 0x040fe20000000000 */
[C---:B------:R-:W-:Y:S01]  /*0d80*/  IADD3 R45, PT, PT, R21.reuse, 0x4, RZ ;  /* 0x00000004152d7810 */ /* 0x040fe20007ffe0ff */
[----:B------:R0:W3:Y:S01]  /*0d90*/  LDS R34, [R17+0x34] ;  /* 0x0000340011227984 */ /* 0x0000e20000000800 */
[----:B------:R-:W-:-:S03]  /*0da0*/  IADD3 R43, PT, PT, R21, 0x6, RZ ;  /* 0x00000006152b7810 */ /* 0x000fc60007ffe0ff */
        /* <DEDUP_REMOVED lines=15> */
[----:B------:R-:W-:Y:S01]  /*0ea0*/  VIADD R50, R21, 0x1 ;  /* 0x0000000115327836 */ /* 0x000fe20000000000 */
[----:B0-----:R-:W0:Y:S04]  /*0eb0*/  SHFL.IDX PT, R48, R40, R21, 0x1f ;  /* 0x00001f1528307589 */ /* 0x001e2800000e0000 */
[----:B------:R-:W-:Y:S04]  /*0ec0*/  SHFL.IDX PT, R53, R40, R53, 0x1f ;  /* 0x00001f3528357589 */ /* 0x000fe800000e0000 */
[----:B------:R-:W1:Y:S04]  /*0ed0*/  SHFL.IDX PT, R50, R40, R50, 0x1f ;  /* 0x00001f3228327589 */ /* 0x000e6800000e0000 */
[----:B------:R-:W2:Y:S04]  /*0ee0*/  SHFL.IDX PT, R46, R40, R51, 0x1f ;  /* 0x00001f33282e7589 */ /* 0x000ea800000e0000 */
[----:B------:R-:W3:Y:S04]  /*0ef0*/  SHFL.IDX PT, R45, R40, R45, 0x1f ;  /* 0x00001f2d282d7589 */ /* 0x000ee800000e0000 */
[----:B------:R-:W4:Y:S01]  /*0f00*/  SHFL.IDX PT, R44, R40, R47, 0x1f ;  /* 0x00001f2f282c7589 */ /* 0x000f2200000e0000 */
[----:B0-----:R-:W-:-:S03]  /*0f10*/  IMAD R49, R49, R48, RZ ;  /* 0x0000003031317224 */ /* 0x001fc600078e02ff */
[----:B------:R-:W0:Y:S01]  /*0f20*/  SHFL.IDX PT, R43, R40, R43, 0x1f ;  /* 0x00001f2b282b7589 */ /* 0x000e2200000e0000 */
[----:B------:R-:W-:Y:S01]  /*0f30*/  IADD3 R48, PT, PT, R21, 0x9, RZ ;  /* 0x0000000915307810 */ /* 0x000fe20007ffe0ff */
[----:B-1----:R-:W-:Y:S02]  /*0f40*/  IMAD R49, R42, R50, R49 ;  /* 0x000000322a317224 */ /* 0x002fe400078e0231 */
[----:B------:R-:W1:Y:S02]  /*0f50*/  SHFL.IDX PT, R42, R40, R25, 0x1f ;  /* 0x00001f19282a7589 */ /* 0x000e6400000e0000 */
[----:B------:R-:W-:Y:S02]  /*0f60*/  IMAD R2, R2, R53, R49 ;  /* 0x0000003502027224 */ /* 0x000fe400078e0231 */
[----:B------:R-:W5:Y:S02]  /*0f70*/  SHFL.IDX PT, R49, R40, R23, 0x1f ;  /* 0x00001f1728317589 */ /* 0x000f6400000e0000 */
[----:B--2---:R-:W-:-:S02]  /*0f80*/  IMAD R3, R3, R46, R2 ;  /* 0x0000002e03037224 */ /* 0x004fc400078e0202 */
[----:B------:R-:W2:Y:S02]  /*0f90*/  SHFL.IDX PT, R2, R40, R48, 0x1f ;  /* 0x00001f3028027589 */ /* 0x000ea400000e0000 */
[----:B---3--:R-:W-:Y:S02]  /*0fa0*/  IMAD R3, R4, R45, R3 ;  /* 0x0000002d04037224 */ /* 0x008fe400078e0203 */
[----:B------:R-:W3:Y:S02]  /*0fb0*/  SHFL.IDX PT, R4, R40, R26, 0x1f ;  /* 0x00001f1a28047589 */ /* 0x000ee400000e0000 */
[----:B----4-:R-:W-:Y:S02]  /*0fc0*/  IMAD R5, R5, R44, R3 ;  /* 0x0000002c05057224 */ /* 0x010fe400078e0203 */
[----:B------:R-:W4:Y:S02]  /*0fd0*/  SHFL.IDX PT, R3, R40, R27, 0x1f ;  /* 0x00001f1b28037589 */ /* 0x000f2400000e0000 */
[----:B0-----:R-:W-:-:S02]  /*0fe0*/  IMAD R5, R6, R43, R5 ;  /* 0x0000002b06057224 */ /* 0x001fc400078e0205 */
[----:B------:R-:W0:Y:S02]  /*0ff0*/  SHFL.IDX PT, R6, R40, R28, 0x1f ;  /* 0x00001f1c28067589 */ /* 0x000e2400000e0000 */
[----:B-1----:R-:W-:Y:S02]  /*1000*/  IMAD R5, R7, R42, R5 ;  /* 0x0000002a07057224 */ /* 0x002fe400078e0205 */
[----:B------:R-:W-:Y:S02]  /*1010*/  SHFL.IDX PT, R46, R40, R22, 0x1f ;  /* 0x00001f16282e7589 */ /* 0x000fe400000e0000 */
[----:B-----5:R-:W-:Y:S02]  /*1020*/  IMAD R5, R8, R49, R5 ;  /* 0x0000003108057224 */ /* 0x020fe400078e0205 */
[----:B------:R-:W1:Y:S02]  /*1030*/  SHFL.IDX PT, R7, R40, R29, 0x1f ;  /* 0x00001f1d28077589 */ /* 0x000e6400000e0000 */
[----:B--2---:R-:W-:-:S02]  /*1040*/  IMAD R2, R9, R2, R5 ;  /* 0x0000000209027224 */ /* 0x004fc400078e0205 */
[----:B------:R-:W2:Y:S02]  /*1050*/  SHFL.IDX PT, R8, R40, R30, 0x1f ;  /* 0x00001f1e28087589 */ /* 0x000ea400000e0000 */
[----:B---3--:R-:W-:-:S04]  /*1060*/  IMAD R2, R31, R4, R2 ;  /* 0x000000041f027224 */ /* 0x008fc800078e0202 */
[----:B----4-:R-:W-:-:S04]  /*1070*/  IMAD R2, R32, R3, R2 ;  /* 0x0000000320027224 */ /* 0x010fc800078e0202 */
[----:B0-----:R-:W-:-:S04]  /*1080*/  IMAD R33, R33, R6, R2 ;  /* 0x0000000621217224 */ /* 0x001fc800078e0202 */
[----:B-1----:R-:W-:-:S04]  /*1090*/  IMAD R34, R34, R7, R33 ;  /* 0x0000000722227224 */ /* 0x002fc800078e0221 */
[----:B--2---:R-:W-:-:S07]  /*10a0*/  IMAD R35, R35, R8, R34 ;  /* 0x0000000823237224 */ /* 0x004fce00078e0222 */
.L_x_34686:
        /* <DEDUP_REMOVED lines=13> */
.L_x_34666:
[----:B------:R-:W-:Y:S01]  /*1180*/  PLOP3.LUT P0, PT, PT, PT, PT, 0x8, 0x80 ;  /* 0x000000000080781c */ /* 0x000fe20003f0e170 */
[----:B------:R-:W-:Y:S01]  /*1190*/  IMAD.MOV.U32 R24, RZ, RZ, 0x10 ;  /* 0x00000010ff187424 */ /* 0x000fe200078e00ff */
[----:B------:R-:W-:Y:S11]  /*11a0*/  @P1 BRA `(.L_x_34668) ;  /* 0xfffffff400e01947 */ /* 0x000ff6000383ffff */
[----:B------:R-:W-:Y:S05]  /*11b0*/  WARPSYNC.ALL ;  /* 0x0000000000007948 */ /* 0x000fea0003800000 */
[----:B------:R-:W-:Y:S01]  /*11c0*/  BAR.SYNC.DEFER_BLOCKING 0x0 ;  /* 0x0000000000007b1d */ /* 0x000fe20000010000 */
[----:B------:R-:W-:-:S13]  /*11d0*/  ISETP.GT.U32.AND P0, PT, R0, 0xf, PT ;  /* 0x0000000f0000780c */ /* 0x000fda0003f04070 */
[----:B------:R-:W-:Y:S05]  /*11e0*/  @P0 EXIT ;  /* 0x000000000000094d */ /* 0x000fea0003800000 */
[----:B0-----:R-:W0:Y:S01]  /*11f0*/  LDC R3, c[0x0][0x388] ;  /* 0x0000e200ff037b82 */ /* 0x001e220000000800 */
[----:B------:R-:W1:Y:S01]  /*1200*/  LDCU UR5, c[0x0][0x384] ;  /* 0x00007080ff0577ac */ /* 0x000e620008000800 */
[----:B------:R-:W-:Y:S02]  /*1210*/  UMOV UR4, 0x400 ;  /* 0x0000040000047882 */ /* 0x000fe40000000000 */
[----:B------:R-:W-:-:S04]  /*1220*/  UIADD3 UR8, UPT, UPT, UR4, 0x980, URZ ;  /* 0x0000098004087890 */ /* 0x000fc8000fffe0ff */
[----:B------:R-:W3:Y:S01]  /*1230*/  S2UR UR9, SR_CgaCtaId ;  /* 0x00000000000979c3 */ /* 0x000ee20000008800 */
[----:B------:R-:W-:-:S07]  /*1240*/  USHF.L.U32 UR4, UR7, 0x1, URZ ;  /* 0x0000000107047899 */ /* 0x000fce00080006ff */
[----:B--2---:R-:W2:Y:S01]  /*1250*/  LDC.64 R4, c[0x0][0x3a0] ;  /* 0x0000e800ff047b82 */ /* 0x004ea20000000a00 */
[----:B-1----:R-:W-:Y:S01]  /*1260*/  UIMAD UR4, UR6, UR5, UR4 ;  /* 0x00000005060472a4 */ /* 0x002fe2000f8e0204 */
[----:B0-----:R-:W-:-:S04]  /*1270*/  SHF.R.S32.HI R2, RZ, 0x1f, R3 ;  /* 0x0000001fff027819 */ /* 0x001fc80000011403 */
[----:B------:R-:W-:Y:S01]  /*1280*/  LEA.HI R2, R2, R3, RZ, 0x5 ;  /* 0x0000000302027211 */ /* 0x000fe200078f28ff */
[----:B---3--:R-:W-:-:S06]  /*1290*/  ULEA UR8, UR9, UR8, 0x18 ;  /* 0x0000000809087291 */ /* 0x008fcc000f8ec0ff */
[----:B------:R-:W-:Y:S02]  /*12a0*/  LEA R6, R0, UR8, 0x4 ;  /* 0x0000000800067c11 */ /* 0x000fe4000f8e20ff */
[----:B------:R-:W-:-:S07]  /*12b0*/  SHF.R.S32.HI R0, RZ, 0x5, R2 ;  /* 0x00000005ff007819 */ /* 0x000fce0000011402 */
.L_x_34669:
[----:B0-----:R0:W1:Y:S01]  /*12c0*/  LDS.128 R16, [R6] ;  /* 0x0000000006107984 */ /* 0x0010620000000c00 */
[----:B------:R-:W-:Y:S02]  /*12d0*/  SHF.R.U32.HI R3, RZ, 0x1, R12 ;  /* 0x00000001ff037819 */ /* 0x000fe4000001160c */
[----:B------:R-:W-:-:S03]  /*12e0*/  LEA R12, R11, R12, 0x2 ;  /* 0x0000000c0b0c7211 */ /* 0x000fc600078e10ff */
[----:B------:R-:W-:Y:S01]  /*12f0*/  IMAD R3, R0, R3, UR4 ;  /* 0x0000000400037e24 */ /* 0x000fe2000f8e0203 */
[----:B------:R-:W-:Y:S01]  /*1300*/  ISETP.GE.U32.AND P0, PT, R12, 0x40, PT ;  /* 0x000000400c00780c */ /* 0x000fe20003f06070 */
[----:B0-----:R-:W-:Y:S02]  /*1310*/  IMAD R6, R11, 0x10, R6 ;  /* 0x000000100b067824 */ /* 0x001fe400078e0206 */
[----:B--2---:R-:W-:-:S05]  /*1320*/  IMAD.WIDE R2, R3, 0x4, R4 ;  /* 0x0000000403027825 */ /* 0x004fca00078e0204 */
[----:B-1----:R0:W-:Y:S05]  /*1330*/  STG.E.128 desc[UR10][R2.64], R16 ;  /* 0x0000001002007986 */ /* 0x0021ea000c101d0a */
[----:B------:R-:W-:Y:S05]  /*1340*/  @!P0 BRA `(.L_x_34669) ;  /* 0xfffffffc00dc8947 */ /* 0x000fea000383ffff */
[----:B------:R-:W-:Y:S05]  /*1350*/  EXIT ;  /* 0x000000000000794d */ /* 0x000fea0003800000 */
.L_x_34667:
[----:B------:R-:W-:Y:S01]  /*1360*/  MOV R39, R21 ;  /* 0x0000001500277202 */ /* 0x000fe20000000f00 */
[----:B------:R-:W-:Y:S01]  /*1370*/  IMAD.MOV.U32 R38, RZ, RZ, 0x1f ;  /* 0x0000001fff267424 */ /* 0x000fe200078e00ff */
[----:B------:R-:W-:Y:S02]  /*1380*/  MOV R37, 0xffffffff ;  /* 0xffffffff00257802 */ /* 0x000fe40000000f00 */
[----:B------:R-:W-:-:S07]  /*1390*/  IADD3 R50, PT, PT, R21, 0x1, RZ ;  /* 0x0000000115327810 */ /* 0x000fce0007ffe0ff */
[----:B0-----:R-:W-:Y:S05]  /*13a0*/  WARPSYNC.COLLECTIVE R37, `(.L_x_34670) ;  /* 0x0000000025087348 */ /* 0x001fea0003c00000 */
[----:B0-----:R0:W1:Y:S02]  /*13b0*/  SHFL.IDX P2, R46, R40, R39, R38 ;  /* 0x00000027282e7389 */ /* 0x0010640000040026 */
[----:B01----:R-:W-:Y:S05]  /*13c0*/  ENDCOLLECTIVE ;  /* 0x000000000000791b */ /* 0x003fea0003800000 */
.L_x_34670:
[----:B------:R-:W-:Y:S02]  /*13d0*/  IMAD.MOV.U32 R39, RZ, RZ, R50 ;  /* 0x000000ffff277224 */ /* 0x000fe400078e0032 */
[----:B------:R-:W-:-:S07]  /*13e0*/  IMAD.MOV.U32 R48, RZ, RZ, R46 ;  /* 0x000000ffff307224 */ /* 0x000fce00078e002e */
[----:B------:R-:W-:Y:S05]  /*13f0*/  WARPSYNC.COLLECTIVE R37, `(.L_x_34671) ;  /* 0x0000000025087348 */ /* 0x000fea0003c00000 */
[----:B------:R0:W1:Y:S02]  /*1400*/  SHFL.IDX P2, R46, R40, R39, R38 ;  /* 0x00000027282e7389 */ /* 0x0000640000040026 */
[----:B01----:R-:W-:Y:S05]  /*1410*/  ENDCOLLECTIVE ;  /* 0x000000000000791b */ /* 0x003fea0003800000 */
.L_x_34671:
[----:B------:R-:W-:Y:S01]  /*1420*/  IMAD R49, R49, R48, RZ ;  /* 0x0000003031317224 */ /* 0x000fe200078e02ff */
[----:B------:R-:W-:Y:S01]  /*1430*/  IADD3 R48, PT, PT, R21, 0x9, RZ ;  /* 0x0000000915307810 */ /* 0x000fe20007ffe0ff */
[----:B------:R-:W-:Y:S01]  /*1440*/  IMAD.MOV.U32 R39, RZ, RZ, R53 ;  /* 0x000000ffff277224 */ /* 0x000fe200078e0035 */
[----:B------:R-:W-:-:S07]  /*1450*/  MOV R50, R46 ;  /* 0x0000002e00327202 */ /* 0x000fce0000000f00 */
[----:B------:R-:W-:Y:S05]  /*1460*/  WARPSYNC.COLLECTIVE R37, `(.L_x_34672) ;  /* 0x0000000025087348 */ /* 0x000fea0003c00000 */
[----:B------:R0:W1:Y:S02]  /*1470*/  SHFL.IDX P2, R46, R40, R39, R38 ;  /* 0x00000027282e7389 */ /* 0x0000640000040026 */
[----:B01----:R-:W-:Y:S05]  /*1480*/  ENDCOLLECTIVE ;  /* 0x000000000000791b */ /* 0x003fea0003800000 */
.L_x_34672:
[----:B------:R-:W-:Y:S02]  /*1490*/  IMAD R49, R42, R50, R49 ;  /* 0x000000322a317224 */ /* 0x000fe400078e0231 */
[----:B------:R-:W-:Y:S01]  /*14a0*/  IMAD.MOV.U32 R39, RZ, RZ, R51 ;  /* 0x000000ffff277224 */ /* 0x000fe200078e0033 */
[----:B------:R-:W-:-:S07]  /*14b0*/  MOV R53, R46 ;  /* 0x0000002e00357202 */ /* 0x000fce0000000f00 */
[----:B------:R-:W-:Y:S05]  /*14c0*/  WARPSYNC.COLLECTIVE R37, `(.L_x_34673) ;  /* 0x0000000025087348 */ /* 0x000fea0003c00000 */
[----:B------:R0:W1:Y:S02]  /*14d0*/  SHFL.IDX P2, R46, R40, R39, R38 ;  /* 0x00000027282e7389 */ /* 0x0000640000040026 */
[----:B01----:R-:W-:Y:S05]  /*14e0*/  ENDCOLLECTIVE ;  /* 0x000000000000791b */ /* 0x003fea0003800000 */
.L_x_34673:
[----:B------:R-:W-:Y:S01]  /*14f0*/  IMAD R2, R2, R53, R49 ;  /* 0x0000003502027224 */ /* 0x000fe200078e0231 */
[----:B------:R-:W-:-:S03]  /*1500*/  MOV R39, R45 ;  /* 0x0000002d00277202 */ /* 0x000fc60000000f00 */
[----:B------:R-:W-:-:S07]  /*1510*/  IMAD R3, R3, R46, R2 ;  /* 0x0000002e03037224 */ /* 0x000fce00078e0202 */
[----:B------:R-:W-:Y:S05]  /*1520*/  WARPSYNC.COLLECTIVE R37, `(.L_x_34674) ;  /* 0x0000000025087348 */ /* 0x000fea0003c00000 */
[----:B------:R0:W1:Y:S02]  /*1530*/  SHFL.IDX P2, R46, R40, R39, R38 ;  /* 0x00000027282e7389 */ /* 0x0000640000040026 */
[----:B01----:R-:W-:Y:S05]  /*1540*/  ENDCOLLECTIVE ;  /* 0x000000000000791b */ /* 0x003fea0003800000 */
.L_x_34674:
[----:B------:R-:W-:Y:S01]  /*1550*/  MOV R39, R47 ;  /* 0x0000002f00277202 */ /* 0x000fe20000000f00 */
[----:B------:R-:W-:-:S07]  /*1560*/  IMAD.MOV.U32 R45, RZ, RZ, R46 ;  /* 0x000000ffff2d7224 */ /* 0x000fce00078e002e */
[----:B------:R-:W-:Y:S05]  /*1570*/  WARPSYNC.COLLECTIVE R37, `(.L_x_34675) ;  /* 0x0000000025087348 */ /* 0x000fea0003c00000 */
[----:B------:R0:W1:Y:S02]  /*1580*/  SHFL.IDX P2, R46, R40, R39, R38 ;  /* 0x00000027282e7389 */ /* 0x0000640000040026 */
[----:B01----:R-:W-:Y:S05]  /*1590*/  ENDCOLLECTIVE ;  /* 0x000000000000791b */ /* 0x003fea0003800000 */
.L_x_34675:
[----:B------:R-:W-:Y:S01]  /*15a0*/  IMAD R3, R4, R45, R3 ;  /* 0x0000002d04037224 */ /* 0x000fe200078e0203 */
[----:B------:R-:W-:Y:S01]  /*15b0*/  MOV R39, R43 ;  /* 0x0000002b00277202 */ /* 0x000fe20000000f00 */
[----:B------:R-:W-:-:S07]  /*15c0*/  IMAD.MOV.U32 R44, RZ, RZ, R46 ;  /* 0x000000ffff2c7224 */ /* 0x000fce00078e002e */
[----:B------:R-:W-:Y:S05]  /*15d0*/  WARPSYNC.COLLECTIVE R37, `(.L_x_34676) ;  /* 0x0000000025087348 */ /* 0x000fea0003c00000 */
[----:B------:R0:W1:Y:S02]  /*15e0*/  SHFL.IDX P2, R46, R40, R39, R38 ;  /* 0x00000027282e7389 */ /* 0x0000640000040026 */
[----:B01----:R-:W-:Y:S05]  /*15f0*/  ENDCOLLECTIVE ;  /* 0x000000000000791b */ /* 0x003fea0003800000 */
.L_x_34676:
[----:B------:R-:W-:Y:S01]  /*1600*/  IMAD R5, R5, R44, R3 ;  /* 0x0000002c05057224 */ /* 0x000fe200078e0203 */
[----:B------:R-:W-:Y:S01]  /*1610*/  MOV R39, R25 ;  /* 0x0000001900277202 */ /* 0x000fe20000000f00 */
[----:B------:R-:W-:-:S07]  /*1620*/  IMAD.MOV.U32 R43, RZ, RZ, R46 ;  /* 0x000000ffff2b7224 */ /* 0x000fce00078e002e */
[----:B------:R-:W-:Y:S05]  /*1630*/  WARPSYNC.COLLECTIVE R37, `(.L_x_34677) ;  /* 0x0000000025087348 */ /* 0x000fea0003c00000 */
[----:B------:R0:W1:Y:S02]  /*1640*/  SHFL.IDX P2, R46, R40, R39, R38 ;  /* 0x00000027282e7389 */ /* 0x0000640000040026 */
[----:B01----:R-:W-:Y:S05]  /*1650*/  ENDCOLLECTIVE ;  /* 0x000000000000791b */ /* 0x003fea0003800000 */
.L_x_34677:
[----:B------:R-:W-:Y:S01]  /*1660*/  IMAD R5, R6, R43, R5 ;  /* 0x0000002b06057224 */ /* 0x000fe200078e0205 */
[----:B------:R-:W-:Y:S01]  /*1670*/  MOV R39, R23 ;  /* 0x0000001700277202 */ /* 0x000fe20000000f00 */
[----:B------:R-:W-:-:S07]  /*1680*/  IMAD.MOV.U32 R42, RZ, RZ, R46 ;  /* 0x000000ffff2a7224 */ /* 0x000fce00078e002e */
[----:B------:R-:W-:Y:S05]  /*1690*/  WARPSYNC.COLLECTIVE R37, `(.L_x_34678) ;  /* 0x0000000025087348 */ /* 0x000fea0003c00000 */
[----:B------:R0:W1:Y:S02]  /*16a0*/  SHFL.IDX P2, R46, R40, R39, R38 ;  /* 0x00000027282e7389 */ /* 0x0000640000040026 */
[----:B01----:R-:W-:Y:S05]  /*16b0*/  ENDCOLLECTIVE ;  /* 0x000000000000791b */ /* 0x003fea0003800000 */
.L_x_34678:
[----:B------:R-:W-:Y:S02]  /*16c0*/  IMAD R5, R7, R42, R5 ;  /* 0x0000002a07057224 */ /* 0x000fe400078e0205 */
[----:B------:R-:W-:Y:S02]  /*16d0*/  IMAD.MOV.U32 R39, RZ, RZ, R48 ;  /* 0x000000ffff277224 */ /* 0x000fe400078e0030 */
[----:B------:R-:W-:-:S07]  /*16e0*/  IMAD.MOV.U32 R49, RZ, RZ, R46 ;  /* 0x000000ffff317224 */ /* 0x000fce00078e002e */
[----:B------:R-:W-:Y:S05]  /*16f0*/  WARPSYNC.COLLECTIVE R37, `(.L_x_34679) ;  /* 0x0000000025087348 */ /* 0x000fea0003c00000 */
[----:B------:R0:W1:Y:S02]  /*1700*/  SHFL.IDX P2, R46, R40, R39, R38 ;  /* 0x00000027282e7389 */ /* 0x0000640000040026 */
[----:B01----:R-:W-:Y:S05]  /*1710*/  ENDCOLLECTIVE ;  /* 0x000000000000791b */ /* 0x003fea0003800000 */
.L_x_34679:
[----:B------:R-:W-:Y:S02]  /*1720*/  IMAD R5, R8, R49, R5 ;  /* 0x0000003108057224 */ /* 0x000fe400078e0205 */
[----:B------:R-:W-:Y:S01]  /*1730*/  IMAD.MOV.U32 R39, RZ, RZ, R26 ;  /* 0x000000ffff277224 */ /* 0x000fe200078e001a */
[----:B------:R-:W-:-:S07]  /*1740*/  MOV R2, R46 ;  /* 0x0000002e00027202 */ /* 0x000fce0000000f00 */
[----:B------:R-:W-:Y:S05]  /*1750*/  WARPSYNC.COLLECTIVE R37, `(.L_x_34680) ;  /* 0x0000000025087348 */ /* 0x000fea0003c00000 */
[----:B------:R0:W1:Y:S02]  /*1760*/  SHFL.IDX P2, R46, R40, R39, R38 ;  /* 0x00000027282e7389 */ /* 0x0000640000040026 */
[----:B01----:R-:W-:Y:S05]  /*1770*/  ENDCOLLECTIVE ;  /* 0x000000000000791b */ /* 0x003fea0003800000 */
.L_x_34680:
[----:B------:R-:W-:Y:S02]  /*1780*/  IMAD R2, R9, R2, R5 ;  /* 0x0000000209027224 */ /* 0x000fe400078e0205 */
[----:B------:R-:W-:Y:S01]  /*1790*/  IMAD.MOV.U32 R39, RZ, RZ, R27 ;  /* 0x000000ffff277224 */ /* 0x000fe200078e001b */
[----:B------:R-:W-:-:S07]  /*17a0*/  MOV R4, R46 ;  /* 0x0000002e00047202 */ /* 0x000fce0000000f00 */
[----:B------:R-:W-:Y:S05]  /*17b0*/  WARPSYNC.COLLECTIVE R37, `(.L_x_34681) ;  /* 0x0000000025087348 */ /* 0x000fea0003c00000 */
[----:B------:R0:W1:Y:S02]  /*17c0*/  SHFL.IDX P2, R46, R40, R39, R38 ;  /* 0x00000027282e7389 */ /* 0x0000640000040026 */
[----:B01----:R-:W-:Y:S05]  /*17d0*/  ENDCOLLECTIVE ;  /* 0x000000000000791b */ /* 0x003fea0003800000 */
.L_x_34681:
[----:B------:R-:W-:Y:S02]  /*17e0*/  IMAD R2, R31, R4, R2 ;  /* 0x000000041f027224 */ /* 0x000fe400078e0202 */
[----:B------:R-:W-:Y:S01]  /*17f0*/  IMAD.MOV.U32 R39, RZ, RZ, R28 ;  /* 0x000000ffff277224 */ /* 0x000fe200078e001c */
[----:B------:R-:W-:-:S07]  /*1800*/  MOV R3, R46 ;  /* 0x0000002e00037202 */ /* 0x000fce0000000f00 */
[----:B------:R-:W-:Y:S05]  /*1810*/  WARPSYNC.COLLECTIVE R37, `(.L_x_34682) ;  /* 0x0000000025087348 */ /* 0x000fea0003c00000 */
[----:B------:R0:W1:Y:S02]  /*1820*/  SHFL.IDX P2, R46, R40, R39, R38 ;  /* 0x00000027282e7389 */ /* 0x0000640000040026 */
[----:B01----:R-:W-:Y:S05]  /*1830*/  ENDCOLLECTIVE ;  /* 0x000000000000791b */ /* 0x003fea0003800000 */
.L_x_34682:
[----:B------:R-:W-:Y:S02]  /*1840*/  IMAD R2, R32, R3, R2 ;  /* 0x0000000320027224 */ /* 0x000fe400078e0202 */
[----:B------:R-:W-:Y:S01]  /*1850*/  IMAD.MOV.U32 R39, RZ, RZ, R29 ;  /* 0x000000ffff277224 */ /* 0x000fe200078e001d */
[----:B------:R-:W-:-:S07]  /*1860*/  MOV R6, R46 ;  /* 0x0000002e00067202 */ /* 0x000fce0000000f00 */
[----:B------:R-:W-:Y:S05]  /*1870*/  WARPSYNC.COLLECTIVE R37, `(.L_x_34683) ;  /* 0x0000000025087348 */ /* 0x000fea0003c00000 */
[----:B------:R0:W1:Y:S02]  /*1880*/  SHFL.IDX P2, R46, R40, R39, R38 ;  /* 0x00000027282e7389 */ /* 0x0000640000040026 */
[----:B01----:R-:W-:Y:S05]  /*1890*/  ENDCOLLECTIVE ;  /* 0x000000000000791b */ /* 0x003fea0003800000 */
.L_x_34683:
[----:B------:R-:W-:Y:S02]  /*18a0*/  IMAD R33, R33, R6, R2 ;  /* 0x0000000621217224 */ /* 0x000fe400078e0202 */
[----:B------:R-:W-:Y:S01]  /*18b0*/  IMAD.MOV.U32 R39, RZ, RZ, R30 ;  /* 0x000000ffff277224 */ /* 0x000fe200078e001e */
[----:B------:R-:W-:-:S07]  /*18c0*/  MOV R7, R46 ;  /* 0x0000002e00077202 */ /* 0x000fce0000000f00 */
[----:B------:R-:W-:Y:S05]  /*18d0*/  WARPSYNC.COLLECTIVE R37, `(.L_x_34684) ;  /* 0x0000000025087348 */ /* 0x000fea0003c00000 */
[----:B------:R0:W1:Y:S02]  /*18e0*/  SHFL.IDX P2, R46, R40, R39, R38 ;  /* 0x00000027282e7389 */ /* 0x0000640000040026 */
[----:B01----:R-:W-:Y:S05]  /*18f0*/  ENDCOLLECTIVE ;  /* 0x000000000000791b */ /* 0x003fea0003800000 */
.L_x_34684:
[----:B------:R-:W-:Y:S02]  /*1900*/  IMAD R34, R34, R7, R33 ;  /* 0x0000000722227224 */ /* 0x000fe400078e0221 */
[----:B------:R-:W-:Y:S01]  /*1910*/  IMAD.MOV.U32 R39, RZ, RZ, R22 ;  /* 0x000000ffff277224 */ /* 0x000fe200078e0016 */
[----:B------:R-:W-:-:S07]  /*1920*/  MOV R8, R46 ;  /* 0x0000002e00087202 */ /* 0x000fce0000000f00 */
[----:B------:R-:W-:Y:S05]  /*1930*/  WARPSYNC.COLLECTIVE R37, `(.L_x_34685) ;  /* 0x0000000025087348 */ /* 0x000fea0003c00000 */
[----:B------:R0:W1:Y:S02]  /*1940*/  SHFL.IDX P2, R46, R40, R39, R38 ;  /* 0x00000027282e7389 */ /* 0x0000640000040026 */
[----:B01----:R-:W-:Y:S05]  /*1950*/  ENDCOLLECTIVE ;  /* 0x000000000000791b */ /* 0x003fea0003800000 */
.L_x_34685:
[----:B------:R-:W-:Y:S01]  /*1960*/  IMAD R35, R35, R8, R34 ;  /* 0x0000000823237224 */ /* 0x000fe200078e0222 */
[----:B------:R-:W-:Y:S06]  /*1970*/  BRA `(.L_x_34686) ;  /* 0xfffffff400cc7947 */ /* 0x000fec000383ffff */
        .weak           $__internal_689_$__cuda_sm20_div_u16
        .type           $__internal_689_$__cuda_sm20_div_u16,@function
        .size           $__internal_689_$__cuda_sm20_div_u16,(.L_x_39192 - $__internal_689_$__cuda_sm20_div_u16)
$__internal_689_$__cuda_sm20_div_u16:
[----:B------:R-:W0:Y:S01]  /*1980*/  I2F.U16 R3, R20 ;  /* 0x0000001400037306 */ /* 0x000e220000101000 */
[----:B------:R-:W-:Y:S02]  /*1990*/  HFMA2 R4, -RZ, RZ, 15, 0 ;  /* 0x4b800000ff047431 */ /* 0x000fe400000001ff */
[----:B------:R-:W-:-:S05]  /*19a0*/  HFMA2 R5, -RZ, RZ, 0, 0 ;  /* 0x00000000ff057431 */ /* 0x000fca00000001ff */
        /* <DEDUP_REMOVED lines=15> */
[----:B------:R-:W-:Y:S06]  /*1aa0*/  RET.REL.NODEC R4 `(_Z9cuda_gemmIiLi128ELi1ELi1ELi64ELi32ELi32ELi64ELi0ELi1EEviiiPT_S1_S1_iii) ;  /* 0xffffffe404547950 */ /* 0x000fec0003c3ffff */
.L_x_34687:
        /* <DEDUP_REMOVED lines=13> */
.L_x_39192:


//--------------------- .text._Z9cuda_gemmIiLi128ELi1ELi1ELi64ELi32ELi32ELi64ELi0ELi0EEviiiPT_S1_S1_iii --------------------------
	.section	.text._Z9cuda_gemmIiLi128ELi1ELi1ELi64ELi32ELi32ELi64ELi0ELi0EEviiiPT_S1_S1_iii,"ax",@progbits
	.align	128
        .global         _Z9cuda_gemmIiLi128ELi1ELi1ELi64ELi32ELi32ELi64ELi0ELi0EEviiiPT_S1_S1_iii
        .type           _Z9cuda_gemmIiLi128ELi1ELi1ELi64ELi32ELi32ELi64ELi0ELi0EEviiiPT_S1_S1_iii,@function
        .size           _Z9cuda_gemmIiLi128ELi1ELi1ELi64ELi32ELi32ELi64ELi0ELi0EEviiiPT_S1_S1_iii,(.L_x_39194 - _Z9cuda_gemmIiLi128ELi1ELi1ELi64ELi32ELi32ELi64ELi0ELi0EEviiiPT_S1_S1_iii)
        .other          _Z9cuda_gemmIiLi128ELi1ELi1ELi64ELi32ELi32ELi64ELi0ELi0EEviiiPT_S1_S1_iii,@"STO_CUDA_ENTRY STV_DEFAULT"
_Z9cuda_gemmIiLi128ELi1ELi1ELi64ELi32ELi32ELi64ELi0ELi0EEviiiPT_S1_S1_iii:
.text._Z9cuda_gemmIiLi128ELi1ELi1ELi64ELi32ELi32ELi64ELi0ELi0EEviiiPT_S1_S1_iii:
[----:B------:R-:W-:Y:S01]  /*0000*/  LDC R1, c[0x0][0x37c] ;  /* 0x0000df00ff017b82 */ /* 0x000fe20000000800 */
[----:B------:R-:W0:Y:S01]  /*0010*/  LDCU UR6, c[0x0][0x3ac] ;  /* 0x00007580ff0677ac */ /* 0x000e220008000800 */
[----:B------:R-:W1:Y:S06]  /*0020*/  S2R R6, SR_TID.X ;  /* 0x0000000000067919 */ /* 0x000e6c0000002100 */
[----:B------:R-:W2:Y:S01]  /*0030*/  S2UR UR9, SR_CTAID.Y ;  /* 0x00000000000979c3 */ /* 0x000ea20000002600 */
        /* <DEDUP_REMOVED lines=10> */
[----:B------:R-:W-:Y:S02]  /*00e0*/  IMAD R7, R4, R5, RZ ;  /* 0x0000000504077224 */ /* 0x000fe400078e02ff */
[----:B------:R-:W2:Y:S08]  /*00f0*/  LDC R4, c[0x0][0x374] ;  /* 0x0000dd00ff047b82 */ /* 0x000eb00000000800 */
[----:B------:R-:W-:-:S05]  /*0100*/  IMAD.HI.U32 R7, R3, R7, UR4 ;  /* 0x0000000403077e27 */ /* 0x000fca000f8e0007 */
[----:B------:R-:W-:Y:S02]  /*0110*/  R2UR UR4, R7 ;  /* 0x00000000070472ca */ /* 0x000fe400000e0000 */
[----:B--2---:R-:W-:-:S11]  /*0120*/  ISETP.LE.U32.AND P2, PT, R4, UR9, PT ;  /* 0x0000000904007c0c */ /* 0x004fd6000bf43070 */
        /* <DEDUP_REMOVED lines=34> */
[----:B------:R-:W0:Y:S01]  /*0350*/  S2R R48, SR_CTAID.X ;  /* 0x0000000000307919 */ /* 0x000e220000002500 */
[----:B------:R-:W-:Y:S01]  /*0360*/  @P0 VIADD R50, R50, 0x1 ;  /* 0x0000000132320836 */ /* 0x000fe20000000000 */
[----:B------:R-:W-:Y:S01]  /*0370*/  ISETP.GT.U32.AND P0, PT, R6, 0x3f, PT ;  /* 0x0000003f0600780c */ /* 0x000fe20003f04070 */
[----:B------:R-:W1:Y:S01]  /*0380*/  LDCU UR12, c[0x0][0x360] ;  /* 0x00006c00ff0c77ac */ /* 0x000e620008000800 */
[----:B------:R-:W2:Y:S01]  /*0390*/  S2R R49, SR_CTAID.Z ;  /* 0x0000000000317919 */ /* 0x000ea20000002700 */
[----:B------:R-:W-:Y:S01]  /*03a0*/  @P1 VIADD R50, R50, 0x1 ;  /* 0x0000000132321836 */ /* 0x000fe20000000000 */
[----:B------:R-:W-:Y:S01]  /*03b0*/  BSSY.RECONVERGENT B0, `(.L_x_34688) ;  /* 0x0000049000007945 */ /* 0x000fe20003800200 */
[C---:B------:R-:W-:Y:S01]  /*03c0*/  LOP3.LUT R47, R6.reuse, 0x1, RZ, 0xc0, !PT ;  /* 0x00000001062f7812 */ /* 0x040fe200078ec0ff */
[----:B------:R-:W-:-:S04]  /*03d0*/  IMAD.SHL.U32 R0, R6, 0x4, RZ ;  /* 0x0000000406007824 */ /* 0x000fc800078e00ff */
[----:B------:R-:W-:-:S04]  /*03e0*/  @!P2 LOP3.LUT R50, RZ, UR5, RZ, 0x33, !PT ;  /* 0x00000005ff32ac12 */ /* 0x000fc8000f8e33ff */
[----:B------:R-:W-:-:S05]  /*03f0*/  IADD3 R3, PT, PT, -R50, RZ, RZ ;  /* 0x000000ff32037210 */ /* 0x000fca0007ffe1ff */
[----:B------:R-:W-:-:S05]  /*0400*/  IMAD R46, R3, UR5, R6 ;  /* 0x00000005032e7c24 */ /* 0x000fca000f8e0206 */
[----:B------:R-:W-:Y:S01]  /*0410*/  SHF.R.U32.HI R46, RZ, 0x1, R46 ;  /* 0x00000001ff2e7819 */ /* 0x000fe2000001162e */
[----:B-1----:R-:W-:Y:S06]  /*0420*/  @P0 BRA `(.L_x_34689) ;  /* 0x0000000400040947 */ /* 0x002fec0003800000 */
        /* <DEDUP_REMOVED lines=10> */
[----:B------:R1:W3:Y:S02]  /*04d0*/  F2I.FTZ.U32.TRUNC.NTZ R3, R2 ;  /* 0x0000000200037305 */ /* 0x0002e4000021f000 */
[----:B-1----:R-:W-:Y:S02]  /*04e0*/  IMAD.MOV.U32 R2, RZ, RZ, RZ ;  /* 0x000000ffff027224 */ /* 0x002fe400078e00ff */
[----:B---3--:R-:W-:-:S04]  /*04f0*/  IMAD.MOV R9, RZ, RZ, -R3 ;  /* 0x000000ffff097224 */ /* 0x008fc800078e0a03 */
        /* <DEDUP_REMOVED lines=14> */
[----:B------:R-:W-:Y:S01]  /*05e0*/  ISETP.NE.AND P0, PT, R2, 0x3, PT ;  /* 0x000000030200780c */ /* 0x000fe20003f05270 */
[----:B------:R-:W-:-:S12]  /*05f0*/  IMAD.MOV.U32 R2, RZ, RZ, R6 ;  /* 0x000000ffff027224 */ /* 0x000fd800078e0006 */
[----:B------:R-:W-:Y:S05]  /*0600*/  @!P0 BRA `(.L_x_34691) ;  /* 0x0000000000388947 */ /* 0x000fea0003800000 */
[----:B------:R-:W1:Y:S01]  /*0610*/  S2R R3, SR_CgaCtaId ;  /* 0x0000000000037919 */ /* 0x000e620000008800 */
[----:B------:R-:W-:Y:S01]  /*0620*/  MOV R2, 0x400 ;  /* 0x0000040000027802 */ /* 0x000fe20000000f00 */
[----:B------:R-:W-:Y:S02]  /*0630*/  VIADD R7, R7, 0x1 ;  /* 0x0000000107077836 */ /* 0x000fe40000000000 */
[----:B------:R-:W-:Y:S01]  /*0640*/  IMAD.MOV.U32 R4, RZ, RZ, RZ ;  /* 0x000000ffff047224 */ /* 0x000fe200078e00ff */
[----:B------:R-:W-:Y:S02]  /*0650*/  IADD3 R2, PT, PT, R2, 0x980, RZ ;  /* 0x0000098002027810 */ /* 0x000fe40007ffe0ff */
[----:B------:R-:W-:Y:S02]  /*0660*/  LOP3.LUT R7, R7, 0x3, RZ, 0xc0, !PT ;  /* 0x0000000307077812 */ /* 0x000fe400078ec0ff */
[----:B-1----:R-:W-:Y:S01]  /*0670*/  LEA R3, R3, R2, 0x18 ;  /* 0x0000000203037211 */ /* 0x002fe200078ec0ff */
[----:B------:R-:W-:-:S07]  /*0680*/  IMAD.MOV.U32 R2, RZ, RZ, R6 ;  /* 0x000000ffff027224 */ /* 0x000fce00078e0006 */
.L_x_34692:
[----:B------:R-:W-:Y:S01]  /*0690*/  LEA R5, R2, R3, 0x2 ;  /* 0x0000000302057211 */ /* 0x000fe200078e10ff */
[----:B------:R-:W-:Y:S02]  /*06a0*/  VIADD R4, R4, 0x1 ;  /* 0x0000000104047836 */ /* 0x000fe40000000000 */
[----:B------:R-:W-:Y:S02]  /*06b0*/  VIADD R2, R2, UR12 ;  /* 0x0000000c02027c36 */ /* 0x000fe40008000000 */
[----:B------:R1:W-:Y:S01]  /*06c0*/  STS [R5], RZ ;  /* 0x000000ff05007388 */ /* 0x0003e20000000800 */
[----:B------:R-:W-:-:S13]  /*06d0*/  ISETP.NE.AND P0, PT, R4, R7, PT ;  /* 0x000000070400720c */ /* 0x000fda0003f05270 */
[----:B-1----:R-:W-:Y:S05]  /*06e0*/  @P0 BRA `(.L_x_34692) ;  /* 0xfffffffc00e80947 */ /* 0x002fea000383ffff */
.L_x_34691:
[----:B------:R-:W-:Y:S05]  /*06f0*/  BSYNC.RECONVERGENT B1 ;  /* 0x0000000000017941 */ /* 0x000fea0003800200 */
.L_x_34690:
[----:B------:R-:W-:Y:S05]  /*0700*/  @!P1 BRA `(.L_x_34689) ;  /* 0x00000000004c9947 */ /* 0x000fea0003800000 */
[----:B------:R-:W1:Y:S01]  /*0710*/  S2R R4, SR_CgaCtaId ;  /* 0x0000000000047919 */ /* 0x000e620000008800 */
[----:B------:R-:W-:-:S05]  /*0720*/  MOV R3, 0x400 ;  /* 0x0000040000037802 */ /* 0x000fca0000000f00 */
[----:B------:R-:W-:-:S05]  /*0730*/  VIADD R3, R3, 0x980 ;  /* 0x0000098003037836 */ /* 0x000fca0000000000 */
[----:B-1----:R-:W-:-:S07]  /*0740*/  LEA R7, R4, R3, 0x18 ;  /* 0x0000000304077211 */ /* 0x002fce00078ec0ff */
.L_x_34693:
[----:B------:R-:W-:Y:S01]  /*0750*/  LEA R8, R2, R7, 0x2 ;  /* 0x0000000702087211 */ /* 0x000fe200078e10ff */
[----:B------:R-:W-:Y:S01]  /*0760*/  IMAD.U32 R3, RZ, RZ, UR12 ;  /* 0x0000000cff037e24 */ /* 0x000fe2000f8e00ff */
[----:B------:R-:W-:Y:S01]  /*0770*/  MOV R5, UR12 ;  /* 0x0000000c00057c02 */ /* 0x000fe20008000f00 */
[----:B------:R-:W-:Y:S02]  /*0780*/  IMAD.U32 R4, RZ, RZ, UR12 ;  /* 0x0000000cff047e24 */ /* 0x000fe4000f8e00ff */
[----:B------:R-:W-:Y:S01]  /*0790*/  IMAD R3, R3, 0x4, R8 ;  /* 0x0000000403037824 */ /* 0x000fe200078e0208 */
[----:B------:R1:W-:Y:S01]  /*07a0*/  STS [R8], RZ ;  /* 0x000000ff08007388 */ /* 0x0003e20000000800 */
[----:B------:R-:W-:Y:S02]  /*07b0*/  IMAD.U32 R9, RZ, RZ, UR12 ;  /* 0x0000000cff097e24 */ /* 0x000fe4000f8e00ff */
[----:B------:R-:W-:Y:S01]  /*07c0*/  IMAD R4, R4, 0x4, R3 ;  /* 0x0000000404047824 */ /* 0x000fe200078e0203 */
[----:B------:R1:W-:Y:S02]  /*07d0*/  STS [R3], RZ ;  /* 0x000000ff03007388 */ /* 0x0003e40000000800 */
[----:B------:R-:W-:Y:S01]  /*07e0*/  LEA R2, R9, R2, 0x2 ;  /* 0x0000000209027211 */ /* 0x000fe200078e10ff */
[----:B------:R-:W-:Y:S01]  /*07f0*/  IMAD R5, R5, 0x4, R4 ;  /* 0x0000000405057824 */ /* 0x000fe200078e0204 */
[----:B------:R1:W-:Y:S02]  /*0800*/  STS [R4], RZ ;  /* 0x000000ff04007388 */ /* 0x0003e40000000800 */
[----:B------:R-:W-:-:S02]  /*0810*/  ISETP.GE.U32.AND P0, PT, R2, 0x40, PT ;  /* 0x000000400200780c */ /* 0x000fc40003f06070 */
[----:B------:R1:W-:Y:S11]  /*0820*/  STS [R5], RZ ;  /* 0x000000ff05007388 */ /* 0x0003f60000000800 */
[----:B-1----:R-:W-:Y:S05]  /*0830*/  @!P0 BRA `(.L_x_34693) ;  /* 0xfffffffc00c48947 */ /* 0x002fea000383ffff */
.L_x_34689:
[----:B------:R-:W-:Y:S05]  /*0840*/  BSYNC.RECONVERGENT B0 ;  /* 0x0000000000007941 */ /* 0x000fea0003800200 */
.L_x_34688:
[C---:B------:R-:W-:Y:S01]  /*0850*/  ISETP.GT.U32.AND P0, PT, R6.reuse, 0xf, PT ;  /* 0x0000000f0600780c */ /* 0x040fe20003f04070 */
[----:B------:R-:W-:Y:S01]  /*0860*/  USHF.R.U32.HI UR7, URZ, 0x4, UR12 ;  /* 0x00000004ff077899 */ /* 0x000fe2000801160c */
[----:B------:R-:W-:Y:S01]  /*0870*/  BSSY.RECONVERGENT B0, `(.L_x_34694) ;  /* 0x0000017000007945 */ /* 0x000fe20003800200 */
[----:B------:R-:W1:Y:S04]  /*0880*/  LDCU.64 UR10, c[0x0][0x358] ;  /* 0x00006b00ff0a77ac */ /* 0x000e680008000a00 */
[----:B------:R-:W-:Y:S01]  /*0890*/  LEA.HI R2, R6, UR7, RZ, 0x1c ;  /* 0x0000000706027c11 */ /* 0x000fe2000f8fe0ff */
[----:B------:R-:W-:-:S03]  /*08a0*/  ULOP3.LUT UR6, UR7, 0xff, URZ, 0xc0, !UPT ;  /* 0x000000ff07067892 */ /* 0x000fc6000f8ec0ff */
[----:B------:R-:W-:Y:S02]  /*08b0*/  LOP3.LUT R11, R2, 0x1f, RZ, 0x3c, !PT ;  /* 0x0000001f020b7812 */ /* 0x000fe400078e3cff */
[----:B------:R-:W-:Y:S07]  /*08c0*/  @P0 BRA `(.L_x_34695) ;  /* 0x0000000000440947 */ /* 0x000fee0003800000 */
[----:B------:R-:W3:Y:S01]  /*08d0*/  S2R R8, SR_CgaCtaId ;  /* 0x0000000000087919 */ /* 0x000ee20000008800 */
[----:B------:R-:W4:Y:S01]  /*08e0*/  LDC R7, c[0x0][0x388] ;  /* 0x0000e200ff077b82 */ /* 0x000f220000000800 */
[----:B------:R-:W-:Y:S01]  /*08f0*/  MOV R3, 0x400 ;  /* 0x0000040000037802 */ /* 0x000fe20000000f00 */
[----:B0-----:R-:W-:-:S04]  /*0900*/  IMAD.SHL.U32 R2, R48, 0x40, RZ ;  /* 0x0000004030027824 */ /* 0x001fc800078e00ff */
[----:B------:R-:W-:Y:S02]  /*0910*/  VIADD R3, R3, 0x880 ;  /* 0x0000088003037836 */ /* 0x000fe40000000000 */
[----:B------:R-:W0:Y:S01]  /*0920*/  LDC.64 R4, c[0x0][0x390] ;  /* 0x0000e400ff047b82 */ /* 0x000e220000000a00 */
[----:B----4-:R-:W-:Y:S02]  /*0930*/  IMAD R7, R7, UR9, R2 ;  /* 0x0000000907077c24 */ /* 0x010fe4000f8e0202 */
[----:B---3--:R-:W-:-:S07]  /*0940*/  LEA R9, R8, R3, 0x18 ;  /* 0x0000000308097211 */ /* 0x008fce00078ec0ff */
.L_x_34696:
[----:B------:R-:W-:-:S04]  /*0950*/  IMAD.IADD R3, R7, 0x1, R0 ;  /* 0x0000000107037824 */ /* 0x000fc800078e0200 */
[----:B0-----:R-:W-:-:S05]  /*0960*/  IMAD.WIDE R2, R3, 0x4, R4 ;  /* 0x0000000403027825 */ /* 0x001fca00078e0204 */
[----:B-1-3--:R-:W3:Y:S01]  /*0970*/  LDG.E.128 R12, desc[UR10][R2.64] ;  /* 0x0000000a020c7981 */ /* 0x00aee2000c1e1d00 */
[----:B------:R-:W-:Y:S01]  /*0980*/  LEA R8, R0, R9, 0x2 ;  /* 0x0000000900087211 */ /* 0x000fe200078e10ff */
[----:B------:R-:W-:-:S04]  /*0990*/  IMAD.U32 R17, RZ, RZ, UR12 ;  /* 0x0000000cff117e24 */ /* 0x000fc8000f8e00ff */
[----:B------:R-:W-:-:S05]  /*09a0*/  IMAD R0, R17, 0x4, R0 ;  /* 0x0000000411007824 */ /* 0x000fca00078e0200 */
[----:B------:R-:W-:Y:S01]  /*09b0*/  ISETP.GE.U32.AND P0, PT, R0, 0x40, PT ;  /* 0x000000400000780c */ /* 0x000fe20003f06070 */
[----:B---3--:R3:W-:-:S12]  /*09c0*/  STS.128 [R8], R12 ;  /* 0x0000000c08007388 */ /* 0x0087d80000000c00 */
[----:B------:R-:W-:Y:S05]  /*09d0*/  @!P0 BRA `(.L_x_34696) ;  /* 0xfffffffc00dc8947 */ /* 0x000fea000383ffff */
.L_x_34695:
[----:B-1----:R-:W-:Y:S05]  /*09e0*/  BSYNC.RECONVERGENT B0 ;  /* 0x0000000000007941 */ /* 0x002fea0003800200 */
.L_x_34694:
[----:B------:R-:W-:Y:S01]  /*09f0*/  LOP3.LUT R9, R46, 0xf, RZ, 0xc0, !PT ;  /* 0x0000000f2e097812 */ /* 0x000fe200078ec0ff */
[----:B------:R-:W-:Y:S01]  /*0a00*/  IMAD.SHL.U32 R10, R47, 0x10, RZ ;  /* 0x000000102f0a7824 */ /* 0x000fe200078e00ff */
[----:B------:R-:W-:Y:S02]  /*0a10*/  LOP3.LUT R11, R11, 0xff, RZ, 0xc0, !PT ;  /* 0x000000ff0b0b7812 */ /* 0x000fe400078ec0ff */
[----:B------:R-:W-:-:S07]  /*0a20*/  MOV R5, 0xa40 ;  /* 0x00000a4000057802 */ /* 0x000fce0000000f00 */
[----:B0-23--:R-:W-:Y:S05]  /*0a30*/  CALL.REL.NOINC `($__internal_691_$__cuda_sm20_div_u16) ;  /* 0x0000003000647944 */ /* 0x00dfea0003c00000 */
        /* <DEDUP_REMOVED lines=15> */
[----:B------:R-:W-:Y:S01]  /*0b30*/  VIADD R13, R46, 0x7 ;  /* 0x000000072e0d7836 */ /* 0x000fe20000000000 */
[----:B------:R-:W-:Y:S01]  /*0b40*/  LOP3.LUT R25, R10, R9, RZ, 0xfc, !PT ;  /* 0x000000090a197212 */ /* 0x000fe200078efcff */
        /* <DEDUP_REMOVED lines=11> */
[----:B------:R-:W-:Y:S01]  /*0c00*/  SEL R44, R0, RZ, P1 ;  /* 0x000000ff002c7207 */ /* 0x000fe20000800000 */
        /* <DEDUP_REMOVED lines=40> */
[-C--:B------:R-:W-:Y:S01]  /*0e90*/  ISETP.GE.AND P2, PT, R27, R0.reuse, PT ;  /* 0x000000001b00720c */ /* 0x080fe20003f46270 */
[----:B------:R-:W-:Y:S01]  /*0ea0*/  IMAD.IADD R31, R31, 0x1, -R4 ;  /* 0x000000011f1f7824 */ /* 0x000fe200078e0a04 */
[----:B------:R-:W-:Y:S01]  /*0eb0*/  SEL R2, R0, RZ, P0 ;  /* 0x000000ff00027207 */ /* 0x000fe20000000000 */
[C---:B------:R-:W-:Y:S01]  /*0ec0*/  VIADD R3, R46.reuse, 0x1 ;  /* 0x000000012e037836 */ /* 0x040fe20000000000 */
[-C--:B------:R-:W-:Y:S01]  /*0ed0*/  ISETP.GE.AND P0, PT, R9, R0.reuse, PT ;  /* 0x000000000900720c */ /* 0x080fe20003f06270 */
[----:B------:R-:W-:Y:S01]  /*0ee0*/  VIADD R5, R46, 0x3 ;  /* 0x000000032e057836 */ /* 0x000fe20000000000 */
[----:B------:R-:W-:-:S02]  /*0ef0*/  ISETP.GE.AND P1, PT, R55, R0, PT ;  /* 0x000000003700720c */ /* 0x000fc40003f26270 */
[C---:B------:R-:W-:Y:S02]  /*0f00*/  SEL R4, R0.reuse, RZ, P2 ;  /* 0x000000ff00047207 */ /* 0x040fe40001000000 */
[----:B------:R-:W-:Y:S02]  /*0f10*/  IADD3 R29, PT, PT, R29, -R2, RZ ;  /* 0x800000021d1d7210 */ /* 0x000fe40007ffe0ff */
[C---:B------:R-:W-:Y:S01]  /*0f20*/  SEL R2, R0.reuse, RZ, P0 ;  /* 0x000000ff00027207 */ /* 0x040fe20000000000 */
[----:B------:R-:W-:Y:S01]  /*0f30*/  IMAD.IADD R27, R27, 0x1, -R4 ;  /* 0x000000011b1b7824 */ /* 0x000fe200078e0a04 */
        /* <DEDUP_REMOVED lines=17> */
[----:B------:R-:W-:Y:S05]  /*1050*/  CALL.REL.NOINC `($__internal_690_$__cuda_sm20_div_s16) ;  /* 0x0000002800747944 */ /* 0x000fea0003c00000 */
        /* <DEDUP_REMOVED lines=9> */
.L_x_34752:
[----:B0-----:R-:W0:Y:S01]  /*10f0*/  S2R R3, SR_CgaCtaId ;  /* 0x0000000000037919 */ /* 0x001e220000008800 */
[----:B------:R-:W-:Y:S01]  /*1100*/  ISETP.NE.AND P1, PT, R7, 0x2, PT ;  /* 0x000000020700780c */ /* 0x000fe20003f25270 */
[----:B------:R-:W-:Y:S01]  /*1110*/  BSSY.RECONVERGENT B0, `(.L_x_34697) ;  /* 0x000002d000007945 */ /* 0x000fe20003800200 */
[----:B------:R-:W-:Y:S01]  /*1120*/  MOV R0, 0x400 ;  /* 0x0000040000007802 */ /* 0x000fe20000000f00 */
[----:B-12---:R-:W1:Y:S01]  /*1130*/  S2R R68, SR_TID.X ;  /* 0x0000000000447919 */ /* 0x006e620000002100 */
[----:B------:R-:W-:Y:S02]  /*1140*/  P2R R67, PR, RZ, 0x1 ;  /* 0x00000001ff437803 */ /* 0x000fe40000000000 */
[----:B0-----:R-:W-:Y:S01]  /*1150*/  LEA R0, R3, R0, 0x18 ;  /* 0x0000000003007211 */ /* 0x001fe200078ec0ff */
[----:B------:R-:W-:Y:S01]  /*1160*/  IMAD.U32 R3, RZ, RZ, UR12 ;  /* 0x0000000cff037e24 */ /* 0x000fe2000f8e00ff */
[C---:B-1----:R-:W-:Y:S02]  /*1170*/  LOP3.LUT R5, R68.reuse, 0xf, RZ, 0xc0, !PT ;  /* 0x0000000f44057812 */ /* 0x042fe400078ec0ff */
[----:B------:R-:W-:-:S02]  /*1180*/  LOP3.LUT R35, R68, 0xf, RZ, 0xc0, !PT ;  /* 0x0000000f44237812 */ /* 0x000fc400078ec0ff */
[----:B------:R-:W-:Y:S01]  /*1190*/  SHF.R.U32.HI R3, RZ, 0x4, R3 ;  /* 0x00000004ff037819 */ /* 0x000fe20000011603 */
[----:B------:R-:W-:Y:S01]  /*11a0*/  IMAD R5, R5, 0x84, R0 ;  /* 0x0000008405057824 */ /* 0x000fe200078e0200 */
[----:B------:R-:W-:Y:S01]  /*11b0*/  SHF.R.U32.HI R0, RZ, 0x4, R68 ;  /* 0x00000004ff007819 */ /* 0x000fe20000011644 */
[----:B---3--:R-:W-:Y:S01]  /*11c0*/  IMAD.IADD R2, R35, 0x1, R4 ;  /* 0x0000000123027824 */ /* 0x008fe200078e0204 */
[----:B----4-:R-:W-:Y:S06]  /*11d0*/  @!P1 BRA `(.L_x_34698) ;  /* 0x0000000000809947 */ /* 0x010fec0003800000 */
[----:B------:R-:W0:Y:S01]  /*11e0*/  LDC R39, c[0x0][0x3a8] ;  /* 0x0000ea00ff277b82 */ /* 0x000e220000000800 */
[----:B------:R-:W-:-:S07]  /*11f0*/  LEA R36, R49, R0, 0x5 ;  /* 0x0000000031247211 */ /* 0x000fce00078e28ff */
[----:B------:R-:W1:Y:S01]  /*1200*/  LDC.64 R34, c[0x0][0x398] ;  /* 0x0000e600ff227b82 */ /* 0x000e620000000a00 */
[----:B0-----:R-:W-:-:S04]  /*1210*/  IMAD R37, R36, R39, R2 ;  /* 0x0000002724257224 */ /* 0x001fc800078e0202 */
[----:B-1----:R-:W-:-:S06]  /*1220*/  IMAD.WIDE R36, R37, 0x4, R34 ;  /* 0x0000000425247825 */ /* 0x002fcc00078e0222 */
[----:B------:R-:W2:Y:S01]  /*1230*/  LDG.E R37, desc[UR10][R36.64] ;  /* 0x0000000a24257981 */ /* 0x000ea2000c1e1900 */
[----:B------:R-:W-:Y:S01]  /*1240*/  IMAD R38, R0, 0x4, R5 ;  /* 0x0000000400267824 */ /* 0x000fe200078e0205 */
[----:B------:R-:W-:Y:S01]  /*1250*/  ISETP.NE.AND P0, PT, R7, 0x3, PT ;  /* 0x000000030700780c */ /* 0x000fe20003f05270 */
[----:B------:R-:W-:-:S05]  /*1260*/  IMAD.U32 R69, RZ, RZ, UR12 ;  /* 0x0000000cff457e24 */ /* 0x000fca000f8e00ff */
[----:B------:R-:W-:-:S05]  /*1270*/  LEA.HI R69, R69, R0, RZ, 0x1c ;  /* 0x0000000045457211 */ /* 0x000fca00078fe0ff */
[----:B------:R-:W-:Y:S01]  /*1280*/  IMAD.MOV.U32 R0, RZ, RZ, R69 ;  /* 0x000000ffff007224 */ /* 0x000fe200078e0045 */
[----:B--2---:R0:W-:Y:S01]  /*1290*/  STS [R38], R37 ;  /* 0x0000002526007388 */ /* 0x0041e20000000800 */
[----:B------:R-:W-:Y:S05]  /*12a0*/  @!P0 BRA `(.L_x_34698) ;  /* 0x00000000004c8947 */ /* 0x000fea0003800000 */
[----:B------:R-:W-:Y:S02]  /*12b0*/  LEA.HI R68, R68, R3, RZ, 0x1c ;  /* 0x0000000344447211 */ /* 0x000fe400078fe0ff */
[----:B------:R-:W-:Y:S02]  /*12c0*/  ISETP.NE.AND P0, PT, R7, RZ, PT ;  /* 0x000000ff0700720c */ /* 0x000fe40003f05270 */
[----:B------:R-:W-:Y:S01]  /*12d0*/  MOV R0, UR12 ;  /* 0x0000000c00007c02 */ /* 0x000fe20008000f00 */
[----:B------:R-:W-:-:S03]  /*12e0*/  IMAD R68, R49, 0x20, R68 ;  /* 0x0000002031447824 */ /* 0x000fc600078e0244 */
[----:B------:R-:W-:Y:S01]  /*12f0*/  LEA.HI R0, R0, R69, RZ, 0x1c ;  /* 0x0000004500007211 */ /* 0x000fe200078fe0ff */
[----:B------:R-:W-:Y:S02]  /*1300*/  IMAD R69, R49, 0x20, R69 ;  /* 0x0000002031457824 */ /* 0x000fe400078e0245 */
[----:B------:R-:W-:Y:S02]  /*1310*/  IMAD.IADD R68, R68, 0x1, R3 ;  /* 0x0000000144447824 */ /* 0x000fe400078e0203 */
[-CC-:B0-----:R-:W-:Y:S02]  /*1320*/  IMAD R37, R69, R39.reuse, R2.reuse ;  /* 0x0000002745257224 */ /* 0x181fe400078e0202 */
[----:B------:R-:W-:Y:S02]  /*1330*/  @P0 IMAD R39, R68, R39, R2 ;  /* 0x0000002744270224 */ /* 0x000fe400078e0202 */
[----:B------:R-:W-:-:S04]  /*1340*/  IMAD.WIDE R36, R37, 0x4, R34 ;  /* 0x0000000425247825 */ /* 0x000fc800078e0222 */
[----:B------:R-:W-:Y:S02]  /*1350*/  @P0 IMAD.WIDE R34, R39, 0x4, R34 ;  /* 0x0000000427220825 */ /* 0x000fe400078e0222 */
[----:B------:R-:W2:Y:S04]  /*1360*/  LDG.E R36, desc[UR10][R36.64] ;  /* 0x0000000a24247981 */ /* 0x000ea8000c1e1900 */
[----:B------:R-:W3:Y:S01]  /*1370*/  @P0 LDG.E R34, desc[UR10][R34.64] ;  /* 0x0000000a22220981 */ /* 0x000ee2000c1e1900 */
[----:B------:R-:W-:Y:S01]  /*1380*/  LEA R38, R3, R38, 0x2 ;  /* 0x0000002603267211 */ /* 0x000fe200078e10ff */
[----:B------:R-:W-:-:S04]  /*1390*/  IMAD.U32 R69, RZ, RZ, UR12 ;  /* 0x0000000cff457e24 */ /* 0x000fc8000f8e00ff */
[----:B------:R-:W-:Y:S01]  /*13a0*/  @P0 IMAD R39, R3, 0x4, R38 ;  /* 0x0000000403270824 */ /* 0x000fe200078e0226 */
[----:B------:R-:W-:Y:S01]  /*13b0*/  @P0 LEA.HI R0, R69, R0, RZ, 0x1c ;  /* 0x0000000045000211 */ /* 0x000fe200078fe0ff */
[----:B--2---:R1:W-:Y:S04]  /*13c0*/  STS [R38], R36 ;  /* 0x0000002426007388 */ /* 0x0043e80000000800 */
[----:B---3--:R1:W-:Y:S02]  /*13d0*/  @P0 STS [R39], R34 ;  /* 0x0000002227000388 */ /* 0x0083e40000000800 */
.L_x_34698:
[----:B------:R-:W-:Y:S05]  /*13e0*/  BSYNC.RECONVERGENT B0 ;  /* 0x0000000000007941 */ /* 0x000fea0003800200 */
.L_x_34697:
[----:B-12---:R-:W1:Y:S01]  /*13f0*/  LDC.64 R34, c[0x0][0x398] ;  /* 0x0000e600ff227b82 */ /* 0x006e620000000a00 */
[----:B------:R-:W-:-:S04]  /*1400*/  IMAD R69, R49, 0x20, R0 ;  /* 0x0000002031457824 */ /* 0x000fc800078e0200 */
[----:B0-----:R-:W-:-:S04]  /*1410*/  IMAD R37, R69, UR13, R2 ;  /* 0x0000000d45257c24 */ /* 0x001fc8000f8e0202 */
[----:B-1----:R-:W-:-:S06]  /*1420*/  IMAD.WIDE R36, R37, 0x4, R34 ;  /* 0x0000000425247825 */ /* 0x002fcc00078e0222 */
[----:B------:R0:W2:Y:S01]  /*1430*/  LDG.E R37, desc[UR10][R36.64] ;  /* 0x0000000a24257981 */ /* 0x0000a2000c1e1900 */
[----:B------:R-:W-:Y:S01]  /*1440*/  IMAD.U32 R38, RZ, RZ, UR12 ;  /* 0x0000000cff267e24 */ /* 0x000fe2000f8e00ff */
[----:B------:R-:W-:-:S04]  /*1450*/  LEA R68, R0, R5, 0x2 ;  /* 0x0000000500447211 */ /* 0x000fc800078e10ff */
[----:B------:R-:W-:Y:S01]  /*1460*/  LEA.HI R69, R38, R69, RZ, 0x1c ;  /* 0x0000004526457211 */ /* 0x000fe200078fe0ff */
[----:B0-----:R-:W-:-:S04]  /*1470*/  IMAD.U32 R36, RZ, RZ, UR12 ;  /* 0x0000000cff247e24 */ /* 0x001fc8000f8e00ff */
        /* <DEDUP_REMOVED lines=13> */
[----:B------:R-:W-:-:S05]  /*1550*/  IMAD R38, R3, 0x4, R68 ;  /* 0x0000000403267824 */ /* 0x000fca00078e0244 */
[C---:B------:R-:W-:Y:S01]  /*1560*/  LEA R68, R3.reuse, R38, 0x2 ;  /* 0x0000002603447211 */ /* 0x040fe200078e10ff */
[----:B---3--:R0:W-:Y:S01]  /*1570*/  STS [R38], R39 ;  /* 0x0000002726007388 */ /* 0x0081e20000000800 */
[----:B------:R-:W-:-:S03]  /*1580*/  IMAD R0, R3, 0x4, R0 ;  /* 0x0000000403007824 */ /* 0x000fc600078e0200 */
[----:B0-----:R-:W-:Y:S02]  /*1590*/  IMAD R39, R3, 0x4, R68 ;  /* 0x0000000403277824 */ /* 0x001fe400078e0244 */
[----:B------:R-:W-:Y:S01]  /*15a0*/  ISETP.GE.U32.AND P0, PT, R0, 0x20, PT ;  /* 0x000000200000780c */ /* 0x000fe20003f06070 */
[----:B--2---:R2:W-:Y:S04]  /*15b0*/  STS [R68], R37 ;  /* 0x0000002544007388 */ /* 0x0045e80000000800 */
[----:B----4-:R2:W-:Y:S08]  /*15c0*/  STS [R39], R34 ;  /* 0x0000002227007388 */ /* 0x0105f00000000800 */
[----:B------:R-:W-:Y:S05]  /*15d0*/  @!P0 BRA `(.L_x_34697) ;  /* 0xfffffffc00848947 */ /* 0x000fea000383ffff */
[----:B------:R-:W-:Y:S01]  /*15e0*/  MOV R0, UR4 ;  /* 0x0000000400007c02 */ /* 0x000fe20008000f00 */
[----:B------:R-:W-:Y:S05]  /*15f0*/  WARPSYNC.ALL ;  /* 0x0000000000007948 */ /* 0x000fea0003800000 */
[----:B------:R-:W-:Y:S01]  /*1600*/  BAR.SYNC.DEFER_BLOCKING 0x0 ;  /* 0x0000000000007b1d */ /* 0x000fe20000010000 */
[----:B------:R-:W-:-:S13]  /*1610*/  ISETP.GE.AND P0, PT, R0, 0x1, PT ;  /* 0x000000010000780c */ /* 0x000fda0003f06270 */
[----:B------:R-:W-:Y:S05]  /*1620*/  @!P0 BRA `(.L_x_34699) ;  /* 0x0000001400548947 */ /* 0x000fea0003800000 */
[----:B------:R-:W-:Y:S01]  /*1630*/  BSSY.RECONVERGENT B0, `(.L_x_34699) ;  /* 0x0000154000007945 */ /* 0x000fe20003800200 */
[----:B------:R-:W-:-:S07]  /*1640*/  IMAD.MOV.U32 R3, RZ, RZ, RZ ;  /* 0x000000ffff037224 */ /* 0x000fce00078e00ff */
.L_x_34751:
[----:B0-----:R-:W0:Y:S01]  /*1650*/  LDC R5, c[0x0][0x3ac] ;  /* 0x0000eb00ff057b82 */ /* 0x001e220000000800 */
[----:B------:R-:W-:Y:S01]  /*1660*/  USHF.L.U32 UR7, UR4, 0x1, URZ ;  /* 0x0000000104077899 */ /* 0x000fe200080006ff */
[----:B------:R-:W-:Y:S01]  /*1670*/  IMAD.IADD R0, R46, 0x1, R3 ;  /* 0x000000012e007824 */ /* 0x000fe200078e0203 */
[----:B------:R-:W-:-:S04]  /*1680*/  ISETP.GE.AND P4, PT, R50, UR5, PT ;  /* 0x0000000532007c0c */ /* 0x000fc8000bf86270 */
[----:B------:R-:W-:Y:S01]  /*1690*/  VIADD R3, R3, UR7 ;  /* 0x0000000703037c36 */ /* 0x000fe20008000000 */
        /* <DEDUP_REMOVED lines=13> */
.L_x_34700:
        /* <DEDUP_REMOVED lines=8> */
.L_x_34701:
        /* <DEDUP_REMOVED lines=8> */
.L_x_34702:
        /* <DEDUP_REMOVED lines=8> */
.L_x_34703:
        /* <DEDUP_REMOVED lines=9> */
.L_x_34704:
        /* <DEDUP_REMOVED lines=9> */
.L_x_34705:
        /* <DEDUP_REMOVED lines=9> */
.L_x_34706:
        /* <DEDUP_REMOVED lines=9> */
.L_x_34707:
        /* <DEDUP_REMOVED lines=9> */
.L_x_34708:
        /* <DEDUP_REMOVED lines=9> */
.L_x_34709:
        /* <DEDUP_REMOVED lines=9> */
.L_x_34710:
        /* <DEDUP_REMOVED lines=9> */
.L_x_34711:
        /* <DEDUP_REMOVED lines=9> */
.L_x_34712:
        /* <DEDUP_REMOVED lines=9> */
.L_x_34713:
        /* <DEDUP_REMOVED lines=9> */
.L_x_34714:
        /* <DEDUP_REMOVED lines=9> */
.L_x_34715:
[----:B------:R-:W-:Y:S05]  /*1fb0*/  @P4 BRA `(.L_x_34716) ;  /* 0x0000000800e84947 */ /* 0x000fea0003800000 */
[----:B------:R-:W5:Y:S01]  /*1fc0*/  S2R R35, SR_CgaCtaId ;  /* 0x0000000000237919 */ /* 0x000f620000008800 */
[----:B0--3--:R-:W-:Y:S02]  /*1fd0*/  MOV R2, 0x400 ;  /* 0x0000040000027802 */ /* 0x009fe40000000f00 */
[----:B------:R-:W-:Y:S02]  /*1fe0*/  ISETP.GT.U32.AND P4, PT, R5, 0x40, PT ;  /* 0x000000400500780c */ /* 0x000fe40003f84070 */
[----:B------:R-:W-:Y:S02]  /*1ff0*/  MOV R5, R50 ;  /* 0x0000003200057202 */ /* 0x000fe40000000f00 */
[----:B-----5:R-:W-:-:S09]  /*2000*/  LEA R2, R35, R2, 0x18 ;  /* 0x0000000223027211 */ /* 0x020fd200078ec0ff */
.L_x_34750:
        /* <DEDUP_REMOVED lines=11> */
.L_x_34755:
[----:B-12---:R-:W-:-:S07]  /*20c0*/  IMAD R35, R51, R38, RZ ;  /* 0x0000002633237224 */ /* 0x006fce00078e02ff */
.L_x_34718:
[----:B------:R-:W-:-:S13]  /*20d0*/  ISETP.GE.AND P2, PT, R34, 0x2, PT ;  /* 0x000000022200780c */ /* 0x000fda0003f46270 */
[----:B------:R-:W-:Y:S05]  /*20e0*/  @!P2 BRA `(.L_x_34720) ;  /* 0x000000000010a947 */ /* 0x000fea0003800000 */
[----:B------:R-:W-:-:S03]  /*20f0*/  UMOV UR7, 0xffffffff ;  /* 0xffffffff00077882 */ /* 0x000fc60000000000 */
[----:B------:R-:W-:Y:S05]  /*2100*/  BRA.DIV UR7, `(.L_x_34721) ;  /* 0x00000012070c7947 */ /* 0x000fea000b800000 */
[----:B------:R2:W3:Y:S02]  /*2110*/  SHFL.IDX PT, R37, R36, R45, 0x1f ;  /* 0x00001f2d24257589 */ /* 0x0004e400000e0000 */
.L_x_34758:
[----:B---34-:R-:W-:-:S07]  /*2120*/  IMAD R35, R52, R37, R35 ;  /* 0x0000002534237224 */ /* 0x018fce00078e0223 */
.L_x_34720:
[----:B------:R-:W-:-:S13]  /*2130*/  ISETP.GE.AND P1, PT, R34, 0x3, PT ;  /* 0x000000032200780c */ /* 0x000fda0003f26270 */
[----:B------:R-:W-:Y:S05]  /*2140*/  @!P1 BRA `(.L_x_34722) ;  /* 0x0000000000109947 */ /* 0x000fea0003800000 */
[----:B------:R-:W-:-:S03]  /*2150*/  UMOV UR7, 0xffffffff ;  /* 0xffffffff00077882 */ /* 0x000fc60000000000 */
[----:B------:R-:W-:Y:S05]  /*2160*/  BRA.DIV UR7, `(.L_x_34723) ;  /* 0x00000012071c7947 */ /* 0x000fea000b800000 */
[----:B------:R3:W0:Y:S02]  /*2170*/  SHFL.IDX PT, R38, R36, R44, 0x1f ;  /* 0x00001f2c24267589 */ /* 0x00062400000e0000 */
.L_x_34761:
[----:B0-----:R-:W-:-:S07]  /*2180*/  IMAD R35, R53, R38, R35 ;  /* 0x0000002635237224 */ /* 0x001fce00078e0223 */
.L_x_34722:
[----:B------:R-:W-:-:S13]  /*2190*/  ISETP.GE.AND P0, PT, R34, 0x4, PT ;  /* 0x000000042200780c */ /* 0x000fda0003f06270 */
[----:B------:R-:W-:Y:S05]  /*21a0*/  @!P0 BRA `(.L_x_34724) ;  /* 0x0000000000108947 */ /* 0x000fea0003800000 */
[----:B------:R-:W-:-:S03]  /*21b0*/  UMOV UR7, 0xffffffff ;  /* 0xffffffff00077882 */ /* 0x000fc60000000000 */
[----:B------:R-:W-:Y:S05]  /*21c0*/  BRA.DIV UR7, `(.L_x_34725) ;  /* 0x0000001207287947 */ /* 0x000fea000b800000 */
[----:B------:R0:W0:Y:S02]  /*21d0*/  SHFL.IDX PT, R37, R36, R43, 0x1f ;  /* 0x00001f2b24257589 */ /* 0x00002400000e0000 */
.L_x_34764:
[----:B0-----:R-:W-:-:S07]  /*21e0*/  IMAD R35, R54, R37, R35 ;  /* 0x0000002536237224 */ /* 0x001fce00078e0223 */
.L_x_34724:
[----:B------:R-:W-:-:S13]  /*21f0*/  ISETP.GE.AND P6, PT, R34, 0x5, PT ;  /* 0x000000052200780c */ /* 0x000fda0003fc6270 */
[----:B------:R-:W-:Y:S05]  /*2200*/  @!P6 BRA `(.L_x_34726) ;  /* 0x000000000010e947 */ /* 0x000fea0003800000 */
[----:B------:R-:W-:-:S03]  /*2210*/  UMOV UR7, 0xffffffff ;  /* 0xffffffff00077882 */ /* 0x000fc60000000000 */
[----:B------:R-:W-:Y:S05]  /*2220*/  BRA.DIV UR7, `(.L_x_34727) ;  /* 0x0000001207387947 */ /* 0x000fea000b800000 */
[----:B------:R0:W0:Y:S02]  /*2230*/  SHFL.IDX PT, R38, R36, R42, 0x1f ;  /* 0x00001f2a24267589 */ /* 0x00002400000e0000 */
.L_x_34767:
[----:B0-----:R-:W-:-:S07]  /*2240*/  IMAD R35, R55, R38, R35 ;  /* 0x0000002637237224 */ /* 0x001fce00078e0223 */
.L_x_34726:
[----:B------:R-:W-:-:S13]  /*2250*/  ISETP.GE.AND P6, PT, R34, 0x6, PT ;  /* 0x000000062200780c */ /* 0x000fda0003fc6270 */
[----:B------:R-:W-:Y:S05]  /*2260*/  @!P6 BRA `(.L_x_34728) ;  /* 0x000000000010e947 */ /* 0x000fea0003800000 */
[----:B------:R-:W-:-:S03]  /*2270*/  UMOV UR7, 0xffffffff ;  /* 0xffffffff00077882 */ /* 0x000fc60000000000 */
[----:B------:R-:W-:Y:S05]  /*2280*/  BRA.DIV UR7, `(.L_x_34729) ;  /* 0x0000001207447947 */ /* 0x000fea000b800000 */
[----:B------:R0:W0:Y:S02]  /*2290*/  SHFL.IDX PT, R37, R36, R41, 0x1f ;  /* 0x00001f2924257589 */ /* 0x00002400000e0000 */
.L_x_34770:
[----:B0-----:R-:W-:-:S07]  /*22a0*/  IMAD R35, R56, R37, R35 ;  /* 0x0000002538237224 */ /* 0x001fce00078e0223 */
.L_x_34728:
[----:B------:R-:W-:-:S13]  /*22b0*/  ISETP.GE.AND P6, PT, R34, 0x7, PT ;  /* 0x000000072200780c */ /* 0x000fda0003fc6270 */
[----:B------:R-:W-:Y:S05]  /*22c0*/  @!P6 BRA `(.L_x_34730) ;  /* 0x000000000010e947 */ /* 0x000fea0003800000 */
[----:B------:R-:W-:-:S03]  /*22d0*/  UMOV UR7, 0xffffffff ;  /* 0xffffffff00077882 */ /* 0x000fc60000000000 */
[----:B------:R-:W-:Y:S05]  /*22e0*/  BRA.DIV UR7, `(.L_x_34731) ;  /* 0x0000001207547947 */ /* 0x000fea000b800000 */
[----:B------:R0:W0:Y:S02]  /*22f0*/  SHFL.IDX PT, R38, R36, R40, 0x1f ;  /* 0x00001f2824267589 */ /* 0x00002400000e0000 */
.L_x_34773:
[----:B0-----:R-:W-:-:S07]  /*2300*/  IMAD R35, R57, R38, R35 ;  /* 0x0000002639237224 */ /* 0x001fce00078e0223 */
.L_x_34730:
[----:B------:R-:W-:-:S13]  /*2310*/  ISETP.GE.AND P6, PT, R34, 0x8, PT ;  /* 0x000000082200780c */ /* 0x000fda0003fc6270 */
[----:B------:R-:W-:Y:S05]  /*2320*/  @!P6 BRA `(.L_x_34732) ;  /* 0x000000000010e947 */ /* 0x000fea0003800000 */
[----:B------:R-:W-:-:S03]  /*2330*/  UMOV UR7, 0xffffffff ;  /* 0xffffffff00077882 */ /* 0x000fc60000000000 */
[----:B------:R-:W-:Y:S05]  /*2340*/  BRA.DIV UR7, `(.L_x_34733) ;  /* 0x0000001207607947 */ /* 0x000fea000b800000 */
[----:B------:R0:W0:Y:S02]  /*2350*/  SHFL.IDX PT, R37, R36, R33, 0x1f ;  /* 0x00001f2124257589 */ /* 0x00002400000e0000 */
.L_x_34776:
[----:B0-----:R-:W-:-:S07]  /*2360*/  IMAD R35, R58, R37, R35 ;  /* 0x000000253a237224 */ /* 0x001fce00078e0223 */
.L_x_34732:
[----:B------:R-:W-:-:S13]  /*2370*/  ISETP.GE.AND P6, PT, R34, 0x9, PT ;  /* 0x000000092200780c */ /* 0x000fda0003fc6270 */
[----:B------:R-:W-:Y:S05]  /*2380*/  @!P6 BRA `(.L_x_34734) ;  /* 0x000000000010e947 */ /* 0x000fea0003800000 */
[----:B------:R-:W-:-:S03]  /*2390*/  UMOV UR7, 0xffffffff ;  /* 0xffffffff00077882 */ /* 0x000fc60000000000 */
[----:B------:R-:W-:Y:S05]  /*23a0*/  BRA.DIV UR7, `(.L_x_34735) ;  /* 0x0000001207707947 */ /* 0x000fea000b800000 */
[----:B------:R0:W0:Y:S02]  /*23b0*/  SHFL.IDX PT, R38, R36, R32, 0x1f ;  /* 0x00001f2024267589 */ /* 0x00002400000e0000 */
.L_x_34779:
[----:B0-----:R-:W-:-:S07]  /*23c0*/  IMAD R35, R59, R38, R35 ;  /* 0x000000263b237224 */ /* 0x001fce00078e0223 */
.L_x_34734:
[----:B------:R-:W-:-:S13]  /*23d0*/  ISETP.GE.AND P6, PT, R34, 0xa, PT ;  /* 0x0000000a2200780c */ /* 0x000fda0003fc6270 */
[----:B------:R-:W-:Y:S05]  /*23e0*/  @!P6 BRA `(.L_x_34736) ;  /* 0x000000000010e947 */ /* 0x000fea0003800000 */
[----:B------:R-:W-:-:S03]  /*23f0*/  UMOV UR7, 0xffffffff ;  /* 0xffffffff00077882 */ /* 0x000fc60000000000 */
[----:B------:R-:W-:Y:S05]  /*2400*/  BRA.DIV UR7, `(.L_x_34737) ;  /* 0x00000012077c7947 */ /* 0x000fea000b800000 */
[----:B------:R0:W0:Y:S02]  /*2410*/  SHFL.IDX PT, R37, R36, R31, 0x1f ;  /* 0x00001f1f24257589 */ /* 0x00002400000e0000 */
.L_x_34782:
[----:B0-----:R-:W-:-:S07]  /*2420*/  IMAD R35, R60, R37, R35 ;  /* 0x000000253c237224 */ /* 0x001fce00078e0223 */
.L_x_34736:
[----:B------:R-:W-:-:S13]  /*2430*/  ISETP.GE.AND P6, PT, R34, 0xb, PT ;  /* 0x0000000b2200780c */ /* 0x000fda0003fc6270 */
[----:B------:R-:W-:Y:S05]  /*2440*/  @!P6 BRA `(.L_x_34738) ;  /* 0x000000000010e947 */ /* 0x000fea0003800000 */
[----:B------:R-:W-:-:S03]  /*2450*/  UMOV UR7, 0xffffffff ;  /* 0xffffffff00077882 */ /* 0x000fc60000000000 */
[----:B------:R-:W-:Y:S05]  /*2460*/  BRA.DIV UR7, `(.L_x_34739) ;  /* 0x00000012078c7947 */ /* 0x000fea000b800000 */
[----:B------:R0:W0:Y:S02]  /*2470*/  SHFL.IDX PT, R38, R36, R30, 0x1f ;  /* 0x00001f1e24267589 */ /* 0x00002400000e0000 */
.L_x_34785:
[----:B0-----:R-:W-:-:S07]  /*2480*/  IMAD R35, R61, R38, R35 ;  /* 0x000000263d237224 */ /* 0x001fce00078e0223 */
.L_x_34738:
[----:B------:R-:W-:-:S13]  /*2490*/  ISETP.GE.AND P6, PT, R34, 0xc, PT ;  /* 0x0000000c2200780c */ /* 0x000fda0003fc6270 */
[----:B------:R-:W-:Y:S05]  /*24a0*/  @!P6 BRA `(.L_x_34740) ;  /* 0x000000000010e947 */ /* 0x000fea0003800000 */
[----:B------:R-:W-:-:S03]  /*24b0*/  UMOV UR7, 0xffffffff ;  /* 0xffffffff00077882 */ /* 0x000fc60000000000 */
[----:B------:R-:W-:Y:S05]  /*24c0*/  BRA.DIV UR7, `(.L_x_34741) ;  /* 0x0000001207987947 */ /* 0x000fea000b800000 */
[----:B------:R0:W0:Y:S02]  /*24d0*/  SHFL.IDX PT, R37, R36, R29, 0x1f ;  /* 0x00001f1d24257589 */ /* 0x00002400000e0000 */
.L_x_34788:
[----:B0-----:R-:W-:-:S07]  /*24e0*/  IMAD R35, R62, R37, R35 ;  /* 0x000000253e237224 */ /* 0x001fce00078e0223 */
.L_x_34740:
[----:B------:R-:W-:-:S13]  /*24f0*/  ISETP.GE.AND P6, PT, R34, 0xd, PT ;  /* 0x0000000d2200780c */ /* 0x000fda0003fc6270 */
[----:B------:R-:W-:Y:S05]  /*2500*/  @!P6 BRA `(.L_x_34742) ;  /* 0x000000000010e947 */ /* 0x000fea0003800000 */
[----:B------:R-:W-:-:S03]  /*2510*/  UMOV UR7, 0xffffffff ;  /* 0xffffffff00077882 */ /* 0x000fc60000000000 */
[----:B------:R-:W-:Y:S05]  /*2520*/  BRA.DIV UR7, `(.L_x_34743) ;  /* 0x0000001207a87947 */ /* 0x000fea000b800000 */
[----:B------:R0:W0:Y:S02]  /*2530*/  SHFL.IDX PT, R38, R36, R28, 0x1f ;  /* 0x00001f1c24267589 */ /* 0x00002400000e0000 */
.L_x_34791:
[----:B0-----:R-:W-:-:S07]  /*2540*/  IMAD R35, R63, R38, R35 ;  /* 0x000000263f237224 */ /* 0x001fce00078e0223 */
.L_x_34742:
[----:B------:R-:W-:-:S13]  /*2550*/  ISETP.GE.AND P6, PT, R34, 0xe, PT ;  /* 0x0000000e2200780c */ /* 0x000fda0003fc6270 */
[----:B------:R-:W-:Y:S05]  /*2560*/  @!P6 BRA `(.L_x_34744) ;  /* 0x000000000010e947 */ /* 0x000fea0003800000 */
[----:B------:R-:W-:-:S03]  /*2570*/  UMOV UR7, 0xffffffff ;  /* 0xffffffff00077882 */ /* 0x000fc60000000000 */
[----:B------:R-:W-:Y:S05]  /*2580*/  BRA.DIV UR7, `(.L_x_34745) ;  /* 0x0000001207b47947 */ /* 0x000fea000b800000 */
[----:B------:R0:W0:Y:S02]  /*2590*/  SHFL.IDX PT, R37, R36, R27, 0x1f ;  /* 0x00001f1b24257589 */ /* 0x00002400000e0000 */
.L_x_34794:
[----:B0-----:R-:W-:-:S07]  /*25a0*/  IMAD R35, R64, R37, R35 ;  /* 0x0000002540237224 */ /* 0x001fce00078e0223 */
.L_x_34744:
[----:B------:R-:W-:-:S13]  /*25b0*/  ISETP.GE.AND P6, PT, R34, 0xf, PT ;  /* 0x0000000f2200780c */ /* 0x000fda0003fc6270 */
[----:B------:R-:W-:Y:S05]  /*25c0*/  @!P6 BRA `(.L_x_34746) ;  /* 0x000000000010e947 */ /* 0x000fea0003800000 */
[----:B------:R-:W-:-:S03]  /*25d0*/  UMOV UR7, 0xffffffff ;  /* 0xffffffff00077882 */ /* 0x000fc60000000000 */
[----:B------:R-:W-:Y:S05]  /*25e0*/  BRA.DIV UR7, `(.L_x_34747) ;  /* 0x0000001207c47947 */ /* 0x000fea000b800000 */
[----:B------:R0:W0:Y:S02]  /*25f0*/  SHFL.IDX PT, R38, R36, R26, 0x1f ;  /* 0x00001f1a24267589 */ /* 0x00002400000e0000 */
.L_x_34797:
[----:B0-----:R-:W-:-:S07]  /*2600*/  IMAD R35, R65, R38, R35 ;  /* 0x0000002641237224 */ /* 0x001fce00078e0223 */
.L_x_34746:
[----:B------:R-:W-:-:S13]  /*2610*/  ISETP.GE.AND P6, PT, R34, 0x10, PT ;  /* 0x000000102200780c */ /* 0x000fda0003fc6270 */
[----:B------:R-:W-:Y:S05]  /*2620*/  @!P6 BRA `(.L_x_34748) ;  /* 0x00000004000ce947 */ /* 0x000fea0003800000 */
[----:B------:R-:W-:-:S03]  /*2630*/  UMOV UR7, 0xffffffff ;  /* 0xffffffff00077882 */ /* 0x000fc60000000000 */
[----:B------:R-:W-:Y:S05]  /*2640*/  BRA.DIV UR7, `(.L_x_34749) ;  /* 0x0000001207d07947 */ /* 0x000fea000b800000 */
[----:B0-23--:R0:W2:Y:S02]  /*2650*/  SHFL.IDX PT, R36, R36, R8, 0x1f ;  /* 0x00001f0824247589 */ /* 0x00d0a400000e0000 */
.L_x_34800:
[----:B--2---:R-:W-:Y:S01]  /*2660*/  IMAD R35, R66, R36, R35 ;  /* 0x0000002442237224 */ /* 0x004fe200078e0223 */
[----:B------:R-:W-:Y:S06]  /*2670*/  BRA `(.L_x_34748) ;  /* 0x0000000000f87947 */ /* 0x000fec0003800000 */
.L_x_34717:
[--C-:B------:R-:W-:Y:S01]  /*2680*/  @P3 IMAD R36, R25, 0x4, R37.reuse ;  /* 0x0000000419243824 */ /* 0x100fe200078e0225 */
[----:B------:R-:W-:Y:S01]  /*2690*/  @P2 LEA R38, R24, R37, 0x2 ;  /* 0x0000002518262211 */ /* 0x000fe200078e10ff */
[----:B------:R-:W-:Y:S01]  /*26a0*/  @P1 IMAD R39, R23, 0x4, R37 ;  /* 0x0000000417271824 */ /* 0x000fe200078e0225 */
[----:B------:R-:W0:Y:S01]  /*26b0*/  LDC R34, c[0x0][0x3ac] ;  /* 0x0000eb00ff227b82 */ /* 0x000e220000000800 */
[----:B------:R-:W-:Y:S02]  /*26c0*/  IMAD.MOV.U32 R35, RZ, RZ, RZ ;  /* 0x000000ffff237224 */ /* 0x000fe400078e00ff */
[----:B------:R-:W1:Y:S04]  /*26d0*/  @P3 LDS R36, [R36] ;  /* 0x0000000024243984 */ /* 0x000e680000000800 */
[----:B------:R-:W4:Y:S04]  /*26e0*/  @P2 LDS R38, [R38] ;  /* 0x0000000026262984 */ /* 0x000f280000000800 */
[----:B------:R-:W2:Y:S01]  /*26f0*/  @P1 LDS R68, [R39] ;  /* 0x0000000027441984 */ /* 0x000ea20000000800 */
[----:B0-----:R-:W-:Y:S01]  /*2700*/  ISETP.GE.AND P6, PT, R34, 0x5, PT ;  /* 0x000000052200780c */ /* 0x001fe20003fc6270 */
[----:B-1----:R-:W-:-:S12]  /*2710*/  @P3 IMAD R35, R51, R36, RZ ;  /* 0x0000002433233224 */ /* 0x002fd800078e02ff */
[----:B------:R-:W-:Y:S01]  /*2720*/  @P6 LEA R36, R21, R37, 0x2 ;  /* 0x0000002515246211 */ /* 0x000fe200078e10ff */
[----:B----4-:R-:W-:-:S05]  /*2730*/  @P2 IMAD R35, R52, R38, R35 ;  /* 0x0000002634232224 */ /* 0x010fca00078e0223 */
[----:B------:R-:W-:Y:S01]  /*2740*/  @P6 LDS R36, [R36] ;  /* 0x0000000024246984 */ /* 0x000fe20000000800 */
[----:B--2---:R-:W-:Y:S02]  /*2750*/  @P1 IMAD R35, R53, R68, R35 ;  /* 0x0000004435231224 */ /* 0x004fe400078e0223 */
[----:B------:R-:W-:-:S06]  /*2760*/  @P0 IMAD R68, R22, 0x4, R37 ;  /* 0x0000000416440824 */ /* 0x000fcc00078e0225 */
        /* <DEDUP_REMOVED lines=47> */
.L_x_34748:
[----:B------:R-:W-:Y:S01]  /*2a60*/  ISETP.NE.AND P6, PT, R47, RZ, PT ;  /* 0x000000ff2f00720c */ /* 0x000fe20003fc5270 */
[----:B------:R-:W-:Y:S01]  /*2a70*/  IMAD.IADD R37, R5, 0x1, R4 ;  /* 0x0000000105257824 */ /* 0x000fe200078e0204 */
[----:B------:R-:W-:Y:S05]  /*2a80*/  WARPSYNC.ALL ;  /* 0x0000000000007948 */ /* 0x000fea0003800000 */
[----:B0-23--:R-:W-:Y:S02]  /*2a90*/  IMAD R36, R37, UR4, R0 ;  /* 0x0000000425247c24 */ /* 0x00dfe4000f8e0200 */
[----:B------:R-:W-:-:S04]  /*2aa0*/  VIADD R5, R5, UR6 ;  /* 0x0000000605057c36 */ /* 0x000fc80008000000 */
[----:B------:R-:W0:Y:S01]  /*2ab0*/  @!P6 S2R R39, SR_CgaCtaId ;  /* 0x000000000027e919 */ /* 0x000e220000008800 */
[----:B------:R-:W-:-:S04]  /*2ac0*/  @!P6 MOV R34, 0x400 ;  /* 0x000004000022e802 */ /* 0x000fc80000000f00 */
[----:B------:R-:W-:-:S04]  /*2ad0*/  @!P6 IADD3 R34, PT, PT, R34, 0x980, RZ ;  /* 0x000009802222e810 */ /* 0x000fc80007ffe0ff */
        /* <DEDUP_REMOVED lines=8> */
.L_x_34716:
[----:B------:R-:W-:Y:S05]  /*2b60*/  @!P5 BRA `(.L_x_34751) ;  /* 0xffffffe800b8d947 */ /* 0x000fea000383ffff */
[----:B------:R-:W-:Y:S05]  /*2b70*/  BSYNC.RECONVERGENT B0 ;  /* 0x0000000000007941 */ /* 0x000fea0003800200 */
.L_x_34699:
[----:B------:R-:W-:Y:S01]  /*2b80*/  ISETP.NE.AND P1, PT, R67, RZ, PT ;  /* 0x000000ff4300720c */ /* 0x000fe20003f25270 */
[----:B------:R-:W-:Y:S01]  /*2b90*/  HFMA2 R4, -RZ, RZ, 0, 9.5367431640625e-07 ;  /* 0x00000010ff047431 */ /* 0x000fe200000001ff */
[----:B------:R-:W-:-:S11]  /*2ba0*/  PLOP3.LUT P0, PT, PT, PT, PT, 0x8, 0x80 ;  /* 0x000000000080781c */ /* 0x000fd60003f0e170 */
[----:B------:R-:W-:Y:S05]  /*2bb0*/  @P1 BRA `(.L_x_34752) ;  /* 0xffffffe4004c1947 */ /* 0x000fea000383ffff */
[----:B------:R-:W5:Y:S01]  /*2bc0*/  S2R R10, SR_TID.X ;  /* 0x00000000000a7919 */ /* 0x000f620000002100 */
[----:B------:R-:W-:Y:S05]  /*2bd0*/  WARPSYNC.ALL ;  /* 0x0000000000007948 */ /* 0x000fea0003800000 */
[----:B------:R-:W-:Y:S01]  /*2be0*/  BAR.SYNC.DEFER_BLOCKING 0x0 ;  /* 0x0000000000007b1d */ /* 0x000fe20000010000 */
[----:B-----5:R-:W-:-:S13]  /*2bf0*/  ISETP.GT.U32.AND P0, PT, R10, 0xf, PT ;  /* 0x0000000f0a00780c */ /* 0x020fda0003f04070 */
[----:B------:R-:W-:Y:S05]  /*2c00*/  @P0 EXIT ;  /* 0x000000000000094d */ /* 0x000fea0003800000 */
[----:B------:R-:W5:Y:S01]  /*2c10*/  LDC R8, c[0x0][0x3ac] ;  /* 0x0000eb00ff087b82 */ /* 0x000f620000000800 */
[----:B------:R-:W-:Y:S01]  /*2c20*/  IABS R11, UR4 ;  /* 0x00000004000b7c13 */ /* 0x000fe20008000000 */
[----:B------:R-:W-:Y:S01]  /*2c30*/  UMOV UR5, 0x400 ;  /* 0x0000040000057882 */ /* 0x000fe20000000000 */
[----:B------:R-:W-:Y:S01]  /*2c40*/  IMAD R48, R48, UR4, RZ ;  /* 0x0000000430307c24 */ /* 0x000fe2000f8e02ff */
[----:B------:R-:W-:Y:S01]  /*2c50*/  UIADD3 UR5, UPT, UPT, UR5, 0x980, URZ ;  /* 0x0000098005057890 */ /* 0x000fe2000fffe0ff */
[----:B------:R-:W0:Y:S01]  /*2c60*/  I2F.RP R6, R11 ;  /* 0x0000000b00067306 */ /* 0x000e220000209400 */
[----:B------:R-:W-:Y:S02]  /*2c70*/  ISETP.NE.AND P3, PT, RZ, UR4, PT ;  /* 0x00000004ff007c0c */ /* 0x000fe4000bf65270 */
[----:B------:R-:W1:Y:S01]  /*2c80*/  LDC R9, c[0x0][0x388] ;  /* 0x0000e200ff097b82 */ /* 0x000e620000000800 */
[----:B------:R-:W-:-:S07]  /*2c90*/  LOP3.LUT R15, RZ, UR4, RZ, 0x33, !PT ;  /* 0x00000004ff0f7c12 */ /* 0x000fce000f8e33ff */
[----:B------:R-:W2:Y:S01]  /*2ca0*/  S2UR UR6, SR_CgaCtaId ;  /* 0x00000000000679c3 */ /* 0x000ea20000008800 */
[----:B0-----:R-:W-:Y:S01]  /*2cb0*/  MUFU.RCP R6, R6 ;  /* 0x0000000600067308 */ /* 0x001fe20000001000 */
[----:B-----5:R-:W-:-:S07]  /*2cc0*/  IABS R7, R8 ;  /* 0x0000000800077213 */ /* 0x020fce0000000000 */
[----:B------:R-:W0:Y:S01]  /*2cd0*/  I2F.RP R0, R7 ;  /* 0x0000000700007306 */ /* 0x000e220000209400 */
[----:B-1----:R-:W-:Y:S01]  /*2ce0*/  IABS R4, R9 ;  /* 0x0000000900047213 */ /* 0x002fe20000000000 */
[----:B--2---:R-:W-:-:S06]  /*2cf0*/  ULEA UR5, UR6, UR5, 0x18 ;  /* 0x0000000506057291 */ /* 0x004fcc000f8ec0ff */
[----:B0-----:R-:W0:Y:S02]  /*2d00*/  MUFU.RCP R0, R0 ;  /* 0x0000000000007308 */ /* 0x001e240000001000 */
[----:B0-----:R-:W-:-:S06]  /*2d10*/  VIADD R3, R0, 0xffffffe ;  /* 0x0ffffffe00037836 */ /* 0x001fcc0000000000 */
[----:B------:R-:W3:Y:S02]  /*2d20*/  F2I.FTZ.U32.TRUNC.NTZ R3, R3 ;  /* 0x0000000300037305 */ /* 0x000ee4000021f000 */
[----:B---3--:R-:W-:-:S04]  /*2d30*/  IMAD.MOV R2, RZ, RZ, -R3 ;  /* 0x000000ffff027224 */ /* 0x008fc800078e0a03 */
[----:B------:R-:W-:Y:S02]  /*2d40*/  IMAD R5, R2, R7, RZ ;  /* 0x0000000702057224 */ /* 0x000fe400078e02ff */
[----:B------:R-:W-:-:S04]  /*2d50*/  IMAD.MOV.U32 R2, RZ, RZ, RZ ;  /* 0x000000ffff027224 */ /* 0x000fc800078e00ff */
[----:B------:R-:W-:Y:S01]  /*2d60*/  IMAD.HI.U32 R5, R3, R5, R2 ;  /* 0x0000000503057227 */ /* 0x000fe200078e0002 */
[----:B------:R-:W-:-:S03]  /*2d70*/  MOV R2, R4 ;  /* 0x0000000400027202 */ /* 0x000fc60000000f00 */
[----:B------:R-:W-:Y:S02]  /*2d80*/  VIADD R4, R6, 0xffffffe ;  /* 0x0ffffffe06047836 */ /* 0x000fe40000000000 */
[----:B------:R-:W-:Y:S02]  /*2d90*/  IMAD.HI.U32 R0, R5, R2, RZ ;  /* 0x0000000205007227 */ /* 0x000fe400078e00ff */
[----:B------:R-:W0:Y:S02]  /*2da0*/  F2I.FTZ.U32.TRUNC.NTZ R5, R4 ;  /* 0x0000000400057305 */ /* 0x000e24000021f000 */
[----:B------:R-:W-:-:S04]  /*2db0*/  IMAD.MOV R3, RZ, RZ, -R0 ;  /* 0x000000ffff037224 */ /* 0x000fc800078e0a00 */
[----:B------:R-:W-:-:S05]  /*2dc0*/  IMAD R2, R7, R3, R2 ;  /* 0x0000000307027224 */ /* 0x000fca00078e0202 */
[----:B------:R-:W-:Y:S01]  /*2dd0*/  ISETP.GT.U32.AND P1, PT, R7, R2, PT ;  /* 0x000000020700720c */ /* 0x000fe20003f24070 */
[----:B0-----:R-:W-:-:S12]  /*2de0*/  IMAD.MOV R4, RZ, RZ, -R5 ;  /* 0x000000ffff047224 */ /* 0x001fd800078e0a05 */
[----:B------:R-:W-:Y:S01]  /*2df0*/  @!P1 IMAD.IADD R2, R2, 0x1, -R7 ;  /* 0x0000000102029824 */ /* 0x000fe200078e0a07 */
[----:B------:R-:W-:Y:S02]  /*2e00*/  @!P1 IADD3 R0, PT, PT, R0, 0x1, RZ ;  /* 0x0000000100009810 */ /* 0x000fe40007ffe0ff */
[----:B------:R-:W-:Y:S02]  /*2e10*/  ISETP.NE.AND P1, PT, R8, RZ, PT ;  /* 0x000000ff0800720c */ /* 0x000fe40003f25270 */
[----:B------:R-:W-:Y:S02]  /*2e20*/  ISETP.GE.U32.AND P0, PT, R2, R7, PT ;  /* 0x000000070200720c */ /* 0x000fe40003f06070 */
[----:B------:R-:W-:Y:S01]  /*2e30*/  LOP3.LUT R2, R9, R8, RZ, 0x3c, !PT ;  /* 0x0000000809027212 */ /* 0x000fe200078e3cff */
[----:B------:R-:W0:Y:S01]  /*2e40*/  LDC R7, c[0x0][0x384] ;  /* 0x0000e100ff077b82 */ /* 0x000e220000000800 */
[----:B------:R-:W-:Y:S02]  /*2e50*/  IMAD R9, R4, R11, RZ ;  /* 0x0000000b04097224 */ /* 0x000fe400078e02ff */
[----:B------:R-:W-:Y:S01]  /*2e60*/  ISETP.GE.AND P2, PT, R2, RZ, PT ;  /* 0x000000ff0200720c */ /* 0x000fe20003f46270 */
[----:B------:R-:W-:-:S04]  /*2e70*/  IMAD.MOV.U32 R4, RZ, RZ, RZ ;  /* 0x000000ffff047224 */ /* 0x000fc800078e00ff */
[----:B------:R-:W1:Y:S01]  /*2e80*/  LDC.64 R2, c[0x0][0x3a0] ;  /* 0x0000e800ff027b82 */ /* 0x000e620000000a00 */
[----:B------:R-:W-:-:S04]  /*2e90*/  IMAD.HI.U32 R14, R5, R9, R4 ;  /* 0x00000009050e7227 */ /* 0x000fc800078e0004 */
[----:B------:R-:W-:-:S04]  /*2ea0*/  @P0 VIADD R0, R0, 0x1 ;  /* 0x0000000100000836 */ /* 0x000fc80000000000 */
[----:B------:R-:W-:Y:S02]  /*2eb0*/  IMAD.MOV.U32 R12, RZ, RZ, R0 ;  /* 0x000000ffff0c7224 */ /* 0x000fe400078e0000 */
[C---:B------:R-:W-:Y:S01]  /*2ec0*/  IMAD.SHL.U32 R0, R10.reuse, 0x4, RZ ;  /* 0x000000040a007824 */ /* 0x040fe200078e00ff */
[----:B------:R-:W-:Y:S02]  /*2ed0*/  LEA R10, R10, UR5, 0x4 ;  /* 0x000000050a0a7c11 */ /* 0x000fe4000f8e20ff */
[----:B------:R-:W-:Y:S02]  /*2ee0*/  @!P2 IADD3 R12, PT, PT, -R12, RZ, RZ ;  /* 0x000000ff0c0ca210 */ /* 0x000fe40007ffe1ff */
[----:B------:R-:W-:Y:S01]  /*2ef0*/  @!P1 LOP3.LUT R12, RZ, R8, RZ, 0x33, !PT ;  /* 0x00000008ff0c9212 */ /* 0x000fe200078e33ff */
[----:B0-----:R-:W-:-:S07]  /*2f00*/  IMAD R13, R7, UR9, R48 ;  /* 0x00000009070d7c24 */ /* 0x001fce000f8e0230 */
.L_x_34753:
[----:B0-----:R-:W-:Y:S01]  /*2f10*/  IABS R4, UR4 ;  /* 0x0000000400047c13 */ /* 0x001fe20008000000 */
[----:B------:R-:W-:Y:S01]  /*2f20*/  IMAD.U32 R17, RZ, RZ, UR12 ;  /* 0x0000000cff117e24 */ /* 0x000fe2000f8e00ff */
[----:B------:R-:W-:Y:S02]  /*2f30*/  IABS R5, R0 ;  /* 0x0000000000057213 */ /* 0x000fe40000000000 */
[----:B------:R-:W-:Y:S01]  /*2f40*/  LOP3.LUT R9, R0, UR4, RZ, 0x3c, !PT ;  /* 0x0000000400097c12 */ /* 0x000fe2000f8e3cff */
[----:B------:R-:W-:Y:S02]  /*2f50*/  IMAD.MOV R4, RZ, RZ, -R4 ;  /* 0x000000ffff047224 */ /* 0x000fe400078e0a04 */
[----:B------:R-:W-:Y:S01]  /*2f60*/  IMAD.HI.U32 R8, R14, R5, RZ ;  /* 0x000000050e087227 */ /* 0x000fe200078e00ff */
[----:B------:R-:W-:-:S03]  /*2f70*/  ISETP.GE.AND P2, PT, R9, RZ, PT ;  /* 0x000000ff0900720c */ /* 0x000fc60003f46270 */
[----:B------:R-:W-:Y:S01]  /*2f80*/  IMAD R4, R8, R4, R5 ;  /* 0x0000000408047224 */ /* 0x000fe200078e0205 */
[----:B------:R-:W-:-:S04]  /*2f90*/  IABS R5, UR4 ;  /* 0x0000000400057c13 */ /* 0x000fc80008000000 */
[----:B------:R-:W-:-:S13]  /*2fa0*/  ISETP.GT.U32.AND P1, PT, R11, R4, PT ;  /* 0x000000040b00720c */ /* 0x000fda0003f24070 */
[----:B------:R-:W-:Y:S01]  /*2fb0*/  @!P1 IADD3 R4, PT, PT, R4, -R5, RZ ;  /* 0x8000000504049210 */ /* 0x000fe20007ffe0ff */
[----:B------:R-:W-:-:S03]  /*2fc0*/  @!P1 VIADD R8, R8, 0x1 ;  /* 0x0000000108089836 */ /* 0x000fc60000000000 */
[----:B------:R-:W-:Y:S02]  /*2fd0*/  ISETP.GE.U32.AND P0, PT, R4, R11, PT ;  /* 0x0000000b0400720c */ /* 0x000fe40003f06070 */
[----:B------:R0:W2:Y:S02]  /*2fe0*/  LDS.128 R4, [R10] ;  /* 0x000000000a047984 */ /* 0x0000a40000000c00 */
[----:B0-----:R-:W-:-:S09]  /*2ff0*/  LEA R10, R17, R10, 0x4 ;  /* 0x0000000a110a7211 */ /* 0x001fd200078e20ff */
[----:B------:R-:W-:-:S04]  /*3000*/  @P0 VIADD R8, R8, 0x1 ;  /* 0x0000000108080836 */ /* 0x000fc80000000000 */
[----:B------:R-:W-:-:S05]  /*3010*/  @!P2 IMAD.MOV R8, RZ, RZ, -R8 ;  /* 0x000000ffff08a224 */ /* 0x000fca00078e0a08 */
[----:B------:R-:W-:-:S04]  /*3020*/  SEL R8, R15, R8, !P3 ;  /* 0x000000080f087207 */ /* 0x000fc80005800000 */
[----:B------:R-:W-:Y:S01]  /*3030*/  IADD3 R9, PT, PT, -R8, RZ, RZ ;  /* 0x000000ff08097210 */ /* 0x000fe20007ffe1ff */
[----:B------:R-:W-:-:S04]  /*3040*/  IMAD R8, R12, R8, R13 ;  /* 0x000000080c087224 */ /* 0x000fc800078e020d */
[--C-:B------:R-:W-:Y:S02]  /*3050*/  IMAD R9, R9, UR4, R0.reuse ;  /* 0x0000000409097c24 */ /* 0x100fe4000f8e0200 */
[----:B------:R-:W-:Y:S02]  /*3060*/  IMAD R0, R17, 0x4, R0 ;  /* 0x0000000411007824 */ /* 0x000fe400078e0200 */
[----:B------:R-:W-:-:S03]  /*3070*/  IMAD.IADD R9, R8, 0x1, R9 ;  /* 0x0000000108097824 */ /* 0x000fc600078e0209 */
[----:B------:R-:W-:Y:S01]  /*3080*/  ISETP.GE.U32.AND P0, PT, R0, 0x40, PT ;  /* 0x000000400000780c */ /* 0x000fe20003f06070 */
[----:B-1----:R-:W-:-:S05]  /*3090*/  IMAD.WIDE R8, R9, 0x4, R2 ;  /* 0x0000000409087825 */ /* 0x002fca00078e0202 */
[----:B--2---:R0:W-:Y:S07]  /*30a0*/  STG.E.128 desc[UR10][R8.64], R4 ;  /* 0x0000000408007986 */ /* 0x0041ee000c101d0a */
[----:B------:R-:W-:Y:S05]  /*30b0*/  @!P0 BRA `(.L_x_34753) ;  /* 0xfffffffc00948947 */ /* 0x000fea000383ffff */
[----:B------:R-:W-:Y:S05]  /*30c0*/  EXIT ;  /* 0x000000000000794d */ /* 0x000fea0003800000 */
.L_x_34719:
[----:B------:R-:W-:Y:S02]  /*30d0*/  IMAD.MOV.U32 R39, RZ, RZ, R9 ;  /* 0x000000ffff277224 */ /* 0x000fe400078e0009 */
[----:B------:R-:W-:Y:S02]  /*30e0*/  IMAD.MOV.U32 R68, RZ, RZ, 0x1f ;  /* 0x0000001fff447424 */ /* 0x000fe400078e00ff */
[----:B------:R-:W-:-:S07]  /*30f0*/  IMAD.MOV.U32 R37, RZ, RZ, -0x1 ;  /* 0xffffffffff257424 */ /* 0x000fce00078e00ff */
[----:B-1--4-:R-:W-:Y:S05]  /*3100*/  WARPSYNC.COLLECTIVE R37, `(.L_x_34754) ;  /* 0x0000000025087348 */ /* 0x012fea0003c00000 */
[----:B------:R0:W2:Y:S02]  /*3110*/  SHFL.IDX P6, R38, R36, R39, R68 ;  /* 0x0000002724267389 */ /* 0x0000a400000c0044 */
[----:B012-4-:R-:W-:Y:S05]  /*3120*/  ENDCOLLECTIVE ;  /* 0x000000000000791b */ /* 0x017fea0003800000 */
.L_x_34754:
[----:B------:R-:W-:Y:S05]  /*3130*/  BRA `(.L_x_34755) ;  /* 0xffffffec00e07947 */ /* 0x000fea000383ffff */
.L_x_34721:
[----:B------:R-:W-:Y:S01]  /*3140*/  BSSY B1, `(.L_x_34756) ;  /* 0x0000007000017945 */ /* 0x000fe20003800000 */
[----:B------:R-:W-:Y:S01]  /*3150*/  MOV R39, R45 ;  /* 0x0000002d00277202 */ /* 0x000fe20000000f00 */
[----:B------:R-:W-:Y:S02]  /*3160*/  IMAD.MOV.U32 R68, RZ, RZ, 0x1f ;  /* 0x0000001fff447424 */ /* 0x000fe400078e00ff */
[----:B------:R-:W-:-:S07]  /*3170*/  IMAD.MOV.U32 R37, RZ, RZ, -0x1 ;  /* 0xffffffffff257424 */ /* 0x000fce00078e00ff */
[----:B01--4-:R-:W-:Y:S05]  /*3180*/  WARPSYNC.COLLECTIVE R37, `(.L_x_34757) ;  /* 0x0000000025087348 */ /* 0x013fea0003c00000 */
[----:B------:R2:W3:Y:S02]  /*3190*/  SHFL.IDX P6, R38, R36, R39, R68 ;  /* 0x0000002724267389 */ /* 0x0004e400000c0044 */
[----:B01234-:R-:W-:Y:S05]  /*31a0*/  ENDCOLLECTIVE ;  /* 0x000000000000791b */ /* 0x01ffea0003800000 */
.L_x_34757:
[----:B------:R-:W-:Y:S05]  /*31b0*/  BSYNC B1 ;  /* 0x0000000000017941 */ /* 0x000fea0003800000 */
.L_x_34756:
[----:B------:R-:W-:Y:S01]  /*31c0*/  IMAD.MOV.U32 R37, RZ, RZ, R38 ;  /* 0x000000ffff257224 */ /* 0x000fe200078e0026 */
[----:B------:R-:W-:Y:S06]  /*31d0*/  BRA `(.L_x_34758) ;  /* 0xffffffec00d07947 */ /* 0x000fec000383ffff */
.L_x_34723:
[----:B------:R-:W-:Y:S01]  /*31e0*/  BSSY B1, `(.L_x_34759) ;  /* 0x0000007000017945 */ /* 0x000fe20003800000 */
[----:B------:R-:W-:Y:S01]  /*31f0*/  MOV R39, R44 ;  /* 0x0000002c00277202 */ /* 0x000fe20000000f00 */
[----:B------:R-:W-:Y:S02]  /*3200*/  IMAD.MOV.U32 R68, RZ, RZ, 0x1f ;  /* 0x0000001fff447424 */ /* 0x000fe400078e00ff */
[----:B------:R-:W-:-:S07]  /*3210*/  IMAD.MOV.U32 R37, RZ, RZ, -0x1 ;  /* 0xffffffffff257424 */ /* 0x000fce00078e00ff */
[----:B012-4-:R-:W-:Y:S05]  /*3220*/  WARPSYNC.COLLECTIVE R37, `(.L_x_34760) ;  /* 0x0000000025087348 */ /* 0x017fea0003c00000 */
[----:B------:R3:W0:Y:S02]  /*3230*/  SHFL.IDX P6, R38, R36, R39, R68 ;  /* 0x0000002724267389 */ /* 0x00062400000c0044 */
[----:B01234-:R-:W-:Y:S05]  /*3240*/  ENDCOLLECTIVE ;  /* 0x000000000000791b */ /* 0x01ffea0003800000 */
.L_x_34760:
[----:B------:R-:W-:Y:S05]  /*3250*/  BSYNC B1 ;  /* 0x0000000000017941 */ /* 0x000fea0003800000 */
.L_x_34759:
[----:B------:R-:W-:Y:S05]  /*3260*/  BRA `(.L_x_34761) ;  /* 0xffffffec00c47947 */ /* 0x000fea000383ffff */
.L_x_34725:
[----:B------:R-:W-:Y:S01]  /*3270*/  HFMA2 R68, -RZ, RZ, 0, 1.847743988037109375e-06 ;  /* 0x0000001fff447431 */ /* 0x000fe200000001ff */
[----:B------:R-:W-:Y:S01]  /*3280*/  BSSY B1, `(.L_x_34762) ;  /* 0x0000006000017945 */ /* 0x000fe20003800000 */
[----:B------:R-:W-:Y:S02]  /*3290*/  IMAD.MOV.U32 R39, RZ, RZ, R43 ;  /* 0x000000ffff277224 */ /* 0x000fe400078e002b */
[----:B------:R-:W-:-:S07]  /*32a0*/  IMAD.MOV.U32 R37, RZ, RZ, -0x1 ;  /* 0xffffffffff257424 */ /* 0x000fce00078e00ff */
[----:B01234-:R-:W-:Y:S05]  /*32b0*/  WARPSYNC.COLLECTIVE R37, `(.L_x_34763) ;  /* 0x0000000025087348 */ /* 0x01ffea0003c00000 */
[----:B------:R0:W0:Y:S02]  /*32c0*/  SHFL.IDX P6, R38, R36, R39, R68 ;  /* 0x0000002724267389 */ /* 0x00002400000c0044 */
[----:B01234-:R-:W-:Y:S05]  /*32d0*/  ENDCOLLECTIVE ;  /* 0x000000000000791b */ /* 0x01ffea0003800000 */
.L_x_34763:
[----:B------:R-:W-:Y:S05]  /*32e0*/  BSYNC B1 ;  /* 0x0000000000017941 */ /* 0x000fea0003800000 */
.L_x_34762:
[----:B------:R-:W-:Y:S01]  /*32f0*/  IMAD.MOV.U32 R37, RZ, RZ, R38 ;  /* 0x000000ffff257224 */ /* 0x000fe200078e0026 */
[----:B------:R-:W-:Y:S06]  /*3300*/  BRA `(.L_x_34764) ;  /* 0xffffffec00b47947 */ /* 0x000fec000383ffff */
.L_x_34727:
[----:B------:R-:W-:Y:S01]  /*3310*/  BSSY B1, `(.L_x_34765) ;  /* 0x0000007000017945 */ /* 0x000fe20003800000 */
[----:B------:R-:W-:Y:S01]  /*3320*/  IMAD.MOV.U32 R39, RZ, RZ, R42 ;  /* 0x000000ffff277224 */ /* 0x000fe200078e002a */
[----:B------:R-:W-:Y:S01]  /*3330*/  MOV R68, 0x1f ;  /* 0x0000001f00447802 */ /* 0x000fe20000000f00 */
[----:B------:R-:W-:-:S07]  /*3340*/  IMAD.MOV.U32 R37, RZ, RZ, -0x1 ;  /* 0xffffffffff257424 */ /* 0x000fce00078e00ff */
[----:B01234-:R-:W-:Y:S05]  /*3350*/  WARPSYNC.COLLECTIVE R37, `(.L_x_34766) ;  /* 0x0000000025087348 */ /* 0x01ffea0003c00000 */
[----:B------:R0:W0:Y:S02]  /*3360*/  SHFL.IDX P6, R38, R36, R39, R68 ;  /* 0x0000002724267389 */ /* 0x00002400000c0044 */
[----:B01234-:R-:W-:Y:S05]  /*3370*/  ENDCOLLECTIVE ;  /* 0x000000000000791b */ /* 0x01ffea0003800000 */
.L_x_34766:
[----:B------:R-:W-:Y:S05]  /*3380*/  BSYNC B1 ;  /* 0x0000000000017941 */ /* 0x000fea0003800000 */
.L_x_34765:
[----:B------:R-:W-:Y:S05]  /*3390*/  BRA `(.L_x_34767) ;  /* 0xffffffec00a87947 */ /* 0x000fea000383ffff */
.L_x_34729:
[----:B------:R-:W-:Y:S01]  /*33a0*/  BSSY B1, `(.L_x_34768) ;  /* 0x0000007000017945 */ /* 0x000fe20003800000 */
[----:B------:R-:W-:Y:S01]  /*33b0*/  IMAD.MOV.U32 R39, RZ, RZ, R41 ;  /* 0x000000ffff277224 */ /* 0x000fe200078e0029 */
[----:B------:R-:W-:Y:S01]  /*33c0*/  MOV R37, 0xffffffff ;  /* 0xffffffff00257802 */ /* 0x000fe20000000f00 */
[----:B------:R-:W-:-:S07]  /*33d0*/  IMAD.MOV.U32 R68, RZ, RZ, 0x1f ;  /* 0x0000001fff447424 */ /* 0x000fce00078e00ff */
[----:B01234-:R-:W-:Y:S05]  /*33e0*/  WARPSYNC.COLLECTIVE R37, `(.L_x_34769) ;  /* 0x0000000025087348 */ /* 0x01ffea0003c00000 */
[----:B------:R0:W0:Y:S02]  /*33f0*/  SHFL.IDX P6, R38, R36, R39, R68 ;  /* 0x0000002724267389 */ /* 0x00002400000c0044 */
[----:B01234-:R-:W-:Y:S05]  /*3400*/  ENDCOLLECTIVE ;  /* 0x000000000000791b */ /* 0x01ffea0003800000 */
.L_x_34769:
[----:B------:R-:W-:Y:S05]  /*3410*/  BSYNC B1 ;  /* 0x0000000000017941 */ /* 0x000fea0003800000 */
.L_x_34768:
[----:B------:R-:W-:Y:S01]  /*3420*/  IMAD.MOV.U32 R37, RZ, RZ, R38 ;  /* 0x000000ffff257224 */ /* 0x000fe200078e0026 */
[----:B------:R-:W-:Y:S06]  /*3430*/  BRA `(.L_x_34770) ;  /* 0xffffffec00987947 */ /* 0x000fec000383ffff */
.L_x_34731:
[----:B------:R-:W-:Y:S01]  /*3440*/  BSSY B1, `(.L_x_34771) ;  /* 0x0000007000017945 */ /* 0x000fe20003800000 */
[----:B------:R-:W-:Y:S01]  /*3450*/  IMAD.MOV.U32 R39, RZ, RZ, R40 ;  /* 0x000000ffff277224 */ /* 0x000fe200078e0028 */
[----:B------:R-:W-:Y:S01]  /*3460*/  MOV R37, 0xffffffff ;  /* 0xffffffff00257802 */ /* 0x000fe20000000f00 */
[----:B------:R-:W-:-:S07]  /*3470*/  IMAD.MOV.U32 R68, RZ, RZ, 0x1f ;  /* 0x0000001fff447424 */ /* 0x000fce00078e00ff */
[----:B01234-:R-:W-:Y:S05]  /*3480*/  WARPSYNC.COLLECTIVE R37, `(.L_x_34772) ;  /* 0x0000000025087348 */ /* 0x01ffea0003c00000 */
[----:B------:R0:W0:Y:S02]  /*3490*/  SHFL.IDX P6, R38, R36, R39, R68 ;  /* 0x0000002724267389 */ /* 0x00002400000c0044 */
[----:B01234-:R-:W-:Y:S05]  /*34a0*/  ENDCOLLECTIVE ;  /* 0x000000000000791b */ /* 0x01ffea0003800000 */
.L_x_34772:
[----:B------:R-:W-:Y:S05]  /*34b0*/  BSYNC B1 ;  /* 0x0000000000017941 */ /* 0x000fea0003800000 */
.L_x_34771:
[----:B------:R-:W-:Y:S05]  /*34c0*/  BRA `(.L_x_34773) ;  /* 0xffffffec008c7947 */ /* 0x000fea000383ffff */
.L_x_34733:
[----:B------:R-:W-:Y:S01]  /*34d0*/  BSSY B1, `(.L_x_34774) ;  /* 0x0000007000017945 */ /* 0x000fe20003800000 */
[----:B------:R-:W-:Y:S02]  /*34e0*/  IMAD.MOV.U32 R39, RZ, RZ, R33 ;  /* 0x000000ffff277224 */ /* 0x000fe400078e0021 */
[----:B------:R-:W-:Y:S02]  /*34f0*/  IMAD.MOV.U32 R68, RZ, RZ, 0x1f ;  /* 0x0000001fff447424 */ /* 0x000fe400078e00ff */
[----:B------:R-:W-:-:S07]  /*3500*/  IMAD.MOV.U32 R37, RZ, RZ, -0x1 ;  /* 0xffffffffff257424 */ /* 0x000fce00078e00ff */
[----:B01234-:R-:W-:Y:S05]  /*3510*/  WARPSYNC.COLLECTIVE R37, `(.L_x_34775) ;  /* 0x0000000025087348 */ /* 0x01ffea0003c00000 */
[----:B------:R0:W0:Y:S02]  /*3520*/  SHFL.IDX P6, R38, R36, R39, R68 ;  /* 0x0000002724267389 */ /* 0x00002400000c0044 */
[----:B01234-:R-:W-:Y:S05]  /*3530*/  ENDCOLLECTIVE ;  /* 0x000000000000791b */ /* 0x01ffea0003800000 */
.L_x_34775:
[----:B------:R-:W-:Y:S05]  /*3540*/  BSYNC B1 ;  /* 0x0000000000017941 */ /* 0x000fea0003800000 */
.L_x_34774:
[----:B------:R-:W-:Y:S01]  /*3550*/  MOV R37, R38 ;  /* 0x0000002600257202 */ /* 0x000fe20000000f00 */
[----:B------:R-:W-:Y:S06]  /*3560*/  BRA `(.L_x_34776) ;  /* 0xffffffec007c7947 */ /* 0x000fec000383ffff */
.L_x_34735:
[----:B------:R-:W-:Y:S01]  /*3570*/  BSSY B1, `(.L_x_34777) ;  /* 0x0000007000017945 */ /* 0x000fe20003800000 */
[----:B------:R-:W-:Y:S02]  /*3580*/  IMAD.MOV.U32 R39, RZ, RZ, R32 ;  /* 0x000000ffff277224 */ /* 0x000fe400078e0020 */
[----:B------:R-:W-:Y:S02]  /*3590*/  IMAD.MOV.U32 R68, RZ, RZ, 0x1f ;  /* 0x0000001fff447424 */ /* 0x000fe400078e00ff */
[----:B------:R-:W-:-:S07]  /*35a0*/  IMAD.MOV.U32 R37, RZ, RZ, -0x1 ;  /* 0xffffffffff257424 */ /* 0x000fce00078e00ff */
[----:B01234-:R-:W-:Y:S05]  /*35b0*/  WARPSYNC.COLLECTIVE R37, `(.L_x_34778) ;  /* 0x0000000025087348 */ /* 0x01ffea0003c00000 */
[----:B------:R0:W0:Y:S02]  /*35c0*/  SHFL.IDX P6, R38, R36, R39, R68 ;  /* 0x0000002724267389 */ /* 0x00002400000c0044 */
[----:B01234-:R-:W-:Y:S05]  /*35d0*/  ENDCOLLECTIVE ;  /* 0x000000000000791b */ /* 0x01ffea0003800000 */
.L_x_34778:
[----:B------:R-:W-:Y:S05]  /*35e0*/  BSYNC B1 ;  /* 0x0000000000017941 */ /* 0x000fea0003800000 */
.L_x_34777:
[----:B------:R-:W-:Y:S05]  /*35f0*/  BRA `(.L_x_34779) ;  /* 0xffffffec00707947 */ /* 0x000fea000383ffff */
.L_x_34737:
[----:B------:R-:W-:Y:S01]  /*3600*/  BSSY B1, `(.L_x_34780) ;  /* 0x0000007000017945 */ /* 0x000fe20003800000 */
[----:B------:R-:W-:Y:S01]  /*3610*/  MOV R39, R31 ;  /* 0x0000001f00277202 */ /* 0x000fe20000000f00 */
[----:B------:R-:W-:Y:S02]  /*3620*/  IMAD.MOV.U32 R68, RZ, RZ, 0x1f ;  /* 0x0000001fff447424 */ /* 0x000fe400078e00ff */
[----:B------:R-:W-:-:S07]  /*3630*/  IMAD.MOV.U32 R37, RZ, RZ, -0x1 ;  /* 0xffffffffff257424 */ /* 0x000fce00078e00ff */
[----:B01234-:R-:W-:Y:S05]  /*3640*/  WARPSYNC.COLLECTIVE R37, `(.L_x_34781) ;  /* 0x0000000025087348 */ /* 0x01ffea0003c00000 */
[----:B------:R0:W0:Y:S02]  /*3650*/  SHFL.IDX P6, R38, R36, R39, R68 ;  /* 0x0000002724267389 */ /* 0x00002400000c0044 */
[----:B01234-:R-:W-:Y:S05]  /*3660*/  ENDCOLLECTIVE ;  /* 0x000000000000791b */ /* 0x01ffea0003800000 */
.L_x_34781:
[----:B------:R-:W-:Y:S05]  /*3670*/  BSYNC B1 ;  /* 0x0000000000017941 */ /* 0x000fea0003800000 */
.L_x_34780:
[----:B------:R-:W-:Y:S01]  /*3680*/  IMAD.MOV.U32 R37, RZ, RZ, R38 ;  /* 0x000000ffff257224 */ /* 0x000fe200078e0026 */
[----:B------:R-:W-:Y:S06]  /*3690*/  BRA `(.L_x_34782) ;  /* 0xffffffec00607947 */ /* 0x000fec000383ffff */
.L_x_34739:
[----:B------:R-:W-:Y:S01]  /*36a0*/  BSSY B1, `(.L_x_34783) ;  /* 0x0000007000017945 */ /* 0x000fe20003800000 */
[----:B------:R-:W-:Y:S01]  /*36b0*/  MOV R39, R30 ;  /* 0x0000001e00277202 */ /* 0x000fe20000000f00 */
[----:B------:R-:W-:Y:S02]  /*36c0*/  IMAD.MOV.U32 R68, RZ, RZ, 0x1f ;  /* 0x0000001fff447424 */ /* 0x000fe400078e00ff */
[----:B------:R-:W-:-:S07]  /*36d0*/  IMAD.MOV.U32 R37, RZ, RZ, -0x1 ;  /* 0xffffffffff257424 */ /* 0x000fce00078e00ff */
[----:B01234-:R-:W-:Y:S05]  /*36e0*/  WARPSYNC.COLLECTIVE R37, `(.L_x_34784) ;  /* 0x0000000025087348 */ /* 0x01ffea0003c00000 */
[----:B------:R0:W0:Y:S02]  /*36f0*/  SHFL.IDX P6, R38, R36, R39, R68 ;  /* 0x0000002724267389 */ /* 0x00002400000c0044 */
[----:B01234-:R-:W-:Y:S05]  /*3700*/  ENDCOLLECTIVE ;  /* 0x000000000000791b */ /* 0x01ffea0003800000 */
.L_x_34784:
[----:B------:R-:W-:Y:S05]  /*3710*/  BSYNC B1 ;  /* 0x0000000000017941 */ /* 0x000fea0003800000 */
.L_x_34783:
[----:B------:R-:W-:Y:S05]  /*3720*/  BRA `(.L_x_34785) ;  /* 0xffffffec00547947 */ /* 0x000fea000383ffff */
.L_x_34741:
[----:B------:R-:W-:Y:S01]  /*3730*/  HFMA2 R68, -RZ, RZ, 0, 1.847743988037109375e-06 ;  /* 0x0000001fff447431 */ /* 0x000fe200000001ff */
[----:B------:R-:W-:Y:S01]  /*3740*/  BSSY B1, `(.L_x_34786) ;  /* 0x0000006000017945 */ /* 0x000fe20003800000 */
[----:B------:R-:W-:Y:S02]  /*3750*/  IMAD.MOV.U32 R39, RZ, RZ, R29 ;  /* 0x000000ffff277224 */ /* 0x000fe400078e001d */
[----:B------:R-:W-:-:S07]  /*3760*/  IMAD.MOV.U32 R37, RZ, RZ, -0x1 ;  /* 0xffffffffff257424 */ /* 0x000fce00078e00ff */
[----:B01234-:R-:W-:Y:S05]  /*3770*/  WARPSYNC.COLLECTIVE R37, `(.L_x_34787) ;  /* 0x0000000025087348 */ /* 0x01ffea0003c00000 */
[----:B------:R0:W0:Y:S02]  /*3780*/  SHFL.IDX P6, R38, R36, R39, R68 ;  /* 0x0000002724267389 */ /* 0x00002400000c0044 */
[----:B01234-:R-:W-:Y:S05]  /*3790*/  ENDCOLLECTIVE ;  /* 0x000000000000791b */ /* 0x01ffea0003800000 */
.L_x_34787:
[----:B------:R-:W-:Y:S05]  /*37a0*/  BSYNC B1 ;  /* 0x0000000000017941 */ /* 0x000fea0003800000 */
.L_x_34786:
[----:B------:R-:W-:Y:S01]  /*37b0*/  IMAD.MOV.U32 R37, RZ, RZ, R38 ;  /* 0x000000ffff257224 */ /* 0x000fe200078e0026 */
[----:B------:R-:W-:Y:S06]  /*37c0*/  BRA `(.L_x_34788) ;  /* 0xffffffec00447947 */ /* 0x000fec000383ffff */
.L_x_34743:
[----:B------:R-:W-:Y:S01]  /*37d0*/  BSSY B1, `(.L_x_34789) ;  /* 0x0000007000017945 */ /* 0x000fe20003800000 */
[----:B------:R-:W-:Y:S01]  /*37e0*/  IMAD.MOV.U32 R39, RZ, RZ, R28 ;  /* 0x000000ffff277224 */ /* 0x000fe200078e001c */
[----:B------:R-:W-:Y:S01]  /*37f0*/  MOV R68, 0x1f ;  /* 0x0000001f00447802 */ /* 0x000fe20000000f00 */
[----:B------:R-:W-:-:S07]  /*3800*/  IMAD.MOV.U32 R37, RZ, RZ, -0x1 ;  /* 0xffffffffff257424 */ /* 0x000fce00078e00ff */
[----:B01234-:R-:W-:Y:S05]  /*3810*/  WARPSYNC.COLLECTIVE R37, `(.L_x_34790) ;  /* 0x0000000025087348 */ /* 0x01ffea0003c00000 */
[----:B------:R0:W0:Y:S02]  /*3820*/  SHFL.IDX P6, R38, R36, R39, R68 ;  /* 0x0000002724267389 */ /* 0x00002400000c0044 */
[----:B01234-:R-:W-:Y:S05]  /*3830*/  ENDCOLLECTIVE ;  /* 0x000000000000791b */ /* 0x01ffea0003800000 */
.L_x_34790:
[----:B------:R-:W-:Y:S05]  /*3840*/  BSYNC B1 ;  /* 0x0000000000017941 */ /* 0x000fea0003800000 */
.L_x_34789:
[----:B------:R-:W-:Y:S05]  /*3850*/  BRA `(.L_x_34791) ;  /* 0xffffffec00387947 */ /* 0x000fea000383ffff */
.L_x_34745:
[----:B------:R-:W-:Y:S01]  /*3860*/  BSSY B1, `(.L_x_34792) ;  /* 0x0000007000017945 */ /* 0x000fe20003800000 */
[----:B------:R-:W-:Y:S01]  /*3870*/  IMAD.MOV.U32 R39, RZ, RZ, R27 ;  /* 0x000000ffff277224 */ /* 0x000fe200078e001b */
[----:B------:R-:W-:Y:S01]  /*3880*/  MOV R37, 0xffffffff ;  /* 0xffffffff00257802 */ /* 0x000fe20000000f00 */
[----:B------:R-:W-:-:S07]  /*3890*/  IMAD.MOV.U32 R68, RZ, RZ, 0x1f ;  /* 0x0000001fff447424 */ /* 0x000fce00078e00ff */
[----:B01234-:R-:W-:Y:S05]  /*38a0*/  WARPSYNC.COLLECTIVE R37, `(.L_x_34793) ;  /* 0x0000000025087348 */ /* 0x01ffea0003c00000 */
[----:B------:R0:W0:Y:S02]  /*38b0*/  SHFL.IDX P6, R38, R36, R39, R68 ;  /* 0x0000002724267389 */ /* 0x00002400000c0044 */
[----:B01234-:R-:W-:Y:S05]  /*38c0*/  ENDCOLLECTIVE ;  /* 0x000000000000791b */ /* 0x01ffea0003800000 */
.L_x_34793:
[----:B------:R-:W-:Y:S05]  /*38d0*/  BSYNC B1 ;  /* 0x0000000000017941 */ /* 0x000fea0003800000 */
.L_x_34792:
[----:B------:R-:W-:Y:S01]  /*38e0*/  IMAD.MOV.U32 R37, RZ, RZ, R38 ;  /* 0x000000ffff257224 */ /* 0x000fe200078e0026 */
[----:B------:R-:W-:Y:S06]  /*38f0*/  BRA `(.L_x_34794) ;  /* 0xffffffec00287947 */ /* 0x000fec000383ffff */
.L_x_34747:
[----:B------:R-:W-:Y:S01]  /*3900*/  BSSY B1, `(.L_x_34795) ;  /* 0x0000007000017945 */ /* 0x000fe20003800000 */
[----:B------:R-:W-:Y:S01]  /*3910*/  IMAD.MOV.U32 R39, RZ, RZ, R26 ;  /* 0x000000ffff277224 */ /* 0x000fe200078e001a */
[----:B------:R-:W-:Y:S01]  /*3920*/  MOV R37, 0xffffffff ;  /* 0xffffffff00257802 */ /* 0x000fe20000000f00 */
[----:B------:R-:W-:-:S07]  /*3930*/  IMAD.MOV.U32 R68, RZ, RZ, 0x1f ;  /* 0x0000001fff447424 */ /* 0x000fce00078e00ff */
[----:B01234-:R-:W-:Y:S05]  /*3940*/  WARPSYNC.COLLECTIVE R37, `(.L_x_34796) ;  /* 0x0000000025087348 */ /* 0x01ffea0003c00000 */
[----:B------:R0:W0:Y:S02]  /*3950*/  SHFL.IDX P6, R38, R36, R39, R68 ;  /* 0x0000002724267389 */ /* 0x00002400000c0044 */
[----:B01234-:R-:W-:Y:S05]  /*3960*/  ENDCOLLECTIVE ;  /* 0x000000000000791b */ /* 0x01ffea0003800000 */
.L_x_34796:
[----:B------:R-:W-:Y:S05]  /*3970*/  BSYNC B1 ;  /* 0x0000000000017941 */ /* 0x000fea0003800000 */
.L_x_34795:
[----:B------:R-:W-:Y:S05]  /*3980*/  BRA `(.L_x_34797) ;  /* 0xffffffec001c7947 */ /* 0x000fea000383ffff */
.L_x_34749:
[----:B------:R-:W-:Y:S01]  /*3990*/  BSSY B1, `(.L_x_34798) ;  /* 0x0000007000017945 */ /* 0x000fe20003800000 */
[----:B------:R-:W-:Y:S02]  /*39a0*/  IMAD.MOV.U32 R39, RZ, RZ, R8 ;  /* 0x000000ffff277224 */ /* 0x000fe400078e0008 */
[----:B------:R-:W-:Y:S02]  /*39b0*/  IMAD.MOV.U32 R68, RZ, RZ, 0x1f ;  /* 0x0000001fff447424 */ /* 0x000fe400078e00ff */
[----:B------:R-:W-:-:S07]  /*39c0*/  IMAD.MOV.U32 R37, RZ, RZ, -0x1 ;  /* 0xffffffffff257424 */ /* 0x000fce00078e00ff */
[----:B01234-:R-:W-:Y:S05]  /*39d0*/  WARPSYNC.COLLECTIVE R37, `(.L_x_34799) ;  /* 0x0000000025087348 */ /* 0x01ffea0003c00000 */
[----:B------:R0:W0:Y:S02]  /*39e0*/  SHFL.IDX P6, R38, R36, R39, R68 ;  /* 0x0000002724267389 */ /* 0x00002400000c0044 */
[----:B01234-:R-:W-:Y:S05]  /*39f0*/  ENDCOLLECTIVE ;  /* 0x000000000000791b */ /* 0x01ffea0003800000 */
.L_x_34799:
[----:B------:R-:W-:Y:S05]  /*3a00*/  BSYNC B1 ;  /* 0x0000000000017941 */ /* 0x000fea0003800000 */
.L_x_34798:
[----:B------:R-:W-:Y:S01]  /*3a10*/  MOV R36, R38 ;  /* 0x0000002600247202 */ /* 0x000fe20000000f00 */
[----:B------:R-:W-:Y:S06]  /*3a20*/  BRA `(.L_x_34800) ;  /* 0xffffffec000c7947 */ /* 0x000fec000383ffff */
        .weak           $__internal_690_$__cuda_sm20_div_s16
        .type           $__internal_690_$__cuda_sm20_div_s16,@function
        .size           $__internal_690_$__cuda_sm20_div_s16,($__internal_691_$__cuda_sm20_div_u16 - $__internal_690_$__cuda_sm20_div_s16)
$__internal_690_$__cuda_sm20_div_s16:
        /* <DEDUP_REMOVED lines=25> */
[----:B------:R-:W-:Y:S05]  /*3bc0*/  RET.REL.NODEC R2 `(_Z9cuda_gemmIiLi128ELi1ELi1ELi64ELi32ELi32ELi64ELi0ELi0EEviiiPT_S1_S1_iii) ;  /* 0xffffffc4020c7950 */ /* 0x000fea0003c3ffff */
        .weak           $__internal_691_$__cuda_sm20_div_u16
        .type           $__internal_691_$__cuda_sm20_div_u16,@function
        .size           $__internal_691_$__cuda_sm20_div_u16,(.L_x_39194 - $__internal_691_$__cuda_sm20_div_u16)
$__internal_691_$__cuda_sm20_div_u16:
        /* <DEDUP_REMOVED lines=18> */
[----:B------:R-:W-:Y:S06]  /*3cf0*/  RET.REL.NODEC R2 `(_Z9cuda_gemmIiLi128ELi1ELi1ELi64ELi32ELi32ELi64ELi0ELi0EEviiiPT_S1_S1_iii) ;  /* 0xffffffc002c07950 */ /* 0x000fec0003c3ffff */
.L_x_34801:
        /* <DEDUP_REMOVED lines=16> */
.L_x_39194:


//--------------------- .text._Z9cuda_gemmIiLi128ELi1ELi1ELi64ELi16ELi16ELi64ELi1ELi1EEviiiPT_S1_S1_iii --------------------------
	.section	.text._Z9cuda_gemmIiLi128ELi1ELi1ELi64ELi16ELi16ELi64ELi1ELi1EEviiiPT_S1_S1_iii,"ax",@progbits
	.align	128
        .global         _Z9cuda_gemmIiLi128ELi1ELi1ELi64ELi16ELi16ELi64ELi1ELi1EEviiiPT_S1_S1_iii
        .type           _Z9cuda_gemmIiLi128ELi1ELi1ELi64ELi16ELi16ELi64ELi1ELi1EEviiiPT_S1_S1_iii,@function
        .size           _Z9cuda_gemmIiLi128ELi1ELi1ELi64ELi16ELi16ELi64ELi1ELi1EEviiiPT_S1_S1_iii,(.L_x_39195 - _Z9cuda_gemmIiLi128ELi1ELi1ELi64ELi16ELi16ELi64ELi1ELi1EEviiiPT_S1_S1_iii)
        .other          _Z9cuda_gemmIiLi128ELi1ELi1ELi64ELi16ELi16ELi64ELi1ELi1EEviiiPT_S1_S1_iii,@"STO_CUDA_ENTRY STV_DEFAULT"
_Z9cuda_gemmIiLi128ELi1ELi1ELi64ELi16ELi16ELi64ELi1ELi1EEviiiPT_S1_S1_iii:
.text._Z9cuda_gemmIiLi128ELi1ELi1ELi64ELi16ELi16ELi64ELi1ELi1EEviiiPT_S1_S1_iii:
[----:B------:R-:W-:Y:S01]  /*0000*/  LDC R1, c[0x0][0x37c] ;  /* 0x0000df00ff017b82 */ /* 0x000fe20000000800 */
[----:B------:R-:W0:Y:S07]  /*0010*/  S2R R0, SR_TID.X ;  /* 0x0000000000007919 */ /* 0x000e2e0000002100 */
[----:B------:R-:W1:Y:S01]  /*0020*/  LDC R7, c[0x0][0x360] ;  /* 0x0000d800ff077b82 */ /* 0x000e620000000800 */
[----:B------:R-:W-:Y:S02]  /*0030*/  MOV R9, 0x80 ;  /* 0x0000008000097802 */ /* 0x000fe40000000f00 */
[----:B-1----:R-:W-:Y:S01]  /*0040*/  LOP3.LUT R3, R7, 0xff, RZ, 0xc0, !PT ;  /* 0x000000ff07037812 */ /* 0x002fe200078ec0ff */
[----:B0-----:R-:W-:-:S05]  /*0050*/  IMAD.IADD R2, R0, 0x1, R7 ;  /* 0x0000000100027824 */ /* 0x001fca00078e0207 */
[----:B------:R-:W-:-:S07]  /*0060*/  LOP3.LUT R4, R2, 0xff, RZ, 0xc, !PT ;  /* 0x000000ff02047812 */ /* 0x000fce00078e0cff */
[----:B------:R-:W-:Y:S05]  /*0070*/  CALL.REL.NOINC `($__internal_692_$__cuda_sm20_div_u16) ;  /* 0x0000001000d47944 */ /* 0x000fea0003c00000 */
        /* <DEDUP_REMOVED lines=15> */
.L_x_34804:
        /* <DEDUP_REMOVED lines=13> */
.L_x_34803:
[----:B-1----:R-:W-:Y:S05]  /*0240*/  BSYNC.RECONVERGENT B0 ;  /* 0x0000000000007941 */ /* 0x002fea0003800200 */
.L_x_34802:
        /* <DEDUP_REMOVED lines=9> */
.L_x_34807:
        /* <DEDUP_REMOVED lines=39> */
.L_x_34806:
[----:B------:R-:W-:Y:S05]  /*0550*/  BSYNC.RECONVERGENT B0 ;  /* 0x0000000000007941 */ /* 0x000fea0003800200 */
.L_x_34805:
[----:B------:R-:W0:Y:S02]  /*0560*/  LDCU UR4, c[0x0][0x374] ;  /* 0x00006e80ff0477ac */ /* 0x000e240008000800 */
        /* <DEDUP_REMOVED lines=14> */
.L_x_34810:
[----:B------:R0:W2:Y:S01]  /*0650*/  LDG.E.128 R8, desc[UR6][R2.64] ;  /* 0x0000000602087981 */ /* 0x0000a2000c1e1d00 */
[----:B------:R-:W-:-:S05]  /*0660*/  IMAD R4, R7, 0x4, R4 ;  /* 0x0000000407047824 */ /* 0x000fca00078e0204 */
[----:B------:R-:W-:Y:S01]  /*0670*/  ISETP.GE.U32.AND P0, PT, R4, 0x40, PT ;  /* 0x000000400400780c */ /* 0x000fe20003f06070 */
[C---:B0-----:R-:W-:Y:S01]  /*0680*/  IMAD.WIDE.U32 R2, R7.reuse, 0x10, R2 ;  /* 0x0000001007027825 */ /* 0x041fe200078e0002 */
[----:B--2---:R0:W-:Y:S02]  /*0690*/  STS.128 [R6], R8 ;  /* 0x0000000806007388 */ /* 0x0041e40000000c00 */
[----:B0-----:R-:W-:-:S09]  /*06a0*/  LEA R6, R7, R6, 0x4 ;  /* 0x0000000607067211 */ /* 0x001fd200078e20ff */
[----:B------:R-:W-:Y:S05]  /*06b0*/  @!P0 BRA `(.L_x_34810) ;  /* 0xfffffffc00e48947 */ /* 0x000fea000383ffff */
.L_x_34809:
[----:B------:R-:W-:Y:S05]  /*06c0*/  BSYNC.RECONVERGENT B0 ;  /* 0x0000000000007941 */ /* 0x000fea0003800200 */
.L_x_34808:
        /* <DEDUP_REMOVED lines=18> */
.L_x_34829:
[----:B------:R-:W-:-:S03]  /*07f0*/  UMOV UR4, 0xffffffff ;  /* 0xffffffff00047882 */ /* 0x000fc60000000000 */
[----:B------:R-:W-:Y:S05]  /*0800*/  BRA.DIV UR4, `(.L_x_34813) ;  /* 0x0000000204d47947 */ /* 0x000fea000b800000 */
.L_x_34832:
[----:B------:R-:W-:Y:S01]  /*0810*/  UMOV UR4, 0xffffffff ;  /* 0xffffffff00047882 */ /* 0x000fe20000000000 */
[----:B------:R-:W-:Y:S02]  /*0820*/  LOP3.LUT R3, R0, 0x4, RZ, 0xfc, !PT ;  /* 0x0000000400037812 */ /* 0x000fe400078efcff */
[----:B------:R-:W-:Y:S05]  /*0830*/  BRA.DIV UR4, `(.L_x_34814) ;  /* 0x0000000204ec7947 */ /* 0x000fea000b800000 */
.L_x_34835:
[----:B------:R-:W-:Y:S01]  /*0840*/  UMOV UR4, 0xffffffff ;  /* 0xffffffff00047882 */ /* 0x000fe20000000000 */
[----:B------:R-:W-:Y:S02]  /*0850*/  IADD3 R4, PT, PT, R0, 0x5, RZ ;  /* 0x0000000500047810 */ /* 0x000fe40007ffe0ff */
[----:B------:R-:W-:Y:S05]  /*0860*/  BRA.DIV UR4, `(.L_x_34815) ;  /* 0x0000000604047947 */ /* 0x000fea000b800000 */
.L_x_34838:
[----:B------:R-:W-:Y:S01]  /*0870*/  UMOV UR4, 0xffffffff ;  /* 0xffffffff00047882 */ /* 0x000fe20000000000 */
[----:B------:R-:W-:Y:S02]  /*0880*/  VIADD R5, R0, 0x6 ;  /* 0x0000000600057836 */ /* 0x000fe40000000000 */
[----:B------:R-:W-:Y:S05]  /*0890*/  BRA.DIV UR4, `(.L_x_34816) ;  /* 0x00000006041c7947 */ /* 0x000fea000b800000 */
.L_x_34841:
[----:B------:R-:W-:Y:S01]  /*08a0*/  UMOV UR4, 0xffffffff ;  /* 0xffffffff00047882 */ /* 0x000fe20000000000 */
[----:B------:R-:W-:Y:S02]  /*08b0*/  VIADD R3, R0, 0x7 ;  /* 0x0000000700037836 */ /* 0x000fe40000000000 */
[----:B------:R-:W-:Y:S05]  /*08c0*/  BRA.DIV UR4, `(.L_x_34817) ;  /* 0x0000000604347947 */ /* 0x000fea000b800000 */
.L_x_34844:
[----:B------:R-:W-:Y:S01]  /*08d0*/  UMOV UR4, 0xffffffff ;  /* 0xffffffff00047882 */ /* 0x000fe20000000000 */
[----:B------:R-:W-:Y:S02]  /*08e0*/  LOP3.LUT R4, R0, 0x8, RZ, 0xfc, !PT ;  /* 0x0000000800047812 */ /* 0x000fe400078efcff */
[----:B------:R-:W-:Y:S05]  /*08f0*/  BRA.DIV UR4, `(.L_x_34818) ;  /* 0x00000006044c7947 */ /* 0x000fea000b800000 */
.L_x_34847:
[----:B------:R-:W-:Y:S01]  /*0900*/  UMOV UR4, 0xffffffff ;  /* 0xffffffff00047882 */ /* 0x000fe20000000000 */
[----:B------:R-:W-:Y:S02]  /*0910*/  IADD3 R5, PT, PT, R0, 0x9, RZ ;  /* 0x0000000900057810 */ /* 0x000fe40007ffe0ff */
[----:B------:R-:W-:Y:S05]  /*0920*/  BRA.DIV UR4, `(.L_x_34819) ;  /* 0x0000000604647947 */ /* 0x000fea000b800000 */
.L_x_34850:
[----:B------:R-:W-:Y:S01]  /*0930*/  UMOV UR4, 0xffffffff ;  /* 0xffffffff00047882 */ /* 0x000fe20000000000 */
[----:B------:R-:W-:Y:S02]  /*0940*/  VIADD R3, R0, 0xa ;  /* 0x0000000a00037836 */ /* 0x000fe40000000000 */
[----:B------:R-:W-:Y:S05]  /*0950*/  BRA.DIV UR4, `(.L_x_34820) ;  /* 0x00000006047c7947 */ /* 0x000fea000b800000 */
.L_x_34853:
[----:B------:R-:W-:Y:S01]  /*0960*/  UMOV UR4, 0xffffffff ;  /* 0xffffffff00047882 */ /* 0x000fe20000000000 */
[----:B------:R-:W-:Y:S02]  /*0970*/  VIADD R4, R0, 0xb ;  /* 0x0000000b00047836 */ /* 0x000fe40000000000 */
[----:B------:R-:W-:Y:S05]  /*0980*/  BRA.DIV UR4, `(.L_x_34821) ;  /* 0x0000000604947947 */ /* 0x000fea000b800000 */
.L_x_34856:
[----:B------:R-:W-:Y:S01]  /*0990*/  UMOV UR4, 0xffffffff ;  /* 0xffffffff00047882 */ /* 0x000fe20000000000 */
[----:B------:R-:W-:Y:S02]  /*09a0*/  LOP3.LUT R5, R0, 0xc, RZ, 0xfc, !PT ;  /* 0x0000000c00057812 */ /* 0x000fe400078efcff */
[----:B------:R-:W-:Y:S05]  /*09b0*/  BRA.DIV UR4, `(.L_x_34822) ;  /* 0x0000000604ac7947 */ /* 0x000fea000b800000 */
.L_x_34859:
[----:B------:R-:W-:Y:S01]  /*09c0*/  UMOV UR4, 0xffffffff ;  /* 0xffffffff00047882 */ /* 0x000fe20000000000 */
[----:B------:R-:W-:Y:S02]  /*09d0*/  IADD3 R3, PT, PT, R0, 0xd, RZ ;  /* 0x0000000d00037810 */ /* 0x000fe40007ffe0ff */
[----:B------:R-:W-:Y:S05]  /*09e0*/  BRA.DIV UR4, `(.L_x_34823) ;  /* 0x0000000604c47947 */ /* 0x000fea000b800000 */
.L_x_34862:
[----:B------:R-:W-:Y:S01]  /*09f0*/  UMOV UR4, 0xffffffff ;  /* 0xffffffff00047882 */ /* 0x000fe20000000000 */
[----:B------:R-:W-:Y:S02]  /*0a00*/  VIADD R4, R0, 0xe ;  /* 0x0000000e00047836 */ /* 0x000fe40000000000 */
[----:B------:R-:W-:Y:S05]  /*0a10*/  BRA.DIV UR4, `(.L_x_34824) ;  /* 0x0000000604dc7947 */ /* 0x000fea000b800000 */
.L_x_34865:
[----:B------:R-:W-:Y:S01]  /*0a20*/  UMOV UR4, 0xffffffff ;  /* 0xffffffff00047882 */ /* 0x000fe20000000000 */
[----:B------:R-:W-:Y:S01]  /*0a30*/  VIADD R0, R0, 0xffffffff ;  /* 0xffffffff00007836 */ /* 0x000fe20000000000 */
[----:B------:R-:W-:Y:S02]  /*0a40*/  LOP3.LUT R3, R3, 0xf, RZ, 0xc0, !PT ;  /* 0x0000000f03037812 */ /* 0x000fe400078ec0ff */
[----:B------:R-:W-:Y:S01]  /*0a50*/  LOP3.LUT R4, R4, 0xf, RZ, 0xc0, !PT ;  /* 0x0000000f04047812 */ /* 0x000fe200078ec0ff */
[----:B------:R-:W-:Y:S06]  /*0a60*/  BRA.DIV UR4, `(.L_x_34825) ;  /* 0x0000000604ec7947 */ /* 0x000fec000b800000 */
.L_x_34868:
[----:B------:R-:W-:-:S03]  /*0a70*/  UMOV UR4, 0xffffffff ;  /* 0xffffffff00047882 */ /* 0x000fc60000000000 */
[----:B------:R-:W-:Y:S05]  /*0a80*/  BRA.DIV UR4, `(.L_x_34826) ;  /* 0x0000000a04087947 */ /* 0x000fea000b800000 */
.L_x_34871:
[----:B------:R-:W-:Y:S01]  /*0a90*/  UMOV UR4, 0xffffffff ;  /* 0xffffffff00047882 */ /* 0x000fe20000000000 */
[----:B------:R-:W-:Y:S02]  /*0aa0*/  LOP3.LUT R0, R0, 0xf, RZ, 0xc0, !PT ;  /* 0x0000000f00007812 */ /* 0x000fe400078ec0ff */
[----:B------:R-:W-:Y:S05]  /*0ab0*/  BRA.DIV UR4, `(.L_x_34827) ;  /* 0x0000000a04207947 */ /* 0x000fea000b800000 */
.L_x_34811:
[----:B------:R-:W-:Y:S05]  /*0ac0*/  WARPSYNC.ALL ;  /* 0x0000000000007948 */ /* 0x000fea0003800000 */
[----:B------:R-:W-:Y:S06]  /*0ad0*/  BAR.SYNC.DEFER_BLOCKING 0x0 ;  /* 0x0000000000007b1d */ /* 0x000fec0000010000 */
[----:B------:R-:W-:Y:S05]  /*0ae0*/  EXIT ;  /* 0x000000000000794d */ /* 0x000fea0003800000 */
.L_x_34812:
[----:B------:R-:W-:Y:S01]  /*0af0*/  IMAD.MOV.U32 R6, RZ, RZ, -0x1 ;  /* 0xffffffffff067424 */ /* 0x000fe200078e00ff */
[----:B------:R-:W-:Y:S01]  /*0b00*/  MOV R7, R0 ;  /* 0x0000000000077202 */ /* 0x000fe20000000f00 */
[----:B------:R-:W-:-:S07]  /*0b10*/  IMAD.MOV.U32 R9, RZ, RZ, 0x101f ;  /* 0x0000101fff097424 */ /* 0x000fce00078e00ff */
[----:B0-----:R-:W-:Y:S05]  /*0b20*/  WARPSYNC.COLLECTIVE R6, `(.L_x_34828) ;  /* 0x0000000006087348 */ /* 0x001fea0003c00000 */
[----:B0-----:R0:W1:Y:S02]  /*0b30*/  SHFL.IDX P0, R6, R2, R7, R9 ;  /* 0x0000000702067389 */ /* 0x0010640000000009 */
[----:B01----:R-:W-:Y:S05]  /*0b40*/  ENDCOLLECTIVE ;  /* 0x000000000000791b */ /* 0x003fea0003800000 */
.L_x_34828:
[----:B------:R-:W-:Y:S05]  /*0b50*/  BRA `(.L_x_34829) ;  /* 0xfffffffc00247947 */ /* 0x000fea000383ffff */
.L_x_34813:
[----:B------:R-:W-:Y:S01]  /*0b60*/  BSSY B0, `(.L_x_34830) ;  /* 0x0000007000007945 */ /* 0x000fe20003800000 */
[----:B------:R-:W-:Y:S01]  /*0b70*/  MOV R7, R3 ;  /* 0x0000000300077202 */ /* 0x000fe20000000f00 */
[----:B------:R-:W-:Y:S02]  /*0b80*/  IMAD.MOV.U32 R9, RZ, RZ, 0x101f ;  /* 0x0000101fff097424 */ /* 0x000fe400078e00ff */
[----:B------:R-:W-:-:S07]  /*0b90*/  IMAD.MOV.U32 R6, RZ, RZ, -0x1 ;  /* 0xffffffffff067424 */ /* 0x000fce00078e00ff */
[----:B0-----:R-:W-:Y:S05]  /*0ba0*/  WARPSYNC.COLLECTIVE R6, `(.L_x_34831) ;  /* 0x0000000006087348 */ /* 0x001fea0003c00000 */
[----:B0-----:R0:W1:Y:S02]  /*0bb0*/  SHFL.IDX P0, R6, R2, R7, R9 ;  /* 0x0000000702067389 */ /* 0x0010640000000009 */
[----:B01----:R-:W-:Y:S05]  /*0bc0*/  ENDCOLLECTIVE ;  /* 0x000000000000791b */ /* 0x003fea0003800000 */
.L_x_34831:
[----:B------:R-:W-:Y:S05]  /*0bd0*/  BSYNC B0 ;  /* 0x0000000000007941 */ /* 0x000fea0003800000 */
.L_x_34830:
[----:B------:R-:W-:Y:S05]  /*0be0*/  BRA `(.L_x_34832) ;  /* 0xfffffffc00087947 */ /* 0x000fea000383ffff */
.L_x_34814:
[----:B------:R-:W-:Y:S01]  /*0bf0*/  BSSY B0, `(.L_x_34833) ;  /* 0x0000007000007945 */ /* 0x000fe20003800000 */
[----:B------:R-:W-:Y:S01]  /*0c00*/  MOV R7, R4 ;  /* 0x0000000400077202 */ /* 0x000fe20000000f00 */
[----:B------:R-:W-:Y:S02]  /*0c10*/  IMAD.MOV.U32 R9, RZ, RZ, 0x101f ;  /* 0x0000101fff097424 */ /* 0x000fe400078e00ff */
[----:B------:R-:W-:-:S07]  /*0c20*/  IMAD.MOV.U32 R6, RZ, RZ, -0x1 ;  /* 0xffffffffff067424 */ /* 0x000fce00078e00ff */
[----:B0-----:R-:W-:Y:S05]  /*0c30*/  WARPSYNC.COLLECTIVE R6, `(.L_x_34834) ;  /* 0x0000000006087348 */ /* 0x001fea0003c00000 */
[----:B0-----:R0:W1:Y:S02]  /*0c40*/  SHFL.IDX P0, R6, R2, R7, R9 ;  /* 0x0000000702067389 */ /* 0x0010640000000009 */
[----:B01----:R-:W-:Y:S05]  /*0c50*/  ENDCOLLECTIVE ;  /* 0x000000000000791b */ /* 0x003fea0003800000 */
.L_x_34834:
[----:B------:R-:W-:Y:S05]  /*0c60*/  BSYNC B0 ;  /* 0x0000000000007941 */ /* 0x000fea0003800000 */
.L_x_34833:
[----:B------:R-:W-:Y:S05]  /*0c70*/  BRA `(.L_x_34835) ;  /* 0xfffffff800f07947 */ /* 0x000fea000383ffff */
.L_x_34815:
[----:B------:R-:W-:Y:S01]  /*0c80*/  BSSY B0, `(.L_x_34836) ;  /* 0x0000007000007945 */ /* 0x000fe20003800000 */
[----:B------:R-:W-:Y:S01]  /*0c90*/  MOV R7, R5 ;  /* 0x0000000500077202 */ /* 0x000fe20000000f00 */
[----:B------:R-:W-:Y:S02]  /*0ca0*/  IMAD.MOV.U32 R9, RZ, RZ, 0x101f ;  /* 0x0000101fff097424 */ /* 0x000fe400078e00ff */
[----:B------:R-:W-:-:S07]  /*0cb0*/  IMAD.MOV.U32 R6, RZ, RZ, -0x1 ;  /* 0xffffffffff067424 */ /* 0x000fce00078e00ff */
[----:B0-----:R-:W-:Y:S05]  /*0cc0*/  WARPSYNC.COLLECTIVE R6, `(.L_x_34837) ;  /* 0x0000000006087348 */ /* 0x001fea0003c00000 */
[----:B0-----:R0:W1:Y:S02]  /*0cd0*/  SHFL.IDX P0, R6, R2, R7, R9 ;  /* 0x0000000702067389 */ /* 0x0010640000000009 */
[----:B01----:R-:W-:Y:S05]  /*0ce0*/  ENDCOLLECTIVE ;  /* 0x000000000000791b */ /* 0x003fea0003800000 */
.L_x_34837:
[----:B------:R-:W-:Y:S05]  /*0cf0*/  BSYNC B0 ;  /* 0x0000000000007941 */ /* 0x000fea0003800000 */
.L_x_34836:
[----:B------:R-:W-:Y:S05]  /*0d00*/  BRA `(.L_x_34838) ;  /* 0xfffffff800d87947 */ /* 0x000fea000383ffff */
.L_x_34816:
[----:B------:R-:W-:Y:S01]  /*0d10*/  BSSY B0, `(.L_x_34839) ;  /* 0x0000007000007945 */ /* 0x000fe20003800000 */
[----:B------:R-:W-:Y:S01]  /*0d20*/  MOV R7, R3 ;  /* 0x0000000300077202 */ /* 0x000fe20000000f00 */
[----:B------:R-:W-:Y:S02]  /*0d30*/  IMAD.MOV.U32 R9, RZ, RZ, 0x101f ;  /* 0x0000101fff097424 */ /* 0x000fe400078e00ff */
[----:B------:R-:W-:-:S07]  /*0d40*/  IMAD.MOV.U32 R6, RZ, RZ, -0x1 ;  /* 0xffffffffff067424 */ /* 0x000fce00078e00ff */
[----:B0-----:R-:W-:Y:S05]  /*0d50*/  WARPSYNC.COLLECTIVE R6, `(.L_x_34840) ;  /* 0x0000000006087348 */ /* 0x001fea0003c00000 */
[----:B0-----:R0:W1:Y:S02]  /*0d60*/  SHFL.IDX P0, R6, R2, R7, R9 ;  /* 0x0000000702067389 */ /* 0x0010640000000009 */
[----:B01----:R-:W-:Y:S05]  /*0d70*/  ENDCOLLECTIVE ;  /* 0x000000000000791b */ /* 0x003fea0003800000 */
.L_x_34840:
[----:B------:R-:W-:Y:S05]  /*0d80*/  BSYNC B0 ;  /* 0x0000000000007941 */ /* 0x000fea0003800000 */
.L_x_34839:
[----:B------:R-:W-:Y:S05]  /*0d90*/  BRA `(.L_x_34841) ;  /* 0xfffffff800c07947 */ /* 0x000fea000383ffff */
.L_x_34817:
[----:B------:R-:W-:Y:S01]  /*0da0*/  BSSY B0, `(.L_x_34842) ;  /* 0x0000007000007945 */ /* 0x000fe20003800000 */
[----:B------:R-:W-:Y:S01]  /*0db0*/  MOV R7, R4 ;  /* 0x0000000400077202 */ /* 0x000fe20000000f00 */
[----:B------:R-:W-:Y:S02]  /*0dc0*/  IMAD.MOV.U32 R9, RZ, RZ, 0x101f ;  /* 0x0000101fff097424 */ /* 0x000fe400078e00ff */
[----:B------:R-:W-:-:S07]  /*0dd0*/  IMAD.MOV.U32 R6, RZ, RZ, -0x1 ;  /* 0xffffffffff067424 */ /* 0x000fce00078e00ff */
[----:B0-----:R-:W-:Y:S05]  /*0de0*/  WARPSYNC.COLLECTIVE R6, `(.L_x_34843) ;  /* 0x0000000006087348 */ /* 0x001fea0003c00000 */
[----:B0-----:R0:W1:Y:S02]  /*0df0*/  SHFL.IDX P0, R6, R2, R7, R9 ;  /* 0x0000000702067389 */ /* 0x0010640000000009 */
[----:B01----:R-:W-:Y:S05]  /*0e00*/  ENDCOLLECTIVE ;  /* 0x000000000000791b */ /* 0x003fea0003800000 */
.L_x_34843:
[----:B------:R-:W-:Y:S05]  /*0e10*/  BSYNC B0 ;  /* 0x0000000000007941 */ /* 0x000fea0003800000 */
.L_x_34842:
[----:B------:R-:W-:Y:S05]  /*0e20*/  BRA `(.L_x_34844) ;  /* 0xfffffff800a87947 */ /* 0x000fea000383ffff */
.L_x_34818:
[----:B------:R-:W-:Y:S01]  /*0e30*/  BSSY B0, `(.L_x_34845) ;  /* 0x0000007000007945 */ /* 0x000fe20003800000 */
[----:B------:R-:W-:Y:S01]  /*0e40*/  MOV R7, R5 ;  /* 0x0000000500077202 */ /* 0x000fe20000000f00 */
[----:B------:R-:W-:Y:S02]  /*0e50*/  IMAD.MOV.U32 R9, RZ, RZ, 0x101f ;  /* 0x0000101fff097424 */ /* 0x000fe400078e00ff */
[----:B------:R-:W-:-:S07]  /*0e60*/  IMAD.MOV.U32 R6, RZ, RZ, -0x1 ;  /* 0xffffffffff067424 */ /* 0x000fce00078e00ff */
[----:B0-----:R-:W-:Y:S05]  /*0e70*/  WARPSYNC.COLLECTIVE R6, `(.L_x_34846) ;  /* 0x0000000006087348 */ /* 0x001fea0003c00000 */
[----:B0-----:R0:W1:Y:S02]  /*0e80*/  SHFL.IDX P0, R6, R2, R7, R9 ;  /* 0x0000000702067389 */ /* 0x0010640000000009 */
[----:B01----:R-:W-:Y:S05]  /*0e90*/  ENDCOLLECTIVE ;  /* 0x000000000000791b */ /* 0x003fea0003800000 */
.L_x_34846:
[----:B------:R-:W-:Y:S05]  /*0ea0*/  BSYNC B0 ;  /* 0x0000000000007941 */ /* 0x000fea0003800000 */
.L_x_34845:
[----:B------:R-:W-:Y:S05]  /*0eb0*/  BRA `(.L_x_34847) ;  /* 0xfffffff800907947 */ /* 0x000fea000383ffff */
.L_x_34819:
[----:B------:R-:W-:Y:S01]  /*0ec0*/  BSSY B0, `(.L_x_34848) ;  /* 0x0000007000007945 */ /* 0x000fe20003800000 */
[----:B------:R-:W-:Y:S01]  /*0ed0*/  MOV R7, R3 ;  /* 0x0000000300077202 */ /* 0x000fe20000000f00 */
[----:B------:R-:W-:Y:S02]  /*0ee0*/  IMAD.MOV.U32 R9, RZ, RZ, 0x101f ;  /* 0x0000101fff097424 */ /* 0x000fe400078e00ff */
[----:B------:R-:W-:-:S07]  /*0ef0*/  IMAD.MOV.U32 R6, RZ, RZ, -0x1 ;  /* 0xffffffffff067424 */ /* 0x000fce00078e00ff */
[----:B0-----:R-:W-:Y:S05]  /*0f00*/  WARPSYNC.COLLECTIVE R6, `(.L_x_34849) ;  /* 0x0000000006087348 */ /* 0x001fea0003c00000 */
[----:B0-----:R0:W1:Y:S02]  /*0f10*/  SHFL.IDX P0, R6, R2, R7, R9 ;  /* 0x0000000702067389 */ /* 0x0010640000000009 */
[----:B01----:R-:W-:Y:S05]  /*0f20*/  ENDCOLLECTIVE ;  /* 0x000000000000791b */ /* 0x003fea0003800000 */
.L_x_34849:
[----:B------:R-:W-:Y:S05]  /*0f30*/  BSYNC B0 ;  /* 0x0000000000007941 */ /* 0x000fea0003800000 */
.L_x_34848:
[----:B------:R-:W-:Y:S05]  /*0f40*/  BRA `(.L_x_34850) ;  /* 0xfffffff800787947 */ /* 0x000fea000383ffff */
.L_x_34820:
[----:B------:R-:W-:Y:S01]  /*0f50*/  BSSY B0, `(.L_x_34851) ;  /* 0x0000007000007945 */ /* 0x000fe20003800000 */
[----:B------:R-:W-:Y:S01]  /*0f60*/  MOV R7, R4 ;  /* 0x0000000400077202 */ /* 0x000fe20000000f00 */
[----:B------:R-:W-:Y:S02]  /*0f70*/  IMAD.MOV.U32 R9, RZ, RZ, 0x101f ;  /* 0x0000101fff097424 */ /* 0x000fe400078e00ff */
[----:B------:R-:W-:-:S07]  /*0f80*/  IMAD.MOV.U32 R6, RZ, RZ, -0x1 ;  /* 0xffffffffff067424 */ /* 0x000fce00078e00ff */
[----:B0-----:R-:W-:Y:S05]  /*0f90*/  WARPSYNC.COLLECTIVE R6, `(.L_x_34852) ;  /* 0x0000000006087348 */ /* 0x001fea0003c00000 */
[----:B0-----:R0:W1:Y:S02]  /*0fa0*/  SHFL.IDX P0, R6, R2, R7, R9 ;  /* 0x0000000702067389 */ /* 0x0010640000000009 */
[----:B01----:R-:W-:Y:S05]  /*0fb0*/  ENDCOLLECTIVE ;  /* 0x000000000000791b */ /* 0x003fea0003800000 */
.L_x_34852:
[----:B------:R-:W-:Y:S05]  /*0fc0*/  BSYNC B0 ;  /* 0x0000000000007941 */ /* 0x000fea0003800000 */
.L_x_34851:
[----:B------:R-:W-:Y:S05]  /*0fd0*/  BRA `(.L_x_34853) ;  /* 0xfffffff800607947 */ /* 0x000fea000383ffff */
.L_x_34821:
[----:B------:R-:W-:Y:S01]  /*0fe0*/  BSSY B0, `(.L_x_34854) ;  /* 0x0000007000007945 */ /* 0x000fe20003800000 */
[----:B------:R-:W-:Y:S01]  /*0ff0*/  MOV R7, R5 ;  /* 0x0000000500077202 */ /* 0x000fe20000000f00 */
[----:B------:R-:W-:Y:S02]  /*1000*/  IMAD.MOV.U32 R9, RZ, RZ, 0x101f ;  /* 0x0000101fff097424 */ /* 0x000fe400078e00ff */
[----:B------:R-:W-:-:S07]  /*1010*/  IMAD.MOV.U32 R6, RZ, RZ, -0x1 ;  /* 0xffffffffff067424 */ /* 0x000fce00078e00ff */
[----:B0-----:R-:W-:Y:S05]  /*1020*/  WARPSYNC.COLLECTIVE R6, `(.L_x_34855) ;  /* 0x0000000006087348 */ /* 0x001fea0003c00000 */
[----:B0-----:R0:W1:Y:S02]  /*1030*/  SHFL.IDX P0, R6, R2, R7, R9 ;  /* 0x0000000702067389 */ /* 0x0010640000000009 */
[----:B01----:R-:W-:Y:S05]  /*1040*/  ENDCOLLECTIVE ;  /* 0x000000000000791b */ /* 0x003fea0003800000 */
.L_x_34855:
[----:B------:R-:W-:Y:S05]  /*1050*/  BSYNC B0 ;  /* 0x0000000000007941 */ /* 0x000fea0003800000 */
.L_x_34854:
[----:B------:R-:W-:Y:S05]  /*1060*/  BRA `(.L_x_34856) ;  /* 0xfffffff800487947 */ /* 0x000fea000383ffff */
.L_x_34822:
[----:B------:R-:W-:Y:S01]  /*1070*/  BSSY B0, `(.L_x_34857) ;  /* 0x0000007000007945 */ /* 0x000fe20003800000 */
[----:B------:R-:W-:Y:S01]  /*1080*/  MOV R7, R3 ;  /* 0x0000000300077202 */ /* 0x000fe20000000f00 */
[----:B------:R-:W-:Y:S02]  /*1090*/  IMAD.MOV.U32 R9, RZ, RZ, 0x101f ;  /* 0x0000101fff097424 */ /* 0x000fe400078e00ff */
[----:B------:R-:W-:-:S07]  /*10a0*/  IMAD.MOV.U32 R6, RZ, RZ, -0x1 ;  /* 0xffffffffff067424 */ /* 0x000fce00078e00ff */
[----:B0-----:R-:W-:Y:S05]  /*10b0*/  WARPSYNC.COLLECTIVE R6, `(.L_x_34858) ;  /* 0x0000000006087348 */ /* 0x001fea0003c00000 */
[----:B0-----:R0:W1:Y:S02]  /*10c0*/  SHFL.IDX P0, R6, R2, R7, R9 ;  /* 0x0000000702067389 */ /* 0x0010640000000009 */
[----:B01----:R-:W-:Y:S05]  /*10d0*/  ENDCOLLECTIVE ;  /* 0x000000000000791b */ /* 0x003fea0003800000 */
.L_x_34858:
[----:B------:R-:W-:Y:S05]  /*10e0*/  BSYNC B0 ;  /* 0x0000000000007941 */ /* 0x000fea0003800000 */
.L_x_34857:
[----:B------:R-:W-:Y:S05]  /*10f0*/  BRA `(.L_x_34859) ;  /* 0xfffffff800307947 */ /* 0x000fea000383ffff */
.L_x_34823:
[----:B------:R-:W-:Y:S01]  /*1100*/  BSSY B0, `(.L_x_34860) ;  /* 0x0000007000007945 */ /* 0x000fe20003800000 */
[----:B------:R-:W-:Y:S01]  /*1110*/  MOV R7, R4 ;  /* 0x0000000400077202 */ /* 0x000fe20000000f00 */
[----:B------:R-:W-:Y:S02]  /*1120*/  IMAD.MOV.U32 R9, RZ, RZ, 0x101f ;  /* 0x0000101fff097424 */ /* 0x000fe400078e00ff */
[----:B------:R-:W-:-:S07]  /*1130*/  IMAD.MOV.U32 R6, RZ, RZ, -0x1 ;  /* 0xffffffffff067424 */ /* 0x000fce00078e00ff */
[----:B0-----:R-:W-:Y:S05]  /*1140*/  WARPSYNC.COLLECTIVE R6, `(.L_x_34861) ;  /* 0x0000000006087348 */ /* 0x001fea0003c00000 */
[----:B0-----:R0:W1:Y:S02]  /*1150*/  SHFL.IDX P0, R6, R2, R7, R9 ;  /* 0x0000000702067389 */ /* 0x0010640000000009 */
[----:B01----:R-:W-:Y:S05]  /*1160*/  ENDCOLLECTIVE ;  /* 0x000000000000791b */ /* 0x003fea0003800000 */
.L_x_34861:
[----:B------:R-:W-:Y:S05]  /*1170*/  BSYNC B0 ;  /* 0x0000000000007941 */ /* 0x000fea0003800000 */
.L_x_34860:
[----:B------:R-:W-:Y:S05]  /*1180*/  BRA `(.L_x_34862) ;  /* 0xfffffff800187947 */ /* 0x000fea000383ffff */
.L_x_34824:
[----:B------:R-:W-:Y:S01]  /*1190*/  BSSY B0, `(.L_x_34863) ;  /* 0x0000007000007945 */ /* 0x000fe20003800000 */
[----:B------:R-:W-:Y:S01]  /*11a0*/  MOV R7, R5 ;  /* 0x0000000500077202 */ /* 0x000fe20000000f00 */
[----:B------:R-:W-:Y:S02]  /*11b0*/  IMAD.MOV.U32 R9, RZ, RZ, 0x101f ;  /* 0x0000101fff097424 */ /* 0x000fe400078e00ff */
[----:B------:R-:W-:-:S07]  /*11c0*/  IMAD.MOV.U32 R6, RZ, RZ, -0x1 ;  /* 0xffffffffff067424 */ /* 0x000fce00078e00ff */
[----:B0-----:R-:W-:Y:S05]  /*11d0*/  WARPSYNC.COLLECTIVE R6, `(.L_x_34864) ;  /* 0x0000000006087348 */ /* 0x001fea0003c00000 */
[----:B0-----:R0:W1:Y:S02]  /*11e0*/  SHFL.IDX P0, R6, R2, R7, R9 ;  /* 0x0000000702067389 */ /* 0x0010640000000009 */
[----:B01----:R-:W-:Y:S05]  /*11f0*/  ENDCOLLECTIVE ;  /* 0x000000000000791b */ /* 0x003fea0003800000 */
.L_x_34864:
[----:B------:R-:W-:Y:S05]  /*1200*/  BSYNC B0 ;  /* 0x0000000000007941 */ /* 0x000fea0003800000 */
.L_x_34863:
[----:B------:R-:W-:Y:S05]  /*1210*/  BRA `(.L_x_34865) ;  /* 0xfffffff800007947 */ /* 0x000fea000383ffff */
.L_x_34825:
[----:B------:R-:W-:Y:S01]  /*1220*/  BSSY B0, `(.L_x_34866) ;  /* 0x0000007000007945 */ /* 0x000fe20003800000 */
[----:B------:R-:W-:Y:S01]  /*1230*/  MOV R7, R3 ;  /* 0x0000000300077202 */ /* 0x000fe20000000f00 */
[----:B------:R-:W-:Y:S02]  /*1240*/  IMAD.MOV.U32 R9, RZ, RZ, 0x101f ;  /* 0x0000101fff097424 */ /* 0x000fe400078e00ff */
[----:B------:R-:W-:-:S07]  /*1250*/  IMAD.MOV.U32 R6, RZ, RZ, -0x1 ;  /* 0xffffffffff067424 */ /* 0x000fce00078e00ff */
[----:B0-----:R-:W-:Y:S05]  /*1260*/  WARPSYNC.COLLECTIVE R6, `(.L_x_34867) ;  /* 0x0000000006087348 */ /* 0x001fea0003c00000 */
[----:B0-----:R0:W1:Y:S02]  /*1270*/  SHFL.IDX P0, R6, R2, R7, R9 ;  /* 0x0000000702067389 */ /* 0x0010640000000009 */
[----:B01----:R-:W-:Y:S05]  /*1280*/  ENDCOLLECTIVE ;  /* 0x000000000000791b */ /* 0x003fea0003800000 */
.L_x_34867:
[----:B------:R-:W-:Y:S05]  /*1290*/  BSYNC B0 ;  /* 0x0000000000007941 */ /* 0x000fea0003800000 */
.L_x_34866:
[----:B------:R-:W-:Y:S05]  /*12a0*/  BRA `(.L_x_34868) ;  /* 0xfffffff400f07947 */ /* 0x000fea000383ffff */
.L_x_34826:
[----:B------:R-:W-:Y:S01]  /*12b0*/  BSSY B0, `(.L_x_34869) ;  /* 0x0000007000007945 */ /* 0x000fe20003800000 */
[----:B------:R-:W-:Y:S01]  /*12c0*/  MOV R7, R4 ;  /* 0x0000000400077202 */ /* 0x000fe20000000f00 */
[----:B------:R-:W-:Y:S02]  /*12d0*/  IMAD.MOV.U32 R9, RZ, RZ, 0x101f ;  /* 0x0000101fff097424 */ /* 0x000fe400078e00ff */
[----:B------:R-:W-:-:S07]  /*12e0*/  IMAD.MOV.U32 R6, RZ, RZ, -0x1 ;  /* 0xffffffffff067424 */ /* 0x000fce00078e00ff */
[----:B0-----:R-:W-:Y:S05]  /*12f0*/  WARPSYNC.COLLECTIVE R6, `(.L_x_34870) ;  /* 0x0000000006087348 */ /* 0x001fea0003c00000 */
[----:B0-----:R0:W1:Y:S02]  /*1300*/  SHFL.IDX P0, R6, R2, R7, R9 ;  /* 0x0000000702067389 */ /* 0x0010640000000009 */
[----:B01----:R-:W-:Y:S05]  /*1310*/  ENDCOLLECTIVE ;  /* 0x000000000000791b */ /* 0x003fea0003800000 */
.L_x_34870:
[----:B------:R-:W-:Y:S05]  /*1320*/  BSYNC B0 ;  /* 0x0000000000007941 */ /* 0x000fea0003800000 */
.L_x_34869:
[----:B------:R-:W-:Y:S05]  /*1330*/  BRA `(.L_x_34871) ;  /* 0xfffffff400d47947 */ /* 0x000fea000383ffff */
.L_x_34827:
[----:B------:R-:W-:Y:S01]  /*1340*/  BSSY B0, `(.L_x_34872) ;  /* 0x0000007000007945 */ /* 0x000fe20003800000 */
[----:B------:R-:W-:Y:S01]  /*1350*/  MOV R7, R0 ;  /* 0x0000000000077202 */ /* 0x000fe20000000f00 */
[----:B------:R-:W-:Y:S02]  /*1360*/  IMAD.MOV.U32 R9, RZ, RZ, 0x101f ;  /* 0x0000101fff097424 */ /* 0x000fe400078e00ff */
[----:B------:R-:W-:-:S07]  /*1370*/  IMAD.MOV.U32 R6, RZ, RZ, -0x1 ;  /* 0xffffffffff067424 */ /* 0x000fce00078e00ff */
[----:B0-----:R-:W-:Y:S05]  /*1380*/  WARPSYNC.COLLECTIVE R6, `(.L_x_34873) ;  /* 0x0000000006087348 */ /* 0x001fea0003c00000 */
[----:B0-----:R0:W1:Y:S02]  /*1390*/  SHFL.IDX P0, R6, R2, R7, R9 ;  /* 0x0000000702067389 */ /* 0x0010640000000009 */
[----:B01----:R-:W-:Y:S05]  /*13a0*/  ENDCOLLECTIVE ;  /* 0x000000000000791b */ /* 0x003fea0003800000 */
.L_x_34873:
[----:B------:R-:W-:Y:S05]  /*13b0*/  BSYNC B0 ;  /* 0x0000000000007941 */ /* 0x000fea0003800000 */
.L_x_34872:
[----:B------:R-:W-:Y:S05]  /*13c0*/  BRA `(.L_x_34811) ;  /* 0xfffffff400bc7947 */ /* 0x000fea000383ffff */
        .weak           $__internal_692_$__cuda_sm20_div_u16
        .type           $__internal_692_$__cuda_sm20_div_u16,@function
        .size           $__internal_692_$__cuda_sm20_div_u16,(.L_x_39195 - $__internal_692_$__cuda_sm20_div_u16)
$__internal_692_$__cuda_sm20_div_u16:
        /* <DEDUP_REMOVED lines=18> */
[----:B------:R-:W-:Y:S06]  /*14f0*/  RET.REL.NODEC R2 `(_Z9cuda_gemmIiLi128ELi1ELi1ELi64ELi16ELi16ELi64ELi1ELi1EEviiiPT_S1_S1_iii) ;  /* 0xffffffe802c07950 */ /* 0x000fec0003c3ffff */
.L_x_34874:
        /* <DEDUP_REMOVED lines=16> */
.L_x_39195:


//--------------------- .text._Z9cuda_gemmIiLi128ELi1ELi1ELi64ELi16ELi16ELi64ELi1ELi0EEviiiPT_S1_S1_iii --------------------------
	.section	.text._Z9cuda_gemmIiLi128ELi1ELi1ELi64ELi16ELi16ELi64ELi1ELi0EEviiiPT_S1_S1_iii,"ax",@progbits
	.align	128
        .global         _Z9cuda_gemmIiLi128ELi1ELi1ELi64ELi16ELi16ELi64ELi1ELi0EEviiiPT_S1_S1_iii
        .type           _Z9cuda_gemmIiLi128ELi1ELi1ELi64ELi16ELi16ELi64ELi1ELi0EEviiiPT_S1_S1_iii,@function
        .size           _Z9cuda_gemmIiLi128ELi1ELi1ELi64ELi16ELi16ELi64ELi1ELi0EEviiiPT_S1_S1_iii,(.L_x_39196 - _Z9cuda_gemmIiLi128ELi1ELi1ELi64ELi16ELi16ELi64ELi1ELi0EEviiiPT_S1_S1_iii)
        .other          _Z9cuda_gemmIiLi128ELi1ELi1ELi64ELi16ELi16ELi64ELi1ELi0EEviiiPT_S1_S1_iii,@"STO_CUDA_ENTRY STV_DEFAULT"
_Z9cuda_gemmIiLi128ELi1ELi1ELi64ELi16ELi16ELi64ELi1ELi0EEviiiPT_S1_S1_iii:
.text._Z9cuda_gemmIiLi128ELi1ELi1ELi64ELi16ELi16ELi64ELi1ELi0EEviiiPT_S1_S1_iii:
        /* <DEDUP_REMOVED lines=24> */
[----:B------:R-:W0:Y:S01]  /*0180*/  S2R R6, SR_TID.X ;  /* 0x0000000000067919 */ /* 0x000e220000002100 */
[----:B------:R-:W2:Y:S10]  /*0190*/  S2R R5, SR_CTAID.Y ;  /* 0x0000000000057919 */ /* 0x000eb40000002600 */
        /* <DEDUP_REMOVED lines=37> */
[----:B------:R-:W-:-:S03]  /*03f0*/  LOP3.LUT R14, RZ, R2, RZ, 0x33, !PT ;  /* 0x00000002ff0e7212 */ /* 0x000fc600078e33ff */
[----:B------:R-:W-:-:S04]  /*0400*/  IMAD.HI.U32 R17, R13, R17, R12 ;  /* 0x000000110d117227 */ /* 0x000fc800078e000c */
[----:B--2-4-:R-:W-:-:S07]  /*0410*/  IMAD.MOV.U32 R12, RZ, RZ, R6 ;  /* 0x000000ffff0c7224 */ /* 0x014fce00078e0006 */
.L_x_34877:
        /* <DEDUP_REMOVED lines=25> */
.L_x_34876:
[----:B------:R-:W-:Y:S05]  /*05b0*/  BSYNC.RECONVERGENT B0 ;  /* 0x0000000000007941 */ /* 0x000fea0003800200 */
.L_x_34875:
[----:B------:R-:W1:Y:S01]  /*05c0*/  LDCU UR4, c[0x0][0x374] ;  /* 0x00006e80ff0477ac */ /* 0x000e620008000800 */
[----:B------:R-:W-:-:S04]  /*05d0*/  IMAD.MOV R0, RZ, RZ, -R4 ;  /* 0x000000ffff007224 */ /* 0x000fc800078e0a04 */
[----:B------:R-:W-:-:S05]  /*05e0*/  IMAD R0, R39, R0, R6 ;  /* 0x0000000027007224 */ /* 0x000fca00078e0206 */
[----:B------:R-:W-:Y:S02]  /*05f0*/  ISETP.GE.U32.AND P0, PT, R0, R39, PT ;  /* 0x000000270000720c */ /* 0x000fe40003f06070 */
[----:B-1----:R-:W-:-:S11]  /*0600*/  ISETP.GE.U32.AND P1, PT, R5, UR4, PT ;  /* 0x0000000405007c0c */ /* 0x002fd6000bf26070 */
[----:B------:R-:W-:Y:S02]  /*0610*/  @P0 IMAD.IADD R0, R0, 0x1, -R39 ;  /* 0x0000000100000824 */ /* 0x000fe400078e0a27 */
[----:B------:R-:W-:Y:S05]  /*0620*/  @P1 EXIT ;  /* 0x000000000000194d */ /* 0x000fea0003800000 */
[----:B------:R-:W-:Y:S01]  /*0630*/  ISETP.GT.U32.AND P3, PT, R6, 0xf, PT ;  /* 0x0000000f0600780c */ /* 0x000fe20003f64070 */
[----:B------:R-:W-:Y:S01]  /*0640*/  BSSY.RECONVERGENT B0, `(.L_x_34878) ;  /* 0x0000016000007945 */ /* 0x000fe20003800200 */
[----:B------:R-:W-:Y:S02]  /*0650*/  ISETP.NE.U32.AND P2, PT, R39, RZ, PT ;  /* 0x000000ff2700720c */ /* 0x000fe40003f45070 */
[----:B------:R-:W-:Y:S02]  /*0660*/  ISETP.GE.U32.AND P1, PT, R0, R39, PT ;  /* 0x000000270000720c */ /* 0x000fe40003f26070 */
[----:B------:R-:W-:-:S07]  /*0670*/  @P0 IADD3 R4, PT, PT, R4, 0x1, RZ ;  /* 0x0000000104040810 */ /* 0x000fce0007ffe0ff */
[----:B------:R-:W-:Y:S05]  /*0680*/  @P3 BRA `(.L_x_34879) ;  /* 0x0000000000443947 */ /* 0x000fea0003800000 */
[----:B------:R-:W1:Y:S01]  /*0690*/  S2UR UR5, SR_CgaCtaId ;  /* 0x00000000000579c3 */ /* 0x000e620000008800 */
[----:B------:R-:W-:Y:S01]  /*06a0*/  UMOV UR4, 0x400 ;  /* 0x0000040000047882 */ /* 0x000fe20000000000 */
[----:B------:R-:W-:Y:S01]  /*06b0*/  IMAD.SHL.U32 R0, R6, 0x4, RZ ;  /* 0x0000000406007824 */ /* 0x000fe200078e00ff */
[----:B------:R-:W-:-:S03]  /*06c0*/  UIADD3 UR4, UPT, UPT, UR4, 0x480, URZ ;  /* 0x0000048004047890 */ /* 0x000fc6000fffe0ff */
[----:B------:R-:W-:Y:S02]  /*06d0*/  IMAD R7, R5, 0x40, R0 ;  /* 0x0000004005077824 */ /* 0x000fe400078e0200 */
[----:B------:R-:W2:Y:S08]  /*06e0*/  LDC.64 R8, c[0x0][0x390] ;  /* 0x0000e400ff087b82 */ /* 0x000eb00000000a00 */
[----:B------:R-:W3:Y:S01]  /*06f0*/  LDC R11, c[0x0][0x360] ;  /* 0x0000d800ff0b7b82 */ /* 0x000ee20000000800 */
[----:B-1----:R-:W-:Y:S01]  /*0700*/  ULEA UR4, UR5, UR4, 0x18 ;  /* 0x0000000405047291 */ /* 0x002fe2000f8ec0ff */
[----:B--2---:R-:W-:-:S05]  /*0710*/  IMAD.WIDE.U32 R8, R7, 0x4, R8 ;  /* 0x0000000407087825 */ /* 0x004fca00078e0008 */
[----:B------:R-:W-:-:S07]  /*0720*/  LEA R7, R6, UR4, 0x4 ;  /* 0x0000000406077c11 */ /* 0x000fce000f8e20ff */
.L_x_34880:
[----:B0-----:R0:W2:Y:S01]  /*0730*/  LDG.E.128 R12, desc[UR6][R8.64] ;  /* 0x00000006080c7981 */ /* 0x0010a2000c1e1d00 */
[----:B---3--:R-:W-:-:S05]  /*0740*/  IMAD R0, R11, 0x4, R0 ;  /* 0x000000040b007824 */ /* 0x008fca00078e0200 */
[----:B------:R-:W-:Y:S01]  /*0750*/  ISETP.GE.U32.AND P0, PT, R0, 0x40, PT ;  /* 0x000000400000780c */ /* 0x000fe20003f06070 */
[C---:B0-----:R-:W-:Y:S01]  /*0760*/  IMAD.WIDE.U32 R8, R11.reuse, 0x10, R8 ;  /* 0x000000100b087825 */ /* 0x041fe200078e0008 */
[----:B--2---:R0:W-:Y:S03]  /*0770*/  STS.128 [R7], R12 ;  /* 0x0000000c07007388 */ /* 0x0041e60000000c00 */
[----:B0-----:R-:W-:-:S08]  /*0780*/  IMAD R7, R11, 0x10, R7 ;  /* 0x000000100b077824 */ /* 0x001fd000078e0207 */
[----:B------:R-:W-:Y:S05]  /*0790*/  @!P0 BRA `(.L_x_34880) ;  /* 0xfffffffc00e48947 */ /* 0x000fea000383ffff */
.L_x_34879:
[----:B------:R-:W-:Y:S05]  /*07a0*/  BSYNC.RECONVERGENT B0 ;  /* 0x0000000000007941 */ /* 0x000fea0003800200 */
.L_x_34878:
[----:B------:R-:W-:Y:S01]  /*07b0*/  @P1 IADD3 R4, PT, PT, R4, 0x1, RZ ;  /* 0x0000000104041810 */ /* 0x000fe20007ffe0ff */
[----:B------:R-:W-:Y:S01]  /*07c0*/  BAR.SYNC.DEFER_BLOCKING 0x0 ;  /* 0x0000000000007b1d */ /* 0x000fe20000010000 */
[----:B------:R-:W-:Y:S01]  /*07d0*/  ISETP.GE.AND P0, PT, R39, 0x1, PT ;  /* 0x000000012700780c */ /* 0x000fe20003f06270 */
[----:B------:R-:W-:Y:S01]  /*07e0*/  IMAD.MOV.U32 R38, RZ, RZ, RZ ;  /* 0x000000ffff267224 */ /* 0x000fe200078e00ff */
[----:B------:R-:W-:-:S05]  /*07f0*/  @!P2 LOP3.LUT R4, RZ, R39, RZ, 0x33, !PT ;  /* 0x00000027ff04a212 */ /* 0x000fca00078e33ff */
[----:B------:R-:W-:-:S04]  /*0800*/  IMAD.MOV R40, RZ, RZ, -R4 ;  /* 0x000000ffff287224 */ /* 0x000fc800078e0a04 */
[----:B------:R-:W-:-:S05]  /*0810*/  IMAD R40, R39, R40, R6 ;  /* 0x0000002827287224 */ /* 0x000fca00078e0206 */
[----:B------:R-:W-:Y:S01]  /*0820*/  LOP3.LUT R0, R40, 0xf, RZ, 0xc0, !PT ;  /* 0x0000000f28007812 */ /* 0x000fe200078ec0ff */
[----:B------:R-:W-:Y:S06]  /*0830*/  @!P0 BRA `(.L_x_34881) ;  /* 0x0000001c00348947 */ /* 0x000fec0003800000 */
[C---:B------:R-:W-:Y:S02]  /*0840*/  ISETP.GE.AND P6, PT, R3.reuse, 0x1, PT ;  /* 0x000000010300780c */ /* 0x040fe40003fc6270 */
[----:B------:R-:W-:Y:S02]  /*0850*/  VIMNMX R33, PT, PT, R2, 0x10, PT ;  /* 0x0000001002217848 */ /* 0x000fe40003fe0100 */
[----:B------:R-:W-:Y:S02]  /*0860*/  P2R R7, PR, RZ, 0x40 ;  /* 0x00000040ff077803 */ /* 0x000fe40000000000 */
        /* <DEDUP_REMOVED lines=17> */
.L_x_34882:
        /* <DEDUP_REMOVED lines=11> */
.L_x_34883:
[----:B------:R-:W-:Y:S01]  /*0a30*/  ISETP.GE.AND P0, PT, R3, 0xa, PT ;  /* 0x0000000a0300780c */ /* 0x000fe20003f06270 */
[----:B------:R-:W-:-:S12]  /*0a40*/  @!P5 BRA `(.L_x_34884) ;  /* 0x000000000024d947 */ /* 0x000fd80003800000 */
[----:B------:R-:W5:Y:S01]  /*0a50*/  S2UR UR5, SR_CgaCtaId ;  /* 0x00000000000579c3 */ /* 0x000f620000008800 */
[----:B-1-3--:R-:W-:Y:S01]  /*0a60*/  VIADD R2, R40, 0x2 ;  /* 0x0000000228027836 */ /* 0x00afe20000000000 */
[----:B------:R-:W-:Y:S02]  /*0a70*/  UMOV UR4, 0x400 ;  /* 0x0000040000047882 */ /* 0x000fe40000000000 */
[----:B------:R-:W-:Y:S02]  /*0a80*/  UIADD3 UR4, UPT, UPT, UR4, 0x480, URZ ;  /* 0x0000048004047890 */ /* 0x000fe4000fffe0ff */
[----:B------:R-:W-:-:S05]  /*0a90*/  LOP3.LUT R2, R2, 0xf, RZ, 0xc0, !PT ;  /* 0x0000000f02027812 */ /* 0x000fca00078ec0ff */
[----:B------:R-:W-:Y:S01]  /*0aa0*/  IMAD R2, R40, R3, R2 ;  /* 0x0000000328027224 */ /* 0x000fe200078e0202 */
[----:B-----5:R-:W-:-:S06]  /*0ab0*/  ULEA UR4, UR5, UR4, 0x18 ;  /* 0x0000000405047291 */ /* 0x020fcc000f8ec0ff */
[----:B------:R-:W-:-:S05]  /*0ac0*/  LEA R2, R2, UR4, 0x2 ;  /* 0x0000000402027c11 */ /* 0x000fca000f8e10ff */
[----:B------:R1:W3:Y:S02]  /*0ad0*/  LDS R30, [R2] ;  /* 0x00000000021e7984 */ /* 0x0002e40000000800 */
.L_x_34884:
[----:B------:R-:W-:-:S04]  /*0ae0*/  ISETP.GE.AND P5, PT, R3, 0xb, PT ;  /* 0x0000000b0300780c */ /* 0x000fc80003fa6270 */
[----:B-1-3--:R-:W-:Y:S01]  /*0af0*/  P2R R2, PR, RZ, 0x20 ;  /* 0x00000020ff027803 */ /* 0x00afe20000000000 */
[----:B------:R-:W-:Y:S08]  /*0b00*/  @!P1 BRA `(.L_x_34885) ;  /* 0x0000000000249947 */ /* 0x000ff00003800000 */
[----:B------:R-:W1:Y:S01]  /*0b10*/  S2UR UR5, SR_CgaCtaId ;  /* 0x00000000000579c3 */ /* 0x000e620000008800 */
[----:B------:R-:W-:Y:S01]  /*0b20*/  IADD3 R2, PT, PT, R40, 0x3, RZ ;  /* 0x0000000328027810 */ /* 0x000fe20007ffe0ff */
[----:B------:R-:W-:Y:S02]  /*0b30*/  UMOV UR4, 0x400 ;  /* 0x0000040000047882 */ /* 0x000fe40000000000 */
[----:B------:R-:W-:Y:S01]  /*0b40*/  UIADD3 UR4, UPT, UPT, UR4, 0x480, URZ ;  /* 0x0000048004047890 */ /* 0x000fe2000fffe0ff */
[----:B------:R-:W-:-:S05]  /*0b50*/  LOP3.LUT R2, R2, 0xf, RZ, 0xc0, !PT ;  /* 0x0000000f02027812 */ /* 0x000fca00078ec0ff */
[----:B------:R-:W-:Y:S01]  /*0b60*/  IMAD R2, R40, R3, R2 ;  /* 0x0000000328027224 */ /* 0x000fe200078e0202 */
[----:B-1----:R-:W-:-:S06]  /*0b70*/  ULEA UR4, UR5, UR4, 0x18 ;  /* 0x0000000405047291 */ /* 0x002fcc000f8ec0ff */
[----:B------:R-:W-:-:S05]  /*0b80*/  LEA R2, R2, UR4, 0x2 ;  /* 0x0000000402027c11 */ /* 0x000fca000f8e10ff */
[----:B------:R1:W3:Y:S02]  /*0b90*/  LDS R29, [R2] ;  /* 0x00000000021d7984 */ /* 0x0002e40000000800 */
.L_x_34885:
        /* <DEDUP_REMOVED lines=11> */
.L_x_34886:
        /* <DEDUP_REMOVED lines=11> */
.L_x_34887:
        /* <DEDUP_REMOVED lines=11> */
.L_x_34888:
        /* <DEDUP_REMOVED lines=12> */
.L_x_34889:
        /* <DEDUP_REMOVED lines=10> */
.L_x_34890:
[----:B------:R-:W-:Y:S01]  /*0f10*/  ISETP.GE.AND P6, PT, R4, R33, PT ;  /* 0x000000210400720c */ /* 0x000fe20003fc6270 */
        /* <DEDUP_REMOVED lines=10> */
.L_x_34891:
        /* <DEDUP_REMOVED lines=11> */
.L_x_34892:
        /* <DEDUP_REMOVED lines=10> */
.L_x_34893:
        /* <DEDUP_REMOVED lines=10> */
.L_x_34894:
        /* <DEDUP_REMOVED lines=10> */
.L_x_34895:
        /* <DEDUP_REMOVED lines=10> */
.L_x_34896:
        /* <DEDUP_REMOVED lines=10> */
.L_x_34897:
[----:B------:R-:W-:Y:S05]  /*1390*/  @P6 BRA `(.L_x_34881) ;  /* 0x00000010005c6947 */ /* 0x000fea0003800000 */
[C---:B-1----:R-:W-:Y:S01]  /*13a0*/  VIADD R2, R0.reuse, 0x1 ;  /* 0x0000000100027836 */ /* 0x042fe20000000000 */
[C---:B------:R-:W-:Y:S01]  /*13b0*/  IADD3 R38, PT, PT, R0.reuse, 0xe, RZ ;  /* 0x0000000e00267810 */ /* 0x040fe20007ffe0ff */
[----:B------:R-:W-:Y:S01]  /*13c0*/  VIADD R16, R0, 0xf ;  /* 0x0000000f00107836 */ /* 0x000fe20000000000 */
[----:B------:R-:W-:Y:S01]  /*13d0*/  IADD3 R44, PT, PT, R40, 0x6, RZ ;  /* 0x00000006282c7810 */ /* 0x000fe20007ffe0ff */
[----:B------:R-:W-:Y:S01]  /*13e0*/  VIADD R14, R0, 0x2 ;  /* 0x00000002000e7836 */ /* 0x000fe20000000000 */
[-C--:B------:R-:W-:Y:S01]  /*13f0*/  ISETP.GE.AND P0, PT, R2, R3.reuse, PT ;  /* 0x000000030200720c */ /* 0x080fe20003f06270 */
[----:B------:R-:W-:Y:S01]  /*1400*/  VIADD R12, R0, 0x4 ;  /* 0x00000004000c7836 */ /* 0x000fe20000000000 */
[-C--:B------:R-:W-:Y:S01]  /*1410*/  ISETP.GE.AND P1, PT, R16, R3.reuse, PT ;  /* 0x000000031000720c */ /* 0x080fe20003f26270 */
[C---:B------:R-:W-:Y:S01]  /*1420*/  VIADD R8, R0.reuse, 0x5 ;  /* 0x0000000500087836 */ /* 0x040fe20000000000 */
[C---:B------:R-:W-:Y:S01]  /*1430*/  SEL R15, R3.reuse, RZ, P0 ;  /* 0x000000ff030f7207 */ /* 0x040fe20000000000 */
[C---:B0-----:R-:W-:Y:S01]  /*1440*/  VIADD R10, R0.reuse, 0x6 ;  /* 0x00000006000a7836 */ /* 0x041fe20000000000 */
[C---:B------:R-:W-:Y:S01]  /*1450*/  SEL R7, R3.reuse, RZ, P1 ;  /* 0x000000ff03077207 */ /* 0x040fe20000800000 */
[----:B------:R-:W-:Y:S01]  /*1460*/  VIADD R34, R0, 0xa ;  /* 0x0000000a00227836 */ /* 0x000fe20000000000 */
        /* <DEDUP_REMOVED lines=8> */
[-C--:B------:R-:W-:Y:S01]  /*14f0*/  ISETP.GE.AND P1, PT, R2, R3.reuse, PT ;  /* 0x000000030200720c */ /* 0x080fe20003f26270 */
[C---:B------:R-:W-:Y:S01]  /*1500*/  VIADD R43, R40.reuse, 0x5 ;  /* 0x00000005282b7836 */ /* 0x040fe20000000000 */
[C---:B------:R-:W-:Y:S01]  /*1510*/  SEL R7, R3.reuse, RZ, P0 ;  /* 0x000000ff03077207 */ /* 0x040fe20000000000 */
        /* <DEDUP_REMOVED lines=29> */
[----:B------:R-:W-:Y:S01]  /*16f0*/  ISETP.GE.AND P3, PT, R38, R3, PT ;  /* 0x000000032600720c */ /* 0x000fe20003f66270 */
[----:B------:R-:W-:Y:S01]  /*1700*/  VIADD R34, R0, 0xd ;  /* 0x0000000d00227836 */ /* 0x000fe20000000000 */
[----:B------:R-:W-:-:S02]  /*1710*/  IADD3 R8, PT, PT, R8, -R35, RZ ;  /* 0x8000002308087210 */ /* 0x000fc40007ffe0ff */
        /* <DEDUP_REMOVED lines=8> */
[----:B------:R-:W-:Y:S01]  /*17a0*/  PRMT R2, R39, 0x9910, RZ ;  /* 0x0000991027027816 */ /* 0x000fe200000000ff */
[----:B------:R-:W-:Y:S01]  /*17b0*/  IMAD.IADD R35, R34, 0x1, -R41 ;  /* 0x0000000122237824 */ /* 0x000fe200078e0a29 */
[----:B------:R-:W-:Y:S01]  /*17c0*/  IADD3 R39, PT, PT, R40, 0x1, RZ ;  /* 0x0000000128277810 */ /* 0x000fe20007ffe0ff */
        /* <DEDUP_REMOVED lines=19> */
[----:B--234-:R-:W-:Y:S05]  /*1900*/  CALL.REL.NOINC `($__internal_693_$__cuda_sm20_div_s16) ;  /* 0x0000001400607944 */ /* 0x01cfea0003c00000 */
[----:B------:R-:W0:Y:S01]  /*1910*/  S2R R3, SR_CgaCtaId ;  /* 0x0000000000037919 */ /* 0x000e220000008800 */
[----:B------:R-:W1:Y:S01]  /*1920*/  LDC R38, c[0x0][0x3ac] ;  /* 0x0000eb00ff267b82 */ /* 0x000e620000000800 */
[----:B------:R-:W-:Y:S01]  /*1930*/  MOV R2, 0x400 ;  /* 0x0000040000027802 */ /* 0x000fe20000000f00 */
[----:B------:R-:W-:Y:S01]  /*1940*/  IMAD.SHL.U32 R54, R6, 0x4, RZ ;  /* 0x0000000406367824 */ /* 0x000fe200078e00ff */
[----:B------:R-:W-:Y:S02]  /*1950*/  PRMT R55, R53, 0x9910, RZ ;  /* 0x0000991035377816 */ /* 0x000fe400000000ff */
[----:B-1----:R-:W-:Y:S01]  /*1960*/  ISETP.GT.U32.AND P0, PT, R38, 0x40, PT ;  /* 0x000000402600780c */ /* 0x002fe20003f04070 */
[----:B------:R-:W-:Y:S01]  /*1970*/  HFMA2 R38, -RZ, RZ, 0, 0 ;  /* 0x00000000ff267431 */ /* 0x000fe200000001ff */
[----:B0-----:R-:W-:Y:S01]  /*1980*/  LEA R53, R3, R2, 0x18 ;  /* 0x0000000203357211 */ /* 0x001fe200078ec0ff */
[----:B------:R-:W-:Y:S01]  /*1990*/  IMAD.MOV.U32 R3, RZ, RZ, R55 ;  /* 0x000000ffff037224 */ /* 0x000fe200078e0037 */
[----:B------:R-:W-:-:S09]  /*19a0*/  LOP3.LUT R2, R54, 0x3c, RZ, 0xc0, !PT ;  /* 0x0000003c36027812 */ /* 0x000fd200078ec0ff */
.L_x_34931:
        /* <DEDUP_REMOVED lines=16> */
.L_x_34934:
[----:B-1----:R-:W-:-:S07]  /*1ab0*/  IMAD R56, R32, R57, RZ ;  /* 0x0000003920387224 */ /* 0x002fce00078e02ff */
.L_x_34899:
[----:B------:R-:W-:-:S13]  /*1ac0*/  ISETP.GE.AND P2, PT, R55, 0x2, PT ;  /* 0x000000023700780c */ /* 0x000fda0003f46270 */
[----:B------:R-:W-:Y:S05]  /*1ad0*/  @!P2 BRA `(.L_x_34901) ;  /* 0x000000000010a947 */ /* 0x000fea0003800000 */
[----:B------:R-:W-:-:S03]  /*1ae0*/  UMOV UR4, 0xffffffff ;  /* 0xffffffff00047882 */ /* 0x000fc60000000000 */
[----:B------:R-:W-:Y:S05]  /*1af0*/  BRA.DIV UR4, `(.L_x_34902) ;  /* 0x0000000a04c47947 */ /* 0x000fea000b800000 */
[----:B------:R1:W2:Y:S02]  /*1b00*/  SHFL.IDX PT, R57, R54, R15, 0x101f ;  /* 0x00101f0f36397589 */ /* 0x0002a400000e0000 */
.L_x_34937:
[----:B--2---:R-:W-:-:S07]  /*1b10*/  IMAD R56, R31, R57, R56 ;  /* 0x000000391f387224 */ /* 0x004fce00078e0238 */
.L_x_34901:
[----:B------:R-:W-:-:S13]  /*1b20*/  ISETP.GE.AND P2, PT, R55, 0x3, PT ;  /* 0x000000033700780c */ /* 0x000fda0003f46270 */
[----:B------:R-:W-:Y:S05]  /*1b30*/  @!P2 BRA `(.L_x_34903) ;  /* 0x000000000010a947 */ /* 0x000fea0003800000 */
[----:B------:R-:W-:-:S03]  /*1b40*/  UMOV UR4, 0xffffffff ;  /* 0xffffffff00047882 */ /* 0x000fc60000000000 */
[----:B------:R-:W-:Y:S05]  /*1b50*/  BRA.DIV UR4, `(.L_x_34904) ;  /* 0x0000000a04d07947 */ /* 0x000fea000b800000 */
[----:B------:R2:W3:Y:S02]  /*1b60*/  SHFL.IDX PT, R57, R54, R14, 0x101f ;  /* 0x00101f0e36397589 */ /* 0x0004e400000e0000 */
.L_x_34940:
[----:B---3--:R-:W-:-:S07]  /*1b70*/  IMAD R56, R30, R57, R56 ;  /* 0x000000391e387224 */ /* 0x008fce00078e0238 */
.L_x_34903:
[----:B------:R-:W-:-:S13]  /*1b80*/  ISETP.GE.AND P2, PT, R55, 0x4, PT ;  /* 0x000000043700780c */ /* 0x000fda0003f46270 */
[----:B------:R-:W-:Y:S05]  /*1b90*/  @!P2 BRA `(.L_x_34905) ;  /* 0x000000000010a947 */ /* 0x000fea0003800000 */
[----:B------:R-:W-:-:S03]  /*1ba0*/  UMOV UR4, 0xffffffff ;  /* 0xffffffff00047882 */ /* 0x000fc60000000000 */
[----:B------:R-:W-:Y:S05]  /*1bb0*/  BRA.DIV UR4, `(.L_x_34906) ;  /* 0x0000000a04dc7947 */ /* 0x000fea000b800000 */
[----:B------:R3:W4:Y:S02]  /*1bc0*/  SHFL.IDX PT, R57, R54, R13, 0x101f ;  /* 0x00101f0d36397589 */ /* 0x00072400000e0000 */
.L_x_34943:
[----:B----4-:R-:W-:-:S07]  /*1bd0*/  IMAD R56, R29, R57, R56 ;  /* 0x000000391d387224 */ /* 0x010fce00078e0238 */
.L_x_34905:
[----:B------:R-:W-:-:S13]  /*1be0*/  ISETP.GE.AND P2, PT, R55, 0x5, PT ;  /* 0x000000053700780c */ /* 0x000fda0003f46270 */
[----:B------:R-:W-:Y:S05]  /*1bf0*/  @!P2 BRA `(.L_x_34907) ;  /* 0x000000000010a947 */ /* 0x000fea0003800000 */
[----:B------:R-:W-:-:S03]  /*1c00*/  UMOV UR4, 0xffffffff ;  /* 0xffffffff00047882 */ /* 0x000fc60000000000 */
[----:B------:R-:W-:Y:S05]  /*1c10*/  BRA.DIV UR4, `(.L_x_34908) ;  /* 0x0000000a04e87947 */ /* 0x000fea000b800000 */
[----:B------:R4:W0:Y:S02]  /*1c20*/  SHFL.IDX PT, R57, R54, R12, 0x101f ;  /* 0x00101f0c36397589 */ /* 0x00082400000e0000 */
.L_x_34946:
[----:B0-----:R-:W-:-:S07]  /*1c30*/  IMAD R56, R28, R57, R56 ;  /* 0x000000391c387224 */ /* 0x001fce00078e0238 */
.L_x_34907:
[----:B------:R-:W-:-:S13]  /*1c40*/  ISETP.GE.AND P2, PT, R55, 0x6, PT ;  /* 0x000000063700780c */ /* 0x000fda0003f46270 */
[----:B------:R-:W-:Y:S05]  /*1c50*/  @!P2 BRA `(.L_x_34909) ;  /* 0x000000000010a947 */ /* 0x000fea0003800000 */
[----:B------:R-:W-:-:S03]  /*1c60*/  UMOV UR4, 0xffffffff ;  /* 0xffffffff00047882 */ /* 0x000fc60000000000 */
[----:B------:R-:W-:Y:S05]  /*1c70*/  BRA.DIV UR4, `(.L_x_34910) ;  /* 0x0000000a04f47947 */ /* 0x000fea000b800000 */
[----:B------:R0:W0:Y:S02]  /*1c80*/  SHFL.IDX PT, R57, R54, R11, 0x101f ;  /* 0x00101f0b36397589 */ /* 0x00002400000e0000 */
.L_x_34949:
[----:B0-----:R-:W-:-:S07]  /*1c90*/  IMAD R56, R27, R57, R56 ;  /* 0x000000391b387224 */ /* 0x001fce00078e0238 */
.L_x_34909:
[----:B------:R-:W-:-:S13]  /*1ca0*/  ISETP.GE.AND P2, PT, R55, 0x7, PT ;  /* 0x000000073700780c */ /* 0x000fda0003f46270 */
[----:B------:R-:W-:Y:S05]  /*1cb0*/  @!P2 BRA `(.L_x_34911) ;  /* 0x000000000010a947 */ /* 0x000fea0003800000 */
[----:B------:R-:W-:-:S03]  /*1cc0*/  UMOV UR4, 0xffffffff ;  /* 0xffffffff00047882 */ /* 0x000fc60000000000 */
[----:B------:R-:W-:Y:S05]  /*1cd0*/  BRA.DIV UR4, `(.L_x_34912) ;  /* 0x0000000e04007947 */ /* 0x000fea000b800000 */
[----:B------:R0:W0:Y:S02]  /*1ce0*/  SHFL.IDX PT, R57, R54, R10, 0x101f ;  /* 0x00101f0a36397589 */ /* 0x00002400000e0000 */
.L_x_34952:
[----:B0-----:R-:W-:-:S07]  /*1cf0*/  IMAD R56, R26, R57, R56 ;  /* 0x000000391a387224 */ /* 0x001fce00078e0238 */
.L_x_34911:
[----:B------:R-:W-:-:S13]  /*1d00*/  ISETP.GE.AND P2, PT, R55, 0x8, PT ;  /* 0x000000083700780c */ /* 0x000fda0003f46270 */
[----:B------:R-:W-:Y:S05]  /*1d10*/  @!P2 BRA `(.L_x_34913) ;  /* 0x000000000010a947 */ /* 0x000fea0003800000 */
[----:B------:R-:W-:-:S03]  /*1d20*/  UMOV UR4, 0xffffffff ;  /* 0xffffffff00047882 */ /* 0x000fc60000000000 */
[----:B------:R-:W-:Y:S05]  /*1d30*/  BRA.DIV UR4, `(.L_x_34914) ;  /* 0x0000000e040c7947 */ /* 0x000fea000b800000 */
[----:B------:R0:W0:Y:S02]  /*1d40*/  SHFL.IDX PT, R57, R54, R9, 0x101f ;  /* 0x00101f0936397589 */ /* 0x00002400000e0000 */
.L_x_34955:
[----:B0-----:R-:W-:-:S07]  /*1d50*/  IMAD R56, R25, R57, R56 ;  /* 0x0000003919387224 */ /* 0x001fce00078e0238 */
.L_x_34913:
        /* <DEDUP_REMOVED lines=9> */
.L_x_34958:
[----:B0-----:R-:W-:-:S07]  /*1df0*/  IMAD R56, R24, R57, R56 ;  /* 0x0000003918387224 */ /* 0x001fce00078e0238 */
.L_x_34915:
[----:B------:R-:W-:-:S13]  /*1e00*/  ISETP.GE.AND P2, PT, R55, 0xa, PT ;  /* 0x0000000a3700780c */ /* 0x000fda0003f46270 */
[----:B------:R-:W-:Y:S05]  /*1e10*/  @!P2 BRA `(.L_x_34917) ;  /* 0x000000000010a947 */ /* 0x000fea0003800000 */
[----:B------:R-:W-:-:S03]  /*1e20*/  UMOV UR4, 0xffffffff ;  /* 0xffffffff00047882 */ /* 0x000fc60000000000 */
[----:B------:R-:W-:Y:S05]  /*1e30*/  BRA.DIV UR4, `(.L_x_34918) ;  /* 0x0000000e04147947 */ /* 0x000fea000b800000 */
[----:B------:R0:W0:Y:S02]  /*1e40*/  SHFL.IDX PT, R57, R54, R8, 0x101f ;  /* 0x00101f0836397589 */ /* 0x00002400000e0000 */
.L_x_34961:
[----:B0-----:R-:W-:-:S07]  /*1e50*/  IMAD R56, R23, R57, R56 ;  /* 0x0000003917387224 */ /* 0x001fce00078e0238 */
.L_x_34917:
[----:B------:R-:W-:-:S13]  /*1e60*/  ISETP.GE.AND P2, PT, R55, 0xb, PT ;  /* 0x0000000b3700780c */ /* 0x000fda0003f46270 */
[----:B------:R-:W-:Y:S05]  /*1e70*/  @!P2 BRA `(.L_x_34919) ;  /* 0x000000000010a947 */ /* 0x000fea0003800000 */
[----:B------:R-:W-:-:S03]  /*1e80*/  UMOV UR4, 0xffffffff ;  /* 0xffffffff00047882 */ /* 0x000fc60000000000 */
[----:B------:R-:W-:Y:S05]  /*1e90*/  BRA.DIV UR4, `(.L_x_34920) ;  /* 0x0000000e04207947 */ /* 0x000fea000b800000 */
[----:B------:R0:W0:Y:S02]  /*1ea0*/  SHFL.IDX PT, R57, R54, R7, 0x101f ;  /* 0x00101f0736397589 */ /* 0x00002400000e0000 */
.L_x_34964:
[----:B0-----:R-:W-:-:S07]  /*1eb0*/  IMAD R56, R22, R57, R56 ;  /* 0x0000003916387224 */ /* 0x001fce00078e0238 */
.L_x_34919:
[----:B------:R-:W-:-:S13]  /*1ec0*/  ISETP.GE.AND P2, PT, R55, 0xc, PT ;  /* 0x0000000c3700780c */ /* 0x000fda0003f46270 */
[----:B------:R-:W-:Y:S05]  /*1ed0*/  @!P2 BRA `(.L_x_34921) ;  /* 0x000000000010a947 */ /* 0x000fea0003800000 */
[----:B------:R-:W-:-:S03]  /*1ee0*/  UMOV UR4, 0xffffffff ;  /* 0xffffffff00047882 */ /* 0x000fc60000000000 */
[----:B------:R-:W-:Y:S05]  /*1ef0*/  BRA.DIV UR4, `(.L_x_34922) ;  /* 0x0000000e042c7947 */ /* 0x000fea000b800000 */
[----:B------:R0:W0:Y:S02]  /*1f00*/  SHFL.IDX PT, R57, R54, R37, 0x101f ;  /* 0x00101f2536397589 */ /* 0x00002400000e0000 */
.L_x_34967:
[----:B0-----:R-:W-:-:S07]  /*1f10*/  IMAD R56, R21, R57, R56 ;  /* 0x0000003915387224 */ /* 0x001fce00078e0238 */
.L_x_34921:
[----:B------:R-:W-:-:S13]  /*1f20*/  ISETP.GE.AND P2, PT, R55, 0xd, PT ;  /* 0x0000000d3700780c */ /* 0x000fda0003f46270 */
[----:B------:R-:W-:Y:S05]  /*1f30*/  @!P2 BRA `(.L_x_34923) ;  /* 0x000000000010a947 */ /* 0x000fea0003800000 */
[----:B------:R-:W-:-:S03]  /*1f40*/  UMOV UR4, 0xffffffff ;  /* 0xffffffff00047882 */ /* 0x000fc60000000000 */
[----:B------:R-:W-:Y:S05]  /*1f50*/  BRA.DIV UR4, `(.L_x_34924) ;  /* 0x0000000e04387947 */ /* 0x000fea000b800000 */
[----:B------:R0:W0:Y:S02]  /*1f60*/  SHFL.IDX PT, R57, R54, R36, 0x101f ;  /* 0x00101f2436397589 */ /* 0x00002400000e0000 */
.L_x_34970:
[----:B0-----:R-:W-:-:S07]  /*1f70*/  IMAD R56, R20, R57, R56 ;  /* 0x0000003914387224 */ /* 0x001fce00078e0238 */
.L_x_34923:
[----:B------:R-:W-:-:S13]  /*1f80*/  ISETP.GE.AND P2, PT, R55, 0xe, PT ;  /* 0x0000000e3700780c */ /* 0x000fda0003f46270 */
[----:B------:R-:W-:Y:S05]  /*1f90*/  @!P2 BRA `(.L_x_34925) ;  /* 0x000000000010a947 */ /* 0x000fea0003800000 */
[----:B------:R-:W-:-:S03]  /*1fa0*/  UMOV UR4, 0xffffffff ;  /* 0xffffffff00047882 */ /* 0x000fc60000000000 */
[----:B------:R-:W-:Y:S05]  /*1fb0*/  BRA.DIV UR4, `(.L_x_34926) ;  /* 0x0000000e04447947 */ /* 0x000fea000b800000 */
[----:B------:R0:W0:Y:S02]  /*1fc0*/  SHFL.IDX PT, R57, R54, R35, 0x101f ;  /* 0x00101f2336397589 */ /* 0x00002400000e0000 */
.L_x_34973:
[----:B0-----:R-:W-:-:S07]  /*1fd0*/  IMAD R56, R19, R57, R56 ;  /* 0x0000003913387224 */ /* 0x001fce00078e0238 */
.L_x_34925:
[----:B------:R-:W-:-:S13]  /*1fe0*/  ISETP.GE.AND P2, PT, R55, 0xf, PT ;  /* 0x0000000f3700780c */ /* 0x000fda0003f46270 */
[----:B------:R-:W-:Y:S05]  /*1ff0*/  @!P2 BRA `(.L_x_34927) ;  /* 0x000000000010a947 */ /* 0x000fea0003800000 */
[----:B------:R-:W-:-:S03]  /*2000*/  UMOV UR4, 0xffffffff ;  /* 0xffffffff00047882 */ /* 0x000fc60000000000 */
[----:B------:R-:W-:Y:S05]  /*2010*/  BRA.DIV UR4, `(.L_x_34928) ;  /* 0x0000000e04507947 */ /* 0x000fea000b800000 */
[----:B------:R0:W0:Y:S02]  /*2020*/  SHFL.IDX PT, R57, R54, R34, 0x101f ;  /* 0x00101f2236397589 */ /* 0x00002400000e0000 */
.L_x_34976:
[----:B0-----:R-:W-:-:S07]  /*2030*/  IMAD R56, R18, R57, R56 ;  /* 0x0000003912387224 */ /* 0x001fce00078e0238 */
.L_x_34927:
[----:B------:R-:W-:-:S13]  /*2040*/  ISETP.GE.AND P2, PT, R55, 0x10, PT ;  /* 0x000000103700780c */ /* 0x000fda0003f46270 */
[----:B------:R-:W-:Y:S05]  /*2050*/  @!P2 BRA `(.L_x_34929) ;  /* 0x000000040024a947 */ /* 0x000fea0003800000 */
[----:B------:R-:W-:-:S03]  /*2060*/  UMOV UR4, 0xffffffff ;  /* 0xffffffff00047882 */ /* 0x000fc60000000000 */
[----:B------:R-:W-:Y:S05]  /*2070*/  BRA.DIV UR4, `(.L_x_34930) ;  /* 0x0000000e045c7947 */ /* 0x000fea000b800000 */
[----:B01234-:R0:W1:Y:S02]  /*2080*/  SHFL.IDX PT, R54, R54, R16, 0x101f ;  /* 0x00101f1036367589 */ /* 0x01f06400000e0000 */
.L_x_34979:
[----:B-1----:R-:W-:Y:S01]  /*2090*/  IMAD R56, R17, R54, R56 ;  /* 0x0000003611387224 */ /* 0x002fe200078e0238 */
[----:B------:R-:W-:Y:S06]  /*20a0*/  BRA `(.L_x_34929) ;  /* 0x0000000400107947 */ /* 0x000fec0003800000 */
.L_x_34898:
[----:B------:R-:W0:Y:S01]  /*20b0*/  LDC R59, c[0x0][0x3ac] ;  /* 0x0000eb00ff3b7b82 */ /* 0x000e220000000800 */
[----:B------:R-:W-:Y:S01]  /*20c0*/  HFMA2 R56, -RZ, RZ, 0, 0 ;  /* 0x00000000ff387431 */ /* 0x000fe200000001ff */
[C---:B0-----:R-:W-:Y:S02]  /*20d0*/  ISETP.GE.AND P2, PT, R59.reuse, 0x1, PT ;  /* 0x000000013b00780c */ /* 0x041fe40003f46270 */
[C---:B------:R-:W-:Y:S02]  /*20e0*/  ISETP.GE.AND P3, PT, R59.reuse, 0x2, PT ;  /* 0x000000023b00780c */ /* 0x040fe40003f66270 */
[C---:B------:R-:W-:Y:S02]  /*20f0*/  ISETP.GE.AND P4, PT, R59.reuse, 0x3, PT ;  /* 0x000000033b00780c */ /* 0x040fe40003f86270 */
[C---:B------:R-:W-:Y:S02]  /*2100*/  ISETP.GE.AND P5, PT, R59.reuse, 0xa, PT ;  /* 0x0000000a3b00780c */ /* 0x040fe40003fa6270 */
[----:B------:R-:W-:-:S05]  /*2110*/  ISETP.GE.AND P6, PT, R59, 0x10, PT ;  /* 0x000000103b00780c */ /* 0x000fca0003fc6270 */
[--C-:B------:R-:W-:Y:S02]  /*2120*/  @P2 IMAD R54, R0, 0x4, R55.reuse ;  /* 0x0000000400362824 */ /* 0x100fe400078e0237 */
[----:B------:R-:W-:-:S03]  /*2130*/  @P3 IMAD R58, R39, 0x4, R55 ;  /* 0x00000004273a3824 */ /* 0x000fc600078e0237 */
[----:B------:R-:W0:Y:S04]  /*2140*/  @P2 LDS R57, [R54] ;  /* 0x0000000036392984 */ /* 0x000e280000000800 */
[----:B------:R-:W1:Y:S01]  /*2150*/  @P3 LDS R58, [R58] ;  /* 0x000000003a3a3984 */ /* 0x000e620000000800 */
[----:B0-----:R-:W-:Y:S01]  /*2160*/  @P2 IMAD R56, R32, R57, RZ ;  /* 0x0000003920382224 */ /* 0x001fe200078e02ff */
[----:B------:R-:W-:Y:S01]  /*2170*/  ISETP.GE.AND P2, PT, R59, 0x4, PT ;  /* 0x000000043b00780c */ /* 0x000fe20003f46270 */
[----:B------:R-:W-:Y:S02]  /*2180*/  @P4 IMAD R57, R40, 0x4, R55 ;  /* 0x0000000428394824 */ /* 0x000fe400078e0237 */
[----:B-1----:R-:W-:Y:S01]  /*2190*/  @P3 IMAD R56, R31, R58, R56 ;  /* 0x0000003a1f383224 */ /* 0x002fe200078e0238 */
[----:B------:R-:W-:-:S03]  /*21a0*/  ISETP.GE.AND P3, PT, R59, 0x5, PT ;  /* 0x000000053b00780c */ /* 0x000fc60003f66270 */
[----:B------:R-:W0:Y:S06]  /*21b0*/  @P4 LDS R57, [R57] ;  /* 0x0000000039394984 */ /* 0x000e2c0000000800 */
[----:B------:R-:W-:-:S04]  /*21c0*/  @P2 IMAD R60, R41, 0x4, R55 ;  /* 0x00000004293c2824 */ /* 0x000fc800078e0237 */
[----:B------:R-:W-:Y:S02]  /*21d0*/  @P3 IMAD R54, R42, 0x4, R55 ;  /* 0x000000042a363824 */ /* 0x000fe400078e0237 */
[----:B------:R-:W1:Y:S04]  /*21e0*/  @P2 LDS R60, [R60] ;  /* 0x000000003c3c2984 */ /* 0x000e680000000800 */
        /* <DEDUP_REMOVED lines=9> */
[----:B------:R-:W-:-:S09]  /*2280*/  @P2 LEA R57, R44, R55, 0x2 ;  /* 0x000000372c392211 */ /* 0x000fd200078e10ff */
[--C-:B------:R-:W-:Y:S01]  /*2290*/  @P3 IMAD R60, R45, 0x4, R55.reuse ;  /* 0x000000042d3c3824 */ /* 0x100fe200078e0237 */
[----:B------:R-:W1:Y:S05]  /*22a0*/  @P2 LDS R57, [R57] ;  /* 0x0000000039392984 */ /* 0x000e6a0000000800 */
[----:B------:R-:W2:Y:S01]  /*22b0*/  @P3 LDS R60, [R60] ;  /* 0x000000003c3c3984 */ /* 0x000ea20000000800 */
[----:B0-----:R-:W-:Y:S01]  /*22c0*/  @P4 IMAD R56, R27, R58, R56 ;  /* 0x0000003a1b384224 */ /* 0x001fe200078e0238 */
[----:B------:R-:W-:Y:S01]  /*22d0*/  ISETP.GE.AND P4, PT, R59, 0x9, PT ;  /* 0x000000093b00780c */ /* 0x000fe20003f86270 */
[----:B------:R-:W-:-:S06]  /*22e0*/  @P5 IMAD R58, R46, 0x4, R55 ;  /* 0x000000042e3a5824 */ /* 0x000fcc00078e0237 */
[----:B------:R-:W-:Y:S01]  /*22f0*/  @P5 LDS R58, [R58] ;  /* 0x000000003a3a5984 */ /* 0x000fe20000000800 */
[----:B-1----:R-:W-:Y:S01]  /*2300*/  @P2 IMAD R56, R26, R57, R56 ;  /* 0x000000391a382224 */ /* 0x002fe200078e0238 */
[----:B------:R-:W-:-:S04]  /*2310*/  ISETP.GE.AND P2, PT, R59, 0xb, PT ;  /* 0x0000000b3b00780c */ /* 0x000fc80003f46270 */
[----:B------:R-:W-:Y:S02]  /*2320*/  @P4 IMAD.SHL.U32 R54, R0, 0x4, RZ ;  /* 0x0000000400364824 */ /* 0x000fe400078e00ff */
[----:B--2---:R-:W-:Y:S01]  /*2330*/  @P3 IMAD R56, R25, R60, R56 ;  /* 0x0000003c19383224 */ /* 0x004fe200078e0238 */
[----:B------:R-:W-:Y:S02]  /*2340*/  ISETP.GE.AND P3, PT, R59, 0xc, PT ;  /* 0x0000000c3b00780c */ /* 0x000fe40003f66270 */
[----:B------:R-:W-:-:S05]  /*2350*/  @P4 LOP3.LUT R54, R54, 0x20, RZ, 0x3c, !PT ;  /* 0x0000002036364812 */ /* 0x000fca00078e3cff */
[----:B------:R-:W-:-:S05]  /*2360*/  @P4 IMAD.IADD R54, R55, 0x1, R54 ;  /* 0x0000000137364824 */ /* 0x000fca00078e0236 */
[----:B------:R-:W0:Y:S01]  /*2370*/  @P4 LDS R57, [R54] ;  /* 0x0000000036394984 */ /* 0x000e220000000800 */
[----:B------:R-:W-:-:S06]  /*2380*/  @P3 IMAD R60, R48, 0x4, R55 ;  /* 0x00000004303c3824 */ /* 0x000fcc00078e0237 */
[----:B------:R-:W-:Y:S01]  /*2390*/  @P3 LDS R60, [R60] ;  /* 0x000000003c3c3984 */ /* 0x000fe20000000800 */
[----:B0-----:R-:W-:Y:S01]  /*23a0*/  @P4 IMAD R56, R24, R57, R56 ;  /* 0x0000003918384224 */ /* 0x001fe200078e0238 */
[----:B------:R-:W-:Y:S02]  /*23b0*/  @P2 LEA R57, R47, R55, 0x2 ;  /* 0x000000372f392211 */ /* 0x000fe400078e10ff */
[----:B------:R-:W-:Y:S01]  /*23c0*/  ISETP.GE.AND P4, PT, R59, 0xe, PT ;  /* 0x0000000e3b00780c */ /* 0x000fe20003f86270 */
[----:B------:R-:W-:Y:S01]  /*23d0*/  @P5 IMAD R56, R23, R58, R56 ;  /* 0x0000003a17385224 */ /* 0x000fe200078e0238 */
[----:B------:R-:W-:Y:S02]  /*23e0*/  ISETP.GE.AND P5, PT, R59, 0xd, PT ;  /* 0x0000000d3b00780c */ /* 0x000fe40003fa6270 */
[----:B------:R-:W0:Y:S09]  /*23f0*/  @P2 LDS R57, [R57] ;  /* 0x0000000039392984 */ /* 0x000e320000000800 */
[----:B------:R-:W-:-:S02]  /*2400*/  @P4 IMAD R58, R50, 0x4, R55 ;  /* 0x00000004323a4824 */ /* 0x000fc400078e0237 */
[----:B------:R-:W-:-:S04]  /*2410*/  @P5 IMAD R54, R49, 0x4, R55 ;  /* 0x0000000431365824 */ /* 0x000fc800078e0237 */
[----:B------:R-:W-:Y:S01]  /*2420*/  @P4 LDS R58, [R58] ;  /* 0x000000003a3a4984 */ /* 0x000fe20000000800 */
[----:B0-----:R-:W-:Y:S01]  /*2430*/  @P2 IMAD R56, R22, R57, R56 ;  /* 0x0000003916382224 */ /* 0x001fe200078e0238 */
[----:B------:R-:W-:Y:S02]  /*2440*/  ISETP.GE.AND P2, PT, R59, 0xf, PT ;  /* 0x0000000f3b00780c */ /* 0x000fe40003f46270 */
[----:B------:R-:W0:Y:S01]  /*2450*/  @P5 LDS R57, [R54] ;  /* 0x0000000036395984 */ /* 0x000e220000000800 */
[----:B------:R-:W-:-:S10]  /*2460*/  @P3 IMAD R56, R21, R60, R56 ;  /* 0x0000003c15383224 */ /* 0x000fd400078e0238 */
[----:B------:R-:W-:Y:S01]  /*2470*/  @P2 IMAD R59, R51, 0x4, R55 ;  /* 0x00000004333b2824 */ /* 0x000fe200078e0237 */
[----:B------:R-:W-:-:S05]  /*2480*/  @P6 LEA R55, R52, R55, 0x2 ;  /* 0x0000003734376211 */ /* 0x000fca00078e10ff */
[----:B------:R-:W1:Y:S04]  /*2490*/  @P2 LDS R59, [R59] ;  /* 0x000000003b3b2984 */ /* 0x000e680000000800 */
[----:B------:R-:W2:Y:S01]  /*24a0*/  @P6 LDS R55, [R55] ;  /* 0x0000000037376984 */ /* 0x000ea20000000800 */
[----:B0-----:R-:W-:-:S04]  /*24b0*/  @P5 IMAD R56, R20, R57, R56 ;  /* 0x0000003914385224 */ /* 0x001fc800078e0238 */
[----:B------:R-:W-:-:S04]  /*24c0*/  @P4 IMAD R56, R19, R58, R56 ;  /* 0x0000003a13384224 */ /* 0x000fc800078e0238 */
[----:B-1----:R-:W-:-:S04]  /*24d0*/  @P2 IMAD R56, R18, R59, R56 ;  /* 0x0000003b12382224 */ /* 0x002fc800078e0238 */
[----:B--2---:R-:W-:-:S07]  /*24e0*/  @P6 IMAD R56, R17, R55, R56 ;  /* 0x0000003711386224 */ /* 0x004fce00078e0238 */
.L_x_34929:
[----:B------:R-:W-:Y:S01]  /*24f0*/  IMAD.IADD R38, R56, 0x1, R38 ;  /* 0x0000000138267824 */ /* 0x000fe200078e0226 */
[----:B------:R-:W-:Y:S06]  /*2500*/  @!P1 BRA `(.L_x_34931) ;  /* 0xfffffff400289947 */ /* 0x000fec000383ffff */
.L_x_34881:
[----:B-1----:R-:W1:Y:S01]  /*2510*/  LDC.64 R2, c[0x0][0x3a0] ;  /* 0x0000e800ff027b82 */ /* 0x002e620000000a00 */
[----:B------:R-:W-:Y:S05]  /*2520*/  WARPSYNC.ALL ;  /* 0x0000000000007948 */ /* 0x000fea0003800000 */
[----:B------:R-:W-:-:S04]  /*2530*/  IMAD R5, R5, 0x40, R6 ;  /* 0x0000004005057824 */ /* 0x000fc800078e0206 */
[----:B-1----:R-:W-:Y:S01]  /*2540*/  IMAD.WIDE.U32 R2, R5, 0x4, R2 ;  /* 0x0000000405027825 */ /* 0x002fe200078e0002 */
[----:B------:R-:W-:Y:S06]  /*2550*/  BAR.SYNC.DEFER_BLOCKING 0x0 ;  /* 0x0000000000007b1d */ /* 0x000fec0000010000 */
[----:B------:R-:W-:Y:S01]  /*2560*/  STG.E desc[UR6][R2.64], R38 ;  /* 0x0000002602007986 */ /* 0x000fe2000c101906 */
[----:B------:R-:W-:Y:S05]  /*2570*/  EXIT ;  /* 0x000000000000794d */ /* 0x000fea0003800000 */
.L_x_34900:
[----:B------:R-:W-:Y:S01]  /*2580*/  BSSY B0, `(.L_x_34932) ;  /* 0x0000007000007945 */ /* 0x000fe20003800000 */
[----:B------:R-:W-:Y:S01]  /*2590*/  IMAD.MOV.U32 R58, RZ, RZ, R57 ;  /* 0x000000ffff3a7224 */ /* 0x000fe200078e0039 */
[----:B------:R-:W-:Y:S01]  /*25a0*/  MOV R57, 0xffffffff ;  /* 0xffffffff00397802 */ /* 0x000fe20000000f00 */
[----:B------:R-:W-:-:S07]  /*25b0*/  IMAD.MOV.U32 R59, RZ, RZ, 0x101f ;  /* 0x0000101fff3b7424 */ /* 0x000fce00078e00ff */
[----:B------:R-:W-:Y:S05]  /*25c0*/  WARPSYNC.COLLECTIVE R57, `(.L_x_34933) ;  /* 0x0000000039087348 */ /* 0x000fea0003c00000 */
[----:B------:R0:W1:Y:S02]  /*25d0*/  SHFL.IDX P2, R57, R54, R58, R59 ;  /* 0x0000003a36397389 */ /* 0x000064000004003b */
[----:B01----:R-:W-:Y:S05]  /*25e0*/  ENDCOLLECTIVE ;  /* 0x000000000000791b */ /* 0x003fea0003800000 */
.L_x_34933:
[----:B------:R-:W-:Y:S05]  /*25f0*/  BSYNC B0 ;  /* 0x0000000000007941 */ /* 0x000fea0003800000 */
.L_x_34932:
[----:B------:R-:W-:Y:S05]  /*2600*/  BRA `(.L_x_34934) ;  /* 0xfffffff400287947 */ /* 0x000fea000383ffff */
.L_x_34902:
[----:B------:R-:W-:Y:S01]  /*2610*/  BSSY B0, `(.L_x_34935) ;  /* 0x0000007000007945 */ /* 0x000fe20003800000 */
[----:B------:R-:W-:Y:S02]  /*2620*/  IMAD.MOV.U32 R58, RZ, RZ, R15 ;  /* 0x000000ffff3a7224 */ /* 0x000fe400078e000f */
[----:B------:R-:W-:Y:S02]  /*2630*/  IMAD.MOV.U32 R59, RZ, RZ, 0x101f ;  /* 0x0000101fff3b7424 */ /* 0x000fe400078e00ff */
[----:B------:R-:W-:-:S07]  /*2640*/  IMAD.MOV.U32 R57, RZ, RZ, -0x1 ;  /* 0xffffffffff397424 */ /* 0x000fce00078e00ff */
[----:B0-----:R-:W-:Y:S05]  /*2650*/  WARPSYNC.COLLECTIVE R57, `(.L_x_34936) ;  /* 0x0000000039087348 */ /* 0x001fea0003c00000 */
[----:B------:R1:W2:Y:S02]  /*2660*/  SHFL.IDX P2, R57, R54, R58, R59 ;  /* 0x0000003a36397389 */ /* 0x0002a4000004003b */
[----:B012---:R-:W-:Y:S05]  /*2670*/  ENDCOLLECTIVE ;  /* 0x000000000000791b */ /* 0x007fea0003800000 */
.L_x_34936:
[----:B------:R-:W-:Y:S05]  /*2680*/  BSYNC B0 ;  /* 0x0000000000007941 */ /* 0x000fea0003800000 */
.L_x_34935:
[----:B------:R-:W-:Y:S05]  /*2690*/  BRA `(.L_x_34937) ;  /* 0xfffffff4001c7947 */ /* 0x000fea000383ffff */
.L_x_34904:
[----:B------:R-:W-:Y:S01]  /*26a0*/  HFMA2 R59, -RZ, RZ, 0, 0.000503063201904296875 ;  /* 0x0000101fff3b7431 */ /* 0x000fe200000001ff */
[----:B------:R-:W-:Y:S01]  /*26b0*/  BSSY B0, `(.L_x_34938) ;  /* 0x0000006000007945 */ /* 0x000fe20003800000 */
[----:B------:R-:W-:Y:S02]  /*26c0*/  IMAD.MOV.U32 R58, RZ, RZ, R14 ;  /* 0x000000ffff3a7224 */ /* 0x000fe400078e000e */
[----:B------:R-:W-:-:S07]  /*26d0*/  IMAD.MOV.U32 R57, RZ, RZ, -0x1 ;  /* 0xffffffffff397424 */ /* 0x000fce00078e00ff */
[----:B01----:R-:W-:Y:S05]  /*26e0*/  WARPSYNC.COLLECTIVE R57, `(.L_x_34939) ;  /* 0x0000000039087348 */ /* 0x003fea0003c00000 */
[----:B------:R2:W3:Y:S02]  /*26f0*/  SHFL.IDX P2, R57, R54, R58, R59 ;  /* 0x0000003a36397389 */ /* 0x0004e4000004003b */
[----:B0123--:R-:W-:Y:S05]  /*2700*/  ENDCOLLECTIVE ;  /* 0x000000000000791b */ /* 0x00ffea0003800000 */
.L_x_34939:
[----:B------:R-:W-:Y:S05]  /*2710*/  BSYNC B0 ;  /* 0x0000000000007941 */ /* 0x000fea0003800000 */
.L_x_34938:
[----:B------:R-:W-:Y:S05]  /*2720*/  BRA `(.L_x_34940) ;  /* 0xfffffff400107947 */ /* 0x000fea000383ffff */
.L_x_34906:
[----:B------:R-:W-:Y:S01]  /*2730*/  BSSY B0, `(.L_x_34941) ;  /* 0x0000007000007945 */ /* 0x000fe20003800000 */
[----:B------:R-:W-:Y:S02]  /*2740*/  IMAD.MOV.U32 R58, RZ, RZ, R13 ;  /* 0x000000ffff3a7224 */ /* 0x000fe400078e000d */
[----:B------:R-:W-:Y:S02]  /*2750*/  IMAD.MOV.U32 R59, RZ, RZ, 0x101f ;  /* 0x0000101fff3b7424 */ /* 0x000fe400078e00ff */
[----:B------:R-:W-:-:S07]  /*2760*/  IMAD.MOV.U32 R57, RZ, RZ, -0x1 ;  /* 0xffffffffff397424 */ /* 0x000fce00078e00ff */
[----:B012---:R-:W-:Y:S05]  /*2770*/  WARPSYNC.COLLECTIVE R57, `(.L_x_34942) ;  /* 0x0000000039087348 */ /* 0x007fea0003c00000 */
[----:B------:R3:W4:Y:S02]  /*2780*/  SHFL.IDX P2, R57, R54, R58, R59 ;  /* 0x0000003a36397389 */ /* 0x000724000004003b */
[----:B01234-:R-:W-:Y:S05]  /*2790*/  ENDCOLLECTIVE ;  /* 0x000000000000791b */ /* 0x01ffea0003800000 */
.L_x_34942:
[----:B------:R-:W-:Y:S05]  /*27a0*/  BSYNC B0 ;  /* 0x0000000000007941 */ /* 0x000fea0003800000 */
.L_x_34941:
[----:B------:R-:W-:Y:S05]  /*27b0*/  BRA `(.L_x_34943) ;  /* 0xfffffff400047947 */ /* 0x000fea000383ffff */
.L_x_34908:
[----:B------:R-:W-:Y:S01]  /*27c0*/  BSSY B0, `(.L_x_34944) ;  /* 0x0000007000007945 */ /* 0x000fe20003800000 */
[----:B------:R-:W-:Y:S01]  /*27d0*/  MOV R58, R12 ;  /* 0x0000000c003a7202 */ /* 0x000fe20000000f00 */
[----:B------:R-:W-:Y:S02]  /*27e0*/  IMAD.MOV.U32 R59, RZ, RZ, 0x101f ;  /* 0x0000101fff3b7424 */ /* 0x000fe400078e00ff */
[----:B------:R-:W-:-:S07]  /*27f0*/  IMAD.MOV.U32 R57, RZ, RZ, -0x1 ;  /* 0xffffffffff397424 */ /* 0x000fce00078e00ff */
[----:B0123--:R-:W-:Y:S05]  /*2800*/  WARPSYNC.COLLECTIVE R57, `(.L_x_34945) ;  /* 0x0000000039087348 */ /* 0x00ffea0003c00000 */
[----:B------:R4:W0:Y:S02]  /*2810*/  SHFL.IDX P2, R57, R54, R58, R59 ;  /* 0x0000003a36397389 */ /* 0x000824000004003b */
[----:B01234-:R-:W-:Y:S05]  /*2820*/  ENDCOLLECTIVE ;  /* 0x000000000000791b */ /* 0x01ffea0003800000 */
.L_x_34945:
[----:B------:R-:W-:Y:S05]  /*2830*/  BSYNC B0 ;  /* 0x0000000000007941 */ /* 0x000fea0003800000 */
.L_x_34944:
[----:B------:R-:W-:Y:S05]  /*2840*/  BRA `(.L_x_34946) ;  /* 0xfffffff000f87947 */ /* 0x000fea000383ffff */
.L_x_34910:
[----:B------:R-:W-:Y:S01]  /*2850*/  BSSY B0, `(.L_x_34947) ;  /* 0x0000007000007945 */ /* 0x000fe20003800000 */
[----:B------:R-:W-:Y:S01]  /*2860*/  IMAD.MOV.U32 R58, RZ, RZ, R11 ;  /* 0x000000ffff3a7224 */ /* 0x000fe200078e000b */
[----:B------:R-:W-:Y:S01]  /*2870*/  MOV R57, 0xffffffff ;  /* 0xffffffff00397802 */ /* 0x000fe20000000f00 */
[----:B------:R-:W-:-:S07]  /*2880*/  IMAD.MOV.U32 R59, RZ, RZ, 0x101f ;  /* 0x0000101fff3b7424 */ /* 0x000fce00078e00ff */
[----:B01234-:R-:W-:Y:S05]  /*2890*/  WARPSYNC.COLLECTIVE R57, `(.L_x_34948) ;  /* 0x0000000039087348 */ /* 0x01ffea0003c00000 */
[----:B------:R0:W0:Y:S02]  /*28a0*/  SHFL.IDX P2, R57, R54, R58, R59 ;  /* 0x0000003a36397389 */ /* 0x000024000004003b */
[----:B01234-:R-:W-:Y:S05]  /*28b0*/  ENDCOLLECTIVE ;  /* 0x000000000000791b */ /* 0x01ffea0003800000 */
.L_x_34948:
[----:B------:R-:W-:Y:S05]  /*28c0*/  BSYNC B0 ;  /* 0x0000000000007941 */ /* 0x000fea0003800000 */
.L_x_34947:
[----:B------:R-:W-:Y:S05]  /*28d0*/  BRA `(.L_x_34949) ;  /* 0xfffffff000ec7947 */ /* 0x000fea000383ffff */
.L_x_34912:
[----:B------:R-:W-:Y:S01]  /*28e0*/  BSSY B0, `(.L_x_34950) ;  /* 0x0000007000007945 */ /* 0x000fe20003800000 */
[----:B------:R-:W-:Y:S02]  /*28f0*/  IMAD.MOV.U32 R58, RZ, RZ, R10 ;  /* 0x000000ffff3a7224 */ /* 0x000fe400078e000a */
[----:B------:R-:W-:Y:S02]  /*2900*/  IMAD.MOV.U32 R59, RZ, RZ, 0x101f ;  /* 0x0000101fff3b7424 */ /* 0x000fe400078e00ff */
[----:B------:R-:W-:-:S07]  /*2910*/  IMAD.MOV.U32 R57, RZ, RZ, -0x1 ;  /* 0xffffffffff397424 */ /* 0x000fce00078e00ff */
[----:B01234-:R-:W-:Y:S05]  /*2920*/  WARPSYNC.COLLECTIVE R57, `(.L_x_34951) ;  /* 0x0000000039087348 */ /* 0x01ffea0003c00000 */
[----:B------:R0:W0:Y:S02]  /*2930*/  SHFL.IDX P2, R57, R54, R58, R59 ;  /* 0x0000003a36397389 */ /* 0x000024000004003b */
[----:B01234-:R-:W-:Y:S05]  /*2940*/  ENDCOLLECTIVE ;  /* 0x000000000000791b */ /* 0x01ffea0003800000 */
.L_x_34951:
[----:B------:R-:W-:Y:S05]  /*2950*/  BSYNC B0 ;  /* 0x0000000000007941 */ /* 0x000fea0003800000 */
.L_x_34950:
[----:B------:R-:W-:Y:S05]  /*2960*/  BRA `(.L_x_34952) ;  /* 0xfffffff000e07947 */ /* 0x000fea000383ffff */
.L_x_34914:
[----:B------:R-:W-:Y:S01]  /*2970*/  HFMA2 R59, -RZ, RZ, 0, 0.000503063201904296875 ;  /* 0x0000101fff3b7431 */ /* 0x000fe200000001ff */
[----:B------:R-:W-:Y:S01]  /*2980*/  BSSY B0, `(.L_x_34953) ;  /* 0x0000006000007945 */ /* 0x000fe20003800000 */
[----:B------:R-:W-:Y:S02]  /*2990*/  IMAD.MOV.U32 R58, RZ, RZ, R9 ;  /* 0x000000ffff3a7224 */ /* 0x000fe400078e0009 */
[----:B------:R-:W-:-:S07]  /*29a0*/  IMAD.MOV.U32 R57, RZ, RZ, -0x1 ;  /* 0xffffffffff397424 */ /* 0x000fce00078e00ff */
[----:B01234-:R-:W-:Y:S05]  /*29b0*/  WARPSYNC.COLLECTIVE R57, `(.L_x_34954) ;  /* 0x0000000039087348 */ /* 0x01ffea0003c00000 */
[----:B------:R0:W0:Y:S02]  /*29c0*/  SHFL.IDX P2, R57, R54, R58, R59 ;  /* 0x0000003a36397389 */ /* 0x000024000004003b */
[----:B01234-:R-:W-:Y:S05]  /*29d0*/  ENDCOLLECTIVE ;  /* 0x000000000000791b */ /* 0x01ffea0003800000 */
.L_x_34954:
[----:B------:R-:W-:Y:S05]  /*29e0*/  BSYNC B0 ;  /* 0x0000000000007941 */ /* 0x000fea0003800000 */
.L_x_34953:
[----:B------:R-:W-:Y:S05]  /*29f0*/  BRA `(.L_x_34955) ;  /* 0xfffffff000d47947 */ /* 0x000fea000383ffff */
.L_x_34916:
[----:B------:R-:W-:Y:S01]  /*2a00*/  BSSY B0, `(.L_x_34956) ;  /* 0x0000007000007945 */ /* 0x000fe20003800000 */
[----:B------:R-:W-:Y:S02]  /*2a10*/  IMAD.MOV.U32 R58, RZ, RZ, R57 ;  /* 0x000000ffff3a7224 */ /* 0x000fe400078e0039 */
[----:B------:R-:W-:Y:S02]  /*2a20*/  IMAD.MOV.U32 R59, RZ, RZ, 0x101f ;  /* 0x0000101fff3b7424 */ /* 0x000fe400078e00ff */
[----:B------:R-:W-:-:S07]  /*2a30*/  IMAD.MOV.U32 R57, RZ, RZ, -0x1 ;  /* 0xffffffffff397424 */ /* 0x000fce00078e00ff */
[----:B01234-:R-:W-:Y:S05]  /*2a40*/  WARPSYNC.COLLECTIVE R57, `(.L_x_34957) ;  /* 0x0000000039087348 */ /* 0x01ffea0003c00000 */
[----:B------:R0:W0:Y:S02]  /*2a50*/  SHFL.IDX P2, R57, R54, R58, R59 ;  /* 0x0000003a36397389 */ /* 0x000024000004003b */
[----:B01234-:R-:W-:Y:S05]  /*2a60*/  ENDCOLLECTIVE ;  /* 0x000000000000791b */ /* 0x01ffea0003800000 */
.L_x_34957:
[----:B------:R-:W-:Y:S05]  /*2a70*/  BSYNC B0 ;  /* 0x0000000000007941 */ /* 0x000fea0003800000 */
.L_x_34956:
[----:B------:R-:W-:Y:S05]  /*2a80*/  BRA `(.L_x_34958) ;  /* 0xfffffff000d87947 */ /* 0x000fea000383ffff */
.L_x_34918:
[----:B------:R-:W-:Y:S01]  /*2a90*/  BSSY B0, `(.L_x_34959) ;  /* 0x0000007000007945 */ /* 0x000fe20003800000 */
[----:B------:R-:W-:Y:S01]  /*2aa0*/  MOV R58, R8 ;  /* 0x00000008003a7202 */ /* 0x000fe20000000f00 */
[----:B------:R-:W-:Y:S02]  /*2ab0*/  IMAD.MOV.U32 R59, RZ, RZ, 0x101f ;  /* 0x0000101fff3b7424 */ /* 0x000fe400078e00ff */
[----:B------:R-:W-:-:S07]  /*2ac0*/  IMAD.MOV.U32 R57, RZ, RZ, -0x1 ;  /* 0xffffffffff397424 */ /* 0x000fce00078e00ff */
[----:B01234-:R-:W-:Y:S05]  /*2ad0*/  WARPSYNC.COLLECTIVE R57, `(.L_x_34960) ;  /* 0x0000000039087348 */ /* 0x01ffea0003c00000 */
[----:B------:R0:W0:Y:S02]  /*2ae0*/  SHFL.IDX P2, R57, R54, R58, R59 ;  /* 0x0000003a36397389 */ /* 0x000024000004003b */
[----:B01234-:R-:W-:Y:S05]  /*2af0*/  ENDCOLLECTIVE ;  /* 0x000000000000791b */ /* 0x01ffea0003800000 */
.L_x_34960:
[----:B------:R-:W-:Y:S05]  /*2b00*/  BSYNC B0 ;  /* 0x0000000000007941 */ /* 0x000fea0003800000 */
.L_x_34959:
[----:B------:R-:W-:Y:S05]  /*2b10*/  BRA `(.L_x_34961) ;  /* 0xfffffff000cc7947 */ /* 0x000fea000383ffff */
.L_x_34920:
[----:B------:R-:W-:Y:S01]  /*2b20*/  BSSY B0, `(.L_x_34962) ;  /* 0x0000007000007945 */ /* 0x000fe20003800000 */
[----:B------:R-:W-:Y:S01]  /*2b30*/  IMAD.MOV.U32 R58, RZ, RZ, R7 ;  /* 0x000000ffff3a7224 */ /* 0x000fe200078e0007 */
[----:B------:R-:W-:Y:S01]  /*2b40*/  MOV R57, 0xffffffff ;  /* 0xffffffff00397802 */ /* 0x000fe20000000f00 */
[----:B------:R-:W-:-:S07]  /*2b50*/  IMAD.MOV.U32 R59, RZ, RZ, 0x101f ;  /* 0x0000101fff3b7424 */ /* 0x000fce00078e00ff */
[----:B01234-:R-:W-:Y:S05]  /*2b60*/  WARPSYNC.COLLECTIVE R57, `(.L_x_34963) ;  /* 0x0000000039087348 */ /* 0x01ffea0003c00000 */
[----:B------:R0:W0:Y:S02]  /*2b70*/  SHFL.IDX P2, R57, R54, R58, R59 ;  /* 0x0000003a36397389 */ /* 0x000024000004003b */
[----:B01234-:R-:W-:Y:S05]  /*2b80*/  ENDCOLLECTIVE ;  /* 0x000000000000791b */ /* 0x01ffea0003800000 */
.L_x_34963:
[----:B------:R-:W-:Y:S05]  /*2b90*/  BSYNC B0 ;  /* 0x0000000000007941 */ /* 0x000fea0003800000 */
.L_x_34962:
[----:B------:R-:W-:Y:S05]  /*2ba0*/  BRA `(.L_x_34964) ;  /* 0xfffffff000c07947 */ /* 0x000fea000383ffff */
.L_x_34922:
[----:B------:R-:W-:Y:S01]  /*2bb0*/  BSSY B0, `(.L_x_34965) ;  /* 0x0000007000007945 */ /* 0x000fe20003800000 */
[----:B------:R-:W-:Y:S02]  /*2bc0*/  IMAD.MOV.U32 R58, RZ, RZ, R37 ;  /* 0x000000ffff3a7224 */ /* 0x000fe400078e0025 */
[----:B------:R-:W-:Y:S02]  /*2bd0*/  IMAD.MOV.U32 R59, RZ, RZ, 0x101f ;  /* 0x0000101fff3b7424 */ /* 0x000fe400078e00ff */
[----:B------:R-:W-:-:S07]  /*2be0*/  IMAD.MOV.U32 R57, RZ, RZ, -0x1 ;  /* 0xffffffffff397424 */ /* 0x000fce00078e00ff */
[----:B01234-:R-:W-:Y:S05]  /*2bf0*/  WARPSYNC.COLLECTIVE R57, `(.L_x_34966) ;  /* 0x0000000039087348 */ /* 0x01ffea0003c00000 */
[----:B------:R0:W0:Y:S02]  /*2c00*/  SHFL.IDX P2, R57, R54, R58, R59 ;  /* 0x0000003a36397389 */ /* 0x000024000004003b */
[----:B01234-:R-:W-:Y:S05]  /*2c10*/  ENDCOLLECTIVE ;  /* 0x000000000000791b */ /* 0x01ffea0003800000 */
.L_x_34966:
[----:B------:R-:W-:Y:S05]  /*2c20*/  BSYNC B0 ;  /* 0x0000000000007941 */ /* 0x000fea0003800000 */
.L_x_34965:
[----:B------:R-:W-:Y:S05]  /*2c30*/  BRA `(.L_x_34967) ;  /* 0xfffffff000b47947 */ /* 0x000fea000383ffff */
.L_x_34924:
[----:B------:R-:W-:Y:S01]  /*2c40*/  HFMA2 R59, -RZ, RZ, 0, 0.000503063201904296875 ;  /* 0x0000101fff3b7431 */ /* 0x000fe200000001ff */
[----:B------:R-:W-:Y:S01]  /*2c50*/  BSSY B0, `(.L_x_34968) ;  /* 0x0000006000007945 */ /* 0x000fe20003800000 */
[----:B------:R-:W-:Y:S02]  /*2c60*/  IMAD.MOV.U32 R58, RZ, RZ, R36 ;  /* 0x000000ffff3a7224 */ /* 0x000fe400078e0024 */
[----:B------:R-:W-:-:S07]  /*2c70*/  IMAD.MOV.U32 R57, RZ, RZ, -0x1 ;  /* 0xffffffffff397424 */ /* 0x000fce00078e00ff */
[----:B01234-:R-:W-:Y:S05]  /*2c80*/  WARPSYNC.COLLECTIVE R57, `(.L_x_34969) ;  /* 0x0000000039087348 */ /* 0x01ffea0003c00000 */
[----:B------:R0:W0:Y:S02]  /*2c90*/  SHFL.IDX P2, R57, R54, R58, R59 ;  /* 0x0000003a36397389 */ /* 0x000024000004003b */
[----:B01234-:R-:W-:Y:S05]  /*2ca0*/  ENDCOLLECTIVE ;  /* 0x000000000000791b */ /* 0x01ffea0003800000 */
.L_x_34969:
[----:B------:R-:W-:Y:S05]  /*2cb0*/  BSYNC B0 ;  /* 0x0000000000007941 */ /* 0x000fea0003800000 */
.L_x_34968:
[----:B------:R-:W-:Y:S05]  /*2cc0*/  BRA `(.L_x_34970) ;  /* 0xfffffff000a87947 */ /* 0x000fea000383ffff */
.L_x_34926:
[----:B------:R-:W-:Y:S01]  /*2cd0*/  BSSY B0, `(.L_x_34971) ;  /* 0x0000007000007945 */ /* 0x000fe20003800000 */
[----:B------:R-:W-:Y:S01]  /*2ce0*/  IMAD.MOV.U32 R58, RZ, RZ, R35 ;  /* 0x000000ffff3a7224 */ /* 0x000fe200078e0023 */
[----:B------:R-:W-:Y:S01]  /*2cf0*/  MOV R57, 0xffffffff ;  /* 0xffffffff00397802 */ /* 0x000fe20000000f00 */
[----:B------:R-:W-:-:S07]  /*2d00*/  IMAD.MOV.U32 R59, RZ, RZ, 0x101f ;  /* 0x0000101fff3b7424 */ /* 0x000fce00078e00ff */
[----:B01234-:R-:W-:Y:S05]  /*2d10*/  WARPSYNC.COLLECTIVE R57, `(.L_x_34972) ;  /* 0x0000000039087348 */ /* 0x01ffea0003c00000 */
[----:B------:R0:W0:Y:S02]  /*2d20*/  SHFL.IDX P2, R57, R54, R58, R59 ;  /* 0x0000003a36397389 */ /* 0x000024000004003b */
[----:B01234-:R-:W-:Y:S05]  /*2d30*/  ENDCOLLECTIVE ;  /* 0x000000000000791b */ /* 0x01ffea0003800000 */
.L_x_34972:
[----:B------:R-:W-:Y:S05]  /*2d40*/  BSYNC B0 ;  /* 0x0000000000007941 */ /* 0x000fea0003800000 */
.L_x_34971:
[----:B------:R-:W-:Y:S05]  /*2d50*/  BRA `(.L_x_34973) ;  /* 0xfffffff0009c7947 */ /* 0x000fea000383ffff */
.L_x_34928:
[----:B------:R-:W-:Y:S01]  /*2d60*/  BSSY B0, `(.L_x_34974) ;  /* 0x0000007000007945 */ /* 0x000fe20003800000 */
[----:B------:R-:W-:Y:S02]  /*2d70*/  IMAD.MOV.U32 R58, RZ, RZ, R34 ;  /* 0x000000ffff3a7224 */ /* 0x000fe400078e0022 */
[----:B------:R-:W-:Y:S02]  /*2d80*/  IMAD.MOV.U32 R59, RZ, RZ, 0x101f ;  /* 0x0000101fff3b7424 */ /* 0x000fe400078e00ff */
[----:B------:R-:W-:-:S07]  /*2d90*/  IMAD.MOV.U32 R57, RZ, RZ, -0x1 ;  /* 0xffffffffff397424 */ /* 0x000fce00078e00ff */
[----:B01234-:R-:W-:Y:S05]  /*2da0*/  WARPSYNC.COLLECTIVE R57, `(.L_x_34975) ;  /* 0x0000000039087348 */ /* 0x01ffea0003c00000 */
[----:B------:R0:W0:Y:S02]  /*2db0*/  SHFL.IDX P2, R57, R54, R58, R59 ;  /* 0x0000003a36397389 */ /* 0x000024000004003b */
[----:B01234-:R-:W-:Y:S05]  /*2dc0*/  ENDCOLLECTIVE ;  /* 0x000000000000791b */ /* 0x01ffea0003800000 */
.L_x_34975:
[----:B------:R-:W-:Y:S05]  /*2dd0*/  BSYNC B0 ;  /* 0x0000000000007941 */ /* 0x000fea0003800000 */
.L_x_34974:
[----:B------:R-:W-:Y:S05]  /*2de0*/  BRA `(.L_x_34976) ;  /* 0xfffffff000907947 */ /* 0x000fea000383ffff */
.L_x_34930:
[----:B------:R-:W-:Y:S01]  /*2df0*/  BSSY B0, `(.L_x_34977) ;  /* 0x0000007000007945 */ /* 0x000fe20003800000 */
[----:B------:R-:W-:Y:S01]  /*2e00*/  MOV R58, R16 ;  /* 0x00000010003a7202 */ /* 0x000fe20000000f00 */
[----:B------:R-:W-:Y:S02]  /*2e10*/  IMAD.MOV.U32 R59, RZ, RZ, 0x101f ;  /* 0x0000101fff3b7424 */ /* 0x000fe400078e00ff */
[----:B------:R-:W-:-:S07]  /*2e20*/  IMAD.MOV.U32 R57, RZ, RZ, -0x1 ;  /* 0xffffffffff397424 */ /* 0x000fce00078e00ff */
[----:B01234-:R-:W-:Y:S05]  /*2e30*/  WARPSYNC.COLLECTIVE R57, `(.L_x_34978) ;  /* 0x0000000039087348 */ /* 0x01ffea0003c00000 */
[----:B------:R0:W0:Y:S02]  /*2e40*/  SHFL.IDX P2, R57, R54, R58, R59 ;  /* 0x0000003a36397389 */ /* 0x000024000004003b */
[----:B01234-:R-:W-:Y:S05]  /*2e50*/  ENDCOLLECTIVE ;  /* 0x000000000000791b */ /* 0x01ffea0003800000 */
.L_x_34978:
[----:B------:R-:W-:Y:S05]  /*2e60*/  BSYNC B0 ;  /* 0x0000000000007941 */ /* 0x000fea0003800000 */
.L_x_34977:
[----:B------:R-:W-:Y:S01]  /*2e70*/  IMAD.MOV.U32 R54, RZ, RZ, R57 ;  /* 0x000000ffff367224 */ /* 0x000fe200078e0039 */
[----:B------:R-:W-:Y:S06]  /*2e80*/  BRA `(.L_x_34979) ;  /* 0xfffffff000807947 */ /* 0x000fec000383ffff */
        .weak           $__internal_693_$__cuda_sm20_div_s16
        .type           $__internal_693_$__cuda_sm20_div_s16,@function
        .size           $__internal_693_$__cuda_sm20_div_s16,(.L_x_39196 - $__internal_693_$__cuda_sm20_div_s16)
$__internal_693_$__cuda_sm20_div_s16:
        /* <DEDUP_REMOVED lines=23> */
[----:B------:R-:W-:Y:S05]  /*3000*/  RET.REL.NODEC R2 `(_Z9cuda_gemmIiLi128ELi1ELi1ELi64ELi16ELi16ELi64ELi1ELi0EEviiiPT_S1_S1_iii) ;  /* 0xffffffcc02fc7950 */ /* 0x000fea0003c3ffff */
.L_x_34980:
        /* <DEDUP_REMOVED lines=15> */
.L_x_39196:


//--------------------- .text._Z9cuda_gemmIiLi128ELi1ELi1ELi64ELi16ELi16ELi64ELi0ELi1EEviiiPT_S1_S1_iii --------------------------
	.section	.text._Z9cuda_gemmIiLi128ELi1ELi1ELi64ELi16ELi16ELi64ELi0ELi1EEviiiPT_S1_S1_iii,"ax",@progbits
	.align	128
        .global         _Z9cuda_gemmIiLi128ELi1ELi1ELi64ELi16ELi16ELi64ELi0ELi1EEviiiPT_S1_S1_iii
        .type           _Z9cuda_gemmIiLi128ELi1ELi1ELi64ELi16ELi16ELi64ELi0ELi1EEviiiPT_S1_S1_iii,@function
        .size           _Z9cuda_gemmIiLi128ELi1ELi1ELi64ELi16ELi16ELi64ELi0ELi1EEviiiPT_S1_S1_iii,(.L_x_39197 - _Z9cuda_gemmIiLi128ELi1ELi1ELi64ELi16ELi16ELi64ELi0ELi1EEviiiPT_S1_S1_iii)
        .other          _Z9cuda_gemmIiLi128ELi1ELi1ELi64ELi16ELi16ELi64ELi0ELi1EEviiiPT_S1_S1_iii,@"STO_CUDA_ENTRY STV_DEFAULT"
_Z9cuda_gemmIiLi128ELi1ELi1ELi64ELi16ELi16ELi64ELi0ELi1EEviiiPT_S1_S1_iii:
.text._Z9cuda_gemmIiLi128ELi1ELi1ELi64ELi16ELi16ELi64ELi0ELi1EEviiiPT_S1_S1_iii:
[----:B------:R-:W-:Y:S01]  /*0000*/  LDC R1, c[0x0][0x37c] ;  /* 0x0000df00ff017b82 */ /* 0x000fe20000000800 */
[----:B------:R-:W0:Y:S07]  /*0010*/  S2R R5, SR_TID.X ;  /* 0x0000000000057919 */ /* 0x000e2e0000002100 */
[----:B------:R-:W1:Y:S01]  /*0020*/  LDC R0, c[0x0][0x360] ;  /* 0x0000d800ff007b82 */ /* 0x000e620000000800 */
[----:B------:R-:W-:Y:S02]  /*0030*/  MOV R9, 0x80 ;  /* 0x0000008000097802 */ /* 0x000fe40000000f00 */
[----:B-1----:R-:W-:Y:S01]  /*0040*/  LOP3.LUT R3, R0, 0xff, RZ, 0xc0, !PT ;  /* 0x000000ff00037812 */ /* 0x002fe200078ec0ff */
[----:B0-----:R-:W-:-:S05]  /*0050*/  IMAD.IADD R2, R5, 0x1, R0 ;  /* 0x0000000105027824 */ /* 0x001fca00078e0200 */
[----:B------:R-:W-:-:S07]  /*0060*/  LOP3.LUT R4, R2, 0xff, RZ, 0xc, !PT ;  /* 0x000000ff02047812 */ /* 0x000fce00078e0cff */
[----:B------:R-:W-:Y:S05]  /*0070*/  CALL.REL.NOINC `($__internal_694_$__cuda_sm20_div_u16) ;  /* 0x0000001000e47944 */ /* 0x000fea0003c00000 */
        /* <DEDUP_REMOVED lines=17> */
.L_x_34983:
        /* <DEDUP_REMOVED lines=13> */
.L_x_34982:
[----:B------:R-:W-:Y:S05]  /*0260*/  BSYNC.RECONVERGENT B0 ;  /* 0x0000000000007941 */ /* 0x000fea0003800200 */
.L_x_34981:
        /* <DEDUP_REMOVED lines=9> */
.L_x_34986:
        /* <DEDUP_REMOVED lines=39> */
.L_x_34985:
[----:B------:R-:W-:Y:S05]  /*0570*/  BSYNC.RECONVERGENT B0 ;  /* 0x0000000000007941 */ /* 0x000fea0003800200 */
.L_x_34984:
        /* <DEDUP_REMOVED lines=16> */
.L_x_34989:
[----:B01----:R-:W-:-:S06]  /*0680*/  IMAD.WIDE R8, R15, 0x4, R2 ;  /* 0x000000040f087825 */ /* 0x003fcc00078e0202 */
[----:B------:R-:W2:Y:S01]  /*0690*/  LDG.E.128 R8, desc[UR10][R8.64] ;  /* 0x0000000a08087981 */ /* 0x000ea2000c1e1d00 */
[C---:B------:R-:W-:Y:S01]  /*06a0*/  IMAD R7, R0.reuse, 0x4, R7 ;  /* 0x0000000400077824 */ /* 0x040fe200078e0207 */
[----:B------:R-:W-:-:S04]  /*06b0*/  LEA R15, R0, R15, 0x2 ;  /* 0x0000000f000f7211 */ /* 0x000fc800078e10ff */
[----:B------:R-:W-:Y:S01]  /*06c0*/  ISETP.GE.U32.AND P0, PT, R7, 0x40, PT ;  /* 0x000000400700780c */ /* 0x000fe20003f06070 */
[----:B--2---:R0:W-:Y:S02]  /*06d0*/  STS.128 [R13], R8 ;  /* 0x000000080d007388 */ /* 0x0041e40000000c00 */
[----:B0-----:R-:W-:-:S10]  /*06e0*/  IMAD R13, R0, 0x10, R13 ;  /* 0x00000010000d7824 */ /* 0x001fd400078e020d */
[----:B------:R-:W-:Y:S05]  /*06f0*/  @!P0 BRA `(.L_x_34989) ;  /* 0xfffffffc00e08947 */ /* 0x000fea000383ffff */
.L_x_34988:
[----:B------:R-:W-:Y:S05]  /*0700*/  BSYNC.RECONVERGENT B0 ;  /* 0x0000000000007941 */ /* 0x000fea0003800200 */
.L_x_34987:
        /* <DEDUP_REMOVED lines=12> */
[C---:B------:R-:W-:Y:S01]  /*07d0*/  VIADD R4, R5.reuse, 0x3 ;  /* 0x0000000305047836 */ /* 0x040fe20000000000 */
[----:B------:R-:W-:-:S03]  /*07e0*/  IADD3 R2, PT, PT, R5, 0x1, RZ ;  /* 0x0000000105027810 */ /* 0x000fc60007ffe0ff */
[----:B------:R-:W-:Y:S02]  /*07f0*/  IMAD.IADD R0, R0, 0x1, R3 ;  /* 0x0000000100007824 */ /* 0x000fe400078e0203 */
[----:B------:R-:W-:-:S04]  /*0800*/  VIADD R3, R5, 0x2 ;  /* 0x0000000205037836 */ /* 0x000fc80000000000 */
[----:B------:R-:W2:Y:S01]  /*0810*/  LDS R0, [R0] ;  /* 0x0000000000007984 */ /* 0x000ea20000000800 */
[----:B------:R-:W-:Y:S05]  /*0820*/  BRA.DIV UR4, `(.L_x_34991) ;  /* 0x0000000204c07947 */ /* 0x000fea000b800000 */
.L_x_35008:
[----:B------:R-:W-:-:S03]  /*0830*/  UMOV UR4, 0xffffffff ;  /* 0xffffffff00047882 */ /* 0x000fc60000000000 */
[----:B------:R-:W-:Y:S05]  /*0840*/  BRA.DIV UR4, `(.L_x_34992) ;  /* 0x0000000204d47947 */ /* 0x000fea000b800000 */
.L_x_35011:
[----:B------:R-:W-:Y:S01]  /*0850*/  UMOV UR4, 0xffffffff ;  /* 0xffffffff00047882 */ /* 0x000fe20000000000 */
[----:B------:R-:W-:Y:S02]  /*0860*/  LOP3.LUT R2, R5, 0x4, RZ, 0xfc, !PT ;  /* 0x0000000405027812 */ /* 0x000fe400078efcff */
[----:B------:R-:W-:Y:S05]  /*0870*/  BRA.DIV UR4, `(.L_x_34993) ;  /* 0x0000000204ec7947 */ /* 0x000fea000b800000 */
.L_x_35014:
[----:B------:R-:W-:Y:S01]  /*0880*/  UMOV UR4, 0xffffffff ;  /* 0xffffffff00047882 */ /* 0x000fe20000000000 */
[----:B------:R-:W-:Y:S02]  /*0890*/  IADD3 R3, PT, PT, R5, 0x5, RZ ;  /* 0x0000000505037810 */ /* 0x000fe40007ffe0ff */
[----:B------:R-:W-:Y:S05]  /*08a0*/  BRA.DIV UR4, `(.L_x_34994) ;  /* 0x0000000604047947 */ /* 0x000fea000b800000 */
.L_x_35017:
[----:B------:R-:W-:Y:S01]  /*08b0*/  UMOV UR4, 0xffffffff ;  /* 0xffffffff00047882 */ /* 0x000fe20000000000 */
[----:B------:R-:W-:Y:S02]  /*08c0*/  VIADD R4, R5, 0x6 ;  /* 0x0000000605047836 */ /* 0x000fe40000000000 */
[----:B------:R-:W-:Y:S05]  /*08d0*/  BRA.DIV UR4, `(.L_x_34995) ;  /* 0x00000006041c7947 */ /* 0x000fea000b800000 */
.L_x_35020:
[----:B------:R-:W-:Y:S01]  /*08e0*/  UMOV UR4, 0xffffffff ;  /* 0xffffffff00047882 */ /* 0x000fe20000000000 */
[----:B------:R-:W-:Y:S02]  /*08f0*/  VIADD R2, R5, 0x7 ;  /* 0x0000000705027836 */ /* 0x000fe40000000000 */
[----:B------:R-:W-:Y:S05]  /*0900*/  BRA.DIV UR4, `(.L_x_34996) ;  /* 0x0000000604347947 */ /* 0x000fea000b800000 */
.L_x_35023:
[----:B------:R-:W-:Y:S01]  /*0910*/  UMOV UR4, 0xffffffff ;  /* 0xffffffff00047882 */ /* 0x000fe20000000000 */
[----:B------:R-:W-:Y:S02]  /*0920*/  LOP3.LUT R3, R5, 0x8, RZ, 0xfc, !PT ;  /* 0x0000000805037812 */ /* 0x000fe400078efcff */
[----:B------:R-:W-:Y:S05]  /*0930*/  BRA.DIV UR4, `(.L_x_34997) ;  /* 0x00000006044c7947 */ /* 0x000fea000b800000 */
.L_x_35026:
[----:B------:R-:W-:Y:S01]  /*0940*/  UMOV UR4, 0xffffffff ;  /* 0xffffffff00047882 */ /* 0x000fe20000000000 */
[----:B------:R-:W-:Y:S02]  /*0950*/  IADD3 R4, PT, PT, R5, 0x9, RZ ;  /* 0x0000000905047810 */ /* 0x000fe40007ffe0ff */
[----:B------:R-:W-:Y:S05]  /*0960*/  BRA.DIV UR4, `(.L_x_34998) ;  /* 0x0000000604647947 */ /* 0x000fea000b800000 */
.L_x_35029:
[----:B------:R-:W-:Y:S01]  /*0970*/  UMOV UR4, 0xffffffff ;  /* 0xffffffff00047882 */ /* 0x000fe20000000000 */
[----:B------:R-:W-:Y:S02]  /*0980*/  VIADD R2, R5, 0xa ;  /* 0x0000000a05027836 */ /* 0x000fe40000000000 */
[----:B------:R-:W-:Y:S05]  /*0990*/  BRA.DIV UR4, `(.L_x_34999) ;  /* 0x00000006047c7947 */ /* 0x000fea000b800000 */
.L_x_35032:
[----:B------:R-:W-:Y:S01]  /*09a0*/  UMOV UR4, 0xffffffff ;  /* 0xffffffff00047882 */ /* 0x000fe20000000000 */
[----:B------:R-:W-:Y:S02]  /*09b0*/  VIADD R3, R5, 0xb ;  /* 0x0000000b05037836 */ /* 0x000fe40000000000 */
[----:B------:R-:W-:Y:S05]  /*09c0*/  BRA.DIV UR4, `(.L_x_35000) ;  /* 0x0000000604947947 */ /* 0x000fea000b800000 */
.L_x_35035:
[----:B------:R-:W-:Y:S01]  /*09d0*/  UMOV UR4, 0xffffffff ;  /* 0xffffffff00047882 */ /* 0x000fe20000000000 */
[----:B------:R-:W-:Y:S02]  /*09e0*/  LOP3.LUT R4, R5, 0xc, RZ, 0xfc, !PT ;  /* 0x0000000c05047812 */ /* 0x000fe400078efcff */
[----:B------:R-:W-:Y:S05]  /*09f0*/  BRA.DIV UR4, `(.L_x_35001) ;  /* 0x0000000604ac7947 */ /* 0x000fea000b800000 */
.L_x_35038:
[----:B------:R-:W-:Y:S01]  /*0a00*/  UMOV UR4, 0xffffffff ;  /* 0xffffffff00047882 */ /* 0x000fe20000000000 */
[----:B------:R-:W-:Y:S02]  /*0a10*/  IADD3 R2, PT, PT, R5, 0xd, RZ ;  /* 0x0000000d05027810 */ /* 0x000fe40007ffe0ff */
[----:B------:R-:W-:Y:S05]  /*0a20*/  BRA.DIV UR4, `(.L_x_35002) ;  /* 0x0000000604c47947 */ /* 0x000fea000b800000 */
.L_x_35041:
[----:B------:R-:W-:Y:S01]  /*0a30*/  UMOV UR4, 0xffffffff ;  /* 0xffffffff00047882 */ /* 0x000fe20000000000 */
[----:B------:R-:W-:Y:S02]  /*0a40*/  VIADD R3, R5, 0xe ;  /* 0x0000000e05037836 */ /* 0x000fe40000000000 */
[----:B------:R-:W-:Y:S05]  /*0a50*/  BRA.DIV UR4, `(.L_x_35003) ;  /* 0x0000000604dc7947 */ /* 0x000fea000b800000 */
.L_x_35044:
[----:B------:R-:W-:Y:S01]  /*0a60*/  UMOV UR4, 0xffffffff ;  /* 0xffffffff00047882 */ /* 0x000fe20000000000 */
[----:B------:R-:W-:Y:S01]  /*0a70*/  VIADD R5, R5, 0xffffffff ;  /* 0xffffffff05057836 */ /* 0x000fe20000000000 */
[----:B------:R-:W-:Y:S02]  /*0a80*/  LOP3.LUT R2, R2, 0xf, RZ, 0xc0, !PT ;  /* 0x0000000f02027812 */ /* 0x000fe400078ec0ff */
[----:B------:R-:W-:Y:S01]  /*0a90*/  LOP3.LUT R3, R3, 0xf, RZ, 0xc0, !PT ;  /* 0x0000000f03037812 */ /* 0x000fe200078ec0ff */
[----:B------:R-:W-:Y:S06]  /*0aa0*/  BRA.DIV UR4, `(.L_x_35004) ;  /* 0x0000000604ec7947 */ /* 0x000fec000b800000 */
.L_x_35047:
[----:B------:R-:W-:-:S03]  /*0ab0*/  UMOV UR4, 0xffffffff ;  /* 0xffffffff00047882 */ /* 0x000fc60000000000 */
[----:B------:R-:W-:Y:S05]  /*0ac0*/  BRA.DIV UR4, `(.L_x_35005) ;  /* 0x0000000a04087947 */ /* 0x000fea000b800000 */
.L_x_35050:
[----:B------:R-:W-:Y:S01]  /*0ad0*/  UMOV UR4, 0xffffffff ;  /* 0xffffffff00047882 */ /* 0x000fe20000000000 */
[----:B------:R-:W-:Y:S02]  /*0ae0*/  LOP3.LUT R5, R5, 0xf, RZ, 0xc0, !PT ;  /* 0x0000000f05057812 */ /* 0x000fe400078ec0ff */
[----:B------:R-:W-:Y:S05]  /*0af0*/  BRA.DIV UR4, `(.L_x_35006) ;  /* 0x0000000a04207947 */ /* 0x000fea000b800000 */
.L_x_34990:
[----:B------:R-:W-:Y:S05]  /*0b00*/  WARPSYNC.ALL ;  /* 0x0000000000007948 */ /* 0x000fea0003800000 */
[----:B------:R-:W-:Y:S06]  /*0b10*/  BAR.SYNC.DEFER_BLOCKING 0x0 ;  /* 0x0000000000007b1d */ /* 0x000fec0000010000 */
[----:B------:R-:W-:Y:S05]  /*0b20*/  EXIT ;  /* 0x000000000000794d */ /* 0x000fea0003800000 */
.L_x_34991:
[----:B01----:R-:W-:Y:S01]  /*0b30*/  IMAD.MOV.U32 R6, RZ, RZ, -0x1 ;  /* 0xffffffffff067424 */ /* 0x003fe200078e00ff */
[----:B------:R-:W-:Y:S01]  /*0b40*/  MOV R7, R5 ;  /* 0x0000000500077202 */ /* 0x000fe20000000f00 */
[----:B------:R-:W-:-:S07]  /*0b50*/  IMAD.MOV.U32 R9, RZ, RZ, 0x101f ;  /* 0x0000101fff097424 */ /* 0x000fce00078e00ff */
[----:B--2---:R-:W-:Y:S05]  /*0b60*/  WARPSYNC.COLLECTIVE R6, `(.L_x_35007) ;  /* 0x0000000006087348 */ /* 0x004fea0003c00000 */
[----:B--2---:R0:W1:Y:S02]  /*0b70*/  SHFL.IDX P0, R6, R0, R7, R9 ;  /* 0x0000000700067389 */ /* 0x0040640000000009 */
[----:B01----:R-:W-:Y:S05]  /*0b80*/  ENDCOLLECTIVE ;  /* 0x000000000000791b */ /* 0x003fea0003800000 */
.L_x_35007:
[----:B------:R-:W-:Y:S05]  /*0b90*/  BRA `(.L_x_35008) ;  /* 0xfffffffc00247947 */ /* 0x000fea000383ffff */
.L_x_34992:
[----:B------:R-:W-:Y:S01]  /*0ba0*/  BSSY B0, `(.L_x_35009) ;  /* 0x0000007000007945 */ /* 0x000fe20003800000 */
[----:B------:R-:W-:Y:S01]  /*0bb0*/  MOV R7, R2 ;  /* 0x0000000200077202 */ /* 0x000fe20000000f00 */
[----:B------:R-:W-:Y:S02]  /*0bc0*/  IMAD.MOV.U32 R9, RZ, RZ, 0x101f ;  /* 0x0000101fff097424 */ /* 0x000fe400078e00ff */
[----:B01----:R-:W-:-:S07]  /*0bd0*/  IMAD.MOV.U32 R6, RZ, RZ, -0x1 ;  /* 0xffffffffff067424 */ /* 0x003fce00078e00ff */
[----:B--2---:R-:W-:Y:S05]  /*0be0*/  WARPSYNC.COLLECTIVE R6, `(.L_x_35010) ;  /* 0x0000000006087348 */ /* 0x004fea0003c00000 */
[----:B--2---:R0:W1:Y:S02]  /*0bf0*/  SHFL.IDX P0, R6, R0, R7, R9 ;  /* 0x0000000700067389 */ /* 0x0040640000000009 */
[----:B01----:R-:W-:Y:S05]  /*0c00*/  ENDCOLLECTIVE ;  /* 0x000000000000791b */ /* 0x003fea0003800000 */
.L_x_35010:
[----:B------:R-:W-:Y:S05]  /*0c10*/  BSYNC B0 ;  /* 0x0000000000007941 */ /* 0x000fea0003800000 */
.L_x_35009:
[----:B------:R-:W-:Y:S05]  /*0c20*/  BRA `(.L_x_35011) ;  /* 0xfffffffc00087947 */ /* 0x000fea000383ffff */
.L_x_34993:
[----:B------:R-:W-:Y:S01]  /*0c30*/  BSSY B0, `(.L_x_35012) ;  /* 0x0000007000007945 */ /* 0x000fe20003800000 */
[----:B------:R-:W-:Y:S01]  /*0c40*/  MOV R7, R3 ;  /* 0x0000000300077202 */ /* 0x000fe20000000f00 */
[----:B------:R-:W-:Y:S02]  /*0c50*/  IMAD.MOV.U32 R9, RZ, RZ, 0x101f ;  /* 0x0000101fff097424 */ /* 0x000fe400078e00ff */
[----:B01----:R-:W-:-:S07]  /*0c60*/  IMAD.MOV.U32 R6, RZ, RZ, -0x1 ;  /* 0xffffffffff067424 */ /* 0x003fce00078e00ff */
[----:B--2---:R-:W-:Y:S05]  /*0c70*/  WARPSYNC.COLLECTIVE R6, `(.L_x_35013) ;  /* 0x0000000006087348 */ /* 0x004fea0003c00000 */
[----:B--2---:R0:W1:Y:S02]  /*0c80*/  SHFL.IDX P0, R6, R0, R7, R9 ;  /* 0x0000000700067389 */ /* 0x0040640000000009 */
[----:B01----:R-:W-:Y:S05]  /*0c90*/  ENDCOLLECTIVE ;  /* 0x000000000000791b */ /* 0x003fea0003800000 */
.L_x_35013:
[----:B------:R-:W-:Y:S05]  /*0ca0*/  BSYNC B0 ;  /* 0x0000000000007941 */ /* 0x000fea0003800000 */
.L_x_35012:
[----:B------:R-:W-:Y:S05]  /*0cb0*/  BRA `(.L_x_35014) ;  /* 0xfffffff800f07947 */ /* 0x000fea000383ffff */
.L_x_34994:
[----:B------:R-:W-:Y:S01]  /*0cc0*/  BSSY B0, `(.L_x_35015) ;  /* 0x0000007000007945 */ /* 0x000fe20003800000 */
[----:B------:R-:W-:Y:S01]  /*0cd0*/  MOV R7, R4 ;  /* 0x0000000400077202 */ /* 0x000fe20000000f00 */
[----:B------:R-:W-:Y:S02]  /*0ce0*/  IMAD.MOV.U32 R9, RZ, RZ, 0x101f ;  /* 0x0000101fff097424 */ /* 0x000fe400078e00ff */
[----:B01----:R-:W-:-:S07]  /*0cf0*/  IMAD.MOV.U32 R6, RZ, RZ, -0x1 ;  /* 0xffffffffff067424 */ /* 0x003fce00078e00ff */
[----:B--2---:R-:W-:Y:S05]  /*0d00*/  WARPSYNC.COLLECTIVE R6, `(.L_x_35016) ;  /* 0x0000000006087348 */ /* 0x004fea0003c00000 */
[----:B--2---:R0:W1:Y:S02]  /*0d10*/  SHFL.IDX P0, R6, R0, R7, R9 ;  /* 0x0000000700067389 */ /* 0x0040640000000009 */
[----:B01----:R-:W-:Y:S05]  /*0d20*/  ENDCOLLECTIVE ;  /* 0x000000000000791b */ /* 0x003fea0003800000 */
.L_x_35016:
[----:B------:R-:W-:Y:S05]  /*0d30*/  BSYNC B0 ;  /* 0x0000000000007941 */ /* 0x000fea0003800000 */
.L_x_35015:
[----:B------:R-:W-:Y:S05]  /*0d40*/  BRA `(.L_x_35017) ;  /* 0xfffffff800d87947 */ /* 0x000fea000383ffff */
.L_x_34995:
[----:B------:R-:W-:Y:S01]  /*0d50*/  BSSY B0, `(.L_x_35018) ;  /* 0x0000007000007945 */ /* 0x000fe20003800000 */
[----:B------:R-:W-:Y:S01]  /*0d60*/  MOV R7, R2 ;  /* 0x0000000200077202 */ /* 0x000fe20000000f00 */
[----:B------:R-:W-:Y:S02]  /*0d70*/  IMAD.MOV.U32 R9, RZ, RZ, 0x101f ;  /* 0x0000101fff097424 */ /* 0x000fe400078e00ff */
[----:B01----:R-:W-:-:S07]  /*0d80*/  IMAD.MOV.U32 R6, RZ, RZ, -0x1 ;  /* 0xffffffffff067424 */ /* 0x003fce00078e00ff */
[----:B--2---:R-:W-:Y:S05]  /*0d90*/  WARPSYNC.COLLECTIVE R6, `(.L_x_35019) ;  /* 0x0000000006087348 */ /* 0x004fea0003c00000 */
[----:B--2---:R0:W1:Y:S02]  /*0da0*/  SHFL.IDX P0, R6, R0, R7, R9 ;  /* 0x0000000700067389 */ /* 0x0040640000000009 */
[----:B01----:R-:W-:Y:S05]  /*0db0*/  ENDCOLLECTIVE ;  /* 0x000000000000791b */ /* 0x003fea0003800000 */
.L_x_35019:
[----:B------:R-:W-:Y:S05]  /*0dc0*/  BSYNC B0 ;  /* 0x0000000000007941 */ /* 0x000fea0003800000 */
.L_x_35018:
[----:B------:R-:W-:Y:S05]  /*0dd0*/  BRA `(.L_x_35020) ;  /* 0xfffffff800c07947 */ /* 0x000fea000383ffff */
.L_x_34996:
[----:B------:R-:W-:Y:S01]  /*0de0*/  BSSY B0, `(.L_x_35021) ;  /* 0x0000007000007945 */ /* 0x000fe20003800000 */
[----:B------:R-:W-:Y:S01]  /*0df0*/  MOV R7, R3 ;  /* 0x0000000300077202 */ /* 0x000fe20000000f00 */
[----:B------:R-:W-:Y:S02]  /*0e00*/  IMAD.MOV.U32 R9, RZ, RZ, 0x101f ;  /* 0x0000101fff097424 */ /* 0x000fe400078e00ff */
[----:B01----:R-:W-:-:S07]  /*0e10*/  IMAD.MOV.U32 R6, RZ, RZ, -0x1 ;  /* 0xffffffffff067424 */ /* 0x003fce00078e00ff */
[----:B--2---:R-:W-:Y:S05]  /*0e20*/  WARPSYNC.COLLECTIVE R6, `(.L_x_35022) ;  /* 0x0000000006087348 */ /* 0x004fea0003c00000 */
[----:B--2---:R0:W1:Y:S02]  /*0e30*/  SHFL.IDX P0, R6, R0, R7, R9 ;  /* 0x0000000700067389 */ /* 0x0040640000000009 */
[----:B01----:R-:W-:Y:S05]  /*0e40*/  ENDCOLLECTIVE ;  /* 0x000000000000791b */ /* 0x003fea0003800000 */
.L_x_35022:
[----:B------:R-:W-:Y:S05]  /*0e50*/  BSYNC B0 ;  /* 0x0000000000007941 */ /* 0x000fea0003800000 */
.L_x_35021:
[----:B------:R-:W-:Y:S05]  /*0e60*/  BRA `(.L_x_35023) ;  /* 0xfffffff800a87947 */ /* 0x000fea000383ffff */
.L_x_34997:
[----:B------:R-:W-:Y:S01]  /*0e70*/  BSSY B0, `(.L_x_35024) ;  /* 0x0000007000007945 */ /* 0x000fe20003800000 */
[----:B------:R-:W-:Y:S01]  /*0e80*/  MOV R7, R4 ;  /* 0x0000000400077202 */ /* 0x000fe20000000f00 */
[----:B------:R-:W-:Y:S02]  /*0e90*/  IMAD.MOV.U32 R9, RZ, RZ, 0x101f ;  /* 0x0000101fff097424 */ /* 0x000fe400078e00ff */
[----:B01----:R-:W-:-:S07]  /*0ea0*/  IMAD.MOV.U32 R6, RZ, RZ, -0x1 ;  /* 0xffffffffff067424 */ /* 0x003fce00078e00ff */
[----:B--2---:R-:W-:Y:S05]  /*0eb0*/  WARPSYNC.COLLECTIVE R6, `(.L_x_35025) ;  /* 0x0000000006087348 */ /* 0x004fea0003c00000 */
[----:B--2---:R0:W1:Y:S02]  /*0ec0*/  SHFL.IDX P0, R6, R0, R7, R9 ;  /* 0x0000000700067389 */ /* 0x0040640000000009 */
[----:B01----:R-:W-:Y:S05]  /*0ed0*/  ENDCOLLECTIVE ;  /* 0x000000000000791b */ /* 0x003fea0003800000 */
.L_x_35025:
[----:B------:R-:W-:Y:S05]  /*0ee0*/  BSYNC B0 ;  /* 0x0000000000007941 */ /* 0x000fea0003800000 */
.L_x_35024:
[----:B------:R-:W-:Y:S05]  /*0ef0*/  BRA `(.L_x_35026) ;  /* 0xfffffff800907947 */ /* 0x000fea000383ffff */
.L_x_34998:
[----:B------:R-:W-:Y:S01]  /*0f00*/  BSSY B0, `(.L_x_35027) ;  /* 0x0000007000007945 */ /* 0x000fe20003800000 */
[----:B------:R-:W-:Y:S01]  /*0f10*/  MOV R7, R2 ;  /* 0x0000000200077202 */ /* 0x000fe20000000f00 */
[----:B------:R-:W-:Y:S02]  /*0f20*/  IMAD.MOV.U32 R9, RZ, RZ, 0x101f ;  /* 0x0000101fff097424 */ /* 0x000fe400078e00ff */
[----:B01----:R-:W-:-:S07]  /*0f30*/  IMAD.MOV.U32 R6, RZ, RZ, -0x1 ;  /* 0xffffffffff067424 */ /* 0x003fce00078e00ff */
[----:B--2---:R-:W-:Y:S05]  /*0f40*/  WARPSYNC.COLLECTIVE R6, `(.L_x_35028) ;  /* 0x0000000006087348 */ /* 0x004fea0003c00000 */
[----:B--2---:R0:W1:Y:S02]  /*0f50*/  SHFL.IDX P0, R6, R0, R7, R9 ;  /* 0x0000000700067389 */ /* 0x0040640000000009 */
[----:B01----:R-:W-:Y:S05]  /*0f60*/  ENDCOLLECTIVE ;  /* 0x000000000000791b */ /* 0x003fea0003800000 */
.L_x_35028:
[----:B------:R-:W-:Y:S05]  /*0f70*/  BSYNC B0 ;  /* 0x0000000000007941 */ /* 0x000fea0003800000 */
.L_x_35027:
[----:B------:R-:W-:Y:S05]  /*0f80*/  BRA `(.L_x_35029) ;  /* 0xfffffff800787947 */ /* 0x000fea000383ffff */
.L_x_34999:
[----:B------:R-:W-:Y:S01]  /*0f90*/  BSSY B0, `(.L_x_35030) ;  /* 0x0000007000007945 */ /* 0x000fe20003800000 */
[----:B------:R-:W-:Y:S01]  /*0fa0*/  MOV R7, R3 ;  /* 0x0000000300077202 */ /* 0x000fe20000000f00 */
[----:B------:R-:W-:Y:S02]  /*0fb0*/  IMAD.MOV.U32 R9, RZ, RZ, 0x101f ;  /* 0x0000101fff097424 */ /* 0x000fe400078e00ff */
[----:B01----:R-:W-:-:S07]  /*0fc0*/  IMAD.MOV.U32 R6, RZ, RZ, -0x1 ;  /* 0xffffffffff067424 */ /* 0x003fce00078e00ff */
[----:B--2---:R-:W-:Y:S05]  /*0fd0*/  WARPSYNC.COLLECTIVE R6, `(.L_x_35031) ;  /* 0x0000000006087348 */ /* 0x004fea0003c00000 */
[----:B--2---:R0:W1:Y:S02]  /*0fe0*/  SHFL.IDX P0, R6, R0, R7, R9 ;  /* 0x0000000700067389 */ /* 0x0040640000000009 */
[----:B01----:R-:W-:Y:S05]  /*0ff0*/  ENDCOLLECTIVE ;  /* 0x000000000000791b */ /* 0x003fea0003800000 */
.L_x_35031:
[----:B------:R-:W-:Y:S05]  /*1000*/  BSYNC B0 ;  /* 0x0000000000007941 */ /* 0x000fea0003800000 */
.L_x_35030:
[----:B------:R-:W-:Y:S05]  /*1010*/  BRA `(.L_x_35032) ;  /* 0xfffffff800607947 */ /* 0x000fea000383ffff */
.L_x_35000:
[----:B------:R-:W-:Y:S01]  /*1020*/  BSSY B0, `(.L_x_35033) ;  /* 0x0000007000007945 */ /* 0x000fe20003800000 */
[----:B------:R-:W-:Y:S01]  /*1030*/  MOV R7, R4 ;  /* 0x0000000400077202 */ /* 0x000fe20000000f00 */
[----:B------:R-:W-:Y:S02]  /*1040*/  IMAD.MOV.U32 R9, RZ, RZ, 0x101f ;  /* 0x0000101fff097424 */ /* 0x000fe400078e00ff */
[----:B01----:R-:W-:-:S07]  /*1050*/  IMAD.MOV.U32 R6, RZ, RZ, -0x1 ;  /* 0xffffffffff067424 */ /* 0x003fce00078e00ff */
[----:B--2---:R-:W-:Y:S05]  /*1060*/  WARPSYNC.COLLECTIVE R6, `(.L_x_35034) ;  /* 0x0000000006087348 */ /* 0x004fea0003c00000 */
[----:B--2---:R0:W1:Y:S02]  /*1070*/  SHFL.IDX P0, R6, R0, R7, R9 ;  /* 0x0000000700067389 */ /* 0x0040640000000009 */
[----:B01----:R-:W-:Y:S05]  /*1080*/  ENDCOLLECTIVE ;  /* 0x000000000000791b */ /* 0x003fea0003800000 */
.L_x_35034:
[----:B------:R-:W-:Y:S05]  /*1090*/  BSYNC B0 ;  /* 0x0000000000007941 */ /* 0x000fea0003800000 */
.L_x_35033:
[----:B------:R-:W-:Y:S05]  /*10a0*/  BRA `(.L_x_35035) ;  /* 0xfffffff800487947 */ /* 0x000fea000383ffff */
.L_x_35001:
[----:B------:R-:W-:Y:S01]  /*10b0*/  BSSY B0, `(.L_x_35036) ;  /* 0x0000007000007945 */ /* 0x000fe20003800000 */
[----:B------:R-:W-:Y:S01]  /*10c0*/  MOV R7, R2 ;  /* 0x0000000200077202 */ /* 0x000fe20000000f00 */
[----:B------:R-:W-:Y:S02]  /*10d0*/  IMAD.MOV.U32 R9, RZ, RZ, 0x101f ;  /* 0x0000101fff097424 */ /* 0x000fe400078e00ff */
[----:B01----:R-:W-:-:S07]  /*10e0*/  IMAD.MOV.U32 R6, RZ, RZ, -0x1 ;  /* 0xffffffffff067424 */ /* 0x003fce00078e00ff */
[----:B--2---:R-:W-:Y:S05]  /*10f0*/  WARPSYNC.COLLECTIVE R6, `(.L_x_35037) ;  /* 0x0000000006087348 */ /* 0x004fea0003c00000 */
[----:B--2---:R0:W1:Y:S02]  /*1100*/  SHFL.IDX P0, R6, R0, R7, R9 ;  /* 0x0000000700067389 */ /* 0x0040640000000009 */
[----:B01----:R-:W-:Y:S05]  /*1110*/  ENDCOLLECTIVE ;  /* 0x000000000000791b */ /* 0x003fea0003800000 */
.L_x_35037:
[----:B------:R-:W-:Y:S05]  /*1120*/  BSYNC B0 ;  /* 0x0000000000007941 */ /* 0x000fea0003800000 */
.L_x_35036:
[----:B------:R-:W-:Y:S05]  /*1130*/  BRA `(.L_x_35038) ;  /* 0xfffffff800307947 */ /* 0x000fea000383ffff */
.L_x_35002:
[----:B------:R-:W-:Y:S01]  /*1140*/  BSSY B0, `(.L_x_35039) ;  /* 0x0000007000007945 */ /* 0x000fe20003800000 */
[----:B------:R-:W-:Y:S01]  /*1150*/  MOV R7, R3 ;  /* 0x0000000300077202 */ /* 0x000fe20000000f00 */
[----:B------:R-:W-:Y:S02]  /*1160*/  IMAD.MOV.U32 R9, RZ, RZ, 0x101f ;  /* 0x0000101fff097424 */ /* 0x000fe400078e00ff */
[----:B01----:R-:W-:-:S07]  /*1170*/  IMAD.MOV.U32 R6, RZ, RZ, -0x1 ;  /* 0xffffffffff067424 */ /* 0x003fce00078e00ff */
[----:B--2---:R-:W-:Y:S05]  /*1180*/  WARPSYNC.COLLECTIVE R6, `(.L_x_35040) ;  /* 0x0000000006087348 */ /* 0x004fea0003c00000 */
[----:B--2---:R0:W1:Y:S02]  /*1190*/  SHFL.IDX P0, R6, R0, R7, R9 ;  /* 0x0000000700067389 */ /* 0x0040640000000009 */
[----:B01----:R-:W-:Y:S05]  /*11a0*/  ENDCOLLECTIVE ;  /* 0x000000000000791b */ /* 0x003fea0003800000 */
.L_x_35040:
[----:B------:R-:W-:Y:S05]  /*11b0*/  BSYNC B0 ;  /* 0x0000000000007941 */ /* 0x000fea0003800000 */
.L_x_35039:
[----:B------:R-:W-:Y:S05]  /*11c0*/  BRA `(.L_x_35041) ;  /* 0xfffffff800187947 */ /* 0x000fea000383ffff */
.L_x_35003:
[----:B------:R-:W-:Y:S01]  /*11d0*/  BSSY B0, `(.L_x_35042) ;  /* 0x0000007000007945 */ /* 0x000fe20003800000 */
[----:B------:R-:W-:Y:S01]  /*11e0*/  MOV R7, R4 ;  /* 0x0000000400077202 */ /* 0x000fe20000000f00 */
[----:B------:R-:W-:Y:S02]  /*11f0*/  IMAD.MOV.U32 R9, RZ, RZ, 0x101f ;  /* 0x0000101fff097424 */ /* 0x000fe400078e00ff */
[----:B01----:R-:W-:-:S07]  /*1200*/  IMAD.MOV.U32 R6, RZ, RZ, -0x1 ;  /* 0xffffffffff067424 */ /* 0x003fce00078e00ff */
[----:B--2---:R-:W-:Y:S05]  /*1210*/  WARPSYNC.COLLECTIVE R6, `(.L_x_35043) ;  /* 0x0000000006087348 */ /* 0x004fea0003c00000 */
[----:B--2---:R0:W1:Y:S02]  /*1220*/  SHFL.IDX P0, R6, R0, R7, R9 ;  /* 0x0000000700067389 */ /* 0x0040640000000009 */
[----:B01----:R-:W-:Y:S05]  /*1230*/  ENDCOLLECTIVE ;  /* 0x000000000000791b */ /* 0x003fea0003800000 */
.L_x_35043:
[----:B------:R-:W-:Y:S05]  /*1240*/  BSYNC B0 ;  /* 0x0000000000007941 */ /* 0x000fea0003800000 */
.L_x_35042:
[----:B------:R-:W-:Y:S05]  /*1250*/  BRA `(.L_x_35044) ;  /* 0xfffffff800007947 */ /* 0x000fea000383ffff */
.L_x_35004:
[----:B------:R-:W-:Y:S01]  /*1260*/  BSSY B0, `(.L_x_35045) ;  /* 0x0000007000007945 */ /* 0x000fe20003800000 */
[----:B------:R-:W-:Y:S01]  /*1270*/  MOV R7, R2 ;  /* 0x0000000200077202 */ /* 0x000fe20000000f00 */
[----:B------:R-:W-:Y:S02]  /*1280*/  IMAD.MOV.U32 R9, RZ, RZ, 0x101f ;  /* 0x0000101fff097424 */ /* 0x000fe400078e00ff */
[----:B01----:R-:W-:-:S07]  /*1290*/  IMAD.MOV.U32 R6, RZ, RZ, -0x1 ;  /* 0xffffffffff067424 */ /* 0x003fce00078e00ff */
[----:B--2---:R-:W-:Y:S05]  /*12a0*/  WARPSYNC.COLLECTIVE R6, `(.L_x_35046) ;  /* 0x0000000006087348 */ /* 0x004fea0003c00000 */
[----:B--2---:R0:W1:Y:S02]  /*12b0*/  SHFL.IDX P0, R6, R0, R7, R9 ;  /* 0x0000000700067389 */ /* 0x0040640000000009 */
[----:B01----:R-:W-:Y:S05]  /*12c0*/  ENDCOLLECTIVE ;  /* 0x000000000000791b */ /* 0x003fea0003800000 */
.L_x_35046:
[----:B------:R-:W-:Y:S05]  /*12d0*/  BSYNC B0 ;  /* 0x0000000000007941 */ /* 0x000fea0003800000 */
.L_x_35045:
[----:B------:R-:W-:Y:S05]  /*12e0*/  BRA `(.L_x_35047) ;  /* 0xfffffff400f07947 */ /* 0x000fea000383ffff */
.L_x_35005:
[----:B------:R-:W-:Y:S01]  /*12f0*/  BSSY B0, `(.L_x_35048) ;  /* 0x0000007000007945 */ /* 0x000fe20003800000 */
[----:B------:R-:W-:Y:S01]  /*1300*/  MOV R7, R3 ;  /* 0x0000000300077202 */ /* 0x000fe20000000f00 */
[----:B------:R-:W-:Y:S02]  /*1310*/  IMAD.MOV.U32 R9, RZ, RZ, 0x101f ;  /* 0x0000101fff097424 */ /* 0x000fe400078e00ff */
[----:B01----:R-:W-:-:S07]  /*1320*/  IMAD.MOV.U32 R6, RZ, RZ, -0x1 ;  /* 0xffffffffff067424 */ /* 0x003fce00078e00ff */
[----:B--2---:R-:W-:Y:S05]  /*1330*/  WARPSYNC.COLLECTIVE R6, `(.L_x_35049) ;  /* 0x0000000006087348 */ /* 0x004fea0003c00000 */
[----:B--2---:R0:W1:Y:S02]  /*1340*/  SHFL.IDX P0, R6, R0, R7, R9 ;  /* 0x0000000700067389 */ /* 0x0040640000000009 */
[----:B01----:R-:W-:Y:S05]  /*1350*/  ENDCOLLECTIVE ;  /* 0x000000000000791b */ /* 0x003fea0003800000 */
.L_x_35049:
[----:B------:R-:W-:Y:S05]  /*1360*/  BSYNC B0 ;  /* 0x0000000000007941 */ /* 0x000fea0003800000 */
.L_x_35048:
[----:B------:R-:W-:Y:S05]  /*1370*/  BRA `(.L_x_35050) ;  /* 0xfffffff400d47947 */ /* 0x000fea000383ffff */
.L_x_35006:
[----:B------:R-:W-:Y:S01]  /*1380*/  BSSY B0, `(.L_x_35051) ;  /* 0x0000007000007945 */ /* 0x000fe20003800000 */
[----:B------:R-:W-:Y:S01]  /*1390*/  MOV R7, R5 ;  /* 0x0000000500077202 */ /* 0x000fe20000000f00 */
[----:B------:R-:W-:Y:S02]  /*13a0*/  IMAD.MOV.U32 R9, RZ, RZ, 0x101f ;  /* 0x0000101fff097424 */ /* 0x000fe400078e00ff */
[----:B01----:R-:W-:-:S07]  /*13b0*/  IMAD.MOV.U32 R6, RZ, RZ, -0x1 ;  /* 0xffffffffff067424 */ /* 0x003fce00078e00ff */
[----:B--2---:R-:W-:Y:S05]  /*13c0*/  WARPSYNC.COLLECTIVE R6, `(.L_x_35052) ;  /* 0x0000000006087348 */ /* 0x004fea0003c00000 */
[----:B--2---:R0:W1:Y:S02]  /*13d0*/  SHFL.IDX P0, R6, R0, R7, R9 ;  /* 0x0000000700067389 */ /* 0x0040640000000009 */
[----:B01----:R-:W-:Y:S05]  /*13e0*/  ENDCOLLECTIVE ;  /* 0x000000000000791b */ /* 0x003fea0003800000 */
.L_x_35052:
[----:B------:R-:W-:Y:S05]  /*13f0*/  BSYNC B0 ;  /* 0x0000000000007941 */ /* 0x000fea0003800000 */
.L_x_35051:
[----:B------:R-:W-:Y:S05]  /*1400*/  BRA `(.L_x_34990) ;  /* 0xfffffff400bc7947 */ /* 0x000fea000383ffff */
        .weak           $__internal_694_$__cuda_sm20_div_u16
        .type           $__internal_694_$__cuda_sm20_div_u16,@function
        .size           $__internal_694_$__cuda_sm20_div_u16,(.L_x_39197 - $__internal_694_$__cuda_sm20_div_u16)
$__internal_694_$__cuda_sm20_div_u16:
        /* <DEDUP_REMOVED lines=18> */
[----:B------:R-:W-:Y:S06]  /*1530*/  RET.REL.NODEC R2 `(_Z9cuda_gemmIiLi128ELi1ELi1ELi64ELi16ELi16ELi64ELi0ELi1EEviiiPT_S1_S1_iii) ;  /* 0xffffffe802b07950 */ /* 0x000fec0003c3ffff */
.L_x_35053:
        /* <DEDUP_REMOVED lines=12> */
.L_x_39197:


//--------------------- .text._Z9cuda_gemmIiLi128ELi1ELi1ELi64ELi16ELi16ELi64ELi0ELi0EEviiiPT_S1_S1_iii --------------------------
	.section	.text._Z9cuda_gemmIiLi128ELi1ELi1ELi64ELi16ELi16ELi64ELi0ELi0EEviiiPT_S1_S1_iii,"ax",@progbits
	.align	128
        .global         _Z9cuda_gemmIiLi128ELi1ELi1ELi64ELi16ELi16ELi64ELi0ELi0EEviiiPT_S1_S1_iii
        .type           _Z9cuda_gemmIiLi128ELi1ELi1ELi64ELi16ELi16ELi64ELi0ELi0EEviiiPT_S1_S1_iii,@function
        .size           _Z9cuda_gemmIiLi128ELi1ELi1ELi64ELi16ELi16ELi64ELi0ELi0EEviiiPT_S1_S1_iii,(.L_x_39198 - _Z9cuda_gemmIiLi128ELi1ELi1ELi64ELi16ELi16ELi64ELi0ELi0EEviiiPT_S1_S1_iii)
        .other          _Z9cuda_gemmIiLi128ELi1ELi1ELi64ELi16ELi16ELi64ELi0ELi0EEviiiPT_S1_S1_iii,@"STO_CUDA_ENTRY STV_DEFAULT"
_Z9cuda_gemmIiLi128ELi1ELi1ELi64ELi16ELi16ELi64ELi0ELi0EEviiiPT_S1_S1_iii:
.text._Z9cuda_gemmIiLi128ELi1ELi1ELi64ELi16ELi16ELi64ELi0ELi0EEviiiPT_S1_S1_iii:
        /* <DEDUP_REMOVED lines=37> */
[----:B------:R-:W-:Y:S01]  /*0250*/  IMAD.HI.U32 R22, R9, R7, R8 ;  /* 0x0000000709167227 */ /* 0x000fe200078e0008 */
[----:B-12---:R-:W-:Y:S06]  /*0260*/  @P0 BRA `(.L_x_35055) ;  /* 0x0000000000cc0947 */ /* 0x006fec0003800000 */
        /* <DEDUP_REMOVED lines=23> */
[----:B------:R-:W-:-:S04]  /*03e0*/  IMAD R7, R7, R2, RZ ;  /* 0x0000000207077224 */ /* 0x000fc800078e02ff */
[----:B------:R-:W-:-:S04]  /*03f0*/  IMAD.HI.U32 R4, R11, R7, R10 ;  /* 0x000000070b047227 */ /* 0x000fc800078e000a */
[----:B----4-:R-:W-:-:S07]  /*0400*/  IMAD.MOV.U32 R7, RZ, RZ, R5 ;  /* 0x000000ffff077224 */ /* 0x010fce00078e0005 */
.L_x_35056:
        /* <DEDUP_REMOVED lines=25> */
.L_x_35055:
[----:B------:R-:W-:Y:S05]  /*05a0*/  BSYNC.RECONVERGENT B0 ;  /* 0x0000000000007941 */ /* 0x000fea0003800200 */
.L_x_35054:
[----:B------:R-:W1:Y:S01]  /*05b0*/  LDC R0, c[0x0][0x374] ;  /* 0x0000dd00ff007b82 */ /* 0x000e620000000800 */
[----:B------:R-:W-:-:S04]  /*05c0*/  IMAD.HI.U32 R4, R22, R5, RZ ;  /* 0x0000000516047227 */ /* 0x000fc800078e00ff */
[----:B------:R-:W-:-:S04]  /*05d0*/  IMAD.MOV R7, RZ, RZ, -R4 ;  /* 0x000000ffff077224 */ /* 0x000fc800078e0a04 */
[----:B------:R-:W-:-:S05]  /*05e0*/  IMAD R7, R6, R7, R5 ;  /* 0x0000000706077224 */ /* 0x000fca00078e0205 */
[----:B------:R-:W-:Y:S02]  /*05f0*/  ISETP.GE.U32.AND P0, PT, R7, R6, PT ;  /* 0x000000060700720c */ /* 0x000fe40003f06070 */
[----:B-1----:R-:W-:-:S11]  /*0600*/  ISETP.LE.U32.AND P1, PT, R0, UR10, PT ;  /* 0x0000000a00007c0c */ /* 0x002fd6000bf23070 */
        /* <DEDUP_REMOVED lines=15> */
[----:B0-----:R-:W0:Y:S01]  /*0700*/  LDC.64 R10, c[0x0][0x390] ;  /* 0x0000e400ff0a7b82 */ /* 0x001e220000000a00 */
[----:B-1----:R-:W-:-:S04]  /*0710*/  USHF.L.U32 UR4, UR4, 0x6, URZ ;  /* 0x0000000604047899 */ /* 0x002fc800080006ff */
[----:B--2---:R-:W-:Y:S02]  /*0720*/  UIMAD UR4, UR10, UR6, UR4 ;  /* 0x000000060a0472a4 */ /* 0x004fe4000f8e0204 */
[----:B---3--:R-:W-:-:S04]  /*0730*/  ULEA UR5, UR7, UR5, 0x18 ;  /* 0x0000000507057291 */ /* 0x008fc8000f8ec0ff */
[----:B------:R-:W-:Y:S02]  /*0740*/  VIADD R13, R0, UR4 ;  /* 0x00000004000d7c36 */ /* 0x000fe40008000000 */
[----:B------:R-:W-:-:S07]  /*0750*/  LEA R7, R5, UR5, 0x4 ;  /* 0x0000000505077c11 */ /* 0x000fce000f8e20ff */
.L_x_35059:
[----:B0-----:R-:W-:-:S05]  /*0760*/  IMAD.WIDE R8, R13, 0x4, R10 ;  /* 0x000000040d087825 */ /* 0x001fca00078e020a */
[----:B------:R-:W2:Y:S01]  /*0770*/  LDG.E.128 R16, desc[UR8][R8.64] ;  /* 0x0000000808107981 */ /* 0x000ea2000c1e1d00 */
[C---:B----4-:R-:W-:Y:S02]  /*0780*/  IMAD R0, R12.reuse, 0x4, R0 ;  /* 0x000000040c007824 */ /* 0x050fe400078e0200 */
[----:B------:R-:W-:-:S03]  /*0790*/  IMAD R13, R12, 0x4, R13 ;  /* 0x000000040c0d7824 */ /* 0x000fc600078e020d */
[----:B------:R-:W-:Y:S01]  /*07a0*/  ISETP.GE.U32.AND P0, PT, R0, 0x40, PT ;  /* 0x000000400000780c */ /* 0x000fe20003f06070 */
[----:B--2---:R0:W-:Y:S02]  /*07b0*/  STS.128 [R7], R16 ;  /* 0x0000001007007388 */ /* 0x0041e40000000c00 */
[----:B0-----:R-:W-:-:S10]  /*07c0*/  LEA R7, R12, R7, 0x4 ;  /* 0x000000070c077211 */ /* 0x001fd400078e20ff */
[----:B------:R-:W-:Y:S05]  /*07d0*/  @!P0 BRA `(.L_x_35059) ;  /* 0xfffffffc00e08947 */ /* 0x000fea000383ffff */
.L_x_35058:
[----:B------:R-:W-:Y:S05]  /*07e0*/  BSYNC.RECONVERGENT B0 ;  /* 0x0000000000007941 */ /* 0x000fea0003800200 */
.L_x_35057:
[----:B------:R-:W-:Y:S01]  /*07f0*/  @P1 VIADD R4, R4, 0x1 ;  /* 0x0000000104041836 */ /* 0x000fe20000000000 */
        /* <DEDUP_REMOVED lines=28> */
.L_x_35061:
        /* <DEDUP_REMOVED lines=11> */
.L_x_35062:
        /* <DEDUP_REMOVED lines=11> */
.L_x_35063:
        /* <DEDUP_REMOVED lines=12> */
.L_x_35064:
        /* <DEDUP_REMOVED lines=11> */
.L_x_35065:
        /* <DEDUP_REMOVED lines=11> */
.L_x_35066:
        /* <DEDUP_REMOVED lines=11> */
.L_x_35067:
        /* <DEDUP_REMOVED lines=12> */
.L_x_35068:
        /* <DEDUP_REMOVED lines=10> */
.L_x_35069:
        /* <DEDUP_REMOVED lines=11> */
.L_x_35070:
        /* <DEDUP_REMOVED lines=11> */
.L_x_35071:
        /* <DEDUP_REMOVED lines=10> */
.L_x_35072:
        /* <DEDUP_REMOVED lines=10> */
.L_x_35073:
        /* <DEDUP_REMOVED lines=10> */
.L_x_35074:
        /* <DEDUP_REMOVED lines=10> */
.L_x_35075:
        /* <DEDUP_REMOVED lines=10> */
.L_x_35076:
[----:B------:R-:W-:Y:S05]  /*13d0*/  @P6 BRA `(.L_x_35060) ;  /* 0x0000001000586947 */ /* 0x000fea0003800000 */
[C---:B------:R-:W-:Y:S01]  /*13e0*/  VIADD R8, R0.reuse, 0xf ;  /* 0x0000000f00087836 */ /* 0x040fe20000000000 */
[C---:B-1----:R-:W-:Y:S01]  /*13f0*/  IADD3 R2, PT, PT, R0.reuse, 0x2, RZ ;  /* 0x0000000200027810 */ /* 0x042fe20007ffe0ff */
[----:B------:R-:W-:Y:S01]  /*1400*/  VIADD R14, R0, 0x1 ;  /* 0x00000001000e7836 */ /* 0x000fe20000000000 */
[----:B------:R-:W-:Y:S01]  /*1410*/  IADD3 R43, PT, PT, R38, 0x7, RZ ;  /* 0x00000007262b7810 */ /* 0x000fe20007ffe0ff */
        /* <DEDUP_REMOVED lines=11> */
[----:B------:R-:W-:Y:S01]  /*14d0*/  ISETP.GE.AND P2, PT, R12, R3, PT ;  /* 0x000000030c00720c */ /* 0x000fe20003f46270 */
[----:B------:R-:W-:Y:S01]  /*14e0*/  VIADD R8, R0, 0x4 ;  /* 0x0000000400087836 */ /* 0x000fe20000000000 */
[----:B------:R-:W-:Y:S01]  /*14f0*/  IADD3 R13, PT, PT, R2, -R13, RZ ;  /* 0x8000000d020d7210 */ /* 0x000fe20007ffe0ff */
        /* <DEDUP_REMOVED lines=35> */
[----:B------:R-:W-:-:S02]  /*1730*/  SEL R35, R3, RZ, P0 ;  /* 0x000000ff03237207 */ /* 0x000fc40000000000 */
[C---:B------:R-:W-:Y:S02]  /*1740*/  SEL R37, R3.reuse, RZ, P1 ;  /* 0x000000ff03257207 */ /* 0x040fe40000800000 */
[C---:B------:R-:W-:Y:S02]  /*1750*/  SEL R39, R3.reuse, RZ, P2 ;  /* 0x000000ff03277207 */ /* 0x040fe40001000000 */
[----:B------:R-:W-:Y:S01]  /*1760*/  ISETP.GE.AND P3, PT, R36, R3, PT ;  /* 0x000000032400720c */ /* 0x000fe20003f66270 */
[----:B------:R-:W-:Y:S01]  /*1770*/  IMAD.IADD R34, R34, 0x1, -R37 ;  /* 0x0000000122227824 */ /* 0x000fe200078e0a25 */
[----:B------:R-:W-:Y:S01]  /*1780*/  IADD3 R32, PT, PT, R32, -R35, RZ ;  /* 0x8000002320207210 */ /* 0x000fe20007ffe0ff */
[----:B------:R-:W-:Y:S01]  /*1790*/  IMAD.IADD R35, R2, 0x1, -R39 ;  /* 0x0000000102237824 */ /* 0x000fe200078e0a27 */
[----:B------:R-:W-:Y:S01]  /*17a0*/  SEL R3, R3, RZ, P3 ;  /* 0x000000ff03037207 */ /* 0x000fe20001800000 */
[C---:B------:R-:W-:Y:S01]  /*17b0*/  VIADD R37, R38.reuse, 0x1 ;  /* 0x0000000126257836 */ /* 0x040fe20000000000 */
[C---:B------:R-:W-:Y:S01]  /*17c0*/  IADD3 R2, PT, PT, R38.reuse, 0x2, RZ ;  /* 0x0000000226027810 */ /* 0x040fe20007ffe0ff */
[C---:B------:R-:W-:Y:S01]  /*17d0*/  VIADD R39, R38.reuse, 0x3 ;  /* 0x0000000326277836 */ /* 0x040fe20000000000 */
[----:B------:R-:W-:Y:S01]  /*17e0*/  IADD3 R48, PT, PT, R38, 0xd, RZ ;  /* 0x0000000d26307810 */ /* 0x000fe20007ffe0ff */
[----:B------:R-:W-:Y:S01]  /*17f0*/  IMAD.IADD R36, R36, 0x1, -R3 ;  /* 0x0000000124247824 */ /* 0x000fe200078e0a03 */
[----:B------:R-:W-:-:S02]  /*1800*/  LOP3.LUT R38, R2, 0xf, RZ, 0xc0, !PT ;  /* 0x0000000f02267812 */ /* 0x000fc400078ec0ff */
[----:B------:R-:W-:Y:S02]  /*1810*/  PRMT R3, R6, 0x9910, RZ ;  /* 0x0000991006037816 */ /* 0x000fe400000000ff */
        /* <DEDUP_REMOVED lines=13> */
[----:B------:R-:W-:-:S07]  /*18f0*/  MOV R2, 0x1910 ;  /* 0x0000191000027802 */ /* 0x000fce0000000f00 */
[----:B--234-:R-:W-:Y:S05]  /*1900*/  CALL.REL.NOINC `($__internal_695_$__cuda_sm20_div_s16) ;  /* 0x0000001400787944 */ /* 0x01cfea0003c00000 */
[----:B------:R-:W0:Y:S01]  /*1910*/  S2R R2, SR_CgaCtaId ;  /* 0x0000000000027919 */ /* 0x000e220000008800 */
[----:B------:R-:W1:Y:S01]  /*1920*/  LDC R3, c[0x0][0x3ac] ;  /* 0x0000eb00ff037b82 */ /* 0x000e620000000800 */
[----:B------:R-:W-:Y:S01]  /*1930*/  MOV R53, 0x400 ;  /* 0x0000040000357802 */ /* 0x000fe20000000f00 */
[----:B------:R-:W-:Y:S01]  /*1940*/  IMAD.MOV.U32 R51, RZ, RZ, RZ ;  /* 0x000000ffff337224 */ /* 0x000fe200078e00ff */
[----:B-1----:R-:W-:Y:S02]  /*1950*/  ISETP.GT.U32.AND P0, PT, R3, 0x40, PT ;  /* 0x000000400300780c */ /* 0x002fe40003f04070 */
[----:B------:R-:W-:Y:S01]  /*1960*/  PRMT R3, R52, 0x9910, RZ ;  /* 0x0000991034037816 */ /* 0x000fe200000000ff */
[----:B------:R-:W-:Y:S01]  /*1970*/  IMAD.SHL.U32 R52, R5, 0x4, RZ ;  /* 0x0000000405347824 */ /* 0x000fe200078e00ff */
[----:B0-----:R-:W-:-:S04]  /*1980*/  LEA R53, R2, R53, 0x18 ;  /* 0x0000003502357211 */ /* 0x001fc800078ec0ff */
[----:B------:R-:W-:-:S07]  /*1990*/  LOP3.LUT R2, R52, 0x3c, RZ, 0xc0, !PT ;  /* 0x0000003c34027812 */ /* 0x000fce00078ec0ff */
.L_x_35110:
[----:B------:R-:W-:Y:S01]  /*19a0*/  IMAD R57, R4, 0x44, R53 ;  /* 0x0000004404397824 */ /* 0x000fe200078e0235 */
[----:B------:R-:W-:-:S04]  /*19b0*/  IADD3 R4, PT, PT, R3, R4, RZ ;  /* 0x0000000403047210 */ /* 0x000fc80007ffe0ff */
        /* <DEDUP_REMOVED lines=14> */
.L_x_35113:
[----:B-1----:R-:W-:-:S07]  /*1aa0*/  IMAD R55, R31, R52, RZ ;  /* 0x000000341f377224 */ /* 0x002fce00078e02ff */
.L_x_35078:
[----:B------:R-:W-:-:S13]  /*1ab0*/  ISETP.GE.AND P2, PT, R57, 0x2, PT ;  /* 0x000000023900780c */ /* 0x000fda0003f46270 */
[----:B------:R-:W-:Y:S05]  /*1ac0*/  @!P2 BRA `(.L_x_35080) ;  /* 0x000000000010a947 */ /* 0x000fea0003800000 */
[----:B------:R-:W-:-:S03]  /*1ad0*/  UMOV UR4, 0xffffffff ;  /* 0xffffffff00047882 */ /* 0x000fc60000000000 */
[----:B------:R-:W-:Y:S05]  /*1ae0*/  BRA.DIV UR4, `(.L_x_35081) ;  /* 0x0000000a04e07947 */ /* 0x000fea000b800000 */
[----:B------:R1:W2:Y:S02]  /*1af0*/  SHFL.IDX PT, R52, R59, R14, 0x101f ;  /* 0x00101f0e3b347589 */ /* 0x0002a400000e0000 */
.L_x_35116:
[----:B--2---:R-:W-:-:S07]  /*1b00*/  IMAD R55, R30, R52, R55 ;  /* 0x000000341e377224 */ /* 0x004fce00078e0237 */
.L_x_35080:
[----:B------:R-:W-:-:S13]  /*1b10*/  ISETP.GE.AND P2, PT, R57, 0x3, PT ;  /* 0x000000033900780c */ /* 0x000fda0003f46270 */
[----:B------:R-:W-:Y:S05]  /*1b20*/  @!P2 BRA `(.L_x_35082) ;  /* 0x000000000010a947 */ /* 0x000fea0003800000 */
[----:B------:R-:W-:-:S03]  /*1b30*/  UMOV UR4, 0xffffffff ;  /* 0xffffffff00047882 */ /* 0x000fc60000000000 */
[----:B------:R-:W-:Y:S05]  /*1b40*/  BRA.DIV UR4, `(.L_x_35083) ;  /* 0x0000000a04ec7947 */ /* 0x000fea000b800000 */
[----:B------:R2:W3:Y:S02]  /*1b50*/  SHFL.IDX PT, R52, R59, R13, 0x101f ;  /* 0x00101f0d3b347589 */ /* 0x0004e400000e0000 */
.L_x_35119:
[----:B---3--:R-:W-:-:S07]  /*1b60*/  IMAD R55, R29, R52, R55 ;  /* 0x000000341d377224 */ /* 0x008fce00078e0237 */
.L_x_35082:
[----:B------:R-:W-:-:S13]  /*1b70*/  ISETP.GE.AND P2, PT, R57, 0x4, PT ;  /* 0x000000043900780c */ /* 0x000fda0003f46270 */
[----:B------:R-:W-:Y:S05]  /*1b80*/  @!P2 BRA `(.L_x_35084) ;  /* 0x000000000010a947 */ /* 0x000fea0003800000 */
[----:B------:R-:W-:-:S03]  /*1b90*/  UMOV UR4, 0xffffffff ;  /* 0xffffffff00047882 */ /* 0x000fc60000000000 */
[----:B------:R-:W-:Y:S05]  /*1ba0*/  BRA.DIV UR4, `(.L_x_35085) ;  /* 0x0000000a04f87947 */ /* 0x000fea000b800000 */
[----:B------:R3:W4:Y:S02]  /*1bb0*/  SHFL.IDX PT, R52, R59, R12, 0x101f ;  /* 0x00101f0c3b347589 */ /* 0x00072400000e0000 */
.L_x_35122:
[----:B----4-:R-:W-:-:S07]  /*1bc0*/  IMAD R55, R28, R52, R55 ;  /* 0x000000341c377224 */ /* 0x010fce00078e0237 */
.L_x_35084:
[----:B------:R-:W-:-:S13]  /*1bd0*/  ISETP.GE.AND P2, PT, R57, 0x5, PT ;  /* 0x000000053900780c */ /* 0x000fda0003f46270 */
[----:B------:R-:W-:Y:S05]  /*1be0*/  @!P2 BRA `(.L_x_35086) ;  /* 0x000000000010a947 */ /* 0x000fea0003800000 */
[----:B------:R-:W-:-:S03]  /*1bf0*/  UMOV UR4, 0xffffffff ;  /* 0xffffffff00047882 */ /* 0x000fc60000000000 */
[----:B------:R-:W-:Y:S05]  /*1c00*/  BRA.DIV UR4, `(.L_x_35087) ;  /* 0x0000000e04047947 */ /* 0x000fea000b800000 */
[----:B------:R4:W0:Y:S02]  /*1c10*/  SHFL.IDX PT, R52, R59, R11, 0x101f ;  /* 0x00101f0b3b347589 */ /* 0x00082400000e0000 */
.L_x_35125:
[----:B0-----:R-:W-:-:S07]  /*1c20*/  IMAD R55, R27, R52, R55 ;  /* 0x000000341b377224 */ /* 0x001fce00078e0237 */
.L_x_35086:
        /* <DEDUP_REMOVED lines=9> */
.L_x_35128:
[----:B0-----:R-:W-:-:S07]  /*1cc0*/  IMAD R55, R26, R52, R55 ;  /* 0x000000341a377224 */ /* 0x001fce00078e0237 */
.L_x_35088:
[----:B------:R-:W-:-:S13]  /*1cd0*/  ISETP.GE.AND P2, PT, R57, 0x7, PT ;  /* 0x000000073900780c */ /* 0x000fda0003f46270 */
[----:B------:R-:W-:Y:S05]  /*1ce0*/  @!P2 BRA `(.L_x_35090) ;  /* 0x000000000010a947 */ /* 0x000fea0003800000 */
[----:B------:R-:W-:-:S03]  /*1cf0*/  UMOV UR4, 0xffffffff ;  /* 0xffffffff00047882 */ /* 0x000fc60000000000 */
[----:B------:R-:W-:Y:S05]  /*1d00*/  BRA.DIV UR4, `(.L_x_35091) ;  /* 0x0000000e040c7947 */ /* 0x000fea000b800000 */
[----:B------:R0:W0:Y:S02]  /*1d10*/  SHFL.IDX PT, R52, R59, R10, 0x101f ;  /* 0x00101f0a3b347589 */ /* 0x00002400000e0000 */
.L_x_35131:
[----:B0-----:R-:W-:-:S07]  /*1d20*/  IMAD R55, R25, R52, R55 ;  /* 0x0000003419377224 */ /* 0x001fce00078e0237 */
.L_x_35090:
[----:B------:R-:W-:-:S13]  /*1d30*/  ISETP.GE.AND P2, PT, R57, 0x8, PT ;  /* 0x000000083900780c */ /* 0x000fda0003f46270 */
[----:B------:R-:W-:Y:S05]  /*1d40*/  @!P2 BRA `(.L_x_35092) ;  /* 0x000000000010a947 */ /* 0x000fea0003800000 */
[----:B------:R-:W-:-:S03]  /*1d50*/  UMOV UR4, 0xffffffff ;  /* 0xffffffff00047882 */ /* 0x000fc60000000000 */
[----:B------:R-:W-:Y:S05]  /*1d60*/  BRA.DIV UR4, `(.L_x_35093) ;  /* 0x0000000e04187947 */ /* 0x000fea000b800000 */
[----:B------:R0:W0:Y:S02]  /*1d70*/  SHFL.IDX PT, R52, R59, R9, 0x101f ;  /* 0x00101f093b347589 */ /* 0x00002400000e0000 */
.L_x_35134:
[----:B0-----:R-:W-:-:S07]  /*1d80*/  IMAD R55, R24, R52, R55 ;  /* 0x0000003418377224 */ /* 0x001fce00078e0237 */
.L_x_35092:
[----:B------:R-:W-:-:S13]  /*1d90*/  ISETP.GE.AND P2, PT, R57, 0x9, PT ;  /* 0x000000093900780c */ /* 0x000fda0003f46270 */
[----:B------:R-:W-:Y:S05]  /*1da0*/  @!P2 BRA `(.L_x_35094) ;  /* 0x000000000010a947 */ /* 0x000fea0003800000 */
[----:B------:R-:W-:-:S03]  /*1db0*/  UMOV UR4, 0xffffffff ;  /* 0xffffffff00047882 */ /* 0x000fc60000000000 */
[----:B------:R-:W-:Y:S05]  /*1dc0*/  BRA.DIV UR4, `(.L_x_35095) ;  /* 0x0000000e04247947 */ /* 0x000fea000b800000 */
[----:B------:R0:W0:Y:S02]  /*1dd0*/  SHFL.IDX PT, R52, R59, R8, 0x101f ;  /* 0x00101f083b347589 */ /* 0x00002400000e0000 */
.L_x_35137:
[----:B0-----:R-:W-:-:S07]  /*1de0*/  IMAD R55, R23, R52, R55 ;  /* 0x0000003417377224 */ /* 0x001fce00078e0237 */
.L_x_35094:
[----:B------:R-:W-:-:S13]  /*1df0*/  ISETP.GE.AND P2, PT, R57, 0xa, PT ;  /* 0x0000000a3900780c */ /* 0x000fda0003f46270 */
[----:B------:R-:W-:Y:S05]  /*1e00*/  @!P2 BRA `(.L_x_35096) ;  /* 0x000000000010a947 */ /* 0x000fea0003800000 */
[----:B------:R-:W-:-:S03]  /*1e10*/  UMOV UR4, 0xffffffff ;  /* 0xffffffff00047882 */ /* 0x000fc60000000000 */
[----:B------:R-:W-:Y:S05]  /*1e20*/  BRA.DIV UR4, `(.L_x_35097) ;  /* 0x0000000e04307947 */ /* 0x000fea000b800000 */
[----:B------:R0:W0:Y:S02]  /*1e30*/  SHFL.IDX PT, R52, R59, R7, 0x101f ;  /* 0x00101f073b347589 */ /* 0x00002400000e0000 */
.L_x_35140:
[----:B0-----:R-:W-:-:S07]  /*1e40*/  IMAD R55, R22, R52, R55 ;  /* 0x0000003416377224 */ /* 0x001fce00078e0237 */
.L_x_35096:
[----:B------:R-:W-:-:S13]  /*1e50*/  ISETP.GE.AND P2, PT, R57, 0xb, PT ;  /* 0x0000000b3900780c */ /* 0x000fda0003f46270 */
[----:B------:R-:W-:Y:S05]  /*1e60*/  @!P2 BRA `(.L_x_35098) ;  /* 0x000000000010a947 */ /* 0x000fea0003800000 */
[----:B------:R-:W-:-:S03]  /*1e70*/  UMOV UR4, 0xffffffff ;  /* 0xffffffff00047882 */ /* 0x000fc60000000000 */
[----:B------:R-:W-:Y:S05]  /*1e80*/  BRA.DIV UR4, `(.L_x_35099) ;  /* 0x0000000e043c7947 */ /* 0x000fea000b800000 */
[----:B------:R0:W0:Y:S02]  /*1e90*/  SHFL.IDX PT, R52, R59, R32, 0x101f ;  /* 0x00101f203b347589 */ /* 0x00002400000e0000 */
.L_x_35143:
[----:B0-----:R-:W-:-:S07]  /*1ea0*/  IMAD R55, R21, R52, R55 ;  /* 0x0000003415377224 */ /* 0x001fce00078e0237 */
.L_x_35098:
        /* <DEDUP_REMOVED lines=9> */
.L_x_35146:
[----:B0-----:R-:W-:-:S07]  /*1f40*/  IMAD R55, R20, R52, R55 ;  /* 0x0000003414377224 */ /* 0x001fce00078e0237 */
.L_x_35100:
[----:B------:R-:W-:-:S13]  /*1f50*/  ISETP.GE.AND P2, PT, R57, 0xd, PT ;  /* 0x0000000d3900780c */ /* 0x000fda0003f46270 */
[----:B------:R-:W-:Y:S05]  /*1f60*/  @!P2 BRA `(.L_x_35102) ;  /* 0x000000000010a947 */ /* 0x000fea0003800000 */
[----:B------:R-:W-:-:S03]  /*1f70*/  UMOV UR4, 0xffffffff ;  /* 0xffffffff00047882 */ /* 0x000fc60000000000 */
[----:B------:R-:W-:Y:S05]  /*1f80*/  BRA.DIV UR4, `(.L_x_35103) ;  /* 0x0000000e04447947 */ /* 0x000fea000b800000 */
[----:B------:R0:W0:Y:S02]  /*1f90*/  SHFL.IDX PT, R52, R59, R34, 0x101f ;  /* 0x00101f223b347589 */ /* 0x00002400000e0000 */
.L_x_35149:
[----:B0-----:R-:W-:-:S07]  /*1fa0*/  IMAD R55, R19, R52, R55 ;  /* 0x0000003413377224 */ /* 0x001fce00078e0237 */
.L_x_35102:
[----:B------:R-:W-:-:S13]  /*1fb0*/  ISETP.GE.AND P2, PT, R57, 0xe, PT ;  /* 0x0000000e3900780c */ /* 0x000fda0003f46270 */
[----:B------:R-:W-:Y:S05]  /*1fc0*/  @!P2 BRA `(.L_x_35104) ;  /* 0x000000000010a947 */ /* 0x000fea0003800000 */
[----:B------:R-:W-:-:S03]  /*1fd0*/  UMOV UR4, 0xffffffff ;  /* 0xffffffff00047882 */ /* 0x000fc60000000000 */
[----:B------:R-:W-:Y:S05]  /*1fe0*/  BRA.DIV UR4, `(.L_x_35105) ;  /* 0x0000000e04507947 */ /* 0x000fea000b800000 */
[----:B------:R0:W0:Y:S02]  /*1ff0*/  SHFL.IDX PT, R52, R59, R35, 0x101f ;  /* 0x00101f233b347589 */ /* 0x00002400000e0000 */
.L_x_35152:
[----:B0-----:R-:W-:-:S07]  /*2000*/  IMAD R55, R18, R52, R55 ;  /* 0x0000003412377224 */ /* 0x001fce00078e0237 */
.L_x_35104:
[----:B------:R-:W-:-:S13]  /*2010*/  ISETP.GE.AND P2, PT, R57, 0xf, PT ;  /* 0x0000000f3900780c */ /* 0x000fda0003f46270 */
[----:B------:R-:W-:Y:S05]  /*2020*/  @!P2 BRA `(.L_x_35106) ;  /* 0x000000000010a947 */ /* 0x000fea0003800000 */
[----:B------:R-:W-:-:S03]  /*2030*/  UMOV UR4, 0xffffffff ;  /* 0xffffffff00047882 */ /* 0x000fc60000000000 */
[----:B------:R-:W-:Y:S05]  /*2040*/  BRA.DIV UR4, `(.L_x_35107) ;  /* 0x0000000e045c7947 */ /* 0x000fea000b800000 */
[----:B------:R0:W0:Y:S02]  /*2050*/  SHFL.IDX PT, R52, R59, R36, 0x101f ;  /* 0x00101f243b347589 */ /* 0x00002400000e0000 */
.L_x_35155:
[----:B0-----:R-:W-:-:S07]  /*2060*/  IMAD R55, R17, R52, R55 ;  /* 0x0000003411377224 */ /* 0x001fce00078e0237 */
.L_x_35106:
[----:B------:R-:W-:-:S13]  /*2070*/  ISETP.GE.AND P2, PT, R57, 0x10, PT ;  /* 0x000000103900780c */ /* 0x000fda0003f46270 */
[----:B------:R-:W-:Y:S05]  /*2080*/  @!P2 BRA `(.L_x_35108) ;  /* 0x000000040024a947 */ /* 0x000fea0003800000 */
[----:B------:R-:W-:-:S03]  /*2090*/  UMOV UR4, 0xffffffff ;  /* 0xffffffff00047882 */ /* 0x000fc60000000000 */
[----:B------:R-:W-:Y:S05]  /*20a0*/  BRA.DIV UR4, `(.L_x_35109) ;  /* 0x0000000e04687947 */ /* 0x000fea000b800000 */
[----:B01234-:R0:W1:Y:S02]  /*20b0*/  SHFL.IDX PT, R59, R59, R15, 0x101f ;  /* 0x00101f0f3b3b7589 */ /* 0x01f06400000e0000 */
.L_x_35158:
[----:B-1----:R-:W-:Y:S01]  /*20c0*/  IMAD R55, R16, R59, R55 ;  /* 0x0000003b10377224 */ /* 0x002fe200078e0237 */
[----:B------:R-:W-:Y:S06]  /*20d0*/  BRA `(.L_x_35108) ;  /* 0x0000000400107947 */ /* 0x000fec0003800000 */
.L_x_35077:
        /* <DEDUP_REMOVED lines=8> */
[--C-:B------:R-:W-:Y:S02]  /*2160*/  @P3 IMAD R54, R37, 0x4, R57.reuse ;  /* 0x0000000425363824 */ /* 0x100fe400078e0239 */
[--C-:B------:R-:W-:Y:S02]  /*2170*/  @P5 IMAD R56, R38, 0x4, R57.reuse ;  /* 0x0000000426385824 */ /* 0x100fe400078e0239 */
        /* <DEDUP_REMOVED lines=30> */
[----:B------:R-:W-:-:S03]  /*2360*/  @P2 LEA R56, R45, R57, 0x2 ;  /* 0x000000392d382211 */ /* 0x000fc600078e10ff */
[----:B------:R-:W1:Y:S03]  /*2370*/  @P6 LDS R54, [R54] ;  /* 0x0000000036366984 */ /* 0x000e660000000800 */
[----:B------:R-:W-:Y:S01]  /*2380*/  @P3 IMAD R59, R46, 0x4, R57 ;  /* 0x000000042e3b3824 */ /* 0x000fe200078e0239 */
[----:B------:R-:W-:Y:S01]  /*2390*/  @P2 LDS R56, [R56] ;  /* 0x0000000038382984 */ /* 0x000fe20000000800 */
[----:B0-----:R-:W-:Y:S01]  /*23a0*/  @P4 IMAD R55, R24, R52, R55 ;  /* 0x0000003418374224 */ /* 0x001fe200078e0237 */
[----:B------:R-:W-:Y:S01]  /*23b0*/  ISETP.GE.AND P4, PT, R58, 0xe, PT ;  /* 0x0000000e3a00780c */ /* 0x000fe20003f86270 */
[----:B------:R-:W-:-:S06]  /*23c0*/  @P5 IMAD R52, R44, 0x4, R57 ;  /* 0x000000042c345824 */ /* 0x000fcc00078e0239 */
[----:B------:R-:W0:Y:S01]  /*23d0*/  @P5 LDS R52, [R52] ;  /* 0x0000000034345984 */ /* 0x000e220000000800 */
[----:B-1----:R-:W-:Y:S01]  /*23e0*/  @P6 IMAD R55, R23, R54, R55 ;  /* 0x0000003617376224 */ /* 0x002fe200078e0237 */
[----:B------:R-:W-:-:S03]  /*23f0*/  ISETP.GE.AND P6, PT, R58, 0x10, PT ;  /* 0x000000103a00780c */ /* 0x000fc60003fc6270 */
[----:B0-----:R-:W-:Y:S01]  /*2400*/  @P5 IMAD R55, R22, R52, R55 ;  /* 0x0000003416375224 */ /* 0x001fe200078e0237 */
[C---:B------:R-:W-:Y:S01]  /*2410*/  ISETP.GE.AND P5, PT, R58.reuse, 0xd, PT ;  /* 0x0000000d3a00780c */ /* 0x040fe20003fa6270 */
[----:B------:R-:W0:Y:S02]  /*2420*/  @P3 LDS R52, [R59] ;  /* 0x000000003b343984 */ /* 0x000e240000000800 */
[----:B------:R-:W-:Y:S01]  /*2430*/  @P2 IMAD R55, R21, R56, R55 ;  /* 0x0000003815372224 */ /* 0x000fe200078e0237 */
[----:B------:R-:W-:Y:S01]  /*2440*/  ISETP.GE.AND P2, PT, R58, 0xf, PT ;  /* 0x0000000f3a00780c */ /* 0x000fe20003f46270 */
[----:B------:R-:W-:-:S06]  /*2450*/  @P4 IMAD R56, R48, 0x4, R57 ;  /* 0x0000000430384824 */ /* 0x000fcc00078e0239 */
[----:B------:R-:W-:Y:S02]  /*2460*/  @P4 LDS R56, [R56] ;  /* 0x0000000038384984 */ /* 0x000fe40000000800 */
[----:B------:R-:W-:-:S04]  /*2470*/  @P5 IMAD R54, R47, 0x4, R57 ;  /* 0x000000042f365824 */ /* 0x000fc800078e0239 */
[----:B------:R-:W-:Y:S01]  /*2480*/  @P2 IMAD R58, R49, 0x4, R57 ;  /* 0x00000004313a2824 */ /* 0x000fe200078e0239 */
[----:B------:R-:W-:Y:S01]  /*2490*/  @P6 LEA R57, R50, R57, 0x2 ;  /* 0x0000003932396211 */ /* 0x000fe200078e10ff */
[----:B------:R-:W1:Y:S04]  /*24a0*/  @P5 LDS R54, [R54] ;  /* 0x0000000036365984 */ /* 0x000e680000000800 */
[----:B------:R-:W2:Y:S04]  /*24b0*/  @P2 LDS R58, [R58] ;  /* 0x000000003a3a2984 */ /* 0x000ea80000000800 */
[----:B------:R-:W3:Y:S01]  /*24c0*/  @P6 LDS R57, [R57] ;  /* 0x0000000039396984 */ /* 0x000ee20000000800 */
[----:B0-----:R-:W-:-:S04]  /*24d0*/  @P3 IMAD R55, R20, R52, R55 ;  /* 0x0000003414373224 */ /* 0x001fc800078e0237 */
[----:B-1----:R-:W-:-:S04]  /*24e0*/  @P5 IMAD R55, R19, R54, R55 ;  /* 0x0000003613375224 */ /* 0x002fc800078e0237 */
[----:B------:R-:W-:-:S04]  /*24f0*/  @P4 IMAD R55, R18, R56, R55 ;  /* 0x0000003812374224 */ /* 0x000fc800078e0237 */
[----:B--2---:R-:W-:-:S04]  /*2500*/  @P2 IMAD R55, R17, R58, R55 ;  /* 0x0000003a11372224 */ /* 0x004fc800078e0237 */
[----:B---3--:R-:W-:-:S07]  /*2510*/  @P6 IMAD R55, R16, R57, R55 ;  /* 0x0000003910376224 */ /* 0x008fce00078e0237 */
.L_x_35108:
[----:B------:R-:W-:Y:S01]  /*2520*/  IMAD.IADD R51, R55, 0x1, R51 ;  /* 0x0000000137337824 */ /* 0x000fe200078e0233 */
[----:B------:R-:W-:Y:S06]  /*2530*/  @!P1 BRA `(.L_x_35110) ;  /* 0xfffffff400189947 */ /* 0x000fec000383ffff */
.L_x_35060:
[----:B------:R-:W-:Y:S05]  /*2540*/  WARPSYNC.ALL ;  /* 0x0000000000007948 */ /* 0x000fea0003800000 */
[----:B------:R-:W5:Y:S08]  /*2550*/  S2UR UR4, SR_CTAID.X ;  /* 0x00000000000479c3 */ /* 0x000f700000002500 */
[----:B------:R-:W-:Y:S08]  /*2560*/  BAR.SYNC.DEFER_BLOCKING 0x0 ;  /* 0x0000000000007b1d */ /* 0x000ff00000010000 */
[----:B------:R-:W0:Y:S08]  /*2570*/  LDC R0, c[0x0][0x384] ;  /* 0x0000e100ff007b82 */ /* 0x000e300000000800 */
[----:B-1----:R-:W1:Y:S01]  /*2580*/  LDC.64 R2, c[0x0][0x3a0] ;  /* 0x0000e800ff027b82 */ /* 0x002e620000000a00 */
[----:B-----5:R-:W-:-:S04]  /*2590*/  IMAD R5, R6, UR4, R5 ;  /* 0x0000000406057c24 */ /* 0x020fc8000f8e0205 */
[----:B0-----:R-:W-:-:S04]  /*25a0*/  IMAD R5, R0, UR10, R5 ;  /* 0x0000000a00057c24 */ /* 0x001fc8000f8e0205 */
[----:B-1----:R-:W-:-:S05]  /*25b0*/  IMAD.WIDE R2, R5, 0x4, R2 ;  /* 0x0000000405027825 */ /* 0x002fca00078e0202 */
[----:B------:R-:W-:Y:S01]  /*25c0*/  STG.E desc[UR8][R2.64], R51 ;  /* 0x0000003302007986 */ /* 0x000fe2000c101908 */
[----:B------:R-:W-:Y:S05]  /*25d0*/  EXIT ;  /* 0x000000000000794d */ /* 0x000fea0003800000 */
.L_x_35079:
[----:B------:R-:W-:Y:S01]  /*25e0*/  BSSY B0, `(.L_x_35111) ;  /* 0x0000007000007945 */ /* 0x000fe20003800000 */
[----:B------:R-:W-:Y:S02]  /*25f0*/  IMAD.MOV.U32 R54, RZ, RZ, R52 ;  /* 0x000000ffff367224 */ /* 0x000fe400078e0034 */
[----:B------:R-:W-:Y:S02]  /*2600*/  IMAD.MOV.U32 R61, RZ, RZ, 0x101f ;  /* 0x0000101fff3d7424 */ /* 0x000fe400078e00ff */
[----:B------:R-:W-:-:S07]  /*2610*/  IMAD.MOV.U32 R52, RZ, RZ, -0x1 ;  /* 0xffffffffff347424 */ /* 0x000fce00078e00ff */
[----:B------:R-:W-:Y:S05]  /*2620*/  WARPSYNC.COLLECTIVE R52, `(.L_x_35112) ;  /* 0x0000000034087348 */ /* 0x000fea0003c00000 */
[----:B------:R0:W1:Y:S02]  /*2630*/  SHFL.IDX P2, R52, R59, R54, R61 ;  /* 0x000000363b347389 */ /* 0x000064000004003d */
[----:B01----:R-:W-:Y:S05]  /*2640*/  ENDCOLLECTIVE ;  /* 0x000000000000791b */ /* 0x003fea0003800000 */
.L_x_35112:
[----:B------:R-:W-:Y:S05]  /*2650*/  BSYNC B0 ;  /* 0x0000000000007941 */ /* 0x000fea0003800000 */
.L_x_35111:
[----:B------:R-:W-:Y:S05]  /*2660*/  BRA `(.L_x_35113) ;  /* 0xfffffff4000c7947 */ /* 0x000fea000383ffff */
.L_x_35081:
[----:B------:R-:W-:Y:S01]  /*2670*/  BSSY B0, `(.L_x_35114) ;  /* 0x0000007000007945 */ /* 0x000fe20003800000 */
[----:B------:R-:W-:Y:S01]  /*2680*/  MOV R54, R14 ;  /* 0x0000000e00367202 */ /* 0x000fe20000000f00 */
[----:B------:R-:W-:Y:S02]  /*2690*/  IMAD.MOV.U32 R61, RZ, RZ, 0x101f ;  /* 0x0000101fff3d7424 */ /* 0x000fe400078e00ff */
[----:B------:R-:W-:-:S07]  /*26a0*/  IMAD.MOV.U32 R52, RZ, RZ, -0x1 ;  /* 0xffffffffff347424 */ /* 0x000fce00078e00ff */
[----:B0-----:R-:W-:Y:S05]  /*26b0*/  WARPSYNC.COLLECTIVE R52, `(.L_x_35115) ;  /* 0x0000000034087348 */ /* 0x001fea0003c00000 */
[----:B------:R1:W2:Y:S02]  /*26c0*/  SHFL.IDX P2, R52, R59, R54, R61 ;  /* 0x000000363b347389 */ /* 0x0002a4000004003d */
[----:B012---:R-:W-:Y:S05]  /*26d0*/  ENDCOLLECTIVE ;  /* 0x000000000000791b */ /* 0x007fea0003800000 */
.L_x_35115:
[----:B------:R-:W-:Y:S05]  /*26e0*/  BSYNC B0 ;  /* 0x0000000000007941 */ /* 0x000fea0003800000 */
.L_x_35114:
[----:B------:R-:W-:Y:S05]  /*26f0*/  BRA `(.L_x_35116) ;  /* 0xfffffff400007947 */ /* 0x000fea000383ffff */
.L_x_35083:
[----:B------:R-:W-:Y:S01]  /*2700*/  BSSY B0, `(.L_x_35117) ;  /* 0x0000007000007945 */ /* 0x000fe20003800000 */
[----:B------:R-:W-:Y:S01]  /*2710*/  IMAD.MOV.U32 R54, RZ, RZ, R13 ;  /* 0x000000ffff367224 */ /* 0x000fe200078e000d */
[----:B------:R-:W-:Y:S01]  /*2720*/  MOV R52, 0xffffffff ;  /* 0xffffffff00347802 */ /* 0x000fe20000000f00 */
[----:B------:R-:W-:-:S07]  /*2730*/  IMAD.MOV.U32 R61, RZ, RZ, 0x101f ;  /* 0x0000101fff3d7424 */ /* 0x000fce00078e00ff */
[----:B01----:R-:W-:Y:S05]  /*2740*/  WARPSYNC.COLLECTIVE R52, `(.L_x_35118) ;  /* 0x0000000034087348 */ /* 0x003fea0003c00000 */
[----:B------:R2:W3:Y:S02]  /*2750*/  SHFL.IDX P2, R52, R59, R54, R61 ;  /* 0x000000363b347389 */ /* 0x0004e4000004003d */
[----:B0123--:R-:W-:Y:S05]  /*2760*/  ENDCOLLECTIVE ;  /* 0x000000000000791b */ /* 0x00ffea0003800000 */
.L_x_35118:
[----:B------:R-:W-:Y:S05]  /*2770*/  BSYNC B0 ;  /* 0x0000000000007941 */ /* 0x000fea0003800000 */
.L_x_35117:
[----:B------:R-:W-:Y:S05]  /*2780*/  BRA `(.L_x_35119) ;  /* 0xfffffff000f47947 */ /* 0x000fea000383ffff */
.L_x_35085:
[----:B------:R-:W-:Y:S01]  /*2790*/  BSSY B0, `(.L_x_35120) ;  /* 0x0000007000007945 */ /* 0x000fe20003800000 */
[----:B------:R-:W-:Y:S02]  /*27a0*/  IMAD.MOV.U32 R54, RZ, RZ, R12 ;  /* 0x000000ffff367224 */ /* 0x000fe400078e000c */
[----:B------:R-:W-:Y:S02]  /*27b0*/  IMAD.MOV.U32 R61, RZ, RZ, 0x101f ;  /* 0x0000101fff3d7424 */ /* 0x000fe400078e00ff */
[----:B------:R-:W-:-:S07]  /*27c0*/  IMAD.MOV.U32 R52, RZ, RZ, -0x1 ;  /* 0xffffffffff347424 */ /* 0x000fce00078e00ff */
[----:B012---:R-:W-:Y:S05]  /*27d0*/  WARPSYNC.COLLECTIVE R52, `(.L_x_35121) ;  /* 0x0000000034087348 */ /* 0x007fea0003c00000 */
[----:B------:R3:W4:Y:S02]  /*27e0*/  SHFL.IDX P2, R52, R59, R54, R61 ;  /* 0x000000363b347389 */ /* 0x000724000004003d */
[----:B01234-:R-:W-:Y:S05]  /*27f0*/  ENDCOLLECTIVE ;  /* 0x000000000000791b */ /* 0x01ffea0003800000 */
.L_x_35121:
[----:B------:R-:W-:Y:S05]  /*2800*/  BSYNC B0 ;  /* 0x0000000000007941 */ /* 0x000fea0003800000 */
.L_x_35120:
[----:B------:R-:W-:Y:S05]  /*2810*/  BRA `(.L_x_35122) ;  /* 0xfffffff000e87947 */ /* 0x000fea000383ffff */
.L_x_35087:
[----:B------:R-:W-:Y:S01]  /*2820*/  HFMA2 R61, -RZ, RZ, 0, 0.000503063201904296875 ;  /* 0x0000101fff3d7431 */ /* 0x000fe200000001ff */
[----:B------:R-:W-:Y:S01]  /*2830*/  BSSY B0, `(.L_x_35123) ;  /* 0x0000006000007945 */ /* 0x000fe20003800000 */
[----:B------:R-:W-:Y:S02]  /*2840*/  IMAD.MOV.U32 R54, RZ, RZ, R11 ;  /* 0x000000ffff367224 */ /* 0x000fe400078e000b */
[----:B------:R-:W-:-:S07]  /*2850*/  IMAD.MOV.U32 R52, RZ, RZ, -0x1 ;  /* 0xffffffffff347424 */ /* 0x000fce00078e00ff */
[----:B0123--:R-:W-:Y:S05]  /*2860*/  WARPSYNC.COLLECTIVE R52, `(.L_x_35124) ;  /* 0x0000000034087348 */ /* 0x00ffea0003c00000 */
[----:B------:R4:W0:Y:S02]  /*2870*/  SHFL.IDX P2, R52, R59, R54, R61 ;  /* 0x000000363b347389 */ /* 0x000824000004003d */
[----:B01234-:R-:W-:Y:S05]  /*2880*/  ENDCOLLECTIVE ;  /* 0x000000000000791b */ /* 0x01ffea0003800000 */
.L_x_35124:
[----:B------:R-:W-:Y:S05]  /*2890*/  BSYNC B0 ;  /* 0x0000000000007941 */ /* 0x000fea0003800000 */
.L_x_35123:
[----:B------:R-:W-:Y:S05]  /*28a0*/  BRA `(.L_x_35125) ;  /* 0xfffffff000dc7947 */ /* 0x000fea000383ffff */
.L_x_35089:
[----:B------:R-:W-:Y:S01]  /*28b0*/  BSSY B0, `(.L_x_35126) ;  /* 0x0000007000007945 */ /* 0x000fe20003800000 */
[----:B------:R-:W-:Y:S02]  /*28c0*/  IMAD.MOV.U32 R54, RZ, RZ, R52 ;  /* 0x000000ffff367224 */ /* 0x000fe400078e0034 */
[----:B------:R-:W-:Y:S02]  /*28d0*/  IMAD.MOV.U32 R61, RZ, RZ, 0x101f ;  /* 0x0000101fff3d7424 */ /* 0x000fe400078e00ff */
[----:B------:R-:W-:-:S07]  /*28e0*/  IMAD.MOV.U32 R52, RZ, RZ, -0x1 ;  /* 0xffffffffff347424 */ /* 0x000fce00078e00ff */
[----:B01234-:R-:W-:Y:S05]  /*28f0*/  WARPSYNC.COLLECTIVE R52, `(.L_x_35127) ;  /* 0x0000000034087348 */ /* 0x01ffea0003c00000 */
[----:B------:R0:W0:Y:S02]  /*2900*/  SHFL.IDX P2, R52, R59, R54, R61 ;  /* 0x000000363b347389 */ /* 0x000024000004003d */
[----:B01234-:R-:W-:Y:S05]  /*2910*/  ENDCOLLECTIVE ;  /* 0x000000000000791b */ /* 0x01ffea0003800000 */
.L_x_35127:
[----:B------:R-:W-:Y:S05]  /*2920*/  BSYNC B0 ;  /* 0x0000000000007941 */ /* 0x000fea0003800000 */
.L_x_35126:
[----:B------:R-:W-:Y:S05]  /*2930*/  BRA `(.L_x_35128) ;  /* 0xfffffff000e07947 */ /* 0x000fea000383ffff */
.L_x_35091:
[----:B------:R-:W-:Y:S01]  /*2940*/  BSSY B0, `(.L_x_35129) ;  /* 0x0000007000007945 */ /* 0x000fe20003800000 */
[----:B------:R-:W-:Y:S01]  /*2950*/  MOV R54, R10 ;  /* 0x0000000a00367202 */ /* 0x000fe20000000f00 */
[----:B------:R-:W-:Y:S02]  /*2960*/  IMAD.MOV.U32 R61, RZ, RZ, 0x101f ;  /* 0x0000101fff3d7424 */ /* 0x000fe400078e00ff */
[----:B------:R-:W-:-:S07]  /*2970*/  IMAD.MOV.U32 R52, RZ, RZ, -0x1 ;  /* 0xffffffffff347424 */ /* 0x000fce00078e00ff */
[----:B01234-:R-:W-:Y:S05]  /*2980*/  WARPSYNC.COLLECTIVE R52, `(.L_x_35130) ;  /* 0x0000000034087348 */ /* 0x01ffea0003c00000 */
[----:B------:R0:W0:Y:S02]  /*2990*/  SHFL.IDX P2, R52, R59, R54, R61 ;  /* 0x000000363b347389 */ /* 0x000024000004003d */
[----:B01234-:R-:W-:Y:S05]  /*29a0*/  ENDCOLLECTIVE ;  /* 0x000000000000791b */ /* 0x01ffea0003800000 */
.L_x_35130:
[----:B------:R-:W-:Y:S05]  /*29b0*/  BSYNC B0 ;  /* 0x0000000000007941 */ /* 0x000fea0003800000 */
.L_x_35129:
[----:B------:R-:W-:Y:S05]  /*29c0*/  BRA `(.L_x_35131) ;  /* 0xfffffff000d47947 */ /* 0x000fea000383ffff */
.L_x_35093:
[----:B------:R-:W-:Y:S01]  /*29d0*/  BSSY B0, `(.L_x_35132) ;  /* 0x0000007000007945 */ /* 0x000fe20003800000 */
[----:B------:R-:W-:Y:S01]  /*29e0*/  IMAD.MOV.U32 R54, RZ, RZ, R9 ;  /* 0x000000ffff367224 */ /* 0x000fe200078e0009 */
[----:B------:R-:W-:Y:S01]  /*29f0*/  MOV R52, 0xffffffff ;  /* 0xffffffff00347802 */ /* 0x000fe20000000f00 */
[----:B------:R-:W-:-:S07]  /*2a00*/  IMAD.MOV.U32 R61, RZ, RZ, 0x101f ;  /* 0x0000101fff3d7424 */ /* 0x000fce00078e00ff */
[----:B01234-:R-:W-:Y:S05]  /*2a10*/  WARPSYNC.COLLECTIVE R52, `(.L_x_35133) ;  /* 0x0000000034087348 */ /* 0x01ffea0003c00000 */
[----:B------:R0:W0:Y:S02]  /*2a20*/  SHFL.IDX P2, R52, R59, R54, R61 ;  /* 0x000000363b347389 */ /* 0x000024000004003d */
[----:B01234-:R-:W-:Y:S05]  /*2a30*/  ENDCOLLECTIVE ;  /* 0x000000000000791b */ /* 0x01ffea0003800000 */
.L_x_35133:
[----:B------:R-:W-:Y:S05]  /*2a40*/  BSYNC B0 ;  /* 0x0000000000007941 */ /* 0x000fea0003800000 */
.L_x_35132:
[----:B------:R-:W-:Y:S05]  /*2a50*/  BRA `(.L_x_35134) ;  /* 0xfffffff000c87947 */ /* 0x000fea000383ffff */
.L_x_35095:
[----:B------:R-:W-:Y:S01]  /*2a60*/  BSSY B0, `(.L_x_35135) ;  /* 0x0000007000007945 */ /* 0x000fe20003800000 */
[----:B------:R-:W-:Y:S02]  /*2a70*/  IMAD.MOV.U32 R54, RZ, RZ, R8 ;  /* 0x000000ffff367224 */ /* 0x000fe400078e0008 */
[----:B------:R-:W-:Y:S02]  /*2a80*/  IMAD.MOV.U32 R61, RZ, RZ, 0x101f ;  /* 0x0000101fff3d7424 */ /* 0x000fe400078e00ff */
[----:B------:R-:W-:-:S07]  /*2a90*/  IMAD.MOV.U32 R52, RZ, RZ, -0x1 ;  /* 0xffffffffff347424 */ /* 0x000fce00078e00ff */
[----:B01234-:R-:W-:Y:S05]  /*2aa0*/  WARPSYNC.COLLECTIVE R52, `(.L_x_35136) ;  /* 0x0000000034087348 */ /* 0x01ffea0003c00000 */
[----:B------:R0:W0:Y:S02]  /*2ab0*/  SHFL.IDX P2, R52, R59, R54, R61 ;  /* 0x000000363b347389 */ /* 0x000024000004003d */
[----:B01234-:R-:W-:Y:S05]  /*2ac0*/  ENDCOLLECTIVE ;  /* 0x000000000000791b */ /* 0x01ffea0003800000 */
.L_x_35136:
[----:B------:R-:W-:Y:S05]  /*2ad0*/  BSYNC B0 ;  /* 0x0000000000007941 */ /* 0x000fea0003800000 */
.L_x_35135:
[----:B------:R-:W-:Y:S05]  /*2ae0*/  BRA `(.L_x_35137) ;  /* 0xfffffff000bc7947 */ /* 0x000fea000383ffff */
.L_x_35097:
[----:B------:R-:W-:Y:S01]  /*2af0*/  HFMA2 R61, -RZ, RZ, 0, 0.000503063201904296875 ;  /* 0x0000101fff3d7431 */ /* 0x000fe200000001ff */
[----:B------:R-:W-:Y:S01]  /*2b00*/  BSSY B0, `(.L_x_35138) ;  /* 0x0000006000007945 */ /* 0x000fe20003800000 */
[----:B------:R-:W-:Y:S02]  /*2b10*/  IMAD.MOV.U32 R54, RZ, RZ, R7 ;  /* 0x000000ffff367224 */ /* 0x000fe400078e0007 */
[----:B------:R-:W-:-:S07]  /*2b20*/  IMAD.MOV.U32 R52, RZ, RZ, -0x1 ;  /* 0xffffffffff347424 */ /* 0x000fce00078e00ff */
[----:B01234-:R-:W-:Y:S05]  /*2b30*/  WARPSYNC.COLLECTIVE R52, `(.L_x_35139) ;  /* 0x0000000034087348 */ /* 0x01ffea0003c00000 */
[----:B------:R0:W0:Y:S02]  /*2b40*/  SHFL.IDX P2, R52, R59, R54, R61 ;  /* 0x000000363b347389 */ /* 0x000024000004003d */
[----:B01234-:R-:W-:Y:S05]  /*2b50*/  ENDCOLLECTIVE ;  /* 0x000000000000791b */ /* 0x01ffea0003800000 */
.L_x_35139:
[----:B------:R-:W-:Y:S05]  /*2b60*/  BSYNC B0 ;  /* 0x0000000000007941 */ /* 0x000fea0003800000 */
.L_x_35138:
[----:B------:R-:W-:Y:S05]  /*2b70*/  BRA `(.L_x_35140) ;  /* 0xfffffff000b07947 */ /* 0x000fea000383ffff */
.L_x_35099:
[----:B------:R-:W-:Y:S01]  /*2b80*/  BSSY B0, `(.L_x_35141) ;  /* 0x0000007000007945 */ /* 0x000fe20003800000 */
[----:B------:R-:W-:Y:S01]  /*2b90*/  IMAD.MOV.U32 R54, RZ, RZ, R32 ;  /* 0x000000ffff367224 */ /* 0x000fe200078e0020 */
[----:B------:R-:W-:Y:S01]  /*2ba0*/  MOV R52, 0xffffffff ;  /* 0xffffffff00347802 */ /* 0x000fe20000000f00 */
[----:B------:R-:W-:-:S07]  /*2bb0*/  IMAD.MOV.U32 R61, RZ, RZ, 0x101f ;  /* 0x0000101fff3d7424 */ /* 0x000fce00078e00ff */
[----:B01234-:R-:W-:Y:S05]  /*2bc0*/  WARPSYNC.COLLECTIVE R52, `(.L_x_35142) ;  /* 0x0000000034087348 */ /* 0x01ffea0003c00000 */
[----:B------:R0:W0:Y:S02]  /*2bd0*/  SHFL.IDX P2, R52, R59, R54, R61 ;  /* 0x000000363b347389 */ /* 0x000024000004003d */
[----:B01234-:R-:W-:Y:S05]  /*2be0*/  ENDCOLLECTIVE ;  /* 0x000000000000791b */ /* 0x01ffea0003800000 */
.L_x_35142:
[----:B------:R-:W-:Y:S05]  /*2bf0*/  BSYNC B0 ;  /* 0x0000000000007941 */ /* 0x000fea0003800000 */
.L_x_35141:
[----:B------:R-:W-:Y:S05]  /*2c00*/  BRA `(.L_x_35143) ;  /* 0xfffffff000a47947 */ /* 0x000fea000383ffff */
.L_x_35101:
[----:B------:R-:W-:Y:S01]  /*2c10*/  BSSY B0, `(.L_x_35144) ;  /* 0x0000007000007945 */ /* 0x000fe20003800000 */
[----:B------:R-:W-:Y:S02]  /*2c20*/  IMAD.MOV.U32 R54, RZ, RZ, R52 ;  /* 0x000000ffff367224 */ /* 0x000fe400078e0034 */
[----:B------:R-:W-:Y:S02]  /*2c30*/  IMAD.MOV.U32 R61, RZ, RZ, 0x101f ;  /* 0x0000101fff3d7424 */ /* 0x000fe400078e00ff */
[----:B------:R-:W-:-:S07]  /*2c40*/  IMAD.MOV.U32 R52, RZ, RZ, -0x1 ;  /* 0xffffffffff347424 */ /* 0x000fce00078e00ff */
[----:B01234-:R-:W-:Y:S05]  /*2c50*/  WARPSYNC.COLLECTIVE R52, `(.L_x_35145) ;  /* 0x0000000034087348 */ /* 0x01ffea0003c00000 */
[----:B------:R0:W0:Y:S02]  /*2c60*/  SHFL.IDX P2, R52, R59, R54, R61 ;  /* 0x000000363b347389 */ /* 0x000024000004003d */
[----:B01234-:R-:W-:Y:S05]  /*2c70*/  ENDCOLLECTIVE ;  /* 0x000000000000791b */ /* 0x01ffea0003800000 */
.L_x_35145:
[----:B------:R-:W-:Y:S05]  /*2c80*/  BSYNC B0 ;  /* 0x0000000000007941 */ /* 0x000fea0003800000 */
.L_x_35144:
[----:B------:R-:W-:Y:S05]  /*2c90*/  BRA `(.L_x_35146) ;  /* 0xfffffff000a87947 */ /* 0x000fea000383ffff */
.L_x_35103:
[----:B------:R-:W-:Y:S01]  /*2ca0*/  BSSY B0, `(.L_x_35147) ;  /* 0x0000007000007945 */ /* 0x000fe20003800000 */
[----:B------:R-:W-:Y:S01]  /*2cb0*/  MOV R54, R34 ;  /* 0x0000002200367202 */ /* 0x000fe20000000f00 */
[----:B------:R-:W-:Y:S02]  /*2cc0*/  IMAD.MOV.U32 R61, RZ, RZ, 0x101f ;  /* 0x0000101fff3d7424 */ /* 0x000fe400078e00ff */
[----:B------:R-:W-:-:S07]  /*2cd0*/  IMAD.MOV.U32 R52, RZ, RZ, -0x1 ;  /* 0xffffffffff347424 */ /* 0x000fce00078e00ff */
[----:B01234-:R-:W-:Y:S05]  /*2ce0*/  WARPSYNC.COLLECTIVE R52, `(.L_x_35148) ;  /* 0x0000000034087348 */ /* 0x01ffea0003c00000 */
[----:B------:R0:W0:Y:S02]  /*2cf0*/  SHFL.IDX P2, R52, R59, R54, R61 ;  /* 0x000000363b347389 */ /* 0x000024000004003d */
[----:B01234-:R-:W-:Y:S05]  /*2d00*/  ENDCOLLECTIVE ;  /* 0x000000000000791b */ /* 0x01ffea0003800000 */
.L_x_35148:
[----:B------:R-:W-:Y:S05]  /*2d10*/  BSYNC B0 ;  /* 0x0000000000007941 */ /* 0x000fea0003800000 */
.L_x_35147:
[----:B------:R-:W-:Y:S05]  /*2d20*/  BRA `(.L_x_35149) ;  /* 0xfffffff0009c7947 */ /* 0x000fea000383ffff */
.L_x_35105:
[----:B------:R-:W-:Y:S01]  /*2d30*/  HFMA2 R61, -RZ, RZ, 0, 0.000503063201904296875 ;  /* 0x0000101fff3d7431 */ /* 0x000fe200000001ff */
[----:B------:R-:W-:Y:S01]  /*2d40*/  BSSY B0, `(.L_x_35150) ;  /* 0x0000006000007945 */ /* 0x000fe20003800000 */
[----:B------:R-:W-:Y:S02]  /*2d50*/  IMAD.MOV.U32 R54, RZ, RZ, R35 ;  /* 0x000000ffff367224 */ /* 0x000fe400078e0023 */
[----:B------:R-:W-:-:S07]  /*2d60*/  IMAD.MOV.U32 R52, RZ, RZ, -0x1 ;  /* 0xffffffffff347424 */ /* 0x000fce00078e00ff */
[----:B01234-:R-:W-:Y:S05]  /*2d70*/  WARPSYNC.COLLECTIVE R52, `(.L_x_35151) ;  /* 0x0000000034087348 */ /* 0x01ffea0003c00000 */
[----:B------:R0:W0:Y:S02]  /*2d80*/  SHFL.IDX P2, R52, R59, R54, R61 ;  /* 0x000000363b347389 */ /* 0x000024000004003d */
[----:B01234-:R-:W-:Y:S05]  /*2d90*/  ENDCOLLECTIVE ;  /* 0x000000000000791b */ /* 0x01ffea0003800000 */
.L_x_35151:
[----:B------:R-:W-:Y:S05]  /*2da0*/  BSYNC B0 ;  /* 0x0000000000007941 */ /* 0x000fea0003800000 */
.L_x_35150:
[----:B------:R-:W-:Y:S05]  /*2db0*/  BRA `(.L_x_35152) ;  /* 0xfffffff000907947 */ /* 0x000fea000383ffff */
.L_x_35107:
[----:B------:R-:W-:Y:S01]  /*2dc0*/  BSSY B0, `(.L_x_35153) ;  /* 0x0000007000007945 */ /* 0x000fe20003800000 */
[----:B------:R-:W-:Y:S01]  /*2dd0*/  IMAD.MOV.U32 R54, RZ, RZ, R36 ;  /* 0x000000ffff367224 */ /* 0x000fe200078e0024 */
[----:B------:R-:W-:Y:S01]  /*2de0*/  MOV R52, 0xffffffff ;  /* 0xffffffff00347802 */ /* 0x000fe20000000f00 */
[----:B------:R-:W-:-:S07]  /*2df0*/  IMAD.MOV.U32 R61, RZ, RZ, 0x101f ;  /* 0x0000101fff3d7424 */ /* 0x000fce00078e00ff */
[----:B01234-:R-:W-:Y:S05]  /*2e00*/  WARPSYNC.COLLECTIVE R52, `(.L_x_35154) ;  /* 0x0000000034087348 */ /* 0x01ffea0003c00000 */
[----:B------:R0:W0:Y:S02]  /*2e10*/  SHFL.IDX P2, R52, R59, R54, R61 ;  /* 0x000000363b347389 */ /* 0x000024000004003d */
[----:B01234-:R-:W-:Y:S05]  /*2e20*/  ENDCOLLECTIVE ;  /* 0x000000000000791b */ /* 0x01ffea0003800000 */
.L_x_35154:
[----:B------:R-:W-:Y:S05]  /*2e30*/  BSYNC B0 ;  /* 0x0000000000007941 */ /* 0x000fea0003800000 */
.L_x_35153:
[----:B------:R-:W-:Y:S05]  /*2e40*/  BRA `(.L_x_35155) ;  /* 0xfffffff000847947 */ /* 0x000fea000383ffff */
.L_x_35109:
[----:B------:R-:W-:Y:S01]  /*2e50*/  BSSY B0, `(.L_x_35156) ;  /* 0x0000007000007945 */ /* 0x000fe20003800000 */
[----:B------:R-:W-:Y:S02]  /*2e60*/  IMAD.MOV.U32 R54, RZ, RZ, R15 ;  /* 0x000000ffff367224 */ /* 0x000fe400078e000f */
[----:B------:R-:W-:Y:S02]  /*2e70*/  IMAD.MOV.U32 R61, RZ, RZ, 0x101f ;  /* 0x0000101fff3d7424 */ /* 0x000fe400078e00ff */
[----:B------:R-:W-:-:S07]  /*2e80*/  IMAD.MOV.U32 R52, RZ, RZ, -0x1 ;  /* 0xffffffffff347424 */ /* 0x000fce00078e00ff */
[----:B01234-:R-:W-:Y:S05]  /*2e90*/  WARPSYNC.COLLECTIVE R52, `(.L_x_35157) ;  /* 0x0000000034087348 */ /* 0x01ffea0003c00000 */
[----:B------:R0:W0:Y:S02]  /*2ea0*/  SHFL.IDX P2, R52, R59, R54, R61 ;  /* 0x000000363b347389 */ /* 0x000024000004003d */
[----:B01234-:R-:W-:Y:S05]  /*2eb0*/  ENDCOLLECTIVE ;  /* 0x000000000000791b */ /* 0x01ffea0003800000 */
.L_x_35157:
[----:B------:R-:W-:Y:S05]  /*2ec0*/  BSYNC B0 ;  /* 0x0000000000007941 */ /* 0x000fea0003800000 */
.L_x_35156:
[----:B------:R-:W-:Y:S01]  /*2ed0*/  MOV R59, R52 ;  /* 0x00000034003b7202 */ /* 0x000fe20000000f00 */
[----:B------:R-:W-:Y:S06]  /*2ee0*/  BRA `(.L_x_35158) ;  /* 0xfffffff000747947 */ /* 0x000fec000383ffff */
        .weak           $__internal_695_$__cuda_sm20_div_s16
        .type           $__internal_695_$__cuda_sm20_div_s16,@function
        .size           $__internal_695_$__cuda_sm20_div_s16,(.L_x_39198 - $__internal_695_$__cuda_sm20_div_s16)
$__internal_695_$__cuda_sm20_div_s16:
        /* <DEDUP_REMOVED lines=22> */
[----:B------:R-:W-:Y:S05]  /*3050*/  RET.REL.NODEC R2 `(_Z9cuda_gemmIiLi128ELi1ELi1ELi64ELi16ELi16ELi64ELi0ELi0EEviiiPT_S1_S1_iii) ;  /* 0xffffffcc02e87950 */ /* 0x000fea0003c3ffff */
.L_x_35159:
        /* <DEDUP_REMOVED lines=10> */
.L_x_39198:


//--------------------- .text._Z9cuda_gemmIiLi128ELi1ELi1ELi64ELi8ELi8ELi64ELi1ELi1EEviiiPT_S1_S1_iii --------------------------
	.section	.text._Z9cuda_gemmIiLi128ELi1ELi1ELi64ELi8ELi8ELi64ELi1ELi1EEviiiPT_S1_S1_iii,"ax",@progbits
	.align	128
        .global         _Z9cuda_gemmIiLi128ELi1ELi1ELi64ELi8ELi8ELi64ELi1ELi1EEviiiPT_S1_S1_iii
        .type           _Z9cuda_gemmIiLi128ELi1ELi1ELi64ELi8ELi8ELi64ELi1ELi1EEviiiPT_S1_S1_iii,@function
        .size           _Z9cuda_gemmIiLi128ELi1ELi1ELi64ELi8ELi8ELi64ELi1ELi1EEviiiPT_S1_S1_iii,(.L_x_39931 - _Z9cuda_gemmIiLi128ELi1ELi1ELi64ELi8ELi8ELi64ELi1ELi1EEviiiPT_S1_S1_iii)
        .other          _Z9cuda_gemmIiLi128ELi1ELi1ELi64ELi8ELi8ELi64ELi1ELi1EEviiiPT_S1_S1_iii,@"STO_CUDA_ENTRY STV_DEFAULT"
_Z9cuda_gemmIiLi128ELi1ELi1ELi64ELi8ELi8ELi64ELi1ELi1EEviiiPT_S1_S1_iii:
.text._Z9cuda_gemmIiLi128ELi1ELi1ELi64ELi8ELi8ELi64ELi1ELi1EEviiiPT_S1_S1_iii:
        /* <DEDUP_REMOVED lines=46> */
.L_x_35164:
        /* <DEDUP_REMOVED lines=12> */
.L_x_35163:
[----:B------:R-:W-:Y:S05]  /*03a0*/  BSYNC.RECONVERGENT B1 ;  /* 0x0000000000017941 */ /* 0x000fea0003800200 */
.L_x_35162:
        /* <DEDUP_REMOVED lines=8> */
.L_x_35165:
        /* <DEDUP_REMOVED lines=39> */
.L_x_35161:
[----:B------:R-:W-:Y:S05]  /*06a0*/  BSYNC.RECONVERGENT B0 ;  /* 0x0000000000007941 */ /* 0x000fea0003800200 */
.L_x_35160:
[----:B0-----:R-:W0:Y:S01]  /*06b0*/  S2R R5, SR_CTAID.Y ;  /* 0x0000000000057919 */ /* 0x001e220000002600 */
        /* <DEDUP_REMOVED lines=16> */
.L_x_35168:
[----:B------:R0:W3:Y:S01]  /*07c0*/  LDG.E.128 R8, desc[UR6][R2.64] ;  /* 0x0000000602087981 */ /* 0x0000e2000c1e1d00 */
[----:B--2---:R-:W-:-:S05]  /*07d0*/  IMAD R4, R7, 0x4, R4 ;  /* 0x0000000407047824 */ /* 0x004fca00078e0204 */
[----:B------:R-:W-:Y:S01]  /*07e0*/  ISETP.GE.U32.AND P1, PT, R4, 0x40, PT ;  /* 0x000000400400780c */ /* 0x000fe20003f26070 */
[C---:B0-----:R-:W-:Y:S01]  /*07f0*/  IMAD.WIDE.U32 R2, R7.reuse, 0x10, R2 ;  /* 0x0000001007027825 */ /* 0x041fe200078e0002 */
[----:B---3--:R0:W-:Y:S02]  /*0800*/  STS.128 [R5], R8 ;  /* 0x0000000805007388 */ /* 0x0081e40000000c00 */
[----:B0-----:R-:W-:-:S09]  /*0810*/  LEA R5, R7, R5, 0x4 ;  /* 0x0000000507057211 */ /* 0x001fd200078e20ff */
[----:B------:R-:W-:Y:S05]  /*0820*/  @!P1 BRA `(.L_x_35168) ;  /* 0xfffffffc00e49947 */ /* 0x000fea000383ffff */
.L_x_35167:
[----:B------:R-:W-:Y:S05]  /*0830*/  BSYNC.RECONVERGENT B0 ;  /* 0x0000000000007941 */ /* 0x000fea0003800200 */
.L_x_35166:
        /* <DEDUP_REMOVED lines=18> */
.L_x_35179:
[----:B------:R-:W-:-:S03]  /*0960*/  UMOV UR4, 0xffffffff ;  /* 0xffffffff00047882 */ /* 0x000fc60000000000 */
[----:B------:R-:W-:Y:S05]  /*0970*/  BRA.DIV UR4, `(.L_x_35171) ;  /* 0x00000002047c7947 */ /* 0x000fea000b800000 */
.L_x_35182:
[----:B------:R-:W-:Y:S01]  /*0980*/  UMOV UR4, 0xffffffff ;  /* 0xffffffff00047882 */ /* 0x000fe20000000000 */
[----:B------:R-:W-:Y:S01]  /*0990*/  VIADD R4, R0, 0x5 ;  /* 0x0000000500047836 */ /* 0x000fe20000000000 */
[----:B------:R-:W-:Y:S01]  /*09a0*/  LOP3.LUT R5, R5, 0x7, RZ, 0xc0, !PT ;  /* 0x0000000705057812 */ /* 0x000fe200078ec0ff */
[----:B------:R-:W-:Y:S06]  /*09b0*/  BRA.DIV UR4, `(.L_x_35172) ;  /* 0x0000000204907947 */ /* 0x000fec000b800000 */
.L_x_35185:
[----:B------:R-:W-:Y:S01]  /*09c0*/  UMOV UR4, 0xffffffff ;  /* 0xffffffff00047882 */ /* 0x000fe20000000000 */
[----:B------:R-:W-:Y:S01]  /*09d0*/  VIADD R5, R0, 0x6 ;  /* 0x0000000600057836 */ /* 0x000fe20000000000 */
[----:B------:R-:W-:Y:S01]  /*09e0*/  LOP3.LUT R6, R6, 0x7, RZ, 0xc0, !PT ;  /* 0x0000000706067812 */ /* 0x000fe200078ec0ff */
[----:B------:R-:W-:Y:S06]  /*09f0*/  BRA.DIV UR4, `(.L_x_35173) ;  /* 0x0000000204a47947 */ /* 0x000fec000b800000 */
.L_x_35188:
[----:B------:R-:W-:Y:S01]  /*0a00*/  UMOV UR4, 0xffffffff ;  /* 0xffffffff00047882 */ /* 0x000fe20000000000 */
[----:B------:R-:W-:Y:S02]  /*0a10*/  LOP3.LUT R2, R2, 0x4, RZ, 0x3c, !PT ;  /* 0x0000000402027812 */ /* 0x000fe400078e3cff */
[----:B------:R-:W-:Y:S05]  /*0a20*/  BRA.DIV UR4, `(.L_x_35174) ;  /* 0x0000000204bc7947 */ /* 0x000fea000b800000 */
.L_x_35191:
[----:B------:R-:W-:Y:S01]  /*0a30*/  UMOV UR4, 0xffffffff ;  /* 0xffffffff00047882 */ /* 0x000fe20000000000 */
[----:B------:R-:W-:Y:S02]  /*0a40*/  IADD3 R0, PT, PT, R0, -0x1, RZ ;  /* 0xffffffff00007810 */ /* 0x000fe40007ffe0ff */
[----:B------:R-:W-:Y:S02]  /*0a50*/  LOP3.LUT R4, R4, 0x7, RZ, 0xc0, !PT ;  /* 0x0000000704047812 */ /* 0x000fe400078ec0ff */
[----:B------:R-:W-:Y:S01]  /*0a60*/  LOP3.LUT R5, R5, 0x7, RZ, 0xc0, !PT ;  /* 0x0000000705057812 */ /* 0x000fe200078ec0ff */
[----:B------:R-:W-:Y:S06]  /*0a70*/  BRA.DIV UR4, `(.L_x_35175) ;  /* 0x0000000204cc7947 */ /* 0x000fec000b800000 */
.L_x_35194:
[----:B------:R-:W-:-:S03]  /*0a80*/  UMOV UR4, 0xffffffff ;  /* 0xffffffff00047882 */ /* 0x000fc60000000000 */
[----:B------:R-:W-:Y:S05]  /*0a90*/  BRA.DIV UR4, `(.L_x_35176) ;  /* 0x0000000204e87947 */ /* 0x000fea000b800000 */
.L_x_35197:
[----:B------:R-:W-:Y:S01]  /*0aa0*/  UMOV UR4, 0xffffffff ;  /* 0xffffffff00047882 */ /* 0x000fe20000000000 */
[----:B------:R-:W-:Y:S02]  /*0ab0*/  LOP3.LUT R0, R0, 0x7, RZ, 0xc0, !PT ;  /* 0x0000000700007812 */ /* 0x000fe400078ec0ff */
[----:B------:R-:W-:Y:S05]  /*0ac0*/  BRA.DIV UR4, `(.L_x_35177) ;  /* 0x0000000604007947 */ /* 0x000fea000b800000 */
.L_x_35169:
[----:B------:R-:W-:Y:S05]  /*0ad0*/  WARPSYNC.ALL ;  /* 0x0000000000007948 */ /* 0x000fea0003800000 */
[----:B------:R-:W-:Y:S06]  /*0ae0*/  BAR.SYNC.DEFER_BLOCKING 0x0 ;  /* 0x0000000000007b1d */ /* 0x000fec0000010000 */
[----:B------:R-:W-:Y:S05]  /*0af0*/  EXIT ;  /* 0x000000000000794d */ /* 0x000fea0003800000 */
.L_x_35170:
[----:B------:R-:W-:Y:S02]  /*0b00*/  IMAD.MOV.U32 R7, RZ, RZ, -0x1 ;  /* 0xffffffffff077424 */ /* 0x000fe400078e00ff */
[----:B------:R-:W-:Y:S02]  /*0b10*/  IMAD.MOV.U32 R8, RZ, RZ, R2 ;  /* 0x000000ffff087224 */ /* 0x000fe400078e0002 */
[----:B------:R-:W-:-:S07]  /*0b20*/  IMAD.MOV.U32 R10, RZ, RZ, 0x181f ;  /* 0x0000181fff0a7424 */ /* 0x000fce00078e00ff */
[----:B0-----:R-:W-:Y:S05]  /*0b30*/  WARPSYNC.COLLECTIVE R7, `(.L_x_35178) ;  /* 0x0000000007087348 */ /* 0x001fea0003c00000 */
[----:B0-----:R0:W1:Y:S02]  /*0b40*/  SHFL.IDX P0, R7, R3, R8, R10 ;  /* 0x0000000803077389 */ /* 0x001064000000000a */
[----:B01----:R-:W-:Y:S05]  /*0b50*/  ENDCOLLECTIVE ;  /* 0x000000000000791b */ /* 0x003fea0003800000 */
.L_x_35178:
[----:B------:R-:W-:Y:S05]  /*0b60*/  BRA `(.L_x_35179) ;  /* 0xfffffffc007c7947 */ /* 0x000fea000383ffff */
.L_x_35171:
[----:B------:R-:W-:Y:S01]  /*0b70*/  BSSY B0, `(.L_x_35180) ;  /* 0x0000007000007945 */ /* 0x000fe20003800000 */
[----:B------:R-:W-:Y:S01]  /*0b80*/  MOV R8, R4 ;  /* 0x0000000400087202 */ /* 0x000fe20000000f00 */
[----:B------:R-:W-:Y:S02]  /*0b90*/  IMAD.MOV.U32 R10, RZ, RZ, 0x181f ;  /* 0x0000181fff0a7424 */ /* 0x000fe400078e00ff */
[----:B------:R-:W-:-:S07]  /*0ba0*/  IMAD.MOV.U32 R7, RZ, RZ, -0x1 ;  /* 0xffffffffff077424 */ /* 0x000fce00078e00ff */
[----:B0-----:R-:W-:Y:S05]  /*0bb0*/  WARPSYNC.COLLECTIVE R7, `(.L_x_35181) ;  /* 0x0000000007087348 */ /* 0x001fea0003c00000 */
[----:B0-----:R0:W1:Y:S02]  /*0bc0*/  SHFL.IDX P0, R7, R3, R8, R10 ;  /* 0x0000000803077389 */ /* 0x001064000000000a */
[----:B01----:R-:W-:Y:S05]  /*0bd0*/  ENDCOLLECTIVE ;  /* 0x000000000000791b */ /* 0x003fea0003800000 */
.L_x_35181:
[----:B------:R-:W-:Y:S05]  /*0be0*/  BSYNC B0 ;  /* 0x0000000000007941 */ /* 0x000fea0003800000 */
.L_x_35180:
[----:B------:R-:W-:Y:S05]  /*0bf0*/  BRA `(.L_x_35182) ;  /* 0xfffffffc00607947 */ /* 0x000fea000383ffff */
.L_x_35172:
[----:B------:R-:W-:Y:S01]  /*0c00*/  HFMA2 R10, -RZ, RZ, 0, 0.0020122528076171875 ;  /* 0x0000181fff0a7431 */ /* 0x000fe200000001ff */
[----:B------:R-:W-:Y:S01]  /*0c10*/  BSSY B0, `(.L_x_35183) ;  /* 0x0000006000007945 */ /* 0x000fe20003800000 */
[----:B------:R-:W-:Y:S02]  /*0c20*/  IMAD.MOV.U32 R8, RZ, RZ, R5 ;  /* 0x000000ffff087224 */ /* 0x000fe400078e0005 */
[----:B------:R-:W-:-:S07]  /*0c30*/  IMAD.MOV.U32 R7, RZ, RZ, -0x1 ;  /* 0xffffffffff077424 */ /* 0x000fce00078e00ff */
[----:B0-----:R-:W-:Y:S05]  /*0c40*/  WARPSYNC.COLLECTIVE R7, `(.L_x_35184) ;  /* 0x0000000007087348 */ /* 0x001fea0003c00000 */
[----:B0-----:R0:W1:Y:S02]  /*0c50*/  SHFL.IDX P0, R7, R3, R8, R10 ;  /* 0x0000000803077389 */ /* 0x001064000000000a */
[----:B01----:R-:W-:Y:S05]  /*0c60*/  ENDCOLLECTIVE ;  /* 0x000000000000791b */ /* 0x003fea0003800000 */
.L_x_35184:
[----:B------:R-:W-:Y:S05]  /*0c70*/  BSYNC B0 ;  /* 0x0000000000007941 */ /* 0x000fea0003800000 */
.L_x_35183:
[----:B------:R-:W-:Y:S05]  /*0c80*/  BRA `(.L_x_35185) ;  /* 0xfffffffc004c7947 */ /* 0x000fea000383ffff */
.L_x_35173:
[----:B------:R-:W-:Y:S01]  /*0c90*/  BSSY B0, `(.L_x_35186) ;  /* 0x0000007000007945 */ /* 0x000fe20003800000 */
[----:B------:R-:W-:Y:S01]  /*0ca0*/  IMAD.MOV.U32 R8, RZ, RZ, R6 ;  /* 0x000000ffff087224 */ /* 0x000fe200078e0006 */
[----:B------:R-:W-:Y:S01]  /*0cb0*/  MOV R7, 0xffffffff ;  /* 0xffffffff00077802 */ /* 0x000fe20000000f00 */
[----:B------:R-:W-:-:S07]  /*0cc0*/  IMAD.MOV.U32 R10, RZ, RZ, 0x181f ;  /* 0x0000181fff0a7424 */ /* 0x000fce00078e00ff */
[----:B0-----:R-:W-:Y:S05]  /*0cd0*/  WARPSYNC.COLLECTIVE R7, `(.L_x_35187) ;  /* 0x0000000007087348 */ /* 0x001fea0003c00000 */
[----:B0-----:R0:W1:Y:S02]  /*0ce0*/  SHFL.IDX P0, R7, R3, R8, R10 ;  /* 0x0000000803077389 */ /* 0x001064000000000a */
[----:B01----:R-:W-:Y:S05]  /*0cf0*/  ENDCOLLECTIVE ;  /* 0x000000000000791b */ /* 0x003fea0003800000 */
.L_x_35187:
[----:B------:R-:W-:Y:S05]  /*0d00*/  BSYNC B0 ;  /* 0x0000000000007941 */ /* 0x000fea0003800000 */
.L_x_35186:
[----:B------:R-:W-:Y:S05]  /*0d10*/  BRA `(.L_x_35188) ;  /* 0xfffffffc00387947 */ /* 0x000fea000383ffff */
.L_x_35174:
[----:B------:R-:W-:Y:S01]  /*0d20*/  BSSY B0, `(.L_x_35189) ;  /* 0x0000007000007945 */ /* 0x000fe20003800000 */
[----:B------:R-:W-:Y:S02]  /*0d30*/  IMAD.MOV.U32 R8, RZ, RZ, R2 ;  /* 0x000000ffff087224 */ /* 0x000fe400078e0002 */
[----:B------:R-:W-:Y:S02]  /*0d40*/  IMAD.MOV.U32 R10, RZ, RZ, 0x181f ;  /* 0x0000181fff0a7424 */ /* 0x000fe400078e00ff */
[----:B------:R-:W-:-:S07]  /*0d50*/  IMAD.MOV.U32 R7, RZ, RZ, -0x1 ;  /* 0xffffffffff077424 */ /* 0x000fce00078e00ff */
[----:B0-----:R-:W-:Y:S05]  /*0d60*/  WARPSYNC.COLLECTIVE R7, `(.L_x_35190) ;  /* 0x0000000007087348 */ /* 0x001fea0003c00000 */
[----:B0-----:R0:W1:Y:S02]  /*0d70*/  SHFL.IDX P0, R7, R3, R8, R10 ;  /* 0x0000000803077389 */ /* 0x001064000000000a */
[----:B01----:R-:W-:Y:S05]  /*0d80*/  ENDCOLLECTIVE ;  /* 0x000000000000791b */ /* 0x003fea0003800000 */
.L_x_35190:
[----:B------:R-:W-:Y:S05]  /*0d90*/  BSYNC B0 ;  /* 0x0000000000007941 */ /* 0x000fea0003800000 */
.L_x_35189:
[----:B------:R-:W-:Y:S05]  /*0da0*/  BRA `(.L_x_35191) ;  /* 0xfffffffc00207947 */ /* 0x000fea000383ffff */
.L_x_35175:
[----:B------:R-:W-:Y:S01]  /*0db0*/  BSSY B0, `(.L_x_35192) ;  /* 0x0000007000007945 */ /* 0x000fe20003800000 */
[----:B------:R-:W-:Y:S01]  /*0dc0*/  MOV R8, R4 ;  /* 0x0000000400087202 */ /* 0x000fe20000000f00 */
[----:B------:R-:W-:Y:S02]  /*0dd0*/  IMAD.MOV.U32 R10, RZ, RZ, 0x181f ;  /* 0x0000181fff0a7424 */ /* 0x000fe400078e00ff */
[----:B------:R-:W-:-:S07]  /*0de0*/  IMAD.MOV.U32 R7, RZ, RZ, -0x1 ;  /* 0xffffffffff077424 */ /* 0x000fce00078e00ff */
[----:B0-----:R-:W-:Y:S05]  /*0df0*/  WARPSYNC.COLLECTIVE R7, `(.L_x_35193) ;  /* 0x0000000007087348 */ /* 0x001fea0003c00000 */
[----:B0-----:R0:W1:Y:S02]  /*0e00*/  SHFL.IDX P0, R7, R3, R8, R10 ;  /* 0x0000000803077389 */ /* 0x001064000000000a */
[----:B01----:R-:W-:Y:S05]  /*0e10*/  ENDCOLLECTIVE ;  /* 0x000000000000791b */ /* 0x003fea0003800000 */
.L_x_35193:
[----:B------:R-:W-:Y:S05]  /*0e20*/  BSYNC B0 ;  /* 0x0000000000007941 */ /* 0x000fea0003800000 */
.L_x_35192:
[----:B------:R-:W-:Y:S05]  /*0e30*/  BRA `(.L_x_35194) ;  /* 0xfffffffc00107947 */ /* 0x000fea000383ffff */
.L_x_35176:
[----:B------:R-:W-:Y:S01]  /*0e40*/  HFMA2 R10, -RZ, RZ, 0, 0.0020122528076171875 ;  /* 0x0000181fff0a7431 */ /* 0x000fe200000001ff */
[----:B------:R-:W-:Y:S01]  /*0e50*/  BSSY B0, `(.L_x_35195) ;  /* 0x0000006000007945 */ /* 0x000fe20003800000 */
[----:B------:R-:W-:Y:S02]  /*0e60*/  IMAD.MOV.U32 R8, RZ, RZ, R5 ;  /* 0x000000ffff087224 */ /* 0x000fe400078e0005 */
[----:B------:R-:W-:-:S07]  /*0e70*/  IMAD.MOV.U32 R7, RZ, RZ, -0x1 ;  /* 0xffffffffff077424 */ /* 0x000fce00078e00ff */
[----:B0-----:R-:W-:Y:S05]  /*0e80*/  WARPSYNC.COLLECTIVE R7, `(.L_x_35196) ;  /* 0x0000000007087348 */ /* 0x001fea0003c00000 */
[----:B0-----:R0:W1:Y:S02]  /*0e90*/  SHFL.IDX P0, R7, R3, R8, R10 ;  /* 0x0000000803077389 */ /* 0x001064000000000a */
[----:B01----:R-:W-:Y:S05]  /*0ea0*/  ENDCOLLECTIVE ;  /* 0x000000000000791b */ /* 0x003fea0003800000 */
.L_x_35196:
[----:B------:R-:W-:Y:S05]  /*0eb0*/  BSYNC B0 ;  /* 0x0000000000007941 */ /* 0x000fea0003800000 */
.L_x_35195:
[----:B------:R-:W-:Y:S05]  /*0ec0*/  BRA `(.L_x_35197) ;  /* 0xfffffff800f47947 */ /* 0x000fea000383ffff */
.L_x_35177:
[----:B------:R-:W-:Y:S01]  /*0ed0*/  BSSY B0, `(.L_x_35198) ;  /* 0x0000007000007945 */ /* 0x000fe20003800000 */
[----:B------:R-:W-:Y:S01]  /*0ee0*/  IMAD.MOV.U32 R8, RZ, RZ, R0 ;  /* 0x000000ffff087224 */ /* 0x000fe200078e0000 */
[----:B------:R-:W-:Y:S01]  /*0ef0*/  MOV R10, 0x181f ;  /* 0x0000181f000a7802 */ /* 0x000fe20000000f00 */
[----:B------:R-:W-:-:S07]  /*0f00*/  IMAD.MOV.U32 R7, RZ, RZ, -0x1 ;  /* 0xffffffffff077424 */ /* 0x000fce00078e00ff */
[----:B0-----:R-:W-:Y:S05]  /*0f10*/  WARPSYNC.COLLECTIVE R7, `(.L_x_35199) ;  /* 0x0000000007087348 */ /* 0x001fea0003c00000 */
[----:B0-----:R0:W1:Y:S02]  /*0f20*/  SHFL.IDX P0, R7, R3, R8, R10 ;  /* 0x0000000803077389 */ /* 0x001064000000000a */
[----:B01----:R-:W-:Y:S05]  /*0f30*/  ENDCOLLECTIVE ;  /* 0x000000000000791b */ /* 0x003fea0003800000 */
.L_x_35199:
[----:B------:R-:W-:Y:S05]  /*0f40*/  BSYNC B0 ;  /* 0x0000000000007941 */ /* 0x000fea0003800000 */
.L_x_35198:
[----:B------:R-:W-:Y:S05]  /*0f50*/  BRA `(.L_x_35169) ;  /* 0xfffffff800dc7947 */ /* 0x000fea000383ffff */
.L_x_35200:
        /* <DEDUP_REMOVED lines=10> */
.L_x_39931:


//--------------------- .text._Z9cuda_gemmIiLi128ELi1ELi1ELi64ELi8ELi8ELi64ELi1ELi0EEviiiPT_S1_S1_iii --------------------------
	.section	.text._Z9cuda_gemmIiLi128ELi1ELi1ELi64ELi8ELi8ELi64ELi1ELi0EEviiiPT_S1_S1_iii,"ax",@progbits
	.align	128
        .global         _Z9cuda_gemmIiLi128ELi1ELi1ELi64ELi8ELi8ELi64ELi1ELi0EEviiiPT_S1_S1_iii
        .type           _Z9cuda_gemmIiLi128ELi1ELi1ELi64ELi8ELi8ELi64ELi1ELi0EEviiiPT_S1_S1_iii,@function
        .size           _Z9cuda_gemmIiLi128ELi1ELi1ELi64ELi8ELi8ELi64ELi1ELi0EEviiiPT_S1_S1_iii,(.L_x_39199 - _Z9cuda_gemmIiLi128ELi1ELi1ELi64ELi8ELi8ELi64ELi1ELi0EEviiiPT_S1_S1_iii)
        .other          _Z9cuda_gemmIiLi128ELi1ELi1ELi64ELi8ELi8ELi64ELi1ELi0EEviiiPT_S1_S1_iii,@"STO_CUDA_ENTRY STV_DEFAULT"
_Z9cuda_gemmIiLi128ELi1ELi1ELi64ELi8ELi8ELi64ELi1ELi0EEviiiPT_S1_S1_iii:
.text._Z9cuda_gemmIiLi128ELi1ELi1ELi64ELi8ELi8ELi64ELi1ELi0EEviiiPT_S1_S1_iii:
[----:B------:R-:W-:Y:S08]  /*0000*/  LDC R1, c[0x0][0x37c] ;  /* 0x0000df00ff017b82 */ /* 0x000ff00000000800 */
[----:B------:R-:W0:Y:S01]  /*0010*/  LDC.64 R2, c[0x0][0x3a8] ;  /* 0x0000ea00ff027b82 */ /* 0x000e220000000a00 */
[----:B------:R-:W1:Y:S01]  /*0020*/  LDCU.64 UR6, c[0x0][0x358] ;  /* 0x00006b00ff0677ac */ /* 0x000e620008000a00 */
[----:B------:R-:W-:Y:S01]  /*0030*/  BSSY.RECONVERGENT B0, `(.L_x_35201) ;  /* 0x0000058000007945 */ /* 0x000fe20003800200 */
[----:B0-----:R-:W-:Y:S01]  /*0040*/  IABS R6, R3 ;  /* 0x0000000300067213 */ /* 0x001fe20000000000 */
[----:B------:R-:W-:-:S03]  /*0050*/  IMAD R9, R3, R2, RZ ;  /* 0x0000000203097224 */ /* 0x000fc600078e02ff */
        /* <DEDUP_REMOVED lines=19> */
[----:B------:R-:W0:Y:S11]  /*0190*/  S2R R5, SR_CTAID.Y ;  /* 0x0000000000057919 */ /* 0x000e360000002600 */
[----:B------:R-:W-:Y:S01]  /*01a0*/  @P0 VIADD R23, R23, 0x1 ;  /* 0x0000000117170836 */ /* 0x000fe20000000000 */
[----:B---3--:R-:W-:-:S03]  /*01b0*/  ISETP.GE.U32.AND P0, PT, R0, R9, PT ;  /* 0x000000090000720c */ /* 0x008fc60003f06070 */
[----:B------:R-:W-:Y:S01]  /*01c0*/  @!P2 IMAD.MOV R23, RZ, RZ, -R23 ;  /* 0x000000ffff17a224 */ /* 0x000fe200078e0a17 */
[----:B------:R-:W-:-:S04]  /*01d0*/  @!P1 LOP3.LUT R23, RZ, R3, RZ, 0x33, !PT ;  /* 0x00000003ff179212 */ /* 0x000fc800078e33ff */
[----:B------:R-:W2:Y:S01]  /*01e0*/  I2F.U32.RP R4, R23 ;  /* 0x0000001700047306 */ /* 0x000ea20000209000 */
[----:B------:R-:W-:-:S07]  /*01f0*/  IADD3 R11, PT, PT, RZ, -R23, RZ ;  /* 0x80000017ff0b7210 */ /* 0x000fce0007ffe0ff */
[----:B--2---:R-:W2:Y:S02]  /*0200*/  MUFU.RCP R4, R4 ;  /* 0x0000000400047308 */ /* 0x004ea40000001000 */
[----:B--2---:R-:W-:-:S06]  /*0210*/  VIADD R6, R4, 0xffffffe ;  /* 0x0ffffffe04067836 */ /* 0x004fcc0000000000 */
[----:B------:R2:W3:Y:S02]  /*0220*/  F2I.FTZ.U32.TRUNC.NTZ R7, R6 ;  /* 0x0000000600077305 */ /* 0x0004e4000021f000 */
[----:B--2---:R-:W-:Y:S02]  /*0230*/  IMAD.MOV.U32 R6, RZ, RZ, RZ ;  /* 0x000000ffff067224 */ /* 0x004fe400078e00ff */
[----:B---3--:R-:W-:-:S04]  /*0240*/  IMAD R11, R11, R7, RZ ;  /* 0x000000070b0b7224 */ /* 0x008fc800078e02ff */
[----:B------:R-:W-:-:S06]  /*0250*/  IMAD.HI.U32 R7, R7, R11, R6 ;  /* 0x0000000b07077227 */ /* 0x000fcc00078e0006 */
[----:B------:R-:W-:Y:S01]  /*0260*/  IMAD.HI.U32 R4, R7, R0, RZ ;  /* 0x0000000007047227 */ /* 0x000fe200078e00ff */
[----:B01----:R-:W-:Y:S06]  /*0270*/  @P0 BRA `(.L_x_35202) ;  /* 0x0000000000cc0947 */ /* 0x003fec0003800000 */
        /* <DEDUP_REMOVED lines=24> */
[----:B------:R-:W-:-:S03]  /*0400*/  LOP3.LUT R17, RZ, R3, RZ, 0x33, !PT ;  /* 0x00000003ff117212 */ /* 0x000fc600078e33ff */
[----:B--2-4-:R-:W-:-:S07]  /*0410*/  IMAD.MOV.U32 R13, RZ, RZ, R0 ;  /* 0x000000ffff0d7224 */ /* 0x014fce00078e0000 */
.L_x_35203:
        /* <DEDUP_REMOVED lines=25> */
.L_x_35202:
[----:B------:R-:W-:Y:S05]  /*05b0*/  BSYNC.RECONVERGENT B0 ;  /* 0x0000000000007941 */ /* 0x000fea0003800200 */
.L_x_35201:
        /* <DEDUP_REMOVED lines=19> */
[----:B0-----:R-:W0:Y:S01]  /*06f0*/  LDC R15, c[0x0][0x360] ;  /* 0x0000d800ff0f7b82 */ /* 0x001e220000000800 */
[----:B-1----:R-:W-:-:S06]  /*0700*/  ULEA UR4, UR5, UR4, 0x18 ;  /* 0x0000000405047291 */ /* 0x002fcc000f8ec0ff */
[----:B------:R-:W-:Y:S01]  /*0710*/  LEA R13, R0, UR4, 0x4 ;  /* 0x00000004000d7c11 */ /* 0x000fe2000f8e20ff */
[----:B--2---:R-:W-:-:S07]  /*0720*/  IMAD.WIDE.U32 R6, R9, 0x4, R6 ;  /* 0x0000000409067825 */ /* 0x004fce00078e0006 */
.L_x_35206:
[----:B------:R1:W2:Y:S01]  /*0730*/  LDG.E.128 R8, desc[UR6][R6.64] ;  /* 0x0000000606087981 */ /* 0x0002a2000c1e1d00 */
[----:B0-----:R-:W-:-:S05]  /*0740*/  IMAD R12, R15, 0x4, R12 ;  /* 0x000000040f0c7824 */ /* 0x001fca00078e020c */
[----:B------:R-:W-:Y:S01]  /*0750*/  ISETP.GE.U32.AND P0, PT, R12, 0x40, PT ;  /* 0x000000400c00780c */ /* 0x000fe20003f06070 */
[C---:B-1----:R-:W-:Y:S01]  /*0760*/  IMAD.WIDE.U32 R6, R15.reuse, 0x10, R6 ;  /* 0x000000100f067825 */ /* 0x042fe200078e0006 */
[----:B--2---:R0:W-:Y:S03]  /*0770*/  STS.128 [R13], R8 ;  /* 0x000000080d007388 */ /* 0x0041e60000000c00 */
[----:B0-----:R-:W-:-:S08]  /*0780*/  IMAD R13, R15, 0x10, R13 ;  /* 0x000000100f0d7824 */ /* 0x001fd000078e020d */
[----:B------:R-:W-:Y:S05]  /*0790*/  @!P0 BRA `(.L_x_35206) ;  /* 0xfffffffc00e48947 */ /* 0x000fea000383ffff */
.L_x_35205:
[----:B------:R-:W-:Y:S05]  /*07a0*/  BSYNC.RECONVERGENT B0 ;  /* 0x0000000000007941 */ /* 0x000fea0003800200 */
.L_x_35204:
[----:B------:R-:W-:Y:S01]  /*07b0*/  @P1 IADD3 R4, PT, PT, R4, 0x1, RZ ;  /* 0x0000000104041810 */ /* 0x000fe20007ffe0ff */
[----:B------:R-:W-:Y:S01]  /*07c0*/  BAR.SYNC.DEFER_BLOCKING 0x0 ;  /* 0x0000000000007b1d */ /* 0x000fe20000010000 */
[----:B------:R-:W-:Y:S01]  /*07d0*/  ISETP.GE.AND P0, PT, R23, 0x1, PT ;  /* 0x000000011700780c */ /* 0x000fe20003f06270 */
[----:B------:R-:W-:Y:S01]  /*07e0*/  IMAD.MOV.U32 R22, RZ, RZ, RZ ;  /* 0x000000ffff167224 */ /* 0x000fe200078e00ff */
[----:B------:R-:W-:-:S05]  /*07f0*/  @!P2 LOP3.LUT R4, RZ, R23, RZ, 0x33, !PT ;  /* 0x00000017ff04a212 */ /* 0x000fca00078e33ff */
[--C-:B------:R-:W-:Y:S02]  /*0800*/  IMAD.MOV R24, RZ, RZ, -R4.reuse ;  /* 0x000000ffff187224 */ /* 0x100fe400078e0a04 */
[----:B------:R-:W-:Y:S02]  /*0810*/  IMAD.MOV.U32 R6, RZ, RZ, R4 ;  /* 0x000000ffff067224 */ /* 0x000fe400078e0004 */
[----:B------:R-:W-:-:S05]  /*0820*/  IMAD R24, R23, R24, R0 ;  /* 0x0000001817187224 */ /* 0x000fca00078e0200 */
[----:B------:R-:W-:Y:S01]  /*0830*/  LOP3.LUT R4, R24, 0x7, RZ, 0xc0, !PT ;  /* 0x0000000718047812 */ /* 0x000fe200078ec0ff */
[----:B------:R-:W-:Y:S06]  /*0840*/  @!P0 BRA `(.L_x_35207) ;  /* 0x0000000c00c48947 */ /* 0x000fec0003800000 */
        /* <DEDUP_REMOVED lines=11> */
[----:B------:R-:W1:Y:S01]  /*0900*/  S2UR UR5, SR_CgaCtaId ;  /* 0x00000000000579c3 */ /* 0x000e620000008800 */
[----:B------:R-:W-:Y:S01]  /*0910*/  UMOV UR4, 0x400 ;  /* 0x0000040000047882 */ /* 0x000fe20000000000 */
[----:B------:R-:W-:Y:S01]  /*0920*/  IMAD R2, R24, R3, R4 ;  /* 0x0000000318027224 */ /* 0x000fe200078e0204 */
[----:B------:R-:W-:-:S04]  /*0930*/  UIADD3 UR4, UPT, UPT, UR4, 0x180, URZ ;  /* 0x0000018004047890 */ /* 0x000fc8000fffe0ff */
[----:B-1----:R-:W-:-:S06]  /*0940*/  ULEA UR4, UR5, UR4, 0x18 ;  /* 0x0000000405047291 */ /* 0x002fcc000f8ec0ff */
[----:B------:R-:W-:-:S05]  /*0950*/  LEA R2, R2, UR4, 0x2 ;  /* 0x0000000402027c11 */ /* 0x000fca000f8e10ff */
[----:B------:R1:W2:Y:S02]  /*0960*/  LDS R16, [R2] ;  /* 0x0000000002107984 */ /* 0x0002a40000000800 */
.L_x_35208:
[----:B------:R-:W-:Y:S01]  /*0970*/  ISETP.GE.AND P6, PT, R6, R17, PT ;  /* 0x000000110600720c */ /* 0x000fe20003fc6270 */
        /* <DEDUP_REMOVED lines=9> */
[----:B0-----:R3:W4:Y:S02]  /*0a10*/  LDS R15, [R2] ;  /* 0x00000000020f7984 */ /* 0x0017240000000800 */
.L_x_35209:
[----:B------:R-:W-:-:S13]  /*0a20*/  ISETP.GE.AND P5, PT, R3, 0x3, PT ;  /* 0x000000030300780c */ /* 0x000fda0003fa6270 */
[----:B------:R-:W-:Y:S05]  /*0a30*/  @!P5 BRA `(.L_x_35210) ;  /* 0x000000000024d947 */ /* 0x000fea0003800000 */
        /* <DEDUP_REMOVED lines=9> */
.L_x_35210:
[----:B------:R-:W-:Y:S05]  /*0ad0*/  @!P4 BRA `(.L_x_35211) ;  /* 0x000000000024c947 */ /* 0x000fea0003800000 */
        /* <DEDUP_REMOVED lines=9> */
.L_x_35211:
[----:B------:R-:W-:Y:S05]  /*0b70*/  @!P3 BRA `(.L_x_35212) ;  /* 0x000000000020b947 */ /* 0x000fea0003800000 */
[----:B------:R-:W5:Y:S01]  /*0b80*/  S2UR UR5, SR_CgaCtaId ;  /* 0x00000000000579c3 */ /* 0x000f620000008800 */
[----:B------:R-:W-:Y:S01]  /*0b90*/  UMOV UR4, 0x400 ;  /* 0x0000040000047882 */ /* 0x000fe20000000000 */
[----:B-1-3--:R-:W-:Y:S01]  /*0ba0*/  LOP3.LUT R2, R4, 0x4, RZ, 0x3c, !PT ;  /* 0x0000000404027812 */ /* 0x00afe200078e3cff */
[----:B------:R-:W-:-:S04]  /*0bb0*/  UIADD3 UR4, UPT, UPT, UR4, 0x180, URZ ;  /* 0x0000018004047890 */ /* 0x000fc8000fffe0ff */
[----:B------:R-:W-:Y:S01]  /*0bc0*/  IMAD R2, R24, R3, R2 ;  /* 0x0000000318027224 */ /* 0x000fe200078e0202 */
[----:B-----5:R-:W-:-:S06]  /*0bd0*/  ULEA UR4, UR5, UR4, 0x18 ;  /* 0x0000000405047291 */ /* 0x020fcc000f8ec0ff */
[----:B------:R-:W-:-:S05]  /*0be0*/  LEA R2, R2, UR4, 0x2 ;  /* 0x0000000402027c11 */ /* 0x000fca000f8e10ff */
[----:B------:R1:W3:Y:S02]  /*0bf0*/  LDS R12, [R2] ;  /* 0x00000000020c7984 */ /* 0x0002e40000000800 */
.L_x_35212:
        /* <DEDUP_REMOVED lines=10> */
.L_x_35213:
        /* <DEDUP_REMOVED lines=9> */
[----:B0-----:R0:W1:Y:S02]  /*0d30*/  LDS R10, [R2] ;  /* 0x00000000020a7984 */ /* 0x0010640000000800 */
.L_x_35214:
        /* <DEDUP_REMOVED lines=9> */
[----:B------:R0:W1:Y:S02]  /*0dd0*/  LDS R9, [R2] ;  /* 0x0000000002097984 */ /* 0x0000640000000800 */
.L_x_35215:
[----:B------:R-:W-:Y:S05]  /*0de0*/  @P6 BRA `(.L_x_35207) ;  /* 0x00000008005c6947 */ /* 0x000fea0003800000 */
[C---:B------:R-:W-:Y:S01]  /*0df0*/  VIADD R8, R4.reuse, 0x1 ;  /* 0x0000000104087836 */ /* 0x040fe20000000000 */
[C---:B------:R-:W-:Y:S01]  /*0e00*/  IADD3 R22, PT, PT, R4.reuse, 0x6, RZ ;  /* 0x0000000604167810 */ /* 0x040fe20007ffe0ff */
[----:B01-3--:R-:W-:Y:S01]  /*0e10*/  VIADD R2, R4, 0x2 ;  /* 0x0000000204027836 */ /* 0x00bfe20000000000 */
[----:B------:R-:W-:Y:S01]  /*0e20*/  IADD3 R26, PT, PT, R24, 0x5, RZ ;  /* 0x00000005181a7810 */ /* 0x000fe20007ffe0ff */
        /* <DEDUP_REMOVED lines=8> */
[----:B------:R-:W-:Y:S02]  /*0eb0*/  IADD3 R8, PT, PT, R8, -R7, RZ ;  /* 0x8000000708087210 */ /* 0x000fe40007ffe0ff */
[-C--:B------:R-:W-:Y:S01]  /*0ec0*/  ISETP.GE.AND P0, PT, R18, R3.reuse, PT ;  /* 0x000000031200720c */ /* 0x080fe20003f06270 */
[----:B------:R-:W-:Y:S01]  /*0ed0*/  IMAD.IADD R7, R2, 0x1, -R19 ;  /* 0x0000000102077824 */ /* 0x000fe200078e0a13 */
[-C--:B------:R-:W-:Y:S01]  /*0ee0*/  ISETP.GE.AND P1, PT, R20, R3.reuse, PT ;  /* 0x000000031400720c */ /* 0x080fe20003f26270 */
[----:B------:R-:W-:Y:S01]  /*0ef0*/  VIADD R2, R4, 0x5 ;  /* 0x0000000504027836 */ /* 0x000fe20000000000 */
[-C--:B------:R-:W-:Y:S02]  /*0f00*/  ISETP.GE.AND P3, PT, R22, R3.reuse, PT ;  /* 0x000000031600720c */ /* 0x080fe40003f66270 */
[----:B------:R-:W-:Y:S02]  /*0f10*/  SEL R21, R3, RZ, P0 ;  /* 0x000000ff03157207 */ /* 0x000fe40000000000 */
[----:B------:R-:W-:-:S02]  /*0f20*/  ISETP.GE.AND P2, PT, R2, R3, PT ;  /* 0x000000030200720c */ /* 0x000fc40003f46270 */
[C---:B------:R-:W-:Y:S01]  /*0f30*/  SEL R19, R3.reuse, RZ, P1 ;  /* 0x000000ff03137207 */ /* 0x040fe20000800000 */
[----:B------:R-:W-:Y:S01]  /*0f40*/  IMAD.IADD R21, R18, 0x1, -R21 ;  /* 0x0000000112157824 */ /* 0x000fe200078e0a15 */
[C---:B------:R-:W-:Y:S02]  /*0f50*/  SEL R25, R3.reuse, RZ, P2 ;  /* 0x000000ff03197207 */ /* 0x040fe40001000000 */
[----:B------:R-:W-:Y:S01]  /*0f60*/  SEL R3, R3, RZ, P3 ;  /* 0x000000ff03037207 */ /* 0x000fe20001800000 */
[----:B------:R-:W-:Y:S01]  /*0f70*/  IMAD.IADD R20, R20, 0x1, -R19 ;  /* 0x0000000114147824 */ /* 0x000fe200078e0a13 */
[----:B------:R-:W-:Y:S01]  /*0f80*/  LOP3.LUT R26, R26, 0x7, RZ, 0xc0, !PT ;  /* 0x000000071a1a7812 */ /* 0x000fe200078ec0ff */
[----:B------:R-:W-:Y:S01]  /*0f90*/  IMAD.IADD R19, R2, 0x1, -R25 ;  /* 0x0000000102137824 */ /* 0x000fe200078e0a19 */
[----:B------:R-:W-:Y:S01]  /*0fa0*/  IADD3 R18, PT, PT, R22, -R3, RZ ;  /* 0x8000000316127210 */ /* 0x000fe20007ffe0ff */
[C---:B------:R-:W-:Y:S01]  /*0fb0*/  VIADD R2, R24.reuse, 0x2 ;  /* 0x0000000218027836 */ /* 0x040fe20000000000 */
[----:B------:R-:W-:Y:S01]  /*0fc0*/  PRMT R3, R23, 0x9910, RZ ;  /* 0x0000991017037816 */ /* 0x000fe200000000ff */
[C---:B------:R-:W-:Y:S01]  /*0fd0*/  VIADD R23, R24.reuse, 0x1 ;  /* 0x0000000118177836 */ /* 0x040fe20000000000 */
[----:B------:R-:W-:Y:S01]  /*0fe0*/  LOP3.LUT R27, R27, 0x7, RZ, 0xc0, !PT ;  /* 0x000000071b1b7812 */ /* 0x000fe200078ec0ff */
[----:B------:R-:W-:Y:S01]  /*0ff0*/  VIADD R25, R24, 0x3 ;  /* 0x0000000318197836 */ /* 0x000fe20000000000 */
[----:B------:R-:W-:-:S02]  /*1000*/  LOP3.LUT R24, R2, 0x7, RZ, 0xc0, !PT ;  /* 0x0000000702187812 */ /* 0x000fc400078ec0ff */
[----:B------:R-:W-:Y:S02]  /*1010*/  LOP3.LUT R23, R23, 0x7, RZ, 0xc0, !PT ;  /* 0x0000000717177812 */ /* 0x000fe400078ec0ff */
[----:B------:R-:W-:Y:S02]  /*1020*/  LOP3.LUT R25, R25, 0x7, RZ, 0xc0, !PT ;  /* 0x0000000719197812 */ /* 0x000fe400078ec0ff */
[----:B------:R-:W-:Y:S02]  /*1030*/  LOP3.LUT R28, R28, 0x7, RZ, 0xc0, !PT ;  /* 0x000000071c1c7812 */ /* 0x000fe400078ec0ff */
[----:B------:R-:W-:-:S07]  /*1040*/  MOV R2, 0x1060 ;  /* 0x0000106000027802 */ /* 0x000fce0000000f00 */
[----:B--2-4-:R-:W-:Y:S05]  /*1050*/  CALL.REL.NOINC `($__internal_696_$__cuda_sm20_div_s16) ;  /* 0x0000000c00007944 */ /* 0x014fea0003c00000 */
        /* <DEDUP_REMOVED lines=10> */
.L_x_35233:
[----:B0-----:R-:W-:Y:S02]  /*1100*/  IMAD R31, R6, 0x24, R29 ;  /* 0x00000024061f7824 */ /* 0x001fe400078e021d */
[----:B------:R-:W-:-:S05]  /*1110*/  IMAD.IADD R6, R3, 0x1, R6 ;  /* 0x0000000103067824 */ /* 0x000fca00078e0206 */
[----:B------:R-:W-:Y:S01]  /*1120*/  ISETP.GE.AND P1, PT, R6, R17, PT ;  /* 0x000000110600720c */ /* 0x000fe20003f26270 */
[----:B-1234-:R-:W-:-:S12]  /*1130*/  @P0 BRA `(.L_x_35216) ;  /* 0x0000000000f00947 */ /* 0x01efd80003800000 */
[----:B------:R-:W-:Y:S01]  /*1140*/  IMAD.IADD R30, R31, 0x1, R2 ;  /* 0x000000011f1e7824 */ /* 0x000fe200078e0202 */
[----:B------:R-:W-:Y:S01]  /*1150*/  MOV R32, RZ ;  /* 0x000000ff00207202 */ /* 0x000fe20000000f00 */
        /* <DEDUP_REMOVED lines=10> */
.L_x_35236:
[----:B-1----:R-:W-:-:S07]  /*1200*/  IMAD R32, R16, R33, RZ ;  /* 0x0000002110207224 */ /* 0x002fce00078e02ff */
.L_x_35217:
[----:B------:R-:W-:-:S13]  /*1210*/  ISETP.GE.AND P2, PT, R31, 0x2, PT ;  /* 0x000000021f00780c */ /* 0x000fda0003f46270 */
[----:B------:R-:W-:Y:S05]  /*1220*/  @!P2 BRA `(.L_x_35219) ;  /* 0x000000000010a947 */ /* 0x000fea0003800000 */
[----:B------:R-:W-:-:S03]  /*1230*/  UMOV UR4, 0xffffffff ;  /* 0xffffffff00047882 */ /* 0x000fc60000000000 */
[----:B------:R-:W-:Y:S05]  /*1240*/  BRA.DIV UR4, `(.L_x_35220) ;  /* 0x0000000604847947 */ /* 0x000fea000b800000 */
[----:B------:R1:W2:Y:S02]  /*1250*/  SHFL.IDX PT, R33, R30, R8, 0x181f ;  /* 0x00181f081e217589 */ /* 0x0002a400000e0000 */
.L_x_35239:
[----:B--2---:R-:W-:-:S07]  /*1260*/  IMAD R32, R15, R33, R32 ;  /* 0x000000210f207224 */ /* 0x004fce00078e0220 */
.L_x_35219:
[----:B------:R-:W-:-:S13]  /*1270*/  ISETP.GE.AND P2, PT, R31, 0x3, PT ;  /* 0x000000031f00780c */ /* 0x000fda0003f46270 */
[----:B------:R-:W-:Y:S05]  /*1280*/  @!P2 BRA `(.L_x_35221) ;  /* 0x000000000010a947 */ /* 0x000fea0003800000 */
[----:B------:R-:W-:-:S03]  /*1290*/  UMOV UR4, 0xffffffff ;  /* 0xffffffff00047882 */ /* 0x000fc60000000000 */
[----:B------:R-:W-:Y:S05]  /*12a0*/  BRA.DIV UR4, `(.L_x_35222) ;  /* 0x0000000604907947 */ /* 0x000fea000b800000 */
[----:B------:R2:W3:Y:S02]  /*12b0*/  SHFL.IDX PT, R33, R30, R7, 0x181f ;  /* 0x00181f071e217589 */ /* 0x0004e400000e0000 */
.L_x_35242:
[----:B---3--:R-:W-:-:S07]  /*12c0*/  IMAD R32, R14, R33, R32 ;  /* 0x000000210e207224 */ /* 0x008fce00078e0220 */
.L_x_35221:
[----:B------:R-:W-:-:S13]  /*12d0*/  ISETP.GE.AND P2, PT, R31, 0x4, PT ;  /* 0x000000041f00780c */ /* 0x000fda0003f46270 */
[----:B------:R-:W-:Y:S05]  /*12e0*/  @!P2 BRA `(.L_x_35223) ;  /* 0x000000000010a947 */ /* 0x000fea0003800000 */
[----:B------:R-:W-:-:S03]  /*12f0*/  UMOV UR4, 0xffffffff ;  /* 0xffffffff00047882 */ /* 0x000fc60000000000 */
[----:B------:R-:W-:Y:S05]  /*1300*/  BRA.DIV UR4, `(.L_x_35224) ;  /* 0x00000006049c7947 */ /* 0x000fea000b800000 */
[----:B------:R3:W4:Y:S02]  /*1310*/  SHFL.IDX PT, R33, R30, R21, 0x181f ;  /* 0x00181f151e217589 */ /* 0x00072400000e0000 */
.L_x_35245:
[----:B----4-:R-:W-:-:S07]  /*1320*/  IMAD R32, R13, R33, R32 ;  /* 0x000000210d207224 */ /* 0x010fce00078e0220 */
.L_x_35223:
[----:B------:R-:W-:-:S13]  /*1330*/  ISETP.GE.AND P2, PT, R31, 0x5, PT ;  /* 0x000000051f00780c */ /* 0x000fda0003f46270 */
[----:B------:R-:W-:Y:S05]  /*1340*/  @!P2 BRA `(.L_x_35225) ;  /* 0x000000000010a947 */ /* 0x000fea0003800000 */
[----:B------:R-:W-:-:S03]  /*1350*/  UMOV UR4, 0xffffffff ;  /* 0xffffffff00047882 */ /* 0x000fc60000000000 */
[----:B------:R-:W-:Y:S05]  /*1360*/  BRA.DIV UR4, `(.L_x_35226) ;  /* 0x0000000604a87947 */ /* 0x000fea000b800000 */
[----:B------:R4:W0:Y:S02]  /*1370*/  SHFL.IDX PT, R33, R30, R20, 0x181f ;  /* 0x00181f141e217589 */ /* 0x00082400000e0000 */
.L_x_35248:
[----:B0-----:R-:W-:-:S07]  /*1380*/  IMAD R32, R12, R33, R32 ;  /* 0x000000210c207224 */ /* 0x001fce00078e0220 */
.L_x_35225:
[----:B------:R-:W-:-:S13]  /*1390*/  ISETP.GE.AND P2, PT, R31, 0x6, PT ;  /* 0x000000061f00780c */ /* 0x000fda0003f46270 */
[----:B------:R-:W-:Y:S05]  /*13a0*/  @!P2 BRA `(.L_x_35227) ;  /* 0x000000000010a947 */ /* 0x000fea0003800000 */
[----:B------:R-:W-:-:S03]  /*13b0*/  UMOV UR4, 0xffffffff ;  /* 0xffffffff00047882 */ /* 0x000fc60000000000 */
[----:B------:R-:W-:Y:S05]  /*13c0*/  BRA.DIV UR4, `(.L_x_35228) ;  /* 0x0000000604b47947 */ /* 0x000fea000b800000 */
[----:B------:R0:W0:Y:S02]  /*13d0*/  SHFL.IDX PT, R33, R30, R19, 0x181f ;  /* 0x00181f131e217589 */ /* 0x00002400000e0000 */
.L_x_35251:
[----:B0-----:R-:W-:-:S07]  /*13e0*/  IMAD R32, R11, R33, R32 ;  /* 0x000000210b207224 */ /* 0x001fce00078e0220 */
.L_x_35227:
[----:B------:R-:W-:-:S13]  /*13f0*/  ISETP.GE.AND P2, PT, R31, 0x7, PT ;  /* 0x000000071f00780c */ /* 0x000fda0003f46270 */
[----:B------:R-:W-:Y:S05]  /*1400*/  @!P2 BRA `(.L_x_35229) ;  /* 0x000000000010a947 */ /* 0x000fea0003800000 */
[----:B------:R-:W-:-:S03]  /*1410*/  UMOV UR4, 0xffffffff ;  /* 0xffffffff00047882 */ /* 0x000fc60000000000 */
[----:B------:R-:W-:Y:S05]  /*1420*/  BRA.DIV UR4, `(.L_x_35230) ;  /* 0x0000000604c07947 */ /* 0x000fea000b800000 */
[----:B------:R0:W0:Y:S02]  /*1430*/  SHFL.IDX PT, R33, R30, R18, 0x181f ;  /* 0x00181f121e217589 */ /* 0x00002400000e0000 */
.L_x_35254:
[----:B0-----:R-:W-:-:S07]  /*1440*/  IMAD R32, R10, R33, R32 ;  /* 0x000000210a207224 */ /* 0x001fce00078e0220 */
.L_x_35229:
        /* <DEDUP_REMOVED lines=9> */
.L_x_35257:
[----:B-1----:R-:W-:Y:S01]  /*14e0*/  IMAD R32, R9, R30, R32 ;  /* 0x0000001e09207224 */ /* 0x002fe200078e0220 */
[----:B------:R-:W-:Y:S06]  /*14f0*/  BRA `(.L_x_35231) ;  /* 0x0000000000907947 */ /* 0x000fec0003800000 */
.L_x_35216:
[----:B------:R-:W0:Y:S01]  /*1500*/  LDC R35, c[0x0][0x3ac] ;  /* 0x0000eb00ff237b82 */ /* 0x000e220000000800 */
[----:B------:R-:W-:Y:S01]  /*1510*/  IMAD.MOV.U32 R32, RZ, RZ, RZ ;  /* 0x000000ffff207224 */ /* 0x000fe200078e00ff */
[C---:B0-----:R-:W-:Y:S02]  /*1520*/  ISETP.GE.AND P2, PT, R35.reuse, 0x1, PT ;  /* 0x000000012300780c */ /* 0x041fe40003f46270 */
[C---:B------:R-:W-:Y:S02]  /*1530*/  ISETP.GE.AND P3, PT, R35.reuse, 0x2, PT ;  /* 0x000000022300780c */ /* 0x040fe40003f66270 */
[C---:B------:R-:W-:Y:S02]  /*1540*/  ISETP.GE.AND P4, PT, R35.reuse, 0x3, PT ;  /* 0x000000032300780c */ /* 0x040fe40003f86270 */
[C---:B------:R-:W-:Y:S02]  /*1550*/  ISETP.GE.AND P5, PT, R35.reuse, 0x7, PT ;  /* 0x000000072300780c */ /* 0x040fe40003fa6270 */
[----:B------:R-:W-:-:S05]  /*1560*/  ISETP.GE.AND P6, PT, R35, 0x8, PT ;  /* 0x000000082300780c */ /* 0x000fca0003fc6270 */
[----:B------:R-:W-:Y:S02]  /*1570*/  @P2 LEA R30, R4, R31, 0x2 ;  /* 0x0000001f041e2211 */ /* 0x000fe400078e10ff */
        /* <DEDUP_REMOVED lines=9> */
[----:B------:R-:W-:-:S04]  /*1610*/  @P2 LEA R36, R25, R31, 0x2 ;  /* 0x0000001f19242211 */ /* 0x000fc800078e10ff */
[----:B------:R-:W-:Y:S02]  /*1620*/  @P3 IMAD.SHL.U32 R30, R4, 0x4, RZ ;  /* 0x00000004041e3824 */ /* 0x000fe400078e00ff */
[----:B------:R-:W1:Y:S03]  /*1630*/  @P2 LDS R36, [R36] ;  /* 0x0000000024242984 */ /* 0x000e660000000800 */
[----:B------:R-:W-:-:S05]  /*1640*/  @P3 LOP3.LUT R30, R30, 0x10, RZ, 0x3c, !PT ;  /* 0x000000101e1e3812 */ /* 0x000fca00078e3cff */
[----:B------:R-:W-:Y:S02]  /*1650*/  @P3 IMAD.IADD R30, R31, 0x1, R30 ;  /* 0x000000011f1e3824 */ /* 0x000fe400078e021e */
[----:B0-----:R-:W-:Y:S01]  /*1660*/  @P4 IMAD R32, R14, R33, R32 ;  /* 0x000000210e204224 */ /* 0x001fe200078e0220 */
[----:B------:R-:W-:Y:S02]  /*1670*/  ISETP.GE.AND P4, PT, R35, 0x6, PT ;  /* 0x000000062300780c */ /* 0x000fe40003f86270 */
[----:B------:R-:W0:Y:S01]  /*1680*/  @P3 LDS R33, [R30] ;  /* 0x000000001e213984 */ /* 0x000e220000000800 */
[----:B------:R-:W-:-:S06]  /*1690*/  @P5 LEA R35, R27, R31, 0x2 ;  /* 0x0000001f1b235211 */ /* 0x000fcc00078e10ff */
[----:B------:R-:W-:Y:S01]  /*16a0*/  @P5 LDS R35, [R35] ;  /* 0x0000000023235984 */ /* 0x000fe20000000800 */
[----:B-1----:R-:W-:-:S03]  /*16b0*/  @P2 IMAD R32, R13, R36, R32 ;  /* 0x000000240d202224 */ /* 0x002fc600078e0220 */
        /* <DEDUP_REMOVED lines=8> */
.L_x_35231:
[----:B------:R-:W-:Y:S01]  /*1740*/  IMAD.IADD R22, R32, 0x1, R22 ;  /* 0x0000000120167824 */ /* 0x000fe200078e0216 */
[----:B------:R-:W-:Y:S06]  /*1750*/  @!P1 BRA `(.L_x_35233) ;  /* 0xfffffff800689947 */ /* 0x000fec000383ffff */
.L_x_35207:
[----:B01-3--:R-:W0:Y:S01]  /*1760*/  LDC.64 R2, c[0x0][0x3a0] ;  /* 0x0000e800ff027b82 */ /* 0x00be220000000a00 */
[----:B------:R-:W-:Y:S05]  /*1770*/  WARPSYNC.ALL ;  /* 0x0000000000007948 */ /* 0x000fea0003800000 */
[----:B------:R-:W-:-:S04]  /*1780*/  IMAD R5, R5, 0x40, R0 ;  /* 0x0000004005057824 */ /* 0x000fc800078e0200 */
[----:B0-----:R-:W-:Y:S01]  /*1790*/  IMAD.WIDE.U32 R2, R5, 0x4, R2 ;  /* 0x0000000405027825 */ /* 0x001fe200078e0002 */
[----:B------:R-:W-:Y:S06]  /*17a0*/  BAR.SYNC.DEFER_BLOCKING 0x0 ;  /* 0x0000000000007b1d */ /* 0x000fec0000010000 */
[----:B------:R-:W-:Y:S01]  /*17b0*/  STG.E desc[UR6][R2.64], R22 ;  /* 0x0000001602007986 */ /* 0x000fe2000c101906 */
[----:B------:R-:W-:Y:S05]  /*17c0*/  EXIT ;  /* 0x000000000000794d */ /* 0x000fea0003800000 */
.L_x_35218:
[----:B------:R-:W-:Y:S01]  /*17d0*/  BSSY B0, `(.L_x_35234) ;  /* 0x0000007000007945 */ /* 0x000fe20003800000 */
[----:B------:R-:W-:Y:S01]  /*17e0*/  MOV R34, R33 ;  /* 0x0000002100227202 */ /* 0x000fe20000000f00 */
[----:B------:R-:W-:Y:S02]  /*17f0*/  IMAD.MOV.U32 R35, RZ, RZ, 0x181f ;  /* 0x0000181fff237424 */ /* 0x000fe400078e00ff */
[----:B------:R-:W-:-:S07]  /*1800*/  IMAD.MOV.U32 R33, RZ, RZ, -0x1 ;  /* 0xffffffffff217424 */ /* 0x000fce00078e00ff */
[----:B------:R-:W-:Y:S05]  /*1810*/  WARPSYNC.COLLECTIVE R33, `(.L_x_35235) ;  /* 0x0000000021087348 */ /* 0x000fea0003c00000 */
[----:B------:R0:W1:Y:S02]  /*1820*/  SHFL.IDX P2, R33, R30, R34, R35 ;  /* 0x000000221e217389 */ /* 0x0000640000040023 */
[----:B01----:R-:W-:Y:S05]  /*1830*/  ENDCOLLECTIVE ;  /* 0x000000000000791b */ /* 0x003fea0003800000 */
.L_x_35235:
[----:B------:R-:W-:Y:S05]  /*1840*/  BSYNC B0 ;  /* 0x0000000000007941 */ /* 0x000fea0003800000 */
.L_x_35234:
[----:B------:R-:W-:Y:S05]  /*1850*/  BRA `(.L_x_35236) ;  /* 0xfffffff800687947 */ /* 0x000fea000383ffff */
.L_x_35220:
[----:B------:R-:W-:Y:S01]  /*1860*/  HFMA2 R35, -RZ, RZ, 0, 0.0020122528076171875 ;  /* 0x0000181fff237431 */ /* 0x000fe200000001ff */
[----:B------:R-:W-:Y:S01]  /*1870*/  BSSY B0, `(.L_x_35237) ;  /* 0x0000006000007945 */ /* 0x000fe20003800000 */
[----:B------:R-:W-:Y:S02]  /*1880*/  IMAD.MOV.U32 R34, RZ, RZ, R8 ;  /* 0x000000ffff227224 */ /* 0x000fe400078e0008 */
[----:B------:R-:W-:-:S07]  /*1890*/  IMAD.MOV.U32 R33, RZ, RZ, -0x1 ;  /* 0xffffffffff217424 */ /* 0x000fce00078e00ff */
[----:B0-----:R-:W-:Y:S05]  /*18a0*/  WARPSYNC.COLLECTIVE R33, `(.L_x_35238) ;  /* 0x0000000021087348 */ /* 0x001fea0003c00000 */
[----:B------:R1:W2:Y:S02]  /*18b0*/  SHFL.IDX P2, R33, R30, R34, R35 ;  /* 0x000000221e217389 */ /* 0x0002a40000040023 */
[----:B012---:R-:W-:Y:S05]  /*18c0*/  ENDCOLLECTIVE ;  /* 0x000000000000791b */ /* 0x007fea0003800000 */
.L_x_35238:
[----:B------:R-:W-:Y:S05]  /*18d0*/  BSYNC B0 ;  /* 0x0000000000007941 */ /* 0x000fea0003800000 */
.L_x_35237:
[----:B------:R-:W-:Y:S05]  /*18e0*/  BRA `(.L_x_35239) ;  /* 0xfffffff8005c7947 */ /* 0x000fea000383ffff */
.L_x_35222:
[----:B------:R-:W-:Y:S01]  /*18f0*/  BSSY B0, `(.L_x_35240) ;  /* 0x0000007000007945 */ /* 0x000fe20003800000 */
[----:B------:R-:W-:Y:S01]  /*1900*/  IMAD.MOV.U32 R34, RZ, RZ, R7 ;  /* 0x000000ffff227224 */ /* 0x000fe200078e0007 */
[----:B------:R-:W-:Y:S01]  /*1910*/  MOV R33, 0xffffffff ;  /* 0xffffffff00217802 */ /* 0x000fe20000000f00 */
[----:B------:R-:W-:-:S07]  /*1920*/  IMAD.MOV.U32 R35, RZ, RZ, 0x181f ;  /* 0x0000181fff237424 */ /* 0x000fce00078e00ff */
[----:B01----:R-:W-:Y:S05]  /*1930*/  WARPSYNC.COLLECTIVE R33, `(.L_x_35241) ;  /* 0x0000000021087348 */ /* 0x003fea0003c00000 */
[----:B------:R2:W3:Y:S02]  /*1940*/  SHFL.IDX P2, R33, R30, R34, R35 ;  /* 0x000000221e217389 */ /* 0x0004e40000040023 */
[----:B0123--:R-:W-:Y:S05]  /*1950*/  ENDCOLLECTIVE ;  /* 0x000000000000791b */ /* 0x00ffea0003800000 */
.L_x_35241:
[----:B------:R-:W-:Y:S05]  /*1960*/  BSYNC B0 ;  /* 0x0000000000007941 */ /* 0x000fea0003800000 */
.L_x_35240:
[----:B------:R-:W-:Y:S05]  /*1970*/  BRA `(.L_x_35242) ;  /* 0xfffffff800507947 */ /* 0x000fea000383ffff */
.L_x_35224:
[----:B------:R-:W-:Y:S01]  /*1980*/  BSSY B0, `(.L_x_35243) ;  /* 0x0000007000007945 */ /* 0x000fe20003800000 */
[----:B------:R-:W-:Y:S02]  /*1990*/  IMAD.MOV.U32 R34, RZ, RZ, R21 ;  /* 0x000000ffff227224 */ /* 0x000fe400078e0015 */
[----:B------:R-:W-:Y:S02]  /*19a0*/  IMAD.MOV.U32 R35, RZ, RZ, 0x181f ;  /* 0x0000181fff237424 */ /* 0x000fe400078e00ff */
[----:B------:R-:W-:-:S07]  /*19b0*/  IMAD.MOV.U32 R33, RZ, RZ, -0x1 ;  /* 0xffffffffff217424 */ /* 0x000fce00078e00ff */
[----:B012---:R-:W-:Y:S05]  /*19c0*/  WARPSYNC.COLLECTIVE R33, `(.L_x_35244) ;  /* 0x0000000021087348 */ /* 0x007fea0003c00000 */
[----:B------:R3:W4:Y:S02]  /*19d0*/  SHFL.IDX P2, R33, R30, R34, R35 ;  /* 0x000000221e217389 */ /* 0x0007240000040023 */
[----:B01234-:R-:W-:Y:S05]  /*19e0*/  ENDCOLLECTIVE ;  /* 0x000000000000791b */ /* 0x01ffea0003800000 */
.L_x_35244:
[----:B------:R-:W-:Y:S05]  /*19f0*/  BSYNC B0 ;  /* 0x0000000000007941 */ /* 0x000fea0003800000 */
.L_x_35243:
[----:B------:R-:W-:Y:S05]  /*1a00*/  BRA `(.L_x_35245) ;  /* 0xfffffff800447947 */ /* 0x000fea000383ffff */
.L_x_35226:
[----:B------:R-:W-:Y:S01]  /*1a10*/  BSSY B0, `(.L_x_35246) ;  /* 0x0000007000007945 */ /* 0x000fe20003800000 */
[----:B------:R-:W-:Y:S01]  /*1a20*/  MOV R34, R20 ;  /* 0x0000001400227202 */ /* 0x000fe20000000f00 */
[----:B------:R-:W-:Y:S02]  /*1a30*/  IMAD.MOV.U32 R35, RZ, RZ, 0x181f ;  /* 0x0000181fff237424 */ /* 0x000fe400078e00ff */
[----:B------:R-:W-:-:S07]  /*1a40*/  IMAD.MOV.U32 R33, RZ, RZ, -0x1 ;  /* 0xffffffffff217424 */ /* 0x000fce00078e00ff */
[----:B0123--:R-:W-:Y:S05]  /*1a50*/  WARPSYNC.COLLECTIVE R33, `(.L_x_35247) ;  /* 0x0000000021087348 */ /* 0x00ffea0003c00000 */
[----:B------:R4:W0:Y:S02]  /*1a60*/  SHFL.IDX P2, R33, R30, R34, R35 ;  /* 0x000000221e217389 */ /* 0x0008240000040023 */
[----:B01234-:R-:W-:Y:S05]  /*1a70*/  ENDCOLLECTIVE ;  /* 0x000000000000791b */ /* 0x01ffea0003800000 */
.L_x_35247:
[----:B------:R-:W-:Y:S05]  /*1a80*/  BSYNC B0 ;  /* 0x0000000000007941 */ /* 0x000fea0003800000 */
.L_x_35246:
[----:B------:R-:W-:Y:S05]  /*1a90*/  BRA `(.L_x_35248) ;  /* 0xfffffff800387947 */ /* 0x000fea000383ffff */
.L_x_35228:
[----:B------:R-:W-:Y:S01]  /*1aa0*/  HFMA2 R35, -RZ, RZ, 0, 0.0020122528076171875 ;  /* 0x0000181fff237431 */ /* 0x000fe200000001ff */
[----:B------:R-:W-:Y:S01]  /*1ab0*/  BSSY B0, `(.L_x_35249) ;  /* 0x0000006000007945 */ /* 0x000fe20003800000 */
[----:B------:R-:W-:Y:S02]  /*1ac0*/  IMAD.MOV.U32 R34, RZ, RZ, R19 ;  /* 0x000000ffff227224 */ /* 0x000fe400078e0013 */
[----:B------:R-:W-:-:S07]  /*1ad0*/  IMAD.MOV.U32 R33, RZ, RZ, -0x1 ;  /* 0xffffffffff217424 */ /* 0x000fce00078e00ff */
[----:B01234-:R-:W-:Y:S05]  /*1ae0*/  WARPSYNC.COLLECTIVE R33, `(.L_x_35250) ;  /* 0x0000000021087348 */ /* 0x01ffea0003c00000 */
[----:B------:R0:W0:Y:S02]  /*1af0*/  SHFL.IDX P2, R33, R30, R34, R35 ;  /* 0x000000221e217389 */ /* 0x0000240000040023 */
[----:B01234-:R-:W-:Y:S05]  /*1b00*/  ENDCOLLECTIVE ;  /* 0x000000000000791b */ /* 0x01ffea0003800000 */
.L_x_35250:
[----:B------:R-:W-:Y:S05]  /*1b10*/  BSYNC B0 ;  /* 0x0000000000007941 */ /* 0x000fea0003800000 */
.L_x_35249:
[----:B------:R-:W-:Y:S05]  /*1b20*/  BRA `(.L_x_35251) ;  /* 0xfffffff8002c7947 */ /* 0x000fea000383ffff */
.L_x_35230:
[----:B------:R-:W-:Y:S01]  /*1b30*/  BSSY B0, `(.L_x_35252) ;  /* 0x0000007000007945 */ /* 0x000fe20003800000 */
[----:B------:R-:W-:Y:S01]  /*1b40*/  IMAD.MOV.U32 R34, RZ, RZ, R18 ;  /* 0x000000ffff227224 */ /* 0x000fe200078e0012 */
[----:B------:R-:W-:Y:S01]  /*1b50*/  MOV R33, 0xffffffff ;  /* 0xffffffff00217802 */ /* 0x000fe20000000f00 */
[----:B------:R-:W-:-:S07]  /*1b60*/  IMAD.MOV.U32 R35, RZ, RZ, 0x181f ;  /* 0x0000181fff237424 */ /* 0x000fce00078e00ff */
[----:B01234-:R-:W-:Y:S05]  /*1b70*/  WARPSYNC.COLLECTIVE R33, `(.L_x_35253) ;  /* 0x0000000021087348 */ /* 0x01ffea0003c00000 */
[----:B------:R0:W0:Y:S02]  /*1b80*/  SHFL.IDX P2, R33, R30, R34, R35 ;  /* 0x000000221e217389 */ /* 0x0000240000040023 */
[----:B01234-:R-:W-:Y:S05]  /*1b90*/  ENDCOLLECTIVE ;  /* 0x000000000000791b */ /* 0x01ffea0003800000 */
.L_x_35253:
[----:B------:R-:W-:Y:S05]  /*1ba0*/  BSYNC B0 ;  /* 0x0000000000007941 */ /* 0x000fea0003800000 */
.L_x_35252:
[----:B------:R-:W-:Y:S05]  /*1bb0*/  BRA `(.L_x_35254) ;  /* 0xfffffff800207947 */ /* 0x000fea000383ffff */
.L_x_35232:
[----:B------:R-:W-:Y:S01]  /*1bc0*/  BSSY B0, `(.L_x_35255) ;  /* 0x0000007000007945 */ /* 0x000fe20003800000 */
[----:B------:R-:W-:Y:S02]  /*1bd0*/  IMAD.MOV.U32 R34, RZ, RZ, R31 ;  /* 0x000000ffff227224 */ /* 0x000fe400078e001f */
[----:B------:R-:W-:Y:S02]  /*1be0*/  IMAD.MOV.U32 R35, RZ, RZ, 0x181f ;  /* 0x0000181fff237424 */ /* 0x000fe400078e00ff */
[----:B------:R-:W-:-:S07]  /*1bf0*/  IMAD.MOV.U32 R33, RZ, RZ, -0x1 ;  /* 0xffffffffff217424 */ /* 0x000fce00078e00ff */
[----:B01234-:R-:W-:Y:S05]  /*1c00*/  WARPSYNC.COLLECTIVE R33, `(.L_x_35256) ;  /* 0x0000000021087348 */ /* 0x01ffea0003c00000 */
[----:B------:R0:W0:Y:S02]  /*1c10*/  SHFL.IDX P2, R33, R30, R34, R35 ;  /* 0x000000221e217389 */ /* 0x0000240000040023 */
[----:B01234-:R-:W-:Y:S05]  /*1c20*/  ENDCOLLECTIVE ;  /* 0x000000000000791b */ /* 0x01ffea0003800000 */
.L_x_35256:
[----:B------:R-:W-:Y:S05]  /*1c30*/  BSYNC B0 ;  /* 0x0000000000007941 */ /* 0x000fea0003800000 */
.L_x_35255:
[----:B------:R-:W-:Y:S01]  /*1c40*/  MOV R30, R33 ;  /* 0x00000021001e7202 */ /* 0x000fe20000000f00 */
[----:B------:R-:W-:Y:S06]  /*1c50*/  BRA `(.L_x_35257) ;  /* 0xfffffff800207947 */ /* 0x000fec000383ffff */
        .weak           $__internal_696_$__cuda_sm20_div_s16
        .type           $__internal_696_$__cuda_sm20_div_s16,@function
        .size           $__internal_696_$__cuda_sm20_div_s16,(.L_x_39199 - $__internal_696_$__cuda_sm20_div_s16)
$__internal_696_$__cuda_sm20_div_s16:
        /* <DEDUP_REMOVED lines=18> */
[----:B0-----:R-:W-:Y:S01]  /*1d80*/  LOP3.LUT R32, R3, 0xffff, R22, 0x78, !PT ;  /* 0x0000ffff03207812 */ /* 0x001fe200078e7816 */
[----:B------:R-:W-:-:S03]  /*1d90*/  IMAD.MOV.U32 R3, RZ, RZ, 0x0 ;  /* 0x00000000ff037424 */ /* 0x000fc600078e00ff */
[----:B------:R-:W-:Y:S01]  /*1da0*/  IADD3 R29, PT, PT, R29, R32, RZ ;  /* 0x000000201d1d7210 */ /* 0x000fe20007ffe0ff */
[----:B------:R-:W-:Y:S01]  /*1db0*/  @!P0 IMAD.MOV.U32 R29, RZ, RZ, -0x1 ;  /* 0xffffffffff1d8424 */ /* 0x000fe200078e00ff */
[----:B------:R-:W-:Y:S06]  /*1dc0*/  RET.REL.NODEC R2 `(_Z9cuda_gemmIiLi128ELi1ELi1ELi64ELi8ELi8ELi64ELi1ELi0EEviiiPT_S1_S1_iii) ;  /* 0xffffffe0028c7950 */ /* 0x000fec0003c3ffff */
.L_x_35258:
        /* <DEDUP_REMOVED lines=11> */
.L_x_39199:


//--------------------- .text._Z9cuda_gemmIiLi128ELi1ELi1ELi64ELi8ELi8ELi64ELi0ELi1EEviiiPT_S1_S1_iii --------------------------
	.section	.text._Z9cuda_gemmIiLi128ELi1ELi1ELi64ELi8ELi8ELi64ELi0ELi1EEviiiPT_S1_S1_iii,"ax",@progbits
	.align	128
        .global         _Z9cuda_gemmIiLi128ELi1ELi1ELi64ELi8ELi8ELi64ELi0ELi1EEviiiPT_S1_S1_iii
        .type           _Z9cuda_gemmIiLi128ELi1ELi1ELi64ELi8ELi8ELi64ELi0ELi1EEviiiPT_S1_S1_iii,@function
        .size           _Z9cuda_gemmIiLi128ELi1ELi1ELi64ELi8ELi8ELi64ELi0ELi1EEviiiPT_S1_S1_iii,(.L_x_39933 - _Z9cuda_gemmIiLi128ELi1ELi1ELi64ELi8ELi8ELi64ELi0ELi1EEviiiPT_S1_S1_iii)
        .other          _Z9cuda_gemmIiLi128ELi1ELi1ELi64ELi8ELi8ELi64ELi0ELi1EEviiiPT_S1_S1_iii,@"STO_CUDA_ENTRY STV_DEFAULT"
_Z9cuda_gemmIiLi128ELi1ELi1ELi64ELi8ELi8ELi64ELi0ELi1EEviiiPT_S1_S1_iii:
.text._Z9cuda_gemmIiLi128ELi1ELi1ELi64ELi8ELi8ELi64ELi0ELi1EEviiiPT_S1_S1_iii:
        /* <DEDUP_REMOVED lines=46> */
.L_x_35263:
        /* <DEDUP_REMOVED lines=12> */
.L_x_35262:
[----:B------:R-:W-:Y:S05]  /*03a0*/  BSYNC.RECONVERGENT B1 ;  /* 0x0000000000017941 */ /* 0x000fea0003800200 */
.L_x_35261:
        /* <DEDUP_REMOVED lines=8> */
.L_x_35264:
        /* <DEDUP_REMOVED lines=39> */
.L_x_35260:
[----:B------:R-:W-:Y:S05]  /*06a0*/  BSYNC.RECONVERGENT B0 ;  /* 0x0000000000007941 */ /* 0x000fea0003800200 */
.L_x_35259:
[----:B------:R-:W1:Y:S08]  /*06b0*/  S2UR UR10, SR_CTAID.Y ;  /* 0x00000000000a79c3 */ /* 0x000e700000002600 */
[----:B------:R-:W1:Y:S02]  /*06c0*/  LDC R2, c[0x0][0x374] ;  /* 0x0000dd00ff027b82 */ /* 0x000e640000000800 */
[----:B-1----:R-:W-:-:S13]  /*06d0*/  ISETP.LE.U32.AND P1, PT, R2, UR10, PT ;  /* 0x0000000a02007c0c */ /* 0x002fda000bf23070 */
        /* <DEDUP_REMOVED lines=15> */
[----:B------:R-:W-:Y:S02]  /*07d0*/  VIADD R11, R8, UR4 ;  /* 0x00000004080b7c36 */ /* 0x000fe40008000000 */
[----:B------:R-:W-:-:S07]  /*07e0*/  LEA R9, R0, UR5, 0x4 ;  /* 0x0000000500097c11 */ /* 0x000fce000f8e20ff */
.L_x_35267:
[----:B--2---:R-:W-:-:S06]  /*07f0*/  IMAD.WIDE R4, R11, 0x4, R2 ;  /* 0x000000040b047825 */ /* 0x004fcc00078e0202 */
[----:B------:R-:W2:Y:S01]  /*0800*/  LDG.E.128 R4, desc[UR8][R4.64] ;  /* 0x0000000804047981 */ /* 0x000ea2000c1e1d00 */
[C---:B----4-:R-:W-:Y:S01]  /*0810*/  IMAD R8, R10.reuse, 0x4, R8 ;  /* 0x000000040a087824 */ /* 0x050fe200078e0208 */
[----:B------:R-:W-:-:S04]  /*0820*/  LEA R11, R10, R11, 0x2 ;  /* 0x0000000b0a0b7211 */ /* 0x000fc800078e10ff */
[----:B------:R-:W-:Y:S01]  /*0830*/  ISETP.GE.U32.AND P1, PT, R8, 0x40, PT ;  /* 0x000000400800780c */ /* 0x000fe20003f26070 */
[----:B--2---:R0:W-:Y:S02]  /*0840*/  STS.128 [R9], R4 ;  /* 0x0000000409007388 */ /* 0x0041e40000000c00 */
[----:B0-----:R-:W-:-:S10]  /*0850*/  IMAD R9, R10, 0x10, R9 ;  /* 0x000000100a097824 */ /* 0x001fd400078e0209 */
[----:B------:R-:W-:Y:S05]  /*0860*/  @!P1 BRA `(.L_x_35267) ;  /* 0xfffffffc00e09947 */ /* 0x000fea000383ffff */
.L_x_35266:
[----:B------:R-:W-:Y:S05]  /*0870*/  BSYNC.RECONVERGENT B0 ;  /* 0x0000000000007941 */ /* 0x000fea0003800200 */
.L_x_35265:
[----:B------:R-:W-:Y:S06]  /*0880*/  BAR.SYNC.DEFER_BLOCKING 0x0 ;  /* 0x0000000000007b1d */ /* 0x000fec0000010000 */
[----:B------:R-:W-:Y:S05]  /*0890*/  @P0 BRA `(.L_x_35268) ;  /* 0x00000000009c0947 */ /* 0x000fea0003800000 */
[----:B--2---:R-:W1:Y:S01]  /*08a0*/  S2R R4, SR_CgaCtaId ;  /* 0x0000000000047919 */ /* 0x004e620000008800 */
[----:B------:R-:W-:Y:S01]  /*08b0*/  MOV R3, 0x400 ;  /* 0x0000040000037802 */ /* 0x000fe20000000f00 */
[----:B------:R-:W-:Y:S01]  /*08c0*/  UMOV UR4, 0xffffffff ;  /* 0xffffffff00047882 */ /* 0x000fe20000000000 */
[----:B------:R-:W-:Y:S01]  /*08d0*/  SHF.R.U32.HI R2, RZ, 0x3, R0 ;  /* 0x00000003ff027819 */ /* 0x000fe20000011600 */
[C---:B0-----:R-:W-:Y:S02]  /*08e0*/  VIADD R5, R0.reuse, 0x2 ;  /* 0x0000000200057836 */ /* 0x041fe40000000000 */
[----:B------:R-:W-:Y:S01]  /*08f0*/  VIADD R6, R0, 0x3 ;  /* 0x0000000300067836 */ /* 0x000fe20000000000 */
[----:B-1----:R-:W-:Y:S01]  /*0900*/  LEA R3, R4, R3, 0x18 ;  /* 0x0000000304037211 */ /* 0x002fe200078ec0ff */
[----:B------:R-:W-:-:S04]  /*0910*/  IMAD.SHL.U32 R4, R0, 0x4, RZ ;  /* 0x0000000400047824 */ /* 0x000fc800078e00ff */
[----:B------:R-:W-:Y:S01]  /*0920*/  IMAD R2, R2, 0x24, R3 ;  /* 0x0000002402027824 */ /* 0x000fe200078e0203 */
[----:B------:R-:W-:Y:S01]  /*0930*/  LOP3.LUT R3, R4, 0x1c, RZ, 0xc0, !PT ;  /* 0x0000001c04037812 */ /* 0x000fe200078ec0ff */
[----:B------:R-:W-:-:S03]  /*0940*/  VIADD R4, R0, 0x1 ;  /* 0x0000000100047836 */ /* 0x000fc60000000000 */
[----:B------:R-:W-:Y:S02]  /*0950*/  IADD3 R3, PT, PT, R2, R3, RZ ;  /* 0x0000000302037210 */ /* 0x000fe40007ffe0ff */
[----:B------:R-:W-:Y:S02]  /*0960*/  LOP3.LUT R2, R0, 0x7, RZ, 0xc0, !PT ;  /* 0x0000000700027812 */ /* 0x000fe400078ec0ff */
[----:B------:R-:W-:Y:S02]  /*0970*/  LOP3.LUT R4, R4, 0x7, RZ, 0xc0, !PT ;  /* 0x0000000704047812 */ /* 0x000fe400078ec0ff */
[----:B------:R-:W0:Y:S01]  /*0980*/  LDS R3, [R3] ;  /* 0x0000000003037984 */ /* 0x000e220000000800 */
[----:B------:R-:W-:Y:S05]  /*0990*/  BRA.DIV UR4, `(.L_x_35269) ;  /* 0x0000000204687947 */ /* 0x000fea000b800000 */
.L_x_35278:
[----:B------:R-:W-:-:S03]  /*09a0*/  UMOV UR4, 0xffffffff ;  /* 0xffffffff00047882 */ /* 0x000fc60000000000 */
[----:B------:R-:W-:Y:S05]  /*09b0*/  BRA.DIV UR4, `(.L_x_35270) ;  /* 0x00000002047c7947 */ /* 0x000fea000b800000 */
.L_x_35281:
[----:B------:R-:W-:Y:S01]  /*09c0*/  UMOV UR4, 0xffffffff ;  /* 0xffffffff00047882 */ /* 0x000fe20000000000 */
[----:B------:R-:W-:Y:S01]  /*09d0*/  VIADD R4, R0, 0x5 ;  /* 0x0000000500047836 */ /* 0x000fe20000000000 */
[----:B------:R-:W-:Y:S01]  /*09e0*/  LOP3.LUT R5, R5, 0x7, RZ, 0xc0, !PT ;  /* 0x0000000705057812 */ /* 0x000fe200078ec0ff */
[----:B------:R-:W-:Y:S06]  /*09f0*/  BRA.DIV UR4, `(.L_x_35271) ;  /* 0x0000000204907947 */ /* 0x000fec000b800000 */
.L_x_35284:
[----:B------:R-:W-:Y:S01]  /*0a00*/  UMOV UR4, 0xffffffff ;  /* 0xffffffff00047882 */ /* 0x000fe20000000000 */
[----:B------:R-:W-:Y:S02]  /*0a10*/  IADD3 R5, PT, PT, R0, 0x6, RZ ;  /* 0x0000000600057810 */ /* 0x000fe40007ffe0ff */
[----:B------:R-:W-:Y:S01]  /*0a20*/  LOP3.LUT R6, R6, 0x7, RZ, 0xc0, !PT ;  /* 0x0000000706067812 */ /* 0x000fe200078ec0ff */
[----:B------:R-:W-:Y:S06]  /*0a30*/  BRA.DIV UR4, `(.L_x_35272) ;  /* 0x0000000204a47947 */ /* 0x000fec000b800000 */
.L_x_35287:
[----:B------:R-:W-:Y:S01]  /*0a40*/  UMOV UR4, 0xffffffff ;  /* 0xffffffff00047882 */ /* 0x000fe20000000000 */
[----:B------:R-:W-:Y:S02]  /*0a50*/  LOP3.LUT R2, R2, 0x4, RZ, 0x3c, !PT ;  /* 0x0000000402027812 */ /* 0x000fe400078e3cff */
[----:B------:R-:W-:Y:S05]  /*0a60*/  BRA.DIV UR4, `(.L_x_35273) ;  /* 0x0000000204bc7947 */ /* 0x000fea000b800000 */
.L_x_35290:
[----:B------:R-:W-:Y:S01]  /*0a70*/  UMOV UR4, 0xffffffff ;  /* 0xffffffff00047882 */ /* 0x000fe20000000000 */
[----:B------:R-:W-:Y:S01]  /*0a80*/  VIADD R0, R0, 0xffffffff ;  /* 0xffffffff00007836 */ /* 0x000fe20000000000 */
[----:B------:R-:W-:Y:S02]  /*0a90*/  LOP3.LUT R4, R4, 0x7, RZ, 0xc0, !PT ;  /* 0x0000000704047812 */ /* 0x000fe400078ec0ff */
[----:B------:R-:W-:Y:S01]  /*0aa0*/  LOP3.LUT R5, R5, 0x7, RZ, 0xc0, !PT ;  /* 0x0000000705057812 */ /* 0x000fe200078ec0ff */
[----:B------:R-:W-:Y:S06]  /*0ab0*/  BRA.DIV UR4, `(.L_x_35274) ;  /* 0x0000000204cc7947 */ /* 0x000fec000b800000 */
.L_x_35293:
[----:B------:R-:W-:-:S03]  /*0ac0*/  UMOV UR4, 0xffffffff ;  /* 0xffffffff00047882 */ /* 0x000fc60000000000 */
[----:B------:R-:W-:Y:S05]  /*0ad0*/  BRA.DIV UR4, `(.L_x_35275) ;  /* 0x0000000204e87947 */ /* 0x000fea000b800000 */
.L_x_35296:
[----:B------:R-:W-:Y:S01]  /*0ae0*/  UMOV UR4, 0xffffffff ;  /* 0xffffffff00047882 */ /* 0x000fe20000000000 */
[----:B------:R-:W-:Y:S02]  /*0af0*/  LOP3.LUT R0, R0, 0x7, RZ, 0xc0, !PT ;  /* 0x0000000700007812 */ /* 0x000fe400078ec0ff */
[----:B------:R-:W-:Y:S05]  /*0b00*/  BRA.DIV UR4, `(.L_x_35276) ;  /* 0x0000000604007947 */ /* 0x000fea000b800000 */
.L_x_35268:
[----:B------:R-:W-:Y:S05]  /*0b10*/  WARPSYNC.ALL ;  /* 0x0000000000007948 */ /* 0x000fea0003800000 */
[----:B------:R-:W-:Y:S06]  /*0b20*/  BAR.SYNC.DEFER_BLOCKING 0x0 ;  /* 0x0000000000007b1d */ /* 0x000fec0000010000 */
[----:B------:R-:W-:Y:S05]  /*0b30*/  EXIT ;  /* 0x000000000000794d */ /* 0x000fea0003800000 */
.L_x_35269:
[----:B------:R-:W-:Y:S01]  /*0b40*/  MOV R7, 0xffffffff ;  /* 0xffffffff00077802 */ /* 0x000fe20000000f00 */
[----:B------:R-:W-:Y:S02]  /*0b50*/  IMAD.MOV.U32 R8, RZ, RZ, R2 ;  /* 0x000000ffff087224 */ /* 0x000fe400078e0002 */
[----:B------:R-:W-:-:S07]  /*0b60*/  IMAD.MOV.U32 R10, RZ, RZ, 0x181f ;  /* 0x0000181fff0a7424 */ /* 0x000fce00078e00ff */
[----:B0-----:R-:W-:Y:S05]  /*0b70*/  WARPSYNC.COLLECTIVE R7, `(.L_x_35277) ;  /* 0x0000000007087348 */ /* 0x001fea0003c00000 */
[----:B0-----:R0:W1:Y:S02]  /*0b80*/  SHFL.IDX P0, R7, R3, R8, R10 ;  /* 0x0000000803077389 */ /* 0x001064000000000a */
[----:B01----:R-:W-:Y:S05]  /*0b90*/  ENDCOLLECTIVE ;  /* 0x000000000000791b */ /* 0x003fea0003800000 */
.L_x_35277:
[----:B------:R-:W-:Y:S05]  /*0ba0*/  BRA `(.L_x_35278) ;  /* 0xfffffffc007c7947 */ /* 0x000fea000383ffff */
.L_x_35270:
[----:B------:R-:W-:Y:S01]  /*0bb0*/  BSSY B0, `(.L_x_35279) ;  /* 0x0000007000007945 */ /* 0x000fe20003800000 */
[----:B------:R-:W-:Y:S02]  /*0bc0*/  IMAD.MOV.U32 R8, RZ, RZ, R4 ;  /* 0x000000ffff087224 */ /* 0x000fe400078e0004 */
[----:B------:R-:W-:Y:S02]  /*0bd0*/  IMAD.MOV.U32 R10, RZ, RZ, 0x181f ;  /* 0x0000181fff0a7424 */ /* 0x000fe400078e00ff */
[----:B------:R-:W-:-:S07]  /*0be0*/  IMAD.MOV.U32 R7, RZ, RZ, -0x1 ;  /* 0xffffffffff077424 */ /* 0x000fce00078e00ff */
[----:B0-----:R-:W-:Y:S05]  /*0bf0*/  WARPSYNC.COLLECTIVE R7, `(.L_x_35280) ;  /* 0x0000000007087348 */ /* 0x001fea0003c00000 */
[----:B0-----:R0:W1:Y:S02]  /*0c00*/  SHFL.IDX P0, R7, R3, R8, R10 ;  /* 0x0000000803077389 */ /* 0x001064000000000a */
[----:B01----:R-:W-:Y:S05]  /*0c10*/  ENDCOLLECTIVE ;  /* 0x000000000000791b */ /* 0x003fea0003800000 */
.L_x_35280:
[----:B------:R-:W-:Y:S05]  /*0c20*/  BSYNC B0 ;  /* 0x0000000000007941 */ /* 0x000fea0003800000 */
.L_x_35279:
[----:B------:R-:W-:Y:S05]  /*0c30*/  BRA `(.L_x_35281) ;  /* 0xfffffffc00607947 */ /* 0x000fea000383ffff */
.L_x_35271:
[----:B------:R-:W-:Y:S01]  /*0c40*/  BSSY B0, `(.L_x_35282) ;  /* 0x0000007000007945 */ /* 0x000fe20003800000 */
[----:B------:R-:W-:Y:S01]  /*0c50*/  MOV R8, R5 ;  /* 0x0000000500087202 */ /* 0x000fe20000000f00 */
[----:B------:R-:W-:Y:S02]  /*0c60*/  IMAD.MOV.U32 R10, RZ, RZ, 0x181f ;  /* 0x0000181fff0a7424 */ /* 0x000fe400078e00ff */
[----:B------:R-:W-:-:S07]  /*0c70*/  IMAD.MOV.U32 R7, RZ, RZ, -0x1 ;  /* 0xffffffffff077424 */ /* 0x000fce00078e00ff */
[----:B0-----:R-:W-:Y:S05]  /*0c80*/  WARPSYNC.COLLECTIVE R7, `(.L_x_35283) ;  /* 0x0000000007087348 */ /* 0x001fea0003c00000 */
[----:B0-----:R0:W1:Y:S02]  /*0c90*/  SHFL.IDX P0, R7, R3, R8, R10 ;  /* 0x0000000803077389 */ /* 0x001064000000000a */
[----:B01----:R-:W-:Y:S05]  /*0ca0*/  ENDCOLLECTIVE ;  /* 0x000000000000791b */ /* 0x003fea0003800000 */
.L_x_35283:
[----:B------:R-:W-:Y:S05]  /*0cb0*/  BSYNC B0 ;  /* 0x0000000000007941 */ /* 0x000fea0003800000 */
.L_x_35282:
[----:B------:R-:W-:Y:S05]  /*0cc0*/  BRA `(.L_x_35284) ;  /* 0xfffffffc004c7947 */ /* 0x000fea000383ffff */
.L_x_35272:
[----:B------:R-:W-:Y:S01]  /*0cd0*/  HFMA2 R10, -RZ, RZ, 0, 0.0020122528076171875 ;  /* 0x0000181fff0a7431 */ /* 0x000fe200000001ff */
[----:B------:R-:W-:Y:S01]  /*0ce0*/  BSSY B0, `(.L_x_35285) ;  /* 0x0000006000007945 */ /* 0x000fe20003800000 */
[----:B------:R-:W-:Y:S02]  /*0cf0*/  IMAD.MOV.U32 R8, RZ, RZ, R6 ;  /* 0x000000ffff087224 */ /* 0x000fe400078e0006 */
[----:B------:R-:W-:-:S07]  /*0d00*/  IMAD.MOV.U32 R7, RZ, RZ, -0x1 ;  /* 0xffffffffff077424 */ /* 0x000fce00078e00ff */
[----:B0-----:R-:W-:Y:S05]  /*0d10*/  WARPSYNC.COLLECTIVE R7, `(.L_x_35286) ;  /* 0x0000000007087348 */ /* 0x001fea0003c00000 */
[----:B0-----:R0:W1:Y:S02]  /*0d20*/  SHFL.IDX P0, R7, R3, R8, R10 ;  /* 0x0000000803077389 */ /* 0x001064000000000a */
[----:B01----:R-:W-:Y:S05]  /*0d30*/  ENDCOLLECTIVE ;  /* 0x000000000000791b */ /* 0x003fea0003800000 */
.L_x_35286:
[----:B------:R-:W-:Y:S05]  /*0d40*/  BSYNC B0 ;  /* 0x0000000000007941 */ /* 0x000fea0003800000 */
.L_x_35285:
[----:B------:R-:W-:Y:S05]  /*0d50*/  BRA `(.L_x_35287) ;  /* 0xfffffffc00387947 */ /* 0x000fea000383ffff */
.L_x_35273:
[----:B------:R-:W-:Y:S01]  /*0d60*/  BSSY B0, `(.L_x_35288) ;  /* 0x0000007000007945 */ /* 0x000fe20003800000 */
[----:B------:R-:W-:Y:S01]  /*0d70*/  IMAD.MOV.U32 R8, RZ, RZ, R2 ;  /* 0x000000ffff087224 */ /* 0x000fe200078e0002 */
[----:B------:R-:W-:Y:S01]  /*0d80*/  MOV R7, 0xffffffff ;  /* 0xffffffff00077802 */ /* 0x000fe20000000f00 */
[----:B------:R-:W-:-:S07]  /*0d90*/  IMAD.MOV.U32 R10, RZ, RZ, 0x181f ;  /* 0x0000181fff0a7424 */ /* 0x000fce00078e00ff */
[----:B0-----:R-:W-:Y:S05]  /*0da0*/  WARPSYNC.COLLECTIVE R7, `(.L_x_35289) ;  /* 0x0000000007087348 */ /* 0x001fea0003c00000 */
[----:B0-----:R0:W1:Y:S02]  /*0db0*/  SHFL.IDX P0, R7, R3, R8, R10 ;  /* 0x0000000803077389 */ /* 0x001064000000000a */
[----:B01----:R-:W-:Y:S05]  /*0dc0*/  ENDCOLLECTIVE ;  /* 0x000000000000791b */ /* 0x003fea0003800000 */
.L_x_35289:
[----:B------:R-:W-:Y:S05]  /*0dd0*/  BSYNC B0 ;  /* 0x0000000000007941 */ /* 0x000fea0003800000 */
.L_x_35288:
[----:B------:R-:W-:Y:S05]  /*0de0*/  BRA `(.L_x_35290) ;  /* 0xfffffffc00207947 */ /* 0x000fea000383ffff */
.L_x_35274:
[----:B------:R-:W-:Y:S01]  /*0df0*/  BSSY B0, `(.L_x_35291) ;  /* 0x0000007000007945 */ /* 0x000fe20003800000 */
[----:B------:R-:W-:Y:S02]  /*0e00*/  IMAD.MOV.U32 R8, RZ, RZ, R4 ;  /* 0x000000ffff087224 */ /* 0x000fe400078e0004 */
[----:B------:R-:W-:Y:S02]  /*0e10*/  IMAD.MOV.U32 R10, RZ, RZ, 0x181f ;  /* 0x0000181fff0a7424 */ /* 0x000fe400078e00ff */
[----:B------:R-:W-:-:S07]  /*0e20*/  IMAD.MOV.U32 R7, RZ, RZ, -0x1 ;  /* 0xffffffffff077424 */ /* 0x000fce00078e00ff */
[----:B0-----:R-:W-:Y:S05]  /*0e30*/  WARPSYNC.COLLECTIVE R7, `(.L_x_35292) ;  /* 0x0000000007087348 */ /* 0x001fea0003c00000 */
[----:B0-----:R0:W1:Y:S02]  /*0e40*/  SHFL.IDX P0, R7, R3, R8, R10 ;  /* 0x0000000803077389 */ /* 0x001064000000000a */
[----:B01----:R-:W-:Y:S05]  /*0e50*/  ENDCOLLECTIVE ;  /* 0x000000000000791b */ /* 0x003fea0003800000 */
.L_x_35292:
[----:B------:R-:W-:Y:S05]  /*0e60*/  BSYNC B0 ;  /* 0x0000000000007941 */ /* 0x000fea0003800000 */
.L_x_35291:
[----:B------:R-:W-:Y:S05]  /*0e70*/  BRA `(.L_x_35293) ;  /* 0xfffffffc00107947 */ /* 0x000fea000383ffff */
.L_x_35275:
[----:B------:R-:W-:Y:S01]  /*0e80*/  BSSY B0, `(.L_x_35294) ;  /* 0x0000007000007945 */ /* 0x000fe20003800000 */
[----:B------:R-:W-:Y:S01]  /*0e90*/  MOV R8, R5 ;  /* 0x0000000500087202 */ /* 0x000fe20000000f00 */
[----:B------:R-:W-:Y:S02]  /*0ea0*/  IMAD.MOV.U32 R10, RZ, RZ, 0x181f ;  /* 0x0000181fff0a7424 */ /* 0x000fe400078e00ff */
[----:B------:R-:W-:-:S07]  /*0eb0*/  IMAD.MOV.U32 R7, RZ, RZ, -0x1 ;  /* 0xffffffffff077424 */ /* 0x000fce00078e00ff */
[----:B0-----:R-:W-:Y:S05]  /*0ec0*/  WARPSYNC.COLLECTIVE R7, `(.L_x_35295) ;  /* 0x0000000007087348 */ /* 0x001fea0003c00000 */
[----:B0-----:R0:W1:Y:S02]  /*0ed0*/  SHFL.IDX P0, R7, R3, R8, R10 ;  /* 0x0000000803077389 */ /* 0x001064000000000a */
[----:B01----:R-:W-:Y:S05]  /*0ee0*/  ENDCOLLECTIVE ;  /* 0x000000000000791b */ /* 0x003fea0003800000 */
.L_x_35295:
[----:B------:R-:W-:Y:S05]  /*0ef0*/  BSYNC B0 ;  /* 0x0000000000007941 */ /* 0x000fea0003800000 */
.L_x_35294:
[----:B------:R-:W-:Y:S05]  /*0f00*/  BRA `(.L_x_35296) ;  /* 0xfffffff800f47947 */ /* 0x000fea000383ffff */
.L_x_35276:
[----:B------:R-:W-:Y:S01]  /*0f10*/  HFMA2 R10, -RZ, RZ, 0, 0.0020122528076171875 ;  /* 0x0000181fff0a7431 */ /* 0x000fe200000001ff */
[----:B------:R-:W-:Y:S01]  /*0f20*/  BSSY B0, `(.L_x_35297) ;  /* 0x0000006000007945 */ /* 0x000fe20003800000 */
[----:B------:R-:W-:Y:S02]  /*0f30*/  IMAD.MOV.U32 R8, RZ, RZ, R0 ;  /* 0x000000ffff087224 */ /* 0x000fe400078e0000 */
[----:B------:R-:W-:-:S07]  /*0f40*/  IMAD.MOV.U32 R7, RZ, RZ, -0x1 ;  /* 0xffffffffff077424 */ /* 0x000fce00078e00ff */
[----:B0-----:R-:W-:Y:S05]  /*0f50*/  WARPSYNC.COLLECTIVE R7, `(.L_x_35298) ;  /* 0x0000000007087348 */ /* 0x001fea0003c00000 */
[----:B0-----:R0:W1:Y:S02]  /*0f60*/  SHFL.IDX P0, R7, R3, R8, R10 ;  /* 0x0000000803077389 */ /* 0x001064000000000a */
[----:B01----:R-:W-:Y:S05]  /*0f70*/  ENDCOLLECTIVE ;  /* 0x000000000000791b */ /* 0x003fea0003800000 */
.L_x_35298:
[----:B------:R-:W-:Y:S05]  /*0f80*/  BSYNC B0 ;  /* 0x0000000000007941 */ /* 0x000fea0003800000 */
.L_x_35297:
[----:B------:R-:W-:Y:S05]  /*0f90*/  BRA `(.L_x_35268) ;  /* 0xfffffff800dc7947 */ /* 0x000fea000383ffff */
.L_x_35299:
        /* <DEDUP_REMOVED lines=14> */
.L_x_39933:


//--------------------- .text._Z9cuda_gemmIiLi128ELi1ELi1ELi64ELi8ELi8ELi64ELi0ELi0EEviiiPT_S1_S1_iii --------------------------
	.section	.text._Z9cuda_gemmIiLi128ELi1ELi1ELi64ELi8ELi8ELi64ELi0ELi0EEviiiPT_S1_S1_iii,"ax",@progbits
	.align	128
        .global         _Z9cuda_gemmIiLi128ELi1ELi1ELi64ELi8ELi8ELi64ELi0ELi0EEviiiPT_S1_S1_iii
        .type           _Z9cuda_gemmIiLi128ELi1ELi1ELi64ELi8ELi8ELi64ELi0ELi0EEviiiPT_S1_S1_iii,@function
        .size           _Z9cuda_gemmIiLi128ELi1ELi1ELi64ELi8ELi8ELi64ELi0ELi0EEviiiPT_S1_S1_iii,(.L_x_39200 - _Z9cuda_gemmIiLi128ELi1ELi1ELi64ELi8ELi8ELi64ELi0ELi0EEviiiPT_S1_S1_iii)
        .other          _Z9cuda_gemmIiLi128ELi1ELi1ELi64ELi8ELi8ELi64ELi0ELi0EEviiiPT_S1_S1_iii,@"STO_CUDA_ENTRY STV_DEFAULT"
_Z9cuda_gemmIiLi128ELi1ELi1ELi64ELi8ELi8ELi64ELi0ELi0EEviiiPT_S1_S1_iii:
.text._Z9cuda_gemmIiLi128ELi1ELi1ELi64ELi8ELi8ELi64ELi0ELi0EEviiiPT_S1_S1_iii:
[----:B------:R-:W-:Y:S08]  /*0000*/  LDC R1, c[0x0][0x37c] ;  /* 0x0000df00ff017b82 */ /* 0x000ff00000000800 */
[----:B------:R-:W0:Y:S01]  /*0010*/  LDC.64 R2, c[0x0][0x3a8] ;  /* 0x0000ea00ff027b82 */ /* 0x000e220000000a00 */
[----:B------:R-:W-:Y:S01]  /*0020*/  IMAD.MOV.U32 R8, RZ, RZ, RZ ;  /* 0x000000ffff087224 */ /* 0x000fe200078e00ff */
[----:B------:R-:W1:Y:S01]  /*0030*/  LDCU.64 UR8, c[0x0][0x358] ;  /* 0x00006b00ff0877ac */ /* 0x000e620008000a00 */
[----:B------:R-:W-:Y:S05]  /*0040*/  BSSY.RECONVERGENT B0, `(.L_x_35300) ;  /* 0x0000056000007945 */ /* 0x000fea0003800200 */
        /* <DEDUP_REMOVED lines=30> */
[----:B------:R-:W0:Y:S02]  /*0230*/  F2I.FTZ.U32.TRUNC.NTZ R9, R9 ;  /* 0x0000000900097305 */ /* 0x000e24000021f000 */
[----:B0-----:R-:W-:-:S04]  /*0240*/  IMAD R7, R7, R9, RZ ;  /* 0x0000000907077224 */ /* 0x001fc800078e02ff */
[----:B------:R-:W-:Y:S01]  /*0250*/  IMAD.HI.U32 R8, R9, R7, R8 ;  /* 0x0000000709087227 */ /* 0x000fe200078e0008 */
        /* <DEDUP_REMOVED lines=27> */
.L_x_35302:
        /* <DEDUP_REMOVED lines=25> */
.L_x_35301:
[----:B------:R-:W-:Y:S05]  /*05a0*/  BSYNC.RECONVERGENT B0 ;  /* 0x0000000000007941 */ /* 0x000fea0003800200 */
.L_x_35300:
        /* <DEDUP_REMOVED lines=21> */
[----:B------:R-:W4:Y:S01]  /*0700*/  LDC.64 R6, c[0x0][0x390] ;  /* 0x0000e400ff067b82 */ /* 0x000f220000000a00 */
[----:B-1----:R-:W-:-:S04]  /*0710*/  USHF.L.U32 UR4, UR4, 0x6, URZ ;  /* 0x0000000604047899 */ /* 0x002fc800080006ff */
[----:B--2---:R-:W-:Y:S02]  /*0720*/  UIMAD UR4, UR10, UR6, UR4 ;  /* 0x000000060a0472a4 */ /* 0x004fe4000f8e0204 */
[----:B---3--:R-:W-:-:S04]  /*0730*/  ULEA UR5, UR7, UR5, 0x18 ;  /* 0x0000000507057291 */ /* 0x008fc8000f8ec0ff */
[----:B0-----:R-:W-:Y:S02]  /*0740*/  VIADD R15, R12, UR4 ;  /* 0x000000040c0f7c36 */ /* 0x001fe40008000000 */
[----:B------:R-:W-:-:S07]  /*0750*/  LEA R13, R5, UR5, 0x4 ;  /* 0x00000005050d7c11 */ /* 0x000fce000f8e20ff */
.L_x_35305:
[----:B----4-:R-:W-:-:S06]  /*0760*/  IMAD.WIDE R8, R15, 0x4, R6 ;  /* 0x000000040f087825 */ /* 0x010fcc00078e0206 */
[----:B------:R-:W2:Y:S01]  /*0770*/  LDG.E.128 R8, desc[UR8][R8.64] ;  /* 0x0000000808087981 */ /* 0x000ea2000c1e1d00 */
[C---:B------:R-:W-:Y:S02]  /*0780*/  IMAD R12, R14.reuse, 0x4, R12 ;  /* 0x000000040e0c7824 */ /* 0x040fe400078e020c */
[----:B------:R-:W-:-:S03]  /*0790*/  IMAD R15, R14, 0x4, R15 ;  /* 0x000000040e0f7824 */ /* 0x000fc600078e020f */
[----:B------:R-:W-:Y:S01]  /*07a0*/  ISETP.GE.U32.AND P0, PT, R12, 0x40, PT ;  /* 0x000000400c00780c */ /* 0x000fe20003f06070 */
[----:B--2---:R0:W-:Y:S02]  /*07b0*/  STS.128 [R13], R8 ;  /* 0x000000080d007388 */ /* 0x0041e40000000c00 */
[----:B0-----:R-:W-:-:S10]  /*07c0*/  LEA R13, R14, R13, 0x4 ;  /* 0x0000000d0e0d7211 */ /* 0x001fd400078e20ff */
[----:B------:R-:W-:Y:S05]  /*07d0*/  @!P0 BRA `(.L_x_35305) ;  /* 0xfffffffc00e08947 */ /* 0x000fea000383ffff */
.L_x_35304:
[----:B------:R-:W-:Y:S05]  /*07e0*/  BSYNC.RECONVERGENT B0 ;  /* 0x0000000000007941 */ /* 0x000fea0003800200 */
.L_x_35303:
[----:B------:R-:W-:Y:S01]  /*07f0*/  @P1 VIADD R4, R4, 0x1 ;  /* 0x0000000104041836 */ /* 0x000fe20000000000 */
[----:B------:R-:W-:Y:S01]  /*0800*/  BAR.SYNC.DEFER_BLOCKING 0x0 ;  /* 0x0000000000007b1d */ /* 0x000fe20000010000 */
[----:B------:R-:W-:Y:S01]  /*0810*/  ISETP.GE.AND P0, PT, R0, 0x1, PT ;  /* 0x000000010000780c */ /* 0x000fe20003f06270 */
[----:B------:R-:W-:Y:S01]  /*0820*/  IMAD.MOV.U32 R27, RZ, RZ, RZ ;  /* 0x000000ffff1b7224 */ /* 0x000fe200078e00ff */
[----:B------:R-:W-:-:S04]  /*0830*/  @!P2 LOP3.LUT R4, RZ, R0, RZ, 0x33, !PT ;  /* 0x00000000ff04a212 */ /* 0x000fc800078e33ff */
[----:B------:R-:W-:Y:S01]  /*0840*/  MOV R6, R4 ;  /* 0x0000000400067202 */ /* 0x000fe20000000f00 */
[----:B------:R-:W-:-:S04]  /*0850*/  IMAD.MOV R22, RZ, RZ, -R4 ;  /* 0x000000ffff167224 */ /* 0x000fc800078e0a04 */
        /* <DEDUP_REMOVED lines=20> */
[----:B0-----:R1:W2:Y:S02]  /*09a0*/  LDS R15, [R2] ;  /* 0x00000000020f7984 */ /* 0x0012a40000000800 */
.L_x_35307:
        /* <DEDUP_REMOVED lines=11> */
.L_x_35308:
[----:B------:R-:W-:-:S13]  /*0a60*/  ISETP.GE.AND P5, PT, R3, 0x3, PT ;  /* 0x000000030300780c */ /* 0x000fda0003fa6270 */
        /* <DEDUP_REMOVED lines=10> */
.L_x_35309:
        /* <DEDUP_REMOVED lines=10> */
.L_x_35310:
        /* <DEDUP_REMOVED lines=9> */
.L_x_35311:
        /* <DEDUP_REMOVED lines=9> */
[----:B0-----:R0:W1:Y:S02]  /*0cd0*/  LDS R10, [R2] ;  /* 0x00000000020a7984 */ /* 0x0010640000000800 */
.L_x_35312:
        /* <DEDUP_REMOVED lines=9> */
[----:B------:R0:W1:Y:S02]  /*0d70*/  LDS R9, [R2] ;  /* 0x0000000002097984 */ /* 0x0000640000000800 */
.L_x_35313:
        /* <DEDUP_REMOVED lines=10> */
.L_x_35314:
[----:B------:R-:W-:Y:S05]  /*0e20*/  @P6 BRA `(.L_x_35306) ;  /* 0x0000000800586947 */ /* 0x000fea0003800000 */
[C---:B01-3--:R-:W-:Y:S01]  /*0e30*/  VIADD R2, R4.reuse, 0x1 ;  /* 0x0000000104027836 */ /* 0x04bfe20000000000 */
[C---:B------:R-:W-:Y:S01]  /*0e40*/  IADD3 R16, PT, PT, R4.reuse, 0x2, RZ ;  /* 0x0000000204107810 */ /* 0x040fe20007ffe0ff */
[C---:B------:R-:W-:Y:S01]  /*0e50*/  VIADD R18, R4.reuse, 0x3 ;  /* 0x0000000304127836 */ /* 0x040fe20000000000 */
[----:B------:R-:W-:Y:S01]  /*0e60*/  IADD3 R20, PT, PT, R4, 0x7, RZ ;  /* 0x0000000704147810 */ /* 0x000fe20007ffe0ff */
[----:B------:R-:W-:Y:S01]  /*0e70*/  VIADD R25, R22, 0x6 ;  /* 0x0000000616197836 */ /* 0x000fe20000000000 */
[-C--:B------:R-:W-:Y:S01]  /*0e80*/  ISETP.GE.AND P0, PT, R2, R3.reuse, PT ;  /* 0x000000030200720c */ /* 0x080fe20003f06270 */
[----:B------:R-:W-:Y:S01]  /*0e90*/  VIADD R26, R22, 0xffffffff ;  /* 0xffffffff161a7836 */ /* 0x000fe20000000000 */
[-C--:B------:R-:W-:Y:S02]  /*0ea0*/  ISETP.GE.AND P1, PT, R18, R3.reuse, PT ;  /* 0x000000031200720c */ /* 0x080fe40003f26270 */
[----:B------:R-:W-:Y:S02]  /*0eb0*/  SEL R7, R3, RZ, P0 ;  /* 0x000000ff03077207 */ /* 0x000fe40000000000 */
[----:B------:R-:W-:-:S02]  /*0ec0*/  ISETP.GE.AND P0, PT, R16, R3, PT ;  /* 0x000000031000720c */ /* 0x000fc40003f06270 */
        /* <DEDUP_REMOVED lines=8> */
[----:B------:R-:W-:Y:S01]  /*0f50*/  ISETP.GE.AND P2, PT, R2, R3, PT ;  /* 0x000000030200720c */ /* 0x000fe20003f46270 */
[----:B------:R-:W-:Y:S01]  /*0f60*/  VIADD R21, R22, 0x1 ;  /* 0x0000000116157836 */ /* 0x000fe20000000000 */
[----:B------:R-:W-:-:S02]  /*0f70*/  LOP3.LUT R24, R24, 0x7, RZ, 0xc0, !PT ;  /* 0x0000000718187812 */ /* 0x000fc400078ec0ff */
[C---:B------:R-:W-:Y:S02]  /*0f80*/  SEL R23, R3.reuse, RZ, P2 ;  /* 0x000000ff03177207 */ /* 0x040fe40001000000 */
[----:B------:R-:W-:Y:S02]  /*0f90*/  SEL R3, R3, RZ, P3 ;  /* 0x000000ff03037207 */ /* 0x000fe40001800000 */
[----:B------:R-:W-:Y:S01]  /*0fa0*/  LOP3.LUT R21, R21, 0x7, RZ, 0xc0, !PT ;  /* 0x0000000715157812 */ /* 0x000fe200078ec0ff */
[----:B------:R-:W-:Y:S01]  /*0fb0*/  IMAD.IADD R19, R2, 0x1, -R23 ;  /* 0x0000000102137824 */ /* 0x000fe200078e0a17 */
[----:B------:R-:W-:Y:S01]  /*0fc0*/  IADD3 R20, PT, PT, R20, -R3, RZ ;  /* 0x8000000314147210 */ /* 0x000fe20007ffe0ff */
[----:B------:R-:W-:Y:S01]  /*0fd0*/  VIADD R2, R22, 0x2 ;  /* 0x0000000216027836 */ /* 0x000fe20000000000 */
[----:B------:R-:W-:Y:S01]  /*0fe0*/  PRMT R3, R0, 0x9910, RZ ;  /* 0x0000991000037816 */ /* 0x000fe200000000ff */
[----:B------:R-:W-:Y:S01]  /*0ff0*/  VIADD R23, R22, 0x3 ;  /* 0x0000000316177836 */ /* 0x000fe20000000000 */
[----:B------:R-:W-:-:S02]  /*1000*/  LOP3.LUT R25, R25, 0x7, RZ, 0xc0, !PT ;  /* 0x0000000719197812 */ /* 0x000fc400078ec0ff */
[----:B------:R-:W-:Y:S02]  /*1010*/  LOP3.LUT R22, R2, 0x7, RZ, 0xc0, !PT ;  /* 0x0000000702167812 */ /* 0x000fe400078ec0ff */
[----:B------:R-:W-:Y:S02]  /*1020*/  LOP3.LUT R23, R23, 0x7, RZ, 0xc0, !PT ;  /* 0x0000000717177812 */ /* 0x000fe400078ec0ff */
[----:B------:R-:W-:Y:S02]  /*1030*/  LOP3.LUT R26, R26, 0x7, RZ, 0xc0, !PT ;  /* 0x000000071a1a7812 */ /* 0x000fe400078ec0ff */
[----:B------:R-:W-:-:S07]  /*1040*/  MOV R2, 0x1060 ;  /* 0x0000106000027802 */ /* 0x000fce0000000f00 */
[----:B--2-4-:R-:W-:Y:S05]  /*1050*/  CALL.REL.NOINC `($__internal_697_$__cuda_sm20_div_s16) ;  /* 0x0000000c00187944 */ /* 0x014fea0003c00000 */
        /* <DEDUP_REMOVED lines=9> */
.L_x_35332:
        /* <DEDUP_REMOVED lines=16> */
.L_x_35335:
[----:B-1----:R-:W-:-:S07]  /*11f0*/  IMAD R31, R15, R28, RZ ;  /* 0x0000001c0f1f7224 */ /* 0x002fce00078e02ff */
.L_x_35316:
[----:B------:R-:W-:-:S13]  /*1200*/  ISETP.GE.AND P2, PT, R33, 0x2, PT ;  /* 0x000000022100780c */ /* 0x000fda0003f46270 */
[----:B------:R-:W-:Y:S05]  /*1210*/  @!P2 BRA `(.L_x_35318) ;  /* 0x000000000010a947 */ /* 0x000fea0003800000 */
[----:B------:R-:W-:-:S03]  /*1220*/  UMOV UR4, 0xffffffff ;  /* 0xffffffff00047882 */ /* 0x000fc60000000000 */
[----:B------:R-:W-:Y:S05]  /*1230*/  BRA.DIV UR4, `(.L_x_35319) ;  /* 0x0000000604a07947 */ /* 0x000fea000b800000 */
[----:B------:R1:W2:Y:S02]  /*1240*/  SHFL.IDX PT, R28, R35, R7, 0x181f ;  /* 0x00181f07231c7589 */ /* 0x0002a400000e0000 */
.L_x_35338:
[----:B--2---:R-:W-:-:S07]  /*1250*/  IMAD R31, R14, R28, R31 ;  /* 0x0000001c0e1f7224 */ /* 0x004fce00078e021f */
.L_x_35318:
[----:B------:R-:W-:-:S13]  /*1260*/  ISETP.GE.AND P2, PT, R33, 0x3, PT ;  /* 0x000000032100780c */ /* 0x000fda0003f46270 */
[----:B------:R-:W-:Y:S05]  /*1270*/  @!P2 BRA `(.L_x_35320) ;  /* 0x000000000010a947 */ /* 0x000fea0003800000 */
[----:B------:R-:W-:-:S03]  /*1280*/  UMOV UR4, 0xffffffff ;  /* 0xffffffff00047882 */ /* 0x000fc60000000000 */
[----:B------:R-:W-:Y:S05]  /*1290*/  BRA.DIV UR4, `(.L_x_35321) ;  /* 0x0000000604ac7947 */ /* 0x000fea000b800000 */
[----:B------:R2:W3:Y:S02]  /*12a0*/  SHFL.IDX PT, R28, R35, R16, 0x181f ;  /* 0x00181f10231c7589 */ /* 0x0004e400000e0000 */
.L_x_35341:
[----:B---3--:R-:W-:-:S07]  /*12b0*/  IMAD R31, R13, R28, R31 ;  /* 0x0000001c0d1f7224 */ /* 0x008fce00078e021f */
.L_x_35320:
[----:B------:R-:W-:-:S13]  /*12c0*/  ISETP.GE.AND P2, PT, R33, 0x4, PT ;  /* 0x000000042100780c */ /* 0x000fda0003f46270 */
[----:B------:R-:W-:Y:S05]  /*12d0*/  @!P2 BRA `(.L_x_35322) ;  /* 0x000000000010a947 */ /* 0x000fea0003800000 */
[----:B------:R-:W-:-:S03]  /*12e0*/  UMOV UR4, 0xffffffff ;  /* 0xffffffff00047882 */ /* 0x000fc60000000000 */
[----:B------:R-:W-:Y:S05]  /*12f0*/  BRA.DIV UR4, `(.L_x_35323) ;  /* 0x0000000604b87947 */ /* 0x000fea000b800000 */
[----:B------:R3:W4:Y:S02]  /*1300*/  SHFL.IDX PT, R28, R35, R18, 0x181f ;  /* 0x00181f12231c7589 */ /* 0x00072400000e0000 */
.L_x_35344:
[----:B----4-:R-:W-:-:S07]  /*1310*/  IMAD R31, R12, R28, R31 ;  /* 0x0000001c0c1f7224 */ /* 0x010fce00078e021f */
.L_x_35322:
[----:B------:R-:W-:-:S13]  /*1320*/  ISETP.GE.AND P2, PT, R33, 0x5, PT ;  /* 0x000000052100780c */ /* 0x000fda0003f46270 */
[----:B------:R-:W-:Y:S05]  /*1330*/  @!P2 BRA `(.L_x_35324) ;  /* 0x000000000010a947 */ /* 0x000fea0003800000 */
[----:B------:R-:W-:-:S03]  /*1340*/  UMOV UR4, 0xffffffff ;  /* 0xffffffff00047882 */ /* 0x000fc60000000000 */
[----:B------:R-:W-:Y:S05]  /*1350*/  BRA.DIV UR4, `(.L_x_35325) ;  /* 0x0000000604c47947 */ /* 0x000fea000b800000 */
[----:B------:R4:W0:Y:S02]  /*1360*/  SHFL.IDX PT, R28, R35, R19, 0x181f ;  /* 0x00181f13231c7589 */ /* 0x00082400000e0000 */
.L_x_35347:
[----:B0-----:R-:W-:-:S07]  /*1370*/  IMAD R31, R11, R28, R31 ;  /* 0x0000001c0b1f7224 */ /* 0x001fce00078e021f */
.L_x_35324:
        /* <DEDUP_REMOVED lines=9> */
.L_x_35350:
[----:B0-----:R-:W-:-:S07]  /*1410*/  IMAD R31, R10, R28, R31 ;  /* 0x0000001c0a1f7224 */ /* 0x001fce00078e021f */
.L_x_35326:
        /* <DEDUP_REMOVED lines=9> */
.L_x_35353:
[----:B0-----:R-:W-:-:S07]  /*14b0*/  IMAD R31, R9, R28, R31 ;  /* 0x0000001c091f7224 */ /* 0x001fce00078e021f */
.L_x_35328:
[----:B------:R-:W-:-:S13]  /*14c0*/  ISETP.GE.AND P2, PT, R33, 0x8, PT ;  /* 0x000000082100780c */ /* 0x000fda0003f46270 */
[----:B------:R-:W-:Y:S05]  /*14d0*/  @!P2 BRA `(.L_x_35330) ;  /* 0x0000000000a4a947 */ /* 0x000fea0003800000 */
[----:B------:R-:W-:-:S03]  /*14e0*/  UMOV UR4, 0xffffffff ;  /* 0xffffffff00047882 */ /* 0x000fc60000000000 */
[----:B------:R-:W-:Y:S05]  /*14f0*/  BRA.DIV UR4, `(.L_x_35331) ;  /* 0x0000000604c87947 */ /* 0x000fea000b800000 */
[----:B01234-:R0:W1:Y:S02]  /*1500*/  SHFL.IDX PT, R35, R35, R20, 0x181f ;  /* 0x00181f1423237589 */ /* 0x01f06400000e0000 */
.L_x_35356:
[----:B-1----:R-:W-:Y:S01]  /*1510*/  IMAD R31, R8, R35, R31 ;  /* 0x00000023081f7224 */ /* 0x002fe200078e021f */
[----:B------:R-:W-:Y:S06]  /*1520*/  BRA `(.L_x_35330) ;  /* 0x0000000000907947 */ /* 0x000fec0003800000 */
.L_x_35315:
        /* <DEDUP_REMOVED lines=22> */
[----:B------:R-:W-:Y:S01]  /*1690*/  @P2 LOP3.LUT R30, R28, 0x10, RZ, 0x3c, !PT ;  /* 0x000000101c1e2812 */ /* 0x000fe200078e3cff */
[----:B------:R-:W-:Y:S02]  /*16a0*/  @P3 IMAD R28, R23, 0x4, R33 ;  /* 0x00000004171c3824 */ /* 0x000fe400078e0221 */
[----:B------:R-:W-:Y:S02]  /*16b0*/  @P4 LEA R32, R24, R33, 0x2 ;  /* 0x0000002118204211 */ /* 0x000fe400078e10ff */
[----:B------:R-:W-:-:S02]  /*16c0*/  @P2 IMAD.IADD R30, R33, 0x1, R30 ;  /* 0x00000001211e2824 */ /* 0x000fc400078e021e */
[----:B------:R-:W0:Y:S01]  /*16d0*/  @P3 LDS R28, [R28] ;  /* 0x000000001c1c3984 */ /* 0x000e220000000800 */
[----:B------:R-:W-:-:S03]  /*16e0*/  @P6 IMAD R33, R26, 0x4, R33 ;  /* 0x000000041a216824 */ /* 0x000fc600078e0221 */
        /* <DEDUP_REMOVED lines=8> */
.L_x_35330:
[----:B------:R-:W-:Y:S01]  /*1770*/  IMAD.IADD R27, R31, 0x1, R27 ;  /* 0x000000011f1b7824 */ /* 0x000fe200078e021b */
[----:B------:R-:W-:Y:S06]  /*1780*/  @!P1 BRA `(.L_x_35332) ;  /* 0xfffffff800589947 */ /* 0x000fec000383ffff */
.L_x_35306:
[----:B------:R-:W-:Y:S05]  /*1790*/  WARPSYNC.ALL ;  /* 0x0000000000007948 */ /* 0x000fea0003800000 */
[----:B------:R-:W5:Y:S08]  /*17a0*/  S2UR UR4, SR_CTAID.X ;  /* 0x00000000000479c3 */ /* 0x000f700000002500 */
[----:B------:R-:W-:Y:S08]  /*17b0*/  BAR.SYNC.DEFER_BLOCKING 0x0 ;  /* 0x0000000000007b1d */ /* 0x000ff00000010000 */
[----:B-1----:R-:W1:Y:S08]  /*17c0*/  LDC R7, c[0x0][0x384] ;  /* 0x0000e100ff077b82 */ /* 0x002e700000000800 */
[----:B0--3--:R-:W0:Y:S01]  /*17d0*/  LDC.64 R2, c[0x0][0x3a0] ;  /* 0x0000e800ff027b82 */ /* 0x009e220000000a00 */
[----:B-----5:R-:W-:-:S04]  /*17e0*/  IMAD R0, R0, UR4, R5 ;  /* 0x0000000400007c24 */ /* 0x020fc8000f8e0205 */
[----:B-1----:R-:W-:-:S04]  /*17f0*/  IMAD R5, R7, UR10, R0 ;  /* 0x0000000a07057c24 */ /* 0x002fc8000f8e0200 */
[----:B0-----:R-:W-:-:S05]  /*1800*/  IMAD.WIDE R2, R5, 0x4, R2 ;  /* 0x0000000405027825 */ /* 0x001fca00078e0202 */
[----:B------:R-:W-:Y:S01]  /*1810*/  STG.E desc[UR8][R2.64], R27 ;  /* 0x0000001b02007986 */ /* 0x000fe2000c101908 */
[----:B------:R-:W-:Y:S05]  /*1820*/  EXIT ;  /* 0x000000000000794d */ /* 0x000fea0003800000 */
.L_x_35317:
[----:B------:R-:W-:Y:S01]  /*1830*/  BSSY B0, `(.L_x_35333) ;  /* 0x0000007000007945 */ /* 0x000fe20003800000 */
[----:B------:R-:W-:Y:S01]  /*1840*/  MOV R30, R28 ;  /* 0x0000001c001e7202 */ /* 0x000fe20000000f00 */
[----:B------:R-:W-:Y:S02]  /*1850*/  IMAD.MOV.U32 R37, RZ, RZ, 0x181f ;  /* 0x0000181fff257424 */ /* 0x000fe400078e00ff */
[----:B------:R-:W-:-:S07]  /*1860*/  IMAD.MOV.U32 R28, RZ, RZ, -0x1 ;  /* 0xffffffffff1c7424 */ /* 0x000fce00078e00ff */
[----:B------:R-:W-:Y:S05]  /*1870*/  WARPSYNC.COLLECTIVE R28, `(.L_x_35334) ;  /* 0x000000001c087348 */ /* 0x000fea0003c00000 */
[----:B------:R0:W1:Y:S02]  /*1880*/  SHFL.IDX P2, R28, R35, R30, R37 ;  /* 0x0000001e231c7389 */ /* 0x0000640000040025 */
[----:B01----:R-:W-:Y:S05]  /*1890*/  ENDCOLLECTIVE ;  /* 0x000000000000791b */ /* 0x003fea0003800000 */
.L_x_35334:
[----:B------:R-:W-:Y:S05]  /*18a0*/  BSYNC B0 ;  /* 0x0000000000007941 */ /* 0x000fea0003800000 */
.L_x_35333:
[----:B------:R-:W-:Y:S05]  /*18b0*/  BRA `(.L_x_35335) ;  /* 0xfffffff8004c7947 */ /* 0x000fea000383ffff */
.L_x_35319:
[----:B------:R-:W-:Y:S01]  /*18c0*/  HFMA2 R37, -RZ, RZ, 0, 0.0020122528076171875 ;  /* 0x0000181fff257431 */ /* 0x000fe200000001ff */
[----:B------:R-:W-:Y:S01]  /*18d0*/  BSSY B0, `(.L_x_35336) ;  /* 0x0000006000007945 */ /* 0x000fe20003800000 */
[----:B------:R-:W-:Y:S02]  /*18e0*/  IMAD.MOV.U32 R30, RZ, RZ, R7 ;  /* 0x000000ffff1e7224 */ /* 0x000fe400078e0007 */
[----:B------:R-:W-:-:S07]  /*18f0*/  IMAD.MOV.U32 R28, RZ, RZ, -0x1 ;  /* 0xffffffffff1c7424 */ /* 0x000fce00078e00ff */
[----:B0-----:R-:W-:Y:S05]  /*1900*/  WARPSYNC.COLLECTIVE R28, `(.L_x_35337) ;  /* 0x000000001c087348 */ /* 0x001fea0003c00000 */
[----:B------:R1:W2:Y:S02]  /*1910*/  SHFL.IDX P2, R28, R35, R30, R37 ;  /* 0x0000001e231c7389 */ /* 0x0002a40000040025 */
[----:B012---:R-:W-:Y:S05]  /*1920*/  ENDCOLLECTIVE ;  /* 0x000000000000791b */ /* 0x007fea0003800000 */
.L_x_35337:
[----:B------:R-:W-:Y:S05]  /*1930*/  BSYNC B0 ;  /* 0x0000000000007941 */ /* 0x000fea0003800000 */
.L_x_35336:
[----:B------:R-:W-:Y:S05]  /*1940*/  BRA `(.L_x_35338) ;  /* 0xfffffff800407947 */ /* 0x000fea000383ffff */
.L_x_35321:
[----:B------:R-:W-:Y:S01]  /*1950*/  BSSY B0, `(.L_x_35339) ;  /* 0x0000007000007945 */ /* 0x000fe20003800000 */
[----:B------:R-:W-:Y:S01]  /*1960*/  IMAD.MOV.U32 R30, RZ, RZ, R16 ;  /* 0x000000ffff1e7224 */ /* 0x000fe200078e0010 */
[----:B------:R-:W-:Y:S01]  /*1970*/  MOV R28, 0xffffffff ;  /* 0xffffffff001c7802 */ /* 0x000fe20000000f00 */
[----:B------:R-:W-:-:S07]  /*1980*/  IMAD.MOV.U32 R37, RZ, RZ, 0x181f ;  /* 0x0000181fff257424 */ /* 0x000fce00078e00ff */
[----:B01----:R-:W-:Y:S05]  /*1990*/  WARPSYNC.COLLECTIVE R28, `(.L_x_35340) ;  /* 0x000000001c087348 */ /* 0x003fea0003c00000 */
[----:B------:R2:W3:Y:S02]  /*19a0*/  SHFL.IDX P2, R28, R35, R30, R37 ;  /* 0x0000001e231c7389 */ /* 0x0004e40000040025 */
[----:B0123--:R-:W-:Y:S05]  /*19b0*/  ENDCOLLECTIVE ;  /* 0x000000000000791b */ /* 0x00ffea0003800000 */
.L_x_35340:
[----:B------:R-:W-:Y:S05]  /*19c0*/  BSYNC B0 ;  /* 0x0000000000007941 */ /* 0x000fea0003800000 */
.L_x_35339:
[----:B------:R-:W-:Y:S05]  /*19d0*/  BRA `(.L_x_35341) ;  /* 0xfffffff800347947 */ /* 0x000fea000383ffff */
.L_x_35323:
[----:B------:R-:W-:Y:S01]  /*19e0*/  BSSY B0, `(.L_x_35342) ;  /* 0x0000007000007945 */ /* 0x000fe20003800000 */
[----:B------:R-:W-:Y:S02]  /*19f0*/  IMAD.MOV.U32 R30, RZ, RZ, R18 ;  /* 0x000000ffff1e7224 */ /* 0x000fe400078e0012 */
[----:B------:R-:W-:Y:S02]  /*1a00*/  IMAD.MOV.U32 R37, RZ, RZ, 0x181f ;  /* 0x0000181fff257424 */ /* 0x000fe400078e00ff */
[----:B------:R-:W-:-:S07]  /*1a10*/  IMAD.MOV.U32 R28, RZ, RZ, -0x1 ;  /* 0xffffffffff1c7424 */ /* 0x000fce00078e00ff */
[----:B012---:R-:W-:Y:S05]  /*1a20*/  WARPSYNC.COLLECTIVE R28, `(.L_x_35343) ;  /* 0x000000001c087348 */ /* 0x007fea0003c00000 */
[----:B------:R3:W4:Y:S02]  /*1a30*/  SHFL.IDX P2, R28, R35, R30, R37 ;  /* 0x0000001e231c7389 */ /* 0x0007240000040025 */
[----:B01234-:R-:W-:Y:S05]  /*1a40*/  ENDCOLLECTIVE ;  /* 0x000000000000791b */ /* 0x01ffea0003800000 */
.L_x_35343:
[----:B------:R-:W-:Y:S05]  /*1a50*/  BSYNC B0 ;  /* 0x0000000000007941 */ /* 0x000fea0003800000 */
.L_x_35342:
[----:B------:R-:W-:Y:S05]  /*1a60*/  BRA `(.L_x_35344) ;  /* 0xfffffff800287947 */ /* 0x000fea000383ffff */
.L_x_35325:
[----:B------:R-:W-:Y:S01]  /*1a70*/  BSSY B0, `(.L_x_35345) ;  /* 0x0000007000007945 */ /* 0x000fe20003800000 */
[----:B------:R-:W-:Y:S01]  /*1a80*/  MOV R30, R19 ;  /* 0x00000013001e7202 */ /* 0x000fe20000000f00 */
[----:B------:R-:W-:Y:S02]  /*1a90*/  IMAD.MOV.U32 R37, RZ, RZ, 0x181f ;  /* 0x0000181fff257424 */ /* 0x000fe400078e00ff */
[----:B------:R-:W-:-:S07]  /*1aa0*/  IMAD.MOV.U32 R28, RZ, RZ, -0x1 ;  /* 0xffffffffff1c7424 */ /* 0x000fce00078e00ff */
[----:B0123--:R-:W-:Y:S05]  /*1ab0*/  WARPSYNC.COLLECTIVE R28, `(.L_x_35346) ;  /* 0x000000001c087348 */ /* 0x00ffea0003c00000 */
[----:B------:R4:W0:Y:S02]  /*1ac0*/  SHFL.IDX P2, R28, R35, R30, R37 ;  /* 0x0000001e231c7389 */ /* 0x0008240000040025 */
[----:B01234-:R-:W-:Y:S05]  /*1ad0*/  ENDCOLLECTIVE ;  /* 0x000000000000791b */ /* 0x01ffea0003800000 */
.L_x_35346:
[----:B------:R-:W-:Y:S05]  /*1ae0*/  BSYNC B0 ;  /* 0x0000000000007941 */ /* 0x000fea0003800000 */
.L_x_35345:
[----:B------:R-:W-:Y:S05]  /*1af0*/  BRA `(.L_x_35347) ;  /* 0xfffffff8001c7947 */ /* 0x000fea000383ffff */
.L_x_35327:
[----:B------:R-:W-:Y:S01]  /*1b00*/  HFMA2 R37, -RZ, RZ, 0, 0.0020122528076171875 ;  /* 0x0000181fff257431 */ /* 0x000fe200000001ff */
[----:B------:R-:W-:Y:S01]  /*1b10*/  BSSY B0, `(.L_x_35348) ;  /* 0x0000006000007945 */ /* 0x000fe20003800000 */
[----:B------:R-:W-:Y:S02]  /*1b20*/  IMAD.MOV.U32 R30, RZ, RZ, R28 ;  /* 0x000000ffff1e7224 */ /* 0x000fe400078e001c */
[----:B------:R-:W-:-:S07]  /*1b30*/  IMAD.MOV.U32 R28, RZ, RZ, -0x1 ;  /* 0xffffffffff1c7424 */ /* 0x000fce00078e00ff */
[----:B01234-:R-:W-:Y:S05]  /*1b40*/  WARPSYNC.COLLECTIVE R28, `(.L_x_35349) ;  /* 0x000000001c087348 */ /* 0x01ffea0003c00000 */
[----:B------:R0:W0:Y:S02]  /*1b50*/  SHFL.IDX P2, R28, R35, R30, R37 ;  /* 0x0000001e231c7389 */ /* 0x0000240000040025 */
[----:B01234-:R-:W-:Y:S05]  /*1b60*/  ENDCOLLECTIVE ;  /* 0x000000000000791b */ /* 0x01ffea0003800000 */
.L_x_35349:
[----:B------:R-:W-:Y:S05]  /*1b70*/  BSYNC B0 ;  /* 0x0000000000007941 */ /* 0x000fea0003800000 */
.L_x_35348:
[----:B------:R-:W-:Y:S05]  /*1b80*/  BRA `(.L_x_35350) ;  /* 0xfffffff800207947 */ /* 0x000fea000383ffff */
.L_x_35329:
[----:B------:R-:W-:Y:S01]  /*1b90*/  BSSY B0, `(.L_x_35351) ;  /* 0x0000007000007945 */ /* 0x000fe20003800000 */
[----:B------:R-:W-:Y:S01]  /*1ba0*/  IMAD.MOV.U32 R30, RZ, RZ, R28 ;  /* 0x000000ffff1e7224 */ /* 0x000fe200078e001c */
[----:B------:R-:W-:Y:S01]  /*1bb0*/  MOV R28, 0xffffffff ;  /* 0xffffffff001c7802 */ /* 0x000fe20000000f00 */
[----:B------:R-:W-:-:S07]  /*1bc0*/  IMAD.MOV.U32 R37, RZ, RZ, 0x181f ;  /* 0x0000181fff257424 */ /* 0x000fce00078e00ff */
[----:B01234-:R-:W-:Y:S05]  /*1bd0*/  WARPSYNC.COLLECTIVE R28, `(.L_x_35352) ;  /* 0x000000001c087348 */ /* 0x01ffea0003c00000 */
[----:B------:R0:W0:Y:S02]  /*1be0*/  SHFL.IDX P2, R28, R35, R30, R37 ;  /* 0x0000001e231c7389 */ /* 0x0000240000040025 */
[----:B01234-:R-:W-:Y:S05]  /*1bf0*/  ENDCOLLECTIVE ;  /* 0x000000000000791b */ /* 0x01ffea0003800000 */
.L_x_35352:
[----:B------:R-:W-:Y:S05]  /*1c00*/  BSYNC B0 ;  /* 0x0000000000007941 */ /* 0x000fea0003800000 */
.L_x_35351:
[----:B------:R-:W-:Y:S05]  /*1c10*/  BRA `(.L_x_35353) ;  /* 0xfffffff800247947 */ /* 0x000fea000383ffff */
.L_x_35331:
[----:B------:R-:W-:Y:S01]  /*1c20*/  BSSY B0, `(.L_x_35354) ;  /* 0x0000007000007945 */ /* 0x000fe20003800000 */
[----:B------:R-:W-:Y:S02]  /*1c30*/  IMAD.MOV.U32 R30, RZ, RZ, R20 ;  /* 0x000000ffff1e7224 */ /* 0x000fe400078e0014 */
[----:B------:R-:W-:Y:S02]  /*1c40*/  IMAD.MOV.U32 R37, RZ, RZ, 0x181f ;  /* 0x0000181fff257424 */ /* 0x000fe400078e00ff */
[----:B------:R-:W-:-:S07]  /*1c50*/  IMAD.MOV.U32 R28, RZ, RZ, -0x1 ;  /* 0xffffffffff1c7424 */ /* 0x000fce00078e00ff */
[----:B01234-:R-:W-:Y:S05]  /*1c60*/  WARPSYNC.COLLECTIVE R28, `(.L_x_35355) ;  /* 0x000000001c087348 */ /* 0x01ffea0003c00000 */
[----:B------:R0:W0:Y:S02]  /*1c70*/  SHFL.IDX P2, R28, R35, R30, R37 ;  /* 0x0000001e231c7389 */ /* 0x0000240000040025 */
[----:B01234-:R-:W-:Y:S05]  /*1c80*/  ENDCOLLECTIVE ;  /* 0x000000000000791b */ /* 0x01ffea0003800000 */
.L_x_35355:
[----:B------:R-:W-:Y:S05]  /*1c90*/  BSYNC B0 ;  /* 0x0000000000007941 */ /* 0x000fea0003800000 */
.L_x_35354:
[----:B------:R-:W-:Y:S01]  /*1ca0*/  MOV R35, R28 ;  /* 0x0000001c00237202 */ /* 0x000fe20000000f00 */
[----:B------:R-:W-:Y:S06]  /*1cb0*/  BRA `(.L_x_35356) ;  /* 0xfffffff800147947 */ /* 0x000fec000383ffff */
        .weak           $__internal_697_$__cuda_sm20_div_s16
        .type           $__internal_697_$__cuda_sm20_div_s16,@function
        .size           $__internal_697_$__cuda_sm20_div_s16,(.L_x_39200 - $__internal_697_$__cuda_sm20_div_s16)
$__internal_697_$__cuda_sm20_div_s16:
        /* <DEDUP_REMOVED lines=22> */
[----:B------:R-:W-:Y:S05]  /*1e20*/  RET.REL.NODEC R2 `(_Z9cuda_gemmIiLi128ELi1ELi1ELi64ELi8ELi8ELi64ELi0ELi0EEviiiPT_S1_S1_iii) ;  /* 0xffffffe002747950 */ /* 0x000fea0003c3ffff */
.L_x_35357:
        /* <DEDUP_REMOVED lines=13> */
.L_x_39200:


//--------------------- .text._Z9cuda_gemmIiLi128ELi1ELi1ELi64ELi4ELi4ELi64ELi1ELi1EEviiiPT_S1_S1_iii --------------------------
	.section	.text._Z9cuda_gemmIiLi128ELi1ELi1ELi64ELi4ELi4ELi64ELi1ELi1EEviiiPT_S1_S1_iii,"ax",@progbits
	.align	128
        .global         _Z9cuda_gemmIiLi128ELi1ELi1ELi64ELi4ELi4ELi64ELi1ELi1EEviiiPT_S1_S1_iii
        .type           _Z9cuda_gemmIiLi128ELi1ELi1ELi64ELi4ELi4ELi64ELi1ELi1EEviiiPT_S1_S1_iii,@function
        .size           _Z9cuda_gemmIiLi128ELi1ELi1ELi64ELi4ELi4ELi64ELi1ELi1EEviiiPT_S1_S1_iii,(.L_x_39935 - _Z9cuda_gemmIiLi128ELi1ELi1ELi64ELi4ELi4ELi64ELi1ELi1EEviiiPT_S1_S1_iii)
        .other          _Z9cuda_gemmIiLi128ELi1ELi1ELi64ELi4ELi4ELi64ELi1ELi1EEviiiPT_S1_S1_iii,@"STO_CUDA_ENTRY STV_DEFAULT"
_Z9cuda_gemmIiLi128ELi1ELi1ELi64ELi4ELi4ELi64ELi1ELi1EEviiiPT_S1_S1_iii:
.text._Z9cuda_gemmIiLi128ELi1ELi1ELi64ELi4ELi4ELi64ELi1ELi1EEviiiPT_S1_S1_iii:
        /* <DEDUP_REMOVED lines=14> */
.L_x_35360:
        /* <DEDUP_REMOVED lines=10> */
.L_x_35359:
[----:B------:R-:W-:Y:S05]  /*0180*/  BSYNC.RECONVERGENT B0 ;  /* 0x0000000000007941 */ /* 0x000fea0003800200 */
.L_x_35358:
[----:B------:R-:W1:Y:S02]  /*0190*/  LDCU UR4, c[0x0][0x374] ;  /* 0x00006e80ff0477ac */ /* 0x000e640008000800 */
[----:B-1----:R-:W-:-:S13]  /*01a0*/  ISETP.GE.U32.AND P1, PT, R11, UR4, PT ;  /* 0x000000040b007c0c */ /* 0x002fda000bf26070 */
        /* <DEDUP_REMOVED lines=13> */
.L_x_35363:
[----:B------:R1:W2:Y:S01]  /*0280*/  LDG.E.128 R8, desc[UR6][R2.64] ;  /* 0x0000000602087981 */ /* 0x0002a2000c1e1d00 */
[----:B0-----:R-:W-:-:S05]  /*0290*/  IMAD R4, R7, 0x4, R4 ;  /* 0x0000000407047824 */ /* 0x001fca00078e0204 */
[----:B------:R-:W-:Y:S01]  /*02a0*/  ISETP.GE.U32.AND P0, PT, R4, 0x40, PT ;  /* 0x000000400400780c */ /* 0x000fe20003f06070 */
[C---:B-1----:R-:W-:Y:S01]  /*02b0*/  IMAD.WIDE.U32 R2, R7.reuse, 0x10, R2 ;  /* 0x0000001007027825 */ /* 0x042fe200078e0002 */
[----:B--2---:R0:W-:Y:S02]  /*02c0*/  STS.128 [R5], R8 ;  /* 0x0000000805007388 */ /* 0x0041e40000000c00 */
[----:B0-----:R-:W-:-:S09]  /*02d0*/  LEA R5, R7, R5, 0x4 ;  /* 0x0000000507057211 */ /* 0x001fd200078e20ff */
[----:B------:R-:W-:Y:S05]  /*02e0*/  @!P0 BRA `(.L_x_35363) ;  /* 0xfffffffc00e48947 */ /* 0x000fea000383ffff */
.L_x_35362:
[----:B------:R-:W-:Y:S05]  /*02f0*/  BSYNC.RECONVERGENT B0 ;  /* 0x0000000000007941 */ /* 0x000fea0003800200 */
.L_x_35361:
        /* <DEDUP_REMOVED lines=18> */
.L_x_35370:
[----:B------:R-:W-:Y:S01]  /*0420*/  UMOV UR4, 0xffffffff ;  /* 0xffffffff00047882 */ /* 0x000fe20000000000 */
[----:B------:R-:W-:Y:S02]  /*0430*/  LOP3.LUT R0, R0, 0x2, RZ, 0x3c, !PT ;  /* 0x0000000200007812 */ /* 0x000fe400078e3cff */
[----:B------:R-:W-:Y:S05]  /*0440*/  BRA.DIV UR4, `(.L_x_35366) ;  /* 0x00000002043c7947 */ /* 0x000fea000b800000 */
.L_x_35373:
[----:B------:R-:W-:-:S03]  /*0450*/  UMOV UR4, 0xffffffff ;  /* 0xffffffff00047882 */ /* 0x000fc60000000000 */
[----:B------:R-:W-:Y:S05]  /*0460*/  BRA.DIV UR4, `(.L_x_35367) ;  /* 0x0000000204587947 */ /* 0x000fea000b800000 */
.L_x_35376:
[----:B------:R-:W-:Y:S01]  /*0470*/  UMOV UR4, 0xffffffff ;  /* 0xffffffff00047882 */ /* 0x000fe20000000000 */
[----:B------:R-:W-:Y:S02]  /*0480*/  LOP3.LUT R4, R4, 0x3, RZ, 0xc0, !PT ;  /* 0x0000000304047812 */ /* 0x000fe400078ec0ff */
[----:B------:R-:W-:Y:S05]  /*0490*/  BRA.DIV UR4, `(.L_x_35368) ;  /* 0x0000000204707947 */ /* 0x000fea000b800000 */
.L_x_35364:
[----:B------:R-:W-:Y:S05]  /*04a0*/  WARPSYNC.ALL ;  /* 0x0000000000007948 */ /* 0x000fea0003800000 */
[----:B------:R-:W-:Y:S06]  /*04b0*/  BAR.SYNC.DEFER_BLOCKING 0x0 ;  /* 0x0000000000007b1d */ /* 0x000fec0000010000 */
[----:B------:R-:W-:Y:S05]  /*04c0*/  EXIT ;  /* 0x000000000000794d */ /* 0x000fea0003800000 */
.L_x_35365:
[----:B0-----:R-:W-:Y:S02]  /*04d0*/  HFMA2 R7, -RZ, RZ, 0, 0.004024505615234375 ;  /* 0x00001c1fff077431 */ /* 0x001fe400000001ff */
[----:B------:R-:W-:Y:S02]  /*04e0*/  IMAD.MOV.U32 R5, RZ, RZ, -0x1 ;  /* 0xffffffffff057424 */ /* 0x000fe400078e00ff */
[----:B------:R-:W-:-:S07]  /*04f0*/  IMAD.MOV.U32 R6, RZ, RZ, R0 ;  /* 0x000000ffff067224 */ /* 0x000fce00078e0000 */
[----:B-1----:R-:W-:Y:S05]  /*0500*/  WARPSYNC.COLLECTIVE R5, `(.L_x_35369) ;  /* 0x0000000005087348 */ /* 0x002fea0003c00000 */
[----:B-1----:R0:W1:Y:S02]  /*0510*/  SHFL.IDX P0, R5, R2, R6, R7 ;  /* 0x0000000602057389 */ /* 0x0020640000000007 */
[----:B01----:R-:W-:Y:S05]  /*0520*/  ENDCOLLECTIVE ;  /* 0x000000000000791b */ /* 0x003fea0003800000 */
.L_x_35369:
[----:B------:R-:W-:Y:S05]  /*0530*/  BRA `(.L_x_35370) ;  /* 0xfffffffc00b87947 */ /* 0x000fea000383ffff */
.L_x_35366:
[----:B------:R-:W-:Y:S01]  /*0540*/  BSSY B0, `(.L_x_35371) ;  /* 0x0000007000007945 */ /* 0x000fe20003800000 */
[----:B0-----:R-:W-:Y:S01]  /*0550*/  IMAD.MOV.U32 R6, RZ, RZ, R3 ;  /* 0x000000ffff067224 */ /* 0x001fe200078e0003 */
[----:B------:R-:W-:Y:S01]  /*0560*/  MOV R7, 0x1c1f ;  /* 0x00001c1f00077802 */ /* 0x000fe20000000f00 */
[----:B------:R-:W-:-:S07]  /*0570*/  IMAD.MOV.U32 R5, RZ, RZ, -0x1 ;  /* 0xffffffffff057424 */ /* 0x000fce00078e00ff */
[----:B-1----:R-:W-:Y:S05]  /*0580*/  WARPSYNC.COLLECTIVE R5, `(.L_x_35372) ;  /* 0x0000000005087348 */ /* 0x002fea0003c00000 */
[----:B-1----:R0:W1:Y:S02]  /*0590*/  SHFL.IDX P0, R5, R2, R6, R7 ;  /* 0x0000000602057389 */ /* 0x0020640000000007 */
[----:B01----:R-:W-:Y:S05]  /*05a0*/  ENDCOLLECTIVE ;  /* 0x000000000000791b */ /* 0x003fea0003800000 */
.L_x_35372:
[----:B------:R-:W-:Y:S05]  /*05b0*/  BSYNC B0 ;  /* 0x0000000000007941 */ /* 0x000fea0003800000 */
.L_x_35371:
[----:B------:R-:W-:Y:S05]  /*05c0*/  BRA `(.L_x_35373) ;  /* 0xfffffffc00a07947 */ /* 0x000fea000383ffff */
.L_x_35367:
[----:B0-----:R-:W-:Y:S01]  /*05d0*/  HFMA2 R7, -RZ, RZ, 0, 0.004024505615234375 ;  /* 0x00001c1fff077431 */ /* 0x001fe200000001ff */
[----:B------:R-:W-:Y:S01]  /*05e0*/  BSSY B0, `(.L_x_35374) ;  /* 0x0000006000007945 */ /* 0x000fe20003800000 */
[----:B------:R-:W-:Y:S02]  /*05f0*/  IMAD.MOV.U32 R6, RZ, RZ, R0 ;  /* 0x000000ffff067224 */ /* 0x000fe400078e0000 */
[----:B------:R-:W-:-:S07]  /*0600*/  IMAD.MOV.U32 R5, RZ, RZ, -0x1 ;  /* 0xffffffffff057424 */ /* 0x000fce00078e00ff */
[----:B-1----:R-:W-:Y:S05]  /*0610*/  WARPSYNC.COLLECTIVE R5, `(.L_x_35375) ;  /* 0x0000000005087348 */ /* 0x002fea0003c00000 */
[----:B-1----:R0:W1:Y:S02]  /*0620*/  SHFL.IDX P0, R5, R2, R6, R7 ;  /* 0x0000000602057389 */ /* 0x0020640000000007 */
[----:B01----:R-:W-:Y:S05]  /*0630*/  ENDCOLLECTIVE ;  /* 0x000000000000791b */ /* 0x003fea0003800000 */
.L_x_35375:
[----:B------:R-:W-:Y:S05]  /*0640*/  BSYNC B0 ;  /* 0x0000000000007941 */ /* 0x000fea0003800000 */
.L_x_35374:
[----:B------:R-:W-:Y:S05]  /*0650*/  BRA `(.L_x_35376) ;  /* 0xfffffffc00847947 */ /* 0x000fea000383ffff */
.L_x_35368:
[----:B------:R-:W-:Y:S01]  /*0660*/  BSSY B0, `(.L_x_35377) ;  /* 0x0000007000007945 */ /* 0x000fe20003800000 */
[----:B0-----:R-:W-:Y:S01]  /*0670*/  IMAD.MOV.U32 R6, RZ, RZ, R4 ;  /* 0x000000ffff067224 */ /* 0x001fe200078e0004 */
[----:B------:R-:W-:Y:S01]  /*0680*/  MOV R7, 0x1c1f ;  /* 0x00001c1f00077802 */ /* 0x000fe20000000f00 */
[----:B------:R-:W-:-:S07]  /*0690*/  IMAD.MOV.U32 R5, RZ, RZ, -0x1 ;  /* 0xffffffffff057424 */ /* 0x000fce00078e00ff */
[----:B-1----:R-:W-:Y:S05]  /*06a0*/  WARPSYNC.COLLECTIVE R5, `(.L_x_35378) ;  /* 0x0000000005087348 */ /* 0x002fea0003c00000 */
[----:B-1----:R0:W1:Y:S02]  /*06b0*/  SHFL.IDX P0, R5, R2, R6, R7 ;  /* 0x0000000602057389 */ /* 0x0020640000000007 */
[----:B01----:R-:W-:Y:S05]  /*06c0*/  ENDCOLLECTIVE ;  /* 0x000000000000791b */ /* 0x003fea0003800000 */
.L_x_35378:
[----:B------:R-:W-:Y:S05]  /*06d0*/  BSYNC B0 ;  /* 0x0000000000007941 */ /* 0x000fea0003800000 */
.L_x_35377:
[----:B------:R-:W-:Y:S05]  /*06e0*/  BRA `(.L_x_35364) ;  /* 0xfffffffc006c7947 */ /* 0x000fea000383ffff */
.L_x_35379:
        /* <DEDUP_REMOVED lines=9> */
.L_x_39935:


//--------------------- .text._Z9cuda_gemmIiLi128ELi1ELi1ELi64ELi4ELi4ELi64ELi1ELi0EEviiiPT_S1_S1_iii --------------------------
	.section	.text._Z9cuda_gemmIiLi128ELi1ELi1ELi64ELi4ELi4ELi64ELi1ELi0EEviiiPT_S1_S1_iii,"ax",@progbits
	.align	128
        .global         _Z9cuda_gemmIiLi128ELi1ELi1ELi64ELi4ELi4ELi64ELi1ELi0EEviiiPT_S1_S1_iii
        .type           _Z9cuda_gemmIiLi128ELi1ELi1ELi64ELi4ELi4ELi64ELi1ELi0EEviiiPT_S1_S1_iii,@function
        .size           _Z9cuda_gemmIiLi128ELi1ELi1ELi64ELi4ELi4ELi64ELi1ELi0EEviiiPT_S1_S1_iii,(.L_x_39201 - _Z9cuda_gemmIiLi128ELi1ELi1ELi64ELi4ELi4ELi64ELi1ELi0EEviiiPT_S1_S1_iii)
        .other          _Z9cuda_gemmIiLi128ELi1ELi1ELi64ELi4ELi4ELi64ELi1ELi0EEviiiPT_S1_S1_iii,@"STO_CUDA_ENTRY STV_DEFAULT"
_Z9cuda_gemmIiLi128ELi1ELi1ELi64ELi4ELi4ELi64ELi1ELi0EEviiiPT_S1_S1_iii:
.text._Z9cuda_gemmIiLi128ELi1ELi1ELi64ELi4ELi4ELi64ELi1ELi0EEviiiPT_S1_S1_iii:
        /* <DEDUP_REMOVED lines=12> */
[----:B------:R-:W3:Y:S01]  /*00c0*/  S2R R0, SR_CTAID.Y ;  /* 0x0000000000007919 */ /* 0x000ee20000002600 */
        /* <DEDUP_REMOVED lines=16> */
[----:B------:R-:W2:Y:S01]  /*01d0*/  I2F.U32.RP R4, R16 ;  /* 0x0000001000047306 */ /* 0x000ea20000209000 */
[----:B------:R-:W-:Y:S01]  /*01e0*/  IMAD.MOV R9, RZ, RZ, -R16 ;  /* 0x000000ffff097224 */ /* 0x000fe200078e0a10 */
[----:B0-----:R-:W-:-:S06]  /*01f0*/  ISETP.GE.U32.AND P0, PT, R5, R8, PT ;  /* 0x000000080500720c */ /* 0x001fcc0003f06070 */
[----:B--2---:R-:W0:Y:S02]  /*0200*/  MUFU.RCP R4, R4 ;  /* 0x0000000400047308 */ /* 0x004e240000001000 */
[----:B0-----:R-:W-:-:S06]  /*0210*/  VIADD R6, R4, 0xffffffe ;  /* 0x0ffffffe04067836 */ /* 0x001fcc0000000000 */
[----:B------:R0:W2:Y:S02]  /*0220*/  F2I.FTZ.U32.TRUNC.NTZ R7, R6 ;  /* 0x0000000600077305 */ /* 0x0000a4000021f000 */
[----:B0-----:R-:W-:Y:S02]  /*0230*/  IMAD.MOV.U32 R6, RZ, RZ, RZ ;  /* 0x000000ffff067224 */ /* 0x001fe400078e00ff */
[----:B--2---:R-:W-:-:S04]  /*0240*/  IMAD R9, R9, R7, RZ ;  /* 0x0000000709097224 */ /* 0x004fc800078e02ff */
[----:B------:R-:W-:-:S06]  /*0250*/  IMAD.HI.U32 R4, R7, R9, R6 ;  /* 0x0000000907047227 */ /* 0x000fcc00078e0006 */
[----:B------:R-:W-:Y:S01]  /*0260*/  IMAD.HI.U32 R4, R4, R5, RZ ;  /* 0x0000000504047227 */ /* 0x000fe200078e00ff */
[----:B-1-3--:R-:W-:Y:S06]  /*0270*/  @P0 BRA `(.L_x_35381) ;  /* 0x0000000000cc0947 */ /* 0x00afec0003800000 */
        /* <DEDUP_REMOVED lines=16> */
[----:B-1----:R-:W-:Y:S01]  /*0380*/  LEA R12, R17, R12, 0x18 ;  /* 0x0000000c110c7211 */ /* 0x002fe200078ec0ff */
[----:B-----5:R-:W-:Y:S02]  /*0390*/  IMAD.MOV R18, RZ, RZ, -R15 ;  /* 0x000000ffff127224 */ /* 0x020fe400078e0a0f */
[----:B---3--:R-:W-:Y:S02]  /*03a0*/  HFMA2 R10, -RZ, RZ, 0, 0 ;  /* 0x00000000ff0a7431 */ /* 0x008fe400000001ff */
[----:B------:R-:W-:Y:S01]  /*03b0*/  IMAD R17, R18, R3, RZ ;  /* 0x0000000312117224 */ /* 0x000fe200078e02ff */
[----:B------:R-:W-:Y:S01]  /*03c0*/  LOP3.LUT R18, RZ, R2, RZ, 0x33, !PT ;  /* 0x00000002ff127212 */ /* 0x000fe200078e33ff */
[----:B--2---:R-:W-:Y:S02]  /*03d0*/  IMAD.MOV R13, RZ, RZ, -R11 ;  /* 0x000000ffff0d7224 */ /* 0x004fe400078e0a0b */
[----:B------:R-:W-:-:S04]  /*03e0*/  IMAD.HI.U32 R17, R15, R17, R14 ;  /* 0x000000110f117227 */ /* 0x000fc800078e000e */
[----:B------:R-:W-:Y:S02]  /*03f0*/  IMAD R13, R13, R2, RZ ;  /* 0x000000020d0d7224 */ /* 0x000fe400078e02ff */
[----:B------:R-:W-:Y:S02]  /*0400*/  IMAD.MOV.U32 R14, RZ, RZ, R5 ;  /* 0x000000ffff0e7224 */ /* 0x000fe400078e0005 */
[----:B----4-:R-:W-:-:S07]  /*0410*/  IMAD.HI.U32 R13, R11, R13, R10 ;  /* 0x0000000d0b0d7227 */ /* 0x010fce00078e000a */
.L_x_35382:
        /* <DEDUP_REMOVED lines=25> */
.L_x_35381:
[----:B------:R-:W-:Y:S05]  /*05b0*/  BSYNC.RECONVERGENT B0 ;  /* 0x0000000000007941 */ /* 0x000fea0003800200 */
.L_x_35380:
[----:B------:R-:W1:Y:S01]  /*05c0*/  LDCU UR4, c[0x0][0x374] ;  /* 0x00006e80ff0477ac */ /* 0x000e620008000800 */
[----:B------:R-:W-:-:S05]  /*05d0*/  IADD3 R7, PT, PT, -R4, RZ, RZ ;  /* 0x000000ff04077210 */ /* 0x000fca0007ffe1ff */
[----:B------:R-:W-:-:S05]  /*05e0*/  IMAD R7, R16, R7, R5 ;  /* 0x0000000710077224 */ /* 0x000fca00078e0205 */
[----:B------:R-:W-:Y:S02]  /*05f0*/  ISETP.GE.U32.AND P0, PT, R7, R16, PT ;  /* 0x000000100700720c */ /* 0x000fe40003f06070 */
[----:B-1----:R-:W-:-:S11]  /*0600*/  ISETP.GE.U32.AND P1, PT, R0, UR4, PT ;  /* 0x0000000400007c0c */ /* 0x002fd6000bf26070 */
[----:B------:R-:W-:Y:S02]  /*0610*/  @P0 IMAD.IADD R7, R7, 0x1, -R16 ;  /* 0x0000000107070824 */ /* 0x000fe400078e0a10 */
[----:B------:R-:W-:Y:S05]  /*0620*/  @P1 EXIT ;  /* 0x000000000000194d */ /* 0x000fea0003800000 */
[----:B------:R-:W-:Y:S01]  /*0630*/  ISETP.GT.U32.AND P3, PT, R5, 0xf, PT ;  /* 0x0000000f0500780c */ /* 0x000fe20003f64070 */
[----:B------:R-:W-:Y:S01]  /*0640*/  BSSY.RECONVERGENT B0, `(.L_x_35383) ;  /* 0x0000016000007945 */ /* 0x000fe20003800200 */
[----:B------:R-:W-:Y:S01]  /*0650*/  ISETP.NE.U32.AND P2, PT, R16, RZ, PT ;  /* 0x000000ff1000720c */ /* 0x000fe20003f45070 */
[----:B------:R-:W-:Y:S01]  /*0660*/  @P0 VIADD R4, R4, 0x1 ;  /* 0x0000000104040836 */ /* 0x000fe20000000000 */
[----:B------:R-:W-:-:S09]  /*0670*/  ISETP.GE.U32.AND P1, PT, R7, R16, PT ;  /* 0x000000100700720c */ /* 0x000fd20003f26070 */
[----:B------:R-:W-:Y:S05]  /*0680*/  @P3 BRA `(.L_x_35384) ;  /* 0x0000000000443947 */ /* 0x000fea0003800000 */
[----:B------:R-:W1:Y:S01]  /*0690*/  S2UR UR5, SR_CgaCtaId ;  /* 0x00000000000579c3 */ /* 0x000e620000008800 */
[----:B------:R-:W-:Y:S01]  /*06a0*/  UMOV UR4, 0x400 ;  /* 0x0000040000047882 */ /* 0x000fe20000000000 */
[----:B------:R-:W-:Y:S01]  /*06b0*/  IMAD.SHL.U32 R13, R5, 0x4, RZ ;  /* 0x00000004050d7824 */ /* 0x000fe200078e00ff */
[----:B------:R-:W-:-:S04]  /*06c0*/  UIADD3 UR4, UPT, UPT, UR4, 0x80, URZ ;  /* 0x0000008004047890 */ /* 0x000fc8000fffe0ff */
[----:B------:R-:W-:Y:S01]  /*06d0*/  LEA R9, R0, R13, 0x6 ;  /* 0x0000000d00097211 */ /* 0x000fe200078e30ff */
[----:B------:R-:W2:Y:S08]  /*06e0*/  LDC.64 R6, c[0x0][0x390] ;  /* 0x0000e400ff067b82 */ /* 0x000eb00000000a00 */
[----:B0-----:R-:W0:Y:S01]  /*06f0*/  LDC R15, c[0x0][0x360] ;  /* 0x0000d800ff0f7b82 */ /* 0x001e220000000800 */
[----:B-1----:R-:W-:-:S06]  /*0700*/  ULEA UR4, UR5, UR4, 0x18 ;  /* 0x0000000405047291 */ /* 0x002fcc000f8ec0ff */
[----:B------:R-:W-:Y:S01]  /*0710*/  LEA R12, R5, UR4, 0x4 ;  /* 0x00000004050c7c11 */ /* 0x000fe2000f8e20ff */
[----:B--2---:R-:W-:-:S07]  /*0720*/  IMAD.WIDE.U32 R6, R9, 0x4, R6 ;  /* 0x0000000409067825 */ /* 0x004fce00078e0006 */
.L_x_35385:
[----:B------:R1:W2:Y:S01]  /*0730*/  LDG.E.128 R8, desc[UR6][R6.64] ;  /* 0x0000000606087981 */ /* 0x0002a2000c1e1d00 */
[----:B0-----:R-:W-:-:S05]  /*0740*/  IMAD R13, R15, 0x4, R13 ;  /* 0x000000040f0d7824 */ /* 0x001fca00078e020d */
[----:B------:R-:W-:Y:S01]  /*0750*/  ISETP.GE.U32.AND P0, PT, R13, 0x40, PT ;  /* 0x000000400d00780c */ /* 0x000fe20003f06070 */
[C---:B-1----:R-:W-:Y:S01]  /*0760*/  IMAD.WIDE.U32 R6, R15.reuse, 0x10, R6 ;  /* 0x000000100f067825 */ /* 0x042fe200078e0006 */
[----:B--2---:R0:W-:Y:S03]  /*0770*/  STS.128 [R12], R8 ;  /* 0x000000080c007388 */ /* 0x0041e60000000c00 */
[----:B0-----:R-:W-:-:S08]  /*0780*/  IMAD R12, R15, 0x10, R12 ;  /* 0x000000100f0c7824 */ /* 0x001fd000078e020c */
[----:B------:R-:W-:Y:S05]  /*0790*/  @!P0 BRA `(.L_x_35385) ;  /* 0xfffffffc00e48947 */ /* 0x000fea000383ffff */
.L_x_35384:
[----:B------:R-:W-:Y:S05]  /*07a0*/  BSYNC.RECONVERGENT B0 ;  /* 0x0000000000007941 */ /* 0x000fea0003800200 */
.L_x_35383:
[----:B------:R-:W-:Y:S01]  /*07b0*/  @P1 VIADD R4, R4, 0x1 ;  /* 0x0000000104041836 */ /* 0x000fe20000000000 */
[----:B------:R-:W-:Y:S01]  /*07c0*/  BAR.SYNC.DEFER_BLOCKING 0x0 ;  /* 0x0000000000007b1d */ /* 0x000fe20000010000 */
[----:B------:R-:W-:Y:S01]  /*07d0*/  ISETP.GE.AND P0, PT, R16, 0x1, PT ;  /* 0x000000011000780c */ /* 0x000fe20003f06270 */
[----:B0-----:R-:W-:Y:S01]  /*07e0*/  IMAD.MOV.U32 R15, RZ, RZ, RZ ;  /* 0x000000ffff0f7224 */ /* 0x001fe200078e00ff */
[----:B------:R-:W-:-:S04]  /*07f0*/  @!P2 LOP3.LUT R4, RZ, R16, RZ, 0x33, !PT ;  /* 0x00000010ff04a212 */ /* 0x000fc800078e33ff */
[----:B------:R-:W-:Y:S01]  /*0800*/  IADD3 R18, PT, PT, -R4, RZ, RZ ;  /* 0x000000ff04127210 */ /* 0x000fe20007ffe1ff */
[----:B------:R-:W-:-:S04]  /*0810*/  IMAD.MOV.U32 R6, RZ, RZ, R4 ;  /* 0x000000ffff067224 */ /* 0x000fc800078e0004 */
[----:B------:R-:W-:-:S05]  /*0820*/  IMAD R18, R16, R18, R5 ;  /* 0x0000001210127224 */ /* 0x000fca00078e0205 */
[----:B------:R-:W-:Y:S01]  /*0830*/  LOP3.LUT R4, R18, 0x3, RZ, 0xc0, !PT ;  /* 0x0000000312047812 */ /* 0x000fe200078ec0ff */
[----:B------:R-:W-:Y:S06]  /*0840*/  @!P0 BRA `(.L_x_35386) ;  /* 0x0000000400f48947 */ /* 0x000fec0003800000 */
[C---:B------:R-:W-:Y:S02]  /*0850*/  ISETP.GE.AND P0, PT, R3.reuse, 0x1, PT ;  /* 0x000000010300780c */ /* 0x040fe40003f06270 */
[----:B------:R-:W-:Y:S02]  /*0860*/  VIMNMX R7, PT, PT, R2, 0x4, PT ;  /* 0x0000000402077848 */ /* 0x000fe40003fe0100 */
[C---:B------:R-:W-:Y:S02]  /*0870*/  ISETP.GE.AND P1, PT, R3.reuse, 0x2, PT ;  /* 0x000000020300780c */ /* 0x040fe40003f26270 */
[C---:B------:R-:W-:Y:S02]  /*0880*/  ISETP.GE.AND P2, PT, R3.reuse, 0x3, PT ;  /* 0x000000030300780c */ /* 0x040fe40003f46270 */
[----:B------:R-:W-:Y:S02]  /*0890*/  ISETP.GE.AND P3, PT, R3, 0x4, PT ;  /* 0x000000040300780c */ /* 0x000fe40003f66270 */
[----:B------:R-:W-:-:S03]  /*08a0*/  ISETP.GE.AND P4, PT, R6, R7, PT ;  /* 0x000000070600720c */ /* 0x000fc60003f86270 */
        /* <DEDUP_REMOVED lines=8> */
.L_x_35387:
[----:B------:R-:W-:Y:S05]  /*0930*/  @!P1 BRA `(.L_x_35388) ;  /* 0x0000000000249947 */ /* 0x000fea0003800000 */
[----:B------:R-:W2:Y:S01]  /*0940*/  S2UR UR5, SR_CgaCtaId ;  /* 0x00000000000579c3 */ /* 0x000ea20000008800 */
[----:B0-----:R-:W-:Y:S01]  /*0950*/  VIADD R2, R18, 0x1 ;  /* 0x0000000112027836 */ /* 0x001fe20000000000 */
[----:B------:R-:W-:Y:S02]  /*0960*/  UMOV UR4, 0x400 ;  /* 0x0000040000047882 */ /* 0x000fe40000000000 */
[----:B------:R-:W-:Y:S02]  /*0970*/  UIADD3 UR4, UPT, UPT, UR4, 0x80, URZ ;  /* 0x0000008004047890 */ /* 0x000fe4000fffe0ff */
[----:B------:R-:W-:-:S05]  /*0980*/  LOP3.LUT R2, R2, 0x3, RZ, 0xc0, !PT ;  /* 0x0000000302027812 */ /* 0x000fca00078ec0ff */
[----:B------:R-:W-:Y:S01]  /*0990*/  IMAD R2, R18, R3, R2 ;  /* 0x0000000312027224 */ /* 0x000fe200078e0202 */
[----:B--2---:R-:W-:-:S06]  /*09a0*/  ULEA UR4, UR5, UR4, 0x18 ;  /* 0x0000000405047291 */ /* 0x004fcc000f8ec0ff */
[----:B------:R-:W-:-:S05]  /*09b0*/  LEA R2, R2, UR4, 0x2 ;  /* 0x0000000402027c11 */ /* 0x000fca000f8e10ff */
[----:B------:R2:W3:Y:S02]  /*09c0*/  LDS R9, [R2] ;  /* 0x0000000002097984 */ /* 0x0004e40000000800 */
.L_x_35388:
        /* <DEDUP_REMOVED lines=9> */
.L_x_35389:
[----:B------:R-:W-:Y:S05]  /*0a60*/  @!P3 BRA `(.L_x_35390) ;  /* 0x000000000024b947 */ /* 0x000fea0003800000 */
[----:B------:R-:W5:Y:S01]  /*0a70*/  S2UR UR5, SR_CgaCtaId ;  /* 0x00000000000579c3 */ /* 0x000f620000008800 */
[----:B0-2-4-:R-:W-:Y:S01]  /*0a80*/  IADD3 R2, PT, PT, R18, -0x1, RZ ;  /* 0xffffffff12027810 */ /* 0x015fe20007ffe0ff */
[----:B------:R-:W-:Y:S02]  /*0a90*/  UMOV UR4, 0x400 ;  /* 0x0000040000047882 */ /* 0x000fe40000000000 */
[----:B------:R-:W-:Y:S01]  /*0aa0*/  UIADD3 UR4, UPT, UPT, UR4, 0x80, URZ ;  /* 0x0000008004047890 */ /* 0x000fe2000fffe0ff */
[----:B------:R-:W-:-:S05]  /*0ab0*/  LOP3.LUT R2, R2, 0x3, RZ, 0xc0, !PT ;  /* 0x0000000302027812 */ /* 0x000fca00078ec0ff */
[----:B------:R-:W-:Y:S01]  /*0ac0*/  IMAD R2, R18, R3, R2 ;  /* 0x0000000312027224 */ /* 0x000fe200078e0202 */
[----:B-----5:R-:W-:-:S06]  /*0ad0*/  ULEA UR4, UR5, UR4, 0x18 ;  /* 0x0000000405047291 */ /* 0x020fcc000f8ec0ff */
[----:B------:R-:W-:-:S05]  /*0ae0*/  LEA R2, R2, UR4, 0x2 ;  /* 0x0000000402027c11 */ /* 0x000fca000f8e10ff */
[----:B------:R0:W2:Y:S02]  /*0af0*/  LDS R11, [R2] ;  /* 0x00000000020b7984 */ /* 0x0000a40000000800 */
.L_x_35390:
[----:B------:R-:W-:Y:S05]  /*0b00*/  @P4 BRA `(.L_x_35386) ;  /* 0x0000000400444947 */ /* 0x000fea0003800000 */
[C---:B------:R-:W-:Y:S02]  /*0b10*/  VIADD R12, R4.reuse, 0x1 ;  /* 0x00000001040c7836 */ /* 0x040fe40000000000 */
[C---:B0-2-4-:R-:W-:Y:S02]  /*0b20*/  VIADD R2, R4.reuse, 0x2 ;  /* 0x0000000204027836 */ /* 0x055fe40000000000 */
[----:B------:R-:W-:Y:S01]  /*0b30*/  VIADD R14, R4, 0x3 ;  /* 0x00000003040e7836 */ /* 0x000fe20000000000 */
[-C--:B------:R-:W-:Y:S02]  /*0b40*/  ISETP.GE.AND P0, PT, R12, R3.reuse, PT ;  /* 0x000000030c00720c */ /* 0x080fe40003f06270 */
[-C--:B------:R-:W-:Y:S02]  /*0b50*/  ISETP.GE.AND P1, PT, R2, R3.reuse, PT ;  /* 0x000000030200720c */ /* 0x080fe40003f26270 */
[----:B------:R-:W-:Y:S02]  /*0b60*/  ISETP.GE.AND P2, PT, R14, R3, PT ;  /* 0x000000030e00720c */ /* 0x000fe40003f46270 */
[----:B------:R-:W-:-:S02]  /*0b70*/  SEL R13, R3, RZ, P0 ;  /* 0x000000ff030d7207 */ /* 0x000fc40000000000 */
[C---:B------:R-:W-:Y:S02]  /*0b80*/  SEL R15, R3.reuse, RZ, P1 ;  /* 0x000000ff030f7207 */ /* 0x040fe40000800000 */
[C---:B------:R-:W-:Y:S02]  /*0b90*/  SEL R17, R3.reuse, RZ, P2 ;  /* 0x000000ff03117207 */ /* 0x040fe40001000000 */
[----:B------:R-:W-:Y:S02]  /*0ba0*/  ISETP.GE.AND P0, PT, R4, R3, PT ;  /* 0x000000030400720c */ /* 0x000fe40003f06270 */
[----:B------:R-:W-:Y:S01]  /*0bb0*/  IADD3 R12, PT, PT, R12, -R13, RZ ;  /* 0x8000000d0c0c7210 */ /* 0x000fe20007ffe0ff */
[----:B------:R-:W-:Y:S01]  /*0bc0*/  IMAD.IADD R13, R2, 0x1, -R15 ;  /* 0x00000001020d7824 */ /* 0x000fe200078e0a0f */
[----:B------:R-:W-:Y:S01]  /*0bd0*/  SEL R19, R3, RZ, P0 ;  /* 0x000000ff03137207 */ /* 0x000fe20000000000 */
[----:B------:R-:W-:Y:S01]  /*0be0*/  IMAD.IADD R14, R14, 0x1, -R17 ;  /* 0x000000010e0e7824 */ /* 0x000fe200078e0a11 */
[----:B------:R-:W-:Y:S01]  /*0bf0*/  PRMT R2, R16, 0x9910, RZ ;  /* 0x0000991010027816 */ /* 0x000fe200000000ff */
[C---:B------:R-:W-:Y:S01]  /*0c00*/  VIADD R17, R18.reuse, 0x1 ;  /* 0x0000000112117836 */ /* 0x040fe20000000000 */
[----:B------:R-:W-:Y:S01]  /*0c10*/  IADD3 R16, PT, PT, R18, -0x1, RZ ;  /* 0xffffffff12107810 */ /* 0x000fe20007ffe0ff */
[C---:B------:R-:W-:Y:S01]  /*0c20*/  IMAD.IADD R19, R4.reuse, 0x1, -R19 ;  /* 0x0000000104137824 */ /* 0x040fe200078e0a13 */
[----:B------:R-:W-:-:S02]  /*0c30*/  LOP3.LUT R18, R4, 0x2, RZ, 0x3c, !PT ;  /* 0x0000000204127812 */ /* 0x000fc400078e3cff */
[----:B------:R-:W-:Y:S02]  /*0c40*/  LOP3.LUT R17, R17, 0x3, RZ, 0xc0, !PT ;  /* 0x0000000311117812 */ /* 0x000fe400078ec0ff */
[----:B------:R-:W-:Y:S02]  /*0c50*/  LOP3.LUT R16, R16, 0x3, RZ, 0xc0, !PT ;  /* 0x0000000310107812 */ /* 0x000fe400078ec0ff */
[----:B------:R-:W-:-:S07]  /*0c60*/  MOV R15, 0xc80 ;  /* 0x00000c80000f7802 */ /* 0x000fce0000000f00 */
[----:B-1-3--:R-:W-:Y:S05]  /*0c70*/  CALL.REL.NOINC `($__internal_698_$__cuda_sm20_div_s16) ;  /* 0x00000004009c7944 */ /* 0x00afea0003c00000 */
[----:B------:R-:W0:Y:S01]  /*0c80*/  S2R R2, SR_CgaCtaId ;  /* 0x0000000000027919 */ /* 0x000e220000008800 */
[----:B------:R-:W1:Y:S01]  /*0c90*/  LDC R15, c[0x0][0x3ac] ;  /* 0x0000eb00ff0f7b82 */ /* 0x000e620000000800 */
[----:B------:R-:W-:Y:S02]  /*0ca0*/  MOV R3, 0x400 ;  /* 0x0000040000037802 */ /* 0x000fe40000000f00 */
[----:B------:R-:W-:Y:S02]  /*0cb0*/  PRMT R21, R21, 0x9910, RZ ;  /* 0x0000991015157816 */ /* 0x000fe400000000ff */
[----:B-1----:R-:W-:Y:S01]  /*0cc0*/  ISETP.GT.U32.AND P0, PT, R15, 0x40, PT ;  /* 0x000000400f00780c */ /* 0x002fe20003f04070 */
[----:B------:R-:W-:Y:S01]  /*0cd0*/  IMAD.MOV.U32 R15, RZ, RZ, RZ ;  /* 0x000000ffff0f7224 */ /* 0x000fe200078e00ff */
[----:B0-----:R-:W-:Y:S02]  /*0ce0*/  LEA R3, R2, R3, 0x18 ;  /* 0x0000000302037211 */ /* 0x001fe400078ec0ff */
[----:B------:R-:W-:-:S09]  /*0cf0*/  LOP3.LUT R2, R5, 0x3, RZ, 0xc0, !PT ;  /* 0x0000000305027812 */ /* 0x000fd200078ec0ff */
.L_x_35399:
        /* <DEDUP_REMOVED lines=11> */
.L_x_35402:
[----:B-1----:R-:W-:Y:S01]  /*0db0*/  IMAD R20, R8, R25, RZ ;  /* 0x0000001908147224 */ /* 0x002fe200078e02ff */
[----:B------:R-:W-:Y:S06]  /*0dc0*/  @!P2 BRA `(.L_x_35393) ;  /* 0x000000000010a947 */ /* 0x000fec0003800000 */
[----:B------:R-:W-:-:S03]  /*0dd0*/  UMOV UR4, 0xffffffff ;  /* 0xffffffff00047882 */ /* 0x000fc60000000000 */
[----:B------:R-:W-:Y:S05]  /*0de0*/  BRA.DIV UR4, `(.L_x_35394) ;  /* 0x0000000204cc7947 */ /* 0x000fea000b800000 */
[----:B------:R1:W2:Y:S02]  /*0df0*/  SHFL.IDX PT, R24, R23, R12, 0x1c1f ;  /* 0x001c1f0c17187589 */ /* 0x0002a400000e0000 */
.L_x_35405:
[----:B--2---:R-:W-:-:S07]  /*0e00*/  IMAD R20, R9, R24, R20 ;  /* 0x0000001809147224 */ /* 0x004fce00078e0214 */
.L_x_35393:
[----:B------:R-:W-:-:S13]  /*0e10*/  ISETP.GE.AND P2, PT, R22, 0x3, PT ;  /* 0x000000031600780c */ /* 0x000fda0003f46270 */
[----:B------:R-:W-:Y:S05]  /*0e20*/  @!P2 BRA `(.L_x_35395) ;  /* 0x000000000010a947 */ /* 0x000fea0003800000 */
[----:B------:R-:W-:-:S03]  /*0e30*/  UMOV UR4, 0xffffffff ;  /* 0xffffffff00047882 */ /* 0x000fc60000000000 */
[----:B------:R-:W-:Y:S05]  /*0e40*/  BRA.DIV UR4, `(.L_x_35396) ;  /* 0x0000000204dc7947 */ /* 0x000fea000b800000 */
[----:B------:R2:W3:Y:S02]  /*0e50*/  SHFL.IDX PT, R25, R23, R13, 0x1c1f ;  /* 0x001c1f0d17197589 */ /* 0x0004e400000e0000 */
.L_x_35408:
[----:B---3--:R-:W-:-:S07]  /*0e60*/  IMAD R20, R10, R25, R20 ;  /* 0x000000190a147224 */ /* 0x008fce00078e0214 */
.L_x_35395:
[----:B------:R-:W-:-:S13]  /*0e70*/  ISETP.GE.AND P2, PT, R22, 0x4, PT ;  /* 0x000000041600780c */ /* 0x000fda0003f46270 */
[----:B------:R-:W-:Y:S05]  /*0e80*/  @!P2 BRA `(.L_x_35397) ;  /* 0x00000000005ca947 */ /* 0x000fea0003800000 */
[----:B------:R-:W-:-:S03]  /*0e90*/  UMOV UR4, 0xffffffff ;  /* 0xffffffff00047882 */ /* 0x000fc60000000000 */
[----:B------:R-:W-:Y:S05]  /*0ea0*/  BRA.DIV UR4, `(.L_x_35398) ;  /* 0x0000000204e87947 */ /* 0x000fea000b800000 */
[----:B012---:R0:W1:Y:S02]  /*0eb0*/  SHFL.IDX PT, R23, R23, R14, 0x1c1f ;  /* 0x001c1f0e17177589 */ /* 0x00706400000e0000 */
.L_x_35411:
[----:B-1----:R-:W-:Y:S01]  /*0ec0*/  IMAD R20, R11, R23, R20 ;  /* 0x000000170b147224 */ /* 0x002fe200078e0214 */
[----:B------:R-:W-:Y:S06]  /*0ed0*/  BRA `(.L_x_35397) ;  /* 0x0000000000487947 */ /* 0x000fec0003800000 */
.L_x_35391:
        /* <DEDUP_REMOVED lines=8> */
[----:B------:R-:W-:Y:S01]  /*0f60*/  @P4 IMAD R25, R18, 0x4, R27 ;  /* 0x0000000412194824 */ /* 0x000fe200078e021b */
        /* <DEDUP_REMOVED lines=9> */
.L_x_35397:
[----:B------:R-:W-:Y:S01]  /*1000*/  IMAD.IADD R15, R20, 0x1, R15 ;  /* 0x00000001140f7824 */ /* 0x000fe200078e020f */
[----:B------:R-:W-:Y:S06]  /*1010*/  @!P1 BRA `(.L_x_35399) ;  /* 0xfffffffc00389947 */ /* 0x000fec000383ffff */
.L_x_35386:
[----:B0-2-4-:R-:W0:Y:S01]  /*1020*/  LDC.64 R2, c[0x0][0x3a0] ;  /* 0x0000e800ff027b82 */ /* 0x015e220000000a00 */
[----:B------:R-:W-:Y:S05]  /*1030*/  WARPSYNC.ALL ;  /* 0x0000000000007948 */ /* 0x000fea0003800000 */
[----:B------:R-:W-:-:S04]  /*1040*/  IMAD R5, R0, 0x40, R5 ;  /* 0x0000004000057824 */ /* 0x000fc800078e0205 */
[----:B0-----:R-:W-:Y:S01]  /*1050*/  IMAD.WIDE.U32 R2, R5, 0x4, R2 ;  /* 0x0000000405027825 */ /* 0x001fe200078e0002 */
[----:B------:R-:W-:Y:S06]  /*1060*/  BAR.SYNC.DEFER_BLOCKING 0x0 ;  /* 0x0000000000007b1d */ /* 0x000fec0000010000 */
[----:B------:R-:W-:Y:S01]  /*1070*/  STG.E desc[UR6][R2.64], R15 ;  /* 0x0000000f02007986 */ /* 0x000fe2000c101906 */
[----:B------:R-:W-:Y:S05]  /*1080*/  EXIT ;  /* 0x000000000000794d */ /* 0x000fea0003800000 */
.L_x_35392:
[----:B------:R-:W-:Y:S01]  /*1090*/  BSSY B0, `(.L_x_35400) ;  /* 0x0000007000007945 */ /* 0x000fe20003800000 */
[----:B------:R-:W-:Y:S01]  /*10a0*/  MOV R25, R19 ;  /* 0x0000001300197202 */ /* 0x000fe20000000f00 */
[----:B------:R-:W-:Y:S02]  /*10b0*/  IMAD.MOV.U32 R26, RZ, RZ, 0x1c1f ;  /* 0x00001c1fff1a7424 */ /* 0x000fe400078e00ff */
[----:B------:R-:W-:-:S07]  /*10c0*/  IMAD.MOV.U32 R24, RZ, RZ, -0x1 ;  /* 0xffffffffff187424 */ /* 0x000fce00078e00ff */
[----:B------:R-:W-:Y:S05]  /*10d0*/  WARPSYNC.COLLECTIVE R24, `(.L_x_35401) ;  /* 0x0000000018087348 */ /* 0x000fea0003c00000 */
[----:B------:R0:W1:Y:S02]  /*10e0*/  SHFL.IDX P3, R25, R23, R25, R26 ;  /* 0x0000001917197389 */ /* 0x000064000006001a */
[----:B01----:R-:W-:Y:S05]  /*10f0*/  ENDCOLLECTIVE ;  /* 0x000000000000791b */ /* 0x003fea0003800000 */
.L_x_35401:
[----:B------:R-:W-:Y:S05]  /*1100*/  BSYNC B0 ;  /* 0x0000000000007941 */ /* 0x000fea0003800000 */
.L_x_35400:
[----:B------:R-:W-:Y:S05]  /*1110*/  BRA `(.L_x_35402) ;  /* 0xfffffffc00247947 */ /* 0x000fea000383ffff */
.L_x_35394:
[----:B------:R-:W-:Y:S01]  /*1120*/  HFMA2 R26, -RZ, RZ, 0, 0.004024505615234375 ;  /* 0x00001c1fff1a7431 */ /* 0x000fe200000001ff */
[----:B------:R-:W-:Y:S01]  /*1130*/  BSSY B0, `(.L_x_35403) ;  /* 0x0000006000007945 */ /* 0x000fe20003800000 */
[----:B------:R-:W-:Y:S02]  /*1140*/  IMAD.MOV.U32 R25, RZ, RZ, R12 ;  /* 0x000000ffff197224 */ /* 0x000fe400078e000c */
[----:B------:R-:W-:-:S07]  /*1150*/  IMAD.MOV.U32 R24, RZ, RZ, -0x1 ;  /* 0xffffffffff187424 */ /* 0x000fce00078e00ff */
[----:B0-----:R-:W-:Y:S05]  /*1160*/  WARPSYNC.COLLECTIVE R24, `(.L_x_35404) ;  /* 0x0000000018087348 */ /* 0x001fea0003c00000 */
[----:B------:R1:W2:Y:S02]  /*1170*/  SHFL.IDX P3, R25, R23, R25, R26 ;  /* 0x0000001917197389 */ /* 0x0002a4000006001a */
[----:B012---:R-:W-:Y:S05]  /*1180*/  ENDCOLLECTIVE ;  /* 0x000000000000791b */ /* 0x007fea0003800000 */
.L_x_35404:
[----:B------:R-:W-:Y:S05]  /*1190*/  BSYNC B0 ;  /* 0x0000000000007941 */ /* 0x000fea0003800000 */
.L_x_35403:
[----:B------:R-:W-:Y:S01]  /*11a0*/  IMAD.MOV.U32 R24, RZ, RZ, R25 ;  /* 0x000000ffff187224 */ /* 0x000fe200078e0019 */
[----:B------:R-:W-:Y:S06]  /*11b0*/  BRA `(.L_x_35405) ;  /* 0xfffffffc00107947 */ /* 0x000fec000383ffff */
.L_x_35396:
[----:B------:R-:W-:Y:S01]  /*11c0*/  BSSY B0, `(.L_x_35406) ;  /* 0x0000007000007945 */ /* 0x000fe20003800000 */
[----:B------:R-:W-:Y:S01]  /*11d0*/  MOV R25, R13 ;  /* 0x0000000d00197202 */ /* 0x000fe20000000f00 */
[----:B------:R-:W-:Y:S02]  /*11e0*/  IMAD.MOV.U32 R26, RZ, RZ, 0x1c1f ;  /* 0x00001c1fff1a7424 */ /* 0x000fe400078e00ff */
[----:B------:R-:W-:-:S07]  /*11f0*/  IMAD.MOV.U32 R24, RZ, RZ, -0x1 ;  /* 0xffffffffff187424 */ /* 0x000fce00078e00ff */
[----:B01----:R-:W-:Y:S05]  /*1200*/  WARPSYNC.COLLECTIVE R24, `(.L_x_35407) ;  /* 0x0000000018087348 */ /* 0x003fea0003c00000 */
[----:B------:R2:W3:Y:S02]  /*1210*/  SHFL.IDX P3, R25, R23, R25, R26 ;  /* 0x0000001917197389 */ /* 0x0004e4000006001a */
[----:B0123--:R-:W-:Y:S05]  /*1220*/  ENDCOLLECTIVE ;  /* 0x000000000000791b */ /* 0x00ffea0003800000 */
.L_x_35407:
[----:B------:R-:W-:Y:S05]  /*1230*/  BSYNC B0 ;  /* 0x0000000000007941 */ /* 0x000fea0003800000 */
.L_x_35406:
[----:B------:R-:W-:Y:S05]  /*1240*/  BRA `(.L_x_35408) ;  /* 0xfffffffc00047947 */ /* 0x000fea000383ffff */
.L_x_35398:
[----:B------:R-:W-:Y:S01]  /*1250*/  BSSY B0, `(.L_x_35409) ;  /* 0x0000007000007945 */ /* 0x000fe20003800000 */
[----:B------:R-:W-:Y:S01]  /*1260*/  MOV R25, R14 ;  /* 0x0000000e00197202 */ /* 0x000fe20000000f00 */
[----:B------:R-:W-:Y:S02]  /*1270*/  IMAD.MOV.U32 R26, RZ, RZ, 0x1c1f ;  /* 0x00001c1fff1a7424 */ /* 0x000fe400078e00ff */
[----:B------:R-:W-:-:S07]  /*1280*/  IMAD.MOV.U32 R24, RZ, RZ, -0x1 ;  /* 0xffffffffff187424 */ /* 0x000fce00078e00ff */
[----:B012---:R-:W-:Y:S05]  /*1290*/  WARPSYNC.COLLECTIVE R24, `(.L_x_35410) ;  /* 0x0000000018087348 */ /* 0x007fea0003c00000 */
[----:B------:R3:W4:Y:S02]  /*12a0*/  SHFL.IDX P3, R25, R23, R25, R26 ;  /* 0x0000001917197389 */ /* 0x000724000006001a */
[----:B01234-:R-:W-:Y:S05]  /*12b0*/  ENDCOLLECTIVE ;  /* 0x000000000000791b */ /* 0x01ffea0003800000 */
.L_x_35410:
[----:B------:R-:W-:Y:S05]  /*12c0*/  BSYNC B0 ;  /* 0x0000000000007941 */ /* 0x000fea0003800000 */
.L_x_35409:
[----:B------:R-:W-:Y:S01]  /*12d0*/  MOV R23, R25 ;  /* 0x0000001900177202 */ /* 0x000fe20000000f00 */
[----:B------:R-:W-:Y:S06]  /*12e0*/  BRA `(.L_x_35411) ;  /* 0xfffffff800f47947 */ /* 0x000fec000383ffff */
        .weak           $__internal_698_$__cuda_sm20_div_s16
        .type           $__internal_698_$__cuda_sm20_div_s16,@function
        .size           $__internal_698_$__cuda_sm20_div_s16,(.L_x_39201 - $__internal_698_$__cuda_sm20_div_s16)
$__internal_698_$__cuda_sm20_div_s16:
        /* <DEDUP_REMOVED lines=23> */
[----:B------:R-:W-:Y:S05]  /*1460*/  RET.REL.NODEC R2 `(_Z9cuda_gemmIiLi128ELi1ELi1ELi64ELi4ELi4ELi64ELi1ELi0EEviiiPT_S1_S1_iii) ;  /* 0xffffffe802e47950 */ /* 0x000fea0003c3ffff */
.L_x_35412:
        /* <DEDUP_REMOVED lines=9> */
.L_x_39201:


//--------------------- .text._Z9cuda_gemmIiLi128ELi1ELi1ELi64ELi4ELi4ELi64ELi0ELi1EEviiiPT_S1_S1_iii --------------------------
	.section	.text._Z9cuda_gemmIiLi128ELi1ELi1ELi64ELi4ELi4ELi64ELi0ELi1EEviiiPT_S1_S1_iii,"ax",@progbits
	.align	128
        .global         _Z9cuda_gemmIiLi128ELi1ELi1ELi64ELi4ELi4ELi64ELi0ELi1EEviiiPT_S1_S1_iii
        .type           _Z9cuda_gemmIiLi128ELi1ELi1ELi64ELi4ELi4ELi64ELi0ELi1EEviiiPT_S1_S1_iii,@function
        .size           _Z9cuda_gemmIiLi128ELi1ELi1ELi64ELi4ELi4ELi64ELi0ELi1EEviiiPT_S1_S1_iii,(.L_x_39937 - _Z9cuda_gemmIiLi128ELi1ELi1ELi64ELi4ELi4ELi64ELi0ELi1EEviiiPT_S1_S1_iii)
        .other          _Z9cuda_gemmIiLi128ELi1ELi1ELi64ELi4ELi4ELi64ELi0ELi1EEviiiPT_S1_S1_iii,@"STO_CUDA_ENTRY STV_DEFAULT"
_Z9cuda_gemmIiLi128ELi1ELi1ELi64ELi4ELi4ELi64ELi0ELi1EEviiiPT_S1_S1_iii:
.text._Z9cuda_gemmIiLi128ELi1ELi1ELi64ELi4ELi4ELi64ELi0ELi1EEviiiPT_S1_S1_iii:
        /* <DEDUP_REMOVED lines=14> */
.L_x_35415:
        /* <DEDUP_REMOVED lines=10> */
.L_x_35414:
[----:B------:R-:W-:Y:S05]  /*0180*/  BSYNC.RECONVERGENT B0 ;  /* 0x0000000000007941 */ /* 0x000fea0003800200 */
.L_x_35413:
[----:B------:R-:W1:Y:S02]  /*0190*/  LDC R2, c[0x0][0x374] ;  /* 0x0000dd00ff027b82 */ /* 0x000e640000000800 */
[----:B-1----:R-:W-:-:S13]  /*01a0*/  ISETP.LE.U32.AND P1, PT, R2, UR10, PT ;  /* 0x0000000a02007c0c */ /* 0x002fda000bf23070 */
[----:B------:R-:W-:Y:S05]  /*01b0*/  @P1 EXIT ;  /* 0x000000000000194d */ /* 0x000fea0003800000 */
[----:B------:R-:W-:Y:S04]  /*01c0*/  BSSY.RECONVERGENT B0, `(.L_x_35416) ;  /* 0x0000017000007945 */ /* 0x000fe80003800200 */
[----:B------:R-:W-:Y:S05]  /*01d0*/  @P0 BRA `(.L_x_35417) ;  /* 0x0000000000540947 */ /* 0x000fea0003800000 */
[----:B------:R-:W1:Y:S01]  /*01e0*/  S2UR UR4, SR_CTAID.X ;  /* 0x00000000000479c3 */ /* 0x000e620000002500 */
[----:B------:R-:W2:Y:S01]  /*01f0*/  LDCU UR6, c[0x0][0x388] ;  /* 0x00007100ff0677ac */ /* 0x000ea20008000800 */
[----:B------:R-:W-:Y:S01]  /*0200*/  SHF.L.U32 R8, R0, 0x2, RZ ;  /* 0x0000000200087819 */ /* 0x000fe200000006ff */
        /* <DEDUP_REMOVED lines=10> */
.L_x_35418:
[----:B0-----:R-:W-:-:S06]  /*02b0*/  IMAD.WIDE R4, R11, 0x4, R2 ;  /* 0x000000040b047825 */ /* 0x001fcc00078e0202 */
[----:B------:R-:W2:Y:S01]  /*02c0*/  LDG.E.128 R4, desc[UR8][R4.64] ;  /* 0x0000000804047981 */ /* 0x000ea2000c1e1d00 */
[C---:B----4-:R-:W-:Y:S02]  /*02d0*/  IMAD R8, R10.reuse, 0x4, R8 ;  /* 0x000000040a087824 */ /* 0x050fe400078e0208 */
[----:B------:R-:W-:-:S03]  /*02e0*/  IMAD R11, R10, 0x4, R11 ;  /* 0x000000040a0b7824 */ /* 0x000fc600078e020b */
[----:B------:R-:W-:Y:S01]  /*02f0*/  ISETP.GE.U32.AND P0, PT, R8, 0x40, PT ;  /* 0x000000400800780c */ /* 0x000fe20003f06070 */
[----:B--2---:R0:W-:Y:S02]  /*0300*/  STS.128 [R9], R4 ;  /* 0x0000000409007388 */ /* 0x0041e40000000c00 */
[----:B0-----:R-:W-:-:S10]  /*0310*/  LEA R9, R10, R9, 0x4 ;  /* 0x000000090a097211 */ /* 0x001fd400078e20ff */
[----:B------:R-:W-:Y:S05]  /*0320*/  @!P0 BRA `(.L_x_35418) ;  /* 0xfffffffc00e08947 */ /* 0x000fea000383ffff */
.L_x_35417:
[----:B------:R-:W-:Y:S05]  /*0330*/  BSYNC.RECONVERGENT B0 ;  /* 0x0000000000007941 */ /* 0x000fea0003800200 */
.L_x_35416:
        /* <DEDUP_REMOVED lines=18> */
.L_x_35425:
[----:B------:R-:W-:Y:S01]  /*0460*/  UMOV UR4, 0xffffffff ;  /* 0xffffffff00047882 */ /* 0x000fe20000000000 */
[----:B------:R-:W-:Y:S02]  /*0470*/  LOP3.LUT R0, R0, 0x2, RZ, 0x3c, !PT ;  /* 0x0000000200007812 */ /* 0x000fe400078e3cff */
[----:B------:R-:W-:Y:S05]  /*0480*/  BRA.DIV UR4, `(.L_x_35421) ;  /* 0x00000002043c7947 */ /* 0x000fea000b800000 */
.L_x_35428:
[----:B------:R-:W-:-:S03]  /*0490*/  UMOV UR4, 0xffffffff ;  /* 0xffffffff00047882 */ /* 0x000fc60000000000 */
[----:B------:R-:W-:Y:S05]  /*04a0*/  BRA.DIV UR4, `(.L_x_35422) ;  /* 0x0000000204587947 */ /* 0x000fea000b800000 */
.L_x_35431:
[----:B------:R-:W-:Y:S01]  /*04b0*/  UMOV UR4, 0xffffffff ;  /* 0xffffffff00047882 */ /* 0x000fe20000000000 */
[----:B------:R-:W-:Y:S02]  /*04c0*/  LOP3.LUT R4, R4, 0x3, RZ, 0xc0, !PT ;  /* 0x0000000304047812 */ /* 0x000fe400078ec0ff */
[----:B------:R-:W-:Y:S05]  /*04d0*/  BRA.DIV UR4, `(.L_x_35423) ;  /* 0x0000000204707947 */ /* 0x000fea000b800000 */
.L_x_35419:
[----:B------:R-:W-:Y:S05]  /*04e0*/  WARPSYNC.ALL ;  /* 0x0000000000007948 */ /* 0x000fea0003800000 */
[----:B------:R-:W-:Y:S06]  /*04f0*/  BAR.SYNC.DEFER_BLOCKING 0x0 ;  /* 0x0000000000007b1d */ /* 0x000fec0000010000 */
[----:B------:R-:W-:Y:S05]  /*0500*/  EXIT ;  /* 0x000000000000794d */ /* 0x000fea0003800000 */
.L_x_35420:
[----:B0-----:R-:W-:Y:S02]  /*0510*/  HFMA2 R7, -RZ, RZ, 0, 0.004024505615234375 ;  /* 0x00001c1fff077431 */ /* 0x001fe400000001ff */
[----:B------:R-:W-:Y:S02]  /*0520*/  IMAD.MOV.U32 R5, RZ, RZ, -0x1 ;  /* 0xffffffffff057424 */ /* 0x000fe400078e00ff */
[----:B------:R-:W-:-:S07]  /*0530*/  IMAD.MOV.U32 R6, RZ, RZ, R0 ;  /* 0x000000ffff067224 */ /* 0x000fce00078e0000 */
[----:B-1----:R-:W-:Y:S05]  /*0540*/  WARPSYNC.COLLECTIVE R5, `(.L_x_35424) ;  /* 0x0000000005087348 */ /* 0x002fea0003c00000 */
[----:B-1----:R0:W1:Y:S02]  /*0550*/  SHFL.IDX P0, R5, R2, R6, R7 ;  /* 0x0000000602057389 */ /* 0x0020640000000007 */
[----:B01----:R-:W-:Y:S05]  /*0560*/  ENDCOLLECTIVE ;  /* 0x000000000000791b */ /* 0x003fea0003800000 */
.L_x_35424:
[----:B------:R-:W-:Y:S05]  /*0570*/  BRA `(.L_x_35425) ;  /* 0xfffffffc00b87947 */ /* 0x000fea000383ffff */
.L_x_35421:
[----:B------:R-:W-:Y:S01]  /*0580*/  BSSY B0, `(.L_x_35426) ;  /* 0x0000007000007945 */ /* 0x000fe20003800000 */
[----:B0-----:R-:W-:Y:S01]  /*0590*/  IMAD.MOV.U32 R6, RZ, RZ, R3 ;  /* 0x000000ffff067224 */ /* 0x001fe200078e0003 */
[----:B------:R-:W-:Y:S01]  /*05a0*/  MOV R7, 0x1c1f ;  /* 0x00001c1f00077802 */ /* 0x000fe20000000f00 */
[----:B------:R-:W-:-:S07]  /*05b0*/  IMAD.MOV.U32 R5, RZ, RZ, -0x1 ;  /* 0xffffffffff057424 */ /* 0x000fce00078e00ff */
[----:B-1----:R-:W-:Y:S05]  /*05c0*/  WARPSYNC.COLLECTIVE R5, `(.L_x_35427) ;  /* 0x0000000005087348 */ /* 0x002fea0003c00000 */
[----:B-1----:R0:W1:Y:S02]  /*05d0*/  SHFL.IDX P0, R5, R2, R6, R7 ;  /* 0x0000000602057389 */ /* 0x0020640000000007 */
[----:B01----:R-:W-:Y:S05]  /*05e0*/  ENDCOLLECTIVE ;  /* 0x000000000000791b */ /* 0x003fea0003800000 */
.L_x_35427:
[----:B------:R-:W-:Y:S05]  /*05f0*/  BSYNC B0 ;  /* 0x0000000000007941 */ /* 0x000fea0003800000 */
.L_x_35426:
[----:B------:R-:W-:Y:S05]  /*0600*/  BRA `(.L_x_35428) ;  /* 0xfffffffc00a07947 */ /* 0x000fea000383ffff */
.L_x_35422:
[----:B0-----:R-:W-:Y:S01]  /*0610*/  HFMA2 R7, -RZ, RZ, 0, 0.004024505615234375 ;  /* 0x00001c1fff077431 */ /* 0x001fe200000001ff */
[----:B------:R-:W-:Y:S01]  /*0620*/  BSSY B0, `(.L_x_35429) ;  /* 0x0000006000007945 */ /* 0x000fe20003800000 */
[----:B------:R-:W-:Y:S02]  /*0630*/  IMAD.MOV.U32 R6, RZ, RZ, R0 ;  /* 0x000000ffff067224 */ /* 0x000fe400078e0000 */
[----:B------:R-:W-:-:S07]  /*0640*/  IMAD.MOV.U32 R5, RZ, RZ, -0x1 ;  /* 0xffffffffff057424 */ /* 0x000fce00078e00ff */
[----:B-1----:R-:W-:Y:S05]  /*0650*/  WARPSYNC.COLLECTIVE R5, `(.L_x_35430) ;  /* 0x0000000005087348 */ /* 0x002fea0003c00000 */
[----:B-1----:R0:W1:Y:S02]  /*0660*/  SHFL.IDX P0, R5, R2, R6, R7 ;  /* 0x0000000602057389 */ /* 0x0020640000000007 */
[----:B01----:R-:W-:Y:S05]  /*0670*/  ENDCOLLECTIVE ;  /* 0x000000000000791b */ /* 0x003fea0003800000 */
.L_x_35430:
[----:B------:R-:W-:Y:S05]  /*0680*/  BSYNC B0 ;  /* 0x0000000000007941 */ /* 0x000fea0003800000 */
.L_x_35429:
[----:B------:R-:W-:Y:S05]  /*0690*/  BRA `(.L_x_35431) ;  /* 0xfffffffc00847947 */ /* 0x000fea000383ffff */
.L_x_35423:
[----:B------:R-:W-:Y:S01]  /*06a0*/  BSSY B0, `(.L_x_35432) ;  /* 0x0000007000007945 */ /* 0x000fe20003800000 */
[----:B0-----:R-:W-:Y:S01]  /*06b0*/  IMAD.MOV.U32 R6, RZ, RZ, R4 ;  /* 0x000000ffff067224 */ /* 0x001fe200078e0004 */
[----:B------:R-:W-:Y:S01]  /*06c0*/  MOV R7, 0x1c1f ;  /* 0x00001c1f00077802 */ /* 0x000fe20000000f00 */
[----:B------:R-:W-:-:S07]  /*06d0*/  IMAD.MOV.U32 R5, RZ, RZ, -0x1 ;  /* 0xffffffffff057424 */ /* 0x000fce00078e00ff */
[----:B-1----:R-:W-:Y:S05]  /*06e0*/  WARPSYNC.COLLECTIVE R5, `(.L_x_35433) ;  /* 0x0000000005087348 */ /* 0x002fea0003c00000 */
[----:B-1----:R0:W1:Y:S02]  /*06f0*/  SHFL.IDX P0, R5, R2, R6, R7 ;  /* 0x0000000602057389 */ /* 0x0020640000000007 */
[----:B01----:R-:W-:Y:S05]  /*0700*/  ENDCOLLECTIVE ;  /* 0x000000000000791b */ /* 0x003fea0003800000 */
.L_x_35433:
[----:B------:R-:W-:Y:S05]  /*0710*/  BSYNC B0 ;  /* 0x0000000000007941 */ /* 0x000fea0003800000 */
.L_x_35432:
[----:B------:R-:W-:Y:S05]  /*0720*/  BRA `(.L_x_35419) ;  /* 0xfffffffc006c7947 */ /* 0x000fea000383ffff */
.L_x_35434:
        /* <DEDUP_REMOVED lines=13> */
.L_x_39937:


//--------------------- .text._Z9cuda_gemmIiLi128ELi1ELi1ELi64ELi4ELi4ELi64ELi0ELi0EEviiiPT_S1_S1_iii --------------------------
	.section	.text._Z9cuda_gemmIiLi128ELi1ELi1ELi64ELi4ELi4ELi64ELi0ELi0EEviiiPT_S1_S1_iii,"ax",@progbits
	.align	128
        .global         _Z9cuda_gemmIiLi128ELi1ELi1ELi64ELi4ELi4ELi64ELi0ELi0EEviiiPT_S1_S1_iii
        .type           _Z9cuda_gemmIiLi128ELi1ELi1ELi64ELi4ELi4ELi64ELi0ELi0EEviiiPT_S1_S1_iii,@function
        .size           _Z9cuda_gemmIiLi128ELi1ELi1ELi64ELi4ELi4ELi64ELi0ELi0EEviiiPT_S1_S1_iii,(.L_x_39202 - _Z9cuda_gemmIiLi128ELi1ELi1ELi64ELi4ELi4ELi64ELi0ELi0EEviiiPT_S1_S1_iii)
        .other          _Z9cuda_gemmIiLi128ELi1ELi1ELi64ELi4ELi4ELi64ELi0ELi0EEviiiPT_S1_S1_iii,@"STO_CUDA_ENTRY STV_DEFAULT"
_Z9cuda_gemmIiLi128ELi1ELi1ELi64ELi4ELi4ELi64ELi0ELi0EEviiiPT_S1_S1_iii:
.text._Z9cuda_gemmIiLi128ELi1ELi1ELi64ELi4ELi4ELi64ELi0ELi0EEviiiPT_S1_S1_iii:
        /* <DEDUP_REMOVED lines=18> */
[----:B------:R-:W-:Y:S01]  /*0120*/  IMAD R4, R3, R2, RZ ;  /* 0x0000000203047224 */ /* 0x000fe200078e02ff */
        /* <DEDUP_REMOVED lines=11> */
[----:B------:R-:W3:Y:S01]  /*01e0*/  I2F.U32.RP R6, R0 ;  /* 0x0000000000067306 */ /* 0x000ee20000209000 */
[----:B------:R-:W-:Y:S01]  /*01f0*/  IMAD.MOV R7, RZ, RZ, -R0 ;  /* 0x000000ffff077224 */ /* 0x000fe200078e0a00 */
[----:B0-----:R-:W-:-:S06]  /*0200*/  ISETP.GE.U32.AND P0, PT, R5, R4, PT ;  /* 0x000000040500720c */ /* 0x001fcc0003f06070 */
        /* <DEDUP_REMOVED lines=32> */
.L_x_35437:
        /* <DEDUP_REMOVED lines=25> */
.L_x_35436:
[----:B------:R-:W-:Y:S05]  /*05a0*/  BSYNC.RECONVERGENT B0 ;  /* 0x0000000000007941 */ /* 0x000fea0003800200 */
.L_x_35435:
[----:B------:R-:W1:Y:S01]  /*05b0*/  LDC R6, c[0x0][0x374] ;  /* 0x0000dd00ff067b82 */ /* 0x000e620000000800 */
[----:B------:R-:W-:-:S05]  /*05c0*/  IMAD.HI.U32 R4, R8, R5, RZ ;  /* 0x0000000508047227 */ /* 0x000fca00078e00ff */
[----:B------:R-:W-:-:S05]  /*05d0*/  IADD3 R7, PT, PT, -R4, RZ, RZ ;  /* 0x000000ff04077210 */ /* 0x000fca0007ffe1ff */
[----:B------:R-:W-:-:S05]  /*05e0*/  IMAD R7, R0, R7, R5 ;  /* 0x0000000700077224 */ /* 0x000fca00078e0205 */
[----:B------:R-:W-:Y:S02]  /*05f0*/  ISETP.GE.U32.AND P0, PT, R7, R0, PT ;  /* 0x000000000700720c */ /* 0x000fe40003f06070 */
[----:B-1----:R-:W-:-:S11]  /*0600*/  ISETP.LE.U32.AND P1, PT, R6, UR10, PT ;  /* 0x0000000a06007c0c */ /* 0x002fd6000bf23070 */
[----:B------:R-:W-:Y:S02]  /*0610*/  @P0 IMAD.IADD R7, R7, 0x1, -R0 ;  /* 0x0000000107070824 */ /* 0x000fe400078e0a00 */
[----:B------:R-:W-:Y:S05]  /*0620*/  @P1 EXIT ;  /* 0x000000000000194d */ /* 0x000fea0003800000 */
[----:B------:R-:W-:Y:S01]  /*0630*/  ISETP.GT.U32.AND P3, PT, R5, 0xf, PT ;  /* 0x0000000f0500780c */ /* 0x000fe20003f64070 */
[----:B------:R-:W1:Y:S01]  /*0640*/  S2UR UR11, SR_CTAID.X ;  /* 0x00000000000b79c3 */ /* 0x000e620000002500 */
[----:B------:R-:W-:Y:S01]  /*0650*/  BSSY.RECONVERGENT B0, `(.L_x_35438) ;  /* 0x0000019000007945 */ /* 0x000fe20003800200 */
[----:B------:R-:W-:Y:S01]  /*0660*/  ISETP.NE.U32.AND P2, PT, R0, RZ, PT ;  /* 0x000000ff0000720c */ /* 0x000fe20003f45070 */
[----:B------:R-:W-:Y:S01]  /*0670*/  @P0 VIADD R4, R4, 0x1 ;  /* 0x0000000104040836 */ /* 0x000fe20000000000 */
[----:B------:R-:W-:-:S08]  /*0680*/  ISETP.GE.U32.AND P1, PT, R7, R0, PT ;  /* 0x000000000700720c */ /* 0x000fd00003f26070 */
[----:B------:R-:W-:Y:S05]  /*0690*/  @P3 BRA `(.L_x_35439) ;  /* 0x0000000000503947 */ /* 0x000fea0003800000 */
[----:B------:R-:W2:Y:S01]  /*06a0*/  S2UR UR7, SR_CgaCtaId ;  /* 0x00000000000779c3 */ /* 0x000ea20000008800 */
[----:B------:R-:W3:Y:S01]  /*06b0*/  LDCU UR6, c[0x0][0x388] ;  /* 0x00007100ff0677ac */ /* 0x000ee20008000800 */
[----:B------:R-:W-:Y:S01]  /*06c0*/  IMAD.SHL.U32 R12, R5, 0x4, RZ ;  /* 0x00000004050c7824 */ /* 0x000fe200078e00ff */
[----:B------:R-:W-:Y:S01]  /*06d0*/  UMOV UR5, 0x400 ;  /* 0x0000040000057882 */ /* 0x000fe20000000000 */
[----:B-1----:R-:W-:-:S04]  /*06e0*/  USHF.L.U32 UR4, UR11, 0x6, URZ ;  /* 0x000000060b047899 */ /* 0x002fc800080006ff */
[----:B0-----:R-:W0:Y:S01]  /*06f0*/  LDC R14, c[0x0][0x360] ;  /* 0x0000d800ff0e7b82 */ /* 0x001e220000000800 */
[----:B------:R-:W-:-:S07]  /*0700*/  UIADD3 UR5, UPT, UPT, UR5, 0x80, URZ ;  /* 0x0000008005057890 */ /* 0x000fce000fffe0ff */
[----:B------:R-:W1:Y:S01]  /*0710*/  LDC.64 R6, c[0x0][0x390] ;  /* 0x0000e400ff067b82 */ /* 0x000e620000000a00 */
[----:B---3--:R-:W-:Y:S02]  /*0720*/  UIMAD UR4, UR10, UR6, UR4 ;  /* 0x000000060a0472a4 */ /* 0x008fe4000f8e0204 */
[----:B--2---:R-:W-:-:S04]  /*0730*/  ULEA UR5, UR7, UR5, 0x18 ;  /* 0x0000000507057291 */ /* 0x004fc8000f8ec0ff */
[----:B------:R-:W-:Y:S02]  /*0740*/  IADD3 R15, PT, PT, R12, UR4, RZ ;  /* 0x000000040c0f7c10 */ /* 0x000fe4000fffe0ff */
[----:B------:R-:W-:-:S07]  /*0750*/  LEA R13, R5, UR5, 0x4 ;  /* 0x00000005050d7c11 */ /* 0x000fce000f8e20ff */
.L_x_35440:
[----:B-1----:R-:W-:-:S06]  /*0760*/  IMAD.WIDE R8, R15, 0x4, R6 ;  /* 0x000000040f087825 */ /* 0x002fcc00078e0206 */
[----:B------:R-:W2:Y:S01]  /*0770*/  LDG.E.128 R8, desc[UR8][R8.64] ;  /* 0x0000000808087981 */ /* 0x000ea2000c1e1d00 */
[C---:B0-----:R-:W-:Y:S02]  /*0780*/  IMAD R12, R14.reuse, 0x4, R12 ;  /* 0x000000040e0c7824 */ /* 0x041fe400078e020c */
[----:B------:R-:W-:-:S03]  /*0790*/  IMAD R15, R14, 0x4, R15 ;  /* 0x000000040e0f7824 */ /* 0x000fc600078e020f */
[----:B------:R-:W-:Y:S01]  /*07a0*/  ISETP.GE.U32.AND P0, PT, R12, 0x40, PT ;  /* 0x000000400c00780c */ /* 0x000fe20003f06070 */
[----:B--2---:R0:W-:Y:S02]  /*07b0*/  STS.128 [R13], R8 ;  /* 0x000000080d007388 */ /* 0x0041e40000000c00 */
[----:B0-----:R-:W-:-:S10]  /*07c0*/  IMAD R13, R14, 0x10, R13 ;  /* 0x000000100e0d7824 */ /* 0x001fd400078e020d */
[----:B------:R-:W-:Y:S05]  /*07d0*/  @!P0 BRA `(.L_x_35440) ;  /* 0xfffffffc00e08947 */ /* 0x000fea000383ffff */
.L_x_35439:
[----:B-1----:R-:W-:Y:S05]  /*07e0*/  BSYNC.RECONVERGENT B0 ;  /* 0x0000000000007941 */ /* 0x002fea0003800200 */
.L_x_35438:
[----:B------:R-:W-:Y:S01]  /*07f0*/  @P1 IADD3 R4, PT, PT, R4, 0x1, RZ ;  /* 0x0000000104041810 */ /* 0x000fe20007ffe0ff */
[----:B------:R-:W-:Y:S01]  /*0800*/  BAR.SYNC.DEFER_BLOCKING 0x0 ;  /* 0x0000000000007b1d */ /* 0x000fe20000010000 */
[----:B------:R-:W-:Y:S01]  /*0810*/  ISETP.GE.AND P0, PT, R0, 0x1, PT ;  /* 0x000000010000780c */ /* 0x000fe20003f06270 */
[----:B0-----:R-:W-:Y:S01]  /*0820*/  IMAD.MOV.U32 R14, RZ, RZ, RZ ;  /* 0x000000ffff0e7224 */ /* 0x001fe200078e00ff */
[----:B------:R-:W-:-:S05]  /*0830*/  @!P2 LOP3.LUT R4, RZ, R0, RZ, 0x33, !PT ;  /* 0x00000000ff04a212 */ /* 0x000fca00078e33ff */
[----:B------:R-:W-:-:S04]  /*0840*/  IMAD.MOV R16, RZ, RZ, -R4 ;  /* 0x000000ffff107224 */ /* 0x000fc800078e0a04 */
        /* <DEDUP_REMOVED lines=17> */
.L_x_35442:
        /* <DEDUP_REMOVED lines=10> */
.L_x_35443:
        /* <DEDUP_REMOVED lines=9> */
.L_x_35444:
        /* <DEDUP_REMOVED lines=10> */
.L_x_35445:
[----:B------:R-:W-:Y:S05]  /*0b30*/  @P4 BRA `(.L_x_35441) ;  /* 0x0000000400444947 */ /* 0x000fea0003800000 */
[C---:B------:R-:W-:Y:S01]  /*0b40*/  VIADD R8, R6.reuse, 0x2 ;  /* 0x0000000206087836 */ /* 0x040fe20000000000 */
[C---:B------:R-:W-:Y:S01]  /*0b50*/  LOP3.LUT R18, R6.reuse, 0x2, RZ, 0x3c, !PT ;  /* 0x0000000206127812 */ /* 0x040fe200078e3cff */
[C---:B------:R-:W-:Y:S02]  /*0b60*/  VIADD R14, R6.reuse, 0x3 ;  /* 0x00000003060e7836 */ /* 0x040fe40000000000 */
[----:B0-2-4-:R-:W-:Y:S01]  /*0b70*/  VIADD R2, R6, 0x1 ;  /* 0x0000000106027836 */ /* 0x015fe20000000000 */
        /* <DEDUP_REMOVED lines=10> */
[C---:B------:R-:W-:Y:S01]  /*0c20*/  VIADD R17, R16.reuse, 0x1 ;  /* 0x0000000110117836 */ /* 0x040fe20000000000 */
[----:B------:R-:W-:Y:S02]  /*0c30*/  SEL R19, R3, RZ, P0 ;  /* 0x000000ff03137207 */ /* 0x000fe40000000000 */
[----:B------:R-:W-:-:S02]  /*0c40*/  IADD3 R16, PT, PT, R16, -0x1, RZ ;  /* 0xffffffff10107810 */ /* 0x000fc40007ffe0ff */
[----:B------:R-:W-:Y:S01]  /*0c50*/  PRMT R2, R0, 0x9910, RZ ;  /* 0x0000991000027816 */ /* 0x000fe200000000ff */
[----:B------:R-:W-:Y:S01]  /*0c60*/  IMAD.IADD R19, R6, 0x1, -R19 ;  /* 0x0000000106137824 */ /* 0x000fe200078e0a13 */
[----:B------:R-:W-:Y:S02]  /*0c70*/  LOP3.LUT R17, R17, 0x3, RZ, 0xc0, !PT ;  /* 0x0000000311117812 */ /* 0x000fe400078ec0ff */
[----:B------:R-:W-:Y:S02]  /*0c80*/  LOP3.LUT R16, R16, 0x3, RZ, 0xc0, !PT ;  /* 0x0000000310107812 */ /* 0x000fe400078ec0ff */
[----:B------:R-:W-:-:S07]  /*0c90*/  MOV R14, 0xcb0 ;  /* 0x00000cb0000e7802 */ /* 0x000fce0000000f00 */
[----:B-1-3--:R-:W-:Y:S05]  /*0ca0*/  CALL.REL.NOINC `($__internal_699_$__cuda_sm20_div_s16) ;  /* 0x0000000400a07944 */ /* 0x00afea0003c00000 */
        /* <DEDUP_REMOVED lines=8> */
.L_x_35454:
        /* <DEDUP_REMOVED lines=11> */
.L_x_35457:
[----:B-1----:R-:W-:Y:S01]  /*0de0*/  IMAD R23, R13, R24, RZ ;  /* 0x000000180d177224 */ /* 0x002fe200078e02ff */
[----:B------:R-:W-:Y:S06]  /*0df0*/  @!P2 BRA `(.L_x_35448) ;  /* 0x000000000010a947 */ /* 0x000fec0003800000 */
[----:B------:R-:W-:-:S03]  /*0e00*/  UMOV UR4, 0xffffffff ;  /* 0xffffffff00047882 */ /* 0x000fc60000000000 */
[----:B------:R-:W-:Y:S05]  /*0e10*/  BRA.DIV UR4, `(.L_x_35449) ;  /* 0x0000000204d47947 */ /* 0x000fea000b800000 */
[----:B------:R1:W2:Y:S02]  /*0e20*/  SHFL.IDX PT, R24, R22, R9, 0x1c1f ;  /* 0x001c1f0916187589 */ /* 0x0002a400000e0000 */
.L_x_35460:
[----:B--2---:R-:W-:-:S07]  /*0e30*/  IMAD R23, R12, R24, R23 ;  /* 0x000000180c177224 */ /* 0x004fce00078e0217 */
.L_x_35448:
[----:B------:R-:W-:-:S13]  /*0e40*/  ISETP.GE.AND P2, PT, R20, 0x3, PT ;  /* 0x000000031400780c */ /* 0x000fda0003f46270 */
[----:B------:R-:W-:Y:S05]  /*0e50*/  @!P2 BRA `(.L_x_35450) ;  /* 0x000000000010a947 */ /* 0x000fea0003800000 */
[----:B------:R-:W-:-:S03]  /*0e60*/  UMOV UR4, 0xffffffff ;  /* 0xffffffff00047882 */ /* 0x000fc60000000000 */
[----:B------:R-:W-:Y:S05]  /*0e70*/  BRA.DIV UR4, `(.L_x_35451) ;  /* 0x0000000204e07947 */ /* 0x000fea000b800000 */
[----:B------:R2:W3:Y:S02]  /*0e80*/  SHFL.IDX PT, R24, R22, R8, 0x1c1f ;  /* 0x001c1f0816187589 */ /* 0x0004e400000e0000 */
.L_x_35463:
[----:B---3--:R-:W-:-:S07]  /*0e90*/  IMAD R23, R11, R24, R23 ;  /* 0x000000180b177224 */ /* 0x008fce00078e0217 */
.L_x_35450:
[----:B------:R-:W-:-:S13]  /*0ea0*/  ISETP.GE.AND P2, PT, R20, 0x4, PT ;  /* 0x000000041400780c */ /* 0x000fda0003f46270 */
[----:B------:R-:W-:Y:S05]  /*0eb0*/  @!P2 BRA `(.L_x_35452) ;  /* 0x00000000005ca947 */ /* 0x000fea0003800000 */
[----:B------:R-:W-:-:S03]  /*0ec0*/  UMOV UR4, 0xffffffff ;  /* 0xffffffff00047882 */ /* 0x000fc60000000000 */
[----:B------:R-:W-:Y:S05]  /*0ed0*/  BRA.DIV UR4, `(.L_x_35453) ;  /* 0x0000000204ec7947 */ /* 0x000fea000b800000 */
[----:B012---:R0:W1:Y:S02]  /*0ee0*/  SHFL.IDX PT, R22, R22, R7, 0x1c1f ;  /* 0x001c1f0716167589 */ /* 0x00706400000e0000 */
.L_x_35466:
[----:B-1----:R-:W-:Y:S01]  /*0ef0*/  IMAD R23, R10, R22, R23 ;  /* 0x000000160a177224 */ /* 0x002fe200078e0217 */
[----:B------:R-:W-:Y:S06]  /*0f00*/  BRA `(.L_x_35452) ;  /* 0x0000000000487947 */ /* 0x000fec0003800000 */
.L_x_35446:
        /* <DEDUP_REMOVED lines=18> */
.L_x_35452:
[----:B------:R-:W-:Y:S01]  /*1030*/  IMAD.IADD R14, R23, 0x1, R14 ;  /* 0x00000001170e7824 */ /* 0x000fe200078e020e */
[----:B------:R-:W-:Y:S06]  /*1040*/  @!P1 BRA `(.L_x_35454) ;  /* 0xfffffffc00389947 */ /* 0x000fec000383ffff */
.L_x_35441:
[----:B0-----:R-:W0:Y:S01]  /*1050*/  LDC R7, c[0x0][0x384] ;  /* 0x0000e100ff077b82 */ /* 0x001e220000000800 */
[----:B------:R-:W-:Y:S05]  /*1060*/  WARPSYNC.ALL ;  /* 0x0000000000007948 */ /* 0x000fea0003800000 */
[----:B------:R-:W-:Y:S02]  /*1070*/  IMAD R0, R0, UR11, R5 ;  /* 0x0000000b00007c24 */ /* 0x000fe4000f8e0205 */
[----:B--2-4-:R-:W2:Y:S02]  /*1080*/  LDC.64 R2, c[0x0][0x3a0] ;  /* 0x0000e800ff027b82 */ /* 0x014ea40000000a00 */
[----:B0-----:R-:W-:-:S04]  /*1090*/  IMAD R5, R7, UR10, R0 ;  /* 0x0000000a07057c24 */ /* 0x001fc8000f8e0200 */
[----:B--2---:R-:W-:Y:S02]  /*10a0*/  IMAD.WIDE R2, R5, 0x4, R2 ;  /* 0x0000000405027825 */ /* 0x004fe400078e0202 */
[----:B------:R-:W-:Y:S06]  /*10b0*/  BAR.SYNC.DEFER_BLOCKING 0x0 ;  /* 0x0000000000007b1d */ /* 0x000fec0000010000 */
[----:B------:R-:W-:Y:S01]  /*10c0*/  STG.E desc[UR8][R2.64], R14 ;  /* 0x0000000e02007986 */ /* 0x000fe2000c101908 */
[----:B------:R-:W-:Y:S05]  /*10d0*/  EXIT ;  /* 0x000000000000794d */ /* 0x000fea0003800000 */
.L_x_35447:
[----:B------:R-:W-:Y:S01]  /*10e0*/  HFMA2 R27, -RZ, RZ, 0, 0.004024505615234375 ;  /* 0x00001c1fff1b7431 */ /* 0x000fe200000001ff */
[----:B------:R-:W-:Y:S01]  /*10f0*/  BSSY B0, `(.L_x_35455) ;  /* 0x0000006000007945 */ /* 0x000fe20003800000 */
[----:B------:R-:W-:Y:S02]  /*1100*/  IMAD.MOV.U32 R25, RZ, RZ, R19 ;  /* 0x000000ffff197224 */ /* 0x000fe400078e0013 */
[----:B------:R-:W-:-:S07]  /*1110*/  IMAD.MOV.U32 R24, RZ, RZ, -0x1 ;  /* 0xffffffffff187424 */ /* 0x000fce00078e00ff */
[----:B------:R-:W-:Y:S05]  /*1120*/  WARPSYNC.COLLECTIVE R24, `(.L_x_35456) ;  /* 0x0000000018087348 */ /* 0x000fea0003c00000 */
[----:B------:R0:W1:Y:S02]  /*1130*/  SHFL.IDX P3, R24, R22, R25, R27 ;  /* 0x0000001916187389 */ /* 0x000064000006001b */
[----:B01----:R-:W-:Y:S05]  /*1140*/  ENDCOLLECTIVE ;  /* 0x000000000000791b */ /* 0x003fea0003800000 */
.L_x_35456:
[----:B------:R-:W-:Y:S05]  /*1150*/  BSYNC B0 ;  /* 0x0000000000007941 */ /* 0x000fea0003800000 */
.L_x_35455:
[----:B------:R-:W-:Y:S05]  /*1160*/  BRA `(.L_x_35457) ;  /* 0xfffffffc001c7947 */ /* 0x000fea000383ffff */
.L_x_35449:
[----:B------:R-:W-:Y:S01]  /*1170*/  BSSY B0, `(.L_x_35458) ;  /* 0x0000007000007945 */ /* 0x000fe20003800000 */
[----:B------:R-:W-:Y:S01]  /*1180*/  IMAD.MOV.U32 R25, RZ, RZ, R9 ;  /* 0x000000ffff197224 */ /* 0x000fe200078e0009 */
[----:B------:R-:W-:Y:S01]  /*1190*/  MOV R24, 0xffffffff ;  /* 0xffffffff00187802 */ /* 0x000fe20000000f00 */
[----:B------:R-:W-:-:S07]  /*11a0*/  IMAD.MOV.U32 R27, RZ, RZ, 0x1c1f ;  /* 0x00001c1fff1b7424 */ /* 0x000fce00078e00ff */
[----:B0-----:R-:W-:Y:S05]  /*11b0*/  WARPSYNC.COLLECTIVE R24, `(.L_x_35459) ;  /* 0x0000000018087348 */ /* 0x001fea0003c00000 */
[----:B------:R1:W2:Y:S02]  /*11c0*/  SHFL.IDX P3, R24, R22, R25, R27 ;  /* 0x0000001916187389 */ /* 0x0002a4000006001b */
[----:B012---:R-:W-:Y:S05]  /*11d0*/  ENDCOLLECTIVE ;  /* 0x000000000000791b */ /* 0x007fea0003800000 */
.L_x_35459:
[----:B------:R-:W-:Y:S05]  /*11e0*/  BSYNC B0 ;  /* 0x0000000000007941 */ /* 0x000fea0003800000 */
.L_x_35458:
[----:B------:R-:W-:Y:S05]  /*11f0*/  BRA `(.L_x_35460) ;  /* 0xfffffffc000c7947 */ /* 0x000fea000383ffff */
.L_x_35451:
[----:B------:R-:W-:Y:S01]  /*1200*/  BSSY B0, `(.L_x_35461) ;  /* 0x0000007000007945 */ /* 0x000fe20003800000 */
[----:B------:R-:W-:Y:S02]  /*1210*/  IMAD.MOV.U32 R25, RZ, RZ, R8 ;  /* 0x000000ffff197224 */ /* 0x000fe400078e0008 */
[----:B------:R-:W-:Y:S02]  /*1220*/  IMAD.MOV.U32 R27, RZ, RZ, 0x1c1f ;  /* 0x00001c1fff1b7424 */ /* 0x000fe400078e00ff */
[----:B------:R-:W-:-:S07]  /*1230*/  IMAD.MOV.U32 R24, RZ, RZ, -0x1 ;  /* 0xffffffffff187424 */ /* 0x000fce00078e00ff */
[----:B01----:R-:W-:Y:S05]  /*1240*/  WARPSYNC.COLLECTIVE R24, `(.L_x_35462) ;  /* 0x0000000018087348 */ /* 0x003fea0003c00000 */
[----:B------:R2:W3:Y:S02]  /*1250*/  SHFL.IDX P3, R24, R22, R25, R27 ;  /* 0x0000001916187389 */ /* 0x0004e4000006001b */
[----:B0123--:R-:W-:Y:S05]  /*1260*/  ENDCOLLECTIVE ;  /* 0x000000000000791b */ /* 0x00ffea0003800000 */
.L_x_35462:
[----:B------:R-:W-:Y:S05]  /*1270*/  BSYNC B0 ;  /* 0x0000000000007941 */ /* 0x000fea0003800000 */
.L_x_35461:
[----:B------:R-:W-:Y:S05]  /*1280*/  BRA `(.L_x_35463) ;  /* 0xfffffffc00007947 */ /* 0x000fea000383ffff */
.L_x_35453:
[----:B------:R-:W-:Y:S01]  /*1290*/  BSSY B0, `(.L_x_35464) ;  /* 0x0000007000007945 */ /* 0x000fe20003800000 */
[----:B------:R-:W-:Y:S01]  /*12a0*/  MOV R25, R7 ;  /* 0x0000000700197202 */ /* 0x000fe20000000f00 */
[----:B------:R-:W-:Y:S02]  /*12b0*/  IMAD.MOV.U32 R27, RZ, RZ, 0x1c1f ;  /* 0x00001c1fff1b7424 */ /* 0x000fe400078e00ff */
[----:B------:R-:W-:-:S07]  /*12c0*/  IMAD.MOV.U32 R24, RZ, RZ, -0x1 ;  /* 0xffffffffff187424 */ /* 0x000fce00078e00ff */
[----:B012---:R-:W-:Y:S05]  /*12d0*/  WARPSYNC.COLLECTIVE R24, `(.L_x_35465) ;  /* 0x0000000018087348 */ /* 0x007fea0003c00000 */
[----:B------:R3:W4:Y:S02]  /*12e0*/  SHFL.IDX P3, R24, R22, R25, R27 ;  /* 0x0000001916187389 */ /* 0x000724000006001b */
[----:B01234-:R-:W-:Y:S05]  /*12f0*/  ENDCOLLECTIVE ;  /* 0x000000000000791b */ /* 0x01ffea0003800000 */
.L_x_35465:
[----:B------:R-:W-:Y:S05]  /*1300*/  BSYNC B0 ;  /* 0x0000000000007941 */ /* 0x000fea0003800000 */
.L_x_35464:
[----:B------:R-:W-:Y:S01]  /*1310*/  MOV R22, R24 ;  /* 0x0000001800167202 */ /* 0x000fe20000000f00 */
[----:B------:R-:W-:Y:S06]  /*1320*/  BRA `(.L_x_35466) ;  /* 0xfffffff800f07947 */ /* 0x000fec000383ffff */
        .weak           $__internal_699_$__cuda_sm20_div_s16
        .type           $__internal_699_$__cuda_sm20_div_s16,@function
        .size           $__internal_699_$__cuda_sm20_div_s16,(.L_x_39202 - $__internal_699_$__cuda_sm20_div_s16)
$__internal_699_$__cuda_sm20_div_s16:
        /* <DEDUP_REMOVED lines=23> */
[----:B------:R-:W-:Y:S05]  /*14a0*/  RET.REL.NODEC R2 `(_Z9cuda_gemmIiLi128ELi1ELi1ELi64ELi4ELi4ELi64ELi0ELi0EEviiiPT_S1_S1_iii) ;  /* 0xffffffe802d47950 */ /* 0x000fea0003c3ffff */
.L_x_35467:
        /* <DEDUP_REMOVED lines=13> */
.L_x_39202:


//--------------------- .text._Z9cuda_gemmIiLi128ELi1ELi1ELi64ELi2ELi2ELi64ELi1ELi1EEviiiPT_S1_S1_iii --------------------------
	.section	.text._Z9cuda_gemmIiLi128ELi1ELi1ELi64ELi2ELi2ELi64ELi1ELi1EEviiiPT_S1_S1_iii,"ax",@progbits
	.align	128
        .global         _Z9cuda_gemmIiLi128ELi1ELi1ELi64ELi2ELi2ELi64ELi1ELi1EEviiiPT_S1_S1_iii
        .type           _Z9cuda_gemmIiLi128ELi1ELi1ELi64ELi2ELi2ELi64ELi1ELi1EEviiiPT_S1_S1_iii,@function
        .size           _Z9cuda_gemmIiLi128ELi1ELi1ELi64ELi2ELi2ELi64ELi1ELi1EEviiiPT_S1_S1_iii,(.L_x_39939 - _Z9cuda_gemmIiLi128ELi1ELi1ELi64ELi2ELi2ELi64ELi1ELi1EEviiiPT_S1_S1_iii)
        .other          _Z9cuda_gemmIiLi128ELi1ELi1ELi64ELi2ELi2ELi64ELi1ELi1EEviiiPT_S1_S1_iii,@"STO_CUDA_ENTRY STV_DEFAULT"
_Z9cuda_gemmIiLi128ELi1ELi1ELi64ELi2ELi2ELi64ELi1ELi1EEviiiPT_S1_S1_iii:
.text._Z9cuda_gemmIiLi128ELi1ELi1ELi64ELi2ELi2ELi64ELi1ELi1EEviiiPT_S1_S1_iii:
        /* <DEDUP_REMOVED lines=14> */
.L_x_35470:
        /* <DEDUP_REMOVED lines=11> */
.L_x_35469:
[----:B------:R-:W-:Y:S05]  /*0190*/  BSYNC.RECONVERGENT B0 ;  /* 0x0000000000007941 */ /* 0x000fea0003800200 */
.L_x_35468:
[----:B------:R-:W1:Y:S02]  /*01a0*/  LDCU UR4, c[0x0][0x374] ;  /* 0x00006e80ff0477ac */ /* 0x000e640008000800 */
[----:B-1----:R-:W-:-:S13]  /*01b0*/  ISETP.GE.U32.AND P0, PT, R11, UR4, PT ;  /* 0x000000040b007c0c */ /* 0x002fda000bf06070 */
        /* <DEDUP_REMOVED lines=15> */
.L_x_35473:
[----:B------:R1:W2:Y:S01]  /*02b0*/  LDG.E.128 R8, desc[UR6][R2.64] ;  /* 0x0000000602087981 */ /* 0x0002a2000c1e1d00 */
[----:B0-----:R-:W-:-:S05]  /*02c0*/  IMAD R4, R7, 0x4, R4 ;  /* 0x0000000407047824 */ /* 0x001fca00078e0204 */
[----:B------:R-:W-:Y:S01]  /*02d0*/  ISETP.GE.U32.AND P1, PT, R4, 0x40, PT ;  /* 0x000000400400780c */ /* 0x000fe20003f26070 */
[C---:B-1----:R-:W-:Y:S01]  /*02e0*/  IMAD.WIDE.U32 R2, R7.reuse, 0x10, R2 ;  /* 0x0000001007027825 */ /* 0x042fe200078e0002 */
[----:B--2---:R0:W-:Y:S03]  /*02f0*/  STS.128 [R5], R8 ;  /* 0x0000000805007388 */ /* 0x0041e60000000c00 */
[----:B0-----:R-:W-:-:S08]  /*0300*/  IMAD R5, R7, 0x10, R5 ;  /* 0x0000001007057824 */ /* 0x001fd000078e0205 */
[----:B------:R-:W-:Y:S05]  /*0310*/  @!P1 BRA `(.L_x_35473) ;  /* 0xfffffffc00e49947 */ /* 0x000fea000383ffff */
.L_x_35472:
[----:B------:R-:W-:Y:S05]  /*0320*/  BSYNC.RECONVERGENT B0 ;  /* 0x0000000000007941 */ /* 0x000fea0003800200 */
.L_x_35471:
        /* <DEDUP_REMOVED lines=14> */
.L_x_35478:
[----:B------:R-:W-:Y:S01]  /*0410*/  UMOV UR4, 0xffffffff ;  /* 0xffffffff00047882 */ /* 0x000fe20000000000 */
[----:B------:R-:W-:Y:S02]  /*0420*/  LOP3.LUT R0, R0, 0x1, RZ, 0xc, !PT ;  /* 0x0000000100007812 */ /* 0x000fe400078e0cff */
[----:B------:R-:W-:Y:S05]  /*0430*/  BRA.DIV UR4, `(.L_x_35476) ;  /* 0x0000000204287947 */ /* 0x000fea000b800000 */
.L_x_35474:
[----:B------:R-:W-:Y:S05]  /*0440*/  WARPSYNC.ALL ;  /* 0x0000000000007948 */ /* 0x000fea0003800000 */
[----:B------:R-:W-:Y:S06]  /*0450*/  BAR.SYNC.DEFER_BLOCKING 0x0 ;  /* 0x0000000000007b1d */ /* 0x000fec0000010000 */
[----:B------:R-:W-:Y:S05]  /*0460*/  EXIT ;  /* 0x000000000000794d */ /* 0x000fea0003800000 */
.L_x_35475:
[----:B------:R-:W-:Y:S02]  /*0470*/  IMAD.MOV.U32 R4, RZ, RZ, R2 ;  /* 0x000000ffff047224 */ /* 0x000fe400078e0002 */
[----:B------:R-:W-:Y:S02]  /*0480*/  HFMA2 R5, -RZ, RZ, 0, 0.005977630615234375 ;  /* 0x00001e1fff057431 */ /* 0x000fe400000001ff */
[----:B------:R-:W-:-:S07]  /*0490*/  IMAD.MOV.U32 R2, RZ, RZ, -0x1 ;  /* 0xffffffffff027424 */ /* 0x000fce00078e00ff */
[----:B01----:R-:W-:Y:S05]  /*04a0*/  WARPSYNC.COLLECTIVE R2, `(.L_x_35477) ;  /* 0x0000000002087348 */ /* 0x003fea0003c00000 */
[----:B-1----:R1:W2:Y:S02]  /*04b0*/  SHFL.IDX P0, R2, R3, R4, R5 ;  /* 0x0000000403027389 */ /* 0x0022a40000000005 */
[----:B012---:R-:W-:Y:S05]  /*04c0*/  ENDCOLLECTIVE ;  /* 0x000000000000791b */ /* 0x007fea0003800000 */
.L_x_35477:
[----:B------:R-:W-:Y:S05]  /*04d0*/  BRA `(.L_x_35478) ;  /* 0xfffffffc00cc7947 */ /* 0x000fea000383ffff */
.L_x_35476:
[----:B------:R-:W-:Y:S01]  /*04e0*/  BSSY B0, `(.L_x_35479) ;  /* 0x0000007000007945 */ /* 0x000fe20003800000 */
[----:B------:R-:W-:Y:S01]  /*04f0*/  IMAD.MOV.U32 R4, RZ, RZ, R0 ;  /* 0x000000ffff047224 */ /* 0x000fe200078e0000 */
[----:B------:R-:W-:Y:S01]  /*0500*/  MOV R5, 0x1e1f ;  /* 0x00001e1f00057802 */ /* 0x000fe20000000f00 */
[----:B------:R-:W-:-:S07]  /*0510*/  IMAD.MOV.U32 R2, RZ, RZ, -0x1 ;  /* 0xffffffffff027424 */ /* 0x000fce00078e00ff */
[----:B01----:R-:W-:Y:S05]  /*0520*/  WARPSYNC.COLLECTIVE R2, `(.L_x_35480) ;  /* 0x0000000002087348 */ /* 0x003fea0003c00000 */
[----:B-1----:R1:W2:Y:S02]  /*0530*/  SHFL.IDX P0, R2, R3, R4, R5 ;  /* 0x0000000403027389 */ /* 0x0022a40000000005 */
[----:B012---:R-:W-:Y:S05]  /*0540*/  ENDCOLLECTIVE ;  /* 0x000000000000791b */ /* 0x007fea0003800000 */
.L_x_35480:
[----:B------:R-:W-:Y:S05]  /*0550*/  BSYNC B0 ;  /* 0x0000000000007941 */ /* 0x000fea0003800000 */
.L_x_35479:
[----:B------:R-:W-:Y:S05]  /*0560*/  BRA `(.L_x_35474) ;  /* 0xfffffffc00b47947 */ /* 0x000fea000383ffff */
.L_x_35481:
        /* <DEDUP_REMOVED lines=9> */
.L_x_39939:


//--------------------- .text._Z9cuda_gemmIiLi128ELi1ELi1ELi64ELi2ELi2ELi64ELi1ELi0EEviiiPT_S1_S1_iii --------------------------
	.section	.text._Z9cuda_gemmIiLi128ELi1ELi1ELi64ELi2ELi2ELi64ELi1ELi0EEviiiPT_S1_S1_iii,"ax",@progbits
	.align	128
        .global         _Z9cuda_gemmIiLi128ELi1ELi1ELi64ELi2ELi2ELi64ELi1ELi0EEviiiPT_S1_S1_iii
        .type           _Z9cuda_gemmIiLi128ELi1ELi1ELi64ELi2ELi2ELi64ELi1ELi0EEviiiPT_S1_S1_iii,@function
        .size           _Z9cuda_gemmIiLi128ELi1ELi1ELi64ELi2ELi2ELi64ELi1ELi0EEviiiPT_S1_S1_iii,(.L_x_39203 - _Z9cuda_gemmIiLi128ELi1ELi1ELi64ELi2ELi2ELi64ELi1ELi0EEviiiPT_S1_S1_iii)
        .other          _Z9cuda_gemmIiLi128ELi1ELi1ELi64ELi2ELi2ELi64ELi1ELi0EEviiiPT_S1_S1_iii,@"STO_CUDA_ENTRY STV_DEFAULT"
_Z9cuda_gemmIiLi128ELi1ELi1ELi64ELi2ELi2ELi64ELi1ELi0EEviiiPT_S1_S1_iii:
.text._Z9cuda_gemmIiLi128ELi1ELi1ELi64ELi2ELi2ELi64ELi1ELi0EEviiiPT_S1_S1_iii:
[----:B------:R-:W-:Y:S08]  /*0000*/  LDC R1, c[0x0][0x37c] ;  /* 0x0000df00ff017b82 */ /* 0x000ff00000000800 */
[----:B------:R-:W0:Y:S01]  /*0010*/  LDC.64 R2, c[0x0][0x3a8] ;  /* 0x0000ea00ff027b82 */ /* 0x000e220000000a00 */
[----:B------:R-:W1:Y:S01]  /*0020*/  LDCU.64 UR8, c[0x0][0x358] ;  /* 0x00006b00ff0877ac */ /* 0x000e620008000a00 */
[----:B------:R-:W-:Y:S01]  /*0030*/  BSSY.RECONVERGENT B0, `(.L_x_35482) ;  /* 0x000004f000007945 */ /* 0x000fe20003800200 */
[----:B0-----:R-:W-:-:S04]  /*0040*/  IABS R7, R3 ;  /* 0x0000000300077213 */ /* 0x001fc80000000000 */
[----:B------:R-:W0:Y:S08]  /*0050*/  I2F.RP R0, R7 ;  /* 0x0000000700007306 */ /* 0x000e300000209400 */
[----:B0-----:R-:W0:Y:S02]  /*0060*/  MUFU.RCP R0, R0 ;  /* 0x0000000000007308 */ /* 0x001e240000001000 */
[----:B0-----:R-:W-:-:S02]  /*0070*/  VIADD R4, R0, 0xffffffe ;  /* 0x0ffffffe00047836 */ /* 0x001fc40000000000 */
[----:B------:R-:W0:Y:S04]  /*0080*/  S2R R0, SR_TID.X ;  /* 0x0000000000007919 */ /* 0x000e280000002100 */
[----:B------:R2:W3:Y:S02]  /*0090*/  F2I.FTZ.U32.TRUNC.NTZ R5, R4 ;  /* 0x0000000400057305 */ /* 0x0004e4000021f000 */
[----:B--2---:R-:W-:Y:S02]  /*00a0*/  IMAD.MOV.U32 R4, RZ, RZ, RZ ;  /* 0x000000ffff047224 */ /* 0x004fe400078e00ff */
[----:B---3--:R-:W-:-:S04]  /*00b0*/  IMAD.MOV R6, RZ, RZ, -R5 ;  /* 0x000000ffff067224 */ /* 0x008fc800078e0a05 */
[----:B------:R-:W-:-:S04]  /*00c0*/  IMAD R9, R6, R7, RZ ;  /* 0x0000000706097224 */ /* 0x000fc800078e02ff */
[----:B------:R-:W-:Y:S01]  /*00d0*/  IMAD.HI.U32 R5, R5, R9, R4 ;  /* 0x0000000905057227 */ /* 0x000fe200078e0004 */
[----:B------:R-:W-:-:S03]  /*00e0*/  LOP3.LUT R4, R3, 0x40, RZ, 0x3c, !PT ;  /* 0x0000004003047812 */ /* 0x000fc600078e3cff */
[----:B------:R-:W-:Y:S01]  /*00f0*/  IMAD R9, R3, R2, RZ ;  /* 0x0000000203097224 */ /* 0x000fe200078e02ff */
        /* <DEDUP_REMOVED lines=10> */
[----:B0-----:R-:W-:-:S04]  /*01a0*/  ISETP.GE.U32.AND P0, PT, R0, R9, PT ;  /* 0x000000090000720c */ /* 0x001fc80003f06070 */
[----:B------:R-:W-:Y:S02]  /*01b0*/  @!P2 IADD3 R5, PT, PT, -R5, RZ, RZ ;  /* 0x000000ff0505a210 */ /* 0x000fe40007ffe1ff */
[----:B------:R-:W-:-:S04]  /*01c0*/  @!P1 LOP3.LUT R5, RZ, R3, RZ, 0x33, !PT ;  /* 0x00000003ff059212 */ /* 0x000fc800078e33ff */
[----:B------:R-:W-:-:S03]  /*01d0*/  PRMT R4, R5, 0x9910, RZ ;  /* 0x0000991005047816 */ /* 0x000fc600000000ff */
[----:B-1----:R-:W-:Y:S05]  /*01e0*/  @P0 BRA `(.L_x_35483) ;  /* 0x0000000000cc0947 */ /* 0x002fea0003800000 */
        /* <DEDUP_REMOVED lines=23> */
[----:B------:R-:W-:Y:S01]  /*0360*/  LOP3.LUT R16, RZ, R2, RZ, 0x33, !PT ;  /* 0x00000002ff107212 */ /* 0x000fe200078e33ff */
[----:B------:R-:W-:Y:S02]  /*0370*/  IMAD.MOV.U32 R11, RZ, RZ, R0 ;  /* 0x000000ffff0b7224 */ /* 0x000fe400078e0000 */
[----:B--2-4-:R-:W-:-:S07]  /*0380*/  IMAD.HI.U32 R18, R15, R17, R14 ;  /* 0x000000110f127227 */ /* 0x014fce00078e000e */
.L_x_35484:
[----:B0-----:R-:W-:-:S06]  /*0390*/  IMAD.WIDE.U32 R14, R11, 0x4, R6 ;  /* 0x000000040b0e7825 */ /* 0x001fcc00078e0006 */
[----:B------:R-:W2:Y:S01]  /*03a0*/  LDG.E R14, desc[UR8][R14.64] ;  /* 0x000000080e0e7981 */ /* 0x000ea2000c1e1900 */
[----:B------:R-:W-:-:S04]  /*03b0*/  IMAD.HI.U32 R13, R12, R11, RZ ;  /* 0x0000000b0c0d7227 */ /* 0x000fc800078e00ff */
[----:B------:R-:W-:Y:S01]  /*03c0*/  IMAD.HI.U32 R17, R18, R11, RZ ;  /* 0x0000000b12117227 */ /* 0x000fe200078e00ff */
[----:B------:R-:W-:-:S03]  /*03d0*/  IADD3 R13, PT, PT, -R13, RZ, RZ ;  /* 0x000000ff0d0d7210 */ /* 0x000fc60007ffe1ff */
        /* <DEDUP_REMOVED lines=10> */
[----:B------:R-:W-:Y:S02]  /*0480*/  ISETP.GE.U32.AND P4, PT, R20, R3, PT ;  /* 0x000000031400720c */ /* 0x000fe40003f86070 */
[----:B------:R-:W-:-:S09]  /*0490*/  ISETP.GE.U32.AND P2, PT, R11, R9, PT ;  /* 0x000000090b00720c */ /* 0x000fd20003f46070 */
[----:B------:R-:W-:Y:S02]  /*04a0*/  @P3 IADD3 R13, PT, PT, R13, -R2, RZ ;  /* 0x800000020d0d3210 */ /* 0x000fe40007ffe0ff */
[----:B------:R-:W-:Y:S02]  /*04b0*/  @P4 VIADD R17, R17, 0x1 ;  /* 0x0000000111114836 */ /* 0x000fe40000000000 */
[----:B------:R-:W-:-:S03]  /*04c0*/  SEL R13, R16, R13, !P0 ;  /* 0x0000000d100d7207 */ /* 0x000fc60004000000 */
[----:B------:R-:W-:Y:S02]  /*04d0*/  SEL R20, R22, R17, !P1 ;  /* 0x0000001116147207 */ /* 0x000fe40004800000 */
[----:B------:R-:W-:-:S04]  /*04e0*/  IMAD R13, R13, 0xc, R10 ;  /* 0x0000000c0d0d7824 */ /* 0x000fc800078e020a */
[----:B------:R-:W-:-:S05]  /*04f0*/  IMAD R13, R20, 0x4, R13 ;  /* 0x00000004140d7824 */ /* 0x000fca00078e020d */
[----:B--2---:R0:W-:Y:S01]  /*0500*/  STS [R13], R14 ;  /* 0x0000000e0d007388 */ /* 0x0041e20000000800 */
[----:B------:R-:W-:Y:S05]  /*0510*/  @!P2 BRA `(.L_x_35484) ;  /* 0xfffffffc009ca947 */ /* 0x000fea000383ffff */
.L_x_35483:
[----:B------:R-:W-:Y:S05]  /*0520*/  BSYNC.RECONVERGENT B0 ;  /* 0x0000000000007941 */ /* 0x000fea0003800200 */
.L_x_35482:
[----:B------:R-:W-:Y:S01]  /*0530*/  IMAD.MOV.U32 R8, RZ, RZ, R4 ;  /* 0x000000ffff087224 */ /* 0x000fe200078e0004 */
[----:B------:R-:W-:-:S07]  /*0540*/  MOV R6, 0x560 ;  /* 0x0000056000067802 */ /* 0x000fce0000000f00 */
[----:B0-----:R-:W-:Y:S05]  /*0550*/  CALL.REL.NOINC `($__internal_700_$__cuda_sm20_div_s16) ;  /* 0x00000010007c7944 */ /* 0x001fea0003c00000 */
[----:B------:R-:W0:Y:S01]  /*0560*/  I2F.U32.RP R4, R5 ;  /* 0x0000000500047306 */ /* 0x000e220000209000 */
[----:B------:R-:W1:Y:S01]  /*0570*/  S2R R3, SR_CTAID.Y ;  /* 0x0000000000037919 */ /* 0x000e620000002600 */
[----:B------:R-:W-:Y:S01]  /*0580*/  IMAD.MOV R9, RZ, RZ, -R5 ;  /* 0x000000ffff097224 */ /* 0x000fe200078e0a05 */
[----:B------:R-:W1:Y:S05]  /*0590*/  LDCU UR4, c[0x0][0x374] ;  /* 0x00006e80ff0477ac */ /* 0x000e6a0008000800 */
        /* <DEDUP_REMOVED lines=12> */
[----:B------:R-:W-:Y:S06]  /*0660*/  @P1 EXIT ;  /* 0x000000000000194d */ /* 0x000fec0003800000 */
[----:B------:R-:W-:Y:S01]  /*0670*/  ISETP.GT.U32.AND P3, PT, R0, 0xf, PT ;  /* 0x0000000f0000780c */ /* 0x000fe20003f64070 */
[----:B------:R-:W-:Y:S01]  /*0680*/  BSSY.RECONVERGENT B0, `(.L_x_35485) ;  /* 0x0000015000007945 */ /* 0x000fe20003800200 */
[----:B------:R-:W-:Y:S02]  /*0690*/  ISETP.NE.U32.AND P2, PT, R5, RZ, PT ;  /* 0x000000ff0500720c */ /* 0x000fe40003f45070 */
[----:B------:R-:W-:-:S09]  /*06a0*/  ISETP.GE.U32.AND P1, PT, R4, R5, PT ;  /* 0x000000050400720c */ /* 0x000fd20003f26070 */
[----:B------:R-:W-:Y:S05]  /*06b0*/  @P3 BRA `(.L_x_35486) ;  /* 0x0000000000443947 */ /* 0x000fea0003800000 */
[----:B------:R-:W0:Y:S01]  /*06c0*/  S2UR UR5, SR_CgaCtaId ;  /* 0x00000000000579c3 */ /* 0x000e220000008800 */
[----:B------:R-:W-:Y:S01]  /*06d0*/  UMOV UR4, 0x400 ;  /* 0x0000040000047882 */ /* 0x000fe20000000000 */
[----:B------:R-:W-:Y:S01]  /*06e0*/  SHF.L.U32 R14, R0, 0x2, RZ ;  /* 0x00000002000e7819 */ /* 0x000fe200000006ff */
[----:B------:R-:W-:-:S04]  /*06f0*/  UIADD3 UR4, UPT, UPT, UR4, 0x80, URZ ;  /* 0x0000008004047890 */ /* 0x000fc8000fffe0ff */
[----:B------:R-:W-:Y:S01]  /*0700*/  IMAD R9, R3, 0x40, R14 ;  /* 0x0000004003097824 */ /* 0x000fe200078e020e */
[----:B------:R-:W1:Y:S08]  /*0710*/  LDC.64 R6, c[0x0][0x390] ;  /* 0x0000e400ff067b82 */ /* 0x000e700000000a00 */
[----:B------:R-:W2:Y:S01]  /*0720*/  LDC R15, c[0x0][0x360] ;  /* 0x0000d800ff0f7b82 */ /* 0x000ea20000000800 */
[----:B0-----:R-:W-:-:S06]  /*0730*/  ULEA UR4, UR5, UR4, 0x18 ;  /* 0x0000000405047291 */ /* 0x001fcc000f8ec0ff */
[----:B------:R-:W-:Y:S01]  /*0740*/  LEA R13, R0, UR4, 0x4 ;  /* 0x00000004000d7c11 */ /* 0x000fe2000f8e20ff */
[----:B-1----:R-:W-:-:S07]  /*0750*/  IMAD.WIDE.U32 R6, R9, 0x4, R6 ;  /* 0x0000000409067825 */ /* 0x002fce00078e0006 */
.L_x_35487:
[----:B------:R0:W3:Y:S01]  /*0760*/  LDG.E.128 R8, desc[UR8][R6.64] ;  /* 0x0000000806087981 */ /* 0x0000e2000c1e1d00 */
[----:B--2---:R-:W-:-:S05]  /*0770*/  IMAD R14, R15, 0x4, R14 ;  /* 0x000000040f0e7824 */ /* 0x004fca00078e020e */
[----:B------:R-:W-:Y:S01]  /*0780*/  ISETP.GE.U32.AND P3, PT, R14, 0x40, PT ;  /* 0x000000400e00780c */ /* 0x000fe20003f66070 */
[C---:B0-----:R-:W-:Y:S01]  /*0790*/  IMAD.WIDE.U32 R6, R15.reuse, 0x10, R6 ;  /* 0x000000100f067825 */ /* 0x041fe200078e0006 */
[----:B---3--:R0:W-:Y:S02]  /*07a0*/  STS.128 [R13], R8 ;  /* 0x000000080d007388 */ /* 0x0081e40000000c00 */
[----:B0-----:R-:W-:-:S09]  /*07b0*/  LEA R13, R15, R13, 0x4 ;  /* 0x0000000d0f0d7211 */ /* 0x001fd200078e20ff */
[----:B------:R-:W-:Y:S05]  /*07c0*/  @!P3 BRA `(.L_x_35487) ;  /* 0xfffffffc00e4b947 */ /* 0x000fea000383ffff */
.L_x_35486:
[----:B------:R-:W-:Y:S05]  /*07d0*/  BSYNC.RECONVERGENT B0 ;  /* 0x0000000000007941 */ /* 0x000fea0003800200 */
.L_x_35485:
[----:B------:R-:W-:Y:S01]  /*07e0*/  @P0 VIADD R12, R12, 0x1 ;  /* 0x000000010c0c0836 */ /* 0x000fe20000000000 */
[----:B------:R-:W-:Y:S01]  /*07f0*/  BAR.SYNC.DEFER_BLOCKING 0x0 ;  /* 0x0000000000007b1d */ /* 0x000fe20000010000 */
[C---:B------:R-:W-:Y:S01]  /*0800*/  ISETP.GT.AND P0, PT, R5.reuse, RZ, PT ;  /* 0x000000ff0500720c */ /* 0x040fe20003f04270 */
[----:B------:R-:W-:Y:S01]  /*0810*/  IMAD.MOV.U32 R10, RZ, RZ, RZ ;  /* 0x000000ffff0a7224 */ /* 0x000fe200078e00ff */
[----:B------:R-:W-:Y:S01]  /*0820*/  LOP3.LUT R9, RZ, R5, RZ, 0x33, !PT ;  /* 0x00000005ff097212 */ /* 0x000fe200078e33ff */
[----:B------:R-:W-:Y:S01]  /*0830*/  @P1 VIADD R12, R12, 0x1 ;  /* 0x000000010c0c1836 */ /* 0x000fe20000000000 */
[----:B------:R-:W-:Y:S02]  /*0840*/  IADD3 R7, PT, PT, -R5, R4, RZ ;  /* 0x0000000405077210 */ /* 0x000fe40007ffe1ff */
[----:B------:R-:W-:Y:S02]  /*0850*/  PRMT R5, R2, 0x9910, RZ ;  /* 0x0000991002057816 */ /* 0x000fe400000000ff */
[----:B------:R-:W-:-:S02]  /*0860*/  SEL R2, R9, R12, !P2 ;  /* 0x0000000c09027207 */ /* 0x000fc40005000000 */
[----:B------:R-:W-:Y:S02]  /*0870*/  @P2 SEL R9, R7, R4, P1 ;  /* 0x0000000407092207 */ /* 0x000fe40000800000 */
[----:B------:R-:W-:Y:S02]  /*0880*/  LOP3.LUT R4, R0, 0x1, RZ, 0xc0, !PT ;  /* 0x0000000100047812 */ /* 0x000fe400078ec0ff */
[----:B------:R-:W-:Y:S01]  /*0890*/  LOP3.LUT R6, R9, 0x1, RZ, 0xc0, !PT ;  /* 0x0000000109067812 */ /* 0x000fe200078ec0ff */
[----:B------:R-:W-:Y:S06]  /*08a0*/  @!P0 BRA `(.L_x_35488) ;  /* 0x00000008009c8947 */ /* 0x000fec0003800000 */
[----:B------:R-:W0:Y:S01]  /*08b0*/  LDCU UR5, c[0x0][0x3ac] ;  /* 0x00007580ff0577ac */ /* 0x000e220008000800 */
[----:B------:R-:W1:Y:S01]  /*08c0*/  LDCU UR4, c[0x0][0x3a8] ;  /* 0x00007500ff0477ac */ /* 0x000e620008000800 */
[----:B------:R-:W2:Y:S01]  /*08d0*/  LDCU UR7, c[0x0][0x3ac] ;  /* 0x00007580ff0777ac */ /* 0x000ea20008000800 */
[----:B0-----:R-:W-:Y:S01]  /*08e0*/  IMAD.U32 R7, RZ, RZ, UR5 ;  /* 0x00000005ff077e24 */ /* 0x001fe2000f8e00ff */
[----:B-1----:R-:W-:-:S04]  /*08f0*/  UISETP.LT.AND UP0, UPT, UR4, 0x2, UPT ;  /* 0x000000020400788c */ /* 0x002fc8000bf01270 */
[C---:B------:R-:W-:Y:S02]  /*0900*/  ISETP.GE.AND P1, PT, R7.reuse, 0x1, PT ;  /* 0x000000010700780c */ /* 0x040fe40003f26270 */
[----:B------:R-:W-:Y:S01]  /*0910*/  ISETP.GE.AND P0, PT, R7, 0x2, PT ;  /* 0x000000020700780c */ /* 0x000fe20003f06270 */
[----:B------:R-:W-:-:S06]  /*0920*/  USEL UR4, UR4, 0x2, UP0 ;  /* 0x0000000204047887 */ /* 0x000fcc0008000000 */
[----:B------:R-:W-:-:S04]  /*0930*/  ISETP.GE.AND P2, PT, R2, UR4, PT ;  /* 0x0000000402007c0c */ /* 0x000fc8000bf46270 */
[----:B--2---:R-:W-:Y:S09]  /*0940*/  @!P1 BRA `(.L_x_35489) ;  /* 0x00000000001c9947 */ /* 0x004ff20003800000 */
[----:B------:R-:W0:Y:S01]  /*0950*/  S2UR UR6, SR_CgaCtaId ;  /* 0x00000000000679c3 */ /* 0x000e220000008800 */
[----:B------:R-:W-:Y:S01]  /*0960*/  UMOV UR5, 0x400 ;  /* 0x0000040000057882 */ /* 0x000fe20000000000 */
[----:B------:R-:W-:Y:S01]  /*0970*/  IMAD R8, R9, R7, R6 ;  /* 0x0000000709087224 */ /* 0x000fe200078e0206 */
[----:B------:R-:W-:-:S04]  /*0980*/  UIADD3 UR5, UPT, UPT, UR5, 0x80, URZ ;  /* 0x0000008005057890 */ /* 0x000fc8000fffe0ff */
[----:B0-----:R-:W-:-:S06]  /*0990*/  ULEA UR5, UR6, UR5, 0x18 ;  /* 0x0000000506057291 */ /* 0x001fcc000f8ec0ff */
[----:B------:R-:W-:-:S06]  /*09a0*/  LEA R8, R8, UR5, 0x2 ;  /* 0x0000000508087c11 */ /* 0x000fcc000f8e10ff */
[----:B------:R-:W0:Y:S02]  /*09b0*/  LDS R8, [R8] ;  /* 0x0000000008087984 */ /* 0x000e240000000800 */
.L_x_35489:
[----:B------:R-:W-:Y:S05]  /*09c0*/  @!P0 BRA `(.L_x_35490) ;  /* 0x0000000000208947 */ /* 0x000fea0003800000 */
[----:B------:R-:W1:Y:S01]  /*09d0*/  S2UR UR6, SR_CgaCtaId ;  /* 0x00000000000679c3 */ /* 0x000e620000008800 */
[----:B------:R-:W-:Y:S01]  /*09e0*/  UMOV UR5, 0x400 ;  /* 0x0000040000057882 */ /* 0x000fe20000000000 */
[----:B------:R-:W-:Y:S01]  /*09f0*/  LOP3.LUT R12, R6, 0x1, RZ, 0x3c, !PT ;  /* 0x00000001060c7812 */ /* 0x000fe200078e3cff */
[----:B------:R-:W-:-:S04]  /*0a00*/  UIADD3 UR5, UPT, UPT, UR5, 0x80, URZ ;  /* 0x0000008005057890 */ /* 0x000fc8000fffe0ff */
[----:B------:R-:W-:Y:S01]  /*0a10*/  IMAD R12, R9, R7, R12 ;  /* 0x00000007090c7224 */ /* 0x000fe200078e020c */
[----:B-1----:R-:W-:-:S06]  /*0a20*/  ULEA UR5, UR6, UR5, 0x18 ;  /* 0x0000000506057291 */ /* 0x002fcc000f8ec0ff */
[----:B------:R-:W-:-:S06]  /*0a30*/  LEA R9, R12, UR5, 0x2 ;  /* 0x000000050c097c11 */ /* 0x000fcc000f8e10ff */
[----:B------:R-:W1:Y:S02]  /*0a40*/  LDS R9, [R9] ;  /* 0x0000000009097984 */ /* 0x000e640000000800 */
.L_x_35490:
[----:B------:R-:W-:Y:S05]  /*0a50*/  @P2 BRA `(.L_x_35488) ;  /* 0x0000000800302947 */ /* 0x000fea0003800000 */
[----:B------:R-:W2:Y:S01]  /*0a60*/  I2F.U32.RP R15, R5 ;  /* 0x00000005000f7306 */ /* 0x000ea20000209000 */
        /* <DEDUP_REMOVED lines=8> */
[----:B--2---:R-:W2:Y:S02]  /*0af0*/  MUFU.RCP R15, R15 ;  /* 0x0000000f000f7308 */ /* 0x004ea40000001000 */
[----:B--2---:R-:W-:-:S06]  /*0b00*/  IADD3 R10, PT, PT, R15, 0xffffffe, RZ ;  /* 0x0ffffffe0f0a7810 */ /* 0x004fcc0007ffe0ff */
[----:B------:R2:W3:Y:S02]  /*0b10*/  F2I.FTZ.U32.TRUNC.NTZ R11, R10 ;  /* 0x0000000a000b7305 */ /* 0x0004e4000021f000 */
[----:B--2---:R-:W-:Y:S01]  /*0b20*/  MOV R10, RZ ;  /* 0x000000ff000a7202 */ /* 0x004fe20000000f00 */
[----:B---3--:R-:W-:-:S04]  /*0b30*/  IMAD R17, R17, R11, RZ ;  /* 0x0000000b11117224 */ /* 0x008fc800078e02ff */
[----:B------:R-:W-:-:S06]  /*0b40*/  IMAD.HI.U32 R11, R11, R17, R10 ;  /* 0x000000110b0b7227 */ /* 0x000fcc00078e000a */
[----:B------:R-:W-:-:S04]  /*0b50*/  IMAD.HI.U32 R11, R11, R12, RZ ;  /* 0x0000000c0b0b7227 */ /* 0x000fc800078e00ff */
[----:B------:R-:W-:-:S04]  /*0b60*/  IMAD.MOV R10, RZ, RZ, -R11 ;  /* 0x000000ffff0a7224 */ /* 0x000fc800078e0a0b */
[----:B------:R-:W-:Y:S02]  /*0b70*/  IMAD R12, R5, R10, R12 ;  /* 0x0000000a050c7224 */ /* 0x000fe400078e020c */
[----:B------:R-:W-:-:S03]  /*0b80*/  HFMA2 R10, -RZ, RZ, 0, 0 ;  /* 0x00000000ff0a7431 */ /* 0x000fc600000001ff */
[----:B------:R-:W-:-:S13]  /*0b90*/  ISETP.GE.U32.AND P1, PT, R12, R5, PT ;  /* 0x000000050c00720c */ /* 0x000fda0003f26070 */
[----:B------:R-:W-:Y:S01]  /*0ba0*/  @P1 IMAD.IADD R12, R12, 0x1, -R5 ;  /* 0x000000010c0c1824 */ /* 0x000fe200078e0a05 */
[----:B------:R-:W-:-:S04]  /*0bb0*/  @P1 IADD3 R11, PT, PT, R11, 0x1, RZ ;  /* 0x000000010b0b1810 */ /* 0x000fc80007ffe0ff */
[----:B------:R-:W-:-:S13]  /*0bc0*/  ISETP.GE.U32.AND P2, PT, R12, R5, PT ;  /* 0x000000050c00720c */ /* 0x000fda0003f46070 */
[----:B------:R-:W-:Y:S01]  /*0bd0*/  @P2 VIADD R11, R11, 0x1 ;  /* 0x000000010b0b2836 */ /* 0x000fe20000000000 */
[----:B------:R-:W-:-:S05]  /*0be0*/  @!P3 LOP3.LUT R11, RZ, R5, RZ, 0x33, !PT ;  /* 0x00000005ff0bb212 */ /* 0x000fca00078e33ff */
[----:B------:R-:W-:-:S05]  /*0bf0*/  IMAD.IADD R11, R14, 0x1, R11 ;  /* 0x000000010e0b7824 */ /* 0x000fca00078e020b */
[----:B------:R-:W-:-:S13]  /*0c00*/  ISETP.NE.AND P1, PT, R11, RZ, PT ;  /* 0x000000ff0b00720c */ /* 0x000fda0003f25270 */
[----:B------:R-:W-:Y:S05]  /*0c10*/  @!P1 BRA `(.L_x_35492) ;  /* 0x00000004001c9947 */ /* 0x000fea0003800000 */
[----:B------:R-:W2:Y:S01]  /*0c20*/  S2R R10, SR_CgaCtaId ;  /* 0x00000000000a7919 */ /* 0x000ea20000008800 */
[----:B------:R-:W-:Y:S01]  /*0c30*/  VIADD R12, R6, 0x1 ;  /* 0x00000001060c7836 */ /* 0x000fe20000000000 */
[----:B------:R-:W-:Y:S02]  /*0c40*/  MOV R13, 0x400 ;  /* 0x00000400000d7802 */ /* 0x000fe40000000f00 */
[C---:B------:R-:W-:Y:S02]  /*0c50*/  ISETP.GT.U32.AND P1, PT, R7.reuse, 0x40, PT ;  /* 0x000000400700780c */ /* 0x040fe40003f24070 */
[----:B------:R-:W-:Y:S02]  /*0c60*/  ISETP.GE.AND P0, PT, R12, R7, PT ;  /* 0x000000070c00720c */ /* 0x000fe40003f06270 */
[----:B------:R-:W-:Y:S02]  /*0c70*/  LOP3.LUT R14, R6, 0x1, RZ, 0x3c, !PT ;  /* 0x00000001060e7812 */ /* 0x000fe400078e3cff */
[----:B------:R-:W-:-:S02]  /*0c80*/  SEL R15, R7, RZ, P0 ;  /* 0x000000ff070f7207 */ /* 0x000fc40000000000 */
[----:B------:R-:W-:Y:S02]  /*0c90*/  ISETP.GE.AND P0, PT, R6, R7, PT ;  /* 0x000000070600720c */ /* 0x000fe40003f06270 */
[----:B------:R-:W-:Y:S02]  /*0ca0*/  IADD3 R12, PT, PT, R12, -R15, RZ ;  /* 0x8000000f0c0c7210 */ /* 0x000fe40007ffe0ff */
[----:B------:R-:W-:-:S05]  /*0cb0*/  SEL R15, R7, RZ, P0 ;  /* 0x000000ff070f7207 */ /* 0x000fca0000000000 */
[----:B------:R-:W-:Y:S01]  /*0cc0*/  IMAD.IADD R15, R6, 0x1, -R15 ;  /* 0x00000001060f7824 */ /* 0x000fe200078e0a0f */
[----:B--2---:R-:W-:Y:S01]  /*0cd0*/  LEA R13, R10, R13, 0x18 ;  /* 0x0000000d0a0d7211 */ /* 0x004fe200078ec0ff */
[----:B------:R-:W-:-:S05]  /*0ce0*/  VIADD R10, R11, 0x1 ;  /* 0x000000010b0a7836 */ /* 0x000fca0000000000 */
[----:B------:R-:W-:Y:S01]  /*0cf0*/  LOP3.LUT R16, R10, 0xfffffffe, RZ, 0xc0, !PT ;  /* 0xfffffffe0a107812 */ /* 0x000fe200078ec0ff */
[----:B------:R-:W-:-:S03]  /*0d00*/  IMAD.MOV.U32 R10, RZ, RZ, RZ ;  /* 0x000000ffff0a7224 */ /* 0x000fc600078e00ff */
[----:B------:R-:W-:-:S07]  /*0d10*/  IADD3 R16, PT, PT, -R16, RZ, RZ ;  /* 0x000000ff10107210 */ /* 0x000fce0007ffe1ff */
.L_x_35501:
[----:B------:R-:W-:Y:S02]  /*0d20*/  VIADD R16, R16, 0x2 ;  /* 0x0000000210107836 */ /* 0x000fe40000000000 */
[----:B------:R-:W-:-:S03]  /*0d30*/  IMAD R17, R2, 0xc, R13 ;  /* 0x0000000c02117824 */ /* 0x000fc600078e020d */
[----:B------:R-:W-:Y:S01]  /*0d40*/  ISETP.NE.AND P2, PT, R16, RZ, PT ;  /* 0x000000ff1000720c */ /* 0x000fe20003f45270 */
[----:B0-2---:R-:W-:-:S12]  /*0d50*/  @P1 BRA `(.L_x_35493) ;  /* 0x0000000000381947 */ /* 0x005fd80003800000 */
[----:B------:R-:W-:Y:S01]  /*0d60*/  IMAD R7, R4, 0x4, R17 ;  /* 0x0000000404077824 */ /* 0x000fe200078e0211 */
[----:B------:R-:W-:-:S04]  /*0d70*/  UMOV UR5, 0xffffffff ;  /* 0xffffffff00057882 */ /* 0x000fc80000000000 */
[----:B------:R2:W3:Y:S01]  /*0d80*/  LDS R20, [R7] ;  /* 0x0000000007147984 */ /* 0x0004e20000000800 */
[----:B------:R-:W-:Y:S05]  /*0d90*/  BRA.DIV UR5, `(.L_x_35494) ;  /* 0x00000006057c7947 */ /* 0x000fea000b800000 */
[----:B---3--:R3:W4:Y:S02]  /*0da0*/  SHFL.IDX PT, R19, R20, R15, 0x1e1f ;  /* 0x001e1f0f14137589 */ /* 0x00872400000e0000 */
.L_x_35508:
[----:B--2---:R-:W-:Y:S01]  /*0db0*/  MOV R7, UR7 ;  /* 0x0000000700077c02 */ /* 0x004fe20008000f00 */
[----:B0---4-:R-:W-:-:S03]  /*0dc0*/  IMAD R18, R8, R19, RZ ;  /* 0x0000001308127224 */ /* 0x011fc600078e02ff */
[----:B------:R-:W-:-:S13]  /*0dd0*/  ISETP.GE.AND P0, PT, R7, 0x2, PT ;  /* 0x000000020700780c */ /* 0x000fda0003f06270 */
[----:B------:R-:W-:Y:S05]  /*0de0*/  @!P0 BRA `(.L_x_35495) ;  /* 0x00000000003c8947 */ /* 0x000fea0003800000 */
[----:B------:R-:W-:-:S03]  /*0df0*/  UMOV UR5, 0xffffffff ;  /* 0xffffffff00057882 */ /* 0x000fc60000000000 */
[----:B------:R-:W-:Y:S05]  /*0e00*/  BRA.DIV UR5, `(.L_x_35496) ;  /* 0x0000000605847947 */ /* 0x000fea000b800000 */
[----:B------:R0:W2:Y:S02]  /*0e10*/  SHFL.IDX PT, R19, R20, R12, 0x1e1f ;  /* 0x001e1f0c14137589 */ /* 0x0000a400000e0000 */
.L_x_35511:
[----:B-12---:R-:W-:Y:S01]  /*0e20*/  IMAD R18, R9, R19, R18 ;  /* 0x0000001309127224 */ /* 0x006fe200078e0212 */
[----:B------:R-:W-:Y:S06]  /*0e30*/  BRA `(.L_x_35495) ;  /* 0x0000000000287947 */ /* 0x000fec0003800000 */
.L_x_35493:
[----:B------:R-:W-:Y:S02]  /*0e40*/  IMAD.U32 R7, RZ, RZ, UR7 ;  /* 0x00000007ff077e24 */ /* 0x000fe4000f8e00ff */
[----:B------:R-:W-:-:S03]  /*0e50*/  IMAD.MOV.U32 R18, RZ, RZ, RZ ;  /* 0x000000ffff127224 */ /* 0x000fc600078e00ff */
        /* <DEDUP_REMOVED lines=8> */
.L_x_35495:
[----:B------:R-:W-:Y:S01]  /*0ee0*/  IMAD R21, R5, 0xc, R17 ;  /* 0x0000000c05157824 */ /* 0x000fe200078e0211 */
[----:B------:R-:W-:-:S03]  /*0ef0*/  ISETP.GE.U32.AND P3, PT, R7, 0x41, PT ;  /* 0x000000410700780c */ /* 0x000fc60003f66070 */
[----:B------:R-:W-:-:S05]  /*0f00*/  IMAD R17, R4, 0x4, R21 ;  /* 0x0000000404117824 */ /* 0x000fca00078e0215 */
[----:B0--3--:R0:W2:Y:S05]  /*0f10*/  LDS R20, [R17] ;  /* 0x0000000011147984 */ /* 0x0090aa0000000800 */
[----:B------:R-:W-:Y:S05]  /*0f20*/  @!P3 BRA `(.L_x_35497) ;  /* 0x000000000028b947 */ /* 0x000fea0003800000 */
[----:B------:R-:W-:Y:S01]  /*0f30*/  ISETP.GE.AND P3, PT, R7, 0x1, PT ;  /* 0x000000010700780c */ /* 0x000fe20003f66270 */
[----:B0-----:R-:W-:-:S12]  /*0f40*/  IMAD.MOV.U32 R17, RZ, RZ, RZ ;  /* 0x000000ffff117224 */ /* 0x001fd800078e00ff */
[----:B------:R-:W-:-:S06]  /*0f50*/  @P3 LEA R19, R6, R21, 0x2 ;  /* 0x0000001506133211 */ /* 0x000fcc00078e10ff */
[----:B------:R-:W0:Y:S02]  /*0f60*/  @P3 LDS R19, [R19] ;  /* 0x0000000013133984 */ /* 0x000e240000000800 */
[----:B0-----:R-:W-:Y:S01]  /*0f70*/  @P3 IMAD R17, R8, R19, RZ ;  /* 0x0000001308113224 */ /* 0x001fe200078e02ff */
[----:B------:R-:W-:Y:S06]  /*0f80*/  @!P0 BRA `(.L_x_35498) ;  /* 0x0000000000348947 */ /* 0x000fec0003800000 */
[----:B------:R-:W-:-:S05]  /*0f90*/  IMAD R19, R14, 0x4, R21 ;  /* 0x000000040e137824 */ /* 0x000fca00078e0215 */
[----:B--2---:R-:W1:Y:S02]  /*0fa0*/  LDS R20, [R19] ;  /* 0x0000000013147984 */ /* 0x004e640000000800 */
[----:B-1----:R-:W-:Y:S01]  /*0fb0*/  IMAD R17, R9, R20, R17 ;  /* 0x0000001409117224 */ /* 0x002fe200078e0211 */
[----:B------:R-:W-:Y:S06]  /*0fc0*/  BRA `(.L_x_35498) ;  /* 0x0000000000247947 */ /* 0x000fec0003800000 */
.L_x_35497:
[----:B------:R-:W-:-:S03]  /*0fd0*/  UMOV UR5, 0xffffffff ;  /* 0xffffffff00057882 */ /* 0x000fc60000000000 */
[----:B------:R-:W-:Y:S05]  /*0fe0*/  BRA.DIV UR5, `(.L_x_35499) ;  /* 0x0000000605307947 */ /* 0x000fea000b800000 */
[----:B0-2---:R0:W2:Y:S02]  /*0ff0*/  SHFL.IDX PT, R17, R20, R15, 0x1e1f ;  /* 0x001e1f0f14117589 */ /* 0x0050a400000e0000 */
.L_x_35514:
[----:B--2---:R-:W-:Y:S01]  /*1000*/  IMAD R17, R8, R17, RZ ;  /* 0x0000001108117224 */ /* 0x004fe200078e02ff */
[----:B------:R-:W-:Y:S06]  /*1010*/  @!P0 BRA `(.L_x_35498) ;  /* 0x0000000000108947 */ /* 0x000fec0003800000 */
[----:B------:R-:W-:-:S03]  /*1020*/  UMOV UR5, 0xffffffff ;  /* 0xffffffff00057882 */ /* 0x000fc60000000000 */
[----:B------:R-:W-:Y:S05]  /*1030*/  BRA.DIV UR5, `(.L_x_35500) ;  /* 0x0000000605447947 */ /* 0x000fea000b800000 */
[----:B0-----:R0:W2:Y:S02]  /*1040*/  SHFL.IDX PT, R20, R20, R12, 0x1e1f ;  /* 0x001e1f0c14147589 */ /* 0x0010a400000e0000 */
.L_x_35517:
[----:B-12---:R-:W-:-:S07]  /*1050*/  IMAD R17, R9, R20, R17 ;  /* 0x0000001409117224 */ /* 0x006fce00078e0211 */
.L_x_35498:
[----:B------:R-:W-:Y:S02]  /*1060*/  IADD3 R10, PT, PT, R17, R18, R10 ;  /* 0x00000012110a7210 */ /* 0x000fe40007ffe00a */
[----:B------:R-:W-:Y:S01]  /*1070*/  LEA R2, R5, R2, 0x1 ;  /* 0x0000000205027211 */ /* 0x000fe200078e08ff */
[----:B------:R-:W-:Y:S06]  /*1080*/  @P2 BRA `(.L_x_35501) ;  /* 0xfffffffc00242947 */ /* 0x000fec000383ffff */
.L_x_35492:
[----:B------:R-:W-:Y:S05]  /*1090*/  BSYNC B0 ;  /* 0x0000000000007941 */ /* 0x000fea0003800000 */
.L_x_35491:
[----:B------:R-:W-:-:S04]  /*10a0*/  LOP3.LUT R11, R11, 0x1, RZ, 0xc0, !PT ;  /* 0x000000010b0b7812 */ /* 0x000fc800078ec0ff */
[----:B------:R-:W-:-:S13]  /*10b0*/  ISETP.NE.U32.AND P1, PT, R11, 0x1, PT ;  /* 0x000000010b00780c */ /* 0x000fda0003f25070 */
[----:B------:R-:W-:Y:S05]  /*10c0*/  @!P1 BRA `(.L_x_35488) ;  /* 0x0000000000949947 */ /* 0x000fea0003800000 */
[----:B0-----:R-:W0:Y:S01]  /*10d0*/  S2R R12, SR_CgaCtaId ;  /* 0x00000000000c7919 */ /* 0x001e220000008800 */
[----:B------:R-:W-:Y:S02]  /*10e0*/  MOV R5, 0x400 ;  /* 0x0000040000057802 */ /* 0x000fe40000000f00 */
[----:B------:R-:W-:Y:S02]  /*10f0*/  ISETP.GE.U32.AND P1, PT, R7, 0x41, PT ;  /* 0x000000410700780c */ /* 0x000fe40003f26070 */
[----:B0-----:R-:W-:-:S05]  /*1100*/  LEA R5, R12, R5, 0x18 ;  /* 0x000000050c057211 */ /* 0x001fca00078ec0ff */
[----:B------:R-:W-:-:S04]  /*1110*/  IMAD R11, R2, 0xc, R5 ;  /* 0x0000000c020b7824 */ /* 0x000fc800078e0205 */
[----:B------:R-:W-:-:S06]  /*1120*/  IMAD R4, R4, 0x4, R11 ;  /* 0x0000000404047824 */ /* 0x000fcc00078e020b */
[----:B------:R-:W0:Y:S01]  /*1130*/  LDS R4, [R4] ;  /* 0x0000000004047984 */ /* 0x000e220000000800 */
        /* <DEDUP_REMOVED lines=10> */
[----:B------:R-:W1:Y:S02]  /*11e0*/  LDS R6, [R6] ;  /* 0x0000000006067984 */ /* 0x000e640000000800 */
[----:B-1----:R-:W-:Y:S01]  /*11f0*/  IMAD R2, R9, R6, R2 ;  /* 0x0000000609027224 */ /* 0x002fe200078e0202 */
[----:B------:R-:W-:Y:S06]  /*1200*/  BRA `(.L_x_35503) ;  /* 0x0000000000407947 */ /* 0x000fec0003800000 */
.L_x_35502:
[----:B------:R-:W-:Y:S01]  /*1210*/  ISETP.GE.AND P1, PT, R6, R7, PT ;  /* 0x000000070600720c */ /* 0x000fe20003f26270 */
[----:B------:R-:W-:-:S03]  /*1220*/  UMOV UR5, 0xffffffff ;  /* 0xffffffff00057882 */ /* 0x000fc60000000000 */
[----:B------:R-:W-:-:S04]  /*1230*/  SEL R5, R7, RZ, P1 ;  /* 0x000000ff07057207 */ /* 0x000fc80000800000 */
[----:B------:R-:W-:Y:S01]  /*1240*/  IADD3 R5, PT, PT, R6, -R5, RZ ;  /* 0x8000000506057210 */ /* 0x000fe20007ffe0ff */
[----:B------:R-:W-:Y:S06]  /*1250*/  BRA.DIV UR5, `(.L_x_35504) ;  /* 0x0000000205e47947 */ /* 0x000fec000b800000 */
[----:B0-----:R0:W3:Y:S02]  /*1260*/  SHFL.IDX PT, R5, R4, R5, 0x1e1f ;  /* 0x001e1f0504057589 */ /* 0x0010e400000e0000 */
.L_x_35520:
[----:B---3--:R-:W-:Y:S01]  /*1270*/  IMAD R2, R8, R5, RZ ;  /* 0x0000000508027224 */ /* 0x008fe200078e02ff */
[----:B------:R-:W-:Y:S06]  /*1280*/  @!P0 BRA `(.L_x_35503) ;  /* 0x0000000000208947 */ /* 0x000fec0003800000 */
[----:B------:R-:W-:Y:S01]  /*1290*/  VIADD R6, R6, 0x1 ;  /* 0x0000000106067836 */ /* 0x000fe20000000000 */
[----:B------:R-:W-:-:S04]  /*12a0*/  UMOV UR5, 0xffffffff ;  /* 0xffffffff00057882 */ /* 0x000fc80000000000 */
[----:B------:R-:W-:-:S04]  /*12b0*/  ISETP.GE.AND P0, PT, R6, R7, PT ;  /* 0x000000070600720c */ /* 0x000fc80003f06270 */
[----:B------:R-:W-:-:S05]  /*12c0*/  SEL R7, R7, RZ, P0 ;  /* 0x000000ff07077207 */ /* 0x000fca0000000000 */
[----:B------:R-:W-:Y:S01]  /*12d0*/  IMAD.IADD R7, R6, 0x1, -R7 ;  /* 0x0000000106077824 */ /* 0x000fe200078e0a07 */
[----:B------:R-:W-:Y:S06]  /*12e0*/  BRA.DIV UR5, `(.L_x_35505) ;  /* 0x0000000205ec7947 */ /* 0x000fec000b800000 */
[----:B0-----:R0:W3:Y:S02]  /*12f0*/  SHFL.IDX PT, R4, R4, R7, 0x1e1f ;  /* 0x001e1f0704047589 */ /* 0x0010e400000e0000 */
.L_x_35523:
[----:B-1-3--:R-:W-:-:S07]  /*1300*/  IMAD R2, R9, R4, R2 ;  /* 0x0000000409027224 */ /* 0x00afce00078e0202 */
.L_x_35503:
[----:B------:R-:W-:-:S07]  /*1310*/  IADD3 R10, PT, PT, R10, R2, RZ ;  /* 0x000000020a0a7210 */ /* 0x000fce0007ffe0ff */
.L_x_35488:
[----:B0-----:R-:W0:Y:S01]  /*1320*/  LDC.64 R4, c[0x0][0x3a0] ;  /* 0x0000e800ff047b82 */ /* 0x001e220000000a00 */
[----:B------:R-:W-:Y:S05]  /*1330*/  WARPSYNC.ALL ;  /* 0x0000000000007948 */ /* 0x000fea0003800000 */
[----:B------:R-:W-:-:S04]  /*1340*/  IMAD R3, R3, 0x40, R0 ;  /* 0x0000004003037824 */ /* 0x000fc800078e0200 */
[----:B0-----:R-:W-:Y:S01]  /*1350*/  IMAD.WIDE.U32 R2, R3, 0x4, R4 ;  /* 0x0000000403027825 */ /* 0x001fe200078e0004 */
[----:B------:R-:W-:Y:S06]  /*1360*/  BAR.SYNC.DEFER_BLOCKING 0x0 ;  /* 0x0000000000007b1d */ /* 0x000fec0000010000 */
[----:B------:R-:W-:Y:S01]  /*1370*/  STG.E desc[UR8][R2.64], R10 ;  /* 0x0000000a02007986 */ /* 0x000fe2000c101908 */
[----:B------:R-:W-:Y:S05]  /*1380*/  EXIT ;  /* 0x000000000000794d */ /* 0x000fea0003800000 */
.L_x_35494:
[----:B------:R-:W-:Y:S01]  /*1390*/  HFMA2 R22, -RZ, RZ, 0, 0.005977630615234375 ;  /* 0x00001e1fff167431 */ /* 0x000fe200000001ff */
[----:B------:R-:W-:Y:S01]  /*13a0*/  BSSY B1, `(.L_x_35506) ;  /* 0x0000006000017945 */ /* 0x000fe20003800000 */
[----:B------:R-:W-:Y:S02]  /*13b0*/  IMAD.MOV.U32 R21, RZ, RZ, R15 ;  /* 0x000000ffff157224 */ /* 0x000fe400078e000f */
[----:B------:R-:W-:-:S07]  /*13c0*/  IMAD.MOV.U32 R19, RZ, RZ, -0x1 ;  /* 0xffffffffff137424 */ /* 0x000fce00078e00ff */
[----:B0123--:R-:W-:Y:S05]  /*13d0*/  WARPSYNC.COLLECTIVE R19, `(.L_x_35507) ;  /* 0x0000000013087348 */ /* 0x00ffea0003c00000 */
[----:B---3--:R3:W4:Y:S02]  /*13e0*/  SHFL.IDX P3, R19, R20, R21, R22 ;  /* 0x0000001514137389 */ /* 0x0087240000060016 */
[----:B01234-:R-:W-:Y:S05]  /*13f0*/  ENDCOLLECTIVE ;  /* 0x000000000000791b */ /* 0x01ffea0003800000 */
.L_x_35507:
[----:B------:R-:W-:Y:S05]  /*1400*/  BSYNC B1 ;  /* 0x0000000000017941 */ /* 0x000fea0003800000 */
.L_x_35506:
[----:B------:R-:W-:Y:S05]  /*1410*/  BRA `(.L_x_35508) ;  /* 0xfffffff800647947 */ /* 0x000fea000383ffff */
.L_x_35496:
[----:B------:R-:W-:Y:S01]  /*1420*/  BSSY B1, `(.L_x_35509) ;  /* 0x0000007000017945 */ /* 0x000fe20003800000 */
[----:B------:R-:W-:Y:S01]  /*1430*/  IMAD.MOV.U32 R21, RZ, RZ, R12 ;  /* 0x000000ffff157224 */ /* 0x000fe200078e000c */
[----:B------:R-:W-:Y:S01]  /*1440*/  MOV R22, 0x1e1f ;  /* 0x00001e1f00167802 */ /* 0x000fe20000000f00 */
[----:B------:R-:W-:-:S07]  /*1450*/  IMAD.MOV.U32 R19, RZ, RZ, -0x1 ;  /* 0xffffffffff137424 */ /* 0x000fce00078e00ff */
[----:B-1-3--:R-:W-:Y:S05]  /*1460*/  WARPSYNC.COLLECTIVE R19, `(.L_x_35510) ;  /* 0x0000000013087348 */ /* 0x00afea0003c00000 */
[----:B------:R0:W2:Y:S02]  /*1470*/  SHFL.IDX P3, R19, R20, R21, R22 ;  /* 0x0000001514137389 */ /* 0x0000a40000060016 */
[----:B0123--:R-:W-:Y:S05]  /*1480*/  ENDCOLLECTIVE ;  /* 0x000000000000791b */ /* 0x00ffea0003800000 */
.L_x_35510:
[----:B------:R-:W-:Y:S05]  /*1490*/  BSYNC B1 ;  /* 0x0000000000017941 */ /* 0x000fea0003800000 */
.L_x_35509:
[----:B------:R-:W-:Y:S05]  /*14a0*/  BRA `(.L_x_35511) ;  /* 0xfffffff8005c7947 */ /* 0x000fea000383ffff */
.L_x_35499:
[----:B------:R-:W-:Y:S01]  /*14b0*/  HFMA2 R22, -RZ, RZ, 0, 0.005977630615234375 ;  /* 0x00001e1fff167431 */ /* 0x000fe200000001ff */
[----:B------:R-:W-:Y:S01]  /*14c0*/  BSSY B1, `(.L_x_35512) ;  /* 0x0000006000017945 */ /* 0x000fe20003800000 */
[----:B------:R-:W-:Y:S02]  /*14d0*/  IMAD.MOV.U32 R21, RZ, RZ, R15 ;  /* 0x000000ffff157224 */ /* 0x000fe400078e000f */
[----:B------:R-:W-:-:S07]  /*14e0*/  IMAD.MOV.U32 R19, RZ, RZ, -0x1 ;  /* 0xffffffffff137424 */ /* 0x000fce00078e00ff */
[----:B012---:R-:W-:Y:S05]  /*14f0*/  WARPSYNC.COLLECTIVE R19, `(.L_x_35513) ;  /* 0x0000000013087348 */ /* 0x007fea0003c00000 */
[----:B--2---:R2:W3:Y:S02]  /*1500*/  SHFL.IDX P3, R19, R20, R21, R22 ;  /* 0x0000001514137389 */ /* 0x0044e40000060016 */
[----:B0123--:R-:W-:Y:S05]  /*1510*/  ENDCOLLECTIVE ;  /* 0x000000000000791b */ /* 0x00ffea0003800000 */
.L_x_35513:
[----:B------:R-:W-:Y:S05]  /*1520*/  BSYNC B1 ;  /* 0x0000000000017941 */ /* 0x000fea0003800000 */
.L_x_35512:
[----:B------:R-:W-:Y:S01]  /*1530*/  IMAD.MOV.U32 R17, RZ, RZ, R19 ;  /* 0x000000ffff117224 */ /* 0x000fe200078e0013 */
[----:B------:R-:W-:Y:S06]  /*1540*/  BRA `(.L_x_35514) ;  /* 0xfffffff800ac7947 */ /* 0x000fec000383ffff */
.L_x_35500:
[----:B------:R-:W-:Y:S01]  /*1550*/  BSSY B1, `(.L_x_35515) ;  /* 0x0000007000017945 */ /* 0x000fe20003800000 */
[----:B------:R-:W-:Y:S01]  /*1560*/  MOV R21, R12 ;  /* 0x0000000c00157202 */ /* 0x000fe20000000f00 */
[----:B------:R-:W-:Y:S02]  /*1570*/  IMAD.MOV.U32 R22, RZ, RZ, 0x1e1f ;  /* 0x00001e1fff167424 */ /* 0x000fe400078e00ff */
[----:B------:R-:W-:-:S07]  /*1580*/  IMAD.MOV.U32 R19, RZ, RZ, -0x1 ;  /* 0xffffffffff137424 */ /* 0x000fce00078e00ff */
[----:B01----:R-:W-:Y:S05]  /*1590*/  WARPSYNC.COLLECTIVE R19, `(.L_x_35516) ;  /* 0x0000000013087348 */ /* 0x003fea0003c00000 */
[----:B------:R2:W3:Y:S02]  /*15a0*/  SHFL.IDX P3, R19, R20, R21, R22 ;  /* 0x0000001514137389 */ /* 0x0004e40000060016 */
[----:B0123--:R-:W-:Y:S05]  /*15b0*/  ENDCOLLECTIVE ;  /* 0x000000000000791b */ /* 0x00ffea0003800000 */
.L_x_35516:
[----:B------:R-:W-:Y:S05]  /*15c0*/  BSYNC B1 ;  /* 0x0000000000017941 */ /* 0x000fea0003800000 */
.L_x_35515:
[----:B------:R-:W-:Y:S01]  /*15d0*/  MOV R20, R19 ;  /* 0x0000001300147202 */ /* 0x000fe20000000f00 */
[----:B------:R-:W-:Y:S06]  /*15e0*/  BRA `(.L_x_35517) ;  /* 0xfffffff800987947 */ /* 0x000fec000383ffff */
.L_x_35504:
[----:B------:R-:W-:Y:S01]  /*15f0*/  HFMA2 R22, -RZ, RZ, 0, 0.005977630615234375 ;  /* 0x00001e1fff167431 */ /* 0x000fe200000001ff */
[----:B------:R-:W-:Y:S01]  /*1600*/  BSSY B0, `(.L_x_35518) ;  /* 0x0000007000007945 */ /* 0x000fe20003800000 */
[----:B0-2---:R-:W-:Y:S02]  /*1610*/  IMAD.MOV.U32 R20, RZ, RZ, R4 ;  /* 0x000000ffff147224 */ /* 0x005fe400078e0004 */
[----:B------:R-:W-:Y:S02]  /*1620*/  IMAD.MOV.U32 R21, RZ, RZ, R5 ;  /* 0x000000ffff157224 */ /* 0x000fe400078e0005 */
[----:B------:R-:W-:-:S07]  /*1630*/  IMAD.MOV.U32 R19, RZ, RZ, -0x1 ;  /* 0xffffffffff137424 */ /* 0x000fce00078e00ff */
[----:B-1----:R-:W-:Y:S05]  /*1640*/  WARPSYNC.COLLECTIVE R19, `(.L_x_35519) ;  /* 0x0000000013087348 */ /* 0x002fea0003c00000 */
[----:B------:R0:W2:Y:S02]  /*1650*/  SHFL.IDX P3, R19, R20, R21, R22 ;  /* 0x0000001514137389 */ /* 0x0000a40000060016 */
[----:B012---:R-:W-:Y:S05]  /*1660*/  ENDCOLLECTIVE ;  /* 0x000000000000791b */ /* 0x007fea0003800000 */
.L_x_35519:
[----:B------:R-:W-:Y:S05]  /*1670*/  BSYNC B0 ;  /* 0x0000000000007941 */ /* 0x000fea0003800000 */
.L_x_35518:
[----:B------:R-:W-:Y:S01]  /*1680*/  IMAD.MOV.U32 R5, RZ, RZ, R19 ;  /* 0x000000ffff057224 */ /* 0x000fe200078e0013 */
[----:B------:R-:W-:Y:S06]  /*1690*/  BRA `(.L_x_35520) ;  /* 0xfffffff800f47947 */ /* 0x000fec000383ffff */
.L_x_35505:
[----:B------:R-:W-:Y:S01]  /*16a0*/  BSSY B0, `(.L_x_35521) ;  /* 0x0000008000007945 */ /* 0x000fe20003800000 */
[----:B--2---:R-:W-:Y:S01]  /*16b0*/  MOV R20, R4 ;  /* 0x0000000400147202 */ /* 0x004fe20000000f00 */
[----:B------:R-:W-:Y:S01]  /*16c0*/  IMAD.MOV.U32 R21, RZ, RZ, R7 ;  /* 0x000000ffff157224 */ /* 0x000fe200078e0007 */
[----:B------:R-:W-:Y:S01]  /*16d0*/  MOV R19, 0xffffffff ;  /* 0xffffffff00137802 */ /* 0x000fe20000000f00 */
[----:B------:R-:W-:-:S07]  /*16e0*/  IMAD.MOV.U32 R22, RZ, RZ, 0x1e1f ;  /* 0x00001e1fff167424 */ /* 0x000fce00078e00ff */
[----:B01----:R-:W-:Y:S05]  /*16f0*/  WARPSYNC.COLLECTIVE R19, `(.L_x_35522) ;  /* 0x0000000013087348 */ /* 0x003fea0003c00000 */
[----:B------:R2:W3:Y:S02]  /*1700*/  SHFL.IDX P3, R19, R20, R21, R22 ;  /* 0x0000001514137389 */ /* 0x0004e40000060016 */
[----:B0123--:R-:W-:Y:S05]  /*1710*/  ENDCOLLECTIVE ;  /* 0x000000000000791b */ /* 0x00ffea0003800000 */
.L_x_35522:
[----:B------:R-:W-:Y:S05]  /*1720*/  BSYNC B0 ;  /* 0x0000000000007941 */ /* 0x000fea0003800000 */
.L_x_35521:
[----:B------:R-:W-:Y:S01]  /*1730*/  IMAD.MOV.U32 R4, RZ, RZ, R19 ;  /* 0x000000ffff047224 */ /* 0x000fe200078e0013 */
[----:B------:R-:W-:Y:S06]  /*1740*/  BRA `(.L_x_35523) ;  /* 0xfffffff800ec7947 */ /* 0x000fec000383ffff */
        .weak           $__internal_700_$__cuda_sm20_div_s16
        .type           $__internal_700_$__cuda_sm20_div_s16,@function
        .size           $__internal_700_$__cuda_sm20_div_s16,(.L_x_39203 - $__internal_700_$__cuda_sm20_div_s16)
$__internal_700_$__cuda_sm20_div_s16:
        /* <DEDUP_REMOVED lines=22> */
[----:B------:R-:W-:Y:S05]  /*18b0*/  RET.REL.NODEC R6 `(_Z9cuda_gemmIiLi128ELi1ELi1ELi64ELi2ELi2ELi64ELi1ELi0EEviiiPT_S1_S1_iii) ;  /* 0xffffffe406d07950 */ /* 0x000fea0003c3ffff */
.L_x_35524:
        /* <DEDUP_REMOVED lines=12> */
.L_x_39203:


//--------------------- .text._Z9cuda_gemmIiLi128ELi1ELi1ELi64ELi2ELi2ELi64ELi0ELi1EEviiiPT_S1_S1_iii --------------------------
	.section	.text._Z9cuda_gemmIiLi128ELi1ELi1ELi64ELi2ELi2ELi64ELi0ELi1EEviiiPT_S1_S1_iii,"ax",@progbits
	.align	128
        .global         _Z9cuda_gemmIiLi128ELi1ELi1ELi64ELi2ELi2ELi64ELi0ELi1EEviiiPT_S1_S1_iii
        .type           _Z9cuda_gemmIiLi128ELi1ELi1ELi64ELi2ELi2ELi64ELi0ELi1EEviiiPT_S1_S1_iii,@function
        .size           _Z9cuda_gemmIiLi128ELi1ELi1ELi64ELi2ELi2ELi64ELi0ELi1EEviiiPT_S1_S1_iii,(.L_x_39941 - _Z9cuda_gemmIiLi128ELi1ELi1ELi64ELi2ELi2ELi64ELi0ELi1EEviiiPT_S1_S1_iii)
        .other          _Z9cuda_gemmIiLi128ELi1ELi1ELi64ELi2ELi2ELi64ELi0ELi1EEviiiPT_S1_S1_iii,@"STO_CUDA_ENTRY STV_DEFAULT"
_Z9cuda_gemmIiLi128ELi1ELi1ELi64ELi2ELi2ELi64ELi0ELi1EEviiiPT_S1_S1_iii:
.text._Z9cuda_gemmIiLi128ELi1ELi1ELi64ELi2ELi2ELi64ELi0ELi1EEviiiPT_S1_S1_iii:
        /* <DEDUP_REMOVED lines=13> */
.L_x_35527:
        /* <DEDUP_REMOVED lines=11> */
.L_x_35526:
[----:B------:R-:W-:Y:S05]  /*0180*/  BSYNC.RECONVERGENT B0 ;  /* 0x0000000000007941 */ /* 0x000fea0003800200 */
.L_x_35525:
[----:B------:R-:W1:Y:S08]  /*0190*/  S2UR UR10, SR_CTAID.Y ;  /* 0x00000000000a79c3 */ /* 0x000e700000002600 */
[----:B------:R-:W1:Y:S02]  /*01a0*/  LDC R2, c[0x0][0x374] ;  /* 0x0000dd00ff027b82 */ /* 0x000e640000000800 */
[----:B-1----:R-:W-:-:S13]  /*01b0*/  ISETP.LE.U32.AND P0, PT, R2, UR10, PT ;  /* 0x0000000a02007c0c */ /* 0x002fda000bf03070 */
[----:B------:R-:W-:Y:S05]  /*01c0*/  @P0 EXIT ;  /* 0x000000000000094d */ /* 0x000fea0003800000 */
[C---:B------:R-:W-:Y:S01]  /*01d0*/  ISETP.GT.U32.AND P1, PT, R0.reuse, 0xf, PT ;  /* 0x0000000f0000780c */ /* 0x040fe20003f24070 */
[----:B------:R-:W-:Y:S01]  /*01e0*/  BSSY.RECONVERGENT B0, `(.L_x_35528) ;  /* 0x0000018000007945 */ /* 0x000fe20003800200 */
[----:B------:R-:W-:-:S11]  /*01f0*/  ISETP.GT.U32.AND P0, PT, R0, 0x3f, PT ;  /* 0x0000003f0000780c */ /* 0x000fd60003f04070 */
        /* <DEDUP_REMOVED lines=14> */
.L_x_35530:
        /* <DEDUP_REMOVED lines=8> */
.L_x_35529:
[----:B------:R-:W-:Y:S05]  /*0360*/  BSYNC.RECONVERGENT B0 ;  /* 0x0000000000007941 */ /* 0x000fea0003800200 */
.L_x_35528:
        /* <DEDUP_REMOVED lines=14> */
.L_x_35535:
[----:B------:R-:W-:Y:S01]  /*0450*/  UMOV UR4, 0xffffffff ;  /* 0xffffffff00047882 */ /* 0x000fe20000000000 */
[----:B------:R-:W-:Y:S02]  /*0460*/  LOP3.LUT R0, R0, 0x1, RZ, 0xc, !PT ;  /* 0x0000000100007812 */ /* 0x000fe400078e0cff */
[----:B------:R-:W-:Y:S05]  /*0470*/  BRA.DIV UR4, `(.L_x_35533) ;  /* 0x0000000204287947 */ /* 0x000fea000b800000 */
.L_x_35531:
[----:B------:R-:W-:Y:S05]  /*0480*/  WARPSYNC.ALL ;  /* 0x0000000000007948 */ /* 0x000fea0003800000 */
[----:B------:R-:W-:Y:S06]  /*0490*/  BAR.SYNC.DEFER_BLOCKING 0x0 ;  /* 0x0000000000007b1d */ /* 0x000fec0000010000 */
[----:B------:R-:W-:Y:S05]  /*04a0*/  EXIT ;  /* 0x000000000000794d */ /* 0x000fea0003800000 */
.L_x_35532:
[----:B------:R-:W-:Y:S02]  /*04b0*/  IMAD.MOV.U32 R4, RZ, RZ, R2 ;  /* 0x000000ffff047224 */ /* 0x000fe400078e0002 */
[----:B------:R-:W-:Y:S02]  /*04c0*/  HFMA2 R5, -RZ, RZ, 0, 0.005977630615234375 ;  /* 0x00001e1fff057431 */ /* 0x000fe400000001ff */
[----:B------:R-:W-:-:S07]  /*04d0*/  IMAD.MOV.U32 R2, RZ, RZ, -0x1 ;  /* 0xffffffffff027424 */ /* 0x000fce00078e00ff */
[----:B01----:R-:W-:Y:S05]  /*04e0*/  WARPSYNC.COLLECTIVE R2, `(.L_x_35534) ;  /* 0x0000000002087348 */ /* 0x003fea0003c00000 */
[----:B-1----:R1:W2:Y:S02]  /*04f0*/  SHFL.IDX P0, R2, R3, R4, R5 ;  /* 0x0000000403027389 */ /* 0x0022a40000000005 */
[----:B012---:R-:W-:Y:S05]  /*0500*/  ENDCOLLECTIVE ;  /* 0x000000000000791b */ /* 0x007fea0003800000 */
.L_x_35534:
[----:B------:R-:W-:Y:S05]  /*0510*/  BRA `(.L_x_35535) ;  /* 0xfffffffc00cc7947 */ /* 0x000fea000383ffff */
.L_x_35533:
[----:B------:R-:W-:Y:S01]  /*0520*/  BSSY B0, `(.L_x_35536) ;  /* 0x0000007000007945 */ /* 0x000fe20003800000 */
[----:B------:R-:W-:Y:S01]  /*0530*/  IMAD.MOV.U32 R4, RZ, RZ, R0 ;  /* 0x000000ffff047224 */ /* 0x000fe200078e0000 */
[----:B------:R-:W-:Y:S01]  /*0540*/  MOV R5, 0x1e1f ;  /* 0x00001e1f00057802 */ /* 0x000fe20000000f00 */
[----:B------:R-:W-:-:S07]  /*0550*/  IMAD.MOV.U32 R2, RZ, RZ, -0x1 ;  /* 0xffffffffff027424 */ /* 0x000fce00078e00ff */
[----:B01----:R-:W-:Y:S05]  /*0560*/  WARPSYNC.COLLECTIVE R2, `(.L_x_35537) ;  /* 0x0000000002087348 */ /* 0x003fea0003c00000 */
[----:B-1----:R1:W2:Y:S02]  /*0570*/  SHFL.IDX P0, R2, R3, R4, R5 ;  /* 0x0000000403027389 */ /* 0x0022a40000000005 */
[----:B012---:R-:W-:Y:S05]  /*0580*/  ENDCOLLECTIVE ;  /* 0x000000000000791b */ /* 0x007fea0003800000 */
.L_x_35537:
[----:B------:R-:W-:Y:S05]  /*0590*/  BSYNC B0 ;  /* 0x0000000000007941 */ /* 0x000fea0003800000 */
.L_x_35536:
[----:B------:R-:W-:Y:S05]  /*05a0*/  BRA `(.L_x_35531) ;  /* 0xfffffffc00b47947 */ /* 0x000fea000383ffff */
.L_x_35538:
        /* <DEDUP_REMOVED lines=13> */
.L_x_39941:


//--------------------- .text._Z9cuda_gemmIiLi128ELi1ELi1ELi64ELi2ELi2ELi64ELi0ELi0EEviiiPT_S1_S1_iii --------------------------
	.section	.text._Z9cuda_gemmIiLi128ELi1ELi1ELi64ELi2ELi2ELi64ELi0ELi0EEviiiPT_S1_S1_iii,"ax",@progbits
	.align	128
        .global         _Z9cuda_gemmIiLi128ELi1ELi1ELi64ELi2ELi2ELi64ELi0ELi0EEviiiPT_S1_S1_iii
        .type           _Z9cuda_gemmIiLi128ELi1ELi1ELi64ELi2ELi2ELi64ELi0ELi0EEviiiPT_S1_S1_iii,@function
        .size           _Z9cuda_gemmIiLi128ELi1ELi1ELi64ELi2ELi2ELi64ELi0ELi0EEviiiPT_S1_S1_iii,(.L_x_39204 - _Z9cuda_gemmIiLi128ELi1ELi1ELi64ELi2ELi2ELi64ELi0ELi0EEviiiPT_S1_S1_iii)
        .other          _Z9cuda_gemmIiLi128ELi1ELi1ELi64ELi2ELi2ELi64ELi0ELi0EEviiiPT_S1_S1_iii,@"STO_CUDA_ENTRY STV_DEFAULT"
_Z9cuda_gemmIiLi128ELi1ELi1ELi64ELi2ELi2ELi64ELi0ELi0EEviiiPT_S1_S1_iii:
.text._Z9cuda_gemmIiLi128ELi1ELi1ELi64ELi2ELi2ELi64ELi0ELi0EEviiiPT_S1_S1_iii:
        /* <DEDUP_REMOVED lines=54> */
[----:B------:R-:W-:Y:S01]  /*0360*/  IMAD R17, R16, R5, RZ ;  /* 0x0000000510117224 */ /* 0x000fe200078e02ff */
[----:B------:R-:W-:-:S03]  /*0370*/  LOP3.LUT R16, RZ, R4, RZ, 0x33, !PT ;  /* 0x00000004ff107212 */ /* 0x000fc600078e33ff */
[----:B--2-4-:R-:W-:-:S07]  /*0380*/  IMAD.HI.U32 R18, R15, R17, R14 ;  /* 0x000000110f127227 */ /* 0x014fce00078e000e */
.L_x_35541:
[----:B0-----:R-:W-:-:S06]  /*0390*/  IMAD.WIDE.U32 R14, R11, 0x4, R6 ;  /* 0x000000040b0e7825 */ /* 0x001fcc00078e0006 */
[----:B------:R-:W2:Y:S01]  /*03a0*/  LDG.E R14, desc[UR8][R14.64] ;  /* 0x000000080e0e7981 */ /* 0x000ea2000c1e1900 */
[----:B------:R-:W-:-:S04]  /*03b0*/  IMAD.HI.U32 R13, R12, R11, RZ ;  /* 0x0000000b0c0d7227 */ /* 0x000fc800078e00ff */
[----:B------:R-:W-:-:S04]  /*03c0*/  IMAD.HI.U32 R17, R18, R11, RZ ;  /* 0x0000000b12117227 */ /* 0x000fc800078e00ff */
[----:B------:R-:W-:Y:S02]  /*03d0*/  IMAD.MOV R13, RZ, RZ, -R13 ;  /* 0x000000ffff0d7224 */ /* 0x000fe400078e0a0d */
        /* <DEDUP_REMOVED lines=20> */
.L_x_35540:
[----:B------:R-:W-:Y:S05]  /*0520*/  BSYNC.RECONVERGENT B0 ;  /* 0x0000000000007941 */ /* 0x000fea0003800200 */
.L_x_35539:
[----:B------:R-:W-:Y:S01]  /*0530*/  IMAD.MOV.U32 R8, RZ, RZ, R2 ;  /* 0x000000ffff087224 */ /* 0x000fe200078e0002 */
[----:B------:R-:W-:-:S07]  /*0540*/  MOV R7, 0x560 ;  /* 0x0000056000077802 */ /* 0x000fce0000000f00 */
[----:B0-----:R-:W-:Y:S05]  /*0550*/  CALL.REL.NOINC `($__internal_701_$__cuda_sm20_div_s16) ;  /* 0x0000001000987944 */ /* 0x001fea0003c00000 */
[----:B------:R-:W0:Y:S01]  /*0560*/  I2F.U32.RP R6, R3 ;  /* 0x0000000300067306 */ /* 0x000e220000209000 */
[----:B------:R-:W-:Y:S01]  /*0570*/  IADD3 R7, PT, PT, RZ, -R3, RZ ;  /* 0x80000003ff077210 */ /* 0x000fe20007ffe0ff */
[----:B------:R-:W1:Y:S06]  /*0580*/  S2UR UR10, SR_CTAID.Y ;  /* 0x00000000000a79c3 */ /* 0x000e6c0000002600 */
[----:B0-----:R-:W0:Y:S02]  /*0590*/  MUFU.RCP R6, R6 ;  /* 0x0000000600067308 */ /* 0x001e240000001000 */
[----:B0-----:R-:W-:-:S06]  /*05a0*/  VIADD R4, R6, 0xffffffe ;  /* 0x0ffffffe06047836 */ /* 0x001fcc0000000000 */
        /* <DEDUP_REMOVED lines=10> */
[----:B------:R-:W-:Y:S02]  /*0650*/  @P0 IADD3 R12, PT, PT, -R3, R12, RZ ;  /* 0x0000000c030c0210 */ /* 0x000fe40007ffe1ff */
[----:B------:R-:W-:Y:S05]  /*0660*/  @P1 EXIT ;  /* 0x000000000000194d */ /* 0x000fea0003800000 */
[----:B------:R-:W-:Y:S01]  /*0670*/  ISETP.GT.U32.AND P3, PT, R0, 0xf, PT ;  /* 0x0000000f0000780c */ /* 0x000fe20003f64070 */
[----:B------:R-:W0:Y:S01]  /*0680*/  S2UR UR11, SR_CTAID.X ;  /* 0x00000000000b79c3 */ /* 0x000e220000002500 */
[----:B------:R-:W-:Y:S01]  /*0690*/  BSSY.RECONVERGENT B0, `(.L_x_35542) ;  /* 0x0000018000007945 */ /* 0x000fe20003800200 */
[----:B------:R-:W-:Y:S02]  /*06a0*/  ISETP.NE.U32.AND P2, PT, R3, RZ, PT ;  /* 0x000000ff0300720c */ /* 0x000fe40003f45070 */
[----:B------:R-:W-:-:S08]  /*06b0*/  ISETP.GE.U32.AND P1, PT, R12, R3, PT ;  /* 0x000000030c00720c */ /* 0x000fd00003f26070 */
[----:B------:R-:W-:Y:S05]  /*06c0*/  @P3 BRA `(.L_x_35543) ;  /* 0x0000000000503947 */ /* 0x000fea0003800000 */
[----:B------:R-:W1:Y:S01]  /*06d0*/  S2UR UR7, SR_CgaCtaId ;  /* 0x00000000000779c3 */ /* 0x000e620000008800 */
[----:B------:R-:W2:Y:S01]  /*06e0*/  LDCU UR6, c[0x0][0x388] ;  /* 0x00007100ff0677ac */ /* 0x000ea20008000800 */
[----:B------:R-:W-:Y:S01]  /*06f0*/  IMAD.SHL.U32 R11, R0, 0x4, RZ ;  /* 0x00000004000b7824 */ /* 0x000fe200078e00ff */
[----:B------:R-:W-:Y:S01]  /*0700*/  UMOV UR5, 0x400 ;  /* 0x0000040000057882 */ /* 0x000fe20000000000 */
[----:B0-----:R-:W-:-:S04]  /*0710*/  USHF.L.U32 UR4, UR11, 0x6, URZ ;  /* 0x000000060b047899 */ /* 0x001fc800080006ff */
[----:B------:R-:W0:Y:S01]  /*0720*/  LDC R14, c[0x0][0x360] ;  /* 0x0000d800ff0e7b82 */ /* 0x000e220000000800 */
[----:B------:R-:W-:-:S07]  /*0730*/  UIADD3 UR5, UPT, UPT, UR5, 0x80, URZ ;  /* 0x0000008005057890 */ /* 0x000fce000fffe0ff */
[----:B------:R-:W3:Y:S01]  /*0740*/  LDC.64 R8, c[0x0][0x390] ;  /* 0x0000e400ff087b82 */ /* 0x000ee20000000a00 */
[----:B--2---:R-:W-:Y:S02]  /*0750*/  UIMAD UR4, UR10, UR6, UR4 ;  /* 0x000000060a0472a4 */ /* 0x004fe4000f8e0204 */
[----:B-1----:R-:W-:-:S04]  /*0760*/  ULEA UR5, UR7, UR5, 0x18 ;  /* 0x0000000507057291 */ /* 0x002fc8000f8ec0ff */
[----:B------:R-:W-:Y:S02]  /*0770*/  VIADD R15, R11, UR4 ;  /* 0x000000040b0f7c36 */ /* 0x000fe40008000000 */
[----:B------:R-:W-:-:S07]  /*0780*/  LEA R13, R0, UR5, 0x4 ;  /* 0x00000005000d7c11 */ /* 0x000fce000f8e20ff */
.L_x_35544:
[----:B---3--:R-:W-:-:S06]  /*0790*/  IMAD.WIDE R4, R15, 0x4, R8 ;  /* 0x000000040f047825 */ /* 0x008fcc00078e0208 */
[----:B------:R-:W2:Y:S01]  /*07a0*/  LDG.E.128 R4, desc[UR8][R4.64] ;  /* 0x0000000804047981 */ /* 0x000ea2000c1e1d00 */
[C---:B0-----:R-:W-:Y:S01]  /*07b0*/  LEA R11, R14.reuse, R11, 0x2 ;  /* 0x0000000b0e0b7211 */ /* 0x041fe200078e10ff */
[----:B------:R-:W-:-:S03]  /*07c0*/  IMAD R15, R14, 0x4, R15 ;  /* 0x000000040e0f7824 */ /* 0x000fc600078e020f */
[----:B------:R-:W-:Y:S01]  /*07d0*/  ISETP.GE.U32.AND P3, PT, R11, 0x40, PT ;  /* 0x000000400b00780c */ /* 0x000fe20003f66070 */
[----:B--2---:R0:W-:Y:S02]  /*07e0*/  STS.128 [R13], R4 ;  /* 0x000000040d007388 */ /* 0x0041e40000000c00 */
[----:B0-----:R-:W-:-:S10]  /*07f0*/  IMAD R13, R14, 0x10, R13 ;  /* 0x000000100e0d7824 */ /* 0x001fd400078e020d */
[----:B------:R-:W-:Y:S05]  /*0800*/  @!P3 BRA `(.L_x_35544) ;  /* 0xfffffffc00e0b947 */ /* 0x000fea000383ffff */
.L_x_35543:
[----:B0-----:R-:W-:Y:S05]  /*0810*/  BSYNC.RECONVERGENT B0 ;  /* 0x0000000000007941 */ /* 0x001fea0003800200 */
.L_x_35542:
[----:B------:R-:W-:Y:S01]  /*0820*/  @P0 IADD3 R10, PT, PT, R10, 0x1, RZ ;  /* 0x000000010a0a0810 */ /* 0x000fe20007ffe0ff */
[----:B------:R-:W-:Y:S01]  /*0830*/  IMAD.IADD R5, R12, 0x1, -R3 ;  /* 0x000000010c057824 */ /* 0x000fe200078e0a03 */
[----:B------:R-:W-:Y:S01]  /*0840*/  BAR.SYNC.DEFER_BLOCKING 0x0 ;  /* 0x0000000000007b1d */ /* 0x000fe20000010000 */
[----:B------:R-:W-:Y:S02]  /*0850*/  ISETP.GT.AND P0, PT, R3, RZ, PT ;  /* 0x000000ff0300720c */ /* 0x000fe40003f04270 */
[----:B------:R-:W-:Y:S01]  /*0860*/  @P1 VIADD R10, R10, 0x1 ;  /* 0x000000010a0a1836 */ /* 0x000fe20000000000 */
[----:B------:R-:W-:Y:S02]  /*0870*/  LOP3.LUT R9, RZ, R3, RZ, 0x33, !PT ;  /* 0x00000003ff097212 */ /* 0x000fe400078e33ff */
[----:B------:R-:W-:Y:S02]  /*0880*/  PRMT R6, R2, 0x9910, RZ ;  /* 0x0000991002067816 */ /* 0x000fe400000000ff */
[----:B------:R-:W-:Y:S01]  /*0890*/  SEL R2, R9, R10, !P2 ;  /* 0x0000000a09027207 */ /* 0x000fe20005000000 */
[----:B------:R-:W-:Y:S01]  /*08a0*/  HFMA2 R10, -RZ, RZ, 0, 0 ;  /* 0x00000000ff0a7431 */ /* 0x000fe200000001ff */
[----:B------:R-:W-:Y:S01]  /*08b0*/  @P2 SEL R9, R5, R12, P1 ;  /* 0x0000000c05092207 */ /* 0x000fe20000800000 */
[----:B------:R-:W-:Y:S01]  /*08c0*/  IMAD.MOV.U32 R5, RZ, RZ, R6 ;  /* 0x000000ffff057224 */ /* 0x000fe200078e0006 */
[----:B------:R-:W-:-:S02]  /*08d0*/  LOP3.LUT R4, R0, 0x1, RZ, 0xc0, !PT ;  /* 0x0000000100047812 */ /* 0x000fc400078ec0ff */
        /* <DEDUP_REMOVED lines=19> */
.L_x_35546:
        /* <DEDUP_REMOVED lines=9> */
.L_x_35547:
        /* <DEDUP_REMOVED lines=45> */
.L_x_35558:
        /* <DEDUP_REMOVED lines=9> */
.L_x_35565:
[----:B--2---:R-:W-:Y:S01]  /*0e00*/  MOV R7, UR7 ;  /* 0x0000000700077c02 */ /* 0x004fe20008000f00 */
[----:B0---4-:R-:W-:-:S03]  /*0e10*/  IMAD R18, R8, R19, RZ ;  /* 0x0000001308127224 */ /* 0x011fc600078e02ff */
[----:B------:R-:W-:-:S13]  /*0e20*/  ISETP.GE.AND P0, PT, R7, 0x2, PT ;  /* 0x000000020700780c */ /* 0x000fda0003f06270 */
[----:B------:R-:W-:Y:S05]  /*0e30*/  @!P0 BRA `(.L_x_35552) ;  /* 0x00000000003c8947 */ /* 0x000fea0003800000 */
[----:B------:R-:W-:-:S03]  /*0e40*/  UMOV UR5, 0xffffffff ;  /* 0xffffffff00057882 */ /* 0x000fc60000000000 */
[----:B------:R-:W-:Y:S05]  /*0e50*/  BRA.DIV UR5, `(.L_x_35553) ;  /* 0x00000006058c7947 */ /* 0x000fea000b800000 */
[----:B------:R0:W2:Y:S02]  /*0e60*/  SHFL.IDX PT, R19, R20, R12, 0x1e1f ;  /* 0x001e1f0c14137589 */ /* 0x0000a400000e0000 */
.L_x_35568:
[----:B-12---:R-:W-:Y:S01]  /*0e70*/  IMAD R18, R9, R19, R18 ;  /* 0x0000001309127224 */ /* 0x006fe200078e0212 */
[----:B------:R-:W-:Y:S06]  /*0e80*/  BRA `(.L_x_35552) ;  /* 0x0000000000287947 */ /* 0x000fec0003800000 */
.L_x_35550:
        /* <DEDUP_REMOVED lines=10> */
.L_x_35552:
        /* <DEDUP_REMOVED lines=15> */
.L_x_35554:
[----:B------:R-:W-:-:S03]  /*1020*/  UMOV UR5, 0xffffffff ;  /* 0xffffffff00057882 */ /* 0x000fc60000000000 */
[----:B------:R-:W-:Y:S05]  /*1030*/  BRA.DIV UR5, `(.L_x_35556) ;  /* 0x0000000605387947 */ /* 0x000fea000b800000 */
[----:B0-2---:R0:W2:Y:S02]  /*1040*/  SHFL.IDX PT, R17, R20, R15, 0x1e1f ;  /* 0x001e1f0f14117589 */ /* 0x0050a400000e0000 */
.L_x_35571:
[----:B--2---:R-:W-:Y:S01]  /*1050*/  IMAD R17, R8, R17, RZ ;  /* 0x0000001108117224 */ /* 0x004fe200078e02ff */
[----:B------:R-:W-:Y:S06]  /*1060*/  @!P0 BRA `(.L_x_35555) ;  /* 0x0000000000108947 */ /* 0x000fec0003800000 */
[----:B------:R-:W-:-:S03]  /*1070*/  UMOV UR5, 0xffffffff ;  /* 0xffffffff00057882 */ /* 0x000fc60000000000 */
[----:B------:R-:W-:Y:S05]  /*1080*/  BRA.DIV UR5, `(.L_x_35557) ;  /* 0x00000006054c7947 */ /* 0x000fea000b800000 */
[----:B0-----:R0:W2:Y:S02]  /*1090*/  SHFL.IDX PT, R20, R20, R12, 0x1e1f ;  /* 0x001e1f0c14147589 */ /* 0x0010a400000e0000 */
.L_x_35574:
[----:B-12---:R-:W-:-:S07]  /*10a0*/  IMAD R17, R9, R20, R17 ;  /* 0x0000001409117224 */ /* 0x006fce00078e0211 */
.L_x_35555:
[----:B------:R-:W-:Y:S02]  /*10b0*/  IADD3 R10, PT, PT, R17, R18, R10 ;  /* 0x00000012110a7210 */ /* 0x000fe40007ffe00a */
[----:B------:R-:W-:Y:S01]  /*10c0*/  LEA R2, R5, R2, 0x1 ;  /* 0x0000000205027211 */ /* 0x000fe200078e08ff */
[----:B------:R-:W-:Y:S06]  /*10d0*/  @P2 BRA `(.L_x_35558) ;  /* 0xfffffffc00242947 */ /* 0x000fec000383ffff */
.L_x_35549:
[----:B------:R-:W-:Y:S05]  /*10e0*/  BSYNC B0 ;  /* 0x0000000000007941 */ /* 0x000fea0003800000 */
.L_x_35548:
        /* <DEDUP_REMOVED lines=23> */
.L_x_35559:
[----:B------:R-:W-:Y:S01]  /*1260*/  ISETP.GE.AND P1, PT, R6, R7, PT ;  /* 0x000000070600720c */ /* 0x000fe20003f26270 */
[----:B------:R-:W-:-:S03]  /*1270*/  UMOV UR5, 0xffffffff ;  /* 0xffffffff00057882 */ /* 0x000fc60000000000 */
[----:B------:R-:W-:-:S04]  /*1280*/  SEL R5, R7, RZ, P1 ;  /* 0x000000ff07057207 */ /* 0x000fc80000800000 */
[----:B------:R-:W-:Y:S01]  /*1290*/  IADD3 R5, PT, PT, R6, -R5, RZ ;  /* 0x8000000506057210 */ /* 0x000fe20007ffe0ff */
[----:B------:R-:W-:Y:S06]  /*12a0*/  BRA.DIV UR5, `(.L_x_35561) ;  /* 0x0000000205ec7947 */ /* 0x000fec000b800000 */
[----:B0-----:R0:W3:Y:S02]  /*12b0*/  SHFL.IDX PT, R5, R4, R5, 0x1e1f ;  /* 0x001e1f0504057589 */ /* 0x0010e400000e0000 */
.L_x_35577:
        /* <DEDUP_REMOVED lines=9> */
.L_x_35580:
[----:B-1-3--:R-:W-:-:S07]  /*1350*/  IMAD R2, R9, R4, R2 ;  /* 0x0000000409027224 */ /* 0x00afce00078e0202 */
.L_x_35560:
[----:B------:R-:W-:-:S07]  /*1360*/  IADD3 R10, PT, PT, R10, R2, RZ ;  /* 0x000000020a0a7210 */ /* 0x000fce0007ffe0ff */
.L_x_35545:
[----:B0-----:R-:W0:Y:S01]  /*1370*/  LDC R7, c[0x0][0x384] ;  /* 0x0000e100ff077b82 */ /* 0x001e220000000800 */
[----:B------:R-:W-:Y:S05]  /*1380*/  WARPSYNC.ALL ;  /* 0x0000000000007948 */ /* 0x000fea0003800000 */
[----:B------:R-:W-:Y:S02]  /*1390*/  IMAD R0, R3, UR11, R0 ;  /* 0x0000000b03007c24 */ /* 0x000fe4000f8e0200 */
[----:B------:R-:W3:Y:S02]  /*13a0*/  LDC.64 R4, c[0x0][0x3a0] ;  /* 0x0000e800ff047b82 */ /* 0x000ee40000000a00 */
[----:B0-----:R-:W-:-:S04]  /*13b0*/  IMAD R3, R7, UR10, R0 ;  /* 0x0000000a07037c24 */ /* 0x001fc8000f8e0200 */
[----:B---3--:R-:W-:Y:S02]  /*13c0*/  IMAD.WIDE R2, R3, 0x4, R4 ;  /* 0x0000000403027825 */ /* 0x008fe400078e0204 */
[----:B------:R-:W-:Y:S06]  /*13d0*/  BAR.SYNC.DEFER_BLOCKING 0x0 ;  /* 0x0000000000007b1d */ /* 0x000fec0000010000 */
[----:B------:R-:W-:Y:S01]  /*13e0*/  STG.E desc[UR8][R2.64], R10 ;  /* 0x0000000a02007986 */ /* 0x000fe2000c101908 */
[----:B------:R-:W-:Y:S05]  /*13f0*/  EXIT ;  /* 0x000000000000794d */ /* 0x000fea0003800000 */
.L_x_35551:
[----:B------:R-:W-:Y:S01]  /*1400*/  BSSY B1, `(.L_x_35563) ;  /* 0x0000007000017945 */ /* 0x000fe20003800000 */
[----:B------:R-:W-:Y:S01]  /*1410*/  IMAD.MOV.U32 R21, RZ, RZ, R15 ;  /* 0x000000ffff157224 */ /* 0x000fe200078e000f */
[----:B------:R-:W-:Y:S01]  /*1420*/  MOV R19, 0xffffffff ;  /* 0xffffffff00137802 */ /* 0x000fe20000000f00 */
[----:B------:R-:W-:-:S07]  /*1430*/  IMAD.MOV.U32 R22, RZ, RZ, 0x1e1f ;  /* 0x00001e1fff167424 */ /* 0x000fce00078e00ff */
[----:B0123--:R-:W-:Y:S05]  /*1440*/  WARPSYNC.COLLECTIVE R19, `(.L_x_35564) ;  /* 0x0000000013087348 */ /* 0x00ffea0003c00000 */
[----:B---3--:R3:W4:Y:S02]  /*1450*/  SHFL.IDX P3, R19, R20, R21, R22 ;  /* 0x0000001514137389 */ /* 0x0087240000060016 */
[----:B01234-:R-:W-:Y:S05]  /*1460*/  ENDCOLLECTIVE ;  /* 0x000000000000791b */ /* 0x01ffea0003800000 */
.L_x_35564:
[----:B------:R-:W-:Y:S05]  /*1470*/  BSYNC B1 ;  /* 0x0000000000017941 */ /* 0x000fea0003800000 */
.L_x_35563:
[----:B------:R-:W-:Y:S05]  /*1480*/  BRA `(.L_x_35565) ;  /* 0xfffffff8005c7947 */ /* 0x000fea000383ffff */
.L_x_35553:
[----:B------:R-:W-:Y:S01]  /*1490*/  BSSY B1, `(.L_x_35566) ;  /* 0x0000007000017945 */ /* 0x000fe20003800000 */
[----:B------:R-:W-:Y:S01]  /*14a0*/  IMAD.MOV.U32 R21, RZ, RZ, R12 ;  /* 0x000000ffff157224 */ /* 0x000fe200078e000c */
[----:B------:R-:W-:Y:S01]  /*14b0*/  MOV R19, 0xffffffff ;  /* 0xffffffff00137802 */ /* 0x000fe20000000f00 */
[----:B------:R-:W-:-:S07]  /*14c0*/  IMAD.MOV.U32 R22, RZ, RZ, 0x1e1f ;  /* 0x00001e1fff167424 */ /* 0x000fce00078e00ff */
[----:B-1-3--:R-:W-:Y:S05]  /*14d0*/  WARPSYNC.COLLECTIVE R19, `(.L_x_35567) ;  /* 0x0000000013087348 */ /* 0x00afea0003c00000 */
[----:B------:R0:W2:Y:S02]  /*14e0*/  SHFL.IDX P3, R19, R20, R21, R22 ;  /* 0x0000001514137389 */ /* 0x0000a40000060016 */
[----:B0123--:R-:W-:Y:S05]  /*14f0*/  ENDCOLLECTIVE ;  /* 0x000000000000791b */ /* 0x00ffea0003800000 */
.L_x_35567:
[----:B------:R-:W-:Y:S05]  /*1500*/  BSYNC B1 ;  /* 0x0000000000017941 */ /* 0x000fea0003800000 */
.L_x_35566:
[----:B------:R-:W-:Y:S05]  /*1510*/  BRA `(.L_x_35568) ;  /* 0xfffffff800547947 */ /* 0x000fea000383ffff */
.L_x_35556:
[----:B------:R-:W-:Y:S01]  /*1520*/  BSSY B1, `(.L_x_35569) ;  /* 0x0000007000017945 */ /* 0x000fe20003800000 */
[----:B------:R-:W-:Y:S01]  /*1530*/  IMAD.MOV.U32 R21, RZ, RZ, R15 ;  /* 0x000000ffff157224 */ /* 0x000fe200078e000f */
[----:B------:R-:W-:Y:S01]  /*1540*/  MOV R19, 0xffffffff ;  /* 0xffffffff00137802 */ /* 0x000fe20000000f00 */
[----:B------:R-:W-:-:S07]  /*1550*/  IMAD.MOV.U32 R22, RZ, RZ, 0x1e1f ;  /* 0x00001e1fff167424 */ /* 0x000fce00078e00ff */
[----:B012---:R-:W-:Y:S05]  /*1560*/  WARPSYNC.COLLECTIVE R19, `(.L_x_35570) ;  /* 0x0000000013087348 */ /* 0x007fea0003c00000 */
[----:B--2---:R2:W3:Y:S02]  /*1570*/  SHFL.IDX P3, R19, R20, R21, R22 ;  /* 0x0000001514137389 */ /* 0x0044e40000060016 */
[----:B0123--:R-:W-:Y:S05]  /*1580*/  ENDCOLLECTIVE ;  /* 0x000000000000791b */ /* 0x00ffea0003800000 */
.L_x_35570:
[----:B------:R-:W-:Y:S05]  /*1590*/  BSYNC B1 ;  /* 0x0000000000017941 */ /* 0x000fea0003800000 */
.L_x_35569:
[----:B------:R-:W-:Y:S01]  /*15a0*/  IMAD.MOV.U32 R17, RZ, RZ, R19 ;  /* 0x000000ffff117224 */ /* 0x000fe200078e0013 */
[----:B------:R-:W-:Y:S06]  /*15b0*/  BRA `(.L_x_35571) ;  /* 0xfffffff800a47947 */ /* 0x000fec000383ffff */
.L_x_35557:
[----:B------:R-:W-:Y:S01]  /*15c0*/  HFMA2 R22, -RZ, RZ, 0, 0.005977630615234375 ;  /* 0x00001e1fff167431 */ /* 0x000fe200000001ff */
[----:B------:R-:W-:Y:S01]  /*15d0*/  BSSY B1, `(.L_x_35572) ;  /* 0x0000006000017945 */ /* 0x000fe20003800000 */
[----:B------:R-:W-:Y:S02]  /*15e0*/  IMAD.MOV.U32 R21, RZ, RZ, R12 ;  /* 0x000000ffff157224 */ /* 0x000fe400078e000c */
[----:B------:R-:W-:-:S07]  /*15f0*/  IMAD.MOV.U32 R19, RZ, RZ, -0x1 ;  /* 0xffffffffff137424 */ /* 0x000fce00078e00ff */
[----:B01----:R-:W-:Y:S05]  /*1600*/  WARPSYNC.COLLECTIVE R19, `(.L_x_35573) ;  /* 0x0000000013087348 */ /* 0x003fea0003c00000 */
[----:B------:R2:W3:Y:S02]  /*1610*/  SHFL.IDX P3, R19, R20, R21, R22 ;  /* 0x0000001514137389 */ /* 0x0004e40000060016 */
[----:B0123--:R-:W-:Y:S05]  /*1620*/  ENDCOLLECTIVE ;  /* 0x000000000000791b */ /* 0x00ffea0003800000 */
.L_x_35573:
[----:B------:R-:W-:Y:S05]  /*1630*/  BSYNC B1 ;  /* 0x0000000000017941 */ /* 0x000fea0003800000 */
.L_x_35572:
[----:B------:R-:W-:Y:S01]  /*1640*/  IMAD.MOV.U32 R20, RZ, RZ, R19 ;  /* 0x000000ffff147224 */ /* 0x000fe200078e0013 */
[----:B------:R-:W-:Y:S06]  /*1650*/  BRA `(.L_x_35574) ;  /* 0xfffffff800907947 */ /* 0x000fec000383ffff */
.L_x_35561:
[----:B------:R-:W-:Y:S01]  /*1660*/  BSSY B0, `(.L_x_35575) ;  /* 0x0000008000007945 */ /* 0x000fe20003800000 */
[----:B0-2---:R-:W-:Y:S01]  /*1670*/  MOV R20, R4 ;  /* 0x0000000400147202 */ /* 0x005fe20000000f00 */
[----:B------:R-:W-:Y:S01]  /*1680*/  IMAD.MOV.U32 R21, RZ, RZ, R5 ;  /* 0x000000ffff157224 */ /* 0x000fe200078e0005 */
[----:B------:R-:W-:Y:S01]  /*1690*/  MOV R19, 0xffffffff ;  /* 0xffffffff00137802 */ /* 0x000fe20000000f00 */
[----:B------:R-:W-:-:S07]  /*16a0*/  IMAD.MOV.U32 R22, RZ, RZ, 0x1e1f ;  /* 0x00001e1fff167424 */ /* 0x000fce00078e00ff */
[----:B-1----:R-:W-:Y:S05]  /*16b0*/  WARPSYNC.COLLECTIVE R19, `(.L_x_35576) ;  /* 0x0000000013087348 */ /* 0x002fea0003c00000 */
[----:B------:R0:W2:Y:S02]  /*16c0*/  SHFL.IDX P3, R19, R20, R21, R22 ;  /* 0x0000001514137389 */ /* 0x0000a40000060016 */
[----:B012---:R-:W-:Y:S05]  /*16d0*/  ENDCOLLECTIVE ;  /* 0x000000000000791b */ /* 0x007fea0003800000 */
.L_x_35576:
[----:B------:R-:W-:Y:S05]  /*16e0*/  BSYNC B0 ;  /* 0x0000000000007941 */ /* 0x000fea0003800000 */
.L_x_35575:
[----:B------:R-:W-:Y:S01]  /*16f0*/  IMAD.MOV.U32 R5, RZ, RZ, R19 ;  /* 0x000000ffff057224 */ /* 0x000fe200078e0013 */
[----:B------:R-:W-:Y:S06]  /*1700*/  BRA `(.L_x_35577) ;  /* 0xfffffff800ec7947 */ /* 0x000fec000383ffff */
.L_x_35562:
[----:B------:R-:W-:Y:S01]  /*1710*/  BSSY B0, `(.L_x_35578) ;  /* 0x0000008000007945 */ /* 0x000fe20003800000 */
[----:B--2---:R-:W-:Y:S01]  /*1720*/  IMAD.MOV.U32 R20, RZ, RZ, R4 ;  /* 0x000000ffff147224 */ /* 0x004fe200078e0004 */
[----:B------:R-:W-:Y:S01]  /*1730*/  MOV R21, R7 ;  /* 0x0000000700157202 */ /* 0x000fe20000000f00 */
[----:B------:R-:W-:Y:S02]  /*1740*/  IMAD.MOV.U32 R22, RZ, RZ, 0x1e1f ;  /* 0x00001e1fff167424 */ /* 0x000fe400078e00ff */
[----:B------:R-:W-:-:S07]  /*1750*/  IMAD.MOV.U32 R19, RZ, RZ, -0x1 ;  /* 0xffffffffff137424 */ /* 0x000fce00078e00ff */
[----:B01----:R-:W-:Y:S05]  /*1760*/  WARPSYNC.COLLECTIVE R19, `(.L_x_35579) ;  /* 0x0000000013087348 */ /* 0x003fea0003c00000 */
[----:B------:R2:W3:Y:S02]  /*1770*/  SHFL.IDX P3, R19, R20, R21, R22 ;  /* 0x0000001514137389 */ /* 0x0004e40000060016 */
[----:B0123--:R-:W-:Y:S05]  /*1780*/  ENDCOLLECTIVE ;  /* 0x000000000000791b */ /* 0x00ffea0003800000 */
.L_x_35579:
[----:B------:R-:W-:Y:S05]  /*1790*/  BSYNC B0 ;  /* 0x0000000000007941 */ /* 0x000fea0003800000 */
.L_x_35578:
[----:B------:R-:W-:Y:S01]  /*17a0*/  MOV R4, R19 ;  /* 0x0000001300047202 */ /* 0x000fe20000000f00 */
[----:B------:R-:W-:Y:S06]  /*17b0*/  BRA `(.L_x_35580) ;  /* 0xfffffff800e47947 */ /* 0x000fec000383ffff */
        .weak           $__internal_701_$__cuda_sm20_div_s16
        .type           $__internal_701_$__cuda_sm20_div_s16,@function
        .size           $__internal_701_$__cuda_sm20_div_s16,(.L_x_39204 - $__internal_701_$__cuda_sm20_div_s16)
$__internal_701_$__cuda_sm20_div_s16:
        /* <DEDUP_REMOVED lines=23> */
[----:B------:R-:W-:Y:S05]  /*1930*/  RET.REL.NODEC R4 `(_Z9cuda_gemmIiLi128ELi1ELi1ELi64ELi2ELi2ELi64ELi0ELi0EEviiiPT_S1_S1_iii) ;  /* 0xffffffe404b07950 */ /* 0x000fea0003c3ffff */
.L_x_35581:
        /* <DEDUP_REMOVED lines=12> */
.L_x_39204:


//--------------------- .text._Z9cuda_gemmIiLi128ELi1ELi1ELi32ELi128ELi128ELi64ELi1ELi1EEviiiPT_S1_S1_iii --------------------------
	.section	.text._Z9cuda_gemmIiLi128ELi1ELi1ELi32ELi128ELi128ELi64ELi1ELi1EEviiiPT_S1_S1_iii,"ax",@progbits
	.align	128
        .global         _Z9cuda_gemmIiLi128ELi1ELi1ELi32ELi128ELi128ELi64ELi1ELi1EEviiiPT_S1_S1_iii
        .type           _Z9cuda_gemmIiLi128ELi1ELi1ELi32ELi128ELi128ELi64ELi1ELi1EEviiiPT_S1_S1_iii,@function
        .size           _Z9cuda_gemmIiLi128ELi1ELi1ELi32ELi128ELi128ELi64ELi1ELi1EEviiiPT_S1_S1_iii,(.L_x_39943 - _Z9cuda_gemmIiLi128ELi1ELi1ELi32ELi128ELi128ELi64ELi1ELi1EEviiiPT_S1_S1_iii)
        .other          _Z9cuda_gemmIiLi128ELi1ELi1ELi32ELi128ELi128ELi64ELi1ELi1EEviiiPT_S1_S1_iii,@"STO_CUDA_ENTRY STV_DEFAULT"
_Z9cuda_gemmIiLi128ELi1ELi1ELi32ELi128ELi128ELi64ELi1ELi1EEviiiPT_S1_S1_iii:
.text._Z9cuda_gemmIiLi128ELi1ELi1ELi32ELi128ELi128ELi64ELi1ELi1EEviiiPT_S1_S1_iii:
        /* <DEDUP_REMOVED lines=8> */
[C---:B0-----:R-:W-:Y:S02]  /*0080*/  ISETP.GT.U32.AND P1, PT, R0.reuse, 0xf, PT ;  /* 0x0000000f0000780c */ /* 0x041fe40003f24070 */
[----:B------:R-:W-:-:S11]  /*0090*/  ISETP.GT.U32.AND P0, PT, R0, 0xf, PT ;  /* 0x0000000f0000780c */ /* 0x000fd60003f04070 */
[----:B------:R-:W-:Y:S05]  /*00a0*/  @P1 BRA `(.L_x_35583) ;  /* 0x0000000000281947 */ /* 0x000fea0003800000 */
[----:B------:R-:W0:Y:S01]  /*00b0*/  S2UR UR5, SR_CgaCtaId ;  /* 0x00000000000579c3 */ /* 0x000e220000008800 */
[----:B------:R-:W-:Y:S01]  /*00c0*/  UMOV UR4, 0x400 ;  /* 0x0000040000047882 */ /* 0x000fe20000000000 */
[----:B------:R-:W-:Y:S01]  /*00d0*/  IMAD.MOV.U32 R3, RZ, RZ, R0 ;  /* 0x000000ffff037224 */ /* 0x000fe200078e0000 */
[----:B0-----:R-:W-:-:S06]  /*00e0*/  ULEA UR4, UR5, UR4, 0x18 ;  /* 0x0000000405047291 */ /* 0x001fcc000f8ec0ff */
[----:B------:R-:W-:-:S07]  /*00f0*/  LEA R2, R0, UR4, 0x2 ;  /* 0x0000000400027c11 */ /* 0x000fce000f8e10ff */
.L_x_35584:
[----:B-1----:R-:W-:Y:S01]  /*0100*/  IMAD.IADD R3, R7, 0x1, R3 ;  /* 0x0000000107037824 */ /* 0x002fe200078e0203 */
[----:B------:R0:W-:Y:S04]  /*0110*/  STS [R2], RZ ;  /* 0x000000ff02007388 */ /* 0x0001e80000000800 */
[----:B------:R-:W-:Y:S01]  /*0120*/  ISETP.GE.U32.AND P1, PT, R3, 0x10, PT ;  /* 0x000000100300780c */ /* 0x000fe20003f26070 */
[----:B0-----:R-:W-:-:S12]  /*0130*/  IMAD R2, R7, 0x4, R2 ;  /* 0x0000000407027824 */ /* 0x001fd800078e0202 */
[----:B------:R-:W-:Y:S05]  /*0140*/  @!P1 BRA `(.L_x_35584) ;  /* 0xfffffffc00ec9947 */ /* 0x000fea000383ffff */
.L_x_35583:
[----:B------:R-:W-:Y:S05]  /*0150*/  BSYNC.RECONVERGENT B0 ;  /* 0x0000000000007941 */ /* 0x000fea0003800200 */
.L_x_35582:
        /* <DEDUP_REMOVED lines=9> */
[----:B------:R-:W-:Y:S05]  /*01f0*/  @P0 EXIT ;  /* 0x000000000000094d */ /* 0x000fea0003800000 */
[----:B------:R-:W0:Y:S01]  /*0200*/  S2UR UR4, SR_CTAID.X ;  /* 0x00000000000479c3 */ /* 0x000e220000002500 */
[----:B------:R-:W-:Y:S01]  /*0210*/  LEA R4, R5, R0, 0x5 ;  /* 0x0000000005047211 */ /* 0x000fe200078e28ff */
[----:B------:R-:W-:Y:S01]  /*0220*/  UMOV UR5, 0x400 ;  /* 0x0000040000057882 */ /* 0x000fe20000000000 */
[----:B------:R-:W2:Y:S05]  /*0230*/  LDCU.64 UR8, c[0x0][0x358] ;  /* 0x00006b00ff0877ac */ /* 0x000eaa0008000a00 */
[----:B------:R-:W3:Y:S08]  /*0240*/  S2UR UR6, SR_CgaCtaId ;  /* 0x00000000000679c3 */ /* 0x000ef00000008800 */
[----:B------:R-:W4:Y:S01]  /*0250*/  LDC.64 R2, c[0x0][0x3a0] ;  /* 0x0000e800ff027b82 */ /* 0x000f220000000a00 */
[----:B0-----:R-:W-:-:S04]  /*0260*/  USHF.L.U32 UR4, UR4, 0x4, URZ ;  /* 0x0000000404047899 */ /* 0x001fc800080006ff */
[----:B------:R-:W-:Y:S02]  /*0270*/  ULOP3.LUT UR4, UR4, 0x10, URZ, 0xc0, !UPT ;  /* 0x0000001004047892 */ /* 0x000fe4000f8ec0ff */
[----:B---3--:R-:W-:-:S04]  /*0280*/  ULEA UR5, UR6, UR5, 0x18 ;  /* 0x0000000506057291 */ /* 0x008fc8000f8ec0ff */
[----:B------:R-:W-:Y:S02]  /*0290*/  VIADD R5, R4, UR4 ;  /* 0x0000000404057c36 */ /* 0x000fe40008000000 */
[----:B------:R-:W-:Y:S02]  /*02a0*/  LEA R4, R0, UR5, 0x2 ;  /* 0x0000000500047c11 */ /* 0x000fe4000f8e10ff */
[----:B--2-4-:R-:W-:-:S07]  /*02b0*/  IMAD.WIDE.U32 R2, R5, 0x4, R2 ;  /* 0x0000000405027825 */ /* 0x014fce00078e0002 */
.L_x_35585:
[----:B------:R0:W2:Y:S01]  /*02c0*/  LDS R5, [R4] ;  /* 0x0000000004057984 */ /* 0x0000a20000000800 */
[----:B-1----:R-:W-:-:S05]  /*02d0*/  IMAD.IADD R0, R7, 0x1, R0 ;  /* 0x0000000107007824 */ /* 0x002fca00078e0200 */
[----:B------:R-:W-:Y:S02]  /*02e0*/  ISETP.GE.U32.AND P0, PT, R0, 0x10, PT ;  /* 0x000000100000780c */ /* 0x000fe40003f06070 */
[C---:B0-----:R-:W-:Y:S01]  /*02f0*/  LEA R4, R7.reuse, R4, 0x2 ;  /* 0x0000000407047211 */ /* 0x041fe200078e10ff */
[----:B--2---:R0:W-:Y:S02]  /*0300*/  REDG.E.ADD.STRONG.GPU desc[UR8][R2.64], R5 ;  /* 0x000000050200798e */ /* 0x0041e4000c12e108 */
[----:B0-----:R-:W-:-:S08]  /*0310*/  IMAD.WIDE.U32 R2, R7, 0x4, R2 ;  /* 0x0000000407027825 */ /* 0x001fd000078e0002 */
[----:B------:R-:W-:Y:S05]  /*0320*/  @!P0 BRA `(.L_x_35585) ;  /* 0xfffffffc00e48947 */ /* 0x000fea000383ffff */
[----:B------:R-:W-:Y:S05]  /*0330*/  EXIT ;  /* 0x000000000000794d */ /* 0x000fea0003800000 */
.L_x_35586:
        /* <DEDUP_REMOVED lines=12> */
.L_x_39943:


//--------------------- .text._Z9cuda_gemmIiLi128ELi1ELi1ELi32ELi128ELi128ELi64ELi1ELi0EEviiiPT_S1_S1_iii --------------------------
	.section	.text._Z9cuda_gemmIiLi128ELi1ELi1ELi32ELi128ELi128ELi64ELi1ELi0EEviiiPT_S1_S1_iii,"ax",@progbits
	.align	128
        .global         _Z9cuda_gemmIiLi128ELi1ELi1ELi32ELi128ELi128ELi64ELi1ELi0EEviiiPT_S1_S1_iii
        .type           _Z9cuda_gemmIiLi128ELi1ELi1ELi32ELi128ELi128ELi64ELi1ELi0EEviiiPT_S1_S1_iii,@function
        .size           _Z9cuda_gemmIiLi128ELi1ELi1ELi32ELi128ELi128ELi64ELi1ELi0EEviiiPT_S1_S1_iii,(.L_x_39205 - _Z9cuda_gemmIiLi128ELi1ELi1ELi32ELi128ELi128ELi64ELi1ELi0EEviiiPT_S1_S1_iii)
        .other          _Z9cuda_gemmIiLi128ELi1ELi1ELi32ELi128ELi128ELi64ELi1ELi0EEviiiPT_S1_S1_iii,@"STO_CUDA_ENTRY STV_DEFAULT"
_Z9cuda_gemmIiLi128ELi1ELi1ELi32ELi128ELi128ELi64ELi1ELi0EEviiiPT_S1_S1_iii:
.text._Z9cuda_gemmIiLi128ELi1ELi1ELi32ELi128ELi128ELi64ELi1ELi0EEviiiPT_S1_S1_iii:
        /* <DEDUP_REMOVED lines=35> */
[----:B------:R-:W-:Y:S02]  /*0230*/  IADD3 R5, PT, PT, RZ, -UR5, RZ ;  /* 0x80000005ff057c10 */ /* 0x000fe4000fffe0ff */
[----:B------:R-:W-:Y:S01]  /*0240*/  ISETP.NE.U32.AND P2, PT, RZ, UR5, PT ;  /* 0x00000005ff007c0c */ /* 0x000fe2000bf45070 */
        /* <DEDUP_REMOVED lines=8> */
[----:B-1----:R-:W-:-:S04]  /*02d0*/  IMAD.HI.U32 R46, R46, R47, RZ ;  /* 0x0000002f2e2e7227 */ /* 0x002fc800078e00ff */
[----:B------:R-:W-:-:S04]  /*02e0*/  IMAD.MOV R4, RZ, RZ, -R46 ;  /* 0x000000ffff047224 */ /* 0x000fc800078e0a2e */
[----:B------:R-:W-:-:S05]  /*02f0*/  IMAD R0, R4, UR5, R47 ;  /* 0x0000000504007c24 */ /* 0x000fca000f8e022f */
[----:B------:R-:W-:Y:S02]  /*0300*/  ISETP.GE.U32.AND P0, PT, R0, UR5, PT ;  /* 0x0000000500007c0c */ /* 0x000fe4000bf06070 */
[----:B--2---:R-:W-:-:S11]  /*0310*/  ISETP.LE.U32.AND P3, PT, R2, UR6, PT ;  /* 0x0000000602007c0c */ /* 0x004fd6000bf63070 */
[----:B------:R-:W-:Y:S01]  /*0320*/  @P0 VIADD R0, R0, -UR5 ;  /* 0x8000000500000c36 */ /* 0x000fe20008000000 */
[----:B------:R-:W-:-:S04]  /*0330*/  @P0 IADD3 R46, PT, PT, R46, 0x1, RZ ;  /* 0x000000012e2e0810 */ /* 0x000fc80007ffe0ff */
[----:B------:R-:W-:-:S13]  /*0340*/  ISETP.GE.U32.AND P1, PT, R0, UR5, PT ;  /* 0x0000000500007c0c */ /* 0x000fda000bf26070 */
[----:B------:R-:W-:Y:S01]  /*0350*/  @P1 VIADD R46, R46, 0x1 ;  /* 0x000000012e2e1836 */ /* 0x000fe20000000000 */
[----:B------:R-:W-:Y:S01]  /*0360*/  @!P2 LOP3.LUT R46, RZ, UR5, RZ, 0x33, !PT ;  /* 0x00000005ff2eac12 */ /* 0x000fe2000f8e33ff */
[----:B------:R-:W-:Y:S06]  /*0370*/  @P3 EXIT ;  /* 0x000000000000394d */ /* 0x000fec0003800000 */
[----:B------:R-:W-:Y:S01]  /*0380*/  IMAD.MOV R0, RZ, RZ, -R46 ;  /* 0x000000ffff007224 */ /* 0x000fe200078e0a2e */
[----:B------:R-:W0:Y:S01]  /*0390*/  S2UR UR4, SR_CTAID.X ;  /* 0x00000000000479c3 */ /* 0x000e220000002500 */
[----:B------:R-:W-:Y:S01]  /*03a0*/  IMAD.U32 R12, RZ, RZ, UR7 ;  /* 0x00000007ff0c7e24 */ /* 0x000fe2000f8e00ff */
[----:B------:R-:W1:Y:S01]  /*03b0*/  S2R R29, SR_CTAID.Z ;  /* 0x00000000001d7919 */ /* 0x000e620000002700 */
[----:B------:R-:W-:Y:S01]  /*03c0*/  IMAD R45, R0, UR5, R47 ;  /* 0x00000005002d7c24 */ /* 0x000fe2000f8e022f */
[----:B------:R-:W2:Y:S01]  /*03d0*/  LDCU UR11, c[0x0][0x360] ;  /* 0x00006c00ff0b77ac */ /* 0x000ea20008000800 */
[C---:B------:R-:W-:Y:S01]  /*03e0*/  IMAD.SHL.U32 R28, R47.reuse, 0x10, RZ ;  /* 0x000000102f1c7824 */ /* 0x040fe200078e00ff */
[----:B------:R-:W-:Y:S01]  /*03f0*/  BSSY.RECONVERGENT B0, `(.L_x_35587) ;  /* 0x0000050000007945 */ /* 0x000fe20003800200 */
[----:B------:R-:W-:Y:S01]  /*0400*/  LOP3.LUT R48, R47, 0x1, RZ, 0xc0, !PT ;  /* 0x000000012f307812 */ /* 0x000fe200078ec0ff */
[----:B------:R-:W-:Y:S01]  /*0410*/  USHF.L.U32 UR10, UR6, 0x5, URZ ;  /* 0x00000005060a7899 */ /* 0x000fe200080006ff */
[----:B------:R-:W-:-:S02]  /*0420*/  SHF.R.U32.HI R45, RZ, 0x1, R45 ;  /* 0x00000001ff2d7819 */ /* 0x000fc4000001162d */
[----:B------:R-:W-:Y:S02]  /*0430*/  LOP3.LUT R49, R47, 0xf, RZ, 0xc0, !PT ;  /* 0x0000000f2f317812 */ /* 0x000fe400078ec0ff */
[----:B------:R-:W-:Y:S02]  /*0440*/  LOP3.LUT R3, R45, 0xf, RZ, 0xc0, !PT ;  /* 0x0000000f2d037812 */ /* 0x000fe400078ec0ff */
[----:B------:R-:W-:Y:S02]  /*0450*/  LOP3.LUT R28, R28, 0x10, RZ, 0xc0, !PT ;  /* 0x000000101c1c7812 */ /* 0x000fe400078ec0ff */
[C---:B------:R-:W-:Y:S01]  /*0460*/  IADD3 R43, PT, PT, R3.reuse, 0x2, RZ ;  /* 0x00000002032b7810 */ /* 0x040fe20007ffe0ff */
[C---:B------:R-:W-:Y:S01]  /*0470*/  VIADD R44, R3.reuse, 0x1 ;  /* 0x00000001032c7836 */ /* 0x040fe20000000000 */
[C---:B------:R-:W-:Y:S01]  /*0480*/  IADD3 R31, PT, PT, R3.reuse, 0xe, RZ ;  /* 0x0000000e031f7810 */ /* 0x040fe20007ffe0ff */
[----:B------:R-:W-:Y:S01]  /*0490*/  VIADD R40, R3, 0x5 ;  /* 0x0000000503287836 */ /* 0x000fe20000000000 */
[----:B------:R-:W-:Y:S01]  /*04a0*/  ISETP.GE.AND P1, PT, R43, UR7, PT ;  /* 0x000000072b007c0c */ /* 0x000fe2000bf26270 */
[C---:B------:R-:W-:Y:S01]  /*04b0*/  VIADD R41, R3.reuse, 0x4 ;  /* 0x0000000403297836 */ /* 0x040fe20000000000 */
[----:B------:R-:W-:Y:S01]  /*04c0*/  ISETP.GE.AND P0, PT, R44, UR7, PT ;  /* 0x000000072c007c0c */ /* 0x000fe2000bf06270 */
        /* <DEDUP_REMOVED lines=22> */
[C---:B------:R-:W-:Y:S01]  /*0630*/  VIADD R39, R3.reuse, 0x6 ;  /* 0x0000000603277836 */ /* 0x040fe20000000000 */
[----:B------:R-:W-:Y:S01]  /*0640*/  IADD3 R38, PT, PT, R38, -R5, RZ ;  /* 0x8000000526267210 */ /* 0x000fe20007ffe0ff */
[----:B------:R-:W-:Y:S01]  /*0650*/  VIADD R35, R3, 0xa ;  /* 0x0000000a03237836 */ /* 0x000fe20000000000 */
[C---:B------:R-:W-:Y:S01]  /*0660*/  SEL R5, R12.reuse, RZ, P1 ;  /* 0x000000ff0c057207 */ /* 0x040fe20000800000 */
[----:B0-----:R-:W-:Y:S01]  /*0670*/  ULOP3.LUT UR4, UR4, 0x1, URZ, 0xc0, !UPT ;  /* 0x0000000104047892 */ /* 0x001fe2000f8ec0ff */
[----:B------:R-:W-:-:S02]  /*0680*/  SEL R0, R12, RZ, P0 ;  /* 0x000000ff0c007207 */ /* 0x000fc40000000000 */
[----:B------:R-:W-:Y:S01]  /*0690*/  ISETP.GE.AND P0, PT, R34, UR7, PT ;  /* 0x0000000722007c0c */ /* 0x000fe2000bf06270 */
[----:B------:R-:W-:Y:S01]  /*06a0*/  IMAD.IADD R36, R36, 0x1, -R5 ;  /* 0x0000000124247824 */ /* 0x000fe200078e0a05 */
[----:B------:R-:W-:Y:S01]  /*06b0*/  ISETP.GE.AND P1, PT, R32, UR7, PT ;  /* 0x0000000720007c0c */ /* 0x000fe2000bf26270 */
[----:B------:R-:W-:Y:S01]  /*06c0*/  IMAD.IADD R37, R37, 0x1, -R0 ;  /* 0x0000000125257824 */ /* 0x000fe200078e0a00 */
[----:B------:R-:W-:Y:S02]  /*06d0*/  SEL R5, R12, RZ, P0 ;  /* 0x000000ff0c057207 */ /* 0x000fe40000000000 */
[----:B------:R-:W-:Y:S02]  /*06e0*/  ISETP.GE.AND P0, PT, R33, UR7, PT ;  /* 0x0000000721007c0c */ /* 0x000fe4000bf06270 */
[----:B------:R-:W-:Y:S01]  /*06f0*/  ISETP.GE.AND P2, PT, R42, UR7, PT ;  /* 0x000000072a007c0c */ /* 0x000fe2000bf46270 */
[----:B------:R-:W-:Y:S01]  /*0700*/  IMAD.IADD R34, R34, 0x1, -R5 ;  /* 0x0000000122227824 */ /* 0x000fe200078e0a05 */
[----:B------:R-:W-:-:S02]  /*0710*/  SEL R5, R12, RZ, P1 ;  /* 0x000000ff0c057207 */ /* 0x000fc40000800000 */
[----:B------:R-:W-:Y:S02]  /*0720*/  SEL R0, R12, RZ, P0 ;  /* 0x000000ff0c007207 */ /* 0x000fe40000000000 */
[----:B------:R-:W-:Y:S01]  /*0730*/  ISETP.GE.AND P0, PT, R30, UR7, PT ;  /* 0x000000071e007c0c */ /* 0x000fe2000bf06270 */
[----:B------:R-:W-:Y:S01]  /*0740*/  IMAD.IADD R32, R32, 0x1, -R5 ;  /* 0x0000000120207824 */ /* 0x000fe200078e0a05 */
[C---:B------:R-:W-:Y:S01]  /*0750*/  SEL R7, R12.reuse, RZ, P2 ;  /* 0x000000ff0c077207 */ /* 0x040fe20001000000 */
[----:B------:R-:W-:Y:S01]  /*0760*/  IMAD.IADD R33, R33, 0x1, -R0 ;  /* 0x0000000121217824 */ /* 0x000fe200078e0a00 */
[----:B------:R-:W-:Y:S02]  /*0770*/  ISETP.GE.AND P2, PT, R39, UR7, PT ;  /* 0x0000000727007c0c */ /* 0x000fe4000bf46270 */
[----:B------:R-:W-:Y:S02]  /*0780*/  SEL R5, R12, RZ, P0 ;  /* 0x000000ff0c057207 */ /* 0x000fe40000000000 */
[----:B------:R-:W-:-:S02]  /*0790*/  ISETP.GT.U32.AND P0, PT, R47, 0xf, PT ;  /* 0x0000000f2f00780c */ /* 0x000fc40003f04070 */
[----:B------:R-:W-:Y:S01]  /*07a0*/  SEL R2, R12, RZ, P2 ;  /* 0x000000ff0c027207 */ /* 0x000fe20001000000 */
[----:B------:R-:W-:Y:S01]  /*07b0*/  IMAD.IADD R30, R30, 0x1, -R5 ;  /* 0x000000011e1e7824 */ /* 0x000fe200078e0a05 */
[----:B------:R-:W-:Y:S02]  /*07c0*/  ISETP.GE.AND P2, PT, R35, UR7, PT ;  /* 0x0000000723007c0c */ /* 0x000fe4000bf46270 */
[----:B------:R-:W-:Y:S02]  /*07d0*/  IADD3 R39, PT, PT, R39, -R2, RZ ;  /* 0x8000000227277210 */ /* 0x000fe40007ffe0ff */
[----:B------:R-:W-:Y:S02]  /*07e0*/  SEL R2, R12, RZ, P2 ;  /* 0x000000ff0c027207 */ /* 0x000fe40001000000 */
[----:B------:R-:W-:Y:S02]  /*07f0*/  ISETP.GE.AND P2, PT, R31, UR7, PT ;  /* 0x000000071f007c0c */ /* 0x000fe4000bf46270 */
[----:B------:R-:W-:-:S02]  /*0800*/  IADD3 R35, PT, PT, R35, -R2, RZ ;  /* 0x8000000223237210 */ /* 0x000fc40007ffe0ff */
[----:B------:R-:W-:Y:S02]  /*0810*/  SEL R2, R12, RZ, P2 ;  /* 0x000000ff0c027207 */ /* 0x000fe40001000000 */
[----:B------:R-:W-:Y:S02]  /*0820*/  IADD3 R42, PT, PT, R42, -R7, RZ ;  /* 0x800000072a2a7210 */ /* 0x000fe40007ffe0ff */
[----:B------:R-:W-:Y:S01]  /*0830*/  IADD3 R31, PT, PT, R31, -R2, RZ ;  /* 0x800000021f1f7210 */ /* 0x000fe20007ffe0ff */
[----:B-12---:R-:W-:Y:S06]  /*0840*/  @P0 BRA `(.L_x_35588) ;  /* 0x0000000000280947 */ /* 0x006fec0003800000 */
[----:B------:R-:W0:Y:S01]  /*0850*/  S2R R5, SR_CgaCtaId ;  /* 0x0000000000057919 */ /* 0x000e220000008800 */
[----:B------:R-:W-:-:S05]  /*0860*/  MOV R0, 0x400 ;  /* 0x0000040000007802 */ /* 0x000fca0000000f00 */
[----:B------:R-:W-:Y:S01]  /*0870*/  VIADD R2, R0, 0x900 ;  /* 0x0000090000027836 */ /* 0x000fe20000000000 */
[----:B------:R-:W-:-:S04]  /*0880*/  MOV R0, R47 ;  /* 0x0000002f00007202 */ /* 0x000fc80000000f00 */
[----:B0-----:R-:W-:-:S07]  /*0890*/  LEA R5, R5, R2, 0x18 ;  /* 0x0000000205057211 */ /* 0x001fce00078ec0ff */
.L_x_35589:
[C---:B------:R-:W-:Y:S02]  /*08a0*/  IMAD R2, R0.reuse, 0x4, R5 ;  /* 0x0000000400027824 */ /* 0x040fe400078e0205 */
[----:B------:R-:W-:-:S03]  /*08b0*/  VIADD R0, R0, UR11 ;  /* 0x0000000b00007c36 */ /* 0x000fc60008000000 */
[----:B------:R0:W-:Y:S02]  /*08c0*/  STS [R2], RZ ;  /* 0x000000ff02007388 */ /* 0x0001e40000000800 */
[----:B------:R-:W-:-:S13]  /*08d0*/  ISETP.GE.U32.AND P0, PT, R0, 0x10, PT ;  /* 0x000000100000780c */ /* 0x000fda0003f06070 */
[----:B0-----:R-:W-:Y:S05]  /*08e0*/  @!P0 BRA `(.L_x_35589) ;  /* 0xfffffffc00ec8947 */ /* 0x001fea000383ffff */
.L_x_35588:
[----:B------:R-:W-:Y:S05]  /*08f0*/  BSYNC.RECONVERGENT B0 ;  /* 0x0000000000007941 */ /* 0x000fea0003800200 */
.L_x_35587:
[----:B------:R-:W-:Y:S01]  /*0900*/  ISETP.GE.AND P0, PT, R3, UR7, PT ;  /* 0x0000000703007c0c */ /* 0x000fe2000bf06270 */
[C---:B------:R-:W-:Y:S01]  /*0910*/  VIADD R4, R45.reuse, 0x3 ;  /* 0x000000032d047836 */ /* 0x040fe20000000000 */
[C---:B------:R-:W-:Y:S01]  /*0920*/  IADD3 R2, PT, PT, R45.reuse, 0x2, RZ ;  /* 0x000000022d027810 */ /* 0x040fe20007ffe0ff */
[C---:B------:R-:W-:Y:S01]  /*0930*/  VIADD R9, R45.reuse, 0x9 ;  /* 0x000000092d097836 */ /* 0x040fe20000000000 */
[----:B------:R-:W-:Y:S01]  /*0940*/  SEL R12, R12, RZ, P0 ;  /* 0x000000ff0c0c7207 */ /* 0x000fe20000000000 */
[C---:B------:R-:W-:Y:S01]  /*0950*/  VIADD R5, R45.reuse, 0x4 ;  /* 0x000000042d057836 */ /* 0x040fe20000000000 */
[C---:B------:R-:W-:Y:S01]  /*0960*/  IADD3 R7, PT, PT, R45.reuse, 0x6, RZ ;  /* 0x000000062d077810 */ /* 0x040fe20007ffe0ff */
[C---:B------:R-:W-:Y:S01]  /*0970*/  VIADD R6, R45.reuse, 0x5 ;  /* 0x000000052d067836 */ /* 0x040fe20000000000 */
[C---:B------:R-:W-:Y:S01]  /*0980*/  IADD3 R11, PT, PT, R45.reuse, 0xb, RZ ;  /* 0x0000000b2d0b7810 */ /* 0x040fe20007ffe0ff */
[C---:B------:R-:W-:Y:S01]  /*0990*/  VIADD R8, R45.reuse, 0x7 ;  /* 0x000000072d087836 */ /* 0x040fe20000000000 */
[C---:B------:R-:W-:Y:S01]  /*09a0*/  IADD3 R22, PT, PT, R45.reuse, -0x1, RZ ;  /* 0xffffffff2d167810 */ /* 0x040fe20007ffe0ff */
        /* <DEDUP_REMOVED lines=36> */
[----:B------:R-:W-:Y:S01]  /*0bf0*/  UPRMT UR9, UR5, 0x9910, URZ ;  /* 0x0000991005097896 */ /* 0x000fe200080000ff */
[----:B------:R-:W-:-:S02]  /*0c00*/  IADD3 R8, PT, PT, R28, R23, RZ ;  /* 0x000000171c087210 */ /* 0x000fc40007ffe0ff */
[----:B------:R-:W-:-:S09]  /*0c10*/  MOV R6, 0xc30 ;  /* 0x00000c3000067802 */ /* 0x000fd20000000f00 */
[----:B------:R-:W-:Y:S05]  /*0c20*/  CALL.REL.NOINC `($__internal_702_$__cuda_sm20_div_s16) ;  /* 0x0000001c00e87944 */ /* 0x000fea0003c00000 */
[----:B------:R-:W0:Y:S01]  /*0c30*/  S2R R3, SR_CgaCtaId ;  /* 0x0000000000037919 */ /* 0x000e220000008800 */
[----:B------:R-:W1:Y:S01]  /*0c40*/  LDCU UR6, c[0x0][0x3a8] ;  /* 0x00007500ff0677ac */ /* 0x000e620008000800 */
[----:B------:R-:W-:Y:S01]  /*0c50*/  MOV R2, 0x400 ;  /* 0x0000040000027802 */ /* 0x000fe20000000f00 */
[----:B------:R-:W-:Y:S02]  /*0c60*/  IMAD.U32 R50, RZ, RZ, UR4 ;  /* 0x00000004ff327e24 */ /* 0x000fe4000f8e00ff */
[----:B------:R-:W-:Y:S01]  /*0c70*/  HFMA2 R52, -RZ, RZ, 0, 0 ;  /* 0x00000000ff347431 */ /* 0x000fe200000001ff */
[----:B------:R-:W-:Y:S01]  /*0c80*/  ISETP.NE.AND P2, PT, R48, RZ, PT ;  /* 0x000000ff3000720c */ /* 0x000fe20003f45270 */
[----:B------:R-:W2:Y:S01]  /*0c90*/  LDCU.64 UR12, c[0x0][0x358] ;  /* 0x00006b00ff0c77ac */ /* 0x000ea20008000a00 */
[----:B------:R-:W-:Y:S01]  /*0ca0*/  IMAD R50, R50, 0x40, R49 ;  /* 0x0000004032327824 */ /* 0x000fe200078e0231 */
        /* <DEDUP_REMOVED lines=8> */
.L_x_35632:
[----:B------:R-:W-:Y:S01]  /*0d30*/  ISETP.GT.U32.AND P3, PT, R47, 0x1, PT ;  /* 0x000000012f00780c */ /* 0x000fe20003f64070 */
[----:B------:R-:W-:Y:S01]  /*0d40*/  BSSY.RECONVERGENT B0, `(.L_x_35590) ;  /* 0x0000016000007945 */ /* 0x000fe20003800200 */
[----:B------:R-:W-:-:S11]  /*0d50*/  PLOP3.LUT P1, PT, P0, PT, PT, 0x80, 0x8 ;  /* 0x000000000008781c */ /* 0x000fd6000072f070 */
[----:B0-----:R-:W-:Y:S05]  /*0d60*/  @P3 BRA `(.L_x_35591) ;  /* 0x00000000004c3947 */ /* 0x001fea0003800000 */
[----:B------:R-:W0:Y:S01]  /*0d70*/  S2UR UR9, SR_CgaCtaId ;  /* 0x00000000000979c3 */ /* 0x000e220000008800 */
[----:B------:R-:W-:Y:S01]  /*0d80*/  UMOV UR5, 0x400 ;  /* 0x0000040000057882 */ /* 0x000fe20000000000 */
[----:B------:R-:W-:Y:S01]  /*0d90*/  IMAD.SHL.U32 R53, R47, 0x4, RZ ;  /* 0x000000042f357824 */ /* 0x000fe200078e00ff */
[----:B------:R-:W-:Y:S01]  /*0da0*/  UIADD3 UR5, UPT, UPT, UR5, 0x880, URZ ;  /* 0x0000088005057890 */ /* 0x000fe2000fffe0ff */
[----:B------:R-:W-:-:S04]  /*0db0*/  LEA R5, R29, UR10, 0x6 ;  /* 0x0000000a1d057c11 */ /* 0x000fc8000f8e30ff */
[----:B------:R-:W1:Y:S01]  /*0dc0*/  LDC.64 R2, c[0x0][0x390] ;  /* 0x0000e400ff027b82 */ /* 0x000e620000000a00 */
[----:B------:R-:W-:Y:S01]  /*0dd0*/  IADD3 R5, PT, PT, R52, R5, R53 ;  /* 0x0000000534057210 */ /* 0x000fe20007ffe035 */
[----:B0-----:R-:W-:-:S06]  /*0de0*/  ULEA UR5, UR9, UR5, 0x18 ;  /* 0x0000000509057291 */ /* 0x001fcc000f8ec0ff */
[----:B------:R-:W-:Y:S01]  /*0df0*/  LEA R51, R47, UR5, 0x4 ;  /* 0x000000052f337c11 */ /* 0x000fe2000f8e20ff */
[----:B-1----:R-:W-:-:S07]  /*0e00*/  IMAD.WIDE.U32 R2, R5, 0x4, R2 ;  /* 0x0000000405027825 */ /* 0x002fce00078e0002 */
.L_x_35592:
[----:B------:R0:W2:Y:S01]  /*0e10*/  LDG.E.128 R4, desc[UR12][R2.64] ;  /* 0x0000000c02047981 */ /* 0x0000a2000c1e1d00 */
[----:B------:R-:W-:Y:S01]  /*0e20*/  IMAD.U32 R54, RZ, RZ, UR11 ;  /* 0x0000000bff367e24 */ /* 0x000fe2000f8e00ff */
[----:B------:R-:W-:-:S03]  /*0e30*/  MOV R55, UR11 ;  /* 0x0000000b00377c02 */ /* 0x000fc60008000f00 */
[----:B------:R-:W-:-:S05]  /*0e40*/  IMAD R53, R54, 0x4, R53 ;  /* 0x0000000436357824 */ /* 0x000fca00078e0235 */
[----:B------:R-:W-:Y:S01]  /*0e50*/  ISETP.GE.U32.AND P0, PT, R53, 0x8, PT ;  /* 0x000000083500780c */ /* 0x000fe20003f06070 */
[----:B0-----:R-:W-:Y:S01]  /*0e60*/  IMAD.WIDE.U32 R2, R55, 0x10, R2 ;  /* 0x0000001037027825 */ /* 0x001fe200078e0002 */
[----:B--2---:R0:W-:Y:S03]  /*0e70*/  STS.128 [R51], R4 ;  /* 0x0000000433007388 */ /* 0x0041e60000000c00 */
[----:B0-----:R-:W-:-:S08]  /*0e80*/  IMAD R51, R54, 0x10, R51 ;  /* 0x0000001036337824 */ /* 0x001fd000078e0233 */
[----:B------:R-:W-:Y:S05]  /*0e90*/  @!P0 BRA `(.L_x_35592) ;  /* 0xfffffffc00dc8947 */ /* 0x000fea000383ffff */
.L_x_35591:
[----:B------:R-:W-:Y:S05]  /*0ea0*/  BSYNC.RECONVERGENT B0 ;  /* 0x0000000000007941 */ /* 0x000fea0003800200 */
.L_x_35590:
[----:B------:R-:W-:Y:S02]  /*0eb0*/  IMAD R4, R29, 0x40, R52 ;  /* 0x000000401d047824 */ /* 0x000fe400078e0234 */
[----:B------:R-:W-:-:S07]  /*0ec0*/  IMAD.MOV.U32 R5, RZ, RZ, RZ ;  /* 0x000000ffff057224 */ /* 0x000fce00078e00ff */
.L_x_35631:
[----:B------:R-:W-:Y:S02]  /*0ed0*/  SHF.R.U32.HI R6, RZ, 0x4, R47 ;  /* 0x00000004ff067819 */ /* 0x000fe4000001162f */
[----:B0-----:R-:W-:-:S07]  /*0ee0*/  IADD3 R52, PT, PT, R50, R5, RZ ;  /* 0x0000000532347210 */ /* 0x001fce0007ffe0ff */
.L_x_35593:
        /* <DEDUP_REMOVED lines=18> */
.L_x_35630:
[----:B0-----:R-:W0:Y:S01]  /*1010*/  S2R R7, SR_CgaCtaId ;  /* 0x0000000000077919 */ /* 0x001e220000008800 */
[C---:B------:R-:W-:Y:S01]  /*1020*/  VIADD R52, R45.reuse, 0x1 ;  /* 0x000000012d347836 */ /* 0x040fe20000000000 */
[----:B------:R-:W-:Y:S01]  /*1030*/  MOV R2, 0x400 ;  /* 0x0000040000027802 */ /* 0x000fe20000000f00 */
[C---:B------:R-:W-:Y:S01]  /*1040*/  IMAD.IADD R3, R45.reuse, 0x1, R6 ;  /* 0x000000012d037824 */ /* 0x040fe200078e0206 */
[C---:B------:R-:W-:Y:S01]  /*1050*/  IADD3 R53, PT, PT, R45.reuse, 0x2, RZ ;  /* 0x000000022d357810 */ /* 0x040fe20007ffe0ff */
[C---:B------:R-:W-:Y:S01]  /*1060*/  VIADD R54, R45.reuse, 0x3 ;  /* 0x000000032d367836 */ /* 0x040fe20000000000 */
[C---:B------:R-:W-:Y:S01]  /*1070*/  IADD3 R66, PT, PT, R45.reuse, 0xb, RZ ;  /* 0x0000000b2d427810 */ /* 0x040fe20007ffe0ff */
[C---:B------:R-:W-:Y:S01]  /*1080*/  VIADD R61, R45.reuse, 0x7 ;  /* 0x000000072d3d7836 */ /* 0x040fe20000000000 */
[C---:B------:R-:W-:Y:S01]  /*1090*/  LOP3.LUT R51, R45.reuse, 0xf, RZ, 0xc0, !PT ;  /* 0x0000000f2d337812 */ /* 0x040fe200078ec0ff */
[C---:B------:R-:W-:Y:S01]  /*10a0*/  VIADD R56, R45.reuse, 0x4 ;  /* 0x000000042d387836 */ /* 0x040fe20000000000 */
[----:B------:R-:W-:Y:S01]  /*10b0*/  ISETP.GE.AND P3, PT, R46, UR6, PT ;  /* 0x000000062e007c0c */ /* 0x000fe2000bf66270 */
        /* <DEDUP_REMOVED lines=10> */
[----:B------:R-:W-:Y:S01]  /*1160*/  USHF.L.U32 UR5, UR8, 0x1, URZ ;  /* 0x0000000108057899 */ /* 0x000fe200080006ff */
        /* <DEDUP_REMOVED lines=19> */
[----:B------:R-:W-:Y:S01]  /*12a0*/  IMAD.IADD R64, R23, 0x1, R66 ;  /* 0x0000000117407824 */ /* 0x000fe200078e0242 */
[-C--:B------:R-:W-:Y:S01]  /*12b0*/  IADD3 R68, PT, PT, R57, R66.reuse, RZ ;  /* 0x0000004239447210 */ /* 0x080fe20007ffe0ff */
[----:B------:R-:W-:Y:S01]  /*12c0*/  VIADD R6, R6, UR5 ;  /* 0x0000000506067c36 */ /* 0x000fe20008000000 */
        /* <DEDUP_REMOVED lines=45> */
.L_x_35629:
        /* <DEDUP_REMOVED lines=11> */
.L_x_35635:
[----:B-1----:R-:W-:-:S07]  /*1650*/  IMAD R68, R62, R71, RZ ;  /* 0x000000473e447224 */ /* 0x002fce00078e02ff */
.L_x_35597:
[----:B------:R-:W-:-:S13]  /*1660*/  ISETP.GE.AND P4, PT, R69, 0x2, PT ;  /* 0x000000024500780c */ /* 0x000fda0003f86270 */
[----:B------:R-:W-:Y:S05]  /*1670*/  @!P4 BRA `(.L_x_35599) ;  /* 0x000000000010c947 */ /* 0x000fea0003800000 */
[----:B------:R-:W-:-:S03]  /*1680*/  UMOV UR5, 0xffffffff ;  /* 0xffffffff00057882 */ /* 0x000fc60000000000 */
[----:B------:R-:W-:Y:S05]  /*1690*/  BRA.DIV UR5, `(.L_x_35600) ;  /* 0x0000000e052c7947 */ /* 0x000fea000b800000 */
[----:B------:R1:W2:Y:S02]  /*16a0*/  SHFL.IDX PT, R71, R70, R44, 0x1f ;  /* 0x00001f2c46477589 */ /* 0x0002a400000e0000 */
.L_x_35638:
[----:B--2---:R-:W-:-:S07]  /*16b0*/  IMAD R68, R63, R71, R68 ;  /* 0x000000473f447224 */ /* 0x004fce00078e0244 */
.L_x_35599:
[----:B------:R-:W-:-:S13]  /*16c0*/  ISETP.GE.AND P4, PT, R69, 0x3, PT ;  /* 0x000000034500780c */ /* 0x000fda0003f86270 */
[----:B------:R-:W-:Y:S05]  /*16d0*/  @!P4 BRA `(.L_x_35601) ;  /* 0x000000000010c947 */ /* 0x000fea0003800000 */
[----:B------:R-:W-:-:S03]  /*16e0*/  UMOV UR5, 0xffffffff ;  /* 0xffffffff00057882 */ /* 0x000fc60000000000 */
[----:B------:R-:W-:Y:S05]  /*16f0*/  BRA.DIV UR5, `(.L_x_35602) ;  /* 0x0000000e05387947 */ /* 0x000fea000b800000 */
[----:B------:R2:W3:Y:S02]  /*1700*/  SHFL.IDX PT, R71, R70, R43, 0x1f ;  /* 0x00001f2b46477589 */ /* 0x0004e400000e0000 */
.L_x_35641:
[----:B---3--:R-:W-:-:S07]  /*1710*/  IMAD R68, R64, R71, R68 ;  /* 0x0000004740447224 */ /* 0x008fce00078e0244 */
.L_x_35601:
[----:B------:R-:W-:-:S13]  /*1720*/  ISETP.GE.AND P4, PT, R69, 0x4, PT ;  /* 0x000000044500780c */ /* 0x000fda0003f86270 */
[----:B------:R-:W-:Y:S05]  /*1730*/  @!P4 BRA `(.L_x_35603) ;  /* 0x000000000010c947 */ /* 0x000fea0003800000 */
[----:B------:R-:W-:-:S03]  /*1740*/  UMOV UR5, 0xffffffff ;  /* 0xffffffff00057882 */ /* 0x000fc60000000000 */
[----:B------:R-:W-:Y:S05]  /*1750*/  BRA.DIV UR5, `(.L_x_35604) ;  /* 0x0000000e05447947 */ /* 0x000fea000b800000 */
[----:B------:R3:W4:Y:S02]  /*1760*/  SHFL.IDX PT, R71, R70, R42, 0x1f ;  /* 0x00001f2a46477589 */ /* 0x00072400000e0000 */
.L_x_35644:
[----:B----4-:R-:W-:-:S07]  /*1770*/  IMAD R68, R65, R71, R68 ;  /* 0x0000004741447224 */ /* 0x010fce00078e0244 */
.L_x_35603:
[----:B------:R-:W-:-:S13]  /*1780*/  ISETP.GE.AND P4, PT, R69, 0x5, PT ;  /* 0x000000054500780c */ /* 0x000fda0003f86270 */
[----:B------:R-:W-:Y:S05]  /*1790*/  @!P4 BRA `(.L_x_35605) ;  /* 0x000000000010c947 */ /* 0x000fea0003800000 */
[----:B------:R-:W-:-:S03]  /*17a0*/  UMOV UR5, 0xffffffff ;  /* 0xffffffff00057882 */ /* 0x000fc60000000000 */
[----:B------:R-:W-:Y:S05]  /*17b0*/  BRA.DIV UR5, `(.L_x_35606) ;  /* 0x0000000e05507947 */ /* 0x000fea000b800000 */
[----:B------:R4:W0:Y:S02]  /*17c0*/  SHFL.IDX PT, R71, R70, R41, 0x1f ;  /* 0x00001f2946477589 */ /* 0x00082400000e0000 */
.L_x_35647:
[----:B0-----:R-:W-:-:S07]  /*17d0*/  IMAD R68, R66, R71, R68 ;  /* 0x0000004742447224 */ /* 0x001fce00078e0244 */
.L_x_35605:
[----:B------:R-:W-:-:S13]  /*17e0*/  ISETP.GE.AND P4, PT, R69, 0x6, PT ;  /* 0x000000064500780c */ /* 0x000fda0003f86270 */
[----:B------:R-:W-:Y:S05]  /*17f0*/  @!P4 BRA `(.L_x_35607) ;  /* 0x000000000010c947 */ /* 0x000fea0003800000 */
[----:B------:R-:W-:-:S03]  /*1800*/  UMOV UR5, 0xffffffff ;  /* 0xffffffff00057882 */ /* 0x000fc60000000000 */
[----:B------:R-:W-:Y:S05]  /*1810*/  BRA.DIV UR5, `(.L_x_35608) ;  /* 0x0000000e055c7947 */ /* 0x000fea000b800000 */
[----:B------:R0:W0:Y:S02]  /*1820*/  SHFL.IDX PT, R71, R70, R40, 0x1f ;  /* 0x00001f2846477589 */ /* 0x00002400000e0000 */
.L_x_35650:
[----:B0-----:R-:W-:-:S07]  /*1830*/  IMAD R68, R60, R71, R68 ;  /* 0x000000473c447224 */ /* 0x001fce00078e0244 */
.L_x_35607:
[----:B------:R-:W-:-:S13]  /*1840*/  ISETP.GE.AND P4, PT, R69, 0x7, PT ;  /* 0x000000074500780c */ /* 0x000fda0003f86270 */
[----:B------:R-:W-:Y:S05]  /*1850*/  @!P4 BRA `(.L_x_35609) ;  /* 0x000000000010c947 */ /* 0x000fea0003800000 */
[----:B------:R-:W-:-:S03]  /*1860*/  UMOV UR5, 0xffffffff ;  /* 0xffffffff00057882 */ /* 0x000fc60000000000 */
[----:B------:R-:W-:Y:S05]  /*1870*/  BRA.DIV UR5, `(.L_x_35610) ;  /* 0x0000000e05687947 */ /* 0x000fea000b800000 */
[----:B------:R0:W0:Y:S02]  /*1880*/  SHFL.IDX PT, R71, R70, R39, 0x1f ;  /* 0x00001f2746477589 */ /* 0x00002400000e0000 */
.L_x_35653:
[----:B0-----:R-:W-:-:S07]  /*1890*/  IMAD R68, R59, R71, R68 ;  /* 0x000000473b447224 */ /* 0x001fce00078e0244 */
.L_x_35609:
[----:B------:R-:W-:-:S13]  /*18a0*/  ISETP.GE.AND P4, PT, R69, 0x8, PT ;  /* 0x000000084500780c */ /* 0x000fda0003f86270 */
[----:B------:R-:W-:Y:S05]  /*18b0*/  @!P4 BRA `(.L_x_35611) ;  /* 0x000000000010c947 */ /* 0x000fea0003800000 */
[----:B------:R-:W-:-:S03]  /*18c0*/  UMOV UR5, 0xffffffff ;  /* 0xffffffff00057882 */ /* 0x000fc60000000000 */
[----:B------:R-:W-:Y:S05]  /*18d0*/  BRA.DIV UR5, `(.L_x_35612) ;  /* 0x0000000e05747947 */ /* 0x000fea000b800000 */
[----:B------:R0:W0:Y:S02]  /*18e0*/  SHFL.IDX PT, R71, R70, R38, 0x1f ;  /* 0x00001f2646477589 */ /* 0x00002400000e0000 */
.L_x_35656:
[----:B0-----:R-:W-:-:S07]  /*18f0*/  IMAD R68, R58, R71, R68 ;  /* 0x000000473a447224 */ /* 0x001fce00078e0244 */
.L_x_35611:
[----:B------:R-:W-:-:S13]  /*1900*/  ISETP.GE.AND P4, PT, R69, 0x9, PT ;  /* 0x000000094500780c */ /* 0x000fda0003f86270 */
[----:B------:R-:W-:Y:S05]  /*1910*/  @!P4 BRA `(.L_x_35613) ;  /* 0x000000000010c947 */ /* 0x000fea0003800000 */
[----:B------:R-:W-:-:S03]  /*1920*/  UMOV UR5, 0xffffffff ;  /* 0xffffffff00057882 */ /* 0x000fc60000000000 */
[----:B------:R-:W-:Y:S05]  /*1930*/  BRA.DIV UR5, `(.L_x_35614) ;  /* 0x0000000e05807947 */ /* 0x000fea000b800000 */
[----:B------:R0:W0:Y:S02]  /*1940*/  SHFL.IDX PT, R71, R70, R37, 0x1f ;  /* 0x00001f2546477589 */ /* 0x00002400000e0000 */
.L_x_35659:
[----:B0-----:R-:W-:-:S07]  /*1950*/  IMAD R68, R57, R71, R68 ;  /* 0x0000004739447224 */ /* 0x001fce00078e0244 */
.L_x_35613:
[----:B------:R-:W-:-:S13]  /*1960*/  ISETP.GE.AND P4, PT, R69, 0xa, PT ;  /* 0x0000000a4500780c */ /* 0x000fda0003f86270 */
[----:B------:R-:W-:Y:S05]  /*1970*/  @!P4 BRA `(.L_x_35615) ;  /* 0x000000000010c947 */ /* 0x000fea0003800000 */
[----:B------:R-:W-:-:S03]  /*1980*/  UMOV UR5, 0xffffffff ;  /* 0xffffffff00057882 */ /* 0x000fc60000000000 */
[----:B------:R-:W-:Y:S05]  /*1990*/  BRA.DIV UR5, `(.L_x_35616) ;  /* 0x0000000e058c7947 */ /* 0x000fea000b800000 */
[----:B------:R0:W0:Y:S02]  /*19a0*/  SHFL.IDX PT, R71, R70, R36, 0x1f ;  /* 0x00001f2446477589 */ /* 0x00002400000e0000 */
.L_x_35662:
[----:B0-----:R-:W-:-:S07]  /*19b0*/  IMAD R68, R56, R71, R68 ;  /* 0x0000004738447224 */ /* 0x001fce00078e0244 */
.L_x_35615:
[----:B------:R-:W-:-:S13]  /*19c0*/  ISETP.GE.AND P4, PT, R69, 0xb, PT ;  /* 0x0000000b4500780c */ /* 0x000fda0003f86270 */
[----:B------:R-:W-:Y:S05]  /*19d0*/  @!P4 BRA `(.L_x_35617) ;  /* 0x000000000010c947 */ /* 0x000fea0003800000 */
[----:B------:R-:W-:-:S03]  /*19e0*/  UMOV UR5, 0xffffffff ;  /* 0xffffffff00057882 */ /* 0x000fc60000000000 */
[----:B------:R-:W-:Y:S05]  /*19f0*/  BRA.DIV UR5, `(.L_x_35618) ;  /* 0x0000000e05987947 */ /* 0x000fea000b800000 */
[----:B------:R0:W0:Y:S02]  /*1a00*/  SHFL.IDX PT, R71, R70, R35, 0x1f ;  /* 0x00001f2346477589 */ /* 0x00002400000e0000 */
.L_x_35665:
[----:B0-----:R-:W-:-:S07]  /*1a10*/  IMAD R68, R54, R71, R68 ;  /* 0x0000004736447224 */ /* 0x001fce00078e0244 */
.L_x_35617:
[----:B------:R-:W-:-:S13]  /*1a20*/  ISETP.GE.AND P4, PT, R69, 0xc, PT ;  /* 0x0000000c4500780c */ /* 0x000fda0003f86270 */
[----:B------:R-:W-:Y:S05]  /*1a30*/  @!P4 BRA `(.L_x_35619) ;  /* 0x000000000010c947 */ /* 0x000fea0003800000 */
[----:B------:R-:W-:-:S03]  /*1a40*/  UMOV UR5, 0xffffffff ;  /* 0xffffffff00057882 */ /* 0x000fc60000000000 */
[----:B------:R-:W-:Y:S05]  /*1a50*/  BRA.DIV UR5, `(.L_x_35620) ;  /* 0x0000000e05a47947 */ /* 0x000fea000b800000 */
[----:B------:R0:W0:Y:S02]  /*1a60*/  SHFL.IDX PT, R71, R70, R34, 0x1f ;  /* 0x00001f2246477589 */ /* 0x00002400000e0000 */
.L_x_35668:
[----:B0-----:R-:W-:-:S07]  /*1a70*/  IMAD R68, R51, R71, R68 ;  /* 0x0000004733447224 */ /* 0x001fce00078e0244 */
.L_x_35619:
[----:B------:R-:W-:-:S13]  /*1a80*/  ISETP.GE.AND P4, PT, R69, 0xd, PT ;  /* 0x0000000d4500780c */ /* 0x000fda0003f86270 */
[----:B------:R-:W-:Y:S05]  /*1a90*/  @!P4 BRA `(.L_x_35621) ;  /* 0x000000000010c947 */ /* 0x000fea0003800000 */
[----:B------:R-:W-:-:S03]  /*1aa0*/  UMOV UR5, 0xffffffff ;  /* 0xffffffff00057882 */ /* 0x000fc60000000000 */
[----:B------:R-:W-:Y:S05]  /*1ab0*/  BRA.DIV UR5, `(.L_x_35622) ;  /* 0x0000000e05b07947 */ /* 0x000fea000b800000 */
[----:B------:R0:W0:Y:S02]  /*1ac0*/  SHFL.IDX PT, R71, R70, R33, 0x1f ;  /* 0x00001f2146477589 */ /* 0x00002400000e0000 */
.L_x_35671:
[----:B0-----:R-:W-:-:S07]  /*1ad0*/  IMAD R68, R52, R71, R68 ;  /* 0x0000004734447224 */ /* 0x001fce00078e0244 */
.L_x_35621:
[----:B------:R-:W-:-:S13]  /*1ae0*/  ISETP.GE.AND P4, PT, R69, 0xe, PT ;  /* 0x0000000e4500780c */ /* 0x000fda0003f86270 */
[----:B------:R-:W-:Y:S05]  /*1af0*/  @!P4 BRA `(.L_x_35623) ;  /* 0x000000000010c947 */ /* 0x000fea0003800000 */
[----:B------:R-:W-:-:S03]  /*1b00*/  UMOV UR5, 0xffffffff ;  /* 0xffffffff00057882 */ /* 0x000fc60000000000 */
[----:B------:R-:W-:Y:S05]  /*1b10*/  BRA.DIV UR5, `(.L_x_35624) ;  /* 0x0000000e05bc7947 */ /* 0x000fea000b800000 */
[----:B------:R0:W0:Y:S02]  /*1b20*/  SHFL.IDX PT, R71, R70, R32, 0x1f ;  /* 0x00001f2046477589 */ /* 0x00002400000e0000 */
.L_x_35674:
[----:B0-----:R-:W-:-:S07]  /*1b30*/  IMAD R68, R53, R71, R68 ;  /* 0x0000004735447224 */ /* 0x001fce00078e0244 */
.L_x_35623:
[----:B------:R-:W-:-:S13]  /*1b40*/  ISETP.GE.AND P4, PT, R69, 0xf, PT ;  /* 0x0000000f4500780c */ /* 0x000fda0003f86270 */
[----:B------:R-:W-:Y:S05]  /*1b50*/  @!P4 BRA `(.L_x_35625) ;  /* 0x000000000010c947 */ /* 0x000fea0003800000 */
[----:B------:R-:W-:-:S03]  /*1b60*/  UMOV UR5, 0xffffffff ;  /* 0xffffffff00057882 */ /* 0x000fc60000000000 */
[----:B------:R-:W-:Y:S05]  /*1b70*/  BRA.DIV UR5, `(.L_x_35626) ;  /* 0x0000000e05c87947 */ /* 0x000fea000b800000 */
[----:B------:R0:W0:Y:S02]  /*1b80*/  SHFL.IDX PT, R71, R70, R31, 0x1f ;  /* 0x00001f1f46477589 */ /* 0x00002400000e0000 */
.L_x_35677:
[----:B0-----:R-:W-:-:S07]  /*1b90*/  IMAD R68, R55, R71, R68 ;  /* 0x0000004737447224 */ /* 0x001fce00078e0244 */
.L_x_35625:
[----:B------:R-:W-:-:S13]  /*1ba0*/  ISETP.GE.AND P4, PT, R69, 0x10, PT ;  /* 0x000000104500780c */ /* 0x000fda0003f86270 */
[----:B------:R-:W-:Y:S05]  /*1bb0*/  @!P4 BRA `(.L_x_35627) ;  /* 0x00000004001cc947 */ /* 0x000fea0003800000 */
[----:B------:R-:W-:-:S03]  /*1bc0*/  UMOV UR5, 0xffffffff ;  /* 0xffffffff00057882 */ /* 0x000fc60000000000 */
[----:B------:R-:W-:Y:S05]  /*1bd0*/  BRA.DIV UR5, `(.L_x_35628) ;  /* 0x0000000e05d47947 */ /* 0x000fea000b800000 */
[----:B01234-:R0:W1:Y:S02]  /*1be0*/  SHFL.IDX PT, R70, R70, R30, 0x1f ;  /* 0x00001f1e46467589 */ /* 0x01f06400000e0000 */
.L_x_35680:
[----:B-1----:R-:W-:Y:S01]  /*1bf0*/  IMAD R68, R61, R70, R68 ;  /* 0x000000463d447224 */ /* 0x002fe200078e0244 */
[----:B------:R-:W-:Y:S06]  /*1c00*/  BRA `(.L_x_35627) ;  /* 0x0000000400087947 */ /* 0x000fec0003800000 */
.L_x_35596:
[----:B------:R-:W0:Y:S01]  /*1c10*/  LDC R75, c[0x0][0x3ac] ;  /* 0x0000eb00ff4b7b82 */ /* 0x000e220000000800 */
[----:B------:R-:W-:Y:S01]  /*1c20*/  IMAD.MOV.U32 R68, RZ, RZ, RZ ;  /* 0x000000ffff447224 */ /* 0x000fe200078e00ff */
[C---:B0-----:R-:W-:Y:S02]  /*1c30*/  ISETP.GE.AND P6, PT, R75.reuse, 0x1, PT ;  /* 0x000000014b00780c */ /* 0x041fe40003fc6270 */
[C---:B------:R-:W-:Y:S02]  /*1c40*/  ISETP.GE.AND P5, PT, R75.reuse, 0x2, PT ;  /* 0x000000024b00780c */ /* 0x040fe40003fa6270 */
[----:B------:R-:W-:-:S09]  /*1c50*/  ISETP.GE.AND P4, PT, R75, 0x3, PT ;  /* 0x000000034b00780c */ /* 0x000fd20003f86270 */
[----:B------:R-:W-:-:S04]  /*1c60*/  @P6 LEA R70, R26, R69, 0x2 ;  /* 0x000000451a466211 */ /* 0x000fc800078e10ff */
[----:B------:R-:W-:Y:S01]  /*1c70*/  @P4 LEA R72, R19, R69, 0x2 ;  /* 0x0000004513484211 */ /* 0x000fe200078e10ff */
[----:B------:R-:W0:Y:S04]  /*1c80*/  @P6 LDS R71, [R70] ;  /* 0x0000000046476984 */ /* 0x000e280000000800 */
[----:B------:R-:W-:Y:S01]  /*1c90*/  @P4 LDS R73, [R72] ;  /* 0x0000000048494984 */ /* 0x000fe20000000800 */
[----:B0-----:R-:W-:Y:S01]  /*1ca0*/  @P6 IMAD R68, R62, R71, RZ ;  /* 0x000000473e446224 */ /* 0x001fe200078e02ff */
        /* <DEDUP_REMOVED lines=12> */
[----:B------:R-:W-:Y:S01]  /*1d70*/  @P4 LEA R72, R16, R69, 0x2 ;  /* 0x0000004510484211 */ /* 0x000fe200078e10ff */
        /* <DEDUP_REMOVED lines=11> */
[----:B------:R-:W-:Y:S01]  /*1e30*/  @P4 LEA R72, R21, R69, 0x2 ;  /* 0x0000004515484211 */ /* 0x000fe200078e10ff */
[----:B------:R-:W0:Y:S05]  /*1e40*/  @P5 LDS R71, [R70] ;  /* 0x0000000046475984 */ /* 0x000e2a0000000800 */
        /* <DEDUP_REMOVED lines=27> */
[----:B0-----:R-:W-:-:S04]  /*2000*/  @P5 IMAD R68, R53, R70, R68 ;  /* 0x0000004635445224 */ /* 0x001fc800078e0244 */
[----:B-1----:R-:W-:-:S04]  /*2010*/  @P4 IMAD R68, R55, R71, R68 ;  /* 0x0000004737444224 */ /* 0x002fc800078e0244 */
[----:B--2---:R-:W-:-:S07]  /*2020*/  @P6 IMAD R68, R61, R69, R68 ;  /* 0x000000453d446224 */ /* 0x004fce00078e0244 */
.L_x_35627:
[----:B01234-:R-:W-:Y:S01]  /*2030*/  IMAD.IADD R70, R2, 0x1, R5 ;  /* 0x0000000102467824 */ /* 0x01ffe200078e0205 */
[----:B------:R-:W-:Y:S05]  /*2040*/  WARPSYNC.ALL ;  /* 0x0000000000007948 */ /* 0x000fea0003800000 */
[----:B------:R-:W-:Y:S01]  /*2050*/  IMAD R70, R70, UR8, R3 ;  /* 0x0000000846467c24 */ /* 0x000fe2000f8e0203 */
[----:B------:R-:W-:Y:S01]  /*2060*/  SHFL.DOWN PT, R69, R68, 0x1, 0x1e1f ;  /* 0x083e1f0044457f89 */ /* 0x000fe200000e0000 */
[----:B------:R-:W-:-:S03]  /*2070*/  VIADD R2, R2, UR7 ;  /* 0x0000000702027c36 */ /* 0x000fc60008000000 */
[----:B------:R-:W-:Y:S02]  /*2080*/  @!P2 LEA R70, R70, R7, 0x2 ;  /* 0x000000074646a211 */ /* 0x000fe400078e10ff */
[----:B------:R-:W-:-:S03]  /*2090*/  ISETP.GE.AND P4, PT, R2, UR6, PT ;  /* 0x0000000602007c0c */ /* 0x000fc6000bf86270 */
[----:B------:R-:W0:Y:S02]  /*20a0*/  @!P2 LDS R71, [R70] ;  /* 0x000000004647a984 */ /* 0x000e240000000800 */
[----:B0-----:R-:W-:-:S05]  /*20b0*/  @!P2 IADD3 R69, PT, PT, R71, R69, R68 ;  /* 0x000000454745a210 */ /* 0x001fca0007ffe044 */
[----:B------:R0:W-:Y:S03]  /*20c0*/  @!P2 STS [R70], R69 ;  /* 0x000000454600a388 */ /* 0x0001e60000000800 */
[----:B------:R-:W-:Y:S05]  /*20d0*/  @!P4 BRA `(.L_x_35629) ;  /* 0xfffffff40030c947 */ /* 0x000fea000383ffff */
.L_x_35595:
[----:B------:R-:W-:Y:S05]  /*20e0*/  @!P0 BRA `(.L_x_35630) ;  /* 0xffffffec00c88947 */ /* 0x000fea000383ffff */
[----:B------:R-:W-:Y:S05]  /*20f0*/  BSYNC.RECONVERGENT B0 ;  /* 0x0000000000007941 */ /* 0x000fea0003800200 */
.L_x_35594:
        /* <DEDUP_REMOVED lines=10> */
[----:B------:R-:W1:Y:S01]  /*21a0*/  S2UR UR6, SR_CgaCtaId ;  /* 0x00000000000679c3 */ /* 0x000e620000008800 */
[----:B------:R-:W-:Y:S01]  /*21b0*/  UMOV UR5, 0x400 ;  /* 0x0000040000057882 */ /* 0x000fe20000000000 */
[----:B------:R-:W-:Y:S01]  /*21c0*/  VIADD R0, R47, UR10 ;  /* 0x0000000a2f007c36 */ /* 0x000fe20008000000 */
[----:B------:R-:W-:Y:S01]  /*21d0*/  UIADD3 UR5, UPT, UPT, UR5, 0x900, URZ ;  /* 0x0000090005057890 */ /* 0x000fe2000fffe0ff */
[----:B------:R-:W-:-:S04]  /*21e0*/  IMAD.U32 R5, RZ, RZ, UR4 ;  /* 0x00000004ff057e24 */ /* 0x000fc8000f8e00ff */
[----:B------:R-:W2:Y:S01]  /*21f0*/  LDC.64 R2, c[0x0][0x3a0] ;  /* 0x0000e800ff027b82 */ /* 0x000ea20000000a00 */
[----:B------:R-:W-:Y:S01]  /*2200*/  LEA R5, R5, R0, 0x4 ;  /* 0x0000000005057211 */ /* 0x000fe200078e20ff */
[----:B-1----:R-:W-:-:S06]  /*2210*/  ULEA UR5, UR6, UR5, 0x18 ;  /* 0x0000000506057291 */ /* 0x002fcc000f8ec0ff */
[----:B------:R-:W-:Y:S01]  /*2220*/  LEA R0, R47, UR5, 0x2 ;  /* 0x000000052f007c11 */ /* 0x000fe2000f8e10ff */
[----:B--2---:R-:W-:-:S07]  /*2230*/  IMAD.WIDE.U32 R2, R5, 0x4, R2 ;  /* 0x0000000405027825 */ /* 0x004fce00078e0002 */
.L_x_35633:
[----:B------:R1:W2:Y:S01]  /*2240*/  LDS R5, [R0] ;  /* 0x0000000000057984 */ /* 0x0002a20000000800 */
[----:B------:R-:W-:-:S05]  /*2250*/  VIADD R47, R47, UR11 ;  /* 0x0000000b2f2f7c36 */ /* 0x000fca0008000000 */
[----:B------:R-:W-:Y:S01]  /*2260*/  ISETP.GE.U32.AND P0, PT, R47, 0x10, PT ;  /* 0x000000102f00780c */ /* 0x000fe20003f06070 */
[----:B------:R-:W-:Y:S01]  /*2270*/  IMAD.U32 R7, RZ, RZ, UR11 ;  /* 0x0000000bff077e24 */ /* 0x000fe2000f8e00ff */
[----:B------:R-:W-:-:S03]  /*2280*/  MOV R9, UR11 ;  /* 0x0000000b00097c02 */ /* 0x000fc60008000f00 */
[----:B-1----:R-:W-:Y:S01]  /*2290*/  IMAD R0, R7, 0x4, R0 ;  /* 0x0000000407007824 */ /* 0x002fe200078e0200 */
[----:B--2---:R1:W-:Y:S02]  /*22a0*/  REDG.E.ADD.STRONG.GPU desc[UR12][R2.64], R5 ;  /* 0x000000050200798e */ /* 0x0043e4000c12e10c */
[----:B-1----:R-:W-:-:S05]  /*22b0*/  IMAD.WIDE.U32 R2, R9, 0x4, R2 ;  /* 0x0000000409027825 */ /* 0x002fca00078e0002 */
[----:B------:R-:W-:Y:S05]  /*22c0*/  @!P0 BRA `(.L_x_35633) ;  /* 0xfffffffc00dc8947 */ /* 0x000fea000383ffff */
[----:B------:R-:W-:Y:S05]  /*22d0*/  EXIT ;  /* 0x000000000000794d */ /* 0x000fea0003800000 */
.L_x_35598:
[----:B------:R-:W-:Y:S01]  /*22e0*/  IMAD.MOV.U32 R73, RZ, RZ, R27 ;  /* 0x000000ffff497224 */ /* 0x000fe200078e001b */
[----:B------:R-:W-:Y:S01]  /*22f0*/  MOV R75, 0x1f ;  /* 0x0000001f004b7802 */ /* 0x000fe20000000f00 */
[----:B------:R-:W-:-:S07]  /*2300*/  IMAD.MOV.U32 R72, RZ, RZ, -0x1 ;  /* 0xffffffffff487424 */ /* 0x000fce00078e00ff */
[----:B------:R-:W-:Y:S05]  /*2310*/  WARPSYNC.COLLECTIVE R72, `(.L_x_35634) ;  /* 0x0000000048087348 */ /* 0x000fea0003c00000 */
[----:B------:R0:W1:Y:S02]  /*2320*/  SHFL.IDX P4, R71, R70, R73, R75 ;  /* 0x0000004946477389 */ /* 0x000064000008004b */
[----:B01----:R-:W-:Y:S05]  /*2330*/  ENDCOLLECTIVE ;  /* 0x000000000000791b */ /* 0x003fea0003800000 */
.L_x_35634:
[----:B------:R-:W-:Y:S05]  /*2340*/  BRA `(.L_x_35635) ;  /* 0xfffffff000c07947 */ /* 0x000fea000383ffff */
.L_x_35600:
[----:B------:R-:W-:Y:S01]  /*2350*/  HFMA2 R75, -RZ, RZ, 0, 1.847743988037109375e-06 ;  /* 0x0000001fff4b7431 */ /* 0x000fe200000001ff */
[----:B------:R-:W-:Y:S01]  /*2360*/  BSSY B1, `(.L_x_35636) ;  /* 0x0000006000017945 */ /* 0x000fe20003800000 */
[----:B------:R-:W-:Y:S02]  /*2370*/  IMAD.MOV.U32 R73, RZ, RZ, R44 ;  /* 0x000000ffff497224 */ /* 0x000fe400078e002c */
[----:B------:R-:W-:-:S07]  /*2380*/  IMAD.MOV.U32 R72, RZ, RZ, -0x1 ;  /* 0xffffffffff487424 */ /* 0x000fce00078e00ff */
[----:B0-----:R-:W-:Y:S05]  /*2390*/  WARPSYNC.COLLECTIVE R72, `(.L_x_35637) ;  /* 0x0000000048087348 */ /* 0x001fea0003c00000 */
[----:B------:R1:W2:Y:S02]  /*23a0*/  SHFL.IDX P4, R71, R70, R73, R75 ;  /* 0x0000004946477389 */ /* 0x0002a4000008004b */
[----:B012---:R-:W-:Y:S05]  /*23b0*/  ENDCOLLECTIVE ;  /* 0x000000000000791b */ /* 0x007fea0003800000 */
.L_x_35637:
[----:B------:R-:W-:Y:S05]  /*23c0*/  BSYNC B1 ;  /* 0x0000000000017941 */ /* 0x000fea0003800000 */
.L_x_35636:
[----:B------:R-:W-:Y:S05]  /*23d0*/  BRA `(.L_x_35638) ;  /* 0xfffffff000b47947 */ /* 0x000fea000383ffff */
.L_x_35602:
[----:B------:R-:W-:Y:S01]  /*23e0*/  BSSY B1, `(.L_x_35639) ;  /* 0x0000007000017945 */ /* 0x000fe20003800000 */
[----:B------:R-:W-:Y:S01]  /*23f0*/  IMAD.MOV.U32 R73, RZ, RZ, R43 ;  /* 0x000000ffff497224 */ /* 0x000fe200078e002b */
[----:B------:R-:W-:Y:S01]  /*2400*/  MOV R75, 0x1f ;  /* 0x0000001f004b7802 */ /* 0x000fe20000000f00 */
[----:B------:R-:W-:-:S07]  /*2410*/  IMAD.MOV.U32 R72, RZ, RZ, -0x1 ;  /* 0xffffffffff487424 */ /* 0x000fce00078e00ff */
[----:B01----:R-:W-:Y:S05]  /*2420*/  WARPSYNC.COLLECTIVE R72, `(.L_x_35640) ;  /* 0x0000000048087348 */ /* 0x003fea0003c00000 */
[----:B------:R2:W3:Y:S02]  /*2430*/  SHFL.IDX P4, R71, R70, R73, R75 ;  /* 0x0000004946477389 */ /* 0x0004e4000008004b */
[----:B0123--:R-:W-:Y:S05]  /*2440*/  ENDCOLLECTIVE ;  /* 0x000000000000791b */ /* 0x00ffea0003800000 */
.L_x_35640:
[----:B------:R-:W-:Y:S05]  /*2450*/  BSYNC B1 ;  /* 0x0000000000017941 */ /* 0x000fea0003800000 */
.L_x_35639:
[----:B------:R-:W-:Y:S05]  /*2460*/  BRA `(.L_x_35641) ;  /* 0xfffffff000a87947 */ /* 0x000fea000383ffff */
.L_x_35604:
[----:B------:R-:W-:Y:S01]  /*2470*/  HFMA2 R75, -RZ, RZ, 0, 1.847743988037109375e-06 ;  /* 0x0000001fff4b7431 */ /* 0x000fe200000001ff */
[----:B------:R-:W-:Y:S01]  /*2480*/  BSSY B1, `(.L_x_35642) ;  /* 0x0000006000017945 */ /* 0x000fe20003800000 */
[----:B------:R-:W-:Y:S02]  /*2490*/  IMAD.MOV.U32 R73, RZ, RZ, R42 ;  /* 0x000000ffff497224 */ /* 0x000fe400078e002a */
[----:B------:R-:W-:-:S07]  /*24a0*/  IMAD.MOV.U32 R72, RZ, RZ, -0x1 ;  /* 0xffffffffff487424 */ /* 0x000fce00078e00ff */
[----:B012---:R-:W-:Y:S05]  /*24b0*/  WARPSYNC.COLLECTIVE R72, `(.L_x_35643) ;  /* 0x0000000048087348 */ /* 0x007fea0003c00000 */
[----:B------:R3:W4:Y:S02]  /*24c0*/  SHFL.IDX P4, R71, R70, R73, R75 ;  /* 0x0000004946477389 */ /* 0x000724000008004b */
[----:B01234-:R-:W-:Y:S05]  /*24d0*/  ENDCOLLECTIVE ;  /* 0x000000000000791b */ /* 0x01ffea0003800000 */
.L_x_35643:
[----:B------:R-:W-:Y:S05]  /*24e0*/  BSYNC B1 ;  /* 0x0000000000017941 */ /* 0x000fea0003800000 */
.L_x_35642:
[----:B------:R-:W-:Y:S05]  /*24f0*/  BRA `(.L_x_35644) ;  /* 0xfffffff0009c7947 */ /* 0x000fea000383ffff */
.L_x_35606:
[----:B------:R-:W-:Y:S01]  /*2500*/  BSSY B1, `(.L_x_35645) ;  /* 0x0000007000017945 */ /* 0x000fe20003800000 */
[----:B------:R-:W-:Y:S01]  /*2510*/  IMAD.MOV.U32 R73, RZ, RZ, R41 ;  /* 0x000000ffff497224 */ /* 0x000fe200078e0029 */
[----:B------:R-:W-:Y:S01]  /*2520*/  MOV R75, 0x1f ;  /* 0x0000001f004b7802 */ /* 0x000fe20000000f00 */
[----:B------:R-:W-:-:S07]  /*2530*/  IMAD.MOV.U32 R72, RZ, RZ, -0x1 ;  /* 0xffffffffff487424 */ /* 0x000fce00078e00ff */
[----:B0123--:R-:W-:Y:S05]  /*2540*/  WARPSYNC.COLLECTIVE R72, `(.L_x_35646) ;  /* 0x0000000048087348 */ /* 0x00ffea0003c00000 */
[----:B------:R4:W0:Y:S02]  /*2550*/  SHFL.IDX P4, R71, R70, R73, R75 ;  /* 0x0000004946477389 */ /* 0x000824000008004b */
[----:B01234-:R-:W-:Y:S05]  /*2560*/  ENDCOLLECTIVE ;  /* 0x000000000000791b */ /* 0x01ffea0003800000 */
.L_x_35646:
[----:B------:R-:W-:Y:S05]  /*2570*/  BSYNC B1 ;  /* 0x0000000000017941 */ /* 0x000fea0003800000 */
.L_x_35645:
[----:B------:R-:W-:Y:S05]  /*2580*/  BRA `(.L_x_35647) ;  /* 0xfffffff000907947 */ /* 0x000fea000383ffff */
.L_x_35608:
[----:B------:R-:W-:Y:S01]  /*2590*/  HFMA2 R75, -RZ, RZ, 0, 1.847743988037109375e-06 ;  /* 0x0000001fff4b7431 */ /* 0x000fe200000001ff */
[----:B------:R-:W-:Y:S01]  /*25a0*/  BSSY B1, `(.L_x_35648) ;  /* 0x0000006000017945 */ /* 0x000fe20003800000 */
[----:B------:R-:W-:Y:S02]  /*25b0*/  IMAD.MOV.U32 R73, RZ, RZ, R40 ;  /* 0x000000ffff497224 */ /* 0x000fe400078e0028 */
[----:B------:R-:W-:-:S07]  /*25c0*/  IMAD.MOV.U32 R72, RZ, RZ, -0x1 ;  /* 0xffffffffff487424 */ /* 0x000fce00078e00ff */
[----:B01234-:R-:W-:Y:S05]  /*25d0*/  WARPSYNC.COLLECTIVE R72, `(.L_x_35649) ;  /* 0x0000000048087348 */ /* 0x01ffea0003c00000 */
[----:B------:R0:W0:Y:S02]  /*25e0*/  SHFL.IDX P4, R71, R70, R73, R75 ;  /* 0x0000004946477389 */ /* 0x000024000008004b */
[----:B01234-:R-:W-:Y:S05]  /*25f0*/  ENDCOLLECTIVE ;  /* 0x000000000000791b */ /* 0x01ffea0003800000 */
.L_x_35649:
[----:B------:R-:W-:Y:S05]  /*2600*/  BSYNC B1 ;  /* 0x0000000000017941 */ /* 0x000fea0003800000 */
.L_x_35648:
[----:B------:R-:W-:Y:S05]  /*2610*/  BRA `(.L_x_35650) ;  /* 0xfffffff000847947 */ /* 0x000fea000383ffff */
.L_x_35610:
[----:B------:R-:W-:Y:S01]  /*2620*/  BSSY B1, `(.L_x_35651) ;  /* 0x0000007000017945 */ /* 0x000fe20003800000 */
[----:B------:R-:W-:Y:S01]  /*2630*/  IMAD.MOV.U32 R73, RZ, RZ, R39 ;  /* 0x000000ffff497224 */ /* 0x000fe200078e0027 */
[----:B------:R-:W-:Y:S01]  /*2640*/  MOV R75, 0x1f ;  /* 0x0000001f004b7802 */ /* 0x000fe20000000f00 */
[----:B------:R-:W-:-:S07]  /*2650*/  IMAD.MOV.U32 R72, RZ, RZ, -0x1 ;  /* 0xffffffffff487424 */ /* 0x000fce00078e00ff */
[----:B01234-:R-:W-:Y:S05]  /*2660*/  WARPSYNC.COLLECTIVE R72, `(.L_x_35652) ;  /* 0x0000000048087348 */ /* 0x01ffea0003c00000 */
[----:B------:R0:W0:Y:S02]  /*2670*/  SHFL.IDX P4, R71, R70, R73, R75 ;  /* 0x0000004946477389 */ /* 0x000024000008004b */
[----:B01234-:R-:W-:Y:S05]  /*2680*/  ENDCOLLECTIVE ;  /* 0x000000000000791b */ /* 0x01ffea0003800000 */
.L_x_35652:
[----:B------:R-:W-:Y:S05]  /*2690*/  BSYNC B1 ;  /* 0x0000000000017941 */ /* 0x000fea0003800000 */
.L_x_35651:
[----:B------:R-:W-:Y:S05]  /*26a0*/  BRA `(.L_x_35653) ;  /* 0xfffffff000787947 */ /* 0x000fea000383ffff */
.L_x_35612:
[----:B------:R-:W-:Y:S01]  /*26b0*/  HFMA2 R75, -RZ, RZ, 0, 1.847743988037109375e-06 ;  /* 0x0000001fff4b7431 */ /* 0x000fe200000001ff */
[----:B------:R-:W-:Y:S01]  /*26c0*/  BSSY B1, `(.L_x_35654) ;  /* 0x0000006000017945 */ /* 0x000fe20003800000 */
[----:B------:R-:W-:Y:S02]  /*26d0*/  IMAD.MOV.U32 R73, RZ, RZ, R38 ;  /* 0x000000ffff497224 */ /* 0x000fe400078e0026 */
[----:B------:R-:W-:-:S07]  /*26e0*/  IMAD.MOV.U32 R72, RZ, RZ, -0x1 ;  /* 0xffffffffff487424 */ /* 0x000fce00078e00ff */
[----:B01234-:R-:W-:Y:S05]  /*26f0*/  WARPSYNC.COLLECTIVE R72, `(.L_x_35655) ;  /* 0x0000000048087348 */ /* 0x01ffea0003c00000 */
[----:B------:R0:W0:Y:S02]  /*2700*/  SHFL.IDX P4, R71, R70, R73, R75 ;  /* 0x0000004946477389 */ /* 0x000024000008004b */
[----:B01234-:R-:W-:Y:S05]  /*2710*/  ENDCOLLECTIVE ;  /* 0x000000000000791b */ /* 0x01ffea0003800000 */
.L_x_35655:
[----:B------:R-:W-:Y:S05]  /*2720*/  BSYNC B1 ;  /* 0x0000000000017941 */ /* 0x000fea0003800000 */
.L_x_35654:
[----:B------:R-:W-:Y:S05]  /*2730*/  BRA `(.L_x_35656) ;  /* 0xfffffff0006c7947 */ /* 0x000fea000383ffff */
.L_x_35614:
[----:B------:R-:W-:Y:S01]  /*2740*/  BSSY B1, `(.L_x_35657) ;  /* 0x0000007000017945 */ /* 0x000fe20003800000 */
[----:B------:R-:W-:Y:S01]  /*2750*/  IMAD.MOV.U32 R73, RZ, RZ, R37 ;  /* 0x000000ffff497224 */ /* 0x000fe200078e0025 */
[----:B------:R-:W-:Y:S01]  /*2760*/  MOV R75, 0x1f ;  /* 0x0000001f004b7802 */ /* 0x000fe20000000f00 */
[----:B------:R-:W-:-:S07]  /*2770*/  IMAD.MOV.U32 R72, RZ, RZ, -0x1 ;  /* 0xffffffffff487424 */ /* 0x000fce00078e00ff */
[----:B01234-:R-:W-:Y:S05]  /*2780*/  WARPSYNC.COLLECTIVE R72, `(.L_x_35658) ;  /* 0x0000000048087348 */ /* 0x01ffea0003c00000 */
[----:B------:R0:W0:Y:S02]  /*2790*/  SHFL.IDX P4, R71, R70, R73, R75 ;  /* 0x0000004946477389 */ /* 0x000024000008004b */
[----:B01234-:R-:W-:Y:S05]  /*27a0*/  ENDCOLLECTIVE ;  /* 0x000000000000791b */ /* 0x01ffea0003800000 */
.L_x_35658:
[----:B------:R-:W-:Y:S05]  /*27b0*/  BSYNC B1 ;  /* 0x0000000000017941 */ /* 0x000fea0003800000 */
.L_x_35657:
[----:B------:R-:W-:Y:S05]  /*27c0*/  BRA `(.L_x_35659) ;  /* 0xfffffff000607947 */ /* 0x000fea000383ffff */
.L_x_35616:
[----:B------:R-:W-:Y:S01]  /*27d0*/  HFMA2 R75, -RZ, RZ, 0, 1.847743988037109375e-06 ;  /* 0x0000001fff4b7431 */ /* 0x000fe200000001ff */
[----:B------:R-:W-:Y:S01]  /*27e0*/  BSSY B1, `(.L_x_35660) ;  /* 0x0000006000017945 */ /* 0x000fe20003800000 */
[----:B------:R-:W-:Y:S02]  /*27f0*/  IMAD.MOV.U32 R73, RZ, RZ, R36 ;  /* 0x000000ffff497224 */ /* 0x000fe400078e0024 */
[----:B------:R-:W-:-:S07]  /*2800*/  IMAD.MOV.U32 R72, RZ, RZ, -0x1 ;  /* 0xffffffffff487424 */ /* 0x000fce00078e00ff */
[----:B01234-:R-:W-:Y:S05]  /*2810*/  WARPSYNC.COLLECTIVE R72, `(.L_x_35661) ;  /* 0x0000000048087348 */ /* 0x01ffea0003c00000 */
[----:B------:R0:W0:Y:S02]  /*2820*/  SHFL.IDX P4, R71, R70, R73, R75 ;  /* 0x0000004946477389 */ /* 0x000024000008004b */
[----:B01234-:R-:W-:Y:S05]  /*2830*/  ENDCOLLECTIVE ;  /* 0x000000000000791b */ /* 0x01ffea0003800000 */
.L_x_35661:
[----:B------:R-:W-:Y:S05]  /*2840*/  BSYNC B1 ;  /* 0x0000000000017941 */ /* 0x000fea0003800000 */
.L_x_35660:
[----:B------:R-:W-:Y:S05]  /*2850*/  BRA `(.L_x_35662) ;  /* 0xfffffff000547947 */ /* 0x000fea000383ffff */
.L_x_35618:
[----:B------:R-:W-:Y:S01]  /*2860*/  BSSY B1, `(.L_x_35663) ;  /* 0x0000007000017945 */ /* 0x000fe20003800000 */
[----:B------:R-:W-:Y:S01]  /*2870*/  IMAD.MOV.U32 R73, RZ, RZ, R35 ;  /* 0x000000ffff497224 */ /* 0x000fe200078e0023 */
[----:B------:R-:W-:Y:S01]  /*2880*/  MOV R75, 0x1f ;  /* 0x0000001f004b7802 */ /* 0x000fe20000000f00 */
[----:B------:R-:W-:-:S07]  /*2890*/  IMAD.MOV.U32 R72, RZ, RZ, -0x1 ;  /* 0xffffffffff487424 */ /* 0x000fce00078e00ff */
[----:B01234-:R-:W-:Y:S05]  /*28a0*/  WARPSYNC.COLLECTIVE R72, `(.L_x_35664) ;  /* 0x0000000048087348 */ /* 0x01ffea0003c00000 */
[----:B------:R0:W0:Y:S02]  /*28b0*/  SHFL.IDX P4, R71, R70, R73, R75 ;  /* 0x0000004946477389 */ /* 0x000024000008004b */
[----:B01234-:R-:W-:Y:S05]  /*28c0*/  ENDCOLLECTIVE ;  /* 0x000000000000791b */ /* 0x01ffea0003800000 */
.L_x_35664:
[----:B------:R-:W-:Y:S05]  /*28d0*/  BSYNC B1 ;  /* 0x0000000000017941 */ /* 0x000fea0003800000 */
.L_x_35663:
[----:B------:R-:W-:Y:S05]  /*28e0*/  BRA `(.L_x_35665) ;  /* 0xfffffff000487947 */ /* 0x000fea000383ffff */
.L_x_35620:
[----:B------:R-:W-:Y:S01]  /*28f0*/  HFMA2 R75, -RZ, RZ, 0, 1.847743988037109375e-06 ;  /* 0x0000001fff4b7431 */ /* 0x000fe200000001ff */
[----:B------:R-:W-:Y:S01]  /*2900*/  BSSY B1, `(.L_x_35666) ;  /* 0x0000006000017945 */ /* 0x000fe20003800000 */
[----:B------:R-:W-:Y:S02]  /*2910*/  IMAD.MOV.U32 R73, RZ, RZ, R34 ;  /* 0x000000ffff497224 */ /* 0x000fe400078e0022 */
[----:B------:R-:W-:-:S07]  /*2920*/  IMAD.MOV.U32 R72, RZ, RZ, -0x1 ;  /* 0xffffffffff487424 */ /* 0x000fce00078e00ff */
[----:B01234-:R-:W-:Y:S05]  /*2930*/  WARPSYNC.COLLECTIVE R72, `(.L_x_35667) ;  /* 0x0000000048087348 */ /* 0x01ffea0003c00000 */
[----:B------:R0:W0:Y:S02]  /*2940*/  SHFL.IDX P4, R71, R70, R73, R75 ;  /* 0x0000004946477389 */ /* 0x000024000008004b */
[----:B01234-:R-:W-:Y:S05]  /*2950*/  ENDCOLLECTIVE ;  /* 0x000000000000791b */ /* 0x01ffea0003800000 */
.L_x_35667:
[----:B------:R-:W-:Y:S05]  /*2960*/  BSYNC B1 ;  /* 0x0000000000017941 */ /* 0x000fea0003800000 */
.L_x_35666:
[----:B------:R-:W-:Y:S05]  /*2970*/  BRA `(.L_x_35668) ;  /* 0xfffffff0003c7947 */ /* 0x000fea000383ffff */
.L_x_35622:
[----:B------:R-:W-:Y:S01]  /*2980*/  BSSY B1, `(.L_x_35669) ;  /* 0x0000007000017945 */ /* 0x000fe20003800000 */
[----:B------:R-:W-:Y:S01]  /*2990*/  IMAD.MOV.U32 R73, RZ, RZ, R33 ;  /* 0x000000ffff497224 */ /* 0x000fe200078e0021 */
[----:B------:R-:W-:Y:S01]  /*29a0*/  MOV R75, 0x1f ;  /* 0x0000001f004b7802 */ /* 0x000fe20000000f00 */
[----:B------:R-:W-:-:S07]  /*29b0*/  IMAD.MOV.U32 R72, RZ, RZ, -0x1 ;  /* 0xffffffffff487424 */ /* 0x000fce00078e00ff */
[----:B01234-:R-:W-:Y:S05]  /*29c0*/  WARPSYNC.COLLECTIVE R72, `(.L_x_35670) ;  /* 0x0000000048087348 */ /* 0x01ffea0003c00000 */
[----:B------:R0:W0:Y:S02]  /*29d0*/  SHFL.IDX P4, R71, R70, R73, R75 ;  /* 0x0000004946477389 */ /* 0x000024000008004b */
[----:B01234-:R-:W-:Y:S05]  /*29e0*/  ENDCOLLECTIVE ;  /* 0x000000000000791b */ /* 0x01ffea0003800000 */
.L_x_35670:
[----:B------:R-:W-:Y:S05]  /*29f0*/  BSYNC B1 ;  /* 0x0000000000017941 */ /* 0x000fea0003800000 */
.L_x_35669:
[----:B------:R-:W-:Y:S05]  /*2a00*/  BRA `(.L_x_35671) ;  /* 0xfffffff000307947 */ /* 0x000fea000383ffff */
.L_x_35624:
[----:B------:R-:W-:Y:S01]  /*2a10*/  HFMA2 R75, -RZ, RZ, 0, 1.847743988037109375e-06 ;  /* 0x0000001fff4b7431 */ /* 0x000fe200000001ff */
[----:B------:R-:W-:Y:S01]  /*2a20*/  BSSY B1, `(.L_x_35672) ;  /* 0x0000006000017945 */ /* 0x000fe20003800000 */
[----:B------:R-:W-:Y:S02]  /*2a30*/  IMAD.MOV.U32 R73, RZ, RZ, R32 ;  /* 0x000000ffff497224 */ /* 0x000fe400078e0020 */
[----:B------:R-:W-:-:S07]  /*2a40*/  IMAD.MOV.U32 R72, RZ, RZ, -0x1 ;  /* 0xffffffffff487424 */ /* 0x000fce00078e00ff */
[----:B01234-:R-:W-:Y:S05]  /*2a50*/  WARPSYNC.COLLECTIVE R72, `(.L_x_35673) ;  /* 0x0000000048087348 */ /* 0x01ffea0003c00000 */
[----:B------:R0:W0:Y:S02]  /*2a60*/  SHFL.IDX P4, R71, R70, R73, R75 ;  /* 0x0000004946477389 */ /* 0x000024000008004b */
[----:B01234-:R-:W-:Y:S05]  /*2a70*/  ENDCOLLECTIVE ;  /* 0x000000000000791b */ /* 0x01ffea0003800000 */
.L_x_35673:
[----:B------:R-:W-:Y:S05]  /*2a80*/  BSYNC B1 ;  /* 0x0000000000017941 */ /* 0x000fea0003800000 */
.L_x_35672:
[----:B------:R-:W-:Y:S05]  /*2a90*/  BRA `(.L_x_35674) ;  /* 0xfffffff000247947 */ /* 0x000fea000383ffff */
.L_x_35626:
[----:B------:R-:W-:Y:S01]  /*2aa0*/  BSSY B1, `(.L_x_35675) ;  /* 0x0000007000017945 */ /* 0x000fe20003800000 */
[----:B------:R-:W-:Y:S01]  /*2ab0*/  IMAD.MOV.U32 R73, RZ, RZ, R31 ;  /* 0x000000ffff497224 */ /* 0x000fe200078e001f */
[----:B------:R-:W-:Y:S01]  /*2ac0*/  MOV R75, 0x1f ;  /* 0x0000001f004b7802 */ /* 0x000fe20000000f00 */
[----:B------:R-:W-:-:S07]  /*2ad0*/  IMAD.MOV.U32 R72, RZ, RZ, -0x1 ;  /* 0xffffffffff487424 */ /* 0x000fce00078e00ff */
[----:B01234-:R-:W-:Y:S05]  /*2ae0*/  WARPSYNC.COLLECTIVE R72, `(.L_x_35676) ;  /* 0x0000000048087348 */ /* 0x01ffea0003c00000 */
[----:B------:R0:W0:Y:S02]  /*2af0*/  SHFL.IDX P4, R71, R70, R73, R75 ;  /* 0x0000004946477389 */ /* 0x000024000008004b */
[----:B01234-:R-:W-:Y:S05]  /*2b00*/  ENDCOLLECTIVE ;  /* 0x000000000000791b */ /* 0x01ffea0003800000 */
.L_x_35676:
[----:B------:R-:W-:Y:S05]  /*2b10*/  BSYNC B1 ;  /* 0x0000000000017941 */ /* 0x000fea0003800000 */
.L_x_35675:
[----:B------:R-:W-:Y:S05]  /*2b20*/  BRA `(.L_x_35677) ;  /* 0xfffffff000187947 */ /* 0x000fea000383ffff */
.L_x_35628:
[----:B------:R-:W-:Y:S01]  /*2b30*/  HFMA2 R75, -RZ, RZ, 0, 1.847743988037109375e-06 ;  /* 0x0000001fff4b7431 */ /* 0x000fe200000001ff */
[----:B------:R-:W-:Y:S01]  /*2b40*/  BSSY B1, `(.L_x_35678) ;  /* 0x0000006000017945 */ /* 0x000fe20003800000 */
[----:B------:R-:W-:Y:S02]  /*2b50*/  IMAD.MOV.U32 R73, RZ, RZ, R30 ;  /* 0x000000ffff497224 */ /* 0x000fe400078e001e */
[----:B------:R-:W-:-:S07]  /*2b60*/  IMAD.MOV.U32 R72, RZ, RZ, -0x1 ;  /* 0xffffffffff487424 */ /* 0x000fce00078e00ff */
[----:B01234-:R-:W-:Y:S05]  /*2b70*/  WARPSYNC.COLLECTIVE R72, `(.L_x_35679) ;  /* 0x0000000048087348 */ /* 0x01ffea0003c00000 */
[----:B------:R0:W0:Y:S02]  /*2b80*/  SHFL.IDX P4, R71, R70, R73, R75 ;  /* 0x0000004946477389 */ /* 0x000024000008004b */
[----:B01234-:R-:W-:Y:S05]  /*2b90*/  ENDCOLLECTIVE ;  /* 0x000000000000791b */ /* 0x01ffea0003800000 */
.L_x_35679:
[----:B------:R-:W-:Y:S05]  /*2ba0*/  BSYNC B1 ;  /* 0x0000000000017941 */ /* 0x000fea0003800000 */
.L_x_35678:
[----:B------:R-:W-:Y:S01]  /*2bb0*/  IMAD.MOV.U32 R70, RZ, RZ, R71 ;  /* 0x000000ffff467224 */ /* 0x000fe200078e0047 */
[----:B------:R-:W-:Y:S06]  /*2bc0*/  BRA `(.L_x_35680) ;  /* 0xfffffff000087947 */ /* 0x000fec000383ffff */
        .weak           $__internal_702_$__cuda_sm20_div_s16
        .type           $__internal_702_$__cuda_sm20_div_s16,@function
        .size           $__internal_702_$__cuda_sm20_div_s16,(.L_x_39205 - $__internal_702_$__cuda_sm20_div_s16)
$__internal_702_$__cuda_sm20_div_s16:
        /* <DEDUP_REMOVED lines=25> */
[----:B------:R-:W-:Y:S05]  /*2d60*/  RET.REL.NODEC R2 `(_Z9cuda_gemmIiLi128ELi1ELi1ELi32ELi128ELi128ELi64ELi1ELi0EEviiiPT_S1_S1_iii) ;  /* 0xffffffd002a47950 */ /* 0x000fea0003c3ffff */
.L_x_35681:
        /* <DEDUP_REMOVED lines=9> */
.L_x_39205:


//--------------------- .text._Z9cuda_gemmIiLi128ELi1ELi1ELi32ELi128ELi128ELi64ELi0ELi1EEviiiPT_S1_S1_iii --------------------------
	.section	.text._Z9cuda_gemmIiLi128ELi1ELi1ELi32ELi128ELi128ELi64ELi0ELi1EEviiiPT_S1_S1_iii,"ax",@progbits
	.align	128
        .global         _Z9cuda_gemmIiLi128ELi1ELi1ELi32ELi128ELi128ELi64ELi0ELi1EEviiiPT_S1_S1_iii
        .type           _Z9cuda_gemmIiLi128ELi1ELi1ELi32ELi128ELi128ELi64ELi0ELi1EEviiiPT_S1_S1_iii,@function
        .size           _Z9cuda_gemmIiLi128ELi1ELi1ELi32ELi128ELi128ELi64ELi0ELi1EEviiiPT_S1_S1_iii,(.L_x_39945 - _Z9cuda_gemmIiLi128ELi1ELi1ELi32ELi128ELi128ELi64ELi0ELi1EEviiiPT_S1_S1_iii)
        .other          _Z9cuda_gemmIiLi128ELi1ELi1ELi32ELi128ELi128ELi64ELi0ELi1EEviiiPT_S1_S1_iii,@"STO_CUDA_ENTRY STV_DEFAULT"
_Z9cuda_gemmIiLi128ELi1ELi1ELi32ELi128ELi128ELi64ELi0ELi1EEviiiPT_S1_S1_iii:
.text._Z9cuda_gemmIiLi128ELi1ELi1ELi32ELi128ELi128ELi64ELi0ELi1EEviiiPT_S1_S1_iii:
        /* <DEDUP_REMOVED lines=16> */
.L_x_35684:
[C---:B-1----:R-:W-:Y:S01]  /*0100*/  IMAD.IADD R3, R4.reuse, 0x1, R3 ;  /* 0x0000000104037824 */ /* 0x042fe200078e0203 */
[----:B------:R0:W-:Y:S04]  /*0110*/  STS [R0], RZ ;  /* 0x000000ff00007388 */ /* 0x0001e80000000800 */
[----:B------:R-:W-:Y:S01]  /*0120*/  ISETP.GE.U32.AND P1, PT, R3, 0x10, PT ;  /* 0x000000100300780c */ /* 0x000fe20003f26070 */
[----:B0-----:R-:W-:-:S12]  /*0130*/  IMAD R0, R4, 0x4, R0 ;  /* 0x0000000404007824 */ /* 0x001fd800078e0200 */
[----:B------:R-:W-:Y:S05]  /*0140*/  @!P1 BRA `(.L_x_35684) ;  /* 0xfffffffc00ec9947 */ /* 0x000fea000383ffff */
.L_x_35683:
[----:B------:R-:W-:Y:S05]  /*0150*/  BSYNC.RECONVERGENT B0 ;  /* 0x0000000000007941 */ /* 0x000fea0003800200 */
.L_x_35682:
        /* <DEDUP_REMOVED lines=10> */
[----:B------:R-:W0:Y:S01]  /*0200*/  S2UR UR5, SR_CgaCtaId ;  /* 0x00000000000579c3 */ /* 0x000e220000008800 */
[----:B------:R-:W-:Y:S01]  /*0210*/  UMOV UR4, 0x400 ;  /* 0x0000040000047882 */ /* 0x000fe20000000000 */
[----:B------:R-:W2:Y:S01]  /*0220*/  LDCU.64 UR6, c[0x0][0x358] ;  /* 0x00006b00ff0677ac */ /* 0x000ea20008000a00 */
[----:B0-----:R-:W-:-:S06]  /*0230*/  ULEA UR4, UR5, UR4, 0x18 ;  /* 0x0000000405047291 */ /* 0x001fcc000f8ec0ff */
[----:B--2---:R-:W-:-:S07]  /*0240*/  LEA R3, R2, UR4, 0x2 ;  /* 0x0000000402037c11 */ /* 0x004fce000f8e10ff */
.L_x_35685:
[----:B0-----:R0:W2:Y:S01]  /*0250*/  LDS R5, [R3] ;  /* 0x0000000003057984 */ /* 0x0010a20000000800 */
[----:B-1----:R-:W-:-:S05]  /*0260*/  IMAD.IADD R2, R4, 0x1, R2 ;  /* 0x0000000104027824 */ /* 0x002fca00078e0202 */
[----:B------:R-:W-:Y:S01]  /*0270*/  ISETP.GE.U32.AND P0, PT, R2, 0x10, PT ;  /* 0x000000100200780c */ /* 0x000fe20003f06070 */
[----:B0-----:R-:W-:Y:S01]  /*0280*/  IMAD R3, R4, 0x4, R3 ;  /* 0x0000000404037824 */ /* 0x001fe200078e0203 */
[----:B--2---:R0:W-:Y:S11]  /*0290*/  ATOM.E.ADD.STRONG.GPU PT, RZ, desc[UR6][R0.64], R5 ;  /* 0x8000000500ff798a */ /* 0x0041f600081ef106 */
[----:B------:R-:W-:Y:S05]  /*02a0*/  @!P0 BRA `(.L_x_35685) ;  /* 0xfffffffc00e88947 */ /* 0x000fea000383ffff */
[----:B------:R-:W-:Y:S05]  /*02b0*/  EXIT ;  /* 0x000000000000794d */ /* 0x000fea0003800000 */
.L_x_35686:
        /* <DEDUP_REMOVED lines=12> */
.L_x_39945:


//--------------------- .text._Z9cuda_gemmIiLi128ELi1ELi1ELi32ELi128ELi128ELi64ELi0ELi0EEviiiPT_S1_S1_iii --------------------------
	.section	.text._Z9cuda_gemmIiLi128ELi1ELi1ELi32ELi128ELi128ELi64ELi0ELi0EEviiiPT_S1_S1_iii,"ax",@progbits
	.align	128
        .global         _Z9cuda_gemmIiLi128ELi1ELi1ELi32ELi128ELi128ELi64ELi0ELi0EEviiiPT_S1_S1_iii
        .type           _Z9cuda_gemmIiLi128ELi1ELi1ELi32ELi128ELi128ELi64ELi0ELi0EEviiiPT_S1_S1_iii,@function
        .size           _Z9cuda_gemmIiLi128ELi1ELi1ELi32ELi128ELi128ELi64ELi0ELi0EEviiiPT_S1_S1_iii,(.L_x_39206 - _Z9cuda_gemmIiLi128ELi1ELi1ELi32ELi128ELi128ELi64ELi0ELi0EEviiiPT_S1_S1_iii)
        .other          _Z9cuda_gemmIiLi128ELi1ELi1ELi32ELi128ELi128ELi64ELi0ELi0EEviiiPT_S1_S1_iii,@"STO_CUDA_ENTRY STV_DEFAULT"
_Z9cuda_gemmIiLi128ELi1ELi1ELi32ELi128ELi128ELi64ELi0ELi0EEviiiPT_S1_S1_iii:
.text._Z9cuda_gemmIiLi128ELi1ELi1ELi32ELi128ELi128ELi64ELi0ELi0EEviiiPT_S1_S1_iii:
        /* <DEDUP_REMOVED lines=29> */
[----:B------:R-:W-:Y:S01]  /*01d0*/  IMAD R5, RZ, RZ, -UR5 ;  /* 0x80000005ff057e24 */ /* 0x000fe2000f8e02ff */
[----:B------:R-:W-:Y:S02]  /*01e0*/  ISETP.NE.U32.AND P2, PT, RZ, UR5, PT ;  /* 0x00000005ff007c0c */ /* 0x000fe4000bf45070 */
        /* <DEDUP_REMOVED lines=14> */
[----:B------:R-:W-:-:S03]  /*02d0*/  @P0 VIADD R46, R46, 0x1 ;  /* 0x000000012e2e0836 */ /* 0x000fc60000000000 */
[----:B------:R-:W-:-:S13]  /*02e0*/  ISETP.GE.U32.AND P1, PT, R3, UR5, PT ;  /* 0x0000000503007c0c */ /* 0x000fda000bf26070 */
[----:B------:R-:W-:Y:S01]  /*02f0*/  @P1 VIADD R46, R46, 0x1 ;  /* 0x000000012e2e1836 */ /* 0x000fe20000000000 */
[----:B------:R-:W-:Y:S01]  /*0300*/  @!P2 LOP3.LUT R46, RZ, UR5, RZ, 0x33, !PT ;  /* 0x00000005ff2eac12 */ /* 0x000fe2000f8e33ff */
[----:B------:R-:W-:Y:S06]  /*0310*/  @P3 EXIT ;  /* 0x000000000000394d */ /* 0x000fec0003800000 */
[----:B------:R-:W-:Y:S01]  /*0320*/  IADD3 R2, PT, PT, -R46, RZ, RZ ;  /* 0x000000ff2e027210 */ /* 0x000fe20007ffe1ff */
[----:B------:R-:W0:Y:S01]  /*0330*/  S2R R29, SR_CTAID.X ;  /* 0x00000000001d7919 */ /* 0x000e220000002500 */
[----:B------:R-:W1:Y:S01]  /*0340*/  S2UR UR4, SR_CTAID.Z ;  /* 0x00000000000479c3 */ /* 0x000e620000002700 */
[C---:B------:R-:W-:Y:S01]  /*0350*/  IMAD.SHL.U32 R28, R47.reuse, 0x10, RZ ;  /* 0x000000102f1c7824 */ /* 0x040fe200078e00ff */
[----:B------:R-:W2:Y:S01]  /*0360*/  LDCU UR13, c[0x0][0x360] ;  /* 0x00006c00ff0d77ac */ /* 0x000ea20008000800 */
[----:B------:R-:W-:Y:S01]  /*0370*/  IMAD R45, R2, UR5, R47 ;  /* 0x00000005022d7c24 */ /* 0x000fe2000f8e022f */
[----:B------:R-:W-:Y:S01]  /*0380*/  BSSY.RECONVERGENT B0, `(.L_x_35687) ;  /* 0x0000050000007945 */ /* 0x000fe20003800200 */
[----:B------:R-:W-:Y:S02]  /*0390*/  LOP3.LUT R48, R47, 0x1, RZ, 0xc0, !PT ;  /* 0x000000012f307812 */ /* 0x000fe400078ec0ff */
[----:B------:R-:W-:Y:S02]  /*03a0*/  LOP3.LUT R28, R28, 0x10, RZ, 0xc0, !PT ;  /* 0x000000101c1c7812 */ /* 0x000fe400078ec0ff */
[----:B------:R-:W-:-:S04]  /*03b0*/  SHF.R.U32.HI R45, RZ, 0x1, R45 ;  /* 0x00000001ff2d7819 */ /* 0x000fc8000001162d */
[----:B------:R-:W-:-:S05]  /*03c0*/  LOP3.LUT R3, R45, 0xf, RZ, 0xc0, !PT ;  /* 0x0000000f2d037812 */ /* 0x000fca00078ec0ff */
[C---:B------:R-:W-:Y:S02]  /*03d0*/  VIADD R7, R3.reuse, 0x3 ;  /* 0x0000000303077836 */ /* 0x040fe40000000000 */
[C---:B------:R-:W-:Y:S02]  /*03e0*/  VIADD R43, R3.reuse, 0x2 ;  /* 0x00000002032b7836 */ /* 0x040fe40000000000 */
[----:B------:R-:W-:Y:S01]  /*03f0*/  VIADD R5, R3, 0x1 ;  /* 0x0000000103057836 */ /* 0x000fe20000000000 */
[-C--:B------:R-:W-:Y:S01]  /*0400*/  ISETP.GE.AND P2, PT, R7, R0.reuse, PT ;  /* 0x000000000700720c */ /* 0x080fe20003f46270 */
        /* <DEDUP_REMOVED lines=15> */
[----:B------:R-:W-:Y:S01]  /*0500*/  ISETP.GE.AND P3, PT, R7, R0, PT ;  /* 0x000000000700720c */ /* 0x000fe20003f66270 */
[----:B------:R-:W-:Y:S01]  /*0510*/  VIADD R31, R3, 0xe ;  /* 0x0000000e031f7836 */ /* 0x000fe20000000000 */
[C---:B------:R-:W-:Y:S01]  /*0520*/  SEL R2, R0.reuse, RZ, P0 ;  /* 0x000000ff00027207 */ /* 0x040fe20000000000 */
[----:B-1----:R-:W-:Y:S01]  /*0530*/  USHF.L.U32 UR4, UR4, 0x6, URZ ;  /* 0x0000000604047899 */ /* 0x002fe200080006ff */
[----:B------:R-:W-:-:S02]  /*0540*/  SEL R38, R0, RZ, P3 ;  /* 0x000000ff00267207 */ /* 0x000fc40001800000 */
[-C--:B------:R-:W-:Y:S01]  /*0550*/  ISETP.GE.AND P0, PT, R37, R0.reuse, PT ;  /* 0x000000002500720c */ /* 0x080fe20003f06270 */
[----:B------:R-:W-:Y:S01]  /*0560*/  IMAD.IADD R41, R41, 0x1, -R2 ;  /* 0x0000000129297824 */ /* 0x000fe200078e0a02 */
[----:B------:R-:W-:Y:S01]  /*0570*/  IADD3 R5, PT, PT, R3, 0x5, RZ ;  /* 0x0000000503057810 */ /* 0x000fe20007ffe0ff */
[----:B------:R-:W-:Y:S01]  /*0580*/  IMAD.IADD R38, R7, 0x1, -R38 ;  /* 0x0000000107267824 */ /* 0x000fe200078e0a26 */
[----:B------:R-:W-:Y:S01]  /*0590*/  SEL R2, R0, RZ, P0 ;  /* 0x000000ff00027207 */ /* 0x000fe20000000000 */
[----:B------:R-:W-:Y:S01]  /*05a0*/  VIADD R7, R3, 0xb ;  /* 0x0000000b03077836 */ /* 0x000fe20000000000 */
[-C--:B------:R-:W-:Y:S02]  /*05b0*/  ISETP.GE.AND P1, PT, R5, R0.reuse, PT ;  /* 0x000000000500720c */ /* 0x080fe40003f26270 */
[-C--:B------:R-:W-:Y:S01]  /*05c0*/  ISETP.GE.AND P2, PT, R39, R0.reuse, PT ;  /* 0x000000002700720c */ /* 0x080fe20003f46270 */
[----:B------:R-:W-:Y:S01]  /*05d0*/  IMAD.IADD R37, R37, 0x1, -R2 ;  /* 0x0000000125257824 */ /* 0x000fe200078e0a02 */
[----:B------:R-:W-:-:S02]  /*05e0*/  ISETP.GE.AND P0, PT, R7, R0, PT ;  /* 0x000000000700720c */ /* 0x000fc40003f06270 */
[C---:B------:R-:W-:Y:S02]  /*05f0*/  SEL R40, R0.reuse, RZ, P1 ;  /* 0x000000ff00287207 */ /* 0x040fe40000800000 */
[----:B------:R-:W-:Y:S02]  /*0600*/  SEL R34, R0, RZ, P0 ;  /* 0x000000ff00227207 */ /* 0x000fe40000000000 */
[----:B------:R-:W-:Y:S02]  /*0610*/  IADD3 R40, PT, PT, R5, -R40, RZ ;  /* 0x8000002805287210 */ /* 0x000fe40007ffe0ff */
[----:B------:R-:W-:Y:S01]  /*0620*/  IADD3 R5, PT, PT, R3, 0x9, RZ ;  /* 0x0000000903057810 */ /* 0x000fe20007ffe0ff */
[----:B------:R-:W-:Y:S01]  /*0630*/  IMAD.IADD R34, R7, 0x1, -R34 ;  /* 0x0000000107227824 */ /* 0x000fe200078e0a22 */
[-C--:B------:R-:W-:Y:S01]  /*0640*/  ISETP.GE.AND P0, PT, R33, R0.reuse, PT ;  /* 0x000000002100720c */ /* 0x080fe20003f06270 */
[----:B------:R-:W-:Y:S01]  /*0650*/  VIADD R7, R3, 0xf ;  /* 0x0000000f03077836 */ /* 0x000fe20000000000 */
[----:B------:R-:W-:-:S02]  /*0660*/  ISETP.GE.AND P1, PT, R5, R0, PT ;  /* 0x000000000500720c */ /* 0x000fc40003f26270 */
[C---:B------:R-:W-:Y:S02]  /*0670*/  SEL R2, R0.reuse, RZ, P0 ;  /* 0x000000ff00027207 */ /* 0x040fe40000000000 */
[-C--:B------:R-:W-:Y:S02]  /*0680*/  ISETP.GE.AND P0, PT, R7, R0.reuse, PT ;  /* 0x000000000700720c */ /* 0x080fe40003f06270 */
[C---:B------:R-:W-:Y:S01]  /*0690*/  SEL R4, R0.reuse, RZ, P2 ;  /* 0x000000ff00047207 */ /* 0x040fe20001000000 */
[----:B------:R-:W-:Y:S01]  /*06a0*/  IMAD.IADD R33, R33, 0x1, -R2 ;  /* 0x0000000121217824 */ /* 0x000fe200078e0a02 */
[C---:B------:R-:W-:Y:S02]  /*06b0*/  SEL R36, R0.reuse, RZ, P1 ;  /* 0x000000ff00247207 */ /* 0x040fe40000800000 */
[----:B------:R-:W-:Y:S01]  /*06c0*/  ISETP.GE.AND P2, PT, R35, R0, PT ;  /* 0x000000002300720c */ /* 0x000fe20003f46270 */
[----:B------:R-:W-:Y:S01]  /*06d0*/  IMAD.IADD R39, R39, 0x1, -R4 ;  /* 0x0000000127277824 */ /* 0x000fe200078e0a04 */
[----:B------:R-:W-:-:S02]  /*06e0*/  SEL R30, R0, RZ, P0 ;  /* 0x000000ff001e7207 */ /* 0x000fc40000000000 */
[----:B------:R-:W-:Y:S02]  /*06f0*/  ISETP.GT.U32.AND P0, PT, R47, 0xf, PT ;  /* 0x0000000f2f00780c */ /* 0x000fe40003f04070 */
[----:B------:R-:W-:Y:S01]  /*0700*/  IADD3 R36, PT, PT, R5, -R36, RZ ;  /* 0x8000002405247210 */ /* 0x000fe20007ffe0ff */
[----:B------:R-:W-:Y:S01]  /*0710*/  IMAD.IADD R30, R7, 0x1, -R30 ;  /* 0x00000001071e7824 */ /* 0x000fe200078e0a1e */
[----:B------:R-:W-:Y:S02]  /*0720*/  SEL R4, R0, RZ, P2 ;  /* 0x000000ff00047207 */ /* 0x000fe40001000000 */
[----:B------:R-:W-:Y:S02]  /*0730*/  IADD3 R5, PT, PT, R3, 0xd, RZ ;  /* 0x0000000d03057810 */ /* 0x000fe40007ffe0ff */
[-C--:B------:R-:W-:Y:S01]  /*0740*/  ISETP.GE.AND P2, PT, R31, R0.reuse, PT ;  /* 0x000000001f00720c */ /* 0x080fe20003f46270 */
[----:B------:R-:W-:Y:S01]  /*0750*/  IMAD.IADD R35, R35, 0x1, -R4 ;  /* 0x0000000123237824 */ /* 0x000fe200078e0a04 */
[----:B------:R-:W-:-:S02]  /*0760*/  ISETP.GE.AND P1, PT, R5, R0, PT ;  /* 0x000000000500720c */ /* 0x000fc40003f26270 */
[C---:B------:R-:W-:Y:S02]  /*0770*/  SEL R4, R0.reuse, RZ, P2 ;  /* 0x000000ff00047207 */ /* 0x040fe40001000000 */
[----:B------:R-:W-:Y:S02]  /*0780*/  SEL R32, R0, RZ, P1 ;  /* 0x000000ff00207207 */ /* 0x000fe40000800000 */
[----:B0-----:R-:W-:Y:S01]  /*0790*/  LOP3.LUT R29, R29, 0x1, RZ, 0xc0, !PT ;  /* 0x000000011d1d7812 */ /* 0x001fe200078ec0ff */
[----:B------:R-:W-:Y:S01]  /*07a0*/  IMAD.IADD R31, R31, 0x1, -R4 ;  /* 0x000000011f1f7824 */ /* 0x000fe200078e0a04 */
[----:B------:R-:W-:Y:S02]  /*07b0*/  IADD3 R32, PT, PT, R5, -R32, RZ ;  /* 0x8000002005207210 */ /* 0x000fe40007ffe0ff */
[----:B------:R-:W-:Y:S01]  /*07c0*/  LOP3.LUT R4, R47, 0xf, RZ, 0xc0, !PT ;  /* 0x0000000f2f047812 */ /* 0x000fe200078ec0ff */
[----:B--2---:R-:W-:Y:S06]  /*07d0*/  @P0 BRA `(.L_x_35688) ;  /* 0x0000000000280947 */ /* 0x004fec0003800000 */
[----:B------:R-:W0:Y:S01]  /*07e0*/  S2R R6, SR_CgaCtaId ;  /* 0x0000000000067919 */ /* 0x000e220000008800 */
[----:B------:R-:W-:-:S04]  /*07f0*/  MOV R2, 0x400 ;  /* 0x0000040000027802 */ /* 0x000fc80000000f00 */
[----:B------:R-:W-:Y:S01]  /*0800*/  IADD3 R5, PT, PT, R2, 0x900, RZ ;  /* 0x0000090002057810 */ /* 0x000fe20007ffe0ff */
[----:B------:R-:W-:-:S03]  /*0810*/  IMAD.MOV.U32 R2, RZ, RZ, R47 ;  /* 0x000000ffff027224 */ /* 0x000fc600078e002f */
[----:B0-----:R-:W-:-:S07]  /*0820*/  LEA R5, R6, R5, 0x18 ;  /* 0x0000000506057211 */ /* 0x001fce00078ec0ff */
.L_x_35689:
[C---:B------:R-:W-:Y:S02]  /*0830*/  IMAD R6, R2.reuse, 0x4, R5 ;  /* 0x0000000402067824 */ /* 0x040fe400078e0205 */
[----:B------:R-:W-:-:S03]  /*0840*/  VIADD R2, R2, UR13 ;  /* 0x0000000d02027c36 */ /* 0x000fc60008000000 */
[----:B------:R0:W-:Y:S02]  /*0850*/  STS [R6], RZ ;  /* 0x000000ff06007388 */ /* 0x0001e40000000800 */
[----:B------:R-:W-:-:S13]  /*0860*/  ISETP.GE.U32.AND P0, PT, R2, 0x10, PT ;  /* 0x000000100200780c */ /* 0x000fda0003f06070 */
[----:B0-----:R-:W-:Y:S05]  /*0870*/  @!P0 BRA `(.L_x_35689) ;  /* 0xfffffffc00ec8947 */ /* 0x001fea000383ffff */
.L_x_35688:
[----:B------:R-:W-:Y:S05]  /*0880*/  BSYNC.RECONVERGENT B0 ;  /* 0x0000000000007941 */ /* 0x000fea0003800200 */
.L_x_35687:
[----:B------:R-:W-:Y:S01]  /*0890*/  ISETP.GE.AND P0, PT, R3, R0, PT ;  /* 0x000000000300720c */ /* 0x000fe20003f06270 */
        /* <DEDUP_REMOVED lines=49> */
[----:B------:R-:W-:Y:S05]  /*0bb0*/  CALL.REL.NOINC `($__internal_703_$__cuda_sm20_div_s16) ;  /* 0x0000002000f07944 */ /* 0x000fea0003c00000 */
[----:B------:R-:W0:Y:S01]  /*0bc0*/  S2R R2, SR_CgaCtaId ;  /* 0x0000000000027919 */ /* 0x000e220000008800 */
[----:B------:R-:W1:Y:S01]  /*0bd0*/  LDCU UR7, c[0x0][0x3a8] ;  /* 0x00007500ff0777ac */ /* 0x000e620008000800 */
[----:B------:R-:W-:Y:S01]  /*0be0*/  MOV R3, 0x400 ;  /* 0x0000040000037802 */ /* 0x000fe20000000f00 */
[----:B------:R-:W-:Y:S01]  /*0bf0*/  HFMA2 R51, -RZ, RZ, 0, 0 ;  /* 0x00000000ff337431 */ /* 0x000fe200000001ff */
[----:B------:R-:W-:Y:S01]  /*0c00*/  ISETP.NE.AND P2, PT, R48, RZ, PT ;  /* 0x000000ff3000720c */ /* 0x000fe20003f45270 */
[----:B------:R-:W-:Y:S01]  /*0c10*/  IMAD R49, R29, 0x40, R4 ;  /* 0x000000401d317824 */ /* 0x000fe200078e0204 */
[----:B------:R-:W-:Y:S01]  /*0c20*/  PLOP3.LUT P0, PT, PT, PT, PT, 0x80, 0x8 ;  /* 0x000000000008781c */ /* 0x000fe20003f0f070 */
[----:B------:R-:W2:Y:S01]  /*0c30*/  LDCU.64 UR10, c[0x0][0x358] ;  /* 0x00006b00ff0a77ac */ /* 0x000ea20008000a00 */
[----:B------:R-:W-:Y:S01]  /*0c40*/  LOP3.LUT R48, R47, 0x1f, RZ, 0xc0, !PT ;  /* 0x0000001f2f307812 */ /* 0x000fe200078ec0ff */
[----:B------:R-:W3:Y:S01]  /*0c50*/  LDCU UR15, c[0x0][0x3a8] ;  /* 0x00007500ff0f77ac */ /* 0x000ee20008000800 */
[----:B------:R-:W-:-:S02]  /*0c60*/  UPRMT UR8, UR5, 0x9910, URZ ;  /* 0x0000991005087896 */ /* 0x000fc400080000ff */
[----:B-1----:R-:W-:-:S04]  /*0c70*/  UISETP.LT.AND UP0, UPT, UR7, 0x10, UPT ;  /* 0x000000100700788c */ /* 0x002fc8000bf01270 */
[----:B------:R-:W-:Y:S01]  /*0c80*/  USEL UR7, UR7, 0x10, UP0 ;  /* 0x0000001007077887 */ /* 0x000fe20008000000 */
[----:B0-----:R-:W-:-:S05]  /*0c90*/  LEA R3, R2, R3, 0x18 ;  /* 0x0000000302037211 */ /* 0x001fca00078ec0ff */
[----:B--23--:R-:W-:-:S07]  /*0ca0*/  IMAD R50, R4, 0x84, R3 ;  /* 0x0000008404327824 */ /* 0x00cfce00078e0203 */
.L_x_35732:
[----:B------:R-:W-:Y:S01]  /*0cb0*/  ISETP.GT.U32.AND P3, PT, R47, 0x1, PT ;  /* 0x000000012f00780c */ /* 0x000fe20003f64070 */
[----:B------:R-:W-:Y:S01]  /*0cc0*/  BSSY.RECONVERGENT B0, `(.L_x_35690) ;  /* 0x000001b000007945 */ /* 0x000fe20003800200 */
[----:B------:R-:W-:-:S11]  /*0cd0*/  PLOP3.LUT P1, PT, P0, PT, PT, 0x80, 0x8 ;  /* 0x000000000008781c */ /* 0x000fd6000072f070 */
[----:B0-----:R-:W-:Y:S05]  /*0ce0*/  @P3 BRA `(.L_x_35691) ;  /* 0x0000000000603947 */ /* 0x001fea0003800000 */
[----:B------:R-:W0:Y:S01]  /*0cf0*/  S2R R2, SR_CTAID.X ;  /* 0x0000000000027919 */ /* 0x000e220000002500 */
[----:B------:R-:W1:Y:S01]  /*0d00*/  S2UR UR9, SR_CgaCtaId ;  /* 0x00000000000979c3 */ /* 0x000e620000008800 */
[----:B------:R-:W2:Y:S01]  /*0d10*/  LDCU UR6, c[0x0][0x388] ;  /* 0x00007100ff0677ac */ /* 0x000ea20008000800 */
[----:B------:R-:W-:Y:S01]  /*0d20*/  IMAD.SHL.U32 R53, R47, 0x4, RZ ;  /* 0x000000042f357824 */ /* 0x000fe200078e00ff */
[----:B------:R-:W-:Y:S02]  /*0d30*/  UMOV UR5, 0x400 ;  /* 0x0000040000057882 */ /* 0x000fe40000000000 */
[----:B------:R-:W-:Y:S02]  /*0d40*/  UIADD3 UR5, UPT, UPT, UR5, 0x880, URZ ;  /* 0x0000088005057890 */ /* 0x000fe4000fffe0ff */
[----:B--2---:R-:W-:Y:S02]  /*0d50*/  UIMAD UR6, UR12, UR6, UR4 ;  /* 0x000000060c0672a4 */ /* 0x004fe4000f8e0204 */
[----:B-1----:R-:W-:-:S06]  /*0d60*/  ULEA UR5, UR9, UR5, 0x18 ;  /* 0x0000000509057291 */ /* 0x002fcc000f8ec0ff */
[----:B------:R-:W-:Y:S01]  /*0d70*/  LEA R52, R47, UR5, 0x4 ;  /* 0x000000052f347c11 */ /* 0x000fe2000f8e20ff */
[----:B0-----:R-:W-:-:S05]  /*0d80*/  IMAD.SHL.U32 R2, R2, 0x10, RZ ;  /* 0x0000001002027824 */ /* 0x001fca00078e00ff */
[----:B------:R-:W-:-:S04]  /*0d90*/  LOP3.LUT R2, R2, 0xffffffe0, RZ, 0xc0, !PT ;  /* 0xffffffe002027812 */ /* 0x000fc800078ec0ff */
[----:B------:R-:W-:-:S05]  /*0da0*/  IADD3 R2, PT, PT, R53, UR6, R2 ;  /* 0x0000000635027c10 */ /* 0x000fca000fffe002 */
[----:B------:R-:W-:-:S07]  /*0db0*/  IMAD.IADD R55, R2, 0x1, R51 ;  /* 0x0000000102377824 */ /* 0x000fce00078e0233 */
.L_x_35692:
[----:B------:R-:W0:Y:S02]  /*0dc0*/  LDC.64 R2, c[0x0][0x390] ;  /* 0x0000e400ff027b82 */ /* 0x000e240000000a00 */
[----:B0-----:R-:W-:-:S05]  /*0dd0*/  IMAD.WIDE R2, R55, 0x4, R2 ;  /* 0x0000000437027825 */ /* 0x001fca00078e0202 */
[----:B------:R-:W2:Y:S01]  /*0de0*/  LDG.E.128 R4, desc[UR10][R2.64] ;  /* 0x0000000a02047981 */ /* 0x000ea2000c1e1d00 */
[----:B------:R-:W-:Y:S01]  /*0df0*/  MOV R54, UR13 ;  /* 0x0000000d00367c02 */ /* 0x000fe20008000f00 */
[----:B------:R-:W-:-:S04]  /*0e00*/  IMAD.U32 R57, RZ, RZ, UR13 ;  /* 0x0000000dff397e24 */ /* 0x000fc8000f8e00ff */
[C---:B------:R-:W-:Y:S02]  /*0e10*/  IMAD R53, R54.reuse, 0x4, R53 ;  /* 0x0000000436357824 */ /* 0x040fe400078e0235 */
[----:B------:R-:W-:-:S03]  /*0e20*/  IMAD R55, R54, 0x4, R55 ;  /* 0x0000000436377824 */ /* 0x000fc600078e0237 */
[----:B------:R-:W-:Y:S01]  /*0e30*/  ISETP.GE.U32.AND P0, PT, R53, 0x8, PT ;  /* 0x000000083500780c */ /* 0x000fe20003f06070 */
[----:B--2---:R0:W-:Y:S02]  /*0e40*/  STS.128 [R52], R4 ;  /* 0x0000000434007388 */ /* 0x0041e40000000c00 */
[----:B0-----:R-:W-:-:S10]  /*0e50*/  LEA R52, R57, R52, 0x4 ;  /* 0x0000003439347211 */ /* 0x001fd400078e20ff */
[----:B------:R-:W-:Y:S05]  /*0e60*/  @!P0 BRA `(.L_x_35692) ;  /* 0xfffffffc00d48947 */ /* 0x000fea000383ffff */
.L_x_35691:
[----:B------:R-:W-:Y:S05]  /*0e70*/  BSYNC.RECONVERGENT B0 ;  /* 0x0000000000007941 */ /* 0x000fea0003800200 */
.L_x_35690:
[----:B------:R-:W-:Y:S02]  /*0e80*/  VIADD R5, R51, UR4 ;  /* 0x0000000433057c36 */ /* 0x000fe40008000000 */
[----:B------:R-:W-:-:S07]  /*0e90*/  IMAD.MOV.U32 R4, RZ, RZ, RZ ;  /* 0x000000ffff047224 */ /* 0x000fce00078e00ff */
.L_x_35731:
[----:B------:R-:W-:Y:S01]  /*0ea0*/  SHF.R.U32.HI R6, RZ, 0x4, R47 ;  /* 0x00000004ff067819 */ /* 0x000fe2000001162f */
[----:B0-----:R-:W-:-:S07]  /*0eb0*/  IMAD.IADD R52, R49, 0x1, R4 ;  /* 0x0000000131347824 */ /* 0x001fce00078e0204 */
.L_x_35693:
        /* <DEDUP_REMOVED lines=17> */
[----:B------:R-:W-:-:S07]  /*0fd0*/  MOV R6, RZ ;  /* 0x000000ff00067202 */ /* 0x000fce0000000f00 */
.L_x_35730:
[----:B0-----:R-:W0:Y:S01]  /*0fe0*/  S2R R7, SR_CgaCtaId ;  /* 0x0000000000077919 */ /* 0x001e220000008800 */
[----:B------:R-:W-:Y:S01]  /*0ff0*/  IMAD.U32 R51, RZ, RZ, UR14 ;  /* 0x0000000eff337e24 */ /* 0x000fe2000f8e00ff */
[----:B------:R-:W-:Y:S01]  /*1000*/  MOV R2, 0x400 ;  /* 0x0000040000027802 */ /* 0x000fe20000000f00 */
[----:B------:R-:W-:Y:S01]  /*1010*/  IMAD.IADD R3, R45, 0x1, R6 ;  /* 0x000000012d037824 */ /* 0x000fe200078e0206 */
[----:B------:R-:W-:Y:S01]  /*1020*/  ISETP.GE.AND P3, PT, R46, UR7, PT ;  /* 0x000000072e007c0c */ /* 0x000fe2000bf66270 */
[----:B------:R-:W-:Y:S01]  /*1030*/  IMAD.SHL.U32 R51, R51, 0x2, RZ ;  /* 0x0000000233337824 */ /* 0x000fe200078e00ff */
[C---:B------:R-:W-:Y:S01]  /*1040*/  IADD3 R56, PT, PT, R45.reuse, 0x4, RZ ;  /* 0x000000042d387810 */ /* 0x040fe20007ffe0ff */
[C---:B------:R-:W-:Y:S01]  /*1050*/  VIADD R52, R45.reuse, 0x1 ;  /* 0x000000012d347836 */ /* 0x040fe20000000000 */
[C---:B------:R-:W-:Y:S01]  /*1060*/  IADD3 R62, PT, PT, R45.reuse, 0x9, RZ ;  /* 0x000000092d3e7810 */ /* 0x040fe20007ffe0ff */
[----:B------:R-:W-:Y:S01]  /*1070*/  VIADD R53, R45, 0x2 ;  /* 0x000000022d357836 */ /* 0x000fe20000000000 */
[----:B------:R-:W-:Y:S01]  /*1080*/  IADD3 R6, PT, PT, R51, R6, RZ ;  /* 0x0000000633067210 */ /* 0x000fe20007ffe0ff */
        /* <DEDUP_REMOVED lines=40> */
[----:B------:R-:W-:Y:S01]  /*1310*/  LEA R54, R54, R61, 0x2 ;  /* 0x0000003d36367211 */ /* 0x000fe200078e10ff */
[--C-:B------:R-:W-:Y:S01]  /*1320*/  IMAD R63, R58, 0x4, R61.reuse ;  /* 0x000000043a3f7824 */ /* 0x100fe200078e023d */
[----:B------:R-:W-:Y:S01]  /*1330*/  ISETP.GE.AND P0, PT, R6, UR14, PT ;  /* 0x0000000e06007c0c */ /* 0x000fe2000bf06270 */
[----:B------:R-:W-:-:S02]  /*1340*/  IMAD R65, R60, 0x4, R61 ;  /* 0x000000043c417824 */ /* 0x000fc400078e023d */
[--C-:B------:R-:W-:Y:S02]  /*1350*/  IMAD R58, R51, 0x4, R61.reuse ;  /* 0x00000004333a7824 */ /* 0x100fe400078e023d */
[--C-:B------:R-:W-:Y:S01]  /*1360*/  IMAD R56, R53, 0x4, R61.reuse ;  /* 0x0000000435387824 */ /* 0x100fe200078e023d */
[----:B------:R-:W-:Y:S01]  /*1370*/  LEA R53, R70, R61, 0x2 ;  /* 0x0000003d46357211 */ /* 0x000fe200078e10ff */
        /* <DEDUP_REMOVED lines=27> */
[----:B-1----:R-:W-:Y:S02]  /*1530*/  ISETP.GT.U32.AND P3, PT, R67, 0x40, PT ;  /* 0x000000404300780c */ /* 0x002fe40003f64070 */
[----:B------:R-:W-:Y:S02]  /*1540*/  @!P2 IADD3 R67, PT, PT, R68, 0x900, RZ ;  /* 0x000009004443a810 */ /* 0x000fe40007ffe0ff */
[----:B------:R-:W-:Y:S01]  /*1550*/  LEA R68, R7, R2, 0x18 ;  /* 0x0000000207447211 */ /* 0x000fe200078ec0ff */
[----:B------:R-:W-:Y:S01]  /*1560*/  IMAD.MOV.U32 R7, RZ, RZ, R46 ;  /* 0x000000ffff077224 */ /* 0x000fe200078e002e */
[----:B0--345:R-:W-:-:S07]  /*1570*/  @!P2 LEA R2, R70, R67, 0x18 ;  /* 0x000000434602a211 */ /* 0x039fce00078ec0ff */
.L_x_35729:
[----:B------:R-:W-:-:S04]  /*1580*/  IMAD R67, R7, 0x84, R68 ;  /* 0x0000008407437824 */ /* 0x000fc800078e0244 */
[----:B0-----:R-:W-:Y:S01]  /*1590*/  IMAD R69, R48, 0x4, R67 ;  /* 0x0000000430457824 */ /* 0x001fe200078e0243 */
[----:B------:R-:W-:Y:S06]  /*15a0*/  @P3 BRA `(.L_x_35696) ;  /* 0x0000000400903947 */ /* 0x000fec0003800000 */
[----:B------:R-:W0:Y:S01]  /*15b0*/  LDC R67, c[0x0][0x3ac] ;  /* 0x0000eb00ff437b82 */ /* 0x000e220000000800 */
[----:B------:R-:W1:Y:S01]  /*15c0*/  LDS R69, [R69] ;  /* 0x0000000045457984 */ /* 0x000e620000000800 */
[----:B------:R-:W-:Y:S01]  /*15d0*/  HFMA2 R70, -RZ, RZ, 0, 0 ;  /* 0x00000000ff467431 */ /* 0x000fe200000001ff */
[----:B0-----:R-:W-:-:S13]  /*15e0*/  ISETP.NE.AND P4, PT, R67, RZ, PT ;  /* 0x000000ff4300720c */ /* 0x001fda0003f85270 */
[----:B-1----:R-:W-:Y:S05]  /*15f0*/  @!P4 BRA `(.L_x_35697) ;  /* 0x000000000010c947 */ /* 0x002fea0003800000 */
[----:B------:R-:W-:-:S03]  /*1600*/  UMOV UR5, 0xffffffff ;  /* 0xffffffff00057882 */ /* 0x000fc60000000000 */
[----:B------:R-:W-:Y:S05]  /*1610*/  BRA.DIV UR5, `(.L_x_35698) ;  /* 0x00000012051c7947 */ /* 0x000fea000b800000 */
[----:B------:R0:W1:Y:S02]  /*1620*/  SHFL.IDX PT, R71, R69, R27, 0x1f ;  /* 0x00001f1b45477589 */ /* 0x00006400000e0000 */
.L_x_35735:
[----:B-1----:R-:W-:-:S07]  /*1630*/  IMAD R70, R62, R71, RZ ;  /* 0x000000473e467224 */ /* 0x002fce00078e02ff */
.L_x_35697:
[----:B------:R-:W-:-:S13]  /*1640*/  ISETP.GE.AND P4, PT, R67, 0x2, PT ;  /* 0x000000024300780c */ /* 0x000fda0003f86270 */
[----:B------:R-:W-:Y:S05]  /*1650*/  @!P4 BRA `(.L_x_35699) ;  /* 0x000000000010c947 */ /* 0x000fea0003800000 */
[----:B------:R-:W-:-:S03]  /*1660*/  UMOV UR5, 0xffffffff ;  /* 0xffffffff00057882 */ /* 0x000fc60000000000 */
[----:B------:R-:W-:Y:S05]  /*1670*/  BRA.DIV UR5, `(.L_x_35700) ;  /* 0x0000001205207947 */ /* 0x000fea000b800000 */
[----:B------:R1:W2:Y:S02]  /*1680*/  SHFL.IDX PT, R71, R69, R44, 0x1f ;  /* 0x00001f2c45477589 */ /* 0x0002a400000e0000 */
.L_x_35738:
[----:B--2---:R-:W-:-:S07]  /*1690*/  IMAD R70, R63, R71, R70 ;  /* 0x000000473f467224 */ /* 0x004fce00078e0246 */
.L_x_35699:
[----:B------:R-:W-:-:S13]  /*16a0*/  ISETP.GE.AND P4, PT, R67, 0x3, PT ;  /* 0x000000034300780c */ /* 0x000fda0003f86270 */
[----:B------:R-:W-:Y:S05]  /*16b0*/  @!P4 BRA `(.L_x_35701) ;  /* 0x000000000010c947 */ /* 0x000fea0003800000 */
[----:B------:R-:W-:-:S03]  /*16c0*/  UMOV UR5, 0xffffffff ;  /* 0xffffffff00057882 */ /* 0x000fc60000000000 */
[----:B------:R-:W-:Y:S05]  /*16d0*/  BRA.DIV UR5, `(.L_x_35702) ;  /* 0x00000012052c7947 */ /* 0x000fea000b800000 */
[----:B------:R2:W3:Y:S02]  /*16e0*/  SHFL.IDX PT, R71, R69, R43, 0x1f ;  /* 0x00001f2b45477589 */ /* 0x0004e400000e0000 */
.L_x_35741:
[----:B---3--:R-:W-:-:S07]  /*16f0*/  IMAD R70, R64, R71, R70 ;  /* 0x0000004740467224 */ /* 0x008fce00078e0246 */
.L_x_35701:
[----:B------:R-:W-:-:S13]  /*1700*/  ISETP.GE.AND P4, PT, R67, 0x4, PT ;  /* 0x000000044300780c */ /* 0x000fda0003f86270 */
[----:B------:R-:W-:Y:S05]  /*1710*/  @!P4 BRA `(.L_x_35703) ;  /* 0x000000000010c947 */ /* 0x000fea0003800000 */
[----:B------:R-:W-:-:S03]  /*1720*/  UMOV UR5, 0xffffffff ;  /* 0xffffffff00057882 */ /* 0x000fc60000000000 */
[----:B------:R-:W-:Y:S05]  /*1730*/  BRA.DIV UR5, `(.L_x_35704) ;  /* 0x0000001205387947 */ /* 0x000fea000b800000 */
[----:B------:R3:W4:Y:S02]  /*1740*/  SHFL.IDX PT, R71, R69, R42, 0x1f ;  /* 0x00001f2a45477589 */ /* 0x00072400000e0000 */
.L_x_35744:
[----:B----4-:R-:W-:-:S07]  /*1750*/  IMAD R70, R65, R71, R70 ;  /* 0x0000004741467224 */ /* 0x010fce00078e0246 */
.L_x_35703:
[----:B------:R-:W-:-:S13]  /*1760*/  ISETP.GE.AND P4, PT, R67, 0x5, PT ;  /* 0x000000054300780c */ /* 0x000fda0003f86270 */
[----:B------:R-:W-:Y:S05]  /*1770*/  @!P4 BRA `(.L_x_35705) ;  /* 0x000000000010c947 */ /* 0x000fea0003800000 */
[----:B------:R-:W-:-:S03]  /*1780*/  UMOV UR5, 0xffffffff ;  /* 0xffffffff00057882 */ /* 0x000fc60000000000 */
[----:B------:R-:W-:Y:S05]  /*1790*/  BRA.DIV UR5, `(.L_x_35706) ;  /* 0x0000001205447947 */ /* 0x000fea000b800000 */
[----:B------:R4:W0:Y:S02]  /*17a0*/  SHFL.IDX PT, R71, R69, R41, 0x1f ;  /* 0x00001f2945477589 */ /* 0x00082400000e0000 */
.L_x_35747:
[----:B0-----:R-:W-:-:S07]  /*17b0*/  IMAD R70, R66, R71, R70 ;  /* 0x0000004742467224 */ /* 0x001fce00078e0246 */
.L_x_35705:
[----:B------:R-:W-:-:S13]  /*17c0*/  ISETP.GE.AND P4, PT, R67, 0x6, PT ;  /* 0x000000064300780c */ /* 0x000fda0003f86270 */
[----:B------:R-:W-:Y:S05]  /*17d0*/  @!P4 BRA `(.L_x_35707) ;  /* 0x000000000010c947 */ /* 0x000fea0003800000 */
[----:B------:R-:W-:-:S03]  /*17e0*/  UMOV UR5, 0xffffffff ;  /* 0xffffffff00057882 */ /* 0x000fc60000000000 */
[----:B------:R-:W-:Y:S05]  /*17f0*/  BRA.DIV UR5, `(.L_x_35708) ;  /* 0x0000001205507947 */ /* 0x000fea000b800000 */
[----:B------:R0:W0:Y:S02]  /*1800*/  SHFL.IDX PT, R71, R69, R40, 0x1f ;  /* 0x00001f2845477589 */ /* 0x00002400000e0000 */
.L_x_35750:
[----:B0-----:R-:W-:-:S07]  /*1810*/  IMAD R70, R60, R71, R70 ;  /* 0x000000473c467224 */ /* 0x001fce00078e0246 */
.L_x_35707:
[----:B------:R-:W-:-:S13]  /*1820*/  ISETP.GE.AND P4, PT, R67, 0x7, PT ;  /* 0x000000074300780c */ /* 0x000fda0003f86270 */
[----:B------:R-:W-:Y:S05]  /*1830*/  @!P4 BRA `(.L_x_35709) ;  /* 0x000000000010c947 */ /* 0x000fea0003800000 */
[----:B------:R-:W-:-:S03]  /*1840*/  UMOV UR5, 0xffffffff ;  /* 0xffffffff00057882 */ /* 0x000fc60000000000 */
[----:B------:R-:W-:Y:S05]  /*1850*/  BRA.DIV UR5, `(.L_x_35710) ;  /* 0x00000012055c7947 */ /* 0x000fea000b800000 */
[----:B------:R0:W0:Y:S02]  /*1860*/  SHFL.IDX PT, R71, R69, R39, 0x1f ;  /* 0x00001f2745477589 */ /* 0x00002400000e0000 */
.L_x_35753:
[----:B0-----:R-:W-:-:S07]  /*1870*/  IMAD R70, R59, R71, R70 ;  /* 0x000000473b467224 */ /* 0x001fce00078e0246 */
.L_x_35709:
[----:B------:R-:W-:-:S13]  /*1880*/  ISETP.GE.AND P4, PT, R67, 0x8, PT ;  /* 0x000000084300780c */ /* 0x000fda0003f86270 */
[----:B------:R-:W-:Y:S05]  /*1890*/  @!P4 BRA `(.L_x_35711) ;  /* 0x000000000010c947 */ /* 0x000fea0003800000 */
[----:B------:R-:W-:-:S03]  /*18a0*/  UMOV UR5, 0xffffffff ;  /* 0xffffffff00057882 */ /* 0x000fc60000000000 */
[----:B------:R-:W-:Y:S05]  /*18b0*/  BRA.DIV UR5, `(.L_x_35712) ;  /* 0x0000001205687947 */ /* 0x000fea000b800000 */
[----:B------:R0:W0:Y:S02]  /*18c0*/  SHFL.IDX PT, R71, R69, R38, 0x1f ;  /* 0x00001f2645477589 */ /* 0x00002400000e0000 */
.L_x_35756:
[----:B0-----:R-:W-:-:S07]  /*18d0*/  IMAD R70, R58, R71, R70 ;  /* 0x000000473a467224 */ /* 0x001fce00078e0246 */
.L_x_35711:
[----:B------:R-:W-:-:S13]  /*18e0*/  ISETP.GE.AND P4, PT, R67, 0x9, PT ;  /* 0x000000094300780c */ /* 0x000fda0003f86270 */
[----:B------:R-:W-:Y:S05]  /*18f0*/  @!P4 BRA `(.L_x_35713) ;  /* 0x000000000010c947 */ /* 0x000fea0003800000 */
[----:B------:R-:W-:-:S03]  /*1900*/  UMOV UR5, 0xffffffff ;  /* 0xffffffff00057882 */ /* 0x000fc60000000000 */
[----:B------:R-:W-:Y:S05]  /*1910*/  BRA.DIV UR5, `(.L_x_35714) ;  /* 0x0000001205747947 */ /* 0x000fea000b800000 */
[----:B------:R0:W0:Y:S02]  /*1920*/  SHFL.IDX PT, R71, R69, R37, 0x1f ;  /* 0x00001f2545477589 */ /* 0x00002400000e0000 */
.L_x_35759:
[----:B0-----:R-:W-:-:S07]  /*1930*/  IMAD R70, R57, R71, R70 ;  /* 0x0000004739467224 */ /* 0x001fce00078e0246 */
.L_x_35713:
[----:B------:R-:W-:-:S13]  /*1940*/  ISETP.GE.AND P4, PT, R67, 0xa, PT ;  /* 0x0000000a4300780c */ /* 0x000fda0003f86270 */
[----:B------:R-:W-:Y:S05]  /*1950*/  @!P4 BRA `(.L_x_35715) ;  /* 0x000000000010c947 */ /* 0x000fea0003800000 */
[----:B------:R-:W-:-:S03]  /*1960*/  UMOV UR5, 0xffffffff ;  /* 0xffffffff00057882 */ /* 0x000fc60000000000 */
[----:B------:R-:W-:Y:S05]  /*1970*/  BRA.DIV UR5, `(.L_x_35716) ;  /* 0x0000001205807947 */ /* 0x000fea000b800000 */
[----:B------:R0:W0:Y:S02]  /*1980*/  SHFL.IDX PT, R71, R69, R36, 0x1f ;  /* 0x00001f2445477589 */ /* 0x00002400000e0000 */
.L_x_35762:
[----:B0-----:R-:W-:-:S07]  /*1990*/  IMAD R70, R56, R71, R70 ;  /* 0x0000004738467224 */ /* 0x001fce00078e0246 */
.L_x_35715:
[----:B------:R-:W-:-:S13]  /*19a0*/  ISETP.GE.AND P4, PT, R67, 0xb, PT ;  /* 0x0000000b4300780c */ /* 0x000fda0003f86270 */
[----:B------:R-:W-:Y:S05]  /*19b0*/  @!P4 BRA `(.L_x_35717) ;  /* 0x000000000010c947 */ /* 0x000fea0003800000 */
[----:B------:R-:W-:-:S03]  /*19c0*/  UMOV UR5, 0xffffffff ;  /* 0xffffffff00057882 */ /* 0x000fc60000000000 */
[----:B------:R-:W-:Y:S05]  /*19d0*/  BRA.DIV UR5, `(.L_x_35718) ;  /* 0x00000012058c7947 */ /* 0x000fea000b800000 */
[----:B------:R0:W0:Y:S02]  /*19e0*/  SHFL.IDX PT, R71, R69, R35, 0x1f ;  /* 0x00001f2345477589 */ /* 0x00002400000e0000 */
.L_x_35765:
[----:B0-----:R-:W-:-:S07]  /*19f0*/  IMAD R70, R54, R71, R70 ;  /* 0x0000004736467224 */ /* 0x001fce00078e0246 */
.L_x_35717:
[----:B------:R-:W-:-:S13]  /*1a00*/  ISETP.GE.AND P4, PT, R67, 0xc, PT ;  /* 0x0000000c4300780c */ /* 0x000fda0003f86270 */
[----:B------:R-:W-:Y:S05]  /*1a10*/  @!P4 BRA `(.L_x_35719) ;  /* 0x000000000010c947 */ /* 0x000fea0003800000 */
[----:B------:R-:W-:-:S03]  /*1a20*/  UMOV UR5, 0xffffffff ;  /* 0xffffffff00057882 */ /* 0x000fc60000000000 */
[----:B------:R-:W-:Y:S05]  /*1a30*/  BRA.DIV UR5, `(.L_x_35720) ;  /* 0x0000001205987947 */ /* 0x000fea000b800000 */
[----:B------:R0:W0:Y:S02]  /*1a40*/  SHFL.IDX PT, R71, R69, R34, 0x1f ;  /* 0x00001f2245477589 */ /* 0x00002400000e0000 */
.L_x_35768:
[----:B0-----:R-:W-:-:S07]  /*1a50*/  IMAD R70, R51, R71, R70 ;  /* 0x0000004733467224 */ /* 0x001fce00078e0246 */
.L_x_35719:
[----:B------:R-:W-:-:S13]  /*1a60*/  ISETP.GE.AND P4, PT, R67, 0xd, PT ;  /* 0x0000000d4300780c */ /* 0x000fda0003f86270 */
[----:B------:R-:W-:Y:S05]  /*1a70*/  @!P4 BRA `(.L_x_35721) ;  /* 0x000000000010c947 */ /* 0x000fea0003800000 */
[----:B------:R-:W-:-:S03]  /*1a80*/  UMOV UR5, 0xffffffff ;  /* 0xffffffff00057882 */ /* 0x000fc60000000000 */
[----:B------:R-:W-:Y:S05]  /*1a90*/  BRA.DIV UR5, `(.L_x_35722) ;  /* 0x0000001205a47947 */ /* 0x000fea000b800000 */
[----:B------:R0:W0:Y:S02]  /*1aa0*/  SHFL.IDX PT, R71, R69, R33, 0x1f ;  /* 0x00001f2145477589 */ /* 0x00002400000e0000 */
.L_x_35771:
[----:B0-----:R-:W-:-:S07]  /*1ab0*/  IMAD R70, R52, R71, R70 ;  /* 0x0000004734467224 */ /* 0x001fce00078e0246 */
.L_x_35721:
[----:B------:R-:W-:-:S13]  /*1ac0*/  ISETP.GE.AND P4, PT, R67, 0xe, PT ;  /* 0x0000000e4300780c */ /* 0x000fda0003f86270 */
[----:B------:R-:W-:Y:S05]  /*1ad0*/  @!P4 BRA `(.L_x_35723) ;  /* 0x000000000010c947 */ /* 0x000fea0003800000 */
[----:B------:R-:W-:-:S03]  /*1ae0*/  UMOV UR5, 0xffffffff ;  /* 0xffffffff00057882 */ /* 0x000fc60000000000 */
[----:B------:R-:W-:Y:S05]  /*1af0*/  BRA.DIV UR5, `(.L_x_35724) ;  /* 0x0000001205b07947 */ /* 0x000fea000b800000 */
[----:B------:R0:W0:Y:S02]  /*1b00*/  SHFL.IDX PT, R71, R69, R32, 0x1f ;  /* 0x00001f2045477589 */ /* 0x00002400000e0000 */
.L_x_35774:
[----:B0-----:R-:W-:-:S07]  /*1b10*/  IMAD R70, R53, R71, R70 ;  /* 0x0000004735467224 */ /* 0x001fce00078e0246 */
.L_x_35723:
[----:B------:R-:W-:-:S13]  /*1b20*/  ISETP.GE.AND P4, PT, R67, 0xf, PT ;  /* 0x0000000f4300780c */ /* 0x000fda0003f86270 */
[----:B------:R-:W-:Y:S05]  /*1b30*/  @!P4 BRA `(.L_x_35725) ;  /* 0x000000000010c947 */ /* 0x000fea0003800000 */
[----:B------:R-:W-:-:S03]  /*1b40*/  UMOV UR5, 0xffffffff ;  /* 0xffffffff00057882 */ /* 0x000fc60000000000 */
[----:B------:R-:W-:Y:S05]  /*1b50*/  BRA.DIV UR5, `(.L_x_35726) ;  /* 0x0000001205bc7947 */ /* 0x000fea000b800000 */
[----:B------:R0:W0:Y:S02]  /*1b60*/  SHFL.IDX PT, R71, R69, R31, 0x1f ;  /* 0x00001f1f45477589 */ /* 0x00002400000e0000 */
.L_x_35777:
[----:B0-----:R-:W-:-:S07]  /*1b70*/  IMAD R70, R55, R71, R70 ;  /* 0x0000004737467224 */ /* 0x001fce00078e0246 */
.L_x_35725:
[----:B------:R-:W-:-:S13]  /*1b80*/  ISETP.GE.AND P4, PT, R67, 0x10, PT ;  /* 0x000000104300780c */ /* 0x000fda0003f86270 */
[----:B------:R-:W-:Y:S05]  /*1b90*/  @!P4 BRA `(.L_x_35727) ;  /* 0x00000004001cc947 */ /* 0x000fea0003800000 */
[----:B------:R-:W-:-:S03]  /*1ba0*/  UMOV UR5, 0xffffffff ;  /* 0xffffffff00057882 */ /* 0x000fc60000000000 */
[----:B------:R-:W-:Y:S05]  /*1bb0*/  BRA.DIV UR5, `(.L_x_35728) ;  /* 0x0000001205c87947 */ /* 0x000fea000b800000 */
[----:B01234-:R0:W1:Y:S02]  /*1bc0*/  SHFL.IDX PT, R69, R69, R30, 0x1f ;  /* 0x00001f1e45457589 */ /* 0x01f06400000e0000 */
.L_x_35780:
[----:B-1----:R-:W-:Y:S01]  /*1bd0*/  IMAD R70, R61, R69, R70 ;  /* 0x000000453d467224 */ /* 0x002fe200078e0246 */
[----:B------:R-:W-:Y:S06]  /*1be0*/  BRA `(.L_x_35727) ;  /* 0x0000000400087947 */ /* 0x000fec0003800000 */
.L_x_35696:
[----:B------:R-:W0:Y:S01]  /*1bf0*/  LDC R75, c[0x0][0x3ac] ;  /* 0x0000eb00ff4b7b82 */ /* 0x000e220000000800 */
[----:B------:R-:W-:Y:S01]  /*1c00*/  IMAD.MOV.U32 R70, RZ, RZ, RZ ;  /* 0x000000ffff467224 */ /* 0x000fe200078e00ff */
[C---:B0-----:R-:W-:Y:S02]  /*1c10*/  ISETP.GE.AND P6, PT, R75.reuse, 0x1, PT ;  /* 0x000000014b00780c */ /* 0x041fe40003fc6270 */
[C---:B------:R-:W-:Y:S02]  /*1c20*/  ISETP.GE.AND P5, PT, R75.reuse, 0x2, PT ;  /* 0x000000024b00780c */ /* 0x040fe40003fa6270 */
[----:B------:R-:W-:-:S09]  /*1c30*/  ISETP.GE.AND P4, PT, R75, 0x3, PT ;  /* 0x000000034b00780c */ /* 0x000fd20003f86270 */
        /* <DEDUP_REMOVED lines=38> */
[----:B------:R-:W0:Y:S03]  /*1ea0*/  @P6 LDS R73, [R72] ;  /* 0x0000000048496984 */ /* 0x000e260000000800 */
        /* <DEDUP_REMOVED lines=9> */
[----:B------:R-:W-:-:S05]  /*1f40*/  @P6 IMAD R72, R10, 0x4, R67 ;  /* 0x000000040a486824 */ /* 0x000fca00078e0243 */
[----:B------:R-:W0:Y:S01]  /*1f50*/  @P6 LDS R73, [R72] ;  /* 0x0000000048496984 */ /* 0x000e220000000800 */
[----:B------:R-:W-:Y:S02]  /*1f60*/  @P5 LEA R69, R9, R67, 0x2 ;  /* 0x0000004309455211 */ /* 0x000fe400078e10ff */
[----:B------:R-:W-:-:S04]  /*1f70*/  @P4 IMAD R71, R8, 0x4, R67 ;  /* 0x0000000408474824 */ /* 0x000fc800078e0243 */
        /* <DEDUP_REMOVED lines=9> */
.L_x_35727:
[C---:B------:R-:W-:Y:S01]  /*2010*/  IADD3 R72, PT, PT, R7.reuse, R4, RZ ;  /* 0x0000000407487210 */ /* 0x040fe20007ffe0ff */
[----:B------:R-:W-:Y:S05]  /*2020*/  WARPSYNC.ALL ;  /* 0x0000000000007948 */ /* 0x000fea0003800000 */
[----:B01234-:R-:W-:Y:S01]  /*2030*/  IMAD R69, R72, UR14, R3 ;  /* 0x0000000e48457c24 */ /* 0x01ffe2000f8e0203 */
        /* <DEDUP_REMOVED lines=8> */
.L_x_35695:
[----:B------:R-:W-:Y:S05]  /*20c0*/  @!P0 BRA `(.L_x_35730) ;  /* 0xffffffec00c48947 */ /* 0x000fea000383ffff */
[----:B------:R-:W-:Y:S05]  /*20d0*/  BSYNC.RECONVERGENT B0 ;  /* 0x0000000000007941 */ /* 0x000fea0003800200 */
.L_x_35694:
        /* <DEDUP_REMOVED lines=11> */
[----:B------:R-:W-:Y:S02]  /*2190*/  IABS R8, UR14 ;  /* 0x0000000e00087c13 */ /* 0x000fe40008000000 */
[----:B------:R-:W-:Y:S02]  /*21a0*/  ISETP.NE.AND P3, PT, RZ, UR14, PT ;  /* 0x0000000eff007c0c */ /* 0x000fe4000bf65270 */
[----:B------:R-:W2:Y:S03]  /*21b0*/  I2F.RP R5, R8 ;  /* 0x0000000800057306 */ /* 0x000ea60000209400 */
[----:B------:R-:W3:Y:S08]  /*21c0*/  LDC R10, c[0x0][0x388] ;  /* 0x0000e200ff0a7b82 */ /* 0x000ef00000000800 */
[----:B------:R-:W4:Y:S01]  /*21d0*/  S2UR UR4, SR_CTAID.X ;  /* 0x00000000000479c3 */ /* 0x000f220000002500 */
[----:B--2---:R-:W-:Y:S01]  /*21e0*/  MUFU.RCP R5, R5 ;  /* 0x0000000500057308 */ /* 0x004fe20000001000 */
[----:B-1----:R-:W-:-:S06]  /*21f0*/  IABS R7, R11 ;  /* 0x0000000b00077213 */ /* 0x002fcc0000000000 */
[----:B------:R-:W1:Y:S01]  /*2200*/  S2UR UR5, SR_CgaCtaId ;  /* 0x00000000000579c3 */ /* 0x000e620000008800 */
[----:B------:R-:W2:Y:S07]  /*2210*/  I2F.RP R0, R7 ;  /* 0x0000000700007306 */ /* 0x000eae0000209400 */
[----:B------:R-:W5:Y:S01]  /*2220*/  LDC R6, c[0x0][0x384] ;  /* 0x0000e100ff067b82 */ /* 0x000f620000000800 */
[----:B----4-:R-:W-:Y:S01]  /*2230*/  USHF.R.U32.HI UR4, URZ, 0x1, UR4 ;  /* 0x00000001ff047899 */ /* 0x010fe20008011604 */
[----:B--2---:R-:W2:Y:S02]  /*2240*/  MUFU.RCP R0, R0 ;  /* 0x0000000000007308 */ /* 0x004ea40000001000 */
[----:B--2---:R-:W-:-:S06]  /*2250*/  VIADD R2, R0, 0xffffffe ;  /* 0x0ffffffe00027836 */ /* 0x004fcc0000000000 */
[----:B------:R2:W4:Y:S02]  /*2260*/  F2I.FTZ.U32.TRUNC.NTZ R3, R2 ;  /* 0x0000000200037305 */ /* 0x000524000021f000 */
[----:B--2---:R-:W-:Y:S01]  /*2270*/  IMAD.MOV.U32 R2, RZ, RZ, RZ ;  /* 0x000000ffff027224 */ /* 0x004fe200078e00ff */
[----:B----4-:R-:W-:-:S05]  /*2280*/  IADD3 R4, PT, PT, RZ, -R3, RZ ;  /* 0x80000003ff047210 */ /* 0x010fca0007ffe0ff */
[----:B------:R-:W-:Y:S01]  /*2290*/  IMAD R9, R4, R7, RZ ;  /* 0x0000000704097224 */ /* 0x000fe200078e02ff */
[----:B---3--:R-:W-:-:S03]  /*22a0*/  IABS R4, R10 ;  /* 0x0000000a00047213 */ /* 0x008fc60000000000 */
[----:B------:R-:W-:-:S04]  /*22b0*/  IMAD.HI.U32 R9, R3, R9, R2 ;  /* 0x0000000903097227 */ /* 0x000fc800078e0002 */
[----:B------:R-:W-:Y:S01]  /*22c0*/  IMAD.MOV.U32 R2, RZ, RZ, R4 ;  /* 0x000000ffff027224 */ /* 0x000fe200078e0004 */
[----:B------:R-:W-:-:S03]  /*22d0*/  LEA.HI R4, R10, R10, RZ, 0x1 ;  /* 0x0000000a0a047211 */ /* 0x000fc600078f08ff */
[----:B------:R-:W-:Y:S01]  /*22e0*/  IMAD.HI.U32 R0, R9, R2, RZ ;  /* 0x0000000209007227 */ /* 0x000fe200078e00ff */
[----:B------:R-:W-:-:S04]  /*22f0*/  SHF.R.S32.HI R4, RZ, 0x1, R4 ;  /* 0x00000001ff047819 */ /* 0x000fc80000011404 */
[----:B------:R-:W-:Y:S01]  /*2300*/  IADD3 R3, PT, PT, -R0, RZ, RZ ;  /* 0x000000ff00037210 */ /* 0x000fe20007ffe1ff */
[----:B------:R-:W-:-:S04]  /*2310*/  IMAD R29, R29, R4, RZ ;  /* 0x000000041d1d7224 */ /* 0x000fc800078e02ff */
[----:B------:R-:W-:Y:S02]  /*2320*/  IMAD R2, R7, R3, R2 ;  /* 0x0000000307027224 */ /* 0x000fe400078e0202 */
[----:B------:R-:W-:Y:S02]  /*2330*/  VIADD R3, R5, 0xffffffe ;  /* 0x0ffffffe05037836 */ /* 0x000fe40000000000 */
[----:B------:R-:W2:Y:S01]  /*2340*/  LDC.64 R4, c[0x0][0x3a0] ;  /* 0x0000e800ff047b82 */ /* 0x000ea20000000a00 */
[----:B------:R-:W-:-:S03]  /*2350*/  ISETP.GT.U32.AND P1, PT, R7, R2, PT ;  /* 0x000000020700720c */ /* 0x000fc60003f24070 */
[----:B------:R-:W3:Y:S10]  /*2360*/  F2I.FTZ.U32.TRUNC.NTZ R3, R3 ;  /* 0x0000000300037305 */ /* 0x000ef4000021f000 */
[----:B------:R-:W-:-:S02]  /*2370*/  @!P1 IMAD.IADD R2, R2, 0x1, -R7 ;  /* 0x0000000102029824 */ /* 0x000fc400078e0a07 */
[----:B------:R-:W-:Y:S01]  /*2380*/  @!P1 VIADD R0, R0, 0x1 ;  /* 0x0000000100009836 */ /* 0x000fe20000000000 */
[----:B------:R-:W-:Y:S02]  /*2390*/  ISETP.NE.AND P1, PT, R11, RZ, PT ;  /* 0x000000ff0b00720c */ /* 0x000fe40003f25270 */
[----:B------:R-:W-:Y:S01]  /*23a0*/  ISETP.GE.U32.AND P0, PT, R2, R7, PT ;  /* 0x000000070200720c */ /* 0x000fe20003f06070 */
[----:B---3--:R-:W-:Y:S01]  /*23b0*/  IMAD.MOV R7, RZ, RZ, -R3 ;  /* 0x000000ffff077224 */ /* 0x008fe200078e0a03 */
[----:B------:R-:W-:-:S03]  /*23c0*/  LOP3.LUT R2, R10, R11, RZ, 0x3c, !PT ;  /* 0x0000000b0a027212 */ /* 0x000fc600078e3cff */
[----:B------:R-:W-:Y:S01]  /*23d0*/  IMAD R7, R7, R8, RZ ;  /* 0x0000000807077224 */ /* 0x000fe200078e02ff */
[----:B------:R-:W-:Y:S02]  /*23e0*/  ISETP.GE.AND P2, PT, R2, RZ, PT ;  /* 0x000000ff0200720c */ /* 0x000fe40003f46270 */
[----:B------:R-:W-:Y:S01]  /*23f0*/  MOV R2, UR4 ;  /* 0x0000000400027c02 */ /* 0x000fe20008000f00 */
[----:B------:R-:W-:Y:S02]  /*2400*/  UMOV UR4, 0x400 ;  /* 0x0000040000047882 */ /* 0x000fe40000000000 */
[----:B------:R-:W-:Y:S02]  /*2410*/  UIADD3 UR4, UPT, UPT, UR4, 0x900, URZ ;  /* 0x0000090004047890 */ /* 0x000fe4000fffe0ff */
[----:B------:R-:W-:Y:S01]  /*2420*/  @P0 IADD3 R0, PT, PT, R0, 0x1, RZ ;  /* 0x0000000100000810 */ /* 0x000fe20007ffe0ff */
[----:B------:R-:W-:Y:S02]  /*2430*/  IMAD R29, R2, UR14, R29 ;  /* 0x0000000e021d7c24 */ /* 0x000fe4000f8e021d */
[----:B------:R-:W-:Y:S01]  /*2440*/  HFMA2 R2, -RZ, RZ, 0, 0 ;  /* 0x00000000ff027431 */ /* 0x000fe200000001ff */
[----:B-1----:R-:W-:Y:S01]  /*2450*/  ULEA UR4, UR5, UR4, 0x18 ;  /* 0x0000000405047291 */ /* 0x002fe2000f8ec0ff */
[----:B------:R-:W-:-:S02]  /*2460*/  IMAD.MOV.U32 R9, RZ, RZ, R0 ;  /* 0x000000ffff097224 */ /* 0x000fc400078e0000 */
[----:B-----5:R-:W-:Y:S02]  /*2470*/  IMAD R29, R6, UR12, R29 ;  /* 0x0000000c061d7c24 */ /* 0x020fe4000f8e021d */
[----:B------:R-:W-:Y:S01]  /*2480*/  @!P2 IMAD.MOV R9, RZ, RZ, -R9 ;  /* 0x000000ffff09a224 */ /* 0x000fe200078e0a09 */
[----:B------:R-:W-:Y:S01]  /*2490*/  @!P1 LOP3.LUT R9, RZ, R11, RZ, 0x33, !PT ;  /* 0x0000000bff099212 */ /* 0x000fe200078e33ff */
[----:B------:R-:W-:Y:S01]  /*24a0*/  IMAD.HI.U32 R10, R3, R7, R2 ;  /* 0x00000007030a7227 */ /* 0x000fe200078e0002 */
[----:B------:R-:W-:Y:S02]  /*24b0*/  LOP3.LUT R11, RZ, UR14, RZ, 0x33, !PT ;  /* 0x0000000eff0b7c12 */ /* 0x000fe4000f8e33ff */
[----:B------:R-:W-:-:S07]  /*24c0*/  LEA R0, R47, UR4, 0x2 ;  /* 0x000000042f007c11 */ /* 0x000fce000f8e10ff */
.L_x_35733:
        /* <DEDUP_REMOVED lines=18> */
[----:B------:R-:W-:Y:S02]  /*25f0*/  IMAD R2, R6, UR14, R47 ;  /* 0x0000000e06027c24 */ /* 0x000fe4000f8e022f */
[----:B------:R-:W-:Y:S02]  /*2600*/  VIADD R47, R47, UR13 ;  /* 0x0000000d2f2f7c36 */ /* 0x000fe40008000000 */
[----:B------:R-:W-:-:S03]  /*2610*/  IMAD.IADD R3, R2, 0x1, R3 ;  /* 0x0000000102037824 */ /* 0x000fc600078e0203 */
[----:B------:R-:W-:Y:S01]  /*2620*/  ISETP.GE.U32.AND P0, PT, R47, 0x10, PT ;  /* 0x000000102f00780c */ /* 0x000fe20003f06070 */
[----:B--2---:R-:W-:Y:S01]  /*2630*/  IMAD.WIDE R2, R3, 0x4, R4 ;  /* 0x0000000403027825 */ /* 0x004fe200078e0204 */
[----:B------:R-:W-:-:S04]  /*2640*/  MOV R13, UR13 ;  /* 0x0000000d000d7c02 */ /* 0x000fc80008000f00 */
[----:B-1----:R1:W-:Y:S01]  /*2650*/  REDG.E.ADD.STRONG.GPU desc[UR10][R2.64], R7 ;  /* 0x000000070200798e */ /* 0x0023e2000c12e10a */
[----:B------:R-:W-:-:S06]  /*2660*/  IMAD R0, R13, 0x4, R0 ;  /* 0x000000040d007824 */ /* 0x000fcc00078e0200 */
[----:B------:R-:W-:Y:S05]  /*2670*/  @!P0 BRA `(.L_x_35733) ;  /* 0xfffffffc00948947 */ /* 0x000fea000383ffff */
[----:B------:R-:W-:Y:S05]  /*2680*/  EXIT ;  /* 0x000000000000794d */ /* 0x000fea0003800000 */
.L_x_35698:
[----:B------:R-:W-:Y:S01]  /*2690*/  IMAD.MOV.U32 R73, RZ, RZ, R27 ;  /* 0x000000ffff497224 */ /* 0x000fe200078e001b */
[----:B------:R-:W-:Y:S01]  /*26a0*/  MOV R74, 0x1f ;  /* 0x0000001f004a7802 */ /* 0x000fe20000000f00 */
[----:B------:R-:W-:-:S07]  /*26b0*/  IMAD.MOV.U32 R72, RZ, RZ, -0x1 ;  /* 0xffffffffff487424 */ /* 0x000fce00078e00ff */
[----:B------:R-:W-:Y:S05]  /*26c0*/  WARPSYNC.COLLECTIVE R72, `(.L_x_35734) ;  /* 0x0000000048087348 */ /* 0x000fea0003c00000 */
[----:B------:R0:W1:Y:S02]  /*26d0*/  SHFL.IDX P4, R71, R69, R73, R74 ;  /* 0x0000004945477389 */ /* 0x000064000008004a */
[----:B01----:R-:W-:Y:S05]  /*26e0*/  ENDCOLLECTIVE ;  /* 0x000000000000791b */ /* 0x003fea0003800000 */
.L_x_35734:
[----:B------:R-:W-:Y:S05]  /*26f0*/  BRA `(.L_x_35735) ;  /* 0xffffffec00cc7947 */ /* 0x000fea000383ffff */
.L_x_35700:
[----:B------:R-:W-:Y:S01]  /*2700*/  HFMA2 R74, -RZ, RZ, 0, 1.847743988037109375e-06 ;  /* 0x0000001fff4a7431 */ /* 0x000fe200000001ff */
[----:B------:R-:W-:Y:S01]  /*2710*/  BSSY B1, `(.L_x_35736) ;  /* 0x0000006000017945 */ /* 0x000fe20003800000 */
[----:B------:R-:W-:Y:S02]  /*2720*/  IMAD.MOV.U32 R73, RZ, RZ, R44 ;  /* 0x000000ffff497224 */ /* 0x000fe400078e002c */
[----:B------:R-:W-:-:S07]  /*2730*/  IMAD.MOV.U32 R72, RZ, RZ, -0x1 ;  /* 0xffffffffff487424 */ /* 0x000fce00078e00ff */
[----:B0-----:R-:W-:Y:S05]  /*2740*/  WARPSYNC.COLLECTIVE R72, `(.L_x_35737) ;  /* 0x0000000048087348 */ /* 0x001fea0003c00000 */
[----:B------:R1:W2:Y:S02]  /*2750*/  SHFL.IDX P4, R71, R69, R73, R74 ;  /* 0x0000004945477389 */ /* 0x0002a4000008004a */
[----:B012---:R-:W-:Y:S05]  /*2760*/  ENDCOLLECTIVE ;  /* 0x000000000000791b */ /* 0x007fea0003800000 */
.L_x_35737:
[----:B------:R-:W-:Y:S05]  /*2770*/  BSYNC B1 ;  /* 0x0000000000017941 */ /* 0x000fea0003800000 */
.L_x_35736:
[----:B------:R-:W-:Y:S05]  /*2780*/  BRA `(.L_x_35738) ;  /* 0xffffffec00c07947 */ /* 0x000fea000383ffff */
.L_x_35702:
[----:B------:R-:W-:Y:S01]  /*2790*/  BSSY B1, `(.L_x_35739) ;  /* 0x0000007000017945 */ /* 0x000fe20003800000 */
[----:B------:R-:W-:Y:S01]  /*27a0*/  IMAD.MOV.U32 R73, RZ, RZ, R43 ;  /* 0x000000ffff497224 */ /* 0x000fe200078e002b */
[----:B------:R-:W-:Y:S01]  /*27b0*/  MOV R74, 0x1f ;  /* 0x0000001f004a7802 */ /* 0x000fe20000000f00 */
[----:B------:R-:W-:-:S07]  /*27c0*/  IMAD.MOV.U32 R72, RZ, RZ, -0x1 ;  /* 0xffffffffff487424 */ /* 0x000fce00078e00ff */
[----:B01----:R-:W-:Y:S05]  /*27d0*/  WARPSYNC.COLLECTIVE R72, `(.L_x_35740) ;  /* 0x0000000048087348 */ /* 0x003fea0003c00000 */
[----:B------:R2:W3:Y:S02]  /*27e0*/  SHFL.IDX P4, R71, R69, R73, R74 ;  /* 0x0000004945477389 */ /* 0x0004e4000008004a */
[----:B0123--:R-:W-:Y:S05]  /*27f0*/  ENDCOLLECTIVE ;  /* 0x000000000000791b */ /* 0x00ffea0003800000 */
.L_x_35740:
[----:B------:R-:W-:Y:S05]  /*2800*/  BSYNC B1 ;  /* 0x0000000000017941 */ /* 0x000fea0003800000 */
.L_x_35739:
[----:B------:R-:W-:Y:S05]  /*2810*/  BRA `(.L_x_35741) ;  /* 0xffffffec00b47947 */ /* 0x000fea000383ffff */
.L_x_35704:
[----:B------:R-:W-:Y:S01]  /*2820*/  HFMA2 R74, -RZ, RZ, 0, 1.847743988037109375e-06 ;  /* 0x0000001fff4a7431 */ /* 0x000fe200000001ff */
[----:B------:R-:W-:Y:S01]  /*2830*/  BSSY B1, `(.L_x_35742) ;  /* 0x0000006000017945 */ /* 0x000fe20003800000 */
[----:B------:R-:W-:Y:S02]  /*2840*/  IMAD.MOV.U32 R73, RZ, RZ, R42 ;  /* 0x000000ffff497224 */ /* 0x000fe400078e002a */
[----:B------:R-:W-:-:S07]  /*2850*/  IMAD.MOV.U32 R72, RZ, RZ, -0x1 ;  /* 0xffffffffff487424 */ /* 0x000fce00078e00ff */
[----:B012---:R-:W-:Y:S05]  /*2860*/  WARPSYNC.COLLECTIVE R72, `(.L_x_35743) ;  /* 0x0000000048087348 */ /* 0x007fea0003c00000 */
[----:B------:R3:W4:Y:S02]  /*2870*/  SHFL.IDX P4, R71, R69, R73, R74 ;  /* 0x0000004945477389 */ /* 0x000724000008004a */
[----:B01234-:R-:W-:Y:S05]  /*2880*/  ENDCOLLECTIVE ;  /* 0x000000000000791b */ /* 0x01ffea0003800000 */
.L_x_35743:
[----:B------:R-:W-:Y:S05]  /*2890*/  BSYNC B1 ;  /* 0x0000000000017941 */ /* 0x000fea0003800000 */
.L_x_35742:
[----:B------:R-:W-:Y:S05]  /*28a0*/  BRA `(.L_x_35744) ;  /* 0xffffffec00a87947 */ /* 0x000fea000383ffff */
.L_x_35706:
[----:B------:R-:W-:Y:S01]  /*28b0*/  BSSY B1, `(.L_x_35745) ;  /* 0x0000007000017945 */ /* 0x000fe20003800000 */
[----:B------:R-:W-:Y:S01]  /*28c0*/  IMAD.MOV.U32 R73, RZ, RZ, R41 ;  /* 0x000000ffff497224 */ /* 0x000fe200078e0029 */
[----:B------:R-:W-:Y:S01]  /*28d0*/  MOV R74, 0x1f ;  /* 0x0000001f004a7802 */ /* 0x000fe20000000f00 */
[----:B------:R-:W-:-:S07]  /*28e0*/  IMAD.MOV.U32 R72, RZ, RZ, -0x1 ;  /* 0xffffffffff487424 */ /* 0x000fce00078e00ff */
[----:B0123--:R-:W-:Y:S05]  /*28f0*/  WARPSYNC.COLLECTIVE R72, `(.L_x_35746) ;  /* 0x0000000048087348 */ /* 0x00ffea0003c00000 */
[----:B------:R4:W0:Y:S02]  /*2900*/  SHFL.IDX P4, R71, R69, R73, R74 ;  /* 0x0000004945477389 */ /* 0x000824000008004a */
[----:B01234-:R-:W-:Y:S05]  /*2910*/  ENDCOLLECTIVE ;  /* 0x000000000000791b */ /* 0x01ffea0003800000 */
.L_x_35746:
[----:B------:R-:W-:Y:S05]  /*2920*/  BSYNC B1 ;  /* 0x0000000000017941 */ /* 0x000fea0003800000 */
.L_x_35745:
[----:B------:R-:W-:Y:S05]  /*2930*/  BRA `(.L_x_35747) ;  /* 0xffffffec009c7947 */ /* 0x000fea000383ffff */
.L_x_35708:
[----:B------:R-:W-:Y:S01]  /*2940*/  HFMA2 R74, -RZ, RZ, 0, 1.847743988037109375e-06 ;  /* 0x0000001fff4a7431 */ /* 0x000fe200000001ff */
[----:B------:R-:W-:Y:S01]  /*2950*/  BSSY B1, `(.L_x_35748) ;  /* 0x0000006000017945 */ /* 0x000fe20003800000 */
[----:B------:R-:W-:Y:S02]  /*2960*/  IMAD.MOV.U32 R73, RZ, RZ, R40 ;  /* 0x000000ffff497224 */ /* 0x000fe400078e0028 */
[----:B------:R-:W-:-:S07]  /*2970*/  IMAD.MOV.U32 R72, RZ, RZ, -0x1 ;  /* 0xffffffffff487424 */ /* 0x000fce00078e00ff */
[----:B01234-:R-:W-:Y:S05]  /*2980*/  WARPSYNC.COLLECTIVE R72, `(.L_x_35749) ;  /* 0x0000000048087348 */ /* 0x01ffea0003c00000 */
[----:B------:R0:W0:Y:S02]  /*2990*/  SHFL.IDX P4, R71, R69, R73, R74 ;  /* 0x0000004945477389 */ /* 0x000024000008004a */
[----:B01234-:R-:W-:Y:S05]  /*29a0*/  ENDCOLLECTIVE ;  /* 0x000000000000791b */ /* 0x01ffea0003800000 */
.L_x_35749:
[----:B------:R-:W-:Y:S05]  /*29b0*/  BSYNC B1 ;  /* 0x0000000000017941 */ /* 0x000fea0003800000 */
.L_x_35748:
[----:B------:R-:W-:Y:S05]  /*29c0*/  BRA `(.L_x_35750) ;  /* 0xffffffec00907947 */ /* 0x000fea000383ffff */
.L_x_35710:
[----:B------:R-:W-:Y:S01]  /*29d0*/  BSSY B1, `(.L_x_35751) ;  /* 0x0000007000017945 */ /* 0x000fe20003800000 */
[----:B------:R-:W-:Y:S01]  /*29e0*/  IMAD.MOV.U32 R73, RZ, RZ, R39 ;  /* 0x000000ffff497224 */ /* 0x000fe200078e0027 */
[----:B------:R-:W-:Y:S01]  /*29f0*/  MOV R74, 0x1f ;  /* 0x0000001f004a7802 */ /* 0x000fe20000000f00 */
[----:B------:R-:W-:-:S07]  /*2a00*/  IMAD.MOV.U32 R72, RZ, RZ, -0x1 ;  /* 0xffffffffff487424 */ /* 0x000fce00078e00ff */
[----:B01234-:R-:W-:Y:S05]  /*2a10*/  WARPSYNC.COLLECTIVE R72, `(.L_x_35752) ;  /* 0x0000000048087348 */ /* 0x01ffea0003c00000 */
[----:B------:R0:W0:Y:S02]  /*2a20*/  SHFL.IDX P4, R71, R69, R73, R74 ;  /* 0x0000004945477389 */ /* 0x000024000008004a */
[----:B01234-:R-:W-:Y:S05]  /*2a30*/  ENDCOLLECTIVE ;  /* 0x000000000000791b */ /* 0x01ffea0003800000 */
.L_x_35752:
[----:B------:R-:W-:Y:S05]  /*2a40*/  BSYNC B1 ;  /* 0x0000000000017941 */ /* 0x000fea0003800000 */
.L_x_35751:
[----:B------:R-:W-:Y:S05]  /*2a50*/  BRA `(.L_x_35753) ;  /* 0xffffffec00847947 */ /* 0x000fea000383ffff */
.L_x_35712:
[----:B------:R-:W-:Y:S01]  /*2a60*/  HFMA2 R74, -RZ, RZ, 0, 1.847743988037109375e-06 ;  /* 0x0000001fff4a7431 */ /* 0x000fe200000001ff */
[----:B------:R-:W-:Y:S01]  /*2a70*/  BSSY B1, `(.L_x_35754) ;  /* 0x0000006000017945 */ /* 0x000fe20003800000 */
[----:B------:R-:W-:Y:S02]  /*2a80*/  IMAD.MOV.U32 R73, RZ, RZ, R38 ;  /* 0x000000ffff497224 */ /* 0x000fe400078e0026 */
[----:B------:R-:W-:-:S07]  /*2a90*/  IMAD.MOV.U32 R72, RZ, RZ, -0x1 ;  /* 0xffffffffff487424 */ /* 0x000fce00078e00ff */
[----:B01234-:R-:W-:Y:S05]  /*2aa0*/  WARPSYNC.COLLECTIVE R72, `(.L_x_35755) ;  /* 0x0000000048087348 */ /* 0x01ffea0003c00000 */
[----:B------:R0:W0:Y:S02]  /*2ab0*/  SHFL.IDX P4, R71, R69, R73, R74 ;  /* 0x0000004945477389 */ /* 0x000024000008004a */
[----:B01234-:R-:W-:Y:S05]  /*2ac0*/  ENDCOLLECTIVE ;  /* 0x000000000000791b */ /* 0x01ffea0003800000 */
.L_x_35755:
[----:B------:R-:W-:Y:S05]  /*2ad0*/  BSYNC B1 ;  /* 0x0000000000017941 */ /* 0x000fea0003800000 */
.L_x_35754:
[----:B------:R-:W-:Y:S05]  /*2ae0*/  BRA `(.L_x_35756) ;  /* 0xffffffec00787947 */ /* 0x000fea000383ffff */
.L_x_35714:
[----:B------:R-:W-:Y:S01]  /*2af0*/  BSSY B1, `(.L_x_35757) ;  /* 0x0000007000017945 */ /* 0x000fe20003800000 */
[----:B------:R-:W-:Y:S01]  /*2b00*/  IMAD.MOV.U32 R73, RZ, RZ, R37 ;  /* 0x000000ffff497224 */ /* 0x000fe200078e0025 */
[----:B------:R-:W-:Y:S01]  /*2b10*/  MOV R74, 0x1f ;  /* 0x0000001f004a7802 */ /* 0x000fe20000000f00 */
[----:B------:R-:W-:-:S07]  /*2b20*/  IMAD.MOV.U32 R72, RZ, RZ, -0x1 ;  /* 0xffffffffff487424 */ /* 0x000fce00078e00ff */
[----:B01234-:R-:W-:Y:S05]  /*2b30*/  WARPSYNC.COLLECTIVE R72, `(.L_x_35758) ;  /* 0x0000000048087348 */ /* 0x01ffea0003c00000 */
[----:B------:R0:W0:Y:S02]  /*2b40*/  SHFL.IDX P4, R71, R69, R73, R74 ;  /* 0x0000004945477389 */ /* 0x000024000008004a */
[----:B01234-:R-:W-:Y:S05]  /*2b50*/  ENDCOLLECTIVE ;  /* 0x000000000000791b */ /* 0x01ffea0003800000 */
.L_x_35758:
[----:B------:R-:W-:Y:S05]  /*2b60*/  BSYNC B1 ;  /* 0x0000000000017941 */ /* 0x000fea0003800000 */
.L_x_35757:
[----:B------:R-:W-:Y:S05]  /*2b70*/  BRA `(.L_x_35759) ;  /* 0xffffffec006c7947 */ /* 0x000fea000383ffff */
.L_x_35716:
[----:B------:R-:W-:Y:S01]  /*2b80*/  HFMA2 R74, -RZ, RZ, 0, 1.847743988037109375e-06 ;  /* 0x0000001fff4a7431 */ /* 0x000fe200000001ff */
[----:B------:R-:W-:Y:S01]  /*2b90*/  BSSY B1, `(.L_x_35760) ;  /* 0x0000006000017945 */ /* 0x000fe20003800000 */
[----:B------:R-:W-:Y:S02]  /*2ba0*/  IMAD.MOV.U32 R73, RZ, RZ, R36 ;  /* 0x000000ffff497224 */ /* 0x000fe400078e0024 */
[----:B------:R-:W-:-:S07]  /*2bb0*/  IMAD.MOV.U32 R72, RZ, RZ, -0x1 ;  /* 0xffffffffff487424 */ /* 0x000fce00078e00ff */
[----:B01234-:R-:W-:Y:S05]  /*2bc0*/  WARPSYNC.COLLECTIVE R72, `(.L_x_35761) ;  /* 0x0000000048087348 */ /* 0x01ffea0003c00000 */
[----:B------:R0:W0:Y:S02]  /*2bd0*/  SHFL.IDX P4, R71, R69, R73, R74 ;  /* 0x0000004945477389 */ /* 0x000024000008004a */
[----:B01234-:R-:W-:Y:S05]  /*2be0*/  ENDCOLLECTIVE ;  /* 0x000000000000791b */ /* 0x01ffea0003800000 */
.L_x_35761:
[----:B------:R-:W-:Y:S05]  /*2bf0*/  BSYNC B1 ;  /* 0x0000000000017941 */ /* 0x000fea0003800000 */
.L_x_35760:
[----:B------:R-:W-:Y:S05]  /*2c00*/  BRA `(.L_x_35762) ;  /* 0xffffffec00607947 */ /* 0x000fea000383ffff */
.L_x_35718:
[----:B------:R-:W-:Y:S01]  /*2c10*/  BSSY B1, `(.L_x_35763) ;  /* 0x0000007000017945 */ /* 0x000fe20003800000 */
[----:B------:R-:W-:Y:S01]  /*2c20*/  IMAD.MOV.U32 R73, RZ, RZ, R35 ;  /* 0x000000ffff497224 */ /* 0x000fe200078e0023 */
[----:B------:R-:W-:Y:S01]  /*2c30*/  MOV R74, 0x1f ;  /* 0x0000001f004a7802 */ /* 0x000fe20000000f00 */
[----:B------:R-:W-:-:S07]  /*2c40*/  IMAD.MOV.U32 R72, RZ, RZ, -0x1 ;  /* 0xffffffffff487424 */ /* 0x000fce00078e00ff */
[----:B01234-:R-:W-:Y:S05]  /*2c50*/  WARPSYNC.COLLECTIVE R72, `(.L_x_35764) ;  /* 0x0000000048087348 */ /* 0x01ffea0003c00000 */
[----:B------:R0:W0:Y:S02]  /*2c60*/  SHFL.IDX P4, R71, R69, R73, R74 ;  /* 0x0000004945477389 */ /* 0x000024000008004a */
[----:B01234-:R-:W-:Y:S05]  /*2c70*/  ENDCOLLECTIVE ;  /* 0x000000000000791b */ /* 0x01ffea0003800000 */
.L_x_35764:
[----:B------:R-:W-:Y:S05]  /*2c80*/  BSYNC B1 ;  /* 0x0000000000017941 */ /* 0x000fea0003800000 */
.L_x_35763:
[----:B------:R-:W-:Y:S05]  /*2c90*/  BRA `(.L_x_35765) ;  /* 0xffffffec00547947 */ /* 0x000fea000383ffff */
.L_x_35720:
[----:B------:R-:W-:Y:S01]  /*2ca0*/  HFMA2 R74, -RZ, RZ, 0, 1.847743988037109375e-06 ;  /* 0x0000001fff4a7431 */ /* 0x000fe200000001ff */
[----:B------:R-:W-:Y:S01]  /*2cb0*/  BSSY B1, `(.L_x_35766) ;  /* 0x0000006000017945 */ /* 0x000fe20003800000 */
[----:B------:R-:W-:Y:S02]  /*2cc0*/  IMAD.MOV.U32 R73, RZ, RZ, R34 ;  /* 0x000000ffff497224 */ /* 0x000fe400078e0022 */
[----:B------:R-:W-:-:S07]  /*2cd0*/  IMAD.MOV.U32 R72, RZ, RZ, -0x1 ;  /* 0xffffffffff487424 */ /* 0x000fce00078e00ff */
[----:B01234-:R-:W-:Y:S05]  /*2ce0*/  WARPSYNC.COLLECTIVE R72, `(.L_x_35767) ;  /* 0x0000000048087348 */ /* 0x01ffea0003c00000 */
[----:B------:R0:W0:Y:S02]  /*2cf0*/  SHFL.IDX P4, R71, R69, R73, R74 ;  /* 0x0000004945477389 */ /* 0x000024000008004a */
[----:B01234-:R-:W-:Y:S05]  /*2d00*/  ENDCOLLECTIVE ;  /* 0x000000000000791b */ /* 0x01ffea0003800000 */
.L_x_35767:
[----:B------:R-:W-:Y:S05]  /*2d10*/  BSYNC B1 ;  /* 0x0000000000017941 */ /* 0x000fea0003800000 */
.L_x_35766:
[----:B------:R-:W-:Y:S05]  /*2d20*/  BRA `(.L_x_35768) ;  /* 0xffffffec00487947 */ /* 0x000fea000383ffff */
.L_x_35722:
[----:B------:R-:W-:Y:S01]  /*2d30*/  BSSY B1, `(.L_x_35769) ;  /* 0x0000007000017945 */ /* 0x000fe20003800000 */
[----:B------:R-:W-:Y:S01]  /*2d40*/  IMAD.MOV.U32 R73, RZ, RZ, R33 ;  /* 0x000000ffff497224 */ /* 0x000fe200078e0021 */
[----:B------:R-:W-:Y:S01]  /*2d50*/  MOV R74, 0x1f ;  /* 0x0000001f004a7802 */ /* 0x000fe20000000f00 */
[----:B------:R-:W-:-:S07]  /*2d60*/  IMAD.MOV.U32 R72, RZ, RZ, -0x1 ;  /* 0xffffffffff487424 */ /* 0x000fce00078e00ff */
[----:B01234-:R-:W-:Y:S05]  /*2d70*/  WARPSYNC.COLLECTIVE R72, `(.L_x_35770) ;  /* 0x0000000048087348 */ /* 0x01ffea0003c00000 */
[----:B------:R0:W0:Y:S02]  /*2d80*/  SHFL.IDX P4, R71, R69, R73, R74 ;  /* 0x0000004945477389 */ /* 0x000024000008004a */
[----:B01234-:R-:W-:Y:S05]  /*2d90*/  ENDCOLLECTIVE ;  /* 0x000000000000791b */ /* 0x01ffea0003800000 */
.L_x_35770:
[----:B------:R-:W-:Y:S05]  /*2da0*/  BSYNC B1 ;  /* 0x0000000000017941 */ /* 0x000fea0003800000 */
.L_x_35769:
[----:B------:R-:W-:Y:S05]  /*2db0*/  BRA `(.L_x_35771) ;  /* 0xffffffec003c7947 */ /* 0x000fea000383ffff */
.L_x_35724:
[----:B------:R-:W-:Y:S01]  /*2dc0*/  HFMA2 R74, -RZ, RZ, 0, 1.847743988037109375e-06 ;  /* 0x0000001fff4a7431 */ /* 0x000fe200000001ff */
[----:B------:R-:W-:Y:S01]  /*2dd0*/  BSSY B1, `(.L_x_35772) ;  /* 0x0000006000017945 */ /* 0x000fe20003800000 */
[----:B------:R-:W-:Y:S02]  /*2de0*/  IMAD.MOV.U32 R73, RZ, RZ, R32 ;  /* 0x000000ffff497224 */ /* 0x000fe400078e0020 */
[----:B------:R-:W-:-:S07]  /*2df0*/  IMAD.MOV.U32 R72, RZ, RZ, -0x1 ;  /* 0xffffffffff487424 */ /* 0x000fce00078e00ff */
[----:B01234-:R-:W-:Y:S05]  /*2e00*/  WARPSYNC.COLLECTIVE R72, `(.L_x_35773) ;  /* 0x0000000048087348 */ /* 0x01ffea0003c00000 */
[----:B------:R0:W0:Y:S02]  /*2e10*/  SHFL.IDX P4, R71, R69, R73, R74 ;  /* 0x0000004945477389 */ /* 0x000024000008004a */
[----:B01234-:R-:W-:Y:S05]  /*2e20*/  ENDCOLLECTIVE ;  /* 0x000000000000791b */ /* 0x01ffea0003800000 */
.L_x_35773:
[----:B------:R-:W-:Y:S05]  /*2e30*/  BSYNC B1 ;  /* 0x0000000000017941 */ /* 0x000fea0003800000 */
.L_x_35772:
[----:B------:R-:W-:Y:S05]  /*2e40*/  BRA `(.L_x_35774) ;  /* 0xffffffec00307947 */ /* 0x000fea000383ffff */
.L_x_35726:
[----:B------:R-:W-:Y:S01]  /*2e50*/  BSSY B1, `(.L_x_35775) ;  /* 0x0000007000017945 */ /* 0x000fe20003800000 */
[----:B------:R-:W-:Y:S01]  /*2e60*/  IMAD.MOV.U32 R73, RZ, RZ, R31 ;  /* 0x000000ffff497224 */ /* 0x000fe200078e001f */
[----:B------:R-:W-:Y:S01]  /*2e70*/  MOV R74, 0x1f ;  /* 0x0000001f004a7802 */ /* 0x000fe20000000f00 */
[----:B------:R-:W-:-:S07]  /*2e80*/  IMAD.MOV.U32 R72, RZ, RZ, -0x1 ;  /* 0xffffffffff487424 */ /* 0x000fce00078e00ff */
[----:B01234-:R-:W-:Y:S05]  /*2e90*/  WARPSYNC.COLLECTIVE R72, `(.L_x_35776) ;  /* 0x0000000048087348 */ /* 0x01ffea0003c00000 */
[----:B------:R0:W0:Y:S02]  /*2ea0*/  SHFL.IDX P4, R71, R69, R73, R74 ;  /* 0x0000004945477389 */ /* 0x000024000008004a */
[----:B01234-:R-:W-:Y:S05]  /*2eb0*/  ENDCOLLECTIVE ;  /* 0x000000000000791b */ /* 0x01ffea0003800000 */
.L_x_35776:
[----:B------:R-:W-:Y:S05]  /*2ec0*/  BSYNC B1 ;  /* 0x0000000000017941 */ /* 0x000fea0003800000 */
.L_x_35775:
[----:B------:R-:W-:Y:S05]  /*2ed0*/  BRA `(.L_x_35777) ;  /* 0xffffffec00247947 */ /* 0x000fea000383ffff */
.L_x_35728:
[----:B------:R-:W-:Y:S01]  /*2ee0*/  HFMA2 R74, -RZ, RZ, 0, 1.847743988037109375e-06 ;  /* 0x0000001fff4a7431 */ /* 0x000fe200000001ff */
[----:B------:R-:W-:Y:S01]  /*2ef0*/  BSSY B1, `(.L_x_35778) ;  /* 0x0000006000017945 */ /* 0x000fe20003800000 */
[----:B------:R-:W-:Y:S02]  /*2f00*/  IMAD.MOV.U32 R73, RZ, RZ, R30 ;  /* 0x000000ffff497224 */ /* 0x000fe400078e001e */
[----:B------:R-:W-:-:S07]  /*2f10*/  IMAD.MOV.U32 R72, RZ, RZ, -0x1 ;  /* 0xffffffffff487424 */ /* 0x000fce00078e00ff */
[----:B01234-:R-:W-:Y:S05]  /*2f20*/  WARPSYNC.COLLECTIVE R72, `(.L_x_35779) ;  /* 0x0000000048087348 */ /* 0x01ffea0003c00000 */
[----:B------:R0:W0:Y:S02]  /*2f30*/  SHFL.IDX P4, R71, R69, R73, R74 ;  /* 0x0000004945477389 */ /* 0x000024000008004a */
[----:B01234-:R-:W-:Y:S05]  /*2f40*/  ENDCOLLECTIVE ;  /* 0x000000000000791b */ /* 0x01ffea0003800000 */
.L_x_35779:
[----:B------:R-:W-:Y:S05]  /*2f50*/  BSYNC B1 ;  /* 0x0000000000017941 */ /* 0x000fea0003800000 */
.L_x_35778:
[----:B------:R-:W-:Y:S01]  /*2f60*/  IMAD.MOV.U32 R69, RZ, RZ, R71 ;  /* 0x000000ffff457224 */ /* 0x000fe200078e0047 */
[----:B------:R-:W-:Y:S06]  /*2f70*/  BRA `(.L_x_35780) ;  /* 0xffffffec00147947 */ /* 0x000fec000383ffff */
        .weak           $__internal_703_$__cuda_sm20_div_s16
        .type           $__internal_703_$__cuda_sm20_div_s16,@function
        .size           $__internal_703_$__cuda_sm20_div_s16,(.L_x_39206 - $__internal_703_$__cuda_sm20_div_s16)
$__internal_703_$__cuda_sm20_div_s16:
        /* <DEDUP_REMOVED lines=25> */
[----:B------:R-:W-:Y:S05]  /*3110*/  RET.REL.NODEC R2 `(_Z9cuda_gemmIiLi128ELi1ELi1ELi32ELi128ELi128ELi64ELi0ELi0EEviiiPT_S1_S1_iii) ;  /* 0xffffffcc02b87950 */ /* 0x000fea0003c3ffff */
.L_x_35781:
        /* <DEDUP_REMOVED lines=14> */
.L_x_39206:


//--------------------- .text._Z9cuda_gemmIiLi128ELi1ELi1ELi32ELi64ELi64ELi64ELi1ELi1EEviiiPT_S1_S1_iii --------------------------
	.section	.text._Z9cuda_gemmIiLi128ELi1ELi1ELi32ELi64ELi64ELi64ELi1ELi1EEviiiPT_S1_S1_iii,"ax",@progbits
	.align	128
        .global         _Z9cuda_gemmIiLi128ELi1ELi1ELi32ELi64ELi64ELi64ELi1ELi1EEviiiPT_S1_S1_iii
        .type           _Z9cuda_gemmIiLi128ELi1ELi1ELi32ELi64ELi64ELi64ELi1ELi1EEviiiPT_S1_S1_iii,@function
        .size           _Z9cuda_gemmIiLi128ELi1ELi1ELi32ELi64ELi64ELi64ELi1ELi1EEviiiPT_S1_S1_iii,(.L_x_39947 - _Z9cuda_gemmIiLi128ELi1ELi1ELi32ELi64ELi64ELi64ELi1ELi1EEviiiPT_S1_S1_iii)
        .other          _Z9cuda_gemmIiLi128ELi1ELi1ELi32ELi64ELi64ELi64ELi1ELi1EEviiiPT_S1_S1_iii,@"STO_CUDA_ENTRY STV_DEFAULT"
_Z9cuda_gemmIiLi128ELi1ELi1ELi32ELi64ELi64ELi64ELi1ELi1EEviiiPT_S1_S1_iii:
.text._Z9cuda_gemmIiLi128ELi1ELi1ELi32ELi64ELi64ELi64ELi1ELi1EEviiiPT_S1_S1_iii:
        /* <DEDUP_REMOVED lines=9> */
[----:B------:R-:W-:-:S12]  /*0090*/  IMAD.SHL.U32 R2, R0, 0x4, RZ ;  /* 0x0000000400027824 */ /* 0x000fd800078e00ff */
[----:B------:R-:W-:Y:S05]  /*00a0*/  @P0 BRA `(.L_x_35783) ;  /* 0x0000000000f00947 */ /* 0x000fea0003800000 */
[----:B-1----:R-:W0:Y:S01]  /*00b0*/  I2F.U32.RP R10, R3 ;  /* 0x00000003000a7306 */ /* 0x002e220000209000 */
        /* <DEDUP_REMOVED lines=32> */
[----:B------:R-:W-:-:S05]  /*02c0*/  LOP3.LUT R7, R7, 0x3, RZ, 0xc0, !PT ;  /* 0x0000000307077812 */ /* 0x000fca00078ec0ff */
[C---:B------:R-:W-:Y:S01]  /*02d0*/  IMAD R4, R7.reuse, R3, R0 ;  /* 0x0000000307047224 */ /* 0x040fe200078e0200 */
[----:B------:R-:W-:Y:S01]  /*02e0*/  IADD3 R7, PT, PT, -R7, RZ, RZ ;  /* 0x000000ff07077210 */ /* 0x000fe20007ffe1ff */
[----:B0-----:R-:W-:-:S06]  /*02f0*/  ULEA UR4, UR5, UR4, 0x18 ;  /* 0x0000000405047291 */ /* 0x001fcc000f8ec0ff */
[----:B------:R-:W-:-:S07]  /*0300*/  VIADD R6, R2, UR4 ;  /* 0x0000000402067c36 */ /* 0x000fce0008000000 */
.L_x_35786:
[----:B------:R-:W-:Y:S01]  /*0310*/  VIADD R7, R7, 0x1 ;  /* 0x0000000107077836 */ /* 0x000fe20000000000 */
[----:B------:R0:W-:Y:S04]  /*0320*/  STS [R6], RZ ;  /* 0x000000ff06007388 */ /* 0x0001e80000000800 */
[----:B------:R-:W-:Y:S02]  /*0330*/  ISETP.NE.AND P0, PT, R7, RZ, PT ;  /* 0x000000ff0700720c */ /* 0x000fe40003f05270 */
[----:B0-----:R-:W-:-:S11]  /*0340*/  LEA R6, R3, R6, 0x2 ;  /* 0x0000000603067211 */ /* 0x001fd600078e10ff */
[----:B------:R-:W-:Y:S05]  /*0350*/  @P0 BRA `(.L_x_35786) ;  /* 0xfffffffc00ec0947 */ /* 0x000fea000383ffff */
.L_x_35785:
[----:B------:R-:W-:Y:S05]  /*0360*/  BSYNC.RECONVERGENT B1 ;  /* 0x0000000000017941 */ /* 0x000fea0003800200 */
.L_x_35784:
[----:B------:R-:W-:Y:S05]  /*0370*/  @!P1 BRA `(.L_x_35783) ;  /* 0x00000000003c9947 */ /* 0x000fea0003800000 */
[----:B------:R-:W0:Y:S01]  /*0380*/  S2UR UR5, SR_CgaCtaId ;  /* 0x00000000000579c3 */ /* 0x000e220000008800 */
[----:B------:R-:W-:Y:S02]  /*0390*/  UMOV UR4, 0x400 ;  /* 0x0000040000047882 */ /* 0x000fe40000000000 */
[----:B0-----:R-:W-:-:S06]  /*03a0*/  ULEA UR4, UR5, UR4, 0x18 ;  /* 0x0000000405047291 */ /* 0x001fcc000f8ec0ff */
[----:B------:R-:W-:-:S07]  /*03b0*/  LEA R6, R4, UR4, 0x2 ;  /* 0x0000000404067c11 */ /* 0x000fce000f8e10ff */
.L_x_35787:
[C-C-:B--2---:R-:W-:Y:S01]  /*03c0*/  IMAD R7, R3.reuse, 0x4, R6.reuse ;  /* 0x0000000403077824 */ /* 0x144fe200078e0206 */
[----:B------:R0:W-:Y:S01]  /*03d0*/  STS [R6], RZ ;  /* 0x000000ff06007388 */ /* 0x0001e20000000800 */
[C-C-:B------:R-:W-:Y:S01]  /*03e0*/  IMAD R8, R3.reuse, 0x8, R6.reuse ;  /* 0x0000000803087824 */ /* 0x140fe200078e0206 */
[C---:B------:R-:W-:Y:S01]  /*03f0*/  LEA R4, R3.reuse, R4, 0x2 ;  /* 0x0000000403047211 */ /* 0x040fe200078e10ff */
[C-C-:B------:R-:W-:Y:S01]  /*0400*/  IMAD R9, R3.reuse, 0xc, R6.reuse ;  /* 0x0000000c03097824 */ /* 0x140fe200078e0206 */
[----:B------:R2:W-:Y:S02]  /*0410*/  STS [R7], RZ ;  /* 0x000000ff07007388 */ /* 0x0005e40000000800 */
[----:B------:R-:W-:Y:S02]  /*0420*/  ISETP.GE.U32.AND P0, PT, R4, 0x20, PT ;  /* 0x000000200400780c */ /* 0x000fe40003f06070 */
[----:B------:R2:W-:Y:S01]  /*0430*/  STS [R8], RZ ;  /* 0x000000ff08007388 */ /* 0x0005e20000000800 */
[----:B0-----:R-:W-:-:S03]  /*0440*/  IMAD R6, R3, 0x10, R6 ;  /* 0x0000001003067824 */ /* 0x001fc600078e0206 */
[----:B------:R2:W-:Y:S07]  /*0450*/  STS [R9], RZ ;  /* 0x000000ff09007388 */ /* 0x0005ee0000000800 */
[----:B------:R-:W-:Y:S05]  /*0460*/  @!P0 BRA `(.L_x_35787) ;  /* 0xfffffffc00d48947 */ /* 0x000fea000383ffff */
.L_x_35783:
[----:B------:R-:W-:Y:S05]  /*0470*/  BSYNC.RECONVERGENT B0 ;  /* 0x0000000000007941 */ /* 0x000fea0003800200 */
.L_x_35782:
        /* <DEDUP_REMOVED lines=11> */
[----:B------:R-:W0:Y:S01]  /*0530*/  S2UR UR5, SR_CgaCtaId ;  /* 0x00000000000579c3 */ /* 0x000e220000008800 */
[----:B------:R-:W-:Y:S01]  /*0540*/  UMOV UR4, 0x400 ;  /* 0x0000040000047882 */ /* 0x000fe20000000000 */
[----:B------:R-:W-:Y:S01]  /*0550*/  IMAD R5, R5, 0x20, R2 ;  /* 0x0000002005057824 */ /* 0x000fe200078e0202 */
[----:B------:R-:W3:Y:S05]  /*0560*/  LDCU.64 UR6, c[0x0][0x358] ;  /* 0x00006b00ff0677ac */ /* 0x000eea0008000a00 */
[----:B--2---:R-:W2:Y:S01]  /*0570*/  LDC.64 R6, c[0x0][0x3a0] ;  /* 0x0000e800ff067b82 */ /* 0x004ea20000000a00 */
[----:B0-----:R-:W-:-:S06]  /*0580*/  ULEA UR4, UR5, UR4, 0x18 ;  /* 0x0000000405047291 */ /* 0x001fcc000f8ec0ff */
[----:B------:R-:W-:Y:S01]  /*0590*/  LEA R0, R0, UR4, 0x4 ;  /* 0x0000000400007c11 */ /* 0x000fe2000f8e20ff */
[----:B--23--:R-:W-:-:S07]  /*05a0*/  IMAD.WIDE.U32 R4, R5, 0x4, R6 ;  /* 0x0000000405047825 */ /* 0x00cfce00078e0006 */
.L_x_35788:
[----:B------:R0:W2:Y:S01]  /*05b0*/  LDS.128 R8, [R0] ;  /* 0x0000000000087984 */ /* 0x0000a20000000c00 */
[----:B-1----:R-:W-:-:S04]  /*05c0*/  LEA R2, R3, R2, 0x2 ;  /* 0x0000000203027211 */ /* 0x002fc800078e10ff */
[----:B------:R-:W-:Y:S01]  /*05d0*/  ISETP.GE.U32.AND P0, PT, R2, 0x20, PT ;  /* 0x000000200200780c */ /* 0x000fe20003f06070 */
[C---:B0-----:R-:W-:Y:S01]  /*05e0*/  IMAD R0, R3.reuse, 0x10, R0 ;  /* 0x0000001003007824 */ /* 0x041fe200078e0200 */
[----:B--2---:R0:W-:Y:S02]  /*05f0*/  STG.E.128 desc[UR6][R4.64], R8 ;  /* 0x0000000804007986 */ /* 0x0041e4000c101d06 */
[----:B0-----:R-:W-:-:S09]  /*0600*/  IMAD.WIDE.U32 R4, R3, 0x10, R4 ;  /* 0x0000001003047825 */ /* 0x001fd200078e0004 */
[----:B------:R-:W-:Y:S05]  /*0610*/  @!P0 BRA `(.L_x_35788) ;  /* 0xfffffffc00e48947 */ /* 0x000fea000383ffff */
[----:B------:R-:W-:Y:S05]  /*0620*/  EXIT ;  /* 0x000000000000794d */ /* 0x000fea0003800000 */
.L_x_35789:
        /* <DEDUP_REMOVED lines=13> */
.L_x_39947:


//--------------------- .text._Z9cuda_gemmIiLi128ELi1ELi1ELi32ELi64ELi64ELi64ELi1ELi0EEviiiPT_S1_S1_iii --------------------------
	.section	.text._Z9cuda_gemmIiLi128ELi1ELi1ELi32ELi64ELi64ELi64ELi1ELi0EEviiiPT_S1_S1_iii,"ax",@progbits
	.align	128
        .global         _Z9cuda_gemmIiLi128ELi1ELi1ELi32ELi64ELi64ELi64ELi1ELi0EEviiiPT_S1_S1_iii
        .type           _Z9cuda_gemmIiLi128ELi1ELi1ELi32ELi64ELi64ELi64ELi1ELi0EEviiiPT_S1_S1_iii,@function
        .size           _Z9cuda_gemmIiLi128ELi1ELi1ELi32ELi64ELi64ELi64ELi1ELi0EEviiiPT_S1_S1_iii,(.L_x_39207 - _Z9cuda_gemmIiLi128ELi1ELi1ELi32ELi64ELi64ELi64ELi1ELi0EEviiiPT_S1_S1_iii)
        .other          _Z9cuda_gemmIiLi128ELi1ELi1ELi32ELi64ELi64ELi64ELi1ELi0EEviiiPT_S1_S1_iii,@"STO_CUDA_ENTRY STV_DEFAULT"
_Z9cuda_gemmIiLi128ELi1ELi1ELi32ELi64ELi64ELi64ELi1ELi0EEviiiPT_S1_S1_iii:
.text._Z9cuda_gemmIiLi128ELi1ELi1ELi32ELi64ELi64ELi64ELi1ELi0EEviiiPT_S1_S1_iii:
        /* <DEDUP_REMOVED lines=25> */
[----:B------:R-:W0:Y:S06]  /*0190*/  S2UR UR4, SR_CTAID.Y ;  /* 0x00000000000479c3 */ /* 0x000e2c0000002600 */
        /* <DEDUP_REMOVED lines=11> */
[----:B------:R-:W2:Y:S08]  /*0250*/  I2F.U32.RP R0, UR5 ;  /* 0x0000000500007d06 */ /* 0x000eb00008209000 */
[----:B--2---:R-:W2:Y:S02]  /*0260*/  MUFU.RCP R0, R0 ;  /* 0x0000000000007308 */ /* 0x004ea40000001000 */
[----:B--2---:R-:W-:-:S06]  /*0270*/  VIADD R2, R0, 0xffffffe ;  /* 0x0ffffffe00027836 */ /* 0x004fcc0000000000 */
[----:B------:R2:W3:Y:S02]  /*0280*/  F2I.FTZ.U32.TRUNC.NTZ R3, R2 ;  /* 0x0000000200037305 */ /* 0x0004e4000021f000 */
[----:B--2---:R-:W-:Y:S02]  /*0290*/  IMAD.MOV.U32 R2, RZ, RZ, RZ ;  /* 0x000000ffff027224 */ /* 0x004fe400078e00ff */
[----:B---3--:R-:W-:-:S04]  /*02a0*/  IMAD R5, R5, R3, RZ ;  /* 0x0000000305057224 */ /* 0x008fc800078e02ff */
[----:B------:R-:W-:-:S06]  /*02b0*/  IMAD.HI.U32 R3, R3, R5, R2 ;  /* 0x0000000503037227 */ /* 0x000fcc00078e0002 */
[----:B-1----:R-:W-:Y:S02]  /*02c0*/  IMAD.HI.U32 R44, R3, R10, RZ ;  /* 0x0000000a032c7227 */ /* 0x002fe400078e00ff */
[----:B------:R-:W0:Y:S02]  /*02d0*/  LDC R3, c[0x0][0x374] ;  /* 0x0000dd00ff037b82 */ /* 0x000e240000000800 */
[----:B------:R-:W-:-:S04]  /*02e0*/  IMAD.MOV R0, RZ, RZ, -R44 ;  /* 0x000000ffff007224 */ /* 0x000fc800078e0a2c */
[----:B------:R-:W-:-:S05]  /*02f0*/  IMAD R0, R0, UR5, R10 ;  /* 0x0000000500007c24 */ /* 0x000fca000f8e020a */
[----:B------:R-:W-:Y:S02]  /*0300*/  ISETP.GE.U32.AND P0, PT, R0, UR5, PT ;  /* 0x0000000500007c0c */ /* 0x000fe4000bf06070 */
[----:B0-----:R-:W-:-:S11]  /*0310*/  ISETP.LE.U32.AND P3, PT, R3, UR4, PT ;  /* 0x0000000403007c0c */ /* 0x001fd6000bf63070 */
[----:B------:R-:W-:-:S05]  /*0320*/  @P0 VIADD R0, R0, -UR5 ;  /* 0x8000000500000c36 */ /* 0x000fca0008000000 */
[----:B------:R-:W-:Y:S01]  /*0330*/  ISETP.GE.U32.AND P1, PT, R0, UR5, PT ;  /* 0x0000000500007c0c */ /* 0x000fe2000bf26070 */
[----:B------:R-:W-:-:S12]  /*0340*/  @P3 EXIT ;  /* 0x000000000000394d */ /* 0x000fd80003800000 */
[----:B------:R-:W-:Y:S01]  /*0350*/  @P0 IADD3 R44, PT, PT, R44, 0x1, RZ ;  /* 0x000000012c2c0810 */ /* 0x000fe20007ffe0ff */
[C---:B------:R-:W-:Y:S01]  /*0360*/  IMAD.SHL.U32 R0, R10.reuse, 0x10, RZ ;  /* 0x000000100a007824 */ /* 0x040fe200078e00ff */
[----:B------:R-:W-:Y:S01]  /*0370*/  ISETP.GT.U32.AND P0, PT, R10, 0x1f, PT ;  /* 0x0000001f0a00780c */ /* 0x000fe20003f04070 */
[----:B------:R-:W0:Y:S01]  /*0380*/  LDCU UR10, c[0x0][0x360] ;  /* 0x00006c00ff0a77ac */ /* 0x000e220008000800 */
[----:B------:R-:W-:Y:S01]  /*0390*/  BSSY.RECONVERGENT B0, `(.L_x_35790) ;  /* 0x000004a000007945 */ /* 0x000fe20003800200 */
[----:B------:R-:W-:Y:S01]  /*03a0*/  @P1 VIADD R44, R44, 0x1 ;  /* 0x000000012c2c1836 */ /* 0x000fe20000000000 */
[----:B------:R-:W-:Y:S02]  /*03b0*/  @!P2 LOP3.LUT R44, RZ, UR5, RZ, 0x33, !PT ;  /* 0x00000005ff2cac12 */ /* 0x000fe4000f8e33ff */
[----:B------:R-:W-:Y:S02]  /*03c0*/  LOP3.LUT R46, R10, 0xf, RZ, 0xc0, !PT ;  /* 0x0000000f0a2e7812 */ /* 0x000fe400078ec0ff */
[----:B------:R-:W-:Y:S01]  /*03d0*/  LOP3.LUT R0, R0, 0x10, RZ, 0xc0, !PT ;  /* 0x0000001000007812 */ /* 0x000fe200078ec0ff */
[----:B------:R-:W-:-:S04]  /*03e0*/  IMAD.MOV R43, RZ, RZ, -R44 ;  /* 0x000000ffff2b7224 */ /* 0x000fc800078e0a2c */
[----:B------:R-:W-:-:S05]  /*03f0*/  IMAD R43, R43, UR5, R10 ;  /* 0x000000052b2b7c24 */ /* 0x000fca000f8e020a */
[----:B------:R-:W-:-:S04]  /*0400*/  SHF.R.U32.HI R43, RZ, 0x1, R43 ;  /* 0x00000001ff2b7819 */ /* 0x000fc8000001162b */
[----:B------:R-:W-:Y:S01]  /*0410*/  LOP3.LUT R3, R43, 0xf, RZ, 0xc0, !PT ;  /* 0x0000000f2b037812 */ /* 0x000fe200078ec0ff */
[----:B0-----:R-:W-:Y:S06]  /*0420*/  @P0 BRA `(.L_x_35791) ;  /* 0x0000000400000947 */ /* 0x001fec0003800000 */
        /* <DEDUP_REMOVED lines=38> */
.L_x_35794:
[C---:B------:R-:W-:Y:S01]  /*0690*/  IMAD R6, R2.reuse, 0x4, R7 ;  /* 0x0000000402067824 */ /* 0x040fe200078e0207 */
[----:B------:R-:W-:Y:S01]  /*06a0*/  IADD3 R2, PT, PT, R2, UR10, RZ ;  /* 0x0000000a02027c10 */ /* 0x000fe2000fffe0ff */
[----:B------:R-:W-:-:S03]  /*06b0*/  VIADD R4, R4, 0x1 ;  /* 0x0000000104047836 */ /* 0x000fc60000000000 */
[----:B------:R0:W-:Y:S02]  /*06c0*/  STS [R6], RZ ;  /* 0x000000ff06007388 */ /* 0x0001e40000000800 */
[----:B------:R-:W-:-:S13]  /*06d0*/  ISETP.NE.AND P0, PT, R4, R5, PT ;  /* 0x000000050400720c */ /* 0x000fda0003f05270 */
[----:B0-----:R-:W-:Y:S05]  /*06e0*/  @P0 BRA `(.L_x_35794) ;  /* 0xfffffffc00e80947 */ /* 0x001fea000383ffff */
.L_x_35793:
[----:B------:R-:W-:Y:S05]  /*06f0*/  BSYNC.RECONVERGENT B1 ;  /* 0x0000000000017941 */ /* 0x000fea0003800200 */
.L_x_35792:
[----:B------:R-:W-:Y:S05]  /*0700*/  @!P1 BRA `(.L_x_35791) ;  /* 0x0000000000489947 */ /* 0x000fea0003800000 */
[----:B------:R-:W0:Y:S01]  /*0710*/  S2R R5, SR_CgaCtaId ;  /* 0x0000000000057919 */ /* 0x000e220000008800 */
[----:B------:R-:W-:-:S05]  /*0720*/  MOV R4, 0x400 ;  /* 0x0000040000047802 */ /* 0x000fca0000000f00 */
[----:B------:R-:W-:-:S05]  /*0730*/  VIADD R4, R4, 0x900 ;  /* 0x0000090004047836 */ /* 0x000fca0000000000 */
[----:B0-----:R-:W-:-:S07]  /*0740*/  LEA R7, R5, R4, 0x18 ;  /* 0x0000000405077211 */ /* 0x001fce00078ec0ff */
.L_x_35795:
[----:B0-----:R-:W-:Y:S01]  /*0750*/  IMAD R8, R2, 0x4, R7 ;  /* 0x0000000402087824 */ /* 0x001fe200078e0207 */
[----:B------:R-:W-:Y:S01]  /*0760*/  MOV R9, UR10 ;  /* 0x0000000a00097c02 */ /* 0x000fe20008000f00 */
[----:B------:R-:W-:Y:S02]  /*0770*/  IMAD.U32 R5, RZ, RZ, UR10 ;  /* 0x0000000aff057e24 */ /* 0x000fe4000f8e00ff */
[----:B------:R-:W-:Y:S01]  /*0780*/  IMAD.U32 R6, RZ, RZ, UR10 ;  /* 0x0000000aff067e24 */ /* 0x000fe2000f8e00ff */
[----:B------:R0:W-:Y:S01]  /*0790*/  STS [R8], RZ ;  /* 0x000000ff08007388 */ /* 0x0001e20000000800 */
[----:B------:R-:W-:Y:S02]  /*07a0*/  IMAD R4, R5, 0x4, R8 ;  /* 0x0000000405047824 */ /* 0x000fe400078e0208 */
[C---:B------:R-:W-:Y:S02]  /*07b0*/  IMAD R2, R9.reuse, 0x4, R2 ;  /* 0x0000000409027824 */ /* 0x040fe400078e0202 */
[----:B------:R-:W-:Y:S01]  /*07c0*/  IMAD R5, R9, 0x4, R4 ;  /* 0x0000000409057824 */ /* 0x000fe200078e0204 */
[----:B------:R0:W-:Y:S02]  /*07d0*/  STS [R4], RZ ;  /* 0x000000ff04007388 */ /* 0x0001e40000000800 */
[----:B------:R-:W-:-:S02]  /*07e0*/  ISETP.GE.U32.AND P0, PT, R2, 0x20, PT ;  /* 0x000000200200780c */ /* 0x000fc40003f06070 */
[----:B------:R-:W-:Y:S01]  /*07f0*/  LEA R6, R6, R5, 0x2 ;  /* 0x0000000506067211 */ /* 0x000fe200078e10ff */
[----:B------:R0:W-:Y:S04]  /*0800*/  STS [R5], RZ ;  /* 0x000000ff05007388 */ /* 0x0001e80000000800 */
[----:B------:R0:W-:Y:S06]  /*0810*/  STS [R6], RZ ;  /* 0x000000ff06007388 */ /* 0x0001ec0000000800 */
[----:B------:R-:W-:Y:S05]  /*0820*/  @!P0 BRA `(.L_x_35795) ;  /* 0xfffffffc00c88947 */ /* 0x000fea000383ffff */
.L_x_35791:
[----:B------:R-:W-:Y:S05]  /*0830*/  BSYNC.RECONVERGENT B0 ;  /* 0x0000000000007941 */ /* 0x000fea0003800200 */
.L_x_35790:
[C---:B------:R-:W-:Y:S01]  /*0840*/  VIADD R42, R3.reuse, 0x1 ;  /* 0x00000001032a7836 */ /* 0x040fe20000000000 */
[C---:B------:R-:W-:Y:S01]  /*0850*/  IADD3 R41, PT, PT, R3.reuse, 0x2, RZ ;  /* 0x0000000203297810 */ /* 0x040fe20007ffe0ff */
[----:B0-----:R-:W-:Y:S01]  /*0860*/  IMAD.U32 R4, RZ, RZ, UR6 ;  /* 0x00000006ff047e24 */ /* 0x001fe2000f8e00ff */
[C---:B------:R-:W-:Y:S01]  /*0870*/  IADD3 R34, PT, PT, R3.reuse, 0x7, RZ ;  /* 0x0000000703227810 */ /* 0x040fe20007ffe0ff */
[C---:B------:R-:W-:Y:S01]  /*0880*/  VIADD R40, R3.reuse, 0x3 ;  /* 0x0000000303287836 */ /* 0x040fe20000000000 */
[----:B------:R-:W-:Y:S01]  /*0890*/  ISETP.GE.AND P0, PT, R42, UR6, PT ;  /* 0x000000062a007c0c */ /* 0x000fe2000bf06270 */
[----:B------:R-:W-:Y:S01]  /*08a0*/  VIADD R39, R3, 0x4 ;  /* 0x0000000403277836 */ /* 0x000fe20000000000 */
[----:B------:R-:W-:Y:S01]  /*08b0*/  ISETP.GE.AND P1, PT, R41, UR6, PT ;  /* 0x0000000629007c0c */ /* 0x000fe2000bf26270 */
        /* <DEDUP_REMOVED lines=14> */
[C---:B------:R-:W-:Y:S01]  /*09a0*/  VIADD R29, R3.reuse, 0xc ;  /* 0x0000000c031d7836 */ /* 0x040fe20000000000 */
[----:B------:R-:W-:Y:S01]  /*09b0*/  ISETP.GE.AND P1, PT, R38, UR6, PT ;  /* 0x0000000626007c0c */ /* 0x000fe2000bf26270 */
[----:B------:R-:W-:Y:S01]  /*09c0*/  VIADD R27, R3, 0xe ;  /* 0x0000000e031b7836 */ /* 0x000fe20000000000 */
[----:B------:R-:W-:Y:S01]  /*09d0*/  ISETP.GE.AND P0, PT, R35, UR6, PT ;  /* 0x0000000623007c0c */ /* 0x000fe2000bf06270 */
[----:B------:R-:W-:Y:S01]  /*09e0*/  IMAD.IADD R39, R39, 0x1, -R2 ;  /* 0x0000000127277824 */ /* 0x000fe200078e0a02 */
[C---:B------:R-:W-:Y:S01]  /*09f0*/  SEL R5, R4.reuse, RZ, P1 ;  /* 0x000000ff04057207 */ /* 0x040fe20000800000 */
[C---:B------:R-:W-:Y:S01]  /*0a00*/  VIADD R28, R3.reuse, 0xd ;  /* 0x0000000d031c7836 */ /* 0x040fe20000000000 */
[----:B------:R-:W-:Y:S01]  /*0a10*/  SEL R2, R4, RZ, P0 ;  /* 0x000000ff04027207 */ /* 0x000fe20000000000 */
[----:B------:R-:W-:Y:S01]  /*0a20*/  IMAD.IADD R24, R3, 0x1, R0 ;  /* 0x0000000103187824 */ /* 0x000fe200078e0200 */
[----:B------:R-:W-:Y:S01]  /*0a30*/  ISETP.GE.AND P0, PT, R33, UR6, PT ;  /* 0x0000000621007c0c */ /* 0x000fe2000bf06270 */
[----:B------:R-:W-:Y:S01]  /*0a40*/  IMAD.IADD R38, R38, 0x1, -R5 ;  /* 0x0000000126267824 */ /* 0x000fe200078e0a05 */
[----:B------:R-:W-:Y:S01]  /*0a50*/  ISETP.GE.AND P1, PT, R34, UR6, PT ;  /* 0x0000000622007c0c */ /* 0x000fe2000bf26270 */
[----:B------:R-:W-:Y:S01]  /*0a60*/  VIADD R6, R43, 0x5 ;  /* 0x000000052b067836 */ /* 0x000fe20000000000 */
        /* <DEDUP_REMOVED lines=10> */
[----:B------:R-:W-:Y:S01]  /*0b10*/  IADD3 R30, PT, PT, R3, 0xb, RZ ;  /* 0x0000000b031e7810 */ /* 0x000fe20007ffe0ff */
[C---:B------:R-:W-:Y:S01]  /*0b20*/  VIADD R20, R43.reuse, 0xe ;  /* 0x0000000e2b147836 */ /* 0x040fe20000000000 */
[C---:B------:R-:W-:Y:S01]  /*0b30*/  SEL R2, R4.reuse, RZ, P0 ;  /* 0x000000ff04027207 */ /* 0x040fe20000000000 */
[C---:B------:R-:W-:Y:S01]  /*0b40*/  VIADD R8, R43.reuse, 0x7 ;  /* 0x000000072b087836 */ /* 0x040fe20000000000 */
[----:B------:R-:W-:Y:S01]  /*0b50*/  SEL R5, R4, RZ, P1 ;  /* 0x000000ff04057207 */ /* 0x000fe20000800000 */
[----:B------:R-:W-:Y:S01]  /*0b60*/  VIADD R22, R43, 0xc ;  /* 0x0000000c2b167836 */ /* 0x000fe20000000000 */
[----:B------:R-:W-:Y:S01]  /*0b70*/  ISETP.GE.AND P0, PT, R29, UR6, PT ;  /* 0x000000061d007c0c */ /* 0x000fe2000bf06270 */
[----:B------:R-:W-:Y:S01]  /*0b80*/  USHF.L.U32 UR4, UR4, 0x5, URZ ;  /* 0x0000000504047899 */ /* 0x000fe200080006ff */
[----:B------:R-:W-:Y:S01]  /*0b90*/  ISETP.GE.AND P1, PT, R30, UR6, PT ;  /* 0x000000061e007c0c */ /* 0x000fe2000bf26270 */
[----:B------:R-:W-:Y:S01]  /*0ba0*/  IMAD.IADD R32, R32, 0x1, -R5 ;  /* 0x0000000120207824 */ /* 0x000fe200078e0a05 */
[----:B------:R-:W-:Y:S01]  /*0bb0*/  IADD3 R31, PT, PT, R31, -R2, RZ ;  /* 0x800000021f1f7210 */ /* 0x000fe20007ffe0ff */
[----:B------:R-:W-:Y:S01]  /*0bc0*/  UPRMT UR9, UR5, 0x9910, URZ ;  /* 0x0000991005097896 */ /* 0x000fe200080000ff */
[----:B------:R-:W-:-:S02]  /*0bd0*/  SEL R2, R4, RZ, P0 ;  /* 0x000000ff04027207 */ /* 0x000fc40000000000 */
[----:B------:R-:W-:Y:S02]  /*0be0*/  SEL R5, R4, RZ, P1 ;  /* 0x000000ff04057207 */ /* 0x000fe40000800000 */
[----:B------:R-:W-:Y:S01]  /*0bf0*/  ISETP.GE.AND P0, PT, R27, UR6, PT ;  /* 0x000000061b007c0c */ /* 0x000fe2000bf06270 */
[----:B------:R-:W-:Y:S01]  /*0c00*/  IMAD.IADD R29, R29, 0x1, -R2 ;  /* 0x000000011d1d7824 */ /* 0x000fe200078e0a02 */
[----:B------:R-:W-:Y:S01]  /*0c10*/  ISETP.GE.AND P1, PT, R28, UR6, PT ;  /* 0x000000061c007c0c */ /* 0x000fe2000bf26270 */
[----:B------:R-:W-:Y:S01]  /*0c20*/  IMAD.IADD R30, R30, 0x1, -R5 ;  /* 0x000000011e1e7824 */ /* 0x000fe200078e0a05 */
[----:B------:R-:W-:Y:S02]  /*0c30*/  IADD3 R26, PT, PT, R3, 0xf, RZ ;  /* 0x0000000f031a7810 */ /* 0x000fe40007ffe0ff */
[C---:B------:R-:W-:Y:S02]  /*0c40*/  SEL R2, R4.reuse, RZ, P0 ;  /* 0x000000ff04027207 */ /* 0x040fe40000000000 */
[----:B------:R-:W-:-:S02]  /*0c50*/  SEL R5, R4, RZ, P1 ;  /* 0x000000ff04057207 */ /* 0x000fc40000800000 */
[----:B------:R-:W-:Y:S01]  /*0c60*/  ISETP.GE.AND P0, PT, R3, UR6, PT ;  /* 0x0000000603007c0c */ /* 0x000fe2000bf06270 */
[----:B------:R-:W-:Y:S01]  /*0c70*/  IMAD.IADD R27, R27, 0x1, -R2 ;  /* 0x000000011b1b7824 */ /* 0x000fe200078e0a02 */
[----:B------:R-:W-:Y:S01]  /*0c80*/  ISETP.GE.AND P1, PT, R26, UR6, PT ;  /* 0x000000061a007c0c */ /* 0x000fe2000bf26270 */
[----:B------:R-:W-:Y:S01]  /*0c90*/  IMAD.IADD R28, R28, 0x1, -R5 ;  /* 0x000000011c1c7824 */ /* 0x000fe200078e0a05 */
[C---:B------:R-:W-:Y:S02]  /*0ca0*/  SEL R2, R4.reuse, RZ, P0 ;  /* 0x000000ff04027207 */ /* 0x040fe40000000000 */
[----:B------:R-:W-:Y:S01]  /*0cb0*/  SEL R5, R4, RZ, P1 ;  /* 0x000000ff04057207 */ /* 0x000fe20000800000 */
[----:B------:R-:W-:Y:S01]  /*0cc0*/  VIADD R4, R43, 0x3 ;  /* 0x000000032b047836 */ /* 0x000fe20000000000 */
[C---:B------:R-:W-:Y:S01]  /*0cd0*/  LOP3.LUT R23, R3.reuse, 0x8, RZ, 0x3c, !PT ;  /* 0x0000000803177812 */ /* 0x040fe200078e3cff */
[----:B------:R-:W-:Y:S01]  /*0ce0*/  IMAD.IADD R25, R3, 0x1, -R2 ;  /* 0x0000000103197824 */ /* 0x000fe200078e0a02 */
[----:B------:R-:W-:Y:S01]  /*0cf0*/  IADD3 R26, PT, PT, R26, -R5, RZ ;  /* 0x800000051a1a7210 */ /* 0x000fe20007ffe0ff */
[C---:B------:R-:W-:Y:S01]  /*0d00*/  VIADD R2, R43.reuse, 0x1 ;  /* 0x000000012b027836 */ /* 0x040fe20000000000 */
[C---:B------:R-:W-:Y:S01]  /*0d10*/  IADD3 R3, PT, PT, R43.reuse, 0x2, RZ ;  /* 0x000000022b037810 */ /* 0x040fe20007ffe0ff */
[C---:B------:R-:W-:Y:S01]  /*0d20*/  VIADD R5, R43.reuse, 0x4 ;  /* 0x000000042b057836 */ /* 0x040fe20000000000 */
[C---:B------:R-:W-:Y:S01]  /*0d30*/  IADD3 R7, PT, PT, R43.reuse, 0x6, RZ ;  /* 0x000000062b077810 */ /* 0x040fe20007ffe0ff */
[----:B------:R-:W-:Y:S01]  /*0d40*/  IMAD.IADD R23, R0, 0x1, R23 ;  /* 0x0000000100177824 */ /* 0x000fe200078e0217 */
[----:B------:R-:W-:-:S02]  /*0d50*/  IADD3 R11, PT, PT, R43, 0xb, RZ ;  /* 0x0000000b2b0b7810 */ /* 0x000fc40007ffe0ff */
[----:B------:R-:W-:Y:S02]  /*0d60*/  IADD3 R15, PT, PT, R43, -0x1, RZ ;  /* 0xffffffff2b0f7810 */ /* 0x000fe40007ffe0ff */
[----:B------:R-:W-:Y:S02]  /*0d70*/  LOP3.LUT R13, R2, 0xf, RZ, 0xc0, !PT ;  /* 0x0000000f020d7812 */ /* 0x000fe400078ec0ff */
[----:B------:R-:W-:Y:S02]  /*0d80*/  LOP3.LUT R3, R3, 0xf, RZ, 0xc0, !PT ;  /* 0x0000000f03037812 */ /* 0x000fe400078ec0ff */
[----:B------:R-:W-:Y:S01]  /*0d90*/  LOP3.LUT R5, R5, 0xf, RZ, 0xc0, !PT ;  /* 0x0000000f05057812 */ /* 0x000fe200078ec0ff */
[C---:B------:R-:W-:Y:S01]  /*0da0*/  IMAD.IADD R14, R0.reuse, 0x1, R13 ;  /* 0x00000001000e7824 */ /* 0x040fe200078e020d */
[----:B------:R-:W-:Y:S01]  /*0db0*/  LOP3.LUT R7, R7, 0xf, RZ, 0xc0, !PT ;  /* 0x0000000f07077812 */ /* 0x000fe200078ec0ff */
[----:B------:R-:W-:Y:S01]  /*0dc0*/  IMAD.IADD R13, R0, 0x1, R3 ;  /* 0x00000001000d7824 */ /* 0x000fe200078e0203 */
[----:B------:R-:W-:-:S02]  /*0dd0*/  LOP3.LUT R19, R6, 0xf, RZ, 0xc0, !PT ;  /* 0x0000000f06137812 */ /* 0x000fc400078ec0ff */
        /* <DEDUP_REMOVED lines=19> */
[C---:B------:R-:W-:Y:S01]  /*0f10*/  IADD3 R4, PT, PT, R0.reuse, R22, RZ ;  /* 0x0000001600047210 */ /* 0x040fe20007ffe0ff */
[----:B------:R-:W-:Y:S01]  /*0f20*/  IMAD.IADD R0, R0, 0x1, R15 ;  /* 0x0000000100007824 */ /* 0x000fe200078e020f */
[----:B------:R-:W-:-:S07]  /*0f30*/  MOV R36, 0xf50 ;  /* 0x00000f5000247802 */ /* 0x000fce0000000f00 */
[----:B------:R-:W-:Y:S05]  /*0f40*/  CALL.REL.NOINC `($__internal_704_$__cuda_sm20_div_s16) ;  /* 0x00000020001c7944 */ /* 0x000fea0003c00000 */
[----:B------:R-:W0:Y:S01]  /*0f50*/  S2R R16, SR_CgaCtaId ;  /* 0x0000000000107919 */ /* 0x000e220000008800 */
[----:B------:R-:W1:Y:S01]  /*0f60*/  LDCU UR6, c[0x0][0x3a8] ;  /* 0x00007500ff0677ac */ /* 0x000e620008000800 */
[----:B------:R-:W-:Y:S01]  /*0f70*/  MOV R17, 0x400 ;  /* 0x0000040000117802 */ /* 0x000fe20000000f00 */
[----:B------:R-:W-:Y:S01]  /*0f80*/  HFMA2 R47, -RZ, RZ, 0, 0 ;  /* 0x00000000ff2f7431 */ /* 0x000fe200000001ff */
        /* <DEDUP_REMOVED lines=8> */
[----:B--2---:R-:W-:-:S03]  /*1010*/  LOP3.LUT R45, R18, 0x1f, RZ, 0xc0, !PT ;  /* 0x0000001f122d7812 */ /* 0x004fc600078ec0ff */
[----:B---34-:R-:W-:-:S07]  /*1020*/  IMAD R46, R46, 0x84, R17 ;  /* 0x000000842e2e7824 */ /* 0x018fce00078e0211 */
.L_x_35838:
[----:B------:R-:W0:Y:S01]  /*1030*/  S2R R17, SR_TID.X ;  /* 0x0000000000117919 */ /* 0x000e220000002100 */
[----:B------:R-:W-:Y:S01]  /*1040*/  BSSY.RECONVERGENT B0, `(.L_x_35796) ;  /* 0x000001a000007945 */ /* 0x000fe20003800200 */
[----:B------:R-:W-:Y:S02]  /*1050*/  PLOP3.LUT P1, PT, P0, PT, PT, 0x80, 0x8 ;  /* 0x000000000008781c */ /* 0x000fe4000072f070 */
[----:B0-----:R-:W-:-:S13]  /*1060*/  ISETP.GT.U32.AND P2, PT, R17, 0x3, PT ;  /* 0x000000031100780c */ /* 0x001fda0003f44070 */
[----:B-1234-:R-:W-:Y:S05]  /*1070*/  @P2 BRA `(.L_x_35797) ;  /* 0x0000000000582947 */ /* 0x01efea0003800000 */
[----:B------:R-:W0:Y:S01]  /*1080*/  S2R R16, SR_CTAID.Z ;  /* 0x0000000000107919 */ /* 0x000e220000002700 */
[----:B------:R-:W1:Y:S01]  /*1090*/  S2UR UR9, SR_CgaCtaId ;  /* 0x00000000000979c3 */ /* 0x000e620000008800 */
[----:B------:R-:W-:Y:S01]  /*10a0*/  UMOV UR5, 0x400 ;  /* 0x0000040000057882 */ /* 0x000fe20000000000 */
[C---:B------:R-:W-:Y:S01]  /*10b0*/  IMAD.SHL.U32 R49, R17.reuse, 0x4, RZ ;  /* 0x0000000411317824 */ /* 0x040fe200078e00ff */
[----:B------:R-:W-:Y:S01]  /*10c0*/  UIADD3 UR5, UPT, UPT, UR5, 0x880, URZ ;  /* 0x0000088005057890 */ /* 0x000fe2000fffe0ff */
[----:B------:R-:W-:-:S04]  /*10d0*/  IMAD.SHL.U32 R18, R17, 0x10, RZ ;  /* 0x0000001011127824 */ /* 0x000fc800078e00ff */
[----:B------:R-:W2:Y:S01]  /*10e0*/  LDC.64 R36, c[0x0][0x390] ;  /* 0x0000e400ff247b82 */ /* 0x000ea20000000a00 */
[----:B-1----:R-:W-:-:S06]  /*10f0*/  ULEA UR5, UR9, UR5, 0x18 ;  /* 0x0000000509057291 */ /* 0x002fcc000f8ec0ff */
[----:B------:R-:W-:Y:S01]  /*1100*/  VIADD R48, R18, UR5 ;  /* 0x0000000512307c36 */ /* 0x000fe20008000000 */
[----:B0-----:R-:W-:-:S04]  /*1110*/  LEA R16, R16, UR4, 0x6 ;  /* 0x0000000410107c11 */ /* 0x001fc8000f8e30ff */
[----:B------:R-:W-:-:S05]  /*1120*/  IADD3 R17, PT, PT, R47, R16, R49 ;  /* 0x000000102f117210 */ /* 0x000fca0007ffe031 */
[----:B--2---:R-:W-:-:S07]  /*1130*/  IMAD.WIDE.U32 R36, R17, 0x4, R36 ;  /* 0x0000000411247825 */ /* 0x004fce00078e0024 */
.L_x_35798:
[----:B------:R0:W2:Y:S01]  /*1140*/  LDG.E.128 R16, desc[UR12][R36.64] ;  /* 0x0000000c24107981 */ /* 0x0000a2000c1e1d00 */
[----:B------:R-:W-:Y:S01]  /*1150*/  MOV R50, UR10 ;  /* 0x0000000a00327c02 */ /* 0x000fe20008000f00 */
[----:B------:R-:W-:Y:S02]  /*1160*/  IMAD.U32 R51, RZ, RZ, UR10 ;  /* 0x0000000aff337e24 */ /* 0x000fe4000f8e00ff */
[----:B------:R-:W-:Y:S02]  /*1170*/  IMAD.U32 R53, RZ, RZ, UR10 ;  /* 0x0000000aff357e24 */ /* 0x000fe4000f8e00ff */
[----:B------:R-:W-:Y:S02]  /*1180*/  IMAD R49, R50, 0x4, R49 ;  /* 0x0000000432317824 */ /* 0x000fe400078e0231 */
[----:B0-----:R-:W-:-:S03]  /*1190*/  IMAD.WIDE.U32 R36, R53, 0x10, R36 ;  /* 0x0000001035247825 */ /* 0x001fc600078e0024 */
[----:B------:R-:W-:Y:S01]  /*11a0*/  ISETP.GE.U32.AND P0, PT, R49, 0x10, PT ;  /* 0x000000103100780c */ /* 0x000fe20003f06070 */
[----:B--2---:R0:W-:Y:S02]  /*11b0*/  STS.128 [R48], R16 ;  /* 0x0000001030007388 */ /* 0x0041e40000000c00 */
[----:B0-----:R-:W-:-:S10]  /*11c0*/  LEA R48, R51, R48, 0x4 ;  /* 0x0000003033307211 */ /* 0x001fd400078e20ff */
[----:B------:R-:W-:Y:S05]  /*11d0*/  @!P0 BRA `(.L_x_35798) ;  /* 0xfffffffc00d88947 */ /* 0x000fea000383ffff */
.L_x_35797:
[----:B------:R-:W-:Y:S05]  /*11e0*/  BSYNC.RECONVERGENT B0 ;  /* 0x0000000000007941 */ /* 0x000fea0003800200 */
.L_x_35796:
[----:B------:R-:W0:Y:S01]  /*11f0*/  S2R R16, SR_CTAID.Z ;  /* 0x0000000000107919 */ /* 0x000e220000002700 */
[----:B------:R-:W-:Y:S02]  /*1200*/  IMAD.MOV.U32 R19, RZ, RZ, RZ ;  /* 0x000000ffff137224 */ /* 0x000fe400078e00ff */
[----:B0-----:R-:W-:-:S07]  /*1210*/  IMAD R18, R16, 0x40, R47 ;  /* 0x0000004010127824 */ /* 0x001fce00078e022f */
.L_x_35837:
[----:B------:R-:W0:Y:S02]  /*1220*/  S2R R17, SR_TID.X ;  /* 0x0000000000117919 */ /* 0x000e240000002100 */
[----:B0-----:R-:W-:Y:S02]  /*1230*/  LOP3.LUT R16, R17, 0xf, RZ, 0xc0, !PT ;  /* 0x0000000f11107812 */ /* 0x001fe400078ec0ff */
[----:B------:R-:W-:-:S03]  /*1240*/  SHF.R.U32.HI R37, RZ, 0x4, R17 ;  /* 0x00000004ff257819 */ /* 0x000fc60000011611 */
[----:B-1234-:R-:W-:-:S07]  /*1250*/  IMAD.IADD R49, R16, 0x1, R19 ;  /* 0x0000000110317824 */ /* 0x01efce00078e0213 */
.L_x_35799:
        /* <DEDUP_REMOVED lines=18> */
.L_x_35836:
[----:B------:R-:W0:Y:S01]  /*1380*/  S2R R16, SR_TID.X ;  /* 0x0000000000107919 */ /* 0x000e220000002100 */
[C---:B------:R-:W-:Y:S01]  /*1390*/  IMAD.IADD R36, R43.reuse, 0x1, R17 ;  /* 0x000000012b247824 */ /* 0x040fe200078e0211 */
[C---:B------:R-:W-:Y:S01]  /*13a0*/  LOP3.LUT R37, R43.reuse, 0xf, RZ, 0xc0, !PT ;  /* 0x0000000f2b257812 */ /* 0x040fe200078ec0ff */
[C---:B------:R-:W-:Y:S01]  /*13b0*/  VIADD R49, R43.reuse, 0x3 ;  /* 0x000000032b317836 */ /* 0x040fe20000000000 */
[----:B-1----:R-:W1:Y:S01]  /*13c0*/  S2R R63, SR_CgaCtaId ;  /* 0x00000000003f7919 */ /* 0x002e620000008800 */
[C---:B------:R-:W-:Y:S01]  /*13d0*/  VIADD R65, R43.reuse, 0x6 ;  /* 0x000000062b417836 */ /* 0x040fe20000000000 */
[----:B------:R-:W-:Y:S01]  /*13e0*/  ISETP.GE.AND P2, PT, R44, UR6, PT ;  /* 0x000000062c007c0c */ /* 0x000fe2000bf46270 */
[C---:B------:R-:W-:Y:S01]  /*13f0*/  VIADD R57, R43.reuse, 0xa ;  /* 0x0000000a2b397836 */ /* 0x040fe20000000000 */
[C---:B------:R-:W-:Y:S01]  /*1400*/  IADD3 R48, PT, PT, R43.reuse, 0x1, RZ ;  /* 0x000000012b307810 */ /* 0x040fe20007ffe0ff */
[C---:B------:R-:W-:Y:S01]  /*1410*/  VIADD R69, R43.reuse, 0x2 ;  /* 0x000000022b457836 */ /* 0x040fe20000000000 */
[----:B------:R-:W-:Y:S01]  /*1420*/  MOV R62, 0x400 ;  /* 0x00000400003e7802 */ /* 0x000fe20000000f00 */
[C---:B------:R-:W-:Y:S01]  /*1430*/  VIADD R51, R43.reuse, 0x5 ;  /* 0x000000052b337836 */ /* 0x040fe20000000000 */
[C---:B------:R-:W-:Y:S01]  /*1440*/  IADD3 R67, PT, PT, R43.reuse, 0x4, RZ ;  /* 0x000000042b437810 */ /* 0x040fe20007ffe0ff */
[C---:B------:R-:W-:Y:S01]  /*1450*/  VIADD R59, R43.reuse, 0x9 ;  /* 0x000000092b3b7836 */ /* 0x040fe20000000000 */
[C---:B------:R-:W-:Y:S01]  /*1460*/  IADD3 R53, PT, PT, R43.reuse, 0x7, RZ ;  /* 0x000000072b357810 */ /* 0x040fe20007ffe0ff */
[----:B------:R-:W-:Y:S01]  /*1470*/  USHF.L.U32 UR5, UR8, 0x1, URZ ;  /* 0x0000000108057899 */ /* 0x000fe200080006ff */
[----:B------:R-:W-:-:S02]  /*1480*/  IADD3 R55, PT, PT, R43, 0xb, RZ ;  /* 0x0000000b2b377810 */ /* 0x000fc40007ffe0ff */
[----:B------:R-:W-:Y:S02]  /*1490*/  LOP3.LUT R61, R37, 0x8, RZ, 0x3c, !PT ;  /* 0x00000008253d7812 */ /* 0x000fe400078e3cff */
[----:B------:R-:W-:Y:S01]  /*14a0*/  LOP3.LUT R49, R49, 0xf, RZ, 0xc0, !PT ;  /* 0x0000000f31317812 */ /* 0x000fe200078ec0ff */
[----:B------:R-:W-:Y:S01]  /*14b0*/  VIADD R17, R17, UR5 ;  /* 0x0000000511117c36 */ /* 0x000fe20008000000 */
[----:B------:R-:W-:Y:S02]  /*14c0*/  LOP3.LUT R65, R65, 0xf, RZ, 0xc0, !PT ;  /* 0x0000000f41417812 */ /* 0x000fe400078ec0ff */
[----:B------:R-:W-:Y:S02]  /*14d0*/  LOP3.LUT R57, R57, 0xf, RZ, 0xc0, !PT ;  /* 0x0000000f39397812 */ /* 0x000fe400078ec0ff */
[----:B------:R-:W-:Y:S02]  /*14e0*/  LOP3.LUT R69, R69, 0xf, RZ, 0xc0, !PT ;  /* 0x0000000f45457812 */ /* 0x000fe400078ec0ff */
[----:B------:R-:W-:-:S02]  /*14f0*/  LOP3.LUT R67, R67, 0xf, RZ, 0xc0, !PT ;  /* 0x0000000f43437812 */ /* 0x000fc400078ec0ff */
[----:B------:R-:W-:Y:S01]  /*1500*/  LOP3.LUT R51, R51, 0xf, RZ, 0xc0, !PT ;  /* 0x0000000f33337812 */ /* 0x000fe200078ec0ff */
[----:B0-----:R-:W-:Y:S01]  /*1510*/  IMAD.SHL.U32 R16, R16, 0x10, RZ ;  /* 0x0000001010107824 */ /* 0x001fe200078e00ff */
[----:B------:R-:W-:Y:S02]  /*1520*/  LOP3.LUT R53, R53, 0xf, RZ, 0xc0, !PT ;  /* 0x0000000f35357812 */ /* 0x000fe400078ec0ff */
[----:B------:R-:W-:Y:S02]  /*1530*/  LOP3.LUT R59, R59, 0xf, RZ, 0xc0, !PT ;  /* 0x0000000f3b3b7812 */ /* 0x000fe400078ec0ff */
[----:B------:R-:W-:Y:S02]  /*1540*/  LOP3.LUT R47, R16, 0x10, RZ, 0xc0, !PT ;  /* 0x00000010102f7812 */ /* 0x000fe400078ec0ff */
[----:B------:R-:W-:Y:S02]  /*1550*/  LOP3.LUT R55, R55, 0xf, RZ, 0xc0, !PT ;  /* 0x0000000f37377812 */ /* 0x000fe400078ec0ff */
[----:B------:R-:W-:Y:S01]  /*1560*/  ISETP.GE.AND P0, PT, R17, UR8, PT ;  /* 0x0000000811007c0c */ /* 0x000fe2000bf06270 */
[----:B------:R-:W-:Y:S01]  /*1570*/  IMAD R16, R36, 0x20, R47 ;  /* 0x0000002024107824 */ /* 0x000fe200078e022f */
[----:B------:R-:W-:-:S02]  /*1580*/  LOP3.LUT R47, R48, 0xf, RZ, 0xc0, !PT ;  /* 0x0000000f302f7812 */ /* 0x000fc400078ec0ff */
[----:B------:R-:W-:Y:S01]  /*1590*/  IADD3 R48, PT, PT, R62, 0x880, RZ ;  /* 0x000008803e307810 */ /* 0x000fe20007ffe0ff */
        /* <DEDUP_REMOVED lines=54> */
.L_x_35835:
        /* <DEDUP_REMOVED lines=11> */
.L_x_35841:
[----:B0--3--:R-:W-:-:S07]  /*19b0*/  IMAD R16, R37, R16, RZ ;  /* 0x0000001025107224 */ /* 0x009fce00078e02ff */
.L_x_35803:
[----:B------:R-:W-:-:S13]  /*19c0*/  ISETP.GE.AND P3, PT, R64, 0x2, PT ;  /* 0x000000024000780c */ /* 0x000fda0003f66270 */
[----:B------:R-:W-:Y:S05]  /*19d0*/  @!P3 BRA `(.L_x_35805) ;  /* 0x000000000010b947 */ /* 0x000fea0003800000 */
[----:B------:R-:W-:-:S03]  /*19e0*/  UMOV UR5, 0xffffffff ;  /* 0xffffffff00057882 */ /* 0x000fc60000000000 */
[----:B------:R-:W-:Y:S05]  /*19f0*/  BRA.DIV UR5, `(.L_x_35806) ;  /* 0x0000000e05507947 */ /* 0x000fea000b800000 */
[----:B------:R3:W4:Y:S02]  /*1a00*/  SHFL.IDX PT, R65, R68, R42, 0x1f ;  /* 0x00001f2a44417589 */ /* 0x00072400000e0000 */
.L_x_35844:
[----:B----4-:R-:W-:-:S07]  /*1a10*/  IMAD R16, R47, R65, R16 ;  /* 0x000000412f107224 */ /* 0x010fce00078e0210 */
.L_x_35805:
[----:B------:R-:W-:-:S13]  /*1a20*/  ISETP.GE.AND P3, PT, R64, 0x3, PT ;  /* 0x000000034000780c */ /* 0x000fda0003f66270 */
[----:B------:R-:W-:Y:S05]  /*1a30*/  @!P3 BRA `(.L_x_35807) ;  /* 0x000000000010b947 */ /* 0x000fea0003800000 */
[----:B------:R-:W-:-:S03]  /*1a40*/  UMOV UR5, 0xffffffff ;  /* 0xffffffff00057882 */ /* 0x000fc60000000000 */
[----:B------:R-:W-:Y:S05]  /*1a50*/  BRA.DIV UR5, `(.L_x_35808) ;  /* 0x0000000e055c7947 */ /* 0x000fea000b800000 */
[----:B------:R4:W0:Y:S02]  /*1a60*/  SHFL.IDX PT, R65, R68, R41, 0x1f ;  /* 0x00001f2944417589 */ /* 0x00082400000e0000 */
.L_x_35847:
[----:B0-----:R-:W-:-:S07]  /*1a70*/  IMAD R16, R48, R65, R16 ;  /* 0x0000004130107224 */ /* 0x001fce00078e0210 */
.L_x_35807:
[----:B------:R-:W-:-:S13]  /*1a80*/  ISETP.GE.AND P3, PT, R64, 0x4, PT ;  /* 0x000000044000780c */ /* 0x000fda0003f66270 */
[----:B------:R-:W-:Y:S05]  /*1a90*/  @!P3 BRA `(.L_x_35809) ;  /* 0x000000000010b947 */ /* 0x000fea0003800000 */
[----:B------:R-:W-:-:S03]  /*1aa0*/  UMOV UR5, 0xffffffff ;  /* 0xffffffff00057882 */ /* 0x000fc60000000000 */
[----:B------:R-:W-:Y:S05]  /*1ab0*/  BRA.DIV UR5, `(.L_x_35810) ;  /* 0x0000000e05687947 */ /* 0x000fea000b800000 */
[----:B------:R0:W0:Y:S02]  /*1ac0*/  SHFL.IDX PT, R65, R68, R40, 0x1f ;  /* 0x00001f2844417589 */ /* 0x00002400000e0000 */
.L_x_35850:
[----:B0-----:R-:W-:-:S07]  /*1ad0*/  IMAD R16, R49, R65, R16 ;  /* 0x0000004131107224 */ /* 0x001fce00078e0210 */
.L_x_35809:
[----:B------:R-:W-:-:S13]  /*1ae0*/  ISETP.GE.AND P3, PT, R64, 0x5, PT ;  /* 0x000000054000780c */ /* 0x000fda0003f66270 */
[----:B------:R-:W-:Y:S05]  /*1af0*/  @!P3 BRA `(.L_x_35811) ;  /* 0x000000000010b947 */ /* 0x000fea0003800000 */
[----:B------:R-:W-:-:S03]  /*1b00*/  UMOV UR5, 0xffffffff ;  /* 0xffffffff00057882 */ /* 0x000fc60000000000 */
[----:B------:R-:W-:Y:S05]  /*1b10*/  BRA.DIV UR5, `(.L_x_35812) ;  /* 0x0000000e05747947 */ /* 0x000fea000b800000 */
[----:B------:R0:W0:Y:S02]  /*1b20*/  SHFL.IDX PT, R65, R68, R39, 0x1f ;  /* 0x00001f2744417589 */ /* 0x00002400000e0000 */
.L_x_35853:
[----:B0-----:R-:W-:-:S07]  /*1b30*/  IMAD R16, R50, R65, R16 ;  /* 0x0000004132107224 */ /* 0x001fce00078e0210 */
.L_x_35811:
[----:B------:R-:W-:-:S13]  /*1b40*/  ISETP.GE.AND P3, PT, R64, 0x6, PT ;  /* 0x000000064000780c */ /* 0x000fda0003f66270 */
[----:B------:R-:W-:Y:S05]  /*1b50*/  @!P3 BRA `(.L_x_35813) ;  /* 0x000000000010b947 */ /* 0x000fea0003800000 */
[----:B------:R-:W-:-:S03]  /*1b60*/  UMOV UR5, 0xffffffff ;  /* 0xffffffff00057882 */ /* 0x000fc60000000000 */
[----:B------:R-:W-:Y:S05]  /*1b70*/  BRA.DIV UR5, `(.L_x_35814) ;  /* 0x0000000e05807947 */ /* 0x000fea000b800000 */
[----:B------:R0:W0:Y:S02]  /*1b80*/  SHFL.IDX PT, R65, R68, R38, 0x1f ;  /* 0x00001f2644417589 */ /* 0x00002400000e0000 */
.L_x_35856:
[----:B0-----:R-:W-:-:S07]  /*1b90*/  IMAD R16, R51, R65, R16 ;  /* 0x0000004133107224 */ /* 0x001fce00078e0210 */
.L_x_35813:
[----:B------:R-:W-:-:S13]  /*1ba0*/  ISETP.GE.AND P3, PT, R64, 0x7, PT ;  /* 0x000000074000780c */ /* 0x000fda0003f66270 */
[----:B------:R-:W-:Y:S05]  /*1bb0*/  @!P3 BRA `(.L_x_35815) ;  /* 0x000000000010b947 */ /* 0x000fea0003800000 */
[----:B------:R-:W-:-:S03]  /*1bc0*/  UMOV UR5, 0xffffffff ;  /* 0xffffffff00057882 */ /* 0x000fc60000000000 */
[----:B------:R-:W-:Y:S05]  /*1bd0*/  BRA.DIV UR5, `(.L_x_35816) ;  /* 0x0000000e058c7947 */ /* 0x000fea000b800000 */
[----:B------:R0:W0:Y:S02]  /*1be0*/  SHFL.IDX PT, R65, R68, R35, 0x1f ;  /* 0x00001f2344417589 */ /* 0x00002400000e0000 */
.L_x_35859:
[----:B0-----:R-:W-:-:S07]  /*1bf0*/  IMAD R16, R52, R65, R16 ;  /* 0x0000004134107224 */ /* 0x001fce00078e0210 */
.L_x_35815:
[----:B------:R-:W-:-:S13]  /*1c00*/  ISETP.GE.AND P3, PT, R64, 0x8, PT ;  /* 0x000000084000780c */ /* 0x000fda0003f66270 */
[----:B------:R-:W-:Y:S05]  /*1c10*/  @!P3 BRA `(.L_x_35817) ;  /* 0x000000000010b947 */ /* 0x000fea0003800000 */
[----:B------:R-:W-:-:S03]  /*1c20*/  UMOV UR5, 0xffffffff ;  /* 0xffffffff00057882 */ /* 0x000fc60000000000 */
[----:B------:R-:W-:Y:S05]  /*1c30*/  BRA.DIV UR5, `(.L_x_35818) ;  /* 0x0000000e05987947 */ /* 0x000fea000b800000 */
[----:B------:R0:W0:Y:S02]  /*1c40*/  SHFL.IDX PT, R65, R68, R34, 0x1f ;  /* 0x00001f2244417589 */ /* 0x00002400000e0000 */
.L_x_35862:
[----:B01----:R-:W-:-:S07]  /*1c50*/  IMAD R16, R53, R65, R16 ;  /* 0x0000004135107224 */ /* 0x003fce00078e0210 */
.L_x_35817:
[----:B------:R-:W-:-:S13]  /*1c60*/  ISETP.GE.AND P3, PT, R64, 0x9, PT ;  /* 0x000000094000780c */ /* 0x000fda0003f66270 */
[----:B------:R-:W-:Y:S05]  /*1c70*/  @!P3 BRA `(.L_x_35819) ;  /* 0x000000000010b947 */ /* 0x000fea0003800000 */
[----:B------:R-:W-:-:S03]  /*1c80*/  UMOV UR5, 0xffffffff ;  /* 0xffffffff00057882 */ /* 0x000fc60000000000 */
[----:B------:R-:W-:Y:S05]  /*1c90*/  BRA.DIV UR5, `(.L_x_35820) ;  /* 0x0000000e05a47947 */ /* 0x000fea000b800000 */
[----:B------:R0:W0:Y:S02]  /*1ca0*/  SHFL.IDX PT, R65, R68, R33, 0x1f ;  /* 0x00001f2144417589 */ /* 0x00002400000e0000 */
.L_x_35865:
[----:B0-----:R-:W-:-:S07]  /*1cb0*/  IMAD R16, R54, R65, R16 ;  /* 0x0000004136107224 */ /* 0x001fce00078e0210 */
.L_x_35819:
[----:B------:R-:W-:-:S13]  /*1cc0*/  ISETP.GE.AND P3, PT, R64, 0xa, PT ;  /* 0x0000000a4000780c */ /* 0x000fda0003f66270 */
[----:B------:R-:W-:Y:S05]  /*1cd0*/  @!P3 BRA `(.L_x_35821) ;  /* 0x000000000010b947 */ /* 0x000fea0003800000 */
[----:B------:R-:W-:-:S03]  /*1ce0*/  UMOV UR5, 0xffffffff ;  /* 0xffffffff00057882 */ /* 0x000fc60000000000 */
[----:B------:R-:W-:Y:S05]  /*1cf0*/  BRA.DIV UR5, `(.L_x_35822) ;  /* 0x0000000e05b07947 */ /* 0x000fea000b800000 */
[----:B------:R0:W0:Y:S02]  /*1d00*/  SHFL.IDX PT, R65, R68, R32, 0x1f ;  /* 0x00001f2044417589 */ /* 0x00002400000e0000 */
.L_x_35868:
[----:B0-----:R-:W-:-:S07]  /*1d10*/  IMAD R16, R55, R65, R16 ;  /* 0x0000004137107224 */ /* 0x001fce00078e0210 */
.L_x_35821:
[----:B------:R-:W-:-:S13]  /*1d20*/  ISETP.GE.AND P3, PT, R64, 0xb, PT ;  /* 0x0000000b4000780c */ /* 0x000fda0003f66270 */
[----:B------:R-:W-:Y:S05]  /*1d30*/  @!P3 BRA `(.L_x_35823) ;  /* 0x000000000010b947 */ /* 0x000fea0003800000 */
[----:B------:R-:W-:-:S03]  /*1d40*/  UMOV UR5, 0xffffffff ;  /* 0xffffffff00057882 */ /* 0x000fc60000000000 */
[----:B------:R-:W-:Y:S05]  /*1d50*/  BRA.DIV UR5, `(.L_x_35824) ;  /* 0x0000000e05bc7947 */ /* 0x000fea000b800000 */
[----:B------:R0:W0:Y:S02]  /*1d60*/  SHFL.IDX PT, R65, R68, R31, 0x1f ;  /* 0x00001f1f44417589 */ /* 0x00002400000e0000 */
.L_x_35871:
[----:B0-----:R-:W-:-:S07]  /*1d70*/  IMAD R16, R56, R65, R16 ;  /* 0x0000004138107224 */ /* 0x001fce00078e0210 */
.L_x_35823:
[----:B------:R-:W-:-:S13]  /*1d80*/  ISETP.GE.AND P3, PT, R64, 0xc, PT ;  /* 0x0000000c4000780c */ /* 0x000fda0003f66270 */
[----:B------:R-:W-:Y:S05]  /*1d90*/  @!P3 BRA `(.L_x_35825) ;  /* 0x000000000010b947 */ /* 0x000fea0003800000 */
[----:B------:R-:W-:-:S03]  /*1da0*/  UMOV UR5, 0xffffffff ;  /* 0xffffffff00057882 */ /* 0x000fc60000000000 */
[----:B------:R-:W-:Y:S05]  /*1db0*/  BRA.DIV UR5, `(.L_x_35826) ;  /* 0x0000000e05c87947 */ /* 0x000fea000b800000 */
[----:B------:R0:W0:Y:S02]  /*1dc0*/  SHFL.IDX PT, R65, R68, R30, 0x1f ;  /* 0x00001f1e44417589 */ /* 0x00002400000e0000 */
.L_x_35874:
[----:B0-----:R-:W-:-:S07]  /*1dd0*/  IMAD R16, R57, R65, R16 ;  /* 0x0000004139107224 */ /* 0x001fce00078e0210 */
.L_x_35825:
[----:B------:R-:W-:-:S13]  /*1de0*/  ISETP.GE.AND P3, PT, R64, 0xd, PT ;  /* 0x0000000d4000780c */ /* 0x000fda0003f66270 */
[----:B------:R-:W-:Y:S05]  /*1df0*/  @!P3 BRA `(.L_x_35827) ;  /* 0x000000000010b947 */ /* 0x000fea0003800000 */
[----:B------:R-:W-:-:S03]  /*1e00*/  UMOV UR5, 0xffffffff ;  /* 0xffffffff00057882 */ /* 0x000fc60000000000 */
[----:B------:R-:W-:Y:S05]  /*1e10*/  BRA.DIV UR5, `(.L_x_35828) ;  /* 0x0000000e05d47947 */ /* 0x000fea000b800000 */
[----:B------:R0:W0:Y:S02]  /*1e20*/  SHFL.IDX PT, R65, R68, R29, 0x1f ;  /* 0x00001f1d44417589 */ /* 0x00002400000e0000 */
.L_x_35877:
[----:B0-----:R-:W-:-:S07]  /*1e30*/  IMAD R16, R58, R65, R16 ;  /* 0x000000413a107224 */ /* 0x001fce00078e0210 */
.L_x_35827:
[----:B------:R-:W-:-:S13]  /*1e40*/  ISETP.GE.AND P3, PT, R64, 0xe, PT ;  /* 0x0000000e4000780c */ /* 0x000fda0003f66270 */
[----:B------:R-:W-:Y:S05]  /*1e50*/  @!P3 BRA `(.L_x_35829) ;  /* 0x000000000010b947 */ /* 0x000fea0003800000 */
[----:B------:R-:W-:-:S03]  /*1e60*/  UMOV UR5, 0xffffffff ;  /* 0xffffffff00057882 */ /* 0x000fc60000000000 */
[----:B------:R-:W-:Y:S05]  /*1e70*/  BRA.DIV UR5, `(.L_x_35830) ;  /* 0x0000000e05e07947 */ /* 0x000fea000b800000 */
[----:B------:R0:W0:Y:S02]  /*1e80*/  SHFL.IDX PT, R65, R68, R28, 0x1f ;  /* 0x00001f1c44417589 */ /* 0x00002400000e0000 */
.L_x_35880:
[----:B0-----:R-:W-:-:S07]  /*1e90*/  IMAD R16, R59, R65, R16 ;  /* 0x000000413b107224 */ /* 0x001fce00078e0210 */
.L_x_35829:
[----:B------:R-:W-:-:S13]  /*1ea0*/  ISETP.GE.AND P3, PT, R64, 0xf, PT ;  /* 0x0000000f4000780c */ /* 0x000fda0003f66270 */
[----:B------:R-:W-:Y:S05]  /*1eb0*/  @!P3 BRA `(.L_x_35831) ;  /* 0x000000000010b947 */ /* 0x000fea0003800000 */
[----:B------:R-:W-:-:S03]  /*1ec0*/  UMOV UR5, 0xffffffff ;  /* 0xffffffff00057882 */ /* 0x000fc60000000000 */
[----:B------:R-:W-:Y:S05]  /*1ed0*/  BRA.DIV UR5, `(.L_x_35832) ;  /* 0x0000000e05ec7947 */ /* 0x000fea000b800000 */
[----:B------:R0:W0:Y:S02]  /*1ee0*/  SHFL.IDX PT, R65, R68, R27, 0x1f ;  /* 0x00001f1b44417589 */ /* 0x00002400000e0000 */
.L_x_35883:
[----:B0-----:R-:W-:-:S07]  /*1ef0*/  IMAD R16, R60, R65, R16 ;  /* 0x000000413c107224 */ /* 0x001fce00078e0210 */
.L_x_35831:
[----:B------:R-:W-:-:S13]  /*1f00*/  ISETP.GE.AND P3, PT, R64, 0x10, PT ;  /* 0x000000104000780c */ /* 0x000fda0003f66270 */
[----:B------:R-:W-:Y:S05]  /*1f10*/  @!P3 BRA `(.L_x_35833) ;  /* 0x00000004001cb947 */ /* 0x000fea0003800000 */
[----:B------:R-:W-:-:S03]  /*1f20*/  UMOV UR5, 0xffffffff ;  /* 0xffffffff00057882 */ /* 0x000fc60000000000 */
[----:B------:R-:W-:Y:S05]  /*1f30*/  BRA.DIV UR5, `(.L_x_35834) ;  /* 0x0000000e05f87947 */ /* 0x000fea000b800000 */
[----:B--234-:R2:W3:Y:S02]  /*1f40*/  SHFL.IDX PT, R68, R68, R26, 0x1f ;  /* 0x00001f1a44447589 */ /* 0x01c4e400000e0000 */
.L_x_35886:
[----:B0--3--:R-:W-:Y:S01]  /*1f50*/  IMAD R16, R61, R68, R16 ;  /* 0x000000443d107224 */ /* 0x009fe200078e0210 */
[----:B------:R-:W-:Y:S06]  /*1f60*/  BRA `(.L_x_35833) ;  /* 0x0000000400087947 */ /* 0x000fec0003800000 */
.L_x_35802:
        /* <DEDUP_REMOVED lines=66> */
.L_x_35833:
[----:B------:R-:W5:Y:S01]  /*2390*/  S2R R64, SR_TID.X ;  /* 0x0000000000407919 */ /* 0x000f620000002100 */
[----:B------:R-:W-:Y:S01]  /*23a0*/  IMAD.IADD R67, R63, 0x1, R19 ;  /* 0x000000013f437824 */ /* 0x000fe200078e0213 */
[----:B------:R-:W-:Y:S05]  /*23b0*/  WARPSYNC.ALL ;  /* 0x0000000000007948 */ /* 0x000fea0003800000 */
[----:B------:R-:W-:Y:S02]  /*23c0*/  IMAD R67, R67, UR8, R36 ;  /* 0x0000000843437c24 */ /* 0x000fe4000f8e0224 */
[----:B------:R-:W-:Y:S01]  /*23d0*/  VIADD R63, R63, UR7 ;  /* 0x000000073f3f7c36 */ /* 0x000fe20008000000 */
[----:B-----5:R-:W-:-:S13]  /*23e0*/  LOP3.LUT P3, RZ, R64, 0x1, RZ, 0xc0, !PT ;  /* 0x0000000140ff7812 */ /* 0x020fda000786c0ff */
[----:B------:R-:W5:Y:S01]  /*23f0*/  @!P3 S2R R65, SR_CgaCtaId ;  /* 0x000000000041b919 */ /* 0x000f620000008800 */
[----:B------:R-:W-:-:S04]  /*2400*/  @!P3 MOV R64, 0x400 ;  /* 0x000004000040b802 */ /* 0x000fc80000000f00 */
[----:B------:R-:W-:-:S04]  /*2410*/  @!P3 IADD3 R64, PT, PT, R64, 0x900, RZ ;  /* 0x000009004040b810 */ /* 0x000fc80007ffe0ff */
        /* <DEDUP_REMOVED lines=8> */
.L_x_35801:
[----:B------:R-:W-:Y:S05]  /*24a0*/  @!P0 BRA `(.L_x_35836) ;  /* 0xffffffec00b48947 */ /* 0x000fea000383ffff */
[----:B------:R-:W-:Y:S05]  /*24b0*/  BSYNC.RECONVERGENT B0 ;  /* 0x0000000000007941 */ /* 0x000fea0003800200 */
.L_x_35800:
        /* <DEDUP_REMOVED lines=11> */
[----:B------:R-:W0:Y:S01]  /*2570*/  S2R R4, SR_TID.X ;  /* 0x0000000000047919 */ /* 0x000e220000002100 */
[----:B------:R-:W5:Y:S01]  /*2580*/  S2UR UR6, SR_CgaCtaId ;  /* 0x00000000000679c3 */ /* 0x000f620000008800 */
[----:B------:R-:W-:Y:S01]  /*2590*/  UMOV UR5, 0x400 ;  /* 0x0000040000057882 */ /* 0x000fe20000000000 */
[----:B------:R-:W-:Y:S01]  /*25a0*/  SHF.L.U32 R16, R16, 0x4, RZ ;  /* 0x0000000410107819 */ /* 0x000fe200000006ff */
[----:B------:R-:W-:-:S05]  /*25b0*/  UIADD3 UR5, UPT, UPT, UR5, 0x900, URZ ;  /* 0x0000090005057890 */ /* 0x000fca000fffe0ff */
[----:B------:R-:W1:Y:S01]  /*25c0*/  LDC.64 R2, c[0x0][0x3a0] ;  /* 0x0000e800ff027b82 */ /* 0x000e620000000a00 */
[----:B-----5:R-:W-:-:S06]  /*25d0*/  ULEA UR5, UR6, UR5, 0x18 ;  /* 0x0000000506057291 */ /* 0x020fcc000f8ec0ff */
[----:B------:R-:W-:Y:S02]  /*25e0*/  VIADD R0, R16, UR5 ;  /* 0x0000000510007c36 */ /* 0x000fe40008000000 */
[----:B0-----:R-:W-:-:S04]  /*25f0*/  IMAD.SHL.U32 R4, R4, 0x4, RZ ;  /* 0x0000000404047824 */ /* 0x001fc800078e00ff */
[----:B------:R-:W-:-:S04]  /*2600*/  VIADD R5, R4, UR4 ;  /* 0x0000000404057c36 */ /* 0x000fc80008000000 */
[----:B-1----:R-:W-:-:S07]  /*2610*/  IMAD.WIDE.U32 R2, R5, 0x4, R2 ;  /* 0x0000000405027825 */ /* 0x002fce00078e0002 */
.L_x_35839:
[----:B------:R0:W1:Y:S01]  /*2620*/  LDS.128 R8, [R0] ;  /* 0x0000000000087984 */ /* 0x0000620000000c00 */
[----:B------:R-:W-:Y:S01]  /*2630*/  MOV R5, UR10 ;  /* 0x0000000a00057c02 */ /* 0x000fe20008000f00 */
[----:B------:R-:W-:-:S04]  /*2640*/  IMAD.U32 R7, RZ, RZ, UR10 ;  /* 0x0000000aff077e24 */ /* 0x000fc8000f8e00ff */
[C---:B------:R-:W-:Y:S01]  /*2650*/  IMAD R4, R5.reuse, 0x4, R4 ;  /* 0x0000000405047824 */ /* 0x040fe200078e0204 */
[----:B0-----:R-:W-:-:S04]  /*2660*/  LEA R0, R5, R0, 0x4 ;  /* 0x0000000005007211 */ /* 0x001fc800078e20ff */
[----:B------:R-:W-:Y:S01]  /*2670*/  ISETP.GE.U32.AND P0, PT, R4, 0x20, PT ;  /* 0x000000200400780c */ /* 0x000fe20003f06070 */
[----:B-1----:R0:W-:Y:S02]  /*2680*/  STG.E.128 desc[UR12][R2.64], R8 ;  /* 0x0000000802007986 */ /* 0x0021e4000c101d0c */
[----:B0-----:R-:W-:-:S10]  /*2690*/  IMAD.WIDE.U32 R2, R7, 0x10, R2 ;  /* 0x0000001007027825 */ /* 0x001fd400078e0002 */
[----:B------:R-:W-:Y:S05]  /*26a0*/  @!P0 BRA `(.L_x_35839) ;  /* 0xfffffffc00dc8947 */ /* 0x000fea000383ffff */
[----:B------:R-:W-:Y:S05]  /*26b0*/  EXIT ;  /* 0x000000000000794d */ /* 0x000fea0003800000 */
.L_x_35804:
[----:B------:R-:W-:Y:S01]  /*26c0*/  IMAD.MOV.U32 R65, RZ, RZ, R25 ;  /* 0x000000ffff417224 */ /* 0x000fe200078e0019 */
[----:B------:R-:W-:Y:S01]  /*26d0*/  MOV R67, 0xffffffff ;  /* 0xffffffff00437802 */ /* 0x000fe20000000f00 */
[----:B------:R-:W-:-:S07]  /*26e0*/  IMAD.MOV.U32 R66, RZ, RZ, 0x1f ;  /* 0x0000001fff427424 */ /* 0x000fce00078e00ff */
[----:B01----:R-:W-:Y:S05]  /*26f0*/  WARPSYNC.COLLECTIVE R67, `(.L_x_35840) ;  /* 0x0000000043087348 */ /* 0x003fea0003c00000 */
[----:B------:R2:W3:Y:S02]  /*2700*/  SHFL.IDX P3, R65, R68, R65, R66 ;  /* 0x0000004144417389 */ /* 0x0004e40000060042 */
[----:B0123--:R-:W-:Y:S05]  /*2710*/  ENDCOLLECTIVE ;  /* 0x000000000000791b */ /* 0x00ffea0003800000 */
.L_x_35840:
[----:B------:R-:W-:Y:S01]  /*2720*/  IMAD.MOV.U32 R16, RZ, RZ, R65 ;  /* 0x000000ffff107224 */ /* 0x000fe200078e0041 */
[----:B------:R-:W-:Y:S06]  /*2730*/  BRA `(.L_x_35841) ;  /* 0xfffffff0009c7947 */ /* 0x000fec000383ffff */
.L_x_35806:
[----:B------:R-:W-:Y:S01]  /*2740*/  HFMA2 R66, -RZ, RZ, 0, 1.847743988037109375e-06 ;  /* 0x0000001fff427431 */ /* 0x000fe200000001ff */
[----:B------:R-:W-:Y:S01]  /*2750*/  BSSY B1, `(.L_x_35842) ;  /* 0x0000006000017945 */ /* 0x000fe20003800000 */
[----:B------:R-:W-:Y:S02]  /*2760*/  IMAD.MOV.U32 R65, RZ, RZ, R42 ;  /* 0x000000ffff417224 */ /* 0x000fe400078e002a */
[----:B------:R-:W-:-:S07]  /*2770*/  IMAD.MOV.U32 R67, RZ, RZ, -0x1 ;  /* 0xffffffffff437424 */ /* 0x000fce00078e00ff */
[----:B012---:R-:W-:Y:S05]  /*2780*/  WARPSYNC.COLLECTIVE R67, `(.L_x_35843) ;  /* 0x0000000043087348 */ /* 0x007fea0003c00000 */
[----:B------:R3:W4:Y:S02]  /*2790*/  SHFL.IDX P3, R65, R68, R65, R66 ;  /* 0x0000004144417389 */ /* 0x0007240000060042 */
[----:B01234-:R-:W-:Y:S05]  /*27a0*/  ENDCOLLECTIVE ;  /* 0x000000000000791b */ /* 0x01ffea0003800000 */
.L_x_35843:
[----:B------:R-:W-:Y:S05]  /*27b0*/  BSYNC B1 ;  /* 0x0000000000017941 */ /* 0x000fea0003800000 */
.L_x_35842:
[----:B------:R-:W-:Y:S05]  /*27c0*/  BRA `(.L_x_35844) ;  /* 0xfffffff000907947 */ /* 0x000fea000383ffff */
.L_x_35808:
[----:B------:R-:W-:Y:S01]  /*27d0*/  BSSY B1, `(.L_x_35845) ;  /* 0x0000007000017945 */ /* 0x000fe20003800000 */
[----:B------:R-:W-:Y:S01]  /*27e0*/  IMAD.MOV.U32 R65, RZ, RZ, R41 ;  /* 0x000000ffff417224 */ /* 0x000fe200078e0029 */
[----:B------:R-:W-:Y:S01]  /*27f0*/  MOV R66, 0x1f ;  /* 0x0000001f00427802 */ /* 0x000fe20000000f00 */
[----:B------:R-:W-:-:S07]  /*2800*/  IMAD.MOV.U32 R67, RZ, RZ, -0x1 ;  /* 0xffffffffff437424 */ /* 0x000fce00078e00ff */
[----:B0123--:R-:W-:Y:S05]  /*2810*/  WARPSYNC.COLLECTIVE R67, `(.L_x_35846) ;  /* 0x0000000043087348 */ /* 0x00ffea0003c00000 */
[----:B------:R4:W0:Y:S02]  /*2820*/  SHFL.IDX P3, R65, R68, R65, R66 ;  /* 0x0000004144417389 */ /* 0x0008240000060042 */
[----:B01234-:R-:W-:Y:S05]  /*2830*/  ENDCOLLECTIVE ;  /* 0x000000000000791b */ /* 0x01ffea0003800000 */
.L_x_35846:
[----:B------:R-:W-:Y:S05]  /*2840*/  BSYNC B1 ;  /* 0x0000000000017941 */ /* 0x000fea0003800000 */
.L_x_35845:
[----:B------:R-:W-:Y:S05]  /*2850*/  BRA `(.L_x_35847) ;  /* 0xfffffff000847947 */ /* 0x000fea000383ffff */
.L_x_35810:
[----:B------:R-:W-:Y:S01]  /*2860*/  HFMA2 R66, -RZ, RZ, 0, 1.847743988037109375e-06 ;  /* 0x0000001fff427431 */ /* 0x000fe200000001ff */
[----:B------:R-:W-:Y:S01]  /*2870*/  BSSY B1, `(.L_x_35848) ;  /* 0x0000006000017945 */ /* 0x000fe20003800000 */
[----:B------:R-:W-:Y:S02]  /*2880*/  IMAD.MOV.U32 R65, RZ, RZ, R40 ;  /* 0x000000ffff417224 */ /* 0x000fe400078e0028 */
[----:B------:R-:W-:-:S07]  /*2890*/  IMAD.MOV.U32 R67, RZ, RZ, -0x1 ;  /* 0xffffffffff437424 */ /* 0x000fce00078e00ff */
[----:B01234-:R-:W-:Y:S05]  /*28a0*/  WARPSYNC.COLLECTIVE R67, `(.L_x_35849) ;  /* 0x0000000043087348 */ /* 0x01ffea0003c00000 */
[----:B------:R0:W0:Y:S02]  /*28b0*/  SHFL.IDX P3, R65, R68, R65, R66 ;  /* 0x0000004144417389 */ /* 0x0000240000060042 */
[----:B01234-:R-:W-:Y:S05]  /*28c0*/  ENDCOLLECTIVE ;  /* 0x000000000000791b */ /* 0x01ffea0003800000 */
.L_x_35849:
[----:B------:R-:W-:Y:S05]  /*28d0*/  BSYNC B1 ;  /* 0x0000000000017941 */ /* 0x000fea0003800000 */
.L_x_35848:
[----:B------:R-:W-:Y:S05]  /*28e0*/  BRA `(.L_x_35850) ;  /* 0xfffffff000787947 */ /* 0x000fea000383ffff */
.L_x_35812:
[----:B------:R-:W-:Y:S01]  /*28f0*/  BSSY B1, `(.L_x_35851) ;  /* 0x0000007000017945 */ /* 0x000fe20003800000 */
[----:B------:R-:W-:Y:S01]  /*2900*/  IMAD.MOV.U32 R65, RZ, RZ, R39 ;  /* 0x000000ffff417224 */ /* 0x000fe200078e0027 */
[----:B------:R-:W-:Y:S01]  /*2910*/  MOV R66, 0x1f ;  /* 0x0000001f00427802 */ /* 0x000fe20000000f00 */
[----:B------:R-:W-:-:S07]  /*2920*/  IMAD.MOV.U32 R67, RZ, RZ, -0x1 ;  /* 0xffffffffff437424 */ /* 0x000fce00078e00ff */
[----:B01234-:R-:W-:Y:S05]  /*2930*/  WARPSYNC.COLLECTIVE R67, `(.L_x_35852) ;  /* 0x0000000043087348 */ /* 0x01ffea0003c00000 */
[----:B------:R0:W0:Y:S02]  /*2940*/  SHFL.IDX P3, R65, R68, R65, R66 ;  /* 0x0000004144417389 */ /* 0x0000240000060042 */
[----:B01234-:R-:W-:Y:S05]  /*2950*/  ENDCOLLECTIVE ;  /* 0x000000000000791b */ /* 0x01ffea0003800000 */
.L_x_35852:
[----:B------:R-:W-:Y:S05]  /*2960*/  BSYNC B1 ;  /* 0x0000000000017941 */ /* 0x000fea0003800000 */
.L_x_35851:
[----:B------:R-:W-:Y:S05]  /*2970*/  BRA `(.L_x_35853) ;  /* 0xfffffff0006c7947 */ /* 0x000fea000383ffff */
.L_x_35814:
[----:B------:R-:W-:Y:S01]  /*2980*/  HFMA2 R66, -RZ, RZ, 0, 1.847743988037109375e-06 ;  /* 0x0000001fff427431 */ /* 0x000fe200000001ff */
[----:B------:R-:W-:Y:S01]  /*2990*/  BSSY B1, `(.L_x_35854) ;  /* 0x0000006000017945 */ /* 0x000fe20003800000 */
[----:B------:R-:W-:Y:S02]  /*29a0*/  IMAD.MOV.U32 R65, RZ, RZ, R38 ;  /* 0x000000ffff417224 */ /* 0x000fe400078e0026 */
[----:B------:R-:W-:-:S07]  /*29b0*/  IMAD.MOV.U32 R67, RZ, RZ, -0x1 ;  /* 0xffffffffff437424 */ /* 0x000fce00078e00ff */
[----:B01234-:R-:W-:Y:S05]  /*29c0*/  WARPSYNC.COLLECTIVE R67, `(.L_x_35855) ;  /* 0x0000000043087348 */ /* 0x01ffea0003c00000 */
[----:B------:R0:W0:Y:S02]  /*29d0*/  SHFL.IDX P3, R65, R68, R65, R66 ;  /* 0x0000004144417389 */ /* 0x0000240000060042 */
[----:B01234-:R-:W-:Y:S05]  /*29e0*/  ENDCOLLECTIVE ;  /* 0x000000000000791b */ /* 0x01ffea0003800000 */
.L_x_35855:
[----:B------:R-:W-:Y:S05]  /*29f0*/  BSYNC B1 ;  /* 0x0000000000017941 */ /* 0x000fea0003800000 */
.L_x_35854:
[----:B------:R-:W-:Y:S05]  /*2a00*/  BRA `(.L_x_35856) ;  /* 0xfffffff000607947 */ /* 0x000fea000383ffff */
.L_x_35816:
[----:B------:R-:W-:Y:S01]  /*2a10*/  BSSY B1, `(.L_x_35857) ;  /* 0x0000007000017945 */ /* 0x000fe20003800000 */
[----:B------:R-:W-:Y:S01]  /*2a20*/  IMAD.MOV.U32 R65, RZ, RZ, R35 ;  /* 0x000000ffff417224 */ /* 0x000fe200078e0023 */
[----:B------:R-:W-:Y:S01]  /*2a30*/  MOV R66, 0x1f ;  /* 0x0000001f00427802 */ /* 0x000fe20000000f00 */
[----:B------:R-:W-:-:S07]  /*2a40*/  IMAD.MOV.U32 R67, RZ, RZ, -0x1 ;  /* 0xffffffffff437424 */ /* 0x000fce00078e00ff */
[----:B01234-:R-:W-:Y:S05]  /*2a50*/  WARPSYNC.COLLECTIVE R67, `(.L_x_35858) ;  /* 0x0000000043087348 */ /* 0x01ffea0003c00000 */
[----:B------:R0:W0:Y:S02]  /*2a60*/  SHFL.IDX P3, R65, R68, R65, R66 ;  /* 0x0000004144417389 */ /* 0x0000240000060042 */
[----:B01234-:R-:W-:Y:S05]  /*2a70*/  ENDCOLLECTIVE ;  /* 0x000000000000791b */ /* 0x01ffea0003800000 */
.L_x_35858:
[----:B------:R-:W-:Y:S05]  /*2a80*/  BSYNC B1 ;  /* 0x0000000000017941 */ /* 0x000fea0003800000 */
.L_x_35857:
[----:B------:R-:W-:Y:S05]  /*2a90*/  BRA `(.L_x_35859) ;  /* 0xfffffff000547947 */ /* 0x000fea000383ffff */
.L_x_35818:
[----:B------:R-:W-:Y:S01]  /*2aa0*/  HFMA2 R66, -RZ, RZ, 0, 1.847743988037109375e-06 ;  /* 0x0000001fff427431 */ /* 0x000fe200000001ff */
[----:B------:R-:W-:Y:S01]  /*2ab0*/  BSSY B1, `(.L_x_35860) ;  /* 0x0000006000017945 */ /* 0x000fe20003800000 */
[----:B------:R-:W-:Y:S02]  /*2ac0*/  IMAD.MOV.U32 R65, RZ, RZ, R34 ;  /* 0x000000ffff417224 */ /* 0x000fe400078e0022 */
[----:B------:R-:W-:-:S07]  /*2ad0*/  IMAD.MOV.U32 R67, RZ, RZ, -0x1 ;  /* 0xffffffffff437424 */ /* 0x000fce00078e00ff */
[----:B01234-:R-:W-:Y:S05]  /*2ae0*/  WARPSYNC.COLLECTIVE R67, `(.L_x_35861) ;  /* 0x0000000043087348 */ /* 0x01ffea0003c00000 */
[----:B------:R0:W0:Y:S02]  /*2af0*/  SHFL.IDX P3, R65, R68, R65, R66 ;  /* 0x0000004144417389 */ /* 0x0000240000060042 */
[----:B01234-:R-:W-:Y:S05]  /*2b00*/  ENDCOLLECTIVE ;  /* 0x000000000000791b */ /* 0x01ffea0003800000 */
.L_x_35861:
[----:B------:R-:W-:Y:S05]  /*2b10*/  BSYNC B1 ;  /* 0x0000000000017941 */ /* 0x000fea0003800000 */
.L_x_35860:
[----:B------:R-:W-:Y:S05]  /*2b20*/  BRA `(.L_x_35862) ;  /* 0xfffffff000487947 */ /* 0x000fea000383ffff */
.L_x_35820:
[----:B------:R-:W-:Y:S01]  /*2b30*/  BSSY B1, `(.L_x_35863) ;  /* 0x0000007000017945 */ /* 0x000fe20003800000 */
[----:B------:R-:W-:Y:S01]  /*2b40*/  IMAD.MOV.U32 R65, RZ, RZ, R33 ;  /* 0x000000ffff417224 */ /* 0x000fe200078e0021 */
[----:B------:R-:W-:Y:S01]  /*2b50*/  MOV R66, 0x1f ;  /* 0x0000001f00427802 */ /* 0x000fe20000000f00 */
[----:B------:R-:W-:-:S07]  /*2b60*/  IMAD.MOV.U32 R67, RZ, RZ, -0x1 ;  /* 0xffffffffff437424 */ /* 0x000fce00078e00ff */
[----:B01234-:R-:W-:Y:S05]  /*2b70*/  WARPSYNC.COLLECTIVE R67, `(.L_x_35864) ;  /* 0x0000000043087348 */ /* 0x01ffea0003c00000 */
[----:B------:R0:W0:Y:S02]  /*2b80*/  SHFL.IDX P3, R65, R68, R65, R66 ;  /* 0x0000004144417389 */ /* 0x0000240000060042 */
[----:B01234-:R-:W-:Y:S05]  /*2b90*/  ENDCOLLECTIVE ;  /* 0x000000000000791b */ /* 0x01ffea0003800000 */
.L_x_35864:
[----:B------:R-:W-:Y:S05]  /*2ba0*/  BSYNC B1 ;  /* 0x0000000000017941 */ /* 0x000fea0003800000 */
.L_x_35863:
[----:B------:R-:W-:Y:S05]  /*2bb0*/  BRA `(.L_x_35865) ;  /* 0xfffffff0003c7947 */ /* 0x000fea000383ffff */
.L_x_35822:
[----:B------:R-:W-:Y:S01]  /*2bc0*/  HFMA2 R66, -RZ, RZ, 0, 1.847743988037109375e-06 ;  /* 0x0000001fff427431 */ /* 0x000fe200000001ff */
[----:B------:R-:W-:Y:S01]  /*2bd0*/  BSSY B1, `(.L_x_35866) ;  /* 0x0000006000017945 */ /* 0x000fe20003800000 */
[----:B------:R-:W-:Y:S02]  /*2be0*/  IMAD.MOV.U32 R65, RZ, RZ, R32 ;  /* 0x000000ffff417224 */ /* 0x000fe400078e0020 */
[----:B------:R-:W-:-:S07]  /*2bf0*/  IMAD.MOV.U32 R67, RZ, RZ, -0x1 ;  /* 0xffffffffff437424 */ /* 0x000fce00078e00ff */
[----:B01234-:R-:W-:Y:S05]  /*2c00*/  WARPSYNC.COLLECTIVE R67, `(.L_x_35867) ;  /* 0x0000000043087348 */ /* 0x01ffea0003c00000 */
[----:B------:R0:W0:Y:S02]  /*2c10*/  SHFL.IDX P3, R65, R68, R65, R66 ;  /* 0x0000004144417389 */ /* 0x0000240000060042 */
[----:B01234-:R-:W-:Y:S05]  /*2c20*/  ENDCOLLECTIVE ;  /* 0x000000000000791b */ /* 0x01ffea0003800000 */
.L_x_35867:
[----:B------:R-:W-:Y:S05]  /*2c30*/  BSYNC B1 ;  /* 0x0000000000017941 */ /* 0x000fea0003800000 */
.L_x_35866:
[----:B------:R-:W-:Y:S05]  /*2c40*/  BRA `(.L_x_35868) ;  /* 0xfffffff000307947 */ /* 0x000fea000383ffff */
.L_x_35824:
[----:B------:R-:W-:Y:S01]  /*2c50*/  BSSY B1, `(.L_x_35869) ;  /* 0x0000007000017945 */ /* 0x000fe20003800000 */
[----:B------:R-:W-:Y:S01]  /*2c60*/  IMAD.MOV.U32 R65, RZ, RZ, R31 ;  /* 0x000000ffff417224 */ /* 0x000fe200078e001f */
[----:B------:R-:W-:Y:S01]  /*2c70*/  MOV R66, 0x1f ;  /* 0x0000001f00427802 */ /* 0x000fe20000000f00 */
[----:B------:R-:W-:-:S07]  /*2c80*/  IMAD.MOV.U32 R67, RZ, RZ, -0x1 ;  /* 0xffffffffff437424 */ /* 0x000fce00078e00ff */
[----:B01234-:R-:W-:Y:S05]  /*2c90*/  WARPSYNC.COLLECTIVE R67, `(.L_x_35870) ;  /* 0x0000000043087348 */ /* 0x01ffea0003c00000 */
[----:B------:R0:W0:Y:S02]  /*2ca0*/  SHFL.IDX P3, R65, R68, R65, R66 ;  /* 0x0000004144417389 */ /* 0x0000240000060042 */
[----:B01234-:R-:W-:Y:S05]  /*2cb0*/  ENDCOLLECTIVE ;  /* 0x000000000000791b */ /* 0x01ffea0003800000 */
.L_x_35870:
[----:B------:R-:W-:Y:S05]  /*2cc0*/  BSYNC B1 ;  /* 0x0000000000017941 */ /* 0x000fea0003800000 */
.L_x_35869:
[----:B------:R-:W-:Y:S05]  /*2cd0*/  BRA `(.L_x_35871) ;  /* 0xfffffff000247947 */ /* 0x000fea000383ffff */
.L_x_35826:
[----:B------:R-:W-:Y:S01]  /*2ce0*/  HFMA2 R66, -RZ, RZ, 0, 1.847743988037109375e-06 ;  /* 0x0000001fff427431 */ /* 0x000fe200000001ff */
[----:B------:R-:W-:Y:S01]  /*2cf0*/  BSSY B1, `(.L_x_35872) ;  /* 0x0000006000017945 */ /* 0x000fe20003800000 */
[----:B------:R-:W-:Y:S02]  /*2d00*/  IMAD.MOV.U32 R65, RZ, RZ, R30 ;  /* 0x000000ffff417224 */ /* 0x000fe400078e001e */
[----:B------:R-:W-:-:S07]  /*2d10*/  IMAD.MOV.U32 R67, RZ, RZ, -0x1 ;  /* 0xffffffffff437424 */ /* 0x000fce00078e00ff */
[----:B01234-:R-:W-:Y:S05]  /*2d20*/  WARPSYNC.COLLECTIVE R67, `(.L_x_35873) ;  /* 0x0000000043087348 */ /* 0x01ffea0003c00000 */
[----:B------:R0:W0:Y:S02]  /*2d30*/  SHFL.IDX P3, R65, R68, R65, R66 ;  /* 0x0000004144417389 */ /* 0x0000240000060042 */
[----:B01234-:R-:W-:Y:S05]  /*2d40*/  ENDCOLLECTIVE ;  /* 0x000000000000791b */ /* 0x01ffea0003800000 */
.L_x_35873:
[----:B------:R-:W-:Y:S05]  /*2d50*/  BSYNC B1 ;  /* 0x0000000000017941 */ /* 0x000fea0003800000 */
.L_x_35872:
[----:B------:R-:W-:Y:S05]  /*2d60*/  BRA `(.L_x_35874) ;  /* 0xfffffff000187947 */ /* 0x000fea000383ffff */
.L_x_35828:
[----:B------:R-:W-:Y:S01]  /*2d70*/  BSSY B1, `(.L_x_35875) ;  /* 0x0000007000017945 */ /* 0x000fe20003800000 */
[----:B------:R-:W-:Y:S01]  /*2d80*/  IMAD.MOV.U32 R65, RZ, RZ, R29 ;  /* 0x000000ffff417224 */ /* 0x000fe200078e001d */
[----:B------:R-:W-:Y:S01]  /*2d90*/  MOV R66, 0x1f ;  /* 0x0000001f00427802 */ /* 0x000fe20000000f00 */
[----:B------:R-:W-:-:S07]  /*2da0*/  IMAD.MOV.U32 R67, RZ, RZ, -0x1 ;  /* 0xffffffffff437424 */ /* 0x000fce00078e00ff */
[----:B01234-:R-:W-:Y:S05]  /*2db0*/  WARPSYNC.COLLECTIVE R67, `(.L_x_35876) ;  /* 0x0000000043087348 */ /* 0x01ffea0003c00000 */
[----:B------:R0:W0:Y:S02]  /*2dc0*/  SHFL.IDX P3, R65, R68, R65, R66 ;  /* 0x0000004144417389 */ /* 0x0000240000060042 */
[----:B01234-:R-:W-:Y:S05]  /*2dd0*/  ENDCOLLECTIVE ;  /* 0x000000000000791b */ /* 0x01ffea0003800000 */
.L_x_35876:
[----:B------:R-:W-:Y:S05]  /*2de0*/  BSYNC B1 ;  /* 0x0000000000017941 */ /* 0x000fea0003800000 */
.L_x_35875:
[----:B------:R-:W-:Y:S05]  /*2df0*/  BRA `(.L_x_35877) ;  /* 0xfffffff0000c7947 */ /* 0x000fea000383ffff */
.L_x_35830:
[----:B------:R-:W-:Y:S01]  /*2e00*/  HFMA2 R66, -RZ, RZ, 0, 1.847743988037109375e-06 ;  /* 0x0000001fff427431 */ /* 0x000fe200000001ff */
[----:B------:R-:W-:Y:S01]  /*2e10*/  BSSY B1, `(.L_x_35878) ;  /* 0x0000006000017945 */ /* 0x000fe20003800000 */
[----:B------:R-:W-:Y:S02]  /*2e20*/  IMAD.MOV.U32 R65, RZ, RZ, R28 ;  /* 0x000000ffff417224 */ /* 0x000fe400078e001c */
[----:B------:R-:W-:-:S07]  /*2e30*/  IMAD.MOV.U32 R67, RZ, RZ, -0x1 ;  /* 0xffffffffff437424 */ /* 0x000fce00078e00ff */
[----:B01234-:R-:W-:Y:S05]  /*2e40*/  WARPSYNC.COLLECTIVE R67, `(.L_x_35879) ;  /* 0x0000000043087348 */ /* 0x01ffea0003c00000 */
[----:B------:R0:W0:Y:S02]  /*2e50*/  SHFL.IDX P3, R65, R68, R65, R66 ;  /* 0x0000004144417389 */ /* 0x0000240000060042 */
[----:B01234-:R-:W-:Y:S05]  /*2e60*/  ENDCOLLECTIVE ;  /* 0x000000000000791b */ /* 0x01ffea0003800000 */
.L_x_35879:
[----:B------:R-:W-:Y:S05]  /*2e70*/  BSYNC B1 ;  /* 0x0000000000017941 */ /* 0x000fea0003800000 */
.L_x_35878:
[----:B------:R-:W-:Y:S05]  /*2e80*/  BRA `(.L_x_35880) ;  /* 0xfffffff000007947 */ /* 0x000fea000383ffff */
.L_x_35832:
[----:B------:R-:W-:Y:S01]  /*2e90*/  BSSY B1, `(.L_x_35881) ;  /* 0x0000007000017945 */ /* 0x000fe20003800000 */
[----:B------:R-:W-:Y:S01]  /*2ea0*/  IMAD.MOV.U32 R65, RZ, RZ, R27 ;  /* 0x000000ffff417224 */ /* 0x000fe200078e001b */
[----:B------:R-:W-:Y:S01]  /*2eb0*/  MOV R66, 0x1f ;  /* 0x0000001f00427802 */ /* 0x000fe20000000f00 */
[----:B------:R-:W-:-:S07]  /*2ec0*/  IMAD.MOV.U32 R67, RZ, RZ, -0x1 ;  /* 0xffffffffff437424 */ /* 0x000fce00078e00ff */
[----:B01234-:R-:W-:Y:S05]  /*2ed0*/  WARPSYNC.COLLECTIVE R67, `(.L_x_35882) ;  /* 0x0000000043087348 */ /* 0x01ffea0003c00000 */
[----:B------:R0:W0:Y:S02]  /*2ee0*/  SHFL.IDX P3, R65, R68, R65, R66 ;  /* 0x0000004144417389 */ /* 0x0000240000060042 */
[----:B01234-:R-:W-:Y:S05]  /*2ef0*/  ENDCOLLECTIVE ;  /* 0x000000000000791b */ /* 0x01ffea0003800000 */
.L_x_35882:
[----:B------:R-:W-:Y:S05]  /*2f00*/  BSYNC B1 ;  /* 0x0000000000017941 */ /* 0x000fea0003800000 */
.L_x_35881:
[----:B------:R-:W-:Y:S05]  /*2f10*/  BRA `(.L_x_35883) ;  /* 0xffffffec00f47947 */ /* 0x000fea000383ffff */
.L_x_35834:
[----:B------:R-:W-:Y:S01]  /*2f20*/  HFMA2 R66, -RZ, RZ, 0, 1.847743988037109375e-06 ;  /* 0x0000001fff427431 */ /* 0x000fe200000001ff */
[----:B------:R-:W-:Y:S01]  /*2f30*/  BSSY B1, `(.L_x_35884) ;  /* 0x0000006000017945 */ /* 0x000fe20003800000 */
[----:B------:R-:W-:Y:S02]  /*2f40*/  IMAD.MOV.U32 R65, RZ, RZ, R26 ;  /* 0x000000ffff417224 */ /* 0x000fe400078e001a */
[----:B------:R-:W-:-:S07]  /*2f50*/  IMAD.MOV.U32 R67, RZ, RZ, -0x1 ;  /* 0xffffffffff437424 */ /* 0x000fce00078e00ff */
[----:B01234-:R-:W-:Y:S05]  /*2f60*/  WARPSYNC.COLLECTIVE R67, `(.L_x_35885) ;  /* 0x0000000043087348 */ /* 0x01ffea0003c00000 */
[----:B------:R0:W0:Y:S02]  /*2f70*/  SHFL.IDX P3, R65, R68, R65, R66 ;  /* 0x0000004144417389 */ /* 0x0000240000060042 */
[----:B01234-:R-:W-:Y:S05]  /*2f80*/  ENDCOLLECTIVE ;  /* 0x000000000000791b */ /* 0x01ffea0003800000 */
.L_x_35885:
[----:B------:R-:W-:Y:S05]  /*2f90*/  BSYNC B1 ;  /* 0x0000000000017941 */ /* 0x000fea0003800000 */
.L_x_35884:
[----:B------:R-:W-:Y:S01]  /*2fa0*/  IMAD.MOV.U32 R68, RZ, RZ, R65 ;  /* 0x000000ffff447224 */ /* 0x000fe200078e0041 */
[----:B------:R-:W-:Y:S06]  /*2fb0*/  BRA `(.L_x_35886) ;  /* 0xffffffec00e47947 */ /* 0x000fec000383ffff */
        .weak           $__internal_704_$__cuda_sm20_div_s16
        .type           $__internal_704_$__cuda_sm20_div_s16,@function
        .size           $__internal_704_$__cuda_sm20_div_s16,(.L_x_39207 - $__internal_704_$__cuda_sm20_div_s16)
$__internal_704_$__cuda_sm20_div_s16:
        /* <DEDUP_REMOVED lines=25> */
[----:B------:R-:W-:Y:S05]  /*3150*/  RET.REL.NODEC R16 `(_Z9cuda_gemmIiLi128ELi1ELi1ELi32ELi64ELi64ELi64ELi1ELi0EEviiiPT_S1_S1_iii) ;  /* 0xffffffcc10a87950 */ /* 0x000fea0003c3ffff */
.L_x_35887:
        /* <DEDUP_REMOVED lines=10> */
.L_x_39207:


//--------------------- .text._Z9cuda_gemmIiLi128ELi1ELi1ELi32ELi64ELi64ELi64ELi0ELi1EEviiiPT_S1_S1_iii --------------------------
	.section	.text._Z9cuda_gemmIiLi128ELi1ELi1ELi32ELi64ELi64ELi64ELi0ELi1EEviiiPT_S1_S1_iii,"ax",@progbits
	.align	128
        .global         _Z9cuda_gemmIiLi128ELi1ELi1ELi32ELi64ELi64ELi64ELi0ELi1EEviiiPT_S1_S1_iii
        .type           _Z9cuda_gemmIiLi128ELi1ELi1ELi32ELi64ELi64ELi64ELi0ELi1EEviiiPT_S1_S1_iii,@function
        .size           _Z9cuda_gemmIiLi128ELi1ELi1ELi32ELi64ELi64ELi64ELi0ELi1EEviiiPT_S1_S1_iii,(.L_x_39949 - _Z9cuda_gemmIiLi128ELi1ELi1ELi32ELi64ELi64ELi64ELi0ELi1EEviiiPT_S1_S1_iii)
        .other          _Z9cuda_gemmIiLi128ELi1ELi1ELi32ELi64ELi64ELi64ELi0ELi1EEviiiPT_S1_S1_iii,@"STO_CUDA_ENTRY STV_DEFAULT"
_Z9cuda_gemmIiLi128ELi1ELi1ELi32ELi64ELi64ELi64ELi0ELi1EEviiiPT_S1_S1_iii:
.text._Z9cuda_gemmIiLi128ELi1ELi1ELi32ELi64ELi64ELi64ELi0ELi1EEviiiPT_S1_S1_iii:
[----:B------:R-:W-:Y:S08]  /*0000*/  LDC R1, c[0x0][0x37c] ;  /* 0x0000df00ff017b82 */ /* 0x000ff00000000800 */
[----:B------:R-:W0:Y:S08]  /*0010*/  S2UR UR4, SR_CTAID.Y ;  /* 0x00000000000479c3 */ /* 0x000e300000002600 */
[----:B------:R-:W0:Y:S02]  /*0020*/  LDC R0, c[0x0][0x374] ;  /* 0x0000dd00ff007b82 */ /* 0x000e240000000800 */
[----:B0-----:R-:W-:-:S13]  /*0030*/  ISETP.LE.U32.AND P0, PT, R0, UR4, PT ;  /* 0x0000000400007c0c */ /* 0x001fda000bf03070 */
[----:B------:R-:W-:Y:S05]  /*0040*/  @P0 EXIT ;  /* 0x000000000000094d */ /* 0x000fea0003800000 */
        /* <DEDUP_REMOVED lines=9> */
[----:B------:R-:W-:Y:S05]  /*00e0*/  EXIT ;  /* 0x000000000000794d */ /* 0x000fea0003800000 */
.L_x_35888:
        /* <DEDUP_REMOVED lines=9> */
.L_x_39949:


//--------------------- .text._Z9cuda_gemmIiLi128ELi1ELi1ELi32ELi64ELi64ELi64ELi0ELi0EEviiiPT_S1_S1_iii --------------------------
	.section	.text._Z9cuda_gemmIiLi128ELi1ELi1ELi32ELi64ELi64ELi64ELi0ELi0EEviiiPT_S1_S1_iii,"ax",@progbits
	.align	128
        .global         _Z9cuda_gemmIiLi128ELi1ELi1ELi32ELi64ELi64ELi64ELi0ELi0EEviiiPT_S1_S1_iii
        .type           _Z9cuda_gemmIiLi128ELi1ELi1ELi32ELi64ELi64ELi64ELi0ELi0EEviiiPT_S1_S1_iii,@function
        .size           _Z9cuda_gemmIiLi128ELi1ELi1ELi32ELi64ELi64ELi64ELi0ELi0EEviiiPT_S1_S1_iii,(.L_x_39208 - _Z9cuda_gemmIiLi128ELi1ELi1ELi32ELi64ELi64ELi64ELi0ELi0EEviiiPT_S1_S1_iii)
        .other          _Z9cuda_gemmIiLi128ELi1ELi1ELi32ELi64ELi64ELi64ELi0ELi0EEviiiPT_S1_S1_iii,@"STO_CUDA_ENTRY STV_DEFAULT"
_Z9cuda_gemmIiLi128ELi1ELi1ELi32ELi64ELi64ELi64ELi0ELi0EEviiiPT_S1_S1_iii:
.text._Z9cuda_gemmIiLi128ELi1ELi1ELi32ELi64ELi64ELi64ELi0ELi0EEviiiPT_S1_S1_iii:
        /* <DEDUP_REMOVED lines=14> */
[----:B------:R-:W-:Y:S02]  /*00e0*/  IMAD R7, R4, R5, RZ ;  /* 0x0000000504077224 */ /* 0x000fe400078e02ff */
[----:B------:R-:W2:Y:S10]  /*00f0*/  LDC R4, c[0x0][0x374] ;  /* 0x0000dd00ff047b82 */ /* 0x000eb40000000800 */
[----:B------:R-:W-:-:S05]  /*0100*/  IMAD.HI.U32 R7, R3, R7, UR4 ;  /* 0x0000000403077e27 */ /* 0x000fca000f8e0007 */
[----:B------:R-:W-:Y:S02]  /*0110*/  R2UR UR4, R7 ;  /* 0x00000000070472ca */ /* 0x000fe400000e0000 */
[----:B--2---:R-:W-:-:S11]  /*0120*/  ISETP.LE.U32.AND P3, PT, R4, UR7, PT ;  /* 0x0000000704007c0c */ /* 0x004fd6000bf63070 */
        /* <DEDUP_REMOVED lines=31> */
[----:B------:R-:W-:-:S05]  /*0320*/  @P0 VIADD R0, R0, -UR5 ;  /* 0x8000000500000c36 */ /* 0x000fca0008000000 */
[----:B------:R-:W-:Y:S01]  /*0330*/  ISETP.GE.U32.AND P1, PT, R0, UR5, PT ;  /* 0x0000000500007c0c */ /* 0x000fe2000bf26070 */
[----:B------:R-:W-:-:S12]  /*0340*/  @P3 EXIT ;  /* 0x000000000000394d */ /* 0x000fd80003800000 */
[----:B------:R-:W0:Y:S01]  /*0350*/  S2UR UR4, SR_CTAID.Z ;  /* 0x00000000000479c3 */ /* 0x000e220000002700 */
[----:B------:R-:W-:Y:S01]  /*0360*/  @P0 IADD3 R42, PT, PT, R42, 0x1, RZ ;  /* 0x000000012a2a0810 */ /* 0x000fe20007ffe0ff */
[C---:B------:R-:W-:Y:S01]  /*0370*/  IMAD.SHL.U32 R0, R10.reuse, 0x10, RZ ;  /* 0x000000100a007824 */ /* 0x040fe200078e00ff */
[----:B------:R-:W-:Y:S01]  /*0380*/  ISETP.GT.U32.AND P0, PT, R10, 0x1f, PT ;  /* 0x0000001f0a00780c */ /* 0x000fe20003f04070 */
[----:B------:R-:W1:Y:S01]  /*0390*/  LDCU UR13, c[0x0][0x360] ;  /* 0x00006c00ff0d77ac */ /* 0x000e620008000800 */
[----:B------:R-:W-:Y:S01]  /*03a0*/  BSSY.RECONVERGENT B0, `(.L_x_35889) ;  /* 0x000004b000007945 */ /* 0x000fe20003800200 */
[----:B------:R-:W-:Y:S01]  /*03b0*/  @P1 VIADD R42, R42, 0x1 ;  /* 0x000000012a2a1836 */ /* 0x000fe20000000000 */
[----:B------:R-:W-:Y:S02]  /*03c0*/  @!P2 LOP3.LUT R42, RZ, UR5, RZ, 0x33, !PT ;  /* 0x00000005ff2aac12 */ /* 0x000fe4000f8e33ff */
[----:B------:R-:W-:Y:S02]  /*03d0*/  LOP3.LUT R44, R10, 0xf, RZ, 0xc0, !PT ;  /* 0x0000000f0a2c7812 */ /* 0x000fe400078ec0ff */
[----:B------:R-:W-:Y:S01]  /*03e0*/  LOP3.LUT R0, R0, 0x10, RZ, 0xc0, !PT ;  /* 0x0000001000007812 */ /* 0x000fe200078ec0ff */
[----:B------:R-:W-:-:S04]  /*03f0*/  IMAD.MOV R41, RZ, RZ, -R42 ;  /* 0x000000ffff297224 */ /* 0x000fc800078e0a2a */
[----:B------:R-:W-:-:S05]  /*0400*/  IMAD R41, R41, UR5, R10 ;  /* 0x0000000529297c24 */ /* 0x000fca000f8e020a */
[----:B------:R-:W-:Y:S01]  /*0410*/  SHF.R.U32.HI R41, RZ, 0x1, R41 ;  /* 0x00000001ff297819 */ /* 0x000fe20000011629 */
[----:B0-----:R-:W-:-:S03]  /*0420*/  USHF.L.U32 UR4, UR4, 0x6, URZ ;  /* 0x0000000604047899 */ /* 0x001fc600080006ff */
[----:B------:R-:W-:Y:S01]  /*0430*/  LOP3.LUT R3, R41, 0xf, RZ, 0xc0, !PT ;  /* 0x0000000f29037812 */ /* 0x000fe200078ec0ff */
[----:B-1----:R-:W-:Y:S08]  /*0440*/  @P0 BRA `(.L_x_35890) ;  /* 0x0000000400000947 */ /* 0x002ff00003800000 */
        /* <DEDUP_REMOVED lines=38> */
.L_x_35893:
[C---:B------:R-:W-:Y:S01]  /*06b0*/  IMAD R6, R2.reuse, 0x4, R7 ;  /* 0x0000000402067824 */ /* 0x040fe200078e0207 */
[----:B------:R-:W-:Y:S01]  /*06c0*/  IADD3 R2, PT, PT, R2, UR13, RZ ;  /* 0x0000000d02027c10 */ /* 0x000fe2000fffe0ff */
[----:B------:R-:W-:-:S03]  /*06d0*/  VIADD R4, R4, 0x1 ;  /* 0x0000000104047836 */ /* 0x000fc60000000000 */
[----:B------:R0:W-:Y:S02]  /*06e0*/  STS [R6], RZ ;  /* 0x000000ff06007388 */ /* 0x0001e40000000800 */
[----:B------:R-:W-:-:S13]  /*06f0*/  ISETP.NE.AND P0, PT, R4, R5, PT ;  /* 0x000000050400720c */ /* 0x000fda0003f05270 */
[----:B0-----:R-:W-:Y:S05]  /*0700*/  @P0 BRA `(.L_x_35893) ;  /* 0xfffffffc00e80947 */ /* 0x001fea000383ffff */
.L_x_35892:
[----:B------:R-:W-:Y:S05]  /*0710*/  BSYNC.RECONVERGENT B1 ;  /* 0x0000000000017941 */ /* 0x000fea0003800200 */
.L_x_35891:
[----:B------:R-:W-:Y:S05]  /*0720*/  @!P1 BRA `(.L_x_35890) ;  /* 0x0000000000489947 */ /* 0x000fea0003800000 */
[----:B------:R-:W0:Y:S01]  /*0730*/  S2R R5, SR_CgaCtaId ;  /* 0x0000000000057919 */ /* 0x000e220000008800 */
[----:B------:R-:W-:-:S05]  /*0740*/  MOV R4, 0x400 ;  /* 0x0000040000047802 */ /* 0x000fca0000000f00 */
[----:B------:R-:W-:-:S05]  /*0750*/  VIADD R4, R4, 0x900 ;  /* 0x0000090004047836 */ /* 0x000fca0000000000 */
[----:B0-----:R-:W-:-:S07]  /*0760*/  LEA R7, R5, R4, 0x18 ;  /* 0x0000000405077211 */ /* 0x001fce00078ec0ff */
.L_x_35894:
        /* <DEDUP_REMOVED lines=14> */
.L_x_35890:
[----:B------:R-:W-:Y:S05]  /*0850*/  BSYNC.RECONVERGENT B0 ;  /* 0x0000000000007941 */ /* 0x000fea0003800200 */
.L_x_35889:
[C---:B------:R-:W-:Y:S01]  /*0860*/  VIADD R40, R3.reuse, 0x1 ;  /* 0x0000000103287836 */ /* 0x040fe20000000000 */
[----:B0-----:R-:W-:Y:S01]  /*0870*/  MOV R4, UR6 ;  /* 0x0000000600047c02 */ /* 0x001fe20008000f00 */
[C---:B------:R-:W-:Y:S01]  /*0880*/  VIADD R39, R3.reuse, 0x2 ;  /* 0x0000000203277836 */ /* 0x040fe20000000000 */
        /* <DEDUP_REMOVED lines=26> */
[----:B------:R-:W-:Y:S01]  /*0a30*/  IADD3 R35, PT, PT, R35, -R2, RZ ;  /* 0x8000000223237210 */ /* 0x000fe20007ffe0ff */
[----:B------:R-:W-:Y:S01]  /*0a40*/  IMAD.IADD R24, R3, 0x1, R0 ;  /* 0x0000000103187824 */ /* 0x000fe200078e0200 */
        /* <DEDUP_REMOVED lines=14> */
[----:B------:R-:W-:Y:S01]  /*0b30*/  SEL R7, R4, RZ, P2 ;  /* 0x000000ff04077207 */ /* 0x000fe20001000000 */
[C---:B------:R-:W-:Y:S01]  /*0b40*/  VIADD R8, R41.reuse, 0x7 ;  /* 0x0000000729087836 */ /* 0x040fe20000000000 */
[----:B------:R-:W-:Y:S01]  /*0b50*/  ISETP.GE.AND P2, PT, R34, UR6, PT ;  /* 0x0000000622007c0c */ /* 0x000fe2000bf46270 */
[----:B------:R-:W-:Y:S01]  /*0b60*/  VIADD R22, R41, 0xc ;  /* 0x0000000c29167836 */ /* 0x000fe20000000000 */
[----:B------:R-:W-:Y:S01]  /*0b70*/  IADD3 R31, PT, PT, R31, -R2, RZ ;  /* 0x800000021f1f7210 */ /* 0x000fe20007ffe0ff */
[----:B------:R-:W-:Y:S01]  /*0b80*/  IMAD.IADD R38, R38, 0x1, -R7 ;  /* 0x0000000126267824 */ /* 0x000fe200078e0a07 */
[----:B------:R-:W-:Y:S01]  /*0b90*/  SEL R2, R4, RZ, P0 ;  /* 0x000000ff04027207 */ /* 0x000fe20000000000 */
[----:B------:R-:W-:Y:S01]  /*0ba0*/  UPRMT UR9, UR5, 0x9910, URZ ;  /* 0x0000991005097896 */ /* 0x000fe200080000ff */
[----:B------:R-:W-:-:S02]  /*0bb0*/  IADD3 R30, PT, PT, R3, 0xb, RZ ;  /* 0x0000000b031e7810 */ /* 0x000fc40007ffe0ff */
[----:B------:R-:W-:Y:S01]  /*0bc0*/  ISETP.GE.AND P1, PT, R27, UR6, PT ;  /* 0x000000061b007c0c */ /* 0x000fe2000bf26270 */
[----:B------:R-:W-:Y:S01]  /*0bd0*/  IMAD.IADD R29, R29, 0x1, -R2 ;  /* 0x000000011d1d7824 */ /* 0x000fe200078e0a02 */
[----:B------:R-:W-:Y:S02]  /*0be0*/  SEL R7, R4, RZ, P2 ;  /* 0x000000ff04077207 */ /* 0x000fe40001000000 */
[----:B------:R-:W-:Y:S02]  /*0bf0*/  ISETP.GE.AND P0, PT, R28, UR6, PT ;  /* 0x000000061c007c0c */ /* 0x000fe4000bf06270 */
[----:B------:R-:W-:Y:S01]  /*0c00*/  ISETP.GE.AND P2, PT, R30, UR6, PT ;  /* 0x000000061e007c0c */ /* 0x000fe2000bf46270 */
[----:B------:R-:W-:Y:S01]  /*0c10*/  IMAD.IADD R34, R34, 0x1, -R7 ;  /* 0x0000000122227824 */ /* 0x000fe200078e0a07 */
[----:B------:R-:W-:Y:S02]  /*0c20*/  SEL R2, R4, RZ, P1 ;  /* 0x000000ff04027207 */ /* 0x000fe40000800000 */
[----:B------:R-:W-:-:S02]  /*0c30*/  IADD3 R26, PT, PT, R3, 0xf, RZ ;  /* 0x0000000f031a7810 */ /* 0x000fc40007ffe0ff */
[C---:B------:R-:W-:Y:S01]  /*0c40*/  SEL R5, R4.reuse, RZ, P0 ;  /* 0x000000ff04057207 */ /* 0x040fe20000000000 */
[----:B------:R-:W-:Y:S01]  /*0c50*/  IMAD.IADD R27, R27, 0x1, -R2 ;  /* 0x000000011b1b7824 */ /* 0x000fe200078e0a02 */
[----:B------:R-:W-:Y:S02]  /*0c60*/  ISETP.GE.AND P0, PT, R3, UR6, PT ;  /* 0x0000000603007c0c */ /* 0x000fe4000bf06270 */
[----:B------:R-:W-:Y:S01]  /*0c70*/  SEL R7, R4, RZ, P2 ;  /* 0x000000ff04077207 */ /* 0x000fe20001000000 */
[----:B------:R-:W-:Y:S01]  /*0c80*/  IMAD.IADD R28, R28, 0x1, -R5 ;  /* 0x000000011c1c7824 */ /* 0x000fe200078e0a05 */
[----:B------:R-:W-:Y:S01]  /*0c90*/  ISETP.GE.AND P2, PT, R26, UR6, PT ;  /* 0x000000061a007c0c */ /* 0x000fe2000bf46270 */
[C---:B------:R-:W-:Y:S01]  /*0ca0*/  VIADD R5, R41.reuse, 0x4 ;  /* 0x0000000429057836 */ /* 0x040fe20000000000 */
[----:B------:R-:W-:Y:S01]  /*0cb0*/  SEL R2, R4, RZ, P0 ;  /* 0x000000ff04027207 */ /* 0x000fe20000000000 */
[----:B------:R-:W-:Y:S01]  /*0cc0*/  IMAD.IADD R30, R30, 0x1, -R7 ;  /* 0x000000011e1e7824 */ /* 0x000fe200078e0a07 */
[----:B------:R-:W-:Y:S01]  /*0cd0*/  SEL R7, R4, RZ, P2 ;  /* 0x000000ff04077207 */ /* 0x000fe20001000000 */
[----:B------:R-:W-:Y:S01]  /*0ce0*/  VIADD R4, R41, 0x3 ;  /* 0x0000000329047836 */ /* 0x000fe20000000000 */
[C---:B------:R-:W-:Y:S01]  /*0cf0*/  LOP3.LUT R23, R3.reuse, 0x8, RZ, 0x3c, !PT ;  /* 0x0000000803177812 */ /* 0x040fe200078e3cff */
[----:B------:R-:W-:Y:S01]  /*0d00*/  IMAD.IADD R25, R3, 0x1, -R2 ;  /* 0x0000000103197824 */ /* 0x000fe200078e0a02 */
[----:B------:R-:W-:Y:S01]  /*0d10*/  IADD3 R26, PT, PT, R26, -R7, RZ ;  /* 0x800000071a1a7210 */ /* 0x000fe20007ffe0ff */
[C---:B------:R-:W-:Y:S01]  /*0d20*/  VIADD R2, R41.reuse, 0x1 ;  /* 0x0000000129027836 */ /* 0x040fe20000000000 */
[C---:B------:R-:W-:Y:S01]  /*0d30*/  IADD3 R3, PT, PT, R41.reuse, 0x2, RZ ;  /* 0x0000000229037810 */ /* 0x040fe20007ffe0ff */
[----:B------:R-:W-:Y:S01]  /*0d40*/  IMAD.IADD R23, R0, 0x1, R23 ;  /* 0x0000000100177824 */ /* 0x000fe200078e0217 */
[----:B------:R-:W-:-:S02]  /*0d50*/  IADD3 R7, PT, PT, R41, 0x6, RZ ;  /* 0x0000000629077810 */ /* 0x000fc40007ffe0ff */
[C---:B------:R-:W-:Y:S02]  /*0d60*/  IADD3 R11, PT, PT, R41.reuse, 0xb, RZ ;  /* 0x0000000b290b7810 */ /* 0x040fe40007ffe0ff */
        /* <DEDUP_REMOVED lines=30> */
[----:B------:R-:W-:Y:S05]  /*0f50*/  CALL.REL.NOINC `($__internal_705_$__cuda_sm20_div_s16) ;  /* 0x0000002400087944 */ /* 0x000fea0003c00000 */
        /* <DEDUP_REMOVED lines=14> */
.L_x_35937:
[----:B------:R-:W0:Y:S01]  /*1040*/  S2R R17, SR_TID.X ;  /* 0x0000000000117919 */ /* 0x000e220000002100 */
[----:B------:R-:W-:Y:S01]  /*1050*/  BSSY.RECONVERGENT B0, `(.L_x_35895) ;  /* 0x000001c000007945 */ /* 0x000fe20003800200 */
[----:B------:R-:W-:Y:S02]  /*1060*/  PLOP3.LUT P1, PT, P0, PT, PT, 0x80, 0x8 ;  /* 0x000000000008781c */ /* 0x000fe4000072f070 */
[----:B0-----:R-:W-:-:S13]  /*1070*/  ISETP.GT.U32.AND P2, PT, R17, 0x3, PT ;  /* 0x000000031100780c */ /* 0x001fda0003f44070 */
[----:B-1234-:R-:W-:Y:S05]  /*1080*/  @P2 BRA `(.L_x_35896) ;  /* 0x0000000000602947 */ /* 0x01efea0003800000 */
[----:B------:R-:W0:Y:S01]  /*1090*/  S2UR UR12, SR_CgaCtaId ;  /* 0x00000000000c79c3 */ /* 0x000e220000008800 */
[----:B------:R-:W1:Y:S01]  /*10a0*/  LDCU UR6, c[0x0][0x388] ;  /* 0x00007100ff0677ac */ /* 0x000e620008000800 */
[C---:B------:R-:W-:Y:S02]  /*10b0*/  IMAD.SHL.U32 R46, R17.reuse, 0x4, RZ ;  /* 0x00000004112e7824 */ /* 0x040fe400078e00ff */
[----:B------:R-:W-:Y:S01]  /*10c0*/  IMAD.SHL.U32 R16, R17, 0x10, RZ ;  /* 0x0000001011107824 */ /* 0x000fe200078e00ff */
[----:B------:R-:W-:Y:S02]  /*10d0*/  UMOV UR5, 0x400 ;  /* 0x0000040000057882 */ /* 0x000fe40000000000 */
[----:B------:R-:W-:Y:S01]  /*10e0*/  UIADD3 UR5, UPT, UPT, UR5, 0x880, URZ ;  /* 0x0000088005057890 */ /* 0x000fe2000fffe0ff */
[----:B------:R-:W2:Y:S01]  /*10f0*/  S2UR UR8, SR_CTAID.X ;  /* 0x00000000000879c3 */ /* 0x000ea20000002500 */
[----:B-1----:R-:W-:Y:S02]  /*1100*/  UIMAD UR6, UR7, UR6, UR4 ;  /* 0x00000006070672a4 */ /* 0x002fe4000f8e0204 */
[----:B0-----:R-:W-:-:S06]  /*1110*/  ULEA UR5, UR12, UR5, 0x18 ;  /* 0x000000050c057291 */ /* 0x001fcc000f8ec0ff */
[----:B------:R-:W-:Y:S01]  /*1120*/  VIADD R47, R16, UR5 ;  /* 0x00000005102f7c36 */ /* 0x000fe20008000000 */
[----:B--2---:R-:W-:-:S06]  /*1130*/  ULEA UR6, UR8, UR6, 0x5 ;  /* 0x0000000608067291 */ /* 0x004fcc000f8e28ff */
[----:B------:R-:W-:-:S07]  /*1140*/  IADD3 R49, PT, PT, R45, UR6, R46 ;  /* 0x000000062d317c10 */ /* 0x000fce000fffe02e */
.L_x_35897:
[----:B------:R-:W0:Y:S02]  /*1150*/  LDC.64 R16, c[0x0][0x390] ;  /* 0x0000e400ff107b82 */ /* 0x000e240000000a00 */
[----:B0-----:R-:W-:-:S06]  /*1160*/  IMAD.WIDE R16, R49, 0x4, R16 ;  /* 0x0000000431107825 */ /* 0x001fcc00078e0210 */
[----:B------:R-:W2:Y:S01]  /*1170*/  LDG.E.128 R16, desc[UR14][R16.64] ;  /* 0x0000000e10107981 */ /* 0x000ea2000c1e1d00 */
[----:B------:R-:W-:Y:S01]  /*1180*/  MOV R51, UR13 ;  /* 0x0000000d00337c02 */ /* 0x000fe20008000f00 */
[----:B------:R-:W-:Y:S02]  /*1190*/  IMAD.U32 R50, RZ, RZ, UR13 ;  /* 0x0000000dff327e24 */ /* 0x000fe4000f8e00ff */
[----:B------:R-:W-:Y:S02]  /*11a0*/  IMAD.U32 R48, RZ, RZ, UR13 ;  /* 0x0000000dff307e24 */ /* 0x000fe4000f8e00ff */
[----:B------:R-:W-:Y:S01]  /*11b0*/  IMAD R46, R51, 0x4, R46 ;  /* 0x00000004332e7824 */ /* 0x000fe200078e022e */
[----:B------:R-:W-:-:S04]  /*11c0*/  LEA R49, R50, R49, 0x2 ;  /* 0x0000003132317211 */ /* 0x000fc800078e10ff */
[----:B------:R-:W-:Y:S01]  /*11d0*/  ISETP.GE.U32.AND P0, PT, R46, 0x10, PT ;  /* 0x000000102e00780c */ /* 0x000fe20003f06070 */
[----:B--2---:R0:W-:Y:S02]  /*11e0*/  STS.128 [R47], R16 ;  /* 0x000000102f007388 */ /* 0x0041e40000000c00 */
[----:B0-----:R-:W-:-:S10]  /*11f0*/  IMAD R47, R48, 0x10, R47 ;  /* 0x00000010302f7824 */ /* 0x001fd400078e022f */
[----:B------:R-:W-:Y:S05]  /*1200*/  @!P0 BRA `(.L_x_35897) ;  /* 0xfffffffc00d08947 */ /* 0x000fea000383ffff */
.L_x_35896:
[----:B------:R-:W-:Y:S05]  /*1210*/  BSYNC.RECONVERGENT B0 ;  /* 0x0000000000007941 */ /* 0x000fea0003800200 */
.L_x_35895:
[----:B------:R-:W-:Y:S02]  /*1220*/  VIADD R18, R45, UR4 ;  /* 0x000000042d127c36 */ /* 0x000fe40008000000 */
[----:B------:R-:W-:-:S07]  /*1230*/  IMAD.MOV.U32 R19, RZ, RZ, RZ ;  /* 0x000000ffff137224 */ /* 0x000fce00078e00ff */
.L_x_35936:
[----:B------:R-:W0:Y:S02]  /*1240*/  S2R R17, SR_TID.X ;  /* 0x0000000000117919 */ /* 0x000e240000002100 */
[----:B0-----:R-:W-:Y:S02]  /*1250*/  LOP3.LUT R16, R17, 0xf, RZ, 0xc0, !PT ;  /* 0x0000000f11107812 */ /* 0x001fe400078ec0ff */
[----:B------:R-:W-:Y:S02]  /*1260*/  SHF.R.U32.HI R45, RZ, 0x4, R17 ;  /* 0x00000004ff2d7819 */ /* 0x000fe40000011611 */
[----:B-1234-:R-:W-:-:S07]  /*1270*/  IADD3 R49, PT, PT, R16, R19, RZ ;  /* 0x0000001310317210 */ /* 0x01efce0007ffe0ff */
.L_x_35898:
        /* <DEDUP_REMOVED lines=18> */
.L_x_35935:
[----:B------:R-:W0:Y:S01]  /*13a0*/  S2R R16, SR_TID.X ;  /* 0x0000000000107919 */ /* 0x000e220000002100 */
[C---:B------:R-:W-:Y:S01]  /*13b0*/  IMAD.IADD R45, R41.reuse, 0x1, R17 ;  /* 0x00000001292d7824 */ /* 0x040fe200078e0211 */
        /* <DEDUP_REMOVED lines=31> */
[----:B------:R-:W-:-:S03]  /*15b0*/  ISETP.GE.AND P0, PT, R17, UR10, PT ;  /* 0x0000000a11007c0c */ /* 0x000fc6000bf06270 */
        /* <DEDUP_REMOVED lines=54> */
.L_x_35934:
        /* <DEDUP_REMOVED lines=11> */
.L_x_35940:
[----:B0--3--:R-:W-:-:S07]  /*19d0*/  IMAD R16, R46, R69, RZ ;  /* 0x000000452e107224 */ /* 0x009fce00078e02ff */
.L_x_35902:
[----:B------:R-:W-:-:S13]  /*19e0*/  ISETP.GE.AND P3, PT, R64, 0x2, PT ;  /* 0x000000024000780c */ /* 0x000fda0003f66270 */
[----:B------:R-:W-:Y:S05]  /*19f0*/  @!P3 BRA `(.L_x_35904) ;  /* 0x000000000010b947 */ /* 0x000fea0003800000 */
[----:B------:R-:W-:-:S03]  /*1a00*/  UMOV UR5, 0xffffffff ;  /* 0xffffffff00057882 */ /* 0x000fc60000000000 */
[----:B------:R-:W-:Y:S05]  /*1a10*/  BRA.DIV UR5, `(.L_x_35905) ;  /* 0x0000001205387947 */ /* 0x000fea000b800000 */
[----:B------:R3:W4:Y:S02]  /*1a20*/  SHFL.IDX PT, R65, R68, R40, 0x1f ;  /* 0x00001f2844417589 */ /* 0x00072400000e0000 */
.L_x_35943:
[----:B----4-:R-:W-:-:S07]  /*1a30*/  IMAD R16, R47, R65, R16 ;  /* 0x000000412f107224 */ /* 0x010fce00078e0210 */
.L_x_35904:
[----:B------:R-:W-:-:S13]  /*1a40*/  ISETP.GE.AND P3, PT, R64, 0x3, PT ;  /* 0x000000034000780c */ /* 0x000fda0003f66270 */
[----:B------:R-:W-:Y:S05]  /*1a50*/  @!P3 BRA `(.L_x_35906) ;  /* 0x000000000010b947 */ /* 0x000fea0003800000 */
[----:B------:R-:W-:-:S03]  /*1a60*/  UMOV UR5, 0xffffffff ;  /* 0xffffffff00057882 */ /* 0x000fc60000000000 */
[----:B------:R-:W-:Y:S05]  /*1a70*/  BRA.DIV UR5, `(.L_x_35907) ;  /* 0x0000001205447947 */ /* 0x000fea000b800000 */
[----:B------:R4:W0:Y:S02]  /*1a80*/  SHFL.IDX PT, R65, R68, R39, 0x1f ;  /* 0x00001f2744417589 */ /* 0x00082400000e0000 */
.L_x_35946:
[----:B0-----:R-:W-:-:S07]  /*1a90*/  IMAD R16, R48, R65, R16 ;  /* 0x0000004130107224 */ /* 0x001fce00078e0210 */
.L_x_35906:
[----:B------:R-:W-:-:S13]  /*1aa0*/  ISETP.GE.AND P3, PT, R64, 0x4, PT ;  /* 0x000000044000780c */ /* 0x000fda0003f66270 */
[----:B------:R-:W-:Y:S05]  /*1ab0*/  @!P3 BRA `(.L_x_35908) ;  /* 0x000000000010b947 */ /* 0x000fea0003800000 */
[----:B------:R-:W-:-:S03]  /*1ac0*/  UMOV UR5, 0xffffffff ;  /* 0xffffffff00057882 */ /* 0x000fc60000000000 */
[----:B------:R-:W-:Y:S05]  /*1ad0*/  BRA.DIV UR5, `(.L_x_35909) ;  /* 0x0000001205507947 */ /* 0x000fea000b800000 */
[----:B------:R0:W0:Y:S02]  /*1ae0*/  SHFL.IDX PT, R65, R68, R38, 0x1f ;  /* 0x00001f2644417589 */ /* 0x00002400000e0000 */
.L_x_35949:
[----:B0-----:R-:W-:-:S07]  /*1af0*/  IMAD R16, R49, R65, R16 ;  /* 0x0000004131107224 */ /* 0x001fce00078e0210 */
.L_x_35908:
[----:B------:R-:W-:-:S13]  /*1b00*/  ISETP.GE.AND P3, PT, R64, 0x5, PT ;  /* 0x000000054000780c */ /* 0x000fda0003f66270 */
[----:B------:R-:W-:Y:S05]  /*1b10*/  @!P3 BRA `(.L_x_35910) ;  /* 0x000000000010b947 */ /* 0x000fea0003800000 */
[----:B------:R-:W-:-:S03]  /*1b20*/  UMOV UR5, 0xffffffff ;  /* 0xffffffff00057882 */ /* 0x000fc60000000000 */
[----:B------:R-:W-:Y:S05]  /*1b30*/  BRA.DIV UR5, `(.L_x_35911) ;  /* 0x00000012055c7947 */ /* 0x000fea000b800000 */
[----:B------:R0:W0:Y:S02]  /*1b40*/  SHFL.IDX PT, R65, R68, R37, 0x1f ;  /* 0x00001f2544417589 */ /* 0x00002400000e0000 */
.L_x_35952:
[----:B0-----:R-:W-:-:S07]  /*1b50*/  IMAD R16, R50, R65, R16 ;  /* 0x0000004132107224 */ /* 0x001fce00078e0210 */
.L_x_35910:
[----:B------:R-:W-:-:S13]  /*1b60*/  ISETP.GE.AND P3, PT, R64, 0x6, PT ;  /* 0x000000064000780c */ /* 0x000fda0003f66270 */
[----:B------:R-:W-:Y:S05]  /*1b70*/  @!P3 BRA `(.L_x_35912) ;  /* 0x000000000010b947 */ /* 0x000fea0003800000 */
[----:B------:R-:W-:-:S03]  /*1b80*/  UMOV UR5, 0xffffffff ;  /* 0xffffffff00057882 */ /* 0x000fc60000000000 */
[----:B------:R-:W-:Y:S05]  /*1b90*/  BRA.DIV UR5, `(.L_x_35913) ;  /* 0x0000001205687947 */ /* 0x000fea000b800000 */
[----:B------:R0:W0:Y:S02]  /*1ba0*/  SHFL.IDX PT, R65, R68, R36, 0x1f ;  /* 0x00001f2444417589 */ /* 0x00002400000e0000 */
.L_x_35955:
[----:B0-----:R-:W-:-:S07]  /*1bb0*/  IMAD R16, R51, R65, R16 ;  /* 0x0000004133107224 */ /* 0x001fce00078e0210 */
.L_x_35912:
[----:B------:R-:W-:-:S13]  /*1bc0*/  ISETP.GE.AND P3, PT, R64, 0x7, PT ;  /* 0x000000074000780c */ /* 0x000fda0003f66270 */
[----:B------:R-:W-:Y:S05]  /*1bd0*/  @!P3 BRA `(.L_x_35914) ;  /* 0x000000000010b947 */ /* 0x000fea0003800000 */
[----:B------:R-:W-:-:S03]  /*1be0*/  UMOV UR5, 0xffffffff ;  /* 0xffffffff00057882 */ /* 0x000fc60000000000 */
[----:B------:R-:W-:Y:S05]  /*1bf0*/  BRA.DIV UR5, `(.L_x_35915) ;  /* 0x0000001205747947 */ /* 0x000fea000b800000 */
[----:B------:R0:W0:Y:S02]  /*1c00*/  SHFL.IDX PT, R65, R68, R35, 0x1f ;  /* 0x00001f2344417589 */ /* 0x00002400000e0000 */
.L_x_35958:
[----:B0-----:R-:W-:-:S07]  /*1c10*/  IMAD R16, R52, R65, R16 ;  /* 0x0000004134107224 */ /* 0x001fce00078e0210 */
.L_x_35914:
[----:B------:R-:W-:-:S13]  /*1c20*/  ISETP.GE.AND P3, PT, R64, 0x8, PT ;  /* 0x000000084000780c */ /* 0x000fda0003f66270 */
[----:B------:R-:W-:Y:S05]  /*1c30*/  @!P3 BRA `(.L_x_35916) ;  /* 0x000000000010b947 */ /* 0x000fea0003800000 */
[----:B------:R-:W-:-:S03]  /*1c40*/  UMOV UR5, 0xffffffff ;  /* 0xffffffff00057882 */ /* 0x000fc60000000000 */
[----:B------:R-:W-:Y:S05]  /*1c50*/  BRA.DIV UR5, `(.L_x_35917) ;  /* 0x0000001205807947 */ /* 0x000fea000b800000 */
[----:B------:R0:W0:Y:S02]  /*1c60*/  SHFL.IDX PT, R65, R68, R34, 0x1f ;  /* 0x00001f2244417589 */ /* 0x00002400000e0000 */
.L_x_35961:
[----:B01----:R-:W-:-:S07]  /*1c70*/  IMAD R16, R53, R65, R16 ;  /* 0x0000004135107224 */ /* 0x003fce00078e0210 */
.L_x_35916:
[----:B------:R-:W-:-:S13]  /*1c80*/  ISETP.GE.AND P3, PT, R64, 0x9, PT ;  /* 0x000000094000780c */ /* 0x000fda0003f66270 */
[----:B------:R-:W-:Y:S05]  /*1c90*/  @!P3 BRA `(.L_x_35918) ;  /* 0x000000000010b947 */ /* 0x000fea0003800000 */
[----:B------:R-:W-:-:S03]  /*1ca0*/  UMOV UR5, 0xffffffff ;  /* 0xffffffff00057882 */ /* 0x000fc60000000000 */
[----:B------:R-:W-:Y:S05]  /*1cb0*/  BRA.DIV UR5, `(.L_x_35919) ;  /* 0x00000012058c7947 */ /* 0x000fea000b800000 */
[----:B------:R0:W0:Y:S02]  /*1cc0*/  SHFL.IDX PT, R65, R68, R33, 0x1f ;  /* 0x00001f2144417589 */ /* 0x00002400000e0000 */
.L_x_35964:
[----:B0-----:R-:W-:-:S07]  /*1cd0*/  IMAD R16, R54, R65, R16 ;  /* 0x0000004136107224 */ /* 0x001fce00078e0210 */
.L_x_35918:
[----:B------:R-:W-:-:S13]  /*1ce0*/  ISETP.GE.AND P3, PT, R64, 0xa, PT ;  /* 0x0000000a4000780c */ /* 0x000fda0003f66270 */
[----:B------:R-:W-:Y:S05]  /*1cf0*/  @!P3 BRA `(.L_x_35920) ;  /* 0x000000000010b947 */ /* 0x000fea0003800000 */
[----:B------:R-:W-:-:S03]  /*1d00*/  UMOV UR5, 0xffffffff ;  /* 0xffffffff00057882 */ /* 0x000fc60000000000 */
[----:B------:R-:W-:Y:S05]  /*1d10*/  BRA.DIV UR5, `(.L_x_35921) ;  /* 0x0000001205987947 */ /* 0x000fea000b800000 */
[----:B------:R0:W0:Y:S02]  /*1d20*/  SHFL.IDX PT, R65, R68, R32, 0x1f ;  /* 0x00001f2044417589 */ /* 0x00002400000e0000 */
.L_x_35967:
[----:B0-----:R-:W-:-:S07]  /*1d30*/  IMAD R16, R55, R65, R16 ;  /* 0x0000004137107224 */ /* 0x001fce00078e0210 */
.L_x_35920:
[----:B------:R-:W-:-:S13]  /*1d40*/  ISETP.GE.AND P3, PT, R64, 0xb, PT ;  /* 0x0000000b4000780c */ /* 0x000fda0003f66270 */
[----:B------:R-:W-:Y:S05]  /*1d50*/  @!P3 BRA `(.L_x_35922) ;  /* 0x000000000010b947 */ /* 0x000fea0003800000 */
[----:B------:R-:W-:-:S03]  /*1d60*/  UMOV UR5, 0xffffffff ;  /* 0xffffffff00057882 */ /* 0x000fc60000000000 */
[----:B------:R-:W-:Y:S05]  /*1d70*/  BRA.DIV UR5, `(.L_x_35923) ;  /* 0x0000001205a47947 */ /* 0x000fea000b800000 */
[----:B------:R0:W0:Y:S02]  /*1d80*/  SHFL.IDX PT, R65, R68, R31, 0x1f ;  /* 0x00001f1f44417589 */ /* 0x00002400000e0000 */
.L_x_35970:
[----:B0-----:R-:W-:-:S07]  /*1d90*/  IMAD R16, R56, R65, R16 ;  /* 0x0000004138107224 */ /* 0x001fce00078e0210 */
.L_x_35922:
[----:B------:R-:W-:-:S13]  /*1da0*/  ISETP.GE.AND P3, PT, R64, 0xc, PT ;  /* 0x0000000c4000780c */ /* 0x000fda0003f66270 */
[----:B------:R-:W-:Y:S05]  /*1db0*/  @!P3 BRA `(.L_x_35924) ;  /* 0x000000000010b947 */ /* 0x000fea0003800000 */
[----:B------:R-:W-:-:S03]  /*1dc0*/  UMOV UR5, 0xffffffff ;  /* 0xffffffff00057882 */ /* 0x000fc60000000000 */
[----:B------:R-:W-:Y:S05]  /*1dd0*/  BRA.DIV UR5, `(.L_x_35925) ;  /* 0x0000001205b07947 */ /* 0x000fea000b800000 */
[----:B------:R0:W0:Y:S02]  /*1de0*/  SHFL.IDX PT, R65, R68, R30, 0x1f ;  /* 0x00001f1e44417589 */ /* 0x00002400000e0000 */
.L_x_35973:
[----:B0-----:R-:W-:-:S07]  /*1df0*/  IMAD R16, R57, R65, R16 ;  /* 0x0000004139107224 */ /* 0x001fce00078e0210 */
.L_x_35924:
[----:B------:R-:W-:-:S13]  /*1e00*/  ISETP.GE.AND P3, PT, R64, 0xd, PT ;  /* 0x0000000d4000780c */ /* 0x000fda0003f66270 */
[----:B------:R-:W-:Y:S05]  /*1e10*/  @!P3 BRA `(.L_x_35926) ;  /* 0x000000000010b947 */ /* 0x000fea0003800000 */
[----:B------:R-:W-:-:S03]  /*1e20*/  UMOV UR5, 0xffffffff ;  /* 0xffffffff00057882 */ /* 0x000fc60000000000 */
[----:B------:R-:W-:Y:S05]  /*1e30*/  BRA.DIV UR5, `(.L_x_35927) ;  /* 0x0000001205bc7947 */ /* 0x000fea000b800000 */
[----:B------:R0:W0:Y:S02]  /*1e40*/  SHFL.IDX PT, R65, R68, R29, 0x1f ;  /* 0x00001f1d44417589 */ /* 0x00002400000e0000 */
.L_x_35976:
[----:B0-----:R-:W-:-:S07]  /*1e50*/  IMAD R16, R58, R65, R16 ;  /* 0x000000413a107224 */ /* 0x001fce00078e0210 */
.L_x_35926:
[----:B------:R-:W-:-:S13]  /*1e60*/  ISETP.GE.AND P3, PT, R64, 0xe, PT ;  /* 0x0000000e4000780c */ /* 0x000fda0003f66270 */
[----:B------:R-:W-:Y:S05]  /*1e70*/  @!P3 BRA `(.L_x_35928) ;  /* 0x000000000010b947 */ /* 0x000fea0003800000 */
[----:B------:R-:W-:-:S03]  /*1e80*/  UMOV UR5, 0xffffffff ;  /* 0xffffffff00057882 */ /* 0x000fc60000000000 */
[----:B------:R-:W-:Y:S05]  /*1e90*/  BRA.DIV UR5, `(.L_x_35929) ;  /* 0x0000001205c87947 */ /* 0x000fea000b800000 */
[----:B------:R0:W0:Y:S02]  /*1ea0*/  SHFL.IDX PT, R65, R68, R28, 0x1f ;  /* 0x00001f1c44417589 */ /* 0x00002400000e0000 */
.L_x_35979:
[----:B0-----:R-:W-:-:S07]  /*1eb0*/  IMAD R16, R59, R65, R16 ;  /* 0x000000413b107224 */ /* 0x001fce00078e0210 */
.L_x_35928:
[----:B------:R-:W-:-:S13]  /*1ec0*/  ISETP.GE.AND P3, PT, R64, 0xf, PT ;  /* 0x0000000f4000780c */ /* 0x000fda0003f66270 */
[----:B------:R-:W-:Y:S05]  /*1ed0*/  @!P3 BRA `(.L_x_35930) ;  /* 0x000000000010b947 */ /* 0x000fea0003800000 */
[----:B------:R-:W-:-:S03]  /*1ee0*/  UMOV UR5, 0xffffffff ;  /* 0xffffffff00057882 */ /* 0x000fc60000000000 */
[----:B------:R-:W-:Y:S05]  /*1ef0*/  BRA.DIV UR5, `(.L_x_35931) ;  /* 0x0000001205d47947 */ /* 0x000fea000b800000 */
[----:B------:R0:W0:Y:S02]  /*1f00*/  SHFL.IDX PT, R65, R68, R27, 0x1f ;  /* 0x00001f1b44417589 */ /* 0x00002400000e0000 */
.L_x_35982:
[----:B0-----:R-:W-:-:S07]  /*1f10*/  IMAD R16, R60, R65, R16 ;  /* 0x000000413c107224 */ /* 0x001fce00078e0210 */
.L_x_35930:
[----:B------:R-:W-:-:S13]  /*1f20*/  ISETP.GE.AND P3, PT, R64, 0x10, PT ;  /* 0x000000104000780c */ /* 0x000fda0003f66270 */
[----:B------:R-:W-:Y:S05]  /*1f30*/  @!P3 BRA `(.L_x_35932) ;  /* 0x00000004001cb947 */ /* 0x000fea0003800000 */
[----:B------:R-:W-:-:S03]  /*1f40*/  UMOV UR5, 0xffffffff ;  /* 0xffffffff00057882 */ /* 0x000fc60000000000 */
[----:B------:R-:W-:Y:S05]  /*1f50*/  BRA.DIV UR5, `(.L_x_35933) ;  /* 0x0000001205e07947 */ /* 0x000fea000b800000 */
[----:B--234-:R2:W3:Y:S02]  /*1f60*/  SHFL.IDX PT, R68, R68, R26, 0x1f ;  /* 0x00001f1a44447589 */ /* 0x01c4e400000e0000 */
.L_x_35985:
[----:B0--3--:R-:W-:Y:S01]  /*1f70*/  IMAD R16, R61, R68, R16 ;  /* 0x000000443d107224 */ /* 0x009fe200078e0210 */
[----:B------:R-:W-:Y:S06]  /*1f80*/  BRA `(.L_x_35932) ;  /* 0x0000000400087947 */ /* 0x000fec0003800000 */
.L_x_35901:
        /* <DEDUP_REMOVED lines=66> */
.L_x_35932:
        /* <DEDUP_REMOVED lines=17> */
.L_x_35900:
[----:B------:R-:W-:Y:S05]  /*24c0*/  @!P0 BRA `(.L_x_35935) ;  /* 0xffffffec00b48947 */ /* 0x000fea000383ffff */
[----:B------:R-:W-:Y:S05]  /*24d0*/  BSYNC.RECONVERGENT B0 ;  /* 0x0000000000007941 */ /* 0x000fea0003800200 */
.L_x_35899:
        /* <DEDUP_REMOVED lines=13> */
[----:B------:R-:W5:Y:S01]  /*25b0*/  S2R R8, SR_TID.X ;  /* 0x0000000000087919 */ /* 0x000f620000002100 */
[----:B------:R-:W1:Y:S01]  /*25c0*/  LDCU UR5, c[0x0][0x384] ;  /* 0x00007080ff0577ac */ /* 0x000e620008000800 */
[----:B------:R-:W-:Y:S01]  /*25d0*/  SHF.L.U32 R14, R16, 0x4, RZ ;  /* 0x00000004100e7819 */ /* 0x000fe200000006ff */
[----:B------:R-:W2:Y:S01]  /*25e0*/  I2F.RP R6, R11 ;  /* 0x0000000b00067306 */ /* 0x000ea20000209400 */
[----:B------:R-:W-:Y:S01]  /*25f0*/  ISETP.NE.AND P3, PT, RZ, UR10, PT ;  /* 0x0000000aff007c0c */ /* 0x000fe2000bf65270 */
[----:B------:R-:W-:Y:S01]  /*2600*/  UMOV UR6, 0x400 ;  /* 0x0000040000067882 */ /* 0x000fe20000000000 */
[----:B------:R-:W3:Y:S01]  /*2610*/  LDC R10, c[0x0][0x388] ;  /* 0x0000e200ff0a7b82 */ /* 0x000ee20000000800 */
[----:B------:R-:W-:Y:S01]  /*2620*/  UIADD3 UR6, UPT, UPT, UR6, 0x900, URZ ;  /* 0x0000090006067890 */ /* 0x000fe2000fffe0ff */
[----:B------:R-:W-:-:S06]  /*2630*/  LOP3.LUT R15, RZ, UR10, RZ, 0x33, !PT ;  /* 0x0000000aff0f7c12 */ /* 0x000fcc000f8e33ff */
[----:B------:R-:W4:Y:S01]  /*2640*/  S2UR UR8, SR_CgaCtaId ;  /* 0x00000000000879c3 */ /* 0x000f220000008800 */
[----:B--2---:R-:W-:Y:S01]  /*2650*/  MUFU.RCP R6, R6 ;  /* 0x0000000600067308 */ /* 0x004fe20000001000 */
[----:B0-----:R-:W-:-:S06]  /*2660*/  IABS R7, R9 ;  /* 0x0000000900077213 */ /* 0x001fcc0000000000 */
[----:B------:R-:W0:Y:S01]  /*2670*/  S2UR UR4, SR_CTAID.X ;  /* 0x00000000000479c3 */ /* 0x000e220000002500 */
[----:B------:R-:W2:Y:S01]  /*2680*/  I2F.RP R0, R7 ;  /* 0x0000000700007306 */ /* 0x000ea20000209400 */
[----:B---3--:R-:W-:Y:S01]  /*2690*/  IABS R4, R10 ;  /* 0x0000000a00047213 */ /* 0x008fe20000000000 */
[----:B----4-:R-:W-:-:S06]  /*26a0*/  ULEA UR6, UR8, UR6, 0x18 ;  /* 0x0000000608067291 */ /* 0x010fcc000f8ec0ff */
[----:B--2---:R-:W2:Y:S01]  /*26b0*/  MUFU.RCP R0, R0 ;  /* 0x0000000000007308 */ /* 0x004ea20000001000 */
[----:B0-----:R-:W-:-:S04]  /*26c0*/  UIMAD UR4, UR10, UR4, URZ ;  /* 0x000000040a0472a4 */ /* 0x001fc8000f8e02ff */
[----:B-1----:R-:W-:Y:S01]  /*26d0*/  UIMAD UR4, UR7, UR5, UR4 ;  /* 0x00000005070472a4 */ /* 0x002fe2000f8e0204 */
[----:B--2---:R-:W-:-:S06]  /*26e0*/  VIADD R3, R0, 0xffffffe ;  /* 0x0ffffffe00037836 */ /* 0x004fcc0000000000 */
[----:B------:R-:W0:Y:S02]  /*26f0*/  F2I.FTZ.U32.TRUNC.NTZ R3, R3 ;  /* 0x0000000300037305 */ /* 0x000e24000021f000 */
[----:B0-----:R-:W-:-:S05]  /*2700*/  IADD3 R2, PT, PT, RZ, -R3, RZ ;  /* 0x80000003ff027210 */ /* 0x001fca0007ffe0ff */
[----:B------:R-:W-:Y:S02]  /*2710*/  IMAD R5, R2, R7, RZ ;  /* 0x0000000702057224 */ /* 0x000fe400078e02ff */
[----:B------:R-:W-:-:S04]  /*2720*/  IMAD.MOV.U32 R2, RZ, RZ, RZ ;  /* 0x000000ffff027224 */ /* 0x000fc800078e00ff */
[----:B------:R-:W-:-:S04]  /*2730*/  IMAD.HI.U32 R5, R3, R5, R2 ;  /* 0x0000000503057227 */ /* 0x000fc800078e0002 */
[----:B------:R-:W-:Y:S02]  /*2740*/  IMAD.MOV.U32 R2, RZ, RZ, R4 ;  /* 0x000000ffff027224 */ /* 0x000fe400078e0004 */
[----:B------:R-:W-:Y:S02]  /*2750*/  VIADD R4, R6, 0xffffffe ;  /* 0x0ffffffe06047836 */ /* 0x000fe40000000000 */
[----:B------:R-:W-:Y:S02]  /*2760*/  IMAD.HI.U32 R0, R5, R2, RZ ;  /* 0x0000000205007227 */ /* 0x000fe400078e00ff */
[----:B------:R-:W0:Y:S03]  /*2770*/  F2I.FTZ.U32.TRUNC.NTZ R5, R4 ;  /* 0x0000000400057305 */ /* 0x000e26000021f000 */
[----:B------:R-:W-:-:S05]  /*2780*/  IADD3 R3, PT, PT, -R0, RZ, RZ ;  /* 0x000000ff00037210 */ /* 0x000fca0007ffe1ff */
[----:B------:R-:W-:-:S05]  /*2790*/  IMAD R2, R7, R3, R2 ;  /* 0x0000000307027224 */ /* 0x000fca00078e0202 */
[----:B------:R-:W-:Y:S01]  /*27a0*/  ISETP.GT.U32.AND P1, PT, R7, R2, PT ;  /* 0x000000020700720c */ /* 0x000fe20003f24070 */
[----:B0-----:R-:W-:-:S12]  /*27b0*/  IMAD.MOV R4, RZ, RZ, -R5 ;  /* 0x000000ffff047224 */ /* 0x001fd800078e0a05 */
[----:B------:R-:W-:Y:S01]  /*27c0*/  @!P1 IMAD.IADD R2, R2, 0x1, -R7 ;  /* 0x0000000102029824 */ /* 0x000fe200078e0a07 */
[----:B------:R-:W-:Y:S02]  /*27d0*/  @!P1 IADD3 R0, PT, PT, R0, 0x1, RZ ;  /* 0x0000000100009810 */ /* 0x000fe40007ffe0ff */
[----:B------:R-:W-:Y:S02]  /*27e0*/  ISETP.NE.AND P1, PT, R9, RZ, PT ;  /* 0x000000ff0900720c */ /* 0x000fe40003f25270 */
[----:B------:R-:W-:Y:S01]  /*27f0*/  ISETP.GE.U32.AND P0, PT, R2, R7, PT ;  /* 0x000000070200720c */ /* 0x000fe20003f06070 */
[----:B------:R-:W-:Y:S01]  /*2800*/  IMAD R7, R4, R11, RZ ;  /* 0x0000000b04077224 */ /* 0x000fe200078e02ff */
[----:B------:R-:W-:Y:S01]  /*2810*/  LOP3.LUT R2, R10, R9, RZ, 0x3c, !PT ;  /* 0x000000090a027212 */ /* 0x000fe200078e3cff */
[----:B------:R-:W-:Y:S02]  /*2820*/  IMAD.MOV.U32 R4, RZ, RZ, RZ ;  /* 0x000000ffff047224 */ /* 0x000fe400078e00ff */
[----:B------:R-:W-:Y:S01]  /*2830*/  VIADD R10, R14, UR6 ;  /* 0x000000060e0a7c36 */ /* 0x000fe20008000000 */
[----:B------:R-:W-:Y:S01]  /*2840*/  ISETP.GE.AND P2, PT, R2, RZ, PT ;  /* 0x000000ff0200720c */ /* 0x000fe20003f46270 */
[----:B------:R-:W-:Y:S01]  /*2850*/  IMAD.HI.U32 R12, R5, R7, R4 ;  /* 0x00000007050c7227 */ /* 0x000fe200078e0004 */
[----:B------:R-:W0:Y:S05]  /*2860*/  LDC.64 R2, c[0x0][0x3a0] ;  /* 0x0000e800ff027b82 */ /* 0x000e2a0000000a00 */
[----:B------:R-:W-:-:S05]  /*2870*/  @P0 VIADD R0, R0, 0x1 ;  /* 0x0000000100000836 */ /* 0x000fca0000000000 */
[----:B------:R-:W-:Y:S01]  /*2880*/  MOV R13, R0 ;  /* 0x00000000000d7202 */ /* 0x000fe20000000f00 */
[----:B-----5:R-:W-:-:S04]  /*2890*/  IMAD.SHL.U32 R0, R8, 0x4, RZ ;  /* 0x0000000408007824 */ /* 0x020fc800078e00ff */
[----:B------:R-:W-:Y:S01]  /*28a0*/  @!P2 IMAD.MOV R13, RZ, RZ, -R13 ;  /* 0x000000ffff0da224 */ /* 0x000fe200078e0a0d */
[----:B------:R-:W-:-:S07]  /*28b0*/  @!P1 LOP3.LUT R13, RZ, R9, RZ, 0x33, !PT ;  /* 0x00000009ff0d9212 */ /* 0x000fce00078e33ff */
.L_x_35938:
[----:B-1----:R-:W-:Y:S01]  /*28c0*/  IABS R4, UR10 ;  /* 0x0000000a00047c13 */ /* 0x002fe20008000000 */
[----:B------:R-:W-:Y:S01]  /*28d0*/  IMAD.U32 R17, RZ, RZ, UR13 ;  /* 0x0000000dff117e24 */ /* 0x000fe2000f8e00ff */
[----:B------:R-:W-:Y:S02]  /*28e0*/  IABS R5, R0 ;  /* 0x0000000000057213 */ /* 0x000fe40000000000 */
        /* <DEDUP_REMOVED lines=10> */
[----:B------:R1:W2:Y:S02]  /*2990*/  LDS.128 R4, [R10] ;  /* 0x000000000a047984 */ /* 0x0002a40000000c00 */
[----:B-1----:R-:W-:-:S09]  /*29a0*/  LEA R10, R17, R10, 0x4 ;  /* 0x0000000a110a7211 */ /* 0x002fd200078e20ff */
[----:B------:R-:W-:-:S05]  /*29b0*/  @P0 IADD3 R8, PT, PT, R8, 0x1, RZ ;  /* 0x0000000108080810 */ /* 0x000fca0007ffe0ff */
[----:B------:R-:W-:-:S05]  /*29c0*/  @!P2 IMAD.MOV R8, RZ, RZ, -R8 ;  /* 0x000000ffff08a224 */ /* 0x000fca00078e0a08 */
[----:B------:R-:W-:-:S05]  /*29d0*/  SEL R8, R15, R8, !P3 ;  /* 0x000000080f087207 */ /* 0x000fca0005800000 */
[----:B------:R-:W-:Y:S02]  /*29e0*/  IMAD.MOV R9, RZ, RZ, -R8 ;  /* 0x000000ffff097224 */ /* 0x000fe400078e0a08 */
[----:B------:R-:W-:Y:S02]  /*29f0*/  IMAD R8, R13, R8, UR4 ;  /* 0x000000040d087e24 */ /* 0x000fe4000f8e0208 */
[--C-:B------:R-:W-:Y:S02]  /*2a00*/  IMAD R9, R9, UR10, R0.reuse ;  /* 0x0000000a09097c24 */ /* 0x100fe4000f8e0200 */
[----:B------:R-:W-:-:S03]  /*2a10*/  IMAD R0, R17, 0x4, R0 ;  /* 0x0000000411007824 */ /* 0x000fc600078e0200 */
[----:B------:R-:W-:Y:S02]  /*2a20*/  IADD3 R9, PT, PT, R8, R9, RZ ;  /* 0x0000000908097210 */ /* 0x000fe40007ffe0ff */
[----:B------:R-:W-:-:S03]  /*2a30*/  ISETP.GE.U32.AND P0, PT, R0, 0x20, PT ;  /* 0x000000200000780c */ /* 0x000fc60003f06070 */
[----:B0-----:R-:W-:-:S05]  /*2a40*/  IMAD.WIDE R8, R9, 0x4, R2 ;  /* 0x0000000409087825 */ /* 0x001fca00078e0202 */
[----:B--2---:R1:W-:Y:S05]  /*2a50*/  STG.E.128 desc[UR14][R8.64], R4 ;  /* 0x0000000408007986 */ /* 0x0043ea000c101d0e */
[----:B------:R-:W-:Y:S05]  /*2a60*/  @!P0 BRA `(.L_x_35938) ;  /* 0xfffffffc00948947 */ /* 0x000fea000383ffff */
[----:B------:R-:W-:Y:S05]  /*2a70*/  EXIT ;  /* 0x000000000000794d */ /* 0x000fea0003800000 */
.L_x_35903:
[----:B------:R-:W-:Y:S01]  /*2a80*/  IMAD.MOV.U32 R65, RZ, RZ, R25 ;  /* 0x000000ffff417224 */ /* 0x000fe200078e0019 */
[----:B------:R-:W-:Y:S01]  /*2a90*/  MOV R67, 0xffffffff ;  /* 0xffffffff00437802 */ /* 0x000fe20000000f00 */
[----:B------:R-:W-:-:S07]  /*2aa0*/  IMAD.MOV.U32 R66, RZ, RZ, 0x1f ;  /* 0x0000001fff427424 */ /* 0x000fce00078e00ff */
[----:B01----:R-:W-:Y:S05]  /*2ab0*/  WARPSYNC.COLLECTIVE R67, `(.L_x_35939) ;  /* 0x0000000043087348 */ /* 0x003fea0003c00000 */
[----:B------:R2:W3:Y:S02]  /*2ac0*/  SHFL.IDX P3, R65, R68, R65, R66 ;  /* 0x0000004144417389 */ /* 0x0004e40000060042 */
[----:B0123--:R-:W-:Y:S05]  /*2ad0*/  ENDCOLLECTIVE ;  /* 0x000000000000791b */ /* 0x00ffea0003800000 */
.L_x_35939:
[----:B------:R-:W-:Y:S01]  /*2ae0*/  IMAD.MOV.U32 R69, RZ, RZ, R65 ;  /* 0x000000ffff457224 */ /* 0x000fe200078e0041 */
[----:B------:R-:W-:Y:S06]  /*2af0*/  BRA `(.L_x_35940) ;  /* 0xffffffec00b47947 */ /* 0x000fec000383ffff */
.L_x_35905:
[----:B------:R-:W-:Y:S01]  /*2b00*/  HFMA2 R66, -RZ, RZ, 0, 1.847743988037109375e-06 ;  /* 0x0000001fff427431 */ /* 0x000fe200000001ff */
[----:B------:R-:W-:Y:S01]  /*2b10*/  BSSY B1, `(.L_x_35941) ;  /* 0x0000006000017945 */ /* 0x000fe20003800000 */
[----:B------:R-:W-:Y:S02]  /*2b20*/  IMAD.MOV.U32 R65, RZ, RZ, R40 ;  /* 0x000000ffff417224 */ /* 0x000fe400078e0028 */
[----:B------:R-:W-:-:S07]  /*2b30*/  IMAD.MOV.U32 R67, RZ, RZ, -0x1 ;  /* 0xffffffffff437424 */ /* 0x000fce00078e00ff */
[----:B012---:R-:W-:Y:S05]  /*2b40*/  WARPSYNC.COLLECTIVE R67, `(.L_x_35942) ;  /* 0x0000000043087348 */ /* 0x007fea0003c00000 */
[----:B------:R3:W4:Y:S02]  /*2b50*/  SHFL.IDX P3, R65, R68, R65, R66 ;  /* 0x0000004144417389 */ /* 0x0007240000060042 */
[----:B01234-:R-:W-:Y:S05]  /*2b60*/  ENDCOLLECTIVE ;  /* 0x000000000000791b */ /* 0x01ffea0003800000 */
.L_x_35942:
[----:B------:R-:W-:Y:S05]  /*2b70*/  BSYNC B1 ;  /* 0x0000000000017941 */ /* 0x000fea0003800000 */
.L_x_35941:
[----:B------:R-:W-:Y:S05]  /*2b80*/  BRA `(.L_x_35943) ;  /* 0xffffffec00a87947 */ /* 0x000fea000383ffff */
.L_x_35907:
[----:B------:R-:W-:Y:S01]  /*2b90*/  BSSY B1, `(.L_x_35944) ;  /* 0x0000007000017945 */ /* 0x000fe20003800000 */
[----:B------:R-:W-:Y:S01]  /*2ba0*/  IMAD.MOV.U32 R65, RZ, RZ, R39 ;  /* 0x000000ffff417224 */ /* 0x000fe200078e0027 */
[----:B------:R-:W-:Y:S01]  /*2bb0*/  MOV R66, 0x1f ;  /* 0x0000001f00427802 */ /* 0x000fe20000000f00 */
[----:B------:R-:W-:-:S07]  /*2bc0*/  IMAD.MOV.U32 R67, RZ, RZ, -0x1 ;  /* 0xffffffffff437424 */ /* 0x000fce00078e00ff */
[----:B0123--:R-:W-:Y:S05]  /*2bd0*/  WARPSYNC.COLLECTIVE R67, `(.L_x_35945) ;  /* 0x0000000043087348 */ /* 0x00ffea0003c00000 */
[----:B------:R4:W0:Y:S02]  /*2be0*/  SHFL.IDX P3, R65, R68, R65, R66 ;  /* 0x0000004144417389 */ /* 0x0008240000060042 */
[----:B01234-:R-:W-:Y:S05]  /*2bf0*/  ENDCOLLECTIVE ;  /* 0x000000000000791b */ /* 0x01ffea0003800000 */
.L_x_35945:
[----:B------:R-:W-:Y:S05]  /*2c00*/  BSYNC B1 ;  /* 0x0000000000017941 */ /* 0x000fea0003800000 */
.L_x_35944:
[----:B------:R-:W-:Y:S05]  /*2c10*/  BRA `(.L_x_35946) ;  /* 0xffffffec009c7947 */ /* 0x000fea000383ffff */
.L_x_35909:
[----:B------:R-:W-:Y:S01]  /*2c20*/  HFMA2 R66, -RZ, RZ, 0, 1.847743988037109375e-06 ;  /* 0x0000001fff427431 */ /* 0x000fe200000001ff */
[----:B------:R-:W-:Y:S01]  /*2c30*/  BSSY B1, `(.L_x_35947) ;  /* 0x0000006000017945 */ /* 0x000fe20003800000 */
[----:B------:R-:W-:Y:S02]  /*2c40*/  IMAD.MOV.U32 R65, RZ, RZ, R38 ;  /* 0x000000ffff417224 */ /* 0x000fe400078e0026 */
[----:B------:R-:W-:-:S07]  /*2c50*/  IMAD.MOV.U32 R67, RZ, RZ, -0x1 ;  /* 0xffffffffff437424 */ /* 0x000fce00078e00ff */
[----:B01234-:R-:W-:Y:S05]  /*2c60*/  WARPSYNC.COLLECTIVE R67, `(.L_x_35948) ;  /* 0x0000000043087348 */ /* 0x01ffea0003c00000 */
[----:B------:R0:W0:Y:S02]  /*2c70*/  SHFL.IDX P3, R65, R68, R65, R66 ;  /* 0x0000004144417389 */ /* 0x0000240000060042 */
[----:B01234-:R-:W-:Y:S05]  /*2c80*/  ENDCOLLECTIVE ;  /* 0x000000000000791b */ /* 0x01ffea0003800000 */
.L_x_35948:
[----:B------:R-:W-:Y:S05]  /*2c90*/  BSYNC B1 ;  /* 0x0000000000017941 */ /* 0x000fea0003800000 */
.L_x_35947:
[----:B------:R-:W-:Y:S05]  /*2ca0*/  BRA `(.L_x_35949) ;  /* 0xffffffec00907947 */ /* 0x000fea000383ffff */
.L_x_35911:
[----:B------:R-:W-:Y:S01]  /*2cb0*/  BSSY B1, `(.L_x_35950) ;  /* 0x0000007000017945 */ /* 0x000fe20003800000 */
[----:B------:R-:W-:Y:S01]  /*2cc0*/  IMAD.MOV.U32 R65, RZ, RZ, R37 ;  /* 0x000000ffff417224 */ /* 0x000fe200078e0025 */
[----:B------:R-:W-:Y:S01]  /*2cd0*/  MOV R66, 0x1f ;  /* 0x0000001f00427802 */ /* 0x000fe20000000f00 */
[----:B------:R-:W-:-:S07]  /*2ce0*/  IMAD.MOV.U32 R67, RZ, RZ, -0x1 ;  /* 0xffffffffff437424 */ /* 0x000fce00078e00ff */
[----:B01234-:R-:W-:Y:S05]  /*2cf0*/  WARPSYNC.COLLECTIVE R67, `(.L_x_35951) ;  /* 0x0000000043087348 */ /* 0x01ffea0003c00000 */
[----:B------:R0:W0:Y:S02]  /*2d00*/  SHFL.IDX P3, R65, R68, R65, R66 ;  /* 0x0000004144417389 */ /* 0x0000240000060042 */
[----:B01234-:R-:W-:Y:S05]  /*2d10*/  ENDCOLLECTIVE ;  /* 0x000000000000791b */ /* 0x01ffea0003800000 */
.L_x_35951:
[----:B------:R-:W-:Y:S05]  /*2d20*/  BSYNC B1 ;  /* 0x0000000000017941 */ /* 0x000fea0003800000 */
.L_x_35950:
[----:B------:R-:W-:Y:S05]  /*2d30*/  BRA `(.L_x_35952) ;  /* 0xffffffec00847947 */ /* 0x000fea000383ffff */
.L_x_35913:
[----:B------:R-:W-:Y:S01]  /*2d40*/  HFMA2 R66, -RZ, RZ, 0, 1.847743988037109375e-06 ;  /* 0x0000001fff427431 */ /* 0x000fe200000001ff */
[----:B------:R-:W-:Y:S01]  /*2d50*/  BSSY B1, `(.L_x_35953) ;  /* 0x0000006000017945 */ /* 0x000fe20003800000 */
[----:B------:R-:W-:Y:S02]  /*2d60*/  IMAD.MOV.U32 R65, RZ, RZ, R36 ;  /* 0x000000ffff417224 */ /* 0x000fe400078e0024 */
[----:B------:R-:W-:-:S07]  /*2d70*/  IMAD.MOV.U32 R67, RZ, RZ, -0x1 ;  /* 0xffffffffff437424 */ /* 0x000fce00078e00ff */
[----:B01234-:R-:W-:Y:S05]  /*2d80*/  WARPSYNC.COLLECTIVE R67, `(.L_x_35954) ;  /* 0x0000000043087348 */ /* 0x01ffea0003c00000 */
[----:B------:R0:W0:Y:S02]  /*2d90*/  SHFL.IDX P3, R65, R68, R65, R66 ;  /* 0x0000004144417389 */ /* 0x0000240000060042 */
[----:B01234-:R-:W-:Y:S05]  /*2da0*/  ENDCOLLECTIVE ;  /* 0x000000000000791b */ /* 0x01ffea0003800000 */
.L_x_35954:
[----:B------:R-:W-:Y:S05]  /*2db0*/  BSYNC B1 ;  /* 0x0000000000017941 */ /* 0x000fea0003800000 */
.L_x_35953:
[----:B------:R-:W-:Y:S05]  /*2dc0*/  BRA `(.L_x_35955) ;  /* 0xffffffec00787947 */ /* 0x000fea000383ffff */
.L_x_35915:
[----:B------:R-:W-:Y:S01]  /*2dd0*/  BSSY B1, `(.L_x_35956) ;  /* 0x0000007000017945 */ /* 0x000fe20003800000 */
[----:B------:R-:W-:Y:S01]  /*2de0*/  IMAD.MOV.U32 R65, RZ, RZ, R35 ;  /* 0x000000ffff417224 */ /* 0x000fe200078e0023 */
[----:B------:R-:W-:Y:S01]  /*2df0*/  MOV R66, 0x1f ;  /* 0x0000001f00427802 */ /* 0x000fe20000000f00 */
[----:B------:R-:W-:-:S07]  /*2e00*/  IMAD.MOV.U32 R67, RZ, RZ, -0x1 ;  /* 0xffffffffff437424 */ /* 0x000fce00078e00ff */
[----:B01234-:R-:W-:Y:S05]  /*2e10*/  WARPSYNC.COLLECTIVE R67, `(.L_x_35957) ;  /* 0x0000000043087348 */ /* 0x01ffea0003c00000 */
[----:B------:R0:W0:Y:S02]  /*2e20*/  SHFL.IDX P3, R65, R68, R65, R66 ;  /* 0x0000004144417389 */ /* 0x0000240000060042 */
[----:B01234-:R-:W-:Y:S05]  /*2e30*/  ENDCOLLECTIVE ;  /* 0x000000000000791b */ /* 0x01ffea0003800000 */
.L_x_35957:
[----:B------:R-:W-:Y:S05]  /*2e40*/  BSYNC B1 ;  /* 0x0000000000017941 */ /* 0x000fea0003800000 */
.L_x_35956:
[----:B------:R-:W-:Y:S05]  /*2e50*/  BRA `(.L_x_35958) ;  /* 0xffffffec006c7947 */ /* 0x000fea000383ffff */
.L_x_35917:
[----:B------:R-:W-:Y:S01]  /*2e60*/  HFMA2 R66, -RZ, RZ, 0, 1.847743988037109375e-06 ;  /* 0x0000001fff427431 */ /* 0x000fe200000001ff */
[----:B------:R-:W-:Y:S01]  /*2e70*/  BSSY B1, `(.L_x_35959) ;  /* 0x0000006000017945 */ /* 0x000fe20003800000 */
[----:B------:R-:W-:Y:S02]  /*2e80*/  IMAD.MOV.U32 R65, RZ, RZ, R34 ;  /* 0x000000ffff417224 */ /* 0x000fe400078e0022 */
[----:B------:R-:W-:-:S07]  /*2e90*/  IMAD.MOV.U32 R67, RZ, RZ, -0x1 ;  /* 0xffffffffff437424 */ /* 0x000fce00078e00ff */
[----:B01234-:R-:W-:Y:S05]  /*2ea0*/  WARPSYNC.COLLECTIVE R67, `(.L_x_35960) ;  /* 0x0000000043087348 */ /* 0x01ffea0003c00000 */
[----:B------:R0:W0:Y:S02]  /*2eb0*/  SHFL.IDX P3, R65, R68, R65, R66 ;  /* 0x0000004144417389 */ /* 0x0000240000060042 */
[----:B01234-:R-:W-:Y:S05]  /*2ec0*/  ENDCOLLECTIVE ;  /* 0x000000000000791b */ /* 0x01ffea0003800000 */
.L_x_35960:
[----:B------:R-:W-:Y:S05]  /*2ed0*/  BSYNC B1 ;  /* 0x0000000000017941 */ /* 0x000fea0003800000 */
.L_x_35959:
[----:B------:R-:W-:Y:S05]  /*2ee0*/  BRA `(.L_x_35961) ;  /* 0xffffffec00607947 */ /* 0x000fea000383ffff */
.L_x_35919:
[----:B------:R-:W-:Y:S01]  /*2ef0*/  BSSY B1, `(.L_x_35962) ;  /* 0x0000007000017945 */ /* 0x000fe20003800000 */
[----:B------:R-:W-:Y:S01]  /*2f00*/  IMAD.MOV.U32 R65, RZ, RZ, R33 ;  /* 0x000000ffff417224 */ /* 0x000fe200078e0021 */
[----:B------:R-:W-:Y:S01]  /*2f10*/  MOV R66, 0x1f ;  /* 0x0000001f00427802 */ /* 0x000fe20000000f00 */
[----:B------:R-:W-:-:S07]  /*2f20*/  IMAD.MOV.U32 R67, RZ, RZ, -0x1 ;  /* 0xffffffffff437424 */ /* 0x000fce00078e00ff */
[----:B01234-:R-:W-:Y:S05]  /*2f30*/  WARPSYNC.COLLECTIVE R67, `(.L_x_35963) ;  /* 0x0000000043087348 */ /* 0x01ffea0003c00000 */
[----:B------:R0:W0:Y:S02]  /*2f40*/  SHFL.IDX P3, R65, R68, R65, R66 ;  /* 0x0000004144417389 */ /* 0x0000240000060042 */
[----:B01234-:R-:W-:Y:S05]  /*2f50*/  ENDCOLLECTIVE ;  /* 0x000000000000791b */ /* 0x01ffea0003800000 */
.L_x_35963:
[----:B------:R-:W-:Y:S05]  /*2f60*/  BSYNC B1 ;  /* 0x0000000000017941 */ /* 0x000fea0003800000 */
.L_x_35962:
[----:B------:R-:W-:Y:S05]  /*2f70*/  BRA `(.L_x_35964) ;  /* 0xffffffec00547947 */ /* 0x000fea000383ffff */
.L_x_35921:
[----:B------:R-:W-:Y:S01]  /*2f80*/  HFMA2 R66, -RZ, RZ, 0, 1.847743988037109375e-06 ;  /* 0x0000001fff427431 */ /* 0x000fe200000001ff */
[----:B------:R-:W-:Y:S01]  /*2f90*/  BSSY B1, `(.L_x_35965) ;  /* 0x0000006000017945 */ /* 0x000fe20003800000 */
[----:B------:R-:W-:Y:S02]  /*2fa0*/  IMAD.MOV.U32 R65, RZ, RZ, R32 ;  /* 0x000000ffff417224 */ /* 0x000fe400078e0020 */
[----:B------:R-:W-:-:S07]  /*2fb0*/  IMAD.MOV.U32 R67, RZ, RZ, -0x1 ;  /* 0xffffffffff437424 */ /* 0x000fce00078e00ff */
[----:B01234-:R-:W-:Y:S05]  /*2fc0*/  WARPSYNC.COLLECTIVE R67, `(.L_x_35966) ;  /* 0x0000000043087348 */ /* 0x01ffea0003c00000 */
[----:B------:R0:W0:Y:S02]  /*2fd0*/  SHFL.IDX P3, R65, R68, R65, R66 ;  /* 0x0000004144417389 */ /* 0x0000240000060042 */
[----:B01234-:R-:W-:Y:S05]  /*2fe0*/  ENDCOLLECTIVE ;  /* 0x000000000000791b */ /* 0x01ffea0003800000 */
.L_x_35966:
[----:B------:R-:W-:Y:S05]  /*2ff0*/  BSYNC B1 ;  /* 0x0000000000017941 */ /* 0x000fea0003800000 */
.L_x_35965:
[----:B------:R-:W-:Y:S05]  /*3000*/  BRA `(.L_x_35967) ;  /* 0xffffffec00487947 */ /* 0x000fea000383ffff */
.L_x_35923:
[----:B------:R-:W-:Y:S01]  /*3010*/  BSSY B1, `(.L_x_35968) ;  /* 0x0000007000017945 */ /* 0x000fe20003800000 */
[----:B------:R-:W-:Y:S01]  /*3020*/  IMAD.MOV.U32 R65, RZ, RZ, R31 ;  /* 0x000000ffff417224 */ /* 0x000fe200078e001f */
[----:B------:R-:W-:Y:S01]  /*3030*/  MOV R66, 0x1f ;  /* 0x0000001f00427802 */ /* 0x000fe20000000f00 */
[----:B------:R-:W-:-:S07]  /*3040*/  IMAD.MOV.U32 R67, RZ, RZ, -0x1 ;  /* 0xffffffffff437424 */ /* 0x000fce00078e00ff */
[----:B01234-:R-:W-:Y:S05]  /*3050*/  WARPSYNC.COLLECTIVE R67, `(.L_x_35969) ;  /* 0x0000000043087348 */ /* 0x01ffea0003c00000 */
[----:B------:R0:W0:Y:S02]  /*3060*/  SHFL.IDX P3, R65, R68, R65, R66 ;  /* 0x0000004144417389 */ /* 0x0000240000060042 */
[----:B01234-:R-:W-:Y:S05]  /*3070*/  ENDCOLLECTIVE ;  /* 0x000000000000791b */ /* 0x01ffea0003800000 */
.L_x_35969:
[----:B------:R-:W-:Y:S05]  /*3080*/  BSYNC B1 ;  /* 0x0000000000017941 */ /* 0x000fea0003800000 */
.L_x_35968:
[----:B------:R-:W-:Y:S05]  /*3090*/  BRA `(.L_x_35970) ;  /* 0xffffffec003c7947 */ /* 0x000fea000383ffff */
.L_x_35925:
[----:B------:R-:W-:Y:S01]  /*30a0*/  HFMA2 R66, -RZ, RZ, 0, 1.847743988037109375e-06 ;  /* 0x0000001fff427431 */ /* 0x000fe200000001ff */
[----:B------:R-:W-:Y:S01]  /*30b0*/  BSSY B1, `(.L_x_35971) ;  /* 0x0000006000017945 */ /* 0x000fe20003800000 */
[----:B------:R-:W-:Y:S02]  /*30c0*/  IMAD.MOV.U32 R65, RZ, RZ, R30 ;  /* 0x000000ffff417224 */ /* 0x000fe400078e001e */
[----:B------:R-:W-:-:S07]  /*30d0*/  IMAD.MOV.U32 R67, RZ, RZ, -0x1 ;  /* 0xffffffffff437424 */ /* 0x000fce00078e00ff */
[----:B01234-:R-:W-:Y:S05]  /*30e0*/  WARPSYNC.COLLECTIVE R67, `(.L_x_35972) ;  /* 0x0000000043087348 */ /* 0x01ffea0003c00000 */
[----:B------:R0:W0:Y:S02]  /*30f0*/  SHFL.IDX P3, R65, R68, R65, R66 ;  /* 0x0000004144417389 */ /* 0x0000240000060042 */
[----:B01234-:R-:W-:Y:S05]  /*3100*/  ENDCOLLECTIVE ;  /* 0x000000000000791b */ /* 0x01ffea0003800000 */
.L_x_35972:
[----:B------:R-:W-:Y:S05]  /*3110*/  BSYNC B1 ;  /* 0x0000000000017941 */ /* 0x000fea0003800000 */
.L_x_35971:
[----:B------:R-:W-:Y:S05]  /*3120*/  BRA `(.L_x_35973) ;  /* 0xffffffec00307947 */ /* 0x000fea000383ffff */
.L_x_35927:
[----:B------:R-:W-:Y:S01]  /*3130*/  BSSY B1, `(.L_x_35974) ;  /* 0x0000007000017945 */ /* 0x000fe20003800000 */
[----:B------:R-:W-:Y:S01]  /*3140*/  IMAD.MOV.U32 R65, RZ, RZ, R29 ;  /* 0x000000ffff417224 */ /* 0x000fe200078e001d */
[----:B------:R-:W-:Y:S01]  /*3150*/  MOV R66, 0x1f ;  /* 0x0000001f00427802 */ /* 0x000fe20000000f00 */
[----:B------:R-:W-:-:S07]  /*3160*/  IMAD.MOV.U32 R67, RZ, RZ, -0x1 ;  /* 0xffffffffff437424 */ /* 0x000fce00078e00ff */
[----:B01234-:R-:W-:Y:S05]  /*3170*/  WARPSYNC.COLLECTIVE R67, `(.L_x_35975) ;  /* 0x0000000043087348 */ /* 0x01ffea0003c00000 */
[----:B------:R0:W0:Y:S02]  /*3180*/  SHFL.IDX P3, R65, R68, R65, R66 ;  /* 0x0000004144417389 */ /* 0x0000240000060042 */
[----:B01234-:R-:W-:Y:S05]  /*3190*/  ENDCOLLECTIVE ;  /* 0x000000000000791b */ /* 0x01ffea0003800000 */
.L_x_35975:
[----:B------:R-:W-:Y:S05]  /*31a0*/  BSYNC B1 ;  /* 0x0000000000017941 */ /* 0x000fea0003800000 */
.L_x_35974:
[----:B------:R-:W-:Y:S05]  /*31b0*/  BRA `(.L_x_35976) ;  /* 0xffffffec00247947 */ /* 0x000fea000383ffff */
.L_x_35929:
[----:B------:R-:W-:Y:S01]  /*31c0*/  HFMA2 R66, -RZ, RZ, 0, 1.847743988037109375e-06 ;  /* 0x0000001fff427431 */ /* 0x000fe200000001ff */
[----:B------:R-:W-:Y:S01]  /*31d0*/  BSSY B1, `(.L_x_35977) ;  /* 0x0000006000017945 */ /* 0x000fe20003800000 */
[----:B------:R-:W-:Y:S02]  /*31e0*/  IMAD.MOV.U32 R65, RZ, RZ, R28 ;  /* 0x000000ffff417224 */ /* 0x000fe400078e001c */
[----:B------:R-:W-:-:S07]  /*31f0*/  IMAD.MOV.U32 R67, RZ, RZ, -0x1 ;  /* 0xffffffffff437424 */ /* 0x000fce00078e00ff */
[----:B01234-:R-:W-:Y:S05]  /*3200*/  WARPSYNC.COLLECTIVE R67, `(.L_x_35978) ;  /* 0x0000000043087348 */ /* 0x01ffea0003c00000 */
[----:B------:R0:W0:Y:S02]  /*3210*/  SHFL.IDX P3, R65, R68, R65, R66 ;  /* 0x0000004144417389 */ /* 0x0000240000060042 */
[----:B01234-:R-:W-:Y:S05]  /*3220*/  ENDCOLLECTIVE ;  /* 0x000000000000791b */ /* 0x01ffea0003800000 */
.L_x_35978:
[----:B------:R-:W-:Y:S05]  /*3230*/  BSYNC B1 ;  /* 0x0000000000017941 */ /* 0x000fea0003800000 */
.L_x_35977:
[----:B------:R-:W-:Y:S05]  /*3240*/  BRA `(.L_x_35979) ;  /* 0xffffffec00187947 */ /* 0x000fea000383ffff */
.L_x_35931:
[----:B------:R-:W-:Y:S01]  /*3250*/  BSSY B1, `(.L_x_35980) ;  /* 0x0000007000017945 */ /* 0x000fe20003800000 */
[----:B------:R-:W-:Y:S01]  /*3260*/  IMAD.MOV.U32 R65, RZ, RZ, R27 ;  /* 0x000000ffff417224 */ /* 0x000fe200078e001b */
[----:B------:R-:W-:Y:S01]  /*3270*/  MOV R66, 0x1f ;  /* 0x0000001f00427802 */ /* 0x000fe20000000f00 */
[----:B------:R-:W-:-:S07]  /*3280*/  IMAD.MOV.U32 R67, RZ, RZ, -0x1 ;  /* 0xffffffffff437424 */ /* 0x000fce00078e00ff */
[----:B01234-:R-:W-:Y:S05]  /*3290*/  WARPSYNC.COLLECTIVE R67, `(.L_x_35981) ;  /* 0x0000000043087348 */ /* 0x01ffea0003c00000 */
[----:B------:R0:W0:Y:S02]  /*32a0*/  SHFL.IDX P3, R65, R68, R65, R66 ;  /* 0x0000004144417389 */ /* 0x0000240000060042 */
[----:B01234-:R-:W-:Y:S05]  /*32b0*/  ENDCOLLECTIVE ;  /* 0x000000000000791b */ /* 0x01ffea0003800000 */
.L_x_35981:
[----:B------:R-:W-:Y:S05]  /*32c0*/  BSYNC B1 ;  /* 0x0000000000017941 */ /* 0x000fea0003800000 */
.L_x_35980:
[----:B------:R-:W-:Y:S05]  /*32d0*/  BRA `(.L_x_35982) ;  /* 0xffffffec000c7947 */ /* 0x000fea000383ffff */
.L_x_35933:
[----:B------:R-:W-:Y:S01]  /*32e0*/  HFMA2 R66, -RZ, RZ, 0, 1.847743988037109375e-06 ;  /* 0x0000001fff427431 */ /* 0x000fe200000001ff */
[----:B------:R-:W-:Y:S01]  /*32f0*/  BSSY B1, `(.L_x_35983) ;  /* 0x0000006000017945 */ /* 0x000fe20003800000 */
[----:B------:R-:W-:Y:S02]  /*3300*/  IMAD.MOV.U32 R65, RZ, RZ, R26 ;  /* 0x000000ffff417224 */ /* 0x000fe400078e001a */
[----:B------:R-:W-:-:S07]  /*3310*/  IMAD.MOV.U32 R67, RZ, RZ, -0x1 ;  /* 0xffffffffff437424 */ /* 0x000fce00078e00ff */
[----:B01234-:R-:W-:Y:S05]  /*3320*/  WARPSYNC.COLLECTIVE R67, `(.L_x_35984) ;  /* 0x0000000043087348 */ /* 0x01ffea0003c00000 */
[----:B------:R0:W0:Y:S02]  /*3330*/  SHFL.IDX P3, R65, R68, R65, R66 ;  /* 0x0000004144417389 */ /* 0x0000240000060042 */
[----:B01234-:R-:W-:Y:S05]  /*3340*/  ENDCOLLECTIVE ;  /* 0x000000000000791b */ /* 0x01ffea0003800000 */
.L_x_35984:
[----:B------:R-:W-:Y:S05]  /*3350*/  BSYNC B1 ;  /* 0x0000000000017941 */ /* 0x000fea0003800000 */
.L_x_35983:
[----:B------:R-:W-:Y:S01]  /*3360*/  IMAD.MOV.U32 R68, RZ, RZ, R65 ;  /* 0x000000ffff447224 */ /* 0x000fe200078e0041 */
[----:B------:R-:W-:Y:S06]  /*3370*/  BRA `(.L_x_35985) ;  /* 0xffffffe800fc7947 */ /* 0x000fec000383ffff */
        .weak           $__internal_705_$__cuda_sm20_div_s16
        .type           $__internal_705_$__cuda_sm20_div_s16,@function
        .size           $__internal_705_$__cuda_sm20_div_s16,(.L_x_39208 - $__internal_705_$__cuda_sm20_div_s16)
$__internal_705_$__cuda_sm20_div_s16:
        /* <DEDUP_REMOVED lines=25> */
[----:B------:R-:W-:Y:S05]  /*3510*/  RET.REL.NODEC R16 `(_Z9cuda_gemmIiLi128ELi1ELi1ELi32ELi64ELi64ELi64ELi0ELi0EEviiiPT_S1_S1_iii) ;  /* 0xffffffc810b87950 */ /* 0x000fea0003c3ffff */
.L_x_35986:
        /* <DEDUP_REMOVED lines=14> */
.L_x_39208:


//--------------------- .text._Z9cuda_gemmIiLi128ELi1ELi1ELi32ELi32ELi32ELi64ELi1ELi1EEviiiPT_S1_S1_iii --------------------------
	.section	.text._Z9cuda_gemmIiLi128ELi1ELi1ELi32ELi32ELi32ELi64ELi1ELi1EEviiiPT_S1_S1_iii,"ax",@progbits
	.align	128
        .global         _Z9cuda_gemmIiLi128ELi1ELi1ELi32ELi32ELi32ELi64ELi1ELi1EEviiiPT_S1_S1_iii
        .type           _Z9cuda_gemmIiLi128ELi1ELi1ELi32ELi32ELi32ELi64ELi1ELi1EEviiiPT_S1_S1_iii,@function
        .size           _Z9cuda_gemmIiLi128ELi1ELi1ELi32ELi32ELi32ELi64ELi1ELi1EEviiiPT_S1_S1_iii,(.L_x_39209 - _Z9cuda_gemmIiLi128ELi1ELi1ELi32ELi32ELi32ELi64ELi1ELi1EEviiiPT_S1_S1_iii)
        .other          _Z9cuda_gemmIiLi128ELi1ELi1ELi32ELi32ELi32ELi64ELi1ELi1EEviiiPT_S1_S1_iii,@"STO_CUDA_ENTRY STV_DEFAULT"
_Z9cuda_gemmIiLi128ELi1ELi1ELi32ELi32ELi32ELi64ELi1ELi1EEviiiPT_S1_S1_iii:
.text._Z9cuda_gemmIiLi128ELi1ELi1ELi32ELi32ELi32ELi64ELi1ELi1EEviiiPT_S1_S1_iii:
        /* <DEDUP_REMOVED lines=8> */
[----:B------:R-:W2:Y:S01]  /*0080*/  S2R R4, SR_CTAID.Z ;  /* 0x0000000000047919 */ /* 0x000ea20000002700 */
[C---:B0-----:R-:W-:Y:S02]  /*0090*/  ISETP.GT.U32.AND P0, PT, R3.reuse, 0x1f, PT ;  /* 0x0000001f0300780c */ /* 0x041fe40003f04070 */
[C---:B------:R-:W-:Y:S02]  /*00a0*/  LOP3.LUT R25, R3.reuse, 0xf, RZ, 0xc0, !PT ;  /* 0x0000000f03197812 */ /* 0x040fe400078ec0ff */
[C---:B------:R-:W-:Y:S02]  /*00b0*/  LOP3.LUT R2, R3.reuse, 0x1, RZ, 0xc0, !PT ;  /* 0x0000000103027812 */ /* 0x040fe400078ec0ff */
[----:B------:R-:W-:Y:S01]  /*00c0*/  SHF.L.U32 R9, R3, 0x2, RZ ;  /* 0x0000000203097819 */ /* 0x000fe200000006ff */
[----:B--2---:R-:W-:Y:S01]  /*00d0*/  IMAD R27, R4, 0x400, R25 ;  /* 0x00000400041b7824 */ /* 0x004fe200078e0219 */
[----:B------:R-:W-:-:S05]  /*00e0*/  SHF.R.U32.HI R10, RZ, 0x4, R3 ;  /* 0x00000004ff0a7819 */ /* 0x000fca0000011603 */
[----:B------:R-:W-:Y:S05]  /*00f0*/  @P0 BRA `(.L_x_35988) ;  /* 0x0000000000f80947 */ /* 0x000fea0003800000 */
[----:B-1----:R-:W0:Y:S01]  /*0100*/  I2F.U32.RP R11, R0 ;  /* 0x00000000000b7306 */ /* 0x002e220000209000 */
        /* <DEDUP_REMOVED lines=37> */
[----:B------:R-:W-:-:S07]  /*0360*/  IADD3 R5, PT, PT, R9, UR4, RZ ;  /* 0x0000000409057c10 */ /* 0x000fce000fffe0ff */
.L_x_35991:
[----:B------:R-:W-:Y:S01]  /*0370*/  VIADD R4, R4, 0x1 ;  /* 0x0000000104047836 */ /* 0x000fe20000000000 */
[----:B------:R0:W-:Y:S04]  /*0380*/  STS [R5], RZ ;  /* 0x000000ff05007388 */ /* 0x0001e80000000800 */
[----:B------:R-:W-:Y:S02]  /*0390*/  ISETP.NE.AND P0, PT, R4, RZ, PT ;  /* 0x000000ff0400720c */ /* 0x000fe40003f05270 */
[----:B0-----:R-:W-:-:S11]  /*03a0*/  LEA R5, R0, R5, 0x2 ;  /* 0x0000000500057211 */ /* 0x001fd600078e10ff */
[----:B------:R-:W-:Y:S05]  /*03b0*/  @P0 BRA `(.L_x_35991) ;  /* 0xfffffffc00ec0947 */ /* 0x000fea000383ffff */
.L_x_35990:
[----:B------:R-:W-:Y:S05]  /*03c0*/  BSYNC.RECONVERGENT B1 ;  /* 0x0000000000017941 */ /* 0x000fea0003800200 */
.L_x_35989:
[----:B------:R-:W-:Y:S05]  /*03d0*/  @!P1 BRA `(.L_x_35988) ;  /* 0x0000000000409947 */ /* 0x000fea0003800000 */
[----:B------:R-:W0:Y:S01]  /*03e0*/  S2UR UR5, SR_CgaCtaId ;  /* 0x00000000000579c3 */ /* 0x000e220000008800 */
[----:B------:R-:W-:Y:S02]  /*03f0*/  UMOV UR4, 0x400 ;  /* 0x0000040000047882 */ /* 0x000fe40000000000 */
[----:B------:R-:W-:-:S04]  /*0400*/  UIADD3 UR4, UPT, UPT, UR4, 0x900, URZ ;  /* 0x0000090004047890 */ /* 0x000fc8000fffe0ff */
[----:B0-----:R-:W-:-:S06]  /*0410*/  ULEA UR4, UR5, UR4, 0x18 ;  /* 0x0000000405047291 */ /* 0x001fcc000f8ec0ff */
[----:B------:R-:W-:-:S07]  /*0420*/  LEA R5, R7, UR4, 0x2 ;  /* 0x0000000407057c11 */ /* 0x000fce000f8e10ff */
.L_x_35992:
        /* <DEDUP_REMOVED lines=8> */
[----:B0-----:R-:W-:-:S03]  /*04b0*/  LEA R5, R0, R5, 0x4 ;  /* 0x0000000500057211 */ /* 0x001fc600078e20ff */
[----:B------:R2:W-:Y:S07]  /*04c0*/  STS [R8], RZ ;  /* 0x000000ff08007388 */ /* 0x0005ee0000000800 */
[----:B------:R-:W-:Y:S05]  /*04d0*/  @!P0 BRA `(.L_x_35992) ;  /* 0xfffffffc00d48947 */ /* 0x000fea000383ffff */
.L_x_35988:
[----:B------:R-:W-:Y:S05]  /*04e0*/  BSYNC.RECONVERGENT B0 ;  /* 0x0000000000007941 */ /* 0x000fea0003800200 */
.L_x_35987:
[----:B------:R-:W0:Y:S01]  /*04f0*/  S2R R5, SR_CgaCtaId ;  /* 0x0000000000057919 */ /* 0x000e220000008800 */
[----:B------:R-:W-:Y:S01]  /*0500*/  ISETP.GT.U32.AND P0, PT, R3, 0x7, PT ;  /* 0x000000070300780c */ /* 0x000fe20003f04070 */
[----:B------:R-:W3:Y:S01]  /*0510*/  LDCU.64 UR6, c[0x0][0x358] ;  /* 0x00006b00ff0677ac */ /* 0x000ee20008000a00 */
[----:B-12---:R-:W-:Y:S01]  /*0520*/  SHF.R.U32.HI R8, RZ, 0x4, R0 ;  /* 0x00000004ff087819 */ /* 0x006fe20000011600 */
[----:B------:R-:W-:Y:S01]  /*0530*/  BSSY.RECONVERGENT B0, `(.L_x_35993) ;  /* 0x0000017000007945 */ /* 0x000fe20003800200 */
[----:B------:R-:W-:-:S03]  /*0540*/  MOV R4, 0x400 ;  /* 0x0000040000047802 */ /* 0x000fc60000000f00 */
[----:B------:R-:W-:-:S05]  /*0550*/  IMAD.IADD R26, R10, 0x1, R8 ;  /* 0x000000010a1a7824 */ /* 0x000fca00078e0208 */
[----:B------:R-:W-:Y:S02]  /*0560*/  LOP3.LUT R14, R26, 0x1f, RZ, 0x3c, !PT ;  /* 0x0000001f1a0e7812 */ /* 0x000fe400078e3cff */
[----:B0-----:R-:W-:-:S05]  /*0570*/  LEA R4, R5, R4, 0x18 ;  /* 0x0000000405047211 */ /* 0x001fca00078ec0ff */
[----:B------:R-:W-:Y:S01]  /*0580*/  IMAD R25, R25, 0x84, R4 ;  /* 0x0000008419197824 */ /* 0x000fe200078e0204 */
[----:B---3--:R-:W-:Y:S06]  /*0590*/  @P0 BRA `(.L_x_35994) ;  /* 0x0000000000400947 */ /* 0x008fec0003800000 */
[----:B------:R-:W0:Y:S01]  /*05a0*/  S2R R6, SR_CTAID.Y ;  /* 0x0000000000067919 */ /* 0x000e220000002600 */
[----:B------:R-:W1:Y:S01]  /*05b0*/  S2UR UR5, SR_CgaCtaId ;  /* 0x00000000000579c3 */ /* 0x000e620000008800 */
[----:B------:R-:W-:Y:S02]  /*05c0*/  UMOV UR4, 0x400 ;  /* 0x0000040000047882 */ /* 0x000fe40000000000 */
[----:B------:R-:W-:-:S05]  /*05d0*/  UIADD3 UR4, UPT, UPT, UR4, 0x880, URZ ;  /* 0x0000088004047890 */ /* 0x000fca000fffe0ff */
[----:B------:R-:W2:Y:S01]  /*05e0*/  LDC.64 R12, c[0x0][0x390] ;  /* 0x0000e400ff0c7b82 */ /* 0x000ea20000000a00 */
[----:B-1----:R-:W-:-:S06]  /*05f0*/  ULEA UR4, UR5, UR4, 0x18 ;  /* 0x0000000405047291 */ /* 0x002fcc000f8ec0ff */
[----:B------:R-:W-:Y:S02]  /*0600*/  LEA R11, R3, UR4, 0x4 ;  /* 0x00000004030b7c11 */ /* 0x000fe4000f8e20ff */
[----:B0-----:R-:W-:-:S05]  /*0610*/  LEA R5, R6, R9, 0x5 ;  /* 0x0000000906057211 */ /* 0x001fca00078e28ff */
[----:B--2---:R-:W-:-:S07]  /*0620*/  IMAD.WIDE.U32 R12, R5, 0x4, R12 ;  /* 0x00000004050c7825 */ /* 0x004fce00078e000c */
.L_x_35995:
[----:B------:R0:W2:Y:S01]  /*0630*/  LDG.E.128 R4, desc[UR6][R12.64] ;  /* 0x000000060c047981 */ /* 0x0000a2000c1e1d00 */
[----:B------:R-:W-:-:S05]  /*0640*/  IMAD R9, R0, 0x4, R9 ;  /* 0x0000000400097824 */ /* 0x000fca00078e0209 */
[----:B------:R-:W-:Y:S01]  /*0650*/  ISETP.GE.U32.AND P0, PT, R9, 0x20, PT ;  /* 0x000000200900780c */ /* 0x000fe20003f06070 */
[C---:B0-----:R-:W-:Y:S01]  /*0660*/  IMAD.WIDE.U32 R12, R0.reuse, 0x10, R12 ;  /* 0x00000010000c7825 */ /* 0x041fe200078e000c */
[----:B--2---:R0:W-:Y:S02]  /*0670*/  STS.128 [R11], R4 ;  /* 0x000000040b007388 */ /* 0x0041e40000000c00 */
[----:B0-----:R-:W-:-:S09]  /*0680*/  LEA R11, R0, R11, 0x4 ;  /* 0x0000000b000b7211 */ /* 0x001fd200078e20ff */
[----:B------:R-:W-:Y:S05]  /*0690*/  @!P0 BRA `(.L_x_35995) ;  /* 0xfffffffc00e48947 */ /* 0x000fea000383ffff */
.L_x_35994:
[----:B------:R-:W-:Y:S05]  /*06a0*/  BSYNC.RECONVERGENT B0 ;  /* 0x0000000000007941 */ /* 0x000fea0003800200 */
.L_x_35993:
[----:B------:R-:W-:Y:S02]  /*06b0*/  LOP3.LUT R4, R8, 0xff, RZ, 0xc0, !PT ;  /* 0x000000ff08047812 */ /* 0x000fe400078ec0ff */
[----:B------:R-:W-:Y:S02]  /*06c0*/  LOP3.LUT R14, R14, 0xff, RZ, 0xc0, !PT ;  /* 0x000000ff0e0e7812 */ /* 0x000fe400078ec0ff */
[----:B------:R-:W-:-:S07]  /*06d0*/  MOV R9, 0x6f0 ;  /* 0x000006f000097802 */ /* 0x000fce0000000f00 */
[----:B------:R-:W-:Y:S05]  /*06e0*/  CALL.REL.NOINC `($__internal_706_$__cuda_sm20_div_u16) ;  /* 0x0000001c00d07944 */ /* 0x000fea0003c00000 */
[----:B------:R-:W0:Y:S01]  /*06f0*/  LDC.64 R4, c[0x0][0x398] ;  /* 0x0000e600ff047b82 */ /* 0x000e220000000a00 */
[----:B------:R-:W-:Y:S01]  /*0700*/  LOP3.LUT R24, R24, 0x3, RZ, 0xc0, !PT ;  /* 0x0000000318187812 */ /* 0x000fe200078ec0ff */
[----:B------:R-:W-:Y:S01]  /*0710*/  IMAD R7, R10, 0x4, R25 ;  /* 0x000000040a077824 */ /* 0x000fe200078e0219 */
[----:B------:R-:W-:Y:S02]  /*0720*/  BSSY.RECONVERGENT B0, `(.L_x_35996) ;  /* 0x0000018000007945 */ /* 0x000fe40003800200 */
[----:B------:R-:W-:Y:S02]  /*0730*/  ISETP.NE.AND P0, PT, R24, 0x2, PT ;  /* 0x000000021800780c */ /* 0x000fe40003f05270 */
[----:B------:R-:W-:-:S11]  /*0740*/  LEA R9, R8, R7, 0x2 ;  /* 0x0000000708097211 */ /* 0x000fd600078e10ff */
        /* <DEDUP_REMOVED lines=10> */
[C---:B------:R-:W-:Y:S01]  /*07f0*/  IMAD.IADD R10, R26.reuse, 0x1, R8 ;  /* 0x000000011a0a7824 */ /* 0x040fe200078e0208 */
[----:B------:R-:W-:-:S05]  /*0800*/  LEA R15, R26, R27, 0x5 ;  /* 0x0000001b1a0f7211 */ /* 0x000fca00078e28ff */
[----:B-1----:R-:W-:-:S06]  /*0810*/  IMAD.WIDE.U32 R14, R15, 0x4, R12 ;  /* 0x000000040f0e7825 */ /* 0x002fcc00078e000c */
[----:B------:R-:W-:Y:S01]  /*0820*/  @P0 IMAD R11, R10, 0x20, R27 ;  /* 0x000000200a0b0824 */ /* 0x000fe200078e021b */
[----:B------:R-:W2:Y:S03]  /*0830*/  LDG.E R14, desc[UR6][R14.64] ;  /* 0x000000060e0e7981 */ /* 0x000ea6000c1e1900 */
[----:B------:R-:W-:-:S06]  /*0840*/  @P0 IMAD.WIDE.U32 R12, R11, 0x4, R12 ;  /* 0x000000040b0c0825 */ /* 0x000fcc00078e000c */
[----:B------:R-:W3:Y:S01]  /*0850*/  @P0 LDG.E R13, desc[UR6][R12.64] ;  /* 0x000000060c0d0981 */ /* 0x000ee2000c1e1900 */
[----:B------:R-:W-:Y:S01]  /*0860*/  @P0 LEA R6, R8, R9, 0x2 ;  /* 0x0000000908060211 */ /* 0x000fe200078e10ff */
[----:B------:R-:W-:Y:S02]  /*0870*/  @P0 IMAD.IADD R10, R10, 0x1, R8 ;  /* 0x000000010a0a0824 */ /* 0x000fe400078e0208 */
[----:B--2---:R2:W-:Y:S04]  /*0880*/  STS [R9], R14 ;  /* 0x0000000e09007388 */ /* 0x0045e80000000800 */
[----:B---3--:R2:W-:Y:S02]  /*0890*/  @P0 STS [R6], R13 ;  /* 0x0000000d06000388 */ /* 0x0085e40000000800 */
.L_x_35997:
[----:B------:R-:W-:Y:S05]  /*08a0*/  BSYNC.RECONVERGENT B0 ;  /* 0x0000000000007941 */ /* 0x000fea0003800200 */
.L_x_35996:
[----:B------:R-:W-:Y:S01]  /*08b0*/  BSSY.RECONVERGENT B0, `(.L_x_35998) ;  /* 0x000001b000007945 */ /* 0x000fe20003800200 */
.L_x_35999:
[C---:B--2---:R-:W-:Y:S01]  /*08c0*/  IADD3 R6, PT, PT, R10.reuse, R8, RZ ;  /* 0x000000080a067210 */ /* 0x044fe20007ffe0ff */
[----:B------:R-:W-:-:S03]  /*08d0*/  IMAD R15, R10, 0x20, R27 ;  /* 0x000000200a0f7824 */ /* 0x000fc600078e021b */
[C---:B------:R-:W-:Y:S01]  /*08e0*/  LEA R17, R6.reuse, R27, 0x5 ;  /* 0x0000001b06117211 */ /* 0x040fe200078e28ff */
[----:B0-----:R-:W-:Y:S02]  /*08f0*/  IMAD.IADD R9, R6, 0x1, R8 ;  /* 0x0000000106097824 */ /* 0x001fe400078e0208 */
[----:B01----:R-:W-:-:S03]  /*0900*/  IMAD.WIDE.U32 R14, R15, 0x4, R4 ;  /* 0x000000040f0e7825 */ /* 0x003fc600078e0004 */
[C---:B------:R-:W-:Y:S01]  /*0910*/  IADD3 R12, PT, PT, R9.reuse, R8, RZ ;  /* 0x00000008090c7210 */ /* 0x040fe20007ffe0ff */
[----:B------:R-:W-:Y:S02]  /*0920*/  IMAD R19, R9, 0x20, R27 ;  /* 0x0000002009137824 */ /* 0x000fe400078e021b */
[--C-:B------:R-:W-:Y:S01]  /*0930*/  IMAD.WIDE.U32 R16, R17, 0x4, R4.reuse ;  /* 0x0000000411107825 */ /* 0x100fe200078e0004 */
[----:B------:R-:W-:Y:S01]  /*0940*/  LEA R13, R12, R27, 0x5 ;  /* 0x0000001b0c0d7211 */ /* 0x000fe200078e28ff */
[----:B------:R-:W2:Y:S02]  /*0950*/  LDG.E R14, desc[UR6][R14.64] ;  /* 0x000000060e0e7981 */ /* 0x000ea4000c1e1900 */
[--C-:B------:R-:W-:Y:S02]  /*0960*/  IMAD.WIDE.U32 R18, R19, 0x4, R4.reuse ;  /* 0x0000000413127825 */ /* 0x100fe400078e0004 */
[----:B------:R-:W3:Y:S02]  /*0970*/  LDG.E R16, desc[UR6][R16.64] ;  /* 0x0000000610107981 */ /* 0x000ee4000c1e1900 */
[----:B------:R-:W-:-:S02]  /*0980*/  IMAD.WIDE.U32 R12, R13, 0x4, R4 ;  /* 0x000000040d0c7825 */ /* 0x000fc400078e0004 */
        /* <DEDUP_REMOVED lines=14> */
.L_x_35998:
[----:B------:R-:W-:Y:S01]  /*0a70*/  BAR.SYNC.DEFER_BLOCKING 0x0 ;  /* 0x0000000000007b1d */ /* 0x000fe20000010000 */
[----:B------:R-:W-:-:S13]  /*0a80*/  ISETP.GT.U32.AND P0, PT, R3, 0x1f, PT ;  /* 0x0000001f0300780c */ /* 0x000fda0003f04070 */
[----:B------:R-:W-:Y:S05]  /*0a90*/  @P0 BRA `(.L_x_36000) ;  /* 0x0000000400440947 */ /* 0x000fea0003800000 */
[----:B------:R-:W1:Y:S01]  /*0aa0*/  S2R R36, SR_TID.X ;  /* 0x0000000000247919 */ /* 0x000e620000002100 */
[----:B------:R-:W-:Y:S01]  /*0ab0*/  MOV R35, 0x400 ;  /* 0x0000040000237802 */ /* 0x000fe20000000f00 */
[----:B------:R-:W-:Y:S01]  /*0ac0*/  UMOV UR4, 0xffffffff ;  /* 0xffffffff00047882 */ /* 0x000fe20000000000 */
[----:B------:R-:W-:Y:S01]  /*0ad0*/  ISETP.NE.AND P2, PT, R2, RZ, PT ;  /* 0x000000ff0200720c */ /* 0x000fe20003f45270 */
[----:B------:R-:W2:Y:S02]  /*0ae0*/  S2R R37, SR_CgaCtaId ;  /* 0x0000000000257919 */ /* 0x000ea40000008800 */
[----:B------:R-:W-:Y:S01]  /*0af0*/  VIADD R6, R35, 0x880 ;  /* 0x0000088023067836 */ /* 0x000fe20000000000 */
[----:B-1----:R-:W-:Y:S02]  /*0b00*/  SHF.R.U32.HI R3, RZ, 0x1, R36 ;  /* 0x00000001ff037819 */ /* 0x002fe40000011624 */
[----:B------:R-:W-:Y:S02]  /*0b10*/  SHF.L.U32 R5, R36, 0x2, RZ ;  /* 0x0000000224057819 */ /* 0x000fe400000006ff */
[----:B--2---:R-:W-:-:S02]  /*0b20*/  LEA R4, R37, R35, 0x18 ;  /* 0x0000002325047211 */ /* 0x004fc400078ec0ff */
[----:B0-----:R-:W-:-:S03]  /*0b30*/  LEA R9, R37, R6, 0x18 ;  /* 0x0000000625097211 */ /* 0x001fc600078ec0ff */
[----:B------:R-:W-:Y:S01]  /*0b40*/  IMAD R3, R3, 0x84, R4 ;  /* 0x0000008403037824 */ /* 0x000fe200078e0204 */
[----:B------:R-:W-:-:S04]  /*0b50*/  LOP3.LUT R4, R5, 0x7c, RZ, 0xc0, !PT ;  /* 0x0000007c05047812 */ /* 0x000fc800078ec0ff */
[----:B------:R-:W-:Y:S01]  /*0b60*/  IADD3 R5, PT, PT, R3, R4, RZ ;  /* 0x0000000403057210 */ /* 0x000fe20007ffe0ff */
[C---:B------:R-:W-:Y:S01]  /*0b70*/  IMAD R3, R2.reuse, 0x40, R9 ;  /* 0x0000004002037824 */ /* 0x040fe200078e0209 */
[----:B------:R-:W-:-:S04]  /*0b80*/  SHF.L.U32 R4, R2, 0x4, RZ ;  /* 0x0000000402047819 */ /* 0x000fc800000006ff */
[----:B------:R-:W0:Y:S01]  /*0b90*/  LDS R5, [R5] ;  /* 0x0000000005057984 */ /* 0x000e220000000800 */
[C---:B------:R-:W-:Y:S01]  /*0ba0*/  VIADD R34, R4.reuse, 0x7 ;  /* 0x0000000704227836 */ /* 0x040fe20000000000 */
[C---:B------:R-:W-:Y:S01]  /*0bb0*/  IADD3 R33, PT, PT, R4.reuse, 0x4, RZ ;  /* 0x0000000404217810 */ /* 0x040fe20007ffe0ff */
[C---:B------:R-:W-:Y:S01]  /*0bc0*/  VIADD R32, R4.reuse, 0x6 ;  /* 0x0000000604207836 */ /* 0x040fe20000000000 */
[----:B------:R1:W2:Y:S01]  /*0bd0*/  LDS.128 R20, [R3+0x30] ;  /* 0x0000300003147984 */ /* 0x0002a20000000c00 */
[C---:B------:R-:W-:Y:S01]  /*0be0*/  IADD3 R31, PT, PT, R4.reuse, 0x5, RZ ;  /* 0x00000005041f7810 */ /* 0x040fe20007ffe0ff */
[C---:B------:R-:W-:Y:S01]  /*0bf0*/  VIADD R30, R4.reuse, 0x3 ;  /* 0x00000003041e7836 */ /* 0x040fe20000000000 */
[C---:B------:R-:W-:Y:S01]  /*0c00*/  IADD3 R29, PT, PT, R4.reuse, 0x2, RZ ;  /* 0x00000002041d7810 */ /* 0x040fe20007ffe0ff */
[----:B------:R1:W3:Y:S01]  /*0c10*/  LDS.128 R16, [R3+0x20] ;  /* 0x0000200003107984 */ /* 0x0002e20000000c00 */
[----:B------:R-:W-:-:S03]  /*0c20*/  VIADD R28, R4, 0x1 ;  /* 0x00000001041c7836 */ /* 0x000fc60000000000 */
[----:B------:R1:W4:Y:S04]  /*0c30*/  LDS.128 R12, [R3+0x10] ;  /* 0x00001000030c7984 */ /* 0x0003280000000c00 */
[----:B------:R1:W0:Y:S01]  /*0c40*/  LDS.128 R8, [R3] ;  /* 0x0000000003087984 */ /* 0x0002220000000c00 */
[----:B------:R-:W-:Y:S05]  /*0c50*/  BRA.DIV UR4, `(.L_x_36001) ;  /* 0x0000000e04507947 */ /* 0x000fea000b800000 */
[----:B0-----:R-:W0:Y:S01]  /*0c60*/  SHFL.IDX PT, R6, R5, R4, 0x1f ;  /* 0x00001f0405067589 */ /* 0x001e2200000e0000 */
[----:B------:R-:W5:Y:S03]  /*0c70*/  S2R R2, SR_TID.X ;  /* 0x0000000000027919 */ /* 0x000f660000002100 */
[----:B------:R-:W-:Y:S04]  /*0c80*/  SHFL.IDX PT, R30, R5, R30, 0x1f ;  /* 0x00001f1e051e7589 */ /* 0x000fe800000e0000 */
[----:B------:R-:W-:Y:S04]  /*0c90*/  SHFL.IDX PT, R31, R5, R31, 0x1f ;  /* 0x00001f1f051f7589 */ /* 0x000fe800000e0000 */
[----:B------:R-:W-:Y:S04]  /*0ca0*/  SHFL.IDX PT, R32, R5, R32, 0x1f ;  /* 0x00001f2005207589 */ /* 0x000fe800000e0000 */
[----:B------:R-:W-:Y:S01]  /*0cb0*/  SHFL.IDX PT, R34, R5, R34, 0x1f ;  /* 0x00001f2205227589 */ /* 0x000fe200000e0000 */
[----:B0-----:R-:W-:-:S03]  /*0cc0*/  IMAD R8, R8, R6, RZ ;  /* 0x0000000608087224 */ /* 0x001fc600078e02ff */
[----:B------:R0:W1:Y:S01]  /*0cd0*/  SHFL.IDX PT, R6, R5, R28, 0x1f ;  /* 0x00001f1c05067589 */ /* 0x00006200000e0000 */
[----:B-----5:R-:W-:-:S04]  /*0ce0*/  LOP3.LUT R2, R2, 0x1, RZ, 0xc0, !PT ;  /* 0x0000000102027812 */ /* 0x020fc800078ec0ff */
[----:B------:R-:W-:-:S04]  /*0cf0*/  SHF.L.U32 R2, R2, 0x4, RZ ;  /* 0x0000000402027819 */ /* 0x000fc800000006ff */
[----:B0-----:R-:W-:Y:S01]  /*0d00*/  IADD3 R28, PT, PT, R2, 0xb, RZ ;  /* 0x0000000b021c7810 */ /* 0x001fe20007ffe0ff */
[----:B-1----:R-:W-:-:S05]  /*0d10*/  IMAD R9, R9, R6, R8 ;  /* 0x0000000609097224 */ /* 0x002fca00078e0208 */
[----:B------:R-:W-:Y:S01]  /*0d20*/  SHFL.IDX PT, R28, R5, R28, 0x1f ;  /* 0x00001f1c051c7589 */ /* 0x000fe200000e0000 */
[----:B------:R-:W-:-:S03]  /*0d30*/  VIADD R8, R2, 0x8 ;  /* 0x0000000802087836 */ /* 0x000fc60000000000 */
[----:B------:R-:W0:Y:S02]  /*0d40*/  SHFL.IDX PT, R6, R5, R29, 0x1f ;  /* 0x00001f1d05067589 */ /* 0x000e2400000e0000 */
[----:B0-----:R-:W-:Y:S02]  /*0d50*/  IMAD R10, R10, R6, R9 ;  /* 0x000000060a0a7224 */ /* 0x001fe400078e0209 */
[----:B------:R-:W4:Y:S02]  /*0d60*/  SHFL.IDX PT, R6, R5, R33, 0x1f ;  /* 0x00001f2105067589 */ /* 0x000f2400000e0000 */
[----:B------:R-:W-:Y:S01]  /*0d70*/  IMAD R11, R11, R30, R10 ;  /* 0x0000001e0b0b7224 */ /* 0x000fe200078e020a */
[C---:B------:R-:W-:Y:S01]  /*0d80*/  IADD3 R10, PT, PT, R2.reuse, 0x9, RZ ;  /* 0x00000009020a7810 */ /* 0x040fe20007ffe0ff */
[----:B------:R0:W3:Y:S01]  /*0d90*/  SHFL.IDX PT, R9, R5, R8, 0x1f ;  /* 0x00001f0805097589 */ /* 0x0000e200000e0000 */
[----:B------:R-:W-:-:S04]  /*0da0*/  VIADD R30, R2, 0xa ;  /* 0x0000000a021e7836 */ /* 0x000fc80000000000 */
[----:B------:R-:W1:Y:S01]  /*0db0*/  SHFL.IDX PT, R10, R5, R10, 0x1f ;  /* 0x00001f0a050a7589 */ /* 0x000e6200000e0000 */
[----:B0-----:R-:W-:Y:S02]  /*0dc0*/  VIADD R8, R2, 0xe ;  /* 0x0000000e02087836 */ /* 0x001fe40000000000 */
[----:B----4-:R-:W-:Y:S01]  /*0dd0*/  IMAD R12, R12, R6, R11 ;  /* 0x000000060c0c7224 */ /* 0x010fe200078e020b */
[C---:B------:R-:W-:Y:S01]  /*0de0*/  IADD3 R6, PT, PT, R2.reuse, 0xf, RZ ;  /* 0x0000000f02067810 */ /* 0x040fe20007ffe0ff */
[----:B------:R-:W0:Y:S02]  /*0df0*/  SHFL.IDX PT, R11, R5, R30, 0x1f ;  /* 0x00001f1e050b7589 */ /* 0x000e2400000e0000 */
[----:B------:R-:W-:Y:S02]  /*0e00*/  IMAD R13, R13, R31, R12 ;  /* 0x0000001f0d0d7224 */ /* 0x000fe400078e020c */
[----:B------:R-:W-:Y:S01]  /*0e10*/  VIADD R12, R2, 0xc ;  /* 0x0000000c020c7836 */ /* 0x000fe20000000000 */
[----:B------:R-:W-:Y:S01]  /*0e20*/  SHFL.IDX PT, R6, R5, R6, 0x1f ;  /* 0x00001f0605067589 */ /* 0x000fe200000e0000 */
[----:B------:R-:W-:Y:S01]  /*0e30*/  IMAD R14, R14, R32, R13 ;  /* 0x000000200e0e7224 */ /* 0x000fe200078e020d */
[----:B------:R-:W-:-:S02]  /*0e40*/  IADD3 R32, PT, PT, R2, 0xd, RZ ;  /* 0x0000000d02207810 */ /* 0x000fc40007ffe0ff */
[----:B------:R-:W2:Y:S01]  /*0e50*/  SHFL.IDX PT, R29, R5, R12, 0x1f ;  /* 0x00001f0c051d7589 */ /* 0x000ea200000e0000 */
[----:B------:R-:W-:-:S03]  /*0e60*/  IMAD R14, R15, R34, R14 ;  /* 0x000000220f0e7224 */ /* 0x000fc600078e020e */
[----:B------:R-:W4:Y:S01]  /*0e70*/  SHFL.IDX PT, R32, R5, R32, 0x1f ;  /* 0x00001f2005207589 */ /* 0x000f2200000e0000 */
[----:B---3--:R-:W-:-:S03]  /*0e80*/  IMAD R14, R16, R9, R14 ;  /* 0x00000009100e7224 */ /* 0x008fc600078e020e */
[----:B------:R-:W3:Y:S01]  /*0e90*/  SHFL.IDX PT, R9, R5, R8, 0x1f ;  /* 0x00001f0805097589 */ /* 0x000ee200000e0000 */
[----:B-1----:R-:W-:-:S04]  /*0ea0*/  IMAD R10, R17, R10, R14 ;  /* 0x0000000a110a7224 */ /* 0x002fc800078e020e */
[----:B0-----:R-:W-:-:S04]  /*0eb0*/  IMAD R10, R18, R11, R10 ;  /* 0x0000000b120a7224 */ /* 0x001fc800078e020a */
[----:B------:R-:W-:-:S04]  /*0ec0*/  IMAD R10, R19, R28, R10 ;  /* 0x0000001c130a7224 */ /* 0x000fc800078e020a */
[----:B--2---:R-:W-:-:S04]  /*0ed0*/  IMAD R10, R20, R29, R10 ;  /* 0x0000001d140a7224 */ /* 0x004fc800078e020a */
[----:B----4-:R-:W-:-:S04]  /*0ee0*/  IMAD R10, R21, R32, R10 ;  /* 0x00000020150a7224 */ /* 0x010fc800078e020a */
[----:B---3--:R-:W-:-:S07]  /*0ef0*/  IMAD R10, R22, R9, R10 ;  /* 0x00000009160a7224 */ /* 0x008fce00078e020a */
.L_x_36023:
[----:B------:R-:W-:Y:S01]  /*0f00*/  @!P2 VIADD R2, R35, 0x900 ;  /* 0x000009002302a836 */ /* 0x000fe20000000000 */
[----:B------:R-:W-:Y:S01]  /*0f10*/  @!P2 SHF.L.U32 R36, R36, 0x1, RZ ;  /* 0x000000012424a819 */ /* 0x000fe200000006ff */
[----:B------:R-:W-:Y:S01]  /*0f20*/  IMAD R6, R23, R6, R10 ;  /* 0x0000000617067224 */ /* 0x000fe200078e020a */
[----:B------:R-:W-:Y:S05]  /*0f30*/  WARPSYNC.ALL ;  /* 0x0000000000007948 */ /* 0x000fea0003800000 */
[----:B------:R-:W-:Y:S01]  /*0f40*/  @!P2 LEA R37, R37, R2, 0x18 ;  /* 0x000000022525a211 */ /* 0x000fe200078ec0ff */
[----:B------:R-:W-:Y:S01]  /*0f50*/  SHFL.DOWN PT, R3, R6, 0x1, 0x1e1f ;  /* 0x083e1f0006037f89 */ /* 0x000fe200000e0000 */
[----:B------:R-:W-:-:S05]  /*0f60*/  @!P2 LOP3.LUT R36, R36, 0xfc, RZ, 0xc0, !PT ;  /* 0x000000fc2424a812 */ /* 0x000fca00078ec0ff */
[----:B------:R-:W-:-:S05]  /*0f70*/  @!P2 IMAD.IADD R36, R37, 0x1, R36 ;  /* 0x000000012524a824 */ /* 0x000fca00078e0224 */
[----:B------:R-:W0:Y:S02]  /*0f80*/  @!P2 LDS R2, [R36] ;  /* 0x000000002402a984 */ /* 0x000e240000000800 */
[----:B0-----:R-:W-:-:S05]  /*0f90*/  @!P2 IADD3 R3, PT, PT, R2, R3, R6 ;  /* 0x000000030203a210 */ /* 0x001fca0007ffe006 */
[----:B------:R1:W-:Y:S02]  /*0fa0*/  @!P2 STS [R36], R3 ;  /* 0x000000032400a388 */ /* 0x0003e40000000800 */
.L_x_36000:
[----:B-1----:R-:W1:Y:S01]  /*0fb0*/  S2R R36, SR_TID.X ;  /* 0x0000000000247919 */ /* 0x002e620000002100 */
[----:B------:R-:W2:Y:S01]  /*0fc0*/  LDC.64 R2, c[0x0][0x398] ;  /* 0x0000e600ff027b82 */ /* 0x000ea20000000a00 */
[----:B------:R-:W-:Y:S01]  /*0fd0*/  ISETP.NE.AND P1, PT, R24, 0x2, PT ;  /* 0x000000021800780c */ /* 0x000fe20003f25270 */
[----:B------:R-:W-:Y:S01]  /*0fe0*/  BSSY.RECONVERGENT B0, `(.L_x_36002) ;  /* 0x0000018000007945 */ /* 0x000fe20003800200 */
[----:B------:R-:W-:Y:S02]  /*0ff0*/  SHF.R.U32.HI R4, RZ, 0x4, R0 ;  /* 0x00000004ff047819 */ /* 0x000fe40000011600 */
[----:B-1----:R-:W-:-:S09]  /*1000*/  SHF.R.U32.HI R6, RZ, 0x4, R36 ;  /* 0x00000004ff067819 */ /* 0x002fd20000011624 */
[----:B------:R-:W-:Y:S05]  /*1010*/  @!P1 BRA `(.L_x_36003) ;  /* 0x0000000000509947 */ /* 0x000fea0003800000 */
[----:B0-----:R-:W-:-:S05]  /*1020*/  LEA R9, R6, R27, 0x5 ;  /* 0x0000001b06097211 */ /* 0x001fca00078e28ff */
[----:B--2---:R-:W-:-:S06]  /*1030*/  IMAD.WIDE.U32 R8, R9, 0x4, R2 ;  /* 0x0000000409087825 */ /* 0x004fcc00078e0002 */
[----:B------:R-:W2:Y:S01]  /*1040*/  LDG.E R8, desc[UR6][R8.64+0x40] ;  /* 0x0000400608087981 */ /* 0x000ea2000c1e1900 */
[----:B------:R-:W-:Y:S01]  /*1050*/  ISETP.NE.AND P1, PT, R24, 0x3, PT ;  /* 0x000000031800780c */ /* 0x000fe20003f25270 */
[----:B------:R-:W-:Y:S02]  /*1060*/  IMAD.MOV.U32 R6, RZ, RZ, R26 ;  /* 0x000000ffff067224 */ /* 0x000fe400078e001a */
[----:B--2---:R1:W-:Y:S10]  /*1070*/  STS [R7], R8 ;  /* 0x0000000807007388 */ /* 0x0043f40000000800 */
[----:B------:R-:W-:Y:S05]  /*1080*/  @!P1 BRA `(.L_x_36003) ;  /* 0x0000000000349947 */ /* 0x000fea0003800000 */
[----:B------:R-:W-:Y:S02]  /*1090*/  ISETP.NE.AND P1, PT, R24, RZ, PT ;  /* 0x000000ff1800720c */ /* 0x000fe40003f25270 */
[----:B------:R-:W-:Y:S02]  /*10a0*/  LEA.HI R6, R0, R26, RZ, 0x1c ;  /* 0x0000001a00067211 */ /* 0x000fe400078fe0ff */
[----:B------:R-:W-:-:S05]  /*10b0*/  LEA R9, R26, R27, 0x5 ;  /* 0x0000001b1a097211 */ /* 0x000fca00078e28ff */
[----:B-1----:R-:W-:-:S04]  /*10c0*/  IMAD.WIDE.U32 R8, R9, 0x4, R2 ;  /* 0x0000000409087825 */ /* 0x002fc800078e0002 */
[----:B------:R-:W-:Y:S02]  /*10d0*/  @P1 IMAD R11, R6, 0x20, R27 ;  /* 0x00000020060b1824 */ /* 0x000fe400078e021b */
[----:B------:R-:W2:Y:S02]  /*10e0*/  LDG.E R8, desc[UR6][R8.64+0x40] ;  /* 0x0000400608087981 */ /* 0x000ea4000c1e1900 */
[----:B------:R-:W-:-:S06]  /*10f0*/  @P1 IMAD.WIDE.U32 R10, R11, 0x4, R2 ;  /* 0x000000040b0a1825 */ /* 0x000fcc00078e0002 */
[----:B------:R-:W3:Y:S01]  /*1100*/  @P1 LDG.E R10, desc[UR6][R10.64+0x40] ;  /* 0x000040060a0a1981 */ /* 0x000ee2000c1e1900 */
[----:B------:R-:W-:-:S05]  /*1110*/  LEA R7, R4, R7, 0x2 ;  /* 0x0000000704077211 */ /* 0x000fca00078e10ff */
[----:B------:R-:W-:Y:S01]  /*1120*/  @P1 IMAD R5, R4, 0x4, R7 ;  /* 0x0000000404051824 */ /* 0x000fe200078e0207 */
[----:B------:R-:W-:Y:S01]  /*1130*/  @P1 LEA.HI R6, R0, R6, RZ, 0x1c ;  /* 0x0000000600061211 */ /* 0x000fe200078fe0ff */
[----:B--2---:R4:W-:Y:S04]  /*1140*/  STS [R7], R8 ;  /* 0x0000000807007388 */ /* 0x0049e80000000800 */
[----:B---3--:R4:W-:Y:S02]  /*1150*/  @P1 STS [R5], R10 ;  /* 0x0000000a05001388 */ /* 0x0089e40000000800 */
.L_x_36003:
[----:B------:R-:W-:Y:S05]  /*1160*/  BSYNC.RECONVERGENT B0 ;  /* 0x0000000000007941 */ /* 0x000fea0003800200 */
.L_x_36002:
[----:B0---4-:R-:W-:Y:S02]  /*1170*/  LEA.HI R5, R0, R6, RZ, 0x1c ;  /* 0x0000000600057211 */ /* 0x011fe400078fe0ff */
[----:B0-----:R-:W-:Y:S02]  /*1180*/  LEA R9, R6, R27, 0x5 ;  /* 0x0000001b06097211 */ /* 0x001fe400078e28ff */
[C---:B-1----:R-:W-:Y:S01]  /*1190*/  LEA.HI R7, R0.reuse, R5, RZ, 0x1c ;  /* 0x0000000500077211 */ /* 0x042fe200078fe0ff */
[----:B------:R-:W-:Y:S02]  /*11a0*/  IMAD R11, R5, 0x20, R27 ;  /* 0x00000020050b7824 */ /* 0x000fe400078e021b */
[--C-:B--2---:R-:W-:Y:S01]  /*11b0*/  IMAD.WIDE.U32 R8, R9, 0x4, R2.reuse ;  /* 0x0000000409087825 */ /* 0x104fe200078e0002 */
[----:B------:R-:W-:Y:S02]  /*11c0*/  LEA.HI R16, R0, R7, RZ, 0x1c ;  /* 0x0000000700107211 */ /* 0x000fe400078fe0ff */
[----:B------:R-:W-:Y:S01]  /*11d0*/  LEA R13, R7, R27, 0x5 ;  /* 0x0000001b070d7211 */ /* 0x000fe200078e28ff */
[----:B------:R-:W-:-:S02]  /*11e0*/  IMAD.WIDE.U32 R10, R11, 0x4, R2 ;  /* 0x000000040b0a7825 */ /* 0x000fc400078e0002 */
[----:B------:R-:W2:Y:S02]  /*11f0*/  LDG.E R8, desc[UR6][R8.64+0x40] ;  /* 0x0000400608087981 */ /* 0x000ea4000c1e1900 */
[----:B------:R-:W-:Y:S02]  /*1200*/  IMAD R15, R16, 0x20, R27 ;  /* 0x00000020100f7824 */ /* 0x000fe400078e021b */
[--C-:B------:R-:W-:Y:S01]  /*1210*/  IMAD.WIDE.U32 R12, R13, 0x4, R2.reuse ;  /* 0x000000040d0c7825 */ /* 0x100fe200078e0002 */
[----:B------:R-:W3:Y:S03]  /*1220*/  LDG.E R10, desc[UR6][R10.64+0x40] ;  /* 0x000040060a0a7981 */ /* 0x000ee6000c1e1900 */
[----:B------:R-:W-:Y:S02]  /*1230*/  IMAD.WIDE.U32 R14, R15, 0x4, R2 ;  /* 0x000000040f0e7825 */ /* 0x000fe400078e0002 */
[----:B------:R-:W4:Y:S04]  /*1240*/  LDG.E R12, desc[UR6][R12.64+0x40] ;  /* 0x000040060c0c7981 */ /* 0x000f28000c1e1900 */
[----:B------:R-:W5:Y:S01]  /*1250*/  LDG.E R14, desc[UR6][R14.64+0x40] ;  /* 0x000040060e0e7981 */ /* 0x000f62000c1e1900 */
[----:B------:R-:W-:-:S05]  /*1260*/  LEA R5, R6, R25, 0x2 ;  /* 0x0000001906057211 */ /* 0x000fca00078e10ff */
[----:B------:R-:W-:-:S05]  /*1270*/  IMAD R7, R4, 0x4, R5 ;  /* 0x0000000404077824 */ /* 0x000fca00078e0205 */
[----:B------:R-:W-:-:S05]  /*1280*/  LEA R17, R4, R7, 0x2 ;  /* 0x0000000704117211 */ /* 0x000fca00078e10ff */
[----:B------:R-:W-:Y:S01]  /*1290*/  IMAD R19, R4, 0x4, R17 ;  /* 0x0000000404137824 */ /* 0x000fe200078e0211 */
[----:B------:R-:W-:-:S04]  /*12a0*/  LEA.HI R6, R0, R16, RZ, 0x1c ;  /* 0x0000001000067211 */ /* 0x000fc800078fe0ff */
[----:B------:R-:W-:Y:S01]  /*12b0*/  ISETP.GE.U32.AND P1, PT, R6, 0x20, PT ;  /* 0x000000200600780c */ /* 0x000fe20003f26070 */
[----:B--2---:R0:W-:Y:S04]  /*12c0*/  STS [R5], R8 ;  /* 0x0000000805007388 */ /* 0x0041e80000000800 */
[----:B---3--:R0:W-:Y:S04]  /*12d0*/  STS [R7], R10 ;  /* 0x0000000a07007388 */ /* 0x0081e80000000800 */
[----:B----4-:R0:W-:Y:S04]  /*12e0*/  STS [R17], R12 ;  /* 0x0000000c11007388 */ /* 0x0101e80000000800 */
[----:B-----5:R0:W-:Y:S01]  /*12f0*/  STS [R19], R14 ;  /* 0x0000000e13007388 */ /* 0x0201e20000000800 */
[----:B------:R-:W-:Y:S05]  /*1300*/  @!P1 BRA `(.L_x_36002) ;  /* 0xfffffffc00989947 */ /* 0x000fea000383ffff */
[----:B------:R-:W-:Y:S05]  /*1310*/  WARPSYNC.ALL ;  /* 0x0000000000007948 */ /* 0x000fea0003800000 */
[----:B------:R-:W-:Y:S06]  /*1320*/  BAR.SYNC.DEFER_BLOCKING 0x0 ;  /* 0x0000000000007b1d */ /* 0x000fec0000010000 */
[----:B------:R-:W-:Y:S05]  /*1330*/  @P0 BRA `(.L_x_36004) ;  /* 0x0000000400400947 */ /* 0x000fea0003800000 */
[----:B------:R-:W1:Y:S01]  /*1340*/  S2R R37, SR_CgaCtaId ;  /* 0x0000000000257919 */ /* 0x000e620000008800 */
[----:B------:R-:W-:Y:S01]  /*1350*/  MOV R35, 0x400 ;  /* 0x0000040000237802 */ /* 0x000fe20000000f00 */
[----:B------:R-:W-:Y:S01]  /*1360*/  UMOV UR4, 0xffffffff ;  /* 0xffffffff00047882 */ /* 0x000fe20000000000 */
[----:B------:R-:W-:Y:S02]  /*1370*/  SHF.R.U32.HI R3, RZ, 0x1, R36 ;  /* 0x00000001ff037819 */ /* 0x000fe40000011624 */
[C---:B0-----:R-:W-:Y:S01]  /*1380*/  SHF.L.U32 R5, R36.reuse, 0x2, RZ ;  /* 0x0000000224057819 */ /* 0x041fe200000006ff */
[----:B------:R-:W-:Y:S01]  /*1390*/  VIADD R2, R35, 0x880 ;  /* 0x0000088023027836 */ /* 0x000fe20000000000 */
[----:B------:R-:W-:-:S04]  /*13a0*/  LOP3.LUT R7, R36, 0x1, RZ, 0xc0, !PT ;  /* 0x0000000124077812 */ /* 0x000fc800078ec0ff */
[----:B------:R-:W-:Y:S02]  /*13b0*/  ISETP.NE.AND P0, PT, R7, RZ, PT ;  /* 0x000000ff0700720c */ /* 0x000fe40003f05270 */
[C---:B-1----:R-:W-:Y:S02]  /*13c0*/  LEA R4, R37.reuse, R35, 0x18 ;  /* 0x0000002325047211 */ /* 0x042fe400078ec0ff */
[----:B------:R-:W-:-:S03]  /*13d0*/  LEA R2, R37, R2, 0x18 ;  /* 0x0000000225027211 */ /* 0x000fc600078ec0ff */
[----:B------:R-:W-:Y:S01]  /*13e0*/  IMAD R3, R3, 0x84, R4 ;  /* 0x0000008403037824 */ /* 0x000fe200078e0204 */
[----:B------:R-:W-:Y:S01]  /*13f0*/  LOP3.LUT R4, R5, 0x7c, RZ, 0xc0, !PT ;  /* 0x0000007c05047812 */ /* 0x000fe200078ec0ff */
[----:B------:R-:W-:-:S03]  /*1400*/  IMAD R2, R7, 0x40, R2 ;  /* 0x0000004007027824 */ /* 0x000fc600078e0202 */
[----:B------:R-:W-:Y:S02]  /*1410*/  IADD3 R3, PT, PT, R3, R4, RZ ;  /* 0x0000000403037210 */ /* 0x000fe40007ffe0ff */
[----:B------:R0:W1:Y:S01]  /*1420*/  LDS.128 R8, [R2+0x30] ;  /* 0x0000300002087984 */ /* 0x0000620000000c00 */
[----:B------:R-:W-:-:S03]  /*1430*/  SHF.L.U32 R4, R7, 0x4, RZ ;  /* 0x0000000407047819 */ /* 0x000fc600000006ff */
[----:B------:R0:W2:Y:S01]  /*1440*/  LDS R5, [R3] ;  /* 0x0000000003057984 */ /* 0x0000a20000000800 */
        /* <DEDUP_REMOVED lines=8> */
[C---:B------:R-:W-:Y:S01]  /*14d0*/  VIADD R28, R4.reuse, 0x4 ;  /* 0x00000004041c7836 */ /* 0x040fe20000000000 */
[C---:B------:R-:W-:Y:S01]  /*14e0*/  IADD3 R27, PT, PT, R4.reuse, 0x6, RZ ;  /* 0x00000006041b7810 */ /* 0x040fe20007ffe0ff */
[C---:B------:R-:W-:Y:S01]  /*14f0*/  VIADD R26, R4.reuse, 0x5 ;  /* 0x00000005041a7836 */ /* 0x040fe20000000000 */
[----:B------:R0:W0:Y:S01]  /*1500*/  LDS.128 R20, [R2] ;  /* 0x0000000002147984 */ /* 0x0000220000000c00 */
[C---:B------:R-:W-:Y:S01]  /*1510*/  IADD3 R25, PT, PT, R4.reuse, 0x3, RZ ;  /* 0x0000000304197810 */ /* 0x040fe20007ffe0ff */
[C---:B------:R-:W-:Y:S01]  /*1520*/  VIADD R24, R4.reuse, 0x2 ;  /* 0x0000000204187836 */ /* 0x040fe20000000000 */
[----:B------:R-:W-:Y:S01]  /*1530*/  IADD3 R7, PT, PT, R4, 0x1, RZ ;  /* 0x0000000104077810 */ /* 0x000fe20007ffe0ff */
[----:B------:R-:W-:Y:S06]  /*1540*/  BRA.DIV UR4, `(.L_x_36005) ;  /* 0x0000000a04b07947 */ /* 0x000fec000b800000 */
[----:B--2---:R-:W2:Y:S01]  /*1550*/  SHFL.IDX PT, R6, R5, R4, 0x1f ;  /* 0x00001f0405067589 */ /* 0x004ea200000e0000 */
[----:B0-----:R-:W-:-:S03]  /*1560*/  LOP3.LUT R2, R36, 0x1, RZ, 0xc0, !PT ;  /* 0x0000000124027812 */ /* 0x001fc600078ec0ff */
[----:B------:R-:W-:Y:S02]  /*1570*/  SHFL.IDX PT, R24, R5, R24, 0x1f ;  /* 0x00001f1805187589 */ /* 0x000fe400000e0000 */
[----:B------:R-:W-:Y:S02]  /*1580*/  IMAD.SHL.U32 R2, R2, 0x10, RZ ;  /* 0x0000001002027824 */ /* 0x000fe400078e00ff */
[----:B------:R-:W-:Y:S04]  /*1590*/  SHFL.IDX PT, R25, R5, R25, 0x1f ;  /* 0x00001f1905197589 */ /* 0x000fe800000e0000 */
[----:B------:R-:W-:Y:S04]  /*15a0*/  SHFL.IDX PT, R26, R5, R26, 0x1f ;  /* 0x00001f1a051a7589 */ /* 0x000fe800000e0000 */
[----:B------:R-:W-:Y:S04]  /*15b0*/  SHFL.IDX PT, R27, R5, R27, 0x1f ;  /* 0x00001f1b051b7589 */ /* 0x000fe800000e0000 */
[----:B------:R-:W-:Y:S01]  /*15c0*/  SHFL.IDX PT, R30, R5, R30, 0x1f ;  /* 0x00001f1e051e7589 */ /* 0x000fe200000e0000 */
[----:B--2---:R-:W-:-:S03]  /*15d0*/  IMAD R20, R20, R6, RZ ;  /* 0x0000000614147224 */ /* 0x004fc600078e02ff */
[----:B------:R-:W-:Y:S04]  /*15e0*/  SHFL.IDX PT, R31, R5, R31, 0x1f ;  /* 0x00001f1f051f7589 */ /* 0x000fe800000e0000 */
[----:B------:R-:W0:Y:S04]  /*15f0*/  SHFL.IDX PT, R6, R5, R7, 0x1f ;  /* 0x00001f0705067589 */ /* 0x000e2800000e0000 */
[----:B------:R-:W-:Y:S01]  /*1600*/  SHFL.IDX PT, R34, R5, R34, 0x1f ;  /* 0x00001f2205227589 */ /* 0x000fe200000e0000 */
[----:B0-----:R-:W-:-:S03]  /*1610*/  IMAD R21, R21, R6, R20 ;  /* 0x0000000615157224 */ /* 0x001fc600078e0214 */
[----:B------:R-:W4:Y:S01]  /*1620*/  SHFL.IDX PT, R6, R5, R28, 0x1f ;  /* 0x00001f1c05067589 */ /* 0x000f2200000e0000 */
[----:B------:R-:W-:-:S03]  /*1630*/  IMAD R22, R22, R24, R21 ;  /* 0x0000001816167224 */ /* 0x000fc600078e0215 */
[----:B------:R-:W0:Y:S01]  /*1640*/  SHFL.IDX PT, R20, R5, R29, 0x1f ;  /* 0x00001f1d05147589 */ /* 0x000e2200000e0000 */
[----:B------:R-:W-:Y:S01]  /*1650*/  IMAD R23, R23, R25, R22 ;  /* 0x0000001917177224 */ /* 0x000fe200078e0216 */
[----:B------:R-:W-:Y:S02]  /*1660*/  IADD3 R22, PT, PT, R2, 0xc, RZ ;  /* 0x0000000c02167810 */ /* 0x000fe40007ffe0ff */
[----:B------:R-:W3:Y:S04]  /*1670*/  SHFL.IDX PT, R21, R5, R32, 0x1f ;  /* 0x00001f2005157589 */ /* 0x000ee800000e0000 */
[----:B------:R-:W-:Y:S01]  /*1680*/  SHFL.IDX PT, R7, R5, R22, 0x1f ;  /* 0x00001f1605077589 */ /* 0x000fe200000e0000 */
[----:B----4-:R-:W-:Y:S01]  /*1690*/  IMAD R16, R16, R6, R23 ;  /* 0x0000000610107224 */ /* 0x010fe200078e0217 */
[----:B------:R-:W-:-:S03]  /*16a0*/  IADD3 R6, PT, PT, R2, 0xf, RZ ;  /* 0x0000000f02067810 */ /* 0x000fc60007ffe0ff */
[----:B------:R-:W-:Y:S02]  /*16b0*/  IMAD R17, R17, R26, R16 ;  /* 0x0000001a11117224 */ /* 0x000fe400078e0210 */
[----:B------:R-:W2:Y:S02]  /*16c0*/  SHFL.IDX PT, R16, R5, R33, 0x1f ;  /* 0x00001f2105107589 */ /* 0x000ea400000e0000 */
[----:B------:R-:W-:Y:S02]  /*16d0*/  IMAD R17, R18, R27, R17 ;  /* 0x0000001b12117224 */ /* 0x000fe400078e0211 */
[----:B------:R-:W-:Y:S01]  /*16e0*/  VIADD R18, R2, 0xe ;  /* 0x0000000e02127836 */ /* 0x000fe20000000000 */
[----:B------:R-:W-:Y:S01]  /*16f0*/  SHFL.IDX PT, R6, R5, R6, 0x1f ;  /* 0x00001f0605067589 */ /* 0x000fe200000e0000 */
[----:B0-----:R-:W-:-:S04]  /*1700*/  IMAD R17, R19, R20, R17 ;  /* 0x0000001413117224 */ /* 0x001fc800078e0211 */
[----:B---3--:R-:W-:Y:S02]  /*1710*/  IMAD R12, R12, R21, R17 ;  /* 0x000000150c0c7224 */ /* 0x008fe400078e0211 */
[----:B------:R-:W0:Y:S02]  /*1720*/  SHFL.IDX PT, R17, R5, R18, 0x1f ;  /* 0x00001f1205117589 */ /* 0x000e2400000e0000 */
[----:B------:R-:W-:-:S04]  /*1730*/  IMAD R12, R13, R30, R12 ;  /* 0x0000001e0d0c7224 */ /* 0x000fc800078e020c */
[----:B------:R-:W-:-:S04]  /*1740*/  IMAD R12, R14, R31, R12 ;  /* 0x0000001f0e0c7224 */ /* 0x000fc800078e020c */
[----:B--2---:R-:W-:-:S04]  /*1750*/  IMAD R12, R15, R16, R12 ;  /* 0x000000100f0c7224 */ /* 0x004fc800078e020c */
[----:B-1----:R-:W-:-:S04]  /*1760*/  IMAD R8, R8, R7, R12 ;  /* 0x0000000708087224 */ /* 0x002fc800078e020c */
[----:B------:R-:W-:-:S04]  /*1770*/  IMAD R9, R9, R34, R8 ;  /* 0x0000002209097224 */ /* 0x000fc800078e0208 */
[----:B0-----:R-:W-:-:S07]  /*1780*/  IMAD R10, R10, R17, R9 ;  /* 0x000000110a0a7224 */ /* 0x001fce00078e0209 */
.L_x_36040:
        /* <DEDUP_REMOVED lines=8> */
[----:B------:R-:W0:Y:S02]  /*1810*/  @!P0 LDS R2, [R37+0x40] ;  /* 0x0000400025028984 */ /* 0x000e240000000800 */
[----:B0-----:R-:W-:-:S05]  /*1820*/  @!P0 IADD3 R2, PT, PT, R2, R3, R6 ;  /* 0x0000000302028210 */ /* 0x001fca0007ffe006 */
[----:B------:R1:W-:Y:S02]  /*1830*/  @!P0 STS [R37+0x40], R2 ;  /* 0x0000400225008388 */ /* 0x0003e40000000800 */
.L_x_36004:
[----:B------:R-:W-:Y:S05]  /*1840*/  WARPSYNC.ALL ;  /* 0x0000000000007948 */ /* 0x000fea0003800000 */
[----:B------:R-:W-:Y:S01]  /*1850*/  BAR.SYNC.DEFER_BLOCKING 0x0 ;  /* 0x0000000000007b1d */ /* 0x000fe20000010000 */
[----:B------:R-:W-:-:S13]  /*1860*/  ISETP.GT.U32.AND P0, PT, R36, 0x7, PT ;  /* 0x000000072400780c */ /* 0x000fda0003f04070 */
[----:B------:R-:W-:Y:S05]  /*1870*/  @P0 EXIT ;  /* 0x000000000000094d */ /* 0x000fea0003800000 */
[----:B------:R-:W2:Y:S01]  /*1880*/  S2R R4, SR_CTAID.Y ;  /* 0x0000000000047919 */ /* 0x000ea20000002600 */
[----:B------:R-:W3:Y:S01]  /*1890*/  S2UR UR5, SR_CgaCtaId ;  /* 0x00000000000579c3 */ /* 0x000ee20000008800 */
[----:B------:R-:W-:Y:S01]  /*18a0*/  UMOV UR4, 0x400 ;  /* 0x0000040000047882 */ /* 0x000fe20000000000 */
[----:B0-----:R-:W-:Y:S01]  /*18b0*/  SHF.L.U32 R7, R36, 0x2, RZ ;  /* 0x0000000224077819 */ /* 0x001fe200000006ff */
[----:B------:R-:W-:-:S05]  /*18c0*/  UIADD3 UR4, UPT, UPT, UR4, 0x900, URZ ;  /* 0x0000090004047890 */ /* 0x000fca000fffe0ff */
[----:B-1----:R-:W0:Y:S01]  /*18d0*/  LDC.64 R2, c[0x0][0x3a0] ;  /* 0x0000e800ff027b82 */ /* 0x002e220000000a00 */
[----:B---3--:R-:W-:Y:S01]  /*18e0*/  ULEA UR4, UR5, UR4, 0x18 ;  /* 0x0000000405047291 */ /* 0x008fe2000f8ec0ff */
[----:B--2---:R-:W-:-:S04]  /*18f0*/  IMAD R5, R4, 0x20, R7 ;  /* 0x0000002004057824 */ /* 0x004fc800078e0207 */
[----:B0-----:R-:W-:Y:S01]  /*1900*/  IMAD.WIDE.U32 R2, R5, 0x4, R2 ;  /* 0x0000000405027825 */ /* 0x001fe200078e0002 */
[----:B------:R-:W-:-:S07]  /*1910*/  LEA R5, R36, UR4, 0x4 ;  /* 0x0000000424057c11 */ /* 0x000fce000f8e20ff */
.L_x_36006:
[----:B------:R0:W1:Y:S01]  /*1920*/  LDS.128 R8, [R5] ;  /* 0x0000000005087984 */ /* 0x0000620000000c00 */
[----:B------:R-:W-:-:S04]  /*1930*/  LEA R7, R0, R7, 0x2 ;  /* 0x0000000700077211 */ /* 0x000fc800078e10ff */
[----:B------:R-:W-:Y:S01]  /*1940*/  ISETP.GE.U32.AND P0, PT, R7, 0x20, PT ;  /* 0x000000200700780c */ /* 0x000fe20003f06070 */
[C---:B0-----:R-:W-:Y:S01]  /*1950*/  IMAD R5, R0.reuse, 0x10, R5 ;  /* 0x0000001000057824 */ /* 0x041fe200078e0205 */
[----:B-1----:R0:W-:Y:S02]  /*1960*/  STG.E.128 desc[UR6][R2.64], R8 ;  /* 0x0000000802007986 */ /* 0x0021e4000c101d06 */
[----:B0-----:R-:W-:-:S09]  /*1970*/  IMAD.WIDE.U32 R2, R0, 0x10, R2 ;  /* 0x0000001000027825 */ /* 0x001fd200078e0002 */
[----:B------:R-:W-:Y:S05]  /*1980*/  @!P0 BRA `(.L_x_36006) ;  /* 0xfffffffc00e48947 */ /* 0x000fea000383ffff */
[----:B------:R-:W-:Y:S05]  /*1990*/  EXIT ;  /* 0x000000000000794d */ /* 0x000fea0003800000 */
.L_x_36001:
[----:B-1----:R-:W-:Y:S02]  /*19a0*/  HFMA2 R3, -RZ, RZ, 0, 1.847743988037109375e-06 ;  /* 0x0000001fff037431 */ /* 0x002fe400000001ff */
[----:B------:R-:W-:-:S07]  /*19b0*/  IMAD.MOV.U32 R2, RZ, RZ, -0x1 ;  /* 0xffffffffff027424 */ /* 0x000fce00078e00ff */
[----:B0-234-:R-:W-:Y:S05]  /*19c0*/  WARPSYNC.COLLECTIVE R2, `(.L_x_36007) ;  /* 0x0000000002087348 */ /* 0x01dfea0003c00000 */
[----:B0-----:R0:W1:Y:S02]  /*19d0*/  SHFL.IDX P1, R6, R5, R4, R3 ;  /* 0x0000000405067389 */ /* 0x0010640000020003 */
[----:B01234-:R-:W-:Y:S05]  /*19e0*/  ENDCOLLECTIVE ;  /* 0x000000000000791b */ /* 0x01ffea0003800000 */
.L_x_36007:
[----:B------:R-:W-:Y:S01]  /*19f0*/  MOV R4, R28 ;  /* 0x0000001c00047202 */ /* 0x000fe20000000f00 */
[----:B------:R-:W-:-:S07]  /*1a00*/  IMAD R8, R8, R6, RZ ;  /* 0x0000000608087224 */ /* 0x000fce00078e02ff */
[----:B------:R-:W-:Y:S05]  /*1a10*/  WARPSYNC.COLLECTIVE R2, `(.L_x_36008) ;  /* 0x0000000002087348 */ /* 0x000fea0003c00000 */
[----:B------:R0:W1:Y:S02]  /*1a20*/  SHFL.IDX P1, R6, R5, R4, R3 ;  /* 0x0000000405067389 */ /* 0x0000640000020003 */
[----:B01----:R-:W-:Y:S05]  /*1a30*/  ENDCOLLECTIVE ;  /* 0x000000000000791b */ /* 0x003fea0003800000 */
.L_x_36008:
[----:B------:R-:W-:Y:S02]  /*1a40*/  IMAD.MOV.U32 R4, RZ, RZ, R29 ;  /* 0x000000ffff047224 */ /* 0x000fe400078e001d */
[----:B------:R-:W-:-:S07]  /*1a50*/  IMAD R9, R9, R6, R8 ;  /* 0x0000000609097224 */ /* 0x000fce00078e0208 */
[----:B------:R-:W-:Y:S05]  /*1a60*/  WARPSYNC.COLLECTIVE R2, `(.L_x_36009) ;  /* 0x0000000002087348 */ /* 0x000fea0003c00000 */
[----:B------:R0:W1:Y:S02]  /*1a70*/  SHFL.IDX P1, R6, R5, R4, R3 ;  /* 0x0000000405067389 */ /* 0x0000640000020003 */
[----:B01----:R-:W-:Y:S05]  /*1a80*/  ENDCOLLECTIVE ;  /* 0x000000000000791b */ /* 0x003fea0003800000 */
.L_x_36009:
[----:B------:R-:W0:Y:S01]  /*1a90*/  S2R R8, SR_TID.X ;  /* 0x0000000000087919 */ /* 0x000e220000002100 */
[----:B------:R-:W-:Y:S01]  /*1aa0*/  MOV R4, R30 ;  /* 0x0000001e00047202 */ /* 0x000fe20000000f00 */
[----:B------:R-:W-:-:S07]  /*1ab0*/  IMAD R10, R10, R6, R9 ;  /* 0x000000060a0a7224 */ /* 0x000fce00078e0209 */
[----:B0-----:R-:W-:Y:S05]  /*1ac0*/  WARPSYNC.COLLECTIVE R2, `(.L_x_36010) ;  /* 0x0000000002087348 */ /* 0x001fea0003c00000 */
[----:B------:R1:W2:Y:S02]  /*1ad0*/  SHFL.IDX P1, R6, R5, R4, R3 ;  /* 0x0000000405067389 */ /* 0x0002a40000020003 */
[----:B012---:R-:W-:Y:S05]  /*1ae0*/  ENDCOLLECTIVE ;  /* 0x000000000000791b */ /* 0x007fea0003800000 */
.L_x_36010:
[----:B------:R-:W-:Y:S02]  /*1af0*/  LOP3.LUT R8, R8, 0x1, RZ, 0xc0, !PT ;  /* 0x0000000108087812 */ /* 0x000fe400078ec0ff */
[----:B------:R-:W-:Y:S01]  /*1b00*/  MOV R4, R33 ;  /* 0x0000002100047202 */ /* 0x000fe20000000f00 */
[----:B------:R-:W-:-:S07]  /*1b10*/  IMAD.MOV.U32 R30, RZ, RZ, R6 ;  /* 0x000000ffff1e7224 */ /* 0x000fce00078e0006 */
[----:B------:R-:W-:Y:S05]  /*1b20*/  WARPSYNC.COLLECTIVE R2, `(.L_x_36011) ;  /* 0x0000000002087348 */ /* 0x000fea0003c00000 */
[----:B------:R0:W1:Y:S02]  /*1b30*/  SHFL.IDX P1, R6, R5, R4, R3 ;  /* 0x0000000405067389 */ /* 0x0000640000020003 */
[----:B01----:R-:W-:Y:S05]  /*1b40*/  ENDCOLLECTIVE ;  /* 0x000000000000791b */ /* 0x003fea0003800000 */
.L_x_36011:
[----:B------:R-:W-:Y:S02]  /*1b50*/  IMAD R11, R11, R30, R10 ;  /* 0x0000001e0b0b7224 */ /* 0x000fe400078e020a */
[----:B------:R-:W-:Y:S02]  /*1b60*/  IMAD.MOV.U32 R4, RZ, RZ, R31 ;  /* 0x000000ffff047224 */ /* 0x000fe400078e001f */
[----:B------:R-:W-:-:S07]  /*1b70*/  IMAD R12, R12, R6, R11 ;  /* 0x000000060c0c7224 */ /* 0x000fce00078e020b */
[----:B------:R-:W-:Y:S05]  /*1b80*/  WARPSYNC.COLLECTIVE R2, `(.L_x_36012) ;  /* 0x0000000002087348 */ /* 0x000fea0003c00000 */
[----:B------:R0:W1:Y:S02]  /*1b90*/  SHFL.IDX P1, R6, R5, R4, R3 ;  /* 0x0000000405067389 */ /* 0x0000640000020003 */
[----:B01----:R-:W-:Y:S05]  /*1ba0*/  ENDCOLLECTIVE ;  /* 0x000000000000791b */ /* 0x003fea0003800000 */
.L_x_36012:
[----:B------:R-:W-:Y:S01]  /*1bb0*/  IMAD.MOV.U32 R4, RZ, RZ, R32 ;  /* 0x000000ffff047224 */ /* 0x000fe200078e0020 */
[----:B------:R-:W-:-:S07]  /*1bc0*/  MOV R31, R6 ;  /* 0x00000006001f7202 */ /* 0x000fce0000000f00 */
[----:B------:R-:W-:Y:S05]  /*1bd0*/  WARPSYNC.COLLECTIVE R2, `(.L_x_36013) ;  /* 0x0000000002087348 */ /* 0x000fea0003c00000 */
[----:B------:R0:W1:Y:S02]  /*1be0*/  SHFL.IDX P1, R6, R5, R4, R3 ;  /* 0x0000000405067389 */ /* 0x0000640000020003 */
[----:B01----:R-:W-:Y:S05]  /*1bf0*/  ENDCOLLECTIVE ;  /* 0x000000000000791b */ /* 0x003fea0003800000 */
.L_x_36013:
[----:B------:R-:W-:Y:S02]  /*1c00*/  IMAD R13, R13, R31, R12 ;  /* 0x0000001f0d0d7224 */ /* 0x000fe400078e020c */
[----:B------:R-:W-:Y:S01]  /*1c10*/  IMAD.MOV.U32 R4, RZ, RZ, R34 ;  /* 0x000000ffff047224 */ /* 0x000fe200078e0022 */
[----:B------:R-:W-:-:S07]  /*1c20*/  MOV R32, R6 ;  /* 0x0000000600207202 */ /* 0x000fce0000000f00 */
[----:B------:R-:W-:Y:S05]  /*1c30*/  WARPSYNC.COLLECTIVE R2, `(.L_x_36014) ;  /* 0x0000000002087348 */ /* 0x000fea0003c00000 */
[----:B------:R0:W1:Y:S02]  /*1c40*/  SHFL.IDX P1, R6, R5, R4, R3 ;  /* 0x0000000405067389 */ /* 0x0000640000020003 */
[----:B01----:R-:W-:Y:S05]  /*1c50*/  ENDCOLLECTIVE ;  /* 0x000000000000791b */ /* 0x003fea0003800000 */
.L_x_36014:
[----:B------:R-:W-:Y:S02]  /*1c60*/  IMAD R14, R14, R32, R13 ;  /* 0x000000200e0e7224 */ /* 0x000fe400078e020d */
[----:B------:R-:W-:-:S04]  /*1c70*/  IMAD.SHL.U32 R13, R8, 0x10, RZ ;  /* 0x00000010080d7824 */ /* 0x000fc800078e00ff */
[C---:B------:R-:W-:Y:S01]  /*1c80*/  VIADD R10, R13.reuse, 0x9 ;  /* 0x000000090d0a7836 */ /* 0x040fe20000000000 */
[C---:B------:R-:W-:Y:S01]  /*1c90*/  IADD3 R8, PT, PT, R13.reuse, 0x8, RZ ;  /* 0x000000080d087810 */ /* 0x040fe20007ffe0ff */
[C---:B------:R-:W-:Y:S01]  /*1ca0*/  VIADD R28, R13.reuse, 0xb ;  /* 0x0000000b0d1c7836 */ /* 0x040fe20000000000 */
[C---:B------:R-:W-:Y:S01]  /*1cb0*/  IADD3 R30, PT, PT, R13.reuse, 0xa, RZ ;  /* 0x0000000a0d1e7810 */ /* 0x040fe20007ffe0ff */
[C---:B------:R-:W-:Y:S01]  /*1cc0*/  VIADD R32, R13.reuse, 0xd ;  /* 0x0000000d0d207836 */ /* 0x040fe20000000000 */
[C---:B------:R-:W-:Y:S01]  /*1cd0*/  IADD3 R12, PT, PT, R13.reuse, 0xc, RZ ;  /* 0x0000000c0d0c7810 */ /* 0x040fe20007ffe0ff */
[----:B------:R-:W-:Y:S01]  /*1ce0*/  IMAD.MOV.U32 R4, RZ, RZ, R8 ;  /* 0x000000ffff047224 */ /* 0x000fe200078e0008 */
[----:B------:R-:W-:Y:S02]  /*1cf0*/  IADD3 R8, PT, PT, R13, 0xe, RZ ;  /* 0x0000000e0d087810 */ /* 0x000fe40007ffe0ff */
[----:B------:R-:W-:-:S07]  /*1d00*/  MOV R34, R6 ;  /* 0x0000000600227202 */ /* 0x000fce0000000f00 */
[----:B------:R-:W-:Y:S05]  /*1d10*/  WARPSYNC.COLLECTIVE R2, `(.L_x_36015) ;  /* 0x0000000002087348 */ /* 0x000fea0003c00000 */
[----:B------:R0:W1:Y:S02]  /*1d20*/  SHFL.IDX P1, R6, R5, R4, R3 ;  /* 0x0000000405067389 */ /* 0x0000640000020003 */
[----:B01----:R-:W-:Y:S05]  /*1d30*/  ENDCOLLECTIVE ;  /* 0x000000000000791b */ /* 0x003fea0003800000 */
.L_x_36015:
[----:B------:R-:W-:Y:S01]  /*1d40*/  IMAD R14, R15, R34, R14 ;  /* 0x000000220f0e7224 */ /* 0x000fe200078e020e */
[----:B------:R-:W-:Y:S02]  /*1d50*/  MOV R4, R10 ;  /* 0x0000000a00047202 */ /* 0x000fe40000000f00 */
[----:B------:R-:W-:-:S07]  /*1d60*/  MOV R9, R6 ;  /* 0x0000000600097202 */ /* 0x000fce0000000f00 */
[----:B------:R-:W-:Y:S05]  /*1d70*/  WARPSYNC.COLLECTIVE R2, `(.L_x_36016) ;  /* 0x0000000002087348 */ /* 0x000fea0003c00000 */
[----:B------:R0:W1:Y:S02]  /*1d80*/  SHFL.IDX P1, R6, R5, R4, R3 ;  /* 0x0000000405067389 */ /* 0x0000640000020003 */
[----:B01----:R-:W-:Y:S05]  /*1d90*/  ENDCOLLECTIVE ;  /* 0x000000000000791b */ /* 0x003fea0003800000 */
.L_x_36016:
[----:B------:R-:W-:Y:S01]  /*1da0*/  IMAD R14, R16, R9, R14 ;  /* 0x00000009100e7224 */ /* 0x000fe200078e020e */
[----:B------:R-:W-:Y:S01]  /*1db0*/  MOV R4, R30 ;  /* 0x0000001e00047202 */ /* 0x000fe20000000f00 */
[----:B------:R-:W-:-:S07]  /*1dc0*/  IMAD.MOV.U32 R10, RZ, RZ, R6 ;  /* 0x000000ffff0a7224 */ /* 0x000fce00078e0006 */
[----:B------:R-:W-:Y:S05]  /*1dd0*/  WARPSYNC.COLLECTIVE R2, `(.L_x_36017) ;  /* 0x0000000002087348 */ /* 0x000fea0003c00000 */
[----:B------:R0:W1:Y:S02]  /*1de0*/  SHFL.IDX P1, R6, R5, R4, R3 ;  /* 0x0000000405067389 */ /* 0x0000640000020003 */
[----:B01----:R-:W-:Y:S05]  /*1df0*/  ENDCOLLECTIVE ;  /* 0x000000000000791b */ /* 0x003fea0003800000 */
.L_x_36017:
[----:B------:R-:W-:Y:S02]  /*1e00*/  IMAD R10, R17, R10, R14 ;  /* 0x0000000a110a7224 */ /* 0x000fe400078e020e */
[----:B------:R-:W-:Y:S02]  /*1e10*/  IMAD.MOV.U32 R4, RZ, RZ, R28 ;  /* 0x000000ffff047224 */ /* 0x000fe400078e001c */
[----:B------:R-:W-:-:S07]  /*1e20*/  IMAD.MOV.U32 R11, RZ, RZ, R6 ;  /* 0x000000ffff0b7224 */ /* 0x000fce00078e0006 */
[----:B------:R-:W-:Y:S05]  /*1e30*/  WARPSYNC.COLLECTIVE R2, `(.L_x_36018) ;  /* 0x0000000002087348 */ /* 0x000fea0003c00000 */
[----:B------:R0:W1:Y:S02]  /*1e40*/  SHFL.IDX P1, R6, R5, R4, R3 ;  /* 0x0000000405067389 */ /* 0x0000640000020003 */
[----:B01----:R-:W-:Y:S05]  /*1e50*/  ENDCOLLECTIVE ;  /* 0x000000000000791b */ /* 0x003fea0003800000 */
.L_x_36018:
[----:B------:R-:W-:Y:S01]  /*1e60*/  IMAD R10, R18, R11, R10 ;  /* 0x0000000b120a7224 */ /* 0x000fe200078e020a */
[----:B------:R-:W-:Y:S02]  /*1e70*/  MOV R4, R12 ;  /* 0x0000000c00047202 */ /* 0x000fe40000000f00 */
[----:B------:R-:W-:-:S07]  /*1e80*/  MOV R28, R6 ;  /* 0x00000006001c7202 */ /* 0x000fce0000000f00 */
[----:B------:R-:W-:Y:S05]  /*1e90*/  WARPSYNC.COLLECTIVE R2, `(.L_x_36019) ;  /* 0x0000000002087348 */ /* 0x000fea0003c00000 */
[----:B------:R0:W1:Y:S02]  /*1ea0*/  SHFL.IDX P1, R6, R5, R4, R3 ;  /* 0x0000000405067389 */ /* 0x0000640000020003 */
[----:B01----:R-:W-:Y:S05]  /*1eb0*/  ENDCOLLECTIVE ;  /* 0x000000000000791b */ /* 0x003fea0003800000 */
.L_x_36019:
[----:B------:R-:W-:Y:S02]  /*1ec0*/  IMAD R10, R19, R28, R10 ;  /* 0x0000001c130a7224 */ /* 0x000fe400078e020a */
[----:B------:R-:W-:Y:S02]  /*1ed0*/  IMAD.MOV.U32 R4, RZ, RZ, R32 ;  /* 0x000000ffff047224 */ /* 0x000fe400078e0020 */
[----:B------:R-:W-:-:S07]  /*1ee0*/  IMAD.MOV.U32 R29, RZ, RZ, R6 ;  /* 0x000000ffff1d7224 */ /* 0x000fce00078e0006 */
[----:B------:R-:W-:Y:S05]  /*1ef0*/  WARPSYNC.COLLECTIVE R2, `(.L_x_36020) ;  /* 0x0000000002087348 */ /* 0x000fea0003c00000 */
[----:B------:R0:W1:Y:S02]  /*1f00*/  SHFL.IDX P1, R6, R5, R4, R3 ;  /* 0x0000000405067389 */ /* 0x0000640000020003 */
[----:B01----:R-:W-:Y:S05]  /*1f10*/  ENDCOLLECTIVE ;  /* 0x000000000000791b */ /* 0x003fea0003800000 */
.L_x_36020:
[----:B------:R-:W-:Y:S02]  /*1f20*/  IMAD R10, R20, R29, R10 ;  /* 0x0000001d140a7224 */ /* 0x000fe400078e020a */
[----:B------:R-:W-:Y:S01]  /*1f30*/  IMAD.MOV.U32 R4, RZ, RZ, R8 ;  /* 0x000000ffff047224 */ /* 0x000fe200078e0008 */
[----:B------:R-:W-:-:S07]  /*1f40*/  MOV R32, R6 ;  /* 0x0000000600207202 */ /* 0x000fce0000000f00 */
[----:B------:R-:W-:Y:S05]  /*1f50*/  WARPSYNC.COLLECTIVE R2, `(.L_x_36021) ;  /* 0x0000000002087348 */ /* 0x000fea0003c00000 */
[----:B------:R0:W1:Y:S02]  /*1f60*/  SHFL.IDX P1, R6, R5, R4, R3 ;  /* 0x0000000405067389 */ /* 0x0000640000020003 */
[----:B01----:R-:W-:Y:S05]  /*1f70*/  ENDCOLLECTIVE ;  /* 0x000000000000791b */ /* 0x003fea0003800000 */
.L_x_36021:
[----:B------:R-:W-:Y:S01]  /*1f80*/  IMAD R10, R21, R32, R10 ;  /* 0x00000020150a7224 */ /* 0x000fe200078e020a */
[----:B------:R-:W-:Y:S01]  /*1f90*/  MOV R9, R6 ;  /* 0x0000000600097202 */ /* 0x000fe20000000f00 */
[----:B------:R-:W-:-:S04]  /*1fa0*/  VIADD R6, R13, 0xf ;  /* 0x0000000f0d067836 */ /* 0x000fc80000000000 */
[----:B------:R-:W-:Y:S01]  /*1fb0*/  IMAD R10, R22, R9, R10 ;  /* 0x00000009160a7224 */ /* 0x000fe200078e020a */
[----:B------:R-:W-:-:S07]  /*1fc0*/  MOV R4, R6 ;  /* 0x0000000600047202 */ /* 0x000fce0000000f00 */
[----:B------:R-:W-:Y:S05]  /*1fd0*/  WARPSYNC.COLLECTIVE R2, `(.L_x_36022) ;  /* 0x0000000002087348 */ /* 0x000fea0003c00000 */
[----:B------:R0:W1:Y:S02]  /*1fe0*/  SHFL.IDX P1, R6, R5, R4, R3 ;  /* 0x0000000405067389 */ /* 0x0000640000020003 */
[----:B01----:R-:W-:Y:S05]  /*1ff0*/  ENDCOLLECTIVE ;  /* 0x000000000000791b */ /* 0x003fea0003800000 */
.L_x_36022:
[----:B------:R-:W-:Y:S05]  /*2000*/  BRA `(.L_x_36023) ;  /* 0xffffffec00bc7947 */ /* 0x000fea000383ffff */
.L_x_36005:
[----:B0-----:R-:W-:Y:S01]  /*2010*/  IMAD.MOV.U32 R3, RZ, RZ, 0x1f ;  /* 0x0000001fff037424 */ /* 0x001fe200078e00ff */
[----:B------:R-:W-:-:S07]  /*2020*/  MOV R2, 0xffffffff ;  /* 0xffffffff00027802 */ /* 0x000fce0000000f00 */
[----:B-1234-:R-:W-:Y:S05]  /*2030*/  WARPSYNC.COLLECTIVE R2, `(.L_x_36024) ;  /* 0x0000000002087348 */ /* 0x01efea0003c00000 */
[----:B--2---:R0:W2:Y:S02]  /*2040*/  SHFL.IDX P1, R6, R5, R4, R3 ;  /* 0x0000000405067389 */ /* 0x0040a40000020003 */
[----:B01234-:R-:W-:Y:S05]  /*2050*/  ENDCOLLECTIVE ;  /* 0x000000000000791b */ /* 0x01ffea0003800000 */
.L_x_36024:
[----:B------:R-:W-:Y:S01]  /*2060*/  IMAD.MOV.U32 R4, RZ, RZ, R7 ;  /* 0x000000ffff047224 */ /* 0x000fe200078e0007 */
[----:B------:R-:W-:Y:S01]  /*2070*/  LOP3.LUT R7, R36, 0x1, RZ, 0xc0, !PT ;  /* 0x0000000124077812 */ /* 0x000fe200078ec0ff */
[----:B------:R-:W-:-:S07]  /*2080*/  IMAD R20, R20, R6, RZ ;  /* 0x0000000614147224 */ /* 0x000fce00078e02ff */
[----:B------:R-:W-:Y:S05]  /*2090*/  WARPSYNC.COLLECTIVE R2, `(.L_x_36025) ;  /* 0x0000000002087348 */ /* 0x000fea0003c00000 */
[----:B------:R0:W1:Y:S02]  /*20a0*/  SHFL.IDX P1, R6, R5, R4, R3 ;  /* 0x0000000405067389 */ /* 0x0000640000020003 */
[----:B01----:R-:W-:Y:S05]  /*20b0*/  ENDCOLLECTIVE ;  /* 0x000000000000791b */ /* 0x003fea0003800000 */
.L_x_36025:
[----:B------:R-:W-:Y:S01]  /*20c0*/  MOV R4, R24 ;  /* 0x0000001800047202 */ /* 0x000fe20000000f00 */
[----:B------:R-:W-:-:S07]  /*20d0*/  IMAD R21, R21, R6, R20 ;  /* 0x0000000615157224 */ /* 0x000fce00078e0214 */
[----:B------:R-:W-:Y:S05]  /*20e0*/  WARPSYNC.COLLECTIVE R2, `(.L_x_36026) ;  /* 0x0000000002087348 */ /* 0x000fea0003c00000 */
[----:B------:R0:W1:Y:S02]  /*20f0*/  SHFL.IDX P1, R6, R5, R4, R3 ;  /* 0x0000000405067389 */ /* 0x0000640000020003 */
[----:B01----:R-:W-:Y:S05]  /*2100*/  ENDCOLLECTIVE ;  /* 0x000000000000791b */ /* 0x003fea0003800000 */
.L_x_36026:
[----:B------:R-:W-:Y:S01]  /*2110*/  IMAD.MOV.U32 R4, RZ, RZ, R25 ;  /* 0x000000ffff047224 */ /* 0x000fe200078e0019 */
[----:B------:R-:W-:-:S07]  /*2120*/  MOV R24, R6 ;  /* 0x0000000600187202 */ /* 0x000fce0000000f00 */
[----:B------:R-:W-:Y:S05]  /*2130*/  WARPSYNC.COLLECTIVE R2, `(.L_x_36027) ;  /* 0x0000000002087348 */ /* 0x000fea0003c00000 */
[----:B------:R0:W1:Y:S02]  /*2140*/  SHFL.IDX P1, R6, R5, R4, R3 ;  /* 0x0000000405067389 */ /* 0x0000640000020003 */
[----:B01----:R-:W-:Y:S05]  /*2150*/  ENDCOLLECTIVE ;  /* 0x000000000000791b */ /* 0x003fea0003800000 */
.L_x_36027:
[----:B------:R-:W-:Y:S01]  /*2160*/  IMAD R22, R22, R24, R21 ;  /* 0x0000001816167224 */ /* 0x000fe200078e0215 */
[----:B------:R-:W-:Y:S02]  /*2170*/  MOV R4, R28 ;  /* 0x0000001c00047202 */ /* 0x000fe40000000f00 */
[----:B------:R-:W-:-:S07]  /*2180*/  MOV R25, R6 ;  /* 0x0000000600197202 */ /* 0x000fce0000000f00 */
[----:B------:R-:W-:Y:S05]  /*2190*/  WARPSYNC.COLLECTIVE R2, `(.L_x_36028) ;  /* 0x0000000002087348 */ /* 0x000fea0003c00000 */
[----:B------:R0:W1:Y:S02]  /*21a0*/  SHFL.IDX P1, R6, R5, R4, R3 ;  /* 0x0000000405067389 */ /* 0x0000640000020003 */
[----:B01----:R-:W-:Y:S05]  /*21b0*/  ENDCOLLECTIVE ;  /* 0x000000000000791b */ /* 0x003fea0003800000 */
.L_x_36028:
[----:B------:R-:W-:Y:S02]  /*21c0*/  IMAD R23, R23, R25, R22 ;  /* 0x0000001917177224 */ /* 0x000fe400078e0216 */
[----:B------:R-:W-:Y:S02]  /*21d0*/  IMAD.MOV.U32 R4, RZ, RZ, R26 ;  /* 0x000000ffff047224 */ /* 0x000fe400078e001a */
[----:B------:R-:W-:Y:S01]  /*21e0*/  IMAD R16, R16, R6, R23 ;  /* 0x0000000610107224 */ /* 0x000fe200078e0217 */
[----:B------:R-:W-:-:S07]  /*21f0*/  SHF.L.U32 R23, R7, 0x4, RZ ;  /* 0x0000000407177819 */ /* 0x000fce00000006ff */
[----:B------:R-:W-:Y:S05]  /*2200*/  WARPSYNC.COLLECTIVE R2, `(.L_x_36029) ;  /* 0x0000000002087348 */ /* 0x000fea0003c00000 */
[----:B------:R0:W1:Y:S02]  /*2210*/  SHFL.IDX P1, R6, R5, R4, R3 ;  /* 0x0000000405067389 */ /* 0x0000640000020003 */
[----:B01----:R-:W-:Y:S05]  /*2220*/  ENDCOLLECTIVE ;  /* 0x000000000000791b */ /* 0x003fea0003800000 */
.L_x_36029:
[----:B------:R-:W-:Y:S02]  /*2230*/  IADD3 R22, PT, PT, R23, 0xc, RZ ;  /* 0x0000000c17167810 */ /* 0x000fe40007ffe0ff */
[----:B------:R-:W-:Y:S02]  /*2240*/  MOV R4, R27 ;  /* 0x0000001b00047202 */ /* 0x000fe40000000f00 */
[----:B------:R-:W-:-:S07]  /*2250*/  MOV R26, R6 ;  /* 0x00000006001a7202 */ /* 0x000fce0000000f00 */
[----:B------:R-:W-:Y:S05]  /*2260*/  WARPSYNC.COLLECTIVE R2, `(.L_x_36030) ;  /* 0x0000000002087348 */ /* 0x000fea0003c00000 */
[----:B------:R0:W1:Y:S02]  /*2270*/  SHFL.IDX P1, R6, R5, R4, R3 ;  /* 0x0000000405067389 */ /* 0x0000640000020003 */
[----:B01----:R-:W-:Y:S05]  /*2280*/  ENDCOLLECTIVE ;  /* 0x000000000000791b */ /* 0x003fea0003800000 */
.L_x_36030:
[----:B------:R-:W-:Y:S01]  /*2290*/  IMAD R17, R17, R26, R16 ;  /* 0x0000001a11117224 */ /* 0x000fe200078e0210 */
[----:B------:R-:W-:Y:S01]  /*22a0*/  MOV R4, R29 ;  /* 0x0000001d00047202 */ /* 0x000fe20000000f00 */
[----:B------:R-:W-:-:S07]  /*22b0*/  IMAD.MOV.U32 R27, RZ, RZ, R6 ;  /* 0x000000ffff1b7224 */ /* 0x000fce00078e0006 */
[----:B------:R-:W-:Y:S05]  /*22c0*/  WARPSYNC.COLLECTIVE R2, `(.L_x_36031) ;  /* 0x0000000002087348 */ /* 0x000fea0003c00000 */
[----:B------:R0:W1:Y:S02]  /*22d0*/  SHFL.IDX P1, R6, R5, R4, R3 ;  /* 0x0000000405067389 */ /* 0x0000640000020003 */
[----:B01----:R-:W-:Y:S05]  /*22e0*/  ENDCOLLECTIVE ;  /* 0x000000000000791b */ /* 0x003fea0003800000 */
.L_x_36031:
[----:B------:R-:W-:Y:S02]  /*22f0*/  IMAD R17, R18, R27, R17 ;  /* 0x0000001b12117224 */ /* 0x000fe400078e0211 */
[----:B------:R-:W-:Y:S02]  /*2300*/  VIADD R18, R23, 0xe ;  /* 0x0000000e17127836 */ /* 0x000fe40000000000 */
[----:B------:R-:W-:Y:S01]  /*2310*/  IMAD.MOV.U32 R4, RZ, RZ, R32 ;  /* 0x000000ffff047224 */ /* 0x000fe200078e0020 */
[----:B------:R-:W-:-:S07]  /*2320*/  MOV R20, R6 ;  /* 0x0000000600147202 */ /* 0x000fce0000000f00 */
[----:B------:R-:W-:Y:S05]  /*2330*/  WARPSYNC.COLLECTIVE R2, `(.L_x_36032) ;  /* 0x0000000002087348 */ /* 0x000fea0003c00000 */
[----:B------:R0:W1:Y:S02]  /*2340*/  SHFL.IDX P1, R6, R5, R4, R3 ;  /* 0x0000000405067389 */ /* 0x0000640000020003 */
[----:B01----:R-:W-:Y:S05]  /*2350*/  ENDCOLLECTIVE ;  /* 0x000000000000791b */ /* 0x003fea0003800000 */
.L_x_36032:
[----:B------:R-:W-:Y:S01]  /*2360*/  IMAD R17, R19, R20, R17 ;  /* 0x0000001413117224 */ /* 0x000fe200078e0211 */
[----:B------:R-:W-:Y:S02]  /*2370*/  MOV R4, R30 ;  /* 0x0000001e00047202 */ /* 0x000fe40000000f00 */
[----:B------:R-:W-:-:S07]  /*2380*/  MOV R21, R6 ;  /* 0x0000000600157202 */ /* 0x000fce0000000f00 */
[----:B------:R-:W-:Y:S05]  /*2390*/  WARPSYNC.COLLECTIVE R2, `(.L_x_36033) ;  /* 0x0000000002087348 */ /* 0x000fea0003c00000 */
[----:B------:R0:W1:Y:S02]  /*23a0*/  SHFL.IDX P1, R6, R5, R4, R3 ;  /* 0x0000000405067389 */ /* 0x0000640000020003 */
[----:B01----:R-:W-:Y:S05]  /*23b0*/  ENDCOLLECTIVE ;  /* 0x000000000000791b */ /* 0x003fea0003800000 */
.L_x_36033:
[----:B------:R-:W-:Y:S01]  /*23c0*/  IMAD R12, R12, R21, R17 ;  /* 0x000000150c0c7224 */ /* 0x000fe200078e0211 */
[----:B------:R-:W-:Y:S01]  /*23d0*/  MOV R4, R31 ;  /* 0x0000001f00047202 */ /* 0x000fe20000000f00 */
[----:B------:R-:W-:-:S07]  /*23e0*/  IMAD.MOV.U32 R30, RZ, RZ, R6 ;  /* 0x000000ffff1e7224 */ /* 0x000fce00078e0006 */
[----:B------:R-:W-:Y:S05]  /*23f0*/  WARPSYNC.COLLECTIVE R2, `(.L_x_36034) ;  /* 0x0000000002087348 */ /* 0x000fea0003c00000 */
[----:B------:R0:W1:Y:S02]  /*2400*/  SHFL.IDX P1, R6, R5, R4, R3 ;  /* 0x0000000405067389 */ /* 0x0000640000020003 */
[----:B01----:R-:W-:Y:S05]  /*2410*/  ENDCOLLECTIVE ;  /* 0x000000000000791b */ /* 0x003fea0003800000 */
.L_x_36034:
[----:B------:R-:W-:Y:S01]  /*2420*/  IMAD R12, R13, R30, R12 ;  /* 0x0000001e0d0c7224 */ /* 0x000fe200078e020c */
[----:B------:R-:W-:Y:S01]  /*2430*/  MOV R4, R33 ;  /* 0x0000002100047202 */ /* 0x000fe20000000f00 */
[----:B------:R-:W-:-:S07]  /*2440*/  IMAD.MOV.U32 R31, RZ, RZ, R6 ;  /* 0x000000ffff1f7224 */ /* 0x000fce00078e0006 */
[----:B------:R-:W-:Y:S05]  /*2450*/  WARPSYNC.COLLECTIVE R2, `(.L_x_36035) ;  /* 0x0000000002087348 */ /* 0x000fea0003c00000 */
[----:B------:R0:W1:Y:S02]  /*2460*/  SHFL.IDX P1, R6, R5, R4, R3 ;  /* 0x0000000405067389 */ /* 0x0000640000020003 */
[----:B01----:R-:W-:Y:S05]  /*2470*/  ENDCOLLECTIVE ;  /* 0x000000000000791b */ /* 0x003fea0003800000 */
.L_x_36035:
[----:B------:R-:W-:Y:S01]  /*2480*/  IMAD R12, R14, R31, R12 ;  /* 0x0000001f0e0c7224 */ /* 0x000fe200078e020c */
[----:B------:R-:W-:Y:S01]  /*2490*/  MOV R4, R22 ;  /* 0x0000001600047202 */ /* 0x000fe20000000f00 */
[----:B------:R-:W-:-:S07]  /*24a0*/  IMAD.MOV.U32 R16, RZ, RZ, R6 ;  /* 0x000000ffff107224 */ /* 0x000fce00078e0006 */
[----:B------:R-:W-:Y:S05]  /*24b0*/  WARPSYNC.COLLECTIVE R2, `(.L_x_36036) ;  /* 0x0000000002087348 */ /* 0x000fea0003c00000 */
[----:B------:R0:W1:Y:S02]  /*24c0*/  SHFL.IDX P1, R6, R5, R4, R3 ;  /* 0x0000000405067389 */ /* 0x0000640000020003 */
[----:B01----:R-:W-:Y:S05]  /*24d0*/  ENDCOLLECTIVE ;  /* 0x000000000000791b */ /* 0x003fea0003800000 */
.L_x_36036:
[----:B------:R-:W-:Y:S01]  /*24e0*/  IMAD R12, R15, R16, R12 ;  /* 0x000000100f0c7224 */ /* 0x000fe200078e020c */
[----:B------:R-:W-:Y:S02]  /*24f0*/  MOV R4, R34 ;  /* 0x0000002200047202 */ /* 0x000fe40000000f00 */
[----:B------:R-:W-:-:S07]  /*2500*/  MOV R7, R6 ;  /* 0x0000000600077202 */ /* 0x000fce0000000f00 */
[----:B------:R-:W-:Y:S05]  /*2510*/  WARPSYNC.COLLECTIVE R2, `(.L_x_36037) ;  /* 0x0000000002087348 */ /* 0x000fea0003c00000 */
[----:B------:R0:W1:Y:S02]  /*2520*/  SHFL.IDX P1, R6, R5, R4, R3 ;  /* 0x0000000405067389 */ /* 0x0000640000020003 */
[----:B01----:R-:W-:Y:S05]  /*2530*/  ENDCOLLECTIVE ;  /* 0x000000000000791b */ /* 0x003fea0003800000 */
.L_x_36037:
[----:B------:R-:W-:Y:S02]  /*2540*/  IMAD R8, R8, R7, R12 ;  /* 0x0000000708087224 */ /* 0x000fe400078e020c */
[----:B------:R-:W-:Y:S01]  /*2550*/  IMAD.MOV.U32 R4, RZ, RZ, R18 ;  /* 0x000000ffff047224 */ /* 0x000fe200078e0012 */
[----:B------:R-:W-:-:S07]  /*2560*/  MOV R34, R6 ;  /* 0x0000000600227202 */ /* 0x000fce0000000f00 */
[----:B------:R-:W-:Y:S05]  /*2570*/  WARPSYNC.COLLECTIVE R2, `(.L_x_36038) ;  /* 0x0000000002087348 */ /* 0x000fea0003c00000 */
[----:B------:R0:W1:Y:S02]  /*2580*/  SHFL.IDX P1, R6, R5, R4, R3 ;  /* 0x0000000405067389 */ /* 0x0000640000020003 */
[----:B01----:R-:W-:Y:S05]  /*2590*/  ENDCOLLECTIVE ;  /* 0x000000000000791b */ /* 0x003fea0003800000 */
.L_x_36038:
[----:B------:R-:W-:Y:S01]  /*25a0*/  IMAD R9, R9, R34, R8 ;  /* 0x0000002209097224 */ /* 0x000fe200078e0208 */
[----:B------:R-:W-:Y:S02]  /*25b0*/  MOV R17, R6 ;  /* 0x0000000600117202 */ /* 0x000fe40000000f00 */
[----:B------:R-:W-:-:S03]  /*25c0*/  IADD3 R6, PT, PT, R23, 0xf, RZ ;  /* 0x0000000f17067810 */ /* 0x000fc60007ffe0ff */
[----:B------:R-:W-:Y:S02]  /*25d0*/  IMAD R10, R10, R17, R9 ;  /* 0x000000110a0a7224 */ /* 0x000fe400078e0209 */
[----:B------:R-:W-:-:S07]  /*25e0*/  IMAD.MOV.U32 R4, RZ, RZ, R6 ;  /* 0x000000ffff047224 */ /* 0x000fce00078e0006 */
[----:B------:R-:W-:Y:S05]  /*25f0*/  WARPSYNC.COLLECTIVE R2, `(.L_x_36039) ;  /* 0x0000000002087348 */ /* 0x000fea0003c00000 */
[----:B------:R0:W1:Y:S02]  /*2600*/  SHFL.IDX P1, R6, R5, R4, R3 ;  /* 0x0000000405067389 */ /* 0x0000640000020003 */
[----:B01----:R-:W-:Y:S05]  /*2610*/  ENDCOLLECTIVE ;  /* 0x000000000000791b */ /* 0x003fea0003800000 */
.L_x_36039:
[----:B------:R-:W-:Y:S05]  /*2620*/  BRA `(.L_x_36040) ;  /* 0xfffffff000587947 */ /* 0x000fea000383ffff */
        .weak           $__internal_706_$__cuda_sm20_div_u16
        .type           $__internal_706_$__cuda_sm20_div_u16,@function
        .size           $__internal_706_$__cuda_sm20_div_u16,(.L_x_39209 - $__internal_706_$__cuda_sm20_div_u16)
$__internal_706_$__cuda_sm20_div_u16:
        /* <DEDUP_REMOVED lines=18> */
[----:B------:R-:W-:Y:S06]  /*2750*/  RET.REL.NODEC R4 `(_Z9cuda_gemmIiLi128ELi1ELi1ELi32ELi32ELi32ELi64ELi1ELi1EEviiiPT_S1_S1_iii) ;  /* 0xffffffd804287950 */ /* 0x000fec0003c3ffff */
.L_x_36041:
        /* <DEDUP_REMOVED lines=10> */
.L_x_39209:


//--------------------- .text._Z9cuda_gemmIiLi128ELi1ELi1ELi32ELi32ELi32ELi64ELi1ELi0EEviiiPT_S1_S1_iii --------------------------
	.section	.text._Z9cuda_gemmIiLi128ELi1ELi1ELi32ELi32ELi32ELi64ELi1ELi0EEviiiPT_S1_S1_iii,"ax",@progbits
	.align	128
        .global         _Z9cuda_gemmIiLi128ELi1ELi1ELi32ELi32ELi32ELi64ELi1ELi0EEviiiPT_S1_S1_iii
        .type           _Z9cuda_gemmIiLi128ELi1ELi1ELi32ELi32ELi32ELi64ELi1ELi0EEviiiPT_S1_S1_iii,@function
        .size           _Z9cuda_gemmIiLi128ELi1ELi1ELi32ELi32ELi32ELi64ELi1ELi0EEviiiPT_S1_S1_iii,(.L_x_39211 - _Z9cuda_gemmIiLi128ELi1ELi1ELi32ELi32ELi32ELi64ELi1ELi0EEviiiPT_S1_S1_iii)
        .other          _Z9cuda_gemmIiLi128ELi1ELi1ELi32ELi32ELi32ELi64ELi1ELi0EEviiiPT_S1_S1_iii,@"STO_CUDA_ENTRY STV_DEFAULT"
_Z9cuda_gemmIiLi128ELi1ELi1ELi32ELi32ELi32ELi64ELi1ELi0EEviiiPT_S1_S1_iii:
.text._Z9cuda_gemmIiLi128ELi1ELi1ELi32ELi32ELi32ELi64ELi1ELi0EEviiiPT_S1_S1_iii:
        /* <DEDUP_REMOVED lines=104> */
.L_x_36046:
[----:B------:R-:W-:Y:S01]  /*0680*/  LEA R4, R0, R5, 0x2 ;  /* 0x0000000500047211 */ /* 0x000fe200078e10ff */
[----:B------:R-:W-:Y:S02]  /*0690*/  VIADD R2, R2, 0x1 ;  /* 0x0000000102027836 */ /* 0x000fe40000000000 */
[----:B------:R-:W-:Y:S02]  /*06a0*/  VIADD R0, R0, UR9 ;  /* 0x0000000900007c36 */ /* 0x000fe40008000000 */
[----:B------:R1:W-:Y:S01]  /*06b0*/  STS [R4], RZ ;  /* 0x000000ff04007388 */ /* 0x0003e20000000800 */
[----:B------:R-:W-:-:S13]  /*06c0*/  ISETP.NE.AND P0, PT, R2, R3, PT ;  /* 0x000000030200720c */ /* 0x000fda0003f05270 */
[----:B-1----:R-:W-:Y:S05]  /*06d0*/  @P0 BRA `(.L_x_36046) ;  /* 0xfffffffc00e80947 */ /* 0x002fea000383ffff */
.L_x_36045:
[----:B------:R-:W-:Y:S05]  /*06e0*/  BSYNC.RECONVERGENT B1 ;  /* 0x0000000000017941 */ /* 0x000fea0003800200 */
.L_x_36044:
[----:B------:R-:W-:Y:S05]  /*06f0*/  @!P1 BRA `(.L_x_36043) ;  /* 0x0000000000489947 */ /* 0x000fea0003800000 */
[----:B------:R-:W1:Y:S01]  /*0700*/  S2R R3, SR_CgaCtaId ;  /* 0x0000000000037919 */ /* 0x000e620000008800 */
[----:B------:R-:W-:-:S05]  /*0710*/  MOV R2, 0x400 ;  /* 0x0000040000027802 */ /* 0x000fca0000000f00 */
[----:B------:R-:W-:-:S05]  /*0720*/  VIADD R2, R2, 0x900 ;  /* 0x0000090002027836 */ /* 0x000fca0000000000 */
[----:B-1----:R-:W-:-:S07]  /*0730*/  LEA R5, R3, R2, 0x18 ;  /* 0x0000000203057211 */ /* 0x002fce00078ec0ff */
.L_x_36047:
        /* <DEDUP_REMOVED lines=14> */
.L_x_36043:
[----:B------:R-:W-:Y:S05]  /*0820*/  BSYNC.RECONVERGENT B0 ;  /* 0x0000000000007941 */ /* 0x000fea0003800200 */
.L_x_36042:
        /* <DEDUP_REMOVED lines=13> */
.L_x_36050:
        /* <DEDUP_REMOVED lines=9> */
.L_x_36049:
[----:B--2---:R-:W-:Y:S05]  /*0990*/  BSYNC.RECONVERGENT B0 ;  /* 0x0000000000007941 */ /* 0x004fea0003800200 */
.L_x_36048:
[----:B----4-:R-:W-:Y:S01]  /*09a0*/  LOP3.LUT R9, R46, 0xf, RZ, 0xc0, !PT ;  /* 0x0000000f2e097812 */ /* 0x010fe200078ec0ff */
[----:B------:R-:W-:Y:S01]  /*09b0*/  IMAD.SHL.U32 R10, R47, 0x10, RZ ;  /* 0x000000102f0a7824 */ /* 0x000fe200078e00ff */
[----:B------:R-:W-:Y:S02]  /*09c0*/  LOP3.LUT R13, R13, 0xff, RZ, 0xc0, !PT ;  /* 0x000000ff0d0d7812 */ /* 0x000fe400078ec0ff */
[----:B------:R-:W-:-:S07]  /*09d0*/  MOV R5, 0x9f0 ;  /* 0x000009f000057802 */ /* 0x000fce0000000f00 */
[----:B01----:R-:W-:Y:S05]  /*09e0*/  CALL.REL.NOINC `($__internal_708_$__cuda_sm20_div_u16) ;  /* 0x0000002c00807944 */ /* 0x003fea0003c00000 */
        /* <DEDUP_REMOVED lines=97> */
[----:B------:R-:W-:Y:S05]  /*1000*/  CALL.REL.NOINC `($__internal_707_$__cuda_sm20_div_s16) ;  /* 0x0000002400907944 */ /* 0x000fea0003c00000 */
        /* <DEDUP_REMOVED lines=9> */
.L_x_36106:
        /* <DEDUP_REMOVED lines=46> */
.L_x_36052:
[----:B------:R-:W-:Y:S05]  /*1380*/  BSYNC.RECONVERGENT B0 ;  /* 0x0000000000007941 */ /* 0x000fea0003800200 */
.L_x_36051:
        /* <DEDUP_REMOVED lines=38> */
.L_x_36105:
        /* <DEDUP_REMOVED lines=18> */
.L_x_36054:
        /* <DEDUP_REMOVED lines=8> */
.L_x_36055:
        /* <DEDUP_REMOVED lines=8> */
.L_x_36056:
        /* <DEDUP_REMOVED lines=8> */
.L_x_36057:
        /* <DEDUP_REMOVED lines=9> */
.L_x_36058:
        /* <DEDUP_REMOVED lines=9> */
.L_x_36059:
        /* <DEDUP_REMOVED lines=9> */
.L_x_36060:
        /* <DEDUP_REMOVED lines=9> */
.L_x_36061:
        /* <DEDUP_REMOVED lines=9> */
.L_x_36062:
        /* <DEDUP_REMOVED lines=9> */
.L_x_36063:
        /* <DEDUP_REMOVED lines=9> */
.L_x_36064:
        /* <DEDUP_REMOVED lines=9> */
.L_x_36065:
        /* <DEDUP_REMOVED lines=9> */
.L_x_36066:
        /* <DEDUP_REMOVED lines=9> */
.L_x_36067:
        /* <DEDUP_REMOVED lines=9> */
.L_x_36068:
        /* <DEDUP_REMOVED lines=9> */
.L_x_36069:
[----:B------:R-:W-:Y:S05]  /*1f50*/  @P4 BRA `(.L_x_36070) ;  /* 0x0000000800e84947 */ /* 0x000fea0003800000 */
[----:B------:R-:W5:Y:S01]  /*1f60*/  S2R R35, SR_CgaCtaId ;  /* 0x0000000000237919 */ /* 0x000f620000008800 */
[----:B0--3--:R-:W-:Y:S02]  /*1f70*/  MOV R2, 0x400 ;  /* 0x0000040000027802 */ /* 0x009fe40000000f00 */
[----:B------:R-:W-:Y:S01]  /*1f80*/  ISETP.GT.U32.AND P4, PT, R5, 0x40, PT ;  /* 0x000000400500780c */ /* 0x000fe20003f84070 */
[----:B------:R-:W-:Y:S01]  /*1f90*/  IMAD.MOV.U32 R5, RZ, RZ, R48 ;  /* 0x000000ffff057224 */ /* 0x000fe200078e0030 */
[----:B-----5:R-:W-:-:S11]  /*1fa0*/  LEA R2, R35, R2, 0x18 ;  /* 0x0000000223027211 */ /* 0x020fd600078ec0ff */
.L_x_36104:
        /* <DEDUP_REMOVED lines=11> */
.L_x_36109:
[----:B-12---:R-:W-:-:S07]  /*2060*/  IMAD R35, R51, R38, RZ ;  /* 0x0000002633237224 */ /* 0x006fce00078e02ff */
.L_x_36072:
[----:B------:R-:W-:-:S13]  /*2070*/  ISETP.GE.AND P2, PT, R34, 0x2, PT ;  /* 0x000000022200780c */ /* 0x000fda0003f46270 */
[----:B------:R-:W-:Y:S05]  /*2080*/  @!P2 BRA `(.L_x_36074) ;  /* 0x000000000010a947 */ /* 0x000fea0003800000 */
[----:B------:R-:W-:-:S03]  /*2090*/  UMOV UR7, 0xffffffff ;  /* 0xffffffff00077882 */ /* 0x000fc60000000000 */
[----:B------:R-:W-:Y:S05]  /*20a0*/  BRA.DIV UR7, `(.L_x_36075) ;  /* 0x0000000e072c7947 */ /* 0x000fea000b800000 */
[----:B------:R2:W3:Y:S02]  /*20b0*/  SHFL.IDX PT, R37, R36, R45, 0x1f ;  /* 0x00001f2d24257589 */ /* 0x0004e400000e0000 */
.L_x_36112:
[----:B---34-:R-:W-:-:S07]  /*20c0*/  IMAD R35, R52, R37, R35 ;  /* 0x0000002534237224 */ /* 0x018fce00078e0223 */
.L_x_36074:
[----:B------:R-:W-:-:S13]  /*20d0*/  ISETP.GE.AND P1, PT, R34, 0x3, PT ;  /* 0x000000032200780c */ /* 0x000fda0003f26270 */
[----:B------:R-:W-:Y:S05]  /*20e0*/  @!P1 BRA `(.L_x_36076) ;  /* 0x0000000000109947 */ /* 0x000fea0003800000 */
[----:B------:R-:W-:-:S03]  /*20f0*/  UMOV UR7, 0xffffffff ;  /* 0xffffffff00077882 */ /* 0x000fc60000000000 */
[----:B------:R-:W-:Y:S05]  /*2100*/  BRA.DIV UR7, `(.L_x_36077) ;  /* 0x0000000e073c7947 */ /* 0x000fea000b800000 */
[----:B------:R3:W0:Y:S02]  /*2110*/  SHFL.IDX PT, R38, R36, R44, 0x1f ;  /* 0x00001f2c24267589 */ /* 0x00062400000e0000 */
.L_x_36115:
[----:B0-----:R-:W-:-:S07]  /*2120*/  IMAD R35, R53, R38, R35 ;  /* 0x0000002635237224 */ /* 0x001fce00078e0223 */
.L_x_36076:
[----:B------:R-:W-:-:S13]  /*2130*/  ISETP.GE.AND P0, PT, R34, 0x4, PT ;  /* 0x000000042200780c */ /* 0x000fda0003f06270 */
[----:B------:R-:W-:Y:S05]  /*2140*/  @!P0 BRA `(.L_x_36078) ;  /* 0x0000000000108947 */ /* 0x000fea0003800000 */
[----:B------:R-:W-:-:S03]  /*2150*/  UMOV UR7, 0xffffffff ;  /* 0xffffffff00077882 */ /* 0x000fc60000000000 */
[----:B------:R-:W-:Y:S05]  /*2160*/  BRA.DIV UR7, `(.L_x_36079) ;  /* 0x0000000e07487947 */ /* 0x000fea000b800000 */
[----:B------:R0:W0:Y:S02]  /*2170*/  SHFL.IDX PT, R37, R36, R43, 0x1f ;  /* 0x00001f2b24257589 */ /* 0x00002400000e0000 */
.L_x_36118:
[----:B0-----:R-:W-:-:S07]  /*2180*/  IMAD R35, R54, R37, R35 ;  /* 0x0000002536237224 */ /* 0x001fce00078e0223 */
.L_x_36078:
[----:B------:R-:W-:-:S13]  /*2190*/  ISETP.GE.AND P6, PT, R34, 0x5, PT ;  /* 0x000000052200780c */ /* 0x000fda0003fc6270 */
[----:B------:R-:W-:Y:S05]  /*21a0*/  @!P6 BRA `(.L_x_36080) ;  /* 0x000000000010e947 */ /* 0x000fea0003800000 */
[----:B------:R-:W-:-:S03]  /*21b0*/  UMOV UR7, 0xffffffff ;  /* 0xffffffff00077882 */ /* 0x000fc60000000000 */
[----:B------:R-:W-:Y:S05]  /*21c0*/  BRA.DIV UR7, `(.L_x_36081) ;  /* 0x0000000e07587947 */ /* 0x000fea000b800000 */
[----:B------:R0:W0:Y:S02]  /*21d0*/  SHFL.IDX PT, R38, R36, R42, 0x1f ;  /* 0x00001f2a24267589 */ /* 0x00002400000e0000 */
.L_x_36121:
[----:B0-----:R-:W-:-:S07]  /*21e0*/  IMAD R35, R55, R38, R35 ;  /* 0x0000002637237224 */ /* 0x001fce00078e0223 */
.L_x_36080:
[----:B------:R-:W-:-:S13]  /*21f0*/  ISETP.GE.AND P6, PT, R34, 0x6, PT ;  /* 0x000000062200780c */ /* 0x000fda0003fc6270 */
[----:B------:R-:W-:Y:S05]  /*2200*/  @!P6 BRA `(.L_x_36082) ;  /* 0x000000000010e947 */ /* 0x000fea0003800000 */
[----:B------:R-:W-:-:S03]  /*2210*/  UMOV UR7, 0xffffffff ;  /* 0xffffffff00077882 */ /* 0x000fc60000000000 */
[----:B------:R-:W-:Y:S05]  /*2220*/  BRA.DIV UR7, `(.L_x_36083) ;  /* 0x0000000e07647947 */ /* 0x000fea000b800000 */
[----:B------:R0:W0:Y:S02]  /*2230*/  SHFL.IDX PT, R37, R36, R41, 0x1f ;  /* 0x00001f2924257589 */ /* 0x00002400000e0000 */
.L_x_36124:
[----:B0-----:R-:W-:-:S07]  /*2240*/  IMAD R35, R56, R37, R35 ;  /* 0x0000002538237224 */ /* 0x001fce00078e0223 */
.L_x_36082:
[----:B------:R-:W-:-:S13]  /*2250*/  ISETP.GE.AND P6, PT, R34, 0x7, PT ;  /* 0x000000072200780c */ /* 0x000fda0003fc6270 */
[----:B------:R-:W-:Y:S05]  /*2260*/  @!P6 BRA `(.L_x_36084) ;  /* 0x000000000010e947 */ /* 0x000fea0003800000 */
[----:B------:R-:W-:-:S03]  /*2270*/  UMOV UR7, 0xffffffff ;  /* 0xffffffff00077882 */ /* 0x000fc60000000000 */
[----:B------:R-:W-:Y:S05]  /*2280*/  BRA.DIV UR7, `(.L_x_36085) ;  /* 0x0000000e07747947 */ /* 0x000fea000b800000 */
[----:B------:R0:W0:Y:S02]  /*2290*/  SHFL.IDX PT, R38, R36, R40, 0x1f ;  /* 0x00001f2824267589 */ /* 0x00002400000e0000 */
.L_x_36127:
[----:B0-----:R-:W-:-:S07]  /*22a0*/  IMAD R35, R57, R38, R35 ;  /* 0x0000002639237224 */ /* 0x001fce00078e0223 */
.L_x_36084:
[----:B------:R-:W-:-:S13]  /*22b0*/  ISETP.GE.AND P6, PT, R34, 0x8, PT ;  /* 0x000000082200780c */ /* 0x000fda0003fc6270 */
[----:B------:R-:W-:Y:S05]  /*22c0*/  @!P6 BRA `(.L_x_36086) ;  /* 0x000000000010e947 */ /* 0x000fea0003800000 */
[----:B------:R-:W-:-:S03]  /*22d0*/  UMOV UR7, 0xffffffff ;  /* 0xffffffff00077882 */ /* 0x000fc60000000000 */
[----:B------:R-:W-:Y:S05]  /*22e0*/  BRA.DIV UR7, `(.L_x_36087) ;  /* 0x0000000e07807947 */ /* 0x000fea000b800000 */
[----:B------:R0:W0:Y:S02]  /*22f0*/  SHFL.IDX PT, R37, R36, R33, 0x1f ;  /* 0x00001f2124257589 */ /* 0x00002400000e0000 */
.L_x_36130:
[----:B0-----:R-:W-:-:S07]  /*2300*/  IMAD R35, R58, R37, R35 ;  /* 0x000000253a237224 */ /* 0x001fce00078e0223 */
.L_x_36086:
[----:B------:R-:W-:-:S13]  /*2310*/  ISETP.GE.AND P6, PT, R34, 0x9, PT ;  /* 0x000000092200780c */ /* 0x000fda0003fc6270 */
[----:B------:R-:W-:Y:S05]  /*2320*/  @!P6 BRA `(.L_x_36088) ;  /* 0x000000000010e947 */ /* 0x000fea0003800000 */
[----:B------:R-:W-:-:S03]  /*2330*/  UMOV UR7, 0xffffffff ;  /* 0xffffffff00077882 */ /* 0x000fc60000000000 */
[----:B------:R-:W-:Y:S05]  /*2340*/  BRA.DIV UR7, `(.L_x_36089) ;  /* 0x0000000e07907947 */ /* 0x000fea000b800000 */
[----:B------:R0:W0:Y:S02]  /*2350*/  SHFL.IDX PT, R38, R36, R32, 0x1f ;  /* 0x00001f2024267589 */ /* 0x00002400000e0000 */
.L_x_36133:
[----:B0-----:R-:W-:-:S07]  /*2360*/  IMAD R35, R59, R38, R35 ;  /* 0x000000263b237224 */ /* 0x001fce00078e0223 */
.L_x_36088:
[----:B------:R-:W-:-:S13]  /*2370*/  ISETP.GE.AND P6, PT, R34, 0xa, PT ;  /* 0x0000000a2200780c */ /* 0x000fda0003fc6270 */
[----:B------:R-:W-:Y:S05]  /*2380*/  @!P6 BRA `(.L_x_36090) ;  /* 0x000000000010e947 */ /* 0x000fea0003800000 */
[----:B------:R-:W-:-:S03]  /*2390*/  UMOV UR7, 0xffffffff ;  /* 0xffffffff00077882 */ /* 0x000fc60000000000 */
[----:B------:R-:W-:Y:S05]  /*23a0*/  BRA.DIV UR7, `(.L_x_36091) ;  /* 0x0000000e079c7947 */ /* 0x000fea000b800000 */
[----:B------:R0:W0:Y:S02]  /*23b0*/  SHFL.IDX PT, R37, R36, R31, 0x1f ;  /* 0x00001f1f24257589 */ /* 0x00002400000e0000 */
.L_x_36136:
[----:B0-----:R-:W-:-:S07]  /*23c0*/  IMAD R35, R60, R37, R35 ;  /* 0x000000253c237224 */ /* 0x001fce00078e0223 */
.L_x_36090:
[----:B------:R-:W-:-:S13]  /*23d0*/  ISETP.GE.AND P6, PT, R34, 0xb, PT ;  /* 0x0000000b2200780c */ /* 0x000fda0003fc6270 */
[----:B------:R-:W-:Y:S05]  /*23e0*/  @!P6 BRA `(.L_x_36092) ;  /* 0x000000000010e947 */ /* 0x000fea0003800000 */
[----:B------:R-:W-:-:S03]  /*23f0*/  UMOV UR7, 0xffffffff ;  /* 0xffffffff00077882 */ /* 0x000fc60000000000 */
[----:B------:R-:W-:Y:S05]  /*2400*/  BRA.DIV UR7, `(.L_x_36093) ;  /* 0x0000000e07ac7947 */ /* 0x000fea000b800000 */
[----:B------:R0:W0:Y:S02]  /*2410*/  SHFL.IDX PT, R38, R36, R30, 0x1f ;  /* 0x00001f1e24267589 */ /* 0x00002400000e0000 */
.L_x_36139:
[----:B0-----:R-:W-:-:S07]  /*2420*/  IMAD R35, R61, R38, R35 ;  /* 0x000000263d237224 */ /* 0x001fce00078e0223 */
.L_x_36092:
[----:B------:R-:W-:-:S13]  /*2430*/  ISETP.GE.AND P6, PT, R34, 0xc, PT ;  /* 0x0000000c2200780c */ /* 0x000fda0003fc6270 */
[----:B------:R-:W-:Y:S05]  /*2440*/  @!P6 BRA `(.L_x_36094) ;  /* 0x000000000010e947 */ /* 0x000fea0003800000 */
[----:B------:R-:W-:-:S03]  /*2450*/  UMOV UR7, 0xffffffff ;  /* 0xffffffff00077882 */ /* 0x000fc60000000000 */
[----:B------:R-:W-:Y:S05]  /*2460*/  BRA.DIV UR7, `(.L_x_36095) ;  /* 0x0000000e07b87947 */ /* 0x000fea000b800000 */
[----:B------:R0:W0:Y:S02]  /*2470*/  SHFL.IDX PT, R37, R36, R29, 0x1f ;  /* 0x00001f1d24257589 */ /* 0x00002400000e0000 */
.L_x_36142:
[----:B0-----:R-:W-:-:S07]  /*2480*/  IMAD R35, R62, R37, R35 ;  /* 0x000000253e237224 */ /* 0x001fce00078e0223 */
.L_x_36094:
[----:B------:R-:W-:-:S13]  /*2490*/  ISETP.GE.AND P6, PT, R34, 0xd, PT ;  /* 0x0000000d2200780c */ /* 0x000fda0003fc6270 */
[----:B------:R-:W-:Y:S05]  /*24a0*/  @!P6 BRA `(.L_x_36096) ;  /* 0x000000000010e947 */ /* 0x000fea0003800000 */
[----:B------:R-:W-:-:S03]  /*24b0*/  UMOV UR7, 0xffffffff ;  /* 0xffffffff00077882 */ /* 0x000fc60000000000 */
[----:B------:R-:W-:Y:S05]  /*24c0*/  BRA.DIV UR7, `(.L_x_36097) ;  /* 0x0000000e07c87947 */ /* 0x000fea000b800000 */
[----:B------:R0:W0:Y:S02]  /*24d0*/  SHFL.IDX PT, R38, R36, R28, 0x1f ;  /* 0x00001f1c24267589 */ /* 0x00002400000e0000 */
.L_x_36145:
[----:B0-----:R-:W-:-:S07]  /*24e0*/  IMAD R35, R63, R38, R35 ;  /* 0x000000263f237224 */ /* 0x001fce00078e0223 */
.L_x_36096:
[----:B------:R-:W-:-:S13]  /*24f0*/  ISETP.GE.AND P6, PT, R34, 0xe, PT ;  /* 0x0000000e2200780c */ /* 0x000fda0003fc6270 */
[----:B------:R-:W-:Y:S05]  /*2500*/  @!P6 BRA `(.L_x_36098) ;  /* 0x000000000010e947 */ /* 0x000fea0003800000 */
[----:B------:R-:W-:-:S03]  /*2510*/  UMOV UR7, 0xffffffff ;  /* 0xffffffff00077882 */ /* 0x000fc60000000000 */
[----:B------:R-:W-:Y:S05]  /*2520*/  BRA.DIV UR7, `(.L_x_36099) ;  /* 0x0000000e07d47947 */ /* 0x000fea000b800000 */
[----:B------:R0:W0:Y:S02]  /*2530*/  SHFL.IDX PT, R37, R36, R27, 0x1f ;  /* 0x00001f1b24257589 */ /* 0x00002400000e0000 */
.L_x_36148:
[----:B0-----:R-:W-:-:S07]  /*2540*/  IMAD R35, R64, R37, R35 ;  /* 0x0000002540237224 */ /* 0x001fce00078e0223 */
.L_x_36098:
[----:B------:R-:W-:-:S13]  /*2550*/  ISETP.GE.AND P6, PT, R34, 0xf, PT ;  /* 0x0000000f2200780c */ /* 0x000fda0003fc6270 */
[----:B------:R-:W-:Y:S05]  /*2560*/  @!P6 BRA `(.L_x_36100) ;  /* 0x000000000010e947 */ /* 0x000fea0003800000 */
[----:B------:R-:W-:-:S03]  /*2570*/  UMOV UR7, 0xffffffff ;  /* 0xffffffff00077882 */ /* 0x000fc60000000000 */
[----:B------:R-:W-:Y:S05]  /*2580*/  BRA.DIV UR7, `(.L_x_36101) ;  /* 0x0000000e07e47947 */ /* 0x000fea000b800000 */
[----:B------:R0:W0:Y:S02]  /*2590*/  SHFL.IDX PT, R38, R36, R26, 0x1f ;  /* 0x00001f1a24267589 */ /* 0x00002400000e0000 */
.L_x_36151:
[----:B0-----:R-:W-:-:S07]  /*25a0*/  IMAD R35, R65, R38, R35 ;  /* 0x0000002641237224 */ /* 0x001fce00078e0223 */
.L_x_36100:
[----:B------:R-:W-:-:S13]  /*25b0*/  ISETP.GE.AND P6, PT, R34, 0x10, PT ;  /* 0x000000102200780c */ /* 0x000fda0003fc6270 */
[----:B------:R-:W-:Y:S05]  /*25c0*/  @!P6 BRA `(.L_x_36102) ;  /* 0x00000004000ce947 */ /* 0x000fea0003800000 */
[----:B------:R-:W-:-:S03]  /*25d0*/  UMOV UR7, 0xffffffff ;  /* 0xffffffff00077882 */ /* 0x000fc60000000000 */
[----:B------:R-:W-:Y:S05]  /*25e0*/  BRA.DIV UR7, `(.L_x_36103) ;  /* 0x0000000e07f07947 */ /* 0x000fea000b800000 */
[----:B0-23--:R0:W2:Y:S02]  /*25f0*/  SHFL.IDX PT, R36, R36, R8, 0x1f ;  /* 0x00001f0824247589 */ /* 0x00d0a400000e0000 */
.L_x_36154:
[----:B--2---:R-:W-:Y:S01]  /*2600*/  IMAD R35, R66, R36, R35 ;  /* 0x0000002442237224 */ /* 0x004fe200078e0223 */
[----:B------:R-:W-:Y:S06]  /*2610*/  BRA `(.L_x_36102) ;  /* 0x0000000000f87947 */ /* 0x000fec0003800000 */
.L_x_36071:
        /* <DEDUP_REMOVED lines=62> */
.L_x_36102:
        /* <DEDUP_REMOVED lines=16> */
.L_x_36070:
[----:B------:R-:W-:Y:S05]  /*2b00*/  @!P5 BRA `(.L_x_36105) ;  /* 0xffffffe800b8d947 */ /* 0x000fea000383ffff */
[----:B------:R-:W-:Y:S05]  /*2b10*/  BSYNC.RECONVERGENT B0 ;  /* 0x0000000000007941 */ /* 0x000fea0003800200 */
.L_x_36053:
        /* <DEDUP_REMOVED lines=18> */
.L_x_36107:
        /* <DEDUP_REMOVED lines=11> */
.L_x_36073:
[----:B------:R-:W-:Y:S02]  /*2cf0*/  IMAD.MOV.U32 R39, RZ, RZ, R9 ;  /* 0x000000ffff277224 */ /* 0x000fe400078e0009 */
[----:B------:R-:W-:Y:S02]  /*2d00*/  IMAD.MOV.U32 R68, RZ, RZ, 0x1f ;  /* 0x0000001fff447424 */ /* 0x000fe400078e00ff */
[----:B------:R-:W-:-:S07]  /*2d10*/  IMAD.MOV.U32 R37, RZ, RZ, -0x1 ;  /* 0xffffffffff257424 */ /* 0x000fce00078e00ff */
[----:B-1--4-:R-:W-:Y:S05]  /*2d20*/  WARPSYNC.COLLECTIVE R37, `(.L_x_36108) ;  /* 0x0000000025087348 */ /* 0x012fea0003c00000 */
[----:B------:R0:W2:Y:S02]  /*2d30*/  SHFL.IDX P6, R38, R36, R39, R68 ;  /* 0x0000002724267389 */ /* 0x0000a400000c0044 */
[----:B012-4-:R-:W-:Y:S05]  /*2d40*/  ENDCOLLECTIVE ;  /* 0x000000000000791b */ /* 0x017fea0003800000 */
.L_x_36108:
[----:B------:R-:W-:Y:S05]  /*2d50*/  BRA `(.L_x_36109) ;  /* 0xfffffff000c07947 */ /* 0x000fea000383ffff */
.L_x_36075:
[----:B------:R-:W-:Y:S01]  /*2d60*/  BSSY B1, `(.L_x_36110) ;  /* 0x0000007000017945 */ /* 0x000fe20003800000 */
[----:B------:R-:W-:Y:S01]  /*2d70*/  MOV R39, R45 ;  /* 0x0000002d00277202 */ /* 0x000fe20000000f00 */
[----:B------:R-:W-:Y:S02]  /*2d80*/  IMAD.MOV.U32 R68, RZ, RZ, 0x1f ;  /* 0x0000001fff447424 */ /* 0x000fe400078e00ff */
[----:B------:R-:W-:-:S07]  /*2d90*/  IMAD.MOV.U32 R37, RZ, RZ, -0x1 ;  /* 0xffffffffff257424 */ /* 0x000fce00078e00ff */
[----:B01--4-:R-:W-:Y:S05]  /*2da0*/  WARPSYNC.COLLECTIVE R37, `(.L_x_36111) ;  /* 0x0000000025087348 */ /* 0x013fea0003c00000 */
[----:B------:R2:W3:Y:S02]  /*2db0*/  SHFL.IDX P6, R38, R36, R39, R68 ;  /* 0x0000002724267389 */ /* 0x0004e400000c0044 */
[----:B01234-:R-:W-:Y:S05]  /*2dc0*/  ENDCOLLECTIVE ;  /* 0x000000000000791b */ /* 0x01ffea0003800000 */
.L_x_36111:
[----:B------:R-:W-:Y:S05]  /*2dd0*/  BSYNC B1 ;  /* 0x0000000000017941 */ /* 0x000fea0003800000 */
.L_x_36110:
[----:B------:R-:W-:Y:S01]  /*2de0*/  IMAD.MOV.U32 R37, RZ, RZ, R38 ;  /* 0x000000ffff257224 */ /* 0x000fe200078e0026 */
[----:B------:R-:W-:Y:S06]  /*2df0*/  BRA `(.L_x_36112) ;  /* 0xfffffff000b07947 */ /* 0x000fec000383ffff */
.L_x_36077:
[----:B------:R-:W-:Y:S01]  /*2e00*/  BSSY B1, `(.L_x_36113) ;  /* 0x0000007000017945 */ /* 0x000fe20003800000 */
[----:B------:R-:W-:Y:S01]  /*2e10*/  MOV R39, R44 ;  /* 0x0000002c00277202 */ /* 0x000fe20000000f00 */
[----:B------:R-:W-:Y:S02]  /*2e20*/  IMAD.MOV.U32 R68, RZ, RZ, 0x1f ;  /* 0x0000001fff447424 */ /* 0x000fe400078e00ff */
[----:B------:R-:W-:-:S07]  /*2e30*/  IMAD.MOV.U32 R37, RZ, RZ, -0x1 ;  /* 0xffffffffff257424 */ /* 0x000fce00078e00ff */
[----:B012-4-:R-:W-:Y:S05]  /*2e40*/  WARPSYNC.COLLECTIVE R37, `(.L_x_36114) ;  /* 0x0000000025087348 */ /* 0x017fea0003c00000 */
[----:B------:R3:W0:Y:S02]  /*2e50*/  SHFL.IDX P6, R38, R36, R39, R68 ;  /* 0x0000002724267389 */ /* 0x00062400000c0044 */
[----:B01234-:R-:W-:Y:S05]  /*2e60*/  ENDCOLLECTIVE ;  /* 0x000000000000791b */ /* 0x01ffea0003800000 */
.L_x_36114:
[----:B------:R-:W-:Y:S05]  /*2e70*/  BSYNC B1 ;  /* 0x0000000000017941 */ /* 0x000fea0003800000 */
.L_x_36113:
[----:B------:R-:W-:Y:S05]  /*2e80*/  BRA `(.L_x_36115) ;  /* 0xfffffff000a47947 */ /* 0x000fea000383ffff */
.L_x_36079:
[----:B------:R-:W-:Y:S01]  /*2e90*/  HFMA2 R68, -RZ, RZ, 0, 1.847743988037109375e-06 ;  /* 0x0000001fff447431 */ /* 0x000fe200000001ff */
[----:B------:R-:W-:Y:S01]  /*2ea0*/  BSSY B1, `(.L_x_36116) ;  /* 0x0000006000017945 */ /* 0x000fe20003800000 */
[----:B------:R-:W-:Y:S02]  /*2eb0*/  IMAD.MOV.U32 R39, RZ, RZ, R43 ;  /* 0x000000ffff277224 */ /* 0x000fe400078e002b */
[----:B------:R-:W-:-:S07]  /*2ec0*/  IMAD.MOV.U32 R37, RZ, RZ, -0x1 ;  /* 0xffffffffff257424 */ /* 0x000fce00078e00ff */
[----:B01234-:R-:W-:Y:S05]  /*2ed0*/  WARPSYNC.COLLECTIVE R37, `(.L_x_36117) ;  /* 0x0000000025087348 */ /* 0x01ffea0003c00000 */
[----:B------:R0:W0:Y:S02]  /*2ee0*/  SHFL.IDX P6, R38, R36, R39, R68 ;  /* 0x0000002724267389 */ /* 0x00002400000c0044 */
[----:B01234-:R-:W-:Y:S05]  /*2ef0*/  ENDCOLLECTIVE ;  /* 0x000000000000791b */ /* 0x01ffea0003800000 */
.L_x_36117:
[----:B------:R-:W-:Y:S05]  /*2f00*/  BSYNC B1 ;  /* 0x0000000000017941 */ /* 0x000fea0003800000 */
.L_x_36116:
[----:B------:R-:W-:Y:S01]  /*2f10*/  IMAD.MOV.U32 R37, RZ, RZ, R38 ;  /* 0x000000ffff257224 */ /* 0x000fe200078e0026 */
[----:B------:R-:W-:Y:S06]  /*2f20*/  BRA `(.L_x_36118) ;  /* 0xfffffff000947947 */ /* 0x000fec000383ffff */
.L_x_36081:
[----:B------:R-:W-:Y:S01]  /*2f30*/  BSSY B1, `(.L_x_36119) ;  /* 0x0000007000017945 */ /* 0x000fe20003800000 */
[----:B------:R-:W-:Y:S01]  /*2f40*/  IMAD.MOV.U32 R39, RZ, RZ, R42 ;  /* 0x000000ffff277224 */ /* 0x000fe200078e002a */
[----:B------:R-:W-:Y:S01]  /*2f50*/  MOV R68, 0x1f ;  /* 0x0000001f00447802 */ /* 0x000fe20000000f00 */
[----:B------:R-:W-:-:S07]  /*2f60*/  IMAD.MOV.U32 R37, RZ, RZ, -0x1 ;  /* 0xffffffffff257424 */ /* 0x000fce00078e00ff */
[----:B01234-:R-:W-:Y:S05]  /*2f70*/  WARPSYNC.COLLECTIVE R37, `(.L_x_36120) ;  /* 0x0000000025087348 */ /* 0x01ffea0003c00000 */
[----:B------:R0:W0:Y:S02]  /*2f80*/  SHFL.IDX P6, R38, R36, R39, R68 ;  /* 0x0000002724267389 */ /* 0x00002400000c0044 */
[----:B01234-:R-:W-:Y:S05]  /*2f90*/  ENDCOLLECTIVE ;  /* 0x000000000000791b */ /* 0x01ffea0003800000 */
.L_x_36120:
[----:B------:R-:W-:Y:S05]  /*2fa0*/  BSYNC B1 ;  /* 0x0000000000017941 */ /* 0x000fea0003800000 */
.L_x_36119:
[----:B------:R-:W-:Y:S05]  /*2fb0*/  BRA `(.L_x_36121) ;  /* 0xfffffff000887947 */ /* 0x000fea000383ffff */
.L_x_36083:
[----:B------:R-:W-:Y:S01]  /*2fc0*/  BSSY B1, `(.L_x_36122) ;  /* 0x0000007000017945 */ /* 0x000fe20003800000 */
[----:B------:R-:W-:Y:S01]  /*2fd0*/  IMAD.MOV.U32 R39, RZ, RZ, R41 ;  /* 0x000000ffff277224 */ /* 0x000fe200078e0029 */
[----:B------:R-:W-:Y:S01]  /*2fe0*/  MOV R37, 0xffffffff ;  /* 0xffffffff00257802 */ /* 0x000fe20000000f00 */
[----:B------:R-:W-:-:S07]  /*2ff0*/  IMAD.MOV.U32 R68, RZ, RZ, 0x1f ;  /* 0x0000001fff447424 */ /* 0x000fce00078e00ff */
[----:B01234-:R-:W-:Y:S05]  /*3000*/  WARPSYNC.COLLECTIVE R37, `(.L_x_36123) ;  /* 0x0000000025087348 */ /* 0x01ffea0003c00000 */
[----:B------:R0:W0:Y:S02]  /*3010*/  SHFL.IDX P6, R38, R36, R39, R68 ;  /* 0x0000002724267389 */ /* 0x00002400000c0044 */
[----:B01234-:R-:W-:Y:S05]  /*3020*/  ENDCOLLECTIVE ;  /* 0x000000000000791b */ /* 0x01ffea0003800000 */
.L_x_36123:
[----:B------:R-:W-:Y:S05]  /*3030*/  BSYNC B1 ;  /* 0x0000000000017941 */ /* 0x000fea0003800000 */
.L_x_36122:
[----:B------:R-:W-:Y:S01]  /*3040*/  IMAD.MOV.U32 R37, RZ, RZ, R38 ;  /* 0x000000ffff257224 */ /* 0x000fe200078e0026 */
[----:B------:R-:W-:Y:S06]  /*3050*/  BRA `(.L_x_36124) ;  /* 0xfffffff000787947 */ /* 0x000fec000383ffff */
.L_x_36085:
[----:B------:R-:W-:Y:S01]  /*3060*/  BSSY B1, `(.L_x_36125) ;  /* 0x0000007000017945 */ /* 0x000fe20003800000 */
[----:B------:R-:W-:Y:S01]  /*3070*/  IMAD.MOV.U32 R39, RZ, RZ, R40 ;  /* 0x000000ffff277224 */ /* 0x000fe200078e0028 */
[----:B------:R-:W-:Y:S01]  /*3080*/  MOV R37, 0xffffffff ;  /* 0xffffffff00257802 */ /* 0x000fe20000000f00 */
[----:B------:R-:W-:-:S07]  /*3090*/  IMAD.MOV.U32 R68, RZ, RZ, 0x1f ;  /* 0x0000001fff447424 */ /* 0x000fce00078e00ff */
[----:B01234-:R-:W-:Y:S05]  /*30a0*/  WARPSYNC.COLLECTIVE R37, `(.L_x_36126) ;  /* 0x0000000025087348 */ /* 0x01ffea0003c00000 */
[----:B------:R0:W0:Y:S02]  /*30b0*/  SHFL.IDX P6, R38, R36, R39, R68 ;  /* 0x0000002724267389 */ /* 0x00002400000c0044 */
[----:B01234-:R-:W-:Y:S05]  /*30c0*/  ENDCOLLECTIVE ;  /* 0x000000000000791b */ /* 0x01ffea0003800000 */
.L_x_36126:
[----:B------:R-:W-:Y:S05]  /*30d0*/  BSYNC B1 ;  /* 0x0000000000017941 */ /* 0x000fea0003800000 */
.L_x_36125:
[----:B------:R-:W-:Y:S05]  /*30e0*/  BRA `(.L_x_36127) ;  /* 0xfffffff0006c7947 */ /* 0x000fea000383ffff */
.L_x_36087:
[----:B------:R-:W-:Y:S01]  /*30f0*/  BSSY B1, `(.L_x_36128) ;  /* 0x0000007000017945 */ /* 0x000fe20003800000 */
[----:B------:R-:W-:Y:S02]  /*3100*/  IMAD.MOV.U32 R39, RZ, RZ, R33 ;  /* 0x000000ffff277224 */ /* 0x000fe400078e0021 */
[----:B------:R-:W-:Y:S02]  /*3110*/  IMAD.MOV.U32 R68, RZ, RZ, 0x1f ;  /* 0x0000001fff447424 */ /* 0x000fe400078e00ff */
[----:B------:R-:W-:-:S07]  /*3120*/  IMAD.MOV.U32 R37, RZ, RZ, -0x1 ;  /* 0xffffffffff257424 */ /* 0x000fce00078e00ff */
[----:B01234-:R-:W-:Y:S05]  /*3130*/  WARPSYNC.COLLECTIVE R37, `(.L_x_36129) ;  /* 0x0000000025087348 */ /* 0x01ffea0003c00000 */
[----:B------:R0:W0:Y:S02]  /*3140*/  SHFL.IDX P6, R38, R36, R39, R68 ;  /* 0x0000002724267389 */ /* 0x00002400000c0044 */
[----:B01234-:R-:W-:Y:S05]  /*3150*/  ENDCOLLECTIVE ;  /* 0x000000000000791b */ /* 0x01ffea0003800000 */
.L_x_36129:
[----:B------:R-:W-:Y:S05]  /*3160*/  BSYNC B1 ;  /* 0x0000000000017941 */ /* 0x000fea0003800000 */
.L_x_36128:
[----:B------:R-:W-:Y:S01]  /*3170*/  MOV R37, R38 ;  /* 0x0000002600257202 */ /* 0x000fe20000000f00 */
[----:B------:R-:W-:Y:S06]  /*3180*/  BRA `(.L_x_36130) ;  /* 0xfffffff0005c7947 */ /* 0x000fec000383ffff */
.L_x_36089:
[----:B------:R-:W-:Y:S01]  /*3190*/  BSSY B1, `(.L_x_36131) ;  /* 0x0000007000017945 */ /* 0x000fe20003800000 */
[----:B------:R-:W-:Y:S02]  /*31a0*/  IMAD.MOV.U32 R39, RZ, RZ, R32 ;  /* 0x000000ffff277224 */ /* 0x000fe400078e0020 */
[----:B------:R-:W-:Y:S02]  /*31b0*/  IMAD.MOV.U32 R68, RZ, RZ, 0x1f ;  /* 0x0000001fff447424 */ /* 0x000fe400078e00ff */
[----:B------:R-:W-:-:S07]  /*31c0*/  IMAD.MOV.U32 R37, RZ, RZ, -0x1 ;  /* 0xffffffffff257424 */ /* 0x000fce00078e00ff */
[----:B01234-:R-:W-:Y:S05]  /*31d0*/  WARPSYNC.COLLECTIVE R37, `(.L_x_36132) ;  /* 0x0000000025087348 */ /* 0x01ffea0003c00000 */
[----:B------:R0:W0:Y:S02]  /*31e0*/  SHFL.IDX P6, R38, R36, R39, R68 ;  /* 0x0000002724267389 */ /* 0x00002400000c0044 */
[----:B01234-:R-:W-:Y:S05]  /*31f0*/  ENDCOLLECTIVE ;  /* 0x000000000000791b */ /* 0x01ffea0003800000 */
.L_x_36132:
[----:B------:R-:W-:Y:S05]  /*3200*/  BSYNC B1 ;  /* 0x0000000000017941 */ /* 0x000fea0003800000 */
.L_x_36131:
[----:B------:R-:W-:Y:S05]  /*3210*/  BRA `(.L_x_36133) ;  /* 0xfffffff000507947 */ /* 0x000fea000383ffff */
.L_x_36091:
[----:B------:R-:W-:Y:S01]  /*3220*/  BSSY B1, `(.L_x_36134) ;  /* 0x0000007000017945 */ /* 0x000fe20003800000 */
[----:B------:R-:W-:Y:S01]  /*3230*/  MOV R39, R31 ;  /* 0x0000001f00277202 */ /* 0x000fe20000000f00 */
[----:B------:R-:W-:Y:S02]  /*3240*/  IMAD.MOV.U32 R68, RZ, RZ, 0x1f ;  /* 0x0000001fff447424 */ /* 0x000fe400078e00ff */
[----:B------:R-:W-:-:S07]  /*3250*/  IMAD.MOV.U32 R37, RZ, RZ, -0x1 ;  /* 0xffffffffff257424 */ /* 0x000fce00078e00ff */
[----:B01234-:R-:W-:Y:S05]  /*3260*/  WARPSYNC.COLLECTIVE R37, `(.L_x_36135) ;  /* 0x0000000025087348 */ /* 0x01ffea0003c00000 */
[----:B------:R0:W0:Y:S02]  /*3270*/  SHFL.IDX P6, R38, R36, R39, R68 ;  /* 0x0000002724267389 */ /* 0x00002400000c0044 */
[----:B01234-:R-:W-:Y:S05]  /*3280*/  ENDCOLLECTIVE ;  /* 0x000000000000791b */ /* 0x01ffea0003800000 */
.L_x_36135:
[----:B------:R-:W-:Y:S05]  /*3290*/  BSYNC B1 ;  /* 0x0000000000017941 */ /* 0x000fea0003800000 */
.L_x_36134:
[----:B------:R-:W-:Y:S01]  /*32a0*/  IMAD.MOV.U32 R37, RZ, RZ, R38 ;  /* 0x000000ffff257224 */ /* 0x000fe200078e0026 */
[----:B------:R-:W-:Y:S06]  /*32b0*/  BRA `(.L_x_36136) ;  /* 0xfffffff000407947 */ /* 0x000fec000383ffff */
.L_x_36093:
[----:B------:R-:W-:Y:S01]  /*32c0*/  BSSY B1, `(.L_x_36137) ;  /* 0x0000007000017945 */ /* 0x000fe20003800000 */
[----:B------:R-:W-:Y:S01]  /*32d0*/  MOV R39, R30 ;  /* 0x0000001e00277202 */ /* 0x000fe20000000f00 */
[----:B------:R-:W-:Y:S02]  /*32e0*/  IMAD.MOV.U32 R68, RZ, RZ, 0x1f ;  /* 0x0000001fff447424 */ /* 0x000fe400078e00ff */
[----:B------:R-:W-:-:S07]  /*32f0*/  IMAD.MOV.U32 R37, RZ, RZ, -0x1 ;  /* 0xffffffffff257424 */ /* 0x000fce00078e00ff */
[----:B01234-:R-:W-:Y:S05]  /*3300*/  WARPSYNC.COLLECTIVE R37, `(.L_x_36138) ;  /* 0x0000000025087348 */ /* 0x01ffea0003c00000 */
[----:B------:R0:W0:Y:S02]  /*3310*/  SHFL.IDX P6, R38, R36, R39, R68 ;  /* 0x0000002724267389 */ /* 0x00002400000c0044 */
[----:B01234-:R-:W-:Y:S05]  /*3320*/  ENDCOLLECTIVE ;  /* 0x000000000000791b */ /* 0x01ffea0003800000 */
.L_x_36138:
[----:B------:R-:W-:Y:S05]  /*3330*/  BSYNC B1 ;  /* 0x0000000000017941 */ /* 0x000fea0003800000 */
.L_x_36137:
[----:B------:R-:W-:Y:S05]  /*3340*/  BRA `(.L_x_36139) ;  /* 0xfffffff000347947 */ /* 0x000fea000383ffff */
.L_x_36095:
[----:B------:R-:W-:Y:S01]  /*3350*/  HFMA2 R68, -RZ, RZ, 0, 1.847743988037109375e-06 ;  /* 0x0000001fff447431 */ /* 0x000fe200000001ff */
[----:B------:R-:W-:Y:S01]  /*3360*/  BSSY B1, `(.L_x_36140) ;  /* 0x0000006000017945 */ /* 0x000fe20003800000 */
[----:B------:R-:W-:Y:S02]  /*3370*/  IMAD.MOV.U32 R39, RZ, RZ, R29 ;  /* 0x000000ffff277224 */ /* 0x000fe400078e001d */
[----:B------:R-:W-:-:S07]  /*3380*/  IMAD.MOV.U32 R37, RZ, RZ, -0x1 ;  /* 0xffffffffff257424 */ /* 0x000fce00078e00ff */
[----:B01234-:R-:W-:Y:S05]  /*3390*/  WARPSYNC.COLLECTIVE R37, `(.L_x_36141) ;  /* 0x0000000025087348 */ /* 0x01ffea0003c00000 */
[----:B------:R0:W0:Y:S02]  /*33a0*/  SHFL.IDX P6, R38, R36, R39, R68 ;  /* 0x0000002724267389 */ /* 0x00002400000c0044 */
[----:B01234-:R-:W-:Y:S05]  /*33b0*/  ENDCOLLECTIVE ;  /* 0x000000000000791b */ /* 0x01ffea0003800000 */
.L_x_36141:
[----:B------:R-:W-:Y:S05]  /*33c0*/  BSYNC B1 ;  /* 0x0000000000017941 */ /* 0x000fea0003800000 */
.L_x_36140:
[----:B------:R-:W-:Y:S01]  /*33d0*/  IMAD.MOV.U32 R37, RZ, RZ, R38 ;  /* 0x000000ffff257224 */ /* 0x000fe200078e0026 */
[----:B------:R-:W-:Y:S06]  /*33e0*/  BRA `(.L_x_36142) ;  /* 0xfffffff000247947 */ /* 0x000fec000383ffff */
.L_x_36097:
[----:B------:R-:W-:Y:S01]  /*33f0*/  BSSY B1, `(.L_x_36143) ;  /* 0x0000007000017945 */ /* 0x000fe20003800000 */
[----:B------:R-:W-:Y:S01]  /*3400*/  IMAD.MOV.U32 R39, RZ, RZ, R28 ;  /* 0x000000ffff277224 */ /* 0x000fe200078e001c */
[----:B------:R-:W-:Y:S01]  /*3410*/  MOV R68, 0x1f ;  /* 0x0000001f00447802 */ /* 0x000fe20000000f00 */
[----:B------:R-:W-:-:S07]  /*3420*/  IMAD.MOV.U32 R37, RZ, RZ, -0x1 ;  /* 0xffffffffff257424 */ /* 0x000fce00078e00ff */
[----:B01234-:R-:W-:Y:S05]  /*3430*/  WARPSYNC.COLLECTIVE R37, `(.L_x_36144) ;  /* 0x0000000025087348 */ /* 0x01ffea0003c00000 */
[----:B------:R0:W0:Y:S02]  /*3440*/  SHFL.IDX P6, R38, R36, R39, R68 ;  /* 0x0000002724267389 */ /* 0x00002400000c0044 */
[----:B01234-:R-:W-:Y:S05]  /*3450*/  ENDCOLLECTIVE ;  /* 0x000000000000791b */ /* 0x01ffea0003800000 */
.L_x_36144:
[----:B------:R-:W-:Y:S05]  /*3460*/  BSYNC B1 ;  /* 0x0000000000017941 */ /* 0x000fea0003800000 */
.L_x_36143:
[----:B------:R-:W-:Y:S05]  /*3470*/  BRA `(.L_x_36145) ;  /* 0xfffffff000187947 */ /* 0x000fea000383ffff */
.L_x_36099:
[----:B------:R-:W-:Y:S01]  /*3480*/  BSSY B1, `(.L_x_36146) ;  /* 0x0000007000017945 */ /* 0x000fe20003800000 */
[----:B------:R-:W-:Y:S01]  /*3490*/  IMAD.MOV.U32 R39, RZ, RZ, R27 ;  /* 0x000000ffff277224 */ /* 0x000fe200078e001b */
[----:B------:R-:W-:Y:S01]  /*34a0*/  MOV R37, 0xffffffff ;  /* 0xffffffff00257802 */ /* 0x000fe20000000f00 */
[----:B------:R-:W-:-:S07]  /*34b0*/  IMAD.MOV.U32 R68, RZ, RZ, 0x1f ;  /* 0x0000001fff447424 */ /* 0x000fce00078e00ff */
[----:B01234-:R-:W-:Y:S05]  /*34c0*/  WARPSYNC.COLLECTIVE R37, `(.L_x_36147) ;  /* 0x0000000025087348 */ /* 0x01ffea0003c00000 */
[----:B------:R0:W0:Y:S02]  /*34d0*/  SHFL.IDX P6, R38, R36, R39, R68 ;  /* 0x0000002724267389 */ /* 0x00002400000c0044 */
[----:B01234-:R-:W-:Y:S05]  /*34e0*/  ENDCOLLECTIVE ;  /* 0x000000000000791b */ /* 0x01ffea0003800000 */
.L_x_36147:
[----:B------:R-:W-:Y:S05]  /*34f0*/  BSYNC B1 ;  /* 0x0000000000017941 */ /* 0x000fea0003800000 */
.L_x_36146:
[----:B------:R-:W-:Y:S01]  /*3500*/  IMAD.MOV.U32 R37, RZ, RZ, R38 ;  /* 0x000000ffff257224 */ /* 0x000fe200078e0026 */
[----:B------:R-:W-:Y:S06]  /*3510*/  BRA `(.L_x_36148) ;  /* 0xfffffff000087947 */ /* 0x000fec000383ffff */
.L_x_36101:
[----:B------:R-:W-:Y:S01]  /*3520*/  BSSY B1, `(.L_x_36149) ;  /* 0x0000007000017945 */ /* 0x000fe20003800000 */
[----:B------:R-:W-:Y:S01]  /*3530*/  IMAD.MOV.U32 R39, RZ, RZ, R26 ;  /* 0x000000ffff277224 */ /* 0x000fe200078e001a */
[----:B------:R-:W-:Y:S01]  /*3540*/  MOV R37, 0xffffffff ;  /* 0xffffffff00257802 */ /* 0x000fe20000000f00 */
[----:B------:R-:W-:-:S07]  /*3550*/  IMAD.MOV.U32 R68, RZ, RZ, 0x1f ;  /* 0x0000001fff447424 */ /* 0x000fce00078e00ff */
[----:B01234-:R-:W-:Y:S05]  /*3560*/  WARPSYNC.COLLECTIVE R37, `(.L_x_36150) ;  /* 0x0000000025087348 */ /* 0x01ffea0003c00000 */
[----:B------:R0:W0:Y:S02]  /*3570*/  SHFL.IDX P6, R38, R36, R39, R68 ;  /* 0x0000002724267389 */ /* 0x00002400000c0044 */
[----:B01234-:R-:W-:Y:S05]  /*3580*/  ENDCOLLECTIVE ;  /* 0x000000000000791b */ /* 0x01ffea0003800000 */
.L_x_36150:
[----:B------:R-:W-:Y:S05]  /*3590*/  BSYNC B1 ;  /* 0x0000000000017941 */ /* 0x000fea0003800000 */
.L_x_36149:
[----:B------:R-:W-:Y:S05]  /*35a0*/  BRA `(.L_x_36151) ;  /* 0xffffffec00fc7947 */ /* 0x000fea000383ffff */
.L_x_36103:
[----:B------:R-:W-:Y:S01]  /*35b0*/  BSSY B1, `(.L_x_36152) ;  /* 0x0000007000017945 */ /* 0x000fe20003800000 */
[----:B------:R-:W-:Y:S02]  /*35c0*/  IMAD.MOV.U32 R39, RZ, RZ, R8 ;  /* 0x000000ffff277224 */ /* 0x000fe400078e0008 */
[----:B------:R-:W-:Y:S02]  /*35d0*/  IMAD.MOV.U32 R68, RZ, RZ, 0x1f ;  /* 0x0000001fff447424 */ /* 0x000fe400078e00ff */
[----:B------:R-:W-:-:S07]  /*35e0*/  IMAD.MOV.U32 R37, RZ, RZ, -0x1 ;  /* 0xffffffffff257424 */ /* 0x000fce00078e00ff */
[----:B01234-:R-:W-:Y:S05]  /*35f0*/  WARPSYNC.COLLECTIVE R37, `(.L_x_36153) ;  /* 0x0000000025087348 */ /* 0x01ffea0003c00000 */
[----:B------:R0:W0:Y:S02]  /*3600*/  SHFL.IDX P6, R38, R36, R39, R68 ;  /* 0x0000002724267389 */ /* 0x00002400000c0044 */
[----:B01234-:R-:W-:Y:S05]  /*3610*/  ENDCOLLECTIVE ;  /* 0x000000000000791b */ /* 0x01ffea0003800000 */
.L_x_36153:
[----:B------:R-:W-:Y:S05]  /*3620*/  BSYNC B1 ;  /* 0x0000000000017941 */ /* 0x000fea0003800000 */
.L_x_36152:
[----:B------:R-:W-:Y:S01]  /*3630*/  MOV R36, R38 ;  /* 0x0000002600247202 */ /* 0x000fe20000000f00 */
[----:B------:R-:W-:Y:S06]  /*3640*/  BRA `(.L_x_36154) ;  /* 0xffffffec00ec7947 */ /* 0x000fec000383ffff */
        .weak           $__internal_707_$__cuda_sm20_div_s16
        .type           $__internal_707_$__cuda_sm20_div_s16,@function
        .size           $__internal_707_$__cuda_sm20_div_s16,($__internal_708_$__cuda_sm20_div_u16 - $__internal_707_$__cuda_sm20_div_s16)
$__internal_707_$__cuda_sm20_div_s16:
        /* <DEDUP_REMOVED lines=25> */
[----:B------:R-:W-:Y:S05]  /*37e0*/  RET.REL.NODEC R2 `(_Z9cuda_gemmIiLi128ELi1ELi1ELi32ELi32ELi32ELi64ELi1ELi0EEviiiPT_S1_S1_iii) ;  /* 0xffffffc802047950 */ /* 0x000fea0003c3ffff */
        .weak           $__internal_708_$__cuda_sm20_div_u16
        .type           $__internal_708_$__cuda_sm20_div_u16,@function
        .size           $__internal_708_$__cuda_sm20_div_u16,(.L_x_39211 - $__internal_708_$__cuda_sm20_div_u16)
$__internal_708_$__cuda_sm20_div_u16:
        /* <DEDUP_REMOVED lines=18> */
[----:B------:R-:W-:Y:S06]  /*3910*/  RET.REL.NODEC R2 `(_Z9cuda_gemmIiLi128ELi1ELi1ELi32ELi32ELi32ELi64ELi1ELi0EEviiiPT_S1_S1_iii) ;  /* 0xffffffc402b87950 */ /* 0x000fec0003c3ffff */
.L_x_36155:
        /* <DEDUP_REMOVED lines=14> */
.L_x_39211:


//--------------------- .text._Z9cuda_gemmIiLi128ELi1ELi1ELi32ELi32ELi32ELi64ELi0ELi1EEviiiPT_S1_S1_iii --------------------------
	.section	.text._Z9cuda_gemmIiLi128ELi1ELi1ELi32ELi32ELi32ELi64ELi0ELi1EEviiiPT_S1_S1_iii,"ax",@progbits
	.align	128
        .global         _Z9cuda_gemmIiLi128ELi1ELi1ELi32ELi32ELi32ELi64ELi0ELi1EEviiiPT_S1_S1_iii
        .type           _Z9cuda_gemmIiLi128ELi1ELi1ELi32ELi32ELi32ELi64ELi0ELi1EEviiiPT_S1_S1_iii,@function
        .size           _Z9cuda_gemmIiLi128ELi1ELi1ELi32ELi32ELi32ELi64ELi0ELi1EEviiiPT_S1_S1_iii,(.L_x_39212 - _Z9cuda_gemmIiLi128ELi1ELi1ELi32ELi32ELi32ELi64ELi0ELi1EEviiiPT_S1_S1_iii)
        .other          _Z9cuda_gemmIiLi128ELi1ELi1ELi32ELi32ELi32ELi64ELi0ELi1EEviiiPT_S1_S1_iii,@"STO_CUDA_ENTRY STV_DEFAULT"
_Z9cuda_gemmIiLi128ELi1ELi1ELi32ELi32ELi32ELi64ELi0ELi1EEviiiPT_S1_S1_iii:
.text._Z9cuda_gemmIiLi128ELi1ELi1ELi32ELi32ELi32ELi64ELi0ELi1EEviiiPT_S1_S1_iii:
[----:B------:R-:W-:Y:S08]  /*0000*/  LDC R1, c[0x0][0x37c] ;  /* 0x0000df00ff017b82 */ /* 0x000ff00000000800 */
[----:B------:R-:W0:Y:S08]  /*0010*/  S2UR UR9, SR_CTAID.Y ;  /* 0x00000000000979c3 */ /* 0x000e300000002600 */
[----:B------:R-:W0:Y:S02]  /*0020*/  LDC R0, c[0x0][0x374] ;  /* 0x0000dd00ff007b82 */ /* 0x000e240000000800 */
[----:B0-----:R-:W-:-:S13]  /*0030*/  ISETP.LE.U32.AND P0, PT, R0, UR9, PT ;  /* 0x0000000900007c0c */ /* 0x001fda000bf03070 */
[----:B------:R-:W-:Y:S05]  /*0040*/  @P0 EXIT ;  /* 0x000000000000094d */ /* 0x000fea0003800000 */
[----:B------:R-:W0:Y:S01]  /*0050*/  S2R R20, SR_TID.X ;  /* 0x0000000000147919 */ /* 0x000e220000002100 */
[----:B------:R-:W1:Y:S01]  /*0060*/  LDC R3, c[0x0][0x360] ;  /* 0x0000d800ff037b82 */ /* 0x000e620000000800 */
[----:B------:R-:W-:Y:S01]  /*0070*/  BSSY.RECONVERGENT B0, `(.L_x_36156) ;  /* 0x0000048000007945 */ /* 0x000fe20003800200 */
[----:B------:R-:W2:Y:S06]  /*0080*/  S2R R0, SR_CTAID.Z ;  /* 0x0000000000007919 */ /* 0x000eac0000002700 */
[----:B------:R-:W3:Y:S01]  /*0090*/  S2UR UR8, SR_CTAID.X ;  /* 0x00000000000879c3 */ /* 0x000ee20000002500 */
[----:B0-----:R-:W-:-:S02]  /*00a0*/  ISETP.GT.U32.AND P0, PT, R20, 0x1f, PT ;  /* 0x0000001f1400780c */ /* 0x001fc40003f04070 */
[C---:B------:R-:W-:Y:S02]  /*00b0*/  LOP3.LUT R35, R20.reuse, 0xf, RZ, 0xc0, !PT ;  /* 0x0000000f14237812 */ /* 0x040fe400078ec0ff */
[C---:B------:R-:W-:Y:S02]  /*00c0*/  LOP3.LUT R29, R20.reuse, 0x1, RZ, 0xc0, !PT ;  /* 0x00000001141d7812 */ /* 0x040fe400078ec0ff */
[----:B------:R-:W-:Y:S01]  /*00d0*/  SHF.L.U32 R2, R20, 0x2, RZ ;  /* 0x0000000214027819 */ /* 0x000fe200000006ff */
[----:B--2---:R-:W-:Y:S01]  /*00e0*/  IMAD R37, R0, 0x400, R35 ;  /* 0x0000040000257824 */ /* 0x004fe200078e0223 */
[----:B------:R-:W-:-:S05]  /*00f0*/  SHF.R.U32.HI R38, RZ, 0x4, R20 ;  /* 0x00000004ff267819 */ /* 0x000fca0000011614 */
[----:B---3--:R-:W-:Y:S05]  /*0100*/  @P0 BRA `(.L_x_36157) ;  /* 0x0000000000f80947 */ /* 0x008fea0003800000 */
[----:B-1----:R-:W0:Y:S01]  /*0110*/  I2F.U32.RP R8, R3 ;  /* 0x0000000300087306 */ /* 0x002e220000209000 */
[----:B------:R-:W-:Y:S01]  /*0120*/  IADD3 R0, PT, PT, R20, R3, RZ ;  /* 0x0000000314007210 */ /* 0x000fe20007ffe0ff */
[----:B------:R-:W-:Y:S01]  /*0130*/  BSSY.RECONVERGENT B1, `(.L_x_36158) ;  /* 0x000002a000017945 */ /* 0x000fe20003800200 */
        /* <DEDUP_REMOVED lines=36> */
.L_x_36160:
[----:B------:R-:W-:Y:S01]  /*0380*/  VIADD R5, R5, 0x1 ;  /* 0x0000000105057836 */ /* 0x000fe20000000000 */
[----:B------:R0:W-:Y:S04]  /*0390*/  STS [R4], RZ ;  /* 0x000000ff04007388 */ /* 0x0001e80000000800 */
[----:B------:R-:W-:Y:S02]  /*03a0*/  ISETP.NE.AND P0, PT, R5, RZ, PT ;  /* 0x000000ff0500720c */ /* 0x000fe40003f05270 */
[----:B0-----:R-:W-:-:S11]  /*03b0*/  LEA R4, R3, R4, 0x2 ;  /* 0x0000000403047211 */ /* 0x001fd600078e10ff */
[----:B------:R-:W-:Y:S05]  /*03c0*/  @P0 BRA `(.L_x_36160) ;  /* 0xfffffffc00ec0947 */ /* 0x000fea000383ffff */
.L_x_36159:
[----:B------:R-:W-:Y:S05]  /*03d0*/  BSYNC.RECONVERGENT B1 ;  /* 0x0000000000017941 */ /* 0x000fea0003800200 */
.L_x_36158:
[----:B------:R-:W-:Y:S05]  /*03e0*/  @!P1 BRA `(.L_x_36157) ;  /* 0x0000000000409947 */ /* 0x000fea0003800000 */
[----:B------:R-:W0:Y:S01]  /*03f0*/  S2UR UR5, SR_CgaCtaId ;  /* 0x00000000000579c3 */ /* 0x000e220000008800 */
[----:B------:R-:W-:Y:S02]  /*0400*/  UMOV UR4, 0x400 ;  /* 0x0000040000047882 */ /* 0x000fe40000000000 */
[----:B------:R-:W-:-:S04]  /*0410*/  UIADD3 UR4, UPT, UPT, UR4, 0x900, URZ ;  /* 0x0000090004047890 */ /* 0x000fc8000fffe0ff */
[----:B0-----:R-:W-:-:S06]  /*0420*/  ULEA UR4, UR5, UR4, 0x18 ;  /* 0x0000000405047291 */ /* 0x001fcc000f8ec0ff */
[----:B------:R-:W-:-:S07]  /*0430*/  LEA R4, R0, UR4, 0x2 ;  /* 0x0000000400047c11 */ /* 0x000fce000f8e10ff */
.L_x_36161:
        /* <DEDUP_REMOVED lines=11> */
.L_x_36157:
[----:B------:R-:W-:Y:S05]  /*04f0*/  BSYNC.RECONVERGENT B0 ;  /* 0x0000000000007941 */ /* 0x000fea0003800200 */
.L_x_36156:
[----:B--2---:R-:W0:Y:S01]  /*0500*/  S2R R5, SR_CgaCtaId ;  /* 0x0000000000057919 */ /* 0x004e220000008800 */
[----:B------:R-:W-:Y:S01]  /*0510*/  ISETP.GT.U32.AND P0, PT, R20, 0x7, PT ;  /* 0x000000071400780c */ /* 0x000fe20003f04070 */
[----:B------:R-:W2:Y:S01]  /*0520*/  LDCU.64 UR10, c[0x0][0x358] ;  /* 0x00006b00ff0a77ac */ /* 0x000ea20008000a00 */
[----:B-1----:R-:W-:Y:S01]  /*0530*/  SHF.R.U32.HI R9, RZ, 0x4, R3 ;  /* 0x00000004ff097819 */ /* 0x002fe20000011603 */
[----:B------:R-:W-:Y:S01]  /*0540*/  BSSY.RECONVERGENT B0, `(.L_x_36162) ;  /* 0x0000018000007945 */ /* 0x000fe20003800200 */
[----:B------:R-:W-:-:S03]  /*0550*/  MOV R0, 0x400 ;  /* 0x0000040000007802 */ /* 0x000fc60000000f00 */
[----:B------:R-:W-:-:S05]  /*0560*/  IMAD.IADD R36, R38, 0x1, R9 ;  /* 0x0000000126247824 */ /* 0x000fca00078e0209 */
[----:B------:R-:W-:Y:S02]  /*0570*/  LOP3.LUT R13, R36, 0x1f, RZ, 0x3c, !PT ;  /* 0x0000001f240d7812 */ /* 0x000fe400078e3cff */
[----:B0-----:R-:W-:Y:S01]  /*0580*/  LEA R0, R5, R0, 0x18 ;  /* 0x0000000005007211 */ /* 0x001fe200078ec0ff */
[----:B--2---:R-:W-:Y:S06]  /*0590*/  @P0 BRA `(.L_x_36163) ;  /* 0x0000000000480947 */ /* 0x004fec0003800000 */
[----:B------:R-:W0:Y:S01]  /*05a0*/  S2UR UR7, SR_CgaCtaId ;  /* 0x00000000000779c3 */ /* 0x000e220000008800 */
[----:B------:R-:W1:Y:S01]  /*05b0*/  LDCU UR6, c[0x0][0x388] ;  /* 0x00007100ff0677ac */ /* 0x000e620008000800 */
[----:B------:R-:W-:Y:S01]  /*05c0*/  UMOV UR4, 0x400 ;  /* 0x0000040000047882 */ /* 0x000fe20000000000 */
[----:B------:R-:W-:-:S05]  /*05d0*/  USHF.L.U32 UR5, UR8, 0x5, URZ ;  /* 0x0000000508057899 */ /* 0x000fca00080006ff */
[----:B------:R-:W2:Y:S01]  /*05e0*/  LDC.64 R10, c[0x0][0x390] ;  /* 0x0000e400ff0a7b82 */ /* 0x000ea20000000a00 */
[----:B------:R-:W-:Y:S02]  /*05f0*/  UIADD3 UR4, UPT, UPT, UR4, 0x880, URZ ;  /* 0x0000088004047890 */ /* 0x000fe4000fffe0ff */
[----:B-1----:R-:W-:Y:S02]  /*0600*/  UIMAD UR5, UR9, UR6, UR5 ;  /* 0x00000006090572a4 */ /* 0x002fe4000f8e0205 */
[----:B0-----:R-:W-:-:S04]  /*0610*/  ULEA UR4, UR7, UR4, 0x18 ;  /* 0x0000000407047291 */ /* 0x001fc8000f8ec0ff */
[----:B------:R-:W-:Y:S02]  /*0620*/  IADD3 R12, PT, PT, R2, UR5, RZ ;  /* 0x00000005020c7c10 */ /* 0x000fe4000fffe0ff */
[----:B------:R-:W-:-:S07]  /*0630*/  LEA R8, R20, UR4, 0x4 ;  /* 0x0000000414087c11 */ /* 0x000fce000f8e20ff */
.L_x_36164:
        /* <DEDUP_REMOVED lines=8> */
.L_x_36163:
[----:B------:R-:W-:Y:S05]  /*06c0*/  BSYNC.RECONVERGENT B0 ;  /* 0x0000000000007941 */ /* 0x000fea0003800200 */
.L_x_36162:
[----:B------:R-:W-:Y:S01]  /*06d0*/  LOP3.LUT R2, R9, 0xff, RZ, 0xc0, !PT ;  /* 0x000000ff09027812 */ /* 0x000fe200078ec0ff */
[----:B------:R-:W-:Y:S01]  /*06e0*/  IMAD R35, R35, 0x84, R0 ;  /* 0x0000008423237824 */ /* 0x000fe200078e0200 */
[----:B------:R-:W-:Y:S02]  /*06f0*/  LOP3.LUT R13, R13, 0xff, RZ, 0xc0, !PT ;  /* 0x000000ff0d0d7812 */ /* 0x000fe400078ec0ff */
[----:B------:R-:W-:-:S07]  /*0700*/  MOV R8, 0x720 ;  /* 0x0000072000087802 */ /* 0x000fce0000000f00 */
[----:B------:R-:W-:Y:S05]  /*0710*/  CALL.REL.NOINC `($__internal_709_$__cuda_sm20_div_u16) ;  /* 0x0000001c00747944 */ /* 0x000fea0003c00000 */
[----:B------:R-:W-:Y:S01]  /*0720*/  LOP3.LUT R34, R34, 0x3, RZ, 0xc0, !PT ;  /* 0x0000000322227812 */ /* 0x000fe200078ec0ff */
[----:B------:R-:W-:Y:S01]  /*0730*/  BSSY.RECONVERGENT B0, `(.L_x_36165) ;  /* 0x000001a000007945 */ /* 0x000fe20003800200 */
[----:B------:R-:W-:Y:S01]  /*0740*/  LEA R33, R38, R35, 0x2 ;  /* 0x0000002326217211 */ /* 0x000fe200078e10ff */
[----:B------:R-:W-:Y:S01]  /*0750*/  IMAD.MOV.U32 R2, RZ, RZ, R38 ;  /* 0x000000ffff027224 */ /* 0x000fe200078e0026 */
[----:B------:R-:W-:Y:S02]  /*0760*/  ISETP.NE.AND P0, PT, R34, 0x2, PT ;  /* 0x000000022200780c */ /* 0x000fe40003f05270 */
[----:B------:R-:W-:-:S11]  /*0770*/  LEA R8, R9, R33, 0x2 ;  /* 0x0000002109087211 */ /* 0x000fd600078e10ff */
[----:B------:R-:W-:Y:S05]  /*0780*/  @!P0 BRA `(.L_x_36166) ;  /* 0x0000000000508947 */ /* 0x000fea0003800000 */
[----:B------:R-:W0:Y:S01]  /*0790*/  LDC.64 R6, c[0x0][0x398] ;  /* 0x0000e600ff067b82 */ /* 0x000e220000000a00 */
[----:B------:R-:W-:-:S04]  /*07a0*/  IMAD R5, R38, 0x20, R37 ;  /* 0x0000002026057824 */ /* 0x000fc800078e0225 */
[----:B0-----:R-:W-:-:S06]  /*07b0*/  IMAD.WIDE.U32 R4, R5, 0x4, R6 ;  /* 0x0000000405047825 */ /* 0x001fcc00078e0006 */
        /* <DEDUP_REMOVED lines=17> */
.L_x_36166:
[----:B------:R-:W-:Y:S05]  /*08d0*/  BSYNC.RECONVERGENT B0 ;  /* 0x0000000000007941 */ /* 0x000fea0003800200 */
.L_x_36165:
[----:B------:R-:W-:Y:S01]  /*08e0*/  BSSY.RECONVERGENT B0, `(.L_x_36167) ;  /* 0x000001c000007945 */ /* 0x000fe20003800200 */
.L_x_36168:
[----:B--2---:R-:W2:Y:S01]  /*08f0*/  LDC.64 R26, c[0x0][0x398] ;  /* 0x0000e600ff1a7b82 */ /* 0x004ea20000000a00 */
[C---:B01----:R-:W-:Y:S01]  /*0900*/  IADD3 R4, PT, PT, R2.reuse, R9, RZ ;  /* 0x0000000902047210 */ /* 0x043fe20007ffe0ff */
[----:B------:R-:W-:-:S03]  /*0910*/  IMAD R5, R2, 0x20, R37 ;  /* 0x0000002002057824 */ /* 0x000fc600078e0225 */
[C---:B------:R-:W-:Y:S01]  /*0920*/  LEA R7, R4.reuse, R37, 0x5 ;  /* 0x0000002504077211 */ /* 0x040fe200078e28ff */
[----:B------:R-:W-:-:S04]  /*0930*/  IMAD.IADD R6, R4, 0x1, R9 ;  /* 0x0000000104067824 */ /* 0x000fc800078e0209 */
        /* <DEDUP_REMOVED lines=23> */
.L_x_36167:
[----:B------:R-:W0:Y:S08]  /*0ab0*/  S2UR UR7, SR_CgaCtaId ;  /* 0x00000000000779c3 */ /* 0x000e300000008800 */
[----:B------:R-:W-:Y:S01]  /*0ac0*/  BAR.SYNC.DEFER_BLOCKING 0x0 ;  /* 0x0000000000007b1d */ /* 0x000fe20000010000 */
[----:B------:R-:W-:Y:S02]  /*0ad0*/  ISETP.GT.U32.AND P0, PT, R20, 0x1f, PT ;  /* 0x0000001f1400780c */ /* 0x000fe40003f04070 */
[----:B------:R-:W-:-:S02]  /*0ae0*/  SHF.R.U32.HI R5, RZ, 0x1, R20 ;  /* 0x00000001ff057819 */ /* 0x000fc40000011614 */
[----:B------:R-:W-:Y:S01]  /*0af0*/  SHF.L.U32 R2, R20, 0x2, RZ ;  /* 0x0000000214027819 */ /* 0x000fe200000006ff */
[----:B------:R-:W-:Y:S02]  /*0b00*/  UMOV UR6, 0x400 ;  /* 0x0000040000067882 */ /* 0x000fe40000000000 */
[----:B------:R-:W-:Y:S01]  /*0b10*/  UIADD3 UR4, UPT, UPT, UR6, 0x900, URZ ;  /* 0x0000090006047890 */ /* 0x000fe2000fffe0ff */
[----:B------:R-:W-:Y:S01]  /*0b20*/  LOP3.LUT R7, R2, 0x7c, RZ, 0xc0, !PT ;  /* 0x0000007c02077812 */ /* 0x000fe200078ec0ff */
[----:B------:R-:W-:-:S04]  /*0b30*/  IMAD R32, R5, 0x84, R0 ;  /* 0x0000008405207824 */ /* 0x000fc800078e0200 */
[----:B------:R-:W-:Y:S01]  /*0b40*/  IMAD.IADD R32, R32, 0x1, R7 ;  /* 0x0000000120207824 */ /* 0x000fe200078e0207 */
[----:B0-----:R-:W-:-:S06]  /*0b50*/  ULEA UR5, UR7, UR4, 0x18 ;  /* 0x0000000407057291 */ /* 0x001fcc000f8ec0ff */
[----:B------:R-:W-:Y:S01]  /*0b60*/  LEA R0, R5, UR5, 0x2 ;  /* 0x0000000505007c11 */ /* 0x000fe2000f8e10ff */
[----:B------:R-:W-:Y:S06]  /*0b70*/  @P0 BRA `(.L_x_36169) ;  /* 0x0000000400040947 */ /* 0x000fec0003800000 */
[----:B------:R-:W-:Y:S01]  /*0b80*/  UIADD3 UR4, UPT, UPT, UR6, 0x880, URZ ;  /* 0x0000088006047890 */ /* 0x000fe2000fffe0ff */
[----:B------:R0:W1:Y:S01]  /*0b90*/  LDS R21, [R32] ;  /* 0x0000000020157984 */ /* 0x0000620000000800 */
[C---:B------:R-:W-:Y:S02]  /*0ba0*/  SHF.L.U32 R24, R29.reuse, 0x4, RZ ;  /* 0x000000041d187819 */ /* 0x040fe400000006ff */
[----:B------:R-:W-:Y:S01]  /*0bb0*/  ULEA UR4, UR7, UR4, 0x18 ;  /* 0x0000000407047291 */ /* 0x000fe2000f8ec0ff */
[C---:B------:R-:W-:Y:S02]  /*0bc0*/  ISETP.NE.AND P2, PT, R29.reuse, RZ, PT ;  /* 0x000000ff1d00720c */ /* 0x040fe40003f45270 */
[C---:B------:R-:W-:Y:S01]  /*0bd0*/  VIADD R31, R24.reuse, 0x9 ;  /* 0x00000009181f7836 */ /* 0x040fe20000000000 */
[C---:B------:R-:W-:Y:S01]  /*0be0*/  IADD3 R30, PT, PT, R24.reuse, 0x7, RZ ;  /* 0x00000007181e7810 */ /* 0x040fe20007ffe0ff */
[C---:B------:R-:W-:Y:S01]  /*0bf0*/  VIADD R40, R24.reuse, 0x4 ;  /* 0x0000000418287836 */ /* 0x040fe20000000000 */
[----:B------:R-:W-:Y:S01]  /*0c00*/  LEA R22, R29, UR4, 0x6 ;  /* 0x000000041d167c11 */ /* 0x000fe2000f8e30ff */
[----:B------:R-:W-:Y:S01]  /*0c10*/  UMOV UR4, 0xffffffff ;  /* 0xffffffff00047882 */ /* 0x000fe20000000000 */
[C---:B------:R-:W-:Y:S01]  /*0c20*/  IADD3 R28, PT, PT, R24.reuse, 0x6, RZ ;  /* 0x00000006181c7810 */ /* 0x040fe20007ffe0ff */
[C---:B------:R-:W-:Y:S01]  /*0c30*/  VIADD R39, R24.reuse, 0x5 ;  /* 0x0000000518277836 */ /* 0x040fe20000000000 */
[C---:B------:R-:W-:Y:S01]  /*0c40*/  IADD3 R42, PT, PT, R24.reuse, 0x3, RZ ;  /* 0x00000003182a7810 */ /* 0x040fe20007ffe0ff */
[----:B--2---:R0:W2:Y:S01]  /*0c50*/  LDS.128 R16, [R22+0x30] ;  /* 0x0000300016107984 */ /* 0x0040a20000000c00 */
[C---:B------:R-:W-:Y:S01]  /*0c60*/  VIADD R43, R24.reuse, 0x2 ;  /* 0x00000002182b7836 */ /* 0x040fe20000000000 */
[----:B------:R-:W-:-:S02]  /*0c70*/  IADD3 R44, PT, PT, R24, 0x1, RZ ;  /* 0x00000001182c7810 */ /* 0x000fc40007ffe0ff */
[----:B------:R0:W3:Y:S04]  /*0c80*/  LDS.128 R12, [R22+0x20] ;  /* 0x00002000160c7984 */ /* 0x0000e80000000c00 */
[----:B------:R0:W4:Y:S04]  /*0c90*/  LDS.128 R8, [R22+0x10] ;  /* 0x0000100016087984 */ /* 0x0001280000000c00 */
[----:B------:R0:W0:Y:S01]  /*0ca0*/  LDS.128 R4, [R22] ;  /* 0x0000000016047984 */ /* 0x0000220000000c00 */
[----:B------:R-:W-:Y:S05]  /*0cb0*/  BRA.DIV UR4, `(.L_x_36170) ;  /* 0x0000000a04f07947 */ /* 0x000fea000b800000 */
[----:B-1----:R-:W1:Y:S01]  /*0cc0*/  SHFL.IDX PT, R45, R21, R24, 0x1f ;  /* 0x00001f18152d7589 */ /* 0x002e6200000e0000 */
[----:B------:R-:W-:-:S03]  /*0cd0*/  IMAD.SHL.U32 R23, R29, 0x10, RZ ;  /* 0x000000101d177824 */ /* 0x000fc600078e00ff */
[----:B0-----:R-:W0:Y:S04]  /*0ce0*/  SHFL.IDX PT, R22, R21, R44, 0x1f ;  /* 0x00001f2c15167589 */ /* 0x001e2800000e0000 */
[----:B------:R-:W5:Y:S04]  /*0cf0*/  SHFL.IDX PT, R43, R21, R43, 0x1f ;  /* 0x00001f2b152b7589 */ /* 0x000f6800000e0000 */
[----:B------:R2:W3:Y:S04]  /*0d00*/  SHFL.IDX PT, R25, R21, R42, 0x1f ;  /* 0x00001f2a15197589 */ /* 0x0004e800000e0000 */
[----:B------:R0:W4:Y:S04]  /*0d10*/  SHFL.IDX PT, R41, R21, R40, 0x1f ;  /* 0x00001f2815297589 */ /* 0x00012800000e0000 */
[----:B------:R-:W4:Y:S01]  /*0d20*/  SHFL.IDX PT, R44, R21, R39, 0x1f ;  /* 0x00001f27152c7589 */ /* 0x000f2200000e0000 */
[----:B--2---:R-:W-:Y:S01]  /*0d30*/  IADD3 R42, PT, PT, R23, 0xd, RZ ;  /* 0x0000000d172a7810 */ /* 0x004fe20007ffe0ff */
[----:B-1----:R-:W-:-:S02]  /*0d40*/  IMAD R4, R4, R45, RZ ;  /* 0x0000002d04047224 */ /* 0x002fc400078e02ff */
[----:B------:R-:W-:Y:S01]  /*0d50*/  SHFL.IDX PT, R30, R21, R30, 0x1f ;  /* 0x00001f1e151e7589 */ /* 0x000fe200000e0000 */
[----:B0-----:R-:W-:Y:S02]  /*0d60*/  VIADD R40, R23, 0xa ;  /* 0x0000000a17287836 */ /* 0x001fe40000000000 */
[----:B------:R-:W-:Y:S01]  /*0d70*/  IMAD R5, R5, R22, R4 ;  /* 0x0000001605057224 */ /* 0x000fe200078e0204 */
[----:B------:R0:W1:Y:S01]  /*0d80*/  SHFL.IDX PT, R45, R21, R28, 0x1f ;  /* 0x00001f1c152d7589 */ /* 0x00006200000e0000 */
[----:B------:R-:W-:Y:S02]  /*0d90*/  IADD3 R4, PT, PT, R23, 0x8, RZ ;  /* 0x0000000817047810 */ /* 0x000fe40007ffe0ff */
[----:B-----5:R-:W-:-:S03]  /*0da0*/  IMAD R6, R6, R43, R5 ;  /* 0x0000002b06067224 */ /* 0x020fc600078e0205 */
[----:B------:R-:W2:Y:S01]  /*0db0*/  SHFL.IDX PT, R5, R21, R4, 0x1f ;  /* 0x00001f0415057589 */ /* 0x000ea200000e0000 */
[----:B---3--:R-:W-:-:S03]  /*0dc0*/  IMAD R6, R7, R25, R6 ;  /* 0x0000001907067224 */ /* 0x008fc600078e0206 */
[----:B------:R-:W3:Y:S01]  /*0dd0*/  SHFL.IDX PT, R4, R21, R31, 0x1f ;  /* 0x00001f1f15047589 */ /* 0x000ee200000e0000 */
[----:B----4-:R-:W-:Y:S01]  /*0de0*/  IMAD R6, R8, R41, R6 ;  /* 0x0000002908067224 */ /* 0x010fe200078e0206 */
[C---:B------:R-:W-:Y:S01]  /*0df0*/  IADD3 R8, PT, PT, R23.reuse, 0xb, RZ ;  /* 0x0000000b17087810 */ /* 0x040fe20007ffe0ff */
[----:B0-----:R-:W-:Y:S01]  /*0e00*/  VIADD R28, R23, 0xc ;  /* 0x0000000c171c7836 */ /* 0x001fe20000000000 */
[----:B------:R-:W0:Y:S01]  /*0e10*/  SHFL.IDX PT, R7, R21, R40, 0x1f ;  /* 0x00001f2815077589 */ /* 0x000e2200000e0000 */
[----:B------:R-:W-:Y:S01]  /*0e20*/  IMAD R9, R9, R44, R6 ;  /* 0x0000002c09097224 */ /* 0x000fe200078e0206 */
[----:B------:R-:W-:Y:S02]  /*0e30*/  IADD3 R6, PT, PT, R23, 0xf, RZ ;  /* 0x0000000f17067810 */ /* 0x000fe40007ffe0ff */
[----:B------:R-:W4:Y:S04]  /*0e40*/  SHFL.IDX PT, R8, R21, R8, 0x1f ;  /* 0x00001f0815087589 */ /* 0x000f2800000e0000 */
[----:B------:R-:W-:Y:S01]  /*0e50*/  SHFL.IDX PT, R25, R21, R6, 0x1f ;  /* 0x00001f0615197589 */ /* 0x000fe200000e0000 */
[----:B-1----:R-:W-:-:S03]  /*0e60*/  IMAD R10, R10, R45, R9 ;  /* 0x0000002d0a0a7224 */ /* 0x002fc600078e0209 */
[----:B------:R-:W1:Y:S01]  /*0e70*/  SHFL.IDX PT, R9, R21, R28, 0x1f ;  /* 0x00001f1c15097589 */ /* 0x000e6200000e0000 */
[----:B------:R-:W-:Y:S02]  /*0e80*/  IMAD R11, R11, R30, R10 ;  /* 0x0000001e0b0b7224 */ /* 0x000fe400078e020a */
[----:B------:R-:W-:Y:S01]  /*0e90*/  VIADD R30, R23, 0xe ;  /* 0x0000000e171e7836 */ /* 0x000fe20000000000 */
[----:B------:R-:W5:Y:S01]  /*0ea0*/  SHFL.IDX PT, R10, R21, R42, 0x1f ;  /* 0x00001f2a150a7589 */ /* 0x000f6200000e0000 */
[----:B--2---:R-:W-:-:S03]  /*0eb0*/  IMAD R5, R12, R5, R11 ;  /* 0x000000050c057224 */ /* 0x004fc600078e020b */
[----:B------:R-:W2:Y:S01]  /*0ec0*/  SHFL.IDX PT, R11, R21, R30, 0x1f ;  /* 0x00001f1e150b7589 */ /* 0x000ea200000e0000 */
[----:B---3--:R-:W-:-:S04]  /*0ed0*/  IMAD R4, R13, R4, R5 ;  /* 0x000000040d047224 */ /* 0x008fc800078e0205 */
[----:B0-----:R-:W-:-:S04]  /*0ee0*/  IMAD R4, R14, R7, R4 ;  /* 0x000000070e047224 */ /* 0x001fc800078e0204 */
[----:B----4-:R-:W-:-:S04]  /*0ef0*/  IMAD R4, R15, R8, R4 ;  /* 0x000000080f047224 */ /* 0x010fc800078e0204 */
[----:B-1----:R-:W-:-:S04]  /*0f00*/  IMAD R4, R16, R9, R4 ;  /* 0x0000000910047224 */ /* 0x002fc800078e0204 */
[----:B-----5:R-:W-:-:S04]  /*0f10*/  IMAD R17, R17, R10, R4 ;  /* 0x0000000a11117224 */ /* 0x020fc800078e0204 */
[----:B--2---:R-:W-:-:S07]  /*0f20*/  IMAD R18, R18, R11, R17 ;  /* 0x0000000b12127224 */ /* 0x004fce00078e0211 */
.L_x_36192:
[----:B------:R-:W-:Y:S01]  /*0f30*/  @!P2 LDS R4, [R0] ;  /* 0x000000000004a984 */ /* 0x000fe20000000800 */
[----:B------:R-:W-:Y:S01]  /*0f40*/  IMAD R18, R19, R25, R18 ;  /* 0x0000001913127224 */ /* 0x000fe200078e0212 */
[----:B------:R-:W-:Y:S05]  /*0f50*/  WARPSYNC.ALL ;  /* 0x0000000000007948 */ /* 0x000fea0003800000 */
[----:B------:R-:W0:Y:S02]  /*0f60*/  SHFL.DOWN PT, R5, R18, 0x1, 0x1e1f ;  /* 0x083e1f0012057f89 */ /* 0x000e2400000e0000 */
[----:B0-----:R-:W-:-:S05]  /*0f70*/  @!P2 IADD3 R5, PT, PT, R4, R5, R18 ;  /* 0x000000050405a210 */ /* 0x001fca0007ffe012 */
[----:B------:R0:W-:Y:S02]  /*0f80*/  @!P2 STS [R0], R5 ;  /* 0x000000050000a388 */ /* 0x0001e40000000800 */
.L_x_36169:
[----:B------:R-:W-:Y:S01]  /*0f90*/  ISETP.NE.AND P1, PT, R34, 0x2, PT ;  /* 0x000000022200780c */ /* 0x000fe20003f25270 */
[----:B------:R-:W-:Y:S01]  /*0fa0*/  BSSY.RECONVERGENT B0, `(.L_x_36171) ;  /* 0x0000017000007945 */ /* 0x000fe20003800200 */
[----:B0-----:R-:W-:-:S11]  /*0fb0*/  SHF.R.U32.HI R5, RZ, 0x4, R3 ;  /* 0x00000004ff057819 */ /* 0x001fd60000011603 */
[----:B------:R-:W-:Y:S05]  /*0fc0*/  @!P1 BRA `(.L_x_36172) ;  /* 0x0000000000509947 */ /* 0x000fea0003800000 */
[----:B------:R-:W-:-:S04]  /*0fd0*/  IMAD R7, R38, 0x20, R37 ;  /* 0x0000002026077824 */ /* 0x000fc800078e0225 */
[----:B--2---:R-:W-:-:S06]  /*0fe0*/  IMAD.WIDE.U32 R6, R7, 0x4, R26 ;  /* 0x0000000407067825 */ /* 0x004fcc00078e001a */
        /* <DEDUP_REMOVED lines=14> */
[----:B------:R-:W-:Y:S01]  /*10d0*/  @P1 IMAD R11, R5, 0x4, R33 ;  /* 0x00000004050b1824 */ /* 0x000fe200078e0221 */
[----:B------:R-:W-:Y:S01]  /*10e0*/  @P1 IADD3 R38, PT, PT, R38, R5, RZ ;  /* 0x0000000526261210 */ /* 0x000fe20007ffe0ff */
[----:B--2---:R1:W-:Y:S04]  /*10f0*/  STS [R33], R6 ;  /* 0x0000000621007388 */ /* 0x0043e80000000800 */
[----:B---3--:R1:W-:Y:S02]  /*1100*/  @P1 STS [R11], R8 ;  /* 0x000000080b001388 */ /* 0x0083e40000000800 */
.L_x_36172:
[----:B------:R-:W-:Y:S05]  /*1110*/  BSYNC.RECONVERGENT B0 ;  /* 0x0000000000007941 */ /* 0x000fea0003800200 */
.L_x_36171:
[C---:B--23--:R-:W-:Y:S01]  /*1120*/  IMAD.IADD R4, R38.reuse, 0x1, R5 ;  /* 0x0000000126047824 */ /* 0x04cfe200078e0205 */
[----:B------:R-:W-:-:S03]  /*1130*/  LEA R7, R38, R37, 0x5 ;  /* 0x0000002526077211 */ /* 0x000fc600078e28ff */
[C---:B------:R-:W-:Y:S01]  /*1140*/  IMAD R9, R4.reuse, 0x20, R37 ;  /* 0x0000002004097824 */ /* 0x040fe200078e0225 */
[----:B01----:R-:W-:-:S03]  /*1150*/  IADD3 R6, PT, PT, R4, R5, RZ ;  /* 0x0000000504067210 */ /* 0x003fc60007ffe0ff */
[----:B------:R-:W-:Y:S01]  /*1160*/  IMAD.WIDE.U32 R8, R9, 0x4, R26 ;  /* 0x0000000409087825 */ /* 0x000fe200078e001a */
[----:B------:R-:W-:-:S03]  /*1170*/  LEA R11, R6, R37, 0x5 ;  /* 0x00000025060b7211 */ /* 0x000fc600078e28ff */
[----:B------:R-:W-:Y:S02]  /*1180*/  IMAD.IADD R16, R6, 0x1, R5 ;  /* 0x0000000106107824 */ /* 0x000fe400078e0205 */
[----:B------:R-:W-:Y:S01]  /*1190*/  IMAD.WIDE.U32 R6, R7, 0x4, R26 ;  /* 0x0000000407067825 */ /* 0x000fe200078e001a */
[----:B------:R-:W2:Y:S03]  /*11a0*/  LDG.E R8, desc[UR10][R8.64+0x40] ;  /* 0x0000400a08087981 */ /* 0x000ea6000c1e1900 */
[----:B------:R-:W-:Y:S02]  /*11b0*/  IMAD R13, R16, 0x20, R37 ;  /* 0x00000020100d7824 */ /* 0x000fe400078e0225 */
[--C-:B------:R-:W-:Y:S01]  /*11c0*/  IMAD.WIDE.U32 R10, R11, 0x4, R26.reuse ;  /* 0x000000040b0a7825 */ /* 0x100fe200078e001a */
[----:B------:R-:W3:Y:S03]  /*11d0*/  LDG.E R6, desc[UR10][R6.64+0x40] ;  /* 0x0000400a06067981 */ /* 0x000ee6000c1e1900 */
[----:B------:R-:W-:-:S02]  /*11e0*/  IMAD.WIDE.U32 R12, R13, 0x4, R26 ;  /* 0x000000040d0c7825 */ /* 0x000fc400078e001a */
[----:B------:R-:W4:Y:S04]  /*11f0*/  LDG.E R10, desc[UR10][R10.64+0x40] ;  /* 0x0000400a0a0a7981 */ /* 0x000f28000c1e1900 */
[----:B------:R-:W5:Y:S01]  /*1200*/  LDG.E R12, desc[UR10][R12.64+0x40] ;  /* 0x0000400a0c0c7981 */ /* 0x000f62000c1e1900 */
[----:B------:R-:W-:-:S05]  /*1210*/  LEA R4, R38, R35, 0x2 ;  /* 0x0000002326047211 */ /* 0x000fca00078e10ff */
[----:B------:R-:W-:-:S05]  /*1220*/  IMAD R14, R5, 0x4, R4 ;  /* 0x00000004050e7824 */ /* 0x000fca00078e0204 */
[----:B------:R-:W-:-:S05]  /*1230*/  LEA R15, R5, R14, 0x2 ;  /* 0x0000000e050f7211 */ /* 0x000fca00078e10ff */
[----:B------:R-:W-:Y:S01]  /*1240*/  IMAD R17, R5, 0x4, R15 ;  /* 0x0000000405117824 */ /* 0x000fe200078e020f */
[----:B------:R-:W-:-:S04]  /*1250*/  IADD3 R38, PT, PT, R16, R5, RZ ;  /* 0x0000000510267210 */ /* 0x000fc80007ffe0ff */
[----:B------:R-:W-:Y:S01]  /*1260*/  ISETP.GE.U32.AND P1, PT, R38, 0x20, PT ;  /* 0x000000202600780c */ /* 0x000fe20003f26070 */
[----:B---3--:R3:W-:Y:S04]  /*1270*/  STS [R4], R6 ;  /* 0x0000000604007388 */ /* 0x0087e80000000800 */
[----:B--2---:R3:W-:Y:S04]  /*1280*/  STS [R14], R8 ;  /* 0x000000080e007388 */ /* 0x0047e80000000800 */
[----:B----4-:R3:W-:Y:S04]  /*1290*/  STS [R15], R10 ;  /* 0x0000000a0f007388 */ /* 0x0107e80000000800 */
[----:B-----5:R3:W-:Y:S01]  /*12a0*/  STS [R17], R12 ;  /* 0x0000000c11007388 */ /* 0x0207e20000000800 */
[----:B------:R-:W-:Y:S05]  /*12b0*/  @!P1 BRA `(.L_x_36171) ;  /* 0xfffffffc00989947 */ /* 0x000fea000383ffff */
[----:B------:R-:W-:Y:S05]  /*12c0*/  WARPSYNC.ALL ;  /* 0x0000000000007948 */ /* 0x000fea0003800000 */
[----:B------:R-:W-:Y:S06]  /*12d0*/  BAR.SYNC.DEFER_BLOCKING 0x0 ;  /* 0x0000000000007b1d */ /* 0x000fec0000010000 */
[----:B------:R-:W-:Y:S05]  /*12e0*/  @P0 BRA `(.L_x_36173) ;  /* 0x0000000400040947 */ /* 0x000fea0003800000 */
[----:B------:R-:W-:Y:S01]  /*12f0*/  UMOV UR4, 0x400 ;  /* 0x0000040000047882 */ /* 0x000fe20000000000 */
[C---:B------:R-:W-:Y:S01]  /*1300*/  IMAD.SHL.U32 R22, R29.reuse, 0x10, RZ ;  /* 0x000000101d167824 */ /* 0x040fe200078e00ff */
[----:B------:R-:W-:Y:S01]  /*1310*/  UIADD3 UR4, UPT, UPT, UR4, 0x880, URZ ;  /* 0x0000088004047890 */ /* 0x000fe2000fffe0ff */
[----:B------:R0:W1:Y:S01]  /*1320*/  LDS R21, [R32] ;  /* 0x0000000020157984 */ /* 0x0000620000000800 */
[C---:B------:R-:W-:Y:S01]  /*1330*/  ISETP.NE.AND P0, PT, R29.reuse, RZ, PT ;  /* 0x000000ff1d00720c */ /* 0x040fe20003f05270 */
[C---:B------:R-:W-:Y:S01]  /*1340*/  VIADD R31, R22.reuse, 0xc ;  /* 0x0000000c161f7836 */ /* 0x040fe20000000000 */
[----:B------:R-:W-:Y:S01]  /*1350*/  ULEA UR4, UR7, UR4, 0x18 ;  /* 0x0000000407047291 */ /* 0x000fe2000f8ec0ff */
[C---:B------:R-:W-:Y:S01]  /*1360*/  IADD3 R33, PT, PT, R22.reuse, 0xf, RZ ;  /* 0x0000000f16217810 */ /* 0x040fe20007ffe0ff */
[C---:B------:R-:W-:Y:S01]  /*1370*/  VIADD R28, R22.reuse, 0xb ;  /* 0x0000000b161c7836 */ /* 0x040fe20000000000 */
[C---:B------:R-:W-:Y:S01]  /*1380*/  IADD3 R30, PT, PT, R22.reuse, 0xe, RZ ;  /* 0x0000000e161e7810 */ /* 0x040fe20007ffe0ff */
[C---:B------:R-:W-:Y:S01]  /*1390*/  VIADD R26, R22.reuse, 0x9 ;  /* 0x00000009161a7836 */ /* 0x040fe20000000000 */
[C---:B0-----:R-:W-:Y:S01]  /*13a0*/  IADD3 R32, PT, PT, R22.reuse, 0x8, RZ ;  /* 0x0000000816207810 */ /* 0x041fe20007ffe0ff */
[C---:B------:R-:W-:Y:S01]  /*13b0*/  VIADD R38, R22.reuse, 0x6 ;  /* 0x0000000616267836 */ /* 0x040fe20000000000 */
[----:B------:R-:W-:Y:S01]  /*13c0*/  LEA R23, R29, UR4, 0x6 ;  /* 0x000000041d177c11 */ /* 0x000fe2000f8e30ff */
[----:B------:R-:W-:Y:S01]  /*13d0*/  UMOV UR4, 0xffffffff ;  /* 0xffffffff00047882 */ /* 0x000fe20000000000 */
[C---:B------:R-:W-:Y:S01]  /*13e0*/  IADD3 R29, PT, PT, R22.reuse, 0xd, RZ ;  /* 0x0000000d161d7810 */ /* 0x040fe20007ffe0ff */
[C---:B------:R-:W-:Y:S01]  /*13f0*/  VIADD R44, R22.reuse, 0x2 ;  /* 0x00000002162c7836 */ /* 0x040fe20000000000 */
[C---:B------:R-:W-:Y:S01]  /*1400*/  IADD3 R27, PT, PT, R22.reuse, 0xa, RZ ;  /* 0x0000000a161b7810 */ /* 0x040fe20007ffe0ff */
[----:B---3--:R0:W2:Y:S01]  /*1410*/  LDS.128 R4, [R23+0x30] ;  /* 0x0000300017047984 */ /* 0x0080a20000000c00 */
[----:B------:R-:W-:-:S02]  /*1420*/  IADD3 R34, PT, PT, R22, 0x7, RZ ;  /* 0x0000000716227810 */ /* 0x000fc40007ffe0ff */
[C---:B------:R-:W-:Y:S01]  /*1430*/  IADD3 R42, PT, PT, R22.reuse, 0x4, RZ ;  /* 0x00000004162a7810 */ /* 0x040fe20007ffe0ff */
[----:B------:R0:W3:Y:S01]  /*1440*/  LDS.128 R8, [R23+0x20] ;  /* 0x0000200017087984 */ /* 0x0000e20000000c00 */
[C---:B------:R-:W-:Y:S02]  /*1450*/  IADD3 R40, PT, PT, R22.reuse, 0x5, RZ ;  /* 0x0000000516287810 */ /* 0x040fe40007ffe0ff */
[C---:B------:R-:W-:Y:S01]  /*1460*/  IADD3 R36, PT, PT, R22.reuse, 0x3, RZ ;  /* 0x0000000316247810 */ /* 0x040fe20007ffe0ff */
[----:B------:R0:W4:Y:S01]  /*1470*/  LDS.128 R12, [R23+0x10] ;  /* 0x00001000170c7984 */ /* 0x0001220000000c00 */
[----:B------:R-:W-:-:S03]  /*1480*/  IADD3 R39, PT, PT, R22, 0x1, RZ ;  /* 0x0000000116277810 */ /* 0x000fc60007ffe0ff */
[----:B------:R0:W0:Y:S01]  /*1490*/  LDS.128 R16, [R23] ;  /* 0x0000000017107984 */ /* 0x0000220000000c00 */
[----:B------:R-:W-:Y:S05]  /*14a0*/  BRA.DIV UR4, `(.L_x_36174) ;  /* 0x0000000a04947947 */ /* 0x000fea000b800000 */
[----:B-1----:R-:W0:Y:S04]  /*14b0*/  SHFL.IDX PT, R25, R21, R22, 0x1f ;  /* 0x00001f1615197589 */ /* 0x002e2800000e0000 */
[----:B------:R-:W1:Y:S04]  /*14c0*/  SHFL.IDX PT, R39, R21, R39, 0x1f ;  /* 0x00001f2715277589 */ /* 0x000e6800000e0000 */
[----:B------:R-:W5:Y:S04]  /*14d0*/  SHFL.IDX PT, R44, R21, R44, 0x1f ;  /* 0x00001f2c152c7589 */ /* 0x000f6800000e0000 */
[----:B------:R-:W2:Y:S04]  /*14e0*/  SHFL.IDX PT, R36, R21, R36, 0x1f ;  /* 0x00001f2415247589 */ /* 0x000ea800000e0000 */
[----:B------:R-:W4:Y:S04]  /*14f0*/  SHFL.IDX PT, R35, R21, R42, 0x1f ;  /* 0x00001f2a15237589 */ /* 0x000f2800000e0000 */
[----:B------:R-:W3:Y:S01]  /*1500*/  SHFL.IDX PT, R40, R21, R40, 0x1f ;  /* 0x00001f2815287589 */ /* 0x000ee200000e0000 */
[----:B0-----:R-:W-:-:S03]  /*1510*/  IMAD R16, R16, R25, RZ ;  /* 0x0000001910107224 */ /* 0x001fc600078e02ff */
[----:B------:R-:W0:Y:S01]  /*1520*/  SHFL.IDX PT, R37, R21, R38, 0x1f ;  /* 0x00001f2615257589 */ /* 0x000e2200000e0000 */
[----:B-1----:R-:W-:-:S03]  /*1530*/  IMAD R17, R17, R39, R16 ;  /* 0x0000002711117224 */ /* 0x002fc600078e0210 */
[----:B------:R-:W1:Y:S01]  /*1540*/  SHFL.IDX PT, R34, R21, R34, 0x1f ;  /* 0x00001f2215227589 */ /* 0x000e6200000e0000 */
[----:B-----5:R-:W-:-:S03]  /*1550*/  IMAD R18, R18, R44, R17 ;  /* 0x0000002c12127224 */ /* 0x020fc600078e0211 */
[----:B------:R-:W-:Y:S01]  /*1560*/  SHFL.IDX PT, R26, R21, R26, 0x1f ;  /* 0x00001f1a151a7589 */ /* 0x000fe200000e0000 */
[----:B--2---:R-:W-:-:S03]  /*1570*/  IMAD R18, R19, R36, R18 ;  /* 0x0000002413127224 */ /* 0x004fc600078e0212 */
[----:B------:R-:W2:Y:S01]  /*1580*/  SHFL.IDX PT, R17, R21, R32, 0x1f ;  /* 0x00001f2015117589 */ /* 0x000ea200000e0000 */
[----:B----4-:R-:W-:-:S03]  /*1590*/  IMAD R12, R12, R35, R18 ;  /* 0x000000230c0c7224 */ /* 0x010fc600078e0212 */
        /* <DEDUP_REMOVED lines=9> */
[----:B------:R2:W2:Y:S01]  /*1630*/  SHFL.IDX PT, R25, R21, R33, 0x1f ;  /* 0x00001f2115197589 */ /* 0x0004a200000e0000 */
[----:B------:R-:W-:-:S04]  /*1640*/  IMAD R9, R9, R26, R8 ;  /* 0x0000001a09097224 */ /* 0x000fc800078e0208 */
[----:B----4-:R-:W-:-:S04]  /*1650*/  IMAD R10, R10, R27, R9 ;  /* 0x0000001b0a0a7224 */ /* 0x010fc800078e0209 */
[----:B---3--:R-:W-:-:S04]  /*1660*/  IMAD R11, R11, R28, R10 ;  /* 0x0000001c0b0b7224 */ /* 0x008fc800078e020a */
[----:B0-----:R-:W-:-:S04]  /*1670*/  IMAD R4, R4, R31, R11 ;  /* 0x0000001f04047224 */ /* 0x001fc800078e020b */
[----:B-1----:R-:W-:-:S04]  /*1680*/  IMAD R5, R5, R29, R4 ;  /* 0x0000001d05057224 */ /* 0x002fc800078e0204 */
[----:B-----5:R-:W-:-:S07]  /*1690*/  IMAD R6, R6, R30, R5 ;  /* 0x0000001e06067224 */ /* 0x020fce00078e0205 */
.L_x_36209:
[----:B------:R-:W-:Y:S01]  /*16a0*/  @!P0 LDS R4, [R0+0x40] ;  /* 0x0000400000048984 */ /* 0x000fe20000000800 */
[----:B--2---:R-:W-:Y:S01]  /*16b0*/  IMAD R6, R7, R25, R6 ;  /* 0x0000001907067224 */ /* 0x004fe200078e0206 */
[----:B------:R-:W-:Y:S05]  /*16c0*/  WARPSYNC.ALL ;  /* 0x0000000000007948 */ /* 0x000fea0003800000 */
[----:B------:R-:W0:Y:S02]  /*16d0*/  SHFL.DOWN PT, R5, R6, 0x1, 0x1e1f ;  /* 0x083e1f0006057f89 */ /* 0x000e2400000e0000 */
[----:B0-----:R-:W-:-:S05]  /*16e0*/  @!P0 IADD3 R5, PT, PT, R4, R5, R6 ;  /* 0x0000000504058210 */ /* 0x001fca0007ffe006 */
[----:B------:R0:W-:Y:S02]  /*16f0*/  @!P0 STS [R0+0x40], R5 ;  /* 0x0000400500008388 */ /* 0x0001e40000000800 */
.L_x_36173:
[----:B------:R-:W-:Y:S05]  /*1700*/  WARPSYNC.ALL ;  /* 0x0000000000007948 */ /* 0x000fea0003800000 */
[----:B------:R-:W-:Y:S01]  /*1710*/  BAR.SYNC.DEFER_BLOCKING 0x0 ;  /* 0x0000000000007b1d */ /* 0x000fe20000010000 */
[----:B------:R-:W-:-:S13]  /*1720*/  ISETP.GT.U32.AND P0, PT, R20, 0x7, PT ;  /* 0x000000071400780c */ /* 0x000fda0003f04070 */
[----:B------:R-:W-:Y:S05]  /*1730*/  @P0 EXIT ;  /* 0x000000000000094d */ /* 0x000fea0003800000 */
[----:B------:R-:W1:Y:S01]  /*1740*/  LDCU UR6, c[0x0][0x388] ;  /* 0x00007100ff0677ac */ /* 0x000e620008000800 */
[----:B------:R-:W2:Y:S08]  /*1750*/  LDC R9, c[0x0][0x384] ;  /* 0x0000e100ff097b82 */ /* 0x000eb00000000800 */
[----:B---3--:R-:W3:Y:S01]  /*1760*/  LDC.64 R6, c[0x0][0x3a0] ;  /* 0x0000e800ff067b82 */ /* 0x008ee20000000a00 */
[----:B-1----:R-:W-:-:S04]  /*1770*/  USHF.R.S32.HI UR4, URZ, 0x1f, UR6 ;  /* 0x0000001fff047899 */ /* 0x002fc80008011406 */
[----:B------:R-:W-:-:S04]  /*1780*/  ULEA.HI UR4, UR4, UR6, URZ, 0x5 ;  /* 0x0000000604047291 */ /* 0x000fc8000f8f28ff */
[----:B------:R-:W-:-:S06]  /*1790*/  USHF.R.S32.HI UR4, URZ, 0x5, UR4 ;  /* 0x00000005ff047899 */ /* 0x000fcc0008011404 */
[C---:B0-----:R-:W-:Y:S01]  /*17a0*/  IMAD R0, R20.reuse, UR4, RZ ;  /* 0x0000000414007c24 */ /* 0x041fe2000f8e02ff */
[----:B------:R-:W-:-:S04]  /*17b0*/  LEA R20, R20, UR5, 0x4 ;  /* 0x0000000514147c11 */ /* 0x000fc8000f8e20ff */
[----:B------:R-:W-:-:S05]  /*17c0*/  LEA R0, R0, UR8, 0x2 ;  /* 0x0000000800007c11 */ /* 0x000fca000f8e10ff */
[----:B--2---:R-:W-:Y:S02]  /*17d0*/  IMAD R9, R9, UR9, R0 ;  /* 0x0000000909097c24 */ /* 0x004fe4000f8e0200 */
[----:B------:R-:W-:-:S07]  /*17e0*/  IMAD R0, R3, UR4, RZ ;  /* 0x0000000403007c24 */ /* 0x000fce000f8e02ff */
.L_x_36175:
[----:B0-----:R0:W1:Y:S01]  /*17f0*/  LDS.128 R12, [R20] ;  /* 0x00000000140c7984 */ /* 0x0010620000000c00 */
[----:B---3--:R-:W-:Y:S01]  /*1800*/  IMAD.WIDE R4, R9, 0x4, R6 ;  /* 0x0000000409047825 */ /* 0x008fe200078e0206 */
[----:B------:R-:W-:-:S03]  /*1810*/  LEA R2, R3, R2, 0x2 ;  /* 0x0000000203027211 */ /* 0x000fc600078e10ff */
[----:B------:R-:W-:Y:S01]  /*1820*/  IMAD R9, R0, 0x4, R9 ;  /* 0x0000000400097824 */ /* 0x000fe200078e0209 */
[----:B------:R-:W-:Y:S02]  /*1830*/  ISETP.GE.U32.AND P0, PT, R2, 0x20, PT ;  /* 0x000000200200780c */ /* 0x000fe40003f06070 */
[----:B0-----:R-:W-:Y:S01]  /*1840*/  LEA R20, R3, R20, 0x4 ;  /* 0x0000001403147211 */ /* 0x001fe200078e20ff */
[----:B-1----:R0:W-:Y:S10]  /*1850*/  STG.E.128 desc[UR10][R4.64], R12 ;  /* 0x0000000c04007986 */ /* 0x0021f4000c101d0a */
[----:B------:R-:W-:Y:S05]  /*1860*/  @!P0 BRA `(.L_x_36175) ;  /* 0xfffffffc00e08947 */ /* 0x000fea000383ffff */
[----:B------:R-:W-:Y:S05]  /*1870*/  EXIT ;  /* 0x000000000000794d */ /* 0x000fea0003800000 */
.L_x_36170:
[----:B0-----:R-:W-:Y:S01]  /*1880*/  MOV R22, R24 ;  /* 0x0000001800167202 */ /* 0x001fe20000000f00 */
[----:B------:R-:W-:Y:S01]  /*1890*/  IMAD.MOV.U32 R23, RZ, RZ, 0x1f ;  /* 0x0000001fff177424 */ /* 0x000fe200078e00ff */
[----:B------:R-:W-:-:S07]  /*18a0*/  MOV R24, 0xffffffff ;  /* 0xffffffff00187802 */ /* 0x000fce0000000f00 */
[----:B-1234-:R-:W-:Y:S05]  /*18b0*/  WARPSYNC.COLLECTIVE R24, `(.L_x_36176) ;  /* 0x0000000018087348 */ /* 0x01efea0003c00000 */
[----:B-1----:R0:W1:Y:S02]  /*18c0*/  SHFL.IDX P1, R25, R21, R22, R23 ;  /* 0x0000001615197389 */ /* 0x0020640000020017 */
[----:B01234-:R-:W-:Y:S05]  /*18d0*/  ENDCOLLECTIVE ;  /* 0x000000000000791b */ /* 0x01ffea0003800000 */
.L_x_36176:
[----:B------:R-:W-:Y:S01]  /*18e0*/  IMAD.MOV.U32 R22, RZ, RZ, R44 ;  /* 0x000000ffff167224 */ /* 0x000fe200078e002c */
[----:B------:R-:W-:-:S07]  /*18f0*/  MOV R45, R25 ;  /* 0x00000019002d7202 */ /* 0x000fce0000000f00 */
[----:B------:R-:W-:Y:S05]  /*1900*/  WARPSYNC.COLLECTIVE R24, `(.L_x_36177) ;  /* 0x0000000018087348 */ /* 0x000fea0003c00000 */
[----:B------:R0:W1:Y:S02]  /*1910*/  SHFL.IDX P1, R25, R21, R22, R23 ;  /* 0x0000001615197389 */ /* 0x0000640000020017 */
[----:B01----:R-:W-:Y:S05]  /*1920*/  ENDCOLLECTIVE ;  /* 0x000000000000791b */ /* 0x003fea0003800000 */
.L_x_36177:
[----:B------:R-:W-:Y:S01]  /*1930*/  IMAD R4, R4, R45, RZ ;  /* 0x0000002d04047224 */ /* 0x000fe200078e02ff */
[----:B------:R-:W-:-:S05]  /*1940*/  MOV R22, R25 ;  /* 0x0000001900167202 */ /* 0x000fca0000000f00 */
[----:B------:R-:W-:Y:S01]  /*1950*/  IMAD R5, R5, R22, R4 ;  /* 0x0000001605057224 */ /* 0x000fe200078e0204 */
[----:B------:R-:W-:-:S07]  /*1960*/  MOV R22, R43 ;  /* 0x0000002b00167202 */ /* 0x000fce0000000f00 */
[----:B------:R-:W-:Y:S05]  /*1970*/  WARPSYNC.COLLECTIVE R24, `(.L_x_36178) ;  /* 0x0000000018087348 */ /* 0x000fea0003c00000 */
[----:B------:R0:W1:Y:S02]  /*1980*/  SHFL.IDX P1, R25, R21, R22, R23 ;  /* 0x0000001615197389 */ /* 0x0000640000020017 */
[----:B01----:R-:W-:Y:S05]  /*1990*/  ENDCOLLECTIVE ;  /* 0x000000000000791b */ /* 0x003fea0003800000 */
.L_x_36178:
[----:B------:R-:W-:Y:S01]  /*19a0*/  MOV R22, R42 ;  /* 0x0000002a00167202 */ /* 0x000fe20000000f00 */
[----:B------:R-:W-:-:S07]  /*19b0*/  IMAD.MOV.U32 R43, RZ, RZ, R25 ;  /* 0x000000ffff2b7224 */ /* 0x000fce00078e0019 */
[----:B------:R-:W-:Y:S05]  /*19c0*/  WARPSYNC.COLLECTIVE R24, `(.L_x_36179) ;  /* 0x0000000018087348 */ /* 0x000fea0003c00000 */
[----:B------:R0:W1:Y:S02]  /*19d0*/  SHFL.IDX P1, R25, R21, R22, R23 ;  /* 0x0000001615197389 */ /* 0x0000640000020017 */
[----:B01----:R-:W-:Y:S05]  /*19e0*/  ENDCOLLECTIVE ;  /* 0x000000000000791b */ /* 0x003fea0003800000 */
.L_x_36179:
[----:B------:R-:W-:Y:S01]  /*19f0*/  IMAD R6, R6, R43, R5 ;  /* 0x0000002b06067224 */ /* 0x000fe200078e0205 */
[----:B------:R-:W-:-:S03]  /*1a00*/  MOV R22, R40 ;  /* 0x0000002800167202 */ /* 0x000fc60000000f00 */
[----:B------:R-:W-:-:S07]  /*1a10*/  IMAD R6, R7, R25, R6 ;  /* 0x0000001907067224 */ /* 0x000fce00078e0206 */
[----:B------:R-:W-:Y:S05]  /*1a20*/  WARPSYNC.COLLECTIVE R24, `(.L_x_36180) ;  /* 0x0000000018087348 */ /* 0x000fea0003c00000 */
[----:B------:R0:W1:Y:S02]  /*1a30*/  SHFL.IDX P1, R25, R21, R22, R23 ;  /* 0x0000001615197389 */ /* 0x0000640000020017 */
[----:B01----:R-:W-:Y:S05]  /*1a40*/  ENDCOLLECTIVE ;  /* 0x000000000000791b */ /* 0x003fea0003800000 */
.L_x_36180:
[----:B------:R-:W-:Y:S01]  /*1a50*/  MOV R22, R39 ;  /* 0x0000002700167202 */ /* 0x000fe20000000f00 */
[----:B------:R-:W-:-:S07]  /*1a60*/  IMAD.MOV.U32 R41, RZ, RZ, R25 ;  /* 0x000000ffff297224 */ /* 0x000fce00078e0019 */
[----:B------:R-:W-:Y:S05]  /*1a70*/  WARPSYNC.COLLECTIVE R24, `(.L_x_36181) ;  /* 0x0000000018087348 */ /* 0x000fea0003c00000 */
[----:B------:R0:W1:Y:S02]  /*1a80*/  SHFL.IDX P1, R25, R21, R22, R23 ;  /* 0x0000001615197389 */ /* 0x0000640000020017 */
[----:B01----:R-:W-:Y:S05]  /*1a90*/  ENDCOLLECTIVE ;  /* 0x000000000000791b */ /* 0x003fea0003800000 */
.L_x_36181:
[----:B------:R-:W-:Y:S02]  /*1aa0*/  IMAD R6, R8, R41, R6 ;  /* 0x0000002908067224 */ /* 0x000fe400078e0206 */
[----:B------:R-:W-:Y:S01]  /*1ab0*/  IMAD.MOV.U32 R22, RZ, RZ, R28 ;  /* 0x000000ffff167224 */ /* 0x000fe200078e001c */
[----:B------:R-:W-:-:S07]  /*1ac0*/  MOV R44, R25 ;  /* 0x00000019002c7202 */ /* 0x000fce0000000f00 */
[----:B------:R-:W-:Y:S05]  /*1ad0*/  WARPSYNC.COLLECTIVE R24, `(.L_x_36182) ;  /* 0x0000000018087348 */ /* 0x000fea0003c00000 */
[----:B------:R0:W1:Y:S02]  /*1ae0*/  SHFL.IDX P1, R25, R21, R22, R23 ;  /* 0x0000001615197389 */ /* 0x0000640000020017 */
[----:B01----:R-:W-:Y:S05]  /*1af0*/  ENDCOLLECTIVE ;  /* 0x000000000000791b */ /* 0x003fea0003800000 */
.L_x_36182:
[----:B------:R-:W-:Y:S01]  /*1b00*/  IMAD R9, R9, R44, R6 ;  /* 0x0000002c09097224 */ /* 0x000fe200078e0206 */
[----:B------:R-:W-:-:S04]  /*1b10*/  SHF.L.U32 R6, R29, 0x4, RZ ;  /* 0x000000041d067819 */ /* 0x000fc800000006ff */
[C---:B------:R-:W-:Y:S02]  /*1b20*/  IADD3 R4, PT, PT, R6.reuse, 0x8, RZ ;  /* 0x0000000806047810 */ /* 0x040fe40007ffe0ff */
[C---:B------:R-:W-:Y:S02]  /*1b30*/  IADD3 R40, PT, PT, R6.reuse, 0xa, RZ ;  /* 0x0000000a06287810 */ /* 0x040fe40007ffe0ff */
[C---:B------:R-:W-:Y:S01]  /*1b40*/  IADD3 R8, PT, PT, R6.reuse, 0xb, RZ ;  /* 0x0000000b06087810 */ /* 0x040fe20007ffe0ff */
[----:B------:R-:W-:Y:S01]  /*1b50*/  IMAD.MOV.U32 R22, RZ, RZ, R30 ;  /* 0x000000ffff167224 */ /* 0x000fe200078e001e */
[C---:B------:R-:W-:Y:S02]  /*1b60*/  IADD3 R28, PT, PT, R6.reuse, 0xc, RZ ;  /* 0x0000000c061c7810 */ /* 0x040fe40007ffe0ff */
[----:B------:R-:W-:Y:S02]  /*1b70*/  IADD3 R42, PT, PT, R6, 0xd, RZ ;  /* 0x0000000d062a7810 */ /* 0x000fe40007ffe0ff */
[----:B------:R-:W-:-:S07]  /*1b80*/  MOV R45, R25 ;  /* 0x00000019002d7202 */ /* 0x000fce0000000f00 */
[----:B------:R-:W-:Y:S05]  /*1b90*/  WARPSYNC.COLLECTIVE R24, `(.L_x_36183) ;  /* 0x0000000018087348 */ /* 0x000fea0003c00000 */
[----:B------:R0:W1:Y:S02]  /*1ba0*/  SHFL.IDX P1, R25, R21, R22, R23 ;  /* 0x0000001615197389 */ /* 0x0000640000020017 */
[----:B01----:R-:W-:Y:S05]  /*1bb0*/  ENDCOLLECTIVE ;  /* 0x000000000000791b */ /* 0x003fea0003800000 */
.L_x_36183:
[----:B------:R-:W-:Y:S02]  /*1bc0*/  IMAD R10, R10, R45, R9 ;  /* 0x0000002d0a0a7224 */ /* 0x000fe400078e0209 */
[----:B------:R-:W-:Y:S01]  /*1bd0*/  IMAD.MOV.U32 R22, RZ, RZ, R4 ;  /* 0x000000ffff167224 */ /* 0x000fe200078e0004 */
[----:B------:R-:W-:-:S07]  /*1be0*/  MOV R30, R25 ;  /* 0x00000019001e7202 */ /* 0x000fce0000000f00 */
[----:B------:R-:W-:Y:S05]  /*1bf0*/  WARPSYNC.COLLECTIVE R24, `(.L_x_36184) ;  /* 0x0000000018087348 */ /* 0x000fea0003c00000 */
[----:B------:R0:W1:Y:S02]  /*1c00*/  SHFL.IDX P1, R25, R21, R22, R23 ;  /* 0x0000001615197389 */ /* 0x0000640000020017 */
[----:B01----:R-:W-:Y:S05]  /*1c10*/  ENDCOLLECTIVE ;  /* 0x000000000000791b */ /* 0x003fea0003800000 */
.L_x_36184:
[----:B------:R-:W-:Y:S01]  /*1c20*/  IMAD R11, R11, R30, R10 ;  /* 0x0000001e0b0b7224 */ /* 0x000fe200078e020a */
[C---:B------:R-:W-:Y:S02]  /*1c30*/  IADD3 R30, PT, PT, R6.reuse, 0xe, RZ ;  /* 0x0000000e061e7810 */ /* 0x040fe40007ffe0ff */
[----:B------:R-:W-:Y:S01]  /*1c40*/  IADD3 R6, PT, PT, R6, 0xf, RZ ;  /* 0x0000000f06067810 */ /* 0x000fe20007ffe0ff */
[----:B------:R-:W-:Y:S01]  /*1c50*/  IMAD.MOV.U32 R22, RZ, RZ, R31 ;  /* 0x000000ffff167224 */ /* 0x000fe200078e001f */
[----:B------:R-:W-:-:S07]  /*1c60*/  MOV R5, R25 ;  /* 0x0000001900057202 */ /* 0x000fce0000000f00 */
[----:B------:R-:W-:Y:S05]  /*1c70*/  WARPSYNC.COLLECTIVE R24, `(.L_x_36185) ;  /* 0x0000000018087348 */ /* 0x000fea0003c00000 */
[----:B------:R0:W1:Y:S02]  /*1c80*/  SHFL.IDX P1, R25, R21, R22, R23 ;  /* 0x0000001615197389 */ /* 0x0000640000020017 */
[----:B01----:R-:W-:Y:S05]  /*1c90*/  ENDCOLLECTIVE ;  /* 0x000000000000791b */ /* 0x003fea0003800000 */
.L_x_36185:
[----:B------:R-:W-:Y:S02]  /*1ca0*/  IMAD R5, R12, R5, R11 ;  /* 0x000000050c057224 */ /* 0x000fe400078e020b */
[----:B------:R-:W-:Y:S01]  /*1cb0*/  IMAD.MOV.U32 R22, RZ, RZ, R40 ;  /* 0x000000ffff167224 */ /* 0x000fe200078e0028 */
[----:B------:R-:W-:-:S07]  /*1cc0*/  MOV R4, R25 ;  /* 0x0000001900047202 */ /* 0x000fce0000000f00 */
[----:B------:R-:W-:Y:S05]  /*1cd0*/  WARPSYNC.COLLECTIVE R24, `(.L_x_36186) ;  /* 0x0000000018087348 */ /* 0x000fea0003c00000 */
[----:B------:R0:W1:Y:S02]  /*1ce0*/  SHFL.IDX P1, R25, R21, R22, R23 ;  /* 0x0000001615197389 */ /* 0x0000640000020017 */
[----:B01----:R-:W-:Y:S05]  /*1cf0*/  ENDCOLLECTIVE ;  /* 0x000000000000791b */ /* 0x003fea0003800000 */
.L_x_36186:
[----:B------:R-:W-:Y:S02]  /*1d00*/  IMAD R4, R13, R4, R5 ;  /* 0x000000040d047224 */ /* 0x000fe400078e0205 */
[----:B------:R-:W-:Y:S01]  /*1d10*/  IMAD.MOV.U32 R22, RZ, RZ, R8 ;  /* 0x000000ffff167224 */ /* 0x000fe200078e0008 */
[----:B------:R-:W-:-:S07]  /*1d20*/  MOV R7, R25 ;  /* 0x0000001900077202 */ /* 0x000fce0000000f00 */
[----:B------:R-:W-:Y:S05]  /*1d30*/  WARPSYNC.COLLECTIVE R24, `(.L_x_36187) ;  /* 0x0000000018087348 */ /* 0x000fea0003c00000 */
[----:B------:R0:W1:Y:S02]  /*1d40*/  SHFL.IDX P1, R25, R21, R22, R23 ;  /* 0x0000001615197389 */ /* 0x0000640000020017 */
[----:B01----:R-:W-:Y:S05]  /*1d50*/  ENDCOLLECTIVE ;  /* 0x000000000000791b */ /* 0x003fea0003800000 */
.L_x_36187:
[----:B------:R-:W-:Y:S02]  /*1d60*/  IMAD R4, R14, R7, R4 ;  /* 0x000000070e047224 */ /* 0x000fe400078e0204 */
[----:B------:R-:W-:Y:S01]  /*1d70*/  IMAD.MOV.U32 R22, RZ, RZ, R28 ;  /* 0x000000ffff167224 */ /* 0x000fe200078e001c */
[----:B------:R-:W-:-:S07]  /*1d80*/  MOV R8, R25 ;  /* 0x0000001900087202 */ /* 0x000fce0000000f00 */
[----:B------:R-:W-:Y:S05]  /*1d90*/  WARPSYNC.COLLECTIVE R24, `(.L_x_36188) ;  /* 0x0000000018087348 */ /* 0x000fea0003c00000 */
[----:B------:R0:W1:Y:S02]  /*1da0*/  SHFL.IDX P1, R25, R21, R22, R23 ;  /* 0x0000001615197389 */ /* 0x0000640000020017 */
[----:B01----:R-:W-:Y:S05]  /*1db0*/  ENDCOLLECTIVE ;  /* 0x000000000000791b */ /* 0x003fea0003800000 */
.L_x_36188:
[----:B------:R-:W-:Y:S02]  /*1dc0*/  IMAD R4, R15, R8, R4 ;  /* 0x000000080f047224 */ /* 0x000fe400078e0204 */
[----:B------:R-:W-:Y:S01]  /*1dd0*/  IMAD.MOV.U32 R22, RZ, RZ, R42 ;  /* 0x000000ffff167224 */ /* 0x000fe200078e002a */
[----:B------:R-:W-:-:S07]  /*1de0*/  MOV R9, R25 ;  /* 0x0000001900097202 */ /* 0x000fce0000000f00 */
[----:B------:R-:W-:Y:S05]  /*1df0*/  WARPSYNC.COLLECTIVE R24, `(.L_x_36189) ;  /* 0x0000000018087348 */ /* 0x000fea0003c00000 */
[----:B------:R0:W1:Y:S02]  /*1e00*/  SHFL.IDX P1, R25, R21, R22, R23 ;  /* 0x0000001615197389 */ /* 0x0000640000020017 */
[----:B01----:R-:W-:Y:S05]  /*1e10*/  ENDCOLLECTIVE ;  /* 0x000000000000791b */ /* 0x003fea0003800000 */
.L_x_36189:
[----:B------:R-:W-:Y:S01]  /*1e20*/  IMAD R4, R16, R9, R4 ;  /* 0x0000000910047224 */ /* 0x000fe200078e0204 */
[----:B------:R-:W-:Y:S02]  /*1e30*/  MOV R22, R30 ;  /* 0x0000001e00167202 */ /* 0x000fe40000000f00 */
[----:B------:R-:W-:-:S07]  /*1e40*/  MOV R10, R25 ;  /* 0x00000019000a7202 */ /* 0x000fce0000000f00 */
[----:B------:R-:W-:Y:S05]  /*1e50*/  WARPSYNC.COLLECTIVE R24, `(.L_x_36190) ;  /* 0x0000000018087348 */ /* 0x000fea0003c00000 */
[----:B------:R0:W1:Y:S02]  /*1e60*/  SHFL.IDX P1, R25, R21, R22, R23 ;  /* 0x0000001615197389 */ /* 0x0000640000020017 */
[----:B01----:R-:W-:Y:S05]  /*1e70*/  ENDCOLLECTIVE ;  /* 0x000000000000791b */ /* 0x003fea0003800000 */
.L_x_36190:
[----:B------:R-:W-:Y:S01]  /*1e80*/  IMAD R17, R17, R10, R4 ;  /* 0x0000000a11117224 */ /* 0x000fe200078e0204 */
[----:B------:R-:W-:Y:S01]  /*1e90*/  MOV R22, R6 ;  /* 0x0000000600167202 */ /* 0x000fe20000000f00 */
[----:B------:R-:W-:-:S07]  /*1ea0*/  IMAD.MOV.U32 R11, RZ, RZ, R25 ;  /* 0x000000ffff0b7224 */ /* 0x000fce00078e0019 */
[----:B------:R-:W-:Y:S05]  /*1eb0*/  WARPSYNC.COLLECTIVE R24, `(.L_x_36191) ;  /* 0x0000000018087348 */ /* 0x000fea0003c00000 */
[----:B------:R0:W1:Y:S02]  /*1ec0*/  SHFL.IDX P1, R25, R21, R22, R23 ;  /* 0x0000001615197389 */ /* 0x0000640000020017 */
[----:B01----:R-:W-:Y:S05]  /*1ed0*/  ENDCOLLECTIVE ;  /* 0x000000000000791b */ /* 0x003fea0003800000 */
.L_x_36191:
[----:B------:R-:W-:Y:S01]  /*1ee0*/  IMAD R18, R18, R11, R17 ;  /* 0x0000000b12127224 */ /* 0x000fe200078e0211 */
[----:B------:R-:W-:Y:S06]  /*1ef0*/  BRA `(.L_x_36192) ;  /* 0xfffffff0000c7947 */ /* 0x000fec000383ffff */
.L_x_36174:
[----:B0-----:R-:W-:Y:S01]  /*1f00*/  IMAD.MOV.U32 R23, RZ, RZ, 0x1f ;  /* 0x0000001fff177424 */ /* 0x001fe200078e00ff */
[----:B------:R-:W-:-:S07]  /*1f10*/  MOV R24, 0xffffffff ;  /* 0xffffffff00187802 */ /* 0x000fce0000000f00 */
[----:B-1234-:R-:W-:Y:S05]  /*1f20*/  WARPSYNC.COLLECTIVE R24, `(.L_x_36193) ;  /* 0x0000000018087348 */ /* 0x01efea0003c00000 */
[----:B-1----:R0:W1:Y:S02]  /*1f30*/  SHFL.IDX P1, R25, R21, R22, R23 ;  /* 0x0000001615197389 */ /* 0x0020640000020017 */
[----:B01234-:R-:W-:Y:S05]  /*1f40*/  ENDCOLLECTIVE ;  /* 0x000000000000791b */ /* 0x01ffea0003800000 */
.L_x_36193:
[----:B------:R-:W-:Y:S01]  /*1f50*/  MOV R22, R39 ;  /* 0x0000002700167202 */ /* 0x000fe20000000f00 */
[----:B------:R-:W-:-:S07]  /*1f60*/  IMAD R16, R16, R25, RZ ;  /* 0x0000001910107224 */ /* 0x000fce00078e02ff */
[----:B------:R-:W-:Y:S05]  /*1f70*/  WARPSYNC.COLLECTIVE R24, `(.L_x_36194) ;  /* 0x0000000018087348 */ /* 0x000fea0003c00000 */
[----:B------:R0:W1:Y:S02]  /*1f80*/  SHFL.IDX P1, R25, R21, R22, R23 ;  /* 0x0000001615197389 */ /* 0x0000640000020017 */
[----:B01----:R-:W-:Y:S05]  /*1f90*/  ENDCOLLECTIVE ;  /* 0x000000000000791b */ /* 0x003fea0003800000 */
.L_x_36194:
[----:B------:R-:W-:Y:S01]  /*1fa0*/  MOV R22, R44 ;  /* 0x0000002c00167202 */ /* 0x000fe20000000f00 */
[----:B------:R-:W-:-:S07]  /*1fb0*/  IMAD.MOV.U32 R39, RZ, RZ, R25 ;  /* 0x000000ffff277224 */ /* 0x000fce00078e0019 */
[----:B------:R-:W-:Y:S05]  /*1fc0*/  WARPSYNC.COLLECTIVE R24, `(.L_x_36195) ;  /* 0x0000000018087348 */ /* 0x000fea0003c00000 */
[----:B------:R0:W1:Y:S02]  /*1fd0*/  SHFL.IDX P1, R25, R21, R22, R23 ;  /* 0x0000001615197389 */ /* 0x0000640000020017 */
[----:B01----:R-:W-:Y:S05]  /*1fe0*/  ENDCOLLECTIVE ;  /* 0x000000000000791b */ /* 0x003fea0003800000 */
.L_x_36195:
[----:B------:R-:W-:Y:S02]  /*1ff0*/  IMAD R17, R17, R39, R16 ;  /* 0x0000002711117224 */ /* 0x000fe400078e0210 */
[----:B------:R-:W-:Y:S01]  /*2000*/  IMAD.MOV.U32 R22, RZ, RZ, R36 ;  /* 0x000000ffff167224 */ /* 0x000fe200078e0024 */
[----:B------:R-:W-:-:S07]  /*2010*/  MOV R44, R25 ;  /* 0x00000019002c7202 */ /* 0x000fce0000000f00 */
[----:B------:R-:W-:Y:S05]  /*2020*/  WARPSYNC.COLLECTIVE R24, `(.L_x_36196) ;  /* 0x0000000018087348 */ /* 0x000fea0003c00000 */
[----:B------:R0:W1:Y:S02]  /*2030*/  SHFL.IDX P1, R25, R21, R22, R23 ;  /* 0x0000001615197389 */ /* 0x0000640000020017 */
[----:B01----:R-:W-:Y:S05]  /*2040*/  ENDCOLLECTIVE ;  /* 0x000000000000791b */ /* 0x003fea0003800000 */
.L_x_36196:
[----:B------:R-:W-:Y:S01]  /*2050*/  IMAD R18, R18, R44, R17 ;  /* 0x0000002c12127224 */ /* 0x000fe200078e0211 */
[----:B------:R-:W-:Y:S02]  /*2060*/  MOV R22, R42 ;  /* 0x0000002a00167202 */ /* 0x000fe40000000f00 */
[----:B------:R-:W-:-:S07]  /*2070*/  MOV R36, R25 ;  /* 0x0000001900247202 */ /* 0x000fce0000000f00 */
[----:B------:R-:W-:Y:S05]  /*2080*/  WARPSYNC.COLLECTIVE R24, `(.L_x_36197) ;  /* 0x0000000018087348 */ /* 0x000fea0003c00000 */
[----:B------:R0:W1:Y:S02]  /*2090*/  SHFL.IDX P1, R25, R21, R22, R23 ;  /* 0x0000001615197389 */ /* 0x0000640000020017 */
[----:B01----:R-:W-:Y:S05]  /*20a0*/  ENDCOLLECTIVE ;  /* 0x000000000000791b */ /* 0x003fea0003800000 */
.L_x_36197:
[----:B------:R-:W-:Y:S01]  /*20b0*/  IMAD R18, R19, R36, R18 ;  /* 0x0000002413127224 */ /* 0x000fe200078e0212 */
[----:B------:R-:W-:Y:S01]  /*20c0*/  MOV R22, R40 ;  /* 0x0000002800167202 */ /* 0x000fe20000000f00 */
[----:B------:R-:W-:-:S07]  /*20d0*/  IMAD.MOV.U32 R35, RZ, RZ, R25 ;  /* 0x000000ffff237224 */ /* 0x000fce00078e0019 */
[----:B------:R-:W-:Y:S05]  /*20e0*/  WARPSYNC.COLLECTIVE R24, `(.L_x_36198) ;  /* 0x0000000018087348 */ /* 0x000fea0003c00000 */
[----:B------:R0:W1:Y:S02]  /*20f0*/  SHFL.IDX P1, R25, R21, R22, R23 ;  /* 0x0000001615197389 */ /* 0x0000640000020017 */
[----:B01----:R-:W-:Y:S05]  /*2100*/  ENDCOLLECTIVE ;  /* 0x000000000000791b */ /* 0x003fea0003800000 */
.L_x_36198:
[----:B------:R-:W-:Y:S02]  /*2110*/  IMAD R12, R12, R35, R18 ;  /* 0x000000230c0c7224 */ /* 0x000fe400078e0212 */
[----:B------:R-:W-:Y:S01]  /*2120*/  IMAD.MOV.U32 R22, RZ, RZ, R38 ;  /* 0x000000ffff167224 */ /* 0x000fe200078e0026 */
[----:B------:R-:W-:-:S07]  /*2130*/  MOV R40, R25 ;  /* 0x0000001900287202 */ /* 0x000fce0000000f00 */
[----:B------:R-:W-:Y:S05]  /*2140*/  WARPSYNC.COLLECTIVE R24, `(.L_x_36199) ;  /* 0x0000000018087348 */ /* 0x000fea0003c00000 */
[----:B------:R0:W1:Y:S02]  /*2150*/  SHFL.IDX P1, R25, R21, R22, R23 ;  /* 0x0000001615197389 */ /* 0x0000640000020017 */
[----:B01----:R-:W-:Y:S05]  /*2160*/  ENDCOLLECTIVE ;  /* 0x000000000000791b */ /* 0x003fea0003800000 */
.L_x_36199:
[----:B------:R-:W-:Y:S01]  /*2170*/  IMAD R12, R13, R40, R12 ;  /* 0x000000280d0c7224 */ /* 0x000fe200078e020c */
[----:B------:R-:W-:Y:S02]  /*2180*/  MOV R22, R34 ;  /* 0x0000002200167202 */ /* 0x000fe40000000f00 */
[----:B------:R-:W-:-:S07]  /*2190*/  MOV R37, R25 ;  /* 0x0000001900257202 */ /* 0x000fce0000000f00 */
[----:B------:R-:W-:Y:S05]  /*21a0*/  WARPSYNC.COLLECTIVE R24, `(.L_x_36200) ;  /* 0x0000000018087348 */ /* 0x000fea0003c00000 */
[----:B------:R0:W1:Y:S02]  /*21b0*/  SHFL.IDX P1, R25, R21, R22, R23 ;  /* 0x0000001615197389 */ /* 0x0000640000020017 */
[----:B01----:R-:W-:Y:S05]  /*21c0*/  ENDCOLLECTIVE ;  /* 0x000000000000791b */ /* 0x003fea0003800000 */
.L_x_36200:
[----:B------:R-:W-:Y:S01]  /*21d0*/  IMAD R12, R14, R37, R12 ;  /* 0x000000250e0c7224 */ /* 0x000fe200078e020c */
[----:B------:R-:W-:Y:S01]  /*21e0*/  MOV R22, R32 ;  /* 0x0000002000167202 */ /* 0x000fe20000000f00 */
[----:B------:R-:W-:-:S07]  /*21f0*/  IMAD.MOV.U32 R34, RZ, RZ, R25 ;  /* 0x000000ffff227224 */ /* 0x000fce00078e0019 */
[----:B------:R-:W-:Y:S05]  /*2200*/  WARPSYNC.COLLECTIVE R24, `(.L_x_36201) ;  /* 0x0000000018087348 */ /* 0x000fea0003c00000 */
[----:B------:R0:W1:Y:S02]  /*2210*/  SHFL.IDX P1, R25, R21, R22, R23 ;  /* 0x0000001615197389 */ /* 0x0000640000020017 */
[----:B01----:R-:W-:Y:S05]  /*2220*/  ENDCOLLECTIVE ;  /* 0x000000000000791b */ /* 0x003fea0003800000 */
.L_x_36201:
[----:B------:R-:W-:Y:S02]  /*2230*/  IMAD R12, R15, R34, R12 ;  /* 0x000000220f0c7224 */ /* 0x000fe400078e020c */
[----:B------:R-:W-:Y:S01]  /*2240*/  IMAD.MOV.U32 R22, RZ, RZ, R26 ;  /* 0x000000ffff167224 */ /* 0x000fe200078e001a */
[----:B------:R-:W-:-:S07]  /*2250*/  MOV R17, R25 ;  /* 0x0000001900117202 */ /* 0x000fce0000000f00 */
[----:B------:R-:W-:Y:S05]  /*2260*/  WARPSYNC.COLLECTIVE R24, `(.L_x_36202) ;  /* 0x0000000018087348 */ /* 0x000fea0003c00000 */
[----:B------:R0:W1:Y:S02]  /*2270*/  SHFL.IDX P1, R25, R21, R22, R23 ;  /* 0x0000001615197389 */ /* 0x0000640000020017 */
[----:B01----:R-:W-:Y:S05]  /*2280*/  ENDCOLLECTIVE ;  /* 0x000000000000791b */ /* 0x003fea0003800000 */
.L_x_36202:
[----:B------:R-:W-:Y:S01]  /*2290*/  IMAD R8, R8, R17, R12 ;  /* 0x0000001108087224 */ /* 0x000fe200078e020c */
[----:B------:R-:W-:Y:S02]  /*22a0*/  MOV R22, R27 ;  /* 0x0000001b00167202 */ /* 0x000fe40000000f00 */
[----:B------:R-:W-:-:S07]  /*22b0*/  MOV R26, R25 ;  /* 0x00000019001a7202 */ /* 0x000fce0000000f00 */
[----:B------:R-:W-:Y:S05]  /*22c0*/  WARPSYNC.COLLECTIVE R24, `(.L_x_36203) ;  /* 0x0000000018087348 */ /* 0x000fea0003c00000 */
[----:B------:R0:W1:Y:S02]  /*22d0*/  SHFL.IDX P1, R25, R21, R22, R23 ;  /* 0x0000001615197389 */ /* 0x0000640000020017 */
[----:B01----:R-:W-:Y:S05]  /*22e0*/  ENDCOLLECTIVE ;  /* 0x000000000000791b */ /* 0x003fea0003800000 */
.L_x_36203:
[----:B------:R-:W-:Y:S01]  /*22f0*/  IMAD R9, R9, R26, R8 ;  /* 0x0000001a09097224 */ /* 0x000fe200078e0208 */
[----:B------:R-:W-:Y:S01]  /*2300*/  MOV R22, R28 ;  /* 0x0000001c00167202 */ /* 0x000fe20000000f00 */
[----:B------:R-:W-:-:S07]  /*2310*/  IMAD.MOV.U32 R27, RZ, RZ, R25 ;  /* 0x000000ffff1b7224 */ /* 0x000fce00078e0019 */
[----:B------:R-:W-:Y:S05]  /*2320*/  WARPSYNC.COLLECTIVE R24, `(.L_x_36204) ;  /* 0x0000000018087348 */ /* 0x000fea0003c00000 */
[----:B------:R0:W1:Y:S02]  /*2330*/  SHFL.IDX P1, R25, R21, R22, R23 ;  /* 0x0000001615197389 */ /* 0x0000640000020017 */
[----:B01----:R-:W-:Y:S05]  /*2340*/  ENDCOLLECTIVE ;  /* 0x000000000000791b */ /* 0x003fea0003800000 */
.L_x_36204:
[----:B------:R-:W-:Y:S02]  /*2350*/  IMAD R10, R10, R27, R9 ;  /* 0x0000001b0a0a7224 */ /* 0x000fe400078e0209 */
[----:B------:R-:W-:Y:S01]  /*2360*/  IMAD.MOV.U32 R22, RZ, RZ, R31 ;  /* 0x000000ffff167224 */ /* 0x000fe200078e001f */
[----:B------:R-:W-:-:S07]  /*2370*/  MOV R28, R25 ;  /* 0x00000019001c7202 */ /* 0x000fce0000000f00 */
[----:B------:R-:W-:Y:S05]  /*2380*/  WARPSYNC.COLLECTIVE R24, `(.L_x_36205) ;  /* 0x0000000018087348 */ /* 0x000fea0003c00000 */
[----:B------:R0:W1:Y:S02]  /*2390*/  SHFL.IDX P1, R25, R21, R22, R23 ;  /* 0x0000001615197389 */ /* 0x0000640000020017 */
[----:B01----:R-:W-:Y:S05]  /*23a0*/  ENDCOLLECTIVE ;  /* 0x000000000000791b */ /* 0x003fea0003800000 */
.L_x_36205:
[----:B------:R-:W-:Y:S01]  /*23b0*/  IMAD R11, R11, R28, R10 ;  /* 0x0000001c0b0b7224 */ /* 0x000fe200078e020a */
[----:B------:R-:W-:Y:S02]  /*23c0*/  MOV R22, R29 ;  /* 0x0000001d00167202 */ /* 0x000fe40000000f00 */
[----:B------:R-:W-:-:S07]  /*23d0*/  MOV R31, R25 ;  /* 0x00000019001f7202 */ /* 0x000fce0000000f00 */
[----:B------:R-:W-:Y:S05]  /*23e0*/  WARPSYNC.COLLECTIVE R24, `(.L_x_36206) ;  /* 0x0000000018087348 */ /* 0x000fea0003c00000 */
[----:B------:R0:W1:Y:S02]  /*23f0*/  SHFL.IDX P1, R25, R21, R22, R23 ;  /* 0x0000001615197389 */ /* 0x0000640000020017 */
[----:B01----:R-:W-:Y:S05]  /*2400*/  ENDCOLLECTIVE ;  /* 0x000000000000791b */ /* 0x003fea0003800000 */
.L_x_36206:
[----:B------:R-:W-:Y:S01]  /*2410*/  IMAD R4, R4, R31, R11 ;  /* 0x0000001f04047224 */ /* 0x000fe200078e020b */
[----:B------:R-:W-:Y:S01]  /*2420*/  MOV R22, R30 ;  /* 0x0000001e00167202 */ /* 0x000fe20000000f00 */
[----:B------:R-:W-:-:S07]  /*2430*/  IMAD.MOV.U32 R29, RZ, RZ, R25 ;  /* 0x000000ffff1d7224 */ /* 0x000fce00078e0019 */
[----:B------:R-:W-:Y:S05]  /*2440*/  WARPSYNC.COLLECTIVE R24, `(.L_x_36207) ;  /* 0x0000000018087348 */ /* 0x000fea0003c00000 */
[----:B------:R0:W1:Y:S02]  /*2450*/  SHFL.IDX P1, R25, R21, R22, R23 ;  /* 0x0000001615197389 */ /* 0x0000640000020017 */
[----:B01----:R-:W-:Y:S05]  /*2460*/  ENDCOLLECTIVE ;  /* 0x000000000000791b */ /* 0x003fea0003800000 */
.L_x_36207:
[----:B------:R-:W-:Y:S02]  /*2470*/  IMAD R5, R5, R29, R4 ;  /* 0x0000001d05057224 */ /* 0x000fe400078e0204 */
[----:B------:R-:W-:Y:S01]  /*2480*/  IMAD.MOV.U32 R22, RZ, RZ, R33 ;  /* 0x000000ffff167224 */ /* 0x000fe200078e0021 */
[----:B------:R-:W-:-:S07]  /*2490*/  MOV R30, R25 ;  /* 0x00000019001e7202 */ /* 0x000fce0000000f00 */
[----:B------:R-:W-:Y:S05]  /*24a0*/  WARPSYNC.COLLECTIVE R24, `(.L_x_36208) ;  /* 0x0000000018087348 */ /* 0x000fea0003c00000 */
[----:B------:R0:W1:Y:S02]  /*24b0*/  SHFL.IDX P1, R25, R21, R22, R23 ;  /* 0x0000001615197389 */ /* 0x0000640000020017 */
[----:B01----:R-:W-:Y:S05]  /*24c0*/  ENDCOLLECTIVE ;  /* 0x000000000000791b */ /* 0x003fea0003800000 */
.L_x_36208:
[----:B------:R-:W-:Y:S01]  /*24d0*/  IMAD R6, R6, R30, R5 ;  /* 0x0000001e06067224 */ /* 0x000fe200078e0205 */
[----:B------:R-:W-:Y:S06]  /*24e0*/  BRA `(.L_x_36209) ;  /* 0xfffffff0006c7947 */ /* 0x000fec000383ffff */
        .weak           $__internal_709_$__cuda_sm20_div_u16
        .type           $__internal_709_$__cuda_sm20_div_u16,@function
        .size           $__internal_709_$__cuda_sm20_div_u16,(.L_x_39212 - $__internal_709_$__cuda_sm20_div_u16)
$__internal_709_$__cuda_sm20_div_u16:
        /* <DEDUP_REMOVED lines=18> */
[----:B------:R-:W-:Y:S06]  /*2610*/  RET.REL.NODEC R4 `(_Z9cuda_gemmIiLi128ELi1ELi1ELi32ELi32ELi32ELi64ELi0ELi1EEviiiPT_S1_S1_iii) ;  /* 0xffffffd804787950 */ /* 0x000fec0003c3ffff */
.L_x_36210:
        /* <DEDUP_REMOVED lines=14> */
.L_x_39212:


//--------------------- .text._Z9cuda_gemmIiLi128ELi1ELi1ELi32ELi32ELi32ELi64ELi0ELi0EEviiiPT_S1_S1_iii --------------------------
	.section	.text._Z9cuda_gemmIiLi128ELi1ELi1ELi32ELi32ELi32ELi64ELi0ELi0EEviiiPT_S1_S1_iii,"ax",@progbits
	.align	128
        .global         _Z9cuda_gemmIiLi128ELi1ELi1ELi32ELi32ELi32ELi64ELi0ELi0EEviiiPT_S1_S1_iii
        .type           _Z9cuda_gemmIiLi128ELi1ELi1ELi32ELi32ELi32ELi64ELi0ELi0EEviiiPT_S1_S1_iii,@function
        .size           _Z9cuda_gemmIiLi128ELi1ELi1ELi32ELi32ELi32ELi64ELi0ELi0EEviiiPT_S1_S1_iii,(.L_x_39214 - _Z9cuda_gemmIiLi128ELi1ELi1ELi32ELi32ELi32ELi64ELi0ELi0EEviiiPT_S1_S1_iii)
        .other          _Z9cuda_gemmIiLi128ELi1ELi1ELi32ELi32ELi32ELi64ELi0ELi0EEviiiPT_S1_S1_iii,@"STO_CUDA_ENTRY STV_DEFAULT"
_Z9cuda_gemmIiLi128ELi1ELi1ELi32ELi32ELi32ELi64ELi0ELi0EEviiiPT_S1_S1_iii:
.text._Z9cuda_gemmIiLi128ELi1ELi1ELi32ELi32ELi32ELi64ELi0ELi0EEviiiPT_S1_S1_iii:
        /* <DEDUP_REMOVED lines=105> */
.L_x_36215:
[----:B------:R-:W-:Y:S01]  /*0690*/  LEA R5, R2, R3, 0x2 ;  /* 0x0000000302057211 */ /* 0x000fe200078e10ff */
[----:B------:R-:W-:Y:S02]  /*06a0*/  VIADD R4, R4, 0x1 ;  /* 0x0000000104047836 */ /* 0x000fe40000000000 */
[----:B------:R-:W-:Y:S02]  /*06b0*/  VIADD R2, R2, UR12 ;  /* 0x0000000c02027c36 */ /* 0x000fe40008000000 */
[----:B------:R1:W-:Y:S01]  /*06c0*/  STS [R5], RZ ;  /* 0x000000ff05007388 */ /* 0x0003e20000000800 */
[----:B------:R-:W-:-:S13]  /*06d0*/  ISETP.NE.AND P0, PT, R4, R7, PT ;  /* 0x000000070400720c */ /* 0x000fda0003f05270 */
[----:B-1----:R-:W-:Y:S05]  /*06e0*/  @P0 BRA `(.L_x_36215) ;  /* 0xfffffffc00e80947 */ /* 0x002fea000383ffff */
.L_x_36214:
[----:B------:R-:W-:Y:S05]  /*06f0*/  BSYNC.RECONVERGENT B1 ;  /* 0x0000000000017941 */ /* 0x000fea0003800200 */
.L_x_36213:
[----:B------:R-:W-:Y:S05]  /*0700*/  @!P1 BRA `(.L_x_36212) ;  /* 0x00000000004c9947 */ /* 0x000fea0003800000 */
[----:B------:R-:W1:Y:S01]  /*0710*/  S2R R4, SR_CgaCtaId ;  /* 0x0000000000047919 */ /* 0x000e620000008800 */
[----:B------:R-:W-:-:S05]  /*0720*/  MOV R3, 0x400 ;  /* 0x0000040000037802 */ /* 0x000fca0000000f00 */
[----:B------:R-:W-:-:S05]  /*0730*/  VIADD R3, R3, 0x900 ;  /* 0x0000090003037836 */ /* 0x000fca0000000000 */
[----:B-1----:R-:W-:-:S07]  /*0740*/  LEA R7, R4, R3, 0x18 ;  /* 0x0000000304077211 */ /* 0x002fce00078ec0ff */
.L_x_36216:
        /* <DEDUP_REMOVED lines=15> */
.L_x_36212:
[----:B------:R-:W-:Y:S05]  /*0840*/  BSYNC.RECONVERGENT B0 ;  /* 0x0000000000007941 */ /* 0x000fea0003800200 */
.L_x_36211:
        /* <DEDUP_REMOVED lines=16> */
.L_x_36219:
        /* <DEDUP_REMOVED lines=9> */
.L_x_36218:
[----:B-1----:R-:W-:Y:S05]  /*09e0*/  BSYNC.RECONVERGENT B0 ;  /* 0x0000000000007941 */ /* 0x002fea0003800200 */
.L_x_36217:
[----:B------:R-:W-:Y:S01]  /*09f0*/  LOP3.LUT R9, R46, 0xf, RZ, 0xc0, !PT ;  /* 0x0000000f2e097812 */ /* 0x000fe200078ec0ff */
[----:B------:R-:W-:Y:S01]  /*0a00*/  IMAD.SHL.U32 R10, R47, 0x10, RZ ;  /* 0x000000102f0a7824 */ /* 0x000fe200078e00ff */
[----:B------:R-:W-:Y:S02]  /*0a10*/  LOP3.LUT R11, R11, 0xff, RZ, 0xc0, !PT ;  /* 0x000000ff0b0b7812 */ /* 0x000fe400078ec0ff */
[----:B------:R-:W-:-:S07]  /*0a20*/  MOV R5, 0xa40 ;  /* 0x00000a4000057802 */ /* 0x000fce0000000f00 */
[----:B0-23--:R-:W-:Y:S05]  /*0a30*/  CALL.REL.NOINC `($__internal_711_$__cuda_sm20_div_u16) ;  /* 0x0000003000647944 */ /* 0x00dfea0003c00000 */
        /* <DEDUP_REMOVED lines=97> */
[----:B------:R-:W-:Y:S05]  /*1050*/  CALL.REL.NOINC `($__internal_710_$__cuda_sm20_div_s16) ;  /* 0x0000002800747944 */ /* 0x000fea0003c00000 */
        /* <DEDUP_REMOVED lines=9> */
.L_x_36275:
        /* <DEDUP_REMOVED lines=47> */
.L_x_36221:
[----:B------:R-:W-:Y:S05]  /*13e0*/  BSYNC.RECONVERGENT B0 ;  /* 0x0000000000007941 */ /* 0x000fea0003800200 */
.L_x_36220:
        /* <DEDUP_REMOVED lines=38> */
.L_x_36274:
        /* <DEDUP_REMOVED lines=18> */
.L_x_36223:
        /* <DEDUP_REMOVED lines=8> */
.L_x_36224:
        /* <DEDUP_REMOVED lines=8> */
.L_x_36225:
        /* <DEDUP_REMOVED lines=8> */
.L_x_36226:
        /* <DEDUP_REMOVED lines=9> */
.L_x_36227:
        /* <DEDUP_REMOVED lines=9> */
.L_x_36228:
        /* <DEDUP_REMOVED lines=9> */
.L_x_36229:
        /* <DEDUP_REMOVED lines=9> */
.L_x_36230:
        /* <DEDUP_REMOVED lines=9> */
.L_x_36231:
        /* <DEDUP_REMOVED lines=9> */
.L_x_36232:
        /* <DEDUP_REMOVED lines=9> */
.L_x_36233:
        /* <DEDUP_REMOVED lines=9> */
.L_x_36234:
        /* <DEDUP_REMOVED lines=9> */
.L_x_36235:
        /* <DEDUP_REMOVED lines=9> */
.L_x_36236:
        /* <DEDUP_REMOVED lines=9> */
.L_x_36237:
        /* <DEDUP_REMOVED lines=9> */
.L_x_36238:
[----:B------:R-:W-:Y:S05]  /*1fb0*/  @P4 BRA `(.L_x_36239) ;  /* 0x0000000800e84947 */ /* 0x000fea0003800000 */
[----:B------:R-:W5:Y:S01]  /*1fc0*/  S2R R35, SR_CgaCtaId ;  /* 0x0000000000237919 */ /* 0x000f620000008800 */
[----:B0--3--:R-:W-:Y:S02]  /*1fd0*/  MOV R2, 0x400 ;  /* 0x0000040000027802 */ /* 0x009fe40000000f00 */
[----:B------:R-:W-:Y:S02]  /*1fe0*/  ISETP.GT.U32.AND P4, PT, R5, 0x40, PT ;  /* 0x000000400500780c */ /* 0x000fe40003f84070 */
[----:B------:R-:W-:Y:S02]  /*1ff0*/  MOV R5, R50 ;  /* 0x0000003200057202 */ /* 0x000fe40000000f00 */
[----:B-----5:R-:W-:-:S09]  /*2000*/  LEA R2, R35, R2, 0x18 ;  /* 0x0000000223027211 */ /* 0x020fd200078ec0ff */
.L_x_36273:
        /* <DEDUP_REMOVED lines=11> */
.L_x_36278:
[----:B-12---:R-:W-:-:S07]  /*20c0*/  IMAD R35, R51, R38, RZ ;  /* 0x0000002633237224 */ /* 0x006fce00078e02ff */
.L_x_36241:
[----:B------:R-:W-:-:S13]  /*20d0*/  ISETP.GE.AND P2, PT, R34, 0x2, PT ;  /* 0x000000022200780c */ /* 0x000fda0003f46270 */
[----:B------:R-:W-:Y:S05]  /*20e0*/  @!P2 BRA `(.L_x_36243) ;  /* 0x000000000010a947 */ /* 0x000fea0003800000 */
[----:B------:R-:W-:-:S03]  /*20f0*/  UMOV UR7, 0xffffffff ;  /* 0xffffffff00077882 */ /* 0x000fc60000000000 */
[----:B------:R-:W-:Y:S05]  /*2100*/  BRA.DIV UR7, `(.L_x_36244) ;  /* 0x00000012070c7947 */ /* 0x000fea000b800000 */
[----:B------:R2:W3:Y:S02]  /*2110*/  SHFL.IDX PT, R37, R36, R45, 0x1f ;  /* 0x00001f2d24257589 */ /* 0x0004e400000e0000 */
.L_x_36281:
[----:B---34-:R-:W-:-:S07]  /*2120*/  IMAD R35, R52, R37, R35 ;  /* 0x0000002534237224 */ /* 0x018fce00078e0223 */
.L_x_36243:
[----:B------:R-:W-:-:S13]  /*2130*/  ISETP.GE.AND P1, PT, R34, 0x3, PT ;  /* 0x000000032200780c */ /* 0x000fda0003f26270 */
[----:B------:R-:W-:Y:S05]  /*2140*/  @!P1 BRA `(.L_x_36245) ;  /* 0x0000000000109947 */ /* 0x000fea0003800000 */
[----:B------:R-:W-:-:S03]  /*2150*/  UMOV UR7, 0xffffffff ;  /* 0xffffffff00077882 */ /* 0x000fc60000000000 */
[----:B------:R-:W-:Y:S05]  /*2160*/  BRA.DIV UR7, `(.L_x_36246) ;  /* 0x00000012071c7947 */ /* 0x000fea000b800000 */
[----:B------:R3:W0:Y:S02]  /*2170*/  SHFL.IDX PT, R38, R36, R44, 0x1f ;  /* 0x00001f2c24267589 */ /* 0x00062400000e0000 */
.L_x_36284:
[----:B0-----:R-:W-:-:S07]  /*2180*/  IMAD R35, R53, R38, R35 ;  /* 0x0000002635237224 */ /* 0x001fce00078e0223 */
.L_x_36245:
[----:B------:R-:W-:-:S13]  /*2190*/  ISETP.GE.AND P0, PT, R34, 0x4, PT ;  /* 0x000000042200780c */ /* 0x000fda0003f06270 */
[----:B------:R-:W-:Y:S05]  /*21a0*/  @!P0 BRA `(.L_x_36247) ;  /* 0x0000000000108947 */ /* 0x000fea0003800000 */
[----:B------:R-:W-:-:S03]  /*21b0*/  UMOV UR7, 0xffffffff ;  /* 0xffffffff00077882 */ /* 0x000fc60000000000 */
[----:B------:R-:W-:Y:S05]  /*21c0*/  BRA.DIV UR7, `(.L_x_36248) ;  /* 0x0000001207287947 */ /* 0x000fea000b800000 */
[----:B------:R0:W0:Y:S02]  /*21d0*/  SHFL.IDX PT, R37, R36, R43, 0x1f ;  /* 0x00001f2b24257589 */ /* 0x00002400000e0000 */
.L_x_36287:
[----:B0-----:R-:W-:-:S07]  /*21e0*/  IMAD R35, R54, R37, R35 ;  /* 0x0000002536237224 */ /* 0x001fce00078e0223 */
.L_x_36247:
[----:B------:R-:W-:-:S13]  /*21f0*/  ISETP.GE.AND P6, PT, R34, 0x5, PT ;  /* 0x000000052200780c */ /* 0x000fda0003fc6270 */
[----:B------:R-:W-:Y:S05]  /*2200*/  @!P6 BRA `(.L_x_36249) ;  /* 0x000000000010e947 */ /* 0x000fea0003800000 */
[----:B------:R-:W-:-:S03]  /*2210*/  UMOV UR7, 0xffffffff ;  /* 0xffffffff00077882 */ /* 0x000fc60000000000 */
[----:B------:R-:W-:Y:S05]  /*2220*/  BRA.DIV UR7, `(.L_x_36250) ;  /* 0x0000001207387947 */ /* 0x000fea000b800000 */
[----:B------:R0:W0:Y:S02]  /*2230*/  SHFL.IDX PT, R38, R36, R42, 0x1f ;  /* 0x00001f2a24267589 */ /* 0x00002400000e0000 */
.L_x_36290:
[----:B0-----:R-:W-:-:S07]  /*2240*/  IMAD R35, R55, R38, R35 ;  /* 0x0000002637237224 */ /* 0x001fce00078e0223 */
.L_x_36249:
[----:B------:R-:W-:-:S13]  /*2250*/  ISETP.GE.AND P6, PT, R34, 0x6, PT ;  /* 0x000000062200780c */ /* 0x000fda0003fc6270 */
[----:B------:R-:W-:Y:S05]  /*2260*/  @!P6 BRA `(.L_x_36251) ;  /* 0x000000000010e947 */ /* 0x000fea0003800000 */
[----:B------:R-:W-:-:S03]  /*2270*/  UMOV UR7, 0xffffffff ;  /* 0xffffffff00077882 */ /* 0x000fc60000000000 */
[----:B------:R-:W-:Y:S05]  /*2280*/  BRA.DIV UR7, `(.L_x_36252) ;  /* 0x0000001207447947 */ /* 0x000fea000b800000 */
[----:B------:R0:W0:Y:S02]  /*2290*/  SHFL.IDX PT, R37, R36, R41, 0x1f ;  /* 0x00001f2924257589 */ /* 0x00002400000e0000 */
.L_x_36293:
[----:B0-----:R-:W-:-:S07]  /*22a0*/  IMAD R35, R56, R37, R35 ;  /* 0x0000002538237224 */ /* 0x001fce00078e0223 */
.L_x_36251:
[----:B------:R-:W-:-:S13]  /*22b0*/  ISETP.GE.AND P6, PT, R34, 0x7, PT ;  /* 0x000000072200780c */ /* 0x000fda0003fc6270 */
[----:B------:R-:W-:Y:S05]  /*22c0*/  @!P6 BRA `(.L_x_36253) ;  /* 0x000000000010e947 */ /* 0x000fea0003800000 */
[----:B------:R-:W-:-:S03]  /*22d0*/  UMOV UR7, 0xffffffff ;  /* 0xffffffff00077882 */ /* 0x000fc60000000000 */
[----:B------:R-:W-:Y:S05]  /*22e0*/  BRA.DIV UR7, `(.L_x_36254) ;  /* 0x0000001207547947 */ /* 0x000fea000b800000 */
[----:B------:R0:W0:Y:S02]  /*22f0*/  SHFL.IDX PT, R38, R36, R40, 0x1f ;  /* 0x00001f2824267589 */ /* 0x00002400000e0000 */
.L_x_36296:
[----:B0-----:R-:W-:-:S07]  /*2300*/  IMAD R35, R57, R38, R35 ;  /* 0x0000002639237224 */ /* 0x001fce00078e0223 */
.L_x_36253:
[----:B------:R-:W-:-:S13]  /*2310*/  ISETP.GE.AND P6, PT, R34, 0x8, PT ;  /* 0x000000082200780c */ /* 0x000fda0003fc6270 */
[----:B------:R-:W-:Y:S05]  /*2320*/  @!P6 BRA `(.L_x_36255) ;  /* 0x000000000010e947 */ /* 0x000fea0003800000 */
[----:B------:R-:W-:-:S03]  /*2330*/  UMOV UR7, 0xffffffff ;  /* 0xffffffff00077882 */ /* 0x000fc60000000000 */
[----:B------:R-:W-:Y:S05]  /*2340*/  BRA.DIV UR7, `(.L_x_36256) ;  /* 0x0000001207607947 */ /* 0x000fea000b800000 */
[----:B------:R0:W0:Y:S02]  /*2350*/  SHFL.IDX PT, R37, R36, R33, 0x1f ;  /* 0x00001f2124257589 */ /* 0x00002400000e0000 */
.L_x_36299:
[----:B0-----:R-:W-:-:S07]  /*2360*/  IMAD R35, R58, R37, R35 ;  /* 0x000000253a237224 */ /* 0x001fce00078e0223 */
.L_x_36255:
[----:B------:R-:W-:-:S13]  /*2370*/  ISETP.GE.AND P6, PT, R34, 0x9, PT ;  /* 0x000000092200780c */ /* 0x000fda0003fc6270 */
[----:B------:R-:W-:Y:S05]  /*2380*/  @!P6 BRA `(.L_x_36257) ;  /* 0x000000000010e947 */ /* 0x000fea0003800000 */
[----:B------:R-:W-:-:S03]  /*2390*/  UMOV UR7, 0xffffffff ;  /* 0xffffffff00077882 */ /* 0x000fc60000000000 */
[----:B------:R-:W-:Y:S05]  /*23a0*/  BRA.DIV UR7, `(.L_x_36258) ;  /* 0x0000001207707947 */ /* 0x000fea000b800000 */
[----:B------:R0:W0:Y:S02]  /*23b0*/  SHFL.IDX PT, R38, R36, R32, 0x1f ;  /* 0x00001f2024267589 */ /* 0x00002400000e0000 */
.L_x_36302:
[----:B0-----:R-:W-:-:S07]  /*23c0*/  IMAD R35, R59, R38, R35 ;  /* 0x000000263b237224 */ /* 0x001fce00078e0223 */
.L_x_36257:
[----:B------:R-:W-:-:S13]  /*23d0*/  ISETP.GE.AND P6, PT, R34, 0xa, PT ;  /* 0x0000000a2200780c */ /* 0x000fda0003fc6270 */
[----:B------:R-:W-:Y:S05]  /*23e0*/  @!P6 BRA `(.L_x_36259) ;  /* 0x000000000010e947 */ /* 0x000fea0003800000 */
[----:B------:R-:W-:-:S03]  /*23f0*/  UMOV UR7, 0xffffffff ;  /* 0xffffffff00077882 */ /* 0x000fc60000000000 */
[----:B------:R-:W-:Y:S05]  /*2400*/  BRA.DIV UR7, `(.L_x_36260) ;  /* 0x00000012077c7947 */ /* 0x000fea000b800000 */
[----:B------:R0:W0:Y:S02]  /*2410*/  SHFL.IDX PT, R37, R36, R31, 0x1f ;  /* 0x00001f1f24257589 */ /* 0x00002400000e0000 */
.L_x_36305:
[----:B0-----:R-:W-:-:S07]  /*2420*/  IMAD R35, R60, R37, R35 ;  /* 0x000000253c237224 */ /* 0x001fce00078e0223 */
.L_x_36259:
[----:B------:R-:W-:-:S13]  /*2430*/  ISETP.GE.AND P6, PT, R34, 0xb, PT ;  /* 0x0000000b2200780c */ /* 0x000fda0003fc6270 */
[----:B------:R-:W-:Y:S05]  /*2440*/  @!P6 BRA `(.L_x_36261) ;  /* 0x000000000010e947 */ /* 0x000fea0003800000 */
[----:B------:R-:W-:-:S03]  /*2450*/  UMOV UR7, 0xffffffff ;  /* 0xffffffff00077882 */ /* 0x000fc60000000000 */
[----:B------:R-:W-:Y:S05]  /*2460*/  BRA.DIV UR7, `(.L_x_36262) ;  /* 0x00000012078c7947 */ /* 0x000fea000b800000 */
[----:B------:R0:W0:Y:S02]  /*2470*/  SHFL.IDX PT, R38, R36, R30, 0x1f ;  /* 0x00001f1e24267589 */ /* 0x00002400000e0000 */
.L_x_36308:
[----:B0-----:R-:W-:-:S07]  /*2480*/  IMAD R35, R61, R38, R35 ;  /* 0x000000263d237224 */ /* 0x001fce00078e0223 */
.L_x_36261:
[----:B------:R-:W-:-:S13]  /*2490*/  ISETP.GE.AND P6, PT, R34, 0xc, PT ;  /* 0x0000000c2200780c */ /* 0x000fda0003fc6270 */
[----:B------:R-:W-:Y:S05]  /*24a0*/  @!P6 BRA `(.L_x_36263) ;  /* 0x000000000010e947 */ /* 0x000fea0003800000 */
[----:B------:R-:W-:-:S03]  /*24b0*/  UMOV UR7, 0xffffffff ;  /* 0xffffffff00077882 */ /* 0x000fc60000000000 */
[----:B------:R-:W-:Y:S05]  /*24c0*/  BRA.DIV UR7, `(.L_x_36264) ;  /* 0x0000001207987947 */ /* 0x000fea000b800000 */
[----:B------:R0:W0:Y:S02]  /*24d0*/  SHFL.IDX PT, R37, R36, R29, 0x1f ;  /* 0x00001f1d24257589 */ /* 0x00002400000e0000 */
.L_x_36311:
[----:B0-----:R-:W-:-:S07]  /*24e0*/  IMAD R35, R62, R37, R35 ;  /* 0x000000253e237224 */ /* 0x001fce00078e0223 */
.L_x_36263:
[----:B------:R-:W-:-:S13]  /*24f0*/  ISETP.GE.AND P6, PT, R34, 0xd, PT ;  /* 0x0000000d2200780c */ /* 0x000fda0003fc6270 */
[----:B------:R-:W-:Y:S05]  /*2500*/  @!P6 BRA `(.L_x_36265) ;  /* 0x000000000010e947 */ /* 0x000fea0003800000 */
[----:B------:R-:W-:-:S03]  /*2510*/  UMOV UR7, 0xffffffff ;  /* 0xffffffff00077882 */ /* 0x000fc60000000000 */
[----:B------:R-:W-:Y:S05]  /*2520*/  BRA.DIV UR7, `(.L_x_36266) ;  /* 0x0000001207a87947 */ /* 0x000fea000b800000 */
[----:B------:R0:W0:Y:S02]  /*2530*/  SHFL.IDX PT, R38, R36, R28, 0x1f ;  /* 0x00001f1c24267589 */ /* 0x00002400000e0000 */
.L_x_36314:
[----:B0-----:R-:W-:-:S07]  /*2540*/  IMAD R35, R63, R38, R35 ;  /* 0x000000263f237224 */ /* 0x001fce00078e0223 */
.L_x_36265:
[----:B------:R-:W-:-:S13]  /*2550*/  ISETP.GE.AND P6, PT, R34, 0xe, PT ;  /* 0x0000000e2200780c */ /* 0x000fda0003fc6270 */
[----:B------:R-:W-:Y:S05]  /*2560*/  @!P6 BRA `(.L_x_36267) ;  /* 0x000000000010e947 */ /* 0x000fea0003800000 */
[----:B------:R-:W-:-:S03]  /*2570*/  UMOV UR7, 0xffffffff ;  /* 0xffffffff00077882 */ /* 0x000fc60000000000 */
[----:B------:R-:W-:Y:S05]  /*2580*/  BRA.DIV UR7, `(.L_x_36268) ;  /* 0x0000001207b47947 */ /* 0x000fea000b800000 */
[----:B------:R0:W0:Y:S02]  /*2590*/  SHFL.IDX PT, R37, R36, R27, 0x1f ;  /* 0x00001f1b24257589 */ /* 0x00002400000e0000 */
.L_x_36317:
[----:B0-----:R-:W-:-:S07]  /*25a0*/  IMAD R35, R64, R37, R35 ;  /* 0x0000002540237224 */ /* 0x001fce00078e0223 */
.L_x_36267:
[----:B------:R-:W-:-:S13]  /*25b0*/  ISETP.GE.AND P6, PT, R34, 0xf, PT ;  /* 0x0000000f2200780c */ /* 0x000fda0003fc6270 */
[----:B------:R-:W-:Y:S05]  /*25c0*/  @!P6 BRA `(.L_x_36269) ;  /* 0x000000000010e947 */ /* 0x000fea0003800000 */
[----:B------:R-:W-:-:S03]  /*25d0*/  UMOV UR7, 0xffffffff ;  /* 0xffffffff00077882 */ /* 0x000fc60000000000 */
[----:B------:R-:W-:Y:S05]  /*25e0*/  BRA.DIV UR7, `(.L_x_36270) ;  /* 0x0000001207c47947 */ /* 0x000fea000b800000 */
[----:B------:R0:W0:Y:S02]  /*25f0*/  SHFL.IDX PT, R38, R36, R26, 0x1f ;  /* 0x00001f1a24267589 */ /* 0x00002400000e0000 */
.L_x_36320:
[----:B0-----:R-:W-:-:S07]  /*2600*/  IMAD R35, R65, R38, R35 ;  /* 0x0000002641237224 */ /* 0x001fce00078e0223 */
.L_x_36269:
[----:B------:R-:W-:-:S13]  /*2610*/  ISETP.GE.AND P6, PT, R34, 0x10, PT ;  /* 0x000000102200780c */ /* 0x000fda0003fc6270 */
[----:B------:R-:W-:Y:S05]  /*2620*/  @!P6 BRA `(.L_x_36271) ;  /* 0x00000004000ce947 */ /* 0x000fea0003800000 */
[----:B------:R-:W-:-:S03]  /*2630*/  UMOV UR7, 0xffffffff ;  /* 0xffffffff00077882 */ /* 0x000fc60000000000 */
[----:B------:R-:W-:Y:S05]  /*2640*/  BRA.DIV UR7, `(.L_x_36272) ;  /* 0x0000001207d07947 */ /* 0x000fea000b800000 */
[----:B0-23--:R0:W2:Y:S02]  /*2650*/  SHFL.IDX PT, R36, R36, R8, 0x1f ;  /* 0x00001f0824247589 */ /* 0x00d0a400000e0000 */
.L_x_36323:
[----:B--2---:R-:W-:Y:S01]  /*2660*/  IMAD R35, R66, R36, R35 ;  /* 0x0000002442237224 */ /* 0x004fe200078e0223 */
[----:B------:R-:W-:Y:S06]  /*2670*/  BRA `(.L_x_36271) ;  /* 0x0000000000f87947 */ /* 0x000fec0003800000 */
.L_x_36240:
        /* <DEDUP_REMOVED lines=62> */
.L_x_36271:
        /* <DEDUP_REMOVED lines=16> */
.L_x_36239:
[----:B------:R-:W-:Y:S05]  /*2b60*/  @!P5 BRA `(.L_x_36274) ;  /* 0xffffffe800b8d947 */ /* 0x000fea000383ffff */
[----:B------:R-:W-:Y:S05]  /*2b70*/  BSYNC.RECONVERGENT B0 ;  /* 0x0000000000007941 */ /* 0x000fea0003800200 */
.L_x_36222:
        /* <DEDUP_REMOVED lines=57> */
.L_x_36276:
        /* <DEDUP_REMOVED lines=28> */
.L_x_36242:
[----:B------:R-:W-:Y:S02]  /*30d0*/  IMAD.MOV.U32 R39, RZ, RZ, R9 ;  /* 0x000000ffff277224 */ /* 0x000fe400078e0009 */
[----:B------:R-:W-:Y:S02]  /*30e0*/  IMAD.MOV.U32 R68, RZ, RZ, 0x1f ;  /* 0x0000001fff447424 */ /* 0x000fe400078e00ff */
[----:B------:R-:W-:-:S07]  /*30f0*/  IMAD.MOV.U32 R37, RZ, RZ, -0x1 ;  /* 0xffffffffff257424 */ /* 0x000fce00078e00ff */
[----:B-1--4-:R-:W-:Y:S05]  /*3100*/  WARPSYNC.COLLECTIVE R37, `(.L_x_36277) ;  /* 0x0000000025087348 */ /* 0x012fea0003c00000 */
[----:B------:R0:W2:Y:S02]  /*3110*/  SHFL.IDX P6, R38, R36, R39, R68 ;  /* 0x0000002724267389 */ /* 0x0000a400000c0044 */
[----:B012-4-:R-:W-:Y:S05]  /*3120*/  ENDCOLLECTIVE ;  /* 0x000000000000791b */ /* 0x017fea0003800000 */
.L_x_36277:
[----:B------:R-:W-:Y:S05]  /*3130*/  BRA `(.L_x_36278) ;  /* 0xffffffec00e07947 */ /* 0x000fea000383ffff */
.L_x_36244:
[----:B------:R-:W-:Y:S01]  /*3140*/  BSSY B1, `(.L_x_36279) ;  /* 0x0000007000017945 */ /* 0x000fe20003800000 */
[----:B------:R-:W-:Y:S01]  /*3150*/  MOV R39, R45 ;  /* 0x0000002d00277202 */ /* 0x000fe20000000f00 */
[----:B------:R-:W-:Y:S02]  /*3160*/  IMAD.MOV.U32 R68, RZ, RZ, 0x1f ;  /* 0x0000001fff447424 */ /* 0x000fe400078e00ff */
[----:B------:R-:W-:-:S07]  /*3170*/  IMAD.MOV.U32 R37, RZ, RZ, -0x1 ;  /* 0xffffffffff257424 */ /* 0x000fce00078e00ff */
[----:B01--4-:R-:W-:Y:S05]  /*3180*/  WARPSYNC.COLLECTIVE R37, `(.L_x_36280) ;  /* 0x0000000025087348 */ /* 0x013fea0003c00000 */
[----:B------:R2:W3:Y:S02]  /*3190*/  SHFL.IDX P6, R38, R36, R39, R68 ;  /* 0x0000002724267389 */ /* 0x0004e400000c0044 */
[----:B01234-:R-:W-:Y:S05]  /*31a0*/  ENDCOLLECTIVE ;  /* 0x000000000000791b */ /* 0x01ffea0003800000 */
.L_x_36280:
[----:B------:R-:W-:Y:S05]  /*31b0*/  BSYNC B1 ;  /* 0x0000000000017941 */ /* 0x000fea0003800000 */
.L_x_36279:
[----:B------:R-:W-:Y:S01]  /*31c0*/  IMAD.MOV.U32 R37, RZ, RZ, R38 ;  /* 0x000000ffff257224 */ /* 0x000fe200078e0026 */
[----:B------:R-:W-:Y:S06]  /*31d0*/  BRA `(.L_x_36281) ;  /* 0xffffffec00d07947 */ /* 0x000fec000383ffff */
.L_x_36246:
[----:B------:R-:W-:Y:S01]  /*31e0*/  BSSY B1, `(.L_x_36282) ;  /* 0x0000007000017945 */ /* 0x000fe20003800000 */
[----:B------:R-:W-:Y:S01]  /*31f0*/  MOV R39, R44 ;  /* 0x0000002c00277202 */ /* 0x000fe20000000f00 */
[----:B------:R-:W-:Y:S02]  /*3200*/  IMAD.MOV.U32 R68, RZ, RZ, 0x1f ;  /* 0x0000001fff447424 */ /* 0x000fe400078e00ff */
[----:B------:R-:W-:-:S07]  /*3210*/  IMAD.MOV.U32 R37, RZ, RZ, -0x1 ;  /* 0xffffffffff257424 */ /* 0x000fce00078e00ff */
[----:B012-4-:R-:W-:Y:S05]  /*3220*/  WARPSYNC.COLLECTIVE R37, `(.L_x_36283) ;  /* 0x0000000025087348 */ /* 0x017fea0003c00000 */
[----:B------:R3:W0:Y:S02]  /*3230*/  SHFL.IDX P6, R38, R36, R39, R68 ;  /* 0x0000002724267389 */ /* 0x00062400000c0044 */
[----:B01234-:R-:W-:Y:S05]  /*3240*/  ENDCOLLECTIVE ;  /* 0x000000000000791b */ /* 0x01ffea0003800000 */
.L_x_36283:
[----:B------:R-:W-:Y:S05]  /*3250*/  BSYNC B1 ;  /* 0x0000000000017941 */ /* 0x000fea0003800000 */
.L_x_36282:
[----:B------:R-:W-:Y:S05]  /*3260*/  BRA `(.L_x_36284) ;  /* 0xffffffec00c47947 */ /* 0x000fea000383ffff */
.L_x_36248:
[----:B------:R-:W-:Y:S01]  /*3270*/  HFMA2 R68, -RZ, RZ, 0, 1.847743988037109375e-06 ;  /* 0x0000001fff447431 */ /* 0x000fe200000001ff */
[----:B------:R-:W-:Y:S01]  /*3280*/  BSSY B1, `(.L_x_36285) ;  /* 0x0000006000017945 */ /* 0x000fe20003800000 */
[----:B------:R-:W-:Y:S02]  /*3290*/  IMAD.MOV.U32 R39, RZ, RZ, R43 ;  /* 0x000000ffff277224 */ /* 0x000fe400078e002b */
[----:B------:R-:W-:-:S07]  /*32a0*/  IMAD.MOV.U32 R37, RZ, RZ, -0x1 ;  /* 0xffffffffff257424 */ /* 0x000fce00078e00ff */
[----:B01234-:R-:W-:Y:S05]  /*32b0*/  WARPSYNC.COLLECTIVE R37, `(.L_x_36286) ;  /* 0x0000000025087348 */ /* 0x01ffea0003c00000 */
[----:B------:R0:W0:Y:S02]  /*32c0*/  SHFL.IDX P6, R38, R36, R39, R68 ;  /* 0x0000002724267389 */ /* 0x00002400000c0044 */
[----:B01234-:R-:W-:Y:S05]  /*32d0*/  ENDCOLLECTIVE ;  /* 0x000000000000791b */ /* 0x01ffea0003800000 */
.L_x_36286:
[----:B------:R-:W-:Y:S05]  /*32e0*/  BSYNC B1 ;  /* 0x0000000000017941 */ /* 0x000fea0003800000 */
.L_x_36285:
[----:B------:R-:W-:Y:S01]  /*32f0*/  IMAD.MOV.U32 R37, RZ, RZ, R38 ;  /* 0x000000ffff257224 */ /* 0x000fe200078e0026 */
[----:B------:R-:W-:Y:S06]  /*3300*/  BRA `(.L_x_36287) ;  /* 0xffffffec00b47947 */ /* 0x000fec000383ffff */
.L_x_36250:
[----:B------:R-:W-:Y:S01]  /*3310*/  BSSY B1, `(.L_x_36288) ;  /* 0x0000007000017945 */ /* 0x000fe20003800000 */
[----:B------:R-:W-:Y:S01]  /*3320*/  IMAD.MOV.U32 R39, RZ, RZ, R42 ;  /* 0x000000ffff277224 */ /* 0x000fe200078e002a */
[----:B------:R-:W-:Y:S01]  /*3330*/  MOV R68, 0x1f ;  /* 0x0000001f00447802 */ /* 0x000fe20000000f00 */
[----:B------:R-:W-:-:S07]  /*3340*/  IMAD.MOV.U32 R37, RZ, RZ, -0x1 ;  /* 0xffffffffff257424 */ /* 0x000fce00078e00ff */
[----:B01234-:R-:W-:Y:S05]  /*3350*/  WARPSYNC.COLLECTIVE R37, `(.L_x_36289) ;  /* 0x0000000025087348 */ /* 0x01ffea0003c00000 */
[----:B------:R0:W0:Y:S02]  /*3360*/  SHFL.IDX P6, R38, R36, R39, R68 ;  /* 0x0000002724267389 */ /* 0x00002400000c0044 */
[----:B01234-:R-:W-:Y:S05]  /*3370*/  ENDCOLLECTIVE ;  /* 0x000000000000791b */ /* 0x01ffea0003800000 */
.L_x_36289:
[----:B------:R-:W-:Y:S05]  /*3380*/  BSYNC B1 ;  /* 0x0000000000017941 */ /* 0x000fea0003800000 */
.L_x_36288:
[----:B------:R-:W-:Y:S05]  /*3390*/  BRA `(.L_x_36290) ;  /* 0xffffffec00a87947 */ /* 0x000fea000383ffff */
.L_x_36252:
[----:B------:R-:W-:Y:S01]  /*33a0*/  BSSY B1, `(.L_x_36291) ;  /* 0x0000007000017945 */ /* 0x000fe20003800000 */
[----:B------:R-:W-:Y:S01]  /*33b0*/  IMAD.MOV.U32 R39, RZ, RZ, R41 ;  /* 0x000000ffff277224 */ /* 0x000fe200078e0029 */
[----:B------:R-:W-:Y:S01]  /*33c0*/  MOV R37, 0xffffffff ;  /* 0xffffffff00257802 */ /* 0x000fe20000000f00 */
[----:B------:R-:W-:-:S07]  /*33d0*/  IMAD.MOV.U32 R68, RZ, RZ, 0x1f ;  /* 0x0000001fff447424 */ /* 0x000fce00078e00ff */
[----:B01234-:R-:W-:Y:S05]  /*33e0*/  WARPSYNC.COLLECTIVE R37, `(.L_x_36292) ;  /* 0x0000000025087348 */ /* 0x01ffea0003c00000 */
[----:B------:R0:W0:Y:S02]  /*33f0*/  SHFL.IDX P6, R38, R36, R39, R68 ;  /* 0x0000002724267389 */ /* 0x00002400000c0044 */
[----:B01234-:R-:W-:Y:S05]  /*3400*/  ENDCOLLECTIVE ;  /* 0x000000000000791b */ /* 0x01ffea0003800000 */
.L_x_36292:
[----:B------:R-:W-:Y:S05]  /*3410*/  BSYNC B1 ;  /* 0x0000000000017941 */ /* 0x000fea0003800000 */
.L_x_36291:
[----:B------:R-:W-:Y:S01]  /*3420*/  IMAD.MOV.U32 R37, RZ, RZ, R38 ;  /* 0x000000ffff257224 */ /* 0x000fe200078e0026 */
[----:B------:R-:W-:Y:S06]  /*3430*/  BRA `(.L_x_36293) ;  /* 0xffffffec00987947 */ /* 0x000fec000383ffff */
.L_x_36254:
[----:B------:R-:W-:Y:S01]  /*3440*/  BSSY B1, `(.L_x_36294) ;  /* 0x0000007000017945 */ /* 0x000fe20003800000 */
[----:B------:R-:W-:Y:S01]  /*3450*/  IMAD.MOV.U32 R39, RZ, RZ, R40 ;  /* 0x000000ffff277224 */ /* 0x000fe200078e0028 */
[----:B------:R-:W-:Y:S01]  /*3460*/  MOV R37, 0xffffffff ;  /* 0xffffffff00257802 */ /* 0x000fe20000000f00 */
[----:B------:R-:W-:-:S07]  /*3470*/  IMAD.MOV.U32 R68, RZ, RZ, 0x1f ;  /* 0x0000001fff447424 */ /* 0x000fce00078e00ff */
[----:B01234-:R-:W-:Y:S05]  /*3480*/  WARPSYNC.COLLECTIVE R37, `(.L_x_36295) ;  /* 0x0000000025087348 */ /* 0x01ffea0003c00000 */
[----:B------:R0:W0:Y:S02]  /*3490*/  SHFL.IDX P6, R38, R36, R39, R68 ;  /* 0x0000002724267389 */ /* 0x00002400000c0044 */
[----:B01234-:R-:W-:Y:S05]  /*34a0*/  ENDCOLLECTIVE ;  /* 0x000000000000791b */ /* 0x01ffea0003800000 */
.L_x_36295:
[----:B------:R-:W-:Y:S05]  /*34b0*/  BSYNC B1 ;  /* 0x0000000000017941 */ /* 0x000fea0003800000 */
.L_x_36294:
[----:B------:R-:W-:Y:S05]  /*34c0*/  BRA `(.L_x_36296) ;  /* 0xffffffec008c7947 */ /* 0x000fea000383ffff */
.L_x_36256:
[----:B------:R-:W-:Y:S01]  /*34d0*/  BSSY B1, `(.L_x_36297) ;  /* 0x0000007000017945 */ /* 0x000fe20003800000 */
[----:B------:R-:W-:Y:S02]  /*34e0*/  IMAD.MOV.U32 R39, RZ, RZ, R33 ;  /* 0x000000ffff277224 */ /* 0x000fe400078e0021 */
[----:B------:R-:W-:Y:S02]  /*34f0*/  IMAD.MOV.U32 R68, RZ, RZ, 0x1f ;  /* 0x0000001fff447424 */ /* 0x000fe400078e00ff */
[----:B------:R-:W-:-:S07]  /*3500*/  IMAD.MOV.U32 R37, RZ, RZ, -0x1 ;  /* 0xffffffffff257424 */ /* 0x000fce00078e00ff */
[----:B01234-:R-:W-:Y:S05]  /*3510*/  WARPSYNC.COLLECTIVE R37, `(.L_x_36298) ;  /* 0x0000000025087348 */ /* 0x01ffea0003c00000 */
[----:B------:R0:W0:Y:S02]  /*3520*/  SHFL.IDX P6, R38, R36, R39, R68 ;  /* 0x0000002724267389 */ /* 0x00002400000c0044 */
[----:B01234-:R-:W-:Y:S05]  /*3530*/  ENDCOLLECTIVE ;  /* 0x000000000000791b */ /* 0x01ffea0003800000 */
.L_x_36298:
[----:B------:R-:W-:Y:S05]  /*3540*/  BSYNC B1 ;  /* 0x0000000000017941 */ /* 0x000fea0003800000 */
.L_x_36297:
[----:B------:R-:W-:Y:S01]  /*3550*/  MOV R37, R38 ;  /* 0x0000002600257202 */ /* 0x000fe20000000f00 */
[----:B------:R-:W-:Y:S06]  /*3560*/  BRA `(.L_x_36299) ;  /* 0xffffffec007c7947 */ /* 0x000fec000383ffff */
.L_x_36258:
[----:B------:R-:W-:Y:S01]  /*3570*/  BSSY B1, `(.L_x_36300) ;  /* 0x0000007000017945 */ /* 0x000fe20003800000 */
[----:B------:R-:W-:Y:S02]  /*3580*/  IMAD.MOV.U32 R39, RZ, RZ, R32 ;  /* 0x000000ffff277224 */ /* 0x000fe400078e0020 */
[----:B------:R-:W-:Y:S02]  /*3590*/  IMAD.MOV.U32 R68, RZ, RZ, 0x1f ;  /* 0x0000001fff447424 */ /* 0x000fe400078e00ff */
[----:B------:R-:W-:-:S07]  /*35a0*/  IMAD.MOV.U32 R37, RZ, RZ, -0x1 ;  /* 0xffffffffff257424 */ /* 0x000fce00078e00ff */
[----:B01234-:R-:W-:Y:S05]  /*35b0*/  WARPSYNC.COLLECTIVE R37, `(.L_x_36301) ;  /* 0x0000000025087348 */ /* 0x01ffea0003c00000 */
[----:B------:R0:W0:Y:S02]  /*35c0*/  SHFL.IDX P6, R38, R36, R39, R68 ;  /* 0x0000002724267389 */ /* 0x00002400000c0044 */
[----:B01234-:R-:W-:Y:S05]  /*35d0*/  ENDCOLLECTIVE ;  /* 0x000000000000791b */ /* 0x01ffea0003800000 */
.L_x_36301:
[----:B------:R-:W-:Y:S05]  /*35e0*/  BSYNC B1 ;  /* 0x0000000000017941 */ /* 0x000fea0003800000 */
.L_x_36300:
[----:B------:R-:W-:Y:S05]  /*35f0*/  BRA `(.L_x_36302) ;  /* 0xffffffec00707947 */ /* 0x000fea000383ffff */
.L_x_36260:
[----:B------:R-:W-:Y:S01]  /*3600*/  BSSY B1, `(.L_x_36303) ;  /* 0x0000007000017945 */ /* 0x000fe20003800000 */
[----:B------:R-:W-:Y:S01]  /*3610*/  MOV R39, R31 ;  /* 0x0000001f00277202 */ /* 0x000fe20000000f00 */
[----:B------:R-:W-:Y:S02]  /*3620*/  IMAD.MOV.U32 R68, RZ, RZ, 0x1f ;  /* 0x0000001fff447424 */ /* 0x000fe400078e00ff */
[----:B------:R-:W-:-:S07]  /*3630*/  IMAD.MOV.U32 R37, RZ, RZ, -0x1 ;  /* 0xffffffffff257424 */ /* 0x000fce00078e00ff */
[----:B01234-:R-:W-:Y:S05]  /*3640*/  WARPSYNC.COLLECTIVE R37, `(.L_x_36304) ;  /* 0x0000000025087348 */ /* 0x01ffea0003c00000 */
[----:B------:R0:W0:Y:S02]  /*3650*/  SHFL.IDX P6, R38, R36, R39, R68 ;  /* 0x0000002724267389 */ /* 0x00002400000c0044 */
[----:B01234-:R-:W-:Y:S05]  /*3660*/  ENDCOLLECTIVE ;  /* 0x000000000000791b */ /* 0x01ffea0003800000 */
.L_x_36304:
[----:B------:R-:W-:Y:S05]  /*3670*/  BSYNC B1 ;  /* 0x0000000000017941 */ /* 0x000fea0003800000 */
.L_x_36303:
[----:B------:R-:W-:Y:S01]  /*3680*/  IMAD.MOV.U32 R37, RZ, RZ, R38 ;  /* 0x000000ffff257224 */ /* 0x000fe200078e0026 */
[----:B------:R-:W-:Y:S06]  /*3690*/  BRA `(.L_x_36305) ;  /* 0xffffffec00607947 */ /* 0x000fec000383ffff */
.L_x_36262:
[----:B------:R-:W-:Y:S01]  /*36a0*/  BSSY B1, `(.L_x_36306) ;  /* 0x0000007000017945 */ /* 0x000fe20003800000 */
[----:B------:R-:W-:Y:S01]  /*36b0*/  MOV R39, R30 ;  /* 0x0000001e00277202 */ /* 0x000fe20000000f00 */
[----:B------:R-:W-:Y:S02]  /*36c0*/  IMAD.MOV.U32 R68, RZ, RZ, 0x1f ;  /* 0x0000001fff447424 */ /* 0x000fe400078e00ff */
[----:B------:R-:W-:-:S07]  /*36d0*/  IMAD.MOV.U32 R37, RZ, RZ, -0x1 ;  /* 0xffffffffff257424 */ /* 0x000fce00078e00ff */
[----:B01234-:R-:W-:Y:S05]  /*36e0*/  WARPSYNC.COLLECTIVE R37, `(.L_x_36307) ;  /* 0x0000000025087348 */ /* 0x01ffea0003c00000 */
[----:B------:R0:W0:Y:S02]  /*36f0*/  SHFL.IDX P6, R38, R36, R39, R68 ;  /* 0x0000002724267389 */ /* 0x00002400000c0044 */
[----:B01234-:R-:W-:Y:S05]  /*3700*/  ENDCOLLECTIVE ;  /* 0x000000000000791b */ /* 0x01ffea0003800000 */
.L_x_36307:
[----:B------:R-:W-:Y:S05]  /*3710*/  BSYNC B1 ;  /* 0x0000000000017941 */ /* 0x000fea0003800000 */
.L_x_36306:
[----:B------:R-:W-:Y:S05]  /*3720*/  BRA `(.L_x_36308) ;  /* 0xffffffec00547947 */ /* 0x000fea000383ffff */
.L_x_36264:
[----:B------:R-:W-:Y:S01]  /*3730*/  HFMA2 R68, -RZ, RZ, 0, 1.847743988037109375e-06 ;  /* 0x0000001fff447431 */ /* 0x000fe200000001ff */
[----:B------:R-:W-:Y:S01]  /*3740*/  BSSY B1, `(.L_x_36309) ;  /* 0x0000006000017945 */ /* 0x000fe20003800000 */
[----:B------:R-:W-:Y:S02]  /*3750*/  IMAD.MOV.U32 R39, RZ, RZ, R29 ;  /* 0x000000ffff277224 */ /* 0x000fe400078e001d */
[----:B------:R-:W-:-:S07]  /*3760*/  IMAD.MOV.U32 R37, RZ, RZ, -0x1 ;  /* 0xffffffffff257424 */ /* 0x000fce00078e00ff */
[----:B01234-:R-:W-:Y:S05]  /*3770*/  WARPSYNC.COLLECTIVE R37, `(.L_x_36310) ;  /* 0x0000000025087348 */ /* 0x01ffea0003c00000 */
[----:B------:R0:W0:Y:S02]  /*3780*/  SHFL.IDX P6, R38, R36, R39, R68 ;  /* 0x0000002724267389 */ /* 0x00002400000c0044 */
[----:B01234-:R-:W-:Y:S05]  /*3790*/  ENDCOLLECTIVE ;  /* 0x000000000000791b */ /* 0x01ffea0003800000 */
.L_x_36310:
[----:B------:R-:W-:Y:S05]  /*37a0*/  BSYNC B1 ;  /* 0x0000000000017941 */ /* 0x000fea0003800000 */
.L_x_36309:
[----:B------:R-:W-:Y:S01]  /*37b0*/  IMAD.MOV.U32 R37, RZ, RZ, R38 ;  /* 0x000000ffff257224 */ /* 0x000fe200078e0026 */
[----:B------:R-:W-:Y:S06]  /*37c0*/  BRA `(.L_x_36311) ;  /* 0xffffffec00447947 */ /* 0x000fec000383ffff */
.L_x_36266:
[----:B------:R-:W-:Y:S01]  /*37d0*/  BSSY B1, `(.L_x_36312) ;  /* 0x0000007000017945 */ /* 0x000fe20003800000 */
[----:B------:R-:W-:Y:S01]  /*37e0*/  IMAD.MOV.U32 R39, RZ, RZ, R28 ;  /* 0x000000ffff277224 */ /* 0x000fe200078e001c */
[----:B------:R-:W-:Y:S01]  /*37f0*/  MOV R68, 0x1f ;  /* 0x0000001f00447802 */ /* 0x000fe20000000f00 */
[----:B------:R-:W-:-:S07]  /*3800*/  IMAD.MOV.U32 R37, RZ, RZ, -0x1 ;  /* 0xffffffffff257424 */ /* 0x000fce00078e00ff */
[----:B01234-:R-:W-:Y:S05]  /*3810*/  WARPSYNC.COLLECTIVE R37, `(.L_x_36313) ;  /* 0x0000000025087348 */ /* 0x01ffea0003c00000 */
[----:B------:R0:W0:Y:S02]  /*3820*/  SHFL.IDX P6, R38, R36, R39, R68 ;  /* 0x0000002724267389 */ /* 0x00002400000c0044 */
[----:B01234-:R-:W-:Y:S05]  /*3830*/  ENDCOLLECTIVE ;  /* 0x000000000000791b */ /* 0x01ffea0003800000 */
.L_x_36313:
[----:B------:R-:W-:Y:S05]  /*3840*/  BSYNC B1 ;  /* 0x0000000000017941 */ /* 0x000fea0003800000 */
.L_x_36312:
[----:B------:R-:W-:Y:S05]  /*3850*/  BRA `(.L_x_36314) ;  /* 0xffffffec00387947 */ /* 0x000fea000383ffff */
.L_x_36268:
[----:B------:R-:W-:Y:S01]  /*3860*/  BSSY B1, `(.L_x_36315) ;  /* 0x0000007000017945 */ /* 0x000fe20003800000 */
[----:B------:R-:W-:Y:S01]  /*3870*/  IMAD.MOV.U32 R39, RZ, RZ, R27 ;  /* 0x000000ffff277224 */ /* 0x000fe200078e001b */
[----:B------:R-:W-:Y:S01]  /*3880*/  MOV R37, 0xffffffff ;  /* 0xffffffff00257802 */ /* 0x000fe20000000f00 */
[----:B------:R-:W-:-:S07]  /*3890*/  IMAD.MOV.U32 R68, RZ, RZ, 0x1f ;  /* 0x0000001fff447424 */ /* 0x000fce00078e00ff */
[----:B01234-:R-:W-:Y:S05]  /*38a0*/  WARPSYNC.COLLECTIVE R37, `(.L_x_36316) ;  /* 0x0000000025087348 */ /* 0x01ffea0003c00000 */
[----:B------:R0:W0:Y:S02]  /*38b0*/  SHFL.IDX P6, R38, R36, R39, R68 ;  /* 0x0000002724267389 */ /* 0x00002400000c0044 */
[----:B01234-:R-:W-:Y:S05]  /*38c0*/  ENDCOLLECTIVE ;  /* 0x000000000000791b */ /* 0x01ffea0003800000 */
.L_x_36316:
[----:B------:R-:W-:Y:S05]  /*38d0*/  BSYNC B1 ;  /* 0x0000000000017941 */ /* 0x000fea0003800000 */
.L_x_36315:
[----:B------:R-:W-:Y:S01]  /*38e0*/  IMAD.MOV.U32 R37, RZ, RZ, R38 ;  /* 0x000000ffff257224 */ /* 0x000fe200078e0026 */
[----:B------:R-:W-:Y:S06]  /*38f0*/  BRA `(.L_x_36317) ;  /* 0xffffffec00287947 */ /* 0x000fec000383ffff */
.L_x_36270:
[----:B------:R-:W-:Y:S01]  /*3900*/  BSSY B1, `(.L_x_36318) ;  /* 0x0000007000017945 */ /* 0x000fe20003800000 */
[----:B------:R-:W-:Y:S01]  /*3910*/  IMAD.MOV.U32 R39, RZ, RZ, R26 ;  /* 0x000000ffff277224 */ /* 0x000fe200078e001a */
[----:B------:R-:W-:Y:S01]  /*3920*/  MOV R37, 0xffffffff ;  /* 0xffffffff00257802 */ /* 0x000fe20000000f00 */
[----:B------:R-:W-:-:S07]  /*3930*/  IMAD.MOV.U32 R68, RZ, RZ, 0x1f ;  /* 0x0000001fff447424 */ /* 0x000fce00078e00ff */
[----:B01234-:R-:W-:Y:S05]  /*3940*/  WARPSYNC.COLLECTIVE R37, `(.L_x_36319) ;  /* 0x0000000025087348 */ /* 0x01ffea0003c00000 */
[----:B------:R0:W0:Y:S02]  /*3950*/  SHFL.IDX P6, R38, R36, R39, R68 ;  /* 0x0000002724267389 */ /* 0x00002400000c0044 */
[----:B01234-:R-:W-:Y:S05]  /*3960*/  ENDCOLLECTIVE ;  /* 0x000000000000791b */ /* 0x01ffea0003800000 */
.L_x_36319:
[----:B------:R-:W-:Y:S05]  /*3970*/  BSYNC B1 ;  /* 0x0000000000017941 */ /* 0x000fea0003800000 */
.L_x_36318:
[----:B------:R-:W-:Y:S05]  /*3980*/  BRA `(.L_x_36320) ;  /* 0xffffffec001c7947 */ /* 0x000fea000383ffff */
.L_x_36272:
[----:B------:R-:W-:Y:S01]  /*3990*/  BSSY B1, `(.L_x_36321) ;  /* 0x0000007000017945 */ /* 0x000fe20003800000 */
[----:B------:R-:W-:Y:S02]  /*39a0*/  IMAD.MOV.U32 R39, RZ, RZ, R8 ;  /* 0x000000ffff277224 */ /* 0x000fe400078e0008 */
[----:B------:R-:W-:Y:S02]  /*39b0*/  IMAD.MOV.U32 R68, RZ, RZ, 0x1f ;  /* 0x0000001fff447424 */ /* 0x000fe400078e00ff */
[----:B------:R-:W-:-:S07]  /*39c0*/  IMAD.MOV.U32 R37, RZ, RZ, -0x1 ;  /* 0xffffffffff257424 */ /* 0x000fce00078e00ff */
[----:B01234-:R-:W-:Y:S05]  /*39d0*/  WARPSYNC.COLLECTIVE R37, `(.L_x_36322) ;  /* 0x0000000025087348 */ /* 0x01ffea0003c00000 */
[----:B------:R0:W0:Y:S02]  /*39e0*/  SHFL.IDX P6, R38, R36, R39, R68 ;  /* 0x0000002724267389 */ /* 0x00002400000c0044 */
[----:B01234-:R-:W-:Y:S05]  /*39f0*/  ENDCOLLECTIVE ;  /* 0x000000000000791b */ /* 0x01ffea0003800000 */
.L_x_36322:
[----:B------:R-:W-:Y:S05]  /*3a00*/  BSYNC B1 ;  /* 0x0000000000017941 */ /* 0x000fea0003800000 */
.L_x_36321:
[----:B------:R-:W-:Y:S01]  /*3a10*/  MOV R36, R38 ;  /* 0x0000002600247202 */ /* 0x000fe20000000f00 */
[----:B------:R-:W-:Y:S06]  /*3a20*/  BRA `(.L_x_36323) ;  /* 0xffffffec000c7947 */ /* 0x000fec000383ffff */
        .weak           $__internal_710_$__cuda_sm20_div_s16
        .type           $__internal_710_$__cuda_sm20_div_s16,@function
        .size           $__internal_710_$__cuda_sm20_div_s16,($__internal_711_$__cuda_sm20_div_u16 - $__internal_710_$__cuda_sm20_div_s16)
$__internal_710_$__cuda_sm20_div_s16:
        /* <DEDUP_REMOVED lines=25> */
[----:B------:R-:W-:Y:S05]  /*3bc0*/  RET.REL.NODEC R2 `(_Z9cuda_gemmIiLi128ELi1ELi1ELi32ELi32ELi32ELi64ELi0ELi0EEviiiPT_S1_S1_iii) ;  /* 0xffffffc4020c7950 */ /* 0x000fea0003c3ffff */
        .weak           $__internal_711_$__cuda_sm20_div_u16
        .type           $__internal_711_$__cuda_sm20_div_u16,@function
        .size           $__internal_711_$__cuda_sm20_div_u16,(.L_x_39214 - $__internal_711_$__cuda_sm20_div_u16)
$__internal_711_$__cuda_sm20_div_u16:
        /* <DEDUP_REMOVED lines=18> */
[----:B------:R-:W-:Y:S06]  /*3cf0*/  RET.REL.NODEC R2 `(_Z9cuda_gemmIiLi128ELi1ELi1ELi32ELi32ELi32ELi64ELi0ELi0EEviiiPT_S1_S1_iii) ;  /* 0xffffffc002c07950 */ /* 0x000fec0003c3ffff */
.L_x_36324:
        /* <DEDUP_REMOVED lines=16> */
.L_x_39214:


//--------------------- .text._Z9cuda_gemmIiLi128ELi1ELi1ELi32ELi16ELi16ELi64ELi1ELi1EEviiiPT_S1_S1_iii --------------------------
	.section	.text._Z9cuda_gemmIiLi128ELi1ELi1ELi32ELi16ELi16ELi64ELi1ELi1EEviiiPT_S1_S1_iii,"ax",@progbits
	.align	128
        .global         _Z9cuda_gemmIiLi128ELi1ELi1ELi32ELi16ELi16ELi64ELi1ELi1EEviiiPT_S1_S1_iii
        .type           _Z9cuda_gemmIiLi128ELi1ELi1ELi32ELi16ELi16ELi64ELi1ELi1EEviiiPT_S1_S1_iii,@function
        .size           _Z9cuda_gemmIiLi128ELi1ELi1ELi32ELi16ELi16ELi64ELi1ELi1EEviiiPT_S1_S1_iii,(.L_x_39215 - _Z9cuda_gemmIiLi128ELi1ELi1ELi32ELi16ELi16ELi64ELi1ELi1EEviiiPT_S1_S1_iii)
        .other          _Z9cuda_gemmIiLi128ELi1ELi1ELi32ELi16ELi16ELi64ELi1ELi1EEviiiPT_S1_S1_iii,@"STO_CUDA_ENTRY STV_DEFAULT"
_Z9cuda_gemmIiLi128ELi1ELi1ELi32ELi16ELi16ELi64ELi1ELi1EEviiiPT_S1_S1_iii:
.text._Z9cuda_gemmIiLi128ELi1ELi1ELi32ELi16ELi16ELi64ELi1ELi1EEviiiPT_S1_S1_iii:
[----:B------:R-:W-:Y:S01]  /*0000*/  LDC R1, c[0x0][0x37c] ;  /* 0x0000df00ff017b82 */ /* 0x000fe20000000800 */
[----:B------:R-:W0:Y:S07]  /*0010*/  S2R R0, SR_TID.X ;  /* 0x0000000000007919 */ /* 0x000e2e0000002100 */
[----:B------:R-:W1:Y:S01]  /*0020*/  LDC R7, c[0x0][0x360] ;  /* 0x0000d800ff077b82 */ /* 0x000e620000000800 */
[----:B------:R-:W-:Y:S02]  /*0030*/  MOV R9, 0x80 ;  /* 0x0000008000097802 */ /* 0x000fe40000000f00 */
[----:B-1----:R-:W-:Y:S01]  /*0040*/  LOP3.LUT R3, R7, 0xff, RZ, 0xc0, !PT ;  /* 0x000000ff07037812 */ /* 0x002fe200078ec0ff */
[----:B0-----:R-:W-:-:S05]  /*0050*/  IMAD.IADD R2, R0, 0x1, R7 ;  /* 0x0000000100027824 */ /* 0x001fca00078e0207 */
[----:B------:R-:W-:-:S07]  /*0060*/  LOP3.LUT R4, R2, 0xff, RZ, 0xc, !PT ;  /* 0x000000ff02047812 */ /* 0x000fce00078e0cff */
[----:B------:R-:W-:Y:S05]  /*0070*/  CALL.REL.NOINC `($__internal_712_$__cuda_sm20_div_u16) ;  /* 0x0000001000cc7944 */ /* 0x000fea0003c00000 */
        /* <DEDUP_REMOVED lines=15> */
.L_x_36327:
        /* <DEDUP_REMOVED lines=13> */
.L_x_36326:
[----:B-1----:R-:W-:Y:S05]  /*0240*/  BSYNC.RECONVERGENT B0 ;  /* 0x0000000000007941 */ /* 0x002fea0003800200 */
.L_x_36325:
        /* <DEDUP_REMOVED lines=9> */
.L_x_36330:
        /* <DEDUP_REMOVED lines=39> */
.L_x_36329:
[----:B------:R-:W-:Y:S05]  /*0550*/  BSYNC.RECONVERGENT B0 ;  /* 0x0000000000007941 */ /* 0x000fea0003800200 */
.L_x_36328:
        /* <DEDUP_REMOVED lines=15> */
.L_x_36333:
[----:B------:R0:W2:Y:S01]  /*0650*/  LDG.E.128 R8, desc[UR6][R2.64] ;  /* 0x0000000602087981 */ /* 0x0000a2000c1e1d00 */
[----:B------:R-:W-:-:S05]  /*0660*/  IMAD R4, R7, 0x4, R4 ;  /* 0x0000000407047824 */ /* 0x000fca00078e0204 */
[----:B------:R-:W-:Y:S01]  /*0670*/  ISETP.GE.U32.AND P0, PT, R4, 0x20, PT ;  /* 0x000000200400780c */ /* 0x000fe20003f06070 */
[C---:B0-----:R-:W-:Y:S01]  /*0680*/  IMAD.WIDE.U32 R2, R7.reuse, 0x10, R2 ;  /* 0x0000001007027825 */ /* 0x041fe200078e0002 */
[----:B--2---:R0:W-:Y:S02]  /*0690*/  STS.128 [R6], R8 ;  /* 0x0000000806007388 */ /* 0x0041e40000000c00 */
[----:B0-----:R-:W-:-:S09]  /*06a0*/  LEA R6, R7, R6, 0x4 ;  /* 0x0000000607067211 */ /* 0x001fd200078e20ff */
[----:B------:R-:W-:Y:S05]  /*06b0*/  @!P0 BRA `(.L_x_36333) ;  /* 0xfffffffc00e48947 */ /* 0x000fea000383ffff */
.L_x_36332:
[----:B------:R-:W-:Y:S05]  /*06c0*/  BSYNC.RECONVERGENT B0 ;  /* 0x0000000000007941 */ /* 0x000fea0003800200 */
.L_x_36331:
        /* <DEDUP_REMOVED lines=18> */
.L_x_36352:
[----:B------:R-:W-:-:S03]  /*07f0*/  UMOV UR4, 0xffffffff ;  /* 0xffffffff00047882 */ /* 0x000fc60000000000 */
[----:B------:R-:W-:Y:S05]  /*0800*/  BRA.DIV UR4, `(.L_x_36336) ;  /* 0x0000000204cc7947 */ /* 0x000fea000b800000 */
.L_x_36355:
[----:B------:R-:W-:Y:S01]  /*0810*/  UMOV UR4, 0xffffffff ;  /* 0xffffffff00047882 */ /* 0x000fe20000000000 */
[----:B------:R-:W-:Y:S02]  /*0820*/  LOP3.LUT R3, R0, 0x4, RZ, 0xfc, !PT ;  /* 0x0000000400037812 */ /* 0x000fe400078efcff */
[----:B------:R-:W-:Y:S05]  /*0830*/  BRA.DIV UR4, `(.L_x_36337) ;  /* 0x0000000204e47947 */ /* 0x000fea000b800000 */
.L_x_36358:
[----:B------:R-:W-:Y:S01]  /*0840*/  UMOV UR4, 0xffffffff ;  /* 0xffffffff00047882 */ /* 0x000fe20000000000 */
[----:B------:R-:W-:Y:S02]  /*0850*/  VIADD R4, R0, 0x5 ;  /* 0x0000000500047836 */ /* 0x000fe40000000000 */
[----:B------:R-:W-:Y:S05]  /*0860*/  BRA.DIV UR4, `(.L_x_36338) ;  /* 0x0000000204fc7947 */ /* 0x000fea000b800000 */
.L_x_36361:
[----:B------:R-:W-:Y:S01]  /*0870*/  UMOV UR4, 0xffffffff ;  /* 0xffffffff00047882 */ /* 0x000fe20000000000 */
[----:B------:R-:W-:Y:S02]  /*0880*/  LOP3.LUT R5, R0, 0x6, RZ, 0xfc, !PT ;  /* 0x0000000600057812 */ /* 0x000fe400078efcff */
[----:B------:R-:W-:Y:S05]  /*0890*/  BRA.DIV UR4, `(.L_x_36339) ;  /* 0x0000000604147947 */ /* 0x000fea000b800000 */
.L_x_36364:
[----:B------:R-:W-:Y:S01]  /*08a0*/  UMOV UR4, 0xffffffff ;  /* 0xffffffff00047882 */ /* 0x000fe20000000000 */
[----:B------:R-:W-:Y:S02]  /*08b0*/  VIADD R3, R0, 0x7 ;  /* 0x0000000700037836 */ /* 0x000fe40000000000 */
[----:B------:R-:W-:Y:S05]  /*08c0*/  BRA.DIV UR4, `(.L_x_36340) ;  /* 0x00000006042c7947 */ /* 0x000fea000b800000 */
.L_x_36367:
[----:B------:R-:W-:Y:S01]  /*08d0*/  UMOV UR4, 0xffffffff ;  /* 0xffffffff00047882 */ /* 0x000fe20000000000 */
[----:B------:R-:W-:Y:S02]  /*08e0*/  LOP3.LUT R4, R0, 0x8, RZ, 0xfc, !PT ;  /* 0x0000000800047812 */ /* 0x000fe400078efcff */
[----:B------:R-:W-:Y:S05]  /*08f0*/  BRA.DIV UR4, `(.L_x_36341) ;  /* 0x0000000604447947 */ /* 0x000fea000b800000 */
.L_x_36370:
[----:B------:R-:W-:Y:S01]  /*0900*/  UMOV UR4, 0xffffffff ;  /* 0xffffffff00047882 */ /* 0x000fe20000000000 */
[----:B------:R-:W-:Y:S02]  /*0910*/  VIADD R5, R0, 0x9 ;  /* 0x0000000900057836 */ /* 0x000fe40000000000 */
[----:B------:R-:W-:Y:S05]  /*0920*/  BRA.DIV UR4, `(.L_x_36342) ;  /* 0x00000006045c7947 */ /* 0x000fea000b800000 */
.L_x_36373:
[----:B------:R-:W-:Y:S01]  /*0930*/  UMOV UR4, 0xffffffff ;  /* 0xffffffff00047882 */ /* 0x000fe20000000000 */
[----:B------:R-:W-:Y:S02]  /*0940*/  LOP3.LUT R3, R0, 0xa, RZ, 0xfc, !PT ;  /* 0x0000000a00037812 */ /* 0x000fe400078efcff */
[----:B------:R-:W-:Y:S05]  /*0950*/  BRA.DIV UR4, `(.L_x_36343) ;  /* 0x0000000604747947 */ /* 0x000fea000b800000 */
.L_x_36376:
[----:B------:R-:W-:Y:S01]  /*0960*/  UMOV UR4, 0xffffffff ;  /* 0xffffffff00047882 */ /* 0x000fe20000000000 */
[----:B------:R-:W-:Y:S02]  /*0970*/  IADD3 R4, PT, PT, R0, 0xb, RZ ;  /* 0x0000000b00047810 */ /* 0x000fe40007ffe0ff */
[----:B------:R-:W-:Y:S05]  /*0980*/  BRA.DIV UR4, `(.L_x_36344) ;  /* 0x00000006048c7947 */ /* 0x000fea000b800000 */
.L_x_36379:
[----:B------:R-:W-:Y:S01]  /*0990*/  UMOV UR4, 0xffffffff ;  /* 0xffffffff00047882 */ /* 0x000fe20000000000 */
[----:B------:R-:W-:Y:S02]  /*09a0*/  LOP3.LUT R5, R0, 0xc, RZ, 0xfc, !PT ;  /* 0x0000000c00057812 */ /* 0x000fe400078efcff */
[----:B------:R-:W-:Y:S05]  /*09b0*/  BRA.DIV UR4, `(.L_x_36345) ;  /* 0x0000000604a47947 */ /* 0x000fea000b800000 */
.L_x_36382:
[----:B------:R-:W-:Y:S01]  /*09c0*/  UMOV UR4, 0xffffffff ;  /* 0xffffffff00047882 */ /* 0x000fe20000000000 */
[----:B------:R-:W-:Y:S02]  /*09d0*/  VIADD R3, R0, 0xd ;  /* 0x0000000d00037836 */ /* 0x000fe40000000000 */
[----:B------:R-:W-:Y:S05]  /*09e0*/  BRA.DIV UR4, `(.L_x_36346) ;  /* 0x0000000604bc7947 */ /* 0x000fea000b800000 */
.L_x_36385:
[----:B------:R-:W-:Y:S01]  /*09f0*/  UMOV UR4, 0xffffffff ;  /* 0xffffffff00047882 */ /* 0x000fe20000000000 */
[----:B------:R-:W-:Y:S02]  /*0a00*/  LOP3.LUT R4, R0, 0xe, RZ, 0xfc, !PT ;  /* 0x0000000e00047812 */ /* 0x000fe400078efcff */
[----:B------:R-:W-:Y:S05]  /*0a10*/  BRA.DIV UR4, `(.L_x_36347) ;  /* 0x0000000604d47947 */ /* 0x000fea000b800000 */
.L_x_36388:
[----:B------:R-:W-:Y:S01]  /*0a20*/  UMOV UR4, 0xffffffff ;  /* 0xffffffff00047882 */ /* 0x000fe20000000000 */
[----:B------:R-:W-:Y:S02]  /*0a30*/  VIADD R0, R0, 0xffffffff ;  /* 0xffffffff00007836 */ /* 0x000fe40000000000 */
[----:B------:R-:W-:Y:S05]  /*0a40*/  BRA.DIV UR4, `(.L_x_36348) ;  /* 0x0000000604ec7947 */ /* 0x000fea000b800000 */
.L_x_36391:
[----:B------:R-:W-:-:S03]  /*0a50*/  UMOV UR4, 0xffffffff ;  /* 0xffffffff00047882 */ /* 0x000fc60000000000 */
[----:B------:R-:W-:Y:S05]  /*0a60*/  BRA.DIV UR4, `(.L_x_36349) ;  /* 0x0000000a04087947 */ /* 0x000fea000b800000 */
.L_x_36394:
[----:B------:R-:W-:Y:S01]  /*0a70*/  UMOV UR4, 0xffffffff ;  /* 0xffffffff00047882 */ /* 0x000fe20000000000 */
[----:B------:R-:W-:Y:S02]  /*0a80*/  LOP3.LUT R0, R0, 0xf, RZ, 0xc0, !PT ;  /* 0x0000000f00007812 */ /* 0x000fe400078ec0ff */
[----:B------:R-:W-:Y:S05]  /*0a90*/  BRA.DIV UR4, `(.L_x_36350) ;  /* 0x0000000a04207947 */ /* 0x000fea000b800000 */
.L_x_36334:
[----:B------:R-:W-:Y:S05]  /*0aa0*/  WARPSYNC.ALL ;  /* 0x0000000000007948 */ /* 0x000fea0003800000 */
[----:B------:R-:W-:Y:S06]  /*0ab0*/  BAR.SYNC.DEFER_BLOCKING 0x0 ;  /* 0x0000000000007b1d */ /* 0x000fec0000010000 */
[----:B------:R-:W-:Y:S05]  /*0ac0*/  EXIT ;  /* 0x000000000000794d */ /* 0x000fea0003800000 */
.L_x_36335:
[----:B------:R-:W-:Y:S02]  /*0ad0*/  HFMA2 R9, -RZ, RZ, 0, 0.000503063201904296875 ;  /* 0x0000101fff097431 */ /* 0x000fe400000001ff */
[----:B------:R-:W-:Y:S02]  /*0ae0*/  IMAD.MOV.U32 R6, RZ, RZ, -0x1 ;  /* 0xffffffffff067424 */ /* 0x000fe400078e00ff */
[----:B------:R-:W-:-:S07]  /*0af0*/  IMAD.MOV.U32 R7, RZ, RZ, R0 ;  /* 0x000000ffff077224 */ /* 0x000fce00078e0000 */
[----:B0-----:R-:W-:Y:S05]  /*0b00*/  WARPSYNC.COLLECTIVE R6, `(.L_x_36351) ;  /* 0x0000000006087348 */ /* 0x001fea0003c00000 */
[----:B0-----:R0:W1:Y:S02]  /*0b10*/  SHFL.IDX P0, R6, R2, R7, R9 ;  /* 0x0000000702067389 */ /* 0x0010640000000009 */
[----:B01----:R-:W-:Y:S05]  /*0b20*/  ENDCOLLECTIVE ;  /* 0x000000000000791b */ /* 0x003fea0003800000 */
.L_x_36351:
[----:B------:R-:W-:Y:S05]  /*0b30*/  BRA `(.L_x_36352) ;  /* 0xfffffffc002c7947 */ /* 0x000fea000383ffff */
.L_x_36336:
[----:B------:R-:W-:Y:S01]  /*0b40*/  BSSY B0, `(.L_x_36353) ;  /* 0x0000007000007945 */ /* 0x000fe20003800000 */
[----:B------:R-:W-:Y:S01]  /*0b50*/  IMAD.MOV.U32 R7, RZ, RZ, R3 ;  /* 0x000000ffff077224 */ /* 0x000fe200078e0003 */
[----:B------:R-:W-:Y:S01]  /*0b60*/  MOV R6, 0xffffffff ;  /* 0xffffffff00067802 */ /* 0x000fe20000000f00 */
[----:B------:R-:W-:-:S07]  /*0b70*/  IMAD.MOV.U32 R9, RZ, RZ, 0x101f ;  /* 0x0000101fff097424 */ /* 0x000fce00078e00ff */
[----:B0-----:R-:W-:Y:S05]  /*0b80*/  WARPSYNC.COLLECTIVE R6, `(.L_x_36354) ;  /* 0x0000000006087348 */ /* 0x001fea0003c00000 */
[----:B0-----:R0:W1:Y:S02]  /*0b90*/  SHFL.IDX P0, R6, R2, R7, R9 ;  /* 0x0000000702067389 */ /* 0x0010640000000009 */
[----:B01----:R-:W-:Y:S05]  /*0ba0*/  ENDCOLLECTIVE ;  /* 0x000000000000791b */ /* 0x003fea0003800000 */
.L_x_36354:
[----:B------:R-:W-:Y:S05]  /*0bb0*/  BSYNC B0 ;  /* 0x0000000000007941 */ /* 0x000fea0003800000 */
.L_x_36353:
[----:B------:R-:W-:Y:S05]  /*0bc0*/  BRA `(.L_x_36355) ;  /* 0xfffffffc00107947 */ /* 0x000fea000383ffff */
.L_x_36337:
[----:B------:R-:W-:Y:S01]  /*0bd0*/  BSSY B0, `(.L_x_36356) ;  /* 0x0000007000007945 */ /* 0x000fe20003800000 */
[----:B------:R-:W-:Y:S02]  /*0be0*/  IMAD.MOV.U32 R7, RZ, RZ, R4 ;  /* 0x000000ffff077224 */ /* 0x000fe400078e0004 */
[----:B------:R-:W-:Y:S02]  /*0bf0*/  IMAD.MOV.U32 R9, RZ, RZ, 0x101f ;  /* 0x0000101fff097424 */ /* 0x000fe400078e00ff */
[----:B------:R-:W-:-:S07]  /*0c00*/  IMAD.MOV.U32 R6, RZ, RZ, -0x1 ;  /* 0xffffffffff067424 */ /* 0x000fce00078e00ff */
[----:B0-----:R-:W-:Y:S05]  /*0c10*/  WARPSYNC.COLLECTIVE R6, `(.L_x_36357) ;  /* 0x0000000006087348 */ /* 0x001fea0003c00000 */
[----:B0-----:R0:W1:Y:S02]  /*0c20*/  SHFL.IDX P0, R6, R2, R7, R9 ;  /* 0x0000000702067389 */ /* 0x0010640000000009 */
[----:B01----:R-:W-:Y:S05]  /*0c30*/  ENDCOLLECTIVE ;  /* 0x000000000000791b */ /* 0x003fea0003800000 */
.L_x_36357:
[----:B------:R-:W-:Y:S05]  /*0c40*/  BSYNC B0 ;  /* 0x0000000000007941 */ /* 0x000fea0003800000 */
.L_x_36356:
[----:B------:R-:W-:Y:S05]  /*0c50*/  BRA `(.L_x_36358) ;  /* 0xfffffff800f87947 */ /* 0x000fea000383ffff */
.L_x_36338:
[----:B------:R-:W-:Y:S01]  /*0c60*/  BSSY B0, `(.L_x_36359) ;  /* 0x0000007000007945 */ /* 0x000fe20003800000 */
[----:B------:R-:W-:Y:S01]  /*0c70*/  MOV R7, R5 ;  /* 0x0000000500077202 */ /* 0x000fe20000000f00 */
[----:B------:R-:W-:Y:S02]  /*0c80*/  IMAD.MOV.U32 R9, RZ, RZ, 0x101f ;  /* 0x0000101fff097424 */ /* 0x000fe400078e00ff */
[----:B------:R-:W-:-:S07]  /*0c90*/  IMAD.MOV.U32 R6, RZ, RZ, -0x1 ;  /* 0xffffffffff067424 */ /* 0x000fce00078e00ff */
[----:B0-----:R-:W-:Y:S05]  /*0ca0*/  WARPSYNC.COLLECTIVE R6, `(.L_x_36360) ;  /* 0x0000000006087348 */ /* 0x001fea0003c00000 */
[----:B0-----:R0:W1:Y:S02]  /*0cb0*/  SHFL.IDX P0, R6, R2, R7, R9 ;  /* 0x0000000702067389 */ /* 0x0010640000000009 */
[----:B01----:R-:W-:Y:S05]  /*0cc0*/  ENDCOLLECTIVE ;  /* 0x000000000000791b */ /* 0x003fea0003800000 */
.L_x_36360:
[----:B------:R-:W-:Y:S05]  /*0cd0*/  BSYNC B0 ;  /* 0x0000000000007941 */ /* 0x000fea0003800000 */
.L_x_36359:
[----:B------:R-:W-:Y:S05]  /*0ce0*/  BRA `(.L_x_36361) ;  /* 0xfffffff800e07947 */ /* 0x000fea000383ffff */
.L_x_36339:
[----:B------:R-:W-:Y:S01]  /*0cf0*/  BSSY B0, `(.L_x_36362) ;  /* 0x0000007000007945 */ /* 0x000fe20003800000 */
[----:B------:R-:W-:Y:S01]  /*0d00*/  MOV R7, R3 ;  /* 0x0000000300077202 */ /* 0x000fe20000000f00 */
[----:B------:R-:W-:Y:S02]  /*0d10*/  IMAD.MOV.U32 R9, RZ, RZ, 0x101f ;  /* 0x0000101fff097424 */ /* 0x000fe400078e00ff */
[----:B------:R-:W-:-:S07]  /*0d20*/  IMAD.MOV.U32 R6, RZ, RZ, -0x1 ;  /* 0xffffffffff067424 */ /* 0x000fce00078e00ff */
[----:B0-----:R-:W-:Y:S05]  /*0d30*/  WARPSYNC.COLLECTIVE R6, `(.L_x_36363) ;  /* 0x0000000006087348 */ /* 0x001fea0003c00000 */
[----:B0-----:R0:W1:Y:S02]  /*0d40*/  SHFL.IDX P0, R6, R2, R7, R9 ;  /* 0x0000000702067389 */ /* 0x0010640000000009 */
[----:B01----:R-:W-:Y:S05]  /*0d50*/  ENDCOLLECTIVE ;  /* 0x000000000000791b */ /* 0x003fea0003800000 */
.L_x_36363:
[----:B------:R-:W-:Y:S05]  /*0d60*/  BSYNC B0 ;  /* 0x0000000000007941 */ /* 0x000fea0003800000 */
.L_x_36362:
[----:B------:R-:W-:Y:S05]  /*0d70*/  BRA `(.L_x_36364) ;  /* 0xfffffff800c87947 */ /* 0x000fea000383ffff */
.L_x_36340:
[----:B------:R-:W-:Y:S01]  /*0d80*/  BSSY B0, `(.L_x_36365) ;  /* 0x0000007000007945 */ /* 0x000fe20003800000 */
[----:B------:R-:W-:Y:S01]  /*0d90*/  MOV R7, R4 ;  /* 0x0000000400077202 */ /* 0x000fe20000000f00 */
[----:B------:R-:W-:Y:S02]  /*0da0*/  IMAD.MOV.U32 R9, RZ, RZ, 0x101f ;  /* 0x0000101fff097424 */ /* 0x000fe400078e00ff */
[----:B------:R-:W-:-:S07]  /*0db0*/  IMAD.MOV.U32 R6, RZ, RZ, -0x1 ;  /* 0xffffffffff067424 */ /* 0x000fce00078e00ff */
[----:B0-----:R-:W-:Y:S05]  /*0dc0*/  WARPSYNC.COLLECTIVE R6, `(.L_x_36366) ;  /* 0x0000000006087348 */ /* 0x001fea0003c00000 */
[----:B0-----:R0:W1:Y:S02]  /*0dd0*/  SHFL.IDX P0, R6, R2, R7, R9 ;  /* 0x0000000702067389 */ /* 0x0010640000000009 */
[----:B01----:R-:W-:Y:S05]  /*0de0*/  ENDCOLLECTIVE ;  /* 0x000000000000791b */ /* 0x003fea0003800000 */
.L_x_36366:
[----:B------:R-:W-:Y:S05]  /*0df0*/  BSYNC B0 ;  /* 0x0000000000007941 */ /* 0x000fea0003800000 */
.L_x_36365:
[----:B------:R-:W-:Y:S05]  /*0e00*/  BRA `(.L_x_36367) ;  /* 0xfffffff800b07947 */ /* 0x000fea000383ffff */
.L_x_36341:
[----:B------:R-:W-:Y:S01]  /*0e10*/  BSSY B0, `(.L_x_36368) ;  /* 0x0000007000007945 */ /* 0x000fe20003800000 */
[----:B------:R-:W-:Y:S01]  /*0e20*/  MOV R7, R5 ;  /* 0x0000000500077202 */ /* 0x000fe20000000f00 */
[----:B------:R-:W-:Y:S02]  /*0e30*/  IMAD.MOV.U32 R9, RZ, RZ, 0x101f ;  /* 0x0000101fff097424 */ /* 0x000fe400078e00ff */
[----:B------:R-:W-:-:S07]  /*0e40*/  IMAD.MOV.U32 R6, RZ, RZ, -0x1 ;  /* 0xffffffffff067424 */ /* 0x000fce00078e00ff */
[----:B0-----:R-:W-:Y:S05]  /*0e50*/  WARPSYNC.COLLECTIVE R6, `(.L_x_36369) ;  /* 0x0000000006087348 */ /* 0x001fea0003c00000 */
[----:B0-----:R0:W1:Y:S02]  /*0e60*/  SHFL.IDX P0, R6, R2, R7, R9 ;  /* 0x0000000702067389 */ /* 0x0010640000000009 */
[----:B01----:R-:W-:Y:S05]  /*0e70*/  ENDCOLLECTIVE ;  /* 0x000000000000791b */ /* 0x003fea0003800000 */
.L_x_36369:
[----:B------:R-:W-:Y:S05]  /*0e80*/  BSYNC B0 ;  /* 0x0000000000007941 */ /* 0x000fea0003800000 */
.L_x_36368:
[----:B------:R-:W-:Y:S05]  /*0e90*/  BRA `(.L_x_36370) ;  /* 0xfffffff800987947 */ /* 0x000fea000383ffff */
.L_x_36342:
[----:B------:R-:W-:Y:S01]  /*0ea0*/  BSSY B0, `(.L_x_36371) ;  /* 0x0000007000007945 */ /* 0x000fe20003800000 */
[----:B------:R-:W-:Y:S01]  /*0eb0*/  MOV R7, R3 ;  /* 0x0000000300077202 */ /* 0x000fe20000000f00 */
[----:B------:R-:W-:Y:S02]  /*0ec0*/  IMAD.MOV.U32 R9, RZ, RZ, 0x101f ;  /* 0x0000101fff097424 */ /* 0x000fe400078e00ff */
[----:B------:R-:W-:-:S07]  /*0ed0*/  IMAD.MOV.U32 R6, RZ, RZ, -0x1 ;  /* 0xffffffffff067424 */ /* 0x000fce00078e00ff */
[----:B0-----:R-:W-:Y:S05]  /*0ee0*/  WARPSYNC.COLLECTIVE R6, `(.L_x_36372) ;  /* 0x0000000006087348 */ /* 0x001fea0003c00000 */
[----:B0-----:R0:W1:Y:S02]  /*0ef0*/  SHFL.IDX P0, R6, R2, R7, R9 ;  /* 0x0000000702067389 */ /* 0x0010640000000009 */
[----:B01----:R-:W-:Y:S05]  /*0f00*/  ENDCOLLECTIVE ;  /* 0x000000000000791b */ /* 0x003fea0003800000 */
.L_x_36372:
[----:B------:R-:W-:Y:S05]  /*0f10*/  BSYNC B0 ;  /* 0x0000000000007941 */ /* 0x000fea0003800000 */
.L_x_36371:
[----:B------:R-:W-:Y:S05]  /*0f20*/  BRA `(.L_x_36373) ;  /* 0xfffffff800807947 */ /* 0x000fea000383ffff */
.L_x_36343:
[----:B------:R-:W-:Y:S01]  /*0f30*/  BSSY B0, `(.L_x_36374) ;  /* 0x0000007000007945 */ /* 0x000fe20003800000 */
[----:B------:R-:W-:Y:S01]  /*0f40*/  MOV R7, R4 ;  /* 0x0000000400077202 */ /* 0x000fe20000000f00 */
[----:B------:R-:W-:Y:S02]  /*0f50*/  IMAD.MOV.U32 R9, RZ, RZ, 0x101f ;  /* 0x0000101fff097424 */ /* 0x000fe400078e00ff */
[----:B------:R-:W-:-:S07]  /*0f60*/  IMAD.MOV.U32 R6, RZ, RZ, -0x1 ;  /* 0xffffffffff067424 */ /* 0x000fce00078e00ff */
[----:B0-----:R-:W-:Y:S05]  /*0f70*/  WARPSYNC.COLLECTIVE R6, `(.L_x_36375) ;  /* 0x0000000006087348 */ /* 0x001fea0003c00000 */
[----:B0-----:R0:W1:Y:S02]  /*0f80*/  SHFL.IDX P0, R6, R2, R7, R9 ;  /* 0x0000000702067389 */ /* 0x0010640000000009 */
[----:B01----:R-:W-:Y:S05]  /*0f90*/  ENDCOLLECTIVE ;  /* 0x000000000000791b */ /* 0x003fea0003800000 */
.L_x_36375:
[----:B------:R-:W-:Y:S05]  /*0fa0*/  BSYNC B0 ;  /* 0x0000000000007941 */ /* 0x000fea0003800000 */
.L_x_36374:
[----:B------:R-:W-:Y:S05]  /*0fb0*/  BRA `(.L_x_36376) ;  /* 0xfffffff800687947 */ /* 0x000fea000383ffff */
.L_x_36344:
[----:B------:R-:W-:Y:S01]  /*0fc0*/  BSSY B0, `(.L_x_36377) ;  /* 0x0000007000007945 */ /* 0x000fe20003800000 */
[----:B------:R-:W-:Y:S01]  /*0fd0*/  MOV R7, R5 ;  /* 0x0000000500077202 */ /* 0x000fe20000000f00 */
[----:B------:R-:W-:Y:S02]  /*0fe0*/  IMAD.MOV.U32 R9, RZ, RZ, 0x101f ;  /* 0x0000101fff097424 */ /* 0x000fe400078e00ff */
[----:B------:R-:W-:-:S07]  /*0ff0*/  IMAD.MOV.U32 R6, RZ, RZ, -0x1 ;  /* 0xffffffffff067424 */ /* 0x000fce00078e00ff */
[----:B0-----:R-:W-:Y:S05]  /*1000*/  WARPSYNC.COLLECTIVE R6, `(.L_x_36378) ;  /* 0x0000000006087348 */ /* 0x001fea0003c00000 */
[----:B0-----:R0:W1:Y:S02]  /*1010*/  SHFL.IDX P0, R6, R2, R7, R9 ;  /* 0x0000000702067389 */ /* 0x0010640000000009 */
[----:B01----:R-:W-:Y:S05]  /*1020*/  ENDCOLLECTIVE ;  /* 0x000000000000791b */ /* 0x003fea0003800000 */
.L_x_36378:
[----:B------:R-:W-:Y:S05]  /*1030*/  BSYNC B0 ;  /* 0x0000000000007941 */ /* 0x000fea0003800000 */
.L_x_36377:
[----:B------:R-:W-:Y:S05]  /*1040*/  BRA `(.L_x_36379) ;  /* 0xfffffff800507947 */ /* 0x000fea000383ffff */
.L_x_36345:
[----:B------:R-:W-:Y:S01]  /*1050*/  BSSY B0, `(.L_x_36380) ;  /* 0x0000007000007945 */ /* 0x000fe20003800000 */
[----:B------:R-:W-:Y:S01]  /*1060*/  MOV R7, R3 ;  /* 0x0000000300077202 */ /* 0x000fe20000000f00 */
[----:B------:R-:W-:Y:S02]  /*1070*/  IMAD.MOV.U32 R9, RZ, RZ, 0x101f ;  /* 0x0000101fff097424 */ /* 0x000fe400078e00ff */
[----:B------:R-:W-:-:S07]  /*1080*/  IMAD.MOV.U32 R6, RZ, RZ, -0x1 ;  /* 0xffffffffff067424 */ /* 0x000fce00078e00ff */
[----:B0-----:R-:W-:Y:S05]  /*1090*/  WARPSYNC.COLLECTIVE R6, `(.L_x_36381) ;  /* 0x0000000006087348 */ /* 0x001fea0003c00000 */
[----:B0-----:R0:W1:Y:S02]  /*10a0*/  SHFL.IDX P0, R6, R2, R7, R9 ;  /* 0x0000000702067389 */ /* 0x0010640000000009 */
[----:B01----:R-:W-:Y:S05]  /*10b0*/  ENDCOLLECTIVE ;  /* 0x000000000000791b */ /* 0x003fea0003800000 */
.L_x_36381:
[----:B------:R-:W-:Y:S05]  /*10c0*/  BSYNC B0 ;  /* 0x0000000000007941 */ /* 0x000fea0003800000 */
.L_x_36380:
[----:B------:R-:W-:Y:S05]  /*10d0*/  BRA `(.L_x_36382) ;  /* 0xfffffff800387947 */ /* 0x000fea000383ffff */
.L_x_36346:
[----:B------:R-:W-:Y:S01]  /*10e0*/  BSSY B0, `(.L_x_36383) ;  /* 0x0000007000007945 */ /* 0x000fe20003800000 */
[----:B------:R-:W-:Y:S01]  /*10f0*/  MOV R7, R4 ;  /* 0x0000000400077202 */ /* 0x000fe20000000f00 */
[----:B------:R-:W-:Y:S02]  /*1100*/  IMAD.MOV.U32 R9, RZ, RZ, 0x101f ;  /* 0x0000101fff097424 */ /* 0x000fe400078e00ff */
[----:B------:R-:W-:-:S07]  /*1110*/  IMAD.MOV.U32 R6, RZ, RZ, -0x1 ;  /* 0xffffffffff067424 */ /* 0x000fce00078e00ff */
[----:B0-----:R-:W-:Y:S05]  /*1120*/  WARPSYNC.COLLECTIVE R6, `(.L_x_36384) ;  /* 0x0000000006087348 */ /* 0x001fea0003c00000 */
[----:B0-----:R0:W1:Y:S02]  /*1130*/  SHFL.IDX P0, R6, R2, R7, R9 ;  /* 0x0000000702067389 */ /* 0x0010640000000009 */
[----:B01----:R-:W-:Y:S05]  /*1140*/  ENDCOLLECTIVE ;  /* 0x000000000000791b */ /* 0x003fea0003800000 */
.L_x_36384:
[----:B------:R-:W-:Y:S05]  /*1150*/  BSYNC B0 ;  /* 0x0000000000007941 */ /* 0x000fea0003800000 */
.L_x_36383:
[----:B------:R-:W-:Y:S05]  /*1160*/  BRA `(.L_x_36385) ;  /* 0xfffffff800207947 */ /* 0x000fea000383ffff */
.L_x_36347:
[----:B------:R-:W-:Y:S01]  /*1170*/  BSSY B0, `(.L_x_36386) ;  /* 0x0000007000007945 */ /* 0x000fe20003800000 */
[----:B------:R-:W-:Y:S01]  /*1180*/  MOV R7, R5 ;  /* 0x0000000500077202 */ /* 0x000fe20000000f00 */
[----:B------:R-:W-:Y:S02]  /*1190*/  IMAD.MOV.U32 R9, RZ, RZ, 0x101f ;  /* 0x0000101fff097424 */ /* 0x000fe400078e00ff */
[----:B------:R-:W-:-:S07]  /*11a0*/  IMAD.MOV.U32 R6, RZ, RZ, -0x1 ;  /* 0xffffffffff067424 */ /* 0x000fce00078e00ff */
[----:B0-----:R-:W-:Y:S05]  /*11b0*/  WARPSYNC.COLLECTIVE R6, `(.L_x_36387) ;  /* 0x0000000006087348 */ /* 0x001fea0003c00000 */
[----:B0-----:R0:W1:Y:S02]  /*11c0*/  SHFL.IDX P0, R6, R2, R7, R9 ;  /* 0x0000000702067389 */ /* 0x0010640000000009 */
[----:B01----:R-:W-:Y:S05]  /*11d0*/  ENDCOLLECTIVE ;  /* 0x000000000000791b */ /* 0x003fea0003800000 */
.L_x_36387:
[----:B------:R-:W-:Y:S05]  /*11e0*/  BSYNC B0 ;  /* 0x0000000000007941 */ /* 0x000fea0003800000 */
.L_x_36386:
[----:B------:R-:W-:Y:S05]  /*11f0*/  BRA `(.L_x_36388) ;  /* 0xfffffff800087947 */ /* 0x000fea000383ffff */
.L_x_36348:
[----:B------:R-:W-:Y:S01]  /*1200*/  BSSY B0, `(.L_x_36389) ;  /* 0x0000007000007945 */ /* 0x000fe20003800000 */
[----:B------:R-:W-:Y:S01]  /*1210*/  MOV R7, R3 ;  /* 0x0000000300077202 */ /* 0x000fe20000000f00 */
[----:B------:R-:W-:Y:S02]  /*1220*/  IMAD.MOV.U32 R9, RZ, RZ, 0x101f ;  /* 0x0000101fff097424 */ /* 0x000fe400078e00ff */
[----:B------:R-:W-:-:S07]  /*1230*/  IMAD.MOV.U32 R6, RZ, RZ, -0x1 ;  /* 0xffffffffff067424 */ /* 0x000fce00078e00ff */
[----:B0-----:R-:W-:Y:S05]  /*1240*/  WARPSYNC.COLLECTIVE R6, `(.L_x_36390) ;  /* 0x0000000006087348 */ /* 0x001fea0003c00000 */
[----:B0-----:R0:W1:Y:S02]  /*1250*/  SHFL.IDX P0, R6, R2, R7, R9 ;  /* 0x0000000702067389 */ /* 0x0010640000000009 */
[----:B01----:R-:W-:Y:S05]  /*1260*/  ENDCOLLECTIVE ;  /* 0x000000000000791b */ /* 0x003fea0003800000 */
.L_x_36390:
[----:B------:R-:W-:Y:S05]  /*1270*/  BSYNC B0 ;  /* 0x0000000000007941 */ /* 0x000fea0003800000 */
.L_x_36389:
[----:B------:R-:W-:Y:S05]  /*1280*/  BRA `(.L_x_36391) ;  /* 0xfffffff400f07947 */ /* 0x000fea000383ffff */
.L_x_36349:
[----:B------:R-:W-:Y:S01]  /*1290*/  BSSY B0, `(.L_x_36392) ;  /* 0x0000007000007945 */ /* 0x000fe20003800000 */
[----:B------:R-:W-:Y:S01]  /*12a0*/  MOV R7, R4 ;  /* 0x0000000400077202 */ /* 0x000fe20000000f00 */
[----:B------:R-:W-:Y:S02]  /*12b0*/  IMAD.MOV.U32 R9, RZ, RZ, 0x101f ;  /* 0x0000101fff097424 */ /* 0x000fe400078e00ff */
[----:B------:R-:W-:-:S07]  /*12c0*/  IMAD.MOV.U32 R6, RZ, RZ, -0x1 ;  /* 0xffffffffff067424 */ /* 0x000fce00078e00ff */
[----:B0-----:R-:W-:Y:S05]  /*12d0*/  WARPSYNC.COLLECTIVE R6, `(.L_x_36393) ;  /* 0x0000000006087348 */ /* 0x001fea0003c00000 */
[----:B0-----:R0:W1:Y:S02]  /*12e0*/  SHFL.IDX P0, R6, R2, R7, R9 ;  /* 0x0000000702067389 */ /* 0x0010640000000009 */
[----:B01----:R-:W-:Y:S05]  /*12f0*/  ENDCOLLECTIVE ;  /* 0x000000000000791b */ /* 0x003fea0003800000 */
.L_x_36393:
[----:B------:R-:W-:Y:S05]  /*1300*/  BSYNC B0 ;  /* 0x0000000000007941 */ /* 0x000fea0003800000 */
.L_x_36392:
[----:B------:R-:W-:Y:S05]  /*1310*/  BRA `(.L_x_36394) ;  /* 0xfffffff400d47947 */ /* 0x000fea000383ffff */
.L_x_36350:
[----:B------:R-:W-:Y:S01]  /*1320*/  BSSY B0, `(.L_x_36395) ;  /* 0x0000007000007945 */ /* 0x000fe20003800000 */
[----:B------:R-:W-:Y:S01]  /*1330*/  MOV R7, R0 ;  /* 0x0000000000077202 */ /* 0x000fe20000000f00 */
[----:B------:R-:W-:Y:S02]  /*1340*/  IMAD.MOV.U32 R9, RZ, RZ, 0x101f ;  /* 0x0000101fff097424 */ /* 0x000fe400078e00ff */
[----:B------:R-:W-:-:S07]  /*1350*/  IMAD.MOV.U32 R6, RZ, RZ, -0x1 ;  /* 0xffffffffff067424 */ /* 0x000fce00078e00ff */
[----:B0-----:R-:W-:Y:S05]  /*1360*/  WARPSYNC.COLLECTIVE R6, `(.L_x_36396) ;  /* 0x0000000006087348 */ /* 0x001fea0003c00000 */
[----:B0-----:R0:W1:Y:S02]  /*1370*/  SHFL.IDX P0, R6, R2, R7, R9 ;  /* 0x0000000702067389 */ /* 0x0010640000000009 */
[----:B01----:R-:W-:Y:S05]  /*1380*/  ENDCOLLECTIVE ;  /* 0x000000000000791b */ /* 0x003fea0003800000 */
.L_x_36396:
[----:B------:R-:W-:Y:S05]  /*1390*/  BSYNC B0 ;  /* 0x0000000000007941 */ /* 0x000fea0003800000 */
.L_x_36395:
[----:B------:R-:W-:Y:S05]  /*13a0*/  BRA `(.L_x_36334) ;  /* 0xfffffff400bc7947 */ /* 0x000fea000383ffff */
        .weak           $__internal_712_$__cuda_sm20_div_u16
        .type           $__internal_712_$__cuda_sm20_div_u16,@function
        .size           $__internal_712_$__cuda_sm20_div_u16,(.L_x_39215 - $__internal_712_$__cuda_sm20_div_u16)
$__internal_712_$__cuda_sm20_div_u16:
        /* <DEDUP_REMOVED lines=18> */
[----:B------:R-:W-:Y:S06]  /*14d0*/  RET.REL.NODEC R2 `(_Z9cuda_gemmIiLi128ELi1ELi1ELi32ELi16ELi16ELi64ELi1ELi1EEviiiPT_S1_S1_iii) ;  /* 0xffffffe802c87950 */ /* 0x000fec0003c3ffff */
.L_x_36397:
        /* <DEDUP_REMOVED lines=10> */
.L_x_39215:


//--------------------- .text._Z9cuda_gemmIiLi128ELi1ELi1ELi32ELi16ELi16ELi64ELi1ELi0EEviiiPT_S1_S1_iii --------------------------
	.section	.text._Z9cuda_gemmIiLi128ELi1ELi1ELi32ELi16ELi16ELi64ELi1ELi0EEviiiPT_S1_S1_iii,"ax",@progbits
	.align	128
        .global         _Z9cuda_gemmIiLi128ELi1ELi1ELi32ELi16ELi16ELi64ELi1ELi0EEviiiPT_S1_S1_iii
        .type           _Z9cuda_gemmIiLi128ELi1ELi1ELi32ELi16ELi16ELi64ELi1ELi0EEviiiPT_S1_S1_iii,@function
        .size           _Z9cuda_gemmIiLi128ELi1ELi1ELi32ELi16ELi16ELi64ELi1ELi0EEviiiPT_S1_S1_iii,(.L_x_39216 - _Z9cuda_gemmIiLi128ELi1ELi1ELi32ELi16ELi16ELi64ELi1ELi0EEviiiPT_S1_S1_iii)
        .other          _Z9cuda_gemmIiLi128ELi1ELi1ELi32ELi16ELi16ELi64ELi1ELi0EEviiiPT_S1_S1_iii,@"STO_CUDA_ENTRY STV_DEFAULT"
_Z9cuda_gemmIiLi128ELi1ELi1ELi32ELi16ELi16ELi64ELi1ELi0EEviiiPT_S1_S1_iii:
.text._Z9cuda_gemmIiLi128ELi1ELi1ELi32ELi16ELi16ELi64ELi1ELi0EEviiiPT_S1_S1_iii:
        /* <DEDUP_REMOVED lines=66> */
.L_x_36400:
        /* <DEDUP_REMOVED lines=25> */
.L_x_36399:
[----:B------:R-:W-:Y:S05]  /*05b0*/  BSYNC.RECONVERGENT B0 ;  /* 0x0000000000007941 */ /* 0x000fea0003800200 */
.L_x_36398:
        /* <DEDUP_REMOVED lines=23> */
.L_x_36403:
[----:B0-----:R0:W2:Y:S01]  /*0730*/  LDG.E.128 R12, desc[UR6][R8.64] ;  /* 0x00000006080c7981 */ /* 0x0010a2000c1e1d00 */
[----:B---3--:R-:W-:-:S05]  /*0740*/  IMAD R0, R11, 0x4, R0 ;  /* 0x000000040b007824 */ /* 0x008fca00078e0200 */
[----:B------:R-:W-:Y:S01]  /*0750*/  ISETP.GE.U32.AND P0, PT, R0, 0x20, PT ;  /* 0x000000200000780c */ /* 0x000fe20003f06070 */
[C---:B0-----:R-:W-:Y:S01]  /*0760*/  IMAD.WIDE.U32 R8, R11.reuse, 0x10, R8 ;  /* 0x000000100b087825 */ /* 0x041fe200078e0008 */
[----:B--2---:R0:W-:Y:S03]  /*0770*/  STS.128 [R7], R12 ;  /* 0x0000000c07007388 */ /* 0x0041e60000000c00 */
[----:B0-----:R-:W-:-:S08]  /*0780*/  IMAD R7, R11, 0x10, R7 ;  /* 0x000000100b077824 */ /* 0x001fd000078e0207 */
[----:B------:R-:W-:Y:S05]  /*0790*/  @!P0 BRA `(.L_x_36403) ;  /* 0xfffffffc00e48947 */ /* 0x000fea000383ffff */
.L_x_36402:
[----:B------:R-:W-:Y:S05]  /*07a0*/  BSYNC.RECONVERGENT B0 ;  /* 0x0000000000007941 */ /* 0x000fea0003800200 */
.L_x_36401:
        /* <DEDUP_REMOVED lines=29> */
.L_x_36405:
        /* <DEDUP_REMOVED lines=11> */
.L_x_36406:
        /* <DEDUP_REMOVED lines=11> */
.L_x_36407:
        /* <DEDUP_REMOVED lines=12> */
.L_x_36408:
        /* <DEDUP_REMOVED lines=11> */
.L_x_36409:
        /* <DEDUP_REMOVED lines=11> */
.L_x_36410:
        /* <DEDUP_REMOVED lines=11> */
.L_x_36411:
        /* <DEDUP_REMOVED lines=12> */
.L_x_36412:
        /* <DEDUP_REMOVED lines=10> */
.L_x_36413:
        /* <DEDUP_REMOVED lines=11> */
.L_x_36414:
        /* <DEDUP_REMOVED lines=11> */
.L_x_36415:
        /* <DEDUP_REMOVED lines=10> */
.L_x_36416:
        /* <DEDUP_REMOVED lines=10> */
.L_x_36417:
        /* <DEDUP_REMOVED lines=10> */
.L_x_36418:
        /* <DEDUP_REMOVED lines=10> */
.L_x_36419:
        /* <DEDUP_REMOVED lines=10> */
.L_x_36420:
        /* <DEDUP_REMOVED lines=87> */
[----:B--234-:R-:W-:Y:S05]  /*1900*/  CALL.REL.NOINC `($__internal_713_$__cuda_sm20_div_s16) ;  /* 0x0000001400607944 */ /* 0x01cfea0003c00000 */
        /* <DEDUP_REMOVED lines=10> */
.L_x_36454:
        /* <DEDUP_REMOVED lines=16> */
.L_x_36457:
[----:B-1----:R-:W-:-:S07]  /*1ab0*/  IMAD R56, R32, R57, RZ ;  /* 0x0000003920387224 */ /* 0x002fce00078e02ff */
.L_x_36422:
[----:B------:R-:W-:-:S13]  /*1ac0*/  ISETP.GE.AND P2, PT, R55, 0x2, PT ;  /* 0x000000023700780c */ /* 0x000fda0003f46270 */
[----:B------:R-:W-:Y:S05]  /*1ad0*/  @!P2 BRA `(.L_x_36424) ;  /* 0x000000000010a947 */ /* 0x000fea0003800000 */
[----:B------:R-:W-:-:S03]  /*1ae0*/  UMOV UR4, 0xffffffff ;  /* 0xffffffff00047882 */ /* 0x000fc60000000000 */
[----:B------:R-:W-:Y:S05]  /*1af0*/  BRA.DIV UR4, `(.L_x_36425) ;  /* 0x0000000a04c47947 */ /* 0x000fea000b800000 */
[----:B------:R1:W2:Y:S02]  /*1b00*/  SHFL.IDX PT, R57, R54, R15, 0x101f ;  /* 0x00101f0f36397589 */ /* 0x0002a400000e0000 */
.L_x_36460:
[----:B--2---:R-:W-:-:S07]  /*1b10*/  IMAD R56, R31, R57, R56 ;  /* 0x000000391f387224 */ /* 0x004fce00078e0238 */
.L_x_36424:
[----:B------:R-:W-:-:S13]  /*1b20*/  ISETP.GE.AND P2, PT, R55, 0x3, PT ;  /* 0x000000033700780c */ /* 0x000fda0003f46270 */
[----:B------:R-:W-:Y:S05]  /*1b30*/  @!P2 BRA `(.L_x_36426) ;  /* 0x000000000010a947 */ /* 0x000fea0003800000 */
[----:B------:R-:W-:-:S03]  /*1b40*/  UMOV UR4, 0xffffffff ;  /* 0xffffffff00047882 */ /* 0x000fc60000000000 */
[----:B------:R-:W-:Y:S05]  /*1b50*/  BRA.DIV UR4, `(.L_x_36427) ;  /* 0x0000000a04d07947 */ /* 0x000fea000b800000 */
[----:B------:R2:W3:Y:S02]  /*1b60*/  SHFL.IDX PT, R57, R54, R14, 0x101f ;  /* 0x00101f0e36397589 */ /* 0x0004e400000e0000 */
.L_x_36463:
[----:B---3--:R-:W-:-:S07]  /*1b70*/  IMAD R56, R30, R57, R56 ;  /* 0x000000391e387224 */ /* 0x008fce00078e0238 */
.L_x_36426:
[----:B------:R-:W-:-:S13]  /*1b80*/  ISETP.GE.AND P2, PT, R55, 0x4, PT ;  /* 0x000000043700780c */ /* 0x000fda0003f46270 */
[----:B------:R-:W-:Y:S05]  /*1b90*/  @!P2 BRA `(.L_x_36428) ;  /* 0x000000000010a947 */ /* 0x000fea0003800000 */
[----:B------:R-:W-:-:S03]  /*1ba0*/  UMOV UR4, 0xffffffff ;  /* 0xffffffff00047882 */ /* 0x000fc60000000000 */
[----:B------:R-:W-:Y:S05]  /*1bb0*/  BRA.DIV UR4, `(.L_x_36429) ;  /* 0x0000000a04dc7947 */ /* 0x000fea000b800000 */
[----:B------:R3:W4:Y:S02]  /*1bc0*/  SHFL.IDX PT, R57, R54, R13, 0x101f ;  /* 0x00101f0d36397589 */ /* 0x00072400000e0000 */
.L_x_36466:
[----:B----4-:R-:W-:-:S07]  /*1bd0*/  IMAD R56, R29, R57, R56 ;  /* 0x000000391d387224 */ /* 0x010fce00078e0238 */
.L_x_36428:
[----:B------:R-:W-:-:S13]  /*1be0*/  ISETP.GE.AND P2, PT, R55, 0x5, PT ;  /* 0x000000053700780c */ /* 0x000fda0003f46270 */
[----:B------:R-:W-:Y:S05]  /*1bf0*/  @!P2 BRA `(.L_x_36430) ;  /* 0x000000000010a947 */ /* 0x000fea0003800000 */
[----:B------:R-:W-:-:S03]  /*1c00*/  UMOV UR4, 0xffffffff ;  /* 0xffffffff00047882 */ /* 0x000fc60000000000 */
[----:B------:R-:W-:Y:S05]  /*1c10*/  BRA.DIV UR4, `(.L_x_36431) ;  /* 0x0000000a04e87947 */ /* 0x000fea000b800000 */
[----:B------:R4:W0:Y:S02]  /*1c20*/  SHFL.IDX PT, R57, R54, R12, 0x101f ;  /* 0x00101f0c36397589 */ /* 0x00082400000e0000 */
.L_x_36469:
[----:B0-----:R-:W-:-:S07]  /*1c30*/  IMAD R56, R28, R57, R56 ;  /* 0x000000391c387224 */ /* 0x001fce00078e0238 */
.L_x_36430:
[----:B------:R-:W-:-:S13]  /*1c40*/  ISETP.GE.AND P2, PT, R55, 0x6, PT ;  /* 0x000000063700780c */ /* 0x000fda0003f46270 */
[----:B------:R-:W-:Y:S05]  /*1c50*/  @!P2 BRA `(.L_x_36432) ;  /* 0x000000000010a947 */ /* 0x000fea0003800000 */
[----:B------:R-:W-:-:S03]  /*1c60*/  UMOV UR4, 0xffffffff ;  /* 0xffffffff00047882 */ /* 0x000fc60000000000 */
[----:B------:R-:W-:Y:S05]  /*1c70*/  BRA.DIV UR4, `(.L_x_36433) ;  /* 0x0000000a04f47947 */ /* 0x000fea000b800000 */
[----:B------:R0:W0:Y:S02]  /*1c80*/  SHFL.IDX PT, R57, R54, R11, 0x101f ;  /* 0x00101f0b36397589 */ /* 0x00002400000e0000 */
.L_x_36472:
[----:B0-----:R-:W-:-:S07]  /*1c90*/  IMAD R56, R27, R57, R56 ;  /* 0x000000391b387224 */ /* 0x001fce00078e0238 */
.L_x_36432:
[----:B------:R-:W-:-:S13]  /*1ca0*/  ISETP.GE.AND P2, PT, R55, 0x7, PT ;  /* 0x000000073700780c */ /* 0x000fda0003f46270 */
[----:B------:R-:W-:Y:S05]  /*1cb0*/  @!P2 BRA `(.L_x_36434) ;  /* 0x000000000010a947 */ /* 0x000fea0003800000 */
[----:B------:R-:W-:-:S03]  /*1cc0*/  UMOV UR4, 0xffffffff ;  /* 0xffffffff00047882 */ /* 0x000fc60000000000 */
[----:B------:R-:W-:Y:S05]  /*1cd0*/  BRA.DIV UR4, `(.L_x_36435) ;  /* 0x0000000e04007947 */ /* 0x000fea000b800000 */
[----:B------:R0:W0:Y:S02]  /*1ce0*/  SHFL.IDX PT, R57, R54, R10, 0x101f ;  /* 0x00101f0a36397589 */ /* 0x00002400000e0000 */
.L_x_36475:
[----:B0-----:R-:W-:-:S07]  /*1cf0*/  IMAD R56, R26, R57, R56 ;  /* 0x000000391a387224 */ /* 0x001fce00078e0238 */
.L_x_36434:
[----:B------:R-:W-:-:S13]  /*1d00*/  ISETP.GE.AND P2, PT, R55, 0x8, PT ;  /* 0x000000083700780c */ /* 0x000fda0003f46270 */
[----:B------:R-:W-:Y:S05]  /*1d10*/  @!P2 BRA `(.L_x_36436) ;  /* 0x000000000010a947 */ /* 0x000fea0003800000 */
[----:B------:R-:W-:-:S03]  /*1d20*/  UMOV UR4, 0xffffffff ;  /* 0xffffffff00047882 */ /* 0x000fc60000000000 */
[----:B------:R-:W-:Y:S05]  /*1d30*/  BRA.DIV UR4, `(.L_x_36437) ;  /* 0x0000000e040c7947 */ /* 0x000fea000b800000 */
[----:B------:R0:W0:Y:S02]  /*1d40*/  SHFL.IDX PT, R57, R54, R9, 0x101f ;  /* 0x00101f0936397589 */ /* 0x00002400000e0000 */
.L_x_36478:
[----:B0-----:R-:W-:-:S07]  /*1d50*/  IMAD R56, R25, R57, R56 ;  /* 0x0000003919387224 */ /* 0x001fce00078e0238 */
.L_x_36436:
        /* <DEDUP_REMOVED lines=9> */
.L_x_36481:
[----:B0-----:R-:W-:-:S07]  /*1df0*/  IMAD R56, R24, R57, R56 ;  /* 0x0000003918387224 */ /* 0x001fce00078e0238 */
.L_x_36438:
[----:B------:R-:W-:-:S13]  /*1e00*/  ISETP.GE.AND P2, PT, R55, 0xa, PT ;  /* 0x0000000a3700780c */ /* 0x000fda0003f46270 */
[----:B------:R-:W-:Y:S05]  /*1e10*/  @!P2 BRA `(.L_x_36440) ;  /* 0x000000000010a947 */ /* 0x000fea0003800000 */
[----:B------:R-:W-:-:S03]  /*1e20*/  UMOV UR4, 0xffffffff ;  /* 0xffffffff00047882 */ /* 0x000fc60000000000 */
[----:B------:R-:W-:Y:S05]  /*1e30*/  BRA.DIV UR4, `(.L_x_36441) ;  /* 0x0000000e04147947 */ /* 0x000fea000b800000 */
[----:B------:R0:W0:Y:S02]  /*1e40*/  SHFL.IDX PT, R57, R54, R8, 0x101f ;  /* 0x00101f0836397589 */ /* 0x00002400000e0000 */
.L_x_36484:
[----:B0-----:R-:W-:-:S07]  /*1e50*/  IMAD R56, R23, R57, R56 ;  /* 0x0000003917387224 */ /* 0x001fce00078e0238 */
.L_x_36440:
[----:B------:R-:W-:-:S13]  /*1e60*/  ISETP.GE.AND P2, PT, R55, 0xb, PT ;  /* 0x0000000b3700780c */ /* 0x000fda0003f46270 */
[----:B------:R-:W-:Y:S05]  /*1e70*/  @!P2 BRA `(.L_x_36442) ;  /* 0x000000000010a947 */ /* 0x000fea0003800000 */
[----:B------:R-:W-:-:S03]  /*1e80*/  UMOV UR4, 0xffffffff ;  /* 0xffffffff00047882 */ /* 0x000fc60000000000 */
[----:B------:R-:W-:Y:S05]  /*1e90*/  BRA.DIV UR4, `(.L_x_36443) ;  /* 0x0000000e04207947 */ /* 0x000fea000b800000 */
[----:B------:R0:W0:Y:S02]  /*1ea0*/  SHFL.IDX PT, R57, R54, R7, 0x101f ;  /* 0x00101f0736397589 */ /* 0x00002400000e0000 */
.L_x_36487:
[----:B0-----:R-:W-:-:S07]  /*1eb0*/  IMAD R56, R22, R57, R56 ;  /* 0x0000003916387224 */ /* 0x001fce00078e0238 */
.L_x_36442:
[----:B------:R-:W-:-:S13]  /*1ec0*/  ISETP.GE.AND P2, PT, R55, 0xc, PT ;  /* 0x0000000c3700780c */ /* 0x000fda0003f46270 */
[----:B------:R-:W-:Y:S05]  /*1ed0*/  @!P2 BRA `(.L_x_36444) ;  /* 0x000000000010a947 */ /* 0x000fea0003800000 */
[----:B------:R-:W-:-:S03]  /*1ee0*/  UMOV UR4, 0xffffffff ;  /* 0xffffffff00047882 */ /* 0x000fc60000000000 */
[----:B------:R-:W-:Y:S05]  /*1ef0*/  BRA.DIV UR4, `(.L_x_36445) ;  /* 0x0000000e042c7947 */ /* 0x000fea000b800000 */
[----:B------:R0:W0:Y:S02]  /*1f00*/  SHFL.IDX PT, R57, R54, R37, 0x101f ;  /* 0x00101f2536397589 */ /* 0x00002400000e0000 */
.L_x_36490:
[----:B0-----:R-:W-:-:S07]  /*1f10*/  IMAD R56, R21, R57, R56 ;  /* 0x0000003915387224 */ /* 0x001fce00078e0238 */
.L_x_36444:
[----:B------:R-:W-:-:S13]  /*1f20*/  ISETP.GE.AND P2, PT, R55, 0xd, PT ;  /* 0x0000000d3700780c */ /* 0x000fda0003f46270 */
[----:B------:R-:W-:Y:S05]  /*1f30*/  @!P2 BRA `(.L_x_36446) ;  /* 0x000000000010a947 */ /* 0x000fea0003800000 */
[----:B------:R-:W-:-:S03]  /*1f40*/  UMOV UR4, 0xffffffff ;  /* 0xffffffff00047882 */ /* 0x000fc60000000000 */
[----:B------:R-:W-:Y:S05]  /*1f50*/  BRA.DIV UR4, `(.L_x_36447) ;  /* 0x0000000e04387947 */ /* 0x000fea000b800000 */
[----:B------:R0:W0:Y:S02]  /*1f60*/  SHFL.IDX PT, R57, R54, R36, 0x101f ;  /* 0x00101f2436397589 */ /* 0x00002400000e0000 */
.L_x_36493:
[----:B0-----:R-:W-:-:S07]  /*1f70*/  IMAD R56, R20, R57, R56 ;  /* 0x0000003914387224 */ /* 0x001fce00078e0238 */
.L_x_36446:
[----:B------:R-:W-:-:S13]  /*1f80*/  ISETP.GE.AND P2, PT, R55, 0xe, PT ;  /* 0x0000000e3700780c */ /* 0x000fda0003f46270 */
[----:B------:R-:W-:Y:S05]  /*1f90*/  @!P2 BRA `(.L_x_36448) ;  /* 0x000000000010a947 */ /* 0x000fea0003800000 */
[----:B------:R-:W-:-:S03]  /*1fa0*/  UMOV UR4, 0xffffffff ;  /* 0xffffffff00047882 */ /* 0x000fc60000000000 */
[----:B------:R-:W-:Y:S05]  /*1fb0*/  BRA.DIV UR4, `(.L_x_36449) ;  /* 0x0000000e04447947 */ /* 0x000fea000b800000 */
[----:B------:R0:W0:Y:S02]  /*1fc0*/  SHFL.IDX PT, R57, R54, R35, 0x101f ;  /* 0x00101f2336397589 */ /* 0x00002400000e0000 */
.L_x_36496:
[----:B0-----:R-:W-:-:S07]  /*1fd0*/  IMAD R56, R19, R57, R56 ;  /* 0x0000003913387224 */ /* 0x001fce00078e0238 */
.L_x_36448:
[----:B------:R-:W-:-:S13]  /*1fe0*/  ISETP.GE.AND P2, PT, R55, 0xf, PT ;  /* 0x0000000f3700780c */ /* 0x000fda0003f46270 */
[----:B------:R-:W-:Y:S05]  /*1ff0*/  @!P2 BRA `(.L_x_36450) ;  /* 0x000000000010a947 */ /* 0x000fea0003800000 */
[----:B------:R-:W-:-:S03]  /*2000*/  UMOV UR4, 0xffffffff ;  /* 0xffffffff00047882 */ /* 0x000fc60000000000 */
[----:B------:R-:W-:Y:S05]  /*2010*/  BRA.DIV UR4, `(.L_x_36451) ;  /* 0x0000000e04507947 */ /* 0x000fea000b800000 */
[----:B------:R0:W0:Y:S02]  /*2020*/  SHFL.IDX PT, R57, R54, R34, 0x101f ;  /* 0x00101f2236397589 */ /* 0x00002400000e0000 */
.L_x_36499:
[----:B0-----:R-:W-:-:S07]  /*2030*/  IMAD R56, R18, R57, R56 ;  /* 0x0000003912387224 */ /* 0x001fce00078e0238 */
.L_x_36450:
[----:B------:R-:W-:-:S13]  /*2040*/  ISETP.GE.AND P2, PT, R55, 0x10, PT ;  /* 0x000000103700780c */ /* 0x000fda0003f46270 */
[----:B------:R-:W-:Y:S05]  /*2050*/  @!P2 BRA `(.L_x_36452) ;  /* 0x000000040024a947 */ /* 0x000fea0003800000 */
[----:B------:R-:W-:-:S03]  /*2060*/  UMOV UR4, 0xffffffff ;  /* 0xffffffff00047882 */ /* 0x000fc60000000000 */
[----:B------:R-:W-:Y:S05]  /*2070*/  BRA.DIV UR4, `(.L_x_36453) ;  /* 0x0000000e045c7947 */ /* 0x000fea000b800000 */
[----:B01234-:R0:W1:Y:S02]  /*2080*/  SHFL.IDX PT, R54, R54, R16, 0x101f ;  /* 0x00101f1036367589 */ /* 0x01f06400000e0000 */
.L_x_36502:
[----:B-1----:R-:W-:Y:S01]  /*2090*/  IMAD R56, R17, R54, R56 ;  /* 0x0000003611387224 */ /* 0x002fe200078e0238 */
[----:B------:R-:W-:Y:S06]  /*20a0*/  BRA `(.L_x_36452) ;  /* 0x0000000400107947 */ /* 0x000fec0003800000 */
.L_x_36421:
        /* <DEDUP_REMOVED lines=68> */
.L_x_36452:
[----:B------:R-:W-:Y:S01]  /*24f0*/  IMAD.IADD R38, R56, 0x1, R38 ;  /* 0x0000000138267824 */ /* 0x000fe200078e0226 */
[----:B------:R-:W-:Y:S06]  /*2500*/  @!P1 BRA `(.L_x_36454) ;  /* 0xfffffff400289947 */ /* 0x000fec000383ffff */
.L_x_36404:
[----:B-1----:R-:W1:Y:S01]  /*2510*/  LDC.64 R2, c[0x0][0x3a0] ;  /* 0x0000e800ff027b82 */ /* 0x002e620000000a00 */
[----:B------:R-:W-:Y:S05]  /*2520*/  WARPSYNC.ALL ;  /* 0x0000000000007948 */ /* 0x000fea0003800000 */
[----:B------:R-:W-:-:S04]  /*2530*/  IMAD R5, R5, 0x20, R6 ;  /* 0x0000002005057824 */ /* 0x000fc800078e0206 */
[----:B-1----:R-:W-:Y:S01]  /*2540*/  IMAD.WIDE.U32 R2, R5, 0x4, R2 ;  /* 0x0000000405027825 */ /* 0x002fe200078e0002 */
[----:B------:R-:W-:Y:S06]  /*2550*/  BAR.SYNC.DEFER_BLOCKING 0x0 ;  /* 0x0000000000007b1d */ /* 0x000fec0000010000 */
[----:B------:R-:W-:Y:S01]  /*2560*/  STG.E desc[UR6][R2.64], R38 ;  /* 0x0000002602007986 */ /* 0x000fe2000c101906 */
[----:B------:R-:W-:Y:S05]  /*2570*/  EXIT ;  /* 0x000000000000794d */ /* 0x000fea0003800000 */
.L_x_36423:
[----:B------:R-:W-:Y:S01]  /*2580*/  BSSY B0, `(.L_x_36455) ;  /* 0x0000007000007945 */ /* 0x000fe20003800000 */
[----:B------:R-:W-:Y:S01]  /*2590*/  IMAD.MOV.U32 R58, RZ, RZ, R57 ;  /* 0x000000ffff3a7224 */ /* 0x000fe200078e0039 */
[----:B------:R-:W-:Y:S01]  /*25a0*/  MOV R57, 0xffffffff ;  /* 0xffffffff00397802 */ /* 0x000fe20000000f00 */
[----:B------:R-:W-:-:S07]  /*25b0*/  IMAD.MOV.U32 R59, RZ, RZ, 0x101f ;  /* 0x0000101fff3b7424 */ /* 0x000fce00078e00ff */
[----:B------:R-:W-:Y:S05]  /*25c0*/  WARPSYNC.COLLECTIVE R57, `(.L_x_36456) ;  /* 0x0000000039087348 */ /* 0x000fea0003c00000 */
[----:B------:R0:W1:Y:S02]  /*25d0*/  SHFL.IDX P2, R57, R54, R58, R59 ;  /* 0x0000003a36397389 */ /* 0x000064000004003b */
[----:B01----:R-:W-:Y:S05]  /*25e0*/  ENDCOLLECTIVE ;  /* 0x000000000000791b */ /* 0x003fea0003800000 */
.L_x_36456:
[----:B------:R-:W-:Y:S05]  /*25f0*/  BSYNC B0 ;  /* 0x0000000000007941 */ /* 0x000fea0003800000 */
.L_x_36455:
[----:B------:R-:W-:Y:S05]  /*2600*/  BRA `(.L_x_36457) ;  /* 0xfffffff400287947 */ /* 0x000fea000383ffff */
.L_x_36425:
[----:B------:R-:W-:Y:S01]  /*2610*/  BSSY B0, `(.L_x_36458) ;  /* 0x0000007000007945 */ /* 0x000fe20003800000 */
[----:B------:R-:W-:Y:S02]  /*2620*/  IMAD.MOV.U32 R58, RZ, RZ, R15 ;  /* 0x000000ffff3a7224 */ /* 0x000fe400078e000f */
[----:B------:R-:W-:Y:S02]  /*2630*/  IMAD.MOV.U32 R59, RZ, RZ, 0x101f ;  /* 0x0000101fff3b7424 */ /* 0x000fe400078e00ff */
[----:B------:R-:W-:-:S07]  /*2640*/  IMAD.MOV.U32 R57, RZ, RZ, -0x1 ;  /* 0xffffffffff397424 */ /* 0x000fce00078e00ff */
[----:B0-----:R-:W-:Y:S05]  /*2650*/  WARPSYNC.COLLECTIVE R57, `(.L_x_36459) ;  /* 0x0000000039087348 */ /* 0x001fea0003c00000 */
[----:B------:R1:W2:Y:S02]  /*2660*/  SHFL.IDX P2, R57, R54, R58, R59 ;  /* 0x0000003a36397389 */ /* 0x0002a4000004003b */
[----:B012---:R-:W-:Y:S05]  /*2670*/  ENDCOLLECTIVE ;  /* 0x000000000000791b */ /* 0x007fea0003800000 */
.L_x_36459:
[----:B------:R-:W-:Y:S05]  /*2680*/  BSYNC B0 ;  /* 0x0000000000007941 */ /* 0x000fea0003800000 */
.L_x_36458:
[----:B------:R-:W-:Y:S05]  /*2690*/  BRA `(.L_x_36460) ;  /* 0xfffffff4001c7947 */ /* 0x000fea000383ffff */
.L_x_36427:
[----:B------:R-:W-:Y:S01]  /*26a0*/  HFMA2 R59, -RZ, RZ, 0, 0.000503063201904296875 ;  /* 0x0000101fff3b7431 */ /* 0x000fe200000001ff */
[----:B------:R-:W-:Y:S01]  /*26b0*/  BSSY B0, `(.L_x_36461) ;  /* 0x0000006000007945 */ /* 0x000fe20003800000 */
[----:B------:R-:W-:Y:S02]  /*26c0*/  IMAD.MOV.U32 R58, RZ, RZ, R14 ;  /* 0x000000ffff3a7224 */ /* 0x000fe400078e000e */
[----:B------:R-:W-:-:S07]  /*26d0*/  IMAD.MOV.U32 R57, RZ, RZ, -0x1 ;  /* 0xffffffffff397424 */ /* 0x000fce00078e00ff */
[----:B01----:R-:W-:Y:S05]  /*26e0*/  WARPSYNC.COLLECTIVE R57, `(.L_x_36462) ;  /* 0x0000000039087348 */ /* 0x003fea0003c00000 */
[----:B------:R2:W3:Y:S02]  /*26f0*/  SHFL.IDX P2, R57, R54, R58, R59 ;  /* 0x0000003a36397389 */ /* 0x0004e4000004003b */
[----:B0123--:R-:W-:Y:S05]  /*2700*/  ENDCOLLECTIVE ;  /* 0x000000000000791b */ /* 0x00ffea0003800000 */
.L_x_36462:
[----:B------:R-:W-:Y:S05]  /*2710*/  BSYNC B0 ;  /* 0x0000000000007941 */ /* 0x000fea0003800000 */
.L_x_36461:
[----:B------:R-:W-:Y:S05]  /*2720*/  BRA `(.L_x_36463) ;  /* 0xfffffff400107947 */ /* 0x000fea000383ffff */
.L_x_36429:
[----:B------:R-:W-:Y:S01]  /*2730*/  BSSY B0, `(.L_x_36464) ;  /* 0x0000007000007945 */ /* 0x000fe20003800000 */
[----:B------:R-:W-:Y:S02]  /*2740*/  IMAD.MOV.U32 R58, RZ, RZ, R13 ;  /* 0x000000ffff3a7224 */ /* 0x000fe400078e000d */
[----:B------:R-:W-:Y:S02]  /*2750*/  IMAD.MOV.U32 R59, RZ, RZ, 0x101f ;  /* 0x0000101fff3b7424 */ /* 0x000fe400078e00ff */
[----:B------:R-:W-:-:S07]  /*2760*/  IMAD.MOV.U32 R57, RZ, RZ, -0x1 ;  /* 0xffffffffff397424 */ /* 0x000fce00078e00ff */
[----:B012---:R-:W-:Y:S05]  /*2770*/  WARPSYNC.COLLECTIVE R57, `(.L_x_36465) ;  /* 0x0000000039087348 */ /* 0x007fea0003c00000 */
[----:B------:R3:W4:Y:S02]  /*2780*/  SHFL.IDX P2, R57, R54, R58, R59 ;  /* 0x0000003a36397389 */ /* 0x000724000004003b */
[----:B01234-:R-:W-:Y:S05]  /*2790*/  ENDCOLLECTIVE ;  /* 0x000000000000791b */ /* 0x01ffea0003800000 */
.L_x_36465:
[----:B------:R-:W-:Y:S05]  /*27a0*/  BSYNC B0 ;  /* 0x0000000000007941 */ /* 0x000fea0003800000 */
.L_x_36464:
[----:B------:R-:W-:Y:S05]  /*27b0*/  BRA `(.L_x_36466) ;  /* 0xfffffff400047947 */ /* 0x000fea000383ffff */
.L_x_36431:
[----:B------:R-:W-:Y:S01]  /*27c0*/  BSSY B0, `(.L_x_36467) ;  /* 0x0000007000007945 */ /* 0x000fe20003800000 */
[----:B------:R-:W-:Y:S01]  /*27d0*/  MOV R58, R12 ;  /* 0x0000000c003a7202 */ /* 0x000fe20000000f00 */
[----:B------:R-:W-:Y:S02]  /*27e0*/  IMAD.MOV.U32 R59, RZ, RZ, 0x101f ;  /* 0x0000101fff3b7424 */ /* 0x000fe400078e00ff */
[----:B------:R-:W-:-:S07]  /*27f0*/  IMAD.MOV.U32 R57, RZ, RZ, -0x1 ;  /* 0xffffffffff397424 */ /* 0x000fce00078e00ff */
[----:B0123--:R-:W-:Y:S05]  /*2800*/  WARPSYNC.COLLECTIVE R57, `(.L_x_36468) ;  /* 0x0000000039087348 */ /* 0x00ffea0003c00000 */
[----:B------:R4:W0:Y:S02]  /*2810*/  SHFL.IDX P2, R57, R54, R58, R59 ;  /* 0x0000003a36397389 */ /* 0x000824000004003b */
[----:B01234-:R-:W-:Y:S05]  /*2820*/  ENDCOLLECTIVE ;  /* 0x000000000000791b */ /* 0x01ffea0003800000 */
.L_x_36468:
[----:B------:R-:W-:Y:S05]  /*2830*/  BSYNC B0 ;  /* 0x0000000000007941 */ /* 0x000fea0003800000 */
.L_x_36467:
[----:B------:R-:W-:Y:S05]  /*2840*/  BRA `(.L_x_36469) ;  /* 0xfffffff000f87947 */ /* 0x000fea000383ffff */
.L_x_36433:
[----:B------:R-:W-:Y:S01]  /*2850*/  BSSY B0, `(.L_x_36470) ;  /* 0x0000007000007945 */ /* 0x000fe20003800000 */
[----:B------:R-:W-:Y:S01]  /*2860*/  IMAD.MOV.U32 R58, RZ, RZ, R11 ;  /* 0x000000ffff3a7224 */ /* 0x000fe200078e000b */
[----:B------:R-:W-:Y:S01]  /*2870*/  MOV R57, 0xffffffff ;  /* 0xffffffff00397802 */ /* 0x000fe20000000f00 */
[----:B------:R-:W-:-:S07]  /*2880*/  IMAD.MOV.U32 R59, RZ, RZ, 0x101f ;  /* 0x0000101fff3b7424 */ /* 0x000fce00078e00ff */
[----:B01234-:R-:W-:Y:S05]  /*2890*/  WARPSYNC.COLLECTIVE R57, `(.L_x_36471) ;  /* 0x0000000039087348 */ /* 0x01ffea0003c00000 */
[----:B------:R0:W0:Y:S02]  /*28a0*/  SHFL.IDX P2, R57, R54, R58, R59 ;  /* 0x0000003a36397389 */ /* 0x000024000004003b */
[----:B01234-:R-:W-:Y:S05]  /*28b0*/  ENDCOLLECTIVE ;  /* 0x000000000000791b */ /* 0x01ffea0003800000 */
.L_x_36471:
[----:B------:R-:W-:Y:S05]  /*28c0*/  BSYNC B0 ;  /* 0x0000000000007941 */ /* 0x000fea0003800000 */
.L_x_36470:
[----:B------:R-:W-:Y:S05]  /*28d0*/  BRA `(.L_x_36472) ;  /* 0xfffffff000ec7947 */ /* 0x000fea000383ffff */
.L_x_36435:
[----:B------:R-:W-:Y:S01]  /*28e0*/  BSSY B0, `(.L_x_36473) ;  /* 0x0000007000007945 */ /* 0x000fe20003800000 */
[----:B------:R-:W-:Y:S02]  /*28f0*/  IMAD.MOV.U32 R58, RZ, RZ, R10 ;  /* 0x000000ffff3a7224 */ /* 0x000fe400078e000a */
[----:B------:R-:W-:Y:S02]  /*2900*/  IMAD.MOV.U32 R59, RZ, RZ, 0x101f ;  /* 0x0000101fff3b7424 */ /* 0x000fe400078e00ff */
[----:B------:R-:W-:-:S07]  /*2910*/  IMAD.MOV.U32 R57, RZ, RZ, -0x1 ;  /* 0xffffffffff397424 */ /* 0x000fce00078e00ff */
[----:B01234-:R-:W-:Y:S05]  /*2920*/  WARPSYNC.COLLECTIVE R57, `(.L_x_36474) ;  /* 0x0000000039087348 */ /* 0x01ffea0003c00000 */
[----:B------:R0:W0:Y:S02]  /*2930*/  SHFL.IDX P2, R57, R54, R58, R59 ;  /* 0x0000003a36397389 */ /* 0x000024000004003b */
[----:B01234-:R-:W-:Y:S05]  /*2940*/  ENDCOLLECTIVE ;  /* 0x000000000000791b */ /* 0x01ffea0003800000 */
.L_x_36474:
[----:B------:R-:W-:Y:S05]  /*2950*/  BSYNC B0 ;  /* 0x0000000000007941 */ /* 0x000fea0003800000 */
.L_x_36473:
[----:B------:R-:W-:Y:S05]  /*2960*/  BRA `(.L_x_36475) ;  /* 0xfffffff000e07947 */ /* 0x000fea000383ffff */
.L_x_36437:
[----:B------:R-:W-:Y:S01]  /*2970*/  HFMA2 R59, -RZ, RZ, 0, 0.000503063201904296875 ;  /* 0x0000101fff3b7431 */ /* 0x000fe200000001ff */
[----:B------:R-:W-:Y:S01]  /*2980*/  BSSY B0, `(.L_x_36476) ;  /* 0x0000006000007945 */ /* 0x000fe20003800000 */
[----:B------:R-:W-:Y:S02]  /*2990*/  IMAD.MOV.U32 R58, RZ, RZ, R9 ;  /* 0x000000ffff3a7224 */ /* 0x000fe400078e0009 */
[----:B------:R-:W-:-:S07]  /*29a0*/  IMAD.MOV.U32 R57, RZ, RZ, -0x1 ;  /* 0xffffffffff397424 */ /* 0x000fce00078e00ff */
[----:B01234-:R-:W-:Y:S05]  /*29b0*/  WARPSYNC.COLLECTIVE R57, `(.L_x_36477) ;  /* 0x0000000039087348 */ /* 0x01ffea0003c00000 */
[----:B------:R0:W0:Y:S02]  /*29c0*/  SHFL.IDX P2, R57, R54, R58, R59 ;  /* 0x0000003a36397389 */ /* 0x000024000004003b */
[----:B01234-:R-:W-:Y:S05]  /*29d0*/  ENDCOLLECTIVE ;  /* 0x000000000000791b */ /* 0x01ffea0003800000 */
.L_x_36477:
[----:B------:R-:W-:Y:S05]  /*29e0*/  BSYNC B0 ;  /* 0x0000000000007941 */ /* 0x000fea0003800000 */
.L_x_36476:
[----:B------:R-:W-:Y:S05]  /*29f0*/  BRA `(.L_x_36478) ;  /* 0xfffffff000d47947 */ /* 0x000fea000383ffff */
.L_x_36439:
[----:B------:R-:W-:Y:S01]  /*2a00*/  BSSY B0, `(.L_x_36479) ;  /* 0x0000007000007945 */ /* 0x000fe20003800000 */
[----:B------:R-:W-:Y:S02]  /*2a10*/  IMAD.MOV.U32 R58, RZ, RZ, R57 ;  /* 0x000000ffff3a7224 */ /* 0x000fe400078e0039 */
[----:B------:R-:W-:Y:S02]  /*2a20*/  IMAD.MOV.U32 R59, RZ, RZ, 0x101f ;  /* 0x0000101fff3b7424 */ /* 0x000fe400078e00ff */
[----:B------:R-:W-:-:S07]  /*2a30*/  IMAD.MOV.U32 R57, RZ, RZ, -0x1 ;  /* 0xffffffffff397424 */ /* 0x000fce00078e00ff */
[----:B01234-:R-:W-:Y:S05]  /*2a40*/  WARPSYNC.COLLECTIVE R57, `(.L_x_36480) ;  /* 0x0000000039087348 */ /* 0x01ffea0003c00000 */
[----:B------:R0:W0:Y:S02]  /*2a50*/  SHFL.IDX P2, R57, R54, R58, R59 ;  /* 0x0000003a36397389 */ /* 0x000024000004003b */
[----:B01234-:R-:W-:Y:S05]  /*2a60*/  ENDCOLLECTIVE ;  /* 0x000000000000791b */ /* 0x01ffea0003800000 */
.L_x_36480:
[----:B------:R-:W-:Y:S05]  /*2a70*/  BSYNC B0 ;  /* 0x0000000000007941 */ /* 0x000fea0003800000 */
.L_x_36479:
[----:B------:R-:W-:Y:S05]  /*2a80*/  BRA `(.L_x_36481) ;  /* 0xfffffff000d87947 */ /* 0x000fea000383ffff */
.L_x_36441:
[----:B------:R-:W-:Y:S01]  /*2a90*/  BSSY B0, `(.L_x_36482) ;  /* 0x0000007000007945 */ /* 0x000fe20003800000 */
[----:B------:R-:W-:Y:S01]  /*2aa0*/  MOV R58, R8 ;  /* 0x00000008003a7202 */ /* 0x000fe20000000f00 */
[----:B------:R-:W-:Y:S02]  /*2ab0*/  IMAD.MOV.U32 R59, RZ, RZ, 0x101f ;  /* 0x0000101fff3b7424 */ /* 0x000fe400078e00ff */
[----:B------:R-:W-:-:S07]  /*2ac0*/  IMAD.MOV.U32 R57, RZ, RZ, -0x1 ;  /* 0xffffffffff397424 */ /* 0x000fce00078e00ff */
[----:B01234-:R-:W-:Y:S05]  /*2ad0*/  WARPSYNC.COLLECTIVE R57, `(.L_x_36483) ;  /* 0x0000000039087348 */ /* 0x01ffea0003c00000 */
[----:B------:R0:W0:Y:S02]  /*2ae0*/  SHFL.IDX P2, R57, R54, R58, R59 ;  /* 0x0000003a36397389 */ /* 0x000024000004003b */
[----:B01234-:R-:W-:Y:S05]  /*2af0*/  ENDCOLLECTIVE ;  /* 0x000000000000791b */ /* 0x01ffea0003800000 */
.L_x_36483:
[----:B------:R-:W-:Y:S05]  /*2b00*/  BSYNC B0 ;  /* 0x0000000000007941 */ /* 0x000fea0003800000 */
.L_x_36482:
[----:B------:R-:W-:Y:S05]  /*2b10*/  BRA `(.L_x_36484) ;  /* 0xfffffff000cc7947 */ /* 0x000fea000383ffff */
.L_x_36443:
[----:B------:R-:W-:Y:S01]  /*2b20*/  BSSY B0, `(.L_x_36485) ;  /* 0x0000007000007945 */ /* 0x000fe20003800000 */
[----:B------:R-:W-:Y:S01]  /*2b30*/  IMAD.MOV.U32 R58, RZ, RZ, R7 ;  /* 0x000000ffff3a7224 */ /* 0x000fe200078e0007 */
[----:B------:R-:W-:Y:S01]  /*2b40*/  MOV R57, 0xffffffff ;  /* 0xffffffff00397802 */ /* 0x000fe20000000f00 */
[----:B------:R-:W-:-:S07]  /*2b50*/  IMAD.MOV.U32 R59, RZ, RZ, 0x101f ;  /* 0x0000101fff3b7424 */ /* 0x000fce00078e00ff */
[----:B01234-:R-:W-:Y:S05]  /*2b60*/  WARPSYNC.COLLECTIVE R57, `(.L_x_36486) ;  /* 0x0000000039087348 */ /* 0x01ffea0003c00000 */
[----:B------:R0:W0:Y:S02]  /*2b70*/  SHFL.IDX P2, R57, R54, R58, R59 ;  /* 0x0000003a36397389 */ /* 0x000024000004003b */
[----:B01234-:R-:W-:Y:S05]  /*2b80*/  ENDCOLLECTIVE ;  /* 0x000000000000791b */ /* 0x01ffea0003800000 */
.L_x_36486:
[----:B------:R-:W-:Y:S05]  /*2b90*/  BSYNC B0 ;  /* 0x0000000000007941 */ /* 0x000fea0003800000 */
.L_x_36485:
[----:B------:R-:W-:Y:S05]  /*2ba0*/  BRA `(.L_x_36487) ;  /* 0xfffffff000c07947 */ /* 0x000fea000383ffff */
.L_x_36445:
[----:B------:R-:W-:Y:S01]  /*2bb0*/  BSSY B0, `(.L_x_36488) ;  /* 0x0000007000007945 */ /* 0x000fe20003800000 */
[----:B------:R-:W-:Y:S02]  /*2bc0*/  IMAD.MOV.U32 R58, RZ, RZ, R37 ;  /* 0x000000ffff3a7224 */ /* 0x000fe400078e0025 */
[----:B------:R-:W-:Y:S02]  /*2bd0*/  IMAD.MOV.U32 R59, RZ, RZ, 0x101f ;  /* 0x0000101fff3b7424 */ /* 0x000fe400078e00ff */
[----:B------:R-:W-:-:S07]  /*2be0*/  IMAD.MOV.U32 R57, RZ, RZ, -0x1 ;  /* 0xffffffffff397424 */ /* 0x000fce00078e00ff */
[----:B01234-:R-:W-:Y:S05]  /*2bf0*/  WARPSYNC.COLLECTIVE R57, `(.L_x_36489) ;  /* 0x0000000039087348 */ /* 0x01ffea0003c00000 */
[----:B------:R0:W0:Y:S02]  /*2c00*/  SHFL.IDX P2, R57, R54, R58, R59 ;  /* 0x0000003a36397389 */ /* 0x000024000004003b */
[----:B01234-:R-:W-:Y:S05]  /*2c10*/  ENDCOLLECTIVE ;  /* 0x000000000000791b */ /* 0x01ffea0003800000 */
.L_x_36489:
[----:B------:R-:W-:Y:S05]  /*2c20*/  BSYNC B0 ;  /* 0x0000000000007941 */ /* 0x000fea0003800000 */
.L_x_36488:
[----:B------:R-:W-:Y:S05]  /*2c30*/  BRA `(.L_x_36490) ;  /* 0xfffffff000b47947 */ /* 0x000fea000383ffff */
.L_x_36447:
[----:B------:R-:W-:Y:S01]  /*2c40*/  HFMA2 R59, -RZ, RZ, 0, 0.000503063201904296875 ;  /* 0x0000101fff3b7431 */ /* 0x000fe200000001ff */
[----:B------:R-:W-:Y:S01]  /*2c50*/  BSSY B0, `(.L_x_36491) ;  /* 0x0000006000007945 */ /* 0x000fe20003800000 */
[----:B------:R-:W-:Y:S02]  /*2c60*/  IMAD.MOV.U32 R58, RZ, RZ, R36 ;  /* 0x000000ffff3a7224 */ /* 0x000fe400078e0024 */
[----:B------:R-:W-:-:S07]  /*2c70*/  IMAD.MOV.U32 R57, RZ, RZ, -0x1 ;  /* 0xffffffffff397424 */ /* 0x000fce00078e00ff */
[----:B01234-:R-:W-:Y:S05]  /*2c80*/  WARPSYNC.COLLECTIVE R57, `(.L_x_36492) ;  /* 0x0000000039087348 */ /* 0x01ffea0003c00000 */
[----:B------:R0:W0:Y:S02]  /*2c90*/  SHFL.IDX P2, R57, R54, R58, R59 ;  /* 0x0000003a36397389 */ /* 0x000024000004003b */
[----:B01234-:R-:W-:Y:S05]  /*2ca0*/  ENDCOLLECTIVE ;  /* 0x000000000000791b */ /* 0x01ffea0003800000 */
.L_x_36492:
[----:B------:R-:W-:Y:S05]  /*2cb0*/  BSYNC B0 ;  /* 0x0000000000007941 */ /* 0x000fea0003800000 */
.L_x_36491:
[----:B------:R-:W-:Y:S05]  /*2cc0*/  BRA `(.L_x_36493) ;  /* 0xfffffff000a87947 */ /* 0x000fea000383ffff */
.L_x_36449:
[----:B------:R-:W-:Y:S01]  /*2cd0*/  BSSY B0, `(.L_x_36494) ;  /* 0x0000007000007945 */ /* 0x000fe20003800000 */
[----:B------:R-:W-:Y:S01]  /*2ce0*/  IMAD.MOV.U32 R58, RZ, RZ, R35 ;  /* 0x000000ffff3a7224 */ /* 0x000fe200078e0023 */
[----:B------:R-:W-:Y:S01]  /*2cf0*/  MOV R57, 0xffffffff ;  /* 0xffffffff00397802 */ /* 0x000fe20000000f00 */
[----:B------:R-:W-:-:S07]  /*2d00*/  IMAD.MOV.U32 R59, RZ, RZ, 0x101f ;  /* 0x0000101fff3b7424 */ /* 0x000fce00078e00ff */
[----:B01234-:R-:W-:Y:S05]  /*2d10*/  WARPSYNC.COLLECTIVE R57, `(.L_x_36495) ;  /* 0x0000000039087348 */ /* 0x01ffea0003c00000 */
[----:B------:R0:W0:Y:S02]  /*2d20*/  SHFL.IDX P2, R57, R54, R58, R59 ;  /* 0x0000003a36397389 */ /* 0x000024000004003b */
[----:B01234-:R-:W-:Y:S05]  /*2d30*/  ENDCOLLECTIVE ;  /* 0x000000000000791b */ /* 0x01ffea0003800000 */
.L_x_36495:
[----:B------:R-:W-:Y:S05]  /*2d40*/  BSYNC B0 ;  /* 0x0000000000007941 */ /* 0x000fea0003800000 */
.L_x_36494:
[----:B------:R-:W-:Y:S05]  /*2d50*/  BRA `(.L_x_36496) ;  /* 0xfffffff0009c7947 */ /* 0x000fea000383ffff */
.L_x_36451:
[----:B------:R-:W-:Y:S01]  /*2d60*/  BSSY B0, `(.L_x_36497) ;  /* 0x0000007000007945 */ /* 0x000fe20003800000 */
[----:B------:R-:W-:Y:S02]  /*2d70*/  IMAD.MOV.U32 R58, RZ, RZ, R34 ;  /* 0x000000ffff3a7224 */ /* 0x000fe400078e0022 */
[----:B------:R-:W-:Y:S02]  /*2d80*/  IMAD.MOV.U32 R59, RZ, RZ, 0x101f ;  /* 0x0000101fff3b7424 */ /* 0x000fe400078e00ff */
[----:B------:R-:W-:-:S07]  /*2d90*/  IMAD.MOV.U32 R57, RZ, RZ, -0x1 ;  /* 0xffffffffff397424 */ /* 0x000fce00078e00ff */
[----:B01234-:R-:W-:Y:S05]  /*2da0*/  WARPSYNC.COLLECTIVE R57, `(.L_x_36498) ;  /* 0x0000000039087348 */ /* 0x01ffea0003c00000 */
[----:B------:R0:W0:Y:S02]  /*2db0*/  SHFL.IDX P2, R57, R54, R58, R59 ;  /* 0x0000003a36397389 */ /* 0x000024000004003b */
[----:B01234-:R-:W-:Y:S05]  /*2dc0*/  ENDCOLLECTIVE ;  /* 0x000000000000791b */ /* 0x01ffea0003800000 */
.L_x_36498:
[----:B------:R-:W-:Y:S05]  /*2dd0*/  BSYNC B0 ;  /* 0x0000000000007941 */ /* 0x000fea0003800000 */
.L_x_36497:
[----:B------:R-:W-:Y:S05]  /*2de0*/  BRA `(.L_x_36499) ;  /* 0xfffffff000907947 */ /* 0x000fea000383ffff */
.L_x_36453:
[----:B------:R-:W-:Y:S01]  /*2df0*/  BSSY B0, `(.L_x_36500) ;  /* 0x0000007000007945 */ /* 0x000fe20003800000 */
[----:B------:R-:W-:Y:S01]  /*2e00*/  MOV R58, R16 ;  /* 0x00000010003a7202 */ /* 0x000fe20000000f00 */
[----:B------:R-:W-:Y:S02]  /*2e10*/  IMAD.MOV.U32 R59, RZ, RZ, 0x101f ;  /* 0x0000101fff3b7424 */ /* 0x000fe400078e00ff */
[----:B------:R-:W-:-:S07]  /*2e20*/  IMAD.MOV.U32 R57, RZ, RZ, -0x1 ;  /* 0xffffffffff397424 */ /* 0x000fce00078e00ff */
[----:B01234-:R-:W-:Y:S05]  /*2e30*/  WARPSYNC.COLLECTIVE R57, `(.L_x_36501) ;  /* 0x0000000039087348 */ /* 0x01ffea0003c00000 */
[----:B------:R0:W0:Y:S02]  /*2e40*/  SHFL.IDX P2, R57, R54, R58, R59 ;  /* 0x0000003a36397389 */ /* 0x000024000004003b */
[----:B01234-:R-:W-:Y:S05]  /*2e50*/  ENDCOLLECTIVE ;  /* 0x000000000000791b */ /* 0x01ffea0003800000 */
.L_x_36501:
[----:B------:R-:W-:Y:S05]  /*2e60*/  BSYNC B0 ;  /* 0x0000000000007941 */ /* 0x000fea0003800000 */
.L_x_36500:
[----:B------:R-:W-:Y:S01]  /*2e70*/  IMAD.MOV.U32 R54, RZ, RZ, R57 ;  /* 0x000000ffff367224 */ /* 0x000fe200078e0039 */
[----:B------:R-:W-:Y:S06]  /*2e80*/  BRA `(.L_x_36502) ;  /* 0xfffffff000807947 */ /* 0x000fec000383ffff */
        .weak           $__internal_713_$__cuda_sm20_div_s16
        .type           $__internal_713_$__cuda_sm20_div_s16,@function
        .size           $__internal_713_$__cuda_sm20_div_s16,(.L_x_39216 - $__internal_713_$__cuda_sm20_div_s16)
$__internal_713_$__cuda_sm20_div_s16:
        /* <DEDUP_REMOVED lines=23> */
[----:B------:R-:W-:Y:S05]  /*3000*/  RET.REL.NODEC R2 `(_Z9cuda_gemmIiLi128ELi1ELi1ELi32ELi16ELi16ELi64ELi1ELi0EEviiiPT_S1_S1_iii) ;  /* 0xffffffcc02fc7950 */ /* 0x000fea0003c3ffff */
.L_x_36503:
        /* <DEDUP_REMOVED lines=15> */
.L_x_39216:


//--------------------- .text._Z9cuda_gemmIiLi128ELi1ELi1ELi32ELi16ELi16ELi64ELi0ELi1EEviiiPT_S1_S1_iii --------------------------
	.section	.text._Z9cuda_gemmIiLi128ELi1ELi1ELi32ELi16ELi16ELi64ELi0ELi1EEviiiPT_S1_S1_iii,"ax",@progbits
	.align	128
        .global         _Z9cuda_gemmIiLi128ELi1ELi1ELi32ELi16ELi16ELi64ELi0ELi1EEviiiPT_S1_S1_iii
        .type           _Z9cuda_gemmIiLi128ELi1ELi1ELi32ELi16ELi16ELi64ELi0ELi1EEviiiPT_S1_S1_iii,@function
        .size           _Z9cuda_gemmIiLi128ELi1ELi1ELi32ELi16ELi16ELi64ELi0ELi1EEviiiPT_S1_S1_iii,(.L_x_39217 - _Z9cuda_gemmIiLi128ELi1ELi1ELi32ELi16ELi16ELi64ELi0ELi1EEviiiPT_S1_S1_iii)
        .other          _Z9cuda_gemmIiLi128ELi1ELi1ELi32ELi16ELi16ELi64ELi0ELi1EEviiiPT_S1_S1_iii,@"STO_CUDA_ENTRY STV_DEFAULT"
_Z9cuda_gemmIiLi128ELi1ELi1ELi32ELi16ELi16ELi64ELi0ELi1EEviiiPT_S1_S1_iii:
.text._Z9cuda_gemmIiLi128ELi1ELi1ELi32ELi16ELi16ELi64ELi0ELi1EEviiiPT_S1_S1_iii:
[----:B------:R-:W-:Y:S01]  /*0000*/  LDC R1, c[0x0][0x37c] ;  /* 0x0000df00ff017b82 */ /* 0x000fe20000000800 */
[----:B------:R-:W0:Y:S07]  /*0010*/  S2R R5, SR_TID.X ;  /* 0x0000000000057919 */ /* 0x000e2e0000002100 */
[----:B------:R-:W1:Y:S01]  /*0020*/  LDC R0, c[0x0][0x360] ;  /* 0x0000d800ff007b82 */ /* 0x000e620000000800 */
[----:B------:R-:W-:Y:S02]  /*0030*/  MOV R9, 0x80 ;  /* 0x0000008000097802 */ /* 0x000fe40000000f00 */
[----:B-1----:R-:W-:Y:S01]  /*0040*/  LOP3.LUT R3, R0, 0xff, RZ, 0xc0, !PT ;  /* 0x000000ff00037812 */ /* 0x002fe200078ec0ff */
[----:B0-----:R-:W-:-:S05]  /*0050*/  IMAD.IADD R2, R5, 0x1, R0 ;  /* 0x0000000105027824 */ /* 0x001fca00078e0200 */
[----:B------:R-:W-:-:S07]  /*0060*/  LOP3.LUT R4, R2, 0xff, RZ, 0xc, !PT ;  /* 0x000000ff02047812 */ /* 0x000fce00078e0cff */
[----:B------:R-:W-:Y:S05]  /*0070*/  CALL.REL.NOINC `($__internal_714_$__cuda_sm20_div_u16) ;  /* 0x0000001000dc7944 */ /* 0x000fea0003c00000 */
        /* <DEDUP_REMOVED lines=17> */
.L_x_36506:
        /* <DEDUP_REMOVED lines=13> */
.L_x_36505:
[----:B------:R-:W-:Y:S05]  /*0260*/  BSYNC.RECONVERGENT B0 ;  /* 0x0000000000007941 */ /* 0x000fea0003800200 */
.L_x_36504:
        /* <DEDUP_REMOVED lines=9> */
.L_x_36509:
        /* <DEDUP_REMOVED lines=39> */
.L_x_36508:
[----:B------:R-:W-:Y:S05]  /*0570*/  BSYNC.RECONVERGENT B0 ;  /* 0x0000000000007941 */ /* 0x000fea0003800200 */
.L_x_36507:
        /* <DEDUP_REMOVED lines=16> */
.L_x_36512:
        /* <DEDUP_REMOVED lines=8> */
.L_x_36511:
[----:B------:R-:W-:Y:S05]  /*0700*/  BSYNC.RECONVERGENT B0 ;  /* 0x0000000000007941 */ /* 0x000fea0003800200 */
.L_x_36510:
        /* <DEDUP_REMOVED lines=14> */
[----:B------:R-:W-:Y:S01]  /*07f0*/  IMAD.IADD R0, R0, 0x1, R3 ;  /* 0x0000000100007824 */ /* 0x000fe200078e0203 */
[----:B------:R-:W-:-:S05]  /*0800*/  LOP3.LUT R3, R5, 0x2, RZ, 0xfc, !PT ;  /* 0x0000000205037812 */ /* 0x000fca00078efcff */
[----:B------:R-:W2:Y:S01]  /*0810*/  LDS R0, [R0] ;  /* 0x0000000000007984 */ /* 0x000ea20000000800 */
[----:B------:R-:W-:Y:S05]  /*0820*/  BRA.DIV UR4, `(.L_x_36514) ;  /* 0x0000000204b87947 */ /* 0x000fea000b800000 */
.L_x_36531:
[----:B------:R-:W-:-:S03]  /*0830*/  UMOV UR4, 0xffffffff ;  /* 0xffffffff00047882 */ /* 0x000fc60000000000 */
[----:B------:R-:W-:Y:S05]  /*0840*/  BRA.DIV UR4, `(.L_x_36515) ;  /* 0x0000000204cc7947 */ /* 0x000fea000b800000 */
.L_x_36534:
[----:B------:R-:W-:Y:S01]  /*0850*/  UMOV UR4, 0xffffffff ;  /* 0xffffffff00047882 */ /* 0x000fe20000000000 */
[----:B------:R-:W-:Y:S02]  /*0860*/  LOP3.LUT R2, R5, 0x4, RZ, 0xfc, !PT ;  /* 0x0000000405027812 */ /* 0x000fe400078efcff */
[----:B------:R-:W-:Y:S05]  /*0870*/  BRA.DIV UR4, `(.L_x_36516) ;  /* 0x0000000204e47947 */ /* 0x000fea000b800000 */
.L_x_36537:
[----:B------:R-:W-:Y:S01]  /*0880*/  UMOV UR4, 0xffffffff ;  /* 0xffffffff00047882 */ /* 0x000fe20000000000 */
[----:B------:R-:W-:Y:S02]  /*0890*/  VIADD R3, R5, 0x5 ;  /* 0x0000000505037836 */ /* 0x000fe40000000000 */
[----:B------:R-:W-:Y:S05]  /*08a0*/  BRA.DIV UR4, `(.L_x_36517) ;  /* 0x0000000204fc7947 */ /* 0x000fea000b800000 */
.L_x_36540:
[----:B------:R-:W-:Y:S01]  /*08b0*/  UMOV UR4, 0xffffffff ;  /* 0xffffffff00047882 */ /* 0x000fe20000000000 */
[----:B------:R-:W-:Y:S02]  /*08c0*/  LOP3.LUT R4, R5, 0x6, RZ, 0xfc, !PT ;  /* 0x0000000605047812 */ /* 0x000fe400078efcff */
[----:B------:R-:W-:Y:S05]  /*08d0*/  BRA.DIV UR4, `(.L_x_36518) ;  /* 0x0000000604147947 */ /* 0x000fea000b800000 */
.L_x_36543:
[----:B------:R-:W-:Y:S01]  /*08e0*/  UMOV UR4, 0xffffffff ;  /* 0xffffffff00047882 */ /* 0x000fe20000000000 */
[----:B------:R-:W-:Y:S02]  /*08f0*/  VIADD R2, R5, 0x7 ;  /* 0x0000000705027836 */ /* 0x000fe40000000000 */
[----:B------:R-:W-:Y:S05]  /*0900*/  BRA.DIV UR4, `(.L_x_36519) ;  /* 0x00000006042c7947 */ /* 0x000fea000b800000 */
.L_x_36546:
[----:B------:R-:W-:Y:S01]  /*0910*/  UMOV UR4, 0xffffffff ;  /* 0xffffffff00047882 */ /* 0x000fe20000000000 */
[----:B------:R-:W-:Y:S02]  /*0920*/  LOP3.LUT R3, R5, 0x8, RZ, 0xfc, !PT ;  /* 0x0000000805037812 */ /* 0x000fe400078efcff */
[----:B------:R-:W-:Y:S05]  /*0930*/  BRA.DIV UR4, `(.L_x_36520) ;  /* 0x0000000604447947 */ /* 0x000fea000b800000 */
.L_x_36549:
[----:B------:R-:W-:Y:S01]  /*0940*/  UMOV UR4, 0xffffffff ;  /* 0xffffffff00047882 */ /* 0x000fe20000000000 */
[----:B------:R-:W-:Y:S02]  /*0950*/  IADD3 R4, PT, PT, R5, 0x9, RZ ;  /* 0x0000000905047810 */ /* 0x000fe40007ffe0ff */
[----:B------:R-:W-:Y:S05]  /*0960*/  BRA.DIV UR4, `(.L_x_36521) ;  /* 0x00000006045c7947 */ /* 0x000fea000b800000 */
.L_x_36552:
[----:B------:R-:W-:Y:S01]  /*0970*/  UMOV UR4, 0xffffffff ;  /* 0xffffffff00047882 */ /* 0x000fe20000000000 */
[----:B------:R-:W-:Y:S02]  /*0980*/  LOP3.LUT R2, R5, 0xa, RZ, 0xfc, !PT ;  /* 0x0000000a05027812 */ /* 0x000fe400078efcff */
[----:B------:R-:W-:Y:S05]  /*0990*/  BRA.DIV UR4, `(.L_x_36522) ;  /* 0x0000000604747947 */ /* 0x000fea000b800000 */
.L_x_36555:
[----:B------:R-:W-:Y:S01]  /*09a0*/  UMOV UR4, 0xffffffff ;  /* 0xffffffff00047882 */ /* 0x000fe20000000000 */
[----:B------:R-:W-:Y:S02]  /*09b0*/  VIADD R3, R5, 0xb ;  /* 0x0000000b05037836 */ /* 0x000fe40000000000 */
[----:B------:R-:W-:Y:S05]  /*09c0*/  BRA.DIV UR4, `(.L_x_36523) ;  /* 0x00000006048c7947 */ /* 0x000fea000b800000 */
.L_x_36558:
[----:B------:R-:W-:Y:S01]  /*09d0*/  UMOV UR4, 0xffffffff ;  /* 0xffffffff00047882 */ /* 0x000fe20000000000 */
[----:B------:R-:W-:Y:S02]  /*09e0*/  LOP3.LUT R4, R5, 0xc, RZ, 0xfc, !PT ;  /* 0x0000000c05047812 */ /* 0x000fe400078efcff */
[----:B------:R-:W-:Y:S05]  /*09f0*/  BRA.DIV UR4, `(.L_x_36524) ;  /* 0x0000000604a47947 */ /* 0x000fea000b800000 */
.L_x_36561:
[----:B------:R-:W-:Y:S01]  /*0a00*/  UMOV UR4, 0xffffffff ;  /* 0xffffffff00047882 */ /* 0x000fe20000000000 */
[----:B------:R-:W-:Y:S02]  /*0a10*/  VIADD R2, R5, 0xd ;  /* 0x0000000d05027836 */ /* 0x000fe40000000000 */
[----:B------:R-:W-:Y:S05]  /*0a20*/  BRA.DIV UR4, `(.L_x_36525) ;  /* 0x0000000604bc7947 */ /* 0x000fea000b800000 */
.L_x_36564:
[----:B------:R-:W-:Y:S01]  /*0a30*/  UMOV UR4, 0xffffffff ;  /* 0xffffffff00047882 */ /* 0x000fe20000000000 */
[----:B------:R-:W-:Y:S02]  /*0a40*/  LOP3.LUT R3, R5, 0xe, RZ, 0xfc, !PT ;  /* 0x0000000e05037812 */ /* 0x000fe400078efcff */
[----:B------:R-:W-:Y:S05]  /*0a50*/  BRA.DIV UR4, `(.L_x_36526) ;  /* 0x0000000604d47947 */ /* 0x000fea000b800000 */
.L_x_36567:
[----:B------:R-:W-:Y:S01]  /*0a60*/  UMOV UR4, 0xffffffff ;  /* 0xffffffff00047882 */ /* 0x000fe20000000000 */
[----:B------:R-:W-:Y:S02]  /*0a70*/  VIADD R5, R5, 0xffffffff ;  /* 0xffffffff05057836 */ /* 0x000fe40000000000 */
[----:B------:R-:W-:Y:S05]  /*0a80*/  BRA.DIV UR4, `(.L_x_36527) ;  /* 0x0000000604ec7947 */ /* 0x000fea000b800000 */
.L_x_36570:
[----:B------:R-:W-:-:S03]  /*0a90*/  UMOV UR4, 0xffffffff ;  /* 0xffffffff00047882 */ /* 0x000fc60000000000 */
[----:B------:R-:W-:Y:S05]  /*0aa0*/  BRA.DIV UR4, `(.L_x_36528) ;  /* 0x0000000a04087947 */ /* 0x000fea000b800000 */
.L_x_36573:
[----:B------:R-:W-:Y:S01]  /*0ab0*/  UMOV UR4, 0xffffffff ;  /* 0xffffffff00047882 */ /* 0x000fe20000000000 */
[----:B------:R-:W-:Y:S02]  /*0ac0*/  LOP3.LUT R5, R5, 0xf, RZ, 0xc0, !PT ;  /* 0x0000000f05057812 */ /* 0x000fe400078ec0ff */
[----:B------:R-:W-:Y:S05]  /*0ad0*/  BRA.DIV UR4, `(.L_x_36529) ;  /* 0x0000000a04207947 */ /* 0x000fea000b800000 */
.L_x_36513:
[----:B------:R-:W-:Y:S05]  /*0ae0*/  WARPSYNC.ALL ;  /* 0x0000000000007948 */ /* 0x000fea0003800000 */
[----:B------:R-:W-:Y:S06]  /*0af0*/  BAR.SYNC.DEFER_BLOCKING 0x0 ;  /* 0x0000000000007b1d */ /* 0x000fec0000010000 */
[----:B------:R-:W-:Y:S05]  /*0b00*/  EXIT ;  /* 0x000000000000794d */ /* 0x000fea0003800000 */
.L_x_36514:
[----:B01----:R-:W-:Y:S01]  /*0b10*/  IMAD.MOV.U32 R6, RZ, RZ, -0x1 ;  /* 0xffffffffff067424 */ /* 0x003fe200078e00ff */
[----:B------:R-:W-:Y:S01]  /*0b20*/  MOV R7, R5 ;  /* 0x0000000500077202 */ /* 0x000fe20000000f00 */
[----:B------:R-:W-:-:S07]  /*0b30*/  IMAD.MOV.U32 R9, RZ, RZ, 0x101f ;  /* 0x0000101fff097424 */ /* 0x000fce00078e00ff */
[----:B--2---:R-:W-:Y:S05]  /*0b40*/  WARPSYNC.COLLECTIVE R6, `(.L_x_36530) ;  /* 0x0000000006087348 */ /* 0x004fea0003c00000 */
[----:B--2---:R0:W1:Y:S02]  /*0b50*/  SHFL.IDX P0, R6, R0, R7, R9 ;  /* 0x0000000700067389 */ /* 0x0040640000000009 */
[----:B01----:R-:W-:Y:S05]  /*0b60*/  ENDCOLLECTIVE ;  /* 0x000000000000791b */ /* 0x003fea0003800000 */
.L_x_36530:
[----:B------:R-:W-:Y:S05]  /*0b70*/  BRA `(.L_x_36531) ;  /* 0xfffffffc002c7947 */ /* 0x000fea000383ffff */
.L_x_36515:
[----:B------:R-:W-:Y:S01]  /*0b80*/  HFMA2 R9, -RZ, RZ, 0, 0.000503063201904296875 ;  /* 0x0000101fff097431 */ /* 0x000fe200000001ff */
[----:B------:R-:W-:Y:S01]  /*0b90*/  BSSY B0, `(.L_x_36532) ;  /* 0x0000006000007945 */ /* 0x000fe20003800000 */
[----:B------:R-:W-:Y:S02]  /*0ba0*/  IMAD.MOV.U32 R7, RZ, RZ, R2 ;  /* 0x000000ffff077224 */ /* 0x000fe400078e0002 */
[----:B01----:R-:W-:-:S07]  /*0bb0*/  IMAD.MOV.U32 R6, RZ, RZ, -0x1 ;  /* 0xffffffffff067424 */ /* 0x003fce00078e00ff */
[----:B--2---:R-:W-:Y:S05]  /*0bc0*/  WARPSYNC.COLLECTIVE R6, `(.L_x_36533) ;  /* 0x0000000006087348 */ /* 0x004fea0003c00000 */
[----:B--2---:R0:W1:Y:S02]  /*0bd0*/  SHFL.IDX P0, R6, R0, R7, R9 ;  /* 0x0000000700067389 */ /* 0x0040640000000009 */
[----:B01----:R-:W-:Y:S05]  /*0be0*/  ENDCOLLECTIVE ;  /* 0x000000000000791b */ /* 0x003fea0003800000 */
.L_x_36533:
[----:B------:R-:W-:Y:S05]  /*0bf0*/  BSYNC B0 ;  /* 0x0000000000007941 */ /* 0x000fea0003800000 */
.L_x_36532:
[----:B------:R-:W-:Y:S05]  /*0c00*/  BRA `(.L_x_36534) ;  /* 0xfffffffc00107947 */ /* 0x000fea000383ffff */
.L_x_36516:
[----:B------:R-:W-:Y:S01]  /*0c10*/  BSSY B0, `(.L_x_36535) ;  /* 0x0000007000007945 */ /* 0x000fe20003800000 */
[----:B------:R-:W-:Y:S01]  /*0c20*/  IMAD.MOV.U32 R7, RZ, RZ, R3 ;  /* 0x000000ffff077224 */ /* 0x000fe200078e0003 */
[----:B01----:R-:W-:Y:S01]  /*0c30*/  MOV R6, 0xffffffff ;  /* 0xffffffff00067802 */ /* 0x003fe20000000f00 */
[----:B------:R-:W-:-:S07]  /*0c40*/  IMAD.MOV.U32 R9, RZ, RZ, 0x101f ;  /* 0x0000101fff097424 */ /* 0x000fce00078e00ff */
[----:B--2---:R-:W-:Y:S05]  /*0c50*/  WARPSYNC.COLLECTIVE R6, `(.L_x_36536) ;  /* 0x0000000006087348 */ /* 0x004fea0003c00000 */
[----:B--2---:R0:W1:Y:S02]  /*0c60*/  SHFL.IDX P0, R6, R0, R7, R9 ;  /* 0x0000000700067389 */ /* 0x0040640000000009 */
[----:B01----:R-:W-:Y:S05]  /*0c70*/  ENDCOLLECTIVE ;  /* 0x000000000000791b */ /* 0x003fea0003800000 */
.L_x_36536:
[----:B------:R-:W-:Y:S05]  /*0c80*/  BSYNC B0 ;  /* 0x0000000000007941 */ /* 0x000fea0003800000 */
.L_x_36535:
[----:B------:R-:W-:Y:S05]  /*0c90*/  BRA `(.L_x_36537) ;  /* 0xfffffff800f87947 */ /* 0x000fea000383ffff */
.L_x_36517:
[----:B------:R-:W-:Y:S01]  /*0ca0*/  BSSY B0, `(.L_x_36538) ;  /* 0x0000007000007945 */ /* 0x000fe20003800000 */
[----:B------:R-:W-:Y:S02]  /*0cb0*/  IMAD.MOV.U32 R7, RZ, RZ, R4 ;  /* 0x000000ffff077224 */ /* 0x000fe400078e0004 */
[----:B------:R-:W-:Y:S02]  /*0cc0*/  IMAD.MOV.U32 R9, RZ, RZ, 0x101f ;  /* 0x0000101fff097424 */ /* 0x000fe400078e00ff */
[----:B01----:R-:W-:-:S07]  /*0cd0*/  IMAD.MOV.U32 R6, RZ, RZ, -0x1 ;  /* 0xffffffffff067424 */ /* 0x003fce00078e00ff */
[----:B--2---:R-:W-:Y:S05]  /*0ce0*/  WARPSYNC.COLLECTIVE R6, `(.L_x_36539) ;  /* 0x0000000006087348 */ /* 0x004fea0003c00000 */
[----:B--2---:R0:W1:Y:S02]  /*0cf0*/  SHFL.IDX P0, R6, R0, R7, R9 ;  /* 0x0000000700067389 */ /* 0x0040640000000009 */
[----:B01----:R-:W-:Y:S05]  /*0d00*/  ENDCOLLECTIVE ;  /* 0x000000000000791b */ /* 0x003fea0003800000 */
.L_x_36539:
[----:B------:R-:W-:Y:S05]  /*0d10*/  BSYNC B0 ;  /* 0x0000000000007941 */ /* 0x000fea0003800000 */
.L_x_36538:
[----:B------:R-:W-:Y:S05]  /*0d20*/  BRA `(.L_x_36540) ;  /* 0xfffffff800e07947 */ /* 0x000fea000383ffff */
.L_x_36518:
[----:B------:R-:W-:Y:S01]  /*0d30*/  BSSY B0, `(.L_x_36541) ;  /* 0x0000007000007945 */ /* 0x000fe20003800000 */
[----:B------:R-:W-:Y:S01]  /*0d40*/  MOV R7, R2 ;  /* 0x0000000200077202 */ /* 0x000fe20000000f00 */
[----:B------:R-:W-:Y:S02]  /*0d50*/  IMAD.MOV.U32 R9, RZ, RZ, 0x101f ;  /* 0x0000101fff097424 */ /* 0x000fe400078e00ff */
[----:B01----:R-:W-:-:S07]  /*0d60*/  IMAD.MOV.U32 R6, RZ, RZ, -0x1 ;  /* 0xffffffffff067424 */ /* 0x003fce00078e00ff */
[----:B--2---:R-:W-:Y:S05]  /*0d70*/  WARPSYNC.COLLECTIVE R6, `(.L_x_36542) ;  /* 0x0000000006087348 */ /* 0x004fea0003c00000 */
[----:B--2---:R0:W1:Y:S02]  /*0d80*/  SHFL.IDX P0, R6, R0, R7, R9 ;  /* 0x0000000700067389 */ /* 0x0040640000000009 */
[----:B01----:R-:W-:Y:S05]  /*0d90*/  ENDCOLLECTIVE ;  /* 0x000000000000791b */ /* 0x003fea0003800000 */
.L_x_36542:
[----:B------:R-:W-:Y:S05]  /*0da0*/  BSYNC B0 ;  /* 0x0000000000007941 */ /* 0x000fea0003800000 */
.L_x_36541:
[----:B------:R-:W-:Y:S05]  /*0db0*/  BRA `(.L_x_36543) ;  /* 0xfffffff800c87947 */ /* 0x000fea000383ffff */
.L_x_36519:
[----:B------:R-:W-:Y:S01]  /*0dc0*/  BSSY B0, `(.L_x_36544) ;  /* 0x0000007000007945 */ /* 0x000fe20003800000 */
[----:B------:R-:W-:Y:S01]  /*0dd0*/  MOV R7, R3 ;  /* 0x0000000300077202 */ /* 0x000fe20000000f00 */
[----:B------:R-:W-:Y:S02]  /*0de0*/  IMAD.MOV.U32 R9, RZ, RZ, 0x101f ;  /* 0x0000101fff097424 */ /* 0x000fe400078e00ff */
[----:B01----:R-:W-:-:S07]  /*0df0*/  IMAD.MOV.U32 R6, RZ, RZ, -0x1 ;  /* 0xffffffffff067424 */ /* 0x003fce00078e00ff */
[----:B--2---:R-:W-:Y:S05]  /*0e00*/  WARPSYNC.COLLECTIVE R6, `(.L_x_36545) ;  /* 0x0000000006087348 */ /* 0x004fea0003c00000 */
[----:B--2---:R0:W1:Y:S02]  /*0e10*/  SHFL.IDX P0, R6, R0, R7, R9 ;  /* 0x0000000700067389 */ /* 0x0040640000000009 */
[----:B01----:R-:W-:Y:S05]  /*0e20*/  ENDCOLLECTIVE ;  /* 0x000000000000791b */ /* 0x003fea0003800000 */
.L_x_36545:
[----:B------:R-:W-:Y:S05]  /*0e30*/  BSYNC B0 ;  /* 0x0000000000007941 */ /* 0x000fea0003800000 */
.L_x_36544:
[----:B------:R-:W-:Y:S05]  /*0e40*/  BRA `(.L_x_36546) ;  /* 0xfffffff800b07947 */ /* 0x000fea000383ffff */
.L_x_36520:
[----:B------:R-:W-:Y:S01]  /*0e50*/  BSSY B0, `(.L_x_36547) ;  /* 0x0000007000007945 */ /* 0x000fe20003800000 */
[----:B------:R-:W-:Y:S01]  /*0e60*/  MOV R7, R4 ;  /* 0x0000000400077202 */ /* 0x000fe20000000f00 */
[----:B------:R-:W-:Y:S02]  /*0e70*/  IMAD.MOV.U32 R9, RZ, RZ, 0x101f ;  /* 0x0000101fff097424 */ /* 0x000fe400078e00ff */
[----:B01----:R-:W-:-:S07]  /*0e80*/  IMAD.MOV.U32 R6, RZ, RZ, -0x1 ;  /* 0xffffffffff067424 */ /* 0x003fce00078e00ff */
[----:B--2---:R-:W-:Y:S05]  /*0e90*/  WARPSYNC.COLLECTIVE R6, `(.L_x_36548) ;  /* 0x0000000006087348 */ /* 0x004fea0003c00000 */
[----:B--2---:R0:W1:Y:S02]  /*0ea0*/  SHFL.IDX P0, R6, R0, R7, R9 ;  /* 0x0000000700067389 */ /* 0x0040640000000009 */
[----:B01----:R-:W-:Y:S05]  /*0eb0*/  ENDCOLLECTIVE ;  /* 0x000000000000791b */ /* 0x003fea0003800000 */
.L_x_36548:
[----:B------:R-:W-:Y:S05]  /*0ec0*/  BSYNC B0 ;  /* 0x0000000000007941 */ /* 0x000fea0003800000 */
.L_x_36547:
[----:B------:R-:W-:Y:S05]  /*0ed0*/  BRA `(.L_x_36549) ;  /* 0xfffffff800987947 */ /* 0x000fea000383ffff */
.L_x_36521:
[----:B------:R-:W-:Y:S01]  /*0ee0*/  BSSY B0, `(.L_x_36550) ;  /* 0x0000007000007945 */ /* 0x000fe20003800000 */
[----:B------:R-:W-:Y:S01]  /*0ef0*/  MOV R7, R2 ;  /* 0x0000000200077202 */ /* 0x000fe20000000f00 */
[----:B------:R-:W-:Y:S02]  /*0f00*/  IMAD.MOV.U32 R9, RZ, RZ, 0x101f ;  /* 0x0000101fff097424 */ /* 0x000fe400078e00ff */
[----:B01----:R-:W-:-:S07]  /*0f10*/  IMAD.MOV.U32 R6, RZ, RZ, -0x1 ;  /* 0xffffffffff067424 */ /* 0x003fce00078e00ff */
[----:B--2---:R-:W-:Y:S05]  /*0f20*/  WARPSYNC.COLLECTIVE R6, `(.L_x_36551) ;  /* 0x0000000006087348 */ /* 0x004fea0003c00000 */
[----:B--2---:R0:W1:Y:S02]  /*0f30*/  SHFL.IDX P0, R6, R0, R7, R9 ;  /* 0x0000000700067389 */ /* 0x0040640000000009 */
[----:B01----:R-:W-:Y:S05]  /*0f40*/  ENDCOLLECTIVE ;  /* 0x000000000000791b */ /* 0x003fea0003800000 */
.L_x_36551:
[----:B------:R-:W-:Y:S05]  /*0f50*/  BSYNC B0 ;  /* 0x0000000000007941 */ /* 0x000fea0003800000 */
.L_x_36550:
[----:B------:R-:W-:Y:S05]  /*0f60*/  BRA `(.L_x_36552) ;  /* 0xfffffff800807947 */ /* 0x000fea000383ffff */
.L_x_36522:
[----:B------:R-:W-:Y:S01]  /*0f70*/  BSSY B0, `(.L_x_36553) ;  /* 0x0000007000007945 */ /* 0x000fe20003800000 */
[----:B------:R-:W-:Y:S01]  /*0f80*/  MOV R7, R3 ;  /* 0x0000000300077202 */ /* 0x000fe20000000f00 */
[----:B------:R-:W-:Y:S02]  /*0f90*/  IMAD.MOV.U32 R9, RZ, RZ, 0x101f ;  /* 0x0000101fff097424 */ /* 0x000fe400078e00ff */
[----:B01----:R-:W-:-:S07]  /*0fa0*/  IMAD.MOV.U32 R6, RZ, RZ, -0x1 ;  /* 0xffffffffff067424 */ /* 0x003fce00078e00ff */
[----:B--2---:R-:W-:Y:S05]  /*0fb0*/  WARPSYNC.COLLECTIVE R6, `(.L_x_36554) ;  /* 0x0000000006087348 */ /* 0x004fea0003c00000 */
[----:B--2---:R0:W1:Y:S02]  /*0fc0*/  SHFL.IDX P0, R6, R0, R7, R9 ;  /* 0x0000000700067389 */ /* 0x0040640000000009 */
[----:B01----:R-:W-:Y:S05]  /*0fd0*/  ENDCOLLECTIVE ;  /* 0x000000000000791b */ /* 0x003fea0003800000 */
.L_x_36554:
[----:B------:R-:W-:Y:S05]  /*0fe0*/  BSYNC B0 ;  /* 0x0000000000007941 */ /* 0x000fea0003800000 */
.L_x_36553:
[----:B------:R-:W-:Y:S05]  /*0ff0*/  BRA `(.L_x_36555) ;  /* 0xfffffff800687947 */ /* 0x000fea000383ffff */
.L_x_36523:
[----:B------:R-:W-:Y:S01]  /*1000*/  BSSY B0, `(.L_x_36556) ;  /* 0x0000007000007945 */ /* 0x000fe20003800000 */
[----:B------:R-:W-:Y:S01]  /*1010*/  MOV R7, R4 ;  /* 0x0000000400077202 */ /* 0x000fe20000000f00 */
[----:B------:R-:W-:Y:S02]  /*1020*/  IMAD.MOV.U32 R9, RZ, RZ, 0x101f ;  /* 0x0000101fff097424 */ /* 0x000fe400078e00ff */
[----:B01----:R-:W-:-:S07]  /*1030*/  IMAD.MOV.U32 R6, RZ, RZ, -0x1 ;  /* 0xffffffffff067424 */ /* 0x003fce00078e00ff */
[----:B--2---:R-:W-:Y:S05]  /*1040*/  WARPSYNC.COLLECTIVE R6, `(.L_x_36557) ;  /* 0x0000000006087348 */ /* 0x004fea0003c00000 */
[----:B--2---:R0:W1:Y:S02]  /*1050*/  SHFL.IDX P0, R6, R0, R7, R9 ;  /* 0x0000000700067389 */ /* 0x0040640000000009 */
[----:B01----:R-:W-:Y:S05]  /*1060*/  ENDCOLLECTIVE ;  /* 0x000000000000791b */ /* 0x003fea0003800000 */
.L_x_36557:
[----:B------:R-:W-:Y:S05]  /*1070*/  BSYNC B0 ;  /* 0x0000000000007941 */ /* 0x000fea0003800000 */
.L_x_36556:
[----:B------:R-:W-:Y:S05]  /*1080*/  BRA `(.L_x_36558) ;  /* 0xfffffff800507947 */ /* 0x000fea000383ffff */
.L_x_36524:
[----:B------:R-:W-:Y:S01]  /*1090*/  BSSY B0, `(.L_x_36559) ;  /* 0x0000007000007945 */ /* 0x000fe20003800000 */
[----:B------:R-:W-:Y:S01]  /*10a0*/  MOV R7, R2 ;  /* 0x0000000200077202 */ /* 0x000fe20000000f00 */
[----:B------:R-:W-:Y:S02]  /*10b0*/  IMAD.MOV.U32 R9, RZ, RZ, 0x101f ;  /* 0x0000101fff097424 */ /* 0x000fe400078e00ff */
[----:B01----:R-:W-:-:S07]  /*10c0*/  IMAD.MOV.U32 R6, RZ, RZ, -0x1 ;  /* 0xffffffffff067424 */ /* 0x003fce00078e00ff */
[----:B--2---:R-:W-:Y:S05]  /*10d0*/  WARPSYNC.COLLECTIVE R6, `(.L_x_36560) ;  /* 0x0000000006087348 */ /* 0x004fea0003c00000 */
[----:B--2---:R0:W1:Y:S02]  /*10e0*/  SHFL.IDX P0, R6, R0, R7, R9 ;  /* 0x0000000700067389 */ /* 0x0040640000000009 */
[----:B01----:R-:W-:Y:S05]  /*10f0*/  ENDCOLLECTIVE ;  /* 0x000000000000791b */ /* 0x003fea0003800000 */
.L_x_36560:
[----:B------:R-:W-:Y:S05]  /*1100*/  BSYNC B0 ;  /* 0x0000000000007941 */ /* 0x000fea0003800000 */
.L_x_36559:
[----:B------:R-:W-:Y:S05]  /*1110*/  BRA `(.L_x_36561) ;  /* 0xfffffff800387947 */ /* 0x000fea000383ffff */
.L_x_36525:
[----:B------:R-:W-:Y:S01]  /*1120*/  BSSY B0, `(.L_x_36562) ;  /* 0x0000007000007945 */ /* 0x000fe20003800000 */
[----:B------:R-:W-:Y:S01]  /*1130*/  MOV R7, R3 ;  /* 0x0000000300077202 */ /* 0x000fe20000000f00 */
[----:B------:R-:W-:Y:S02]  /*1140*/  IMAD.MOV.U32 R9, RZ, RZ, 0x101f ;  /* 0x0000101fff097424 */ /* 0x000fe400078e00ff */
[----:B01----:R-:W-:-:S07]  /*1150*/  IMAD.MOV.U32 R6, RZ, RZ, -0x1 ;  /* 0xffffffffff067424 */ /* 0x003fce00078e00ff */
[----:B--2---:R-:W-:Y:S05]  /*1160*/  WARPSYNC.COLLECTIVE R6, `(.L_x_36563) ;  /* 0x0000000006087348 */ /* 0x004fea0003c00000 */
[----:B--2---:R0:W1:Y:S02]  /*1170*/  SHFL.IDX P0, R6, R0, R7, R9 ;  /* 0x0000000700067389 */ /* 0x0040640000000009 */
[----:B01----:R-:W-:Y:S05]  /*1180*/  ENDCOLLECTIVE ;  /* 0x000000000000791b */ /* 0x003fea0003800000 */
.L_x_36563:
[----:B------:R-:W-:Y:S05]  /*1190*/  BSYNC B0 ;  /* 0x0000000000007941 */ /* 0x000fea0003800000 */
.L_x_36562:
[----:B------:R-:W-:Y:S05]  /*11a0*/  BRA `(.L_x_36564) ;  /* 0xfffffff800207947 */ /* 0x000fea000383ffff */
.L_x_36526:
[----:B------:R-:W-:Y:S01]  /*11b0*/  BSSY B0, `(.L_x_36565) ;  /* 0x0000007000007945 */ /* 0x000fe20003800000 */
[----:B------:R-:W-:Y:S01]  /*11c0*/  MOV R7, R4 ;  /* 0x0000000400077202 */ /* 0x000fe20000000f00 */
[----:B------:R-:W-:Y:S02]  /*11d0*/  IMAD.MOV.U32 R9, RZ, RZ, 0x101f ;  /* 0x0000101fff097424 */ /* 0x000fe400078e00ff */
[----:B01----:R-:W-:-:S07]  /*11e0*/  IMAD.MOV.U32 R6, RZ, RZ, -0x1 ;  /* 0xffffffffff067424 */ /* 0x003fce00078e00ff */
[----:B--2---:R-:W-:Y:S05]  /*11f0*/  WARPSYNC.COLLECTIVE R6, `(.L_x_36566) ;  /* 0x0000000006087348 */ /* 0x004fea0003c00000 */
[----:B--2---:R0:W1:Y:S02]  /*1200*/  SHFL.IDX P0, R6, R0, R7, R9 ;  /* 0x0000000700067389 */ /* 0x0040640000000009 */
[----:B01----:R-:W-:Y:S05]  /*1210*/  ENDCOLLECTIVE ;  /* 0x000000000000791b */ /* 0x003fea0003800000 */
.L_x_36566:
[----:B------:R-:W-:Y:S05]  /*1220*/  BSYNC B0 ;  /* 0x0000000000007941 */ /* 0x000fea0003800000 */
.L_x_36565:
[----:B------:R-:W-:Y:S05]  /*1230*/  BRA `(.L_x_36567) ;  /* 0xfffffff800087947 */ /* 0x000fea000383ffff */
.L_x_36527:
[----:B------:R-:W-:Y:S01]  /*1240*/  BSSY B0, `(.L_x_36568) ;  /* 0x0000007000007945 */ /* 0x000fe20003800000 */
[----:B------:R-:W-:Y:S01]  /*1250*/  MOV R7, R2 ;  /* 0x0000000200077202 */ /* 0x000fe20000000f00 */
[----:B------:R-:W-:Y:S02]  /*1260*/  IMAD.MOV.U32 R9, RZ, RZ, 0x101f ;  /* 0x0000101fff097424 */ /* 0x000fe400078e00ff */
[----:B01----:R-:W-:-:S07]  /*1270*/  IMAD.MOV.U32 R6, RZ, RZ, -0x1 ;  /* 0xffffffffff067424 */ /* 0x003fce00078e00ff */
[----:B--2---:R-:W-:Y:S05]  /*1280*/  WARPSYNC.COLLECTIVE R6, `(.L_x_36569) ;  /* 0x0000000006087348 */ /* 0x004fea0003c00000 */
[----:B--2---:R0:W1:Y:S02]  /*1290*/  SHFL.IDX P0, R6, R0, R7, R9 ;  /* 0x0000000700067389 */ /* 0x0040640000000009 */
[----:B01----:R-:W-:Y:S05]  /*12a0*/  ENDCOLLECTIVE ;  /* 0x000000000000791b */ /* 0x003fea0003800000 */
.L_x_36569:
[----:B------:R-:W-:Y:S05]  /*12b0*/  BSYNC B0 ;  /* 0x0000000000007941 */ /* 0x000fea0003800000 */
.L_x_36568:
[----:B------:R-:W-:Y:S05]  /*12c0*/  BRA `(.L_x_36570) ;  /* 0xfffffff400f07947 */ /* 0x000fea000383ffff */
.L_x_36528:
[----:B------:R-:W-:Y:S01]  /*12d0*/  BSSY B0, `(.L_x_36571) ;  /* 0x0000007000007945 */ /* 0x000fe20003800000 */
[----:B------:R-:W-:Y:S01]  /*12e0*/  MOV R7, R3 ;  /* 0x0000000300077202 */ /* 0x000fe20000000f00 */
[----:B------:R-:W-:Y:S02]  /*12f0*/  IMAD.MOV.U32 R9, RZ, RZ, 0x101f ;  /* 0x0000101fff097424 */ /* 0x000fe400078e00ff */
[----:B01----:R-:W-:-:S07]  /*1300*/  IMAD.MOV.U32 R6, RZ, RZ, -0x1 ;  /* 0xffffffffff067424 */ /* 0x003fce00078e00ff */
[----:B--2---:R-:W-:Y:S05]  /*1310*/  WARPSYNC.COLLECTIVE R6, `(.L_x_36572) ;  /* 0x0000000006087348 */ /* 0x004fea0003c00000 */
[----:B--2---:R0:W1:Y:S02]  /*1320*/  SHFL.IDX P0, R6, R0, R7, R9 ;  /* 0x0000000700067389 */ /* 0x0040640000000009 */
[----:B01----:R-:W-:Y:S05]  /*1330*/  ENDCOLLECTIVE ;  /* 0x000000000000791b */ /* 0x003fea0003800000 */
.L_x_36572:
[----:B------:R-:W-:Y:S05]  /*1340*/  BSYNC B0 ;  /* 0x0000000000007941 */ /* 0x000fea0003800000 */
.L_x_36571:
[----:B------:R-:W-:Y:S05]  /*1350*/  BRA `(.L_x_36573) ;  /* 0xfffffff400d47947 */ /* 0x000fea000383ffff */
.L_x_36529:
[----:B------:R-:W-:Y:S01]  /*1360*/  BSSY B0, `(.L_x_36574) ;  /* 0x0000007000007945 */ /* 0x000fe20003800000 */
[----:B------:R-:W-:Y:S01]  /*1370*/  MOV R7, R5 ;  /* 0x0000000500077202 */ /* 0x000fe20000000f00 */
[----:B------:R-:W-:Y:S02]  /*1380*/  IMAD.MOV.U32 R9, RZ, RZ, 0x101f ;  /* 0x0000101fff097424 */ /* 0x000fe400078e00ff */
[----:B01----:R-:W-:-:S07]  /*1390*/  IMAD.MOV.U32 R6, RZ, RZ, -0x1 ;  /* 0xffffffffff067424 */ /* 0x003fce00078e00ff */
[----:B--2---:R-:W-:Y:S05]  /*13a0*/  WARPSYNC.COLLECTIVE R6, `(.L_x_36575) ;  /* 0x0000000006087348 */ /* 0x004fea0003c00000 */
[----:B--2---:R0:W1:Y:S02]  /*13b0*/  SHFL.IDX P0, R6, R0, R7, R9 ;  /* 0x0000000700067389 */ /* 0x0040640000000009 */
[----:B01----:R-:W-:Y:S05]  /*13c0*/  ENDCOLLECTIVE ;  /* 0x000000000000791b */ /* 0x003fea0003800000 */
.L_x_36575:
[----:B------:R-:W-:Y:S05]  /*13d0*/  BSYNC B0 ;  /* 0x0000000000007941 */ /* 0x000fea0003800000 */
.L_x_36574:
[----:B------:R-:W-:Y:S05]  /*13e0*/  BRA `(.L_x_36513) ;  /* 0xfffffff400bc7947 */ /* 0x000fea000383ffff */
        .weak           $__internal_714_$__cuda_sm20_div_u16
        .type           $__internal_714_$__cuda_sm20_div_u16,@function
        .size           $__internal_714_$__cuda_sm20_div_u16,(.L_x_39217 - $__internal_714_$__cuda_sm20_div_u16)
$__internal_714_$__cuda_sm20_div_u16:
        /* <DEDUP_REMOVED lines=18> */
[----:B------:R-:W-:Y:S06]  /*1510*/  RET.REL.NODEC R2 `(_Z9cuda_gemmIiLi128ELi1ELi1ELi32ELi16ELi16ELi64ELi0ELi1EEviiiPT_S1_S1_iii) ;  /* 0xffffffe802b87950 */ /* 0x000fec0003c3ffff */
.L_x_36576:
        /* <DEDUP_REMOVED lines=14> */
.L_x_39217:


//--------------------- .text._Z9cuda_gemmIiLi128ELi1ELi1ELi32ELi16ELi16ELi64ELi0ELi0EEviiiPT_S1_S1_iii --------------------------
	.section	.text._Z9cuda_gemmIiLi128ELi1ELi1ELi32ELi16ELi16ELi64ELi0ELi0EEviiiPT_S1_S1_iii,"ax",@progbits
	.align	128
        .global         _Z9cuda_gemmIiLi128ELi1ELi1ELi32ELi16ELi16ELi64ELi0ELi0EEviiiPT_S1_S1_iii
        .type           _Z9cuda_gemmIiLi128ELi1ELi1ELi32ELi16ELi16ELi64ELi0ELi0EEviiiPT_S1_S1_iii,@function
        .size           _Z9cuda_gemmIiLi128ELi1ELi1ELi32ELi16ELi16ELi64ELi0ELi0EEviiiPT_S1_S1_iii,(.L_x_39218 - _Z9cuda_gemmIiLi128ELi1ELi1ELi32ELi16ELi16ELi64ELi0ELi0EEviiiPT_S1_S1_iii)
        .other          _Z9cuda_gemmIiLi128ELi1ELi1ELi32ELi16ELi16ELi64ELi0ELi0EEviiiPT_S1_S1_iii,@"STO_CUDA_ENTRY STV_DEFAULT"
_Z9cuda_gemmIiLi128ELi1ELi1ELi32ELi16ELi16ELi64ELi0ELi0EEviiiPT_S1_S1_iii:
.text._Z9cuda_gemmIiLi128ELi1ELi1ELi32ELi16ELi16ELi64ELi0ELi0EEviiiPT_S1_S1_iii:
        /* <DEDUP_REMOVED lines=65> */
.L_x_36579:
        /* <DEDUP_REMOVED lines=25> */
.L_x_36578:
[----:B------:R-:W-:Y:S05]  /*05a0*/  BSYNC.RECONVERGENT B0 ;  /* 0x0000000000007941 */ /* 0x000fea0003800200 */
.L_x_36577:
        /* <DEDUP_REMOVED lines=27> */
.L_x_36582:
        /* <DEDUP_REMOVED lines=8> */
.L_x_36581:
[----:B------:R-:W-:Y:S05]  /*07e0*/  BSYNC.RECONVERGENT B0 ;  /* 0x0000000000007941 */ /* 0x000fea0003800200 */
.L_x_36580:
        /* <DEDUP_REMOVED lines=29> */
.L_x_36584:
        /* <DEDUP_REMOVED lines=11> */
.L_x_36585:
        /* <DEDUP_REMOVED lines=11> */
.L_x_36586:
        /* <DEDUP_REMOVED lines=12> */
.L_x_36587:
        /* <DEDUP_REMOVED lines=11> */
.L_x_36588:
        /* <DEDUP_REMOVED lines=11> */
.L_x_36589:
        /* <DEDUP_REMOVED lines=11> */
.L_x_36590:
        /* <DEDUP_REMOVED lines=12> */
.L_x_36591:
        /* <DEDUP_REMOVED lines=10> */
.L_x_36592:
        /* <DEDUP_REMOVED lines=11> */
.L_x_36593:
        /* <DEDUP_REMOVED lines=11> */
.L_x_36594:
        /* <DEDUP_REMOVED lines=10> */
.L_x_36595:
        /* <DEDUP_REMOVED lines=10> */
.L_x_36596:
        /* <DEDUP_REMOVED lines=10> */
.L_x_36597:
        /* <DEDUP_REMOVED lines=10> */
.L_x_36598:
        /* <DEDUP_REMOVED lines=10> */
.L_x_36599:
        /* <DEDUP_REMOVED lines=83> */
[----:B--234-:R-:W-:Y:S05]  /*1900*/  CALL.REL.NOINC `($__internal_715_$__cuda_sm20_div_s16) ;  /* 0x0000001400787944 */ /* 0x01cfea0003c00000 */
        /* <DEDUP_REMOVED lines=9> */
.L_x_36633:
        /* <DEDUP_REMOVED lines=16> */
.L_x_36636:
[----:B-1----:R-:W-:-:S07]  /*1aa0*/  IMAD R55, R31, R52, RZ ;  /* 0x000000341f377224 */ /* 0x002fce00078e02ff */
.L_x_36601:
[----:B------:R-:W-:-:S13]  /*1ab0*/  ISETP.GE.AND P2, PT, R57, 0x2, PT ;  /* 0x000000023900780c */ /* 0x000fda0003f46270 */
[----:B------:R-:W-:Y:S05]  /*1ac0*/  @!P2 BRA `(.L_x_36603) ;  /* 0x000000000010a947 */ /* 0x000fea0003800000 */
[----:B------:R-:W-:-:S03]  /*1ad0*/  UMOV UR4, 0xffffffff ;  /* 0xffffffff00047882 */ /* 0x000fc60000000000 */
[----:B------:R-:W-:Y:S05]  /*1ae0*/  BRA.DIV UR4, `(.L_x_36604) ;  /* 0x0000000a04e07947 */ /* 0x000fea000b800000 */
[----:B------:R1:W2:Y:S02]  /*1af0*/  SHFL.IDX PT, R52, R59, R14, 0x101f ;  /* 0x00101f0e3b347589 */ /* 0x0002a400000e0000 */
.L_x_36639:
[----:B--2---:R-:W-:-:S07]  /*1b00*/  IMAD R55, R30, R52, R55 ;  /* 0x000000341e377224 */ /* 0x004fce00078e0237 */
.L_x_36603:
[----:B------:R-:W-:-:S13]  /*1b10*/  ISETP.GE.AND P2, PT, R57, 0x3, PT ;  /* 0x000000033900780c */ /* 0x000fda0003f46270 */
[----:B------:R-:W-:Y:S05]  /*1b20*/  @!P2 BRA `(.L_x_36605) ;  /* 0x000000000010a947 */ /* 0x000fea0003800000 */
[----:B------:R-:W-:-:S03]  /*1b30*/  UMOV UR4, 0xffffffff ;  /* 0xffffffff00047882 */ /* 0x000fc60000000000 */
[----:B------:R-:W-:Y:S05]  /*1b40*/  BRA.DIV UR4, `(.L_x_36606) ;  /* 0x0000000a04ec7947 */ /* 0x000fea000b800000 */
[----:B------:R2:W3:Y:S02]  /*1b50*/  SHFL.IDX PT, R52, R59, R13, 0x101f ;  /* 0x00101f0d3b347589 */ /* 0x0004e400000e0000 */
.L_x_36642:
[----:B---3--:R-:W-:-:S07]  /*1b60*/  IMAD R55, R29, R52, R55 ;  /* 0x000000341d377224 */ /* 0x008fce00078e0237 */
.L_x_36605:
[----:B------:R-:W-:-:S13]  /*1b70*/  ISETP.GE.AND P2, PT, R57, 0x4, PT ;  /* 0x000000043900780c */ /* 0x000fda0003f46270 */
[----:B------:R-:W-:Y:S05]  /*1b80*/  @!P2 BRA `(.L_x_36607) ;  /* 0x000000000010a947 */ /* 0x000fea0003800000 */
[----:B------:R-:W-:-:S03]  /*1b90*/  UMOV UR4, 0xffffffff ;  /* 0xffffffff00047882 */ /* 0x000fc60000000000 */
[----:B------:R-:W-:Y:S05]  /*1ba0*/  BRA.DIV UR4, `(.L_x_36608) ;  /* 0x0000000a04f87947 */ /* 0x000fea000b800000 */
[----:B------:R3:W4:Y:S02]  /*1bb0*/  SHFL.IDX PT, R52, R59, R12, 0x101f ;  /* 0x00101f0c3b347589 */ /* 0x00072400000e0000 */
.L_x_36645:
[----:B----4-:R-:W-:-:S07]  /*1bc0*/  IMAD R55, R28, R52, R55 ;  /* 0x000000341c377224 */ /* 0x010fce00078e0237 */
.L_x_36607:
[----:B------:R-:W-:-:S13]  /*1bd0*/  ISETP.GE.AND P2, PT, R57, 0x5, PT ;  /* 0x000000053900780c */ /* 0x000fda0003f46270 */
[----:B------:R-:W-:Y:S05]  /*1be0*/  @!P2 BRA `(.L_x_36609) ;  /* 0x000000000010a947 */ /* 0x000fea0003800000 */
[----:B------:R-:W-:-:S03]  /*1bf0*/  UMOV UR4, 0xffffffff ;  /* 0xffffffff00047882 */ /* 0x000fc60000000000 */
[----:B------:R-:W-:Y:S05]  /*1c00*/  BRA.DIV UR4, `(.L_x_36610) ;  /* 0x0000000e04047947 */ /* 0x000fea000b800000 */
[----:B------:R4:W0:Y:S02]  /*1c10*/  SHFL.IDX PT, R52, R59, R11, 0x101f ;  /* 0x00101f0b3b347589 */ /* 0x00082400000e0000 */
.L_x_36648:
[----:B0-----:R-:W-:-:S07]  /*1c20*/  IMAD R55, R27, R52, R55 ;  /* 0x000000341b377224 */ /* 0x001fce00078e0237 */
.L_x_36609:
        /* <DEDUP_REMOVED lines=9> */
.L_x_36651:
[----:B0-----:R-:W-:-:S07]  /*1cc0*/  IMAD R55, R26, R52, R55 ;  /* 0x000000341a377224 */ /* 0x001fce00078e0237 */
.L_x_36611:
[----:B------:R-:W-:-:S13]  /*1cd0*/  ISETP.GE.AND P2, PT, R57, 0x7, PT ;  /* 0x000000073900780c */ /* 0x000fda0003f46270 */
[----:B------:R-:W-:Y:S05]  /*1ce0*/  @!P2 BRA `(.L_x_36613) ;  /* 0x000000000010a947 */ /* 0x000fea0003800000 */
[----:B------:R-:W-:-:S03]  /*1cf0*/  UMOV UR4, 0xffffffff ;  /* 0xffffffff00047882 */ /* 0x000fc60000000000 */
[----:B------:R-:W-:Y:S05]  /*1d00*/  BRA.DIV UR4, `(.L_x_36614) ;  /* 0x0000000e040c7947 */ /* 0x000fea000b800000 */
[----:B------:R0:W0:Y:S02]  /*1d10*/  SHFL.IDX PT, R52, R59, R10, 0x101f ;  /* 0x00101f0a3b347589 */ /* 0x00002400000e0000 */
.L_x_36654:
[----:B0-----:R-:W-:-:S07]  /*1d20*/  IMAD R55, R25, R52, R55 ;  /* 0x0000003419377224 */ /* 0x001fce00078e0237 */
.L_x_36613:
[----:B------:R-:W-:-:S13]  /*1d30*/  ISETP.GE.AND P2, PT, R57, 0x8, PT ;  /* 0x000000083900780c */ /* 0x000fda0003f46270 */
[----:B------:R-:W-:Y:S05]  /*1d40*/  @!P2 BRA `(.L_x_36615) ;  /* 0x000000000010a947 */ /* 0x000fea0003800000 */
[----:B------:R-:W-:-:S03]  /*1d50*/  UMOV UR4, 0xffffffff ;  /* 0xffffffff00047882 */ /* 0x000fc60000000000 */
[----:B------:R-:W-:Y:S05]  /*1d60*/  BRA.DIV UR4, `(.L_x_36616) ;  /* 0x0000000e04187947 */ /* 0x000fea000b800000 */
[----:B------:R0:W0:Y:S02]  /*1d70*/  SHFL.IDX PT, R52, R59, R9, 0x101f ;  /* 0x00101f093b347589 */ /* 0x00002400000e0000 */
.L_x_36657:
[----:B0-----:R-:W-:-:S07]  /*1d80*/  IMAD R55, R24, R52, R55 ;  /* 0x0000003418377224 */ /* 0x001fce00078e0237 */
.L_x_36615:
[----:B------:R-:W-:-:S13]  /*1d90*/  ISETP.GE.AND P2, PT, R57, 0x9, PT ;  /* 0x000000093900780c */ /* 0x000fda0003f46270 */
[----:B------:R-:W-:Y:S05]  /*1da0*/  @!P2 BRA `(.L_x_36617) ;  /* 0x000000000010a947 */ /* 0x000fea0003800000 */
[----:B------:R-:W-:-:S03]  /*1db0*/  UMOV UR4, 0xffffffff ;  /* 0xffffffff00047882 */ /* 0x000fc60000000000 */
[----:B------:R-:W-:Y:S05]  /*1dc0*/  BRA.DIV UR4, `(.L_x_36618) ;  /* 0x0000000e04247947 */ /* 0x000fea000b800000 */
[----:B------:R0:W0:Y:S02]  /*1dd0*/  SHFL.IDX PT, R52, R59, R8, 0x101f ;  /* 0x00101f083b347589 */ /* 0x00002400000e0000 */
.L_x_36660:
[----:B0-----:R-:W-:-:S07]  /*1de0*/  IMAD R55, R23, R52, R55 ;  /* 0x0000003417377224 */ /* 0x001fce00078e0237 */
.L_x_36617:
[----:B------:R-:W-:-:S13]  /*1df0*/  ISETP.GE.AND P2, PT, R57, 0xa, PT ;  /* 0x0000000a3900780c */ /* 0x000fda0003f46270 */
[----:B------:R-:W-:Y:S05]  /*1e00*/  @!P2 BRA `(.L_x_36619) ;  /* 0x000000000010a947 */ /* 0x000fea0003800000 */
[----:B------:R-:W-:-:S03]  /*1e10*/  UMOV UR4, 0xffffffff ;  /* 0xffffffff00047882 */ /* 0x000fc60000000000 */
[----:B------:R-:W-:Y:S05]  /*1e20*/  BRA.DIV UR4, `(.L_x_36620) ;  /* 0x0000000e04307947 */ /* 0x000fea000b800000 */
[----:B------:R0:W0:Y:S02]  /*1e30*/  SHFL.IDX PT, R52, R59, R7, 0x101f ;  /* 0x00101f073b347589 */ /* 0x00002400000e0000 */
.L_x_36663:
[----:B0-----:R-:W-:-:S07]  /*1e40*/  IMAD R55, R22, R52, R55 ;  /* 0x0000003416377224 */ /* 0x001fce00078e0237 */
.L_x_36619:
[----:B------:R-:W-:-:S13]  /*1e50*/  ISETP.GE.AND P2, PT, R57, 0xb, PT ;  /* 0x0000000b3900780c */ /* 0x000fda0003f46270 */
[----:B------:R-:W-:Y:S05]  /*1e60*/  @!P2 BRA `(.L_x_36621) ;  /* 0x000000000010a947 */ /* 0x000fea0003800000 */
[----:B------:R-:W-:-:S03]  /*1e70*/  UMOV UR4, 0xffffffff ;  /* 0xffffffff00047882 */ /* 0x000fc60000000000 */
[----:B------:R-:W-:Y:S05]  /*1e80*/  BRA.DIV UR4, `(.L_x_36622) ;  /* 0x0000000e043c7947 */ /* 0x000fea000b800000 */
[----:B------:R0:W0:Y:S02]  /*1e90*/  SHFL.IDX PT, R52, R59, R32, 0x101f ;  /* 0x00101f203b347589 */ /* 0x00002400000e0000 */
.L_x_36666:
[----:B0-----:R-:W-:-:S07]  /*1ea0*/  IMAD R55, R21, R52, R55 ;  /* 0x0000003415377224 */ /* 0x001fce00078e0237 */
.L_x_36621:
        /* <DEDUP_REMOVED lines=9> */
.L_x_36669:
[----:B0-----:R-:W-:-:S07]  /*1f40*/  IMAD R55, R20, R52, R55 ;  /* 0x0000003414377224 */ /* 0x001fce00078e0237 */
.L_x_36623:
[----:B------:R-:W-:-:S13]  /*1f50*/  ISETP.GE.AND P2, PT, R57, 0xd, PT ;  /* 0x0000000d3900780c */ /* 0x000fda0003f46270 */
[----:B------:R-:W-:Y:S05]  /*1f60*/  @!P2 BRA `(.L_x_36625) ;  /* 0x000000000010a947 */ /* 0x000fea0003800000 */
[----:B------:R-:W-:-:S03]  /*1f70*/  UMOV UR4, 0xffffffff ;  /* 0xffffffff00047882 */ /* 0x000fc60000000000 */
[----:B------:R-:W-:Y:S05]  /*1f80*/  BRA.DIV UR4, `(.L_x_36626) ;  /* 0x0000000e04447947 */ /* 0x000fea000b800000 */
[----:B------:R0:W0:Y:S02]  /*1f90*/  SHFL.IDX PT, R52, R59, R34, 0x101f ;  /* 0x00101f223b347589 */ /* 0x00002400000e0000 */
.L_x_36672:
[----:B0-----:R-:W-:-:S07]  /*1fa0*/  IMAD R55, R19, R52, R55 ;  /* 0x0000003413377224 */ /* 0x001fce00078e0237 */
.L_x_36625:
[----:B------:R-:W-:-:S13]  /*1fb0*/  ISETP.GE.AND P2, PT, R57, 0xe, PT ;  /* 0x0000000e3900780c */ /* 0x000fda0003f46270 */
[----:B------:R-:W-:Y:S05]  /*1fc0*/  @!P2 BRA `(.L_x_36627) ;  /* 0x000000000010a947 */ /* 0x000fea0003800000 */
[----:B------:R-:W-:-:S03]  /*1fd0*/  UMOV UR4, 0xffffffff ;  /* 0xffffffff00047882 */ /* 0x000fc60000000000 */
[----:B------:R-:W-:Y:S05]  /*1fe0*/  BRA.DIV UR4, `(.L_x_36628) ;  /* 0x0000000e04507947 */ /* 0x000fea000b800000 */
[----:B------:R0:W0:Y:S02]  /*1ff0*/  SHFL.IDX PT, R52, R59, R35, 0x101f ;  /* 0x00101f233b347589 */ /* 0x00002400000e0000 */
.L_x_36675:
[----:B0-----:R-:W-:-:S07]  /*2000*/  IMAD R55, R18, R52, R55 ;  /* 0x0000003412377224 */ /* 0x001fce00078e0237 */
.L_x_36627:
[----:B------:R-:W-:-:S13]  /*2010*/  ISETP.GE.AND P2, PT, R57, 0xf, PT ;  /* 0x0000000f3900780c */ /* 0x000fda0003f46270 */
[----:B------:R-:W-:Y:S05]  /*2020*/  @!P2 BRA `(.L_x_36629) ;  /* 0x000000000010a947 */ /* 0x000fea0003800000 */
[----:B------:R-:W-:-:S03]  /*2030*/  UMOV UR4, 0xffffffff ;  /* 0xffffffff00047882 */ /* 0x000fc60000000000 */
[----:B------:R-:W-:Y:S05]  /*2040*/  BRA.DIV UR4, `(.L_x_36630) ;  /* 0x0000000e045c7947 */ /* 0x000fea000b800000 */
[----:B------:R0:W0:Y:S02]  /*2050*/  SHFL.IDX PT, R52, R59, R36, 0x101f ;  /* 0x00101f243b347589 */ /* 0x00002400000e0000 */
.L_x_36678:
[----:B0-----:R-:W-:-:S07]  /*2060*/  IMAD R55, R17, R52, R55 ;  /* 0x0000003411377224 */ /* 0x001fce00078e0237 */
.L_x_36629:
[----:B------:R-:W-:-:S13]  /*2070*/  ISETP.GE.AND P2, PT, R57, 0x10, PT ;  /* 0x000000103900780c */ /* 0x000fda0003f46270 */
[----:B------:R-:W-:Y:S05]  /*2080*/  @!P2 BRA `(.L_x_36631) ;  /* 0x000000040024a947 */ /* 0x000fea0003800000 */
[----:B------:R-:W-:-:S03]  /*2090*/  UMOV UR4, 0xffffffff ;  /* 0xffffffff00047882 */ /* 0x000fc60000000000 */
[----:B------:R-:W-:Y:S05]  /*20a0*/  BRA.DIV UR4, `(.L_x_36632) ;  /* 0x0000000e04687947 */ /* 0x000fea000b800000 */
[----:B01234-:R0:W1:Y:S02]  /*20b0*/  SHFL.IDX PT, R59, R59, R15, 0x101f ;  /* 0x00101f0f3b3b7589 */ /* 0x01f06400000e0000 */
.L_x_36681:
[----:B-1----:R-:W-:Y:S01]  /*20c0*/  IMAD R55, R16, R59, R55 ;  /* 0x0000003b10377224 */ /* 0x002fe200078e0237 */
[----:B------:R-:W-:Y:S06]  /*20d0*/  BRA `(.L_x_36631) ;  /* 0x0000000400107947 */ /* 0x000fec0003800000 */
.L_x_36600:
        /* <DEDUP_REMOVED lines=68> */
.L_x_36631:
[----:B------:R-:W-:Y:S01]  /*2520*/  IMAD.IADD R51, R55, 0x1, R51 ;  /* 0x0000000137337824 */ /* 0x000fe200078e0233 */
[----:B------:R-:W-:Y:S06]  /*2530*/  @!P1 BRA `(.L_x_36633) ;  /* 0xfffffff400189947 */ /* 0x000fec000383ffff */
.L_x_36583:
        /* <DEDUP_REMOVED lines=10> */
.L_x_36602:
[----:B------:R-:W-:Y:S01]  /*25e0*/  BSSY B0, `(.L_x_36634) ;  /* 0x0000007000007945 */ /* 0x000fe20003800000 */
[----:B------:R-:W-:Y:S02]  /*25f0*/  IMAD.MOV.U32 R54, RZ, RZ, R52 ;  /* 0x000000ffff367224 */ /* 0x000fe400078e0034 */
[----:B------:R-:W-:Y:S02]  /*2600*/  IMAD.MOV.U32 R61, RZ, RZ, 0x101f ;  /* 0x0000101fff3d7424 */ /* 0x000fe400078e00ff */
[----:B------:R-:W-:-:S07]  /*2610*/  IMAD.MOV.U32 R52, RZ, RZ, -0x1 ;  /* 0xffffffffff347424 */ /* 0x000fce00078e00ff */
[----:B------:R-:W-:Y:S05]  /*2620*/  WARPSYNC.COLLECTIVE R52, `(.L_x_36635) ;  /* 0x0000000034087348 */ /* 0x000fea0003c00000 */
[----:B------:R0:W1:Y:S02]  /*2630*/  SHFL.IDX P2, R52, R59, R54, R61 ;  /* 0x000000363b347389 */ /* 0x000064000004003d */
[----:B01----:R-:W-:Y:S05]  /*2640*/  ENDCOLLECTIVE ;  /* 0x000000000000791b */ /* 0x003fea0003800000 */
.L_x_36635:
[----:B------:R-:W-:Y:S05]  /*2650*/  BSYNC B0 ;  /* 0x0000000000007941 */ /* 0x000fea0003800000 */
.L_x_36634:
[----:B------:R-:W-:Y:S05]  /*2660*/  BRA `(.L_x_36636) ;  /* 0xfffffff4000c7947 */ /* 0x000fea000383ffff */
.L_x_36604:
[----:B------:R-:W-:Y:S01]  /*2670*/  BSSY B0, `(.L_x_36637) ;  /* 0x0000007000007945 */ /* 0x000fe20003800000 */
[----:B------:R-:W-:Y:S01]  /*2680*/  MOV R54, R14 ;  /* 0x0000000e00367202 */ /* 0x000fe20000000f00 */
[----:B------:R-:W-:Y:S02]  /*2690*/  IMAD.MOV.U32 R61, RZ, RZ, 0x101f ;  /* 0x0000101fff3d7424 */ /* 0x000fe400078e00ff */
[----:B------:R-:W-:-:S07]  /*26a0*/  IMAD.MOV.U32 R52, RZ, RZ, -0x1 ;  /* 0xffffffffff347424 */ /* 0x000fce00078e00ff */
[----:B0-----:R-:W-:Y:S05]  /*26b0*/  WARPSYNC.COLLECTIVE R52, `(.L_x_36638) ;  /* 0x0000000034087348 */ /* 0x001fea0003c00000 */
[----:B------:R1:W2:Y:S02]  /*26c0*/  SHFL.IDX P2, R52, R59, R54, R61 ;  /* 0x000000363b347389 */ /* 0x0002a4000004003d */
[----:B012---:R-:W-:Y:S05]  /*26d0*/  ENDCOLLECTIVE ;  /* 0x000000000000791b */ /* 0x007fea0003800000 */
.L_x_36638:
[----:B------:R-:W-:Y:S05]  /*26e0*/  BSYNC B0 ;  /* 0x0000000000007941 */ /* 0x000fea0003800000 */
.L_x_36637:
[----:B------:R-:W-:Y:S05]  /*26f0*/  BRA `(.L_x_36639) ;  /* 0xfffffff400007947 */ /* 0x000fea000383ffff */
.L_x_36606:
[----:B------:R-:W-:Y:S01]  /*2700*/  BSSY B0, `(.L_x_36640) ;  /* 0x0000007000007945 */ /* 0x000fe20003800000 */
[----:B------:R-:W-:Y:S01]  /*2710*/  IMAD.MOV.U32 R54, RZ, RZ, R13 ;  /* 0x000000ffff367224 */ /* 0x000fe200078e000d */
[----:B------:R-:W-:Y:S01]  /*2720*/  MOV R52, 0xffffffff ;  /* 0xffffffff00347802 */ /* 0x000fe20000000f00 */
[----:B------:R-:W-:-:S07]  /*2730*/  IMAD.MOV.U32 R61, RZ, RZ, 0x101f ;  /* 0x0000101fff3d7424 */ /* 0x000fce00078e00ff */
[----:B01----:R-:W-:Y:S05]  /*2740*/  WARPSYNC.COLLECTIVE R52, `(.L_x_36641) ;  /* 0x0000000034087348 */ /* 0x003fea0003c00000 */
[----:B------:R2:W3:Y:S02]  /*2750*/  SHFL.IDX P2, R52, R59, R54, R61 ;  /* 0x000000363b347389 */ /* 0x0004e4000004003d */
[----:B0123--:R-:W-:Y:S05]  /*2760*/  ENDCOLLECTIVE ;  /* 0x000000000000791b */ /* 0x00ffea0003800000 */
.L_x_36641:
[----:B------:R-:W-:Y:S05]  /*2770*/  BSYNC B0 ;  /* 0x0000000000007941 */ /* 0x000fea0003800000 */
.L_x_36640:
[----:B------:R-:W-:Y:S05]  /*2780*/  BRA `(.L_x_36642) ;  /* 0xfffffff000f47947 */ /* 0x000fea000383ffff */
.L_x_36608:
[----:B------:R-:W-:Y:S01]  /*2790*/  BSSY B0, `(.L_x_36643) ;  /* 0x0000007000007945 */ /* 0x000fe20003800000 */
[----:B------:R-:W-:Y:S02]  /*27a0*/  IMAD.MOV.U32 R54, RZ, RZ, R12 ;  /* 0x000000ffff367224 */ /* 0x000fe400078e000c */
[----:B------:R-:W-:Y:S02]  /*27b0*/  IMAD.MOV.U32 R61, RZ, RZ, 0x101f ;  /* 0x0000101fff3d7424 */ /* 0x000fe400078e00ff */
[----:B------:R-:W-:-:S07]  /*27c0*/  IMAD.MOV.U32 R52, RZ, RZ, -0x1 ;  /* 0xffffffffff347424 */ /* 0x000fce00078e00ff */
[----:B012---:R-:W-:Y:S05]  /*27d0*/  WARPSYNC.COLLECTIVE R52, `(.L_x_36644) ;  /* 0x0000000034087348 */ /* 0x007fea0003c00000 */
[----:B------:R3:W4:Y:S02]  /*27e0*/  SHFL.IDX P2, R52, R59, R54, R61 ;  /* 0x000000363b347389 */ /* 0x000724000004003d */
[----:B01234-:R-:W-:Y:S05]  /*27f0*/  ENDCOLLECTIVE ;  /* 0x000000000000791b */ /* 0x01ffea0003800000 */
.L_x_36644:
[----:B------:R-:W-:Y:S05]  /*2800*/  BSYNC B0 ;  /* 0x0000000000007941 */ /* 0x000fea0003800000 */
.L_x_36643:
[----:B------:R-:W-:Y:S05]  /*2810*/  BRA `(.L_x_36645) ;  /* 0xfffffff000e87947 */ /* 0x000fea000383ffff */
.L_x_36610:
[----:B------:R-:W-:Y:S01]  /*2820*/  HFMA2 R61, -RZ, RZ, 0, 0.000503063201904296875 ;  /* 0x0000101fff3d7431 */ /* 0x000fe200000001ff */
[----:B------:R-:W-:Y:S01]  /*2830*/  BSSY B0, `(.L_x_36646) ;  /* 0x0000006000007945 */ /* 0x000fe20003800000 */
[----:B------:R-:W-:Y:S02]  /*2840*/  IMAD.MOV.U32 R54, RZ, RZ, R11 ;  /* 0x000000ffff367224 */ /* 0x000fe400078e000b */
[----:B------:R-:W-:-:S07]  /*2850*/  IMAD.MOV.U32 R52, RZ, RZ, -0x1 ;  /* 0xffffffffff347424 */ /* 0x000fce00078e00ff */
[----:B0123--:R-:W-:Y:S05]  /*2860*/  WARPSYNC.COLLECTIVE R52, `(.L_x_36647) ;  /* 0x0000000034087348 */ /* 0x00ffea0003c00000 */
[----:B------:R4:W0:Y:S02]  /*2870*/  SHFL.IDX P2, R52, R59, R54, R61 ;  /* 0x000000363b347389 */ /* 0x000824000004003d */
[----:B01234-:R-:W-:Y:S05]  /*2880*/  ENDCOLLECTIVE ;  /* 0x000000000000791b */ /* 0x01ffea0003800000 */
.L_x_36647:
[----:B------:R-:W-:Y:S05]  /*2890*/  BSYNC B0 ;  /* 0x0000000000007941 */ /* 0x000fea0003800000 */
.L_x_36646:
[----:B------:R-:W-:Y:S05]  /*28a0*/  BRA `(.L_x_36648) ;  /* 0xfffffff000dc7947 */ /* 0x000fea000383ffff */
.L_x_36612:
[----:B------:R-:W-:Y:S01]  /*28b0*/  BSSY B0, `(.L_x_36649) ;  /* 0x0000007000007945 */ /* 0x000fe20003800000 */
[----:B------:R-:W-:Y:S02]  /*28c0*/  IMAD.MOV.U32 R54, RZ, RZ, R52 ;  /* 0x000000ffff367224 */ /* 0x000fe400078e0034 */
[----:B------:R-:W-:Y:S02]  /*28d0*/  IMAD.MOV.U32 R61, RZ, RZ, 0x101f ;  /* 0x0000101fff3d7424 */ /* 0x000fe400078e00ff */
[----:B------:R-:W-:-:S07]  /*28e0*/  IMAD.MOV.U32 R52, RZ, RZ, -0x1 ;  /* 0xffffffffff347424 */ /* 0x000fce00078e00ff */
[----:B01234-:R-:W-:Y:S05]  /*28f0*/  WARPSYNC.COLLECTIVE R52, `(.L_x_36650) ;  /* 0x0000000034087348 */ /* 0x01ffea0003c00000 */
[----:B------:R0:W0:Y:S02]  /*2900*/  SHFL.IDX P2, R52, R59, R54, R61 ;  /* 0x000000363b347389 */ /* 0x000024000004003d */
[----:B01234-:R-:W-:Y:S05]  /*2910*/  ENDCOLLECTIVE ;  /* 0x000000000000791b */ /* 0x01ffea0003800000 */
.L_x_36650:
[----:B------:R-:W-:Y:S05]  /*2920*/  BSYNC B0 ;  /* 0x0000000000007941 */ /* 0x000fea0003800000 */
.L_x_36649:
[----:B------:R-:W-:Y:S05]  /*2930*/  BRA `(.L_x_36651) ;  /* 0xfffffff000e07947 */ /* 0x000fea000383ffff */
.L_x_36614:
[----:B------:R-:W-:Y:S01]  /*2940*/  BSSY B0, `(.L_x_36652) ;  /* 0x0000007000007945 */ /* 0x000fe20003800000 */
[----:B------:R-:W-:Y:S01]  /*2950*/  MOV R54, R10 ;  /* 0x0000000a00367202 */ /* 0x000fe20000000f00 */
[----:B------:R-:W-:Y:S02]  /*2960*/  IMAD.MOV.U32 R61, RZ, RZ, 0x101f ;  /* 0x0000101fff3d7424 */ /* 0x000fe400078e00ff */
[----:B------:R-:W-:-:S07]  /*2970*/  IMAD.MOV.U32 R52, RZ, RZ, -0x1 ;  /* 0xffffffffff347424 */ /* 0x000fce00078e00ff */
[----:B01234-:R-:W-:Y:S05]  /*2980*/  WARPSYNC.COLLECTIVE R52, `(.L_x_36653) ;  /* 0x0000000034087348 */ /* 0x01ffea0003c00000 */
[----:B------:R0:W0:Y:S02]  /*2990*/  SHFL.IDX P2, R52, R59, R54, R61 ;  /* 0x000000363b347389 */ /* 0x000024000004003d */
[----:B01234-:R-:W-:Y:S05]  /*29a0*/  ENDCOLLECTIVE ;  /* 0x000000000000791b */ /* 0x01ffea0003800000 */
.L_x_36653:
[----:B------:R-:W-:Y:S05]  /*29b0*/  BSYNC B0 ;  /* 0x0000000000007941 */ /* 0x000fea0003800000 */
.L_x_36652:
[----:B------:R-:W-:Y:S05]  /*29c0*/  BRA `(.L_x_36654) ;  /* 0xfffffff000d47947 */ /* 0x000fea000383ffff */
.L_x_36616:
[----:B------:R-:W-:Y:S01]  /*29d0*/  BSSY B0, `(.L_x_36655) ;  /* 0x0000007000007945 */ /* 0x000fe20003800000 */
[----:B------:R-:W-:Y:S01]  /*29e0*/  IMAD.MOV.U32 R54, RZ, RZ, R9 ;  /* 0x000000ffff367224 */ /* 0x000fe200078e0009 */
[----:B------:R-:W-:Y:S01]  /*29f0*/  MOV R52, 0xffffffff ;  /* 0xffffffff00347802 */ /* 0x000fe20000000f00 */
[----:B------:R-:W-:-:S07]  /*2a00*/  IMAD.MOV.U32 R61, RZ, RZ, 0x101f ;  /* 0x0000101fff3d7424 */ /* 0x000fce00078e00ff */
[----:B01234-:R-:W-:Y:S05]  /*2a10*/  WARPSYNC.COLLECTIVE R52, `(.L_x_36656) ;  /* 0x0000000034087348 */ /* 0x01ffea0003c00000 */
[----:B------:R0:W0:Y:S02]  /*2a20*/  SHFL.IDX P2, R52, R59, R54, R61 ;  /* 0x000000363b347389 */ /* 0x000024000004003d */
[----:B01234-:R-:W-:Y:S05]  /*2a30*/  ENDCOLLECTIVE ;  /* 0x000000000000791b */ /* 0x01ffea0003800000 */
.L_x_36656:
[----:B------:R-:W-:Y:S05]  /*2a40*/  BSYNC B0 ;  /* 0x0000000000007941 */ /* 0x000fea0003800000 */
.L_x_36655:
[----:B------:R-:W-:Y:S05]  /*2a50*/  BRA `(.L_x_36657) ;  /* 0xfffffff000c87947 */ /* 0x000fea000383ffff */
.L_x_36618:
[----:B------:R-:W-:Y:S01]  /*2a60*/  BSSY B0, `(.L_x_36658) ;  /* 0x0000007000007945 */ /* 0x000fe20003800000 */
[----:B------:R-:W-:Y:S02]  /*2a70*/  IMAD.MOV.U32 R54, RZ, RZ, R8 ;  /* 0x000000ffff367224 */ /* 0x000fe400078e0008 */
[----:B------:R-:W-:Y:S02]  /*2a80*/  IMAD.MOV.U32 R61, RZ, RZ, 0x101f ;  /* 0x0000101fff3d7424 */ /* 0x000fe400078e00ff */
[----:B------:R-:W-:-:S07]  /*2a90*/  IMAD.MOV.U32 R52, RZ, RZ, -0x1 ;  /* 0xffffffffff347424 */ /* 0x000fce00078e00ff */
[----:B01234-:R-:W-:Y:S05]  /*2aa0*/  WARPSYNC.COLLECTIVE R52, `(.L_x_36659) ;  /* 0x0000000034087348 */ /* 0x01ffea0003c00000 */
[----:B------:R0:W0:Y:S02]  /*2ab0*/  SHFL.IDX P2, R52, R59, R54, R61 ;  /* 0x000000363b347389 */ /* 0x000024000004003d */
[----:B01234-:R-:W-:Y:S05]  /*2ac0*/  ENDCOLLECTIVE ;  /* 0x000000000000791b */ /* 0x01ffea0003800000 */
.L_x_36659:
[----:B------:R-:W-:Y:S05]  /*2ad0*/  BSYNC B0 ;  /* 0x0000000000007941 */ /* 0x000fea0003800000 */
.L_x_36658:
[----:B------:R-:W-:Y:S05]  /*2ae0*/  BRA `(.L_x_36660) ;  /* 0xfffffff000bc7947 */ /* 0x000fea000383ffff */
.L_x_36620:
[----:B------:R-:W-:Y:S01]  /*2af0*/  HFMA2 R61, -RZ, RZ, 0, 0.000503063201904296875 ;  /* 0x0000101fff3d7431 */ /* 0x000fe200000001ff */
[----:B------:R-:W-:Y:S01]  /*2b00*/  BSSY B0, `(.L_x_36661) ;  /* 0x0000006000007945 */ /* 0x000fe20003800000 */
[----:B------:R-:W-:Y:S02]  /*2b10*/  IMAD.MOV.U32 R54, RZ, RZ, R7 ;  /* 0x000000ffff367224 */ /* 0x000fe400078e0007 */
[----:B------:R-:W-:-:S07]  /*2b20*/  IMAD.MOV.U32 R52, RZ, RZ, -0x1 ;  /* 0xffffffffff347424 */ /* 0x000fce00078e00ff */
[----:B01234-:R-:W-:Y:S05]  /*2b30*/  WARPSYNC.COLLECTIVE R52, `(.L_x_36662) ;  /* 0x0000000034087348 */ /* 0x01ffea0003c00000 */
[----:B------:R0:W0:Y:S02]  /*2b40*/  SHFL.IDX P2, R52, R59, R54, R61 ;  /* 0x000000363b347389 */ /* 0x000024000004003d */
[----:B01234-:R-:W-:Y:S05]  /*2b50*/  ENDCOLLECTIVE ;  /* 0x000000000000791b */ /* 0x01ffea0003800000 */
.L_x_36662:
[----:B------:R-:W-:Y:S05]  /*2b60*/  BSYNC B0 ;  /* 0x0000000000007941 */ /* 0x000fea0003800000 */
.L_x_36661:
[----:B------:R-:W-:Y:S05]  /*2b70*/  BRA `(.L_x_36663) ;  /* 0xfffffff000b07947 */ /* 0x000fea000383ffff */
.L_x_36622:
[----:B------:R-:W-:Y:S01]  /*2b80*/  BSSY B0, `(.L_x_36664) ;  /* 0x0000007000007945 */ /* 0x000fe20003800000 */
[----:B------:R-:W-:Y:S01]  /*2b90*/  IMAD.MOV.U32 R54, RZ, RZ, R32 ;  /* 0x000000ffff367224 */ /* 0x000fe200078e0020 */
[----:B------:R-:W-:Y:S01]  /*2ba0*/  MOV R52, 0xffffffff ;  /* 0xffffffff00347802 */ /* 0x000fe20000000f00 */
[----:B------:R-:W-:-:S07]  /*2bb0*/  IMAD.MOV.U32 R61, RZ, RZ, 0x101f ;  /* 0x0000101fff3d7424 */ /* 0x000fce00078e00ff */
[----:B01234-:R-:W-:Y:S05]  /*2bc0*/  WARPSYNC.COLLECTIVE R52, `(.L_x_36665) ;  /* 0x0000000034087348 */ /* 0x01ffea0003c00000 */
[----:B------:R0:W0:Y:S02]  /*2bd0*/  SHFL.IDX P2, R52, R59, R54, R61 ;  /* 0x000000363b347389 */ /* 0x000024000004003d */
[----:B01234-:R-:W-:Y:S05]  /*2be0*/  ENDCOLLECTIVE ;  /* 0x000000000000791b */ /* 0x01ffea0003800000 */
.L_x_36665:
[----:B------:R-:W-:Y:S05]  /*2bf0*/  BSYNC B0 ;  /* 0x0000000000007941 */ /* 0x000fea0003800000 */
.L_x_36664:
[----:B------:R-:W-:Y:S05]  /*2c00*/  BRA `(.L_x_36666) ;  /* 0xfffffff000a47947 */ /* 0x000fea000383ffff */
.L_x_36624:
[----:B------:R-:W-:Y:S01]  /*2c10*/  BSSY B0, `(.L_x_36667) ;  /* 0x0000007000007945 */ /* 0x000fe20003800000 */
[----:B------:R-:W-:Y:S02]  /*2c20*/  IMAD.MOV.U32 R54, RZ, RZ, R52 ;  /* 0x000000ffff367224 */ /* 0x000fe400078e0034 */
[----:B------:R-:W-:Y:S02]  /*2c30*/  IMAD.MOV.U32 R61, RZ, RZ, 0x101f ;  /* 0x0000101fff3d7424 */ /* 0x000fe400078e00ff */
[----:B------:R-:W-:-:S07]  /*2c40*/  IMAD.MOV.U32 R52, RZ, RZ, -0x1 ;  /* 0xffffffffff347424 */ /* 0x000fce00078e00ff */
[----:B01234-:R-:W-:Y:S05]  /*2c50*/  WARPSYNC.COLLECTIVE R52, `(.L_x_36668) ;  /* 0x0000000034087348 */ /* 0x01ffea0003c00000 */
[----:B------:R0:W0:Y:S02]  /*2c60*/  SHFL.IDX P2, R52, R59, R54, R61 ;  /* 0x000000363b347389 */ /* 0x000024000004003d */
[----:B01234-:R-:W-:Y:S05]  /*2c70*/  ENDCOLLECTIVE ;  /* 0x000000000000791b */ /* 0x01ffea0003800000 */
.L_x_36668:
[----:B------:R-:W-:Y:S05]  /*2c80*/  BSYNC B0 ;  /* 0x0000000000007941 */ /* 0x000fea0003800000 */
.L_x_36667:
[----:B------:R-:W-:Y:S05]  /*2c90*/  BRA `(.L_x_36669) ;  /* 0xfffffff000a87947 */ /* 0x000fea000383ffff */
.L_x_36626:
[----:B------:R-:W-:Y:S01]  /*2ca0*/  BSSY B0, `(.L_x_36670) ;  /* 0x0000007000007945 */ /* 0x000fe20003800000 */
[----:B------:R-:W-:Y:S01]  /*2cb0*/  MOV R54, R34 ;  /* 0x0000002200367202 */ /* 0x000fe20000000f00 */
[----:B------:R-:W-:Y:S02]  /*2cc0*/  IMAD.MOV.U32 R61, RZ, RZ, 0x101f ;  /* 0x0000101fff3d7424 */ /* 0x000fe400078e00ff */
[----:B------:R-:W-:-:S07]  /*2cd0*/  IMAD.MOV.U32 R52, RZ, RZ, -0x1 ;  /* 0xffffffffff347424 */ /* 0x000fce00078e00ff */
[----:B01234-:R-:W-:Y:S05]  /*2ce0*/  WARPSYNC.COLLECTIVE R52, `(.L_x_36671) ;  /* 0x0000000034087348 */ /* 0x01ffea0003c00000 */
[----:B------:R0:W0:Y:S02]  /*2cf0*/  SHFL.IDX P2, R52, R59, R54, R61 ;  /* 0x000000363b347389 */ /* 0x000024000004003d */
[----:B01234-:R-:W-:Y:S05]  /*2d00*/  ENDCOLLECTIVE ;  /* 0x000000000000791b */ /* 0x01ffea0003800000 */
.L_x_36671:
[----:B------:R-:W-:Y:S05]  /*2d10*/  BSYNC B0 ;  /* 0x0000000000007941 */ /* 0x000fea0003800000 */
.L_x_36670:
[----:B------:R-:W-:Y:S05]  /*2d20*/  BRA `(.L_x_36672) ;  /* 0xfffffff0009c7947 */ /* 0x000fea000383ffff */
.L_x_36628:
[----:B------:R-:W-:Y:S01]  /*2d30*/  HFMA2 R61, -RZ, RZ, 0, 0.000503063201904296875 ;  /* 0x0000101fff3d7431 */ /* 0x000fe200000001ff */
[----:B------:R-:W-:Y:S01]  /*2d40*/  BSSY B0, `(.L_x_36673) ;  /* 0x0000006000007945 */ /* 0x000fe20003800000 */
[----:B------:R-:W-:Y:S02]  /*2d50*/  IMAD.MOV.U32 R54, RZ, RZ, R35 ;  /* 0x000000ffff367224 */ /* 0x000fe400078e0023 */
[----:B------:R-:W-:-:S07]  /*2d60*/  IMAD.MOV.U32 R52, RZ, RZ, -0x1 ;  /* 0xffffffffff347424 */ /* 0x000fce00078e00ff */
[----:B01234-:R-:W-:Y:S05]  /*2d70*/  WARPSYNC.COLLECTIVE R52, `(.L_x_36674) ;  /* 0x0000000034087348 */ /* 0x01ffea0003c00000 */
[----:B------:R0:W0:Y:S02]  /*2d80*/  SHFL.IDX P2, R52, R59, R54, R61 ;  /* 0x000000363b347389 */ /* 0x000024000004003d */
[----:B01234-:R-:W-:Y:S05]  /*2d90*/  ENDCOLLECTIVE ;  /* 0x000000000000791b */ /* 0x01ffea0003800000 */
.L_x_36674:
[----:B------:R-:W-:Y:S05]  /*2da0*/  BSYNC B0 ;  /* 0x0000000000007941 */ /* 0x000fea0003800000 */
.L_x_36673:
[----:B------:R-:W-:Y:S05]  /*2db0*/  BRA `(.L_x_36675) ;  /* 0xfffffff000907947 */ /* 0x000fea000383ffff */
.L_x_36630:
[----:B------:R-:W-:Y:S01]  /*2dc0*/  BSSY B0, `(.L_x_36676) ;  /* 0x0000007000007945 */ /* 0x000fe20003800000 */
[----:B------:R-:W-:Y:S01]  /*2dd0*/  IMAD.MOV.U32 R54, RZ, RZ, R36 ;  /* 0x000000ffff367224 */ /* 0x000fe200078e0024 */
[----:B------:R-:W-:Y:S01]  /*2de0*/  MOV R52, 0xffffffff ;  /* 0xffffffff00347802 */ /* 0x000fe20000000f00 */
[----:B------:R-:W-:-:S07]  /*2df0*/  IMAD.MOV.U32 R61, RZ, RZ, 0x101f ;  /* 0x0000101fff3d7424 */ /* 0x000fce00078e00ff */
[----:B01234-:R-:W-:Y:S05]  /*2e00*/  WARPSYNC.COLLECTIVE R52, `(.L_x_36677) ;  /* 0x0000000034087348 */ /* 0x01ffea0003c00000 */
[----:B------:R0:W0:Y:S02]  /*2e10*/  SHFL.IDX P2, R52, R59, R54, R61 ;  /* 0x000000363b347389 */ /* 0x000024000004003d */
[----:B01234-:R-:W-:Y:S05]  /*2e20*/  ENDCOLLECTIVE ;  /* 0x000000000000791b */ /* 0x01ffea0003800000 */
.L_x_36677:
[----:B------:R-:W-:Y:S05]  /*2e30*/  BSYNC B0 ;  /* 0x0000000000007941 */ /* 0x000fea0003800000 */
.L_x_36676:
[----:B------:R-:W-:Y:S05]  /*2e40*/  BRA `(.L_x_36678) ;  /* 0xfffffff000847947 */ /* 0x000fea000383ffff */
.L_x_36632:
[----:B------:R-:W-:Y:S01]  /*2e50*/  BSSY B0, `(.L_x_36679) ;  /* 0x0000007000007945 */ /* 0x000fe20003800000 */
[----:B------:R-:W-:Y:S02]  /*2e60*/  IMAD.MOV.U32 R54, RZ, RZ, R15 ;  /* 0x000000ffff367224 */ /* 0x000fe400078e000f */
[----:B------:R-:W-:Y:S02]  /*2e70*/  IMAD.MOV.U32 R61, RZ, RZ, 0x101f ;  /* 0x0000101fff3d7424 */ /* 0x000fe400078e00ff */
[----:B------:R-:W-:-:S07]  /*2e80*/  IMAD.MOV.U32 R52, RZ, RZ, -0x1 ;  /* 0xffffffffff347424 */ /* 0x000fce00078e00ff */
[----:B01234-:R-:W-:Y:S05]  /*2e90*/  WARPSYNC.COLLECTIVE R52, `(.L_x_36680) ;  /* 0x0000000034087348 */ /* 0x01ffea0003c00000 */
[----:B------:R0:W0:Y:S02]  /*2ea0*/  SHFL.IDX P2, R52, R59, R54, R61 ;  /* 0x000000363b347389 */ /* 0x000024000004003d */
[----:B01234-:R-:W-:Y:S05]  /*2eb0*/  ENDCOLLECTIVE ;  /* 0x000000000000791b */ /* 0x01ffea0003800000 */
.L_x_36680:
[----:B------:R-:W-:Y:S05]  /*2ec0*/  BSYNC B0 ;  /* 0x0000000000007941 */ /* 0x000fea0003800000 */
.L_x_36679:
[----:B------:R-:W-:Y:S01]  /*2ed0*/  MOV R59, R52 ;  /* 0x00000034003b7202 */ /* 0x000fe20000000f00 */
[----:B------:R-:W-:Y:S06]  /*2ee0*/  BRA `(.L_x_36681) ;  /* 0xfffffff000747947 */ /* 0x000fec000383ffff */
        .weak           $__internal_715_$__cuda_sm20_div_s16
        .type           $__internal_715_$__cuda_sm20_div_s16,@function
        .size           $__internal_715_$__cuda_sm20_div_s16,(.L_x_39218 - $__internal_715_$__cuda_sm20_div_s16)
$__internal_715_$__cuda_sm20_div_s16:
        /* <DEDUP_REMOVED lines=22> */
[----:B------:R-:W-:Y:S05]  /*3050*/  RET.REL.NODEC R2 `(_Z9cuda_gemmIiLi128ELi1ELi1ELi32ELi16ELi16ELi64ELi0ELi0EEviiiPT_S1_S1_iii) ;  /* 0xffffffcc02e87950 */ /* 0x000fea0003c3ffff */
.L_x_36682:
        /* <DEDUP_REMOVED lines=10> */
.L_x_39218:


//--------------------- .text._Z9cuda_gemmIiLi128ELi1ELi1ELi32ELi8ELi8ELi64ELi1ELi1EEviiiPT_S1_S1_iii --------------------------
	.section	.text._Z9cuda_gemmIiLi128ELi1ELi1ELi32ELi8ELi8ELi64ELi1ELi1EEviiiPT_S1_S1_iii,"ax",@progbits
	.align	128
        .global         _Z9cuda_gemmIiLi128ELi1ELi1ELi32ELi8ELi8ELi64ELi1ELi1EEviiiPT_S1_S1_iii
        .type           _Z9cuda_gemmIiLi128ELi1ELi1ELi32ELi8ELi8ELi64ELi1ELi1EEviiiPT_S1_S1_iii,@function
        .size           _Z9cuda_gemmIiLi128ELi1ELi1ELi32ELi8ELi8ELi64ELi1ELi1EEviiiPT_S1_S1_iii,(.L_x_39959 - _Z9cuda_gemmIiLi128ELi1ELi1ELi32ELi8ELi8ELi64ELi1ELi1EEviiiPT_S1_S1_iii)
        .other          _Z9cuda_gemmIiLi128ELi1ELi1ELi32ELi8ELi8ELi64ELi1ELi1EEviiiPT_S1_S1_iii,@"STO_CUDA_ENTRY STV_DEFAULT"
_Z9cuda_gemmIiLi128ELi1ELi1ELi32ELi8ELi8ELi64ELi1ELi1EEviiiPT_S1_S1_iii:
.text._Z9cuda_gemmIiLi128ELi1ELi1ELi32ELi8ELi8ELi64ELi1ELi1EEviiiPT_S1_S1_iii:
        /* <DEDUP_REMOVED lines=46> */
.L_x_36687:
        /* <DEDUP_REMOVED lines=12> */
.L_x_36686:
[----:B------:R-:W-:Y:S05]  /*03a0*/  BSYNC.RECONVERGENT B1 ;  /* 0x0000000000017941 */ /* 0x000fea0003800200 */
.L_x_36685:
        /* <DEDUP_REMOVED lines=8> */
.L_x_36688:
        /* <DEDUP_REMOVED lines=39> */
.L_x_36684:
[----:B------:R-:W-:Y:S05]  /*06a0*/  BSYNC.RECONVERGENT B0 ;  /* 0x0000000000007941 */ /* 0x000fea0003800200 */
.L_x_36683:
        /* <DEDUP_REMOVED lines=17> */
.L_x_36691:
[----:B------:R0:W3:Y:S01]  /*07c0*/  LDG.E.128 R8, desc[UR6][R2.64] ;  /* 0x0000000602087981 */ /* 0x0000e2000c1e1d00 */
[----:B--2---:R-:W-:-:S04]  /*07d0*/  LEA R4, R7, R4, 0x2 ;  /* 0x0000000407047211 */ /* 0x004fc800078e10ff */
[----:B------:R-:W-:Y:S01]  /*07e0*/  ISETP.GE.U32.AND P0, PT, R4, 0x20, PT ;  /* 0x000000200400780c */ /* 0x000fe20003f06070 */
[C---:B0-----:R-:W-:Y:S01]  /*07f0*/  IMAD.WIDE.U32 R2, R7.reuse, 0x10, R2 ;  /* 0x0000001007027825 */ /* 0x041fe200078e0002 */
[----:B---3--:R0:W-:Y:S03]  /*0800*/  STS.128 [R5], R8 ;  /* 0x0000000805007388 */ /* 0x0081e60000000c00 */
[----:B0-----:R-:W-:-:S08]  /*0810*/  IMAD R5, R7, 0x10, R5 ;  /* 0x0000001007057824 */ /* 0x001fd000078e0205 */
[----:B------:R-:W-:Y:S05]  /*0820*/  @!P0 BRA `(.L_x_36691) ;  /* 0xfffffffc00e48947 */ /* 0x000fea000383ffff */
.L_x_36690:
[----:B------:R-:W-:Y:S05]  /*0830*/  BSYNC.RECONVERGENT B0 ;  /* 0x0000000000007941 */ /* 0x000fea0003800200 */
.L_x_36689:
        /* <DEDUP_REMOVED lines=18> */
.L_x_36702:
[----:B------:R-:W-:-:S03]  /*0960*/  UMOV UR4, 0xffffffff ;  /* 0xffffffff00047882 */ /* 0x000fc60000000000 */
[----:B------:R-:W-:Y:S05]  /*0970*/  BRA.DIV UR4, `(.L_x_36694) ;  /* 0x0000000204747947 */ /* 0x000fea000b800000 */
.L_x_36705:
[----:B------:R-:W-:Y:S01]  /*0980*/  UMOV UR4, 0xffffffff ;  /* 0xffffffff00047882 */ /* 0x000fe20000000000 */
[----:B------:R-:W-:Y:S02]  /*0990*/  LOP3.LUT R3, R0, 0x4, RZ, 0xfc, !PT ;  /* 0x0000000400037812 */ /* 0x000fe400078efcff */
[----:B------:R-:W-:Y:S05]  /*09a0*/  BRA.DIV UR4, `(.L_x_36695) ;  /* 0x00000002048c7947 */ /* 0x000fea000b800000 */
.L_x_36708:
[----:B------:R-:W-:Y:S01]  /*09b0*/  UMOV UR4, 0xffffffff ;  /* 0xffffffff00047882 */ /* 0x000fe20000000000 */
[----:B------:R-:W-:Y:S02]  /*09c0*/  VIADD R4, R0, 0x5 ;  /* 0x0000000500047836 */ /* 0x000fe40000000000 */
[----:B------:R-:W-:Y:S05]  /*09d0*/  BRA.DIV UR4, `(.L_x_36696) ;  /* 0x0000000204a47947 */ /* 0x000fea000b800000 */
.L_x_36711:
[----:B------:R-:W-:Y:S01]  /*09e0*/  UMOV UR4, 0xffffffff ;  /* 0xffffffff00047882 */ /* 0x000fe20000000000 */
[----:B------:R-:W-:Y:S02]  /*09f0*/  IADD3 R5, PT, PT, R0, 0x6, RZ ;  /* 0x0000000600057810 */ /* 0x000fe40007ffe0ff */
[----:B------:R-:W-:Y:S05]  /*0a00*/  BRA.DIV UR4, `(.L_x_36697) ;  /* 0x0000000204bc7947 */ /* 0x000fea000b800000 */
.L_x_36714:
[----:B------:R-:W-:Y:S01]  /*0a10*/  UMOV UR4, 0xffffffff ;  /* 0xffffffff00047882 */ /* 0x000fe20000000000 */
[----:B------:R-:W-:Y:S01]  /*0a20*/  VIADD R0, R0, 0xffffffff ;  /* 0xffffffff00007836 */ /* 0x000fe20000000000 */
[----:B------:R-:W-:Y:S02]  /*0a30*/  LOP3.LUT R4, R4, 0x7, RZ, 0xc0, !PT ;  /* 0x0000000704047812 */ /* 0x000fe400078ec0ff */
[----:B------:R-:W-:Y:S01]  /*0a40*/  LOP3.LUT R5, R5, 0x7, RZ, 0xc0, !PT ;  /* 0x0000000705057812 */ /* 0x000fe200078ec0ff */
[----:B------:R-:W-:Y:S06]  /*0a50*/  BRA.DIV UR4, `(.L_x_36698) ;  /* 0x0000000204cc7947 */ /* 0x000fec000b800000 */
.L_x_36717:
[----:B------:R-:W-:-:S03]  /*0a60*/  UMOV UR4, 0xffffffff ;  /* 0xffffffff00047882 */ /* 0x000fc60000000000 */
[----:B------:R-:W-:Y:S05]  /*0a70*/  BRA.DIV UR4, `(.L_x_36699) ;  /* 0x0000000204e87947 */ /* 0x000fea000b800000 */
.L_x_36720:
[----:B------:R-:W-:Y:S01]  /*0a80*/  UMOV UR4, 0xffffffff ;  /* 0xffffffff00047882 */ /* 0x000fe20000000000 */
[----:B------:R-:W-:Y:S02]  /*0a90*/  LOP3.LUT R0, R0, 0x7, RZ, 0xc0, !PT ;  /* 0x0000000700007812 */ /* 0x000fe400078ec0ff */
[----:B------:R-:W-:Y:S05]  /*0aa0*/  BRA.DIV UR4, `(.L_x_36700) ;  /* 0x0000000604007947 */ /* 0x000fea000b800000 */
.L_x_36692:
[----:B------:R-:W-:Y:S05]  /*0ab0*/  WARPSYNC.ALL ;  /* 0x0000000000007948 */ /* 0x000fea0003800000 */
[----:B------:R-:W-:Y:S06]  /*0ac0*/  BAR.SYNC.DEFER_BLOCKING 0x0 ;  /* 0x0000000000007b1d */ /* 0x000fec0000010000 */
[----:B------:R-:W-:Y:S05]  /*0ad0*/  EXIT ;  /* 0x000000000000794d */ /* 0x000fea0003800000 */
.L_x_36693:
[----:B------:R-:W-:Y:S01]  /*0ae0*/  MOV R6, 0xffffffff ;  /* 0xffffffff00067802 */ /* 0x000fe20000000f00 */
[----:B------:R-:W-:Y:S02]  /*0af0*/  IMAD.MOV.U32 R7, RZ, RZ, R0 ;  /* 0x000000ffff077224 */ /* 0x000fe400078e0000 */
[----:B------:R-:W-:-:S07]  /*0b00*/  IMAD.MOV.U32 R9, RZ, RZ, 0x181f ;  /* 0x0000181fff097424 */ /* 0x000fce00078e00ff */
[----:B0-----:R-:W-:Y:S05]  /*0b10*/  WARPSYNC.COLLECTIVE R6, `(.L_x_36701) ;  /* 0x0000000006087348 */ /* 0x001fea0003c00000 */
[----:B0-----:R0:W1:Y:S02]  /*0b20*/  SHFL.IDX P0, R6, R2, R7, R9 ;  /* 0x0000000702067389 */ /* 0x0010640000000009 */
[----:B01----:R-:W-:Y:S05]  /*0b30*/  ENDCOLLECTIVE ;  /* 0x000000000000791b */ /* 0x003fea0003800000 */
.L_x_36701:
[----:B------:R-:W-:Y:S05]  /*0b40*/  BRA `(.L_x_36702) ;  /* 0xfffffffc00847947 */ /* 0x000fea000383ffff */
.L_x_36694:
[----:B------:R-:W-:Y:S01]  /*0b50*/  BSSY B0, `(.L_x_36703) ;  /* 0x0000007000007945 */ /* 0x000fe20003800000 */
[----:B------:R-:W-:Y:S02]  /*0b60*/  IMAD.MOV.U32 R7, RZ, RZ, R3 ;  /* 0x000000ffff077224 */ /* 0x000fe400078e0003 */
[----:B------:R-:W-:Y:S02]  /*0b70*/  IMAD.MOV.U32 R9, RZ, RZ, 0x181f ;  /* 0x0000181fff097424 */ /* 0x000fe400078e00ff */
[----:B------:R-:W-:-:S07]  /*0b80*/  IMAD.MOV.U32 R6, RZ, RZ, -0x1 ;  /* 0xffffffffff067424 */ /* 0x000fce00078e00ff */
[----:B0-----:R-:W-:Y:S05]  /*0b90*/  WARPSYNC.COLLECTIVE R6, `(.L_x_36704) ;  /* 0x0000000006087348 */ /* 0x001fea0003c00000 */
[----:B0-----:R0:W1:Y:S02]  /*0ba0*/  SHFL.IDX P0, R6, R2, R7, R9 ;  /* 0x0000000702067389 */ /* 0x0010640000000009 */
[----:B01----:R-:W-:Y:S05]  /*0bb0*/  ENDCOLLECTIVE ;  /* 0x000000000000791b */ /* 0x003fea0003800000 */
.L_x_36704:
[----:B------:R-:W-:Y:S05]  /*0bc0*/  BSYNC B0 ;  /* 0x0000000000007941 */ /* 0x000fea0003800000 */
.L_x_36703:
[----:B------:R-:W-:Y:S05]  /*0bd0*/  BRA `(.L_x_36705) ;  /* 0xfffffffc00687947 */ /* 0x000fea000383ffff */
.L_x_36695:
[----:B------:R-:W-:Y:S01]  /*0be0*/  BSSY B0, `(.L_x_36706) ;  /* 0x0000007000007945 */ /* 0x000fe20003800000 */
[----:B------:R-:W-:Y:S01]  /*0bf0*/  MOV R7, R4 ;  /* 0x0000000400077202 */ /* 0x000fe20000000f00 */
[----:B------:R-:W-:Y:S02]  /*0c00*/  IMAD.MOV.U32 R9, RZ, RZ, 0x181f ;  /* 0x0000181fff097424 */ /* 0x000fe400078e00ff */
[----:B------:R-:W-:-:S07]  /*0c10*/  IMAD.MOV.U32 R6, RZ, RZ, -0x1 ;  /* 0xffffffffff067424 */ /* 0x000fce00078e00ff */
[----:B0-----:R-:W-:Y:S05]  /*0c20*/  WARPSYNC.COLLECTIVE R6, `(.L_x_36707) ;  /* 0x0000000006087348 */ /* 0x001fea0003c00000 */
[----:B0-----:R0:W1:Y:S02]  /*0c30*/  SHFL.IDX P0, R6, R2, R7, R9 ;  /* 0x0000000702067389 */ /* 0x0010640000000009 */
[----:B01----:R-:W-:Y:S05]  /*0c40*/  ENDCOLLECTIVE ;  /* 0x000000000000791b */ /* 0x003fea0003800000 */
.L_x_36707:
[----:B------:R-:W-:Y:S05]  /*0c50*/  BSYNC B0 ;  /* 0x0000000000007941 */ /* 0x000fea0003800000 */
.L_x_36706:
[----:B------:R-:W-:Y:S05]  /*0c60*/  BRA `(.L_x_36708) ;  /* 0xfffffffc00507947 */ /* 0x000fea000383ffff */
.L_x_36696:
[----:B------:R-:W-:Y:S01]  /*0c70*/  HFMA2 R9, -RZ, RZ, 0, 0.0020122528076171875 ;  /* 0x0000181fff097431 */ /* 0x000fe200000001ff */
[----:B------:R-:W-:Y:S01]  /*0c80*/  BSSY B0, `(.L_x_36709) ;  /* 0x0000006000007945 */ /* 0x000fe20003800000 */
[----:B------:R-:W-:Y:S02]  /*0c90*/  IMAD.MOV.U32 R7, RZ, RZ, R5 ;  /* 0x000000ffff077224 */ /* 0x000fe400078e0005 */
[----:B------:R-:W-:-:S07]  /*0ca0*/  IMAD.MOV.U32 R6, RZ, RZ, -0x1 ;  /* 0xffffffffff067424 */ /* 0x000fce00078e00ff */
[----:B0-----:R-:W-:Y:S05]  /*0cb0*/  WARPSYNC.COLLECTIVE R6, `(.L_x_36710) ;  /* 0x0000000006087348 */ /* 0x001fea0003c00000 */
[----:B0-----:R0:W1:Y:S02]  /*0cc0*/  SHFL.IDX P0, R6, R2, R7, R9 ;  /* 0x0000000702067389 */ /* 0x0010640000000009 */
[----:B01----:R-:W-:Y:S05]  /*0cd0*/  ENDCOLLECTIVE ;  /* 0x000000000000791b */ /* 0x003fea0003800000 */
.L_x_36710:
[----:B------:R-:W-:Y:S05]  /*0ce0*/  BSYNC B0 ;  /* 0x0000000000007941 */ /* 0x000fea0003800000 */
.L_x_36709:
[----:B------:R-:W-:Y:S05]  /*0cf0*/  BRA `(.L_x_36711) ;  /* 0xfffffffc00387947 */ /* 0x000fea000383ffff */
.L_x_36697:
[----:B------:R-:W-:Y:S01]  /*0d00*/  BSSY B0, `(.L_x_36712) ;  /* 0x0000007000007945 */ /* 0x000fe20003800000 */
[----:B------:R-:W-:Y:S01]  /*0d10*/  IMAD.MOV.U32 R7, RZ, RZ, R3 ;  /* 0x000000ffff077224 */ /* 0x000fe200078e0003 */
[----:B------:R-:W-:Y:S01]  /*0d20*/  MOV R9, 0x181f ;  /* 0x0000181f00097802 */ /* 0x000fe20000000f00 */
[----:B------:R-:W-:-:S07]  /*0d30*/  IMAD.MOV.U32 R6, RZ, RZ, -0x1 ;  /* 0xffffffffff067424 */ /* 0x000fce00078e00ff */
[----:B0-----:R-:W-:Y:S05]  /*0d40*/  WARPSYNC.COLLECTIVE R6, `(.L_x_36713) ;  /* 0x0000000006087348 */ /* 0x001fea0003c00000 */
[----:B0-----:R0:W1:Y:S02]  /*0d50*/  SHFL.IDX P0, R6, R2, R7, R9 ;  /* 0x0000000702067389 */ /* 0x0010640000000009 */
[----:B01----:R-:W-:Y:S05]  /*0d60*/  ENDCOLLECTIVE ;  /* 0x000000000000791b */ /* 0x003fea0003800000 */
.L_x_36713:
[----:B------:R-:W-:Y:S05]  /*0d70*/  BSYNC B0 ;  /* 0x0000000000007941 */ /* 0x000fea0003800000 */
.L_x_36712:
[----:B------:R-:W-:Y:S05]  /*0d80*/  BRA `(.L_x_36714) ;  /* 0xfffffffc00207947 */ /* 0x000fea000383ffff */
.L_x_36698:
[----:B------:R-:W-:Y:S01]  /*0d90*/  HFMA2 R9, -RZ, RZ, 0, 0.0020122528076171875 ;  /* 0x0000181fff097431 */ /* 0x000fe200000001ff */
[----:B------:R-:W-:Y:S01]  /*0da0*/  BSSY B0, `(.L_x_36715) ;  /* 0x0000006000007945 */ /* 0x000fe20003800000 */
[----:B------:R-:W-:Y:S02]  /*0db0*/  IMAD.MOV.U32 R7, RZ, RZ, R4 ;  /* 0x000000ffff077224 */ /* 0x000fe400078e0004 */
[----:B------:R-:W-:-:S07]  /*0dc0*/  IMAD.MOV.U32 R6, RZ, RZ, -0x1 ;  /* 0xffffffffff067424 */ /* 0x000fce00078e00ff */
[----:B0-----:R-:W-:Y:S05]  /*0dd0*/  WARPSYNC.COLLECTIVE R6, `(.L_x_36716) ;  /* 0x0000000006087348 */ /* 0x001fea0003c00000 */
[----:B0-----:R0:W1:Y:S02]  /*0de0*/  SHFL.IDX P0, R6, R2, R7, R9 ;  /* 0x0000000702067389 */ /* 0x0010640000000009 */
[----:B01----:R-:W-:Y:S05]  /*0df0*/  ENDCOLLECTIVE ;  /* 0x000000000000791b */ /* 0x003fea0003800000 */
.L_x_36716:
[----:B------:R-:W-:Y:S05]  /*0e00*/  BSYNC B0 ;  /* 0x0000000000007941 */ /* 0x000fea0003800000 */
.L_x_36715:
[----:B------:R-:W-:Y:S05]  /*0e10*/  BRA `(.L_x_36717) ;  /* 0xfffffffc00107947 */ /* 0x000fea000383ffff */
.L_x_36699:
[----:B------:R-:W-:Y:S01]  /*0e20*/  BSSY B0, `(.L_x_36718) ;  /* 0x0000007000007945 */ /* 0x000fe20003800000 */
[----:B------:R-:W-:Y:S01]  /*0e30*/  IMAD.MOV.U32 R7, RZ, RZ, R5 ;  /* 0x000000ffff077224 */ /* 0x000fe200078e0005 */
[----:B------:R-:W-:Y:S01]  /*0e40*/  MOV R9, 0x181f ;  /* 0x0000181f00097802 */ /* 0x000fe20000000f00 */
[----:B------:R-:W-:-:S07]  /*0e50*/  IMAD.MOV.U32 R6, RZ, RZ, -0x1 ;  /* 0xffffffffff067424 */ /* 0x000fce00078e00ff */
[----:B0-----:R-:W-:Y:S05]  /*0e60*/  WARPSYNC.COLLECTIVE R6, `(.L_x_36719) ;  /* 0x0000000006087348 */ /* 0x001fea0003c00000 */
[----:B0-----:R0:W1:Y:S02]  /*0e70*/  SHFL.IDX P0, R6, R2, R7, R9 ;  /* 0x0000000702067389 */ /* 0x0010640000000009 */
[----:B01----:R-:W-:Y:S05]  /*0e80*/  ENDCOLLECTIVE ;  /* 0x000000000000791b */ /* 0x003fea0003800000 */
.L_x_36719:
[----:B------:R-:W-:Y:S05]  /*0e90*/  BSYNC B0 ;  /* 0x0000000000007941 */ /* 0x000fea0003800000 */
.L_x_36718:
[----:B------:R-:W-:Y:S05]  /*0ea0*/  BRA `(.L_x_36720) ;  /* 0xfffffff800f47947 */ /* 0x000fea000383ffff */
.L_x_36700:
[----:B------:R-:W-:Y:S01]  /*0eb0*/  HFMA2 R9, -RZ, RZ, 0, 0.0020122528076171875 ;  /* 0x0000181fff097431 */ /* 0x000fe200000001ff */
[----:B------:R-:W-:Y:S01]  /*0ec0*/  BSSY B0, `(.L_x_36721) ;  /* 0x0000006000007945 */ /* 0x000fe20003800000 */
[----:B------:R-:W-:Y:S02]  /*0ed0*/  IMAD.MOV.U32 R7, RZ, RZ, R0 ;  /* 0x000000ffff077224 */ /* 0x000fe400078e0000 */
[----:B------:R-:W-:-:S07]  /*0ee0*/  IMAD.MOV.U32 R6, RZ, RZ, -0x1 ;  /* 0xffffffffff067424 */ /* 0x000fce00078e00ff */
[----:B0-----:R-:W-:Y:S05]  /*0ef0*/  WARPSYNC.COLLECTIVE R6, `(.L_x_36722) ;  /* 0x0000000006087348 */ /* 0x001fea0003c00000 */
[----:B0-----:R0:W1:Y:S02]  /*0f00*/  SHFL.IDX P0, R6, R2, R7, R9 ;  /* 0x0000000702067389 */ /* 0x0010640000000009 */
[----:B01----:R-:W-:Y:S05]  /*0f10*/  ENDCOLLECTIVE ;  /* 0x000000000000791b */ /* 0x003fea0003800000 */
.L_x_36722:
[----:B------:R-:W-:Y:S05]  /*0f20*/  BSYNC B0 ;  /* 0x0000000000007941 */ /* 0x000fea0003800000 */
.L_x_36721:
[----:B------:R-:W-:Y:S05]  /*0f30*/  BRA `(.L_x_36692) ;  /* 0xfffffff800dc7947 */ /* 0x000fea000383ffff */
.L_x_36723:
        /* <DEDUP_REMOVED lines=12> */
.L_x_39959:


//--------------------- .text._Z9cuda_gemmIiLi128ELi1ELi1ELi32ELi8ELi8ELi64ELi1ELi0EEviiiPT_S1_S1_iii --------------------------
	.section	.text._Z9cuda_gemmIiLi128ELi1ELi1ELi32ELi8ELi8ELi64ELi1ELi0EEviiiPT_S1_S1_iii,"ax",@progbits
	.align	128
        .global         _Z9cuda_gemmIiLi128ELi1ELi1ELi32ELi8ELi8ELi64ELi1ELi0EEviiiPT_S1_S1_iii
        .type           _Z9cuda_gemmIiLi128ELi1ELi1ELi32ELi8ELi8ELi64ELi1ELi0EEviiiPT_S1_S1_iii,@function
        .size           _Z9cuda_gemmIiLi128ELi1ELi1ELi32ELi8ELi8ELi64ELi1ELi0EEviiiPT_S1_S1_iii,(.L_x_39219 - _Z9cuda_gemmIiLi128ELi1ELi1ELi32ELi8ELi8ELi64ELi1ELi0EEviiiPT_S1_S1_iii)
        .other          _Z9cuda_gemmIiLi128ELi1ELi1ELi32ELi8ELi8ELi64ELi1ELi0EEviiiPT_S1_S1_iii,@"STO_CUDA_ENTRY STV_DEFAULT"
_Z9cuda_gemmIiLi128ELi1ELi1ELi32ELi8ELi8ELi64ELi1ELi0EEviiiPT_S1_S1_iii:
.text._Z9cuda_gemmIiLi128ELi1ELi1ELi32ELi8ELi8ELi64ELi1ELi0EEviiiPT_S1_S1_iii:
        /* <DEDUP_REMOVED lines=66> */
.L_x_36726:
        /* <DEDUP_REMOVED lines=25> */
.L_x_36725:
[----:B------:R-:W-:Y:S05]  /*05b0*/  BSYNC.RECONVERGENT B0 ;  /* 0x0000000000007941 */ /* 0x000fea0003800200 */
.L_x_36724:
        /* <DEDUP_REMOVED lines=23> */
.L_x_36729:
[----:B------:R1:W2:Y:S01]  /*0730*/  LDG.E.128 R8, desc[UR6][R6.64] ;  /* 0x0000000606087981 */ /* 0x0002a2000c1e1d00 */
[----:B0-----:R-:W-:-:S05]  /*0740*/  IMAD R12, R15, 0x4, R12 ;  /* 0x000000040f0c7824 */ /* 0x001fca00078e020c */
[----:B------:R-:W-:Y:S01]  /*0750*/  ISETP.GE.U32.AND P0, PT, R12, 0x20, PT ;  /* 0x000000200c00780c */ /* 0x000fe20003f06070 */
[C---:B-1----:R-:W-:Y:S01]  /*0760*/  IMAD.WIDE.U32 R6, R15.reuse, 0x10, R6 ;  /* 0x000000100f067825 */ /* 0x042fe200078e0006 */
[----:B--2---:R0:W-:Y:S03]  /*0770*/  STS.128 [R13], R8 ;  /* 0x000000080d007388 */ /* 0x0041e60000000c00 */
[----:B0-----:R-:W-:-:S08]  /*0780*/  IMAD R13, R15, 0x10, R13 ;  /* 0x000000100f0d7824 */ /* 0x001fd000078e020d */
[----:B------:R-:W-:Y:S05]  /*0790*/  @!P0 BRA `(.L_x_36729) ;  /* 0xfffffffc00e48947 */ /* 0x000fea000383ffff */
.L_x_36728:
[----:B------:R-:W-:Y:S05]  /*07a0*/  BSYNC.RECONVERGENT B0 ;  /* 0x0000000000007941 */ /* 0x000fea0003800200 */
.L_x_36727:
        /* <DEDUP_REMOVED lines=28> */
.L_x_36731:
        /* <DEDUP_REMOVED lines=11> */
.L_x_36732:
        /* <DEDUP_REMOVED lines=11> */
.L_x_36733:
        /* <DEDUP_REMOVED lines=10> */
.L_x_36734:
        /* <DEDUP_REMOVED lines=9> */
.L_x_36735:
        /* <DEDUP_REMOVED lines=10> */
.L_x_36736:
        /* <DEDUP_REMOVED lines=10> */
.L_x_36737:
        /* <DEDUP_REMOVED lines=10> */
.L_x_36738:
        /* <DEDUP_REMOVED lines=39> */
[----:B--2-4-:R-:W-:Y:S05]  /*1050*/  CALL.REL.NOINC `($__internal_716_$__cuda_sm20_div_s16) ;  /* 0x0000000c00007944 */ /* 0x014fea0003c00000 */
        /* <DEDUP_REMOVED lines=10> */
.L_x_36756:
        /* <DEDUP_REMOVED lines=16> */
.L_x_36759:
[----:B-1----:R-:W-:-:S07]  /*1200*/  IMAD R32, R16, R33, RZ ;  /* 0x0000002110207224 */ /* 0x002fce00078e02ff */
.L_x_36740:
[----:B------:R-:W-:-:S13]  /*1210*/  ISETP.GE.AND P2, PT, R31, 0x2, PT ;  /* 0x000000021f00780c */ /* 0x000fda0003f46270 */
[----:B------:R-:W-:Y:S05]  /*1220*/  @!P2 BRA `(.L_x_36742) ;  /* 0x000000000010a947 */ /* 0x000fea0003800000 */
[----:B------:R-:W-:-:S03]  /*1230*/  UMOV UR4, 0xffffffff ;  /* 0xffffffff00047882 */ /* 0x000fc60000000000 */
[----:B------:R-:W-:Y:S05]  /*1240*/  BRA.DIV UR4, `(.L_x_36743) ;  /* 0x0000000604847947 */ /* 0x000fea000b800000 */
[----:B------:R1:W2:Y:S02]  /*1250*/  SHFL.IDX PT, R33, R30, R8, 0x181f ;  /* 0x00181f081e217589 */ /* 0x0002a400000e0000 */
.L_x_36762:
[----:B--2---:R-:W-:-:S07]  /*1260*/  IMAD R32, R15, R33, R32 ;  /* 0x000000210f207224 */ /* 0x004fce00078e0220 */
.L_x_36742:
[----:B------:R-:W-:-:S13]  /*1270*/  ISETP.GE.AND P2, PT, R31, 0x3, PT ;  /* 0x000000031f00780c */ /* 0x000fda0003f46270 */
[----:B------:R-:W-:Y:S05]  /*1280*/  @!P2 BRA `(.L_x_36744) ;  /* 0x000000000010a947 */ /* 0x000fea0003800000 */
[----:B------:R-:W-:-:S03]  /*1290*/  UMOV UR4, 0xffffffff ;  /* 0xffffffff00047882 */ /* 0x000fc60000000000 */
[----:B------:R-:W-:Y:S05]  /*12a0*/  BRA.DIV UR4, `(.L_x_36745) ;  /* 0x0000000604907947 */ /* 0x000fea000b800000 */
[----:B------:R2:W3:Y:S02]  /*12b0*/  SHFL.IDX PT, R33, R30, R7, 0x181f ;  /* 0x00181f071e217589 */ /* 0x0004e400000e0000 */
.L_x_36765:
[----:B---3--:R-:W-:-:S07]  /*12c0*/  IMAD R32, R14, R33, R32 ;  /* 0x000000210e207224 */ /* 0x008fce00078e0220 */
.L_x_36744:
[----:B------:R-:W-:-:S13]  /*12d0*/  ISETP.GE.AND P2, PT, R31, 0x4, PT ;  /* 0x000000041f00780c */ /* 0x000fda0003f46270 */
[----:B------:R-:W-:Y:S05]  /*12e0*/  @!P2 BRA `(.L_x_36746) ;  /* 0x000000000010a947 */ /* 0x000fea0003800000 */
[----:B------:R-:W-:-:S03]  /*12f0*/  UMOV UR4, 0xffffffff ;  /* 0xffffffff00047882 */ /* 0x000fc60000000000 */
[----:B------:R-:W-:Y:S05]  /*1300*/  BRA.DIV UR4, `(.L_x_36747) ;  /* 0x00000006049c7947 */ /* 0x000fea000b800000 */
[----:B------:R3:W4:Y:S02]  /*1310*/  SHFL.IDX PT, R33, R30, R21, 0x181f ;  /* 0x00181f151e217589 */ /* 0x00072400000e0000 */
.L_x_36768:
[----:B----4-:R-:W-:-:S07]  /*1320*/  IMAD R32, R13, R33, R32 ;  /* 0x000000210d207224 */ /* 0x010fce00078e0220 */
.L_x_36746:
[----:B------:R-:W-:-:S13]  /*1330*/  ISETP.GE.AND P2, PT, R31, 0x5, PT ;  /* 0x000000051f00780c */ /* 0x000fda0003f46270 */
[----:B------:R-:W-:Y:S05]  /*1340*/  @!P2 BRA `(.L_x_36748) ;  /* 0x000000000010a947 */ /* 0x000fea0003800000 */
[----:B------:R-:W-:-:S03]  /*1350*/  UMOV UR4, 0xffffffff ;  /* 0xffffffff00047882 */ /* 0x000fc60000000000 */
[----:B------:R-:W-:Y:S05]  /*1360*/  BRA.DIV UR4, `(.L_x_36749) ;  /* 0x0000000604a87947 */ /* 0x000fea000b800000 */
[----:B------:R4:W0:Y:S02]  /*1370*/  SHFL.IDX PT, R33, R30, R20, 0x181f ;  /* 0x00181f141e217589 */ /* 0x00082400000e0000 */
.L_x_36771:
[----:B0-----:R-:W-:-:S07]  /*1380*/  IMAD R32, R12, R33, R32 ;  /* 0x000000210c207224 */ /* 0x001fce00078e0220 */
.L_x_36748:
[----:B------:R-:W-:-:S13]  /*1390*/  ISETP.GE.AND P2, PT, R31, 0x6, PT ;  /* 0x000000061f00780c */ /* 0x000fda0003f46270 */
[----:B------:R-:W-:Y:S05]  /*13a0*/  @!P2 BRA `(.L_x_36750) ;  /* 0x000000000010a947 */ /* 0x000fea0003800000 */
[----:B------:R-:W-:-:S03]  /*13b0*/  UMOV UR4, 0xffffffff ;  /* 0xffffffff00047882 */ /* 0x000fc60000000000 */
[----:B------:R-:W-:Y:S05]  /*13c0*/  BRA.DIV UR4, `(.L_x_36751) ;  /* 0x0000000604b47947 */ /* 0x000fea000b800000 */
[----:B------:R0:W0:Y:S02]  /*13d0*/  SHFL.IDX PT, R33, R30, R19, 0x181f ;  /* 0x00181f131e217589 */ /* 0x00002400000e0000 */
.L_x_36774:
[----:B0-----:R-:W-:-:S07]  /*13e0*/  IMAD R32, R11, R33, R32 ;  /* 0x000000210b207224 */ /* 0x001fce00078e0220 */
.L_x_36750:
[----:B------:R-:W-:-:S13]  /*13f0*/  ISETP.GE.AND P2, PT, R31, 0x7, PT ;  /* 0x000000071f00780c */ /* 0x000fda0003f46270 */
[----:B------:R-:W-:Y:S05]  /*1400*/  @!P2 BRA `(.L_x_36752) ;  /* 0x000000000010a947 */ /* 0x000fea0003800000 */
[----:B------:R-:W-:-:S03]  /*1410*/  UMOV UR4, 0xffffffff ;  /* 0xffffffff00047882 */ /* 0x000fc60000000000 */
[----:B------:R-:W-:Y:S05]  /*1420*/  BRA.DIV UR4, `(.L_x_36753) ;  /* 0x0000000604c07947 */ /* 0x000fea000b800000 */
[----:B------:R0:W0:Y:S02]  /*1430*/  SHFL.IDX PT, R33, R30, R18, 0x181f ;  /* 0x00181f121e217589 */ /* 0x00002400000e0000 */
.L_x_36777:
[----:B0-----:R-:W-:-:S07]  /*1440*/  IMAD R32, R10, R33, R32 ;  /* 0x000000210a207224 */ /* 0x001fce00078e0220 */
.L_x_36752:
        /* <DEDUP_REMOVED lines=9> */
.L_x_36780:
[----:B-1----:R-:W-:Y:S01]  /*14e0*/  IMAD R32, R9, R30, R32 ;  /* 0x0000001e09207224 */ /* 0x002fe200078e0220 */
[----:B------:R-:W-:Y:S06]  /*14f0*/  BRA `(.L_x_36754) ;  /* 0x0000000000907947 */ /* 0x000fec0003800000 */
.L_x_36739:
        /* <DEDUP_REMOVED lines=36> */
.L_x_36754:
[----:B------:R-:W-:Y:S01]  /*1740*/  IMAD.IADD R22, R32, 0x1, R22 ;  /* 0x0000000120167824 */ /* 0x000fe200078e0216 */
[----:B------:R-:W-:Y:S06]  /*1750*/  @!P1 BRA `(.L_x_36756) ;  /* 0xfffffff800689947 */ /* 0x000fec000383ffff */
.L_x_36730:
[----:B01-3--:R-:W0:Y:S01]  /*1760*/  LDC.64 R2, c[0x0][0x3a0] ;  /* 0x0000e800ff027b82 */ /* 0x00be220000000a00 */
[----:B------:R-:W-:Y:S05]  /*1770*/  WARPSYNC.ALL ;  /* 0x0000000000007948 */ /* 0x000fea0003800000 */
[----:B------:R-:W-:-:S04]  /*1780*/  IMAD R5, R5, 0x20, R0 ;  /* 0x0000002005057824 */ /* 0x000fc800078e0200 */
[----:B0-----:R-:W-:Y:S01]  /*1790*/  IMAD.WIDE.U32 R2, R5, 0x4, R2 ;  /* 0x0000000405027825 */ /* 0x001fe200078e0002 */
[----:B------:R-:W-:Y:S06]  /*17a0*/  BAR.SYNC.DEFER_BLOCKING 0x0 ;  /* 0x0000000000007b1d */ /* 0x000fec0000010000 */
[----:B------:R-:W-:Y:S01]  /*17b0*/  STG.E desc[UR6][R2.64], R22 ;  /* 0x0000001602007986 */ /* 0x000fe2000c101906 */
[----:B------:R-:W-:Y:S05]  /*17c0*/  EXIT ;  /* 0x000000000000794d */ /* 0x000fea0003800000 */
.L_x_36741:
[----:B------:R-:W-:Y:S01]  /*17d0*/  BSSY B0, `(.L_x_36757) ;  /* 0x0000007000007945 */ /* 0x000fe20003800000 */
[----:B------:R-:W-:Y:S01]  /*17e0*/  MOV R34, R33 ;  /* 0x0000002100227202 */ /* 0x000fe20000000f00 */
[----:B------:R-:W-:Y:S02]  /*17f0*/  IMAD.MOV.U32 R35, RZ, RZ, 0x181f ;  /* 0x0000181fff237424 */ /* 0x000fe400078e00ff */
[----:B------:R-:W-:-:S07]  /*1800*/  IMAD.MOV.U32 R33, RZ, RZ, -0x1 ;  /* 0xffffffffff217424 */ /* 0x000fce00078e00ff */
[----:B------:R-:W-:Y:S05]  /*1810*/  WARPSYNC.COLLECTIVE R33, `(.L_x_36758) ;  /* 0x0000000021087348 */ /* 0x000fea0003c00000 */
[----:B------:R0:W1:Y:S02]  /*1820*/  SHFL.IDX P2, R33, R30, R34, R35 ;  /* 0x000000221e217389 */ /* 0x0000640000040023 */
[----:B01----:R-:W-:Y:S05]  /*1830*/  ENDCOLLECTIVE ;  /* 0x000000000000791b */ /* 0x003fea0003800000 */
.L_x_36758:
[----:B------:R-:W-:Y:S05]  /*1840*/  BSYNC B0 ;  /* 0x0000000000007941 */ /* 0x000fea0003800000 */
.L_x_36757:
[----:B------:R-:W-:Y:S05]  /*1850*/  BRA `(.L_x_36759) ;  /* 0xfffffff800687947 */ /* 0x000fea000383ffff */
.L_x_36743:
[----:B------:R-:W-:Y:S01]  /*1860*/  HFMA2 R35, -RZ, RZ, 0, 0.0020122528076171875 ;  /* 0x0000181fff237431 */ /* 0x000fe200000001ff */
[----:B------:R-:W-:Y:S01]  /*1870*/  BSSY B0, `(.L_x_36760) ;  /* 0x0000006000007945 */ /* 0x000fe20003800000 */
[----:B------:R-:W-:Y:S02]  /*1880*/  IMAD.MOV.U32 R34, RZ, RZ, R8 ;  /* 0x000000ffff227224 */ /* 0x000fe400078e0008 */
[----:B------:R-:W-:-:S07]  /*1890*/  IMAD.MOV.U32 R33, RZ, RZ, -0x1 ;  /* 0xffffffffff217424 */ /* 0x000fce00078e00ff */
[----:B0-----:R-:W-:Y:S05]  /*18a0*/  WARPSYNC.COLLECTIVE R33, `(.L_x_36761) ;  /* 0x0000000021087348 */ /* 0x001fea0003c00000 */
[----:B------:R1:W2:Y:S02]  /*18b0*/  SHFL.IDX P2, R33, R30, R34, R35 ;  /* 0x000000221e217389 */ /* 0x0002a40000040023 */
[----:B012---:R-:W-:Y:S05]  /*18c0*/  ENDCOLLECTIVE ;  /* 0x000000000000791b */ /* 0x007fea0003800000 */
.L_x_36761:
[----:B------:R-:W-:Y:S05]  /*18d0*/  BSYNC B0 ;  /* 0x0000000000007941 */ /* 0x000fea0003800000 */
.L_x_36760:
[----:B------:R-:W-:Y:S05]  /*18e0*/  BRA `(.L_x_36762) ;  /* 0xfffffff8005c7947 */ /* 0x000fea000383ffff */
.L_x_36745:
[----:B------:R-:W-:Y:S01]  /*18f0*/  BSSY B0, `(.L_x_36763) ;  /* 0x0000007000007945 */ /* 0x000fe20003800000 */
[----:B------:R-:W-:Y:S01]  /*1900*/  IMAD.MOV.U32 R34, RZ, RZ, R7 ;  /* 0x000000ffff227224 */ /* 0x000fe200078e0007 */
[----:B------:R-:W-:Y:S01]  /*1910*/  MOV R33, 0xffffffff ;  /* 0xffffffff00217802 */ /* 0x000fe20000000f00 */
[----:B------:R-:W-:-:S07]  /*1920*/  IMAD.MOV.U32 R35, RZ, RZ, 0x181f ;  /* 0x0000181fff237424 */ /* 0x000fce00078e00ff */
[----:B01----:R-:W-:Y:S05]  /*1930*/  WARPSYNC.COLLECTIVE R33, `(.L_x_36764) ;  /* 0x0000000021087348 */ /* 0x003fea0003c00000 */
[----:B------:R2:W3:Y:S02]  /*1940*/  SHFL.IDX P2, R33, R30, R34, R35 ;  /* 0x000000221e217389 */ /* 0x0004e40000040023 */
[----:B0123--:R-:W-:Y:S05]  /*1950*/  ENDCOLLECTIVE ;  /* 0x000000000000791b */ /* 0x00ffea0003800000 */
.L_x_36764:
[----:B------:R-:W-:Y:S05]  /*1960*/  BSYNC B0 ;  /* 0x0000000000007941 */ /* 0x000fea0003800000 */
.L_x_36763:
[----:B------:R-:W-:Y:S05]  /*1970*/  BRA `(.L_x_36765) ;  /* 0xfffffff800507947 */ /* 0x000fea000383ffff */
.L_x_36747:
[----:B------:R-:W-:Y:S01]  /*1980*/  BSSY B0, `(.L_x_36766) ;  /* 0x0000007000007945 */ /* 0x000fe20003800000 */
[----:B------:R-:W-:Y:S02]  /*1990*/  IMAD.MOV.U32 R34, RZ, RZ, R21 ;  /* 0x000000ffff227224 */ /* 0x000fe400078e0015 */
[----:B------:R-:W-:Y:S02]  /*19a0*/  IMAD.MOV.U32 R35, RZ, RZ, 0x181f ;  /* 0x0000181fff237424 */ /* 0x000fe400078e00ff */
[----:B------:R-:W-:-:S07]  /*19b0*/  IMAD.MOV.U32 R33, RZ, RZ, -0x1 ;  /* 0xffffffffff217424 */ /* 0x000fce00078e00ff */
[----:B012---:R-:W-:Y:S05]  /*19c0*/  WARPSYNC.COLLECTIVE R33, `(.L_x_36767) ;  /* 0x0000000021087348 */ /* 0x007fea0003c00000 */
[----:B------:R3:W4:Y:S02]  /*19d0*/  SHFL.IDX P2, R33, R30, R34, R35 ;  /* 0x000000221e217389 */ /* 0x0007240000040023 */
[----:B01234-:R-:W-:Y:S05]  /*19e0*/  ENDCOLLECTIVE ;  /* 0x000000000000791b */ /* 0x01ffea0003800000 */
.L_x_36767:
[----:B------:R-:W-:Y:S05]  /*19f0*/  BSYNC B0 ;  /* 0x0000000000007941 */ /* 0x000fea0003800000 */
.L_x_36766:
[----:B------:R-:W-:Y:S05]  /*1a00*/  BRA `(.L_x_36768) ;  /* 0xfffffff800447947 */ /* 0x000fea000383ffff */
.L_x_36749:
[----:B------:R-:W-:Y:S01]  /*1a10*/  BSSY B0, `(.L_x_36769) ;  /* 0x0000007000007945 */ /* 0x000fe20003800000 */
[----:B------:R-:W-:Y:S01]  /*1a20*/  MOV R34, R20 ;  /* 0x0000001400227202 */ /* 0x000fe20000000f00 */
[----:B------:R-:W-:Y:S02]  /*1a30*/  IMAD.MOV.U32 R35, RZ, RZ, 0x181f ;  /* 0x0000181fff237424 */ /* 0x000fe400078e00ff */
[----:B------:R-:W-:-:S07]  /*1a40*/  IMAD.MOV.U32 R33, RZ, RZ, -0x1 ;  /* 0xffffffffff217424 */ /* 0x000fce00078e00ff */
[----:B0123--:R-:W-:Y:S05]  /*1a50*/  WARPSYNC.COLLECTIVE R33, `(.L_x_36770) ;  /* 0x0000000021087348 */ /* 0x00ffea0003c00000 */
[----:B------:R4:W0:Y:S02]  /*1a60*/  SHFL.IDX P2, R33, R30, R34, R35 ;  /* 0x000000221e217389 */ /* 0x0008240000040023 */
[----:B01234-:R-:W-:Y:S05]  /*1a70*/  ENDCOLLECTIVE ;  /* 0x000000000000791b */ /* 0x01ffea0003800000 */
.L_x_36770:
[----:B------:R-:W-:Y:S05]  /*1a80*/  BSYNC B0 ;  /* 0x0000000000007941 */ /* 0x000fea0003800000 */
.L_x_36769:
[----:B------:R-:W-:Y:S05]  /*1a90*/  BRA `(.L_x_36771) ;  /* 0xfffffff800387947 */ /* 0x000fea000383ffff */
.L_x_36751:
[----:B------:R-:W-:Y:S01]  /*1aa0*/  HFMA2 R35, -RZ, RZ, 0, 0.0020122528076171875 ;  /* 0x0000181fff237431 */ /* 0x000fe200000001ff */
[----:B------:R-:W-:Y:S01]  /*1ab0*/  BSSY B0, `(.L_x_36772) ;  /* 0x0000006000007945 */ /* 0x000fe20003800000 */
[----:B------:R-:W-:Y:S02]  /*1ac0*/  IMAD.MOV.U32 R34, RZ, RZ, R19 ;  /* 0x000000ffff227224 */ /* 0x000fe400078e0013 */
[----:B------:R-:W-:-:S07]  /*1ad0*/  IMAD.MOV.U32 R33, RZ, RZ, -0x1 ;  /* 0xffffffffff217424 */ /* 0x000fce00078e00ff */
[----:B01234-:R-:W-:Y:S05]  /*1ae0*/  WARPSYNC.COLLECTIVE R33, `(.L_x_36773) ;  /* 0x0000000021087348 */ /* 0x01ffea0003c00000 */
[----:B------:R0:W0:Y:S02]  /*1af0*/  SHFL.IDX P2, R33, R30, R34, R35 ;  /* 0x000000221e217389 */ /* 0x0000240000040023 */
[----:B01234-:R-:W-:Y:S05]  /*1b00*/  ENDCOLLECTIVE ;  /* 0x000000000000791b */ /* 0x01ffea0003800000 */
.L_x_36773:
[----:B------:R-:W-:Y:S05]  /*1b10*/  BSYNC B0 ;  /* 0x0000000000007941 */ /* 0x000fea0003800000 */
.L_x_36772:
[----:B------:R-:W-:Y:S05]  /*1b20*/  BRA `(.L_x_36774) ;  /* 0xfffffff8002c7947 */ /* 0x000fea000383ffff */
.L_x_36753:
[----:B------:R-:W-:Y:S01]  /*1b30*/  BSSY B0, `(.L_x_36775) ;  /* 0x0000007000007945 */ /* 0x000fe20003800000 */
[----:B------:R-:W-:Y:S01]  /*1b40*/  IMAD.MOV.U32 R34, RZ, RZ, R18 ;  /* 0x000000ffff227224 */ /* 0x000fe200078e0012 */
[----:B------:R-:W-:Y:S01]  /*1b50*/  MOV R33, 0xffffffff ;  /* 0xffffffff00217802 */ /* 0x000fe20000000f00 */
[----:B------:R-:W-:-:S07]  /*1b60*/  IMAD.MOV.U32 R35, RZ, RZ, 0x181f ;  /* 0x0000181fff237424 */ /* 0x000fce00078e00ff */
[----:B01234-:R-:W-:Y:S05]  /*1b70*/  WARPSYNC.COLLECTIVE R33, `(.L_x_36776) ;  /* 0x0000000021087348 */ /* 0x01ffea0003c00000 */
[----:B------:R0:W0:Y:S02]  /*1b80*/  SHFL.IDX P2, R33, R30, R34, R35 ;  /* 0x000000221e217389 */ /* 0x0000240000040023 */
[----:B01234-:R-:W-:Y:S05]  /*1b90*/  ENDCOLLECTIVE ;  /* 0x000000000000791b */ /* 0x01ffea0003800000 */
.L_x_36776:
[----:B------:R-:W-:Y:S05]  /*1ba0*/  BSYNC B0 ;  /* 0x0000000000007941 */ /* 0x000fea0003800000 */
.L_x_36775:
[----:B------:R-:W-:Y:S05]  /*1bb0*/  BRA `(.L_x_36777) ;  /* 0xfffffff800207947 */ /* 0x000fea000383ffff */
.L_x_36755:
[----:B------:R-:W-:Y:S01]  /*1bc0*/  BSSY B0, `(.L_x_36778) ;  /* 0x0000007000007945 */ /* 0x000fe20003800000 */
[----:B------:R-:W-:Y:S02]  /*1bd0*/  IMAD.MOV.U32 R34, RZ, RZ, R31 ;  /* 0x000000ffff227224 */ /* 0x000fe400078e001f */
[----:B------:R-:W-:Y:S02]  /*1be0*/  IMAD.MOV.U32 R35, RZ, RZ, 0x181f ;  /* 0x0000181fff237424 */ /* 0x000fe400078e00ff */
[----:B------:R-:W-:-:S07]  /*1bf0*/  IMAD.MOV.U32 R33, RZ, RZ, -0x1 ;  /* 0xffffffffff217424 */ /* 0x000fce00078e00ff */
[----:B01234-:R-:W-:Y:S05]  /*1c00*/  WARPSYNC.COLLECTIVE R33, `(.L_x_36779) ;  /* 0x0000000021087348 */ /* 0x01ffea0003c00000 */
[----:B------:R0:W0:Y:S02]  /*1c10*/  SHFL.IDX P2, R33, R30, R34, R35 ;  /* 0x000000221e217389 */ /* 0x0000240000040023 */
[----:B01234-:R-:W-:Y:S05]  /*1c20*/  ENDCOLLECTIVE ;  /* 0x000000000000791b */ /* 0x01ffea0003800000 */
.L_x_36779:
[----:B------:R-:W-:Y:S05]  /*1c30*/  BSYNC B0 ;  /* 0x0000000000007941 */ /* 0x000fea0003800000 */
.L_x_36778:
[----:B------:R-:W-:Y:S01]  /*1c40*/  MOV R30, R33 ;  /* 0x00000021001e7202 */ /* 0x000fe20000000f00 */
[----:B------:R-:W-:Y:S06]  /*1c50*/  BRA `(.L_x_36780) ;  /* 0xfffffff800207947 */ /* 0x000fec000383ffff */
        .weak           $__internal_716_$__cuda_sm20_div_s16
        .type           $__internal_716_$__cuda_sm20_div_s16,@function
        .size           $__internal_716_$__cuda_sm20_div_s16,(.L_x_39219 - $__internal_716_$__cuda_sm20_div_s16)
$__internal_716_$__cuda_sm20_div_s16:
        /* <DEDUP_REMOVED lines=22> */
[----:B------:R-:W-:Y:S06]  /*1dc0*/  RET.REL.NODEC R2 `(_Z9cuda_gemmIiLi128ELi1ELi1ELi32ELi8ELi8ELi64ELi1ELi0EEviiiPT_S1_S1_iii) ;  /* 0xffffffe0028c7950 */ /* 0x000fec0003c3ffff */
.L_x_36781:
        /* <DEDUP_REMOVED lines=11> */
.L_x_39219:


//--------------------- .text._Z9cuda_gemmIiLi128ELi1ELi1ELi32ELi8ELi8ELi64ELi0ELi1EEviiiPT_S1_S1_iii --------------------------
	.section	.text._Z9cuda_gemmIiLi128ELi1ELi1ELi32ELi8ELi8ELi64ELi0ELi1EEviiiPT_S1_S1_iii,"ax",@progbits
	.align	128
        .global         _Z9cuda_gemmIiLi128ELi1ELi1ELi32ELi8ELi8ELi64ELi0ELi1EEviiiPT_S1_S1_iii
        .type           _Z9cuda_gemmIiLi128ELi1ELi1ELi32ELi8ELi8ELi64ELi0ELi1EEviiiPT_S1_S1_iii,@function
        .size           _Z9cuda_gemmIiLi128ELi1ELi1ELi32ELi8ELi8ELi64ELi0ELi1EEviiiPT_S1_S1_iii,(.L_x_39961 - _Z9cuda_gemmIiLi128ELi1ELi1ELi32ELi8ELi8ELi64ELi0ELi1EEviiiPT_S1_S1_iii)
        .other          _Z9cuda_gemmIiLi128ELi1ELi1ELi32ELi8ELi8ELi64ELi0ELi1EEviiiPT_S1_S1_iii,@"STO_CUDA_ENTRY STV_DEFAULT"
_Z9cuda_gemmIiLi128ELi1ELi1ELi32ELi8ELi8ELi64ELi0ELi1EEviiiPT_S1_S1_iii:
.text._Z9cuda_gemmIiLi128ELi1ELi1ELi32ELi8ELi8ELi64ELi0ELi1EEviiiPT_S1_S1_iii:
        /* <DEDUP_REMOVED lines=46> */
.L_x_36786:
        /* <DEDUP_REMOVED lines=12> */
.L_x_36785:
[----:B------:R-:W-:Y:S05]  /*03a0*/  BSYNC.RECONVERGENT B1 ;  /* 0x0000000000017941 */ /* 0x000fea0003800200 */
.L_x_36784:
        /* <DEDUP_REMOVED lines=8> */
.L_x_36787:
        /* <DEDUP_REMOVED lines=39> */
.L_x_36783:
[----:B------:R-:W-:Y:S05]  /*06a0*/  BSYNC.RECONVERGENT B0 ;  /* 0x0000000000007941 */ /* 0x000fea0003800200 */
.L_x_36782:
        /* <DEDUP_REMOVED lines=20> */
.L_x_36790:
[----:B--2---:R-:W-:-:S06]  /*07f0*/  IMAD.WIDE R4, R11, 0x4, R2 ;  /* 0x000000040b047825 */ /* 0x004fcc00078e0202 */
[----:B------:R-:W2:Y:S01]  /*0800*/  LDG.E.128 R4, desc[UR8][R4.64] ;  /* 0x0000000804047981 */ /* 0x000ea2000c1e1d00 */
[C---:B----4-:R-:W-:Y:S01]  /*0810*/  LEA R8, R10.reuse, R8, 0x2 ;  /* 0x000000080a087211 */ /* 0x050fe200078e10ff */
[----:B------:R-:W-:-:S03]  /*0820*/  IMAD R11, R10, 0x4, R11 ;  /* 0x000000040a0b7824 */ /* 0x000fc600078e020b */
[----:B------:R-:W-:Y:S01]  /*0830*/  ISETP.GE.U32.AND P0, PT, R8, 0x20, PT ;  /* 0x000000200800780c */ /* 0x000fe20003f06070 */
[----:B--2---:R0:W-:Y:S02]  /*0840*/  STS.128 [R9], R4 ;  /* 0x0000000409007388 */ /* 0x0041e40000000c00 */
[----:B0-----:R-:W-:-:S10]  /*0850*/  IMAD R9, R10, 0x10, R9 ;  /* 0x000000100a097824 */ /* 0x001fd400078e0209 */
[----:B------:R-:W-:Y:S05]  /*0860*/  @!P0 BRA `(.L_x_36790) ;  /* 0xfffffffc00e08947 */ /* 0x000fea000383ffff */
.L_x_36789:
[----:B------:R-:W-:Y:S05]  /*0870*/  BSYNC.RECONVERGENT B0 ;  /* 0x0000000000007941 */ /* 0x000fea0003800200 */
.L_x_36788:
[----:B------:R-:W-:Y:S01]  /*0880*/  BAR.SYNC.DEFER_BLOCKING 0x0 ;  /* 0x0000000000007b1d */ /* 0x000fe20000010000 */
[----:B------:R-:W-:-:S13]  /*0890*/  ISETP.GT.U32.AND P0, PT, R0, 0x1f, PT ;  /* 0x0000001f0000780c */ /* 0x000fda0003f04070 */
[----:B------:R-:W-:Y:S05]  /*08a0*/  @P0 BRA `(.L_x_36791) ;  /* 0x0000000000900947 */ /* 0x000fea0003800000 */
[----:B--2---:R-:W1:Y:S01]  /*08b0*/  S2R R4, SR_CgaCtaId ;  /* 0x0000000000047919 */ /* 0x004e620000008800 */
[----:B------:R-:W-:Y:S01]  /*08c0*/  MOV R3, 0x400 ;  /* 0x0000040000037802 */ /* 0x000fe20000000f00 */
[----:B------:R-:W-:Y:S01]  /*08d0*/  UMOV UR4, 0xffffffff ;  /* 0xffffffff00047882 */ /* 0x000fe20000000000 */
[----:B------:R-:W-:Y:S02]  /*08e0*/  SHF.R.U32.HI R2, RZ, 0x2, R0 ;  /* 0x00000002ff027819 */ /* 0x000fe40000011600 */
[----:B-1----:R-:W-:Y:S01]  /*08f0*/  LEA R3, R4, R3, 0x18 ;  /* 0x0000000304037211 */ /* 0x002fe200078ec0ff */
[C---:B------:R-:W-:Y:S01]  /*0900*/  IMAD.SHL.U32 R4, R0.reuse, 0x4, RZ ;  /* 0x0000000400047824 */ /* 0x040fe200078e00ff */
[----:B------:R-:W-:-:S03]  /*0910*/  LOP3.LUT R0, R0, 0x3, RZ, 0xc0, !PT ;  /* 0x0000000300007812 */ /* 0x000fc600078ec0ff */
[----:B------:R-:W-:Y:S01]  /*0920*/  IMAD R2, R2, 0x24, R3 ;  /* 0x0000002402027824 */ /* 0x000fe200078e0203 */
[----:B------:R-:W-:Y:S01]  /*0930*/  LOP3.LUT R3, R4, 0x1c, RZ, 0xc0, !PT ;  /* 0x0000001c04037812 */ /* 0x000fe200078ec0ff */
[C---:B------:R-:W-:Y:S02]  /*0940*/  VIADD R4, R0.reuse, 0x2 ;  /* 0x0000000200047836 */ /* 0x040fe40000000000 */
[----:B0-----:R-:W-:Y:S01]  /*0950*/  VIADD R5, R0, 0x3 ;  /* 0x0000000300057836 */ /* 0x001fe20000000000 */
[----:B------:R-:W-:Y:S01]  /*0960*/  IADD3 R2, PT, PT, R2, R3, RZ ;  /* 0x0000000302027210 */ /* 0x000fe20007ffe0ff */
[----:B------:R-:W-:-:S05]  /*0970*/  VIADD R3, R0, 0x1 ;  /* 0x0000000100037836 */ /* 0x000fca0000000000 */
[----:B------:R-:W0:Y:S01]  /*0980*/  LDS R2, [R2] ;  /* 0x0000000002027984 */ /* 0x000e220000000800 */
[----:B------:R-:W-:Y:S05]  /*0990*/  BRA.DIV UR4, `(.L_x_36792) ;  /* 0x0000000204607947 */ /* 0x000fea000b800000 */
.L_x_36801:
[----:B------:R-:W-:-:S03]  /*09a0*/  UMOV UR4, 0xffffffff ;  /* 0xffffffff00047882 */ /* 0x000fc60000000000 */
[----:B------:R-:W-:Y:S05]  /*09b0*/  BRA.DIV UR4, `(.L_x_36793) ;  /* 0x0000000204747947 */ /* 0x000fea000b800000 */
.L_x_36804:
[----:B------:R-:W-:Y:S01]  /*09c0*/  UMOV UR4, 0xffffffff ;  /* 0xffffffff00047882 */ /* 0x000fe20000000000 */
[----:B------:R-:W-:Y:S02]  /*09d0*/  LOP3.LUT R3, R0, 0x4, RZ, 0xfc, !PT ;  /* 0x0000000400037812 */ /* 0x000fe400078efcff */
[----:B------:R-:W-:Y:S05]  /*09e0*/  BRA.DIV UR4, `(.L_x_36794) ;  /* 0x00000002048c7947 */ /* 0x000fea000b800000 */
.L_x_36807:
[----:B------:R-:W-:Y:S01]  /*09f0*/  UMOV UR4, 0xffffffff ;  /* 0xffffffff00047882 */ /* 0x000fe20000000000 */
[----:B------:R-:W-:Y:S02]  /*0a00*/  IADD3 R4, PT, PT, R0, 0x5, RZ ;  /* 0x0000000500047810 */ /* 0x000fe40007ffe0ff */
[----:B------:R-:W-:Y:S05]  /*0a10*/  BRA.DIV UR4, `(.L_x_36795) ;  /* 0x0000000204a47947 */ /* 0x000fea000b800000 */
.L_x_36810:
[----:B------:R-:W-:Y:S01]  /*0a20*/  UMOV UR4, 0xffffffff ;  /* 0xffffffff00047882 */ /* 0x000fe20000000000 */
[----:B------:R-:W-:Y:S02]  /*0a30*/  VIADD R5, R0, 0x6 ;  /* 0x0000000600057836 */ /* 0x000fe40000000000 */
[----:B------:R-:W-:Y:S05]  /*0a40*/  BRA.DIV UR4, `(.L_x_36796) ;  /* 0x0000000204bc7947 */ /* 0x000fea000b800000 */
.L_x_36813:
[----:B------:R-:W-:Y:S01]  /*0a50*/  UMOV UR4, 0xffffffff ;  /* 0xffffffff00047882 */ /* 0x000fe20000000000 */
[----:B------:R-:W-:Y:S01]  /*0a60*/  VIADD R0, R0, 0xffffffff ;  /* 0xffffffff00007836 */ /* 0x000fe20000000000 */
[----:B------:R-:W-:Y:S02]  /*0a70*/  LOP3.LUT R4, R4, 0x7, RZ, 0xc0, !PT ;  /* 0x0000000704047812 */ /* 0x000fe400078ec0ff */
[----:B------:R-:W-:Y:S01]  /*0a80*/  LOP3.LUT R5, R5, 0x7, RZ, 0xc0, !PT ;  /* 0x0000000705057812 */ /* 0x000fe200078ec0ff */
[----:B------:R-:W-:Y:S06]  /*0a90*/  BRA.DIV UR4, `(.L_x_36797) ;  /* 0x0000000204cc7947 */ /* 0x000fec000b800000 */
.L_x_36816:
[----:B------:R-:W-:-:S03]  /*0aa0*/  UMOV UR4, 0xffffffff ;  /* 0xffffffff00047882 */ /* 0x000fc60000000000 */
[----:B------:R-:W-:Y:S05]  /*0ab0*/  BRA.DIV UR4, `(.L_x_36798) ;  /* 0x0000000204e87947 */ /* 0x000fea000b800000 */
.L_x_36819:
[----:B------:R-:W-:Y:S01]  /*0ac0*/  UMOV UR4, 0xffffffff ;  /* 0xffffffff00047882 */ /* 0x000fe20000000000 */
[----:B------:R-:W-:Y:S02]  /*0ad0*/  LOP3.LUT R0, R0, 0x7, RZ, 0xc0, !PT ;  /* 0x0000000700007812 */ /* 0x000fe400078ec0ff */
[----:B------:R-:W-:Y:S05]  /*0ae0*/  BRA.DIV UR4, `(.L_x_36799) ;  /* 0x0000000604007947 */ /* 0x000fea000b800000 */
.L_x_36791:
[----:B------:R-:W-:Y:S05]  /*0af0*/  WARPSYNC.ALL ;  /* 0x0000000000007948 */ /* 0x000fea0003800000 */
[----:B------:R-:W-:Y:S06]  /*0b00*/  BAR.SYNC.DEFER_BLOCKING 0x0 ;  /* 0x0000000000007b1d */ /* 0x000fec0000010000 */
[----:B------:R-:W-:Y:S05]  /*0b10*/  EXIT ;  /* 0x000000000000794d */ /* 0x000fea0003800000 */
.L_x_36792:
[----:B------:R-:W-:Y:S02]  /*0b20*/  HFMA2 R9, -RZ, RZ, 0, 0.0020122528076171875 ;  /* 0x0000181fff097431 */ /* 0x000fe400000001ff */
[----:B------:R-:W-:Y:S02]  /*0b30*/  IMAD.MOV.U32 R6, RZ, RZ, -0x1 ;  /* 0xffffffffff067424 */ /* 0x000fe400078e00ff */
[----:B------:R-:W-:-:S07]  /*0b40*/  IMAD.MOV.U32 R7, RZ, RZ, R0 ;  /* 0x000000ffff077224 */ /* 0x000fce00078e0000 */
[----:B0-----:R-:W-:Y:S05]  /*0b50*/  WARPSYNC.COLLECTIVE R6, `(.L_x_36800) ;  /* 0x0000000006087348 */ /* 0x001fea0003c00000 */
[----:B0-----:R0:W1:Y:S02]  /*0b60*/  SHFL.IDX P0, R6, R2, R7, R9 ;  /* 0x0000000702067389 */ /* 0x0010640000000009 */
[----:B01----:R-:W-:Y:S05]  /*0b70*/  ENDCOLLECTIVE ;  /* 0x000000000000791b */ /* 0x003fea0003800000 */
.L_x_36800:
[----:B------:R-:W-:Y:S05]  /*0b80*/  BRA `(.L_x_36801) ;  /* 0xfffffffc00847947 */ /* 0x000fea000383ffff */
.L_x_36793:
[----:B------:R-:W-:Y:S01]  /*0b90*/  BSSY B0, `(.L_x_36802) ;  /* 0x0000007000007945 */ /* 0x000fe20003800000 */
[----:B------:R-:W-:Y:S01]  /*0ba0*/  IMAD.MOV.U32 R7, RZ, RZ, R3 ;  /* 0x000000ffff077224 */ /* 0x000fe200078e0003 */
[----:B------:R-:W-:Y:S01]  /*0bb0*/  MOV R6, 0xffffffff ;  /* 0xffffffff00067802 */ /* 0x000fe20000000f00 */
[----:B------:R-:W-:-:S07]  /*0bc0*/  IMAD.MOV.U32 R9, RZ, RZ, 0x181f ;  /* 0x0000181fff097424 */ /* 0x000fce00078e00ff */
[----:B0-----:R-:W-:Y:S05]  /*0bd0*/  WARPSYNC.COLLECTIVE R6, `(.L_x_36803) ;  /* 0x0000000006087348 */ /* 0x001fea0003c00000 */
[----:B0-----:R0:W1:Y:S02]  /*0be0*/  SHFL.IDX P0, R6, R2, R7, R9 ;  /* 0x0000000702067389 */ /* 0x0010640000000009 */
[----:B01----:R-:W-:Y:S05]  /*0bf0*/  ENDCOLLECTIVE ;  /* 0x000000000000791b */ /* 0x003fea0003800000 */
.L_x_36803:
[----:B------:R-:W-:Y:S05]  /*0c00*/  BSYNC B0 ;  /* 0x0000000000007941 */ /* 0x000fea0003800000 */
.L_x_36802:
[----:B------:R-:W-:Y:S05]  /*0c10*/  BRA `(.L_x_36804) ;  /* 0xfffffffc00687947 */ /* 0x000fea000383ffff */
.L_x_36794:
[----:B------:R-:W-:Y:S01]  /*0c20*/  BSSY B0, `(.L_x_36805) ;  /* 0x0000007000007945 */ /* 0x000fe20003800000 */
[----:B------:R-:W-:Y:S02]  /*0c30*/  IMAD.MOV.U32 R7, RZ, RZ, R4 ;  /* 0x000000ffff077224 */ /* 0x000fe400078e0004 */
[----:B------:R-:W-:Y:S02]  /*0c40*/  IMAD.MOV.U32 R9, RZ, RZ, 0x181f ;  /* 0x0000181fff097424 */ /* 0x000fe400078e00ff */
[----:B------:R-:W-:-:S07]  /*0c50*/  IMAD.MOV.U32 R6, RZ, RZ, -0x1 ;  /* 0xffffffffff067424 */ /* 0x000fce00078e00ff */
[----:B0-----:R-:W-:Y:S05]  /*0c60*/  WARPSYNC.COLLECTIVE R6, `(.L_x_36806) ;  /* 0x0000000006087348 */ /* 0x001fea0003c00000 */
[----:B0-----:R0:W1:Y:S02]  /*0c70*/  SHFL.IDX P0, R6, R2, R7, R9 ;  /* 0x0000000702067389 */ /* 0x0010640000000009 */
[----:B01----:R-:W-:Y:S05]  /*0c80*/  ENDCOLLECTIVE ;  /* 0x000000000000791b */ /* 0x003fea0003800000 */
.L_x_36806:
[----:B------:R-:W-:Y:S05]  /*0c90*/  BSYNC B0 ;  /* 0x0000000000007941 */ /* 0x000fea0003800000 */
.L_x_36805:
[----:B------:R-:W-:Y:S05]  /*0ca0*/  BRA `(.L_x_36807) ;  /* 0xfffffffc00507947 */ /* 0x000fea000383ffff */
.L_x_36795:
[----:B------:R-:W-:Y:S01]  /*0cb0*/  BSSY B0, `(.L_x_36808) ;  /* 0x0000007000007945 */ /* 0x000fe20003800000 */
[----:B------:R-:W-:Y:S01]  /*0cc0*/  MOV R7, R5 ;  /* 0x0000000500077202 */ /* 0x000fe20000000f00 */
[----:B------:R-:W-:Y:S02]  /*0cd0*/  IMAD.MOV.U32 R9, RZ, RZ, 0x181f ;  /* 0x0000181fff097424 */ /* 0x000fe400078e00ff */
[----:B------:R-:W-:-:S07]  /*0ce0*/  IMAD.MOV.U32 R6, RZ, RZ, -0x1 ;  /* 0xffffffffff067424 */ /* 0x000fce00078e00ff */
[----:B0-----:R-:W-:Y:S05]  /*0cf0*/  WARPSYNC.COLLECTIVE R6, `(.L_x_36809) ;  /* 0x0000000006087348 */ /* 0x001fea0003c00000 */
[----:B0-----:R0:W1:Y:S02]  /*0d00*/  SHFL.IDX P0, R6, R2, R7, R9 ;  /* 0x0000000702067389 */ /* 0x0010640000000009 */
[----:B01----:R-:W-:Y:S05]  /*0d10*/  ENDCOLLECTIVE ;  /* 0x000000000000791b */ /* 0x003fea0003800000 */
.L_x_36809:
[----:B------:R-:W-:Y:S05]  /*0d20*/  BSYNC B0 ;  /* 0x0000000000007941 */ /* 0x000fea0003800000 */
.L_x_36808:
[----:B------:R-:W-:Y:S05]  /*0d30*/  BRA `(.L_x_36810) ;  /* 0xfffffffc00387947 */ /* 0x000fea000383ffff */
.L_x_36796:
[----:B------:R-:W-:Y:S01]  /*0d40*/  HFMA2 R9, -RZ, RZ, 0, 0.0020122528076171875 ;  /* 0x0000181fff097431 */ /* 0x000fe200000001ff */
[----:B------:R-:W-:Y:S01]  /*0d50*/  BSSY B0, `(.L_x_36811) ;  /* 0x0000006000007945 */ /* 0x000fe20003800000 */
[----:B------:R-:W-:Y:S02]  /*0d60*/  IMAD.MOV.U32 R7, RZ, RZ, R3 ;  /* 0x000000ffff077224 */ /* 0x000fe400078e0003 */
[----:B------:R-:W-:-:S07]  /*0d70*/  IMAD.MOV.U32 R6, RZ, RZ, -0x1 ;  /* 0xffffffffff067424 */ /* 0x000fce00078e00ff */
[----:B0-----:R-:W-:Y:S05]  /*0d80*/  WARPSYNC.COLLECTIVE R6, `(.L_x_36812) ;  /* 0x0000000006087348 */ /* 0x001fea0003c00000 */
[----:B0-----:R0:W1:Y:S02]  /*0d90*/  SHFL.IDX P0, R6, R2, R7, R9 ;  /* 0x0000000702067389 */ /* 0x0010640000000009 */
[----:B01----:R-:W-:Y:S05]  /*0da0*/  ENDCOLLECTIVE ;  /* 0x000000000000791b */ /* 0x003fea0003800000 */
.L_x_36812:
[----:B------:R-:W-:Y:S05]  /*0db0*/  BSYNC B0 ;  /* 0x0000000000007941 */ /* 0x000fea0003800000 */
.L_x_36811:
[----:B------:R-:W-:Y:S05]  /*0dc0*/  BRA `(.L_x_36813) ;  /* 0xfffffffc00207947 */ /* 0x000fea000383ffff */
.L_x_36797:
[----:B------:R-:W-:Y:S01]  /*0dd0*/  BSSY B0, `(.L_x_36814) ;  /* 0x0000007000007945 */ /* 0x000fe20003800000 */
[----:B------:R-:W-:Y:S01]  /*0de0*/  IMAD.MOV.U32 R7, RZ, RZ, R4 ;  /* 0x000000ffff077224 */ /* 0x000fe200078e0004 */
[----:B------:R-:W-:Y:S01]  /*0df0*/  MOV R9, 0x181f ;  /* 0x0000181f00097802 */ /* 0x000fe20000000f00 */
[----:B------:R-:W-:-:S07]  /*0e00*/  IMAD.MOV.U32 R6, RZ, RZ, -0x1 ;  /* 0xffffffffff067424 */ /* 0x000fce00078e00ff */
[----:B0-----:R-:W-:Y:S05]  /*0e10*/  WARPSYNC.COLLECTIVE R6, `(.L_x_36815) ;  /* 0x0000000006087348 */ /* 0x001fea0003c00000 */
[----:B0-----:R0:W1:Y:S02]  /*0e20*/  SHFL.IDX P0, R6, R2, R7, R9 ;  /* 0x0000000702067389 */ /* 0x0010640000000009 */
[----:B01----:R-:W-:Y:S05]  /*0e30*/  ENDCOLLECTIVE ;  /* 0x000000000000791b */ /* 0x003fea0003800000 */
.L_x_36815:
[----:B------:R-:W-:Y:S05]  /*0e40*/  BSYNC B0 ;  /* 0x0000000000007941 */ /* 0x000fea0003800000 */
.L_x_36814:
[----:B------:R-:W-:Y:S05]  /*0e50*/  BRA `(.L_x_36816) ;  /* 0xfffffffc00107947 */ /* 0x000fea000383ffff */
.L_x_36798:
[----:B------:R-:W-:Y:S01]  /*0e60*/  HFMA2 R9, -RZ, RZ, 0, 0.0020122528076171875 ;  /* 0x0000181fff097431 */ /* 0x000fe200000001ff */
[----:B------:R-:W-:Y:S01]  /*0e70*/  BSSY B0, `(.L_x_36817) ;  /* 0x0000006000007945 */ /* 0x000fe20003800000 */
[----:B------:R-:W-:Y:S02]  /*0e80*/  IMAD.MOV.U32 R7, RZ, RZ, R5 ;  /* 0x000000ffff077224 */ /* 0x000fe400078e0005 */
[----:B------:R-:W-:-:S07]  /*0e90*/  IMAD.MOV.U32 R6, RZ, RZ, -0x1 ;  /* 0xffffffffff067424 */ /* 0x000fce00078e00ff */
[----:B0-----:R-:W-:Y:S05]  /*0ea0*/  WARPSYNC.COLLECTIVE R6, `(.L_x_36818) ;  /* 0x0000000006087348 */ /* 0x001fea0003c00000 */
[----:B0-----:R0:W1:Y:S02]  /*0eb0*/  SHFL.IDX P0, R6, R2, R7, R9 ;  /* 0x0000000702067389 */ /* 0x0010640000000009 */
[----:B01----:R-:W-:Y:S05]  /*0ec0*/  ENDCOLLECTIVE ;  /* 0x000000000000791b */ /* 0x003fea0003800000 */
.L_x_36818:
[----:B------:R-:W-:Y:S05]  /*0ed0*/  BSYNC B0 ;  /* 0x0000000000007941 */ /* 0x000fea0003800000 */
.L_x_36817:
[----:B------:R-:W-:Y:S05]  /*0ee0*/  BRA `(.L_x_36819) ;  /* 0xfffffff800f47947 */ /* 0x000fea000383ffff */
.L_x_36799:
[----:B------:R-:W-:Y:S01]  /*0ef0*/  BSSY B0, `(.L_x_36820) ;  /* 0x0000007000007945 */ /* 0x000fe20003800000 */
[----:B------:R-:W-:Y:S01]  /*0f00*/  IMAD.MOV.U32 R7, RZ, RZ, R0 ;  /* 0x000000ffff077224 */ /* 0x000fe200078e0000 */
[----:B------:R-:W-:Y:S01]  /*0f10*/  MOV R9, 0x181f ;  /* 0x0000181f00097802 */ /* 0x000fe20000000f00 */
[----:B------:R-:W-:-:S07]  /*0f20*/  IMAD.MOV.U32 R6, RZ, RZ, -0x1 ;  /* 0xffffffffff067424 */ /* 0x000fce00078e00ff */
[----:B0-----:R-:W-:Y:S05]  /*0f30*/  WARPSYNC.COLLECTIVE R6, `(.L_x_36821) ;  /* 0x0000000006087348 */ /* 0x001fea0003c00000 */
[----:B0-----:R0:W1:Y:S02]  /*0f40*/  SHFL.IDX P0, R6, R2, R7, R9 ;  /* 0x0000000702067389 */ /* 0x0010640000000009 */
[----:B01----:R-:W-:Y:S05]  /*0f50*/  ENDCOLLECTIVE ;  /* 0x000000000000791b */ /* 0x003fea0003800000 */
.L_x_36821:
[----:B------:R-:W-:Y:S05]  /*0f60*/  BSYNC B0 ;  /* 0x0000000000007941 */ /* 0x000fea0003800000 */
.L_x_36820:
[----:B------:R-:W-:Y:S05]  /*0f70*/  BRA `(.L_x_36791) ;  /* 0xfffffff800dc7947 */ /* 0x000fea000383ffff */
.L_x_36822:
        /* <DEDUP_REMOVED lines=16> */
.L_x_39961:


//--------------------- .text._Z9cuda_gemmIiLi128ELi1ELi1ELi32ELi8ELi8ELi64ELi0ELi0EEviiiPT_S1_S1_iii --------------------------
	.section	.text._Z9cuda_gemmIiLi128ELi1ELi1ELi32ELi8ELi8ELi64ELi0ELi0EEviiiPT_S1_S1_iii,"ax",@progbits
	.align	128
        .global         _Z9cuda_gemmIiLi128ELi1ELi1ELi32ELi8ELi8ELi64ELi0ELi0EEviiiPT_S1_S1_iii
        .type           _Z9cuda_gemmIiLi128ELi1ELi1ELi32ELi8ELi8ELi64ELi0ELi0EEviiiPT_S1_S1_iii,@function
        .size           _Z9cuda_gemmIiLi128ELi1ELi1ELi32ELi8ELi8ELi64ELi0ELi0EEviiiPT_S1_S1_iii,(.L_x_39220 - _Z9cuda_gemmIiLi128ELi1ELi1ELi32ELi8ELi8ELi64ELi0ELi0EEviiiPT_S1_S1_iii)
        .other          _Z9cuda_gemmIiLi128ELi1ELi1ELi32ELi8ELi8ELi64ELi0ELi0EEviiiPT_S1_S1_iii,@"STO_CUDA_ENTRY STV_DEFAULT"
_Z9cuda_gemmIiLi128ELi1ELi1ELi32ELi8ELi8ELi64ELi0ELi0EEviiiPT_S1_S1_iii:
.text._Z9cuda_gemmIiLi128ELi1ELi1ELi32ELi8ELi8ELi64ELi0ELi0EEviiiPT_S1_S1_iii:
        /* <DEDUP_REMOVED lines=65> */
.L_x_36825:
        /* <DEDUP_REMOVED lines=25> */
.L_x_36824:
[----:B------:R-:W-:Y:S05]  /*05a0*/  BSYNC.RECONVERGENT B0 ;  /* 0x0000000000007941 */ /* 0x000fea0003800200 */
.L_x_36823:
        /* <DEDUP_REMOVED lines=27> */
.L_x_36828:
        /* <DEDUP_REMOVED lines=8> */
.L_x_36827:
[----:B------:R-:W-:Y:S05]  /*07e0*/  BSYNC.RECONVERGENT B0 ;  /* 0x0000000000007941 */ /* 0x000fea0003800200 */
.L_x_36826:
        /* <DEDUP_REMOVED lines=28> */
.L_x_36830:
        /* <DEDUP_REMOVED lines=11> */
.L_x_36831:
        /* <DEDUP_REMOVED lines=11> */
.L_x_36832:
        /* <DEDUP_REMOVED lines=10> */
.L_x_36833:
        /* <DEDUP_REMOVED lines=9> */
.L_x_36834:
        /* <DEDUP_REMOVED lines=10> */
.L_x_36835:
        /* <DEDUP_REMOVED lines=10> */
.L_x_36836:
        /* <DEDUP_REMOVED lines=10> */
.L_x_36837:
        /* <DEDUP_REMOVED lines=35> */
[----:B--2-4-:R-:W-:Y:S05]  /*1050*/  CALL.REL.NOINC `($__internal_717_$__cuda_sm20_div_s16) ;  /* 0x0000000c00187944 */ /* 0x014fea0003c00000 */
        /* <DEDUP_REMOVED lines=9> */
.L_x_36855:
        /* <DEDUP_REMOVED lines=16> */
.L_x_36858:
[----:B-1----:R-:W-:-:S07]  /*11f0*/  IMAD R31, R15, R28, RZ ;  /* 0x0000001c0f1f7224 */ /* 0x002fce00078e02ff */
.L_x_36839:
[----:B------:R-:W-:-:S13]  /*1200*/  ISETP.GE.AND P2, PT, R33, 0x2, PT ;  /* 0x000000022100780c */ /* 0x000fda0003f46270 */
[----:B------:R-:W-:Y:S05]  /*1210*/  @!P2 BRA `(.L_x_36841) ;  /* 0x000000000010a947 */ /* 0x000fea0003800000 */
[----:B------:R-:W-:-:S03]  /*1220*/  UMOV UR4, 0xffffffff ;  /* 0xffffffff00047882 */ /* 0x000fc60000000000 */
[----:B------:R-:W-:Y:S05]  /*1230*/  BRA.DIV UR4, `(.L_x_36842) ;  /* 0x0000000604a07947 */ /* 0x000fea000b800000 */
[----:B------:R1:W2:Y:S02]  /*1240*/  SHFL.IDX PT, R28, R35, R7, 0x181f ;  /* 0x00181f07231c7589 */ /* 0x0002a400000e0000 */
.L_x_36861:
[----:B--2---:R-:W-:-:S07]  /*1250*/  IMAD R31, R14, R28, R31 ;  /* 0x0000001c0e1f7224 */ /* 0x004fce00078e021f */
.L_x_36841:
[----:B------:R-:W-:-:S13]  /*1260*/  ISETP.GE.AND P2, PT, R33, 0x3, PT ;  /* 0x000000032100780c */ /* 0x000fda0003f46270 */
[----:B------:R-:W-:Y:S05]  /*1270*/  @!P2 BRA `(.L_x_36843) ;  /* 0x000000000010a947 */ /* 0x000fea0003800000 */
[----:B------:R-:W-:-:S03]  /*1280*/  UMOV UR4, 0xffffffff ;  /* 0xffffffff00047882 */ /* 0x000fc60000000000 */
[----:B------:R-:W-:Y:S05]  /*1290*/  BRA.DIV UR4, `(.L_x_36844) ;  /* 0x0000000604ac7947 */ /* 0x000fea000b800000 */
[----:B------:R2:W3:Y:S02]  /*12a0*/  SHFL.IDX PT, R28, R35, R16, 0x181f ;  /* 0x00181f10231c7589 */ /* 0x0004e400000e0000 */
.L_x_36864:
[----:B---3--:R-:W-:-:S07]  /*12b0*/  IMAD R31, R13, R28, R31 ;  /* 0x0000001c0d1f7224 */ /* 0x008fce00078e021f */
.L_x_36843:
[----:B------:R-:W-:-:S13]  /*12c0*/  ISETP.GE.AND P2, PT, R33, 0x4, PT ;  /* 0x000000042100780c */ /* 0x000fda0003f46270 */
[----:B------:R-:W-:Y:S05]  /*12d0*/  @!P2 BRA `(.L_x_36845) ;  /* 0x000000000010a947 */ /* 0x000fea0003800000 */
[----:B------:R-:W-:-:S03]  /*12e0*/  UMOV UR4, 0xffffffff ;  /* 0xffffffff00047882 */ /* 0x000fc60000000000 */
[----:B------:R-:W-:Y:S05]  /*12f0*/  BRA.DIV UR4, `(.L_x_36846) ;  /* 0x0000000604b87947 */ /* 0x000fea000b800000 */
[----:B------:R3:W4:Y:S02]  /*1300*/  SHFL.IDX PT, R28, R35, R18, 0x181f ;  /* 0x00181f12231c7589 */ /* 0x00072400000e0000 */
.L_x_36867:
[----:B----4-:R-:W-:-:S07]  /*1310*/  IMAD R31, R12, R28, R31 ;  /* 0x0000001c0c1f7224 */ /* 0x010fce00078e021f */
.L_x_36845:
[----:B------:R-:W-:-:S13]  /*1320*/  ISETP.GE.AND P2, PT, R33, 0x5, PT ;  /* 0x000000052100780c */ /* 0x000fda0003f46270 */
[----:B------:R-:W-:Y:S05]  /*1330*/  @!P2 BRA `(.L_x_36847) ;  /* 0x000000000010a947 */ /* 0x000fea0003800000 */
[----:B------:R-:W-:-:S03]  /*1340*/  UMOV UR4, 0xffffffff ;  /* 0xffffffff00047882 */ /* 0x000fc60000000000 */
[----:B------:R-:W-:Y:S05]  /*1350*/  BRA.DIV UR4, `(.L_x_36848) ;  /* 0x0000000604c47947 */ /* 0x000fea000b800000 */
[----:B------:R4:W0:Y:S02]  /*1360*/  SHFL.IDX PT, R28, R35, R19, 0x181f ;  /* 0x00181f13231c7589 */ /* 0x00082400000e0000 */
.L_x_36870:
[----:B0-----:R-:W-:-:S07]  /*1370*/  IMAD R31, R11, R28, R31 ;  /* 0x0000001c0b1f7224 */ /* 0x001fce00078e021f */
.L_x_36847:
        /* <DEDUP_REMOVED lines=9> */
.L_x_36873:
[----:B0-----:R-:W-:-:S07]  /*1410*/  IMAD R31, R10, R28, R31 ;  /* 0x0000001c0a1f7224 */ /* 0x001fce00078e021f */
.L_x_36849:
        /* <DEDUP_REMOVED lines=9> */
.L_x_36876:
[----:B0-----:R-:W-:-:S07]  /*14b0*/  IMAD R31, R9, R28, R31 ;  /* 0x0000001c091f7224 */ /* 0x001fce00078e021f */
.L_x_36851:
[----:B------:R-:W-:-:S13]  /*14c0*/  ISETP.GE.AND P2, PT, R33, 0x8, PT ;  /* 0x000000082100780c */ /* 0x000fda0003f46270 */
[----:B------:R-:W-:Y:S05]  /*14d0*/  @!P2 BRA `(.L_x_36853) ;  /* 0x0000000000a4a947 */ /* 0x000fea0003800000 */
[----:B------:R-:W-:-:S03]  /*14e0*/  UMOV UR4, 0xffffffff ;  /* 0xffffffff00047882 */ /* 0x000fc60000000000 */
[----:B------:R-:W-:Y:S05]  /*14f0*/  BRA.DIV UR4, `(.L_x_36854) ;  /* 0x0000000604c87947 */ /* 0x000fea000b800000 */
[----:B01234-:R0:W1:Y:S02]  /*1500*/  SHFL.IDX PT, R35, R35, R20, 0x181f ;  /* 0x00181f1423237589 */ /* 0x01f06400000e0000 */
.L_x_36879:
[----:B-1----:R-:W-:Y:S01]  /*1510*/  IMAD R31, R8, R35, R31 ;  /* 0x00000023081f7224 */ /* 0x002fe200078e021f */
[----:B------:R-:W-:Y:S06]  /*1520*/  BRA `(.L_x_36853) ;  /* 0x0000000000907947 */ /* 0x000fec0003800000 */
.L_x_36838:
        /* <DEDUP_REMOVED lines=36> */
.L_x_36853:
[----:B------:R-:W-:Y:S01]  /*1770*/  IMAD.IADD R27, R31, 0x1, R27 ;  /* 0x000000011f1b7824 */ /* 0x000fe200078e021b */
[----:B------:R-:W-:Y:S06]  /*1780*/  @!P1 BRA `(.L_x_36855) ;  /* 0xfffffff800589947 */ /* 0x000fec000383ffff */
.L_x_36829:
        /* <DEDUP_REMOVED lines=10> */
.L_x_36840:
[----:B------:R-:W-:Y:S01]  /*1830*/  BSSY B0, `(.L_x_36856) ;  /* 0x0000007000007945 */ /* 0x000fe20003800000 */
[----:B------:R-:W-:Y:S01]  /*1840*/  MOV R30, R28 ;  /* 0x0000001c001e7202 */ /* 0x000fe20000000f00 */
[----:B------:R-:W-:Y:S02]  /*1850*/  IMAD.MOV.U32 R37, RZ, RZ, 0x181f ;  /* 0x0000181fff257424 */ /* 0x000fe400078e00ff */
[----:B------:R-:W-:-:S07]  /*1860*/  IMAD.MOV.U32 R28, RZ, RZ, -0x1 ;  /* 0xffffffffff1c7424 */ /* 0x000fce00078e00ff */
[----:B------:R-:W-:Y:S05]  /*1870*/  WARPSYNC.COLLECTIVE R28, `(.L_x_36857) ;  /* 0x000000001c087348 */ /* 0x000fea0003c00000 */
[----:B------:R0:W1:Y:S02]  /*1880*/  SHFL.IDX P2, R28, R35, R30, R37 ;  /* 0x0000001e231c7389 */ /* 0x0000640000040025 */
[----:B01----:R-:W-:Y:S05]  /*1890*/  ENDCOLLECTIVE ;  /* 0x000000000000791b */ /* 0x003fea0003800000 */
.L_x_36857:
[----:B------:R-:W-:Y:S05]  /*18a0*/  BSYNC B0 ;  /* 0x0000000000007941 */ /* 0x000fea0003800000 */
.L_x_36856:
[----:B------:R-:W-:Y:S05]  /*18b0*/  BRA `(.L_x_36858) ;  /* 0xfffffff8004c7947 */ /* 0x000fea000383ffff */
.L_x_36842:
[----:B------:R-:W-:Y:S01]  /*18c0*/  HFMA2 R37, -RZ, RZ, 0, 0.0020122528076171875 ;  /* 0x0000181fff257431 */ /* 0x000fe200000001ff */
[----:B------:R-:W-:Y:S01]  /*18d0*/  BSSY B0, `(.L_x_36859) ;  /* 0x0000006000007945 */ /* 0x000fe20003800000 */
[----:B------:R-:W-:Y:S02]  /*18e0*/  IMAD.MOV.U32 R30, RZ, RZ, R7 ;  /* 0x000000ffff1e7224 */ /* 0x000fe400078e0007 */
[----:B------:R-:W-:-:S07]  /*18f0*/  IMAD.MOV.U32 R28, RZ, RZ, -0x1 ;  /* 0xffffffffff1c7424 */ /* 0x000fce00078e00ff */
[----:B0-----:R-:W-:Y:S05]  /*1900*/  WARPSYNC.COLLECTIVE R28, `(.L_x_36860) ;  /* 0x000000001c087348 */ /* 0x001fea0003c00000 */
[----:B------:R1:W2:Y:S02]  /*1910*/  SHFL.IDX P2, R28, R35, R30, R37 ;  /* 0x0000001e231c7389 */ /* 0x0002a40000040025 */
[----:B012---:R-:W-:Y:S05]  /*1920*/  ENDCOLLECTIVE ;  /* 0x000000000000791b */ /* 0x007fea0003800000 */
.L_x_36860:
[----:B------:R-:W-:Y:S05]  /*1930*/  BSYNC B0 ;  /* 0x0000000000007941 */ /* 0x000fea0003800000 */
.L_x_36859:
[----:B------:R-:W-:Y:S05]  /*1940*/  BRA `(.L_x_36861) ;  /* 0xfffffff800407947 */ /* 0x000fea000383ffff */
.L_x_36844:
[----:B------:R-:W-:Y:S01]  /*1950*/  BSSY B0, `(.L_x_36862) ;  /* 0x0000007000007945 */ /* 0x000fe20003800000 */
[----:B------:R-:W-:Y:S01]  /*1960*/  IMAD.MOV.U32 R30, RZ, RZ, R16 ;  /* 0x000000ffff1e7224 */ /* 0x000fe200078e0010 */
[----:B------:R-:W-:Y:S01]  /*1970*/  MOV R28, 0xffffffff ;  /* 0xffffffff001c7802 */ /* 0x000fe20000000f00 */
[----:B------:R-:W-:-:S07]  /*1980*/  IMAD.MOV.U32 R37, RZ, RZ, 0x181f ;  /* 0x0000181fff257424 */ /* 0x000fce00078e00ff */
[----:B01----:R-:W-:Y:S05]  /*1990*/  WARPSYNC.COLLECTIVE R28, `(.L_x_36863) ;  /* 0x000000001c087348 */ /* 0x003fea0003c00000 */
[----:B------:R2:W3:Y:S02]  /*19a0*/  SHFL.IDX P2, R28, R35, R30, R37 ;  /* 0x0000001e231c7389 */ /* 0x0004e40000040025 */
[----:B0123--:R-:W-:Y:S05]  /*19b0*/  ENDCOLLECTIVE ;  /* 0x000000000000791b */ /* 0x00ffea0003800000 */
.L_x_36863:
[----:B------:R-:W-:Y:S05]  /*19c0*/  BSYNC B0 ;  /* 0x0000000000007941 */ /* 0x000fea0003800000 */
.L_x_36862:
[----:B------:R-:W-:Y:S05]  /*19d0*/  BRA `(.L_x_36864) ;  /* 0xfffffff800347947 */ /* 0x000fea000383ffff */
.L_x_36846:
[----:B------:R-:W-:Y:S01]  /*19e0*/  BSSY B0, `(.L_x_36865) ;  /* 0x0000007000007945 */ /* 0x000fe20003800000 */
[----:B------:R-:W-:Y:S02]  /*19f0*/  IMAD.MOV.U32 R30, RZ, RZ, R18 ;  /* 0x000000ffff1e7224 */ /* 0x000fe400078e0012 */
[----:B------:R-:W-:Y:S02]  /*1a00*/  IMAD.MOV.U32 R37, RZ, RZ, 0x181f ;  /* 0x0000181fff257424 */ /* 0x000fe400078e00ff */
[----:B------:R-:W-:-:S07]  /*1a10*/  IMAD.MOV.U32 R28, RZ, RZ, -0x1 ;  /* 0xffffffffff1c7424 */ /* 0x000fce00078e00ff */
[----:B012---:R-:W-:Y:S05]  /*1a20*/  WARPSYNC.COLLECTIVE R28, `(.L_x_36866) ;  /* 0x000000001c087348 */ /* 0x007fea0003c00000 */
[----:B------:R3:W4:Y:S02]  /*1a30*/  SHFL.IDX P2, R28, R35, R30, R37 ;  /* 0x0000001e231c7389 */ /* 0x0007240000040025 */
[----:B01234-:R-:W-:Y:S05]  /*1a40*/  ENDCOLLECTIVE ;  /* 0x000000000000791b */ /* 0x01ffea0003800000 */
.L_x_36866:
[----:B------:R-:W-:Y:S05]  /*1a50*/  BSYNC B0 ;  /* 0x0000000000007941 */ /* 0x000fea0003800000 */
.L_x_36865:
[----:B------:R-:W-:Y:S05]  /*1a60*/  BRA `(.L_x_36867) ;  /* 0xfffffff800287947 */ /* 0x000fea000383ffff */
.L_x_36848:
[----:B------:R-:W-:Y:S01]  /*1a70*/  BSSY B0, `(.L_x_36868) ;  /* 0x0000007000007945 */ /* 0x000fe20003800000 */
[----:B------:R-:W-:Y:S01]  /*1a80*/  MOV R30, R19 ;  /* 0x00000013001e7202 */ /* 0x000fe20000000f00 */
[----:B------:R-:W-:Y:S02]  /*1a90*/  IMAD.MOV.U32 R37, RZ, RZ, 0x181f ;  /* 0x0000181fff257424 */ /* 0x000fe400078e00ff */
[----:B------:R-:W-:-:S07]  /*1aa0*/  IMAD.MOV.U32 R28, RZ, RZ, -0x1 ;  /* 0xffffffffff1c7424 */ /* 0x000fce00078e00ff */
[----:B0123--:R-:W-:Y:S05]  /*1ab0*/  WARPSYNC.COLLECTIVE R28, `(.L_x_36869) ;  /* 0x000000001c087348 */ /* 0x00ffea0003c00000 */
[----:B------:R4:W0:Y:S02]  /*1ac0*/  SHFL.IDX P2, R28, R35, R30, R37 ;  /* 0x0000001e231c7389 */ /* 0x0008240000040025 */
[----:B01234-:R-:W-:Y:S05]  /*1ad0*/  ENDCOLLECTIVE ;  /* 0x000000000000791b */ /* 0x01ffea0003800000 */
.L_x_36869:
[----:B------:R-:W-:Y:S05]  /*1ae0*/  BSYNC B0 ;  /* 0x0000000000007941 */ /* 0x000fea0003800000 */
.L_x_36868:
[----:B------:R-:W-:Y:S05]  /*1af0*/  BRA `(.L_x_36870) ;  /* 0xfffffff8001c7947 */ /* 0x000fea000383ffff */
.L_x_36850:
[----:B------:R-:W-:Y:S01]  /*1b00*/  HFMA2 R37, -RZ, RZ, 0, 0.0020122528076171875 ;  /* 0x0000181fff257431 */ /* 0x000fe200000001ff */
[----:B------:R-:W-:Y:S01]  /*1b10*/  BSSY B0, `(.L_x_36871) ;  /* 0x0000006000007945 */ /* 0x000fe20003800000 */
[----:B------:R-:W-:Y:S02]  /*1b20*/  IMAD.MOV.U32 R30, RZ, RZ, R28 ;  /* 0x000000ffff1e7224 */ /* 0x000fe400078e001c */
[----:B------:R-:W-:-:S07]  /*1b30*/  IMAD.MOV.U32 R28, RZ, RZ, -0x1 ;  /* 0xffffffffff1c7424 */ /* 0x000fce00078e00ff */
[----:B01234-:R-:W-:Y:S05]  /*1b40*/  WARPSYNC.COLLECTIVE R28, `(.L_x_36872) ;  /* 0x000000001c087348 */ /* 0x01ffea0003c00000 */
[----:B------:R0:W0:Y:S02]  /*1b50*/  SHFL.IDX P2, R28, R35, R30, R37 ;  /* 0x0000001e231c7389 */ /* 0x0000240000040025 */
[----:B01234-:R-:W-:Y:S05]  /*1b60*/  ENDCOLLECTIVE ;  /* 0x000000000000791b */ /* 0x01ffea0003800000 */
.L_x_36872:
[----:B------:R-:W-:Y:S05]  /*1b70*/  BSYNC B0 ;  /* 0x0000000000007941 */ /* 0x000fea0003800000 */
.L_x_36871:
[----:B------:R-:W-:Y:S05]  /*1b80*/  BRA `(.L_x_36873) ;  /* 0xfffffff800207947 */ /* 0x000fea000383ffff */
.L_x_36852:
[----:B------:R-:W-:Y:S01]  /*1b90*/  BSSY B0, `(.L_x_36874) ;  /* 0x0000007000007945 */ /* 0x000fe20003800000 */
[----:B------:R-:W-:Y:S01]  /*1ba0*/  IMAD.MOV.U32 R30, RZ, RZ, R28 ;  /* 0x000000ffff1e7224 */ /* 0x000fe200078e001c */
[----:B------:R-:W-:Y:S01]  /*1bb0*/  MOV R28, 0xffffffff ;  /* 0xffffffff001c7802 */ /* 0x000fe20000000f00 */
[----:B------:R-:W-:-:S07]  /*1bc0*/  IMAD.MOV.U32 R37, RZ, RZ, 0x181f ;  /* 0x0000181fff257424 */ /* 0x000fce00078e00ff */
[----:B01234-:R-:W-:Y:S05]  /*1bd0*/  WARPSYNC.COLLECTIVE R28, `(.L_x_36875) ;  /* 0x000000001c087348 */ /* 0x01ffea0003c00000 */
[----:B------:R0:W0:Y:S02]  /*1be0*/  SHFL.IDX P2, R28, R35, R30, R37 ;  /* 0x0000001e231c7389 */ /* 0x0000240000040025 */
[----:B01234-:R-:W-:Y:S05]  /*1bf0*/  ENDCOLLECTIVE ;  /* 0x000000000000791b */ /* 0x01ffea0003800000 */
.L_x_36875:
[----:B------:R-:W-:Y:S05]  /*1c00*/  BSYNC B0 ;  /* 0x0000000000007941 */ /* 0x000fea0003800000 */
.L_x_36874:
[----:B------:R-:W-:Y:S05]  /*1c10*/  BRA `(.L_x_36876) ;  /* 0xfffffff800247947 */ /* 0x000fea000383ffff */
.L_x_36854:
[----:B------:R-:W-:Y:S01]  /*1c20*/  BSSY B0, `(.L_x_36877) ;  /* 0x0000007000007945 */ /* 0x000fe20003800000 */
[----:B------:R-:W-:Y:S02]  /*1c30*/  IMAD.MOV.U32 R30, RZ, RZ, R20 ;  /* 0x000000ffff1e7224 */ /* 0x000fe400078e0014 */
[----:B------:R-:W-:Y:S02]  /*1c40*/  IMAD.MOV.U32 R37, RZ, RZ, 0x181f ;  /* 0x0000181fff257424 */ /* 0x000fe400078e00ff */
[----:B------:R-:W-:-:S07]  /*1c50*/  IMAD.MOV.U32 R28, RZ, RZ, -0x1 ;  /* 0xffffffffff1c7424 */ /* 0x000fce00078e00ff */
[----:B01234-:R-:W-:Y:S05]  /*1c60*/  WARPSYNC.COLLECTIVE R28, `(.L_x_36878) ;  /* 0x000000001c087348 */ /* 0x01ffea0003c00000 */
[----:B------:R0:W0:Y:S02]  /*1c70*/  SHFL.IDX P2, R28, R35, R30, R37 ;  /* 0x0000001e231c7389 */ /* 0x0000240000040025 */
[----:B01234-:R-:W-:Y:S05]  /*1c80*/  ENDCOLLECTIVE ;  /* 0x000000000000791b */ /* 0x01ffea0003800000 */
.L_x_36878:
[----:B------:R-:W-:Y:S05]  /*1c90*/  BSYNC B0 ;  /* 0x0000000000007941 */ /* 0x000fea0003800000 */
.L_x_36877:
[----:B------:R-:W-:Y:S01]  /*1ca0*/  MOV R35, R28 ;  /* 0x0000001c00237202 */ /* 0x000fe20000000f00 */
[----:B------:R-:W-:Y:S06]  /*1cb0*/  BRA `(.L_x_36879) ;  /* 0xfffffff800147947 */ /* 0x000fec000383ffff */
        .weak           $__internal_717_$__cuda_sm20_div_s16
        .type           $__internal_717_$__cuda_sm20_div_s16,@function
        .size           $__internal_717_$__cuda_sm20_div_s16,(.L_x_39220 - $__internal_717_$__cuda_sm20_div_s16)
$__internal_717_$__cuda_sm20_div_s16:
        /* <DEDUP_REMOVED lines=22> */
[----:B------:R-:W-:Y:S05]  /*1e20*/  RET.REL.NODEC R2 `(_Z9cuda_gemmIiLi128ELi1ELi1ELi32ELi8ELi8ELi64ELi0ELi0EEviiiPT_S1_S1_iii) ;  /* 0xffffffe002747950 */ /* 0x000fea0003c3ffff */
.L_x_36880:
        /* <DEDUP_REMOVED lines=13> */
.L_x_39220:


//--------------------- .text._Z9cuda_gemmIiLi128ELi1ELi1ELi32ELi4ELi4ELi64ELi1ELi1EEviiiPT_S1_S1_iii --------------------------
	.section	.text._Z9cuda_gemmIiLi128ELi1ELi1ELi32ELi4ELi4ELi64ELi1ELi1EEviiiPT_S1_S1_iii,"ax",@progbits
	.align	128
        .global         _Z9cuda_gemmIiLi128ELi1ELi1ELi32ELi4ELi4ELi64ELi1ELi1EEviiiPT_S1_S1_iii
        .type           _Z9cuda_gemmIiLi128ELi1ELi1ELi32ELi4ELi4ELi64ELi1ELi1EEviiiPT_S1_S1_iii,@function
        .size           _Z9cuda_gemmIiLi128ELi1ELi1ELi32ELi4ELi4ELi64ELi1ELi1EEviiiPT_S1_S1_iii,(.L_x_39963 - _Z9cuda_gemmIiLi128ELi1ELi1ELi32ELi4ELi4ELi64ELi1ELi1EEviiiPT_S1_S1_iii)
        .other          _Z9cuda_gemmIiLi128ELi1ELi1ELi32ELi4ELi4ELi64ELi1ELi1EEviiiPT_S1_S1_iii,@"STO_CUDA_ENTRY STV_DEFAULT"
_Z9cuda_gemmIiLi128ELi1ELi1ELi32ELi4ELi4ELi64ELi1ELi1EEviiiPT_S1_S1_iii:
.text._Z9cuda_gemmIiLi128ELi1ELi1ELi32ELi4ELi4ELi64ELi1ELi1EEviiiPT_S1_S1_iii:
        /* <DEDUP_REMOVED lines=14> */
.L_x_36883:
        /* <DEDUP_REMOVED lines=10> */
.L_x_36882:
[----:B------:R-:W-:Y:S05]  /*0180*/  BSYNC.RECONVERGENT B0 ;  /* 0x0000000000007941 */ /* 0x000fea0003800200 */
.L_x_36881:
[----:B------:R-:W1:Y:S02]  /*0190*/  LDCU UR4, c[0x0][0x374] ;  /* 0x00006e80ff0477ac */ /* 0x000e640008000800 */
[----:B-1----:R-:W-:-:S13]  /*01a0*/  ISETP.GE.U32.AND P0, PT, R11, UR4, PT ;  /* 0x000000040b007c0c */ /* 0x002fda000bf06070 */
        /* <DEDUP_REMOVED lines=14> */
.L_x_36886:
[----:B------:R1:W2:Y:S01]  /*0290*/  LDG.E.128 R8, desc[UR6][R2.64] ;  /* 0x0000000602087981 */ /* 0x0002a2000c1e1d00 */
[----:B0-----:R-:W-:-:S05]  /*02a0*/  IMAD R4, R7, 0x4, R4 ;  /* 0x0000000407047824 */ /* 0x001fca00078e0204 */
[----:B------:R-:W-:Y:S01]  /*02b0*/  ISETP.GE.U32.AND P0, PT, R4, 0x20, PT ;  /* 0x000000200400780c */ /* 0x000fe20003f06070 */
[C---:B-1----:R-:W-:Y:S01]  /*02c0*/  IMAD.WIDE.U32 R2, R7.reuse, 0x10, R2 ;  /* 0x0000001007027825 */ /* 0x042fe200078e0002 */
[----:B--2---:R0:W-:Y:S03]  /*02d0*/  STS.128 [R5], R8 ;  /* 0x0000000805007388 */ /* 0x0041e60000000c00 */
[----:B0-----:R-:W-:-:S08]  /*02e0*/  IMAD R5, R7, 0x10, R5 ;  /* 0x0000001007057824 */ /* 0x001fd000078e0205 */
[----:B------:R-:W-:Y:S05]  /*02f0*/  @!P0 BRA `(.L_x_36886) ;  /* 0xfffffffc00e48947 */ /* 0x000fea000383ffff */
.L_x_36885:
[----:B------:R-:W-:Y:S05]  /*0300*/  BSYNC.RECONVERGENT B0 ;  /* 0x0000000000007941 */ /* 0x000fea0003800200 */
.L_x_36884:
        /* <DEDUP_REMOVED lines=18> */
.L_x_36893:
[----:B------:R-:W-:Y:S01]  /*0430*/  UMOV UR4, 0xffffffff ;  /* 0xffffffff00047882 */ /* 0x000fe20000000000 */
[----:B------:R-:W-:Y:S02]  /*0440*/  LOP3.LUT R0, R0, 0x2, RZ, 0x3c, !PT ;  /* 0x0000000200007812 */ /* 0x000fe400078e3cff */
[----:B------:R-:W-:Y:S05]  /*0450*/  BRA.DIV UR4, `(.L_x_36889) ;  /* 0x00000002043c7947 */ /* 0x000fea000b800000 */
.L_x_36896:
[----:B------:R-:W-:-:S03]  /*0460*/  UMOV UR4, 0xffffffff ;  /* 0xffffffff00047882 */ /* 0x000fc60000000000 */
[----:B------:R-:W-:Y:S05]  /*0470*/  BRA.DIV UR4, `(.L_x_36890) ;  /* 0x0000000204587947 */ /* 0x000fea000b800000 */
.L_x_36899:
[----:B------:R-:W-:Y:S01]  /*0480*/  UMOV UR4, 0xffffffff ;  /* 0xffffffff00047882 */ /* 0x000fe20000000000 */
[----:B------:R-:W-:Y:S02]  /*0490*/  LOP3.LUT R4, R4, 0x3, RZ, 0xc0, !PT ;  /* 0x0000000304047812 */ /* 0x000fe400078ec0ff */
[----:B------:R-:W-:Y:S05]  /*04a0*/  BRA.DIV UR4, `(.L_x_36891) ;  /* 0x0000000204707947 */ /* 0x000fea000b800000 */
.L_x_36887:
[----:B------:R-:W-:Y:S05]  /*04b0*/  WARPSYNC.ALL ;  /* 0x0000000000007948 */ /* 0x000fea0003800000 */
[----:B------:R-:W-:Y:S06]  /*04c0*/  BAR.SYNC.DEFER_BLOCKING 0x0 ;  /* 0x0000000000007b1d */ /* 0x000fec0000010000 */
[----:B------:R-:W-:Y:S05]  /*04d0*/  EXIT ;  /* 0x000000000000794d */ /* 0x000fea0003800000 */
.L_x_36888:
[----:B------:R-:W-:Y:S01]  /*04e0*/  IMAD.MOV.U32 R5, RZ, RZ, -0x1 ;  /* 0xffffffffff057424 */ /* 0x000fe200078e00ff */
[----:B0-----:R-:W-:Y:S01]  /*04f0*/  MOV R6, R0 ;  /* 0x0000000000067202 */ /* 0x001fe20000000f00 */
[----:B------:R-:W-:-:S07]  /*0500*/  IMAD.MOV.U32 R7, RZ, RZ, 0x1c1f ;  /* 0x00001c1fff077424 */ /* 0x000fce00078e00ff */
[----:B-1----:R-:W-:Y:S05]  /*0510*/  WARPSYNC.COLLECTIVE R5, `(.L_x_36892) ;  /* 0x0000000005087348 */ /* 0x002fea0003c00000 */
[----:B-1----:R0:W1:Y:S02]  /*0520*/  SHFL.IDX P0, R5, R2, R6, R7 ;  /* 0x0000000602057389 */ /* 0x0020640000000007 */
[----:B01----:R-:W-:Y:S05]  /*0530*/  ENDCOLLECTIVE ;  /* 0x000000000000791b */ /* 0x003fea0003800000 */
.L_x_36892:
[----:B------:R-:W-:Y:S05]  /*0540*/  BRA `(.L_x_36893) ;  /* 0xfffffffc00b87947 */ /* 0x000fea000383ffff */
.L_x_36889:
[----:B0-----:R-:W-:Y:S01]  /*0550*/  HFMA2 R7, -RZ, RZ, 0, 0.004024505615234375 ;  /* 0x00001c1fff077431 */ /* 0x001fe200000001ff */
[----:B------:R-:W-:Y:S01]  /*0560*/  BSSY B0, `(.L_x_36894) ;  /* 0x0000006000007945 */ /* 0x000fe20003800000 */
[----:B------:R-:W-:Y:S02]  /*0570*/  IMAD.MOV.U32 R6, RZ, RZ, R3 ;  /* 0x000000ffff067224 */ /* 0x000fe400078e0003 */
[----:B------:R-:W-:-:S07]  /*0580*/  IMAD.MOV.U32 R5, RZ, RZ, -0x1 ;  /* 0xffffffffff057424 */ /* 0x000fce00078e00ff */
[----:B-1----:R-:W-:Y:S05]  /*0590*/  WARPSYNC.COLLECTIVE R5, `(.L_x_36895) ;  /* 0x0000000005087348 */ /* 0x002fea0003c00000 */
[----:B-1----:R0:W1:Y:S02]  /*05a0*/  SHFL.IDX P0, R5, R2, R6, R7 ;  /* 0x0000000602057389 */ /* 0x0020640000000007 */
[----:B01----:R-:W-:Y:S05]  /*05b0*/  ENDCOLLECTIVE ;  /* 0x000000000000791b */ /* 0x003fea0003800000 */
.L_x_36895:
[----:B------:R-:W-:Y:S05]  /*05c0*/  BSYNC B0 ;  /* 0x0000000000007941 */ /* 0x000fea0003800000 */
.L_x_36894:
[----:B------:R-:W-:Y:S05]  /*05d0*/  BRA `(.L_x_36896) ;  /* 0xfffffffc00a07947 */ /* 0x000fea000383ffff */
.L_x_36890:
[----:B------:R-:W-:Y:S01]  /*05e0*/  BSSY B0, `(.L_x_36897) ;  /* 0x0000007000007945 */ /* 0x000fe20003800000 */
[----:B0-----:R-:W-:Y:S01]  /*05f0*/  IMAD.MOV.U32 R6, RZ, RZ, R0 ;  /* 0x000000ffff067224 */ /* 0x001fe200078e0000 */
[----:B------:R-:W-:Y:S01]  /*0600*/  MOV R7, 0x1c1f ;  /* 0x00001c1f00077802 */ /* 0x000fe20000000f00 */
[----:B------:R-:W-:-:S07]  /*0610*/  IMAD.MOV.U32 R5, RZ, RZ, -0x1 ;  /* 0xffffffffff057424 */ /* 0x000fce00078e00ff */
[----:B-1----:R-:W-:Y:S05]  /*0620*/  WARPSYNC.COLLECTIVE R5, `(.L_x_36898) ;  /* 0x0000000005087348 */ /* 0x002fea0003c00000 */
[----:B-1----:R0:W1:Y:S02]  /*0630*/  SHFL.IDX P0, R5, R2, R6, R7 ;  /* 0x0000000602057389 */ /* 0x0020640000000007 */
[----:B01----:R-:W-:Y:S05]  /*0640*/  ENDCOLLECTIVE ;  /* 0x000000000000791b */ /* 0x003fea0003800000 */
.L_x_36898:
[----:B------:R-:W-:Y:S05]  /*0650*/  BSYNC B0 ;  /* 0x0000000000007941 */ /* 0x000fea0003800000 */
.L_x_36897:
[----:B------:R-:W-:Y:S05]  /*0660*/  BRA `(.L_x_36899) ;  /* 0xfffffffc00847947 */ /* 0x000fea000383ffff */
.L_x_36891:
[----:B0-----:R-:W-:Y:S01]  /*0670*/  HFMA2 R7, -RZ, RZ, 0, 0.004024505615234375 ;  /* 0x00001c1fff077431 */ /* 0x001fe200000001ff */
[----:B------:R-:W-:Y:S01]  /*0680*/  BSSY B0, `(.L_x_36900) ;  /* 0x0000006000007945 */ /* 0x000fe20003800000 */
[----:B------:R-:W-:Y:S02]  /*0690*/  IMAD.MOV.U32 R6, RZ, RZ, R4 ;  /* 0x000000ffff067224 */ /* 0x000fe400078e0004 */
[----:B------:R-:W-:-:S07]  /*06a0*/  IMAD.MOV.U32 R5, RZ, RZ, -0x1 ;  /* 0xffffffffff057424 */ /* 0x000fce00078e00ff */
[----:B-1----:R-:W-:Y:S05]  /*06b0*/  WARPSYNC.COLLECTIVE R5, `(.L_x_36901) ;  /* 0x0000000005087348 */ /* 0x002fea0003c00000 */
[----:B-1----:R0:W1:Y:S02]  /*06c0*/  SHFL.IDX P0, R5, R2, R6, R7 ;  /* 0x0000000602057389 */ /* 0x0020640000000007 */
[----:B01----:R-:W-:Y:S05]  /*06d0*/  ENDCOLLECTIVE ;  /* 0x000000000000791b */ /* 0x003fea0003800000 */
.L_x_36901:
[----:B------:R-:W-:Y:S05]  /*06e0*/  BSYNC B0 ;  /* 0x0000000000007941 */ /* 0x000fea0003800000 */
.L_x_36900:
[----:B------:R-:W-:Y:S05]  /*06f0*/  BRA `(.L_x_36887) ;  /* 0xfffffffc006c7947 */ /* 0x000fea000383ffff */
.L_x_36902:
        /* <DEDUP_REMOVED lines=16> */
.L_x_39963:


//--------------------- .text._Z9cuda_gemmIiLi128ELi1ELi1ELi32ELi4ELi4ELi64ELi1ELi0EEviiiPT_S1_S1_iii --------------------------
	.section	.text._Z9cuda_gemmIiLi128ELi1ELi1ELi32ELi4ELi4ELi64ELi1ELi0EEviiiPT_S1_S1_iii,"ax",@progbits
	.align	128
        .global         _Z9cuda_gemmIiLi128ELi1ELi1ELi32ELi4ELi4ELi64ELi1ELi0EEviiiPT_S1_S1_iii
        .type           _Z9cuda_gemmIiLi128ELi1ELi1ELi32ELi4ELi4ELi64ELi1ELi0EEviiiPT_S1_S1_iii,@function
        .size           _Z9cuda_gemmIiLi128ELi1ELi1ELi32ELi4ELi4ELi64ELi1ELi0EEviiiPT_S1_S1_iii,(.L_x_39221 - _Z9cuda_gemmIiLi128ELi1ELi1ELi32ELi4ELi4ELi64ELi1ELi0EEviiiPT_S1_S1_iii)
        .other          _Z9cuda_gemmIiLi128ELi1ELi1ELi32ELi4ELi4ELi64ELi1ELi0EEviiiPT_S1_S1_iii,@"STO_CUDA_ENTRY STV_DEFAULT"
_Z9cuda_gemmIiLi128ELi1ELi1ELi32ELi4ELi4ELi64ELi1ELi0EEviiiPT_S1_S1_iii:
.text._Z9cuda_gemmIiLi128ELi1ELi1ELi32ELi4ELi4ELi64ELi1ELi0EEviiiPT_S1_S1_iii:
        /* <DEDUP_REMOVED lines=66> */
.L_x_36905:
        /* <DEDUP_REMOVED lines=25> */
.L_x_36904:
[----:B------:R-:W-:Y:S05]  /*05b0*/  BSYNC.RECONVERGENT B0 ;  /* 0x0000000000007941 */ /* 0x000fea0003800200 */
.L_x_36903:
        /* <DEDUP_REMOVED lines=23> */
.L_x_36908:
[----:B------:R1:W2:Y:S01]  /*0730*/  LDG.E.128 R8, desc[UR6][R6.64] ;  /* 0x0000000606087981 */ /* 0x0002a2000c1e1d00 */
[----:B0-----:R-:W-:-:S05]  /*0740*/  IMAD R13, R15, 0x4, R13 ;  /* 0x000000040f0d7824 */ /* 0x001fca00078e020d */
[----:B------:R-:W-:Y:S01]  /*0750*/  ISETP.GE.U32.AND P0, PT, R13, 0x20, PT ;  /* 0x000000200d00780c */ /* 0x000fe20003f06070 */
[C---:B-1----:R-:W-:Y:S01]  /*0760*/  IMAD.WIDE.U32 R6, R15.reuse, 0x10, R6 ;  /* 0x000000100f067825 */ /* 0x042fe200078e0006 */
[----:B--2---:R0:W-:Y:S03]  /*0770*/  STS.128 [R12], R8 ;  /* 0x000000080c007388 */ /* 0x0041e60000000c00 */
[----:B0-----:R-:W-:-:S08]  /*0780*/  IMAD R12, R15, 0x10, R12 ;  /* 0x000000100f0c7824 */ /* 0x001fd000078e020c */
[----:B------:R-:W-:Y:S05]  /*0790*/  @!P0 BRA `(.L_x_36908) ;  /* 0xfffffffc00e48947 */ /* 0x000fea000383ffff */
.L_x_36907:
[----:B------:R-:W-:Y:S05]  /*07a0*/  BSYNC.RECONVERGENT B0 ;  /* 0x0000000000007941 */ /* 0x000fea0003800200 */
.L_x_36906:
        /* <DEDUP_REMOVED lines=24> */
.L_x_36910:
        /* <DEDUP_REMOVED lines=10> */
.L_x_36911:
        /* <DEDUP_REMOVED lines=9> */
.L_x_36912:
        /* <DEDUP_REMOVED lines=10> */
.L_x_36913:
        /* <DEDUP_REMOVED lines=23> */
[----:B-1-3--:R-:W-:Y:S05]  /*0c70*/  CALL.REL.NOINC `($__internal_718_$__cuda_sm20_div_s16) ;  /* 0x00000004009c7944 */ /* 0x00afea0003c00000 */
        /* <DEDUP_REMOVED lines=8> */
.L_x_36922:
        /* <DEDUP_REMOVED lines=11> */
.L_x_36925:
[----:B-1----:R-:W-:Y:S01]  /*0db0*/  IMAD R20, R8, R25, RZ ;  /* 0x0000001908147224 */ /* 0x002fe200078e02ff */
[----:B------:R-:W-:Y:S06]  /*0dc0*/  @!P2 BRA `(.L_x_36916) ;  /* 0x000000000010a947 */ /* 0x000fec0003800000 */
[----:B------:R-:W-:-:S03]  /*0dd0*/  UMOV UR4, 0xffffffff ;  /* 0xffffffff00047882 */ /* 0x000fc60000000000 */
[----:B------:R-:W-:Y:S05]  /*0de0*/  BRA.DIV UR4, `(.L_x_36917) ;  /* 0x0000000204cc7947 */ /* 0x000fea000b800000 */
[----:B------:R1:W2:Y:S02]  /*0df0*/  SHFL.IDX PT, R24, R23, R12, 0x1c1f ;  /* 0x001c1f0c17187589 */ /* 0x0002a400000e0000 */
.L_x_36928:
[----:B--2---:R-:W-:-:S07]  /*0e00*/  IMAD R20, R9, R24, R20 ;  /* 0x0000001809147224 */ /* 0x004fce00078e0214 */
.L_x_36916:
[----:B------:R-:W-:-:S13]  /*0e10*/  ISETP.GE.AND P2, PT, R22, 0x3, PT ;  /* 0x000000031600780c */ /* 0x000fda0003f46270 */
[----:B------:R-:W-:Y:S05]  /*0e20*/  @!P2 BRA `(.L_x_36918) ;  /* 0x000000000010a947 */ /* 0x000fea0003800000 */
[----:B------:R-:W-:-:S03]  /*0e30*/  UMOV UR4, 0xffffffff ;  /* 0xffffffff00047882 */ /* 0x000fc60000000000 */
[----:B------:R-:W-:Y:S05]  /*0e40*/  BRA.DIV UR4, `(.L_x_36919) ;  /* 0x0000000204dc7947 */ /* 0x000fea000b800000 */
[----:B------:R2:W3:Y:S02]  /*0e50*/  SHFL.IDX PT, R25, R23, R13, 0x1c1f ;  /* 0x001c1f0d17197589 */ /* 0x0004e400000e0000 */
.L_x_36931:
[----:B---3--:R-:W-:-:S07]  /*0e60*/  IMAD R20, R10, R25, R20 ;  /* 0x000000190a147224 */ /* 0x008fce00078e0214 */
.L_x_36918:
[----:B------:R-:W-:-:S13]  /*0e70*/  ISETP.GE.AND P2, PT, R22, 0x4, PT ;  /* 0x000000041600780c */ /* 0x000fda0003f46270 */
[----:B------:R-:W-:Y:S05]  /*0e80*/  @!P2 BRA `(.L_x_36920) ;  /* 0x00000000005ca947 */ /* 0x000fea0003800000 */
[----:B------:R-:W-:-:S03]  /*0e90*/  UMOV UR4, 0xffffffff ;  /* 0xffffffff00047882 */ /* 0x000fc60000000000 */
[----:B------:R-:W-:Y:S05]  /*0ea0*/  BRA.DIV UR4, `(.L_x_36921) ;  /* 0x0000000204e87947 */ /* 0x000fea000b800000 */
[----:B012---:R0:W1:Y:S02]  /*0eb0*/  SHFL.IDX PT, R23, R23, R14, 0x1c1f ;  /* 0x001c1f0e17177589 */ /* 0x00706400000e0000 */
.L_x_36934:
[----:B-1----:R-:W-:Y:S01]  /*0ec0*/  IMAD R20, R11, R23, R20 ;  /* 0x000000170b147224 */ /* 0x002fe200078e0214 */
[----:B------:R-:W-:Y:S06]  /*0ed0*/  BRA `(.L_x_36920) ;  /* 0x0000000000487947 */ /* 0x000fec0003800000 */
.L_x_36914:
        /* <DEDUP_REMOVED lines=18> */
.L_x_36920:
[----:B------:R-:W-:Y:S01]  /*1000*/  IMAD.IADD R15, R20, 0x1, R15 ;  /* 0x00000001140f7824 */ /* 0x000fe200078e020f */
[----:B------:R-:W-:Y:S06]  /*1010*/  @!P1 BRA `(.L_x_36922) ;  /* 0xfffffffc00389947 */ /* 0x000fec000383ffff */
.L_x_36909:
[----:B0-2-4-:R-:W0:Y:S01]  /*1020*/  LDC.64 R2, c[0x0][0x3a0] ;  /* 0x0000e800ff027b82 */ /* 0x015e220000000a00 */
[----:B------:R-:W-:Y:S05]  /*1030*/  WARPSYNC.ALL ;  /* 0x0000000000007948 */ /* 0x000fea0003800000 */
[----:B------:R-:W-:-:S04]  /*1040*/  IMAD R5, R0, 0x20, R5 ;  /* 0x0000002000057824 */ /* 0x000fc800078e0205 */
[----:B0-----:R-:W-:Y:S01]  /*1050*/  IMAD.WIDE.U32 R2, R5, 0x4, R2 ;  /* 0x0000000405027825 */ /* 0x001fe200078e0002 */
[----:B------:R-:W-:Y:S06]  /*1060*/  BAR.SYNC.DEFER_BLOCKING 0x0 ;  /* 0x0000000000007b1d */ /* 0x000fec0000010000 */
[----:B------:R-:W-:Y:S01]  /*1070*/  STG.E desc[UR6][R2.64], R15 ;  /* 0x0000000f02007986 */ /* 0x000fe2000c101906 */
[----:B------:R-:W-:Y:S05]  /*1080*/  EXIT ;  /* 0x000000000000794d */ /* 0x000fea0003800000 */
.L_x_36915:
[----:B------:R-:W-:Y:S01]  /*1090*/  BSSY B0, `(.L_x_36923) ;  /* 0x0000007000007945 */ /* 0x000fe20003800000 */
[----:B------:R-:W-:Y:S01]  /*10a0*/  MOV R25, R19 ;  /* 0x0000001300197202 */ /* 0x000fe20000000f00 */
[----:B------:R-:W-:Y:S02]  /*10b0*/  IMAD.MOV.U32 R26, RZ, RZ, 0x1c1f ;  /* 0x00001c1fff1a7424 */ /* 0x000fe400078e00ff */
[----:B------:R-:W-:-:S07]  /*10c0*/  IMAD.MOV.U32 R24, RZ, RZ, -0x1 ;  /* 0xffffffffff187424 */ /* 0x000fce00078e00ff */
[----:B------:R-:W-:Y:S05]  /*10d0*/  WARPSYNC.COLLECTIVE R24, `(.L_x_36924) ;  /* 0x0000000018087348 */ /* 0x000fea0003c00000 */
[----:B------:R0:W1:Y:S02]  /*10e0*/  SHFL.IDX P3, R25, R23, R25, R26 ;  /* 0x0000001917197389 */ /* 0x000064000006001a */
[----:B01----:R-:W-:Y:S05]  /*10f0*/  ENDCOLLECTIVE ;  /* 0x000000000000791b */ /* 0x003fea0003800000 */
.L_x_36924:
[----:B------:R-:W-:Y:S05]  /*1100*/  BSYNC B0 ;  /* 0x0000000000007941 */ /* 0x000fea0003800000 */
.L_x_36923:
[----:B------:R-:W-:Y:S05]  /*1110*/  BRA `(.L_x_36925) ;  /* 0xfffffffc00247947 */ /* 0x000fea000383ffff */
.L_x_36917:
[----:B------:R-:W-:Y:S01]  /*1120*/  HFMA2 R26, -RZ, RZ, 0, 0.004024505615234375 ;  /* 0x00001c1fff1a7431 */ /* 0x000fe200000001ff */
[----:B------:R-:W-:Y:S01]  /*1130*/  BSSY B0, `(.L_x_36926) ;  /* 0x0000006000007945 */ /* 0x000fe20003800000 */
[----:B------:R-:W-:Y:S02]  /*1140*/  IMAD.MOV.U32 R25, RZ, RZ, R12 ;  /* 0x000000ffff197224 */ /* 0x000fe400078e000c */
[----:B------:R-:W-:-:S07]  /*1150*/  IMAD.MOV.U32 R24, RZ, RZ, -0x1 ;  /* 0xffffffffff187424 */ /* 0x000fce00078e00ff */
[----:B0-----:R-:W-:Y:S05]  /*1160*/  WARPSYNC.COLLECTIVE R24, `(.L_x_36927) ;  /* 0x0000000018087348 */ /* 0x001fea0003c00000 */
[----:B------:R1:W2:Y:S02]  /*1170*/  SHFL.IDX P3, R25, R23, R25, R26 ;  /* 0x0000001917197389 */ /* 0x0002a4000006001a */
[----:B012---:R-:W-:Y:S05]  /*1180*/  ENDCOLLECTIVE ;  /* 0x000000000000791b */ /* 0x007fea0003800000 */
.L_x_36927:
[----:B------:R-:W-:Y:S05]  /*1190*/  BSYNC B0 ;  /* 0x0000000000007941 */ /* 0x000fea0003800000 */
.L_x_36926:
[----:B------:R-:W-:Y:S01]  /*11a0*/  IMAD.MOV.U32 R24, RZ, RZ, R25 ;  /* 0x000000ffff187224 */ /* 0x000fe200078e0019 */
[----:B------:R-:W-:Y:S06]  /*11b0*/  BRA `(.L_x_36928) ;  /* 0xfffffffc00107947 */ /* 0x000fec000383ffff */
.L_x_36919:
[----:B------:R-:W-:Y:S01]  /*11c0*/  BSSY B0, `(.L_x_36929) ;  /* 0x0000007000007945 */ /* 0x000fe20003800000 */
[----:B------:R-:W-:Y:S01]  /*11d0*/  MOV R25, R13 ;  /* 0x0000000d00197202 */ /* 0x000fe20000000f00 */
[----:B------:R-:W-:Y:S02]  /*11e0*/  IMAD.MOV.U32 R26, RZ, RZ, 0x1c1f ;  /* 0x00001c1fff1a7424 */ /* 0x000fe400078e00ff */
[----:B------:R-:W-:-:S07]  /*11f0*/  IMAD.MOV.U32 R24, RZ, RZ, -0x1 ;  /* 0xffffffffff187424 */ /* 0x000fce00078e00ff */
[----:B01----:R-:W-:Y:S05]  /*1200*/  WARPSYNC.COLLECTIVE R24, `(.L_x_36930) ;  /* 0x0000000018087348 */ /* 0x003fea0003c00000 */
[----:B------:R2:W3:Y:S02]  /*1210*/  SHFL.IDX P3, R25, R23, R25, R26 ;  /* 0x0000001917197389 */ /* 0x0004e4000006001a */
[----:B0123--:R-:W-:Y:S05]  /*1220*/  ENDCOLLECTIVE ;  /* 0x000000000000791b */ /* 0x00ffea0003800000 */
.L_x_36930:
[----:B------:R-:W-:Y:S05]  /*1230*/  BSYNC B0 ;  /* 0x0000000000007941 */ /* 0x000fea0003800000 */
.L_x_36929:
[----:B------:R-:W-:Y:S05]  /*1240*/  BRA `(.L_x_36931) ;  /* 0xfffffffc00047947 */ /* 0x000fea000383ffff */
.L_x_36921:
[----:B------:R-:W-:Y:S01]  /*1250*/  BSSY B0, `(.L_x_36932) ;  /* 0x0000007000007945 */ /* 0x000fe20003800000 */
[----:B------:R-:W-:Y:S01]  /*1260*/  MOV R25, R14 ;  /* 0x0000000e00197202 */ /* 0x000fe20000000f00 */
[----:B------:R-:W-:Y:S02]  /*1270*/  IMAD.MOV.U32 R26, RZ, RZ, 0x1c1f ;  /* 0x00001c1fff1a7424 */ /* 0x000fe400078e00ff */
[----:B------:R-:W-:-:S07]  /*1280*/  IMAD.MOV.U32 R24, RZ, RZ, -0x1 ;  /* 0xffffffffff187424 */ /* 0x000fce00078e00ff */
[----:B012---:R-:W-:Y:S05]  /*1290*/  WARPSYNC.COLLECTIVE R24, `(.L_x_36933) ;  /* 0x0000000018087348 */ /* 0x007fea0003c00000 */
[----:B------:R3:W4:Y:S02]  /*12a0*/  SHFL.IDX P3, R25, R23, R25, R26 ;  /* 0x0000001917197389 */ /* 0x000724000006001a */
[----:B01234-:R-:W-:Y:S05]  /*12b0*/  ENDCOLLECTIVE ;  /* 0x000000000000791b */ /* 0x01ffea0003800000 */
.L_x_36933:
[----:B------:R-:W-:Y:S05]  /*12c0*/  BSYNC B0 ;  /* 0x0000000000007941 */ /* 0x000fea0003800000 */
.L_x_36932:
[----:B------:R-:W-:Y:S01]  /*12d0*/  MOV R23, R25 ;  /* 0x0000001900177202 */ /* 0x000fe20000000f00 */
[----:B------:R-:W-:Y:S06]  /*12e0*/  BRA `(.L_x_36934) ;  /* 0xfffffff800f47947 */ /* 0x000fec000383ffff */
        .weak           $__internal_718_$__cuda_sm20_div_s16
        .type           $__internal_718_$__cuda_sm20_div_s16,@function
        .size           $__internal_718_$__cuda_sm20_div_s16,(.L_x_39221 - $__internal_718_$__cuda_sm20_div_s16)
$__internal_718_$__cuda_sm20_div_s16:
        /* <DEDUP_REMOVED lines=23> */
[----:B------:R-:W-:Y:S05]  /*1460*/  RET.REL.NODEC R2 `(_Z9cuda_gemmIiLi128ELi1ELi1ELi32ELi4ELi4ELi64ELi1ELi0EEviiiPT_S1_S1_iii) ;  /* 0xffffffe802e47950 */ /* 0x000fea0003c3ffff */
.L_x_36935:
        /* <DEDUP_REMOVED lines=9> */
.L_x_39221:


//--------------------- .text._Z9cuda_gemmIiLi128ELi1ELi1ELi32ELi4ELi4ELi64ELi0ELi1EEviiiPT_S1_S1_iii --------------------------
	.section	.text._Z9cuda_gemmIiLi128ELi1ELi1ELi32ELi4ELi4ELi64ELi0ELi1EEviiiPT_S1_S1_iii,"ax",@progbits
	.align	128
        .global         _Z9cuda_gemmIiLi128ELi1ELi1ELi32ELi4ELi4ELi64ELi0ELi1EEviiiPT_S1_S1_iii
        .type           _Z9cuda_gemmIiLi128ELi1ELi1ELi32ELi4ELi4ELi64ELi0ELi1EEviiiPT_S1_S1_iii,@function
        .size           _Z9cuda_gemmIiLi128ELi1ELi1ELi32ELi4ELi4ELi64ELi0ELi1EEviiiPT_S1_S1_iii,(.L_x_39965 - _Z9cuda_gemmIiLi128ELi1ELi1ELi32ELi4ELi4ELi64ELi0ELi1EEviiiPT_S1_S1_iii)
        .other          _Z9cuda_gemmIiLi128ELi1ELi1ELi32ELi4ELi4ELi64ELi0ELi1EEviiiPT_S1_S1_iii,@"STO_CUDA_ENTRY STV_DEFAULT"
_Z9cuda_gemmIiLi128ELi1ELi1ELi32ELi4ELi4ELi64ELi0ELi1EEviiiPT_S1_S1_iii:
.text._Z9cuda_gemmIiLi128ELi1ELi1ELi32ELi4ELi4ELi64ELi0ELi1EEviiiPT_S1_S1_iii:
        /* <DEDUP_REMOVED lines=14> */
.L_x_36938:
        /* <DEDUP_REMOVED lines=10> */
.L_x_36937:
[----:B------:R-:W-:Y:S05]  /*0180*/  BSYNC.RECONVERGENT B0 ;  /* 0x0000000000007941 */ /* 0x000fea0003800200 */
.L_x_36936:
[----:B------:R-:W1:Y:S02]  /*0190*/  LDC R2, c[0x0][0x374] ;  /* 0x0000dd00ff027b82 */ /* 0x000e640000000800 */
[----:B-1----:R-:W-:-:S13]  /*01a0*/  ISETP.LE.U32.AND P0, PT, R2, UR10, PT ;  /* 0x0000000a02007c0c */ /* 0x002fda000bf03070 */
        /* <DEDUP_REMOVED lines=15> */
[----:B------:R-:W-:Y:S02]  /*02a0*/  IADD3 R11, PT, PT, R8, UR4, RZ ;  /* 0x00000004080b7c10 */ /* 0x000fe4000fffe0ff */
[----:B------:R-:W-:-:S07]  /*02b0*/  LEA R9, R0, UR5, 0x4 ;  /* 0x0000000500097c11 */ /* 0x000fce000f8e20ff */
.L_x_36941:
[----:B0-----:R-:W-:-:S06]  /*02c0*/  IMAD.WIDE R4, R11, 0x4, R2 ;  /* 0x000000040b047825 */ /* 0x001fcc00078e0202 */
[----:B------:R-:W2:Y:S01]  /*02d0*/  LDG.E.128 R4, desc[UR8][R4.64] ;  /* 0x0000000804047981 */ /* 0x000ea2000c1e1d00 */
[C---:B----4-:R-:W-:Y:S02]  /*02e0*/  IMAD R8, R10.reuse, 0x4, R8 ;  /* 0x000000040a087824 */ /* 0x050fe400078e0208 */
[----:B------:R-:W-:-:S03]  /*02f0*/  IMAD R11, R10, 0x4, R11 ;  /* 0x000000040a0b7824 */ /* 0x000fc600078e020b */
[----:B------:R-:W-:Y:S01]  /*0300*/  ISETP.GE.U32.AND P0, PT, R8, 0x20, PT ;  /* 0x000000200800780c */ /* 0x000fe20003f06070 */
[----:B--2---:R0:W-:Y:S02]  /*0310*/  STS.128 [R9], R4 ;  /* 0x0000000409007388 */ /* 0x0041e40000000c00 */
[----:B0-----:R-:W-:-:S10]  /*0320*/  IMAD R9, R10, 0x10, R9 ;  /* 0x000000100a097824 */ /* 0x001fd400078e0209 */
[----:B------:R-:W-:Y:S05]  /*0330*/  @!P0 BRA `(.L_x_36941) ;  /* 0xfffffffc00e08947 */ /* 0x000fea000383ffff */
.L_x_36940:
[----:B------:R-:W-:Y:S05]  /*0340*/  BSYNC.RECONVERGENT B0 ;  /* 0x0000000000007941 */ /* 0x000fea0003800200 */
.L_x_36939:
        /* <DEDUP_REMOVED lines=18> */
.L_x_36948:
[----:B------:R-:W-:Y:S01]  /*0470*/  UMOV UR4, 0xffffffff ;  /* 0xffffffff00047882 */ /* 0x000fe20000000000 */
[----:B------:R-:W-:Y:S02]  /*0480*/  LOP3.LUT R0, R0, 0x2, RZ, 0x3c, !PT ;  /* 0x0000000200007812 */ /* 0x000fe400078e3cff */
[----:B------:R-:W-:Y:S05]  /*0490*/  BRA.DIV UR4, `(.L_x_36944) ;  /* 0x00000002043c7947 */ /* 0x000fea000b800000 */
.L_x_36951:
[----:B------:R-:W-:-:S03]  /*04a0*/  UMOV UR4, 0xffffffff ;  /* 0xffffffff00047882 */ /* 0x000fc60000000000 */
[----:B------:R-:W-:Y:S05]  /*04b0*/  BRA.DIV UR4, `(.L_x_36945) ;  /* 0x0000000204587947 */ /* 0x000fea000b800000 */
.L_x_36954:
[----:B------:R-:W-:Y:S01]  /*04c0*/  UMOV UR4, 0xffffffff ;  /* 0xffffffff00047882 */ /* 0x000fe20000000000 */
[----:B------:R-:W-:Y:S02]  /*04d0*/  LOP3.LUT R4, R4, 0x3, RZ, 0xc0, !PT ;  /* 0x0000000304047812 */ /* 0x000fe400078ec0ff */
[----:B------:R-:W-:Y:S05]  /*04e0*/  BRA.DIV UR4, `(.L_x_36946) ;  /* 0x0000000204707947 */ /* 0x000fea000b800000 */
.L_x_36942:
[----:B------:R-:W-:Y:S05]  /*04f0*/  WARPSYNC.ALL ;  /* 0x0000000000007948 */ /* 0x000fea0003800000 */
[----:B------:R-:W-:Y:S06]  /*0500*/  BAR.SYNC.DEFER_BLOCKING 0x0 ;  /* 0x0000000000007b1d */ /* 0x000fec0000010000 */
[----:B------:R-:W-:Y:S05]  /*0510*/  EXIT ;  /* 0x000000000000794d */ /* 0x000fea0003800000 */
.L_x_36943:
[----:B------:R-:W-:Y:S01]  /*0520*/  IMAD.MOV.U32 R5, RZ, RZ, -0x1 ;  /* 0xffffffffff057424 */ /* 0x000fe200078e00ff */
[----:B0-----:R-:W-:Y:S01]  /*0530*/  MOV R6, R0 ;  /* 0x0000000000067202 */ /* 0x001fe20000000f00 */
[----:B------:R-:W-:-:S07]  /*0540*/  IMAD.MOV.U32 R7, RZ, RZ, 0x1c1f ;  /* 0x00001c1fff077424 */ /* 0x000fce00078e00ff */
[----:B-1----:R-:W-:Y:S05]  /*0550*/  WARPSYNC.COLLECTIVE R5, `(.L_x_36947) ;  /* 0x0000000005087348 */ /* 0x002fea0003c00000 */
[----:B-1----:R0:W1:Y:S02]  /*0560*/  SHFL.IDX P0, R5, R2, R6, R7 ;  /* 0x0000000602057389 */ /* 0x0020640000000007 */
[----:B01----:R-:W-:Y:S05]  /*0570*/  ENDCOLLECTIVE ;  /* 0x000000000000791b */ /* 0x003fea0003800000 */
.L_x_36947:
[----:B------:R-:W-:Y:S05]  /*0580*/  BRA `(.L_x_36948) ;  /* 0xfffffffc00b87947 */ /* 0x000fea000383ffff */
.L_x_36944:
[----:B0-----:R-:W-:Y:S01]  /*0590*/  HFMA2 R7, -RZ, RZ, 0, 0.004024505615234375 ;  /* 0x00001c1fff077431 */ /* 0x001fe200000001ff */
[----:B------:R-:W-:Y:S01]  /*05a0*/  BSSY B0, `(.L_x_36949) ;  /* 0x0000006000007945 */ /* 0x000fe20003800000 */
[----:B------:R-:W-:Y:S02]  /*05b0*/  IMAD.MOV.U32 R6, RZ, RZ, R3 ;  /* 0x000000ffff067224 */ /* 0x000fe400078e0003 */
[----:B------:R-:W-:-:S07]  /*05c0*/  IMAD.MOV.U32 R5, RZ, RZ, -0x1 ;  /* 0xffffffffff057424 */ /* 0x000fce00078e00ff */
[----:B-1----:R-:W-:Y:S05]  /*05d0*/  WARPSYNC.COLLECTIVE R5, `(.L_x_36950) ;  /* 0x0000000005087348 */ /* 0x002fea0003c00000 */
[----:B-1----:R0:W1:Y:S02]  /*05e0*/  SHFL.IDX P0, R5, R2, R6, R7 ;  /* 0x0000000602057389 */ /* 0x0020640000000007 */
[----:B01----:R-:W-:Y:S05]  /*05f0*/  ENDCOLLECTIVE ;  /* 0x000000000000791b */ /* 0x003fea0003800000 */
.L_x_36950:
[----:B------:R-:W-:Y:S05]  /*0600*/  BSYNC B0 ;  /* 0x0000000000007941 */ /* 0x000fea0003800000 */
.L_x_36949:
[----:B------:R-:W-:Y:S05]  /*0610*/  BRA `(.L_x_36951) ;  /* 0xfffffffc00a07947 */ /* 0x000fea000383ffff */
.L_x_36945:
[----:B------:R-:W-:Y:S01]  /*0620*/  BSSY B0, `(.L_x_36952) ;  /* 0x0000007000007945 */ /* 0x000fe20003800000 */
[----:B0-----:R-:W-:Y:S01]  /*0630*/  IMAD.MOV.U32 R6, RZ, RZ, R0 ;  /* 0x000000ffff067224 */ /* 0x001fe200078e0000 */
[----:B------:R-:W-:Y:S01]  /*0640*/  MOV R7, 0x1c1f ;  /* 0x00001c1f00077802 */ /* 0x000fe20000000f00 */
[----:B------:R-:W-:-:S07]  /*0650*/  IMAD.MOV.U32 R5, RZ, RZ, -0x1 ;  /* 0xffffffffff057424 */ /* 0x000fce00078e00ff */
[----:B-1----:R-:W-:Y:S05]  /*0660*/  WARPSYNC.COLLECTIVE R5, `(.L_x_36953) ;  /* 0x0000000005087348 */ /* 0x002fea0003c00000 */
[----:B-1----:R0:W1:Y:S02]  /*0670*/  SHFL.IDX P0, R5, R2, R6, R7 ;  /* 0x0000000602057389 */ /* 0x0020640000000007 */
[----:B01----:R-:W-:Y:S05]  /*0680*/  ENDCOLLECTIVE ;  /* 0x000000000000791b */ /* 0x003fea0003800000 */
.L_x_36953:
[----:B------:R-:W-:Y:S05]  /*0690*/  BSYNC B0 ;  /* 0x0000000000007941 */ /* 0x000fea0003800000 */
.L_x_36952:
[----:B------:R-:W-:Y:S05]  /*06a0*/  BRA `(.L_x_36954) ;  /* 0xfffffffc00847947 */ /* 0x000fea000383ffff */
.L_x_36946:
[----:B0-----:R-:W-:Y:S01]  /*06b0*/  HFMA2 R7, -RZ, RZ, 0, 0.004024505615234375 ;  /* 0x00001c1fff077431 */ /* 0x001fe200000001ff */
[----:B------:R-:W-:Y:S01]  /*06c0*/  BSSY B0, `(.L_x_36955) ;  /* 0x0000006000007945 */ /* 0x000fe20003800000 */
[----:B------:R-:W-:Y:S02]  /*06d0*/  IMAD.MOV.U32 R6, RZ, RZ, R4 ;  /* 0x000000ffff067224 */ /* 0x000fe400078e0004 */
[----:B------:R-:W-:-:S07]  /*06e0*/  IMAD.MOV.U32 R5, RZ, RZ, -0x1 ;  /* 0xffffffffff057424 */ /* 0x000fce00078e00ff */
[----:B-1----:R-:W-:Y:S05]  /*06f0*/  WARPSYNC.COLLECTIVE R5, `(.L_x_36956) ;  /* 0x0000000005087348 */ /* 0x002fea0003c00000 */
[----:B-1----:R0:W1:Y:S02]  /*0700*/  SHFL.IDX P0, R5, R2, R6, R7 ;  /* 0x0000000602057389 */ /* 0x0020640000000007 */
[----:B01----:R-:W-:Y:S05]  /*0710*/  ENDCOLLECTIVE ;  /* 0x000000000000791b */ /* 0x003fea0003800000 */
.L_x_36956:
[----:B------:R-:W-:Y:S05]  /*0720*/  BSYNC B0 ;  /* 0x0000000000007941 */ /* 0x000fea0003800000 */
.L_x_36955:
[----:B------:R-:W-:Y:S05]  /*0730*/  BRA `(.L_x_36942) ;  /* 0xfffffffc006c7947 */ /* 0x000fea000383ffff */
.L_x_36957:
        /* <DEDUP_REMOVED lines=12> */
.L_x_39965:


//--------------------- .text._Z9cuda_gemmIiLi128ELi1ELi1ELi32ELi4ELi4ELi64ELi0ELi0EEviiiPT_S1_S1_iii --------------------------
	.section	.text._Z9cuda_gemmIiLi128ELi1ELi1ELi32ELi4ELi4ELi64ELi0ELi0EEviiiPT_S1_S1_iii,"ax",@progbits
	.align	128
        .global         _Z9cuda_gemmIiLi128ELi1ELi1ELi32ELi4ELi4ELi64ELi0ELi0EEviiiPT_S1_S1_iii
        .type           _Z9cuda_gemmIiLi128ELi1ELi1ELi32ELi4ELi4ELi64ELi0ELi0EEviiiPT_S1_S1_iii,@function
        .size           _Z9cuda_gemmIiLi128ELi1ELi1ELi32ELi4ELi4ELi64ELi0ELi0EEviiiPT_S1_S1_iii,(.L_x_39222 - _Z9cuda_gemmIiLi128ELi1ELi1ELi32ELi4ELi4ELi64ELi0ELi0EEviiiPT_S1_S1_iii)
        .other          _Z9cuda_gemmIiLi128ELi1ELi1ELi32ELi4ELi4ELi64ELi0ELi0EEviiiPT_S1_S1_iii,@"STO_CUDA_ENTRY STV_DEFAULT"
_Z9cuda_gemmIiLi128ELi1ELi1ELi32ELi4ELi4ELi64ELi0ELi0EEviiiPT_S1_S1_iii:
.text._Z9cuda_gemmIiLi128ELi1ELi1ELi32ELi4ELi4ELi64ELi0ELi0EEviiiPT_S1_S1_iii:
        /* <DEDUP_REMOVED lines=65> */
.L_x_36960:
        /* <DEDUP_REMOVED lines=25> */
.L_x_36959:
[----:B------:R-:W-:Y:S05]  /*05a0*/  BSYNC.RECONVERGENT B0 ;  /* 0x0000000000007941 */ /* 0x000fea0003800200 */
.L_x_36958:
        /* <DEDUP_REMOVED lines=27> */
.L_x_36963:
        /* <DEDUP_REMOVED lines=8> */
.L_x_36962:
[----:B-1----:R-:W-:Y:S05]  /*07e0*/  BSYNC.RECONVERGENT B0 ;  /* 0x0000000000007941 */ /* 0x002fea0003800200 */
.L_x_36961:
        /* <DEDUP_REMOVED lines=23> */
.L_x_36965:
        /* <DEDUP_REMOVED lines=10> */
.L_x_36966:
        /* <DEDUP_REMOVED lines=9> */
.L_x_36967:
        /* <DEDUP_REMOVED lines=10> */
.L_x_36968:
        /* <DEDUP_REMOVED lines=23> */
[----:B-1-3--:R-:W-:Y:S05]  /*0ca0*/  CALL.REL.NOINC `($__internal_719_$__cuda_sm20_div_s16) ;  /* 0x0000000400a07944 */ /* 0x00afea0003c00000 */
        /* <DEDUP_REMOVED lines=8> */
.L_x_36977:
        /* <DEDUP_REMOVED lines=11> */
.L_x_36980:
[----:B-1----:R-:W-:Y:S01]  /*0de0*/  IMAD R23, R13, R24, RZ ;  /* 0x000000180d177224 */ /* 0x002fe200078e02ff */
[----:B------:R-:W-:Y:S06]  /*0df0*/  @!P2 BRA `(.L_x_36971) ;  /* 0x000000000010a947 */ /* 0x000fec0003800000 */
[----:B------:R-:W-:-:S03]  /*0e00*/  UMOV UR4, 0xffffffff ;  /* 0xffffffff00047882 */ /* 0x000fc60000000000 */
[----:B------:R-:W-:Y:S05]  /*0e10*/  BRA.DIV UR4, `(.L_x_36972) ;  /* 0x0000000204d47947 */ /* 0x000fea000b800000 */
[----:B------:R1:W2:Y:S02]  /*0e20*/  SHFL.IDX PT, R24, R22, R9, 0x1c1f ;  /* 0x001c1f0916187589 */ /* 0x0002a400000e0000 */
.L_x_36983:
[----:B--2---:R-:W-:-:S07]  /*0e30*/  IMAD R23, R12, R24, R23 ;  /* 0x000000180c177224 */ /* 0x004fce00078e0217 */
.L_x_36971:
[----:B------:R-:W-:-:S13]  /*0e40*/  ISETP.GE.AND P2, PT, R20, 0x3, PT ;  /* 0x000000031400780c */ /* 0x000fda0003f46270 */
[----:B------:R-:W-:Y:S05]  /*0e50*/  @!P2 BRA `(.L_x_36973) ;  /* 0x000000000010a947 */ /* 0x000fea0003800000 */
[----:B------:R-:W-:-:S03]  /*0e60*/  UMOV UR4, 0xffffffff ;  /* 0xffffffff00047882 */ /* 0x000fc60000000000 */
[----:B------:R-:W-:Y:S05]  /*0e70*/  BRA.DIV UR4, `(.L_x_36974) ;  /* 0x0000000204e07947 */ /* 0x000fea000b800000 */
[----:B------:R2:W3:Y:S02]  /*0e80*/  SHFL.IDX PT, R24, R22, R8, 0x1c1f ;  /* 0x001c1f0816187589 */ /* 0x0004e400000e0000 */
.L_x_36986:
[----:B---3--:R-:W-:-:S07]  /*0e90*/  IMAD R23, R11, R24, R23 ;  /* 0x000000180b177224 */ /* 0x008fce00078e0217 */
.L_x_36973:
[----:B------:R-:W-:-:S13]  /*0ea0*/  ISETP.GE.AND P2, PT, R20, 0x4, PT ;  /* 0x000000041400780c */ /* 0x000fda0003f46270 */
[----:B------:R-:W-:Y:S05]  /*0eb0*/  @!P2 BRA `(.L_x_36975) ;  /* 0x00000000005ca947 */ /* 0x000fea0003800000 */
[----:B------:R-:W-:-:S03]  /*0ec0*/  UMOV UR4, 0xffffffff ;  /* 0xffffffff00047882 */ /* 0x000fc60000000000 */
[----:B------:R-:W-:Y:S05]  /*0ed0*/  BRA.DIV UR4, `(.L_x_36976) ;  /* 0x0000000204ec7947 */ /* 0x000fea000b800000 */
[----:B012---:R0:W1:Y:S02]  /*0ee0*/  SHFL.IDX PT, R22, R22, R7, 0x1c1f ;  /* 0x001c1f0716167589 */ /* 0x00706400000e0000 */
.L_x_36989:
[----:B-1----:R-:W-:Y:S01]  /*0ef0*/  IMAD R23, R10, R22, R23 ;  /* 0x000000160a177224 */ /* 0x002fe200078e0217 */
[----:B------:R-:W-:Y:S06]  /*0f00*/  BRA `(.L_x_36975) ;  /* 0x0000000000487947 */ /* 0x000fec0003800000 */
.L_x_36969:
        /* <DEDUP_REMOVED lines=18> */
.L_x_36975:
[----:B------:R-:W-:Y:S01]  /*1030*/  IMAD.IADD R14, R23, 0x1, R14 ;  /* 0x00000001170e7824 */ /* 0x000fe200078e020e */
[----:B------:R-:W-:Y:S06]  /*1040*/  @!P1 BRA `(.L_x_36977) ;  /* 0xfffffffc00389947 */ /* 0x000fec000383ffff */
.L_x_36964:
        /* <DEDUP_REMOVED lines=9> */
.L_x_36970:
[----:B------:R-:W-:Y:S01]  /*10e0*/  HFMA2 R27, -RZ, RZ, 0, 0.004024505615234375 ;  /* 0x00001c1fff1b7431 */ /* 0x000fe200000001ff */
[----:B------:R-:W-:Y:S01]  /*10f0*/  BSSY B0, `(.L_x_36978) ;  /* 0x0000006000007945 */ /* 0x000fe20003800000 */
[----:B------:R-:W-:Y:S02]  /*1100*/  IMAD.MOV.U32 R25, RZ, RZ, R19 ;  /* 0x000000ffff197224 */ /* 0x000fe400078e0013 */
[----:B------:R-:W-:-:S07]  /*1110*/  IMAD.MOV.U32 R24, RZ, RZ, -0x1 ;  /* 0xffffffffff187424 */ /* 0x000fce00078e00ff */
[----:B------:R-:W-:Y:S05]  /*1120*/  WARPSYNC.COLLECTIVE R24, `(.L_x_36979) ;  /* 0x0000000018087348 */ /* 0x000fea0003c00000 */
[----:B------:R0:W1:Y:S02]  /*1130*/  SHFL.IDX P3, R24, R22, R25, R27 ;  /* 0x0000001916187389 */ /* 0x000064000006001b */
[----:B01----:R-:W-:Y:S05]  /*1140*/  ENDCOLLECTIVE ;  /* 0x000000000000791b */ /* 0x003fea0003800000 */
.L_x_36979:
[----:B------:R-:W-:Y:S05]  /*1150*/  BSYNC B0 ;  /* 0x0000000000007941 */ /* 0x000fea0003800000 */
.L_x_36978:
[----:B------:R-:W-:Y:S05]  /*1160*/  BRA `(.L_x_36980) ;  /* 0xfffffffc001c7947 */ /* 0x000fea000383ffff */
.L_x_36972:
[----:B------:R-:W-:Y:S01]  /*1170*/  BSSY B0, `(.L_x_36981) ;  /* 0x0000007000007945 */ /* 0x000fe20003800000 */
[----:B------:R-:W-:Y:S01]  /*1180*/  IMAD.MOV.U32 R25, RZ, RZ, R9 ;  /* 0x000000ffff197224 */ /* 0x000fe200078e0009 */
[----:B------:R-:W-:Y:S01]  /*1190*/  MOV R24, 0xffffffff ;  /* 0xffffffff00187802 */ /* 0x000fe20000000f00 */
[----:B------:R-:W-:-:S07]  /*11a0*/  IMAD.MOV.U32 R27, RZ, RZ, 0x1c1f ;  /* 0x00001c1fff1b7424 */ /* 0x000fce00078e00ff */
[----:B0-----:R-:W-:Y:S05]  /*11b0*/  WARPSYNC.COLLECTIVE R24, `(.L_x_36982) ;  /* 0x0000000018087348 */ /* 0x001fea0003c00000 */
[----:B------:R1:W2:Y:S02]  /*11c0*/  SHFL.IDX P3, R24, R22, R25, R27 ;  /* 0x0000001916187389 */ /* 0x0002a4000006001b */
[----:B012---:R-:W-:Y:S05]  /*11d0*/  ENDCOLLECTIVE ;  /* 0x000000000000791b */ /* 0x007fea0003800000 */
.L_x_36982:
[----:B------:R-:W-:Y:S05]  /*11e0*/  BSYNC B0 ;  /* 0x0000000000007941 */ /* 0x000fea0003800000 */
.L_x_36981:
[----:B------:R-:W-:Y:S05]  /*11f0*/  BRA `(.L_x_36983) ;  /* 0xfffffffc000c7947 */ /* 0x000fea000383ffff */
.L_x_36974:
[----:B------:R-:W-:Y:S01]  /*1200*/  BSSY B0, `(.L_x_36984) ;  /* 0x0000007000007945 */ /* 0x000fe20003800000 */
[----:B------:R-:W-:Y:S02]  /*1210*/  IMAD.MOV.U32 R25, RZ, RZ, R8 ;  /* 0x000000ffff197224 */ /* 0x000fe400078e0008 */
[----:B------:R-:W-:Y:S02]  /*1220*/  IMAD.MOV.U32 R27, RZ, RZ, 0x1c1f ;  /* 0x00001c1fff1b7424 */ /* 0x000fe400078e00ff */
[----:B------:R-:W-:-:S07]  /*1230*/  IMAD.MOV.U32 R24, RZ, RZ, -0x1 ;  /* 0xffffffffff187424 */ /* 0x000fce00078e00ff */
[----:B01----:R-:W-:Y:S05]  /*1240*/  WARPSYNC.COLLECTIVE R24, `(.L_x_36985) ;  /* 0x0000000018087348 */ /* 0x003fea0003c00000 */
[----:B------:R2:W3:Y:S02]  /*1250*/  SHFL.IDX P3, R24, R22, R25, R27 ;  /* 0x0000001916187389 */ /* 0x0004e4000006001b */
[----:B0123--:R-:W-:Y:S05]  /*1260*/  ENDCOLLECTIVE ;  /* 0x000000000000791b */ /* 0x00ffea0003800000 */
.L_x_36985:
[----:B------:R-:W-:Y:S05]  /*1270*/  BSYNC B0 ;  /* 0x0000000000007941 */ /* 0x000fea0003800000 */
.L_x_36984:
[----:B------:R-:W-:Y:S05]  /*1280*/  BRA `(.L_x_36986) ;  /* 0xfffffffc00007947 */ /* 0x000fea000383ffff */
.L_x_36976:
[----:B------:R-:W-:Y:S01]  /*1290*/  BSSY B0, `(.L_x_36987) ;  /* 0x0000007000007945 */ /* 0x000fe20003800000 */
[----:B------:R-:W-:Y:S01]  /*12a0*/  MOV R25, R7 ;  /* 0x0000000700197202 */ /* 0x000fe20000000f00 */
[----:B------:R-:W-:Y:S02]  /*12b0*/  IMAD.MOV.U32 R27, RZ, RZ, 0x1c1f ;  /* 0x00001c1fff1b7424 */ /* 0x000fe400078e00ff */
[----:B------:R-:W-:-:S07]  /*12c0*/  IMAD.MOV.U32 R24, RZ, RZ, -0x1 ;  /* 0xffffffffff187424 */ /* 0x000fce00078e00ff */
[----:B012---:R-:W-:Y:S05]  /*12d0*/  WARPSYNC.COLLECTIVE R24, `(.L_x_36988) ;  /* 0x0000000018087348 */ /* 0x007fea0003c00000 */
[----:B------:R3:W4:Y:S02]  /*12e0*/  SHFL.IDX P3, R24, R22, R25, R27 ;  /* 0x0000001916187389 */ /* 0x000724000006001b */
[----:B01234-:R-:W-:Y:S05]  /*12f0*/  ENDCOLLECTIVE ;  /* 0x000000000000791b */ /* 0x01ffea0003800000 */
.L_x_36988:
[----:B------:R-:W-:Y:S05]  /*1300*/  BSYNC B0 ;  /* 0x0000000000007941 */ /* 0x000fea0003800000 */
.L_x_36987:
[----:B------:R-:W-:Y:S01]  /*1310*/  MOV R22, R24 ;  /* 0x0000001800167202 */ /* 0x000fe20000000f00 */
[----:B------:R-:W-:Y:S06]  /*1320*/  BRA `(.L_x_36989) ;  /* 0xfffffff800f07947 */ /* 0x000fec000383ffff */
        .weak           $__internal_719_$__cuda_sm20_div_s16
        .type           $__internal_719_$__cuda_sm20_div_s16,@function
        .size           $__internal_719_$__cuda_sm20_div_s16,(.L_x_39222 - $__internal_719_$__cuda_sm20_div_s16)
$__internal_719_$__cuda_sm20_div_s16:
        /* <DEDUP_REMOVED lines=23> */
[----:B------:R-:W-:Y:S05]  /*14a0*/  RET.REL.NODEC R2 `(_Z9cuda_gemmIiLi128ELi1ELi1ELi32ELi4ELi4ELi64ELi0ELi0EEviiiPT_S1_S1_iii) ;  /* 0xffffffe802d47950 */ /* 0x000fea0003c3ffff */
.L_x_36990:
        /* <DEDUP_REMOVED lines=13> */
.L_x_39222:


//--------------------- .text._Z9cuda_gemmIiLi128ELi1ELi1ELi32ELi2ELi2ELi64ELi1ELi1EEviiiPT_S1_S1_iii --------------------------
	.section	.text._Z9cuda_gemmIiLi128ELi1ELi1ELi32ELi2ELi2ELi64ELi1ELi1EEviiiPT_S1_S1_iii,"ax",@progbits
	.align	128
        .global         _Z9cuda_gemmIiLi128ELi1ELi1ELi32ELi2ELi2ELi64ELi1ELi1EEviiiPT_S1_S1_iii
        .type           _Z9cuda_gemmIiLi128ELi1ELi1ELi32ELi2ELi2ELi64ELi1ELi1EEviiiPT_S1_S1_iii,@function
        .size           _Z9cuda_gemmIiLi128ELi1ELi1ELi32ELi2ELi2ELi64ELi1ELi1EEviiiPT_S1_S1_iii,(.L_x_39967 - _Z9cuda_gemmIiLi128ELi1ELi1ELi32ELi2ELi2ELi64ELi1ELi1EEviiiPT_S1_S1_iii)
        .other          _Z9cuda_gemmIiLi128ELi1ELi1ELi32ELi2ELi2ELi64ELi1ELi1EEviiiPT_S1_S1_iii,@"STO_CUDA_ENTRY STV_DEFAULT"
_Z9cuda_gemmIiLi128ELi1ELi1ELi32ELi2ELi2ELi64ELi1ELi1EEviiiPT_S1_S1_iii:
.text._Z9cuda_gemmIiLi128ELi1ELi1ELi32ELi2ELi2ELi64ELi1ELi1EEviiiPT_S1_S1_iii:
        /* <DEDUP_REMOVED lines=14> */
.L_x_36993:
        /* <DEDUP_REMOVED lines=11> */
.L_x_36992:
[----:B------:R-:W-:Y:S05]  /*0190*/  BSYNC.RECONVERGENT B0 ;  /* 0x0000000000007941 */ /* 0x000fea0003800200 */
.L_x_36991:
        /* <DEDUP_REMOVED lines=17> */
.L_x_36996:
[----:B------:R1:W2:Y:S01]  /*02b0*/  LDG.E.128 R8, desc[UR6][R2.64] ;  /* 0x0000000602087981 */ /* 0x0002a2000c1e1d00 */
[----:B0-----:R-:W-:-:S05]  /*02c0*/  IMAD R4, R7, 0x4, R4 ;  /* 0x0000000407047824 */ /* 0x001fca00078e0204 */
[----:B------:R-:W-:Y:S01]  /*02d0*/  ISETP.GE.U32.AND P1, PT, R4, 0x20, PT ;  /* 0x000000200400780c */ /* 0x000fe20003f26070 */
[C---:B-1----:R-:W-:Y:S01]  /*02e0*/  IMAD.WIDE.U32 R2, R7.reuse, 0x10, R2 ;  /* 0x0000001007027825 */ /* 0x042fe200078e0002 */
[----:B--2---:R0:W-:Y:S03]  /*02f0*/  STS.128 [R5], R8 ;  /* 0x0000000805007388 */ /* 0x0041e60000000c00 */
[----:B0-----:R-:W-:-:S08]  /*0300*/  IMAD R5, R7, 0x10, R5 ;  /* 0x0000001007057824 */ /* 0x001fd000078e0205 */
[----:B------:R-:W-:Y:S05]  /*0310*/  @!P1 BRA `(.L_x_36996) ;  /* 0xfffffffc00e49947 */ /* 0x000fea000383ffff */
.L_x_36995:
[----:B------:R-:W-:Y:S05]  /*0320*/  BSYNC.RECONVERGENT B0 ;  /* 0x0000000000007941 */ /* 0x000fea0003800200 */
.L_x_36994:
        /* <DEDUP_REMOVED lines=14> */
.L_x_37001:
[----:B------:R-:W-:Y:S01]  /*0410*/  UMOV UR4, 0xffffffff ;  /* 0xffffffff00047882 */ /* 0x000fe20000000000 */
[----:B------:R-:W-:Y:S02]  /*0420*/  LOP3.LUT R0, R0, 0x1, RZ, 0xc, !PT ;  /* 0x0000000100007812 */ /* 0x000fe400078e0cff */
[----:B------:R-:W-:Y:S05]  /*0430*/  BRA.DIV UR4, `(.L_x_36999) ;  /* 0x0000000204287947 */ /* 0x000fea000b800000 */
.L_x_36997:
[----:B------:R-:W-:Y:S05]  /*0440*/  WARPSYNC.ALL ;  /* 0x0000000000007948 */ /* 0x000fea0003800000 */
[----:B------:R-:W-:Y:S06]  /*0450*/  BAR.SYNC.DEFER_BLOCKING 0x0 ;  /* 0x0000000000007b1d */ /* 0x000fec0000010000 */
[----:B------:R-:W-:Y:S05]  /*0460*/  EXIT ;  /* 0x000000000000794d */ /* 0x000fea0003800000 */
.L_x_36998:
[----:B------:R-:W-:Y:S02]  /*0470*/  IMAD.MOV.U32 R4, RZ, RZ, R2 ;  /* 0x000000ffff047224 */ /* 0x000fe400078e0002 */
[----:B------:R-:W-:Y:S02]  /*0480*/  HFMA2 R5, -RZ, RZ, 0, 0.005977630615234375 ;  /* 0x00001e1fff057431 */ /* 0x000fe400000001ff */
[----:B------:R-:W-:-:S07]  /*0490*/  IMAD.MOV.U32 R2, RZ, RZ, -0x1 ;  /* 0xffffffffff027424 */ /* 0x000fce00078e00ff */
[----:B01----:R-:W-:Y:S05]  /*04a0*/  WARPSYNC.COLLECTIVE R2, `(.L_x_37000) ;  /* 0x0000000002087348 */ /* 0x003fea0003c00000 */
[----:B-1----:R1:W2:Y:S02]  /*04b0*/  SHFL.IDX P0, R2, R3, R4, R5 ;  /* 0x0000000403027389 */ /* 0x0022a40000000005 */
[----:B012---:R-:W-:Y:S05]  /*04c0*/  ENDCOLLECTIVE ;  /* 0x000000000000791b */ /* 0x007fea0003800000 */
.L_x_37000:
[----:B------:R-:W-:Y:S05]  /*04d0*/  BRA `(.L_x_37001) ;  /* 0xfffffffc00cc7947 */ /* 0x000fea000383ffff */
.L_x_36999:
[----:B------:R-:W-:Y:S01]  /*04e0*/  BSSY B0, `(.L_x_37002) ;  /* 0x0000007000007945 */ /* 0x000fe20003800000 */
[----:B------:R-:W-:Y:S01]  /*04f0*/  IMAD.MOV.U32 R4, RZ, RZ, R0 ;  /* 0x000000ffff047224 */ /* 0x000fe200078e0000 */
[----:B------:R-:W-:Y:S01]  /*0500*/  MOV R5, 0x1e1f ;  /* 0x00001e1f00057802 */ /* 0x000fe20000000f00 */
[----:B------:R-:W-:-:S07]  /*0510*/  IMAD.MOV.U32 R2, RZ, RZ, -0x1 ;  /* 0xffffffffff027424 */ /* 0x000fce00078e00ff */
[----:B01----:R-:W-:Y:S05]  /*0520*/  WARPSYNC.COLLECTIVE R2, `(.L_x_37003) ;  /* 0x0000000002087348 */ /* 0x003fea0003c00000 */
[----:B-1----:R1:W2:Y:S02]  /*0530*/  SHFL.IDX P0, R2, R3, R4, R5 ;  /* 0x0000000403027389 */ /* 0x0022a40000000005 */
[----:B012---:R-:W-:Y:S05]  /*0540*/  ENDCOLLECTIVE ;  /* 0x000000000000791b */ /* 0x007fea0003800000 */
.L_x_37003:
[----:B------:R-:W-:Y:S05]  /*0550*/  BSYNC B0 ;  /* 0x0000000000007941 */ /* 0x000fea0003800000 */
.L_x_37002:
[----:B------:R-:W-:Y:S05]  /*0560*/  BRA `(.L_x_36997) ;  /* 0xfffffffc00b47947 */ /* 0x000fea000383ffff */
.L_x_37004:
        /* <DEDUP_REMOVED lines=9> */
.L_x_39967:


//--------------------- .text._Z9cuda_gemmIiLi128ELi1ELi1ELi32ELi2ELi2ELi64ELi1ELi0EEviiiPT_S1_S1_iii --------------------------
	.section	.text._Z9cuda_gemmIiLi128ELi1ELi1ELi32ELi2ELi2ELi64ELi1ELi0EEviiiPT_S1_S1_iii,"ax",@progbits
	.align	128
        .global         _Z9cuda_gemmIiLi128ELi1ELi1ELi32ELi2ELi2ELi64ELi1ELi0EEviiiPT_S1_S1_iii
        .type           _Z9cuda_gemmIiLi128ELi1ELi1ELi32ELi2ELi2ELi64ELi1ELi0EEviiiPT_S1_S1_iii,@function
        .size           _Z9cuda_gemmIiLi128ELi1ELi1ELi32ELi2ELi2ELi64ELi1ELi0EEviiiPT_S1_S1_iii,(.L_x_39223 - _Z9cuda_gemmIiLi128ELi1ELi1ELi32ELi2ELi2ELi64ELi1ELi0EEviiiPT_S1_S1_iii)
        .other          _Z9cuda_gemmIiLi128ELi1ELi1ELi32ELi2ELi2ELi64ELi1ELi0EEviiiPT_S1_S1_iii,@"STO_CUDA_ENTRY STV_DEFAULT"
_Z9cuda_gemmIiLi128ELi1ELi1ELi32ELi2ELi2ELi64ELi1ELi0EEviiiPT_S1_S1_iii:
.text._Z9cuda_gemmIiLi128ELi1ELi1ELi32ELi2ELi2ELi64ELi1ELi0EEviiiPT_S1_S1_iii:
        /* <DEDUP_REMOVED lines=57> */
.L_x_37007:
        /* <DEDUP_REMOVED lines=25> */
.L_x_37006:
[----:B------:R-:W-:Y:S05]  /*0520*/  BSYNC.RECONVERGENT B0 ;  /* 0x0000000000007941 */ /* 0x000fea0003800200 */
.L_x_37005:
[----:B------:R-:W-:Y:S01]  /*0530*/  IMAD.MOV.U32 R8, RZ, RZ, R4 ;  /* 0x000000ffff087224 */ /* 0x000fe200078e0004 */
[----:B------:R-:W-:-:S07]  /*0540*/  MOV R6, 0x560 ;  /* 0x0000056000067802 */ /* 0x000fce0000000f00 */
[----:B0-----:R-:W-:Y:S05]  /*0550*/  CALL.REL.NOINC `($__internal_720_$__cuda_sm20_div_s16) ;  /* 0x00000010007c7944 */ /* 0x001fea0003c00000 */
        /* <DEDUP_REMOVED lines=32> */
.L_x_37010:
[----:B------:R0:W3:Y:S01]  /*0760*/  LDG.E.128 R8, desc[UR8][R6.64] ;  /* 0x0000000806087981 */ /* 0x0000e2000c1e1d00 */
[----:B--2---:R-:W-:-:S05]  /*0770*/  IMAD R14, R15, 0x4, R14 ;  /* 0x000000040f0e7824 */ /* 0x004fca00078e020e */
[----:B------:R-:W-:Y:S01]  /*0780*/  ISETP.GE.U32.AND P3, PT, R14, 0x20, PT ;  /* 0x000000200e00780c */ /* 0x000fe20003f66070 */
[C---:B0-----:R-:W-:Y:S01]  /*0790*/  IMAD.WIDE.U32 R6, R15.reuse, 0x10, R6 ;  /* 0x000000100f067825 */ /* 0x041fe200078e0006 */
[----:B---3--:R0:W-:Y:S02]  /*07a0*/  STS.128 [R13], R8 ;  /* 0x000000080d007388 */ /* 0x0081e40000000c00 */
[----:B0-----:R-:W-:-:S09]  /*07b0*/  LEA R13, R15, R13, 0x4 ;  /* 0x0000000d0f0d7211 */ /* 0x001fd200078e20ff */
[----:B------:R-:W-:Y:S05]  /*07c0*/  @!P3 BRA `(.L_x_37010) ;  /* 0xfffffffc00e4b947 */ /* 0x000fea000383ffff */
.L_x_37009:
[----:B------:R-:W-:Y:S05]  /*07d0*/  BSYNC.RECONVERGENT B0 ;  /* 0x0000000000007941 */ /* 0x000fea0003800200 */
.L_x_37008:
        /* <DEDUP_REMOVED lines=30> */
.L_x_37012:
        /* <DEDUP_REMOVED lines=9> */
.L_x_37013:
        /* <DEDUP_REMOVED lines=45> */
.L_x_37024:
        /* <DEDUP_REMOVED lines=9> */
.L_x_37031:
[----:B--2---:R-:W-:Y:S01]  /*0db0*/  MOV R7, UR7 ;  /* 0x0000000700077c02 */ /* 0x004fe20008000f00 */
[----:B0---4-:R-:W-:-:S03]  /*0dc0*/  IMAD R18, R8, R19, RZ ;  /* 0x0000001308127224 */ /* 0x011fc600078e02ff */
[----:B------:R-:W-:-:S13]  /*0dd0*/  ISETP.GE.AND P0, PT, R7, 0x2, PT ;  /* 0x000000020700780c */ /* 0x000fda0003f06270 */
[----:B------:R-:W-:Y:S05]  /*0de0*/  @!P0 BRA `(.L_x_37018) ;  /* 0x00000000003c8947 */ /* 0x000fea0003800000 */
[----:B------:R-:W-:-:S03]  /*0df0*/  UMOV UR5, 0xffffffff ;  /* 0xffffffff00057882 */ /* 0x000fc60000000000 */
[----:B------:R-:W-:Y:S05]  /*0e00*/  BRA.DIV UR5, `(.L_x_37019) ;  /* 0x0000000605847947 */ /* 0x000fea000b800000 */
[----:B------:R0:W2:Y:S02]  /*0e10*/  SHFL.IDX PT, R19, R20, R12, 0x1e1f ;  /* 0x001e1f0c14137589 */ /* 0x0000a400000e0000 */
.L_x_37034:
[----:B-12---:R-:W-:Y:S01]  /*0e20*/  IMAD R18, R9, R19, R18 ;  /* 0x0000001309127224 */ /* 0x006fe200078e0212 */
[----:B------:R-:W-:Y:S06]  /*0e30*/  BRA `(.L_x_37018) ;  /* 0x0000000000287947 */ /* 0x000fec0003800000 */
.L_x_37016:
        /* <DEDUP_REMOVED lines=10> */
.L_x_37018:
        /* <DEDUP_REMOVED lines=15> */
.L_x_37020:
[----:B------:R-:W-:-:S03]  /*0fd0*/  UMOV UR5, 0xffffffff ;  /* 0xffffffff00057882 */ /* 0x000fc60000000000 */
[----:B------:R-:W-:Y:S05]  /*0fe0*/  BRA.DIV UR5, `(.L_x_37022) ;  /* 0x0000000605307947 */ /* 0x000fea000b800000 */
[----:B0-2---:R0:W2:Y:S02]  /*0ff0*/  SHFL.IDX PT, R17, R20, R15, 0x1e1f ;  /* 0x001e1f0f14117589 */ /* 0x0050a400000e0000 */
.L_x_37037:
[----:B--2---:R-:W-:Y:S01]  /*1000*/  IMAD R17, R8, R17, RZ ;  /* 0x0000001108117224 */ /* 0x004fe200078e02ff */
[----:B------:R-:W-:Y:S06]  /*1010*/  @!P0 BRA `(.L_x_37021) ;  /* 0x0000000000108947 */ /* 0x000fec0003800000 */
[----:B------:R-:W-:-:S03]  /*1020*/  UMOV UR5, 0xffffffff ;  /* 0xffffffff00057882 */ /* 0x000fc60000000000 */
[----:B------:R-:W-:Y:S05]  /*1030*/  BRA.DIV UR5, `(.L_x_37023) ;  /* 0x0000000605447947 */ /* 0x000fea000b800000 */
[----:B0-----:R0:W2:Y:S02]  /*1040*/  SHFL.IDX PT, R20, R20, R12, 0x1e1f ;  /* 0x001e1f0c14147589 */ /* 0x0010a400000e0000 */
.L_x_37040:
[----:B-12---:R-:W-:-:S07]  /*1050*/  IMAD R17, R9, R20, R17 ;  /* 0x0000001409117224 */ /* 0x006fce00078e0211 */
.L_x_37021:
[----:B------:R-:W-:Y:S02]  /*1060*/  IADD3 R10, PT, PT, R17, R18, R10 ;  /* 0x00000012110a7210 */ /* 0x000fe40007ffe00a */
[----:B------:R-:W-:Y:S01]  /*1070*/  LEA R2, R5, R2, 0x1 ;  /* 0x0000000205027211 */ /* 0x000fe200078e08ff */
[----:B------:R-:W-:Y:S06]  /*1080*/  @P2 BRA `(.L_x_37024) ;  /* 0xfffffffc00242947 */ /* 0x000fec000383ffff */
.L_x_37015:
[----:B------:R-:W-:Y:S05]  /*1090*/  BSYNC B0 ;  /* 0x0000000000007941 */ /* 0x000fea0003800000 */
.L_x_37014:
        /* <DEDUP_REMOVED lines=23> */
.L_x_37025:
[----:B------:R-:W-:Y:S01]  /*1210*/  ISETP.GE.AND P1, PT, R6, R7, PT ;  /* 0x000000070600720c */ /* 0x000fe20003f26270 */
[----:B------:R-:W-:-:S03]  /*1220*/  UMOV UR5, 0xffffffff ;  /* 0xffffffff00057882 */ /* 0x000fc60000000000 */
[----:B------:R-:W-:-:S04]  /*1230*/  SEL R5, R7, RZ, P1 ;  /* 0x000000ff07057207 */ /* 0x000fc80000800000 */
[----:B------:R-:W-:Y:S01]  /*1240*/  IADD3 R5, PT, PT, R6, -R5, RZ ;  /* 0x8000000506057210 */ /* 0x000fe20007ffe0ff */
[----:B------:R-:W-:Y:S06]  /*1250*/  BRA.DIV UR5, `(.L_x_37027) ;  /* 0x0000000205e47947 */ /* 0x000fec000b800000 */
[----:B0-----:R0:W3:Y:S02]  /*1260*/  SHFL.IDX PT, R5, R4, R5, 0x1e1f ;  /* 0x001e1f0504057589 */ /* 0x0010e400000e0000 */
.L_x_37043:
        /* <DEDUP_REMOVED lines=9> */
.L_x_37046:
[----:B-1-3--:R-:W-:-:S07]  /*1300*/  IMAD R2, R9, R4, R2 ;  /* 0x0000000409027224 */ /* 0x00afce00078e0202 */
.L_x_37026:
[----:B------:R-:W-:-:S07]  /*1310*/  IADD3 R10, PT, PT, R10, R2, RZ ;  /* 0x000000020a0a7210 */ /* 0x000fce0007ffe0ff */
.L_x_37011:
[----:B0-----:R-:W0:Y:S01]  /*1320*/  LDC.64 R4, c[0x0][0x3a0] ;  /* 0x0000e800ff047b82 */ /* 0x001e220000000a00 */
[----:B------:R-:W-:Y:S05]  /*1330*/  WARPSYNC.ALL ;  /* 0x0000000000007948 */ /* 0x000fea0003800000 */
[----:B------:R-:W-:-:S04]  /*1340*/  IMAD R3, R3, 0x20, R0 ;  /* 0x0000002003037824 */ /* 0x000fc800078e0200 */
[----:B0-----:R-:W-:Y:S01]  /*1350*/  IMAD.WIDE.U32 R2, R3, 0x4, R4 ;  /* 0x0000000403027825 */ /* 0x001fe200078e0004 */
[----:B------:R-:W-:Y:S06]  /*1360*/  BAR.SYNC.DEFER_BLOCKING 0x0 ;  /* 0x0000000000007b1d */ /* 0x000fec0000010000 */
[----:B------:R-:W-:Y:S01]  /*1370*/  STG.E desc[UR8][R2.64], R10 ;  /* 0x0000000a02007986 */ /* 0x000fe2000c101908 */
[----:B------:R-:W-:Y:S05]  /*1380*/  EXIT ;  /* 0x000000000000794d */ /* 0x000fea0003800000 */
.L_x_37017:
[----:B------:R-:W-:Y:S01]  /*1390*/  HFMA2 R22, -RZ, RZ, 0, 0.005977630615234375 ;  /* 0x00001e1fff167431 */ /* 0x000fe200000001ff */
[----:B------:R-:W-:Y:S01]  /*13a0*/  BSSY B1, `(.L_x_37029) ;  /* 0x0000006000017945 */ /* 0x000fe20003800000 */
[----:B------:R-:W-:Y:S02]  /*13b0*/  IMAD.MOV.U32 R21, RZ, RZ, R15 ;  /* 0x000000ffff157224 */ /* 0x000fe400078e000f */
[----:B------:R-:W-:-:S07]  /*13c0*/  IMAD.MOV.U32 R19, RZ, RZ, -0x1 ;  /* 0xffffffffff137424 */ /* 0x000fce00078e00ff */
[----:B0123--:R-:W-:Y:S05]  /*13d0*/  WARPSYNC.COLLECTIVE R19, `(.L_x_37030) ;  /* 0x0000000013087348 */ /* 0x00ffea0003c00000 */
[----:B---3--:R3:W4:Y:S02]  /*13e0*/  SHFL.IDX P3, R19, R20, R21, R22 ;  /* 0x0000001514137389 */ /* 0x0087240000060016 */
[----:B01234-:R-:W-:Y:S05]  /*13f0*/  ENDCOLLECTIVE ;  /* 0x000000000000791b */ /* 0x01ffea0003800000 */
.L_x_37030:
[----:B------:R-:W-:Y:S05]  /*1400*/  BSYNC B1 ;  /* 0x0000000000017941 */ /* 0x000fea0003800000 */
.L_x_37029:
[----:B------:R-:W-:Y:S05]  /*1410*/  BRA `(.L_x_37031) ;  /* 0xfffffff800647947 */ /* 0x000fea000383ffff */
.L_x_37019:
[----:B------:R-:W-:Y:S01]  /*1420*/  BSSY B1, `(.L_x_37032) ;  /* 0x0000007000017945 */ /* 0x000fe20003800000 */
[----:B------:R-:W-:Y:S01]  /*1430*/  IMAD.MOV.U32 R21, RZ, RZ, R12 ;  /* 0x000000ffff157224 */ /* 0x000fe200078e000c */
[----:B------:R-:W-:Y:S01]  /*1440*/  MOV R22, 0x1e1f ;  /* 0x00001e1f00167802 */ /* 0x000fe20000000f00 */
[----:B------:R-:W-:-:S07]  /*1450*/  IMAD.MOV.U32 R19, RZ, RZ, -0x1 ;  /* 0xffffffffff137424 */ /* 0x000fce00078e00ff */
[----:B-1-3--:R-:W-:Y:S05]  /*1460*/  WARPSYNC.COLLECTIVE R19, `(.L_x_37033) ;  /* 0x0000000013087348 */ /* 0x00afea0003c00000 */
[----:B------:R0:W2:Y:S02]  /*1470*/  SHFL.IDX P3, R19, R20, R21, R22 ;  /* 0x0000001514137389 */ /* 0x0000a40000060016 */
[----:B0123--:R-:W-:Y:S05]  /*1480*/  ENDCOLLECTIVE ;  /* 0x000000000000791b */ /* 0x00ffea0003800000 */
.L_x_37033:
[----:B------:R-:W-:Y:S05]  /*1490*/  BSYNC B1 ;  /* 0x0000000000017941 */ /* 0x000fea0003800000 */
.L_x_37032:
[----:B------:R-:W-:Y:S05]  /*14a0*/  BRA `(.L_x_37034) ;  /* 0xfffffff8005c7947 */ /* 0x000fea000383ffff */
.L_x_37022:
[----:B------:R-:W-:Y:S01]  /*14b0*/  HFMA2 R22, -RZ, RZ, 0, 0.005977630615234375 ;  /* 0x00001e1fff167431 */ /* 0x000fe200000001ff */
[----:B------:R-:W-:Y:S01]  /*14c0*/  BSSY B1, `(.L_x_37035) ;  /* 0x0000006000017945 */ /* 0x000fe20003800000 */
[----:B------:R-:W-:Y:S02]  /*14d0*/  IMAD.MOV.U32 R21, RZ, RZ, R15 ;  /* 0x000000ffff157224 */ /* 0x000fe400078e000f */
[----:B------:R-:W-:-:S07]  /*14e0*/  IMAD.MOV.U32 R19, RZ, RZ, -0x1 ;  /* 0xffffffffff137424 */ /* 0x000fce00078e00ff */
[----:B012---:R-:W-:Y:S05]  /*14f0*/  WARPSYNC.COLLECTIVE R19, `(.L_x_37036) ;  /* 0x0000000013087348 */ /* 0x007fea0003c00000 */
[----:B--2---:R2:W3:Y:S02]  /*1500*/  SHFL.IDX P3, R19, R20, R21, R22 ;  /* 0x0000001514137389 */ /* 0x0044e40000060016 */
[----:B0123--:R-:W-:Y:S05]  /*1510*/  ENDCOLLECTIVE ;  /* 0x000000000000791b */ /* 0x00ffea0003800000 */
.L_x_37036:
[----:B------:R-:W-:Y:S05]  /*1520*/  BSYNC B1 ;  /* 0x0000000000017941 */ /* 0x000fea0003800000 */
.L_x_37035:
[----:B------:R-:W-:Y:S01]  /*1530*/  IMAD.MOV.U32 R17, RZ, RZ, R19 ;  /* 0x000000ffff117224 */ /* 0x000fe200078e0013 */
[----:B------:R-:W-:Y:S06]  /*1540*/  BRA `(.L_x_37037) ;  /* 0xfffffff800ac7947 */ /* 0x000fec000383ffff */
.L_x_37023:
[----:B------:R-:W-:Y:S01]  /*1550*/  BSSY B1, `(.L_x_37038) ;  /* 0x0000007000017945 */ /* 0x000fe20003800000 */
[----:B------:R-:W-:Y:S01]  /*1560*/  MOV R21, R12 ;  /* 0x0000000c00157202 */ /* 0x000fe20000000f00 */
[----:B------:R-:W-:Y:S02]  /*1570*/  IMAD.MOV.U32 R22, RZ, RZ, 0x1e1f ;  /* 0x00001e1fff167424 */ /* 0x000fe400078e00ff */
[----:B------:R-:W-:-:S07]  /*1580*/  IMAD.MOV.U32 R19, RZ, RZ, -0x1 ;  /* 0xffffffffff137424 */ /* 0x000fce00078e00ff */
[----:B01----:R-:W-:Y:S05]  /*1590*/  WARPSYNC.COLLECTIVE R19, `(.L_x_37039) ;  /* 0x0000000013087348 */ /* 0x003fea0003c00000 */
[----:B------:R2:W3:Y:S02]  /*15a0*/  SHFL.IDX P3, R19, R20, R21, R22 ;  /* 0x0000001514137389 */ /* 0x0004e40000060016 */
[----:B0123--:R-:W-:Y:S05]  /*15b0*/  ENDCOLLECTIVE ;  /* 0x000000000000791b */ /* 0x00ffea0003800000 */
.L_x_37039:
[----:B------:R-:W-:Y:S05]  /*15c0*/  BSYNC B1 ;  /* 0x0000000000017941 */ /* 0x000fea0003800000 */
.L_x_37038:
[----:B------:R-:W-:Y:S01]  /*15d0*/  MOV R20, R19 ;  /* 0x0000001300147202 */ /* 0x000fe20000000f00 */
[----:B------:R-:W-:Y:S06]  /*15e0*/  BRA `(.L_x_37040) ;  /* 0xfffffff800987947 */ /* 0x000fec000383ffff */
.L_x_37027:
        /* <DEDUP_REMOVED lines=8> */
.L_x_37042:
[----:B------:R-:W-:Y:S05]  /*1670*/  BSYNC B0 ;  /* 0x0000000000007941 */ /* 0x000fea0003800000 */
.L_x_37041:
[----:B------:R-:W-:Y:S01]  /*1680*/  IMAD.MOV.U32 R5, RZ, RZ, R19 ;  /* 0x000000ffff057224 */ /* 0x000fe200078e0013 */
[----:B------:R-:W-:Y:S06]  /*1690*/  BRA `(.L_x_37043) ;  /* 0xfffffff800f47947 */ /* 0x000fec000383ffff */
.L_x_37028:
        /* <DEDUP_REMOVED lines=8> */
.L_x_37045:
[----:B------:R-:W-:Y:S05]  /*1720*/  BSYNC B0 ;  /* 0x0000000000007941 */ /* 0x000fea0003800000 */
.L_x_37044:
[----:B------:R-:W-:Y:S01]  /*1730*/  IMAD.MOV.U32 R4, RZ, RZ, R19 ;  /* 0x000000ffff047224 */ /* 0x000fe200078e0013 */
[----:B------:R-:W-:Y:S06]  /*1740*/  BRA `(.L_x_37046) ;  /* 0xfffffff800ec7947 */ /* 0x000fec000383ffff */
        .weak           $__internal_720_$__cuda_sm20_div_s16
        .type           $__internal_720_$__cuda_sm20_div_s16,@function
        .size           $__internal_720_$__cuda_sm20_div_s16,(.L_x_39223 - $__internal_720_$__cuda_sm20_div_s16)
$__internal_720_$__cuda_sm20_div_s16:
        /* <DEDUP_REMOVED lines=22> */
[----:B------:R-:W-:Y:S05]  /*18b0*/  RET.REL.NODEC R6 `(_Z9cuda_gemmIiLi128ELi1ELi1ELi32ELi2ELi2ELi64ELi1ELi0EEviiiPT_S1_S1_iii) ;  /* 0xffffffe406d07950 */ /* 0x000fea0003c3ffff */
.L_x_37047:
        /* <DEDUP_REMOVED lines=12> */
.L_x_39223:


//--------------------- .text._Z9cuda_gemmIiLi128ELi1ELi1ELi32ELi2ELi2ELi64ELi0ELi1EEviiiPT_S1_S1_iii --------------------------
	.section	.text._Z9cuda_gemmIiLi128ELi1ELi1ELi32ELi2ELi2ELi64ELi0ELi1EEviiiPT_S1_S1_iii,"ax",@progbits
	.align	128
        .global         _Z9cuda_gemmIiLi128ELi1ELi1ELi32ELi2ELi2ELi64ELi0ELi1EEviiiPT_S1_S1_iii
        .type           _Z9cuda_gemmIiLi128ELi1ELi1ELi32ELi2ELi2ELi64ELi0ELi1EEviiiPT_S1_S1_iii,@function
        .size           _Z9cuda_gemmIiLi128ELi1ELi1ELi32ELi2ELi2ELi64ELi0ELi1EEviiiPT_S1_S1_iii,(.L_x_39969 - _Z9cuda_gemmIiLi128ELi1ELi1ELi32ELi2ELi2ELi64ELi0ELi1EEviiiPT_S1_S1_iii)
        .other          _Z9cuda_gemmIiLi128ELi1ELi1ELi32ELi2ELi2ELi64ELi0ELi1EEviiiPT_S1_S1_iii,@"STO_CUDA_ENTRY STV_DEFAULT"
_Z9cuda_gemmIiLi128ELi1ELi1ELi32ELi2ELi2ELi64ELi0ELi1EEviiiPT_S1_S1_iii:
.text._Z9cuda_gemmIiLi128ELi1ELi1ELi32ELi2ELi2ELi64ELi0ELi1EEviiiPT_S1_S1_iii:
        /* <DEDUP_REMOVED lines=13> */
.L_x_37050:
        /* <DEDUP_REMOVED lines=11> */
.L_x_37049:
[----:B------:R-:W-:Y:S05]  /*0180*/  BSYNC.RECONVERGENT B0 ;  /* 0x0000000000007941 */ /* 0x000fea0003800200 */
.L_x_37048:
        /* <DEDUP_REMOVED lines=21> */
.L_x_37053:
        /* <DEDUP_REMOVED lines=8> */
.L_x_37052:
[----:B------:R-:W-:Y:S05]  /*0360*/  BSYNC.RECONVERGENT B0 ;  /* 0x0000000000007941 */ /* 0x000fea0003800200 */
.L_x_37051:
        /* <DEDUP_REMOVED lines=14> */
.L_x_37058:
[----:B------:R-:W-:Y:S01]  /*0450*/  UMOV UR4, 0xffffffff ;  /* 0xffffffff00047882 */ /* 0x000fe20000000000 */
[----:B------:R-:W-:Y:S02]  /*0460*/  LOP3.LUT R0, R0, 0x1, RZ, 0xc, !PT ;  /* 0x0000000100007812 */ /* 0x000fe400078e0cff */
[----:B------:R-:W-:Y:S05]  /*0470*/  BRA.DIV UR4, `(.L_x_37056) ;  /* 0x0000000204287947 */ /* 0x000fea000b800000 */
.L_x_37054:
[----:B------:R-:W-:Y:S05]  /*0480*/  WARPSYNC.ALL ;  /* 0x0000000000007948 */ /* 0x000fea0003800000 */
[----:B------:R-:W-:Y:S06]  /*0490*/  BAR.SYNC.DEFER_BLOCKING 0x0 ;  /* 0x0000000000007b1d */ /* 0x000fec0000010000 */
[----:B------:R-:W-:Y:S05]  /*04a0*/  EXIT ;  /* 0x000000000000794d */ /* 0x000fea0003800000 */
.L_x_37055:
[----:B------:R-:W-:Y:S02]  /*04b0*/  IMAD.MOV.U32 R4, RZ, RZ, R2 ;  /* 0x000000ffff047224 */ /* 0x000fe400078e0002 */
[----:B------:R-:W-:Y:S02]  /*04c0*/  HFMA2 R5, -RZ, RZ, 0, 0.005977630615234375 ;  /* 0x00001e1fff057431 */ /* 0x000fe400000001ff */
[----:B------:R-:W-:-:S07]  /*04d0*/  IMAD.MOV.U32 R2, RZ, RZ, -0x1 ;  /* 0xffffffffff027424 */ /* 0x000fce00078e00ff */
[----:B01----:R-:W-:Y:S05]  /*04e0*/  WARPSYNC.COLLECTIVE R2, `(.L_x_37057) ;  /* 0x0000000002087348 */ /* 0x003fea0003c00000 */
[----:B-1----:R1:W2:Y:S02]  /*04f0*/  SHFL.IDX P0, R2, R3, R4, R5 ;  /* 0x0000000403027389 */ /* 0x0022a40000000005 */
[----:B012---:R-:W-:Y:S05]  /*0500*/  ENDCOLLECTIVE ;  /* 0x000000000000791b */ /* 0x007fea0003800000 */
.L_x_37057:
[----:B------:R-:W-:Y:S05]  /*0510*/  BRA `(.L_x_37058) ;  /* 0xfffffffc00cc7947 */ /* 0x000fea000383ffff */
.L_x_37056:
[----:B------:R-:W-:Y:S01]  /*0520*/  BSSY B0, `(.L_x_37059) ;  /* 0x0000007000007945 */ /* 0x000fe20003800000 */
[----:B------:R-:W-:Y:S01]  /*0530*/  IMAD.MOV.U32 R4, RZ, RZ, R0 ;  /* 0x000000ffff047224 */ /* 0x000fe200078e0000 */
[----:B------:R-:W-:Y:S01]  /*0540*/  MOV R5, 0x1e1f ;  /* 0x00001e1f00057802 */ /* 0x000fe20000000f00 */
[----:B------:R-:W-:-:S07]  /*0550*/  IMAD.MOV.U32 R2, RZ, RZ, -0x1 ;  /* 0xffffffffff027424 */ /* 0x000fce00078e00ff */
[----:B01----:R-:W-:Y:S05]  /*0560*/  WARPSYNC.COLLECTIVE R2, `(.L_x_37060) ;  /* 0x0000000002087348 */ /* 0x003fea0003c00000 */
[----:B-1----:R1:W2:Y:S02]  /*0570*/  SHFL.IDX P0, R2, R3, R4, R5 ;  /* 0x0000000403027389 */ /* 0x0022a40000000005 */
[----:B012---:R-:W-:Y:S05]  /*0580*/  ENDCOLLECTIVE ;  /* 0x000000000000791b */ /* 0x007fea0003800000 */
.L_x_37060:
[----:B------:R-:W-:Y:S05]  /*0590*/  BSYNC B0 ;  /* 0x0000000000007941 */ /* 0x000fea0003800000 */
.L_x_37059:
[----:B------:R-:W-:Y:S05]  /*05a0*/  BRA `(.L_x_37054) ;  /* 0xfffffffc00b47947 */ /* 0x000fea000383ffff */
.L_x_37061:
        /* <DEDUP_REMOVED lines=13> */
.L_x_39969:


//--------------------- .text._Z9cuda_gemmIiLi128ELi1ELi1ELi32ELi2ELi2ELi64ELi0ELi0EEviiiPT_S1_S1_iii --------------------------
	.section	.text._Z9cuda_gemmIiLi128ELi1ELi1ELi32ELi2ELi2ELi64ELi0ELi0EEviiiPT_S1_S1_iii,"ax",@progbits
	.align	128
        .global         _Z9cuda_gemmIiLi128ELi1ELi1ELi32ELi2ELi2ELi64ELi0ELi0EEviiiPT_S1_S1_iii
        .type           _Z9cuda_gemmIiLi128ELi1ELi1ELi32ELi2ELi2ELi64ELi0ELi0EEviiiPT_S1_S1_iii,@function
        .size           _Z9cuda_gemmIiLi128ELi1ELi1ELi32ELi2ELi2ELi64ELi0ELi0EEviiiPT_S1_S1_iii,(.L_x_39224 - _Z9cuda_gemmIiLi128ELi1ELi1ELi32ELi2ELi2ELi64ELi0ELi0EEviiiPT_S1_S1_iii)
        .other          _Z9cuda_gemmIiLi128ELi1ELi1ELi32ELi2ELi2ELi64ELi0ELi0EEviiiPT_S1_S1_iii,@"STO_CUDA_ENTRY STV_DEFAULT"
_Z9cuda_gemmIiLi128ELi1ELi1ELi32ELi2ELi2ELi64ELi0ELi0EEviiiPT_S1_S1_iii:
.text._Z9cuda_gemmIiLi128ELi1ELi1ELi32ELi2ELi2ELi64ELi0ELi0EEviiiPT_S1_S1_iii:
        /* <DEDUP_REMOVED lines=57> */
.L_x_37064:
        /* <DEDUP_REMOVED lines=25> */
.L_x_37063:
[----:B------:R-:W-:Y:S05]  /*0520*/  BSYNC.RECONVERGENT B0 ;  /* 0x0000000000007941 */ /* 0x000fea0003800200 */
.L_x_37062:
[----:B------:R-:W-:Y:S01]  /*0530*/  IMAD.MOV.U32 R8, RZ, RZ, R2 ;  /* 0x000000ffff087224 */ /* 0x000fe200078e0002 */
[----:B------:R-:W-:-:S07]  /*0540*/  MOV R7, 0x560 ;  /* 0x0000056000077802 */ /* 0x000fce0000000f00 */
[----:B0-----:R-:W-:Y:S05]  /*0550*/  CALL.REL.NOINC `($__internal_721_$__cuda_sm20_div_s16) ;  /* 0x0000001000987944 */ /* 0x001fea0003c00000 */
        /* <DEDUP_REMOVED lines=35> */
.L_x_37067:
        /* <DEDUP_REMOVED lines=8> */
.L_x_37066:
[----:B0-----:R-:W-:Y:S05]  /*0810*/  BSYNC.RECONVERGENT B0 ;  /* 0x0000000000007941 */ /* 0x001fea0003800200 */
.L_x_37065:
        /* <DEDUP_REMOVED lines=31> */
.L_x_37069:
        /* <DEDUP_REMOVED lines=9> */
.L_x_37070:
        /* <DEDUP_REMOVED lines=45> */
.L_x_37081:
        /* <DEDUP_REMOVED lines=9> */
.L_x_37088:
[----:B--2---:R-:W-:Y:S01]  /*0e00*/  MOV R7, UR7 ;  /* 0x0000000700077c02 */ /* 0x004fe20008000f00 */
[----:B0---4-:R-:W-:-:S03]  /*0e10*/  IMAD R18, R8, R19, RZ ;  /* 0x0000001308127224 */ /* 0x011fc600078e02ff */
[----:B------:R-:W-:-:S13]  /*0e20*/  ISETP.GE.AND P0, PT, R7, 0x2, PT ;  /* 0x000000020700780c */ /* 0x000fda0003f06270 */
[----:B------:R-:W-:Y:S05]  /*0e30*/  @!P0 BRA `(.L_x_37075) ;  /* 0x00000000003c8947 */ /* 0x000fea0003800000 */
[----:B------:R-:W-:-:S03]  /*0e40*/  UMOV UR5, 0xffffffff ;  /* 0xffffffff00057882 */ /* 0x000fc60000000000 */
[----:B------:R-:W-:Y:S05]  /*0e50*/  BRA.DIV UR5, `(.L_x_37076) ;  /* 0x00000006058c7947 */ /* 0x000fea000b800000 */
[----:B------:R0:W2:Y:S02]  /*0e60*/  SHFL.IDX PT, R19, R20, R12, 0x1e1f ;  /* 0x001e1f0c14137589 */ /* 0x0000a400000e0000 */
.L_x_37091:
[----:B-12---:R-:W-:Y:S01]  /*0e70*/  IMAD R18, R9, R19, R18 ;  /* 0x0000001309127224 */ /* 0x006fe200078e0212 */
[----:B------:R-:W-:Y:S06]  /*0e80*/  BRA `(.L_x_37075) ;  /* 0x0000000000287947 */ /* 0x000fec0003800000 */
.L_x_37073:
        /* <DEDUP_REMOVED lines=10> */
.L_x_37075:
        /* <DEDUP_REMOVED lines=15> */
.L_x_37077:
[----:B------:R-:W-:-:S03]  /*1020*/  UMOV UR5, 0xffffffff ;  /* 0xffffffff00057882 */ /* 0x000fc60000000000 */
[----:B------:R-:W-:Y:S05]  /*1030*/  BRA.DIV UR5, `(.L_x_37079) ;  /* 0x0000000605387947 */ /* 0x000fea000b800000 */
[----:B0-2---:R0:W2:Y:S02]  /*1040*/  SHFL.IDX PT, R17, R20, R15, 0x1e1f ;  /* 0x001e1f0f14117589 */ /* 0x0050a400000e0000 */
.L_x_37094:
[----:B--2---:R-:W-:Y:S01]  /*1050*/  IMAD R17, R8, R17, RZ ;  /* 0x0000001108117224 */ /* 0x004fe200078e02ff */
[----:B------:R-:W-:Y:S06]  /*1060*/  @!P0 BRA `(.L_x_37078) ;  /* 0x0000000000108947 */ /* 0x000fec0003800000 */
[----:B------:R-:W-:-:S03]  /*1070*/  UMOV UR5, 0xffffffff ;  /* 0xffffffff00057882 */ /* 0x000fc60000000000 */
[----:B------:R-:W-:Y:S05]  /*1080*/  BRA.DIV UR5, `(.L_x_37080) ;  /* 0x00000006054c7947 */ /* 0x000fea000b800000 */
[----:B0-----:R0:W2:Y:S02]  /*1090*/  SHFL.IDX PT, R20, R20, R12, 0x1e1f ;  /* 0x001e1f0c14147589 */ /* 0x0010a400000e0000 */
.L_x_37097:
[----:B-12---:R-:W-:-:S07]  /*10a0*/  IMAD R17, R9, R20, R17 ;  /* 0x0000001409117224 */ /* 0x006fce00078e0211 */
.L_x_37078:
[----:B------:R-:W-:Y:S02]  /*10b0*/  IADD3 R10, PT, PT, R17, R18, R10 ;  /* 0x00000012110a7210 */ /* 0x000fe40007ffe00a */
[----:B------:R-:W-:Y:S01]  /*10c0*/  LEA R2, R5, R2, 0x1 ;  /* 0x0000000205027211 */ /* 0x000fe200078e08ff */
[----:B------:R-:W-:Y:S06]  /*10d0*/  @P2 BRA `(.L_x_37081) ;  /* 0xfffffffc00242947 */ /* 0x000fec000383ffff */
.L_x_37072:
[----:B------:R-:W-:Y:S05]  /*10e0*/  BSYNC B0 ;  /* 0x0000000000007941 */ /* 0x000fea0003800000 */
.L_x_37071:
        /* <DEDUP_REMOVED lines=23> */
.L_x_37082:
[----:B------:R-:W-:Y:S01]  /*1260*/  ISETP.GE.AND P1, PT, R6, R7, PT ;  /* 0x000000070600720c */ /* 0x000fe20003f26270 */
[----:B------:R-:W-:-:S03]  /*1270*/  UMOV UR5, 0xffffffff ;  /* 0xffffffff00057882 */ /* 0x000fc60000000000 */
[----:B------:R-:W-:-:S04]  /*1280*/  SEL R5, R7, RZ, P1 ;  /* 0x000000ff07057207 */ /* 0x000fc80000800000 */
[----:B------:R-:W-:Y:S01]  /*1290*/  IADD3 R5, PT, PT, R6, -R5, RZ ;  /* 0x8000000506057210 */ /* 0x000fe20007ffe0ff */
[----:B------:R-:W-:Y:S06]  /*12a0*/  BRA.DIV UR5, `(.L_x_37084) ;  /* 0x0000000205ec7947 */ /* 0x000fec000b800000 */
[----:B0-----:R0:W3:Y:S02]  /*12b0*/  SHFL.IDX PT, R5, R4, R5, 0x1e1f ;  /* 0x001e1f0504057589 */ /* 0x0010e400000e0000 */
.L_x_37100:
        /* <DEDUP_REMOVED lines=9> */
.L_x_37103:
[----:B-1-3--:R-:W-:-:S07]  /*1350*/  IMAD R2, R9, R4, R2 ;  /* 0x0000000409027224 */ /* 0x00afce00078e0202 */
.L_x_37083:
[----:B------:R-:W-:-:S07]  /*1360*/  IADD3 R10, PT, PT, R10, R2, RZ ;  /* 0x000000020a0a7210 */ /* 0x000fce0007ffe0ff */
.L_x_37068:
        /* <DEDUP_REMOVED lines=9> */
.L_x_37074:
[----:B------:R-:W-:Y:S01]  /*1400*/  BSSY B1, `(.L_x_37086) ;  /* 0x0000007000017945 */ /* 0x000fe20003800000 */
[----:B------:R-:W-:Y:S01]  /*1410*/  IMAD.MOV.U32 R21, RZ, RZ, R15 ;  /* 0x000000ffff157224 */ /* 0x000fe200078e000f */
[----:B------:R-:W-:Y:S01]  /*1420*/  MOV R19, 0xffffffff ;  /* 0xffffffff00137802 */ /* 0x000fe20000000f00 */
[----:B------:R-:W-:-:S07]  /*1430*/  IMAD.MOV.U32 R22, RZ, RZ, 0x1e1f ;  /* 0x00001e1fff167424 */ /* 0x000fce00078e00ff */
[----:B0123--:R-:W-:Y:S05]  /*1440*/  WARPSYNC.COLLECTIVE R19, `(.L_x_37087) ;  /* 0x0000000013087348 */ /* 0x00ffea0003c00000 */
[----:B---3--:R3:W4:Y:S02]  /*1450*/  SHFL.IDX P3, R19, R20, R21, R22 ;  /* 0x0000001514137389 */ /* 0x0087240000060016 */
[----:B01234-:R-:W-:Y:S05]  /*1460*/  ENDCOLLECTIVE ;  /* 0x000000000000791b */ /* 0x01ffea0003800000 */
.L_x_37087:
[----:B------:R-:W-:Y:S05]  /*1470*/  BSYNC B1 ;  /* 0x0000000000017941 */ /* 0x000fea0003800000 */
.L_x_37086:
[----:B------:R-:W-:Y:S05]  /*1480*/  BRA `(.L_x_37088) ;  /* 0xfffffff8005c7947 */ /* 0x000fea000383ffff */
.L_x_37076:
[----:B------:R-:W-:Y:S01]  /*1490*/  BSSY B1, `(.L_x_37089) ;  /* 0x0000007000017945 */ /* 0x000fe20003800000 */
[----:B------:R-:W-:Y:S01]  /*14a0*/  IMAD.MOV.U32 R21, RZ, RZ, R12 ;  /* 0x000000ffff157224 */ /* 0x000fe200078e000c */
[----:B------:R-:W-:Y:S01]  /*14b0*/  MOV R19, 0xffffffff ;  /* 0xffffffff00137802 */ /* 0x000fe20000000f00 */
[----:B------:R-:W-:-:S07]  /*14c0*/  IMAD.MOV.U32 R22, RZ, RZ, 0x1e1f ;  /* 0x00001e1fff167424 */ /* 0x000fce00078e00ff */
[----:B-1-3--:R-:W-:Y:S05]  /*14d0*/  WARPSYNC.COLLECTIVE R19, `(.L_x_37090) ;  /* 0x0000000013087348 */ /* 0x00afea0003c00000 */
[----:B------:R0:W2:Y:S02]  /*14e0*/  SHFL.IDX P3, R19, R20, R21, R22 ;  /* 0x0000001514137389 */ /* 0x0000a40000060016 */
[----:B0123--:R-:W-:Y:S05]  /*14f0*/  ENDCOLLECTIVE ;  /* 0x000000000000791b */ /* 0x00ffea0003800000 */
.L_x_37090:
[----:B------:R-:W-:Y:S05]  /*1500*/  BSYNC B1 ;  /* 0x0000000000017941 */ /* 0x000fea0003800000 */
.L_x_37089:
[----:B------:R-:W-:Y:S05]  /*1510*/  BRA `(.L_x_37091) ;  /* 0xfffffff800547947 */ /* 0x000fea000383ffff */
.L_x_37079:
[----:B------:R-:W-:Y:S01]  /*1520*/  BSSY B1, `(.L_x_37092) ;  /* 0x0000007000017945 */ /* 0x000fe20003800000 */
[----:B------:R-:W-:Y:S01]  /*1530*/  IMAD.MOV.U32 R21, RZ, RZ, R15 ;  /* 0x000000ffff157224 */ /* 0x000fe200078e000f */
[----:B------:R-:W-:Y:S01]  /*1540*/  MOV R19, 0xffffffff ;  /* 0xffffffff00137802 */ /* 0x000fe20000000f00 */
[----:B------:R-:W-:-:S07]  /*1550*/  IMAD.MOV.U32 R22, RZ, RZ, 0x1e1f ;  /* 0x00001e1fff167424 */ /* 0x000fce00078e00ff */
[----:B012---:R-:W-:Y:S05]  /*1560*/  WARPSYNC.COLLECTIVE R19, `(.L_x_37093) ;  /* 0x0000000013087348 */ /* 0x007fea0003c00000 */
[----:B--2---:R2:W3:Y:S02]  /*1570*/  SHFL.IDX P3, R19, R20, R21, R22 ;  /* 0x0000001514137389 */ /* 0x0044e40000060016 */
[----:B0123--:R-:W-:Y:S05]  /*1580*/  ENDCOLLECTIVE ;  /* 0x000000000000791b */ /* 0x00ffea0003800000 */
.L_x_37093:
[----:B------:R-:W-:Y:S05]  /*1590*/  BSYNC B1 ;  /* 0x0000000000017941 */ /* 0x000fea0003800000 */
.L_x_37092:
[----:B------:R-:W-:Y:S01]  /*15a0*/  IMAD.MOV.U32 R17, RZ, RZ, R19 ;  /* 0x000000ffff117224 */ /* 0x000fe200078e0013 */
[----:B------:R-:W-:Y:S06]  /*15b0*/  BRA `(.L_x_37094) ;  /* 0xfffffff800a47947 */ /* 0x000fec000383ffff */
.L_x_37080:
[----:B------:R-:W-:Y:S01]  /*15c0*/  HFMA2 R22, -RZ, RZ, 0, 0.005977630615234375 ;  /* 0x00001e1fff167431 */ /* 0x000fe200000001ff */
[----:B------:R-:W-:Y:S01]  /*15d0*/  BSSY B1, `(.L_x_37095) ;  /* 0x0000006000017945 */ /* 0x000fe20003800000 */
[----:B------:R-:W-:Y:S02]  /*15e0*/  IMAD.MOV.U32 R21, RZ, RZ, R12 ;  /* 0x000000ffff157224 */ /* 0x000fe400078e000c */
[----:B------:R-:W-:-:S07]  /*15f0*/  IMAD.MOV.U32 R19, RZ, RZ, -0x1 ;  /* 0xffffffffff137424 */ /* 0x000fce00078e00ff */
[----:B01----:R-:W-:Y:S05]  /*1600*/  WARPSYNC.COLLECTIVE R19, `(.L_x_37096) ;  /* 0x0000000013087348 */ /* 0x003fea0003c00000 */
[----:B------:R2:W3:Y:S02]  /*1610*/  SHFL.IDX P3, R19, R20, R21, R22 ;  /* 0x0000001514137389 */ /* 0x0004e40000060016 */
[----:B0123--:R-:W-:Y:S05]  /*1620*/  ENDCOLLECTIVE ;  /* 0x000000000000791b */ /* 0x00ffea0003800000 */
.L_x_37096:
[----:B------:R-:W-:Y:S05]  /*1630*/  BSYNC B1 ;  /* 0x0000000000017941 */ /* 0x000fea0003800000 */
.L_x_37095:
[----:B------:R-:W-:Y:S01]  /*1640*/  IMAD.MOV.U32 R20, RZ, RZ, R19 ;  /* 0x000000ffff147224 */ /* 0x000fe200078e0013 */
[----:B------:R-:W-:Y:S06]  /*1650*/  BRA `(.L_x_37097) ;  /* 0xfffffff800907947 */ /* 0x000fec000383ffff */
.L_x_37084:
        /* <DEDUP_REMOVED lines=8> */
.L_x_37099:
[----:B------:R-:W-:Y:S05]  /*16e0*/  BSYNC B0 ;  /* 0x0000000000007941 */ /* 0x000fea0003800000 */
.L_x_37098:
[----:B------:R-:W-:Y:S01]  /*16f0*/  IMAD.MOV.U32 R5, RZ, RZ, R19 ;  /* 0x000000ffff057224 */ /* 0x000fe200078e0013 */
[----:B------:R-:W-:Y:S06]  /*1700*/  BRA `(.L_x_37100) ;  /* 0xfffffff800ec7947 */ /* 0x000fec000383ffff */
.L_x_37085:
        /* <DEDUP_REMOVED lines=8> */
.L_x_37102:
[----:B------:R-:W-:Y:S05]  /*1790*/  BSYNC B0 ;  /* 0x0000000000007941 */ /* 0x000fea0003800000 */
.L_x_37101:
[----:B------:R-:W-:Y:S01]  /*17a0*/  MOV R4, R19 ;  /* 0x0000001300047202 */ /* 0x000fe20000000f00 */
[----:B------:R-:W-:Y:S06]  /*17b0*/  BRA `(.L_x_37103) ;  /* 0xfffffff800e47947 */ /* 0x000fec000383ffff */
        .weak           $__internal_721_$__cuda_sm20_div_s16
        .type           $__internal_721_$__cuda_sm20_div_s16,@function
        .size           $__internal_721_$__cuda_sm20_div_s16,(.L_x_39224 - $__internal_721_$__cuda_sm20_div_s16)
$__internal_721_$__cuda_sm20_div_s16:
        /* <DEDUP_REMOVED lines=23> */
[----:B------:R-:W-:Y:S05]  /*1930*/  RET.REL.NODEC R4 `(_Z9cuda_gemmIiLi128ELi1ELi1ELi32ELi2ELi2ELi64ELi0ELi0EEviiiPT_S1_S1_iii) ;  /* 0xffffffe404b07950 */ /* 0x000fea0003c3ffff */
.L_x_37104:
        /* <DEDUP_REMOVED lines=12> */
.L_x_39224:


//--------------------- .text._Z9cuda_gemmIiLi128ELi1ELi1ELi16ELi128ELi128ELi64ELi1ELi1EEviiiPT_S1_S1_iii --------------------------
	.section	.text._Z9cuda_gemmIiLi128ELi1ELi1ELi16ELi128ELi128ELi64ELi1ELi1EEviiiPT_S1_S1_iii,"ax",@progbits
	.align	128
        .global         _Z9cuda_gemmIiLi128ELi1ELi1ELi16ELi128ELi128ELi64ELi1ELi1EEviiiPT_S1_S1_iii
        .type           _Z9cuda_gemmIiLi128ELi1ELi1ELi16ELi128ELi128ELi64ELi1ELi1EEviiiPT_S1_S1_iii,@function
        .size           _Z9cuda_gemmIiLi128ELi1ELi1ELi16ELi128ELi128ELi64ELi1ELi1EEviiiPT_S1_S1_iii,(.L_x_39971 - _Z9cuda_gemmIiLi128ELi1ELi1ELi16ELi128ELi128ELi64ELi1ELi1EEviiiPT_S1_S1_iii)
        .other          _Z9cuda_gemmIiLi128ELi1ELi1ELi16ELi128ELi128ELi64ELi1ELi1EEviiiPT_S1_S1_iii,@"STO_CUDA_ENTRY STV_DEFAULT"
_Z9cuda_gemmIiLi128ELi1ELi1ELi16ELi128ELi128ELi64ELi1ELi1EEviiiPT_S1_S1_iii:
.text._Z9cuda_gemmIiLi128ELi1ELi1ELi16ELi128ELi128ELi64ELi1ELi1EEviiiPT_S1_S1_iii:
        /* <DEDUP_REMOVED lines=16> */
.L_x_37107:
[----:B-1----:R-:W-:Y:S01]  /*0100*/  IMAD.IADD R3, R7, 0x1, R3 ;  /* 0x0000000107037824 */ /* 0x002fe200078e0203 */
[----:B------:R0:W-:Y:S04]  /*0110*/  STS [R2], RZ ;  /* 0x000000ff02007388 */ /* 0x0001e80000000800 */
[----:B------:R-:W-:Y:S01]  /*0120*/  ISETP.GE.U32.AND P1, PT, R3, 0x8, PT ;  /* 0x000000080300780c */ /* 0x000fe20003f26070 */
[----:B0-----:R-:W-:-:S12]  /*0130*/  IMAD R2, R7, 0x4, R2 ;  /* 0x0000000407027824 */ /* 0x001fd800078e0202 */
[----:B------:R-:W-:Y:S05]  /*0140*/  @!P1 BRA `(.L_x_37107) ;  /* 0xfffffffc00ec9947 */ /* 0x000fea000383ffff */
.L_x_37106:
[----:B------:R-:W-:Y:S05]  /*0150*/  BSYNC.RECONVERGENT B0 ;  /* 0x0000000000007941 */ /* 0x000fea0003800200 */
.L_x_37105:
        /* <DEDUP_REMOVED lines=22> */
.L_x_37108:
        /* <DEDUP_REMOVED lines=8> */
.L_x_37109:
        /* <DEDUP_REMOVED lines=12> */
.L_x_39971:


//--------------------- .text._Z9cuda_gemmIiLi128ELi1ELi1ELi16ELi128ELi128ELi64ELi1ELi0EEviiiPT_S1_S1_iii --------------------------
	.section	.text._Z9cuda_gemmIiLi128ELi1ELi1ELi16ELi128ELi128ELi64ELi1ELi0EEviiiPT_S1_S1_iii,"ax",@progbits
	.align	128
        .global         _Z9cuda_gemmIiLi128ELi1ELi1ELi16ELi128ELi128ELi64ELi1ELi0EEviiiPT_S1_S1_iii
        .type           _Z9cuda_gemmIiLi128ELi1ELi1ELi16ELi128ELi128ELi64ELi1ELi0EEviiiPT_S1_S1_iii,@function
        .size           _Z9cuda_gemmIiLi128ELi1ELi1ELi16ELi128ELi128ELi64ELi1ELi0EEviiiPT_S1_S1_iii,(.L_x_39225 - _Z9cuda_gemmIiLi128ELi1ELi1ELi16ELi128ELi128ELi64ELi1ELi0EEviiiPT_S1_S1_iii)
        .other          _Z9cuda_gemmIiLi128ELi1ELi1ELi16ELi128ELi128ELi64ELi1ELi0EEviiiPT_S1_S1_iii,@"STO_CUDA_ENTRY STV_DEFAULT"
_Z9cuda_gemmIiLi128ELi1ELi1ELi16ELi128ELi128ELi64ELi1ELi0EEviiiPT_S1_S1_iii:
.text._Z9cuda_gemmIiLi128ELi1ELi1ELi16ELi128ELi128ELi64ELi1ELi0EEviiiPT_S1_S1_iii:
        /* <DEDUP_REMOVED lines=59> */
[----:B------:R-:W1:Y:S01]  /*03b0*/  LDCU UR11, c[0x0][0x360] ;  /* 0x00006c00ff0b77ac */ /* 0x000e620008000800 */
[----:B------:R-:W-:Y:S01]  /*03c0*/  IMAD R47, R0, UR8, R49 ;  /* 0x00000008002f7c24 */ /* 0x000fe2000f8e0231 */
[----:B------:R-:W-:Y:S04]  /*03d0*/  BSSY.RECONVERGENT B0, `(.L_x_37110) ;  /* 0x0000038000007945 */ /* 0x000fe80003800200 */
[----:B------:R-:W-:-:S04]  /*03e0*/  SHF.R.U32.HI R47, RZ, 0x1, R47 ;  /* 0x00000001ff2f7819 */ /* 0x000fc8000001162f */
[----:B------:R-:W-:-:S04]  /*03f0*/  LOP3.LUT R3, R47, 0xf, RZ, 0xc0, !PT ;  /* 0x0000000f2f037812 */ /* 0x000fc800078ec0ff */
        /* <DEDUP_REMOVED lines=14> */
[----:B------:R-:W-:Y:S01]  /*04e0*/  ISETP.GE.AND P0, PT, R44, UR12, PT ;  /* 0x0000000c2c007c0c */ /* 0x000fe2000bf06270 */
[----:B------:R-:W-:Y:S01]  /*04f0*/  IMAD.IADD R46, R46, 0x1, -R5 ;  /* 0x000000012e2e7824 */ /* 0x000fe200078e0a05 */
[----:B------:R-:W-:Y:S01]  /*0500*/  IADD3 R45, PT, PT, R45, -R0, RZ ;  /* 0x800000002d2d7210 */ /* 0x000fe20007ffe0ff */
[C---:B------:R-:W-:Y:S01]  /*0510*/  VIADD R37, R3.reuse, 0xa ;  /* 0x0000000a03257836 */ /* 0x040fe20000000000 */
[C---:B------:R-:W-:Y:S01]  /*0520*/  SEL R0, R12.reuse, RZ, P1 ;  /* 0x000000ff0c007207 */ /* 0x040fe20000800000 */
[----:B0-----:R-:W-:Y:S01]  /*0530*/  ULOP3.LUT UR4, UR4, 0x1, URZ, 0xc0, !UPT ;  /* 0x0000000104047892 */ /* 0x001fe2000f8ec0ff */
[----:B------:R-:W-:Y:S01]  /*0540*/  SEL R5, R12, RZ, P0 ;  /* 0x000000ff0c057207 */ /* 0x000fe20000000000 */
[----:B------:R-:W-:Y:S01]  /*0550*/  VIADD R36, R3, 0xb ;  /* 0x0000000b03247836 */ /* 0x000fe20000000000 */
[----:B------:R-:W-:Y:S01]  /*0560*/  ISETP.GE.AND P0, PT, R41, UR12, PT ;  /* 0x0000000c29007c0c */ /* 0x000fe2000bf06270 */
[----:B------:R-:W-:Y:S01]  /*0570*/  IMAD.IADD R43, R43, 0x1, -R0 ;  /* 0x000000012b2b7824 */ /* 0x000fe200078e0a00 */
[----:B------:R-:W-:-:S02]  /*0580*/  ISETP.GE.AND P2, PT, R42, UR12, PT ;  /* 0x0000000c2a007c0c */ /* 0x000fc4000bf46270 */
[C---:B------:R-:W-:Y:S02]  /*0590*/  SEL R0, R12.reuse, RZ, P0 ;  /* 0x000000ff0c007207 */ /* 0x040fe40000000000 */
[----:B------:R-:W-:Y:S02]  /*05a0*/  ISETP.GT.U32.AND P0, PT, R49, 0x7, PT ;  /* 0x000000073100780c */ /* 0x000fe40003f04070 */
[----:B------:R-:W-:Y:S01]  /*05b0*/  SEL R7, R12, RZ, P2 ;  /* 0x000000ff0c077207 */ /* 0x000fe20001000000 */
[----:B------:R-:W-:Y:S01]  /*05c0*/  IMAD.IADD R41, R41, 0x1, -R0 ;  /* 0x0000000129297824 */ /* 0x000fe200078e0a00 */
[----:B------:R-:W-:Y:S02]  /*05d0*/  ISETP.GE.AND P1, PT, R40, UR12, PT ;  /* 0x0000000c28007c0c */ /* 0x000fe4000bf26270 */
[----:B------:R-:W-:Y:S01]  /*05e0*/  ISETP.GE.AND P2, PT, R39, UR12, PT ;  /* 0x0000000c27007c0c */ /* 0x000fe2000bf46270 */
[----:B------:R-:W-:Y:S01]  /*05f0*/  IMAD.IADD R42, R42, 0x1, -R7 ;  /* 0x000000012a2a7824 */ /* 0x000fe200078e0a07 */
[----:B------:R-:W-:-:S02]  /*0600*/  ISETP.GE.AND P3, PT, R38, UR12, PT ;  /* 0x0000000c26007c0c */ /* 0x000fc4000bf66270 */
[----:B------:R-:W-:Y:S02]  /*0610*/  IADD3 R44, PT, PT, R44, -R5, RZ ;  /* 0x800000052c2c7210 */ /* 0x000fe40007ffe0ff */
        /* <DEDUP_REMOVED lines=8> */
[----:B-1----:R-:W-:Y:S08]  /*06a0*/  @P0 BRA `(.L_x_37111) ;  /* 0x0000000000280947 */ /* 0x002ff00003800000 */
[----:B------:R-:W0:Y:S01]  /*06b0*/  S2R R5, SR_CgaCtaId ;  /* 0x0000000000057919 */ /* 0x000e220000008800 */
[----:B------:R-:W-:-:S04]  /*06c0*/  MOV R0, 0x400 ;  /* 0x0000040000007802 */ /* 0x000fc80000000f00 */
[----:B------:R-:W-:Y:S01]  /*06d0*/  IADD3 R4, PT, PT, R0, 0x900, RZ ;  /* 0x0000090000047810 */ /* 0x000fe20007ffe0ff */
[----:B------:R-:W-:-:S03]  /*06e0*/  IMAD.MOV.U32 R0, RZ, RZ, R49 ;  /* 0x000000ffff007224 */ /* 0x000fc600078e0031 */
[----:B0-----:R-:W-:-:S07]  /*06f0*/  LEA R5, R5, R4, 0x18 ;  /* 0x0000000405057211 */ /* 0x001fce00078ec0ff */
.L_x_37112:
[C---:B------:R-:W-:Y:S02]  /*0700*/  IMAD R4, R0.reuse, 0x4, R5 ;  /* 0x0000000400047824 */ /* 0x040fe400078e0205 */
[----:B------:R-:W-:-:S03]  /*0710*/  VIADD R0, R0, UR11 ;  /* 0x0000000b00007c36 */ /* 0x000fc60008000000 */
[----:B------:R0:W-:Y:S02]  /*0720*/  STS [R4], RZ ;  /* 0x000000ff04007388 */ /* 0x0001e40000000800 */
[----:B------:R-:W-:-:S13]  /*0730*/  ISETP.GE.U32.AND P0, PT, R0, 0x8, PT ;  /* 0x000000080000780c */ /* 0x000fda0003f06070 */
[----:B0-----:R-:W-:Y:S05]  /*0740*/  @!P0 BRA `(.L_x_37112) ;  /* 0xfffffffc00ec8947 */ /* 0x001fea000383ffff */
.L_x_37111:
[----:B------:R-:W-:Y:S05]  /*0750*/  BSYNC.RECONVERGENT B0 ;  /* 0x0000000000007941 */ /* 0x000fea0003800200 */
.L_x_37110:
[----:B------:R-:W0:Y:S01]  /*0760*/  S2UR UR10, SR_CgaCtaId ;  /* 0x00000000000a79c3 */ /* 0x000e220000008800 */
[----:B------:R-:W-:Y:S01]  /*0770*/  ISETP.GE.AND P0, PT, R36, UR12, PT ;  /* 0x0000000c24007c0c */ /* 0x000fe2000bf06270 */
[C---:B------:R-:W-:Y:S01]  /*0780*/  VIADD R34, R3.reuse, 0xd ;  /* 0x0000000d03227836 */ /* 0x040fe20000000000 */
[----:B------:R-:W-:Y:S01]  /*0790*/  SHF.R.U32.HI R32, RZ, 0x4, R49 ;  /* 0x00000004ff207819 */ /* 0x000fe20000011631 */
[C---:B------:R-:W-:Y:S01]  /*07a0*/  VIADD R35, R3.reuse, 0xc ;  /* 0x0000000c03237836 */ /* 0x040fe20000000000 */
[----:B------:R-:W-:Y:S01]  /*07b0*/  SEL R5, R12, RZ, P0 ;  /* 0x000000ff0c057207 */ /* 0x000fe20000000000 */
[C---:B------:R-:W-:Y:S01]  /*07c0*/  VIADD R31, R3.reuse, 0xf ;  /* 0x0000000f031f7836 */ /* 0x040fe20000000000 */
[----:B------:R-:W-:Y:S01]  /*07d0*/  ISETP.GE.AND P1, PT, R34, UR12, PT ;  /* 0x0000000c22007c0c */ /* 0x000fe2000bf26270 */
[----:B------:R-:W1:Y:S01]  /*07e0*/  S2UR UR5, SR_CTAID.Z ;  /* 0x00000000000579c3 */ /* 0x000e620000002700 */
[----:B------:R-:W-:Y:S01]  /*07f0*/  IADD3 R36, PT, PT, R36, -R5, RZ ;  /* 0x8000000524247210 */ /* 0x000fe20007ffe0ff */
[----:B------:R-:W-:Y:S01]  /*0800*/  VIADD R33, R3, 0xe ;  /* 0x0000000e03217836 */ /* 0x000fe20000000000 */
[----:B------:R-:W-:Y:S01]  /*0810*/  SEL R5, R12, RZ, P1 ;  /* 0x000000ff0c057207 */ /* 0x000fe20000800000 */
[----:B------:R-:W-:Y:S01]  /*0820*/  UMOV UR7, 0x400 ;  /* 0x0000040000077882 */ /* 0x000fe20000000000 */
[----:B------:R-:W-:Y:S01]  /*0830*/  ISETP.GE.AND P0, PT, R35, UR12, PT ;  /* 0x0000000c23007c0c */ /* 0x000fe2000bf06270 */
[----:B------:R-:W-:Y:S01]  /*0840*/  IMAD.SHL.U32 R30, R49, 0x10, RZ ;  /* 0x00000010311e7824 */ /* 0x000fe200078e00ff */
[----:B------:R-:W-:Y:S01]  /*0850*/  ISETP.GE.AND P2, PT, R33, UR12, PT ;  /* 0x0000000c21007c0c */ /* 0x000fe2000bf46270 */
[----:B------:R-:W-:Y:S01]  /*0860*/  IMAD.IADD R34, R34, 0x1, -R5 ;  /* 0x0000000122227824 */ /* 0x000fe200078e0a05 */
[C---:B------:R-:W-:Y:S01]  /*0870*/  SEL R0, R12.reuse, RZ, P0 ;  /* 0x000000ff0c007207 */ /* 0x040fe20000000000 */
[----:B------:R-:W-:Y:S01]  /*0880*/  VIADD R4, R47, 0x3 ;  /* 0x000000032f047836 */ /* 0x000fe20000000000 */
[----:B------:R-:W-:Y:S01]  /*0890*/  LOP3.LUT R5, R49, 0xf, RZ, 0xc0, !PT ;  /* 0x0000000f31057812 */ /* 0x000fe200078ec0ff */
[----:B------:R-:W-:Y:S01]  /*08a0*/  VIADD R9, R47, 0x9 ;  /* 0x000000092f097836 */ /* 0x000fe20000000000 */
[----:B------:R-:W-:Y:S01]  /*08b0*/  ISETP.GE.AND P0, PT, R31, UR12, PT ;  /* 0x0000000c1f007c0c */ /* 0x000fe2000bf06270 */
[----:B------:R-:W-:Y:S01]  /*08c0*/  IMAD.IADD R35, R35, 0x1, -R0 ;  /* 0x0000000123237824 */ /* 0x000fe200078e0a00 */
[----:B------:R-:W-:Y:S01]  /*08d0*/  IADD3 R37, PT, PT, R37, -R2, RZ ;  /* 0x8000000225257210 */ /* 0x000fe20007ffe0ff */
[----:B0-----:R-:W-:Y:S01]  /*08e0*/  ULEA UR7, UR10, UR7, 0x18 ;  /* 0x000000070a077291 */ /* 0x001fe2000f8ec0ff */
[----:B------:R-:W-:Y:S01]  /*08f0*/  IMAD R5, R5, 0x21, R32 ;  /* 0x0000002105057824 */ /* 0x000fe200078e0220 */
[C---:B------:R-:W-:Y:S01]  /*0900*/  SEL R0, R12.reuse, RZ, P0 ;  /* 0x000000ff0c007207 */ /* 0x040fe20000000000 */
[C---:B------:R-:W-:Y:S01]  /*0910*/  VIADD R6, R47.reuse, 0x5 ;  /* 0x000000052f067836 */ /* 0x040fe20000000000 */
[----:B------:R-:W-:Y:S01]  /*0920*/  SEL R2, R12, RZ, P2 ;  /* 0x000000ff0c027207 */ /* 0x000fe20001000000 */
[----:B------:R-:W-:Y:S01]  /*0930*/  VIADD R8, R47, 0x7 ;  /* 0x000000072f087836 */ /* 0x000fe20000000000 */
[----:B------:R-:W-:Y:S01]  /*0940*/  ISETP.GE.AND P0, PT, R3, UR12, PT ;  /* 0x0000000c03007c0c */ /* 0x000fe2000bf06270 */
[----:B------:R-:W-:Y:S01]  /*0950*/  IMAD.IADD R31, R31, 0x1, -R0 ;  /* 0x000000011f1f7824 */ /* 0x000fe200078e0a00 */
[----:B------:R-:W-:Y:S01]  /*0960*/  LEA R29, R5, UR7, 0x2 ;  /* 0x00000007051d7c11 */ /* 0x000fe2000f8e10ff */
[----:B------:R-:W-:Y:S01]  /*0970*/  VIADD R5, R47, 0x4 ;  /* 0x000000042f057836 */ /* 0x000fe20000000000 */
[----:B------:R-:W-:Y:S01]  /*0980*/  IADD3 R33, PT, PT, R33, -R2, RZ ;  /* 0x8000000221217210 */ /* 0x000fe20007ffe0ff */
[C---:B------:R-:W-:Y:S01]  /*0990*/  VIADD R25, R47.reuse, 0xc ;  /* 0x0000000c2f197836 */ /* 0x040fe20000000000 */
[----:B------:R-:W-:Y:S01]  /*09a0*/  LOP3.LUT R30, R30, 0x10, RZ, 0xc0, !PT ;  /* 0x000000101e1e7812 */ /* 0x000fe200078ec0ff */
        /* <DEDUP_REMOVED lines=8> */
[----:B-1----:R-:W-:Y:S01]  /*0a30*/  USHF.L.U32 UR5, UR5, 0x6, URZ ;  /* 0x0000000605057899 */ /* 0x002fe200080006ff */
[----:B------:R-:W-:Y:S01]  /*0a40*/  IADD3 R22, PT, PT, R47, -0x1, RZ ;  /* 0xffffffff2f167810 */ /* 0x000fe20007ffe0ff */
[C---:B------:R-:W-:Y:S01]  /*0a50*/  IMAD.IADD R27, R3.reuse, 0x1, -R12 ;  /* 0x00000001031b7824 */ /* 0x040fe200078e0a0c */
[----:B------:R-:W-:Y:S01]  /*0a60*/  LOP3.LUT R13, R4, 0xf, RZ, 0xc0, !PT ;  /* 0x0000000f040d7812 */ /* 0x000fe200078ec0ff */
[----:B------:R-:W-:Y:S01]  /*0a70*/  IMAD.IADD R26, R3, 0x1, R30 ;  /* 0x00000001031a7824 */ /* 0x000fe200078e021e */
[----:B------:R-:W-:Y:S01]  /*0a80*/  LOP3.LUT R9, R9, 0xf, RZ, 0xc0, !PT ;  /* 0x0000000f09097812 */ /* 0x000fe200078ec0ff */
[----:B------:R-:W-:Y:S01]  /*0a90*/  USHF.L.U32 UR6, UR6, 0x4, URZ ;  /* 0x0000000406067899 */ /* 0x000fe200080006ff */
        /* <DEDUP_REMOVED lines=11> */
[----:B------:R-:W-:Y:S01]  /*0b50*/  UPRMT UR10, UR8, 0x9910, URZ ;  /* 0x00009910080a7896 */ /* 0x000fe200080000ff */
[----:B------:R-:W-:-:S02]  /*0b60*/  LOP3.LUT R11, R11, 0xf, RZ, 0xc0, !PT ;  /* 0x0000000f0b0b7812 */ /* 0x000fc400078ec0ff */
[----:B------:R-:W-:Y:S01]  /*0b70*/  LOP3.LUT R25, R25, 0xf, RZ, 0xc0, !PT ;  /* 0x0000000f19197812 */ /* 0x000fe200078ec0ff */
[----:B------:R-:W-:Y:S01]  /*0b80*/  IMAD.IADD R14, R30, 0x1, R51 ;  /* 0x000000011e0e7824 */ /* 0x000fe200078e0233 */
        /* <DEDUP_REMOVED lines=11> */
[----:B------:R-:W-:-:S02]  /*0c40*/  LOP3.LUT R50, R49, 0x1, RZ, 0xc0, !PT ;  /* 0x0000000131327812 */ /* 0x000fc400078ec0ff */
[----:B------:R-:W-:Y:S02]  /*0c50*/  LOP3.LUT R28, R32, UR5, RZ, 0xfc, !PT ;  /* 0x00000005201c7c12 */ /* 0x000fe4000f8efcff */
[C---:B------:R-:W-:Y:S02]  /*0c60*/  IADD3 R20, PT, PT, R30.reuse, R3, RZ ;  /* 0x000000031e147210 */ /* 0x040fe40007ffe0ff */
[C---:B------:R-:W-:Y:S02]  /*0c70*/  IADD3 R12, PT, PT, R30.reuse, R53, RZ ;  /* 0x000000351e0c7210 */ /* 0x040fe40007ffe0ff */
[----:B------:R-:W-:Y:S02]  /*0c80*/  IADD3 R8, PT, PT, R30, R23, RZ ;  /* 0x000000171e087210 */ /* 0x000fe40007ffe0ff */
[----:B------:R-:W-:-:S07]  /*0c90*/  MOV R6, 0xcb0 ;  /* 0x00000cb000067802 */ /* 0x000fce0000000f00 */
[----:B------:R-:W-:Y:S05]  /*0ca0*/  CALL.REL.NOINC `($__internal_722_$__cuda_sm20_div_s16) ;  /* 0x0000001c00c47944 */ /* 0x000fea0003c00000 */
[----:B------:R-:W0:Y:S01]  /*0cb0*/  LDCU UR7, c[0x0][0x3a8] ;  /* 0x00007500ff0777ac */ /* 0x000e220008000800 */
[----:B------:R-:W-:Y:S01]  /*0cc0*/  ISETP.NE.AND P2, PT, R50, RZ, PT ;  /* 0x000000ff3200720c */ /* 0x000fe20003f45270 */
[----:B------:R-:W-:Y:S01]  /*0cd0*/  IMAD.MOV.U32 R51, RZ, RZ, RZ ;  /* 0x000000ffff337224 */ /* 0x000fe200078e00ff */
[----:B------:R-:W-:Y:S01]  /*0ce0*/  PLOP3.LUT P0, PT, PT, PT, PT, 0x80, 0x8 ;  /* 0x000000000008781c */ /* 0x000fe20003f0f070 */
[----:B------:R-:W-:Y:S01]  /*0cf0*/  UPRMT UR8, UR5, 0x9910, URZ ;  /* 0x0000991005087896 */ /* 0x000fe200080000ff */
[----:B------:R-:W-:Y:S01]  /*0d00*/  LOP3.LUT R50, R49, 0x1f, RZ, 0xc0, !PT ;  /* 0x0000001f31327812 */ /* 0x000fe200078ec0ff */
[----:B------:R-:W1:Y:S01]  /*0d10*/  LDCU.64 UR12, c[0x0][0x358] ;  /* 0x00006b00ff0c77ac */ /* 0x000e620008000a00 */
[----:B------:R-:W2:Y:S01]  /*0d20*/  LDCU UR10, c[0x0][0x3a8] ;  /* 0x00007500ff0a77ac */ /* 0x000ea20008000800 */
[----:B0-----:R-:W-:-:S04]  /*0d30*/  UISETP.LT.AND UP0, UPT, UR7, 0x10, UPT ;  /* 0x000000100700788c */ /* 0x001fc8000bf01270 */
[----:B------:R-:W-:-:S03]  /*0d40*/  USEL UR5, UR7, 0x10, UP0 ;  /* 0x0000001007057887 */ /* 0x000fc60008000000 */
[----:B-12---:R-:W-:-:S09]  /*0d50*/  UMOV UR7, UR8 ;  /* 0x0000000800077c82 */ /* 0x006fd20008000000 */
.L_x_37152:
[----:B------:R-:W-:Y:S01]  /*0d60*/  ISETP.NE.AND P1, PT, R49, RZ, PT ;  /* 0x000000ff3100720c */ /* 0x000fe20003f25270 */
[----:B0-----:R-:W0:-:S12]  /*0d70*/  LDCU UR8, c[0x0][0x3a8] ;  /* 0x00007500ff0877ac */ /* 0x001e180008000800 */
[----:B------:R-:W1:Y:S01]  /*0d80*/  @!P1 S2R R4, SR_CTAID.Z ;  /* 0x0000000000049919 */ /* 0x000e620000002700 */
[----:B------:R-:W2:Y:S01]  /*0d90*/  @!P1 LDC.64 R2, c[0x0][0x390] ;  /* 0x0000e400ff029b82 */ /* 0x000ea20000000a00 */
[----:B-1----:R-:W-:-:S05]  /*0da0*/  @!P1 LEA R4, R4, UR6, 0x6 ;  /* 0x0000000604049c11 */ /* 0x002fca000f8e30ff */
[----:B------:R-:W-:-:S04]  /*0db0*/  @!P1 IMAD.IADD R5, R4, 0x1, R51 ;  /* 0x0000000104059824 */ /* 0x000fc800078e0233 */
[----:B--2---:R-:W-:-:S05]  /*0dc0*/  @!P1 IMAD.WIDE.U32 R2, R5, 0x4, R2 ;  /* 0x0000000405029825 */ /* 0x004fca00078e0002 */
[----:B------:R-:W2:Y:S01]  /*0dd0*/  @!P1 LDG.E.128 R4, desc[UR12][R2.64] ;  /* 0x0000000c02049981 */ /* 0x000ea2000c1e1d00 */
[----:B------:R-:W-:Y:S01]  /*0de0*/  @!P1 MOV R52, 0x400 ;  /* 0x0000040000349802 */ /* 0x000fe20000000f00 */
[----:B------:R-:W1:Y:S03]  /*0df0*/  @!P1 S2R R53, SR_CgaCtaId ;  /* 0x0000000000359919 */ /* 0x000e660000008800 */
[----:B-1----:R-:W-:Y:S02]  /*0e00*/  @!P1 LEA R54, R53, R52, 0x18 ;  /* 0x0000003435369211 */ /* 0x002fe400078ec0ff */
[----:B------:R-:W-:Y:S02]  /*0e10*/  LOP3.LUT R53, R49, 0xf, RZ, 0xc0, !PT ;  /* 0x0000000f31357812 */ /* 0x000fe400078ec0ff */
[----:B------:R-:W-:-:S05]  /*0e20*/  MOV R52, UR4 ;  /* 0x0000000400347c02 */ /* 0x000fca0008000f00 */
[----:B------:R-:W-:Y:S02]  /*0e30*/  IMAD R53, R52, 0x40, R53 ;  /* 0x0000004034357824 */ /* 0x000fe400078e0235 */
[----:B------:R-:W-:Y:S02]  /*0e40*/  IMAD.IADD R52, R28, 0x1, R51 ;  /* 0x000000011c347824 */ /* 0x000fe400078e0233 */
[----:B------:R-:W-:Y:S02]  /*0e50*/  IMAD.MOV.U32 R51, RZ, RZ, RZ ;  /* 0x000000ffff337224 */ /* 0x000fe400078e00ff */
[----:B0-----:R-:W-:Y:S01]  /*0e60*/  IMAD R52, R52, UR8, R53 ;  /* 0x0000000834347c24 */ /* 0x001fe2000f8e0235 */
[----:B--2---:R0:W-:Y:S01]  /*0e70*/  @!P1 STS.128 [R54+0x880], R4 ;  /* 0x0008800436009388 */ /* 0x0041e20000000c00 */
[----:B------:R-:W-:-:S13]  /*0e80*/  PLOP3.LUT P1, PT, P0, PT, PT, 0x80, 0x8 ;  /* 0x000000000008781c */ /* 0x000fda000072f070 */
.L_x_37151:
[----:B0-----:R-:W-:Y:S01]  /*0e90*/  IADD3 R5, PT, PT, R52, R51, RZ ;  /* 0x0000003334057210 */ /* 0x001fe20007ffe0ff */
[----:B------:R-:W-:Y:S02]  /*0ea0*/  IMAD.MOV.U32 R4, RZ, RZ, R29 ;  /* 0x000000ffff047224 */ /* 0x000fe400078e001d */
[----:B------:R-:W-:-:S07]  /*0eb0*/  IMAD.MOV.U32 R6, RZ, RZ, R32 ;  /* 0x000000ffff067224 */ /* 0x000fce00078e0020 */
.L_x_37113:
[----:B------:R-:W0:Y:S02]  /*0ec0*/  LDC.64 R2, c[0x0][0x398] ;  /* 0x0000e600ff027b82 */ /* 0x000e240000000a00 */
[----:B0-----:R-:W-:-:S06]  /*0ed0*/  IMAD.WIDE R2, R5, 0x4, R2 ;  /* 0x0000000405027825 */ /* 0x001fcc00078e0202 */
[----:B------:R-:W2:Y:S01]  /*0ee0*/  LDG.E R3, desc[UR12][R2.64] ;  /* 0x0000000c02037981 */ /* 0x000ea2000c1e1900 */
[----:B------:R-:W-:Y:S01]  /*0ef0*/  IMAD.U32 R7, RZ, RZ, UR11 ;  /* 0x0000000bff077e24 */ /* 0x000fe2000f8e00ff */
[----:B------:R-:W-:Y:S01]  /*0f00*/  USHF.R.U32.HI UR8, URZ, 0x4, UR11 ;  /* 0x00000004ff087899 */ /* 0x000fe2000801160b */
[----:B------:R-:W-:-:S03]  /*0f10*/  MOV R54, UR10 ;  /* 0x0000000a00367c02 */ /* 0x000fc60008000f00 */
[----:B------:R-:W-:Y:S02]  /*0f20*/  LEA.HI R6, R7, R6, RZ, 0x1c ;  /* 0x0000000607067211 */ /* 0x000fe400078fe0ff */
[----:B------:R-:W-:Y:S02]  /*0f30*/  IMAD.U32 R7, RZ, RZ, UR8 ;  /* 0x00000008ff077e24 */ /* 0x000fe4000f8e00ff */
[----:B------:R-:W-:Y:S01]  /*0f40*/  ISETP.GE.U32.AND P0, PT, R6, 0x20, PT ;  /* 0x000000200600780c */ /* 0x000fe20003f06070 */
[----:B------:R-:W-:Y:S01]  /*0f50*/  IMAD R5, R54, UR8, R5 ;  /* 0x0000000836057c24 */ /* 0x000fe2000f8e0205 */
[----:B--2---:R0:W-:Y:S02]  /*0f60*/  STS [R4], R3 ;  /* 0x0000000304007388 */ /* 0x0041e40000000800 */
[----:B0-----:R-:W-:-:S09]  /*0f70*/  IMAD R4, R7, 0x4, R4 ;  /* 0x0000000407047824 */ /* 0x001fd200078e0204 */
[----:B------:R-:W-:Y:S05]  /*0f80*/  @!P0 BRA `(.L_x_37113) ;  /* 0xfffffffc00cc8947 */ /* 0x000fea000383ffff */
[----:B------:R-:W-:Y:S01]  /*0f90*/  IMAD.U32 R2, RZ, RZ, UR9 ;  /* 0x00000009ff027e24 */ /* 0x000fe2000f8e00ff */
[----:B------:R-:W-:Y:S05]  /*0fa0*/  WARPSYNC.ALL ;  /* 0x0000000000007948 */ /* 0x000fea0003800000 */
[----:B------:R-:W-:Y:S01]  /*0fb0*/  BAR.SYNC.DEFER_BLOCKING 0x0 ;  /* 0x0000000000007b1d */ /* 0x000fe20000010000 */
[----:B------:R-:W-:-:S13]  /*0fc0*/  ISETP.GE.AND P0, PT, R2, 0x1, PT ;  /* 0x000000010200780c */ /* 0x000fda0003f06270 */
[----:B------:R-:W-:Y:S05]  /*0fd0*/  @!P0 BRA `(.L_x_37114) ;  /* 0x0000001000448947 */ /* 0x000fea0003800000 */
[----:B------:R-:W-:Y:S01]  /*0fe0*/  HFMA2 R4, -RZ, RZ, 0, 0 ;  /* 0x00000000ff047431 */ /* 0x000fe200000001ff */
[----:B------:R-:W-:Y:S06]  /*0ff0*/  BSSY.RECONVERGENT B0, `(.L_x_37114) ;  /* 0x000010f000007945 */ /* 0x000fec0003800200 */
.L_x_37150:
[----:B0-----:R-:W0:Y:S01]  /*1000*/  S2R R5, SR_CgaCtaId ;  /* 0x0000000000057919 */ /* 0x001e220000008800 */
[C---:B------:R-:W-:Y:S01]  /*1010*/  VIADD R6, R47.reuse, 0x1 ;  /* 0x000000012f067836 */ /* 0x040fe20000000000 */
[----:B------:R-:W-:Y:S01]  /*1020*/  MOV R2, 0x400 ;  /* 0x0000040000027802 */ /* 0x000fe20000000f00 */
[C---:B------:R-:W-:Y:S01]  /*1030*/  VIADD R53, R47.reuse, 0x2 ;  /* 0x000000022f357836 */ /* 0x040fe20000000000 */
[C---:B------:R-:W-:Y:S01]  /*1040*/  LOP3.LUT R7, R47.reuse, 0xf, RZ, 0xc0, !PT ;  /* 0x0000000f2f077812 */ /* 0x040fe200078ec0ff */
[C---:B------:R-:W-:Y:S01]  /*1050*/  VIADD R66, R47.reuse, 0xb ;  /* 0x0000000b2f427836 */ /* 0x040fe20000000000 */
[C---:B------:R-:W-:Y:S01]  /*1060*/  IADD3 R54, PT, PT, R47.reuse, 0x3, RZ ;  /* 0x000000032f367810 */ /* 0x040fe20007ffe0ff */
[C---:B------:R-:W-:Y:S01]  /*1070*/  IMAD.IADD R3, R47.reuse, 0x1, R4 ;  /* 0x000000012f037824 */ /* 0x040fe200078e0204 */
[C---:B------:R-:W-:Y:S01]  /*1080*/  IADD3 R61, PT, PT, R47.reuse, 0x7, RZ ;  /* 0x000000072f3d7810 */ /* 0x040fe20007ffe0ff */
[C---:B------:R-:W-:Y:S01]  /*1090*/  VIADD R56, R47.reuse, 0x4 ;  /* 0x000000042f387836 */ /* 0x040fe20000000000 */
[----:B------:R-:W-:Y:S01]  /*10a0*/  ISETP.GE.AND P3, PT, R48, UR5, PT ;  /* 0x0000000530007c0c */ /* 0x000fe2000bf66270 */
        /* <DEDUP_REMOVED lines=33> */
[-C--:B------:R-:W-:Y:S01]  /*12c0*/  IADD3 R72, PT, PT, R25, R66.reuse, RZ ;  /* 0x0000004219487210 */ /* 0x080fe20007ffe0ff */
[--C-:B------:R-:W-:Y:S01]  /*12d0*/  IMAD R57, R56, 0x4, R61.reuse ;  /* 0x0000000438397824 */ /* 0x100fe200078e023d */
        /* <DEDUP_REMOVED lines=43> */
.L_x_37149:
        /* <DEDUP_REMOVED lines=11> */
.L_x_37155:
[----:B-1----:R-:W-:-:S07]  /*1640*/  IMAD R68, R62, R71, RZ ;  /* 0x000000473e447224 */ /* 0x002fce00078e02ff */
.L_x_37117:
[----:B------:R-:W-:-:S13]  /*1650*/  ISETP.GE.AND P4, PT, R69, 0x2, PT ;  /* 0x000000024500780c */ /* 0x000fda0003f86270 */
[----:B------:R-:W-:Y:S05]  /*1660*/  @!P4 BRA `(.L_x_37119) ;  /* 0x000000000010c947 */ /* 0x000fea0003800000 */
[----:B------:R-:W-:-:S03]  /*1670*/  UMOV UR8, 0xffffffff ;  /* 0xffffffff00087882 */ /* 0x000fc60000000000 */
[----:B------:R-:W-:Y:S05]  /*1680*/  BRA.DIV UR8, `(.L_x_37120) ;  /* 0x0000000e082c7947 */ /* 0x000fea000b800000 */
[----:B------:R1:W2:Y:S02]  /*1690*/  SHFL.IDX PT, R71, R70, R46, 0x1f ;  /* 0x00001f2e46477589 */ /* 0x0002a400000e0000 */
.L_x_37158:
[----:B--2---:R-:W-:-:S07]  /*16a0*/  IMAD R68, R63, R71, R68 ;  /* 0x000000473f447224 */ /* 0x004fce00078e0244 */
.L_x_37119:
[----:B------:R-:W-:-:S13]  /*16b0*/  ISETP.GE.AND P4, PT, R69, 0x3, PT ;  /* 0x000000034500780c */ /* 0x000fda0003f86270 */
[----:B------:R-:W-:Y:S05]  /*16c0*/  @!P4 BRA `(.L_x_37121) ;  /* 0x000000000010c947 */ /* 0x000fea0003800000 */
[----:B------:R-:W-:-:S03]  /*16d0*/  UMOV UR8, 0xffffffff ;  /* 0xffffffff00087882 */ /* 0x000fc60000000000 */
[----:B------:R-:W-:Y:S05]  /*16e0*/  BRA.DIV UR8, `(.L_x_37122) ;  /* 0x0000000e08387947 */ /* 0x000fea000b800000 */
[----:B------:R2:W3:Y:S02]  /*16f0*/  SHFL.IDX PT, R71, R70, R45, 0x1f ;  /* 0x00001f2d46477589 */ /* 0x0004e400000e0000 */
.L_x_37161:
[----:B---3--:R-:W-:-:S07]  /*1700*/  IMAD R68, R64, R71, R68 ;  /* 0x0000004740447224 */ /* 0x008fce00078e0244 */
.L_x_37121:
[----:B------:R-:W-:-:S13]  /*1710*/  ISETP.GE.AND P4, PT, R69, 0x4, PT ;  /* 0x000000044500780c */ /* 0x000fda0003f86270 */
[----:B------:R-:W-:Y:S05]  /*1720*/  @!P4 BRA `(.L_x_37123) ;  /* 0x000000000010c947 */ /* 0x000fea0003800000 */
[----:B------:R-:W-:-:S03]  /*1730*/  UMOV UR8, 0xffffffff ;  /* 0xffffffff00087882 */ /* 0x000fc60000000000 */
[----:B------:R-:W-:Y:S05]  /*1740*/  BRA.DIV UR8, `(.L_x_37124) ;  /* 0x0000000e08447947 */ /* 0x000fea000b800000 */
[----:B------:R3:W4:Y:S02]  /*1750*/  SHFL.IDX PT, R71, R70, R44, 0x1f ;  /* 0x00001f2c46477589 */ /* 0x00072400000e0000 */
.L_x_37164:
[----:B----4-:R-:W-:-:S07]  /*1760*/  IMAD R68, R65, R71, R68 ;  /* 0x0000004741447224 */ /* 0x010fce00078e0244 */
.L_x_37123:
[----:B------:R-:W-:-:S13]  /*1770*/  ISETP.GE.AND P4, PT, R69, 0x5, PT ;  /* 0x000000054500780c */ /* 0x000fda0003f86270 */
[----:B------:R-:W-:Y:S05]  /*1780*/  @!P4 BRA `(.L_x_37125) ;  /* 0x000000000010c947 */ /* 0x000fea0003800000 */
[----:B------:R-:W-:-:S03]  /*1790*/  UMOV UR8, 0xffffffff ;  /* 0xffffffff00087882 */ /* 0x000fc60000000000 */
[----:B------:R-:W-:Y:S05]  /*17a0*/  BRA.DIV UR8, `(.L_x_37126) ;  /* 0x0000000e08507947 */ /* 0x000fea000b800000 */
[----:B------:R4:W0:Y:S02]  /*17b0*/  SHFL.IDX PT, R71, R70, R43, 0x1f ;  /* 0x00001f2b46477589 */ /* 0x00082400000e0000 */
.L_x_37167:
[----:B0-----:R-:W-:-:S07]  /*17c0*/  IMAD R68, R66, R71, R68 ;  /* 0x0000004742447224 */ /* 0x001fce00078e0244 */
.L_x_37125:
[----:B------:R-:W-:-:S13]  /*17d0*/  ISETP.GE.AND P4, PT, R69, 0x6, PT ;  /* 0x000000064500780c */ /* 0x000fda0003f86270 */
[----:B------:R-:W-:Y:S05]  /*17e0*/  @!P4 BRA `(.L_x_37127) ;  /* 0x000000000010c947 */ /* 0x000fea0003800000 */
[----:B------:R-:W-:-:S03]  /*17f0*/  UMOV UR8, 0xffffffff ;  /* 0xffffffff00087882 */ /* 0x000fc60000000000 */
[----:B------:R-:W-:Y:S05]  /*1800*/  BRA.DIV UR8, `(.L_x_37128) ;  /* 0x0000000e085c7947 */ /* 0x000fea000b800000 */
[----:B------:R0:W0:Y:S02]  /*1810*/  SHFL.IDX PT, R71, R70, R42, 0x1f ;  /* 0x00001f2a46477589 */ /* 0x00002400000e0000 */
.L_x_37170:
[----:B0-----:R-:W-:-:S07]  /*1820*/  IMAD R68, R60, R71, R68 ;  /* 0x000000473c447224 */ /* 0x001fce00078e0244 */
.L_x_37127:
[----:B------:R-:W-:-:S13]  /*1830*/  ISETP.GE.AND P4, PT, R69, 0x7, PT ;  /* 0x000000074500780c */ /* 0x000fda0003f86270 */
[----:B------:R-:W-:Y:S05]  /*1840*/  @!P4 BRA `(.L_x_37129) ;  /* 0x000000000010c947 */ /* 0x000fea0003800000 */
[----:B------:R-:W-:-:S03]  /*1850*/  UMOV UR8, 0xffffffff ;  /* 0xffffffff00087882 */ /* 0x000fc60000000000 */
[----:B------:R-:W-:Y:S05]  /*1860*/  BRA.DIV UR8, `(.L_x_37130) ;  /* 0x0000000e08687947 */ /* 0x000fea000b800000 */
[----:B------:R0:W0:Y:S02]  /*1870*/  SHFL.IDX PT, R71, R70, R41, 0x1f ;  /* 0x00001f2946477589 */ /* 0x00002400000e0000 */
.L_x_37173:
[----:B0-----:R-:W-:-:S07]  /*1880*/  IMAD R68, R59, R71, R68 ;  /* 0x000000473b447224 */ /* 0x001fce00078e0244 */
.L_x_37129:
[----:B------:R-:W-:-:S13]  /*1890*/  ISETP.GE.AND P4, PT, R69, 0x8, PT ;  /* 0x000000084500780c */ /* 0x000fda0003f86270 */
[----:B------:R-:W-:Y:S05]  /*18a0*/  @!P4 BRA `(.L_x_37131) ;  /* 0x000000000010c947 */ /* 0x000fea0003800000 */
[----:B------:R-:W-:-:S03]  /*18b0*/  UMOV UR8, 0xffffffff ;  /* 0xffffffff00087882 */ /* 0x000fc60000000000 */
[----:B------:R-:W-:Y:S05]  /*18c0*/  BRA.DIV UR8, `(.L_x_37132) ;  /* 0x0000000e08747947 */ /* 0x000fea000b800000 */
[----:B------:R0:W0:Y:S02]  /*18d0*/  SHFL.IDX PT, R71, R70, R40, 0x1f ;  /* 0x00001f2846477589 */ /* 0x00002400000e0000 */
.L_x_37176:
[----:B0-----:R-:W-:-:S07]  /*18e0*/  IMAD R68, R58, R71, R68 ;  /* 0x000000473a447224 */ /* 0x001fce00078e0244 */
.L_x_37131:
[----:B------:R-:W-:-:S13]  /*18f0*/  ISETP.GE.AND P4, PT, R69, 0x9, PT ;  /* 0x000000094500780c */ /* 0x000fda0003f86270 */
[----:B------:R-:W-:Y:S05]  /*1900*/  @!P4 BRA `(.L_x_37133) ;  /* 0x000000000010c947 */ /* 0x000fea0003800000 */
[----:B------:R-:W-:-:S03]  /*1910*/  UMOV UR8, 0xffffffff ;  /* 0xffffffff00087882 */ /* 0x000fc60000000000 */
[----:B------:R-:W-:Y:S05]  /*1920*/  BRA.DIV UR8, `(.L_x_37134) ;  /* 0x0000000e08807947 */ /* 0x000fea000b800000 */
[----:B------:R0:W0:Y:S02]  /*1930*/  SHFL.IDX PT, R71, R70, R39, 0x1f ;  /* 0x00001f2746477589 */ /* 0x00002400000e0000 */
.L_x_37179:
[----:B0-----:R-:W-:-:S07]  /*1940*/  IMAD R68, R57, R71, R68 ;  /* 0x0000004739447224 */ /* 0x001fce00078e0244 */
.L_x_37133:
[----:B------:R-:W-:-:S13]  /*1950*/  ISETP.GE.AND P4, PT, R69, 0xa, PT ;  /* 0x0000000a4500780c */ /* 0x000fda0003f86270 */
[----:B------:R-:W-:Y:S05]  /*1960*/  @!P4 BRA `(.L_x_37135) ;  /* 0x000000000010c947 */ /* 0x000fea0003800000 */
[----:B------:R-:W-:-:S03]  /*1970*/  UMOV UR8, 0xffffffff ;  /* 0xffffffff00087882 */ /* 0x000fc60000000000 */
[----:B------:R-:W-:Y:S05]  /*1980*/  BRA.DIV UR8, `(.L_x_37136) ;  /* 0x0000000e088c7947 */ /* 0x000fea000b800000 */
[----:B------:R0:W0:Y:S02]  /*1990*/  SHFL.IDX PT, R71, R70, R38, 0x1f ;  /* 0x00001f2646477589 */ /* 0x00002400000e0000 */
.L_x_37182:
[----:B0-----:R-:W-:-:S07]  /*19a0*/  IMAD R68, R56, R71, R68 ;  /* 0x0000004738447224 */ /* 0x001fce00078e0244 */
.L_x_37135:
[----:B------:R-:W-:-:S13]  /*19b0*/  ISETP.GE.AND P4, PT, R69, 0xb, PT ;  /* 0x0000000b4500780c */ /* 0x000fda0003f86270 */
[----:B------:R-:W-:Y:S05]  /*19c0*/  @!P4 BRA `(.L_x_37137) ;  /* 0x000000000010c947 */ /* 0x000fea0003800000 */
[----:B------:R-:W-:-:S03]  /*19d0*/  UMOV UR8, 0xffffffff ;  /* 0xffffffff00087882 */ /* 0x000fc60000000000 */
[----:B------:R-:W-:Y:S05]  /*19e0*/  BRA.DIV UR8, `(.L_x_37138) ;  /* 0x0000000e08987947 */ /* 0x000fea000b800000 */
[----:B------:R0:W0:Y:S02]  /*19f0*/  SHFL.IDX PT, R71, R70, R37, 0x1f ;  /* 0x00001f2546477589 */ /* 0x00002400000e0000 */
.L_x_37185:
[----:B0-----:R-:W-:-:S07]  /*1a00*/  IMAD R68, R54, R71, R68 ;  /* 0x0000004736447224 */ /* 0x001fce00078e0244 */
.L_x_37137:
[----:B------:R-:W-:-:S13]  /*1a10*/  ISETP.GE.AND P4, PT, R69, 0xc, PT ;  /* 0x0000000c4500780c */ /* 0x000fda0003f86270 */
[----:B------:R-:W-:Y:S05]  /*1a20*/  @!P4 BRA `(.L_x_37139) ;  /* 0x000000000010c947 */ /* 0x000fea0003800000 */
[----:B------:R-:W-:-:S03]  /*1a30*/  UMOV UR8, 0xffffffff ;  /* 0xffffffff00087882 */ /* 0x000fc60000000000 */
[----:B------:R-:W-:Y:S05]  /*1a40*/  BRA.DIV UR8, `(.L_x_37140) ;  /* 0x0000000e08a47947 */ /* 0x000fea000b800000 */
[----:B------:R0:W0:Y:S02]  /*1a50*/  SHFL.IDX PT, R71, R70, R36, 0x1f ;  /* 0x00001f2446477589 */ /* 0x00002400000e0000 */
.L_x_37188:
[----:B0-----:R-:W-:-:S07]  /*1a60*/  IMAD R68, R6, R71, R68 ;  /* 0x0000004706447224 */ /* 0x001fce00078e0244 */
.L_x_37139:
[----:B------:R-:W-:-:S13]  /*1a70*/  ISETP.GE.AND P4, PT, R69, 0xd, PT ;  /* 0x0000000d4500780c */ /* 0x000fda0003f86270 */
[----:B------:R-:W-:Y:S05]  /*1a80*/  @!P4 BRA `(.L_x_37141) ;  /* 0x000000000010c947 */ /* 0x000fea0003800000 */
[----:B------:R-:W-:-:S03]  /*1a90*/  UMOV UR8, 0xffffffff ;  /* 0xffffffff00087882 */ /* 0x000fc60000000000 */
[----:B------:R-:W-:Y:S05]  /*1aa0*/  BRA.DIV UR8, `(.L_x_37142) ;  /* 0x0000000e08b07947 */ /* 0x000fea000b800000 */
[----:B------:R0:W0:Y:S02]  /*1ab0*/  SHFL.IDX PT, R71, R70, R35, 0x1f ;  /* 0x00001f2346477589 */ /* 0x00002400000e0000 */
.L_x_37191:
[----:B0-----:R-:W-:-:S07]  /*1ac0*/  IMAD R68, R7, R71, R68 ;  /* 0x0000004707447224 */ /* 0x001fce00078e0244 */
.L_x_37141:
[----:B------:R-:W-:-:S13]  /*1ad0*/  ISETP.GE.AND P4, PT, R69, 0xe, PT ;  /* 0x0000000e4500780c */ /* 0x000fda0003f86270 */
[----:B------:R-:W-:Y:S05]  /*1ae0*/  @!P4 BRA `(.L_x_37143) ;  /* 0x000000000010c947 */ /* 0x000fea0003800000 */
[----:B------:R-:W-:-:S03]  /*1af0*/  UMOV UR8, 0xffffffff ;  /* 0xffffffff00087882 */ /* 0x000fc60000000000 */
[----:B------:R-:W-:Y:S05]  /*1b00*/  BRA.DIV UR8, `(.L_x_37144) ;  /* 0x0000000e08bc7947 */ /* 0x000fea000b800000 */
[----:B------:R0:W0:Y:S02]  /*1b10*/  SHFL.IDX PT, R71, R70, R34, 0x1f ;  /* 0x00001f2246477589 */ /* 0x00002400000e0000 */
.L_x_37194:
[----:B0-----:R-:W-:-:S07]  /*1b20*/  IMAD R68, R53, R71, R68 ;  /* 0x0000004735447224 */ /* 0x001fce00078e0244 */
.L_x_37143:
[----:B------:R-:W-:-:S13]  /*1b30*/  ISETP.GE.AND P4, PT, R69, 0xf, PT ;  /* 0x0000000f4500780c */ /* 0x000fda0003f86270 */
[----:B------:R-:W-:Y:S05]  /*1b40*/  @!P4 BRA `(.L_x_37145) ;  /* 0x000000000010c947 */ /* 0x000fea0003800000 */
[----:B------:R-:W-:-:S03]  /*1b50*/  UMOV UR8, 0xffffffff ;  /* 0xffffffff00087882 */ /* 0x000fc60000000000 */
[----:B------:R-:W-:Y:S05]  /*1b60*/  BRA.DIV UR8, `(.L_x_37146) ;  /* 0x0000000e08c87947 */ /* 0x000fea000b800000 */
[----:B------:R0:W0:Y:S02]  /*1b70*/  SHFL.IDX PT, R71, R70, R33, 0x1f ;  /* 0x00001f2146477589 */ /* 0x00002400000e0000 */
.L_x_37197:
[----:B0-----:R-:W-:-:S07]  /*1b80*/  IMAD R68, R55, R71, R68 ;  /* 0x0000004737447224 */ /* 0x001fce00078e0244 */
.L_x_37145:
[----:B------:R-:W-:-:S13]  /*1b90*/  ISETP.GE.AND P4, PT, R69, 0x10, PT ;  /* 0x000000104500780c */ /* 0x000fda0003f86270 */
[----:B------:R-:W-:Y:S05]  /*1ba0*/  @!P4 BRA `(.L_x_37147) ;  /* 0x00000004001cc947 */ /* 0x000fea0003800000 */
[----:B------:R-:W-:-:S03]  /*1bb0*/  UMOV UR8, 0xffffffff ;  /* 0xffffffff00087882 */ /* 0x000fc60000000000 */
[----:B------:R-:W-:Y:S05]  /*1bc0*/  BRA.DIV UR8, `(.L_x_37148) ;  /* 0x0000000e08d47947 */ /* 0x000fea000b800000 */
[----:B01234-:R0:W1:Y:S02]  /*1bd0*/  SHFL.IDX PT, R70, R70, R31, 0x1f ;  /* 0x00001f1f46467589 */ /* 0x01f06400000e0000 */
.L_x_37200:
[----:B-1----:R-:W-:Y:S01]  /*1be0*/  IMAD R68, R61, R70, R68 ;  /* 0x000000463d447224 */ /* 0x002fe200078e0244 */
[----:B------:R-:W-:Y:S06]  /*1bf0*/  BRA `(.L_x_37147) ;  /* 0x0000000400087947 */ /* 0x000fec0003800000 */
.L_x_37116:
        /* <DEDUP_REMOVED lines=66> */
.L_x_37147:
        /* <DEDUP_REMOVED lines=11> */
.L_x_37115:
[----:B------:R-:W-:Y:S05]  /*20d0*/  @!P0 BRA `(.L_x_37150) ;  /* 0xffffffec00c88947 */ /* 0x000fea000383ffff */
[----:B------:R-:W-:Y:S05]  /*20e0*/  BSYNC.RECONVERGENT B0 ;  /* 0x0000000000007941 */ /* 0x000fea0003800200 */
.L_x_37114:
        /* <DEDUP_REMOVED lines=20> */
.L_x_37153:
        /* <DEDUP_REMOVED lines=10> */
.L_x_37118:
[----:B------:R-:W-:Y:S01]  /*22d0*/  IMAD.MOV.U32 R73, RZ, RZ, R27 ;  /* 0x000000ffff497224 */ /* 0x000fe200078e001b */
[----:B------:R-:W-:Y:S01]  /*22e0*/  MOV R75, 0x1f ;  /* 0x0000001f004b7802 */ /* 0x000fe20000000f00 */
[----:B------:R-:W-:-:S07]  /*22f0*/  IMAD.MOV.U32 R72, RZ, RZ, -0x1 ;  /* 0xffffffffff487424 */ /* 0x000fce00078e00ff */
[----:B------:R-:W-:Y:S05]  /*2300*/  WARPSYNC.COLLECTIVE R72, `(.L_x_37154) ;  /* 0x0000000048087348 */ /* 0x000fea0003c00000 */
[----:B------:R0:W1:Y:S02]  /*2310*/  SHFL.IDX P4, R71, R70, R73, R75 ;  /* 0x0000004946477389 */ /* 0x000064000008004b */
[----:B01----:R-:W-:Y:S05]  /*2320*/  ENDCOLLECTIVE ;  /* 0x000000000000791b */ /* 0x003fea0003800000 */
.L_x_37154:
[----:B------:R-:W-:Y:S05]  /*2330*/  BRA `(.L_x_37155) ;  /* 0xfffffff000c07947 */ /* 0x000fea000383ffff */
.L_x_37120:
[----:B------:R-:W-:Y:S01]  /*2340*/  HFMA2 R75, -RZ, RZ, 0, 1.847743988037109375e-06 ;  /* 0x0000001fff4b7431 */ /* 0x000fe200000001ff */
[----:B------:R-:W-:Y:S01]  /*2350*/  BSSY B1, `(.L_x_37156) ;  /* 0x0000006000017945 */ /* 0x000fe20003800000 */
[----:B------:R-:W-:Y:S02]  /*2360*/  IMAD.MOV.U32 R73, RZ, RZ, R46 ;  /* 0x000000ffff497224 */ /* 0x000fe400078e002e */
[----:B------:R-:W-:-:S07]  /*2370*/  IMAD.MOV.U32 R72, RZ, RZ, -0x1 ;  /* 0xffffffffff487424 */ /* 0x000fce00078e00ff */
[----:B0-----:R-:W-:Y:S05]  /*2380*/  WARPSYNC.COLLECTIVE R72, `(.L_x_37157) ;  /* 0x0000000048087348 */ /* 0x001fea0003c00000 */
[----:B------:R1:W2:Y:S02]  /*2390*/  SHFL.IDX P4, R71, R70, R73, R75 ;  /* 0x0000004946477389 */ /* 0x0002a4000008004b */
[----:B012---:R-:W-:Y:S05]  /*23a0*/  ENDCOLLECTIVE ;  /* 0x000000000000791b */ /* 0x007fea0003800000 */
.L_x_37157:
[----:B------:R-:W-:Y:S05]  /*23b0*/  BSYNC B1 ;  /* 0x0000000000017941 */ /* 0x000fea0003800000 */
.L_x_37156:
[----:B------:R-:W-:Y:S05]  /*23c0*/  BRA `(.L_x_37158) ;  /* 0xfffffff000b47947 */ /* 0x000fea000383ffff */
.L_x_37122:
[----:B------:R-:W-:Y:S01]  /*23d0*/  BSSY B1, `(.L_x_37159) ;  /* 0x0000007000017945 */ /* 0x000fe20003800000 */
[----:B------:R-:W-:Y:S01]  /*23e0*/  IMAD.MOV.U32 R73, RZ, RZ, R45 ;  /* 0x000000ffff497224 */ /* 0x000fe200078e002d */
[----:B------:R-:W-:Y:S01]  /*23f0*/  MOV R75, 0x1f ;  /* 0x0000001f004b7802 */ /* 0x000fe20000000f00 */
[----:B------:R-:W-:-:S07]  /*2400*/  IMAD.MOV.U32 R72, RZ, RZ, -0x1 ;  /* 0xffffffffff487424 */ /* 0x000fce00078e00ff */
[----:B01----:R-:W-:Y:S05]  /*2410*/  WARPSYNC.COLLECTIVE R72, `(.L_x_37160) ;  /* 0x0000000048087348 */ /* 0x003fea0003c00000 */
[----:B------:R2:W3:Y:S02]  /*2420*/  SHFL.IDX P4, R71, R70, R73, R75 ;  /* 0x0000004946477389 */ /* 0x0004e4000008004b */
[----:B0123--:R-:W-:Y:S05]  /*2430*/  ENDCOLLECTIVE ;  /* 0x000000000000791b */ /* 0x00ffea0003800000 */
.L_x_37160:
[----:B------:R-:W-:Y:S05]  /*2440*/  BSYNC B1 ;  /* 0x0000000000017941 */ /* 0x000fea0003800000 */
.L_x_37159:
[----:B------:R-:W-:Y:S05]  /*2450*/  BRA `(.L_x_37161) ;  /* 0xfffffff000a87947 */ /* 0x000fea000383ffff */
.L_x_37124:
[----:B------:R-:W-:Y:S01]  /*2460*/  HFMA2 R75, -RZ, RZ, 0, 1.847743988037109375e-06 ;  /* 0x0000001fff4b7431 */ /* 0x000fe200000001ff */
[----:B------:R-:W-:Y:S01]  /*2470*/  BSSY B1, `(.L_x_37162) ;  /* 0x0000006000017945 */ /* 0x000fe20003800000 */
[----:B------:R-:W-:Y:S02]  /*2480*/  IMAD.MOV.U32 R73, RZ, RZ, R44 ;  /* 0x000000ffff497224 */ /* 0x000fe400078e002c */
[----:B------:R-:W-:-:S07]  /*2490*/  IMAD.MOV.U32 R72, RZ, RZ, -0x1 ;  /* 0xffffffffff487424 */ /* 0x000fce00078e00ff */
[----:B012---:R-:W-:Y:S05]  /*24a0*/  WARPSYNC.COLLECTIVE R72, `(.L_x_37163) ;  /* 0x0000000048087348 */ /* 0x007fea0003c00000 */
[----:B------:R3:W4:Y:S02]  /*24b0*/  SHFL.IDX P4, R71, R70, R73, R75 ;  /* 0x0000004946477389 */ /* 0x000724000008004b */
[----:B01234-:R-:W-:Y:S05]  /*24c0*/  ENDCOLLECTIVE ;  /* 0x000000000000791b */ /* 0x01ffea0003800000 */
.L_x_37163:
[----:B------:R-:W-:Y:S05]  /*24d0*/  BSYNC B1 ;  /* 0x0000000000017941 */ /* 0x000fea0003800000 */
.L_x_37162:
[----:B------:R-:W-:Y:S05]  /*24e0*/  BRA `(.L_x_37164) ;  /* 0xfffffff0009c7947 */ /* 0x000fea000383ffff */
.L_x_37126:
[----:B------:R-:W-:Y:S01]  /*24f0*/  BSSY B1, `(.L_x_37165) ;  /* 0x0000007000017945 */ /* 0x000fe20003800000 */
[----:B------:R-:W-:Y:S01]  /*2500*/  IMAD.MOV.U32 R73, RZ, RZ, R43 ;  /* 0x000000ffff497224 */ /* 0x000fe200078e002b */
[----:B------:R-:W-:Y:S01]  /*2510*/  MOV R75, 0x1f ;  /* 0x0000001f004b7802 */ /* 0x000fe20000000f00 */
[----:B------:R-:W-:-:S07]  /*2520*/  IMAD.MOV.U32 R72, RZ, RZ, -0x1 ;  /* 0xffffffffff487424 */ /* 0x000fce00078e00ff */
[----:B0123--:R-:W-:Y:S05]  /*2530*/  WARPSYNC.COLLECTIVE R72, `(.L_x_37166) ;  /* 0x0000000048087348 */ /* 0x00ffea0003c00000 */
[----:B------:R4:W0:Y:S02]  /*2540*/  SHFL.IDX P4, R71, R70, R73, R75 ;  /* 0x0000004946477389 */ /* 0x000824000008004b */
[----:B01234-:R-:W-:Y:S05]  /*2550*/  ENDCOLLECTIVE ;  /* 0x000000000000791b */ /* 0x01ffea0003800000 */
.L_x_37166:
[----:B------:R-:W-:Y:S05]  /*2560*/  BSYNC B1 ;  /* 0x0000000000017941 */ /* 0x000fea0003800000 */
.L_x_37165:
[----:B------:R-:W-:Y:S05]  /*2570*/  BRA `(.L_x_37167) ;  /* 0xfffffff000907947 */ /* 0x000fea000383ffff */
.L_x_37128:
[----:B------:R-:W-:Y:S01]  /*2580*/  HFMA2 R75, -RZ, RZ, 0, 1.847743988037109375e-06 ;  /* 0x0000001fff4b7431 */ /* 0x000fe200000001ff */
[----:B------:R-:W-:Y:S01]  /*2590*/  BSSY B1, `(.L_x_37168) ;  /* 0x0000006000017945 */ /* 0x000fe20003800000 */
[----:B------:R-:W-:Y:S02]  /*25a0*/  IMAD.MOV.U32 R73, RZ, RZ, R42 ;  /* 0x000000ffff497224 */ /* 0x000fe400078e002a */
[----:B------:R-:W-:-:S07]  /*25b0*/  IMAD.MOV.U32 R72, RZ, RZ, -0x1 ;  /* 0xffffffffff487424 */ /* 0x000fce00078e00ff */
[----:B01234-:R-:W-:Y:S05]  /*25c0*/  WARPSYNC.COLLECTIVE R72, `(.L_x_37169) ;  /* 0x0000000048087348 */ /* 0x01ffea0003c00000 */
[----:B------:R0:W0:Y:S02]  /*25d0*/  SHFL.IDX P4, R71, R70, R73, R75 ;  /* 0x0000004946477389 */ /* 0x000024000008004b */
[----:B01234-:R-:W-:Y:S05]  /*25e0*/  ENDCOLLECTIVE ;  /* 0x000000000000791b */ /* 0x01ffea0003800000 */
.L_x_37169:
[----:B------:R-:W-:Y:S05]  /*25f0*/  BSYNC B1 ;  /* 0x0000000000017941 */ /* 0x000fea0003800000 */
.L_x_37168:
[----:B------:R-:W-:Y:S05]  /*2600*/  BRA `(.L_x_37170) ;  /* 0xfffffff000847947 */ /* 0x000fea000383ffff */
.L_x_37130:
[----:B------:R-:W-:Y:S01]  /*2610*/  BSSY B1, `(.L_x_37171) ;  /* 0x0000007000017945 */ /* 0x000fe20003800000 */
[----:B------:R-:W-:Y:S01]  /*2620*/  IMAD.MOV.U32 R73, RZ, RZ, R41 ;  /* 0x000000ffff497224 */ /* 0x000fe200078e0029 */
[----:B------:R-:W-:Y:S01]  /*2630*/  MOV R75, 0x1f ;  /* 0x0000001f004b7802 */ /* 0x000fe20000000f00 */
[----:B------:R-:W-:-:S07]  /*2640*/  IMAD.MOV.U32 R72, RZ, RZ, -0x1 ;  /* 0xffffffffff487424 */ /* 0x000fce00078e00ff */
[----:B01234-:R-:W-:Y:S05]  /*2650*/  WARPSYNC.COLLECTIVE R72, `(.L_x_37172) ;  /* 0x0000000048087348 */ /* 0x01ffea0003c00000 */
[----:B------:R0:W0:Y:S02]  /*2660*/  SHFL.IDX P4, R71, R70, R73, R75 ;  /* 0x0000004946477389 */ /* 0x000024000008004b */
[----:B01234-:R-:W-:Y:S05]  /*2670*/  ENDCOLLECTIVE ;  /* 0x000000000000791b */ /* 0x01ffea0003800000 */
.L_x_37172:
[----:B------:R-:W-:Y:S05]  /*2680*/  BSYNC B1 ;  /* 0x0000000000017941 */ /* 0x000fea0003800000 */
.L_x_37171:
[----:B------:R-:W-:Y:S05]  /*2690*/  BRA `(.L_x_37173) ;  /* 0xfffffff000787947 */ /* 0x000fea000383ffff */
.L_x_37132:
[----:B------:R-:W-:Y:S01]  /*26a0*/  HFMA2 R75, -RZ, RZ, 0, 1.847743988037109375e-06 ;  /* 0x0000001fff4b7431 */ /* 0x000fe200000001ff */
[----:B------:R-:W-:Y:S01]  /*26b0*/  BSSY B1, `(.L_x_37174) ;  /* 0x0000006000017945 */ /* 0x000fe20003800000 */
[----:B------:R-:W-:Y:S02]  /*26c0*/  IMAD.MOV.U32 R73, RZ, RZ, R40 ;  /* 0x000000ffff497224 */ /* 0x000fe400078e0028 */
[----:B------:R-:W-:-:S07]  /*26d0*/  IMAD.MOV.U32 R72, RZ, RZ, -0x1 ;  /* 0xffffffffff487424 */ /* 0x000fce00078e00ff */
[----:B01234-:R-:W-:Y:S05]  /*26e0*/  WARPSYNC.COLLECTIVE R72, `(.L_x_37175) ;  /* 0x0000000048087348 */ /* 0x01ffea0003c00000 */
[----:B------:R0:W0:Y:S02]  /*26f0*/  SHFL.IDX P4, R71, R70, R73, R75 ;  /* 0x0000004946477389 */ /* 0x000024000008004b */
[----:B01234-:R-:W-:Y:S05]  /*2700*/  ENDCOLLECTIVE ;  /* 0x000000000000791b */ /* 0x01ffea0003800000 */
.L_x_37175:
[----:B------:R-:W-:Y:S05]  /*2710*/  BSYNC B1 ;  /* 0x0000000000017941 */ /* 0x000fea0003800000 */
.L_x_37174:
[----:B------:R-:W-:Y:S05]  /*2720*/  BRA `(.L_x_37176) ;  /* 0xfffffff0006c7947 */ /* 0x000fea000383ffff */
.L_x_37134:
[----:B------:R-:W-:Y:S01]  /*2730*/  BSSY B1, `(.L_x_37177) ;  /* 0x0000007000017945 */ /* 0x000fe20003800000 */
[----:B------:R-:W-:Y:S01]  /*2740*/  IMAD.MOV.U32 R73, RZ, RZ, R39 ;  /* 0x000000ffff497224 */ /* 0x000fe200078e0027 */
[----:B------:R-:W-:Y:S01]  /*2750*/  MOV R75, 0x1f ;  /* 0x0000001f004b7802 */ /* 0x000fe20000000f00 */
[----:B------:R-:W-:-:S07]  /*2760*/  IMAD.MOV.U32 R72, RZ, RZ, -0x1 ;  /* 0xffffffffff487424 */ /* 0x000fce00078e00ff */
[----:B01234-:R-:W-:Y:S05]  /*2770*/  WARPSYNC.COLLECTIVE R72, `(.L_x_37178) ;  /* 0x0000000048087348 */ /* 0x01ffea0003c00000 */
[----:B------:R0:W0:Y:S02]  /*2780*/  SHFL.IDX P4, R71, R70, R73, R75 ;  /* 0x0000004946477389 */ /* 0x000024000008004b */
[----:B01234-:R-:W-:Y:S05]  /*2790*/  ENDCOLLECTIVE ;  /* 0x000000000000791b */ /* 0x01ffea0003800000 */
.L_x_37178:
[----:B------:R-:W-:Y:S05]  /*27a0*/  BSYNC B1 ;  /* 0x0000000000017941 */ /* 0x000fea0003800000 */
.L_x_37177:
[----:B------:R-:W-:Y:S05]  /*27b0*/  BRA `(.L_x_37179) ;  /* 0xfffffff000607947 */ /* 0x000fea000383ffff */
.L_x_37136:
[----:B------:R-:W-:Y:S01]  /*27c0*/  HFMA2 R75, -RZ, RZ, 0, 1.847743988037109375e-06 ;  /* 0x0000001fff4b7431 */ /* 0x000fe200000001ff */
[----:B------:R-:W-:Y:S01]  /*27d0*/  BSSY B1, `(.L_x_37180) ;  /* 0x0000006000017945 */ /* 0x000fe20003800000 */
[----:B------:R-:W-:Y:S02]  /*27e0*/  IMAD.MOV.U32 R73, RZ, RZ, R38 ;  /* 0x000000ffff497224 */ /* 0x000fe400078e0026 */
[----:B------:R-:W-:-:S07]  /*27f0*/  IMAD.MOV.U32 R72, RZ, RZ, -0x1 ;  /* 0xffffffffff487424 */ /* 0x000fce00078e00ff */
[----:B01234-:R-:W-:Y:S05]  /*2800*/  WARPSYNC.COLLECTIVE R72, `(.L_x_37181) ;  /* 0x0000000048087348 */ /* 0x01ffea0003c00000 */
[----:B------:R0:W0:Y:S02]  /*2810*/  SHFL.IDX P4, R71, R70, R73, R75 ;  /* 0x0000004946477389 */ /* 0x000024000008004b */
[----:B01234-:R-:W-:Y:S05]  /*2820*/  ENDCOLLECTIVE ;  /* 0x000000000000791b */ /* 0x01ffea0003800000 */
.L_x_37181:
[----:B------:R-:W-:Y:S05]  /*2830*/  BSYNC B1 ;  /* 0x0000000000017941 */ /* 0x000fea0003800000 */
.L_x_37180:
[----:B------:R-:W-:Y:S05]  /*2840*/  BRA `(.L_x_37182) ;  /* 0xfffffff000547947 */ /* 0x000fea000383ffff */
.L_x_37138:
[----:B------:R-:W-:Y:S01]  /*2850*/  BSSY B1, `(.L_x_37183) ;  /* 0x0000007000017945 */ /* 0x000fe20003800000 */
[----:B------:R-:W-:Y:S01]  /*2860*/  IMAD.MOV.U32 R73, RZ, RZ, R37 ;  /* 0x000000ffff497224 */ /* 0x000fe200078e0025 */
[----:B------:R-:W-:Y:S01]  /*2870*/  MOV R75, 0x1f ;  /* 0x0000001f004b7802 */ /* 0x000fe20000000f00 */
[----:B------:R-:W-:-:S07]  /*2880*/  IMAD.MOV.U32 R72, RZ, RZ, -0x1 ;  /* 0xffffffffff487424 */ /* 0x000fce00078e00ff */
[----:B01234-:R-:W-:Y:S05]  /*2890*/  WARPSYNC.COLLECTIVE R72, `(.L_x_37184) ;  /* 0x0000000048087348 */ /* 0x01ffea0003c00000 */
[----:B------:R0:W0:Y:S02]  /*28a0*/  SHFL.IDX P4, R71, R70, R73, R75 ;  /* 0x0000004946477389 */ /* 0x000024000008004b */
[----:B01234-:R-:W-:Y:S05]  /*28b0*/  ENDCOLLECTIVE ;  /* 0x000000000000791b */ /* 0x01ffea0003800000 */
.L_x_37184:
[----:B------:R-:W-:Y:S05]  /*28c0*/  BSYNC B1 ;  /* 0x0000000000017941 */ /* 0x000fea0003800000 */
.L_x_37183:
[----:B------:R-:W-:Y:S05]  /*28d0*/  BRA `(.L_x_37185) ;  /* 0xfffffff000487947 */ /* 0x000fea000383ffff */
.L_x_37140:
[----:B------:R-:W-:Y:S01]  /*28e0*/  HFMA2 R75, -RZ, RZ, 0, 1.847743988037109375e-06 ;  /* 0x0000001fff4b7431 */ /* 0x000fe200000001ff */
[----:B------:R-:W-:Y:S01]  /*28f0*/  BSSY B1, `(.L_x_37186) ;  /* 0x0000006000017945 */ /* 0x000fe20003800000 */
[----:B------:R-:W-:Y:S02]  /*2900*/  IMAD.MOV.U32 R73, RZ, RZ, R36 ;  /* 0x000000ffff497224 */ /* 0x000fe400078e0024 */
[----:B------:R-:W-:-:S07]  /*2910*/  IMAD.MOV.U32 R72, RZ, RZ, -0x1 ;  /* 0xffffffffff487424 */ /* 0x000fce00078e00ff */
[----:B01234-:R-:W-:Y:S05]  /*2920*/  WARPSYNC.COLLECTIVE R72, `(.L_x_37187) ;  /* 0x0000000048087348 */ /* 0x01ffea0003c00000 */
[----:B------:R0:W0:Y:S02]  /*2930*/  SHFL.IDX P4, R71, R70, R73, R75 ;  /* 0x0000004946477389 */ /* 0x000024000008004b */
[----:B01234-:R-:W-:Y:S05]  /*2940*/  ENDCOLLECTIVE ;  /* 0x000000000000791b */ /* 0x01ffea0003800000 */
.L_x_37187:
[----:B------:R-:W-:Y:S05]  /*2950*/  BSYNC B1 ;  /* 0x0000000000017941 */ /* 0x000fea0003800000 */
.L_x_37186:
[----:B------:R-:W-:Y:S05]  /*2960*/  BRA `(.L_x_37188) ;  /* 0xfffffff0003c7947 */ /* 0x000fea000383ffff */
.L_x_37142:
[----:B------:R-:W-:Y:S01]  /*2970*/  BSSY B1, `(.L_x_37189) ;  /* 0x0000007000017945 */ /* 0x000fe20003800000 */
[----:B------:R-:W-:Y:S01]  /*2980*/  IMAD.MOV.U32 R73, RZ, RZ, R35 ;  /* 0x000000ffff497224 */ /* 0x000fe200078e0023 */
[----:B------:R-:W-:Y:S01]  /*2990*/  MOV R75, 0x1f ;  /* 0x0000001f004b7802 */ /* 0x000fe20000000f00 */
[----:B------:R-:W-:-:S07]  /*29a0*/  IMAD.MOV.U32 R72, RZ, RZ, -0x1 ;  /* 0xffffffffff487424 */ /* 0x000fce00078e00ff */
[----:B01234-:R-:W-:Y:S05]  /*29b0*/  WARPSYNC.COLLECTIVE R72, `(.L_x_37190) ;  /* 0x0000000048087348 */ /* 0x01ffea0003c00000 */
[----:B------:R0:W0:Y:S02]  /*29c0*/  SHFL.IDX P4, R71, R70, R73, R75 ;  /* 0x0000004946477389 */ /* 0x000024000008004b */
[----:B01234-:R-:W-:Y:S05]  /*29d0*/  ENDCOLLECTIVE ;  /* 0x000000000000791b */ /* 0x01ffea0003800000 */
.L_x_37190:
[----:B------:R-:W-:Y:S05]  /*29e0*/  BSYNC B1 ;  /* 0x0000000000017941 */ /* 0x000fea0003800000 */
.L_x_37189:
[----:B------:R-:W-:Y:S05]  /*29f0*/  BRA `(.L_x_37191) ;  /* 0xfffffff000307947 */ /* 0x000fea000383ffff */
.L_x_37144:
[----:B------:R-:W-:Y:S01]  /*2a00*/  HFMA2 R75, -RZ, RZ, 0, 1.847743988037109375e-06 ;  /* 0x0000001fff4b7431 */ /* 0x000fe200000001ff */
[----:B------:R-:W-:Y:S01]  /*2a10*/  BSSY B1, `(.L_x_37192) ;  /* 0x0000006000017945 */ /* 0x000fe20003800000 */
[----:B------:R-:W-:Y:S02]  /*2a20*/  IMAD.MOV.U32 R73, RZ, RZ, R34 ;  /* 0x000000ffff497224 */ /* 0x000fe400078e0022 */
[----:B------:R-:W-:-:S07]  /*2a30*/  IMAD.MOV.U32 R72, RZ, RZ, -0x1 ;  /* 0xffffffffff487424 */ /* 0x000fce00078e00ff */
[----:B01234-:R-:W-:Y:S05]  /*2a40*/  WARPSYNC.COLLECTIVE R72, `(.L_x_37193) ;  /* 0x0000000048087348 */ /* 0x01ffea0003c00000 */
[----:B------:R0:W0:Y:S02]  /*2a50*/  SHFL.IDX P4, R71, R70, R73, R75 ;  /* 0x0000004946477389 */ /* 0x000024000008004b */
[----:B01234-:R-:W-:Y:S05]  /*2a60*/  ENDCOLLECTIVE ;  /* 0x000000000000791b */ /* 0x01ffea0003800000 */
.L_x_37193:
[----:B------:R-:W-:Y:S05]  /*2a70*/  BSYNC B1 ;  /* 0x0000000000017941 */ /* 0x000fea0003800000 */
.L_x_37192:
[----:B------:R-:W-:Y:S05]  /*2a80*/  BRA `(.L_x_37194) ;  /* 0xfffffff000247947 */ /* 0x000fea000383ffff */
.L_x_37146:
[----:B------:R-:W-:Y:S01]  /*2a90*/  BSSY B1, `(.L_x_37195) ;  /* 0x0000007000017945 */ /* 0x000fe20003800000 */
[----:B------:R-:W-:Y:S01]  /*2aa0*/  IMAD.MOV.U32 R73, RZ, RZ, R33 ;  /* 0x000000ffff497224 */ /* 0x000fe200078e0021 */
[----:B------:R-:W-:Y:S01]  /*2ab0*/  MOV R75, 0x1f ;  /* 0x0000001f004b7802 */ /* 0x000fe20000000f00 */
[----:B------:R-:W-:-:S07]  /*2ac0*/  IMAD.MOV.U32 R72, RZ, RZ, -0x1 ;  /* 0xffffffffff487424 */ /* 0x000fce00078e00ff */
[----:B01234-:R-:W-:Y:S05]  /*2ad0*/  WARPSYNC.COLLECTIVE R72, `(.L_x_37196) ;  /* 0x0000000048087348 */ /* 0x01ffea0003c00000 */
[----:B------:R0:W0:Y:S02]  /*2ae0*/  SHFL.IDX P4, R71, R70, R73, R75 ;  /* 0x0000004946477389 */ /* 0x000024000008004b */
[----:B01234-:R-:W-:Y:S05]  /*2af0*/  ENDCOLLECTIVE ;  /* 0x000000000000791b */ /* 0x01ffea0003800000 */
.L_x_37196:
[----:B------:R-:W-:Y:S05]  /*2b00*/  BSYNC B1 ;  /* 0x0000000000017941 */ /* 0x000fea0003800000 */
.L_x_37195:
[----:B------:R-:W-:Y:S05]  /*2b10*/  BRA `(.L_x_37197) ;  /* 0xfffffff000187947 */ /* 0x000fea000383ffff */
.L_x_37148:
[----:B------:R-:W-:Y:S01]  /*2b20*/  HFMA2 R75, -RZ, RZ, 0, 1.847743988037109375e-06 ;  /* 0x0000001fff4b7431 */ /* 0x000fe200000001ff */
[----:B------:R-:W-:Y:S01]  /*2b30*/  BSSY B1, `(.L_x_37198) ;  /* 0x0000006000017945 */ /* 0x000fe20003800000 */
[----:B------:R-:W-:Y:S02]  /*2b40*/  IMAD.MOV.U32 R73, RZ, RZ, R31 ;  /* 0x000000ffff497224 */ /* 0x000fe400078e001f */
[----:B------:R-:W-:-:S07]  /*2b50*/  IMAD.MOV.U32 R72, RZ, RZ, -0x1 ;  /* 0xffffffffff487424 */ /* 0x000fce00078e00ff */
[----:B01234-:R-:W-:Y:S05]  /*2b60*/  WARPSYNC.COLLECTIVE R72, `(.L_x_37199) ;  /* 0x0000000048087348 */ /* 0x01ffea0003c00000 */
[----:B------:R0:W0:Y:S02]  /*2b70*/  SHFL.IDX P4, R71, R70, R73, R75 ;  /* 0x0000004946477389 */ /* 0x000024000008004b */
[----:B01234-:R-:W-:Y:S05]  /*2b80*/  ENDCOLLECTIVE ;  /* 0x000000000000791b */ /* 0x01ffea0003800000 */
.L_x_37199:
[----:B------:R-:W-:Y:S05]  /*2b90*/  BSYNC B1 ;  /* 0x0000000000017941 */ /* 0x000fea0003800000 */
.L_x_37198:
[----:B------:R-:W-:Y:S01]  /*2ba0*/  IMAD.MOV.U32 R70, RZ, RZ, R71 ;  /* 0x000000ffff467224 */ /* 0x000fe200078e0047 */
[----:B------:R-:W-:Y:S06]  /*2bb0*/  BRA `(.L_x_37200) ;  /* 0xfffffff000087947 */ /* 0x000fec000383ffff */
        .weak           $__internal_722_$__cuda_sm20_div_s16
        .type           $__internal_722_$__cuda_sm20_div_s16,@function
        .size           $__internal_722_$__cuda_sm20_div_s16,(.L_x_39225 - $__internal_722_$__cuda_sm20_div_s16)
$__internal_722_$__cuda_sm20_div_s16:
        /* <DEDUP_REMOVED lines=25> */
[----:B------:R-:W-:Y:S05]  /*2d50*/  RET.REL.NODEC R2 `(_Z9cuda_gemmIiLi128ELi1ELi1ELi16ELi128ELi128ELi64ELi1ELi0EEviiiPT_S1_S1_iii) ;  /* 0xffffffd002a87950 */ /* 0x000fea0003c3ffff */
.L_x_37201:
        /* <DEDUP_REMOVED lines=10> */
.L_x_39225:


//--------------------- .text._Z9cuda_gemmIiLi128ELi1ELi1ELi16ELi128ELi128ELi64ELi0ELi1EEviiiPT_S1_S1_iii --------------------------
	.section	.text._Z9cuda_gemmIiLi128ELi1ELi1ELi16ELi128ELi128ELi64ELi0ELi1EEviiiPT_S1_S1_iii,"ax",@progbits
	.align	128
        .global         _Z9cuda_gemmIiLi128ELi1ELi1ELi16ELi128ELi128ELi64ELi0ELi1EEviiiPT_S1_S1_iii
        .type           _Z9cuda_gemmIiLi128ELi1ELi1ELi16ELi128ELi128ELi64ELi0ELi1EEviiiPT_S1_S1_iii,@function
        .size           _Z9cuda_gemmIiLi128ELi1ELi1ELi16ELi128ELi128ELi64ELi0ELi1EEviiiPT_S1_S1_iii,(.L_x_39973 - _Z9cuda_gemmIiLi128ELi1ELi1ELi16ELi128ELi128ELi64ELi0ELi1EEviiiPT_S1_S1_iii)
        .other          _Z9cuda_gemmIiLi128ELi1ELi1ELi16ELi128ELi128ELi64ELi0ELi1EEviiiPT_S1_S1_iii,@"STO_CUDA_ENTRY STV_DEFAULT"
_Z9cuda_gemmIiLi128ELi1ELi1ELi16ELi128ELi128ELi64ELi0ELi1EEviiiPT_S1_S1_iii:
.text._Z9cuda_gemmIiLi128ELi1ELi1ELi16ELi128ELi128ELi64ELi0ELi1EEviiiPT_S1_S1_iii:
        /* <DEDUP_REMOVED lines=16> */
.L_x_37204:
[C---:B-1----:R-:W-:Y:S01]  /*0100*/  IMAD.IADD R3, R4.reuse, 0x1, R3 ;  /* 0x0000000104037824 */ /* 0x042fe200078e0203 */
[----:B------:R0:W-:Y:S04]  /*0110*/  STS [R0], RZ ;  /* 0x000000ff00007388 */ /* 0x0001e80000000800 */
[----:B------:R-:W-:Y:S01]  /*0120*/  ISETP.GE.U32.AND P1, PT, R3, 0x8, PT ;  /* 0x000000080300780c */ /* 0x000fe20003f26070 */
[----:B0-----:R-:W-:-:S12]  /*0130*/  IMAD R0, R4, 0x4, R0 ;  /* 0x0000000404007824 */ /* 0x001fd800078e0200 */
[----:B------:R-:W-:Y:S05]  /*0140*/  @!P1 BRA `(.L_x_37204) ;  /* 0xfffffffc00ec9947 */ /* 0x000fea000383ffff */
.L_x_37203:
[----:B------:R-:W-:Y:S05]  /*0150*/  BSYNC.RECONVERGENT B0 ;  /* 0x0000000000007941 */ /* 0x000fea0003800200 */
.L_x_37202:
        /* <DEDUP_REMOVED lines=15> */
.L_x_37205:
[----:B0-----:R0:W2:Y:S01]  /*0250*/  LDS R5, [R3] ;  /* 0x0000000003057984 */ /* 0x0010a20000000800 */
[----:B-1----:R-:W-:-:S05]  /*0260*/  IMAD.IADD R2, R4, 0x1, R2 ;  /* 0x0000000104027824 */ /* 0x002fca00078e0202 */
[----:B------:R-:W-:Y:S01]  /*0270*/  ISETP.GE.U32.AND P0, PT, R2, 0x8, PT ;  /* 0x000000080200780c */ /* 0x000fe20003f06070 */
[----:B0-----:R-:W-:Y:S01]  /*0280*/  IMAD R3, R4, 0x4, R3 ;  /* 0x0000000404037824 */ /* 0x001fe200078e0203 */
[----:B--2---:R0:W-:Y:S11]  /*0290*/  ATOM.E.ADD.STRONG.GPU PT, RZ, desc[UR6][R0.64], R5 ;  /* 0x8000000500ff798a */ /* 0x0041f600081ef106 */
[----:B------:R-:W-:Y:S05]  /*02a0*/  @!P0 BRA `(.L_x_37205) ;  /* 0xfffffffc00e88947 */ /* 0x000fea000383ffff */
[----:B------:R-:W-:Y:S05]  /*02b0*/  EXIT ;  /* 0x000000000000794d */ /* 0x000fea0003800000 */
.L_x_37206:
        /* <DEDUP_REMOVED lines=12> */
.L_x_39973:


//--------------------- .text._Z9cuda_gemmIiLi128ELi1ELi1ELi16ELi128ELi128ELi64ELi0ELi0EEviiiPT_S1_S1_iii --------------------------
	.section	.text._Z9cuda_gemmIiLi128ELi1ELi1ELi16ELi128ELi128ELi64ELi0ELi0EEviiiPT_S1_S1_iii,"ax",@progbits
	.align	128
        .global         _Z9cuda_gemmIiLi128ELi1ELi1ELi16ELi128ELi128ELi64ELi0ELi0EEviiiPT_S1_S1_iii
        .type           _Z9cuda_gemmIiLi128ELi1ELi1ELi16ELi128ELi128ELi64ELi0ELi0EEviiiPT_S1_S1_iii,@function
        .size           _Z9cuda_gemmIiLi128ELi1ELi1ELi16ELi128ELi128ELi64ELi0ELi0EEviiiPT_S1_S1_iii,(.L_x_39226 - _Z9cuda_gemmIiLi128ELi1ELi1ELi16ELi128ELi128ELi64ELi0ELi0EEviiiPT_S1_S1_iii)
        .other          _Z9cuda_gemmIiLi128ELi1ELi1ELi16ELi128ELi128ELi64ELi0ELi0EEviiiPT_S1_S1_iii,@"STO_CUDA_ENTRY STV_DEFAULT"
_Z9cuda_gemmIiLi128ELi1ELi1ELi16ELi128ELi128ELi64ELi0ELi0EEviiiPT_S1_S1_iii:
.text._Z9cuda_gemmIiLi128ELi1ELi1ELi16ELi128ELi128ELi64ELi0ELi0EEviiiPT_S1_S1_iii:
        /* <DEDUP_REMOVED lines=57> */
[--C-:B------:R-:W-:Y:S01]  /*0390*/  SHF.R.U32.HI R3, RZ, 0x4, R47.reuse ;  /* 0x00000004ff037819 */ /* 0x100fe2000001162f */
[----:B------:R-:W-:Y:S01]  /*03a0*/  IMAD.U32 R27, RZ, RZ, UR13 ;  /* 0x0000000dff1b7e24 */ /* 0x000fe2000f8e00ff */
[----:B------:R-:W0:Y:S01]  /*03b0*/  S2UR UR5, SR_CTAID.X ;  /* 0x00000000000579c3 */ /* 0x000e220000002500 */
[----:B------:R-:W-:Y:S01]  /*03c0*/  IMAD R45, R0, UR10, R47 ;  /* 0x0000000a002d7c24 */ /* 0x000fe2000f8e022f */
[----:B------:R-:W-:Y:S01]  /*03d0*/  LOP3.LUT R0, R47, 0xf, RZ, 0xc0, !PT ;  /* 0x0000000f2f007812 */ /* 0x000fe200078ec0ff */
[----:B------:R-:W1:Y:S01]  /*03e0*/  LDCU UR14, c[0x0][0x360] ;  /* 0x00006c00ff0e77ac */ /* 0x000e620008000800 */
[----:B------:R-:W-:Y:S02]  /*03f0*/  BSSY.RECONVERGENT B0, `(.L_x_37207) ;  /* 0x000002f000007945 */ /* 0x000fe40003800200 */
[----:B------:R-:W-:Y:S01]  /*0400*/  SHF.R.U32.HI R45, RZ, 0x1, R45 ;  /* 0x00000001ff2d7819 */ /* 0x000fe2000001162d */
[----:B------:R-:W-:Y:S01]  /*0410*/  IMAD R28, R0, 0x21, R3 ;  /* 0x00000021001c7824 */ /* 0x000fe200078e0203 */
[----:B------:R-:W2:Y:S02]  /*0420*/  S2UR UR6, SR_CTAID.Z ;  /* 0x00000000000679c3 */ /* 0x000ea40000002700 */
[----:B------:R-:W-:-:S04]  /*0430*/  LOP3.LUT R26, R45, 0xf, RZ, 0xc0, !PT ;  /* 0x0000000f2d1a7812 */ /* 0x000fc800078ec0ff */
[C---:B------:R-:W-:Y:S01]  /*0440*/  IADD3 R43, PT, PT, R26.reuse, 0x2, RZ ;  /* 0x000000021a2b7810 */ /* 0x040fe20007ffe0ff */
        /* <DEDUP_REMOVED lines=8> */
[----:B------:R-:W-:Y:S01]  /*04d0*/  VIADD R38, R26, 0x7 ;  /* 0x000000071a267836 */ /* 0x000fe20000000000 */
[----:B------:R-:W-:Y:S01]  /*04e0*/  SEL R3, R27, RZ, P0 ;  /* 0x000000ff1b037207 */ /* 0x000fe20000000000 */
[----:B0-----:R-:W-:Y:S01]  /*04f0*/  USHF.R.U32.HI UR4, URZ, 0x1, UR5 ;  /* 0x00000001ff047899 */ /* 0x001fe20008011605 */
[----:B------:R-:W-:Y:S01]  /*0500*/  ISETP.GE.AND P0, PT, R41, UR13, PT ;  /* 0x0000000d29007c0c */ /* 0x000fe2000bf06270 */
[----:B------:R-:W-:Y:S01]  /*0510*/  IMAD.IADD R43, R43, 0x1, -R0 ;  /* 0x000000012b2b7824 */ /* 0x000fe200078e0a00 */
[----:B------:R-:W-:Y:S01]  /*0520*/  IADD3 R44, PT, PT, R44, -R3, RZ ;  /* 0x800000032c2c7210 */ /* 0x000fe20007ffe0ff */
[----:B------:R-:W-:Y:S01]  /*0530*/  ULOP3.LUT UR5, UR5, 0x1, URZ, 0xc0, !UPT ;  /* 0x0000000105057892 */ /* 0x000fe2000f8ec0ff */
[----:B------:R-:W-:-:S02]  /*0540*/  SEL R0, R27, RZ, P0 ;  /* 0x000000ff1b007207 */ /* 0x000fc40000000000 */
[----:B------:R-:W-:Y:S02]  /*0550*/  ISETP.GE.AND P0, PT, R40, UR13, PT ;  /* 0x0000000d28007c0c */ /* 0x000fe4000bf06270 */
[----:B------:R-:W-:Y:S01]  /*0560*/  ISETP.GE.AND P2, PT, R42, UR13, PT ;  /* 0x0000000d2a007c0c */ /* 0x000fe2000bf46270 */
[----:B------:R-:W-:Y:S01]  /*0570*/  IMAD.IADD R41, R41, 0x1, -R0 ;  /* 0x0000000129297824 */ /* 0x000fe200078e0a00 */
[----:B------:R-:W-:Y:S02]  /*0580*/  SEL R3, R27, RZ, P0 ;  /* 0x000000ff1b037207 */ /* 0x000fe40000000000 */
[----:B------:R-:W-:Y:S02]  /*0590*/  ISETP.GT.U32.AND P0, PT, R47, 0x7, PT ;  /* 0x000000072f00780c */ /* 0x000fe40003f04070 */
[----:B------:R-:W-:Y:S01]  /*05a0*/  SEL R5, R27, RZ, P2 ;  /* 0x000000ff1b057207 */ /* 0x000fe20001000000 */
[----:B------:R-:W-:Y:S01]  /*05b0*/  IMAD.IADD R40, R40, 0x1, -R3 ;  /* 0x0000000128287824 */ /* 0x000fe200078e0a03 */
[----:B------:R-:W-:-:S02]  /*05c0*/  ISETP.GE.AND P2, PT, R38, UR13, PT ;  /* 0x0000000d26007c0c */ /* 0x000fc4000bf46270 */
[----:B------:R-:W-:Y:S01]  /*05d0*/  ISETP.GE.AND P1, PT, R39, UR13, PT ;  /* 0x0000000d27007c0c */ /* 0x000fe2000bf26270 */
[----:B------:R-:W-:Y:S01]  /*05e0*/  IMAD.IADD R42, R42, 0x1, -R5 ;  /* 0x000000012a2a7824 */ /* 0x000fe200078e0a05 */
[C---:B------:R-:W-:Y:S02]  /*05f0*/  SEL R5, R27.reuse, RZ, P2 ;  /* 0x000000ff1b057207 */ /* 0x040fe40001000000 */
[----:B------:R-:W-:-:S03]  /*0600*/  SEL R0, R27, RZ, P1 ;  /* 0x000000ff1b007207 */ /* 0x000fc60000800000 */
[----:B------:R-:W-:Y:S01]  /*0610*/  IMAD.IADD R38, R38, 0x1, -R5 ;  /* 0x0000000126267824 */ /* 0x000fe200078e0a05 */
[----:B------:R-:W-:Y:S01]  /*0620*/  IADD3 R39, PT, PT, R39, -R0, RZ ;  /* 0x8000000027277210 */ /* 0x000fe20007ffe0ff */
[----:B-12---:R-:W-:Y:S06]  /*0630*/  @P0 BRA `(.L_x_37208) ;  /* 0x0000000000280947 */ /* 0x006fec0003800000 */
[----:B------:R-:W0:Y:S01]  /*0640*/  S2R R3, SR_CgaCtaId ;  /* 0x0000000000037919 */ /* 0x000e220000008800 */
[----:B------:R-:W-:-:S05]  /*0650*/  MOV R0, 0x400 ;  /* 0x0000040000007802 */ /* 0x000fca0000000f00 */
[----:B------:R-:W-:Y:S02]  /*0660*/  VIADD R2, R0, 0x900 ;  /* 0x0000090000027836 */ /* 0x000fe40000000000 */
[----:B------:R-:W-:-:S03]  /*0670*/  IMAD.MOV.U32 R0, RZ, RZ, R47 ;  /* 0x000000ffff007224 */ /* 0x000fc600078e002f */
[----:B0-----:R-:W-:-:S07]  /*0680*/  LEA R3, R3, R2, 0x18 ;  /* 0x0000000203037211 */ /* 0x001fce00078ec0ff */
.L_x_37209:
[C---:B------:R-:W-:Y:S01]  /*0690*/  LEA R2, R0.reuse, R3, 0x2 ;  /* 0x0000000300027211 */ /* 0x040fe200078e10ff */
[----:B------:R-:W-:-:S04]  /*06a0*/  VIADD R0, R0, UR14 ;  /* 0x0000000e00007c36 */ /* 0x000fc80008000000 */
[----:B------:R0:W-:Y:S01]  /*06b0*/  STS [R2], RZ ;  /* 0x000000ff02007388 */ /* 0x0001e20000000800 */
[----:B------:R-:W-:-:S13]  /*06c0*/  ISETP.GE.U32.AND P0, PT, R0, 0x8, PT ;  /* 0x000000080000780c */ /* 0x000fda0003f06070 */
[----:B0-----:R-:W-:Y:S05]  /*06d0*/  @!P0 BRA `(.L_x_37209) ;  /* 0xfffffffc00ec8947 */ /* 0x001fea000383ffff */
.L_x_37208:
[----:B------:R-:W-:Y:S05]  /*06e0*/  BSYNC.RECONVERGENT B0 ;  /* 0x0000000000007941 */ /* 0x000fea0003800200 */
.L_x_37207:
[C---:B------:R-:W-:Y:S01]  /*06f0*/  VIADD R36, R26.reuse, 0x9 ;  /* 0x000000091a247836 */ /* 0x040fe20000000000 */
[----:B------:R-:W0:Y:S01]  /*0700*/  S2UR UR12, SR_CgaCtaId ;  /* 0x00000000000c79c3 */ /* 0x000e220000008800 */
        /* <DEDUP_REMOVED lines=8> */
[----:B------:R-:W-:Y:S01]  /*0790*/  VIADD R34, R26, 0xb ;  /* 0x0000000b1a227836 */ /* 0x000fe20000000000 */
[----:B------:R-:W-:Y:S01]  /*07a0*/  SEL R0, R27, RZ, P0 ;  /* 0x000000ff1b007207 */ /* 0x000fe20000000000 */
[----:B------:R-:W1:Y:S01]  /*07b0*/  LDCU UR8, c[0x0][0x388] ;  /* 0x00007100ff0877ac */ /* 0x000e620008000800 */
[----:B------:R-:W-:Y:S01]  /*07c0*/  ISETP.GE.AND P1, PT, R32, UR13, PT ;  /* 0x0000000d20007c0c */ /* 0x000fe2000bf26270 */
[----:B------:R-:W-:Y:S01]  /*07d0*/  IMAD.IADD R36, R36, 0x1, -R3 ;  /* 0x0000000124247824 */ /* 0x000fe200078e0a03 */
[----:B------:R-:W-:Y:S01]  /*07e0*/  ISETP.GE.AND P0, PT, R33, UR13, PT ;  /* 0x0000000d21007c0c */ /* 0x000fe2000bf06270 */
[----:B------:R-:W-:Y:S01]  /*07f0*/  IMAD.IADD R37, R37, 0x1, -R0 ;  /* 0x0000000125257824 */ /* 0x000fe200078e0a00 */
[----:B------:R-:W-:Y:S01]  /*0800*/  ISETP.GE.AND P2, PT, R35, UR13, PT ;  /* 0x0000000d23007c0c */ /* 0x000fe2000bf46270 */
[----:B------:R-:W-:Y:S01]  /*0810*/  IMAD.SHL.U32 R29, R47, 0x10, RZ ;  /* 0x000000102f1d7824 */ /* 0x000fe200078e00ff */
        /* <DEDUP_REMOVED lines=16> */
[----:B------:R-:W-:Y:S01]  /*0920*/  SEL R5, R27, RZ, P3 ;  /* 0x000000ff1b057207 */ /* 0x000fe20001800000 */
[----:B------:R-:W-:Y:S01]  /*0930*/  VIADD R9, R45, 0xa ;  /* 0x0000000a2d097836 */ /* 0x000fe20000000000 */
[----:B------:R-:W-:Y:S01]  /*0940*/  IADD3 R35, PT, PT, R35, -R2, RZ ;  /* 0x8000000223237210 */ /* 0x000fe20007ffe0ff */
[----:B------:R-:W-:Y:S01]  /*0950*/  IMAD.IADD R30, R30, 0x1, -R3 ;  /* 0x000000011e1e7824 */ /* 0x000fe200078e0a03 */
[----:B------:R-:W-:Y:S01]  /*0960*/  SEL R2, R27, RZ, P2 ;  /* 0x000000ff1b027207 */ /* 0x000fe20001000000 */
[----:B------:R-:W-:Y:S01]  /*0970*/  IMAD.IADD R34, R34, 0x1, -R5 ;  /* 0x0000000122227824 */ /* 0x000fe200078e0a05 */
[C---:B------:R-:W-:Y:S01]  /*0980*/  IADD3 R6, PT, PT, R45.reuse, 0x6, RZ ;  /* 0x000000062d067810 */ /* 0x040fe20007ffe0ff */
[----:B------:R-:W-:Y:S01]  /*0990*/  VIADD R3, R45, 0x3 ;  /* 0x000000032d037836 */ /* 0x000fe20000000000 */
[----:B------:R-:W-:Y:S01]  /*09a0*/  IADD3 R31, PT, PT, R31, -R2, RZ ;  /* 0x800000021f1f7210 */ /* 0x000fe20007ffe0ff */
[C---:B------:R-:W-:Y:S01]  /*09b0*/  VIADD R5, R45.reuse, 0x5 ;  /* 0x000000052d057836 */ /* 0x040fe20000000000 */
[C---:B------:R-:W-:Y:S01]  /*09c0*/  ISETP.GE.AND P0, PT, R26.reuse, UR13, PT ;  /* 0x0000000d1a007c0c */ /* 0x040fe2000bf06270 */
[C---:B------:R-:W-:Y:S01]  /*09d0*/  VIADD R23, R45.reuse, 0xe ;  /* 0x0000000e2d177836 */ /* 0x040fe20000000000 */
[C---:B------:R-:W-:Y:S01]  /*09e0*/  IADD3 R10, PT, PT, R45.reuse, 0xb, RZ ;  /* 0x0000000b2d0a7810 */ /* 0x040fe20007ffe0ff */
[----:B------:R-:W-:Y:S01]  /*09f0*/  UMOV UR7, 0x400 ;  /* 0x0000040000077882 */ /* 0x000fe20000000000 */
[C---:B------:R-:W-:Y:S01]  /*0a00*/  IADD3 R2, PT, PT, R45.reuse, 0x2, RZ ;  /* 0x000000022d027810 */ /* 0x040fe20007ffe0ff */
[----:B0-----:R-:W-:Y:S01]  /*0a10*/  ULEA UR7, UR12, UR7, 0x18 ;  /* 0x000000070c077291 */ /* 0x001fe2000f8ec0ff */
[----:B------:R-:W-:Y:S01]  /*0a20*/  IADD3 R22, PT, PT, R45, -0x1, RZ ;  /* 0xffffffff2d167810 */ /* 0x000fe20007ffe0ff */
[----:B------:R-:W-:Y:S01]  /*0a30*/  ULEA UR6, UR6, UR4, 0x2 ;  /* 0x0000000406067291 */ /* 0x000fe2000f8e10ff */
[----:B------:R-:W-:Y:S01]  /*0a40*/  LOP3.LUT R29, R29, 0x10, RZ, 0xc0, !PT ;  /* 0x000000101d1d7812 */ /* 0x000fe200078ec0ff */
[----:B------:R-:W-:Y:S01]  /*0a50*/  UPRMT UR12, UR10, 0x9910, URZ ;  /* 0x000099100a0c7896 */ /* 0x000fe200080000ff */
[----:B------:R-:W-:Y:S01]  /*0a60*/  SEL R27, R27, RZ, P0 ;  /* 0x000000ff1b1b7207 */ /* 0x000fe20000000000 */
[----:B------:R-:W-:Y:S01]  /*0a70*/  USHF.L.U32 UR6, UR6, 0x4, URZ ;  /* 0x0000000406067899 */ /* 0x000fe200080006ff */
[----:B------:R-:W-:-:S02]  /*0a80*/  LOP3.LUT R12, R26, 0x8, RZ, 0x3c, !PT ;  /* 0x000000081a0c7812 */ /* 0x000fc400078e3cff */
[----:B------:R-:W-:Y:S01]  /*0a90*/  LOP3.LUT R6, R6, 0xf, RZ, 0xc0, !PT ;  /* 0x0000000f06067812 */ /* 0x000fe200078ec0ff */
[----:B------:R-:W-:Y:S01]  /*0aa0*/  IMAD.IADD R27, R26, 0x1, -R27 ;  /* 0x000000011a1b7824 */ /* 0x000fe200078e0a1b */
        /* <DEDUP_REMOVED lines=21> */
[----:B-1----:R-:W-:Y:S01]  /*0c00*/  UIMAD UR6, UR9, UR8, UR6 ;  /* 0x00000008090672a4 */ /* 0x002fe2000f8e0206 */
[----:B------:R-:W-:Y:S01]  /*0c10*/  LOP3.LUT R50, R9, 0xf, RZ, 0xc0, !PT ;  /* 0x0000000f09327812 */ /* 0x000fe200078ec0ff */
[----:B------:R-:W-:Y:S01]  /*0c20*/  IMAD.IADD R9, R29, 0x1, R24 ;  /* 0x000000011d097824 */ /* 0x000fe200078e0218 */
[----:B------:R-:W-:-:S02]  /*0c30*/  LOP3.LUT R23, R23, 0xf, RZ, 0xc0, !PT ;  /* 0x0000000f17177812 */ /* 0x000fc400078ec0ff */
[C---:B------:R-:W-:Y:S01]  /*0c40*/  IADD3 R20, PT, PT, R29.reuse, R0, RZ ;  /* 0x000000001d147210 */ /* 0x040fe20007ffe0ff */
[----:B------:R-:W-:Y:S01]  /*0c50*/  IMAD.IADD R0, R29, 0x1, R22 ;  /* 0x000000011d007824 */ /* 0x000fe200078e0216 */
[----:B------:R-:W-:Y:S02]  /*0c60*/  LOP3.LUT R48, R47, 0x1, RZ, 0xc0, !PT ;  /* 0x000000012f307812 */ /* 0x000fe400078ec0ff */
[----:B------:R-:W-:Y:S02]  /*0c70*/  LEA R28, R28, UR7, 0x2 ;  /* 0x000000071c1c7c11 */ /* 0x000fe4000f8e10ff */
[C---:B------:R-:W-:Y:S02]  /*0c80*/  IADD3 R16, PT, PT, R29.reuse, R16, RZ ;  /* 0x000000101d107210 */ /* 0x040fe40007ffe0ff */
[C---:B------:R-:W-:Y:S02]  /*0c90*/  IADD3 R12, PT, PT, R29.reuse, R50, RZ ;  /* 0x000000321d0c7210 */ /* 0x040fe40007ffe0ff */
[----:B------:R-:W-:-:S02]  /*0ca0*/  IADD3 R8, PT, PT, R29, R23, RZ ;  /* 0x000000171d087210 */ /* 0x000fc40007ffe0ff */
[----:B------:R-:W-:-:S07]  /*0cb0*/  MOV R6, 0xcd0 ;  /* 0x00000cd000067802 */ /* 0x000fce0000000f00 */
[----:B------:R-:W-:Y:S05]  /*0cc0*/  CALL.REL.NOINC `($__internal_723_$__cuda_sm20_div_s16) ;  /* 0x0000002000b47944 */ /* 0x000fea0003c00000 */
[----:B------:R-:W0:Y:S01]  /*0cd0*/  LDCU UR8, c[0x0][0x3a8] ;  /* 0x00007500ff0877ac */ /* 0x000e220008000800 */
[----:B------:R-:W-:Y:S01]  /*0ce0*/  ISETP.NE.AND P2, PT, R48, RZ, PT ;  /* 0x000000ff3000720c */ /* 0x000fe20003f45270 */
[----:B------:R-:W-:Y:S01]  /*0cf0*/  IMAD.MOV.U32 R49, RZ, RZ, RZ ;  /* 0x000000ffff317224 */ /* 0x000fe200078e00ff */
[----:B------:R-:W-:Y:S01]  /*0d00*/  PLOP3.LUT P0, PT, PT, PT, PT, 0x80, 0x8 ;  /* 0x000000000008781c */ /* 0x000fe20003f0f070 */
[----:B------:R-:W1:Y:S01]  /*0d10*/  LDCU.64 UR12, c[0x0][0x358] ;  /* 0x00006b00ff0c77ac */ /* 0x000e620008000a00 */
[----:B------:R-:W-:Y:S01]  /*0d20*/  LOP3.LUT R48, R47, 0x1f, RZ, 0xc0, !PT ;  /* 0x0000001f2f307812 */ /* 0x000fe200078ec0ff */
[----:B------:R-:W2:Y:S01]  /*0d30*/  LDCU UR16, c[0x0][0x3a8] ;  /* 0x00007500ff1077ac */ /* 0x000ea20008000800 */
[----:B------:R-:W-:Y:S02]  /*0d40*/  UPRMT UR10, UR7, 0x9910, URZ ;  /* 0x00009910070a7896 */ /* 0x000fe400080000ff */
[----:B0-----:R-:W-:-:S04]  /*0d50*/  UISETP.LT.AND UP0, UPT, UR8, 0x10, UPT ;  /* 0x000000100800788c */ /* 0x001fc8000bf01270 */
[----:B-1----:R-:W-:-:S12]  /*0d60*/  USEL UR8, UR8, 0x10, UP0 ;  /* 0x0000001008087887 */ /* 0x002fd80008000000 */
.L_x_37249:
[----:B------:R-:W-:Y:S01]  /*0d70*/  ISETP.NE.AND P1, PT, R47, RZ, PT ;  /* 0x000000ff2f00720c */ /* 0x000fe20003f25270 */
[----:B0-----:R-:W0:Y:S01]  /*0d80*/  S2UR UR7, SR_CTAID.Z ;  /* 0x00000000000779c3 */ /* 0x001e220000002700 */
[----:B------:R-:W1:Y:S11]  /*0d90*/  LDCU UR15, c[0x0][0x3a8] ;  /* 0x00007500ff0f77ac */ /* 0x000e760008000800 */
[----:B------:R-:W3:Y:S01]  /*0da0*/  @!P1 LDC.64 R2, c[0x0][0x390] ;  /* 0x0000e400ff029b82 */ /* 0x000ee20000000a00 */
[----:B------:R-:W-:-:S04]  /*0db0*/  @!P1 VIADD R5, R49, UR6 ;  /* 0x0000000631059c36 */ /* 0x000fc80008000000 */
[----:B---3--:R-:W-:-:S05]  /*0dc0*/  @!P1 IMAD.WIDE R2, R5, 0x4, R2 ;  /* 0x0000000405029825 */ /* 0x008fca00078e0202 */
[----:B------:R3:W4:Y:S01]  /*0dd0*/  @!P1 LDG.E.128 R4, desc[UR12][R2.64] ;  /* 0x0000000c02049981 */ /* 0x000722000c1e1d00 */
[----:B------:R-:W-:Y:S01]  /*0de0*/  @!P1 MOV R50, 0x400 ;  /* 0x0000040000329802 */ /* 0x000fe20000000f00 */
[----:B0-----:R-:W-:Y:S01]  /*0df0*/  USHF.L.U32 UR7, UR7, 0x6, URZ ;  /* 0x0000000607077899 */ /* 0x001fe200080006ff */
[----:B------:R-:W-:Y:S01]  /*0e00*/  LOP3.LUT R52, R47, 0xf, RZ, 0xc0, !PT ;  /* 0x0000000f2f347812 */ /* 0x000fe200078ec0ff */
[----:B------:R-:W0:Y:S01]  /*0e10*/  @!P1 S2R R51, SR_CgaCtaId ;  /* 0x0000000000339919 */ /* 0x000e220000008800 */
[----:B------:R-:W-:-:S05]  /*0e20*/  MOV R53, UR5 ;  /* 0x0000000500357c02 */ /* 0x000fca0008000f00 */
[----:B---3--:R-:W-:Y:S01]  /*0e30*/  IMAD R3, R53, 0x40, R52 ;  /* 0x0000004035037824 */ /* 0x008fe200078e0234 */
[----:B0-----:R-:W-:Y:S02]  /*0e40*/  @!P1 LEA R51, R51, R50, 0x18 ;  /* 0x0000003233339211 */ /* 0x001fe400078ec0ff */
[----:B------:R-:W-:-:S04]  /*0e50*/  SHF.R.U32.HI R50, RZ, 0x4, R47 ;  /* 0x00000004ff327819 */ /* 0x000fc8000001162f */
[----:B------:R-:W-:-:S05]  /*0e60*/  LOP3.LUT R2, R50, UR7, RZ, 0xfc, !PT ;  /* 0x0000000732027c12 */ /* 0x000fca000f8efcff */
[----:B------:R-:W-:Y:S02]  /*0e70*/  IMAD.IADD R2, R2, 0x1, R49 ;  /* 0x0000000102027824 */ /* 0x000fe400078e0231 */
[----:B------:R-:W-:Y:S02]  /*0e80*/  IMAD.MOV.U32 R49, RZ, RZ, RZ ;  /* 0x000000ffff317224 */ /* 0x000fe400078e00ff */
[----:B-1----:R-:W-:Y:S01]  /*0e90*/  IMAD R50, R2, UR15, R3 ;  /* 0x0000000f02327c24 */ /* 0x002fe2000f8e0203 */
[----:B----4-:R0:W-:Y:S01]  /*0ea0*/  @!P1 STS.128 [R51+0x880], R4 ;  /* 0x0008800433009388 */ /* 0x0101e20000000c00 */
[----:B------:R-:W-:-:S13]  /*0eb0*/  PLOP3.LUT P1, PT, P0, PT, PT, 0x80, 0x8 ;  /* 0x000000000008781c */ /* 0x000fda000072f070 */
.L_x_37248:
[----:B0-----:R-:W-:Y:S01]  /*0ec0*/  SHF.R.U32.HI R4, RZ, 0x4, R47 ;  /* 0x00000004ff047819 */ /* 0x001fe2000001162f */
[----:B------:R-:W-:Y:S01]  /*0ed0*/  IMAD.MOV.U32 R6, RZ, RZ, R28 ;  /* 0x000000ffff067224 */ /* 0x000fe200078e001c */
[----:B------:R-:W-:-:S07]  /*0ee0*/  IADD3 R5, PT, PT, R50, R49, RZ ;  /* 0x0000003132057210 */ /* 0x000fce0007ffe0ff */
.L_x_37210:
[----:B------:R-:W0:Y:S02]  /*0ef0*/  LDC.64 R2, c[0x0][0x398] ;  /* 0x0000e600ff027b82 */ /* 0x000e240000000a00 */
[----:B0-----:R-:W-:-:S06]  /*0f00*/  IMAD.WIDE R2, R5, 0x4, R2 ;  /* 0x0000000405027825 */ /* 0x001fcc00078e0202 */
[----:B------:R-:W3:Y:S01]  /*0f10*/  LDG.E R3, desc[UR12][R2.64] ;  /* 0x0000000c02037981 */ /* 0x000ee2000c1e1900 */
[----:B------:R-:W-:Y:S01]  /*0f20*/  IMAD.U32 R7, RZ, RZ, UR14 ;  /* 0x0000000eff077e24 */ /* 0x000fe2000f8e00ff */
[----:B------:R-:W-:Y:S01]  /*0f30*/  USHF.R.U32.HI UR7, URZ, 0x4, UR14 ;  /* 0x00000004ff077899 */ /* 0x000fe2000801160e */
[----:B--2---:R-:W-:-:S03]  /*0f40*/  IMAD.U32 R52, RZ, RZ, UR16 ;  /* 0x00000010ff347e24 */ /* 0x004fc6000f8e00ff */
[----:B------:R-:W-:Y:S02]  /*0f50*/  LEA.HI R4, R7, R4, RZ, 0x1c ;  /* 0x0000000407047211 */ /* 0x000fe400078fe0ff */
[----:B------:R-:W-:Y:S01]  /*0f60*/  MOV R7, UR7 ;  /* 0x0000000700077c02 */ /* 0x000fe20008000f00 */
[----:B------:R-:W-:Y:S01]  /*0f70*/  IMAD R5, R52, UR7, R5 ;  /* 0x0000000734057c24 */ /* 0x000fe2000f8e0205 */
[----:B------:R-:W-:Y:S01]  /*0f80*/  ISETP.GE.U32.AND P0, PT, R4, 0x20, PT ;  /* 0x000000200400780c */ /* 0x000fe20003f06070 */
[----:B---3--:R0:W-:Y:S02]  /*0f90*/  STS [R6], R3 ;  /* 0x0000000306007388 */ /* 0x0081e40000000800 */
[----:B0-----:R-:W-:-:S10]  /*0fa0*/  IMAD R6, R7, 0x4, R6 ;  /* 0x0000000407067824 */ /* 0x001fd400078e0206 */
        /* <DEDUP_REMOVED lines=8> */
.L_x_37247:
[----:B0-----:R-:W0:Y:S01]  /*1030*/  S2R R5, SR_CgaCtaId ;  /* 0x0000000000057919 */ /* 0x001e220000008800 */
[C---:B------:R-:W-:Y:S01]  /*1040*/  VIADD R2, R45.reuse, 0x1 ;  /* 0x000000012d027836 */ /* 0x040fe20000000000 */
[----:B------:R-:W-:Y:S01]  /*1050*/  MOV R54, 0x400 ;  /* 0x0000040000367802 */ /* 0x000fe20000000f00 */
[C---:B------:R-:W-:Y:S01]  /*1060*/  VIADD R60, R45.reuse, 0x7 ;  /* 0x000000072d3c7836 */ /* 0x040fe20000000000 */
[C---:B------:R-:W-:Y:S01]  /*1070*/  IADD3 R52, PT, PT, R45.reuse, R6, RZ ;  /* 0x000000062d347210 */ /* 0x040fe20007ffe0ff */
[C---:B------:R-:W-:Y:S01]  /*1080*/  VIADD R7, R45.reuse, 0x3 ;  /* 0x000000032d077836 */ /* 0x040fe20000000000 */
[C---:B------:R-:W-:Y:S01]  /*1090*/  LOP3.LUT R3, R45.reuse, 0xf, RZ, 0xc0, !PT ;  /* 0x0000000f2d037812 */ /* 0x040fe200078ec0ff */
[C---:B------:R-:W-:Y:S01]  /*10a0*/  VIADD R66, R45.reuse, 0xb ;  /* 0x0000000b2d427836 */ /* 0x040fe20000000000 */
[C---:B------:R-:W-:Y:S01]  /*10b0*/  IADD3 R62, PT, PT, R45.reuse, 0x9, RZ ;  /* 0x000000092d3e7810 */ /* 0x040fe20007ffe0ff */
        /* <DEDUP_REMOVED lines=10> */
[----:B------:R-:W-:Y:S01]  /*1160*/  USHF.L.U32 UR7, UR11, 0x1, URZ ;  /* 0x000000010b077899 */ /* 0x000fe200080006ff */
[----:B------:R-:W-:-:S02]  /*1170*/  LEA R60, R52, R29, 0x5 ;  /* 0x0000001d343c7211 */ /* 0x000fc400078e28ff */
[----:B------:R-:W-:Y:S02]  /*1180*/  LOP3.LUT R67, R62, 0xf, RZ, 0xc0, !PT ;  /* 0x0000000f3e437812 */ /* 0x000fe400078ec0ff */
        /* <DEDUP_REMOVED lines=25> */
[----:B------:R-:W-:Y:S01]  /*1320*/  IMAD.IADD R60, R22, 0x1, R60 ;  /* 0x00000001163c7824 */ /* 0x000fe200078e023c */
        /* <DEDUP_REMOVED lines=38> */
[----:B------:R-:W-:Y:S01]  /*1590*/  LEA R65, R5, R54, 0x18 ;  /* 0x0000003605417211 */ /* 0x000fe200078ec0ff */
[----:B------:R-:W-:Y:S01]  /*15a0*/  IMAD.MOV.U32 R54, RZ, RZ, R46 ;  /* 0x000000ffff367224 */ /* 0x000fe200078e002e */
[----:B0--345:R-:W-:-:S09]  /*15b0*/  @!P2 LEA R5, R67, R66, 0x18 ;  /* 0x000000424305a211 */ /* 0x039fd200078ec0ff */
.L_x_37246:
[----:B0-----:R-:W-:-:S05]  /*15c0*/  IMAD R67, R54, 0x84, R65 ;  /* 0x0000008436437824 */ /* 0x001fca00078e0241 */
[----:B------:R-:W-:Y:S01]  /*15d0*/  LEA R68, R48, R67, 0x2 ;  /* 0x0000004330447211 */ /* 0x000fe200078e10ff */
        /* <DEDUP_REMOVED lines=9> */
.L_x_37252:
[----:B-1----:R-:W-:-:S07]  /*1670*/  IMAD R66, R56, R69, RZ ;  /* 0x0000004538427224 */ /* 0x002fce00078e02ff */
.L_x_37214:
[----:B------:R-:W-:-:S13]  /*1680*/  ISETP.GE.AND P4, PT, R67, 0x2, PT ;  /* 0x000000024300780c */ /* 0x000fda0003f86270 */
[----:B------:R-:W-:Y:S05]  /*1690*/  @!P4 BRA `(.L_x_37216) ;  /* 0x000000000010c947 */ /* 0x000fea0003800000 */
[----:B------:R-:W-:-:S03]  /*16a0*/  UMOV UR7, 0xffffffff ;  /* 0xffffffff00077882 */ /* 0x000fc60000000000 */
[----:B------:R-:W-:Y:S05]  /*16b0*/  BRA.DIV UR7, `(.L_x_37217) ;  /* 0x0000001207187947 */ /* 0x000fea000b800000 */
[----:B------:R1:W2:Y:S02]  /*16c0*/  SHFL.IDX PT, R69, R68, R44, 0x1f ;  /* 0x00001f2c44457589 */ /* 0x0002a400000e0000 */
.L_x_37255:
[----:B--2---:R-:W-:-:S07]  /*16d0*/  IMAD R66, R57, R69, R66 ;  /* 0x0000004539427224 */ /* 0x004fce00078e0242 */
.L_x_37216:
[----:B------:R-:W-:-:S13]  /*16e0*/  ISETP.GE.AND P4, PT, R67, 0x3, PT ;  /* 0x000000034300780c */ /* 0x000fda0003f86270 */
[----:B------:R-:W-:Y:S05]  /*16f0*/  @!P4 BRA `(.L_x_37218) ;  /* 0x000000000010c947 */ /* 0x000fea0003800000 */
[----:B------:R-:W-:-:S03]  /*1700*/  UMOV UR7, 0xffffffff ;  /* 0xffffffff00077882 */ /* 0x000fc60000000000 */
[----:B------:R-:W-:Y:S05]  /*1710*/  BRA.DIV UR7, `(.L_x_37219) ;  /* 0x0000001207247947 */ /* 0x000fea000b800000 */
[----:B------:R2:W3:Y:S02]  /*1720*/  SHFL.IDX PT, R69, R68, R43, 0x1f ;  /* 0x00001f2b44457589 */ /* 0x0004e400000e0000 */
.L_x_37258:
[----:B---3--:R-:W-:-:S07]  /*1730*/  IMAD R66, R58, R69, R66 ;  /* 0x000000453a427224 */ /* 0x008fce00078e0242 */
.L_x_37218:
[----:B------:R-:W-:-:S13]  /*1740*/  ISETP.GE.AND P4, PT, R67, 0x4, PT ;  /* 0x000000044300780c */ /* 0x000fda0003f86270 */
[----:B------:R-:W-:Y:S05]  /*1750*/  @!P4 BRA `(.L_x_37220) ;  /* 0x000000000010c947 */ /* 0x000fea0003800000 */
[----:B------:R-:W-:-:S03]  /*1760*/  UMOV UR7, 0xffffffff ;  /* 0xffffffff00077882 */ /* 0x000fc60000000000 */
[----:B------:R-:W-:Y:S05]  /*1770*/  BRA.DIV UR7, `(.L_x_37221) ;  /* 0x0000001207307947 */ /* 0x000fea000b800000 */
[----:B------:R3:W4:Y:S02]  /*1780*/  SHFL.IDX PT, R69, R68, R42, 0x1f ;  /* 0x00001f2a44457589 */ /* 0x00072400000e0000 */
.L_x_37261:
[----:B----4-:R-:W-:-:S07]  /*1790*/  IMAD R66, R59, R69, R66 ;  /* 0x000000453b427224 */ /* 0x010fce00078e0242 */
.L_x_37220:
[----:B------:R-:W-:-:S13]  /*17a0*/  ISETP.GE.AND P4, PT, R67, 0x5, PT ;  /* 0x000000054300780c */ /* 0x000fda0003f86270 */
[----:B------:R-:W-:Y:S05]  /*17b0*/  @!P4 BRA `(.L_x_37222) ;  /* 0x000000000010c947 */ /* 0x000fea0003800000 */
[----:B------:R-:W-:-:S03]  /*17c0*/  UMOV UR7, 0xffffffff ;  /* 0xffffffff00077882 */ /* 0x000fc60000000000 */
[----:B------:R-:W-:Y:S05]  /*17d0*/  BRA.DIV UR7, `(.L_x_37223) ;  /* 0x00000012073c7947 */ /* 0x000fea000b800000 */
[----:B------:R4:W0:Y:S02]  /*17e0*/  SHFL.IDX PT, R69, R68, R41, 0x1f ;  /* 0x00001f2944457589 */ /* 0x00082400000e0000 */
.L_x_37264:
[----:B0-----:R-:W-:-:S07]  /*17f0*/  IMAD R66, R60, R69, R66 ;  /* 0x000000453c427224 */ /* 0x001fce00078e0242 */
.L_x_37222:
[----:B------:R-:W-:-:S13]  /*1800*/  ISETP.GE.AND P4, PT, R67, 0x6, PT ;  /* 0x000000064300780c */ /* 0x000fda0003f86270 */
[----:B------:R-:W-:Y:S05]  /*1810*/  @!P4 BRA `(.L_x_37224) ;  /* 0x000000000010c947 */ /* 0x000fea0003800000 */
[----:B------:R-:W-:-:S03]  /*1820*/  UMOV UR7, 0xffffffff ;  /* 0xffffffff00077882 */ /* 0x000fc60000000000 */
[----:B------:R-:W-:Y:S05]  /*1830*/  BRA.DIV UR7, `(.L_x_37225) ;  /* 0x0000001207487947 */ /* 0x000fea000b800000 */
[----:B------:R0:W0:Y:S02]  /*1840*/  SHFL.IDX PT, R69, R68, R40, 0x1f ;  /* 0x00001f2844457589 */ /* 0x00002400000e0000 */
.L_x_37267:
[----:B0-----:R-:W-:-:S07]  /*1850*/  IMAD R66, R61, R69, R66 ;  /* 0x000000453d427224 */ /* 0x001fce00078e0242 */
.L_x_37224:
[----:B------:R-:W-:-:S13]  /*1860*/  ISETP.GE.AND P4, PT, R67, 0x7, PT ;  /* 0x000000074300780c */ /* 0x000fda0003f86270 */
[----:B------:R-:W-:Y:S05]  /*1870*/  @!P4 BRA `(.L_x_37226) ;  /* 0x000000000010c947 */ /* 0x000fea0003800000 */
[----:B------:R-:W-:-:S03]  /*1880*/  UMOV UR7, 0xffffffff ;  /* 0xffffffff00077882 */ /* 0x000fc60000000000 */
[----:B------:R-:W-:Y:S05]  /*1890*/  BRA.DIV UR7, `(.L_x_37227) ;  /* 0x0000001207547947 */ /* 0x000fea000b800000 */
[----:B------:R0:W0:Y:S02]  /*18a0*/  SHFL.IDX PT, R69, R68, R39, 0x1f ;  /* 0x00001f2744457589 */ /* 0x00002400000e0000 */
.L_x_37270:
[----:B0-----:R-:W-:-:S07]  /*18b0*/  IMAD R66, R62, R69, R66 ;  /* 0x000000453e427224 */ /* 0x001fce00078e0242 */
.L_x_37226:
[----:B------:R-:W-:-:S13]  /*18c0*/  ISETP.GE.AND P4, PT, R67, 0x8, PT ;  /* 0x000000084300780c */ /* 0x000fda0003f86270 */
[----:B------:R-:W-:Y:S05]  /*18d0*/  @!P4 BRA `(.L_x_37228) ;  /* 0x000000000010c947 */ /* 0x000fea0003800000 */
[----:B------:R-:W-:-:S03]  /*18e0*/  UMOV UR7, 0xffffffff ;  /* 0xffffffff00077882 */ /* 0x000fc60000000000 */
[----:B------:R-:W-:Y:S05]  /*18f0*/  BRA.DIV UR7, `(.L_x_37229) ;  /* 0x0000001207607947 */ /* 0x000fea000b800000 */
[----:B------:R0:W0:Y:S02]  /*1900*/  SHFL.IDX PT, R69, R68, R38, 0x1f ;  /* 0x00001f2644457589 */ /* 0x00002400000e0000 */
.L_x_37273:
[----:B0-----:R-:W-:-:S07]  /*1910*/  IMAD R66, R63, R69, R66 ;  /* 0x000000453f427224 */ /* 0x001fce00078e0242 */
.L_x_37228:
[----:B------:R-:W-:-:S13]  /*1920*/  ISETP.GE.AND P4, PT, R67, 0x9, PT ;  /* 0x000000094300780c */ /* 0x000fda0003f86270 */
[----:B------:R-:W-:Y:S05]  /*1930*/  @!P4 BRA `(.L_x_37230) ;  /* 0x000000000010c947 */ /* 0x000fea0003800000 */
[----:B------:R-:W-:-:S03]  /*1940*/  UMOV UR7, 0xffffffff ;  /* 0xffffffff00077882 */ /* 0x000fc60000000000 */
[----:B------:R-:W-:Y:S05]  /*1950*/  BRA.DIV UR7, `(.L_x_37231) ;  /* 0x00000012076c7947 */ /* 0x000fea000b800000 */
[----:B------:R0:W0:Y:S02]  /*1960*/  SHFL.IDX PT, R69, R68, R37, 0x1f ;  /* 0x00001f2544457589 */ /* 0x00002400000e0000 */
.L_x_37276:
[----:B0-----:R-:W-:-:S07]  /*1970*/  IMAD R66, R64, R69, R66 ;  /* 0x0000004540427224 */ /* 0x001fce00078e0242 */
.L_x_37230:
[----:B------:R-:W-:-:S13]  /*1980*/  ISETP.GE.AND P4, PT, R67, 0xa, PT ;  /* 0x0000000a4300780c */ /* 0x000fda0003f86270 */
[----:B------:R-:W-:Y:S05]  /*1990*/  @!P4 BRA `(.L_x_37232) ;  /* 0x000000000010c947 */ /* 0x000fea0003800000 */
[----:B------:R-:W-:-:S03]  /*19a0*/  UMOV UR7, 0xffffffff ;  /* 0xffffffff00077882 */ /* 0x000fc60000000000 */
[----:B------:R-:W-:Y:S05]  /*19b0*/  BRA.DIV UR7, `(.L_x_37233) ;  /* 0x0000001207787947 */ /* 0x000fea000b800000 */
[----:B------:R0:W0:Y:S02]  /*19c0*/  SHFL.IDX PT, R69, R68, R36, 0x1f ;  /* 0x00001f2444457589 */ /* 0x00002400000e0000 */
.L_x_37279:
[----:B0-----:R-:W-:-:S07]  /*19d0*/  IMAD R66, R4, R69, R66 ;  /* 0x0000004504427224 */ /* 0x001fce00078e0242 */
.L_x_37232:
[----:B------:R-:W-:-:S13]  /*19e0*/  ISETP.GE.AND P4, PT, R67, 0xb, PT ;  /* 0x0000000b4300780c */ /* 0x000fda0003f86270 */
[----:B------:R-:W-:Y:S05]  /*19f0*/  @!P4 BRA `(.L_x_37234) ;  /* 0x000000000010c947 */ /* 0x000fea0003800000 */
[----:B------:R-:W-:-:S03]  /*1a00*/  UMOV UR7, 0xffffffff ;  /* 0xffffffff00077882 */ /* 0x000fc60000000000 */
[----:B------:R-:W-:Y:S05]  /*1a10*/  BRA.DIV UR7, `(.L_x_37235) ;  /* 0x0000001207847947 */ /* 0x000fea000b800000 */
[----:B------:R0:W0:Y:S02]  /*1a20*/  SHFL.IDX PT, R69, R68, R35, 0x1f ;  /* 0x00001f2344457589 */ /* 0x00002400000e0000 */
.L_x_37282:
[----:B0-----:R-:W-:-:S07]  /*1a30*/  IMAD R66, R3, R69, R66 ;  /* 0x0000004503427224 */ /* 0x001fce00078e0242 */
.L_x_37234:
[----:B------:R-:W-:-:S13]  /*1a40*/  ISETP.GE.AND P4, PT, R67, 0xc, PT ;  /* 0x0000000c4300780c */ /* 0x000fda0003f86270 */
[----:B------:R-:W-:Y:S05]  /*1a50*/  @!P4 BRA `(.L_x_37236) ;  /* 0x000000000010c947 */ /* 0x000fea0003800000 */
[----:B------:R-:W-:-:S03]  /*1a60*/  UMOV UR7, 0xffffffff ;  /* 0xffffffff00077882 */ /* 0x000fc60000000000 */
[----:B------:R-:W-:Y:S05]  /*1a70*/  BRA.DIV UR7, `(.L_x_37237) ;  /* 0x0000001207907947 */ /* 0x000fea000b800000 */
[----:B------:R0:W0:Y:S02]  /*1a80*/  SHFL.IDX PT, R69, R68, R34, 0x1f ;  /* 0x00001f2244457589 */ /* 0x00002400000e0000 */
.L_x_37285:
[----:B0-----:R-:W-:-:S07]  /*1a90*/  IMAD R66, R2, R69, R66 ;  /* 0x0000004502427224 */ /* 0x001fce00078e0242 */
.L_x_37236:
[----:B------:R-:W-:-:S13]  /*1aa0*/  ISETP.GE.AND P4, PT, R67, 0xd, PT ;  /* 0x0000000d4300780c */ /* 0x000fda0003f86270 */
[----:B------:R-:W-:Y:S05]  /*1ab0*/  @!P4 BRA `(.L_x_37238) ;  /* 0x000000000010c947 */ /* 0x000fea0003800000 */
[----:B------:R-:W-:-:S03]  /*1ac0*/  UMOV UR7, 0xffffffff ;  /* 0xffffffff00077882 */ /* 0x000fc60000000000 */
[----:B------:R-:W-:Y:S05]  /*1ad0*/  BRA.DIV UR7, `(.L_x_37239) ;  /* 0x00000012079c7947 */ /* 0x000fea000b800000 */
[----:B------:R0:W0:Y:S02]  /*1ae0*/  SHFL.IDX PT, R69, R68, R33, 0x1f ;  /* 0x00001f2144457589 */ /* 0x00002400000e0000 */
.L_x_37288:
[----:B0-----:R-:W-:-:S07]  /*1af0*/  IMAD R66, R7, R69, R66 ;  /* 0x0000004507427224 */ /* 0x001fce00078e0242 */
.L_x_37238:
[----:B------:R-:W-:-:S13]  /*1b00*/  ISETP.GE.AND P4, PT, R67, 0xe, PT ;  /* 0x0000000e4300780c */ /* 0x000fda0003f86270 */
[----:B------:R-:W-:Y:S05]  /*1b10*/  @!P4 BRA `(.L_x_37240) ;  /* 0x000000000010c947 */ /* 0x000fea0003800000 */
[----:B------:R-:W-:-:S03]  /*1b20*/  UMOV UR7, 0xffffffff ;  /* 0xffffffff00077882 */ /* 0x000fc60000000000 */
[----:B------:R-:W-:Y:S05]  /*1b30*/  BRA.DIV UR7, `(.L_x_37241) ;  /* 0x0000001207a87947 */ /* 0x000fea000b800000 */
[----:B------:R0:W0:Y:S02]  /*1b40*/  SHFL.IDX PT, R69, R68, R32, 0x1f ;  /* 0x00001f2044457589 */ /* 0x00002400000e0000 */
.L_x_37291:
[----:B0-----:R-:W-:-:S07]  /*1b50*/  IMAD R66, R51, R69, R66 ;  /* 0x0000004533427224 */ /* 0x001fce00078e0242 */
.L_x_37240:
[----:B------:R-:W-:-:S13]  /*1b60*/  ISETP.GE.AND P4, PT, R67, 0xf, PT ;  /* 0x0000000f4300780c */ /* 0x000fda0003f86270 */
[----:B------:R-:W-:Y:S05]  /*1b70*/  @!P4 BRA `(.L_x_37242) ;  /* 0x000000000010c947 */ /* 0x000fea0003800000 */
[----:B------:R-:W-:-:S03]  /*1b80*/  UMOV UR7, 0xffffffff ;  /* 0xffffffff00077882 */ /* 0x000fc60000000000 */
[----:B------:R-:W-:Y:S05]  /*1b90*/  BRA.DIV UR7, `(.L_x_37243) ;  /* 0x0000001207b47947 */ /* 0x000fea000b800000 */
[----:B------:R0:W0:Y:S02]  /*1ba0*/  SHFL.IDX PT, R69, R68, R31, 0x1f ;  /* 0x00001f1f44457589 */ /* 0x00002400000e0000 */
.L_x_37294:
[----:B0-----:R-:W-:-:S07]  /*1bb0*/  IMAD R66, R53, R69, R66 ;  /* 0x0000004535427224 */ /* 0x001fce00078e0242 */
.L_x_37242:
[----:B------:R-:W-:-:S13]  /*1bc0*/  ISETP.GE.AND P4, PT, R67, 0x10, PT ;  /* 0x000000104300780c */ /* 0x000fda0003f86270 */
[----:B------:R-:W-:Y:S05]  /*1bd0*/  @!P4 BRA `(.L_x_37244) ;  /* 0x00000004001cc947 */ /* 0x000fea0003800000 */
[----:B------:R-:W-:-:S03]  /*1be0*/  UMOV UR7, 0xffffffff ;  /* 0xffffffff00077882 */ /* 0x000fc60000000000 */
[----:B------:R-:W-:Y:S05]  /*1bf0*/  BRA.DIV UR7, `(.L_x_37245) ;  /* 0x0000001207c07947 */ /* 0x000fea000b800000 */
[----:B01234-:R0:W1:Y:S02]  /*1c00*/  SHFL.IDX PT, R68, R68, R30, 0x1f ;  /* 0x00001f1e44447589 */ /* 0x01f06400000e0000 */
.L_x_37297:
[----:B-1----:R-:W-:Y:S01]  /*1c10*/  IMAD R66, R55, R68, R66 ;  /* 0x0000004437427224 */ /* 0x002fe200078e0242 */
[----:B------:R-:W-:Y:S06]  /*1c20*/  BRA `(.L_x_37244) ;  /* 0x0000000400087947 */ /* 0x000fec0003800000 */
.L_x_37213:
[----:B------:R-:W0:Y:S01]  /*1c30*/  LDC R73, c[0x0][0x3ac] ;  /* 0x0000eb00ff497b82 */ /* 0x000e220000000800 */
[----:B------:R-:W-:Y:S01]  /*1c40*/  IMAD.MOV.U32 R66, RZ, RZ, RZ ;  /* 0x000000ffff427224 */ /* 0x000fe200078e00ff */
[C---:B0-----:R-:W-:Y:S02]  /*1c50*/  ISETP.GE.AND P4, PT, R73.reuse, 0x1, PT ;  /* 0x000000014900780c */ /* 0x041fe40003f86270 */
[C---:B------:R-:W-:Y:S02]  /*1c60*/  ISETP.GE.AND P5, PT, R73.reuse, 0x2, PT ;  /* 0x000000024900780c */ /* 0x040fe40003fa6270 */
[----:B------:R-:W-:-:S09]  /*1c70*/  ISETP.GE.AND P6, PT, R73, 0x3, PT ;  /* 0x000000034900780c */ /* 0x000fd20003fc6270 */
[----:B------:R-:W-:-:S04]  /*1c80*/  @P4 IMAD R68, R26, 0x4, R67 ;  /* 0x000000041a444824 */ /* 0x000fc800078e0243 */
[----:B------:R-:W-:Y:S01]  /*1c90*/  @P6 IMAD R70, R19, 0x4, R67 ;  /* 0x0000000413466824 */ /* 0x000fe200078e0243 */
[----:B------:R-:W0:Y:S04]  /*1ca0*/  @P4 LDS R69, [R68] ;  /* 0x0000000044454984 */ /* 0x000e280000000800 */
[----:B------:R-:W-:Y:S01]  /*1cb0*/  @P6 LDS R71, [R70] ;  /* 0x0000000046476984 */ /* 0x000fe20000000800 */
[----:B0-----:R-:W-:Y:S01]  /*1cc0*/  @P4 IMAD R66, R56, R69, RZ ;  /* 0x0000004538424224 */ /* 0x001fe200078e02ff */
[----:B------:R-:W-:Y:S02]  /*1cd0*/  ISETP.GE.AND P4, PT, R73, 0x4, PT ;  /* 0x000000044900780c */ /* 0x000fe40003f86270 */
[----:B------:R-:W-:-:S06]  /*1ce0*/  @P5 LEA R69, R20, R67, 0x2 ;  /* 0x0000004314455211 */ /* 0x000fcc00078e10ff */
[----:B------:R-:W0:Y:S05]  /*1cf0*/  @P5 LDS R69, [R69] ;  /* 0x0000000045455984 */ /* 0x000e2a0000000800 */
        /* <DEDUP_REMOVED lines=8> */
[----:B------:R-:W-:-:S04]  /*1d80*/  @P5 LEA R68, R17, R67, 0x2 ;  /* 0x0000004311445211 */ /* 0x000fc800078e10ff */
[--C-:B------:R-:W-:Y:S01]  /*1d90*/  @P6 IMAD R70, R16, 0x4, R67.reuse ;  /* 0x0000000410466824 */ /* 0x100fe200078e0243 */
        /* <DEDUP_REMOVED lines=10> */
[----:B------:R-:W-:-:S04]  /*1e40*/  @P5 LEA R69, R14, R67, 0x2 ;  /* 0x000000430e455211 */ /* 0x000fc800078e10ff */
[--C-:B------:R-:W-:Y:S02]  /*1e50*/  @P6 IMAD R68, R21, 0x4, R67.reuse ;  /* 0x0000000415446824 */ /* 0x100fe400078e0243 */
[----:B------:R-:W0:Y:S04]  /*1e60*/  @P5 LDS R69, [R69] ;  /* 0x0000000045455984 */ /* 0x000e280000000800 */
[----:B------:R-:W1:Y:S01]  /*1e70*/  @P6 LDS R75, [R68] ;  /* 0x00000000444b6984 */ /* 0x000e620000000800 */
[----:B------:R-:W-:-:S05]  /*1e80*/  @P4 IMAD R70, R13, 0x4, R67 ;  /* 0x000000040d464824 */ /* 0x000fca00078e0243 */
        /* <DEDUP_REMOVED lines=20> */
[--C-:B------:R-:W-:Y:S02]  /*1fd0*/  @P5 IMAD R69, R8, 0x4, R67.reuse ;  /* 0x0000000408455824 */ /* 0x100fe400078e0243 */
[----:B------:R-:W0:Y:S02]  /*1fe0*/  @P6 LDS R70, [R70] ;  /* 0x0000000046466984 */ /* 0x000e240000000800 */
[----:B------:R-:W-:Y:S02]  /*1ff0*/  @P4 IMAD R67, R0, 0x4, R67 ;  /* 0x0000000400434824 */ /* 0x000fe400078e0243 */
[----:B------:R-:W1:Y:S04]  /*2000*/  @P5 LDS R69, [R69] ;  /* 0x0000000045455984 */ /* 0x000e680000000800 */
[----:B------:R-:W2:Y:S01]  /*2010*/  @P4 LDS R67, [R67] ;  /* 0x0000000043434984 */ /* 0x000ea20000000800 */
[----:B0-----:R-:W-:-:S04]  /*2020*/  @P6 IMAD R66, R51, R70, R66 ;  /* 0x0000004633426224 */ /* 0x001fc800078e0242 */
[----:B-1----:R-:W-:-:S04]  /*2030*/  @P5 IMAD R66, R53, R69, R66 ;  /* 0x0000004535425224 */ /* 0x002fc800078e0242 */
[----:B--2---:R-:W-:-:S07]  /*2040*/  @P4 IMAD R66, R55, R67, R66 ;  /* 0x0000004337424224 */ /* 0x004fce00078e0242 */
.L_x_37244:
[C---:B------:R-:W-:Y:S01]  /*2050*/  IADD3 R67, PT, PT, R54.reuse, R49, RZ ;  /* 0x0000003136437210 */ /* 0x040fe20007ffe0ff */
[----:B------:R-:W-:Y:S05]  /*2060*/  WARPSYNC.ALL ;  /* 0x0000000000007948 */ /* 0x000fea0003800000 */
[----:B01234-:R-:W-:Y:S02]  /*2070*/  IMAD R68, R67, UR11, R52 ;  /* 0x0000000b43447c24 */ /* 0x01ffe4000f8e0234 */
        /* <DEDUP_REMOVED lines=8> */
.L_x_37212:
[----:B------:R-:W-:Y:S05]  /*2100*/  @!P0 BRA `(.L_x_37247) ;  /* 0xffffffec00c88947 */ /* 0x000fea000383ffff */
[----:B------:R-:W-:Y:S05]  /*2110*/  BSYNC.RECONVERGENT B0 ;  /* 0x0000000000007941 */ /* 0x000fea0003800200 */
.L_x_37211:
        /* <DEDUP_REMOVED lines=11> */
[----:B------:R-:W2:Y:S01]  /*21d0*/  LDCU UR6, c[0x0][0x388] ;  /* 0x00007100ff0677ac */ /* 0x000ea20008000800 */
[----:B------:R-:W-:Y:S02]  /*21e0*/  IABS R6, UR11 ;  /* 0x0000000b00067c13 */ /* 0x000fe40008000000 */
[----:B------:R-:W-:Y:S01]  /*21f0*/  ISETP.NE.AND P3, PT, RZ, UR11, PT ;  /* 0x0000000bff007c0c */ /* 0x000fe2000bf65270 */
[----:B------:R-:W3:Y:S03]  /*2200*/  LDCU UR7, c[0x0][0x384] ;  /* 0x00007080ff0777ac */ /* 0x000ee60008000800 */
[----:B------:R-:W4:Y:S01]  /*2210*/  S2UR UR10, SR_CgaCtaId ;  /* 0x00000000000a79c3 */ /* 0x000f220000008800 */
[----:B------:R-:W-:Y:S02]  /*2220*/  UMOV UR8, 0x400 ;  /* 0x0000040000087882 */ /* 0x000fe40000000000 */
[----:B------:R-:W-:Y:S01]  /*2230*/  UIADD3 UR8, UPT, UPT, UR8, 0x900, URZ ;  /* 0x0000090008087890 */ /* 0x000fe2000fffe0ff */
[----:B--2---:R-:W-:Y:S01]  /*2240*/  IMAD.U32 R4, RZ, RZ, UR6 ;  /* 0x00000006ff047e24 */ /* 0x004fe2000f8e00ff */
[----:B-1----:R-:W-:-:S04]  /*2250*/  IABS R5, R11 ;  /* 0x0000000b00057213 */ /* 0x002fc80000000000 */
[----:B------:R-:W-:Y:S01]  /*2260*/  IABS R9, R4 ;  /* 0x0000000400097213 */ /* 0x000fe20000000000 */
[----:B------:R-:W1:Y:S01]  /*2270*/  I2F.RP R0, R5 ;  /* 0x0000000500007306 */ /* 0x000e620000209400 */
[----:B----4-:R-:W-:-:S07]  /*2280*/  ULEA UR8, UR10, UR8, 0x18 ;  /* 0x000000080a087291 */ /* 0x010fce000f8ec0ff */
[----:B------:R-:W2:Y:S08]  /*2290*/  I2F.RP R4, R6 ;  /* 0x0000000600047306 */ /* 0x000eb00000209400 */
[----:B-1----:R-:W1:Y:S08]  /*22a0*/  MUFU.RCP R0, R0 ;  /* 0x0000000000007308 */ /* 0x002e700000001000 */
[----:B--2---:R-:W-:Y:S01]  /*22b0*/  MUFU.RCP R4, R4 ;  /* 0x0000000400047308 */ /* 0x004fe20000001000 */
[----:B-1----:R-:W-:-:S07]  /*22c0*/  VIADD R2, R0, 0xffffffe ;  /* 0x0ffffffe00027836 */ /* 0x002fce0000000000 */
[----:B------:R1:W2:Y:S02]  /*22d0*/  F2I.FTZ.U32.TRUNC.NTZ R3, R2 ;  /* 0x0000000200037305 */ /* 0x0002a4000021f000 */
[----:B-1----:R-:W-:Y:S01]  /*22e0*/  IMAD.MOV.U32 R2, RZ, RZ, RZ ;  /* 0x000000ffff027224 */ /* 0x002fe200078e00ff */
[----:B--2---:R-:W-:-:S05]  /*22f0*/  IADD3 R8, PT, PT, RZ, -R3, RZ ;  /* 0x80000003ff087210 */ /* 0x004fca0007ffe0ff */
[----:B------:R-:W-:-:S04]  /*2300*/  IMAD R7, R8, R5, RZ ;  /* 0x0000000508077224 */ /* 0x000fc800078e02ff */
[----:B------:R-:W-:Y:S01]  /*2310*/  IMAD.HI.U32 R7, R3, R7, R2 ;  /* 0x0000000703077227 */ /* 0x000fe200078e0002 */
[----:B------:R-:W-:-:S05]  /*2320*/  MOV R2, R9 ;  /* 0x0000000900027202 */ /* 0x000fca0000000f00 */
[----:B------:R-:W-:-:S04]  /*2330*/  IMAD.HI.U32 R0, R7, R2, RZ ;  /* 0x0000000207007227 */ /* 0x000fc800078e00ff */
        /* <DEDUP_REMOVED lines=10> */
[----:B------:R-:W1:Y:S01]  /*23e0*/  LDC.64 R4, c[0x0][0x3a0] ;  /* 0x0000e800ff047b82 */ /* 0x000e620000000a00 */
[----:B------:R-:W-:Y:S01]  /*23f0*/  LOP3.LUT R2, R11, UR6, RZ, 0x3c, !PT ;  /* 0x000000060b027c12 */ /* 0x000fe2000f8e3cff */
[----:B------:R-:W-:Y:S01]  /*2400*/  ULEA.HI UR6, UR6, UR6, URZ, 0x1 ;  /* 0x0000000606067291 */ /* 0x000fe2000f8f08ff */
[----:B------:R-:W-:Y:S02]  /*2410*/  IMAD R7, R7, R6, RZ ;  /* 0x0000000607077224 */ /* 0x000fe400078e02ff */
[----:B------:R-:W-:Y:S01]  /*2420*/  ISETP.GE.AND P2, PT, R2, RZ, PT ;  /* 0x000000ff0200720c */ /* 0x000fe20003f46270 */
[----:B------:R-:W-:Y:S01]  /*2430*/  HFMA2 R2, -RZ, RZ, 0, 0 ;  /* 0x00000000ff027431 */ /* 0x000fe200000001ff */
[----:B------:R-:W-:-:S04]  /*2440*/  USHF.R.S32.HI UR6, URZ, 0x1, UR6 ;  /* 0x00000001ff067899 */ /* 0x000fc80008011406 */
[----:B------:R-:W-:Y:S01]  /*2450*/  @P0 IADD3 R0, PT, PT, R0, 0x1, RZ ;  /* 0x0000000100000810 */ /* 0x000fe20007ffe0ff */
[----:B------:R-:W-:-:S04]  /*2460*/  UIMAD UR6, UR5, UR6, URZ ;  /* 0x00000006050672a4 */ /* 0x000fc8000f8e02ff */
[----:B------:R-:W-:Y:S01]  /*2470*/  IMAD.MOV.U32 R9, RZ, RZ, R0 ;  /* 0x000000ffff097224 */ /* 0x000fe200078e0000 */
[----:B------:R-:W-:Y:S01]  /*2480*/  UIMAD UR6, UR11, UR4, UR6 ;  /* 0x000000040b0672a4 */ /* 0x000fe2000f8e0206 */
[----:B------:R-:W-:Y:S01]  /*2490*/  IMAD.HI.U32 R10, R3, R7, R2 ;  /* 0x00000007030a7227 */ /* 0x000fe200078e0002 */
[----:B------:R-:W-:Y:S02]  /*24a0*/  LEA R0, R47, UR8, 0x2 ;  /* 0x000000082f007c11 */ /* 0x000fe4000f8e10ff */
[----:B---3--:R-:W-:Y:S01]  /*24b0*/  UIMAD UR6, UR9, UR7, UR6 ;  /* 0x00000007090672a4 */ /* 0x008fe2000f8e0206 */
[----:B------:R-:W-:Y:S01]  /*24c0*/  @!P2 IMAD.MOV R9, RZ, RZ, -R9 ;  /* 0x000000ffff09a224 */ /* 0x000fe200078e0a09 */
[----:B------:R-:W-:Y:S02]  /*24d0*/  @!P1 LOP3.LUT R9, RZ, R11, RZ, 0x33, !PT ;  /* 0x0000000bff099212 */ /* 0x000fe400078e33ff */
[----:B------:R-:W-:-:S08]  /*24e0*/  LOP3.LUT R11, RZ, UR11, RZ, 0x33, !PT ;  /* 0x0000000bff0b7c12 */ /* 0x000fd0000f8e33ff */
.L_x_37250:
[----:B--2---:R-:W-:Y:S02]  /*24f0*/  IABS R2, UR11 ;  /* 0x0000000b00027c13 */ /* 0x004fe40008000000 */
[----:B------:R-:W-:Y:S02]  /*2500*/  IABS R3, R47 ;  /* 0x0000002f00037213 */ /* 0x000fe40000000000 */
[----:B------:R-:W-:Y:S01]  /*2510*/  IABS R8, UR11 ;  /* 0x0000000b00087c13 */ /* 0x000fe20008000000 */
[----:B------:R-:W-:Y:S02]  /*2520*/  IMAD.MOV R7, RZ, RZ, -R2 ;  /* 0x000000ffff077224 */ /* 0x000fe400078e0a02 */
[----:B------:R-:W-:-:S04]  /*2530*/  IMAD.HI.U32 R2, R10, R3, RZ ;  /* 0x000000030a027227 */ /* 0x000fc800078e00ff */
[----:B------:R-:W-:Y:S02]  /*2540*/  IMAD R3, R2, R7, R3 ;  /* 0x0000000702037224 */ /* 0x000fe400078e0203 */
[----:B------:R-:W2:Y:S03]  /*2550*/  LDS R7, [R0] ;  /* 0x0000000000077984 */ /* 0x000ea60000000800 */
        /* <DEDUP_REMOVED lines=15> */
[----:B-1----:R-:W-:Y:S01]  /*2650*/  IMAD.WIDE R2, R3, 0x4, R4 ;  /* 0x0000000403027825 */ /* 0x002fe200078e0204 */
[----:B------:R-:W-:-:S04]  /*2660*/  MOV R13, UR14 ;  /* 0x0000000e000d7c02 */ /* 0x000fc80008000f00 */
[----:B--2---:R2:W-:Y:S01]  /*2670*/  REDG.E.ADD.STRONG.GPU desc[UR12][R2.64], R7 ;  /* 0x000000070200798e */ /* 0x0045e2000c12e10c */
[----:B------:R-:W-:-:S06]  /*2680*/  IMAD R0, R13, 0x4, R0 ;  /* 0x000000040d007824 */ /* 0x000fcc00078e0200 */
[----:B------:R-:W-:Y:S05]  /*2690*/  @!P0 BRA `(.L_x_37250) ;  /* 0xfffffffc00948947 */ /* 0x000fea000383ffff */
[----:B------:R-:W-:Y:S05]  /*26a0*/  EXIT ;  /* 0x000000000000794d */ /* 0x000fea0003800000 */
.L_x_37215:
[----:B------:R-:W-:Y:S01]  /*26b0*/  IMAD.MOV.U32 R71, RZ, RZ, R27 ;  /* 0x000000ffff477224 */ /* 0x000fe200078e001b */
[----:B------:R-:W-:Y:S01]  /*26c0*/  MOV R73, 0x1f ;  /* 0x0000001f00497802 */ /* 0x000fe20000000f00 */
[----:B------:R-:W-:-:S07]  /*26d0*/  IMAD.MOV.U32 R70, RZ, RZ, -0x1 ;  /* 0xffffffffff467424 */ /* 0x000fce00078e00ff */
[----:B------:R-:W-:Y:S05]  /*26e0*/  WARPSYNC.COLLECTIVE R70, `(.L_x_37251) ;  /* 0x0000000046087348 */ /* 0x000fea0003c00000 */
[----:B------:R0:W1:Y:S02]  /*26f0*/  SHFL.IDX P4, R69, R68, R71, R73 ;  /* 0x0000004744457389 */ /* 0x0000640000080049 */
[----:B01----:R-:W-:Y:S05]  /*2700*/  ENDCOLLECTIVE ;  /* 0x000000000000791b */ /* 0x003fea0003800000 */
.L_x_37251:
[----:B------:R-:W-:Y:S05]  /*2710*/  BRA `(.L_x_37252) ;  /* 0xffffffec00d47947 */ /* 0x000fea000383ffff */
.L_x_37217:
[----:B------:R-:W-:Y:S01]  /*2720*/  HFMA2 R73, -RZ, RZ, 0, 1.847743988037109375e-06 ;  /* 0x0000001fff497431 */ /* 0x000fe200000001ff */
[----:B------:R-:W-:Y:S01]  /*2730*/  BSSY B1, `(.L_x_37253) ;  /* 0x0000006000017945 */ /* 0x000fe20003800000 */
[----:B------:R-:W-:Y:S02]  /*2740*/  IMAD.MOV.U32 R71, RZ, RZ, R44 ;  /* 0x000000ffff477224 */ /* 0x000fe400078e002c */
[----:B------:R-:W-:-:S07]  /*2750*/  IMAD.MOV.U32 R70, RZ, RZ, -0x1 ;  /* 0xffffffffff467424 */ /* 0x000fce00078e00ff */
[----:B0-----:R-:W-:Y:S05]  /*2760*/  WARPSYNC.COLLECTIVE R70, `(.L_x_37254) ;  /* 0x0000000046087348 */ /* 0x001fea0003c00000 */
[----:B------:R1:W2:Y:S02]  /*2770*/  SHFL.IDX P4, R69, R68, R71, R73 ;  /* 0x0000004744457389 */ /* 0x0002a40000080049 */
[----:B012---:R-:W-:Y:S05]  /*2780*/  ENDCOLLECTIVE ;  /* 0x000000000000791b */ /* 0x007fea0003800000 */
.L_x_37254:
[----:B------:R-:W-:Y:S05]  /*2790*/  BSYNC B1 ;  /* 0x0000000000017941 */ /* 0x000fea0003800000 */
.L_x_37253:
[----:B------:R-:W-:Y:S05]  /*27a0*/  BRA `(.L_x_37255) ;  /* 0xffffffec00c87947 */ /* 0x000fea000383ffff */
.L_x_37219:
[----:B------:R-:W-:Y:S01]  /*27b0*/  BSSY B1, `(.L_x_37256) ;  /* 0x0000007000017945 */ /* 0x000fe20003800000 */
[----:B------:R-:W-:Y:S01]  /*27c0*/  IMAD.MOV.U32 R71, RZ, RZ, R43 ;  /* 0x000000ffff477224 */ /* 0x000fe200078e002b */
[----:B------:R-:W-:Y:S01]  /*27d0*/  MOV R73, 0x1f ;  /* 0x0000001f00497802 */ /* 0x000fe20000000f00 */
[----:B------:R-:W-:-:S07]  /*27e0*/  IMAD.MOV.U32 R70, RZ, RZ, -0x1 ;  /* 0xffffffffff467424 */ /* 0x000fce00078e00ff */
[----:B01----:R-:W-:Y:S05]  /*27f0*/  WARPSYNC.COLLECTIVE R70, `(.L_x_37257) ;  /* 0x0000000046087348 */ /* 0x003fea0003c00000 */
[----:B------:R2:W3:Y:S02]  /*2800*/  SHFL.IDX P4, R69, R68, R71, R73 ;  /* 0x0000004744457389 */ /* 0x0004e40000080049 */
[----:B0123--:R-:W-:Y:S05]  /*2810*/  ENDCOLLECTIVE ;  /* 0x000000000000791b */ /* 0x00ffea0003800000 */
.L_x_37257:
[----:B------:R-:W-:Y:S05]  /*2820*/  BSYNC B1 ;  /* 0x0000000000017941 */ /* 0x000fea0003800000 */
.L_x_37256:
[----:B------:R-:W-:Y:S05]  /*2830*/  BRA `(.L_x_37258) ;  /* 0xffffffec00bc7947 */ /* 0x000fea000383ffff */
.L_x_37221:
[----:B------:R-:W-:Y:S01]  /*2840*/  HFMA2 R73, -RZ, RZ, 0, 1.847743988037109375e-06 ;  /* 0x0000001fff497431 */ /* 0x000fe200000001ff */
[----:B------:R-:W-:Y:S01]  /*2850*/  BSSY B1, `(.L_x_37259) ;  /* 0x0000006000017945 */ /* 0x000fe20003800000 */
[----:B------:R-:W-:Y:S02]  /*2860*/  IMAD.MOV.U32 R71, RZ, RZ, R42 ;  /* 0x000000ffff477224 */ /* 0x000fe400078e002a */
[----:B------:R-:W-:-:S07]  /*2870*/  IMAD.MOV.U32 R70, RZ, RZ, -0x1 ;  /* 0xffffffffff467424 */ /* 0x000fce00078e00ff */
[----:B012---:R-:W-:Y:S05]  /*2880*/  WARPSYNC.COLLECTIVE R70, `(.L_x_37260) ;  /* 0x0000000046087348 */ /* 0x007fea0003c00000 */
[----:B------:R3:W4:Y:S02]  /*2890*/  SHFL.IDX P4, R69, R68, R71, R73 ;  /* 0x0000004744457389 */ /* 0x0007240000080049 */
[----:B01234-:R-:W-:Y:S05]  /*28a0*/  ENDCOLLECTIVE ;  /* 0x000000000000791b */ /* 0x01ffea0003800000 */
.L_x_37260:
[----:B------:R-:W-:Y:S05]  /*28b0*/  BSYNC B1 ;  /* 0x0000000000017941 */ /* 0x000fea0003800000 */
.L_x_37259:
[----:B------:R-:W-:Y:S05]  /*28c0*/  BRA `(.L_x_37261) ;  /* 0xffffffec00b07947 */ /* 0x000fea000383ffff */
.L_x_37223:
[----:B------:R-:W-:Y:S01]  /*28d0*/  BSSY B1, `(.L_x_37262) ;  /* 0x0000007000017945 */ /* 0x000fe20003800000 */
[----:B------:R-:W-:Y:S01]  /*28e0*/  IMAD.MOV.U32 R71, RZ, RZ, R41 ;  /* 0x000000ffff477224 */ /* 0x000fe200078e0029 */
[----:B------:R-:W-:Y:S01]  /*28f0*/  MOV R73, 0x1f ;  /* 0x0000001f00497802 */ /* 0x000fe20000000f00 */
[----:B------:R-:W-:-:S07]  /*2900*/  IMAD.MOV.U32 R70, RZ, RZ, -0x1 ;  /* 0xffffffffff467424 */ /* 0x000fce00078e00ff */
[----:B0123--:R-:W-:Y:S05]  /*2910*/  WARPSYNC.COLLECTIVE R70, `(.L_x_37263) ;  /* 0x0000000046087348 */ /* 0x00ffea0003c00000 */
[----:B------:R4:W0:Y:S02]  /*2920*/  SHFL.IDX P4, R69, R68, R71, R73 ;  /* 0x0000004744457389 */ /* 0x0008240000080049 */
[----:B01234-:R-:W-:Y:S05]  /*2930*/  ENDCOLLECTIVE ;  /* 0x000000000000791b */ /* 0x01ffea0003800000 */
.L_x_37263:
[----:B------:R-:W-:Y:S05]  /*2940*/  BSYNC B1 ;  /* 0x0000000000017941 */ /* 0x000fea0003800000 */
.L_x_37262:
[----:B------:R-:W-:Y:S05]  /*2950*/  BRA `(.L_x_37264) ;  /* 0xffffffec00a47947 */ /* 0x000fea000383ffff */
.L_x_37225:
[----:B------:R-:W-:Y:S01]  /*2960*/  HFMA2 R73, -RZ, RZ, 0, 1.847743988037109375e-06 ;  /* 0x0000001fff497431 */ /* 0x000fe200000001ff */
[----:B------:R-:W-:Y:S01]  /*2970*/  BSSY B1, `(.L_x_37265) ;  /* 0x0000006000017945 */ /* 0x000fe20003800000 */
[----:B------:R-:W-:Y:S02]  /*2980*/  IMAD.MOV.U32 R71, RZ, RZ, R40 ;  /* 0x000000ffff477224 */ /* 0x000fe400078e0028 */
[----:B------:R-:W-:-:S07]  /*2990*/  IMAD.MOV.U32 R70, RZ, RZ, -0x1 ;  /* 0xffffffffff467424 */ /* 0x000fce00078e00ff */
[----:B01234-:R-:W-:Y:S05]  /*29a0*/  WARPSYNC.COLLECTIVE R70, `(.L_x_37266) ;  /* 0x0000000046087348 */ /* 0x01ffea0003c00000 */
[----:B------:R0:W0:Y:S02]  /*29b0*/  SHFL.IDX P4, R69, R68, R71, R73 ;  /* 0x0000004744457389 */ /* 0x0000240000080049 */
[----:B01234-:R-:W-:Y:S05]  /*29c0*/  ENDCOLLECTIVE ;  /* 0x000000000000791b */ /* 0x01ffea0003800000 */
.L_x_37266:
[----:B------:R-:W-:Y:S05]  /*29d0*/  BSYNC B1 ;  /* 0x0000000000017941 */ /* 0x000fea0003800000 */
.L_x_37265:
[----:B------:R-:W-:Y:S05]  /*29e0*/  BRA `(.L_x_37267) ;  /* 0xffffffec00987947 */ /* 0x000fea000383ffff */
.L_x_37227:
[----:B------:R-:W-:Y:S01]  /*29f0*/  BSSY B1, `(.L_x_37268) ;  /* 0x0000007000017945 */ /* 0x000fe20003800000 */
[----:B------:R-:W-:Y:S01]  /*2a00*/  IMAD.MOV.U32 R71, RZ, RZ, R39 ;  /* 0x000000ffff477224 */ /* 0x000fe200078e0027 */
[----:B------:R-:W-:Y:S01]  /*2a10*/  MOV R73, 0x1f ;  /* 0x0000001f00497802 */ /* 0x000fe20000000f00 */
[----:B------:R-:W-:-:S07]  /*2a20*/  IMAD.MOV.U32 R70, RZ, RZ, -0x1 ;  /* 0xffffffffff467424 */ /* 0x000fce00078e00ff */
[----:B01234-:R-:W-:Y:S05]  /*2a30*/  WARPSYNC.COLLECTIVE R70, `(.L_x_37269) ;  /* 0x0000000046087348 */ /* 0x01ffea0003c00000 */
[----:B------:R0:W0:Y:S02]  /*2a40*/  SHFL.IDX P4, R69, R68, R71, R73 ;  /* 0x0000004744457389 */ /* 0x0000240000080049 */
[----:B01234-:R-:W-:Y:S05]  /*2a50*/  ENDCOLLECTIVE ;  /* 0x000000000000791b */ /* 0x01ffea0003800000 */
.L_x_37269:
[----:B------:R-:W-:Y:S05]  /*2a60*/  BSYNC B1 ;  /* 0x0000000000017941 */ /* 0x000fea0003800000 */
.L_x_37268:
[----:B------:R-:W-:Y:S05]  /*2a70*/  BRA `(.L_x_37270) ;  /* 0xffffffec008c7947 */ /* 0x000fea000383ffff */
.L_x_37229:
[----:B------:R-:W-:Y:S01]  /*2a80*/  HFMA2 R73, -RZ, RZ, 0, 1.847743988037109375e-06 ;  /* 0x0000001fff497431 */ /* 0x000fe200000001ff */
[----:B------:R-:W-:Y:S01]  /*2a90*/  BSSY B1, `(.L_x_37271) ;  /* 0x0000006000017945 */ /* 0x000fe20003800000 */
[----:B------:R-:W-:Y:S02]  /*2aa0*/  IMAD.MOV.U32 R71, RZ, RZ, R38 ;  /* 0x000000ffff477224 */ /* 0x000fe400078e0026 */
[----:B------:R-:W-:-:S07]  /*2ab0*/  IMAD.MOV.U32 R70, RZ, RZ, -0x1 ;  /* 0xffffffffff467424 */ /* 0x000fce00078e00ff */
[----:B01234-:R-:W-:Y:S05]  /*2ac0*/  WARPSYNC.COLLECTIVE R70, `(.L_x_37272) ;  /* 0x0000000046087348 */ /* 0x01ffea0003c00000 */
[----:B------:R0:W0:Y:S02]  /*2ad0*/  SHFL.IDX P4, R69, R68, R71, R73 ;  /* 0x0000004744457389 */ /* 0x0000240000080049 */
[----:B01234-:R-:W-:Y:S05]  /*2ae0*/  ENDCOLLECTIVE ;  /* 0x000000000000791b */ /* 0x01ffea0003800000 */
.L_x_37272:
[----:B------:R-:W-:Y:S05]  /*2af0*/  BSYNC B1 ;  /* 0x0000000000017941 */ /* 0x000fea0003800000 */
.L_x_37271:
[----:B------:R-:W-:Y:S05]  /*2b00*/  BRA `(.L_x_37273) ;  /* 0xffffffec00807947 */ /* 0x000fea000383ffff */
.L_x_37231:
[----:B------:R-:W-:Y:S01]  /*2b10*/  BSSY B1, `(.L_x_37274) ;  /* 0x0000007000017945 */ /* 0x000fe20003800000 */
[----:B------:R-:W-:Y:S01]  /*2b20*/  IMAD.MOV.U32 R71, RZ, RZ, R37 ;  /* 0x000000ffff477224 */ /* 0x000fe200078e0025 */
[----:B------:R-:W-:Y:S01]  /*2b30*/  MOV R73, 0x1f ;  /* 0x0000001f00497802 */ /* 0x000fe20000000f00 */
[----:B------:R-:W-:-:S07]  /*2b40*/  IMAD.MOV.U32 R70, RZ, RZ, -0x1 ;  /* 0xffffffffff467424 */ /* 0x000fce00078e00ff */
[----:B01234-:R-:W-:Y:S05]  /*2b50*/  WARPSYNC.COLLECTIVE R70, `(.L_x_37275) ;  /* 0x0000000046087348 */ /* 0x01ffea0003c00000 */
[----:B------:R0:W0:Y:S02]  /*2b60*/  SHFL.IDX P4, R69, R68, R71, R73 ;  /* 0x0000004744457389 */ /* 0x0000240000080049 */
[----:B01234-:R-:W-:Y:S05]  /*2b70*/  ENDCOLLECTIVE ;  /* 0x000000000000791b */ /* 0x01ffea0003800000 */
.L_x_37275:
[----:B------:R-:W-:Y:S05]  /*2b80*/  BSYNC B1 ;  /* 0x0000000000017941 */ /* 0x000fea0003800000 */
.L_x_37274:
[----:B------:R-:W-:Y:S05]  /*2b90*/  BRA `(.L_x_37276) ;  /* 0xffffffec00747947 */ /* 0x000fea000383ffff */
.L_x_37233:
[----:B------:R-:W-:Y:S01]  /*2ba0*/  HFMA2 R73, -RZ, RZ, 0, 1.847743988037109375e-06 ;  /* 0x0000001fff497431 */ /* 0x000fe200000001ff */
[----:B------:R-:W-:Y:S01]  /*2bb0*/  BSSY B1, `(.L_x_37277) ;  /* 0x0000006000017945 */ /* 0x000fe20003800000 */
[----:B------:R-:W-:Y:S02]  /*2bc0*/  IMAD.MOV.U32 R71, RZ, RZ, R36 ;  /* 0x000000ffff477224 */ /* 0x000fe400078e0024 */
[----:B------:R-:W-:-:S07]  /*2bd0*/  IMAD.MOV.U32 R70, RZ, RZ, -0x1 ;  /* 0xffffffffff467424 */ /* 0x000fce00078e00ff */
[----:B01234-:R-:W-:Y:S05]  /*2be0*/  WARPSYNC.COLLECTIVE R70, `(.L_x_37278) ;  /* 0x0000000046087348 */ /* 0x01ffea0003c00000 */
[----:B------:R0:W0:Y:S02]  /*2bf0*/  SHFL.IDX P4, R69, R68, R71, R73 ;  /* 0x0000004744457389 */ /* 0x0000240000080049 */
[----:B01234-:R-:W-:Y:S05]  /*2c00*/  ENDCOLLECTIVE ;  /* 0x000000000000791b */ /* 0x01ffea0003800000 */
.L_x_37278:
[----:B------:R-:W-:Y:S05]  /*2c10*/  BSYNC B1 ;  /* 0x0000000000017941 */ /* 0x000fea0003800000 */
.L_x_37277:
[----:B------:R-:W-:Y:S05]  /*2c20*/  BRA `(.L_x_37279) ;  /* 0xffffffec00687947 */ /* 0x000fea000383ffff */
.L_x_37235:
[----:B------:R-:W-:Y:S01]  /*2c30*/  BSSY B1, `(.L_x_37280) ;  /* 0x0000007000017945 */ /* 0x000fe20003800000 */
[----:B------:R-:W-:Y:S01]  /*2c40*/  IMAD.MOV.U32 R71, RZ, RZ, R35 ;  /* 0x000000ffff477224 */ /* 0x000fe200078e0023 */
[----:B------:R-:W-:Y:S01]  /*2c50*/  MOV R73, 0x1f ;  /* 0x0000001f00497802 */ /* 0x000fe20000000f00 */
[----:B------:R-:W-:-:S07]  /*2c60*/  IMAD.MOV.U32 R70, RZ, RZ, -0x1 ;  /* 0xffffffffff467424 */ /* 0x000fce00078e00ff */
[----:B01234-:R-:W-:Y:S05]  /*2c70*/  WARPSYNC.COLLECTIVE R70, `(.L_x_37281) ;  /* 0x0000000046087348 */ /* 0x01ffea0003c00000 */
[----:B------:R0:W0:Y:S02]  /*2c80*/  SHFL.IDX P4, R69, R68, R71, R73 ;  /* 0x0000004744457389 */ /* 0x0000240000080049 */
[----:B01234-:R-:W-:Y:S05]  /*2c90*/  ENDCOLLECTIVE ;  /* 0x000000000000791b */ /* 0x01ffea0003800000 */
.L_x_37281:
[----:B------:R-:W-:Y:S05]  /*2ca0*/  BSYNC B1 ;  /* 0x0000000000017941 */ /* 0x000fea0003800000 */
.L_x_37280:
[----:B------:R-:W-:Y:S05]  /*2cb0*/  BRA `(.L_x_37282) ;  /* 0xffffffec005c7947 */ /* 0x000fea000383ffff */
.L_x_37237:
[----:B------:R-:W-:Y:S01]  /*2cc0*/  HFMA2 R73, -RZ, RZ, 0, 1.847743988037109375e-06 ;  /* 0x0000001fff497431 */ /* 0x000fe200000001ff */
[----:B------:R-:W-:Y:S01]  /*2cd0*/  BSSY B1, `(.L_x_37283) ;  /* 0x0000006000017945 */ /* 0x000fe20003800000 */
[----:B------:R-:W-:Y:S02]  /*2ce0*/  IMAD.MOV.U32 R71, RZ, RZ, R34 ;  /* 0x000000ffff477224 */ /* 0x000fe400078e0022 */
[----:B------:R-:W-:-:S07]  /*2cf0*/  IMAD.MOV.U32 R70, RZ, RZ, -0x1 ;  /* 0xffffffffff467424 */ /* 0x000fce00078e00ff */
[----:B01234-:R-:W-:Y:S05]  /*2d00*/  WARPSYNC.COLLECTIVE R70, `(.L_x_37284) ;  /* 0x0000000046087348 */ /* 0x01ffea0003c00000 */
[----:B------:R0:W0:Y:S02]  /*2d10*/  SHFL.IDX P4, R69, R68, R71, R73 ;  /* 0x0000004744457389 */ /* 0x0000240000080049 */
[----:B01234-:R-:W-:Y:S05]  /*2d20*/  ENDCOLLECTIVE ;  /* 0x000000000000791b */ /* 0x01ffea0003800000 */
.L_x_37284:
[----:B------:R-:W-:Y:S05]  /*2d30*/  BSYNC B1 ;  /* 0x0000000000017941 */ /* 0x000fea0003800000 */
.L_x_37283:
[----:B------:R-:W-:Y:S05]  /*2d40*/  BRA `(.L_x_37285) ;  /* 0xffffffec00507947 */ /* 0x000fea000383ffff */
.L_x_37239:
[----:B------:R-:W-:Y:S01]  /*2d50*/  BSSY B1, `(.L_x_37286) ;  /* 0x0000007000017945 */ /* 0x000fe20003800000 */
[----:B------:R-:W-:Y:S01]  /*2d60*/  IMAD.MOV.U32 R71, RZ, RZ, R33 ;  /* 0x000000ffff477224 */ /* 0x000fe200078e0021 */
[----:B------:R-:W-:Y:S01]  /*2d70*/  MOV R73, 0x1f ;  /* 0x0000001f00497802 */ /* 0x000fe20000000f00 */
[----:B------:R-:W-:-:S07]  /*2d80*/  IMAD.MOV.U32 R70, RZ, RZ, -0x1 ;  /* 0xffffffffff467424 */ /* 0x000fce00078e00ff */
[----:B01234-:R-:W-:Y:S05]  /*2d90*/  WARPSYNC.COLLECTIVE R70, `(.L_x_37287) ;  /* 0x0000000046087348 */ /* 0x01ffea0003c00000 */
[----:B------:R0:W0:Y:S02]  /*2da0*/  SHFL.IDX P4, R69, R68, R71, R73 ;  /* 0x0000004744457389 */ /* 0x0000240000080049 */
[----:B01234-:R-:W-:Y:S05]  /*2db0*/  ENDCOLLECTIVE ;  /* 0x000000000000791b */ /* 0x01ffea0003800000 */
.L_x_37287:
[----:B------:R-:W-:Y:S05]  /*2dc0*/  BSYNC B1 ;  /* 0x0000000000017941 */ /* 0x000fea0003800000 */
.L_x_37286:
[----:B------:R-:W-:Y:S05]  /*2dd0*/  BRA `(.L_x_37288) ;  /* 0xffffffec00447947 */ /* 0x000fea000383ffff */
.L_x_37241:
[----:B------:R-:W-:Y:S01]  /*2de0*/  HFMA2 R73, -RZ, RZ, 0, 1.847743988037109375e-06 ;  /* 0x0000001fff497431 */ /* 0x000fe200000001ff */
[----:B------:R-:W-:Y:S01]  /*2df0*/  BSSY B1, `(.L_x_37289) ;  /* 0x0000006000017945 */ /* 0x000fe20003800000 */
[----:B------:R-:W-:Y:S02]  /*2e00*/  IMAD.MOV.U32 R71, RZ, RZ, R32 ;  /* 0x000000ffff477224 */ /* 0x000fe400078e0020 */
[----:B------:R-:W-:-:S07]  /*2e10*/  IMAD.MOV.U32 R70, RZ, RZ, -0x1 ;  /* 0xffffffffff467424 */ /* 0x000fce00078e00ff */
[----:B01234-:R-:W-:Y:S05]  /*2e20*/  WARPSYNC.COLLECTIVE R70, `(.L_x_37290) ;  /* 0x0000000046087348 */ /* 0x01ffea0003c00000 */
[----:B------:R0:W0:Y:S02]  /*2e30*/  SHFL.IDX P4, R69, R68, R71, R73 ;  /* 0x0000004744457389 */ /* 0x0000240000080049 */
[----:B01234-:R-:W-:Y:S05]  /*2e40*/  ENDCOLLECTIVE ;  /* 0x000000000000791b */ /* 0x01ffea0003800000 */
.L_x_37290:
[----:B------:R-:W-:Y:S05]  /*2e50*/  BSYNC B1 ;  /* 0x0000000000017941 */ /* 0x000fea0003800000 */
.L_x_37289:
[----:B------:R-:W-:Y:S05]  /*2e60*/  BRA `(.L_x_37291) ;  /* 0xffffffec00387947 */ /* 0x000fea000383ffff */
.L_x_37243:
[----:B------:R-:W-:Y:S01]  /*2e70*/  BSSY B1, `(.L_x_37292) ;  /* 0x0000007000017945 */ /* 0x000fe20003800000 */
[----:B------:R-:W-:Y:S01]  /*2e80*/  IMAD.MOV.U32 R71, RZ, RZ, R31 ;  /* 0x000000ffff477224 */ /* 0x000fe200078e001f */
[----:B------:R-:W-:Y:S01]  /*2e90*/  MOV R73, 0x1f ;  /* 0x0000001f00497802 */ /* 0x000fe20000000f00 */
[----:B------:R-:W-:-:S07]  /*2ea0*/  IMAD.MOV.U32 R70, RZ, RZ, -0x1 ;  /* 0xffffffffff467424 */ /* 0x000fce00078e00ff */
[----:B01234-:R-:W-:Y:S05]  /*2eb0*/  WARPSYNC.COLLECTIVE R70, `(.L_x_37293) ;  /* 0x0000000046087348 */ /* 0x01ffea0003c00000 */
[----:B------:R0:W0:Y:S02]  /*2ec0*/  SHFL.IDX P4, R69, R68, R71, R73 ;  /* 0x0000004744457389 */ /* 0x0000240000080049 */
[----:B01234-:R-:W-:Y:S05]  /*2ed0*/  ENDCOLLECTIVE ;  /* 0x000000000000791b */ /* 0x01ffea0003800000 */
.L_x_37293:
[----:B------:R-:W-:Y:S05]  /*2ee0*/  BSYNC B1 ;  /* 0x0000000000017941 */ /* 0x000fea0003800000 */
.L_x_37292:
[----:B------:R-:W-:Y:S05]  /*2ef0*/  BRA `(.L_x_37294) ;  /* 0xffffffec002c7947 */ /* 0x000fea000383ffff */
.L_x_37245:
[----:B------:R-:W-:Y:S01]  /*2f00*/  HFMA2 R73, -RZ, RZ, 0, 1.847743988037109375e-06 ;  /* 0x0000001fff497431 */ /* 0x000fe200000001ff */
[----:B------:R-:W-:Y:S01]  /*2f10*/  BSSY B1, `(.L_x_37295) ;  /* 0x0000006000017945 */ /* 0x000fe20003800000 */
[----:B------:R-:W-:Y:S02]  /*2f20*/  IMAD.MOV.U32 R71, RZ, RZ, R30 ;  /* 0x000000ffff477224 */ /* 0x000fe400078e001e */
[----:B------:R-:W-:-:S07]  /*2f30*/  IMAD.MOV.U32 R70, RZ, RZ, -0x1 ;  /* 0xffffffffff467424 */ /* 0x000fce00078e00ff */
[----:B01234-:R-:W-:Y:S05]  /*2f40*/  WARPSYNC.COLLECTIVE R70, `(.L_x_37296) ;  /* 0x0000000046087348 */ /* 0x01ffea0003c00000 */
[----:B------:R0:W0:Y:S02]  /*2f50*/  SHFL.IDX P4, R69, R68, R71, R73 ;  /* 0x0000004744457389 */ /* 0x0000240000080049 */
[----:B01234-:R-:W-:Y:S05]  /*2f60*/  ENDCOLLECTIVE ;  /* 0x000000000000791b */ /* 0x01ffea0003800000 */
.L_x_37296:
[----:B------:R-:W-:Y:S05]  /*2f70*/  BSYNC B1 ;  /* 0x0000000000017941 */ /* 0x000fea0003800000 */
.L_x_37295:
[----:B------:R-:W-:Y:S01]  /*2f80*/  IMAD.MOV.U32 R68, RZ, RZ, R69 ;  /* 0x000000ffff447224 */ /* 0x000fe200078e0045 */
[----:B------:R-:W-:Y:S06]  /*2f90*/  BRA `(.L_x_37297) ;  /* 0xffffffec001c7947 */ /* 0x000fec000383ffff */
        .weak           $__internal_723_$__cuda_sm20_div_s16
        .type           $__internal_723_$__cuda_sm20_div_s16,@function
        .size           $__internal_723_$__cuda_sm20_div_s16,(.L_x_39226 - $__internal_723_$__cuda_sm20_div_s16)
$__internal_723_$__cuda_sm20_div_s16:
        /* <DEDUP_REMOVED lines=25> */
[----:B------:R-:W-:Y:S05]  /*3130*/  RET.REL.NODEC R2 `(_Z9cuda_gemmIiLi128ELi1ELi1ELi16ELi128ELi128ELi64ELi0ELi0EEviiiPT_S1_S1_iii) ;  /* 0xffffffcc02b07950 */ /* 0x000fea0003c3ffff */
.L_x_37298:
        /* <DEDUP_REMOVED lines=12> */
.L_x_39226:


//--------------------- .text._Z9cuda_gemmIiLi128ELi1ELi1ELi16ELi64ELi64ELi64ELi1ELi1EEviiiPT_S1_S1_iii --------------------------
	.section	.text._Z9cuda_gemmIiLi128ELi1ELi1ELi16ELi64ELi64ELi64ELi1ELi1EEviiiPT_S1_S1_iii,"ax",@progbits
	.align	128
        .global         _Z9cuda_gemmIiLi128ELi1ELi1ELi16ELi64ELi64ELi64ELi1ELi1EEviiiPT_S1_S1_iii
        .type           _Z9cuda_gemmIiLi128ELi1ELi1ELi16ELi64ELi64ELi64ELi1ELi1EEviiiPT_S1_S1_iii,@function
        .size           _Z9cuda_gemmIiLi128ELi1ELi1ELi16ELi64ELi64ELi64ELi1ELi1EEviiiPT_S1_S1_iii,(.L_x_39975 - _Z9cuda_gemmIiLi128ELi1ELi1ELi16ELi64ELi64ELi64ELi1ELi1EEviiiPT_S1_S1_iii)
        .other          _Z9cuda_gemmIiLi128ELi1ELi1ELi16ELi64ELi64ELi64ELi1ELi1EEviiiPT_S1_S1_iii,@"STO_CUDA_ENTRY STV_DEFAULT"
_Z9cuda_gemmIiLi128ELi1ELi1ELi16ELi64ELi64ELi64ELi1ELi1EEviiiPT_S1_S1_iii:
.text._Z9cuda_gemmIiLi128ELi1ELi1ELi16ELi64ELi64ELi64ELi1ELi1EEviiiPT_S1_S1_iii:
        /* <DEDUP_REMOVED lines=10> */
[----:B------:R-:W-:-:S11]  /*00a0*/  ISETP.GT.U32.AND P0, PT, R4, 0x3, PT ;  /* 0x000000030400780c */ /* 0x000fd60003f04070 */
[----:B------:R-:W-:Y:S05]  /*00b0*/  @P1 BRA `(.L_x_37300) ;  /* 0x0000000000281947 */ /* 0x000fea0003800000 */
[----:B------:R-:W0:Y:S01]  /*00c0*/  S2UR UR5, SR_CgaCtaId ;  /* 0x00000000000579c3 */ /* 0x000e220000008800 */
[----:B------:R-:W-:Y:S01]  /*00d0*/  UMOV UR4, 0x400 ;  /* 0x0000040000047882 */ /* 0x000fe20000000000 */
[----:B------:R-:W-:Y:S01]  /*00e0*/  IMAD.MOV.U32 R3, RZ, RZ, R4 ;  /* 0x000000ffff037224 */ /* 0x000fe200078e0004 */
[----:B0-----:R-:W-:-:S06]  /*00f0*/  ULEA UR4, UR5, UR4, 0x18 ;  /* 0x0000000405047291 */ /* 0x001fcc000f8ec0ff */
[----:B------:R-:W-:-:S07]  /*0100*/  IADD3 R2, PT, PT, R0, UR4, RZ ;  /* 0x0000000400027c10 */ /* 0x000fce000fffe0ff */
.L_x_37301:
[----:B-1----:R-:W-:Y:S01]  /*0110*/  IMAD.IADD R3, R7, 0x1, R3 ;  /* 0x0000000107037824 */ /* 0x002fe200078e0203 */
[----:B------:R0:W-:Y:S04]  /*0120*/  STS [R2], RZ ;  /* 0x000000ff02007388 */ /* 0x0001e80000000800 */
[----:B------:R-:W-:Y:S01]  /*0130*/  ISETP.GE.U32.AND P1, PT, R3, 0x10, PT ;  /* 0x000000100300780c */ /* 0x000fe20003f26070 */
[----:B0-----:R-:W-:-:S12]  /*0140*/  IMAD R2, R7, 0x4, R2 ;  /* 0x0000000407027824 */ /* 0x001fd800078e0202 */
[----:B------:R-:W-:Y:S05]  /*0150*/  @!P1 BRA `(.L_x_37301) ;  /* 0xfffffffc00ec9947 */ /* 0x000fea000383ffff */
.L_x_37300:
[----:B------:R-:W-:Y:S05]  /*0160*/  BSYNC.RECONVERGENT B0 ;  /* 0x0000000000007941 */ /* 0x000fea0003800200 */
.L_x_37299:
        /* <DEDUP_REMOVED lines=12> */
[----:B------:R-:W-:Y:S01]  /*0230*/  LEA R5, R5, R0, 0x4 ;  /* 0x0000000005057211 */ /* 0x000fe200078e20ff */
[----:B------:R-:W2:Y:S05]  /*0240*/  LDCU.64 UR6, c[0x0][0x358] ;  /* 0x00006b00ff0677ac */ /* 0x000eaa0008000a00 */
[----:B------:R-:W3:Y:S01]  /*0250*/  LDC.64 R2, c[0x0][0x3a0] ;  /* 0x0000e800ff027b82 */ /* 0x000ee20000000a00 */
[----:B0-----:R-:W-:-:S06]  /*0260*/  ULEA UR4, UR5, UR4, 0x18 ;  /* 0x0000000405047291 */ /* 0x001fcc000f8ec0ff */
[----:B------:R-:W-:Y:S01]  /*0270*/  LEA R4, R4, UR4, 0x4 ;  /* 0x0000000404047c11 */ /* 0x000fe2000f8e20ff */
[----:B--23--:R-:W-:-:S07]  /*0280*/  IMAD.WIDE.U32 R2, R5, 0x4, R2 ;  /* 0x0000000405027825 */ /* 0x00cfce00078e0002 */
.L_x_37302:
[----:B------:R0:W2:Y:S01]  /*0290*/  LDS.128 R8, [R4] ;  /* 0x0000000004087984 */ /* 0x0000a20000000c00 */
[----:B-1----:R-:W-:-:S05]  /*02a0*/  IMAD R0, R7, 0x4, R0 ;  /* 0x0000000407007824 */ /* 0x002fca00078e0200 */
[----:B------:R-:W-:Y:S02]  /*02b0*/  ISETP.GE.U32.AND P0, PT, R0, 0x10, PT ;  /* 0x000000100000780c */ /* 0x000fe40003f06070 */
[C---:B0-----:R-:W-:Y:S01]  /*02c0*/  LEA R4, R7.reuse, R4, 0x4 ;  /* 0x0000000407047211 */ /* 0x041fe200078e20ff */
[----:B--2---:R0:W-:Y:S02]  /*02d0*/  STG.E.128 desc[UR6][R2.64], R8 ;  /* 0x0000000802007986 */ /* 0x0041e4000c101d06 */
[----:B0-----:R-:W-:-:S08]  /*02e0*/  IMAD.WIDE.U32 R2, R7, 0x10, R2 ;  /* 0x0000001007027825 */ /* 0x001fd000078e0002 */
[----:B------:R-:W-:Y:S05]  /*02f0*/  @!P0 BRA `(.L_x_37302) ;  /* 0xfffffffc00e48947 */ /* 0x000fea000383ffff */
[----:B------:R-:W-:Y:S05]  /*0300*/  EXIT ;  /* 0x000000000000794d */ /* 0x000fea0003800000 */
.L_x_37303:
        /* <DEDUP_REMOVED lines=15> */
.L_x_39975:


//--------------------- .text._Z9cuda_gemmIiLi128ELi1ELi1ELi16ELi64ELi64ELi64ELi1ELi0EEviiiPT_S1_S1_iii --------------------------
	.section	.text._Z9cuda_gemmIiLi128ELi1ELi1ELi16ELi64ELi64ELi64ELi1ELi0EEviiiPT_S1_S1_iii,"ax",@progbits
	.align	128
        .global         _Z9cuda_gemmIiLi128ELi1ELi1ELi16ELi64ELi64ELi64ELi1ELi0EEviiiPT_S1_S1_iii
        .type           _Z9cuda_gemmIiLi128ELi1ELi1ELi16ELi64ELi64ELi64ELi1ELi0EEviiiPT_S1_S1_iii,@function
        .size           _Z9cuda_gemmIiLi128ELi1ELi1ELi16ELi64ELi64ELi64ELi1ELi0EEviiiPT_S1_S1_iii,(.L_x_39227 - _Z9cuda_gemmIiLi128ELi1ELi1ELi16ELi64ELi64ELi64ELi1ELi0EEviiiPT_S1_S1_iii)
        .other          _Z9cuda_gemmIiLi128ELi1ELi1ELi16ELi64ELi64ELi64ELi1ELi0EEviiiPT_S1_S1_iii,@"STO_CUDA_ENTRY STV_DEFAULT"
_Z9cuda_gemmIiLi128ELi1ELi1ELi16ELi64ELi64ELi64ELi1ELi0EEviiiPT_S1_S1_iii:
.text._Z9cuda_gemmIiLi128ELi1ELi1ELi16ELi64ELi64ELi64ELi1ELi0EEviiiPT_S1_S1_iii:
        /* <DEDUP_REMOVED lines=43> */
[----:B------:R-:W-:Y:S02]  /*02b0*/  IMAD.HI.U32 R3, R3, R5, R2 ;  /* 0x0000000503037227 */ /* 0x000fe400078e0002 */
[----:B------:R-:W0:Y:S04]  /*02c0*/  LDC R2, c[0x0][0x374] ;  /* 0x0000dd00ff027b82 */ /* 0x000e280000000800 */
[----:B-1----:R-:W-:-:S04]  /*02d0*/  IMAD.HI.U32 R44, R3, R6, RZ ;  /* 0x00000006032c7227 */ /* 0x002fc800078e00ff */
[----:B------:R-:W-:-:S04]  /*02e0*/  IMAD.MOV R3, RZ, RZ, -R44 ;  /* 0x000000ffff037224 */ /* 0x000fc800078e0a2c */
[----:B------:R-:W-:-:S05]  /*02f0*/  IMAD R0, R3, UR4, R6 ;  /* 0x0000000403007c24 */ /* 0x000fca000f8e0206 */
[----:B------:R-:W-:Y:S02]  /*0300*/  ISETP.GE.U32.AND P0, PT, R0, UR4, PT ;  /* 0x0000000400007c0c */ /* 0x000fe4000bf06070 */
[----:B0-----:R-:W-:-:S11]  /*0310*/  ISETP.LE.U32.AND P3, PT, R2, UR5, PT ;  /* 0x0000000502007c0c */ /* 0x001fd6000bf63070 */
[----:B------:R-:W-:Y:S01]  /*0320*/  @P0 VIADD R0, R0, -UR4 ;  /* 0x8000000400000c36 */ /* 0x000fe20008000000 */
[----:B------:R-:W-:-:S04]  /*0330*/  @P0 IADD3 R44, PT, PT, R44, 0x1, RZ ;  /* 0x000000012c2c0810 */ /* 0x000fc80007ffe0ff */
[----:B------:R-:W-:-:S13]  /*0340*/  ISETP.GE.U32.AND P1, PT, R0, UR4, PT ;  /* 0x0000000400007c0c */ /* 0x000fda000bf26070 */
[----:B------:R-:W-:Y:S01]  /*0350*/  @P1 VIADD R44, R44, 0x1 ;  /* 0x000000012c2c1836 */ /* 0x000fe20000000000 */
[----:B------:R-:W-:Y:S01]  /*0360*/  @!P2 LOP3.LUT R44, RZ, UR4, RZ, 0x33, !PT ;  /* 0x00000004ff2cac12 */ /* 0x000fe2000f8e33ff */
[----:B------:R-:W-:Y:S06]  /*0370*/  @P3 EXIT ;  /* 0x000000000000394d */ /* 0x000fec0003800000 */
[----:B------:R-:W-:Y:S01]  /*0380*/  IMAD.MOV R43, RZ, RZ, -R44 ;  /* 0x000000ffff2b7224 */ /* 0x000fe200078e0a2c */
[----:B------:R-:W-:Y:S01]  /*0390*/  MOV R0, UR6 ;  /* 0x0000000600007c02 */ /* 0x000fe20008000f00 */
[C---:B------:R-:W-:Y:S01]  /*03a0*/  IMAD.SHL.U32 R4, R6.reuse, 0x10, RZ ;  /* 0x0000001006047824 */ /* 0x040fe200078e00ff */
[----:B------:R-:W-:Y:S01]  /*03b0*/  USHF.L.U32 UR9, UR5, 0x4, URZ ;  /* 0x0000000405097899 */ /* 0x000fe200080006ff */
[----:B------:R-:W-:Y:S01]  /*03c0*/  IMAD R43, R43, UR4, R6 ;  /* 0x000000042b2b7c24 */ /* 0x000fe2000f8e0206 */
[----:B------:R-:W0:Y:S01]  /*03d0*/  LDCU UR10, c[0x0][0x360] ;  /* 0x00006c00ff0a77ac */ /* 0x000e220008000800 */
[----:B------:R-:W-:Y:S01]  /*03e0*/  BSSY.RECONVERGENT B0, `(.L_x_37304) ;  /* 0x000004d000007945 */ /* 0x000fe20003800200 */
[----:B------:R-:W-:Y:S02]  /*03f0*/  LOP3.LUT R46, R6, 0xf, RZ, 0xc0, !PT ;  /* 0x0000000f062e7812 */ /* 0x000fe400078ec0ff */
[----:B------:R-:W-:Y:S02]  /*0400*/  SHF.R.U32.HI R43, RZ, 0x1, R43 ;  /* 0x00000001ff2b7819 */ /* 0x000fe4000001162b */
[----:B------:R-:W-:-:S02]  /*0410*/  LOP3.LUT R17, R4, 0x10, RZ, 0xc0, !PT ;  /* 0x0000001004117812 */ /* 0x000fc400078ec0ff */
[----:B------:R-:W-:-:S04]  /*0420*/  LOP3.LUT R24, R43, 0xf, RZ, 0xc0, !PT ;  /* 0x0000000f2b187812 */ /* 0x000fc800078ec0ff */
        /* <DEDUP_REMOVED lines=8> */
[----:B------:R-:W-:Y:S01]  /*04b0*/  ISETP.GE.AND P1, PT, R41, UR6, PT ;  /* 0x0000000629007c0c */ /* 0x000fe2000bf26270 */
[----:B------:R-:W-:Y:S01]  /*04c0*/  VIADD R34, R24, 0x7 ;  /* 0x0000000718227836 */ /* 0x000fe20000000000 */
[----:B------:R-:W-:Y:S01]  /*04d0*/  SEL R3, R0, RZ, P0 ;  /* 0x000000ff00037207 */ /* 0x000fe20000000000 */
        /* <DEDUP_REMOVED lines=13> */
[----:B------:R-:W-:-:S02]  /*05b0*/  ISETP.GE.AND P0, PT, R35, UR6, PT ;  /* 0x0000000623007c0c */ /* 0x000fc4000bf06270 */
[----:B------:R-:W-:Y:S01]  /*05c0*/  IADD3 R31, PT, PT, R24, 0xa, RZ ;  /* 0x0000000a181f7810 */ /* 0x000fe20007ffe0ff */
[----:B------:R-:W-:Y:S01]  /*05d0*/  IMAD.IADD R39, R39, 0x1, -R2 ;  /* 0x0000000127277824 */ /* 0x000fe200078e0a02 */
[C---:B------:R-:W-:Y:S02]  /*05e0*/  SEL R2, R0.reuse, RZ, P0 ;  /* 0x000000ff00027207 */ /* 0x040fe40000000000 */
[----:B------:R-:W-:Y:S02]  /*05f0*/  ISETP.GE.AND P0, PT, R33, UR6, PT ;  /* 0x0000000621007c0c */ /* 0x000fe4000bf06270 */
[C---:B------:R-:W-:Y:S01]  /*0600*/  SEL R3, R0.reuse, RZ, P1 ;  /* 0x000000ff00037207 */ /* 0x040fe20000800000 */
[----:B------:R-:W-:Y:S01]  /*0610*/  IMAD.IADD R35, R35, 0x1, -R2 ;  /* 0x0000000123237824 */ /* 0x000fe200078e0a02 */
[----:B------:R-:W-:Y:S02]  /*0620*/  SEL R2, R0, RZ, P0 ;  /* 0x000000ff00027207 */ /* 0x000fe40000000000 */
[----:B------:R-:W-:Y:S01]  /*0630*/  ISETP.GE.AND P1, PT, R34, UR6, PT ;  /* 0x0000000622007c0c */ /* 0x000fe2000bf26270 */
[----:B------:R-:W-:Y:S01]  /*0640*/  IMAD.IADD R38, R38, 0x1, -R3 ;  /* 0x0000000126267824 */ /* 0x000fe200078e0a03 */
[----:B------:R-:W-:Y:S01]  /*0650*/  ISETP.GE.AND P0, PT, R31, UR6, PT ;  /* 0x000000061f007c0c */ /* 0x000fe2000bf06270 */
[----:B------:R-:W-:Y:S01]  /*0660*/  IMAD.IADD R33, R33, 0x1, -R2 ;  /* 0x0000000121217824 */ /* 0x000fe200078e0a02 */
[----:B------:R-:W-:-:S02]  /*0670*/  IADD3 R29, PT, PT, R24, 0xc, RZ ;  /* 0x0000000c181d7810 */ /* 0x000fc40007ffe0ff */
[C---:B------:R-:W-:Y:S02]  /*0680*/  SEL R3, R0.reuse, RZ, P1 ;  /* 0x000000ff00037207 */ /* 0x040fe40000800000 */
[----:B------:R-:W-:Y:S02]  /*0690*/  SEL R2, R0, RZ, P0 ;  /* 0x000000ff00027207 */ /* 0x000fe40000000000 */
[----:B------:R-:W-:Y:S01]  /*06a0*/  ISETP.GE.AND P1, PT, R32, UR6, PT ;  /* 0x0000000620007c0c */ /* 0x000fe2000bf26270 */
[----:B------:R-:W-:Y:S01]  /*06b0*/  IMAD.IADD R34, R34, 0x1, -R3 ;  /* 0x0000000122227824 */ /* 0x000fe200078e0a03 */
[----:B------:R-:W-:Y:S01]  /*06c0*/  ISETP.GE.AND P0, PT, R29, UR6, PT ;  /* 0x000000061d007c0c */ /* 0x000fe2000bf06270 */
[----:B------:R-:W-:Y:S01]  /*06d0*/  IMAD.IADD R31, R31, 0x1, -R2 ;  /* 0x000000011f1f7824 */ /* 0x000fe200078e0a02 */
[----:B------:R-:W-:Y:S02]  /*06e0*/  IADD3 R27, PT, PT, R24, 0xe, RZ ;  /* 0x0000000e181b7810 */ /* 0x000fe40007ffe0ff */
        /* <DEDUP_REMOVED lines=10> */
[----:B------:R-:W-:-:S02]  /*0790*/  ISETP.GT.U32.AND P0, PT, R6, 0xf, PT ;  /* 0x0000000f0600780c */ /* 0x000fc40003f04070 */
[----:B------:R-:W-:Y:S02]  /*07a0*/  SEL R3, R0, RZ, P1 ;  /* 0x000000ff00037207 */ /* 0x000fe40000800000 */
[----:B------:R-:W-:Y:S02]  /*07b0*/  ISETP.GE.AND P1, PT, R26, UR6, PT ;  /* 0x000000061a007c0c */ /* 0x000fe4000bf26270 */
[----:B------:R-:W-:Y:S01]  /*07c0*/  IADD3 R27, PT, PT, R27, -R2, RZ ;  /* 0x800000021b1b7210 */ /* 0x000fe20007ffe0ff */
[----:B------:R-:W-:Y:S01]  /*07d0*/  IMAD.IADD R28, R28, 0x1, -R3 ;  /* 0x000000011c1c7824 */ /* 0x000fe200078e0a03 */
[----:B------:R-:W-:-:S05]  /*07e0*/  SEL R3, R0, RZ, P1 ;  /* 0x000000ff00037207 */ /* 0x000fca0000800000 */
[----:B------:R-:W-:Y:S01]  /*07f0*/  IMAD.IADD R26, R26, 0x1, -R3 ;  /* 0x000000011a1a7824 */ /* 0x000fe200078e0a03 */
[----:B0-----:R-:W-:Y:S06]  /*0800*/  @P0 BRA `(.L_x_37305) ;  /* 0x0000000000280947 */ /* 0x001fec0003800000 */
[----:B------:R-:W0:Y:S01]  /*0810*/  S2R R4, SR_CgaCtaId ;  /* 0x0000000000047919 */ /* 0x000e220000008800 */
[----:B------:R-:W-:-:S05]  /*0820*/  MOV R2, 0x400 ;  /* 0x0000040000027802 */ /* 0x000fca0000000f00 */
[----:B------:R-:W-:Y:S01]  /*0830*/  VIADD R3, R2, 0x900 ;  /* 0x0000090002037836 */ /* 0x000fe20000000000 */
[----:B------:R-:W-:-:S04]  /*0840*/  MOV R2, R6 ;  /* 0x0000000600027202 */ /* 0x000fc80000000f00 */
[----:B0-----:R-:W-:-:S07]  /*0850*/  LEA R3, R4, R3, 0x18 ;  /* 0x0000000304037211 */ /* 0x001fce00078ec0ff */
.L_x_37306:
[C---:B------:R-:W-:Y:S02]  /*0860*/  IMAD R4, R2.reuse, 0x4, R3 ;  /* 0x0000000402047824 */ /* 0x040fe400078e0203 */
[----:B------:R-:W-:-:S03]  /*0870*/  VIADD R2, R2, UR10 ;  /* 0x0000000a02027c36 */ /* 0x000fc60008000000 */
[----:B------:R0:W-:Y:S02]  /*0880*/  STS [R4], RZ ;  /* 0x000000ff04007388 */ /* 0x0001e40000000800 */
[----:B------:R-:W-:-:S13]  /*0890*/  ISETP.GE.U32.AND P0, PT, R2, 0x10, PT ;  /* 0x000000100200780c */ /* 0x000fda0003f06070 */
[----:B0-----:R-:W-:Y:S05]  /*08a0*/  @!P0 BRA `(.L_x_37306) ;  /* 0xfffffffc00ec8947 */ /* 0x001fea000383ffff */
.L_x_37305:
[----:B------:R-:W-:Y:S05]  /*08b0*/  BSYNC.RECONVERGENT B0 ;  /* 0x0000000000007941 */ /* 0x000fea0003800200 */
.L_x_37304:
        /* <DEDUP_REMOVED lines=9> */
[C---:B------:R-:W-:Y:S01]  /*0950*/  IADD3 R20, PT, PT, R43.reuse, -0x1, RZ ;  /* 0xffffffff2b147810 */ /* 0x040fe20007ffe0ff */
[C---:B------:R-:W-:Y:S01]  /*0960*/  VIADD R8, R43.reuse, 0x7 ;  /* 0x000000072b087836 */ /* 0x040fe20000000000 */
[----:B------:R-:W-:Y:S01]  /*0970*/  SEL R25, R0, RZ, P0 ;  /* 0x000000ff00197207 */ /* 0x000fe20000000000 */
        /* <DEDUP_REMOVED lines=34> */
[----:B------:R-:W-:Y:S01]  /*0ba0*/  UPRMT UR8, UR4, 0x9910, URZ ;  /* 0x0000991004087896 */ /* 0x000fe200080000ff */
[----:B------:R-:W-:-:S02]  /*0bb0*/  IADD3 R6, PT, PT, R17, R48, RZ ;  /* 0x0000003011067210 */ /* 0x000fc40007ffe0ff */
[----:B------:R-:W-:Y:S02]  /*0bc0*/  IADD3 R2, PT, PT, R17, R21, RZ ;  /* 0x0000001511027210 */ /* 0x000fe40007ffe0ff */
[----:B------:R-:W-:-:S07]  /*0bd0*/  MOV R36, 0xbf0 ;  /* 0x00000bf000247802 */ /* 0x000fce0000000f00 */
[----:B------:R-:W-:Y:S05]  /*0be0*/  CALL.REL.NOINC `($__internal_724_$__cuda_sm20_div_s16) ;  /* 0x00000020001c7944 */ /* 0x000fea0003c00000 */
        /* <DEDUP_REMOVED lines=14> */
.L_x_37349:
        /* <DEDUP_REMOVED lines=10> */
[----:B------:R-:W-:-:S04]  /*0d70*/  SHF.L.U32 R18, R17, 0x4, RZ ;  /* 0x0000000411127819 */ /* 0x000fc800000006ff */
[----:B------:R-:W2:Y:S01]  /*0d80*/  LDC.64 R36, c[0x0][0x390] ;  /* 0x0000e400ff247b82 */ /* 0x000ea20000000a00 */
[----:B-1----:R-:W-:-:S06]  /*0d90*/  ULEA UR4, UR8, UR4, 0x18 ;  /* 0x0000000408047291 */ /* 0x002fcc000f8ec0ff */
[----:B------:R-:W-:Y:S01]  /*0da0*/  VIADD R48, R18, UR4 ;  /* 0x0000000412307c36 */ /* 0x000fe20008000000 */
[----:B0-----:R-:W-:-:S04]  /*0db0*/  LEA R16, R16, UR9, 0x6 ;  /* 0x0000000910107c11 */ /* 0x001fc8000f8e30ff */
[----:B------:R-:W-:-:S05]  /*0dc0*/  IADD3 R17, PT, PT, R47, R16, R49 ;  /* 0x000000102f117210 */ /* 0x000fca0007ffe031 */
[----:B--2---:R-:W-:-:S07]  /*0dd0*/  IMAD.WIDE.U32 R36, R17, 0x4, R36 ;  /* 0x0000000411247825 */ /* 0x004fce00078e0024 */
.L_x_37309:
[----:B------:R0:W2:Y:S01]  /*0de0*/  LDG.E.128 R16, desc[UR12][R36.64] ;  /* 0x0000000c24107981 */ /* 0x0000a2000c1e1d00 */
[----:B------:R-:W-:Y:S01]  /*0df0*/  IMAD.U32 R50, RZ, RZ, UR10 ;  /* 0x0000000aff327e24 */ /* 0x000fe2000f8e00ff */
[----:B------:R-:W-:Y:S01]  /*0e00*/  MOV R53, UR10 ;  /* 0x0000000a00357c02 */ /* 0x000fe20008000f00 */
[----:B------:R-:W-:Y:S02]  /*0e10*/  IMAD.U32 R51, RZ, RZ, UR10 ;  /* 0x0000000aff337e24 */ /* 0x000fe4000f8e00ff */
[----:B------:R-:W-:-:S05]  /*0e20*/  IMAD R49, R50, 0x4, R49 ;  /* 0x0000000432317824 */ /* 0x000fca00078e0231 */
[----:B------:R-:W-:Y:S01]  /*0e30*/  ISETP.GE.U32.AND P0, PT, R49, 0x8, PT ;  /* 0x000000083100780c */ /* 0x000fe20003f06070 */
[----:B0-----:R-:W-:Y:S01]  /*0e40*/  IMAD.WIDE.U32 R36, R53, 0x10, R36 ;  /* 0x0000001035247825 */ /* 0x001fe200078e0024 */
[----:B--2---:R0:W-:Y:S03]  /*0e50*/  STS.128 [R48], R16 ;  /* 0x0000001030007388 */ /* 0x0041e60000000c00 */
[----:B0-----:R-:W-:-:S08]  /*0e60*/  IMAD R48, R51, 0x10, R48 ;  /* 0x0000001033307824 */ /* 0x001fd000078e0230 */
[----:B------:R-:W-:Y:S05]  /*0e70*/  @!P0 BRA `(.L_x_37309) ;  /* 0xfffffffc00d88947 */ /* 0x000fea000383ffff */
.L_x_37308:
[----:B------:R-:W-:Y:S05]  /*0e80*/  BSYNC.RECONVERGENT B0 ;  /* 0x0000000000007941 */ /* 0x000fea0003800200 */
.L_x_37307:
[----:B------:R-:W0:Y:S01]  /*0e90*/  S2R R16, SR_CTAID.Z ;  /* 0x0000000000107919 */ /* 0x000e220000002700 */
[----:B------:R-:W-:Y:S02]  /*0ea0*/  HFMA2 R19, -RZ, RZ, 0, 0 ;  /* 0x00000000ff137431 */ /* 0x000fe400000001ff */
[----:B0-----:R-:W-:-:S07]  /*0eb0*/  IMAD R18, R16, 0x40, R47 ;  /* 0x0000004010127824 */ /* 0x001fce00078e022f */
.L_x_37348:
[----:B------:R-:W0:Y:S02]  /*0ec0*/  S2R R17, SR_TID.X ;  /* 0x0000000000117919 */ /* 0x000e240000002100 */
[----:B0-----:R-:W-:Y:S02]  /*0ed0*/  LOP3.LUT R16, R17, 0xf, RZ, 0xc0, !PT ;  /* 0x0000000f11107812 */ /* 0x001fe400078ec0ff */
[----:B------:R-:W-:-:S03]  /*0ee0*/  SHF.R.U32.HI R37, RZ, 0x4, R17 ;  /* 0x00000004ff257819 */ /* 0x000fc60000011611 */
[----:B-1234-:R-:W-:-:S07]  /*0ef0*/  IMAD.IADD R49, R16, 0x1, R19 ;  /* 0x0000000110317824 */ /* 0x01efce00078e0213 */
.L_x_37310:
        /* <DEDUP_REMOVED lines=18> */
.L_x_37347:
        /* <DEDUP_REMOVED lines=88> */
.L_x_37346:
        /* <DEDUP_REMOVED lines=11> */
.L_x_37352:
[----:B0--3--:R-:W-:-:S07]  /*1650*/  IMAD R16, R37, R16, RZ ;  /* 0x0000001025107224 */ /* 0x009fce00078e02ff */
.L_x_37314:
[----:B------:R-:W-:-:S13]  /*1660*/  ISETP.GE.AND P3, PT, R64, 0x2, PT ;  /* 0x000000024000780c */ /* 0x000fda0003f66270 */
[----:B------:R-:W-:Y:S05]  /*1670*/  @!P3 BRA `(.L_x_37316) ;  /* 0x000000000010b947 */ /* 0x000fea0003800000 */
[----:B------:R-:W-:-:S03]  /*1680*/  UMOV UR4, 0xffffffff ;  /* 0xffffffff00047882 */ /* 0x000fc60000000000 */
[----:B------:R-:W-:Y:S05]  /*1690*/  BRA.DIV UR4, `(.L_x_37317) ;  /* 0x0000000e04507947 */ /* 0x000fea000b800000 */
[----:B------:R3:W4:Y:S02]  /*16a0*/  SHFL.IDX PT, R65, R68, R42, 0x1f ;  /* 0x00001f2a44417589 */ /* 0x00072400000e0000 */
.L_x_37355:
[----:B----4-:R-:W-:-:S07]  /*16b0*/  IMAD R16, R47, R65, R16 ;  /* 0x000000412f107224 */ /* 0x010fce00078e0210 */
.L_x_37316:
[----:B------:R-:W-:-:S13]  /*16c0*/  ISETP.GE.AND P3, PT, R64, 0x3, PT ;  /* 0x000000034000780c */ /* 0x000fda0003f66270 */
[----:B------:R-:W-:Y:S05]  /*16d0*/  @!P3 BRA `(.L_x_37318) ;  /* 0x000000000010b947 */ /* 0x000fea0003800000 */
[----:B------:R-:W-:-:S03]  /*16e0*/  UMOV UR4, 0xffffffff ;  /* 0xffffffff00047882 */ /* 0x000fc60000000000 */
[----:B------:R-:W-:Y:S05]  /*16f0*/  BRA.DIV UR4, `(.L_x_37319) ;  /* 0x0000000e045c7947 */ /* 0x000fea000b800000 */
[----:B------:R4:W0:Y:S02]  /*1700*/  SHFL.IDX PT, R65, R68, R41, 0x1f ;  /* 0x00001f2944417589 */ /* 0x00082400000e0000 */
.L_x_37358:
[----:B0-----:R-:W-:-:S07]  /*1710*/  IMAD R16, R48, R65, R16 ;  /* 0x0000004130107224 */ /* 0x001fce00078e0210 */
.L_x_37318:
[----:B------:R-:W-:-:S13]  /*1720*/  ISETP.GE.AND P3, PT, R64, 0x4, PT ;  /* 0x000000044000780c */ /* 0x000fda0003f66270 */
[----:B------:R-:W-:Y:S05]  /*1730*/  @!P3 BRA `(.L_x_37320) ;  /* 0x000000000010b947 */ /* 0x000fea0003800000 */
[----:B------:R-:W-:-:S03]  /*1740*/  UMOV UR4, 0xffffffff ;  /* 0xffffffff00047882 */ /* 0x000fc60000000000 */
[----:B------:R-:W-:Y:S05]  /*1750*/  BRA.DIV UR4, `(.L_x_37321) ;  /* 0x0000000e04687947 */ /* 0x000fea000b800000 */
[----:B------:R0:W0:Y:S02]  /*1760*/  SHFL.IDX PT, R65, R68, R40, 0x1f ;  /* 0x00001f2844417589 */ /* 0x00002400000e0000 */
.L_x_37361:
[----:B0-----:R-:W-:-:S07]  /*1770*/  IMAD R16, R49, R65, R16 ;  /* 0x0000004131107224 */ /* 0x001fce00078e0210 */
.L_x_37320:
[----:B------:R-:W-:-:S13]  /*1780*/  ISETP.GE.AND P3, PT, R64, 0x5, PT ;  /* 0x000000054000780c */ /* 0x000fda0003f66270 */
[----:B------:R-:W-:Y:S05]  /*1790*/  @!P3 BRA `(.L_x_37322) ;  /* 0x000000000010b947 */ /* 0x000fea0003800000 */
[----:B------:R-:W-:-:S03]  /*17a0*/  UMOV UR4, 0xffffffff ;  /* 0xffffffff00047882 */ /* 0x000fc60000000000 */
[----:B------:R-:W-:Y:S05]  /*17b0*/  BRA.DIV UR4, `(.L_x_37323) ;  /* 0x0000000e04747947 */ /* 0x000fea000b800000 */
[----:B------:R0:W0:Y:S02]  /*17c0*/  SHFL.IDX PT, R65, R68, R39, 0x1f ;  /* 0x00001f2744417589 */ /* 0x00002400000e0000 */
.L_x_37364:
[----:B0-----:R-:W-:-:S07]  /*17d0*/  IMAD R16, R50, R65, R16 ;  /* 0x0000004132107224 */ /* 0x001fce00078e0210 */
.L_x_37322:
[----:B------:R-:W-:-:S13]  /*17e0*/  ISETP.GE.AND P3, PT, R64, 0x6, PT ;  /* 0x000000064000780c */ /* 0x000fda0003f66270 */
[----:B------:R-:W-:Y:S05]  /*17f0*/  @!P3 BRA `(.L_x_37324) ;  /* 0x000000000010b947 */ /* 0x000fea0003800000 */
[----:B------:R-:W-:-:S03]  /*1800*/  UMOV UR4, 0xffffffff ;  /* 0xffffffff00047882 */ /* 0x000fc60000000000 */
[----:B------:R-:W-:Y:S05]  /*1810*/  BRA.DIV UR4, `(.L_x_37325) ;  /* 0x0000000e04807947 */ /* 0x000fea000b800000 */
[----:B------:R0:W0:Y:S02]  /*1820*/  SHFL.IDX PT, R65, R68, R38, 0x1f ;  /* 0x00001f2644417589 */ /* 0x00002400000e0000 */
.L_x_37367:
[----:B0-----:R-:W-:-:S07]  /*1830*/  IMAD R16, R51, R65, R16 ;  /* 0x0000004133107224 */ /* 0x001fce00078e0210 */
.L_x_37324:
[----:B------:R-:W-:-:S13]  /*1840*/  ISETP.GE.AND P3, PT, R64, 0x7, PT ;  /* 0x000000074000780c */ /* 0x000fda0003f66270 */
[----:B------:R-:W-:Y:S05]  /*1850*/  @!P3 BRA `(.L_x_37326) ;  /* 0x000000000010b947 */ /* 0x000fea0003800000 */
[----:B------:R-:W-:-:S03]  /*1860*/  UMOV UR4, 0xffffffff ;  /* 0xffffffff00047882 */ /* 0x000fc60000000000 */
[----:B------:R-:W-:Y:S05]  /*1870*/  BRA.DIV UR4, `(.L_x_37327) ;  /* 0x0000000e048c7947 */ /* 0x000fea000b800000 */
[----:B------:R0:W0:Y:S02]  /*1880*/  SHFL.IDX PT, R65, R68, R35, 0x1f ;  /* 0x00001f2344417589 */ /* 0x00002400000e0000 */
.L_x_37370:
[----:B0-----:R-:W-:-:S07]  /*1890*/  IMAD R16, R52, R65, R16 ;  /* 0x0000004134107224 */ /* 0x001fce00078e0210 */
.L_x_37326:
[----:B------:R-:W-:-:S13]  /*18a0*/  ISETP.GE.AND P3, PT, R64, 0x8, PT ;  /* 0x000000084000780c */ /* 0x000fda0003f66270 */
[----:B------:R-:W-:Y:S05]  /*18b0*/  @!P3 BRA `(.L_x_37328) ;  /* 0x000000000010b947 */ /* 0x000fea0003800000 */
[----:B------:R-:W-:-:S03]  /*18c0*/  UMOV UR4, 0xffffffff ;  /* 0xffffffff00047882 */ /* 0x000fc60000000000 */
[----:B------:R-:W-:Y:S05]  /*18d0*/  BRA.DIV UR4, `(.L_x_37329) ;  /* 0x0000000e04987947 */ /* 0x000fea000b800000 */
[----:B------:R0:W0:Y:S02]  /*18e0*/  SHFL.IDX PT, R65, R68, R34, 0x1f ;  /* 0x00001f2244417589 */ /* 0x00002400000e0000 */
.L_x_37373:
[----:B01----:R-:W-:-:S07]  /*18f0*/  IMAD R16, R53, R65, R16 ;  /* 0x0000004135107224 */ /* 0x003fce00078e0210 */
.L_x_37328:
[----:B------:R-:W-:-:S13]  /*1900*/  ISETP.GE.AND P3, PT, R64, 0x9, PT ;  /* 0x000000094000780c */ /* 0x000fda0003f66270 */
[----:B------:R-:W-:Y:S05]  /*1910*/  @!P3 BRA `(.L_x_37330) ;  /* 0x000000000010b947 */ /* 0x000fea0003800000 */
[----:B------:R-:W-:-:S03]  /*1920*/  UMOV UR4, 0xffffffff ;  /* 0xffffffff00047882 */ /* 0x000fc60000000000 */
[----:B------:R-:W-:Y:S05]  /*1930*/  BRA.DIV UR4, `(.L_x_37331) ;  /* 0x0000000e04a47947 */ /* 0x000fea000b800000 */
[----:B------:R0:W0:Y:S02]  /*1940*/  SHFL.IDX PT, R65, R68, R33, 0x1f ;  /* 0x00001f2144417589 */ /* 0x00002400000e0000 */
.L_x_37376:
[----:B0-----:R-:W-:-:S07]  /*1950*/  IMAD R16, R54, R65, R16 ;  /* 0x0000004136107224 */ /* 0x001fce00078e0210 */
.L_x_37330:
[----:B------:R-:W-:-:S13]  /*1960*/  ISETP.GE.AND P3, PT, R64, 0xa, PT ;  /* 0x0000000a4000780c */ /* 0x000fda0003f66270 */
[----:B------:R-:W-:Y:S05]  /*1970*/  @!P3 BRA `(.L_x_37332) ;  /* 0x000000000010b947 */ /* 0x000fea0003800000 */
[----:B------:R-:W-:-:S03]  /*1980*/  UMOV UR4, 0xffffffff ;  /* 0xffffffff00047882 */ /* 0x000fc60000000000 */
[----:B------:R-:W-:Y:S05]  /*1990*/  BRA.DIV UR4, `(.L_x_37333) ;  /* 0x0000000e04b07947 */ /* 0x000fea000b800000 */
[----:B------:R0:W0:Y:S02]  /*19a0*/  SHFL.IDX PT, R65, R68, R32, 0x1f ;  /* 0x00001f2044417589 */ /* 0x00002400000e0000 */
.L_x_37379:
[----:B0-----:R-:W-:-:S07]  /*19b0*/  IMAD R16, R55, R65, R16 ;  /* 0x0000004137107224 */ /* 0x001fce00078e0210 */
.L_x_37332:
[----:B------:R-:W-:-:S13]  /*19c0*/  ISETP.GE.AND P3, PT, R64, 0xb, PT ;  /* 0x0000000b4000780c */ /* 0x000fda0003f66270 */
[----:B------:R-:W-:Y:S05]  /*19d0*/  @!P3 BRA `(.L_x_37334) ;  /* 0x000000000010b947 */ /* 0x000fea0003800000 */
[----:B------:R-:W-:-:S03]  /*19e0*/  UMOV UR4, 0xffffffff ;  /* 0xffffffff00047882 */ /* 0x000fc60000000000 */
[----:B------:R-:W-:Y:S05]  /*19f0*/  BRA.DIV UR4, `(.L_x_37335) ;  /* 0x0000000e04bc7947 */ /* 0x000fea000b800000 */
[----:B------:R0:W0:Y:S02]  /*1a00*/  SHFL.IDX PT, R65, R68, R31, 0x1f ;  /* 0x00001f1f44417589 */ /* 0x00002400000e0000 */
.L_x_37382:
[----:B0-----:R-:W-:-:S07]  /*1a10*/  IMAD R16, R56, R65, R16 ;  /* 0x0000004138107224 */ /* 0x001fce00078e0210 */
.L_x_37334:
[----:B------:R-:W-:-:S13]  /*1a20*/  ISETP.GE.AND P3, PT, R64, 0xc, PT ;  /* 0x0000000c4000780c */ /* 0x000fda0003f66270 */
[----:B------:R-:W-:Y:S05]  /*1a30*/  @!P3 BRA `(.L_x_37336) ;  /* 0x000000000010b947 */ /* 0x000fea0003800000 */
[----:B------:R-:W-:-:S03]  /*1a40*/  UMOV UR4, 0xffffffff ;  /* 0xffffffff00047882 */ /* 0x000fc60000000000 */
[----:B------:R-:W-:Y:S05]  /*1a50*/  BRA.DIV UR4, `(.L_x_37337) ;  /* 0x0000000e04c87947 */ /* 0x000fea000b800000 */
[----:B------:R0:W0:Y:S02]  /*1a60*/  SHFL.IDX PT, R65, R68, R30, 0x1f ;  /* 0x00001f1e44417589 */ /* 0x00002400000e0000 */
.L_x_37385:
[----:B0-----:R-:W-:-:S07]  /*1a70*/  IMAD R16, R57, R65, R16 ;  /* 0x0000004139107224 */ /* 0x001fce00078e0210 */
.L_x_37336:
[----:B------:R-:W-:-:S13]  /*1a80*/  ISETP.GE.AND P3, PT, R64, 0xd, PT ;  /* 0x0000000d4000780c */ /* 0x000fda0003f66270 */
[----:B------:R-:W-:Y:S05]  /*1a90*/  @!P3 BRA `(.L_x_37338) ;  /* 0x000000000010b947 */ /* 0x000fea0003800000 */
[----:B------:R-:W-:-:S03]  /*1aa0*/  UMOV UR4, 0xffffffff ;  /* 0xffffffff00047882 */ /* 0x000fc60000000000 */
[----:B------:R-:W-:Y:S05]  /*1ab0*/  BRA.DIV UR4, `(.L_x_37339) ;  /* 0x0000000e04d47947 */ /* 0x000fea000b800000 */
[----:B------:R0:W0:Y:S02]  /*1ac0*/  SHFL.IDX PT, R65, R68, R29, 0x1f ;  /* 0x00001f1d44417589 */ /* 0x00002400000e0000 */
.L_x_37388:
[----:B0-----:R-:W-:-:S07]  /*1ad0*/  IMAD R16, R58, R65, R16 ;  /* 0x000000413a107224 */ /* 0x001fce00078e0210 */
.L_x_37338:
[----:B------:R-:W-:-:S13]  /*1ae0*/  ISETP.GE.AND P3, PT, R64, 0xe, PT ;  /* 0x0000000e4000780c */ /* 0x000fda0003f66270 */
[----:B------:R-:W-:Y:S05]  /*1af0*/  @!P3 BRA `(.L_x_37340) ;  /* 0x000000000010b947 */ /* 0x000fea0003800000 */
[----:B------:R-:W-:-:S03]  /*1b00*/  UMOV UR4, 0xffffffff ;  /* 0xffffffff00047882 */ /* 0x000fc60000000000 */
[----:B------:R-:W-:Y:S05]  /*1b10*/  BRA.DIV UR4, `(.L_x_37341) ;  /* 0x0000000e04e07947 */ /* 0x000fea000b800000 */
[----:B------:R0:W0:Y:S02]  /*1b20*/  SHFL.IDX PT, R65, R68, R28, 0x1f ;  /* 0x00001f1c44417589 */ /* 0x00002400000e0000 */
.L_x_37391:
[----:B0-----:R-:W-:-:S07]  /*1b30*/  IMAD R16, R59, R65, R16 ;  /* 0x000000413b107224 */ /* 0x001fce00078e0210 */
.L_x_37340:
[----:B------:R-:W-:-:S13]  /*1b40*/  ISETP.GE.AND P3, PT, R64, 0xf, PT ;  /* 0x0000000f4000780c */ /* 0x000fda0003f66270 */
[----:B------:R-:W-:Y:S05]  /*1b50*/  @!P3 BRA `(.L_x_37342) ;  /* 0x000000000010b947 */ /* 0x000fea0003800000 */
[----:B------:R-:W-:-:S03]  /*1b60*/  UMOV UR4, 0xffffffff ;  /* 0xffffffff00047882 */ /* 0x000fc60000000000 */
[----:B------:R-:W-:Y:S05]  /*1b70*/  BRA.DIV UR4, `(.L_x_37343) ;  /* 0x0000000e04ec7947 */ /* 0x000fea000b800000 */
[----:B------:R0:W0:Y:S02]  /*1b80*/  SHFL.IDX PT, R65, R68, R27, 0x1f ;  /* 0x00001f1b44417589 */ /* 0x00002400000e0000 */
.L_x_37394:
[----:B0-----:R-:W-:-:S07]  /*1b90*/  IMAD R16, R60, R65, R16 ;  /* 0x000000413c107224 */ /* 0x001fce00078e0210 */
.L_x_37342:
[----:B------:R-:W-:-:S13]  /*1ba0*/  ISETP.GE.AND P3, PT, R64, 0x10, PT ;  /* 0x000000104000780c */ /* 0x000fda0003f66270 */
[----:B------:R-:W-:Y:S05]  /*1bb0*/  @!P3 BRA `(.L_x_37344) ;  /* 0x00000004001cb947 */ /* 0x000fea0003800000 */
[----:B------:R-:W-:-:S03]  /*1bc0*/  UMOV UR4, 0xffffffff ;  /* 0xffffffff00047882 */ /* 0x000fc60000000000 */
[----:B------:R-:W-:Y:S05]  /*1bd0*/  BRA.DIV UR4, `(.L_x_37345) ;  /* 0x0000000e04f87947 */ /* 0x000fea000b800000 */
[----:B--234-:R2:W3:Y:S02]  /*1be0*/  SHFL.IDX PT, R68, R68, R26, 0x1f ;  /* 0x00001f1a44447589 */ /* 0x01c4e400000e0000 */
.L_x_37397:
[----:B0--3--:R-:W-:Y:S01]  /*1bf0*/  IMAD R16, R61, R68, R16 ;  /* 0x000000443d107224 */ /* 0x009fe200078e0210 */
[----:B------:R-:W-:Y:S06]  /*1c00*/  BRA `(.L_x_37344) ;  /* 0x0000000400087947 */ /* 0x000fec0003800000 */
.L_x_37313:
        /* <DEDUP_REMOVED lines=66> */
.L_x_37344:
        /* <DEDUP_REMOVED lines=17> */
.L_x_37312:
[----:B------:R-:W-:Y:S05]  /*2140*/  @!P0 BRA `(.L_x_37347) ;  /* 0xffffffec00b48947 */ /* 0x000fea000383ffff */
[----:B------:R-:W-:Y:S05]  /*2150*/  BSYNC.RECONVERGENT B0 ;  /* 0x0000000000007941 */ /* 0x000fea0003800200 */
.L_x_37311:
        /* <DEDUP_REMOVED lines=22> */
.L_x_37350:
        /* <DEDUP_REMOVED lines=10> */
.L_x_37315:
[----:B------:R-:W-:Y:S01]  /*2360*/  IMAD.MOV.U32 R65, RZ, RZ, R25 ;  /* 0x000000ffff417224 */ /* 0x000fe200078e0019 */
[----:B------:R-:W-:Y:S01]  /*2370*/  MOV R67, 0xffffffff ;  /* 0xffffffff00437802 */ /* 0x000fe20000000f00 */
[----:B------:R-:W-:-:S07]  /*2380*/  IMAD.MOV.U32 R66, RZ, RZ, 0x1f ;  /* 0x0000001fff427424 */ /* 0x000fce00078e00ff */
[----:B01----:R-:W-:Y:S05]  /*2390*/  WARPSYNC.COLLECTIVE R67, `(.L_x_37351) ;  /* 0x0000000043087348 */ /* 0x003fea0003c00000 */
[----:B------:R2:W3:Y:S02]  /*23a0*/  SHFL.IDX P3, R65, R68, R65, R66 ;  /* 0x0000004144417389 */ /* 0x0004e40000060042 */
[----:B0123--:R-:W-:Y:S05]  /*23b0*/  ENDCOLLECTIVE ;  /* 0x000000000000791b */ /* 0x00ffea0003800000 */
.L_x_37351:
[----:B------:R-:W-:Y:S01]  /*23c0*/  IMAD.MOV.U32 R16, RZ, RZ, R65 ;  /* 0x000000ffff107224 */ /* 0x000fe200078e0041 */
[----:B------:R-:W-:Y:S06]  /*23d0*/  BRA `(.L_x_37352) ;  /* 0xfffffff0009c7947 */ /* 0x000fec000383ffff */
.L_x_37317:
[----:B------:R-:W-:Y:S01]  /*23e0*/  HFMA2 R66, -RZ, RZ, 0, 1.847743988037109375e-06 ;  /* 0x0000001fff427431 */ /* 0x000fe200000001ff */
[----:B------:R-:W-:Y:S01]  /*23f0*/  BSSY B1, `(.L_x_37353) ;  /* 0x0000006000017945 */ /* 0x000fe20003800000 */
[----:B------:R-:W-:Y:S02]  /*2400*/  IMAD.MOV.U32 R65, RZ, RZ, R42 ;  /* 0x000000ffff417224 */ /* 0x000fe400078e002a */
[----:B------:R-:W-:-:S07]  /*2410*/  IMAD.MOV.U32 R67, RZ, RZ, -0x1 ;  /* 0xffffffffff437424 */ /* 0x000fce00078e00ff */
[----:B012---:R-:W-:Y:S05]  /*2420*/  WARPSYNC.COLLECTIVE R67, `(.L_x_37354) ;  /* 0x0000000043087348 */ /* 0x007fea0003c00000 */
[----:B------:R3:W4:Y:S02]  /*2430*/  SHFL.IDX P3, R65, R68, R65, R66 ;  /* 0x0000004144417389 */ /* 0x0007240000060042 */
[----:B01234-:R-:W-:Y:S05]  /*2440*/  ENDCOLLECTIVE ;  /* 0x000000000000791b */ /* 0x01ffea0003800000 */
.L_x_37354:
[----:B------:R-:W-:Y:S05]  /*2450*/  BSYNC B1 ;  /* 0x0000000000017941 */ /* 0x000fea0003800000 */
.L_x_37353:
[----:B------:R-:W-:Y:S05]  /*2460*/  BRA `(.L_x_37355) ;  /* 0xfffffff000907947 */ /* 0x000fea000383ffff */
.L_x_37319:
[----:B------:R-:W-:Y:S01]  /*2470*/  BSSY B1, `(.L_x_37356) ;  /* 0x0000007000017945 */ /* 0x000fe20003800000 */
[----:B------:R-:W-:Y:S01]  /*2480*/  IMAD.MOV.U32 R65, RZ, RZ, R41 ;  /* 0x000000ffff417224 */ /* 0x000fe200078e0029 */
[----:B------:R-:W-:Y:S01]  /*2490*/  MOV R66, 0x1f ;  /* 0x0000001f00427802 */ /* 0x000fe20000000f00 */
[----:B------:R-:W-:-:S07]  /*24a0*/  IMAD.MOV.U32 R67, RZ, RZ, -0x1 ;  /* 0xffffffffff437424 */ /* 0x000fce00078e00ff */
[----:B0123--:R-:W-:Y:S05]  /*24b0*/  WARPSYNC.COLLECTIVE R67, `(.L_x_37357) ;  /* 0x0000000043087348 */ /* 0x00ffea0003c00000 */
[----:B------:R4:W0:Y:S02]  /*24c0*/  SHFL.IDX P3, R65, R68, R65, R66 ;  /* 0x0000004144417389 */ /* 0x0008240000060042 */
[----:B01234-:R-:W-:Y:S05]  /*24d0*/  ENDCOLLECTIVE ;  /* 0x000000000000791b */ /* 0x01ffea0003800000 */
.L_x_37357:
[----:B------:R-:W-:Y:S05]  /*24e0*/  BSYNC B1 ;  /* 0x0000000000017941 */ /* 0x000fea0003800000 */
.L_x_37356:
[----:B------:R-:W-:Y:S05]  /*24f0*/  BRA `(.L_x_37358) ;  /* 0xfffffff000847947 */ /* 0x000fea000383ffff */
.L_x_37321:
[----:B------:R-:W-:Y:S01]  /*2500*/  HFMA2 R66, -RZ, RZ, 0, 1.847743988037109375e-06 ;  /* 0x0000001fff427431 */ /* 0x000fe200000001ff */
[----:B------:R-:W-:Y:S01]  /*2510*/  BSSY B1, `(.L_x_37359) ;  /* 0x0000006000017945 */ /* 0x000fe20003800000 */
[----:B------:R-:W-:Y:S02]  /*2520*/  IMAD.MOV.U32 R65, RZ, RZ, R40 ;  /* 0x000000ffff417224 */ /* 0x000fe400078e0028 */
[----:B------:R-:W-:-:S07]  /*2530*/  IMAD.MOV.U32 R67, RZ, RZ, -0x1 ;  /* 0xffffffffff437424 */ /* 0x000fce00078e00ff */
[----:B01234-:R-:W-:Y:S05]  /*2540*/  WARPSYNC.COLLECTIVE R67, `(.L_x_37360) ;  /* 0x0000000043087348 */ /* 0x01ffea0003c00000 */
[----:B------:R0:W0:Y:S02]  /*2550*/  SHFL.IDX P3, R65, R68, R65, R66 ;  /* 0x0000004144417389 */ /* 0x0000240000060042 */
[----:B01234-:R-:W-:Y:S05]  /*2560*/  ENDCOLLECTIVE ;  /* 0x000000000000791b */ /* 0x01ffea0003800000 */
.L_x_37360:
[----:B------:R-:W-:Y:S05]  /*2570*/  BSYNC B1 ;  /* 0x0000000000017941 */ /* 0x000fea0003800000 */
.L_x_37359:
[----:B------:R-:W-:Y:S05]  /*2580*/  BRA `(.L_x_37361) ;  /* 0xfffffff000787947 */ /* 0x000fea000383ffff */
.L_x_37323:
[----:B------:R-:W-:Y:S01]  /*2590*/  BSSY B1, `(.L_x_37362) ;  /* 0x0000007000017945 */ /* 0x000fe20003800000 */
[----:B------:R-:W-:Y:S01]  /*25a0*/  IMAD.MOV.U32 R65, RZ, RZ, R39 ;  /* 0x000000ffff417224 */ /* 0x000fe200078e0027 */
[----:B------:R-:W-:Y:S01]  /*25b0*/  MOV R66, 0x1f ;  /* 0x0000001f00427802 */ /* 0x000fe20000000f00 */
[----:B------:R-:W-:-:S07]  /*25c0*/  IMAD.MOV.U32 R67, RZ, RZ, -0x1 ;  /* 0xffffffffff437424 */ /* 0x000fce00078e00ff */
[----:B01234-:R-:W-:Y:S05]  /*25d0*/  WARPSYNC.COLLECTIVE R67, `(.L_x_37363) ;  /* 0x0000000043087348 */ /* 0x01ffea0003c00000 */
[----:B------:R0:W0:Y:S02]  /*25e0*/  SHFL.IDX P3, R65, R68, R65, R66 ;  /* 0x0000004144417389 */ /* 0x0000240000060042 */
[----:B01234-:R-:W-:Y:S05]  /*25f0*/  ENDCOLLECTIVE ;  /* 0x000000000000791b */ /* 0x01ffea0003800000 */
.L_x_37363:
[----:B------:R-:W-:Y:S05]  /*2600*/  BSYNC B1 ;  /* 0x0000000000017941 */ /* 0x000fea0003800000 */
.L_x_37362:
[----:B------:R-:W-:Y:S05]  /*2610*/  BRA `(.L_x_37364) ;  /* 0xfffffff0006c7947 */ /* 0x000fea000383ffff */
.L_x_37325:
[----:B------:R-:W-:Y:S01]  /*2620*/  HFMA2 R66, -RZ, RZ, 0, 1.847743988037109375e-06 ;  /* 0x0000001fff427431 */ /* 0x000fe200000001ff */
[----:B------:R-:W-:Y:S01]  /*2630*/  BSSY B1, `(.L_x_37365) ;  /* 0x0000006000017945 */ /* 0x000fe20003800000 */
[----:B------:R-:W-:Y:S02]  /*2640*/  IMAD.MOV.U32 R65, RZ, RZ, R38 ;  /* 0x000000ffff417224 */ /* 0x000fe400078e0026 */
[----:B------:R-:W-:-:S07]  /*2650*/  IMAD.MOV.U32 R67, RZ, RZ, -0x1 ;  /* 0xffffffffff437424 */ /* 0x000fce00078e00ff */
[----:B01234-:R-:W-:Y:S05]  /*2660*/  WARPSYNC.COLLECTIVE R67, `(.L_x_37366) ;  /* 0x0000000043087348 */ /* 0x01ffea0003c00000 */
[----:B------:R0:W0:Y:S02]  /*2670*/  SHFL.IDX P3, R65, R68, R65, R66 ;  /* 0x0000004144417389 */ /* 0x0000240000060042 */
[----:B01234-:R-:W-:Y:S05]  /*2680*/  ENDCOLLECTIVE ;  /* 0x000000000000791b */ /* 0x01ffea0003800000 */
.L_x_37366:
[----:B------:R-:W-:Y:S05]  /*2690*/  BSYNC B1 ;  /* 0x0000000000017941 */ /* 0x000fea0003800000 */
.L_x_37365:
[----:B------:R-:W-:Y:S05]  /*26a0*/  BRA `(.L_x_37367) ;  /* 0xfffffff000607947 */ /* 0x000fea000383ffff */
.L_x_37327:
[----:B------:R-:W-:Y:S01]  /*26b0*/  BSSY B1, `(.L_x_37368) ;  /* 0x0000007000017945 */ /* 0x000fe20003800000 */
[----:B------:R-:W-:Y:S01]  /*26c0*/  IMAD.MOV.U32 R65, RZ, RZ, R35 ;  /* 0x000000ffff417224 */ /* 0x000fe200078e0023 */
[----:B------:R-:W-:Y:S01]  /*26d0*/  MOV R66, 0x1f ;  /* 0x0000001f00427802 */ /* 0x000fe20000000f00 */
[----:B------:R-:W-:-:S07]  /*26e0*/  IMAD.MOV.U32 R67, RZ, RZ, -0x1 ;  /* 0xffffffffff437424 */ /* 0x000fce00078e00ff */
[----:B01234-:R-:W-:Y:S05]  /*26f0*/  WARPSYNC.COLLECTIVE R67, `(.L_x_37369) ;  /* 0x0000000043087348 */ /* 0x01ffea0003c00000 */
[----:B------:R0:W0:Y:S02]  /*2700*/  SHFL.IDX P3, R65, R68, R65, R66 ;  /* 0x0000004144417389 */ /* 0x0000240000060042 */
[----:B01234-:R-:W-:Y:S05]  /*2710*/  ENDCOLLECTIVE ;  /* 0x000000000000791b */ /* 0x01ffea0003800000 */
.L_x_37369:
[----:B------:R-:W-:Y:S05]  /*2720*/  BSYNC B1 ;  /* 0x0000000000017941 */ /* 0x000fea0003800000 */
.L_x_37368:
[----:B------:R-:W-:Y:S05]  /*2730*/  BRA `(.L_x_37370) ;  /* 0xfffffff000547947 */ /* 0x000fea000383ffff */
.L_x_37329:
[----:B------:R-:W-:Y:S01]  /*2740*/  HFMA2 R66, -RZ, RZ, 0, 1.847743988037109375e-06 ;  /* 0x0000001fff427431 */ /* 0x000fe200000001ff */
[----:B------:R-:W-:Y:S01]  /*2750*/  BSSY B1, `(.L_x_37371) ;  /* 0x0000006000017945 */ /* 0x000fe20003800000 */
[----:B------:R-:W-:Y:S02]  /*2760*/  IMAD.MOV.U32 R65, RZ, RZ, R34 ;  /* 0x000000ffff417224 */ /* 0x000fe400078e0022 */
[----:B------:R-:W-:-:S07]  /*2770*/  IMAD.MOV.U32 R67, RZ, RZ, -0x1 ;  /* 0xffffffffff437424 */ /* 0x000fce00078e00ff */
[----:B01234-:R-:W-:Y:S05]  /*2780*/  WARPSYNC.COLLECTIVE R67, `(.L_x_37372) ;  /* 0x0000000043087348 */ /* 0x01ffea0003c00000 */
[----:B------:R0:W0:Y:S02]  /*2790*/  SHFL.IDX P3, R65, R68, R65, R66 ;  /* 0x0000004144417389 */ /* 0x0000240000060042 */
[----:B01234-:R-:W-:Y:S05]  /*27a0*/  ENDCOLLECTIVE ;  /* 0x000000000000791b */ /* 0x01ffea0003800000 */
.L_x_37372:
[----:B------:R-:W-:Y:S05]  /*27b0*/  BSYNC B1 ;  /* 0x0000000000017941 */ /* 0x000fea0003800000 */
.L_x_37371:
[----:B------:R-:W-:Y:S05]  /*27c0*/  BRA `(.L_x_37373) ;  /* 0xfffffff000487947 */ /* 0x000fea000383ffff */
.L_x_37331:
[----:B------:R-:W-:Y:S01]  /*27d0*/  BSSY B1, `(.L_x_37374) ;  /* 0x0000007000017945 */ /* 0x000fe20003800000 */
[----:B------:R-:W-:Y:S01]  /*27e0*/  IMAD.MOV.U32 R65, RZ, RZ, R33 ;  /* 0x000000ffff417224 */ /* 0x000fe200078e0021 */
[----:B------:R-:W-:Y:S01]  /*27f0*/  MOV R66, 0x1f ;  /* 0x0000001f00427802 */ /* 0x000fe20000000f00 */
[----:B------:R-:W-:-:S07]  /*2800*/  IMAD.MOV.U32 R67, RZ, RZ, -0x1 ;  /* 0xffffffffff437424 */ /* 0x000fce00078e00ff */
[----:B01234-:R-:W-:Y:S05]  /*2810*/  WARPSYNC.COLLECTIVE R67, `(.L_x_37375) ;  /* 0x0000000043087348 */ /* 0x01ffea0003c00000 */
[----:B------:R0:W0:Y:S02]  /*2820*/  SHFL.IDX P3, R65, R68, R65, R66 ;  /* 0x0000004144417389 */ /* 0x0000240000060042 */
[----:B01234-:R-:W-:Y:S05]  /*2830*/  ENDCOLLECTIVE ;  /* 0x000000000000791b */ /* 0x01ffea0003800000 */
.L_x_37375:
[----:B------:R-:W-:Y:S05]  /*2840*/  BSYNC B1 ;  /* 0x0000000000017941 */ /* 0x000fea0003800000 */
.L_x_37374:
[----:B------:R-:W-:Y:S05]  /*2850*/  BRA `(.L_x_37376) ;  /* 0xfffffff0003c7947 */ /* 0x000fea000383ffff */
.L_x_37333:
[----:B------:R-:W-:Y:S01]  /*2860*/  HFMA2 R66, -RZ, RZ, 0, 1.847743988037109375e-06 ;  /* 0x0000001fff427431 */ /* 0x000fe200000001ff */
[----:B------:R-:W-:Y:S01]  /*2870*/  BSSY B1, `(.L_x_37377) ;  /* 0x0000006000017945 */ /* 0x000fe20003800000 */
[----:B------:R-:W-:Y:S02]  /*2880*/  IMAD.MOV.U32 R65, RZ, RZ, R32 ;  /* 0x000000ffff417224 */ /* 0x000fe400078e0020 */
[----:B------:R-:W-:-:S07]  /*2890*/  IMAD.MOV.U32 R67, RZ, RZ, -0x1 ;  /* 0xffffffffff437424 */ /* 0x000fce00078e00ff */
[----:B01234-:R-:W-:Y:S05]  /*28a0*/  WARPSYNC.COLLECTIVE R67, `(.L_x_37378) ;  /* 0x0000000043087348 */ /* 0x01ffea0003c00000 */
[----:B------:R0:W0:Y:S02]  /*28b0*/  SHFL.IDX P3, R65, R68, R65, R66 ;  /* 0x0000004144417389 */ /* 0x0000240000060042 */
[----:B01234-:R-:W-:Y:S05]  /*28c0*/  ENDCOLLECTIVE ;  /* 0x000000000000791b */ /* 0x01ffea0003800000 */
.L_x_37378:
[----:B------:R-:W-:Y:S05]  /*28d0*/  BSYNC B1 ;  /* 0x0000000000017941 */ /* 0x000fea0003800000 */
.L_x_37377:
[----:B------:R-:W-:Y:S05]  /*28e0*/  BRA `(.L_x_37379) ;  /* 0xfffffff000307947 */ /* 0x000fea000383ffff */
.L_x_37335:
[----:B------:R-:W-:Y:S01]  /*28f0*/  BSSY B1, `(.L_x_37380) ;  /* 0x0000007000017945 */ /* 0x000fe20003800000 */
[----:B------:R-:W-:Y:S01]  /*2900*/  IMAD.MOV.U32 R65, RZ, RZ, R31 ;  /* 0x000000ffff417224 */ /* 0x000fe200078e001f */
[----:B------:R-:W-:Y:S01]  /*2910*/  MOV R66, 0x1f ;  /* 0x0000001f00427802 */ /* 0x000fe20000000f00 */
[----:B------:R-:W-:-:S07]  /*2920*/  IMAD.MOV.U32 R67, RZ, RZ, -0x1 ;  /* 0xffffffffff437424 */ /* 0x000fce00078e00ff */
[----:B01234-:R-:W-:Y:S05]  /*2930*/  WARPSYNC.COLLECTIVE R67, `(.L_x_37381) ;  /* 0x0000000043087348 */ /* 0x01ffea0003c00000 */
[----:B------:R0:W0:Y:S02]  /*2940*/  SHFL.IDX P3, R65, R68, R65, R66 ;  /* 0x0000004144417389 */ /* 0x0000240000060042 */
[----:B01234-:R-:W-:Y:S05]  /*2950*/  ENDCOLLECTIVE ;  /* 0x000000000000791b */ /* 0x01ffea0003800000 */
.L_x_37381:
[----:B------:R-:W-:Y:S05]  /*2960*/  BSYNC B1 ;  /* 0x0000000000017941 */ /* 0x000fea0003800000 */
.L_x_37380:
[----:B------:R-:W-:Y:S05]  /*2970*/  BRA `(.L_x_37382) ;  /* 0xfffffff000247947 */ /* 0x000fea000383ffff */
.L_x_37337:
[----:B------:R-:W-:Y:S01]  /*2980*/  HFMA2 R66, -RZ, RZ, 0, 1.847743988037109375e-06 ;  /* 0x0000001fff427431 */ /* 0x000fe200000001ff */
[----:B------:R-:W-:Y:S01]  /*2990*/  BSSY B1, `(.L_x_37383) ;  /* 0x0000006000017945 */ /* 0x000fe20003800000 */
[----:B------:R-:W-:Y:S02]  /*29a0*/  IMAD.MOV.U32 R65, RZ, RZ, R30 ;  /* 0x000000ffff417224 */ /* 0x000fe400078e001e */
[----:B------:R-:W-:-:S07]  /*29b0*/  IMAD.MOV.U32 R67, RZ, RZ, -0x1 ;  /* 0xffffffffff437424 */ /* 0x000fce00078e00ff */
[----:B01234-:R-:W-:Y:S05]  /*29c0*/  WARPSYNC.COLLECTIVE R67, `(.L_x_37384) ;  /* 0x0000000043087348 */ /* 0x01ffea0003c00000 */
[----:B------:R0:W0:Y:S02]  /*29d0*/  SHFL.IDX P3, R65, R68, R65, R66 ;  /* 0x0000004144417389 */ /* 0x0000240000060042 */
[----:B01234-:R-:W-:Y:S05]  /*29e0*/  ENDCOLLECTIVE ;  /* 0x000000000000791b */ /* 0x01ffea0003800000 */
.L_x_37384:
[----:B------:R-:W-:Y:S05]  /*29f0*/  BSYNC B1 ;  /* 0x0000000000017941 */ /* 0x000fea0003800000 */
.L_x_37383:
[----:B------:R-:W-:Y:S05]  /*2a00*/  BRA `(.L_x_37385) ;  /* 0xfffffff000187947 */ /* 0x000fea000383ffff */
.L_x_37339:
[----:B------:R-:W-:Y:S01]  /*2a10*/  BSSY B1, `(.L_x_37386) ;  /* 0x0000007000017945 */ /* 0x000fe20003800000 */
[----:B------:R-:W-:Y:S01]  /*2a20*/  IMAD.MOV.U32 R65, RZ, RZ, R29 ;  /* 0x000000ffff417224 */ /* 0x000fe200078e001d */
[----:B------:R-:W-:Y:S01]  /*2a30*/  MOV R66, 0x1f ;  /* 0x0000001f00427802 */ /* 0x000fe20000000f00 */
[----:B------:R-:W-:-:S07]  /*2a40*/  IMAD.MOV.U32 R67, RZ, RZ, -0x1 ;  /* 0xffffffffff437424 */ /* 0x000fce00078e00ff */
[----:B01234-:R-:W-:Y:S05]  /*2a50*/  WARPSYNC.COLLECTIVE R67, `(.L_x_37387) ;  /* 0x0000000043087348 */ /* 0x01ffea0003c00000 */
[----:B------:R0:W0:Y:S02]  /*2a60*/  SHFL.IDX P3, R65, R68, R65, R66 ;  /* 0x0000004144417389 */ /* 0x0000240000060042 */
[----:B01234-:R-:W-:Y:S05]  /*2a70*/  ENDCOLLECTIVE ;  /* 0x000000000000791b */ /* 0x01ffea0003800000 */
.L_x_37387:
[----:B------:R-:W-:Y:S05]  /*2a80*/  BSYNC B1 ;  /* 0x0000000000017941 */ /* 0x000fea0003800000 */
.L_x_37386:
[----:B------:R-:W-:Y:S05]  /*2a90*/  BRA `(.L_x_37388) ;  /* 0xfffffff0000c7947 */ /* 0x000fea000383ffff */
.L_x_37341:
[----:B------:R-:W-:Y:S01]  /*2aa0*/  HFMA2 R66, -RZ, RZ, 0, 1.847743988037109375e-06 ;  /* 0x0000001fff427431 */ /* 0x000fe200000001ff */
[----:B------:R-:W-:Y:S01]  /*2ab0*/  BSSY B1, `(.L_x_37389) ;  /* 0x0000006000017945 */ /* 0x000fe20003800000 */
[----:B------:R-:W-:Y:S02]  /*2ac0*/  IMAD.MOV.U32 R65, RZ, RZ, R28 ;  /* 0x000000ffff417224 */ /* 0x000fe400078e001c */
[----:B------:R-:W-:-:S07]  /*2ad0*/  IMAD.MOV.U32 R67, RZ, RZ, -0x1 ;  /* 0xffffffffff437424 */ /* 0x000fce00078e00ff */
[----:B01234-:R-:W-:Y:S05]  /*2ae0*/  WARPSYNC.COLLECTIVE R67, `(.L_x_37390) ;  /* 0x0000000043087348 */ /* 0x01ffea0003c00000 */
[----:B------:R0:W0:Y:S02]  /*2af0*/  SHFL.IDX P3, R65, R68, R65, R66 ;  /* 0x0000004144417389 */ /* 0x0000240000060042 */
[----:B01234-:R-:W-:Y:S05]  /*2b00*/  ENDCOLLECTIVE ;  /* 0x000000000000791b */ /* 0x01ffea0003800000 */
.L_x_37390:
[----:B------:R-:W-:Y:S05]  /*2b10*/  BSYNC B1 ;  /* 0x0000000000017941 */ /* 0x000fea0003800000 */
.L_x_37389:
[----:B------:R-:W-:Y:S05]  /*2b20*/  BRA `(.L_x_37391) ;  /* 0xfffffff000007947 */ /* 0x000fea000383ffff */
.L_x_37343:
[----:B------:R-:W-:Y:S01]  /*2b30*/  BSSY B1, `(.L_x_37392) ;  /* 0x0000007000017945 */ /* 0x000fe20003800000 */
[----:B------:R-:W-:Y:S01]  /*2b40*/  IMAD.MOV.U32 R65, RZ, RZ, R27 ;  /* 0x000000ffff417224 */ /* 0x000fe200078e001b */
[----:B------:R-:W-:Y:S01]  /*2b50*/  MOV R66, 0x1f ;  /* 0x0000001f00427802 */ /* 0x000fe20000000f00 */
[----:B------:R-:W-:-:S07]  /*2b60*/  IMAD.MOV.U32 R67, RZ, RZ, -0x1 ;  /* 0xffffffffff437424 */ /* 0x000fce00078e00ff */
[----:B01234-:R-:W-:Y:S05]  /*2b70*/  WARPSYNC.COLLECTIVE R67, `(.L_x_37393) ;  /* 0x0000000043087348 */ /* 0x01ffea0003c00000 */
[----:B------:R0:W0:Y:S02]  /*2b80*/  SHFL.IDX P3, R65, R68, R65, R66 ;  /* 0x0000004144417389 */ /* 0x0000240000060042 */
[----:B01234-:R-:W-:Y:S05]  /*2b90*/  ENDCOLLECTIVE ;  /* 0x000000000000791b */ /* 0x01ffea0003800000 */
.L_x_37393:
[----:B------:R-:W-:Y:S05]  /*2ba0*/  BSYNC B1 ;  /* 0x0000000000017941 */ /* 0x000fea0003800000 */
.L_x_37392:
[----:B------:R-:W-:Y:S05]  /*2bb0*/  BRA `(.L_x_37394) ;  /* 0xffffffec00f47947 */ /* 0x000fea000383ffff */
.L_x_37345:
[----:B------:R-:W-:Y:S01]  /*2bc0*/  HFMA2 R66, -RZ, RZ, 0, 1.847743988037109375e-06 ;  /* 0x0000001fff427431 */ /* 0x000fe200000001ff */
[----:B------:R-:W-:Y:S01]  /*2bd0*/  BSSY B1, `(.L_x_37395) ;  /* 0x0000006000017945 */ /* 0x000fe20003800000 */
[----:B------:R-:W-:Y:S02]  /*2be0*/  IMAD.MOV.U32 R65, RZ, RZ, R26 ;  /* 0x000000ffff417224 */ /* 0x000fe400078e001a */
[----:B------:R-:W-:-:S07]  /*2bf0*/  IMAD.MOV.U32 R67, RZ, RZ, -0x1 ;  /* 0xffffffffff437424 */ /* 0x000fce00078e00ff */
[----:B01234-:R-:W-:Y:S05]  /*2c00*/  WARPSYNC.COLLECTIVE R67, `(.L_x_37396) ;  /* 0x0000000043087348 */ /* 0x01ffea0003c00000 */
[----:B------:R0:W0:Y:S02]  /*2c10*/  SHFL.IDX P3, R65, R68, R65, R66 ;  /* 0x0000004144417389 */ /* 0x0000240000060042 */
[----:B01234-:R-:W-:Y:S05]  /*2c20*/  ENDCOLLECTIVE ;  /* 0x000000000000791b */ /* 0x01ffea0003800000 */
.L_x_37396:
[----:B------:R-:W-:Y:S05]  /*2c30*/  BSYNC B1 ;  /* 0x0000000000017941 */ /* 0x000fea0003800000 */
.L_x_37395:
[----:B------:R-:W-:Y:S01]  /*2c40*/  IMAD.MOV.U32 R68, RZ, RZ, R65 ;  /* 0x000000ffff447224 */ /* 0x000fe200078e0041 */
[----:B------:R-:W-:Y:S06]  /*2c50*/  BRA `(.L_x_37397) ;  /* 0xffffffec00e47947 */ /* 0x000fec000383ffff */
        .weak           $__internal_724_$__cuda_sm20_div_s16
        .type           $__internal_724_$__cuda_sm20_div_s16,@function
        .size           $__internal_724_$__cuda_sm20_div_s16,(.L_x_39227 - $__internal_724_$__cuda_sm20_div_s16)
$__internal_724_$__cuda_sm20_div_s16:
        /* <DEDUP_REMOVED lines=25> */
[----:B------:R-:W-:Y:S05]  /*2df0*/  RET.REL.NODEC R16 `(_Z9cuda_gemmIiLi128ELi1ELi1ELi16ELi64ELi64ELi64ELi1ELi0EEviiiPT_S1_S1_iii) ;  /* 0xffffffd010807950 */ /* 0x000fea0003c3ffff */
.L_x_37398:
        /* <DEDUP_REMOVED lines=16> */
.L_x_39227:


//--------------------- .text._Z9cuda_gemmIiLi128ELi1ELi1ELi16ELi64ELi64ELi64ELi0ELi1EEviiiPT_S1_S1_iii --------------------------
	.section	.text._Z9cuda_gemmIiLi128ELi1ELi1ELi16ELi64ELi64ELi64ELi0ELi1EEviiiPT_S1_S1_iii,"ax",@progbits
	.align	128
        .global         _Z9cuda_gemmIiLi128ELi1ELi1ELi16ELi64ELi64ELi64ELi0ELi1EEviiiPT_S1_S1_iii
        .type           _Z9cuda_gemmIiLi128ELi1ELi1ELi16ELi64ELi64ELi64ELi0ELi1EEviiiPT_S1_S1_iii,@function
        .size           _Z9cuda_gemmIiLi128ELi1ELi1ELi16ELi64ELi64ELi64ELi0ELi1EEviiiPT_S1_S1_iii,(.L_x_39977 - _Z9cuda_gemmIiLi128ELi1ELi1ELi16ELi64ELi64ELi64ELi0ELi1EEviiiPT_S1_S1_iii)
        .other          _Z9cuda_gemmIiLi128ELi1ELi1ELi16ELi64ELi64ELi64ELi0ELi1EEviiiPT_S1_S1_iii,@"STO_CUDA_ENTRY STV_DEFAULT"
_Z9cuda_gemmIiLi128ELi1ELi1ELi16ELi64ELi64ELi64ELi0ELi1EEviiiPT_S1_S1_iii:
.text._Z9cuda_gemmIiLi128ELi1ELi1ELi16ELi64ELi64ELi64ELi0ELi1EEviiiPT_S1_S1_iii:
        /* <DEDUP_REMOVED lines=15> */
.L_x_37399:
        /* <DEDUP_REMOVED lines=9> */
.L_x_39977:


//--------------------- .text._Z9cuda_gemmIiLi128ELi1ELi1ELi16ELi64ELi64ELi64ELi0ELi0EEviiiPT_S1_S1_iii --------------------------
	.section	.text._Z9cuda_gemmIiLi128ELi1ELi1ELi16ELi64ELi64ELi64ELi0ELi0EEviiiPT_S1_S1_iii,"ax",@progbits
	.align	128
        .global         _Z9cuda_gemmIiLi128ELi1ELi1ELi16ELi64ELi64ELi64ELi0ELi0EEviiiPT_S1_S1_iii
        .type           _Z9cuda_gemmIiLi128ELi1ELi1ELi16ELi64ELi64ELi64ELi0ELi0EEviiiPT_S1_S1_iii,@function
        .size           _Z9cuda_gemmIiLi128ELi1ELi1ELi16ELi64ELi64ELi64ELi0ELi0EEviiiPT_S1_S1_iii,(.L_x_39228 - _Z9cuda_gemmIiLi128ELi1ELi1ELi16ELi64ELi64ELi64ELi0ELi0EEviiiPT_S1_S1_iii)
        .other          _Z9cuda_gemmIiLi128ELi1ELi1ELi16ELi64ELi64ELi64ELi0ELi0EEviiiPT_S1_S1_iii,@"STO_CUDA_ENTRY STV_DEFAULT"
_Z9cuda_gemmIiLi128ELi1ELi1ELi16ELi64ELi64ELi64ELi0ELi0EEviiiPT_S1_S1_iii:
.text._Z9cuda_gemmIiLi128ELi1ELi1ELi16ELi64ELi64ELi64ELi0ELi0EEviiiPT_S1_S1_iii:
        /* <DEDUP_REMOVED lines=57> */
[----:B------:R-:W0:Y:S01]  /*0390*/  S2UR UR4, SR_CTAID.Z ;  /* 0x00000000000479c3 */ /* 0x000e220000002700 */
[----:B------:R-:W-:Y:S01]  /*03a0*/  IMAD.U32 R0, RZ, RZ, UR6 ;  /* 0x00000006ff007e24 */ /* 0x000fe2000f8e00ff */
[----:B------:R-:W1:Y:S01]  /*03b0*/  LDCU UR13, c[0x0][0x360] ;  /* 0x00006c00ff0d77ac */ /* 0x000e620008000800 */
[----:B------:R-:W-:Y:S01]  /*03c0*/  IMAD R41, R41, UR5, R6 ;  /* 0x0000000529297c24 */ /* 0x000fe2000f8e0206 */
[----:B------:R-:W-:Y:S01]  /*03d0*/  BSSY.RECONVERGENT B0, `(.L_x_37400) ;  /* 0x000004f000007945 */ /* 0x000fe20003800200 */
[C---:B------:R-:W-:Y:S01]  /*03e0*/  IMAD.SHL.U32 R4, R6.reuse, 0x10, RZ ;  /* 0x0000001006047824 */ /* 0x040fe200078e00ff */
        /* <DEDUP_REMOVED lines=11> */
[----:B------:R-:W-:Y:S01]  /*04a0*/  VIADD R33, R24, 0x8 ;  /* 0x0000000818217836 */ /* 0x000fe20000000000 */
[----:B------:R-:W-:Y:S01]  /*04b0*/  SEL R2, R0, RZ, P1 ;  /* 0x000000ff00027207 */ /* 0x000fe20000800000 */
[----:B------:R-:W-:Y:S01]  /*04c0*/  VIADD R32, R24, 0x9 ;  /* 0x0000000918207836 */ /* 0x000fe20000000000 */
[----:B------:R-:W-:Y:S01]  /*04d0*/  SEL R3, R0, RZ, P0 ;  /* 0x000000ff00037207 */ /* 0x000fe20000000000 */
[C---:B------:R-:W-:Y:S01]  /*04e0*/  VIADD R38, R24.reuse, 0x3 ;  /* 0x0000000318267836 */ /* 0x040fe20000000000 */
        /* <DEDUP_REMOVED lines=13> */
[C---:B------:R-:W-:Y:S01]  /*05c0*/  VIADD R26, R24.reuse, 0xf ;  /* 0x0000000f181a7836 */ /* 0x040fe20000000000 */
[----:B------:R-:W-:Y:S01]  /*05d0*/  ISETP.GE.AND P0, PT, R33, UR6, PT ;  /* 0x0000000621007c0c */ /* 0x000fe2000bf06270 */
[----:B------:R-:W-:Y:S01]  /*05e0*/  IMAD.IADD R35, R35, 0x1, -R2 ;  /* 0x0000000123237824 */ /* 0x000fe200078e0a02 */
[----:B------:R-:W-:Y:S01]  /*05f0*/  IADD3 R31, PT, PT, R24, 0xa, RZ ;  /* 0x0000000a181f7810 */ /* 0x000fe20007ffe0ff */
[----:B0-----:R-:W-:Y:S01]  /*0600*/  USHF.L.U32 UR4, UR4, 0x6, URZ ;  /* 0x0000000604047899 */ /* 0x001fe200080006ff */
[----:B------:R-:W-:-:S02]  /*0610*/  SEL R2, R0, RZ, P0 ;  /* 0x000000ff00027207 */ /* 0x000fc40000000000 */
[----:B------:R-:W-:Y:S02]  /*0620*/  ISETP.GE.AND P1, PT, R31, UR6, PT ;  /* 0x000000061f007c0c */ /* 0x000fe4000bf26270 */
[----:B------:R-:W-:Y:S01]  /*0630*/  ISETP.GE.AND P0, PT, R32, UR6, PT ;  /* 0x0000000620007c0c */ /* 0x000fe2000bf06270 */
[----:B------:R-:W-:Y:S01]  /*0640*/  IMAD.IADD R33, R33, 0x1, -R2 ;  /* 0x0000000121217824 */ /* 0x000fe200078e0a02 */
[----:B------:R-:W-:Y:S02]  /*0650*/  ISETP.GE.AND P2, PT, R38, UR6, PT ;  /* 0x0000000626007c0c */ /* 0x000fe4000bf46270 */
[----:B------:R-:W-:Y:S02]  /*0660*/  IADD3 R36, PT, PT, R36, -R3, RZ ;  /* 0x8000000324247210 */ /* 0x000fe40007ffe0ff */
[C---:B------:R-:W-:Y:S02]  /*0670*/  SEL R2, R0.reuse, RZ, P1 ;  /* 0x000000ff00027207 */ /* 0x040fe40000800000 */
[----:B------:R-:W-:-:S02]  /*0680*/  SEL R3, R0, RZ, P0 ;  /* 0x000000ff00037207 */ /* 0x000fc40000000000 */
[----:B------:R-:W-:Y:S01]  /*0690*/  ISETP.GE.AND P0, PT, R29, UR6, PT ;  /* 0x000000061d007c0c */ /* 0x000fe2000bf06270 */
[----:B------:R-:W-:Y:S01]  /*06a0*/  IMAD.IADD R31, R31, 0x1, -R2 ;  /* 0x000000011f1f7824 */ /* 0x000fe200078e0a02 */
[----:B------:R-:W-:Y:S02]  /*06b0*/  SEL R5, R0, RZ, P2 ;  /* 0x000000ff00057207 */ /* 0x000fe40001000000 */
[----:B------:R-:W-:Y:S02]  /*06c0*/  ISETP.GE.AND P2, PT, R34, UR6, PT ;  /* 0x0000000622007c0c */ /* 0x000fe4000bf46270 */
[----:B------:R-:W-:Y:S01]  /*06d0*/  SEL R2, R0, RZ, P0 ;  /* 0x000000ff00027207 */ /* 0x000fe20000000000 */
[----:B------:R-:W-:Y:S01]  /*06e0*/  IMAD.IADD R38, R38, 0x1, -R5 ;  /* 0x0000000126267824 */ /* 0x000fe200078e0a05 */
[----:B------:R-:W-:Y:S02]  /*06f0*/  ISETP.GE.AND P0, PT, R28, UR6, PT ;  /* 0x000000061c007c0c */ /* 0x000fe4000bf06270 */
[----:B------:R-:W-:Y:S01]  /*0700*/  SEL R5, R0, RZ, P2 ;  /* 0x000000ff00057207 */ /* 0x000fe20001000000 */
[----:B------:R-:W-:Y:S01]  /*0710*/  IMAD.IADD R29, R29, 0x1, -R2 ;  /* 0x000000011d1d7824 */ /* 0x000fe200078e0a02 */
[----:B------:R-:W-:-:S02]  /*0720*/  IADD3 R32, PT, PT, R32, -R3, RZ ;  /* 0x8000000320207210 */ /* 0x000fc40007ffe0ff */
[----:B------:R-:W-:Y:S01]  /*0730*/  SEL R3, R0, RZ, P0 ;  /* 0x000000ff00037207 */ /* 0x000fe20000000000 */
[----:B------:R-:W-:Y:S01]  /*0740*/  IMAD.IADD R34, R34, 0x1, -R5 ;  /* 0x0000000122227824 */ /* 0x000fe200078e0a05 */
[----:B------:R-:W-:Y:S02]  /*0750*/  ISETP.GE.AND P2, PT, R30, UR6, PT ;  /* 0x000000061e007c0c */ /* 0x000fe4000bf46270 */
[----:B------:R-:W-:Y:S01]  /*0760*/  ISETP.GT.U32.AND P0, PT, R6, 0xf, PT ;  /* 0x0000000f0600780c */ /* 0x000fe20003f04070 */
[----:B------:R-:W-:Y:S01]  /*0770*/  IMAD.IADD R28, R28, 0x1, -R3 ;  /* 0x000000011c1c7824 */ /* 0x000fe200078e0a03 */
[----:B------:R-:W-:Y:S02]  /*0780*/  IADD3 R27, PT, PT, R24, 0xe, RZ ;  /* 0x0000000e181b7810 */ /* 0x000fe40007ffe0ff */
[----:B------:R-:W-:Y:S02]  /*0790*/  SEL R5, R0, RZ, P2 ;  /* 0x000000ff00057207 */ /* 0x000fe40001000000 */
[----:B------:R-:W-:-:S02]  /*07a0*/  ISETP.GE.AND P2, PT, R26, UR6, PT ;  /* 0x000000061a007c0c */ /* 0x000fc4000bf46270 */
[----:B------:R-:W-:Y:S01]  /*07b0*/  ISETP.GE.AND P1, PT, R27, UR6, PT ;  /* 0x000000061b007c0c */ /* 0x000fe2000bf26270 */
[----:B------:R-:W-:Y:S01]  /*07c0*/  IMAD.IADD R30, R30, 0x1, -R5 ;  /* 0x000000011e1e7824 */ /* 0x000fe200078e0a05 */
[C---:B------:R-:W-:Y:S02]  /*07d0*/  SEL R5, R0.reuse, RZ, P2 ;  /* 0x000000ff00057207 */ /* 0x040fe40001000000 */
[----:B------:R-:W-:-:S03]  /*07e0*/  SEL R2, R0, RZ, P1 ;  /* 0x000000ff00027207 */ /* 0x000fc60000800000 */
[----:B------:R-:W-:Y:S01]  /*07f0*/  IMAD.IADD R26, R26, 0x1, -R5 ;  /* 0x000000011a1a7824 */ /* 0x000fe200078e0a05 */
[----:B------:R-:W-:Y:S01]  /*0800*/  IADD3 R27, PT, PT, R27, -R2, RZ ;  /* 0x800000021b1b7210 */ /* 0x000fe20007ffe0ff */
[----:B-1----:R-:W-:Y:S06]  /*0810*/  @P0 BRA `(.L_x_37401) ;  /* 0x0000000000280947 */ /* 0x002fec0003800000 */
[----:B------:R-:W0:Y:S01]  /*0820*/  S2R R4, SR_CgaCtaId ;  /* 0x0000000000047919 */ /* 0x000e220000008800 */
[----:B------:R-:W-:-:S05]  /*0830*/  MOV R2, 0x400 ;  /* 0x0000040000027802 */ /* 0x000fca0000000f00 */
[----:B------:R-:W-:Y:S01]  /*0840*/  VIADD R3, R2, 0x900 ;  /* 0x0000090002037836 */ /* 0x000fe20000000000 */
[----:B------:R-:W-:-:S04]  /*0850*/  MOV R2, R6 ;  /* 0x0000000600027202 */ /* 0x000fc80000000f00 */
[----:B0-----:R-:W-:-:S07]  /*0860*/  LEA R3, R4, R3, 0x18 ;  /* 0x0000000304037211 */ /* 0x001fce00078ec0ff */
.L_x_37402:
[C---:B------:R-:W-:Y:S02]  /*0870*/  IMAD R4, R2.reuse, 0x4, R3 ;  /* 0x0000000402047824 */ /* 0x040fe400078e0203 */
[----:B------:R-:W-:-:S03]  /*0880*/  VIADD R2, R2, UR13 ;  /* 0x0000000d02027c36 */ /* 0x000fc60008000000 */
[----:B------:R0:W-:Y:S02]  /*0890*/  STS [R4], RZ ;  /* 0x000000ff04007388 */ /* 0x0001e40000000800 */
[----:B------:R-:W-:-:S13]  /*08a0*/  ISETP.GE.U32.AND P0, PT, R2, 0x10, PT ;  /* 0x000000100200780c */ /* 0x000fda0003f06070 */
[----:B0-----:R-:W-:Y:S05]  /*08b0*/  @!P0 BRA `(.L_x_37402) ;  /* 0xfffffffc00ec8947 */ /* 0x001fea000383ffff */
.L_x_37401:
[----:B------:R-:W-:Y:S05]  /*08c0*/  BSYNC.RECONVERGENT B0 ;  /* 0x0000000000007941 */ /* 0x000fea0003800200 */
.L_x_37400:
        /* <DEDUP_REMOVED lines=50> */
[----:B------:R-:W-:Y:S05]  /*0bf0*/  CALL.REL.NOINC `($__internal_725_$__cuda_sm20_div_s16) ;  /* 0x0000002400087944 */ /* 0x000fea0003c00000 */
        /* <DEDUP_REMOVED lines=14> */
.L_x_37445:
[----:B------:R-:W0:Y:S01]  /*0ce0*/  S2R R17, SR_TID.X ;  /* 0x0000000000117919 */ /* 0x000e220000002100 */
[----:B------:R-:W-:Y:S01]  /*0cf0*/  BSSY.RECONVERGENT B0, `(.L_x_37403) ;  /* 0x000001c000007945 */ /* 0x000fe20003800200 */
[----:B------:R-:W-:Y:S02]  /*0d00*/  PLOP3.LUT P1, PT, P0, PT, PT, 0x80, 0x8 ;  /* 0x000000000008781c */ /* 0x000fe4000072f070 */
[----:B0-----:R-:W-:-:S13]  /*0d10*/  ISETP.GT.U32.AND P2, PT, R17, 0x1, PT ;  /* 0x000000011100780c */ /* 0x001fda0003f44070 */
[----:B-1234-:R-:W-:Y:S05]  /*0d20*/  @P2 BRA `(.L_x_37404) ;  /* 0x0000000000602947 */ /* 0x01efea0003800000 */
[----:B------:R-:W0:Y:S01]  /*0d30*/  S2UR UR12, SR_CgaCtaId ;  /* 0x00000000000c79c3 */ /* 0x000e220000008800 */
[----:B------:R-:W1:Y:S01]  /*0d40*/  LDCU UR6, c[0x0][0x388] ;  /* 0x00007100ff0677ac */ /* 0x000e620008000800 */
[C---:B------:R-:W-:Y:S01]  /*0d50*/  IMAD.SHL.U32 R16, R17.reuse, 0x10, RZ ;  /* 0x0000001011107824 */ /* 0x040fe200078e00ff */
[----:B------:R-:W-:Y:S01]  /*0d60*/  SHF.L.U32 R46, R17, 0x2, RZ ;  /* 0x00000002112e7819 */ /* 0x000fe200000006ff */
[----:B------:R-:W-:Y:S02]  /*0d70*/  UMOV UR5, 0x400 ;  /* 0x0000040000057882 */ /* 0x000fe40000000000 */
[----:B------:R-:W-:Y:S02]  /*0d80*/  UIADD3 UR5, UPT, UPT, UR5, 0x880, URZ ;  /* 0x0000088005057890 */ /* 0x000fe4000fffe0ff */
[----:B------:R-:W2:Y:S01]  /*0d90*/  S2UR UR8, SR_CTAID.X ;  /* 0x00000000000879c3 */ /* 0x000ea20000002500 */
[----:B-1----:R-:W-:Y:S02]  /*0da0*/  UIMAD UR6, UR7, UR6, UR4 ;  /* 0x00000006070672a4 */ /* 0x002fe4000f8e0204 */
[----:B0-----:R-:W-:-:S06]  /*0db0*/  ULEA UR5, UR12, UR5, 0x18 ;  /* 0x000000050c057291 */ /* 0x001fcc000f8ec0ff */
[----:B------:R-:W-:Y:S01]  /*0dc0*/  VIADD R47, R16, UR5 ;  /* 0x00000005102f7c36 */ /* 0x000fe20008000000 */
[----:B--2---:R-:W-:-:S06]  /*0dd0*/  ULEA UR6, UR8, UR6, 0x4 ;  /* 0x0000000608067291 */ /* 0x004fcc000f8e20ff */
[----:B------:R-:W-:-:S07]  /*0de0*/  IADD3 R49, PT, PT, R45, UR6, R46 ;  /* 0x000000062d317c10 */ /* 0x000fce000fffe02e */
.L_x_37405:
[----:B------:R-:W0:Y:S02]  /*0df0*/  LDC.64 R16, c[0x0][0x390] ;  /* 0x0000e400ff107b82 */ /* 0x000e240000000a00 */
[----:B0-----:R-:W-:-:S06]  /*0e00*/  IMAD.WIDE R16, R49, 0x4, R16 ;  /* 0x0000000431107825 */ /* 0x001fcc00078e0210 */
[----:B------:R-:W2:Y:S01]  /*0e10*/  LDG.E.128 R16, desc[UR14][R16.64] ;  /* 0x0000000e10107981 */ /* 0x000ea2000c1e1d00 */
[----:B------:R-:W-:Y:S01]  /*0e20*/  IMAD.U32 R51, RZ, RZ, UR13 ;  /* 0x0000000dff337e24 */ /* 0x000fe2000f8e00ff */
[----:B------:R-:W-:Y:S01]  /*0e30*/  MOV R50, UR13 ;  /* 0x0000000d00327c02 */ /* 0x000fe20008000f00 */
[----:B------:R-:W-:Y:S02]  /*0e40*/  IMAD.U32 R48, RZ, RZ, UR13 ;  /* 0x0000000dff307e24 */ /* 0x000fe4000f8e00ff */
[----:B------:R-:W-:Y:S02]  /*0e50*/  IMAD R46, R51, 0x4, R46 ;  /* 0x00000004332e7824 */ /* 0x000fe400078e022e */
[----:B------:R-:W-:-:S03]  /*0e60*/  IMAD R49, R50, 0x4, R49 ;  /* 0x0000000432317824 */ /* 0x000fc600078e0231 */
[----:B------:R-:W-:Y:S01]  /*0e70*/  ISETP.GE.U32.AND P0, PT, R46, 0x8, PT ;  /* 0x000000082e00780c */ /* 0x000fe20003f06070 */
[----:B--2---:R0:W-:Y:S02]  /*0e80*/  STS.128 [R47], R16 ;  /* 0x000000102f007388 */ /* 0x0041e40000000c00 */
[----:B0-----:R-:W-:-:S10]  /*0e90*/  IMAD R47, R48, 0x10, R47 ;  /* 0x00000010302f7824 */ /* 0x001fd400078e022f */
[----:B------:R-:W-:Y:S05]  /*0ea0*/  @!P0 BRA `(.L_x_37405) ;  /* 0xfffffffc00d08947 */ /* 0x000fea000383ffff */
.L_x_37404:
[----:B------:R-:W-:Y:S05]  /*0eb0*/  BSYNC.RECONVERGENT B0 ;  /* 0x0000000000007941 */ /* 0x000fea0003800200 */
.L_x_37403:
[----:B------:R-:W-:Y:S01]  /*0ec0*/  IADD3 R18, PT, PT, R45, UR4, RZ ;  /* 0x000000042d127c10 */ /* 0x000fe2000fffe0ff */
[----:B------:R-:W-:-:S07]  /*0ed0*/  IMAD.MOV.U32 R19, RZ, RZ, RZ ;  /* 0x000000ffff137224 */ /* 0x000fce00078e00ff */
.L_x_37444:
[----:B------:R-:W0:Y:S02]  /*0ee0*/  S2R R17, SR_TID.X ;  /* 0x0000000000117919 */ /* 0x000e240000002100 */
[----:B0-----:R-:W-:Y:S02]  /*0ef0*/  LOP3.LUT R16, R17, 0xf, RZ, 0xc0, !PT ;  /* 0x0000000f11107812 */ /* 0x001fe400078ec0ff */
[----:B------:R-:W-:-:S03]  /*0f00*/  SHF.R.U32.HI R45, RZ, 0x4, R17 ;  /* 0x00000004ff2d7819 */ /* 0x000fc60000011611 */
[----:B-1234-:R-:W-:-:S07]  /*0f10*/  IMAD.IADD R49, R16, 0x1, R19 ;  /* 0x0000000110317824 */ /* 0x01efce00078e0213 */
.L_x_37406:
        /* <DEDUP_REMOVED lines=18> */
.L_x_37443:
[----:B------:R-:W0:Y:S01]  /*1040*/  S2R R16, SR_TID.X ;  /* 0x0000000000107919 */ /* 0x000e220000002100 */
[----:B------:R-:W-:Y:S01]  /*1050*/  MOV R62, 0x400 ;  /* 0x00000400003e7802 */ /* 0x000fe20000000f00 */
[C---:B------:R-:W-:Y:S01]  /*1060*/  IMAD.IADD R45, R41.reuse, 0x1, R17 ;  /* 0x00000001292d7824 */ /* 0x040fe200078e0211 */
[----:B------:R-:W-:Y:S01]  /*1070*/  ISETP.GE.AND P2, PT, R42, UR9, PT ;  /* 0x000000092a007c0c */ /* 0x000fe2000bf46270 */
[----:B-1----:R-:W1:Y:S01]  /*1080*/  S2R R63, SR_CgaCtaId ;  /* 0x00000000003f7919 */ /* 0x002e620000008800 */
        /* <DEDUP_REMOVED lines=15> */
[----:B------:R-:W-:Y:S01]  /*1180*/  USHF.L.U32 UR5, UR10, 0x1, URZ ;  /* 0x000000010a057899 */ /* 0x000fe200080006ff */
[----:B------:R-:W-:Y:S01]  /*1190*/  VIADD R48, R62, 0x880 ;  /* 0x000008803e307836 */ /* 0x000fe20000000000 */
        /* <DEDUP_REMOVED lines=9> */
[----:B------:R-:W-:Y:S01]  /*1230*/  IADD3 R17, PT, PT, R17, UR5, RZ ;  /* 0x0000000511117c10 */ /* 0x000fe2000fffe0ff */
[----:B------:R-:W-:-:S03]  /*1240*/  IMAD R16, R45, 0x20, R16 ;  /* 0x000000202d107824 */ /* 0x000fc600078e0210 */
        /* <DEDUP_REMOVED lines=55> */
.L_x_37442:
        /* <DEDUP_REMOVED lines=11> */
.L_x_37448:
[----:B0--3--:R-:W-:-:S07]  /*1670*/  IMAD R16, R46, R69, RZ ;  /* 0x000000452e107224 */ /* 0x009fce00078e02ff */
.L_x_37410:
[----:B------:R-:W-:-:S13]  /*1680*/  ISETP.GE.AND P3, PT, R64, 0x2, PT ;  /* 0x000000024000780c */ /* 0x000fda0003f66270 */
[----:B------:R-:W-:Y:S05]  /*1690*/  @!P3 BRA `(.L_x_37412) ;  /* 0x000000000010b947 */ /* 0x000fea0003800000 */
[----:B------:R-:W-:-:S03]  /*16a0*/  UMOV UR5, 0xffffffff ;  /* 0xffffffff00057882 */ /* 0x000fc60000000000 */
[----:B------:R-:W-:Y:S05]  /*16b0*/  BRA.DIV UR5, `(.L_x_37413) ;  /* 0x0000001205387947 */ /* 0x000fea000b800000 */
[----:B------:R3:W4:Y:S02]  /*16c0*/  SHFL.IDX PT, R65, R68, R40, 0x1f ;  /* 0x00001f2844417589 */ /* 0x00072400000e0000 */
.L_x_37451:
[----:B----4-:R-:W-:-:S07]  /*16d0*/  IMAD R16, R47, R65, R16 ;  /* 0x000000412f107224 */ /* 0x010fce00078e0210 */
.L_x_37412:
[----:B------:R-:W-:-:S13]  /*16e0*/  ISETP.GE.AND P3, PT, R64, 0x3, PT ;  /* 0x000000034000780c */ /* 0x000fda0003f66270 */
[----:B------:R-:W-:Y:S05]  /*16f0*/  @!P3 BRA `(.L_x_37414) ;  /* 0x000000000010b947 */ /* 0x000fea0003800000 */
[----:B------:R-:W-:-:S03]  /*1700*/  UMOV UR5, 0xffffffff ;  /* 0xffffffff00057882 */ /* 0x000fc60000000000 */
[----:B------:R-:W-:Y:S05]  /*1710*/  BRA.DIV UR5, `(.L_x_37415) ;  /* 0x0000001205447947 */ /* 0x000fea000b800000 */
[----:B------:R4:W0:Y:S02]  /*1720*/  SHFL.IDX PT, R65, R68, R39, 0x1f ;  /* 0x00001f2744417589 */ /* 0x00082400000e0000 */
.L_x_37454:
[----:B0-----:R-:W-:-:S07]  /*1730*/  IMAD R16, R48, R65, R16 ;  /* 0x0000004130107224 */ /* 0x001fce00078e0210 */
.L_x_37414:
[----:B------:R-:W-:-:S13]  /*1740*/  ISETP.GE.AND P3, PT, R64, 0x4, PT ;  /* 0x000000044000780c */ /* 0x000fda0003f66270 */
[----:B------:R-:W-:Y:S05]  /*1750*/  @!P3 BRA `(.L_x_37416) ;  /* 0x000000000010b947 */ /* 0x000fea0003800000 */
[----:B------:R-:W-:-:S03]  /*1760*/  UMOV UR5, 0xffffffff ;  /* 0xffffffff00057882 */ /* 0x000fc60000000000 */
[----:B------:R-:W-:Y:S05]  /*1770*/  BRA.DIV UR5, `(.L_x_37417) ;  /* 0x0000001205507947 */ /* 0x000fea000b800000 */
[----:B------:R0:W0:Y:S02]  /*1780*/  SHFL.IDX PT, R65, R68, R38, 0x1f ;  /* 0x00001f2644417589 */ /* 0x00002400000e0000 */
.L_x_37457:
[----:B0-----:R-:W-:-:S07]  /*1790*/  IMAD R16, R49, R65, R16 ;  /* 0x0000004131107224 */ /* 0x001fce00078e0210 */
.L_x_37416:
[----:B------:R-:W-:-:S13]  /*17a0*/  ISETP.GE.AND P3, PT, R64, 0x5, PT ;  /* 0x000000054000780c */ /* 0x000fda0003f66270 */
[----:B------:R-:W-:Y:S05]  /*17b0*/  @!P3 BRA `(.L_x_37418) ;  /* 0x000000000010b947 */ /* 0x000fea0003800000 */
[----:B------:R-:W-:-:S03]  /*17c0*/  UMOV UR5, 0xffffffff ;  /* 0xffffffff00057882 */ /* 0x000fc60000000000 */
[----:B------:R-:W-:Y:S05]  /*17d0*/  BRA.DIV UR5, `(.L_x_37419) ;  /* 0x00000012055c7947 */ /* 0x000fea000b800000 */
[----:B------:R0:W0:Y:S02]  /*17e0*/  SHFL.IDX PT, R65, R68, R37, 0x1f ;  /* 0x00001f2544417589 */ /* 0x00002400000e0000 */
.L_x_37460:
[----:B0-----:R-:W-:-:S07]  /*17f0*/  IMAD R16, R50, R65, R16 ;  /* 0x0000004132107224 */ /* 0x001fce00078e0210 */
.L_x_37418:
[----:B------:R-:W-:-:S13]  /*1800*/  ISETP.GE.AND P3, PT, R64, 0x6, PT ;  /* 0x000000064000780c */ /* 0x000fda0003f66270 */
[----:B------:R-:W-:Y:S05]  /*1810*/  @!P3 BRA `(.L_x_37420) ;  /* 0x000000000010b947 */ /* 0x000fea0003800000 */
[----:B------:R-:W-:-:S03]  /*1820*/  UMOV UR5, 0xffffffff ;  /* 0xffffffff00057882 */ /* 0x000fc60000000000 */
[----:B------:R-:W-:Y:S05]  /*1830*/  BRA.DIV UR5, `(.L_x_37421) ;  /* 0x0000001205687947 */ /* 0x000fea000b800000 */
[----:B------:R0:W0:Y:S02]  /*1840*/  SHFL.IDX PT, R65, R68, R36, 0x1f ;  /* 0x00001f2444417589 */ /* 0x00002400000e0000 */
.L_x_37463:
[----:B0-----:R-:W-:-:S07]  /*1850*/  IMAD R16, R51, R65, R16 ;  /* 0x0000004133107224 */ /* 0x001fce00078e0210 */
.L_x_37420:
[----:B------:R-:W-:-:S13]  /*1860*/  ISETP.GE.AND P3, PT, R64, 0x7, PT ;  /* 0x000000074000780c */ /* 0x000fda0003f66270 */
[----:B------:R-:W-:Y:S05]  /*1870*/  @!P3 BRA `(.L_x_37422) ;  /* 0x000000000010b947 */ /* 0x000fea0003800000 */
[----:B------:R-:W-:-:S03]  /*1880*/  UMOV UR5, 0xffffffff ;  /* 0xffffffff00057882 */ /* 0x000fc60000000000 */
[----:B------:R-:W-:Y:S05]  /*1890*/  BRA.DIV UR5, `(.L_x_37423) ;  /* 0x0000001205747947 */ /* 0x000fea000b800000 */
[----:B------:R0:W0:Y:S02]  /*18a0*/  SHFL.IDX PT, R65, R68, R35, 0x1f ;  /* 0x00001f2344417589 */ /* 0x00002400000e0000 */
.L_x_37466:
[----:B0-----:R-:W-:-:S07]  /*18b0*/  IMAD R16, R52, R65, R16 ;  /* 0x0000004134107224 */ /* 0x001fce00078e0210 */
.L_x_37422:
[----:B------:R-:W-:-:S13]  /*18c0*/  ISETP.GE.AND P3, PT, R64, 0x8, PT ;  /* 0x000000084000780c */ /* 0x000fda0003f66270 */
[----:B------:R-:W-:Y:S05]  /*18d0*/  @!P3 BRA `(.L_x_37424) ;  /* 0x000000000010b947 */ /* 0x000fea0003800000 */
[----:B------:R-:W-:-:S03]  /*18e0*/  UMOV UR5, 0xffffffff ;  /* 0xffffffff00057882 */ /* 0x000fc60000000000 */
[----:B------:R-:W-:Y:S05]  /*18f0*/  BRA.DIV UR5, `(.L_x_37425) ;  /* 0x0000001205807947 */ /* 0x000fea000b800000 */
[----:B------:R0:W0:Y:S02]  /*1900*/  SHFL.IDX PT, R65, R68, R34, 0x1f ;  /* 0x00001f2244417589 */ /* 0x00002400000e0000 */
.L_x_37469:
[----:B01----:R-:W-:-:S07]  /*1910*/  IMAD R16, R53, R65, R16 ;  /* 0x0000004135107224 */ /* 0x003fce00078e0210 */
.L_x_37424:
[----:B------:R-:W-:-:S13]  /*1920*/  ISETP.GE.AND P3, PT, R64, 0x9, PT ;  /* 0x000000094000780c */ /* 0x000fda0003f66270 */
[----:B------:R-:W-:Y:S05]  /*1930*/  @!P3 BRA `(.L_x_37426) ;  /* 0x000000000010b947 */ /* 0x000fea0003800000 */
[----:B------:R-:W-:-:S03]  /*1940*/  UMOV UR5, 0xffffffff ;  /* 0xffffffff00057882 */ /* 0x000fc60000000000 */
[----:B------:R-:W-:Y:S05]  /*1950*/  BRA.DIV UR5, `(.L_x_37427) ;  /* 0x00000012058c7947 */ /* 0x000fea000b800000 */
[----:B------:R0:W0:Y:S02]  /*1960*/  SHFL.IDX PT, R65, R68, R33, 0x1f ;  /* 0x00001f2144417589 */ /* 0x00002400000e0000 */
.L_x_37472:
[----:B0-----:R-:W-:-:S07]  /*1970*/  IMAD R16, R54, R65, R16 ;  /* 0x0000004136107224 */ /* 0x001fce00078e0210 */
.L_x_37426:
[----:B------:R-:W-:-:S13]  /*1980*/  ISETP.GE.AND P3, PT, R64, 0xa, PT ;  /* 0x0000000a4000780c */ /* 0x000fda0003f66270 */
[----:B------:R-:W-:Y:S05]  /*1990*/  @!P3 BRA `(.L_x_37428) ;  /* 0x000000000010b947 */ /* 0x000fea0003800000 */
[----:B------:R-:W-:-:S03]  /*19a0*/  UMOV UR5, 0xffffffff ;  /* 0xffffffff00057882 */ /* 0x000fc60000000000 */
[----:B------:R-:W-:Y:S05]  /*19b0*/  BRA.DIV UR5, `(.L_x_37429) ;  /* 0x0000001205987947 */ /* 0x000fea000b800000 */
[----:B------:R0:W0:Y:S02]  /*19c0*/  SHFL.IDX PT, R65, R68, R32, 0x1f ;  /* 0x00001f2044417589 */ /* 0x00002400000e0000 */
.L_x_37475:
[----:B0-----:R-:W-:-:S07]  /*19d0*/  IMAD R16, R55, R65, R16 ;  /* 0x0000004137107224 */ /* 0x001fce00078e0210 */
.L_x_37428:
[----:B------:R-:W-:-:S13]  /*19e0*/  ISETP.GE.AND P3, PT, R64, 0xb, PT ;  /* 0x0000000b4000780c */ /* 0x000fda0003f66270 */
[----:B------:R-:W-:Y:S05]  /*19f0*/  @!P3 BRA `(.L_x_37430) ;  /* 0x000000000010b947 */ /* 0x000fea0003800000 */
[----:B------:R-:W-:-:S03]  /*1a00*/  UMOV UR5, 0xffffffff ;  /* 0xffffffff00057882 */ /* 0x000fc60000000000 */
[----:B------:R-:W-:Y:S05]  /*1a10*/  BRA.DIV UR5, `(.L_x_37431) ;  /* 0x0000001205a47947 */ /* 0x000fea000b800000 */
[----:B------:R0:W0:Y:S02]  /*1a20*/  SHFL.IDX PT, R65, R68, R31, 0x1f ;  /* 0x00001f1f44417589 */ /* 0x00002400000e0000 */
.L_x_37478:
[----:B0-----:R-:W-:-:S07]  /*1a30*/  IMAD R16, R56, R65, R16 ;  /* 0x0000004138107224 */ /* 0x001fce00078e0210 */
.L_x_37430:
[----:B------:R-:W-:-:S13]  /*1a40*/  ISETP.GE.AND P3, PT, R64, 0xc, PT ;  /* 0x0000000c4000780c */ /* 0x000fda0003f66270 */
[----:B------:R-:W-:Y:S05]  /*1a50*/  @!P3 BRA `(.L_x_37432) ;  /* 0x000000000010b947 */ /* 0x000fea0003800000 */
[----:B------:R-:W-:-:S03]  /*1a60*/  UMOV UR5, 0xffffffff ;  /* 0xffffffff00057882 */ /* 0x000fc60000000000 */
[----:B------:R-:W-:Y:S05]  /*1a70*/  BRA.DIV UR5, `(.L_x_37433) ;  /* 0x0000001205b07947 */ /* 0x000fea000b800000 */
[----:B------:R0:W0:Y:S02]  /*1a80*/  SHFL.IDX PT, R65, R68, R30, 0x1f ;  /* 0x00001f1e44417589 */ /* 0x00002400000e0000 */
.L_x_37481:
[----:B0-----:R-:W-:-:S07]  /*1a90*/  IMAD R16, R57, R65, R16 ;  /* 0x0000004139107224 */ /* 0x001fce00078e0210 */
.L_x_37432:
[----:B------:R-:W-:-:S13]  /*1aa0*/  ISETP.GE.AND P3, PT, R64, 0xd, PT ;  /* 0x0000000d4000780c */ /* 0x000fda0003f66270 */
[----:B------:R-:W-:Y:S05]  /*1ab0*/  @!P3 BRA `(.L_x_37434) ;  /* 0x000000000010b947 */ /* 0x000fea0003800000 */
[----:B------:R-:W-:-:S03]  /*1ac0*/  UMOV UR5, 0xffffffff ;  /* 0xffffffff00057882 */ /* 0x000fc60000000000 */
[----:B------:R-:W-:Y:S05]  /*1ad0*/  BRA.DIV UR5, `(.L_x_37435) ;  /* 0x0000001205bc7947 */ /* 0x000fea000b800000 */
[----:B------:R0:W0:Y:S02]  /*1ae0*/  SHFL.IDX PT, R65, R68, R29, 0x1f ;  /* 0x00001f1d44417589 */ /* 0x00002400000e0000 */
.L_x_37484:
[----:B0-----:R-:W-:-:S07]  /*1af0*/  IMAD R16, R58, R65, R16 ;  /* 0x000000413a107224 */ /* 0x001fce00078e0210 */
.L_x_37434:
[----:B------:R-:W-:-:S13]  /*1b00*/  ISETP.GE.AND P3, PT, R64, 0xe, PT ;  /* 0x0000000e4000780c */ /* 0x000fda0003f66270 */
[----:B------:R-:W-:Y:S05]  /*1b10*/  @!P3 BRA `(.L_x_37436) ;  /* 0x000000000010b947 */ /* 0x000fea0003800000 */
[----:B------:R-:W-:-:S03]  /*1b20*/  UMOV UR5, 0xffffffff ;  /* 0xffffffff00057882 */ /* 0x000fc60000000000 */
[----:B------:R-:W-:Y:S05]  /*1b30*/  BRA.DIV UR5, `(.L_x_37437) ;  /* 0x0000001205c87947 */ /* 0x000fea000b800000 */
[----:B------:R0:W0:Y:S02]  /*1b40*/  SHFL.IDX PT, R65, R68, R28, 0x1f ;  /* 0x00001f1c44417589 */ /* 0x00002400000e0000 */
.L_x_37487:
[----:B0-----:R-:W-:-:S07]  /*1b50*/  IMAD R16, R59, R65, R16 ;  /* 0x000000413b107224 */ /* 0x001fce00078e0210 */
.L_x_37436:
[----:B------:R-:W-:-:S13]  /*1b60*/  ISETP.GE.AND P3, PT, R64, 0xf, PT ;  /* 0x0000000f4000780c */ /* 0x000fda0003f66270 */
[----:B------:R-:W-:Y:S05]  /*1b70*/  @!P3 BRA `(.L_x_37438) ;  /* 0x000000000010b947 */ /* 0x000fea0003800000 */
[----:B------:R-:W-:-:S03]  /*1b80*/  UMOV UR5, 0xffffffff ;  /* 0xffffffff00057882 */ /* 0x000fc60000000000 */
[----:B------:R-:W-:Y:S05]  /*1b90*/  BRA.DIV UR5, `(.L_x_37439) ;  /* 0x0000001205d47947 */ /* 0x000fea000b800000 */
[----:B------:R0:W0:Y:S02]  /*1ba0*/  SHFL.IDX PT, R65, R68, R27, 0x1f ;  /* 0x00001f1b44417589 */ /* 0x00002400000e0000 */
.L_x_37490:
[----:B0-----:R-:W-:-:S07]  /*1bb0*/  IMAD R16, R60, R65, R16 ;  /* 0x000000413c107224 */ /* 0x001fce00078e0210 */
.L_x_37438:
[----:B------:R-:W-:-:S13]  /*1bc0*/  ISETP.GE.AND P3, PT, R64, 0x10, PT ;  /* 0x000000104000780c */ /* 0x000fda0003f66270 */
[----:B------:R-:W-:Y:S05]  /*1bd0*/  @!P3 BRA `(.L_x_37440) ;  /* 0x00000004001cb947 */ /* 0x000fea0003800000 */
[----:B------:R-:W-:-:S03]  /*1be0*/  UMOV UR5, 0xffffffff ;  /* 0xffffffff00057882 */ /* 0x000fc60000000000 */
[----:B------:R-:W-:Y:S05]  /*1bf0*/  BRA.DIV UR5, `(.L_x_37441) ;  /* 0x0000001205e07947 */ /* 0x000fea000b800000 */
[----:B--234-:R2:W3:Y:S02]  /*1c00*/  SHFL.IDX PT, R68, R68, R26, 0x1f ;  /* 0x00001f1a44447589 */ /* 0x01c4e400000e0000 */
.L_x_37493:
[----:B0--3--:R-:W-:Y:S01]  /*1c10*/  IMAD R16, R61, R68, R16 ;  /* 0x000000443d107224 */ /* 0x009fe200078e0210 */
[----:B------:R-:W-:Y:S06]  /*1c20*/  BRA `(.L_x_37440) ;  /* 0x0000000400087947 */ /* 0x000fec0003800000 */
.L_x_37409:
        /* <DEDUP_REMOVED lines=66> */
.L_x_37440:
        /* <DEDUP_REMOVED lines=17> */
.L_x_37408:
[----:B------:R-:W-:Y:S05]  /*2160*/  @!P0 BRA `(.L_x_37443) ;  /* 0xffffffec00b48947 */ /* 0x000fea000383ffff */
[----:B------:R-:W-:Y:S05]  /*2170*/  BSYNC.RECONVERGENT B0 ;  /* 0x0000000000007941 */ /* 0x000fea0003800200 */
.L_x_37407:
        /* <DEDUP_REMOVED lines=62> */
.L_x_37446:
        /* <DEDUP_REMOVED lines=28> */
.L_x_37411:
[----:B------:R-:W-:Y:S01]  /*2720*/  IMAD.MOV.U32 R65, RZ, RZ, R25 ;  /* 0x000000ffff417224 */ /* 0x000fe200078e0019 */
[----:B------:R-:W-:Y:S01]  /*2730*/  MOV R67, 0xffffffff ;  /* 0xffffffff00437802 */ /* 0x000fe20000000f00 */
[----:B------:R-:W-:-:S07]  /*2740*/  IMAD.MOV.U32 R66, RZ, RZ, 0x1f ;  /* 0x0000001fff427424 */ /* 0x000fce00078e00ff */
[----:B01----:R-:W-:Y:S05]  /*2750*/  WARPSYNC.COLLECTIVE R67, `(.L_x_37447) ;  /* 0x0000000043087348 */ /* 0x003fea0003c00000 */
[----:B------:R2:W3:Y:S02]  /*2760*/  SHFL.IDX P3, R65, R68, R65, R66 ;  /* 0x0000004144417389 */ /* 0x0004e40000060042 */
[----:B0123--:R-:W-:Y:S05]  /*2770*/  ENDCOLLECTIVE ;  /* 0x000000000000791b */ /* 0x00ffea0003800000 */
.L_x_37447:
[----:B------:R-:W-:Y:S01]  /*2780*/  IMAD.MOV.U32 R69, RZ, RZ, R65 ;  /* 0x000000ffff457224 */ /* 0x000fe200078e0041 */
[----:B------:R-:W-:Y:S06]  /*2790*/  BRA `(.L_x_37448) ;  /* 0xffffffec00b47947 */ /* 0x000fec000383ffff */
.L_x_37413:
[----:B------:R-:W-:Y:S01]  /*27a0*/  HFMA2 R66, -RZ, RZ, 0, 1.847743988037109375e-06 ;  /* 0x0000001fff427431 */ /* 0x000fe200000001ff */
[----:B------:R-:W-:Y:S01]  /*27b0*/  BSSY B1, `(.L_x_37449) ;  /* 0x0000006000017945 */ /* 0x000fe20003800000 */
[----:B------:R-:W-:Y:S02]  /*27c0*/  IMAD.MOV.U32 R65, RZ, RZ, R40 ;  /* 0x000000ffff417224 */ /* 0x000fe400078e0028 */
[----:B------:R-:W-:-:S07]  /*27d0*/  IMAD.MOV.U32 R67, RZ, RZ, -0x1 ;  /* 0xffffffffff437424 */ /* 0x000fce00078e00ff */
[----:B012---:R-:W-:Y:S05]  /*27e0*/  WARPSYNC.COLLECTIVE R67, `(.L_x_37450) ;  /* 0x0000000043087348 */ /* 0x007fea0003c00000 */
[----:B------:R3:W4:Y:S02]  /*27f0*/  SHFL.IDX P3, R65, R68, R65, R66 ;  /* 0x0000004144417389 */ /* 0x0007240000060042 */
[----:B01234-:R-:W-:Y:S05]  /*2800*/  ENDCOLLECTIVE ;  /* 0x000000000000791b */ /* 0x01ffea0003800000 */
.L_x_37450:
[----:B------:R-:W-:Y:S05]  /*2810*/  BSYNC B1 ;  /* 0x0000000000017941 */ /* 0x000fea0003800000 */
.L_x_37449:
[----:B------:R-:W-:Y:S05]  /*2820*/  BRA `(.L_x_37451) ;  /* 0xffffffec00a87947 */ /* 0x000fea000383ffff */
.L_x_37415:
[----:B------:R-:W-:Y:S01]  /*2830*/  BSSY B1, `(.L_x_37452) ;  /* 0x0000007000017945 */ /* 0x000fe20003800000 */
[----:B------:R-:W-:Y:S01]  /*2840*/  IMAD.MOV.U32 R65, RZ, RZ, R39 ;  /* 0x000000ffff417224 */ /* 0x000fe200078e0027 */
[----:B------:R-:W-:Y:S01]  /*2850*/  MOV R66, 0x1f ;  /* 0x0000001f00427802 */ /* 0x000fe20000000f00 */
[----:B------:R-:W-:-:S07]  /*2860*/  IMAD.MOV.U32 R67, RZ, RZ, -0x1 ;  /* 0xffffffffff437424 */ /* 0x000fce00078e00ff */
[----:B0123--:R-:W-:Y:S05]  /*2870*/  WARPSYNC.COLLECTIVE R67, `(.L_x_37453) ;  /* 0x0000000043087348 */ /* 0x00ffea0003c00000 */
[----:B------:R4:W0:Y:S02]  /*2880*/  SHFL.IDX P3, R65, R68, R65, R66 ;  /* 0x0000004144417389 */ /* 0x0008240000060042 */
[----:B01234-:R-:W-:Y:S05]  /*2890*/  ENDCOLLECTIVE ;  /* 0x000000000000791b */ /* 0x01ffea0003800000 */
.L_x_37453:
[----:B------:R-:W-:Y:S05]  /*28a0*/  BSYNC B1 ;  /* 0x0000000000017941 */ /* 0x000fea0003800000 */
.L_x_37452:
[----:B------:R-:W-:Y:S05]  /*28b0*/  BRA `(.L_x_37454) ;  /* 0xffffffec009c7947 */ /* 0x000fea000383ffff */
.L_x_37417:
[----:B------:R-:W-:Y:S01]  /*28c0*/  HFMA2 R66, -RZ, RZ, 0, 1.847743988037109375e-06 ;  /* 0x0000001fff427431 */ /* 0x000fe200000001ff */
[----:B------:R-:W-:Y:S01]  /*28d0*/  BSSY B1, `(.L_x_37455) ;  /* 0x0000006000017945 */ /* 0x000fe20003800000 */
[----:B------:R-:W-:Y:S02]  /*28e0*/  IMAD.MOV.U32 R65, RZ, RZ, R38 ;  /* 0x000000ffff417224 */ /* 0x000fe400078e0026 */
[----:B------:R-:W-:-:S07]  /*28f0*/  IMAD.MOV.U32 R67, RZ, RZ, -0x1 ;  /* 0xffffffffff437424 */ /* 0x000fce00078e00ff */
[----:B01234-:R-:W-:Y:S05]  /*2900*/  WARPSYNC.COLLECTIVE R67, `(.L_x_37456) ;  /* 0x0000000043087348 */ /* 0x01ffea0003c00000 */
[----:B------:R0:W0:Y:S02]  /*2910*/  SHFL.IDX P3, R65, R68, R65, R66 ;  /* 0x0000004144417389 */ /* 0x0000240000060042 */
[----:B01234-:R-:W-:Y:S05]  /*2920*/  ENDCOLLECTIVE ;  /* 0x000000000000791b */ /* 0x01ffea0003800000 */
.L_x_37456:
[----:B------:R-:W-:Y:S05]  /*2930*/  BSYNC B1 ;  /* 0x0000000000017941 */ /* 0x000fea0003800000 */
.L_x_37455:
[----:B------:R-:W-:Y:S05]  /*2940*/  BRA `(.L_x_37457) ;  /* 0xffffffec00907947 */ /* 0x000fea000383ffff */
.L_x_37419:
[----:B------:R-:W-:Y:S01]  /*2950*/  BSSY B1, `(.L_x_37458) ;  /* 0x0000007000017945 */ /* 0x000fe20003800000 */
[----:B------:R-:W-:Y:S01]  /*2960*/  IMAD.MOV.U32 R65, RZ, RZ, R37 ;  /* 0x000000ffff417224 */ /* 0x000fe200078e0025 */
[----:B------:R-:W-:Y:S01]  /*2970*/  MOV R66, 0x1f ;  /* 0x0000001f00427802 */ /* 0x000fe20000000f00 */
[----:B------:R-:W-:-:S07]  /*2980*/  IMAD.MOV.U32 R67, RZ, RZ, -0x1 ;  /* 0xffffffffff437424 */ /* 0x000fce00078e00ff */
[----:B01234-:R-:W-:Y:S05]  /*2990*/  WARPSYNC.COLLECTIVE R67, `(.L_x_37459) ;  /* 0x0000000043087348 */ /* 0x01ffea0003c00000 */
[----:B------:R0:W0:Y:S02]  /*29a0*/  SHFL.IDX P3, R65, R68, R65, R66 ;  /* 0x0000004144417389 */ /* 0x0000240000060042 */
[----:B01234-:R-:W-:Y:S05]  /*29b0*/  ENDCOLLECTIVE ;  /* 0x000000000000791b */ /* 0x01ffea0003800000 */
.L_x_37459:
[----:B------:R-:W-:Y:S05]  /*29c0*/  BSYNC B1 ;  /* 0x0000000000017941 */ /* 0x000fea0003800000 */
.L_x_37458:
[----:B------:R-:W-:Y:S05]  /*29d0*/  BRA `(.L_x_37460) ;  /* 0xffffffec00847947 */ /* 0x000fea000383ffff */
.L_x_37421:
[----:B------:R-:W-:Y:S01]  /*29e0*/  HFMA2 R66, -RZ, RZ, 0, 1.847743988037109375e-06 ;  /* 0x0000001fff427431 */ /* 0x000fe200000001ff */
[----:B------:R-:W-:Y:S01]  /*29f0*/  BSSY B1, `(.L_x_37461) ;  /* 0x0000006000017945 */ /* 0x000fe20003800000 */
[----:B------:R-:W-:Y:S02]  /*2a00*/  IMAD.MOV.U32 R65, RZ, RZ, R36 ;  /* 0x000000ffff417224 */ /* 0x000fe400078e0024 */
[----:B------:R-:W-:-:S07]  /*2a10*/  IMAD.MOV.U32 R67, RZ, RZ, -0x1 ;  /* 0xffffffffff437424 */ /* 0x000fce00078e00ff */
[----:B01234-:R-:W-:Y:S05]  /*2a20*/  WARPSYNC.COLLECTIVE R67, `(.L_x_37462) ;  /* 0x0000000043087348 */ /* 0x01ffea0003c00000 */
[----:B------:R0:W0:Y:S02]  /*2a30*/  SHFL.IDX P3, R65, R68, R65, R66 ;  /* 0x0000004144417389 */ /* 0x0000240000060042 */
[----:B01234-:R-:W-:Y:S05]  /*2a40*/  ENDCOLLECTIVE ;  /* 0x000000000000791b */ /* 0x01ffea0003800000 */
.L_x_37462:
[----:B------:R-:W-:Y:S05]  /*2a50*/  BSYNC B1 ;  /* 0x0000000000017941 */ /* 0x000fea0003800000 */
.L_x_37461:
[----:B------:R-:W-:Y:S05]  /*2a60*/  BRA `(.L_x_37463) ;  /* 0xffffffec00787947 */ /* 0x000fea000383ffff */
.L_x_37423:
[----:B------:R-:W-:Y:S01]  /*2a70*/  BSSY B1, `(.L_x_37464) ;  /* 0x0000007000017945 */ /* 0x000fe20003800000 */
[----:B------:R-:W-:Y:S01]  /*2a80*/  IMAD.MOV.U32 R65, RZ, RZ, R35 ;  /* 0x000000ffff417224 */ /* 0x000fe200078e0023 */
[----:B------:R-:W-:Y:S01]  /*2a90*/  MOV R66, 0x1f ;  /* 0x0000001f00427802 */ /* 0x000fe20000000f00 */
[----:B------:R-:W-:-:S07]  /*2aa0*/  IMAD.MOV.U32 R67, RZ, RZ, -0x1 ;  /* 0xffffffffff437424 */ /* 0x000fce00078e00ff */
[----:B01234-:R-:W-:Y:S05]  /*2ab0*/  WARPSYNC.COLLECTIVE R67, `(.L_x_37465) ;  /* 0x0000000043087348 */ /* 0x01ffea0003c00000 */
[----:B------:R0:W0:Y:S02]  /*2ac0*/  SHFL.IDX P3, R65, R68, R65, R66 ;  /* 0x0000004144417389 */ /* 0x0000240000060042 */
[----:B01234-:R-:W-:Y:S05]  /*2ad0*/  ENDCOLLECTIVE ;  /* 0x000000000000791b */ /* 0x01ffea0003800000 */
.L_x_37465:
[----:B------:R-:W-:Y:S05]  /*2ae0*/  BSYNC B1 ;  /* 0x0000000000017941 */ /* 0x000fea0003800000 */
.L_x_37464:
[----:B------:R-:W-:Y:S05]  /*2af0*/  BRA `(.L_x_37466) ;  /* 0xffffffec006c7947 */ /* 0x000fea000383ffff */
.L_x_37425:
[----:B------:R-:W-:Y:S01]  /*2b00*/  HFMA2 R66, -RZ, RZ, 0, 1.847743988037109375e-06 ;  /* 0x0000001fff427431 */ /* 0x000fe200000001ff */
[----:B------:R-:W-:Y:S01]  /*2b10*/  BSSY B1, `(.L_x_37467) ;  /* 0x0000006000017945 */ /* 0x000fe20003800000 */
[----:B------:R-:W-:Y:S02]  /*2b20*/  IMAD.MOV.U32 R65, RZ, RZ, R34 ;  /* 0x000000ffff417224 */ /* 0x000fe400078e0022 */
[----:B------:R-:W-:-:S07]  /*2b30*/  IMAD.MOV.U32 R67, RZ, RZ, -0x1 ;  /* 0xffffffffff437424 */ /* 0x000fce00078e00ff */
[----:B01234-:R-:W-:Y:S05]  /*2b40*/  WARPSYNC.COLLECTIVE R67, `(.L_x_37468) ;  /* 0x0000000043087348 */ /* 0x01ffea0003c00000 */
[----:B------:R0:W0:Y:S02]  /*2b50*/  SHFL.IDX P3, R65, R68, R65, R66 ;  /* 0x0000004144417389 */ /* 0x0000240000060042 */
[----:B01234-:R-:W-:Y:S05]  /*2b60*/  ENDCOLLECTIVE ;  /* 0x000000000000791b */ /* 0x01ffea0003800000 */
.L_x_37468:
[----:B------:R-:W-:Y:S05]  /*2b70*/  BSYNC B1 ;  /* 0x0000000000017941 */ /* 0x000fea0003800000 */
.L_x_37467:
[----:B------:R-:W-:Y:S05]  /*2b80*/  BRA `(.L_x_37469) ;  /* 0xffffffec00607947 */ /* 0x000fea000383ffff */
.L_x_37427:
[----:B------:R-:W-:Y:S01]  /*2b90*/  BSSY B1, `(.L_x_37470) ;  /* 0x0000007000017945 */ /* 0x000fe20003800000 */
[----:B------:R-:W-:Y:S01]  /*2ba0*/  IMAD.MOV.U32 R65, RZ, RZ, R33 ;  /* 0x000000ffff417224 */ /* 0x000fe200078e0021 */
[----:B------:R-:W-:Y:S01]  /*2bb0*/  MOV R66, 0x1f ;  /* 0x0000001f00427802 */ /* 0x000fe20000000f00 */
[----:B------:R-:W-:-:S07]  /*2bc0*/  IMAD.MOV.U32 R67, RZ, RZ, -0x1 ;  /* 0xffffffffff437424 */ /* 0x000fce00078e00ff */
[----:B01234-:R-:W-:Y:S05]  /*2bd0*/  WARPSYNC.COLLECTIVE R67, `(.L_x_37471) ;  /* 0x0000000043087348 */ /* 0x01ffea0003c00000 */
[----:B------:R0:W0:Y:S02]  /*2be0*/  SHFL.IDX P3, R65, R68, R65, R66 ;  /* 0x0000004144417389 */ /* 0x0000240000060042 */
[----:B01234-:R-:W-:Y:S05]  /*2bf0*/  ENDCOLLECTIVE ;  /* 0x000000000000791b */ /* 0x01ffea0003800000 */
.L_x_37471:
[----:B------:R-:W-:Y:S05]  /*2c00*/  BSYNC B1 ;  /* 0x0000000000017941 */ /* 0x000fea0003800000 */
.L_x_37470:
[----:B------:R-:W-:Y:S05]  /*2c10*/  BRA `(.L_x_37472) ;  /* 0xffffffec00547947 */ /* 0x000fea000383ffff */
.L_x_37429:
[----:B------:R-:W-:Y:S01]  /*2c20*/  HFMA2 R66, -RZ, RZ, 0, 1.847743988037109375e-06 ;  /* 0x0000001fff427431 */ /* 0x000fe200000001ff */
[----:B------:R-:W-:Y:S01]  /*2c30*/  BSSY B1, `(.L_x_37473) ;  /* 0x0000006000017945 */ /* 0x000fe20003800000 */
[----:B------:R-:W-:Y:S02]  /*2c40*/  IMAD.MOV.U32 R65, RZ, RZ, R32 ;  /* 0x000000ffff417224 */ /* 0x000fe400078e0020 */
[----:B------:R-:W-:-:S07]  /*2c50*/  IMAD.MOV.U32 R67, RZ, RZ, -0x1 ;  /* 0xffffffffff437424 */ /* 0x000fce00078e00ff */
[----:B01234-:R-:W-:Y:S05]  /*2c60*/  WARPSYNC.COLLECTIVE R67, `(.L_x_37474) ;  /* 0x0000000043087348 */ /* 0x01ffea0003c00000 */
[----:B------:R0:W0:Y:S02]  /*2c70*/  SHFL.IDX P3, R65, R68, R65, R66 ;  /* 0x0000004144417389 */ /* 0x0000240000060042 */
[----:B01234-:R-:W-:Y:S05]  /*2c80*/  ENDCOLLECTIVE ;  /* 0x000000000000791b */ /* 0x01ffea0003800000 */
.L_x_37474:
[----:B------:R-:W-:Y:S05]  /*2c90*/  BSYNC B1 ;  /* 0x0000000000017941 */ /* 0x000fea0003800000 */
.L_x_37473:
[----:B------:R-:W-:Y:S05]  /*2ca0*/  BRA `(.L_x_37475) ;  /* 0xffffffec00487947 */ /* 0x000fea000383ffff */
.L_x_37431:
[----:B------:R-:W-:Y:S01]  /*2cb0*/  BSSY B1, `(.L_x_37476) ;  /* 0x0000007000017945 */ /* 0x000fe20003800000 */
[----:B------:R-:W-:Y:S01]  /*2cc0*/  IMAD.MOV.U32 R65, RZ, RZ, R31 ;  /* 0x000000ffff417224 */ /* 0x000fe200078e001f */
[----:B------:R-:W-:Y:S01]  /*2cd0*/  MOV R66, 0x1f ;  /* 0x0000001f00427802 */ /* 0x000fe20000000f00 */
[----:B------:R-:W-:-:S07]  /*2ce0*/  IMAD.MOV.U32 R67, RZ, RZ, -0x1 ;  /* 0xffffffffff437424 */ /* 0x000fce00078e00ff */
[----:B01234-:R-:W-:Y:S05]  /*2cf0*/  WARPSYNC.COLLECTIVE R67, `(.L_x_37477) ;  /* 0x0000000043087348 */ /* 0x01ffea0003c00000 */
[----:B------:R0:W0:Y:S02]  /*2d00*/  SHFL.IDX P3, R65, R68, R65, R66 ;  /* 0x0000004144417389 */ /* 0x0000240000060042 */
[----:B01234-:R-:W-:Y:S05]  /*2d10*/  ENDCOLLECTIVE ;  /* 0x000000000000791b */ /* 0x01ffea0003800000 */
.L_x_37477:
[----:B------:R-:W-:Y:S05]  /*2d20*/  BSYNC B1 ;  /* 0x0000000000017941 */ /* 0x000fea0003800000 */
.L_x_37476:
[----:B------:R-:W-:Y:S05]  /*2d30*/  BRA `(.L_x_37478) ;  /* 0xffffffec003c7947 */ /* 0x000fea000383ffff */
.L_x_37433:
[----:B------:R-:W-:Y:S01]  /*2d40*/  HFMA2 R66, -RZ, RZ, 0, 1.847743988037109375e-06 ;  /* 0x0000001fff427431 */ /* 0x000fe200000001ff */
[----:B------:R-:W-:Y:S01]  /*2d50*/  BSSY B1, `(.L_x_37479) ;  /* 0x0000006000017945 */ /* 0x000fe20003800000 */
[----:B------:R-:W-:Y:S02]  /*2d60*/  IMAD.MOV.U32 R65, RZ, RZ, R30 ;  /* 0x000000ffff417224 */ /* 0x000fe400078e001e */
[----:B------:R-:W-:-:S07]  /*2d70*/  IMAD.MOV.U32 R67, RZ, RZ, -0x1 ;  /* 0xffffffffff437424 */ /* 0x000fce00078e00ff */
[----:B01234-:R-:W-:Y:S05]  /*2d80*/  WARPSYNC.COLLECTIVE R67, `(.L_x_37480) ;  /* 0x0000000043087348 */ /* 0x01ffea0003c00000 */
[----:B------:R0:W0:Y:S02]  /*2d90*/  SHFL.IDX P3, R65, R68, R65, R66 ;  /* 0x0000004144417389 */ /* 0x0000240000060042 */
[----:B01234-:R-:W-:Y:S05]  /*2da0*/  ENDCOLLECTIVE ;  /* 0x000000000000791b */ /* 0x01ffea0003800000 */
.L_x_37480:
[----:B------:R-:W-:Y:S05]  /*2db0*/  BSYNC B1 ;  /* 0x0000000000017941 */ /* 0x000fea0003800000 */
.L_x_37479:
[----:B------:R-:W-:Y:S05]  /*2dc0*/  BRA `(.L_x_37481) ;  /* 0xffffffec00307947 */ /* 0x000fea000383ffff */
.L_x_37435:
[----:B------:R-:W-:Y:S01]  /*2dd0*/  BSSY B1, `(.L_x_37482) ;  /* 0x0000007000017945 */ /* 0x000fe20003800000 */
[----:B------:R-:W-:Y:S01]  /*2de0*/  IMAD.MOV.U32 R65, RZ, RZ, R29 ;  /* 0x000000ffff417224 */ /* 0x000fe200078e001d */
[----:B------:R-:W-:Y:S01]  /*2df0*/  MOV R66, 0x1f ;  /* 0x0000001f00427802 */ /* 0x000fe20000000f00 */
[----:B------:R-:W-:-:S07]  /*2e00*/  IMAD.MOV.U32 R67, RZ, RZ, -0x1 ;  /* 0xffffffffff437424 */ /* 0x000fce00078e00ff */
[----:B01234-:R-:W-:Y:S05]  /*2e10*/  WARPSYNC.COLLECTIVE R67, `(.L_x_37483) ;  /* 0x0000000043087348 */ /* 0x01ffea0003c00000 */
[----:B------:R0:W0:Y:S02]  /*2e20*/  SHFL.IDX P3, R65, R68, R65, R66 ;  /* 0x0000004144417389 */ /* 0x0000240000060042 */
[----:B01234-:R-:W-:Y:S05]  /*2e30*/  ENDCOLLECTIVE ;  /* 0x000000000000791b */ /* 0x01ffea0003800000 */
.L_x_37483:
[----:B------:R-:W-:Y:S05]  /*2e40*/  BSYNC B1 ;  /* 0x0000000000017941 */ /* 0x000fea0003800000 */
.L_x_37482:
[----:B------:R-:W-:Y:S05]  /*2e50*/  BRA `(.L_x_37484) ;  /* 0xffffffec00247947 */ /* 0x000fea000383ffff */
.L_x_37437:
[----:B------:R-:W-:Y:S01]  /*2e60*/  HFMA2 R66, -RZ, RZ, 0, 1.847743988037109375e-06 ;  /* 0x0000001fff427431 */ /* 0x000fe200000001ff */
[----:B------:R-:W-:Y:S01]  /*2e70*/  BSSY B1, `(.L_x_37485) ;  /* 0x0000006000017945 */ /* 0x000fe20003800000 */
[----:B------:R-:W-:Y:S02]  /*2e80*/  IMAD.MOV.U32 R65, RZ, RZ, R28 ;  /* 0x000000ffff417224 */ /* 0x000fe400078e001c */
[----:B------:R-:W-:-:S07]  /*2e90*/  IMAD.MOV.U32 R67, RZ, RZ, -0x1 ;  /* 0xffffffffff437424 */ /* 0x000fce00078e00ff */
[----:B01234-:R-:W-:Y:S05]  /*2ea0*/  WARPSYNC.COLLECTIVE R67, `(.L_x_37486) ;  /* 0x0000000043087348 */ /* 0x01ffea0003c00000 */
[----:B------:R0:W0:Y:S02]  /*2eb0*/  SHFL.IDX P3, R65, R68, R65, R66 ;  /* 0x0000004144417389 */ /* 0x0000240000060042 */
[----:B01234-:R-:W-:Y:S05]  /*2ec0*/  ENDCOLLECTIVE ;  /* 0x000000000000791b */ /* 0x01ffea0003800000 */
.L_x_37486:
[----:B------:R-:W-:Y:S05]  /*2ed0*/  BSYNC B1 ;  /* 0x0000000000017941 */ /* 0x000fea0003800000 */
.L_x_37485:
[----:B------:R-:W-:Y:S05]  /*2ee0*/  BRA `(.L_x_37487) ;  /* 0xffffffec00187947 */ /* 0x000fea000383ffff */
.L_x_37439:
[----:B------:R-:W-:Y:S01]  /*2ef0*/  BSSY B1, `(.L_x_37488) ;  /* 0x0000007000017945 */ /* 0x000fe20003800000 */
[----:B------:R-:W-:Y:S01]  /*2f00*/  IMAD.MOV.U32 R65, RZ, RZ, R27 ;  /* 0x000000ffff417224 */ /* 0x000fe200078e001b */
[----:B------:R-:W-:Y:S01]  /*2f10*/  MOV R66, 0x1f ;  /* 0x0000001f00427802 */ /* 0x000fe20000000f00 */
[----:B------:R-:W-:-:S07]  /*2f20*/  IMAD.MOV.U32 R67, RZ, RZ, -0x1 ;  /* 0xffffffffff437424 */ /* 0x000fce00078e00ff */
[----:B01234-:R-:W-:Y:S05]  /*2f30*/  WARPSYNC.COLLECTIVE R67, `(.L_x_37489) ;  /* 0x0000000043087348 */ /* 0x01ffea0003c00000 */
[----:B------:R0:W0:Y:S02]  /*2f40*/  SHFL.IDX P3, R65, R68, R65, R66 ;  /* 0x0000004144417389 */ /* 0x0000240000060042 */
[----:B01234-:R-:W-:Y:S05]  /*2f50*/  ENDCOLLECTIVE ;  /* 0x000000000000791b */ /* 0x01ffea0003800000 */
.L_x_37489:
[----:B------:R-:W-:Y:S05]  /*2f60*/  BSYNC B1 ;  /* 0x0000000000017941 */ /* 0x000fea0003800000 */
.L_x_37488:
[----:B------:R-:W-:Y:S05]  /*2f70*/  BRA `(.L_x_37490) ;  /* 0xffffffec000c7947 */ /* 0x000fea000383ffff */
.L_x_37441:
[----:B------:R-:W-:Y:S01]  /*2f80*/  HFMA2 R66, -RZ, RZ, 0, 1.847743988037109375e-06 ;  /* 0x0000001fff427431 */ /* 0x000fe200000001ff */
[----:B------:R-:W-:Y:S01]  /*2f90*/  BSSY B1, `(.L_x_37491) ;  /* 0x0000006000017945 */ /* 0x000fe20003800000 */
[----:B------:R-:W-:Y:S02]  /*2fa0*/  IMAD.MOV.U32 R65, RZ, RZ, R26 ;  /* 0x000000ffff417224 */ /* 0x000fe400078e001a */
[----:B------:R-:W-:-:S07]  /*2fb0*/  IMAD.MOV.U32 R67, RZ, RZ, -0x1 ;  /* 0xffffffffff437424 */ /* 0x000fce00078e00ff */
[----:B01234-:R-:W-:Y:S05]  /*2fc0*/  WARPSYNC.COLLECTIVE R67, `(.L_x_37492) ;  /* 0x0000000043087348 */ /* 0x01ffea0003c00000 */
[----:B------:R0:W0:Y:S02]  /*2fd0*/  SHFL.IDX P3, R65, R68, R65, R66 ;  /* 0x0000004144417389 */ /* 0x0000240000060042 */
[----:B01234-:R-:W-:Y:S05]  /*2fe0*/  ENDCOLLECTIVE ;  /* 0x000000000000791b */ /* 0x01ffea0003800000 */
.L_x_37492:
[----:B------:R-:W-:Y:S05]  /*2ff0*/  BSYNC B1 ;  /* 0x0000000000017941 */ /* 0x000fea0003800000 */
.L_x_37491:
[----:B------:R-:W-:Y:S01]  /*3000*/  IMAD.MOV.U32 R68, RZ, RZ, R65 ;  /* 0x000000ffff447224 */ /* 0x000fe200078e0041 */
[----:B------:R-:W-:Y:S06]  /*3010*/  BRA `(.L_x_37493) ;  /* 0xffffffe800fc7947 */ /* 0x000fec000383ffff */
        .weak           $__internal_725_$__cuda_sm20_div_s16
        .type           $__internal_725_$__cuda_sm20_div_s16,@function
        .size           $__internal_725_$__cuda_sm20_div_s16,(.L_x_39228 - $__internal_725_$__cuda_sm20_div_s16)
$__internal_725_$__cuda_sm20_div_s16:
        /* <DEDUP_REMOVED lines=25> */
[----:B------:R-:W-:Y:S05]  /*31b0*/  RET.REL.NODEC R16 `(_Z9cuda_gemmIiLi128ELi1ELi1ELi16ELi64ELi64ELi64ELi0ELi0EEviiiPT_S1_S1_iii) ;  /* 0xffffffcc10907950 */ /* 0x000fea0003c3ffff */
.L_x_37494:
        /* <DEDUP_REMOVED lines=12> */
.L_x_39228:


//--------------------- .text._Z9cuda_gemmIiLi128ELi1ELi1ELi16ELi32ELi32ELi64ELi1ELi1EEviiiPT_S1_S1_iii --------------------------
	.section	.text._Z9cuda_gemmIiLi128ELi1ELi1ELi16ELi32ELi32ELi64ELi1ELi1EEviiiPT_S1_S1_iii,"ax",@progbits
	.align	128
        .global         _Z9cuda_gemmIiLi128ELi1ELi1ELi16ELi32ELi32ELi64ELi1ELi1EEviiiPT_S1_S1_iii
        .type           _Z9cuda_gemmIiLi128ELi1ELi1ELi16ELi32ELi32ELi64ELi1ELi1EEviiiPT_S1_S1_iii,@function
        .size           _Z9cuda_gemmIiLi128ELi1ELi1ELi16ELi32ELi32ELi64ELi1ELi1EEviiiPT_S1_S1_iii,(.L_x_39979 - _Z9cuda_gemmIiLi128ELi1ELi1ELi16ELi32ELi32ELi64ELi1ELi1EEviiiPT_S1_S1_iii)
        .other          _Z9cuda_gemmIiLi128ELi1ELi1ELi16ELi32ELi32ELi64ELi1ELi1EEviiiPT_S1_S1_iii,@"STO_CUDA_ENTRY STV_DEFAULT"
_Z9cuda_gemmIiLi128ELi1ELi1ELi16ELi32ELi32ELi64ELi1ELi1EEviiiPT_S1_S1_iii:
.text._Z9cuda_gemmIiLi128ELi1ELi1ELi16ELi32ELi32ELi64ELi1ELi1EEviiiPT_S1_S1_iii:
        /* <DEDUP_REMOVED lines=17> */
.L_x_37497:
[----:B-1----:R-:W-:Y:S01]  /*0110*/  IMAD.IADD R3, R7, 0x1, R3 ;  /* 0x0000000107037824 */ /* 0x002fe200078e0203 */
[----:B------:R0:W-:Y:S04]  /*0120*/  STS [R2], RZ ;  /* 0x000000ff02007388 */ /* 0x0001e80000000800 */
[----:B------:R-:W-:Y:S01]  /*0130*/  ISETP.GE.U32.AND P1, PT, R3, 0x10, PT ;  /* 0x000000100300780c */ /* 0x000fe20003f26070 */
[----:B0-----:R-:W-:-:S12]  /*0140*/  IMAD R2, R7, 0x4, R2 ;  /* 0x0000000407027824 */ /* 0x001fd800078e0202 */
[----:B------:R-:W-:Y:S05]  /*0150*/  @!P1 BRA `(.L_x_37497) ;  /* 0xfffffffc00ec9947 */ /* 0x000fea000383ffff */
.L_x_37496:
[----:B------:R-:W-:Y:S05]  /*0160*/  BSYNC.RECONVERGENT B0 ;  /* 0x0000000000007941 */ /* 0x000fea0003800200 */
.L_x_37495:
        /* <DEDUP_REMOVED lines=12> */
.L_x_37498:
        /* <DEDUP_REMOVED lines=8> */
.L_x_37499:
        /* <DEDUP_REMOVED lines=13> */
.L_x_39979:


//--------------------- .text._Z9cuda_gemmIiLi128ELi1ELi1ELi16ELi32ELi32ELi64ELi1ELi0EEviiiPT_S1_S1_iii --------------------------
	.section	.text._Z9cuda_gemmIiLi128ELi1ELi1ELi16ELi32ELi32ELi64ELi1ELi0EEviiiPT_S1_S1_iii,"ax",@progbits
	.align	128
        .global         _Z9cuda_gemmIiLi128ELi1ELi1ELi16ELi32ELi32ELi64ELi1ELi0EEviiiPT_S1_S1_iii
        .type           _Z9cuda_gemmIiLi128ELi1ELi1ELi16ELi32ELi32ELi64ELi1ELi0EEviiiPT_S1_S1_iii,@function
        .size           _Z9cuda_gemmIiLi128ELi1ELi1ELi16ELi32ELi32ELi64ELi1ELi0EEviiiPT_S1_S1_iii,(.L_x_39230 - _Z9cuda_gemmIiLi128ELi1ELi1ELi16ELi32ELi32ELi64ELi1ELi0EEviiiPT_S1_S1_iii)
        .other          _Z9cuda_gemmIiLi128ELi1ELi1ELi16ELi32ELi32ELi64ELi1ELi0EEviiiPT_S1_S1_iii,@"STO_CUDA_ENTRY STV_DEFAULT"
_Z9cuda_gemmIiLi128ELi1ELi1ELi16ELi32ELi32ELi64ELi1ELi0EEviiiPT_S1_S1_iii:
.text._Z9cuda_gemmIiLi128ELi1ELi1ELi16ELi32ELi32ELi64ELi1ELi0EEviiiPT_S1_S1_iii:
        /* <DEDUP_REMOVED lines=36> */
[----:B------:R-:W-:-:S03]  /*0240*/  IMAD R5, RZ, RZ, -UR5 ;  /* 0x80000005ff057e24 */ /* 0x000fc6000f8e02ff */
        /* <DEDUP_REMOVED lines=12> */
[----:B------:R-:W-:Y:S01]  /*0310*/  @P0 VIADD R0, R0, -UR5 ;  /* 0x8000000500000c36 */ /* 0x000fe20008000000 */
[----:B------:R-:W-:Y:S06]  /*0320*/  @P1 EXIT ;  /* 0x000000000000194d */ /* 0x000fec0003800000 */
[----:B------:R-:W0:Y:S01]  /*0330*/  LDCU UR9, c[0x0][0x360] ;  /* 0x00006c00ff0977ac */ /* 0x000e220008000800 */
[----:B------:R-:W-:Y:S01]  /*0340*/  ISETP.GE.U32.AND P1, PT, R0, UR5, PT ;  /* 0x0000000500007c0c */ /* 0x000fe2000bf26070 */
[----:B------:R-:W1:Y:S01]  /*0350*/  S2R R49, SR_CTAID.Z ;  /* 0x0000000000317919 */ /* 0x000e620000002700 */
[----:B------:R-:W-:Y:S01]  /*0360*/  ISETP.NE.U32.AND P2, PT, RZ, UR5, PT ;  /* 0x00000005ff007c0c */ /* 0x000fe2000bf45070 */
[----:B------:R-:W-:Y:S01]  /*0370*/  @P0 VIADD R48, R48, 0x1 ;  /* 0x0000000130300836 */ /* 0x000fe20000000000 */
[C---:B------:R-:W-:Y:S01]  /*0380*/  ISETP.GT.U32.AND P0, PT, R6.reuse, 0xf, PT ;  /* 0x0000000f0600780c */ /* 0x040fe20003f04070 */
[----:B------:R-:W2:Y:S01]  /*0390*/  LDCU.64 UR10, c[0x0][0x358] ;  /* 0x00006b00ff0a77ac */ /* 0x000ea20008000a00 */
[----:B------:R-:W-:Y:S01]  /*03a0*/  BSSY.RECONVERGENT B0, `(.L_x_37500) ;  /* 0x0000018000007945 */ /* 0x000fe20003800200 */
[C---:B------:R-:W-:Y:S02]  /*03b0*/  LOP3.LUT R47, R6.reuse, 0x1, RZ, 0xc0, !PT ;  /* 0x00000001062f7812 */ /* 0x040fe400078ec0ff */
[----:B------:R-:W-:-:S04]  /*03c0*/  SHF.L.U32 R7, R6, 0x2, RZ ;  /* 0x0000000206077819 */ /* 0x000fc800000006ff */
[----:B------:R-:W-:Y:S01]  /*03d0*/  @P1 VIADD R48, R48, 0x1 ;  /* 0x0000000130301836 */ /* 0x000fe20000000000 */
[----:B------:R-:W-:Y:S02]  /*03e0*/  ISETP.GT.U32.AND P1, PT, R6, 0x3, PT ;  /* 0x000000030600780c */ /* 0x000fe40003f24070 */
[----:B------:R-:W-:Y:S01]  /*03f0*/  @!P2 LOP3.LUT R48, RZ, UR5, RZ, 0x33, !PT ;  /* 0x00000005ff30ac12 */ /* 0x000fe2000f8e33ff */
[----:B0-----:R-:W-:-:S04]  /*0400*/  USHF.R.U32.HI UR7, URZ, 0x4, UR9 ;  /* 0x00000004ff077899 */ /* 0x001fc80008011609 */
[----:B------:R-:W-:Y:S01]  /*0410*/  IMAD.MOV R3, RZ, RZ, -R48 ;  /* 0x000000ffff037224 */ /* 0x000fe200078e0a30 */
[----:B------:R-:W-:Y:S02]  /*0420*/  ULOP3.LUT UR6, UR7, 0xff, URZ, 0xc0, !UPT ;  /* 0x000000ff07067892 */ /* 0x000fe4000f8ec0ff */
[----:B------:R-:W-:Y:S01]  /*0430*/  LEA.HI R0, R6, UR7, RZ, 0x1c ;  /* 0x0000000706007c11 */ /* 0x000fe2000f8fe0ff */
[----:B------:R-:W-:-:S03]  /*0440*/  IMAD R46, R3, UR5, R6 ;  /* 0x00000005032e7c24 */ /* 0x000fc6000f8e0206 */
[----:B------:R-:W-:Y:S02]  /*0450*/  LOP3.LUT R13, R0, 0x1f, RZ, 0x3c, !PT ;  /* 0x0000001f000d7812 */ /* 0x000fe400078e3cff */
[----:B------:R-:W-:Y:S01]  /*0460*/  SHF.R.U32.HI R46, RZ, 0x1, R46 ;  /* 0x00000001ff2e7819 */ /* 0x000fe2000001162e */
[----:B--2---:R-:W-:Y:S06]  /*0470*/  @P0 BRA `(.L_x_37501) ;  /* 0x0000000000280947 */ /* 0x004fec0003800000 */
[----:B------:R-:W0:Y:S01]  /*0480*/  S2R R3, SR_CgaCtaId ;  /* 0x0000000000037919 */ /* 0x000e220000008800 */
[----:B------:R-:W-:-:S05]  /*0490*/  MOV R0, 0x400 ;  /* 0x0000040000007802 */ /* 0x000fca0000000f00 */
[----:B------:R-:W-:Y:S02]  /*04a0*/  VIADD R2, R0, 0x900 ;  /* 0x0000090000027836 */ /* 0x000fe40000000000 */
[----:B------:R-:W-:-:S03]  /*04b0*/  IMAD.MOV.U32 R0, RZ, RZ, R6 ;  /* 0x000000ffff007224 */ /* 0x000fc600078e0006 */
[----:B0-----:R-:W-:-:S07]  /*04c0*/  LEA R3, R3, R2, 0x18 ;  /* 0x0000000203037211 */ /* 0x001fce00078ec0ff */
.L_x_37502:
[C---:B------:R-:W-:Y:S02]  /*04d0*/  IMAD R2, R0.reuse, 0x4, R3 ;  /* 0x0000000400027824 */ /* 0x040fe400078e0203 */
[----:B------:R-:W-:-:S03]  /*04e0*/  VIADD R0, R0, UR9 ;  /* 0x0000000900007c36 */ /* 0x000fc60008000000 */
[----:B------:R0:W-:Y:S02]  /*04f0*/  STS [R2], RZ ;  /* 0x000000ff02007388 */ /* 0x0001e40000000800 */
[----:B------:R-:W-:-:S13]  /*0500*/  ISETP.GE.U32.AND P0, PT, R0, 0x10, PT ;  /* 0x000000100000780c */ /* 0x000fda0003f06070 */
[----:B0-----:R-:W-:Y:S05]  /*0510*/  @!P0 BRA `(.L_x_37502) ;  /* 0xfffffffc00ec8947 */ /* 0x001fea000383ffff */
.L_x_37501:
[----:B------:R-:W-:Y:S05]  /*0520*/  BSYNC.RECONVERGENT B0 ;  /* 0x0000000000007941 */ /* 0x000fea0003800200 */
.L_x_37500:
[----:B------:R-:W-:Y:S04]  /*0530*/  BSSY.RECONVERGENT B0, `(.L_x_37503) ;  /* 0x0000010000007945 */ /* 0x000fe80003800200 */
[----:B------:R-:W-:Y:S05]  /*0540*/  @P1 BRA `(.L_x_37504) ;  /* 0x0000000000381947 */ /* 0x000fea0003800000 */
[----:B------:R-:W0:Y:S01]  /*0550*/  S2R R3, SR_CgaCtaId ;  /* 0x0000000000037919 */ /* 0x000e220000008800 */
[----:B------:R-:W2:Y:S01]  /*0560*/  LDC.64 R4, c[0x0][0x390] ;  /* 0x0000e400ff047b82 */ /* 0x000ea20000000a00 */
[----:B------:R-:W-:-:S04]  /*0570*/  MOV R0, 0x400 ;  /* 0x0000040000007802 */ /* 0x000fc80000000f00 */
[----:B------:R-:W-:-:S04]  /*0580*/  IADD3 R0, PT, PT, R0, 0x880, RZ ;  /* 0x0000088000007810 */ /* 0x000fc80007ffe0ff */
[----:B0-----:R-:W-:-:S07]  /*0590*/  LEA R0, R3, R0, 0x18 ;  /* 0x0000000003007211 */ /* 0x001fce00078ec0ff */
.L_x_37505:
[----:B------:R-:W-:-:S04]  /*05a0*/  IMAD R3, R50, 0x10, R7 ;  /* 0x0000001032037824 */ /* 0x000fc800078e0207 */
[----:B--2---:R-:W-:-:S05]  /*05b0*/  IMAD.WIDE.U32 R2, R3, 0x4, R4 ;  /* 0x0000000403027825 */ /* 0x004fca00078e0004 */
[----:B0-----:R-:W2:Y:S01]  /*05c0*/  LDG.E.128 R8, desc[UR10][R2.64] ;  /* 0x0000000a02087981 */ /* 0x001ea2000c1e1d00 */
[----:B------:R-:W-:Y:S02]  /*05d0*/  IMAD R12, R7, 0x4, R0 ;  /* 0x00000004070c7824 */ /* 0x000fe400078e0200 */
[----:B------:R-:W-:-:S04]  /*05e0*/  IMAD.U32 R14, RZ, RZ, UR9 ;  /* 0x00000009ff0e7e24 */ /* 0x000fc8000f8e00ff */
[----:B------:R-:W-:-:S05]  /*05f0*/  IMAD R7, R14, 0x4, R7 ;  /* 0x000000040e077824 */ /* 0x000fca00078e0207 */
[----:B------:R-:W-:Y:S01]  /*0600*/  ISETP.GE.U32.AND P0, PT, R7, 0x10, PT ;  /* 0x000000100700780c */ /* 0x000fe20003f06070 */
[----:B--2---:R0:W-:-:S12]  /*0610*/  STS.128 [R12], R8 ;  /* 0x000000080c007388 */ /* 0x0041d80000000c00 */
[----:B------:R-:W-:Y:S05]  /*0620*/  @!P0 BRA `(.L_x_37505) ;  /* 0xfffffffc00dc8947 */ /* 0x000fea000383ffff */
.L_x_37504:
[----:B------:R-:W-:Y:S05]  /*0630*/  BSYNC.RECONVERGENT B0 ;  /* 0x0000000000007941 */ /* 0x000fea0003800200 */
.L_x_37503:
[----:B0-----:R-:W-:Y:S02]  /*0640*/  SHF.L.U32 R10, R47, 0x4, RZ ;  /* 0x000000042f0a7819 */ /* 0x001fe400000006ff */
[----:B------:R-:W-:Y:S02]  /*0650*/  LOP3.LUT R13, R13, 0xff, RZ, 0xc0, !PT ;  /* 0x000000ff0d0d7812 */ /* 0x000fe400078ec0ff */
[----:B------:R-:W-:Y:S02]  /*0660*/  LOP3.LUT R9, R46, 0xf, RZ, 0xc0, !PT ;  /* 0x0000000f2e097812 */ /* 0x000fe400078ec0ff */
[----:B------:R-:W-:-:S07]  /*0670*/  MOV R5, 0x690 ;  /* 0x0000069000057802 */ /* 0x000fce0000000f00 */
[----:B-1----:R-:W-:Y:S05]  /*0680*/  CALL.REL.NOINC `($__internal_727_$__cuda_sm20_div_u16) ;  /* 0x0000002c00807944 */ /* 0x002fea0003c00000 */
        /* <DEDUP_REMOVED lines=12> */
[----:B------:R-:W-:Y:S01]  /*0750*/  IADD3 R53, PT, PT, R46, -0x1, RZ ;  /* 0xffffffff2e357810 */ /* 0x000fe20007ffe0ff */
[C---:B------:R-:W-:Y:S01]  /*0760*/  VIADD R29, R9.reuse, 0xb ;  /* 0x0000000b091d7836 */ /* 0x040fe20000000000 */
[C---:B------:R-:W-:Y:S01]  /*0770*/  LOP3.LUT R25, R10.reuse, R9, RZ, 0xfc, !PT ;  /* 0x000000090a197212 */ /* 0x040fe200078efcff */
[----:B------:R-:W-:Y:S01]  /*0780*/  VIADD R55, R9, 0xf ;  /* 0x0000000f09377836 */ /* 0x000fe20000000000 */
[----:B------:R-:W-:Y:S01]  /*0790*/  LOP3.LUT R23, R10, 0xf, R23, 0xf8, !PT ;  /* 0x0000000f0a177812 */ /* 0x000fe200078ef817 */
[----:B------:R-:W-:Y:S01]  /*07a0*/  VIADD R11, R46, 0x5 ;  /* 0x000000052e0b7836 */ /* 0x000fe20000000000 */
[----:B------:R-:W-:Y:S01]  /*07b0*/  LOP3.LUT R19, R10, 0xf, R19, 0xf8, !PT ;  /* 0x0000000f0a137812 */ /* 0x000fe200078ef813 */
[C---:B------:R-:W-:Y:S01]  /*07c0*/  VIADD R13, R46.reuse, 0x7 ;  /* 0x000000072e0d7836 */ /* 0x040fe20000000000 */
[----:B------:R-:W-:Y:S01]  /*07d0*/  LOP3.LUT R7, R7, 0x3, RZ, 0xc0, !PT ;  /* 0x0000000307077812 */ /* 0x000fe200078ec0ff */
        /* <DEDUP_REMOVED lines=10> */
[----:B------:R-:W-:Y:S01]  /*0880*/  VIADD R51, R46, 0xe ;  /* 0x0000000e2e337836 */ /* 0x000fe20000000000 */
[----:B------:R-:W-:Y:S01]  /*0890*/  IADD3 R44, PT, PT, R3, -R44, RZ ;  /* 0x8000002c032c7210 */ /* 0x000fe20007ffe0ff */
[----:B------:R-:W-:Y:S01]  /*08a0*/  VIADD R3, R9, 0x4 ;  /* 0x0000000409037836 */ /* 0x000fe20000000000 */
[-C--:B------:R-:W-:Y:S01]  /*08b0*/  ISETP.GE.AND P0, PT, R45, R0.reuse, PT ;  /* 0x000000002d00720c */ /* 0x080fe20003f06270 */
[----:B------:R-:W-:Y:S01]  /*08c0*/  IMAD.IADD R40, R5, 0x1, -R40 ;  /* 0x0000000105287824 */ /* 0x000fe200078e0a28 */
[-C--:B------:R-:W-:Y:S01]  /*08d0*/  ISETP.GE.AND P2, PT, R41, R0.reuse, PT ;  /* 0x000000002900720c */ /* 0x080fe20003f46270 */
[----:B------:R-:W-:Y:S01]  /*08e0*/  VIADD R5, R9, 0xa ;  /* 0x0000000a09057836 */ /* 0x000fe20000000000 */
[----:B------:R-:W-:Y:S01]  /*08f0*/  ISETP.GE.AND P1, PT, R3, R0, PT ;  /* 0x000000000300720c */ /* 0x000fe20003f26270 */
[----:B------:R-:W-:Y:S01]  /*0900*/  UPRMT UR8, UR5, 0x9910, URZ ;  /* 0x0000991005087896 */ /* 0x000fe200080000ff */
[----:B------:R-:W-:-:S02]  /*0910*/  SEL R2, R0, RZ, P0 ;  /* 0x000000ff00027207 */ /* 0x000fc40000000000 */
[C---:B------:R-:W-:Y:S02]  /*0920*/  SEL R42, R0.reuse, RZ, P1 ;  /* 0x000000ff002a7207 */ /* 0x040fe40000800000 */
[----:B------:R-:W-:Y:S01]  /*0930*/  ISETP.GE.AND P3, PT, R5, R0, PT ;  /* 0x000000000500720c */ /* 0x000fe20003f66270 */
[----:B------:R-:W-:Y:S01]  /*0940*/  IMAD.IADD R45, R45, 0x1, -R2 ;  /* 0x000000012d2d7824 */ /* 0x000fe200078e0a02 */
[----:B------:R-:W-:Y:S01]  /*0950*/  IADD3 R42, PT, PT, R3, -R42, RZ ;  /* 0x8000002a032a7210 */ /* 0x000fe20007ffe0ff */
[----:B------:R-:W-:Y:S01]  /*0960*/  VIADD R3, R9, 0x8 ;  /* 0x0000000809037836 */ /* 0x000fe20000000000 */
[C---:B------:R-:W-:Y:S02]  /*0970*/  SEL R30, R0.reuse, RZ, P3 ;  /* 0x000000ff001e7207 */ /* 0x040fe40001800000 */
[-C--:B------:R-:W-:Y:S02]  /*0980*/  ISETP.GE.AND P0, PT, R43, R0.reuse, PT ;  /* 0x000000002b00720c */ /* 0x080fe40003f06270 */
        /* <DEDUP_REMOVED lines=8> */
[----:B------:R-:W-:Y:S01]  /*0a10*/  IMAD.IADD R32, R3, 0x1, -R32 ;  /* 0x0000000103207824 */ /* 0x000fe200078e0a20 */
[C---:B------:R-:W-:Y:S01]  /*0a20*/  SEL R2, R0.reuse, RZ, P0 ;  /* 0x000000ff00027207 */ /* 0x040fe20000000000 */
[----:B------:R-:W-:Y:S01]  /*0a30*/  VIADD R3, R9, 0xc ;  /* 0x0000000c09037836 */ /* 0x000fe20000000000 */
        /* <DEDUP_REMOVED lines=8> */
[C---:B------:R-:W-:Y:S01]  /*0ac0*/  SEL R2, R0.reuse, RZ, P0 ;  /* 0x000000ff00027207 */ /* 0x040fe20000000000 */
[----:B------:R-:W-:Y:S01]  /*0ad0*/  IMAD.IADD R28, R3, 0x1, -R28 ;  /* 0x00000001031c7824 */ /* 0x000fe200078e0a1c */
[----:B------:R-:W-:Y:S01]  /*0ae0*/  SEL R4, R0, RZ, P2 ;  /* 0x000000ff00047207 */ /* 0x000fe20001000000 */
[----:B------:R-:W-:Y:S01]  /*0af0*/  IMAD.IADD R26, R5, 0x1, -R26 ;  /* 0x00000001051a7824 */ /* 0x000fe200078e0a1a */
[-C--:B------:R-:W-:Y:S01]  /*0b00*/  ISETP.GE.AND P2, PT, R27, R0.reuse, PT ;  /* 0x000000001b00720c */ /* 0x080fe20003f46270 */
[C---:B------:R-:W-:Y:S01]  /*0b10*/  VIADD R3, R46.reuse, 0x1 ;  /* 0x000000012e037836 */ /* 0x040fe20000000000 */
[-C--:B------:R-:W-:Y:S01]  /*0b20*/  ISETP.GE.AND P0, PT, R9, R0.reuse, PT ;  /* 0x000000000900720c */ /* 0x080fe20003f06270 */
[----:B------:R-:W-:Y:S01]  /*0b30*/  VIADD R5, R46, 0x3 ;  /* 0x000000032e057836 */ /* 0x000fe20000000000 */
[----:B------:R-:W-:Y:S01]  /*0b40*/  ISETP.GE.AND P1, PT, R55, R0, PT ;  /* 0x000000003700720c */ /* 0x000fe20003f26270 */
[----:B------:R-:W-:Y:S01]  /*0b50*/  IMAD.IADD R29, R29, 0x1, -R2 ;  /* 0x000000011d1d7824 */ /* 0x000fe200078e0a02 */
[----:B------:R-:W-:-:S02]  /*0b60*/  IADD3 R31, PT, PT, R31, -R4, RZ ;  /* 0x800000041f1f7210 */ /* 0x000fc40007ffe0ff */
[C---:B------:R-:W-:Y:S02]  /*0b70*/  SEL R4, R0.reuse, RZ, P2 ;  /* 0x000000ff00047207 */ /* 0x040fe40001000000 */
[C---:B------:R-:W-:Y:S02]  /*0b80*/  SEL R2, R0.reuse, RZ, P0 ;  /* 0x000000ff00027207 */ /* 0x040fe40000000000 */
[----:B------:R-:W-:Y:S02]  /*0b90*/  SEL R8, R0, RZ, P1 ;  /* 0x000000ff00087207 */ /* 0x000fe40000800000 */
[C---:B------:R-:W-:Y:S02]  /*0ba0*/  LOP3.LUT R18, R10.reuse, 0xf, R13, 0xf8, !PT ;  /* 0x0000000f0a127812 */ /* 0x040fe400078ef80d */
        /* <DEDUP_REMOVED lines=11> */
[----:B------:R-:W-:Y:S02]  /*0c60*/  IADD3 R27, PT, PT, R27, -R4, RZ ;  /* 0x800000041b1b7210 */ /* 0x000fe40007ffe0ff */
[----:B------:R-:W-:Y:S01]  /*0c70*/  LOP3.LUT R10, R10, 0x8, R9, 0xf6, !PT ;  /* 0x000000080a0a7812 */ /* 0x000fe200078ef609 */
[----:B------:R-:W-:Y:S01]  /*0c80*/  IMAD.IADD R9, R9, 0x1, -R2 ;  /* 0x0000000109097824 */ /* 0x000fe200078e0a02 */
[----:B------:R-:W-:-:S07]  /*0c90*/  MOV R4, 0xcb0 ;  /* 0x00000cb000047802 */ /* 0x000fce0000000f00 */
[----:B------:R-:W-:Y:S05]  /*0ca0*/  CALL.REL.NOINC `($__internal_726_$__cuda_sm20_div_s16) ;  /* 0x0000002400907944 */ /* 0x000fea0003c00000 */
        /* <DEDUP_REMOVED lines=9> */
.L_x_37561:
        /* <DEDUP_REMOVED lines=46> */
.L_x_37507:
[----:B------:R-:W-:Y:S05]  /*1020*/  BSYNC.RECONVERGENT B0 ;  /* 0x0000000000007941 */ /* 0x000fea0003800200 */
.L_x_37506:
        /* <DEDUP_REMOVED lines=38> */
.L_x_37560:
        /* <DEDUP_REMOVED lines=18> */
.L_x_37509:
        /* <DEDUP_REMOVED lines=8> */
.L_x_37510:
        /* <DEDUP_REMOVED lines=8> */
.L_x_37511:
        /* <DEDUP_REMOVED lines=8> */
.L_x_37512:
        /* <DEDUP_REMOVED lines=9> */
.L_x_37513:
        /* <DEDUP_REMOVED lines=9> */
.L_x_37514:
        /* <DEDUP_REMOVED lines=9> */
.L_x_37515:
        /* <DEDUP_REMOVED lines=9> */
.L_x_37516:
        /* <DEDUP_REMOVED lines=9> */
.L_x_37517:
        /* <DEDUP_REMOVED lines=9> */
.L_x_37518:
        /* <DEDUP_REMOVED lines=9> */
.L_x_37519:
        /* <DEDUP_REMOVED lines=9> */
.L_x_37520:
        /* <DEDUP_REMOVED lines=9> */
.L_x_37521:
        /* <DEDUP_REMOVED lines=9> */
.L_x_37522:
        /* <DEDUP_REMOVED lines=9> */
.L_x_37523:
        /* <DEDUP_REMOVED lines=9> */
.L_x_37524:
[----:B------:R-:W-:Y:S05]  /*1bf0*/  @P4 BRA `(.L_x_37525) ;  /* 0x0000000800e84947 */ /* 0x000fea0003800000 */
[----:B------:R-:W5:Y:S01]  /*1c00*/  S2R R35, SR_CgaCtaId ;  /* 0x0000000000237919 */ /* 0x000f620000008800 */
[----:B0--3--:R-:W-:Y:S02]  /*1c10*/  MOV R2, 0x400 ;  /* 0x0000040000027802 */ /* 0x009fe40000000f00 */
[----:B------:R-:W-:Y:S01]  /*1c20*/  ISETP.GT.U32.AND P4, PT, R5, 0x40, PT ;  /* 0x000000400500780c */ /* 0x000fe20003f84070 */
[----:B------:R-:W-:Y:S01]  /*1c30*/  IMAD.MOV.U32 R5, RZ, RZ, R48 ;  /* 0x000000ffff057224 */ /* 0x000fe200078e0030 */
[----:B-----5:R-:W-:-:S11]  /*1c40*/  LEA R2, R35, R2, 0x18 ;  /* 0x0000000223027211 */ /* 0x020fd600078ec0ff */
.L_x_37559:
        /* <DEDUP_REMOVED lines=11> */
.L_x_37564:
[----:B-12---:R-:W-:-:S07]  /*1d00*/  IMAD R35, R51, R38, RZ ;  /* 0x0000002633237224 */ /* 0x006fce00078e02ff */
.L_x_37527:
[----:B------:R-:W-:-:S13]  /*1d10*/  ISETP.GE.AND P2, PT, R34, 0x2, PT ;  /* 0x000000022200780c */ /* 0x000fda0003f46270 */
[----:B------:R-:W-:Y:S05]  /*1d20*/  @!P2 BRA `(.L_x_37529) ;  /* 0x000000000010a947 */ /* 0x000fea0003800000 */
[----:B------:R-:W-:-:S03]  /*1d30*/  UMOV UR7, 0xffffffff ;  /* 0xffffffff00077882 */ /* 0x000fc60000000000 */
[----:B------:R-:W-:Y:S05]  /*1d40*/  BRA.DIV UR7, `(.L_x_37530) ;  /* 0x0000000e072c7947 */ /* 0x000fea000b800000 */
[----:B------:R2:W3:Y:S02]  /*1d50*/  SHFL.IDX PT, R37, R36, R45, 0x1f ;  /* 0x00001f2d24257589 */ /* 0x0004e400000e0000 */
.L_x_37567:
[----:B---34-:R-:W-:-:S07]  /*1d60*/  IMAD R35, R52, R37, R35 ;  /* 0x0000002534237224 */ /* 0x018fce00078e0223 */
.L_x_37529:
[----:B------:R-:W-:-:S13]  /*1d70*/  ISETP.GE.AND P1, PT, R34, 0x3, PT ;  /* 0x000000032200780c */ /* 0x000fda0003f26270 */
[----:B------:R-:W-:Y:S05]  /*1d80*/  @!P1 BRA `(.L_x_37531) ;  /* 0x0000000000109947 */ /* 0x000fea0003800000 */
[----:B------:R-:W-:-:S03]  /*1d90*/  UMOV UR7, 0xffffffff ;  /* 0xffffffff00077882 */ /* 0x000fc60000000000 */
[----:B------:R-:W-:Y:S05]  /*1da0*/  BRA.DIV UR7, `(.L_x_37532) ;  /* 0x0000000e073c7947 */ /* 0x000fea000b800000 */
[----:B------:R3:W0:Y:S02]  /*1db0*/  SHFL.IDX PT, R38, R36, R44, 0x1f ;  /* 0x00001f2c24267589 */ /* 0x00062400000e0000 */
.L_x_37570:
[----:B0-----:R-:W-:-:S07]  /*1dc0*/  IMAD R35, R53, R38, R35 ;  /* 0x0000002635237224 */ /* 0x001fce00078e0223 */
.L_x_37531:
[----:B------:R-:W-:-:S13]  /*1dd0*/  ISETP.GE.AND P0, PT, R34, 0x4, PT ;  /* 0x000000042200780c */ /* 0x000fda0003f06270 */
[----:B------:R-:W-:Y:S05]  /*1de0*/  @!P0 BRA `(.L_x_37533) ;  /* 0x0000000000108947 */ /* 0x000fea0003800000 */
[----:B------:R-:W-:-:S03]  /*1df0*/  UMOV UR7, 0xffffffff ;  /* 0xffffffff00077882 */ /* 0x000fc60000000000 */
[----:B------:R-:W-:Y:S05]  /*1e00*/  BRA.DIV UR7, `(.L_x_37534) ;  /* 0x0000000e07487947 */ /* 0x000fea000b800000 */
[----:B------:R0:W0:Y:S02]  /*1e10*/  SHFL.IDX PT, R37, R36, R43, 0x1f ;  /* 0x00001f2b24257589 */ /* 0x00002400000e0000 */
.L_x_37573:
[----:B0-----:R-:W-:-:S07]  /*1e20*/  IMAD R35, R54, R37, R35 ;  /* 0x0000002536237224 */ /* 0x001fce00078e0223 */
.L_x_37533:
[----:B------:R-:W-:-:S13]  /*1e30*/  ISETP.GE.AND P6, PT, R34, 0x5, PT ;  /* 0x000000052200780c */ /* 0x000fda0003fc6270 */
[----:B------:R-:W-:Y:S05]  /*1e40*/  @!P6 BRA `(.L_x_37535) ;  /* 0x000000000010e947 */ /* 0x000fea0003800000 */
[----:B------:R-:W-:-:S03]  /*1e50*/  UMOV UR7, 0xffffffff ;  /* 0xffffffff00077882 */ /* 0x000fc60000000000 */
[----:B------:R-:W-:Y:S05]  /*1e60*/  BRA.DIV UR7, `(.L_x_37536) ;  /* 0x0000000e07587947 */ /* 0x000fea000b800000 */
[----:B------:R0:W0:Y:S02]  /*1e70*/  SHFL.IDX PT, R38, R36, R42, 0x1f ;  /* 0x00001f2a24267589 */ /* 0x00002400000e0000 */
.L_x_37576:
[----:B0-----:R-:W-:-:S07]  /*1e80*/  IMAD R35, R55, R38, R35 ;  /* 0x0000002637237224 */ /* 0x001fce00078e0223 */
.L_x_37535:
[----:B------:R-:W-:-:S13]  /*1e90*/  ISETP.GE.AND P6, PT, R34, 0x6, PT ;  /* 0x000000062200780c */ /* 0x000fda0003fc6270 */
[----:B------:R-:W-:Y:S05]  /*1ea0*/  @!P6 BRA `(.L_x_37537) ;  /* 0x000000000010e947 */ /* 0x000fea0003800000 */
[----:B------:R-:W-:-:S03]  /*1eb0*/  UMOV UR7, 0xffffffff ;  /* 0xffffffff00077882 */ /* 0x000fc60000000000 */
[----:B------:R-:W-:Y:S05]  /*1ec0*/  BRA.DIV UR7, `(.L_x_37538) ;  /* 0x0000000e07647947 */ /* 0x000fea000b800000 */
[----:B------:R0:W0:Y:S02]  /*1ed0*/  SHFL.IDX PT, R37, R36, R41, 0x1f ;  /* 0x00001f2924257589 */ /* 0x00002400000e0000 */
.L_x_37579:
[----:B0-----:R-:W-:-:S07]  /*1ee0*/  IMAD R35, R56, R37, R35 ;  /* 0x0000002538237224 */ /* 0x001fce00078e0223 */
.L_x_37537:
[----:B------:R-:W-:-:S13]  /*1ef0*/  ISETP.GE.AND P6, PT, R34, 0x7, PT ;  /* 0x000000072200780c */ /* 0x000fda0003fc6270 */
[----:B------:R-:W-:Y:S05]  /*1f00*/  @!P6 BRA `(.L_x_37539) ;  /* 0x000000000010e947 */ /* 0x000fea0003800000 */
[----:B------:R-:W-:-:S03]  /*1f10*/  UMOV UR7, 0xffffffff ;  /* 0xffffffff00077882 */ /* 0x000fc60000000000 */
[----:B------:R-:W-:Y:S05]  /*1f20*/  BRA.DIV UR7, `(.L_x_37540) ;  /* 0x0000000e07747947 */ /* 0x000fea000b800000 */
[----:B------:R0:W0:Y:S02]  /*1f30*/  SHFL.IDX PT, R38, R36, R40, 0x1f ;  /* 0x00001f2824267589 */ /* 0x00002400000e0000 */
.L_x_37582:
[----:B0-----:R-:W-:-:S07]  /*1f40*/  IMAD R35, R57, R38, R35 ;  /* 0x0000002639237224 */ /* 0x001fce00078e0223 */
.L_x_37539:
[----:B------:R-:W-:-:S13]  /*1f50*/  ISETP.GE.AND P6, PT, R34, 0x8, PT ;  /* 0x000000082200780c */ /* 0x000fda0003fc6270 */
[----:B------:R-:W-:Y:S05]  /*1f60*/  @!P6 BRA `(.L_x_37541) ;  /* 0x000000000010e947 */ /* 0x000fea0003800000 */
[----:B------:R-:W-:-:S03]  /*1f70*/  UMOV UR7, 0xffffffff ;  /* 0xffffffff00077882 */ /* 0x000fc60000000000 */
[----:B------:R-:W-:Y:S05]  /*1f80*/  BRA.DIV UR7, `(.L_x_37542) ;  /* 0x0000000e07807947 */ /* 0x000fea000b800000 */
[----:B------:R0:W0:Y:S02]  /*1f90*/  SHFL.IDX PT, R37, R36, R33, 0x1f ;  /* 0x00001f2124257589 */ /* 0x00002400000e0000 */
.L_x_37585:
[----:B0-----:R-:W-:-:S07]  /*1fa0*/  IMAD R35, R58, R37, R35 ;  /* 0x000000253a237224 */ /* 0x001fce00078e0223 */
.L_x_37541:
[----:B------:R-:W-:-:S13]  /*1fb0*/  ISETP.GE.AND P6, PT, R34, 0x9, PT ;  /* 0x000000092200780c */ /* 0x000fda0003fc6270 */
[----:B------:R-:W-:Y:S05]  /*1fc0*/  @!P6 BRA `(.L_x_37543) ;  /* 0x000000000010e947 */ /* 0x000fea0003800000 */
[----:B------:R-:W-:-:S03]  /*1fd0*/  UMOV UR7, 0xffffffff ;  /* 0xffffffff00077882 */ /* 0x000fc60000000000 */
[----:B------:R-:W-:Y:S05]  /*1fe0*/  BRA.DIV UR7, `(.L_x_37544) ;  /* 0x0000000e07907947 */ /* 0x000fea000b800000 */
[----:B------:R0:W0:Y:S02]  /*1ff0*/  SHFL.IDX PT, R38, R36, R32, 0x1f ;  /* 0x00001f2024267589 */ /* 0x00002400000e0000 */
.L_x_37588:
[----:B0-----:R-:W-:-:S07]  /*2000*/  IMAD R35, R59, R38, R35 ;  /* 0x000000263b237224 */ /* 0x001fce00078e0223 */
.L_x_37543:
[----:B------:R-:W-:-:S13]  /*2010*/  ISETP.GE.AND P6, PT, R34, 0xa, PT ;  /* 0x0000000a2200780c */ /* 0x000fda0003fc6270 */
[----:B------:R-:W-:Y:S05]  /*2020*/  @!P6 BRA `(.L_x_37545) ;  /* 0x000000000010e947 */ /* 0x000fea0003800000 */
[----:B------:R-:W-:-:S03]  /*2030*/  UMOV UR7, 0xffffffff ;  /* 0xffffffff00077882 */ /* 0x000fc60000000000 */
[----:B------:R-:W-:Y:S05]  /*2040*/  BRA.DIV UR7, `(.L_x_37546) ;  /* 0x0000000e079c7947 */ /* 0x000fea000b800000 */
[----:B------:R0:W0:Y:S02]  /*2050*/  SHFL.IDX PT, R37, R36, R31, 0x1f ;  /* 0x00001f1f24257589 */ /* 0x00002400000e0000 */
.L_x_37591:
[----:B0-----:R-:W-:-:S07]  /*2060*/  IMAD R35, R60, R37, R35 ;  /* 0x000000253c237224 */ /* 0x001fce00078e0223 */
.L_x_37545:
[----:B------:R-:W-:-:S13]  /*2070*/  ISETP.GE.AND P6, PT, R34, 0xb, PT ;  /* 0x0000000b2200780c */ /* 0x000fda0003fc6270 */
[----:B------:R-:W-:Y:S05]  /*2080*/  @!P6 BRA `(.L_x_37547) ;  /* 0x000000000010e947 */ /* 0x000fea0003800000 */
[----:B------:R-:W-:-:S03]  /*2090*/  UMOV UR7, 0xffffffff ;  /* 0xffffffff00077882 */ /* 0x000fc60000000000 */
[----:B------:R-:W-:Y:S05]  /*20a0*/  BRA.DIV UR7, `(.L_x_37548) ;  /* 0x0000000e07ac7947 */ /* 0x000fea000b800000 */
[----:B------:R0:W0:Y:S02]  /*20b0*/  SHFL.IDX PT, R38, R36, R30, 0x1f ;  /* 0x00001f1e24267589 */ /* 0x00002400000e0000 */
.L_x_37594:
[----:B0-----:R-:W-:-:S07]  /*20c0*/  IMAD R35, R61, R38, R35 ;  /* 0x000000263d237224 */ /* 0x001fce00078e0223 */
.L_x_37547:
[----:B------:R-:W-:-:S13]  /*20d0*/  ISETP.GE.AND P6, PT, R34, 0xc, PT ;  /* 0x0000000c2200780c */ /* 0x000fda0003fc6270 */
[----:B------:R-:W-:Y:S05]  /*20e0*/  @!P6 BRA `(.L_x_37549) ;  /* 0x000000000010e947 */ /* 0x000fea0003800000 */
[----:B------:R-:W-:-:S03]  /*20f0*/  UMOV UR7, 0xffffffff ;  /* 0xffffffff00077882 */ /* 0x000fc60000000000 */
[----:B------:R-:W-:Y:S05]  /*2100*/  BRA.DIV UR7, `(.L_x_37550) ;  /* 0x0000000e07b87947 */ /* 0x000fea000b800000 */
[----:B------:R0:W0:Y:S02]  /*2110*/  SHFL.IDX PT, R37, R36, R29, 0x1f ;  /* 0x00001f1d24257589 */ /* 0x00002400000e0000 */
.L_x_37597:
[----:B0-----:R-:W-:-:S07]  /*2120*/  IMAD R35, R62, R37, R35 ;  /* 0x000000253e237224 */ /* 0x001fce00078e0223 */
.L_x_37549:
[----:B------:R-:W-:-:S13]  /*2130*/  ISETP.GE.AND P6, PT, R34, 0xd, PT ;  /* 0x0000000d2200780c */ /* 0x000fda0003fc6270 */
[----:B------:R-:W-:Y:S05]  /*2140*/  @!P6 BRA `(.L_x_37551) ;  /* 0x000000000010e947 */ /* 0x000fea0003800000 */
[----:B------:R-:W-:-:S03]  /*2150*/  UMOV UR7, 0xffffffff ;  /* 0xffffffff00077882 */ /* 0x000fc60000000000 */
[----:B------:R-:W-:Y:S05]  /*2160*/  BRA.DIV UR7, `(.L_x_37552) ;  /* 0x0000000e07c87947 */ /* 0x000fea000b800000 */
[----:B------:R0:W0:Y:S02]  /*2170*/  SHFL.IDX PT, R38, R36, R28, 0x1f ;  /* 0x00001f1c24267589 */ /* 0x00002400000e0000 */
.L_x_37600:
[----:B0-----:R-:W-:-:S07]  /*2180*/  IMAD R35, R63, R38, R35 ;  /* 0x000000263f237224 */ /* 0x001fce00078e0223 */
.L_x_37551:
[----:B------:R-:W-:-:S13]  /*2190*/  ISETP.GE.AND P6, PT, R34, 0xe, PT ;  /* 0x0000000e2200780c */ /* 0x000fda0003fc6270 */
[----:B------:R-:W-:Y:S05]  /*21a0*/  @!P6 BRA `(.L_x_37553) ;  /* 0x000000000010e947 */ /* 0x000fea0003800000 */
[----:B------:R-:W-:-:S03]  /*21b0*/  UMOV UR7, 0xffffffff ;  /* 0xffffffff00077882 */ /* 0x000fc60000000000 */
[----:B------:R-:W-:Y:S05]  /*21c0*/  BRA.DIV UR7, `(.L_x_37554) ;  /* 0x0000000e07d47947 */ /* 0x000fea000b800000 */
[----:B------:R0:W0:Y:S02]  /*21d0*/  SHFL.IDX PT, R37, R36, R27, 0x1f ;  /* 0x00001f1b24257589 */ /* 0x00002400000e0000 */
.L_x_37603:
[----:B0-----:R-:W-:-:S07]  /*21e0*/  IMAD R35, R64, R37, R35 ;  /* 0x0000002540237224 */ /* 0x001fce00078e0223 */
.L_x_37553:
[----:B------:R-:W-:-:S13]  /*21f0*/  ISETP.GE.AND P6, PT, R34, 0xf, PT ;  /* 0x0000000f2200780c */ /* 0x000fda0003fc6270 */
[----:B------:R-:W-:Y:S05]  /*2200*/  @!P6 BRA `(.L_x_37555) ;  /* 0x000000000010e947 */ /* 0x000fea0003800000 */
[----:B------:R-:W-:-:S03]  /*2210*/  UMOV UR7, 0xffffffff ;  /* 0xffffffff00077882 */ /* 0x000fc60000000000 */
[----:B------:R-:W-:Y:S05]  /*2220*/  BRA.DIV UR7, `(.L_x_37556) ;  /* 0x0000000e07e47947 */ /* 0x000fea000b800000 */
[----:B------:R0:W0:Y:S02]  /*2230*/  SHFL.IDX PT, R38, R36, R26, 0x1f ;  /* 0x00001f1a24267589 */ /* 0x00002400000e0000 */
.L_x_37606:
[----:B0-----:R-:W-:-:S07]  /*2240*/  IMAD R35, R65, R38, R35 ;  /* 0x0000002641237224 */ /* 0x001fce00078e0223 */
.L_x_37555:
[----:B------:R-:W-:-:S13]  /*2250*/  ISETP.GE.AND P6, PT, R34, 0x10, PT ;  /* 0x000000102200780c */ /* 0x000fda0003fc6270 */
[----:B------:R-:W-:Y:S05]  /*2260*/  @!P6 BRA `(.L_x_37557) ;  /* 0x00000004000ce947 */ /* 0x000fea0003800000 */
[----:B------:R-:W-:-:S03]  /*2270*/  UMOV UR7, 0xffffffff ;  /* 0xffffffff00077882 */ /* 0x000fc60000000000 */
[----:B------:R-:W-:Y:S05]  /*2280*/  BRA.DIV UR7, `(.L_x_37558) ;  /* 0x0000000e07f07947 */ /* 0x000fea000b800000 */
[----:B0-23--:R0:W2:Y:S02]  /*2290*/  SHFL.IDX PT, R36, R36, R8, 0x1f ;  /* 0x00001f0824247589 */ /* 0x00d0a400000e0000 */
.L_x_37609:
[----:B--2---:R-:W-:Y:S01]  /*22a0*/  IMAD R35, R66, R36, R35 ;  /* 0x0000002442237224 */ /* 0x004fe200078e0223 */
[----:B------:R-:W-:Y:S06]  /*22b0*/  BRA `(.L_x_37557) ;  /* 0x0000000000f87947 */ /* 0x000fec0003800000 */
.L_x_37526:
        /* <DEDUP_REMOVED lines=62> */
.L_x_37557:
        /* <DEDUP_REMOVED lines=16> */
.L_x_37525:
[----:B------:R-:W-:Y:S05]  /*27a0*/  @!P5 BRA `(.L_x_37560) ;  /* 0xffffffe800b8d947 */ /* 0x000fea000383ffff */
[----:B------:R-:W-:Y:S05]  /*27b0*/  BSYNC.RECONVERGENT B0 ;  /* 0x0000000000007941 */ /* 0x000fea0003800200 */
.L_x_37508:
        /* <DEDUP_REMOVED lines=18> */
.L_x_37562:
        /* <DEDUP_REMOVED lines=11> */
.L_x_37528:
[----:B------:R-:W-:Y:S02]  /*2990*/  IMAD.MOV.U32 R39, RZ, RZ, R9 ;  /* 0x000000ffff277224 */ /* 0x000fe400078e0009 */
[----:B------:R-:W-:Y:S02]  /*29a0*/  IMAD.MOV.U32 R68, RZ, RZ, 0x1f ;  /* 0x0000001fff447424 */ /* 0x000fe400078e00ff */
[----:B------:R-:W-:-:S07]  /*29b0*/  IMAD.MOV.U32 R37, RZ, RZ, -0x1 ;  /* 0xffffffffff257424 */ /* 0x000fce00078e00ff */
[----:B-1--4-:R-:W-:Y:S05]  /*29c0*/  WARPSYNC.COLLECTIVE R37, `(.L_x_37563) ;  /* 0x0000000025087348 */ /* 0x012fea0003c00000 */
[----:B------:R0:W2:Y:S02]  /*29d0*/  SHFL.IDX P6, R38, R36, R39, R68 ;  /* 0x0000002724267389 */ /* 0x0000a400000c0044 */
[----:B012-4-:R-:W-:Y:S05]  /*29e0*/  ENDCOLLECTIVE ;  /* 0x000000000000791b */ /* 0x017fea0003800000 */
.L_x_37563:
[----:B------:R-:W-:Y:S05]  /*29f0*/  BRA `(.L_x_37564) ;  /* 0xfffffff000c07947 */ /* 0x000fea000383ffff */
.L_x_37530:
[----:B------:R-:W-:Y:S01]  /*2a00*/  BSSY B1, `(.L_x_37565) ;  /* 0x0000007000017945 */ /* 0x000fe20003800000 */
[----:B------:R-:W-:Y:S01]  /*2a10*/  MOV R39, R45 ;  /* 0x0000002d00277202 */ /* 0x000fe20000000f00 */
[----:B------:R-:W-:Y:S02]  /*2a20*/  IMAD.MOV.U32 R68, RZ, RZ, 0x1f ;  /* 0x0000001fff447424 */ /* 0x000fe400078e00ff */
[----:B------:R-:W-:-:S07]  /*2a30*/  IMAD.MOV.U32 R37, RZ, RZ, -0x1 ;  /* 0xffffffffff257424 */ /* 0x000fce00078e00ff */
[----:B01--4-:R-:W-:Y:S05]  /*2a40*/  WARPSYNC.COLLECTIVE R37, `(.L_x_37566) ;  /* 0x0000000025087348 */ /* 0x013fea0003c00000 */
[----:B------:R2:W3:Y:S02]  /*2a50*/  SHFL.IDX P6, R38, R36, R39, R68 ;  /* 0x0000002724267389 */ /* 0x0004e400000c0044 */
[----:B01234-:R-:W-:Y:S05]  /*2a60*/  ENDCOLLECTIVE ;  /* 0x000000000000791b */ /* 0x01ffea0003800000 */
.L_x_37566:
[----:B------:R-:W-:Y:S05]  /*2a70*/  BSYNC B1 ;  /* 0x0000000000017941 */ /* 0x000fea0003800000 */
.L_x_37565:
[----:B------:R-:W-:Y:S01]  /*2a80*/  IMAD.MOV.U32 R37, RZ, RZ, R38 ;  /* 0x000000ffff257224 */ /* 0x000fe200078e0026 */
[----:B------:R-:W-:Y:S06]  /*2a90*/  BRA `(.L_x_37567) ;  /* 0xfffffff000b07947 */ /* 0x000fec000383ffff */
.L_x_37532:
[----:B------:R-:W-:Y:S01]  /*2aa0*/  BSSY B1, `(.L_x_37568) ;  /* 0x0000007000017945 */ /* 0x000fe20003800000 */
[----:B------:R-:W-:Y:S01]  /*2ab0*/  MOV R39, R44 ;  /* 0x0000002c00277202 */ /* 0x000fe20000000f00 */
[----:B------:R-:W-:Y:S02]  /*2ac0*/  IMAD.MOV.U32 R68, RZ, RZ, 0x1f ;  /* 0x0000001fff447424 */ /* 0x000fe400078e00ff */
[----:B------:R-:W-:-:S07]  /*2ad0*/  IMAD.MOV.U32 R37, RZ, RZ, -0x1 ;  /* 0xffffffffff257424 */ /* 0x000fce00078e00ff */
[----:B012-4-:R-:W-:Y:S05]  /*2ae0*/  WARPSYNC.COLLECTIVE R37, `(.L_x_37569) ;  /* 0x0000000025087348 */ /* 0x017fea0003c00000 */
[----:B------:R3:W0:Y:S02]  /*2af0*/  SHFL.IDX P6, R38, R36, R39, R68 ;  /* 0x0000002724267389 */ /* 0x00062400000c0044 */
[----:B01234-:R-:W-:Y:S05]  /*2b00*/  ENDCOLLECTIVE ;  /* 0x000000000000791b */ /* 0x01ffea0003800000 */
.L_x_37569:
[----:B------:R-:W-:Y:S05]  /*2b10*/  BSYNC B1 ;  /* 0x0000000000017941 */ /* 0x000fea0003800000 */
.L_x_37568:
[----:B------:R-:W-:Y:S05]  /*2b20*/  BRA `(.L_x_37570) ;  /* 0xfffffff000a47947 */ /* 0x000fea000383ffff */
.L_x_37534:
[----:B------:R-:W-:Y:S01]  /*2b30*/  HFMA2 R68, -RZ, RZ, 0, 1.847743988037109375e-06 ;  /* 0x0000001fff447431 */ /* 0x000fe200000001ff */
[----:B------:R-:W-:Y:S01]  /*2b40*/  BSSY B1, `(.L_x_37571) ;  /* 0x0000006000017945 */ /* 0x000fe20003800000 */
[----:B------:R-:W-:Y:S02]  /*2b50*/  IMAD.MOV.U32 R39, RZ, RZ, R43 ;  /* 0x000000ffff277224 */ /* 0x000fe400078e002b */
[----:B------:R-:W-:-:S07]  /*2b60*/  IMAD.MOV.U32 R37, RZ, RZ, -0x1 ;  /* 0xffffffffff257424 */ /* 0x000fce00078e00ff */
[----:B01234-:R-:W-:Y:S05]  /*2b70*/  WARPSYNC.COLLECTIVE R37, `(.L_x_37572) ;  /* 0x0000000025087348 */ /* 0x01ffea0003c00000 */
[----:B------:R0:W0:Y:S02]  /*2b80*/  SHFL.IDX P6, R38, R36, R39, R68 ;  /* 0x0000002724267389 */ /* 0x00002400000c0044 */
[----:B01234-:R-:W-:Y:S05]  /*2b90*/  ENDCOLLECTIVE ;  /* 0x000000000000791b */ /* 0x01ffea0003800000 */
.L_x_37572:
[----:B------:R-:W-:Y:S05]  /*2ba0*/  BSYNC B1 ;  /* 0x0000000000017941 */ /* 0x000fea0003800000 */
.L_x_37571:
[----:B------:R-:W-:Y:S01]  /*2bb0*/  IMAD.MOV.U32 R37, RZ, RZ, R38 ;  /* 0x000000ffff257224 */ /* 0x000fe200078e0026 */
[----:B------:R-:W-:Y:S06]  /*2bc0*/  BRA `(.L_x_37573) ;  /* 0xfffffff000947947 */ /* 0x000fec000383ffff */
.L_x_37536:
[----:B------:R-:W-:Y:S01]  /*2bd0*/  BSSY B1, `(.L_x_37574) ;  /* 0x0000007000017945 */ /* 0x000fe20003800000 */
[----:B------:R-:W-:Y:S01]  /*2be0*/  IMAD.MOV.U32 R39, RZ, RZ, R42 ;  /* 0x000000ffff277224 */ /* 0x000fe200078e002a */
[----:B------:R-:W-:Y:S01]  /*2bf0*/  MOV R68, 0x1f ;  /* 0x0000001f00447802 */ /* 0x000fe20000000f00 */
[----:B------:R-:W-:-:S07]  /*2c00*/  IMAD.MOV.U32 R37, RZ, RZ, -0x1 ;  /* 0xffffffffff257424 */ /* 0x000fce00078e00ff */
[----:B01234-:R-:W-:Y:S05]  /*2c10*/  WARPSYNC.COLLECTIVE R37, `(.L_x_37575) ;  /* 0x0000000025087348 */ /* 0x01ffea0003c00000 */
[----:B------:R0:W0:Y:S02]  /*2c20*/  SHFL.IDX P6, R38, R36, R39, R68 ;  /* 0x0000002724267389 */ /* 0x00002400000c0044 */
[----:B01234-:R-:W-:Y:S05]  /*2c30*/  ENDCOLLECTIVE ;  /* 0x000000000000791b */ /* 0x01ffea0003800000 */
.L_x_37575:
[----:B------:R-:W-:Y:S05]  /*2c40*/  BSYNC B1 ;  /* 0x0000000000017941 */ /* 0x000fea0003800000 */
.L_x_37574:
[----:B------:R-:W-:Y:S05]  /*2c50*/  BRA `(.L_x_37576) ;  /* 0xfffffff000887947 */ /* 0x000fea000383ffff */
.L_x_37538:
[----:B------:R-:W-:Y:S01]  /*2c60*/  BSSY B1, `(.L_x_37577) ;  /* 0x0000007000017945 */ /* 0x000fe20003800000 */
[----:B------:R-:W-:Y:S01]  /*2c70*/  IMAD.MOV.U32 R39, RZ, RZ, R41 ;  /* 0x000000ffff277224 */ /* 0x000fe200078e0029 */
[----:B------:R-:W-:Y:S01]  /*2c80*/  MOV R37, 0xffffffff ;  /* 0xffffffff00257802 */ /* 0x000fe20000000f00 */
[----:B------:R-:W-:-:S07]  /*2c90*/  IMAD.MOV.U32 R68, RZ, RZ, 0x1f ;  /* 0x0000001fff447424 */ /* 0x000fce00078e00ff */
[----:B01234-:R-:W-:Y:S05]  /*2ca0*/  WARPSYNC.COLLECTIVE R37, `(.L_x_37578) ;  /* 0x0000000025087348 */ /* 0x01ffea0003c00000 */
[----:B------:R0:W0:Y:S02]  /*2cb0*/  SHFL.IDX P6, R38, R36, R39, R68 ;  /* 0x0000002724267389 */ /* 0x00002400000c0044 */
[----:B01234-:R-:W-:Y:S05]  /*2cc0*/  ENDCOLLECTIVE ;  /* 0x000000000000791b */ /* 0x01ffea0003800000 */
.L_x_37578:
[----:B------:R-:W-:Y:S05]  /*2cd0*/  BSYNC B1 ;  /* 0x0000000000017941 */ /* 0x000fea0003800000 */
.L_x_37577:
[----:B------:R-:W-:Y:S01]  /*2ce0*/  IMAD.MOV.U32 R37, RZ, RZ, R38 ;  /* 0x000000ffff257224 */ /* 0x000fe200078e0026 */
[----:B------:R-:W-:Y:S06]  /*2cf0*/  BRA `(.L_x_37579) ;  /* 0xfffffff000787947 */ /* 0x000fec000383ffff */
.L_x_37540:
[----:B------:R-:W-:Y:S01]  /*2d00*/  BSSY B1, `(.L_x_37580) ;  /* 0x0000007000017945 */ /* 0x000fe20003800000 */
[----:B------:R-:W-:Y:S01]  /*2d10*/  IMAD.MOV.U32 R39, RZ, RZ, R40 ;  /* 0x000000ffff277224 */ /* 0x000fe200078e0028 */
[----:B------:R-:W-:Y:S01]  /*2d20*/  MOV R37, 0xffffffff ;  /* 0xffffffff00257802 */ /* 0x000fe20000000f00 */
[----:B------:R-:W-:-:S07]  /*2d30*/  IMAD.MOV.U32 R68, RZ, RZ, 0x1f ;  /* 0x0000001fff447424 */ /* 0x000fce00078e00ff */
[----:B01234-:R-:W-:Y:S05]  /*2d40*/  WARPSYNC.COLLECTIVE R37, `(.L_x_37581) ;  /* 0x0000000025087348 */ /* 0x01ffea0003c00000 */
[----:B------:R0:W0:Y:S02]  /*2d50*/  SHFL.IDX P6, R38, R36, R39, R68 ;  /* 0x0000002724267389 */ /* 0x00002400000c0044 */
[----:B01234-:R-:W-:Y:S05]  /*2d60*/  ENDCOLLECTIVE ;  /* 0x000000000000791b */ /* 0x01ffea0003800000 */
.L_x_37581:
[----:B------:R-:W-:Y:S05]  /*2d70*/  BSYNC B1 ;  /* 0x0000000000017941 */ /* 0x000fea0003800000 */
.L_x_37580:
[----:B------:R-:W-:Y:S05]  /*2d80*/  BRA `(.L_x_37582) ;  /* 0xfffffff0006c7947 */ /* 0x000fea000383ffff */
.L_x_37542:
[----:B------:R-:W-:Y:S01]  /*2d90*/  BSSY B1, `(.L_x_37583) ;  /* 0x0000007000017945 */ /* 0x000fe20003800000 */
[----:B------:R-:W-:Y:S02]  /*2da0*/  IMAD.MOV.U32 R39, RZ, RZ, R33 ;  /* 0x000000ffff277224 */ /* 0x000fe400078e0021 */
[----:B------:R-:W-:Y:S02]  /*2db0*/  IMAD.MOV.U32 R68, RZ, RZ, 0x1f ;  /* 0x0000001fff447424 */ /* 0x000fe400078e00ff */
[----:B------:R-:W-:-:S07]  /*2dc0*/  IMAD.MOV.U32 R37, RZ, RZ, -0x1 ;  /* 0xffffffffff257424 */ /* 0x000fce00078e00ff */
[----:B01234-:R-:W-:Y:S05]  /*2dd0*/  WARPSYNC.COLLECTIVE R37, `(.L_x_37584) ;  /* 0x0000000025087348 */ /* 0x01ffea0003c00000 */
[----:B------:R0:W0:Y:S02]  /*2de0*/  SHFL.IDX P6, R38, R36, R39, R68 ;  /* 0x0000002724267389 */ /* 0x00002400000c0044 */
[----:B01234-:R-:W-:Y:S05]  /*2df0*/  ENDCOLLECTIVE ;  /* 0x000000000000791b */ /* 0x01ffea0003800000 */
.L_x_37584:
[----:B------:R-:W-:Y:S05]  /*2e00*/  BSYNC B1 ;  /* 0x0000000000017941 */ /* 0x000fea0003800000 */
.L_x_37583:
[----:B------:R-:W-:Y:S01]  /*2e10*/  MOV R37, R38 ;  /* 0x0000002600257202 */ /* 0x000fe20000000f00 */
[----:B------:R-:W-:Y:S06]  /*2e20*/  BRA `(.L_x_37585) ;  /* 0xfffffff0005c7947 */ /* 0x000fec000383ffff */
.L_x_37544:
[----:B------:R-:W-:Y:S01]  /*2e30*/  BSSY B1, `(.L_x_37586) ;  /* 0x0000007000017945 */ /* 0x000fe20003800000 */
[----:B------:R-:W-:Y:S02]  /*2e40*/  IMAD.MOV.U32 R39, RZ, RZ, R32 ;  /* 0x000000ffff277224 */ /* 0x000fe400078e0020 */
[----:B------:R-:W-:Y:S02]  /*2e50*/  IMAD.MOV.U32 R68, RZ, RZ, 0x1f ;  /* 0x0000001fff447424 */ /* 0x000fe400078e00ff */
[----:B------:R-:W-:-:S07]  /*2e60*/  IMAD.MOV.U32 R37, RZ, RZ, -0x1 ;  /* 0xffffffffff257424 */ /* 0x000fce00078e00ff */
[----:B01234-:R-:W-:Y:S05]  /*2e70*/  WARPSYNC.COLLECTIVE R37, `(.L_x_37587) ;  /* 0x0000000025087348 */ /* 0x01ffea0003c00000 */
[----:B------:R0:W0:Y:S02]  /*2e80*/  SHFL.IDX P6, R38, R36, R39, R68 ;  /* 0x0000002724267389 */ /* 0x00002400000c0044 */
[----:B01234-:R-:W-:Y:S05]  /*2e90*/  ENDCOLLECTIVE ;  /* 0x000000000000791b */ /* 0x01ffea0003800000 */
.L_x_37587:
[----:B------:R-:W-:Y:S05]  /*2ea0*/  BSYNC B1 ;  /* 0x0000000000017941 */ /* 0x000fea0003800000 */
.L_x_37586:
[----:B------:R-:W-:Y:S05]  /*2eb0*/  BRA `(.L_x_37588) ;  /* 0xfffffff000507947 */ /* 0x000fea000383ffff */
.L_x_37546:
[----:B------:R-:W-:Y:S01]  /*2ec0*/  BSSY B1, `(.L_x_37589) ;  /* 0x0000007000017945 */ /* 0x000fe20003800000 */
[----:B------:R-:W-:Y:S01]  /*2ed0*/  MOV R39, R31 ;  /* 0x0000001f00277202 */ /* 0x000fe20000000f00 */
[----:B------:R-:W-:Y:S02]  /*2ee0*/  IMAD.MOV.U32 R68, RZ, RZ, 0x1f ;  /* 0x0000001fff447424 */ /* 0x000fe400078e00ff */
[----:B------:R-:W-:-:S07]  /*2ef0*/  IMAD.MOV.U32 R37, RZ, RZ, -0x1 ;  /* 0xffffffffff257424 */ /* 0x000fce00078e00ff */
[----:B01234-:R-:W-:Y:S05]  /*2f00*/  WARPSYNC.COLLECTIVE R37, `(.L_x_37590) ;  /* 0x0000000025087348 */ /* 0x01ffea0003c00000 */
[----:B------:R0:W0:Y:S02]  /*2f10*/  SHFL.IDX P6, R38, R36, R39, R68 ;  /* 0x0000002724267389 */ /* 0x00002400000c0044 */
[----:B01234-:R-:W-:Y:S05]  /*2f20*/  ENDCOLLECTIVE ;  /* 0x000000000000791b */ /* 0x01ffea0003800000 */
.L_x_37590:
[----:B------:R-:W-:Y:S05]  /*2f30*/  BSYNC B1 ;  /* 0x0000000000017941 */ /* 0x000fea0003800000 */
.L_x_37589:
[----:B------:R-:W-:Y:S01]  /*2f40*/  IMAD.MOV.U32 R37, RZ, RZ, R38 ;  /* 0x000000ffff257224 */ /* 0x000fe200078e0026 */
[----:B------:R-:W-:Y:S06]  /*2f50*/  BRA `(.L_x_37591) ;  /* 0xfffffff000407947 */ /* 0x000fec000383ffff */
.L_x_37548:
[----:B------:R-:W-:Y:S01]  /*2f60*/  BSSY B1, `(.L_x_37592) ;  /* 0x0000007000017945 */ /* 0x000fe20003800000 */
[----:B------:R-:W-:Y:S01]  /*2f70*/  MOV R39, R30 ;  /* 0x0000001e00277202 */ /* 0x000fe20000000f00 */
[----:B------:R-:W-:Y:S02]  /*2f80*/  IMAD.MOV.U32 R68, RZ, RZ, 0x1f ;  /* 0x0000001fff447424 */ /* 0x000fe400078e00ff */
[----:B------:R-:W-:-:S07]  /*2f90*/  IMAD.MOV.U32 R37, RZ, RZ, -0x1 ;  /* 0xffffffffff257424 */ /* 0x000fce00078e00ff */
[----:B01234-:R-:W-:Y:S05]  /*2fa0*/  WARPSYNC.COLLECTIVE R37, `(.L_x_37593) ;  /* 0x0000000025087348 */ /* 0x01ffea0003c00000 */
[----:B------:R0:W0:Y:S02]  /*2fb0*/  SHFL.IDX P6, R38, R36, R39, R68 ;  /* 0x0000002724267389 */ /* 0x00002400000c0044 */
[----:B01234-:R-:W-:Y:S05]  /*2fc0*/  ENDCOLLECTIVE ;  /* 0x000000000000791b */ /* 0x01ffea0003800000 */
.L_x_37593:
[----:B------:R-:W-:Y:S05]  /*2fd0*/  BSYNC B1 ;  /* 0x0000000000017941 */ /* 0x000fea0003800000 */
.L_x_37592:
[----:B------:R-:W-:Y:S05]  /*2fe0*/  BRA `(.L_x_37594) ;  /* 0xfffffff000347947 */ /* 0x000fea000383ffff */
.L_x_37550:
[----:B------:R-:W-:Y:S01]  /*2ff0*/  HFMA2 R68, -RZ, RZ, 0, 1.847743988037109375e-06 ;  /* 0x0000001fff447431 */ /* 0x000fe200000001ff */
[----:B------:R-:W-:Y:S01]  /*3000*/  BSSY B1, `(.L_x_37595) ;  /* 0x0000006000017945 */ /* 0x000fe20003800000 */
[----:B------:R-:W-:Y:S02]  /*3010*/  IMAD.MOV.U32 R39, RZ, RZ, R29 ;  /* 0x000000ffff277224 */ /* 0x000fe400078e001d */
[----:B------:R-:W-:-:S07]  /*3020*/  IMAD.MOV.U32 R37, RZ, RZ, -0x1 ;  /* 0xffffffffff257424 */ /* 0x000fce00078e00ff */
[----:B01234-:R-:W-:Y:S05]  /*3030*/  WARPSYNC.COLLECTIVE R37, `(.L_x_37596) ;  /* 0x0000000025087348 */ /* 0x01ffea0003c00000 */
[----:B------:R0:W0:Y:S02]  /*3040*/  SHFL.IDX P6, R38, R36, R39, R68 ;  /* 0x0000002724267389 */ /* 0x00002400000c0044 */
[----:B01234-:R-:W-:Y:S05]  /*3050*/  ENDCOLLECTIVE ;  /* 0x000000000000791b */ /* 0x01ffea0003800000 */
.L_x_37596:
[----:B------:R-:W-:Y:S05]  /*3060*/  BSYNC B1 ;  /* 0x0000000000017941 */ /* 0x000fea0003800000 */
.L_x_37595:
[----:B------:R-:W-:Y:S01]  /*3070*/  IMAD.MOV.U32 R37, RZ, RZ, R38 ;  /* 0x000000ffff257224 */ /* 0x000fe200078e0026 */
[----:B------:R-:W-:Y:S06]  /*3080*/  BRA `(.L_x_37597) ;  /* 0xfffffff000247947 */ /* 0x000fec000383ffff */
.L_x_37552:
[----:B------:R-:W-:Y:S01]  /*3090*/  BSSY B1, `(.L_x_37598) ;  /* 0x0000007000017945 */ /* 0x000fe20003800000 */
[----:B------:R-:W-:Y:S01]  /*30a0*/  IMAD.MOV.U32 R39, RZ, RZ, R28 ;  /* 0x000000ffff277224 */ /* 0x000fe200078e001c */
[----:B------:R-:W-:Y:S01]  /*30b0*/  MOV R68, 0x1f ;  /* 0x0000001f00447802 */ /* 0x000fe20000000f00 */
[----:B------:R-:W-:-:S07]  /*30c0*/  IMAD.MOV.U32 R37, RZ, RZ, -0x1 ;  /* 0xffffffffff257424 */ /* 0x000fce00078e00ff */
[----:B01234-:R-:W-:Y:S05]  /*30d0*/  WARPSYNC.COLLECTIVE R37, `(.L_x_37599) ;  /* 0x0000000025087348 */ /* 0x01ffea0003c00000 */
[----:B------:R0:W0:Y:S02]  /*30e0*/  SHFL.IDX P6, R38, R36, R39, R68 ;  /* 0x0000002724267389 */ /* 0x00002400000c0044 */
[----:B01234-:R-:W-:Y:S05]  /*30f0*/  ENDCOLLECTIVE ;  /* 0x000000000000791b */ /* 0x01ffea0003800000 */
.L_x_37599:
[----:B------:R-:W-:Y:S05]  /*3100*/  BSYNC B1 ;  /* 0x0000000000017941 */ /* 0x000fea0003800000 */
.L_x_37598:
[----:B------:R-:W-:Y:S05]  /*3110*/  BRA `(.L_x_37600) ;  /* 0xfffffff000187947 */ /* 0x000fea000383ffff */
.L_x_37554:
[----:B------:R-:W-:Y:S01]  /*3120*/  BSSY B1, `(.L_x_37601) ;  /* 0x0000007000017945 */ /* 0x000fe20003800000 */
[----:B------:R-:W-:Y:S01]  /*3130*/  IMAD.MOV.U32 R39, RZ, RZ, R27 ;  /* 0x000000ffff277224 */ /* 0x000fe200078e001b */
[----:B------:R-:W-:Y:S01]  /*3140*/  MOV R37, 0xffffffff ;  /* 0xffffffff00257802 */ /* 0x000fe20000000f00 */
[----:B------:R-:W-:-:S07]  /*3150*/  IMAD.MOV.U32 R68, RZ, RZ, 0x1f ;  /* 0x0000001fff447424 */ /* 0x000fce00078e00ff */
[----:B01234-:R-:W-:Y:S05]  /*3160*/  WARPSYNC.COLLECTIVE R37, `(.L_x_37602) ;  /* 0x0000000025087348 */ /* 0x01ffea0003c00000 */
[----:B------:R0:W0:Y:S02]  /*3170*/  SHFL.IDX P6, R38, R36, R39, R68 ;  /* 0x0000002724267389 */ /* 0x00002400000c0044 */
[----:B01234-:R-:W-:Y:S05]  /*3180*/  ENDCOLLECTIVE ;  /* 0x000000000000791b */ /* 0x01ffea0003800000 */
.L_x_37602:
[----:B------:R-:W-:Y:S05]  /*3190*/  BSYNC B1 ;  /* 0x0000000000017941 */ /* 0x000fea0003800000 */
.L_x_37601:
[----:B------:R-:W-:Y:S01]  /*31a0*/  IMAD.MOV.U32 R37, RZ, RZ, R38 ;  /* 0x000000ffff257224 */ /* 0x000fe200078e0026 */
[----:B------:R-:W-:Y:S06]  /*31b0*/  BRA `(.L_x_37603) ;  /* 0xfffffff000087947 */ /* 0x000fec000383ffff */
.L_x_37556:
[----:B------:R-:W-:Y:S01]  /*31c0*/  BSSY B1, `(.L_x_37604) ;  /* 0x0000007000017945 */ /* 0x000fe20003800000 */
[----:B------:R-:W-:Y:S01]  /*31d0*/  IMAD.MOV.U32 R39, RZ, RZ, R26 ;  /* 0x000000ffff277224 */ /* 0x000fe200078e001a */
[----:B------:R-:W-:Y:S01]  /*31e0*/  MOV R37, 0xffffffff ;  /* 0xffffffff00257802 */ /* 0x000fe20000000f00 */
[----:B------:R-:W-:-:S07]  /*31f0*/  IMAD.MOV.U32 R68, RZ, RZ, 0x1f ;  /* 0x0000001fff447424 */ /* 0x000fce00078e00ff */
[----:B01234-:R-:W-:Y:S05]  /*3200*/  WARPSYNC.COLLECTIVE R37, `(.L_x_37605) ;  /* 0x0000000025087348 */ /* 0x01ffea0003c00000 */
[----:B------:R0:W0:Y:S02]  /*3210*/  SHFL.IDX P6, R38, R36, R39, R68 ;  /* 0x0000002724267389 */ /* 0x00002400000c0044 */
[----:B01234-:R-:W-:Y:S05]  /*3220*/  ENDCOLLECTIVE ;  /* 0x000000000000791b */ /* 0x01ffea0003800000 */
.L_x_37605:
[----:B------:R-:W-:Y:S05]  /*3230*/  BSYNC B1 ;  /* 0x0000000000017941 */ /* 0x000fea0003800000 */
.L_x_37604:
[----:B------:R-:W-:Y:S05]  /*3240*/  BRA `(.L_x_37606) ;  /* 0xffffffec00fc7947 */ /* 0x000fea000383ffff */
.L_x_37558:
[----:B------:R-:W-:Y:S01]  /*3250*/  BSSY B1, `(.L_x_37607) ;  /* 0x0000007000017945 */ /* 0x000fe20003800000 */
[----:B------:R-:W-:Y:S02]  /*3260*/  IMAD.MOV.U32 R39, RZ, RZ, R8 ;  /* 0x000000ffff277224 */ /* 0x000fe400078e0008 */
[----:B------:R-:W-:Y:S02]  /*3270*/  IMAD.MOV.U32 R68, RZ, RZ, 0x1f ;  /* 0x0000001fff447424 */ /* 0x000fe400078e00ff */
[----:B------:R-:W-:-:S07]  /*3280*/  IMAD.MOV.U32 R37, RZ, RZ, -0x1 ;  /* 0xffffffffff257424 */ /* 0x000fce00078e00ff */
[----:B01234-:R-:W-:Y:S05]  /*3290*/  WARPSYNC.COLLECTIVE R37, `(.L_x_37608) ;  /* 0x0000000025087348 */ /* 0x01ffea0003c00000 */
[----:B------:R0:W0:Y:S02]  /*32a0*/  SHFL.IDX P6, R38, R36, R39, R68 ;  /* 0x0000002724267389 */ /* 0x00002400000c0044 */
[----:B01234-:R-:W-:Y:S05]  /*32b0*/  ENDCOLLECTIVE ;  /* 0x000000000000791b */ /* 0x01ffea0003800000 */
.L_x_37608:
[----:B------:R-:W-:Y:S05]  /*32c0*/  BSYNC B1 ;  /* 0x0000000000017941 */ /* 0x000fea0003800000 */
.L_x_37607:
[----:B------:R-:W-:Y:S01]  /*32d0*/  MOV R36, R38 ;  /* 0x0000002600247202 */ /* 0x000fe20000000f00 */
[----:B------:R-:W-:Y:S06]  /*32e0*/  BRA `(.L_x_37609) ;  /* 0xffffffec00ec7947 */ /* 0x000fec000383ffff */
        .weak           $__internal_726_$__cuda_sm20_div_s16
        .type           $__internal_726_$__cuda_sm20_div_s16,@function
        .size           $__internal_726_$__cuda_sm20_div_s16,($__internal_727_$__cuda_sm20_div_u16 - $__internal_726_$__cuda_sm20_div_s16)
$__internal_726_$__cuda_sm20_div_s16:
        /* <DEDUP_REMOVED lines=25> */
[----:B------:R-:W-:Y:S05]  /*3480*/  RET.REL.NODEC R2 `(_Z9cuda_gemmIiLi128ELi1ELi1ELi16ELi32ELi32ELi64ELi1ELi0EEviiiPT_S1_S1_iii) ;  /* 0xffffffc802dc7950 */ /* 0x000fea0003c3ffff */
        .weak           $__internal_727_$__cuda_sm20_div_u16
        .type           $__internal_727_$__cuda_sm20_div_u16,@function
        .size           $__internal_727_$__cuda_sm20_div_u16,(.L_x_39230 - $__internal_727_$__cuda_sm20_div_u16)
$__internal_727_$__cuda_sm20_div_u16:
        /* <DEDUP_REMOVED lines=18> */
[----:B------:R-:W-:Y:S06]  /*35b0*/  RET.REL.NODEC R2 `(_Z9cuda_gemmIiLi128ELi1ELi1ELi16ELi32ELi32ELi64ELi1ELi0EEviiiPT_S1_S1_iii) ;  /* 0xffffffc802907950 */ /* 0x000fec0003c3ffff */
.L_x_37610:
        /* <DEDUP_REMOVED lines=12> */
.L_x_39230:


//--------------------- .text._Z9cuda_gemmIiLi128ELi1ELi1ELi16ELi32ELi32ELi64ELi0ELi1EEviiiPT_S1_S1_iii --------------------------
	.section	.text._Z9cuda_gemmIiLi128ELi1ELi1ELi16ELi32ELi32ELi64ELi0ELi1EEviiiPT_S1_S1_iii,"ax",@progbits
	.align	128
        .global         _Z9cuda_gemmIiLi128ELi1ELi1ELi16ELi32ELi32ELi64ELi0ELi1EEviiiPT_S1_S1_iii
        .type           _Z9cuda_gemmIiLi128ELi1ELi1ELi16ELi32ELi32ELi64ELi0ELi1EEviiiPT_S1_S1_iii,@function
        .size           _Z9cuda_gemmIiLi128ELi1ELi1ELi16ELi32ELi32ELi64ELi0ELi1EEviiiPT_S1_S1_iii,(.L_x_39981 - _Z9cuda_gemmIiLi128ELi1ELi1ELi16ELi32ELi32ELi64ELi0ELi1EEviiiPT_S1_S1_iii)
        .other          _Z9cuda_gemmIiLi128ELi1ELi1ELi16ELi32ELi32ELi64ELi0ELi1EEviiiPT_S1_S1_iii,@"STO_CUDA_ENTRY STV_DEFAULT"
_Z9cuda_gemmIiLi128ELi1ELi1ELi16ELi32ELi32ELi64ELi0ELi1EEviiiPT_S1_S1_iii:
.text._Z9cuda_gemmIiLi128ELi1ELi1ELi16ELi32ELi32ELi64ELi0ELi1EEviiiPT_S1_S1_iii:
[----:B------:R-:W-:Y:S08]  /*0000*/  LDC R1, c[0x0][0x37c] ;  /* 0x0000df00ff017b82 */ /* 0x000ff00000000800 */
[----:B------:R-:W0:Y:S08]  /*0010*/  S2UR UR4, SR_CTAID.Y ;  /* 0x00000000000479c3 */ /* 0x000e300000002600 */
[----:B------:R-:W0:Y:S02]  /*0020*/  LDC R0, c[0x0][0x374] ;  /* 0x0000dd00ff007b82 */ /* 0x000e240000000800 */
[----:B0-----:R-:W-:-:S13]  /*0030*/  ISETP.LE.U32.AND P0, PT, R0, UR4, PT ;  /* 0x0000000400007c0c */ /* 0x001fda000bf03070 */
[----:B------:R-:W-:Y:S05]  /*0040*/  @P0 EXIT ;  /* 0x000000000000094d */ /* 0x000fea0003800000 */
[----:B------:R-:W-:Y:S08]  /*0050*/  BAR.SYNC.DEFER_BLOCKING 0x0 ;  /* 0x0000000000007b1d */ /* 0x000ff00000010000 */
[----:B------:R-:W-:Y:S08]  /*0060*/  BAR.SYNC.DEFER_BLOCKING 0x0 ;  /* 0x0000000000007b1d */ /* 0x000ff00000010000 */
[----:B------:R-:W-:Y:S06]  /*0070*/  BAR.SYNC.DEFER_BLOCKING 0x0 ;  /* 0x0000000000007b1d */ /* 0x000fec0000010000 */
[----:B------:R-:W-:Y:S05]  /*0080*/  EXIT ;  /* 0x000000000000794d */ /* 0x000fea0003800000 */
.L_x_37611:
        /* <DEDUP_REMOVED lines=15> */
.L_x_39981:


//--------------------- .text._Z9cuda_gemmIiLi128ELi1ELi1ELi16ELi32ELi32ELi64ELi0ELi0EEviiiPT_S1_S1_iii --------------------------
	.section	.text._Z9cuda_gemmIiLi128ELi1ELi1ELi16ELi32ELi32ELi64ELi0ELi0EEviiiPT_S1_S1_iii,"ax",@progbits
	.align	128
        .global         _Z9cuda_gemmIiLi128ELi1ELi1ELi16ELi32ELi32ELi64ELi0ELi0EEviiiPT_S1_S1_iii
        .type           _Z9cuda_gemmIiLi128ELi1ELi1ELi16ELi32ELi32ELi64ELi0ELi0EEviiiPT_S1_S1_iii,@function
        .size           _Z9cuda_gemmIiLi128ELi1ELi1ELi16ELi32ELi32ELi64ELi0ELi0EEviiiPT_S1_S1_iii,(.L_x_39232 - _Z9cuda_gemmIiLi128ELi1ELi1ELi16ELi32ELi32ELi64ELi0ELi0EEviiiPT_S1_S1_iii)
        .other          _Z9cuda_gemmIiLi128ELi1ELi1ELi16ELi32ELi32ELi64ELi0ELi0EEviiiPT_S1_S1_iii,@"STO_CUDA_ENTRY STV_DEFAULT"
_Z9cuda_gemmIiLi128ELi1ELi1ELi16ELi32ELi32ELi64ELi0ELi0EEviiiPT_S1_S1_iii:
.text._Z9cuda_gemmIiLi128ELi1ELi1ELi16ELi32ELi32ELi64ELi0ELi0EEviiiPT_S1_S1_iii:
        /* <DEDUP_REMOVED lines=53> */
[----:B------:R-:W1:Y:S01]  /*0350*/  S2R R48, SR_CTAID.X ;  /* 0x0000000000307919 */ /* 0x000e620000002500 */
[----:B------:R-:W-:Y:S01]  /*0360*/  ISETP.NE.U32.AND P2, PT, RZ, UR5, PT ;  /* 0x00000005ff007c0c */ /* 0x000fe2000bf45070 */
[----:B------:R-:W-:Y:S01]  /*0370*/  @P0 VIADD R50, R50, 0x1 ;  /* 0x0000000132320836 */ /* 0x000fe20000000000 */
[C---:B------:R-:W-:Y:S01]  /*0380*/  ISETP.GT.U32.AND P0, PT, R6.reuse, 0xf, PT ;  /* 0x0000000f0600780c */ /* 0x040fe20003f04070 */
[----:B------:R-:W2:Y:S01]  /*0390*/  S2R R49, SR_CTAID.Z ;  /* 0x0000000000317919 */ /* 0x000ea20000002700 */
[----:B------:R-:W3:Y:S01]  /*03a0*/  LDCU.64 UR10, c[0x0][0x358] ;  /* 0x00006b00ff0a77ac */ /* 0x000ee20008000a00 */
[----:B------:R-:W-:Y:S01]  /*03b0*/  BSSY.RECONVERGENT B0, `(.L_x_37612) ;  /* 0x0000018000007945 */ /* 0x000fe20003800200 */
[----:B------:R-:W-:-:S05]  /*03c0*/  LOP3.LUT R47, R6, 0x1, RZ, 0xc0, !PT ;  /* 0x00000001062f7812 */ /* 0x000fca00078ec0ff */
        /* <DEDUP_REMOVED lines=9> */
[----:B------:R-:W-:Y:S02]  /*0460*/  SHF.L.U32 R0, R6, 0x2, RZ ;  /* 0x0000000206007819 */ /* 0x000fe400000006ff */
[----:B------:R-:W-:Y:S01]  /*0470*/  SHF.R.U32.HI R46, RZ, 0x1, R46 ;  /* 0x00000001ff2e7819 */ /* 0x000fe2000001162e */
[----:B-1-3--:R-:W-:Y:S06]  /*0480*/  @P0 BRA `(.L_x_37613) ;  /* 0x0000000000280947 */ /* 0x00afec0003800000 */
[----:B------:R-:W0:Y:S01]  /*0490*/  S2R R4, SR_CgaCtaId ;  /* 0x0000000000047919 */ /* 0x000e220000008800 */
[----:B------:R-:W-:-:S05]  /*04a0*/  MOV R2, 0x400 ;  /* 0x0000040000027802 */ /* 0x000fca0000000f00 */
[----:B------:R-:W-:Y:S02]  /*04b0*/  VIADD R3, R2, 0x900 ;  /* 0x0000090002037836 */ /* 0x000fe40000000000 */
[----:B------:R-:W-:-:S03]  /*04c0*/  IMAD.MOV.U32 R2, RZ, RZ, R6 ;  /* 0x000000ffff027224 */ /* 0x000fc600078e0006 */
[----:B0-----:R-:W-:-:S07]  /*04d0*/  LEA R3, R4, R3, 0x18 ;  /* 0x0000000304037211 */ /* 0x001fce00078ec0ff */
.L_x_37614:
[C---:B------:R-:W-:Y:S01]  /*04e0*/  IMAD R4, R2.reuse, 0x4, R3 ;  /* 0x0000000402047824 */ /* 0x040fe200078e0203 */
[----:B------:R-:W-:-:S04]  /*04f0*/  IADD3 R2, PT, PT, R2, UR12, RZ ;  /* 0x0000000c02027c10 */ /* 0x000fc8000fffe0ff */
[----:B------:R0:W-:Y:S01]  /*0500*/  STS [R4], RZ ;  /* 0x000000ff04007388 */ /* 0x0001e20000000800 */
[----:B------:R-:W-:-:S13]  /*0510*/  ISETP.GE.U32.AND P0, PT, R2, 0x10, PT ;  /* 0x000000100200780c */ /* 0x000fda0003f06070 */
[----:B0-----:R-:W-:Y:S05]  /*0520*/  @!P0 BRA `(.L_x_37614) ;  /* 0xfffffffc00ec8947 */ /* 0x001fea000383ffff */
.L_x_37613:
[----:B------:R-:W-:Y:S05]  /*0530*/  BSYNC.RECONVERGENT B0 ;  /* 0x0000000000007941 */ /* 0x000fea0003800200 */
.L_x_37612:
[----:B------:R-:W-:Y:S04]  /*0540*/  BSSY.RECONVERGENT B0, `(.L_x_37615) ;  /* 0x0000013000007945 */ /* 0x000fe80003800200 */
[----:B------:R-:W-:Y:S05]  /*0550*/  @P1 BRA `(.L_x_37616) ;  /* 0x0000000000441947 */ /* 0x000fea0003800000 */
[----:B------:R-:W0:Y:S01]  /*0560*/  S2R R8, SR_CgaCtaId ;  /* 0x0000000000087919 */ /* 0x000e220000008800 */
[----:B------:R-:W1:Y:S01]  /*0570*/  LDC R7, c[0x0][0x388] ;  /* 0x0000e200ff077b82 */ /* 0x000e620000000800 */
[----:B------:R-:W-:Y:S01]  /*0580*/  MOV R3, 0x400 ;  /* 0x0000040000037802 */ /* 0x000fe20000000f00 */
[----:B------:R-:W-:-:S04]  /*0590*/  IMAD.SHL.U32 R2, R48, 0x10, RZ ;  /* 0x0000001030027824 */ /* 0x000fc800078e00ff */
[----:B------:R-:W-:Y:S02]  /*05a0*/  VIADD R3, R3, 0x880 ;  /* 0x0000088003037836 */ /* 0x000fe40000000000 */
[----:B------:R-:W3:Y:S01]  /*05b0*/  LDC.64 R4, c[0x0][0x390] ;  /* 0x0000e400ff047b82 */ /* 0x000ee20000000a00 */
[----:B-1----:R-:W-:Y:S02]  /*05c0*/  IMAD R7, R7, UR9, R2 ;  /* 0x0000000907077c24 */ /* 0x002fe4000f8e0202 */
[----:B0-----:R-:W-:-:S07]  /*05d0*/  LEA R9, R8, R3, 0x18 ;  /* 0x0000000308097211 */ /* 0x001fce00078ec0ff */
.L_x_37617:
[----:B------:R-:W-:-:S04]  /*05e0*/  IMAD.IADD R3, R7, 0x1, R0 ;  /* 0x0000000107037824 */ /* 0x000fc800078e0200 */
[----:B---3--:R-:W-:-:S05]  /*05f0*/  IMAD.WIDE R2, R3, 0x4, R4 ;  /* 0x0000000403027825 */ /* 0x008fca00078e0204 */
[----:B0-----:R-:W3:Y:S01]  /*0600*/  LDG.E.128 R12, desc[UR10][R2.64] ;  /* 0x0000000a020c7981 */ /* 0x001ee2000c1e1d00 */
[----:B------:R-:W-:Y:S01]  /*0610*/  LEA R8, R0, R9, 0x2 ;  /* 0x0000000900087211 */ /* 0x000fe200078e10ff */
[----:B------:R-:W-:-:S04]  /*0620*/  IMAD.U32 R17, RZ, RZ, UR12 ;  /* 0x0000000cff117e24 */ /* 0x000fc8000f8e00ff */
[----:B------:R-:W-:-:S05]  /*0630*/  IMAD R0, R17, 0x4, R0 ;  /* 0x0000000411007824 */ /* 0x000fca00078e0200 */
[----:B------:R-:W-:Y:S01]  /*0640*/  ISETP.GE.U32.AND P0, PT, R0, 0x10, PT ;  /* 0x000000100000780c */ /* 0x000fe20003f06070 */
[----:B---3--:R0:W-:-:S12]  /*0650*/  STS.128 [R8], R12 ;  /* 0x0000000c08007388 */ /* 0x0081d80000000c00 */
[----:B------:R-:W-:Y:S05]  /*0660*/  @!P0 BRA `(.L_x_37617) ;  /* 0xfffffffc00dc8947 */ /* 0x000fea000383ffff */
.L_x_37616:
[----:B------:R-:W-:Y:S05]  /*0670*/  BSYNC.RECONVERGENT B0 ;  /* 0x0000000000007941 */ /* 0x000fea0003800200 */
.L_x_37615:
[----:B------:R-:W-:Y:S01]  /*0680*/  IMAD.SHL.U32 R10, R47, 0x10, RZ ;  /* 0x000000102f0a7824 */ /* 0x000fe200078e00ff */
[----:B------:R-:W-:Y:S02]  /*0690*/  LOP3.LUT R11, R11, 0xff, RZ, 0xc0, !PT ;  /* 0x000000ff0b0b7812 */ /* 0x000fe400078ec0ff */
[----:B------:R-:W-:Y:S02]  /*06a0*/  LOP3.LUT R9, R46, 0xf, RZ, 0xc0, !PT ;  /* 0x0000000f2e097812 */ /* 0x000fe400078ec0ff */
[----:B------:R-:W-:-:S07]  /*06b0*/  MOV R5, 0x6d0 ;  /* 0x000006d000057802 */ /* 0x000fce0000000f00 */
[----:B0-2---:R-:W-:Y:S05]  /*06c0*/  CALL.REL.NOINC `($__internal_729_$__cuda_sm20_div_u16) ;  /* 0x0000003000647944 */ /* 0x005fea0003c00000 */
        /* <DEDUP_REMOVED lines=97> */
[----:B------:R-:W-:Y:S05]  /*0ce0*/  CALL.REL.NOINC `($__internal_728_$__cuda_sm20_div_s16) ;  /* 0x0000002800747944 */ /* 0x000fea0003c00000 */
        /* <DEDUP_REMOVED lines=9> */
.L_x_37673:
        /* <DEDUP_REMOVED lines=47> */
.L_x_37619:
[----:B------:R-:W-:Y:S05]  /*1070*/  BSYNC.RECONVERGENT B0 ;  /* 0x0000000000007941 */ /* 0x000fea0003800200 */
.L_x_37618:
        /* <DEDUP_REMOVED lines=38> */
.L_x_37672:
        /* <DEDUP_REMOVED lines=18> */
.L_x_37621:
        /* <DEDUP_REMOVED lines=8> */
.L_x_37622:
        /* <DEDUP_REMOVED lines=8> */
.L_x_37623:
        /* <DEDUP_REMOVED lines=8> */
.L_x_37624:
        /* <DEDUP_REMOVED lines=9> */
.L_x_37625:
        /* <DEDUP_REMOVED lines=9> */
.L_x_37626:
        /* <DEDUP_REMOVED lines=9> */
.L_x_37627:
        /* <DEDUP_REMOVED lines=9> */
.L_x_37628:
        /* <DEDUP_REMOVED lines=9> */
.L_x_37629:
        /* <DEDUP_REMOVED lines=9> */
.L_x_37630:
        /* <DEDUP_REMOVED lines=9> */
.L_x_37631:
        /* <DEDUP_REMOVED lines=9> */
.L_x_37632:
        /* <DEDUP_REMOVED lines=9> */
.L_x_37633:
        /* <DEDUP_REMOVED lines=9> */
.L_x_37634:
        /* <DEDUP_REMOVED lines=9> */
.L_x_37635:
        /* <DEDUP_REMOVED lines=9> */
.L_x_37636:
[----:B------:R-:W-:Y:S05]  /*1c40*/  @P4 BRA `(.L_x_37637) ;  /* 0x0000000800e84947 */ /* 0x000fea0003800000 */
[----:B------:R-:W5:Y:S01]  /*1c50*/  S2R R35, SR_CgaCtaId ;  /* 0x0000000000237919 */ /* 0x000f620000008800 */
[----:B0--3--:R-:W-:Y:S02]  /*1c60*/  MOV R2, 0x400 ;  /* 0x0000040000027802 */ /* 0x009fe40000000f00 */
[----:B------:R-:W-:Y:S02]  /*1c70*/  ISETP.GT.U32.AND P4, PT, R5, 0x40, PT ;  /* 0x000000400500780c */ /* 0x000fe40003f84070 */
[----:B------:R-:W-:Y:S02]  /*1c80*/  MOV R5, R50 ;  /* 0x0000003200057202 */ /* 0x000fe40000000f00 */
[----:B-----5:R-:W-:-:S09]  /*1c90*/  LEA R2, R35, R2, 0x18 ;  /* 0x0000000223027211 */ /* 0x020fd200078ec0ff */
.L_x_37671:
        /* <DEDUP_REMOVED lines=11> */
.L_x_37676:
[----:B-12---:R-:W-:-:S07]  /*1d50*/  IMAD R35, R51, R38, RZ ;  /* 0x0000002633237224 */ /* 0x006fce00078e02ff */
.L_x_37639:
[----:B------:R-:W-:-:S13]  /*1d60*/  ISETP.GE.AND P2, PT, R34, 0x2, PT ;  /* 0x000000022200780c */ /* 0x000fda0003f46270 */
[----:B------:R-:W-:Y:S05]  /*1d70*/  @!P2 BRA `(.L_x_37641) ;  /* 0x000000000010a947 */ /* 0x000fea0003800000 */
[----:B------:R-:W-:-:S03]  /*1d80*/  UMOV UR7, 0xffffffff ;  /* 0xffffffff00077882 */ /* 0x000fc60000000000 */
[----:B------:R-:W-:Y:S05]  /*1d90*/  BRA.DIV UR7, `(.L_x_37642) ;  /* 0x00000012070c7947 */ /* 0x000fea000b800000 */
[----:B------:R2:W3:Y:S02]  /*1da0*/  SHFL.IDX PT, R37, R36, R45, 0x1f ;  /* 0x00001f2d24257589 */ /* 0x0004e400000e0000 */
.L_x_37679:
[----:B---34-:R-:W-:-:S07]  /*1db0*/  IMAD R35, R52, R37, R35 ;  /* 0x0000002534237224 */ /* 0x018fce00078e0223 */
.L_x_37641:
[----:B------:R-:W-:-:S13]  /*1dc0*/  ISETP.GE.AND P1, PT, R34, 0x3, PT ;  /* 0x000000032200780c */ /* 0x000fda0003f26270 */
[----:B------:R-:W-:Y:S05]  /*1dd0*/  @!P1 BRA `(.L_x_37643) ;  /* 0x0000000000109947 */ /* 0x000fea0003800000 */
[----:B------:R-:W-:-:S03]  /*1de0*/  UMOV UR7, 0xffffffff ;  /* 0xffffffff00077882 */ /* 0x000fc60000000000 */
[----:B------:R-:W-:Y:S05]  /*1df0*/  BRA.DIV UR7, `(.L_x_37644) ;  /* 0x00000012071c7947 */ /* 0x000fea000b800000 */
[----:B------:R3:W0:Y:S02]  /*1e00*/  SHFL.IDX PT, R38, R36, R44, 0x1f ;  /* 0x00001f2c24267589 */ /* 0x00062400000e0000 */
.L_x_37682:
[----:B0-----:R-:W-:-:S07]  /*1e10*/  IMAD R35, R53, R38, R35 ;  /* 0x0000002635237224 */ /* 0x001fce00078e0223 */
.L_x_37643:
[----:B------:R-:W-:-:S13]  /*1e20*/  ISETP.GE.AND P0, PT, R34, 0x4, PT ;  /* 0x000000042200780c */ /* 0x000fda0003f06270 */
[----:B------:R-:W-:Y:S05]  /*1e30*/  @!P0 BRA `(.L_x_37645) ;  /* 0x0000000000108947 */ /* 0x000fea0003800000 */
[----:B------:R-:W-:-:S03]  /*1e40*/  UMOV UR7, 0xffffffff ;  /* 0xffffffff00077882 */ /* 0x000fc60000000000 */
[----:B------:R-:W-:Y:S05]  /*1e50*/  BRA.DIV UR7, `(.L_x_37646) ;  /* 0x0000001207287947 */ /* 0x000fea000b800000 */
[----:B------:R0:W0:Y:S02]  /*1e60*/  SHFL.IDX PT, R37, R36, R43, 0x1f ;  /* 0x00001f2b24257589 */ /* 0x00002400000e0000 */
.L_x_37685:
[----:B0-----:R-:W-:-:S07]  /*1e70*/  IMAD R35, R54, R37, R35 ;  /* 0x0000002536237224 */ /* 0x001fce00078e0223 */
.L_x_37645:
[----:B------:R-:W-:-:S13]  /*1e80*/  ISETP.GE.AND P6, PT, R34, 0x5, PT ;  /* 0x000000052200780c */ /* 0x000fda0003fc6270 */
[----:B------:R-:W-:Y:S05]  /*1e90*/  @!P6 BRA `(.L_x_37647) ;  /* 0x000000000010e947 */ /* 0x000fea0003800000 */
[----:B------:R-:W-:-:S03]  /*1ea0*/  UMOV UR7, 0xffffffff ;  /* 0xffffffff00077882 */ /* 0x000fc60000000000 */
[----:B------:R-:W-:Y:S05]  /*1eb0*/  BRA.DIV UR7, `(.L_x_37648) ;  /* 0x0000001207387947 */ /* 0x000fea000b800000 */
[----:B------:R0:W0:Y:S02]  /*1ec0*/  SHFL.IDX PT, R38, R36, R42, 0x1f ;  /* 0x00001f2a24267589 */ /* 0x00002400000e0000 */
.L_x_37688:
[----:B0-----:R-:W-:-:S07]  /*1ed0*/  IMAD R35, R55, R38, R35 ;  /* 0x0000002637237224 */ /* 0x001fce00078e0223 */
.L_x_37647:
[----:B------:R-:W-:-:S13]  /*1ee0*/  ISETP.GE.AND P6, PT, R34, 0x6, PT ;  /* 0x000000062200780c */ /* 0x000fda0003fc6270 */
[----:B------:R-:W-:Y:S05]  /*1ef0*/  @!P6 BRA `(.L_x_37649) ;  /* 0x000000000010e947 */ /* 0x000fea0003800000 */
[----:B------:R-:W-:-:S03]  /*1f00*/  UMOV UR7, 0xffffffff ;  /* 0xffffffff00077882 */ /* 0x000fc60000000000 */
[----:B------:R-:W-:Y:S05]  /*1f10*/  BRA.DIV UR7, `(.L_x_37650) ;  /* 0x0000001207447947 */ /* 0x000fea000b800000 */
[----:B------:R0:W0:Y:S02]  /*1f20*/  SHFL.IDX PT, R37, R36, R41, 0x1f ;  /* 0x00001f2924257589 */ /* 0x00002400000e0000 */
.L_x_37691:
[----:B0-----:R-:W-:-:S07]  /*1f30*/  IMAD R35, R56, R37, R35 ;  /* 0x0000002538237224 */ /* 0x001fce00078e0223 */
.L_x_37649:
[----:B------:R-:W-:-:S13]  /*1f40*/  ISETP.GE.AND P6, PT, R34, 0x7, PT ;  /* 0x000000072200780c */ /* 0x000fda0003fc6270 */
[----:B------:R-:W-:Y:S05]  /*1f50*/  @!P6 BRA `(.L_x_37651) ;  /* 0x000000000010e947 */ /* 0x000fea0003800000 */
[----:B------:R-:W-:-:S03]  /*1f60*/  UMOV UR7, 0xffffffff ;  /* 0xffffffff00077882 */ /* 0x000fc60000000000 */
[----:B------:R-:W-:Y:S05]  /*1f70*/  BRA.DIV UR7, `(.L_x_37652) ;  /* 0x0000001207547947 */ /* 0x000fea000b800000 */
[----:B------:R0:W0:Y:S02]  /*1f80*/  SHFL.IDX PT, R38, R36, R40, 0x1f ;  /* 0x00001f2824267589 */ /* 0x00002400000e0000 */
.L_x_37694:
[----:B0-----:R-:W-:-:S07]  /*1f90*/  IMAD R35, R57, R38, R35 ;  /* 0x0000002639237224 */ /* 0x001fce00078e0223 */
.L_x_37651:
[----:B------:R-:W-:-:S13]  /*1fa0*/  ISETP.GE.AND P6, PT, R34, 0x8, PT ;  /* 0x000000082200780c */ /* 0x000fda0003fc6270 */
[----:B------:R-:W-:Y:S05]  /*1fb0*/  @!P6 BRA `(.L_x_37653) ;  /* 0x000000000010e947 */ /* 0x000fea0003800000 */
[----:B------:R-:W-:-:S03]  /*1fc0*/  UMOV UR7, 0xffffffff ;  /* 0xffffffff00077882 */ /* 0x000fc60000000000 */
[----:B------:R-:W-:Y:S05]  /*1fd0*/  BRA.DIV UR7, `(.L_x_37654) ;  /* 0x0000001207607947 */ /* 0x000fea000b800000 */
[----:B------:R0:W0:Y:S02]  /*1fe0*/  SHFL.IDX PT, R37, R36, R33, 0x1f ;  /* 0x00001f2124257589 */ /* 0x00002400000e0000 */
.L_x_37697:
[----:B0-----:R-:W-:-:S07]  /*1ff0*/  IMAD R35, R58, R37, R35 ;  /* 0x000000253a237224 */ /* 0x001fce00078e0223 */
.L_x_37653:
[----:B------:R-:W-:-:S13]  /*2000*/  ISETP.GE.AND P6, PT, R34, 0x9, PT ;  /* 0x000000092200780c */ /* 0x000fda0003fc6270 */
[----:B------:R-:W-:Y:S05]  /*2010*/  @!P6 BRA `(.L_x_37655) ;  /* 0x000000000010e947 */ /* 0x000fea0003800000 */
[----:B------:R-:W-:-:S03]  /*2020*/  UMOV UR7, 0xffffffff ;  /* 0xffffffff00077882 */ /* 0x000fc60000000000 */
[----:B------:R-:W-:Y:S05]  /*2030*/  BRA.DIV UR7, `(.L_x_37656) ;  /* 0x0000001207707947 */ /* 0x000fea000b800000 */
[----:B------:R0:W0:Y:S02]  /*2040*/  SHFL.IDX PT, R38, R36, R32, 0x1f ;  /* 0x00001f2024267589 */ /* 0x00002400000e0000 */
.L_x_37700:
[----:B0-----:R-:W-:-:S07]  /*2050*/  IMAD R35, R59, R38, R35 ;  /* 0x000000263b237224 */ /* 0x001fce00078e0223 */
.L_x_37655:
[----:B------:R-:W-:-:S13]  /*2060*/  ISETP.GE.AND P6, PT, R34, 0xa, PT ;  /* 0x0000000a2200780c */ /* 0x000fda0003fc6270 */
[----:B------:R-:W-:Y:S05]  /*2070*/  @!P6 BRA `(.L_x_37657) ;  /* 0x000000000010e947 */ /* 0x000fea0003800000 */
[----:B------:R-:W-:-:S03]  /*2080*/  UMOV UR7, 0xffffffff ;  /* 0xffffffff00077882 */ /* 0x000fc60000000000 */
[----:B------:R-:W-:Y:S05]  /*2090*/  BRA.DIV UR7, `(.L_x_37658) ;  /* 0x00000012077c7947 */ /* 0x000fea000b800000 */
[----:B------:R0:W0:Y:S02]  /*20a0*/  SHFL.IDX PT, R37, R36, R31, 0x1f ;  /* 0x00001f1f24257589 */ /* 0x00002400000e0000 */
.L_x_37703:
[----:B0-----:R-:W-:-:S07]  /*20b0*/  IMAD R35, R60, R37, R35 ;  /* 0x000000253c237224 */ /* 0x001fce00078e0223 */
.L_x_37657:
[----:B------:R-:W-:-:S13]  /*20c0*/  ISETP.GE.AND P6, PT, R34, 0xb, PT ;  /* 0x0000000b2200780c */ /* 0x000fda0003fc6270 */
[----:B------:R-:W-:Y:S05]  /*20d0*/  @!P6 BRA `(.L_x_37659) ;  /* 0x000000000010e947 */ /* 0x000fea0003800000 */
[----:B------:R-:W-:-:S03]  /*20e0*/  UMOV UR7, 0xffffffff ;  /* 0xffffffff00077882 */ /* 0x000fc60000000000 */
[----:B------:R-:W-:Y:S05]  /*20f0*/  BRA.DIV UR7, `(.L_x_37660) ;  /* 0x00000012078c7947 */ /* 0x000fea000b800000 */
[----:B------:R0:W0:Y:S02]  /*2100*/  SHFL.IDX PT, R38, R36, R30, 0x1f ;  /* 0x00001f1e24267589 */ /* 0x00002400000e0000 */
.L_x_37706:
[----:B0-----:R-:W-:-:S07]  /*2110*/  IMAD R35, R61, R38, R35 ;  /* 0x000000263d237224 */ /* 0x001fce00078e0223 */
.L_x_37659:
[----:B------:R-:W-:-:S13]  /*2120*/  ISETP.GE.AND P6, PT, R34, 0xc, PT ;  /* 0x0000000c2200780c */ /* 0x000fda0003fc6270 */
[----:B------:R-:W-:Y:S05]  /*2130*/  @!P6 BRA `(.L_x_37661) ;  /* 0x000000000010e947 */ /* 0x000fea0003800000 */
[----:B------:R-:W-:-:S03]  /*2140*/  UMOV UR7, 0xffffffff ;  /* 0xffffffff00077882 */ /* 0x000fc60000000000 */
[----:B------:R-:W-:Y:S05]  /*2150*/  BRA.DIV UR7, `(.L_x_37662) ;  /* 0x0000001207987947 */ /* 0x000fea000b800000 */
[----:B------:R0:W0:Y:S02]  /*2160*/  SHFL.IDX PT, R37, R36, R29, 0x1f ;  /* 0x00001f1d24257589 */ /* 0x00002400000e0000 */
.L_x_37709:
[----:B0-----:R-:W-:-:S07]  /*2170*/  IMAD R35, R62, R37, R35 ;  /* 0x000000253e237224 */ /* 0x001fce00078e0223 */
.L_x_37661:
[----:B------:R-:W-:-:S13]  /*2180*/  ISETP.GE.AND P6, PT, R34, 0xd, PT ;  /* 0x0000000d2200780c */ /* 0x000fda0003fc6270 */
[----:B------:R-:W-:Y:S05]  /*2190*/  @!P6 BRA `(.L_x_37663) ;  /* 0x000000000010e947 */ /* 0x000fea0003800000 */
[----:B------:R-:W-:-:S03]  /*21a0*/  UMOV UR7, 0xffffffff ;  /* 0xffffffff00077882 */ /* 0x000fc60000000000 */
[----:B------:R-:W-:Y:S05]  /*21b0*/  BRA.DIV UR7, `(.L_x_37664) ;  /* 0x0000001207a87947 */ /* 0x000fea000b800000 */
[----:B------:R0:W0:Y:S02]  /*21c0*/  SHFL.IDX PT, R38, R36, R28, 0x1f ;  /* 0x00001f1c24267589 */ /* 0x00002400000e0000 */
.L_x_37712:
[----:B0-----:R-:W-:-:S07]  /*21d0*/  IMAD R35, R63, R38, R35 ;  /* 0x000000263f237224 */ /* 0x001fce00078e0223 */
.L_x_37663:
[----:B------:R-:W-:-:S13]  /*21e0*/  ISETP.GE.AND P6, PT, R34, 0xe, PT ;  /* 0x0000000e2200780c */ /* 0x000fda0003fc6270 */
[----:B------:R-:W-:Y:S05]  /*21f0*/  @!P6 BRA `(.L_x_37665) ;  /* 0x000000000010e947 */ /* 0x000fea0003800000 */
[----:B------:R-:W-:-:S03]  /*2200*/  UMOV UR7, 0xffffffff ;  /* 0xffffffff00077882 */ /* 0x000fc60000000000 */
[----:B------:R-:W-:Y:S05]  /*2210*/  BRA.DIV UR7, `(.L_x_37666) ;  /* 0x0000001207b47947 */ /* 0x000fea000b800000 */
[----:B------:R0:W0:Y:S02]  /*2220*/  SHFL.IDX PT, R37, R36, R27, 0x1f ;  /* 0x00001f1b24257589 */ /* 0x00002400000e0000 */
.L_x_37715:
[----:B0-----:R-:W-:-:S07]  /*2230*/  IMAD R35, R64, R37, R35 ;  /* 0x0000002540237224 */ /* 0x001fce00078e0223 */
.L_x_37665:
[----:B------:R-:W-:-:S13]  /*2240*/  ISETP.GE.AND P6, PT, R34, 0xf, PT ;  /* 0x0000000f2200780c */ /* 0x000fda0003fc6270 */
[----:B------:R-:W-:Y:S05]  /*2250*/  @!P6 BRA `(.L_x_37667) ;  /* 0x000000000010e947 */ /* 0x000fea0003800000 */
[----:B------:R-:W-:-:S03]  /*2260*/  UMOV UR7, 0xffffffff ;  /* 0xffffffff00077882 */ /* 0x000fc60000000000 */
[----:B------:R-:W-:Y:S05]  /*2270*/  BRA.DIV UR7, `(.L_x_37668) ;  /* 0x0000001207c47947 */ /* 0x000fea000b800000 */
[----:B------:R0:W0:Y:S02]  /*2280*/  SHFL.IDX PT, R38, R36, R26, 0x1f ;  /* 0x00001f1a24267589 */ /* 0x00002400000e0000 */
.L_x_37718:
[----:B0-----:R-:W-:-:S07]  /*2290*/  IMAD R35, R65, R38, R35 ;  /* 0x0000002641237224 */ /* 0x001fce00078e0223 */
.L_x_37667:
[----:B------:R-:W-:-:S13]  /*22a0*/  ISETP.GE.AND P6, PT, R34, 0x10, PT ;  /* 0x000000102200780c */ /* 0x000fda0003fc6270 */
[----:B------:R-:W-:Y:S05]  /*22b0*/  @!P6 BRA `(.L_x_37669) ;  /* 0x00000004000ce947 */ /* 0x000fea0003800000 */
[----:B------:R-:W-:-:S03]  /*22c0*/  UMOV UR7, 0xffffffff ;  /* 0xffffffff00077882 */ /* 0x000fc60000000000 */
[----:B------:R-:W-:Y:S05]  /*22d0*/  BRA.DIV UR7, `(.L_x_37670) ;  /* 0x0000001207d07947 */ /* 0x000fea000b800000 */
[----:B0-23--:R0:W2:Y:S02]  /*22e0*/  SHFL.IDX PT, R36, R36, R8, 0x1f ;  /* 0x00001f0824247589 */ /* 0x00d0a400000e0000 */
.L_x_37721:
[----:B--2---:R-:W-:Y:S01]  /*22f0*/  IMAD R35, R66, R36, R35 ;  /* 0x0000002442237224 */ /* 0x004fe200078e0223 */
[----:B------:R-:W-:Y:S06]  /*2300*/  BRA `(.L_x_37669) ;  /* 0x0000000000f87947 */ /* 0x000fec0003800000 */
.L_x_37638:
        /* <DEDUP_REMOVED lines=62> */
.L_x_37669:
        /* <DEDUP_REMOVED lines=16> */
.L_x_37637:
[----:B------:R-:W-:Y:S05]  /*27f0*/  @!P5 BRA `(.L_x_37672) ;  /* 0xffffffe800b8d947 */ /* 0x000fea000383ffff */
[----:B------:R-:W-:Y:S05]  /*2800*/  BSYNC.RECONVERGENT B0 ;  /* 0x0000000000007941 */ /* 0x000fea0003800200 */
.L_x_37620:
        /* <DEDUP_REMOVED lines=57> */
.L_x_37674:
        /* <DEDUP_REMOVED lines=28> */
.L_x_37640:
[----:B------:R-:W-:Y:S02]  /*2d60*/  IMAD.MOV.U32 R39, RZ, RZ, R9 ;  /* 0x000000ffff277224 */ /* 0x000fe400078e0009 */
[----:B------:R-:W-:Y:S02]  /*2d70*/  IMAD.MOV.U32 R68, RZ, RZ, 0x1f ;  /* 0x0000001fff447424 */ /* 0x000fe400078e00ff */
[----:B------:R-:W-:-:S07]  /*2d80*/  IMAD.MOV.U32 R37, RZ, RZ, -0x1 ;  /* 0xffffffffff257424 */ /* 0x000fce00078e00ff */
[----:B-1--4-:R-:W-:Y:S05]  /*2d90*/  WARPSYNC.COLLECTIVE R37, `(.L_x_37675) ;  /* 0x0000000025087348 */ /* 0x012fea0003c00000 */
[----:B------:R0:W2:Y:S02]  /*2da0*/  SHFL.IDX P6, R38, R36, R39, R68 ;  /* 0x0000002724267389 */ /* 0x0000a400000c0044 */
[----:B012-4-:R-:W-:Y:S05]  /*2db0*/  ENDCOLLECTIVE ;  /* 0x000000000000791b */ /* 0x017fea0003800000 */
.L_x_37675:
[----:B------:R-:W-:Y:S05]  /*2dc0*/  BRA `(.L_x_37676) ;  /* 0xffffffec00e07947 */ /* 0x000fea000383ffff */
.L_x_37642:
[----:B------:R-:W-:Y:S01]  /*2dd0*/  BSSY B1, `(.L_x_37677) ;  /* 0x0000007000017945 */ /* 0x000fe20003800000 */
[----:B------:R-:W-:Y:S01]  /*2de0*/  MOV R39, R45 ;  /* 0x0000002d00277202 */ /* 0x000fe20000000f00 */
[----:B------:R-:W-:Y:S02]  /*2df0*/  IMAD.MOV.U32 R68, RZ, RZ, 0x1f ;  /* 0x0000001fff447424 */ /* 0x000fe400078e00ff */
[----:B------:R-:W-:-:S07]  /*2e00*/  IMAD.MOV.U32 R37, RZ, RZ, -0x1 ;  /* 0xffffffffff257424 */ /* 0x000fce00078e00ff */
[----:B01--4-:R-:W-:Y:S05]  /*2e10*/  WARPSYNC.COLLECTIVE R37, `(.L_x_37678) ;  /* 0x0000000025087348 */ /* 0x013fea0003c00000 */
[----:B------:R2:W3:Y:S02]  /*2e20*/  SHFL.IDX P6, R38, R36, R39, R68 ;  /* 0x0000002724267389 */ /* 0x0004e400000c0044 */
[----:B01234-:R-:W-:Y:S05]  /*2e30*/  ENDCOLLECTIVE ;  /* 0x000000000000791b */ /* 0x01ffea0003800000 */
.L_x_37678:
[----:B------:R-:W-:Y:S05]  /*2e40*/  BSYNC B1 ;  /* 0x0000000000017941 */ /* 0x000fea0003800000 */
.L_x_37677:
[----:B------:R-:W-:Y:S01]  /*2e50*/  IMAD.MOV.U32 R37, RZ, RZ, R38 ;  /* 0x000000ffff257224 */ /* 0x000fe200078e0026 */
[----:B------:R-:W-:Y:S06]  /*2e60*/  BRA `(.L_x_37679) ;  /* 0xffffffec00d07947 */ /* 0x000fec000383ffff */
.L_x_37644:
[----:B------:R-:W-:Y:S01]  /*2e70*/  BSSY B1, `(.L_x_37680) ;  /* 0x0000007000017945 */ /* 0x000fe20003800000 */
[----:B------:R-:W-:Y:S01]  /*2e80*/  MOV R39, R44 ;  /* 0x0000002c00277202 */ /* 0x000fe20000000f00 */
[----:B------:R-:W-:Y:S02]  /*2e90*/  IMAD.MOV.U32 R68, RZ, RZ, 0x1f ;  /* 0x0000001fff447424 */ /* 0x000fe400078e00ff */
[----:B------:R-:W-:-:S07]  /*2ea0*/  IMAD.MOV.U32 R37, RZ, RZ, -0x1 ;  /* 0xffffffffff257424 */ /* 0x000fce00078e00ff */
[----:B012-4-:R-:W-:Y:S05]  /*2eb0*/  WARPSYNC.COLLECTIVE R37, `(.L_x_37681) ;  /* 0x0000000025087348 */ /* 0x017fea0003c00000 */
[----:B------:R3:W0:Y:S02]  /*2ec0*/  SHFL.IDX P6, R38, R36, R39, R68 ;  /* 0x0000002724267389 */ /* 0x00062400000c0044 */
[----:B01234-:R-:W-:Y:S05]  /*2ed0*/  ENDCOLLECTIVE ;  /* 0x000000000000791b */ /* 0x01ffea0003800000 */
.L_x_37681:
[----:B------:R-:W-:Y:S05]  /*2ee0*/  BSYNC B1 ;  /* 0x0000000000017941 */ /* 0x000fea0003800000 */
.L_x_37680:
[----:B------:R-:W-:Y:S05]  /*2ef0*/  BRA `(.L_x_37682) ;  /* 0xffffffec00c47947 */ /* 0x000fea000383ffff */
.L_x_37646:
[----:B------:R-:W-:Y:S01]  /*2f00*/  HFMA2 R68, -RZ, RZ, 0, 1.847743988037109375e-06 ;  /* 0x0000001fff447431 */ /* 0x000fe200000001ff */
[----:B------:R-:W-:Y:S01]  /*2f10*/  BSSY B1, `(.L_x_37683) ;  /* 0x0000006000017945 */ /* 0x000fe20003800000 */
[----:B------:R-:W-:Y:S02]  /*2f20*/  IMAD.MOV.U32 R39, RZ, RZ, R43 ;  /* 0x000000ffff277224 */ /* 0x000fe400078e002b */
[----:B------:R-:W-:-:S07]  /*2f30*/  IMAD.MOV.U32 R37, RZ, RZ, -0x1 ;  /* 0xffffffffff257424 */ /* 0x000fce00078e00ff */
[----:B01234-:R-:W-:Y:S05]  /*2f40*/  WARPSYNC.COLLECTIVE R37, `(.L_x_37684) ;  /* 0x0000000025087348 */ /* 0x01ffea0003c00000 */
[----:B------:R0:W0:Y:S02]  /*2f50*/  SHFL.IDX P6, R38, R36, R39, R68 ;  /* 0x0000002724267389 */ /* 0x00002400000c0044 */
[----:B01234-:R-:W-:Y:S05]  /*2f60*/  ENDCOLLECTIVE ;  /* 0x000000000000791b */ /* 0x01ffea0003800000 */
.L_x_37684:
[----:B------:R-:W-:Y:S05]  /*2f70*/  BSYNC B1 ;  /* 0x0000000000017941 */ /* 0x000fea0003800000 */
.L_x_37683:
[----:B------:R-:W-:Y:S01]  /*2f80*/  IMAD.MOV.U32 R37, RZ, RZ, R38 ;  /* 0x000000ffff257224 */ /* 0x000fe200078e0026 */
[----:B------:R-:W-:Y:S06]  /*2f90*/  BRA `(.L_x_37685) ;  /* 0xffffffec00b47947 */ /* 0x000fec000383ffff */
.L_x_37648:
[----:B------:R-:W-:Y:S01]  /*2fa0*/  BSSY B1, `(.L_x_37686) ;  /* 0x0000007000017945 */ /* 0x000fe20003800000 */
[----:B------:R-:W-:Y:S01]  /*2fb0*/  IMAD.MOV.U32 R39, RZ, RZ, R42 ;  /* 0x000000ffff277224 */ /* 0x000fe200078e002a */
[----:B------:R-:W-:Y:S01]  /*2fc0*/  MOV R68, 0x1f ;  /* 0x0000001f00447802 */ /* 0x000fe20000000f00 */
[----:B------:R-:W-:-:S07]  /*2fd0*/  IMAD.MOV.U32 R37, RZ, RZ, -0x1 ;  /* 0xffffffffff257424 */ /* 0x000fce00078e00ff */
[----:B01234-:R-:W-:Y:S05]  /*2fe0*/  WARPSYNC.COLLECTIVE R37, `(.L_x_37687) ;  /* 0x0000000025087348 */ /* 0x01ffea0003c00000 */
[----:B------:R0:W0:Y:S02]  /*2ff0*/  SHFL.IDX P6, R38, R36, R39, R68 ;  /* 0x0000002724267389 */ /* 0x00002400000c0044 */
[----:B01234-:R-:W-:Y:S05]  /*3000*/  ENDCOLLECTIVE ;  /* 0x000000000000791b */ /* 0x01ffea0003800000 */
.L_x_37687:
[----:B------:R-:W-:Y:S05]  /*3010*/  BSYNC B1 ;  /* 0x0000000000017941 */ /* 0x000fea0003800000 */
.L_x_37686:
[----:B------:R-:W-:Y:S05]  /*3020*/  BRA `(.L_x_37688) ;  /* 0xffffffec00a87947 */ /* 0x000fea000383ffff */
.L_x_37650:
[----:B------:R-:W-:Y:S01]  /*3030*/  BSSY B1, `(.L_x_37689) ;  /* 0x0000007000017945 */ /* 0x000fe20003800000 */
[----:B------:R-:W-:Y:S01]  /*3040*/  IMAD.MOV.U32 R39, RZ, RZ, R41 ;  /* 0x000000ffff277224 */ /* 0x000fe200078e0029 */
[----:B------:R-:W-:Y:S01]  /*3050*/  MOV R37, 0xffffffff ;  /* 0xffffffff00257802 */ /* 0x000fe20000000f00 */
[----:B------:R-:W-:-:S07]  /*3060*/  IMAD.MOV.U32 R68, RZ, RZ, 0x1f ;  /* 0x0000001fff447424 */ /* 0x000fce00078e00ff */
[----:B01234-:R-:W-:Y:S05]  /*3070*/  WARPSYNC.COLLECTIVE R37, `(.L_x_37690) ;  /* 0x0000000025087348 */ /* 0x01ffea0003c00000 */
[----:B------:R0:W0:Y:S02]  /*3080*/  SHFL.IDX P6, R38, R36, R39, R68 ;  /* 0x0000002724267389 */ /* 0x00002400000c0044 */
[----:B01234-:R-:W-:Y:S05]  /*3090*/  ENDCOLLECTIVE ;  /* 0x000000000000791b */ /* 0x01ffea0003800000 */
.L_x_37690:
[----:B------:R-:W-:Y:S05]  /*30a0*/  BSYNC B1 ;  /* 0x0000000000017941 */ /* 0x000fea0003800000 */
.L_x_37689:
[----:B------:R-:W-:Y:S01]  /*30b0*/  IMAD.MOV.U32 R37, RZ, RZ, R38 ;  /* 0x000000ffff257224 */ /* 0x000fe200078e0026 */
[----:B------:R-:W-:Y:S06]  /*30c0*/  BRA `(.L_x_37691) ;  /* 0xffffffec00987947 */ /* 0x000fec000383ffff */
.L_x_37652:
[----:B------:R-:W-:Y:S01]  /*30d0*/  BSSY B1, `(.L_x_37692) ;  /* 0x0000007000017945 */ /* 0x000fe20003800000 */
[----:B------:R-:W-:Y:S01]  /*30e0*/  IMAD.MOV.U32 R39, RZ, RZ, R40 ;  /* 0x000000ffff277224 */ /* 0x000fe200078e0028 */
[----:B------:R-:W-:Y:S01]  /*30f0*/  MOV R37, 0xffffffff ;  /* 0xffffffff00257802 */ /* 0x000fe20000000f00 */
[----:B------:R-:W-:-:S07]  /*3100*/  IMAD.MOV.U32 R68, RZ, RZ, 0x1f ;  /* 0x0000001fff447424 */ /* 0x000fce00078e00ff */
[----:B01234-:R-:W-:Y:S05]  /*3110*/  WARPSYNC.COLLECTIVE R37, `(.L_x_37693) ;  /* 0x0000000025087348 */ /* 0x01ffea0003c00000 */
[----:B------:R0:W0:Y:S02]  /*3120*/  SHFL.IDX P6, R38, R36, R39, R68 ;  /* 0x0000002724267389 */ /* 0x00002400000c0044 */
[----:B01234-:R-:W-:Y:S05]  /*3130*/  ENDCOLLECTIVE ;  /* 0x000000000000791b */ /* 0x01ffea0003800000 */
.L_x_37693:
[----:B------:R-:W-:Y:S05]  /*3140*/  BSYNC B1 ;  /* 0x0000000000017941 */ /* 0x000fea0003800000 */
.L_x_37692:
[----:B------:R-:W-:Y:S05]  /*3150*/  BRA `(.L_x_37694) ;  /* 0xffffffec008c7947 */ /* 0x000fea000383ffff */
.L_x_37654:
[----:B------:R-:W-:Y:S01]  /*3160*/  BSSY B1, `(.L_x_37695) ;  /* 0x0000007000017945 */ /* 0x000fe20003800000 */
[----:B------:R-:W-:Y:S02]  /*3170*/  IMAD.MOV.U32 R39, RZ, RZ, R33 ;  /* 0x000000ffff277224 */ /* 0x000fe400078e0021 */
[----:B------:R-:W-:Y:S02]  /*3180*/  IMAD.MOV.U32 R68, RZ, RZ, 0x1f ;  /* 0x0000001fff447424 */ /* 0x000fe400078e00ff */
[----:B------:R-:W-:-:S07]  /*3190*/  IMAD.MOV.U32 R37, RZ, RZ, -0x1 ;  /* 0xffffffffff257424 */ /* 0x000fce00078e00ff */
[----:B01234-:R-:W-:Y:S05]  /*31a0*/  WARPSYNC.COLLECTIVE R37, `(.L_x_37696) ;  /* 0x0000000025087348 */ /* 0x01ffea0003c00000 */
[----:B------:R0:W0:Y:S02]  /*31b0*/  SHFL.IDX P6, R38, R36, R39, R68 ;  /* 0x0000002724267389 */ /* 0x00002400000c0044 */
[----:B01234-:R-:W-:Y:S05]  /*31c0*/  ENDCOLLECTIVE ;  /* 0x000000000000791b */ /* 0x01ffea0003800000 */
.L_x_37696:
[----:B------:R-:W-:Y:S05]  /*31d0*/  BSYNC B1 ;  /* 0x0000000000017941 */ /* 0x000fea0003800000 */
.L_x_37695:
[----:B------:R-:W-:Y:S01]  /*31e0*/  MOV R37, R38 ;  /* 0x0000002600257202 */ /* 0x000fe20000000f00 */
[----:B------:R-:W-:Y:S06]  /*31f0*/  BRA `(.L_x_37697) ;  /* 0xffffffec007c7947 */ /* 0x000fec000383ffff */
.L_x_37656:
[----:B------:R-:W-:Y:S01]  /*3200*/  BSSY B1, `(.L_x_37698) ;  /* 0x0000007000017945 */ /* 0x000fe20003800000 */
[----:B------:R-:W-:Y:S02]  /*3210*/  IMAD.MOV.U32 R39, RZ, RZ, R32 ;  /* 0x000000ffff277224 */ /* 0x000fe400078e0020 */
[----:B------:R-:W-:Y:S02]  /*3220*/  IMAD.MOV.U32 R68, RZ, RZ, 0x1f ;  /* 0x0000001fff447424 */ /* 0x000fe400078e00ff */
[----:B------:R-:W-:-:S07]  /*3230*/  IMAD.MOV.U32 R37, RZ, RZ, -0x1 ;  /* 0xffffffffff257424 */ /* 0x000fce00078e00ff */
[----:B01234-:R-:W-:Y:S05]  /*3240*/  WARPSYNC.COLLECTIVE R37, `(.L_x_37699) ;  /* 0x0000000025087348 */ /* 0x01ffea0003c00000 */
[----:B------:R0:W0:Y:S02]  /*3250*/  SHFL.IDX P6, R38, R36, R39, R68 ;  /* 0x0000002724267389 */ /* 0x00002400000c0044 */
[----:B01234-:R-:W-:Y:S05]  /*3260*/  ENDCOLLECTIVE ;  /* 0x000000000000791b */ /* 0x01ffea0003800000 */
.L_x_37699:
[----:B------:R-:W-:Y:S05]  /*3270*/  BSYNC B1 ;  /* 0x0000000000017941 */ /* 0x000fea0003800000 */
.L_x_37698:
[----:B------:R-:W-:Y:S05]  /*3280*/  BRA `(.L_x_37700) ;  /* 0xffffffec00707947 */ /* 0x000fea000383ffff */
.L_x_37658:
[----:B------:R-:W-:Y:S01]  /*3290*/  BSSY B1, `(.L_x_37701) ;  /* 0x0000007000017945 */ /* 0x000fe20003800000 */
[----:B------:R-:W-:Y:S01]  /*32a0*/  MOV R39, R31 ;  /* 0x0000001f00277202 */ /* 0x000fe20000000f00 */
[----:B------:R-:W-:Y:S02]  /*32b0*/  IMAD.MOV.U32 R68, RZ, RZ, 0x1f ;  /* 0x0000001fff447424 */ /* 0x000fe400078e00ff */
[----:B------:R-:W-:-:S07]  /*32c0*/  IMAD.MOV.U32 R37, RZ, RZ, -0x1 ;  /* 0xffffffffff257424 */ /* 0x000fce00078e00ff */
[----:B01234-:R-:W-:Y:S05]  /*32d0*/  WARPSYNC.COLLECTIVE R37, `(.L_x_37702) ;  /* 0x0000000025087348 */ /* 0x01ffea0003c00000 */
[----:B------:R0:W0:Y:S02]  /*32e0*/  SHFL.IDX P6, R38, R36, R39, R68 ;  /* 0x0000002724267389 */ /* 0x00002400000c0044 */
[----:B01234-:R-:W-:Y:S05]  /*32f0*/  ENDCOLLECTIVE ;  /* 0x000000000000791b */ /* 0x01ffea0003800000 */
.L_x_37702:
[----:B------:R-:W-:Y:S05]  /*3300*/  BSYNC B1 ;  /* 0x0000000000017941 */ /* 0x000fea0003800000 */
.L_x_37701:
[----:B------:R-:W-:Y:S01]  /*3310*/  IMAD.MOV.U32 R37, RZ, RZ, R38 ;  /* 0x000000ffff257224 */ /* 0x000fe200078e0026 */
[----:B------:R-:W-:Y:S06]  /*3320*/  BRA `(.L_x_37703) ;  /* 0xffffffec00607947 */ /* 0x000fec000383ffff */
.L_x_37660:
[----:B------:R-:W-:Y:S01]  /*3330*/  BSSY B1, `(.L_x_37704) ;  /* 0x0000007000017945 */ /* 0x000fe20003800000 */
[----:B------:R-:W-:Y:S01]  /*3340*/  MOV R39, R30 ;  /* 0x0000001e00277202 */ /* 0x000fe20000000f00 */
[----:B------:R-:W-:Y:S02]  /*3350*/  IMAD.MOV.U32 R68, RZ, RZ, 0x1f ;  /* 0x0000001fff447424 */ /* 0x000fe400078e00ff */
[----:B------:R-:W-:-:S07]  /*3360*/  IMAD.MOV.U32 R37, RZ, RZ, -0x1 ;  /* 0xffffffffff257424 */ /* 0x000fce00078e00ff */
[----:B01234-:R-:W-:Y:S05]  /*3370*/  WARPSYNC.COLLECTIVE R37, `(.L_x_37705) ;  /* 0x0000000025087348 */ /* 0x01ffea0003c00000 */
[----:B------:R0:W0:Y:S02]  /*3380*/  SHFL.IDX P6, R38, R36, R39, R68 ;  /* 0x0000002724267389 */ /* 0x00002400000c0044 */
[----:B01234-:R-:W-:Y:S05]  /*3390*/  ENDCOLLECTIVE ;  /* 0x000000000000791b */ /* 0x01ffea0003800000 */
.L_x_37705:
[----:B------:R-:W-:Y:S05]  /*33a0*/  BSYNC B1 ;  /* 0x0000000000017941 */ /* 0x000fea0003800000 */
.L_x_37704:
[----:B------:R-:W-:Y:S05]  /*33b0*/  BRA `(.L_x_37706) ;  /* 0xffffffec00547947 */ /* 0x000fea000383ffff */
.L_x_37662:
[----:B------:R-:W-:Y:S01]  /*33c0*/  HFMA2 R68, -RZ, RZ, 0, 1.847743988037109375e-06 ;  /* 0x0000001fff447431 */ /* 0x000fe200000001ff */
[----:B------:R-:W-:Y:S01]  /*33d0*/  BSSY B1, `(.L_x_37707) ;  /* 0x0000006000017945 */ /* 0x000fe20003800000 */
[----:B------:R-:W-:Y:S02]  /*33e0*/  IMAD.MOV.U32 R39, RZ, RZ, R29 ;  /* 0x000000ffff277224 */ /* 0x000fe400078e001d */
[----:B------:R-:W-:-:S07]  /*33f0*/  IMAD.MOV.U32 R37, RZ, RZ, -0x1 ;  /* 0xffffffffff257424 */ /* 0x000fce00078e00ff */
[----:B01234-:R-:W-:Y:S05]  /*3400*/  WARPSYNC.COLLECTIVE R37, `(.L_x_37708) ;  /* 0x0000000025087348 */ /* 0x01ffea0003c00000 */
[----:B------:R0:W0:Y:S02]  /*3410*/  SHFL.IDX P6, R38, R36, R39, R68 ;  /* 0x0000002724267389 */ /* 0x00002400000c0044 */
[----:B01234-:R-:W-:Y:S05]  /*3420*/  ENDCOLLECTIVE ;  /* 0x000000000000791b */ /* 0x01ffea0003800000 */
.L_x_37708:
[----:B------:R-:W-:Y:S05]  /*3430*/  BSYNC B1 ;  /* 0x0000000000017941 */ /* 0x000fea0003800000 */
.L_x_37707:
[----:B------:R-:W-:Y:S01]  /*3440*/  IMAD.MOV.U32 R37, RZ, RZ, R38 ;  /* 0x000000ffff257224 */ /* 0x000fe200078e0026 */
[----:B------:R-:W-:Y:S06]  /*3450*/  BRA `(.L_x_37709) ;  /* 0xffffffec00447947 */ /* 0x000fec000383ffff */
.L_x_37664:
[----:B------:R-:W-:Y:S01]  /*3460*/  BSSY B1, `(.L_x_37710) ;  /* 0x0000007000017945 */ /* 0x000fe20003800000 */
[----:B------:R-:W-:Y:S01]  /*3470*/  IMAD.MOV.U32 R39, RZ, RZ, R28 ;  /* 0x000000ffff277224 */ /* 0x000fe200078e001c */
[----:B------:R-:W-:Y:S01]  /*3480*/  MOV R68, 0x1f ;  /* 0x0000001f00447802 */ /* 0x000fe20000000f00 */
[----:B------:R-:W-:-:S07]  /*3490*/  IMAD.MOV.U32 R37, RZ, RZ, -0x1 ;  /* 0xffffffffff257424 */ /* 0x000fce00078e00ff */
[----:B01234-:R-:W-:Y:S05]  /*34a0*/  WARPSYNC.COLLECTIVE R37, `(.L_x_37711) ;  /* 0x0000000025087348 */ /* 0x01ffea0003c00000 */
[----:B------:R0:W0:Y:S02]  /*34b0*/  SHFL.IDX P6, R38, R36, R39, R68 ;  /* 0x0000002724267389 */ /* 0x00002400000c0044 */
[----:B01234-:R-:W-:Y:S05]  /*34c0*/  ENDCOLLECTIVE ;  /* 0x000000000000791b */ /* 0x01ffea0003800000 */
.L_x_37711:
[----:B------:R-:W-:Y:S05]  /*34d0*/  BSYNC B1 ;  /* 0x0000000000017941 */ /* 0x000fea0003800000 */
.L_x_37710:
[----:B------:R-:W-:Y:S05]  /*34e0*/  BRA `(.L_x_37712) ;  /* 0xffffffec00387947 */ /* 0x000fea000383ffff */
.L_x_37666:
[----:B------:R-:W-:Y:S01]  /*34f0*/  BSSY B1, `(.L_x_37713) ;  /* 0x0000007000017945 */ /* 0x000fe20003800000 */
[----:B------:R-:W-:Y:S01]  /*3500*/  IMAD.MOV.U32 R39, RZ, RZ, R27 ;  /* 0x000000ffff277224 */ /* 0x000fe200078e001b */
[----:B------:R-:W-:Y:S01]  /*3510*/  MOV R37, 0xffffffff ;  /* 0xffffffff00257802 */ /* 0x000fe20000000f00 */
[----:B------:R-:W-:-:S07]  /*3520*/  IMAD.MOV.U32 R68, RZ, RZ, 0x1f ;  /* 0x0000001fff447424 */ /* 0x000fce00078e00ff */
[----:B01234-:R-:W-:Y:S05]  /*3530*/  WARPSYNC.COLLECTIVE R37, `(.L_x_37714) ;  /* 0x0000000025087348 */ /* 0x01ffea0003c00000 */
[----:B------:R0:W0:Y:S02]  /*3540*/  SHFL.IDX P6, R38, R36, R39, R68 ;  /* 0x0000002724267389 */ /* 0x00002400000c0044 */
[----:B01234-:R-:W-:Y:S05]  /*3550*/  ENDCOLLECTIVE ;  /* 0x000000000000791b */ /* 0x01ffea0003800000 */
.L_x_37714:
[----:B------:R-:W-:Y:S05]  /*3560*/  BSYNC B1 ;  /* 0x0000000000017941 */ /* 0x000fea0003800000 */
.L_x_37713:
[----:B------:R-:W-:Y:S01]  /*3570*/  IMAD.MOV.U32 R37, RZ, RZ, R38 ;  /* 0x000000ffff257224 */ /* 0x000fe200078e0026 */
[----:B------:R-:W-:Y:S06]  /*3580*/  BRA `(.L_x_37715) ;  /* 0xffffffec00287947 */ /* 0x000fec000383ffff */
.L_x_37668:
[----:B------:R-:W-:Y:S01]  /*3590*/  BSSY B1, `(.L_x_37716) ;  /* 0x0000007000017945 */ /* 0x000fe20003800000 */
[----:B------:R-:W-:Y:S01]  /*35a0*/  IMAD.MOV.U32 R39, RZ, RZ, R26 ;  /* 0x000000ffff277224 */ /* 0x000fe200078e001a */
[----:B------:R-:W-:Y:S01]  /*35b0*/  MOV R37, 0xffffffff ;  /* 0xffffffff00257802 */ /* 0x000fe20000000f00 */
[----:B------:R-:W-:-:S07]  /*35c0*/  IMAD.MOV.U32 R68, RZ, RZ, 0x1f ;  /* 0x0000001fff447424 */ /* 0x000fce00078e00ff */
[----:B01234-:R-:W-:Y:S05]  /*35d0*/  WARPSYNC.COLLECTIVE R37, `(.L_x_37717) ;  /* 0x0000000025087348 */ /* 0x01ffea0003c00000 */
[----:B------:R0:W0:Y:S02]  /*35e0*/  SHFL.IDX P6, R38, R36, R39, R68 ;  /* 0x0000002724267389 */ /* 0x00002400000c0044 */
[----:B01234-:R-:W-:Y:S05]  /*35f0*/  ENDCOLLECTIVE ;  /* 0x000000000000791b */ /* 0x01ffea0003800000 */
.L_x_37717:
[----:B------:R-:W-:Y:S05]  /*3600*/  BSYNC B1 ;  /* 0x0000000000017941 */ /* 0x000fea0003800000 */
.L_x_37716:
[----:B------:R-:W-:Y:S05]  /*3610*/  BRA `(.L_x_37718) ;  /* 0xffffffec001c7947 */ /* 0x000fea000383ffff */
.L_x_37670:
[----:B------:R-:W-:Y:S01]  /*3620*/  BSSY B1, `(.L_x_37719) ;  /* 0x0000007000017945 */ /* 0x000fe20003800000 */
[----:B------:R-:W-:Y:S02]  /*3630*/  IMAD.MOV.U32 R39, RZ, RZ, R8 ;  /* 0x000000ffff277224 */ /* 0x000fe400078e0008 */
[----:B------:R-:W-:Y:S02]  /*3640*/  IMAD.MOV.U32 R68, RZ, RZ, 0x1f ;  /* 0x0000001fff447424 */ /* 0x000fe400078e00ff */
[----:B------:R-:W-:-:S07]  /*3650*/  IMAD.MOV.U32 R37, RZ, RZ, -0x1 ;  /* 0xffffffffff257424 */ /* 0x000fce00078e00ff */
[----:B01234-:R-:W-:Y:S05]  /*3660*/  WARPSYNC.COLLECTIVE R37, `(.L_x_37720) ;  /* 0x0000000025087348 */ /* 0x01ffea0003c00000 */
[----:B------:R0:W0:Y:S02]  /*3670*/  SHFL.IDX P6, R38, R36, R39, R68 ;  /* 0x0000002724267389 */ /* 0x00002400000c0044 */
[----:B01234-:R-:W-:Y:S05]  /*3680*/  ENDCOLLECTIVE ;  /* 0x000000000000791b */ /* 0x01ffea0003800000 */
.L_x_37720:
[----:B------:R-:W-:Y:S05]  /*3690*/  BSYNC B1 ;  /* 0x0000000000017941 */ /* 0x000fea0003800000 */
.L_x_37719:
[----:B------:R-:W-:Y:S01]  /*36a0*/  MOV R36, R38 ;  /* 0x0000002600247202 */ /* 0x000fe20000000f00 */
[----:B------:R-:W-:Y:S06]  /*36b0*/  BRA `(.L_x_37721) ;  /* 0xffffffec000c7947 */ /* 0x000fec000383ffff */
        .weak           $__internal_728_$__cuda_sm20_div_s16
        .type           $__internal_728_$__cuda_sm20_div_s16,@function
        .size           $__internal_728_$__cuda_sm20_div_s16,($__internal_729_$__cuda_sm20_div_u16 - $__internal_728_$__cuda_sm20_div_s16)
$__internal_728_$__cuda_sm20_div_s16:
        /* <DEDUP_REMOVED lines=25> */
[----:B------:R-:W-:Y:S05]  /*3850*/  RET.REL.NODEC R2 `(_Z9cuda_gemmIiLi128ELi1ELi1ELi16ELi32ELi32ELi64ELi0ELi0EEviiiPT_S1_S1_iii) ;  /* 0xffffffc402e87950 */ /* 0x000fea0003c3ffff */
        .weak           $__internal_729_$__cuda_sm20_div_u16
        .type           $__internal_729_$__cuda_sm20_div_u16,@function
        .size           $__internal_729_$__cuda_sm20_div_u16,(.L_x_39232 - $__internal_729_$__cuda_sm20_div_u16)
$__internal_729_$__cuda_sm20_div_u16:
        /* <DEDUP_REMOVED lines=18> */
[----:B------:R-:W-:Y:S06]  /*3980*/  RET.REL.NODEC R2 `(_Z9cuda_gemmIiLi128ELi1ELi1ELi16ELi32ELi32ELi64ELi0ELi0EEviiiPT_S1_S1_iii) ;  /* 0xffffffc4029c7950 */ /* 0x000fec0003c3ffff */
.L_x_37722:
        /* <DEDUP_REMOVED lines=15> */
.L_x_39232:


//--------------------- .text._Z9cuda_gemmIiLi128ELi1ELi1ELi16ELi16ELi16ELi64ELi1ELi1EEviiiPT_S1_S1_iii --------------------------
	.section	.text._Z9cuda_gemmIiLi128ELi1ELi1ELi16ELi16ELi16ELi64ELi1ELi1EEviiiPT_S1_S1_iii,"ax",@progbits
	.align	128
        .global         _Z9cuda_gemmIiLi128ELi1ELi1ELi16ELi16ELi16ELi64ELi1ELi1EEviiiPT_S1_S1_iii
        .type           _Z9cuda_gemmIiLi128ELi1ELi1ELi16ELi16ELi16ELi64ELi1ELi1EEviiiPT_S1_S1_iii,@function
        .size           _Z9cuda_gemmIiLi128ELi1ELi1ELi16ELi16ELi16ELi64ELi1ELi1EEviiiPT_S1_S1_iii,(.L_x_39233 - _Z9cuda_gemmIiLi128ELi1ELi1ELi16ELi16ELi16ELi64ELi1ELi1EEviiiPT_S1_S1_iii)
        .other          _Z9cuda_gemmIiLi128ELi1ELi1ELi16ELi16ELi16ELi64ELi1ELi1EEviiiPT_S1_S1_iii,@"STO_CUDA_ENTRY STV_DEFAULT"
_Z9cuda_gemmIiLi128ELi1ELi1ELi16ELi16ELi16ELi64ELi1ELi1EEviiiPT_S1_S1_iii:
.text._Z9cuda_gemmIiLi128ELi1ELi1ELi16ELi16ELi16ELi64ELi1ELi1EEviiiPT_S1_S1_iii:
[----:B------:R-:W-:Y:S01]  /*0000*/  LDC R1, c[0x0][0x37c] ;  /* 0x0000df00ff017b82 */ /* 0x000fe20000000800 */
[----:B------:R-:W0:Y:S07]  /*0010*/  S2R R0, SR_TID.X ;  /* 0x0000000000007919 */ /* 0x000e2e0000002100 */
[----:B------:R-:W1:Y:S01]  /*0020*/  LDC R7, c[0x0][0x360] ;  /* 0x0000d800ff077b82 */ /* 0x000e620000000800 */
[----:B------:R-:W-:Y:S02]  /*0030*/  MOV R9, 0x80 ;  /* 0x0000008000097802 */ /* 0x000fe40000000f00 */
[----:B-1----:R-:W-:Y:S01]  /*0040*/  LOP3.LUT R3, R7, 0xff, RZ, 0xc0, !PT ;  /* 0x000000ff07037812 */ /* 0x002fe200078ec0ff */
[----:B0-----:R-:W-:-:S05]  /*0050*/  IMAD.IADD R2, R0, 0x1, R7 ;  /* 0x0000000100027824 */ /* 0x001fca00078e0207 */
[----:B------:R-:W-:-:S07]  /*0060*/  LOP3.LUT R4, R2, 0xff, RZ, 0xc, !PT ;  /* 0x000000ff02047812 */ /* 0x000fce00078e0cff */
[----:B------:R-:W-:Y:S05]  /*0070*/  CALL.REL.NOINC `($__internal_730_$__cuda_sm20_div_u16) ;  /* 0x00000010007c7944 */ /* 0x000fea0003c00000 */
        /* <DEDUP_REMOVED lines=15> */
.L_x_37725:
        /* <DEDUP_REMOVED lines=13> */
.L_x_37724:
[----:B-1----:R-:W-:Y:S05]  /*0240*/  BSYNC.RECONVERGENT B0 ;  /* 0x0000000000007941 */ /* 0x002fea0003800200 */
.L_x_37723:
        /* <DEDUP_REMOVED lines=9> */
.L_x_37728:
        /* <DEDUP_REMOVED lines=39> */
.L_x_37727:
[----:B------:R-:W-:Y:S05]  /*0550*/  BSYNC.RECONVERGENT B0 ;  /* 0x0000000000007941 */ /* 0x000fea0003800200 */
.L_x_37726:
        /* <DEDUP_REMOVED lines=15> */
.L_x_37731:
[----:B------:R0:W2:Y:S01]  /*0650*/  LDG.E.128 R8, desc[UR6][R2.64] ;  /* 0x0000000602087981 */ /* 0x0000a2000c1e1d00 */
[----:B------:R-:W-:-:S05]  /*0660*/  IMAD R4, R7, 0x4, R4 ;  /* 0x0000000407047824 */ /* 0x000fca00078e0204 */
[----:B------:R-:W-:Y:S01]  /*0670*/  ISETP.GE.U32.AND P0, PT, R4, 0x10, PT ;  /* 0x000000100400780c */ /* 0x000fe20003f06070 */
[C---:B0-----:R-:W-:Y:S01]  /*0680*/  IMAD.WIDE.U32 R2, R7.reuse, 0x10, R2 ;  /* 0x0000001007027825 */ /* 0x041fe200078e0002 */
[----:B--2---:R0:W-:Y:S03]  /*0690*/  STS.128 [R6], R8 ;  /* 0x0000000806007388 */ /* 0x0041e60000000c00 */
[----:B0-----:R-:W-:-:S08]  /*06a0*/  IMAD R6, R7, 0x10, R6 ;  /* 0x0000001007067824 */ /* 0x001fd000078e0206 */
[----:B------:R-:W-:Y:S05]  /*06b0*/  @!P0 BRA `(.L_x_37731) ;  /* 0xfffffffc00e48947 */ /* 0x000fea000383ffff */
.L_x_37730:
[----:B------:R-:W-:Y:S05]  /*06c0*/  BSYNC.RECONVERGENT B0 ;  /* 0x0000000000007941 */ /* 0x000fea0003800200 */
.L_x_37729:
        /* <DEDUP_REMOVED lines=11> */
.L_x_37750:
[----:B------:R-:W-:-:S03]  /*0780*/  UMOV UR4, 0xffffffff ;  /* 0xffffffff00047882 */ /* 0x000fc60000000000 */
[----:B------:R-:W-:Y:S05]  /*0790*/  BRA.DIV UR4, `(.L_x_37734) ;  /* 0x0000000204987947 */ /* 0x000fea000b800000 */
.L_x_37753:
[----:B------:R-:W-:-:S03]  /*07a0*/  UMOV UR4, 0xffffffff ;  /* 0xffffffff00047882 */ /* 0x000fc60000000000 */
[----:B------:R-:W-:Y:S05]  /*07b0*/  BRA.DIV UR4, `(.L_x_37735) ;  /* 0x0000000204b47947 */ /* 0x000fea000b800000 */
.L_x_37756:
[----:B------:R-:W-:-:S03]  /*07c0*/  UMOV UR4, 0xffffffff ;  /* 0xffffffff00047882 */ /* 0x000fc60000000000 */
[----:B------:R-:W-:Y:S05]  /*07d0*/  BRA.DIV UR4, `(.L_x_37736) ;  /* 0x0000000204d07947 */ /* 0x000fea000b800000 */
.L_x_37759:
[----:B------:R-:W-:-:S03]  /*07e0*/  UMOV UR4, 0xffffffff ;  /* 0xffffffff00047882 */ /* 0x000fc60000000000 */
[----:B------:R-:W-:Y:S05]  /*07f0*/  BRA.DIV UR4, `(.L_x_37737) ;  /* 0x0000000204ec7947 */ /* 0x000fea000b800000 */
.L_x_37762:
[----:B------:R-:W-:-:S03]  /*0800*/  UMOV UR4, 0xffffffff ;  /* 0xffffffff00047882 */ /* 0x000fc60000000000 */
[----:B------:R-:W-:Y:S05]  /*0810*/  BRA.DIV UR4, `(.L_x_37738) ;  /* 0x0000000604087947 */ /* 0x000fea000b800000 */
.L_x_37765:
[----:B------:R-:W-:-:S03]  /*0820*/  UMOV UR4, 0xffffffff ;  /* 0xffffffff00047882 */ /* 0x000fc60000000000 */
[----:B------:R-:W-:Y:S05]  /*0830*/  BRA.DIV UR4, `(.L_x_37739) ;  /* 0x0000000604247947 */ /* 0x000fea000b800000 */
.L_x_37768:
[----:B------:R-:W-:-:S03]  /*0840*/  UMOV UR4, 0xffffffff ;  /* 0xffffffff00047882 */ /* 0x000fc60000000000 */
[----:B------:R-:W-:Y:S05]  /*0850*/  BRA.DIV UR4, `(.L_x_37740) ;  /* 0x0000000604407947 */ /* 0x000fea000b800000 */
.L_x_37771:
[----:B------:R-:W-:-:S03]  /*0860*/  UMOV UR4, 0xffffffff ;  /* 0xffffffff00047882 */ /* 0x000fc60000000000 */
[----:B------:R-:W-:Y:S05]  /*0870*/  BRA.DIV UR4, `(.L_x_37741) ;  /* 0x00000006045c7947 */ /* 0x000fea000b800000 */
.L_x_37774:
[----:B------:R-:W-:-:S03]  /*0880*/  UMOV UR4, 0xffffffff ;  /* 0xffffffff00047882 */ /* 0x000fc60000000000 */
[----:B------:R-:W-:Y:S05]  /*0890*/  BRA.DIV UR4, `(.L_x_37742) ;  /* 0x0000000604787947 */ /* 0x000fea000b800000 */
.L_x_37777:
[----:B------:R-:W-:-:S03]  /*08a0*/  UMOV UR4, 0xffffffff ;  /* 0xffffffff00047882 */ /* 0x000fc60000000000 */
[----:B------:R-:W-:Y:S05]  /*08b0*/  BRA.DIV UR4, `(.L_x_37743) ;  /* 0x0000000604947947 */ /* 0x000fea000b800000 */
.L_x_37780:
[----:B------:R-:W-:-:S03]  /*08c0*/  UMOV UR4, 0xffffffff ;  /* 0xffffffff00047882 */ /* 0x000fc60000000000 */
[----:B------:R-:W-:Y:S05]  /*08d0*/  BRA.DIV UR4, `(.L_x_37744) ;  /* 0x0000000604b07947 */ /* 0x000fea000b800000 */
.L_x_37783:
[----:B------:R-:W-:-:S03]  /*08e0*/  UMOV UR4, 0xffffffff ;  /* 0xffffffff00047882 */ /* 0x000fc60000000000 */
[----:B------:R-:W-:Y:S05]  /*08f0*/  BRA.DIV UR4, `(.L_x_37745) ;  /* 0x0000000604cc7947 */ /* 0x000fea000b800000 */
.L_x_37786:
[----:B------:R-:W-:-:S03]  /*0900*/  UMOV UR4, 0xffffffff ;  /* 0xffffffff00047882 */ /* 0x000fc60000000000 */
[----:B------:R-:W-:Y:S05]  /*0910*/  BRA.DIV UR4, `(.L_x_37746) ;  /* 0x0000000604e87947 */ /* 0x000fea000b800000 */
.L_x_37789:
[----:B------:R-:W-:-:S03]  /*0920*/  UMOV UR4, 0xffffffff ;  /* 0xffffffff00047882 */ /* 0x000fc60000000000 */
[----:B------:R-:W-:Y:S05]  /*0930*/  BRA.DIV UR4, `(.L_x_37747) ;  /* 0x0000000a04047947 */ /* 0x000fea000b800000 */
.L_x_37792:
[----:B------:R-:W-:-:S03]  /*0940*/  UMOV UR4, 0xffffffff ;  /* 0xffffffff00047882 */ /* 0x000fc60000000000 */
[----:B------:R-:W-:Y:S05]  /*0950*/  BRA.DIV UR4, `(.L_x_37748) ;  /* 0x0000000a04207947 */ /* 0x000fea000b800000 */
.L_x_37732:
[----:B------:R-:W-:Y:S05]  /*0960*/  WARPSYNC.ALL ;  /* 0x0000000000007948 */ /* 0x000fea0003800000 */
[----:B------:R-:W-:Y:S06]  /*0970*/  BAR.SYNC.DEFER_BLOCKING 0x0 ;  /* 0x0000000000007b1d */ /* 0x000fec0000010000 */
[----:B------:R-:W-:Y:S05]  /*0980*/  EXIT ;  /* 0x000000000000794d */ /* 0x000fea0003800000 */
.L_x_37733:
[----:B------:R-:W-:Y:S01]  /*0990*/  MOV R0, 0xffffffff ;  /* 0xffffffff00007802 */ /* 0x000fe20000000f00 */
[----:B------:R-:W-:Y:S02]  /*09a0*/  IMAD.MOV.U32 R2, RZ, RZ, RZ ;  /* 0x000000ffff027224 */ /* 0x000fe400078e00ff */
[----:B-1----:R-:W-:-:S07]  /*09b0*/  IMAD.MOV.U32 R5, RZ, RZ, 0x101f ;  /* 0x0000101fff057424 */ /* 0x002fce00078e00ff */
[----:B0-2---:R-:W-:Y:S05]  /*09c0*/  WARPSYNC.COLLECTIVE R0, `(.L_x_37749) ;  /* 0x0000000000087348 */ /* 0x005fea0003c00000 */
[----:B0-----:R0:W1:Y:S02]  /*09d0*/  SHFL.IDX P0, R0, R3, R2, R5 ;  /* 0x0000000203007389 */ /* 0x0010640000000005 */
[----:B012---:R-:W-:Y:S05]  /*09e0*/  ENDCOLLECTIVE ;  /* 0x000000000000791b */ /* 0x007fea0003800000 */
.L_x_37749:
[----:B------:R-:W-:Y:S05]  /*09f0*/  BRA `(.L_x_37750) ;  /* 0xfffffffc00607947 */ /* 0x000fea000383ffff */
.L_x_37734:
[----:B------:R-:W-:Y:S01]  /*0a00*/  BSSY B0, `(.L_x_37751) ;  /* 0x0000007000007945 */ /* 0x000fe20003800000 */
[----:B------:R-:W-:Y:S01]  /*0a10*/  IMAD.MOV.U32 R2, RZ, RZ, 0x1 ;  /* 0x00000001ff027424 */ /* 0x000fe200078e00ff */
[----:B------:R-:W-:Y:S01]  /*0a20*/  MOV R0, 0xffffffff ;  /* 0xffffffff00007802 */ /* 0x000fe20000000f00 */
[----:B-1----:R-:W-:-:S07]  /*0a30*/  IMAD.MOV.U32 R5, RZ, RZ, 0x101f ;  /* 0x0000101fff057424 */ /* 0x002fce00078e00ff */
[----:B0-2---:R-:W-:Y:S05]  /*0a40*/  WARPSYNC.COLLECTIVE R0, `(.L_x_37752) ;  /* 0x0000000000087348 */ /* 0x005fea0003c00000 */
[----:B0-----:R0:W1:Y:S02]  /*0a50*/  SHFL.IDX P0, R0, R3, R2, R5 ;  /* 0x0000000203007389 */ /* 0x0010640000000005 */
[----:B012---:R-:W-:Y:S05]  /*0a60*/  ENDCOLLECTIVE ;  /* 0x000000000000791b */ /* 0x007fea0003800000 */
.L_x_37752:
[----:B------:R-:W-:Y:S05]  /*0a70*/  BSYNC B0 ;  /* 0x0000000000007941 */ /* 0x000fea0003800000 */
.L_x_37751:
[----:B------:R-:W-:Y:S05]  /*0a80*/  BRA `(.L_x_37753) ;  /* 0xfffffffc00447947 */ /* 0x000fea000383ffff */
.L_x_37735:
[----:B------:R-:W-:Y:S01]  /*0a90*/  BSSY B0, `(.L_x_37754) ;  /* 0x0000007000007945 */ /* 0x000fe20003800000 */
[----:B------:R-:W-:Y:S01]  /*0aa0*/  IMAD.MOV.U32 R2, RZ, RZ, 0x2 ;  /* 0x00000002ff027424 */ /* 0x000fe200078e00ff */
[----:B------:R-:W-:Y:S01]  /*0ab0*/  MOV R0, 0xffffffff ;  /* 0xffffffff00007802 */ /* 0x000fe20000000f00 */
[----:B-1----:R-:W-:-:S07]  /*0ac0*/  IMAD.MOV.U32 R5, RZ, RZ, 0x101f ;  /* 0x0000101fff057424 */ /* 0x002fce00078e00ff */
[----:B0-2---:R-:W-:Y:S05]  /*0ad0*/  WARPSYNC.COLLECTIVE R0, `(.L_x_37755) ;  /* 0x0000000000087348 */ /* 0x005fea0003c00000 */
[----:B0-----:R0:W1:Y:S02]  /*0ae0*/  SHFL.IDX P0, R0, R3, R2, R5 ;  /* 0x0000000203007389 */ /* 0x0010640000000005 */
[----:B012---:R-:W-:Y:S05]  /*0af0*/  ENDCOLLECTIVE ;  /* 0x000000000000791b */ /* 0x007fea0003800000 */
.L_x_37755:
[----:B------:R-:W-:Y:S05]  /*0b00*/  BSYNC B0 ;  /* 0x0000000000007941 */ /* 0x000fea0003800000 */
.L_x_37754:
[----:B------:R-:W-:Y:S05]  /*0b10*/  BRA `(.L_x_37756) ;  /* 0xfffffffc00287947 */ /* 0x000fea000383ffff */
.L_x_37736:
[----:B------:R-:W-:Y:S01]  /*0b20*/  BSSY B0, `(.L_x_37757) ;  /* 0x0000007000007945 */ /* 0x000fe20003800000 */
[----:B------:R-:W-:Y:S01]  /*0b30*/  IMAD.MOV.U32 R2, RZ, RZ, 0x3 ;  /* 0x00000003ff027424 */ /* 0x000fe200078e00ff */
[----:B------:R-:W-:Y:S01]  /*0b40*/  MOV R0, 0xffffffff ;  /* 0xffffffff00007802 */ /* 0x000fe20000000f00 */
[----:B-1----:R-:W-:-:S07]  /*0b50*/  IMAD.MOV.U32 R5, RZ, RZ, 0x101f ;  /* 0x0000101fff057424 */ /* 0x002fce00078e00ff */
[----:B0-2---:R-:W-:Y:S05]  /*0b60*/  WARPSYNC.COLLECTIVE R0, `(.L_x_37758) ;  /* 0x0000000000087348 */ /* 0x005fea0003c00000 */
[----:B0-----:R0:W1:Y:S02]  /*0b70*/  SHFL.IDX P0, R0, R3, R2, R5 ;  /* 0x0000000203007389 */ /* 0x0010640000000005 */
[----:B012---:R-:W-:Y:S05]  /*0b80*/  ENDCOLLECTIVE ;  /* 0x000000000000791b */ /* 0x007fea0003800000 */
.L_x_37758:
[----:B------:R-:W-:Y:S05]  /*0b90*/  BSYNC B0 ;  /* 0x0000000000007941 */ /* 0x000fea0003800000 */
.L_x_37757:
[----:B------:R-:W-:Y:S05]  /*0ba0*/  BRA `(.L_x_37759) ;  /* 0xfffffffc000c7947 */ /* 0x000fea000383ffff */
.L_x_37737:
[----:B------:R-:W-:Y:S01]  /*0bb0*/  BSSY B0, `(.L_x_37760) ;  /* 0x0000007000007945 */ /* 0x000fe20003800000 */
[----:B------:R-:W-:Y:S01]  /*0bc0*/  IMAD.MOV.U32 R2, RZ, RZ, 0x4 ;  /* 0x00000004ff027424 */ /* 0x000fe200078e00ff */
[----:B------:R-:W-:Y:S01]  /*0bd0*/  MOV R0, 0xffffffff ;  /* 0xffffffff00007802 */ /* 0x000fe20000000f00 */
[----:B-1----:R-:W-:-:S07]  /*0be0*/  IMAD.MOV.U32 R5, RZ, RZ, 0x101f ;  /* 0x0000101fff057424 */ /* 0x002fce00078e00ff */
[----:B0-2---:R-:W-:Y:S05]  /*0bf0*/  WARPSYNC.COLLECTIVE R0, `(.L_x_37761) ;  /* 0x0000000000087348 */ /* 0x005fea0003c00000 */
[----:B0-----:R0:W1:Y:S02]  /*0c00*/  SHFL.IDX P0, R0, R3, R2, R5 ;  /* 0x0000000203007389 */ /* 0x0010640000000005 */
[----:B012---:R-:W-:Y:S05]  /*0c10*/  ENDCOLLECTIVE ;  /* 0x000000000000791b */ /* 0x007fea0003800000 */
.L_x_37761:
[----:B------:R-:W-:Y:S05]  /*0c20*/  BSYNC B0 ;  /* 0x0000000000007941 */ /* 0x000fea0003800000 */
.L_x_37760:
[----:B------:R-:W-:Y:S05]  /*0c30*/  BRA `(.L_x_37762) ;  /* 0xfffffff800f07947 */ /* 0x000fea000383ffff */
.L_x_37738:
[----:B------:R-:W-:Y:S01]  /*0c40*/  BSSY B0, `(.L_x_37763) ;  /* 0x0000007000007945 */ /* 0x000fe20003800000 */
[----:B------:R-:W-:Y:S01]  /*0c50*/  IMAD.MOV.U32 R2, RZ, RZ, 0x5 ;  /* 0x00000005ff027424 */ /* 0x000fe200078e00ff */
[----:B------:R-:W-:Y:S01]  /*0c60*/  MOV R0, 0xffffffff ;  /* 0xffffffff00007802 */ /* 0x000fe20000000f00 */
[----:B-1----:R-:W-:-:S07]  /*0c70*/  IMAD.MOV.U32 R5, RZ, RZ, 0x101f ;  /* 0x0000101fff057424 */ /* 0x002fce00078e00ff */
[----:B0-2---:R-:W-:Y:S05]  /*0c80*/  WARPSYNC.COLLECTIVE R0, `(.L_x_37764) ;  /* 0x0000000000087348 */ /* 0x005fea0003c00000 */
[----:B0-----:R0:W1:Y:S02]  /*0c90*/  SHFL.IDX P0, R0, R3, R2, R5 ;  /* 0x0000000203007389 */ /* 0x0010640000000005 */
[----:B012---:R-:W-:Y:S05]  /*0ca0*/  ENDCOLLECTIVE ;  /* 0x000000000000791b */ /* 0x007fea0003800000 */
.L_x_37764:
[----:B------:R-:W-:Y:S05]  /*0cb0*/  BSYNC B0 ;  /* 0x0000000000007941 */ /* 0x000fea0003800000 */
.L_x_37763:
[----:B------:R-:W-:Y:S05]  /*0cc0*/  BRA `(.L_x_37765) ;  /* 0xfffffff800d47947 */ /* 0x000fea000383ffff */
.L_x_37739:
[----:B------:R-:W-:Y:S01]  /*0cd0*/  BSSY B0, `(.L_x_37766) ;  /* 0x0000007000007945 */ /* 0x000fe20003800000 */
[----:B------:R-:W-:Y:S01]  /*0ce0*/  IMAD.MOV.U32 R2, RZ, RZ, 0x6 ;  /* 0x00000006ff027424 */ /* 0x000fe200078e00ff */
[----:B------:R-:W-:Y:S01]  /*0cf0*/  MOV R0, 0xffffffff ;  /* 0xffffffff00007802 */ /* 0x000fe20000000f00 */
[----:B-1----:R-:W-:-:S07]  /*0d00*/  IMAD.MOV.U32 R5, RZ, RZ, 0x101f ;  /* 0x0000101fff057424 */ /* 0x002fce00078e00ff */
[----:B0-2---:R-:W-:Y:S05]  /*0d10*/  WARPSYNC.COLLECTIVE R0, `(.L_x_37767) ;  /* 0x0000000000087348 */ /* 0x005fea0003c00000 */
[----:B0-----:R0:W1:Y:S02]  /*0d20*/  SHFL.IDX P0, R0, R3, R2, R5 ;  /* 0x0000000203007389 */ /* 0x0010640000000005 */
[----:B012---:R-:W-:Y:S05]  /*0d30*/  ENDCOLLECTIVE ;  /* 0x000000000000791b */ /* 0x007fea0003800000 */
.L_x_37767:
[----:B------:R-:W-:Y:S05]  /*0d40*/  BSYNC B0 ;  /* 0x0000000000007941 */ /* 0x000fea0003800000 */
.L_x_37766:
[----:B------:R-:W-:Y:S05]  /*0d50*/  BRA `(.L_x_37768) ;  /* 0xfffffff800b87947 */ /* 0x000fea000383ffff */
.L_x_37740:
[----:B------:R-:W-:Y:S01]  /*0d60*/  BSSY B0, `(.L_x_37769) ;  /* 0x0000007000007945 */ /* 0x000fe20003800000 */
[----:B------:R-:W-:Y:S01]  /*0d70*/  IMAD.MOV.U32 R2, RZ, RZ, 0x7 ;  /* 0x00000007ff027424 */ /* 0x000fe200078e00ff */
[----:B------:R-:W-:Y:S01]  /*0d80*/  MOV R0, 0xffffffff ;  /* 0xffffffff00007802 */ /* 0x000fe20000000f00 */
[----:B-1----:R-:W-:-:S07]  /*0d90*/  IMAD.MOV.U32 R5, RZ, RZ, 0x101f ;  /* 0x0000101fff057424 */ /* 0x002fce00078e00ff */
[----:B0-2---:R-:W-:Y:S05]  /*0da0*/  WARPSYNC.COLLECTIVE R0, `(.L_x_37770) ;  /* 0x0000000000087348 */ /* 0x005fea0003c00000 */
[----:B0-----:R0:W1:Y:S02]  /*0db0*/  SHFL.IDX P0, R0, R3, R2, R5 ;  /* 0x0000000203007389 */ /* 0x0010640000000005 */
[----:B012---:R-:W-:Y:S05]  /*0dc0*/  ENDCOLLECTIVE ;  /* 0x000000000000791b */ /* 0x007fea0003800000 */
.L_x_37770:
[----:B------:R-:W-:Y:S05]  /*0dd0*/  BSYNC B0 ;  /* 0x0000000000007941 */ /* 0x000fea0003800000 */
.L_x_37769:
[----:B------:R-:W-:Y:S05]  /*0de0*/  BRA `(.L_x_37771) ;  /* 0xfffffff8009c7947 */ /* 0x000fea000383ffff */
.L_x_37741:
[----:B------:R-:W-:Y:S01]  /*0df0*/  BSSY B0, `(.L_x_37772) ;  /* 0x0000007000007945 */ /* 0x000fe20003800000 */
[----:B------:R-:W-:Y:S01]  /*0e00*/  IMAD.MOV.U32 R2, RZ, RZ, 0x8 ;  /* 0x00000008ff027424 */ /* 0x000fe200078e00ff */
[----:B------:R-:W-:Y:S01]  /*0e10*/  MOV R0, 0xffffffff ;  /* 0xffffffff00007802 */ /* 0x000fe20000000f00 */
[----:B-1----:R-:W-:-:S07]  /*0e20*/  IMAD.MOV.U32 R5, RZ, RZ, 0x101f ;  /* 0x0000101fff057424 */ /* 0x002fce00078e00ff */
[----:B0-2---:R-:W-:Y:S05]  /*0e30*/  WARPSYNC.COLLECTIVE R0, `(.L_x_37773) ;  /* 0x0000000000087348 */ /* 0x005fea0003c00000 */
[----:B0-----:R0:W1:Y:S02]  /*0e40*/  SHFL.IDX P0, R0, R3, R2, R5 ;  /* 0x0000000203007389 */ /* 0x0010640000000005 */
[----:B012---:R-:W-:Y:S05]  /*0e50*/  ENDCOLLECTIVE ;  /* 0x000000000000791b */ /* 0x007fea0003800000 */
.L_x_37773:
[----:B------:R-:W-:Y:S05]  /*0e60*/  BSYNC B0 ;  /* 0x0000000000007941 */ /* 0x000fea0003800000 */
.L_x_37772:
[----:B------:R-:W-:Y:S05]  /*0e70*/  BRA `(.L_x_37774) ;  /* 0xfffffff800807947 */ /* 0x000fea000383ffff */
.L_x_37742:
[----:B------:R-:W-:Y:S01]  /*0e80*/  BSSY B0, `(.L_x_37775) ;  /* 0x0000007000007945 */ /* 0x000fe20003800000 */
[----:B------:R-:W-:Y:S01]  /*0e90*/  IMAD.MOV.U32 R2, RZ, RZ, 0x9 ;  /* 0x00000009ff027424 */ /* 0x000fe200078e00ff */
[----:B------:R-:W-:Y:S01]  /*0ea0*/  MOV R0, 0xffffffff ;  /* 0xffffffff00007802 */ /* 0x000fe20000000f00 */
[----:B-1----:R-:W-:-:S07]  /*0eb0*/  IMAD.MOV.U32 R5, RZ, RZ, 0x101f ;  /* 0x0000101fff057424 */ /* 0x002fce00078e00ff */
[----:B0-2---:R-:W-:Y:S05]  /*0ec0*/  WARPSYNC.COLLECTIVE R0, `(.L_x_37776) ;  /* 0x0000000000087348 */ /* 0x005fea0003c00000 */
[----:B0-----:R0:W1:Y:S02]  /*0ed0*/  SHFL.IDX P0, R0, R3, R2, R5 ;  /* 0x0000000203007389 */ /* 0x0010640000000005 */
[----:B012---:R-:W-:Y:S05]  /*0ee0*/  ENDCOLLECTIVE ;  /* 0x000000000000791b */ /* 0x007fea0003800000 */
.L_x_37776:
[----:B------:R-:W-:Y:S05]  /*0ef0*/  BSYNC B0 ;  /* 0x0000000000007941 */ /* 0x000fea0003800000 */
.L_x_37775:
[----:B------:R-:W-:Y:S05]  /*0f00*/  BRA `(.L_x_37777) ;  /* 0xfffffff800647947 */ /* 0x000fea000383ffff */
.L_x_37743:
[----:B------:R-:W-:Y:S01]  /*0f10*/  BSSY B0, `(.L_x_37778) ;  /* 0x0000007000007945 */ /* 0x000fe20003800000 */
[----:B------:R-:W-:Y:S01]  /*0f20*/  IMAD.MOV.U32 R2, RZ, RZ, 0xa ;  /* 0x0000000aff027424 */ /* 0x000fe200078e00ff */
[----:B------:R-:W-:Y:S01]  /*0f30*/  MOV R0, 0xffffffff ;  /* 0xffffffff00007802 */ /* 0x000fe20000000f00 */
[----:B-1----:R-:W-:-:S07]  /*0f40*/  IMAD.MOV.U32 R5, RZ, RZ, 0x101f ;  /* 0x0000101fff057424 */ /* 0x002fce00078e00ff */
[----:B0-2---:R-:W-:Y:S05]  /*0f50*/  WARPSYNC.COLLECTIVE R0, `(.L_x_37779) ;  /* 0x0000000000087348 */ /* 0x005fea0003c00000 */
[----:B0-----:R0:W1:Y:S02]  /*0f60*/  SHFL.IDX P0, R0, R3, R2, R5 ;  /* 0x0000000203007389 */ /* 0x0010640000000005 */
[----:B012---:R-:W-:Y:S05]  /*0f70*/  ENDCOLLECTIVE ;  /* 0x000000000000791b */ /* 0x007fea0003800000 */
.L_x_37779:
[----:B------:R-:W-:Y:S05]  /*0f80*/  BSYNC B0 ;  /* 0x0000000000007941 */ /* 0x000fea0003800000 */
.L_x_37778:
[----:B------:R-:W-:Y:S05]  /*0f90*/  BRA `(.L_x_37780) ;  /* 0xfffffff800487947 */ /* 0x000fea000383ffff */
.L_x_37744:
[----:B------:R-:W-:Y:S01]  /*0fa0*/  BSSY B0, `(.L_x_37781) ;  /* 0x0000007000007945 */ /* 0x000fe20003800000 */
[----:B------:R-:W-:Y:S01]  /*0fb0*/  IMAD.MOV.U32 R2, RZ, RZ, 0xb ;  /* 0x0000000bff027424 */ /* 0x000fe200078e00ff */
[----:B------:R-:W-:Y:S01]  /*0fc0*/  MOV R0, 0xffffffff ;  /* 0xffffffff00007802 */ /* 0x000fe20000000f00 */
[----:B-1----:R-:W-:-:S07]  /*0fd0*/  IMAD.MOV.U32 R5, RZ, RZ, 0x101f ;  /* 0x0000101fff057424 */ /* 0x002fce00078e00ff */
[----:B0-2---:R-:W-:Y:S05]  /*0fe0*/  WARPSYNC.COLLECTIVE R0, `(.L_x_37782) ;  /* 0x0000000000087348 */ /* 0x005fea0003c00000 */
[----:B0-----:R0:W1:Y:S02]  /*0ff0*/  SHFL.IDX P0, R0, R3, R2, R5 ;  /* 0x0000000203007389 */ /* 0x0010640000000005 */
[----:B012---:R-:W-:Y:S05]  /*1000*/  ENDCOLLECTIVE ;  /* 0x000000000000791b */ /* 0x007fea0003800000 */
.L_x_37782:
[----:B------:R-:W-:Y:S05]  /*1010*/  BSYNC B0 ;  /* 0x0000000000007941 */ /* 0x000fea0003800000 */
.L_x_37781:
[----:B------:R-:W-:Y:S05]  /*1020*/  BRA `(.L_x_37783) ;  /* 0xfffffff8002c7947 */ /* 0x000fea000383ffff */
.L_x_37745:
[----:B------:R-:W-:Y:S01]  /*1030*/  BSSY B0, `(.L_x_37784) ;  /* 0x0000007000007945 */ /* 0x000fe20003800000 */
[----:B------:R-:W-:Y:S01]  /*1040*/  IMAD.MOV.U32 R2, RZ, RZ, 0xc ;  /* 0x0000000cff027424 */ /* 0x000fe200078e00ff */
[----:B------:R-:W-:Y:S01]  /*1050*/  MOV R0, 0xffffffff ;  /* 0xffffffff00007802 */ /* 0x000fe20000000f00 */
[----:B-1----:R-:W-:-:S07]  /*1060*/  IMAD.MOV.U32 R5, RZ, RZ, 0x101f ;  /* 0x0000101fff057424 */ /* 0x002fce00078e00ff */
[----:B0-2---:R-:W-:Y:S05]  /*1070*/  WARPSYNC.COLLECTIVE R0, `(.L_x_37785) ;  /* 0x0000000000087348 */ /* 0x005fea0003c00000 */
[----:B0-----:R0:W1:Y:S02]  /*1080*/  SHFL.IDX P0, R0, R3, R2, R5 ;  /* 0x0000000203007389 */ /* 0x0010640000000005 */
[----:B012---:R-:W-:Y:S05]  /*1090*/  ENDCOLLECTIVE ;  /* 0x000000000000791b */ /* 0x007fea0003800000 */
.L_x_37785:
[----:B------:R-:W-:Y:S05]  /*10a0*/  BSYNC B0 ;  /* 0x0000000000007941 */ /* 0x000fea0003800000 */
.L_x_37784:
[----:B------:R-:W-:Y:S05]  /*10b0*/  BRA `(.L_x_37786) ;  /* 0xfffffff800107947 */ /* 0x000fea000383ffff */
.L_x_37746:
[----:B------:R-:W-:Y:S01]  /*10c0*/  BSSY B0, `(.L_x_37787) ;  /* 0x0000007000007945 */ /* 0x000fe20003800000 */
[----:B------:R-:W-:Y:S01]  /*10d0*/  IMAD.MOV.U32 R2, RZ, RZ, 0xd ;  /* 0x0000000dff027424 */ /* 0x000fe200078e00ff */
[----:B------:R-:W-:Y:S01]  /*10e0*/  MOV R0, 0xffffffff ;  /* 0xffffffff00007802 */ /* 0x000fe20000000f00 */
[----:B-1----:R-:W-:-:S07]  /*10f0*/  IMAD.MOV.U32 R5, RZ, RZ, 0x101f ;  /* 0x0000101fff057424 */ /* 0x002fce00078e00ff */
[----:B0-2---:R-:W-:Y:S05]  /*1100*/  WARPSYNC.COLLECTIVE R0, `(.L_x_37788) ;  /* 0x0000000000087348 */ /* 0x005fea0003c00000 */
[----:B0-----:R0:W1:Y:S02]  /*1110*/  SHFL.IDX P0, R0, R3, R2, R5 ;  /* 0x0000000203007389 */ /* 0x0010640000000005 */
[----:B012---:R-:W-:Y:S05]  /*1120*/  ENDCOLLECTIVE ;  /* 0x000000000000791b */ /* 0x007fea0003800000 */
.L_x_37788:
[----:B------:R-:W-:Y:S05]  /*1130*/  BSYNC B0 ;  /* 0x0000000000007941 */ /* 0x000fea0003800000 */
.L_x_37787:
[----:B------:R-:W-:Y:S05]  /*1140*/  BRA `(.L_x_37789) ;  /* 0xfffffff400f47947 */ /* 0x000fea000383ffff */
.L_x_37747:
[----:B------:R-:W-:Y:S01]  /*1150*/  BSSY B0, `(.L_x_37790) ;  /* 0x0000007000007945 */ /* 0x000fe20003800000 */
[----:B------:R-:W-:Y:S01]  /*1160*/  IMAD.MOV.U32 R2, RZ, RZ, 0xe ;  /* 0x0000000eff027424 */ /* 0x000fe200078e00ff */
[----:B------:R-:W-:Y:S01]  /*1170*/  MOV R0, 0xffffffff ;  /* 0xffffffff00007802 */ /* 0x000fe20000000f00 */
[----:B-1----:R-:W-:-:S07]  /*1180*/  IMAD.MOV.U32 R5, RZ, RZ, 0x101f ;  /* 0x0000101fff057424 */ /* 0x002fce00078e00ff */
[----:B0-2---:R-:W-:Y:S05]  /*1190*/  WARPSYNC.COLLECTIVE R0, `(.L_x_37791) ;  /* 0x0000000000087348 */ /* 0x005fea0003c00000 */
[----:B0-----:R0:W1:Y:S02]  /*11a0*/  SHFL.IDX P0, R0, R3, R2, R5 ;  /* 0x0000000203007389 */ /* 0x0010640000000005 */
[----:B012---:R-:W-:Y:S05]  /*11b0*/  ENDCOLLECTIVE ;  /* 0x000000000000791b */ /* 0x007fea0003800000 */
.L_x_37791:
[----:B------:R-:W-:Y:S05]  /*11c0*/  BSYNC B0 ;  /* 0x0000000000007941 */ /* 0x000fea0003800000 */
.L_x_37790:
[----:B------:R-:W-:Y:S05]  /*11d0*/  BRA `(.L_x_37792) ;  /* 0xfffffff400d87947 */ /* 0x000fea000383ffff */
.L_x_37748:
[----:B------:R-:W-:Y:S01]  /*11e0*/  BSSY B0, `(.L_x_37793) ;  /* 0x0000007000007945 */ /* 0x000fe20003800000 */
[----:B------:R-:W-:Y:S01]  /*11f0*/  IMAD.MOV.U32 R2, RZ, RZ, 0xf ;  /* 0x0000000fff027424 */ /* 0x000fe200078e00ff */
[----:B------:R-:W-:Y:S01]  /*1200*/  MOV R0, 0xffffffff ;  /* 0xffffffff00007802 */ /* 0x000fe20000000f00 */
[----:B-1----:R-:W-:-:S07]  /*1210*/  IMAD.MOV.U32 R5, RZ, RZ, 0x101f ;  /* 0x0000101fff057424 */ /* 0x002fce00078e00ff */
[----:B0-2---:R-:W-:Y:S05]  /*1220*/  WARPSYNC.COLLECTIVE R0, `(.L_x_37794) ;  /* 0x0000000000087348 */ /* 0x005fea0003c00000 */
[----:B0-----:R0:W1:Y:S02]  /*1230*/  SHFL.IDX P0, R0, R3, R2, R5 ;  /* 0x0000000203007389 */ /* 0x0010640000000005 */
[----:B012---:R-:W-:Y:S05]  /*1240*/  ENDCOLLECTIVE ;  /* 0x000000000000791b */ /* 0x007fea0003800000 */
.L_x_37794:
[----:B------:R-:W-:Y:S05]  /*1250*/  BSYNC B0 ;  /* 0x0000000000007941 */ /* 0x000fea0003800000 */
.L_x_37793:
[----:B------:R-:W-:Y:S05]  /*1260*/  BRA `(.L_x_37732) ;  /* 0xfffffff400bc7947 */ /* 0x000fea000383ffff */
        .weak           $__internal_730_$__cuda_sm20_div_u16
        .type           $__internal_730_$__cuda_sm20_div_u16,@function
        .size           $__internal_730_$__cuda_sm20_div_u16,(.L_x_39233 - $__internal_730_$__cuda_sm20_div_u16)
$__internal_730_$__cuda_sm20_div_u16:
        /* <DEDUP_REMOVED lines=18> */
[----:B------:R-:W-:Y:S06]  /*1390*/  RET.REL.NODEC R2 `(_Z9cuda_gemmIiLi128ELi1ELi1ELi16ELi16ELi16ELi64ELi1ELi1EEviiiPT_S1_S1_iii) ;  /* 0xffffffec02187950 */ /* 0x000fec0003c3ffff */
.L_x_37795:
        /* <DEDUP_REMOVED lines=14> */
.L_x_39233:


//--------------------- .text._Z9cuda_gemmIiLi128ELi1ELi1ELi16ELi16ELi16ELi64ELi1ELi0EEviiiPT_S1_S1_iii --------------------------
	.section	.text._Z9cuda_gemmIiLi128ELi1ELi1ELi16ELi16ELi16ELi64ELi1ELi0EEviiiPT_S1_S1_iii,"ax",@progbits
	.align	128
        .global         _Z9cuda_gemmIiLi128ELi1ELi1ELi16ELi16ELi16ELi64ELi1ELi0EEviiiPT_S1_S1_iii
        .type           _Z9cuda_gemmIiLi128ELi1ELi1ELi16ELi16ELi16ELi64ELi1ELi0EEviiiPT_S1_S1_iii,@function
        .size           _Z9cuda_gemmIiLi128ELi1ELi1ELi16ELi16ELi16ELi64ELi1ELi0EEviiiPT_S1_S1_iii,(.L_x_39234 - _Z9cuda_gemmIiLi128ELi1ELi1ELi16ELi16ELi16ELi64ELi1ELi0EEviiiPT_S1_S1_iii)
        .other          _Z9cuda_gemmIiLi128ELi1ELi1ELi16ELi16ELi16ELi64ELi1ELi0EEviiiPT_S1_S1_iii,@"STO_CUDA_ENTRY STV_DEFAULT"
_Z9cuda_gemmIiLi128ELi1ELi1ELi16ELi16ELi16ELi64ELi1ELi0EEviiiPT_S1_S1_iii:
.text._Z9cuda_gemmIiLi128ELi1ELi1ELi16ELi16ELi16ELi64ELi1ELi0EEviiiPT_S1_S1_iii:
        /* <DEDUP_REMOVED lines=66> */
.L_x_37798:
        /* <DEDUP_REMOVED lines=25> */
.L_x_37797:
[----:B------:R-:W-:Y:S05]  /*05b0*/  BSYNC.RECONVERGENT B0 ;  /* 0x0000000000007941 */ /* 0x000fea0003800200 */
.L_x_37796:
        /* <DEDUP_REMOVED lines=23> */
.L_x_37801:
[----:B0-----:R0:W2:Y:S01]  /*0730*/  LDG.E.128 R12, desc[UR6][R8.64] ;  /* 0x00000006080c7981 */ /* 0x0010a2000c1e1d00 */
[----:B---3--:R-:W-:-:S05]  /*0740*/  IMAD R0, R11, 0x4, R0 ;  /* 0x000000040b007824 */ /* 0x008fca00078e0200 */
[----:B------:R-:W-:Y:S01]  /*0750*/  ISETP.GE.U32.AND P0, PT, R0, 0x10, PT ;  /* 0x000000100000780c */ /* 0x000fe20003f06070 */
[C---:B0-----:R-:W-:Y:S01]  /*0760*/  IMAD.WIDE.U32 R8, R11.reuse, 0x10, R8 ;  /* 0x000000100b087825 */ /* 0x041fe200078e0008 */
[----:B--2---:R0:W-:Y:S03]  /*0770*/  STS.128 [R7], R12 ;  /* 0x0000000c07007388 */ /* 0x0041e60000000c00 */
[----:B0-----:R-:W-:-:S08]  /*0780*/  IMAD R7, R11, 0x10, R7 ;  /* 0x000000100b077824 */ /* 0x001fd000078e0207 */
[----:B------:R-:W-:Y:S05]  /*0790*/  @!P0 BRA `(.L_x_37801) ;  /* 0xfffffffc00e48947 */ /* 0x000fea000383ffff */
.L_x_37800:
[----:B------:R-:W-:Y:S05]  /*07a0*/  BSYNC.RECONVERGENT B0 ;  /* 0x0000000000007941 */ /* 0x000fea0003800200 */
.L_x_37799:
        /* <DEDUP_REMOVED lines=29> */
.L_x_37803:
        /* <DEDUP_REMOVED lines=11> */
.L_x_37804:
        /* <DEDUP_REMOVED lines=11> */
.L_x_37805:
        /* <DEDUP_REMOVED lines=12> */
.L_x_37806:
        /* <DEDUP_REMOVED lines=11> */
.L_x_37807:
        /* <DEDUP_REMOVED lines=11> */
.L_x_37808:
        /* <DEDUP_REMOVED lines=11> */
.L_x_37809:
        /* <DEDUP_REMOVED lines=12> */
.L_x_37810:
        /* <DEDUP_REMOVED lines=10> */
.L_x_37811:
        /* <DEDUP_REMOVED lines=11> */
.L_x_37812:
        /* <DEDUP_REMOVED lines=11> */
.L_x_37813:
        /* <DEDUP_REMOVED lines=10> */
.L_x_37814:
        /* <DEDUP_REMOVED lines=10> */
.L_x_37815:
        /* <DEDUP_REMOVED lines=10> */
.L_x_37816:
        /* <DEDUP_REMOVED lines=10> */
.L_x_37817:
        /* <DEDUP_REMOVED lines=10> */
.L_x_37818:
        /* <DEDUP_REMOVED lines=87> */
[----:B--234-:R-:W-:Y:S05]  /*1900*/  CALL.REL.NOINC `($__internal_731_$__cuda_sm20_div_s16) ;  /* 0x0000001400607944 */ /* 0x01cfea0003c00000 */
        /* <DEDUP_REMOVED lines=10> */
.L_x_37852:
        /* <DEDUP_REMOVED lines=16> */
.L_x_37855:
[----:B-1----:R-:W-:-:S07]  /*1ab0*/  IMAD R56, R32, R57, RZ ;  /* 0x0000003920387224 */ /* 0x002fce00078e02ff */
.L_x_37820:
[----:B------:R-:W-:-:S13]  /*1ac0*/  ISETP.GE.AND P2, PT, R55, 0x2, PT ;  /* 0x000000023700780c */ /* 0x000fda0003f46270 */
[----:B------:R-:W-:Y:S05]  /*1ad0*/  @!P2 BRA `(.L_x_37822) ;  /* 0x000000000010a947 */ /* 0x000fea0003800000 */
[----:B------:R-:W-:-:S03]  /*1ae0*/  UMOV UR4, 0xffffffff ;  /* 0xffffffff00047882 */ /* 0x000fc60000000000 */
[----:B------:R-:W-:Y:S05]  /*1af0*/  BRA.DIV UR4, `(.L_x_37823) ;  /* 0x0000000a04c47947 */ /* 0x000fea000b800000 */
[----:B------:R1:W2:Y:S02]  /*1b00*/  SHFL.IDX PT, R57, R54, R15, 0x101f ;  /* 0x00101f0f36397589 */ /* 0x0002a400000e0000 */
.L_x_37858:
[----:B--2---:R-:W-:-:S07]  /*1b10*/  IMAD R56, R31, R57, R56 ;  /* 0x000000391f387224 */ /* 0x004fce00078e0238 */
.L_x_37822:
[----:B------:R-:W-:-:S13]  /*1b20*/  ISETP.GE.AND P2, PT, R55, 0x3, PT ;  /* 0x000000033700780c */ /* 0x000fda0003f46270 */
[----:B------:R-:W-:Y:S05]  /*1b30*/  @!P2 BRA `(.L_x_37824) ;  /* 0x000000000010a947 */ /* 0x000fea0003800000 */
[----:B------:R-:W-:-:S03]  /*1b40*/  UMOV UR4, 0xffffffff ;  /* 0xffffffff00047882 */ /* 0x000fc60000000000 */
[----:B------:R-:W-:Y:S05]  /*1b50*/  BRA.DIV UR4, `(.L_x_37825) ;  /* 0x0000000a04d07947 */ /* 0x000fea000b800000 */
[----:B------:R2:W3:Y:S02]  /*1b60*/  SHFL.IDX PT, R57, R54, R14, 0x101f ;  /* 0x00101f0e36397589 */ /* 0x0004e400000e0000 */
.L_x_37861:
[----:B---3--:R-:W-:-:S07]  /*1b70*/  IMAD R56, R30, R57, R56 ;  /* 0x000000391e387224 */ /* 0x008fce00078e0238 */
.L_x_37824:
[----:B------:R-:W-:-:S13]  /*1b80*/  ISETP.GE.AND P2, PT, R55, 0x4, PT ;  /* 0x000000043700780c */ /* 0x000fda0003f46270 */
[----:B------:R-:W-:Y:S05]  /*1b90*/  @!P2 BRA `(.L_x_37826) ;  /* 0x000000000010a947 */ /* 0x000fea0003800000 */
[----:B------:R-:W-:-:S03]  /*1ba0*/  UMOV UR4, 0xffffffff ;  /* 0xffffffff00047882 */ /* 0x000fc60000000000 */
[----:B------:R-:W-:Y:S05]  /*1bb0*/  BRA.DIV UR4, `(.L_x_37827) ;  /* 0x0000000a04dc7947 */ /* 0x000fea000b800000 */
[----:B------:R3:W4:Y:S02]  /*1bc0*/  SHFL.IDX PT, R57, R54, R13, 0x101f ;  /* 0x00101f0d36397589 */ /* 0x00072400000e0000 */
.L_x_37864:
[----:B----4-:R-:W-:-:S07]  /*1bd0*/  IMAD R56, R29, R57, R56 ;  /* 0x000000391d387224 */ /* 0x010fce00078e0238 */
.L_x_37826:
[----:B------:R-:W-:-:S13]  /*1be0*/  ISETP.GE.AND P2, PT, R55, 0x5, PT ;  /* 0x000000053700780c */ /* 0x000fda0003f46270 */
[----:B------:R-:W-:Y:S05]  /*1bf0*/  @!P2 BRA `(.L_x_37828) ;  /* 0x000000000010a947 */ /* 0x000fea0003800000 */
[----:B------:R-:W-:-:S03]  /*1c00*/  UMOV UR4, 0xffffffff ;  /* 0xffffffff00047882 */ /* 0x000fc60000000000 */
[----:B------:R-:W-:Y:S05]  /*1c10*/  BRA.DIV UR4, `(.L_x_37829) ;  /* 0x0000000a04e87947 */ /* 0x000fea000b800000 */
[----:B------:R4:W0:Y:S02]  /*1c20*/  SHFL.IDX PT, R57, R54, R12, 0x101f ;  /* 0x00101f0c36397589 */ /* 0x00082400000e0000 */
.L_x_37867:
[----:B0-----:R-:W-:-:S07]  /*1c30*/  IMAD R56, R28, R57, R56 ;  /* 0x000000391c387224 */ /* 0x001fce00078e0238 */
.L_x_37828:
[----:B------:R-:W-:-:S13]  /*1c40*/  ISETP.GE.AND P2, PT, R55, 0x6, PT ;  /* 0x000000063700780c */ /* 0x000fda0003f46270 */
[----:B------:R-:W-:Y:S05]  /*1c50*/  @!P2 BRA `(.L_x_37830) ;  /* 0x000000000010a947 */ /* 0x000fea0003800000 */
[----:B------:R-:W-:-:S03]  /*1c60*/  UMOV UR4, 0xffffffff ;  /* 0xffffffff00047882 */ /* 0x000fc60000000000 */
[----:B------:R-:W-:Y:S05]  /*1c70*/  BRA.DIV UR4, `(.L_x_37831) ;  /* 0x0000000a04f47947 */ /* 0x000fea000b800000 */
[----:B------:R0:W0:Y:S02]  /*1c80*/  SHFL.IDX PT, R57, R54, R11, 0x101f ;  /* 0x00101f0b36397589 */ /* 0x00002400000e0000 */
.L_x_37870:
[----:B0-----:R-:W-:-:S07]  /*1c90*/  IMAD R56, R27, R57, R56 ;  /* 0x000000391b387224 */ /* 0x001fce00078e0238 */
.L_x_37830:
[----:B------:R-:W-:-:S13]  /*1ca0*/  ISETP.GE.AND P2, PT, R55, 0x7, PT ;  /* 0x000000073700780c */ /* 0x000fda0003f46270 */
[----:B------:R-:W-:Y:S05]  /*1cb0*/  @!P2 BRA `(.L_x_37832) ;  /* 0x000000000010a947 */ /* 0x000fea0003800000 */
[----:B------:R-:W-:-:S03]  /*1cc0*/  UMOV UR4, 0xffffffff ;  /* 0xffffffff00047882 */ /* 0x000fc60000000000 */
[----:B------:R-:W-:Y:S05]  /*1cd0*/  BRA.DIV UR4, `(.L_x_37833) ;  /* 0x0000000e04007947 */ /* 0x000fea000b800000 */
[----:B------:R0:W0:Y:S02]  /*1ce0*/  SHFL.IDX PT, R57, R54, R10, 0x101f ;  /* 0x00101f0a36397589 */ /* 0x00002400000e0000 */
.L_x_37873:
[----:B0-----:R-:W-:-:S07]  /*1cf0*/  IMAD R56, R26, R57, R56 ;  /* 0x000000391a387224 */ /* 0x001fce00078e0238 */
.L_x_37832:
[----:B------:R-:W-:-:S13]  /*1d00*/  ISETP.GE.AND P2, PT, R55, 0x8, PT ;  /* 0x000000083700780c */ /* 0x000fda0003f46270 */
[----:B------:R-:W-:Y:S05]  /*1d10*/  @!P2 BRA `(.L_x_37834) ;  /* 0x000000000010a947 */ /* 0x000fea0003800000 */
[----:B------:R-:W-:-:S03]  /*1d20*/  UMOV UR4, 0xffffffff ;  /* 0xffffffff00047882 */ /* 0x000fc60000000000 */
[----:B------:R-:W-:Y:S05]  /*1d30*/  BRA.DIV UR4, `(.L_x_37835) ;  /* 0x0000000e040c7947 */ /* 0x000fea000b800000 */
[----:B------:R0:W0:Y:S02]  /*1d40*/  SHFL.IDX PT, R57, R54, R9, 0x101f ;  /* 0x00101f0936397589 */ /* 0x00002400000e0000 */
.L_x_37876:
[----:B0-----:R-:W-:-:S07]  /*1d50*/  IMAD R56, R25, R57, R56 ;  /* 0x0000003919387224 */ /* 0x001fce00078e0238 */
.L_x_37834:
        /* <DEDUP_REMOVED lines=9> */
.L_x_37879:
[----:B0-----:R-:W-:-:S07]  /*1df0*/  IMAD R56, R24, R57, R56 ;  /* 0x0000003918387224 */ /* 0x001fce00078e0238 */
.L_x_37836:
[----:B------:R-:W-:-:S13]  /*1e00*/  ISETP.GE.AND P2, PT, R55, 0xa, PT ;  /* 0x0000000a3700780c */ /* 0x000fda0003f46270 */
[----:B------:R-:W-:Y:S05]  /*1e10*/  @!P2 BRA `(.L_x_37838) ;  /* 0x000000000010a947 */ /* 0x000fea0003800000 */
[----:B------:R-:W-:-:S03]  /*1e20*/  UMOV UR4, 0xffffffff ;  /* 0xffffffff00047882 */ /* 0x000fc60000000000 */
[----:B------:R-:W-:Y:S05]  /*1e30*/  BRA.DIV UR4, `(.L_x_37839) ;  /* 0x0000000e04147947 */ /* 0x000fea000b800000 */
[----:B------:R0:W0:Y:S02]  /*1e40*/  SHFL.IDX PT, R57, R54, R8, 0x101f ;  /* 0x00101f0836397589 */ /* 0x00002400000e0000 */
.L_x_37882:
[----:B0-----:R-:W-:-:S07]  /*1e50*/  IMAD R56, R23, R57, R56 ;  /* 0x0000003917387224 */ /* 0x001fce00078e0238 */
.L_x_37838:
[----:B------:R-:W-:-:S13]  /*1e60*/  ISETP.GE.AND P2, PT, R55, 0xb, PT ;  /* 0x0000000b3700780c */ /* 0x000fda0003f46270 */
[----:B------:R-:W-:Y:S05]  /*1e70*/  @!P2 BRA `(.L_x_37840) ;  /* 0x000000000010a947 */ /* 0x000fea0003800000 */
[----:B------:R-:W-:-:S03]  /*1e80*/  UMOV UR4, 0xffffffff ;  /* 0xffffffff00047882 */ /* 0x000fc60000000000 */
[----:B------:R-:W-:Y:S05]  /*1e90*/  BRA.DIV UR4, `(.L_x_37841) ;  /* 0x0000000e04207947 */ /* 0x000fea000b800000 */
[----:B------:R0:W0:Y:S02]  /*1ea0*/  SHFL.IDX PT, R57, R54, R7, 0x101f ;  /* 0x00101f0736397589 */ /* 0x00002400000e0000 */
.L_x_37885:
[----:B0-----:R-:W-:-:S07]  /*1eb0*/  IMAD R56, R22, R57, R56 ;  /* 0x0000003916387224 */ /* 0x001fce00078e0238 */
.L_x_37840:
[----:B------:R-:W-:-:S13]  /*1ec0*/  ISETP.GE.AND P2, PT, R55, 0xc, PT ;  /* 0x0000000c3700780c */ /* 0x000fda0003f46270 */
[----:B------:R-:W-:Y:S05]  /*1ed0*/  @!P2 BRA `(.L_x_37842) ;  /* 0x000000000010a947 */ /* 0x000fea0003800000 */
[----:B------:R-:W-:-:S03]  /*1ee0*/  UMOV UR4, 0xffffffff ;  /* 0xffffffff00047882 */ /* 0x000fc60000000000 */
[----:B------:R-:W-:Y:S05]  /*1ef0*/  BRA.DIV UR4, `(.L_x_37843) ;  /* 0x0000000e042c7947 */ /* 0x000fea000b800000 */
[----:B------:R0:W0:Y:S02]  /*1f00*/  SHFL.IDX PT, R57, R54, R37, 0x101f ;  /* 0x00101f2536397589 */ /* 0x00002400000e0000 */
.L_x_37888:
[----:B0-----:R-:W-:-:S07]  /*1f10*/  IMAD R56, R21, R57, R56 ;  /* 0x0000003915387224 */ /* 0x001fce00078e0238 */
.L_x_37842:
[----:B------:R-:W-:-:S13]  /*1f20*/  ISETP.GE.AND P2, PT, R55, 0xd, PT ;  /* 0x0000000d3700780c */ /* 0x000fda0003f46270 */
[----:B------:R-:W-:Y:S05]  /*1f30*/  @!P2 BRA `(.L_x_37844) ;  /* 0x000000000010a947 */ /* 0x000fea0003800000 */
[----:B------:R-:W-:-:S03]  /*1f40*/  UMOV UR4, 0xffffffff ;  /* 0xffffffff00047882 */ /* 0x000fc60000000000 */
[----:B------:R-:W-:Y:S05]  /*1f50*/  BRA.DIV UR4, `(.L_x_37845) ;  /* 0x0000000e04387947 */ /* 0x000fea000b800000 */
[----:B------:R0:W0:Y:S02]  /*1f60*/  SHFL.IDX PT, R57, R54, R36, 0x101f ;  /* 0x00101f2436397589 */ /* 0x00002400000e0000 */
.L_x_37891:
[----:B0-----:R-:W-:-:S07]  /*1f70*/  IMAD R56, R20, R57, R56 ;  /* 0x0000003914387224 */ /* 0x001fce00078e0238 */
.L_x_37844:
[----:B------:R-:W-:-:S13]  /*1f80*/  ISETP.GE.AND P2, PT, R55, 0xe, PT ;  /* 0x0000000e3700780c */ /* 0x000fda0003f46270 */
[----:B------:R-:W-:Y:S05]  /*1f90*/  @!P2 BRA `(.L_x_37846) ;  /* 0x000000000010a947 */ /* 0x000fea0003800000 */
[----:B------:R-:W-:-:S03]  /*1fa0*/  UMOV UR4, 0xffffffff ;  /* 0xffffffff00047882 */ /* 0x000fc60000000000 */
[----:B------:R-:W-:Y:S05]  /*1fb0*/  BRA.DIV UR4, `(.L_x_37847) ;  /* 0x0000000e04447947 */ /* 0x000fea000b800000 */
[----:B------:R0:W0:Y:S02]  /*1fc0*/  SHFL.IDX PT, R57, R54, R35, 0x101f ;  /* 0x00101f2336397589 */ /* 0x00002400000e0000 */
.L_x_37894:
[----:B0-----:R-:W-:-:S07]  /*1fd0*/  IMAD R56, R19, R57, R56 ;  /* 0x0000003913387224 */ /* 0x001fce00078e0238 */
.L_x_37846:
[----:B------:R-:W-:-:S13]  /*1fe0*/  ISETP.GE.AND P2, PT, R55, 0xf, PT ;  /* 0x0000000f3700780c */ /* 0x000fda0003f46270 */
[----:B------:R-:W-:Y:S05]  /*1ff0*/  @!P2 BRA `(.L_x_37848) ;  /* 0x000000000010a947 */ /* 0x000fea0003800000 */
[----:B------:R-:W-:-:S03]  /*2000*/  UMOV UR4, 0xffffffff ;  /* 0xffffffff00047882 */ /* 0x000fc60000000000 */
[----:B------:R-:W-:Y:S05]  /*2010*/  BRA.DIV UR4, `(.L_x_37849) ;  /* 0x0000000e04507947 */ /* 0x000fea000b800000 */
[----:B------:R0:W0:Y:S02]  /*2020*/  SHFL.IDX PT, R57, R54, R34, 0x101f ;  /* 0x00101f2236397589 */ /* 0x00002400000e0000 */
.L_x_37897:
[----:B0-----:R-:W-:-:S07]  /*2030*/  IMAD R56, R18, R57, R56 ;  /* 0x0000003912387224 */ /* 0x001fce00078e0238 */
.L_x_37848:
[----:B------:R-:W-:-:S13]  /*2040*/  ISETP.GE.AND P2, PT, R55, 0x10, PT ;  /* 0x000000103700780c */ /* 0x000fda0003f46270 */
[----:B------:R-:W-:Y:S05]  /*2050*/  @!P2 BRA `(.L_x_37850) ;  /* 0x000000040024a947 */ /* 0x000fea0003800000 */
[----:B------:R-:W-:-:S03]  /*2060*/  UMOV UR4, 0xffffffff ;  /* 0xffffffff00047882 */ /* 0x000fc60000000000 */
[----:B------:R-:W-:Y:S05]  /*2070*/  BRA.DIV UR4, `(.L_x_37851) ;  /* 0x0000000e045c7947 */ /* 0x000fea000b800000 */
[----:B01234-:R0:W1:Y:S02]  /*2080*/  SHFL.IDX PT, R54, R54, R16, 0x101f ;  /* 0x00101f1036367589 */ /* 0x01f06400000e0000 */
.L_x_37900:
[----:B-1----:R-:W-:Y:S01]  /*2090*/  IMAD R56, R17, R54, R56 ;  /* 0x0000003611387224 */ /* 0x002fe200078e0238 */
[----:B------:R-:W-:Y:S06]  /*20a0*/  BRA `(.L_x_37850) ;  /* 0x0000000400107947 */ /* 0x000fec0003800000 */
.L_x_37819:
        /* <DEDUP_REMOVED lines=68> */
.L_x_37850:
[----:B------:R-:W-:Y:S01]  /*24f0*/  IMAD.IADD R38, R56, 0x1, R38 ;  /* 0x0000000138267824 */ /* 0x000fe200078e0226 */
[----:B------:R-:W-:Y:S06]  /*2500*/  @!P1 BRA `(.L_x_37852) ;  /* 0xfffffff400289947 */ /* 0x000fec000383ffff */
.L_x_37802:
[----:B-1----:R-:W1:Y:S01]  /*2510*/  LDC.64 R2, c[0x0][0x3a0] ;  /* 0x0000e800ff027b82 */ /* 0x002e620000000a00 */
[----:B------:R-:W-:Y:S05]  /*2520*/  WARPSYNC.ALL ;  /* 0x0000000000007948 */ /* 0x000fea0003800000 */
[----:B------:R-:W-:-:S04]  /*2530*/  IMAD R5, R5, 0x10, R6 ;  /* 0x0000001005057824 */ /* 0x000fc800078e0206 */
[----:B-1----:R-:W-:Y:S01]  /*2540*/  IMAD.WIDE.U32 R2, R5, 0x4, R2 ;  /* 0x0000000405027825 */ /* 0x002fe200078e0002 */
[----:B------:R-:W-:Y:S06]  /*2550*/  BAR.SYNC.DEFER_BLOCKING 0x0 ;  /* 0x0000000000007b1d */ /* 0x000fec0000010000 */
[----:B------:R-:W-:Y:S01]  /*2560*/  STG.E desc[UR6][R2.64], R38 ;  /* 0x0000002602007986 */ /* 0x000fe2000c101906 */
[----:B------:R-:W-:Y:S05]  /*2570*/  EXIT ;  /* 0x000000000000794d */ /* 0x000fea0003800000 */
.L_x_37821:
[----:B------:R-:W-:Y:S01]  /*2580*/  BSSY B0, `(.L_x_37853) ;  /* 0x0000007000007945 */ /* 0x000fe20003800000 */
[----:B------:R-:W-:Y:S01]  /*2590*/  IMAD.MOV.U32 R58, RZ, RZ, R57 ;  /* 0x000000ffff3a7224 */ /* 0x000fe200078e0039 */
[----:B------:R-:W-:Y:S01]  /*25a0*/  MOV R57, 0xffffffff ;  /* 0xffffffff00397802 */ /* 0x000fe20000000f00 */
[----:B------:R-:W-:-:S07]  /*25b0*/  IMAD.MOV.U32 R59, RZ, RZ, 0x101f ;  /* 0x0000101fff3b7424 */ /* 0x000fce00078e00ff */
[----:B------:R-:W-:Y:S05]  /*25c0*/  WARPSYNC.COLLECTIVE R57, `(.L_x_37854) ;  /* 0x0000000039087348 */ /* 0x000fea0003c00000 */
[----:B------:R0:W1:Y:S02]  /*25d0*/  SHFL.IDX P2, R57, R54, R58, R59 ;  /* 0x0000003a36397389 */ /* 0x000064000004003b */
[----:B01----:R-:W-:Y:S05]  /*25e0*/  ENDCOLLECTIVE ;  /* 0x000000000000791b */ /* 0x003fea0003800000 */
.L_x_37854:
[----:B------:R-:W-:Y:S05]  /*25f0*/  BSYNC B0 ;  /* 0x0000000000007941 */ /* 0x000fea0003800000 */
.L_x_37853:
[----:B------:R-:W-:Y:S05]  /*2600*/  BRA `(.L_x_37855) ;  /* 0xfffffff400287947 */ /* 0x000fea000383ffff */
.L_x_37823:
[----:B------:R-:W-:Y:S01]  /*2610*/  BSSY B0, `(.L_x_37856) ;  /* 0x0000007000007945 */ /* 0x000fe20003800000 */
[----:B------:R-:W-:Y:S02]  /*2620*/  IMAD.MOV.U32 R58, RZ, RZ, R15 ;  /* 0x000000ffff3a7224 */ /* 0x000fe400078e000f */
[----:B------:R-:W-:Y:S02]  /*2630*/  IMAD.MOV.U32 R59, RZ, RZ, 0x101f ;  /* 0x0000101fff3b7424 */ /* 0x000fe400078e00ff */
[----:B------:R-:W-:-:S07]  /*2640*/  IMAD.MOV.U32 R57, RZ, RZ, -0x1 ;  /* 0xffffffffff397424 */ /* 0x000fce00078e00ff */
[----:B0-----:R-:W-:Y:S05]  /*2650*/  WARPSYNC.COLLECTIVE R57, `(.L_x_37857) ;  /* 0x0000000039087348 */ /* 0x001fea0003c00000 */
[----:B------:R1:W2:Y:S02]  /*2660*/  SHFL.IDX P2, R57, R54, R58, R59 ;  /* 0x0000003a36397389 */ /* 0x0002a4000004003b */
[----:B012---:R-:W-:Y:S05]  /*2670*/  ENDCOLLECTIVE ;  /* 0x000000000000791b */ /* 0x007fea0003800000 */
.L_x_37857:
[----:B------:R-:W-:Y:S05]  /*2680*/  BSYNC B0 ;  /* 0x0000000000007941 */ /* 0x000fea0003800000 */
.L_x_37856:
[----:B------:R-:W-:Y:S05]  /*2690*/  BRA `(.L_x_37858) ;  /* 0xfffffff4001c7947 */ /* 0x000fea000383ffff */
.L_x_37825:
[----:B------:R-:W-:Y:S01]  /*26a0*/  HFMA2 R59, -RZ, RZ, 0, 0.000503063201904296875 ;  /* 0x0000101fff3b7431 */ /* 0x000fe200000001ff */
[----:B------:R-:W-:Y:S01]  /*26b0*/  BSSY B0, `(.L_x_37859) ;  /* 0x0000006000007945 */ /* 0x000fe20003800000 */
[----:B------:R-:W-:Y:S02]  /*26c0*/  IMAD.MOV.U32 R58, RZ, RZ, R14 ;  /* 0x000000ffff3a7224 */ /* 0x000fe400078e000e */
[----:B------:R-:W-:-:S07]  /*26d0*/  IMAD.MOV.U32 R57, RZ, RZ, -0x1 ;  /* 0xffffffffff397424 */ /* 0x000fce00078e00ff */
[----:B01----:R-:W-:Y:S05]  /*26e0*/  WARPSYNC.COLLECTIVE R57, `(.L_x_37860) ;  /* 0x0000000039087348 */ /* 0x003fea0003c00000 */
[----:B------:R2:W3:Y:S02]  /*26f0*/  SHFL.IDX P2, R57, R54, R58, R59 ;  /* 0x0000003a36397389 */ /* 0x0004e4000004003b */
[----:B0123--:R-:W-:Y:S05]  /*2700*/  ENDCOLLECTIVE ;  /* 0x000000000000791b */ /* 0x00ffea0003800000 */
.L_x_37860:
[----:B------:R-:W-:Y:S05]  /*2710*/  BSYNC B0 ;  /* 0x0000000000007941 */ /* 0x000fea0003800000 */
.L_x_37859:
[----:B------:R-:W-:Y:S05]  /*2720*/  BRA `(.L_x_37861) ;  /* 0xfffffff400107947 */ /* 0x000fea000383ffff */
.L_x_37827:
[----:B------:R-:W-:Y:S01]  /*2730*/  BSSY B0, `(.L_x_37862) ;  /* 0x0000007000007945 */ /* 0x000fe20003800000 */
[----:B------:R-:W-:Y:S02]  /*2740*/  IMAD.MOV.U32 R58, RZ, RZ, R13 ;  /* 0x000000ffff3a7224 */ /* 0x000fe400078e000d */
[----:B------:R-:W-:Y:S02]  /*2750*/  IMAD.MOV.U32 R59, RZ, RZ, 0x101f ;  /* 0x0000101fff3b7424 */ /* 0x000fe400078e00ff */
[----:B------:R-:W-:-:S07]  /*2760*/  IMAD.MOV.U32 R57, RZ, RZ, -0x1 ;  /* 0xffffffffff397424 */ /* 0x000fce00078e00ff */
[----:B012---:R-:W-:Y:S05]  /*2770*/  WARPSYNC.COLLECTIVE R57, `(.L_x_37863) ;  /* 0x0000000039087348 */ /* 0x007fea0003c00000 */
[----:B------:R3:W4:Y:S02]  /*2780*/  SHFL.IDX P2, R57, R54, R58, R59 ;  /* 0x0000003a36397389 */ /* 0x000724000004003b */
[----:B01234-:R-:W-:Y:S05]  /*2790*/  ENDCOLLECTIVE ;  /* 0x000000000000791b */ /* 0x01ffea0003800000 */
.L_x_37863:
[----:B------:R-:W-:Y:S05]  /*27a0*/  BSYNC B0 ;  /* 0x0000000000007941 */ /* 0x000fea0003800000 */
.L_x_37862:
[----:B------:R-:W-:Y:S05]  /*27b0*/  BRA `(.L_x_37864) ;  /* 0xfffffff400047947 */ /* 0x000fea000383ffff */
.L_x_37829:
[----:B------:R-:W-:Y:S01]  /*27c0*/  BSSY B0, `(.L_x_37865) ;  /* 0x0000007000007945 */ /* 0x000fe20003800000 */
[----:B------:R-:W-:Y:S01]  /*27d0*/  MOV R58, R12 ;  /* 0x0000000c003a7202 */ /* 0x000fe20000000f00 */
[----:B------:R-:W-:Y:S02]  /*27e0*/  IMAD.MOV.U32 R59, RZ, RZ, 0x101f ;  /* 0x0000101fff3b7424 */ /* 0x000fe400078e00ff */
[----:B------:R-:W-:-:S07]  /*27f0*/  IMAD.MOV.U32 R57, RZ, RZ, -0x1 ;  /* 0xffffffffff397424 */ /* 0x000fce00078e00ff */
[----:B0123--:R-:W-:Y:S05]  /*2800*/  WARPSYNC.COLLECTIVE R57, `(.L_x_37866) ;  /* 0x0000000039087348 */ /* 0x00ffea0003c00000 */
[----:B------:R4:W0:Y:S02]  /*2810*/  SHFL.IDX P2, R57, R54, R58, R59 ;  /* 0x0000003a36397389 */ /* 0x000824000004003b */
[----:B01234-:R-:W-:Y:S05]  /*2820*/  ENDCOLLECTIVE ;  /* 0x000000000000791b */ /* 0x01ffea0003800000 */
.L_x_37866:
[----:B------:R-:W-:Y:S05]  /*2830*/  BSYNC B0 ;  /* 0x0000000000007941 */ /* 0x000fea0003800000 */
.L_x_37865:
[----:B------:R-:W-:Y:S05]  /*2840*/  BRA `(.L_x_37867) ;  /* 0xfffffff000f87947 */ /* 0x000fea000383ffff */
.L_x_37831:
[----:B------:R-:W-:Y:S01]  /*2850*/  BSSY B0, `(.L_x_37868) ;  /* 0x0000007000007945 */ /* 0x000fe20003800000 */
[----:B------:R-:W-:Y:S01]  /*2860*/  IMAD.MOV.U32 R58, RZ, RZ, R11 ;  /* 0x000000ffff3a7224 */ /* 0x000fe200078e000b */
[----:B------:R-:W-:Y:S01]  /*2870*/  MOV R57, 0xffffffff ;  /* 0xffffffff00397802 */ /* 0x000fe20000000f00 */
[----:B------:R-:W-:-:S07]  /*2880*/  IMAD.MOV.U32 R59, RZ, RZ, 0x101f ;  /* 0x0000101fff3b7424 */ /* 0x000fce00078e00ff */
[----:B01234-:R-:W-:Y:S05]  /*2890*/  WARPSYNC.COLLECTIVE R57, `(.L_x_37869) ;  /* 0x0000000039087348 */ /* 0x01ffea0003c00000 */
[----:B------:R0:W0:Y:S02]  /*28a0*/  SHFL.IDX P2, R57, R54, R58, R59 ;  /* 0x0000003a36397389 */ /* 0x000024000004003b */
[----:B01234-:R-:W-:Y:S05]  /*28b0*/  ENDCOLLECTIVE ;  /* 0x000000000000791b */ /* 0x01ffea0003800000 */
.L_x_37869:
[----:B------:R-:W-:Y:S05]  /*28c0*/  BSYNC B0 ;  /* 0x0000000000007941 */ /* 0x000fea0003800000 */
.L_x_37868:
[----:B------:R-:W-:Y:S05]  /*28d0*/  BRA `(.L_x_37870) ;  /* 0xfffffff000ec7947 */ /* 0x000fea000383ffff */
.L_x_37833:
[----:B------:R-:W-:Y:S01]  /*28e0*/  BSSY B0, `(.L_x_37871) ;  /* 0x0000007000007945 */ /* 0x000fe20003800000 */
[----:B------:R-:W-:Y:S02]  /*28f0*/  IMAD.MOV.U32 R58, RZ, RZ, R10 ;  /* 0x000000ffff3a7224 */ /* 0x000fe400078e000a */
[----:B------:R-:W-:Y:S02]  /*2900*/  IMAD.MOV.U32 R59, RZ, RZ, 0x101f ;  /* 0x0000101fff3b7424 */ /* 0x000fe400078e00ff */
[----:B------:R-:W-:-:S07]  /*2910*/  IMAD.MOV.U32 R57, RZ, RZ, -0x1 ;  /* 0xffffffffff397424 */ /* 0x000fce00078e00ff */
[----:B01234-:R-:W-:Y:S05]  /*2920*/  WARPSYNC.COLLECTIVE R57, `(.L_x_37872) ;  /* 0x0000000039087348 */ /* 0x01ffea0003c00000 */
[----:B------:R0:W0:Y:S02]  /*2930*/  SHFL.IDX P2, R57, R54, R58, R59 ;  /* 0x0000003a36397389 */ /* 0x000024000004003b */
[----:B01234-:R-:W-:Y:S05]  /*2940*/  ENDCOLLECTIVE ;  /* 0x000000000000791b */ /* 0x01ffea0003800000 */
.L_x_37872:
[----:B------:R-:W-:Y:S05]  /*2950*/  BSYNC B0 ;  /* 0x0000000000007941 */ /* 0x000fea0003800000 */
.L_x_37871:
[----:B------:R-:W-:Y:S05]  /*2960*/  BRA `(.L_x_37873) ;  /* 0xfffffff000e07947 */ /* 0x000fea000383ffff */
.L_x_37835:
[----:B------:R-:W-:Y:S01]  /*2970*/  HFMA2 R59, -RZ, RZ, 0, 0.000503063201904296875 ;  /* 0x0000101fff3b7431 */ /* 0x000fe200000001ff */
[----:B------:R-:W-:Y:S01]  /*2980*/  BSSY B0, `(.L_x_37874) ;  /* 0x0000006000007945 */ /* 0x000fe20003800000 */
[----:B------:R-:W-:Y:S02]  /*2990*/  IMAD.MOV.U32 R58, RZ, RZ, R9 ;  /* 0x000000ffff3a7224 */ /* 0x000fe400078e0009 */
[----:B------:R-:W-:-:S07]  /*29a0*/  IMAD.MOV.U32 R57, RZ, RZ, -0x1 ;  /* 0xffffffffff397424 */ /* 0x000fce00078e00ff */
[----:B01234-:R-:W-:Y:S05]  /*29b0*/  WARPSYNC.COLLECTIVE R57, `(.L_x_37875) ;  /* 0x0000000039087348 */ /* 0x01ffea0003c00000 */
[----:B------:R0:W0:Y:S02]  /*29c0*/  SHFL.IDX P2, R57, R54, R58, R59 ;  /* 0x0000003a36397389 */ /* 0x000024000004003b */
[----:B01234-:R-:W-:Y:S05]  /*29d0*/  ENDCOLLECTIVE ;  /* 0x000000000000791b */ /* 0x01ffea0003800000 */
.L_x_37875:
[----:B------:R-:W-:Y:S05]  /*29e0*/  BSYNC B0 ;  /* 0x0000000000007941 */ /* 0x000fea0003800000 */
.L_x_37874:
[----:B------:R-:W-:Y:S05]  /*29f0*/  BRA `(.L_x_37876) ;  /* 0xfffffff000d47947 */ /* 0x000fea000383ffff */
.L_x_37837:
[----:B------:R-:W-:Y:S01]  /*2a00*/  BSSY B0, `(.L_x_37877) ;  /* 0x0000007000007945 */ /* 0x000fe20003800000 */
[----:B------:R-:W-:Y:S02]  /*2a10*/  IMAD.MOV.U32 R58, RZ, RZ, R57 ;  /* 0x000000ffff3a7224 */ /* 0x000fe400078e0039 */
[----:B------:R-:W-:Y:S02]  /*2a20*/  IMAD.MOV.U32 R59, RZ, RZ, 0x101f ;  /* 0x0000101fff3b7424 */ /* 0x000fe400078e00ff */
[----:B------:R-:W-:-:S07]  /*2a30*/  IMAD.MOV.U32 R57, RZ, RZ, -0x1 ;  /* 0xffffffffff397424 */ /* 0x000fce00078e00ff */
[----:B01234-:R-:W-:Y:S05]  /*2a40*/  WARPSYNC.COLLECTIVE R57, `(.L_x_37878) ;  /* 0x0000000039087348 */ /* 0x01ffea0003c00000 */
[----:B------:R0:W0:Y:S02]  /*2a50*/  SHFL.IDX P2, R57, R54, R58, R59 ;  /* 0x0000003a36397389 */ /* 0x000024000004003b */
[----:B01234-:R-:W-:Y:S05]  /*2a60*/  ENDCOLLECTIVE ;  /* 0x000000000000791b */ /* 0x01ffea0003800000 */
.L_x_37878:
[----:B------:R-:W-:Y:S05]  /*2a70*/  BSYNC B0 ;  /* 0x0000000000007941 */ /* 0x000fea0003800000 */
.L_x_37877:
[----:B------:R-:W-:Y:S05]  /*2a80*/  BRA `(.L_x_37879) ;  /* 0xfffffff000d87947 */ /* 0x000fea000383ffff */
.L_x_37839:
[----:B------:R-:W-:Y:S01]  /*2a90*/  BSSY B0, `(.L_x_37880) ;  /* 0x0000007000007945 */ /* 0x000fe20003800000 */
[----:B------:R-:W-:Y:S01]  /*2aa0*/  MOV R58, R8 ;  /* 0x00000008003a7202 */ /* 0x000fe20000000f00 */
[----:B------:R-:W-:Y:S02]  /*2ab0*/  IMAD.MOV.U32 R59, RZ, RZ, 0x101f ;  /* 0x0000101fff3b7424 */ /* 0x000fe400078e00ff */
[----:B------:R-:W-:-:S07]  /*2ac0*/  IMAD.MOV.U32 R57, RZ, RZ, -0x1 ;  /* 0xffffffffff397424 */ /* 0x000fce00078e00ff */
[----:B01234-:R-:W-:Y:S05]  /*2ad0*/  WARPSYNC.COLLECTIVE R57, `(.L_x_37881) ;  /* 0x0000000039087348 */ /* 0x01ffea0003c00000 */
[----:B------:R0:W0:Y:S02]  /*2ae0*/  SHFL.IDX P2, R57, R54, R58, R59 ;  /* 0x0000003a36397389 */ /* 0x000024000004003b */
[----:B01234-:R-:W-:Y:S05]  /*2af0*/  ENDCOLLECTIVE ;  /* 0x000000000000791b */ /* 0x01ffea0003800000 */
.L_x_37881:
[----:B------:R-:W-:Y:S05]  /*2b00*/  BSYNC B0 ;  /* 0x0000000000007941 */ /* 0x000fea0003800000 */
.L_x_37880:
[----:B------:R-:W-:Y:S05]  /*2b10*/  BRA `(.L_x_37882) ;  /* 0xfffffff000cc7947 */ /* 0x000fea000383ffff */
.L_x_37841:
[----:B------:R-:W-:Y:S01]  /*2b20*/  BSSY B0, `(.L_x_37883) ;  /* 0x0000007000007945 */ /* 0x000fe20003800000 */
[----:B------:R-:W-:Y:S01]  /*2b30*/  IMAD.MOV.U32 R58, RZ, RZ, R7 ;  /* 0x000000ffff3a7224 */ /* 0x000fe200078e0007 */
[----:B------:R-:W-:Y:S01]  /*2b40*/  MOV R57, 0xffffffff ;  /* 0xffffffff00397802 */ /* 0x000fe20000000f00 */
[----:B------:R-:W-:-:S07]  /*2b50*/  IMAD.MOV.U32 R59, RZ, RZ, 0x101f ;  /* 0x0000101fff3b7424 */ /* 0x000fce00078e00ff */
[----:B01234-:R-:W-:Y:S05]  /*2b60*/  WARPSYNC.COLLECTIVE R57, `(.L_x_37884) ;  /* 0x0000000039087348 */ /* 0x01ffea0003c00000 */
[----:B------:R0:W0:Y:S02]  /*2b70*/  SHFL.IDX P2, R57, R54, R58, R59 ;  /* 0x0000003a36397389 */ /* 0x000024000004003b */
[----:B01234-:R-:W-:Y:S05]  /*2b80*/  ENDCOLLECTIVE ;  /* 0x000000000000791b */ /* 0x01ffea0003800000 */
.L_x_37884:
[----:B------:R-:W-:Y:S05]  /*2b90*/  BSYNC B0 ;  /* 0x0000000000007941 */ /* 0x000fea0003800000 */
.L_x_37883:
[----:B------:R-:W-:Y:S05]  /*2ba0*/  BRA `(.L_x_37885) ;  /* 0xfffffff000c07947 */ /* 0x000fea000383ffff */
.L_x_37843:
[----:B------:R-:W-:Y:S01]  /*2bb0*/  BSSY B0, `(.L_x_37886) ;  /* 0x0000007000007945 */ /* 0x000fe20003800000 */
[----:B------:R-:W-:Y:S02]  /*2bc0*/  IMAD.MOV.U32 R58, RZ, RZ, R37 ;  /* 0x000000ffff3a7224 */ /* 0x000fe400078e0025 */
[----:B------:R-:W-:Y:S02]  /*2bd0*/  IMAD.MOV.U32 R59, RZ, RZ, 0x101f ;  /* 0x0000101fff3b7424 */ /* 0x000fe400078e00ff */
[----:B------:R-:W-:-:S07]  /*2be0*/  IMAD.MOV.U32 R57, RZ, RZ, -0x1 ;  /* 0xffffffffff397424 */ /* 0x000fce00078e00ff */
[----:B01234-:R-:W-:Y:S05]  /*2bf0*/  WARPSYNC.COLLECTIVE R57, `(.L_x_37887) ;  /* 0x0000000039087348 */ /* 0x01ffea0003c00000 */
[----:B------:R0:W0:Y:S02]  /*2c00*/  SHFL.IDX P2, R57, R54, R58, R59 ;  /* 0x0000003a36397389 */ /* 0x000024000004003b */
[----:B01234-:R-:W-:Y:S05]  /*2c10*/  ENDCOLLECTIVE ;  /* 0x000000000000791b */ /* 0x01ffea0003800000 */
.L_x_37887:
[----:B------:R-:W-:Y:S05]  /*2c20*/  BSYNC B0 ;  /* 0x0000000000007941 */ /* 0x000fea0003800000 */
.L_x_37886:
[----:B------:R-:W-:Y:S05]  /*2c30*/  BRA `(.L_x_37888) ;  /* 0xfffffff000b47947 */ /* 0x000fea000383ffff */
.L_x_37845:
[----:B------:R-:W-:Y:S01]  /*2c40*/  HFMA2 R59, -RZ, RZ, 0, 0.000503063201904296875 ;  /* 0x0000101fff3b7431 */ /* 0x000fe200000001ff */
[----:B------:R-:W-:Y:S01]  /*2c50*/  BSSY B0, `(.L_x_37889) ;  /* 0x0000006000007945 */ /* 0x000fe20003800000 */
[----:B------:R-:W-:Y:S02]  /*2c60*/  IMAD.MOV.U32 R58, RZ, RZ, R36 ;  /* 0x000000ffff3a7224 */ /* 0x000fe400078e0024 */
[----:B------:R-:W-:-:S07]  /*2c70*/  IMAD.MOV.U32 R57, RZ, RZ, -0x1 ;  /* 0xffffffffff397424 */ /* 0x000fce00078e00ff */
[----:B01234-:R-:W-:Y:S05]  /*2c80*/  WARPSYNC.COLLECTIVE R57, `(.L_x_37890) ;  /* 0x0000000039087348 */ /* 0x01ffea0003c00000 */
[----:B------:R0:W0:Y:S02]  /*2c90*/  SHFL.IDX P2, R57, R54, R58, R59 ;  /* 0x0000003a36397389 */ /* 0x000024000004003b */
[----:B01234-:R-:W-:Y:S05]  /*2ca0*/  ENDCOLLECTIVE ;  /* 0x000000000000791b */ /* 0x01ffea0003800000 */
.L_x_37890:
[----:B------:R-:W-:Y:S05]  /*2cb0*/  BSYNC B0 ;  /* 0x0000000000007941 */ /* 0x000fea0003800000 */
.L_x_37889:
[----:B------:R-:W-:Y:S05]  /*2cc0*/  BRA `(.L_x_37891) ;  /* 0xfffffff000a87947 */ /* 0x000fea000383ffff */
.L_x_37847:
[----:B------:R-:W-:Y:S01]  /*2cd0*/  BSSY B0, `(.L_x_37892) ;  /* 0x0000007000007945 */ /* 0x000fe20003800000 */
[----:B------:R-:W-:Y:S01]  /*2ce0*/  IMAD.MOV.U32 R58, RZ, RZ, R35 ;  /* 0x000000ffff3a7224 */ /* 0x000fe200078e0023 */
[----:B------:R-:W-:Y:S01]  /*2cf0*/  MOV R57, 0xffffffff ;  /* 0xffffffff00397802 */ /* 0x000fe20000000f00 */
[----:B------:R-:W-:-:S07]  /*2d00*/  IMAD.MOV.U32 R59, RZ, RZ, 0x101f ;  /* 0x0000101fff3b7424 */ /* 0x000fce00078e00ff */
[----:B01234-:R-:W-:Y:S05]  /*2d10*/  WARPSYNC.COLLECTIVE R57, `(.L_x_37893) ;  /* 0x0000000039087348 */ /* 0x01ffea0003c00000 */
[----:B------:R0:W0:Y:S02]  /*2d20*/  SHFL.IDX P2, R57, R54, R58, R59 ;  /* 0x0000003a36397389 */ /* 0x000024000004003b */
[----:B01234-:R-:W-:Y:S05]  /*2d30*/  ENDCOLLECTIVE ;  /* 0x000000000000791b */ /* 0x01ffea0003800000 */
.L_x_37893:
[----:B------:R-:W-:Y:S05]  /*2d40*/  BSYNC B0 ;  /* 0x0000000000007941 */ /* 0x000fea0003800000 */
.L_x_37892:
[----:B------:R-:W-:Y:S05]  /*2d50*/  BRA `(.L_x_37894) ;  /* 0xfffffff0009c7947 */ /* 0x000fea000383ffff */
.L_x_37849:
[----:B------:R-:W-:Y:S01]  /*2d60*/  BSSY B0, `(.L_x_37895) ;  /* 0x0000007000007945 */ /* 0x000fe20003800000 */
[----:B------:R-:W-:Y:S02]  /*2d70*/  IMAD.MOV.U32 R58, RZ, RZ, R34 ;  /* 0x000000ffff3a7224 */ /* 0x000fe400078e0022 */
[----:B------:R-:W-:Y:S02]  /*2d80*/  IMAD.MOV.U32 R59, RZ, RZ, 0x101f ;  /* 0x0000101fff3b7424 */ /* 0x000fe400078e00ff */
[----:B------:R-:W-:-:S07]  /*2d90*/  IMAD.MOV.U32 R57, RZ, RZ, -0x1 ;  /* 0xffffffffff397424 */ /* 0x000fce00078e00ff */
[----:B01234-:R-:W-:Y:S05]  /*2da0*/  WARPSYNC.COLLECTIVE R57, `(.L_x_37896) ;  /* 0x0000000039087348 */ /* 0x01ffea0003c00000 */
[----:B------:R0:W0:Y:S02]  /*2db0*/  SHFL.IDX P2, R57, R54, R58, R59 ;  /* 0x0000003a36397389 */ /* 0x000024000004003b */
[----:B01234-:R-:W-:Y:S05]  /*2dc0*/  ENDCOLLECTIVE ;  /* 0x000000000000791b */ /* 0x01ffea0003800000 */
.L_x_37896:
[----:B------:R-:W-:Y:S05]  /*2dd0*/  BSYNC B0 ;  /* 0x0000000000007941 */ /* 0x000fea0003800000 */
.L_x_37895:
[----:B------:R-:W-:Y:S05]  /*2de0*/  BRA `(.L_x_37897) ;  /* 0xfffffff000907947 */ /* 0x000fea000383ffff */
.L_x_37851:
[----:B------:R-:W-:Y:S01]  /*2df0*/  BSSY B0, `(.L_x_37898) ;  /* 0x0000007000007945 */ /* 0x000fe20003800000 */
[----:B------:R-:W-:Y:S01]  /*2e00*/  MOV R58, R16 ;  /* 0x00000010003a7202 */ /* 0x000fe20000000f00 */
[----:B------:R-:W-:Y:S02]  /*2e10*/  IMAD.MOV.U32 R59, RZ, RZ, 0x101f ;  /* 0x0000101fff3b7424 */ /* 0x000fe400078e00ff */
[----:B------:R-:W-:-:S07]  /*2e20*/  IMAD.MOV.U32 R57, RZ, RZ, -0x1 ;  /* 0xffffffffff397424 */ /* 0x000fce00078e00ff */
[----:B01234-:R-:W-:Y:S05]  /*2e30*/  WARPSYNC.COLLECTIVE R57, `(.L_x_37899) ;  /* 0x0000000039087348 */ /* 0x01ffea0003c00000 */
[----:B------:R0:W0:Y:S02]  /*2e40*/  SHFL.IDX P2, R57, R54, R58, R59 ;  /* 0x0000003a36397389 */ /* 0x000024000004003b */
[----:B01234-:R-:W-:Y:S05]  /*2e50*/  ENDCOLLECTIVE ;  /* 0x000000000000791b */ /* 0x01ffea0003800000 */
.L_x_37899:
[----:B------:R-:W-:Y:S05]  /*2e60*/  BSYNC B0 ;  /* 0x0000000000007941 */ /* 0x000fea0003800000 */
.L_x_37898:
[----:B------:R-:W-:Y:S01]  /*2e70*/  IMAD.MOV.U32 R54, RZ, RZ, R57 ;  /* 0x000000ffff367224 */ /* 0x000fe200078e0039 */
[----:B------:R-:W-:Y:S06]  /*2e80*/  BRA `(.L_x_37900) ;  /* 0xfffffff000807947 */ /* 0x000fec000383ffff */
        .weak           $__internal_731_$__cuda_sm20_div_s16
        .type           $__internal_731_$__cuda_sm20_div_s16,@function
        .size           $__internal_731_$__cuda_sm20_div_s16,(.L_x_39234 - $__internal_731_$__cuda_sm20_div_s16)
$__internal_731_$__cuda_sm20_div_s16:
        /* <DEDUP_REMOVED lines=23> */
[----:B------:R-:W-:Y:S05]  /*3000*/  RET.REL.NODEC R2 `(_Z9cuda_gemmIiLi128ELi1ELi1ELi16ELi16ELi16ELi64ELi1ELi0EEviiiPT_S1_S1_iii) ;  /* 0xffffffcc02fc7950 */ /* 0x000fea0003c3ffff */
.L_x_37901:
        /* <DEDUP_REMOVED lines=15> */
.L_x_39234:


//--------------------- .text._Z9cuda_gemmIiLi128ELi1ELi1ELi16ELi16ELi16ELi64ELi0ELi1EEviiiPT_S1_S1_iii --------------------------
	.section	.text._Z9cuda_gemmIiLi128ELi1ELi1ELi16ELi16ELi16ELi64ELi0ELi1EEviiiPT_S1_S1_iii,"ax",@progbits
	.align	128
        .global         _Z9cuda_gemmIiLi128ELi1ELi1ELi16ELi16ELi16ELi64ELi0ELi1EEviiiPT_S1_S1_iii
        .type           _Z9cuda_gemmIiLi128ELi1ELi1ELi16ELi16ELi16ELi64ELi0ELi1EEviiiPT_S1_S1_iii,@function
        .size           _Z9cuda_gemmIiLi128ELi1ELi1ELi16ELi16ELi16ELi64ELi0ELi1EEviiiPT_S1_S1_iii,(.L_x_39235 - _Z9cuda_gemmIiLi128ELi1ELi1ELi16ELi16ELi16ELi64ELi0ELi1EEviiiPT_S1_S1_iii)
        .other          _Z9cuda_gemmIiLi128ELi1ELi1ELi16ELi16ELi16ELi64ELi0ELi1EEviiiPT_S1_S1_iii,@"STO_CUDA_ENTRY STV_DEFAULT"
_Z9cuda_gemmIiLi128ELi1ELi1ELi16ELi16ELi16ELi64ELi0ELi1EEviiiPT_S1_S1_iii:
.text._Z9cuda_gemmIiLi128ELi1ELi1ELi16ELi16ELi16ELi64ELi0ELi1EEviiiPT_S1_S1_iii:
[----:B------:R-:W-:Y:S01]  /*0000*/  LDC R1, c[0x0][0x37c] ;  /* 0x0000df00ff017b82 */ /* 0x000fe20000000800 */
[----:B------:R-:W0:Y:S07]  /*0010*/  S2R R5, SR_TID.X ;  /* 0x0000000000057919 */ /* 0x000e2e0000002100 */
[----:B------:R-:W1:Y:S01]  /*0020*/  LDC R0, c[0x0][0x360] ;  /* 0x0000d800ff007b82 */ /* 0x000e620000000800 */
[----:B------:R-:W-:Y:S02]  /*0030*/  MOV R9, 0x80 ;  /* 0x0000008000097802 */ /* 0x000fe40000000f00 */
[----:B-1----:R-:W-:Y:S01]  /*0040*/  LOP3.LUT R3, R0, 0xff, RZ, 0xc0, !PT ;  /* 0x000000ff00037812 */ /* 0x002fe200078ec0ff */
[----:B0-----:R-:W-:-:S05]  /*0050*/  IMAD.IADD R2, R5, 0x1, R0 ;  /* 0x0000000105027824 */ /* 0x001fca00078e0200 */
[----:B------:R-:W-:-:S07]  /*0060*/  LOP3.LUT R4, R2, 0xff, RZ, 0xc, !PT ;  /* 0x000000ff02047812 */ /* 0x000fce00078e0cff */
[----:B------:R-:W-:Y:S05]  /*0070*/  CALL.REL.NOINC `($__internal_732_$__cuda_sm20_div_u16) ;  /* 0x00000010008c7944 */ /* 0x000fea0003c00000 */
        /* <DEDUP_REMOVED lines=17> */
.L_x_37904:
        /* <DEDUP_REMOVED lines=13> */
.L_x_37903:
[----:B------:R-:W-:Y:S05]  /*0260*/  BSYNC.RECONVERGENT B0 ;  /* 0x0000000000007941 */ /* 0x000fea0003800200 */
.L_x_37902:
        /* <DEDUP_REMOVED lines=9> */
.L_x_37907:
        /* <DEDUP_REMOVED lines=16> */
[----:B0-----:R-:W-:Y:S01]  /*0400*/  SHF.R.U32.HI R20, RZ, 0x2, R13 ;  /* 0x00000002ff147819 */ /* 0x001fe2000001160d */
[----:B------:R-:W-:Y:S01]  /*0410*/  IMAD R23, R23, 0x44, R4 ;  /* 0x0000004417177824 */ /* 0x000fe200078e0204 */
[----:B------:R-:W-:-:S02]  /*0420*/  LOP3.LUT R24, R24, 0x3ffffffc, RZ, 0xc0, !PT ;  /* 0x3ffffffc18187812 */ /* 0x000fc400078ec0ff */
[----:B------:R-:W-:Y:S01]  /*0430*/  LOP3.LUT R14, R14, 0x3ffffffc, RZ, 0xc0, !PT ;  /* 0x3ffffffc0e0e7812 */ /* 0x000fe200078ec0ff */
[--C-:B------:R-:W-:Y:S01]  /*0440*/  IMAD R25, R25, 0x44, R4.reuse ;  /* 0x0000004419197824 */ /* 0x100fe200078e0204 */
[----:B------:R-:W-:Y:S01]  /*0450*/  LOP3.LUT R22, R22, 0x3ffffffc, RZ, 0xc0, !PT ;  /* 0x3ffffffc16167812 */ /* 0x000fe200078ec0ff */
[----:B------:R-:W-:Y:S01]  /*0460*/  IMAD R27, R27, 0x44, R4 ;  /* 0x000000441b1b7824 */ /* 0x000fe200078e0204 */
[----:B------:R-:W-:Y:S01]  /*0470*/  LOP3.LUT R20, R20, 0x3ffffffc, RZ, 0xc0, !PT ;  /* 0x3ffffffc14147812 */ /* 0x000fe200078ec0ff */
[----:B------:R-:W-:Y:S01]  /*0480*/  IMAD.IADD R23, R23, 0x1, R14 ;  /* 0x0000000117177824 */ /* 0x000fe200078e020e */
        /* <DEDUP_REMOVED lines=14> */
.L_x_37906:
[----:B------:R-:W-:Y:S05]  /*0570*/  BSYNC.RECONVERGENT B0 ;  /* 0x0000000000007941 */ /* 0x000fea0003800200 */
.L_x_37905:
        /* <DEDUP_REMOVED lines=16> */
.L_x_37910:
        /* <DEDUP_REMOVED lines=8> */
.L_x_37909:
[----:B------:R-:W-:Y:S05]  /*0700*/  BSYNC.RECONVERGENT B0 ;  /* 0x0000000000007941 */ /* 0x000fea0003800200 */
.L_x_37908:
[----:B------:R-:W-:Y:S01]  /*0710*/  BAR.SYNC.DEFER_BLOCKING 0x0 ;  /* 0x0000000000007b1d */ /* 0x000fe20000010000 */
[----:B------:R-:W-:-:S13]  /*0720*/  ISETP.GT.U32.AND P0, PT, R5, 0xf, PT ;  /* 0x0000000f0500780c */ /* 0x000fda0003f04070 */
[----:B------:R-:W-:Y:S05]  /*0730*/  @P0 BRA `(.L_x_37911) ;  /* 0x0000000000980947 */ /* 0x000fea0003800000 */
[----:B------:R-:W2:Y:S01]  /*0740*/  S2R R3, SR_CgaCtaId ;  /* 0x0000000000037919 */ /* 0x000ea20000008800 */
[----:B------:R-:W-:Y:S01]  /*0750*/  MOV R0, 0x400 ;  /* 0x0000040000007802 */ /* 0x000fe20000000f00 */
[----:B------:R-:W-:-:S03]  /*0760*/  UMOV UR4, 0xffffffff ;  /* 0xffffffff00047882 */ /* 0x000fc60000000000 */
[----:B--2---:R-:W-:-:S05]  /*0770*/  LEA R0, R3, R0, 0x18 ;  /* 0x0000000003007211 */ /* 0x004fca00078ec0ff */
[----:B------:R-:W-:-:S05]  /*0780*/  IMAD R0, R5, 0x44, R0 ;  /* 0x0000004405007824 */ /* 0x000fca00078e0200 */
[----:B------:R-:W-:-:S06]  /*0790*/  LEA R0, R5, R0, 0x2 ;  /* 0x0000000005007211 */ /* 0x000fcc00078e10ff */
[----:B------:R-:W2:Y:S01]  /*07a0*/  LDS R0, [R0] ;  /* 0x0000000000007984 */ /* 0x000ea20000000800 */
[----:B------:R-:W-:Y:S05]  /*07b0*/  BRA.DIV UR4, `(.L_x_37912) ;  /* 0x0000000204847947 */ /* 0x000fea000b800000 */
.L_x_37929:
[----:B------:R-:W-:-:S03]  /*07c0*/  UMOV UR4, 0xffffffff ;  /* 0xffffffff00047882 */ /* 0x000fc60000000000 */
[----:B------:R-:W-:Y:S05]  /*07d0*/  BRA.DIV UR4, `(.L_x_37913) ;  /* 0x0000000204987947 */ /* 0x000fea000b800000 */
.L_x_37932:
[----:B------:R-:W-:-:S03]  /*07e0*/  UMOV UR4, 0xffffffff ;  /* 0xffffffff00047882 */ /* 0x000fc60000000000 */
[----:B------:R-:W-:Y:S05]  /*07f0*/  BRA.DIV UR4, `(.L_x_37914) ;  /* 0x0000000204b47947 */ /* 0x000fea000b800000 */
.L_x_37935:
[----:B------:R-:W-:-:S03]  /*0800*/  UMOV UR4, 0xffffffff ;  /* 0xffffffff00047882 */ /* 0x000fc60000000000 */
[----:B------:R-:W-:Y:S05]  /*0810*/  BRA.DIV UR4, `(.L_x_37915) ;  /* 0x0000000204d07947 */ /* 0x000fea000b800000 */
.L_x_37938:
[----:B------:R-:W-:-:S03]  /*0820*/  UMOV UR4, 0xffffffff ;  /* 0xffffffff00047882 */ /* 0x000fc60000000000 */
[----:B------:R-:W-:Y:S05]  /*0830*/  BRA.DIV UR4, `(.L_x_37916) ;  /* 0x0000000204ec7947 */ /* 0x000fea000b800000 */
.L_x_37941:
[----:B------:R-:W-:-:S03]  /*0840*/  UMOV UR4, 0xffffffff ;  /* 0xffffffff00047882 */ /* 0x000fc60000000000 */
[----:B------:R-:W-:Y:S05]  /*0850*/  BRA.DIV UR4, `(.L_x_37917) ;  /* 0x0000000604087947 */ /* 0x000fea000b800000 */
.L_x_37944:
[----:B------:R-:W-:-:S03]  /*0860*/  UMOV UR4, 0xffffffff ;  /* 0xffffffff00047882 */ /* 0x000fc60000000000 */
[----:B------:R-:W-:Y:S05]  /*0870*/  BRA.DIV UR4, `(.L_x_37918) ;  /* 0x0000000604247947 */ /* 0x000fea000b800000 */
.L_x_37947:
[----:B------:R-:W-:-:S03]  /*0880*/  UMOV UR4, 0xffffffff ;  /* 0xffffffff00047882 */ /* 0x000fc60000000000 */
[----:B------:R-:W-:Y:S05]  /*0890*/  BRA.DIV UR4, `(.L_x_37919) ;  /* 0x0000000604407947 */ /* 0x000fea000b800000 */
.L_x_37950:
[----:B------:R-:W-:-:S03]  /*08a0*/  UMOV UR4, 0xffffffff ;  /* 0xffffffff00047882 */ /* 0x000fc60000000000 */
[----:B------:R-:W-:Y:S05]  /*08b0*/  BRA.DIV UR4, `(.L_x_37920) ;  /* 0x00000006045c7947 */ /* 0x000fea000b800000 */
.L_x_37953:
[----:B------:R-:W-:-:S03]  /*08c0*/  UMOV UR4, 0xffffffff ;  /* 0xffffffff00047882 */ /* 0x000fc60000000000 */
[----:B------:R-:W-:Y:S05]  /*08d0*/  BRA.DIV UR4, `(.L_x_37921) ;  /* 0x0000000604787947 */ /* 0x000fea000b800000 */
.L_x_37956:
[----:B------:R-:W-:-:S03]  /*08e0*/  UMOV UR4, 0xffffffff ;  /* 0xffffffff00047882 */ /* 0x000fc60000000000 */
[----:B------:R-:W-:Y:S05]  /*08f0*/  BRA.DIV UR4, `(.L_x_37922) ;  /* 0x0000000604947947 */ /* 0x000fea000b800000 */
.L_x_37959:
[----:B------:R-:W-:-:S03]  /*0900*/  UMOV UR4, 0xffffffff ;  /* 0xffffffff00047882 */ /* 0x000fc60000000000 */
[----:B------:R-:W-:Y:S05]  /*0910*/  BRA.DIV UR4, `(.L_x_37923) ;  /* 0x0000000604b07947 */ /* 0x000fea000b800000 */
.L_x_37962:
[----:B------:R-:W-:-:S03]  /*0920*/  UMOV UR4, 0xffffffff ;  /* 0xffffffff00047882 */ /* 0x000fc60000000000 */
[----:B------:R-:W-:Y:S05]  /*0930*/  BRA.DIV UR4, `(.L_x_37924) ;  /* 0x0000000604cc7947 */ /* 0x000fea000b800000 */
.L_x_37965:
[----:B------:R-:W-:-:S03]  /*0940*/  UMOV UR4, 0xffffffff ;  /* 0xffffffff00047882 */ /* 0x000fc60000000000 */
[----:B------:R-:W-:Y:S05]  /*0950*/  BRA.DIV UR4, `(.L_x_37925) ;  /* 0x0000000604e87947 */ /* 0x000fea000b800000 */
.L_x_37968:
[----:B------:R-:W-:-:S03]  /*0960*/  UMOV UR4, 0xffffffff ;  /* 0xffffffff00047882 */ /* 0x000fc60000000000 */
[----:B------:R-:W-:Y:S05]  /*0970*/  BRA.DIV UR4, `(.L_x_37926) ;  /* 0x0000000a04047947 */ /* 0x000fea000b800000 */
.L_x_37971:
[----:B------:R-:W-:-:S03]  /*0980*/  UMOV UR4, 0xffffffff ;  /* 0xffffffff00047882 */ /* 0x000fc60000000000 */
[----:B------:R-:W-:Y:S05]  /*0990*/  BRA.DIV UR4, `(.L_x_37927) ;  /* 0x0000000a04207947 */ /* 0x000fea000b800000 */
.L_x_37911:
[----:B------:R-:W-:Y:S05]  /*09a0*/  WARPSYNC.ALL ;  /* 0x0000000000007948 */ /* 0x000fea0003800000 */
[----:B------:R-:W-:Y:S06]  /*09b0*/  BAR.SYNC.DEFER_BLOCKING 0x0 ;  /* 0x0000000000007b1d */ /* 0x000fec0000010000 */
[----:B------:R-:W-:Y:S05]  /*09c0*/  EXIT ;  /* 0x000000000000794d */ /* 0x000fea0003800000 */
.L_x_37912:
[----:B------:R-:W-:Y:S01]  /*09d0*/  MOV R2, 0xffffffff ;  /* 0xffffffff00027802 */ /* 0x000fe20000000f00 */
[----:B------:R-:W-:Y:S02]  /*09e0*/  IMAD.MOV.U32 R3, RZ, RZ, RZ ;  /* 0x000000ffff037224 */ /* 0x000fe400078e00ff */
[----:B------:R-:W-:-:S07]  /*09f0*/  IMAD.MOV.U32 R5, RZ, RZ, 0x101f ;  /* 0x0000101fff057424 */ /* 0x000fce00078e00ff */
[----:B012---:R-:W-:Y:S05]  /*0a00*/  WARPSYNC.COLLECTIVE R2, `(.L_x_37928) ;  /* 0x0000000002087348 */ /* 0x007fea0003c00000 */
[----:B--2---:R2:W3:Y:S02]  /*0a10*/  SHFL.IDX P0, R2, R0, R3, R5 ;  /* 0x0000000300027389 */ /* 0x0044e40000000005 */
[----:B0123--:R-:W-:Y:S05]  /*0a20*/  ENDCOLLECTIVE ;  /* 0x000000000000791b */ /* 0x00ffea0003800000 */
.L_x_37928:
[----:B------:R-:W-:Y:S05]  /*0a30*/  BRA `(.L_x_37929) ;  /* 0xfffffffc00607947 */ /* 0x000fea000383ffff */
.L_x_37913:
[----:B------:R-:W-:Y:S01]  /*0a40*/  BSSY B0, `(.L_x_37930) ;  /* 0x0000007000007945 */ /* 0x000fe20003800000 */
[----:B------:R-:W-:Y:S01]  /*0a50*/  IMAD.MOV.U32 R3, RZ, RZ, 0x1 ;  /* 0x00000001ff037424 */ /* 0x000fe200078e00ff */
[----:B------:R-:W-:Y:S01]  /*0a60*/  MOV R2, 0xffffffff ;  /* 0xffffffff00027802 */ /* 0x000fe20000000f00 */
[----:B------:R-:W-:-:S07]  /*0a70*/  IMAD.MOV.U32 R5, RZ, RZ, 0x101f ;  /* 0x0000101fff057424 */ /* 0x000fce00078e00ff */
[----:B012---:R-:W-:Y:S05]  /*0a80*/  WARPSYNC.COLLECTIVE R2, `(.L_x_37931) ;  /* 0x0000000002087348 */ /* 0x007fea0003c00000 */
[----:B--2---:R2:W3:Y:S02]  /*0a90*/  SHFL.IDX P0, R2, R0, R3, R5 ;  /* 0x0000000300027389 */ /* 0x0044e40000000005 */
[----:B0123--:R-:W-:Y:S05]  /*0aa0*/  ENDCOLLECTIVE ;  /* 0x000000000000791b */ /* 0x00ffea0003800000 */
.L_x_37931:
[----:B------:R-:W-:Y:S05]  /*0ab0*/  BSYNC B0 ;  /* 0x0000000000007941 */ /* 0x000fea0003800000 */
.L_x_37930:
[----:B------:R-:W-:Y:S05]  /*0ac0*/  BRA `(.L_x_37932) ;  /* 0xfffffffc00447947 */ /* 0x000fea000383ffff */
.L_x_37914:
[----:B------:R-:W-:Y:S01]  /*0ad0*/  BSSY B0, `(.L_x_37933) ;  /* 0x0000007000007945 */ /* 0x000fe20003800000 */
[----:B------:R-:W-:Y:S01]  /*0ae0*/  IMAD.MOV.U32 R3, RZ, RZ, 0x2 ;  /* 0x00000002ff037424 */ /* 0x000fe200078e00ff */
[----:B------:R-:W-:Y:S01]  /*0af0*/  MOV R2, 0xffffffff ;  /* 0xffffffff00027802 */ /* 0x000fe20000000f00 */
[----:B------:R-:W-:-:S07]  /*0b00*/  IMAD.MOV.U32 R5, RZ, RZ, 0x101f ;  /* 0x0000101fff057424 */ /* 0x000fce00078e00ff */
[----:B012---:R-:W-:Y:S05]  /*0b10*/  WARPSYNC.COLLECTIVE R2, `(.L_x_37934) ;  /* 0x0000000002087348 */ /* 0x007fea0003c00000 */
[----:B--2---:R2:W3:Y:S02]  /*0b20*/  SHFL.IDX P0, R2, R0, R3, R5 ;  /* 0x0000000300027389 */ /* 0x0044e40000000005 */
[----:B0123--:R-:W-:Y:S05]  /*0b30*/  ENDCOLLECTIVE ;  /* 0x000000000000791b */ /* 0x00ffea0003800000 */
.L_x_37934:
[----:B------:R-:W-:Y:S05]  /*0b40*/  BSYNC B0 ;  /* 0x0000000000007941 */ /* 0x000fea0003800000 */
.L_x_37933:
[----:B------:R-:W-:Y:S05]  /*0b50*/  BRA `(.L_x_37935) ;  /* 0xfffffffc00287947 */ /* 0x000fea000383ffff */
.L_x_37915:
[----:B------:R-:W-:Y:S01]  /*0b60*/  BSSY B0, `(.L_x_37936) ;  /* 0x0000007000007945 */ /* 0x000fe20003800000 */
[----:B------:R-:W-:Y:S01]  /*0b70*/  IMAD.MOV.U32 R3, RZ, RZ, 0x3 ;  /* 0x00000003ff037424 */ /* 0x000fe200078e00ff */
[----:B------:R-:W-:Y:S01]  /*0b80*/  MOV R2, 0xffffffff ;  /* 0xffffffff00027802 */ /* 0x000fe20000000f00 */
[----:B------:R-:W-:-:S07]  /*0b90*/  IMAD.MOV.U32 R5, RZ, RZ, 0x101f ;  /* 0x0000101fff057424 */ /* 0x000fce00078e00ff */
[----:B012---:R-:W-:Y:S05]  /*0ba0*/  WARPSYNC.COLLECTIVE R2, `(.L_x_37937) ;  /* 0x0000000002087348 */ /* 0x007fea0003c00000 */
[----:B--2---:R2:W3:Y:S02]  /*0bb0*/  SHFL.IDX P0, R2, R0, R3, R5 ;  /* 0x0000000300027389 */ /* 0x0044e40000000005 */
[----:B0123--:R-:W-:Y:S05]  /*0bc0*/  ENDCOLLECTIVE ;  /* 0x000000000000791b */ /* 0x00ffea0003800000 */
.L_x_37937:
[----:B------:R-:W-:Y:S05]  /*0bd0*/  BSYNC B0 ;  /* 0x0000000000007941 */ /* 0x000fea0003800000 */
.L_x_37936:
[----:B------:R-:W-:Y:S05]  /*0be0*/  BRA `(.L_x_37938) ;  /* 0xfffffffc000c7947 */ /* 0x000fea000383ffff */
.L_x_37916:
[----:B------:R-:W-:Y:S01]  /*0bf0*/  BSSY B0, `(.L_x_37939) ;  /* 0x0000007000007945 */ /* 0x000fe20003800000 */
[----:B------:R-:W-:Y:S01]  /*0c00*/  IMAD.MOV.U32 R3, RZ, RZ, 0x4 ;  /* 0x00000004ff037424 */ /* 0x000fe200078e00ff */
[----:B------:R-:W-:Y:S01]  /*0c10*/  MOV R2, 0xffffffff ;  /* 0xffffffff00027802 */ /* 0x000fe20000000f00 */
[----:B------:R-:W-:-:S07]  /*0c20*/  IMAD.MOV.U32 R5, RZ, RZ, 0x101f ;  /* 0x0000101fff057424 */ /* 0x000fce00078e00ff */
[----:B012---:R-:W-:Y:S05]  /*0c30*/  WARPSYNC.COLLECTIVE R2, `(.L_x_37940) ;  /* 0x0000000002087348 */ /* 0x007fea0003c00000 */
[----:B--2---:R2:W3:Y:S02]  /*0c40*/  SHFL.IDX P0, R2, R0, R3, R5 ;  /* 0x0000000300027389 */ /* 0x0044e40000000005 */
[----:B0123--:R-:W-:Y:S05]  /*0c50*/  ENDCOLLECTIVE ;  /* 0x000000000000791b */ /* 0x00ffea0003800000 */
.L_x_37940:
[----:B------:R-:W-:Y:S05]  /*0c60*/  BSYNC B0 ;  /* 0x0000000000007941 */ /* 0x000fea0003800000 */
.L_x_37939:
[----:B------:R-:W-:Y:S05]  /*0c70*/  BRA `(.L_x_37941) ;  /* 0xfffffff800f07947 */ /* 0x000fea000383ffff */
.L_x_37917:
[----:B------:R-:W-:Y:S01]  /*0c80*/  BSSY B0, `(.L_x_37942) ;  /* 0x0000007000007945 */ /* 0x000fe20003800000 */
[----:B------:R-:W-:Y:S01]  /*0c90*/  IMAD.MOV.U32 R3, RZ, RZ, 0x5 ;  /* 0x00000005ff037424 */ /* 0x000fe200078e00ff */
[----:B------:R-:W-:Y:S01]  /*0ca0*/  MOV R2, 0xffffffff ;  /* 0xffffffff00027802 */ /* 0x000fe20000000f00 */
[----:B------:R-:W-:-:S07]  /*0cb0*/  IMAD.MOV.U32 R5, RZ, RZ, 0x101f ;  /* 0x0000101fff057424 */ /* 0x000fce00078e00ff */
[----:B012---:R-:W-:Y:S05]  /*0cc0*/  WARPSYNC.COLLECTIVE R2, `(.L_x_37943) ;  /* 0x0000000002087348 */ /* 0x007fea0003c00000 */
[----:B--2---:R2:W3:Y:S02]  /*0cd0*/  SHFL.IDX P0, R2, R0, R3, R5 ;  /* 0x0000000300027389 */ /* 0x0044e40000000005 */
[----:B0123--:R-:W-:Y:S05]  /*0ce0*/  ENDCOLLECTIVE ;  /* 0x000000000000791b */ /* 0x00ffea0003800000 */
.L_x_37943:
[----:B------:R-:W-:Y:S05]  /*0cf0*/  BSYNC B0 ;  /* 0x0000000000007941 */ /* 0x000fea0003800000 */
.L_x_37942:
[----:B------:R-:W-:Y:S05]  /*0d00*/  BRA `(.L_x_37944) ;  /* 0xfffffff800d47947 */ /* 0x000fea000383ffff */
.L_x_37918:
[----:B------:R-:W-:Y:S01]  /*0d10*/  BSSY B0, `(.L_x_37945) ;  /* 0x0000007000007945 */ /* 0x000fe20003800000 */
[----:B------:R-:W-:Y:S01]  /*0d20*/  IMAD.MOV.U32 R3, RZ, RZ, 0x6 ;  /* 0x00000006ff037424 */ /* 0x000fe200078e00ff */
[----:B------:R-:W-:Y:S01]  /*0d30*/  MOV R2, 0xffffffff ;  /* 0xffffffff00027802 */ /* 0x000fe20000000f00 */
[----:B------:R-:W-:-:S07]  /*0d40*/  IMAD.MOV.U32 R5, RZ, RZ, 0x101f ;  /* 0x0000101fff057424 */ /* 0x000fce00078e00ff */
[----:B012---:R-:W-:Y:S05]  /*0d50*/  WARPSYNC.COLLECTIVE R2, `(.L_x_37946) ;  /* 0x0000000002087348 */ /* 0x007fea0003c00000 */
[----:B--2---:R2:W3:Y:S02]  /*0d60*/  SHFL.IDX P0, R2, R0, R3, R5 ;  /* 0x0000000300027389 */ /* 0x0044e40000000005 */
[----:B0123--:R-:W-:Y:S05]  /*0d70*/  ENDCOLLECTIVE ;  /* 0x000000000000791b */ /* 0x00ffea0003800000 */
.L_x_37946:
[----:B------:R-:W-:Y:S05]  /*0d80*/  BSYNC B0 ;  /* 0x0000000000007941 */ /* 0x000fea0003800000 */
.L_x_37945:
[----:B------:R-:W-:Y:S05]  /*0d90*/  BRA `(.L_x_37947) ;  /* 0xfffffff800b87947 */ /* 0x000fea000383ffff */
.L_x_37919:
[----:B------:R-:W-:Y:S01]  /*0da0*/  BSSY B0, `(.L_x_37948) ;  /* 0x0000007000007945 */ /* 0x000fe20003800000 */
[----:B------:R-:W-:Y:S01]  /*0db0*/  IMAD.MOV.U32 R3, RZ, RZ, 0x7 ;  /* 0x00000007ff037424 */ /* 0x000fe200078e00ff */
[----:B------:R-:W-:Y:S01]  /*0dc0*/  MOV R2, 0xffffffff ;  /* 0xffffffff00027802 */ /* 0x000fe20000000f00 */
[----:B------:R-:W-:-:S07]  /*0dd0*/  IMAD.MOV.U32 R5, RZ, RZ, 0x101f ;  /* 0x0000101fff057424 */ /* 0x000fce00078e00ff */
[----:B012---:R-:W-:Y:S05]  /*0de0*/  WARPSYNC.COLLECTIVE R2, `(.L_x_37949) ;  /* 0x0000000002087348 */ /* 0x007fea0003c00000 */
[----:B--2---:R2:W3:Y:S02]  /*0df0*/  SHFL.IDX P0, R2, R0, R3, R5 ;  /* 0x0000000300027389 */ /* 0x0044e40000000005 */
[----:B0123--:R-:W-:Y:S05]  /*0e00*/  ENDCOLLECTIVE ;  /* 0x000000000000791b */ /* 0x00ffea0003800000 */
.L_x_37949:
[----:B------:R-:W-:Y:S05]  /*0e10*/  BSYNC B0 ;  /* 0x0000000000007941 */ /* 0x000fea0003800000 */
.L_x_37948:
[----:B------:R-:W-:Y:S05]  /*0e20*/  BRA `(.L_x_37950) ;  /* 0xfffffff8009c7947 */ /* 0x000fea000383ffff */
.L_x_37920:
[----:B------:R-:W-:Y:S01]  /*0e30*/  BSSY B0, `(.L_x_37951) ;  /* 0x0000007000007945 */ /* 0x000fe20003800000 */
[----:B------:R-:W-:Y:S01]  /*0e40*/  IMAD.MOV.U32 R3, RZ, RZ, 0x8 ;  /* 0x00000008ff037424 */ /* 0x000fe200078e00ff */
[----:B------:R-:W-:Y:S01]  /*0e50*/  MOV R2, 0xffffffff ;  /* 0xffffffff00027802 */ /* 0x000fe20000000f00 */
[----:B------:R-:W-:-:S07]  /*0e60*/  IMAD.MOV.U32 R5, RZ, RZ, 0x101f ;  /* 0x0000101fff057424 */ /* 0x000fce00078e00ff */
[----:B012---:R-:W-:Y:S05]  /*0e70*/  WARPSYNC.COLLECTIVE R2, `(.L_x_37952) ;  /* 0x0000000002087348 */ /* 0x007fea0003c00000 */
[----:B--2---:R2:W3:Y:S02]  /*0e80*/  SHFL.IDX P0, R2, R0, R3, R5 ;  /* 0x0000000300027389 */ /* 0x0044e40000000005 */
[----:B0123--:R-:W-:Y:S05]  /*0e90*/  ENDCOLLECTIVE ;  /* 0x000000000000791b */ /* 0x00ffea0003800000 */
.L_x_37952:
[----:B------:R-:W-:Y:S05]  /*0ea0*/  BSYNC B0 ;  /* 0x0000000000007941 */ /* 0x000fea0003800000 */
.L_x_37951:
[----:B------:R-:W-:Y:S05]  /*0eb0*/  BRA `(.L_x_37953) ;  /* 0xfffffff800807947 */ /* 0x000fea000383ffff */
.L_x_37921:
[----:B------:R-:W-:Y:S01]  /*0ec0*/  BSSY B0, `(.L_x_37954) ;  /* 0x0000007000007945 */ /* 0x000fe20003800000 */
[----:B------:R-:W-:Y:S01]  /*0ed0*/  IMAD.MOV.U32 R3, RZ, RZ, 0x9 ;  /* 0x00000009ff037424 */ /* 0x000fe200078e00ff */
[----:B------:R-:W-:Y:S01]  /*0ee0*/  MOV R2, 0xffffffff ;  /* 0xffffffff00027802 */ /* 0x000fe20000000f00 */
[----:B------:R-:W-:-:S07]  /*0ef0*/  IMAD.MOV.U32 R5, RZ, RZ, 0x101f ;  /* 0x0000101fff057424 */ /* 0x000fce00078e00ff */
[----:B012---:R-:W-:Y:S05]  /*0f00*/  WARPSYNC.COLLECTIVE R2, `(.L_x_37955) ;  /* 0x0000000002087348 */ /* 0x007fea0003c00000 */
[----:B--2---:R2:W3:Y:S02]  /*0f10*/  SHFL.IDX P0, R2, R0, R3, R5 ;  /* 0x0000000300027389 */ /* 0x0044e40000000005 */
[----:B0123--:R-:W-:Y:S05]  /*0f20*/  ENDCOLLECTIVE ;  /* 0x000000000000791b */ /* 0x00ffea0003800000 */
.L_x_37955:
[----:B------:R-:W-:Y:S05]  /*0f30*/  BSYNC B0 ;  /* 0x0000000000007941 */ /* 0x000fea0003800000 */
.L_x_37954:
[----:B------:R-:W-:Y:S05]  /*0f40*/  BRA `(.L_x_37956) ;  /* 0xfffffff800647947 */ /* 0x000fea000383ffff */
.L_x_37922:
[----:B------:R-:W-:Y:S01]  /*0f50*/  BSSY B0, `(.L_x_37957) ;  /* 0x0000007000007945 */ /* 0x000fe20003800000 */
[----:B------:R-:W-:Y:S01]  /*0f60*/  IMAD.MOV.U32 R3, RZ, RZ, 0xa ;  /* 0x0000000aff037424 */ /* 0x000fe200078e00ff */
[----:B------:R-:W-:Y:S01]  /*0f70*/  MOV R2, 0xffffffff ;  /* 0xffffffff00027802 */ /* 0x000fe20000000f00 */
[----:B------:R-:W-:-:S07]  /*0f80*/  IMAD.MOV.U32 R5, RZ, RZ, 0x101f ;  /* 0x0000101fff057424 */ /* 0x000fce00078e00ff */
[----:B012---:R-:W-:Y:S05]  /*0f90*/  WARPSYNC.COLLECTIVE R2, `(.L_x_37958) ;  /* 0x0000000002087348 */ /* 0x007fea0003c00000 */
[----:B--2---:R2:W3:Y:S02]  /*0fa0*/  SHFL.IDX P0, R2, R0, R3, R5 ;  /* 0x0000000300027389 */ /* 0x0044e40000000005 */
[----:B0123--:R-:W-:Y:S05]  /*0fb0*/  ENDCOLLECTIVE ;  /* 0x000000000000791b */ /* 0x00ffea0003800000 */
.L_x_37958:
[----:B------:R-:W-:Y:S05]  /*0fc0*/  BSYNC B0 ;  /* 0x0000000000007941 */ /* 0x000fea0003800000 */
.L_x_37957:
[----:B------:R-:W-:Y:S05]  /*0fd0*/  BRA `(.L_x_37959) ;  /* 0xfffffff800487947 */ /* 0x000fea000383ffff */
.L_x_37923:
[----:B------:R-:W-:Y:S01]  /*0fe0*/  BSSY B0, `(.L_x_37960) ;  /* 0x0000007000007945 */ /* 0x000fe20003800000 */
[----:B------:R-:W-:Y:S01]  /*0ff0*/  IMAD.MOV.U32 R3, RZ, RZ, 0xb ;  /* 0x0000000bff037424 */ /* 0x000fe200078e00ff */
[----:B------:R-:W-:Y:S01]  /*1000*/  MOV R2, 0xffffffff ;  /* 0xffffffff00027802 */ /* 0x000fe20000000f00 */
[----:B------:R-:W-:-:S07]  /*1010*/  IMAD.MOV.U32 R5, RZ, RZ, 0x101f ;  /* 0x0000101fff057424 */ /* 0x000fce00078e00ff */
[----:B012---:R-:W-:Y:S05]  /*1020*/  WARPSYNC.COLLECTIVE R2, `(.L_x_37961) ;  /* 0x0000000002087348 */ /* 0x007fea0003c00000 */
[----:B--2---:R2:W3:Y:S02]  /*1030*/  SHFL.IDX P0, R2, R0, R3, R5 ;  /* 0x0000000300027389 */ /* 0x0044e40000000005 */
[----:B0123--:R-:W-:Y:S05]  /*1040*/  ENDCOLLECTIVE ;  /* 0x000000000000791b */ /* 0x00ffea0003800000 */
.L_x_37961:
[----:B------:R-:W-:Y:S05]  /*1050*/  BSYNC B0 ;  /* 0x0000000000007941 */ /* 0x000fea0003800000 */
.L_x_37960:
[----:B------:R-:W-:Y:S05]  /*1060*/  BRA `(.L_x_37962) ;  /* 0xfffffff8002c7947 */ /* 0x000fea000383ffff */
.L_x_37924:
[----:B------:R-:W-:Y:S01]  /*1070*/  BSSY B0, `(.L_x_37963) ;  /* 0x0000007000007945 */ /* 0x000fe20003800000 */
[----:B------:R-:W-:Y:S01]  /*1080*/  IMAD.MOV.U32 R3, RZ, RZ, 0xc ;  /* 0x0000000cff037424 */ /* 0x000fe200078e00ff */
[----:B------:R-:W-:Y:S01]  /*1090*/  MOV R2, 0xffffffff ;  /* 0xffffffff00027802 */ /* 0x000fe20000000f00 */
[----:B------:R-:W-:-:S07]  /*10a0*/  IMAD.MOV.U32 R5, RZ, RZ, 0x101f ;  /* 0x0000101fff057424 */ /* 0x000fce00078e00ff */
[----:B012---:R-:W-:Y:S05]  /*10b0*/  WARPSYNC.COLLECTIVE R2, `(.L_x_37964) ;  /* 0x0000000002087348 */ /* 0x007fea0003c00000 */
[----:B--2---:R2:W3:Y:S02]  /*10c0*/  SHFL.IDX P0, R2, R0, R3, R5 ;  /* 0x0000000300027389 */ /* 0x0044e40000000005 */
[----:B0123--:R-:W-:Y:S05]  /*10d0*/  ENDCOLLECTIVE ;  /* 0x000000000000791b */ /* 0x00ffea0003800000 */
.L_x_37964:
[----:B------:R-:W-:Y:S05]  /*10e0*/  BSYNC B0 ;  /* 0x0000000000007941 */ /* 0x000fea0003800000 */
.L_x_37963:
[----:B------:R-:W-:Y:S05]  /*10f0*/  BRA `(.L_x_37965) ;  /* 0xfffffff800107947 */ /* 0x000fea000383ffff */
.L_x_37925:
[----:B------:R-:W-:Y:S01]  /*1100*/  BSSY B0, `(.L_x_37966) ;  /* 0x0000007000007945 */ /* 0x000fe20003800000 */
[----:B------:R-:W-:Y:S01]  /*1110*/  IMAD.MOV.U32 R3, RZ, RZ, 0xd ;  /* 0x0000000dff037424 */ /* 0x000fe200078e00ff */
[----:B------:R-:W-:Y:S01]  /*1120*/  MOV R2, 0xffffffff ;  /* 0xffffffff00027802 */ /* 0x000fe20000000f00 */
[----:B------:R-:W-:-:S07]  /*1130*/  IMAD.MOV.U32 R5, RZ, RZ, 0x101f ;  /* 0x0000101fff057424 */ /* 0x000fce00078e00ff */
[----:B012---:R-:W-:Y:S05]  /*1140*/  WARPSYNC.COLLECTIVE R2, `(.L_x_37967) ;  /* 0x0000000002087348 */ /* 0x007fea0003c00000 */
[----:B--2---:R2:W3:Y:S02]  /*1150*/  SHFL.IDX P0, R2, R0, R3, R5 ;  /* 0x0000000300027389 */ /* 0x0044e40000000005 */
[----:B0123--:R-:W-:Y:S05]  /*1160*/  ENDCOLLECTIVE ;  /* 0x000000000000791b */ /* 0x00ffea0003800000 */
.L_x_37967:
[----:B------:R-:W-:Y:S05]  /*1170*/  BSYNC B0 ;  /* 0x0000000000007941 */ /* 0x000fea0003800000 */
.L_x_37966:
[----:B------:R-:W-:Y:S05]  /*1180*/  BRA `(.L_x_37968) ;  /* 0xfffffff400f47947 */ /* 0x000fea000383ffff */
.L_x_37926:
[----:B------:R-:W-:Y:S01]  /*1190*/  BSSY B0, `(.L_x_37969) ;  /* 0x0000007000007945 */ /* 0x000fe20003800000 */
[----:B------:R-:W-:Y:S01]  /*11a0*/  IMAD.MOV.U32 R3, RZ, RZ, 0xe ;  /* 0x0000000eff037424 */ /* 0x000fe200078e00ff */
[----:B------:R-:W-:Y:S01]  /*11b0*/  MOV R2, 0xffffffff ;  /* 0xffffffff00027802 */ /* 0x000fe20000000f00 */
[----:B------:R-:W-:-:S07]  /*11c0*/  IMAD.MOV.U32 R5, RZ, RZ, 0x101f ;  /* 0x0000101fff057424 */ /* 0x000fce00078e00ff */
[----:B012---:R-:W-:Y:S05]  /*11d0*/  WARPSYNC.COLLECTIVE R2, `(.L_x_37970) ;  /* 0x0000000002087348 */ /* 0x007fea0003c00000 */
[----:B--2---:R2:W3:Y:S02]  /*11e0*/  SHFL.IDX P0, R2, R0, R3, R5 ;  /* 0x0000000300027389 */ /* 0x0044e40000000005 */
[----:B0123--:R-:W-:Y:S05]  /*11f0*/  ENDCOLLECTIVE ;  /* 0x000000000000791b */ /* 0x00ffea0003800000 */
.L_x_37970:
[----:B------:R-:W-:Y:S05]  /*1200*/  BSYNC B0 ;  /* 0x0000000000007941 */ /* 0x000fea0003800000 */
.L_x_37969:
[----:B------:R-:W-:Y:S05]  /*1210*/  BRA `(.L_x_37971) ;  /* 0xfffffff400d87947 */ /* 0x000fea000383ffff */
.L_x_37927:
[----:B------:R-:W-:Y:S01]  /*1220*/  BSSY B0, `(.L_x_37972) ;  /* 0x0000007000007945 */ /* 0x000fe20003800000 */
[----:B------:R-:W-:Y:S01]  /*1230*/  IMAD.MOV.U32 R3, RZ, RZ, 0xf ;  /* 0x0000000fff037424 */ /* 0x000fe200078e00ff */
[----:B------:R-:W-:Y:S01]  /*1240*/  MOV R2, 0xffffffff ;  /* 0xffffffff00027802 */ /* 0x000fe20000000f00 */
[----:B------:R-:W-:-:S07]  /*1250*/  IMAD.MOV.U32 R5, RZ, RZ, 0x101f ;  /* 0x0000101fff057424 */ /* 0x000fce00078e00ff */
[----:B012---:R-:W-:Y:S05]  /*1260*/  WARPSYNC.COLLECTIVE R2, `(.L_x_37973) ;  /* 0x0000000002087348 */ /* 0x007fea0003c00000 */
[----:B--2---:R2:W3:Y:S02]  /*1270*/  SHFL.IDX P0, R2, R0, R3, R5 ;  /* 0x0000000300027389 */ /* 0x0044e40000000005 */
[----:B0123--:R-:W-:Y:S05]  /*1280*/  ENDCOLLECTIVE ;  /* 0x000000000000791b */ /* 0x00ffea0003800000 */
.L_x_37973:
[----:B------:R-:W-:Y:S05]  /*1290*/  BSYNC B0 ;  /* 0x0000000000007941 */ /* 0x000fea0003800000 */
.L_x_37972:
[----:B------:R-:W-:Y:S05]  /*12a0*/  BRA `(.L_x_37911) ;  /* 0xfffffff400bc7947 */ /* 0x000fea000383ffff */
        .weak           $__internal_732_$__cuda_sm20_div_u16
        .type           $__internal_732_$__cuda_sm20_div_u16,@function
        .size           $__internal_732_$__cuda_sm20_div_u16,(.L_x_39235 - $__internal_732_$__cuda_sm20_div_u16)
$__internal_732_$__cuda_sm20_div_u16:
        /* <DEDUP_REMOVED lines=18> */
[----:B------:R-:W-:Y:S06]  /*13d0*/  RET.REL.NODEC R2 `(_Z9cuda_gemmIiLi128ELi1ELi1ELi16ELi16ELi16ELi64ELi0ELi1EEviiiPT_S1_S1_iii) ;  /* 0xffffffec02087950 */ /* 0x000fec0003c3ffff */
.L_x_37974:
        /* <DEDUP_REMOVED lines=10> */
.L_x_39235:


//--------------------- .text._Z9cuda_gemmIiLi128ELi1ELi1ELi16ELi16ELi16ELi64ELi0ELi0EEviiiPT_S1_S1_iii --------------------------
	.section	.text._Z9cuda_gemmIiLi128ELi1ELi1ELi16ELi16ELi16ELi64ELi0ELi0EEviiiPT_S1_S1_iii,"ax",@progbits
	.align	128
        .global         _Z9cuda_gemmIiLi128ELi1ELi1ELi16ELi16ELi16ELi64ELi0ELi0EEviiiPT_S1_S1_iii
        .type           _Z9cuda_gemmIiLi128ELi1ELi1ELi16ELi16ELi16ELi64ELi0ELi0EEviiiPT_S1_S1_iii,@function
        .size           _Z9cuda_gemmIiLi128ELi1ELi1ELi16ELi16ELi16ELi64ELi0ELi0EEviiiPT_S1_S1_iii,(.L_x_39236 - _Z9cuda_gemmIiLi128ELi1ELi1ELi16ELi16ELi16ELi64ELi0ELi0EEviiiPT_S1_S1_iii)
        .other          _Z9cuda_gemmIiLi128ELi1ELi1ELi16ELi16ELi16ELi64ELi0ELi0EEviiiPT_S1_S1_iii,@"STO_CUDA_ENTRY STV_DEFAULT"
_Z9cuda_gemmIiLi128ELi1ELi1ELi16ELi16ELi16ELi64ELi0ELi0EEviiiPT_S1_S1_iii:
.text._Z9cuda_gemmIiLi128ELi1ELi1ELi16ELi16ELi16ELi64ELi0ELi0EEviiiPT_S1_S1_iii:
        /* <DEDUP_REMOVED lines=65> */
.L_x_37977:
        /* <DEDUP_REMOVED lines=25> */
.L_x_37976:
[----:B------:R-:W-:Y:S05]  /*05a0*/  BSYNC.RECONVERGENT B0 ;  /* 0x0000000000007941 */ /* 0x000fea0003800200 */
.L_x_37975:
        /* <DEDUP_REMOVED lines=27> */
.L_x_37980:
        /* <DEDUP_REMOVED lines=8> */
.L_x_37979:
[----:B------:R-:W-:Y:S05]  /*07e0*/  BSYNC.RECONVERGENT B0 ;  /* 0x0000000000007941 */ /* 0x000fea0003800200 */
.L_x_37978:
        /* <DEDUP_REMOVED lines=29> */
.L_x_37982:
        /* <DEDUP_REMOVED lines=11> */
.L_x_37983:
        /* <DEDUP_REMOVED lines=11> */
.L_x_37984:
        /* <DEDUP_REMOVED lines=12> */
.L_x_37985:
        /* <DEDUP_REMOVED lines=11> */
.L_x_37986:
        /* <DEDUP_REMOVED lines=11> */
.L_x_37987:
        /* <DEDUP_REMOVED lines=11> */
.L_x_37988:
        /* <DEDUP_REMOVED lines=12> */
.L_x_37989:
        /* <DEDUP_REMOVED lines=10> */
.L_x_37990:
        /* <DEDUP_REMOVED lines=11> */
.L_x_37991:
        /* <DEDUP_REMOVED lines=11> */
.L_x_37992:
        /* <DEDUP_REMOVED lines=10> */
.L_x_37993:
        /* <DEDUP_REMOVED lines=10> */
.L_x_37994:
        /* <DEDUP_REMOVED lines=10> */
.L_x_37995:
        /* <DEDUP_REMOVED lines=10> */
.L_x_37996:
        /* <DEDUP_REMOVED lines=10> */
.L_x_37997:
        /* <DEDUP_REMOVED lines=83> */
[----:B--234-:R-:W-:Y:S05]  /*1900*/  CALL.REL.NOINC `($__internal_733_$__cuda_sm20_div_s16) ;  /* 0x0000001400787944 */ /* 0x01cfea0003c00000 */
        /* <DEDUP_REMOVED lines=9> */
.L_x_38031:
        /* <DEDUP_REMOVED lines=16> */
.L_x_38034:
[----:B-1----:R-:W-:-:S07]  /*1aa0*/  IMAD R55, R31, R52, RZ ;  /* 0x000000341f377224 */ /* 0x002fce00078e02ff */
.L_x_37999:
[----:B------:R-:W-:-:S13]  /*1ab0*/  ISETP.GE.AND P2, PT, R57, 0x2, PT ;  /* 0x000000023900780c */ /* 0x000fda0003f46270 */
[----:B------:R-:W-:Y:S05]  /*1ac0*/  @!P2 BRA `(.L_x_38001) ;  /* 0x000000000010a947 */ /* 0x000fea0003800000 */
[----:B------:R-:W-:-:S03]  /*1ad0*/  UMOV UR4, 0xffffffff ;  /* 0xffffffff00047882 */ /* 0x000fc60000000000 */
[----:B------:R-:W-:Y:S05]  /*1ae0*/  BRA.DIV UR4, `(.L_x_38002) ;  /* 0x0000000a04e07947 */ /* 0x000fea000b800000 */
[----:B------:R1:W2:Y:S02]  /*1af0*/  SHFL.IDX PT, R52, R59, R14, 0x101f ;  /* 0x00101f0e3b347589 */ /* 0x0002a400000e0000 */
.L_x_38037:
[----:B--2---:R-:W-:-:S07]  /*1b00*/  IMAD R55, R30, R52, R55 ;  /* 0x000000341e377224 */ /* 0x004fce00078e0237 */
.L_x_38001:
[----:B------:R-:W-:-:S13]  /*1b10*/  ISETP.GE.AND P2, PT, R57, 0x3, PT ;  /* 0x000000033900780c */ /* 0x000fda0003f46270 */
[----:B------:R-:W-:Y:S05]  /*1b20*/  @!P2 BRA `(.L_x_38003) ;  /* 0x000000000010a947 */ /* 0x000fea0003800000 */
[----:B------:R-:W-:-:S03]  /*1b30*/  UMOV UR4, 0xffffffff ;  /* 0xffffffff00047882 */ /* 0x000fc60000000000 */
[----:B------:R-:W-:Y:S05]  /*1b40*/  BRA.DIV UR4, `(.L_x_38004) ;  /* 0x0000000a04ec7947 */ /* 0x000fea000b800000 */
[----:B------:R2:W3:Y:S02]  /*1b50*/  SHFL.IDX PT, R52, R59, R13, 0x101f ;  /* 0x00101f0d3b347589 */ /* 0x0004e400000e0000 */
.L_x_38040:
[----:B---3--:R-:W-:-:S07]  /*1b60*/  IMAD R55, R29, R52, R55 ;  /* 0x000000341d377224 */ /* 0x008fce00078e0237 */
.L_x_38003:
[----:B------:R-:W-:-:S13]  /*1b70*/  ISETP.GE.AND P2, PT, R57, 0x4, PT ;  /* 0x000000043900780c */ /* 0x000fda0003f46270 */
[----:B------:R-:W-:Y:S05]  /*1b80*/  @!P2 BRA `(.L_x_38005) ;  /* 0x000000000010a947 */ /* 0x000fea0003800000 */
[----:B------:R-:W-:-:S03]  /*1b90*/  UMOV UR4, 0xffffffff ;  /* 0xffffffff00047882 */ /* 0x000fc60000000000 */
[----:B------:R-:W-:Y:S05]  /*1ba0*/  BRA.DIV UR4, `(.L_x_38006) ;  /* 0x0000000a04f87947 */ /* 0x000fea000b800000 */
[----:B------:R3:W4:Y:S02]  /*1bb0*/  SHFL.IDX PT, R52, R59, R12, 0x101f ;  /* 0x00101f0c3b347589 */ /* 0x00072400000e0000 */
.L_x_38043:
[----:B----4-:R-:W-:-:S07]  /*1bc0*/  IMAD R55, R28, R52, R55 ;  /* 0x000000341c377224 */ /* 0x010fce00078e0237 */
.L_x_38005:
[----:B------:R-:W-:-:S13]  /*1bd0*/  ISETP.GE.AND P2, PT, R57, 0x5, PT ;  /* 0x000000053900780c */ /* 0x000fda0003f46270 */
[----:B------:R-:W-:Y:S05]  /*1be0*/  @!P2 BRA `(.L_x_38007) ;  /* 0x000000000010a947 */ /* 0x000fea0003800000 */
[----:B------:R-:W-:-:S03]  /*1bf0*/  UMOV UR4, 0xffffffff ;  /* 0xffffffff00047882 */ /* 0x000fc60000000000 */
[----:B------:R-:W-:Y:S05]  /*1c00*/  BRA.DIV UR4, `(.L_x_38008) ;  /* 0x0000000e04047947 */ /* 0x000fea000b800000 */
[----:B------:R4:W0:Y:S02]  /*1c10*/  SHFL.IDX PT, R52, R59, R11, 0x101f ;  /* 0x00101f0b3b347589 */ /* 0x00082400000e0000 */
.L_x_38046:
[----:B0-----:R-:W-:-:S07]  /*1c20*/  IMAD R55, R27, R52, R55 ;  /* 0x000000341b377224 */ /* 0x001fce00078e0237 */
.L_x_38007:
        /* <DEDUP_REMOVED lines=9> */
.L_x_38049:
[----:B0-----:R-:W-:-:S07]  /*1cc0*/  IMAD R55, R26, R52, R55 ;  /* 0x000000341a377224 */ /* 0x001fce00078e0237 */
.L_x_38009:
[----:B------:R-:W-:-:S13]  /*1cd0*/  ISETP.GE.AND P2, PT, R57, 0x7, PT ;  /* 0x000000073900780c */ /* 0x000fda0003f46270 */
[----:B------:R-:W-:Y:S05]  /*1ce0*/  @!P2 BRA `(.L_x_38011) ;  /* 0x000000000010a947 */ /* 0x000fea0003800000 */
[----:B------:R-:W-:-:S03]  /*1cf0*/  UMOV UR4, 0xffffffff ;  /* 0xffffffff00047882 */ /* 0x000fc60000000000 */
[----:B------:R-:W-:Y:S05]  /*1d00*/  BRA.DIV UR4, `(.L_x_38012) ;  /* 0x0000000e040c7947 */ /* 0x000fea000b800000 */
[----:B------:R0:W0:Y:S02]  /*1d10*/  SHFL.IDX PT, R52, R59, R10, 0x101f ;  /* 0x00101f0a3b347589 */ /* 0x00002400000e0000 */
.L_x_38052:
[----:B0-----:R-:W-:-:S07]  /*1d20*/  IMAD R55, R25, R52, R55 ;  /* 0x0000003419377224 */ /* 0x001fce00078e0237 */
.L_x_38011:
[----:B------:R-:W-:-:S13]  /*1d30*/  ISETP.GE.AND P2, PT, R57, 0x8, PT ;  /* 0x000000083900780c */ /* 0x000fda0003f46270 */
[----:B------:R-:W-:Y:S05]  /*1d40*/  @!P2 BRA `(.L_x_38013) ;  /* 0x000000000010a947 */ /* 0x000fea0003800000 */
[----:B------:R-:W-:-:S03]  /*1d50*/  UMOV UR4, 0xffffffff ;  /* 0xffffffff00047882 */ /* 0x000fc60000000000 */
[----:B------:R-:W-:Y:S05]  /*1d60*/  BRA.DIV UR4, `(.L_x_38014) ;  /* 0x0000000e04187947 */ /* 0x000fea000b800000 */
[----:B------:R0:W0:Y:S02]  /*1d70*/  SHFL.IDX PT, R52, R59, R9, 0x101f ;  /* 0x00101f093b347589 */ /* 0x00002400000e0000 */
.L_x_38055:
[----:B0-----:R-:W-:-:S07]  /*1d80*/  IMAD R55, R24, R52, R55 ;  /* 0x0000003418377224 */ /* 0x001fce00078e0237 */
.L_x_38013:
[----:B------:R-:W-:-:S13]  /*1d90*/  ISETP.GE.AND P2, PT, R57, 0x9, PT ;  /* 0x000000093900780c */ /* 0x000fda0003f46270 */
[----:B------:R-:W-:Y:S05]  /*1da0*/  @!P2 BRA `(.L_x_38015) ;  /* 0x000000000010a947 */ /* 0x000fea0003800000 */
[----:B------:R-:W-:-:S03]  /*1db0*/  UMOV UR4, 0xffffffff ;  /* 0xffffffff00047882 */ /* 0x000fc60000000000 */
[----:B------:R-:W-:Y:S05]  /*1dc0*/  BRA.DIV UR4, `(.L_x_38016) ;  /* 0x0000000e04247947 */ /* 0x000fea000b800000 */
[----:B------:R0:W0:Y:S02]  /*1dd0*/  SHFL.IDX PT, R52, R59, R8, 0x101f ;  /* 0x00101f083b347589 */ /* 0x00002400000e0000 */
.L_x_38058:
[----:B0-----:R-:W-:-:S07]  /*1de0*/  IMAD R55, R23, R52, R55 ;  /* 0x0000003417377224 */ /* 0x001fce00078e0237 */
.L_x_38015:
[----:B------:R-:W-:-:S13]  /*1df0*/  ISETP.GE.AND P2, PT, R57, 0xa, PT ;  /* 0x0000000a3900780c */ /* 0x000fda0003f46270 */
[----:B------:R-:W-:Y:S05]  /*1e00*/  @!P2 BRA `(.L_x_38017) ;  /* 0x000000000010a947 */ /* 0x000fea0003800000 */
[----:B------:R-:W-:-:S03]  /*1e10*/  UMOV UR4, 0xffffffff ;  /* 0xffffffff00047882 */ /* 0x000fc60000000000 */
[----:B------:R-:W-:Y:S05]  /*1e20*/  BRA.DIV UR4, `(.L_x_38018) ;  /* 0x0000000e04307947 */ /* 0x000fea000b800000 */
[----:B------:R0:W0:Y:S02]  /*1e30*/  SHFL.IDX PT, R52, R59, R7, 0x101f ;  /* 0x00101f073b347589 */ /* 0x00002400000e0000 */
.L_x_38061:
[----:B0-----:R-:W-:-:S07]  /*1e40*/  IMAD R55, R22, R52, R55 ;  /* 0x0000003416377224 */ /* 0x001fce00078e0237 */
.L_x_38017:
[----:B------:R-:W-:-:S13]  /*1e50*/  ISETP.GE.AND P2, PT, R57, 0xb, PT ;  /* 0x0000000b3900780c */ /* 0x000fda0003f46270 */
[----:B------:R-:W-:Y:S05]  /*1e60*/  @!P2 BRA `(.L_x_38019) ;  /* 0x000000000010a947 */ /* 0x000fea0003800000 */
[----:B------:R-:W-:-:S03]  /*1e70*/  UMOV UR4, 0xffffffff ;  /* 0xffffffff00047882 */ /* 0x000fc60000000000 */
[----:B------:R-:W-:Y:S05]  /*1e80*/  BRA.DIV UR4, `(.L_x_38020) ;  /* 0x0000000e043c7947 */ /* 0x000fea000b800000 */
[----:B------:R0:W0:Y:S02]  /*1e90*/  SHFL.IDX PT, R52, R59, R32, 0x101f ;  /* 0x00101f203b347589 */ /* 0x00002400000e0000 */
.L_x_38064:
[----:B0-----:R-:W-:-:S07]  /*1ea0*/  IMAD R55, R21, R52, R55 ;  /* 0x0000003415377224 */ /* 0x001fce00078e0237 */
.L_x_38019:
        /* <DEDUP_REMOVED lines=9> */
.L_x_38067:
[----:B0-----:R-:W-:-:S07]  /*1f40*/  IMAD R55, R20, R52, R55 ;  /* 0x0000003414377224 */ /* 0x001fce00078e0237 */
.L_x_38021:
[----:B------:R-:W-:-:S13]  /*1f50*/  ISETP.GE.AND P2, PT, R57, 0xd, PT ;  /* 0x0000000d3900780c */ /* 0x000fda0003f46270 */
[----:B------:R-:W-:Y:S05]  /*1f60*/  @!P2 BRA `(.L_x_38023) ;  /* 0x000000000010a947 */ /* 0x000fea0003800000 */
[----:B------:R-:W-:-:S03]  /*1f70*/  UMOV UR4, 0xffffffff ;  /* 0xffffffff00047882 */ /* 0x000fc60000000000 */
[----:B------:R-:W-:Y:S05]  /*1f80*/  BRA.DIV UR4, `(.L_x_38024) ;  /* 0x0000000e04447947 */ /* 0x000fea000b800000 */
[----:B------:R0:W0:Y:S02]  /*1f90*/  SHFL.IDX PT, R52, R59, R34, 0x101f ;  /* 0x00101f223b347589 */ /* 0x00002400000e0000 */
.L_x_38070:
[----:B0-----:R-:W-:-:S07]  /*1fa0*/  IMAD R55, R19, R52, R55 ;  /* 0x0000003413377224 */ /* 0x001fce00078e0237 */
.L_x_38023:
[----:B------:R-:W-:-:S13]  /*1fb0*/  ISETP.GE.AND P2, PT, R57, 0xe, PT ;  /* 0x0000000e3900780c */ /* 0x000fda0003f46270 */
[----:B------:R-:W-:Y:S05]  /*1fc0*/  @!P2 BRA `(.L_x_38025) ;  /* 0x000000000010a947 */ /* 0x000fea0003800000 */
[----:B------:R-:W-:-:S03]  /*1fd0*/  UMOV UR4, 0xffffffff ;  /* 0xffffffff00047882 */ /* 0x000fc60000000000 */
[----:B------:R-:W-:Y:S05]  /*1fe0*/  BRA.DIV UR4, `(.L_x_38026) ;  /* 0x0000000e04507947 */ /* 0x000fea000b800000 */
[----:B------:R0:W0:Y:S02]  /*1ff0*/  SHFL.IDX PT, R52, R59, R35, 0x101f ;  /* 0x00101f233b347589 */ /* 0x00002400000e0000 */
.L_x_38073:
[----:B0-----:R-:W-:-:S07]  /*2000*/  IMAD R55, R18, R52, R55 ;  /* 0x0000003412377224 */ /* 0x001fce00078e0237 */
.L_x_38025:
[----:B------:R-:W-:-:S13]  /*2010*/  ISETP.GE.AND P2, PT, R57, 0xf, PT ;  /* 0x0000000f3900780c */ /* 0x000fda0003f46270 */
[----:B------:R-:W-:Y:S05]  /*2020*/  @!P2 BRA `(.L_x_38027) ;  /* 0x000000000010a947 */ /* 0x000fea0003800000 */
[----:B------:R-:W-:-:S03]  /*2030*/  UMOV UR4, 0xffffffff ;  /* 0xffffffff00047882 */ /* 0x000fc60000000000 */
[----:B------:R-:W-:Y:S05]  /*2040*/  BRA.DIV UR4, `(.L_x_38028) ;  /* 0x0000000e045c7947 */ /* 0x000fea000b800000 */
[----:B------:R0:W0:Y:S02]  /*2050*/  SHFL.IDX PT, R52, R59, R36, 0x101f ;  /* 0x00101f243b347589 */ /* 0x00002400000e0000 */
.L_x_38076:
[----:B0-----:R-:W-:-:S07]  /*2060*/  IMAD R55, R17, R52, R55 ;  /* 0x0000003411377224 */ /* 0x001fce00078e0237 */
.L_x_38027:
[----:B------:R-:W-:-:S13]  /*2070*/  ISETP.GE.AND P2, PT, R57, 0x10, PT ;  /* 0x000000103900780c */ /* 0x000fda0003f46270 */
[----:B------:R-:W-:Y:S05]  /*2080*/  @!P2 BRA `(.L_x_38029) ;  /* 0x000000040024a947 */ /* 0x000fea0003800000 */
[----:B------:R-:W-:-:S03]  /*2090*/  UMOV UR4, 0xffffffff ;  /* 0xffffffff00047882 */ /* 0x000fc60000000000 */
[----:B------:R-:W-:Y:S05]  /*20a0*/  BRA.DIV UR4, `(.L_x_38030) ;  /* 0x0000000e04687947 */ /* 0x000fea000b800000 */
[----:B01234-:R0:W1:Y:S02]  /*20b0*/  SHFL.IDX PT, R59, R59, R15, 0x101f ;  /* 0x00101f0f3b3b7589 */ /* 0x01f06400000e0000 */
.L_x_38079:
[----:B-1----:R-:W-:Y:S01]  /*20c0*/  IMAD R55, R16, R59, R55 ;  /* 0x0000003b10377224 */ /* 0x002fe200078e0237 */
[----:B------:R-:W-:Y:S06]  /*20d0*/  BRA `(.L_x_38029) ;  /* 0x0000000400107947 */ /* 0x000fec0003800000 */
.L_x_37998:
        /* <DEDUP_REMOVED lines=68> */
.L_x_38029:
[----:B------:R-:W-:Y:S01]  /*2520*/  IMAD.IADD R51, R55, 0x1, R51 ;  /* 0x0000000137337824 */ /* 0x000fe200078e0233 */
[----:B------:R-:W-:Y:S06]  /*2530*/  @!P1 BRA `(.L_x_38031) ;  /* 0xfffffff400189947 */ /* 0x000fec000383ffff */
.L_x_37981:
        /* <DEDUP_REMOVED lines=10> */
.L_x_38000:
[----:B------:R-:W-:Y:S01]  /*25e0*/  BSSY B0, `(.L_x_38032) ;  /* 0x0000007000007945 */ /* 0x000fe20003800000 */
[----:B------:R-:W-:Y:S02]  /*25f0*/  IMAD.MOV.U32 R54, RZ, RZ, R52 ;  /* 0x000000ffff367224 */ /* 0x000fe400078e0034 */
[----:B------:R-:W-:Y:S02]  /*2600*/  IMAD.MOV.U32 R61, RZ, RZ, 0x101f ;  /* 0x0000101fff3d7424 */ /* 0x000fe400078e00ff */
[----:B------:R-:W-:-:S07]  /*2610*/  IMAD.MOV.U32 R52, RZ, RZ, -0x1 ;  /* 0xffffffffff347424 */ /* 0x000fce00078e00ff */
[----:B------:R-:W-:Y:S05]  /*2620*/  WARPSYNC.COLLECTIVE R52, `(.L_x_38033) ;  /* 0x0000000034087348 */ /* 0x000fea0003c00000 */
[----:B------:R0:W1:Y:S02]  /*2630*/  SHFL.IDX P2, R52, R59, R54, R61 ;  /* 0x000000363b347389 */ /* 0x000064000004003d */
[----:B01----:R-:W-:Y:S05]  /*2640*/  ENDCOLLECTIVE ;  /* 0x000000000000791b */ /* 0x003fea0003800000 */
.L_x_38033:
[----:B------:R-:W-:Y:S05]  /*2650*/  BSYNC B0 ;  /* 0x0000000000007941 */ /* 0x000fea0003800000 */
.L_x_38032:
[----:B------:R-:W-:Y:S05]  /*2660*/  BRA `(.L_x_38034) ;  /* 0xfffffff4000c7947 */ /* 0x000fea000383ffff */
.L_x_38002:
[----:B------:R-:W-:Y:S01]  /*2670*/  BSSY B0, `(.L_x_38035) ;  /* 0x0000007000007945 */ /* 0x000fe20003800000 */
[----:B------:R-:W-:Y:S01]  /*2680*/  MOV R54, R14 ;  /* 0x0000000e00367202 */ /* 0x000fe20000000f00 */
[----:B------:R-:W-:Y:S02]  /*2690*/  IMAD.MOV.U32 R61, RZ, RZ, 0x101f ;  /* 0x0000101fff3d7424 */ /* 0x000fe400078e00ff */
[----:B------:R-:W-:-:S07]  /*26a0*/  IMAD.MOV.U32 R52, RZ, RZ, -0x1 ;  /* 0xffffffffff347424 */ /* 0x000fce00078e00ff */
[----:B0-----:R-:W-:Y:S05]  /*26b0*/  WARPSYNC.COLLECTIVE R52, `(.L_x_38036) ;  /* 0x0000000034087348 */ /* 0x001fea0003c00000 */
[----:B------:R1:W2:Y:S02]  /*26c0*/  SHFL.IDX P2, R52, R59, R54, R61 ;  /* 0x000000363b347389 */ /* 0x0002a4000004003d */
[----:B012---:R-:W-:Y:S05]  /*26d0*/  ENDCOLLECTIVE ;  /* 0x000000000000791b */ /* 0x007fea0003800000 */
.L_x_38036:
[----:B------:R-:W-:Y:S05]  /*26e0*/  BSYNC B0 ;  /* 0x0000000000007941 */ /* 0x000fea0003800000 */
.L_x_38035:
[----:B------:R-:W-:Y:S05]  /*26f0*/  BRA `(.L_x_38037) ;  /* 0xfffffff400007947 */ /* 0x000fea000383ffff */
.L_x_38004:
[----:B------:R-:W-:Y:S01]  /*2700*/  BSSY B0, `(.L_x_38038) ;  /* 0x0000007000007945 */ /* 0x000fe20003800000 */
[----:B------:R-:W-:Y:S01]  /*2710*/  IMAD.MOV.U32 R54, RZ, RZ, R13 ;  /* 0x000000ffff367224 */ /* 0x000fe200078e000d */
[----:B------:R-:W-:Y:S01]  /*2720*/  MOV R52, 0xffffffff ;  /* 0xffffffff00347802 */ /* 0x000fe20000000f00 */
[----:B------:R-:W-:-:S07]  /*2730*/  IMAD.MOV.U32 R61, RZ, RZ, 0x101f ;  /* 0x0000101fff3d7424 */ /* 0x000fce00078e00ff */
[----:B01----:R-:W-:Y:S05]  /*2740*/  WARPSYNC.COLLECTIVE R52, `(.L_x_38039) ;  /* 0x0000000034087348 */ /* 0x003fea0003c00000 */
[----:B------:R2:W3:Y:S02]  /*2750*/  SHFL.IDX P2, R52, R59, R54, R61 ;  /* 0x000000363b347389 */ /* 0x0004e4000004003d */
[----:B0123--:R-:W-:Y:S05]  /*2760*/  ENDCOLLECTIVE ;  /* 0x000000000000791b */ /* 0x00ffea0003800000 */
.L_x_38039:
[----:B------:R-:W-:Y:S05]  /*2770*/  BSYNC B0 ;  /* 0x0000000000007941 */ /* 0x000fea0003800000 */
.L_x_38038:
[----:B------:R-:W-:Y:S05]  /*2780*/  BRA `(.L_x_38040) ;  /* 0xfffffff000f47947 */ /* 0x000fea000383ffff */
.L_x_38006:
[----:B------:R-:W-:Y:S01]  /*2790*/  BSSY B0, `(.L_x_38041) ;  /* 0x0000007000007945 */ /* 0x000fe20003800000 */
[----:B------:R-:W-:Y:S02]  /*27a0*/  IMAD.MOV.U32 R54, RZ, RZ, R12 ;  /* 0x000000ffff367224 */ /* 0x000fe400078e000c */
[----:B------:R-:W-:Y:S02]  /*27b0*/  IMAD.MOV.U32 R61, RZ, RZ, 0x101f ;  /* 0x0000101fff3d7424 */ /* 0x000fe400078e00ff */
[----:B------:R-:W-:-:S07]  /*27c0*/  IMAD.MOV.U32 R52, RZ, RZ, -0x1 ;  /* 0xffffffffff347424 */ /* 0x000fce00078e00ff */
[----:B012---:R-:W-:Y:S05]  /*27d0*/  WARPSYNC.COLLECTIVE R52, `(.L_x_38042) ;  /* 0x0000000034087348 */ /* 0x007fea0003c00000 */
[----:B------:R3:W4:Y:S02]  /*27e0*/  SHFL.IDX P2, R52, R59, R54, R61 ;  /* 0x000000363b347389 */ /* 0x000724000004003d */
[----:B01234-:R-:W-:Y:S05]  /*27f0*/  ENDCOLLECTIVE ;  /* 0x000000000000791b */ /* 0x01ffea0003800000 */
.L_x_38042:
[----:B------:R-:W-:Y:S05]  /*2800*/  BSYNC B0 ;  /* 0x0000000000007941 */ /* 0x000fea0003800000 */
.L_x_38041:
[----:B------:R-:W-:Y:S05]  /*2810*/  BRA `(.L_x_38043) ;  /* 0xfffffff000e87947 */ /* 0x000fea000383ffff */
.L_x_38008:
[----:B------:R-:W-:Y:S01]  /*2820*/  HFMA2 R61, -RZ, RZ, 0, 0.000503063201904296875 ;  /* 0x0000101fff3d7431 */ /* 0x000fe200000001ff */
[----:B------:R-:W-:Y:S01]  /*2830*/  BSSY B0, `(.L_x_38044) ;  /* 0x0000006000007945 */ /* 0x000fe20003800000 */
[----:B------:R-:W-:Y:S02]  /*2840*/  IMAD.MOV.U32 R54, RZ, RZ, R11 ;  /* 0x000000ffff367224 */ /* 0x000fe400078e000b */
[----:B------:R-:W-:-:S07]  /*2850*/  IMAD.MOV.U32 R52, RZ, RZ, -0x1 ;  /* 0xffffffffff347424 */ /* 0x000fce00078e00ff */
[----:B0123--:R-:W-:Y:S05]  /*2860*/  WARPSYNC.COLLECTIVE R52, `(.L_x_38045) ;  /* 0x0000000034087348 */ /* 0x00ffea0003c00000 */
[----:B------:R4:W0:Y:S02]  /*2870*/  SHFL.IDX P2, R52, R59, R54, R61 ;  /* 0x000000363b347389 */ /* 0x000824000004003d */
[----:B01234-:R-:W-:Y:S05]  /*2880*/  ENDCOLLECTIVE ;  /* 0x000000000000791b */ /* 0x01ffea0003800000 */
.L_x_38045:
[----:B------:R-:W-:Y:S05]  /*2890*/  BSYNC B0 ;  /* 0x0000000000007941 */ /* 0x000fea0003800000 */
.L_x_38044:
[----:B------:R-:W-:Y:S05]  /*28a0*/  BRA `(.L_x_38046) ;  /* 0xfffffff000dc7947 */ /* 0x000fea000383ffff */
.L_x_38010:
[----:B------:R-:W-:Y:S01]  /*28b0*/  BSSY B0, `(.L_x_38047) ;  /* 0x0000007000007945 */ /* 0x000fe20003800000 */
[----:B------:R-:W-:Y:S02]  /*28c0*/  IMAD.MOV.U32 R54, RZ, RZ, R52 ;  /* 0x000000ffff367224 */ /* 0x000fe400078e0034 */
[----:B------:R-:W-:Y:S02]  /*28d0*/  IMAD.MOV.U32 R61, RZ, RZ, 0x101f ;  /* 0x0000101fff3d7424 */ /* 0x000fe400078e00ff */
[----:B------:R-:W-:-:S07]  /*28e0*/  IMAD.MOV.U32 R52, RZ, RZ, -0x1 ;  /* 0xffffffffff347424 */ /* 0x000fce00078e00ff */
[----:B01234-:R-:W-:Y:S05]  /*28f0*/  WARPSYNC.COLLECTIVE R52, `(.L_x_38048) ;  /* 0x0000000034087348 */ /* 0x01ffea0003c00000 */
[----:B------:R0:W0:Y:S02]  /*2900*/  SHFL.IDX P2, R52, R59, R54, R61 ;  /* 0x000000363b347389 */ /* 0x000024000004003d */
[----:B01234-:R-:W-:Y:S05]  /*2910*/  ENDCOLLECTIVE ;  /* 0x000000000000791b */ /* 0x01ffea0003800000 */
.L_x_38048:
[----:B------:R-:W-:Y:S05]  /*2920*/  BSYNC B0 ;  /* 0x0000000000007941 */ /* 0x000fea0003800000 */
.L_x_38047:
[----:B------:R-:W-:Y:S05]  /*2930*/  BRA `(.L_x_38049) ;  /* 0xfffffff000e07947 */ /* 0x000fea000383ffff */
.L_x_38012:
[----:B------:R-:W-:Y:S01]  /*2940*/  BSSY B0, `(.L_x_38050) ;  /* 0x0000007000007945 */ /* 0x000fe20003800000 */
[----:B------:R-:W-:Y:S01]  /*2950*/  MOV R54, R10 ;  /* 0x0000000a00367202 */ /* 0x000fe20000000f00 */
[----:B------:R-:W-:Y:S02]  /*2960*/  IMAD.MOV.U32 R61, RZ, RZ, 0x101f ;  /* 0x0000101fff3d7424 */ /* 0x000fe400078e00ff */
[----:B------:R-:W-:-:S07]  /*2970*/  IMAD.MOV.U32 R52, RZ, RZ, -0x1 ;  /* 0xffffffffff347424 */ /* 0x000fce00078e00ff */
[----:B01234-:R-:W-:Y:S05]  /*2980*/  WARPSYNC.COLLECTIVE R52, `(.L_x_38051) ;  /* 0x0000000034087348 */ /* 0x01ffea0003c00000 */
[----:B------:R0:W0:Y:S02]  /*2990*/  SHFL.IDX P2, R52, R59, R54, R61 ;  /* 0x000000363b347389 */ /* 0x000024000004003d */
[----:B01234-:R-:W-:Y:S05]  /*29a0*/  ENDCOLLECTIVE ;  /* 0x000000000000791b */ /* 0x01ffea0003800000 */
.L_x_38051:
[----:B------:R-:W-:Y:S05]  /*29b0*/  BSYNC B0 ;  /* 0x0000000000007941 */ /* 0x000fea0003800000 */
.L_x_38050:
[----:B------:R-:W-:Y:S05]  /*29c0*/  BRA `(.L_x_38052) ;  /* 0xfffffff000d47947 */ /* 0x000fea000383ffff */
.L_x_38014:
[----:B------:R-:W-:Y:S01]  /*29d0*/  BSSY B0, `(.L_x_38053) ;  /* 0x0000007000007945 */ /* 0x000fe20003800000 */
[----:B------:R-:W-:Y:S01]  /*29e0*/  IMAD.MOV.U32 R54, RZ, RZ, R9 ;  /* 0x000000ffff367224 */ /* 0x000fe200078e0009 */
[----:B------:R-:W-:Y:S01]  /*29f0*/  MOV R52, 0xffffffff ;  /* 0xffffffff00347802 */ /* 0x000fe20000000f00 */
[----:B------:R-:W-:-:S07]  /*2a00*/  IMAD.MOV.U32 R61, RZ, RZ, 0x101f ;  /* 0x0000101fff3d7424 */ /* 0x000fce00078e00ff */
[----:B01234-:R-:W-:Y:S05]  /*2a10*/  WARPSYNC.COLLECTIVE R52, `(.L_x_38054) ;  /* 0x0000000034087348 */ /* 0x01ffea0003c00000 */
[----:B------:R0:W0:Y:S02]  /*2a20*/  SHFL.IDX P2, R52, R59, R54, R61 ;  /* 0x000000363b347389 */ /* 0x000024000004003d */
[----:B01234-:R-:W-:Y:S05]  /*2a30*/  ENDCOLLECTIVE ;  /* 0x000000000000791b */ /* 0x01ffea0003800000 */
.L_x_38054:
[----:B------:R-:W-:Y:S05]  /*2a40*/  BSYNC B0 ;  /* 0x0000000000007941 */ /* 0x000fea0003800000 */
.L_x_38053:
[----:B------:R-:W-:Y:S05]  /*2a50*/  BRA `(.L_x_38055) ;  /* 0xfffffff000c87947 */ /* 0x000fea000383ffff */
.L_x_38016:
[----:B------:R-:W-:Y:S01]  /*2a60*/  BSSY B0, `(.L_x_38056) ;  /* 0x0000007000007945 */ /* 0x000fe20003800000 */
[----:B------:R-:W-:Y:S02]  /*2a70*/  IMAD.MOV.U32 R54, RZ, RZ, R8 ;  /* 0x000000ffff367224 */ /* 0x000fe400078e0008 */
[----:B------:R-:W-:Y:S02]  /*2a80*/  IMAD.MOV.U32 R61, RZ, RZ, 0x101f ;  /* 0x0000101fff3d7424 */ /* 0x000fe400078e00ff */
[----:B------:R-:W-:-:S07]  /*2a90*/  IMAD.MOV.U32 R52, RZ, RZ, -0x1 ;  /* 0xffffffffff347424 */ /* 0x000fce00078e00ff */
[----:B01234-:R-:W-:Y:S05]  /*2aa0*/  WARPSYNC.COLLECTIVE R52, `(.L_x_38057) ;  /* 0x0000000034087348 */ /* 0x01ffea0003c00000 */
[----:B------:R0:W0:Y:S02]  /*2ab0*/  SHFL.IDX P2, R52, R59, R54, R61 ;  /* 0x000000363b347389 */ /* 0x000024000004003d */
[----:B01234-:R-:W-:Y:S05]  /*2ac0*/  ENDCOLLECTIVE ;  /* 0x000000000000791b */ /* 0x01ffea0003800000 */
.L_x_38057:
[----:B------:R-:W-:Y:S05]  /*2ad0*/  BSYNC B0 ;  /* 0x0000000000007941 */ /* 0x000fea0003800000 */
.L_x_38056:
[----:B------:R-:W-:Y:S05]  /*2ae0*/  BRA `(.L_x_38058) ;  /* 0xfffffff000bc7947 */ /* 0x000fea000383ffff */
.L_x_38018:
[----:B------:R-:W-:Y:S01]  /*2af0*/  HFMA2 R61, -RZ, RZ, 0, 0.000503063201904296875 ;  /* 0x0000101fff3d7431 */ /* 0x000fe200000001ff */
[----:B------:R-:W-:Y:S01]  /*2b00*/  BSSY B0, `(.L_x_38059) ;  /* 0x0000006000007945 */ /* 0x000fe20003800000 */
[----:B------:R-:W-:Y:S02]  /*2b10*/  IMAD.MOV.U32 R54, RZ, RZ, R7 ;  /* 0x000000ffff367224 */ /* 0x000fe400078e0007 */
[----:B------:R-:W-:-:S07]  /*2b20*/  IMAD.MOV.U32 R52, RZ, RZ, -0x1 ;  /* 0xffffffffff347424 */ /* 0x000fce00078e00ff */
[----:B01234-:R-:W-:Y:S05]  /*2b30*/  WARPSYNC.COLLECTIVE R52, `(.L_x_38060) ;  /* 0x0000000034087348 */ /* 0x01ffea0003c00000 */
[----:B------:R0:W0:Y:S02]  /*2b40*/  SHFL.IDX P2, R52, R59, R54, R61 ;  /* 0x000000363b347389 */ /* 0x000024000004003d */
[----:B01234-:R-:W-:Y:S05]  /*2b50*/  ENDCOLLECTIVE ;  /* 0x000000000000791b */ /* 0x01ffea0003800000 */
.L_x_38060:
[----:B------:R-:W-:Y:S05]  /*2b60*/  BSYNC B0 ;  /* 0x0000000000007941 */ /* 0x000fea0003800000 */
.L_x_38059:
[----:B------:R-:W-:Y:S05]  /*2b70*/  BRA `(.L_x_38061) ;  /* 0xfffffff000b07947 */ /* 0x000fea000383ffff */
.L_x_38020:
[----:B------:R-:W-:Y:S01]  /*2b80*/  BSSY B0, `(.L_x_38062) ;  /* 0x0000007000007945 */ /* 0x000fe20003800000 */
[----:B------:R-:W-:Y:S01]  /*2b90*/  IMAD.MOV.U32 R54, RZ, RZ, R32 ;  /* 0x000000ffff367224 */ /* 0x000fe200078e0020 */
[----:B------:R-:W-:Y:S01]  /*2ba0*/  MOV R52, 0xffffffff ;  /* 0xffffffff00347802 */ /* 0x000fe20000000f00 */
[----:B------:R-:W-:-:S07]  /*2bb0*/  IMAD.MOV.U32 R61, RZ, RZ, 0x101f ;  /* 0x0000101fff3d7424 */ /* 0x000fce00078e00ff */
[----:B01234-:R-:W-:Y:S05]  /*2bc0*/  WARPSYNC.COLLECTIVE R52, `(.L_x_38063) ;  /* 0x0000000034087348 */ /* 0x01ffea0003c00000 */
[----:B------:R0:W0:Y:S02]  /*2bd0*/  SHFL.IDX P2, R52, R59, R54, R61 ;  /* 0x000000363b347389 */ /* 0x000024000004003d */
[----:B01234-:R-:W-:Y:S05]  /*2be0*/  ENDCOLLECTIVE ;  /* 0x000000000000791b */ /* 0x01ffea0003800000 */
.L_x_38063:
[----:B------:R-:W-:Y:S05]  /*2bf0*/  BSYNC B0 ;  /* 0x0000000000007941 */ /* 0x000fea0003800000 */
.L_x_38062:
[----:B------:R-:W-:Y:S05]  /*2c00*/  BRA `(.L_x_38064) ;  /* 0xfffffff000a47947 */ /* 0x000fea000383ffff */
.L_x_38022:
[----:B------:R-:W-:Y:S01]  /*2c10*/  BSSY B0, `(.L_x_38065) ;  /* 0x0000007000007945 */ /* 0x000fe20003800000 */
[----:B------:R-:W-:Y:S02]  /*2c20*/  IMAD.MOV.U32 R54, RZ, RZ, R52 ;  /* 0x000000ffff367224 */ /* 0x000fe400078e0034 */
[----:B------:R-:W-:Y:S02]  /*2c30*/  IMAD.MOV.U32 R61, RZ, RZ, 0x101f ;  /* 0x0000101fff3d7424 */ /* 0x000fe400078e00ff */
[----:B------:R-:W-:-:S07]  /*2c40*/  IMAD.MOV.U32 R52, RZ, RZ, -0x1 ;  /* 0xffffffffff347424 */ /* 0x000fce00078e00ff */
[----:B01234-:R-:W-:Y:S05]  /*2c50*/  WARPSYNC.COLLECTIVE R52, `(.L_x_38066) ;  /* 0x0000000034087348 */ /* 0x01ffea0003c00000 */
[----:B------:R0:W0:Y:S02]  /*2c60*/  SHFL.IDX P2, R52, R59, R54, R61 ;  /* 0x000000363b347389 */ /* 0x000024000004003d */
[----:B01234-:R-:W-:Y:S05]  /*2c70*/  ENDCOLLECTIVE ;  /* 0x000000000000791b */ /* 0x01ffea0003800000 */
.L_x_38066:
[----:B------:R-:W-:Y:S05]  /*2c80*/  BSYNC B0 ;  /* 0x0000000000007941 */ /* 0x000fea0003800000 */
.L_x_38065:
[----:B------:R-:W-:Y:S05]  /*2c90*/  BRA `(.L_x_38067) ;  /* 0xfffffff000a87947 */ /* 0x000fea000383ffff */
.L_x_38024:
[----:B------:R-:W-:Y:S01]  /*2ca0*/  BSSY B0, `(.L_x_38068) ;  /* 0x0000007000007945 */ /* 0x000fe20003800000 */
[----:B------:R-:W-:Y:S01]  /*2cb0*/  MOV R54, R34 ;  /* 0x0000002200367202 */ /* 0x000fe20000000f00 */
[----:B------:R-:W-:Y:S02]  /*2cc0*/  IMAD.MOV.U32 R61, RZ, RZ, 0x101f ;  /* 0x0000101fff3d7424 */ /* 0x000fe400078e00ff */
[----:B------:R-:W-:-:S07]  /*2cd0*/  IMAD.MOV.U32 R52, RZ, RZ, -0x1 ;  /* 0xffffffffff347424 */ /* 0x000fce00078e00ff */
[----:B01234-:R-:W-:Y:S05]  /*2ce0*/  WARPSYNC.COLLECTIVE R52, `(.L_x_38069) ;  /* 0x0000000034087348 */ /* 0x01ffea0003c00000 */
[----:B------:R0:W0:Y:S02]  /*2cf0*/  SHFL.IDX P2, R52, R59, R54, R61 ;  /* 0x000000363b347389 */ /* 0x000024000004003d */
[----:B01234-:R-:W-:Y:S05]  /*2d00*/  ENDCOLLECTIVE ;  /* 0x000000000000791b */ /* 0x01ffea0003800000 */
.L_x_38069:
[----:B------:R-:W-:Y:S05]  /*2d10*/  BSYNC B0 ;  /* 0x0000000000007941 */ /* 0x000fea0003800000 */
.L_x_38068:
[----:B------:R-:W-:Y:S05]  /*2d20*/  BRA `(.L_x_38070) ;  /* 0xfffffff0009c7947 */ /* 0x000fea000383ffff */
.L_x_38026:
[----:B------:R-:W-:Y:S01]  /*2d30*/  HFMA2 R61, -RZ, RZ, 0, 0.000503063201904296875 ;  /* 0x0000101fff3d7431 */ /* 0x000fe200000001ff */
[----:B------:R-:W-:Y:S01]  /*2d40*/  BSSY B0, `(.L_x_38071) ;  /* 0x0000006000007945 */ /* 0x000fe20003800000 */
[----:B------:R-:W-:Y:S02]  /*2d50*/  IMAD.MOV.U32 R54, RZ, RZ, R35 ;  /* 0x000000ffff367224 */ /* 0x000fe400078e0023 */
[----:B------:R-:W-:-:S07]  /*2d60*/  IMAD.MOV.U32 R52, RZ, RZ, -0x1 ;  /* 0xffffffffff347424 */ /* 0x000fce00078e00ff */
[----:B01234-:R-:W-:Y:S05]  /*2d70*/  WARPSYNC.COLLECTIVE R52, `(.L_x_38072) ;  /* 0x0000000034087348 */ /* 0x01ffea0003c00000 */
[----:B------:R0:W0:Y:S02]  /*2d80*/  SHFL.IDX P2, R52, R59, R54, R61 ;  /* 0x000000363b347389 */ /* 0x000024000004003d */
[----:B01234-:R-:W-:Y:S05]  /*2d90*/  ENDCOLLECTIVE ;  /* 0x000000000000791b */ /* 0x01ffea0003800000 */
.L_x_38072:
[----:B------:R-:W-:Y:S05]  /*2da0*/  BSYNC B0 ;  /* 0x0000000000007941 */ /* 0x000fea0003800000 */
.L_x_38071:
[----:B------:R-:W-:Y:S05]  /*2db0*/  BRA `(.L_x_38073) ;  /* 0xfffffff000907947 */ /* 0x000fea000383ffff */
.L_x_38028:
[----:B------:R-:W-:Y:S01]  /*2dc0*/  BSSY B0, `(.L_x_38074) ;  /* 0x0000007000007945 */ /* 0x000fe20003800000 */
[----:B------:R-:W-:Y:S01]  /*2dd0*/  IMAD.MOV.U32 R54, RZ, RZ, R36 ;  /* 0x000000ffff367224 */ /* 0x000fe200078e0024 */
[----:B------:R-:W-:Y:S01]  /*2de0*/  MOV R52, 0xffffffff ;  /* 0xffffffff00347802 */ /* 0x000fe20000000f00 */
[----:B------:R-:W-:-:S07]  /*2df0*/  IMAD.MOV.U32 R61, RZ, RZ, 0x101f ;  /* 0x0000101fff3d7424 */ /* 0x000fce00078e00ff */
[----:B01234-:R-:W-:Y:S05]  /*2e00*/  WARPSYNC.COLLECTIVE R52, `(.L_x_38075) ;  /* 0x0000000034087348 */ /* 0x01ffea0003c00000 */
[----:B------:R0:W0:Y:S02]  /*2e10*/  SHFL.IDX P2, R52, R59, R54, R61 ;  /* 0x000000363b347389 */ /* 0x000024000004003d */
[----:B01234-:R-:W-:Y:S05]  /*2e20*/  ENDCOLLECTIVE ;  /* 0x000000000000791b */ /* 0x01ffea0003800000 */
.L_x_38075:
[----:B------:R-:W-:Y:S05]  /*2e30*/  BSYNC B0 ;  /* 0x0000000000007941 */ /* 0x000fea0003800000 */
.L_x_38074:
[----:B------:R-:W-:Y:S05]  /*2e40*/  BRA `(.L_x_38076) ;  /* 0xfffffff000847947 */ /* 0x000fea000383ffff */
.L_x_38030:
[----:B------:R-:W-:Y:S01]  /*2e50*/  BSSY B0, `(.L_x_38077) ;  /* 0x0000007000007945 */ /* 0x000fe20003800000 */
[----:B------:R-:W-:Y:S02]  /*2e60*/  IMAD.MOV.U32 R54, RZ, RZ, R15 ;  /* 0x000000ffff367224 */ /* 0x000fe400078e000f */
[----:B------:R-:W-:Y:S02]  /*2e70*/  IMAD.MOV.U32 R61, RZ, RZ, 0x101f ;  /* 0x0000101fff3d7424 */ /* 0x000fe400078e00ff */
[----:B------:R-:W-:-:S07]  /*2e80*/  IMAD.MOV.U32 R52, RZ, RZ, -0x1 ;  /* 0xffffffffff347424 */ /* 0x000fce00078e00ff */
[----:B01234-:R-:W-:Y:S05]  /*2e90*/  WARPSYNC.COLLECTIVE R52, `(.L_x_38078) ;  /* 0x0000000034087348 */ /* 0x01ffea0003c00000 */
[----:B------:R0:W0:Y:S02]  /*2ea0*/  SHFL.IDX P2, R52, R59, R54, R61 ;  /* 0x000000363b347389 */ /* 0x000024000004003d */
[----:B01234-:R-:W-:Y:S05]  /*2eb0*/  ENDCOLLECTIVE ;  /* 0x000000000000791b */ /* 0x01ffea0003800000 */
.L_x_38078:
[----:B------:R-:W-:Y:S05]  /*2ec0*/  BSYNC B0 ;  /* 0x0000000000007941 */ /* 0x000fea0003800000 */
.L_x_38077:
[----:B------:R-:W-:Y:S01]  /*2ed0*/  MOV R59, R52 ;  /* 0x00000034003b7202 */ /* 0x000fe20000000f00 */
[----:B------:R-:W-:Y:S06]  /*2ee0*/  BRA `(.L_x_38079) ;  /* 0xfffffff000747947 */ /* 0x000fec000383ffff */
        .weak           $__internal_733_$__cuda_sm20_div_s16
        .type           $__internal_733_$__cuda_sm20_div_s16,@function
        .size           $__internal_733_$__cuda_sm20_div_s16,(.L_x_39236 - $__internal_733_$__cuda_sm20_div_s16)
$__internal_733_$__cuda_sm20_div_s16:
        /* <DEDUP_REMOVED lines=22> */
[----:B------:R-:W-:Y:S05]  /*3050*/  RET.REL.NODEC R2 `(_Z9cuda_gemmIiLi128ELi1ELi1ELi16ELi16ELi16ELi64ELi0ELi0EEviiiPT_S1_S1_iii) ;  /* 0xffffffcc02e87950 */ /* 0x000fea0003c3ffff */
.L_x_38080:
        /* <DEDUP_REMOVED lines=10> */
.L_x_39236:


//--------------------- .text._Z9cuda_gemmIiLi128ELi1ELi1ELi16ELi8ELi8ELi64ELi1ELi1EEviiiPT_S1_S1_iii --------------------------
	.section	.text._Z9cuda_gemmIiLi128ELi1ELi1ELi16ELi8ELi8ELi64ELi1ELi1EEviiiPT_S1_S1_iii,"ax",@progbits
	.align	128
        .global         _Z9cuda_gemmIiLi128ELi1ELi1ELi16ELi8ELi8ELi64ELi1ELi1EEviiiPT_S1_S1_iii
        .type           _Z9cuda_gemmIiLi128ELi1ELi1ELi16ELi8ELi8ELi64ELi1ELi1EEviiiPT_S1_S1_iii,@function
        .size           _Z9cuda_gemmIiLi128ELi1ELi1ELi16ELi8ELi8ELi64ELi1ELi1EEviiiPT_S1_S1_iii,(.L_x_39987 - _Z9cuda_gemmIiLi128ELi1ELi1ELi16ELi8ELi8ELi64ELi1ELi1EEviiiPT_S1_S1_iii)
        .other          _Z9cuda_gemmIiLi128ELi1ELi1ELi16ELi8ELi8ELi64ELi1ELi1EEviiiPT_S1_S1_iii,@"STO_CUDA_ENTRY STV_DEFAULT"
_Z9cuda_gemmIiLi128ELi1ELi1ELi16ELi8ELi8ELi64ELi1ELi1EEviiiPT_S1_S1_iii:
.text._Z9cuda_gemmIiLi128ELi1ELi1ELi16ELi8ELi8ELi64ELi1ELi1EEviiiPT_S1_S1_iii:
        /* <DEDUP_REMOVED lines=46> */
.L_x_38085:
        /* <DEDUP_REMOVED lines=12> */
.L_x_38084:
[----:B------:R-:W-:Y:S05]  /*03a0*/  BSYNC.RECONVERGENT B1 ;  /* 0x0000000000017941 */ /* 0x000fea0003800200 */
.L_x_38083:
        /* <DEDUP_REMOVED lines=8> */
.L_x_38086:
        /* <DEDUP_REMOVED lines=39> */
.L_x_38082:
[----:B------:R-:W-:Y:S05]  /*06a0*/  BSYNC.RECONVERGENT B0 ;  /* 0x0000000000007941 */ /* 0x000fea0003800200 */
.L_x_38081:
        /* <DEDUP_REMOVED lines=17> */
.L_x_38089:
[----:B------:R0:W3:Y:S01]  /*07c0*/  LDG.E.128 R8, desc[UR6][R2.64] ;  /* 0x0000000602087981 */ /* 0x0000e2000c1e1d00 */
[----:B--2---:R-:W-:-:S04]  /*07d0*/  LEA R4, R7, R4, 0x2 ;  /* 0x0000000407047211 */ /* 0x004fc800078e10ff */
[----:B------:R-:W-:Y:S01]  /*07e0*/  ISETP.GE.U32.AND P0, PT, R4, 0x10, PT ;  /* 0x000000100400780c */ /* 0x000fe20003f06070 */
[C---:B0-----:R-:W-:Y:S01]  /*07f0*/  IMAD.WIDE.U32 R2, R7.reuse, 0x10, R2 ;  /* 0x0000001007027825 */ /* 0x041fe200078e0002 */
[----:B---3--:R0:W-:Y:S03]  /*0800*/  STS.128 [R5], R8 ;  /* 0x0000000805007388 */ /* 0x0081e60000000c00 */
[----:B0-----:R-:W-:-:S08]  /*0810*/  IMAD R5, R7, 0x10, R5 ;  /* 0x0000001007057824 */ /* 0x001fd000078e0205 */
[----:B------:R-:W-:Y:S05]  /*0820*/  @!P0 BRA `(.L_x_38089) ;  /* 0xfffffffc00e48947 */ /* 0x000fea000383ffff */
.L_x_38088:
[----:B------:R-:W-:Y:S05]  /*0830*/  BSYNC.RECONVERGENT B0 ;  /* 0x0000000000007941 */ /* 0x000fea0003800200 */
.L_x_38087:
        /* <DEDUP_REMOVED lines=18> */
.L_x_38100:
[----:B------:R-:W-:-:S03]  /*0960*/  UMOV UR4, 0xffffffff ;  /* 0xffffffff00047882 */ /* 0x000fc60000000000 */
[----:B------:R-:W-:Y:S05]  /*0970*/  BRA.DIV UR4, `(.L_x_38092) ;  /* 0x00000002046c7947 */ /* 0x000fea000b800000 */
.L_x_38103:
[----:B------:R-:W-:Y:S01]  /*0980*/  UMOV UR4, 0xffffffff ;  /* 0xffffffff00047882 */ /* 0x000fe20000000000 */
[----:B------:R-:W-:Y:S02]  /*0990*/  LOP3.LUT R3, R0, 0x4, RZ, 0xfc, !PT ;  /* 0x0000000400037812 */ /* 0x000fe400078efcff */
[----:B------:R-:W-:Y:S05]  /*09a0*/  BRA.DIV UR4, `(.L_x_38093) ;  /* 0x0000000204847947 */ /* 0x000fea000b800000 */
.L_x_38106:
[----:B------:R-:W-:Y:S01]  /*09b0*/  UMOV UR4, 0xffffffff ;  /* 0xffffffff00047882 */ /* 0x000fe20000000000 */
[----:B------:R-:W-:Y:S02]  /*09c0*/  VIADD R4, R0, 0x5 ;  /* 0x0000000500047836 */ /* 0x000fe40000000000 */
[----:B------:R-:W-:Y:S05]  /*09d0*/  BRA.DIV UR4, `(.L_x_38094) ;  /* 0x00000002049c7947 */ /* 0x000fea000b800000 */
.L_x_38109:
[----:B------:R-:W-:Y:S01]  /*09e0*/  UMOV UR4, 0xffffffff ;  /* 0xffffffff00047882 */ /* 0x000fe20000000000 */
[----:B------:R-:W-:Y:S02]  /*09f0*/  LOP3.LUT R5, R0, 0x6, RZ, 0xfc, !PT ;  /* 0x0000000600057812 */ /* 0x000fe400078efcff */
[----:B------:R-:W-:Y:S05]  /*0a00*/  BRA.DIV UR4, `(.L_x_38095) ;  /* 0x0000000204b47947 */ /* 0x000fea000b800000 */
.L_x_38112:
[----:B------:R-:W-:Y:S01]  /*0a10*/  UMOV UR4, 0xffffffff ;  /* 0xffffffff00047882 */ /* 0x000fe20000000000 */
[----:B------:R-:W-:Y:S02]  /*0a20*/  VIADD R0, R0, 0xffffffff ;  /* 0xffffffff00007836 */ /* 0x000fe40000000000 */
[----:B------:R-:W-:Y:S05]  /*0a30*/  BRA.DIV UR4, `(.L_x_38096) ;  /* 0x0000000204cc7947 */ /* 0x000fea000b800000 */
.L_x_38115:
[----:B------:R-:W-:-:S03]  /*0a40*/  UMOV UR4, 0xffffffff ;  /* 0xffffffff00047882 */ /* 0x000fc60000000000 */
[----:B------:R-:W-:Y:S05]  /*0a50*/  BRA.DIV UR4, `(.L_x_38097) ;  /* 0x0000000204e87947 */ /* 0x000fea000b800000 */
.L_x_38118:
[----:B------:R-:W-:Y:S01]  /*0a60*/  UMOV UR4, 0xffffffff ;  /* 0xffffffff00047882 */ /* 0x000fe20000000000 */
[----:B------:R-:W-:Y:S02]  /*0a70*/  LOP3.LUT R0, R0, 0x7, RZ, 0xc0, !PT ;  /* 0x0000000700007812 */ /* 0x000fe400078ec0ff */
[----:B------:R-:W-:Y:S05]  /*0a80*/  BRA.DIV UR4, `(.L_x_38098) ;  /* 0x0000000604007947 */ /* 0x000fea000b800000 */
.L_x_38090:
[----:B------:R-:W-:Y:S05]  /*0a90*/  WARPSYNC.ALL ;  /* 0x0000000000007948 */ /* 0x000fea0003800000 */
[----:B------:R-:W-:Y:S06]  /*0aa0*/  BAR.SYNC.DEFER_BLOCKING 0x0 ;  /* 0x0000000000007b1d */ /* 0x000fec0000010000 */
[----:B------:R-:W-:Y:S05]  /*0ab0*/  EXIT ;  /* 0x000000000000794d */ /* 0x000fea0003800000 */
.L_x_38091:
[----:B------:R-:W-:Y:S01]  /*0ac0*/  IMAD.MOV.U32 R6, RZ, RZ, -0x1 ;  /* 0xffffffffff067424 */ /* 0x000fe200078e00ff */
[----:B------:R-:W-:Y:S01]  /*0ad0*/  MOV R7, R0 ;  /* 0x0000000000077202 */ /* 0x000fe20000000f00 */
[----:B------:R-:W-:-:S07]  /*0ae0*/  IMAD.MOV.U32 R9, RZ, RZ, 0x181f ;  /* 0x0000181fff097424 */ /* 0x000fce00078e00ff */
[----:B0-----:R-:W-:Y:S05]  /*0af0*/  WARPSYNC.COLLECTIVE R6, `(.L_x_38099) ;  /* 0x0000000006087348 */ /* 0x001fea0003c00000 */
[----:B0-----:R0:W1:Y:S02]  /*0b00*/  SHFL.IDX P0, R6, R2, R7, R9 ;  /* 0x0000000702067389 */ /* 0x0010640000000009 */
[----:B01----:R-:W-:Y:S05]  /*0b10*/  ENDCOLLECTIVE ;  /* 0x000000000000791b */ /* 0x003fea0003800000 */
.L_x_38099:
[----:B------:R-:W-:Y:S05]  /*0b20*/  BRA `(.L_x_38100) ;  /* 0xfffffffc008c7947 */ /* 0x000fea000383ffff */
.L_x_38092:
[----:B------:R-:W-:Y:S01]  /*0b30*/  HFMA2 R9, -RZ, RZ, 0, 0.0020122528076171875 ;  /* 0x0000181fff097431 */ /* 0x000fe200000001ff */
[----:B------:R-:W-:Y:S01]  /*0b40*/  BSSY B0, `(.L_x_38101) ;  /* 0x0000006000007945 */ /* 0x000fe20003800000 */
[----:B------:R-:W-:Y:S02]  /*0b50*/  IMAD.MOV.U32 R7, RZ, RZ, R3 ;  /* 0x000000ffff077224 */ /* 0x000fe400078e0003 */
[----:B------:R-:W-:-:S07]  /*0b60*/  IMAD.MOV.U32 R6, RZ, RZ, -0x1 ;  /* 0xffffffffff067424 */ /* 0x000fce00078e00ff */
[----:B0-----:R-:W-:Y:S05]  /*0b70*/  WARPSYNC.COLLECTIVE R6, `(.L_x_38102) ;  /* 0x0000000006087348 */ /* 0x001fea0003c00000 */
[----:B0-----:R0:W1:Y:S02]  /*0b80*/  SHFL.IDX P0, R6, R2, R7, R9 ;  /* 0x0000000702067389 */ /* 0x0010640000000009 */
[----:B01----:R-:W-:Y:S05]  /*0b90*/  ENDCOLLECTIVE ;  /* 0x000000000000791b */ /* 0x003fea0003800000 */
.L_x_38102:
[----:B------:R-:W-:Y:S05]  /*0ba0*/  BSYNC B0 ;  /* 0x0000000000007941 */ /* 0x000fea0003800000 */
.L_x_38101:
[----:B------:R-:W-:Y:S05]  /*0bb0*/  BRA `(.L_x_38103) ;  /* 0xfffffffc00707947 */ /* 0x000fea000383ffff */
.L_x_38093:
[----:B------:R-:W-:Y:S01]  /*0bc0*/  BSSY B0, `(.L_x_38104) ;  /* 0x0000007000007945 */ /* 0x000fe20003800000 */
[----:B------:R-:W-:Y:S01]  /*0bd0*/  IMAD.MOV.U32 R7, RZ, RZ, R4 ;  /* 0x000000ffff077224 */ /* 0x000fe200078e0004 */
[----:B------:R-:W-:Y:S01]  /*0be0*/  MOV R6, 0xffffffff ;  /* 0xffffffff00067802 */ /* 0x000fe20000000f00 */
[----:B------:R-:W-:-:S07]  /*0bf0*/  IMAD.MOV.U32 R9, RZ, RZ, 0x181f ;  /* 0x0000181fff097424 */ /* 0x000fce00078e00ff */
[----:B0-----:R-:W-:Y:S05]  /*0c00*/  WARPSYNC.COLLECTIVE R6, `(.L_x_38105) ;  /* 0x0000000006087348 */ /* 0x001fea0003c00000 */
[----:B0-----:R0:W1:Y:S02]  /*0c10*/  SHFL.IDX P0, R6, R2, R7, R9 ;  /* 0x0000000702067389 */ /* 0x0010640000000009 */
[----:B01----:R-:W-:Y:S05]  /*0c20*/  ENDCOLLECTIVE ;  /* 0x000000000000791b */ /* 0x003fea0003800000 */
.L_x_38105:
[----:B------:R-:W-:Y:S05]  /*0c30*/  BSYNC B0 ;  /* 0x0000000000007941 */ /* 0x000fea0003800000 */
.L_x_38104:
[----:B------:R-:W-:Y:S05]  /*0c40*/  BRA `(.L_x_38106) ;  /* 0xfffffffc00587947 */ /* 0x000fea000383ffff */
.L_x_38094:
[----:B------:R-:W-:Y:S01]  /*0c50*/  BSSY B0, `(.L_x_38107) ;  /* 0x0000007000007945 */ /* 0x000fe20003800000 */
[----:B------:R-:W-:Y:S02]  /*0c60*/  IMAD.MOV.U32 R7, RZ, RZ, R5 ;  /* 0x000000ffff077224 */ /* 0x000fe400078e0005 */
[----:B------:R-:W-:Y:S02]  /*0c70*/  IMAD.MOV.U32 R9, RZ, RZ, 0x181f ;  /* 0x0000181fff097424 */ /* 0x000fe400078e00ff */
[----:B------:R-:W-:-:S07]  /*0c80*/  IMAD.MOV.U32 R6, RZ, RZ, -0x1 ;  /* 0xffffffffff067424 */ /* 0x000fce00078e00ff */
[----:B0-----:R-:W-:Y:S05]  /*0c90*/  WARPSYNC.COLLECTIVE R6, `(.L_x_38108) ;  /* 0x0000000006087348 */ /* 0x001fea0003c00000 */
[----:B0-----:R0:W1:Y:S02]  /*0ca0*/  SHFL.IDX P0, R6, R2, R7, R9 ;  /* 0x0000000702067389 */ /* 0x0010640000000009 */
[----:B01----:R-:W-:Y:S05]  /*0cb0*/  ENDCOLLECTIVE ;  /* 0x000000000000791b */ /* 0x003fea0003800000 */
.L_x_38108:
[----:B------:R-:W-:Y:S05]  /*0cc0*/  BSYNC B0 ;  /* 0x0000000000007941 */ /* 0x000fea0003800000 */
.L_x_38107:
[----:B------:R-:W-:Y:S05]  /*0cd0*/  BRA `(.L_x_38109) ;  /* 0xfffffffc00407947 */ /* 0x000fea000383ffff */
.L_x_38095:
[----:B------:R-:W-:Y:S01]  /*0ce0*/  BSSY B0, `(.L_x_38110) ;  /* 0x0000007000007945 */ /* 0x000fe20003800000 */
[----:B------:R-:W-:Y:S01]  /*0cf0*/  MOV R7, R3 ;  /* 0x0000000300077202 */ /* 0x000fe20000000f00 */
[----:B------:R-:W-:Y:S02]  /*0d00*/  IMAD.MOV.U32 R9, RZ, RZ, 0x181f ;  /* 0x0000181fff097424 */ /* 0x000fe400078e00ff */
[----:B------:R-:W-:-:S07]  /*0d10*/  IMAD.MOV.U32 R6, RZ, RZ, -0x1 ;  /* 0xffffffffff067424 */ /* 0x000fce00078e00ff */
[----:B0-----:R-:W-:Y:S05]  /*0d20*/  WARPSYNC.COLLECTIVE R6, `(.L_x_38111) ;  /* 0x0000000006087348 */ /* 0x001fea0003c00000 */
[----:B0-----:R0:W1:Y:S02]  /*0d30*/  SHFL.IDX P0, R6, R2, R7, R9 ;  /* 0x0000000702067389 */ /* 0x0010640000000009 */
[----:B01----:R-:W-:Y:S05]  /*0d40*/  ENDCOLLECTIVE ;  /* 0x000000000000791b */ /* 0x003fea0003800000 */
.L_x_38111:
[----:B------:R-:W-:Y:S05]  /*0d50*/  BSYNC B0 ;  /* 0x0000000000007941 */ /* 0x000fea0003800000 */
.L_x_38110:
[----:B------:R-:W-:Y:S05]  /*0d60*/  BRA `(.L_x_38112) ;  /* 0xfffffffc00287947 */ /* 0x000fea000383ffff */
.L_x_38096:
[----:B------:R-:W-:Y:S01]  /*0d70*/  HFMA2 R9, -RZ, RZ, 0, 0.0020122528076171875 ;  /* 0x0000181fff097431 */ /* 0x000fe200000001ff */
[----:B------:R-:W-:Y:S01]  /*0d80*/  BSSY B0, `(.L_x_38113) ;  /* 0x0000006000007945 */ /* 0x000fe20003800000 */
[----:B------:R-:W-:Y:S02]  /*0d90*/  IMAD.MOV.U32 R7, RZ, RZ, R4 ;  /* 0x000000ffff077224 */ /* 0x000fe400078e0004 */
[----:B------:R-:W-:-:S07]  /*0da0*/  IMAD.MOV.U32 R6, RZ, RZ, -0x1 ;  /* 0xffffffffff067424 */ /* 0x000fce00078e00ff */
[----:B0-----:R-:W-:Y:S05]  /*0db0*/  WARPSYNC.COLLECTIVE R6, `(.L_x_38114) ;  /* 0x0000000006087348 */ /* 0x001fea0003c00000 */
[----:B0-----:R0:W1:Y:S02]  /*0dc0*/  SHFL.IDX P0, R6, R2, R7, R9 ;  /* 0x0000000702067389 */ /* 0x0010640000000009 */
[----:B01----:R-:W-:Y:S05]  /*0dd0*/  ENDCOLLECTIVE ;  /* 0x000000000000791b */ /* 0x003fea0003800000 */
.L_x_38114:
[----:B------:R-:W-:Y:S05]  /*0de0*/  BSYNC B0 ;  /* 0x0000000000007941 */ /* 0x000fea0003800000 */
.L_x_38113:
[----:B------:R-:W-:Y:S05]  /*0df0*/  BRA `(.L_x_38115) ;  /* 0xfffffffc00107947 */ /* 0x000fea000383ffff */
.L_x_38097:
[----:B------:R-:W-:Y:S01]  /*0e00*/  BSSY B0, `(.L_x_38116) ;  /* 0x0000007000007945 */ /* 0x000fe20003800000 */
[----:B------:R-:W-:Y:S01]  /*0e10*/  IMAD.MOV.U32 R7, RZ, RZ, R5 ;  /* 0x000000ffff077224 */ /* 0x000fe200078e0005 */
[----:B------:R-:W-:Y:S01]  /*0e20*/  MOV R9, 0x181f ;  /* 0x0000181f00097802 */ /* 0x000fe20000000f00 */
[----:B------:R-:W-:-:S07]  /*0e30*/  IMAD.MOV.U32 R6, RZ, RZ, -0x1 ;  /* 0xffffffffff067424 */ /* 0x000fce00078e00ff */
[----:B0-----:R-:W-:Y:S05]  /*0e40*/  WARPSYNC.COLLECTIVE R6, `(.L_x_38117) ;  /* 0x0000000006087348 */ /* 0x001fea0003c00000 */
[----:B0-----:R0:W1:Y:S02]  /*0e50*/  SHFL.IDX P0, R6, R2, R7, R9 ;  /* 0x0000000702067389 */ /* 0x0010640000000009 */
[----:B01----:R-:W-:Y:S05]  /*0e60*/  ENDCOLLECTIVE ;  /* 0x000000000000791b */ /* 0x003fea0003800000 */
.L_x_38117:
[----:B------:R-:W-:Y:S05]  /*0e70*/  BSYNC B0 ;  /* 0x0000000000007941 */ /* 0x000fea0003800000 */
.L_x_38116:
[----:B------:R-:W-:Y:S05]  /*0e80*/  BRA `(.L_x_38118) ;  /* 0xfffffff800f47947 */ /* 0x000fea000383ffff */
.L_x_38098:
[----:B------:R-:W-:Y:S01]  /*0e90*/  HFMA2 R9, -RZ, RZ, 0, 0.0020122528076171875 ;  /* 0x0000181fff097431 */ /* 0x000fe200000001ff */
[----:B------:R-:W-:Y:S01]  /*0ea0*/  BSSY B0, `(.L_x_38119) ;  /* 0x0000006000007945 */ /* 0x000fe20003800000 */
[----:B------:R-:W-:Y:S02]  /*0eb0*/  IMAD.MOV.U32 R7, RZ, RZ, R0 ;  /* 0x000000ffff077224 */ /* 0x000fe400078e0000 */
[----:B------:R-:W-:-:S07]  /*0ec0*/  IMAD.MOV.U32 R6, RZ, RZ, -0x1 ;  /* 0xffffffffff067424 */ /* 0x000fce00078e00ff */
[----:B0-----:R-:W-:Y:S05]  /*0ed0*/  WARPSYNC.COLLECTIVE R6, `(.L_x_38120) ;  /* 0x0000000006087348 */ /* 0x001fea0003c00000 */
[----:B0-----:R0:W1:Y:S02]  /*0ee0*/  SHFL.IDX P0, R6, R2, R7, R9 ;  /* 0x0000000702067389 */ /* 0x0010640000000009 */
[----:B01----:R-:W-:Y:S05]  /*0ef0*/  ENDCOLLECTIVE ;  /* 0x000000000000791b */ /* 0x003fea0003800000 */
.L_x_38120:
[----:B------:R-:W-:Y:S05]  /*0f00*/  BSYNC B0 ;  /* 0x0000000000007941 */ /* 0x000fea0003800000 */
.L_x_38119:
[----:B------:R-:W-:Y:S05]  /*0f10*/  BRA `(.L_x_38090) ;  /* 0xfffffff800dc7947 */ /* 0x000fea000383ffff */
.L_x_38121:
        /* <DEDUP_REMOVED lines=14> */
.L_x_39987:


//--------------------- .text._Z9cuda_gemmIiLi128ELi1ELi1ELi16ELi8ELi8ELi64ELi1ELi0EEviiiPT_S1_S1_iii --------------------------
	.section	.text._Z9cuda_gemmIiLi128ELi1ELi1ELi16ELi8ELi8ELi64ELi1ELi0EEviiiPT_S1_S1_iii,"ax",@progbits
	.align	128
        .global         _Z9cuda_gemmIiLi128ELi1ELi1ELi16ELi8ELi8ELi64ELi1ELi0EEviiiPT_S1_S1_iii
        .type           _Z9cuda_gemmIiLi128ELi1ELi1ELi16ELi8ELi8ELi64ELi1ELi0EEviiiPT_S1_S1_iii,@function
        .size           _Z9cuda_gemmIiLi128ELi1ELi1ELi16ELi8ELi8ELi64ELi1ELi0EEviiiPT_S1_S1_iii,(.L_x_39237 - _Z9cuda_gemmIiLi128ELi1ELi1ELi16ELi8ELi8ELi64ELi1ELi0EEviiiPT_S1_S1_iii)
        .other          _Z9cuda_gemmIiLi128ELi1ELi1ELi16ELi8ELi8ELi64ELi1ELi0EEviiiPT_S1_S1_iii,@"STO_CUDA_ENTRY STV_DEFAULT"
_Z9cuda_gemmIiLi128ELi1ELi1ELi16ELi8ELi8ELi64ELi1ELi0EEviiiPT_S1_S1_iii:
.text._Z9cuda_gemmIiLi128ELi1ELi1ELi16ELi8ELi8ELi64ELi1ELi0EEviiiPT_S1_S1_iii:
        /* <DEDUP_REMOVED lines=66> */
.L_x_38124:
        /* <DEDUP_REMOVED lines=25> */
.L_x_38123:
[----:B------:R-:W-:Y:S05]  /*05b0*/  BSYNC.RECONVERGENT B0 ;  /* 0x0000000000007941 */ /* 0x000fea0003800200 */
.L_x_38122:
        /* <DEDUP_REMOVED lines=23> */
.L_x_38127:
[----:B------:R1:W2:Y:S01]  /*0730*/  LDG.E.128 R8, desc[UR6][R6.64] ;  /* 0x0000000606087981 */ /* 0x0002a2000c1e1d00 */
[----:B0-----:R-:W-:-:S05]  /*0740*/  IMAD R12, R15, 0x4, R12 ;  /* 0x000000040f0c7824 */ /* 0x001fca00078e020c */
[----:B------:R-:W-:Y:S01]  /*0750*/  ISETP.GE.U32.AND P0, PT, R12, 0x10, PT ;  /* 0x000000100c00780c */ /* 0x000fe20003f06070 */
[C---:B-1----:R-:W-:Y:S01]  /*0760*/  IMAD.WIDE.U32 R6, R15.reuse, 0x10, R6 ;  /* 0x000000100f067825 */ /* 0x042fe200078e0006 */
[----:B--2---:R0:W-:Y:S03]  /*0770*/  STS.128 [R13], R8 ;  /* 0x000000080d007388 */ /* 0x0041e60000000c00 */
[----:B0-----:R-:W-:-:S08]  /*0780*/  IMAD R13, R15, 0x10, R13 ;  /* 0x000000100f0d7824 */ /* 0x001fd000078e020d */
[----:B------:R-:W-:Y:S05]  /*0790*/  @!P0 BRA `(.L_x_38127) ;  /* 0xfffffffc00e48947 */ /* 0x000fea000383ffff */
.L_x_38126:
[----:B------:R-:W-:Y:S05]  /*07a0*/  BSYNC.RECONVERGENT B0 ;  /* 0x0000000000007941 */ /* 0x000fea0003800200 */
.L_x_38125:
        /* <DEDUP_REMOVED lines=28> */
.L_x_38129:
        /* <DEDUP_REMOVED lines=11> */
.L_x_38130:
        /* <DEDUP_REMOVED lines=11> */
.L_x_38131:
        /* <DEDUP_REMOVED lines=10> */
.L_x_38132:
        /* <DEDUP_REMOVED lines=9> */
.L_x_38133:
        /* <DEDUP_REMOVED lines=10> */
.L_x_38134:
        /* <DEDUP_REMOVED lines=10> */
.L_x_38135:
        /* <DEDUP_REMOVED lines=10> */
.L_x_38136:
        /* <DEDUP_REMOVED lines=39> */
[----:B--2-4-:R-:W-:Y:S05]  /*1050*/  CALL.REL.NOINC `($__internal_734_$__cuda_sm20_div_s16) ;  /* 0x0000000c00007944 */ /* 0x014fea0003c00000 */
        /* <DEDUP_REMOVED lines=10> */
.L_x_38154:
        /* <DEDUP_REMOVED lines=16> */
.L_x_38157:
[----:B-1----:R-:W-:-:S07]  /*1200*/  IMAD R32, R16, R33, RZ ;  /* 0x0000002110207224 */ /* 0x002fce00078e02ff */
.L_x_38138:
[----:B------:R-:W-:-:S13]  /*1210*/  ISETP.GE.AND P2, PT, R31, 0x2, PT ;  /* 0x000000021f00780c */ /* 0x000fda0003f46270 */
[----:B------:R-:W-:Y:S05]  /*1220*/  @!P2 BRA `(.L_x_38140) ;  /* 0x000000000010a947 */ /* 0x000fea0003800000 */
[----:B------:R-:W-:-:S03]  /*1230*/  UMOV UR4, 0xffffffff ;  /* 0xffffffff00047882 */ /* 0x000fc60000000000 */
[----:B------:R-:W-:Y:S05]  /*1240*/  BRA.DIV UR4, `(.L_x_38141) ;  /* 0x0000000604847947 */ /* 0x000fea000b800000 */
[----:B------:R1:W2:Y:S02]  /*1250*/  SHFL.IDX PT, R33, R30, R8, 0x181f ;  /* 0x00181f081e217589 */ /* 0x0002a400000e0000 */
.L_x_38160:
[----:B--2---:R-:W-:-:S07]  /*1260*/  IMAD R32, R15, R33, R32 ;  /* 0x000000210f207224 */ /* 0x004fce00078e0220 */
.L_x_38140:
[----:B------:R-:W-:-:S13]  /*1270*/  ISETP.GE.AND P2, PT, R31, 0x3, PT ;  /* 0x000000031f00780c */ /* 0x000fda0003f46270 */
[----:B------:R-:W-:Y:S05]  /*1280*/  @!P2 BRA `(.L_x_38142) ;  /* 0x000000000010a947 */ /* 0x000fea0003800000 */
[----:B------:R-:W-:-:S03]  /*1290*/  UMOV UR4, 0xffffffff ;  /* 0xffffffff00047882 */ /* 0x000fc60000000000 */
[----:B------:R-:W-:Y:S05]  /*12a0*/  BRA.DIV UR4, `(.L_x_38143) ;  /* 0x0000000604907947 */ /* 0x000fea000b800000 */
[----:B------:R2:W3:Y:S02]  /*12b0*/  SHFL.IDX PT, R33, R30, R7, 0x181f ;  /* 0x00181f071e217589 */ /* 0x0004e400000e0000 */
.L_x_38163:
[----:B---3--:R-:W-:-:S07]  /*12c0*/  IMAD R32, R14, R33, R32 ;  /* 0x000000210e207224 */ /* 0x008fce00078e0220 */
.L_x_38142:
[----:B------:R-:W-:-:S13]  /*12d0*/  ISETP.GE.AND P2, PT, R31, 0x4, PT ;  /* 0x000000041f00780c */ /* 0x000fda0003f46270 */
[----:B------:R-:W-:Y:S05]  /*12e0*/  @!P2 BRA `(.L_x_38144) ;  /* 0x000000000010a947 */ /* 0x000fea0003800000 */
[----:B------:R-:W-:-:S03]  /*12f0*/  UMOV UR4, 0xffffffff ;  /* 0xffffffff00047882 */ /* 0x000fc60000000000 */
[----:B------:R-:W-:Y:S05]  /*1300*/  BRA.DIV UR4, `(.L_x_38145) ;  /* 0x00000006049c7947 */ /* 0x000fea000b800000 */
[----:B------:R3:W4:Y:S02]  /*1310*/  SHFL.IDX PT, R33, R30, R21, 0x181f ;  /* 0x00181f151e217589 */ /* 0x00072400000e0000 */
.L_x_38166:
[----:B----4-:R-:W-:-:S07]  /*1320*/  IMAD R32, R13, R33, R32 ;  /* 0x000000210d207224 */ /* 0x010fce00078e0220 */
.L_x_38144:
[----:B------:R-:W-:-:S13]  /*1330*/  ISETP.GE.AND P2, PT, R31, 0x5, PT ;  /* 0x000000051f00780c */ /* 0x000fda0003f46270 */
[----:B------:R-:W-:Y:S05]  /*1340*/  @!P2 BRA `(.L_x_38146) ;  /* 0x000000000010a947 */ /* 0x000fea0003800000 */
[----:B------:R-:W-:-:S03]  /*1350*/  UMOV UR4, 0xffffffff ;  /* 0xffffffff00047882 */ /* 0x000fc60000000000 */
[----:B------:R-:W-:Y:S05]  /*1360*/  BRA.DIV UR4, `(.L_x_38147) ;  /* 0x0000000604a87947 */ /* 0x000fea000b800000 */
[----:B------:R4:W0:Y:S02]  /*1370*/  SHFL.IDX PT, R33, R30, R20, 0x181f ;  /* 0x00181f141e217589 */ /* 0x00082400000e0000 */
.L_x_38169:
[----:B0-----:R-:W-:-:S07]  /*1380*/  IMAD R32, R12, R33, R32 ;  /* 0x000000210c207224 */ /* 0x001fce00078e0220 */
.L_x_38146:
[----:B------:R-:W-:-:S13]  /*1390*/  ISETP.GE.AND P2, PT, R31, 0x6, PT ;  /* 0x000000061f00780c */ /* 0x000fda0003f46270 */
[----:B------:R-:W-:Y:S05]  /*13a0*/  @!P2 BRA `(.L_x_38148) ;  /* 0x000000000010a947 */ /* 0x000fea0003800000 */
[----:B------:R-:W-:-:S03]  /*13b0*/  UMOV UR4, 0xffffffff ;  /* 0xffffffff00047882 */ /* 0x000fc60000000000 */
[----:B------:R-:W-:Y:S05]  /*13c0*/  BRA.DIV UR4, `(.L_x_38149) ;  /* 0x0000000604b47947 */ /* 0x000fea000b800000 */
[----:B------:R0:W0:Y:S02]  /*13d0*/  SHFL.IDX PT, R33, R30, R19, 0x181f ;  /* 0x00181f131e217589 */ /* 0x00002400000e0000 */
.L_x_38172:
[----:B0-----:R-:W-:-:S07]  /*13e0*/  IMAD R32, R11, R33, R32 ;  /* 0x000000210b207224 */ /* 0x001fce00078e0220 */
.L_x_38148:
[----:B------:R-:W-:-:S13]  /*13f0*/  ISETP.GE.AND P2, PT, R31, 0x7, PT ;  /* 0x000000071f00780c */ /* 0x000fda0003f46270 */
[----:B------:R-:W-:Y:S05]  /*1400*/  @!P2 BRA `(.L_x_38150) ;  /* 0x000000000010a947 */ /* 0x000fea0003800000 */
[----:B------:R-:W-:-:S03]  /*1410*/  UMOV UR4, 0xffffffff ;  /* 0xffffffff00047882 */ /* 0x000fc60000000000 */
[----:B------:R-:W-:Y:S05]  /*1420*/  BRA.DIV UR4, `(.L_x_38151) ;  /* 0x0000000604c07947 */ /* 0x000fea000b800000 */
[----:B------:R0:W0:Y:S02]  /*1430*/  SHFL.IDX PT, R33, R30, R18, 0x181f ;  /* 0x00181f121e217589 */ /* 0x00002400000e0000 */
.L_x_38175:
[----:B0-----:R-:W-:-:S07]  /*1440*/  IMAD R32, R10, R33, R32 ;  /* 0x000000210a207224 */ /* 0x001fce00078e0220 */
.L_x_38150:
        /* <DEDUP_REMOVED lines=9> */
.L_x_38178:
[----:B-1----:R-:W-:Y:S01]  /*14e0*/  IMAD R32, R9, R30, R32 ;  /* 0x0000001e09207224 */ /* 0x002fe200078e0220 */
[----:B------:R-:W-:Y:S06]  /*14f0*/  BRA `(.L_x_38152) ;  /* 0x0000000000907947 */ /* 0x000fec0003800000 */
.L_x_38137:
        /* <DEDUP_REMOVED lines=36> */
.L_x_38152:
[----:B------:R-:W-:Y:S01]  /*1740*/  IMAD.IADD R22, R32, 0x1, R22 ;  /* 0x0000000120167824 */ /* 0x000fe200078e0216 */
[----:B------:R-:W-:Y:S06]  /*1750*/  @!P1 BRA `(.L_x_38154) ;  /* 0xfffffff800689947 */ /* 0x000fec000383ffff */
.L_x_38128:
[----:B01-3--:R-:W0:Y:S01]  /*1760*/  LDC.64 R2, c[0x0][0x3a0] ;  /* 0x0000e800ff027b82 */ /* 0x00be220000000a00 */
[----:B------:R-:W-:Y:S05]  /*1770*/  WARPSYNC.ALL ;  /* 0x0000000000007948 */ /* 0x000fea0003800000 */
[----:B------:R-:W-:-:S04]  /*1780*/  IMAD R5, R5, 0x10, R0 ;  /* 0x0000001005057824 */ /* 0x000fc800078e0200 */
[----:B0-----:R-:W-:Y:S01]  /*1790*/  IMAD.WIDE.U32 R2, R5, 0x4, R2 ;  /* 0x0000000405027825 */ /* 0x001fe200078e0002 */
[----:B------:R-:W-:Y:S06]  /*17a0*/  BAR.SYNC.DEFER_BLOCKING 0x0 ;  /* 0x0000000000007b1d */ /* 0x000fec0000010000 */
[----:B------:R-:W-:Y:S01]  /*17b0*/  STG.E desc[UR6][R2.64], R22 ;  /* 0x0000001602007986 */ /* 0x000fe2000c101906 */
[----:B------:R-:W-:Y:S05]  /*17c0*/  EXIT ;  /* 0x000000000000794d */ /* 0x000fea0003800000 */
.L_x_38139:
[----:B------:R-:W-:Y:S01]  /*17d0*/  BSSY B0, `(.L_x_38155) ;  /* 0x0000007000007945 */ /* 0x000fe20003800000 */
[----:B------:R-:W-:Y:S01]  /*17e0*/  MOV R34, R33 ;  /* 0x0000002100227202 */ /* 0x000fe20000000f00 */
[----:B------:R-:W-:Y:S02]  /*17f0*/  IMAD.MOV.U32 R35, RZ, RZ, 0x181f ;  /* 0x0000181fff237424 */ /* 0x000fe400078e00ff */
[----:B------:R-:W-:-:S07]  /*1800*/  IMAD.MOV.U32 R33, RZ, RZ, -0x1 ;  /* 0xffffffffff217424 */ /* 0x000fce00078e00ff */
[----:B------:R-:W-:Y:S05]  /*1810*/  WARPSYNC.COLLECTIVE R33, `(.L_x_38156) ;  /* 0x0000000021087348 */ /* 0x000fea0003c00000 */
[----:B------:R0:W1:Y:S02]  /*1820*/  SHFL.IDX P2, R33, R30, R34, R35 ;  /* 0x000000221e217389 */ /* 0x0000640000040023 */
[----:B01----:R-:W-:Y:S05]  /*1830*/  ENDCOLLECTIVE ;  /* 0x000000000000791b */ /* 0x003fea0003800000 */
.L_x_38156:
[----:B------:R-:W-:Y:S05]  /*1840*/  BSYNC B0 ;  /* 0x0000000000007941 */ /* 0x000fea0003800000 */
.L_x_38155:
[----:B------:R-:W-:Y:S05]  /*1850*/  BRA `(.L_x_38157) ;  /* 0xfffffff800687947 */ /* 0x000fea000383ffff */
.L_x_38141:
[----:B------:R-:W-:Y:S01]  /*1860*/  HFMA2 R35, -RZ, RZ, 0, 0.0020122528076171875 ;  /* 0x0000181fff237431 */ /* 0x000fe200000001ff */
[----:B------:R-:W-:Y:S01]  /*1870*/  BSSY B0, `(.L_x_38158) ;  /* 0x0000006000007945 */ /* 0x000fe20003800000 */
[----:B------:R-:W-:Y:S02]  /*1880*/  IMAD.MOV.U32 R34, RZ, RZ, R8 ;  /* 0x000000ffff227224 */ /* 0x000fe400078e0008 */
[----:B------:R-:W-:-:S07]  /*1890*/  IMAD.MOV.U32 R33, RZ, RZ, -0x1 ;  /* 0xffffffffff217424 */ /* 0x000fce00078e00ff */
[----:B0-----:R-:W-:Y:S05]  /*18a0*/  WARPSYNC.COLLECTIVE R33, `(.L_x_38159) ;  /* 0x0000000021087348 */ /* 0x001fea0003c00000 */
[----:B------:R1:W2:Y:S02]  /*18b0*/  SHFL.IDX P2, R33, R30, R34, R35 ;  /* 0x000000221e217389 */ /* 0x0002a40000040023 */
[----:B012---:R-:W-:Y:S05]  /*18c0*/  ENDCOLLECTIVE ;  /* 0x000000000000791b */ /* 0x007fea0003800000 */
.L_x_38159:
[----:B------:R-:W-:Y:S05]  /*18d0*/  BSYNC B0 ;  /* 0x0000000000007941 */ /* 0x000fea0003800000 */
.L_x_38158:
[----:B------:R-:W-:Y:S05]  /*18e0*/  BRA `(.L_x_38160) ;  /* 0xfffffff8005c7947 */ /* 0x000fea000383ffff */
.L_x_38143:
[----:B------:R-:W-:Y:S01]  /*18f0*/  BSSY B0, `(.L_x_38161) ;  /* 0x0000007000007945 */ /* 0x000fe20003800000 */
[----:B------:R-:W-:Y:S01]  /*1900*/  IMAD.MOV.U32 R34, RZ, RZ, R7 ;  /* 0x000000ffff227224 */ /* 0x000fe200078e0007 */
[----:B------:R-:W-:Y:S01]  /*1910*/  MOV R33, 0xffffffff ;  /* 0xffffffff00217802 */ /* 0x000fe20000000f00 */
[----:B------:R-:W-:-:S07]  /*1920*/  IMAD.MOV.U32 R35, RZ, RZ, 0x181f ;  /* 0x0000181fff237424 */ /* 0x000fce00078e00ff */
[----:B01----:R-:W-:Y:S05]  /*1930*/  WARPSYNC.COLLECTIVE R33, `(.L_x_38162) ;  /* 0x0000000021087348 */ /* 0x003fea0003c00000 */
[----:B------:R2:W3:Y:S02]  /*1940*/  SHFL.IDX P2, R33, R30, R34, R35 ;  /* 0x000000221e217389 */ /* 0x0004e40000040023 */
[----:B0123--:R-:W-:Y:S05]  /*1950*/  ENDCOLLECTIVE ;  /* 0x000000000000791b */ /* 0x00ffea0003800000 */
.L_x_38162:
[----:B------:R-:W-:Y:S05]  /*1960*/  BSYNC B0 ;  /* 0x0000000000007941 */ /* 0x000fea0003800000 */
.L_x_38161:
[----:B------:R-:W-:Y:S05]  /*1970*/  BRA `(.L_x_38163) ;  /* 0xfffffff800507947 */ /* 0x000fea000383ffff */
.L_x_38145:
[----:B------:R-:W-:Y:S01]  /*1980*/  BSSY B0, `(.L_x_38164) ;  /* 0x0000007000007945 */ /* 0x000fe20003800000 */
[----:B------:R-:W-:Y:S02]  /*1990*/  IMAD.MOV.U32 R34, RZ, RZ, R21 ;  /* 0x000000ffff227224 */ /* 0x000fe400078e0015 */
[----:B------:R-:W-:Y:S02]  /*19a0*/  IMAD.MOV.U32 R35, RZ, RZ, 0x181f ;  /* 0x0000181fff237424 */ /* 0x000fe400078e00ff */
[----:B------:R-:W-:-:S07]  /*19b0*/  IMAD.MOV.U32 R33, RZ, RZ, -0x1 ;  /* 0xffffffffff217424 */ /* 0x000fce00078e00ff */
[----:B012---:R-:W-:Y:S05]  /*19c0*/  WARPSYNC.COLLECTIVE R33, `(.L_x_38165) ;  /* 0x0000000021087348 */ /* 0x007fea0003c00000 */
[----:B------:R3:W4:Y:S02]  /*19d0*/  SHFL.IDX P2, R33, R30, R34, R35 ;  /* 0x000000221e217389 */ /* 0x0007240000040023 */
[----:B01234-:R-:W-:Y:S05]  /*19e0*/  ENDCOLLECTIVE ;  /* 0x000000000000791b */ /* 0x01ffea0003800000 */
.L_x_38165:
[----:B------:R-:W-:Y:S05]  /*19f0*/  BSYNC B0 ;  /* 0x0000000000007941 */ /* 0x000fea0003800000 */
.L_x_38164:
[----:B------:R-:W-:Y:S05]  /*1a00*/  BRA `(.L_x_38166) ;  /* 0xfffffff800447947 */ /* 0x000fea000383ffff */
.L_x_38147:
[----:B------:R-:W-:Y:S01]  /*1a10*/  BSSY B0, `(.L_x_38167) ;  /* 0x0000007000007945 */ /* 0x000fe20003800000 */
[----:B------:R-:W-:Y:S01]  /*1a20*/  MOV R34, R20 ;  /* 0x0000001400227202 */ /* 0x000fe20000000f00 */
[----:B------:R-:W-:Y:S02]  /*1a30*/  IMAD.MOV.U32 R35, RZ, RZ, 0x181f ;  /* 0x0000181fff237424 */ /* 0x000fe400078e00ff */
[----:B------:R-:W-:-:S07]  /*1a40*/  IMAD.MOV.U32 R33, RZ, RZ, -0x1 ;  /* 0xffffffffff217424 */ /* 0x000fce00078e00ff */
[----:B0123--:R-:W-:Y:S05]  /*1a50*/  WARPSYNC.COLLECTIVE R33, `(.L_x_38168) ;  /* 0x0000000021087348 */ /* 0x00ffea0003c00000 */
[----:B------:R4:W0:Y:S02]  /*1a60*/  SHFL.IDX P2, R33, R30, R34, R35 ;  /* 0x000000221e217389 */ /* 0x0008240000040023 */
[----:B01234-:R-:W-:Y:S05]  /*1a70*/  ENDCOLLECTIVE ;  /* 0x000000000000791b */ /* 0x01ffea0003800000 */
.L_x_38168:
[----:B------:R-:W-:Y:S05]  /*1a80*/  BSYNC B0 ;  /* 0x0000000000007941 */ /* 0x000fea0003800000 */
.L_x_38167:
[----:B------:R-:W-:Y:S05]  /*1a90*/  BRA `(.L_x_38169) ;  /* 0xfffffff800387947 */ /* 0x000fea000383ffff */
.L_x_38149:
[----:B------:R-:W-:Y:S01]  /*1aa0*/  HFMA2 R35, -RZ, RZ, 0, 0.0020122528076171875 ;  /* 0x0000181fff237431 */ /* 0x000fe200000001ff */
[----:B------:R-:W-:Y:S01]  /*1ab0*/  BSSY B0, `(.L_x_38170) ;  /* 0x0000006000007945 */ /* 0x000fe20003800000 */
[----:B------:R-:W-:Y:S02]  /*1ac0*/  IMAD.MOV.U32 R34, RZ, RZ, R19 ;  /* 0x000000ffff227224 */ /* 0x000fe400078e0013 */
[----:B------:R-:W-:-:S07]  /*1ad0*/  IMAD.MOV.U32 R33, RZ, RZ, -0x1 ;  /* 0xffffffffff217424 */ /* 0x000fce00078e00ff */
[----:B01234-:R-:W-:Y:S05]  /*1ae0*/  WARPSYNC.COLLECTIVE R33, `(.L_x_38171) ;  /* 0x0000000021087348 */ /* 0x01ffea0003c00000 */
[----:B------:R0:W0:Y:S02]  /*1af0*/  SHFL.IDX P2, R33, R30, R34, R35 ;  /* 0x000000221e217389 */ /* 0x0000240000040023 */
[----:B01234-:R-:W-:Y:S05]  /*1b00*/  ENDCOLLECTIVE ;  /* 0x000000000000791b */ /* 0x01ffea0003800000 */
.L_x_38171:
[----:B------:R-:W-:Y:S05]  /*1b10*/  BSYNC B0 ;  /* 0x0000000000007941 */ /* 0x000fea0003800000 */
.L_x_38170:
[----:B------:R-:W-:Y:S05]  /*1b20*/  BRA `(.L_x_38172) ;  /* 0xfffffff8002c7947 */ /* 0x000fea000383ffff */
.L_x_38151:
[----:B------:R-:W-:Y:S01]  /*1b30*/  BSSY B0, `(.L_x_38173) ;  /* 0x0000007000007945 */ /* 0x000fe20003800000 */
[----:B------:R-:W-:Y:S01]  /*1b40*/  IMAD.MOV.U32 R34, RZ, RZ, R18 ;  /* 0x000000ffff227224 */ /* 0x000fe200078e0012 */
[----:B------:R-:W-:Y:S01]  /*1b50*/  MOV R33, 0xffffffff ;  /* 0xffffffff00217802 */ /* 0x000fe20000000f00 */
[----:B------:R-:W-:-:S07]  /*1b60*/  IMAD.MOV.U32 R35, RZ, RZ, 0x181f ;  /* 0x0000181fff237424 */ /* 0x000fce00078e00ff */
[----:B01234-:R-:W-:Y:S05]  /*1b70*/  WARPSYNC.COLLECTIVE R33, `(.L_x_38174) ;  /* 0x0000000021087348 */ /* 0x01ffea0003c00000 */
[----:B------:R0:W0:Y:S02]  /*1b80*/  SHFL.IDX P2, R33, R30, R34, R35 ;  /* 0x000000221e217389 */ /* 0x0000240000040023 */
[----:B01234-:R-:W-:Y:S05]  /*1b90*/  ENDCOLLECTIVE ;  /* 0x000000000000791b */ /* 0x01ffea0003800000 */
.L_x_38174:
[----:B------:R-:W-:Y:S05]  /*1ba0*/  BSYNC B0 ;  /* 0x0000000000007941 */ /* 0x000fea0003800000 */
.L_x_38173:
[----:B------:R-:W-:Y:S05]  /*1bb0*/  BRA `(.L_x_38175) ;  /* 0xfffffff800207947 */ /* 0x000fea000383ffff */
.L_x_38153:
[----:B------:R-:W-:Y:S01]  /*1bc0*/  BSSY B0, `(.L_x_38176) ;  /* 0x0000007000007945 */ /* 0x000fe20003800000 */
[----:B------:R-:W-:Y:S02]  /*1bd0*/  IMAD.MOV.U32 R34, RZ, RZ, R31 ;  /* 0x000000ffff227224 */ /* 0x000fe400078e001f */
[----:B------:R-:W-:Y:S02]  /*1be0*/  IMAD.MOV.U32 R35, RZ, RZ, 0x181f ;  /* 0x0000181fff237424 */ /* 0x000fe400078e00ff */
[----:B------:R-:W-:-:S07]  /*1bf0*/  IMAD.MOV.U32 R33, RZ, RZ, -0x1 ;  /* 0xffffffffff217424 */ /* 0x000fce00078e00ff */
[----:B01234-:R-:W-:Y:S05]  /*1c00*/  WARPSYNC.COLLECTIVE R33, `(.L_x_38177) ;  /* 0x0000000021087348 */ /* 0x01ffea0003c00000 */
[----:B------:R0:W0:Y:S02]  /*1c10*/  SHFL.IDX P2, R33, R30, R34, R35 ;  /* 0x000000221e217389 */ /* 0x0000240000040023 */
[----:B01234-:R-:W-:Y:S05]  /*1c20*/  ENDCOLLECTIVE ;  /* 0x000000000000791b */ /* 0x01ffea0003800000 */
.L_x_38177:
[----:B------:R-:W-:Y:S05]  /*1c30*/  BSYNC B0 ;  /* 0x0000000000007941 */ /* 0x000fea0003800000 */
.L_x_38176:
[----:B------:R-:W-:Y:S01]  /*1c40*/  MOV R30, R33 ;  /* 0x00000021001e7202 */ /* 0x000fe20000000f00 */
[----:B------:R-:W-:Y:S06]  /*1c50*/  BRA `(.L_x_38178) ;  /* 0xfffffff800207947 */ /* 0x000fec000383ffff */
        .weak           $__internal_734_$__cuda_sm20_div_s16
        .type           $__internal_734_$__cuda_sm20_div_s16,@function
        .size           $__internal_734_$__cuda_sm20_div_s16,(.L_x_39237 - $__internal_734_$__cuda_sm20_div_s16)
$__internal_734_$__cuda_sm20_div_s16:
        /* <DEDUP_REMOVED lines=22> */
[----:B------:R-:W-:Y:S06]  /*1dc0*/  RET.REL.NODEC R2 `(_Z9cuda_gemmIiLi128ELi1ELi1ELi16ELi8ELi8ELi64ELi1ELi0EEviiiPT_S1_S1_iii) ;  /* 0xffffffe0028c7950 */ /* 0x000fec0003c3ffff */
.L_x_38179:
        /* <DEDUP_REMOVED lines=11> */
.L_x_39237:


//--------------------- .text._Z9cuda_gemmIiLi128ELi1ELi1ELi16ELi8ELi8ELi64ELi0ELi1EEviiiPT_S1_S1_iii --------------------------
	.section	.text._Z9cuda_gemmIiLi128ELi1ELi1ELi16ELi8ELi8ELi64ELi0ELi1EEviiiPT_S1_S1_iii,"ax",@progbits
	.align	128
        .global         _Z9cuda_gemmIiLi128ELi1ELi1ELi16ELi8ELi8ELi64ELi0ELi1EEviiiPT_S1_S1_iii
        .type           _Z9cuda_gemmIiLi128ELi1ELi1ELi16ELi8ELi8ELi64ELi0ELi1EEviiiPT_S1_S1_iii,@function
        .size           _Z9cuda_gemmIiLi128ELi1ELi1ELi16ELi8ELi8ELi64ELi0ELi1EEviiiPT_S1_S1_iii,(.L_x_39989 - _Z9cuda_gemmIiLi128ELi1ELi1ELi16ELi8ELi8ELi64ELi0ELi1EEviiiPT_S1_S1_iii)
        .other          _Z9cuda_gemmIiLi128ELi1ELi1ELi16ELi8ELi8ELi64ELi0ELi1EEviiiPT_S1_S1_iii,@"STO_CUDA_ENTRY STV_DEFAULT"
_Z9cuda_gemmIiLi128ELi1ELi1ELi16ELi8ELi8ELi64ELi0ELi1EEviiiPT_S1_S1_iii:
.text._Z9cuda_gemmIiLi128ELi1ELi1ELi16ELi8ELi8ELi64ELi0ELi1EEviiiPT_S1_S1_iii:
        /* <DEDUP_REMOVED lines=46> */
.L_x_38184:
        /* <DEDUP_REMOVED lines=12> */
.L_x_38183:
[----:B------:R-:W-:Y:S05]  /*03a0*/  BSYNC.RECONVERGENT B1 ;  /* 0x0000000000017941 */ /* 0x000fea0003800200 */
.L_x_38182:
        /* <DEDUP_REMOVED lines=8> */
.L_x_38185:
        /* <DEDUP_REMOVED lines=39> */
.L_x_38181:
[----:B------:R-:W-:Y:S05]  /*06a0*/  BSYNC.RECONVERGENT B0 ;  /* 0x0000000000007941 */ /* 0x000fea0003800200 */
.L_x_38180:
        /* <DEDUP_REMOVED lines=20> */
.L_x_38188:
        /* <DEDUP_REMOVED lines=8> */
.L_x_38187:
[----:B------:R-:W-:Y:S05]  /*0870*/  BSYNC.RECONVERGENT B0 ;  /* 0x0000000000007941 */ /* 0x000fea0003800200 */
.L_x_38186:
        /* <DEDUP_REMOVED lines=12> */
[C---:B0-----:R-:W-:Y:S01]  /*0940*/  VIADD R5, R0.reuse, 0x3 ;  /* 0x0000000300057836 */ /* 0x041fe20000000000 */
[----:B------:R-:W-:-:S03]  /*0950*/  LOP3.LUT R4, R0, 0x2, RZ, 0xfc, !PT ;  /* 0x0000000200047812 */ /* 0x000fc600078efcff */
[----:B------:R-:W-:Y:S01]  /*0960*/  IMAD.IADD R2, R2, 0x1, R3 ;  /* 0x0000000102027824 */ /* 0x000fe200078e0203 */
[----:B------:R-:W-:-:S05]  /*0970*/  IADD3 R3, PT, PT, R0, 0x1, RZ ;  /* 0x0000000100037810 */ /* 0x000fca0007ffe0ff */
[----:B------:R-:W0:Y:S01]  /*0980*/  LDS R2, [R2] ;  /* 0x0000000002027984 */ /* 0x000e220000000800 */
[----:B------:R-:W-:Y:S05]  /*0990*/  BRA.DIV UR4, `(.L_x_38190) ;  /* 0x0000000204587947 */ /* 0x000fea000b800000 */
.L_x_38199:
[----:B------:R-:W-:-:S03]  /*09a0*/  UMOV UR4, 0xffffffff ;  /* 0xffffffff00047882 */ /* 0x000fc60000000000 */
[----:B------:R-:W-:Y:S05]  /*09b0*/  BRA.DIV UR4, `(.L_x_38191) ;  /* 0x00000002046c7947 */ /* 0x000fea000b800000 */
.L_x_38202:
[----:B------:R-:W-:Y:S01]  /*09c0*/  UMOV UR4, 0xffffffff ;  /* 0xffffffff00047882 */ /* 0x000fe20000000000 */
[----:B------:R-:W-:Y:S02]  /*09d0*/  LOP3.LUT R3, R0, 0x4, RZ, 0xfc, !PT ;  /* 0x0000000400037812 */ /* 0x000fe400078efcff */
[----:B------:R-:W-:Y:S05]  /*09e0*/  BRA.DIV UR4, `(.L_x_38192) ;  /* 0x0000000204847947 */ /* 0x000fea000b800000 */
.L_x_38205:
[----:B------:R-:W-:Y:S01]  /*09f0*/  UMOV UR4, 0xffffffff ;  /* 0xffffffff00047882 */ /* 0x000fe20000000000 */
[----:B------:R-:W-:Y:S02]  /*0a00*/  VIADD R4, R0, 0x5 ;  /* 0x0000000500047836 */ /* 0x000fe40000000000 */
[----:B------:R-:W-:Y:S05]  /*0a10*/  BRA.DIV UR4, `(.L_x_38193) ;  /* 0x00000002049c7947 */ /* 0x000fea000b800000 */
.L_x_38208:
[----:B------:R-:W-:Y:S01]  /*0a20*/  UMOV UR4, 0xffffffff ;  /* 0xffffffff00047882 */ /* 0x000fe20000000000 */
[----:B------:R-:W-:Y:S02]  /*0a30*/  LOP3.LUT R5, R0, 0x6, RZ, 0xfc, !PT ;  /* 0x0000000600057812 */ /* 0x000fe400078efcff */
[----:B------:R-:W-:Y:S05]  /*0a40*/  BRA.DIV UR4, `(.L_x_38194) ;  /* 0x0000000204b47947 */ /* 0x000fea000b800000 */
.L_x_38211:
[----:B------:R-:W-:Y:S01]  /*0a50*/  UMOV UR4, 0xffffffff ;  /* 0xffffffff00047882 */ /* 0x000fe20000000000 */
[----:B------:R-:W-:Y:S02]  /*0a60*/  VIADD R0, R0, 0xffffffff ;  /* 0xffffffff00007836 */ /* 0x000fe40000000000 */
[----:B------:R-:W-:Y:S05]  /*0a70*/  BRA.DIV UR4, `(.L_x_38195) ;  /* 0x0000000204cc7947 */ /* 0x000fea000b800000 */
.L_x_38214:
[----:B------:R-:W-:-:S03]  /*0a80*/  UMOV UR4, 0xffffffff ;  /* 0xffffffff00047882 */ /* 0x000fc60000000000 */
[----:B------:R-:W-:Y:S05]  /*0a90*/  BRA.DIV UR4, `(.L_x_38196) ;  /* 0x0000000204e87947 */ /* 0x000fea000b800000 */
.L_x_38217:
[----:B------:R-:W-:Y:S01]  /*0aa0*/  UMOV UR4, 0xffffffff ;  /* 0xffffffff00047882 */ /* 0x000fe20000000000 */
[----:B------:R-:W-:Y:S02]  /*0ab0*/  LOP3.LUT R0, R0, 0x7, RZ, 0xc0, !PT ;  /* 0x0000000700007812 */ /* 0x000fe400078ec0ff */
[----:B------:R-:W-:Y:S05]  /*0ac0*/  BRA.DIV UR4, `(.L_x_38197) ;  /* 0x0000000604007947 */ /* 0x000fea000b800000 */
.L_x_38189:
[----:B------:R-:W-:Y:S05]  /*0ad0*/  WARPSYNC.ALL ;  /* 0x0000000000007948 */ /* 0x000fea0003800000 */
[----:B------:R-:W-:Y:S06]  /*0ae0*/  BAR.SYNC.DEFER_BLOCKING 0x0 ;  /* 0x0000000000007b1d */ /* 0x000fec0000010000 */
[----:B------:R-:W-:Y:S05]  /*0af0*/  EXIT ;  /* 0x000000000000794d */ /* 0x000fea0003800000 */
.L_x_38190:
[----:B------:R-:W-:Y:S01]  /*0b00*/  IMAD.MOV.U32 R6, RZ, RZ, -0x1 ;  /* 0xffffffffff067424 */ /* 0x000fe200078e00ff */
[----:B------:R-:W-:Y:S01]  /*0b10*/  MOV R7, R0 ;  /* 0x0000000000077202 */ /* 0x000fe20000000f00 */
[----:B------:R-:W-:-:S07]  /*0b20*/  IMAD.MOV.U32 R9, RZ, RZ, 0x181f ;  /* 0x0000181fff097424 */ /* 0x000fce00078e00ff */
[----:B0-----:R-:W-:Y:S05]  /*0b30*/  WARPSYNC.COLLECTIVE R6, `(.L_x_38198) ;  /* 0x0000000006087348 */ /* 0x001fea0003c00000 */
[----:B0-----:R0:W1:Y:S02]  /*0b40*/  SHFL.IDX P0, R6, R2, R7, R9 ;  /* 0x0000000702067389 */ /* 0x0010640000000009 */
[----:B01----:R-:W-:Y:S05]  /*0b50*/  ENDCOLLECTIVE ;  /* 0x000000000000791b */ /* 0x003fea0003800000 */
.L_x_38198:
[----:B------:R-:W-:Y:S05]  /*0b60*/  BRA `(.L_x_38199) ;  /* 0xfffffffc008c7947 */ /* 0x000fea000383ffff */
.L_x_38191:
[----:B------:R-:W-:Y:S01]  /*0b70*/  HFMA2 R9, -RZ, RZ, 0, 0.0020122528076171875 ;  /* 0x0000181fff097431 */ /* 0x000fe200000001ff */
[----:B------:R-:W-:Y:S01]  /*0b80*/  BSSY B0, `(.L_x_38200) ;  /* 0x0000006000007945 */ /* 0x000fe20003800000 */
[----:B------:R-:W-:Y:S02]  /*0b90*/  IMAD.MOV.U32 R7, RZ, RZ, R3 ;  /* 0x000000ffff077224 */ /* 0x000fe400078e0003 */
[----:B------:R-:W-:-:S07]  /*0ba0*/  IMAD.MOV.U32 R6, RZ, RZ, -0x1 ;  /* 0xffffffffff067424 */ /* 0x000fce00078e00ff */
[----:B0-----:R-:W-:Y:S05]  /*0bb0*/  WARPSYNC.COLLECTIVE R6, `(.L_x_38201) ;  /* 0x0000000006087348 */ /* 0x001fea0003c00000 */
[----:B0-----:R0:W1:Y:S02]  /*0bc0*/  SHFL.IDX P0, R6, R2, R7, R9 ;  /* 0x0000000702067389 */ /* 0x0010640000000009 */
[----:B01----:R-:W-:Y:S05]  /*0bd0*/  ENDCOLLECTIVE ;  /* 0x000000000000791b */ /* 0x003fea0003800000 */
.L_x_38201:
[----:B------:R-:W-:Y:S05]  /*0be0*/  BSYNC B0 ;  /* 0x0000000000007941 */ /* 0x000fea0003800000 */
.L_x_38200:
[----:B------:R-:W-:Y:S05]  /*0bf0*/  BRA `(.L_x_38202) ;  /* 0xfffffffc00707947 */ /* 0x000fea000383ffff */
.L_x_38192:
[----:B------:R-:W-:Y:S01]  /*0c00*/  BSSY B0, `(.L_x_38203) ;  /* 0x0000007000007945 */ /* 0x000fe20003800000 */
[----:B------:R-:W-:Y:S01]  /*0c10*/  IMAD.MOV.U32 R7, RZ, RZ, R4 ;  /* 0x000000ffff077224 */ /* 0x000fe200078e0004 */
[----:B------:R-:W-:Y:S01]  /*0c20*/  MOV R6, 0xffffffff ;  /* 0xffffffff00067802 */ /* 0x000fe20000000f00 */
[----:B------:R-:W-:-:S07]  /*0c30*/  IMAD.MOV.U32 R9, RZ, RZ, 0x181f ;  /* 0x0000181fff097424 */ /* 0x000fce00078e00ff */
[----:B0-----:R-:W-:Y:S05]  /*0c40*/  WARPSYNC.COLLECTIVE R6, `(.L_x_38204) ;  /* 0x0000000006087348 */ /* 0x001fea0003c00000 */
[----:B0-----:R0:W1:Y:S02]  /*0c50*/  SHFL.IDX P0, R6, R2, R7, R9 ;  /* 0x0000000702067389 */ /* 0x0010640000000009 */
[----:B01----:R-:W-:Y:S05]  /*0c60*/  ENDCOLLECTIVE ;  /* 0x000000000000791b */ /* 0x003fea0003800000 */
.L_x_38204:
[----:B------:R-:W-:Y:S05]  /*0c70*/  BSYNC B0 ;  /* 0x0000000000007941 */ /* 0x000fea0003800000 */
.L_x_38203:
[----:B------:R-:W-:Y:S05]  /*0c80*/  BRA `(.L_x_38205) ;  /* 0xfffffffc00587947 */ /* 0x000fea000383ffff */
.L_x_38193:
[----:B------:R-:W-:Y:S01]  /*0c90*/  BSSY B0, `(.L_x_38206) ;  /* 0x0000007000007945 */ /* 0x000fe20003800000 */
[----:B------:R-:W-:Y:S02]  /*0ca0*/  IMAD.MOV.U32 R7, RZ, RZ, R5 ;  /* 0x000000ffff077224 */ /* 0x000fe400078e0005 */
[----:B------:R-:W-:Y:S02]  /*0cb0*/  IMAD.MOV.U32 R9, RZ, RZ, 0x181f ;  /* 0x0000181fff097424 */ /* 0x000fe400078e00ff */
[----:B------:R-:W-:-:S07]  /*0cc0*/  IMAD.MOV.U32 R6, RZ, RZ, -0x1 ;  /* 0xffffffffff067424 */ /* 0x000fce00078e00ff */
[----:B0-----:R-:W-:Y:S05]  /*0cd0*/  WARPSYNC.COLLECTIVE R6, `(.L_x_38207) ;  /* 0x0000000006087348 */ /* 0x001fea0003c00000 */
[----:B0-----:R0:W1:Y:S02]  /*0ce0*/  SHFL.IDX P0, R6, R2, R7, R9 ;  /* 0x0000000702067389 */ /* 0x0010640000000009 */
[----:B01----:R-:W-:Y:S05]  /*0cf0*/  ENDCOLLECTIVE ;  /* 0x000000000000791b */ /* 0x003fea0003800000 */
.L_x_38207:
[----:B------:R-:W-:Y:S05]  /*0d00*/  BSYNC B0 ;  /* 0x0000000000007941 */ /* 0x000fea0003800000 */
.L_x_38206:
[----:B------:R-:W-:Y:S05]  /*0d10*/  BRA `(.L_x_38208) ;  /* 0xfffffffc00407947 */ /* 0x000fea000383ffff */
.L_x_38194:
[----:B------:R-:W-:Y:S01]  /*0d20*/  BSSY B0, `(.L_x_38209) ;  /* 0x0000007000007945 */ /* 0x000fe20003800000 */
[----:B------:R-:W-:Y:S01]  /*0d30*/  MOV R7, R3 ;  /* 0x0000000300077202 */ /* 0x000fe20000000f00 */
[----:B------:R-:W-:Y:S02]  /*0d40*/  IMAD.MOV.U32 R9, RZ, RZ, 0x181f ;  /* 0x0000181fff097424 */ /* 0x000fe400078e00ff */
[----:B------:R-:W-:-:S07]  /*0d50*/  IMAD.MOV.U32 R6, RZ, RZ, -0x1 ;  /* 0xffffffffff067424 */ /* 0x000fce00078e00ff */
[----:B0-----:R-:W-:Y:S05]  /*0d60*/  WARPSYNC.COLLECTIVE R6, `(.L_x_38210) ;  /* 0x0000000006087348 */ /* 0x001fea0003c00000 */
[----:B0-----:R0:W1:Y:S02]  /*0d70*/  SHFL.IDX P0, R6, R2, R7, R9 ;  /* 0x0000000702067389 */ /* 0x0010640000000009 */
[----:B01----:R-:W-:Y:S05]  /*0d80*/  ENDCOLLECTIVE ;  /* 0x000000000000791b */ /* 0x003fea0003800000 */
.L_x_38210:
[----:B------:R-:W-:Y:S05]  /*0d90*/  BSYNC B0 ;  /* 0x0000000000007941 */ /* 0x000fea0003800000 */
.L_x_38209:
[----:B------:R-:W-:Y:S05]  /*0da0*/  BRA `(.L_x_38211) ;  /* 0xfffffffc00287947 */ /* 0x000fea000383ffff */
.L_x_38195:
[----:B------:R-:W-:Y:S01]  /*0db0*/  HFMA2 R9, -RZ, RZ, 0, 0.0020122528076171875 ;  /* 0x0000181fff097431 */ /* 0x000fe200000001ff */
[----:B------:R-:W-:Y:S01]  /*0dc0*/  BSSY B0, `(.L_x_38212) ;  /* 0x0000006000007945 */ /* 0x000fe20003800000 */
[----:B------:R-:W-:Y:S02]  /*0dd0*/  IMAD.MOV.U32 R7, RZ, RZ, R4 ;  /* 0x000000ffff077224 */ /* 0x000fe400078e0004 */
[----:B------:R-:W-:-:S07]  /*0de0*/  IMAD.MOV.U32 R6, RZ, RZ, -0x1 ;  /* 0xffffffffff067424 */ /* 0x000fce00078e00ff */
[----:B0-----:R-:W-:Y:S05]  /*0df0*/  WARPSYNC.COLLECTIVE R6, `(.L_x_38213) ;  /* 0x0000000006087348 */ /* 0x001fea0003c00000 */
[----:B0-----:R0:W1:Y:S02]  /*0e00*/  SHFL.IDX P0, R6, R2, R7, R9 ;  /* 0x0000000702067389 */ /* 0x0010640000000009 */
[----:B01----:R-:W-:Y:S05]  /*0e10*/  ENDCOLLECTIVE ;  /* 0x000000000000791b */ /* 0x003fea0003800000 */
.L_x_38213:
[----:B------:R-:W-:Y:S05]  /*0e20*/  BSYNC B0 ;  /* 0x0000000000007941 */ /* 0x000fea0003800000 */
.L_x_38212:
[----:B------:R-:W-:Y:S05]  /*0e30*/  BRA `(.L_x_38214) ;  /* 0xfffffffc00107947 */ /* 0x000fea000383ffff */
.L_x_38196:
[----:B------:R-:W-:Y:S01]  /*0e40*/  BSSY B0, `(.L_x_38215) ;  /* 0x0000007000007945 */ /* 0x000fe20003800000 */
[----:B------:R-:W-:Y:S01]  /*0e50*/  IMAD.MOV.U32 R7, RZ, RZ, R5 ;  /* 0x000000ffff077224 */ /* 0x000fe200078e0005 */
[----:B------:R-:W-:Y:S01]  /*0e60*/  MOV R9, 0x181f ;  /* 0x0000181f00097802 */ /* 0x000fe20000000f00 */
[----:B------:R-:W-:-:S07]  /*0e70*/  IMAD.MOV.U32 R6, RZ, RZ, -0x1 ;  /* 0xffffffffff067424 */ /* 0x000fce00078e00ff */
[----:B0-----:R-:W-:Y:S05]  /*0e80*/  WARPSYNC.COLLECTIVE R6, `(.L_x_38216) ;  /* 0x0000000006087348 */ /* 0x001fea0003c00000 */
[----:B0-----:R0:W1:Y:S02]  /*0e90*/  SHFL.IDX P0, R6, R2, R7, R9 ;  /* 0x0000000702067389 */ /* 0x0010640000000009 */
[----:B01----:R-:W-:Y:S05]  /*0ea0*/  ENDCOLLECTIVE ;  /* 0x000000000000791b */ /* 0x003fea0003800000 */
.L_x_38216:
[----:B------:R-:W-:Y:S05]  /*0eb0*/  BSYNC B0 ;  /* 0x0000000000007941 */ /* 0x000fea0003800000 */
.L_x_38215:
[----:B------:R-:W-:Y:S05]  /*0ec0*/  BRA `(.L_x_38217) ;  /* 0xfffffff800f47947 */ /* 0x000fea000383ffff */
.L_x_38197:
[----:B------:R-:W-:Y:S01]  /*0ed0*/  HFMA2 R9, -RZ, RZ, 0, 0.0020122528076171875 ;  /* 0x0000181fff097431 */ /* 0x000fe200000001ff */
[----:B------:R-:W-:Y:S01]  /*0ee0*/  BSSY B0, `(.L_x_38218) ;  /* 0x0000006000007945 */ /* 0x000fe20003800000 */
[----:B------:R-:W-:Y:S02]  /*0ef0*/  IMAD.MOV.U32 R7, RZ, RZ, R0 ;  /* 0x000000ffff077224 */ /* 0x000fe400078e0000 */
[----:B------:R-:W-:-:S07]  /*0f00*/  IMAD.MOV.U32 R6, RZ, RZ, -0x1 ;  /* 0xffffffffff067424 */ /* 0x000fce00078e00ff */
[----:B0-----:R-:W-:Y:S05]  /*0f10*/  WARPSYNC.COLLECTIVE R6, `(.L_x_38219) ;  /* 0x0000000006087348 */ /* 0x001fea0003c00000 */
[----:B0-----:R0:W1:Y:S02]  /*0f20*/  SHFL.IDX P0, R6, R2, R7, R9 ;  /* 0x0000000702067389 */ /* 0x0010640000000009 */
[----:B01----:R-:W-:Y:S05]  /*0f30*/  ENDCOLLECTIVE ;  /* 0x000000000000791b */ /* 0x003fea0003800000 */
.L_x_38219:
[----:B------:R-:W-:Y:S05]  /*0f40*/  BSYNC B0 ;  /* 0x0000000000007941 */ /* 0x000fea0003800000 */
.L_x_38218:
[----:B------:R-:W-:Y:S05]  /*0f50*/  BRA `(.L_x_38189) ;  /* 0xfffffff800dc7947 */ /* 0x000fea000383ffff */
.L_x_38220:
        /* <DEDUP_REMOVED lines=10> */
.L_x_39989:


//--------------------- .text._Z9cuda_gemmIiLi128ELi1ELi1ELi16ELi8ELi8ELi64ELi0ELi0EEviiiPT_S1_S1_iii --------------------------
	.section	.text._Z9cuda_gemmIiLi128ELi1ELi1ELi16ELi8ELi8ELi64ELi0ELi0EEviiiPT_S1_S1_iii,"ax",@progbits
	.align	128
        .global         _Z9cuda_gemmIiLi128ELi1ELi1ELi16ELi8ELi8ELi64ELi0ELi0EEviiiPT_S1_S1_iii
        .type           _Z9cuda_gemmIiLi128ELi1ELi1ELi16ELi8ELi8ELi64ELi0ELi0EEviiiPT_S1_S1_iii,@function
        .size           _Z9cuda_gemmIiLi128ELi1ELi1ELi16ELi8ELi8ELi64ELi0ELi0EEviiiPT_S1_S1_iii,(.L_x_39238 - _Z9cuda_gemmIiLi128ELi1ELi1ELi16ELi8ELi8ELi64ELi0ELi0EEviiiPT_S1_S1_iii)
        .other          _Z9cuda_gemmIiLi128ELi1ELi1ELi16ELi8ELi8ELi64ELi0ELi0EEviiiPT_S1_S1_iii,@"STO_CUDA_ENTRY STV_DEFAULT"
_Z9cuda_gemmIiLi128ELi1ELi1ELi16ELi8ELi8ELi64ELi0ELi0EEviiiPT_S1_S1_iii:
.text._Z9cuda_gemmIiLi128ELi1ELi1ELi16ELi8ELi8ELi64ELi0ELi0EEviiiPT_S1_S1_iii:
        /* <DEDUP_REMOVED lines=65> */
.L_x_38223:
        /* <DEDUP_REMOVED lines=25> */
.L_x_38222:
[----:B------:R-:W-:Y:S05]  /*05a0*/  BSYNC.RECONVERGENT B0 ;  /* 0x0000000000007941 */ /* 0x000fea0003800200 */
.L_x_38221:
        /* <DEDUP_REMOVED lines=27> */
.L_x_38226:
        /* <DEDUP_REMOVED lines=8> */
.L_x_38225:
[----:B------:R-:W-:Y:S05]  /*07e0*/  BSYNC.RECONVERGENT B0 ;  /* 0x0000000000007941 */ /* 0x000fea0003800200 */
.L_x_38224:
        /* <DEDUP_REMOVED lines=28> */
.L_x_38228:
        /* <DEDUP_REMOVED lines=11> */
.L_x_38229:
        /* <DEDUP_REMOVED lines=11> */
.L_x_38230:
        /* <DEDUP_REMOVED lines=10> */
.L_x_38231:
        /* <DEDUP_REMOVED lines=9> */
.L_x_38232:
        /* <DEDUP_REMOVED lines=10> */
.L_x_38233:
        /* <DEDUP_REMOVED lines=10> */
.L_x_38234:
        /* <DEDUP_REMOVED lines=10> */
.L_x_38235:
        /* <DEDUP_REMOVED lines=35> */
[----:B--2-4-:R-:W-:Y:S05]  /*1050*/  CALL.REL.NOINC `($__internal_735_$__cuda_sm20_div_s16) ;  /* 0x0000000c00187944 */ /* 0x014fea0003c00000 */
        /* <DEDUP_REMOVED lines=9> */
.L_x_38253:
        /* <DEDUP_REMOVED lines=16> */
.L_x_38256:
[----:B-1----:R-:W-:-:S07]  /*11f0*/  IMAD R31, R15, R28, RZ ;  /* 0x0000001c0f1f7224 */ /* 0x002fce00078e02ff */
.L_x_38237:
[----:B------:R-:W-:-:S13]  /*1200*/  ISETP.GE.AND P2, PT, R33, 0x2, PT ;  /* 0x000000022100780c */ /* 0x000fda0003f46270 */
[----:B------:R-:W-:Y:S05]  /*1210*/  @!P2 BRA `(.L_x_38239) ;  /* 0x000000000010a947 */ /* 0x000fea0003800000 */
[----:B------:R-:W-:-:S03]  /*1220*/  UMOV UR4, 0xffffffff ;  /* 0xffffffff00047882 */ /* 0x000fc60000000000 */
[----:B------:R-:W-:Y:S05]  /*1230*/  BRA.DIV UR4, `(.L_x_38240) ;  /* 0x0000000604a07947 */ /* 0x000fea000b800000 */
[----:B------:R1:W2:Y:S02]  /*1240*/  SHFL.IDX PT, R28, R35, R7, 0x181f ;  /* 0x00181f07231c7589 */ /* 0x0002a400000e0000 */
.L_x_38259:
[----:B--2---:R-:W-:-:S07]  /*1250*/  IMAD R31, R14, R28, R31 ;  /* 0x0000001c0e1f7224 */ /* 0x004fce00078e021f */
.L_x_38239:
[----:B------:R-:W-:-:S13]  /*1260*/  ISETP.GE.AND P2, PT, R33, 0x3, PT ;  /* 0x000000032100780c */ /* 0x000fda0003f46270 */
[----:B------:R-:W-:Y:S05]  /*1270*/  @!P2 BRA `(.L_x_38241) ;  /* 0x000000000010a947 */ /* 0x000fea0003800000 */
[----:B------:R-:W-:-:S03]  /*1280*/  UMOV UR4, 0xffffffff ;  /* 0xffffffff00047882 */ /* 0x000fc60000000000 */
[----:B------:R-:W-:Y:S05]  /*1290*/  BRA.DIV UR4, `(.L_x_38242) ;  /* 0x0000000604ac7947 */ /* 0x000fea000b800000 */
[----:B------:R2:W3:Y:S02]  /*12a0*/  SHFL.IDX PT, R28, R35, R16, 0x181f ;  /* 0x00181f10231c7589 */ /* 0x0004e400000e0000 */
.L_x_38262:
[----:B---3--:R-:W-:-:S07]  /*12b0*/  IMAD R31, R13, R28, R31 ;  /* 0x0000001c0d1f7224 */ /* 0x008fce00078e021f */
.L_x_38241:
[----:B------:R-:W-:-:S13]  /*12c0*/  ISETP.GE.AND P2, PT, R33, 0x4, PT ;  /* 0x000000042100780c */ /* 0x000fda0003f46270 */
[----:B------:R-:W-:Y:S05]  /*12d0*/  @!P2 BRA `(.L_x_38243) ;  /* 0x000000000010a947 */ /* 0x000fea0003800000 */
[----:B------:R-:W-:-:S03]  /*12e0*/  UMOV UR4, 0xffffffff ;  /* 0xffffffff00047882 */ /* 0x000fc60000000000 */
[----:B------:R-:W-:Y:S05]  /*12f0*/  BRA.DIV UR4, `(.L_x_38244) ;  /* 0x0000000604b87947 */ /* 0x000fea000b800000 */
[----:B------:R3:W4:Y:S02]  /*1300*/  SHFL.IDX PT, R28, R35, R18, 0x181f ;  /* 0x00181f12231c7589 */ /* 0x00072400000e0000 */
.L_x_38265:
[----:B----4-:R-:W-:-:S07]  /*1310*/  IMAD R31, R12, R28, R31 ;  /* 0x0000001c0c1f7224 */ /* 0x010fce00078e021f */
.L_x_38243:
[----:B------:R-:W-:-:S13]  /*1320*/  ISETP.GE.AND P2, PT, R33, 0x5, PT ;  /* 0x000000052100780c */ /* 0x000fda0003f46270 */
[----:B------:R-:W-:Y:S05]  /*1330*/  @!P2 BRA `(.L_x_38245) ;  /* 0x000000000010a947 */ /* 0x000fea0003800000 */
[----:B------:R-:W-:-:S03]  /*1340*/  UMOV UR4, 0xffffffff ;  /* 0xffffffff00047882 */ /* 0x000fc60000000000 */
[----:B------:R-:W-:Y:S05]  /*1350*/  BRA.DIV UR4, `(.L_x_38246) ;  /* 0x0000000604c47947 */ /* 0x000fea000b800000 */
[----:B------:R4:W0:Y:S02]  /*1360*/  SHFL.IDX PT, R28, R35, R19, 0x181f ;  /* 0x00181f13231c7589 */ /* 0x00082400000e0000 */
.L_x_38268:
[----:B0-----:R-:W-:-:S07]  /*1370*/  IMAD R31, R11, R28, R31 ;  /* 0x0000001c0b1f7224 */ /* 0x001fce00078e021f */
.L_x_38245:
        /* <DEDUP_REMOVED lines=9> */
.L_x_38271:
[----:B0-----:R-:W-:-:S07]  /*1410*/  IMAD R31, R10, R28, R31 ;  /* 0x0000001c0a1f7224 */ /* 0x001fce00078e021f */
.L_x_38247:
        /* <DEDUP_REMOVED lines=9> */
.L_x_38274:
[----:B0-----:R-:W-:-:S07]  /*14b0*/  IMAD R31, R9, R28, R31 ;  /* 0x0000001c091f7224 */ /* 0x001fce00078e021f */
.L_x_38249:
[----:B------:R-:W-:-:S13]  /*14c0*/  ISETP.GE.AND P2, PT, R33, 0x8, PT ;  /* 0x000000082100780c */ /* 0x000fda0003f46270 */
[----:B------:R-:W-:Y:S05]  /*14d0*/  @!P2 BRA `(.L_x_38251) ;  /* 0x0000000000a4a947 */ /* 0x000fea0003800000 */
[----:B------:R-:W-:-:S03]  /*14e0*/  UMOV UR4, 0xffffffff ;  /* 0xffffffff00047882 */ /* 0x000fc60000000000 */
[----:B------:R-:W-:Y:S05]  /*14f0*/  BRA.DIV UR4, `(.L_x_38252) ;  /* 0x0000000604c87947 */ /* 0x000fea000b800000 */
[----:B01234-:R0:W1:Y:S02]  /*1500*/  SHFL.IDX PT, R35, R35, R20, 0x181f ;  /* 0x00181f1423237589 */ /* 0x01f06400000e0000 */
.L_x_38277:
[----:B-1----:R-:W-:Y:S01]  /*1510*/  IMAD R31, R8, R35, R31 ;  /* 0x00000023081f7224 */ /* 0x002fe200078e021f */
[----:B------:R-:W-:Y:S06]  /*1520*/  BRA `(.L_x_38251) ;  /* 0x0000000000907947 */ /* 0x000fec0003800000 */
.L_x_38236:
        /* <DEDUP_REMOVED lines=36> */
.L_x_38251:
[----:B------:R-:W-:Y:S01]  /*1770*/  IMAD.IADD R27, R31, 0x1, R27 ;  /* 0x000000011f1b7824 */ /* 0x000fe200078e021b */
[----:B------:R-:W-:Y:S06]  /*1780*/  @!P1 BRA `(.L_x_38253) ;  /* 0xfffffff800589947 */ /* 0x000fec000383ffff */
.L_x_38227:
        /* <DEDUP_REMOVED lines=10> */
.L_x_38238:
[----:B------:R-:W-:Y:S01]  /*1830*/  BSSY B0, `(.L_x_38254) ;  /* 0x0000007000007945 */ /* 0x000fe20003800000 */
[----:B------:R-:W-:Y:S01]  /*1840*/  MOV R30, R28 ;  /* 0x0000001c001e7202 */ /* 0x000fe20000000f00 */
[----:B------:R-:W-:Y:S02]  /*1850*/  IMAD.MOV.U32 R37, RZ, RZ, 0x181f ;  /* 0x0000181fff257424 */ /* 0x000fe400078e00ff */
[----:B------:R-:W-:-:S07]  /*1860*/  IMAD.MOV.U32 R28, RZ, RZ, -0x1 ;  /* 0xffffffffff1c7424 */ /* 0x000fce00078e00ff */
[----:B------:R-:W-:Y:S05]  /*1870*/  WARPSYNC.COLLECTIVE R28, `(.L_x_38255) ;  /* 0x000000001c087348 */ /* 0x000fea0003c00000 */
[----:B------:R0:W1:Y:S02]  /*1880*/  SHFL.IDX P2, R28, R35, R30, R37 ;  /* 0x0000001e231c7389 */ /* 0x0000640000040025 */
[----:B01----:R-:W-:Y:S05]  /*1890*/  ENDCOLLECTIVE ;  /* 0x000000000000791b */ /* 0x003fea0003800000 */
.L_x_38255:
[----:B------:R-:W-:Y:S05]  /*18a0*/  BSYNC B0 ;  /* 0x0000000000007941 */ /* 0x000fea0003800000 */
.L_x_38254:
[----:B------:R-:W-:Y:S05]  /*18b0*/  BRA `(.L_x_38256) ;  /* 0xfffffff8004c7947 */ /* 0x000fea000383ffff */
.L_x_38240:
[----:B------:R-:W-:Y:S01]  /*18c0*/  HFMA2 R37, -RZ, RZ, 0, 0.0020122528076171875 ;  /* 0x0000181fff257431 */ /* 0x000fe200000001ff */
[----:B------:R-:W-:Y:S01]  /*18d0*/  BSSY B0, `(.L_x_38257) ;  /* 0x0000006000007945 */ /* 0x000fe20003800000 */
[----:B------:R-:W-:Y:S02]  /*18e0*/  IMAD.MOV.U32 R30, RZ, RZ, R7 ;  /* 0x000000ffff1e7224 */ /* 0x000fe400078e0007 */
[----:B------:R-:W-:-:S07]  /*18f0*/  IMAD.MOV.U32 R28, RZ, RZ, -0x1 ;  /* 0xffffffffff1c7424 */ /* 0x000fce00078e00ff */
[----:B0-----:R-:W-:Y:S05]  /*1900*/  WARPSYNC.COLLECTIVE R28, `(.L_x_38258) ;  /* 0x000000001c087348 */ /* 0x001fea0003c00000 */
[----:B------:R1:W2:Y:S02]  /*1910*/  SHFL.IDX P2, R28, R35, R30, R37 ;  /* 0x0000001e231c7389 */ /* 0x0002a40000040025 */
[----:B012---:R-:W-:Y:S05]  /*1920*/  ENDCOLLECTIVE ;  /* 0x000000000000791b */ /* 0x007fea0003800000 */
.L_x_38258:
[----:B------:R-:W-:Y:S05]  /*1930*/  BSYNC B0 ;  /* 0x0000000000007941 */ /* 0x000fea0003800000 */
.L_x_38257:
[----:B------:R-:W-:Y:S05]  /*1940*/  BRA `(.L_x_38259) ;  /* 0xfffffff800407947 */ /* 0x000fea000383ffff */
.L_x_38242:
[----:B------:R-:W-:Y:S01]  /*1950*/  BSSY B0, `(.L_x_38260) ;  /* 0x0000007000007945 */ /* 0x000fe20003800000 */
[----:B------:R-:W-:Y:S01]  /*1960*/  IMAD.MOV.U32 R30, RZ, RZ, R16 ;  /* 0x000000ffff1e7224 */ /* 0x000fe200078e0010 */
[----:B------:R-:W-:Y:S01]  /*1970*/  MOV R28, 0xffffffff ;  /* 0xffffffff001c7802 */ /* 0x000fe20000000f00 */
[----:B------:R-:W-:-:S07]  /*1980*/  IMAD.MOV.U32 R37, RZ, RZ, 0x181f ;  /* 0x0000181fff257424 */ /* 0x000fce00078e00ff */
[----:B01----:R-:W-:Y:S05]  /*1990*/  WARPSYNC.COLLECTIVE R28, `(.L_x_38261) ;  /* 0x000000001c087348 */ /* 0x003fea0003c00000 */
[----:B------:R2:W3:Y:S02]  /*19a0*/  SHFL.IDX P2, R28, R35, R30, R37 ;  /* 0x0000001e231c7389 */ /* 0x0004e40000040025 */
[----:B0123--:R-:W-:Y:S05]  /*19b0*/  ENDCOLLECTIVE ;  /* 0x000000000000791b */ /* 0x00ffea0003800000 */
.L_x_38261:
[----:B------:R-:W-:Y:S05]  /*19c0*/  BSYNC B0 ;  /* 0x0000000000007941 */ /* 0x000fea0003800000 */
.L_x_38260:
[----:B------:R-:W-:Y:S05]  /*19d0*/  BRA `(.L_x_38262) ;  /* 0xfffffff800347947 */ /* 0x000fea000383ffff */
.L_x_38244:
[----:B------:R-:W-:Y:S01]  /*19e0*/  BSSY B0, `(.L_x_38263) ;  /* 0x0000007000007945 */ /* 0x000fe20003800000 */
[----:B------:R-:W-:Y:S02]  /*19f0*/  IMAD.MOV.U32 R30, RZ, RZ, R18 ;  /* 0x000000ffff1e7224 */ /* 0x000fe400078e0012 */
[----:B------:R-:W-:Y:S02]  /*1a00*/  IMAD.MOV.U32 R37, RZ, RZ, 0x181f ;  /* 0x0000181fff257424 */ /* 0x000fe400078e00ff */
[----:B------:R-:W-:-:S07]  /*1a10*/  IMAD.MOV.U32 R28, RZ, RZ, -0x1 ;  /* 0xffffffffff1c7424 */ /* 0x000fce00078e00ff */
[----:B012---:R-:W-:Y:S05]  /*1a20*/  WARPSYNC.COLLECTIVE R28, `(.L_x_38264) ;  /* 0x000000001c087348 */ /* 0x007fea0003c00000 */
[----:B------:R3:W4:Y:S02]  /*1a30*/  SHFL.IDX P2, R28, R35, R30, R37 ;  /* 0x0000001e231c7389 */ /* 0x0007240000040025 */
[----:B01234-:R-:W-:Y:S05]  /*1a40*/  ENDCOLLECTIVE ;  /* 0x000000000000791b */ /* 0x01ffea0003800000 */
.L_x_38264:
[----:B------:R-:W-:Y:S05]  /*1a50*/  BSYNC B0 ;  /* 0x0000000000007941 */ /* 0x000fea0003800000 */
.L_x_38263:
[----:B------:R-:W-:Y:S05]  /*1a60*/  BRA `(.L_x_38265) ;  /* 0xfffffff800287947 */ /* 0x000fea000383ffff */
.L_x_38246:
[----:B------:R-:W-:Y:S01]  /*1a70*/  BSSY B0, `(.L_x_38266) ;  /* 0x0000007000007945 */ /* 0x000fe20003800000 */
[----:B------:R-:W-:Y:S01]  /*1a80*/  MOV R30, R19 ;  /* 0x00000013001e7202 */ /* 0x000fe20000000f00 */
[----:B------:R-:W-:Y:S02]  /*1a90*/  IMAD.MOV.U32 R37, RZ, RZ, 0x181f ;  /* 0x0000181fff257424 */ /* 0x000fe400078e00ff */
[----:B------:R-:W-:-:S07]  /*1aa0*/  IMAD.MOV.U32 R28, RZ, RZ, -0x1 ;  /* 0xffffffffff1c7424 */ /* 0x000fce00078e00ff */
[----:B0123--:R-:W-:Y:S05]  /*1ab0*/  WARPSYNC.COLLECTIVE R28, `(.L_x_38267) ;  /* 0x000000001c087348 */ /* 0x00ffea0003c00000 */
[----:B------:R4:W0:Y:S02]  /*1ac0*/  SHFL.IDX P2, R28, R35, R30, R37 ;  /* 0x0000001e231c7389 */ /* 0x0008240000040025 */
[----:B01234-:R-:W-:Y:S05]  /*1ad0*/  ENDCOLLECTIVE ;  /* 0x000000000000791b */ /* 0x01ffea0003800000 */
.L_x_38267:
[----:B------:R-:W-:Y:S05]  /*1ae0*/  BSYNC B0 ;  /* 0x0000000000007941 */ /* 0x000fea0003800000 */
.L_x_38266:
[----:B------:R-:W-:Y:S05]  /*1af0*/  BRA `(.L_x_38268) ;  /* 0xfffffff8001c7947 */ /* 0x000fea000383ffff */
.L_x_38248:
[----:B------:R-:W-:Y:S01]  /*1b00*/  HFMA2 R37, -RZ, RZ, 0, 0.0020122528076171875 ;  /* 0x0000181fff257431 */ /* 0x000fe200000001ff */
[----:B------:R-:W-:Y:S01]  /*1b10*/  BSSY B0, `(.L_x_38269) ;  /* 0x0000006000007945 */ /* 0x000fe20003800000 */
[----:B------:R-:W-:Y:S02]  /*1b20*/  IMAD.MOV.U32 R30, RZ, RZ, R28 ;  /* 0x000000ffff1e7224 */ /* 0x000fe400078e001c */
[----:B------:R-:W-:-:S07]  /*1b30*/  IMAD.MOV.U32 R28, RZ, RZ, -0x1 ;  /* 0xffffffffff1c7424 */ /* 0x000fce00078e00ff */
[----:B01234-:R-:W-:Y:S05]  /*1b40*/  WARPSYNC.COLLECTIVE R28, `(.L_x_38270) ;  /* 0x000000001c087348 */ /* 0x01ffea0003c00000 */
[----:B------:R0:W0:Y:S02]  /*1b50*/  SHFL.IDX P2, R28, R35, R30, R37 ;  /* 0x0000001e231c7389 */ /* 0x0000240000040025 */
[----:B01234-:R-:W-:Y:S05]  /*1b60*/  ENDCOLLECTIVE ;  /* 0x000000000000791b */ /* 0x01ffea0003800000 */
.L_x_38270:
[----:B------:R-:W-:Y:S05]  /*1b70*/  BSYNC B0 ;  /* 0x0000000000007941 */ /* 0x000fea0003800000 */
.L_x_38269:
[----:B------:R-:W-:Y:S05]  /*1b80*/  BRA `(.L_x_38271) ;  /* 0xfffffff800207947 */ /* 0x000fea000383ffff */
.L_x_38250:
[----:B------:R-:W-:Y:S01]  /*1b90*/  BSSY B0, `(.L_x_38272) ;  /* 0x0000007000007945 */ /* 0x000fe20003800000 */
[----:B------:R-:W-:Y:S01]  /*1ba0*/  IMAD.MOV.U32 R30, RZ, RZ, R28 ;  /* 0x000000ffff1e7224 */ /* 0x000fe200078e001c */
[----:B------:R-:W-:Y:S01]  /*1bb0*/  MOV R28, 0xffffffff ;  /* 0xffffffff001c7802 */ /* 0x000fe20000000f00 */
[----:B------:R-:W-:-:S07]  /*1bc0*/  IMAD.MOV.U32 R37, RZ, RZ, 0x181f ;  /* 0x0000181fff257424 */ /* 0x000fce00078e00ff */
[----:B01234-:R-:W-:Y:S05]  /*1bd0*/  WARPSYNC.COLLECTIVE R28, `(.L_x_38273) ;  /* 0x000000001c087348 */ /* 0x01ffea0003c00000 */
[----:B------:R0:W0:Y:S02]  /*1be0*/  SHFL.IDX P2, R28, R35, R30, R37 ;  /* 0x0000001e231c7389 */ /* 0x0000240000040025 */
[----:B01234-:R-:W-:Y:S05]  /*1bf0*/  ENDCOLLECTIVE ;  /* 0x000000000000791b */ /* 0x01ffea0003800000 */
.L_x_38273:
[----:B------:R-:W-:Y:S05]  /*1c00*/  BSYNC B0 ;  /* 0x0000000000007941 */ /* 0x000fea0003800000 */
.L_x_38272:
[----:B------:R-:W-:Y:S05]  /*1c10*/  BRA `(.L_x_38274) ;  /* 0xfffffff800247947 */ /* 0x000fea000383ffff */
.L_x_38252:
[----:B------:R-:W-:Y:S01]  /*1c20*/  BSSY B0, `(.L_x_38275) ;  /* 0x0000007000007945 */ /* 0x000fe20003800000 */
[----:B------:R-:W-:Y:S02]  /*1c30*/  IMAD.MOV.U32 R30, RZ, RZ, R20 ;  /* 0x000000ffff1e7224 */ /* 0x000fe400078e0014 */
[----:B------:R-:W-:Y:S02]  /*1c40*/  IMAD.MOV.U32 R37, RZ, RZ, 0x181f ;  /* 0x0000181fff257424 */ /* 0x000fe400078e00ff */
[----:B------:R-:W-:-:S07]  /*1c50*/  IMAD.MOV.U32 R28, RZ, RZ, -0x1 ;  /* 0xffffffffff1c7424 */ /* 0x000fce00078e00ff */
[----:B01234-:R-:W-:Y:S05]  /*1c60*/  WARPSYNC.COLLECTIVE R28, `(.L_x_38276) ;  /* 0x000000001c087348 */ /* 0x01ffea0003c00000 */
[----:B------:R0:W0:Y:S02]  /*1c70*/  SHFL.IDX P2, R28, R35, R30, R37 ;  /* 0x0000001e231c7389 */ /* 0x0000240000040025 */
[----:B01234-:R-:W-:Y:S05]  /*1c80*/  ENDCOLLECTIVE ;  /* 0x000000000000791b */ /* 0x01ffea0003800000 */
.L_x_38276:
[----:B------:R-:W-:Y:S05]  /*1c90*/  BSYNC B0 ;  /* 0x0000000000007941 */ /* 0x000fea0003800000 */
.L_x_38275:
[----:B------:R-:W-:Y:S01]  /*1ca0*/  MOV R35, R28 ;  /* 0x0000001c00237202 */ /* 0x000fe20000000f00 */
[----:B------:R-:W-:Y:S06]  /*1cb0*/  BRA `(.L_x_38277) ;  /* 0xfffffff800147947 */ /* 0x000fec000383ffff */
        .weak           $__internal_735_$__cuda_sm20_div_s16
        .type           $__internal_735_$__cuda_sm20_div_s16,@function
        .size           $__internal_735_$__cuda_sm20_div_s16,(.L_x_39238 - $__internal_735_$__cuda_sm20_div_s16)
$__internal_735_$__cuda_sm20_div_s16:
        /* <DEDUP_REMOVED lines=22> */
[----:B------:R-:W-:Y:S05]  /*1e20*/  RET.REL.NODEC R2 `(_Z9cuda_gemmIiLi128ELi1ELi1ELi16ELi8ELi8ELi64ELi0ELi0EEviiiPT_S1_S1_iii) ;  /* 0xffffffe002747950 */ /* 0x000fea0003c3ffff */
.L_x_38278:
        /* <DEDUP_REMOVED lines=13> */
.L_x_39238:


//--------------------- .text._Z9cuda_gemmIiLi128ELi1ELi1ELi16ELi4ELi4ELi64ELi1ELi1EEviiiPT_S1_S1_iii --------------------------
	.section	.text._Z9cuda_gemmIiLi128ELi1ELi1ELi16ELi4ELi4ELi64ELi1ELi1EEviiiPT_S1_S1_iii,"ax",@progbits
	.align	128
        .global         _Z9cuda_gemmIiLi128ELi1ELi1ELi16ELi4ELi4ELi64ELi1ELi1EEviiiPT_S1_S1_iii
        .type           _Z9cuda_gemmIiLi128ELi1ELi1ELi16ELi4ELi4ELi64ELi1ELi1EEviiiPT_S1_S1_iii,@function
        .size           _Z9cuda_gemmIiLi128ELi1ELi1ELi16ELi4ELi4ELi64ELi1ELi1EEviiiPT_S1_S1_iii,(.L_x_39991 - _Z9cuda_gemmIiLi128ELi1ELi1ELi16ELi4ELi4ELi64ELi1ELi1EEviiiPT_S1_S1_iii)
        .other          _Z9cuda_gemmIiLi128ELi1ELi1ELi16ELi4ELi4ELi64ELi1ELi1EEviiiPT_S1_S1_iii,@"STO_CUDA_ENTRY STV_DEFAULT"
_Z9cuda_gemmIiLi128ELi1ELi1ELi16ELi4ELi4ELi64ELi1ELi1EEviiiPT_S1_S1_iii:
.text._Z9cuda_gemmIiLi128ELi1ELi1ELi16ELi4ELi4ELi64ELi1ELi1EEviiiPT_S1_S1_iii:
        /* <DEDUP_REMOVED lines=14> */
.L_x_38281:
        /* <DEDUP_REMOVED lines=10> */
.L_x_38280:
[----:B------:R-:W-:Y:S05]  /*0180*/  BSYNC.RECONVERGENT B0 ;  /* 0x0000000000007941 */ /* 0x000fea0003800200 */
.L_x_38279:
        /* <DEDUP_REMOVED lines=16> */
.L_x_38284:
[----:B------:R1:W2:Y:S01]  /*0290*/  LDG.E.128 R8, desc[UR6][R2.64] ;  /* 0x0000000602087981 */ /* 0x0002a2000c1e1d00 */
[----:B0-----:R-:W-:-:S05]  /*02a0*/  IMAD R4, R7, 0x4, R4 ;  /* 0x0000000407047824 */ /* 0x001fca00078e0204 */
[----:B------:R-:W-:Y:S01]  /*02b0*/  ISETP.GE.U32.AND P1, PT, R4, 0x10, PT ;  /* 0x000000100400780c */ /* 0x000fe20003f26070 */
[C---:B-1----:R-:W-:Y:S01]  /*02c0*/  IMAD.WIDE.U32 R2, R7.reuse, 0x10, R2 ;  /* 0x0000001007027825 */ /* 0x042fe200078e0002 */
[----:B--2---:R0:W-:Y:S02]  /*02d0*/  STS.128 [R5], R8 ;  /* 0x0000000805007388 */ /* 0x0041e40000000c00 */
[----:B0-----:R-:W-:-:S09]  /*02e0*/  LEA R5, R7, R5, 0x4 ;  /* 0x0000000507057211 */ /* 0x001fd200078e20ff */
[----:B------:R-:W-:Y:S05]  /*02f0*/  @!P1 BRA `(.L_x_38284) ;  /* 0xfffffffc00e49947 */ /* 0x000fea000383ffff */
.L_x_38283:
[----:B------:R-:W-:Y:S05]  /*0300*/  BSYNC.RECONVERGENT B0 ;  /* 0x0000000000007941 */ /* 0x000fea0003800200 */
.L_x_38282:
        /* <DEDUP_REMOVED lines=17> */
.L_x_38291:
[----:B------:R-:W-:Y:S01]  /*0420*/  UMOV UR4, 0xffffffff ;  /* 0xffffffff00047882 */ /* 0x000fe20000000000 */
[----:B------:R-:W-:Y:S02]  /*0430*/  LOP3.LUT R0, R0, 0x2, RZ, 0x3c, !PT ;  /* 0x0000000200007812 */ /* 0x000fe400078e3cff */
[----:B------:R-:W-:Y:S05]  /*0440*/  BRA.DIV UR4, `(.L_x_38287) ;  /* 0x00000002043c7947 */ /* 0x000fea000b800000 */
.L_x_38294:
[----:B------:R-:W-:-:S03]  /*0450*/  UMOV UR4, 0xffffffff ;  /* 0xffffffff00047882 */ /* 0x000fc60000000000 */
[----:B------:R-:W-:Y:S05]  /*0460*/  BRA.DIV UR4, `(.L_x_38288) ;  /* 0x0000000204587947 */ /* 0x000fea000b800000 */
.L_x_38297:
[----:B------:R-:W-:Y:S01]  /*0470*/  UMOV UR4, 0xffffffff ;  /* 0xffffffff00047882 */ /* 0x000fe20000000000 */
[----:B------:R-:W-:Y:S02]  /*0480*/  LOP3.LUT R4, R4, 0x3, RZ, 0xc0, !PT ;  /* 0x0000000304047812 */ /* 0x000fe400078ec0ff */
[----:B------:R-:W-:Y:S05]  /*0490*/  BRA.DIV UR4, `(.L_x_38289) ;  /* 0x0000000204707947 */ /* 0x000fea000b800000 */
.L_x_38285:
[----:B------:R-:W-:Y:S05]  /*04a0*/  WARPSYNC.ALL ;  /* 0x0000000000007948 */ /* 0x000fea0003800000 */
[----:B------:R-:W-:Y:S06]  /*04b0*/  BAR.SYNC.DEFER_BLOCKING 0x0 ;  /* 0x0000000000007b1d */ /* 0x000fec0000010000 */
[----:B------:R-:W-:Y:S05]  /*04c0*/  EXIT ;  /* 0x000000000000794d */ /* 0x000fea0003800000 */
.L_x_38286:
[----:B0-----:R-:W-:Y:S02]  /*04d0*/  HFMA2 R7, -RZ, RZ, 0, 0.004024505615234375 ;  /* 0x00001c1fff077431 */ /* 0x001fe400000001ff */
[----:B------:R-:W-:Y:S02]  /*04e0*/  IMAD.MOV.U32 R5, RZ, RZ, -0x1 ;  /* 0xffffffffff057424 */ /* 0x000fe400078e00ff */
[----:B------:R-:W-:-:S07]  /*04f0*/  IMAD.MOV.U32 R6, RZ, RZ, R0 ;  /* 0x000000ffff067224 */ /* 0x000fce00078e0000 */
[----:B-1----:R-:W-:Y:S05]  /*0500*/  WARPSYNC.COLLECTIVE R5, `(.L_x_38290) ;  /* 0x0000000005087348 */ /* 0x002fea0003c00000 */
[----:B-1----:R0:W1:Y:S02]  /*0510*/  SHFL.IDX P0, R5, R2, R6, R7 ;  /* 0x0000000602057389 */ /* 0x0020640000000007 */
[----:B01----:R-:W-:Y:S05]  /*0520*/  ENDCOLLECTIVE ;  /* 0x000000000000791b */ /* 0x003fea0003800000 */
.L_x_38290:
[----:B------:R-:W-:Y:S05]  /*0530*/  BRA `(.L_x_38291) ;  /* 0xfffffffc00b87947 */ /* 0x000fea000383ffff */
.L_x_38287:
[----:B------:R-:W-:Y:S01]  /*0540*/  BSSY B0, `(.L_x_38292) ;  /* 0x0000007000007945 */ /* 0x000fe20003800000 */
[----:B0-----:R-:W-:Y:S01]  /*0550*/  IMAD.MOV.U32 R6, RZ, RZ, R3 ;  /* 0x000000ffff067224 */ /* 0x001fe200078e0003 */
[----:B------:R-:W-:Y:S01]  /*0560*/  MOV R7, 0x1c1f ;  /* 0x00001c1f00077802 */ /* 0x000fe20000000f00 */
[----:B------:R-:W-:-:S07]  /*0570*/  IMAD.MOV.U32 R5, RZ, RZ, -0x1 ;  /* 0xffffffffff057424 */ /* 0x000fce00078e00ff */
[----:B-1----:R-:W-:Y:S05]  /*0580*/  WARPSYNC.COLLECTIVE R5, `(.L_x_38293) ;  /* 0x0000000005087348 */ /* 0x002fea0003c00000 */
[----:B-1----:R0:W1:Y:S02]  /*0590*/  SHFL.IDX P0, R5, R2, R6, R7 ;  /* 0x0000000602057389 */ /* 0x0020640000000007 */
[----:B01----:R-:W-:Y:S05]  /*05a0*/  ENDCOLLECTIVE ;  /* 0x000000000000791b */ /* 0x003fea0003800000 */
.L_x_38293:
[----:B------:R-:W-:Y:S05]  /*05b0*/  BSYNC B0 ;  /* 0x0000000000007941 */ /* 0x000fea0003800000 */
.L_x_38292:
[----:B------:R-:W-:Y:S05]  /*05c0*/  BRA `(.L_x_38294) ;  /* 0xfffffffc00a07947 */ /* 0x000fea000383ffff */
.L_x_38288:
[----:B0-----:R-:W-:Y:S01]  /*05d0*/  HFMA2 R7, -RZ, RZ, 0, 0.004024505615234375 ;  /* 0x00001c1fff077431 */ /* 0x001fe200000001ff */
[----:B------:R-:W-:Y:S01]  /*05e0*/  BSSY B0, `(.L_x_38295) ;  /* 0x0000006000007945 */ /* 0x000fe20003800000 */
[----:B------:R-:W-:Y:S02]  /*05f0*/  IMAD.MOV.U32 R6, RZ, RZ, R0 ;  /* 0x000000ffff067224 */ /* 0x000fe400078e0000 */
[----:B------:R-:W-:-:S07]  /*0600*/  IMAD.MOV.U32 R5, RZ, RZ, -0x1 ;  /* 0xffffffffff057424 */ /* 0x000fce00078e00ff */
[----:B-1----:R-:W-:Y:S05]  /*0610*/  WARPSYNC.COLLECTIVE R5, `(.L_x_38296) ;  /* 0x0000000005087348 */ /* 0x002fea0003c00000 */
[----:B-1----:R0:W1:Y:S02]  /*0620*/  SHFL.IDX P0, R5, R2, R6, R7 ;  /* 0x0000000602057389 */ /* 0x0020640000000007 */
[----:B01----:R-:W-:Y:S05]  /*0630*/  ENDCOLLECTIVE ;  /* 0x000000000000791b */ /* 0x003fea0003800000 */
.L_x_38296:
[----:B------:R-:W-:Y:S05]  /*0640*/  BSYNC B0 ;  /* 0x0000000000007941 */ /* 0x000fea0003800000 */
.L_x_38295:
[----:B------:R-:W-:Y:S05]  /*0650*/  BRA `(.L_x_38297) ;  /* 0xfffffffc00847947 */ /* 0x000fea000383ffff */
.L_x_38289:
[----:B------:R-:W-:Y:S01]  /*0660*/  BSSY B0, `(.L_x_38298) ;  /* 0x0000007000007945 */ /* 0x000fe20003800000 */
[----:B0-----:R-:W-:Y:S01]  /*0670*/  IMAD.MOV.U32 R6, RZ, RZ, R4 ;  /* 0x000000ffff067224 */ /* 0x001fe200078e0004 */
[----:B------:R-:W-:Y:S01]  /*0680*/  MOV R7, 0x1c1f ;  /* 0x00001c1f00077802 */ /* 0x000fe20000000f00 */
[----:B------:R-:W-:-:S07]  /*0690*/  IMAD.MOV.U32 R5, RZ, RZ, -0x1 ;  /* 0xffffffffff057424 */ /* 0x000fce00078e00ff */
[----:B-1----:R-:W-:Y:S05]  /*06a0*/  WARPSYNC.COLLECTIVE R5, `(.L_x_38299) ;  /* 0x0000000005087348 */ /* 0x002fea0003c00000 */
[----:B-1----:R0:W1:Y:S02]  /*06b0*/  SHFL.IDX P0, R5, R2, R6, R7 ;  /* 0x0000000602057389 */ /* 0x0020640000000007 */
[----:B01----:R-:W-:Y:S05]  /*06c0*/  ENDCOLLECTIVE ;  /* 0x000000000000791b */ /* 0x003fea0003800000 */
.L_x_38299:
[----:B------:R-:W-:Y:S05]  /*06d0*/  BSYNC B0 ;  /* 0x0000000000007941 */ /* 0x000fea0003800000 */
.L_x_38298:
[----:B------:R-:W-:Y:S05]  /*06e0*/  BRA `(.L_x_38285) ;  /* 0xfffffffc006c7947 */ /* 0x000fea000383ffff */
.L_x_38300:
        /* <DEDUP_REMOVED lines=9> */
.L_x_39991:


//--------------------- .text._Z9cuda_gemmIiLi128ELi1ELi1ELi16ELi4ELi4ELi64ELi1ELi0EEviiiPT_S1_S1_iii --------------------------
	.section	.text._Z9cuda_gemmIiLi128ELi1ELi1ELi16ELi4ELi4ELi64ELi1ELi0EEviiiPT_S1_S1_iii,"ax",@progbits
	.align	128
        .global         _Z9cuda_gemmIiLi128ELi1ELi1ELi16ELi4ELi4ELi64ELi1ELi0EEviiiPT_S1_S1_iii
        .type           _Z9cuda_gemmIiLi128ELi1ELi1ELi16ELi4ELi4ELi64ELi1ELi0EEviiiPT_S1_S1_iii,@function
        .size           _Z9cuda_gemmIiLi128ELi1ELi1ELi16ELi4ELi4ELi64ELi1ELi0EEviiiPT_S1_S1_iii,(.L_x_39239 - _Z9cuda_gemmIiLi128ELi1ELi1ELi16ELi4ELi4ELi64ELi1ELi0EEviiiPT_S1_S1_iii)
        .other          _Z9cuda_gemmIiLi128ELi1ELi1ELi16ELi4ELi4ELi64ELi1ELi0EEviiiPT_S1_S1_iii,@"STO_CUDA_ENTRY STV_DEFAULT"
_Z9cuda_gemmIiLi128ELi1ELi1ELi16ELi4ELi4ELi64ELi1ELi0EEviiiPT_S1_S1_iii:
.text._Z9cuda_gemmIiLi128ELi1ELi1ELi16ELi4ELi4ELi64ELi1ELi0EEviiiPT_S1_S1_iii:
        /* <DEDUP_REMOVED lines=66> */
.L_x_38303:
        /* <DEDUP_REMOVED lines=25> */
.L_x_38302:
[----:B------:R-:W-:Y:S05]  /*05b0*/  BSYNC.RECONVERGENT B0 ;  /* 0x0000000000007941 */ /* 0x000fea0003800200 */
.L_x_38301:
        /* <DEDUP_REMOVED lines=23> */
.L_x_38306:
[----:B------:R1:W2:Y:S01]  /*0730*/  LDG.E.128 R8, desc[UR6][R6.64] ;  /* 0x0000000606087981 */ /* 0x0002a2000c1e1d00 */
[----:B0-----:R-:W-:-:S05]  /*0740*/  IMAD R13, R15, 0x4, R13 ;  /* 0x000000040f0d7824 */ /* 0x001fca00078e020d */
[----:B------:R-:W-:Y:S01]  /*0750*/  ISETP.GE.U32.AND P0, PT, R13, 0x10, PT ;  /* 0x000000100d00780c */ /* 0x000fe20003f06070 */
[C---:B-1----:R-:W-:Y:S01]  /*0760*/  IMAD.WIDE.U32 R6, R15.reuse, 0x10, R6 ;  /* 0x000000100f067825 */ /* 0x042fe200078e0006 */
[----:B--2---:R0:W-:Y:S03]  /*0770*/  STS.128 [R12], R8 ;  /* 0x000000080c007388 */ /* 0x0041e60000000c00 */
[----:B0-----:R-:W-:-:S08]  /*0780*/  IMAD R12, R15, 0x10, R12 ;  /* 0x000000100f0c7824 */ /* 0x001fd000078e020c */
[----:B------:R-:W-:Y:S05]  /*0790*/  @!P0 BRA `(.L_x_38306) ;  /* 0xfffffffc00e48947 */ /* 0x000fea000383ffff */
.L_x_38305:
[----:B------:R-:W-:Y:S05]  /*07a0*/  BSYNC.RECONVERGENT B0 ;  /* 0x0000000000007941 */ /* 0x000fea0003800200 */
.L_x_38304:
        /* <DEDUP_REMOVED lines=24> */
.L_x_38308:
        /* <DEDUP_REMOVED lines=10> */
.L_x_38309:
        /* <DEDUP_REMOVED lines=9> */
.L_x_38310:
        /* <DEDUP_REMOVED lines=10> */
.L_x_38311:
        /* <DEDUP_REMOVED lines=23> */
[----:B-1-3--:R-:W-:Y:S05]  /*0c70*/  CALL.REL.NOINC `($__internal_736_$__cuda_sm20_div_s16) ;  /* 0x00000004009c7944 */ /* 0x00afea0003c00000 */
        /* <DEDUP_REMOVED lines=8> */
.L_x_38320:
        /* <DEDUP_REMOVED lines=11> */
.L_x_38323:
[----:B-1----:R-:W-:Y:S01]  /*0db0*/  IMAD R20, R8, R25, RZ ;  /* 0x0000001908147224 */ /* 0x002fe200078e02ff */
[----:B------:R-:W-:Y:S06]  /*0dc0*/  @!P2 BRA `(.L_x_38314) ;  /* 0x000000000010a947 */ /* 0x000fec0003800000 */
[----:B------:R-:W-:-:S03]  /*0dd0*/  UMOV UR4, 0xffffffff ;  /* 0xffffffff00047882 */ /* 0x000fc60000000000 */
[----:B------:R-:W-:Y:S05]  /*0de0*/  BRA.DIV UR4, `(.L_x_38315) ;  /* 0x0000000204cc7947 */ /* 0x000fea000b800000 */
[----:B------:R1:W2:Y:S02]  /*0df0*/  SHFL.IDX PT, R24, R23, R12, 0x1c1f ;  /* 0x001c1f0c17187589 */ /* 0x0002a400000e0000 */
.L_x_38326:
[----:B--2---:R-:W-:-:S07]  /*0e00*/  IMAD R20, R9, R24, R20 ;  /* 0x0000001809147224 */ /* 0x004fce00078e0214 */
.L_x_38314:
[----:B------:R-:W-:-:S13]  /*0e10*/  ISETP.GE.AND P2, PT, R22, 0x3, PT ;  /* 0x000000031600780c */ /* 0x000fda0003f46270 */
[----:B------:R-:W-:Y:S05]  /*0e20*/  @!P2 BRA `(.L_x_38316) ;  /* 0x000000000010a947 */ /* 0x000fea0003800000 */
[----:B------:R-:W-:-:S03]  /*0e30*/  UMOV UR4, 0xffffffff ;  /* 0xffffffff00047882 */ /* 0x000fc60000000000 */
[----:B------:R-:W-:Y:S05]  /*0e40*/  BRA.DIV UR4, `(.L_x_38317) ;  /* 0x0000000204dc7947 */ /* 0x000fea000b800000 */
[----:B------:R2:W3:Y:S02]  /*0e50*/  SHFL.IDX PT, R25, R23, R13, 0x1c1f ;  /* 0x001c1f0d17197589 */ /* 0x0004e400000e0000 */
.L_x_38329:
[----:B---3--:R-:W-:-:S07]  /*0e60*/  IMAD R20, R10, R25, R20 ;  /* 0x000000190a147224 */ /* 0x008fce00078e0214 */
.L_x_38316:
[----:B------:R-:W-:-:S13]  /*0e70*/  ISETP.GE.AND P2, PT, R22, 0x4, PT ;  /* 0x000000041600780c */ /* 0x000fda0003f46270 */
[----:B------:R-:W-:Y:S05]  /*0e80*/  @!P2 BRA `(.L_x_38318) ;  /* 0x00000000005ca947 */ /* 0x000fea0003800000 */
[----:B------:R-:W-:-:S03]  /*0e90*/  UMOV UR4, 0xffffffff ;  /* 0xffffffff00047882 */ /* 0x000fc60000000000 */
[----:B------:R-:W-:Y:S05]  /*0ea0*/  BRA.DIV UR4, `(.L_x_38319) ;  /* 0x0000000204e87947 */ /* 0x000fea000b800000 */
[----:B012---:R0:W1:Y:S02]  /*0eb0*/  SHFL.IDX PT, R23, R23, R14, 0x1c1f ;  /* 0x001c1f0e17177589 */ /* 0x00706400000e0000 */
.L_x_38332:
[----:B-1----:R-:W-:Y:S01]  /*0ec0*/  IMAD R20, R11, R23, R20 ;  /* 0x000000170b147224 */ /* 0x002fe200078e0214 */
[----:B------:R-:W-:Y:S06]  /*0ed0*/  BRA `(.L_x_38318) ;  /* 0x0000000000487947 */ /* 0x000fec0003800000 */
.L_x_38312:
        /* <DEDUP_REMOVED lines=18> */
.L_x_38318:
[----:B------:R-:W-:Y:S01]  /*1000*/  IMAD.IADD R15, R20, 0x1, R15 ;  /* 0x00000001140f7824 */ /* 0x000fe200078e020f */
[----:B------:R-:W-:Y:S06]  /*1010*/  @!P1 BRA `(.L_x_38320) ;  /* 0xfffffffc00389947 */ /* 0x000fec000383ffff */
.L_x_38307:
[----:B0-2-4-:R-:W0:Y:S01]  /*1020*/  LDC.64 R2, c[0x0][0x3a0] ;  /* 0x0000e800ff027b82 */ /* 0x015e220000000a00 */
[----:B------:R-:W-:Y:S05]  /*1030*/  WARPSYNC.ALL ;  /* 0x0000000000007948 */ /* 0x000fea0003800000 */
[----:B------:R-:W-:-:S04]  /*1040*/  IMAD R5, R0, 0x10, R5 ;  /* 0x0000001000057824 */ /* 0x000fc800078e0205 */
[----:B0-----:R-:W-:Y:S01]  /*1050*/  IMAD.WIDE.U32 R2, R5, 0x4, R2 ;  /* 0x0000000405027825 */ /* 0x001fe200078e0002 */
[----:B------:R-:W-:Y:S06]  /*1060*/  BAR.SYNC.DEFER_BLOCKING 0x0 ;  /* 0x0000000000007b1d */ /* 0x000fec0000010000 */
[----:B------:R-:W-:Y:S01]  /*1070*/  STG.E desc[UR6][R2.64], R15 ;  /* 0x0000000f02007986 */ /* 0x000fe2000c101906 */
[----:B------:R-:W-:Y:S05]  /*1080*/  EXIT ;  /* 0x000000000000794d */ /* 0x000fea0003800000 */
.L_x_38313:
[----:B------:R-:W-:Y:S01]  /*1090*/  BSSY B0, `(.L_x_38321) ;  /* 0x0000007000007945 */ /* 0x000fe20003800000 */
[----:B------:R-:W-:Y:S01]  /*10a0*/  MOV R25, R19 ;  /* 0x0000001300197202 */ /* 0x000fe20000000f00 */
[----:B------:R-:W-:Y:S02]  /*10b0*/  IMAD.MOV.U32 R26, RZ, RZ, 0x1c1f ;  /* 0x00001c1fff1a7424 */ /* 0x000fe400078e00ff */
[----:B------:R-:W-:-:S07]  /*10c0*/  IMAD.MOV.U32 R24, RZ, RZ, -0x1 ;  /* 0xffffffffff187424 */ /* 0x000fce00078e00ff */
[----:B------:R-:W-:Y:S05]  /*10d0*/  WARPSYNC.COLLECTIVE R24, `(.L_x_38322) ;  /* 0x0000000018087348 */ /* 0x000fea0003c00000 */
[----:B------:R0:W1:Y:S02]  /*10e0*/  SHFL.IDX P3, R25, R23, R25, R26 ;  /* 0x0000001917197389 */ /* 0x000064000006001a */
[----:B01----:R-:W-:Y:S05]  /*10f0*/  ENDCOLLECTIVE ;  /* 0x000000000000791b */ /* 0x003fea0003800000 */
.L_x_38322:
[----:B------:R-:W-:Y:S05]  /*1100*/  BSYNC B0 ;  /* 0x0000000000007941 */ /* 0x000fea0003800000 */
.L_x_38321:
[----:B------:R-:W-:Y:S05]  /*1110*/  BRA `(.L_x_38323) ;  /* 0xfffffffc00247947 */ /* 0x000fea000383ffff */
.L_x_38315:
[----:B------:R-:W-:Y:S01]  /*1120*/  HFMA2 R26, -RZ, RZ, 0, 0.004024505615234375 ;  /* 0x00001c1fff1a7431 */ /* 0x000fe200000001ff */
[----:B------:R-:W-:Y:S01]  /*1130*/  BSSY B0, `(.L_x_38324) ;  /* 0x0000006000007945 */ /* 0x000fe20003800000 */
[----:B------:R-:W-:Y:S02]  /*1140*/  IMAD.MOV.U32 R25, RZ, RZ, R12 ;  /* 0x000000ffff197224 */ /* 0x000fe400078e000c */
[----:B------:R-:W-:-:S07]  /*1150*/  IMAD.MOV.U32 R24, RZ, RZ, -0x1 ;  /* 0xffffffffff187424 */ /* 0x000fce00078e00ff */
[----:B0-----:R-:W-:Y:S05]  /*1160*/  WARPSYNC.COLLECTIVE R24, `(.L_x_38325) ;  /* 0x0000000018087348 */ /* 0x001fea0003c00000 */
[----:B------:R1:W2:Y:S02]  /*1170*/  SHFL.IDX P3, R25, R23, R25, R26 ;  /* 0x0000001917197389 */ /* 0x0002a4000006001a */
[----:B012---:R-:W-:Y:S05]  /*1180*/  ENDCOLLECTIVE ;  /* 0x000000000000791b */ /* 0x007fea0003800000 */
.L_x_38325:
[----:B------:R-:W-:Y:S05]  /*1190*/  BSYNC B0 ;  /* 0x0000000000007941 */ /* 0x000fea0003800000 */
.L_x_38324:
[----:B------:R-:W-:Y:S01]  /*11a0*/  IMAD.MOV.U32 R24, RZ, RZ, R25 ;  /* 0x000000ffff187224 */ /* 0x000fe200078e0019 */
[----:B------:R-:W-:Y:S06]  /*11b0*/  BRA `(.L_x_38326) ;  /* 0xfffffffc00107947 */ /* 0x000fec000383ffff */
.L_x_38317:
[----:B------:R-:W-:Y:S01]  /*11c0*/  BSSY B0, `(.L_x_38327) ;  /* 0x0000007000007945 */ /* 0x000fe20003800000 */
[----:B------:R-:W-:Y:S01]  /*11d0*/  MOV R25, R13 ;  /* 0x0000000d00197202 */ /* 0x000fe20000000f00 */
[----:B------:R-:W-:Y:S02]  /*11e0*/  IMAD.MOV.U32 R26, RZ, RZ, 0x1c1f ;  /* 0x00001c1fff1a7424 */ /* 0x000fe400078e00ff */
[----:B------:R-:W-:-:S07]  /*11f0*/  IMAD.MOV.U32 R24, RZ, RZ, -0x1 ;  /* 0xffffffffff187424 */ /* 0x000fce00078e00ff */
[----:B01----:R-:W-:Y:S05]  /*1200*/  WARPSYNC.COLLECTIVE R24, `(.L_x_38328) ;  /* 0x0000000018087348 */ /* 0x003fea0003c00000 */
[----:B------:R2:W3:Y:S02]  /*1210*/  SHFL.IDX P3, R25, R23, R25, R26 ;  /* 0x0000001917197389 */ /* 0x0004e4000006001a */
[----:B0123--:R-:W-:Y:S05]  /*1220*/  ENDCOLLECTIVE ;  /* 0x000000000000791b */ /* 0x00ffea0003800000 */
.L_x_38328:
[----:B------:R-:W-:Y:S05]  /*1230*/  BSYNC B0 ;  /* 0x0000000000007941 */ /* 0x000fea0003800000 */
.L_x_38327:
[----:B------:R-:W-:Y:S05]  /*1240*/  BRA `(.L_x_38329) ;  /* 0xfffffffc00047947 */ /* 0x000fea000383ffff */
.L_x_38319:
[----:B------:R-:W-:Y:S01]  /*1250*/  BSSY B0, `(.L_x_38330) ;  /* 0x0000007000007945 */ /* 0x000fe20003800000 */
[----:B------:R-:W-:Y:S01]  /*1260*/  MOV R25, R14 ;  /* 0x0000000e00197202 */ /* 0x000fe20000000f00 */
[----:B------:R-:W-:Y:S02]  /*1270*/  IMAD.MOV.U32 R26, RZ, RZ, 0x1c1f ;  /* 0x00001c1fff1a7424 */ /* 0x000fe400078e00ff */
[----:B------:R-:W-:-:S07]  /*1280*/  IMAD.MOV.U32 R24, RZ, RZ, -0x1 ;  /* 0xffffffffff187424 */ /* 0x000fce00078e00ff */
[----:B012---:R-:W-:Y:S05]  /*1290*/  WARPSYNC.COLLECTIVE R24, `(.L_x_38331) ;  /* 0x0000000018087348 */ /* 0x007fea0003c00000 */
[----:B------:R3:W4:Y:S02]  /*12a0*/  SHFL.IDX P3, R25, R23, R25, R26 ;  /* 0x0000001917197389 */ /* 0x000724000006001a */
[----:B01234-:R-:W-:Y:S05]  /*12b0*/  ENDCOLLECTIVE ;  /* 0x000000000000791b */ /* 0x01ffea0003800000 */
.L_x_38331:
[----:B------:R-:W-:Y:S05]  /*12c0*/  BSYNC B0 ;  /* 0x0000000000007941 */ /* 0x000fea0003800000 */
.L_x_38330:
[----:B------:R-:W-:Y:S01]  /*12d0*/  MOV R23, R25 ;  /* 0x0000001900177202 */ /* 0x000fe20000000f00 */
[----:B------:R-:W-:Y:S06]  /*12e0*/  BRA `(.L_x_38332) ;  /* 0xfffffff800f47947 */ /* 0x000fec000383ffff */
        .weak           $__internal_736_$__cuda_sm20_div_s16
        .type           $__internal_736_$__cuda_sm20_div_s16,@function
        .size           $__internal_736_$__cuda_sm20_div_s16,(.L_x_39239 - $__internal_736_$__cuda_sm20_div_s16)
$__internal_736_$__cuda_sm20_div_s16:
        /* <DEDUP_REMOVED lines=23> */
[----:B------:R-:W-:Y:S05]  /*1460*/  RET.REL.NODEC R2 `(_Z9cuda_gemmIiLi128ELi1ELi1ELi16ELi4ELi4ELi64ELi1ELi0EEviiiPT_S1_S1_iii) ;  /* 0xffffffe802e47950 */ /* 0x000fea0003c3ffff */
.L_x_38333:
        /* <DEDUP_REMOVED lines=9> */
.L_x_39239:


//--------------------- .text._Z9cuda_gemmIiLi128ELi1ELi1ELi16ELi4ELi4ELi64ELi0ELi1EEviiiPT_S1_S1_iii --------------------------
	.section	.text._Z9cuda_gemmIiLi128ELi1ELi1ELi16ELi4ELi4ELi64ELi0ELi1EEviiiPT_S1_S1_iii,"ax",@progbits
	.align	128
        .global         _Z9cuda_gemmIiLi128ELi1ELi1ELi16ELi4ELi4ELi64ELi0ELi1EEviiiPT_S1_S1_iii
        .type           _Z9cuda_gemmIiLi128ELi1ELi1ELi16ELi4ELi4ELi64ELi0ELi1EEviiiPT_S1_S1_iii,@function
        .size           _Z9cuda_gemmIiLi128ELi1ELi1ELi16ELi4ELi4ELi64ELi0ELi1EEviiiPT_S1_S1_iii,(.L_x_39993 - _Z9cuda_gemmIiLi128ELi1ELi1ELi16ELi4ELi4ELi64ELi0ELi1EEviiiPT_S1_S1_iii)
        .other          _Z9cuda_gemmIiLi128ELi1ELi1ELi16ELi4ELi4ELi64ELi0ELi1EEviiiPT_S1_S1_iii,@"STO_CUDA_ENTRY STV_DEFAULT"
_Z9cuda_gemmIiLi128ELi1ELi1ELi16ELi4ELi4ELi64ELi0ELi1EEviiiPT_S1_S1_iii:
.text._Z9cuda_gemmIiLi128ELi1ELi1ELi16ELi4ELi4ELi64ELi0ELi1EEviiiPT_S1_S1_iii:
        /* <DEDUP_REMOVED lines=14> */
.L_x_38336:
        /* <DEDUP_REMOVED lines=10> */
.L_x_38335:
[----:B------:R-:W-:Y:S05]  /*0180*/  BSYNC.RECONVERGENT B0 ;  /* 0x0000000000007941 */ /* 0x000fea0003800200 */
.L_x_38334:
        /* <DEDUP_REMOVED lines=19> */
.L_x_38339:
        /* <DEDUP_REMOVED lines=8> */
.L_x_38338:
[----:B------:R-:W-:Y:S05]  /*0340*/  BSYNC.RECONVERGENT B0 ;  /* 0x0000000000007941 */ /* 0x000fea0003800200 */
.L_x_38337:
        /* <DEDUP_REMOVED lines=17> */
.L_x_38346:
[----:B------:R-:W-:Y:S01]  /*0460*/  UMOV UR4, 0xffffffff ;  /* 0xffffffff00047882 */ /* 0x000fe20000000000 */
[----:B------:R-:W-:Y:S02]  /*0470*/  LOP3.LUT R0, R0, 0x2, RZ, 0x3c, !PT ;  /* 0x0000000200007812 */ /* 0x000fe400078e3cff */
[----:B------:R-:W-:Y:S05]  /*0480*/  BRA.DIV UR4, `(.L_x_38342) ;  /* 0x00000002043c7947 */ /* 0x000fea000b800000 */
.L_x_38349:
[----:B------:R-:W-:-:S03]  /*0490*/  UMOV UR4, 0xffffffff ;  /* 0xffffffff00047882 */ /* 0x000fc60000000000 */
[----:B------:R-:W-:Y:S05]  /*04a0*/  BRA.DIV UR4, `(.L_x_38343) ;  /* 0x0000000204587947 */ /* 0x000fea000b800000 */
.L_x_38352:
[----:B------:R-:W-:Y:S01]  /*04b0*/  UMOV UR4, 0xffffffff ;  /* 0xffffffff00047882 */ /* 0x000fe20000000000 */
[----:B------:R-:W-:Y:S02]  /*04c0*/  LOP3.LUT R4, R4, 0x3, RZ, 0xc0, !PT ;  /* 0x0000000304047812 */ /* 0x000fe400078ec0ff */
[----:B------:R-:W-:Y:S05]  /*04d0*/  BRA.DIV UR4, `(.L_x_38344) ;  /* 0x0000000204707947 */ /* 0x000fea000b800000 */
.L_x_38340:
[----:B------:R-:W-:Y:S05]  /*04e0*/  WARPSYNC.ALL ;  /* 0x0000000000007948 */ /* 0x000fea0003800000 */
[----:B------:R-:W-:Y:S06]  /*04f0*/  BAR.SYNC.DEFER_BLOCKING 0x0 ;  /* 0x0000000000007b1d */ /* 0x000fec0000010000 */
[----:B------:R-:W-:Y:S05]  /*0500*/  EXIT ;  /* 0x000000000000794d */ /* 0x000fea0003800000 */
.L_x_38341:
[----:B0-----:R-:W-:Y:S02]  /*0510*/  HFMA2 R7, -RZ, RZ, 0, 0.004024505615234375 ;  /* 0x00001c1fff077431 */ /* 0x001fe400000001ff */
[----:B------:R-:W-:Y:S02]  /*0520*/  IMAD.MOV.U32 R5, RZ, RZ, -0x1 ;  /* 0xffffffffff057424 */ /* 0x000fe400078e00ff */
[----:B------:R-:W-:-:S07]  /*0530*/  IMAD.MOV.U32 R6, RZ, RZ, R0 ;  /* 0x000000ffff067224 */ /* 0x000fce00078e0000 */
[----:B-1----:R-:W-:Y:S05]  /*0540*/  WARPSYNC.COLLECTIVE R5, `(.L_x_38345) ;  /* 0x0000000005087348 */ /* 0x002fea0003c00000 */
[----:B-1----:R0:W1:Y:S02]  /*0550*/  SHFL.IDX P0, R5, R2, R6, R7 ;  /* 0x0000000602057389 */ /* 0x0020640000000007 */
[----:B01----:R-:W-:Y:S05]  /*0560*/  ENDCOLLECTIVE ;  /* 0x000000000000791b */ /* 0x003fea0003800000 */
.L_x_38345:
[----:B------:R-:W-:Y:S05]  /*0570*/  BRA `(.L_x_38346) ;  /* 0xfffffffc00b87947 */ /* 0x000fea000383ffff */
.L_x_38342:
[----:B------:R-:W-:Y:S01]  /*0580*/  BSSY B0, `(.L_x_38347) ;  /* 0x0000007000007945 */ /* 0x000fe20003800000 */
[----:B0-----:R-:W-:Y:S01]  /*0590*/  IMAD.MOV.U32 R6, RZ, RZ, R3 ;  /* 0x000000ffff067224 */ /* 0x001fe200078e0003 */
[----:B------:R-:W-:Y:S01]  /*05a0*/  MOV R7, 0x1c1f ;  /* 0x00001c1f00077802 */ /* 0x000fe20000000f00 */
[----:B------:R-:W-:-:S07]  /*05b0*/  IMAD.MOV.U32 R5, RZ, RZ, -0x1 ;  /* 0xffffffffff057424 */ /* 0x000fce00078e00ff */
[----:B-1----:R-:W-:Y:S05]  /*05c0*/  WARPSYNC.COLLECTIVE R5, `(.L_x_38348) ;  /* 0x0000000005087348 */ /* 0x002fea0003c00000 */
[----:B-1----:R0:W1:Y:S02]  /*05d0*/  SHFL.IDX P0, R5, R2, R6, R7 ;  /* 0x0000000602057389 */ /* 0x0020640000000007 */
[----:B01----:R-:W-:Y:S05]  /*05e0*/  ENDCOLLECTIVE ;  /* 0x000000000000791b */ /* 0x003fea0003800000 */
.L_x_38348:
[----:B------:R-:W-:Y:S05]  /*05f0*/  BSYNC B0 ;  /* 0x0000000000007941 */ /* 0x000fea0003800000 */
.L_x_38347:
[----:B------:R-:W-:Y:S05]  /*0600*/  BRA `(.L_x_38349) ;  /* 0xfffffffc00a07947 */ /* 0x000fea000383ffff */
.L_x_38343:
[----:B0-----:R-:W-:Y:S01]  /*0610*/  HFMA2 R7, -RZ, RZ, 0, 0.004024505615234375 ;  /* 0x00001c1fff077431 */ /* 0x001fe200000001ff */
[----:B------:R-:W-:Y:S01]  /*0620*/  BSSY B0, `(.L_x_38350) ;  /* 0x0000006000007945 */ /* 0x000fe20003800000 */
[----:B------:R-:W-:Y:S02]  /*0630*/  IMAD.MOV.U32 R6, RZ, RZ, R0 ;  /* 0x000000ffff067224 */ /* 0x000fe400078e0000 */
[----:B------:R-:W-:-:S07]  /*0640*/  IMAD.MOV.U32 R5, RZ, RZ, -0x1 ;  /* 0xffffffffff057424 */ /* 0x000fce00078e00ff */
[----:B-1----:R-:W-:Y:S05]  /*0650*/  WARPSYNC.COLLECTIVE R5, `(.L_x_38351) ;  /* 0x0000000005087348 */ /* 0x002fea0003c00000 */
[----:B-1----:R0:W1:Y:S02]  /*0660*/  SHFL.IDX P0, R5, R2, R6, R7 ;  /* 0x0000000602057389 */ /* 0x0020640000000007 */
[----:B01----:R-:W-:Y:S05]  /*0670*/  ENDCOLLECTIVE ;  /* 0x000000000000791b */ /* 0x003fea0003800000 */
.L_x_38351:
[----:B------:R-:W-:Y:S05]  /*0680*/  BSYNC B0 ;  /* 0x0000000000007941 */ /* 0x000fea0003800000 */
.L_x_38350:
[----:B------:R-:W-:Y:S05]  /*0690*/  BRA `(.L_x_38352) ;  /* 0xfffffffc00847947 */ /* 0x000fea000383ffff */
.L_x_38344:
[----:B------:R-:W-:Y:S01]  /*06a0*/  BSSY B0, `(.L_x_38353) ;  /* 0x0000007000007945 */ /* 0x000fe20003800000 */
[----:B0-----:R-:W-:Y:S01]  /*06b0*/  IMAD.MOV.U32 R6, RZ, RZ, R4 ;  /* 0x000000ffff067224 */ /* 0x001fe200078e0004 */
[----:B------:R-:W-:Y:S01]  /*06c0*/  MOV R7, 0x1c1f ;  /* 0x00001c1f00077802 */ /* 0x000fe20000000f00 */
[----:B------:R-:W-:-:S07]  /*06d0*/  IMAD.MOV.U32 R5, RZ, RZ, -0x1 ;  /* 0xffffffffff057424 */ /* 0x000fce00078e00ff */
[----:B-1----:R-:W-:Y:S05]  /*06e0*/  WARPSYNC.COLLECTIVE R5, `(.L_x_38354) ;  /* 0x0000000005087348 */ /* 0x002fea0003c00000 */
[----:B-1----:R0:W1:Y:S02]  /*06f0*/  SHFL.IDX P0, R5, R2, R6, R7 ;  /* 0x0000000602057389 */ /* 0x0020640000000007 */
[----:B01----:R-:W-:Y:S05]  /*0700*/  ENDCOLLECTIVE ;  /* 0x000000000000791b */ /* 0x003fea0003800000 */
.L_x_38354:
[----:B------:R-:W-:Y:S05]  /*0710*/  BSYNC B0 ;  /* 0x0000000000007941 */ /* 0x000fea0003800000 */
.L_x_38353:
[----:B------:R-:W-:Y:S05]  /*0720*/  BRA `(.L_x_38340) ;  /* 0xfffffffc006c7947 */ /* 0x000fea000383ffff */
.L_x_38355:
        /* <DEDUP_REMOVED lines=13> */
.L_x_39993:


//--------------------- .text._Z9cuda_gemmIiLi128ELi1ELi1ELi16ELi4ELi4ELi64ELi0ELi0EEviiiPT_S1_S1_iii --------------------------
	.section	.text._Z9cuda_gemmIiLi128ELi1ELi1ELi16ELi4ELi4ELi64ELi0ELi0EEviiiPT_S1_S1_iii,"ax",@progbits
	.align	128
        .global         _Z9cuda_gemmIiLi128ELi1ELi1ELi16ELi4ELi4ELi64ELi0ELi0EEviiiPT_S1_S1_iii
        .type           _Z9cuda_gemmIiLi128ELi1ELi1ELi16ELi4ELi4ELi64ELi0ELi0EEviiiPT_S1_S1_iii,@function
        .size           _Z9cuda_gemmIiLi128ELi1ELi1ELi16ELi4ELi4ELi64ELi0ELi0EEviiiPT_S1_S1_iii,(.L_x_39240 - _Z9cuda_gemmIiLi128ELi1ELi1ELi16ELi4ELi4ELi64ELi0ELi0EEviiiPT_S1_S1_iii)
        .other          _Z9cuda_gemmIiLi128ELi1ELi1ELi16ELi4ELi4ELi64ELi0ELi0EEviiiPT_S1_S1_iii,@"STO_CUDA_ENTRY STV_DEFAULT"
_Z9cuda_gemmIiLi128ELi1ELi1ELi16ELi4ELi4ELi64ELi0ELi0EEviiiPT_S1_S1_iii:
.text._Z9cuda_gemmIiLi128ELi1ELi1ELi16ELi4ELi4ELi64ELi0ELi0EEviiiPT_S1_S1_iii:
        /* <DEDUP_REMOVED lines=65> */
.L_x_38358:
        /* <DEDUP_REMOVED lines=25> */
.L_x_38357:
[----:B------:R-:W-:Y:S05]  /*05a0*/  BSYNC.RECONVERGENT B0 ;  /* 0x0000000000007941 */ /* 0x000fea0003800200 */
.L_x_38356:
        /* <DEDUP_REMOVED lines=27> */
.L_x_38361:
        /* <DEDUP_REMOVED lines=8> */
.L_x_38360:
[----:B-1----:R-:W-:Y:S05]  /*07e0*/  BSYNC.RECONVERGENT B0 ;  /* 0x0000000000007941 */ /* 0x002fea0003800200 */
.L_x_38359:
        /* <DEDUP_REMOVED lines=23> */
.L_x_38363:
        /* <DEDUP_REMOVED lines=10> */
.L_x_38364:
        /* <DEDUP_REMOVED lines=9> */
.L_x_38365:
        /* <DEDUP_REMOVED lines=10> */
.L_x_38366:
        /* <DEDUP_REMOVED lines=23> */
[----:B-1-3--:R-:W-:Y:S05]  /*0ca0*/  CALL.REL.NOINC `($__internal_737_$__cuda_sm20_div_s16) ;  /* 0x0000000400a07944 */ /* 0x00afea0003c00000 */
        /* <DEDUP_REMOVED lines=8> */
.L_x_38375:
        /* <DEDUP_REMOVED lines=11> */
.L_x_38378:
[----:B-1----:R-:W-:Y:S01]  /*0de0*/  IMAD R23, R13, R24, RZ ;  /* 0x000000180d177224 */ /* 0x002fe200078e02ff */
[----:B------:R-:W-:Y:S06]  /*0df0*/  @!P2 BRA `(.L_x_38369) ;  /* 0x000000000010a947 */ /* 0x000fec0003800000 */
[----:B------:R-:W-:-:S03]  /*0e00*/  UMOV UR4, 0xffffffff ;  /* 0xffffffff00047882 */ /* 0x000fc60000000000 */
[----:B------:R-:W-:Y:S05]  /*0e10*/  BRA.DIV UR4, `(.L_x_38370) ;  /* 0x0000000204d47947 */ /* 0x000fea000b800000 */
[----:B------:R1:W2:Y:S02]  /*0e20*/  SHFL.IDX PT, R24, R22, R9, 0x1c1f ;  /* 0x001c1f0916187589 */ /* 0x0002a400000e0000 */
.L_x_38381:
[----:B--2---:R-:W-:-:S07]  /*0e30*/  IMAD R23, R12, R24, R23 ;  /* 0x000000180c177224 */ /* 0x004fce00078e0217 */
.L_x_38369:
[----:B------:R-:W-:-:S13]  /*0e40*/  ISETP.GE.AND P2, PT, R20, 0x3, PT ;  /* 0x000000031400780c */ /* 0x000fda0003f46270 */
[----:B------:R-:W-:Y:S05]  /*0e50*/  @!P2 BRA `(.L_x_38371) ;  /* 0x000000000010a947 */ /* 0x000fea0003800000 */
[----:B------:R-:W-:-:S03]  /*0e60*/  UMOV UR4, 0xffffffff ;  /* 0xffffffff00047882 */ /* 0x000fc60000000000 */
[----:B------:R-:W-:Y:S05]  /*0e70*/  BRA.DIV UR4, `(.L_x_38372) ;  /* 0x0000000204e07947 */ /* 0x000fea000b800000 */
[----:B------:R2:W3:Y:S02]  /*0e80*/  SHFL.IDX PT, R24, R22, R8, 0x1c1f ;  /* 0x001c1f0816187589 */ /* 0x0004e400000e0000 */
.L_x_38384:
[----:B---3--:R-:W-:-:S07]  /*0e90*/  IMAD R23, R11, R24, R23 ;  /* 0x000000180b177224 */ /* 0x008fce00078e0217 */
.L_x_38371:
[----:B------:R-:W-:-:S13]  /*0ea0*/  ISETP.GE.AND P2, PT, R20, 0x4, PT ;  /* 0x000000041400780c */ /* 0x000fda0003f46270 */
[----:B------:R-:W-:Y:S05]  /*0eb0*/  @!P2 BRA `(.L_x_38373) ;  /* 0x00000000005ca947 */ /* 0x000fea0003800000 */
[----:B------:R-:W-:-:S03]  /*0ec0*/  UMOV UR4, 0xffffffff ;  /* 0xffffffff00047882 */ /* 0x000fc60000000000 */
[----:B------:R-:W-:Y:S05]  /*0ed0*/  BRA.DIV UR4, `(.L_x_38374) ;  /* 0x0000000204ec7947 */ /* 0x000fea000b800000 */
[----:B012---:R0:W1:Y:S02]  /*0ee0*/  SHFL.IDX PT, R22, R22, R7, 0x1c1f ;  /* 0x001c1f0716167589 */ /* 0x00706400000e0000 */
.L_x_38387:
[----:B-1----:R-:W-:Y:S01]  /*0ef0*/  IMAD R23, R10, R22, R23 ;  /* 0x000000160a177224 */ /* 0x002fe200078e0217 */
[----:B------:R-:W-:Y:S06]  /*0f00*/  BRA `(.L_x_38373) ;  /* 0x0000000000487947 */ /* 0x000fec0003800000 */
.L_x_38367:
        /* <DEDUP_REMOVED lines=18> */
.L_x_38373:
[----:B------:R-:W-:Y:S01]  /*1030*/  IMAD.IADD R14, R23, 0x1, R14 ;  /* 0x00000001170e7824 */ /* 0x000fe200078e020e */
[----:B------:R-:W-:Y:S06]  /*1040*/  @!P1 BRA `(.L_x_38375) ;  /* 0xfffffffc00389947 */ /* 0x000fec000383ffff */
.L_x_38362:
        /* <DEDUP_REMOVED lines=9> */
.L_x_38368:
[----:B------:R-:W-:Y:S01]  /*10e0*/  HFMA2 R27, -RZ, RZ, 0, 0.004024505615234375 ;  /* 0x00001c1fff1b7431 */ /* 0x000fe200000001ff */
[----:B------:R-:W-:Y:S01]  /*10f0*/  BSSY B0, `(.L_x_38376) ;  /* 0x0000006000007945 */ /* 0x000fe20003800000 */
[----:B------:R-:W-:Y:S02]  /*1100*/  IMAD.MOV.U32 R25, RZ, RZ, R19 ;  /* 0x000000ffff197224 */ /* 0x000fe400078e0013 */
[----:B------:R-:W-:-:S07]  /*1110*/  IMAD.MOV.U32 R24, RZ, RZ, -0x1 ;  /* 0xffffffffff187424 */ /* 0x000fce00078e00ff */
[----:B------:R-:W-:Y:S05]  /*1120*/  WARPSYNC.COLLECTIVE R24, `(.L_x_38377) ;  /* 0x0000000018087348 */ /* 0x000fea0003c00000 */
[----:B------:R0:W1:Y:S02]  /*1130*/  SHFL.IDX P3, R24, R22, R25, R27 ;  /* 0x0000001916187389 */ /* 0x000064000006001b */
[----:B01----:R-:W-:Y:S05]  /*1140*/  ENDCOLLECTIVE ;  /* 0x000000000000791b */ /* 0x003fea0003800000 */
.L_x_38377:
[----:B------:R-:W-:Y:S05]  /*1150*/  BSYNC B0 ;  /* 0x0000000000007941 */ /* 0x000fea0003800000 */
.L_x_38376:
[----:B------:R-:W-:Y:S05]  /*1160*/  BRA `(.L_x_38378) ;  /* 0xfffffffc001c7947 */ /* 0x000fea000383ffff */
.L_x_38370:
[----:B------:R-:W-:Y:S01]  /*1170*/  BSSY B0, `(.L_x_38379) ;  /* 0x0000007000007945 */ /* 0x000fe20003800000 */
[----:B------:R-:W-:Y:S01]  /*1180*/  IMAD.MOV.U32 R25, RZ, RZ, R9 ;  /* 0x000000ffff197224 */ /* 0x000fe200078e0009 */
[----:B------:R-:W-:Y:S01]  /*1190*/  MOV R24, 0xffffffff ;  /* 0xffffffff00187802 */ /* 0x000fe20000000f00 */
[----:B------:R-:W-:-:S07]  /*11a0*/  IMAD.MOV.U32 R27, RZ, RZ, 0x1c1f ;  /* 0x00001c1fff1b7424 */ /* 0x000fce00078e00ff */
[----:B0-----:R-:W-:Y:S05]  /*11b0*/  WARPSYNC.COLLECTIVE R24, `(.L_x_38380) ;  /* 0x0000000018087348 */ /* 0x001fea0003c00000 */
[----:B------:R1:W2:Y:S02]  /*11c0*/  SHFL.IDX P3, R24, R22, R25, R27 ;  /* 0x0000001916187389 */ /* 0x0002a4000006001b */
[----:B012---:R-:W-:Y:S05]  /*11d0*/  ENDCOLLECTIVE ;  /* 0x000000000000791b */ /* 0x007fea0003800000 */
.L_x_38380:
[----:B------:R-:W-:Y:S05]  /*11e0*/  BSYNC B0 ;  /* 0x0000000000007941 */ /* 0x000fea0003800000 */
.L_x_38379:
[----:B------:R-:W-:Y:S05]  /*11f0*/  BRA `(.L_x_38381) ;  /* 0xfffffffc000c7947 */ /* 0x000fea000383ffff */
.L_x_38372:
[----:B------:R-:W-:Y:S01]  /*1200*/  BSSY B0, `(.L_x_38382) ;  /* 0x0000007000007945 */ /* 0x000fe20003800000 */
[----:B------:R-:W-:Y:S02]  /*1210*/  IMAD.MOV.U32 R25, RZ, RZ, R8 ;  /* 0x000000ffff197224 */ /* 0x000fe400078e0008 */
[----:B------:R-:W-:Y:S02]  /*1220*/  IMAD.MOV.U32 R27, RZ, RZ, 0x1c1f ;  /* 0x00001c1fff1b7424 */ /* 0x000fe400078e00ff */
[----:B------:R-:W-:-:S07]  /*1230*/  IMAD.MOV.U32 R24, RZ, RZ, -0x1 ;  /* 0xffffffffff187424 */ /* 0x000fce00078e00ff */
[----:B01----:R-:W-:Y:S05]  /*1240*/  WARPSYNC.COLLECTIVE R24, `(.L_x_38383) ;  /* 0x0000000018087348 */ /* 0x003fea0003c00000 */
[----:B------:R2:W3:Y:S02]  /*1250*/  SHFL.IDX P3, R24, R22, R25, R27 ;  /* 0x0000001916187389 */ /* 0x0004e4000006001b */
[----:B0123--:R-:W-:Y:S05]  /*1260*/  ENDCOLLECTIVE ;  /* 0x000000000000791b */ /* 0x00ffea0003800000 */
.L_x_38383:
[----:B------:R-:W-:Y:S05]  /*1270*/  BSYNC B0 ;  /* 0x0000000000007941 */ /* 0x000fea0003800000 */
.L_x_38382:
[----:B------:R-:W-:Y:S05]  /*1280*/  BRA `(.L_x_38384) ;  /* 0xfffffffc00007947 */ /* 0x000fea000383ffff */
.L_x_38374:
[----:B------:R-:W-:Y:S01]  /*1290*/  BSSY B0, `(.L_x_38385) ;  /* 0x0000007000007945 */ /* 0x000fe20003800000 */
[----:B------:R-:W-:Y:S01]  /*12a0*/  MOV R25, R7 ;  /* 0x0000000700197202 */ /* 0x000fe20000000f00 */
[----:B------:R-:W-:Y:S02]  /*12b0*/  IMAD.MOV.U32 R27, RZ, RZ, 0x1c1f ;  /* 0x00001c1fff1b7424 */ /* 0x000fe400078e00ff */
[----:B------:R-:W-:-:S07]  /*12c0*/  IMAD.MOV.U32 R24, RZ, RZ, -0x1 ;  /* 0xffffffffff187424 */ /* 0x000fce00078e00ff */
[----:B012---:R-:W-:Y:S05]  /*12d0*/  WARPSYNC.COLLECTIVE R24, `(.L_x_38386) ;  /* 0x0000000018087348 */ /* 0x007fea0003c00000 */
[----:B------:R3:W4:Y:S02]  /*12e0*/  SHFL.IDX P3, R24, R22, R25, R27 ;  /* 0x0000001916187389 */ /* 0x000724000006001b */
[----:B01234-:R-:W-:Y:S05]  /*12f0*/  ENDCOLLECTIVE ;  /* 0x000000000000791b */ /* 0x01ffea0003800000 */
.L_x_38386:
[----:B------:R-:W-:Y:S05]  /*1300*/  BSYNC B0 ;  /* 0x0000000000007941 */ /* 0x000fea0003800000 */
.L_x_38385:
[----:B------:R-:W-:Y:S01]  /*1310*/  MOV R22, R24 ;  /* 0x0000001800167202 */ /* 0x000fe20000000f00 */
[----:B------:R-:W-:Y:S06]  /*1320*/  BRA `(.L_x_38387) ;  /* 0xfffffff800f07947 */ /* 0x000fec000383ffff */
        .weak           $__internal_737_$__cuda_sm20_div_s16
        .type           $__internal_737_$__cuda_sm20_div_s16,@function
        .size           $__internal_737_$__cuda_sm20_div_s16,(.L_x_39240 - $__internal_737_$__cuda_sm20_div_s16)
$__internal_737_$__cuda_sm20_div_s16:
        /* <DEDUP_REMOVED lines=23> */
[----:B------:R-:W-:Y:S05]  /*14a0*/  RET.REL.NODEC R2 `(_Z9cuda_gemmIiLi128ELi1ELi1ELi16ELi4ELi4ELi64ELi0ELi0EEviiiPT_S1_S1_iii) ;  /* 0xffffffe802d47950 */ /* 0x000fea0003c3ffff */
.L_x_38388:
        /* <DEDUP_REMOVED lines=13> */
.L_x_39240:


//--------------------- .text._Z9cuda_gemmIiLi128ELi1ELi1ELi16ELi2ELi2ELi64ELi1ELi1EEviiiPT_S1_S1_iii --------------------------
	.section	.text._Z9cuda_gemmIiLi128ELi1ELi1ELi16ELi2ELi2ELi64ELi1ELi1EEviiiPT_S1_S1_iii,"ax",@progbits
	.align	128
        .global         _Z9cuda_gemmIiLi128ELi1ELi1ELi16ELi2ELi2ELi64ELi1ELi1EEviiiPT_S1_S1_iii
        .type           _Z9cuda_gemmIiLi128ELi1ELi1ELi16ELi2ELi2ELi64ELi1ELi1EEviiiPT_S1_S1_iii,@function
        .size           _Z9cuda_gemmIiLi128ELi1ELi1ELi16ELi2ELi2ELi64ELi1ELi1EEviiiPT_S1_S1_iii,(.L_x_39995 - _Z9cuda_gemmIiLi128ELi1ELi1ELi16ELi2ELi2ELi64ELi1ELi1EEviiiPT_S1_S1_iii)
        .other          _Z9cuda_gemmIiLi128ELi1ELi1ELi16ELi2ELi2ELi64ELi1ELi1EEviiiPT_S1_S1_iii,@"STO_CUDA_ENTRY STV_DEFAULT"
_Z9cuda_gemmIiLi128ELi1ELi1ELi16ELi2ELi2ELi64ELi1ELi1EEviiiPT_S1_S1_iii:
.text._Z9cuda_gemmIiLi128ELi1ELi1ELi16ELi2ELi2ELi64ELi1ELi1EEviiiPT_S1_S1_iii:
        /* <DEDUP_REMOVED lines=14> */
.L_x_38391:
        /* <DEDUP_REMOVED lines=11> */
.L_x_38390:
[----:B------:R-:W-:Y:S05]  /*0190*/  BSYNC.RECONVERGENT B0 ;  /* 0x0000000000007941 */ /* 0x000fea0003800200 */
.L_x_38389:
[----:B------:R-:W1:Y:S02]  /*01a0*/  LDCU UR4, c[0x0][0x374] ;  /* 0x00006e80ff0477ac */ /* 0x000e640008000800 */
[----:B-1----:R-:W-:-:S13]  /*01b0*/  ISETP.GE.U32.AND P1, PT, R11, UR4, PT ;  /* 0x000000040b007c0c */ /* 0x002fda000bf26070 */
        /* <DEDUP_REMOVED lines=14> */
.L_x_38394:
[----:B------:R1:W2:Y:S01]  /*02a0*/  LDG.E.128 R8, desc[UR6][R2.64] ;  /* 0x0000000602087981 */ /* 0x0002a2000c1e1d00 */
[----:B0-----:R-:W-:-:S05]  /*02b0*/  IMAD R4, R7, 0x4, R4 ;  /* 0x0000000407047824 */ /* 0x001fca00078e0204 */
[----:B------:R-:W-:Y:S01]  /*02c0*/  ISETP.GE.U32.AND P0, PT, R4, 0x10, PT ;  /* 0x000000100400780c */ /* 0x000fe20003f06070 */
[C---:B-1----:R-:W-:Y:S01]  /*02d0*/  IMAD.WIDE.U32 R2, R7.reuse, 0x10, R2 ;  /* 0x0000001007027825 */ /* 0x042fe200078e0002 */
[----:B--2---:R0:W-:Y:S03]  /*02e0*/  STS.128 [R5], R8 ;  /* 0x0000000805007388 */ /* 0x0041e60000000c00 */
[----:B0-----:R-:W-:-:S08]  /*02f0*/  IMAD R5, R7, 0x10, R5 ;  /* 0x0000001007057824 */ /* 0x001fd000078e0205 */
[----:B------:R-:W-:Y:S05]  /*0300*/  @!P0 BRA `(.L_x_38394) ;  /* 0xfffffffc00e48947 */ /* 0x000fea000383ffff */
.L_x_38393:
[----:B------:R-:W-:Y:S05]  /*0310*/  BSYNC.RECONVERGENT B0 ;  /* 0x0000000000007941 */ /* 0x000fea0003800200 */
.L_x_38392:
        /* <DEDUP_REMOVED lines=14> */
.L_x_38399:
[----:B------:R-:W-:Y:S01]  /*0400*/  UMOV UR4, 0xffffffff ;  /* 0xffffffff00047882 */ /* 0x000fe20000000000 */
[----:B------:R-:W-:Y:S02]  /*0410*/  LOP3.LUT R0, R0, 0x1, RZ, 0xc, !PT ;  /* 0x0000000100007812 */ /* 0x000fe400078e0cff */
[----:B------:R-:W-:Y:S05]  /*0420*/  BRA.DIV UR4, `(.L_x_38397) ;  /* 0x0000000204287947 */ /* 0x000fea000b800000 */
.L_x_38395:
[----:B------:R-:W-:Y:S05]  /*0430*/  WARPSYNC.ALL ;  /* 0x0000000000007948 */ /* 0x000fea0003800000 */
[----:B------:R-:W-:Y:S06]  /*0440*/  BAR.SYNC.DEFER_BLOCKING 0x0 ;  /* 0x0000000000007b1d */ /* 0x000fec0000010000 */
[----:B------:R-:W-:Y:S05]  /*0450*/  EXIT ;  /* 0x000000000000794d */ /* 0x000fea0003800000 */
.L_x_38396:
[----:B------:R-:W-:Y:S02]  /*0460*/  IMAD.MOV.U32 R4, RZ, RZ, R2 ;  /* 0x000000ffff047224 */ /* 0x000fe400078e0002 */
[----:B------:R-:W-:Y:S02]  /*0470*/  HFMA2 R5, -RZ, RZ, 0, 0.005977630615234375 ;  /* 0x00001e1fff057431 */ /* 0x000fe400000001ff */
[----:B------:R-:W-:-:S07]  /*0480*/  IMAD.MOV.U32 R2, RZ, RZ, -0x1 ;  /* 0xffffffffff027424 */ /* 0x000fce00078e00ff */
[----:B01----:R-:W-:Y:S05]  /*0490*/  WARPSYNC.COLLECTIVE R2, `(.L_x_38398) ;  /* 0x0000000002087348 */ /* 0x003fea0003c00000 */
[----:B-1----:R1:W2:Y:S02]  /*04a0*/  SHFL.IDX P0, R2, R3, R4, R5 ;  /* 0x0000000403027389 */ /* 0x0022a40000000005 */
[----:B012---:R-:W-:Y:S05]  /*04b0*/  ENDCOLLECTIVE ;  /* 0x000000000000791b */ /* 0x007fea0003800000 */
.L_x_38398:
[----:B------:R-:W-:Y:S05]  /*04c0*/  BRA `(.L_x_38399) ;  /* 0xfffffffc00cc7947 */ /* 0x000fea000383ffff */
.L_x_38397:
[----:B------:R-:W-:Y:S01]  /*04d0*/  BSSY B0, `(.L_x_38400) ;  /* 0x0000007000007945 */ /* 0x000fe20003800000 */
[----:B------:R-:W-:Y:S01]  /*04e0*/  IMAD.MOV.U32 R4, RZ, RZ, R0 ;  /* 0x000000ffff047224 */ /* 0x000fe200078e0000 */
[----:B------:R-:W-:Y:S01]  /*04f0*/  MOV R5, 0x1e1f ;  /* 0x00001e1f00057802 */ /* 0x000fe20000000f00 */
[----:B------:R-:W-:-:S07]  /*0500*/  IMAD.MOV.U32 R2, RZ, RZ, -0x1 ;  /* 0xffffffffff027424 */ /* 0x000fce00078e00ff */
[----:B01----:R-:W-:Y:S05]  /*0510*/  WARPSYNC.COLLECTIVE R2, `(.L_x_38401) ;  /* 0x0000000002087348 */ /* 0x003fea0003c00000 */
[----:B-1----:R1:W2:Y:S02]  /*0520*/  SHFL.IDX P0, R2, R3, R4, R5 ;  /* 0x0000000403027389 */ /* 0x0022a40000000005 */
[----:B012---:R-:W-:Y:S05]  /*0530*/  ENDCOLLECTIVE ;  /* 0x000000000000791b */ /* 0x007fea0003800000 */
.L_x_38401:
[----:B------:R-:W-:Y:S05]  /*0540*/  BSYNC B0 ;  /* 0x0000000000007941 */ /* 0x000fea0003800000 */
.L_x_38400:
[----:B------:R-:W-:Y:S05]  /*0550*/  BRA `(.L_x_38395) ;  /* 0xfffffffc00b47947 */ /* 0x000fea000383ffff */
.L_x_38402:
        /* <DEDUP_REMOVED lines=10> */
.L_x_39995:


//--------------------- .text._Z9cuda_gemmIiLi128ELi1ELi1ELi16ELi2ELi2ELi64ELi1ELi0EEviiiPT_S1_S1_iii --------------------------
	.section	.text._Z9cuda_gemmIiLi128ELi1ELi1ELi16ELi2ELi2ELi64ELi1ELi0EEviiiPT_S1_S1_iii,"ax",@progbits
	.align	128
        .global         _Z9cuda_gemmIiLi128ELi1ELi1ELi16ELi2ELi2ELi64ELi1ELi0EEviiiPT_S1_S1_iii
        .type           _Z9cuda_gemmIiLi128ELi1ELi1ELi16ELi2ELi2ELi64ELi1ELi0EEviiiPT_S1_S1_iii,@function
        .size           _Z9cuda_gemmIiLi128ELi1ELi1ELi16ELi2ELi2ELi64ELi1ELi0EEviiiPT_S1_S1_iii,(.L_x_39241 - _Z9cuda_gemmIiLi128ELi1ELi1ELi16ELi2ELi2ELi64ELi1ELi0EEviiiPT_S1_S1_iii)
        .other          _Z9cuda_gemmIiLi128ELi1ELi1ELi16ELi2ELi2ELi64ELi1ELi0EEviiiPT_S1_S1_iii,@"STO_CUDA_ENTRY STV_DEFAULT"
_Z9cuda_gemmIiLi128ELi1ELi1ELi16ELi2ELi2ELi64ELi1ELi0EEviiiPT_S1_S1_iii:
.text._Z9cuda_gemmIiLi128ELi1ELi1ELi16ELi2ELi2ELi64ELi1ELi0EEviiiPT_S1_S1_iii:
        /* <DEDUP_REMOVED lines=57> */
.L_x_38405:
        /* <DEDUP_REMOVED lines=25> */
.L_x_38404:
[----:B------:R-:W-:Y:S05]  /*0520*/  BSYNC.RECONVERGENT B0 ;  /* 0x0000000000007941 */ /* 0x000fea0003800200 */
.L_x_38403:
[----:B------:R-:W-:Y:S01]  /*0530*/  IMAD.MOV.U32 R8, RZ, RZ, R4 ;  /* 0x000000ffff087224 */ /* 0x000fe200078e0004 */
[----:B------:R-:W-:-:S07]  /*0540*/  MOV R6, 0x560 ;  /* 0x0000056000067802 */ /* 0x000fce0000000f00 */
[----:B0-----:R-:W-:Y:S05]  /*0550*/  CALL.REL.NOINC `($__internal_738_$__cuda_sm20_div_s16) ;  /* 0x00000010007c7944 */ /* 0x001fea0003c00000 */
        /* <DEDUP_REMOVED lines=32> */
.L_x_38408:
[----:B------:R0:W3:Y:S01]  /*0760*/  LDG.E.128 R8, desc[UR8][R6.64] ;  /* 0x0000000806087981 */ /* 0x0000e2000c1e1d00 */
[----:B--2---:R-:W-:-:S05]  /*0770*/  IMAD R14, R15, 0x4, R14 ;  /* 0x000000040f0e7824 */ /* 0x004fca00078e020e */
[----:B------:R-:W-:Y:S01]  /*0780*/  ISETP.GE.U32.AND P3, PT, R14, 0x10, PT ;  /* 0x000000100e00780c */ /* 0x000fe20003f66070 */
[C---:B0-----:R-:W-:Y:S01]  /*0790*/  IMAD.WIDE.U32 R6, R15.reuse, 0x10, R6 ;  /* 0x000000100f067825 */ /* 0x041fe200078e0006 */
[----:B---3--:R0:W-:Y:S02]  /*07a0*/  STS.128 [R13], R8 ;  /* 0x000000080d007388 */ /* 0x0081e40000000c00 */
[----:B0-----:R-:W-:-:S09]  /*07b0*/  LEA R13, R15, R13, 0x4 ;  /* 0x0000000d0f0d7211 */ /* 0x001fd200078e20ff */
[----:B------:R-:W-:Y:S05]  /*07c0*/  @!P3 BRA `(.L_x_38408) ;  /* 0xfffffffc00e4b947 */ /* 0x000fea000383ffff */
.L_x_38407:
[----:B------:R-:W-:Y:S05]  /*07d0*/  BSYNC.RECONVERGENT B0 ;  /* 0x0000000000007941 */ /* 0x000fea0003800200 */
.L_x_38406:
        /* <DEDUP_REMOVED lines=30> */
.L_x_38410:
        /* <DEDUP_REMOVED lines=9> */
.L_x_38411:
        /* <DEDUP_REMOVED lines=45> */
.L_x_38422:
        /* <DEDUP_REMOVED lines=9> */
.L_x_38429:
[----:B--2---:R-:W-:Y:S01]  /*0db0*/  MOV R7, UR7 ;  /* 0x0000000700077c02 */ /* 0x004fe20008000f00 */
[----:B0---4-:R-:W-:-:S03]  /*0dc0*/  IMAD R18, R8, R19, RZ ;  /* 0x0000001308127224 */ /* 0x011fc600078e02ff */
[----:B------:R-:W-:-:S13]  /*0dd0*/  ISETP.GE.AND P0, PT, R7, 0x2, PT ;  /* 0x000000020700780c */ /* 0x000fda0003f06270 */
[----:B------:R-:W-:Y:S05]  /*0de0*/  @!P0 BRA `(.L_x_38416) ;  /* 0x00000000003c8947 */ /* 0x000fea0003800000 */
[----:B------:R-:W-:-:S03]  /*0df0*/  UMOV UR5, 0xffffffff ;  /* 0xffffffff00057882 */ /* 0x000fc60000000000 */
[----:B------:R-:W-:Y:S05]  /*0e00*/  BRA.DIV UR5, `(.L_x_38417) ;  /* 0x0000000605847947 */ /* 0x000fea000b800000 */
[----:B------:R0:W2:Y:S02]  /*0e10*/  SHFL.IDX PT, R19, R20, R12, 0x1e1f ;  /* 0x001e1f0c14137589 */ /* 0x0000a400000e0000 */
.L_x_38432:
[----:B-12---:R-:W-:Y:S01]  /*0e20*/  IMAD R18, R9, R19, R18 ;  /* 0x0000001309127224 */ /* 0x006fe200078e0212 */
[----:B------:R-:W-:Y:S06]  /*0e30*/  BRA `(.L_x_38416) ;  /* 0x0000000000287947 */ /* 0x000fec0003800000 */
.L_x_38414:
        /* <DEDUP_REMOVED lines=10> */
.L_x_38416:
        /* <DEDUP_REMOVED lines=15> */
.L_x_38418:
[----:B------:R-:W-:-:S03]  /*0fd0*/  UMOV UR5, 0xffffffff ;  /* 0xffffffff00057882 */ /* 0x000fc60000000000 */
[----:B------:R-:W-:Y:S05]  /*0fe0*/  BRA.DIV UR5, `(.L_x_38420) ;  /* 0x0000000605307947 */ /* 0x000fea000b800000 */
[----:B0-2---:R0:W2:Y:S02]  /*0ff0*/  SHFL.IDX PT, R17, R20, R15, 0x1e1f ;  /* 0x001e1f0f14117589 */ /* 0x0050a400000e0000 */
.L_x_38435:
[----:B--2---:R-:W-:Y:S01]  /*1000*/  IMAD R17, R8, R17, RZ ;  /* 0x0000001108117224 */ /* 0x004fe200078e02ff */
[----:B------:R-:W-:Y:S06]  /*1010*/  @!P0 BRA `(.L_x_38419) ;  /* 0x0000000000108947 */ /* 0x000fec0003800000 */
[----:B------:R-:W-:-:S03]  /*1020*/  UMOV UR5, 0xffffffff ;  /* 0xffffffff00057882 */ /* 0x000fc60000000000 */
[----:B------:R-:W-:Y:S05]  /*1030*/  BRA.DIV UR5, `(.L_x_38421) ;  /* 0x0000000605447947 */ /* 0x000fea000b800000 */
[----:B0-----:R0:W2:Y:S02]  /*1040*/  SHFL.IDX PT, R20, R20, R12, 0x1e1f ;  /* 0x001e1f0c14147589 */ /* 0x0010a400000e0000 */
.L_x_38438:
[----:B-12---:R-:W-:-:S07]  /*1050*/  IMAD R17, R9, R20, R17 ;  /* 0x0000001409117224 */ /* 0x006fce00078e0211 */
.L_x_38419:
[----:B------:R-:W-:Y:S02]  /*1060*/  IADD3 R10, PT, PT, R17, R18, R10 ;  /* 0x00000012110a7210 */ /* 0x000fe40007ffe00a */
[----:B------:R-:W-:Y:S01]  /*1070*/  LEA R2, R5, R2, 0x1 ;  /* 0x0000000205027211 */ /* 0x000fe200078e08ff */
[----:B------:R-:W-:Y:S06]  /*1080*/  @P2 BRA `(.L_x_38422) ;  /* 0xfffffffc00242947 */ /* 0x000fec000383ffff */
.L_x_38413:
[----:B------:R-:W-:Y:S05]  /*1090*/  BSYNC B0 ;  /* 0x0000000000007941 */ /* 0x000fea0003800000 */
.L_x_38412:
        /* <DEDUP_REMOVED lines=23> */
.L_x_38423:
[----:B------:R-:W-:Y:S01]  /*1210*/  ISETP.GE.AND P1, PT, R6, R7, PT ;  /* 0x000000070600720c */ /* 0x000fe20003f26270 */
[----:B------:R-:W-:-:S03]  /*1220*/  UMOV UR5, 0xffffffff ;  /* 0xffffffff00057882 */ /* 0x000fc60000000000 */
[----:B------:R-:W-:-:S04]  /*1230*/  SEL R5, R7, RZ, P1 ;  /* 0x000000ff07057207 */ /* 0x000fc80000800000 */
[----:B------:R-:W-:Y:S01]  /*1240*/  IADD3 R5, PT, PT, R6, -R5, RZ ;  /* 0x8000000506057210 */ /* 0x000fe20007ffe0ff */
[----:B------:R-:W-:Y:S06]  /*1250*/  BRA.DIV UR5, `(.L_x_38425) ;  /* 0x0000000205e47947 */ /* 0x000fec000b800000 */
[----:B0-----:R0:W3:Y:S02]  /*1260*/  SHFL.IDX PT, R5, R4, R5, 0x1e1f ;  /* 0x001e1f0504057589 */ /* 0x0010e400000e0000 */
.L_x_38441:
        /* <DEDUP_REMOVED lines=9> */
.L_x_38444:
[----:B-1-3--:R-:W-:-:S07]  /*1300*/  IMAD R2, R9, R4, R2 ;  /* 0x0000000409027224 */ /* 0x00afce00078e0202 */
.L_x_38424:
[----:B------:R-:W-:-:S07]  /*1310*/  IADD3 R10, PT, PT, R10, R2, RZ ;  /* 0x000000020a0a7210 */ /* 0x000fce0007ffe0ff */
.L_x_38409:
[----:B0-----:R-:W0:Y:S01]  /*1320*/  LDC.64 R4, c[0x0][0x3a0] ;  /* 0x0000e800ff047b82 */ /* 0x001e220000000a00 */
[----:B------:R-:W-:Y:S05]  /*1330*/  WARPSYNC.ALL ;  /* 0x0000000000007948 */ /* 0x000fea0003800000 */
[----:B------:R-:W-:-:S04]  /*1340*/  IMAD R3, R3, 0x10, R0 ;  /* 0x0000001003037824 */ /* 0x000fc800078e0200 */
[----:B0-----:R-:W-:Y:S01]  /*1350*/  IMAD.WIDE.U32 R2, R3, 0x4, R4 ;  /* 0x0000000403027825 */ /* 0x001fe200078e0004 */
[----:B------:R-:W-:Y:S06]  /*1360*/  BAR.SYNC.DEFER_BLOCKING 0x0 ;  /* 0x0000000000007b1d */ /* 0x000fec0000010000 */
[----:B------:R-:W-:Y:S01]  /*1370*/  STG.E desc[UR8][R2.64], R10 ;  /* 0x0000000a02007986 */ /* 0x000fe2000c101908 */
[----:B------:R-:W-:Y:S05]  /*1380*/  EXIT ;  /* 0x000000000000794d */ /* 0x000fea0003800000 */
.L_x_38415:
[----:B------:R-:W-:Y:S01]  /*1390*/  HFMA2 R22, -RZ, RZ, 0, 0.005977630615234375 ;  /* 0x00001e1fff167431 */ /* 0x000fe200000001ff */
[----:B------:R-:W-:Y:S01]  /*13a0*/  BSSY B1, `(.L_x_38427) ;  /* 0x0000006000017945 */ /* 0x000fe20003800000 */
[----:B------:R-:W-:Y:S02]  /*13b0*/  IMAD.MOV.U32 R21, RZ, RZ, R15 ;  /* 0x000000ffff157224 */ /* 0x000fe400078e000f */
[----:B------:R-:W-:-:S07]  /*13c0*/  IMAD.MOV.U32 R19, RZ, RZ, -0x1 ;  /* 0xffffffffff137424 */ /* 0x000fce00078e00ff */
[----:B0123--:R-:W-:Y:S05]  /*13d0*/  WARPSYNC.COLLECTIVE R19, `(.L_x_38428) ;  /* 0x0000000013087348 */ /* 0x00ffea0003c00000 */
[----:B---3--:R3:W4:Y:S02]  /*13e0*/  SHFL.IDX P3, R19, R20, R21, R22 ;  /* 0x0000001514137389 */ /* 0x0087240000060016 */
[----:B01234-:R-:W-:Y:S05]  /*13f0*/  ENDCOLLECTIVE ;  /* 0x000000000000791b */ /* 0x01ffea0003800000 */
.L_x_38428:
[----:B------:R-:W-:Y:S05]  /*1400*/  BSYNC B1 ;  /* 0x0000000000017941 */ /* 0x000fea0003800000 */
.L_x_38427:
[----:B------:R-:W-:Y:S05]  /*1410*/  BRA `(.L_x_38429) ;  /* 0xfffffff800647947 */ /* 0x000fea000383ffff */
.L_x_38417:
[----:B------:R-:W-:Y:S01]  /*1420*/  BSSY B1, `(.L_x_38430) ;  /* 0x0000007000017945 */ /* 0x000fe20003800000 */
[----:B------:R-:W-:Y:S01]  /*1430*/  IMAD.MOV.U32 R21, RZ, RZ, R12 ;  /* 0x000000ffff157224 */ /* 0x000fe200078e000c */
[----:B------:R-:W-:Y:S01]  /*1440*/  MOV R22, 0x1e1f ;  /* 0x00001e1f00167802 */ /* 0x000fe20000000f00 */
[----:B------:R-:W-:-:S07]  /*1450*/  IMAD.MOV.U32 R19, RZ, RZ, -0x1 ;  /* 0xffffffffff137424 */ /* 0x000fce00078e00ff */
[----:B-1-3--:R-:W-:Y:S05]  /*1460*/  WARPSYNC.COLLECTIVE R19, `(.L_x_38431) ;  /* 0x0000000013087348 */ /* 0x00afea0003c00000 */
[----:B------:R0:W2:Y:S02]  /*1470*/  SHFL.IDX P3, R19, R20, R21, R22 ;  /* 0x0000001514137389 */ /* 0x0000a40000060016 */
[----:B0123--:R-:W-:Y:S05]  /*1480*/  ENDCOLLECTIVE ;  /* 0x000000000000791b */ /* 0x00ffea0003800000 */
.L_x_38431:
[----:B------:R-:W-:Y:S05]  /*1490*/  BSYNC B1 ;  /* 0x0000000000017941 */ /* 0x000fea0003800000 */
.L_x_38430:
[----:B------:R-:W-:Y:S05]  /*14a0*/  BRA `(.L_x_38432) ;  /* 0xfffffff8005c7947 */ /* 0x000fea000383ffff */
.L_x_38420:
[----:B------:R-:W-:Y:S01]  /*14b0*/  HFMA2 R22, -RZ, RZ, 0, 0.005977630615234375 ;  /* 0x00001e1fff167431 */ /* 0x000fe200000001ff */
[----:B------:R-:W-:Y:S01]  /*14c0*/  BSSY B1, `(.L_x_38433) ;  /* 0x0000006000017945 */ /* 0x000fe20003800000 */
[----:B------:R-:W-:Y:S02]  /*14d0*/  IMAD.MOV.U32 R21, RZ, RZ, R15 ;  /* 0x000000ffff157224 */ /* 0x000fe400078e000f */
[----:B------:R-:W-:-:S07]  /*14e0*/  IMAD.MOV.U32 R19, RZ, RZ, -0x1 ;  /* 0xffffffffff137424 */ /* 0x000fce00078e00ff */
[----:B012---:R-:W-:Y:S05]  /*14f0*/  WARPSYNC.COLLECTIVE R19, `(.L_x_38434) ;  /* 0x0000000013087348 */ /* 0x007fea0003c00000 */
[----:B--2---:R2:W3:Y:S02]  /*1500*/  SHFL.IDX P3, R19, R20, R21, R22 ;  /* 0x0000001514137389 */ /* 0x0044e40000060016 */
[----:B0123--:R-:W-:Y:S05]  /*1510*/  ENDCOLLECTIVE ;  /* 0x000000000000791b */ /* 0x00ffea0003800000 */
.L_x_38434:
[----:B------:R-:W-:Y:S05]  /*1520*/  BSYNC B1 ;  /* 0x0000000000017941 */ /* 0x000fea0003800000 */
.L_x_38433:
[----:B------:R-:W-:Y:S01]  /*1530*/  IMAD.MOV.U32 R17, RZ, RZ, R19 ;  /* 0x000000ffff117224 */ /* 0x000fe200078e0013 */
[----:B------:R-:W-:Y:S06]  /*1540*/  BRA `(.L_x_38435) ;  /* 0xfffffff800ac7947 */ /* 0x000fec000383ffff */
.L_x_38421:
[----:B------:R-:W-:Y:S01]  /*1550*/  BSSY B1, `(.L_x_38436) ;  /* 0x0000007000017945 */ /* 0x000fe20003800000 */
[----:B------:R-:W-:Y:S01]  /*1560*/  MOV R21, R12 ;  /* 0x0000000c00157202 */ /* 0x000fe20000000f00 */
[----:B------:R-:W-:Y:S02]  /*1570*/  IMAD.MOV.U32 R22, RZ, RZ, 0x1e1f ;  /* 0x00001e1fff167424 */ /* 0x000fe400078e00ff */
[----:B------:R-:W-:-:S07]  /*1580*/  IMAD.MOV.U32 R19, RZ, RZ, -0x1 ;  /* 0xffffffffff137424 */ /* 0x000fce00078e00ff */
[----:B01----:R-:W-:Y:S05]  /*1590*/  WARPSYNC.COLLECTIVE R19, `(.L_x_38437) ;  /* 0x0000000013087348 */ /* 0x003fea0003c00000 */
[----:B------:R2:W3:Y:S02]  /*15a0*/  SHFL.IDX P3, R19, R20, R21, R22 ;  /* 0x0000001514137389 */ /* 0x0004e40000060016 */
[----:B0123--:R-:W-:Y:S05]  /*15b0*/  ENDCOLLECTIVE ;  /* 0x000000000000791b */ /* 0x00ffea0003800000 */
.L_x_38437:
[----:B------:R-:W-:Y:S05]  /*15c0*/  BSYNC B1 ;  /* 0x0000000000017941 */ /* 0x000fea0003800000 */
.L_x_38436:
[----:B------:R-:W-:Y:S01]  /*15d0*/  MOV R20, R19 ;  /* 0x0000001300147202 */ /* 0x000fe20000000f00 */
[----:B------:R-:W-:Y:S06]  /*15e0*/  BRA `(.L_x_38438) ;  /* 0xfffffff800987947 */ /* 0x000fec000383ffff */
.L_x_38425:
        /* <DEDUP_REMOVED lines=8> */
.L_x_38440:
[----:B------:R-:W-:Y:S05]  /*1670*/  BSYNC B0 ;  /* 0x0000000000007941 */ /* 0x000fea0003800000 */
.L_x_38439:
[----:B------:R-:W-:Y:S01]  /*1680*/  IMAD.MOV.U32 R5, RZ, RZ, R19 ;  /* 0x000000ffff057224 */ /* 0x000fe200078e0013 */
[----:B------:R-:W-:Y:S06]  /*1690*/  BRA `(.L_x_38441) ;  /* 0xfffffff800f47947 */ /* 0x000fec000383ffff */
.L_x_38426:
        /* <DEDUP_REMOVED lines=8> */
.L_x_38443:
[----:B------:R-:W-:Y:S05]  /*1720*/  BSYNC B0 ;  /* 0x0000000000007941 */ /* 0x000fea0003800000 */
.L_x_38442:
[----:B------:R-:W-:Y:S01]  /*1730*/  IMAD.MOV.U32 R4, RZ, RZ, R19 ;  /* 0x000000ffff047224 */ /* 0x000fe200078e0013 */
[----:B------:R-:W-:Y:S06]  /*1740*/  BRA `(.L_x_38444) ;  /* 0xfffffff800ec7947 */ /* 0x000fec000383ffff */
        .weak           $__internal_738_$__cuda_sm20_div_s16
        .type           $__internal_738_$__cuda_sm20_div_s16,@function
        .size           $__internal_738_$__cuda_sm20_div_s16,(.L_x_39241 - $__internal_738_$__cuda_sm20_div_s16)
$__internal_738_$__cuda_sm20_div_s16:
        /* <DEDUP_REMOVED lines=22> */
[----:B------:R-:W-:Y:S05]  /*18b0*/  RET.REL.NODEC R6 `(_Z9cuda_gemmIiLi128ELi1ELi1ELi16ELi2ELi2ELi64ELi1ELi0EEviiiPT_S1_S1_iii) ;  /* 0xffffffe406d07950 */ /* 0x000fea0003c3ffff */
.L_x_38445:
        /* <DEDUP_REMOVED lines=12> */
.L_x_39241:


//--------------------- .text._Z9cuda_gemmIiLi128ELi1ELi1ELi16ELi2ELi2ELi64ELi0ELi1EEviiiPT_S1_S1_iii --------------------------
	.section	.text._Z9cuda_gemmIiLi128ELi1ELi1ELi16ELi2ELi2ELi64ELi0ELi1EEviiiPT_S1_S1_iii,"ax",@progbits
	.align	128
        .global         _Z9cuda_gemmIiLi128ELi1ELi1ELi16ELi2ELi2ELi64ELi0ELi1EEviiiPT_S1_S1_iii
        .type           _Z9cuda_gemmIiLi128ELi1ELi1ELi16ELi2ELi2ELi64ELi0ELi1EEviiiPT_S1_S1_iii,@function
        .size           _Z9cuda_gemmIiLi128ELi1ELi1ELi16ELi2ELi2ELi64ELi0ELi1EEviiiPT_S1_S1_iii,(.L_x_39997 - _Z9cuda_gemmIiLi128ELi1ELi1ELi16ELi2ELi2ELi64ELi0ELi1EEviiiPT_S1_S1_iii)
        .other          _Z9cuda_gemmIiLi128ELi1ELi1ELi16ELi2ELi2ELi64ELi0ELi1EEviiiPT_S1_S1_iii,@"STO_CUDA_ENTRY STV_DEFAULT"
_Z9cuda_gemmIiLi128ELi1ELi1ELi16ELi2ELi2ELi64ELi0ELi1EEviiiPT_S1_S1_iii:
.text._Z9cuda_gemmIiLi128ELi1ELi1ELi16ELi2ELi2ELi64ELi0ELi1EEviiiPT_S1_S1_iii:
        /* <DEDUP_REMOVED lines=13> */
.L_x_38448:
        /* <DEDUP_REMOVED lines=11> */
.L_x_38447:
[----:B------:R-:W-:Y:S05]  /*0180*/  BSYNC.RECONVERGENT B0 ;  /* 0x0000000000007941 */ /* 0x000fea0003800200 */
.L_x_38446:
[----:B------:R-:W1:Y:S08]  /*0190*/  S2UR UR10, SR_CTAID.Y ;  /* 0x00000000000a79c3 */ /* 0x000e700000002600 */
[----:B------:R-:W1:Y:S02]  /*01a0*/  LDC R2, c[0x0][0x374] ;  /* 0x0000dd00ff027b82 */ /* 0x000e640000000800 */
[----:B-1----:R-:W-:-:S13]  /*01b0*/  ISETP.LE.U32.AND P1, PT, R2, UR10, PT ;  /* 0x0000000a02007c0c */ /* 0x002fda000bf23070 */
[----:B------:R-:W-:Y:S05]  /*01c0*/  @P1 EXIT ;  /* 0x000000000000194d */ /* 0x000fea0003800000 */
[----:B------:R-:W-:Y:S01]  /*01d0*/  BSSY.RECONVERGENT B0, `(.L_x_38449) ;  /* 0x0000018000007945 */ /* 0x000fe20003800200 */
[----:B------:R-:W-:-:S03]  /*01e0*/  ISETP.GT.U32.AND P1, PT, R0, 0xf, PT ;  /* 0x0000000f0000780c */ /* 0x000fc60003f24070 */
[----:B------:R-:W-:Y:S10]  /*01f0*/  @P0 BRA `(.L_x_38450) ;  /* 0x0000000000540947 */ /* 0x000ff40003800000 */
        /* <DEDUP_REMOVED lines=13> */
.L_x_38451:
        /* <DEDUP_REMOVED lines=8> */
.L_x_38450:
[----:B------:R-:W-:Y:S05]  /*0350*/  BSYNC.RECONVERGENT B0 ;  /* 0x0000000000007941 */ /* 0x000fea0003800200 */
.L_x_38449:
        /* <DEDUP_REMOVED lines=14> */
.L_x_38456:
[----:B------:R-:W-:Y:S01]  /*0440*/  UMOV UR4, 0xffffffff ;  /* 0xffffffff00047882 */ /* 0x000fe20000000000 */
[----:B------:R-:W-:Y:S02]  /*0450*/  LOP3.LUT R0, R0, 0x1, RZ, 0xc, !PT ;  /* 0x0000000100007812 */ /* 0x000fe400078e0cff */
[----:B------:R-:W-:Y:S05]  /*0460*/  BRA.DIV UR4, `(.L_x_38454) ;  /* 0x0000000204287947 */ /* 0x000fea000b800000 */
.L_x_38452:
[----:B------:R-:W-:Y:S05]  /*0470*/  WARPSYNC.ALL ;  /* 0x0000000000007948 */ /* 0x000fea0003800000 */
[----:B------:R-:W-:Y:S06]  /*0480*/  BAR.SYNC.DEFER_BLOCKING 0x0 ;  /* 0x0000000000007b1d */ /* 0x000fec0000010000 */
[----:B------:R-:W-:Y:S05]  /*0490*/  EXIT ;  /* 0x000000000000794d */ /* 0x000fea0003800000 */
.L_x_38453:
[----:B------:R-:W-:Y:S02]  /*04a0*/  IMAD.MOV.U32 R4, RZ, RZ, R2 ;  /* 0x000000ffff047224 */ /* 0x000fe400078e0002 */
[----:B------:R-:W-:Y:S02]  /*04b0*/  HFMA2 R5, -RZ, RZ, 0, 0.005977630615234375 ;  /* 0x00001e1fff057431 */ /* 0x000fe400000001ff */
[----:B------:R-:W-:-:S07]  /*04c0*/  IMAD.MOV.U32 R2, RZ, RZ, -0x1 ;  /* 0xffffffffff027424 */ /* 0x000fce00078e00ff */
[----:B01----:R-:W-:Y:S05]  /*04d0*/  WARPSYNC.COLLECTIVE R2, `(.L_x_38455) ;  /* 0x0000000002087348 */ /* 0x003fea0003c00000 */
[----:B-1----:R1:W2:Y:S02]  /*04e0*/  SHFL.IDX P0, R2, R3, R4, R5 ;  /* 0x0000000403027389 */ /* 0x0022a40000000005 */
[----:B012---:R-:W-:Y:S05]  /*04f0*/  ENDCOLLECTIVE ;  /* 0x000000000000791b */ /* 0x007fea0003800000 */
.L_x_38455:
[----:B------:R-:W-:Y:S05]  /*0500*/  BRA `(.L_x_38456) ;  /* 0xfffffffc00cc7947 */ /* 0x000fea000383ffff */
.L_x_38454:
[----:B------:R-:W-:Y:S01]  /*0510*/  BSSY B0, `(.L_x_38457) ;  /* 0x0000007000007945 */ /* 0x000fe20003800000 */
[----:B------:R-:W-:Y:S01]  /*0520*/  IMAD.MOV.U32 R4, RZ, RZ, R0 ;  /* 0x000000ffff047224 */ /* 0x000fe200078e0000 */
[----:B------:R-:W-:Y:S01]  /*0530*/  MOV R5, 0x1e1f ;  /* 0x00001e1f00057802 */ /* 0x000fe20000000f00 */
[----:B------:R-:W-:-:S07]  /*0540*/  IMAD.MOV.U32 R2, RZ, RZ, -0x1 ;  /* 0xffffffffff027424 */ /* 0x000fce00078e00ff */
[----:B01----:R-:W-:Y:S05]  /*0550*/  WARPSYNC.COLLECTIVE R2, `(.L_x_38458) ;  /* 0x0000000002087348 */ /* 0x003fea0003c00000 */
[----:B-1----:R1:W2:Y:S02]  /*0560*/  SHFL.IDX P0, R2, R3, R4, R5 ;  /* 0x0000000403027389 */ /* 0x0022a40000000005 */
[----:B012---:R-:W-:Y:S05]  /*0570*/  ENDCOLLECTIVE ;  /* 0x000000000000791b */ /* 0x007fea0003800000 */
.L_x_38458:
[----:B------:R-:W-:Y:S05]  /*0580*/  BSYNC B0 ;  /* 0x0000000000007941 */ /* 0x000fea0003800000 */
.L_x_38457:
[----:B------:R-:W-:Y:S05]  /*0590*/  BRA `(.L_x_38452) ;  /* 0xfffffffc00b47947 */ /* 0x000fea000383ffff */
.L_x_38459:
        /* <DEDUP_REMOVED lines=14> */
.L_x_39997:


//--------------------- .text._Z9cuda_gemmIiLi128ELi1ELi1ELi16ELi2ELi2ELi64ELi0ELi0EEviiiPT_S1_S1_iii --------------------------
	.section	.text._Z9cuda_gemmIiLi128ELi1ELi1ELi16ELi2ELi2ELi64ELi0ELi0EEviiiPT_S1_S1_iii,"ax",@progbits
	.align	128
        .global         _Z9cuda_gemmIiLi128ELi1ELi1ELi16ELi2ELi2ELi64ELi0ELi0EEviiiPT_S1_S1_iii
        .type           _Z9cuda_gemmIiLi128ELi1ELi1ELi16ELi2ELi2ELi64ELi0ELi0EEviiiPT_S1_S1_iii,@function
        .size           _Z9cuda_gemmIiLi128ELi1ELi1ELi16ELi2ELi2ELi64ELi0ELi0EEviiiPT_S1_S1_iii,(.L_x_39242 - _Z9cuda_gemmIiLi128ELi1ELi1ELi16ELi2ELi2ELi64ELi0ELi0EEviiiPT_S1_S1_iii)
        .other          _Z9cuda_gemmIiLi128ELi1ELi1ELi16ELi2ELi2ELi64ELi0ELi0EEviiiPT_S1_S1_iii,@"STO_CUDA_ENTRY STV_DEFAULT"
_Z9cuda_gemmIiLi128ELi1ELi1ELi16ELi2ELi2ELi64ELi0ELi0EEviiiPT_S1_S1_iii:
.text._Z9cuda_gemmIiLi128ELi1ELi1ELi16ELi2ELi2ELi64ELi0ELi0EEviiiPT_S1_S1_iii:
        /* <DEDUP_REMOVED lines=57> */
.L_x_38462:
        /* <DEDUP_REMOVED lines=25> */
.L_x_38461:
[----:B------:R-:W-:Y:S05]  /*0520*/  BSYNC.RECONVERGENT B0 ;  /* 0x0000000000007941 */ /* 0x000fea0003800200 */
.L_x_38460:
[----:B------:R-:W-:Y:S01]  /*0530*/  IMAD.MOV.U32 R8, RZ, RZ, R2 ;  /* 0x000000ffff087224 */ /* 0x000fe200078e0002 */
[----:B------:R-:W-:-:S07]  /*0540*/  MOV R7, 0x560 ;  /* 0x0000056000077802 */ /* 0x000fce0000000f00 */
[----:B0-----:R-:W-:Y:S05]  /*0550*/  CALL.REL.NOINC `($__internal_739_$__cuda_sm20_div_s16) ;  /* 0x0000001000987944 */ /* 0x001fea0003c00000 */
        /* <DEDUP_REMOVED lines=35> */
.L_x_38465:
        /* <DEDUP_REMOVED lines=8> */
.L_x_38464:
[----:B0-----:R-:W-:Y:S05]  /*0810*/  BSYNC.RECONVERGENT B0 ;  /* 0x0000000000007941 */ /* 0x001fea0003800200 */
.L_x_38463:
        /* <DEDUP_REMOVED lines=31> */
.L_x_38467:
        /* <DEDUP_REMOVED lines=9> */
.L_x_38468:
        /* <DEDUP_REMOVED lines=45> */
.L_x_38479:
        /* <DEDUP_REMOVED lines=9> */
.L_x_38486:
[----:B--2---:R-:W-:Y:S01]  /*0e00*/  MOV R7, UR7 ;  /* 0x0000000700077c02 */ /* 0x004fe20008000f00 */
[----:B0---4-:R-:W-:-:S03]  /*0e10*/  IMAD R18, R8, R19, RZ ;  /* 0x0000001308127224 */ /* 0x011fc600078e02ff */
[----:B------:R-:W-:-:S13]  /*0e20*/  ISETP.GE.AND P0, PT, R7, 0x2, PT ;  /* 0x000000020700780c */ /* 0x000fda0003f06270 */
[----:B------:R-:W-:Y:S05]  /*0e30*/  @!P0 BRA `(.L_x_38473) ;  /* 0x00000000003c8947 */ /* 0x000fea0003800000 */
[----:B------:R-:W-:-:S03]  /*0e40*/  UMOV UR5, 0xffffffff ;  /* 0xffffffff00057882 */ /* 0x000fc60000000000 */
[----:B------:R-:W-:Y:S05]  /*0e50*/  BRA.DIV UR5, `(.L_x_38474) ;  /* 0x00000006058c7947 */ /* 0x000fea000b800000 */
[----:B------:R0:W2:Y:S02]  /*0e60*/  SHFL.IDX PT, R19, R20, R12, 0x1e1f ;  /* 0x001e1f0c14137589 */ /* 0x0000a400000e0000 */
.L_x_38489:
[----:B-12---:R-:W-:Y:S01]  /*0e70*/  IMAD R18, R9, R19, R18 ;  /* 0x0000001309127224 */ /* 0x006fe200078e0212 */
[----:B------:R-:W-:Y:S06]  /*0e80*/  BRA `(.L_x_38473) ;  /* 0x0000000000287947 */ /* 0x000fec0003800000 */
.L_x_38471:
        /* <DEDUP_REMOVED lines=10> */
.L_x_38473:
        /* <DEDUP_REMOVED lines=15> */
.L_x_38475:
[----:B------:R-:W-:-:S03]  /*1020*/  UMOV UR5, 0xffffffff ;  /* 0xffffffff00057882 */ /* 0x000fc60000000000 */
[----:B------:R-:W-:Y:S05]  /*1030*/  BRA.DIV UR5, `(.L_x_38477) ;  /* 0x0000000605387947 */ /* 0x000fea000b800000 */
[----:B0-2---:R0:W2:Y:S02]  /*1040*/  SHFL.IDX PT, R17, R20, R15, 0x1e1f ;  /* 0x001e1f0f14117589 */ /* 0x0050a400000e0000 */
.L_x_38492:
[----:B--2---:R-:W-:Y:S01]  /*1050*/  IMAD R17, R8, R17, RZ ;  /* 0x0000001108117224 */ /* 0x004fe200078e02ff */
[----:B------:R-:W-:Y:S06]  /*1060*/  @!P0 BRA `(.L_x_38476) ;  /* 0x0000000000108947 */ /* 0x000fec0003800000 */
[----:B------:R-:W-:-:S03]  /*1070*/  UMOV UR5, 0xffffffff ;  /* 0xffffffff00057882 */ /* 0x000fc60000000000 */
[----:B------:R-:W-:Y:S05]  /*1080*/  BRA.DIV UR5, `(.L_x_38478) ;  /* 0x00000006054c7947 */ /* 0x000fea000b800000 */
[----:B0-----:R0:W2:Y:S02]  /*1090*/  SHFL.IDX PT, R20, R20, R12, 0x1e1f ;  /* 0x001e1f0c14147589 */ /* 0x0010a400000e0000 */
.L_x_38495:
[----:B-12---:R-:W-:-:S07]  /*10a0*/  IMAD R17, R9, R20, R17 ;  /* 0x0000001409117224 */ /* 0x006fce00078e0211 */
.L_x_38476:
[----:B------:R-:W-:Y:S02]  /*10b0*/  IADD3 R10, PT, PT, R17, R18, R10 ;  /* 0x00000012110a7210 */ /* 0x000fe40007ffe00a */
[----:B------:R-:W-:Y:S01]  /*10c0*/  LEA R2, R5, R2, 0x1 ;  /* 0x0000000205027211 */ /* 0x000fe200078e08ff */
[----:B------:R-:W-:Y:S06]  /*10d0*/  @P2 BRA `(.L_x_38479) ;  /* 0xfffffffc00242947 */ /* 0x000fec000383ffff */
.L_x_38470:
[----:B------:R-:W-:Y:S05]  /*10e0*/  BSYNC B0 ;  /* 0x0000000000007941 */ /* 0x000fea0003800000 */
.L_x_38469:
        /* <DEDUP_REMOVED lines=23> */
.L_x_38480:
[----:B------:R-:W-:Y:S01]  /*1260*/  ISETP.GE.AND P1, PT, R6, R7, PT ;  /* 0x000000070600720c */ /* 0x000fe20003f26270 */
[----:B------:R-:W-:-:S03]  /*1270*/  UMOV UR5, 0xffffffff ;  /* 0xffffffff00057882 */ /* 0x000fc60000000000 */
[----:B------:R-:W-:-:S04]  /*1280*/  SEL R5, R7, RZ, P1 ;  /* 0x000000ff07057207 */ /* 0x000fc80000800000 */
[----:B------:R-:W-:Y:S01]  /*1290*/  IADD3 R5, PT, PT, R6, -R5, RZ ;  /* 0x8000000506057210 */ /* 0x000fe20007ffe0ff */
[----:B------:R-:W-:Y:S06]  /*12a0*/  BRA.DIV UR5, `(.L_x_38482) ;  /* 0x0000000205ec7947 */ /* 0x000fec000b800000 */
[----:B0-----:R0:W3:Y:S02]  /*12b0*/  SHFL.IDX PT, R5, R4, R5, 0x1e1f ;  /* 0x001e1f0504057589 */ /* 0x0010e400000e0000 */
.L_x_38498:
        /* <DEDUP_REMOVED lines=9> */
.L_x_38501:
[----:B-1-3--:R-:W-:-:S07]  /*1350*/  IMAD R2, R9, R4, R2 ;  /* 0x0000000409027224 */ /* 0x00afce00078e0202 */
.L_x_38481:
[----:B------:R-:W-:-:S07]  /*1360*/  IADD3 R10, PT, PT, R10, R2, RZ ;  /* 0x000000020a0a7210 */ /* 0x000fce0007ffe0ff */
.L_x_38466:
        /* <DEDUP_REMOVED lines=9> */
.L_x_38472:
[----:B------:R-:W-:Y:S01]  /*1400*/  BSSY B1, `(.L_x_38484) ;  /* 0x0000007000017945 */ /* 0x000fe20003800000 */
[----:B------:R-:W-:Y:S01]  /*1410*/  IMAD.MOV.U32 R21, RZ, RZ, R15 ;  /* 0x000000ffff157224 */ /* 0x000fe200078e000f */
[----:B------:R-:W-:Y:S01]  /*1420*/  MOV R19, 0xffffffff ;  /* 0xffffffff00137802 */ /* 0x000fe20000000f00 */
[----:B------:R-:W-:-:S07]  /*1430*/  IMAD.MOV.U32 R22, RZ, RZ, 0x1e1f ;  /* 0x00001e1fff167424 */ /* 0x000fce00078e00ff */
[----:B0123--:R-:W-:Y:S05]  /*1440*/  WARPSYNC.COLLECTIVE R19, `(.L_x_38485) ;  /* 0x0000000013087348 */ /* 0x00ffea0003c00000 */
[----:B---3--:R3:W4:Y:S02]  /*1450*/  SHFL.IDX P3, R19, R20, R21, R22 ;  /* 0x0000001514137389 */ /* 0x0087240000060016 */
[----:B01234-:R-:W-:Y:S05]  /*1460*/  ENDCOLLECTIVE ;  /* 0x000000000000791b */ /* 0x01ffea0003800000 */
.L_x_38485:
[----:B------:R-:W-:Y:S05]  /*1470*/  BSYNC B1 ;  /* 0x0000000000017941 */ /* 0x000fea0003800000 */
.L_x_38484:
[----:B------:R-:W-:Y:S05]  /*1480*/  BRA `(.L_x_38486) ;  /* 0xfffffff8005c7947 */ /* 0x000fea000383ffff */
.L_x_38474:
[----:B------:R-:W-:Y:S01]  /*1490*/  BSSY B1, `(.L_x_38487) ;  /* 0x0000007000017945 */ /* 0x000fe20003800000 */
[----:B------:R-:W-:Y:S01]  /*14a0*/  IMAD.MOV.U32 R21, RZ, RZ, R12 ;  /* 0x000000ffff157224 */ /* 0x000fe200078e000c */
[----:B------:R-:W-:Y:S01]  /*14b0*/  MOV R19, 0xffffffff ;  /* 0xffffffff00137802 */ /* 0x000fe20000000f00 */
[----:B------:R-:W-:-:S07]  /*14c0*/  IMAD.MOV.U32 R22, RZ, RZ, 0x1e1f ;  /* 0x00001e1fff167424 */ /* 0x000fce00078e00ff */
[----:B-1-3--:R-:W-:Y:S05]  /*14d0*/  WARPSYNC.COLLECTIVE R19, `(.L_x_38488) ;  /* 0x0000000013087348 */ /* 0x00afea0003c00000 */
[----:B------:R0:W2:Y:S02]  /*14e0*/  SHFL.IDX P3, R19, R20, R21, R22 ;  /* 0x0000001514137389 */ /* 0x0000a40000060016 */
[----:B0123--:R-:W-:Y:S05]  /*14f0*/  ENDCOLLECTIVE ;  /* 0x000000000000791b */ /* 0x00ffea0003800000 */
.L_x_38488:
[----:B------:R-:W-:Y:S05]  /*1500*/  BSYNC B1 ;  /* 0x0000000000017941 */ /* 0x000fea0003800000 */
.L_x_38487:
[----:B------:R-:W-:Y:S05]  /*1510*/  BRA `(.L_x_38489) ;  /* 0xfffffff800547947 */ /* 0x000fea000383ffff */
.L_x_38477:
[----:B------:R-:W-:Y:S01]  /*1520*/  BSSY B1, `(.L_x_38490) ;  /* 0x0000007000017945 */ /* 0x000fe20003800000 */
[----:B------:R-:W-:Y:S01]  /*1530*/  IMAD.MOV.U32 R21, RZ, RZ, R15 ;  /* 0x000000ffff157224 */ /* 0x000fe200078e000f */
[----:B------:R-:W-:Y:S01]  /*1540*/  MOV R19, 0xffffffff ;  /* 0xffffffff00137802 */ /* 0x000fe20000000f00 */
[----:B------:R-:W-:-:S07]  /*1550*/  IMAD.MOV.U32 R22, RZ, RZ, 0x1e1f ;  /* 0x00001e1fff167424 */ /* 0x000fce00078e00ff */
[----:B012---:R-:W-:Y:S05]  /*1560*/  WARPSYNC.COLLECTIVE R19, `(.L_x_38491) ;  /* 0x0000000013087348 */ /* 0x007fea0003c00000 */
[----:B--2---:R2:W3:Y:S02]  /*1570*/  SHFL.IDX P3, R19, R20, R21, R22 ;  /* 0x0000001514137389 */ /* 0x0044e40000060016 */
[----:B0123--:R-:W-:Y:S05]  /*1580*/  ENDCOLLECTIVE ;  /* 0x000000000000791b */ /* 0x00ffea0003800000 */
.L_x_38491:
[----:B------:R-:W-:Y:S05]  /*1590*/  BSYNC B1 ;  /* 0x0000000000017941 */ /* 0x000fea0003800000 */
.L_x_38490:
[----:B------:R-:W-:Y:S01]  /*15a0*/  IMAD.MOV.U32 R17, RZ, RZ, R19 ;  /* 0x000000ffff117224 */ /* 0x000fe200078e0013 */
[----:B------:R-:W-:Y:S06]  /*15b0*/  BRA `(.L_x_38492) ;  /* 0xfffffff800a47947 */ /* 0x000fec000383ffff */
.L_x_38478:
[----:B------:R-:W-:Y:S01]  /*15c0*/  HFMA2 R22, -RZ, RZ, 0, 0.005977630615234375 ;  /* 0x00001e1fff167431 */ /* 0x000fe200000001ff */
[----:B------:R-:W-:Y:S01]  /*15d0*/  BSSY B1, `(.L_x_38493) ;  /* 0x0000006000017945 */ /* 0x000fe20003800000 */
[----:B------:R-:W-:Y:S02]  /*15e0*/  IMAD.MOV.U32 R21, RZ, RZ, R12 ;  /* 0x000000ffff157224 */ /* 0x000fe400078e000c */
[----:B------:R-:W-:-:S07]  /*15f0*/  IMAD.MOV.U32 R19, RZ, RZ, -0x1 ;  /* 0xffffffffff137424 */ /* 0x000fce00078e00ff */
[----:B01----:R-:W-:Y:S05]  /*1600*/  WARPSYNC.COLLECTIVE R19, `(.L_x_38494) ;  /* 0x0000000013087348 */ /* 0x003fea0003c00000 */
[----:B------:R2:W3:Y:S02]  /*1610*/  SHFL.IDX P3, R19, R20, R21, R22 ;  /* 0x0000001514137389 */ /* 0x0004e40000060016 */
[----:B0123--:R-:W-:Y:S05]  /*1620*/  ENDCOLLECTIVE ;  /* 0x000000000000791b */ /* 0x00ffea0003800000 */
.L_x_38494:
[----:B------:R-:W-:Y:S05]  /*1630*/  BSYNC B1 ;  /* 0x0000000000017941 */ /* 0x000fea0003800000 */
.L_x_38493:
[----:B------:R-:W-:Y:S01]  /*1640*/  IMAD.MOV.U32 R20, RZ, RZ, R19 ;  /* 0x000000ffff147224 */ /* 0x000fe200078e0013 */
[----:B------:R-:W-:Y:S06]  /*1650*/  BRA `(.L_x_38495) ;  /* 0xfffffff800907947 */ /* 0x000fec000383ffff */
.L_x_38482:
        /* <DEDUP_REMOVED lines=8> */
.L_x_38497:
[----:B------:R-:W-:Y:S05]  /*16e0*/  BSYNC B0 ;  /* 0x0000000000007941 */ /* 0x000fea0003800000 */
.L_x_38496:
[----:B------:R-:W-:Y:S01]  /*16f0*/  IMAD.MOV.U32 R5, RZ, RZ, R19 ;  /* 0x000000ffff057224 */ /* 0x000fe200078e0013 */
[----:B------:R-:W-:Y:S06]  /*1700*/  BRA `(.L_x_38498) ;  /* 0xfffffff800ec7947 */ /* 0x000fec000383ffff */
.L_x_38483:
        /* <DEDUP_REMOVED lines=8> */
.L_x_38500:
[----:B------:R-:W-:Y:S05]  /*1790*/  BSYNC B0 ;  /* 0x0000000000007941 */ /* 0x000fea0003800000 */
.L_x_38499:
[----:B------:R-:W-:Y:S01]  /*17a0*/  MOV R4, R19 ;  /* 0x0000001300047202 */ /* 0x000fe20000000f00 */
[----:B------:R-:W-:Y:S06]  /*17b0*/  BRA `(.L_x_38501) ;  /* 0xfffffff800e47947 */ /* 0x000fec000383ffff */
        .weak           $__internal_739_$__cuda_sm20_div_s16
        .type           $__internal_739_$__cuda_sm20_div_s16,@function
        .size           $__internal_739_$__cuda_sm20_div_s16,(.L_x_39242 - $__internal_739_$__cuda_sm20_div_s16)
$__internal_739_$__cuda_sm20_div_s16:
        /* <DEDUP_REMOVED lines=23> */
[----:B------:R-:W-:Y:S05]  /*1930*/  RET.REL.NODEC R4 `(_Z9cuda_gemmIiLi128ELi1ELi1ELi16ELi2ELi2ELi64ELi0ELi0EEviiiPT_S1_S1_iii) ;  /* 0xffffffe404b07950 */ /* 0x000fea0003c3ffff */
.L_x_38502:
        /* <DEDUP_REMOVED lines=12> */
.L_x_39242:


//--------------------- .nv.shared._Z9cuda_gemmIiLi128ELi4ELi1ELi4096ELi128ELi128ELi64ELi1ELi1EEviiiPT_S1_S1_iii --------------------------
	.section	.nv.shared._Z9cuda_gemmIiLi128ELi4ELi1ELi4096ELi128ELi128ELi64ELi1ELi1EEviiiPT_S1_S1_iii,"aw",@nobits
	.sectionflags	@""
	.align	128
.nv.shared._Z9cuda_gemmIiLi128ELi4ELi1ELi4096ELi128ELi128ELi64ELi1ELi1EEviiiPT_S1_S1_iii:
	.zero		15488


//--------------------- .nv.shared.reserved.0     --------------------------
	.section	.nv.shared.reserved.0,"aw",@nobits
	.weak		__nv_reservedSMEM_offset_0_alias
	.size		__nv_reservedSMEM_offset_0_alias, 0, 64
	.other		__nv_reservedSMEM_offset_0_alias,@"STO_CUDA_RESERVED_SHARED STV_DEFAULT"
__nv_reservedSMEM_offset_0_alias:
	.zero		0
	.zero		64


//--------------------- .nv.shared._Z9cuda_gemmIiLi128ELi4ELi1ELi4096ELi128ELi128ELi64ELi1ELi0EEviiiPT_S1_S1_iii --------------------------
	.section	.nv.shared._Z9cuda_gemmIiLi128ELi4ELi1ELi4096ELi128ELi128ELi64ELi1ELi0EEviiiPT_S1_S1_iii,"aw",@nobits
	.sectionflags	@""
	.align	128
.nv.shared._Z9cuda_gemmIiLi128ELi4ELi1ELi4096ELi128ELi128ELi64ELi1ELi0EEviiiPT_S1_S1_iii:
	.zero		15488


//--------------------- .nv.shared._Z9cuda_gemmIiLi128ELi4ELi1ELi4096ELi128ELi128ELi64ELi0ELi1EEviiiPT_S1_S1_iii --------------------------
	.section	.nv.shared._Z9cuda_gemmIiLi128ELi4ELi1ELi4096ELi128ELi128ELi64ELi0ELi1EEviiiPT_S1_S1_iii,"aw",@nobits
	.sectionflags	@""
	.align	128
.nv.shared._Z9cuda_gemmIiLi128ELi4ELi1ELi4096ELi128ELi128ELi64ELi0ELi1EEviiiPT_S1_S1_iii:
	.zero		15488


//--------------------- .nv.shared._Z9cuda_gemmIiLi128ELi4ELi1ELi4096ELi128ELi128ELi64ELi0ELi0EEviiiPT_S1_S1_iii --------------------------
	.section	.nv.shared._Z9cuda_gemmIiLi128ELi4ELi1ELi4096ELi128ELi128ELi64ELi0ELi0EEviiiPT_S1_S1_iii,"aw",@nobits
	.sectionflags	@""
	.align	128
.nv.shared._Z9cuda_gemmIiLi128ELi4ELi1ELi4096ELi128ELi128ELi64ELi0ELi0EEviiiPT_S1_S1_iii:
	.zero		15488


//--------------------- .nv.shared._Z9cuda_gemmIiLi128ELi4ELi1ELi4096ELi64ELi64ELi64ELi1ELi1EEviiiPT_S1_S1_iii --------------------------
	.section	.nv.shared._Z9cuda_gemmIiLi128ELi4ELi1ELi4096ELi64ELi64ELi64ELi1ELi1EEviiiPT_S1_S1_iii,"aw",@nobits
	.sectionflags	@""
	.align	128
.nv.shared._Z9cuda_gemmIiLi128ELi4ELi1ELi4096ELi64ELi64ELi64ELi1ELi1EEviiiPT_S1_S1_iii:
	.zero		27776


//--------------------- .nv.shared._Z9cuda_gemmIiLi128ELi4ELi1ELi4096ELi64ELi64ELi64ELi1ELi0EEviiiPT_S1_S1_iii --------------------------
	.section	.nv.shared._Z9cuda_gemmIiLi128ELi4ELi1ELi4096ELi64ELi64ELi64ELi1ELi0EEviiiPT_S1_S1_iii,"aw",@nobits
	.sectionflags	@""
	.align	128
.nv.shared._Z9cuda_gemmIiLi128ELi4ELi1ELi4096ELi64ELi64ELi64ELi1ELi0EEviiiPT_S1_S1_iii:
	.zero		27776


//--------------------- .nv.shared._Z9cuda_gemmIiLi128ELi4ELi1ELi4096ELi64ELi64ELi64ELi0ELi1EEviiiPT_S1_S1_iii --------------------------
	.section	.nv.shared._Z9cuda_gemmIiLi128ELi4ELi1ELi4096ELi64ELi64ELi64ELi0ELi1EEviiiPT_S1_S1_iii,"aw",@nobits
	.sectionflags	@""
	.align	128
.nv.shared._Z9cuda_gemmIiLi128ELi4ELi1ELi4096ELi64ELi64ELi64ELi0ELi1EEviiiPT_S1_S1_iii:
	.zero		27776


//--------------------- .nv.shared._Z9cuda_gemmIiLi128ELi4ELi1ELi4096ELi64ELi64ELi64ELi0ELi0EEviiiPT_S1_S1_iii --------------------------
	.section	.nv.shared._Z9cuda_gemmIiLi128ELi4ELi1ELi4096ELi64ELi64ELi64ELi0ELi0EEviiiPT_S1_S1_iii,"aw",@nobits
	.sectionflags	@""
	.align	128
.nv.shared._Z9cuda_gemmIiLi128ELi4ELi1ELi4096ELi64ELi64ELi64ELi0ELi0EEviiiPT_S1_S1_iii:
	.zero		27776


//--------------------- .nv.shared._Z9cuda_gemmIiLi128ELi4ELi1ELi4096ELi32ELi32ELi64ELi1ELi1EEviiiPT_S1_S1_iii --------------------------
	.section	.nv.shared._Z9cuda_gemmIiLi128ELi4ELi1ELi4096ELi32ELi32ELi64ELi1ELi1EEviiiPT_S1_S1_iii,"aw",@nobits
	.sectionflags	@""
	.align	128
.nv.shared._Z9cuda_gemmIiLi128ELi4ELi1ELi4096ELi32ELi32ELi64ELi1ELi1EEviiiPT_S1_S1_iii:
	.zero		35968


//--------------------- .nv.shared._Z9cuda_gemmIiLi128ELi4ELi1ELi4096ELi32ELi32ELi64ELi1ELi0EEviiiPT_S1_S1_iii --------------------------
	.section	.nv.shared._Z9cuda_gemmIiLi128ELi4ELi1ELi4096ELi32ELi32ELi64ELi1ELi0EEviiiPT_S1_S1_iii,"aw",@nobits
	.sectionflags	@""
	.align	128
.nv.shared._Z9cuda_gemmIiLi128ELi4ELi1ELi4096ELi32ELi32ELi64ELi1ELi0EEviiiPT_S1_S1_iii:
	.zero		35968


//--------------------- .nv.shared._Z9cuda_gemmIiLi128ELi4ELi1ELi4096ELi32ELi32ELi64ELi0ELi1EEviiiPT_S1_S1_iii --------------------------
	.section	.nv.shared._Z9cuda_gemmIiLi128ELi4ELi1ELi4096ELi32ELi32ELi64ELi0ELi1EEviiiPT_S1_S1_iii,"aw",@nobits
	.sectionflags	@""
	.align	128
.nv.shared._Z9cuda_gemmIiLi128ELi4ELi1ELi4096ELi32ELi32ELi64ELi0ELi1EEviiiPT_S1_S1_iii:
	.zero		35968


//--------------------- .nv.shared._Z9cuda_gemmIiLi128ELi4ELi1ELi4096ELi32ELi32ELi64ELi0ELi0EEviiiPT_S1_S1_iii --------------------------
	.section	.nv.shared._Z9cuda_gemmIiLi128ELi4ELi1ELi4096ELi32ELi32ELi64ELi0ELi0EEviiiPT_S1_S1_iii,"aw",@nobits
	.sectionflags	@""
	.align	128
.nv.shared._Z9cuda_gemmIiLi128ELi4ELi1ELi4096ELi32ELi32ELi64ELi0ELi0EEviiiPT_S1_S1_iii:
	.zero		35968


//--------------------- .nv.shared._Z9cuda_gemmIiLi128ELi4ELi1ELi4096ELi16ELi16ELi64ELi1ELi1EEviiiPT_S1_S1_iii --------------------------
	.section	.nv.shared._Z9cuda_gemmIiLi128ELi4ELi1ELi4096ELi16ELi16ELi64ELi1ELi1EEviiiPT_S1_S1_iii,"aw",@nobits
	.sectionflags	@""
	.align	128
.nv.shared._Z9cuda_gemmIiLi128ELi4ELi1ELi4096ELi16ELi16ELi64ELi1ELi1EEviiiPT_S1_S1_iii:
	.zero		18560


//--------------------- .nv.shared._Z9cuda_gemmIiLi128ELi4ELi1ELi4096ELi16ELi16ELi64ELi1ELi0EEviiiPT_S1_S1_iii --------------------------
	.section	.nv.shared._Z9cuda_gemmIiLi128ELi4ELi1ELi4096ELi16ELi16ELi64ELi1ELi0EEviiiPT_S1_S1_iii,"aw",@nobits
	.sectionflags	@""
	.align	128
.nv.shared._Z9cuda_gemmIiLi128ELi4ELi1ELi4096ELi16ELi16ELi64ELi1ELi0EEviiiPT_S1_S1_iii:
	.zero		18560


//--------------------- .nv.shared._Z9cuda_gemmIiLi128ELi4ELi1ELi4096ELi16ELi16ELi64ELi0ELi1EEviiiPT_S1_S1_iii --------------------------
	.section	.nv.shared._Z9cuda_gemmIiLi128ELi4ELi1ELi4096ELi16ELi16ELi64ELi0ELi1EEviiiPT_S1_S1_iii,"aw",@nobits
	.sectionflags	@""
	.align	128
.nv.shared._Z9cuda_gemmIiLi128ELi4ELi1ELi4096ELi16ELi16ELi64ELi0ELi1EEviiiPT_S1_S1_iii:
	.zero		18560


//--------------------- .nv.shared._Z9cuda_gemmIiLi128ELi4ELi1ELi4096ELi16ELi16ELi64ELi0ELi0EEviiiPT_S1_S1_iii --------------------------
	.section	.nv.shared._Z9cuda_gemmIiLi128ELi4ELi1ELi4096ELi16ELi16ELi64ELi0ELi0EEviiiPT_S1_S1_iii,"aw",@nobits
	.sectionflags	@""
	.align	128
.nv.shared._Z9cuda_gemmIiLi128ELi4ELi1ELi4096ELi16ELi16ELi64ELi0ELi0EEviiiPT_S1_S1_iii:
	.zero		18560


//--------------------- .nv.shared._Z9cuda_gemmIiLi128ELi4ELi1ELi4096ELi8ELi8ELi64ELi1ELi1EEviiiPT_S1_S1_iii --------------------------
	.section	.nv.shared._Z9cuda_gemmIiLi128ELi4ELi1ELi4096ELi8ELi8ELi64ELi1ELi1EEviiiPT_S1_S1_iii,"aw",@nobits
	.sectionflags	@""
	.align	128
.nv.shared._Z9cuda_gemmIiLi128ELi4ELi1ELi4096ELi8ELi8ELi64ELi1ELi1EEviiiPT_S1_S1_iii:
	.zero		17792


//--------------------- .nv.shared._Z9cuda_gemmIiLi128ELi4ELi1ELi4096ELi8ELi8ELi64ELi1ELi0EEviiiPT_S1_S1_iii --------------------------
	.section	.nv.shared._Z9cuda_gemmIiLi128ELi4ELi1ELi4096ELi8ELi8ELi64ELi1ELi0EEviiiPT_S1_S1_iii,"aw",@nobits
	.sectionflags	@""
	.align	128
.nv.shared._Z9cuda_gemmIiLi128ELi4ELi1ELi4096ELi8ELi8ELi64ELi1ELi0EEviiiPT_S1_S1_iii:
	.zero		17792


//--------------------- .nv.shared._Z9cuda_gemmIiLi128ELi4ELi1ELi4096ELi8ELi8ELi64ELi0ELi1EEviiiPT_S1_S1_iii --------------------------
	.section	.nv.shared._Z9cuda_gemmIiLi128ELi4ELi1ELi4096ELi8ELi8ELi64ELi0ELi1EEviiiPT_S1_S1_iii,"aw",@nobits
	.sectionflags	@""
	.align	128
.nv.shared._Z9cuda_gemmIiLi128ELi4ELi1ELi4096ELi8ELi8ELi64ELi0ELi1EEviiiPT_S1_S1_iii:
	.zero		17792


//--------------------- .nv.shared._Z9cuda_gemmIiLi128ELi4ELi1ELi4096ELi8ELi8ELi64ELi0ELi0EEviiiPT_S1_S1_iii --------------------------
	.section	.nv.shared._Z9cuda_gemmIiLi128ELi4ELi1ELi4096ELi8ELi8ELi64ELi0ELi0EEviiiPT_S1_S1_iii,"aw",@nobits
	.sectionflags	@""
	.align	128
.nv.shared._Z9cuda_gemmIiLi128ELi4ELi1ELi4096ELi8ELi8ELi64ELi0ELi0EEviiiPT_S1_S1_iii:
	.zero		17792


//--------------------- .nv.shared._Z9cuda_gemmIiLi128ELi4ELi1ELi4096ELi4ELi4ELi64ELi1ELi1EEviiiPT_S1_S1_iii --------------------------
	.section	.nv.shared._Z9cuda_gemmIiLi128ELi4ELi1ELi4096ELi4ELi4ELi64ELi1ELi1EEviiiPT_S1_S1_iii,"aw",@nobits
	.sectionflags	@""
	.align	128
.nv.shared._Z9cuda_gemmIiLi128ELi4ELi1ELi4096ELi4ELi4ELi64ELi1ELi1EEviiiPT_S1_S1_iii:
	.zero		17536


//--------------------- .nv.shared._Z9cuda_gemmIiLi128ELi4ELi1ELi4096ELi4ELi4ELi64ELi1ELi0EEviiiPT_S1_S1_iii --------------------------
	.section	.nv.shared._Z9cuda_gemmIiLi128ELi4ELi1ELi4096ELi4ELi4ELi64ELi1ELi0EEviiiPT_S1_S1_iii,"aw",@nobits
	.sectionflags	@""
	.align	128
.nv.shared._Z9cuda_gemmIiLi128ELi4ELi1ELi4096ELi4ELi4ELi64ELi1ELi0EEviiiPT_S1_S1_iii:
	.zero		17536


//--------------------- .nv.shared._Z9cuda_gemmIiLi128ELi4ELi1ELi4096ELi4ELi4ELi64ELi0ELi1EEviiiPT_S1_S1_iii --------------------------
	.section	.nv.shared._Z9cuda_gemmIiLi128ELi4ELi1ELi4096ELi4ELi4ELi64ELi0ELi1EEviiiPT_S1_S1_iii,"aw",@nobits
	.sectionflags	@""
	.align	128
.nv.shared._Z9cuda_gemmIiLi128ELi4ELi1ELi4096ELi4ELi4ELi64ELi0ELi1EEviiiPT_S1_S1_iii:
	.zero		17536


//--------------------- .nv.shared._Z9cuda_gemmIiLi128ELi4ELi1ELi4096ELi4ELi4ELi64ELi0ELi0EEviiiPT_S1_S1_iii --------------------------
	.section	.nv.shared._Z9cuda_gemmIiLi128ELi4ELi1ELi4096ELi4ELi4ELi64ELi0ELi0EEviiiPT_S1_S1_iii,"aw",@nobits
	.sectionflags	@""
	.align	128
.nv.shared._Z9cuda_gemmIiLi128ELi4ELi1ELi4096ELi4ELi4ELi64ELi0ELi0EEviiiPT_S1_S1_iii:
	.zero		17536


//--------------------- .nv.shared._Z9cuda_gemmIiLi128ELi4ELi1ELi4096ELi2ELi2ELi64ELi1ELi1EEviiiPT_S1_S1_iii --------------------------
	.section	.nv.shared._Z9cuda_gemmIiLi128ELi4ELi1ELi4096ELi2ELi2ELi64ELi1ELi1EEviiiPT_S1_S1_iii,"aw",@nobits
	.sectionflags	@""
	.align	128
.nv.shared._Z9cuda_gemmIiLi128ELi4ELi1ELi4096ELi2ELi2ELi64ELi1ELi1EEviiiPT_S1_S1_iii:
	.zero		17536


//--------------------- .nv.shared._Z9cuda_gemmIiLi128ELi4ELi1ELi4096ELi2ELi2ELi64ELi1ELi0EEviiiPT_S1_S1_iii --------------------------
	.section	.nv.shared._Z9cuda_gemmIiLi128ELi4ELi1ELi4096ELi2ELi2ELi64ELi1ELi0EEviiiPT_S1_S1_iii,"aw",@nobits
	.sectionflags	@""
	.align	128
.nv.shared._Z9cuda_gemmIiLi128ELi4ELi1ELi4096ELi2ELi2ELi64ELi1ELi0EEviiiPT_S1_S1_iii:
	.zero		17536


//--------------------- .nv.shared._Z9cuda_gemmIiLi128ELi4ELi1ELi4096ELi2ELi2ELi64ELi0ELi1EEviiiPT_S1_S1_iii --------------------------
	.section	.nv.shared._Z9cuda_gemmIiLi128ELi4ELi1ELi4096ELi2ELi2ELi64ELi0ELi1EEviiiPT_S1_S1_iii,"aw",@nobits
	.sectionflags	@""
	.align	128
.nv.shared._Z9cuda_gemmIiLi128ELi4ELi1ELi4096ELi2ELi2ELi64ELi0ELi1EEviiiPT_S1_S1_iii:
	.zero		17536


//--------------------- .nv.shared._Z9cuda_gemmIiLi128ELi4ELi1ELi4096ELi2ELi2ELi64ELi0ELi0EEviiiPT_S1_S1_iii --------------------------
	.section	.nv.shared._Z9cuda_gemmIiLi128ELi4ELi1ELi4096ELi2ELi2ELi64ELi0ELi0EEviiiPT_S1_S1_iii,"aw",@nobits
	.sectionflags	@""
	.align	128
.nv.shared._Z9cuda_gemmIiLi128ELi4ELi1ELi4096ELi2ELi2ELi64ELi0ELi0EEviiiPT_S1_S1_iii:
	.zero		17536


//--------------------- .nv.shared._Z9cuda_gemmIiLi128ELi4ELi1ELi2048ELi128ELi128ELi64ELi1ELi1EEviiiPT_S1_S1_iii --------------------------
	.section	.nv.shared._Z9cuda_gemmIiLi128ELi4ELi1ELi2048ELi128ELi128ELi64ELi1ELi1EEviiiPT_S1_S1_iii,"aw",@nobits
	.sectionflags	@""
	.align	128
.nv.shared._Z9cuda_gemmIiLi128ELi4ELi1ELi2048ELi128ELi128ELi64ELi1ELi1EEviiiPT_S1_S1_iii:
	.zero		9344


//--------------------- .nv.shared._Z9cuda_gemmIiLi128ELi4ELi1ELi2048ELi128ELi128ELi64ELi1ELi0EEviiiPT_S1_S1_iii --------------------------
	.section	.nv.shared._Z9cuda_gemmIiLi128ELi4ELi1ELi2048ELi128ELi128ELi64ELi1ELi0EEviiiPT_S1_S1_iii,"aw",@nobits
	.sectionflags	@""
	.align	128
.nv.shared._Z9cuda_gemmIiLi128ELi4ELi1ELi2048ELi128ELi128ELi64ELi1ELi0EEviiiPT_S1_S1_iii:
	.zero		9344


//--------------------- .nv.shared._Z9cuda_gemmIiLi128ELi4ELi1ELi2048ELi128ELi128ELi64ELi0ELi1EEviiiPT_S1_S1_iii --------------------------
	.section	.nv.shared._Z9cuda_gemmIiLi128ELi4ELi1ELi2048ELi128ELi128ELi64ELi0ELi1EEviiiPT_S1_S1_iii,"aw",@nobits
	.sectionflags	@""
	.align	128
.nv.shared._Z9cuda_gemmIiLi128ELi4ELi1ELi2048ELi128ELi128ELi64ELi0ELi1EEviiiPT_S1_S1_iii:
	.zero		9344


//--------------------- .nv.shared._Z9cuda_gemmIiLi128ELi4ELi1ELi2048ELi128ELi128ELi64ELi0ELi0EEviiiPT_S1_S1_iii --------------------------
	.section	.nv.shared._Z9cuda_gemmIiLi128ELi4ELi1ELi2048ELi128ELi128ELi64ELi0ELi0EEviiiPT_S1_S1_iii,"aw",@nobits
	.sectionflags	@""
	.align	128
.nv.shared._Z9cuda_gemmIiLi128ELi4ELi1ELi2048ELi128ELi128ELi64ELi0ELi0EEviiiPT_S1_S1_iii:
	.zero		9344


//--------------------- .nv.shared._Z9cuda_gemmIiLi128ELi4ELi1ELi2048ELi64ELi64ELi64ELi1ELi1EEviiiPT_S1_S1_iii --------------------------
	.section	.nv.shared._Z9cuda_gemmIiLi128ELi4ELi1ELi2048ELi64ELi64ELi64ELi1ELi1EEviiiPT_S1_S1_iii,"aw",@nobits
	.sectionflags	@""
	.align	128
.nv.shared._Z9cuda_gemmIiLi128ELi4ELi1ELi2048ELi64ELi64ELi64ELi1ELi1EEviiiPT_S1_S1_iii:
	.zero		15488


//--------------------- .nv.shared._Z9cuda_gemmIiLi128ELi4ELi1ELi2048ELi64ELi64ELi64ELi1ELi0EEviiiPT_S1_S1_iii --------------------------
	.section	.nv.shared._Z9cuda_gemmIiLi128ELi4ELi1ELi2048ELi64ELi64ELi64ELi1ELi0EEviiiPT_S1_S1_iii,"aw",@nobits
	.sectionflags	@""
	.align	128
.nv.shared._Z9cuda_gemmIiLi128ELi4ELi1ELi2048ELi64ELi64ELi64ELi1ELi0EEviiiPT_S1_S1_iii:
	.zero		15488


//--------------------- .nv.shared._Z9cuda_gemmIiLi128ELi4ELi1ELi2048ELi64ELi64ELi64ELi0ELi1EEviiiPT_S1_S1_iii --------------------------
	.section	.nv.shared._Z9cuda_gemmIiLi128ELi4ELi1ELi2048ELi64ELi64ELi64ELi0ELi1EEviiiPT_S1_S1_iii,"aw",@nobits
	.sectionflags	@""
	.align	128
.nv.shared._Z9cuda_gemmIiLi128ELi4ELi1ELi2048ELi64ELi64ELi64ELi0ELi1EEviiiPT_S1_S1_iii:
	.zero		15488


//--------------------- .nv.shared._Z9cuda_gemmIiLi128ELi4ELi1ELi2048ELi64ELi64ELi64ELi0ELi0EEviiiPT_S1_S1_iii --------------------------
	.section	.nv.shared._Z9cuda_gemmIiLi128ELi4ELi1ELi2048ELi64ELi64ELi64ELi0ELi0EEviiiPT_S1_S1_iii,"aw",@nobits
	.sectionflags	@""
	.align	128
.nv.shared._Z9cuda_gemmIiLi128ELi4ELi1ELi2048ELi64ELi64ELi64ELi0ELi0EEviiiPT_S1_S1_iii:
	.zero		15488


//--------------------- .nv.shared._Z9cuda_gemmIiLi128ELi4ELi1ELi2048ELi32ELi32ELi64ELi1ELi1EEviiiPT_S1_S1_iii --------------------------
	.section	.nv.shared._Z9cuda_gemmIiLi128ELi4ELi1ELi2048ELi32ELi32ELi64ELi1ELi1EEviiiPT_S1_S1_iii,"aw",@nobits
	.sectionflags	@""
	.align	128
.nv.shared._Z9cuda_gemmIiLi128ELi4ELi1ELi2048ELi32ELi32ELi64ELi1ELi1EEviiiPT_S1_S1_iii:
	.zero		19584


//--------------------- .nv.shared._Z9cuda_gemmIiLi128ELi4ELi1ELi2048ELi32ELi32ELi64ELi1ELi0EEviiiPT_S1_S1_iii --------------------------
	.section	.nv.shared._Z9cuda_gemmIiLi128ELi4ELi1ELi2048ELi32ELi32ELi64ELi1ELi0EEviiiPT_S1_S1_iii,"aw",@nobits
	.sectionflags	@""
	.align	128
.nv.shared._Z9cuda_gemmIiLi128ELi4ELi1ELi2048ELi32ELi32ELi64ELi1ELi0EEviiiPT_S1_S1_iii:
	.zero		19584


//--------------------- .nv.shared._Z9cuda_gemmIiLi128ELi4ELi1ELi2048ELi32ELi32ELi64ELi0ELi1EEviiiPT_S1_S1_iii --------------------------
	.section	.nv.shared._Z9cuda_gemmIiLi128ELi4ELi1ELi2048ELi32ELi32ELi64ELi0ELi1EEviiiPT_S1_S1_iii,"aw",@nobits
	.sectionflags	@""
	.align	128
.nv.shared._Z9cuda_gemmIiLi128ELi4ELi1ELi2048ELi32ELi32ELi64ELi0ELi1EEviiiPT_S1_S1_iii:
	.zero		19584


//--------------------- .nv.shared._Z9cuda_gemmIiLi128ELi4ELi1ELi2048ELi32ELi32ELi64ELi0ELi0EEviiiPT_S1_S1_iii --------------------------
	.section	.nv.shared._Z9cuda_gemmIiLi128ELi4ELi1ELi2048ELi32ELi32ELi64ELi0ELi0EEviiiPT_S1_S1_iii,"aw",@nobits
	.sectionflags	@""
	.align	128
.nv.shared._Z9cuda_gemmIiLi128ELi4ELi1ELi2048ELi32ELi32ELi64ELi0ELi0EEviiiPT_S1_S1_iii:
	.zero		19584


//--------------------- .nv.shared._Z9cuda_gemmIiLi128ELi4ELi1ELi2048ELi16ELi16ELi64ELi1ELi1EEviiiPT_S1_S1_iii --------------------------
	.section	.nv.shared._Z9cuda_gemmIiLi128ELi4ELi1ELi2048ELi16ELi16ELi64ELi1ELi1EEviiiPT_S1_S1_iii,"aw",@nobits
	.sectionflags	@""
	.align	128
.nv.shared._Z9cuda_gemmIiLi128ELi4ELi1ELi2048ELi16ELi16ELi64ELi1ELi1EEviiiPT_S1_S1_iii:
	.zero		10368


//--------------------- .nv.shared._Z9cuda_gemmIiLi128ELi4ELi1ELi2048ELi16ELi16ELi64ELi1ELi0EEviiiPT_S1_S1_iii --------------------------
	.section	.nv.shared._Z9cuda_gemmIiLi128ELi4ELi1ELi2048ELi16ELi16ELi64ELi1ELi0EEviiiPT_S1_S1_iii,"aw",@nobits
	.sectionflags	@""
	.align	128
.nv.shared._Z9cuda_gemmIiLi128ELi4ELi1ELi2048ELi16ELi16ELi64ELi1ELi0EEviiiPT_S1_S1_iii:
	.zero		10368


//--------------------- .nv.shared._Z9cuda_gemmIiLi128ELi4ELi1ELi2048ELi16ELi16ELi64ELi0ELi1EEviiiPT_S1_S1_iii --------------------------
	.section	.nv.shared._Z9cuda_gemmIiLi128ELi4ELi1ELi2048ELi16ELi16ELi64ELi0ELi1EEviiiPT_S1_S1_iii,"aw",@nobits
	.sectionflags	@""
	.align	128
.nv.shared._Z9cuda_gemmIiLi128ELi4ELi1ELi2048ELi16ELi16ELi64ELi0ELi1EEviiiPT_S1_S1_iii:
	.zero		10368


//--------------------- .nv.shared._Z9cuda_gemmIiLi128ELi4ELi1ELi2048ELi16ELi16ELi64ELi0ELi0EEviiiPT_S1_S1_iii --------------------------
	.section	.nv.shared._Z9cuda_gemmIiLi128ELi4ELi1ELi2048ELi16ELi16ELi64ELi0ELi0EEviiiPT_S1_S1_iii,"aw",@nobits
	.sectionflags	@""
	.align	128
.nv.shared._Z9cuda_gemmIiLi128ELi4ELi1ELi2048ELi16ELi16ELi64ELi0ELi0EEviiiPT_S1_S1_iii:
	.zero		10368


//--------------------- .nv.shared._Z9cuda_gemmIiLi128ELi4ELi1ELi2048ELi8ELi8ELi64ELi1ELi1EEviiiPT_S1_S1_iii --------------------------
	.section	.nv.shared._Z9cuda_gemmIiLi128ELi4ELi1ELi2048ELi8ELi8ELi64ELi1ELi1EEviiiPT_S1_S1_iii,"aw",@nobits
	.sectionflags	@""
	.align	128
.nv.shared._Z9cuda_gemmIiLi128ELi4ELi1ELi2048ELi8ELi8ELi64ELi1ELi1EEviiiPT_S1_S1_iii:
	.zero		9600


//--------------------- .nv.shared._Z9cuda_gemmIiLi128ELi4ELi1ELi2048ELi8ELi8ELi64ELi1ELi0EEviiiPT_S1_S1_iii --------------------------
	.section	.nv.shared._Z9cuda_gemmIiLi128ELi4ELi1ELi2048ELi8ELi8ELi64ELi1ELi0EEviiiPT_S1_S1_iii,"aw",@nobits
	.sectionflags	@""
	.align	128
.nv.shared._Z9cuda_gemmIiLi128ELi4ELi1ELi2048ELi8ELi8ELi64ELi1ELi0EEviiiPT_S1_S1_iii:
	.zero		9600


//--------------------- .nv.shared._Z9cuda_gemmIiLi128ELi4ELi1ELi2048ELi8ELi8ELi64ELi0ELi1EEviiiPT_S1_S1_iii --------------------------
	.section	.nv.shared._Z9cuda_gemmIiLi128ELi4ELi1ELi2048ELi8ELi8ELi64ELi0ELi1EEviiiPT_S1_S1_iii,"aw",@nobits
	.sectionflags	@""
	.align	128
.nv.shared._Z9cuda_gemmIiLi128ELi4ELi1ELi2048ELi8ELi8ELi64ELi0ELi1EEviiiPT_S1_S1_iii:
	.zero		9600


//--------------------- .nv.shared._Z9cuda_gemmIiLi128ELi4ELi1ELi2048ELi8ELi8ELi64ELi0ELi0EEviiiPT_S1_S1_iii --------------------------
	.section	.nv.shared._Z9cuda_gemmIiLi128ELi4ELi1ELi2048ELi8ELi8ELi64ELi0ELi0EEviiiPT_S1_S1_iii,"aw",@nobits
	.sectionflags	@""
	.align	128
.nv.shared._Z9cuda_gemmIiLi128ELi4ELi1ELi2048ELi8ELi8ELi64ELi0ELi0EEviiiPT_S1_S1_iii:
	.zero		9600


//--------------------- .nv.shared._Z9cuda_gemmIiLi128ELi4ELi1ELi2048ELi4ELi4ELi64ELi1ELi1EEviiiPT_S1_S1_iii --------------------------
	.section	.nv.shared._Z9cuda_gemmIiLi128ELi4ELi1ELi2048ELi4ELi4ELi64ELi1ELi1EEviiiPT_S1_S1_iii,"aw",@nobits
	.sectionflags	@""
	.align	128
.nv.shared._Z9cuda_gemmIiLi128ELi4ELi1ELi2048ELi4ELi4ELi64ELi1ELi1EEviiiPT_S1_S1_iii:
	.zero		9344


//--------------------- .nv.shared._Z9cuda_gemmIiLi128ELi4ELi1ELi2048ELi4ELi4ELi64ELi1ELi0EEviiiPT_S1_S1_iii --------------------------
	.section	.nv.shared._Z9cuda_gemmIiLi128ELi4ELi1ELi2048ELi4ELi4ELi64ELi1ELi0EEviiiPT_S1_S1_iii,"aw",@nobits
	.sectionflags	@""
	.align	128
.nv.shared._Z9cuda_gemmIiLi128ELi4ELi1ELi2048ELi4ELi4ELi64ELi1ELi0EEviiiPT_S1_S1_iii:
	.zero		9344


//--------------------- .nv.shared._Z9cuda_gemmIiLi128ELi4ELi1ELi2048ELi4ELi4ELi64ELi0ELi1EEviiiPT_S1_S1_iii --------------------------
	.section	.nv.shared._Z9cuda_gemmIiLi128ELi4ELi1ELi2048ELi4ELi4ELi64ELi0ELi1EEviiiPT_S1_S1_iii,"aw",@nobits
	.sectionflags	@""
	.align	128
.nv.shared._Z9cuda_gemmIiLi128ELi4ELi1ELi2048ELi4ELi4ELi64ELi0ELi1EEviiiPT_S1_S1_iii:
	.zero		9344


//--------------------- .nv.shared._Z9cuda_gemmIiLi128ELi4ELi1ELi2048ELi4ELi4ELi64ELi0ELi0EEviiiPT_S1_S1_iii --------------------------
	.section	.nv.shared._Z9cuda_gemmIiLi128ELi4ELi1ELi2048ELi4ELi4ELi64ELi0ELi0EEviiiPT_S1_S1_iii,"aw",@nobits
	.sectionflags	@""
	.align	128
.nv.shared._Z9cuda_gemmIiLi128ELi4ELi1ELi2048ELi4ELi4ELi64ELi0ELi0EEviiiPT_S1_S1_iii:
	.zero		9344


//--------------------- .nv.shared._Z9cuda_gemmIiLi128ELi4ELi1ELi2048ELi2ELi2ELi64ELi1ELi1EEviiiPT_S1_S1_iii --------------------------
	.section	.nv.shared._Z9cuda_gemmIiLi128ELi4ELi1ELi2048ELi2ELi2ELi64ELi1ELi1EEviiiPT_S1_S1_iii,"aw",@nobits
	.sectionflags	@""
	.align	128
.nv.shared._Z9cuda_gemmIiLi128ELi4ELi1ELi2048ELi2ELi2ELi64ELi1ELi1EEviiiPT_S1_S1_iii:
	.zero		9344


//--------------------- .nv.shared._Z9cuda_gemmIiLi128ELi4ELi1ELi2048ELi2ELi2ELi64ELi1ELi0EEviiiPT_S1_S1_iii --------------------------
	.section	.nv.shared._Z9cuda_gemmIiLi128ELi4ELi1ELi2048ELi2ELi2ELi64ELi1ELi0EEviiiPT_S1_S1_iii,"aw",@nobits
	.sectionflags	@""
	.align	128
.nv.shared._Z9cuda_gemmIiLi128ELi4ELi1ELi2048ELi2ELi2ELi64ELi1ELi0EEviiiPT_S1_S1_iii:
	.zero		9344


//--------------------- .nv.shared._Z9cuda_gemmIiLi128ELi4ELi1ELi2048ELi2ELi2ELi64ELi0ELi1EEviiiPT_S1_S1_iii --------------------------
	.section	.nv.shared._Z9cuda_gemmIiLi128ELi4ELi1ELi2048ELi2ELi2ELi64ELi0ELi1EEviiiPT_S1_S1_iii,"aw",@nobits
	.sectionflags	@""
	.align	128
.nv.shared._Z9cuda_gemmIiLi128ELi4ELi1ELi2048ELi2ELi2ELi64ELi0ELi1EEviiiPT_S1_S1_iii:
	.zero		9344


//--------------------- .nv.shared._Z9cuda_gemmIiLi128ELi4ELi1ELi2048ELi2ELi2ELi64ELi0ELi0EEviiiPT_S1_S1_iii --------------------------
	.section	.nv.shared._Z9cuda_gemmIiLi128ELi4ELi1ELi2048ELi2ELi2ELi64ELi0ELi0EEviiiPT_S1_S1_iii,"aw",@nobits
	.sectionflags	@""
	.align	128
.nv.shared._Z9cuda_gemmIiLi128ELi4ELi1ELi2048ELi2ELi2ELi64ELi0ELi0EEviiiPT_S1_S1_iii:
	.zero		9344


//--------------------- .nv.shared._Z9cuda_gemmIiLi128ELi4ELi1ELi1024ELi128ELi128ELi64ELi1ELi1EEviiiPT_S1_S1_iii --------------------------
	.section	.nv.shared._Z9cuda_gemmIiLi128ELi4ELi1ELi1024ELi128ELi128ELi64ELi1ELi1EEviiiPT_S1_S1_iii,"aw",@nobits
	.sectionflags	@""
	.align	128
.nv.shared._Z9cuda_gemmIiLi128ELi4ELi1ELi1024ELi128ELi128ELi64ELi1ELi1EEviiiPT_S1_S1_iii:
	.zero		6272


//--------------------- .nv.shared._Z9cuda_gemmIiLi128ELi4ELi1ELi1024ELi128ELi128ELi64ELi1ELi0EEviiiPT_S1_S1_iii --------------------------
	.section	.nv.shared._Z9cuda_gemmIiLi128ELi4ELi1ELi1024ELi128ELi128ELi64ELi1ELi0EEviiiPT_S1_S1_iii,"aw",@nobits
	.sectionflags	@""
	.align	128
.nv.shared._Z9cuda_gemmIiLi128ELi4ELi1ELi1024ELi128ELi128ELi64ELi1ELi0EEviiiPT_S1_S1_iii:
	.zero		6272


//--------------------- .nv.shared._Z9cuda_gemmIiLi128ELi4ELi1ELi1024ELi128ELi128ELi64ELi0ELi1EEviiiPT_S1_S1_iii --------------------------
	.section	.nv.shared._Z9cuda_gemmIiLi128ELi4ELi1ELi1024ELi128ELi128ELi64ELi0ELi1EEviiiPT_S1_S1_iii,"aw",@nobits
	.sectionflags	@""
	.align	128
.nv.shared._Z9cuda_gemmIiLi128ELi4ELi1ELi1024ELi128ELi128ELi64ELi0ELi1EEviiiPT_S1_S1_iii:
	.zero		6272


//--------------------- .nv.shared._Z9cuda_gemmIiLi128ELi4ELi1ELi1024ELi128ELi128ELi64ELi0ELi0EEviiiPT_S1_S1_iii --------------------------
	.section	.nv.shared._Z9cuda_gemmIiLi128ELi4ELi1ELi1024ELi128ELi128ELi64ELi0ELi0EEviiiPT_S1_S1_iii,"aw",@nobits
	.sectionflags	@""
	.align	128
.nv.shared._Z9cuda_gemmIiLi128ELi4ELi1ELi1024ELi128ELi128ELi64ELi0ELi0EEviiiPT_S1_S1_iii:
	.zero		6272


//--------------------- .nv.shared._Z9cuda_gemmIiLi128ELi4ELi1ELi1024ELi64ELi64ELi64ELi1ELi1EEviiiPT_S1_S1_iii --------------------------
	.section	.nv.shared._Z9cuda_gemmIiLi128ELi4ELi1ELi1024ELi64ELi64ELi64ELi1ELi1EEviiiPT_S1_S1_iii,"aw",@nobits
	.sectionflags	@""
	.align	128
.nv.shared._Z9cuda_gemmIiLi128ELi4ELi1ELi1024ELi64ELi64ELi64ELi1ELi1EEviiiPT_S1_S1_iii:
	.zero		9344


//--------------------- .nv.shared._Z9cuda_gemmIiLi128ELi4ELi1ELi1024ELi64ELi64ELi64ELi1ELi0EEviiiPT_S1_S1_iii --------------------------
	.section	.nv.shared._Z9cuda_gemmIiLi128ELi4ELi1ELi1024ELi64ELi64ELi64ELi1ELi0EEviiiPT_S1_S1_iii,"aw",@nobits
	.sectionflags	@""
	.align	128
.nv.shared._Z9cuda_gemmIiLi128ELi4ELi1ELi1024ELi64ELi64ELi64ELi1ELi0EEviiiPT_S1_S1_iii:
	.zero		9344


//--------------------- .nv.shared._Z9cuda_gemmIiLi128ELi4ELi1ELi1024ELi64ELi64ELi64ELi0ELi1EEviiiPT_S1_S1_iii --------------------------
	.section	.nv.shared._Z9cuda_gemmIiLi128ELi4ELi1ELi1024ELi64ELi64ELi64ELi0ELi1EEviiiPT_S1_S1_iii,"aw",@nobits
	.sectionflags	@""
	.align	128
.nv.shared._Z9cuda_gemmIiLi128ELi4ELi1ELi1024ELi64ELi64ELi64ELi0ELi1EEviiiPT_S1_S1_iii:
	.zero		9344


//--------------------- .nv.shared._Z9cuda_gemmIiLi128ELi4ELi1ELi1024ELi64ELi64ELi64ELi0ELi0EEviiiPT_S1_S1_iii --------------------------
	.section	.nv.shared._Z9cuda_gemmIiLi128ELi4ELi1ELi1024ELi64ELi64ELi64ELi0ELi0EEviiiPT_S1_S1_iii,"aw",@nobits
	.sectionflags	@""
	.align	128
.nv.shared._Z9cuda_gemmIiLi128ELi4ELi1ELi1024ELi64ELi64ELi64ELi0ELi0EEviiiPT_S1_S1_iii:
	.zero		9344


//--------------------- .nv.shared._Z9cuda_gemmIiLi128ELi4ELi1ELi1024ELi32ELi32ELi64ELi1ELi1EEviiiPT_S1_S1_iii --------------------------
	.section	.nv.shared._Z9cuda_gemmIiLi128ELi4ELi1ELi1024ELi32ELi32ELi64ELi1ELi1EEviiiPT_S1_S1_iii,"aw",@nobits
	.sectionflags	@""
	.align	128
.nv.shared._Z9cuda_gemmIiLi128ELi4ELi1ELi1024ELi32ELi32ELi64ELi1ELi1EEviiiPT_S1_S1_iii:
	.zero		11392


//--------------------- .nv.shared._Z9cuda_gemmIiLi128ELi4ELi1ELi1024ELi32ELi32ELi64ELi1ELi0EEviiiPT_S1_S1_iii --------------------------
	.section	.nv.shared._Z9cuda_gemmIiLi128ELi4ELi1ELi1024ELi32ELi32ELi64ELi1ELi0EEviiiPT_S1_S1_iii,"aw",@nobits
	.sectionflags	@""
	.align	128
.nv.shared._Z9cuda_gemmIiLi128ELi4ELi1ELi1024ELi32ELi32ELi64ELi1ELi0EEviiiPT_S1_S1_iii:
	.zero		11392


//--------------------- .nv.shared._Z9cuda_gemmIiLi128ELi4ELi1ELi1024ELi32ELi32ELi64ELi0ELi1EEviiiPT_S1_S1_iii --------------------------
	.section	.nv.shared._Z9cuda_gemmIiLi128ELi4ELi1ELi1024ELi32ELi32ELi64ELi0ELi1EEviiiPT_S1_S1_iii,"aw",@nobits
	.sectionflags	@""
	.align	128
.nv.shared._Z9cuda_gemmIiLi128ELi4ELi1ELi1024ELi32ELi32ELi64ELi0ELi1EEviiiPT_S1_S1_iii:
	.zero		11392


//--------------------- .nv.shared._Z9cuda_gemmIiLi128ELi4ELi1ELi1024ELi32ELi32ELi64ELi0ELi0EEviiiPT_S1_S1_iii --------------------------
	.section	.nv.shared._Z9cuda_gemmIiLi128ELi4ELi1ELi1024ELi32ELi32ELi64ELi0ELi0EEviiiPT_S1_S1_iii,"aw",@nobits
	.sectionflags	@""
	.align	128
.nv.shared._Z9cuda_gemmIiLi128ELi4ELi1ELi1024ELi32ELi32ELi64ELi0ELi0EEviiiPT_S1_S1_iii:
	.zero		11392


//--------------------- .nv.shared._Z9cuda_gemmIiLi128ELi4ELi1ELi1024ELi16ELi16ELi64ELi1ELi1EEviiiPT_S1_S1_iii --------------------------
	.section	.nv.shared._Z9cuda_gemmIiLi128ELi4ELi1ELi1024ELi16ELi16ELi64ELi1ELi1EEviiiPT_S1_S1_iii,"aw",@nobits
	.sectionflags	@""
	.align	128
.nv.shared._Z9cuda_gemmIiLi128ELi4ELi1ELi1024ELi16ELi16ELi64ELi1ELi1EEviiiPT_S1_S1_iii:
	.zero		6272


//--------------------- .nv.shared._Z9cuda_gemmIiLi128ELi4ELi1ELi1024ELi16ELi16ELi64ELi1ELi0EEviiiPT_S1_S1_iii --------------------------
	.section	.nv.shared._Z9cuda_gemmIiLi128ELi4ELi1ELi1024ELi16ELi16ELi64ELi1ELi0EEviiiPT_S1_S1_iii,"aw",@nobits
	.sectionflags	@""
	.align	128
.nv.shared._Z9cuda_gemmIiLi128ELi4ELi1ELi1024ELi16ELi16ELi64ELi1ELi0EEviiiPT_S1_S1_iii:
	.zero		6272


//--------------------- .nv.shared._Z9cuda_gemmIiLi128ELi4ELi1ELi1024ELi16ELi16ELi64ELi0ELi1EEviiiPT_S1_S1_iii --------------------------
	.section	.nv.shared._Z9cuda_gemmIiLi128ELi4ELi1ELi1024ELi16ELi16ELi64ELi0ELi1EEviiiPT_S1_S1_iii,"aw",@nobits
	.sectionflags	@""
	.align	128
.nv.shared._Z9cuda_gemmIiLi128ELi4ELi1ELi1024ELi16ELi16ELi64ELi0ELi1EEviiiPT_S1_S1_iii:
	.zero		6272


//--------------------- .nv.shared._Z9cuda_gemmIiLi128ELi4ELi1ELi1024ELi16ELi16ELi64ELi0ELi0EEviiiPT_S1_S1_iii --------------------------
	.section	.nv.shared._Z9cuda_gemmIiLi128ELi4ELi1ELi1024ELi16ELi16ELi64ELi0ELi0EEviiiPT_S1_S1_iii,"aw",@nobits
	.sectionflags	@""
	.align	128
.nv.shared._Z9cuda_gemmIiLi128ELi4ELi1ELi1024ELi16ELi16ELi64ELi0ELi0EEviiiPT_S1_S1_iii:
	.zero		6272


//--------------------- .nv.shared._Z9cuda_gemmIiLi128ELi4ELi1ELi1024ELi8ELi8ELi64ELi1ELi1EEviiiPT_S1_S1_iii --------------------------
	.section	.nv.shared._Z9cuda_gemmIiLi128ELi4ELi1ELi1024ELi8ELi8ELi64ELi1ELi1EEviiiPT_S1_S1_iii,"aw",@nobits
	.sectionflags	@""
	.align	128
.nv.shared._Z9cuda_gemmIiLi128ELi4ELi1ELi1024ELi8ELi8ELi64ELi1ELi1EEviiiPT_S1_S1_iii:
	.zero		5504


//--------------------- .nv.shared._Z9cuda_gemmIiLi128ELi4ELi1ELi1024ELi8ELi8ELi64ELi1ELi0EEviiiPT_S1_S1_iii --------------------------
	.section	.nv.shared._Z9cuda_gemmIiLi128ELi4ELi1ELi1024ELi8ELi8ELi64ELi1ELi0EEviiiPT_S1_S1_iii,"aw",@nobits
	.sectionflags	@""
	.align	128
.nv.shared._Z9cuda_gemmIiLi128ELi4ELi1ELi1024ELi8ELi8ELi64ELi1ELi0EEviiiPT_S1_S1_iii:
	.zero		5504


//--------------------- .nv.shared._Z9cuda_gemmIiLi128ELi4ELi1ELi1024ELi8ELi8ELi64ELi0ELi1EEviiiPT_S1_S1_iii --------------------------
	.section	.nv.shared._Z9cuda_gemmIiLi128ELi4ELi1ELi1024ELi8ELi8ELi64ELi0ELi1EEviiiPT_S1_S1_iii,"aw",@nobits
	.sectionflags	@""
	.align	128
.nv.shared._Z9cuda_gemmIiLi128ELi4ELi1ELi1024ELi8ELi8ELi64ELi0ELi1EEviiiPT_S1_S1_iii:
	.zero		5504


//--------------------- .nv.shared._Z9cuda_gemmIiLi128ELi4ELi1ELi1024ELi8ELi8ELi64ELi0ELi0EEviiiPT_S1_S1_iii --------------------------
	.section	.nv.shared._Z9cuda_gemmIiLi128ELi4ELi1ELi1024ELi8ELi8ELi64ELi0ELi0EEviiiPT_S1_S1_iii,"aw",@nobits
	.sectionflags	@""
	.align	128
.nv.shared._Z9cuda_gemmIiLi128ELi4ELi1ELi1024ELi8ELi8ELi64ELi0ELi0EEviiiPT_S1_S1_iii:
	.zero		5504


//--------------------- .nv.shared._Z9cuda_gemmIiLi128ELi4ELi1ELi1024ELi4ELi4ELi64ELi1ELi1EEviiiPT_S1_S1_iii --------------------------
	.section	.nv.shared._Z9cuda_gemmIiLi128ELi4ELi1ELi1024ELi4ELi4ELi64ELi1ELi1EEviiiPT_S1_S1_iii,"aw",@nobits
	.sectionflags	@""
	.align	128
.nv.shared._Z9cuda_gemmIiLi128ELi4ELi1ELi1024ELi4ELi4ELi64ELi1ELi1EEviiiPT_S1_S1_iii:
	.zero		5248


//--------------------- .nv.shared._Z9cuda_gemmIiLi128ELi4ELi1ELi1024ELi4ELi4ELi64ELi1ELi0EEviiiPT_S1_S1_iii --------------------------
	.section	.nv.shared._Z9cuda_gemmIiLi128ELi4ELi1ELi1024ELi4ELi4ELi64ELi1ELi0EEviiiPT_S1_S1_iii,"aw",@nobits
	.sectionflags	@""
	.align	128
.nv.shared._Z9cuda_gemmIiLi128ELi4ELi1ELi1024ELi4ELi4ELi64ELi1ELi0EEviiiPT_S1_S1_iii:
	.zero		5248


//--------------------- .nv.shared._Z9cuda_gemmIiLi128ELi4ELi1ELi1024ELi4ELi4ELi64ELi0ELi1EEviiiPT_S1_S1_iii --------------------------
	.section	.nv.shared._Z9cuda_gemmIiLi128ELi4ELi1ELi1024ELi4ELi4ELi64ELi0ELi1EEviiiPT_S1_S1_iii,"aw",@nobits
	.sectionflags	@""
	.align	128
.nv.shared._Z9cuda_gemmIiLi128ELi4ELi1ELi1024ELi4ELi4ELi64ELi0ELi1EEviiiPT_S1_S1_iii:
	.zero		5248


//--------------------- .nv.shared._Z9cuda_gemmIiLi128ELi4ELi1ELi1024ELi4ELi4ELi64ELi0ELi0EEviiiPT_S1_S1_iii --------------------------
	.section	.nv.shared._Z9cuda_gemmIiLi128ELi4ELi1ELi1024ELi4ELi4ELi64ELi0ELi0EEviiiPT_S1_S1_iii,"aw",@nobits
	.sectionflags	@""
	.align	128
.nv.shared._Z9cuda_gemmIiLi128ELi4ELi1ELi1024ELi4ELi4ELi64ELi0ELi0EEviiiPT_S1_S1_iii:
	.zero		5248


//--------------------- .nv.shared._Z9cuda_gemmIiLi128ELi4ELi1ELi1024ELi2ELi2ELi64ELi1ELi1EEviiiPT_S1_S1_iii --------------------------
	.section	.nv.shared._Z9cuda_gemmIiLi128ELi4ELi1ELi1024ELi2ELi2ELi64ELi1ELi1EEviiiPT_S1_S1_iii,"aw",@nobits
	.sectionflags	@""
	.align	128
.nv.shared._Z9cuda_gemmIiLi128ELi4ELi1ELi1024ELi2ELi2ELi64ELi1ELi1EEviiiPT_S1_S1_iii:
	.zero		5248


//--------------------- .nv.shared._Z9cuda_gemmIiLi128ELi4ELi1ELi1024ELi2ELi2ELi64ELi1ELi0EEviiiPT_S1_S1_iii --------------------------
	.section	.nv.shared._Z9cuda_gemmIiLi128ELi4ELi1ELi1024ELi2ELi2ELi64ELi1ELi0EEviiiPT_S1_S1_iii,"aw",@nobits
	.sectionflags	@""
	.align	128
.nv.shared._Z9cuda_gemmIiLi128ELi4ELi1ELi1024ELi2ELi2ELi64ELi1ELi0EEviiiPT_S1_S1_iii:
	.zero		5248


//--------------------- .nv.shared._Z9cuda_gemmIiLi128ELi4ELi1ELi1024ELi2ELi2ELi64ELi0ELi1EEviiiPT_S1_S1_iii --------------------------
	.section	.nv.shared._Z9cuda_gemmIiLi128ELi4ELi1ELi1024ELi2ELi2ELi64ELi0ELi1EEviiiPT_S1_S1_iii,"aw",@nobits
	.sectionflags	@""
	.align	128
.nv.shared._Z9cuda_gemmIiLi128ELi4ELi1ELi1024ELi2ELi2ELi64ELi0ELi1EEviiiPT_S1_S1_iii:
	.zero		5248


//--------------------- .nv.shared._Z9cuda_gemmIiLi128ELi4ELi1ELi1024ELi2ELi2ELi64ELi0ELi0EEviiiPT_S1_S1_iii --------------------------
	.section	.nv.shared._Z9cuda_gemmIiLi128ELi4ELi1ELi1024ELi2ELi2ELi64ELi0ELi0EEviiiPT_S1_S1_iii,"aw",@nobits
	.sectionflags	@""
	.align	128
.nv.shared._Z9cuda_gemmIiLi128ELi4ELi1ELi1024ELi2ELi2ELi64ELi0ELi0EEviiiPT_S1_S1_iii:
	.zero		5248


//--------------------- .nv.shared._Z9cuda_gemmIiLi128ELi4ELi1ELi512ELi128ELi128ELi64ELi1ELi1EEviiiPT_S1_S1_iii --------------------------
	.section	.nv.shared._Z9cuda_gemmIiLi128ELi4ELi1ELi512ELi128ELi128ELi64ELi1ELi1EEviiiPT_S1_S1_iii,"aw",@nobits
	.sectionflags	@""
	.align	128
.nv.shared._Z9cuda_gemmIiLi128ELi4ELi1ELi512ELi128ELi128ELi64ELi1ELi1EEviiiPT_S1_S1_iii:
	.zero		4736


//--------------------- .nv.shared._Z9cuda_gemmIiLi128ELi4ELi1ELi512ELi128ELi128ELi64ELi1ELi0EEviiiPT_S1_S1_iii --------------------------
	.section	.nv.shared._Z9cuda_gemmIiLi128ELi4ELi1ELi512ELi128ELi128ELi64ELi1ELi0EEviiiPT_S1_S1_iii,"aw",@nobits
	.sectionflags	@""
	.align	128
.nv.shared._Z9cuda_gemmIiLi128ELi4ELi1ELi512ELi128ELi128ELi64ELi1ELi0EEviiiPT_S1_S1_iii:
	.zero		4736


//--------------------- .nv.shared._Z9cuda_gemmIiLi128ELi4ELi1ELi512ELi128ELi128ELi64ELi0ELi1EEviiiPT_S1_S1_iii --------------------------
	.section	.nv.shared._Z9cuda_gemmIiLi128ELi4ELi1ELi512ELi128ELi128ELi64ELi0ELi1EEviiiPT_S1_S1_iii,"aw",@nobits
	.sectionflags	@""
	.align	128
.nv.shared._Z9cuda_gemmIiLi128ELi4ELi1ELi512ELi128ELi128ELi64ELi0ELi1EEviiiPT_S1_S1_iii:
	.zero		4736


//--------------------- .nv.shared._Z9cuda_gemmIiLi128ELi4ELi1ELi512ELi128ELi128ELi64ELi0ELi0EEviiiPT_S1_S1_iii --------------------------
	.section	.nv.shared._Z9cuda_gemmIiLi128ELi4ELi1ELi512ELi128ELi128ELi64ELi0ELi0EEviiiPT_S1_S1_iii,"aw",@nobits
	.sectionflags	@""
	.align	128
.nv.shared._Z9cuda_gemmIiLi128ELi4ELi1ELi512ELi128ELi128ELi64ELi0ELi0EEviiiPT_S1_S1_iii:
	.zero		4736


//--------------------- .nv.shared._Z9cuda_gemmIiLi128ELi4ELi1ELi512ELi64ELi64ELi64ELi1ELi1EEviiiPT_S1_S1_iii --------------------------
	.section	.nv.shared._Z9cuda_gemmIiLi128ELi4ELi1ELi512ELi64ELi64ELi64ELi1ELi1EEviiiPT_S1_S1_iii,"aw",@nobits
	.sectionflags	@""
	.align	128
.nv.shared._Z9cuda_gemmIiLi128ELi4ELi1ELi512ELi64ELi64ELi64ELi1ELi1EEviiiPT_S1_S1_iii:
	.zero		6272


//--------------------- .nv.shared._Z9cuda_gemmIiLi128ELi4ELi1ELi512ELi64ELi64ELi64ELi1ELi0EEviiiPT_S1_S1_iii --------------------------
	.section	.nv.shared._Z9cuda_gemmIiLi128ELi4ELi1ELi512ELi64ELi64ELi64ELi1ELi0EEviiiPT_S1_S1_iii,"aw",@nobits
	.sectionflags	@""
	.align	128
.nv.shared._Z9cuda_gemmIiLi128ELi4ELi1ELi512ELi64ELi64ELi64ELi1ELi0EEviiiPT_S1_S1_iii:
	.zero		6272


//--------------------- .nv.shared._Z9cuda_gemmIiLi128ELi4ELi1ELi512ELi64ELi64ELi64ELi0ELi1EEviiiPT_S1_S1_iii --------------------------
	.section	.nv.shared._Z9cuda_gemmIiLi128ELi4ELi1ELi512ELi64ELi64ELi64ELi0ELi1EEviiiPT_S1_S1_iii,"aw",@nobits
	.sectionflags	@""
	.align	128
.nv.shared._Z9cuda_gemmIiLi128ELi4ELi1ELi512ELi64ELi64ELi64ELi0ELi1EEviiiPT_S1_S1_iii:
	.zero		6272


//--------------------- .nv.shared._Z9cuda_gemmIiLi128ELi4ELi1ELi512ELi64ELi64ELi64ELi0ELi0EEviiiPT_S1_S1_iii --------------------------
	.section	.nv.shared._Z9cuda_gemmIiLi128ELi4ELi1ELi512ELi64ELi64ELi64ELi0ELi0EEviiiPT_S1_S1_iii,"aw",@nobits
	.sectionflags	@""
	.align	128
.nv.shared._Z9cuda_gemmIiLi128ELi4ELi1ELi512ELi64ELi64ELi64ELi0ELi0EEviiiPT_S1_S1_iii:
	.zero		6272


//--------------------- .nv.shared._Z9cuda_gemmIiLi128ELi4ELi1ELi512ELi32ELi32ELi64ELi1ELi1EEviiiPT_S1_S1_iii --------------------------
	.section	.nv.shared._Z9cuda_gemmIiLi128ELi4ELi1ELi512ELi32ELi32ELi64ELi1ELi1EEviiiPT_S1_S1_iii,"aw",@nobits
	.sectionflags	@""
	.align	128
.nv.shared._Z9cuda_gemmIiLi128ELi4ELi1ELi512ELi32ELi32ELi64ELi1ELi1EEviiiPT_S1_S1_iii:
	.zero		7296


//--------------------- .nv.shared._Z9cuda_gemmIiLi128ELi4ELi1ELi512ELi32ELi32ELi64ELi1ELi0EEviiiPT_S1_S1_iii --------------------------
	.section	.nv.shared._Z9cuda_gemmIiLi128ELi4ELi1ELi512ELi32ELi32ELi64ELi1ELi0EEviiiPT_S1_S1_iii,"aw",@nobits
	.sectionflags	@""
	.align	128
.nv.shared._Z9cuda_gemmIiLi128ELi4ELi1ELi512ELi32ELi32ELi64ELi1ELi0EEviiiPT_S1_S1_iii:
	.zero		7296


//--------------------- .nv.shared._Z9cuda_gemmIiLi128ELi4ELi1ELi512ELi32ELi32ELi64ELi0ELi1EEviiiPT_S1_S1_iii --------------------------
	.section	.nv.shared._Z9cuda_gemmIiLi128ELi4ELi1ELi512ELi32ELi32ELi64ELi0ELi1EEviiiPT_S1_S1_iii,"aw",@nobits
	.sectionflags	@""
	.align	128
.nv.shared._Z9cuda_gemmIiLi128ELi4ELi1ELi512ELi32ELi32ELi64ELi0ELi1EEviiiPT_S1_S1_iii:
	.zero		7296


//--------------------- .nv.shared._Z9cuda_gemmIiLi128ELi4ELi1ELi512ELi32ELi32ELi64ELi0ELi0EEviiiPT_S1_S1_iii --------------------------
	.section	.nv.shared._Z9cuda_gemmIiLi128ELi4ELi1ELi512ELi32ELi32ELi64ELi0ELi0EEviiiPT_S1_S1_iii,"aw",@nobits
	.sectionflags	@""
	.align	128
.nv.shared._Z9cuda_gemmIiLi128ELi4ELi1ELi512ELi32ELi32ELi64ELi0ELi0EEviiiPT_S1_S1_iii:
	.zero		7296


//--------------------- .nv.shared._Z9cuda_gemmIiLi128ELi4ELi1ELi512ELi16ELi16ELi64ELi1ELi1EEviiiPT_S1_S1_iii --------------------------
	.section	.nv.shared._Z9cuda_gemmIiLi128ELi4ELi1ELi512ELi16ELi16ELi64ELi1ELi1EEviiiPT_S1_S1_iii,"aw",@nobits
	.sectionflags	@""
	.align	128
.nv.shared._Z9cuda_gemmIiLi128ELi4ELi1ELi512ELi16ELi16ELi64ELi1ELi1EEviiiPT_S1_S1_iii:
	.zero		4224


//--------------------- .nv.shared._Z9cuda_gemmIiLi128ELi4ELi1ELi512ELi16ELi16ELi64ELi1ELi0EEviiiPT_S1_S1_iii --------------------------
	.section	.nv.shared._Z9cuda_gemmIiLi128ELi4ELi1ELi512ELi16ELi16ELi64ELi1ELi0EEviiiPT_S1_S1_iii,"aw",@nobits
	.sectionflags	@""
	.align	128
.nv.shared._Z9cuda_gemmIiLi128ELi4ELi1ELi512ELi16ELi16ELi64ELi1ELi0EEviiiPT_S1_S1_iii:
	.zero		4224


//--------------------- .nv.shared._Z9cuda_gemmIiLi128ELi4ELi1ELi512ELi16ELi16ELi64ELi0ELi1EEviiiPT_S1_S1_iii --------------------------
	.section	.nv.shared._Z9cuda_gemmIiLi128ELi4ELi1ELi512ELi16ELi16ELi64ELi0ELi1EEviiiPT_S1_S1_iii,"aw",@nobits
	.sectionflags	@""
	.align	128
.nv.shared._Z9cuda_gemmIiLi128ELi4ELi1ELi512ELi16ELi16ELi64ELi0ELi1EEviiiPT_S1_S1_iii:
	.zero		4224


//--------------------- .nv.shared._Z9cuda_gemmIiLi128ELi4ELi1ELi512ELi16ELi16ELi64ELi0ELi0EEviiiPT_S1_S1_iii --------------------------
	.section	.nv.shared._Z9cuda_gemmIiLi128ELi4ELi1ELi512ELi16ELi16ELi64ELi0ELi0EEviiiPT_S1_S1_iii,"aw",@nobits
	.sectionflags	@""
	.align	128
.nv.shared._Z9cuda_gemmIiLi128ELi4ELi1ELi512ELi16ELi16ELi64ELi0ELi0EEviiiPT_S1_S1_iii:
	.zero		4224


//--------------------- .nv.shared._Z9cuda_gemmIiLi128ELi4ELi1ELi512ELi8ELi8ELi64ELi1ELi1EEviiiPT_S1_S1_iii --------------------------
	.section	.nv.shared._Z9cuda_gemmIiLi128ELi4ELi1ELi512ELi8ELi8ELi64ELi1ELi1EEviiiPT_S1_S1_iii,"aw",@nobits
	.sectionflags	@""
	.align	128
.nv.shared._Z9cuda_gemmIiLi128ELi4ELi1ELi512ELi8ELi8ELi64ELi1ELi1EEviiiPT_S1_S1_iii:
	.zero		3456


//--------------------- .nv.shared._Z9cuda_gemmIiLi128ELi4ELi1ELi512ELi8ELi8ELi64ELi1ELi0EEviiiPT_S1_S1_iii --------------------------
	.section	.nv.shared._Z9cuda_gemmIiLi128ELi4ELi1ELi512ELi8ELi8ELi64ELi1ELi0EEviiiPT_S1_S1_iii,"aw",@nobits
	.sectionflags	@""
	.align	128
.nv.shared._Z9cuda_gemmIiLi128ELi4ELi1ELi512ELi8ELi8ELi64ELi1ELi0EEviiiPT_S1_S1_iii:
	.zero		3456


//--------------------- .nv.shared._Z9cuda_gemmIiLi128ELi4ELi1ELi512ELi8ELi8ELi64ELi0ELi1EEviiiPT_S1_S1_iii --------------------------
	.section	.nv.shared._Z9cuda_gemmIiLi128ELi4ELi1ELi512ELi8ELi8ELi64ELi0ELi1EEviiiPT_S1_S1_iii,"aw",@nobits
	.sectionflags	@""
	.align	128
.nv.shared._Z9cuda_gemmIiLi128ELi4ELi1ELi512ELi8ELi8ELi64ELi0ELi1EEviiiPT_S1_S1_iii:
	.zero		3456


//--------------------- .nv.shared._Z9cuda_gemmIiLi128ELi4ELi1ELi512ELi8ELi8ELi64ELi0ELi0EEviiiPT_S1_S1_iii --------------------------
	.section	.nv.shared._Z9cuda_gemmIiLi128ELi4ELi1ELi512ELi8ELi8ELi64ELi0ELi0EEviiiPT_S1_S1_iii,"aw",@nobits
	.sectionflags	@""
	.align	128
.nv.shared._Z9cuda_gemmIiLi128ELi4ELi1ELi512ELi8ELi8ELi64ELi0ELi0EEviiiPT_S1_S1_iii:
	.zero		3456


//--------------------- .nv.shared._Z9cuda_gemmIiLi128ELi4ELi1ELi512ELi4ELi4ELi64ELi1ELi1EEviiiPT_S1_S1_iii --------------------------
	.section	.nv.shared._Z9cuda_gemmIiLi128ELi4ELi1ELi512ELi4ELi4ELi64ELi1ELi1EEviiiPT_S1_S1_iii,"aw",@nobits
	.sectionflags	@""
	.align	128
.nv.shared._Z9cuda_gemmIiLi128ELi4ELi1ELi512ELi4ELi4ELi64ELi1ELi1EEviiiPT_S1_S1_iii:
	.zero		3200


//--------------------- .nv.shared._Z9cuda_gemmIiLi128ELi4ELi1ELi512ELi4ELi4ELi64ELi1ELi0EEviiiPT_S1_S1_iii --------------------------
	.section	.nv.shared._Z9cuda_gemmIiLi128ELi4ELi1ELi512ELi4ELi4ELi64ELi1ELi0EEviiiPT_S1_S1_iii,"aw",@nobits
	.sectionflags	@""
	.align	128
.nv.shared._Z9cuda_gemmIiLi128ELi4ELi1ELi512ELi4ELi4ELi64ELi1ELi0EEviiiPT_S1_S1_iii:
	.zero		3200


//--------------------- .nv.shared._Z9cuda_gemmIiLi128ELi4ELi1ELi512ELi4ELi4ELi64ELi0ELi1EEviiiPT_S1_S1_iii --------------------------
	.section	.nv.shared._Z9cuda_gemmIiLi128ELi4ELi1ELi512ELi4ELi4ELi64ELi0ELi1EEviiiPT_S1_S1_iii,"aw",@nobits
	.sectionflags	@""
	.align	128
.nv.shared._Z9cuda_gemmIiLi128ELi4ELi1ELi512ELi4ELi4ELi64ELi0ELi1EEviiiPT_S1_S1_iii:
	.zero		3200


//--------------------- .nv.shared._Z9cuda_gemmIiLi128ELi4ELi1ELi512ELi4ELi4ELi64ELi0ELi0EEviiiPT_S1_S1_iii --------------------------
	.section	.nv.shared._Z9cuda_gemmIiLi128ELi4ELi1ELi512ELi4ELi4ELi64ELi0ELi0EEviiiPT_S1_S1_iii,"aw",@nobits
	.sectionflags	@""
	.align	128
.nv.shared._Z9cuda_gemmIiLi128ELi4ELi1ELi512ELi4ELi4ELi64ELi0ELi0EEviiiPT_S1_S1_iii:
	.zero		3200


//--------------------- .nv.shared._Z9cuda_gemmIiLi128ELi4ELi1ELi512ELi2ELi2ELi64ELi1ELi1EEviiiPT_S1_S1_iii --------------------------
	.section	.nv.shared._Z9cuda_gemmIiLi128ELi4ELi1ELi512ELi2ELi2ELi64ELi1ELi1EEviiiPT_S1_S1_iii,"aw",@nobits
	.sectionflags	@""
	.align	128
.nv.shared._Z9cuda_gemmIiLi128ELi4ELi1ELi512ELi2ELi2ELi64ELi1ELi1EEviiiPT_S1_S1_iii:
	.zero		3200


//--------------------- .nv.shared._Z9cuda_gemmIiLi128ELi4ELi1ELi512ELi2ELi2ELi64ELi1ELi0EEviiiPT_S1_S1_iii --------------------------
	.section	.nv.shared._Z9cuda_gemmIiLi128ELi4ELi1ELi512ELi2ELi2ELi64ELi1ELi0EEviiiPT_S1_S1_iii,"aw",@nobits
	.sectionflags	@""
	.align	128
.nv.shared._Z9cuda_gemmIiLi128ELi4ELi1ELi512ELi2ELi2ELi64ELi1ELi0EEviiiPT_S1_S1_iii:
	.zero		3200


//--------------------- .nv.shared._Z9cuda_gemmIiLi128ELi4ELi1ELi512ELi2ELi2ELi64ELi0ELi1EEviiiPT_S1_S1_iii --------------------------
	.section	.nv.shared._Z9cuda_gemmIiLi128ELi4ELi1ELi512ELi2ELi2ELi64ELi0ELi1EEviiiPT_S1_S1_iii,"aw",@nobits
	.sectionflags	@""
	.align	128
.nv.shared._Z9cuda_gemmIiLi128ELi4ELi1ELi512ELi2ELi2ELi64ELi0ELi1EEviiiPT_S1_S1_iii:
	.zero		3200


//--------------------- .nv.shared._Z9cuda_gemmIiLi128ELi4ELi1ELi512ELi2ELi2ELi64ELi0ELi0EEviiiPT_S1_S1_iii --------------------------
	.section	.nv.shared._Z9cuda_gemmIiLi128ELi4ELi1ELi512ELi2ELi2ELi64ELi0ELi0EEviiiPT_S1_S1_iii,"aw",@nobits
	.sectionflags	@""
	.align	128
.nv.shared._Z9cuda_gemmIiLi128ELi4ELi1ELi512ELi2ELi2ELi64ELi0ELi0EEviiiPT_S1_S1_iii:
	.zero		3200


//--------------------- .nv.shared._Z9cuda_gemmIiLi128ELi4ELi1ELi256ELi128ELi128ELi64ELi1ELi1EEviiiPT_S1_S1_iii --------------------------
	.section	.nv.shared._Z9cuda_gemmIiLi128ELi4ELi1ELi256ELi128ELi128ELi64ELi1ELi1EEviiiPT_S1_S1_iii,"aw",@nobits
	.sectionflags	@""
	.align	128
.nv.shared._Z9cuda_gemmIiLi128ELi4ELi1ELi256ELi128ELi128ELi64ELi1ELi1EEviiiPT_S1_S1_iii:
	.zero		3968


//--------------------- .nv.shared._Z9cuda_gemmIiLi128ELi4ELi1ELi256ELi128ELi128ELi64ELi1ELi0EEviiiPT_S1_S1_iii --------------------------
	.section	.nv.shared._Z9cuda_gemmIiLi128ELi4ELi1ELi256ELi128ELi128ELi64ELi1ELi0EEviiiPT_S1_S1_iii,"aw",@nobits
	.sectionflags	@""
	.align	128
.nv.shared._Z9cuda_gemmIiLi128ELi4ELi1ELi256ELi128ELi128ELi64ELi1ELi0EEviiiPT_S1_S1_iii:
	.zero		3968


//--------------------- .nv.shared._Z9cuda_gemmIiLi128ELi4ELi1ELi256ELi128ELi128ELi64ELi0ELi1EEviiiPT_S1_S1_iii --------------------------
	.section	.nv.shared._Z9cuda_gemmIiLi128ELi4ELi1ELi256ELi128ELi128ELi64ELi0ELi1EEviiiPT_S1_S1_iii,"aw",@nobits
	.sectionflags	@""
	.align	128
.nv.shared._Z9cuda_gemmIiLi128ELi4ELi1ELi256ELi128ELi128ELi64ELi0ELi1EEviiiPT_S1_S1_iii:
	.zero		3968


//--------------------- .nv.shared._Z9cuda_gemmIiLi128ELi4ELi1ELi256ELi128ELi128ELi64ELi0ELi0EEviiiPT_S1_S1_iii --------------------------
	.section	.nv.shared._Z9cuda_gemmIiLi128ELi4ELi1ELi256ELi128ELi128ELi64ELi0ELi0EEviiiPT_S1_S1_iii,"aw",@nobits
	.sectionflags	@""
	.align	128
.nv.shared._Z9cuda_gemmIiLi128ELi4ELi1ELi256ELi128ELi128ELi64ELi0ELi0EEviiiPT_S1_S1_iii:
	.zero		3968


//--------------------- .nv.shared._Z9cuda_gemmIiLi128ELi4ELi1ELi256ELi64ELi64ELi64ELi1ELi1EEviiiPT_S1_S1_iii --------------------------
	.section	.nv.shared._Z9cuda_gemmIiLi128ELi4ELi1ELi256ELi64ELi64ELi64ELi1ELi1EEviiiPT_S1_S1_iii,"aw",@nobits
	.sectionflags	@""
	.align	128
.nv.shared._Z9cuda_gemmIiLi128ELi4ELi1ELi256ELi64ELi64ELi64ELi1ELi1EEviiiPT_S1_S1_iii:
	.zero		4736


//--------------------- .nv.shared._Z9cuda_gemmIiLi128ELi4ELi1ELi256ELi64ELi64ELi64ELi1ELi0EEviiiPT_S1_S1_iii --------------------------
	.section	.nv.shared._Z9cuda_gemmIiLi128ELi4ELi1ELi256ELi64ELi64ELi64ELi1ELi0EEviiiPT_S1_S1_iii,"aw",@nobits
	.sectionflags	@""
	.align	128
.nv.shared._Z9cuda_gemmIiLi128ELi4ELi1ELi256ELi64ELi64ELi64ELi1ELi0EEviiiPT_S1_S1_iii:
	.zero		4736


//--------------------- .nv.shared._Z9cuda_gemmIiLi128ELi4ELi1ELi256ELi64ELi64ELi64ELi0ELi1EEviiiPT_S1_S1_iii --------------------------
	.section	.nv.shared._Z9cuda_gemmIiLi128ELi4ELi1ELi256ELi64ELi64ELi64ELi0ELi1EEviiiPT_S1_S1_iii,"aw",@nobits
	.sectionflags	@""
	.align	128
.nv.shared._Z9cuda_gemmIiLi128ELi4ELi1ELi256ELi64ELi64ELi64ELi0ELi1EEviiiPT_S1_S1_iii:
	.zero		4736


//--------------------- .nv.shared._Z9cuda_gemmIiLi128ELi4ELi1ELi256ELi64ELi64ELi64ELi0ELi0EEviiiPT_S1_S1_iii --------------------------
	.section	.nv.shared._Z9cuda_gemmIiLi128ELi4ELi1ELi256ELi64ELi64ELi64ELi0ELi0EEviiiPT_S1_S1_iii,"aw",@nobits
	.sectionflags	@""
	.align	128
.nv.shared._Z9cuda_gemmIiLi128ELi4ELi1ELi256ELi64ELi64ELi64ELi0ELi0EEviiiPT_S1_S1_iii:
	.zero		4736


//--------------------- .nv.shared._Z9cuda_gemmIiLi128ELi4ELi1ELi256ELi32ELi32ELi64ELi1ELi1EEviiiPT_S1_S1_iii --------------------------
	.section	.nv.shared._Z9cuda_gemmIiLi128ELi4ELi1ELi256ELi32ELi32ELi64ELi1ELi1EEviiiPT_S1_S1_iii,"aw",@nobits
	.sectionflags	@""
	.align	128
.nv.shared._Z9cuda_gemmIiLi128ELi4ELi1ELi256ELi32ELi32ELi64ELi1ELi1EEviiiPT_S1_S1_iii:
	.zero		5248


//--------------------- .nv.shared._Z9cuda_gemmIiLi128ELi4ELi1ELi256ELi32ELi32ELi64ELi1ELi0EEviiiPT_S1_S1_iii --------------------------
	.section	.nv.shared._Z9cuda_gemmIiLi128ELi4ELi1ELi256ELi32ELi32ELi64ELi1ELi0EEviiiPT_S1_S1_iii,"aw",@nobits
	.sectionflags	@""
	.align	128
.nv.shared._Z9cuda_gemmIiLi128ELi4ELi1ELi256ELi32ELi32ELi64ELi1ELi0EEviiiPT_S1_S1_iii:
	.zero		5248


//--------------------- .nv.shared._Z9cuda_gemmIiLi128ELi4ELi1ELi256ELi32ELi32ELi64ELi0ELi1EEviiiPT_S1_S1_iii --------------------------
	.section	.nv.shared._Z9cuda_gemmIiLi128ELi4ELi1ELi256ELi32ELi32ELi64ELi0ELi1EEviiiPT_S1_S1_iii,"aw",@nobits
	.sectionflags	@""
	.align	128
.nv.shared._Z9cuda_gemmIiLi128ELi4ELi1ELi256ELi32ELi32ELi64ELi0ELi1EEviiiPT_S1_S1_iii:
	.zero		5248


//--------------------- .nv.shared._Z9cuda_gemmIiLi128ELi4ELi1ELi256ELi32ELi32ELi64ELi0ELi0EEviiiPT_S1_S1_iii --------------------------
	.section	.nv.shared._Z9cuda_gemmIiLi128ELi4ELi1ELi256ELi32ELi32ELi64ELi0ELi0EEviiiPT_S1_S1_iii,"aw",@nobits
	.sectionflags	@""
	.align	128
.nv.shared._Z9cuda_gemmIiLi128ELi4ELi1ELi256ELi32ELi32ELi64ELi0ELi0EEviiiPT_S1_S1_iii:
	.zero		5248


//--------------------- .nv.shared._Z9cuda_gemmIiLi128ELi4ELi1ELi256ELi16ELi16ELi64ELi1ELi1EEviiiPT_S1_S1_iii --------------------------
	.section	.nv.shared._Z9cuda_gemmIiLi128ELi4ELi1ELi256ELi16ELi16ELi64ELi1ELi1EEviiiPT_S1_S1_iii,"aw",@nobits
	.sectionflags	@""
	.align	128
.nv.shared._Z9cuda_gemmIiLi128ELi4ELi1ELi256ELi16ELi16ELi64ELi1ELi1EEviiiPT_S1_S1_iii:
	.zero		3200


//--------------------- .nv.shared._Z9cuda_gemmIiLi128ELi4ELi1ELi256ELi16ELi16ELi64ELi1ELi0EEviiiPT_S1_S1_iii --------------------------
	.section	.nv.shared._Z9cuda_gemmIiLi128ELi4ELi1ELi256ELi16ELi16ELi64ELi1ELi0EEviiiPT_S1_S1_iii,"aw",@nobits
	.sectionflags	@""
	.align	128
.nv.shared._Z9cuda_gemmIiLi128ELi4ELi1ELi256ELi16ELi16ELi64ELi1ELi0EEviiiPT_S1_S1_iii:
	.zero		3200


//--------------------- .nv.shared._Z9cuda_gemmIiLi128ELi4ELi1ELi256ELi16ELi16ELi64ELi0ELi1EEviiiPT_S1_S1_iii --------------------------
	.section	.nv.shared._Z9cuda_gemmIiLi128ELi4ELi1ELi256ELi16ELi16ELi64ELi0ELi1EEviiiPT_S1_S1_iii,"aw",@nobits
	.sectionflags	@""
	.align	128
.nv.shared._Z9cuda_gemmIiLi128ELi4ELi1ELi256ELi16ELi16ELi64ELi0ELi1EEviiiPT_S1_S1_iii:
	.zero		3200


//--------------------- .nv.shared._Z9cuda_gemmIiLi128ELi4ELi1ELi256ELi16ELi16ELi64ELi0ELi0EEviiiPT_S1_S1_iii --------------------------
	.section	.nv.shared._Z9cuda_gemmIiLi128ELi4ELi1ELi256ELi16ELi16ELi64ELi0ELi0EEviiiPT_S1_S1_iii,"aw",@nobits
	.sectionflags	@""
	.align	128
.nv.shared._Z9cuda_gemmIiLi128ELi4ELi1ELi256ELi16ELi16ELi64ELi0ELi0EEviiiPT_S1_S1_iii:
	.zero		3200


//--------------------- .nv.shared._Z9cuda_gemmIiLi128ELi4ELi1ELi256ELi8ELi8ELi64ELi1ELi1EEviiiPT_S1_S1_iii --------------------------
	.section	.nv.shared._Z9cuda_gemmIiLi128ELi4ELi1ELi256ELi8ELi8ELi64ELi1ELi1EEviiiPT_S1_S1_iii,"aw",@nobits
	.sectionflags	@""
	.align	128
.nv.shared._Z9cuda_gemmIiLi128ELi4ELi1ELi256ELi8ELi8ELi64ELi1ELi1EEviiiPT_S1_S1_iii:
	.zero		2432


//--------------------- .nv.shared._Z9cuda_gemmIiLi128ELi4ELi1ELi256ELi8ELi8ELi64ELi1ELi0EEviiiPT_S1_S1_iii --------------------------
	.section	.nv.shared._Z9cuda_gemmIiLi128ELi4ELi1ELi256ELi8ELi8ELi64ELi1ELi0EEviiiPT_S1_S1_iii,"aw",@nobits
	.sectionflags	@""
	.align	128
.nv.shared._Z9cuda_gemmIiLi128ELi4ELi1ELi256ELi8ELi8ELi64ELi1ELi0EEviiiPT_S1_S1_iii:
	.zero		2432


//--------------------- .nv.shared._Z9cuda_gemmIiLi128ELi4ELi1ELi256ELi8ELi8ELi64ELi0ELi1EEviiiPT_S1_S1_iii --------------------------
	.section	.nv.shared._Z9cuda_gemmIiLi128ELi4ELi1ELi256ELi8ELi8ELi64ELi0ELi1EEviiiPT_S1_S1_iii,"aw",@nobits
	.sectionflags	@""
	.align	128
.nv.shared._Z9cuda_gemmIiLi128ELi4ELi1ELi256ELi8ELi8ELi64ELi0ELi1EEviiiPT_S1_S1_iii:
	.zero		2432


//--------------------- .nv.shared._Z9cuda_gemmIiLi128ELi4ELi1ELi256ELi8ELi8ELi64ELi0ELi0EEviiiPT_S1_S1_iii --------------------------
	.section	.nv.shared._Z9cuda_gemmIiLi128ELi4ELi1ELi256ELi8ELi8ELi64ELi0ELi0EEviiiPT_S1_S1_iii,"aw",@nobits
	.sectionflags	@""
	.align	128
.nv.shared._Z9cuda_gemmIiLi128ELi4ELi1ELi256ELi8ELi8ELi64ELi0ELi0EEviiiPT_S1_S1_iii:
	.zero		2432


//--------------------- .nv.shared._Z9cuda_gemmIiLi128ELi4ELi1ELi256ELi4ELi4ELi64ELi1ELi1EEviiiPT_S1_S1_iii --------------------------
	.section	.nv.shared._Z9cuda_gemmIiLi128ELi4ELi1ELi256ELi4ELi4ELi64ELi1ELi1EEviiiPT_S1_S1_iii,"aw",@nobits
	.sectionflags	@""
	.align	128
.nv.shared._Z9cuda_gemmIiLi128ELi4ELi1ELi256ELi4ELi4ELi64ELi1ELi1EEviiiPT_S1_S1_iii:
	.zero		2176


//--------------------- .nv.shared._Z9cuda_gemmIiLi128ELi4ELi1ELi256ELi4ELi4ELi64ELi1ELi0EEviiiPT_S1_S1_iii --------------------------
	.section	.nv.shared._Z9cuda_gemmIiLi128ELi4ELi1ELi256ELi4ELi4ELi64ELi1ELi0EEviiiPT_S1_S1_iii,"aw",@nobits
	.sectionflags	@""
	.align	128
.nv.shared._Z9cuda_gemmIiLi128ELi4ELi1ELi256ELi4ELi4ELi64ELi1ELi0EEviiiPT_S1_S1_iii:
	.zero		2176


//--------------------- .nv.shared._Z9cuda_gemmIiLi128ELi4ELi1ELi256ELi4ELi4ELi64ELi0ELi1EEviiiPT_S1_S1_iii --------------------------
	.section	.nv.shared._Z9cuda_gemmIiLi128ELi4ELi1ELi256ELi4ELi4ELi64ELi0ELi1EEviiiPT_S1_S1_iii,"aw",@nobits
	.sectionflags	@""
	.align	128
.nv.shared._Z9cuda_gemmIiLi128ELi4ELi1ELi256ELi4ELi4ELi64ELi0ELi1EEviiiPT_S1_S1_iii:
	.zero		2176


//--------------------- .nv.shared._Z9cuda_gemmIiLi128ELi4ELi1ELi256ELi4ELi4ELi64ELi0ELi0EEviiiPT_S1_S1_iii --------------------------
	.section	.nv.shared._Z9cuda_gemmIiLi128ELi4ELi1ELi256ELi4ELi4ELi64ELi0ELi0EEviiiPT_S1_S1_iii,"aw",@nobits
	.sectionflags	@""
	.align	128
.nv.shared._Z9cuda_gemmIiLi128ELi4ELi1ELi256ELi4ELi4ELi64ELi0ELi0EEviiiPT_S1_S1_iii:
	.zero		2176


//--------------------- .nv.shared._Z9cuda_gemmIiLi128ELi4ELi1ELi256ELi2ELi2ELi64ELi1ELi1EEviiiPT_S1_S1_iii --------------------------
	.section	.nv.shared._Z9cuda_gemmIiLi128ELi4ELi1ELi256ELi2ELi2ELi64ELi1ELi1EEviiiPT_S1_S1_iii,"aw",@nobits
	.sectionflags	@""
	.align	128
.nv.shared._Z9cuda_gemmIiLi128ELi4ELi1ELi256ELi2ELi2ELi64ELi1ELi1EEviiiPT_S1_S1_iii:
	.zero		2176


//--------------------- .nv.shared._Z9cuda_gemmIiLi128ELi4ELi1ELi256ELi2ELi2ELi64ELi1ELi0EEviiiPT_S1_S1_iii --------------------------
	.section	.nv.shared._Z9cuda_gemmIiLi128ELi4ELi1ELi256ELi2ELi2ELi64ELi1ELi0EEviiiPT_S1_S1_iii,"aw",@nobits
	.sectionflags	@""
	.align	128
.nv.shared._Z9cuda_gemmIiLi128ELi4ELi1ELi256ELi2ELi2ELi64ELi1ELi0EEviiiPT_S1_S1_iii:
	.zero		2176


//--------------------- .nv.shared._Z9cuda_gemmIiLi128ELi4ELi1ELi256ELi2ELi2ELi64ELi0ELi1EEviiiPT_S1_S1_iii --------------------------
	.section	.nv.shared._Z9cuda_gemmIiLi128ELi4ELi1ELi256ELi2ELi2ELi64ELi0ELi1EEviiiPT_S1_S1_iii,"aw",@nobits
	.sectionflags	@""
	.align	128
.nv.shared._Z9cuda_gemmIiLi128ELi4ELi1ELi256ELi2ELi2ELi64ELi0ELi1EEviiiPT_S1_S1_iii:
	.zero		2176


//--------------------- .nv.shared._Z9cuda_gemmIiLi128ELi4ELi1ELi256ELi2ELi2ELi64ELi0ELi0EEviiiPT_S1_S1_iii --------------------------
	.section	.nv.shared._Z9cuda_gemmIiLi128ELi4ELi1ELi256ELi2ELi2ELi64ELi0ELi0EEviiiPT_S1_S1_iii,"aw",@nobits
	.sectionflags	@""
	.align	128
.nv.shared._Z9cuda_gemmIiLi128ELi4ELi1ELi256ELi2ELi2ELi64ELi0ELi0EEviiiPT_S1_S1_iii:
	.zero		2176


//--------------------- .nv.shared._Z9cuda_gemmIiLi128ELi4ELi1ELi128ELi128ELi128ELi64ELi1ELi1EEviiiPT_S1_S1_iii --------------------------
	.section	.nv.shared._Z9cuda_gemmIiLi128ELi4ELi1ELi128ELi128ELi128ELi64ELi1ELi1EEviiiPT_S1_S1_iii,"aw",@nobits
	.sectionflags	@""
	.align	128
.nv.shared._Z9cuda_gemmIiLi128ELi4ELi1ELi128ELi128ELi128ELi64ELi1ELi1EEviiiPT_S1_S1_iii:
	.zero		3584


//--------------------- .nv.shared._Z9cuda_gemmIiLi128ELi4ELi1ELi128ELi128ELi128ELi64ELi1ELi0EEviiiPT_S1_S1_iii --------------------------
	.section	.nv.shared._Z9cuda_gemmIiLi128ELi4ELi1ELi128ELi128ELi128ELi64ELi1ELi0EEviiiPT_S1_S1_iii,"aw",@nobits
	.sectionflags	@""
	.align	128
.nv.shared._Z9cuda_gemmIiLi128ELi4ELi1ELi128ELi128ELi128ELi64ELi1ELi0EEviiiPT_S1_S1_iii:
	.zero		3584


//--------------------- .nv.shared._Z9cuda_gemmIiLi128ELi4ELi1ELi128ELi128ELi128ELi64ELi0ELi1EEviiiPT_S1_S1_iii --------------------------
	.section	.nv.shared._Z9cuda_gemmIiLi128ELi4ELi1ELi128ELi128ELi128ELi64ELi0ELi1EEviiiPT_S1_S1_iii,"aw",@nobits
	.sectionflags	@""
	.align	128
.nv.shared._Z9cuda_gemmIiLi128ELi4ELi1ELi128ELi128ELi128ELi64ELi0ELi1EEviiiPT_S1_S1_iii:
	.zero		3584


//--------------------- .nv.shared._Z9cuda_gemmIiLi128ELi4ELi1ELi128ELi128ELi128ELi64ELi0ELi0EEviiiPT_S1_S1_iii --------------------------
	.section	.nv.shared._Z9cuda_gemmIiLi128ELi4ELi1ELi128ELi128ELi128ELi64ELi0ELi0EEviiiPT_S1_S1_iii,"aw",@nobits
	.sectionflags	@""
	.align	128
.nv.shared._Z9cuda_gemmIiLi128ELi4ELi1ELi128ELi128ELi128ELi64ELi0ELi0EEviiiPT_S1_S1_iii:
	.zero		3584


//--------------------- .nv.shared._Z9cuda_gemmIiLi128ELi4ELi1ELi128ELi64ELi64ELi64ELi1ELi1EEviiiPT_S1_S1_iii --------------------------
	.section	.nv.shared._Z9cuda_gemmIiLi128ELi4ELi1ELi128ELi64ELi64ELi64ELi1ELi1EEviiiPT_S1_S1_iii,"aw",@nobits
	.sectionflags	@""
	.align	128
.nv.shared._Z9cuda_gemmIiLi128ELi4ELi1ELi128ELi64ELi64ELi64ELi1ELi1EEviiiPT_S1_S1_iii:
	.zero		3968


//--------------------- .nv.shared._Z9cuda_gemmIiLi128ELi4ELi1ELi128ELi64ELi64ELi64ELi1ELi0EEviiiPT_S1_S1_iii --------------------------
	.section	.nv.shared._Z9cuda_gemmIiLi128ELi4ELi1ELi128ELi64ELi64ELi64ELi1ELi0EEviiiPT_S1_S1_iii,"aw",@nobits
	.sectionflags	@""
	.align	128
.nv.shared._Z9cuda_gemmIiLi128ELi4ELi1ELi128ELi64ELi64ELi64ELi1ELi0EEviiiPT_S1_S1_iii:
	.zero		3968


//--------------------- .nv.shared._Z9cuda_gemmIiLi128ELi4ELi1ELi128ELi64ELi64ELi64ELi0ELi1EEviiiPT_S1_S1_iii --------------------------
	.section	.nv.shared._Z9cuda_gemmIiLi128ELi4ELi1ELi128ELi64ELi64ELi64ELi0ELi1EEviiiPT_S1_S1_iii,"aw",@nobits
	.sectionflags	@""
	.align	128
.nv.shared._Z9cuda_gemmIiLi128ELi4ELi1ELi128ELi64ELi64ELi64ELi0ELi1EEviiiPT_S1_S1_iii:
	.zero		3968


//--------------------- .nv.shared._Z9cuda_gemmIiLi128ELi4ELi1ELi128ELi64ELi64ELi64ELi0ELi0EEviiiPT_S1_S1_iii --------------------------
	.section	.nv.shared._Z9cuda_gemmIiLi128ELi4ELi1ELi128ELi64ELi64ELi64ELi0ELi0EEviiiPT_S1_S1_iii,"aw",@nobits
	.sectionflags	@""
	.align	128
.nv.shared._Z9cuda_gemmIiLi128ELi4ELi1ELi128ELi64ELi64ELi64ELi0ELi0EEviiiPT_S1_S1_iii:
	.zero		3968


//--------------------- .nv.shared._Z9cuda_gemmIiLi128ELi4ELi1ELi128ELi32ELi32ELi64ELi1ELi1EEviiiPT_S1_S1_iii --------------------------
	.section	.nv.shared._Z9cuda_gemmIiLi128ELi4ELi1ELi128ELi32ELi32ELi64ELi1ELi1EEviiiPT_S1_S1_iii,"aw",@nobits
	.sectionflags	@""
	.align	128
.nv.shared._Z9cuda_gemmIiLi128ELi4ELi1ELi128ELi32ELi32ELi64ELi1ELi1EEviiiPT_S1_S1_iii:
	.zero		4224


//--------------------- .nv.shared._Z9cuda_gemmIiLi128ELi4ELi1ELi128ELi32ELi32ELi64ELi1ELi0EEviiiPT_S1_S1_iii --------------------------
	.section	.nv.shared._Z9cuda_gemmIiLi128ELi4ELi1ELi128ELi32ELi32ELi64ELi1ELi0EEviiiPT_S1_S1_iii,"aw",@nobits
	.sectionflags	@""
	.align	128
.nv.shared._Z9cuda_gemmIiLi128ELi4ELi1ELi128ELi32ELi32ELi64ELi1ELi0EEviiiPT_S1_S1_iii:
	.zero		4224


//--------------------- .nv.shared._Z9cuda_gemmIiLi128ELi4ELi1ELi128ELi32ELi32ELi64ELi0ELi1EEviiiPT_S1_S1_iii --------------------------
	.section	.nv.shared._Z9cuda_gemmIiLi128ELi4ELi1ELi128ELi32ELi32ELi64ELi0ELi1EEviiiPT_S1_S1_iii,"aw",@nobits
	.sectionflags	@""
	.align	128
.nv.shared._Z9cuda_gemmIiLi128ELi4ELi1ELi128ELi32ELi32ELi64ELi0ELi1EEviiiPT_S1_S1_iii:
	.zero		4224


//--------------------- .nv.shared._Z9cuda_gemmIiLi128ELi4ELi1ELi128ELi32ELi32ELi64ELi0ELi0EEviiiPT_S1_S1_iii --------------------------
	.section	.nv.shared._Z9cuda_gemmIiLi128ELi4ELi1ELi128ELi32ELi32ELi64ELi0ELi0EEviiiPT_S1_S1_iii,"aw",@nobits
	.sectionflags	@""
	.align	128
.nv.shared._Z9cuda_gemmIiLi128ELi4ELi1ELi128ELi32ELi32ELi64ELi0ELi0EEviiiPT_S1_S1_iii:
	.zero		4224


//--------------------- .nv.shared._Z9cuda_gemmIiLi128ELi4ELi1ELi128ELi16ELi16ELi64ELi1ELi1EEviiiPT_S1_S1_iii --------------------------
	.section	.nv.shared._Z9cuda_gemmIiLi128ELi4ELi1ELi128ELi16ELi16ELi64ELi1ELi1EEviiiPT_S1_S1_iii,"aw",@nobits
	.sectionflags	@""
	.align	128
.nv.shared._Z9cuda_gemmIiLi128ELi4ELi1ELi128ELi16ELi16ELi64ELi1ELi1EEviiiPT_S1_S1_iii:
	.zero		2688


//--------------------- .nv.shared._Z9cuda_gemmIiLi128ELi4ELi1ELi128ELi16ELi16ELi64ELi1ELi0EEviiiPT_S1_S1_iii --------------------------
	.section	.nv.shared._Z9cuda_gemmIiLi128ELi4ELi1ELi128ELi16ELi16ELi64ELi1ELi0EEviiiPT_S1_S1_iii,"aw",@nobits
	.sectionflags	@""
	.align	128
.nv.shared._Z9cuda_gemmIiLi128ELi4ELi1ELi128ELi16ELi16ELi64ELi1ELi0EEviiiPT_S1_S1_iii:
	.zero		2688


//--------------------- .nv.shared._Z9cuda_gemmIiLi128ELi4ELi1ELi128ELi16ELi16ELi64ELi0ELi1EEviiiPT_S1_S1_iii --------------------------
	.section	.nv.shared._Z9cuda_gemmIiLi128ELi4ELi1ELi128ELi16ELi16ELi64ELi0ELi1EEviiiPT_S1_S1_iii,"aw",@nobits
	.sectionflags	@""
	.align	128
.nv.shared._Z9cuda_gemmIiLi128ELi4ELi1ELi128ELi16ELi16ELi64ELi0ELi1EEviiiPT_S1_S1_iii:
	.zero		2688


//--------------------- .nv.shared._Z9cuda_gemmIiLi128ELi4ELi1ELi128ELi16ELi16ELi64ELi0ELi0EEviiiPT_S1_S1_iii --------------------------
	.section	.nv.shared._Z9cuda_gemmIiLi128ELi4ELi1ELi128ELi16ELi16ELi64ELi0ELi0EEviiiPT_S1_S1_iii,"aw",@nobits
	.sectionflags	@""
	.align	128
.nv.shared._Z9cuda_gemmIiLi128ELi4ELi1ELi128ELi16ELi16ELi64ELi0ELi0EEviiiPT_S1_S1_iii:
	.zero		2688


//--------------------- .nv.shared._Z9cuda_gemmIiLi128ELi4ELi1ELi128ELi8ELi8ELi64ELi1ELi1EEviiiPT_S1_S1_iii --------------------------
	.section	.nv.shared._Z9cuda_gemmIiLi128ELi4ELi1ELi128ELi8ELi8ELi64ELi1ELi1EEviiiPT_S1_S1_iii,"aw",@nobits
	.sectionflags	@""
	.align	128
.nv.shared._Z9cuda_gemmIiLi128ELi4ELi1ELi128ELi8ELi8ELi64ELi1ELi1EEviiiPT_S1_S1_iii:
	.zero		1920


//--------------------- .nv.shared._Z9cuda_gemmIiLi128ELi4ELi1ELi128ELi8ELi8ELi64ELi1ELi0EEviiiPT_S1_S1_iii --------------------------
	.section	.nv.shared._Z9cuda_gemmIiLi128ELi4ELi1ELi128ELi8ELi8ELi64ELi1ELi0EEviiiPT_S1_S1_iii,"aw",@nobits
	.sectionflags	@""
	.align	128
.nv.shared._Z9cuda_gemmIiLi128ELi4ELi1ELi128ELi8ELi8ELi64ELi1ELi0EEviiiPT_S1_S1_iii:
	.zero		1920


//--------------------- .nv.shared._Z9cuda_gemmIiLi128ELi4ELi1ELi128ELi8ELi8ELi64ELi0ELi1EEviiiPT_S1_S1_iii --------------------------
	.section	.nv.shared._Z9cuda_gemmIiLi128ELi4ELi1ELi128ELi8ELi8ELi64ELi0ELi1EEviiiPT_S1_S1_iii,"aw",@nobits
	.sectionflags	@""
	.align	128
.nv.shared._Z9cuda_gemmIiLi128ELi4ELi1ELi128ELi8ELi8ELi64ELi0ELi1EEviiiPT_S1_S1_iii:
	.zero		1920


//--------------------- .nv.shared._Z9cuda_gemmIiLi128ELi4ELi1ELi128ELi8ELi8ELi64ELi0ELi0EEviiiPT_S1_S1_iii --------------------------
	.section	.nv.shared._Z9cuda_gemmIiLi128ELi4ELi1ELi128ELi8ELi8ELi64ELi0ELi0EEviiiPT_S1_S1_iii,"aw",@nobits
	.sectionflags	@""
	.align	128
.nv.shared._Z9cuda_gemmIiLi128ELi4ELi1ELi128ELi8ELi8ELi64ELi0ELi0EEviiiPT_S1_S1_iii:
	.zero		1920


//--------------------- .nv.shared._Z9cuda_gemmIiLi128ELi4ELi1ELi128ELi4ELi4ELi64ELi1ELi1EEviiiPT_S1_S1_iii --------------------------
	.section	.nv.shared._Z9cuda_gemmIiLi128ELi4ELi1ELi128ELi4ELi4ELi64ELi1ELi1EEviiiPT_S1_S1_iii,"aw",@nobits
	.sectionflags	@""
	.align	128
.nv.shared._Z9cuda_gemmIiLi128ELi4ELi1ELi128ELi4ELi4ELi64ELi1ELi1EEviiiPT_S1_S1_iii:
	.zero		1664


//--------------------- .nv.shared._Z9cuda_gemmIiLi128ELi4ELi1ELi128ELi4ELi4ELi64ELi1ELi0EEviiiPT_S1_S1_iii --------------------------
	.section	.nv.shared._Z9cuda_gemmIiLi128ELi4ELi1ELi128ELi4ELi4ELi64ELi1ELi0EEviiiPT_S1_S1_iii,"aw",@nobits
	.sectionflags	@""
	.align	128
.nv.shared._Z9cuda_gemmIiLi128ELi4ELi1ELi128ELi4ELi4ELi64ELi1ELi0EEviiiPT_S1_S1_iii:
	.zero		1664


//--------------------- .nv.shared._Z9cuda_gemmIiLi128ELi4ELi1ELi128ELi4ELi4ELi64ELi0ELi1EEviiiPT_S1_S1_iii --------------------------
	.section	.nv.shared._Z9cuda_gemmIiLi128ELi4ELi1ELi128ELi4ELi4ELi64ELi0ELi1EEviiiPT_S1_S1_iii,"aw",@nobits
	.sectionflags	@""
	.align	128
.nv.shared._Z9cuda_gemmIiLi128ELi4ELi1ELi128ELi4ELi4ELi64ELi0ELi1EEviiiPT_S1_S1_iii:
	.zero		1664


//--------------------- .nv.shared._Z9cuda_gemmIiLi128ELi4ELi1ELi128ELi4ELi4ELi64ELi0ELi0EEviiiPT_S1_S1_iii --------------------------
	.section	.nv.shared._Z9cuda_gemmIiLi128ELi4ELi1ELi128ELi4ELi4ELi64ELi0ELi0EEviiiPT_S1_S1_iii,"aw",@nobits
	.sectionflags	@""
	.align	128
.nv.shared._Z9cuda_gemmIiLi128ELi4ELi1ELi128ELi4ELi4ELi64ELi0ELi0EEviiiPT_S1_S1_iii:
	.zero		1664


//--------------------- .nv.shared._Z9cuda_gemmIiLi128ELi4ELi1ELi128ELi2ELi2ELi64ELi1ELi1EEviiiPT_S1_S1_iii --------------------------
	.section	.nv.shared._Z9cuda_gemmIiLi128ELi4ELi1ELi128ELi2ELi2ELi64ELi1ELi1EEviiiPT_S1_S1_iii,"aw",@nobits
	.sectionflags	@""
	.align	128
.nv.shared._Z9cuda_gemmIiLi128ELi4ELi1ELi128ELi2ELi2ELi64ELi1ELi1EEviiiPT_S1_S1_iii:
	.zero		1664


//--------------------- .nv.shared._Z9cuda_gemmIiLi128ELi4ELi1ELi128ELi2ELi2ELi64ELi1ELi0EEviiiPT_S1_S1_iii --------------------------
	.section	.nv.shared._Z9cuda_gemmIiLi128ELi4ELi1ELi128ELi2ELi2ELi64ELi1ELi0EEviiiPT_S1_S1_iii,"aw",@nobits
	.sectionflags	@""
	.align	128
.nv.shared._Z9cuda_gemmIiLi128ELi4ELi1ELi128ELi2ELi2ELi64ELi1ELi0EEviiiPT_S1_S1_iii:
	.zero		1664


//--------------------- .nv.shared._Z9cuda_gemmIiLi128ELi4ELi1ELi128ELi2ELi2ELi64ELi0ELi1EEviiiPT_S1_S1_iii --------------------------
	.section	.nv.shared._Z9cuda_gemmIiLi128ELi4ELi1ELi128ELi2ELi2ELi64ELi0ELi1EEviiiPT_S1_S1_iii,"aw",@nobits
	.sectionflags	@""
	.align	128
.nv.shared._Z9cuda_gemmIiLi128ELi4ELi1ELi128ELi2ELi2ELi64ELi0ELi1EEviiiPT_S1_S1_iii:
	.zero		1664


//--------------------- .nv.shared._Z9cuda_gemmIiLi128ELi4ELi1ELi128ELi2ELi2ELi64ELi0ELi0EEviiiPT_S1_S1_iii --------------------------
	.section	.nv.shared._Z9cuda_gemmIiLi128ELi4ELi1ELi128ELi2ELi2ELi64ELi0ELi0EEviiiPT_S1_S1_iii,"aw",@nobits
	.sectionflags	@""
	.align	128
.nv.shared._Z9cuda_gemmIiLi128ELi4ELi1ELi128ELi2ELi2ELi64ELi0ELi0EEviiiPT_S1_S1_iii:
	.zero		1664


//--------------------- .nv.shared._Z9cuda_gemmIiLi128ELi4ELi1ELi64ELi128ELi128ELi64ELi1ELi1EEviiiPT_S1_S1_iii --------------------------
	.section	.nv.shared._Z9cuda_gemmIiLi128ELi4ELi1ELi64ELi128ELi128ELi64ELi1ELi1EEviiiPT_S1_S1_iii,"aw",@nobits
	.sectionflags	@""
	.align	128
.nv.shared._Z9cuda_gemmIiLi128ELi4ELi1ELi64ELi128ELi128ELi64ELi1ELi1EEviiiPT_S1_S1_iii:
	.zero		1152


//--------------------- .nv.shared._Z9cuda_gemmIiLi128ELi4ELi1ELi64ELi128ELi128ELi64ELi1ELi0EEviiiPT_S1_S1_iii --------------------------
	.section	.nv.shared._Z9cuda_gemmIiLi128ELi4ELi1ELi64ELi128ELi128ELi64ELi1ELi0EEviiiPT_S1_S1_iii,"aw",@nobits
	.sectionflags	@""
	.align	128
.nv.shared._Z9cuda_gemmIiLi128ELi4ELi1ELi64ELi128ELi128ELi64ELi1ELi0EEviiiPT_S1_S1_iii:
	.zero		3456


//--------------------- .nv.shared._Z9cuda_gemmIiLi128ELi4ELi1ELi64ELi128ELi128ELi64ELi0ELi1EEviiiPT_S1_S1_iii --------------------------
	.section	.nv.shared._Z9cuda_gemmIiLi128ELi4ELi1ELi64ELi128ELi128ELi64ELi0ELi1EEviiiPT_S1_S1_iii,"aw",@nobits
	.sectionflags	@""
	.align	128
.nv.shared._Z9cuda_gemmIiLi128ELi4ELi1ELi64ELi128ELi128ELi64ELi0ELi1EEviiiPT_S1_S1_iii:
	.zero		1152


//--------------------- .nv.shared._Z9cuda_gemmIiLi128ELi4ELi1ELi64ELi128ELi128ELi64ELi0ELi0EEviiiPT_S1_S1_iii --------------------------
	.section	.nv.shared._Z9cuda_gemmIiLi128ELi4ELi1ELi64ELi128ELi128ELi64ELi0ELi0EEviiiPT_S1_S1_iii,"aw",@nobits
	.sectionflags	@""
	.align	128
.nv.shared._Z9cuda_gemmIiLi128ELi4ELi1ELi64ELi128ELi128ELi64ELi0ELi0EEviiiPT_S1_S1_iii:
	.zero		3456


//--------------------- .nv.shared._Z9cuda_gemmIiLi128ELi4ELi1ELi64ELi64ELi64ELi64ELi1ELi1EEviiiPT_S1_S1_iii --------------------------
	.section	.nv.shared._Z9cuda_gemmIiLi128ELi4ELi1ELi64ELi64ELi64ELi64ELi1ELi1EEviiiPT_S1_S1_iii,"aw",@nobits
	.sectionflags	@""
	.align	128
.nv.shared._Z9cuda_gemmIiLi128ELi4ELi1ELi64ELi64ELi64ELi64ELi1ELi1EEviiiPT_S1_S1_iii:
	.zero		3584


//--------------------- .nv.shared._Z9cuda_gemmIiLi128ELi4ELi1ELi64ELi64ELi64ELi64ELi1ELi0EEviiiPT_S1_S1_iii --------------------------
	.section	.nv.shared._Z9cuda_gemmIiLi128ELi4ELi1ELi64ELi64ELi64ELi64ELi1ELi0EEviiiPT_S1_S1_iii,"aw",@nobits
	.sectionflags	@""
	.align	128
.nv.shared._Z9cuda_gemmIiLi128ELi4ELi1ELi64ELi64ELi64ELi64ELi1ELi0EEviiiPT_S1_S1_iii:
	.zero		3584


//--------------------- .nv.shared._Z9cuda_gemmIiLi128ELi4ELi1ELi64ELi64ELi64ELi64ELi0ELi1EEviiiPT_S1_S1_iii --------------------------
	.section	.nv.shared._Z9cuda_gemmIiLi128ELi4ELi1ELi64ELi64ELi64ELi64ELi0ELi1EEviiiPT_S1_S1_iii,"aw",@nobits
	.sectionflags	@""
	.align	128
.nv.shared._Z9cuda_gemmIiLi128ELi4ELi1ELi64ELi64ELi64ELi64ELi0ELi1EEviiiPT_S1_S1_iii:
	.zero		3584


//--------------------- .nv.shared._Z9cuda_gemmIiLi128ELi4ELi1ELi64ELi64ELi64ELi64ELi0ELi0EEviiiPT_S1_S1_iii --------------------------
	.section	.nv.shared._Z9cuda_gemmIiLi128ELi4ELi1ELi64ELi64ELi64ELi64ELi0ELi0EEviiiPT_S1_S1_iii,"aw",@nobits
	.sectionflags	@""
	.align	128
.nv.shared._Z9cuda_gemmIiLi128ELi4ELi1ELi64ELi64ELi64ELi64ELi0ELi0EEviiiPT_S1_S1_iii:
	.zero		3584


//--------------------- .nv.shared._Z9cuda_gemmIiLi128ELi4ELi1ELi64ELi32ELi32ELi64ELi1ELi1EEviiiPT_S1_S1_iii --------------------------
	.section	.nv.shared._Z9cuda_gemmIiLi128ELi4ELi1ELi64ELi32ELi32ELi64ELi1ELi1EEviiiPT_S1_S1_iii,"aw",@nobits
	.sectionflags	@""
	.align	128
.nv.shared._Z9cuda_gemmIiLi128ELi4ELi1ELi64ELi32ELi32ELi64ELi1ELi1EEviiiPT_S1_S1_iii:
	.zero		3712


//--------------------- .nv.shared._Z9cuda_gemmIiLi128ELi4ELi1ELi64ELi32ELi32ELi64ELi1ELi0EEviiiPT_S1_S1_iii --------------------------
	.section	.nv.shared._Z9cuda_gemmIiLi128ELi4ELi1ELi64ELi32ELi32ELi64ELi1ELi0EEviiiPT_S1_S1_iii,"aw",@nobits
	.sectionflags	@""
	.align	128
.nv.shared._Z9cuda_gemmIiLi128ELi4ELi1ELi64ELi32ELi32ELi64ELi1ELi0EEviiiPT_S1_S1_iii:
	.zero		3712


//--------------------- .nv.shared._Z9cuda_gemmIiLi128ELi4ELi1ELi64ELi32ELi32ELi64ELi0ELi1EEviiiPT_S1_S1_iii --------------------------
	.section	.nv.shared._Z9cuda_gemmIiLi128ELi4ELi1ELi64ELi32ELi32ELi64ELi0ELi1EEviiiPT_S1_S1_iii,"aw",@nobits
	.sectionflags	@""
	.align	128
.nv.shared._Z9cuda_gemmIiLi128ELi4ELi1ELi64ELi32ELi32ELi64ELi0ELi1EEviiiPT_S1_S1_iii:
	.zero		3712


//--------------------- .nv.shared._Z9cuda_gemmIiLi128ELi4ELi1ELi64ELi32ELi32ELi64ELi0ELi0EEviiiPT_S1_S1_iii --------------------------
	.section	.nv.shared._Z9cuda_gemmIiLi128ELi4ELi1ELi64ELi32ELi32ELi64ELi0ELi0EEviiiPT_S1_S1_iii,"aw",@nobits
	.sectionflags	@""
	.align	128
.nv.shared._Z9cuda_gemmIiLi128ELi4ELi1ELi64ELi32ELi32ELi64ELi0ELi0EEviiiPT_S1_S1_iii:
	.zero		3712


//--------------------- .nv.shared._Z9cuda_gemmIiLi128ELi4ELi1ELi64ELi16ELi16ELi64ELi1ELi1EEviiiPT_S1_S1_iii --------------------------
	.section	.nv.shared._Z9cuda_gemmIiLi128ELi4ELi1ELi64ELi16ELi16ELi64ELi1ELi1EEviiiPT_S1_S1_iii,"aw",@nobits
	.sectionflags	@""
	.align	128
.nv.shared._Z9cuda_gemmIiLi128ELi4ELi1ELi64ELi16ELi16ELi64ELi1ELi1EEviiiPT_S1_S1_iii:
	.zero		2432


//--------------------- .nv.shared._Z9cuda_gemmIiLi128ELi4ELi1ELi64ELi16ELi16ELi64ELi1ELi0EEviiiPT_S1_S1_iii --------------------------
	.section	.nv.shared._Z9cuda_gemmIiLi128ELi4ELi1ELi64ELi16ELi16ELi64ELi1ELi0EEviiiPT_S1_S1_iii,"aw",@nobits
	.sectionflags	@""
	.align	128
.nv.shared._Z9cuda_gemmIiLi128ELi4ELi1ELi64ELi16ELi16ELi64ELi1ELi0EEviiiPT_S1_S1_iii:
	.zero		2432


//--------------------- .nv.shared._Z9cuda_gemmIiLi128ELi4ELi1ELi64ELi16ELi16ELi64ELi0ELi1EEviiiPT_S1_S1_iii --------------------------
	.section	.nv.shared._Z9cuda_gemmIiLi128ELi4ELi1ELi64ELi16ELi16ELi64ELi0ELi1EEviiiPT_S1_S1_iii,"aw",@nobits
	.sectionflags	@""
	.align	128
.nv.shared._Z9cuda_gemmIiLi128ELi4ELi1ELi64ELi16ELi16ELi64ELi0ELi1EEviiiPT_S1_S1_iii:
	.zero		2432


//--------------------- .nv.shared._Z9cuda_gemmIiLi128ELi4ELi1ELi64ELi16ELi16ELi64ELi0ELi0EEviiiPT_S1_S1_iii --------------------------
	.section	.nv.shared._Z9cuda_gemmIiLi128ELi4ELi1ELi64ELi16ELi16ELi64ELi0ELi0EEviiiPT_S1_S1_iii,"aw",@nobits
	.sectionflags	@""
	.align	128
.nv.shared._Z9cuda_gemmIiLi128ELi4ELi1ELi64ELi16ELi16ELi64ELi0ELi0EEviiiPT_S1_S1_iii:
	.zero		2432


//--------------------- .nv.shared._Z9cuda_gemmIiLi128ELi4ELi1ELi64ELi8ELi8ELi64ELi1ELi1EEviiiPT_S1_S1_iii --------------------------
	.section	.nv.shared._Z9cuda_gemmIiLi128ELi4ELi1ELi64ELi8ELi8ELi64ELi1ELi1EEviiiPT_S1_S1_iii,"aw",@nobits
	.sectionflags	@""
	.align	128
.nv.shared._Z9cuda_gemmIiLi128ELi4ELi1ELi64ELi8ELi8ELi64ELi1ELi1EEviiiPT_S1_S1_iii:
	.zero		1664


//--------------------- .nv.shared._Z9cuda_gemmIiLi128ELi4ELi1ELi64ELi8ELi8ELi64ELi1ELi0EEviiiPT_S1_S1_iii --------------------------
	.section	.nv.shared._Z9cuda_gemmIiLi128ELi4ELi1ELi64ELi8ELi8ELi64ELi1ELi0EEviiiPT_S1_S1_iii,"aw",@nobits
	.sectionflags	@""
	.align	128
.nv.shared._Z9cuda_gemmIiLi128ELi4ELi1ELi64ELi8ELi8ELi64ELi1ELi0EEviiiPT_S1_S1_iii:
	.zero		1664


//--------------------- .nv.shared._Z9cuda_gemmIiLi128ELi4ELi1ELi64ELi8ELi8ELi64ELi0ELi1EEviiiPT_S1_S1_iii --------------------------
	.section	.nv.shared._Z9cuda_gemmIiLi128ELi4ELi1ELi64ELi8ELi8ELi64ELi0ELi1EEviiiPT_S1_S1_iii,"aw",@nobits
	.sectionflags	@""
	.align	128
.nv.shared._Z9cuda_gemmIiLi128ELi4ELi1ELi64ELi8ELi8ELi64ELi0ELi1EEviiiPT_S1_S1_iii:
	.zero		1664


//--------------------- .nv.shared._Z9cuda_gemmIiLi128ELi4ELi1ELi64ELi8ELi8ELi64ELi0ELi0EEviiiPT_S1_S1_iii --------------------------
	.section	.nv.shared._Z9cuda_gemmIiLi128ELi4ELi1ELi64ELi8ELi8ELi64ELi0ELi0EEviiiPT_S1_S1_iii,"aw",@nobits
	.sectionflags	@""
	.align	128
.nv.shared._Z9cuda_gemmIiLi128ELi4ELi1ELi64ELi8ELi8ELi64ELi0ELi0EEviiiPT_S1_S1_iii:
	.zero		1664


//--------------------- .nv.shared._Z9cuda_gemmIiLi128ELi4ELi1ELi64ELi4ELi4ELi64ELi1ELi1EEviiiPT_S1_S1_iii --------------------------
	.section	.nv.shared._Z9cuda_gemmIiLi128ELi4ELi1ELi64ELi4ELi4ELi64ELi1ELi1EEviiiPT_S1_S1_iii,"aw",@nobits
	.sectionflags	@""
	.align	128
.nv.shared._Z9cuda_gemmIiLi128ELi4ELi1ELi64ELi4ELi4ELi64ELi1ELi1EEviiiPT_S1_S1_iii:
	.zero		1408


//--------------------- .nv.shared._Z9cuda_gemmIiLi128ELi4ELi1ELi64ELi4ELi4ELi64ELi1ELi0EEviiiPT_S1_S1_iii --------------------------
	.section	.nv.shared._Z9cuda_gemmIiLi128ELi4ELi1ELi64ELi4ELi4ELi64ELi1ELi0EEviiiPT_S1_S1_iii,"aw",@nobits
	.sectionflags	@""
	.align	128
.nv.shared._Z9cuda_gemmIiLi128ELi4ELi1ELi64ELi4ELi4ELi64ELi1ELi0EEviiiPT_S1_S1_iii:
	.zero		1408


//--------------------- .nv.shared._Z9cuda_gemmIiLi128ELi4ELi1ELi64ELi4ELi4ELi64ELi0ELi1EEviiiPT_S1_S1_iii --------------------------
	.section	.nv.shared._Z9cuda_gemmIiLi128ELi4ELi1ELi64ELi4ELi4ELi64ELi0ELi1EEviiiPT_S1_S1_iii,"aw",@nobits
	.sectionflags	@""
	.align	128
.nv.shared._Z9cuda_gemmIiLi128ELi4ELi1ELi64ELi4ELi4ELi64ELi0ELi1EEviiiPT_S1_S1_iii:
	.zero		1408


//--------------------- .nv.shared._Z9cuda_gemmIiLi128ELi4ELi1ELi64ELi4ELi4ELi64ELi0ELi0EEviiiPT_S1_S1_iii --------------------------
	.section	.nv.shared._Z9cuda_gemmIiLi128ELi4ELi1ELi64ELi4ELi4ELi64ELi0ELi0EEviiiPT_S1_S1_iii,"aw",@nobits
	.sectionflags	@""
	.align	128
.nv.shared._Z9cuda_gemmIiLi128ELi4ELi1ELi64ELi4ELi4ELi64ELi0ELi0EEviiiPT_S1_S1_iii:
	.zero		1408


//--------------------- .nv.shared._Z9cuda_gemmIiLi128ELi4ELi1ELi64ELi2ELi2ELi64ELi1ELi1EEviiiPT_S1_S1_iii --------------------------
	.section	.nv.shared._Z9cuda_gemmIiLi128ELi4ELi1ELi64ELi2ELi2ELi64ELi1ELi1EEviiiPT_S1_S1_iii,"aw",@nobits
	.sectionflags	@""
	.align	128
.nv.shared._Z9cuda_gemmIiLi128ELi4ELi1ELi64ELi2ELi2ELi64ELi1ELi1EEviiiPT_S1_S1_iii:
	.zero		1408


//--------------------- .nv.shared._Z9cuda_gemmIiLi128ELi4ELi1ELi64ELi2ELi2ELi64ELi1ELi0EEviiiPT_S1_S1_iii --------------------------
	.section	.nv.shared._Z9cuda_gemmIiLi128ELi4ELi1ELi64ELi2ELi2ELi64ELi1ELi0EEviiiPT_S1_S1_iii,"aw",@nobits
	.sectionflags	@""
	.align	128
.nv.shared._Z9cuda_gemmIiLi128ELi4ELi1ELi64ELi2ELi2ELi64ELi1ELi0EEviiiPT_S1_S1_iii:
	.zero		1408


//--------------------- .nv.shared._Z9cuda_gemmIiLi128ELi4ELi1ELi64ELi2ELi2ELi64ELi0ELi1EEviiiPT_S1_S1_iii --------------------------
	.section	.nv.shared._Z9cuda_gemmIiLi128ELi4ELi1ELi64ELi2ELi2ELi64ELi0ELi1EEviiiPT_S1_S1_iii,"aw",@nobits
	.sectionflags	@""
	.align	128
.nv.shared._Z9cuda_gemmIiLi128ELi4ELi1ELi64ELi2ELi2ELi64ELi0ELi1EEviiiPT_S1_S1_iii:
	.zero		1408


//--------------------- .nv.shared._Z9cuda_gemmIiLi128ELi4ELi1ELi64ELi2ELi2ELi64ELi0ELi0EEviiiPT_S1_S1_iii --------------------------
	.section	.nv.shared._Z9cuda_gemmIiLi128ELi4ELi1ELi64ELi2ELi2ELi64ELi0ELi0EEviiiPT_S1_S1_iii,"aw",@nobits
	.sectionflags	@""
	.align	128
.nv.shared._Z9cuda_gemmIiLi128ELi4ELi1ELi64ELi2ELi2ELi64ELi0ELi0EEviiiPT_S1_S1_iii:
	.zero		1408


//--------------------- .nv.shared._Z9cuda_gemmIiLi128ELi4ELi1ELi32ELi128ELi128ELi64ELi1ELi1EEviiiPT_S1_S1_iii --------------------------
	.section	.nv.shared._Z9cuda_gemmIiLi128ELi4ELi1ELi32ELi128ELi128ELi64ELi1ELi1EEviiiPT_S1_S1_iii,"aw",@nobits
	.sectionflags	@""
	.align	128
.nv.shared._Z9cuda_gemmIiLi128ELi4ELi1ELi32ELi128ELi128ELi64ELi1ELi1EEviiiPT_S1_S1_iii:
	.zero		1088


//--------------------- .nv.shared._Z9cuda_gemmIiLi128ELi4ELi1ELi32ELi128ELi128ELi64ELi1ELi0EEviiiPT_S1_S1_iii --------------------------
	.section	.nv.shared._Z9cuda_gemmIiLi128ELi4ELi1ELi32ELi128ELi128ELi64ELi1ELi0EEviiiPT_S1_S1_iii,"aw",@nobits
	.sectionflags	@""
	.align	128
.nv.shared._Z9cuda_gemmIiLi128ELi4ELi1ELi32ELi128ELi128ELi64ELi1ELi0EEviiiPT_S1_S1_iii:
	.zero		3392


//--------------------- .nv.shared._Z9cuda_gemmIiLi128ELi4ELi1ELi32ELi128ELi128ELi64ELi0ELi1EEviiiPT_S1_S1_iii --------------------------
	.section	.nv.shared._Z9cuda_gemmIiLi128ELi4ELi1ELi32ELi128ELi128ELi64ELi0ELi1EEviiiPT_S1_S1_iii,"aw",@nobits
	.sectionflags	@""
	.align	128
.nv.shared._Z9cuda_gemmIiLi128ELi4ELi1ELi32ELi128ELi128ELi64ELi0ELi1EEviiiPT_S1_S1_iii:
	.zero		1088


//--------------------- .nv.shared._Z9cuda_gemmIiLi128ELi4ELi1ELi32ELi128ELi128ELi64ELi0ELi0EEviiiPT_S1_S1_iii --------------------------
	.section	.nv.shared._Z9cuda_gemmIiLi128ELi4ELi1ELi32ELi128ELi128ELi64ELi0ELi0EEviiiPT_S1_S1_iii,"aw",@nobits
	.sectionflags	@""
	.align	128
.nv.shared._Z9cuda_gemmIiLi128ELi4ELi1ELi32ELi128ELi128ELi64ELi0ELi0EEviiiPT_S1_S1_iii:
	.zero		3392


//--------------------- .nv.shared._Z9cuda_gemmIiLi128ELi4ELi1ELi32ELi64ELi64ELi64ELi1ELi1EEviiiPT_S1_S1_iii --------------------------
	.section	.nv.shared._Z9cuda_gemmIiLi128ELi4ELi1ELi32ELi64ELi64ELi64ELi1ELi1EEviiiPT_S1_S1_iii,"aw",@nobits
	.sectionflags	@""
	.align	128
.nv.shared._Z9cuda_gemmIiLi128ELi4ELi1ELi32ELi64ELi64ELi64ELi1ELi1EEviiiPT_S1_S1_iii:
	.zero		1152


//--------------------- .nv.shared._Z9cuda_gemmIiLi128ELi4ELi1ELi32ELi64ELi64ELi64ELi1ELi0EEviiiPT_S1_S1_iii --------------------------
	.section	.nv.shared._Z9cuda_gemmIiLi128ELi4ELi1ELi32ELi64ELi64ELi64ELi1ELi0EEviiiPT_S1_S1_iii,"aw",@nobits
	.sectionflags	@""
	.align	128
.nv.shared._Z9cuda_gemmIiLi128ELi4ELi1ELi32ELi64ELi64ELi64ELi1ELi0EEviiiPT_S1_S1_iii:
	.zero		3456


//--------------------- .nv.shared._Z9cuda_gemmIiLi128ELi4ELi1ELi32ELi64ELi64ELi64ELi0ELi0EEviiiPT_S1_S1_iii --------------------------
	.section	.nv.shared._Z9cuda_gemmIiLi128ELi4ELi1ELi32ELi64ELi64ELi64ELi0ELi0EEviiiPT_S1_S1_iii,"aw",@nobits
	.sectionflags	@""
	.align	128
.nv.shared._Z9cuda_gemmIiLi128ELi4ELi1ELi32ELi64ELi64ELi64ELi0ELi0EEviiiPT_S1_S1_iii:
	.zero		3456


//--------------------- .nv.shared._Z9cuda_gemmIiLi128ELi4ELi1ELi32ELi32ELi32ELi64ELi1ELi1EEviiiPT_S1_S1_iii --------------------------
	.section	.nv.shared._Z9cuda_gemmIiLi128ELi4ELi1ELi32ELi32ELi32ELi64ELi1ELi1EEviiiPT_S1_S1_iii,"aw",@nobits
	.sectionflags	@""
	.align	128
.nv.shared._Z9cuda_gemmIiLi128ELi4ELi1ELi32ELi32ELi32ELi64ELi1ELi1EEviiiPT_S1_S1_iii:
	.zero		3456


//--------------------- .nv.shared._Z9cuda_gemmIiLi128ELi4ELi1ELi32ELi32ELi32ELi64ELi1ELi0EEviiiPT_S1_S1_iii --------------------------
	.section	.nv.shared._Z9cuda_gemmIiLi128ELi4ELi1ELi32ELi32ELi32ELi64ELi1ELi0EEviiiPT_S1_S1_iii,"aw",@nobits
	.sectionflags	@""
	.align	128
.nv.shared._Z9cuda_gemmIiLi128ELi4ELi1ELi32ELi32ELi32ELi64ELi1ELi0EEviiiPT_S1_S1_iii:
	.zero		3456


//--------------------- .nv.shared._Z9cuda_gemmIiLi128ELi4ELi1ELi32ELi32ELi32ELi64ELi0ELi1EEviiiPT_S1_S1_iii --------------------------
	.section	.nv.shared._Z9cuda_gemmIiLi128ELi4ELi1ELi32ELi32ELi32ELi64ELi0ELi1EEviiiPT_S1_S1_iii,"aw",@nobits
	.sectionflags	@""
	.align	128
.nv.shared._Z9cuda_gemmIiLi128ELi4ELi1ELi32ELi32ELi32ELi64ELi0ELi1EEviiiPT_S1_S1_iii:
	.zero		3456


//--------------------- .nv.shared._Z9cuda_gemmIiLi128ELi4ELi1ELi32ELi32ELi32ELi64ELi0ELi0EEviiiPT_S1_S1_iii --------------------------
	.section	.nv.shared._Z9cuda_gemmIiLi128ELi4ELi1ELi32ELi32ELi32ELi64ELi0ELi0EEviiiPT_S1_S1_iii,"aw",@nobits
	.sectionflags	@""
	.align	128
.nv.shared._Z9cuda_gemmIiLi128ELi4ELi1ELi32ELi32ELi32ELi64ELi0ELi0EEviiiPT_S1_S1_iii:
	.zero		3456


//--------------------- .nv.shared._Z9cuda_gemmIiLi128ELi4ELi1ELi32ELi16ELi16ELi64ELi1ELi1EEviiiPT_S1_S1_iii --------------------------
	.section	.nv.shared._Z9cuda_gemmIiLi128ELi4ELi1ELi32ELi16ELi16ELi64ELi1ELi1EEviiiPT_S1_S1_iii,"aw",@nobits
	.sectionflags	@""
	.align	128
.nv.shared._Z9cuda_gemmIiLi128ELi4ELi1ELi32ELi16ELi16ELi64ELi1ELi1EEviiiPT_S1_S1_iii:
	.zero		2304


//--------------------- .nv.shared._Z9cuda_gemmIiLi128ELi4ELi1ELi32ELi16ELi16ELi64ELi1ELi0EEviiiPT_S1_S1_iii --------------------------
	.section	.nv.shared._Z9cuda_gemmIiLi128ELi4ELi1ELi32ELi16ELi16ELi64ELi1ELi0EEviiiPT_S1_S1_iii,"aw",@nobits
	.sectionflags	@""
	.align	128
.nv.shared._Z9cuda_gemmIiLi128ELi4ELi1ELi32ELi16ELi16ELi64ELi1ELi0EEviiiPT_S1_S1_iii:
	.zero		2304


//--------------------- .nv.shared._Z9cuda_gemmIiLi128ELi4ELi1ELi32ELi16ELi16ELi64ELi0ELi1EEviiiPT_S1_S1_iii --------------------------
	.section	.nv.shared._Z9cuda_gemmIiLi128ELi4ELi1ELi32ELi16ELi16ELi64ELi0ELi1EEviiiPT_S1_S1_iii,"aw",@nobits
	.sectionflags	@""
	.align	128
.nv.shared._Z9cuda_gemmIiLi128ELi4ELi1ELi32ELi16ELi16ELi64ELi0ELi1EEviiiPT_S1_S1_iii:
	.zero		2304


//--------------------- .nv.shared._Z9cuda_gemmIiLi128ELi4ELi1ELi32ELi16ELi16ELi64ELi0ELi0EEviiiPT_S1_S1_iii --------------------------
	.section	.nv.shared._Z9cuda_gemmIiLi128ELi4ELi1ELi32ELi16ELi16ELi64ELi0ELi0EEviiiPT_S1_S1_iii,"aw",@nobits
	.sectionflags	@""
	.align	128
.nv.shared._Z9cuda_gemmIiLi128ELi4ELi1ELi32ELi16ELi16ELi64ELi0ELi0EEviiiPT_S1_S1_iii:
	.zero		2304


//--------------------- .nv.shared._Z9cuda_gemmIiLi128ELi4ELi1ELi32ELi8ELi8ELi64ELi1ELi1EEviiiPT_S1_S1_iii --------------------------
	.section	.nv.shared._Z9cuda_gemmIiLi128ELi4ELi1ELi32ELi8ELi8ELi64ELi1ELi1EEviiiPT_S1_S1_iii,"aw",@nobits
	.sectionflags	@""
	.align	128
.nv.shared._Z9cuda_gemmIiLi128ELi4ELi1ELi32ELi8ELi8ELi64ELi1ELi1EEviiiPT_S1_S1_iii:
	.zero		1536


//--------------------- .nv.shared._Z9cuda_gemmIiLi128ELi4ELi1ELi32ELi8ELi8ELi64ELi1ELi0EEviiiPT_S1_S1_iii --------------------------
	.section	.nv.shared._Z9cuda_gemmIiLi128ELi4ELi1ELi32ELi8ELi8ELi64ELi1ELi0EEviiiPT_S1_S1_iii,"aw",@nobits
	.sectionflags	@""
	.align	128
.nv.shared._Z9cuda_gemmIiLi128ELi4ELi1ELi32ELi8ELi8ELi64ELi1ELi0EEviiiPT_S1_S1_iii:
	.zero		1536


//--------------------- .nv.shared._Z9cuda_gemmIiLi128ELi4ELi1ELi32ELi8ELi8ELi64ELi0ELi1EEviiiPT_S1_S1_iii --------------------------
	.section	.nv.shared._Z9cuda_gemmIiLi128ELi4ELi1ELi32ELi8ELi8ELi64ELi0ELi1EEviiiPT_S1_S1_iii,"aw",@nobits
	.sectionflags	@""
	.align	128
.nv.shared._Z9cuda_gemmIiLi128ELi4ELi1ELi32ELi8ELi8ELi64ELi0ELi1EEviiiPT_S1_S1_iii:
	.zero		1536


//--------------------- .nv.shared._Z9cuda_gemmIiLi128ELi4ELi1ELi32ELi8ELi8ELi64ELi0ELi0EEviiiPT_S1_S1_iii --------------------------
	.section	.nv.shared._Z9cuda_gemmIiLi128ELi4ELi1ELi32ELi8ELi8ELi64ELi0ELi0EEviiiPT_S1_S1_iii,"aw",@nobits
	.sectionflags	@""
	.align	128
.nv.shared._Z9cuda_gemmIiLi128ELi4ELi1ELi32ELi8ELi8ELi64ELi0ELi0EEviiiPT_S1_S1_iii:
	.zero		1536


//--------------------- .nv.shared._Z9cuda_gemmIiLi128ELi4ELi1ELi32ELi4ELi4ELi64ELi1ELi1EEviiiPT_S1_S1_iii --------------------------
	.section	.nv.shared._Z9cuda_gemmIiLi128ELi4ELi1ELi32ELi4ELi4ELi64ELi1ELi1EEviiiPT_S1_S1_iii,"aw",@nobits
	.sectionflags	@""
	.align	128
.nv.shared._Z9cuda_gemmIiLi128ELi4ELi1ELi32ELi4ELi4ELi64ELi1ELi1EEviiiPT_S1_S1_iii:
	.zero		1280


//--------------------- .nv.shared._Z9cuda_gemmIiLi128ELi4ELi1ELi32ELi4ELi4ELi64ELi1ELi0EEviiiPT_S1_S1_iii --------------------------
	.section	.nv.shared._Z9cuda_gemmIiLi128ELi4ELi1ELi32ELi4ELi4ELi64ELi1ELi0EEviiiPT_S1_S1_iii,"aw",@nobits
	.sectionflags	@""
	.align	128
.nv.shared._Z9cuda_gemmIiLi128ELi4ELi1ELi32ELi4ELi4ELi64ELi1ELi0EEviiiPT_S1_S1_iii:
	.zero		1280


//--------------------- .nv.shared._Z9cuda_gemmIiLi128ELi4ELi1ELi32ELi4ELi4ELi64ELi0ELi1EEviiiPT_S1_S1_iii --------------------------
	.section	.nv.shared._Z9cuda_gemmIiLi128ELi4ELi1ELi32ELi4ELi4ELi64ELi0ELi1EEviiiPT_S1_S1_iii,"aw",@nobits
	.sectionflags	@""
	.align	128
.nv.shared._Z9cuda_gemmIiLi128ELi4ELi1ELi32ELi4ELi4ELi64ELi0ELi1EEviiiPT_S1_S1_iii:
	.zero		1280


//--------------------- .nv.shared._Z9cuda_gemmIiLi128ELi4ELi1ELi32ELi4ELi4ELi64ELi0ELi0EEviiiPT_S1_S1_iii --------------------------
	.section	.nv.shared._Z9cuda_gemmIiLi128ELi4ELi1ELi32ELi4ELi4ELi64ELi0ELi0EEviiiPT_S1_S1_iii,"aw",@nobits
	.sectionflags	@""
	.align	128
.nv.shared._Z9cuda_gemmIiLi128ELi4ELi1ELi32ELi4ELi4ELi64ELi0ELi0EEviiiPT_S1_S1_iii:
	.zero		1280


//--------------------- .nv.shared._Z9cuda_gemmIiLi128ELi4ELi1ELi32ELi2ELi2ELi64ELi1ELi1EEviiiPT_S1_S1_iii --------------------------
	.section	.nv.shared._Z9cuda_gemmIiLi128ELi4ELi1ELi32ELi2ELi2ELi64ELi1ELi1EEviiiPT_S1_S1_iii,"aw",@nobits
	.sectionflags	@""
	.align	128
.nv.shared._Z9cuda_gemmIiLi128ELi4ELi1ELi32ELi2ELi2ELi64ELi1ELi1EEviiiPT_S1_S1_iii:
	.zero		1280


//--------------------- .nv.shared._Z9cuda_gemmIiLi128ELi4ELi1ELi32ELi2ELi2ELi64ELi1ELi0EEviiiPT_S1_S1_iii --------------------------
	.section	.nv.shared._Z9cuda_gemmIiLi128ELi4ELi1ELi32ELi2ELi2ELi64ELi1ELi0EEviiiPT_S1_S1_iii,"aw",@nobits
	.sectionflags	@""
	.align	128
.nv.shared._Z9cuda_gemmIiLi128ELi4ELi1ELi32ELi2ELi2ELi64ELi1ELi0EEviiiPT_S1_S1_iii:
	.zero		1280


//--------------------- .nv.shared._Z9cuda_gemmIiLi128ELi4ELi1ELi32ELi2ELi2ELi64ELi0ELi1EEviiiPT_S1_S1_iii --------------------------
	.section	.nv.shared._Z9cuda_gemmIiLi128ELi4ELi1ELi32ELi2ELi2ELi64ELi0ELi1EEviiiPT_S1_S1_iii,"aw",@nobits
	.sectionflags	@""
	.align	128
.nv.shared._Z9cuda_gemmIiLi128ELi4ELi1ELi32ELi2ELi2ELi64ELi0ELi1EEviiiPT_S1_S1_iii:
	.zero		1280


//--------------------- .nv.shared._Z9cuda_gemmIiLi128ELi4ELi1ELi32ELi2ELi2ELi64ELi0ELi0EEviiiPT_S1_S1_iii --------------------------
	.section	.nv.shared._Z9cuda_gemmIiLi128ELi4ELi1ELi32ELi2ELi2ELi64ELi0ELi0EEviiiPT_S1_S1_iii,"aw",@nobits
	.sectionflags	@""
	.align	128
.nv.shared._Z9cuda_gemmIiLi128ELi4ELi1ELi32ELi2ELi2ELi64ELi0ELi0EEviiiPT_S1_S1_iii:
	.zero		1280


//--------------------- .nv.shared._Z9cuda_gemmIiLi128ELi4ELi1ELi16ELi128ELi128ELi64ELi1ELi1EEviiiPT_S1_S1_iii --------------------------
	.section	.nv.shared._Z9cuda_gemmIiLi128ELi4ELi1ELi16ELi128ELi128ELi64ELi1ELi1EEviiiPT_S1_S1_iii,"aw",@nobits
	.sectionflags	@""
	.align	128
.nv.shared._Z9cuda_gemmIiLi128ELi4ELi1ELi16ELi128ELi128ELi64ELi1ELi1EEviiiPT_S1_S1_iii:
	.zero		1056


//--------------------- .nv.shared._Z9cuda_gemmIiLi128ELi4ELi1ELi16ELi128ELi128ELi64ELi1ELi0EEviiiPT_S1_S1_iii --------------------------
	.section	.nv.shared._Z9cuda_gemmIiLi128ELi4ELi1ELi16ELi128ELi128ELi64ELi1ELi0EEviiiPT_S1_S1_iii,"aw",@nobits
	.sectionflags	@""
	.align	128
.nv.shared._Z9cuda_gemmIiLi128ELi4ELi1ELi16ELi128ELi128ELi64ELi1ELi0EEviiiPT_S1_S1_iii:
	.zero		3360


//--------------------- .nv.shared._Z9cuda_gemmIiLi128ELi4ELi1ELi16ELi128ELi128ELi64ELi0ELi1EEviiiPT_S1_S1_iii --------------------------
	.section	.nv.shared._Z9cuda_gemmIiLi128ELi4ELi1ELi16ELi128ELi128ELi64ELi0ELi1EEviiiPT_S1_S1_iii,"aw",@nobits
	.sectionflags	@""
	.align	128
.nv.shared._Z9cuda_gemmIiLi128ELi4ELi1ELi16ELi128ELi128ELi64ELi0ELi1EEviiiPT_S1_S1_iii:
	.zero		1056


//--------------------- .nv.shared._Z9cuda_gemmIiLi128ELi4ELi1ELi16ELi128ELi128ELi64ELi0ELi0EEviiiPT_S1_S1_iii --------------------------
	.section	.nv.shared._Z9cuda_gemmIiLi128ELi4ELi1ELi16ELi128ELi128ELi64ELi0ELi0EEviiiPT_S1_S1_iii,"aw",@nobits
	.sectionflags	@""
	.align	128
.nv.shared._Z9cuda_gemmIiLi128ELi4ELi1ELi16ELi128ELi128ELi64ELi0ELi0EEviiiPT_S1_S1_iii:
	.zero		3360


//--------------------- .nv.shared._Z9cuda_gemmIiLi128ELi4ELi1ELi16ELi64ELi64ELi64ELi1ELi1EEviiiPT_S1_S1_iii --------------------------
	.section	.nv.shared._Z9cuda_gemmIiLi128ELi4ELi1ELi16ELi64ELi64ELi64ELi1ELi1EEviiiPT_S1_S1_iii,"aw",@nobits
	.sectionflags	@""
	.align	128
.nv.shared._Z9cuda_gemmIiLi128ELi4ELi1ELi16ELi64ELi64ELi64ELi1ELi1EEviiiPT_S1_S1_iii:
	.zero		1088


//--------------------- .nv.shared._Z9cuda_gemmIiLi128ELi4ELi1ELi16ELi64ELi64ELi64ELi1ELi0EEviiiPT_S1_S1_iii --------------------------
	.section	.nv.shared._Z9cuda_gemmIiLi128ELi4ELi1ELi16ELi64ELi64ELi64ELi1ELi0EEviiiPT_S1_S1_iii,"aw",@nobits
	.sectionflags	@""
	.align	128
.nv.shared._Z9cuda_gemmIiLi128ELi4ELi1ELi16ELi64ELi64ELi64ELi1ELi0EEviiiPT_S1_S1_iii:
	.zero		3392


//--------------------- .nv.shared._Z9cuda_gemmIiLi128ELi4ELi1ELi16ELi64ELi64ELi64ELi0ELi0EEviiiPT_S1_S1_iii --------------------------
	.section	.nv.shared._Z9cuda_gemmIiLi128ELi4ELi1ELi16ELi64ELi64ELi64ELi0ELi0EEviiiPT_S1_S1_iii,"aw",@nobits
	.sectionflags	@""
	.align	128
.nv.shared._Z9cuda_gemmIiLi128ELi4ELi1ELi16ELi64ELi64ELi64ELi0ELi0EEviiiPT_S1_S1_iii:
	.zero		3392


//--------------------- .nv.shared._Z9cuda_gemmIiLi128ELi4ELi1ELi16ELi32ELi32ELi64ELi1ELi1EEviiiPT_S1_S1_iii --------------------------
	.section	.nv.shared._Z9cuda_gemmIiLi128ELi4ELi1ELi16ELi32ELi32ELi64ELi1ELi1EEviiiPT_S1_S1_iii,"aw",@nobits
	.sectionflags	@""
	.align	128
.nv.shared._Z9cuda_gemmIiLi128ELi4ELi1ELi16ELi32ELi32ELi64ELi1ELi1EEviiiPT_S1_S1_iii:
	.zero		1088


//--------------------- .nv.shared._Z9cuda_gemmIiLi128ELi4ELi1ELi16ELi32ELi32ELi64ELi1ELi0EEviiiPT_S1_S1_iii --------------------------
	.section	.nv.shared._Z9cuda_gemmIiLi128ELi4ELi1ELi16ELi32ELi32ELi64ELi1ELi0EEviiiPT_S1_S1_iii,"aw",@nobits
	.sectionflags	@""
	.align	128
.nv.shared._Z9cuda_gemmIiLi128ELi4ELi1ELi16ELi32ELi32ELi64ELi1ELi0EEviiiPT_S1_S1_iii:
	.zero		3392


//--------------------- .nv.shared._Z9cuda_gemmIiLi128ELi4ELi1ELi16ELi32ELi32ELi64ELi0ELi0EEviiiPT_S1_S1_iii --------------------------
	.section	.nv.shared._Z9cuda_gemmIiLi128ELi4ELi1ELi16ELi32ELi32ELi64ELi0ELi0EEviiiPT_S1_S1_iii,"aw",@nobits
	.sectionflags	@""
	.align	128
.nv.shared._Z9cuda_gemmIiLi128ELi4ELi1ELi16ELi32ELi32ELi64ELi0ELi0EEviiiPT_S1_S1_iii:
	.zero		3392


//--------------------- .nv.shared._Z9cuda_gemmIiLi128ELi4ELi1ELi16ELi16ELi16ELi64ELi1ELi1EEviiiPT_S1_S1_iii --------------------------
	.section	.nv.shared._Z9cuda_gemmIiLi128ELi4ELi1ELi16ELi16ELi16ELi64ELi1ELi1EEviiiPT_S1_S1_iii,"aw",@nobits
	.sectionflags	@""
	.align	128
.nv.shared._Z9cuda_gemmIiLi128ELi4ELi1ELi16ELi16ELi16ELi64ELi1ELi1EEviiiPT_S1_S1_iii:
	.zero		2240


//--------------------- .nv.shared._Z9cuda_gemmIiLi128ELi4ELi1ELi16ELi16ELi16ELi64ELi1ELi0EEviiiPT_S1_S1_iii --------------------------
	.section	.nv.shared._Z9cuda_gemmIiLi128ELi4ELi1ELi16ELi16ELi16ELi64ELi1ELi0EEviiiPT_S1_S1_iii,"aw",@nobits
	.sectionflags	@""
	.align	128
.nv.shared._Z9cuda_gemmIiLi128ELi4ELi1ELi16ELi16ELi16ELi64ELi1ELi0EEviiiPT_S1_S1_iii:
	.zero		2240


//--------------------- .nv.shared._Z9cuda_gemmIiLi128ELi4ELi1ELi16ELi16ELi16ELi64ELi0ELi1EEviiiPT_S1_S1_iii --------------------------
	.section	.nv.shared._Z9cuda_gemmIiLi128ELi4ELi1ELi16ELi16ELi16ELi64ELi0ELi1EEviiiPT_S1_S1_iii,"aw",@nobits
	.sectionflags	@""
	.align	128
.nv.shared._Z9cuda_gemmIiLi128ELi4ELi1ELi16ELi16ELi16ELi64ELi0ELi1EEviiiPT_S1_S1_iii:
	.zero		2240


//--------------------- .nv.shared._Z9cuda_gemmIiLi128ELi4ELi1ELi16ELi16ELi16ELi64ELi0ELi0EEviiiPT_S1_S1_iii --------------------------
	.section	.nv.shared._Z9cuda_gemmIiLi128ELi4ELi1ELi16ELi16ELi16ELi64ELi0ELi0EEviiiPT_S1_S1_iii,"aw",@nobits
	.sectionflags	@""
	.align	128
.nv.shared._Z9cuda_gemmIiLi128ELi4ELi1ELi16ELi16ELi16ELi64ELi0ELi0EEviiiPT_S1_S1_iii:
	.zero		2240


//--------------------- .nv.shared._Z9cuda_gemmIiLi128ELi4ELi1ELi16ELi8ELi8ELi64ELi1ELi1EEviiiPT_S1_S1_iii --------------------------
	.section	.nv.shared._Z9cuda_gemmIiLi128ELi4ELi1ELi16ELi8ELi8ELi64ELi1ELi1EEviiiPT_S1_S1_iii,"aw",@nobits
	.sectionflags	@""
	.align	128
.nv.shared._Z9cuda_gemmIiLi128ELi4ELi1ELi16ELi8ELi8ELi64ELi1ELi1EEviiiPT_S1_S1_iii:
	.zero		1472


//--------------------- .nv.shared._Z9cuda_gemmIiLi128ELi4ELi1ELi16ELi8ELi8ELi64ELi1ELi0EEviiiPT_S1_S1_iii --------------------------
	.section	.nv.shared._Z9cuda_gemmIiLi128ELi4ELi1ELi16ELi8ELi8ELi64ELi1ELi0EEviiiPT_S1_S1_iii,"aw",@nobits
	.sectionflags	@""
	.align	128
.nv.shared._Z9cuda_gemmIiLi128ELi4ELi1ELi16ELi8ELi8ELi64ELi1ELi0EEviiiPT_S1_S1_iii:
	.zero		1472


//--------------------- .nv.shared._Z9cuda_gemmIiLi128ELi4ELi1ELi16ELi8ELi8ELi64ELi0ELi1EEviiiPT_S1_S1_iii --------------------------
	.section	.nv.shared._Z9cuda_gemmIiLi128ELi4ELi1ELi16ELi8ELi8ELi64ELi0ELi1EEviiiPT_S1_S1_iii,"aw",@nobits
	.sectionflags	@""
	.align	128
.nv.shared._Z9cuda_gemmIiLi128ELi4ELi1ELi16ELi8ELi8ELi64ELi0ELi1EEviiiPT_S1_S1_iii:
	.zero		1472


//--------------------- .nv.shared._Z9cuda_gemmIiLi128ELi4ELi1ELi16ELi8ELi8ELi64ELi0ELi0EEviiiPT_S1_S1_iii --------------------------
	.section	.nv.shared._Z9cuda_gemmIiLi128ELi4ELi1ELi16ELi8ELi8ELi64ELi0ELi0EEviiiPT_S1_S1_iii,"aw",@nobits
	.sectionflags	@""
	.align	128
.nv.shared._Z9cuda_gemmIiLi128ELi4ELi1ELi16ELi8ELi8ELi64ELi0ELi0EEviiiPT_S1_S1_iii:
	.zero		1472


//--------------------- .nv.shared._Z9cuda_gemmIiLi128ELi4ELi1ELi16ELi4ELi4ELi64ELi1ELi1EEviiiPT_S1_S1_iii --------------------------
	.section	.nv.shared._Z9cuda_gemmIiLi128ELi4ELi1ELi16ELi4ELi4ELi64ELi1ELi1EEviiiPT_S1_S1_iii,"aw",@nobits
	.sectionflags	@""
	.align	128
.nv.shared._Z9cuda_gemmIiLi128ELi4ELi1ELi16ELi4ELi4ELi64ELi1ELi1EEviiiPT_S1_S1_iii:
	.zero		1216


//--------------------- .nv.shared._Z9cuda_gemmIiLi128ELi4ELi1ELi16ELi4ELi4ELi64ELi1ELi0EEviiiPT_S1_S1_iii --------------------------
	.section	.nv.shared._Z9cuda_gemmIiLi128ELi4ELi1ELi16ELi4ELi4ELi64ELi1ELi0EEviiiPT_S1_S1_iii,"aw",@nobits
	.sectionflags	@""
	.align	128
.nv.shared._Z9cuda_gemmIiLi128ELi4ELi1ELi16ELi4ELi4ELi64ELi1ELi0EEviiiPT_S1_S1_iii:
	.zero		1216


//--------------------- .nv.shared._Z9cuda_gemmIiLi128ELi4ELi1ELi16ELi4ELi4ELi64ELi0ELi1EEviiiPT_S1_S1_iii --------------------------
	.section	.nv.shared._Z9cuda_gemmIiLi128ELi4ELi1ELi16ELi4ELi4ELi64ELi0ELi1EEviiiPT_S1_S1_iii,"aw",@nobits
	.sectionflags	@""
	.align	128
.nv.shared._Z9cuda_gemmIiLi128ELi4ELi1ELi16ELi4ELi4ELi64ELi0ELi1EEviiiPT_S1_S1_iii:
	.zero		1216


//--------------------- .nv.shared._Z9cuda_gemmIiLi128ELi4ELi1ELi16ELi4ELi4ELi64ELi0ELi0EEviiiPT_S1_S1_iii --------------------------
	.section	.nv.shared._Z9cuda_gemmIiLi128ELi4ELi1ELi16ELi4ELi4ELi64ELi0ELi0EEviiiPT_S1_S1_iii,"aw",@nobits
	.sectionflags	@""
	.align	128
.nv.shared._Z9cuda_gemmIiLi128ELi4ELi1ELi16ELi4ELi4ELi64ELi0ELi0EEviiiPT_S1_S1_iii:
	.zero		1216


//--------------------- .nv.shared._Z9cuda_gemmIiLi128ELi4ELi1ELi16ELi2ELi2ELi64ELi1ELi1EEviiiPT_S1_S1_iii --------------------------
	.section	.nv.shared._Z9cuda_gemmIiLi128ELi4ELi1ELi16ELi2ELi2ELi64ELi1ELi1EEviiiPT_S1_S1_iii,"aw",@nobits
	.sectionflags	@""
	.align	128
.nv.shared._Z9cuda_gemmIiLi128ELi4ELi1ELi16ELi2ELi2ELi64ELi1ELi1EEviiiPT_S1_S1_iii:
	.zero		1216


//--------------------- .nv.shared._Z9cuda_gemmIiLi128ELi4ELi1ELi16ELi2ELi2ELi64ELi1ELi0EEviiiPT_S1_S1_iii --------------------------
	.section	.nv.shared._Z9cuda_gemmIiLi128ELi4ELi1ELi16ELi2ELi2ELi64ELi1ELi0EEviiiPT_S1_S1_iii,"aw",@nobits
	.sectionflags	@""
	.align	128
.nv.shared._Z9cuda_gemmIiLi128ELi4ELi1ELi16ELi2ELi2ELi64ELi1ELi0EEviiiPT_S1_S1_iii:
	.zero		1216


//--------------------- .nv.shared._Z9cuda_gemmIiLi128ELi4ELi1ELi16ELi2ELi2ELi64ELi0ELi1EEviiiPT_S1_S1_iii --------------------------
	.section	.nv.shared._Z9cuda_gemmIiLi128ELi4ELi1ELi16ELi2ELi2ELi64ELi0ELi1EEviiiPT_S1_S1_iii,"aw",@nobits
	.sectionflags	@""
	.align	128
.nv.shared._Z9cuda_gemmIiLi128ELi4ELi1ELi16ELi2ELi2ELi64ELi0ELi1EEviiiPT_S1_S1_iii:
	.zero		1216


//--------------------- .nv.shared._Z9cuda_gemmIiLi128ELi4ELi1ELi16ELi2ELi2ELi64ELi0ELi0EEviiiPT_S1_S1_iii --------------------------
	.section	.nv.shared._Z9cuda_gemmIiLi128ELi4ELi1ELi16ELi2ELi2ELi64ELi0ELi0EEviiiPT_S1_S1_iii,"aw",@nobits
	.sectionflags	@""
	.align	128
.nv.shared._Z9cuda_gemmIiLi128ELi4ELi1ELi16ELi2ELi2ELi64ELi0ELi0EEviiiPT_S1_S1_iii:
	.zero		1216


//--------------------- .nv.shared._Z9cuda_gemmIiLi128ELi2ELi1ELi4096ELi128ELi128ELi64ELi1ELi1EEviiiPT_S1_S1_iii --------------------------
	.section	.nv.shared._Z9cuda_gemmIiLi128ELi2ELi1ELi4096ELi128ELi128ELi64ELi1ELi1EEviiiPT_S1_S1_iii,"aw",@nobits
	.sectionflags	@""
	.align	128
.nv.shared._Z9cuda_gemmIiLi128ELi2ELi1ELi4096ELi128ELi128ELi64ELi1ELi1EEviiiPT_S1_S1_iii:
	.zero		15488


//--------------------- .nv.shared._Z9cuda_gemmIiLi128ELi2ELi1ELi4096ELi128ELi128ELi64ELi1ELi0EEviiiPT_S1_S1_iii --------------------------
	.section	.nv.shared._Z9cuda_gemmIiLi128ELi2ELi1ELi4096ELi128ELi128ELi64ELi1ELi0EEviiiPT_S1_S1_iii,"aw",@nobits
	.sectionflags	@""
	.align	128
.nv.shared._Z9cuda_gemmIiLi128ELi2ELi1ELi4096ELi128ELi128ELi64ELi1ELi0EEviiiPT_S1_S1_iii:
	.zero		15488


//--------------------- .nv.shared._Z9cuda_gemmIiLi128ELi2ELi1ELi4096ELi128ELi128ELi64ELi0ELi1EEviiiPT_S1_S1_iii --------------------------
	.section	.nv.shared._Z9cuda_gemmIiLi128ELi2ELi1ELi4096ELi128ELi128ELi64ELi0ELi1EEviiiPT_S1_S1_iii,"aw",@nobits
	.sectionflags	@""
	.align	128
.nv.shared._Z9cuda_gemmIiLi128ELi2ELi1ELi4096ELi128ELi128ELi64ELi0ELi1EEviiiPT_S1_S1_iii:
	.zero		15488


//--------------------- .nv.shared._Z9cuda_gemmIiLi128ELi2ELi1ELi4096ELi128ELi128ELi64ELi0ELi0EEviiiPT_S1_S1_iii --------------------------
	.section	.nv.shared._Z9cuda_gemmIiLi128ELi2ELi1ELi4096ELi128ELi128ELi64ELi0ELi0EEviiiPT_S1_S1_iii,"aw",@nobits
	.sectionflags	@""
	.align	128
.nv.shared._Z9cuda_gemmIiLi128ELi2ELi1ELi4096ELi128ELi128ELi64ELi0ELi0EEviiiPT_S1_S1_iii:
	.zero		15488


//--------------------- .nv.shared._Z9cuda_gemmIiLi128ELi2ELi1ELi4096ELi64ELi64ELi64ELi1ELi1EEviiiPT_S1_S1_iii --------------------------
	.section	.nv.shared._Z9cuda_gemmIiLi128ELi2ELi1ELi4096ELi64ELi64ELi64ELi1ELi1EEviiiPT_S1_S1_iii,"aw",@nobits
	.sectionflags	@""
	.align	128
.nv.shared._Z9cuda_gemmIiLi128ELi2ELi1ELi4096ELi64ELi64ELi64ELi1ELi1EEviiiPT_S1_S1_iii:
	.zero		27776


//--------------------- .nv.shared._Z9cuda_gemmIiLi128ELi2ELi1ELi4096ELi64ELi64ELi64ELi1ELi0EEviiiPT_S1_S1_iii --------------------------
	.section	.nv.shared._Z9cuda_gemmIiLi128ELi2ELi1ELi4096ELi64ELi64ELi64ELi1ELi0EEviiiPT_S1_S1_iii,"aw",@nobits
	.sectionflags	@""
	.align	128
.nv.shared._Z9cuda_gemmIiLi128ELi2ELi1ELi4096ELi64ELi64ELi64ELi1ELi0EEviiiPT_S1_S1_iii:
	.zero		27776


//--------------------- .nv.shared._Z9cuda_gemmIiLi128ELi2ELi1ELi4096ELi64ELi64ELi64ELi0ELi1EEviiiPT_S1_S1_iii --------------------------
	.section	.nv.shared._Z9cuda_gemmIiLi128ELi2ELi1ELi4096ELi64ELi64ELi64ELi0ELi1EEviiiPT_S1_S1_iii,"aw",@nobits
	.sectionflags	@""
	.align	128
.nv.shared._Z9cuda_gemmIiLi128ELi2ELi1ELi4096ELi64ELi64ELi64ELi0ELi1EEviiiPT_S1_S1_iii:
	.zero		27776


//--------------------- .nv.shared._Z9cuda_gemmIiLi128ELi2ELi1ELi4096ELi64ELi64ELi64ELi0ELi0EEviiiPT_S1_S1_iii --------------------------
	.section	.nv.shared._Z9cuda_gemmIiLi128ELi2ELi1ELi4096ELi64ELi64ELi64ELi0ELi0EEviiiPT_S1_S1_iii,"aw",@nobits
	.sectionflags	@""
	.align	128
.nv.shared._Z9cuda_gemmIiLi128ELi2ELi1ELi4096ELi64ELi64ELi64ELi0ELi0EEviiiPT_S1_S1_iii:
	.zero		27776


//--------------------- .nv.shared._Z9cuda_gemmIiLi128ELi2ELi1ELi4096ELi32ELi32ELi64ELi1ELi1EEviiiPT_S1_S1_iii --------------------------
	.section	.nv.shared._Z9cuda_gemmIiLi128ELi2ELi1ELi4096ELi32ELi32ELi64ELi1ELi1EEviiiPT_S1_S1_iii,"aw",@nobits
	.sectionflags	@""
	.align	128
.nv.shared._Z9cuda_gemmIiLi128ELi2ELi1ELi4096ELi32ELi32ELi64ELi1ELi1EEviiiPT_S1_S1_iii:
	.zero		35968


//--------------------- .nv.shared._Z9cuda_gemmIiLi128ELi2ELi1ELi4096ELi32ELi32ELi64ELi1ELi0EEviiiPT_S1_S1_iii --------------------------
	.section	.nv.shared._Z9cuda_gemmIiLi128ELi2ELi1ELi4096ELi32ELi32ELi64ELi1ELi0EEviiiPT_S1_S1_iii,"aw",@nobits
	.sectionflags	@""
	.align	128
.nv.shared._Z9cuda_gemmIiLi128ELi2ELi1ELi4096ELi32ELi32ELi64ELi1ELi0EEviiiPT_S1_S1_iii:
	.zero		35968


//--------------------- .nv.shared._Z9cuda_gemmIiLi128ELi2ELi1ELi4096ELi32ELi32ELi64ELi0ELi1EEviiiPT_S1_S1_iii --------------------------
	.section	.nv.shared._Z9cuda_gemmIiLi128ELi2ELi1ELi4096ELi32ELi32ELi64ELi0ELi1EEviiiPT_S1_S1_iii,"aw",@nobits
	.sectionflags	@""
	.align	128
.nv.shared._Z9cuda_gemmIiLi128ELi2ELi1ELi4096ELi32ELi32ELi64ELi0ELi1EEviiiPT_S1_S1_iii:
	.zero		35968


//--------------------- .nv.shared._Z9cuda_gemmIiLi128ELi2ELi1ELi4096ELi32ELi32ELi64ELi0ELi0EEviiiPT_S1_S1_iii --------------------------
	.section	.nv.shared._Z9cuda_gemmIiLi128ELi2ELi1ELi4096ELi32ELi32ELi64ELi0ELi0EEviiiPT_S1_S1_iii,"aw",@nobits
	.sectionflags	@""
	.align	128
.nv.shared._Z9cuda_gemmIiLi128ELi2ELi1ELi4096ELi32ELi32ELi64ELi0ELi0EEviiiPT_S1_S1_iii:
	.zero		35968


//--------------------- .nv.shared._Z9cuda_gemmIiLi128ELi2ELi1ELi4096ELi16ELi16ELi64ELi1ELi1EEviiiPT_S1_S1_iii --------------------------
	.section	.nv.shared._Z9cuda_gemmIiLi128ELi2ELi1ELi4096ELi16ELi16ELi64ELi1ELi1EEviiiPT_S1_S1_iii,"aw",@nobits
	.sectionflags	@""
	.align	128
.nv.shared._Z9cuda_gemmIiLi128ELi2ELi1ELi4096ELi16ELi16ELi64ELi1ELi1EEviiiPT_S1_S1_iii:
	.zero		18560


//--------------------- .nv.shared._Z9cuda_gemmIiLi128ELi2ELi1ELi4096ELi16ELi16ELi64ELi1ELi0EEviiiPT_S1_S1_iii --------------------------
	.section	.nv.shared._Z9cuda_gemmIiLi128ELi2ELi1ELi4096ELi16ELi16ELi64ELi1ELi0EEviiiPT_S1_S1_iii,"aw",@nobits
	.sectionflags	@""
	.align	128
.nv.shared._Z9cuda_gemmIiLi128ELi2ELi1ELi4096ELi16ELi16ELi64ELi1ELi0EEviiiPT_S1_S1_iii:
	.zero		18560


//--------------------- .nv.shared._Z9cuda_gemmIiLi128ELi2ELi1ELi4096ELi16ELi16ELi64ELi0ELi1EEviiiPT_S1_S1_iii --------------------------
	.section	.nv.shared._Z9cuda_gemmIiLi128ELi2ELi1ELi4096ELi16ELi16ELi64ELi0ELi1EEviiiPT_S1_S1_iii,"aw",@nobits
	.sectionflags	@""
	.align	128
.nv.shared._Z9cuda_gemmIiLi128ELi2ELi1ELi4096ELi16ELi16ELi64ELi0ELi1EEviiiPT_S1_S1_iii:
	.zero		18560


//--------------------- .nv.shared._Z9cuda_gemmIiLi128ELi2ELi1ELi4096ELi16ELi16ELi64ELi0ELi0EEviiiPT_S1_S1_iii --------------------------
	.section	.nv.shared._Z9cuda_gemmIiLi128ELi2ELi1ELi4096ELi16ELi16ELi64ELi0ELi0EEviiiPT_S1_S1_iii,"aw",@nobits
	.sectionflags	@""
	.align	128
.nv.shared._Z9cuda_gemmIiLi128ELi2ELi1ELi4096ELi16ELi16ELi64ELi0ELi0EEviiiPT_S1_S1_iii:
	.zero		18560


//--------------------- .nv.shared._Z9cuda_gemmIiLi128ELi2ELi1ELi4096ELi8ELi8ELi64ELi1ELi1EEviiiPT_S1_S1_iii --------------------------
	.section	.nv.shared._Z9cuda_gemmIiLi128ELi2ELi1ELi4096ELi8ELi8ELi64ELi1ELi1EEviiiPT_S1_S1_iii,"aw",@nobits
	.sectionflags	@""
	.align	128
.nv.shared._Z9cuda_gemmIiLi128ELi2ELi1ELi4096ELi8ELi8ELi64ELi1ELi1EEviiiPT_S1_S1_iii:
	.zero		17792


//--------------------- .nv.shared._Z9cuda_gemmIiLi128ELi2ELi1ELi4096ELi8ELi8ELi64ELi1ELi0EEviiiPT_S1_S1_iii --------------------------
	.section	.nv.shared._Z9cuda_gemmIiLi128ELi2ELi1ELi4096ELi8ELi8ELi64ELi1ELi0EEviiiPT_S1_S1_iii,"aw",@nobits
	.sectionflags	@""
	.align	128
.nv.shared._Z9cuda_gemmIiLi128ELi2ELi1ELi4096ELi8ELi8ELi64ELi1ELi0EEviiiPT_S1_S1_iii:
	.zero		17792


//--------------------- .nv.shared._Z9cuda_gemmIiLi128ELi2ELi1ELi4096ELi8ELi8ELi64ELi0ELi1EEviiiPT_S1_S1_iii --------------------------
	.section	.nv.shared._Z9cuda_gemmIiLi128ELi2ELi1ELi4096ELi8ELi8ELi64ELi0ELi1EEviiiPT_S1_S1_iii,"aw",@nobits
	.sectionflags	@""
	.align	128
.nv.shared._Z9cuda_gemmIiLi128ELi2ELi1ELi4096ELi8ELi8ELi64ELi0ELi1EEviiiPT_S1_S1_iii:
	.zero		17792


//--------------------- .nv.shared._Z9cuda_gemmIiLi128ELi2ELi1ELi4096ELi8ELi8ELi64ELi0ELi0EEviiiPT_S1_S1_iii --------------------------
	.section	.nv.shared._Z9cuda_gemmIiLi128ELi2ELi1ELi4096ELi8ELi8ELi64ELi0ELi0EEviiiPT_S1_S1_iii,"aw",@nobits
	.sectionflags	@""
	.align	128
.nv.shared._Z9cuda_gemmIiLi128ELi2ELi1ELi4096ELi8ELi8ELi64ELi0ELi0EEviiiPT_S1_S1_iii:
	.zero		17792


//--------------------- .nv.shared._Z9cuda_gemmIiLi128ELi2ELi1ELi4096ELi4ELi4ELi64ELi1ELi1EEviiiPT_S1_S1_iii --------------------------
	.section	.nv.shared._Z9cuda_gemmIiLi128ELi2ELi1ELi4096ELi4ELi4ELi64ELi1ELi1EEviiiPT_S1_S1_iii,"aw",@nobits
	.sectionflags	@""
	.align	128
.nv.shared._Z9cuda_gemmIiLi128ELi2ELi1ELi4096ELi4ELi4ELi64ELi1ELi1EEviiiPT_S1_S1_iii:
	.zero		17536


//--------------------- .nv.shared._Z9cuda_gemmIiLi128ELi2ELi1ELi4096ELi4ELi4ELi64ELi1ELi0EEviiiPT_S1_S1_iii --------------------------
	.section	.nv.shared._Z9cuda_gemmIiLi128ELi2ELi1ELi4096ELi4ELi4ELi64ELi1ELi0EEviiiPT_S1_S1_iii,"aw",@nobits
	.sectionflags	@""
	.align	128
.nv.shared._Z9cuda_gemmIiLi128ELi2ELi1ELi4096ELi4ELi4ELi64ELi1ELi0EEviiiPT_S1_S1_iii:
	.zero		17536


//--------------------- .nv.shared._Z9cuda_gemmIiLi128ELi2ELi1ELi4096ELi4ELi4ELi64ELi0ELi1EEviiiPT_S1_S1_iii --------------------------
	.section	.nv.shared._Z9cuda_gemmIiLi128ELi2ELi1ELi4096ELi4ELi4ELi64ELi0ELi1EEviiiPT_S1_S1_iii,"aw",@nobits
	.sectionflags	@""
	.align	128
.nv.shared._Z9cuda_gemmIiLi128ELi2ELi1ELi4096ELi4ELi4ELi64ELi0ELi1EEviiiPT_S1_S1_iii:
	.zero		17536


//--------------------- .nv.shared._Z9cuda_gemmIiLi128ELi2ELi1ELi4096ELi4ELi4ELi64ELi0ELi0EEviiiPT_S1_S1_iii --------------------------
	.section	.nv.shared._Z9cuda_gemmIiLi128ELi2ELi1ELi4096ELi4ELi4ELi64ELi0ELi0EEviiiPT_S1_S1_iii,"aw",@nobits
	.sectionflags	@""
	.align	128
.nv.shared._Z9cuda_gemmIiLi128ELi2ELi1ELi4096ELi4ELi4ELi64ELi0ELi0EEviiiPT_S1_S1_iii:
	.zero		17536


//--------------------- .nv.shared._Z9cuda_gemmIiLi128ELi2ELi1ELi4096ELi2ELi2ELi64ELi1ELi1EEviiiPT_S1_S1_iii --------------------------
	.section	.nv.shared._Z9cuda_gemmIiLi128ELi2ELi1ELi4096ELi2ELi2ELi64ELi1ELi1EEviiiPT_S1_S1_iii,"aw",@nobits
	.sectionflags	@""
	.align	128
.nv.shared._Z9cuda_gemmIiLi128ELi2ELi1ELi4096ELi2ELi2ELi64ELi1ELi1EEviiiPT_S1_S1_iii:
	.zero		17536


//--------------------- .nv.shared._Z9cuda_gemmIiLi128ELi2ELi1ELi4096ELi2ELi2ELi64ELi1ELi0EEviiiPT_S1_S1_iii --------------------------
	.section	.nv.shared._Z9cuda_gemmIiLi128ELi2ELi1ELi4096ELi2ELi2ELi64ELi1ELi0EEviiiPT_S1_S1_iii,"aw",@nobits
	.sectionflags	@""
	.align	128
.nv.shared._Z9cuda_gemmIiLi128ELi2ELi1ELi4096ELi2ELi2ELi64ELi1ELi0EEviiiPT_S1_S1_iii:
	.zero		17536


//--------------------- .nv.shared._Z9cuda_gemmIiLi128ELi2ELi1ELi4096ELi2ELi2ELi64ELi0ELi1EEviiiPT_S1_S1_iii --------------------------
	.section	.nv.shared._Z9cuda_gemmIiLi128ELi2ELi1ELi4096ELi2ELi2ELi64ELi0ELi1EEviiiPT_S1_S1_iii,"aw",@nobits
	.sectionflags	@""
	.align	128
.nv.shared._Z9cuda_gemmIiLi128ELi2ELi1ELi4096ELi2ELi2ELi64ELi0ELi1EEviiiPT_S1_S1_iii:
	.zero		17536


//--------------------- .nv.shared._Z9cuda_gemmIiLi128ELi2ELi1ELi4096ELi2ELi2ELi64ELi0ELi0EEviiiPT_S1_S1_iii --------------------------
	.section	.nv.shared._Z9cuda_gemmIiLi128ELi2ELi1ELi4096ELi2ELi2ELi64ELi0ELi0EEviiiPT_S1_S1_iii,"aw",@nobits
	.sectionflags	@""
	.align	128
.nv.shared._Z9cuda_gemmIiLi128ELi2ELi1ELi4096ELi2ELi2ELi64ELi0ELi0EEviiiPT_S1_S1_iii:
	.zero		17536


//--------------------- .nv.shared._Z9cuda_gemmIiLi128ELi2ELi1ELi2048ELi128ELi128ELi64ELi1ELi1EEviiiPT_S1_S1_iii --------------------------
	.section	.nv.shared._Z9cuda_gemmIiLi128ELi2ELi1ELi2048ELi128ELi128ELi64ELi1ELi1EEviiiPT_S1_S1_iii,"aw",@nobits
	.sectionflags	@""
	.align	128
.nv.shared._Z9cuda_gemmIiLi128ELi2ELi1ELi2048ELi128ELi128ELi64ELi1ELi1EEviiiPT_S1_S1_iii:
	.zero		9344


//--------------------- .nv.shared._Z9cuda_gemmIiLi128ELi2ELi1ELi2048ELi128ELi128ELi64ELi1ELi0EEviiiPT_S1_S1_iii --------------------------
	.section	.nv.shared._Z9cuda_gemmIiLi128ELi2ELi1ELi2048ELi128ELi128ELi64ELi1ELi0EEviiiPT_S1_S1_iii,"aw",@nobits
	.sectionflags	@""
	.align	128
.nv.shared._Z9cuda_gemmIiLi128ELi2ELi1ELi2048ELi128ELi128ELi64ELi1ELi0EEviiiPT_S1_S1_iii:
	.zero		9344


//--------------------- .nv.shared._Z9cuda_gemmIiLi128ELi2ELi1ELi2048ELi128ELi128ELi64ELi0ELi1EEviiiPT_S1_S1_iii --------------------------
	.section	.nv.shared._Z9cuda_gemmIiLi128ELi2ELi1ELi2048ELi128ELi128ELi64ELi0ELi1EEviiiPT_S1_S1_iii,"aw",@nobits
	.sectionflags	@""
	.align	128
.nv.shared._Z9cuda_gemmIiLi128ELi2ELi1ELi2048ELi128ELi128ELi64ELi0ELi1EEviiiPT_S1_S1_iii:
	.zero		9344


//--------------------- .nv.shared._Z9cuda_gemmIiLi128ELi2ELi1ELi2048ELi128ELi128ELi64ELi0ELi0EEviiiPT_S1_S1_iii --------------------------
	.section	.nv.shared._Z9cuda_gemmIiLi128ELi2ELi1ELi2048ELi128ELi128ELi64ELi0ELi0EEviiiPT_S1_S1_iii,"aw",@nobits
	.sectionflags	@""
	.align	128
.nv.shared._Z9cuda_gemmIiLi128ELi2ELi1ELi2048ELi128ELi128ELi64ELi0ELi0EEviiiPT_S1_S1_iii:
	.zero		9344


//--------------------- .nv.shared._Z9cuda_gemmIiLi128ELi2ELi1ELi2048ELi64ELi64ELi64ELi1ELi1EEviiiPT_S1_S1_iii --------------------------
	.section	.nv.shared._Z9cuda_gemmIiLi128ELi2ELi1ELi2048ELi64ELi64ELi64ELi1ELi1EEviiiPT_S1_S1_iii,"aw",@nobits
	.sectionflags	@""
	.align	128
.nv.shared._Z9cuda_gemmIiLi128ELi2ELi1ELi2048ELi64ELi64ELi64ELi1ELi1EEviiiPT_S1_S1_iii:
	.zero		15488


//--------------------- .nv.shared._Z9cuda_gemmIiLi128ELi2ELi1ELi2048ELi64ELi64ELi64ELi1ELi0EEviiiPT_S1_S1_iii --------------------------
	.section	.nv.shared._Z9cuda_gemmIiLi128ELi2ELi1ELi2048ELi64ELi64ELi64ELi1ELi0EEviiiPT_S1_S1_iii,"aw",@nobits
	.sectionflags	@""
	.align	128
.nv.shared._Z9cuda_gemmIiLi128ELi2ELi1ELi2048ELi64ELi64ELi64ELi1ELi0EEviiiPT_S1_S1_iii:
	.zero		15488


//--------------------- .nv.shared._Z9cuda_gemmIiLi128ELi2ELi1ELi2048ELi64ELi64ELi64ELi0ELi1EEviiiPT_S1_S1_iii --------------------------
	.section	.nv.shared._Z9cuda_gemmIiLi128ELi2ELi1ELi2048ELi64ELi64ELi64ELi0ELi1EEviiiPT_S1_S1_iii,"aw",@nobits
	.sectionflags	@""
	.align	128
.nv.shared._Z9cuda_gemmIiLi128ELi2ELi1ELi2048ELi64ELi64ELi64ELi0ELi1EEviiiPT_S1_S1_iii:
	.zero		15488


//--------------------- .nv.shared._Z9cuda_gemmIiLi128ELi2ELi1ELi2048ELi64ELi64ELi64ELi0ELi0EEviiiPT_S1_S1_iii --------------------------
	.section	.nv.shared._Z9cuda_gemmIiLi128ELi2ELi1ELi2048ELi64ELi64ELi64ELi0ELi0EEviiiPT_S1_S1_iii,"aw",@nobits
	.sectionflags	@""
	.align	128
.nv.shared._Z9cuda_gemmIiLi128ELi2ELi1ELi2048ELi64ELi64ELi64ELi0ELi0EEviiiPT_S1_S1_iii:
	.zero		15488


//--------------------- .nv.shared._Z9cuda_gemmIiLi128ELi2ELi1ELi2048ELi32ELi32ELi64ELi1ELi1EEviiiPT_S1_S1_iii --------------------------
	.section	.nv.shared._Z9cuda_gemmIiLi128ELi2ELi1ELi2048ELi32ELi32ELi64ELi1ELi1EEviiiPT_S1_S1_iii,"aw",@nobits
	.sectionflags	@""
	.align	128
.nv.shared._Z9cuda_gemmIiLi128ELi2ELi1ELi2048ELi32ELi32ELi64ELi1ELi1EEviiiPT_S1_S1_iii:
	.zero		19584


//--------------------- .nv.shared._Z9cuda_gemmIiLi128ELi2ELi1ELi2048ELi32ELi32ELi64ELi1ELi0EEviiiPT_S1_S1_iii --------------------------
	.section	.nv.shared._Z9cuda_gemmIiLi128ELi2ELi1ELi2048ELi32ELi32ELi64ELi1ELi0EEviiiPT_S1_S1_iii,"aw",@nobits
	.sectionflags	@""
	.align	128
.nv.shared._Z9cuda_gemmIiLi128ELi2ELi1ELi2048ELi32ELi32ELi64ELi1ELi0EEviiiPT_S1_S1_iii:
	.zero		19584


//--------------------- .nv.shared._Z9cuda_gemmIiLi128ELi2ELi1ELi2048ELi32ELi32ELi64ELi0ELi1EEviiiPT_S1_S1_iii --------------------------
	.section	.nv.shared._Z9cuda_gemmIiLi128ELi2ELi1ELi2048ELi32ELi32ELi64ELi0ELi1EEviiiPT_S1_S1_iii,"aw",@nobits
	.sectionflags	@""
	.align	128
.nv.shared._Z9cuda_gemmIiLi128ELi2ELi1ELi2048ELi32ELi32ELi64ELi0ELi1EEviiiPT_S1_S1_iii:
	.zero		19584


//--------------------- .nv.shared._Z9cuda_gemmIiLi128ELi2ELi1ELi2048ELi32ELi32ELi64ELi0ELi0EEviiiPT_S1_S1_iii --------------------------
	.section	.nv.shared._Z9cuda_gemmIiLi128ELi2ELi1ELi2048ELi32ELi32ELi64ELi0ELi0EEviiiPT_S1_S1_iii,"aw",@nobits
	.sectionflags	@""
	.align	128
.nv.shared._Z9cuda_gemmIiLi128ELi2ELi1ELi2048ELi32ELi32ELi64ELi0ELi0EEviiiPT_S1_S1_iii:
	.zero		19584


//--------------------- .nv.shared._Z9cuda_gemmIiLi128ELi2ELi1ELi2048ELi16ELi16ELi64ELi1ELi1EEviiiPT_S1_S1_iii --------------------------
	.section	.nv.shared._Z9cuda_gemmIiLi128ELi2ELi1ELi2048ELi16ELi16ELi64ELi1ELi1EEviiiPT_S1_S1_iii,"aw",@nobits
	.sectionflags	@""
	.align	128
.nv.shared._Z9cuda_gemmIiLi128ELi2ELi1ELi2048ELi16ELi16ELi64ELi1ELi1EEviiiPT_S1_S1_iii:
	.zero		10368


//--------------------- .nv.shared._Z9cuda_gemmIiLi128ELi2ELi1ELi2048ELi16ELi16ELi64ELi1ELi0EEviiiPT_S1_S1_iii --------------------------
	.section	.nv.shared._Z9cuda_gemmIiLi128ELi2ELi1ELi2048ELi16ELi16ELi64ELi1ELi0EEviiiPT_S1_S1_iii,"aw",@nobits
	.sectionflags	@""
	.align	128
.nv.shared._Z9cuda_gemmIiLi128ELi2ELi1ELi2048ELi16ELi16ELi64ELi1ELi0EEviiiPT_S1_S1_iii:
	.zero		10368


//--------------------- .nv.shared._Z9cuda_gemmIiLi128ELi2ELi1ELi2048ELi16ELi16ELi64ELi0ELi1EEviiiPT_S1_S1_iii --------------------------
	.section	.nv.shared._Z9cuda_gemmIiLi128ELi2ELi1ELi2048ELi16ELi16ELi64ELi0ELi1EEviiiPT_S1_S1_iii,"aw",@nobits
	.sectionflags	@""
	.align	128
.nv.shared._Z9cuda_gemmIiLi128ELi2ELi1ELi2048ELi16ELi16ELi64ELi0ELi1EEviiiPT_S1_S1_iii:
	.zero		10368


//--------------------- .nv.shared._Z9cuda_gemmIiLi128ELi2ELi1ELi2048ELi16ELi16ELi64ELi0ELi0EEviiiPT_S1_S1_iii --------------------------
	.section	.nv.shared._Z9cuda_gemmIiLi128ELi2ELi1ELi2048ELi16ELi16ELi64ELi0ELi0EEviiiPT_S1_S1_iii,"aw",@nobits
	.sectionflags	@""
	.align	128
.nv.shared._Z9cuda_gemmIiLi128ELi2ELi1ELi2048ELi16ELi16ELi64ELi0ELi0EEviiiPT_S1_S1_iii:
	.zero		10368


//--------------------- .nv.shared._Z9cuda_gemmIiLi128ELi2ELi1ELi2048ELi8ELi8ELi64ELi1ELi1EEviiiPT_S1_S1_iii --------------------------
	.section	.nv.shared._Z9cuda_gemmIiLi128ELi2ELi1ELi2048ELi8ELi8ELi64ELi1ELi1EEviiiPT_S1_S1_iii,"aw",@nobits
	.sectionflags	@""
	.align	128
.nv.shared._Z9cuda_gemmIiLi128ELi2ELi1ELi2048ELi8ELi8ELi64ELi1ELi1EEviiiPT_S1_S1_iii:
	.zero		9600


//--------------------- .nv.shared._Z9cuda_gemmIiLi128ELi2ELi1ELi2048ELi8ELi8ELi64ELi1ELi0EEviiiPT_S1_S1_iii --------------------------
	.section	.nv.shared._Z9cuda_gemmIiLi128ELi2ELi1ELi2048ELi8ELi8ELi64ELi1ELi0EEviiiPT_S1_S1_iii,"aw",@nobits
	.sectionflags	@""
	.align	128
.nv.shared._Z9cuda_gemmIiLi128ELi2ELi1ELi2048ELi8ELi8ELi64ELi1ELi0EEviiiPT_S1_S1_iii:
	.zero		9600


//--------------------- .nv.shared._Z9cuda_gemmIiLi128ELi2ELi1ELi2048ELi8ELi8ELi64ELi0ELi1EEviiiPT_S1_S1_iii --------------------------
	.section	.nv.shared._Z9cuda_gemmIiLi128ELi2ELi1ELi2048ELi8ELi8ELi64ELi0ELi1EEviiiPT_S1_S1_iii,"aw",@nobits
	.sectionflags	@""
	.align	128
.nv.shared._Z9cuda_gemmIiLi128ELi2ELi1ELi2048ELi8ELi8ELi64ELi0ELi1EEviiiPT_S1_S1_iii:
	.zero		9600


//--------------------- .nv.shared._Z9cuda_gemmIiLi128ELi2ELi1ELi2048ELi8ELi8ELi64ELi0ELi0EEviiiPT_S1_S1_iii --------------------------
	.section	.nv.shared._Z9cuda_gemmIiLi128ELi2ELi1ELi2048ELi8ELi8ELi64ELi0ELi0EEviiiPT_S1_S1_iii,"aw",@nobits
	.sectionflags	@""
	.align	128
.nv.shared._Z9cuda_gemmIiLi128ELi2ELi1ELi2048ELi8ELi8ELi64ELi0ELi0EEviiiPT_S1_S1_iii:
	.zero		9600


//--------------------- .nv.shared._Z9cuda_gemmIiLi128ELi2ELi1ELi2048ELi4ELi4ELi64ELi1ELi1EEviiiPT_S1_S1_iii --------------------------
	.section	.nv.shared._Z9cuda_gemmIiLi128ELi2ELi1ELi2048ELi4ELi4ELi64ELi1ELi1EEviiiPT_S1_S1_iii,"aw",@nobits
	.sectionflags	@""
	.align	128
.nv.shared._Z9cuda_gemmIiLi128ELi2ELi1ELi2048ELi4ELi4ELi64ELi1ELi1EEviiiPT_S1_S1_iii:
	.zero		9344


//--------------------- .nv.shared._Z9cuda_gemmIiLi128ELi2ELi1ELi2048ELi4ELi4ELi64ELi1ELi0EEviiiPT_S1_S1_iii --------------------------
	.section	.nv.shared._Z9cuda_gemmIiLi128ELi2ELi1ELi2048ELi4ELi4ELi64ELi1ELi0EEviiiPT_S1_S1_iii,"aw",@nobits
	.sectionflags	@""
	.align	128
.nv.shared._Z9cuda_gemmIiLi128ELi2ELi1ELi2048ELi4ELi4ELi64ELi1ELi0EEviiiPT_S1_S1_iii:
	.zero		9344


//--------------------- .nv.shared._Z9cuda_gemmIiLi128ELi2ELi1ELi2048ELi4ELi4ELi64ELi0ELi1EEviiiPT_S1_S1_iii --------------------------
	.section	.nv.shared._Z9cuda_gemmIiLi128ELi2ELi1ELi2048ELi4ELi4ELi64ELi0ELi1EEviiiPT_S1_S1_iii,"aw",@nobits
	.sectionflags	@""
	.align	128
.nv.shared._Z9cuda_gemmIiLi128ELi2ELi1ELi2048ELi4ELi4ELi64ELi0ELi1EEviiiPT_S1_S1_iii:
	.zero		9344


//--------------------- .nv.shared._Z9cuda_gemmIiLi128ELi2ELi1ELi2048ELi4ELi4ELi64ELi0ELi0EEviiiPT_S1_S1_iii --------------------------
	.section	.nv.shared._Z9cuda_gemmIiLi128ELi2ELi1ELi2048ELi4ELi4ELi64ELi0ELi0EEviiiPT_S1_S1_iii,"aw",@nobits
	.sectionflags	@""
	.align	128
.nv.shared._Z9cuda_gemmIiLi128ELi2ELi1ELi2048ELi4ELi4ELi64ELi0ELi0EEviiiPT_S1_S1_iii:
	.zero		9344


//--------------------- .nv.shared._Z9cuda_gemmIiLi128ELi2ELi1ELi2048ELi2ELi2ELi64ELi1ELi1EEviiiPT_S1_S1_iii --------------------------
	.section	.nv.shared._Z9cuda_gemmIiLi128ELi2ELi1ELi2048ELi2ELi2ELi64ELi1ELi1EEviiiPT_S1_S1_iii,"aw",@nobits
	.sectionflags	@""
	.align	128
.nv.shared._Z9cuda_gemmIiLi128ELi2ELi1ELi2048ELi2ELi2ELi64ELi1ELi1EEviiiPT_S1_S1_iii:
	.zero		9344


//--------------------- .nv.shared._Z9cuda_gemmIiLi128ELi2ELi1ELi2048ELi2ELi2ELi64ELi1ELi0EEviiiPT_S1_S1_iii --------------------------
	.section	.nv.shared._Z9cuda_gemmIiLi128ELi2ELi1ELi2048ELi2ELi2ELi64ELi1ELi0EEviiiPT_S1_S1_iii,"aw",@nobits
	.sectionflags	@""
	.align	128
.nv.shared._Z9cuda_gemmIiLi128ELi2ELi1ELi2048ELi2ELi2ELi64ELi1ELi0EEviiiPT_S1_S1_iii:
	.zero		9344


//--------------------- .nv.shared._Z9cuda_gemmIiLi128ELi2ELi1ELi2048ELi2ELi2ELi64ELi0ELi1EEviiiPT_S1_S1_iii --------------------------
	.section	.nv.shared._Z9cuda_gemmIiLi128ELi2ELi1ELi2048ELi2ELi2ELi64ELi0ELi1EEviiiPT_S1_S1_iii,"aw",@nobits
	.sectionflags	@""
	.align	128
.nv.shared._Z9cuda_gemmIiLi128ELi2ELi1ELi2048ELi2ELi2ELi64ELi0ELi1EEviiiPT_S1_S1_iii:
	.zero		9344


//--------------------- .nv.shared._Z9cuda_gemmIiLi128ELi2ELi1ELi2048ELi2ELi2ELi64ELi0ELi0EEviiiPT_S1_S1_iii --------------------------
	.section	.nv.shared._Z9cuda_gemmIiLi128ELi2ELi1ELi2048ELi2ELi2ELi64ELi0ELi0EEviiiPT_S1_S1_iii,"aw",@nobits
	.sectionflags	@""
	.align	128
.nv.shared._Z9cuda_gemmIiLi128ELi2ELi1ELi2048ELi2ELi2ELi64ELi0ELi0EEviiiPT_S1_S1_iii:
	.zero		9344


//--------------------- .nv.shared._Z9cuda_gemmIiLi128ELi2ELi1ELi1024ELi128ELi128ELi64ELi1ELi1EEviiiPT_S1_S1_iii --------------------------
	.section	.nv.shared._Z9cuda_gemmIiLi128ELi2ELi1ELi1024ELi128ELi128ELi64ELi1ELi1EEviiiPT_S1_S1_iii,"aw",@nobits
	.sectionflags	@""
	.align	128
.nv.shared._Z9cuda_gemmIiLi128ELi2ELi1ELi1024ELi128ELi128ELi64ELi1ELi1EEviiiPT_S1_S1_iii:
	.zero		6272


//--------------------- .nv.shared._Z9cuda_gemmIiLi128ELi2ELi1ELi1024ELi128ELi128ELi64ELi1ELi0EEviiiPT_S1_S1_iii --------------------------
	.section	.nv.shared._Z9cuda_gemmIiLi128ELi2ELi1ELi1024ELi128ELi128ELi64ELi1ELi0EEviiiPT_S1_S1_iii,"aw",@nobits
	.sectionflags	@""
	.align	128
.nv.shared._Z9cuda_gemmIiLi128ELi2ELi1ELi1024ELi128ELi128ELi64ELi1ELi0EEviiiPT_S1_S1_iii:
	.zero		6272


//--------------------- .nv.shared._Z9cuda_gemmIiLi128ELi2ELi1ELi1024ELi128ELi128ELi64ELi0ELi1EEviiiPT_S1_S1_iii --------------------------
	.section	.nv.shared._Z9cuda_gemmIiLi128ELi2ELi1ELi1024ELi128ELi128ELi64ELi0ELi1EEviiiPT_S1_S1_iii,"aw",@nobits
	.sectionflags	@""
	.align	128
.nv.shared._Z9cuda_gemmIiLi128ELi2ELi1ELi1024ELi128ELi128ELi64ELi0ELi1EEviiiPT_S1_S1_iii:
	.zero		6272


//--------------------- .nv.shared._Z9cuda_gemmIiLi128ELi2ELi1ELi1024ELi128ELi128ELi64ELi0ELi0EEviiiPT_S1_S1_iii --------------------------
	.section	.nv.shared._Z9cuda_gemmIiLi128ELi2ELi1ELi1024ELi128ELi128ELi64ELi0ELi0EEviiiPT_S1_S1_iii,"aw",@nobits
	.sectionflags	@""
	.align	128
.nv.shared._Z9cuda_gemmIiLi128ELi2ELi1ELi1024ELi128ELi128ELi64ELi0ELi0EEviiiPT_S1_S1_iii:
	.zero		6272


//--------------------- .nv.shared._Z9cuda_gemmIiLi128ELi2ELi1ELi1024ELi64ELi64ELi64ELi1ELi1EEviiiPT_S1_S1_iii --------------------------
	.section	.nv.shared._Z9cuda_gemmIiLi128ELi2ELi1ELi1024ELi64ELi64ELi64ELi1ELi1EEviiiPT_S1_S1_iii,"aw",@nobits
	.sectionflags	@""
	.align	128
.nv.shared._Z9cuda_gemmIiLi128ELi2ELi1ELi1024ELi64ELi64ELi64ELi1ELi1EEviiiPT_S1_S1_iii:
	.zero		9344


//--------------------- .nv.shared._Z9cuda_gemmIiLi128ELi2ELi1ELi1024ELi64ELi64ELi64ELi1ELi0EEviiiPT_S1_S1_iii --------------------------
	.section	.nv.shared._Z9cuda_gemmIiLi128ELi2ELi1ELi1024ELi64ELi64ELi64ELi1ELi0EEviiiPT_S1_S1_iii,"aw",@nobits
	.sectionflags	@""
	.align	128
.nv.shared._Z9cuda_gemmIiLi128ELi2ELi1ELi1024ELi64ELi64ELi64ELi1ELi0EEviiiPT_S1_S1_iii:
	.zero		9344


//--------------------- .nv.shared._Z9cuda_gemmIiLi128ELi2ELi1ELi1024ELi64ELi64ELi64ELi0ELi1EEviiiPT_S1_S1_iii --------------------------
	.section	.nv.shared._Z9cuda_gemmIiLi128ELi2ELi1ELi1024ELi64ELi64ELi64ELi0ELi1EEviiiPT_S1_S1_iii,"aw",@nobits
	.sectionflags	@""
	.align	128
.nv.shared._Z9cuda_gemmIiLi128ELi2ELi1ELi1024ELi64ELi64ELi64ELi0ELi1EEviiiPT_S1_S1_iii:
	.zero		9344


//--------------------- .nv.shared._Z9cuda_gemmIiLi128ELi2ELi1ELi1024ELi64ELi64ELi64ELi0ELi0EEviiiPT_S1_S1_iii --------------------------
	.section	.nv.shared._Z9cuda_gemmIiLi128ELi2ELi1ELi1024ELi64ELi64ELi64ELi0ELi0EEviiiPT_S1_S1_iii,"aw",@nobits
	.sectionflags	@""
	.align	128
.nv.shared._Z9cuda_gemmIiLi128ELi2ELi1ELi1024ELi64ELi64ELi64ELi0ELi0EEviiiPT_S1_S1_iii:
	.zero		9344


//--------------------- .nv.shared._Z9cuda_gemmIiLi128ELi2ELi1ELi1024ELi32ELi32ELi64ELi1ELi1EEviiiPT_S1_S1_iii --------------------------
	.section	.nv.shared._Z9cuda_gemmIiLi128ELi2ELi1ELi1024ELi32ELi32ELi64ELi1ELi1EEviiiPT_S1_S1_iii,"aw",@nobits
	.sectionflags	@""
	.align	128
.nv.shared._Z9cuda_gemmIiLi128ELi2ELi1ELi1024ELi32ELi32ELi64ELi1ELi1EEviiiPT_S1_S1_iii:
	.zero		11392


//--------------------- .nv.shared._Z9cuda_gemmIiLi128ELi2ELi1ELi1024ELi32ELi32ELi64ELi1ELi0EEviiiPT_S1_S1_iii --------------------------
	.section	.nv.shared._Z9cuda_gemmIiLi128ELi2ELi1ELi1024ELi32ELi32ELi64ELi1ELi0EEviiiPT_S1_S1_iii,"aw",@nobits
	.sectionflags	@""
	.align	128
.nv.shared._Z9cuda_gemmIiLi128ELi2ELi1ELi1024ELi32ELi32ELi64ELi1ELi0EEviiiPT_S1_S1_iii:
	.zero		11392


//--------------------- .nv.shared._Z9cuda_gemmIiLi128ELi2ELi1ELi1024ELi32ELi32ELi64ELi0ELi1EEviiiPT_S1_S1_iii --------------------------
	.section	.nv.shared._Z9cuda_gemmIiLi128ELi2ELi1ELi1024ELi32ELi32ELi64ELi0ELi1EEviiiPT_S1_S1_iii,"aw",@nobits
	.sectionflags	@""
	.align	128
.nv.shared._Z9cuda_gemmIiLi128ELi2ELi1ELi1024ELi32ELi32ELi64ELi0ELi1EEviiiPT_S1_S1_iii:
	.zero		11392


//--------------------- .nv.shared._Z9cuda_gemmIiLi128ELi2ELi1ELi1024ELi32ELi32ELi64ELi0ELi0EEviiiPT_S1_S1_iii --------------------------
	.section	.nv.shared._Z9cuda_gemmIiLi128ELi2ELi1ELi1024ELi32ELi32ELi64ELi0ELi0EEviiiPT_S1_S1_iii,"aw",@nobits
	.sectionflags	@""
	.align	128
.nv.shared._Z9cuda_gemmIiLi128ELi2ELi1ELi1024ELi32ELi32ELi64ELi0ELi0EEviiiPT_S1_S1_iii:
	.zero		11392


//--------------------- .nv.shared._Z9cuda_gemmIiLi128ELi2ELi1ELi1024ELi16ELi16ELi64ELi1ELi1EEviiiPT_S1_S1_iii --------------------------
	.section	.nv.shared._Z9cuda_gemmIiLi128ELi2ELi1ELi1024ELi16ELi16ELi64ELi1ELi1EEviiiPT_S1_S1_iii,"aw",@nobits
	.sectionflags	@""
	.align	128
.nv.shared._Z9cuda_gemmIiLi128ELi2ELi1ELi1024ELi16ELi16ELi64ELi1ELi1EEviiiPT_S1_S1_iii:
	.zero		6272


//--------------------- .nv.shared._Z9cuda_gemmIiLi128ELi2ELi1ELi1024ELi16ELi16ELi64ELi1ELi0EEviiiPT_S1_S1_iii --------------------------
	.section	.nv.shared._Z9cuda_gemmIiLi128ELi2ELi1ELi1024ELi16ELi16ELi64ELi1ELi0EEviiiPT_S1_S1_iii,"aw",@nobits
	.sectionflags	@""
	.align	128
.nv.shared._Z9cuda_gemmIiLi128ELi2ELi1ELi1024ELi16ELi16ELi64ELi1ELi0EEviiiPT_S1_S1_iii:
	.zero		6272


//--------------------- .nv.shared._Z9cuda_gemmIiLi128ELi2ELi1ELi1024ELi16ELi16ELi64ELi0ELi1EEviiiPT_S1_S1_iii --------------------------
	.section	.nv.shared._Z9cuda_gemmIiLi128ELi2ELi1ELi1024ELi16ELi16ELi64ELi0ELi1EEviiiPT_S1_S1_iii,"aw",@nobits
	.sectionflags	@""
	.align	128
.nv.shared._Z9cuda_gemmIiLi128ELi2ELi1ELi1024ELi16ELi16ELi64ELi0ELi1EEviiiPT_S1_S1_iii:
	.zero		6272


//--------------------- .nv.shared._Z9cuda_gemmIiLi128ELi2ELi1ELi1024ELi16ELi16ELi64ELi0ELi0EEviiiPT_S1_S1_iii --------------------------
	.section	.nv.shared._Z9cuda_gemmIiLi128ELi2ELi1ELi1024ELi16ELi16ELi64ELi0ELi0EEviiiPT_S1_S1_iii,"aw",@nobits
	.sectionflags	@""
	.align	128
.nv.shared._Z9cuda_gemmIiLi128ELi2ELi1ELi1024ELi16ELi16ELi64ELi0ELi0EEviiiPT_S1_S1_iii:
	.zero		6272


//--------------------- .nv.shared._Z9cuda_gemmIiLi128ELi2ELi1ELi1024ELi8ELi8ELi64ELi1ELi1EEviiiPT_S1_S1_iii --------------------------
	.section	.nv.shared._Z9cuda_gemmIiLi128ELi2ELi1ELi1024ELi8ELi8ELi64ELi1ELi1EEviiiPT_S1_S1_iii,"aw",@nobits
	.sectionflags	@""
	.align	128
.nv.shared._Z9cuda_gemmIiLi128ELi2ELi1ELi1024ELi8ELi8ELi64ELi1ELi1EEviiiPT_S1_S1_iii:
	.zero		5504


//--------------------- .nv.shared._Z9cuda_gemmIiLi128ELi2ELi1ELi1024ELi8ELi8ELi64ELi1ELi0EEviiiPT_S1_S1_iii --------------------------
	.section	.nv.shared._Z9cuda_gemmIiLi128ELi2ELi1ELi1024ELi8ELi8ELi64ELi1ELi0EEviiiPT_S1_S1_iii,"aw",@nobits
	.sectionflags	@""
	.align	128
.nv.shared._Z9cuda_gemmIiLi128ELi2ELi1ELi1024ELi8ELi8ELi64ELi1ELi0EEviiiPT_S1_S1_iii:
	.zero		5504


//--------------------- .nv.shared._Z9cuda_gemmIiLi128ELi2ELi1ELi1024ELi8ELi8ELi64ELi0ELi1EEviiiPT_S1_S1_iii --------------------------
	.section	.nv.shared._Z9cuda_gemmIiLi128ELi2ELi1ELi1024ELi8ELi8ELi64ELi0ELi1EEviiiPT_S1_S1_iii,"aw",@nobits
	.sectionflags	@""
	.align	128
.nv.shared._Z9cuda_gemmIiLi128ELi2ELi1ELi1024ELi8ELi8ELi64ELi0ELi1EEviiiPT_S1_S1_iii:
	.zero		5504


//--------------------- .nv.shared._Z9cuda_gemmIiLi128ELi2ELi1ELi1024ELi8ELi8ELi64ELi0ELi0EEviiiPT_S1_S1_iii --------------------------
	.section	.nv.shared._Z9cuda_gemmIiLi128ELi2ELi1ELi1024ELi8ELi8ELi64ELi0ELi0EEviiiPT_S1_S1_iii,"aw",@nobits
	.sectionflags	@""
	.align	128
.nv.shared._Z9cuda_gemmIiLi128ELi2ELi1ELi1024ELi8ELi8ELi64ELi0ELi0EEviiiPT_S1_S1_iii:
	.zero		5504


//--------------------- .nv.shared._Z9cuda_gemmIiLi128ELi2ELi1ELi1024ELi4ELi4ELi64ELi1ELi1EEviiiPT_S1_S1_iii --------------------------
	.section	.nv.shared._Z9cuda_gemmIiLi128ELi2ELi1ELi1024ELi4ELi4ELi64ELi1ELi1EEviiiPT_S1_S1_iii,"aw",@nobits
	.sectionflags	@""
	.align	128
.nv.shared._Z9cuda_gemmIiLi128ELi2ELi1ELi1024ELi4ELi4ELi64ELi1ELi1EEviiiPT_S1_S1_iii:
	.zero		5248


//--------------------- .nv.shared._Z9cuda_gemmIiLi128ELi2ELi1ELi1024ELi4ELi4ELi64ELi1ELi0EEviiiPT_S1_S1_iii --------------------------
	.section	.nv.shared._Z9cuda_gemmIiLi128ELi2ELi1ELi1024ELi4ELi4ELi64ELi1ELi0EEviiiPT_S1_S1_iii,"aw",@nobits
	.sectionflags	@""
	.align	128
.nv.shared._Z9cuda_gemmIiLi128ELi2ELi1ELi1024ELi4ELi4ELi64ELi1ELi0EEviiiPT_S1_S1_iii:
	.zero		5248


//--------------------- .nv.shared._Z9cuda_gemmIiLi128ELi2ELi1ELi1024ELi4ELi4ELi64ELi0ELi1EEviiiPT_S1_S1_iii --------------------------
	.section	.nv.shared._Z9cuda_gemmIiLi128ELi2ELi1ELi1024ELi4ELi4ELi64ELi0ELi1EEviiiPT_S1_S1_iii,"aw",@nobits
	.sectionflags	@""
	.align	128
.nv.shared._Z9cuda_gemmIiLi128ELi2ELi1ELi1024ELi4ELi4ELi64ELi0ELi1EEviiiPT_S1_S1_iii:
	.zero		5248


//--------------------- .nv.shared._Z9cuda_gemmIiLi128ELi2ELi1ELi1024ELi4ELi4ELi64ELi0ELi0EEviiiPT_S1_S1_iii --------------------------
	.section	.nv.shared._Z9cuda_gemmIiLi128ELi2ELi1ELi1024ELi4ELi4ELi64ELi0ELi0EEviiiPT_S1_S1_iii,"aw",@nobits
	.sectionflags	@""
	.align	128
.nv.shared._Z9cuda_gemmIiLi128ELi2ELi1ELi1024ELi4ELi4ELi64ELi0ELi0EEviiiPT_S1_S1_iii:
	.zero		5248


//--------------------- .nv.shared._Z9cuda_gemmIiLi128ELi2ELi1ELi1024ELi2ELi2ELi64ELi1ELi1EEviiiPT_S1_S1_iii --------------------------
	.section	.nv.shared._Z9cuda_gemmIiLi128ELi2ELi1ELi1024ELi2ELi2ELi64ELi1ELi1EEviiiPT_S1_S1_iii,"aw",@nobits
	.sectionflags	@""
	.align	128
.nv.shared._Z9cuda_gemmIiLi128ELi2ELi1ELi1024ELi2ELi2ELi64ELi1ELi1EEviiiPT_S1_S1_iii:
	.zero		5248


//--------------------- .nv.shared._Z9cuda_gemmIiLi128ELi2ELi1ELi1024ELi2ELi2ELi64ELi1ELi0EEviiiPT_S1_S1_iii --------------------------
	.section	.nv.shared._Z9cuda_gemmIiLi128ELi2ELi1ELi1024ELi2ELi2ELi64ELi1ELi0EEviiiPT_S1_S1_iii,"aw",@nobits
	.sectionflags	@""
	.align	128
.nv.shared._Z9cuda_gemmIiLi128ELi2ELi1ELi1024ELi2ELi2ELi64ELi1ELi0EEviiiPT_S1_S1_iii:
	.zero		5248


//--------------------- .nv.shared._Z9cuda_gemmIiLi128ELi2ELi1ELi1024ELi2ELi2ELi64ELi0ELi1EEviiiPT_S1_S1_iii --------------------------
	.section	.nv.shared._Z9cuda_gemmIiLi128ELi2ELi1ELi1024ELi2ELi2ELi64ELi0ELi1EEviiiPT_S1_S1_iii,"aw",@nobits
	.sectionflags	@""
	.align	128
.nv.shared._Z9cuda_gemmIiLi128ELi2ELi1ELi1024ELi2ELi2ELi64ELi0ELi1EEviiiPT_S1_S1_iii:
	.zero		5248


//--------------------- .nv.shared._Z9cuda_gemmIiLi128ELi2ELi1ELi1024ELi2ELi2ELi64ELi0ELi0EEviiiPT_S1_S1_iii --------------------------
	.section	.nv.shared._Z9cuda_gemmIiLi128ELi2ELi1ELi1024ELi2ELi2ELi64ELi0ELi0EEviiiPT_S1_S1_iii,"aw",@nobits
	.sectionflags	@""
	.align	128
.nv.shared._Z9cuda_gemmIiLi128ELi2ELi1ELi1024ELi2ELi2ELi64ELi0ELi0EEviiiPT_S1_S1_iii:
	.zero		5248


//--------------------- .nv.shared._Z9cuda_gemmIiLi128ELi2ELi1ELi512ELi128ELi128ELi64ELi1ELi1EEviiiPT_S1_S1_iii --------------------------
	.section	.nv.shared._Z9cuda_gemmIiLi128ELi2ELi1ELi512ELi128ELi128ELi64ELi1ELi1EEviiiPT_S1_S1_iii,"aw",@nobits
	.sectionflags	@""
	.align	128
.nv.shared._Z9cuda_gemmIiLi128ELi2ELi1ELi512ELi128ELi128ELi64ELi1ELi1EEviiiPT_S1_S1_iii:
	.zero		4736


//--------------------- .nv.shared._Z9cuda_gemmIiLi128ELi2ELi1ELi512ELi128ELi128ELi64ELi1ELi0EEviiiPT_S1_S1_iii --------------------------
	.section	.nv.shared._Z9cuda_gemmIiLi128ELi2ELi1ELi512ELi128ELi128ELi64ELi1ELi0EEviiiPT_S1_S1_iii,"aw",@nobits
	.sectionflags	@""
	.align	128
.nv.shared._Z9cuda_gemmIiLi128ELi2ELi1ELi512ELi128ELi128ELi64ELi1ELi0EEviiiPT_S1_S1_iii:
	.zero		4736


//--------------------- .nv.shared._Z9cuda_gemmIiLi128ELi2ELi1ELi512ELi128ELi128ELi64ELi0ELi1EEviiiPT_S1_S1_iii --------------------------
	.section	.nv.shared._Z9cuda_gemmIiLi128ELi2ELi1ELi512ELi128ELi128ELi64ELi0ELi1EEviiiPT_S1_S1_iii,"aw",@nobits
	.sectionflags	@""
	.align	128
.nv.shared._Z9cuda_gemmIiLi128ELi2ELi1ELi512ELi128ELi128ELi64ELi0ELi1EEviiiPT_S1_S1_iii:
	.zero		4736


//--------------------- .nv.shared._Z9cuda_gemmIiLi128ELi2ELi1ELi512ELi128ELi128ELi64ELi0ELi0EEviiiPT_S1_S1_iii --------------------------
	.section	.nv.shared._Z9cuda_gemmIiLi128ELi2ELi1ELi512ELi128ELi128ELi64ELi0ELi0EEviiiPT_S1_S1_iii,"aw",@nobits
	.sectionflags	@""
	.align	128
.nv.shared._Z9cuda_gemmIiLi128ELi2ELi1ELi512ELi128ELi128ELi64ELi0ELi0EEviiiPT_S1_S1_iii:
	.zero		4736


//--------------------- .nv.shared._Z9cuda_gemmIiLi128ELi2ELi1ELi512ELi64ELi64ELi64ELi1ELi1EEviiiPT_S1_S1_iii --------------------------
	.section	.nv.shared._Z9cuda_gemmIiLi128ELi2ELi1ELi512ELi64ELi64ELi64ELi1ELi1EEviiiPT_S1_S1_iii,"aw",@nobits
	.sectionflags	@""
	.align	128
.nv.shared._Z9cuda_gemmIiLi128ELi2ELi1ELi512ELi64ELi64ELi64ELi1ELi1EEviiiPT_S1_S1_iii:
	.zero		6272


//--------------------- .nv.shared._Z9cuda_gemmIiLi128ELi2ELi1ELi512ELi64ELi64ELi64ELi1ELi0EEviiiPT_S1_S1_iii --------------------------
	.section	.nv.shared._Z9cuda_gemmIiLi128ELi2ELi1ELi512ELi64ELi64ELi64ELi1ELi0EEviiiPT_S1_S1_iii,"aw",@nobits
	.sectionflags	@""
	.align	128
.nv.shared._Z9cuda_gemmIiLi128ELi2ELi1ELi512ELi64ELi64ELi64ELi1ELi0EEviiiPT_S1_S1_iii:
	.zero		6272


//--------------------- .nv.shared._Z9cuda_gemmIiLi128ELi2ELi1ELi512ELi64ELi64ELi64ELi0ELi1EEviiiPT_S1_S1_iii --------------------------
	.section	.nv.shared._Z9cuda_gemmIiLi128ELi2ELi1ELi512ELi64ELi64ELi64ELi0ELi1EEviiiPT_S1_S1_iii,"aw",@nobits
	.sectionflags	@""
	.align	128
.nv.shared._Z9cuda_gemmIiLi128ELi2ELi1ELi512ELi64ELi64ELi64ELi0ELi1EEviiiPT_S1_S1_iii:
	.zero		6272


//--------------------- .nv.shared._Z9cuda_gemmIiLi128ELi2ELi1ELi512ELi64ELi64ELi64ELi0ELi0EEviiiPT_S1_S1_iii --------------------------
	.section	.nv.shared._Z9cuda_gemmIiLi128ELi2ELi1ELi512ELi64ELi64ELi64ELi0ELi0EEviiiPT_S1_S1_iii,"aw",@nobits
	.sectionflags	@""
	.align	128
.nv.shared._Z9cuda_gemmIiLi128ELi2ELi1ELi512ELi64ELi64ELi64ELi0ELi0EEviiiPT_S1_S1_iii:
	.zero		6272


//--------------------- .nv.shared._Z9cuda_gemmIiLi128ELi2ELi1ELi512ELi32ELi32ELi64ELi1ELi1EEviiiPT_S1_S1_iii --------------------------
	.section	.nv.shared._Z9cuda_gemmIiLi128ELi2ELi1ELi512ELi32ELi32ELi64ELi1ELi1EEviiiPT_S1_S1_iii,"aw",@nobits
	.sectionflags	@""
	.align	128
.nv.shared._Z9cuda_gemmIiLi128ELi2ELi1ELi512ELi32ELi32ELi64ELi1ELi1EEviiiPT_S1_S1_iii:
	.zero		7296


//--------------------- .nv.shared._Z9cuda_gemmIiLi128ELi2ELi1ELi512ELi32ELi32ELi64ELi1ELi0EEviiiPT_S1_S1_iii --------------------------
	.section	.nv.shared._Z9cuda_gemmIiLi128ELi2ELi1ELi512ELi32ELi32ELi64ELi1ELi0EEviiiPT_S1_S1_iii,"aw",@nobits
	.sectionflags	@""
	.align	128
.nv.shared._Z9cuda_gemmIiLi128ELi2ELi1ELi512ELi32ELi32ELi64ELi1ELi0EEviiiPT_S1_S1_iii:
	.zero		7296


//--------------------- .nv.shared._Z9cuda_gemmIiLi128ELi2ELi1ELi512ELi32ELi32ELi64ELi0ELi1EEviiiPT_S1_S1_iii --------------------------
	.section	.nv.shared._Z9cuda_gemmIiLi128ELi2ELi1ELi512ELi32ELi32ELi64ELi0ELi1EEviiiPT_S1_S1_iii,"aw",@nobits
	.sectionflags	@""
	.align	128
.nv.shared._Z9cuda_gemmIiLi128ELi2ELi1ELi512ELi32ELi32ELi64ELi0ELi1EEviiiPT_S1_S1_iii:
	.zero		7296


//--------------------- .nv.shared._Z9cuda_gemmIiLi128ELi2ELi1ELi512ELi32ELi32ELi64ELi0ELi0EEviiiPT_S1_S1_iii --------------------------
	.section	.nv.shared._Z9cuda_gemmIiLi128ELi2ELi1ELi512ELi32ELi32ELi64ELi0ELi0EEviiiPT_S1_S1_iii,"aw",@nobits
	.sectionflags	@""
	.align	128
.nv.shared._Z9cuda_gemmIiLi128ELi2ELi1ELi512ELi32ELi32ELi64ELi0ELi0EEviiiPT_S1_S1_iii:
	.zero		7296


//--------------------- .nv.shared._Z9cuda_gemmIiLi128ELi2ELi1ELi512ELi16ELi16ELi64ELi1ELi1EEviiiPT_S1_S1_iii --------------------------
	.section	.nv.shared._Z9cuda_gemmIiLi128ELi2ELi1ELi512ELi16ELi16ELi64ELi1ELi1EEviiiPT_S1_S1_iii,"aw",@nobits
	.sectionflags	@""
	.align	128
.nv.shared._Z9cuda_gemmIiLi128ELi2ELi1ELi512ELi16ELi16ELi64ELi1ELi1EEviiiPT_S1_S1_iii:
	.zero		4224


//--------------------- .nv.shared._Z9cuda_gemmIiLi128ELi2ELi1ELi512ELi16ELi16ELi64ELi1ELi0EEviiiPT_S1_S1_iii --------------------------
	.section	.nv.shared._Z9cuda_gemmIiLi128ELi2ELi1ELi512ELi16ELi16ELi64ELi1ELi0EEviiiPT_S1_S1_iii,"aw",@nobits
	.sectionflags	@""
	.align	128
.nv.shared._Z9cuda_gemmIiLi128ELi2ELi1ELi512ELi16ELi16ELi64ELi1ELi0EEviiiPT_S1_S1_iii:
	.zero		4224


//--------------------- .nv.shared._Z9cuda_gemmIiLi128ELi2ELi1ELi512ELi16ELi16ELi64ELi0ELi1EEviiiPT_S1_S1_iii --------------------------
	.section	.nv.shared._Z9cuda_gemmIiLi128ELi2ELi1ELi512ELi16ELi16ELi64ELi0ELi1EEviiiPT_S1_S1_iii,"aw",@nobits
	.sectionflags	@""
	.align	128
.nv.shared._Z9cuda_gemmIiLi128ELi2ELi1ELi512ELi16ELi16ELi64ELi0ELi1EEviiiPT_S1_S1_iii:
	.zero		4224


//--------------------- .nv.shared._Z9cuda_gemmIiLi128ELi2ELi1ELi512ELi16ELi16ELi64ELi0ELi0EEviiiPT_S1_S1_iii --------------------------
	.section	.nv.shared._Z9cuda_gemmIiLi128ELi2ELi1ELi512ELi16ELi16ELi64ELi0ELi0EEviiiPT_S1_S1_iii,"aw",@nobits
	.sectionflags	@""
	.align	128
.nv.shared._Z9cuda_gemmIiLi128ELi2ELi1ELi512ELi16ELi16ELi64ELi0ELi0EEviiiPT_S1_S1_iii:
	.zero		4224


//--------------------- .nv.shared._Z9cuda_gemmIiLi128ELi2ELi1ELi512ELi8ELi8ELi64ELi1ELi1EEviiiPT_S1_S1_iii --------------------------
	.section	.nv.shared._Z9cuda_gemmIiLi128ELi2ELi1ELi512ELi8ELi8ELi64ELi1ELi1EEviiiPT_S1_S1_iii,"aw",@nobits
	.sectionflags	@""
	.align	128
.nv.shared._Z9cuda_gemmIiLi128ELi2ELi1ELi512ELi8ELi8ELi64ELi1ELi1EEviiiPT_S1_S1_iii:
	.zero		3456


//--------------------- .nv.shared._Z9cuda_gemmIiLi128ELi2ELi1ELi512ELi8ELi8ELi64ELi1ELi0EEviiiPT_S1_S1_iii --------------------------
	.section	.nv.shared._Z9cuda_gemmIiLi128ELi2ELi1ELi512ELi8ELi8ELi64ELi1ELi0EEviiiPT_S1_S1_iii,"aw",@nobits
	.sectionflags	@""
	.align	128
.nv.shared._Z9cuda_gemmIiLi128ELi2ELi1ELi512ELi8ELi8ELi64ELi1ELi0EEviiiPT_S1_S1_iii:
	.zero		3456


//--------------------- .nv.shared._Z9cuda_gemmIiLi128ELi2ELi1ELi512ELi8ELi8ELi64ELi0ELi1EEviiiPT_S1_S1_iii --------------------------
	.section	.nv.shared._Z9cuda_gemmIiLi128ELi2ELi1ELi512ELi8ELi8ELi64ELi0ELi1EEviiiPT_S1_S1_iii,"aw",@nobits
	.sectionflags	@""
	.align	128
.nv.shared._Z9cuda_gemmIiLi128ELi2ELi1ELi512ELi8ELi8ELi64ELi0ELi1EEviiiPT_S1_S1_iii:
	.zero		3456


//--------------------- .nv.shared._Z9cuda_gemmIiLi128ELi2ELi1ELi512ELi8ELi8ELi64ELi0ELi0EEviiiPT_S1_S1_iii --------------------------
	.section	.nv.shared._Z9cuda_gemmIiLi128ELi2ELi1ELi512ELi8ELi8ELi64ELi0ELi0EEviiiPT_S1_S1_iii,"aw",@nobits
	.sectionflags	@""
	.align	128
.nv.shared._Z9cuda_gemmIiLi128ELi2ELi1ELi512ELi8ELi8ELi64ELi0ELi0EEviiiPT_S1_S1_iii:
	.zero		3456


//--------------------- .nv.shared._Z9cuda_gemmIiLi128ELi2ELi1ELi512ELi4ELi4ELi64ELi1ELi1EEviiiPT_S1_S1_iii --------------------------
	.section	.nv.shared._Z9cuda_gemmIiLi128ELi2ELi1ELi512ELi4ELi4ELi64ELi1ELi1EEviiiPT_S1_S1_iii,"aw",@nobits
	.sectionflags	@""
	.align	128
.nv.shared._Z9cuda_gemmIiLi128ELi2ELi1ELi512ELi4ELi4ELi64ELi1ELi1EEviiiPT_S1_S1_iii:
	.zero		3200


//--------------------- .nv.shared._Z9cuda_gemmIiLi128ELi2ELi1ELi512ELi4ELi4ELi64ELi1ELi0EEviiiPT_S1_S1_iii --------------------------
	.section	.nv.shared._Z9cuda_gemmIiLi128ELi2ELi1ELi512ELi4ELi4ELi64ELi1ELi0EEviiiPT_S1_S1_iii,"aw",@nobits
	.sectionflags	@""
	.align	128
.nv.shared._Z9cuda_gemmIiLi128ELi2ELi1ELi512ELi4ELi4ELi64ELi1ELi0EEviiiPT_S1_S1_iii:
	.zero		3200


//--------------------- .nv.shared._Z9cuda_gemmIiLi128ELi2ELi1ELi512ELi4ELi4ELi64ELi0ELi1EEviiiPT_S1_S1_iii --------------------------
	.section	.nv.shared._Z9cuda_gemmIiLi128ELi2ELi1ELi512ELi4ELi4ELi64ELi0ELi1EEviiiPT_S1_S1_iii,"aw",@nobits
	.sectionflags	@""
	.align	128
.nv.shared._Z9cuda_gemmIiLi128ELi2ELi1ELi512ELi4ELi4ELi64ELi0ELi1EEviiiPT_S1_S1_iii:
	.zero		3200


//--------------------- .nv.shared._Z9cuda_gemmIiLi128ELi2ELi1ELi512ELi4ELi4ELi64ELi0ELi0EEviiiPT_S1_S1_iii --------------------------
	.section	.nv.shared._Z9cuda_gemmIiLi128ELi2ELi1ELi512ELi4ELi4ELi64ELi0ELi0EEviiiPT_S1_S1_iii,"aw",@nobits
	.sectionflags	@""
	.align	128
.nv.shared._Z9cuda_gemmIiLi128ELi2ELi1ELi512ELi4ELi4ELi64ELi0ELi0EEviiiPT_S1_S1_iii:
	.zero		3200


//--------------------- .nv.shared._Z9cuda_gemmIiLi128ELi2ELi1ELi512ELi2ELi2ELi64ELi1ELi1EEviiiPT_S1_S1_iii --------------------------
	.section	.nv.shared._Z9cuda_gemmIiLi128ELi2ELi1ELi512ELi2ELi2ELi64ELi1ELi1EEviiiPT_S1_S1_iii,"aw",@nobits
	.sectionflags	@""
	.align	128
.nv.shared._Z9cuda_gemmIiLi128ELi2ELi1ELi512ELi2ELi2ELi64ELi1ELi1EEviiiPT_S1_S1_iii:
	.zero		3200


//--------------------- .nv.shared._Z9cuda_gemmIiLi128ELi2ELi1ELi512ELi2ELi2ELi64ELi1ELi0EEviiiPT_S1_S1_iii --------------------------
	.section	.nv.shared._Z9cuda_gemmIiLi128ELi2ELi1ELi512ELi2ELi2ELi64ELi1ELi0EEviiiPT_S1_S1_iii,"aw",@nobits
	.sectionflags	@""
	.align	128
.nv.shared._Z9cuda_gemmIiLi128ELi2ELi1ELi512ELi2ELi2ELi64ELi1ELi0EEviiiPT_S1_S1_iii:
	.zero		3200


//--------------------- .nv.shared._Z9cuda_gemmIiLi128ELi2ELi1ELi512ELi2ELi2ELi64ELi0ELi1EEviiiPT_S1_S1_iii --------------------------
	.section	.nv.shared._Z9cuda_gemmIiLi128ELi2ELi1ELi512ELi2ELi2ELi64ELi0ELi1EEviiiPT_S1_S1_iii,"aw",@nobits
	.sectionflags	@""
	.align	128
.nv.shared._Z9cuda_gemmIiLi128ELi2ELi1ELi512ELi2ELi2ELi64ELi0ELi1EEviiiPT_S1_S1_iii:
	.zero		3200


//--------------------- .nv.shared._Z9cuda_gemmIiLi128ELi2ELi1ELi512ELi2ELi2ELi64ELi0ELi0EEviiiPT_S1_S1_iii --------------------------
	.section	.nv.shared._Z9cuda_gemmIiLi128ELi2ELi1ELi512ELi2ELi2ELi64ELi0ELi0EEviiiPT_S1_S1_iii,"aw",@nobits
	.sectionflags	@""
	.align	128
.nv.shared._Z9cuda_gemmIiLi128ELi2ELi1ELi512ELi2ELi2ELi64ELi0ELi0EEviiiPT_S1_S1_iii:
	.zero		3200


//--------------------- .nv.shared._Z9cuda_gemmIiLi128ELi2ELi1ELi256ELi128ELi128ELi64ELi1ELi1EEviiiPT_S1_S1_iii --------------------------
	.section	.nv.shared._Z9cuda_gemmIiLi128ELi2ELi1ELi256ELi128ELi128ELi64ELi1ELi1EEviiiPT_S1_S1_iii,"aw",@nobits
	.sectionflags	@""
	.align	128
.nv.shared._Z9cuda_gemmIiLi128ELi2ELi1ELi256ELi128ELi128ELi64ELi1ELi1EEviiiPT_S1_S1_iii:
	.zero		3968


//--------------------- .nv.shared._Z9cuda_gemmIiLi128ELi2ELi1ELi256ELi128ELi128ELi64ELi1ELi0EEviiiPT_S1_S1_iii --------------------------
	.section	.nv.shared._Z9cuda_gemmIiLi128ELi2ELi1ELi256ELi128ELi128ELi64ELi1ELi0EEviiiPT_S1_S1_iii,"aw",@nobits
	.sectionflags	@""
	.align	128
.nv.shared._Z9cuda_gemmIiLi128ELi2ELi1ELi256ELi128ELi128ELi64ELi1ELi0EEviiiPT_S1_S1_iii:
	.zero		3968


//--------------------- .nv.shared._Z9cuda_gemmIiLi128ELi2ELi1ELi256ELi128ELi128ELi64ELi0ELi1EEviiiPT_S1_S1_iii --------------------------
	.section	.nv.shared._Z9cuda_gemmIiLi128ELi2ELi1ELi256ELi128ELi128ELi64ELi0ELi1EEviiiPT_S1_S1_iii,"aw",@nobits
	.sectionflags	@""
	.align	128
.nv.shared._Z9cuda_gemmIiLi128ELi2ELi1ELi256ELi128ELi128ELi64ELi0ELi1EEviiiPT_S1_S1_iii:
	.zero		3968


//--------------------- .nv.shared._Z9cuda_gemmIiLi128ELi2ELi1ELi256ELi128ELi128ELi64ELi0ELi0EEviiiPT_S1_S1_iii --------------------------
	.section	.nv.shared._Z9cuda_gemmIiLi128ELi2ELi1ELi256ELi128ELi128ELi64ELi0ELi0EEviiiPT_S1_S1_iii,"aw",@nobits
	.sectionflags	@""
	.align	128
.nv.shared._Z9cuda_gemmIiLi128ELi2ELi1ELi256ELi128ELi128ELi64ELi0ELi0EEviiiPT_S1_S1_iii:
	.zero		3968


//--------------------- .nv.shared._Z9cuda_gemmIiLi128ELi2ELi1ELi256ELi64ELi64ELi64ELi1ELi1EEviiiPT_S1_S1_iii --------------------------
	.section	.nv.shared._Z9cuda_gemmIiLi128ELi2ELi1ELi256ELi64ELi64ELi64ELi1ELi1EEviiiPT_S1_S1_iii,"aw",@nobits
	.sectionflags	@""
	.align	128
.nv.shared._Z9cuda_gemmIiLi128ELi2ELi1ELi256ELi64ELi64ELi64ELi1ELi1EEviiiPT_S1_S1_iii:
	.zero		4736


//--------------------- .nv.shared._Z9cuda_gemmIiLi128ELi2ELi1ELi256ELi64ELi64ELi64ELi1ELi0EEviiiPT_S1_S1_iii --------------------------
	.section	.nv.shared._Z9cuda_gemmIiLi128ELi2ELi1ELi256ELi64ELi64ELi64ELi1ELi0EEviiiPT_S1_S1_iii,"aw",@nobits
	.sectionflags	@""
	.align	128
.nv.shared._Z9cuda_gemmIiLi128ELi2ELi1ELi256ELi64ELi64ELi64ELi1ELi0EEviiiPT_S1_S1_iii:
	.zero		4736


//--------------------- .nv.shared._Z9cuda_gemmIiLi128ELi2ELi1ELi256ELi64ELi64ELi64ELi0ELi1EEviiiPT_S1_S1_iii --------------------------
	.section	.nv.shared._Z9cuda_gemmIiLi128ELi2ELi1ELi256ELi64ELi64ELi64ELi0ELi1EEviiiPT_S1_S1_iii,"aw",@nobits
	.sectionflags	@""
	.align	128
.nv.shared._Z9cuda_gemmIiLi128ELi2ELi1ELi256ELi64ELi64ELi64ELi0ELi1EEviiiPT_S1_S1_iii:
	.zero		4736


//--------------------- .nv.shared._Z9cuda_gemmIiLi128ELi2ELi1ELi256ELi64ELi64ELi64ELi0ELi0EEviiiPT_S1_S1_iii --------------------------
	.section	.nv.shared._Z9cuda_gemmIiLi128ELi2ELi1ELi256ELi64ELi64ELi64ELi0ELi0EEviiiPT_S1_S1_iii,"aw",@nobits
	.sectionflags	@""
	.align	128
.nv.shared._Z9cuda_gemmIiLi128ELi2ELi1ELi256ELi64ELi64ELi64ELi0ELi0EEviiiPT_S1_S1_iii:
	.zero		4736


//--------------------- .nv.shared._Z9cuda_gemmIiLi128ELi2ELi1ELi256ELi32ELi32ELi64ELi1ELi1EEviiiPT_S1_S1_iii --------------------------
	.section	.nv.shared._Z9cuda_gemmIiLi128ELi2ELi1ELi256ELi32ELi32ELi64ELi1ELi1EEviiiPT_S1_S1_iii,"aw",@nobits
	.sectionflags	@""
	.align	128
.nv.shared._Z9cuda_gemmIiLi128ELi2ELi1ELi256ELi32ELi32ELi64ELi1ELi1EEviiiPT_S1_S1_iii:
	.zero		5248


//--------------------- .nv.shared._Z9cuda_gemmIiLi128ELi2ELi1ELi256ELi32ELi32ELi64ELi1ELi0EEviiiPT_S1_S1_iii --------------------------
	.section	.nv.shared._Z9cuda_gemmIiLi128ELi2ELi1ELi256ELi32ELi32ELi64ELi1ELi0EEviiiPT_S1_S1_iii,"aw",@nobits
	.sectionflags	@""
	.align	128
.nv.shared._Z9cuda_gemmIiLi128ELi2ELi1ELi256ELi32ELi32ELi64ELi1ELi0EEviiiPT_S1_S1_iii:
	.zero		5248


//--------------------- .nv.shared._Z9cuda_gemmIiLi128ELi2ELi1ELi256ELi32ELi32ELi64ELi0ELi1EEviiiPT_S1_S1_iii --------------------------
	.section	.nv.shared._Z9cuda_gemmIiLi128ELi2ELi1ELi256ELi32ELi32ELi64ELi0ELi1EEviiiPT_S1_S1_iii,"aw",@nobits
	.sectionflags	@""
	.align	128
.nv.shared._Z9cuda_gemmIiLi128ELi2ELi1ELi256ELi32ELi32ELi64ELi0ELi1EEviiiPT_S1_S1_iii:
	.zero		5248


//--------------------- .nv.shared._Z9cuda_gemmIiLi128ELi2ELi1ELi256ELi32ELi32ELi64ELi0ELi0EEviiiPT_S1_S1_iii --------------------------
	.section	.nv.shared._Z9cuda_gemmIiLi128ELi2ELi1ELi256ELi32ELi32ELi64ELi0ELi0EEviiiPT_S1_S1_iii,"aw",@nobits
	.sectionflags	@""
	.align	128
.nv.shared._Z9cuda_gemmIiLi128ELi2ELi1ELi256ELi32ELi32ELi64ELi0ELi0EEviiiPT_S1_S1_iii:
	.zero		5248


//--------------------- .nv.shared._Z9cuda_gemmIiLi128ELi2ELi1ELi256ELi16ELi16ELi64ELi1ELi1EEviiiPT_S1_S1_iii --------------------------
	.section	.nv.shared._Z9cuda_gemmIiLi128ELi2ELi1ELi256ELi16ELi16ELi64ELi1ELi1EEviiiPT_S1_S1_iii,"aw",@nobits
	.sectionflags	@""
	.align	128
.nv.shared._Z9cuda_gemmIiLi128ELi2ELi1ELi256ELi16ELi16ELi64ELi1ELi1EEviiiPT_S1_S1_iii:
	.zero		3200


//--------------------- .nv.shared._Z9cuda_gemmIiLi128ELi2ELi1ELi256ELi16ELi16ELi64ELi1ELi0EEviiiPT_S1_S1_iii --------------------------
	.section	.nv.shared._Z9cuda_gemmIiLi128ELi2ELi1ELi256ELi16ELi16ELi64ELi1ELi0EEviiiPT_S1_S1_iii,"aw",@nobits
	.sectionflags	@""
	.align	128
.nv.shared._Z9cuda_gemmIiLi128ELi2ELi1ELi256ELi16ELi16ELi64ELi1ELi0EEviiiPT_S1_S1_iii:
	.zero		3200


//--------------------- .nv.shared._Z9cuda_gemmIiLi128ELi2ELi1ELi256ELi16ELi16ELi64ELi0ELi1EEviiiPT_S1_S1_iii --------------------------
	.section	.nv.shared._Z9cuda_gemmIiLi128ELi2ELi1ELi256ELi16ELi16ELi64ELi0ELi1EEviiiPT_S1_S1_iii,"aw",@nobits
	.sectionflags	@""
	.align	128
.nv.shared._Z9cuda_gemmIiLi128ELi2ELi1ELi256ELi16ELi16ELi64ELi0ELi1EEviiiPT_S1_S1_iii:
	.zero		3200


//--------------------- .nv.shared._Z9cuda_gemmIiLi128ELi2ELi1ELi256ELi16ELi16ELi64ELi0ELi0EEviiiPT_S1_S1_iii --------------------------
	.section	.nv.shared._Z9cuda_gemmIiLi128ELi2ELi1ELi256ELi16ELi16ELi64ELi0ELi0EEviiiPT_S1_S1_iii,"aw",@nobits
	.sectionflags	@""
	.align	128
.nv.shared._Z9cuda_gemmIiLi128ELi2ELi1ELi256ELi16ELi16ELi64ELi0ELi0EEviiiPT_S1_S1_iii:
	.zero		3200


//--------------------- .nv.shared._Z9cuda_gemmIiLi128ELi2ELi1ELi256ELi8ELi8ELi64ELi1ELi1EEviiiPT_S1_S1_iii --------------------------
	.section	.nv.shared._Z9cuda_gemmIiLi128ELi2ELi1ELi256ELi8ELi8ELi64ELi1ELi1EEviiiPT_S1_S1_iii,"aw",@nobits
	.sectionflags	@""
	.align	128
.nv.shared._Z9cuda_gemmIiLi128ELi2ELi1ELi256ELi8ELi8ELi64ELi1ELi1EEviiiPT_S1_S1_iii:
	.zero		2432


//--------------------- .nv.shared._Z9cuda_gemmIiLi128ELi2ELi1ELi256ELi8ELi8ELi64ELi1ELi0EEviiiPT_S1_S1_iii --------------------------
	.section	.nv.shared._Z9cuda_gemmIiLi128ELi2ELi1ELi256ELi8ELi8ELi64ELi1ELi0EEviiiPT_S1_S1_iii,"aw",@nobits
	.sectionflags	@""
	.align	128
.nv.shared._Z9cuda_gemmIiLi128ELi2ELi1ELi256ELi8ELi8ELi64ELi1ELi0EEviiiPT_S1_S1_iii:
	.zero		2432


//--------------------- .nv.shared._Z9cuda_gemmIiLi128ELi2ELi1ELi256ELi8ELi8ELi64ELi0ELi1EEviiiPT_S1_S1_iii --------------------------
	.section	.nv.shared._Z9cuda_gemmIiLi128ELi2ELi1ELi256ELi8ELi8ELi64ELi0ELi1EEviiiPT_S1_S1_iii,"aw",@nobits
	.sectionflags	@""
	.align	128
.nv.shared._Z9cuda_gemmIiLi128ELi2ELi1ELi256ELi8ELi8ELi64ELi0ELi1EEviiiPT_S1_S1_iii:
	.zero		2432


//--------------------- .nv.shared._Z9cuda_gemmIiLi128ELi2ELi1ELi256ELi8ELi8ELi64ELi0ELi0EEviiiPT_S1_S1_iii --------------------------
	.section	.nv.shared._Z9cuda_gemmIiLi128ELi2ELi1ELi256ELi8ELi8ELi64ELi0ELi0EEviiiPT_S1_S1_iii,"aw",@nobits
	.sectionflags	@""
	.align	128
.nv.shared._Z9cuda_gemmIiLi128ELi2ELi1ELi256ELi8ELi8ELi64ELi0ELi0EEviiiPT_S1_S1_iii:
	.zero		2432


//--------------------- .nv.shared._Z9cuda_gemmIiLi128ELi2ELi1ELi256ELi4ELi4ELi64ELi1ELi1EEviiiPT_S1_S1_iii --------------------------
	.section	.nv.shared._Z9cuda_gemmIiLi128ELi2ELi1ELi256ELi4ELi4ELi64ELi1ELi1EEviiiPT_S1_S1_iii,"aw",@nobits
	.sectionflags	@""
	.align	128
.nv.shared._Z9cuda_gemmIiLi128ELi2ELi1ELi256ELi4ELi4ELi64ELi1ELi1EEviiiPT_S1_S1_iii:
	.zero		2176


//--------------------- .nv.shared._Z9cuda_gemmIiLi128ELi2ELi1ELi256ELi4ELi4ELi64ELi1ELi0EEviiiPT_S1_S1_iii --------------------------
	.section	.nv.shared._Z9cuda_gemmIiLi128ELi2ELi1ELi256ELi4ELi4ELi64ELi1ELi0EEviiiPT_S1_S1_iii,"aw",@nobits
	.sectionflags	@""
	.align	128
.nv.shared._Z9cuda_gemmIiLi128ELi2ELi1ELi256ELi4ELi4ELi64ELi1ELi0EEviiiPT_S1_S1_iii:
	.zero		2176


//--------------------- .nv.shared._Z9cuda_gemmIiLi128ELi2ELi1ELi256ELi4ELi4ELi64ELi0ELi1EEviiiPT_S1_S1_iii --------------------------
	.section	.nv.shared._Z9cuda_gemmIiLi128ELi2ELi1ELi256ELi4ELi4ELi64ELi0ELi1EEviiiPT_S1_S1_iii,"aw",@nobits
	.sectionflags	@""
	.align	128
.nv.shared._Z9cuda_gemmIiLi128ELi2ELi1ELi256ELi4ELi4ELi64ELi0ELi1EEviiiPT_S1_S1_iii:
	.zero		2176


//--------------------- .nv.shared._Z9cuda_gemmIiLi128ELi2ELi1ELi256ELi4ELi4ELi64ELi0ELi0EEviiiPT_S1_S1_iii --------------------------
	.section	.nv.shared._Z9cuda_gemmIiLi128ELi2ELi1ELi256ELi4ELi4ELi64ELi0ELi0EEviiiPT_S1_S1_iii,"aw",@nobits
	.sectionflags	@""
	.align	128
.nv.shared._Z9cuda_gemmIiLi128ELi2ELi1ELi256ELi4ELi4ELi64ELi0ELi0EEviiiPT_S1_S1_iii:
	.zero		2176


//--------------------- .nv.shared._Z9cuda_gemmIiLi128ELi2ELi1ELi256ELi2ELi2ELi64ELi1ELi1EEviiiPT_S1_S1_iii --------------------------
	.section	.nv.shared._Z9cuda_gemmIiLi128ELi2ELi1ELi256ELi2ELi2ELi64ELi1ELi1EEviiiPT_S1_S1_iii,"aw",@nobits
	.sectionflags	@""
	.align	128
.nv.shared._Z9cuda_gemmIiLi128ELi2ELi1ELi256ELi2ELi2ELi64ELi1ELi1EEviiiPT_S1_S1_iii:
	.zero		2176


//--------------------- .nv.shared._Z9cuda_gemmIiLi128ELi2ELi1ELi256ELi2ELi2ELi64ELi1ELi0EEviiiPT_S1_S1_iii --------------------------
	.section	.nv.shared._Z9cuda_gemmIiLi128ELi2ELi1ELi256ELi2ELi2ELi64ELi1ELi0EEviiiPT_S1_S1_iii,"aw",@nobits
	.sectionflags	@""
	.align	128
.nv.shared._Z9cuda_gemmIiLi128ELi2ELi1ELi256ELi2ELi2ELi64ELi1ELi0EEviiiPT_S1_S1_iii:
	.zero		2176


//--------------------- .nv.shared._Z9cuda_gemmIiLi128ELi2ELi1ELi256ELi2ELi2ELi64ELi0ELi1EEviiiPT_S1_S1_iii --------------------------
	.section	.nv.shared._Z9cuda_gemmIiLi128ELi2ELi1ELi256ELi2ELi2ELi64ELi0ELi1EEviiiPT_S1_S1_iii,"aw",@nobits
	.sectionflags	@""
	.align	128
.nv.shared._Z9cuda_gemmIiLi128ELi2ELi1ELi256ELi2ELi2ELi64ELi0ELi1EEviiiPT_S1_S1_iii:
	.zero		2176


//--------------------- .nv.shared._Z9cuda_gemmIiLi128ELi2ELi1ELi256ELi2ELi2ELi64ELi0ELi0EEviiiPT_S1_S1_iii --------------------------
	.section	.nv.shared._Z9cuda_gemmIiLi128ELi2ELi1ELi256ELi2ELi2ELi64ELi0ELi0EEviiiPT_S1_S1_iii,"aw",@nobits
	.sectionflags	@""
	.align	128
.nv.shared._Z9cuda_gemmIiLi128ELi2ELi1ELi256ELi2ELi2ELi64ELi0ELi0EEviiiPT_S1_S1_iii:
	.zero		2176


//--------------------- .nv.shared._Z9cuda_gemmIiLi128ELi2ELi1ELi128ELi128ELi128ELi64ELi1ELi1EEviiiPT_S1_S1_iii --------------------------
	.section	.nv.shared._Z9cuda_gemmIiLi128ELi2ELi1ELi128ELi128ELi128ELi64ELi1ELi1EEviiiPT_S1_S1_iii,"aw",@nobits
	.sectionflags	@""
	.align	128
.nv.shared._Z9cuda_gemmIiLi128ELi2ELi1ELi128ELi128ELi128ELi64ELi1ELi1EEviiiPT_S1_S1_iii:
	.zero		3584


//--------------------- .nv.shared._Z9cuda_gemmIiLi128ELi2ELi1ELi128ELi128ELi128ELi64ELi1ELi0EEviiiPT_S1_S1_iii --------------------------
	.section	.nv.shared._Z9cuda_gemmIiLi128ELi2ELi1ELi128ELi128ELi128ELi64ELi1ELi0EEviiiPT_S1_S1_iii,"aw",@nobits
	.sectionflags	@""
	.align	128
.nv.shared._Z9cuda_gemmIiLi128ELi2ELi1ELi128ELi128ELi128ELi64ELi1ELi0EEviiiPT_S1_S1_iii:
	.zero		3584


//--------------------- .nv.shared._Z9cuda_gemmIiLi128ELi2ELi1ELi128ELi128ELi128ELi64ELi0ELi1EEviiiPT_S1_S1_iii --------------------------
	.section	.nv.shared._Z9cuda_gemmIiLi128ELi2ELi1ELi128ELi128ELi128ELi64ELi0ELi1EEviiiPT_S1_S1_iii,"aw",@nobits
	.sectionflags	@""
	.align	128
.nv.shared._Z9cuda_gemmIiLi128ELi2ELi1ELi128ELi128ELi128ELi64ELi0ELi1EEviiiPT_S1_S1_iii:
	.zero		3584


//--------------------- .nv.shared._Z9cuda_gemmIiLi128ELi2ELi1ELi128ELi128ELi128ELi64ELi0ELi0EEviiiPT_S1_S1_iii --------------------------
	.section	.nv.shared._Z9cuda_gemmIiLi128ELi2ELi1ELi128ELi128ELi128ELi64ELi0ELi0EEviiiPT_S1_S1_iii,"aw",@nobits
	.sectionflags	@""
	.align	128
.nv.shared._Z9cuda_gemmIiLi128ELi2ELi1ELi128ELi128ELi128ELi64ELi0ELi0EEviiiPT_S1_S1_iii:
	.zero		3584


//--------------------- .nv.shared._Z9cuda_gemmIiLi128ELi2ELi1ELi128ELi64ELi64ELi64ELi1ELi1EEviiiPT_S1_S1_iii --------------------------
	.section	.nv.shared._Z9cuda_gemmIiLi128ELi2ELi1ELi128ELi64ELi64ELi64ELi1ELi1EEviiiPT_S1_S1_iii,"aw",@nobits
	.sectionflags	@""
	.align	128
.nv.shared._Z9cuda_gemmIiLi128ELi2ELi1ELi128ELi64ELi64ELi64ELi1ELi1EEviiiPT_S1_S1_iii:
	.zero		3968


//--------------------- .nv.shared._Z9cuda_gemmIiLi128ELi2ELi1ELi128ELi64ELi64ELi64ELi1ELi0EEviiiPT_S1_S1_iii --------------------------
	.section	.nv.shared._Z9cuda_gemmIiLi128ELi2ELi1ELi128ELi64ELi64ELi64ELi1ELi0EEviiiPT_S1_S1_iii,"aw",@nobits
	.sectionflags	@""
	.align	128
.nv.shared._Z9cuda_gemmIiLi128ELi2ELi1ELi128ELi64ELi64ELi64ELi1ELi0EEviiiPT_S1_S1_iii:
	.zero		3968


//--------------------- .nv.shared._Z9cuda_gemmIiLi128ELi2ELi1ELi128ELi64ELi64ELi64ELi0ELi1EEviiiPT_S1_S1_iii --------------------------
	.section	.nv.shared._Z9cuda_gemmIiLi128ELi2ELi1ELi128ELi64ELi64ELi64ELi0ELi1EEviiiPT_S1_S1_iii,"aw",@nobits
	.sectionflags	@""
	.align	128
.nv.shared._Z9cuda_gemmIiLi128ELi2ELi1ELi128ELi64ELi64ELi64ELi0ELi1EEviiiPT_S1_S1_iii:
	.zero		3968


//--------------------- .nv.shared._Z9cuda_gemmIiLi128ELi2ELi1ELi128ELi64ELi64ELi64ELi0ELi0EEviiiPT_S1_S1_iii --------------------------
	.section	.nv.shared._Z9cuda_gemmIiLi128ELi2ELi1ELi128ELi64ELi64ELi64ELi0ELi0EEviiiPT_S1_S1_iii,"aw",@nobits
	.sectionflags	@""
	.align	128
.nv.shared._Z9cuda_gemmIiLi128ELi2ELi1ELi128ELi64ELi64ELi64ELi0ELi0EEviiiPT_S1_S1_iii:
	.zero		3968


//--------------------- .nv.shared._Z9cuda_gemmIiLi128ELi2ELi1ELi128ELi32ELi32ELi64ELi1ELi1EEviiiPT_S1_S1_iii --------------------------
	.section	.nv.shared._Z9cuda_gemmIiLi128ELi2ELi1ELi128ELi32ELi32ELi64ELi1ELi1EEviiiPT_S1_S1_iii,"aw",@nobits
	.sectionflags	@""
	.align	128
.nv.shared._Z9cuda_gemmIiLi128ELi2ELi1ELi128ELi32ELi32ELi64ELi1ELi1EEviiiPT_S1_S1_iii:
	.zero		4224


//--------------------- .nv.shared._Z9cuda_gemmIiLi128ELi2ELi1ELi128ELi32ELi32ELi64ELi1ELi0EEviiiPT_S1_S1_iii --------------------------
	.section	.nv.shared._Z9cuda_gemmIiLi128ELi2ELi1ELi128ELi32ELi32ELi64ELi1ELi0EEviiiPT_S1_S1_iii,"aw",@nobits
	.sectionflags	@""
	.align	128
.nv.shared._Z9cuda_gemmIiLi128ELi2ELi1ELi128ELi32ELi32ELi64ELi1ELi0EEviiiPT_S1_S1_iii:
	.zero		4224


//--------------------- .nv.shared._Z9cuda_gemmIiLi128ELi2ELi1ELi128ELi32ELi32ELi64ELi0ELi1EEviiiPT_S1_S1_iii --------------------------
	.section	.nv.shared._Z9cuda_gemmIiLi128ELi2ELi1ELi128ELi32ELi32ELi64ELi0ELi1EEviiiPT_S1_S1_iii,"aw",@nobits
	.sectionflags	@""
	.align	128
.nv.shared._Z9cuda_gemmIiLi128ELi2ELi1ELi128ELi32ELi32ELi64ELi0ELi1EEviiiPT_S1_S1_iii:
	.zero		4224


//--------------------- .nv.shared._Z9cuda_gemmIiLi128ELi2ELi1ELi128ELi32ELi32ELi64ELi0ELi0EEviiiPT_S1_S1_iii --------------------------
	.section	.nv.shared._Z9cuda_gemmIiLi128ELi2ELi1ELi128ELi32ELi32ELi64ELi0ELi0EEviiiPT_S1_S1_iii,"aw",@nobits
	.sectionflags	@""
	.align	128
.nv.shared._Z9cuda_gemmIiLi128ELi2ELi1ELi128ELi32ELi32ELi64ELi0ELi0EEviiiPT_S1_S1_iii:
	.zero		4224


//--------------------- .nv.shared._Z9cuda_gemmIiLi128ELi2ELi1ELi128ELi16ELi16ELi64ELi1ELi1EEviiiPT_S1_S1_iii --------------------------
	.section	.nv.shared._Z9cuda_gemmIiLi128ELi2ELi1ELi128ELi16ELi16ELi64ELi1ELi1EEviiiPT_S1_S1_iii,"aw",@nobits
	.sectionflags	@""
	.align	128
.nv.shared._Z9cuda_gemmIiLi128ELi2ELi1ELi128ELi16ELi16ELi64ELi1ELi1EEviiiPT_S1_S1_iii:
	.zero		2688


//--------------------- .nv.shared._Z9cuda_gemmIiLi128ELi2ELi1ELi128ELi16ELi16ELi64ELi1ELi0EEviiiPT_S1_S1_iii --------------------------
	.section	.nv.shared._Z9cuda_gemmIiLi128ELi2ELi1ELi128ELi16ELi16ELi64ELi1ELi0EEviiiPT_S1_S1_iii,"aw",@nobits
	.sectionflags	@""
	.align	128
.nv.shared._Z9cuda_gemmIiLi128ELi2ELi1ELi128ELi16ELi16ELi64ELi1ELi0EEviiiPT_S1_S1_iii:
	.zero		2688


//--------------------- .nv.shared._Z9cuda_gemmIiLi128ELi2ELi1ELi128ELi16ELi16ELi64ELi0ELi1EEviiiPT_S1_S1_iii --------------------------
	.section	.nv.shared._Z9cuda_gemmIiLi128ELi2ELi1ELi128ELi16ELi16ELi64ELi0ELi1EEviiiPT_S1_S1_iii,"aw",@nobits
	.sectionflags	@""
	.align	128
.nv.shared._Z9cuda_gemmIiLi128ELi2ELi1ELi128ELi16ELi16ELi64ELi0ELi1EEviiiPT_S1_S1_iii:
	.zero		2688


//--------------------- .nv.shared._Z9cuda_gemmIiLi128ELi2ELi1ELi128ELi16ELi16ELi64ELi0ELi0EEviiiPT_S1_S1_iii --------------------------
	.section	.nv.shared._Z9cuda_gemmIiLi128ELi2ELi1ELi128ELi16ELi16ELi64ELi0ELi0EEviiiPT_S1_S1_iii,"aw",@nobits
	.sectionflags	@""
	.align	128
.nv.shared._Z9cuda_gemmIiLi128ELi2ELi1ELi128ELi16ELi16ELi64ELi0ELi0EEviiiPT_S1_S1_iii:
	.zero		2688


//--------------------- .nv.shared._Z9cuda_gemmIiLi128ELi2ELi1ELi128ELi8ELi8ELi64ELi1ELi1EEviiiPT_S1_S1_iii --------------------------
	.section	.nv.shared._Z9cuda_gemmIiLi128ELi2ELi1ELi128ELi8ELi8ELi64ELi1ELi1EEviiiPT_S1_S1_iii,"aw",@nobits
	.sectionflags	@""
	.align	128
.nv.shared._Z9cuda_gemmIiLi128ELi2ELi1ELi128ELi8ELi8ELi64ELi1ELi1EEviiiPT_S1_S1_iii:
	.zero		1920


//--------------------- .nv.shared._Z9cuda_gemmIiLi128ELi2ELi1ELi128ELi8ELi8ELi64ELi1ELi0EEviiiPT_S1_S1_iii --------------------------
	.section	.nv.shared._Z9cuda_gemmIiLi128ELi2ELi1ELi128ELi8ELi8ELi64ELi1ELi0EEviiiPT_S1_S1_iii,"aw",@nobits
	.sectionflags	@""
	.align	128
.nv.shared._Z9cuda_gemmIiLi128ELi2ELi1ELi128ELi8ELi8ELi64ELi1ELi0EEviiiPT_S1_S1_iii:
	.zero		1920


//--------------------- .nv.shared._Z9cuda_gemmIiLi128ELi2ELi1ELi128ELi8ELi8ELi64ELi0ELi1EEviiiPT_S1_S1_iii --------------------------
	.section	.nv.shared._Z9cuda_gemmIiLi128ELi2ELi1ELi128ELi8ELi8ELi64ELi0ELi1EEviiiPT_S1_S1_iii,"aw",@nobits
	.sectionflags	@""
	.align	128
.nv.shared._Z9cuda_gemmIiLi128ELi2ELi1ELi128ELi8ELi8ELi64ELi0ELi1EEviiiPT_S1_S1_iii:
	.zero		1920


//--------------------- .nv.shared._Z9cuda_gemmIiLi128ELi2ELi1ELi128ELi8ELi8ELi64ELi0ELi0EEviiiPT_S1_S1_iii --------------------------
	.section	.nv.shared._Z9cuda_gemmIiLi128ELi2ELi1ELi128ELi8ELi8ELi64ELi0ELi0EEviiiPT_S1_S1_iii,"aw",@nobits
	.sectionflags	@""
	.align	128
.nv.shared._Z9cuda_gemmIiLi128ELi2ELi1ELi128ELi8ELi8ELi64ELi0ELi0EEviiiPT_S1_S1_iii:
	.zero		1920


//--------------------- .nv.shared._Z9cuda_gemmIiLi128ELi2ELi1ELi128ELi4ELi4ELi64ELi1ELi1EEviiiPT_S1_S1_iii --------------------------
	.section	.nv.shared._Z9cuda_gemmIiLi128ELi2ELi1ELi128ELi4ELi4ELi64ELi1ELi1EEviiiPT_S1_S1_iii,"aw",@nobits
	.sectionflags	@""
	.align	128
.nv.shared._Z9cuda_gemmIiLi128ELi2ELi1ELi128ELi4ELi4ELi64ELi1ELi1EEviiiPT_S1_S1_iii:
	.zero		1664


//--------------------- .nv.shared._Z9cuda_gemmIiLi128ELi2ELi1ELi128ELi4ELi4ELi64ELi1ELi0EEviiiPT_S1_S1_iii --------------------------
	.section	.nv.shared._Z9cuda_gemmIiLi128ELi2ELi1ELi128ELi4ELi4ELi64ELi1ELi0EEviiiPT_S1_S1_iii,"aw",@nobits
	.sectionflags	@""
	.align	128
.nv.shared._Z9cuda_gemmIiLi128ELi2ELi1ELi128ELi4ELi4ELi64ELi1ELi0EEviiiPT_S1_S1_iii:
	.zero		1664


//--------------------- .nv.shared._Z9cuda_gemmIiLi128ELi2ELi1ELi128ELi4ELi4ELi64ELi0ELi1EEviiiPT_S1_S1_iii --------------------------
	.section	.nv.shared._Z9cuda_gemmIiLi128ELi2ELi1ELi128ELi4ELi4ELi64ELi0ELi1EEviiiPT_S1_S1_iii,"aw",@nobits
	.sectionflags	@""
	.align	128
.nv.shared._Z9cuda_gemmIiLi128ELi2ELi1ELi128ELi4ELi4ELi64ELi0ELi1EEviiiPT_S1_S1_iii:
	.zero		1664


//--------------------- .nv.shared._Z9cuda_gemmIiLi128ELi2ELi1ELi128ELi4ELi4ELi64ELi0ELi0EEviiiPT_S1_S1_iii --------------------------
	.section	.nv.shared._Z9cuda_gemmIiLi128ELi2ELi1ELi128ELi4ELi4ELi64ELi0ELi0EEviiiPT_S1_S1_iii,"aw",@nobits
	.sectionflags	@""
	.align	128
.nv.shared._Z9cuda_gemmIiLi128ELi2ELi1ELi128ELi4ELi4ELi64ELi0ELi0EEviiiPT_S1_S1_iii:
	.zero		1664


//--------------------- .nv.shared._Z9cuda_gemmIiLi128ELi2ELi1ELi128ELi2ELi2ELi64ELi1ELi1EEviiiPT_S1_S1_iii --------------------------
	.section	.nv.shared._Z9cuda_gemmIiLi128ELi2ELi1ELi128ELi2ELi2ELi64ELi1ELi1EEviiiPT_S1_S1_iii,"aw",@nobits
	.sectionflags	@""
	.align	128
.nv.shared._Z9cuda_gemmIiLi128ELi2ELi1ELi128ELi2ELi2ELi64ELi1ELi1EEviiiPT_S1_S1_iii:
	.zero		1664


//--------------------- .nv.shared._Z9cuda_gemmIiLi128ELi2ELi1ELi128ELi2ELi2ELi64ELi1ELi0EEviiiPT_S1_S1_iii --------------------------
	.section	.nv.shared._Z9cuda_gemmIiLi128ELi2ELi1ELi128ELi2ELi2ELi64ELi1ELi0EEviiiPT_S1_S1_iii,"aw",@nobits
	.sectionflags	@""
	.align	128
.nv.shared._Z9cuda_gemmIiLi128ELi2ELi1ELi128ELi2ELi2ELi64ELi1ELi0EEviiiPT_S1_S1_iii:
	.zero		1664


//--------------------- .nv.shared._Z9cuda_gemmIiLi128ELi2ELi1ELi128ELi2ELi2ELi64ELi0ELi1EEviiiPT_S1_S1_iii --------------------------
	.section	.nv.shared._Z9cuda_gemmIiLi128ELi2ELi1ELi128ELi2ELi2ELi64ELi0ELi1EEviiiPT_S1_S1_iii,"aw",@nobits
	.sectionflags	@""
	.align	128
.nv.shared._Z9cuda_gemmIiLi128ELi2ELi1ELi128ELi2ELi2ELi64ELi0ELi1EEviiiPT_S1_S1_iii:
	.zero		1664


//--------------------- .nv.shared._Z9cuda_gemmIiLi128ELi2ELi1ELi128ELi2ELi2ELi64ELi0ELi0EEviiiPT_S1_S1_iii --------------------------
	.section	.nv.shared._Z9cuda_gemmIiLi128ELi2ELi1ELi128ELi2ELi2ELi64ELi0ELi0EEviiiPT_S1_S1_iii,"aw",@nobits
	.sectionflags	@""
	.align	128
.nv.shared._Z9cuda_gemmIiLi128ELi2ELi1ELi128ELi2ELi2ELi64ELi0ELi0EEviiiPT_S1_S1_iii:
	.zero		1664


//--------------------- .nv.shared._Z9cuda_gemmIiLi128ELi2ELi1ELi64ELi128ELi128ELi64ELi1ELi1EEviiiPT_S1_S1_iii --------------------------
	.section	.nv.shared._Z9cuda_gemmIiLi128ELi2ELi1ELi64ELi128ELi128ELi64ELi1ELi1EEviiiPT_S1_S1_iii,"aw",@nobits
	.sectionflags	@""
	.align	128
.nv.shared._Z9cuda_gemmIiLi128ELi2ELi1ELi64ELi128ELi128ELi64ELi1ELi1EEviiiPT_S1_S1_iii:
	.zero		1152


//--------------------- .nv.shared._Z9cuda_gemmIiLi128ELi2ELi1ELi64ELi128ELi128ELi64ELi1ELi0EEviiiPT_S1_S1_iii --------------------------
	.section	.nv.shared._Z9cuda_gemmIiLi128ELi2ELi1ELi64ELi128ELi128ELi64ELi1ELi0EEviiiPT_S1_S1_iii,"aw",@nobits
	.sectionflags	@""
	.align	128
.nv.shared._Z9cuda_gemmIiLi128ELi2ELi1ELi64ELi128ELi128ELi64ELi1ELi0EEviiiPT_S1_S1_iii:
	.zero		3456


//--------------------- .nv.shared._Z9cuda_gemmIiLi128ELi2ELi1ELi64ELi128ELi128ELi64ELi0ELi1EEviiiPT_S1_S1_iii --------------------------
	.section	.nv.shared._Z9cuda_gemmIiLi128ELi2ELi1ELi64ELi128ELi128ELi64ELi0ELi1EEviiiPT_S1_S1_iii,"aw",@nobits
	.sectionflags	@""
	.align	128
.nv.shared._Z9cuda_gemmIiLi128ELi2ELi1ELi64ELi128ELi128ELi64ELi0ELi1EEviiiPT_S1_S1_iii:
	.zero		1152


//--------------------- .nv.shared._Z9cuda_gemmIiLi128ELi2ELi1ELi64ELi128ELi128ELi64ELi0ELi0EEviiiPT_S1_S1_iii --------------------------
	.section	.nv.shared._Z9cuda_gemmIiLi128ELi2ELi1ELi64ELi128ELi128ELi64ELi0ELi0EEviiiPT_S1_S1_iii,"aw",@nobits
	.sectionflags	@""
	.align	128
.nv.shared._Z9cuda_gemmIiLi128ELi2ELi1ELi64ELi128ELi128ELi64ELi0ELi0EEviiiPT_S1_S1_iii:
	.zero		3456


//--------------------- .nv.shared._Z9cuda_gemmIiLi128ELi2ELi1ELi64ELi64ELi64ELi64ELi1ELi1EEviiiPT_S1_S1_iii --------------------------
	.section	.nv.shared._Z9cuda_gemmIiLi128ELi2ELi1ELi64ELi64ELi64ELi64ELi1ELi1EEviiiPT_S1_S1_iii,"aw",@nobits
	.sectionflags	@""
	.align	128
.nv.shared._Z9cuda_gemmIiLi128ELi2ELi1ELi64ELi64ELi64ELi64ELi1ELi1EEviiiPT_S1_S1_iii:
	.zero		3584


//--------------------- .nv.shared._Z9cuda_gemmIiLi128ELi2ELi1ELi64ELi64ELi64ELi64ELi1ELi0EEviiiPT_S1_S1_iii --------------------------
	.section	.nv.shared._Z9cuda_gemmIiLi128ELi2ELi1ELi64ELi64ELi64ELi64ELi1ELi0EEviiiPT_S1_S1_iii,"aw",@nobits
	.sectionflags	@""
	.align	128
.nv.shared._Z9cuda_gemmIiLi128ELi2ELi1ELi64ELi64ELi64ELi64ELi1ELi0EEviiiPT_S1_S1_iii:
	.zero		3584


//--------------------- .nv.shared._Z9cuda_gemmIiLi128ELi2ELi1ELi64ELi64ELi64ELi64ELi0ELi1EEviiiPT_S1_S1_iii --------------------------
	.section	.nv.shared._Z9cuda_gemmIiLi128ELi2ELi1ELi64ELi64ELi64ELi64ELi0ELi1EEviiiPT_S1_S1_iii,"aw",@nobits
	.sectionflags	@""
	.align	128
.nv.shared._Z9cuda_gemmIiLi128ELi2ELi1ELi64ELi64ELi64ELi64ELi0ELi1EEviiiPT_S1_S1_iii:
	.zero		3584


//--------------------- .nv.shared._Z9cuda_gemmIiLi128ELi2ELi1ELi64ELi64ELi64ELi64ELi0ELi0EEviiiPT_S1_S1_iii --------------------------
	.section	.nv.shared._Z9cuda_gemmIiLi128ELi2ELi1ELi64ELi64ELi64ELi64ELi0ELi0EEviiiPT_S1_S1_iii,"aw",@nobits
	.sectionflags	@""
	.align	128
.nv.shared._Z9cuda_gemmIiLi128ELi2ELi1ELi64ELi64ELi64ELi64ELi0ELi0EEviiiPT_S1_S1_iii:
	.zero		3584


//--------------------- .nv.shared._Z9cuda_gemmIiLi128ELi2ELi1ELi64ELi32ELi32ELi64ELi1ELi1EEviiiPT_S1_S1_iii --------------------------
	.section	.nv.shared._Z9cuda_gemmIiLi128ELi2ELi1ELi64ELi32ELi32ELi64ELi1ELi1EEviiiPT_S1_S1_iii,"aw",@nobits
	.sectionflags	@""
	.align	128
.nv.shared._Z9cuda_gemmIiLi128ELi2ELi1ELi64ELi32ELi32ELi64ELi1ELi1EEviiiPT_S1_S1_iii:
	.zero		3712


//--------------------- .nv.shared._Z9cuda_gemmIiLi128ELi2ELi1ELi64ELi32ELi32ELi64ELi1ELi0EEviiiPT_S1_S1_iii --------------------------
	.section	.nv.shared._Z9cuda_gemmIiLi128ELi2ELi1ELi64ELi32ELi32ELi64ELi1ELi0EEviiiPT_S1_S1_iii,"aw",@nobits
	.sectionflags	@""
	.align	128
.nv.shared._Z9cuda_gemmIiLi128ELi2ELi1ELi64ELi32ELi32ELi64ELi1ELi0EEviiiPT_S1_S1_iii:
	.zero		3712


//--------------------- .nv.shared._Z9cuda_gemmIiLi128ELi2ELi1ELi64ELi32ELi32ELi64ELi0ELi1EEviiiPT_S1_S1_iii --------------------------
	.section	.nv.shared._Z9cuda_gemmIiLi128ELi2ELi1ELi64ELi32ELi32ELi64ELi0ELi1EEviiiPT_S1_S1_iii,"aw",@nobits
	.sectionflags	@""
	.align	128
.nv.shared._Z9cuda_gemmIiLi128ELi2ELi1ELi64ELi32ELi32ELi64ELi0ELi1EEviiiPT_S1_S1_iii:
	.zero		3712


//--------------------- .nv.shared._Z9cuda_gemmIiLi128ELi2ELi1ELi64ELi32ELi32ELi64ELi0ELi0EEviiiPT_S1_S1_iii --------------------------
	.section	.nv.shared._Z9cuda_gemmIiLi128ELi2ELi1ELi64ELi32ELi32ELi64ELi0ELi0EEviiiPT_S1_S1_iii,"aw",@nobits
	.sectionflags	@""
	.align	128
.nv.shared._Z9cuda_gemmIiLi128ELi2ELi1ELi64ELi32ELi32ELi64ELi0ELi0EEviiiPT_S1_S1_iii:
	.zero		3712


//--------------------- .nv.shared._Z9cuda_gemmIiLi128ELi2ELi1ELi64ELi16ELi16ELi64ELi1ELi1EEviiiPT_S1_S1_iii --------------------------
	.section	.nv.shared._Z9cuda_gemmIiLi128ELi2ELi1ELi64ELi16ELi16ELi64ELi1ELi1EEviiiPT_S1_S1_iii,"aw",@nobits
	.sectionflags	@""
	.align	128
.nv.shared._Z9cuda_gemmIiLi128ELi2ELi1ELi64ELi16ELi16ELi64ELi1ELi1EEviiiPT_S1_S1_iii:
	.zero		2432


//--------------------- .nv.shared._Z9cuda_gemmIiLi128ELi2ELi1ELi64ELi16ELi16ELi64ELi1ELi0EEviiiPT_S1_S1_iii --------------------------
	.section	.nv.shared._Z9cuda_gemmIiLi128ELi2ELi1ELi64ELi16ELi16ELi64ELi1ELi0EEviiiPT_S1_S1_iii,"aw",@nobits
	.sectionflags	@""
	.align	128
.nv.shared._Z9cuda_gemmIiLi128ELi2ELi1ELi64ELi16ELi16ELi64ELi1ELi0EEviiiPT_S1_S1_iii:
	.zero		2432


//--------------------- .nv.shared._Z9cuda_gemmIiLi128ELi2ELi1ELi64ELi16ELi16ELi64ELi0ELi1EEviiiPT_S1_S1_iii --------------------------
	.section	.nv.shared._Z9cuda_gemmIiLi128ELi2ELi1ELi64ELi16ELi16ELi64ELi0ELi1EEviiiPT_S1_S1_iii,"aw",@nobits
	.sectionflags	@""
	.align	128
.nv.shared._Z9cuda_gemmIiLi128ELi2ELi1ELi64ELi16ELi16ELi64ELi0ELi1EEviiiPT_S1_S1_iii:
	.zero		2432


//--------------------- .nv.shared._Z9cuda_gemmIiLi128ELi2ELi1ELi64ELi16ELi16ELi64ELi0ELi0EEviiiPT_S1_S1_iii --------------------------
	.section	.nv.shared._Z9cuda_gemmIiLi128ELi2ELi1ELi64ELi16ELi16ELi64ELi0ELi0EEviiiPT_S1_S1_iii,"aw",@nobits
	.sectionflags	@""
	.align	128
.nv.shared._Z9cuda_gemmIiLi128ELi2ELi1ELi64ELi16ELi16ELi64ELi0ELi0EEviiiPT_S1_S1_iii:
	.zero		2432


//--------------------- .nv.shared._Z9cuda_gemmIiLi128ELi2ELi1ELi64ELi8ELi8ELi64ELi1ELi1EEviiiPT_S1_S1_iii --------------------------
	.section	.nv.shared._Z9cuda_gemmIiLi128ELi2ELi1ELi64ELi8ELi8ELi64ELi1ELi1EEviiiPT_S1_S1_iii,"aw",@nobits
	.sectionflags	@""
	.align	128
.nv.shared._Z9cuda_gemmIiLi128ELi2ELi1ELi64ELi8ELi8ELi64ELi1ELi1EEviiiPT_S1_S1_iii:
	.zero		1664


//--------------------- .nv.shared._Z9cuda_gemmIiLi128ELi2ELi1ELi64ELi8ELi8ELi64ELi1ELi0EEviiiPT_S1_S1_iii --------------------------
	.section	.nv.shared._Z9cuda_gemmIiLi128ELi2ELi1ELi64ELi8ELi8ELi64ELi1ELi0EEviiiPT_S1_S1_iii,"aw",@nobits
	.sectionflags	@""
	.align	128
.nv.shared._Z9cuda_gemmIiLi128ELi2ELi1ELi64ELi8ELi8ELi64ELi1ELi0EEviiiPT_S1_S1_iii:
	.zero		1664


//--------------------- .nv.shared._Z9cuda_gemmIiLi128ELi2ELi1ELi64ELi8ELi8ELi64ELi0ELi1EEviiiPT_S1_S1_iii --------------------------
	.section	.nv.shared._Z9cuda_gemmIiLi128ELi2ELi1ELi64ELi8ELi8ELi64ELi0ELi1EEviiiPT_S1_S1_iii,"aw",@nobits
	.sectionflags	@""
	.align	128
.nv.shared._Z9cuda_gemmIiLi128ELi2ELi1ELi64ELi8ELi8ELi64ELi0ELi1EEviiiPT_S1_S1_iii:
	.zero		1664


//--------------------- .nv.shared._Z9cuda_gemmIiLi128ELi2ELi1ELi64ELi8ELi8ELi64ELi0ELi0EEviiiPT_S1_S1_iii --------------------------
	.section	.nv.shared._Z9cuda_gemmIiLi128ELi2ELi1ELi64ELi8ELi8ELi64ELi0ELi0EEviiiPT_S1_S1_iii,"aw",@nobits
	.sectionflags	@""
	.align	128
.nv.shared._Z9cuda_gemmIiLi128ELi2ELi1ELi64ELi8ELi8ELi64ELi0ELi0EEviiiPT_S1_S1_iii:
	.zero		1664


//--------------------- .nv.shared._Z9cuda_gemmIiLi128ELi2ELi1ELi64ELi4ELi4ELi64ELi1ELi1EEviiiPT_S1_S1_iii --------------------------
	.section	.nv.shared._Z9cuda_gemmIiLi128ELi2ELi1ELi64ELi4ELi4ELi64ELi1ELi1EEviiiPT_S1_S1_iii,"aw",@nobits
	.sectionflags	@""
	.align	128
.nv.shared._Z9cuda_gemmIiLi128ELi2ELi1ELi64ELi4ELi4ELi64ELi1ELi1EEviiiPT_S1_S1_iii:
	.zero		1408


//--------------------- .nv.shared._Z9cuda_gemmIiLi128ELi2ELi1ELi64ELi4ELi4ELi64ELi1ELi0EEviiiPT_S1_S1_iii --------------------------
	.section	.nv.shared._Z9cuda_gemmIiLi128ELi2ELi1ELi64ELi4ELi4ELi64ELi1ELi0EEviiiPT_S1_S1_iii,"aw",@nobits
	.sectionflags	@""
	.align	128
.nv.shared._Z9cuda_gemmIiLi128ELi2ELi1ELi64ELi4ELi4ELi64ELi1ELi0EEviiiPT_S1_S1_iii:
	.zero		1408


//--------------------- .nv.shared._Z9cuda_gemmIiLi128ELi2ELi1ELi64ELi4ELi4ELi64ELi0ELi1EEviiiPT_S1_S1_iii --------------------------
	.section	.nv.shared._Z9cuda_gemmIiLi128ELi2ELi1ELi64ELi4ELi4ELi64ELi0ELi1EEviiiPT_S1_S1_iii,"aw",@nobits
	.sectionflags	@""
	.align	128
.nv.shared._Z9cuda_gemmIiLi128ELi2ELi1ELi64ELi4ELi4ELi64ELi0ELi1EEviiiPT_S1_S1_iii:
	.zero		1408


//--------------------- .nv.shared._Z9cuda_gemmIiLi128ELi2ELi1ELi64ELi4ELi4ELi64ELi0ELi0EEviiiPT_S1_S1_iii --------------------------
	.section	.nv.shared._Z9cuda_gemmIiLi128ELi2ELi1ELi64ELi4ELi4ELi64ELi0ELi0EEviiiPT_S1_S1_iii,"aw",@nobits
	.sectionflags	@""
	.align	128
.nv.shared._Z9cuda_gemmIiLi128ELi2ELi1ELi64ELi4ELi4ELi64ELi0ELi0EEviiiPT_S1_S1_iii:
	.zero		1408


//--------------------- .nv.shared._Z9cuda_gemmIiLi128ELi2ELi1ELi64ELi2ELi2ELi64ELi1ELi1EEviiiPT_S1_S1_iii --------------------------
	.section	.nv.shared._Z9cuda_gemmIiLi128ELi2ELi1ELi64ELi2ELi2ELi64ELi1ELi1EEviiiPT_S1_S1_iii,"aw",@nobits
	.sectionflags	@""
	.align	128
.nv.shared._Z9cuda_gemmIiLi128ELi2ELi1ELi64ELi2ELi2ELi64ELi1ELi1EEviiiPT_S1_S1_iii:
	.zero		1408


//--------------------- .nv.shared._Z9cuda_gemmIiLi128ELi2ELi1ELi64ELi2ELi2ELi64ELi1ELi0EEviiiPT_S1_S1_iii --------------------------
	.section	.nv.shared._Z9cuda_gemmIiLi128ELi2ELi1ELi64ELi2ELi2ELi64ELi1ELi0EEviiiPT_S1_S1_iii,"aw",@nobits
	.sectionflags	@""
	.align	128
.nv.shared._Z9cuda_gemmIiLi128ELi2ELi1ELi64ELi2ELi2ELi64ELi1ELi0EEviiiPT_S1_S1_iii:
	.zero		1408


//--------------------- .nv.shared._Z9cuda_gemmIiLi128ELi2ELi1ELi64ELi2ELi2ELi64ELi0ELi1EEviiiPT_S1_S1_iii --------------------------
	.section	.nv.shared._Z9cuda_gemmIiLi128ELi2ELi1ELi64ELi2ELi2ELi64ELi0ELi1EEviiiPT_S1_S1_iii,"aw",@nobits
	.sectionflags	@""
	.align	128
.nv.shared._Z9cuda_gemmIiLi128ELi2ELi1ELi64ELi2ELi2ELi64ELi0ELi1EEviiiPT_S1_S1_iii:
	.zero		1408


//--------------------- .nv.shared._Z9cuda_gemmIiLi128ELi2ELi1ELi64ELi2ELi2ELi64ELi0ELi0EEviiiPT_S1_S1_iii --------------------------
	.section	.nv.shared._Z9cuda_gemmIiLi128ELi2ELi1ELi64ELi2ELi2ELi64ELi0ELi0EEviiiPT_S1_S1_iii,"aw",@nobits
	.sectionflags	@""
	.align	128
.nv.shared._Z9cuda_gemmIiLi128ELi2ELi1ELi64ELi2ELi2ELi64ELi0ELi0EEviiiPT_S1_S1_iii:
	.zero		1408


//--------------------- .nv.shared._Z9cuda_gemmIiLi128ELi2ELi1ELi32ELi128ELi128ELi64ELi1ELi1EEviiiPT_S1_S1_iii --------------------------
	.section	.nv.shared._Z9cuda_gemmIiLi128ELi2ELi1ELi32ELi128ELi128ELi64ELi1ELi1EEviiiPT_S1_S1_iii,"aw",@nobits
	.sectionflags	@""
	.align	128
.nv.shared._Z9cuda_gemmIiLi128ELi2ELi1ELi32ELi128ELi128ELi64ELi1ELi1EEviiiPT_S1_S1_iii:
	.zero		1088


//--------------------- .nv.shared._Z9cuda_gemmIiLi128ELi2ELi1ELi32ELi128ELi128ELi64ELi1ELi0EEviiiPT_S1_S1_iii --------------------------
	.section	.nv.shared._Z9cuda_gemmIiLi128ELi2ELi1ELi32ELi128ELi128ELi64ELi1ELi0EEviiiPT_S1_S1_iii,"aw",@nobits
	.sectionflags	@""
	.align	128
.nv.shared._Z9cuda_gemmIiLi128ELi2ELi1ELi32ELi128ELi128ELi64ELi1ELi0EEviiiPT_S1_S1_iii:
	.zero		3392


//--------------------- .nv.shared._Z9cuda_gemmIiLi128ELi2ELi1ELi32ELi128ELi128ELi64ELi0ELi1EEviiiPT_S1_S1_iii --------------------------
	.section	.nv.shared._Z9cuda_gemmIiLi128ELi2ELi1ELi32ELi128ELi128ELi64ELi0ELi1EEviiiPT_S1_S1_iii,"aw",@nobits
	.sectionflags	@""
	.align	128
.nv.shared._Z9cuda_gemmIiLi128ELi2ELi1ELi32ELi128ELi128ELi64ELi0ELi1EEviiiPT_S1_S1_iii:
	.zero		1088


//--------------------- .nv.shared._Z9cuda_gemmIiLi128ELi2ELi1ELi32ELi128ELi128ELi64ELi0ELi0EEviiiPT_S1_S1_iii --------------------------
	.section	.nv.shared._Z9cuda_gemmIiLi128ELi2ELi1ELi32ELi128ELi128ELi64ELi0ELi0EEviiiPT_S1_S1_iii,"aw",@nobits
	.sectionflags	@""
	.align	128
.nv.shared._Z9cuda_gemmIiLi128ELi2ELi1ELi32ELi128ELi128ELi64ELi0ELi0EEviiiPT_S1_S1_iii:
	.zero		3392


//--------------------- .nv.shared._Z9cuda_gemmIiLi128ELi2ELi1ELi32ELi64ELi64ELi64ELi1ELi1EEviiiPT_S1_S1_iii --------------------------
	.section	.nv.shared._Z9cuda_gemmIiLi128ELi2ELi1ELi32ELi64ELi64ELi64ELi1ELi1EEviiiPT_S1_S1_iii,"aw",@nobits
	.sectionflags	@""
	.align	128
.nv.shared._Z9cuda_gemmIiLi128ELi2ELi1ELi32ELi64ELi64ELi64ELi1ELi1EEviiiPT_S1_S1_iii:
	.zero		1152


//--------------------- .nv.shared._Z9cuda_gemmIiLi128ELi2ELi1ELi32ELi64ELi64ELi64ELi1ELi0EEviiiPT_S1_S1_iii --------------------------
	.section	.nv.shared._Z9cuda_gemmIiLi128ELi2ELi1ELi32ELi64ELi64ELi64ELi1ELi0EEviiiPT_S1_S1_iii,"aw",@nobits
	.sectionflags	@""
	.align	128
.nv.shared._Z9cuda_gemmIiLi128ELi2ELi1ELi32ELi64ELi64ELi64ELi1ELi0EEviiiPT_S1_S1_iii:
	.zero		3456


//--------------------- .nv.shared._Z9cuda_gemmIiLi128ELi2ELi1ELi32ELi64ELi64ELi64ELi0ELi0EEviiiPT_S1_S1_iii --------------------------
	.section	.nv.shared._Z9cuda_gemmIiLi128ELi2ELi1ELi32ELi64ELi64ELi64ELi0ELi0EEviiiPT_S1_S1_iii,"aw",@nobits
	.sectionflags	@""
	.align	128
.nv.shared._Z9cuda_gemmIiLi128ELi2ELi1ELi32ELi64ELi64ELi64ELi0ELi0EEviiiPT_S1_S1_iii:
	.zero		3456


//--------------------- .nv.shared._Z9cuda_gemmIiLi128ELi2ELi1ELi32ELi32ELi32ELi64ELi1ELi1EEviiiPT_S1_S1_iii --------------------------
	.section	.nv.shared._Z9cuda_gemmIiLi128ELi2ELi1ELi32ELi32ELi32ELi64ELi1ELi1EEviiiPT_S1_S1_iii,"aw",@nobits
	.sectionflags	@""
	.align	128
.nv.shared._Z9cuda_gemmIiLi128ELi2ELi1ELi32ELi32ELi32ELi64ELi1ELi1EEviiiPT_S1_S1_iii:
	.zero		3456


//--------------------- .nv.shared._Z9cuda_gemmIiLi128ELi2ELi1ELi32ELi32ELi32ELi64ELi1ELi0EEviiiPT_S1_S1_iii --------------------------
	.section	.nv.shared._Z9cuda_gemmIiLi128ELi2ELi1ELi32ELi32ELi32ELi64ELi1ELi0EEviiiPT_S1_S1_iii,"aw",@nobits
	.sectionflags	@""
	.align	128
.nv.shared._Z9cuda_gemmIiLi128ELi2ELi1ELi32ELi32ELi32ELi64ELi1ELi0EEviiiPT_S1_S1_iii:
	.zero		3456


//--------------------- .nv.shared._Z9cuda_gemmIiLi128ELi2ELi1ELi32ELi32ELi32ELi64ELi0ELi1EEviiiPT_S1_S1_iii --------------------------
	.section	.nv.shared._Z9cuda_gemmIiLi128ELi2ELi1ELi32ELi32ELi32ELi64ELi0ELi1EEviiiPT_S1_S1_iii,"aw",@nobits
	.sectionflags	@""
	.align	128
.nv.shared._Z9cuda_gemmIiLi128ELi2ELi1ELi32ELi32ELi32ELi64ELi0ELi1EEviiiPT_S1_S1_iii:
	.zero		3456


//--------------------- .nv.shared._Z9cuda_gemmIiLi128ELi2ELi1ELi32ELi32ELi32ELi64ELi0ELi0EEviiiPT_S1_S1_iii --------------------------
	.section	.nv.shared._Z9cuda_gemmIiLi128ELi2ELi1ELi32ELi32ELi32ELi64ELi0ELi0EEviiiPT_S1_S1_iii,"aw",@nobits
	.sectionflags	@""
	.align	128
.nv.shared._Z9cuda_gemmIiLi128ELi2ELi1ELi32ELi32ELi32ELi64ELi0ELi0EEviiiPT_S1_S1_iii:
	.zero		3456


//--------------------- .nv.shared._Z9cuda_gemmIiLi128ELi2ELi1ELi32ELi16ELi16ELi64ELi1ELi1EEviiiPT_S1_S1_iii --------------------------
	.section	.nv.shared._Z9cuda_gemmIiLi128ELi2ELi1ELi32ELi16ELi16ELi64ELi1ELi1EEviiiPT_S1_S1_iii,"aw",@nobits
	.sectionflags	@""
	.align	128
.nv.shared._Z9cuda_gemmIiLi128ELi2ELi1ELi32ELi16ELi16ELi64ELi1ELi1EEviiiPT_S1_S1_iii:
	.zero		2304


//--------------------- .nv.shared._Z9cuda_gemmIiLi128ELi2ELi1ELi32ELi16ELi16ELi64ELi1ELi0EEviiiPT_S1_S1_iii --------------------------
	.section	.nv.shared._Z9cuda_gemmIiLi128ELi2ELi1ELi32ELi16ELi16ELi64ELi1ELi0EEviiiPT_S1_S1_iii,"aw",@nobits
	.sectionflags	@""
	.align	128
.nv.shared._Z9cuda_gemmIiLi128ELi2ELi1ELi32ELi16ELi16ELi64ELi1ELi0EEviiiPT_S1_S1_iii:
	.zero		2304


//--------------------- .nv.shared._Z9cuda_gemmIiLi128ELi2ELi1ELi32ELi16ELi16ELi64ELi0ELi1EEviiiPT_S1_S1_iii --------------------------
	.section	.nv.shared._Z9cuda_gemmIiLi128ELi2ELi1ELi32ELi16ELi16ELi64ELi0ELi1EEviiiPT_S1_S1_iii,"aw",@nobits
	.sectionflags	@""
	.align	128
.nv.shared._Z9cuda_gemmIiLi128ELi2ELi1ELi32ELi16ELi16ELi64ELi0ELi1EEviiiPT_S1_S1_iii:
	.zero		2304


//--------------------- .nv.shared._Z9cuda_gemmIiLi128ELi2ELi1ELi32ELi16ELi16ELi64ELi0ELi0EEviiiPT_S1_S1_iii --------------------------
	.section	.nv.shared._Z9cuda_gemmIiLi128ELi2ELi1ELi32ELi16ELi16ELi64ELi0ELi0EEviiiPT_S1_S1_iii,"aw",@nobits
	.sectionflags	@""
	.align	128
.nv.shared._Z9cuda_gemmIiLi128ELi2ELi1ELi32ELi16ELi16ELi64ELi0ELi0EEviiiPT_S1_S1_iii:
	.zero		2304


//--------------------- .nv.shared._Z9cuda_gemmIiLi128ELi2ELi1ELi32ELi8ELi8ELi64ELi1ELi1EEviiiPT_S1_S1_iii --------------------------
	.section	.nv.shared._Z9cuda_gemmIiLi128ELi2ELi1ELi32ELi8ELi8ELi64ELi1ELi1EEviiiPT_S1_S1_iii,"aw",@nobits
	.sectionflags	@""
	.align	128
.nv.shared._Z9cuda_gemmIiLi128ELi2ELi1ELi32ELi8ELi8ELi64ELi1ELi1EEviiiPT_S1_S1_iii:
	.zero		1536


//--------------------- .nv.shared._Z9cuda_gemmIiLi128ELi2ELi1ELi32ELi8ELi8ELi64ELi1ELi0EEviiiPT_S1_S1_iii --------------------------
	.section	.nv.shared._Z9cuda_gemmIiLi128ELi2ELi1ELi32ELi8ELi8ELi64ELi1ELi0EEviiiPT_S1_S1_iii,"aw",@nobits
	.sectionflags	@""
	.align	128
.nv.shared._Z9cuda_gemmIiLi128ELi2ELi1ELi32ELi8ELi8ELi64ELi1ELi0EEviiiPT_S1_S1_iii:
	.zero		1536


//--------------------- .nv.shared._Z9cuda_gemmIiLi128ELi2ELi1ELi32ELi8ELi8ELi64ELi0ELi1EEviiiPT_S1_S1_iii --------------------------
	.section	.nv.shared._Z9cuda_gemmIiLi128ELi2ELi1ELi32ELi8ELi8ELi64ELi0ELi1EEviiiPT_S1_S1_iii,"aw",@nobits
	.sectionflags	@""
	.align	128
.nv.shared._Z9cuda_gemmIiLi128ELi2ELi1ELi32ELi8ELi8ELi64ELi0ELi1EEviiiPT_S1_S1_iii:
	.zero		1536


//--------------------- .nv.shared._Z9cuda_gemmIiLi128ELi2ELi1ELi32ELi8ELi8ELi64ELi0ELi0EEviiiPT_S1_S1_iii --------------------------
	.section	.nv.shared._Z9cuda_gemmIiLi128ELi2ELi1ELi32ELi8ELi8ELi64ELi0ELi0EEviiiPT_S1_S1_iii,"aw",@nobits
	.sectionflags	@""
	.align	128
.nv.shared._Z9cuda_gemmIiLi128ELi2ELi1ELi32ELi8ELi8ELi64ELi0ELi0EEviiiPT_S1_S1_iii:
	.zero		1536


//--------------------- .nv.shared._Z9cuda_gemmIiLi128ELi2ELi1ELi32ELi4ELi4ELi64ELi1ELi1EEviiiPT_S1_S1_iii --------------------------
	.section	.nv.shared._Z9cuda_gemmIiLi128ELi2ELi1ELi32ELi4ELi4ELi64ELi1ELi1EEviiiPT_S1_S1_iii,"aw",@nobits
	.sectionflags	@""
	.align	128
.nv.shared._Z9cuda_gemmIiLi128ELi2ELi1ELi32ELi4ELi4ELi64ELi1ELi1EEviiiPT_S1_S1_iii:
	.zero		1280


//--------------------- .nv.shared._Z9cuda_gemmIiLi128ELi2ELi1ELi32ELi4ELi4ELi64ELi1ELi0EEviiiPT_S1_S1_iii --------------------------
	.section	.nv.shared._Z9cuda_gemmIiLi128ELi2ELi1ELi32ELi4ELi4ELi64ELi1ELi0EEviiiPT_S1_S1_iii,"aw",@nobits
	.sectionflags	@""
	.align	128
.nv.shared._Z9cuda_gemmIiLi128ELi2ELi1ELi32ELi4ELi4ELi64ELi1ELi0EEviiiPT_S1_S1_iii:
	.zero		1280


//--------------------- .nv.shared._Z9cuda_gemmIiLi128ELi2ELi1ELi32ELi4ELi4ELi64ELi0ELi1EEviiiPT_S1_S1_iii --------------------------
	.section	.nv.shared._Z9cuda_gemmIiLi128ELi2ELi1ELi32ELi4ELi4ELi64ELi0ELi1EEviiiPT_S1_S1_iii,"aw",@nobits
	.sectionflags	@""
	.align	128
.nv.shared._Z9cuda_gemmIiLi128ELi2ELi1ELi32ELi4ELi4ELi64ELi0ELi1EEviiiPT_S1_S1_iii:
	.zero		1280


//--------------------- .nv.shared._Z9cuda_gemmIiLi128ELi2ELi1ELi32ELi4ELi4ELi64ELi0ELi0EEviiiPT_S1_S1_iii --------------------------
	.section	.nv.shared._Z9cuda_gemmIiLi128ELi2ELi1ELi32ELi4ELi4ELi64ELi0ELi0EEviiiPT_S1_S1_iii,"aw",@nobits
	.sectionflags	@""
	.align	128
.nv.shared._Z9cuda_gemmIiLi128ELi2ELi1ELi32ELi4ELi4ELi64ELi0ELi0EEviiiPT_S1_S1_iii:
	.zero		1280


//--------------------- .nv.shared._Z9cuda_gemmIiLi128ELi2ELi1ELi32ELi2ELi2ELi64ELi1ELi1EEviiiPT_S1_S1_iii --------------------------
	.section	.nv.shared._Z9cuda_gemmIiLi128ELi2ELi1ELi32ELi2ELi2ELi64ELi1ELi1EEviiiPT_S1_S1_iii,"aw",@nobits
	.sectionflags	@""
	.align	128
.nv.shared._Z9cuda_gemmIiLi128ELi2ELi1ELi32ELi2ELi2ELi64ELi1ELi1EEviiiPT_S1_S1_iii:
	.zero		1280


//--------------------- .nv.shared._Z9cuda_gemmIiLi128ELi2ELi1ELi32ELi2ELi2ELi64ELi1ELi0EEviiiPT_S1_S1_iii --------------------------
	.section	.nv.shared._Z9cuda_gemmIiLi128ELi2ELi1ELi32ELi2ELi2ELi64ELi1ELi0EEviiiPT_S1_S1_iii,"aw",@nobits
	.sectionflags	@""
	.align	128
.nv.shared._Z9cuda_gemmIiLi128ELi2ELi1ELi32ELi2ELi2ELi64ELi1ELi0EEviiiPT_S1_S1_iii:
	.zero		1280


//--------------------- .nv.shared._Z9cuda_gemmIiLi128ELi2ELi1ELi32ELi2ELi2ELi64ELi0ELi1EEviiiPT_S1_S1_iii --------------------------
	.section	.nv.shared._Z9cuda_gemmIiLi128ELi2ELi1ELi32ELi2ELi2ELi64ELi0ELi1EEviiiPT_S1_S1_iii,"aw",@nobits
	.sectionflags	@""
	.align	128
.nv.shared._Z9cuda_gemmIiLi128ELi2ELi1ELi32ELi2ELi2ELi64ELi0ELi1EEviiiPT_S1_S1_iii:
	.zero		1280


//--------------------- .nv.shared._Z9cuda_gemmIiLi128ELi2ELi1ELi32ELi2ELi2ELi64ELi0ELi0EEviiiPT_S1_S1_iii --------------------------
	.section	.nv.shared._Z9cuda_gemmIiLi128ELi2ELi1ELi32ELi2ELi2ELi64ELi0ELi0EEviiiPT_S1_S1_iii,"aw",@nobits
	.sectionflags	@""
	.align	128
.nv.shared._Z9cuda_gemmIiLi128ELi2ELi1ELi32ELi2ELi2ELi64ELi0ELi0EEviiiPT_S1_S1_iii:
	.zero		1280


//--------------------- .nv.shared._Z9cuda_gemmIiLi128ELi2ELi1ELi16ELi128ELi128ELi64ELi1ELi1EEviiiPT_S1_S1_iii --------------------------
	.section	.nv.shared._Z9cuda_gemmIiLi128ELi2ELi1ELi16ELi128ELi128ELi64ELi1ELi1EEviiiPT_S1_S1_iii,"aw",@nobits
	.sectionflags	@""
	.align	128
.nv.shared._Z9cuda_gemmIiLi128ELi2ELi1ELi16ELi128ELi128ELi64ELi1ELi1EEviiiPT_S1_S1_iii:
	.zero		1056


//--------------------- .nv.shared._Z9cuda_gemmIiLi128ELi2ELi1ELi16ELi128ELi128ELi64ELi1ELi0EEviiiPT_S1_S1_iii --------------------------
	.section	.nv.shared._Z9cuda_gemmIiLi128ELi2ELi1ELi16ELi128ELi128ELi64ELi1ELi0EEviiiPT_S1_S1_iii,"aw",@nobits
	.sectionflags	@""
	.align	128
.nv.shared._Z9cuda_gemmIiLi128ELi2ELi1ELi16ELi128ELi128ELi64ELi1ELi0EEviiiPT_S1_S1_iii:
	.zero		3360


//--------------------- .nv.shared._Z9cuda_gemmIiLi128ELi2ELi1ELi16ELi128ELi128ELi64ELi0ELi1EEviiiPT_S1_S1_iii --------------------------
	.section	.nv.shared._Z9cuda_gemmIiLi128ELi2ELi1ELi16ELi128ELi128ELi64ELi0ELi1EEviiiPT_S1_S1_iii,"aw",@nobits
	.sectionflags	@""
	.align	128
.nv.shared._Z9cuda_gemmIiLi128ELi2ELi1ELi16ELi128ELi128ELi64ELi0ELi1EEviiiPT_S1_S1_iii:
	.zero		1056


//--------------------- .nv.shared._Z9cuda_gemmIiLi128ELi2ELi1ELi16ELi128ELi128ELi64ELi0ELi0EEviiiPT_S1_S1_iii --------------------------
	.section	.nv.shared._Z9cuda_gemmIiLi128ELi2ELi1ELi16ELi128ELi128ELi64ELi0ELi0EEviiiPT_S1_S1_iii,"aw",@nobits
	.sectionflags	@""
	.align	128
.nv.shared._Z9cuda_gemmIiLi128ELi2ELi1ELi16ELi128ELi128ELi64ELi0ELi0EEviiiPT_S1_S1_iii:
	.zero		3360


//--------------------- .nv.shared._Z9cuda_gemmIiLi128ELi2ELi1ELi16ELi64ELi64ELi64ELi1ELi1EEviiiPT_S1_S1_iii --------------------------
	.section	.nv.shared._Z9cuda_gemmIiLi128ELi2ELi1ELi16ELi64ELi64ELi64ELi1ELi1EEviiiPT_S1_S1_iii,"aw",@nobits
	.sectionflags	@""
	.align	128
.nv.shared._Z9cuda_gemmIiLi128ELi2ELi1ELi16ELi64ELi64ELi64ELi1ELi1EEviiiPT_S1_S1_iii:
	.zero		1088


//--------------------- .nv.shared._Z9cuda_gemmIiLi128ELi2ELi1ELi16ELi64ELi64ELi64ELi1ELi0EEviiiPT_S1_S1_iii --------------------------
	.section	.nv.shared._Z9cuda_gemmIiLi128ELi2ELi1ELi16ELi64ELi64ELi64ELi1ELi0EEviiiPT_S1_S1_iii,"aw",@nobits
	.sectionflags	@""
	.align	128
.nv.shared._Z9cuda_gemmIiLi128ELi2ELi1ELi16ELi64ELi64ELi64ELi1ELi0EEviiiPT_S1_S1_iii:
	.zero		3392


//--------------------- .nv.shared._Z9cuda_gemmIiLi128ELi2ELi1ELi16ELi64ELi64ELi64ELi0ELi0EEviiiPT_S1_S1_iii --------------------------
	.section	.nv.shared._Z9cuda_gemmIiLi128ELi2ELi1ELi16ELi64ELi64ELi64ELi0ELi0EEviiiPT_S1_S1_iii,"aw",@nobits
	.sectionflags	@""
	.align	128
.nv.shared._Z9cuda_gemmIiLi128ELi2ELi1ELi16ELi64ELi64ELi64ELi0ELi0EEviiiPT_S1_S1_iii:
	.zero		3392


//--------------------- .nv.shared._Z9cuda_gemmIiLi128ELi2ELi1ELi16ELi32ELi32ELi64ELi1ELi1EEviiiPT_S1_S1_iii --------------------------
	.section	.nv.shared._Z9cuda_gemmIiLi128ELi2ELi1ELi16ELi32ELi32ELi64ELi1ELi1EEviiiPT_S1_S1_iii,"aw",@nobits
	.sectionflags	@""
	.align	128
.nv.shared._Z9cuda_gemmIiLi128ELi2ELi1ELi16ELi32ELi32ELi64ELi1ELi1EEviiiPT_S1_S1_iii:
	.zero		1088


//--------------------- .nv.shared._Z9cuda_gemmIiLi128ELi2ELi1ELi16ELi32ELi32ELi64ELi1ELi0EEviiiPT_S1_S1_iii --------------------------
	.section	.nv.shared._Z9cuda_gemmIiLi128ELi2ELi1ELi16ELi32ELi32ELi64ELi1ELi0EEviiiPT_S1_S1_iii,"aw",@nobits
	.sectionflags	@""
	.align	128
.nv.shared._Z9cuda_gemmIiLi128ELi2ELi1ELi16ELi32ELi32ELi64ELi1ELi0EEviiiPT_S1_S1_iii:
	.zero		3392


//--------------------- .nv.shared._Z9cuda_gemmIiLi128ELi2ELi1ELi16ELi32ELi32ELi64ELi0ELi0EEviiiPT_S1_S1_iii --------------------------
	.section	.nv.shared._Z9cuda_gemmIiLi128ELi2ELi1ELi16ELi32ELi32ELi64ELi0ELi0EEviiiPT_S1_S1_iii,"aw",@nobits
	.sectionflags	@""
	.align	128
.nv.shared._Z9cuda_gemmIiLi128ELi2ELi1ELi16ELi32ELi32ELi64ELi0ELi0EEviiiPT_S1_S1_iii:
	.zero		3392


//--------------------- .nv.shared._Z9cuda_gemmIiLi128ELi2ELi1ELi16ELi16ELi16ELi64ELi1ELi1EEviiiPT_S1_S1_iii --------------------------
	.section	.nv.shared._Z9cuda_gemmIiLi128ELi2ELi1ELi16ELi16ELi16ELi64ELi1ELi1EEviiiPT_S1_S1_iii,"aw",@nobits
	.sectionflags	@""
	.align	128
.nv.shared._Z9cuda_gemmIiLi128ELi2ELi1ELi16ELi16ELi16ELi64ELi1ELi1EEviiiPT_S1_S1_iii:
	.zero		2240


//--------------------- .nv.shared._Z9cuda_gemmIiLi128ELi2ELi1ELi16ELi16ELi16ELi64ELi1ELi0EEviiiPT_S1_S1_iii --------------------------
	.section	.nv.shared._Z9cuda_gemmIiLi128ELi2ELi1ELi16ELi16ELi16ELi64ELi1ELi0EEviiiPT_S1_S1_iii,"aw",@nobits
	.sectionflags	@""
	.align	128
.nv.shared._Z9cuda_gemmIiLi128ELi2ELi1ELi16ELi16ELi16ELi64ELi1ELi0EEviiiPT_S1_S1_iii:
	.zero		2240


//--------------------- .nv.shared._Z9cuda_gemmIiLi128ELi2ELi1ELi16ELi16ELi16ELi64ELi0ELi1EEviiiPT_S1_S1_iii --------------------------
	.section	.nv.shared._Z9cuda_gemmIiLi128ELi2ELi1ELi16ELi16ELi16ELi64ELi0ELi1EEviiiPT_S1_S1_iii,"aw",@nobits
	.sectionflags	@""
	.align	128
.nv.shared._Z9cuda_gemmIiLi128ELi2ELi1ELi16ELi16ELi16ELi64ELi0ELi1EEviiiPT_S1_S1_iii:
	.zero		2240


//--------------------- .nv.shared._Z9cuda_gemmIiLi128ELi2ELi1ELi16ELi16ELi16ELi64ELi0ELi0EEviiiPT_S1_S1_iii --------------------------
	.section	.nv.shared._Z9cuda_gemmIiLi128ELi2ELi1ELi16ELi16ELi16ELi64ELi0ELi0EEviiiPT_S1_S1_iii,"aw",@nobits
	.sectionflags	@""
	.align	128
.nv.shared._Z9cuda_gemmIiLi128ELi2ELi1ELi16ELi16ELi16ELi64ELi0ELi0EEviiiPT_S1_S1_iii:
	.zero		2240


//--------------------- .nv.shared._Z9cuda_gemmIiLi128ELi2ELi1ELi16ELi8ELi8ELi64ELi1ELi1EEviiiPT_S1_S1_iii --------------------------
	.section	.nv.shared._Z9cuda_gemmIiLi128ELi2ELi1ELi16ELi8ELi8ELi64ELi1ELi1EEviiiPT_S1_S1_iii,"aw",@nobits
	.sectionflags	@""
	.align	128
.nv.shared._Z9cuda_gemmIiLi128ELi2ELi1ELi16ELi8ELi8ELi64ELi1ELi1EEviiiPT_S1_S1_iii:
	.zero		1472


//--------------------- .nv.shared._Z9cuda_gemmIiLi128ELi2ELi1ELi16ELi8ELi8ELi64ELi1ELi0EEviiiPT_S1_S1_iii --------------------------
	.section	.nv.shared._Z9cuda_gemmIiLi128ELi2ELi1ELi16ELi8ELi8ELi64ELi1ELi0EEviiiPT_S1_S1_iii,"aw",@nobits
	.sectionflags	@""
	.align	128
.nv.shared._Z9cuda_gemmIiLi128ELi2ELi1ELi16ELi8ELi8ELi64ELi1ELi0EEviiiPT_S1_S1_iii:
	.zero		1472


//--------------------- .nv.shared._Z9cuda_gemmIiLi128ELi2ELi1ELi16ELi8ELi8ELi64ELi0ELi1EEviiiPT_S1_S1_iii --------------------------
	.section	.nv.shared._Z9cuda_gemmIiLi128ELi2ELi1ELi16ELi8ELi8ELi64ELi0ELi1EEviiiPT_S1_S1_iii,"aw",@nobits
	.sectionflags	@""
	.align	128
.nv.shared._Z9cuda_gemmIiLi128ELi2ELi1ELi16ELi8ELi8ELi64ELi0ELi1EEviiiPT_S1_S1_iii:
	.zero		1472


//--------------------- .nv.shared._Z9cuda_gemmIiLi128ELi2ELi1ELi16ELi8ELi8ELi64ELi0ELi0EEviiiPT_S1_S1_iii --------------------------
	.section	.nv.shared._Z9cuda_gemmIiLi128ELi2ELi1ELi16ELi8ELi8ELi64ELi0ELi0EEviiiPT_S1_S1_iii,"aw",@nobits
	.sectionflags	@""
	.align	128
.nv.shared._Z9cuda_gemmIiLi128ELi2ELi1ELi16ELi8ELi8ELi64ELi0ELi0EEviiiPT_S1_S1_iii:
	.zero		1472


//--------------------- .nv.shared._Z9cuda_gemmIiLi128ELi2ELi1ELi16ELi4ELi4ELi64ELi1ELi1EEviiiPT_S1_S1_iii --------------------------
	.section	.nv.shared._Z9cuda_gemmIiLi128ELi2ELi1ELi16ELi4ELi4ELi64ELi1ELi1EEviiiPT_S1_S1_iii,"aw",@nobits
	.sectionflags	@""
	.align	128
.nv.shared._Z9cuda_gemmIiLi128ELi2ELi1ELi16ELi4ELi4ELi64ELi1ELi1EEviiiPT_S1_S1_iii:
	.zero		1216


//--------------------- .nv.shared._Z9cuda_gemmIiLi128ELi2ELi1ELi16ELi4ELi4ELi64ELi1ELi0EEviiiPT_S1_S1_iii --------------------------
	.section	.nv.shared._Z9cuda_gemmIiLi128ELi2ELi1ELi16ELi4ELi4ELi64ELi1ELi0EEviiiPT_S1_S1_iii,"aw",@nobits
	.sectionflags	@""
	.align	128
.nv.shared._Z9cuda_gemmIiLi128ELi2ELi1ELi16ELi4ELi4ELi64ELi1ELi0EEviiiPT_S1_S1_iii:
	.zero		1216


//--------------------- .nv.shared._Z9cuda_gemmIiLi128ELi2ELi1ELi16ELi4ELi4ELi64ELi0ELi1EEviiiPT_S1_S1_iii --------------------------
	.section	.nv.shared._Z9cuda_gemmIiLi128ELi2ELi1ELi16ELi4ELi4ELi64ELi0ELi1EEviiiPT_S1_S1_iii,"aw",@nobits
	.sectionflags	@""
	.align	128
.nv.shared._Z9cuda_gemmIiLi128ELi2ELi1ELi16ELi4ELi4ELi64ELi0ELi1EEviiiPT_S1_S1_iii:
	.zero		1216


//--------------------- .nv.shared._Z9cuda_gemmIiLi128ELi2ELi1ELi16ELi4ELi4ELi64ELi0ELi0EEviiiPT_S1_S1_iii --------------------------
	.section	.nv.shared._Z9cuda_gemmIiLi128ELi2ELi1ELi16ELi4ELi4ELi64ELi0ELi0EEviiiPT_S1_S1_iii,"aw",@nobits
	.sectionflags	@""
	.align	128
.nv.shared._Z9cuda_gemmIiLi128ELi2ELi1ELi16ELi4ELi4ELi64ELi0ELi0EEviiiPT_S1_S1_iii:
	.zero		1216


//--------------------- .nv.shared._Z9cuda_gemmIiLi128ELi2ELi1ELi16ELi2ELi2ELi64ELi1ELi1EEviiiPT_S1_S1_iii --------------------------
	.section	.nv.shared._Z9cuda_gemmIiLi128ELi2ELi1ELi16ELi2ELi2ELi64ELi1ELi1EEviiiPT_S1_S1_iii,"aw",@nobits
	.sectionflags	@""
	.align	128
.nv.shared._Z9cuda_gemmIiLi128ELi2ELi1ELi16ELi2ELi2ELi64ELi1ELi1EEviiiPT_S1_S1_iii:
	.zero		1216


//--------------------- .nv.shared._Z9cuda_gemmIiLi128ELi2ELi1ELi16ELi2ELi2ELi64ELi1ELi0EEviiiPT_S1_S1_iii --------------------------
	.section	.nv.shared._Z9cuda_gemmIiLi128ELi2ELi1ELi16ELi2ELi2ELi64ELi1ELi0EEviiiPT_S1_S1_iii,"aw",@nobits
	.sectionflags	@""
	.align	128
.nv.shared._Z9cuda_gemmIiLi128ELi2ELi1ELi16ELi2ELi2ELi64ELi1ELi0EEviiiPT_S1_S1_iii:
	.zero		1216


//--------------------- .nv.shared._Z9cuda_gemmIiLi128ELi2ELi1ELi16ELi2ELi2ELi64ELi0ELi1EEviiiPT_S1_S1_iii --------------------------
	.section	.nv.shared._Z9cuda_gemmIiLi128ELi2ELi1ELi16ELi2ELi2ELi64ELi0ELi1EEviiiPT_S1_S1_iii,"aw",@nobits
	.sectionflags	@""
	.align	128
.nv.shared._Z9cuda_gemmIiLi128ELi2ELi1ELi16ELi2ELi2ELi64ELi0ELi1EEviiiPT_S1_S1_iii:
	.zero		1216


//--------------------- .nv.shared._Z9cuda_gemmIiLi128ELi2ELi1ELi16ELi2ELi2ELi64ELi0ELi0EEviiiPT_S1_S1_iii --------------------------
	.section	.nv.shared._Z9cuda_gemmIiLi128ELi2ELi1ELi16ELi2ELi2ELi64ELi0ELi0EEviiiPT_S1_S1_iii,"aw",@nobits
	.sectionflags	@""
	.align	128
.nv.shared._Z9cuda_gemmIiLi128ELi2ELi1ELi16ELi2ELi2ELi64ELi0ELi0EEviiiPT_S1_S1_iii:
	.zero		1216


//--------------------- .nv.shared._Z9cuda_gemmIiLi128ELi1ELi1ELi4096ELi128ELi128ELi64ELi1ELi1EEviiiPT_S1_S1_iii --------------------------
	.section	.nv.shared._Z9cuda_gemmIiLi128ELi1ELi1ELi4096ELi128ELi128ELi64ELi1ELi1EEviiiPT_S1_S1_iii,"aw",@nobits
	.sectionflags	@""
	.align	128
.nv.shared._Z9cuda_gemmIiLi128ELi1ELi1ELi4096ELi128ELi128ELi64ELi1ELi1EEviiiPT_S1_S1_iii:
	.zero		15488


//--------------------- .nv.shared._Z9cuda_gemmIiLi128ELi1ELi1ELi4096ELi128ELi128ELi64ELi1ELi0EEviiiPT_S1_S1_iii --------------------------
	.section	.nv.shared._Z9cuda_gemmIiLi128ELi1ELi1ELi4096ELi128ELi128ELi64ELi1ELi0EEviiiPT_S1_S1_iii,"aw",@nobits
	.sectionflags	@""
	.align	128
.nv.shared._Z9cuda_gemmIiLi128ELi1ELi1ELi4096ELi128ELi128ELi64ELi1ELi0EEviiiPT_S1_S1_iii:
	.zero		15488


//--------------------- .nv.shared._Z9cuda_gemmIiLi128ELi1ELi1ELi4096ELi128ELi128ELi64ELi0ELi1EEviiiPT_S1_S1_iii --------------------------
	.section	.nv.shared._Z9cuda_gemmIiLi128ELi1ELi1ELi4096ELi128ELi128ELi64ELi0ELi1EEviiiPT_S1_S1_iii,"aw",@nobits
	.sectionflags	@""
	.align	128
.nv.shared._Z9cuda_gemmIiLi128ELi1ELi1ELi4096ELi128ELi128ELi64ELi0ELi1EEviiiPT_S1_S1_iii:
	.zero		15488


//--------------------- .nv.shared._Z9cuda_gemmIiLi128ELi1ELi1ELi4096ELi128ELi128ELi64ELi0ELi0EEviiiPT_S1_S1_iii --------------------------
	.section	.nv.shared._Z9cuda_gemmIiLi128ELi1ELi1ELi4096ELi128ELi128ELi64ELi0ELi0EEviiiPT_S1_S1_iii,"aw",@nobits
	.sectionflags	@""
	.align	128
.nv.shared._Z9cuda_gemmIiLi128ELi1ELi1ELi4096ELi128ELi128ELi64ELi0ELi0EEviiiPT_S1_S1_iii:
	.zero		15488


//--------------------- .nv.shared._Z9cuda_gemmIiLi128ELi1ELi1ELi4096ELi64ELi64ELi64ELi1ELi1EEviiiPT_S1_S1_iii --------------------------
	.section	.nv.shared._Z9cuda_gemmIiLi128ELi1ELi1ELi4096ELi64ELi64ELi64ELi1ELi1EEviiiPT_S1_S1_iii,"aw",@nobits
	.sectionflags	@""
	.align	128
.nv.shared._Z9cuda_gemmIiLi128ELi1ELi1ELi4096ELi64ELi64ELi64ELi1ELi1EEviiiPT_S1_S1_iii:
	.zero		27776


//--------------------- .nv.shared._Z9cuda_gemmIiLi128ELi1ELi1ELi4096ELi64ELi64ELi64ELi1ELi0EEviiiPT_S1_S1_iii --------------------------
	.section	.nv.shared._Z9cuda_gemmIiLi128ELi1ELi1ELi4096ELi64ELi64ELi64ELi1ELi0EEviiiPT_S1_S1_iii,"aw",@nobits
	.sectionflags	@""
	.align	128
.nv.shared._Z9cuda_gemmIiLi128ELi1ELi1ELi4096ELi64ELi64ELi64ELi1ELi0EEviiiPT_S1_S1_iii:
	.zero		27776


//--------------------- .nv.shared._Z9cuda_gemmIiLi128ELi1ELi1ELi4096ELi64ELi64ELi64ELi0ELi1EEviiiPT_S1_S1_iii --------------------------
	.section	.nv.shared._Z9cuda_gemmIiLi128ELi1ELi1ELi4096ELi64ELi64ELi64ELi0ELi1EEviiiPT_S1_S1_iii,"aw",@nobits
	.sectionflags	@""
	.align	128
.nv.shared._Z9cuda_gemmIiLi128ELi1ELi1ELi4096ELi64ELi64ELi64ELi0ELi1EEviiiPT_S1_S1_iii:
	.zero		27776


//--------------------- .nv.shared._Z9cuda_gemmIiLi128ELi1ELi1ELi4096ELi64ELi64ELi64ELi0ELi0EEviiiPT_S1_S1_iii --------------------------
	.section	.nv.shared._Z9cuda_gemmIiLi128ELi1ELi1ELi4096ELi64ELi64ELi64ELi0ELi0EEviiiPT_S1_S1_iii,"aw",@nobits
	.sectionflags	@""
	.align	128
.nv.shared._Z9cuda_gemmIiLi128ELi1ELi1ELi4096ELi64ELi64ELi64ELi0ELi0EEviiiPT_S1_S1_iii:
	.zero		27776


//--------------------- .nv.shared._Z9cuda_gemmIiLi128ELi1ELi1ELi4096ELi32ELi32ELi64ELi1ELi1EEviiiPT_S1_S1_iii --------------------------
	.section	.nv.shared._Z9cuda_gemmIiLi128ELi1ELi1ELi4096ELi32ELi32ELi64ELi1ELi1EEviiiPT_S1_S1_iii,"aw",@nobits
	.sectionflags	@""
	.align	128
.nv.shared._Z9cuda_gemmIiLi128ELi1ELi1ELi4096ELi32ELi32ELi64ELi1ELi1EEviiiPT_S1_S1_iii:
	.zero		35968


//--------------------- .nv.shared._Z9cuda_gemmIiLi128ELi1ELi1ELi4096ELi32ELi32ELi64ELi1ELi0EEviiiPT_S1_S1_iii --------------------------
	.section	.nv.shared._Z9cuda_gemmIiLi128ELi1ELi1ELi4096ELi32ELi32ELi64ELi1ELi0EEviiiPT_S1_S1_iii,"aw",@nobits
	.sectionflags	@""
	.align	128
.nv.shared._Z9cuda_gemmIiLi128ELi1ELi1ELi4096ELi32ELi32ELi64ELi1ELi0EEviiiPT_S1_S1_iii:
	.zero		35968


//--------------------- .nv.shared._Z9cuda_gemmIiLi128ELi1ELi1ELi4096ELi32ELi32ELi64ELi0ELi1EEviiiPT_S1_S1_iii --------------------------
	.section	.nv.shared._Z9cuda_gemmIiLi128ELi1ELi1ELi4096ELi32ELi32ELi64ELi0ELi1EEviiiPT_S1_S1_iii,"aw",@nobits
	.sectionflags	@""
	.align	128
.nv.shared._Z9cuda_gemmIiLi128ELi1ELi1ELi4096ELi32ELi32ELi64ELi0ELi1EEviiiPT_S1_S1_iii:
	.zero		35968


//--------------------- .nv.shared._Z9cuda_gemmIiLi128ELi1ELi1ELi4096ELi32ELi32ELi64ELi0ELi0EEviiiPT_S1_S1_iii --------------------------
	.section	.nv.shared._Z9cuda_gemmIiLi128ELi1ELi1ELi4096ELi32ELi32ELi64ELi0ELi0EEviiiPT_S1_S1_iii,"aw",@nobits
	.sectionflags	@""
	.align	128
.nv.shared._Z9cuda_gemmIiLi128ELi1ELi1ELi4096ELi32ELi32ELi64ELi0ELi0EEviiiPT_S1_S1_iii:
	.zero		35968


//--------------------- .nv.shared._Z9cuda_gemmIiLi128ELi1ELi1ELi4096ELi16ELi16ELi64ELi1ELi1EEviiiPT_S1_S1_iii --------------------------
	.section	.nv.shared._Z9cuda_gemmIiLi128ELi1ELi1ELi4096ELi16ELi16ELi64ELi1ELi1EEviiiPT_S1_S1_iii,"aw",@nobits
	.sectionflags	@""
	.align	128
.nv.shared._Z9cuda_gemmIiLi128ELi1ELi1ELi4096ELi16ELi16ELi64ELi1ELi1EEviiiPT_S1_S1_iii:
	.zero		18560


//--------------------- .nv.shared._Z9cuda_gemmIiLi128ELi1ELi1ELi4096ELi16ELi16ELi64ELi1ELi0EEviiiPT_S1_S1_iii --------------------------
	.section	.nv.shared._Z9cuda_gemmIiLi128ELi1ELi1ELi4096ELi16ELi16ELi64ELi1ELi0EEviiiPT_S1_S1_iii,"aw",@nobits
	.sectionflags	@""
	.align	128
.nv.shared._Z9cuda_gemmIiLi128ELi1ELi1ELi4096ELi16ELi16ELi64ELi1ELi0EEviiiPT_S1_S1_iii:
	.zero		18560


//--------------------- .nv.shared._Z9cuda_gemmIiLi128ELi1ELi1ELi4096ELi16ELi16ELi64ELi0ELi1EEviiiPT_S1_S1_iii --------------------------
	.section	.nv.shared._Z9cuda_gemmIiLi128ELi1ELi1ELi4096ELi16ELi16ELi64ELi0ELi1EEviiiPT_S1_S1_iii,"aw",@nobits
	.sectionflags	@""
	.align	128
.nv.shared._Z9cuda_gemmIiLi128ELi1ELi1ELi4096ELi16ELi16ELi64ELi0ELi1EEviiiPT_S1_S1_iii:
	.zero		18560


//--------------------- .nv.shared._Z9cuda_gemmIiLi128ELi1ELi1ELi4096ELi16ELi16ELi64ELi0ELi0EEviiiPT_S1_S1_iii --------------------------
	.section	.nv.shared._Z9cuda_gemmIiLi128ELi1ELi1ELi4096ELi16ELi16ELi64ELi0ELi0EEviiiPT_S1_S1_iii,"aw",@nobits
	.sectionflags	@""
	.align	128
.nv.shared._Z9cuda_gemmIiLi128ELi1ELi1ELi4096ELi16ELi16ELi64ELi0ELi0EEviiiPT_S1_S1_iii:
	.zero		18560


//--------------------- .nv.shared._Z9cuda_gemmIiLi128ELi1ELi1ELi4096ELi8ELi8ELi64ELi1ELi1EEviiiPT_S1_S1_iii --------------------------
	.section	.nv.shared._Z9cuda_gemmIiLi128ELi1ELi1ELi4096ELi8ELi8ELi64ELi1ELi1EEviiiPT_S1_S1_iii,"aw",@nobits
	.sectionflags	@""
	.align	128
.nv.shared._Z9cuda_gemmIiLi128ELi1ELi1ELi4096ELi8ELi8ELi64ELi1ELi1EEviiiPT_S1_S1_iii:
	.zero		17792


//--------------------- .nv.shared._Z9cuda_gemmIiLi128ELi1ELi1ELi4096ELi8ELi8ELi64ELi1ELi0EEviiiPT_S1_S1_iii --------------------------
	.section	.nv.shared._Z9cuda_gemmIiLi128ELi1ELi1ELi4096ELi8ELi8ELi64ELi1ELi0EEviiiPT_S1_S1_iii,"aw",@nobits
	.sectionflags	@""
	.align	128
.nv.shared._Z9cuda_gemmIiLi128ELi1ELi1ELi4096ELi8ELi8ELi64ELi1ELi0EEviiiPT_S1_S1_iii:
	.zero		17792


//--------------------- .nv.shared._Z9cuda_gemmIiLi128ELi1ELi1ELi4096ELi8ELi8ELi64ELi0ELi1EEviiiPT_S1_S1_iii --------------------------
	.section	.nv.shared._Z9cuda_gemmIiLi128ELi1ELi1ELi4096ELi8ELi8ELi64ELi0ELi1EEviiiPT_S1_S1_iii,"aw",@nobits
	.sectionflags	@""
	.align	128
.nv.shared._Z9cuda_gemmIiLi128ELi1ELi1ELi4096ELi8ELi8ELi64ELi0ELi1EEviiiPT_S1_S1_iii:
	.zero		17792


//--------------------- .nv.shared._Z9cuda_gemmIiLi128ELi1ELi1ELi4096ELi8ELi8ELi64ELi0ELi0EEviiiPT_S1_S1_iii --------------------------
	.section	.nv.shared._Z9cuda_gemmIiLi128ELi1ELi1ELi4096ELi8ELi8ELi64ELi0ELi0EEviiiPT_S1_S1_iii,"aw",@nobits
	.sectionflags	@""
	.align	128
.nv.shared._Z9cuda_gemmIiLi128ELi1ELi1ELi4096ELi8ELi8ELi64ELi0ELi0EEviiiPT_S1_S1_iii:
	.zero		17792


//--------------------- .nv.shared._Z9cuda_gemmIiLi128ELi1ELi1ELi4096ELi4ELi4ELi64ELi1ELi1EEviiiPT_S1_S1_iii --------------------------
	.section	.nv.shared._Z9cuda_gemmIiLi128ELi1ELi1ELi4096ELi4ELi4ELi64ELi1ELi1EEviiiPT_S1_S1_iii,"aw",@nobits
	.sectionflags	@""
	.align	128
.nv.shared._Z9cuda_gemmIiLi128ELi1ELi1ELi4096ELi4ELi4ELi64ELi1ELi1EEviiiPT_S1_S1_iii:
	.zero		17536


//--------------------- .nv.shared._Z9cuda_gemmIiLi128ELi1ELi1ELi4096ELi4ELi4ELi64ELi1ELi0EEviiiPT_S1_S1_iii --------------------------
	.section	.nv.shared._Z9cuda_gemmIiLi128ELi1ELi1ELi4096ELi4ELi4ELi64ELi1ELi0EEviiiPT_S1_S1_iii,"aw",@nobits
	.sectionflags	@""
	.align	128
.nv.shared._Z9cuda_gemmIiLi128ELi1ELi1ELi4096ELi4ELi4ELi64ELi1ELi0EEviiiPT_S1_S1_iii:
	.zero		17536


//--------------------- .nv.shared._Z9cuda_gemmIiLi128ELi1ELi1ELi4096ELi4ELi4ELi64ELi0ELi1EEviiiPT_S1_S1_iii --------------------------
	.section	.nv.shared._Z9cuda_gemmIiLi128ELi1ELi1ELi4096ELi4ELi4ELi64ELi0ELi1EEviiiPT_S1_S1_iii,"aw",@nobits
	.sectionflags	@""
	.align	128
.nv.shared._Z9cuda_gemmIiLi128ELi1ELi1ELi4096ELi4ELi4ELi64ELi0ELi1EEviiiPT_S1_S1_iii:
	.zero		17536


//--------------------- .nv.shared._Z9cuda_gemmIiLi128ELi1ELi1ELi4096ELi4ELi4ELi64ELi0ELi0EEviiiPT_S1_S1_iii --------------------------
	.section	.nv.shared._Z9cuda_gemmIiLi128ELi1ELi1ELi4096ELi4ELi4ELi64ELi0ELi0EEviiiPT_S1_S1_iii,"aw",@nobits
	.sectionflags	@""
	.align	128
.nv.shared._Z9cuda_gemmIiLi128ELi1ELi1ELi4096ELi4ELi4ELi64ELi0ELi0EEviiiPT_S1_S1_iii:
	.zero		17536


//--------------------- .nv.shared._Z9cuda_gemmIiLi128ELi1ELi1ELi4096ELi2ELi2ELi64ELi1ELi1EEviiiPT_S1_S1_iii --------------------------
	.section	.nv.shared._Z9cuda_gemmIiLi128ELi1ELi1ELi4096ELi2ELi2ELi64ELi1ELi1EEviiiPT_S1_S1_iii,"aw",@nobits
	.sectionflags	@""
	.align	128
.nv.shared._Z9cuda_gemmIiLi128ELi1ELi1ELi4096ELi2ELi2ELi64ELi1ELi1EEviiiPT_S1_S1_iii:
	.zero		17536


//--------------------- .nv.shared._Z9cuda_gemmIiLi128ELi1ELi1ELi4096ELi2ELi2ELi64ELi1ELi0EEviiiPT_S1_S1_iii --------------------------
	.section	.nv.shared._Z9cuda_gemmIiLi128ELi1ELi1ELi4096ELi2ELi2ELi64ELi1ELi0EEviiiPT_S1_S1_iii,"aw",@nobits
	.sectionflags	@""
	.align	128
.nv.shared._Z9cuda_gemmIiLi128ELi1ELi1ELi4096ELi2ELi2ELi64ELi1ELi0EEviiiPT_S1_S1_iii:
	.zero		17536


//--------------------- .nv.shared._Z9cuda_gemmIiLi128ELi1ELi1ELi4096ELi2ELi2ELi64ELi0ELi1EEviiiPT_S1_S1_iii --------------------------
	.section	.nv.shared._Z9cuda_gemmIiLi128ELi1ELi1ELi4096ELi2ELi2ELi64ELi0ELi1EEviiiPT_S1_S1_iii,"aw",@nobits
	.sectionflags	@""
	.align	128
.nv.shared._Z9cuda_gemmIiLi128ELi1ELi1ELi4096ELi2ELi2ELi64ELi0ELi1EEviiiPT_S1_S1_iii:
	.zero		17536


//--------------------- .nv.shared._Z9cuda_gemmIiLi128ELi1ELi1ELi4096ELi2ELi2ELi64ELi0ELi0EEviiiPT_S1_S1_iii --------------------------
	.section	.nv.shared._Z9cuda_gemmIiLi128ELi1ELi1ELi4096ELi2ELi2ELi64ELi0ELi0EEviiiPT_S1_S1_iii,"aw",@nobits
	.sectionflags	@""
	.align	128
.nv.shared._Z9cuda_gemmIiLi128ELi1ELi1ELi4096ELi2ELi2ELi64ELi0ELi0EEviiiPT_S1_S1_iii:
	.zero		17536


//--------------------- .nv.shared._Z9cuda_gemmIiLi128ELi1ELi1ELi2048ELi128ELi128ELi64ELi1ELi1EEviiiPT_S1_S1_iii --------------------------
	.section	.nv.shared._Z9cuda_gemmIiLi128ELi1ELi1ELi2048ELi128ELi128ELi64ELi1ELi1EEviiiPT_S1_S1_iii,"aw",@nobits
	.sectionflags	@""
	.align	128
.nv.shared._Z9cuda_gemmIiLi128ELi1ELi1ELi2048ELi128ELi128ELi64ELi1ELi1EEviiiPT_S1_S1_iii:
	.zero		9344


//--------------------- .nv.shared._Z9cuda_gemmIiLi128ELi1ELi1ELi2048ELi128ELi128ELi64ELi1ELi0EEviiiPT_S1_S1_iii --------------------------
	.section	.nv.shared._Z9cuda_gemmIiLi128ELi1ELi1ELi2048ELi128ELi128ELi64ELi1ELi0EEviiiPT_S1_S1_iii,"aw",@nobits
	.sectionflags	@""
	.align	128
.nv.shared._Z9cuda_gemmIiLi128ELi1ELi1ELi2048ELi128ELi128ELi64ELi1ELi0EEviiiPT_S1_S1_iii:
	.zero		9344


//--------------------- .nv.shared._Z9cuda_gemmIiLi128ELi1ELi1ELi2048ELi128ELi128ELi64ELi0ELi1EEviiiPT_S1_S1_iii --------------------------
	.section	.nv.shared._Z9cuda_gemmIiLi128ELi1ELi1ELi2048ELi128ELi128ELi64ELi0ELi1EEviiiPT_S1_S1_iii,"aw",@nobits
	.sectionflags	@""
	.align	128
.nv.shared._Z9cuda_gemmIiLi128ELi1ELi1ELi2048ELi128ELi128ELi64ELi0ELi1EEviiiPT_S1_S1_iii:
	.zero		9344


//--------------------- .nv.shared._Z9cuda_gemmIiLi128ELi1ELi1ELi2048ELi128ELi128ELi64ELi0ELi0EEviiiPT_S1_S1_iii --------------------------
	.section	.nv.shared._Z9cuda_gemmIiLi128ELi1ELi1ELi2048ELi128ELi128ELi64ELi0ELi0EEviiiPT_S1_S1_iii,"aw",@nobits
	.sectionflags	@""
	.align	128
.nv.shared._Z9cuda_gemmIiLi128ELi1ELi1ELi2048ELi128ELi128ELi64ELi0ELi0EEviiiPT_S1_S1_iii:
	.zero		9344


//--------------------- .nv.shared._Z9cuda_gemmIiLi128ELi1ELi1ELi2048ELi64ELi64ELi64ELi1ELi1EEviiiPT_S1_S1_iii --------------------------
	.section	.nv.shared._Z9cuda_gemmIiLi128ELi1ELi1ELi2048ELi64ELi64ELi64ELi1ELi1EEviiiPT_S1_S1_iii,"aw",@nobits
	.sectionflags	@""
	.align	128
.nv.shared._Z9cuda_gemmIiLi128ELi1ELi1ELi2048ELi64ELi64ELi64ELi1ELi1EEviiiPT_S1_S1_iii:
	.zero		15488


//--------------------- .nv.shared._Z9cuda_gemmIiLi128ELi1ELi1ELi2048ELi64ELi64ELi64ELi1ELi0EEviiiPT_S1_S1_iii --------------------------
	.section	.nv.shared._Z9cuda_gemmIiLi128ELi1ELi1ELi2048ELi64ELi64ELi64ELi1ELi0EEviiiPT_S1_S1_iii,"aw",@nobits
	.sectionflags	@""
	.align	128
.nv.shared._Z9cuda_gemmIiLi128ELi1ELi1ELi2048ELi64ELi64ELi64ELi1ELi0EEviiiPT_S1_S1_iii:
	.zero		15488


//--------------------- .nv.shared._Z9cuda_gemmIiLi128ELi1ELi1ELi2048ELi64ELi64ELi64ELi0ELi1EEviiiPT_S1_S1_iii --------------------------
	.section	.nv.shared._Z9cuda_gemmIiLi128ELi1ELi1ELi2048ELi64ELi64ELi64ELi0ELi1EEviiiPT_S1_S1_iii,"aw",@nobits
	.sectionflags	@""
	.align	128
.nv.shared._Z9cuda_gemmIiLi128ELi1ELi1ELi2048ELi64ELi64ELi64ELi0ELi1EEviiiPT_S1_S1_iii:
	.zero		15488


//--------------------- .nv.shared._Z9cuda_gemmIiLi128ELi1ELi1ELi2048ELi64ELi64ELi64ELi0ELi0EEviiiPT_S1_S1_iii --------------------------
	.section	.nv.shared._Z9cuda_gemmIiLi128ELi1ELi1ELi2048ELi64ELi64ELi64ELi0ELi0EEviiiPT_S1_S1_iii,"aw",@nobits
	.sectionflags	@""
	.align	128
.nv.shared._Z9cuda_gemmIiLi128ELi1ELi1ELi2048ELi64ELi64ELi64ELi0ELi0EEviiiPT_S1_S1_iii:
	.zero		15488


//--------------------- .nv.shared._Z9cuda_gemmIiLi128ELi1ELi1ELi2048ELi32ELi32ELi64ELi1ELi1EEviiiPT_S1_S1_iii --------------------------
	.section	.nv.shared._Z9cuda_gemmIiLi128ELi1ELi1ELi2048ELi32ELi32ELi64ELi1ELi1EEviiiPT_S1_S1_iii,"aw",@nobits
	.sectionflags	@""
	.align	128
.nv.shared._Z9cuda_gemmIiLi128ELi1ELi1ELi2048ELi32ELi32ELi64ELi1ELi1EEviiiPT_S1_S1_iii:
	.zero		19584


//--------------------- .nv.shared._Z9cuda_gemmIiLi128ELi1ELi1ELi2048ELi32ELi32ELi64ELi1ELi0EEviiiPT_S1_S1_iii --------------------------
	.section	.nv.shared._Z9cuda_gemmIiLi128ELi1ELi1ELi2048ELi32ELi32ELi64ELi1ELi0EEviiiPT_S1_S1_iii,"aw",@nobits
	.sectionflags	@""
	.align	128
.nv.shared._Z9cuda_gemmIiLi128ELi1ELi1ELi2048ELi32ELi32ELi64ELi1ELi0EEviiiPT_S1_S1_iii:
	.zero		19584


//--------------------- .nv.shared._Z9cuda_gemmIiLi128ELi1ELi1ELi2048ELi32ELi32ELi64ELi0ELi1EEviiiPT_S1_S1_iii --------------------------
	.section	.nv.shared._Z9cuda_gemmIiLi128ELi1ELi1ELi2048ELi32ELi32ELi64ELi0ELi1EEviiiPT_S1_S1_iii,"aw",@nobits
	.sectionflags	@""
	.align	128
.nv.shared._Z9cuda_gemmIiLi128ELi1ELi1ELi2048ELi32ELi32ELi64ELi0ELi1EEviiiPT_S1_S1_iii:
	.zero		19584


//--------------------- .nv.shared._Z9cuda_gemmIiLi128ELi1ELi1ELi2048ELi32ELi32ELi64ELi0ELi0EEviiiPT_S1_S1_iii --------------------------
	.section	.nv.shared._Z9cuda_gemmIiLi128ELi1ELi1ELi2048ELi32ELi32ELi64ELi0ELi0EEviiiPT_S1_S1_iii,"aw",@nobits
	.sectionflags	@""
	.align	128
.nv.shared._Z9cuda_gemmIiLi128ELi1ELi1ELi2048ELi32ELi32ELi64ELi0ELi0EEviiiPT_S1_S1_iii:
	.zero		19584


//--------------------- .nv.shared._Z9cuda_gemmIiLi128ELi1ELi1ELi2048ELi16ELi16ELi64ELi1ELi1EEviiiPT_S1_S1_iii --------------------------
	.section	.nv.shared._Z9cuda_gemmIiLi128ELi1ELi1ELi2048ELi16ELi16ELi64ELi1ELi1EEviiiPT_S1_S1_iii,"aw",@nobits
	.sectionflags	@""
	.align	128
.nv.shared._Z9cuda_gemmIiLi128ELi1ELi1ELi2048ELi16ELi16ELi64ELi1ELi1EEviiiPT_S1_S1_iii:
	.zero		10368


//--------------------- .nv.shared._Z9cuda_gemmIiLi128ELi1ELi1ELi2048ELi16ELi16ELi64ELi1ELi0EEviiiPT_S1_S1_iii --------------------------
	.section	.nv.shared._Z9cuda_gemmIiLi128ELi1ELi1ELi2048ELi16ELi16ELi64ELi1ELi0EEviiiPT_S1_S1_iii,"aw",@nobits
	.sectionflags	@""
	.align	128
.nv.shared._Z9cuda_gemmIiLi128ELi1ELi1ELi2048ELi16ELi16ELi64ELi1ELi0EEviiiPT_S1_S1_iii:
	.zero		10368


//--------------------- .nv.shared._Z9cuda_gemmIiLi128ELi1ELi1ELi2048ELi16ELi16ELi64ELi0ELi1EEviiiPT_S1_S1_iii --------------------------
	.section	.nv.shared._Z9cuda_gemmIiLi128ELi1ELi1ELi2048ELi16ELi16ELi64ELi0ELi1EEviiiPT_S1_S1_iii,"aw",@nobits
	.sectionflags	@""
	.align	128
.nv.shared._Z9cuda_gemmIiLi128ELi1ELi1ELi2048ELi16ELi16ELi64ELi0ELi1EEviiiPT_S1_S1_iii:
	.zero		10368


//--------------------- .nv.shared._Z9cuda_gemmIiLi128ELi1ELi1ELi2048ELi16ELi16ELi64ELi0ELi0EEviiiPT_S1_S1_iii --------------------------
	.section	.nv.shared._Z9cuda_gemmIiLi128ELi1ELi1ELi2048ELi16ELi16ELi64ELi0ELi0EEviiiPT_S1_S1_iii,"aw",@nobits
	.sectionflags	@""
	.align	128
.nv.shared._Z9cuda_gemmIiLi128ELi1ELi1ELi2048ELi16ELi16ELi64ELi0ELi0EEviiiPT_S1_S1_iii:
	.zero		10368


//--------------------- .nv.shared._Z9cuda_gemmIiLi128ELi1ELi1ELi2048ELi8ELi8ELi64ELi1ELi1EEviiiPT_S1_S1_iii --------------------------
	.section	.nv.shared._Z9cuda_gemmIiLi128ELi1ELi1ELi2048ELi8ELi8ELi64ELi1ELi1EEviiiPT_S1_S1_iii,"aw",@nobits
	.sectionflags	@""
	.align	128
.nv.shared._Z9cuda_gemmIiLi128ELi1ELi1ELi2048ELi8ELi8ELi64ELi1ELi1EEviiiPT_S1_S1_iii:
	.zero		9600


//--------------------- .nv.shared._Z9cuda_gemmIiLi128ELi1ELi1ELi2048ELi8ELi8ELi64ELi1ELi0EEviiiPT_S1_S1_iii --------------------------
	.section	.nv.shared._Z9cuda_gemmIiLi128ELi1ELi1ELi2048ELi8ELi8ELi64ELi1ELi0EEviiiPT_S1_S1_iii,"aw",@nobits
	.sectionflags	@""
	.align	128
.nv.shared._Z9cuda_gemmIiLi128ELi1ELi1ELi2048ELi8ELi8ELi64ELi1ELi0EEviiiPT_S1_S1_iii:
	.zero		9600


//--------------------- .nv.shared._Z9cuda_gemmIiLi128ELi1ELi1ELi2048ELi8ELi8ELi64ELi0ELi1EEviiiPT_S1_S1_iii --------------------------
	.section	.nv.shared._Z9cuda_gemmIiLi128ELi1ELi1ELi2048ELi8ELi8ELi64ELi0ELi1EEviiiPT_S1_S1_iii,"aw",@nobits
	.sectionflags	@""
	.align	128
.nv.shared._Z9cuda_gemmIiLi128ELi1ELi1ELi2048ELi8ELi8ELi64ELi0ELi1EEviiiPT_S1_S1_iii:
	.zero		9600


//--------------------- .nv.shared._Z9cuda_gemmIiLi128ELi1ELi1ELi2048ELi8ELi8ELi64ELi0ELi0EEviiiPT_S1_S1_iii --------------------------
	.section	.nv.shared._Z9cuda_gemmIiLi128ELi1ELi1ELi2048ELi8ELi8ELi64ELi0ELi0EEviiiPT_S1_S1_iii,"aw",@nobits
	.sectionflags	@""
	.align	128
.nv.shared._Z9cuda_gemmIiLi128ELi1ELi1ELi2048ELi8ELi8ELi64ELi0ELi0EEviiiPT_S1_S1_iii:
	.zero		9600


//--------------------- .nv.shared._Z9cuda_gemmIiLi128ELi1ELi1ELi2048ELi4ELi4ELi64ELi1ELi1EEviiiPT_S1_S1_iii --------------------------
	.section	.nv.shared._Z9cuda_gemmIiLi128ELi1ELi1ELi2048ELi4ELi4ELi64ELi1ELi1EEviiiPT_S1_S1_iii,"aw",@nobits
	.sectionflags	@""
	.align	128
.nv.shared._Z9cuda_gemmIiLi128ELi1ELi1ELi2048ELi4ELi4ELi64ELi1ELi1EEviiiPT_S1_S1_iii:
	.zero		9344


//--------------------- .nv.shared._Z9cuda_gemmIiLi128ELi1ELi1ELi2048ELi4ELi4ELi64ELi1ELi0EEviiiPT_S1_S1_iii --------------------------
	.section	.nv.shared._Z9cuda_gemmIiLi128ELi1ELi1ELi2048ELi4ELi4ELi64ELi1ELi0EEviiiPT_S1_S1_iii,"aw",@nobits
	.sectionflags	@""
	.align	128
.nv.shared._Z9cuda_gemmIiLi128ELi1ELi1ELi2048ELi4ELi4ELi64ELi1ELi0EEviiiPT_S1_S1_iii:
	.zero		9344


//--------------------- .nv.shared._Z9cuda_gemmIiLi128ELi1ELi1ELi2048ELi4ELi4ELi64ELi0ELi1EEviiiPT_S1_S1_iii --------------------------
	.section	.nv.shared._Z9cuda_gemmIiLi128ELi1ELi1ELi2048ELi4ELi4ELi64ELi0ELi1EEviiiPT_S1_S1_iii,"aw",@nobits
	.sectionflags	@""
	.align	128
.nv.shared._Z9cuda_gemmIiLi128ELi1ELi1ELi2048ELi4ELi4ELi64ELi0ELi1EEviiiPT_S1_S1_iii:
	.zero		9344


//--------------------- .nv.shared._Z9cuda_gemmIiLi128ELi1ELi1ELi2048ELi4ELi4ELi64ELi0ELi0EEviiiPT_S1_S1_iii --------------------------
	.section	.nv.shared._Z9cuda_gemmIiLi128ELi1ELi1ELi2048ELi4ELi4ELi64ELi0ELi0EEviiiPT_S1_S1_iii,"aw",@nobits
	.sectionflags	@""
	.align	128
.nv.shared._Z9cuda_gemmIiLi128ELi1ELi1ELi2048ELi4ELi4ELi64ELi0ELi0EEviiiPT_S1_S1_iii:
	.zero		9344


//--------------------- .nv.shared._Z9cuda_gemmIiLi128ELi1ELi1ELi2048ELi2ELi2ELi64ELi1ELi1EEviiiPT_S1_S1_iii --------------------------
	.section	.nv.shared._Z9cuda_gemmIiLi128ELi1ELi1ELi2048ELi2ELi2ELi64ELi1ELi1EEviiiPT_S1_S1_iii,"aw",@nobits
	.sectionflags	@""
	.align	128
.nv.shared._Z9cuda_gemmIiLi128ELi1ELi1ELi2048ELi2ELi2ELi64ELi1ELi1EEviiiPT_S1_S1_iii:
	.zero		9344


//--------------------- .nv.shared._Z9cuda_gemmIiLi128ELi1ELi1ELi2048ELi2ELi2ELi64ELi1ELi0EEviiiPT_S1_S1_iii --------------------------
	.section	.nv.shared._Z9cuda_gemmIiLi128ELi1ELi1ELi2048ELi2ELi2ELi64ELi1ELi0EEviiiPT_S1_S1_iii,"aw",@nobits
	.sectionflags	@""
	.align	128
.nv.shared._Z9cuda_gemmIiLi128ELi1ELi1ELi2048ELi2ELi2ELi64ELi1ELi0EEviiiPT_S1_S1_iii:
	.zero		9344


//--------------------- .nv.shared._Z9cuda_gemmIiLi128ELi1ELi1ELi2048ELi2ELi2ELi64ELi0ELi1EEviiiPT_S1_S1_iii --------------------------
	.section	.nv.shared._Z9cuda_gemmIiLi128ELi1ELi1ELi2048ELi2ELi2ELi64ELi0ELi1EEviiiPT_S1_S1_iii,"aw",@nobits
	.sectionflags	@""
	.align	128
.nv.shared._Z9cuda_gemmIiLi128ELi1ELi1ELi2048ELi2ELi2ELi64ELi0ELi1EEviiiPT_S1_S1_iii:
	.zero		9344


//--------------------- .nv.shared._Z9cuda_gemmIiLi128ELi1ELi1ELi2048ELi2ELi2ELi64ELi0ELi0EEviiiPT_S1_S1_iii --------------------------
	.section	.nv.shared._Z9cuda_gemmIiLi128ELi1ELi1ELi2048ELi2ELi2ELi64ELi0ELi0EEviiiPT_S1_S1_iii,"aw",@nobits
	.sectionflags	@""
	.align	128
.nv.shared._Z9cuda_gemmIiLi128ELi1ELi1ELi2048ELi2ELi2ELi64ELi0ELi0EEviiiPT_S1_S1_iii:
	.zero		9344


//--------------------- .nv.shared._Z9cuda_gemmIiLi128ELi1ELi1ELi1024ELi128ELi128ELi64ELi1ELi1EEviiiPT_S1_S1_iii --------------------------
	.section	.nv.shared._Z9cuda_gemmIiLi128ELi1ELi1ELi1024ELi128ELi128ELi64ELi1ELi1EEviiiPT_S1_S1_iii,"aw",@nobits
	.sectionflags	@""
	.align	128
.nv.shared._Z9cuda_gemmIiLi128ELi1ELi1ELi1024ELi128ELi128ELi64ELi1ELi1EEviiiPT_S1_S1_iii:
	.zero		6272


//--------------------- .nv.shared._Z9cuda_gemmIiLi128ELi1ELi1ELi1024ELi128ELi128ELi64ELi1ELi0EEviiiPT_S1_S1_iii --------------------------
	.section	.nv.shared._Z9cuda_gemmIiLi128ELi1ELi1ELi1024ELi128ELi128ELi64ELi1ELi0EEviiiPT_S1_S1_iii,"aw",@nobits
	.sectionflags	@""
	.align	128
.nv.shared._Z9cuda_gemmIiLi128ELi1ELi1ELi1024ELi128ELi128ELi64ELi1ELi0EEviiiPT_S1_S1_iii:
	.zero		6272


//--------------------- .nv.shared._Z9cuda_gemmIiLi128ELi1ELi1ELi1024ELi128ELi128ELi64ELi0ELi1EEviiiPT_S1_S1_iii --------------------------
	.section	.nv.shared._Z9cuda_gemmIiLi128ELi1ELi1ELi1024ELi128ELi128ELi64ELi0ELi1EEviiiPT_S1_S1_iii,"aw",@nobits
	.sectionflags	@""
	.align	128
.nv.shared._Z9cuda_gemmIiLi128ELi1ELi1ELi1024ELi128ELi128ELi64ELi0ELi1EEviiiPT_S1_S1_iii:
	.zero		6272


//--------------------- .nv.shared._Z9cuda_gemmIiLi128ELi1ELi1ELi1024ELi128ELi128ELi64ELi0ELi0EEviiiPT_S1_S1_iii --------------------------
	.section	.nv.shared._Z9cuda_gemmIiLi128ELi1ELi1ELi1024ELi128ELi128ELi64ELi0ELi0EEviiiPT_S1_S1_iii,"aw",@nobits
	.sectionflags	@""
	.align	128
.nv.shared._Z9cuda_gemmIiLi128ELi1ELi1ELi1024ELi128ELi128ELi64ELi0ELi0EEviiiPT_S1_S1_iii:
	.zero		6272


//--------------------- .nv.shared._Z9cuda_gemmIiLi128ELi1ELi1ELi1024ELi64ELi64ELi64ELi1ELi1EEviiiPT_S1_S1_iii --------------------------
	.section	.nv.shared._Z9cuda_gemmIiLi128ELi1ELi1ELi1024ELi64ELi64ELi64ELi1ELi1EEviiiPT_S1_S1_iii,"aw",@nobits
	.sectionflags	@""
	.align	128
.nv.shared._Z9cuda_gemmIiLi128ELi1ELi1ELi1024ELi64ELi64ELi64ELi1ELi1EEviiiPT_S1_S1_iii:
	.zero		9344


//--------------------- .nv.shared._Z9cuda_gemmIiLi128ELi1ELi1ELi1024ELi64ELi64ELi64ELi1ELi0EEviiiPT_S1_S1_iii --------------------------
	.section	.nv.shared._Z9cuda_gemmIiLi128ELi1ELi1ELi1024ELi64ELi64ELi64ELi1ELi0EEviiiPT_S1_S1_iii,"aw",@nobits
	.sectionflags	@""
	.align	128
.nv.shared._Z9cuda_gemmIiLi128ELi1ELi1ELi1024ELi64ELi64ELi64ELi1ELi0EEviiiPT_S1_S1_iii:
	.zero		9344


//--------------------- .nv.shared._Z9cuda_gemmIiLi128ELi1ELi1ELi1024ELi64ELi64ELi64ELi0ELi1EEviiiPT_S1_S1_iii --------------------------
	.section	.nv.shared._Z9cuda_gemmIiLi128ELi1ELi1ELi1024ELi64ELi64ELi64ELi0ELi1EEviiiPT_S1_S1_iii,"aw",@nobits
	.sectionflags	@""
	.align	128
.nv.shared._Z9cuda_gemmIiLi128ELi1ELi1ELi1024ELi64ELi64ELi64ELi0ELi1EEviiiPT_S1_S1_iii:
	.zero		9344


//--------------------- .nv.shared._Z9cuda_gemmIiLi128ELi1ELi1ELi1024ELi64ELi64ELi64ELi0ELi0EEviiiPT_S1_S1_iii --------------------------
	.section	.nv.shared._Z9cuda_gemmIiLi128ELi1ELi1ELi1024ELi64ELi64ELi64ELi0ELi0EEviiiPT_S1_S1_iii,"aw",@nobits
	.sectionflags	@""
	.align	128
.nv.shared._Z9cuda_gemmIiLi128ELi1ELi1ELi1024ELi64ELi64ELi64ELi0ELi0EEviiiPT_S1_S1_iii:
	.zero		9344


//--------------------- .nv.shared._Z9cuda_gemmIiLi128ELi1ELi1ELi1024ELi32ELi32ELi64ELi1ELi1EEviiiPT_S1_S1_iii --------------------------
	.section	.nv.shared._Z9cuda_gemmIiLi128ELi1ELi1ELi1024ELi32ELi32ELi64ELi1ELi1EEviiiPT_S1_S1_iii,"aw",@nobits
	.sectionflags	@""
	.align	128
.nv.shared._Z9cuda_gemmIiLi128ELi1ELi1ELi1024ELi32ELi32ELi64ELi1ELi1EEviiiPT_S1_S1_iii:
	.zero		11392


//--------------------- .nv.shared._Z9cuda_gemmIiLi128ELi1ELi1ELi1024ELi32ELi32ELi64ELi1ELi0EEviiiPT_S1_S1_iii --------------------------
	.section	.nv.shared._Z9cuda_gemmIiLi128ELi1ELi1ELi1024ELi32ELi32ELi64ELi1ELi0EEviiiPT_S1_S1_iii,"aw",@nobits
	.sectionflags	@""
	.align	128
.nv.shared._Z9cuda_gemmIiLi128ELi1ELi1ELi1024ELi32ELi32ELi64ELi1ELi0EEviiiPT_S1_S1_iii:
	.zero		11392


//--------------------- .nv.shared._Z9cuda_gemmIiLi128ELi1ELi1ELi1024ELi32ELi32ELi64ELi0ELi1EEviiiPT_S1_S1_iii --------------------------
	.section	.nv.shared._Z9cuda_gemmIiLi128ELi1ELi1ELi1024ELi32ELi32ELi64ELi0ELi1EEviiiPT_S1_S1_iii,"aw",@nobits
	.sectionflags	@""
	.align	128
.nv.shared._Z9cuda_gemmIiLi128ELi1ELi1ELi1024ELi32ELi32ELi64ELi0ELi1EEviiiPT_S1_S1_iii:
	.zero		11392


//--------------------- .nv.shared._Z9cuda_gemmIiLi128ELi1ELi1ELi1024ELi32ELi32ELi64ELi0ELi0EEviiiPT_S1_S1_iii --------------------------
	.section	.nv.shared._Z9cuda_gemmIiLi128ELi1ELi1ELi1024ELi32ELi32ELi64ELi0ELi0EEviiiPT_S1_S1_iii,"aw",@nobits
	.sectionflags	@""
	.align	128
.nv.shared._Z9cuda_gemmIiLi128ELi1ELi1ELi1024ELi32ELi32ELi64ELi0ELi0EEviiiPT_S1_S1_iii:
	.zero		11392


//--------------------- .nv.shared._Z9cuda_gemmIiLi128ELi1ELi1ELi1024ELi16ELi16ELi64ELi1ELi1EEviiiPT_S1_S1_iii --------------------------
	.section	.nv.shared._Z9cuda_gemmIiLi128ELi1ELi1ELi1024ELi16ELi16ELi64ELi1ELi1EEviiiPT_S1_S1_iii,"aw",@nobits
	.sectionflags	@""
	.align	128
.nv.shared._Z9cuda_gemmIiLi128ELi1ELi1ELi1024ELi16ELi16ELi64ELi1ELi1EEviiiPT_S1_S1_iii:
	.zero		6272


//--------------------- .nv.shared._Z9cuda_gemmIiLi128ELi1ELi1ELi1024ELi16ELi16ELi64ELi1ELi0EEviiiPT_S1_S1_iii --------------------------
	.section	.nv.shared._Z9cuda_gemmIiLi128ELi1ELi1ELi1024ELi16ELi16ELi64ELi1ELi0EEviiiPT_S1_S1_iii,"aw",@nobits
	.sectionflags	@""
	.align	128
.nv.shared._Z9cuda_gemmIiLi128ELi1ELi1ELi1024ELi16ELi16ELi64ELi1ELi0EEviiiPT_S1_S1_iii:
	.zero		6272


//--------------------- .nv.shared._Z9cuda_gemmIiLi128ELi1ELi1ELi1024ELi16ELi16ELi64ELi0ELi1EEviiiPT_S1_S1_iii --------------------------
	.section	.nv.shared._Z9cuda_gemmIiLi128ELi1ELi1ELi1024ELi16ELi16ELi64ELi0ELi1EEviiiPT_S1_S1_iii,"aw",@nobits
	.sectionflags	@""
	.align	128
.nv.shared._Z9cuda_gemmIiLi128ELi1ELi1ELi1024ELi16ELi16ELi64ELi0ELi1EEviiiPT_S1_S1_iii:
	.zero		6272


//--------------------- .nv.shared._Z9cuda_gemmIiLi128ELi1ELi1ELi1024ELi16ELi16ELi64ELi0ELi0EEviiiPT_S1_S1_iii --------------------------
	.section	.nv.shared._Z9cuda_gemmIiLi128ELi1ELi1ELi1024ELi16ELi16ELi64ELi0ELi0EEviiiPT_S1_S1_iii,"aw",@nobits
	.sectionflags	@""
	.align	128
.nv.shared._Z9cuda_gemmIiLi128ELi1ELi1ELi1024ELi16ELi16ELi64ELi0ELi0EEviiiPT_S1_S1_iii:
	.zero		6272


//--------------------- .nv.shared._Z9cuda_gemmIiLi128ELi1ELi1ELi1024ELi8ELi8ELi64ELi1ELi1EEviiiPT_S1_S1_iii --------------------------
	.section	.nv.shared._Z9cuda_gemmIiLi128ELi1ELi1ELi1024ELi8ELi8ELi64ELi1ELi1EEviiiPT_S1_S1_iii,"aw",@nobits
	.sectionflags	@""
	.align	128
.nv.shared._Z9cuda_gemmIiLi128ELi1ELi1ELi1024ELi8ELi8ELi64ELi1ELi1EEviiiPT_S1_S1_iii:
	.zero		5504


//--------------------- .nv.shared._Z9cuda_gemmIiLi128ELi1ELi1ELi1024ELi8ELi8ELi64ELi1ELi0EEviiiPT_S1_S1_iii --------------------------
	.section	.nv.shared._Z9cuda_gemmIiLi128ELi1ELi1ELi1024ELi8ELi8ELi64ELi1ELi0EEviiiPT_S1_S1_iii,"aw",@nobits
	.sectionflags	@""
	.align	128
.nv.shared._Z9cuda_gemmIiLi128ELi1ELi1ELi1024ELi8ELi8ELi64ELi1ELi0EEviiiPT_S1_S1_iii:
	.zero		5504


//--------------------- .nv.shared._Z9cuda_gemmIiLi128ELi1ELi1ELi1024ELi8ELi8ELi64ELi0ELi1EEviiiPT_S1_S1_iii --------------------------
	.section	.nv.shared._Z9cuda_gemmIiLi128ELi1ELi1ELi1024ELi8ELi8ELi64ELi0ELi1EEviiiPT_S1_S1_iii,"aw",@nobits
	.sectionflags	@""
	.align	128
.nv.shared._Z9cuda_gemmIiLi128ELi1ELi1ELi1024ELi8ELi8ELi64ELi0ELi1EEviiiPT_S1_S1_iii:
	.zero		5504


//--------------------- .nv.shared._Z9cuda_gemmIiLi128ELi1ELi1ELi1024ELi8ELi8ELi64ELi0ELi0EEviiiPT_S1_S1_iii --------------------------
	.section	.nv.shared._Z9cuda_gemmIiLi128ELi1ELi1ELi1024ELi8ELi8ELi64ELi0ELi0EEviiiPT_S1_S1_iii,"aw",@nobits
	.sectionflags	@""
	.align	128
.nv.shared._Z9cuda_gemmIiLi128ELi1ELi1ELi1024ELi8ELi8ELi64ELi0ELi0EEviiiPT_S1_S1_iii:
	.zero		5504


//--------------------- .nv.shared._Z9cuda_gemmIiLi128ELi1ELi1ELi1024ELi4ELi4ELi64ELi1ELi1EEviiiPT_S1_S1_iii --------------------------
	.section	.nv.shared._Z9cuda_gemmIiLi128ELi1ELi1ELi1024ELi4ELi4ELi64ELi1ELi1EEviiiPT_S1_S1_iii,"aw",@nobits
	.sectionflags	@""
	.align	128
.nv.shared._Z9cuda_gemmIiLi128ELi1ELi1ELi1024ELi4ELi4ELi64ELi1ELi1EEviiiPT_S1_S1_iii:
	.zero		5248


//--------------------- .nv.shared._Z9cuda_gemmIiLi128ELi1ELi1ELi1024ELi4ELi4ELi64ELi1ELi0EEviiiPT_S1_S1_iii --------------------------
	.section	.nv.shared._Z9cuda_gemmIiLi128ELi1ELi1ELi1024ELi4ELi4ELi64ELi1ELi0EEviiiPT_S1_S1_iii,"aw",@nobits
	.sectionflags	@""
	.align	128
.nv.shared._Z9cuda_gemmIiLi128ELi1ELi1ELi1024ELi4ELi4ELi64ELi1ELi0EEviiiPT_S1_S1_iii:
	.zero		5248


//--------------------- .nv.shared._Z9cuda_gemmIiLi128ELi1ELi1ELi1024ELi4ELi4ELi64ELi0ELi1EEviiiPT_S1_S1_iii --------------------------
	.section	.nv.shared._Z9cuda_gemmIiLi128ELi1ELi1ELi1024ELi4ELi4ELi64ELi0ELi1EEviiiPT_S1_S1_iii,"aw",@nobits
	.sectionflags	@""
	.align	128
.nv.shared._Z9cuda_gemmIiLi128ELi1ELi1ELi1024ELi4ELi4ELi64ELi0ELi1EEviiiPT_S1_S1_iii:
	.zero		5248


//--------------------- .nv.shared._Z9cuda_gemmIiLi128ELi1ELi1ELi1024ELi4ELi4ELi64ELi0ELi0EEviiiPT_S1_S1_iii --------------------------
	.section	.nv.shared._Z9cuda_gemmIiLi128ELi1ELi1ELi1024ELi4ELi4ELi64ELi0ELi0EEviiiPT_S1_S1_iii,"aw",@nobits
	.sectionflags	@""
	.align	128
.nv.shared._Z9cuda_gemmIiLi128ELi1ELi1ELi1024ELi4ELi4ELi64ELi0ELi0EEviiiPT_S1_S1_iii:
	.zero		5248


//--------------------- .nv.shared._Z9cuda_gemmIiLi128ELi1ELi1ELi1024ELi2ELi2ELi64ELi1ELi1EEviiiPT_S1_S1_iii --------------------------
	.section	.nv.shared._Z9cuda_gemmIiLi128ELi1ELi1ELi1024ELi2ELi2ELi64ELi1ELi1EEviiiPT_S1_S1_iii,"aw",@nobits
	.sectionflags	@""
	.align	128
.nv.shared._Z9cuda_gemmIiLi128ELi1ELi1ELi1024ELi2ELi2ELi64ELi1ELi1EEviiiPT_S1_S1_iii:
	.zero		5248


//--------------------- .nv.shared._Z9cuda_gemmIiLi128ELi1ELi1ELi1024ELi2ELi2ELi64ELi1ELi0EEviiiPT_S1_S1_iii --------------------------
	.section	.nv.shared._Z9cuda_gemmIiLi128ELi1ELi1ELi1024ELi2ELi2ELi64ELi1ELi0EEviiiPT_S1_S1_iii,"aw",@nobits
	.sectionflags	@""
	.align	128
.nv.shared._Z9cuda_gemmIiLi128ELi1ELi1ELi1024ELi2ELi2ELi64ELi1ELi0EEviiiPT_S1_S1_iii:
	.zero		5248


//--------------------- .nv.shared._Z9cuda_gemmIiLi128ELi1ELi1ELi1024ELi2ELi2ELi64ELi0ELi1EEviiiPT_S1_S1_iii --------------------------
	.section	.nv.shared._Z9cuda_gemmIiLi128ELi1ELi1ELi1024ELi2ELi2ELi64ELi0ELi1EEviiiPT_S1_S1_iii,"aw",@nobits
	.sectionflags	@""
	.align	128
.nv.shared._Z9cuda_gemmIiLi128ELi1ELi1ELi1024ELi2ELi2ELi64ELi0ELi1EEviiiPT_S1_S1_iii:
	.zero		5248


//--------------------- .nv.shared._Z9cuda_gemmIiLi128ELi1ELi1ELi1024ELi2ELi2ELi64ELi0ELi0EEviiiPT_S1_S1_iii --------------------------
	.section	.nv.shared._Z9cuda_gemmIiLi128ELi1ELi1ELi1024ELi2ELi2ELi64ELi0ELi0EEviiiPT_S1_S1_iii,"aw",@nobits
	.sectionflags	@""
	.align	128
.nv.shared._Z9cuda_gemmIiLi128ELi1ELi1ELi1024ELi2ELi2ELi64ELi0ELi0EEviiiPT_S1_S1_iii:
	.zero		5248


//--------------------- .nv.shared._Z9cuda_gemmIiLi128ELi1ELi1ELi512ELi128ELi128ELi64ELi1ELi1EEviiiPT_S1_S1_iii --------------------------
	.section	.nv.shared._Z9cuda_gemmIiLi128ELi1ELi1ELi512ELi128ELi128ELi64ELi1ELi1EEviiiPT_S1_S1_iii,"aw",@nobits
	.sectionflags	@""
	.align	128
.nv.shared._Z9cuda_gemmIiLi128ELi1ELi1ELi512ELi128ELi128ELi64ELi1ELi1EEviiiPT_S1_S1_iii:
	.zero		4736


//--------------------- .nv.shared._Z9cuda_gemmIiLi128ELi1ELi1ELi512ELi128ELi128ELi64ELi1ELi0EEviiiPT_S1_S1_iii --------------------------
	.section	.nv.shared._Z9cuda_gemmIiLi128ELi1ELi1ELi512ELi128ELi128ELi64ELi1ELi0EEviiiPT_S1_S1_iii,"aw",@nobits
	.sectionflags	@""
	.align	128
.nv.shared._Z9cuda_gemmIiLi128ELi1ELi1ELi512ELi128ELi128ELi64ELi1ELi0EEviiiPT_S1_S1_iii:
	.zero		4736


//--------------------- .nv.shared._Z9cuda_gemmIiLi128ELi1ELi1ELi512ELi128ELi128ELi64ELi0ELi1EEviiiPT_S1_S1_iii --------------------------
	.section	.nv.shared._Z9cuda_gemmIiLi128ELi1ELi1ELi512ELi128ELi128ELi64ELi0ELi1EEviiiPT_S1_S1_iii,"aw",@nobits
	.sectionflags	@""
	.align	128
.nv.shared._Z9cuda_gemmIiLi128ELi1ELi1ELi512ELi128ELi128ELi64ELi0ELi1EEviiiPT_S1_S1_iii:
	.zero		4736


//--------------------- .nv.shared._Z9cuda_gemmIiLi128ELi1ELi1ELi512ELi128ELi128ELi64ELi0ELi0EEviiiPT_S1_S1_iii --------------------------
	.section	.nv.shared._Z9cuda_gemmIiLi128ELi1ELi1ELi512ELi128ELi128ELi64ELi0ELi0EEviiiPT_S1_S1_iii,"aw",@nobits
	.sectionflags	@""
	.align	128
.nv.shared._Z9cuda_gemmIiLi128ELi1ELi1ELi512ELi128ELi128ELi64ELi0ELi0EEviiiPT_S1_S1_iii:
	.zero		4736


//--------------------- .nv.shared._Z9cuda_gemmIiLi128ELi1ELi1ELi512ELi64ELi64ELi64ELi1ELi1EEviiiPT_S1_S1_iii --------------------------
	.section	.nv.shared._Z9cuda_gemmIiLi128ELi1ELi1ELi512ELi64ELi64ELi64ELi1ELi1EEviiiPT_S1_S1_iii,"aw",@nobits
	.sectionflags	@""
	.align	128
.nv.shared._Z9cuda_gemmIiLi128ELi1ELi1ELi512ELi64ELi64ELi64ELi1ELi1EEviiiPT_S1_S1_iii:
	.zero		6272


//--------------------- .nv.shared._Z9cuda_gemmIiLi128ELi1ELi1ELi512ELi64ELi64ELi64ELi1ELi0EEviiiPT_S1_S1_iii --------------------------
	.section	.nv.shared._Z9cuda_gemmIiLi128ELi1ELi1ELi512ELi64ELi64ELi64ELi1ELi0EEviiiPT_S1_S1_iii,"aw",@nobits
	.sectionflags	@""
	.align	128
.nv.shared._Z9cuda_gemmIiLi128ELi1ELi1ELi512ELi64ELi64ELi64ELi1ELi0EEviiiPT_S1_S1_iii:
	.zero		6272


//--------------------- .nv.shared._Z9cuda_gemmIiLi128ELi1ELi1ELi512ELi64ELi64ELi64ELi0ELi1EEviiiPT_S1_S1_iii --------------------------
	.section	.nv.shared._Z9cuda_gemmIiLi128ELi1ELi1ELi512ELi64ELi64ELi64ELi0ELi1EEviiiPT_S1_S1_iii,"aw",@nobits
	.sectionflags	@""
	.align	128
.nv.shared._Z9cuda_gemmIiLi128ELi1ELi1ELi512ELi64ELi64ELi64ELi0ELi1EEviiiPT_S1_S1_iii:
	.zero		6272


//--------------------- .nv.shared._Z9cuda_gemmIiLi128ELi1ELi1ELi512ELi64ELi64ELi64ELi0ELi0EEviiiPT_S1_S1_iii --------------------------
	.section	.nv.shared._Z9cuda_gemmIiLi128ELi1ELi1ELi512ELi64ELi64ELi64ELi0ELi0EEviiiPT_S1_S1_iii,"aw",@nobits
	.sectionflags	@""
	.align	128
.nv.shared._Z9cuda_gemmIiLi128ELi1ELi1ELi512ELi64ELi64ELi64ELi0ELi0EEviiiPT_S1_S1_iii:
	.zero		6272


//--------------------- .nv.shared._Z9cuda_gemmIiLi128ELi1ELi1ELi512ELi32ELi32ELi64ELi1ELi1EEviiiPT_S1_S1_iii --------------------------
	.section	.nv.shared._Z9cuda_gemmIiLi128ELi1ELi1ELi512ELi32ELi32ELi64ELi1ELi1EEviiiPT_S1_S1_iii,"aw",@nobits
	.sectionflags	@""
	.align	128
.nv.shared._Z9cuda_gemmIiLi128ELi1ELi1ELi512ELi32ELi32ELi64ELi1ELi1EEviiiPT_S1_S1_iii:
	.zero		7296


//--------------------- .nv.shared._Z9cuda_gemmIiLi128ELi1ELi1ELi512ELi32ELi32ELi64ELi1ELi0EEviiiPT_S1_S1_iii --------------------------
	.section	.nv.shared._Z9cuda_gemmIiLi128ELi1ELi1ELi512ELi32ELi32ELi64ELi1ELi0EEviiiPT_S1_S1_iii,"aw",@nobits
	.sectionflags	@""
	.align	128
.nv.shared._Z9cuda_gemmIiLi128ELi1ELi1ELi512ELi32ELi32ELi64ELi1ELi0EEviiiPT_S1_S1_iii:
	.zero		7296


//--------------------- .nv.shared._Z9cuda_gemmIiLi128ELi1ELi1ELi512ELi32ELi32ELi64ELi0ELi1EEviiiPT_S1_S1_iii --------------------------
	.section	.nv.shared._Z9cuda_gemmIiLi128ELi1ELi1ELi512ELi32ELi32ELi64ELi0ELi1EEviiiPT_S1_S1_iii,"aw",@nobits
	.sectionflags	@""
	.align	128
.nv.shared._Z9cuda_gemmIiLi128ELi1ELi1ELi512ELi32ELi32ELi64ELi0ELi1EEviiiPT_S1_S1_iii:
	.zero		7296


//--------------------- .nv.shared._Z9cuda_gemmIiLi128ELi1ELi1ELi512ELi32ELi32ELi64ELi0ELi0EEviiiPT_S1_S1_iii --------------------------
	.section	.nv.shared._Z9cuda_gemmIiLi128ELi1ELi1ELi512ELi32ELi32ELi64ELi0ELi0EEviiiPT_S1_S1_iii,"aw",@nobits
	.sectionflags	@""
	.align	128
.nv.shared._Z9cuda_gemmIiLi128ELi1ELi1ELi512ELi32ELi32ELi64ELi0ELi0EEviiiPT_S1_S1_iii:
	.zero		7296


//--------------------- .nv.shared._Z9cuda_gemmIiLi128ELi1ELi1ELi512ELi16ELi16ELi64ELi1ELi1EEviiiPT_S1_S1_iii --------------------------
	.section	.nv.shared._Z9cuda_gemmIiLi128ELi1ELi1ELi512ELi16ELi16ELi64ELi1ELi1EEviiiPT_S1_S1_iii,"aw",@nobits
	.sectionflags	@""
	.align	128
.nv.shared._Z9cuda_gemmIiLi128ELi1ELi1ELi512ELi16ELi16ELi64ELi1ELi1EEviiiPT_S1_S1_iii:
	.zero		4224


//--------------------- .nv.shared._Z9cuda_gemmIiLi128ELi1ELi1ELi512ELi16ELi16ELi64ELi1ELi0EEviiiPT_S1_S1_iii --------------------------
	.section	.nv.shared._Z9cuda_gemmIiLi128ELi1ELi1ELi512ELi16ELi16ELi64ELi1ELi0EEviiiPT_S1_S1_iii,"aw",@nobits
	.sectionflags	@""
	.align	128
.nv.shared._Z9cuda_gemmIiLi128ELi1ELi1ELi512ELi16ELi16ELi64ELi1ELi0EEviiiPT_S1_S1_iii:
	.zero		4224


//--------------------- .nv.shared._Z9cuda_gemmIiLi128ELi1ELi1ELi512ELi16ELi16ELi64ELi0ELi1EEviiiPT_S1_S1_iii --------------------------
	.section	.nv.shared._Z9cuda_gemmIiLi128ELi1ELi1ELi512ELi16ELi16ELi64ELi0ELi1EEviiiPT_S1_S1_iii,"aw",@nobits
	.sectionflags	@""
	.align	128
.nv.shared._Z9cuda_gemmIiLi128ELi1ELi1ELi512ELi16ELi16ELi64ELi0ELi1EEviiiPT_S1_S1_iii:
	.zero		4224


//--------------------- .nv.shared._Z9cuda_gemmIiLi128ELi1ELi1ELi512ELi16ELi16ELi64ELi0ELi0EEviiiPT_S1_S1_iii --------------------------
	.section	.nv.shared._Z9cuda_gemmIiLi128ELi1ELi1ELi512ELi16ELi16ELi64ELi0ELi0EEviiiPT_S1_S1_iii,"aw",@nobits
	.sectionflags	@""
	.align	128
.nv.shared._Z9cuda_gemmIiLi128ELi1ELi1ELi512ELi16ELi16ELi64ELi0ELi0EEviiiPT_S1_S1_iii:
	.zero		4224


//--------------------- .nv.shared._Z9cuda_gemmIiLi128ELi1ELi1ELi512ELi8ELi8ELi64ELi1ELi1EEviiiPT_S1_S1_iii --------------------------
	.section	.nv.shared._Z9cuda_gemmIiLi128ELi1ELi1ELi512ELi8ELi8ELi64ELi1ELi1EEviiiPT_S1_S1_iii,"aw",@nobits
	.sectionflags	@""
	.align	128
.nv.shared._Z9cuda_gemmIiLi128ELi1ELi1ELi512ELi8ELi8ELi64ELi1ELi1EEviiiPT_S1_S1_iii:
	.zero		3456


//--------------------- .nv.shared._Z9cuda_gemmIiLi128ELi1ELi1ELi512ELi8ELi8ELi64ELi1ELi0EEviiiPT_S1_S1_iii --------------------------
	.section	.nv.shared._Z9cuda_gemmIiLi128ELi1ELi1ELi512ELi8ELi8ELi64ELi1ELi0EEviiiPT_S1_S1_iii,"aw",@nobits
	.sectionflags	@""
	.align	128
.nv.shared._Z9cuda_gemmIiLi128ELi1ELi1ELi512ELi8ELi8ELi64ELi1ELi0EEviiiPT_S1_S1_iii:
	.zero		3456


//--------------------- .nv.shared._Z9cuda_gemmIiLi128ELi1ELi1ELi512ELi8ELi8ELi64ELi0ELi1EEviiiPT_S1_S1_iii --------------------------
	.section	.nv.shared._Z9cuda_gemmIiLi128ELi1ELi1ELi512ELi8ELi8ELi64ELi0ELi1EEviiiPT_S1_S1_iii,"aw",@nobits
	.sectionflags	@""
	.align	128
.nv.shared._Z9cuda_gemmIiLi128ELi1ELi1ELi512ELi8ELi8ELi64ELi0ELi1EEviiiPT_S1_S1_iii:
	.zero		3456


//--------------------- .nv.shared._Z9cuda_gemmIiLi128ELi1ELi1ELi512ELi8ELi8ELi64ELi0ELi0EEviiiPT_S1_S1_iii --------------------------
	.section	.nv.shared._Z9cuda_gemmIiLi128ELi1ELi1ELi512ELi8ELi8ELi64ELi0ELi0EEviiiPT_S1_S1_iii,"aw",@nobits
	.sectionflags	@""
	.align	128
.nv.shared._Z9cuda_gemmIiLi128ELi1ELi1ELi512ELi8ELi8ELi64ELi0ELi0EEviiiPT_S1_S1_iii:
	.zero		3456


//--------------------- .nv.shared._Z9cuda_gemmIiLi128ELi1ELi1ELi512ELi4ELi4ELi64ELi1ELi1EEviiiPT_S1_S1_iii --------------------------
	.section	.nv.shared._Z9cuda_gemmIiLi128ELi1ELi1ELi512ELi4ELi4ELi64ELi1ELi1EEviiiPT_S1_S1_iii,"aw",@nobits
	.sectionflags	@""
	.align	128
.nv.shared._Z9cuda_gemmIiLi128ELi1ELi1ELi512ELi4ELi4ELi64ELi1ELi1EEviiiPT_S1_S1_iii:
	.zero		3200


//--------------------- .nv.shared._Z9cuda_gemmIiLi128ELi1ELi1ELi512ELi4ELi4ELi64ELi1ELi0EEviiiPT_S1_S1_iii --------------------------
	.section	.nv.shared._Z9cuda_gemmIiLi128ELi1ELi1ELi512ELi4ELi4ELi64ELi1ELi0EEviiiPT_S1_S1_iii,"aw",@nobits
	.sectionflags	@""
	.align	128
.nv.shared._Z9cuda_gemmIiLi128ELi1ELi1ELi512ELi4ELi4ELi64ELi1ELi0EEviiiPT_S1_S1_iii:
	.zero		3200


//--------------------- .nv.shared._Z9cuda_gemmIiLi128ELi1ELi1ELi512ELi4ELi4ELi64ELi0ELi1EEviiiPT_S1_S1_iii --------------------------
	.section	.nv.shared._Z9cuda_gemmIiLi128ELi1ELi1ELi512ELi4ELi4ELi64ELi0ELi1EEviiiPT_S1_S1_iii,"aw",@nobits
	.sectionflags	@""
	.align	128
.nv.shared._Z9cuda_gemmIiLi128ELi1ELi1ELi512ELi4ELi4ELi64ELi0ELi1EEviiiPT_S1_S1_iii:
	.zero		3200


//--------------------- .nv.shared._Z9cuda_gemmIiLi128ELi1ELi1ELi512ELi4ELi4ELi64ELi0ELi0EEviiiPT_S1_S1_iii --------------------------
	.section	.nv.shared._Z9cuda_gemmIiLi128ELi1ELi1ELi512ELi4ELi4ELi64ELi0ELi0EEviiiPT_S1_S1_iii,"aw",@nobits
	.sectionflags	@""
	.align	128
.nv.shared._Z9cuda_gemmIiLi128ELi1ELi1ELi512ELi4ELi4ELi64ELi0ELi0EEviiiPT_S1_S1_iii:
	.zero		3200


//--------------------- .nv.shared._Z9cuda_gemmIiLi128ELi1ELi1ELi512ELi2ELi2ELi64ELi1ELi1EEviiiPT_S1_S1_iii --------------------------
	.section	.nv.shared._Z9cuda_gemmIiLi128ELi1ELi1ELi512ELi2ELi2ELi64ELi1ELi1EEviiiPT_S1_S1_iii,"aw",@nobits
	.sectionflags	@""
	.align	128
.nv.shared._Z9cuda_gemmIiLi128ELi1ELi1ELi512ELi2ELi2ELi64ELi1ELi1EEviiiPT_S1_S1_iii:
	.zero		3200


//--------------------- .nv.shared._Z9cuda_gemmIiLi128ELi1ELi1ELi512ELi2ELi2ELi64ELi1ELi0EEviiiPT_S1_S1_iii --------------------------
	.section	.nv.shared._Z9cuda_gemmIiLi128ELi1ELi1ELi512ELi2ELi2ELi64ELi1ELi0EEviiiPT_S1_S1_iii,"aw",@nobits
	.sectionflags	@""
	.align	128
.nv.shared._Z9cuda_gemmIiLi128ELi1ELi1ELi512ELi2ELi2ELi64ELi1ELi0EEviiiPT_S1_S1_iii:
	.zero		3200


//--------------------- .nv.shared._Z9cuda_gemmIiLi128ELi1ELi1ELi512ELi2ELi2ELi64ELi0ELi1EEviiiPT_S1_S1_iii --------------------------
	.section	.nv.shared._Z9cuda_gemmIiLi128ELi1ELi1ELi512ELi2ELi2ELi64ELi0ELi1EEviiiPT_S1_S1_iii,"aw",@nobits
	.sectionflags	@""
	.align	128
.nv.shared._Z9cuda_gemmIiLi128ELi1ELi1ELi512ELi2ELi2ELi64ELi0ELi1EEviiiPT_S1_S1_iii:
	.zero		3200


//--------------------- .nv.shared._Z9cuda_gemmIiLi128ELi1ELi1ELi512ELi2ELi2ELi64ELi0ELi0EEviiiPT_S1_S1_iii --------------------------
	.section	.nv.shared._Z9cuda_gemmIiLi128ELi1ELi1ELi512ELi2ELi2ELi64ELi0ELi0EEviiiPT_S1_S1_iii,"aw",@nobits
	.sectionflags	@""
	.align	128
.nv.shared._Z9cuda_gemmIiLi128ELi1ELi1ELi512ELi2ELi2ELi64ELi0ELi0EEviiiPT_S1_S1_iii:
	.zero		3200


//--------------------- .nv.shared._Z9cuda_gemmIiLi128ELi1ELi1ELi256ELi128ELi128ELi64ELi1ELi1EEviiiPT_S1_S1_iii --------------------------
	.section	.nv.shared._Z9cuda_gemmIiLi128ELi1ELi1ELi256ELi128ELi128ELi64ELi1ELi1EEviiiPT_S1_S1_iii,"aw",@nobits
	.sectionflags	@""
	.align	128
.nv.shared._Z9cuda_gemmIiLi128ELi1ELi1ELi256ELi128ELi128ELi64ELi1ELi1EEviiiPT_S1_S1_iii:
	.zero		3968


//--------------------- .nv.shared._Z9cuda_gemmIiLi128ELi1ELi1ELi256ELi128ELi128ELi64ELi1ELi0EEviiiPT_S1_S1_iii --------------------------
	.section	.nv.shared._Z9cuda_gemmIiLi128ELi1ELi1ELi256ELi128ELi128ELi64ELi1ELi0EEviiiPT_S1_S1_iii,"aw",@nobits
	.sectionflags	@""
	.align	128
.nv.shared._Z9cuda_gemmIiLi128ELi1ELi1ELi256ELi128ELi128ELi64ELi1ELi0EEviiiPT_S1_S1_iii:
	.zero		3968


//--------------------- .nv.shared._Z9cuda_gemmIiLi128ELi1ELi1ELi256ELi128ELi128ELi64ELi0ELi1EEviiiPT_S1_S1_iii --------------------------
	.section	.nv.shared._Z9cuda_gemmIiLi128ELi1ELi1ELi256ELi128ELi128ELi64ELi0ELi1EEviiiPT_S1_S1_iii,"aw",@nobits
	.sectionflags	@""
	.align	128
.nv.shared._Z9cuda_gemmIiLi128ELi1ELi1ELi256ELi128ELi128ELi64ELi0ELi1EEviiiPT_S1_S1_iii:
	.zero		3968


//--------------------- .nv.shared._Z9cuda_gemmIiLi128ELi1ELi1ELi256ELi128ELi128ELi64ELi0ELi0EEviiiPT_S1_S1_iii --------------------------
	.section	.nv.shared._Z9cuda_gemmIiLi128ELi1ELi1ELi256ELi128ELi128ELi64ELi0ELi0EEviiiPT_S1_S1_iii,"aw",@nobits
	.sectionflags	@""
	.align	128
.nv.shared._Z9cuda_gemmIiLi128ELi1ELi1ELi256ELi128ELi128ELi64ELi0ELi0EEviiiPT_S1_S1_iii:
	.zero		3968


//--------------------- .nv.shared._Z9cuda_gemmIiLi128ELi1ELi1ELi256ELi64ELi64ELi64ELi1ELi1EEviiiPT_S1_S1_iii --------------------------
	.section	.nv.shared._Z9cuda_gemmIiLi128ELi1ELi1ELi256ELi64ELi64ELi64ELi1ELi1EEviiiPT_S1_S1_iii,"aw",@nobits
	.sectionflags	@""
	.align	128
.nv.shared._Z9cuda_gemmIiLi128ELi1ELi1ELi256ELi64ELi64ELi64ELi1ELi1EEviiiPT_S1_S1_iii:
	.zero		4736


//--------------------- .nv.shared._Z9cuda_gemmIiLi128ELi1ELi1ELi256ELi64ELi64ELi64ELi1ELi0EEviiiPT_S1_S1_iii --------------------------
	.section	.nv.shared._Z9cuda_gemmIiLi128ELi1ELi1ELi256ELi64ELi64ELi64ELi1ELi0EEviiiPT_S1_S1_iii,"aw",@nobits
	.sectionflags	@""
	.align	128
.nv.shared._Z9cuda_gemmIiLi128ELi1ELi1ELi256ELi64ELi64ELi64ELi1ELi0EEviiiPT_S1_S1_iii:
	.zero		4736


//--------------------- .nv.shared._Z9cuda_gemmIiLi128ELi1ELi1ELi256ELi64ELi64ELi64ELi0ELi1EEviiiPT_S1_S1_iii --------------------------
	.section	.nv.shared._Z9cuda_gemmIiLi128ELi1ELi1ELi256ELi64ELi64ELi64ELi0ELi1EEviiiPT_S1_S1_iii,"aw",@nobits
	.sectionflags	@""
	.align	128
.nv.shared._Z9cuda_gemmIiLi128ELi1ELi1ELi256ELi64ELi64ELi64ELi0ELi1EEviiiPT_S1_S1_iii:
	.zero		4736


//--------------------- .nv.shared._Z9cuda_gemmIiLi128ELi1ELi1ELi256ELi64ELi64ELi64ELi0ELi0EEviiiPT_S1_S1_iii --------------------------
	.section	.nv.shared._Z9cuda_gemmIiLi128ELi1ELi1ELi256ELi64ELi64ELi64ELi0ELi0EEviiiPT_S1_S1_iii,"aw",@nobits
	.sectionflags	@""
	.align	128
.nv.shared._Z9cuda_gemmIiLi128ELi1ELi1ELi256ELi64ELi64ELi64ELi0ELi0EEviiiPT_S1_S1_iii:
	.zero		4736


//--------------------- .nv.shared._Z9cuda_gemmIiLi128ELi1ELi1ELi256ELi32ELi32ELi64ELi1ELi1EEviiiPT_S1_S1_iii --------------------------
	.section	.nv.shared._Z9cuda_gemmIiLi128ELi1ELi1ELi256ELi32ELi32ELi64ELi1ELi1EEviiiPT_S1_S1_iii,"aw",@nobits
	.sectionflags	@""
	.align	128
.nv.shared._Z9cuda_gemmIiLi128ELi1ELi1ELi256ELi32ELi32ELi64ELi1ELi1EEviiiPT_S1_S1_iii:
	.zero		5248


//--------------------- .nv.shared._Z9cuda_gemmIiLi128ELi1ELi1ELi256ELi32ELi32ELi64ELi1ELi0EEviiiPT_S1_S1_iii --------------------------
	.section	.nv.shared._Z9cuda_gemmIiLi128ELi1ELi1ELi256ELi32ELi32ELi64ELi1ELi0EEviiiPT_S1_S1_iii,"aw",@nobits
	.sectionflags	@""
	.align	128
.nv.shared._Z9cuda_gemmIiLi128ELi1ELi1ELi256ELi32ELi32ELi64ELi1ELi0EEviiiPT_S1_S1_iii:
	.zero		5248


//--------------------- .nv.shared._Z9cuda_gemmIiLi128ELi1ELi1ELi256ELi32ELi32ELi64ELi0ELi1EEviiiPT_S1_S1_iii --------------------------
	.section	.nv.shared._Z9cuda_gemmIiLi128ELi1ELi1ELi256ELi32ELi32ELi64ELi0ELi1EEviiiPT_S1_S1_iii,"aw",@nobits
	.sectionflags	@""
	.align	128
.nv.shared._Z9cuda_gemmIiLi128ELi1ELi1ELi256ELi32ELi32ELi64ELi0ELi1EEviiiPT_S1_S1_iii:
	.zero		5248


//--------------------- .nv.shared._Z9cuda_gemmIiLi128ELi1ELi1ELi256ELi32ELi32ELi64ELi0ELi0EEviiiPT_S1_S1_iii --------------------------
	.section	.nv.shared._Z9cuda_gemmIiLi128ELi1ELi1ELi256ELi32ELi32ELi64ELi0ELi0EEviiiPT_S1_S1_iii,"aw",@nobits
	.sectionflags	@""
	.align	128
.nv.shared._Z9cuda_gemmIiLi128ELi1ELi1ELi256ELi32ELi32ELi64ELi0ELi0EEviiiPT_S1_S1_iii:
	.zero		5248


//--------------------- .nv.shared._Z9cuda_gemmIiLi128ELi1ELi1ELi256ELi16ELi16ELi64ELi1ELi1EEviiiPT_S1_S1_iii --------------------------
	.section	.nv.shared._Z9cuda_gemmIiLi128ELi1ELi1ELi256ELi16ELi16ELi64ELi1ELi1EEviiiPT_S1_S1_iii,"aw",@nobits
	.sectionflags	@""
	.align	128
.nv.shared._Z9cuda_gemmIiLi128ELi1ELi1ELi256ELi16ELi16ELi64ELi1ELi1EEviiiPT_S1_S1_iii:
	.zero		3200


//--------------------- .nv.shared._Z9cuda_gemmIiLi128ELi1ELi1ELi256ELi16ELi16ELi64ELi1ELi0EEviiiPT_S1_S1_iii --------------------------
	.section	.nv.shared._Z9cuda_gemmIiLi128ELi1ELi1ELi256ELi16ELi16ELi64ELi1ELi0EEviiiPT_S1_S1_iii,"aw",@nobits
	.sectionflags	@""
	.align	128
.nv.shared._Z9cuda_gemmIiLi128ELi1ELi1ELi256ELi16ELi16ELi64ELi1ELi0EEviiiPT_S1_S1_iii:
	.zero		3200


//--------------------- .nv.shared._Z9cuda_gemmIiLi128ELi1ELi1ELi256ELi16ELi16ELi64ELi0ELi1EEviiiPT_S1_S1_iii --------------------------
	.section	.nv.shared._Z9cuda_gemmIiLi128ELi1ELi1ELi256ELi16ELi16ELi64ELi0ELi1EEviiiPT_S1_S1_iii,"aw",@nobits
	.sectionflags	@""
	.align	128
.nv.shared._Z9cuda_gemmIiLi128ELi1ELi1ELi256ELi16ELi16ELi64ELi0ELi1EEviiiPT_S1_S1_iii:
	.zero		3200


//--------------------- .nv.shared._Z9cuda_gemmIiLi128ELi1ELi1ELi256ELi16ELi16ELi64ELi0ELi0EEviiiPT_S1_S1_iii --------------------------
	.section	.nv.shared._Z9cuda_gemmIiLi128ELi1ELi1ELi256ELi16ELi16ELi64ELi0ELi0EEviiiPT_S1_S1_iii,"aw",@nobits
	.sectionflags	@""
	.align	128
.nv.shared._Z9cuda_gemmIiLi128ELi1ELi1ELi256ELi16ELi16ELi64ELi0ELi0EEviiiPT_S1_S1_iii:
	.zero		3200


//--------------------- .nv.shared._Z9cuda_gemmIiLi128ELi1ELi1ELi256ELi8ELi8ELi64ELi1ELi1EEviiiPT_S1_S1_iii --------------------------
	.section	.nv.shared._Z9cuda_gemmIiLi128ELi1ELi1ELi256ELi8ELi8ELi64ELi1ELi1EEviiiPT_S1_S1_iii,"aw",@nobits
	.sectionflags	@""
	.align	128
.nv.shared._Z9cuda_gemmIiLi128ELi1ELi1ELi256ELi8ELi8ELi64ELi1ELi1EEviiiPT_S1_S1_iii:
	.zero		2432


//--------------------- .nv.shared._Z9cuda_gemmIiLi128ELi1ELi1ELi256ELi8ELi8ELi64ELi1ELi0EEviiiPT_S1_S1_iii --------------------------
	.section	.nv.shared._Z9cuda_gemmIiLi128ELi1ELi1ELi256ELi8ELi8ELi64ELi1ELi0EEviiiPT_S1_S1_iii,"aw",@nobits
	.sectionflags	@""
	.align	128
.nv.shared._Z9cuda_gemmIiLi128ELi1ELi1ELi256ELi8ELi8ELi64ELi1ELi0EEviiiPT_S1_S1_iii:
	.zero		2432


//--------------------- .nv.shared._Z9cuda_gemmIiLi128ELi1ELi1ELi256ELi8ELi8ELi64ELi0ELi1EEviiiPT_S1_S1_iii --------------------------
	.section	.nv.shared._Z9cuda_gemmIiLi128ELi1ELi1ELi256ELi8ELi8ELi64ELi0ELi1EEviiiPT_S1_S1_iii,"aw",@nobits
	.sectionflags	@""
	.align	128
.nv.shared._Z9cuda_gemmIiLi128ELi1ELi1ELi256ELi8ELi8ELi64ELi0ELi1EEviiiPT_S1_S1_iii:
	.zero		2432


//--------------------- .nv.shared._Z9cuda_gemmIiLi128ELi1ELi1ELi256ELi8ELi8ELi64ELi0ELi0EEviiiPT_S1_S1_iii --------------------------
	.section	.nv.shared._Z9cuda_gemmIiLi128ELi1ELi1ELi256ELi8ELi8ELi64ELi0ELi0EEviiiPT_S1_S1_iii,"aw",@nobits
	.sectionflags	@""
	.align	128
.nv.shared._Z9cuda_gemmIiLi128ELi1ELi1ELi256ELi8ELi8ELi64ELi0ELi0EEviiiPT_S1_S1_iii:
	.zero		2432


//--------------------- .nv.shared._Z9cuda_gemmIiLi128ELi1ELi1ELi256ELi4ELi4ELi64ELi1ELi1EEviiiPT_S1_S1_iii --------------------------
	.section	.nv.shared._Z9cuda_gemmIiLi128ELi1ELi1ELi256ELi4ELi4ELi64ELi1ELi1EEviiiPT_S1_S1_iii,"aw",@nobits
	.sectionflags	@""
	.align	128
.nv.shared._Z9cuda_gemmIiLi128ELi1ELi1ELi256ELi4ELi4ELi64ELi1ELi1EEviiiPT_S1_S1_iii:
	.zero		2176


//--------------------- .nv.shared._Z9cuda_gemmIiLi128ELi1ELi1ELi256ELi4ELi4ELi64ELi1ELi0EEviiiPT_S1_S1_iii --------------------------
	.section	.nv.shared._Z9cuda_gemmIiLi128ELi1ELi1ELi256ELi4ELi4ELi64ELi1ELi0EEviiiPT_S1_S1_iii,"aw",@nobits
	.sectionflags	@""
	.align	128
.nv.shared._Z9cuda_gemmIiLi128ELi1ELi1ELi256ELi4ELi4ELi64ELi1ELi0EEviiiPT_S1_S1_iii:
	.zero		2176


//--------------------- .nv.shared._Z9cuda_gemmIiLi128ELi1ELi1ELi256ELi4ELi4ELi64ELi0ELi1EEviiiPT_S1_S1_iii --------------------------
	.section	.nv.shared._Z9cuda_gemmIiLi128ELi1ELi1ELi256ELi4ELi4ELi64ELi0ELi1EEviiiPT_S1_S1_iii,"aw",@nobits
	.sectionflags	@""
	.align	128
.nv.shared._Z9cuda_gemmIiLi128ELi1ELi1ELi256ELi4ELi4ELi64ELi0ELi1EEviiiPT_S1_S1_iii:
	.zero		2176


//--------------------- .nv.shared._Z9cuda_gemmIiLi128ELi1ELi1ELi256ELi4ELi4ELi64ELi0ELi0EEviiiPT_S1_S1_iii --------------------------
	.section	.nv.shared._Z9cuda_gemmIiLi128ELi1ELi1ELi256ELi4ELi4ELi64ELi0ELi0EEviiiPT_S1_S1_iii,"aw",@nobits
	.sectionflags	@""
	.align	128
.nv.shared._Z9cuda_gemmIiLi128ELi1ELi1ELi256ELi4ELi4ELi64ELi0ELi0EEviiiPT_S1_S1_iii:
	.zero		2176


//--------------------- .nv.shared._Z9cuda_gemmIiLi128ELi1ELi1ELi256ELi2ELi2ELi64ELi1ELi1EEviiiPT_S1_S1_iii --------------------------
	.section	.nv.shared._Z9cuda_gemmIiLi128ELi1ELi1ELi256ELi2ELi2ELi64ELi1ELi1EEviiiPT_S1_S1_iii,"aw",@nobits
	.sectionflags	@""
	.align	128
.nv.shared._Z9cuda_gemmIiLi128ELi1ELi1ELi256ELi2ELi2ELi64ELi1ELi1EEviiiPT_S1_S1_iii:
	.zero		2176


//--------------------- .nv.shared._Z9cuda_gemmIiLi128ELi1ELi1ELi256ELi2ELi2ELi64ELi1ELi0EEviiiPT_S1_S1_iii --------------------------
	.section	.nv.shared._Z9cuda_gemmIiLi128ELi1ELi1ELi256ELi2ELi2ELi64ELi1ELi0EEviiiPT_S1_S1_iii,"aw",@nobits
	.sectionflags	@""
	.align	128
.nv.shared._Z9cuda_gemmIiLi128ELi1ELi1ELi256ELi2ELi2ELi64ELi1ELi0EEviiiPT_S1_S1_iii:
	.zero		2176


//--------------------- .nv.shared._Z9cuda_gemmIiLi128ELi1ELi1ELi256ELi2ELi2ELi64ELi0ELi1EEviiiPT_S1_S1_iii --------------------------
	.section	.nv.shared._Z9cuda_gemmIiLi128ELi1ELi1ELi256ELi2ELi2ELi64ELi0ELi1EEviiiPT_S1_S1_iii,"aw",@nobits
	.sectionflags	@""
	.align	128
.nv.shared._Z9cuda_gemmIiLi128ELi1ELi1ELi256ELi2ELi2ELi64ELi0ELi1EEviiiPT_S1_S1_iii:
	.zero		2176


//--------------------- .nv.shared._Z9cuda_gemmIiLi128ELi1ELi1ELi256ELi2ELi2ELi64ELi0ELi0EEviiiPT_S1_S1_iii --------------------------
	.section	.nv.shared._Z9cuda_gemmIiLi128ELi1ELi1ELi256ELi2ELi2ELi64ELi0ELi0EEviiiPT_S1_S1_iii,"aw",@nobits
	.sectionflags	@""
	.align	128
.nv.shared._Z9cuda_gemmIiLi128ELi1ELi1ELi256ELi2ELi2ELi64ELi0ELi0EEviiiPT_S1_S1_iii:
	.zero		2176


//--------------------- .nv.shared._Z9cuda_gemmIiLi128ELi1ELi1ELi128ELi128ELi128ELi64ELi1ELi1EEviiiPT_S1_S1_iii --------------------------
	.section	.nv.shared._Z9cuda_gemmIiLi128ELi1ELi1ELi128ELi128ELi128ELi64ELi1ELi1EEviiiPT_S1_S1_iii,"aw",@nobits
	.sectionflags	@""
	.align	128
.nv.shared._Z9cuda_gemmIiLi128ELi1ELi1ELi128ELi128ELi128ELi64ELi1ELi1EEviiiPT_S1_S1_iii:
	.zero		3584


//--------------------- .nv.shared._Z9cuda_gemmIiLi128ELi1ELi1ELi128ELi128ELi128ELi64ELi1ELi0EEviiiPT_S1_S1_iii --------------------------
	.section	.nv.shared._Z9cuda_gemmIiLi128ELi1ELi1ELi128ELi128ELi128ELi64ELi1ELi0EEviiiPT_S1_S1_iii,"aw",@nobits
	.sectionflags	@""
	.align	128
.nv.shared._Z9cuda_gemmIiLi128ELi1ELi1ELi128ELi128ELi128ELi64ELi1ELi0EEviiiPT_S1_S1_iii:
	.zero		3584


//--------------------- .nv.shared._Z9cuda_gemmIiLi128ELi1ELi1ELi128ELi128ELi128ELi64ELi0ELi1EEviiiPT_S1_S1_iii --------------------------
	.section	.nv.shared._Z9cuda_gemmIiLi128ELi1ELi1ELi128ELi128ELi128ELi64ELi0ELi1EEviiiPT_S1_S1_iii,"aw",@nobits
	.sectionflags	@""
	.align	128
.nv.shared._Z9cuda_gemmIiLi128ELi1ELi1ELi128ELi128ELi128ELi64ELi0ELi1EEviiiPT_S1_S1_iii:
	.zero		3584


//--------------------- .nv.shared._Z9cuda_gemmIiLi128ELi1ELi1ELi128ELi128ELi128ELi64ELi0ELi0EEviiiPT_S1_S1_iii --------------------------
	.section	.nv.shared._Z9cuda_gemmIiLi128ELi1ELi1ELi128ELi128ELi128ELi64ELi0ELi0EEviiiPT_S1_S1_iii,"aw",@nobits
	.sectionflags	@""
	.align	128
.nv.shared._Z9cuda_gemmIiLi128ELi1ELi1ELi128ELi128ELi128ELi64ELi0ELi0EEviiiPT_S1_S1_iii:
	.zero		3584


//--------------------- .nv.shared._Z9cuda_gemmIiLi128ELi1ELi1ELi128ELi64ELi64ELi64ELi1ELi1EEviiiPT_S1_S1_iii --------------------------
	.section	.nv.shared._Z9cuda_gemmIiLi128ELi1ELi1ELi128ELi64ELi64ELi64ELi1ELi1EEviiiPT_S1_S1_iii,"aw",@nobits
	.sectionflags	@""
	.align	128
.nv.shared._Z9cuda_gemmIiLi128ELi1ELi1ELi128ELi64ELi64ELi64ELi1ELi1EEviiiPT_S1_S1_iii:
	.zero		3968


//--------------------- .nv.shared._Z9cuda_gemmIiLi128ELi1ELi1ELi128ELi64ELi64ELi64ELi1ELi0EEviiiPT_S1_S1_iii --------------------------
	.section	.nv.shared._Z9cuda_gemmIiLi128ELi1ELi1ELi128ELi64ELi64ELi64ELi1ELi0EEviiiPT_S1_S1_iii,"aw",@nobits
	.sectionflags	@""
	.align	128
.nv.shared._Z9cuda_gemmIiLi128ELi1ELi1ELi128ELi64ELi64ELi64ELi1ELi0EEviiiPT_S1_S1_iii:
	.zero		3968


//--------------------- .nv.shared._Z9cuda_gemmIiLi128ELi1ELi1ELi128ELi64ELi64ELi64ELi0ELi1EEviiiPT_S1_S1_iii --------------------------
	.section	.nv.shared._Z9cuda_gemmIiLi128ELi1ELi1ELi128ELi64ELi64ELi64ELi0ELi1EEviiiPT_S1_S1_iii,"aw",@nobits
	.sectionflags	@""
	.align	128
.nv.shared._Z9cuda_gemmIiLi128ELi1ELi1ELi128ELi64ELi64ELi64ELi0ELi1EEviiiPT_S1_S1_iii:
	.zero		3968


//--------------------- .nv.shared._Z9cuda_gemmIiLi128ELi1ELi1ELi128ELi64ELi64ELi64ELi0ELi0EEviiiPT_S1_S1_iii --------------------------
	.section	.nv.shared._Z9cuda_gemmIiLi128ELi1ELi1ELi128ELi64ELi64ELi64ELi0ELi0EEviiiPT_S1_S1_iii,"aw",@nobits
	.sectionflags	@""
	.align	128
.nv.shared._Z9cuda_gemmIiLi128ELi1ELi1ELi128ELi64ELi64ELi64ELi0ELi0EEviiiPT_S1_S1_iii:
	.zero		3968


//--------------------- .nv.shared._Z9cuda_gemmIiLi128ELi1ELi1ELi128ELi32ELi32ELi64ELi1ELi1EEviiiPT_S1_S1_iii --------------------------
	.section	.nv.shared._Z9cuda_gemmIiLi128ELi1ELi1ELi128ELi32ELi32ELi64ELi1ELi1EEviiiPT_S1_S1_iii,"aw",@nobits
	.sectionflags	@""
	.align	128
.nv.shared._Z9cuda_gemmIiLi128ELi1ELi1ELi128ELi32ELi32ELi64ELi1ELi1EEviiiPT_S1_S1_iii:
	.zero		4224


//--------------------- .nv.shared._Z9cuda_gemmIiLi128ELi1ELi1ELi128ELi32ELi32ELi64ELi1ELi0EEviiiPT_S1_S1_iii --------------------------
	.section	.nv.shared._Z9cuda_gemmIiLi128ELi1ELi1ELi128ELi32ELi32ELi64ELi1ELi0EEviiiPT_S1_S1_iii,"aw",@nobits
	.sectionflags	@""
	.align	128
.nv.shared._Z9cuda_gemmIiLi128ELi1ELi1ELi128ELi32ELi32ELi64ELi1ELi0EEviiiPT_S1_S1_iii:
	.zero		4224


//--------------------- .nv.shared._Z9cuda_gemmIiLi128ELi1ELi1ELi128ELi32ELi32ELi64ELi0ELi1EEviiiPT_S1_S1_iii --------------------------
	.section	.nv.shared._Z9cuda_gemmIiLi128ELi1ELi1ELi128ELi32ELi32ELi64ELi0ELi1EEviiiPT_S1_S1_iii,"aw",@nobits
	.sectionflags	@""
	.align	128
.nv.shared._Z9cuda_gemmIiLi128ELi1ELi1ELi128ELi32ELi32ELi64ELi0ELi1EEviiiPT_S1_S1_iii:
	.zero		4224


//--------------------- .nv.shared._Z9cuda_gemmIiLi128ELi1ELi1ELi128ELi32ELi32ELi64ELi0ELi0EEviiiPT_S1_S1_iii --------------------------
	.section	.nv.shared._Z9cuda_gemmIiLi128ELi1ELi1ELi128ELi32ELi32ELi64ELi0ELi0EEviiiPT_S1_S1_iii,"aw",@nobits
	.sectionflags	@""
	.align	128
.nv.shared._Z9cuda_gemmIiLi128ELi1ELi1ELi128ELi32ELi32ELi64ELi0ELi0EEviiiPT_S1_S1_iii:
	.zero		4224


//--------------------- .nv.shared._Z9cuda_gemmIiLi128ELi1ELi1ELi128ELi16ELi16ELi64ELi1ELi1EEviiiPT_S1_S1_iii --------------------------
	.section	.nv.shared._Z9cuda_gemmIiLi128ELi1ELi1ELi128ELi16ELi16ELi64ELi1ELi1EEviiiPT_S1_S1_iii,"aw",@nobits
	.sectionflags	@""
	.align	128
.nv.shared._Z9cuda_gemmIiLi128ELi1ELi1ELi128ELi16ELi16ELi64ELi1ELi1EEviiiPT_S1_S1_iii:
	.zero		2688


//--------------------- .nv.shared._Z9cuda_gemmIiLi128ELi1ELi1ELi128ELi16ELi16ELi64ELi1ELi0EEviiiPT_S1_S1_iii --------------------------
	.section	.nv.shared._Z9cuda_gemmIiLi128ELi1ELi1ELi128ELi16ELi16ELi64ELi1ELi0EEviiiPT_S1_S1_iii,"aw",@nobits
	.sectionflags	@""
	.align	128
.nv.shared._Z9cuda_gemmIiLi128ELi1ELi1ELi128ELi16ELi16ELi64ELi1ELi0EEviiiPT_S1_S1_iii:
	.zero		2688


//--------------------- .nv.shared._Z9cuda_gemmIiLi128ELi1ELi1ELi128ELi16ELi16ELi64ELi0ELi1EEviiiPT_S1_S1_iii --------------------------
	.section	.nv.shared._Z9cuda_gemmIiLi128ELi1ELi1ELi128ELi16ELi16ELi64ELi0ELi1EEviiiPT_S1_S1_iii,"aw",@nobits
	.sectionflags	@""
	.align	128
.nv.shared._Z9cuda_gemmIiLi128ELi1ELi1ELi128ELi16ELi16ELi64ELi0ELi1EEviiiPT_S1_S1_iii:
	.zero		2688


//--------------------- .nv.shared._Z9cuda_gemmIiLi128ELi1ELi1ELi128ELi16ELi16ELi64ELi0ELi0EEviiiPT_S1_S1_iii --------------------------
	.section	.nv.shared._Z9cuda_gemmIiLi128ELi1ELi1ELi128ELi16ELi16ELi64ELi0ELi0EEviiiPT_S1_S1_iii,"aw",@nobits
	.sectionflags	@""
	.align	128
.nv.shared._Z9cuda_gemmIiLi128ELi1ELi1ELi128ELi16ELi16ELi64ELi0ELi0EEviiiPT_S1_S1_iii:
	.zero		2688


//--------------------- .nv.shared._Z9cuda_gemmIiLi128ELi1ELi1ELi128ELi8ELi8ELi64ELi1ELi1EEviiiPT_S1_S1_iii --------------------------
	.section	.nv.shared._Z9cuda_gemmIiLi128ELi1ELi1ELi128ELi8ELi8ELi64ELi1ELi1EEviiiPT_S1_S1_iii,"aw",@nobits
	.sectionflags	@""
	.align	128
.nv.shared._Z9cuda_gemmIiLi128ELi1ELi1ELi128ELi8ELi8ELi64ELi1ELi1EEviiiPT_S1_S1_iii:
	.zero		1920


//--------------------- .nv.shared._Z9cuda_gemmIiLi128ELi1ELi1ELi128ELi8ELi8ELi64ELi1ELi0EEviiiPT_S1_S1_iii --------------------------
	.section	.nv.shared._Z9cuda_gemmIiLi128ELi1ELi1ELi128ELi8ELi8ELi64ELi1ELi0EEviiiPT_S1_S1_iii,"aw",@nobits
	.sectionflags	@""
	.align	128
.nv.shared._Z9cuda_gemmIiLi128ELi1ELi1ELi128ELi8ELi8ELi64ELi1ELi0EEviiiPT_S1_S1_iii:
	.zero		1920


//--------------------- .nv.shared._Z9cuda_gemmIiLi128ELi1ELi1ELi128ELi8ELi8ELi64ELi0ELi1EEviiiPT_S1_S1_iii --------------------------
	.section	.nv.shared._Z9cuda_gemmIiLi128ELi1ELi1ELi128ELi8ELi8ELi64ELi0ELi1EEviiiPT_S1_S1_iii,"aw",@nobits
	.sectionflags	@""
	.align	128
.nv.shared._Z9cuda_gemmIiLi128ELi1ELi1ELi128ELi8ELi8ELi64ELi0ELi1EEviiiPT_S1_S1_iii:
	.zero		1920


//--------------------- .nv.shared._Z9cuda_gemmIiLi128ELi1ELi1ELi128ELi8ELi8ELi64ELi0ELi0EEviiiPT_S1_S1_iii --------------------------
	.section	.nv.shared._Z9cuda_gemmIiLi128ELi1ELi1ELi128ELi8ELi8ELi64ELi0ELi0EEviiiPT_S1_S1_iii,"aw",@nobits
	.sectionflags	@""
	.align	128
.nv.shared._Z9cuda_gemmIiLi128ELi1ELi1ELi128ELi8ELi8ELi64ELi0ELi0EEviiiPT_S1_S1_iii:
	.zero		1920


//--------------------- .nv.shared._Z9cuda_gemmIiLi128ELi1ELi1ELi128ELi4ELi4ELi64ELi1ELi1EEviiiPT_S1_S1_iii --------------------------
	.section	.nv.shared._Z9cuda_gemmIiLi128ELi1ELi1ELi128ELi4ELi4ELi64ELi1ELi1EEviiiPT_S1_S1_iii,"aw",@nobits
	.sectionflags	@""
	.align	128
.nv.shared._Z9cuda_gemmIiLi128ELi1ELi1ELi128ELi4ELi4ELi64ELi1ELi1EEviiiPT_S1_S1_iii:
	.zero		1664


//--------------------- .nv.shared._Z9cuda_gemmIiLi128ELi1ELi1ELi128ELi4ELi4ELi64ELi1ELi0EEviiiPT_S1_S1_iii --------------------------
	.section	.nv.shared._Z9cuda_gemmIiLi128ELi1ELi1ELi128ELi4ELi4ELi64ELi1ELi0EEviiiPT_S1_S1_iii,"aw",@nobits
	.sectionflags	@""
	.align	128
.nv.shared._Z9cuda_gemmIiLi128ELi1ELi1ELi128ELi4ELi4ELi64ELi1ELi0EEviiiPT_S1_S1_iii:
	.zero		1664


//--------------------- .nv.shared._Z9cuda_gemmIiLi128ELi1ELi1ELi128ELi4ELi4ELi64ELi0ELi1EEviiiPT_S1_S1_iii --------------------------
	.section	.nv.shared._Z9cuda_gemmIiLi128ELi1ELi1ELi128ELi4ELi4ELi64ELi0ELi1EEviiiPT_S1_S1_iii,"aw",@nobits
	.sectionflags	@""
	.align	128
.nv.shared._Z9cuda_gemmIiLi128ELi1ELi1ELi128ELi4ELi4ELi64ELi0ELi1EEviiiPT_S1_S1_iii:
	.zero		1664


//--------------------- .nv.shared._Z9cuda_gemmIiLi128ELi1ELi1ELi128ELi4ELi4ELi64ELi0ELi0EEviiiPT_S1_S1_iii --------------------------
	.section	.nv.shared._Z9cuda_gemmIiLi128ELi1ELi1ELi128ELi4ELi4ELi64ELi0ELi0EEviiiPT_S1_S1_iii,"aw",@nobits
	.sectionflags	@""
	.align	128
.nv.shared._Z9cuda_gemmIiLi128ELi1ELi1ELi128ELi4ELi4ELi64ELi0ELi0EEviiiPT_S1_S1_iii:
	.zero		1664


//--------------------- .nv.shared._Z9cuda_gemmIiLi128ELi1ELi1ELi128ELi2ELi2ELi64ELi1ELi1EEviiiPT_S1_S1_iii --------------------------
	.section	.nv.shared._Z9cuda_gemmIiLi128ELi1ELi1ELi128ELi2ELi2ELi64ELi1ELi1EEviiiPT_S1_S1_iii,"aw",@nobits
	.sectionflags	@""
	.align	128
.nv.shared._Z9cuda_gemmIiLi128ELi1ELi1ELi128ELi2ELi2ELi64ELi1ELi1EEviiiPT_S1_S1_iii:
	.zero		1664


//--------------------- .nv.shared._Z9cuda_gemmIiLi128ELi1ELi1ELi128ELi2ELi2ELi64ELi1ELi0EEviiiPT_S1_S1_iii --------------------------
	.section	.nv.shared._Z9cuda_gemmIiLi128ELi1ELi1ELi128ELi2ELi2ELi64ELi1ELi0EEviiiPT_S1_S1_iii,"aw",@nobits
	.sectionflags	@""
	.align	128
.nv.shared._Z9cuda_gemmIiLi128ELi1ELi1ELi128ELi2ELi2ELi64ELi1ELi0EEviiiPT_S1_S1_iii:
	.zero		1664


//--------------------- .nv.shared._Z9cuda_gemmIiLi128ELi1ELi1ELi128ELi2ELi2ELi64ELi0ELi1EEviiiPT_S1_S1_iii --------------------------
	.section	.nv.shared._Z9cuda_gemmIiLi128ELi1ELi1ELi128ELi2ELi2ELi64ELi0ELi1EEviiiPT_S1_S1_iii,"aw",@nobits
	.sectionflags	@""
	.align	128
.nv.shared._Z9cuda_gemmIiLi128ELi1ELi1ELi128ELi2ELi2ELi64ELi0ELi1EEviiiPT_S1_S1_iii:
	.zero		1664


//--------------------- .nv.shared._Z9cuda_gemmIiLi128ELi1ELi1ELi128ELi2ELi2ELi64ELi0ELi0EEviiiPT_S1_S1_iii --------------------------
	.section	.nv.shared._Z9cuda_gemmIiLi128ELi1ELi1ELi128ELi2ELi2ELi64ELi0ELi0EEviiiPT_S1_S1_iii,"aw",@nobits
	.sectionflags	@""
	.align	128
.nv.shared._Z9cuda_gemmIiLi128ELi1ELi1ELi128ELi2ELi2ELi64ELi0ELi0EEviiiPT_S1_S1_iii:
	.zero		1664


//--------------------- .nv.shared._Z9cuda_gemmIiLi128ELi1ELi1ELi64ELi128ELi128ELi64ELi1ELi1EEviiiPT_S1_S1_iii --------------------------
	.section	.nv.shared._Z9cuda_gemmIiLi128ELi1ELi1ELi64ELi128ELi128ELi64ELi1ELi1EEviiiPT_S1_S1_iii,"aw",@nobits
	.sectionflags	@""
	.align	128
.nv.shared._Z9cuda_gemmIiLi128ELi1ELi1ELi64ELi128ELi128ELi64ELi1ELi1EEviiiPT_S1_S1_iii:
	.zero		1152


//--------------------- .nv.shared._Z9cuda_gemmIiLi128ELi1ELi1ELi64ELi128ELi128ELi64ELi1ELi0EEviiiPT_S1_S1_iii --------------------------
	.section	.nv.shared._Z9cuda_gemmIiLi128ELi1ELi1ELi64ELi128ELi128ELi64ELi1ELi0EEviiiPT_S1_S1_iii,"aw",@nobits
	.sectionflags	@""
	.align	128
.nv.shared._Z9cuda_gemmIiLi128ELi1ELi1ELi64ELi128ELi128ELi64ELi1ELi0EEviiiPT_S1_S1_iii:
	.zero		3456


//--------------------- .nv.shared._Z9cuda_gemmIiLi128ELi1ELi1ELi64ELi128ELi128ELi64ELi0ELi1EEviiiPT_S1_S1_iii --------------------------
	.section	.nv.shared._Z9cuda_gemmIiLi128ELi1ELi1ELi64ELi128ELi128ELi64ELi0ELi1EEviiiPT_S1_S1_iii,"aw",@nobits
	.sectionflags	@""
	.align	128
.nv.shared._Z9cuda_gemmIiLi128ELi1ELi1ELi64ELi128ELi128ELi64ELi0ELi1EEviiiPT_S1_S1_iii:
	.zero		1152


//--------------------- .nv.shared._Z9cuda_gemmIiLi128ELi1ELi1ELi64ELi128ELi128ELi64ELi0ELi0EEviiiPT_S1_S1_iii --------------------------
	.section	.nv.shared._Z9cuda_gemmIiLi128ELi1ELi1ELi64ELi128ELi128ELi64ELi0ELi0EEviiiPT_S1_S1_iii,"aw",@nobits
	.sectionflags	@""
	.align	128
.nv.shared._Z9cuda_gemmIiLi128ELi1ELi1ELi64ELi128ELi128ELi64ELi0ELi0EEviiiPT_S1_S1_iii:
	.zero		3456


//--------------------- .nv.shared._Z9cuda_gemmIiLi128ELi1ELi1ELi64ELi64ELi64ELi64ELi1ELi1EEviiiPT_S1_S1_iii --------------------------
	.section	.nv.shared._Z9cuda_gemmIiLi128ELi1ELi1ELi64ELi64ELi64ELi64ELi1ELi1EEviiiPT_S1_S1_iii,"aw",@nobits
	.sectionflags	@""
	.align	128
.nv.shared._Z9cuda_gemmIiLi128ELi1ELi1ELi64ELi64ELi64ELi64ELi1ELi1EEviiiPT_S1_S1_iii:
	.zero		3584


//--------------------- .nv.shared._Z9cuda_gemmIiLi128ELi1ELi1ELi64ELi64ELi64ELi64ELi1ELi0EEviiiPT_S1_S1_iii --------------------------
	.section	.nv.shared._Z9cuda_gemmIiLi128ELi1ELi1ELi64ELi64ELi64ELi64ELi1ELi0EEviiiPT_S1_S1_iii,"aw",@nobits
	.sectionflags	@""
	.align	128
.nv.shared._Z9cuda_gemmIiLi128ELi1ELi1ELi64ELi64ELi64ELi64ELi1ELi0EEviiiPT_S1_S1_iii:
	.zero		3584


//--------------------- .nv.shared._Z9cuda_gemmIiLi128ELi1ELi1ELi64ELi64ELi64ELi64ELi0ELi1EEviiiPT_S1_S1_iii --------------------------
	.section	.nv.shared._Z9cuda_gemmIiLi128ELi1ELi1ELi64ELi64ELi64ELi64ELi0ELi1EEviiiPT_S1_S1_iii,"aw",@nobits
	.sectionflags	@""
	.align	128
.nv.shared._Z9cuda_gemmIiLi128ELi1ELi1ELi64ELi64ELi64ELi64ELi0ELi1EEviiiPT_S1_S1_iii:
	.zero		3584


//--------------------- .nv.shared._Z9cuda_gemmIiLi128ELi1ELi1ELi64ELi64ELi64ELi64ELi0ELi0EEviiiPT_S1_S1_iii --------------------------
	.section	.nv.shared._Z9cuda_gemmIiLi128ELi1ELi1ELi64ELi64ELi64ELi64ELi0ELi0EEviiiPT_S1_S1_iii,"aw",@nobits
	.sectionflags	@""
	.align	128
.nv.shared._Z9cuda_gemmIiLi128ELi1ELi1ELi64ELi64ELi64ELi64ELi0ELi0EEviiiPT_S1_S1_iii:
	.zero		3584


//--------------------- .nv.shared._Z9cuda_gemmIiLi128ELi1ELi1ELi64ELi32ELi32ELi64ELi1ELi1EEviiiPT_S1_S1_iii --------------------------
	.section	.nv.shared._Z9cuda_gemmIiLi128ELi1ELi1ELi64ELi32ELi32ELi64ELi1ELi1EEviiiPT_S1_S1_iii,"aw",@nobits
	.sectionflags	@""
	.align	128
.nv.shared._Z9cuda_gemmIiLi128ELi1ELi1ELi64ELi32ELi32ELi64ELi1ELi1EEviiiPT_S1_S1_iii:
	.zero		3712


//--------------------- .nv.shared._Z9cuda_gemmIiLi128ELi1ELi1ELi64ELi32ELi32ELi64ELi1ELi0EEviiiPT_S1_S1_iii --------------------------
	.section	.nv.shared._Z9cuda_gemmIiLi128ELi1ELi1ELi64ELi32ELi32ELi64ELi1ELi0EEviiiPT_S1_S1_iii,"aw",@nobits
	.sectionflags	@""
	.align	128
.nv.shared._Z9cuda_gemmIiLi128ELi1ELi1ELi64ELi32ELi32ELi64ELi1ELi0EEviiiPT_S1_S1_iii:
	.zero		3712


//--------------------- .nv.shared._Z9cuda_gemmIiLi128ELi1ELi1ELi64ELi32ELi32ELi64ELi0ELi1EEviiiPT_S1_S1_iii --------------------------
	.section	.nv.shared._Z9cuda_gemmIiLi128ELi1ELi1ELi64ELi32ELi32ELi64ELi0ELi1EEviiiPT_S1_S1_iii,"aw",@nobits
	.sectionflags	@""
	.align	128
.nv.shared._Z9cuda_gemmIiLi128ELi1ELi1ELi64ELi32ELi32ELi64ELi0ELi1EEviiiPT_S1_S1_iii:
	.zero		3712


//--------------------- .nv.shared._Z9cuda_gemmIiLi128ELi1ELi1ELi64ELi32ELi32ELi64ELi0ELi0EEviiiPT_S1_S1_iii --------------------------
	.section	.nv.shared._Z9cuda_gemmIiLi128ELi1ELi1ELi64ELi32ELi32ELi64ELi0ELi0EEviiiPT_S1_S1_iii,"aw",@nobits
	.sectionflags	@""
	.align	128
.nv.shared._Z9cuda_gemmIiLi128ELi1ELi1ELi64ELi32ELi32ELi64ELi0ELi0EEviiiPT_S1_S1_iii:
	.zero		3712


//--------------------- .nv.shared._Z9cuda_gemmIiLi128ELi1ELi1ELi64ELi16ELi16ELi64ELi1ELi1EEviiiPT_S1_S1_iii --------------------------
	.section	.nv.shared._Z9cuda_gemmIiLi128ELi1ELi1ELi64ELi16ELi16ELi64ELi1ELi1EEviiiPT_S1_S1_iii,"aw",@nobits
	.sectionflags	@""
	.align	128
.nv.shared._Z9cuda_gemmIiLi128ELi1ELi1ELi64ELi16ELi16ELi64ELi1ELi1EEviiiPT_S1_S1_iii:
	.zero		2432


//--------------------- .nv.shared._Z9cuda_gemmIiLi128ELi1ELi1ELi64ELi16ELi16ELi64ELi1ELi0EEviiiPT_S1_S1_iii --------------------------
	.section	.nv.shared._Z9cuda_gemmIiLi128ELi1ELi1ELi64ELi16ELi16ELi64ELi1ELi0EEviiiPT_S1_S1_iii,"aw",@nobits
	.sectionflags	@""
	.align	128
.nv.shared._Z9cuda_gemmIiLi128ELi1ELi1ELi64ELi16ELi16ELi64ELi1ELi0EEviiiPT_S1_S1_iii:
	.zero		2432


//--------------------- .nv.shared._Z9cuda_gemmIiLi128ELi1ELi1ELi64ELi16ELi16ELi64ELi0ELi1EEviiiPT_S1_S1_iii --------------------------
	.section	.nv.shared._Z9cuda_gemmIiLi128ELi1ELi1ELi64ELi16ELi16ELi64ELi0ELi1EEviiiPT_S1_S1_iii,"aw",@nobits
	.sectionflags	@""
	.align	128
.nv.shared._Z9cuda_gemmIiLi128ELi1ELi1ELi64ELi16ELi16ELi64ELi0ELi1EEviiiPT_S1_S1_iii:
	.zero		2432


//--------------------- .nv.shared._Z9cuda_gemmIiLi128ELi1ELi1ELi64ELi16ELi16ELi64ELi0ELi0EEviiiPT_S1_S1_iii --------------------------
	.section	.nv.shared._Z9cuda_gemmIiLi128ELi1ELi1ELi64ELi16ELi16ELi64ELi0ELi0EEviiiPT_S1_S1_iii,"aw",@nobits
	.sectionflags	@""
	.align	128
.nv.shared._Z9cuda_gemmIiLi128ELi1ELi1ELi64ELi16ELi16ELi64ELi0ELi0EEviiiPT_S1_S1_iii:
	.zero		2432


//--------------------- .nv.shared._Z9cuda_gemmIiLi128ELi1ELi1ELi64ELi8ELi8ELi64ELi1ELi1EEviiiPT_S1_S1_iii --------------------------
	.section	.nv.shared._Z9cuda_gemmIiLi128ELi1ELi1ELi64ELi8ELi8ELi64ELi1ELi1EEviiiPT_S1_S1_iii,"aw",@nobits
	.sectionflags	@""
	.align	128
.nv.shared._Z9cuda_gemmIiLi128ELi1ELi1ELi64ELi8ELi8ELi64ELi1ELi1EEviiiPT_S1_S1_iii:
	.zero		1664


//--------------------- .nv.shared._Z9cuda_gemmIiLi128ELi1ELi1ELi64ELi8ELi8ELi64ELi1ELi0EEviiiPT_S1_S1_iii --------------------------
	.section	.nv.shared._Z9cuda_gemmIiLi128ELi1ELi1ELi64ELi8ELi8ELi64ELi1ELi0EEviiiPT_S1_S1_iii,"aw",@nobits
	.sectionflags	@""
	.align	128
.nv.shared._Z9cuda_gemmIiLi128ELi1ELi1ELi64ELi8ELi8ELi64ELi1ELi0EEviiiPT_S1_S1_iii:
	.zero		1664


//--------------------- .nv.shared._Z9cuda_gemmIiLi128ELi1ELi1ELi64ELi8ELi8ELi64ELi0ELi1EEviiiPT_S1_S1_iii --------------------------
	.section	.nv.shared._Z9cuda_gemmIiLi128ELi1ELi1ELi64ELi8ELi8ELi64ELi0ELi1EEviiiPT_S1_S1_iii,"aw",@nobits
	.sectionflags	@""
	.align	128
.nv.shared._Z9cuda_gemmIiLi128ELi1ELi1ELi64ELi8ELi8ELi64ELi0ELi1EEviiiPT_S1_S1_iii:
	.zero		1664


//--------------------- .nv.shared._Z9cuda_gemmIiLi128ELi1ELi1ELi64ELi8ELi8ELi64ELi0ELi0EEviiiPT_S1_S1_iii --------------------------
	.section	.nv.shared._Z9cuda_gemmIiLi128ELi1ELi1ELi64ELi8ELi8ELi64ELi0ELi0EEviiiPT_S1_S1_iii,"aw",@nobits
	.sectionflags	@""
	.align	128
.nv.shared._Z9cuda_gemmIiLi128ELi1ELi1ELi64ELi8ELi8ELi64ELi0ELi0EEviiiPT_S1_S1_iii:
	.zero		1664


//--------------------- .nv.shared._Z9cuda_gemmIiLi128ELi1ELi1ELi64ELi4ELi4ELi64ELi1ELi1EEviiiPT_S1_S1_iii --------------------------
	.section	.nv.shared._Z9cuda_gemmIiLi128ELi1ELi1ELi64ELi4ELi4ELi64ELi1ELi1EEviiiPT_S1_S1_iii,"aw",@nobits
	.sectionflags	@""
	.align	128
.nv.shared._Z9cuda_gemmIiLi128ELi1ELi1ELi64ELi4ELi4ELi64ELi1ELi1EEviiiPT_S1_S1_iii:
	.zero		1408


//--------------------- .nv.shared._Z9cuda_gemmIiLi128ELi1ELi1ELi64ELi4ELi4ELi64ELi1ELi0EEviiiPT_S1_S1_iii --------------------------
	.section	.nv.shared._Z9cuda_gemmIiLi128ELi1ELi1ELi64ELi4ELi4ELi64ELi1ELi0EEviiiPT_S1_S1_iii,"aw",@nobits
	.sectionflags	@""
	.align	128
.nv.shared._Z9cuda_gemmIiLi128ELi1ELi1ELi64ELi4ELi4ELi64ELi1ELi0EEviiiPT_S1_S1_iii:
	.zero		1408


//--------------------- .nv.shared._Z9cuda_gemmIiLi128ELi1ELi1ELi64ELi4ELi4ELi64ELi0ELi1EEviiiPT_S1_S1_iii --------------------------
	.section	.nv.shared._Z9cuda_gemmIiLi128ELi1ELi1ELi64ELi4ELi4ELi64ELi0ELi1EEviiiPT_S1_S1_iii,"aw",@nobits
	.sectionflags	@""
	.align	128
.nv.shared._Z9cuda_gemmIiLi128ELi1ELi1ELi64ELi4ELi4ELi64ELi0ELi1EEviiiPT_S1_S1_iii:
	.zero		1408


//--------------------- .nv.shared._Z9cuda_gemmIiLi128ELi1ELi1ELi64ELi4ELi4ELi64ELi0ELi0EEviiiPT_S1_S1_iii --------------------------
	.section	.nv.shared._Z9cuda_gemmIiLi128ELi1ELi1ELi64ELi4ELi4ELi64ELi0ELi0EEviiiPT_S1_S1_iii,"aw",@nobits
	.sectionflags	@""
	.align	128
.nv.shared._Z9cuda_gemmIiLi128ELi1ELi1ELi64ELi4ELi4ELi64ELi0ELi0EEviiiPT_S1_S1_iii:
	.zero		1408


//--------------------- .nv.shared._Z9cuda_gemmIiLi128ELi1ELi1ELi64ELi2ELi2ELi64ELi1ELi1EEviiiPT_S1_S1_iii --------------------------
	.section	.nv.shared._Z9cuda_gemmIiLi128ELi1ELi1ELi64ELi2ELi2ELi64ELi1ELi1EEviiiPT_S1_S1_iii,"aw",@nobits
	.sectionflags	@""
	.align	128
.nv.shared._Z9cuda_gemmIiLi128ELi1ELi1ELi64ELi2ELi2ELi64ELi1ELi1EEviiiPT_S1_S1_iii:
	.zero		1408


//--------------------- .nv.shared._Z9cuda_gemmIiLi128ELi1ELi1ELi64ELi2ELi2ELi64ELi1ELi0EEviiiPT_S1_S1_iii --------------------------
	.section	.nv.shared._Z9cuda_gemmIiLi128ELi1ELi1ELi64ELi2ELi2ELi64ELi1ELi0EEviiiPT_S1_S1_iii,"aw",@nobits
	.sectionflags	@""
	.align	128
.nv.shared._Z9cuda_gemmIiLi128ELi1ELi1ELi64ELi2ELi2ELi64ELi1ELi0EEviiiPT_S1_S1_iii:
	.zero		1408


//--------------------- .nv.shared._Z9cuda_gemmIiLi128ELi1ELi1ELi64ELi2ELi2ELi64ELi0ELi1EEviiiPT_S1_S1_iii --------------------------
	.section	.nv.shared._Z9cuda_gemmIiLi128ELi1ELi1ELi64ELi2ELi2ELi64ELi0ELi1EEviiiPT_S1_S1_iii,"aw",@nobits
	.sectionflags	@""
	.align	128
.nv.shared._Z9cuda_gemmIiLi128ELi1ELi1ELi64ELi2ELi2ELi64ELi0ELi1EEviiiPT_S1_S1_iii:
	.zero		1408


//--------------------- .nv.shared._Z9cuda_gemmIiLi128ELi1ELi1ELi64ELi2ELi2ELi64ELi0ELi0EEviiiPT_S1_S1_iii --------------------------
	.section	.nv.shared._Z9cuda_gemmIiLi128ELi1ELi1ELi64ELi2ELi2ELi64ELi0ELi0EEviiiPT_S1_S1_iii,"aw",@nobits
	.sectionflags	@""
	.align	128
.nv.shared._Z9cuda_gemmIiLi128ELi1ELi1ELi64ELi2ELi2ELi64ELi0ELi0EEviiiPT_S1_S1_iii:
	.zero		1408


//--------------------- .nv.shared._Z9cuda_gemmIiLi128ELi1ELi1ELi32ELi128ELi128ELi64ELi1ELi1EEviiiPT_S1_S1_iii --------------------------
	.section	.nv.shared._Z9cuda_gemmIiLi128ELi1ELi1ELi32ELi128ELi128ELi64ELi1ELi1EEviiiPT_S1_S1_iii,"aw",@nobits
	.sectionflags	@""
	.align	128
.nv.shared._Z9cuda_gemmIiLi128ELi1ELi1ELi32ELi128ELi128ELi64ELi1ELi1EEviiiPT_S1_S1_iii:
	.zero		1088


//--------------------- .nv.shared._Z9cuda_gemmIiLi128ELi1ELi1ELi32ELi128ELi128ELi64ELi1ELi0EEviiiPT_S1_S1_iii --------------------------
	.section	.nv.shared._Z9cuda_gemmIiLi128ELi1ELi1ELi32ELi128ELi128ELi64ELi1ELi0EEviiiPT_S1_S1_iii,"aw",@nobits
	.sectionflags	@""
	.align	128
.nv.shared._Z9cuda_gemmIiLi128ELi1ELi1ELi32ELi128ELi128ELi64ELi1ELi0EEviiiPT_S1_S1_iii:
	.zero		3392


//--------------------- .nv.shared._Z9cuda_gemmIiLi128ELi1ELi1ELi32ELi128ELi128ELi64ELi0ELi1EEviiiPT_S1_S1_iii --------------------------
	.section	.nv.shared._Z9cuda_gemmIiLi128ELi1ELi1ELi32ELi128ELi128ELi64ELi0ELi1EEviiiPT_S1_S1_iii,"aw",@nobits
	.sectionflags	@""
	.align	128
.nv.shared._Z9cuda_gemmIiLi128ELi1ELi1ELi32ELi128ELi128ELi64ELi0ELi1EEviiiPT_S1_S1_iii:
	.zero		1088


//--------------------- .nv.shared._Z9cuda_gemmIiLi128ELi1ELi1ELi32ELi128ELi128ELi64ELi0ELi0EEviiiPT_S1_S1_iii --------------------------
	.section	.nv.shared._Z9cuda_gemmIiLi128ELi1ELi1ELi32ELi128ELi128ELi64ELi0ELi0EEviiiPT_S1_S1_iii,"aw",@nobits
	.sectionflags	@""
	.align	128
.nv.shared._Z9cuda_gemmIiLi128ELi1ELi1ELi32ELi128ELi128ELi64ELi0ELi0EEviiiPT_S1_S1_iii:
	.zero		3392


//--------------------- .nv.shared._Z9cuda_gemmIiLi128ELi1ELi1ELi32ELi64ELi64ELi64ELi1ELi1EEviiiPT_S1_S1_iii --------------------------
	.section	.nv.shared._Z9cuda_gemmIiLi128ELi1ELi1ELi32ELi64ELi64ELi64ELi1ELi1EEviiiPT_S1_S1_iii,"aw",@nobits
	.sectionflags	@""
	.align	128
.nv.shared._Z9cuda_gemmIiLi128ELi1ELi1ELi32ELi64ELi64ELi64ELi1ELi1EEviiiPT_S1_S1_iii:
	.zero		1152


//--------------------- .nv.shared._Z9cuda_gemmIiLi128ELi1ELi1ELi32ELi64ELi64ELi64ELi1ELi0EEviiiPT_S1_S1_iii --------------------------
	.section	.nv.shared._Z9cuda_gemmIiLi128ELi1ELi1ELi32ELi64ELi64ELi64ELi1ELi0EEviiiPT_S1_S1_iii,"aw",@nobits
	.sectionflags	@""
	.align	128
.nv.shared._Z9cuda_gemmIiLi128ELi1ELi1ELi32ELi64ELi64ELi64ELi1ELi0EEviiiPT_S1_S1_iii:
	.zero		3456


//--------------------- .nv.shared._Z9cuda_gemmIiLi128ELi1ELi1ELi32ELi64ELi64ELi64ELi0ELi0EEviiiPT_S1_S1_iii --------------------------
	.section	.nv.shared._Z9cuda_gemmIiLi128ELi1ELi1ELi32ELi64ELi64ELi64ELi0ELi0EEviiiPT_S1_S1_iii,"aw",@nobits
	.sectionflags	@""
	.align	128
.nv.shared._Z9cuda_gemmIiLi128ELi1ELi1ELi32ELi64ELi64ELi64ELi0ELi0EEviiiPT_S1_S1_iii:
	.zero		3456


//--------------------- .nv.shared._Z9cuda_gemmIiLi128ELi1ELi1ELi32ELi32ELi32ELi64ELi1ELi1EEviiiPT_S1_S1_iii --------------------------
	.section	.nv.shared._Z9cuda_gemmIiLi128ELi1ELi1ELi32ELi32ELi32ELi64ELi1ELi1EEviiiPT_S1_S1_iii,"aw",@nobits
	.sectionflags	@""
	.align	128
.nv.shared._Z9cuda_gemmIiLi128ELi1ELi1ELi32ELi32ELi32ELi64ELi1ELi1EEviiiPT_S1_S1_iii:
	.zero		3456


//--------------------- .nv.shared._Z9cuda_gemmIiLi128ELi1ELi1ELi32ELi32ELi32ELi64ELi1ELi0EEviiiPT_S1_S1_iii --------------------------
	.section	.nv.shared._Z9cuda_gemmIiLi128ELi1ELi1ELi32ELi32ELi32ELi64ELi1ELi0EEviiiPT_S1_S1_iii,"aw",@nobits
	.sectionflags	@""
	.align	128
.nv.shared._Z9cuda_gemmIiLi128ELi1ELi1ELi32ELi32ELi32ELi64ELi1ELi0EEviiiPT_S1_S1_iii:
	.zero		3456


//--------------------- .nv.shared._Z9cuda_gemmIiLi128ELi1ELi1ELi32ELi32ELi32ELi64ELi0ELi1EEviiiPT_S1_S1_iii --------------------------
	.section	.nv.shared._Z9cuda_gemmIiLi128ELi1ELi1ELi32ELi32ELi32ELi64ELi0ELi1EEviiiPT_S1_S1_iii,"aw",@nobits
	.sectionflags	@""
	.align	128
.nv.shared._Z9cuda_gemmIiLi128ELi1ELi1ELi32ELi32ELi32ELi64ELi0ELi1EEviiiPT_S1_S1_iii:
	.zero		3456


//--------------------- .nv.shared._Z9cuda_gemmIiLi128ELi1ELi1ELi32ELi32ELi32ELi64ELi0ELi0EEviiiPT_S1_S1_iii --------------------------
	.section	.nv.shared._Z9cuda_gemmIiLi128ELi1ELi1ELi32ELi32ELi32ELi64ELi0ELi0EEviiiPT_S1_S1_iii,"aw",@nobits
	.sectionflags	@""
	.align	128
.nv.shared._Z9cuda_gemmIiLi128ELi1ELi1ELi32ELi32ELi32ELi64ELi0ELi0EEviiiPT_S1_S1_iii:
	.zero		3456


//--------------------- .nv.shared._Z9cuda_gemmIiLi128ELi1ELi1ELi32ELi16ELi16ELi64ELi1ELi1EEviiiPT_S1_S1_iii --------------------------
	.section	.nv.shared._Z9cuda_gemmIiLi128ELi1ELi1ELi32ELi16ELi16ELi64ELi1ELi1EEviiiPT_S1_S1_iii,"aw",@nobits
	.sectionflags	@""
	.align	128
.nv.shared._Z9cuda_gemmIiLi128ELi1ELi1ELi32ELi16ELi16ELi64ELi1ELi1EEviiiPT_S1_S1_iii:
	.zero		2304


//--------------------- .nv.shared._Z9cuda_gemmIiLi128ELi1ELi1ELi32ELi16ELi16ELi64ELi1ELi0EEviiiPT_S1_S1_iii --------------------------
	.section	.nv.shared._Z9cuda_gemmIiLi128ELi1ELi1ELi32ELi16ELi16ELi64ELi1ELi0EEviiiPT_S1_S1_iii,"aw",@nobits
	.sectionflags	@""
	.align	128
.nv.shared._Z9cuda_gemmIiLi128ELi1ELi1ELi32ELi16ELi16ELi64ELi1ELi0EEviiiPT_S1_S1_iii:
	.zero		2304


//--------------------- .nv.shared._Z9cuda_gemmIiLi128ELi1ELi1ELi32ELi16ELi16ELi64ELi0ELi1EEviiiPT_S1_S1_iii --------------------------
	.section	.nv.shared._Z9cuda_gemmIiLi128ELi1ELi1ELi32ELi16ELi16ELi64ELi0ELi1EEviiiPT_S1_S1_iii,"aw",@nobits
	.sectionflags	@""
	.align	128
.nv.shared._Z9cuda_gemmIiLi128ELi1ELi1ELi32ELi16ELi16ELi64ELi0ELi1EEviiiPT_S1_S1_iii:
	.zero		2304


//--------------------- .nv.shared._Z9cuda_gemmIiLi128ELi1ELi1ELi32ELi16ELi16ELi64ELi0ELi0EEviiiPT_S1_S1_iii --------------------------
	.section	.nv.shared._Z9cuda_gemmIiLi128ELi1ELi1ELi32ELi16ELi16ELi64ELi0ELi0EEviiiPT_S1_S1_iii,"aw",@nobits
	.sectionflags	@""
	.align	128
.nv.shared._Z9cuda_gemmIiLi128ELi1ELi1ELi32ELi16ELi16ELi64ELi0ELi0EEviiiPT_S1_S1_iii:
	.zero		2304


//--------------------- .nv.shared._Z9cuda_gemmIiLi128ELi1ELi1ELi32ELi8ELi8ELi64ELi1ELi1EEviiiPT_S1_S1_iii --------------------------
	.section	.nv.shared._Z9cuda_gemmIiLi128ELi1ELi1ELi32ELi8ELi8ELi64ELi1ELi1EEviiiPT_S1_S1_iii,"aw",@nobits
	.sectionflags	@""
	.align	128
.nv.shared._Z9cuda_gemmIiLi128ELi1ELi1ELi32ELi8ELi8ELi64ELi1ELi1EEviiiPT_S1_S1_iii:
	.zero		1536


//--------------------- .nv.shared._Z9cuda_gemmIiLi128ELi1ELi1ELi32ELi8ELi8ELi64ELi1ELi0EEviiiPT_S1_S1_iii --------------------------
	.section	.nv.shared._Z9cuda_gemmIiLi128ELi1ELi1ELi32ELi8ELi8ELi64ELi1ELi0EEviiiPT_S1_S1_iii,"aw",@nobits
	.sectionflags	@""
	.align	128
.nv.shared._Z9cuda_gemmIiLi128ELi1ELi1ELi32ELi8ELi8ELi64ELi1ELi0EEviiiPT_S1_S1_iii:
	.zero		1536


//--------------------- .nv.shared._Z9cuda_gemmIiLi128ELi1ELi1ELi32ELi8ELi8ELi64ELi0ELi1EEviiiPT_S1_S1_iii --------------------------
	.section	.nv.shared._Z9cuda_gemmIiLi128ELi1ELi1ELi32ELi8ELi8ELi64ELi0ELi1EEviiiPT_S1_S1_iii,"aw",@nobits
	.sectionflags	@""
	.align	128
.nv.shared._Z9cuda_gemmIiLi128ELi1ELi1ELi32ELi8ELi8ELi64ELi0ELi1EEviiiPT_S1_S1_iii:
	.zero		1536


//--------------------- .nv.shared._Z9cuda_gemmIiLi128ELi1ELi1ELi32ELi8ELi8ELi64ELi0ELi0EEviiiPT_S1_S1_iii --------------------------
	.section	.nv.shared._Z9cuda_gemmIiLi128ELi1ELi1ELi32ELi8ELi8ELi64ELi0ELi0EEviiiPT_S1_S1_iii,"aw",@nobits
	.sectionflags	@""
	.align	128
.nv.shared._Z9cuda_gemmIiLi128ELi1ELi1ELi32ELi8ELi8ELi64ELi0ELi0EEviiiPT_S1_S1_iii:
	.zero		1536


//--------------------- .nv.shared._Z9cuda_gemmIiLi128ELi1ELi1ELi32ELi4ELi4ELi64ELi1ELi1EEviiiPT_S1_S1_iii --------------------------
	.section	.nv.shared._Z9cuda_gemmIiLi128ELi1ELi1ELi32ELi4ELi4ELi64ELi1ELi1EEviiiPT_S1_S1_iii,"aw",@nobits
	.sectionflags	@""
	.align	128
.nv.shared._Z9cuda_gemmIiLi128ELi1ELi1ELi32ELi4ELi4ELi64ELi1ELi1EEviiiPT_S1_S1_iii:
	.zero		1280


//--------------------- .nv.shared._Z9cuda_gemmIiLi128ELi1ELi1ELi32ELi4ELi4ELi64ELi1ELi0EEviiiPT_S1_S1_iii --------------------------
	.section	.nv.shared._Z9cuda_gemmIiLi128ELi1ELi1ELi32ELi4ELi4ELi64ELi1ELi0EEviiiPT_S1_S1_iii,"aw",@nobits
	.sectionflags	@""
	.align	128
.nv.shared._Z9cuda_gemmIiLi128ELi1ELi1ELi32ELi4ELi4ELi64ELi1ELi0EEviiiPT_S1_S1_iii:
	.zero		1280


//--------------------- .nv.shared._Z9cuda_gemmIiLi128ELi1ELi1ELi32ELi4ELi4ELi64ELi0ELi1EEviiiPT_S1_S1_iii --------------------------
	.section	.nv.shared._Z9cuda_gemmIiLi128ELi1ELi1ELi32ELi4ELi4ELi64ELi0ELi1EEviiiPT_S1_S1_iii,"aw",@nobits
	.sectionflags	@""
	.align	128
.nv.shared._Z9cuda_gemmIiLi128ELi1ELi1ELi32ELi4ELi4ELi64ELi0ELi1EEviiiPT_S1_S1_iii:
	.zero		1280


//--------------------- .nv.shared._Z9cuda_gemmIiLi128ELi1ELi1ELi32ELi4ELi4ELi64ELi0ELi0EEviiiPT_S1_S1_iii --------------------------
	.section	.nv.shared._Z9cuda_gemmIiLi128ELi1ELi1ELi32ELi4ELi4ELi64ELi0ELi0EEviiiPT_S1_S1_iii,"aw",@nobits
	.sectionflags	@""
	.align	128
.nv.shared._Z9cuda_gemmIiLi128ELi1ELi1ELi32ELi4ELi4ELi64ELi0ELi0EEviiiPT_S1_S1_iii:
	.zero		1280


//--------------------- .nv.shared._Z9cuda_gemmIiLi128ELi1ELi1ELi32ELi2ELi2ELi64ELi1ELi1EEviiiPT_S1_S1_iii --------------------------
	.section	.nv.shared._Z9cuda_gemmIiLi128ELi1ELi1ELi32ELi2ELi2ELi64ELi1ELi1EEviiiPT_S1_S1_iii,"aw",@nobits
	.sectionflags	@""
	.align	128
.nv.shared._Z9cuda_gemmIiLi128ELi1ELi1ELi32ELi2ELi2ELi64ELi1ELi1EEviiiPT_S1_S1_iii:
	.zero		1280


//--------------------- .nv.shared._Z9cuda_gemmIiLi128ELi1ELi1ELi32ELi2ELi2ELi64ELi1ELi0EEviiiPT_S1_S1_iii --------------------------
	.section	.nv.shared._Z9cuda_gemmIiLi128ELi1ELi1ELi32ELi2ELi2ELi64ELi1ELi0EEviiiPT_S1_S1_iii,"aw",@nobits
	.sectionflags	@""
	.align	128
.nv.shared._Z9cuda_gemmIiLi128ELi1ELi1ELi32ELi2ELi2ELi64ELi1ELi0EEviiiPT_S1_S1_iii:
	.zero		1280


//--------------------- .nv.shared._Z9cuda_gemmIiLi128ELi1ELi1ELi32ELi2ELi2ELi64ELi0ELi1EEviiiPT_S1_S1_iii --------------------------
	.section	.nv.shared._Z9cuda_gemmIiLi128ELi1ELi1ELi32ELi2ELi2ELi64ELi0ELi1EEviiiPT_S1_S1_iii,"aw",@nobits
	.sectionflags	@""
	.align	128
.nv.shared._Z9cuda_gemmIiLi128ELi1ELi1ELi32ELi2ELi2ELi64ELi0ELi1EEviiiPT_S1_S1_iii:
	.zero		1280


//--------------------- .nv.shared._Z9cuda_gemmIiLi128ELi1ELi1ELi32ELi2ELi2ELi64ELi0ELi0EEviiiPT_S1_S1_iii --------------------------
	.section	.nv.shared._Z9cuda_gemmIiLi128ELi1ELi1ELi32ELi2ELi2ELi64ELi0ELi0EEviiiPT_S1_S1_iii,"aw",@nobits
	.sectionflags	@""
	.align	128
.nv.shared._Z9cuda_gemmIiLi128ELi1ELi1ELi32ELi2ELi2ELi64ELi0ELi0EEviiiPT_S1_S1_iii:
	.zero		1280


//--------------------- .nv.shared._Z9cuda_gemmIiLi128ELi1ELi1ELi16ELi128ELi128ELi64ELi1ELi1EEviiiPT_S1_S1_iii --------------------------
	.section	.nv.shared._Z9cuda_gemmIiLi128ELi1ELi1ELi16ELi128ELi128ELi64ELi1ELi1EEviiiPT_S1_S1_iii,"aw",@nobits
	.sectionflags	@""
	.align	128
.nv.shared._Z9cuda_gemmIiLi128ELi1ELi1ELi16ELi128ELi128ELi64ELi1ELi1EEviiiPT_S1_S1_iii:
	.zero		1056


//--------------------- .nv.shared._Z9cuda_gemmIiLi128ELi1ELi1ELi16ELi128ELi128ELi64ELi1ELi0EEviiiPT_S1_S1_iii --------------------------
	.section	.nv.shared._Z9cuda_gemmIiLi128ELi1ELi1ELi16ELi128ELi128ELi64ELi1ELi0EEviiiPT_S1_S1_iii,"aw",@nobits
	.sectionflags	@""
	.align	128
.nv.shared._Z9cuda_gemmIiLi128ELi1ELi1ELi16ELi128ELi128ELi64ELi1ELi0EEviiiPT_S1_S1_iii:
	.zero		3360


//--------------------- .nv.shared._Z9cuda_gemmIiLi128ELi1ELi1ELi16ELi128ELi128ELi64ELi0ELi1EEviiiPT_S1_S1_iii --------------------------
	.section	.nv.shared._Z9cuda_gemmIiLi128ELi1ELi1ELi16ELi128ELi128ELi64ELi0ELi1EEviiiPT_S1_S1_iii,"aw",@nobits
	.sectionflags	@""
	.align	128
.nv.shared._Z9cuda_gemmIiLi128ELi1ELi1ELi16ELi128ELi128ELi64ELi0ELi1EEviiiPT_S1_S1_iii:
	.zero		1056


//--------------------- .nv.shared._Z9cuda_gemmIiLi128ELi1ELi1ELi16ELi128ELi128ELi64ELi0ELi0EEviiiPT_S1_S1_iii --------------------------
	.section	.nv.shared._Z9cuda_gemmIiLi128ELi1ELi1ELi16ELi128ELi128ELi64ELi0ELi0EEviiiPT_S1_S1_iii,"aw",@nobits
	.sectionflags	@""
	.align	128
.nv.shared._Z9cuda_gemmIiLi128ELi1ELi1ELi16ELi128ELi128ELi64ELi0ELi0EEviiiPT_S1_S1_iii:
	.zero		3360


//--------------------- .nv.shared._Z9cuda_gemmIiLi128ELi1ELi1ELi16ELi64ELi64ELi64ELi1ELi1EEviiiPT_S1_S1_iii --------------------------
	.section	.nv.shared._Z9cuda_gemmIiLi128ELi1ELi1ELi16ELi64ELi64ELi64ELi1ELi1EEviiiPT_S1_S1_iii,"aw",@nobits
	.sectionflags	@""
	.align	128
.nv.shared._Z9cuda_gemmIiLi128ELi1ELi1ELi16ELi64ELi64ELi64ELi1ELi1EEviiiPT_S1_S1_iii:
	.zero		1088


//--------------------- .nv.shared._Z9cuda_gemmIiLi128ELi1ELi1ELi16ELi64ELi64ELi64ELi1ELi0EEviiiPT_S1_S1_iii --------------------------
	.section	.nv.shared._Z9cuda_gemmIiLi128ELi1ELi1ELi16ELi64ELi64ELi64ELi1ELi0EEviiiPT_S1_S1_iii,"aw",@nobits
	.sectionflags	@""
	.align	128
.nv.shared._Z9cuda_gemmIiLi128ELi1ELi1ELi16ELi64ELi64ELi64ELi1ELi0EEviiiPT_S1_S1_iii:
	.zero		3392


//--------------------- .nv.shared._Z9cuda_gemmIiLi128ELi1ELi1ELi16ELi64ELi64ELi64ELi0ELi0EEviiiPT_S1_S1_iii --------------------------
	.section	.nv.shared._Z9cuda_gemmIiLi128ELi1ELi1ELi16ELi64ELi64ELi64ELi0ELi0EEviiiPT_S1_S1_iii,"aw",@nobits
	.sectionflags	@""
	.align	128
.nv.shared._Z9cuda_gemmIiLi128ELi1ELi1ELi16ELi64ELi64ELi64ELi0ELi0EEviiiPT_S1_S1_iii:
	.zero		3392


//--------------------- .nv.shared._Z9cuda_gemmIiLi128ELi1ELi1ELi16ELi32ELi32ELi64ELi1ELi1EEviiiPT_S1_S1_iii --------------------------
	.section	.nv.shared._Z9cuda_gemmIiLi128ELi1ELi1ELi16ELi32ELi32ELi64ELi1ELi1EEviiiPT_S1_S1_iii,"aw",@nobits
	.sectionflags	@""
	.align	128
.nv.shared._Z9cuda_gemmIiLi128ELi1ELi1ELi16ELi32ELi32ELi64ELi1ELi1EEviiiPT_S1_S1_iii:
	.zero		1088


//--------------------- .nv.shared._Z9cuda_gemmIiLi128ELi1ELi1ELi16ELi32ELi32ELi64ELi1ELi0EEviiiPT_S1_S1_iii --------------------------
	.section	.nv.shared._Z9cuda_gemmIiLi128ELi1ELi1ELi16ELi32ELi32ELi64ELi1ELi0EEviiiPT_S1_S1_iii,"aw",@nobits
	.sectionflags	@""
	.align	128
.nv.shared._Z9cuda_gemmIiLi128ELi1ELi1ELi16ELi32ELi32ELi64ELi1ELi0EEviiiPT_S1_S1_iii:
	.zero		3392


//--------------------- .nv.shared._Z9cuda_gemmIiLi128ELi1ELi1ELi16ELi32ELi32ELi64ELi0ELi0EEviiiPT_S1_S1_iii --------------------------
	.section	.nv.shared._Z9cuda_gemmIiLi128ELi1ELi1ELi16ELi32ELi32ELi64ELi0ELi0EEviiiPT_S1_S1_iii,"aw",@nobits
	.sectionflags	@""
	.align	128
.nv.shared._Z9cuda_gemmIiLi128ELi1ELi1ELi16ELi32ELi32ELi64ELi0ELi0EEviiiPT_S1_S1_iii:
	.zero		3392


//--------------------- .nv.shared._Z9cuda_gemmIiLi128ELi1ELi1ELi16ELi16ELi16ELi64ELi1ELi1EEviiiPT_S1_S1_iii --------------------------
	.section	.nv.shared._Z9cuda_gemmIiLi128ELi1ELi1ELi16ELi16ELi16ELi64ELi1ELi1EEviiiPT_S1_S1_iii,"aw",@nobits
	.sectionflags	@""
	.align	128
.nv.shared._Z9cuda_gemmIiLi128ELi1ELi1ELi16ELi16ELi16ELi64ELi1ELi1EEviiiPT_S1_S1_iii:
	.zero		2240


//--------------------- .nv.shared._Z9cuda_gemmIiLi128ELi1ELi1ELi16ELi16ELi16ELi64ELi1ELi0EEviiiPT_S1_S1_iii --------------------------
	.section	.nv.shared._Z9cuda_gemmIiLi128ELi1ELi1ELi16ELi16ELi16ELi64ELi1ELi0EEviiiPT_S1_S1_iii,"aw",@nobits
	.sectionflags	@""
	.align	128
.nv.shared._Z9cuda_gemmIiLi128ELi1ELi1ELi16ELi16ELi16ELi64ELi1ELi0EEviiiPT_S1_S1_iii:
	.zero		2240


//--------------------- .nv.shared._Z9cuda_gemmIiLi128ELi1ELi1ELi16ELi16ELi16ELi64ELi0ELi1EEviiiPT_S1_S1_iii --------------------------
	.section	.nv.shared._Z9cuda_gemmIiLi128ELi1ELi1ELi16ELi16ELi16ELi64ELi0ELi1EEviiiPT_S1_S1_iii,"aw",@nobits
	.sectionflags	@""
	.align	128
.nv.shared._Z9cuda_gemmIiLi128ELi1ELi1ELi16ELi16ELi16ELi64ELi0ELi1EEviiiPT_S1_S1_iii:
	.zero		2240


//--------------------- .nv.shared._Z9cuda_gemmIiLi128ELi1ELi1ELi16ELi16ELi16ELi64ELi0ELi0EEviiiPT_S1_S1_iii --------------------------
	.section	.nv.shared._Z9cuda_gemmIiLi128ELi1ELi1ELi16ELi16ELi16ELi64ELi0ELi0EEviiiPT_S1_S1_iii,"aw",@nobits
	.sectionflags	@""
	.align	128
.nv.shared._Z9cuda_gemmIiLi128ELi1ELi1ELi16ELi16ELi16ELi64ELi0ELi0EEviiiPT_S1_S1_iii:
	.zero		2240


//--------------------- .nv.shared._Z9cuda_gemmIiLi128ELi1ELi1ELi16ELi8ELi8ELi64ELi1ELi1EEviiiPT_S1_S1_iii --------------------------
	.section	.nv.shared._Z9cuda_gemmIiLi128ELi1ELi1ELi16ELi8ELi8ELi64ELi1ELi1EEviiiPT_S1_S1_iii,"aw",@nobits
	.sectionflags	@""
	.align	128
.nv.shared._Z9cuda_gemmIiLi128ELi1ELi1ELi16ELi8ELi8ELi64ELi1ELi1EEviiiPT_S1_S1_iii:
	.zero		1472


//--------------------- .nv.shared._Z9cuda_gemmIiLi128ELi1ELi1ELi16ELi8ELi8ELi64ELi1ELi0EEviiiPT_S1_S1_iii --------------------------
	.section	.nv.shared._Z9cuda_gemmIiLi128ELi1ELi1ELi16ELi8ELi8ELi64ELi1ELi0EEviiiPT_S1_S1_iii,"aw",@nobits
	.sectionflags	@""
	.align	128
.nv.shared._Z9cuda_gemmIiLi128ELi1ELi1ELi16ELi8ELi8ELi64ELi1ELi0EEviiiPT_S1_S1_iii:
	.zero		1472


//--------------------- .nv.shared._Z9cuda_gemmIiLi128ELi1ELi1ELi16ELi8ELi8ELi64ELi0ELi1EEviiiPT_S1_S1_iii --------------------------
	.section	.nv.shared._Z9cuda_gemmIiLi128ELi1ELi1ELi16ELi8ELi8ELi64ELi0ELi1EEviiiPT_S1_S1_iii,"aw",@nobits
	.sectionflags	@""
	.align	128
.nv.shared._Z9cuda_gemmIiLi128ELi1ELi1ELi16ELi8ELi8ELi64ELi0ELi1EEviiiPT_S1_S1_iii:
	.zero		1472


//--------------------- .nv.shared._Z9cuda_gemmIiLi128ELi1ELi1ELi16ELi8ELi8ELi64ELi0ELi0EEviiiPT_S1_S1_iii --------------------------
	.section	.nv.shared._Z9cuda_gemmIiLi128ELi1ELi1ELi16ELi8ELi8ELi64ELi0ELi0EEviiiPT_S1_S1_iii,"aw",@nobits
	.sectionflags	@""
	.align	128
.nv.shared._Z9cuda_gemmIiLi128ELi1ELi1ELi16ELi8ELi8ELi64ELi0ELi0EEviiiPT_S1_S1_iii:
	.zero		1472


//--------------------- .nv.shared._Z9cuda_gemmIiLi128ELi1ELi1ELi16ELi4ELi4ELi64ELi1ELi1EEviiiPT_S1_S1_iii --------------------------
	.section	.nv.shared._Z9cuda_gemmIiLi128ELi1ELi1ELi16ELi4ELi4ELi64ELi1ELi1EEviiiPT_S1_S1_iii,"aw",@nobits
	.sectionflags	@""
	.align	128
.nv.shared._Z9cuda_gemmIiLi128ELi1ELi1ELi16ELi4ELi4ELi64ELi1ELi1EEviiiPT_S1_S1_iii:
	.zero		1216


//--------------------- .nv.shared._Z9cuda_gemmIiLi128ELi1ELi1ELi16ELi4ELi4ELi64ELi1ELi0EEviiiPT_S1_S1_iii --------------------------
	.section	.nv.shared._Z9cuda_gemmIiLi128ELi1ELi1ELi16ELi4ELi4ELi64ELi1ELi0EEviiiPT_S1_S1_iii,"aw",@nobits
	.sectionflags	@""
	.align	128
.nv.shared._Z9cuda_gemmIiLi128ELi1ELi1ELi16ELi4ELi4ELi64ELi1ELi0EEviiiPT_S1_S1_iii:
	.zero		1216


//--------------------- .nv.shared._Z9cuda_gemmIiLi128ELi1ELi1ELi16ELi4ELi4ELi64ELi0ELi1EEviiiPT_S1_S1_iii --------------------------
	.section	.nv.shared._Z9cuda_gemmIiLi128ELi1ELi1ELi16ELi4ELi4ELi64ELi0ELi1EEviiiPT_S1_S1_iii,"aw",@nobits
	.sectionflags	@""
	.align	128
.nv.shared._Z9cuda_gemmIiLi128ELi1ELi1ELi16ELi4ELi4ELi64ELi0ELi1EEviiiPT_S1_S1_iii:
	.zero		1216


//--------------------- .nv.shared._Z9cuda_gemmIiLi128ELi1ELi1ELi16ELi4ELi4ELi64ELi0ELi0EEviiiPT_S1_S1_iii --------------------------
	.section	.nv.shared._Z9cuda_gemmIiLi128ELi1ELi1ELi16ELi4ELi4ELi64ELi0ELi0EEviiiPT_S1_S1_iii,"aw",@nobits
	.sectionflags	@""
	.align	128
.nv.shared._Z9cuda_gemmIiLi128ELi1ELi1ELi16ELi4ELi4ELi64ELi0ELi0EEviiiPT_S1_S1_iii:
	.zero		1216


//--------------------- .nv.shared._Z9cuda_gemmIiLi128ELi1ELi1ELi16ELi2ELi2ELi64ELi1ELi1EEviiiPT_S1_S1_iii --------------------------
	.section	.nv.shared._Z9cuda_gemmIiLi128ELi1ELi1ELi16ELi2ELi2ELi64ELi1ELi1EEviiiPT_S1_S1_iii,"aw",@nobits
	.sectionflags	@""
	.align	128
.nv.shared._Z9cuda_gemmIiLi128ELi1ELi1ELi16ELi2ELi2ELi64ELi1ELi1EEviiiPT_S1_S1_iii:
	.zero		1216


//--------------------- .nv.shared._Z9cuda_gemmIiLi128ELi1ELi1ELi16ELi2ELi2ELi64ELi1ELi0EEviiiPT_S1_S1_iii --------------------------
	.section	.nv.shared._Z9cuda_gemmIiLi128ELi1ELi1ELi16ELi2ELi2ELi64ELi1ELi0EEviiiPT_S1_S1_iii,"aw",@nobits
	.sectionflags	@""
	.align	128
.nv.shared._Z9cuda_gemmIiLi128ELi1ELi1ELi16ELi2ELi2ELi64ELi1ELi0EEviiiPT_S1_S1_iii:
	.zero		1216


//--------------------- .nv.shared._Z9cuda_gemmIiLi128ELi1ELi1ELi16ELi2ELi2ELi64ELi0ELi1EEviiiPT_S1_S1_iii --------------------------
	.section	.nv.shared._Z9cuda_gemmIiLi128ELi1ELi1ELi16ELi2ELi2ELi64ELi0ELi1EEviiiPT_S1_S1_iii,"aw",@nobits
	.sectionflags	@""
	.align	128
.nv.shared._Z9cuda_gemmIiLi128ELi1ELi1ELi16ELi2ELi2ELi64ELi0ELi1EEviiiPT_S1_S1_iii:
	.zero		1216


//--------------------- .nv.shared._Z9cuda_gemmIiLi128ELi1ELi1ELi16ELi2ELi2ELi64ELi0ELi0EEviiiPT_S1_S1_iii --------------------------
	.section	.nv.shared._Z9cuda_gemmIiLi128ELi1ELi1ELi16ELi2ELi2ELi64ELi0ELi0EEviiiPT_S1_S1_iii,"aw",@nobits
	.sectionflags	@""
	.align	128
.nv.shared._Z9cuda_gemmIiLi128ELi1ELi1ELi16ELi2ELi2ELi64ELi0ELi0EEviiiPT_S1_S1_iii:
	.zero		1216


//--------------------- .nv.constant0._Z9cuda_gemmIiLi128ELi4ELi1ELi4096ELi128ELi128ELi64ELi1ELi1EEviiiPT_S1_S1_iii --------------------------
	.section	.nv.constant0._Z9cuda_gemmIiLi128ELi4ELi1ELi4096ELi128ELi128ELi64ELi1ELi1EEviiiPT_S1_S1_iii,"a",@progbits
	.sectionflags	@""
	.align	4
.nv.constant0._Z9cuda_gemmIiLi128ELi4ELi1ELi4096ELi128ELi128ELi64ELi1ELi1EEviiiPT_S1_S1_iii:
	.zero		948


//--------------------- .nv.constant0._Z9cuda_gemmIiLi128ELi4ELi1ELi4096ELi128ELi128ELi64ELi1ELi0EEviiiPT_S1_S1_iii --------------------------
	.section	.nv.constant0._Z9cuda_gemmIiLi128ELi4ELi1ELi4096ELi128ELi128ELi64ELi1ELi0EEviiiPT_S1_S1_iii,"a",@progbits
	.sectionflags	@""
	.align	4
.nv.constant0._Z9cuda_gemmIiLi128ELi4ELi1ELi4096ELi128ELi128ELi64ELi1ELi0EEviiiPT_S1_S1_iii:
	.zero		948


//--------------------- .nv.constant0._Z9cuda_gemmIiLi128ELi4ELi1ELi4096ELi128ELi128ELi64ELi0ELi1EEviiiPT_S1_S1_iii --------------------------
	.section	.nv.constant0._Z9cuda_gemmIiLi128ELi4ELi1ELi4096ELi128ELi128ELi64ELi0ELi1EEviiiPT_S1_S1_iii,"a",@progbits
	.sectionflags	@""
	.align	4
.nv.constant0._Z9cuda_gemmIiLi128ELi4ELi1ELi4096ELi128ELi128ELi64ELi0ELi1EEviiiPT_S1_S1_iii:
	.zero		948


//--------------------- .nv.constant0._Z9cuda_gemmIiLi128ELi4ELi1ELi4096ELi128ELi128ELi64ELi0ELi0EEviiiPT_S1_S1_iii --------------------------
	.section	.nv.constant0._Z9cuda_gemmIiLi128ELi4ELi1ELi4096ELi128ELi128ELi64ELi0ELi0EEviiiPT_S1_S1_iii,"a",@progbits
	.sectionflags	@""
	.align	4
.nv.constant0._Z9cuda_gemmIiLi128ELi4ELi1ELi4096ELi128ELi128ELi64ELi0ELi0EEviiiPT_S1_S1_iii:
	.zero		948


//--------------------- .nv.constant0._Z9cuda_gemmIiLi128ELi4ELi1ELi4096ELi64ELi64ELi64ELi1ELi1EEviiiPT_S1_S1_iii --------------------------
	.section	.nv.constant0._Z9cuda_gemmIiLi128ELi4ELi1ELi4096ELi64ELi64ELi64ELi1ELi1EEviiiPT_S1_S1_iii,"a",@progbits
	.sectionflags	@""
	.align	4
.nv.constant0._Z9cuda_gemmIiLi128ELi4ELi1ELi4096ELi64ELi64ELi64ELi1ELi1EEviiiPT_S1_S1_iii:
	.zero		948


//--------------------- .nv.constant0._Z9cuda_gemmIiLi128ELi4ELi1ELi4096ELi64ELi64ELi64ELi1ELi0EEviiiPT_S1_S1_iii --------------------------
	.section	.nv.constant0._Z9cuda_gemmIiLi128ELi4ELi1ELi4096ELi64ELi64ELi64ELi1ELi0EEviiiPT_S1_S1_iii,"a",@progbits
	.sectionflags	@""
	.align	4
.nv.constant0._Z9cuda_gemmIiLi128ELi4ELi1ELi4096ELi64ELi64ELi64ELi1ELi0EEviiiPT_S1_S1_iii:
	.zero		948


//--------------------- .nv.constant0._Z9cuda_gemmIiLi128ELi4ELi1ELi4096ELi64ELi64ELi64ELi0ELi1EEviiiPT_S1_S1_iii --------------------------
	.section	.nv.constant0._Z9cuda_gemmIiLi128ELi4ELi1ELi4096ELi64ELi64ELi64ELi0ELi1EEviiiPT_S1_S1_iii,"a",@progbits
	.sectionflags	@""
	.align	4
.nv.constant0._Z9cuda_gemmIiLi128ELi4ELi1ELi4096ELi64ELi64ELi64ELi0ELi1EEviiiPT_S1_S1_iii:
	.zero		948


//--------------------- .nv.constant0._Z9cuda_gemmIiLi128ELi4ELi1ELi4096ELi64ELi64ELi64ELi0ELi0EEviiiPT_S1_S1_iii --------------------------
	.section	.nv.constant0._Z9cuda_gemmIiLi128ELi4ELi1ELi4096ELi64ELi64ELi64ELi0ELi0EEviiiPT_S1_S1_iii,"a",@progbits
	.sectionflags	@""
	.align	4
.nv.constant0._Z9cuda_gemmIiLi128ELi4ELi1ELi4096ELi64ELi64ELi64ELi0ELi0EEviiiPT_S1_S1_iii:
	.zero		948


//--------------------- .nv.constant0._Z9cuda_gemmIiLi128ELi4ELi1ELi4096ELi32ELi32ELi64ELi1ELi1EEviiiPT_S1_S1_iii --------------------------
	.section	.nv.constant0._Z9cuda_gemmIiLi128ELi4ELi1ELi4096ELi32ELi32ELi64ELi1ELi1EEviiiPT_S1_S1_iii,"a",@progbits
	.sectionflags	@""
	.align	4
.nv.constant0._Z9cuda_gemmIiLi128ELi4ELi1ELi4096ELi32ELi32ELi64ELi1ELi1EEviiiPT_S1_S1_iii:
	.zero		948


//--------------------- .nv.constant0._Z9cuda_gemmIiLi128ELi4ELi1ELi4096ELi32ELi32ELi64ELi1ELi0EEviiiPT_S1_S1_iii --------------------------
	.section	.nv.constant0._Z9cuda_gemmIiLi128ELi4ELi1ELi4096ELi32ELi32ELi64ELi1ELi0EEviiiPT_S1_S1_iii,"a",@progbits
	.sectionflags	@""
	.align	4
.nv.constant0._Z9cuda_gemmIiLi128ELi4ELi1ELi4096ELi32ELi32ELi64ELi1ELi0EEviiiPT_S1_S1_iii:
	.zero		948


//--------------------- .nv.constant0._Z9cuda_gemmIiLi128ELi4ELi1ELi4096ELi32ELi32ELi64ELi0ELi1EEviiiPT_S1_S1_iii --------------------------
	.section	.nv.constant0._Z9cuda_gemmIiLi128ELi4ELi1ELi4096ELi32ELi32ELi64ELi0ELi1EEviiiPT_S1_S1_iii,"a",@progbits
	.sectionflags	@""
	.align	4
.nv.constant0._Z9cuda_gemmIiLi128ELi4ELi1ELi4096ELi32ELi32ELi64ELi0ELi1EEviiiPT_S1_S1_iii:
	.zero		948


//--------------------- .nv.constant0._Z9cuda_gemmIiLi128ELi4ELi1ELi4096ELi32ELi32ELi64ELi0ELi0EEviiiPT_S1_S1_iii --------------------------
	.section	.nv.constant0._Z9cuda_gemmIiLi128ELi4ELi1ELi4096ELi32ELi32ELi64ELi0ELi0EEviiiPT_S1_S1_iii,"a",@progbits
	.sectionflags	@""
	.align	4
.nv.constant0._Z9cuda_gemmIiLi128ELi4ELi1ELi4096ELi32ELi32ELi64ELi0ELi0EEviiiPT_S1_S1_iii:
	.zero		948


//--------------------- .nv.constant0._Z9cuda_gemmIiLi128ELi4ELi1ELi4096ELi16ELi16ELi64ELi1ELi1EEviiiPT_S1_S1_iii --------------------------
	.section	.nv.constant0._Z9cuda_gemmIiLi128ELi4ELi1ELi4096ELi16ELi16ELi64ELi1ELi1EEviiiPT_S1_S1_iii,"a",@progbits
	.sectionflags	@""
	.align	4
.nv.constant0._Z9cuda_gemmIiLi128ELi4ELi1ELi4096ELi16ELi16ELi64ELi1ELi1EEviiiPT_S1_S1_iii:
	.zero		948


//--------------------- .nv.constant0._Z9cuda_gemmIiLi128ELi4ELi1ELi4096ELi16ELi16ELi64ELi1ELi0EEviiiPT_S1_S1_iii --------------------------
	.section	.nv.constant0._Z9cuda_gemmIiLi128ELi4ELi1ELi4096ELi16ELi16ELi64ELi1ELi0EEviiiPT_S1_S1_iii,"a",@progbits
	.sectionflags	@""
	.align	4
.nv.constant0._Z9cuda_gemmIiLi128ELi4ELi1ELi4096ELi16ELi16ELi64ELi1ELi0EEviiiPT_S1_S1_iii:
	.zero		948


//--------------------- .nv.constant0._Z9cuda_gemmIiLi128ELi4ELi1ELi4096ELi16ELi16ELi64ELi0ELi1EEviiiPT_S1_S1_iii --------------------------
	.section	.nv.constant0._Z9cuda_gemmIiLi128ELi4ELi1ELi4096ELi16ELi16ELi64ELi0ELi1EEviiiPT_S1_S1_iii,"a",@progbits
	.sectionflags	@""
	.align	4
.nv.constant0._Z9cuda_gemmIiLi128ELi4ELi1ELi4096ELi16ELi16ELi64ELi0ELi1EEviiiPT_S1_S1_iii:
	.zero		948


//--------------------- .nv.constant0._Z9cuda_gemmIiLi128ELi4ELi1ELi4096ELi16ELi16ELi64ELi0ELi0EEviiiPT_S1_S1_iii --------------------------
	.section	.nv.constant0._Z9cuda_gemmIiLi128ELi4ELi1ELi4096ELi16ELi16ELi64ELi0ELi0EEviiiPT_S1_S1_iii,"a",@progbits
	.sectionflags	@""
	.align	4
.nv.constant0._Z9cuda_gemmIiLi128ELi4ELi1ELi4096ELi16ELi16ELi64ELi0ELi0EEviiiPT_S1_S1_iii:
	.zero		948


//--------------------- .nv.constant0._Z9cuda_gemmIiLi128ELi4ELi1ELi4096ELi8ELi8ELi64ELi1ELi1EEviiiPT_S1_S1_iii --------------------------
	.section	.nv.constant0._Z9cuda_gemmIiLi128ELi4ELi1ELi4096ELi8ELi8ELi64ELi1ELi1EEviiiPT_S1_S1_iii,"a",@progbits
	.sectionflags	@""
	.align	4
.nv.constant0._Z9cuda_gemmIiLi128ELi4ELi1ELi4096ELi8ELi8ELi64ELi1ELi1EEviiiPT_S1_S1_iii:
	.zero		948


//--------------------- .nv.constant0._Z9cuda_gemmIiLi128ELi4ELi1ELi4096ELi8ELi8ELi64ELi1ELi0EEviiiPT_S1_S1_iii --------------------------
	.section	.nv.constant0._Z9cuda_gemmIiLi128ELi4ELi1ELi4096ELi8ELi8ELi64ELi1ELi0EEviiiPT_S1_S1_iii,"a",@progbits
	.sectionflags	@""
	.align	4
.nv.constant0._Z9cuda_gemmIiLi128ELi4ELi1ELi4096ELi8ELi8ELi64ELi1ELi0EEviiiPT_S1_S1_iii:
	.zero		948


//--------------------- .nv.constant0._Z9cuda_gemmIiLi128ELi4ELi1ELi4096ELi8ELi8ELi64ELi0ELi1EEviiiPT_S1_S1_iii --------------------------
	.section	.nv.constant0._Z9cuda_gemmIiLi128ELi4ELi1ELi4096ELi8ELi8ELi64ELi0ELi1EEviiiPT_S1_S1_iii,"a",@progbits
	.sectionflags	@""
	.align	4
.nv.constant0._Z9cuda_gemmIiLi128ELi4ELi1ELi4096ELi8ELi8ELi64ELi0ELi1EEviiiPT_S1_S1_iii:
	.zero		948


//--------------------- .nv.constant0._Z9cuda_gemmIiLi128ELi4ELi1ELi4096ELi8ELi8ELi64ELi0ELi0EEviiiPT_S1_S1_iii --------------------------
	.section	.nv.constant0._Z9cuda_gemmIiLi128ELi4ELi1ELi4096ELi8ELi8ELi64ELi0ELi0EEviiiPT_S1_S1_iii,"a",@progbits
	.sectionflags	@""
	.align	4
.nv.constant0._Z9cuda_gemmIiLi128ELi4ELi1ELi4096ELi8ELi8ELi64ELi0ELi0EEviiiPT_S1_S1_iii:
	.zero		948


//--------------------- .nv.constant0._Z9cuda_gemmIiLi128ELi4ELi1ELi4096ELi4ELi4ELi64ELi1ELi1EEviiiPT_S1_S1_iii --------------------------
	.section	.nv.constant0._Z9cuda_gemmIiLi128ELi4ELi1ELi4096ELi4ELi4ELi64ELi1ELi1EEviiiPT_S1_S1_iii,"a",@progbits
	.sectionflags	@""
	.align	4
.nv.constant0._Z9cuda_gemmIiLi128ELi4ELi1ELi4096ELi4ELi4ELi64ELi1ELi1EEviiiPT_S1_S1_iii:
	.zero		948


//--------------------- .nv.constant0._Z9cuda_gemmIiLi128ELi4ELi1ELi4096ELi4ELi4ELi64ELi1ELi0EEviiiPT_S1_S1_iii --------------------------
	.section	.nv.constant0._Z9cuda_gemmIiLi128ELi4ELi1ELi4096ELi4ELi4ELi64ELi1ELi0EEviiiPT_S1_S1_iii,"a",@progbits
	.sectionflags	@""
	.align	4
.nv.constant0._Z9cuda_gemmIiLi128ELi4ELi1ELi4096ELi4ELi4ELi64ELi1ELi0EEviiiPT_S1_S1_iii:
	.zero		948


//--------------------- .nv.constant0._Z9cuda_gemmIiLi128ELi4ELi1ELi4096ELi4ELi4ELi64ELi0ELi1EEviiiPT_S1_S1_iii --------------------------
	.section	.nv.constant0._Z9cuda_gemmIiLi128ELi4ELi1ELi4096ELi4ELi4ELi64ELi0ELi1EEviiiPT_S1_S1_iii,"a",@progbits
	.sectionflags	@""
	.align	4
.nv.constant0._Z9cuda_gemmIiLi128ELi4ELi1ELi4096ELi4ELi4ELi64ELi0ELi1EEviiiPT_S1_S1_iii:
	.zero		948


//--------------------- .nv.constant0._Z9cuda_gemmIiLi128ELi4ELi1ELi4096ELi4ELi4ELi64ELi0ELi0EEviiiPT_S1_S1_iii --------------------------
	.section	.nv.constant0._Z9cuda_gemmIiLi128ELi4ELi1ELi4096ELi4ELi4ELi64ELi0ELi0EEviiiPT_S1_S1_iii,"a",@progbits
	.sectionflags	@""
	.align	4
.nv.constant0._Z9cuda_gemmIiLi128ELi4ELi1ELi4096ELi4ELi4ELi64ELi0ELi0EEviiiPT_S1_S1_iii:
	.zero		948


//--------------------- .nv.constant0._Z9cuda_gemmIiLi128ELi4ELi1ELi4096ELi2ELi2ELi64ELi1ELi1EEviiiPT_S1_S1_iii --------------------------
	.section	.nv.constant0._Z9cuda_gemmIiLi128ELi4ELi1ELi4096ELi2ELi2ELi64ELi1ELi1EEviiiPT_S1_S1_iii,"a",@progbits
	.sectionflags	@""
	.align	4
.nv.constant0._Z9cuda_gemmIiLi128ELi4ELi1ELi4096ELi2ELi2ELi64ELi1ELi1EEviiiPT_S1_S1_iii:
	.zero		948


//--------------------- .nv.constant0._Z9cuda_gemmIiLi128ELi4ELi1ELi4096ELi2ELi2ELi64ELi1ELi0EEviiiPT_S1_S1_iii --------------------------
	.section	.nv.constant0._Z9cuda_gemmIiLi128ELi4ELi1ELi4096ELi2ELi2ELi64ELi1ELi0EEviiiPT_S1_S1_iii,"a",@progbits
	.sectionflags	@""
	.align	4
.nv.constant0._Z9cuda_gemmIiLi128ELi4ELi1ELi4096ELi2ELi2ELi64ELi1ELi0EEviiiPT_S1_S1_iii:
	.zero		948


//--------------------- .nv.constant0._Z9cuda_gemmIiLi128ELi4ELi1ELi4096ELi2ELi2ELi64ELi0ELi1EEviiiPT_S1_S1_iii --------------------------
	.section	.nv.constant0._Z9cuda_gemmIiLi128ELi4ELi1ELi4096ELi2ELi2ELi64ELi0ELi1EEviiiPT_S1_S1_iii,"a",@progbits
	.sectionflags	@""
	.align	4
.nv.constant0._Z9cuda_gemmIiLi128ELi4ELi1ELi4096ELi2ELi2ELi64ELi0ELi1EEviiiPT_S1_S1_iii:
	.zero		948


//--------------------- .nv.constant0._Z9cuda_gemmIiLi128ELi4ELi1ELi4096ELi2ELi2ELi64ELi0ELi0EEviiiPT_S1_S1_iii --------------------------
	.section	.nv.constant0._Z9cuda_gemmIiLi128ELi4ELi1ELi4096ELi2ELi2ELi64ELi0ELi0EEviiiPT_S1_S1_iii,"a",@progbits
	.sectionflags	@""
	.align	4
.nv.constant0._Z9cuda_gemmIiLi128ELi4ELi1ELi4096ELi2ELi2ELi64ELi0ELi0EEviiiPT_S1_S1_iii:
	.zero		948


//--------------------- .nv.constant0._Z9cuda_gemmIiLi128ELi4ELi1ELi2048ELi128ELi128ELi64ELi1ELi1EEviiiPT_S1_S1_iii --------------------------
	.section	.nv.constant0._Z9cuda_gemmIiLi128ELi4ELi1ELi2048ELi128ELi128ELi64ELi1ELi1EEviiiPT_S1_S1_iii,"a",@progbits
	.sectionflags	@""
	.align	4
.nv.constant0._Z9cuda_gemmIiLi128ELi4ELi1ELi2048ELi128ELi128ELi64ELi1ELi1EEviiiPT_S1_S1_iii:
	.zero		948


//--------------------- .nv.constant0._Z9cuda_gemmIiLi128ELi4ELi1ELi2048ELi128ELi128ELi64ELi1ELi0EEviiiPT_S1_S1_iii --------------------------
	.section	.nv.constant0._Z9cuda_gemmIiLi128ELi4ELi1ELi2048ELi128ELi128ELi64ELi1ELi0EEviiiPT_S1_S1_iii,"a",@progbits
	.sectionflags	@""
	.align	4
.nv.constant0._Z9cuda_gemmIiLi128ELi4ELi1ELi2048ELi128ELi128ELi64ELi1ELi0EEviiiPT_S1_S1_iii:
	.zero		948


//--------------------- .nv.constant0._Z9cuda_gemmIiLi128ELi4ELi1ELi2048ELi128ELi128ELi64ELi0ELi1EEviiiPT_S1_S1_iii --------------------------
	.section	.nv.constant0._Z9cuda_gemmIiLi128ELi4ELi1ELi2048ELi128ELi128ELi64ELi0ELi1EEviiiPT_S1_S1_iii,"a",@progbits
	.sectionflags	@""
	.align	4
.nv.constant0._Z9cuda_gemmIiLi128ELi4ELi1ELi2048ELi128ELi128ELi64ELi0ELi1EEviiiPT_S1_S1_iii:
	.zero		948


//--------------------- .nv.constant0._Z9cuda_gemmIiLi128ELi4ELi1ELi2048ELi128ELi128ELi64ELi0ELi0EEviiiPT_S1_S1_iii --------------------------
	.section	.nv.constant0._Z9cuda_gemmIiLi128ELi4ELi1ELi2048ELi128ELi128ELi64ELi0ELi0EEviiiPT_S1_S1_iii,"a",@progbits
	.sectionflags	@""
	.align	4
.nv.constant0._Z9cuda_gemmIiLi128ELi4ELi1ELi2048ELi128ELi128ELi64ELi0ELi0EEviiiPT_S1_S1_iii:
	.zero		948


//--------------------- .nv.constant0._Z9cuda_gemmIiLi128ELi4ELi1ELi2048ELi64ELi64ELi64ELi1ELi1EEviiiPT_S1_S1_iii --------------------------
	.section	.nv.constant0._Z9cuda_gemmIiLi128ELi4ELi1ELi2048ELi64ELi64ELi64ELi1ELi1EEviiiPT_S1_S1_iii,"a",@progbits
	.sectionflags	@""
	.align	4
.nv.constant0._Z9cuda_gemmIiLi128ELi4ELi1ELi2048ELi64ELi64ELi64ELi1ELi1EEviiiPT_S1_S1_iii:
	.zero		948


//--------------------- .nv.constant0._Z9cuda_gemmIiLi128ELi4ELi1ELi2048ELi64ELi64ELi64ELi1ELi0EEviiiPT_S1_S1_iii --------------------------
	.section	.nv.constant0._Z9cuda_gemmIiLi128ELi4ELi1ELi2048ELi64ELi64ELi64ELi1ELi0EEviiiPT_S1_S1_iii,"a",@progbits
	.sectionflags	@""
	.align	4
.nv.constant0._Z9cuda_gemmIiLi128ELi4ELi1ELi2048ELi64ELi64ELi64ELi1ELi0EEviiiPT_S1_S1_iii:
	.zero		948


//--------------------- .nv.constant0._Z9cuda_gemmIiLi128ELi4ELi1ELi2048ELi64ELi64ELi64ELi0ELi1EEviiiPT_S1_S1_iii --------------------------
	.section	.nv.constant0._Z9cuda_gemmIiLi128ELi4ELi1ELi2048ELi64ELi64ELi64ELi0ELi1EEviiiPT_S1_S1_iii,"a",@progbits
	.sectionflags	@""
	.align	4
.nv.constant0._Z9cuda_gemmIiLi128ELi4ELi1ELi2048ELi64ELi64ELi64ELi0ELi1EEviiiPT_S1_S1_iii:
	.zero		948


//--------------------- .nv.constant0._Z9cuda_gemmIiLi128ELi4ELi1ELi2048ELi64ELi64ELi64ELi0ELi0EEviiiPT_S1_S1_iii --------------------------
	.section	.nv.constant0._Z9cuda_gemmIiLi128ELi4ELi1ELi2048ELi64ELi64ELi64ELi0ELi0EEviiiPT_S1_S1_iii,"a",@progbits
	.sectionflags	@""
	.align	4
.nv.constant0._Z9cuda_gemmIiLi128ELi4ELi1ELi2048ELi64ELi64ELi64ELi0ELi0EEviiiPT_S1_S1_iii:
	.zero		948


//--------------------- .nv.constant0._Z9cuda_gemmIiLi128ELi4ELi1ELi2048ELi32ELi32ELi64ELi1ELi1EEviiiPT_S1_S1_iii --------------------------
	.section	.nv.constant0._Z9cuda_gemmIiLi128ELi4ELi1ELi2048ELi32ELi32ELi64ELi1ELi1EEviiiPT_S1_S1_iii,"a",@progbits
	.sectionflags	@""
	.align	4
.nv.constant0._Z9cuda_gemmIiLi128ELi4ELi1ELi2048ELi32ELi32ELi64ELi1ELi1EEviiiPT_S1_S1_iii:
	.zero		948


//--------------------- .nv.constant0._Z9cuda_gemmIiLi128ELi4ELi1ELi2048ELi32ELi32ELi64ELi1ELi0EEviiiPT_S1_S1_iii --------------------------
	.section	.nv.constant0._Z9cuda_gemmIiLi128ELi4ELi1ELi2048ELi32ELi32ELi64ELi1ELi0EEviiiPT_S1_S1_iii,"a",@progbits
	.sectionflags	@""
	.align	4
.nv.constant0._Z9cuda_gemmIiLi128ELi4ELi1ELi2048ELi32ELi32ELi64ELi1ELi0EEviiiPT_S1_S1_iii:
	.zero		948


//--------------------- .nv.constant0._Z9cuda_gemmIiLi128ELi4ELi1ELi2048ELi32ELi32ELi64ELi0ELi1EEviiiPT_S1_S1_iii --------------------------
	.section	.nv.constant0._Z9cuda_gemmIiLi128ELi4ELi1ELi2048ELi32ELi32ELi64ELi0ELi1EEviiiPT_S1_S1_iii,"a",@progbits
	.sectionflags	@""
	.align	4
.nv.constant0._Z9cuda_gemmIiLi128ELi4ELi1ELi2048ELi32ELi32ELi64ELi0ELi1EEviiiPT_S1_S1_iii:
	.zero		948


//--------------------- .nv.constant0._Z9cuda_gemmIiLi128ELi4ELi1ELi2048ELi32ELi32ELi64ELi0ELi0EEviiiPT_S1_S1_iii --------------------------
	.section	.nv.constant0._Z9cuda_gemmIiLi128ELi4ELi1ELi2048ELi32ELi32ELi64ELi0ELi0EEviiiPT_S1_S1_iii,"a",@progbits
	.sectionflags	@""
	.align	4
.nv.constant0._Z9cuda_gemmIiLi128ELi4ELi1ELi2048ELi32ELi32ELi64ELi0ELi0EEviiiPT_S1_S1_iii:
	.zero		948


//--------------------- .nv.constant0._Z9cuda_gemmIiLi128ELi4ELi1ELi2048ELi16ELi16ELi64ELi1ELi1EEviiiPT_S1_S1_iii --------------------------
	.section	.nv.constant0._Z9cuda_gemmIiLi128ELi4ELi1ELi2048ELi16ELi16ELi64ELi1ELi1EEviiiPT_S1_S1_iii,"a",@progbits
	.sectionflags	@""
	.align	4
.nv.constant0._Z9cuda_gemmIiLi128ELi4ELi1ELi2048ELi16ELi16ELi64ELi1ELi1EEviiiPT_S1_S1_iii:
	.zero		948


//--------------------- .nv.constant0._Z9cuda_gemmIiLi128ELi4ELi1ELi2048ELi16ELi16ELi64ELi1ELi0EEviiiPT_S1_S1_iii --------------------------
	.section	.nv.constant0._Z9cuda_gemmIiLi128ELi4ELi1ELi2048ELi16ELi16ELi64ELi1ELi0EEviiiPT_S1_S1_iii,"a",@progbits
	.sectionflags	@""
	.align	4
.nv.constant0._Z9cuda_gemmIiLi128ELi4ELi1ELi2048ELi16ELi16ELi64ELi1ELi0EEviiiPT_S1_S1_iii:
	.zero		948


//--------------------- .nv.constant0._Z9cuda_gemmIiLi128ELi4ELi1ELi2048ELi16ELi16ELi64ELi0ELi1EEviiiPT_S1_S1_iii --------------------------
	.section	.nv.constant0._Z9cuda_gemmIiLi128ELi4ELi1ELi2048ELi16ELi16ELi64ELi0ELi1EEviiiPT_S1_S1_iii,"a",@progbits
	.sectionflags	@""
	.align	4
.nv.constant0._Z9cuda_gemmIiLi128ELi4ELi1ELi2048ELi16ELi16ELi64ELi0ELi1EEviiiPT_S1_S1_iii:
	.zero		948


//--------------------- .nv.constant0._Z9cuda_gemmIiLi128ELi4ELi1ELi2048ELi16ELi16ELi64ELi0ELi0EEviiiPT_S1_S1_iii --------------------------
	.section	.nv.constant0._Z9cuda_gemmIiLi128ELi4ELi1ELi2048ELi16ELi16ELi64ELi0ELi0EEviiiPT_S1_S1_iii,"a",@progbits
	.sectionflags	@""
	.align	4
.nv.constant0._Z9cuda_gemmIiLi128ELi4ELi1ELi2048ELi16ELi16ELi64ELi0ELi0EEviiiPT_S1_S1_iii:
	.zero		948


//--------------------- .nv.constant0._Z9cuda_gemmIiLi128ELi4ELi1ELi2048ELi8ELi8ELi64ELi1ELi1EEviiiPT_S1_S1_iii --------------------------
	.section	.nv.constant0._Z9cuda_gemmIiLi128ELi4ELi1ELi2048ELi8ELi8ELi64ELi1ELi1EEviiiPT_S1_S1_iii,"a",@progbits
	.sectionflags	@""
	.align	4
.nv.constant0._Z9cuda_gemmIiLi128ELi4ELi1ELi2048ELi8ELi8ELi64ELi1ELi1EEviiiPT_S1_S1_iii:
	.zero		948


//--------------------- .nv.constant0._Z9cuda_gemmIiLi128ELi4ELi1ELi2048ELi8ELi8ELi64ELi1ELi0EEviiiPT_S1_S1_iii --------------------------
	.section	.nv.constant0._Z9cuda_gemmIiLi128ELi4ELi1ELi2048ELi8ELi8ELi64ELi1ELi0EEviiiPT_S1_S1_iii,"a",@progbits
	.sectionflags	@""
	.align	4
.nv.constant0._Z9cuda_gemmIiLi128ELi4ELi1ELi2048ELi8ELi8ELi64ELi1ELi0EEviiiPT_S1_S1_iii:
	.zero		948


//--------------------- .nv.constant0._Z9cuda_gemmIiLi128ELi4ELi1ELi2048ELi8ELi8ELi64ELi0ELi1EEviiiPT_S1_S1_iii --------------------------
	.section	.nv.constant0._Z9cuda_gemmIiLi128ELi4ELi1ELi2048ELi8ELi8ELi64ELi0ELi1EEviiiPT_S1_S1_iii,"a",@progbits
	.sectionflags	@""
	.align	4
.nv.constant0._Z9cuda_gemmIiLi128ELi4ELi1ELi2048ELi8ELi8ELi64ELi0ELi1EEviiiPT_S1_S1_iii:
	.zero		948


//--------------------- .nv.constant0._Z9cuda_gemmIiLi128ELi4ELi1ELi2048ELi8ELi8ELi64ELi0ELi0EEviiiPT_S1_S1_iii --------------------------
	.section	.nv.constant0._Z9cuda_gemmIiLi128ELi4ELi1ELi2048ELi8ELi8ELi64ELi0ELi0EEviiiPT_S1_S1_iii,"a",@progbits
	.sectionflags	@""
	.align	4
.nv.constant0._Z9cuda_gemmIiLi128ELi4ELi1ELi2048ELi8ELi8ELi64ELi0ELi0EEviiiPT_S1_S1_iii:
	.zero		948


//--------------------- .nv.constant0._Z9cuda_gemmIiLi128ELi4ELi1ELi2048ELi4ELi4ELi64ELi1ELi1EEviiiPT_S1_S1_iii --------------------------
	.section	.nv.constant0._Z9cuda_gemmIiLi128ELi4ELi1ELi2048ELi4ELi4ELi64ELi1ELi1EEviiiPT_S1_S1_iii,"a",@progbits
	.sectionflags	@""
	.align	4
.nv.constant0._Z9cuda_gemmIiLi128ELi4ELi1ELi2048ELi4ELi4ELi64ELi1ELi1EEviiiPT_S1_S1_iii:
	.zero		948


//--------------------- .nv.constant0._Z9cuda_gemmIiLi128ELi4ELi1ELi2048ELi4ELi4ELi64ELi1ELi0EEviiiPT_S1_S1_iii --------------------------
	.section	.nv.constant0._Z9cuda_gemmIiLi128ELi4ELi1ELi2048ELi4ELi4ELi64ELi1ELi0EEviiiPT_S1_S1_iii,"a",@progbits
	.sectionflags	@""
	.align	4
.nv.constant0._Z9cuda_gemmIiLi128ELi4ELi1ELi2048ELi4ELi4ELi64ELi1ELi0EEviiiPT_S1_S1_iii:
	.zero		948


//--------------------- .nv.constant0._Z9cuda_gemmIiLi128ELi4ELi1ELi2048ELi4ELi4ELi64ELi0ELi1EEviiiPT_S1_S1_iii --------------------------
	.section	.nv.constant0._Z9cuda_gemmIiLi128ELi4ELi1ELi2048ELi4ELi4ELi64ELi0ELi1EEviiiPT_S1_S1_iii,"a",@progbits
	.sectionflags	@""
	.align	4
.nv.constant0._Z9cuda_gemmIiLi128ELi4ELi1ELi2048ELi4ELi4ELi64ELi0ELi1EEviiiPT_S1_S1_iii:
	.zero		948


//--------------------- .nv.constant0._Z9cuda_gemmIiLi128ELi4ELi1ELi2048ELi4ELi4ELi64ELi0ELi0EEviiiPT_S1_S1_iii --------------------------
	.section	.nv.constant0._Z9cuda_gemmIiLi128ELi4ELi1ELi2048ELi4ELi4ELi64ELi0ELi0EEviiiPT_S1_S1_iii,"a",@progbits
	.sectionflags	@""
	.align	4
.nv.constant0._Z9cuda_gemmIiLi128ELi4ELi1ELi2048ELi4ELi4ELi64ELi0ELi0EEviiiPT_S1_S1_iii:
	.zero		948


//--------------------- .nv.constant0._Z9cuda_gemmIiLi128ELi4ELi1ELi2048ELi2ELi2ELi64ELi1ELi1EEviiiPT_S1_S1_iii --------------------------
	.section	.nv.constant0._Z9cuda_gemmIiLi128ELi4ELi1ELi2048ELi2ELi2ELi64ELi1ELi1EEviiiPT_S1_S1_iii,"a",@progbits
	.sectionflags	@""
	.align	4
.nv.constant0._Z9cuda_gemmIiLi128ELi4ELi1ELi2048ELi2ELi2ELi64ELi1ELi1EEviiiPT_S1_S1_iii:
	.zero		948


//--------------------- .nv.constant0._Z9cuda_gemmIiLi128ELi4ELi1ELi2048ELi2ELi2ELi64ELi1ELi0EEviiiPT_S1_S1_iii --------------------------
	.section	.nv.constant0._Z9cuda_gemmIiLi128ELi4ELi1ELi2048ELi2ELi2ELi64ELi1ELi0EEviiiPT_S1_S1_iii,"a",@progbits
	.sectionflags	@""
	.align	4
.nv.constant0._Z9cuda_gemmIiLi128ELi4ELi1ELi2048ELi2ELi2ELi64ELi1ELi0EEviiiPT_S1_S1_iii:
	.zero		948


//--------------------- .nv.constant0._Z9cuda_gemmIiLi128ELi4ELi1ELi2048ELi2ELi2ELi64ELi0ELi1EEviiiPT_S1_S1_iii --------------------------
	.section	.nv.constant0._Z9cuda_gemmIiLi128ELi4ELi1ELi2048ELi2ELi2ELi64ELi0ELi1EEviiiPT_S1_S1_iii,"a",@progbits
	.sectionflags	@""
	.align	4
.nv.constant0._Z9cuda_gemmIiLi128ELi4ELi1ELi2048ELi2ELi2ELi64ELi0ELi1EEviiiPT_S1_S1_iii:
	.zero		948


//--------------------- .nv.constant0._Z9cuda_gemmIiLi128ELi4ELi1ELi2048ELi2ELi2ELi64ELi0ELi0EEviiiPT_S1_S1_iii --------------------------
	.section	.nv.constant0._Z9cuda_gemmIiLi128ELi4ELi1ELi2048ELi2ELi2ELi64ELi0ELi0EEviiiPT_S1_S1_iii,"a",@progbits
	.sectionflags	@""
	.align	4
.nv.constant0._Z9cuda_gemmIiLi128ELi4ELi1ELi2048ELi2ELi2ELi64ELi0ELi0EEviiiPT_S1_S1_iii:
	.zero		948


//--------------------- .nv.constant0._Z9cuda_gemmIiLi128ELi4ELi1ELi1024ELi128ELi128ELi64ELi1ELi1EEviiiPT_S1_S1_iii --------------------------
	.section	.nv.constant0._Z9cuda_gemmIiLi128ELi4ELi1ELi1024ELi128ELi128ELi64ELi1ELi1EEviiiPT_S1_S1_iii,"a",@progbits
	.sectionflags	@""
	.align	4
.nv.constant0._Z9cuda_gemmIiLi128ELi4ELi1ELi1024ELi128ELi128ELi64ELi1ELi1EEviiiPT_S1_S1_iii:
	.zero		948


//--------------------- .nv.constant0._Z9cuda_gemmIiLi128ELi4ELi1ELi1024ELi128ELi128ELi64ELi1ELi0EEviiiPT_S1_S1_iii --------------------------
	.section	.nv.constant0._Z9cuda_gemmIiLi128ELi4ELi1ELi1024ELi128ELi128ELi64ELi1ELi0EEviiiPT_S1_S1_iii,"a",@progbits
	.sectionflags	@""
	.align	4
.nv.constant0._Z9cuda_gemmIiLi128ELi4ELi1ELi1024ELi128ELi128ELi64ELi1ELi0EEviiiPT_S1_S1_iii:
	.zero		948


//--------------------- .nv.constant0._Z9cuda_gemmIiLi128ELi4ELi1ELi1024ELi128ELi128ELi64ELi0ELi1EEviiiPT_S1_S1_iii --------------------------
	.section	.nv.constant0._Z9cuda_gemmIiLi128ELi4ELi1ELi1024ELi128ELi128ELi64ELi0ELi1EEviiiPT_S1_S1_iii,"a",@progbits
	.sectionflags	@""
	.align	4
.nv.constant0._Z9cuda_gemmIiLi128ELi4ELi1ELi1024ELi128ELi128ELi64ELi0ELi1EEviiiPT_S1_S1_iii:
	.zero		948


//--------------------- .nv.constant0._Z9cuda_gemmIiLi128ELi4ELi1ELi1024ELi128ELi128ELi64ELi0ELi0EEviiiPT_S1_S1_iii --------------------------
	.section	.nv.constant0._Z9cuda_gemmIiLi128ELi4ELi1ELi1024ELi128ELi128ELi64ELi0ELi0EEviiiPT_S1_S1_iii,"a",@progbits
	.sectionflags	@""
	.align	4
.nv.constant0._Z9cuda_gemmIiLi128ELi4ELi1ELi1024ELi128ELi128ELi64ELi0ELi0EEviiiPT_S1_S1_iii:
	.zero		948


//--------------------- .nv.constant0._Z9cuda_gemmIiLi128ELi4ELi1ELi1024ELi64ELi64ELi64ELi1ELi1EEviiiPT_S1_S1_iii --------------------------
	.section	.nv.constant0._Z9cuda_gemmIiLi128ELi4ELi1ELi1024ELi64ELi64ELi64ELi1ELi1EEviiiPT_S1_S1_iii,"a",@progbits
	.sectionflags	@""
	.align	4
.nv.constant0._Z9cuda_gemmIiLi128ELi4ELi1ELi1024ELi64ELi64ELi64ELi1ELi1EEviiiPT_S1_S1_iii:
	.zero		948


//--------------------- .nv.constant0._Z9cuda_gemmIiLi128ELi4ELi1ELi1024ELi64ELi64ELi64ELi1ELi0EEviiiPT_S1_S1_iii --------------------------
	.section	.nv.constant0._Z9cuda_gemmIiLi128ELi4ELi1ELi1024ELi64ELi64ELi64ELi1ELi0EEviiiPT_S1_S1_iii,"a",@progbits
	.sectionflags	@""
	.align	4
.nv.constant0._Z9cuda_gemmIiLi128ELi4ELi1ELi1024ELi64ELi64ELi64ELi1ELi0EEviiiPT_S1_S1_iii:
	.zero		948


//--------------------- .nv.constant0._Z9cuda_gemmIiLi128ELi4ELi1ELi1024ELi64ELi64ELi64ELi0ELi1EEviiiPT_S1_S1_iii --------------------------
	.section	.nv.constant0._Z9cuda_gemmIiLi128ELi4ELi1ELi1024ELi64ELi64ELi64ELi0ELi1EEviiiPT_S1_S1_iii,"a",@progbits
	.sectionflags	@""
	.align	4
.nv.constant0._Z9cuda_gemmIiLi128ELi4ELi1ELi1024ELi64ELi64ELi64ELi0ELi1EEviiiPT_S1_S1_iii:
	.zero		948


//--------------------- .nv.constant0._Z9cuda_gemmIiLi128ELi4ELi1ELi1024ELi64ELi64ELi64ELi0ELi0EEviiiPT_S1_S1_iii --------------------------
	.section	.nv.constant0._Z9cuda_gemmIiLi128ELi4ELi1ELi1024ELi64ELi64ELi64ELi0ELi0EEviiiPT_S1_S1_iii,"a",@progbits
	.sectionflags	@""
	.align	4
.nv.constant0._Z9cuda_gemmIiLi128ELi4ELi1ELi1024ELi64ELi64ELi64ELi0ELi0EEviiiPT_S1_S1_iii:
	.zero		948


//--------------------- .nv.constant0._Z9cuda_gemmIiLi128ELi4ELi1ELi1024ELi32ELi32ELi64ELi1ELi1EEviiiPT_S1_S1_iii --------------------------
	.section	.nv.constant0._Z9cuda_gemmIiLi128ELi4ELi1ELi1024ELi32ELi32ELi64ELi1ELi1EEviiiPT_S1_S1_iii,"a",@progbits
	.sectionflags	@""
	.align	4
.nv.constant0._Z9cuda_gemmIiLi128ELi4ELi1ELi1024ELi32ELi32ELi64ELi1ELi1EEviiiPT_S1_S1_iii:
	.zero		948


//--------------------- .nv.constant0._Z9cuda_gemmIiLi128ELi4ELi1ELi1024ELi32ELi32ELi64ELi1ELi0EEviiiPT_S1_S1_iii --------------------------
	.section	.nv.constant0._Z9cuda_gemmIiLi128ELi4ELi1ELi1024ELi32ELi32ELi64ELi1ELi0EEviiiPT_S1_S1_iii,"a",@progbits
	.sectionflags	@""
	.align	4
.nv.constant0._Z9cuda_gemmIiLi128ELi4ELi1ELi1024ELi32ELi32ELi64ELi1ELi0EEviiiPT_S1_S1_iii:
	.zero		948


//--------------------- .nv.constant0._Z9cuda_gemmIiLi128ELi4ELi1ELi1024ELi32ELi32ELi64ELi0ELi1EEviiiPT_S1_S1_iii --------------------------
	.section	.nv.constant0._Z9cuda_gemmIiLi128ELi4ELi1ELi1024ELi32ELi32ELi64ELi0ELi1EEviiiPT_S1_S1_iii,"a",@progbits
	.sectionflags	@""
	.align	4
.nv.constant0._Z9cuda_gemmIiLi128ELi4ELi1ELi1024ELi32ELi32ELi64ELi0ELi1EEviiiPT_S1_S1_iii:
	.zero		948


//--------------------- .nv.constant0._Z9cuda_gemmIiLi128ELi4ELi1ELi1024ELi32ELi32ELi64ELi0ELi0EEviiiPT_S1_S1_iii --------------------------
	.section	.nv.constant0._Z9cuda_gemmIiLi128ELi4ELi1ELi1024ELi32ELi32ELi64ELi0ELi0EEviiiPT_S1_S1_iii,"a",@progbits
	.sectionflags	@""
	.align	4
.nv.constant0._Z9cuda_gemmIiLi128ELi4ELi1ELi1024ELi32ELi32ELi64ELi0ELi0EEviiiPT_S1_S1_iii:
	.zero		948


//--------------------- .nv.constant0._Z9cuda_gemmIiLi128ELi4ELi1ELi1024ELi16ELi16ELi64ELi1ELi1EEviiiPT_S1_S1_iii --------------------------
	.section	.nv.constant0._Z9cuda_gemmIiLi128ELi4ELi1ELi1024ELi16ELi16ELi64ELi1ELi1EEviiiPT_S1_S1_iii,"a",@progbits
	.sectionflags	@""
	.align	4
.nv.constant0._Z9cuda_gemmIiLi128ELi4ELi1ELi1024ELi16ELi16ELi64ELi1ELi1EEviiiPT_S1_S1_iii:
	.zero		948


//--------------------- .nv.constant0._Z9cuda_gemmIiLi128ELi4ELi1ELi1024ELi16ELi16ELi64ELi1ELi0EEviiiPT_S1_S1_iii --------------------------
	.section	.nv.constant0._Z9cuda_gemmIiLi128ELi4ELi1ELi1024ELi16ELi16ELi64ELi1ELi0EEviiiPT_S1_S1_iii,"a",@progbits
	.sectionflags	@""
	.align	4
.nv.constant0._Z9cuda_gemmIiLi128ELi4ELi1ELi1024ELi16ELi16ELi64ELi1ELi0EEviiiPT_S1_S1_iii:
	.zero		948


//--------------------- .nv.constant0._Z9cuda_gemmIiLi128ELi4ELi1ELi1024ELi16ELi16ELi64ELi0ELi1EEviiiPT_S1_S1_iii --------------------------
	.section	.nv.constant0._Z9cuda_gemmIiLi128ELi4ELi1ELi1024ELi16ELi16ELi64ELi0ELi1EEviiiPT_S1_S1_iii,"a",@progbits
	.sectionflags	@""
	.align	4
.nv.constant0._Z9cuda_gemmIiLi128ELi4ELi1ELi1024ELi16ELi16ELi64ELi0ELi1EEviiiPT_S1_S1_iii:
	.zero		948


//--------------------- .nv.constant0._Z9cuda_gemmIiLi128ELi4ELi1ELi1024ELi16ELi16ELi64ELi0ELi0EEviiiPT_S1_S1_iii --------------------------
	.section	.nv.constant0._Z9cuda_gemmIiLi128ELi4ELi1ELi1024ELi16ELi16ELi64ELi0ELi0EEviiiPT_S1_S1_iii,"a",@progbits
	.sectionflags	@""
	.align	4
.nv.constant0._Z9cuda_gemmIiLi128ELi4ELi1ELi1024ELi16ELi16ELi64ELi0ELi0EEviiiPT_S1_S1_iii:
	.zero		948


//--------------------- .nv.constant0._Z9cuda_gemmIiLi128ELi4ELi1ELi1024ELi8ELi8ELi64ELi1ELi1EEviiiPT_S1_S1_iii --------------------------
	.section	.nv.constant0._Z9cuda_gemmIiLi128ELi4ELi1ELi1024ELi8ELi8ELi64ELi1ELi1EEviiiPT_S1_S1_iii,"a",@progbits
	.sectionflags	@""
	.align	4
.nv.constant0._Z9cuda_gemmIiLi128ELi4ELi1ELi1024ELi8ELi8ELi64ELi1ELi1EEviiiPT_S1_S1_iii:
	.zero		948


//--------------------- .nv.constant0._Z9cuda_gemmIiLi128ELi4ELi1ELi1024ELi8ELi8ELi64ELi1ELi0EEviiiPT_S1_S1_iii --------------------------
	.section	.nv.constant0._Z9cuda_gemmIiLi128ELi4ELi1ELi1024ELi8ELi8ELi64ELi1ELi0EEviiiPT_S1_S1_iii,"a",@progbits
	.sectionflags	@""
	.align	4
.nv.constant0._Z9cuda_gemmIiLi128ELi4ELi1ELi1024ELi8ELi8ELi64ELi1ELi0EEviiiPT_S1_S1_iii:
	.zero		948


//--------------------- .nv.constant0._Z9cuda_gemmIiLi128ELi4ELi1ELi1024ELi8ELi8ELi64ELi0ELi1EEviiiPT_S1_S1_iii --------------------------
	.section	.nv.constant0._Z9cuda_gemmIiLi128ELi4ELi1ELi1024ELi8ELi8ELi64ELi0ELi1EEviiiPT_S1_S1_iii,"a",@progbits
	.sectionflags	@""
	.align	4
.nv.constant0._Z9cuda_gemmIiLi128ELi4ELi1ELi1024ELi8ELi8ELi64ELi0ELi1EEviiiPT_S1_S1_iii:
	.zero		948


//--------------------- .nv.constant0._Z9cuda_gemmIiLi128ELi4ELi1ELi1024ELi8ELi8ELi64ELi0ELi0EEviiiPT_S1_S1_iii --------------------------
	.section	.nv.constant0._Z9cuda_gemmIiLi128ELi4ELi1ELi1024ELi8ELi8ELi64ELi0ELi0EEviiiPT_S1_S1_iii,"a",@progbits
	.sectionflags	@""
	.align	4
.nv.constant0._Z9cuda_gemmIiLi128ELi4ELi1ELi1024ELi8ELi8ELi64ELi0ELi0EEviiiPT_S1_S1_iii:
	.zero		948


//--------------------- .nv.constant0._Z9cuda_gemmIiLi128ELi4ELi1ELi1024ELi4ELi4ELi64ELi1ELi1EEviiiPT_S1_S1_iii --------------------------
	.section	.nv.constant0._Z9cuda_gemmIiLi128ELi4ELi1ELi1024ELi4ELi4ELi64ELi1ELi1EEviiiPT_S1_S1_iii,"a",@progbits
	.sectionflags	@""
	.align	4
.nv.constant0._Z9cuda_gemmIiLi128ELi4ELi1ELi1024ELi4ELi4ELi64ELi1ELi1EEviiiPT_S1_S1_iii:
	.zero		948


//--------------------- .nv.constant0._Z9cuda_gemmIiLi128ELi4ELi1ELi1024ELi4ELi4ELi64ELi1ELi0EEviiiPT_S1_S1_iii --------------------------
	.section	.nv.constant0._Z9cuda_gemmIiLi128ELi4ELi1ELi1024ELi4ELi4ELi64ELi1ELi0EEviiiPT_S1_S1_iii,"a",@progbits
	.sectionflags	@""
	.align	4
.nv.constant0._Z9cuda_gemmIiLi128ELi4ELi1ELi1024ELi4ELi4ELi64ELi1ELi0EEviiiPT_S1_S1_iii:
	.zero		948


//--------------------- .nv.constant0._Z9cuda_gemmIiLi128ELi4ELi1ELi1024ELi4ELi4ELi64ELi0ELi1EEviiiPT_S1_S1_iii --------------------------
	.section	.nv.constant0._Z9cuda_gemmIiLi128ELi4ELi1ELi1024ELi4ELi4ELi64ELi0ELi1EEviiiPT_S1_S1_iii,"a",@progbits
	.sectionflags	@""
	.align	4
.nv.constant0._Z9cuda_gemmIiLi128ELi4ELi1ELi1024ELi4ELi4ELi64ELi0ELi1EEviiiPT_S1_S1_iii:
	.zero		948


//--------------------- .nv.constant0._Z9cuda_gemmIiLi128ELi4ELi1ELi1024ELi4ELi4ELi64ELi0ELi0EEviiiPT_S1_S1_iii --------------------------
	.section	.nv.constant0._Z9cuda_gemmIiLi128ELi4ELi1ELi1024ELi4ELi4ELi64ELi0ELi0EEviiiPT_S1_S1_iii,"a",@progbits
	.sectionflags	@""
	.align	4
.nv.constant0._Z9cuda_gemmIiLi128ELi4ELi1ELi1024ELi4ELi4ELi64ELi0ELi0EEviiiPT_S1_S1_iii:
	.zero		948


//--------------------- .nv.constant0._Z9cuda_gemmIiLi128ELi4ELi1ELi1024ELi2ELi2ELi64ELi1ELi1EEviiiPT_S1_S1_iii --------------------------
	.section	.nv.constant0._Z9cuda_gemmIiLi128ELi4ELi1ELi1024ELi2ELi2ELi64ELi1ELi1EEviiiPT_S1_S1_iii,"a",@progbits
	.sectionflags	@""
	.align	4
.nv.constant0._Z9cuda_gemmIiLi128ELi4ELi1ELi1024ELi2ELi2ELi64ELi1ELi1EEviiiPT_S1_S1_iii:
	.zero		948


//--------------------- .nv.constant0._Z9cuda_gemmIiLi128ELi4ELi1ELi1024ELi2ELi2ELi64ELi1ELi0EEviiiPT_S1_S1_iii --------------------------
	.section	.nv.constant0._Z9cuda_gemmIiLi128ELi4ELi1ELi1024ELi2ELi2ELi64ELi1ELi0EEviiiPT_S1_S1_iii,"a",@progbits
	.sectionflags	@""
	.align	4
.nv.constant0._Z9cuda_gemmIiLi128ELi4ELi1ELi1024ELi2ELi2ELi64ELi1ELi0EEviiiPT_S1_S1_iii:
	.zero		948


//--------------------- .nv.constant0._Z9cuda_gemmIiLi128ELi4ELi1ELi1024ELi2ELi2ELi64ELi0ELi1EEviiiPT_S1_S1_iii --------------------------
	.section	.nv.constant0._Z9cuda_gemmIiLi128ELi4ELi1ELi1024ELi2ELi2ELi64ELi0ELi1EEviiiPT_S1_S1_iii,"a",@progbits
	.sectionflags	@""
	.align	4
.nv.constant0._Z9cuda_gemmIiLi128ELi4ELi1ELi1024ELi2ELi2ELi64ELi0ELi1EEviiiPT_S1_S1_iii:
	.zero		948


//--------------------- .nv.constant0._Z9cuda_gemmIiLi128ELi4ELi1ELi1024ELi2ELi2ELi64ELi0ELi0EEviiiPT_S1_S1_iii --------------------------
	.section	.nv.constant0._Z9cuda_gemmIiLi128ELi4ELi1ELi1024ELi2ELi2ELi64ELi0ELi0EEviiiPT_S1_S1_iii,"a",@progbits
	.sectionflags	@""
	.align	4
.nv.constant0._Z9cuda_gemmIiLi128ELi4ELi1ELi1024ELi2ELi2ELi64ELi0ELi0EEviiiPT_S1_S1_iii:
	.zero		948


//--------------------- .nv.constant0._Z9cuda_gemmIiLi128ELi4ELi1ELi512ELi128ELi128ELi64ELi1ELi1EEviiiPT_S1_S1_iii --------------------------
	.section	.nv.constant0._Z9cuda_gemmIiLi128ELi4ELi1ELi512ELi128ELi128ELi64ELi1ELi1EEviiiPT_S1_S1_iii,"a",@progbits
	.sectionflags	@""
	.align	4
.nv.constant0._Z9cuda_gemmIiLi128ELi4ELi1ELi512ELi128ELi128ELi64ELi1ELi1EEviiiPT_S1_S1_iii:
	.zero		948


//--------------------- .nv.constant0._Z9cuda_gemmIiLi128ELi4ELi1ELi512ELi128ELi128ELi64ELi1ELi0EEviiiPT_S1_S1_iii --------------------------
	.section	.nv.constant0._Z9cuda_gemmIiLi128ELi4ELi1ELi512ELi128ELi128ELi64ELi1ELi0EEviiiPT_S1_S1_iii,"a",@progbits
	.sectionflags	@""
	.align	4
.nv.constant0._Z9cuda_gemmIiLi128ELi4ELi1ELi512ELi128ELi128ELi64ELi1ELi0EEviiiPT_S1_S1_iii:
	.zero		948


//--------------------- .nv.constant0._Z9cuda_gemmIiLi128ELi4ELi1ELi512ELi128ELi128ELi64ELi0ELi1EEviiiPT_S1_S1_iii --------------------------
	.section	.nv.constant0._Z9cuda_gemmIiLi128ELi4ELi1ELi512ELi128ELi128ELi64ELi0ELi1EEviiiPT_S1_S1_iii,"a",@progbits
	.sectionflags	@""
	.align	4
.nv.constant0._Z9cuda_gemmIiLi128ELi4ELi1ELi512ELi128ELi128ELi64ELi0ELi1EEviiiPT_S1_S1_iii:
	.zero		948


//--------------------- .nv.constant0._Z9cuda_gemmIiLi128ELi4ELi1ELi512ELi128ELi128ELi64ELi0ELi0EEviiiPT_S1_S1_iii --------------------------
	.section	.nv.constant0._Z9cuda_gemmIiLi128ELi4ELi1ELi512ELi128ELi128ELi64ELi0ELi0EEviiiPT_S1_S1_iii,"a",@progbits
	.sectionflags	@""
	.align	4
.nv.constant0._Z9cuda_gemmIiLi128ELi4ELi1ELi512ELi128ELi128ELi64ELi0ELi0EEviiiPT_S1_S1_iii:
	.zero		948


//--------------------- .nv.constant0._Z9cuda_gemmIiLi128ELi4ELi1ELi512ELi64ELi64ELi64ELi1ELi1EEviiiPT_S1_S1_iii --------------------------
	.section	.nv.constant0._Z9cuda_gemmIiLi128ELi4ELi1ELi512ELi64ELi64ELi64ELi1ELi1EEviiiPT_S1_S1_iii,"a",@progbits
	.sectionflags	@""
	.align	4
.nv.constant0._Z9cuda_gemmIiLi128ELi4ELi1ELi512ELi64ELi64ELi64ELi1ELi1EEviiiPT_S1_S1_iii:
	.zero		948


//--------------------- .nv.constant0._Z9cuda_gemmIiLi128ELi4ELi1ELi512ELi64ELi64ELi64ELi1ELi0EEviiiPT_S1_S1_iii --------------------------
	.section	.nv.constant0._Z9cuda_gemmIiLi128ELi4ELi1ELi512ELi64ELi64ELi64ELi1ELi0EEviiiPT_S1_S1_iii,"a",@progbits
	.sectionflags	@""
	.align	4
.nv.constant0._Z9cuda_gemmIiLi128ELi4ELi1ELi512ELi64ELi64ELi64ELi1ELi0EEviiiPT_S1_S1_iii:
	.zero		948


//--------------------- .nv.constant0._Z9cuda_gemmIiLi128ELi4ELi1ELi512ELi64ELi64ELi64ELi0ELi1EEviiiPT_S1_S1_iii --------------------------
	.section	.nv.constant0._Z9cuda_gemmIiLi128ELi4ELi1ELi512ELi64ELi64ELi64ELi0ELi1EEviiiPT_S1_S1_iii,"a",@progbits
	.sectionflags	@""
	.align	4
.nv.constant0._Z9cuda_gemmIiLi128ELi4ELi1ELi512ELi64ELi64ELi64ELi0ELi1EEviiiPT_S1_S1_iii:
	.zero		948


//--------------------- .nv.constant0._Z9cuda_gemmIiLi128ELi4ELi1ELi512ELi64ELi64ELi64ELi0ELi0EEviiiPT_S1_S1_iii --------------------------
	.section	.nv.constant0._Z9cuda_gemmIiLi128ELi4ELi1ELi512ELi64ELi64ELi64ELi0ELi0EEviiiPT_S1_S1_iii,"a",@progbits
	.sectionflags	@""
	.align	4
.nv.constant0._Z9cuda_gemmIiLi128ELi4ELi1ELi512ELi64ELi64ELi64ELi0ELi0EEviiiPT_S1_S1_iii:
	.zero		948


//--------------------- .nv.constant0._Z9cuda_gemmIiLi128ELi4ELi1ELi512ELi32ELi32ELi64ELi1ELi1EEviiiPT_S1_S1_iii --------------------------
	.section	.nv.constant0._Z9cuda_gemmIiLi128ELi4ELi1ELi512ELi32ELi32ELi64ELi1ELi1EEviiiPT_S1_S1_iii,"a",@progbits
	.sectionflags	@""
	.align	4
.nv.constant0._Z9cuda_gemmIiLi128ELi4ELi1ELi512ELi32ELi32ELi64ELi1ELi1EEviiiPT_S1_S1_iii:
	.zero		948


//--------------------- .nv.constant0._Z9cuda_gemmIiLi128ELi4ELi1ELi512ELi32ELi32ELi64ELi1ELi0EEviiiPT_S1_S1_iii --------------------------
	.section	.nv.constant0._Z9cuda_gemmIiLi128ELi4ELi1ELi512ELi32ELi32ELi64ELi1ELi0EEviiiPT_S1_S1_iii,"a",@progbits
	.sectionflags	@""
	.align	4
.nv.constant0._Z9cuda_gemmIiLi128ELi4ELi1ELi512ELi32ELi32ELi64ELi1ELi0EEviiiPT_S1_S1_iii:
	.zero		948


//--------------------- .nv.constant0._Z9cuda_gemmIiLi128ELi4ELi1ELi512ELi32ELi32ELi64ELi0ELi1EEviiiPT_S1_S1_iii --------------------------
	.section	.nv.constant0._Z9cuda_gemmIiLi128ELi4ELi1ELi512ELi32ELi32ELi64ELi0ELi1EEviiiPT_S1_S1_iii,"a",@progbits
	.sectionflags	@""
	.align	4
.nv.constant0._Z9cuda_gemmIiLi128ELi4ELi1ELi512ELi32ELi32ELi64ELi0ELi1EEviiiPT_S1_S1_iii:
	.zero		948


//--------------------- .nv.constant0._Z9cuda_gemmIiLi128ELi4ELi1ELi512ELi32ELi32ELi64ELi0ELi0EEviiiPT_S1_S1_iii --------------------------
	.section	.nv.constant0._Z9cuda_gemmIiLi128ELi4ELi1ELi512ELi32ELi32ELi64ELi0ELi0EEviiiPT_S1_S1_iii,"a",@progbits
	.sectionflags	@""
	.align	4
.nv.constant0._Z9cuda_gemmIiLi128ELi4ELi1ELi512ELi32ELi32ELi64ELi0ELi0EEviiiPT_S1_S1_iii:
	.zero		948


//--------------------- .nv.constant0._Z9cuda_gemmIiLi128ELi4ELi1ELi512ELi16ELi16ELi64ELi1ELi1EEviiiPT_S1_S1_iii --------------------------
	.section	.nv.constant0._Z9cuda_gemmIiLi128ELi4ELi1ELi512ELi16ELi16ELi64ELi1ELi1EEviiiPT_S1_S1_iii,"a",@progbits
	.sectionflags	@""
	.align	4
.nv.constant0._Z9cuda_gemmIiLi128ELi4ELi1ELi512ELi16ELi16ELi64ELi1ELi1EEviiiPT_S1_S1_iii:
	.zero		948


//--------------------- .nv.constant0._Z9cuda_gemmIiLi128ELi4ELi1ELi512ELi16ELi16ELi64ELi1ELi0EEviiiPT_S1_S1_iii --------------------------
	.section	.nv.constant0._Z9cuda_gemmIiLi128ELi4ELi1ELi512ELi16ELi16ELi64ELi1ELi0EEviiiPT_S1_S1_iii,"a",@progbits
	.sectionflags	@""
	.align	4
.nv.constant0._Z9cuda_gemmIiLi128ELi4ELi1ELi512ELi16ELi16ELi64ELi1ELi0EEviiiPT_S1_S1_iii:
	.zero		948


//--------------------- .nv.constant0._Z9cuda_gemmIiLi128ELi4ELi1ELi512ELi16ELi16ELi64ELi0ELi1EEviiiPT_S1_S1_iii --------------------------
	.section	.nv.constant0._Z9cuda_gemmIiLi128ELi4ELi1ELi512ELi16ELi16ELi64ELi0ELi1EEviiiPT_S1_S1_iii,"a",@progbits
	.sectionflags	@""
	.align	4
.nv.constant0._Z9cuda_gemmIiLi128ELi4ELi1ELi512ELi16ELi16ELi64ELi0ELi1EEviiiPT_S1_S1_iii:
	.zero		948


//--------------------- .nv.constant0._Z9cuda_gemmIiLi128ELi4ELi1ELi512ELi16ELi16ELi64ELi0ELi0EEviiiPT_S1_S1_iii --------------------------
	.section	.nv.constant0._Z9cuda_gemmIiLi128ELi4ELi1ELi512ELi16ELi16ELi64ELi0ELi0EEviiiPT_S1_S1_iii,"a",@progbits
	.sectionflags	@""
	.align	4
.nv.constant0._Z9cuda_gemmIiLi128ELi4ELi1ELi512ELi16ELi16ELi64ELi0ELi0EEviiiPT_S1_S1_iii:
	.zero		948


//--------------------- .nv.constant0._Z9cuda_gemmIiLi128ELi4ELi1ELi512ELi8ELi8ELi64ELi1ELi1EEviiiPT_S1_S1_iii --------------------------
	.section	.nv.constant0._Z9cuda_gemmIiLi128ELi4ELi1ELi512ELi8ELi8ELi64ELi1ELi1EEviiiPT_S1_S1_iii,"a",@progbits
	.sectionflags	@""
	.align	4
.nv.constant0._Z9cuda_gemmIiLi128ELi4ELi1ELi512ELi8ELi8ELi64ELi1ELi1EEviiiPT_S1_S1_iii:
	.zero		948


//--------------------- .nv.constant0._Z9cuda_gemmIiLi128ELi4ELi1ELi512ELi8ELi8ELi64ELi1ELi0EEviiiPT_S1_S1_iii --------------------------
	.section	.nv.constant0._Z9cuda_gemmIiLi128ELi4ELi1ELi512ELi8ELi8ELi64ELi1ELi0EEviiiPT_S1_S1_iii,"a",@progbits
	.sectionflags	@""
	.align	4
.nv.constant0._Z9cuda_gemmIiLi128ELi4ELi1ELi512ELi8ELi8ELi64ELi1ELi0EEviiiPT_S1_S1_iii:
	.zero		948


//--------------------- .nv.constant0._Z9cuda_gemmIiLi128ELi4ELi1ELi512ELi8ELi8ELi64ELi0ELi1EEviiiPT_S1_S1_iii --------------------------
	.section	.nv.constant0._Z9cuda_gemmIiLi128ELi4ELi1ELi512ELi8ELi8ELi64ELi0ELi1EEviiiPT_S1_S1_iii,"a",@progbits
	.sectionflags	@""
	.align	4
.nv.constant0._Z9cuda_gemmIiLi128ELi4ELi1ELi512ELi8ELi8ELi64ELi0ELi1EEviiiPT_S1_S1_iii:
	.zero		948


//--------------------- .nv.constant0._Z9cuda_gemmIiLi128ELi4ELi1ELi512ELi8ELi8ELi64ELi0ELi0EEviiiPT_S1_S1_iii --------------------------
	.section	.nv.constant0._Z9cuda_gemmIiLi128ELi4ELi1ELi512ELi8ELi8ELi64ELi0ELi0EEviiiPT_S1_S1_iii,"a",@progbits
	.sectionflags	@""
	.align	4
.nv.constant0._Z9cuda_gemmIiLi128ELi4ELi1ELi512ELi8ELi8ELi64ELi0ELi0EEviiiPT_S1_S1_iii:
	.zero		948


//--------------------- .nv.constant0._Z9cuda_gemmIiLi128ELi4ELi1ELi512ELi4ELi4ELi64ELi1ELi1EEviiiPT_S1_S1_iii --------------------------
	.section	.nv.constant0._Z9cuda_gemmIiLi128ELi4ELi1ELi512ELi4ELi4ELi64ELi1ELi1EEviiiPT_S1_S1_iii,"a",@progbits
	.sectionflags	@""
	.align	4
.nv.constant0._Z9cuda_gemmIiLi128ELi4ELi1ELi512ELi4ELi4ELi64ELi1ELi1EEviiiPT_S1_S1_iii:
	.zero		948


//--------------------- .nv.constant0._Z9cuda_gemmIiLi128ELi4ELi1ELi512ELi4ELi4ELi64ELi1ELi0EEviiiPT_S1_S1_iii --------------------------
	.section	.nv.constant0._Z9cuda_gemmIiLi128ELi4ELi1ELi512ELi4ELi4ELi64ELi1ELi0EEviiiPT_S1_S1_iii,"a",@progbits
	.sectionflags	@""
	.align	4
.nv.constant0._Z9cuda_gemmIiLi128ELi4ELi1ELi512ELi4ELi4ELi64ELi1ELi0EEviiiPT_S1_S1_iii:
	.zero		948


//--------------------- .nv.constant0._Z9cuda_gemmIiLi128ELi4ELi1ELi512ELi4ELi4ELi64ELi0ELi1EEviiiPT_S1_S1_iii --------------------------
	.section	.nv.constant0._Z9cuda_gemmIiLi128ELi4ELi1ELi512ELi4ELi4ELi64ELi0ELi1EEviiiPT_S1_S1_iii,"a",@progbits
	.sectionflags	@""
	.align	4
.nv.constant0._Z9cuda_gemmIiLi128ELi4ELi1ELi512ELi4ELi4ELi64ELi0ELi1EEviiiPT_S1_S1_iii:
	.zero		948


//--------------------- .nv.constant0._Z9cuda_gemmIiLi128ELi4ELi1ELi512ELi4ELi4ELi64ELi0ELi0EEviiiPT_S1_S1_iii --------------------------
	.section	.nv.constant0._Z9cuda_gemmIiLi128ELi4ELi1ELi512ELi4ELi4ELi64ELi0ELi0EEviiiPT_S1_S1_iii,"a",@progbits
	.sectionflags	@""
	.align	4
.nv.constant0._Z9cuda_gemmIiLi128ELi4ELi1ELi512ELi4ELi4ELi64ELi0ELi0EEviiiPT_S1_S1_iii:
	.zero		948


//--------------------- .nv.constant0._Z9cuda_gemmIiLi128ELi4ELi1ELi512ELi2ELi2ELi64ELi1ELi1EEviiiPT_S1_S1_iii --------------------------
	.section	.nv.constant0._Z9cuda_gemmIiLi128ELi4ELi1ELi512ELi2ELi2ELi64ELi1ELi1EEviiiPT_S1_S1_iii,"a",@progbits
	.sectionflags	@""
	.align	4
.nv.constant0._Z9cuda_gemmIiLi128ELi4ELi1ELi512ELi2ELi2ELi64ELi1ELi1EEviiiPT_S1_S1_iii:
	.zero		948


//--------------------- .nv.constant0._Z9cuda_gemmIiLi128ELi4ELi1ELi512ELi2ELi2ELi64ELi1ELi0EEviiiPT_S1_S1_iii --------------------------
	.section	.nv.constant0._Z9cuda_gemmIiLi128ELi4ELi1ELi512ELi2ELi2ELi64ELi1ELi0EEviiiPT_S1_S1_iii,"a",@progbits
	.sectionflags	@""
	.align	4
.nv.constant0._Z9cuda_gemmIiLi128ELi4ELi1ELi512ELi2ELi2ELi64ELi1ELi0EEviiiPT_S1_S1_iii:
	.zero		948


//--------------------- .nv.constant0._Z9cuda_gemmIiLi128ELi4ELi1ELi512ELi2ELi2ELi64ELi0ELi1EEviiiPT_S1_S1_iii --------------------------
	.section	.nv.constant0._Z9cuda_gemmIiLi128ELi4ELi1ELi512ELi2ELi2ELi64ELi0ELi1EEviiiPT_S1_S1_iii,"a",@progbits
	.sectionflags	@""
	.align	4
.nv.constant0._Z9cuda_gemmIiLi128ELi4ELi1ELi512ELi2ELi2ELi64ELi0ELi1EEviiiPT_S1_S1_iii:
	.zero		948


//--------------------- .nv.constant0._Z9cuda_gemmIiLi128ELi4ELi1ELi512ELi2ELi2ELi64ELi0ELi0EEviiiPT_S1_S1_iii --------------------------
	.section	.nv.constant0._Z9cuda_gemmIiLi128ELi4ELi1ELi512ELi2ELi2ELi64ELi0ELi0EEviiiPT_S1_S1_iii,"a",@progbits
	.sectionflags	@""
	.align	4
.nv.constant0._Z9cuda_gemmIiLi128ELi4ELi1ELi512ELi2ELi2ELi64ELi0ELi0EEviiiPT_S1_S1_iii:
	.zero		948


//--------------------- .nv.constant0._Z9cuda_gemmIiLi128ELi4ELi1ELi256ELi128ELi128ELi64ELi1ELi1EEviiiPT_S1_S1_iii --------------------------
	.section	.nv.constant0._Z9cuda_gemmIiLi128ELi4ELi1ELi256ELi128ELi128ELi64ELi1ELi1EEviiiPT_S1_S1_iii,"a",@progbits
	.sectionflags	@""
	.align	4
.nv.constant0._Z9cuda_gemmIiLi128ELi4ELi1ELi256ELi128ELi128ELi64ELi1ELi1EEviiiPT_S1_S1_iii:
	.zero		948


//--------------------- .nv.constant0._Z9cuda_gemmIiLi128ELi4ELi1ELi256ELi128ELi128ELi64ELi1ELi0EEviiiPT_S1_S1_iii --------------------------
	.section	.nv.constant0._Z9cuda_gemmIiLi128ELi4ELi1ELi256ELi128ELi128ELi64ELi1ELi0EEviiiPT_S1_S1_iii,"a",@progbits
	.sectionflags	@""
	.align	4
.nv.constant0._Z9cuda_gemmIiLi128ELi4ELi1ELi256ELi128ELi128ELi64ELi1ELi0EEviiiPT_S1_S1_iii:
	.zero		948


//--------------------- .nv.constant0._Z9cuda_gemmIiLi128ELi4ELi1ELi256ELi128ELi128ELi64ELi0ELi1EEviiiPT_S1_S1_iii --------------------------
	.section	.nv.constant0._Z9cuda_gemmIiLi128ELi4ELi1ELi256ELi128ELi128ELi64ELi0ELi1EEviiiPT_S1_S1_iii,"a",@progbits
	.sectionflags	@""
	.align	4
.nv.constant0._Z9cuda_gemmIiLi128ELi4ELi1ELi256ELi128ELi128ELi64ELi0ELi1EEviiiPT_S1_S1_iii:
	.zero		948


//--------------------- .nv.constant0._Z9cuda_gemmIiLi128ELi4ELi1ELi256ELi128ELi128ELi64ELi0ELi0EEviiiPT_S1_S1_iii --------------------------
	.section	.nv.constant0._Z9cuda_gemmIiLi128ELi4ELi1ELi256ELi128ELi128ELi64ELi0ELi0EEviiiPT_S1_S1_iii,"a",@progbits
	.sectionflags	@""
	.align	4
.nv.constant0._Z9cuda_gemmIiLi128ELi4ELi1ELi256ELi128ELi128ELi64ELi0ELi0EEviiiPT_S1_S1_iii:
	.zero		948


//--------------------- .nv.constant0._Z9cuda_gemmIiLi128ELi4ELi1ELi256ELi64ELi64ELi64ELi1ELi1EEviiiPT_S1_S1_iii --------------------------
	.section	.nv.constant0._Z9cuda_gemmIiLi128ELi4ELi1ELi256ELi64ELi64ELi64ELi1ELi1EEviiiPT_S1_S1_iii,"a",@progbits
	.sectionflags	@""
	.align	4
.nv.constant0._Z9cuda_gemmIiLi128ELi4ELi1ELi256ELi64ELi64ELi64ELi1ELi1EEviiiPT_S1_S1_iii:
	.zero		948


//--------------------- .nv.constant0._Z9cuda_gemmIiLi128ELi4ELi1ELi256ELi64ELi64ELi64ELi1ELi0EEviiiPT_S1_S1_iii --------------------------
	.section	.nv.constant0._Z9cuda_gemmIiLi128ELi4ELi1ELi256ELi64ELi64ELi64ELi1ELi0EEviiiPT_S1_S1_iii,"a",@progbits
	.sectionflags	@""
	.align	4
.nv.constant0._Z9cuda_gemmIiLi128ELi4ELi1ELi256ELi64ELi64ELi64ELi1ELi0EEviiiPT_S1_S1_iii:
	.zero		948


//--------------------- .nv.constant0._Z9cuda_gemmIiLi128ELi4ELi1ELi256ELi64ELi64ELi64ELi0ELi1EEviiiPT_S1_S1_iii --------------------------
	.section	.nv.constant0._Z9cuda_gemmIiLi128ELi4ELi1ELi256ELi64ELi64ELi64ELi0ELi1EEviiiPT_S1_S1_iii,"a",@progbits
	.sectionflags	@""
	.align	4
.nv.constant0._Z9cuda_gemmIiLi128ELi4ELi1ELi256ELi64ELi64ELi64ELi0ELi1EEviiiPT_S1_S1_iii:
	.zero		948


//--------------------- .nv.constant0._Z9cuda_gemmIiLi128ELi4ELi1ELi256ELi64ELi64ELi64ELi0ELi0EEviiiPT_S1_S1_iii --------------------------
	.section	.nv.constant0._Z9cuda_gemmIiLi128ELi4ELi1ELi256ELi64ELi64ELi64ELi0ELi0EEviiiPT_S1_S1_iii,"a",@progbits
	.sectionflags	@""
	.align	4
.nv.constant0._Z9cuda_gemmIiLi128ELi4ELi1ELi256ELi64ELi64ELi64ELi0ELi0EEviiiPT_S1_S1_iii:
	.zero		948


//--------------------- .nv.constant0._Z9cuda_gemmIiLi128ELi4ELi1ELi256ELi32ELi32ELi64ELi1ELi1EEviiiPT_S1_S1_iii --------------------------
	.section	.nv.constant0._Z9cuda_gemmIiLi128ELi4ELi1ELi256ELi32ELi32ELi64ELi1ELi1EEviiiPT_S1_S1_iii,"a",@progbits
	.sectionflags	@""
	.align	4
.nv.constant0._Z9cuda_gemmIiLi128ELi4ELi1ELi256ELi32ELi32ELi64ELi1ELi1EEviiiPT_S1_S1_iii:
	.zero		948


//--------------------- .nv.constant0._Z9cuda_gemmIiLi128ELi4ELi1ELi256ELi32ELi32ELi64ELi1ELi0EEviiiPT_S1_S1_iii --------------------------
	.section	.nv.constant0._Z9cuda_gemmIiLi128ELi4ELi1ELi256ELi32ELi32ELi64ELi1ELi0EEviiiPT_S1_S1_iii,"a",@progbits
	.sectionflags	@""
	.align	4
.nv.constant0._Z9cuda_gemmIiLi128ELi4ELi1ELi256ELi32ELi32ELi64ELi1ELi0EEviiiPT_S1_S1_iii:
	.zero		948


//--------------------- .nv.constant0._Z9cuda_gemmIiLi128ELi4ELi1ELi256ELi32ELi32ELi64ELi0ELi1EEviiiPT_S1_S1_iii --------------------------
	.section	.nv.constant0._Z9cuda_gemmIiLi128ELi4ELi1ELi256ELi32ELi32ELi64ELi0ELi1EEviiiPT_S1_S1_iii,"a",@progbits
	.sectionflags	@""
	.align	4
.nv.constant0._Z9cuda_gemmIiLi128ELi4ELi1ELi256ELi32ELi32ELi64ELi0ELi1EEviiiPT_S1_S1_iii:
	.zero		948


//--------------------- .nv.constant0._Z9cuda_gemmIiLi128ELi4ELi1ELi256ELi32ELi32ELi64ELi0ELi0EEviiiPT_S1_S1_iii --------------------------
	.section	.nv.constant0._Z9cuda_gemmIiLi128ELi4ELi1ELi256ELi32ELi32ELi64ELi0ELi0EEviiiPT_S1_S1_iii,"a",@progbits
	.sectionflags	@""
	.align	4
.nv.constant0._Z9cuda_gemmIiLi128ELi4ELi1ELi256ELi32ELi32ELi64ELi0ELi0EEviiiPT_S1_S1_iii:
	.zero		948


//--------------------- .nv.constant0._Z9cuda_gemmIiLi128ELi4ELi1ELi256ELi16ELi16ELi64ELi1ELi1EEviiiPT_S1_S1_iii --------------------------
	.section	.nv.constant0._Z9cuda_gemmIiLi128ELi4ELi1ELi256ELi16ELi16ELi64ELi1ELi1EEviiiPT_S1_S1_iii,"a",@progbits
	.sectionflags	@""
	.align	4
.nv.constant0._Z9cuda_gemmIiLi128ELi4ELi1ELi256ELi16ELi16ELi64ELi1ELi1EEviiiPT_S1_S1_iii:
	.zero		948


//--------------------- .nv.constant0._Z9cuda_gemmIiLi128ELi4ELi1ELi256ELi16ELi16ELi64ELi1ELi0EEviiiPT_S1_S1_iii --------------------------
	.section	.nv.constant0._Z9cuda_gemmIiLi128ELi4ELi1ELi256ELi16ELi16ELi64ELi1ELi0EEviiiPT_S1_S1_iii,"a",@progbits
	.sectionflags	@""
	.align	4
.nv.constant0._Z9cuda_gemmIiLi128ELi4ELi1ELi256ELi16ELi16ELi64ELi1ELi0EEviiiPT_S1_S1_iii:
	.zero		948


//--------------------- .nv.constant0._Z9cuda_gemmIiLi128ELi4ELi1ELi256ELi16ELi16ELi64ELi0ELi1EEviiiPT_S1_S1_iii --------------------------
	.section	.nv.constant0._Z9cuda_gemmIiLi128ELi4ELi1ELi256ELi16ELi16ELi64ELi0ELi1EEviiiPT_S1_S1_iii,"a",@progbits
	.sectionflags	@""
	.align	4
.nv.constant0._Z9cuda_gemmIiLi128ELi4ELi1ELi256ELi16ELi16ELi64ELi0ELi1EEviiiPT_S1_S1_iii:
	.zero		948


//--------------------- .nv.constant0._Z9cuda_gemmIiLi128ELi4ELi1ELi256ELi16ELi16ELi64ELi0ELi0EEviiiPT_S1_S1_iii --------------------------
	.section	.nv.constant0._Z9cuda_gemmIiLi128ELi4ELi1ELi256ELi16ELi16ELi64ELi0ELi0EEviiiPT_S1_S1_iii,"a",@progbits
	.sectionflags	@""
	.align	4
.nv.constant0._Z9cuda_gemmIiLi128ELi4ELi1ELi256ELi16ELi16ELi64ELi0ELi0EEviiiPT_S1_S1_iii:
	.zero		948


//--------------------- .nv.constant0._Z9cuda_gemmIiLi128ELi4ELi1ELi256ELi8ELi8ELi64ELi1ELi1EEviiiPT_S1_S1_iii --------------------------
	.section	.nv.constant0._Z9cuda_gemmIiLi128ELi4ELi1ELi256ELi8ELi8ELi64ELi1ELi1EEviiiPT_S1_S1_iii,"a",@progbits
	.sectionflags	@""
	.align	4
.nv.constant0._Z9cuda_gemmIiLi128ELi4ELi1ELi256ELi8ELi8ELi64ELi1ELi1EEviiiPT_S1_S1_iii:
	.zero		948


//--------------------- .nv.constant0._Z9cuda_gemmIiLi128ELi4ELi1ELi256ELi8ELi8ELi64ELi1ELi0EEviiiPT_S1_S1_iii --------------------------
	.section	.nv.constant0._Z9cuda_gemmIiLi128ELi4ELi1ELi256ELi8ELi8ELi64ELi1ELi0EEviiiPT_S1_S1_iii,"a",@progbits
	.sectionflags	@""
	.align	4
.nv.constant0._Z9cuda_gemmIiLi128ELi4ELi1ELi256ELi8ELi8ELi64ELi1ELi0EEviiiPT_S1_S1_iii:
	.zero		948


//--------------------- .nv.constant0._Z9cuda_gemmIiLi128ELi4ELi1ELi256ELi8ELi8ELi64ELi0ELi1EEviiiPT_S1_S1_iii --------------------------
	.section	.nv.constant0._Z9cuda_gemmIiLi128ELi4ELi1ELi256ELi8ELi8ELi64ELi0ELi1EEviiiPT_S1_S1_iii,"a",@progbits
	.sectionflags	@""
	.align	4
.nv.constant0._Z9cuda_gemmIiLi128ELi4ELi1ELi256ELi8ELi8ELi64ELi0ELi1EEviiiPT_S1_S1_iii:
	.zero		948


//--------------------- .nv.constant0._Z9cuda_gemmIiLi128ELi4ELi1ELi256ELi8ELi8ELi64ELi0ELi0EEviiiPT_S1_S1_iii --------------------------
	.section	.nv.constant0._Z9cuda_gemmIiLi128ELi4ELi1ELi256ELi8ELi8ELi64ELi0ELi0EEviiiPT_S1_S1_iii,"a",@progbits
	.sectionflags	@""
	.align	4
.nv.constant0._Z9cuda_gemmIiLi128ELi4ELi1ELi256ELi8ELi8ELi64ELi0ELi0EEviiiPT_S1_S1_iii:
	.zero		948


//--------------------- .nv.constant0._Z9cuda_gemmIiLi128ELi4ELi1ELi256ELi4ELi4ELi64ELi1ELi1EEviiiPT_S1_S1_iii --------------------------
	.section	.nv.constant0._Z9cuda_gemmIiLi128ELi4ELi1ELi256ELi4ELi4ELi64ELi1ELi1EEviiiPT_S1_S1_iii,"a",@progbits
	.sectionflags	@""
	.align	4
.nv.constant0._Z9cuda_gemmIiLi128ELi4ELi1ELi256ELi4ELi4ELi64ELi1ELi1EEviiiPT_S1_S1_iii:
	.zero		948


//--------------------- .nv.constant0._Z9cuda_gemmIiLi128ELi4ELi1ELi256ELi4ELi4ELi64ELi1ELi0EEviiiPT_S1_S1_iii --------------------------
	.section	.nv.constant0._Z9cuda_gemmIiLi128ELi4ELi1ELi256ELi4ELi4ELi64ELi1ELi0EEviiiPT_S1_S1_iii,"a",@progbits
	.sectionflags	@""
	.align	4
.nv.constant0._Z9cuda_gemmIiLi128ELi4ELi1ELi256ELi4ELi4ELi64ELi1ELi0EEviiiPT_S1_S1_iii:
	.zero		948


//--------------------- .nv.constant0._Z9cuda_gemmIiLi128ELi4ELi1ELi256ELi4ELi4ELi64ELi0ELi1EEviiiPT_S1_S1_iii --------------------------
	.section	.nv.constant0._Z9cuda_gemmIiLi128ELi4ELi1ELi256ELi4ELi4ELi64ELi0ELi1EEviiiPT_S1_S1_iii,"a",@progbits
	.sectionflags	@""
	.align	4
.nv.constant0._Z9cuda_gemmIiLi128ELi4ELi1ELi256ELi4ELi4ELi64ELi0ELi1EEviiiPT_S1_S1_iii:
	.zero		948


//--------------------- .nv.constant0._Z9cuda_gemmIiLi128ELi4ELi1ELi256ELi4ELi4ELi64ELi0ELi0EEviiiPT_S1_S1_iii --------------------------
	.section	.nv.constant0._Z9cuda_gemmIiLi128ELi4ELi1ELi256ELi4ELi4ELi64ELi0ELi0EEviiiPT_S1_S1_iii,"a",@progbits
	.sectionflags	@""
	.align	4
.nv.constant0._Z9cuda_gemmIiLi128ELi4ELi1ELi256ELi4ELi4ELi64ELi0ELi0EEviiiPT_S1_S1_iii:
	.zero		948


//--------------------- .nv.constant0._Z9cuda_gemmIiLi128ELi4ELi1ELi256ELi2ELi2ELi64ELi1ELi1EEviiiPT_S1_S1_iii --------------------------
	.section	.nv.constant0._Z9cuda_gemmIiLi128ELi4ELi1ELi256ELi2ELi2ELi64ELi1ELi1EEviiiPT_S1_S1_iii,"a",@progbits
	.sectionflags	@""
	.align	4
.nv.constant0._Z9cuda_gemmIiLi128ELi4ELi1ELi256ELi2ELi2ELi64ELi1ELi1EEviiiPT_S1_S1_iii:
	.zero		948


//--------------------- .nv.constant0._Z9cuda_gemmIiLi128ELi4ELi1ELi256ELi2ELi2ELi64ELi1ELi0EEviiiPT_S1_S1_iii --------------------------
	.section	.nv.constant0._Z9cuda_gemmIiLi128ELi4ELi1ELi256ELi2ELi2ELi64ELi1ELi0EEviiiPT_S1_S1_iii,"a",@progbits
	.sectionflags	@""
	.align	4
.nv.constant0._Z9cuda_gemmIiLi128ELi4ELi1ELi256ELi2ELi2ELi64ELi1ELi0EEviiiPT_S1_S1_iii:
	.zero		948


//--------------------- .nv.constant0._Z9cuda_gemmIiLi128ELi4ELi1ELi256ELi2ELi2ELi64ELi0ELi1EEviiiPT_S1_S1_iii --------------------------
	.section	.nv.constant0._Z9cuda_gemmIiLi128ELi4ELi1ELi256ELi2ELi2ELi64ELi0ELi1EEviiiPT_S1_S1_iii,"a",@progbits
	.sectionflags	@""
	.align	4
.nv.constant0._Z9cuda_gemmIiLi128ELi4ELi1ELi256ELi2ELi2ELi64ELi0ELi1EEviiiPT_S1_S1_iii:
	.zero		948


//--------------------- .nv.constant0._Z9cuda_gemmIiLi128ELi4ELi1ELi256ELi2ELi2ELi64ELi0ELi0EEviiiPT_S1_S1_iii --------------------------
	.section	.nv.constant0._Z9cuda_gemmIiLi128ELi4ELi1ELi256ELi2ELi2ELi64ELi0ELi0EEviiiPT_S1_S1_iii,"a",@progbits
	.sectionflags	@""
	.align	4
.nv.constant0._Z9cuda_gemmIiLi128ELi4ELi1ELi256ELi2ELi2ELi64ELi0ELi0EEviiiPT_S1_S1_iii:
	.zero		948


//--------------------- .nv.constant0._Z9cuda_gemmIiLi128ELi4ELi1ELi128ELi128ELi128ELi64ELi1ELi1EEviiiPT_S1_S1_iii --------------------------
	.section	.nv.constant0._Z9cuda_gemmIiLi128ELi4ELi1ELi128ELi128ELi128ELi64ELi1ELi1EEviiiPT_S1_S1_iii,"a",@progbits
	.sectionflags	@""
	.align	4
.nv.constant0._Z9cuda_gemmIiLi128ELi4ELi1ELi128ELi128ELi128ELi64ELi1ELi1EEviiiPT_S1_S1_iii:
	.zero		948


//--------------------- .nv.constant0._Z9cuda_gemmIiLi128ELi4ELi1ELi128ELi128ELi128ELi64ELi1ELi0EEviiiPT_S1_S1_iii --------------------------
	.section	.nv.constant0._Z9cuda_gemmIiLi128ELi4ELi1ELi128ELi128ELi128ELi64ELi1ELi0EEviiiPT_S1_S1_iii,"a",@progbits
	.sectionflags	@""
	.align	4
.nv.constant0._Z9cuda_gemmIiLi128ELi4ELi1ELi128ELi128ELi128ELi64ELi1ELi0EEviiiPT_S1_S1_iii:
	.zero		948


//--------------------- .nv.constant0._Z9cuda_gemmIiLi128ELi4ELi1ELi128ELi128ELi128ELi64ELi0ELi1EEviiiPT_S1_S1_iii --------------------------
	.section	.nv.constant0._Z9cuda_gemmIiLi128ELi4ELi1ELi128ELi128ELi128ELi64ELi0ELi1EEviiiPT_S1_S1_iii,"a",@progbits
	.sectionflags	@""
	.align	4
.nv.constant0._Z9cuda_gemmIiLi128ELi4ELi1ELi128ELi128ELi128ELi64ELi0ELi1EEviiiPT_S1_S1_iii:
	.zero		948


//--------------------- .nv.constant0._Z9cuda_gemmIiLi128ELi4ELi1ELi128ELi128ELi128ELi64ELi0ELi0EEviiiPT_S1_S1_iii --------------------------
	.section	.nv.constant0._Z9cuda_gemmIiLi128ELi4ELi1ELi128ELi128ELi128ELi64ELi0ELi0EEviiiPT_S1_S1_iii,"a",@progbits
	.sectionflags	@""
	.align	4
.nv.constant0._Z9cuda_gemmIiLi128ELi4ELi1ELi128ELi128ELi128ELi64ELi0ELi0EEviiiPT_S1_S1_iii:
	.zero		948


//--------------------- .nv.constant0._Z9cuda_gemmIiLi128ELi4ELi1ELi128ELi64ELi64ELi64ELi1ELi1EEviiiPT_S1_S1_iii --------------------------
	.section	.nv.constant0._Z9cuda_gemmIiLi128ELi4ELi1ELi128ELi64ELi64ELi64ELi1ELi1EEviiiPT_S1_S1_iii,"a",@progbits
	.sectionflags	@""
	.align	4
.nv.constant0._Z9cuda_gemmIiLi128ELi4ELi1ELi128ELi64ELi64ELi64ELi1ELi1EEviiiPT_S1_S1_iii:
	.zero		948


//--------------------- .nv.constant0._Z9cuda_gemmIiLi128ELi4ELi1ELi128ELi64ELi64ELi64ELi1ELi0EEviiiPT_S1_S1_iii --------------------------
	.section	.nv.constant0._Z9cuda_gemmIiLi128ELi4ELi1ELi128ELi64ELi64ELi64ELi1ELi0EEviiiPT_S1_S1_iii,"a",@progbits
	.sectionflags	@""
	.align	4
.nv.constant0._Z9cuda_gemmIiLi128ELi4ELi1ELi128ELi64ELi64ELi64ELi1ELi0EEviiiPT_S1_S1_iii:
	.zero		948


//--------------------- .nv.constant0._Z9cuda_gemmIiLi128ELi4ELi1ELi128ELi64ELi64ELi64ELi0ELi1EEviiiPT_S1_S1_iii --------------------------
	.section	.nv.constant0._Z9cuda_gemmIiLi128ELi4ELi1ELi128ELi64ELi64ELi64ELi0ELi1EEviiiPT_S1_S1_iii,"a",@progbits
	.sectionflags	@""
	.align	4
.nv.constant0._Z9cuda_gemmIiLi128ELi4ELi1ELi128ELi64ELi64ELi64ELi0ELi1EEviiiPT_S1_S1_iii:
	.zero		948


//--------------------- .nv.constant0._Z9cuda_gemmIiLi128ELi4ELi1ELi128ELi64ELi64ELi64ELi0ELi0EEviiiPT_S1_S1_iii --------------------------
	.section	.nv.constant0._Z9cuda_gemmIiLi128ELi4ELi1ELi128ELi64ELi64ELi64ELi0ELi0EEviiiPT_S1_S1_iii,"a",@progbits
	.sectionflags	@""
	.align	4
.nv.constant0._Z9cuda_gemmIiLi128ELi4ELi1ELi128ELi64ELi64ELi64ELi0ELi0EEviiiPT_S1_S1_iii:
	.zero		948


//--------------------- .nv.constant0._Z9cuda_gemmIiLi128ELi4ELi1ELi128ELi32ELi32ELi64ELi1ELi1EEviiiPT_S1_S1_iii --------------------------
	.section	.nv.constant0._Z9cuda_gemmIiLi128ELi4ELi1ELi128ELi32ELi32ELi64ELi1ELi1EEviiiPT_S1_S1_iii,"a",@progbits
	.sectionflags	@""
	.align	4
.nv.constant0._Z9cuda_gemmIiLi128ELi4ELi1ELi128ELi32ELi32ELi64ELi1ELi1EEviiiPT_S1_S1_iii:
	.zero		948


//--------------------- .nv.constant0._Z9cuda_gemmIiLi128ELi4ELi1ELi128ELi32ELi32ELi64ELi1ELi0EEviiiPT_S1_S1_iii --------------------------
	.section	.nv.constant0._Z9cuda_gemmIiLi128ELi4ELi1ELi128ELi32ELi32ELi64ELi1ELi0EEviiiPT_S1_S1_iii,"a",@progbits
	.sectionflags	@""
	.align	4
.nv.constant0._Z9cuda_gemmIiLi128ELi4ELi1ELi128ELi32ELi32ELi64ELi1ELi0EEviiiPT_S1_S1_iii:
	.zero		948


//--------------------- .nv.constant0._Z9cuda_gemmIiLi128ELi4ELi1ELi128ELi32ELi32ELi64ELi0ELi1EEviiiPT_S1_S1_iii --------------------------
	.section	.nv.constant0._Z9cuda_gemmIiLi128ELi4ELi1ELi128ELi32ELi32ELi64ELi0ELi1EEviiiPT_S1_S1_iii,"a",@progbits
	.sectionflags	@""
	.align	4
.nv.constant0._Z9cuda_gemmIiLi128ELi4ELi1ELi128ELi32ELi32ELi64ELi0ELi1EEviiiPT_S1_S1_iii:
	.zero		948


//--------------------- .nv.constant0._Z9cuda_gemmIiLi128ELi4ELi1ELi128ELi32ELi32ELi64ELi0ELi0EEviiiPT_S1_S1_iii --------------------------
	.section	.nv.constant0._Z9cuda_gemmIiLi128ELi4ELi1ELi128ELi32ELi32ELi64ELi0ELi0EEviiiPT_S1_S1_iii,"a",@progbits
	.sectionflags	@""
	.align	4
.nv.constant0._Z9cuda_gemmIiLi128ELi4ELi1ELi128ELi32ELi32ELi64ELi0ELi0EEviiiPT_S1_S1_iii:
	.zero		948


//--------------------- .nv.constant0._Z9cuda_gemmIiLi128ELi4ELi1ELi128ELi16ELi16ELi64ELi1ELi1EEviiiPT_S1_S1_iii --------------------------
	.section	.nv.constant0._Z9cuda_gemmIiLi128ELi4ELi1ELi128ELi16ELi16ELi64ELi1ELi1EEviiiPT_S1_S1_iii,"a",@progbits
	.sectionflags	@""
	.align	4
.nv.constant0._Z9cuda_gemmIiLi128ELi4ELi1ELi128ELi16ELi16ELi64ELi1ELi1EEviiiPT_S1_S1_iii:
	.zero		948


//--------------------- .nv.constant0._Z9cuda_gemmIiLi128ELi4ELi1ELi128ELi16ELi16ELi64ELi1ELi0EEviiiPT_S1_S1_iii --------------------------
	.section	.nv.constant0._Z9cuda_gemmIiLi128ELi4ELi1ELi128ELi16ELi16ELi64ELi1ELi0EEviiiPT_S1_S1_iii,"a",@progbits
	.sectionflags	@""
	.align	4
.nv.constant0._Z9cuda_gemmIiLi128ELi4ELi1ELi128ELi16ELi16ELi64ELi1ELi0EEviiiPT_S1_S1_iii:
	.zero		948


//--------------------- .nv.constant0._Z9cuda_gemmIiLi128ELi4ELi1ELi128ELi16ELi16ELi64ELi0ELi1EEviiiPT_S1_S1_iii --------------------------
	.section	.nv.constant0._Z9cuda_gemmIiLi128ELi4ELi1ELi128ELi16ELi16ELi64ELi0ELi1EEviiiPT_S1_S1_iii,"a",@progbits
	.sectionflags	@""
	.align	4
.nv.constant0._Z9cuda_gemmIiLi128ELi4ELi1ELi128ELi16ELi16ELi64ELi0ELi1EEviiiPT_S1_S1_iii:
	.zero		948


//--------------------- .nv.constant0._Z9cuda_gemmIiLi128ELi4ELi1ELi128ELi16ELi16ELi64ELi0ELi0EEviiiPT_S1_S1_iii --------------------------
	.section	.nv.constant0._Z9cuda_gemmIiLi128ELi4ELi1ELi128ELi16ELi16ELi64ELi0ELi0EEviiiPT_S1_S1_iii,"a",@progbits
	.sectionflags	@""
	.align	4
.nv.constant0._Z9cuda_gemmIiLi128ELi4ELi1ELi128ELi16ELi16ELi64ELi0ELi0EEviiiPT_S1_S1_iii:
	.zero		948


//--------------------- .nv.constant0._Z9cuda_gemmIiLi128ELi4ELi1ELi128ELi8ELi8ELi64ELi1ELi1EEviiiPT_S1_S1_iii --------------------------
	.section	.nv.constant0._Z9cuda_gemmIiLi128ELi4ELi1ELi128ELi8ELi8ELi64ELi1ELi1EEviiiPT_S1_S1_iii,"a",@progbits
	.sectionflags	@""
	.align	4
.nv.constant0._Z9cuda_gemmIiLi128ELi4ELi1ELi128ELi8ELi8ELi64ELi1ELi1EEviiiPT_S1_S1_iii:
	.zero		948


//--------------------- .nv.constant0._Z9cuda_gemmIiLi128ELi4ELi1ELi128ELi8ELi8ELi64ELi1ELi0EEviiiPT_S1_S1_iii --------------------------
	.section	.nv.constant0._Z9cuda_gemmIiLi128ELi4ELi1ELi128ELi8ELi8ELi64ELi1ELi0EEviiiPT_S1_S1_iii,"a",@progbits
	.sectionflags	@""
	.align	4
.nv.constant0._Z9cuda_gemmIiLi128ELi4ELi1ELi128ELi8ELi8ELi64ELi1ELi0EEviiiPT_S1_S1_iii:
	.zero		948


//--------------------- .nv.constant0._Z9cuda_gemmIiLi128ELi4ELi1ELi128ELi8ELi8ELi64ELi0ELi1EEviiiPT_S1_S1_iii --------------------------
	.section	.nv.constant0._Z9cuda_gemmIiLi128ELi4ELi1ELi128ELi8ELi8ELi64ELi0ELi1EEviiiPT_S1_S1_iii,"a",@progbits
	.sectionflags	@""
	.align	4
.nv.constant0._Z9cuda_gemmIiLi128ELi4ELi1ELi128ELi8ELi8ELi64ELi0ELi1EEviiiPT_S1_S1_iii:
	.zero		948


//--------------------- .nv.constant0._Z9cuda_gemmIiLi128ELi4ELi1ELi128ELi8ELi8ELi64ELi0ELi0EEviiiPT_S1_S1_iii --------------------------
	.section	.nv.constant0._Z9cuda_gemmIiLi128ELi4ELi1ELi128ELi8ELi8ELi64ELi0ELi0EEviiiPT_S1_S1_iii,"a",@progbits
	.sectionflags	@""
	.align	4
.nv.constant0._Z9cuda_gemmIiLi128ELi4ELi1ELi128ELi8ELi8ELi64ELi0ELi0EEviiiPT_S1_S1_iii:
	.zero		948


//--------------------- .nv.constant0._Z9cuda_gemmIiLi128ELi4ELi1ELi128ELi4ELi4ELi64ELi1ELi1EEviiiPT_S1_S1_iii --------------------------
	.section	.nv.constant0._Z9cuda_gemmIiLi128ELi4ELi1ELi128ELi4ELi4ELi64ELi1ELi1EEviiiPT_S1_S1_iii,"a",@progbits
	.sectionflags	@""
	.align	4
.nv.constant0._Z9cuda_gemmIiLi128ELi4ELi1ELi128ELi4ELi4ELi64ELi1ELi1EEviiiPT_S1_S1_iii:
	.zero		948


//--------------------- .nv.constant0._Z9cuda_gemmIiLi128ELi4ELi1ELi128ELi4ELi4ELi64ELi1ELi0EEviiiPT_S1_S1_iii --------------------------
	.section	.nv.constant0._Z9cuda_gemmIiLi128ELi4ELi1ELi128ELi4ELi4ELi64ELi1ELi0EEviiiPT_S1_S1_iii,"a",@progbits
	.sectionflags	@""
	.align	4
.nv.constant0._Z9cuda_gemmIiLi128ELi4ELi1ELi128ELi4ELi4ELi64ELi1ELi0EEviiiPT_S1_S1_iii:
	.zero		948


//--------------------- .nv.constant0._Z9cuda_gemmIiLi128ELi4ELi1ELi128ELi4ELi4ELi64ELi0ELi1EEviiiPT_S1_S1_iii --------------------------
	.section	.nv.constant0._Z9cuda_gemmIiLi128ELi4ELi1ELi128ELi4ELi4ELi64ELi0ELi1EEviiiPT_S1_S1_iii,"a",@progbits
	.sectionflags	@""
	.align	4
.nv.constant0._Z9cuda_gemmIiLi128ELi4ELi1ELi128ELi4ELi4ELi64ELi0ELi1EEviiiPT_S1_S1_iii:
	.zero		948


//--------------------- .nv.constant0._Z9cuda_gemmIiLi128ELi4ELi1ELi128ELi4ELi4ELi64ELi0ELi0EEviiiPT_S1_S1_iii --------------------------
	.section	.nv.constant0._Z9cuda_gemmIiLi128ELi4ELi1ELi128ELi4ELi4ELi64ELi0ELi0EEviiiPT_S1_S1_iii,"a",@progbits
	.sectionflags	@""
	.align	4
.nv.constant0._Z9cuda_gemmIiLi128ELi4ELi1ELi128ELi4ELi4ELi64ELi0ELi0EEviiiPT_S1_S1_iii:
	.zero		948


//--------------------- .nv.constant0._Z9cuda_gemmIiLi128ELi4ELi1ELi128ELi2ELi2ELi64ELi1ELi1EEviiiPT_S1_S1_iii --------------------------
	.section	.nv.constant0._Z9cuda_gemmIiLi128ELi4ELi1ELi128ELi2ELi2ELi64ELi1ELi1EEviiiPT_S1_S1_iii,"a",@progbits
	.sectionflags	@""
	.align	4
.nv.constant0._Z9cuda_gemmIiLi128ELi4ELi1ELi128ELi2ELi2ELi64ELi1ELi1EEviiiPT_S1_S1_iii:
	.zero		948


//--------------------- .nv.constant0._Z9cuda_gemmIiLi128ELi4ELi1ELi128ELi2ELi2ELi64ELi1ELi0EEviiiPT_S1_S1_iii --------------------------
	.section	.nv.constant0._Z9cuda_gemmIiLi128ELi4ELi1ELi128ELi2ELi2ELi64ELi1ELi0EEviiiPT_S1_S1_iii,"a",@progbits
	.sectionflags	@""
	.align	4
.nv.constant0._Z9cuda_gemmIiLi128ELi4ELi1ELi128ELi2ELi2ELi64ELi1ELi0EEviiiPT_S1_S1_iii:
	.zero		948


//--------------------- .nv.constant0._Z9cuda_gemmIiLi128ELi4ELi1ELi128ELi2ELi2ELi64ELi0ELi1EEviiiPT_S1_S1_iii --------------------------
	.section	.nv.constant0._Z9cuda_gemmIiLi128ELi4ELi1ELi128ELi2ELi2ELi64ELi0ELi1EEviiiPT_S1_S1_iii,"a",@progbits
	.sectionflags	@""
	.align	4
.nv.constant0._Z9cuda_gemmIiLi128ELi4ELi1ELi128ELi2ELi2ELi64ELi0ELi1EEviiiPT_S1_S1_iii:
	.zero		948


//--------------------- .nv.constant0._Z9cuda_gemmIiLi128ELi4ELi1ELi128ELi2ELi2ELi64ELi0ELi0EEviiiPT_S1_S1_iii --------------------------
	.section	.nv.constant0._Z9cuda_gemmIiLi128ELi4ELi1ELi128ELi2ELi2ELi64ELi0ELi0EEviiiPT_S1_S1_iii,"a",@progbits
	.sectionflags	@""
	.align	4
.nv.constant0._Z9cuda_gemmIiLi128ELi4ELi1ELi128ELi2ELi2ELi64ELi0ELi0EEviiiPT_S1_S1_iii:
	.zero		948


//--------------------- .nv.constant0._Z9cuda_gemmIiLi128ELi4ELi1ELi64ELi128ELi128ELi64ELi1ELi1EEviiiPT_S1_S1_iii --------------------------
	.section	.nv.constant0._Z9cuda_gemmIiLi128ELi4ELi1ELi64ELi128ELi128ELi64ELi1ELi1EEviiiPT_S1_S1_iii,"a",@progbits
	.sectionflags	@""
	.align	4
.nv.constant0._Z9cuda_gemmIiLi128ELi4ELi1ELi64ELi128ELi128ELi64ELi1ELi1EEviiiPT_S1_S1_iii:
	.zero		948


//--------------------- .nv.constant0._Z9cuda_gemmIiLi128ELi4ELi1ELi64ELi128ELi128ELi64ELi1ELi0EEviiiPT_S1_S1_iii --------------------------
	.section	.nv.constant0._Z9cuda_gemmIiLi128ELi4ELi1ELi64ELi128ELi128ELi64ELi1ELi0EEviiiPT_S1_S1_iii,"a",@progbits
	.sectionflags	@""
	.align	4
.nv.constant0._Z9cuda_gemmIiLi128ELi4ELi1ELi64ELi128ELi128ELi64ELi1ELi0EEviiiPT_S1_S1_iii:
	.zero		948


//--------------------- .nv.constant0._Z9cuda_gemmIiLi128ELi4ELi1ELi64ELi128ELi128ELi64ELi0ELi1EEviiiPT_S1_S1_iii --------------------------
	.section	.nv.constant0._Z9cuda_gemmIiLi128ELi4ELi1ELi64ELi128ELi128ELi64ELi0ELi1EEviiiPT_S1_S1_iii,"a",@progbits
	.sectionflags	@""
	.align	4
.nv.constant0._Z9cuda_gemmIiLi128ELi4ELi1ELi64ELi128ELi128ELi64ELi0ELi1EEviiiPT_S1_S1_iii:
	.zero		948


//--------------------- .nv.constant0._Z9cuda_gemmIiLi128ELi4ELi1ELi64ELi128ELi128ELi64ELi0ELi0EEviiiPT_S1_S1_iii --------------------------
	.section	.nv.constant0._Z9cuda_gemmIiLi128ELi4ELi1ELi64ELi128ELi128ELi64ELi0ELi0EEviiiPT_S1_S1_iii,"a",@progbits
	.sectionflags	@""
	.align	4
.nv.constant0._Z9cuda_gemmIiLi128ELi4ELi1ELi64ELi128ELi128ELi64ELi0ELi0EEviiiPT_S1_S1_iii:
	.zero		948


//--------------------- .nv.constant0._Z9cuda_gemmIiLi128ELi4ELi1ELi64ELi64ELi64ELi64ELi1ELi1EEviiiPT_S1_S1_iii --------------------------
	.section	.nv.constant0._Z9cuda_gemmIiLi128ELi4ELi1ELi64ELi64ELi64ELi64ELi1ELi1EEviiiPT_S1_S1_iii,"a",@progbits
	.sectionflags	@""
	.align	4
.nv.constant0._Z9cuda_gemmIiLi128ELi4ELi1ELi64ELi64ELi64ELi64ELi1ELi1EEviiiPT_S1_S1_iii:
	.zero		948


//--------------------- .nv.constant0._Z9cuda_gemmIiLi128ELi4ELi1ELi64ELi64ELi64ELi64ELi1ELi0EEviiiPT_S1_S1_iii --------------------------
	.section	.nv.constant0._Z9cuda_gemmIiLi128ELi4ELi1ELi64ELi64ELi64ELi64ELi1ELi0EEviiiPT_S1_S1_iii,"a",@progbits
	.sectionflags	@""
	.align	4
.nv.constant0._Z9cuda_gemmIiLi128ELi4ELi1ELi64ELi64ELi64ELi64ELi1ELi0EEviiiPT_S1_S1_iii:
	.zero		948


//--------------------- .nv.constant0._Z9cuda_gemmIiLi128ELi4ELi1ELi64ELi64ELi64ELi64ELi0ELi1EEviiiPT_S1_S1_iii --------------------------
	.section	.nv.constant0._Z9cuda_gemmIiLi128ELi4ELi1ELi64ELi64ELi64ELi64ELi0ELi1EEviiiPT_S1_S1_iii,"a",@progbits
	.sectionflags	@""
	.align	4
.nv.constant0._Z9cuda_gemmIiLi128ELi4ELi1ELi64ELi64ELi64ELi64ELi0ELi1EEviiiPT_S1_S1_iii:
	.zero		948


//--------------------- .nv.constant0._Z9cuda_gemmIiLi128ELi4ELi1ELi64ELi64ELi64ELi64ELi0ELi0EEviiiPT_S1_S1_iii --------------------------
	.section	.nv.constant0._Z9cuda_gemmIiLi128ELi4ELi1ELi64ELi64ELi64ELi64ELi0ELi0EEviiiPT_S1_S1_iii,"a",@progbits
	.sectionflags	@""
	.align	4
.nv.constant0._Z9cuda_gemmIiLi128ELi4ELi1ELi64ELi64ELi64ELi64ELi0ELi0EEviiiPT_S1_S1_iii:
	.zero		948


//--------------------- .nv.constant0._Z9cuda_gemmIiLi128ELi4ELi1ELi64ELi32ELi32ELi64ELi1ELi1EEviiiPT_S1_S1_iii --------------------------
	.section	.nv.constant0._Z9cuda_gemmIiLi128ELi4ELi1ELi64ELi32ELi32ELi64ELi1ELi1EEviiiPT_S1_S1_iii,"a",@progbits
	.sectionflags	@""
	.align	4
.nv.constant0._Z9cuda_gemmIiLi128ELi4ELi1ELi64ELi32ELi32ELi64ELi1ELi1EEviiiPT_S1_S1_iii:
	.zero		948


//--------------------- .nv.constant0._Z9cuda_gemmIiLi128ELi4ELi1ELi64ELi32ELi32ELi64ELi1ELi0EEviiiPT_S1_S1_iii --------------------------
	.section	.nv.constant0._Z9cuda_gemmIiLi128ELi4ELi1ELi64ELi32ELi32ELi64ELi1ELi0EEviiiPT_S1_S1_iii,"a",@progbits
	.sectionflags	@""
	.align	4
.nv.constant0._Z9cuda_gemmIiLi128ELi4ELi1ELi64ELi32ELi32ELi64ELi1ELi0EEviiiPT_S1_S1_iii:
	.zero		948


//--------------------- .nv.constant0._Z9cuda_gemmIiLi128ELi4ELi1ELi64ELi32ELi32ELi64ELi0ELi1EEviiiPT_S1_S1_iii --------------------------
	.section	.nv.constant0._Z9cuda_gemmIiLi128ELi4ELi1ELi64ELi32ELi32ELi64ELi0ELi1EEviiiPT_S1_S1_iii,"a",@progbits
	.sectionflags	@""
	.align	4
.nv.constant0._Z9cuda_gemmIiLi128ELi4ELi1ELi64ELi32ELi32ELi64ELi0ELi1EEviiiPT_S1_S1_iii:
	.zero		948


//--------------------- .nv.constant0._Z9cuda_gemmIiLi128ELi4ELi1ELi64ELi32ELi32ELi64ELi0ELi0EEviiiPT_S1_S1_iii --------------------------
	.section	.nv.constant0._Z9cuda_gemmIiLi128ELi4ELi1ELi64ELi32ELi32ELi64ELi0ELi0EEviiiPT_S1_S1_iii,"a",@progbits
	.sectionflags	@""
	.align	4
.nv.constant0._Z9cuda_gemmIiLi128ELi4ELi1ELi64ELi32ELi32ELi64ELi0ELi0EEviiiPT_S1_S1_iii:
	.zero		948


//--------------------- .nv.constant0._Z9cuda_gemmIiLi128ELi4ELi1ELi64ELi16ELi16ELi64ELi1ELi1EEviiiPT_S1_S1_iii --------------------------
	.section	.nv.constant0._Z9cuda_gemmIiLi128ELi4ELi1ELi64ELi16ELi16ELi64ELi1ELi1EEviiiPT_S1_S1_iii,"a",@progbits
	.sectionflags	@""
	.align	4
.nv.constant0._Z9cuda_gemmIiLi128ELi4ELi1ELi64ELi16ELi16ELi64ELi1ELi1EEviiiPT_S1_S1_iii:
	.zero		948


//--------------------- .nv.constant0._Z9cuda_gemmIiLi128ELi4ELi1ELi64ELi16ELi16ELi64ELi1ELi0EEviiiPT_S1_S1_iii --------------------------
	.section	.nv.constant0._Z9cuda_gemmIiLi128ELi4ELi1ELi64ELi16ELi16ELi64ELi1ELi0EEviiiPT_S1_S1_iii,"a",@progbits
	.sectionflags	@""
	.align	4
.nv.constant0._Z9cuda_gemmIiLi128ELi4ELi1ELi64ELi16ELi16ELi64ELi1ELi0EEviiiPT_S1_S1_iii:
	.zero		948


//--------------------- .nv.constant0._Z9cuda_gemmIiLi128ELi4ELi1ELi64ELi16ELi16ELi64ELi0ELi1EEviiiPT_S1_S1_iii --------------------------
	.section	.nv.constant0._Z9cuda_gemmIiLi128ELi4ELi1ELi64ELi16ELi16ELi64ELi0ELi1EEviiiPT_S1_S1_iii,"a",@progbits
	.sectionflags	@""
	.align	4
.nv.constant0._Z9cuda_gemmIiLi128ELi4ELi1ELi64ELi16ELi16ELi64ELi0ELi1EEviiiPT_S1_S1_iii:
	.zero		948


//--------------------- .nv.constant0._Z9cuda_gemmIiLi128ELi4ELi1ELi64ELi16ELi16ELi64ELi0ELi0EEviiiPT_S1_S1_iii --------------------------
	.section	.nv.constant0._Z9cuda_gemmIiLi128ELi4ELi1ELi64ELi16ELi16ELi64ELi0ELi0EEviiiPT_S1_S1_iii,"a",@progbits
	.sectionflags	@""
	.align	4
.nv.constant0._Z9cuda_gemmIiLi128ELi4ELi1ELi64ELi16ELi16ELi64ELi0ELi0EEviiiPT_S1_S1_iii:
	.zero		948


//--------------------- .nv.constant0._Z9cuda_gemmIiLi128ELi4ELi1ELi64ELi8ELi8ELi64ELi1ELi1EEviiiPT_S1_S1_iii --------------------------
	.section	.nv.constant0._Z9cuda_gemmIiLi128ELi4ELi1ELi64ELi8ELi8ELi64ELi1ELi1EEviiiPT_S1_S1_iii,"a",@progbits
	.sectionflags	@""
	.align	4
.nv.constant0._Z9cuda_gemmIiLi128ELi4ELi1ELi64ELi8ELi8ELi64ELi1ELi1EEviiiPT_S1_S1_iii:
	.zero		948


//--------------------- .nv.constant0._Z9cuda_gemmIiLi128ELi4ELi1ELi64ELi8ELi8ELi64ELi1ELi0EEviiiPT_S1_S1_iii --------------------------
	.section	.nv.constant0._Z9cuda_gemmIiLi128ELi4ELi1ELi64ELi8ELi8ELi64ELi1ELi0EEviiiPT_S1_S1_iii,"a",@progbits
	.sectionflags	@""
	.align	4
.nv.constant0._Z9cuda_gemmIiLi128ELi4ELi1ELi64ELi8ELi8ELi64ELi1ELi0EEviiiPT_S1_S1_iii:
	.zero		948


//--------------------- .nv.constant0._Z9cuda_gemmIiLi128ELi4ELi1ELi64ELi8ELi8ELi64ELi0ELi1EEviiiPT_S1_S1_iii --------------------------
	.section	.nv.constant0._Z9cuda_gemmIiLi128ELi4ELi1ELi64ELi8ELi8ELi64ELi0ELi1EEviiiPT_S1_S1_iii,"a",@progbits
	.sectionflags	@""
	.align	4
.nv.constant0._Z9cuda_gemmIiLi128ELi4ELi1ELi64ELi8ELi8ELi64ELi0ELi1EEviiiPT_S1_S1_iii:
	.zero		948


//--------------------- .nv.constant0._Z9cuda_gemmIiLi128ELi4ELi1ELi64ELi8ELi8ELi64ELi0ELi0EEviiiPT_S1_S1_iii --------------------------
	.section	.nv.constant0._Z9cuda_gemmIiLi128ELi4ELi1ELi64ELi8ELi8ELi64ELi0ELi0EEviiiPT_S1_S1_iii,"a",@progbits
	.sectionflags	@""
	.align	4
.nv.constant0._Z9cuda_gemmIiLi128ELi4ELi1ELi64ELi8ELi8ELi64ELi0ELi0EEviiiPT_S1_S1_iii:
	.zero		948


//--------------------- .nv.constant0._Z9cuda_gemmIiLi128ELi4ELi1ELi64ELi4ELi4ELi64ELi1ELi1EEviiiPT_S1_S1_iii --------------------------
	.section	.nv.constant0._Z9cuda_gemmIiLi128ELi4ELi1ELi64ELi4ELi4ELi64ELi1ELi1EEviiiPT_S1_S1_iii,"a",@progbits
	.sectionflags	@""
	.align	4
.nv.constant0._Z9cuda_gemmIiLi128ELi4ELi1ELi64ELi4ELi4ELi64ELi1ELi1EEviiiPT_S1_S1_iii:
	.zero		948


//--------------------- .nv.constant0._Z9cuda_gemmIiLi128ELi4ELi1ELi64ELi4ELi4ELi64ELi1ELi0EEviiiPT_S1_S1_iii --------------------------
	.section	.nv.constant0._Z9cuda_gemmIiLi128ELi4ELi1ELi64ELi4ELi4ELi64ELi1ELi0EEviiiPT_S1_S1_iii,"a",@progbits
	.sectionflags	@""
	.align	4
.nv.constant0._Z9cuda_gemmIiLi128ELi4ELi1ELi64ELi4ELi4ELi64ELi1ELi0EEviiiPT_S1_S1_iii:
	.zero		948


//--------------------- .nv.constant0._Z9cuda_gemmIiLi128ELi4ELi1ELi64ELi4ELi4ELi64ELi0ELi1EEviiiPT_S1_S1_iii --------------------------
	.section	.nv.constant0._Z9cuda_gemmIiLi128ELi4ELi1ELi64ELi4ELi4ELi64ELi0ELi1EEviiiPT_S1_S1_iii,"a",@progbits
	.sectionflags	@""
	.align	4
.nv.constant0._Z9cuda_gemmIiLi128ELi4ELi1ELi64ELi4ELi4ELi64ELi0ELi1EEviiiPT_S1_S1_iii:
	.zero		948


//--------------------- .nv.constant0._Z9cuda_gemmIiLi128ELi4ELi1ELi64ELi4ELi4ELi64ELi0ELi0EEviiiPT_S1_S1_iii --------------------------
	.section	.nv.constant0._Z9cuda_gemmIiLi128ELi4ELi1ELi64ELi4ELi4ELi64ELi0ELi0EEviiiPT_S1_S1_iii,"a",@progbits
	.sectionflags	@""
	.align	4
.nv.constant0._Z9cuda_gemmIiLi128ELi4ELi1ELi64ELi4ELi4ELi64ELi0ELi0EEviiiPT_S1_S1_iii:
	.zero		948


//--------------------- .nv.constant0._Z9cuda_gemmIiLi128ELi4ELi1ELi64ELi2ELi2ELi64ELi1ELi1EEviiiPT_S1_S1_iii --------------------------
	.section	.nv.constant0._Z9cuda_gemmIiLi128ELi4ELi1ELi64ELi2ELi2ELi64ELi1ELi1EEviiiPT_S1_S1_iii,"a",@progbits
	.sectionflags	@""
	.align	4
.nv.constant0._Z9cuda_gemmIiLi128ELi4ELi1ELi64ELi2ELi2ELi64ELi1ELi1EEviiiPT_S1_S1_iii:
	.zero		948


//--------------------- .nv.constant0._Z9cuda_gemmIiLi128ELi4ELi1ELi64ELi2ELi2ELi64ELi1ELi0EEviiiPT_S1_S1_iii --------------------------
	.section	.nv.constant0._Z9cuda_gemmIiLi128ELi4ELi1ELi64ELi2ELi2ELi64ELi1ELi0EEviiiPT_S1_S1_iii,"a",@progbits
	.sectionflags	@""
	.align	4
.nv.constant0._Z9cuda_gemmIiLi128ELi4ELi1ELi64ELi2ELi2ELi64ELi1ELi0EEviiiPT_S1_S1_iii:
	.zero		948


//--------------------- .nv.constant0._Z9cuda_gemmIiLi128ELi4ELi1ELi64ELi2ELi2ELi64ELi0ELi1EEviiiPT_S1_S1_iii --------------------------
	.section	.nv.constant0._Z9cuda_gemmIiLi128ELi4ELi1ELi64ELi2ELi2ELi64ELi0ELi1EEviiiPT_S1_S1_iii,"a",@progbits
	.sectionflags	@""
	.align	4
.nv.constant0._Z9cuda_gemmIiLi128ELi4ELi1ELi64ELi2ELi2ELi64ELi0ELi1EEviiiPT_S1_S1_iii:
	.zero		948


//--------------------- .nv.constant0._Z9cuda_gemmIiLi128ELi4ELi1ELi64ELi2ELi2ELi64ELi0ELi0EEviiiPT_S1_S1_iii --------------------------
	.section	.nv.constant0._Z9cuda_gemmIiLi128ELi4ELi1ELi64ELi2ELi2ELi64ELi0ELi0EEviiiPT_S1_S1_iii,"a",@progbits
	.sectionflags	@""
	.align	4
.nv.constant0._Z9cuda_gemmIiLi128ELi4ELi1ELi64ELi2ELi2ELi64ELi0ELi0EEviiiPT_S1_S1_iii:
	.zero		948


//--------------------- .nv.constant0._Z9cuda_gemmIiLi128ELi4ELi1ELi32ELi128ELi128ELi64ELi1ELi1EEviiiPT_S1_S1_iii --------------------------
	.section	.nv.constant0._Z9cuda_gemmIiLi128ELi4ELi1ELi32ELi128ELi128ELi64ELi1ELi1EEviiiPT_S1_S1_iii,"a",@progbits
	.sectionflags	@""
	.align	4
.nv.constant0._Z9cuda_gemmIiLi128ELi4ELi1ELi32ELi128ELi128ELi64ELi1ELi1EEviiiPT_S1_S1_iii:
	.zero		948


//--------------------- .nv.constant0._Z9cuda_gemmIiLi128ELi4ELi1ELi32ELi128ELi128ELi64ELi1ELi0EEviiiPT_S1_S1_iii --------------------------
	.section	.nv.constant0._Z9cuda_gemmIiLi128ELi4ELi1ELi32ELi128ELi128ELi64ELi1ELi0EEviiiPT_S1_S1_iii,"a",@progbits
	.sectionflags	@""
	.align	4
.nv.constant0._Z9cuda_gemmIiLi128ELi4ELi1ELi32ELi128ELi128ELi64ELi1ELi0EEviiiPT_S1_S1_iii:
	.zero		948


//--------------------- .nv.constant0._Z9cuda_gemmIiLi128ELi4ELi1ELi32ELi128ELi128ELi64ELi0ELi1EEviiiPT_S1_S1_iii --------------------------
	.section	.nv.constant0._Z9cuda_gemmIiLi128ELi4ELi1ELi32ELi128ELi128ELi64ELi0ELi1EEviiiPT_S1_S1_iii,"a",@progbits
	.sectionflags	@""
	.align	4
.nv.constant0._Z9cuda_gemmIiLi128ELi4ELi1ELi32ELi128ELi128ELi64ELi0ELi1EEviiiPT_S1_S1_iii:
	.zero		948


//--------------------- .nv.constant0._Z9cuda_gemmIiLi128ELi4ELi1ELi32ELi128ELi128ELi64ELi0ELi0EEviiiPT_S1_S1_iii --------------------------
	.section	.nv.constant0._Z9cuda_gemmIiLi128ELi4ELi1ELi32ELi128ELi128ELi64ELi0ELi0EEviiiPT_S1_S1_iii,"a",@progbits
	.sectionflags	@""
	.align	4
.nv.constant0._Z9cuda_gemmIiLi128ELi4ELi1ELi32ELi128ELi128ELi64ELi0ELi0EEviiiPT_S1_S1_iii:
	.zero		948


//--------------------- .nv.constant0._Z9cuda_gemmIiLi128ELi4ELi1ELi32ELi64ELi64ELi64ELi1ELi1EEviiiPT_S1_S1_iii --------------------------
	.section	.nv.constant0._Z9cuda_gemmIiLi128ELi4ELi1ELi32ELi64ELi64ELi64ELi1ELi1EEviiiPT_S1_S1_iii,"a",@progbits
	.sectionflags	@""
	.align	4
.nv.constant0._Z9cuda_gemmIiLi128ELi4ELi1ELi32ELi64ELi64ELi64ELi1ELi1EEviiiPT_S1_S1_iii:
	.zero		948


//--------------------- .nv.constant0._Z9cuda_gemmIiLi128ELi4ELi1ELi32ELi64ELi64ELi64ELi1ELi0EEviiiPT_S1_S1_iii --------------------------
	.section	.nv.constant0._Z9cuda_gemmIiLi128ELi4ELi1ELi32ELi64ELi64ELi64ELi1ELi0EEviiiPT_S1_S1_iii,"a",@progbits
	.sectionflags	@""
	.align	4
.nv.constant0._Z9cuda_gemmIiLi128ELi4ELi1ELi32ELi64ELi64ELi64ELi1ELi0EEviiiPT_S1_S1_iii:
	.zero		948


//--------------------- .nv.constant0._Z9cuda_gemmIiLi128ELi4ELi1ELi32ELi64ELi64ELi64ELi0ELi1EEviiiPT_S1_S1_iii --------------------------
	.section	.nv.constant0._Z9cuda_gemmIiLi128ELi4ELi1ELi32ELi64ELi64ELi64ELi0ELi1EEviiiPT_S1_S1_iii,"a",@progbits
	.sectionflags	@""
	.align	4
.nv.constant0._Z9cuda_gemmIiLi128ELi4ELi1ELi32ELi64ELi64ELi64ELi0ELi1EEviiiPT_S1_S1_iii:
	.zero		948


//--------------------- .nv.constant0._Z9cuda_gemmIiLi128ELi4ELi1ELi32ELi64ELi64ELi64ELi0ELi0EEviiiPT_S1_S1_iii --------------------------
	.section	.nv.constant0._Z9cuda_gemmIiLi128ELi4ELi1ELi32ELi64ELi64ELi64ELi0ELi0EEviiiPT_S1_S1_iii,"a",@progbits
	.sectionflags	@""
	.align	4
.nv.constant0._Z9cuda_gemmIiLi128ELi4ELi1ELi32ELi64ELi64ELi64ELi0ELi0EEviiiPT_S1_S1_iii:
	.zero		948


//--------------------- .nv.constant0._Z9cuda_gemmIiLi128ELi4ELi1ELi32ELi32ELi32ELi64ELi1ELi1EEviiiPT_S1_S1_iii --------------------------
	.section	.nv.constant0._Z9cuda_gemmIiLi128ELi4ELi1ELi32ELi32ELi32ELi64ELi1ELi1EEviiiPT_S1_S1_iii,"a",@progbits
	.sectionflags	@""
	.align	4
.nv.constant0._Z9cuda_gemmIiLi128ELi4ELi1ELi32ELi32ELi32ELi64ELi1ELi1EEviiiPT_S1_S1_iii:
	.zero		948


//--------------------- .nv.constant0._Z9cuda_gemmIiLi128ELi4ELi1ELi32ELi32ELi32ELi64ELi1ELi0EEviiiPT_S1_S1_iii --------------------------
	.section	.nv.constant0._Z9cuda_gemmIiLi128ELi4ELi1ELi32ELi32ELi32ELi64ELi1ELi0EEviiiPT_S1_S1_iii,"a",@progbits
	.sectionflags	@""
	.align	4
.nv.constant0._Z9cuda_gemmIiLi128ELi4ELi1ELi32ELi32ELi32ELi64ELi1ELi0EEviiiPT_S1_S1_iii:
	.zero		948


//--------------------- .nv.constant0._Z9cuda_gemmIiLi128ELi4ELi1ELi32ELi32ELi32ELi64ELi0ELi1EEviiiPT_S1_S1_iii --------------------------
	.section	.nv.constant0._Z9cuda_gemmIiLi128ELi4ELi1ELi32ELi32ELi32ELi64ELi0ELi1EEviiiPT_S1_S1_iii,"a",@progbits
	.sectionflags	@""
	.align	4
.nv.constant0._Z9cuda_gemmIiLi128ELi4ELi1ELi32ELi32ELi32ELi64ELi0ELi1EEviiiPT_S1_S1_iii:
	.zero		948


//--------------------- .nv.constant0._Z9cuda_gemmIiLi128ELi4ELi1ELi32ELi32ELi32ELi64ELi0ELi0EEviiiPT_S1_S1_iii --------------------------
	.section	.nv.constant0._Z9cuda_gemmIiLi128ELi4ELi1ELi32ELi32ELi32ELi64ELi0ELi0EEviiiPT_S1_S1_iii,"a",@progbits
	.sectionflags	@""
	.align	4
.nv.constant0._Z9cuda_gemmIiLi128ELi4ELi1ELi32ELi32ELi32ELi64ELi0ELi0EEviiiPT_S1_S1_iii:
	.zero		948


//--------------------- .nv.constant0._Z9cuda_gemmIiLi128ELi4ELi1ELi32ELi16ELi16ELi64ELi1ELi1EEviiiPT_S1_S1_iii --------------------------
	.section	.nv.constant0._Z9cuda_gemmIiLi128ELi4ELi1ELi32ELi16ELi16ELi64ELi1ELi1EEviiiPT_S1_S1_iii,"a",@progbits
	.sectionflags	@""
	.align	4
.nv.constant0._Z9cuda_gemmIiLi128ELi4ELi1ELi32ELi16ELi16ELi64ELi1ELi1EEviiiPT_S1_S1_iii:
	.zero		948


//--------------------- .nv.constant0._Z9cuda_gemmIiLi128ELi4ELi1ELi32ELi16ELi16ELi64ELi1ELi0EEviiiPT_S1_S1_iii --------------------------
	.section	.nv.constant0._Z9cuda_gemmIiLi128ELi4ELi1ELi32ELi16ELi16ELi64ELi1ELi0EEviiiPT_S1_S1_iii,"a",@progbits
	.sectionflags	@""
	.align	4
.nv.constant0._Z9cuda_gemmIiLi128ELi4ELi1ELi32ELi16ELi16ELi64ELi1ELi0EEviiiPT_S1_S1_iii:
	.zero		948


//--------------------- .nv.constant0._Z9cuda_gemmIiLi128ELi4ELi1ELi32ELi16ELi16ELi64ELi0ELi1EEviiiPT_S1_S1_iii --------------------------
	.section	.nv.constant0._Z9cuda_gemmIiLi128ELi4ELi1ELi32ELi16ELi16ELi64ELi0ELi1EEviiiPT_S1_S1_iii,"a",@progbits
	.sectionflags	@""
	.align	4
.nv.constant0._Z9cuda_gemmIiLi128ELi4ELi1ELi32ELi16ELi16ELi64ELi0ELi1EEviiiPT_S1_S1_iii:
	.zero		948


//--------------------- .nv.constant0._Z9cuda_gemmIiLi128ELi4ELi1ELi32ELi16ELi16ELi64ELi0ELi0EEviiiPT_S1_S1_iii --------------------------
	.section	.nv.constant0._Z9cuda_gemmIiLi128ELi4ELi1ELi32ELi16ELi16ELi64ELi0ELi0EEviiiPT_S1_S1_iii,"a",@progbits
	.sectionflags	@""
	.align	4
.nv.constant0._Z9cuda_gemmIiLi128ELi4ELi1ELi32ELi16ELi16ELi64ELi0ELi0EEviiiPT_S1_S1_iii:
	.zero		948


//--------------------- .nv.constant0._Z9cuda_gemmIiLi128ELi4ELi1ELi32ELi8ELi8ELi64ELi1ELi1EEviiiPT_S1_S1_iii --------------------------
	.section	.nv.constant0._Z9cuda_gemmIiLi128ELi4ELi1ELi32ELi8ELi8ELi64ELi1ELi1EEviiiPT_S1_S1_iii,"a",@progbits
	.sectionflags	@""
	.align	4
.nv.constant0._Z9cuda_gemmIiLi128ELi4ELi1ELi32ELi8ELi8ELi64ELi1ELi1EEviiiPT_S1_S1_iii:
	.zero		948


//--------------------- .nv.constant0._Z9cuda_gemmIiLi128ELi4ELi1ELi32ELi8ELi8ELi64ELi1ELi0EEviiiPT_S1_S1_iii --------------------------
	.section	.nv.constant0._Z9cuda_gemmIiLi128ELi4ELi1ELi32ELi8ELi8ELi64ELi1ELi0EEviiiPT_S1_S1_iii,"a",@progbits
	.sectionflags	@""
	.align	4
.nv.constant0._Z9cuda_gemmIiLi128ELi4ELi1ELi32ELi8ELi8ELi64ELi1ELi0EEviiiPT_S1_S1_iii:
	.zero		948


//--------------------- .nv.constant0._Z9cuda_gemmIiLi128ELi4ELi1ELi32ELi8ELi8ELi64ELi0ELi1EEviiiPT_S1_S1_iii --------------------------
	.section	.nv.constant0._Z9cuda_gemmIiLi128ELi4ELi1ELi32ELi8ELi8ELi64ELi0ELi1EEviiiPT_S1_S1_iii,"a",@progbits
	.sectionflags	@""
	.align	4
.nv.constant0._Z9cuda_gemmIiLi128ELi4ELi1ELi32ELi8ELi8ELi64ELi0ELi1EEviiiPT_S1_S1_iii:
	.zero		948


//--------------------- .nv.constant0._Z9cuda_gemmIiLi128ELi4ELi1ELi32ELi8ELi8ELi64ELi0ELi0EEviiiPT_S1_S1_iii --------------------------
	.section	.nv.constant0._Z9cuda_gemmIiLi128ELi4ELi1ELi32ELi8ELi8ELi64ELi0ELi0EEviiiPT_S1_S1_iii,"a",@progbits
	.sectionflags	@""
	.align	4
.nv.constant0._Z9cuda_gemmIiLi128ELi4ELi1ELi32ELi8ELi8ELi64ELi0ELi0EEviiiPT_S1_S1_iii:
	.zero		948


//--------------------- .nv.constant0._Z9cuda_gemmIiLi128ELi4ELi1ELi32ELi4ELi4ELi64ELi1ELi1EEviiiPT_S1_S1_iii --------------------------
	.section	.nv.constant0._Z9cuda_gemmIiLi128ELi4ELi1ELi32ELi4ELi4ELi64ELi1ELi1EEviiiPT_S1_S1_iii,"a",@progbits
	.sectionflags	@""
	.align	4
.nv.constant0._Z9cuda_gemmIiLi128ELi4ELi1ELi32ELi4ELi4ELi64ELi1ELi1EEviiiPT_S1_S1_iii:
	.zero		948


//--------------------- .nv.constant0._Z9cuda_gemmIiLi128ELi4ELi1ELi32ELi4ELi4ELi64ELi1ELi0EEviiiPT_S1_S1_iii --------------------------
	.section	.nv.constant0._Z9cuda_gemmIiLi128ELi4ELi1ELi32ELi4ELi4ELi64ELi1ELi0EEviiiPT_S1_S1_iii,"a",@progbits
	.sectionflags	@""
	.align	4
.nv.constant0._Z9cuda_gemmIiLi128ELi4ELi1ELi32ELi4ELi4ELi64ELi1ELi0EEviiiPT_S1_S1_iii:
	.zero		948


//--------------------- .nv.constant0._Z9cuda_gemmIiLi128ELi4ELi1ELi32ELi4ELi4ELi64ELi0ELi1EEviiiPT_S1_S1_iii --------------------------
	.section	.nv.constant0._Z9cuda_gemmIiLi128ELi4ELi1ELi32ELi4ELi4ELi64ELi0ELi1EEviiiPT_S1_S1_iii,"a",@progbits
	.sectionflags	@""
	.align	4
.nv.constant0._Z9cuda_gemmIiLi128ELi4ELi1ELi32ELi4ELi4ELi64ELi0ELi1EEviiiPT_S1_S1_iii:
	.zero		948


//--------------------- .nv.constant0._Z9cuda_gemmIiLi128ELi4ELi1ELi32ELi4ELi4ELi64ELi0ELi0EEviiiPT_S1_S1_iii --------------------------
	.section	.nv.constant0._Z9cuda_gemmIiLi128ELi4ELi1ELi32ELi4ELi4ELi64ELi0ELi0EEviiiPT_S1_S1_iii,"a",@progbits
	.sectionflags	@""
	.align	4
.nv.constant0._Z9cuda_gemmIiLi128ELi4ELi1ELi32ELi4ELi4ELi64ELi0ELi0EEviiiPT_S1_S1_iii:
	.zero		948


//--------------------- .nv.constant0._Z9cuda_gemmIiLi128ELi4ELi1ELi32ELi2ELi2ELi64ELi1ELi1EEviiiPT_S1_S1_iii --------------------------
	.section	.nv.constant0._Z9cuda_gemmIiLi128ELi4ELi1ELi32ELi2ELi2ELi64ELi1ELi1EEviiiPT_S1_S1_iii,"a",@progbits
	.sectionflags	@""
	.align	4
.nv.constant0._Z9cuda_gemmIiLi128ELi4ELi1ELi32ELi2ELi2ELi64ELi1ELi1EEviiiPT_S1_S1_iii:
	.zero		948


//--------------------- .nv.constant0._Z9cuda_gemmIiLi128ELi4ELi1ELi32ELi2ELi2ELi64ELi1ELi0EEviiiPT_S1_S1_iii --------------------------
	.section	.nv.constant0._Z9cuda_gemmIiLi128ELi4ELi1ELi32ELi2ELi2ELi64ELi1ELi0EEviiiPT_S1_S1_iii,"a",@progbits
	.sectionflags	@""
	.align	4
.nv.constant0._Z9cuda_gemmIiLi128ELi4ELi1ELi32ELi2ELi2ELi64ELi1ELi0EEviiiPT_S1_S1_iii:
	.zero		948


//--------------------- .nv.constant0._Z9cuda_gemmIiLi128ELi4ELi1ELi32ELi2ELi2ELi64ELi0ELi1EEviiiPT_S1_S1_iii --------------------------
	.section	.nv.constant0._Z9cuda_gemmIiLi128ELi4ELi1ELi32ELi2ELi2ELi64ELi0ELi1EEviiiPT_S1_S1_iii,"a",@progbits
	.sectionflags	@""
	.align	4
.nv.constant0._Z9cuda_gemmIiLi128ELi4ELi1ELi32ELi2ELi2ELi64ELi0ELi1EEviiiPT_S1_S1_iii:
	.zero		948


//--------------------- .nv.constant0._Z9cuda_gemmIiLi128ELi4ELi1ELi32ELi2ELi2ELi64ELi0ELi0EEviiiPT_S1_S1_iii --------------------------
	.section	.nv.constant0._Z9cuda_gemmIiLi128ELi4ELi1ELi32ELi2ELi2ELi64ELi0ELi0EEviiiPT_S1_S1_iii,"a",@progbits
	.sectionflags	@""
	.align	4
.nv.constant0._Z9cuda_gemmIiLi128ELi4ELi1ELi32ELi2ELi2ELi64ELi0ELi0EEviiiPT_S1_S1_iii:
	.zero		948


//--------------------- .nv.constant0._Z9cuda_gemmIiLi128ELi4ELi1ELi16ELi128ELi128ELi64ELi1ELi1EEviiiPT_S1_S1_iii --------------------------
	.section	.nv.constant0._Z9cuda_gemmIiLi128ELi4ELi1ELi16ELi128ELi128ELi64ELi1ELi1EEviiiPT_S1_S1_iii,"a",@progbits
	.sectionflags	@""
	.align	4
.nv.constant0._Z9cuda_gemmIiLi128ELi4ELi1ELi16ELi128ELi128ELi64ELi1ELi1EEviiiPT_S1_S1_iii:
	.zero		948


//--------------------- .nv.constant0._Z9cuda_gemmIiLi128ELi4ELi1ELi16ELi128ELi128ELi64ELi1ELi0EEviiiPT_S1_S1_iii --------------------------
	.section	.nv.constant0._Z9cuda_gemmIiLi128ELi4ELi1ELi16ELi128ELi128ELi64ELi1ELi0EEviiiPT_S1_S1_iii,"a",@progbits
	.sectionflags	@""
	.align	4
.nv.constant0._Z9cuda_gemmIiLi128ELi4ELi1ELi16ELi128ELi128ELi64ELi1ELi0EEviiiPT_S1_S1_iii:
	.zero		948


//--------------------- .nv.constant0._Z9cuda_gemmIiLi128ELi4ELi1ELi16ELi128ELi128ELi64ELi0ELi1EEviiiPT_S1_S1_iii --------------------------
	.section	.nv.constant0._Z9cuda_gemmIiLi128ELi4ELi1ELi16ELi128ELi128ELi64ELi0ELi1EEviiiPT_S1_S1_iii,"a",@progbits
	.sectionflags	@""
	.align	4
.nv.constant0._Z9cuda_gemmIiLi128ELi4ELi1ELi16ELi128ELi128ELi64ELi0ELi1EEviiiPT_S1_S1_iii:
	.zero		948


//--------------------- .nv.constant0._Z9cuda_gemmIiLi128ELi4ELi1ELi16ELi128ELi128ELi64ELi0ELi0EEviiiPT_S1_S1_iii --------------------------
	.section	.nv.constant0._Z9cuda_gemmIiLi128ELi4ELi1ELi16ELi128ELi128ELi64ELi0ELi0EEviiiPT_S1_S1_iii,"a",@progbits
	.sectionflags	@""
	.align	4
.nv.constant0._Z9cuda_gemmIiLi128ELi4ELi1ELi16ELi128ELi128ELi64ELi0ELi0EEviiiPT_S1_S1_iii:
	.zero		948


//--------------------- .nv.constant0._Z9cuda_gemmIiLi128ELi4ELi1ELi16ELi64ELi64ELi64ELi1ELi1EEviiiPT_S1_S1_iii --------------------------
	.section	.nv.constant0._Z9cuda_gemmIiLi128ELi4ELi1ELi16ELi64ELi64ELi64ELi1ELi1EEviiiPT_S1_S1_iii,"a",@progbits
	.sectionflags	@""
	.align	4
.nv.constant0._Z9cuda_gemmIiLi128ELi4ELi1ELi16ELi64ELi64ELi64ELi1ELi1EEviiiPT_S1_S1_iii:
	.zero		948


//--------------------- .nv.constant0._Z9cuda_gemmIiLi128ELi4ELi1ELi16ELi64ELi64ELi64ELi1ELi0EEviiiPT_S1_S1_iii --------------------------
	.section	.nv.constant0._Z9cuda_gemmIiLi128ELi4ELi1ELi16ELi64ELi64ELi64ELi1ELi0EEviiiPT_S1_S1_iii,"a",@progbits
	.sectionflags	@""
	.align	4
.nv.constant0._Z9cuda_gemmIiLi128ELi4ELi1ELi16ELi64ELi64ELi64ELi1ELi0EEviiiPT_S1_S1_iii:
	.zero		948


//--------------------- .nv.constant0._Z9cuda_gemmIiLi128ELi4ELi1ELi16ELi64ELi64ELi64ELi0ELi1EEviiiPT_S1_S1_iii --------------------------
	.section	.nv.constant0._Z9cuda_gemmIiLi128ELi4ELi1ELi16ELi64ELi64ELi64ELi0ELi1EEviiiPT_S1_S1_iii,"a",@progbits
	.sectionflags	@""
	.align	4
.nv.constant0._Z9cuda_gemmIiLi128ELi4ELi1ELi16ELi64ELi64ELi64ELi0ELi1EEviiiPT_S1_S1_iii:
	.zero		948


//--------------------- .nv.constant0._Z9cuda_gemmIiLi128ELi4ELi1ELi16ELi64ELi64ELi64ELi0ELi0EEviiiPT_S1_S1_iii --------------------------
	.section	.nv.constant0._Z9cuda_gemmIiLi128ELi4ELi1ELi16ELi64ELi64ELi64ELi0ELi0EEviiiPT_S1_S1_iii,"a",@progbits
	.sectionflags	@""
	.align	4
.nv.constant0._Z9cuda_gemmIiLi128ELi4ELi1ELi16ELi64ELi64ELi64ELi0ELi0EEviiiPT_S1_S1_iii:
	.zero		948


//--------------------- .nv.constant0._Z9cuda_gemmIiLi128ELi4ELi1ELi16ELi32ELi32ELi64ELi1ELi1EEviiiPT_S1_S1_iii --------------------------
	.section	.nv.constant0._Z9cuda_gemmIiLi128ELi4ELi1ELi16ELi32ELi32ELi64ELi1ELi1EEviiiPT_S1_S1_iii,"a",@progbits
	.sectionflags	@""
	.align	4
.nv.constant0._Z9cuda_gemmIiLi128ELi4ELi1ELi16ELi32ELi32ELi64ELi1ELi1EEviiiPT_S1_S1_iii:
	.zero		948


//--------------------- .nv.constant0._Z9cuda_gemmIiLi128ELi4ELi1ELi16ELi32ELi32ELi64ELi1ELi0EEviiiPT_S1_S1_iii --------------------------
	.section	.nv.constant0._Z9cuda_gemmIiLi128ELi4ELi1ELi16ELi32ELi32ELi64ELi1ELi0EEviiiPT_S1_S1_iii,"a",@progbits
	.sectionflags	@""
	.align	4
.nv.constant0._Z9cuda_gemmIiLi128ELi4ELi1ELi16ELi32ELi32ELi64ELi1ELi0EEviiiPT_S1_S1_iii:
	.zero		948


//--------------------- .nv.constant0._Z9cuda_gemmIiLi128ELi4ELi1ELi16ELi32ELi32ELi64ELi0ELi1EEviiiPT_S1_S1_iii --------------------------
	.section	.nv.constant0._Z9cuda_gemmIiLi128ELi4ELi1ELi16ELi32ELi32ELi64ELi0ELi1EEviiiPT_S1_S1_iii,"a",@progbits
	.sectionflags	@""
	.align	4
.nv.constant0._Z9cuda_gemmIiLi128ELi4ELi1ELi16ELi32ELi32ELi64ELi0ELi1EEviiiPT_S1_S1_iii:
	.zero		948


//--------------------- .nv.constant0._Z9cuda_gemmIiLi128ELi4ELi1ELi16ELi32ELi32ELi64ELi0ELi0EEviiiPT_S1_S1_iii --------------------------
	.section	.nv.constant0._Z9cuda_gemmIiLi128ELi4ELi1ELi16ELi32ELi32ELi64ELi0ELi0EEviiiPT_S1_S1_iii,"a",@progbits
	.sectionflags	@""
	.align	4
.nv.constant0._Z9cuda_gemmIiLi128ELi4ELi1ELi16ELi32ELi32ELi64ELi0ELi0EEviiiPT_S1_S1_iii:
	.zero		948


//--------------------- .nv.constant0._Z9cuda_gemmIiLi128ELi4ELi1ELi16ELi16ELi16ELi64ELi1ELi1EEviiiPT_S1_S1_iii --------------------------
	.section	.nv.constant0._Z9cuda_gemmIiLi128ELi4ELi1ELi16ELi16ELi16ELi64ELi1ELi1EEviiiPT_S1_S1_iii,"a",@progbits
	.sectionflags	@""
	.align	4
.nv.constant0._Z9cuda_gemmIiLi128ELi4ELi1ELi16ELi16ELi16ELi64ELi1ELi1EEviiiPT_S1_S1_iii:
	.zero		948


//--------------------- .nv.constant0._Z9cuda_gemmIiLi128ELi4ELi1ELi16ELi16ELi16ELi64ELi1ELi0EEviiiPT_S1_S1_iii --------------------------
	.section	.nv.constant0._Z9cuda_gemmIiLi128ELi4ELi1ELi16ELi16ELi16ELi64ELi1ELi0EEviiiPT_S1_S1_iii,"a",@progbits
	.sectionflags	@""
	.align	4
.nv.constant0._Z9cuda_gemmIiLi128ELi4ELi1ELi16ELi16ELi16ELi64ELi1ELi0EEviiiPT_S1_S1_iii:
	.zero		948


//--------------------- .nv.constant0._Z9cuda_gemmIiLi128ELi4ELi1ELi16ELi16ELi16ELi64ELi0ELi1EEviiiPT_S1_S1_iii --------------------------
	.section	.nv.constant0._Z9cuda_gemmIiLi128ELi4ELi1ELi16ELi16ELi16ELi64ELi0ELi1EEviiiPT_S1_S1_iii,"a",@progbits
	.sectionflags	@""
	.align	4
.nv.constant0._Z9cuda_gemmIiLi128ELi4ELi1ELi16ELi16ELi16ELi64ELi0ELi1EEviiiPT_S1_S1_iii:
	.zero		948


//--------------------- .nv.constant0._Z9cuda_gemmIiLi128ELi4ELi1ELi16ELi16ELi16ELi64ELi0ELi0EEviiiPT_S1_S1_iii --------------------------
	.section	.nv.constant0._Z9cuda_gemmIiLi128ELi4ELi1ELi16ELi16ELi16ELi64ELi0ELi0EEviiiPT_S1_S1_iii,"a",@progbits
	.sectionflags	@""
	.align	4
.nv.constant0._Z9cuda_gemmIiLi128ELi4ELi1ELi16ELi16ELi16ELi64ELi0ELi0EEviiiPT_S1_S1_iii:
	.zero		948


//--------------------- .nv.constant0._Z9cuda_gemmIiLi128ELi4ELi1ELi16ELi8ELi8ELi64ELi1ELi1EEviiiPT_S1_S1_iii --------------------------
	.section	.nv.constant0._Z9cuda_gemmIiLi128ELi4ELi1ELi16ELi8ELi8ELi64ELi1ELi1EEviiiPT_S1_S1_iii,"a",@progbits
	.sectionflags	@""
	.align	4
.nv.constant0._Z9cuda_gemmIiLi128ELi4ELi1ELi16ELi8ELi8ELi64ELi1ELi1EEviiiPT_S1_S1_iii:
	.zero		948


//--------------------- .nv.constant0._Z9cuda_gemmIiLi128ELi4ELi1ELi16ELi8ELi8ELi64ELi1ELi0EEviiiPT_S1_S1_iii --------------------------
	.section	.nv.constant0._Z9cuda_gemmIiLi128ELi4ELi1ELi16ELi8ELi8ELi64ELi1ELi0EEviiiPT_S1_S1_iii,"a",@progbits
	.sectionflags	@""
	.align	4
.nv.constant0._Z9cuda_gemmIiLi128ELi4ELi1ELi16ELi8ELi8ELi64ELi1ELi0EEviiiPT_S1_S1_iii:
	.zero		948


//--------------------- .nv.constant0._Z9cuda_gemmIiLi128ELi4ELi1ELi16ELi8ELi8ELi64ELi0ELi1EEviiiPT_S1_S1_iii --------------------------
	.section	.nv.constant0._Z9cuda_gemmIiLi128ELi4ELi1ELi16ELi8ELi8ELi64ELi0ELi1EEviiiPT_S1_S1_iii,"a",@progbits
	.sectionflags	@""
	.align	4
.nv.constant0._Z9cuda_gemmIiLi128ELi4ELi1ELi16ELi8ELi8ELi64ELi0ELi1EEviiiPT_S1_S1_iii:
	.zero		948


//--------------------- .nv.constant0._Z9cuda_gemmIiLi128ELi4ELi1ELi16ELi8ELi8ELi64ELi0ELi0EEviiiPT_S1_S1_iii --------------------------
	.section	.nv.constant0._Z9cuda_gemmIiLi128ELi4ELi1ELi16ELi8ELi8ELi64ELi0ELi0EEviiiPT_S1_S1_iii,"a",@progbits
	.sectionflags	@""
	.align	4
.nv.constant0._Z9cuda_gemmIiLi128ELi4ELi1ELi16ELi8ELi8ELi64ELi0ELi0EEviiiPT_S1_S1_iii:
	.zero		948


//--------------------- .nv.constant0._Z9cuda_gemmIiLi128ELi4ELi1ELi16ELi4ELi4ELi64ELi1ELi1EEviiiPT_S1_S1_iii --------------------------
	.section	.nv.constant0._Z9cuda_gemmIiLi128ELi4ELi1ELi16ELi4ELi4ELi64ELi1ELi1EEviiiPT_S1_S1_iii,"a",@progbits
	.sectionflags	@""
	.align	4
.nv.constant0._Z9cuda_gemmIiLi128ELi4ELi1ELi16ELi4ELi4ELi64ELi1ELi1EEviiiPT_S1_S1_iii:
	.zero		948


//--------------------- .nv.constant0._Z9cuda_gemmIiLi128ELi4ELi1ELi16ELi4ELi4ELi64ELi1ELi0EEviiiPT_S1_S1_iii --------------------------
	.section	.nv.constant0._Z9cuda_gemmIiLi128ELi4ELi1ELi16ELi4ELi4ELi64ELi1ELi0EEviiiPT_S1_S1_iii,"a",@progbits
	.sectionflags	@""
	.align	4
.nv.constant0._Z9cuda_gemmIiLi128ELi4ELi1ELi16ELi4ELi4ELi64ELi1ELi0EEviiiPT_S1_S1_iii:
	.zero		948


//--------------------- .nv.constant0._Z9cuda_gemmIiLi128ELi4ELi1ELi16ELi4ELi4ELi64ELi0ELi1EEviiiPT_S1_S1_iii --------------------------
	.section	.nv.constant0._Z9cuda_gemmIiLi128ELi4ELi1ELi16ELi4ELi4ELi64ELi0ELi1EEviiiPT_S1_S1_iii,"a",@progbits
	.sectionflags	@""
	.align	4
.nv.constant0._Z9cuda_gemmIiLi128ELi4ELi1ELi16ELi4ELi4ELi64ELi0ELi1EEviiiPT_S1_S1_iii:
	.zero		948


//--------------------- .nv.constant0._Z9cuda_gemmIiLi128ELi4ELi1ELi16ELi4ELi4ELi64ELi0ELi0EEviiiPT_S1_S1_iii --------------------------
	.section	.nv.constant0._Z9cuda_gemmIiLi128ELi4ELi1ELi16ELi4ELi4ELi64ELi0ELi0EEviiiPT_S1_S1_iii,"a",@progbits
	.sectionflags	@""
	.align	4
.nv.constant0._Z9cuda_gemmIiLi128ELi4ELi1ELi16ELi4ELi4ELi64ELi0ELi0EEviiiPT_S1_S1_iii:
	.zero		948


//--------------------- .nv.constant0._Z9cuda_gemmIiLi128ELi4ELi1ELi16ELi2ELi2ELi64ELi1ELi1EEviiiPT_S1_S1_iii --------------------------
	.section	.nv.constant0._Z9cuda_gemmIiLi128ELi4ELi1ELi16ELi2ELi2ELi64ELi1ELi1EEviiiPT_S1_S1_iii,"a",@progbits
	.sectionflags	@""
	.align	4
.nv.constant0._Z9cuda_gemmIiLi128ELi4ELi1ELi16ELi2ELi2ELi64ELi1ELi1EEviiiPT_S1_S1_iii:
	.zero		948


//--------------------- .nv.constant0._Z9cuda_gemmIiLi128ELi4ELi1ELi16ELi2ELi2ELi64ELi1ELi0EEviiiPT_S1_S1_iii --------------------------
	.section	.nv.constant0._Z9cuda_gemmIiLi128ELi4ELi1ELi16ELi2ELi2ELi64ELi1ELi0EEviiiPT_S1_S1_iii,"a",@progbits
	.sectionflags	@""
	.align	4
.nv.constant0._Z9cuda_gemmIiLi128ELi4ELi1ELi16ELi2ELi2ELi64ELi1ELi0EEviiiPT_S1_S1_iii:
	.zero		948


//--------------------- .nv.constant0._Z9cuda_gemmIiLi128ELi4ELi1ELi16ELi2ELi2ELi64ELi0ELi1EEviiiPT_S1_S1_iii --------------------------
	.section	.nv.constant0._Z9cuda_gemmIiLi128ELi4ELi1ELi16ELi2ELi2ELi64ELi0ELi1EEviiiPT_S1_S1_iii,"a",@progbits
	.sectionflags	@""
	.align	4
.nv.constant0._Z9cuda_gemmIiLi128ELi4ELi1ELi16ELi2ELi2ELi64ELi0ELi1EEviiiPT_S1_S1_iii:
	.zero		948


//--------------------- .nv.constant0._Z9cuda_gemmIiLi128ELi4ELi1ELi16ELi2ELi2ELi64ELi0ELi0EEviiiPT_S1_S1_iii --------------------------
	.section	.nv.constant0._Z9cuda_gemmIiLi128ELi4ELi1ELi16ELi2ELi2ELi64ELi0ELi0EEviiiPT_S1_S1_iii,"a",@progbits
	.sectionflags	@""
	.align	4
.nv.constant0._Z9cuda_gemmIiLi128ELi4ELi1ELi16ELi2ELi2ELi64ELi0ELi0EEviiiPT_S1_S1_iii:
	.zero		948


//--------------------- .nv.constant0._Z9cuda_gemmIiLi128ELi2ELi1ELi4096ELi128ELi128ELi64ELi1ELi1EEviiiPT_S1_S1_iii --------------------------
	.section	.nv.constant0._Z9cuda_gemmIiLi128ELi2ELi1ELi4096ELi128ELi128ELi64ELi1ELi1EEviiiPT_S1_S1_iii,"a",@progbits
	.sectionflags	@""
	.align	4
.nv.constant0._Z9cuda_gemmIiLi128ELi2ELi1ELi4096ELi128ELi128ELi64ELi1ELi1EEviiiPT_S1_S1_iii:
	.zero		948


//--------------------- .nv.constant0._Z9cuda_gemmIiLi128ELi2ELi1ELi4096ELi128ELi128ELi64ELi1ELi0EEviiiPT_S1_S1_iii --------------------------
	.section	.nv.constant0._Z9cuda_gemmIiLi128ELi2ELi1ELi4096ELi128ELi128ELi64ELi1ELi0EEviiiPT_S1_S1_iii,"a",@progbits
	.sectionflags	@""
	.align	4
.nv.constant0._Z9cuda_gemmIiLi128ELi2ELi1ELi4096ELi128ELi128ELi64ELi1ELi0EEviiiPT_S1_S1_iii:
	.zero		948


//--------------------- .nv.constant0._Z9cuda_gemmIiLi128ELi2ELi1ELi4096ELi128ELi128ELi64ELi0ELi1EEviiiPT_S1_S1_iii --------------------------
	.section	.nv.constant0._Z9cuda_gemmIiLi128ELi2ELi1ELi4096ELi128ELi128ELi64ELi0ELi1EEviiiPT_S1_S1_iii,"a",@progbits
	.sectionflags	@""
	.align	4
.nv.constant0._Z9cuda_gemmIiLi128ELi2ELi1ELi4096ELi128ELi128ELi64ELi0ELi1EEviiiPT_S1_S1_iii:
	.zero		948


//--------------------- .nv.constant0._Z9cuda_gemmIiLi128ELi2ELi1ELi4096ELi128ELi128ELi64ELi0ELi0EEviiiPT_S1_S1_iii --------------------------
	.section	.nv.constant0._Z9cuda_gemmIiLi128ELi2ELi1ELi4096ELi128ELi128ELi64ELi0ELi0EEviiiPT_S1_S1_iii,"a",@progbits
	.sectionflags	@""
	.align	4
.nv.constant0._Z9cuda_gemmIiLi128ELi2ELi1ELi4096ELi128ELi128ELi64ELi0ELi0EEviiiPT_S1_S1_iii:
	.zero		948


//--------------------- .nv.constant0._Z9cuda_gemmIiLi128ELi2ELi1ELi4096ELi64ELi64ELi64ELi1ELi1EEviiiPT_S1_S1_iii --------------------------
	.section	.nv.constant0._Z9cuda_gemmIiLi128ELi2ELi1ELi4096ELi64ELi64ELi64ELi1ELi1EEviiiPT_S1_S1_iii,"a",@progbits
	.sectionflags	@""
	.align	4
.nv.constant0._Z9cuda_gemmIiLi128ELi2ELi1ELi4096ELi64ELi64ELi64ELi1ELi1EEviiiPT_S1_S1_iii:
	.zero		948


//--------------------- .nv.constant0._Z9cuda_gemmIiLi128ELi2ELi1ELi4096ELi64ELi64ELi64ELi1ELi0EEviiiPT_S1_S1_iii --------------------------
	.section	.nv.constant0._Z9cuda_gemmIiLi128ELi2ELi1ELi4096ELi64ELi64ELi64ELi1ELi0EEviiiPT_S1_S1_iii,"a",@progbits
	.sectionflags	@""
	.align	4
.nv.constant0._Z9cuda_gemmIiLi128ELi2ELi1ELi4096ELi64ELi64ELi64ELi1ELi0EEviiiPT_S1_S1_iii:
	.zero		948


//--------------------- .nv.constant0._Z9cuda_gemmIiLi128ELi2ELi1ELi4096ELi64ELi64ELi64ELi0ELi1EEviiiPT_S1_S1_iii --------------------------
	.section	.nv.constant0._Z9cuda_gemmIiLi128ELi2ELi1ELi4096ELi64ELi64ELi64ELi0ELi1EEviiiPT_S1_S1_iii,"a",@progbits
	.sectionflags	@""
	.align	4
.nv.constant0._Z9cuda_gemmIiLi128ELi2ELi1ELi4096ELi64ELi64ELi64ELi0ELi1EEviiiPT_S1_S1_iii:
	.zero		948


//--------------------- .nv.constant0._Z9cuda_gemmIiLi128ELi2ELi1ELi4096ELi64ELi64ELi64ELi0ELi0EEviiiPT_S1_S1_iii --------------------------
	.section	.nv.constant0._Z9cuda_gemmIiLi128ELi2ELi1ELi4096ELi64ELi64ELi64ELi0ELi0EEviiiPT_S1_S1_iii,"a",@progbits
	.sectionflags	@""
	.align	4
.nv.constant0._Z9cuda_gemmIiLi128ELi2ELi1ELi4096ELi64ELi64ELi64ELi0ELi0EEviiiPT_S1_S1_iii:
	.zero		948


//--------------------- .nv.constant0._Z9cuda_gemmIiLi128ELi2ELi1ELi4096ELi32ELi32ELi64ELi1ELi1EEviiiPT_S1_S1_iii --------------------------
	.section	.nv.constant0._Z9cuda_gemmIiLi128ELi2ELi1ELi4096ELi32ELi32ELi64ELi1ELi1EEviiiPT_S1_S1_iii,"a",@progbits
	.sectionflags	@""
	.align	4
.nv.constant0._Z9cuda_gemmIiLi128ELi2ELi1ELi4096ELi32ELi32ELi64ELi1ELi1EEviiiPT_S1_S1_iii:
	.zero		948


//--------------------- .nv.constant0._Z9cuda_gemmIiLi128ELi2ELi1ELi4096ELi32ELi32ELi64ELi1ELi0EEviiiPT_S1_S1_iii --------------------------
	.section	.nv.constant0._Z9cuda_gemmIiLi128ELi2ELi1ELi4096ELi32ELi32ELi64ELi1ELi0EEviiiPT_S1_S1_iii,"a",@progbits
	.sectionflags	@""
	.align	4
.nv.constant0._Z9cuda_gemmIiLi128ELi2ELi1ELi4096ELi32ELi32ELi64ELi1ELi0EEviiiPT_S1_S1_iii:
	.zero		948


//--------------------- .nv.constant0._Z9cuda_gemmIiLi128ELi2ELi1ELi4096ELi32ELi32ELi64ELi0ELi1EEviiiPT_S1_S1_iii --------------------------
	.section	.nv.constant0._Z9cuda_gemmIiLi128ELi2ELi1ELi4096ELi32ELi32ELi64ELi0ELi1EEviiiPT_S1_S1_iii,"a",@progbits
	.sectionflags	@""
	.align	4
.nv.constant0._Z9cuda_gemmIiLi128ELi2ELi1ELi4096ELi32ELi32ELi64ELi0ELi1EEviiiPT_S1_S1_iii:
	.zero		948


//--------------------- .nv.constant0._Z9cuda_gemmIiLi128ELi2ELi1ELi4096ELi32ELi32ELi64ELi0ELi0EEviiiPT_S1_S1_iii --------------------------
	.section	.nv.constant0._Z9cuda_gemmIiLi128ELi2ELi1ELi4096ELi32ELi32ELi64ELi0ELi0EEviiiPT_S1_S1_iii,"a",@progbits
	.sectionflags	@""
	.align	4
.nv.constant0._Z9cuda_gemmIiLi128ELi2ELi1ELi4096ELi32ELi32ELi64ELi0ELi0EEviiiPT_S1_S1_iii:
	.zero		948


//--------------------- .nv.constant0._Z9cuda_gemmIiLi128ELi2ELi1ELi4096ELi16ELi16ELi64ELi1ELi1EEviiiPT_S1_S1_iii --------------------------
	.section	.nv.constant0._Z9cuda_gemmIiLi128ELi2ELi1ELi4096ELi16ELi16ELi64ELi1ELi1EEviiiPT_S1_S1_iii,"a",@progbits
	.sectionflags	@""
	.align	4
.nv.constant0._Z9cuda_gemmIiLi128ELi2ELi1ELi4096ELi16ELi16ELi64ELi1ELi1EEviiiPT_S1_S1_iii:
	.zero		948


//--------------------- .nv.constant0._Z9cuda_gemmIiLi128ELi2ELi1ELi4096ELi16ELi16ELi64ELi1ELi0EEviiiPT_S1_S1_iii --------------------------
	.section	.nv.constant0._Z9cuda_gemmIiLi128ELi2ELi1ELi4096ELi16ELi16ELi64ELi1ELi0EEviiiPT_S1_S1_iii,"a",@progbits
	.sectionflags	@""
	.align	4
.nv.constant0._Z9cuda_gemmIiLi128ELi2ELi1ELi4096ELi16ELi16ELi64ELi1ELi0EEviiiPT_S1_S1_iii:
	.zero		948


//--------------------- .nv.constant0._Z9cuda_gemmIiLi128ELi2ELi1ELi4096ELi16ELi16ELi64ELi0ELi1EEviiiPT_S1_S1_iii --------------------------
	.section	.nv.constant0._Z9cuda_gemmIiLi128ELi2ELi1ELi4096ELi16ELi16ELi64ELi0ELi1EEviiiPT_S1_S1_iii,"a",@progbits
	.sectionflags	@""
	.align	4
.nv.constant0._Z9cuda_gemmIiLi128ELi2ELi1ELi4096ELi16ELi16ELi64ELi0ELi1EEviiiPT_S1_S1_iii:
	.zero		948


//--------------------- .nv.constant0._Z9cuda_gemmIiLi128ELi2ELi1ELi4096ELi16ELi16ELi64ELi0ELi0EEviiiPT_S1_S1_iii --------------------------
	.section	.nv.constant0._Z9cuda_gemmIiLi128ELi2ELi1ELi4096ELi16ELi16ELi64ELi0ELi0EEviiiPT_S1_S1_iii,"a",@progbits
	.sectionflags	@""
	.align	4
.nv.constant0._Z9cuda_gemmIiLi128ELi2ELi1ELi4096ELi16ELi16ELi64ELi0ELi0EEviiiPT_S1_S1_iii:
	.zero		948


//--------------------- .nv.constant0._Z9cuda_gemmIiLi128ELi2ELi1ELi4096ELi8ELi8ELi64ELi1ELi1EEviiiPT_S1_S1_iii --------------------------
	.section	.nv.constant0._Z9cuda_gemmIiLi128ELi2ELi1ELi4096ELi8ELi8ELi64ELi1ELi1EEviiiPT_S1_S1_iii,"a",@progbits
	.sectionflags	@""
	.align	4
.nv.constant0._Z9cuda_gemmIiLi128ELi2ELi1ELi4096ELi8ELi8ELi64ELi1ELi1EEviiiPT_S1_S1_iii:
	.zero		948


//--------------------- .nv.constant0._Z9cuda_gemmIiLi128ELi2ELi1ELi4096ELi8ELi8ELi64ELi1ELi0EEviiiPT_S1_S1_iii --------------------------
	.section	.nv.constant0._Z9cuda_gemmIiLi128ELi2ELi1ELi4096ELi8ELi8ELi64ELi1ELi0EEviiiPT_S1_S1_iii,"a",@progbits
	.sectionflags	@""
	.align	4
.nv.constant0._Z9cuda_gemmIiLi128ELi2ELi1ELi4096ELi8ELi8ELi64ELi1ELi0EEviiiPT_S1_S1_iii:
	.zero		948


//--------------------- .nv.constant0._Z9cuda_gemmIiLi128ELi2ELi1ELi4096ELi8ELi8ELi64ELi0ELi1EEviiiPT_S1_S1_iii --------------------------
	.section	.nv.constant0._Z9cuda_gemmIiLi128ELi2ELi1ELi4096ELi8ELi8ELi64ELi0ELi1EEviiiPT_S1_S1_iii,"a",@progbits
	.sectionflags	@""
	.align	4
.nv.constant0._Z9cuda_gemmIiLi128ELi2ELi1ELi4096ELi8ELi8ELi64ELi0ELi1EEviiiPT_S1_S1_iii:
	.zero		948


//--------------------- .nv.constant0._Z9cuda_gemmIiLi128ELi2ELi1ELi4096ELi8ELi8ELi64ELi0ELi0EEviiiPT_S1_S1_iii --------------------------
	.section	.nv.constant0._Z9cuda_gemmIiLi128ELi2ELi1ELi4096ELi8ELi8ELi64ELi0ELi0EEviiiPT_S1_S1_iii,"a",@progbits
	.sectionflags	@""
	.align	4
.nv.constant0._Z9cuda_gemmIiLi128ELi2ELi1ELi4096ELi8ELi8ELi64ELi0ELi0EEviiiPT_S1_S1_iii:
	.zero		948


//--------------------- .nv.constant0._Z9cuda_gemmIiLi128ELi2ELi1ELi4096ELi4ELi4ELi64ELi1ELi1EEviiiPT_S1_S1_iii --------------------------
	.section	.nv.constant0._Z9cuda_gemmIiLi128ELi2ELi1ELi4096ELi4ELi4ELi64ELi1ELi1EEviiiPT_S1_S1_iii,"a",@progbits
	.sectionflags	@""
	.align	4
.nv.constant0._Z9cuda_gemmIiLi128ELi2ELi1ELi4096ELi4ELi4ELi64ELi1ELi1EEviiiPT_S1_S1_iii:
	.zero		948


//--------------------- .nv.constant0._Z9cuda_gemmIiLi128ELi2ELi1ELi4096ELi4ELi4ELi64ELi1ELi0EEviiiPT_S1_S1_iii --------------------------
	.section	.nv.constant0._Z9cuda_gemmIiLi128ELi2ELi1ELi4096ELi4ELi4ELi64ELi1ELi0EEviiiPT_S1_S1_iii,"a",@progbits
	.sectionflags	@""
	.align	4
.nv.constant0._Z9cuda_gemmIiLi128ELi2ELi1ELi4096ELi4ELi4ELi64ELi1ELi0EEviiiPT_S1_S1_iii:
	.zero		948


//--------------------- .nv.constant0._Z9cuda_gemmIiLi128ELi2ELi1ELi4096ELi4ELi4ELi64ELi0ELi1EEviiiPT_S1_S1_iii --------------------------
	.section	.nv.constant0._Z9cuda_gemmIiLi128ELi2ELi1ELi4096ELi4ELi4ELi64ELi0ELi1EEviiiPT_S1_S1_iii,"a",@progbits
	.sectionflags	@""
	.align	4
.nv.constant0._Z9cuda_gemmIiLi128ELi2ELi1ELi4096ELi4ELi4ELi64ELi0ELi1EEviiiPT_S1_S1_iii:
	.zero		948


//--------------------- .nv.constant0._Z9cuda_gemmIiLi128ELi2ELi1ELi4096ELi4ELi4ELi64ELi0ELi0EEviiiPT_S1_S1_iii --------------------------
	.section	.nv.constant0._Z9cuda_gemmIiLi128ELi2ELi1ELi4096ELi4ELi4ELi64ELi0ELi0EEviiiPT_S1_S1_iii,"a",@progbits
	.sectionflags	@""
	.align	4
.nv.constant0._Z9cuda_gemmIiLi128ELi2ELi1ELi4096ELi4ELi4ELi64ELi0ELi0EEviiiPT_S1_S1_iii:
	.zero		948


//--------------------- .nv.constant0._Z9cuda_gemmIiLi128ELi2ELi1ELi4096ELi2ELi2ELi64ELi1ELi1EEviiiPT_S1_S1_iii --------------------------
	.section	.nv.constant0._Z9cuda_gemmIiLi128ELi2ELi1ELi4096ELi2ELi2ELi64ELi1ELi1EEviiiPT_S1_S1_iii,"a",@progbits
	.sectionflags	@""
	.align	4
.nv.constant0._Z9cuda_gemmIiLi128ELi2ELi1ELi4096ELi2ELi2ELi64ELi1ELi1EEviiiPT_S1_S1_iii:
	.zero		948


//--------------------- .nv.constant0._Z9cuda_gemmIiLi128ELi2ELi1ELi4096ELi2ELi2ELi64ELi1ELi0EEviiiPT_S1_S1_iii --------------------------
	.section	.nv.constant0._Z9cuda_gemmIiLi128ELi2ELi1ELi4096ELi2ELi2ELi64ELi1ELi0EEviiiPT_S1_S1_iii,"a",@progbits
	.sectionflags	@""
	.align	4
.nv.constant0._Z9cuda_gemmIiLi128ELi2ELi1ELi4096ELi2ELi2ELi64ELi1ELi0EEviiiPT_S1_S1_iii:
	.zero		948


//--------------------- .nv.constant0._Z9cuda_gemmIiLi128ELi2ELi1ELi4096ELi2ELi2ELi64ELi0ELi1EEviiiPT_S1_S1_iii --------------------------
	.section	.nv.constant0._Z9cuda_gemmIiLi128ELi2ELi1ELi4096ELi2ELi2ELi64ELi0ELi1EEviiiPT_S1_S1_iii,"a",@progbits
	.sectionflags	@""
	.align	4
.nv.constant0._Z9cuda_gemmIiLi128ELi2ELi1ELi4096ELi2ELi2ELi64ELi0ELi1EEviiiPT_S1_S1_iii:
	.zero		948


//--------------------- .nv.constant0._Z9cuda_gemmIiLi128ELi2ELi1ELi4096ELi2ELi2ELi64ELi0ELi0EEviiiPT_S1_S1_iii --------------------------
	.section	.nv.constant0._Z9cuda_gemmIiLi128ELi2ELi1ELi4096ELi2ELi2ELi64ELi0ELi0EEviiiPT_S1_S1_iii,"a",@progbits
	.sectionflags	@""
	.align	4
.nv.constant0._Z9cuda_gemmIiLi128ELi2ELi1ELi4096ELi2ELi2ELi64ELi0ELi0EEviiiPT_S1_S1_iii:
	.zero		948


//--------------------- .nv.constant0._Z9cuda_gemmIiLi128ELi2ELi1ELi2048ELi128ELi128ELi64ELi1ELi1EEviiiPT_S1_S1_iii --------------------------
	.section	.nv.constant0._Z9cuda_gemmIiLi128ELi2ELi1ELi2048ELi128ELi128ELi64ELi1ELi1EEviiiPT_S1_S1_iii,"a",@progbits
	.sectionflags	@""
	.align	4
.nv.constant0._Z9cuda_gemmIiLi128ELi2ELi1ELi2048ELi128ELi128ELi64ELi1ELi1EEviiiPT_S1_S1_iii:
	.zero		948


//--------------------- .nv.constant0._Z9cuda_gemmIiLi128ELi2ELi1ELi2048ELi128ELi128ELi64ELi1ELi0EEviiiPT_S1_S1_iii --------------------------
	.section	.nv.constant0._Z9cuda_gemmIiLi128ELi2ELi1ELi2048ELi128ELi128ELi64ELi1ELi0EEviiiPT_S1_S1_iii,"a",@progbits
	.sectionflags	@""
	.align	4
.nv.constant0._Z9cuda_gemmIiLi128ELi2ELi1ELi2048ELi128ELi128ELi64ELi1ELi0EEviiiPT_S1_S1_iii:
	.zero		948


//--------------------- .nv.constant0._Z9cuda_gemmIiLi128ELi2ELi1ELi2048ELi128ELi128ELi64ELi0ELi1EEviiiPT_S1_S1_iii --------------------------
	.section	.nv.constant0._Z9cuda_gemmIiLi128ELi2ELi1ELi2048ELi128ELi128ELi64ELi0ELi1EEviiiPT_S1_S1_iii,"a",@progbits
	.sectionflags	@""
	.align	4
.nv.constant0._Z9cuda_gemmIiLi128ELi2ELi1ELi2048ELi128ELi128ELi64ELi0ELi1EEviiiPT_S1_S1_iii:
	.zero		948


//--------------------- .nv.constant0._Z9cuda_gemmIiLi128ELi2ELi1ELi2048ELi128ELi128ELi64ELi0ELi0EEviiiPT_S1_S1_iii --------------------------
	.section	.nv.constant0._Z9cuda_gemmIiLi128ELi2ELi1ELi2048ELi128ELi128ELi64ELi0ELi0EEviiiPT_S1_S1_iii,"a",@progbits
	.sectionflags	@""
	.align	4
.nv.constant0._Z9cuda_gemmIiLi128ELi2ELi1ELi2048ELi128ELi128ELi64ELi0ELi0EEviiiPT_S1_S1_iii:
	.zero		948


//--------------------- .nv.constant0._Z9cuda_gemmIiLi128ELi2ELi1ELi2048ELi64ELi64ELi64ELi1ELi1EEviiiPT_S1_S1_iii --------------------------
	.section	.nv.constant0._Z9cuda_gemmIiLi128ELi2ELi1ELi2048ELi64ELi64ELi64ELi1ELi1EEviiiPT_S1_S1_iii,"a",@progbits
	.sectionflags	@""
	.align	4
.nv.constant0._Z9cuda_gemmIiLi128ELi2ELi1ELi2048ELi64ELi64ELi64ELi1ELi1EEviiiPT_S1_S1_iii:
	.zero		948


//--------------------- .nv.constant0._Z9cuda_gemmIiLi128ELi2ELi1ELi2048ELi64ELi64ELi64ELi1ELi0EEviiiPT_S1_S1_iii --------------------------
	.section	.nv.constant0._Z9cuda_gemmIiLi128ELi2ELi1ELi2048ELi64ELi64ELi64ELi1ELi0EEviiiPT_S1_S1_iii,"a",@progbits
	.sectionflags	@""
	.align	4
.nv.constant0._Z9cuda_gemmIiLi128ELi2ELi1ELi2048ELi64ELi64ELi64ELi1ELi0EEviiiPT_S1_S1_iii:
	.zero		948


//--------------------- .nv.constant0._Z9cuda_gemmIiLi128ELi2ELi1ELi2048ELi64ELi64ELi64ELi0ELi1EEviiiPT_S1_S1_iii --------------------------
	.section	.nv.constant0._Z9cuda_gemmIiLi128ELi2ELi1ELi2048ELi64ELi64ELi64ELi0ELi1EEviiiPT_S1_S1_iii,"a",@progbits
	.sectionflags	@""
	.align	4
.nv.constant0._Z9cuda_gemmIiLi128ELi2ELi1ELi2048ELi64ELi64ELi64ELi0ELi1EEviiiPT_S1_S1_iii:
	.zero		948


//--------------------- .nv.constant0._Z9cuda_gemmIiLi128ELi2ELi1ELi2048ELi64ELi64ELi64ELi0ELi0EEviiiPT_S1_S1_iii --------------------------
	.section	.nv.constant0._Z9cuda_gemmIiLi128ELi2ELi1ELi2048ELi64ELi64ELi64ELi0ELi0EEviiiPT_S1_S1_iii,"a",@progbits
	.sectionflags	@""
	.align	4
.nv.constant0._Z9cuda_gemmIiLi128ELi2ELi1ELi2048ELi64ELi64ELi64ELi0ELi0EEviiiPT_S1_S1_iii:
	.zero		948


//--------------------- .nv.constant0._Z9cuda_gemmIiLi128ELi2ELi1ELi2048ELi32ELi32ELi64ELi1ELi1EEviiiPT_S1_S1_iii --------------------------
	.section	.nv.constant0._Z9cuda_gemmIiLi128ELi2ELi1ELi2048ELi32ELi32ELi64ELi1ELi1EEviiiPT_S1_S1_iii,"a",@progbits
	.sectionflags	@""
	.align	4
.nv.constant0._Z9cuda_gemmIiLi128ELi2ELi1ELi2048ELi32ELi32ELi64ELi1ELi1EEviiiPT_S1_S1_iii:
	.zero		948


//--------------------- .nv.constant0._Z9cuda_gemmIiLi128ELi2ELi1ELi2048ELi32ELi32ELi64ELi1ELi0EEviiiPT_S1_S1_iii --------------------------
	.section	.nv.constant0._Z9cuda_gemmIiLi128ELi2ELi1ELi2048ELi32ELi32ELi64ELi1ELi0EEviiiPT_S1_S1_iii,"a",@progbits
	.sectionflags	@""
	.align	4
.nv.constant0._Z9cuda_gemmIiLi128ELi2ELi1ELi2048ELi32ELi32ELi64ELi1ELi0EEviiiPT_S1_S1_iii:
	.zero		948


//--------------------- .nv.constant0._Z9cuda_gemmIiLi128ELi2ELi1ELi2048ELi32ELi32ELi64ELi0ELi1EEviiiPT_S1_S1_iii --------------------------
	.section	.nv.constant0._Z9cuda_gemmIiLi128ELi2ELi1ELi2048ELi32ELi32ELi64ELi0ELi1EEviiiPT_S1_S1_iii,"a",@progbits
	.sectionflags	@""
	.align	4
.nv.constant0._Z9cuda_gemmIiLi128ELi2ELi1ELi2048ELi32ELi32ELi64ELi0ELi1EEviiiPT_S1_S1_iii:
	.zero		948


//--------------------- .nv.constant0._Z9cuda_gemmIiLi128ELi2ELi1ELi2048ELi32ELi32ELi64ELi0ELi0EEviiiPT_S1_S1_iii --------------------------
	.section	.nv.constant0._Z9cuda_gemmIiLi128ELi2ELi1ELi2048ELi32ELi32ELi64ELi0ELi0EEviiiPT_S1_S1_iii,"a",@progbits
	.sectionflags	@""
	.align	4
.nv.constant0._Z9cuda_gemmIiLi128ELi2ELi1ELi2048ELi32ELi32ELi64ELi0ELi0EEviiiPT_S1_S1_iii:
	.zero		948


//--------------------- .nv.constant0._Z9cuda_gemmIiLi128ELi2ELi1ELi2048ELi16ELi16ELi64ELi1ELi1EEviiiPT_S1_S1_iii --------------------------
	.section	.nv.constant0._Z9cuda_gemmIiLi128ELi2ELi1ELi2048ELi16ELi16ELi64ELi1ELi1EEviiiPT_S1_S1_iii,"a",@progbits
	.sectionflags	@""
	.align	4
.nv.constant0._Z9cuda_gemmIiLi128ELi2ELi1ELi2048ELi16ELi16ELi64ELi1ELi1EEviiiPT_S1_S1_iii:
	.zero		948


//--------------------- .nv.constant0._Z9cuda_gemmIiLi128ELi2ELi1ELi2048ELi16ELi16ELi64ELi1ELi0EEviiiPT_S1_S1_iii --------------------------
	.section	.nv.constant0._Z9cuda_gemmIiLi128ELi2ELi1ELi2048ELi16ELi16ELi64ELi1ELi0EEviiiPT_S1_S1_iii,"a",@progbits
	.sectionflags	@""
	.align	4
.nv.constant0._Z9cuda_gemmIiLi128ELi2ELi1ELi2048ELi16ELi16ELi64ELi1ELi0EEviiiPT_S1_S1_iii:
	.zero		948


//--------------------- .nv.constant0._Z9cuda_gemmIiLi128ELi2ELi1ELi2048ELi16ELi16ELi64ELi0ELi1EEviiiPT_S1_S1_iii --------------------------
	.section	.nv.constant0._Z9cuda_gemmIiLi128ELi2ELi1ELi2048ELi16ELi16ELi64ELi0ELi1EEviiiPT_S1_S1_iii,"a",@progbits
	.sectionflags	@""
	.align	4
.nv.constant0._Z9cuda_gemmIiLi128ELi2ELi1ELi2048ELi16ELi16ELi64ELi0ELi1EEviiiPT_S1_S1_iii:
	.zero		948


//--------------------- .nv.constant0._Z9cuda_gemmIiLi128ELi2ELi1ELi2048ELi16ELi16ELi64ELi0ELi0EEviiiPT_S1_S1_iii --------------------------
	.section	.nv.constant0._Z9cuda_gemmIiLi128ELi2ELi1ELi2048ELi16ELi16ELi64ELi0ELi0EEviiiPT_S1_S1_iii,"a",@progbits
	.sectionflags	@""
	.align	4
.nv.constant0._Z9cuda_gemmIiLi128ELi2ELi1ELi2048ELi16ELi16ELi64ELi0ELi0EEviiiPT_S1_S1_iii:
	.zero		948


//--------------------- .nv.constant0._Z9cuda_gemmIiLi128ELi2ELi1ELi2048ELi8ELi8ELi64ELi1ELi1EEviiiPT_S1_S1_iii --------------------------
	.section	.nv.constant0._Z9cuda_gemmIiLi128ELi2ELi1ELi2048ELi8ELi8ELi64ELi1ELi1EEviiiPT_S1_S1_iii,"a",@progbits
	.sectionflags	@""
	.align	4
.nv.constant0._Z9cuda_gemmIiLi128ELi2ELi1ELi2048ELi8ELi8ELi64ELi1ELi1EEviiiPT_S1_S1_iii:
	.zero		948


//--------------------- .nv.constant0._Z9cuda_gemmIiLi128ELi2ELi1ELi2048ELi8ELi8ELi64ELi1ELi0EEviiiPT_S1_S1_iii --------------------------
	.section	.nv.constant0._Z9cuda_gemmIiLi128ELi2ELi1ELi2048ELi8ELi8ELi64ELi1ELi0EEviiiPT_S1_S1_iii,"a",@progbits
	.sectionflags	@""
	.align	4
.nv.constant0._Z9cuda_gemmIiLi128ELi2ELi1ELi2048ELi8ELi8ELi64ELi1ELi0EEviiiPT_S1_S1_iii:
	.zero		948


//--------------------- .nv.constant0._Z9cuda_gemmIiLi128ELi2ELi1ELi2048ELi8ELi8ELi64ELi0ELi1EEviiiPT_S1_S1_iii --------------------------
	.section	.nv.constant0._Z9cuda_gemmIiLi128ELi2ELi1ELi2048ELi8ELi8ELi64ELi0ELi1EEviiiPT_S1_S1_iii,"a",@progbits
	.sectionflags	@""
	.align	4
.nv.constant0._Z9cuda_gemmIiLi128ELi2ELi1ELi2048ELi8ELi8ELi64ELi0ELi1EEviiiPT_S1_S1_iii:
	.zero		948


//--------------------- .nv.constant0._Z9cuda_gemmIiLi128ELi2ELi1ELi2048ELi8ELi8ELi64ELi0ELi0EEviiiPT_S1_S1_iii --------------------------
	.section	.nv.constant0._Z9cuda_gemmIiLi128ELi2ELi1ELi2048ELi8ELi8ELi64ELi0ELi0EEviiiPT_S1_S1_iii,"a",@progbits
	.sectionflags	@""
	.align	4
.nv.constant0._Z9cuda_gemmIiLi128ELi2ELi1ELi2048ELi8ELi8ELi64ELi0ELi0EEviiiPT_S1_S1_iii:
	.zero		948


//--------------------- .nv.constant0._Z9cuda_gemmIiLi128ELi2ELi1ELi2048ELi4ELi4ELi64ELi1ELi1EEviiiPT_S1_S1_iii --------------------------
	.section	.nv.constant0._Z9cuda_gemmIiLi128ELi2ELi1ELi2048ELi4ELi4ELi64ELi1ELi1EEviiiPT_S1_S1_iii,"a",@progbits
	.sectionflags	@""
	.align	4
.nv.constant0._Z9cuda_gemmIiLi128ELi2ELi1ELi2048ELi4ELi4ELi64ELi1ELi1EEviiiPT_S1_S1_iii:
	.zero		948


//--------------------- .nv.constant0._Z9cuda_gemmIiLi128ELi2ELi1ELi2048ELi4ELi4ELi64ELi1ELi0EEviiiPT_S1_S1_iii --------------------------
	.section	.nv.constant0._Z9cuda_gemmIiLi128ELi2ELi1ELi2048ELi4ELi4ELi64ELi1ELi0EEviiiPT_S1_S1_iii,"a",@progbits
	.sectionflags	@""
	.align	4
.nv.constant0._Z9cuda_gemmIiLi128ELi2ELi1ELi2048ELi4ELi4ELi64ELi1ELi0EEviiiPT_S1_S1_iii:
	.zero		948


//--------------------- .nv.constant0._Z9cuda_gemmIiLi128ELi2ELi1ELi2048ELi4ELi4ELi64ELi0ELi1EEviiiPT_S1_S1_iii --------------------------
	.section	.nv.constant0._Z9cuda_gemmIiLi128ELi2ELi1ELi2048ELi4ELi4ELi64ELi0ELi1EEviiiPT_S1_S1_iii,"a",@progbits
	.sectionflags	@""
	.align	4
.nv.constant0._Z9cuda_gemmIiLi128ELi2ELi1ELi2048ELi4ELi4ELi64ELi0ELi1EEviiiPT_S1_S1_iii:
	.zero		948


//--------------------- .nv.constant0._Z9cuda_gemmIiLi128ELi2ELi1ELi2048ELi4ELi4ELi64ELi0ELi0EEviiiPT_S1_S1_iii --------------------------
	.section	.nv.constant0._Z9cuda_gemmIiLi128ELi2ELi1ELi2048ELi4ELi4ELi64ELi0ELi0EEviiiPT_S1_S1_iii,"a",@progbits
	.sectionflags	@""
	.align	4
.nv.constant0._Z9cuda_gemmIiLi128ELi2ELi1ELi2048ELi4ELi4ELi64ELi0ELi0EEviiiPT_S1_S1_iii:
	.zero		948


//--------------------- .nv.constant0._Z9cuda_gemmIiLi128ELi2ELi1ELi2048ELi2ELi2ELi64ELi1ELi1EEviiiPT_S1_S1_iii --------------------------
	.section	.nv.constant0._Z9cuda_gemmIiLi128ELi2ELi1ELi2048ELi2ELi2ELi64ELi1ELi1EEviiiPT_S1_S1_iii,"a",@progbits
	.sectionflags	@""
	.align	4
.nv.constant0._Z9cuda_gemmIiLi128ELi2ELi1ELi2048ELi2ELi2ELi64ELi1ELi1EEviiiPT_S1_S1_iii:
	.zero		948


//--------------------- .nv.constant0._Z9cuda_gemmIiLi128ELi2ELi1ELi2048ELi2ELi2ELi64ELi1ELi0EEviiiPT_S1_S1_iii --------------------------
	.section	.nv.constant0._Z9cuda_gemmIiLi128ELi2ELi1ELi2048ELi2ELi2ELi64ELi1ELi0EEviiiPT_S1_S1_iii,"a",@progbits
	.sectionflags	@""
	.align	4
.nv.constant0._Z9cuda_gemmIiLi128ELi2ELi1ELi2048ELi2ELi2ELi64ELi1ELi0EEviiiPT_S1_S1_iii:
	.zero		948


//--------------------- .nv.constant0._Z9cuda_gemmIiLi128ELi2ELi1ELi2048ELi2ELi2ELi64ELi0ELi1EEviiiPT_S1_S1_iii --------------------------
	.section	.nv.constant0._Z9cuda_gemmIiLi128ELi2ELi1ELi2048ELi2ELi2ELi64ELi0ELi1EEviiiPT_S1_S1_iii,"a",@progbits
	.sectionflags	@""
	.align	4
.nv.constant0._Z9cuda_gemmIiLi128ELi2ELi1ELi2048ELi2ELi2ELi64ELi0ELi1EEviiiPT_S1_S1_iii:
	.zero		948


//--------------------- .nv.constant0._Z9cuda_gemmIiLi128ELi2ELi1ELi2048ELi2ELi2ELi64ELi0ELi0EEviiiPT_S1_S1_iii --------------------------
	.section	.nv.constant0._Z9cuda_gemmIiLi128ELi2ELi1ELi2048ELi2ELi2ELi64ELi0ELi0EEviiiPT_S1_S1_iii,"a",@progbits
	.sectionflags	@""
	.align	4
.nv.constant0._Z9cuda_gemmIiLi128ELi2ELi1ELi2048ELi2ELi2ELi64ELi0ELi0EEviiiPT_S1_S1_iii:
	.zero		948


//--------------------- .nv.constant0._Z9cuda_gemmIiLi128ELi2ELi1ELi1024ELi128ELi128ELi64ELi1ELi1EEviiiPT_S1_S1_iii --------------------------
	.section	.nv.constant0._Z9cuda_gemmIiLi128ELi2ELi1ELi1024ELi128ELi128ELi64ELi1ELi1EEviiiPT_S1_S1_iii,"a",@progbits
	.sectionflags	@""
	.align	4
.nv.constant0._Z9cuda_gemmIiLi128ELi2ELi1ELi1024ELi128ELi128ELi64ELi1ELi1EEviiiPT_S1_S1_iii:
	.zero		948


//--------------------- .nv.constant0._Z9cuda_gemmIiLi128ELi2ELi1ELi1024ELi128ELi128ELi64ELi1ELi0EEviiiPT_S1_S1_iii --------------------------
	.section	.nv.constant0._Z9cuda_gemmIiLi128ELi2ELi1ELi1024ELi128ELi128ELi64ELi1ELi0EEviiiPT_S1_S1_iii,"a",@progbits
	.sectionflags	@""
	.align	4
.nv.constant0._Z9cuda_gemmIiLi128ELi2ELi1ELi1024ELi128ELi128ELi64ELi1ELi0EEviiiPT_S1_S1_iii:
	.zero		948


//--------------------- .nv.constant0._Z9cuda_gemmIiLi128ELi2ELi1ELi1024ELi128ELi128ELi64ELi0ELi1EEviiiPT_S1_S1_iii --------------------------
	.section	.nv.constant0._Z9cuda_gemmIiLi128ELi2ELi1ELi1024ELi128ELi128ELi64ELi0ELi1EEviiiPT_S1_S1_iii,"a",@progbits
	.sectionflags	@""
	.align	4
.nv.constant0._Z9cuda_gemmIiLi128ELi2ELi1ELi1024ELi128ELi128ELi64ELi0ELi1EEviiiPT_S1_S1_iii:
	.zero		948


//--------------------- .nv.constant0._Z9cuda_gemmIiLi128ELi2ELi1ELi1024ELi128ELi128ELi64ELi0ELi0EEviiiPT_S1_S1_iii --------------------------
	.section	.nv.constant0._Z9cuda_gemmIiLi128ELi2ELi1ELi1024ELi128ELi128ELi64ELi0ELi0EEviiiPT_S1_S1_iii,"a",@progbits
	.sectionflags	@""
	.align	4
.nv.constant0._Z9cuda_gemmIiLi128ELi2ELi1ELi1024ELi128ELi128ELi64ELi0ELi0EEviiiPT_S1_S1_iii:
	.zero		948


//--------------------- .nv.constant0._Z9cuda_gemmIiLi128ELi2ELi1ELi1024ELi64ELi64ELi64ELi1ELi1EEviiiPT_S1_S1_iii --------------------------
	.section	.nv.constant0._Z9cuda_gemmIiLi128ELi2ELi1ELi1024ELi64ELi64ELi64ELi1ELi1EEviiiPT_S1_S1_iii,"a",@progbits
	.sectionflags	@""
	.align	4
.nv.constant0._Z9cuda_gemmIiLi128ELi2ELi1ELi1024ELi64ELi64ELi64ELi1ELi1EEviiiPT_S1_S1_iii:
	.zero		948


//--------------------- .nv.constant0._Z9cuda_gemmIiLi128ELi2ELi1ELi1024ELi64ELi64ELi64ELi1ELi0EEviiiPT_S1_S1_iii --------------------------
	.section	.nv.constant0._Z9cuda_gemmIiLi128ELi2ELi1ELi1024ELi64ELi64ELi64ELi1ELi0EEviiiPT_S1_S1_iii,"a",@progbits
	.sectionflags	@""
	.align	4
.nv.constant0._Z9cuda_gemmIiLi128ELi2ELi1ELi1024ELi64ELi64ELi64ELi1ELi0EEviiiPT_S1_S1_iii:
	.zero		948


//--------------------- .nv.constant0._Z9cuda_gemmIiLi128ELi2ELi1ELi1024ELi64ELi64ELi64ELi0ELi1EEviiiPT_S1_S1_iii --------------------------
	.section	.nv.constant0._Z9cuda_gemmIiLi128ELi2ELi1ELi1024ELi64ELi64ELi64ELi0ELi1EEviiiPT_S1_S1_iii,"a",@progbits
	.sectionflags	@""
	.align	4
.nv.constant0._Z9cuda_gemmIiLi128ELi2ELi1ELi1024ELi64ELi64ELi64ELi0ELi1EEviiiPT_S1_S1_iii:
	.zero		948


//--------------------- .nv.constant0._Z9cuda_gemmIiLi128ELi2ELi1ELi1024ELi64ELi64ELi64ELi0ELi0EEviiiPT_S1_S1_iii --------------------------
	.section	.nv.constant0._Z9cuda_gemmIiLi128ELi2ELi1ELi1024ELi64ELi64ELi64ELi0ELi0EEviiiPT_S1_S1_iii,"a",@progbits
	.sectionflags	@""
	.align	4
.nv.constant0._Z9cuda_gemmIiLi128ELi2ELi1ELi1024ELi64ELi64ELi64ELi0ELi0EEviiiPT_S1_S1_iii:
	.zero		948


//--------------------- .nv.constant0._Z9cuda_gemmIiLi128ELi2ELi1ELi1024ELi32ELi32ELi64ELi1ELi1EEviiiPT_S1_S1_iii --------------------------
	.section	.nv.constant0._Z9cuda_gemmIiLi128ELi2ELi1ELi1024ELi32ELi32ELi64ELi1ELi1EEviiiPT_S1_S1_iii,"a",@progbits
	.sectionflags	@""
	.align	4
.nv.constant0._Z9cuda_gemmIiLi128ELi2ELi1ELi1024ELi32ELi32ELi64ELi1ELi1EEviiiPT_S1_S1_iii:
	.zero		948


//--------------------- .nv.constant0._Z9cuda_gemmIiLi128ELi2ELi1ELi1024ELi32ELi32ELi64ELi1ELi0EEviiiPT_S1_S1_iii --------------------------
	.section	.nv.constant0._Z9cuda_gemmIiLi128ELi2ELi1ELi1024ELi32ELi32ELi64ELi1ELi0EEviiiPT_S1_S1_iii,"a",@progbits
	.sectionflags	@""
	.align	4
.nv.constant0._Z9cuda_gemmIiLi128ELi2ELi1ELi1024ELi32ELi32ELi64ELi1ELi0EEviiiPT_S1_S1_iii:
	.zero		948


//--------------------- .nv.constant0._Z9cuda_gemmIiLi128ELi2ELi1ELi1024ELi32ELi32ELi64ELi0ELi1EEviiiPT_S1_S1_iii --------------------------
	.section	.nv.constant0._Z9cuda_gemmIiLi128ELi2ELi1ELi1024ELi32ELi32ELi64ELi0ELi1EEviiiPT_S1_S1_iii,"a",@progbits
	.sectionflags	@""
	.align	4
.nv.constant0._Z9cuda_gemmIiLi128ELi2ELi1ELi1024ELi32ELi32ELi64ELi0ELi1EEviiiPT_S1_S1_iii:
	.zero		948


//--------------------- .nv.constant0._Z9cuda_gemmIiLi128ELi2ELi1ELi1024ELi32ELi32ELi64ELi0ELi0EEviiiPT_S1_S1_iii --------------------------
	.section	.nv.constant0._Z9cuda_gemmIiLi128ELi2ELi1ELi1024ELi32ELi32ELi64ELi0ELi0EEviiiPT_S1_S1_iii,"a",@progbits
	.sectionflags	@""
	.align	4
.nv.constant0._Z9cuda_gemmIiLi128ELi2ELi1ELi1024ELi32ELi32ELi64ELi0ELi0EEviiiPT_S1_S1_iii:
	.zero		948


//--------------------- .nv.constant0._Z9cuda_gemmIiLi128ELi2ELi1ELi1024ELi16ELi16ELi64ELi1ELi1EEviiiPT_S1_S1_iii --------------------------
	.section	.nv.constant0._Z9cuda_gemmIiLi128ELi2ELi1ELi1024ELi16ELi16ELi64ELi1ELi1EEviiiPT_S1_S1_iii,"a",@progbits
	.sectionflags	@""
	.align	4
.nv.constant0._Z9cuda_gemmIiLi128ELi2ELi1ELi1024ELi16ELi16ELi64ELi1ELi1EEviiiPT_S1_S1_iii:
	.zero		948


//--------------------- .nv.constant0._Z9cuda_gemmIiLi128ELi2ELi1ELi1024ELi16ELi16ELi64ELi1ELi0EEviiiPT_S1_S1_iii --------------------------
	.section	.nv.constant0._Z9cuda_gemmIiLi128ELi2ELi1ELi1024ELi16ELi16ELi64ELi1ELi0EEviiiPT_S1_S1_iii,"a",@progbits
	.sectionflags	@""
	.align	4
.nv.constant0._Z9cuda_gemmIiLi128ELi2ELi1ELi1024ELi16ELi16ELi64ELi1ELi0EEviiiPT_S1_S1_iii:
	.zero		948


//--------------------- .nv.constant0._Z9cuda_gemmIiLi128ELi2ELi1ELi1024ELi16ELi16ELi64ELi0ELi1EEviiiPT_S1_S1_iii --------------------------
	.section	.nv.constant0._Z9cuda_gemmIiLi128ELi2ELi1ELi1024ELi16ELi16ELi64ELi0ELi1EEviiiPT_S1_S1_iii,"a",@progbits
	.sectionflags	@""
	.align	4
.nv.constant0._Z9cuda_gemmIiLi128ELi2ELi1ELi1024ELi16ELi16ELi64ELi0ELi1EEviiiPT_S1_S1_iii:
	.zero		948


//--------------------- .nv.constant0._Z9cuda_gemmIiLi128ELi2ELi1ELi1024ELi16ELi16ELi64ELi0ELi0EEviiiPT_S1_S1_iii --------------------------
	.section	.nv.constant0._Z9cuda_gemmIiLi128ELi2ELi1ELi1024ELi16ELi16ELi64ELi0ELi0EEviiiPT_S1_S1_iii,"a",@progbits
	.sectionflags	@""
	.align	4
.nv.constant0._Z9cuda_gemmIiLi128ELi2ELi1ELi1024ELi16ELi16ELi64ELi0ELi0EEviiiPT_S1_S1_iii:
	.zero		948


//--------------------- .nv.constant0._Z9cuda_gemmIiLi128ELi2ELi1ELi1024ELi8ELi8ELi64ELi1ELi1EEviiiPT_S1_S1_iii --------------------------
	.section	.nv.constant0._Z9cuda_gemmIiLi128ELi2ELi1ELi1024ELi8ELi8ELi64ELi1ELi1EEviiiPT_S1_S1_iii,"a",@progbits
	.sectionflags	@""
	.align	4
.nv.constant0._Z9cuda_gemmIiLi128ELi2ELi1ELi1024ELi8ELi8ELi64ELi1ELi1EEviiiPT_S1_S1_iii:
	.zero		948


//--------------------- .nv.constant0._Z9cuda_gemmIiLi128ELi2ELi1ELi1024ELi8ELi8ELi64ELi1ELi0EEviiiPT_S1_S1_iii --------------------------
	.section	.nv.constant0._Z9cuda_gemmIiLi128ELi2ELi1ELi1024ELi8ELi8ELi64ELi1ELi0EEviiiPT_S1_S1_iii,"a",@progbits
	.sectionflags	@""
	.align	4
.nv.constant0._Z9cuda_gemmIiLi128ELi2ELi1ELi1024ELi8ELi8ELi64ELi1ELi0EEviiiPT_S1_S1_iii:
	.zero		948


//--------------------- .nv.constant0._Z9cuda_gemmIiLi128ELi2ELi1ELi1024ELi8ELi8ELi64ELi0ELi1EEviiiPT_S1_S1_iii --------------------------
	.section	.nv.constant0._Z9cuda_gemmIiLi128ELi2ELi1ELi1024ELi8ELi8ELi64ELi0ELi1EEviiiPT_S1_S1_iii,"a",@progbits
	.sectionflags	@""
	.align	4
.nv.constant0._Z9cuda_gemmIiLi128ELi2ELi1ELi1024ELi8ELi8ELi64ELi0ELi1EEviiiPT_S1_S1_iii:
	.zero		948


//--------------------- .nv.constant0._Z9cuda_gemmIiLi128ELi2ELi1ELi1024ELi8ELi8ELi64ELi0ELi0EEviiiPT_S1_S1_iii --------------------------
	.section	.nv.constant0._Z9cuda_gemmIiLi128ELi2ELi1ELi1024ELi8ELi8ELi64ELi0ELi0EEviiiPT_S1_S1_iii,"a",@progbits
	.sectionflags	@""
	.align	4
.nv.constant0._Z9cuda_gemmIiLi128ELi2ELi1ELi1024ELi8ELi8ELi64ELi0ELi0EEviiiPT_S1_S1_iii:
	.zero		948


//--------------------- .nv.constant0._Z9cuda_gemmIiLi128ELi2ELi1ELi1024ELi4ELi4ELi64ELi1ELi1EEviiiPT_S1_S1_iii --------------------------
	.section	.nv.constant0._Z9cuda_gemmIiLi128ELi2ELi1ELi1024ELi4ELi4ELi64ELi1ELi1EEviiiPT_S1_S1_iii,"a",@progbits
	.sectionflags	@""
	.align	4
.nv.constant0._Z9cuda_gemmIiLi128ELi2ELi1ELi1024ELi4ELi4ELi64ELi1ELi1EEviiiPT_S1_S1_iii:
	.zero		948


//--------------------- .nv.constant0._Z9cuda_gemmIiLi128ELi2ELi1ELi1024ELi4ELi4ELi64ELi1ELi0EEviiiPT_S1_S1_iii --------------------------
	.section	.nv.constant0._Z9cuda_gemmIiLi128ELi2ELi1ELi1024ELi4ELi4ELi64ELi1ELi0EEviiiPT_S1_S1_iii,"a",@progbits
	.sectionflags	@""
	.align	4
.nv.constant0._Z9cuda_gemmIiLi128ELi2ELi1ELi1024ELi4ELi4ELi64ELi1ELi0EEviiiPT_S1_S1_iii:
	.zero		948


//--------------------- .nv.constant0._Z9cuda_gemmIiLi128ELi2ELi1ELi1024ELi4ELi4ELi64ELi0ELi1EEviiiPT_S1_S1_iii --------------------------
	.section	.nv.constant0._Z9cuda_gemmIiLi128ELi2ELi1ELi1024ELi4ELi4ELi64ELi0ELi1EEviiiPT_S1_S1_iii,"a",@progbits
	.sectionflags	@""
	.align	4
.nv.constant0._Z9cuda_gemmIiLi128ELi2ELi1ELi1024ELi4ELi4ELi64ELi0ELi1EEviiiPT_S1_S1_iii:
	.zero		948


//--------------------- .nv.constant0._Z9cuda_gemmIiLi128ELi2ELi1ELi1024ELi4ELi4ELi64ELi0ELi0EEviiiPT_S1_S1_iii --------------------------
	.section	.nv.constant0._Z9cuda_gemmIiLi128ELi2ELi1ELi1024ELi4ELi4ELi64ELi0ELi0EEviiiPT_S1_S1_iii,"a",@progbits
	.sectionflags	@""
	.align	4
.nv.constant0._Z9cuda_gemmIiLi128ELi2ELi1ELi1024ELi4ELi4ELi64ELi0ELi0EEviiiPT_S1_S1_iii:
	.zero		948


//--------------------- .nv.constant0._Z9cuda_gemmIiLi128ELi2ELi1ELi1024ELi2ELi2ELi64ELi1ELi1EEviiiPT_S1_S1_iii --------------------------
	.section	.nv.constant0._Z9cuda_gemmIiLi128ELi2ELi1ELi1024ELi2ELi2ELi64ELi1ELi1EEviiiPT_S1_S1_iii,"a",@progbits
	.sectionflags	@""
	.align	4
.nv.constant0._Z9cuda_gemmIiLi128ELi2ELi1ELi1024ELi2ELi2ELi64ELi1ELi1EEviiiPT_S1_S1_iii:
	.zero		948


//--------------------- .nv.constant0._Z9cuda_gemmIiLi128ELi2ELi1ELi1024ELi2ELi2ELi64ELi1ELi0EEviiiPT_S1_S1_iii --------------------------
	.section	.nv.constant0._Z9cuda_gemmIiLi128ELi2ELi1ELi1024ELi2ELi2ELi64ELi1ELi0EEviiiPT_S1_S1_iii,"a",@progbits
	.sectionflags	@""
	.align	4
.nv.constant0._Z9cuda_gemmIiLi128ELi2ELi1ELi1024ELi2ELi2ELi64ELi1ELi0EEviiiPT_S1_S1_iii:
	.zero		948


//--------------------- .nv.constant0._Z9cuda_gemmIiLi128ELi2ELi1ELi1024ELi2ELi2ELi64ELi0ELi1EEviiiPT_S1_S1_iii --------------------------
	.section	.nv.constant0._Z9cuda_gemmIiLi128ELi2ELi1ELi1024ELi2ELi2ELi64ELi0ELi1EEviiiPT_S1_S1_iii,"a",@progbits
	.sectionflags	@""
	.align	4
.nv.constant0._Z9cuda_gemmIiLi128ELi2ELi1ELi1024ELi2ELi2ELi64ELi0ELi1EEviiiPT_S1_S1_iii:
	.zero		948


//--------------------- .nv.constant0._Z9cuda_gemmIiLi128ELi2ELi1ELi1024ELi2ELi2ELi64ELi0ELi0EEviiiPT_S1_S1_iii --------------------------
	.section	.nv.constant0._Z9cuda_gemmIiLi128ELi2ELi1ELi1024ELi2ELi2ELi64ELi0ELi0EEviiiPT_S1_S1_iii,"a",@progbits
	.sectionflags	@""
	.align	4
.nv.constant0._Z9cuda_gemmIiLi128ELi2ELi1ELi1024ELi2ELi2ELi64ELi0ELi0EEviiiPT_S1_S1_iii:
	.zero		948


//--------------------- .nv.constant0._Z9cuda_gemmIiLi128ELi2ELi1ELi512ELi128ELi128ELi64ELi1ELi1EEviiiPT_S1_S1_iii --------------------------
	.section	.nv.constant0._Z9cuda_gemmIiLi128ELi2ELi1ELi512ELi128ELi128ELi64ELi1ELi1EEviiiPT_S1_S1_iii,"a",@progbits
	.sectionflags	@""
	.align	4
.nv.constant0._Z9cuda_gemmIiLi128ELi2ELi1ELi512ELi128ELi128ELi64ELi1ELi1EEviiiPT_S1_S1_iii:
	.zero		948


//--------------------- .nv.constant0._Z9cuda_gemmIiLi128ELi2ELi1ELi512ELi128ELi128ELi64ELi1ELi0EEviiiPT_S1_S1_iii --------------------------
	.section	.nv.constant0._Z9cuda_gemmIiLi128ELi2ELi1ELi512ELi128ELi128ELi64ELi1ELi0EEviiiPT_S1_S1_iii,"a",@progbits
	.sectionflags	@""
	.align	4
.nv.constant0._Z9cuda_gemmIiLi128ELi2ELi1ELi512ELi128ELi128ELi64ELi1ELi0EEviiiPT_S1_S1_iii:
	.zero		948


//--------------------- .nv.constant0._Z9cuda_gemmIiLi128ELi2ELi1ELi512ELi128ELi128ELi64ELi0ELi1EEviiiPT_S1_S1_iii --------------------------
	.section	.nv.constant0._Z9cuda_gemmIiLi128ELi2ELi1ELi512ELi128ELi128ELi64ELi0ELi1EEviiiPT_S1_S1_iii,"a",@progbits
	.sectionflags	@""
	.align	4
.nv.constant0._Z9cuda_gemmIiLi128ELi2ELi1ELi512ELi128ELi128ELi64ELi0ELi1EEviiiPT_S1_S1_iii:
	.zero		948


//--------------------- .nv.constant0._Z9cuda_gemmIiLi128ELi2ELi1ELi512ELi128ELi128ELi64ELi0ELi0EEviiiPT_S1_S1_iii --------------------------
	.section	.nv.constant0._Z9cuda_gemmIiLi128ELi2ELi1ELi512ELi128ELi128ELi64ELi0ELi0EEviiiPT_S1_S1_iii,"a",@progbits
	.sectionflags	@""
	.align	4
.nv.constant0._Z9cuda_gemmIiLi128ELi2ELi1ELi512ELi128ELi128ELi64ELi0ELi0EEviiiPT_S1_S1_iii:
	.zero		948


//--------------------- .nv.constant0._Z9cuda_gemmIiLi128ELi2ELi1ELi512ELi64ELi64ELi64ELi1ELi1EEviiiPT_S1_S1_iii --------------------------
	.section	.nv.constant0._Z9cuda_gemmIiLi128ELi2ELi1ELi512ELi64ELi64ELi64ELi1ELi1EEviiiPT_S1_S1_iii,"a",@progbits
	.sectionflags	@""
	.align	4
.nv.constant0._Z9cuda_gemmIiLi128ELi2ELi1ELi512ELi64ELi64ELi64ELi1ELi1EEviiiPT_S1_S1_iii:
	.zero		948


//--------------------- .nv.constant0._Z9cuda_gemmIiLi128ELi2ELi1ELi512ELi64ELi64ELi64ELi1ELi0EEviiiPT_S1_S1_iii --------------------------
	.section	.nv.constant0._Z9cuda_gemmIiLi128ELi2ELi1ELi512ELi64ELi64ELi64ELi1ELi0EEviiiPT_S1_S1_iii,"a",@progbits
	.sectionflags	@""
	.align	4
.nv.constant0._Z9cuda_gemmIiLi128ELi2ELi1ELi512ELi64ELi64ELi64ELi1ELi0EEviiiPT_S1_S1_iii:
	.zero		948


//--------------------- .nv.constant0._Z9cuda_gemmIiLi128ELi2ELi1ELi512ELi64ELi64ELi64ELi0ELi1EEviiiPT_S1_S1_iii --------------------------
	.section	.nv.constant0._Z9cuda_gemmIiLi128ELi2ELi1ELi512ELi64ELi64ELi64ELi0ELi1EEviiiPT_S1_S1_iii,"a",@progbits
	.sectionflags	@""
	.align	4
.nv.constant0._Z9cuda_gemmIiLi128ELi2ELi1ELi512ELi64ELi64ELi64ELi0ELi1EEviiiPT_S1_S1_iii:
	.zero		948


//--------------------- .nv.constant0._Z9cuda_gemmIiLi128ELi2ELi1ELi512ELi64ELi64ELi64ELi0ELi0EEviiiPT_S1_S1_iii --------------------------
	.section	.nv.constant0._Z9cuda_gemmIiLi128ELi2ELi1ELi512ELi64ELi64ELi64ELi0ELi0EEviiiPT_S1_S1_iii,"a",@progbits
	.sectionflags	@""
	.align	4
.nv.constant0._Z9cuda_gemmIiLi128ELi2ELi1ELi512ELi64ELi64ELi64ELi0ELi0EEviiiPT_S1_S1_iii:
	.zero		948


//--------------------- .nv.constant0._Z9cuda_gemmIiLi128ELi2ELi1ELi512ELi32ELi32ELi64ELi1ELi1EEviiiPT_S1_S1_iii --------------------------
	.section	.nv.constant0._Z9cuda_gemmIiLi128ELi2ELi1ELi512ELi32ELi32ELi64ELi1ELi1EEviiiPT_S1_S1_iii,"a",@progbits
	.sectionflags	@""
	.align	4
.nv.constant0._Z9cuda_gemmIiLi128ELi2ELi1ELi512ELi32ELi32ELi64ELi1ELi1EEviiiPT_S1_S1_iii:
	.zero		948


//--------------------- .nv.constant0._Z9cuda_gemmIiLi128ELi2ELi1ELi512ELi32ELi32ELi64ELi1ELi0EEviiiPT_S1_S1_iii --------------------------
	.section	.nv.constant0._Z9cuda_gemmIiLi128ELi2ELi1ELi512ELi32ELi32ELi64ELi1ELi0EEviiiPT_S1_S1_iii,"a",@progbits
	.sectionflags	@""
	.align	4
.nv.constant0._Z9cuda_gemmIiLi128ELi2ELi1ELi512ELi32ELi32ELi64ELi1ELi0EEviiiPT_S1_S1_iii:
	.zero		948


//--------------------- .nv.constant0._Z9cuda_gemmIiLi128ELi2ELi1ELi512ELi32ELi32ELi64ELi0ELi1EEviiiPT_S1_S1_iii --------------------------
	.section	.nv.constant0._Z9cuda_gemmIiLi128ELi2ELi1ELi512ELi32ELi32ELi64ELi0ELi1EEviiiPT_S1_S1_iii,"a",@progbits
	.sectionflags	@""
	.align	4
.nv.constant0._Z9cuda_gemmIiLi128ELi2ELi1ELi512ELi32ELi32ELi64ELi0ELi1EEviiiPT_S1_S1_iii:
	.zero		948


//--------------------- .nv.constant0._Z9cuda_gemmIiLi128ELi2ELi1ELi512ELi32ELi32ELi64ELi0ELi0EEviiiPT_S1_S1_iii --------------------------
	.section	.nv.constant0._Z9cuda_gemmIiLi128ELi2ELi1ELi512ELi32ELi32ELi64ELi0ELi0EEviiiPT_S1_S1_iii,"a",@progbits
	.sectionflags	@""
	.align	4
.nv.constant0._Z9cuda_gemmIiLi128ELi2ELi1ELi512ELi32ELi32ELi64ELi0ELi0EEviiiPT_S1_S1_iii:
	.zero		948


//--------------------- .nv.constant0._Z9cuda_gemmIiLi128ELi2ELi1ELi512ELi16ELi16ELi64ELi1ELi1EEviiiPT_S1_S1_iii --------------------------
	.section	.nv.constant0._Z9cuda_gemmIiLi128ELi2ELi1ELi512ELi16ELi16ELi64ELi1ELi1EEviiiPT_S1_S1_iii,"a",@progbits
	.sectionflags	@""
	.align	4
.nv.constant0._Z9cuda_gemmIiLi128ELi2ELi1ELi512ELi16ELi16ELi64ELi1ELi1EEviiiPT_S1_S1_iii:
	.zero		948


//--------------------- .nv.constant0._Z9cuda_gemmIiLi128ELi2ELi1ELi512ELi16ELi16ELi64ELi1ELi0EEviiiPT_S1_S1_iii --------------------------
	.section	.nv.constant0._Z9cuda_gemmIiLi128ELi2ELi1ELi512ELi16ELi16ELi64ELi1ELi0EEviiiPT_S1_S1_iii,"a",@progbits
	.sectionflags	@""
	.align	4
.nv.constant0._Z9cuda_gemmIiLi128ELi2ELi1ELi512ELi16ELi16ELi64ELi1ELi0EEviiiPT_S1_S1_iii:
	.zero		948


//--------------------- .nv.constant0._Z9cuda_gemmIiLi128ELi2ELi1ELi512ELi16ELi16ELi64ELi0ELi1EEviiiPT_S1_S1_iii --------------------------
	.section	.nv.constant0._Z9cuda_gemmIiLi128ELi2ELi1ELi512ELi16ELi16ELi64ELi0ELi1EEviiiPT_S1_S1_iii,"a",@progbits
	.sectionflags	@""
	.align	4
.nv.constant0._Z9cuda_gemmIiLi128ELi2ELi1ELi512ELi16ELi16ELi64ELi0ELi1EEviiiPT_S1_S1_iii:
	.zero		948


//--------------------- .nv.constant0._Z9cuda_gemmIiLi128ELi2ELi1ELi512ELi16ELi16ELi64ELi0ELi0EEviiiPT_S1_S1_iii --------------------------
	.section	.nv.constant0._Z9cuda_gemmIiLi128ELi2ELi1ELi512ELi16ELi16ELi64ELi0ELi0EEviiiPT_S1_S1_iii,"a",@progbits
	.sectionflags	@""
	.align	4
.nv.constant0._Z9cuda_gemmIiLi128ELi2ELi1ELi512ELi16ELi16ELi64ELi0ELi0EEviiiPT_S1_S1_iii:
	.zero		948


//--------------------- .nv.constant0._Z9cuda_gemmIiLi128ELi2ELi1ELi512ELi8ELi8ELi64ELi1ELi1EEviiiPT_S1_S1_iii --------------------------
	.section	.nv.constant0._Z9cuda_gemmIiLi128ELi2ELi1ELi512ELi8ELi8ELi64ELi1ELi1EEviiiPT_S1_S1_iii,"a",@progbits
	.sectionflags	@""
	.align	4
.nv.constant0._Z9cuda_gemmIiLi128ELi2ELi1ELi512ELi8ELi8ELi64ELi1ELi1EEviiiPT_S1_S1_iii:
	.zero		948


//--------------------- .nv.constant0._Z9cuda_gemmIiLi128ELi2ELi1ELi512ELi8ELi8ELi64ELi1ELi0EEviiiPT_S1_S1_iii --------------------------
	.section	.nv.constant0._Z9cuda_gemmIiLi128ELi2ELi1ELi512ELi8ELi8ELi64ELi1ELi0EEviiiPT_S1_S1_iii,"a",@progbits
	.sectionflags	@""
	.align	4
.nv.constant0._Z9cuda_gemmIiLi128ELi2ELi1ELi512ELi8ELi8ELi64ELi1ELi0EEviiiPT_S1_S1_iii:
	.zero		948


//--------------------- .nv.constant0._Z9cuda_gemmIiLi128ELi2ELi1ELi512ELi8ELi8ELi64ELi0ELi1EEviiiPT_S1_S1_iii --------------------------
	.section	.nv.constant0._Z9cuda_gemmIiLi128ELi2ELi1ELi512ELi8ELi8ELi64ELi0ELi1EEviiiPT_S1_S1_iii,"a",@progbits
	.sectionflags	@""
	.align	4
.nv.constant0._Z9cuda_gemmIiLi128ELi2ELi1ELi512ELi8ELi8ELi64ELi0ELi1EEviiiPT_S1_S1_iii:
	.zero		948


//--------------------- .nv.constant0._Z9cuda_gemmIiLi128ELi2ELi1ELi512ELi8ELi8ELi64ELi0ELi0EEviiiPT_S1_S1_iii --------------------------
	.section	.nv.constant0._Z9cuda_gemmIiLi128ELi2ELi1ELi512ELi8ELi8ELi64ELi0ELi0EEviiiPT_S1_S1_iii,"a",@progbits
	.sectionflags	@""
	.align	4
.nv.constant0._Z9cuda_gemmIiLi128ELi2ELi1ELi512ELi8ELi8ELi64ELi0ELi0EEviiiPT_S1_S1_iii:
	.zero		948


//--------------------- .nv.constant0._Z9cuda_gemmIiLi128ELi2ELi1ELi512ELi4ELi4ELi64ELi1ELi1EEviiiPT_S1_S1_iii --------------------------
	.section	.nv.constant0._Z9cuda_gemmIiLi128ELi2ELi1ELi512ELi4ELi4ELi64ELi1ELi1EEviiiPT_S1_S1_iii,"a",@progbits
	.sectionflags	@""
	.align	4
.nv.constant0._Z9cuda_gemmIiLi128ELi2ELi1ELi512ELi4ELi4ELi64ELi1ELi1EEviiiPT_S1_S1_iii:
	.zero		948


//--------------------- .nv.constant0._Z9cuda_gemmIiLi128ELi2ELi1ELi512ELi4ELi4ELi64ELi1ELi0EEviiiPT_S1_S1_iii --------------------------
	.section	.nv.constant0._Z9cuda_gemmIiLi128ELi2ELi1ELi512ELi4ELi4ELi64ELi1ELi0EEviiiPT_S1_S1_iii,"a",@progbits
	.sectionflags	@""
	.align	4
.nv.constant0._Z9cuda_gemmIiLi128ELi2ELi1ELi512ELi4ELi4ELi64ELi1ELi0EEviiiPT_S1_S1_iii:
	.zero		948


//--------------------- .nv.constant0._Z9cuda_gemmIiLi128ELi2ELi1ELi512ELi4ELi4ELi64ELi0ELi1EEviiiPT_S1_S1_iii --------------------------
	.section	.nv.constant0._Z9cuda_gemmIiLi128ELi2ELi1ELi512ELi4ELi4ELi64ELi0ELi1EEviiiPT_S1_S1_iii,"a",@progbits
	.sectionflags	@""
	.align	4
.nv.constant0._Z9cuda_gemmIiLi128ELi2ELi1ELi512ELi4ELi4ELi64ELi0ELi1EEviiiPT_S1_S1_iii:
	.zero		948


//--------------------- .nv.constant0._Z9cuda_gemmIiLi128ELi2ELi1ELi512ELi4ELi4ELi64ELi0ELi0EEviiiPT_S1_S1_iii --------------------------
	.section	.nv.constant0._Z9cuda_gemmIiLi128ELi2ELi1ELi512ELi4ELi4ELi64ELi0ELi0EEviiiPT_S1_S1_iii,"a",@progbits
	.sectionflags	@""
	.align	4
.nv.constant0._Z9cuda_gemmIiLi128ELi2ELi1ELi512ELi4ELi4ELi64ELi0ELi0EEviiiPT_S1_S1_iii:
	.zero		948


//--------------------- .nv.constant0._Z9cuda_gemmIiLi128ELi2ELi1ELi512ELi2ELi2ELi64ELi1ELi1EEviiiPT_S1_S1_iii --------------------------
	.section	.nv.constant0._Z9cuda_gemmIiLi128ELi2ELi1ELi512ELi2ELi2ELi64ELi1ELi1EEviiiPT_S1_S1_iii,"a",@progbits
	.sectionflags	@""
	.align	4
.nv.constant0._Z9cuda_gemmIiLi128ELi2ELi1ELi512ELi2ELi2ELi64ELi1ELi1EEviiiPT_S1_S1_iii:
	.zero		948


//--------------------- .nv.constant0._Z9cuda_gemmIiLi128ELi2ELi1ELi512ELi2ELi2ELi64ELi1ELi0EEviiiPT_S1_S1_iii --------------------------
	.section	.nv.constant0._Z9cuda_gemmIiLi128ELi2ELi1ELi512ELi2ELi2ELi64ELi1ELi0EEviiiPT_S1_S1_iii,"a",@progbits
	.sectionflags	@""
	.align	4
.nv.constant0._Z9cuda_gemmIiLi128ELi2ELi1ELi512ELi2ELi2ELi64ELi1ELi0EEviiiPT_S1_S1_iii:
	.zero		948


//--------------------- .nv.constant0._Z9cuda_gemmIiLi128ELi2ELi1ELi512ELi2ELi2ELi64ELi0ELi1EEviiiPT_S1_S1_iii --------------------------
	.section	.nv.constant0._Z9cuda_gemmIiLi128ELi2ELi1ELi512ELi2ELi2ELi64ELi0ELi1EEviiiPT_S1_S1_iii,"a",@progbits
	.sectionflags	@""
	.align	4
.nv.constant0._Z9cuda_gemmIiLi128ELi2ELi1ELi512ELi2ELi2ELi64ELi0ELi1EEviiiPT_S1_S1_iii:
	.zero		948


//--------------------- .nv.constant0._Z9cuda_gemmIiLi128ELi2ELi1ELi512ELi2ELi2ELi64ELi0ELi0EEviiiPT_S1_S1_iii --------------------------
	.section	.nv.constant0._Z9cuda_gemmIiLi128ELi2ELi1ELi512ELi2ELi2ELi64ELi0ELi0EEviiiPT_S1_S1_iii,"a",@progbits
	.sectionflags	@""
	.align	4
.nv.constant0._Z9cuda_gemmIiLi128ELi2ELi1ELi512ELi2ELi2ELi64ELi0ELi0EEviiiPT_S1_S1_iii:
	.zero		948


//--------------------- .nv.constant0._Z9cuda_gemmIiLi128ELi2ELi1ELi256ELi128ELi128ELi64ELi1ELi1EEviiiPT_S1_S1_iii --------------------------
	.section	.nv.constant0._Z9cuda_gemmIiLi128ELi2ELi1ELi256ELi128ELi128ELi64ELi1ELi1EEviiiPT_S1_S1_iii,"a",@progbits
	.sectionflags	@""
	.align	4
.nv.constant0._Z9cuda_gemmIiLi128ELi2ELi1ELi256ELi128ELi128ELi64ELi1ELi1EEviiiPT_S1_S1_iii:
	.zero		948


//--------------------- .nv.constant0._Z9cuda_gemmIiLi128ELi2ELi1ELi256ELi128ELi128ELi64ELi1ELi0EEviiiPT_S1_S1_iii --------------------------
	.section	.nv.constant0._Z9cuda_gemmIiLi128ELi2ELi1ELi256ELi128ELi128ELi64ELi1ELi0EEviiiPT_S1_S1_iii,"a",@progbits
	.sectionflags	@""
	.align	4
.nv.constant0._Z9cuda_gemmIiLi128ELi2ELi1ELi256ELi128ELi128ELi64ELi1ELi0EEviiiPT_S1_S1_iii:
	.zero		948


//--------------------- .nv.constant0._Z9cuda_gemmIiLi128ELi2ELi1ELi256ELi128ELi128ELi64ELi0ELi1EEviiiPT_S1_S1_iii --------------------------
	.section	.nv.constant0._Z9cuda_gemmIiLi128ELi2ELi1ELi256ELi128ELi128ELi64ELi0ELi1EEviiiPT_S1_S1_iii,"a",@progbits
	.sectionflags	@""
	.align	4
.nv.constant0._Z9cuda_gemmIiLi128ELi2ELi1ELi256ELi128ELi128ELi64ELi0ELi1EEviiiPT_S1_S1_iii:
	.zero		948


//--------------------- .nv.constant0._Z9cuda_gemmIiLi128ELi2ELi1ELi256ELi128ELi128ELi64ELi0ELi0EEviiiPT_S1_S1_iii --------------------------
	.section	.nv.constant0._Z9cuda_gemmIiLi128ELi2ELi1ELi256ELi128ELi128ELi64ELi0ELi0EEviiiPT_S1_S1_iii,"a",@progbits
	.sectionflags	@""
	.align	4
.nv.constant0._Z9cuda_gemmIiLi128ELi2ELi1ELi256ELi128ELi128ELi64ELi0ELi0EEviiiPT_S1_S1_iii:
	.zero		948


//--------------------- .nv.constant0._Z9cuda_gemmIiLi128ELi2ELi1ELi256ELi64ELi64ELi64ELi1ELi1EEviiiPT_S1_S1_iii --------------------------
	.section	.nv.constant0._Z9cuda_gemmIiLi128ELi2ELi1ELi256ELi64ELi64ELi64ELi1ELi1EEviiiPT_S1_S1_iii,"a",@progbits
	.sectionflags	@""
	.align	4
.nv.constant0._Z9cuda_gemmIiLi128ELi2ELi1ELi256ELi64ELi64ELi64ELi1ELi1EEviiiPT_S1_S1_iii:
	.zero		948


//--------------------- .nv.constant0._Z9cuda_gemmIiLi128ELi2ELi1ELi256ELi64ELi64ELi64ELi1ELi0EEviiiPT_S1_S1_iii --------------------------
	.section	.nv.constant0._Z9cuda_gemmIiLi128ELi2ELi1ELi256ELi64ELi64ELi64ELi1ELi0EEviiiPT_S1_S1_iii,"a",@progbits
	.sectionflags	@""
	.align	4
.nv.constant0._Z9cuda_gemmIiLi128ELi2ELi1ELi256ELi64ELi64ELi64ELi1ELi0EEviiiPT_S1_S1_iii:
	.zero		948


//--------------------- .nv.constant0._Z9cuda_gemmIiLi128ELi2ELi1ELi256ELi64ELi64ELi64ELi0ELi1EEviiiPT_S1_S1_iii --------------------------
	.section	.nv.constant0._Z9cuda_gemmIiLi128ELi2ELi1ELi256ELi64ELi64ELi64ELi0ELi1EEviiiPT_S1_S1_iii,"a",@progbits
	.sectionflags	@""
	.align	4
.nv.constant0._Z9cuda_gemmIiLi128ELi2ELi1ELi256ELi64ELi64ELi64ELi0ELi1EEviiiPT_S1_S1_iii:
	.zero		948


//--------------------- .nv.constant0._Z9cuda_gemmIiLi128ELi2ELi1ELi256ELi64ELi64ELi64ELi0ELi0EEviiiPT_S1_S1_iii --------------------------
	.section	.nv.constant0._Z9cuda_gemmIiLi128ELi2ELi1ELi256ELi64ELi64ELi64ELi0ELi0EEviiiPT_S1_S1_iii,"a",@progbits
	.sectionflags	@""
	.align	4
.nv.constant0._Z9cuda_gemmIiLi128ELi2ELi1ELi256ELi64ELi64ELi64ELi0ELi0EEviiiPT_S1_S1_iii:
	.zero		948


//--------------------- .nv.constant0._Z9cuda_gemmIiLi128ELi2ELi1ELi256ELi32ELi32ELi64ELi1ELi1EEviiiPT_S1_S1_iii --------------------------
	.section	.nv.constant0._Z9cuda_gemmIiLi128ELi2ELi1ELi256ELi32ELi32ELi64ELi1ELi1EEviiiPT_S1_S1_iii,"a",@progbits
	.sectionflags	@""
	.align	4
.nv.constant0._Z9cuda_gemmIiLi128ELi2ELi1ELi256ELi32ELi32ELi64ELi1ELi1EEviiiPT_S1_S1_iii:
	.zero		948


//--------------------- .nv.constant0._Z9cuda_gemmIiLi128ELi2ELi1ELi256ELi32ELi32ELi64ELi1ELi0EEviiiPT_S1_S1_iii --------------------------
	.section	.nv.constant0._Z9cuda_gemmIiLi128ELi2ELi1ELi256ELi32ELi32ELi64ELi1ELi0EEviiiPT_S1_S1_iii,"a",@progbits
	.sectionflags	@""
	.align	4
.nv.constant0._Z9cuda_gemmIiLi128ELi2ELi1ELi256ELi32ELi32ELi64ELi1ELi0EEviiiPT_S1_S1_iii:
	.zero		948


//--------------------- .nv.constant0._Z9cuda_gemmIiLi128ELi2ELi1ELi256ELi32ELi32ELi64ELi0ELi1EEviiiPT_S1_S1_iii --------------------------
	.section	.nv.constant0._Z9cuda_gemmIiLi128ELi2ELi1ELi256ELi32ELi32ELi64ELi0ELi1EEviiiPT_S1_S1_iii,"a",@progbits
	.sectionflags	@""
	.align	4
.nv.constant0._Z9cuda_gemmIiLi128ELi2ELi1ELi256ELi32ELi32ELi64ELi0ELi1EEviiiPT_S1_S1_iii:
	.zero		948


//--------------------- .nv.constant0._Z9cuda_gemmIiLi128ELi2ELi1ELi256ELi32ELi32ELi64ELi0ELi0EEviiiPT_S1_S1_iii --------------------------
	.section	.nv.constant0._Z9cuda_gemmIiLi128ELi2ELi1ELi256ELi32ELi32ELi64ELi0ELi0EEviiiPT_S1_S1_iii,"a",@progbits
	.sectionflags	@""
	.align	4
.nv.constant0._Z9cuda_gemmIiLi128ELi2ELi1ELi256ELi32ELi32ELi64ELi0ELi0EEviiiPT_S1_S1_iii:
	.zero		948


//--------------------- .nv.constant0._Z9cuda_gemmIiLi128ELi2ELi1ELi256ELi16ELi16ELi64ELi1ELi1EEviiiPT_S1_S1_iii --------------------------
	.section	.nv.constant0._Z9cuda_gemmIiLi128ELi2ELi1ELi256ELi16ELi16ELi64ELi1ELi1EEviiiPT_S1_S1_iii,"a",@progbits
	.sectionflags	@""
	.align	4
.nv.constant0._Z9cuda_gemmIiLi128ELi2ELi1ELi256ELi16ELi16ELi64ELi1ELi1EEviiiPT_S1_S1_iii:
	.zero		948


//--------------------- .nv.constant0._Z9cuda_gemmIiLi128ELi2ELi1ELi256ELi16ELi16ELi64ELi1ELi0EEviiiPT_S1_S1_iii --------------------------
	.section	.nv.constant0._Z9cuda_gemmIiLi128ELi2ELi1ELi256ELi16ELi16ELi64ELi1ELi0EEviiiPT_S1_S1_iii,"a",@progbits
	.sectionflags	@""
	.align	4
.nv.constant0._Z9cuda_gemmIiLi128ELi2ELi1ELi256ELi16ELi16ELi64ELi1ELi0EEviiiPT_S1_S1_iii:
	.zero		948


//--------------------- .nv.constant0._Z9cuda_gemmIiLi128ELi2ELi1ELi256ELi16ELi16ELi64ELi0ELi1EEviiiPT_S1_S1_iii --------------------------
	.section	.nv.constant0._Z9cuda_gemmIiLi128ELi2ELi1ELi256ELi16ELi16ELi64ELi0ELi1EEviiiPT_S1_S1_iii,"a",@progbits
	.sectionflags	@""
	.align	4
.nv.constant0._Z9cuda_gemmIiLi128ELi2ELi1ELi256ELi16ELi16ELi64ELi0ELi1EEviiiPT_S1_S1_iii:
	.zero		948


//--------------------- .nv.constant0._Z9cuda_gemmIiLi128ELi2ELi1ELi256ELi16ELi16ELi64ELi0ELi0EEviiiPT_S1_S1_iii --------------------------
	.section	.nv.constant0._Z9cuda_gemmIiLi128ELi2ELi1ELi256ELi16ELi16ELi64ELi0ELi0EEviiiPT_S1_S1_iii,"a",@progbits
	.sectionflags	@""
	.align	4
.nv.constant0._Z9cuda_gemmIiLi128ELi2ELi1ELi256ELi16ELi16ELi64ELi0ELi0EEviiiPT_S1_S1_iii:
	.zero		948


//--------------------- .nv.constant0._Z9cuda_gemmIiLi128ELi2ELi1ELi256ELi8ELi8ELi64ELi1ELi1EEviiiPT_S1_S1_iii --------------------------
	.section	.nv.constant0._Z9cuda_gemmIiLi128ELi2ELi1ELi256ELi8ELi8ELi64ELi1ELi1EEviiiPT_S1_S1_iii,"a",@progbits
	.sectionflags	@""
	.align	4
.nv.constant0._Z9cuda_gemmIiLi128ELi2ELi1ELi256ELi8ELi8ELi64ELi1ELi1EEviiiPT_S1_S1_iii:
	.zero		948


//--------------------- .nv.constant0._Z9cuda_gemmIiLi128ELi2ELi1ELi256ELi8ELi8ELi64ELi1ELi0EEviiiPT_S1_S1_iii --------------------------
	.section	.nv.constant0._Z9cuda_gemmIiLi128ELi2ELi1ELi256ELi8ELi8ELi64ELi1ELi0EEviiiPT_S1_S1_iii,"a",@progbits
	.sectionflags	@""
	.align	4
.nv.constant0._Z9cuda_gemmIiLi128ELi2ELi1ELi256ELi8ELi8ELi64ELi1ELi0EEviiiPT_S1_S1_iii:
	.zero		948


//--------------------- .nv.constant0._Z9cuda_gemmIiLi128ELi2ELi1ELi256ELi8ELi8ELi64ELi0ELi1EEviiiPT_S1_S1_iii --------------------------
	.section	.nv.constant0._Z9cuda_gemmIiLi128ELi2ELi1ELi256ELi8ELi8ELi64ELi0ELi1EEviiiPT_S1_S1_iii,"a",@progbits
	.sectionflags	@""
	.align	4
.nv.constant0._Z9cuda_gemmIiLi128ELi2ELi1ELi256ELi8ELi8ELi64ELi0ELi1EEviiiPT_S1_S1_iii:
	.zero		948


//--------------------- .nv.constant0._Z9cuda_gemmIiLi128ELi2ELi1ELi256ELi8ELi8ELi64ELi0ELi0EEviiiPT_S1_S1_iii --------------------------
	.section	.nv.constant0._Z9cuda_gemmIiLi128ELi2ELi1ELi256ELi8ELi8ELi64ELi0ELi0EEviiiPT_S1_S1_iii,"a",@progbits
	.sectionflags	@""
	.align	4
.nv.constant0._Z9cuda_gemmIiLi128ELi2ELi1ELi256ELi8ELi8ELi64ELi0ELi0EEviiiPT_S1_S1_iii:
	.zero		948


//--------------------- .nv.constant0._Z9cuda_gemmIiLi128ELi2ELi1ELi256ELi4ELi4ELi64ELi1ELi1EEviiiPT_S1_S1_iii --------------------------
	.section	.nv.constant0._Z9cuda_gemmIiLi128ELi2ELi1ELi256ELi4ELi4ELi64ELi1ELi1EEviiiPT_S1_S1_iii,"a",@progbits
	.sectionflags	@""
	.align	4
.nv.constant0._Z9cuda_gemmIiLi128ELi2ELi1ELi256ELi4ELi4ELi64ELi1ELi1EEviiiPT_S1_S1_iii:
	.zero		948


//--------------------- .nv.constant0._Z9cuda_gemmIiLi128ELi2ELi1ELi256ELi4ELi4ELi64ELi1ELi0EEviiiPT_S1_S1_iii --------------------------
	.section	.nv.constant0._Z9cuda_gemmIiLi128ELi2ELi1ELi256ELi4ELi4ELi64ELi1ELi0EEviiiPT_S1_S1_iii,"a",@progbits
	.sectionflags	@""
	.align	4
.nv.constant0._Z9cuda_gemmIiLi128ELi2ELi1ELi256ELi4ELi4ELi64ELi1ELi0EEviiiPT_S1_S1_iii:
	.zero		948


//--------------------- .nv.constant0._Z9cuda_gemmIiLi128ELi2ELi1ELi256ELi4ELi4ELi64ELi0ELi1EEviiiPT_S1_S1_iii --------------------------
	.section	.nv.constant0._Z9cuda_gemmIiLi128ELi2ELi1ELi256ELi4ELi4ELi64ELi0ELi1EEviiiPT_S1_S1_iii,"a",@progbits
	.sectionflags	@""
	.align	4
.nv.constant0._Z9cuda_gemmIiLi128ELi2ELi1ELi256ELi4ELi4ELi64ELi0ELi1EEviiiPT_S1_S1_iii:
	.zero		948


//--------------------- .nv.constant0._Z9cuda_gemmIiLi128ELi2ELi1ELi256ELi4ELi4ELi64ELi0ELi0EEviiiPT_S1_S1_iii --------------------------
	.section	.nv.constant0._Z9cuda_gemmIiLi128ELi2ELi1ELi256ELi4ELi4ELi64ELi0ELi0EEviiiPT_S1_S1_iii,"a",@progbits
	.sectionflags	@""
	.align	4
.nv.constant0._Z9cuda_gemmIiLi128ELi2ELi1ELi256ELi4ELi4ELi64ELi0ELi0EEviiiPT_S1_S1_iii:
	.zero		948


//--------------------- .nv.constant0._Z9cuda_gemmIiLi128ELi2ELi1ELi256ELi2ELi2ELi64ELi1ELi1EEviiiPT_S1_S1_iii --------------------------
	.section	.nv.constant0._Z9cuda_gemmIiLi128ELi2ELi1ELi256ELi2ELi2ELi64ELi1ELi1EEviiiPT_S1_S1_iii,"a",@progbits
	.sectionflags	@""
	.align	4
.nv.constant0._Z9cuda_gemmIiLi128ELi2ELi1ELi256ELi2ELi2ELi64ELi1ELi1EEviiiPT_S1_S1_iii:
	.zero		948


//--------------------- .nv.constant0._Z9cuda_gemmIiLi128ELi2ELi1ELi256ELi2ELi2ELi64ELi1ELi0EEviiiPT_S1_S1_iii --------------------------
	.section	.nv.constant0._Z9cuda_gemmIiLi128ELi2ELi1ELi256ELi2ELi2ELi64ELi1ELi0EEviiiPT_S1_S1_iii,"a",@progbits
	.sectionflags	@""
	.align	4
.nv.constant0._Z9cuda_gemmIiLi128ELi2ELi1ELi256ELi2ELi2ELi64ELi1ELi0EEviiiPT_S1_S1_iii:
	.zero		948


//--------------------- .nv.constant0._Z9cuda_gemmIiLi128ELi2ELi1ELi256ELi2ELi2ELi64ELi0ELi1EEviiiPT_S1_S1_iii --------------------------
	.section	.nv.constant0._Z9cuda_gemmIiLi128ELi2ELi1ELi256ELi2ELi2ELi64ELi0ELi1EEviiiPT_S1_S1_iii,"a",@progbits
	.sectionflags	@""
	.align	4
.nv.constant0._Z9cuda_gemmIiLi128ELi2ELi1ELi256ELi2ELi2ELi64ELi0ELi1EEviiiPT_S1_S1_iii:
	.zero		948


//--------------------- .nv.constant0._Z9cuda_gemmIiLi128ELi2ELi1ELi256ELi2ELi2ELi64ELi0ELi0EEviiiPT_S1_S1_iii --------------------------
	.section	.nv.constant0._Z9cuda_gemmIiLi128ELi2ELi1ELi256ELi2ELi2ELi64ELi0ELi0EEviiiPT_S1_S1_iii,"a",@progbits
	.sectionflags	@""
	.align	4
.nv.constant0._Z9cuda_gemmIiLi128ELi2ELi1ELi256ELi2ELi2ELi64ELi0ELi0EEviiiPT_S1_S1_iii:
	.zero		948


//--------------------- .nv.constant0._Z9cuda_gemmIiLi128ELi2ELi1ELi128ELi128ELi128ELi64ELi1ELi1EEviiiPT_S1_S1_iii --------------------------
	.section	.nv.constant0._Z9cuda_gemmIiLi128ELi2ELi1ELi128ELi128ELi128ELi64ELi1ELi1EEviiiPT_S1_S1_iii,"a",@progbits
	.sectionflags	@""
	.align	4
.nv.constant0._Z9cuda_gemmIiLi128ELi2ELi1ELi128ELi128ELi128ELi64ELi1ELi1EEviiiPT_S1_S1_iii:
	.zero		948


//--------------------- .nv.constant0._Z9cuda_gemmIiLi128ELi2ELi1ELi128ELi128ELi128ELi64ELi1ELi0EEviiiPT_S1_S1_iii --------------------------
	.section	.nv.constant0._Z9cuda_gemmIiLi128ELi2ELi1ELi128ELi128ELi128ELi64ELi1ELi0EEviiiPT_S1_S1_iii,"a",@progbits
	.sectionflags	@""
	.align	4
.nv.constant0._Z9cuda_gemmIiLi128ELi2ELi1ELi128ELi128ELi128ELi64ELi1ELi0EEviiiPT_S1_S1_iii:
	.zero		948


//--------------------- .nv.constant0._Z9cuda_gemmIiLi128ELi2ELi1ELi128ELi128ELi128ELi64ELi0ELi1EEviiiPT_S1_S1_iii --------------------------
	.section	.nv.constant0._Z9cuda_gemmIiLi128ELi2ELi1ELi128ELi128ELi128ELi64ELi0ELi1EEviiiPT_S1_S1_iii,"a",@progbits
	.sectionflags	@""
	.align	4
.nv.constant0._Z9cuda_gemmIiLi128ELi2ELi1ELi128ELi128ELi128ELi64ELi0ELi1EEviiiPT_S1_S1_iii:
	.zero		948


//--------------------- .nv.constant0._Z9cuda_gemmIiLi128ELi2ELi1ELi128ELi128ELi128ELi64ELi0ELi0EEviiiPT_S1_S1_iii --------------------------
	.section	.nv.constant0._Z9cuda_gemmIiLi128ELi2ELi1ELi128ELi128ELi128ELi64ELi0ELi0EEviiiPT_S1_S1_iii,"a",@progbits
	.sectionflags	@""
	.align	4
.nv.constant0._Z9cuda_gemmIiLi128ELi2ELi1ELi128ELi128ELi128ELi64ELi0ELi0EEviiiPT_S1_S1_iii:
	.zero		948


//--------------------- .nv.constant0._Z9cuda_gemmIiLi128ELi2ELi1ELi128ELi64ELi64ELi64ELi1ELi1EEviiiPT_S1_S1_iii --------------------------
	.section	.nv.constant0._Z9cuda_gemmIiLi128ELi2ELi1ELi128ELi64ELi64ELi64ELi1ELi1EEviiiPT_S1_S1_iii,"a",@progbits
	.sectionflags	@""
	.align	4
.nv.constant0._Z9cuda_gemmIiLi128ELi2ELi1ELi128ELi64ELi64ELi64ELi1ELi1EEviiiPT_S1_S1_iii:
	.zero		948


//--------------------- .nv.constant0._Z9cuda_gemmIiLi128ELi2ELi1ELi128ELi64ELi64ELi64ELi1ELi0EEviiiPT_S1_S1_iii --------------------------
	.section	.nv.constant0._Z9cuda_gemmIiLi128ELi2ELi1ELi128ELi64ELi64ELi64ELi1ELi0EEviiiPT_S1_S1_iii,"a",@progbits
	.sectionflags	@""
	.align	4
.nv.constant0._Z9cuda_gemmIiLi128ELi2ELi1ELi128ELi64ELi64ELi64ELi1ELi0EEviiiPT_S1_S1_iii:
	.zero		948


//--------------------- .nv.constant0._Z9cuda_gemmIiLi128ELi2ELi1ELi128ELi64ELi64ELi64ELi0ELi1EEviiiPT_S1_S1_iii --------------------------
	.section	.nv.constant0._Z9cuda_gemmIiLi128ELi2ELi1ELi128ELi64ELi64ELi64ELi0ELi1EEviiiPT_S1_S1_iii,"a",@progbits
	.sectionflags	@""
	.align	4
.nv.constant0._Z9cuda_gemmIiLi128ELi2ELi1ELi128ELi64ELi64ELi64ELi0ELi1EEviiiPT_S1_S1_iii:
	.zero		948


//--------------------- .nv.constant0._Z9cuda_gemmIiLi128ELi2ELi1ELi128ELi64ELi64ELi64ELi0ELi0EEviiiPT_S1_S1_iii --------------------------
	.section	.nv.constant0._Z9cuda_gemmIiLi128ELi2ELi1ELi128ELi64ELi64ELi64ELi0ELi0EEviiiPT_S1_S1_iii,"a",@progbits
	.sectionflags	@""
	.align	4
.nv.constant0._Z9cuda_gemmIiLi128ELi2ELi1ELi128ELi64ELi64ELi64ELi0ELi0EEviiiPT_S1_S1_iii:
	.zero		948


//--------------------- .nv.constant0._Z9cuda_gemmIiLi128ELi2ELi1ELi128ELi32ELi32ELi64ELi1ELi1EEviiiPT_S1_S1_iii --------------------------
	.section	.nv.constant0._Z9cuda_gemmIiLi128ELi2ELi1ELi128ELi32ELi32ELi64ELi1ELi1EEviiiPT_S1_S1_iii,"a",@progbits
	.sectionflags	@""
	.align	4
.nv.constant0._Z9cuda_gemmIiLi128ELi2ELi1ELi128ELi32ELi32ELi64ELi1ELi1EEviiiPT_S1_S1_iii:
	.zero		948


//--------------------- .nv.constant0._Z9cuda_gemmIiLi128ELi2ELi1ELi128ELi32ELi32ELi64ELi1ELi0EEviiiPT_S1_S1_iii --------------------------
	.section	.nv.constant0._Z9cuda_gemmIiLi128ELi2ELi1ELi128ELi32ELi32ELi64ELi1ELi0EEviiiPT_S1_S1_iii,"a",@progbits
	.sectionflags	@""
	.align	4
.nv.constant0._Z9cuda_gemmIiLi128ELi2ELi1ELi128ELi32ELi32ELi64ELi1ELi0EEviiiPT_S1_S1_iii:
	.zero		948


//--------------------- .nv.constant0._Z9cuda_gemmIiLi128ELi2ELi1ELi128ELi32ELi32ELi64ELi0ELi1EEviiiPT_S1_S1_iii --------------------------
	.section	.nv.constant0._Z9cuda_gemmIiLi128ELi2ELi1ELi128ELi32ELi32ELi64ELi0ELi1EEviiiPT_S1_S1_iii,"a",@progbits
	.sectionflags	@""
	.align	4
.nv.constant0._Z9cuda_gemmIiLi128ELi2ELi1ELi128ELi32ELi32ELi64ELi0ELi1EEviiiPT_S1_S1_iii:
	.zero		948


//--------------------- .nv.constant0._Z9cuda_gemmIiLi128ELi2ELi1ELi128ELi32ELi32ELi64ELi0ELi0EEviiiPT_S1_S1_iii --------------------------
	.section	.nv.constant0._Z9cuda_gemmIiLi128ELi2ELi1ELi128ELi32ELi32ELi64ELi0ELi0EEviiiPT_S1_S1_iii,"a",@progbits
	.sectionflags	@""
	.align	4
.nv.constant0._Z9cuda_gemmIiLi128ELi2ELi1ELi128ELi32ELi32ELi64ELi0ELi0EEviiiPT_S1_S1_iii:
	.zero		948


//--------------------- .nv.constant0._Z9cuda_gemmIiLi128ELi2ELi1ELi128ELi16ELi16ELi64ELi1ELi1EEviiiPT_S1_S1_iii --------------------------
	.section	.nv.constant0._Z9cuda_gemmIiLi128ELi2ELi1ELi128ELi16ELi16ELi64ELi1ELi1EEviiiPT_S1_S1_iii,"a",@progbits
	.sectionflags	@""
	.align	4
.nv.constant0._Z9cuda_gemmIiLi128ELi2ELi1ELi128ELi16ELi16ELi64ELi1ELi1EEviiiPT_S1_S1_iii:
	.zero		948


//--------------------- .nv.constant0._Z9cuda_gemmIiLi128ELi2ELi1ELi128ELi16ELi16ELi64ELi1ELi0EEviiiPT_S1_S1_iii --------------------------
	.section	.nv.constant0._Z9cuda_gemmIiLi128ELi2ELi1ELi128ELi16ELi16ELi64ELi1ELi0EEviiiPT_S1_S1_iii,"a",@progbits
	.sectionflags	@""
	.align	4
.nv.constant0._Z9cuda_gemmIiLi128ELi2ELi1ELi128ELi16ELi16ELi64ELi1ELi0EEviiiPT_S1_S1_iii:
	.zero		948


//--------------------- .nv.constant0._Z9cuda_gemmIiLi128ELi2ELi1ELi128ELi16ELi16ELi64ELi0ELi1EEviiiPT_S1_S1_iii --------------------------
	.section	.nv.constant0._Z9cuda_gemmIiLi128ELi2ELi1ELi128ELi16ELi16ELi64ELi0ELi1EEviiiPT_S1_S1_iii,"a",@progbits
	.sectionflags	@""
	.align	4
.nv.constant0._Z9cuda_gemmIiLi128ELi2ELi1ELi128ELi16ELi16ELi64ELi0ELi1EEviiiPT_S1_S1_iii:
	.zero		948


//--------------------- .nv.constant0._Z9cuda_gemmIiLi128ELi2ELi1ELi128ELi16ELi16ELi64ELi0ELi0EEviiiPT_S1_S1_iii --------------------------
	.section	.nv.constant0._Z9cuda_gemmIiLi128ELi2ELi1ELi128ELi16ELi16ELi64ELi0ELi0EEviiiPT_S1_S1_iii,"a",@progbits
	.sectionflags	@""
	.align	4
.nv.constant0._Z9cuda_gemmIiLi128ELi2ELi1ELi128ELi16ELi16ELi64ELi0ELi0EEviiiPT_S1_S1_iii:
	.zero		948


//--------------------- .nv.constant0._Z9cuda_gemmIiLi128ELi2ELi1ELi128ELi8ELi8ELi64ELi1ELi1EEviiiPT_S1_S1_iii --------------------------
	.section	.nv.constant0._Z9cuda_gemmIiLi128ELi2ELi1ELi128ELi8ELi8ELi64ELi1ELi1EEviiiPT_S1_S1_iii,"a",@progbits
	.sectionflags	@""
	.align	4
.nv.constant0._Z9cuda_gemmIiLi128ELi2ELi1ELi128ELi8ELi8ELi64ELi1ELi1EEviiiPT_S1_S1_iii:
	.zero		948


//--------------------- .nv.constant0._Z9cuda_gemmIiLi128ELi2ELi1ELi128ELi8ELi8ELi64ELi1ELi0EEviiiPT_S1_S1_iii --------------------------
	.section	.nv.constant0._Z9cuda_gemmIiLi128ELi2ELi1ELi128ELi8ELi8ELi64ELi1ELi0EEviiiPT_S1_S1_iii,"a",@progbits
	.sectionflags	@""
	.align	4
.nv.constant0._Z9cuda_gemmIiLi128ELi2ELi1ELi128ELi8ELi8ELi64ELi1ELi0EEviiiPT_S1_S1_iii:
	.zero		948


//--------------------- .nv.constant0._Z9cuda_gemmIiLi128ELi2ELi1ELi128ELi8ELi8ELi64ELi0ELi1EEviiiPT_S1_S1_iii --------------------------
	.section	.nv.constant0._Z9cuda_gemmIiLi128ELi2ELi1ELi128ELi8ELi8ELi64ELi0ELi1EEviiiPT_S1_S1_iii,"a",@progbits
	.sectionflags	@""
	.align	4
.nv.constant0._Z9cuda_gemmIiLi128ELi2ELi1ELi128ELi8ELi8ELi64ELi0ELi1EEviiiPT_S1_S1_iii:
	.zero		948


//--------------------- .nv.constant0._Z9cuda_gemmIiLi128ELi2ELi1ELi128ELi8ELi8ELi64ELi0ELi0EEviiiPT_S1_S1_iii --------------------------
	.section	.nv.constant0._Z9cuda_gemmIiLi128ELi2ELi1ELi128ELi8ELi8ELi64ELi0ELi0EEviiiPT_S1_S1_iii,"a",@progbits
	.sectionflags	@""
	.align	4
.nv.constant0._Z9cuda_gemmIiLi128ELi2ELi1ELi128ELi8ELi8ELi64ELi0ELi0EEviiiPT_S1_S1_iii:
	.zero		948


//--------------------- .nv.constant0._Z9cuda_gemmIiLi128ELi2ELi1ELi128ELi4ELi4ELi64ELi1ELi1EEviiiPT_S1_S1_iii --------------------------
	.section	.nv.constant0._Z9cuda_gemmIiLi128ELi2ELi1ELi128ELi4ELi4ELi64ELi1ELi1EEviiiPT_S1_S1_iii,"a",@progbits
	.sectionflags	@""
	.align	4
.nv.constant0._Z9cuda_gemmIiLi128ELi2ELi1ELi128ELi4ELi4ELi64ELi1ELi1EEviiiPT_S1_S1_iii:
	.zero		948


//--------------------- .nv.constant0._Z9cuda_gemmIiLi128ELi2ELi1ELi128ELi4ELi4ELi64ELi1ELi0EEviiiPT_S1_S1_iii --------------------------
	.section	.nv.constant0._Z9cuda_gemmIiLi128ELi2ELi1ELi128ELi4ELi4ELi64ELi1ELi0EEviiiPT_S1_S1_iii,"a",@progbits
	.sectionflags	@""
	.align	4
.nv.constant0._Z9cuda_gemmIiLi128ELi2ELi1ELi128ELi4ELi4ELi64ELi1ELi0EEviiiPT_S1_S1_iii:
	.zero		948


//--------------------- .nv.constant0._Z9cuda_gemmIiLi128ELi2ELi1ELi128ELi4ELi4ELi64ELi0ELi1EEviiiPT_S1_S1_iii --------------------------
	.section	.nv.constant0._Z9cuda_gemmIiLi128ELi2ELi1ELi128ELi4ELi4ELi64ELi0ELi1EEviiiPT_S1_S1_iii,"a",@progbits
	.sectionflags	@""
	.align	4
.nv.constant0._Z9cuda_gemmIiLi128ELi2ELi1ELi128ELi4ELi4ELi64ELi0ELi1EEviiiPT_S1_S1_iii:
	.zero		948


//--------------------- .nv.constant0._Z9cuda_gemmIiLi128ELi2ELi1ELi128ELi4ELi4ELi64ELi0ELi0EEviiiPT_S1_S1_iii --------------------------
	.section	.nv.constant0._Z9cuda_gemmIiLi128ELi2ELi1ELi128ELi4ELi4ELi64ELi0ELi0EEviiiPT_S1_S1_iii,"a",@progbits
	.sectionflags	@""
	.align	4
.nv.constant0._Z9cuda_gemmIiLi128ELi2ELi1ELi128ELi4ELi4ELi64ELi0ELi0EEviiiPT_S1_S1_iii:
	.zero		948


//--------------------- .nv.constant0._Z9cuda_gemmIiLi128ELi2ELi1ELi128ELi2ELi2ELi64ELi1ELi1EEviiiPT_S1_S1_iii --------------------------
	.section	.nv.constant0._Z9cuda_gemmIiLi128ELi2ELi1ELi128ELi2ELi2ELi64ELi1ELi1EEviiiPT_S1_S1_iii,"a",@progbits
	.sectionflags	@""
	.align	4
.nv.constant0._Z9cuda_gemmIiLi128ELi2ELi1ELi128ELi2ELi2ELi64ELi1ELi1EEviiiPT_S1_S1_iii:
	.zero		948


//--------------------- .nv.constant0._Z9cuda_gemmIiLi128ELi2ELi1ELi128ELi2ELi2ELi64ELi1ELi0EEviiiPT_S1_S1_iii --------------------------
	.section	.nv.constant0._Z9cuda_gemmIiLi128ELi2ELi1ELi128ELi2ELi2ELi64ELi1ELi0EEviiiPT_S1_S1_iii,"a",@progbits
	.sectionflags	@""
	.align	4
.nv.constant0._Z9cuda_gemmIiLi128ELi2ELi1ELi128ELi2ELi2ELi64ELi1ELi0EEviiiPT_S1_S1_iii:
	.zero		948


//--------------------- .nv.constant0._Z9cuda_gemmIiLi128ELi2ELi1ELi128ELi2ELi2ELi64ELi0ELi1EEviiiPT_S1_S1_iii --------------------------
	.section	.nv.constant0._Z9cuda_gemmIiLi128ELi2ELi1ELi128ELi2ELi2ELi64ELi0ELi1EEviiiPT_S1_S1_iii,"a",@progbits
	.sectionflags	@""
	.align	4
.nv.constant0._Z9cuda_gemmIiLi128ELi2ELi1ELi128ELi2ELi2ELi64ELi0ELi1EEviiiPT_S1_S1_iii:
	.zero		948


//--------------------- .nv.constant0._Z9cuda_gemmIiLi128ELi2ELi1ELi128ELi2ELi2ELi64ELi0ELi0EEviiiPT_S1_S1_iii --------------------------
	.section	.nv.constant0._Z9cuda_gemmIiLi128ELi2ELi1ELi128ELi2ELi2ELi64ELi0ELi0EEviiiPT_S1_S1_iii,"a",@progbits
	.sectionflags	@""
	.align	4
.nv.constant0._Z9cuda_gemmIiLi128ELi2ELi1ELi128ELi2ELi2ELi64ELi0ELi0EEviiiPT_S1_S1_iii:
	.zero		948


//--------------------- .nv.constant0._Z9cuda_gemmIiLi128ELi2ELi1ELi64ELi128ELi128ELi64ELi1ELi1EEviiiPT_S1_S1_iii --------------------------
	.section	.nv.constant0._Z9cuda_gemmIiLi128ELi2ELi1ELi64ELi128ELi128ELi64ELi1ELi1EEviiiPT_S1_S1_iii,"a",@progbits
	.sectionflags	@""
	.align	4
.nv.constant0._Z9cuda_gemmIiLi128ELi2ELi1ELi64ELi128ELi128ELi64ELi1ELi1EEviiiPT_S1_S1_iii:
	.zero		948


//--------------------- .nv.constant0._Z9cuda_gemmIiLi128ELi2ELi1ELi64ELi128ELi128ELi64ELi1ELi0EEviiiPT_S1_S1_iii --------------------------
	.section	.nv.constant0._Z9cuda_gemmIiLi128ELi2ELi1ELi64ELi128ELi128ELi64ELi1ELi0EEviiiPT_S1_S1_iii,"a",@progbits
	.sectionflags	@""
	.align	4
.nv.constant0._Z9cuda_gemmIiLi128ELi2ELi1ELi64ELi128ELi128ELi64ELi1ELi0EEviiiPT_S1_S1_iii:
	.zero		948


//--------------------- .nv.constant0._Z9cuda_gemmIiLi128ELi2ELi1ELi64ELi128ELi128ELi64ELi0ELi1EEviiiPT_S1_S1_iii --------------------------
	.section	.nv.constant0._Z9cuda_gemmIiLi128ELi2ELi1ELi64ELi128ELi128ELi64ELi0ELi1EEviiiPT_S1_S1_iii,"a",@progbits
	.sectionflags	@""
	.align	4
.nv.constant0._Z9cuda_gemmIiLi128ELi2ELi1ELi64ELi128ELi128ELi64ELi0ELi1EEviiiPT_S1_S1_iii:
	.zero		948


//--------------------- .nv.constant0._Z9cuda_gemmIiLi128ELi2ELi1ELi64ELi128ELi128ELi64ELi0ELi0EEviiiPT_S1_S1_iii --------------------------
	.section	.nv.constant0._Z9cuda_gemmIiLi128ELi2ELi1ELi64ELi128ELi128ELi64ELi0ELi0EEviiiPT_S1_S1_iii,"a",@progbits
	.sectionflags	@""
	.align	4
.nv.constant0._Z9cuda_gemmIiLi128ELi2ELi1ELi64ELi128ELi128ELi64ELi0ELi0EEviiiPT_S1_S1_iii:
	.zero		948


//--------------------- .nv.constant0._Z9cuda_gemmIiLi128ELi2ELi1ELi64ELi64ELi64ELi64ELi1ELi1EEviiiPT_S1_S1_iii --------------------------
	.section	.nv.constant0._Z9cuda_gemmIiLi128ELi2ELi1ELi64ELi64ELi64ELi64ELi1ELi1EEviiiPT_S1_S1_iii,"a",@progbits
	.sectionflags	@""
	.align	4
.nv.constant0._Z9cuda_gemmIiLi128ELi2ELi1ELi64ELi64ELi64ELi64ELi1ELi1EEviiiPT_S1_S1_iii:
	.zero		948


//--------------------- .nv.constant0._Z9cuda_gemmIiLi128ELi2ELi1ELi64ELi64ELi64ELi64ELi1ELi0EEviiiPT_S1_S1_iii --------------------------
	.section	.nv.constant0._Z9cuda_gemmIiLi128ELi2ELi1ELi64ELi64ELi64ELi64ELi1ELi0EEviiiPT_S1_S1_iii,"a",@progbits
	.sectionflags	@""
	.align	4
.nv.constant0._Z9cuda_gemmIiLi128ELi2ELi1ELi64ELi64ELi64ELi64ELi1ELi0EEviiiPT_S1_S1_iii:
	.zero		948


//--------------------- .nv.constant0._Z9cuda_gemmIiLi128ELi2ELi1ELi64ELi64ELi64ELi64ELi0ELi1EEviiiPT_S1_S1_iii --------------------------
	.section	.nv.constant0._Z9cuda_gemmIiLi128ELi2ELi1ELi64ELi64ELi64ELi64ELi0ELi1EEviiiPT_S1_S1_iii,"a",@progbits
	.sectionflags	@""
	.align	4
.nv.constant0._Z9cuda_gemmIiLi128ELi2ELi1ELi64ELi64ELi64ELi64ELi0ELi1EEviiiPT_S1_S1_iii:
	.zero		948


//--------------------- .nv.constant0._Z9cuda_gemmIiLi128ELi2ELi1ELi64ELi64ELi64ELi64ELi0ELi0EEviiiPT_S1_S1_iii --------------------------
	.section	.nv.constant0._Z9cuda_gemmIiLi128ELi2ELi1ELi64ELi64ELi64ELi64ELi0ELi0EEviiiPT_S1_S1_iii,"a",@progbits
	.sectionflags	@""
	.align	4
.nv.constant0._Z9cuda_gemmIiLi128ELi2ELi1ELi64ELi64ELi64ELi64ELi0ELi0EEviiiPT_S1_S1_iii:
	.zero		948


//--------------------- .nv.constant0._Z9cuda_gemmIiLi128ELi2ELi1ELi64ELi32ELi32ELi64ELi1ELi1EEviiiPT_S1_S1_iii --------------------------
	.section	.nv.constant0._Z9cuda_gemmIiLi128ELi2ELi1ELi64ELi32ELi32ELi64ELi1ELi1EEviiiPT_S1_S1_iii,"a",@progbits
	.sectionflags	@""
	.align	4
.nv.constant0._Z9cuda_gemmIiLi128ELi2ELi1ELi64ELi32ELi32ELi64ELi1ELi1EEviiiPT_S1_S1_iii:
	.zero		948


//--------------------- .nv.constant0._Z9cuda_gemmIiLi128ELi2ELi1ELi64ELi32ELi32ELi64ELi1ELi0EEviiiPT_S1_S1_iii --------------------------
	.section	.nv.constant0._Z9cuda_gemmIiLi128ELi2ELi1ELi64ELi32ELi32ELi64ELi1ELi0EEviiiPT_S1_S1_iii,"a",@progbits
	.sectionflags	@""
	.align	4
.nv.constant0._Z9cuda_gemmIiLi128ELi2ELi1ELi64ELi32ELi32ELi64ELi1ELi0EEviiiPT_S1_S1_iii:
	.zero		948


//--------------------- .nv.constant0._Z9cuda_gemmIiLi128ELi2ELi1ELi64ELi32ELi32ELi64ELi0ELi1EEviiiPT_S1_S1_iii --------------------------
	.section	.nv.constant0._Z9cuda_gemmIiLi128ELi2ELi1ELi64ELi32ELi32ELi64ELi0ELi1EEviiiPT_S1_S1_iii,"a",@progbits
	.sectionflags	@""
	.align	4
.nv.constant0._Z9cuda_gemmIiLi128ELi2ELi1ELi64ELi32ELi32ELi64ELi0ELi1EEviiiPT_S1_S1_iii:
	.zero		948


//--------------------- .nv.constant0._Z9cuda_gemmIiLi128ELi2ELi1ELi64ELi32ELi32ELi64ELi0ELi0EEviiiPT_S1_S1_iii --------------------------
	.section	.nv.constant0._Z9cuda_gemmIiLi128ELi2ELi1ELi64ELi32ELi32ELi64ELi0ELi0EEviiiPT_S1_S1_iii,"a",@progbits
	.sectionflags	@""
	.align	4
.nv.constant0._Z9cuda_gemmIiLi128ELi2ELi1ELi64ELi32ELi32ELi64ELi0ELi0EEviiiPT_S1_S1_iii:
	.zero		948


//--------------------- .nv.constant0._Z9cuda_gemmIiLi128ELi2ELi1ELi64ELi16ELi16ELi64ELi1ELi1EEviiiPT_S1_S1_iii --------------------------
	.section	.nv.constant0._Z9cuda_gemmIiLi128ELi2ELi1ELi64ELi16ELi16ELi64ELi1ELi1EEviiiPT_S1_S1_iii,"a",@progbits
	.sectionflags	@""
	.align	4
.nv.constant0._Z9cuda_gemmIiLi128ELi2ELi1ELi64ELi16ELi16ELi64ELi1ELi1EEviiiPT_S1_S1_iii:
	.zero		948


//--------------------- .nv.constant0._Z9cuda_gemmIiLi128ELi2ELi1ELi64ELi16ELi16ELi64ELi1ELi0EEviiiPT_S1_S1_iii --------------------------
	.section	.nv.constant0._Z9cuda_gemmIiLi128ELi2ELi1ELi64ELi16ELi16ELi64ELi1ELi0EEviiiPT_S1_S1_iii,"a",@progbits
	.sectionflags	@""
	.align	4
.nv.constant0._Z9cuda_gemmIiLi128ELi2ELi1ELi64ELi16ELi16ELi64ELi1ELi0EEviiiPT_S1_S1_iii:
	.zero		948


//--------------------- .nv.constant0._Z9cuda_gemmIiLi128ELi2ELi1ELi64ELi16ELi16ELi64ELi0ELi1EEviiiPT_S1_S1_iii --------------------------
	.section	.nv.constant0._Z9cuda_gemmIiLi128ELi2ELi1ELi64ELi16ELi16ELi64ELi0ELi1EEviiiPT_S1_S1_iii,"a",@progbits
	.sectionflags	@""
	.align	4
.nv.constant0._Z9cuda_gemmIiLi128ELi2ELi1ELi64ELi16ELi16ELi64ELi0ELi1EEviiiPT_S1_S1_iii:
	.zero		948


//--------------------- .nv.constant0._Z9cuda_gemmIiLi128ELi2ELi1ELi64ELi16ELi16ELi64ELi0ELi0EEviiiPT_S1_S1_iii --------------------------
	.section	.nv.constant0._Z9cuda_gemmIiLi128ELi2ELi1ELi64ELi16ELi16ELi64ELi0ELi0EEviiiPT_S1_S1_iii,"a",@progbits
	.sectionflags	@""
	.align	4
.nv.constant0._Z9cuda_gemmIiLi128ELi2ELi1ELi64ELi16ELi16ELi64ELi0ELi0EEviiiPT_S1_S1_iii:
	.zero		948


//--------------------- .nv.constant0._Z9cuda_gemmIiLi128ELi2ELi1ELi64ELi8ELi8ELi64ELi1ELi1EEviiiPT_S1_S1_iii --------------------------
	.section	.nv.constant0._Z9cuda_gemmIiLi128ELi2ELi1ELi64ELi8ELi8ELi64ELi1ELi1EEviiiPT_S1_S1_iii,"a",@progbits
	.sectionflags	@""
	.align	4
.nv.constant0._Z9cuda_gemmIiLi128ELi2ELi1ELi64ELi8ELi8ELi64ELi1ELi1EEviiiPT_S1_S1_iii:
	.zero		948


//--------------------- .nv.constant0._Z9cuda_gemmIiLi128ELi2ELi1ELi64ELi8ELi8ELi64ELi1ELi0EEviiiPT_S1_S1_iii --------------------------
	.section	.nv.constant0._Z9cuda_gemmIiLi128ELi2ELi1ELi64ELi8ELi8ELi64ELi1ELi0EEviiiPT_S1_S1_iii,"a",@progbits
	.sectionflags	@""
	.align	4
.nv.constant0._Z9cuda_gemmIiLi128ELi2ELi1ELi64ELi8ELi8ELi64ELi1ELi0EEviiiPT_S1_S1_iii:
	.zero		948


//--------------------- .nv.constant0._Z9cuda_gemmIiLi128ELi2ELi1ELi64ELi8ELi8ELi64ELi0ELi1EEviiiPT_S1_S1_iii --------------------------
	.section	.nv.constant0._Z9cuda_gemmIiLi128ELi2ELi1ELi64ELi8ELi8ELi64ELi0ELi1EEviiiPT_S1_S1_iii,"a",@progbits
	.sectionflags	@""
	.align	4
.nv.constant0._Z9cuda_gemmIiLi128ELi2ELi1ELi64ELi8ELi8ELi64ELi0ELi1EEviiiPT_S1_S1_iii:
	.zero		948


//--------------------- .nv.constant0._Z9cuda_gemmIiLi128ELi2ELi1ELi64ELi8ELi8ELi64ELi0ELi0EEviiiPT_S1_S1_iii --------------------------
	.section	.nv.constant0._Z9cuda_gemmIiLi128ELi2ELi1ELi64ELi8ELi8ELi64ELi0ELi0EEviiiPT_S1_S1_iii,"a",@progbits
	.sectionflags	@""
	.align	4
.nv.constant0._Z9cuda_gemmIiLi128ELi2ELi1ELi64ELi8ELi8ELi64ELi0ELi0EEviiiPT_S1_S1_iii:
	.zero		948


//--------------------- .nv.constant0._Z9cuda_gemmIiLi128ELi2ELi1ELi64ELi4ELi4ELi64ELi1ELi1EEviiiPT_S1_S1_iii --------------------------
	.section	.nv.constant0._Z9cuda_gemmIiLi128ELi2ELi1ELi64ELi4ELi4ELi64ELi1ELi1EEviiiPT_S1_S1_iii,"a",@progbits
	.sectionflags	@""
	.align	4
.nv.constant0._Z9cuda_gemmIiLi128ELi2ELi1ELi64ELi4ELi4ELi64ELi1ELi1EEviiiPT_S1_S1_iii:
	.zero		948


//--------------------- .nv.constant0._Z9cuda_gemmIiLi128ELi2ELi1ELi64ELi4ELi4ELi64ELi1ELi0EEviiiPT_S1_S1_iii --------------------------
	.section	.nv.constant0._Z9cuda_gemmIiLi128ELi2ELi1ELi64ELi4ELi4ELi64ELi1ELi0EEviiiPT_S1_S1_iii,"a",@progbits
	.sectionflags	@""
	.align	4
.nv.constant0._Z9cuda_gemmIiLi128ELi2ELi1ELi64ELi4ELi4ELi64ELi1ELi0EEviiiPT_S1_S1_iii:
	.zero		948


//--------------------- .nv.constant0._Z9cuda_gemmIiLi128ELi2ELi1ELi64ELi4ELi4ELi64ELi0ELi1EEviiiPT_S1_S1_iii --------------------------
	.section	.nv.constant0._Z9cuda_gemmIiLi128ELi2ELi1ELi64ELi4ELi4ELi64ELi0ELi1EEviiiPT_S1_S1_iii,"a",@progbits
	.sectionflags	@""
	.align	4
.nv.constant0._Z9cuda_gemmIiLi128ELi2ELi1ELi64ELi4ELi4ELi64ELi0ELi1EEviiiPT_S1_S1_iii:
	.zero		948


//--------------------- .nv.constant0._Z9cuda_gemmIiLi128ELi2ELi1ELi64ELi4ELi4ELi64ELi0ELi0EEviiiPT_S1_S1_iii --------------------------
	.section	.nv.constant0._Z9cuda_gemmIiLi128ELi2ELi1ELi64ELi4ELi4ELi64ELi0ELi0EEviiiPT_S1_S1_iii,"a",@progbits
	.sectionflags	@""
	.align	4
.nv.constant0._Z9cuda_gemmIiLi128ELi2ELi1ELi64ELi4ELi4ELi64ELi0ELi0EEviiiPT_S1_S1_iii:
	.zero		948


//--------------------- .nv.constant0._Z9cuda_gemmIiLi128ELi2ELi1ELi64ELi2ELi2ELi64ELi1ELi1EEviiiPT_S1_S1_iii --------------------------
	.section	.nv.constant0._Z9cuda_gemmIiLi128ELi2ELi1ELi64ELi2ELi2ELi64ELi1ELi1EEviiiPT_S1_S1_iii,"a",@progbits
	.sectionflags	@""
	.align	4
.nv.constant0._Z9cuda_gemmIiLi128ELi2ELi1ELi64ELi2ELi2ELi64ELi1ELi1EEviiiPT_S1_S1_iii:
	.zero		948


//--------------------- .nv.constant0._Z9cuda_gemmIiLi128ELi2ELi1ELi64ELi2ELi2ELi64ELi1ELi0EEviiiPT_S1_S1_iii --------------------------
	.section	.nv.constant0._Z9cuda_gemmIiLi128ELi2ELi1ELi64ELi2ELi2ELi64ELi1ELi0EEviiiPT_S1_S1_iii,"a",@progbits
	.sectionflags	@""
	.align	4
.nv.constant0._Z9cuda_gemmIiLi128ELi2ELi1ELi64ELi2ELi2ELi64ELi1ELi0EEviiiPT_S1_S1_iii:
	.zero		948


//--------------------- .nv.constant0._Z9cuda_gemmIiLi128ELi2ELi1ELi64ELi2ELi2ELi64ELi0ELi1EEviiiPT_S1_S1_iii --------------------------
	.section	.nv.constant0._Z9cuda_gemmIiLi128ELi2ELi1ELi64ELi2ELi2ELi64ELi0ELi1EEviiiPT_S1_S1_iii,"a",@progbits
	.sectionflags	@""
	.align	4
.nv.constant0._Z9cuda_gemmIiLi128ELi2ELi1ELi64ELi2ELi2ELi64ELi0ELi1EEviiiPT_S1_S1_iii:
	.zero		948


//--------------------- .nv.constant0._Z9cuda_gemmIiLi128ELi2ELi1ELi64ELi2ELi2ELi64ELi0ELi0EEviiiPT_S1_S1_iii --------------------------
	.section	.nv.constant0._Z9cuda_gemmIiLi128ELi2ELi1ELi64ELi2ELi2ELi64ELi0ELi0EEviiiPT_S1_S1_iii,"a",@progbits
	.sectionflags	@""
	.align	4
.nv.constant0._Z9cuda_gemmIiLi128ELi2ELi1ELi64ELi2ELi2ELi64ELi0ELi0EEviiiPT_S1_S1_iii:
	.zero		948


//--------------------- .nv.constant0._Z9cuda_gemmIiLi128ELi2ELi1ELi32ELi128ELi128ELi64ELi1ELi1EEviiiPT_S1_S1_iii --------------------------
	.section	.nv.constant0._Z9cuda_gemmIiLi128ELi2ELi1ELi32ELi128ELi128ELi64ELi1ELi1EEviiiPT_S1_S1_iii,"a",@progbits
	.sectionflags	@""
	.align	4
.nv.constant0._Z9cuda_gemmIiLi128ELi2ELi1ELi32ELi128ELi128ELi64ELi1ELi1EEviiiPT_S1_S1_iii:
	.zero		948


//--------------------- .nv.constant0._Z9cuda_gemmIiLi128ELi2ELi1ELi32ELi128ELi128ELi64ELi1ELi0EEviiiPT_S1_S1_iii --------------------------
	.section	.nv.constant0._Z9cuda_gemmIiLi128ELi2ELi1ELi32ELi128ELi128ELi64ELi1ELi0EEviiiPT_S1_S1_iii,"a",@progbits
	.sectionflags	@""
	.align	4
.nv.constant0._Z9cuda_gemmIiLi128ELi2ELi1ELi32ELi128ELi128ELi64ELi1ELi0EEviiiPT_S1_S1_iii:
	.zero		948


//--------------------- .nv.constant0._Z9cuda_gemmIiLi128ELi2ELi1ELi32ELi128ELi128ELi64ELi0ELi1EEviiiPT_S1_S1_iii --------------------------
	.section	.nv.constant0._Z9cuda_gemmIiLi128ELi2ELi1ELi32ELi128ELi128ELi64ELi0ELi1EEviiiPT_S1_S1_iii,"a",@progbits
	.sectionflags	@""
	.align	4
.nv.constant0._Z9cuda_gemmIiLi128ELi2ELi1ELi32ELi128ELi128ELi64ELi0ELi1EEviiiPT_S1_S1_iii:
	.zero		948


//--------------------- .nv.constant0._Z9cuda_gemmIiLi128ELi2ELi1ELi32ELi128ELi128ELi64ELi0ELi0EEviiiPT_S1_S1_iii --------------------------
	.section	.nv.constant0._Z9cuda_gemmIiLi128ELi2ELi1ELi32ELi128ELi128ELi64ELi0ELi0EEviiiPT_S1_S1_iii,"a",@progbits
	.sectionflags	@""
	.align	4
.nv.constant0._Z9cuda_gemmIiLi128ELi2ELi1ELi32ELi128ELi128ELi64ELi0ELi0EEviiiPT_S1_S1_iii:
	.zero		948


//--------------------- .nv.constant0._Z9cuda_gemmIiLi128ELi2ELi1ELi32ELi64ELi64ELi64ELi1ELi1EEviiiPT_S1_S1_iii --------------------------
	.section	.nv.constant0._Z9cuda_gemmIiLi128ELi2ELi1ELi32ELi64ELi64ELi64ELi1ELi1EEviiiPT_S1_S1_iii,"a",@progbits
	.sectionflags	@""
	.align	4
.nv.constant0._Z9cuda_gemmIiLi128ELi2ELi1ELi32ELi64ELi64ELi64ELi1ELi1EEviiiPT_S1_S1_iii:
	.zero		948


//--------------------- .nv.constant0._Z9cuda_gemmIiLi128ELi2ELi1ELi32ELi64ELi64ELi64ELi1ELi0EEviiiPT_S1_S1_iii --------------------------
	.section	.nv.constant0._Z9cuda_gemmIiLi128ELi2ELi1ELi32ELi64ELi64ELi64ELi1ELi0EEviiiPT_S1_S1_iii,"a",@progbits
	.sectionflags	@""
	.align	4
.nv.constant0._Z9cuda_gemmIiLi128ELi2ELi1ELi32ELi64ELi64ELi64ELi1ELi0EEviiiPT_S1_S1_iii:
	.zero		948


//--------------------- .nv.constant0._Z9cuda_gemmIiLi128ELi2ELi1ELi32ELi64ELi64ELi64ELi0ELi1EEviiiPT_S1_S1_iii --------------------------
	.section	.nv.constant0._Z9cuda_gemmIiLi128ELi2ELi1ELi32ELi64ELi64ELi64ELi0ELi1EEviiiPT_S1_S1_iii,"a",@progbits
	.sectionflags	@""
	.align	4
.nv.constant0._Z9cuda_gemmIiLi128ELi2ELi1ELi32ELi64ELi64ELi64ELi0ELi1EEviiiPT_S1_S1_iii:
	.zero		948


//--------------------- .nv.constant0._Z9cuda_gemmIiLi128ELi2ELi1ELi32ELi64ELi64ELi64ELi0ELi0EEviiiPT_S1_S1_iii --------------------------
	.section	.nv.constant0._Z9cuda_gemmIiLi128ELi2ELi1ELi32ELi64ELi64ELi64ELi0ELi0EEviiiPT_S1_S1_iii,"a",@progbits
	.sectionflags	@""
	.align	4
.nv.constant0._Z9cuda_gemmIiLi128ELi2ELi1ELi32ELi64ELi64ELi64ELi0ELi0EEviiiPT_S1_S1_iii:
	.zero		948


//--------------------- .nv.constant0._Z9cuda_gemmIiLi128ELi2ELi1ELi32ELi32ELi32ELi64ELi1ELi1EEviiiPT_S1_S1_iii --------------------------
	.section	.nv.constant0._Z9cuda_gemmIiLi128ELi2ELi1ELi32ELi32ELi32ELi64ELi1ELi1EEviiiPT_S1_S1_iii,"a",@progbits
	.sectionflags	@""
	.align	4
.nv.constant0._Z9cuda_gemmIiLi128ELi2ELi1ELi32ELi32ELi32ELi64ELi1ELi1EEviiiPT_S1_S1_iii:
	.zero		948


//--------------------- .nv.constant0._Z9cuda_gemmIiLi128ELi2ELi1ELi32ELi32ELi32ELi64ELi1ELi0EEviiiPT_S1_S1_iii --------------------------
	.section	.nv.constant0._Z9cuda_gemmIiLi128ELi2ELi1ELi32ELi32ELi32ELi64ELi1ELi0EEviiiPT_S1_S1_iii,"a",@progbits
	.sectionflags	@""
	.align	4
.nv.constant0._Z9cuda_gemmIiLi128ELi2ELi1ELi32ELi32ELi32ELi64ELi1ELi0EEviiiPT_S1_S1_iii:
	.zero		948


//--------------------- .nv.constant0._Z9cuda_gemmIiLi128ELi2ELi1ELi32ELi32ELi32ELi64ELi0ELi1EEviiiPT_S1_S1_iii --------------------------
	.section	.nv.constant0._Z9cuda_gemmIiLi128ELi2ELi1ELi32ELi32ELi32ELi64ELi0ELi1EEviiiPT_S1_S1_iii,"a",@progbits
	.sectionflags	@""
	.align	4
.nv.constant0._Z9cuda_gemmIiLi128ELi2ELi1ELi32ELi32ELi32ELi64ELi0ELi1EEviiiPT_S1_S1_iii:
	.zero		948


//--------------------- .nv.constant0._Z9cuda_gemmIiLi128ELi2ELi1ELi32ELi32ELi32ELi64ELi0ELi0EEviiiPT_S1_S1_iii --------------------------
	.section	.nv.constant0._Z9cuda_gemmIiLi128ELi2ELi1ELi32ELi32ELi32ELi64ELi0ELi0EEviiiPT_S1_S1_iii,"a",@progbits
	.sectionflags	@""
	.align	4
.nv.constant0._Z9cuda_gemmIiLi128ELi2ELi1ELi32ELi32ELi32ELi64ELi0ELi0EEviiiPT_S1_S1_iii:
	.zero		948


//--------------------- .nv.constant0._Z9cuda_gemmIiLi128ELi2ELi1ELi32ELi16ELi16ELi64ELi1ELi1EEviiiPT_S1_S1_iii --------------------------
	.section	.nv.constant0._Z9cuda_gemmIiLi128ELi2ELi1ELi32ELi16ELi16ELi64ELi1ELi1EEviiiPT_S1_S1_iii,"a",@progbits
	.sectionflags	@""
	.align	4
.nv.constant0._Z9cuda_gemmIiLi128ELi2ELi1ELi32ELi16ELi16ELi64ELi1ELi1EEviiiPT_S1_S1_iii:
	.zero		948


//--------------------- .nv.constant0._Z9cuda_gemmIiLi128ELi2ELi1ELi32ELi16ELi16ELi64ELi1ELi0EEviiiPT_S1_S1_iii --------------------------
	.section	.nv.constant0._Z9cuda_gemmIiLi128ELi2ELi1ELi32ELi16ELi16ELi64ELi1ELi0EEviiiPT_S1_S1_iii,"a",@progbits
	.sectionflags	@""
	.align	4
.nv.constant0._Z9cuda_gemmIiLi128ELi2ELi1ELi32ELi16ELi16ELi64ELi1ELi0EEviiiPT_S1_S1_iii:
	.zero		948


//--------------------- .nv.constant0._Z9cuda_gemmIiLi128ELi2ELi1ELi32ELi16ELi16ELi64ELi0ELi1EEviiiPT_S1_S1_iii --------------------------
	.section	.nv.constant0._Z9cuda_gemmIiLi128ELi2ELi1ELi32ELi16ELi16ELi64ELi0ELi1EEviiiPT_S1_S1_iii,"a",@progbits
	.sectionflags	@""
	.align	4
.nv.constant0._Z9cuda_gemmIiLi128ELi2ELi1ELi32ELi16ELi16ELi64ELi0ELi1EEviiiPT_S1_S1_iii:
	.zero		948


//--------------------- .nv.constant0._Z9cuda_gemmIiLi128ELi2ELi1ELi32ELi16ELi16ELi64ELi0ELi0EEviiiPT_S1_S1_iii --------------------------
	.section	.nv.constant0._Z9cuda_gemmIiLi128ELi2ELi1ELi32ELi16ELi16ELi64ELi0ELi0EEviiiPT_S1_S1_iii,"a",@progbits
	.sectionflags	@""
	.align	4
.nv.constant0._Z9cuda_gemmIiLi128ELi2ELi1ELi32ELi16ELi16ELi64ELi0ELi0EEviiiPT_S1_S1_iii:
	.zero		948


//--------------------- .nv.constant0._Z9cuda_gemmIiLi128ELi2ELi1ELi32ELi8ELi8ELi64ELi1ELi1EEviiiPT_S1_S1_iii --------------------------
	.section	.nv.constant0._Z9cuda_gemmIiLi128ELi2ELi1ELi32ELi8ELi8ELi64ELi1ELi1EEviiiPT_S1_S1_iii,"a",@progbits
	.sectionflags	@""
	.align	4
.nv.constant0._Z9cuda_gemmIiLi128ELi2ELi1ELi32ELi8ELi8ELi64ELi1ELi1EEviiiPT_S1_S1_iii:
	.zero		948


//--------------------- .nv.constant0._Z9cuda_gemmIiLi128ELi2ELi1ELi32ELi8ELi8ELi64ELi1ELi0EEviiiPT_S1_S1_iii --------------------------
	.section	.nv.constant0._Z9cuda_gemmIiLi128ELi2ELi1ELi32ELi8ELi8ELi64ELi1ELi0EEviiiPT_S1_S1_iii,"a",@progbits
	.sectionflags	@""
	.align	4
.nv.constant0._Z9cuda_gemmIiLi128ELi2ELi1ELi32ELi8ELi8ELi64ELi1ELi0EEviiiPT_S1_S1_iii:
	.zero		948


//--------------------- .nv.constant0._Z9cuda_gemmIiLi128ELi2ELi1ELi32ELi8ELi8ELi64ELi0ELi1EEviiiPT_S1_S1_iii --------------------------
	.section	.nv.constant0._Z9cuda_gemmIiLi128ELi2ELi1ELi32ELi8ELi8ELi64ELi0ELi1EEviiiPT_S1_S1_iii,"a",@progbits
	.sectionflags	@""
	.align	4
.nv.constant0._Z9cuda_gemmIiLi128ELi2ELi1ELi32ELi8ELi8ELi64ELi0ELi1EEviiiPT_S1_S1_iii:
	.zero		948


//--------------------- .nv.constant0._Z9cuda_gemmIiLi128ELi2ELi1ELi32ELi8ELi8ELi64ELi0ELi0EEviiiPT_S1_S1_iii --------------------------
	.section	.nv.constant0._Z9cuda_gemmIiLi128ELi2ELi1ELi32ELi8ELi8ELi64ELi0ELi0EEviiiPT_S1_S1_iii,"a",@progbits
	.sectionflags	@""
	.align	4
.nv.constant0._Z9cuda_gemmIiLi128ELi2ELi1ELi32ELi8ELi8ELi64ELi0ELi0EEviiiPT_S1_S1_iii:
	.zero		948


//--------------------- .nv.constant0._Z9cuda_gemmIiLi128ELi2ELi1ELi32ELi4ELi4ELi64ELi1ELi1EEviiiPT_S1_S1_iii --------------------------
	.section	.nv.constant0._Z9cuda_gemmIiLi128ELi2ELi1ELi32ELi4ELi4ELi64ELi1ELi1EEviiiPT_S1_S1_iii,"a",@progbits
	.sectionflags	@""
	.align	4
.nv.constant0._Z9cuda_gemmIiLi128ELi2ELi1ELi32ELi4ELi4ELi64ELi1ELi1EEviiiPT_S1_S1_iii:
	.zero		948


//--------------------- .nv.constant0._Z9cuda_gemmIiLi128ELi2ELi1ELi32ELi4ELi4ELi64ELi1ELi0EEviiiPT_S1_S1_iii --------------------------
	.section	.nv.constant0._Z9cuda_gemmIiLi128ELi2ELi1ELi32ELi4ELi4ELi64ELi1ELi0EEviiiPT_S1_S1_iii,"a",@progbits
	.sectionflags	@""
	.align	4
.nv.constant0._Z9cuda_gemmIiLi128ELi2ELi1ELi32ELi4ELi4ELi64ELi1ELi0EEviiiPT_S1_S1_iii:
	.zero		948


//--------------------- .nv.constant0._Z9cuda_gemmIiLi128ELi2ELi1ELi32ELi4ELi4ELi64ELi0ELi1EEviiiPT_S1_S1_iii --------------------------
	.section	.nv.constant0._Z9cuda_gemmIiLi128ELi2ELi1ELi32ELi4ELi4ELi64ELi0ELi1EEviiiPT_S1_S1_iii,"a",@progbits
	.sectionflags	@""
	.align	4
.nv.constant0._Z9cuda_gemmIiLi128ELi2ELi1ELi32ELi4ELi4ELi64ELi0ELi1EEviiiPT_S1_S1_iii:
	.zero		948


//--------------------- .nv.constant0._Z9cuda_gemmIiLi128ELi2ELi1ELi32ELi4ELi4ELi64ELi0ELi0EEviiiPT_S1_S1_iii --------------------------
	.section	.nv.constant0._Z9cuda_gemmIiLi128ELi2ELi1ELi32ELi4ELi4ELi64ELi0ELi0EEviiiPT_S1_S1_iii,"a",@progbits
	.sectionflags	@""
	.align	4
.nv.constant0._Z9cuda_gemmIiLi128ELi2ELi1ELi32ELi4ELi4ELi64ELi0ELi0EEviiiPT_S1_S1_iii:
	.zero		948


//--------------------- .nv.constant0._Z9cuda_gemmIiLi128ELi2ELi1ELi32ELi2ELi2ELi64ELi1ELi1EEviiiPT_S1_S1_iii --------------------------
	.section	.nv.constant0._Z9cuda_gemmIiLi128ELi2ELi1ELi32ELi2ELi2ELi64ELi1ELi1EEviiiPT_S1_S1_iii,"a",@progbits
	.sectionflags	@""
	.align	4
.nv.constant0._Z9cuda_gemmIiLi128ELi2ELi1ELi32ELi2ELi2ELi64ELi1ELi1EEviiiPT_S1_S1_iii:
	.zero		948


//--------------------- .nv.constant0._Z9cuda_gemmIiLi128ELi2ELi1ELi32ELi2ELi2ELi64ELi1ELi0EEviiiPT_S1_S1_iii --------------------------
	.section	.nv.constant0._Z9cuda_gemmIiLi128ELi2ELi1ELi32ELi2ELi2ELi64ELi1ELi0EEviiiPT_S1_S1_iii,"a",@progbits
	.sectionflags	@""
	.align	4
.nv.constant0._Z9cuda_gemmIiLi128ELi2ELi1ELi32ELi2ELi2ELi64ELi1ELi0EEviiiPT_S1_S1_iii:
	.zero		948


//--------------------- .nv.constant0._Z9cuda_gemmIiLi128ELi2ELi1ELi32ELi2ELi2ELi64ELi0ELi1EEviiiPT_S1_S1_iii --------------------------
	.section	.nv.constant0._Z9cuda_gemmIiLi128ELi2ELi1ELi32ELi2ELi2ELi64ELi0ELi1EEviiiPT_S1_S1_iii,"a",@progbits
	.sectionflags	@""
	.align	4
.nv.constant0._Z9cuda_gemmIiLi128ELi2ELi1ELi32ELi2ELi2ELi64ELi0ELi1EEviiiPT_S1_S1_iii:
	.zero		948


//--------------------- .nv.constant0._Z9cuda_gemmIiLi128ELi2ELi1ELi32ELi2ELi2ELi64ELi0ELi0EEviiiPT_S1_S1_iii --------------------------
	.section	.nv.constant0._Z9cuda_gemmIiLi128ELi2ELi1ELi32ELi2ELi2ELi64ELi0ELi0EEviiiPT_S1_S1_iii,"a",@progbits
	.sectionflags	@""
	.align	4
.nv.constant0._Z9cuda_gemmIiLi128ELi2ELi1ELi32ELi2ELi2ELi64ELi0ELi0EEviiiPT_S1_S1_iii:
	.zero		948


//--------------------- .nv.constant0._Z9cuda_gemmIiLi128ELi2ELi1ELi16ELi128ELi128ELi64ELi1ELi1EEviiiPT_S1_S1_iii --------------------------
	.section	.nv.constant0._Z9cuda_gemmIiLi128ELi2ELi1ELi16ELi128ELi128ELi64ELi1ELi1EEviiiPT_S1_S1_iii,"a",@progbits
	.sectionflags	@""
	.align	4
.nv.constant0._Z9cuda_gemmIiLi128ELi2ELi1ELi16ELi128ELi128ELi64ELi1ELi1EEviiiPT_S1_S1_iii:
	.zero		948


//--------------------- .nv.constant0._Z9cuda_gemmIiLi128ELi2ELi1ELi16ELi128ELi128ELi64ELi1ELi0EEviiiPT_S1_S1_iii --------------------------
	.section	.nv.constant0._Z9cuda_gemmIiLi128ELi2ELi1ELi16ELi128ELi128ELi64ELi1ELi0EEviiiPT_S1_S1_iii,"a",@progbits
	.sectionflags	@""
	.align	4
.nv.constant0._Z9cuda_gemmIiLi128ELi2ELi1ELi16ELi128ELi128ELi64ELi1ELi0EEviiiPT_S1_S1_iii:
	.zero		948


//--------------------- .nv.constant0._Z9cuda_gemmIiLi128ELi2ELi1ELi16ELi128ELi128ELi64ELi0ELi1EEviiiPT_S1_S1_iii --------------------------
	.section	.nv.constant0._Z9cuda_gemmIiLi128ELi2ELi1ELi16ELi128ELi128ELi64ELi0ELi1EEviiiPT_S1_S1_iii,"a",@progbits
	.sectionflags	@""
	.align	4
.nv.constant0._Z9cuda_gemmIiLi128ELi2ELi1ELi16ELi128ELi128ELi64ELi0ELi1EEviiiPT_S1_S1_iii:
	.zero		948


//--------------------- .nv.constant0._Z9cuda_gemmIiLi128ELi2ELi1ELi16ELi128ELi128ELi64ELi0ELi0EEviiiPT_S1_S1_iii --------------------------
	.section	.nv.constant0._Z9cuda_gemmIiLi128ELi2ELi1ELi16ELi128ELi128ELi64ELi0ELi0EEviiiPT_S1_S1_iii,"a",@progbits
	.sectionflags	@""
	.align	4
.nv.constant0._Z9cuda_gemmIiLi128ELi2ELi1ELi16ELi128ELi128ELi64ELi0ELi0EEviiiPT_S1_S1_iii:
	.zero		948


//--------------------- .nv.constant0._Z9cuda_gemmIiLi128ELi2ELi1ELi16ELi64ELi64ELi64ELi1ELi1EEviiiPT_S1_S1_iii --------------------------
	.section	.nv.constant0._Z9cuda_gemmIiLi128ELi2ELi1ELi16ELi64ELi64ELi64ELi1ELi1EEviiiPT_S1_S1_iii,"a",@progbits
	.sectionflags	@""
	.align	4
.nv.constant0._Z9cuda_gemmIiLi128ELi2ELi1ELi16ELi64ELi64ELi64ELi1ELi1EEviiiPT_S1_S1_iii:
	.zero		948


//--------------------- .nv.constant0._Z9cuda_gemmIiLi128ELi2ELi1ELi16ELi64ELi64ELi64ELi1ELi0EEviiiPT_S1_S1_iii --------------------------
	.section	.nv.constant0._Z9cuda_gemmIiLi128ELi2ELi1ELi16ELi64ELi64ELi64ELi1ELi0EEviiiPT_S1_S1_iii,"a",@progbits
	.sectionflags	@""
	.align	4
.nv.constant0._Z9cuda_gemmIiLi128ELi2ELi1ELi16ELi64ELi64ELi64ELi1ELi0EEviiiPT_S1_S1_iii:
	.zero		948


//--------------------- .nv.constant0._Z9cuda_gemmIiLi128ELi2ELi1ELi16ELi64ELi64ELi64ELi0ELi1EEviiiPT_S1_S1_iii --------------------------
	.section	.nv.constant0._Z9cuda_gemmIiLi128ELi2ELi1ELi16ELi64ELi64ELi64ELi0ELi1EEviiiPT_S1_S1_iii,"a",@progbits
	.sectionflags	@""
	.align	4
.nv.constant0._Z9cuda_gemmIiLi128ELi2ELi1ELi16ELi64ELi64ELi64ELi0ELi1EEviiiPT_S1_S1_iii:
	.zero		948


//--------------------- .nv.constant0._Z9cuda_gemmIiLi128ELi2ELi1ELi16ELi64ELi64ELi64ELi0ELi0EEviiiPT_S1_S1_iii --------------------------
	.section	.nv.constant0._Z9cuda_gemmIiLi128ELi2ELi1ELi16ELi64ELi64ELi64ELi0ELi0EEviiiPT_S1_S1_iii,"a",@progbits
	.sectionflags	@""
	.align	4
.nv.constant0._Z9cuda_gemmIiLi128ELi2ELi1ELi16ELi64ELi64ELi64ELi0ELi0EEviiiPT_S1_S1_iii:
	.zero		948


//--------------------- .nv.constant0._Z9cuda_gemmIiLi128ELi2ELi1ELi16ELi32ELi32ELi64ELi1ELi1EEviiiPT_S1_S1_iii --------------------------
	.section	.nv.constant0._Z9cuda_gemmIiLi128ELi2ELi1ELi16ELi32ELi32ELi64ELi1ELi1EEviiiPT_S1_S1_iii,"a",@progbits
	.sectionflags	@""
	.align	4
.nv.constant0._Z9cuda_gemmIiLi128ELi2ELi1ELi16ELi32ELi32ELi64ELi1ELi1EEviiiPT_S1_S1_iii:
	.zero		948


//--------------------- .nv.constant0._Z9cuda_gemmIiLi128ELi2ELi1ELi16ELi32ELi32ELi64ELi1ELi0EEviiiPT_S1_S1_iii --------------------------
	.section	.nv.constant0._Z9cuda_gemmIiLi128ELi2ELi1ELi16ELi32ELi32ELi64ELi1ELi0EEviiiPT_S1_S1_iii,"a",@progbits
	.sectionflags	@""
	.align	4
.nv.constant0._Z9cuda_gemmIiLi128ELi2ELi1ELi16ELi32ELi32ELi64ELi1ELi0EEviiiPT_S1_S1_iii:
	.zero		948


//--------------------- .nv.constant0._Z9cuda_gemmIiLi128ELi2ELi1ELi16ELi32ELi32ELi64ELi0ELi1EEviiiPT_S1_S1_iii --------------------------
	.section	.nv.constant0._Z9cuda_gemmIiLi128ELi2ELi1ELi16ELi32ELi32ELi64ELi0ELi1EEviiiPT_S1_S1_iii,"a",@progbits
	.sectionflags	@""
	.align	4
.nv.constant0._Z9cuda_gemmIiLi128ELi2ELi1ELi16ELi32ELi32ELi64ELi0ELi1EEviiiPT_S1_S1_iii:
	.zero		948


//--------------------- .nv.constant0._Z9cuda_gemmIiLi128ELi2ELi1ELi16ELi32ELi32ELi64ELi0ELi0EEviiiPT_S1_S1_iii --------------------------
	.section	.nv.constant0._Z9cuda_gemmIiLi128ELi2ELi1ELi16ELi32ELi32ELi64ELi0ELi0EEviiiPT_S1_S1_iii,"a",@progbits
	.sectionflags	@""
	.align	4
.nv.constant0._Z9cuda_gemmIiLi128ELi2ELi1ELi16ELi32ELi32ELi64ELi0ELi0EEviiiPT_S1_S1_iii:
	.zero		948


//--------------------- .nv.constant0._Z9cuda_gemmIiLi128ELi2ELi1ELi16ELi16ELi16ELi64ELi1ELi1EEviiiPT_S1_S1_iii --------------------------
	.section	.nv.constant0._Z9cuda_gemmIiLi128ELi2ELi1ELi16ELi16ELi16ELi64ELi1ELi1EEviiiPT_S1_S1_iii,"a",@progbits
	.sectionflags	@""
	.align	4
.nv.constant0._Z9cuda_gemmIiLi128ELi2ELi1ELi16ELi16ELi16ELi64ELi1ELi1EEviiiPT_S1_S1_iii:
	.zero		948


//--------------------- .nv.constant0._Z9cuda_gemmIiLi128ELi2ELi1ELi16ELi16ELi16ELi64ELi1ELi0EEviiiPT_S1_S1_iii --------------------------
	.section	.nv.constant0._Z9cuda_gemmIiLi128ELi2ELi1ELi16ELi16ELi16ELi64ELi1ELi0EEviiiPT_S1_S1_iii,"a",@progbits
	.sectionflags	@""
	.align	4
.nv.constant0._Z9cuda_gemmIiLi128ELi2ELi1ELi16ELi16ELi16ELi64ELi1ELi0EEviiiPT_S1_S1_iii:
	.zero		948


//--------------------- .nv.constant0._Z9cuda_gemmIiLi128ELi2ELi1ELi16ELi16ELi16ELi64ELi0ELi1EEviiiPT_S1_S1_iii --------------------------
	.section	.nv.constant0._Z9cuda_gemmIiLi128ELi2ELi1ELi16ELi16ELi16ELi64ELi0ELi1EEviiiPT_S1_S1_iii,"a",@progbits
	.sectionflags	@""
	.align	4
.nv.constant0._Z9cuda_gemmIiLi128ELi2ELi1ELi16ELi16ELi16ELi64ELi0ELi1EEviiiPT_S1_S1_iii:
	.zero		948


//--------------------- .nv.constant0._Z9cuda_gemmIiLi128ELi2ELi1ELi16ELi16ELi16ELi64ELi0ELi0EEviiiPT_S1_S1_iii --------------------------
	.section	.nv.constant0._Z9cuda_gemmIiLi128ELi2ELi1ELi16ELi16ELi16ELi64ELi0ELi0EEviiiPT_S1_S1_iii,"a",@progbits
	.sectionflags	@""
	.align	4
.nv.constant0._Z9cuda_gemmIiLi128ELi2ELi1ELi16ELi16ELi16ELi64ELi0ELi0EEviiiPT_S1_S1_iii:
	.zero		948


//--------------------- .nv.constant0._Z9cuda_gemmIiLi128ELi2ELi1ELi16ELi8ELi8ELi64ELi1ELi1EEviiiPT_S1_S1_iii --------------------------
	.section	.nv.constant0._Z9cuda_gemmIiLi128ELi2ELi1ELi16ELi8ELi8ELi64ELi1ELi1EEviiiPT_S1_S1_iii,"a",@progbits
	.sectionflags	@""
	.align	4
.nv.constant0._Z9cuda_gemmIiLi128ELi2ELi1ELi16ELi8ELi8ELi64ELi1ELi1EEviiiPT_S1_S1_iii:
	.zero		948


//--------------------- .nv.constant0._Z9cuda_gemmIiLi128ELi2ELi1ELi16ELi8ELi8ELi64ELi1ELi0EEviiiPT_S1_S1_iii --------------------------
	.section	.nv.constant0._Z9cuda_gemmIiLi128ELi2ELi1ELi16ELi8ELi8ELi64ELi1ELi0EEviiiPT_S1_S1_iii,"a",@progbits
	.sectionflags	@""
	.align	4
.nv.constant0._Z9cuda_gemmIiLi128ELi2ELi1ELi16ELi8ELi8ELi64ELi1ELi0EEviiiPT_S1_S1_iii:
	.zero		948


//--------------------- .nv.constant0._Z9cuda_gemmIiLi128ELi2ELi1ELi16ELi8ELi8ELi64ELi0ELi1EEviiiPT_S1_S1_iii --------------------------
	.section	.nv.constant0._Z9cuda_gemmIiLi128ELi2ELi1ELi16ELi8ELi8ELi64ELi0ELi1EEviiiPT_S1_S1_iii,"a",@progbits
	.sectionflags	@""
	.align	4
.nv.constant0._Z9cuda_gemmIiLi128ELi2ELi1ELi16ELi8ELi8ELi64ELi0ELi1EEviiiPT_S1_S1_iii:
	.zero		948


//--------------------- .nv.constant0._Z9cuda_gemmIiLi128ELi2ELi1ELi16ELi8ELi8ELi64ELi0ELi0EEviiiPT_S1_S1_iii --------------------------
	.section	.nv.constant0._Z9cuda_gemmIiLi128ELi2ELi1ELi16ELi8ELi8ELi64ELi0ELi0EEviiiPT_S1_S1_iii,"a",@progbits
	.sectionflags	@""
	.align	4
.nv.constant0._Z9cuda_gemmIiLi128ELi2ELi1ELi16ELi8ELi8ELi64ELi0ELi0EEviiiPT_S1_S1_iii:
	.zero		948


//--------------------- .nv.constant0._Z9cuda_gemmIiLi128ELi2ELi1ELi16ELi4ELi4ELi64ELi1ELi1EEviiiPT_S1_S1_iii --------------------------
	.section	.nv.constant0._Z9cuda_gemmIiLi128ELi2ELi1ELi16ELi4ELi4ELi64ELi1ELi1EEviiiPT_S1_S1_iii,"a",@progbits
	.sectionflags	@""
	.align	4
.nv.constant0._Z9cuda_gemmIiLi128ELi2ELi1ELi16ELi4ELi4ELi64ELi1ELi1EEviiiPT_S1_S1_iii:
	.zero		948


//--------------------- .nv.constant0._Z9cuda_gemmIiLi128ELi2ELi1ELi16ELi4ELi4ELi64ELi1ELi0EEviiiPT_S1_S1_iii --------------------------
	.section	.nv.constant0._Z9cuda_gemmIiLi128ELi2ELi1ELi16ELi4ELi4ELi64ELi1ELi0EEviiiPT_S1_S1_iii,"a",@progbits
	.sectionflags	@""
	.align	4
.nv.constant0._Z9cuda_gemmIiLi128ELi2ELi1ELi16ELi4ELi4ELi64ELi1ELi0EEviiiPT_S1_S1_iii:
	.zero		948


//--------------------- .nv.constant0._Z9cuda_gemmIiLi128ELi2ELi1ELi16ELi4ELi4ELi64ELi0ELi1EEviiiPT_S1_S1_iii --------------------------
	.section	.nv.constant0._Z9cuda_gemmIiLi128ELi2ELi1ELi16ELi4ELi4ELi64ELi0ELi1EEviiiPT_S1_S1_iii,"a",@progbits
	.sectionflags	@""
	.align	4
.nv.constant0._Z9cuda_gemmIiLi128ELi2ELi1ELi16ELi4ELi4ELi64ELi0ELi1EEviiiPT_S1_S1_iii:
	.zero		948


//--------------------- .nv.constant0._Z9cuda_gemmIiLi128ELi2ELi1ELi16ELi4ELi4ELi64ELi0ELi0EEviiiPT_S1_S1_iii --------------------------
	.section	.nv.constant0._Z9cuda_gemmIiLi128ELi2ELi1ELi16ELi4ELi4ELi64ELi0ELi0EEviiiPT_S1_S1_iii,"a",@progbits
	.sectionflags	@""
	.align	4
.nv.constant0._Z9cuda_gemmIiLi128ELi2ELi1ELi16ELi4ELi4ELi64ELi0ELi0EEviiiPT_S1_S1_iii:
	.zero		948


//--------------------- .nv.constant0._Z9cuda_gemmIiLi128ELi2ELi1ELi16ELi2ELi2ELi64ELi1ELi1EEviiiPT_S1_S1_iii --------------------------
	.section	.nv.constant0._Z9cuda_gemmIiLi128ELi2ELi1ELi16ELi2ELi2ELi64ELi1ELi1EEviiiPT_S1_S1_iii,"a",@progbits
	.sectionflags	@""
	.align	4
.nv.constant0._Z9cuda_gemmIiLi128ELi2ELi1ELi16ELi2ELi2ELi64ELi1ELi1EEviiiPT_S1_S1_iii:
	.zero		948


//--------------------- .nv.constant0._Z9cuda_gemmIiLi128ELi2ELi1ELi16ELi2ELi2ELi64ELi1ELi0EEviiiPT_S1_S1_iii --------------------------
	.section	.nv.constant0._Z9cuda_gemmIiLi128ELi2ELi1ELi16ELi2ELi2ELi64ELi1ELi0EEviiiPT_S1_S1_iii,"a",@progbits
	.sectionflags	@""
	.align	4
.nv.constant0._Z9cuda_gemmIiLi128ELi2ELi1ELi16ELi2ELi2ELi64ELi1ELi0EEviiiPT_S1_S1_iii:
	.zero		948


//--------------------- .nv.constant0._Z9cuda_gemmIiLi128ELi2ELi1ELi16ELi2ELi2ELi64ELi0ELi1EEviiiPT_S1_S1_iii --------------------------
	.section	.nv.constant0._Z9cuda_gemmIiLi128ELi2ELi1ELi16ELi2ELi2ELi64ELi0ELi1EEviiiPT_S1_S1_iii,"a",@progbits
	.sectionflags	@""
	.align	4
.nv.constant0._Z9cuda_gemmIiLi128ELi2ELi1ELi16ELi2ELi2ELi64ELi0ELi1EEviiiPT_S1_S1_iii:
	.zero		948


//--------------------- .nv.constant0._Z9cuda_gemmIiLi128ELi2ELi1ELi16ELi2ELi2ELi64ELi0ELi0EEviiiPT_S1_S1_iii --------------------------
	.section	.nv.constant0._Z9cuda_gemmIiLi128ELi2ELi1ELi16ELi2ELi2ELi64ELi0ELi0EEviiiPT_S1_S1_iii,"a",@progbits
	.sectionflags	@""
	.align	4
.nv.constant0._Z9cuda_gemmIiLi128ELi2ELi1ELi16ELi2ELi2ELi64ELi0ELi0EEviiiPT_S1_S1_iii:
	.zero		948


//--------------------- .nv.constant0._Z9cuda_gemmIiLi128ELi1ELi1ELi4096ELi128ELi128ELi64ELi1ELi1EEviiiPT_S1_S1_iii --------------------------
	.section	.nv.constant0._Z9cuda_gemmIiLi128ELi1ELi1ELi4096ELi128ELi128ELi64ELi1ELi1EEviiiPT_S1_S1_iii,"a",@progbits
	.sectionflags	@""
	.align	4
.nv.constant0._Z9cuda_gemmIiLi128ELi1ELi1ELi4096ELi128ELi128ELi64ELi1ELi1EEviiiPT_S1_S1_iii:
	.zero		948


//--------------------- .nv.constant0._Z9cuda_gemmIiLi128ELi1ELi1ELi4096ELi128ELi128ELi64ELi1ELi0EEviiiPT_S1_S1_iii --------------------------
	.section	.nv.constant0._Z9cuda_gemmIiLi128ELi1ELi1ELi4096ELi128ELi128ELi64ELi1ELi0EEviiiPT_S1_S1_iii,"a",@progbits
	.sectionflags	@""
	.align	4
.nv.constant0._Z9cuda_gemmIiLi128ELi1ELi1ELi4096ELi128ELi128ELi64ELi1ELi0EEviiiPT_S1_S1_iii:
	.zero		948


//--------------------- .nv.constant0._Z9cuda_gemmIiLi128ELi1ELi1ELi4096ELi128ELi128ELi64ELi0ELi1EEviiiPT_S1_S1_iii --------------------------
	.section	.nv.constant0._Z9cuda_gemmIiLi128ELi1ELi1ELi4096ELi128ELi128ELi64ELi0ELi1EEviiiPT_S1_S1_iii,"a",@progbits
	.sectionflags	@""
	.align	4
.nv.constant0._Z9cuda_gemmIiLi128ELi1ELi1ELi4096ELi128ELi128ELi64ELi0ELi1EEviiiPT_S1_S1_iii:
	.zero		948


//--------------------- .nv.constant0._Z9cuda_gemmIiLi128ELi1ELi1ELi4096ELi128ELi128ELi64ELi0ELi0EEviiiPT_S1_S1_iii --------------------------
	.section	.nv.constant0._Z9cuda_gemmIiLi128ELi1ELi1ELi4096ELi128ELi128ELi64ELi0ELi0EEviiiPT_S1_S1_iii,"a",@progbits
	.sectionflags	@""
	.align	4
.nv.constant0._Z9cuda_gemmIiLi128ELi1ELi1ELi4096ELi128ELi128ELi64ELi0ELi0EEviiiPT_S1_S1_iii:
	.zero		948


//--------------------- .nv.constant0._Z9cuda_gemmIiLi128ELi1ELi1ELi4096ELi64ELi64ELi64ELi1ELi1EEviiiPT_S1_S1_iii --------------------------
	.section	.nv.constant0._Z9cuda_gemmIiLi128ELi1ELi1ELi4096ELi64ELi64ELi64ELi1ELi1EEviiiPT_S1_S1_iii,"a",@progbits
	.sectionflags	@""
	.align	4
.nv.constant0._Z9cuda_gemmIiLi128ELi1ELi1ELi4096ELi64ELi64ELi64ELi1ELi1EEviiiPT_S1_S1_iii:
	.zero		948


//--------------------- .nv.constant0._Z9cuda_gemmIiLi128ELi1ELi1ELi4096ELi64ELi64ELi64ELi1ELi0EEviiiPT_S1_S1_iii --------------------------
	.section	.nv.constant0._Z9cuda_gemmIiLi128ELi1ELi1ELi4096ELi64ELi64ELi64ELi1ELi0EEviiiPT_S1_S1_iii,"a",@progbits
	.sectionflags	@""
	.align	4
.nv.constant0._Z9cuda_gemmIiLi128ELi1ELi1ELi4096ELi64ELi64ELi64ELi1ELi0EEviiiPT_S1_S1_iii:
	.zero		948


//--------------------- .nv.constant0._Z9cuda_gemmIiLi128ELi1ELi1ELi4096ELi64ELi64ELi64ELi0ELi1EEviiiPT_S1_S1_iii --------------------------
	.section	.nv.constant0._Z9cuda_gemmIiLi128ELi1ELi1ELi4096ELi64ELi64ELi64ELi0ELi1EEviiiPT_S1_S1_iii,"a",@progbits
	.sectionflags	@""
	.align	4
.nv.constant0._Z9cuda_gemmIiLi128ELi1ELi1ELi4096ELi64ELi64ELi64ELi0ELi1EEviiiPT_S1_S1_iii:
	.zero		948


//--------------------- .nv.constant0._Z9cuda_gemmIiLi128ELi1ELi1ELi4096ELi64ELi64ELi64ELi0ELi0EEviiiPT_S1_S1_iii --------------------------
	.section	.nv.constant0._Z9cuda_gemmIiLi128ELi1ELi1ELi4096ELi64ELi64ELi64ELi0ELi0EEviiiPT_S1_S1_iii,"a",@progbits
	.sectionflags	@""
	.align	4
.nv.constant0._Z9cuda_gemmIiLi128ELi1ELi1ELi4096ELi64ELi64ELi64ELi0ELi0EEviiiPT_S1_S1_iii:
	.zero		948


//--------------------- .nv.constant0._Z9cuda_gemmIiLi128ELi1ELi1ELi4096ELi32ELi32ELi64ELi1ELi1EEviiiPT_S1_S1_iii --------------------------
	.section	.nv.constant0._Z9cuda_gemmIiLi128ELi1ELi1ELi4096ELi32ELi32ELi64ELi1ELi1EEviiiPT_S1_S1_iii,"a",@progbits
	.sectionflags	@""
	.align	4
.nv.constant0._Z9cuda_gemmIiLi128ELi1ELi1ELi4096ELi32ELi32ELi64ELi1ELi1EEviiiPT_S1_S1_iii:
	.zero		948


//--------------------- .nv.constant0._Z9cuda_gemmIiLi128ELi1ELi1ELi4096ELi32ELi32ELi64ELi1ELi0EEviiiPT_S1_S1_iii --------------------------
	.section	.nv.constant0._Z9cuda_gemmIiLi128ELi1ELi1ELi4096ELi32ELi32ELi64ELi1ELi0EEviiiPT_S1_S1_iii,"a",@progbits
	.sectionflags	@""
	.align	4
.nv.constant0._Z9cuda_gemmIiLi128ELi1ELi1ELi4096ELi32ELi32ELi64ELi1ELi0EEviiiPT_S1_S1_iii:
	.zero		948


//--------------------- .nv.constant0._Z9cuda_gemmIiLi128ELi1ELi1ELi4096ELi32ELi32ELi64ELi0ELi1EEviiiPT_S1_S1_iii --------------------------
	.section	.nv.constant0._Z9cuda_gemmIiLi128ELi1ELi1ELi4096ELi32ELi32ELi64ELi0ELi1EEviiiPT_S1_S1_iii,"a",@progbits
	.sectionflags	@""
	.align	4
.nv.constant0._Z9cuda_gemmIiLi128ELi1ELi1ELi4096ELi32ELi32ELi64ELi0ELi1EEviiiPT_S1_S1_iii:
	.zero		948


//--------------------- .nv.constant0._Z9cuda_gemmIiLi128ELi1ELi1ELi4096ELi32ELi32ELi64ELi0ELi0EEviiiPT_S1_S1_iii --------------------------
	.section	.nv.constant0._Z9cuda_gemmIiLi128ELi1ELi1ELi4096ELi32ELi32ELi64ELi0ELi0EEviiiPT_S1_S1_iii,"a",@progbits
	.sectionflags	@""
	.align	4
.nv.constant0._Z9cuda_gemmIiLi128ELi1ELi1ELi4096ELi32ELi32ELi64ELi0ELi0EEviiiPT_S1_S1_iii:
	.zero		948


//--------------------- .nv.constant0._Z9cuda_gemmIiLi128ELi1ELi1ELi4096ELi16ELi16ELi64ELi1ELi1EEviiiPT_S1_S1_iii --------------------------
	.section	.nv.constant0._Z9cuda_gemmIiLi128ELi1ELi1ELi4096ELi16ELi16ELi64ELi1ELi1EEviiiPT_S1_S1_iii,"a",@progbits
	.sectionflags	@""
	.align	4
.nv.constant0._Z9cuda_gemmIiLi128ELi1ELi1ELi4096ELi16ELi16ELi64ELi1ELi1EEviiiPT_S1_S1_iii:
	.zero		948


//--------------------- .nv.constant0._Z9cuda_gemmIiLi128ELi1ELi1ELi4096ELi16ELi16ELi64ELi1ELi0EEviiiPT_S1_S1_iii --------------------------
	.section	.nv.constant0._Z9cuda_gemmIiLi128ELi1ELi1ELi4096ELi16ELi16ELi64ELi1ELi0EEviiiPT_S1_S1_iii,"a",@progbits
	.sectionflags	@""
	.align	4
.nv.constant0._Z9cuda_gemmIiLi128ELi1ELi1ELi4096ELi16ELi16ELi64ELi1ELi0EEviiiPT_S1_S1_iii:
	.zero		948


//--------------------- .nv.constant0._Z9cuda_gemmIiLi128ELi1ELi1ELi4096ELi16ELi16ELi64ELi0ELi1EEviiiPT_S1_S1_iii --------------------------
	.section	.nv.constant0._Z9cuda_gemmIiLi128ELi1ELi1ELi4096ELi16ELi16ELi64ELi0ELi1EEviiiPT_S1_S1_iii,"a",@progbits
	.sectionflags	@""
	.align	4
.nv.constant0._Z9cuda_gemmIiLi128ELi1ELi1ELi4096ELi16ELi16ELi64ELi0ELi1EEviiiPT_S1_S1_iii:
	.zero		948


//--------------------- .nv.constant0._Z9cuda_gemmIiLi128ELi1ELi1ELi4096ELi16ELi16ELi64ELi0ELi0EEviiiPT_S1_S1_iii --------------------------
	.section	.nv.constant0._Z9cuda_gemmIiLi128ELi1ELi1ELi4096ELi16ELi16ELi64ELi0ELi0EEviiiPT_S1_S1_iii,"a",@progbits
	.sectionflags	@""
	.align	4
.nv.constant0._Z9cuda_gemmIiLi128ELi1ELi1ELi4096ELi16ELi16ELi64ELi0ELi0EEviiiPT_S1_S1_iii:
	.zero		948


//--------------------- .nv.constant0._Z9cuda_gemmIiLi128ELi1ELi1ELi4096ELi8ELi8ELi64ELi1ELi1EEviiiPT_S1_S1_iii --------------------------
	.section	.nv.constant0._Z9cuda_gemmIiLi128ELi1ELi1ELi4096ELi8ELi8ELi64ELi1ELi1EEviiiPT_S1_S1_iii,"a",@progbits
	.sectionflags	@""
	.align	4
.nv.constant0._Z9cuda_gemmIiLi128ELi1ELi1ELi4096ELi8ELi8ELi64ELi1ELi1EEviiiPT_S1_S1_iii:
	.zero		948


//--------------------- .nv.constant0._Z9cuda_gemmIiLi128ELi1ELi1ELi4096ELi8ELi8ELi64ELi1ELi0EEviiiPT_S1_S1_iii --------------------------
	.section	.nv.constant0._Z9cuda_gemmIiLi128ELi1ELi1ELi4096ELi8ELi8ELi64ELi1ELi0EEviiiPT_S1_S1_iii,"a",@progbits
	.sectionflags	@""
	.align	4
.nv.constant0._Z9cuda_gemmIiLi128ELi1ELi1ELi4096ELi8ELi8ELi64ELi1ELi0EEviiiPT_S1_S1_iii:
	.zero		948


//--------------------- .nv.constant0._Z9cuda_gemmIiLi128ELi1ELi1ELi4096ELi8ELi8ELi64ELi0ELi1EEviiiPT_S1_S1_iii --------------------------
	.section	.nv.constant0._Z9cuda_gemmIiLi128ELi1ELi1ELi4096ELi8ELi8ELi64ELi0ELi1EEviiiPT_S1_S1_iii,"a",@progbits
	.sectionflags	@""
	.align	4
.nv.constant0._Z9cuda_gemmIiLi128ELi1ELi1ELi4096ELi8ELi8ELi64ELi0ELi1EEviiiPT_S1_S1_iii:
	.zero		948


//--------------------- .nv.constant0._Z9cuda_gemmIiLi128ELi1ELi1ELi4096ELi8ELi8ELi64ELi0ELi0EEviiiPT_S1_S1_iii --------------------------
	.section	.nv.constant0._Z9cuda_gemmIiLi128ELi1ELi1ELi4096ELi8ELi8ELi64ELi0ELi0EEviiiPT_S1_S1_iii,"a",@progbits
	.sectionflags	@""
	.align	4
.nv.constant0._Z9cuda_gemmIiLi128ELi1ELi1ELi4096ELi8ELi8ELi64ELi0ELi0EEviiiPT_S1_S1_iii:
	.zero		948


//--------------------- .nv.constant0._Z9cuda_gemmIiLi128ELi1ELi1ELi4096ELi4ELi4ELi64ELi1ELi1EEviiiPT_S1_S1_iii --------------------------
	.section	.nv.constant0._Z9cuda_gemmIiLi128ELi1ELi1ELi4096ELi4ELi4ELi64ELi1ELi1EEviiiPT_S1_S1_iii,"a",@progbits
	.sectionflags	@""
	.align	4
.nv.constant0._Z9cuda_gemmIiLi128ELi1ELi1ELi4096ELi4ELi4ELi64ELi1ELi1EEviiiPT_S1_S1_iii:
	.zero		948


//--------------------- .nv.constant0._Z9cuda_gemmIiLi128ELi1ELi1ELi4096ELi4ELi4ELi64ELi1ELi0EEviiiPT_S1_S1_iii --------------------------
	.section	.nv.constant0._Z9cuda_gemmIiLi128ELi1ELi1ELi4096ELi4ELi4ELi64ELi1ELi0EEviiiPT_S1_S1_iii,"a",@progbits
	.sectionflags	@""
	.align	4
.nv.constant0._Z9cuda_gemmIiLi128ELi1ELi1ELi4096ELi4ELi4ELi64ELi1ELi0EEviiiPT_S1_S1_iii:
	.zero		948


//--------------------- .nv.constant0._Z9cuda_gemmIiLi128ELi1ELi1ELi4096ELi4ELi4ELi64ELi0ELi1EEviiiPT_S1_S1_iii --------------------------
	.section	.nv.constant0._Z9cuda_gemmIiLi128ELi1ELi1ELi4096ELi4ELi4ELi64ELi0ELi1EEviiiPT_S1_S1_iii,"a",@progbits
	.sectionflags	@""
	.align	4
.nv.constant0._Z9cuda_gemmIiLi128ELi1ELi1ELi4096ELi4ELi4ELi64ELi0ELi1EEviiiPT_S1_S1_iii:
	.zero		948


//--------------------- .nv.constant0._Z9cuda_gemmIiLi128ELi1ELi1ELi4096ELi4ELi4ELi64ELi0ELi0EEviiiPT_S1_S1_iii --------------------------
	.section	.nv.constant0._Z9cuda_gemmIiLi128ELi1ELi1ELi4096ELi4ELi4ELi64ELi0ELi0EEviiiPT_S1_S1_iii,"a",@progbits
	.sectionflags	@""
	.align	4
.nv.constant0._Z9cuda_gemmIiLi128ELi1ELi1ELi4096ELi4ELi4ELi64ELi0ELi0EEviiiPT_S1_S1_iii:
	.zero		948


//--------------------- .nv.constant0._Z9cuda_gemmIiLi128ELi1ELi1ELi4096ELi2ELi2ELi64ELi1ELi1EEviiiPT_S1_S1_iii --------------------------
	.section	.nv.constant0._Z9cuda_gemmIiLi128ELi1ELi1ELi4096ELi2ELi2ELi64ELi1ELi1EEviiiPT_S1_S1_iii,"a",@progbits
	.sectionflags	@""
	.align	4
.nv.constant0._Z9cuda_gemmIiLi128ELi1ELi1ELi4096ELi2ELi2ELi64ELi1ELi1EEviiiPT_S1_S1_iii:
	.zero		948


//--------------------- .nv.constant0._Z9cuda_gemmIiLi128ELi1ELi1ELi4096ELi2ELi2ELi64ELi1ELi0EEviiiPT_S1_S1_iii --------------------------
	.section	.nv.constant0._Z9cuda_gemmIiLi128ELi1ELi1ELi4096ELi2ELi2ELi64ELi1ELi0EEviiiPT_S1_S1_iii,"a",@progbits
	.sectionflags	@""
	.align	4
.nv.constant0._Z9cuda_gemmIiLi128ELi1ELi1ELi4096ELi2ELi2ELi64ELi1ELi0EEviiiPT_S1_S1_iii:
	.zero		948


//--------------------- .nv.constant0._Z9cuda_gemmIiLi128ELi1ELi1ELi4096ELi2ELi2ELi64ELi0ELi1EEviiiPT_S1_S1_iii --------------------------
	.section	.nv.constant0._Z9cuda_gemmIiLi128ELi1ELi1ELi4096ELi2ELi2ELi64ELi0ELi1EEviiiPT_S1_S1_iii,"a",@progbits
	.sectionflags	@""
	.align	4
.nv.constant0._Z9cuda_gemmIiLi128ELi1ELi1ELi4096ELi2ELi2ELi64ELi0ELi1EEviiiPT_S1_S1_iii:
	.zero		948


//--------------------- .nv.constant0._Z9cuda_gemmIiLi128ELi1ELi1ELi4096ELi2ELi2ELi64ELi0ELi0EEviiiPT_S1_S1_iii --------------------------
	.section	.nv.constant0._Z9cuda_gemmIiLi128ELi1ELi1ELi4096ELi2ELi2ELi64ELi0ELi0EEviiiPT_S1_S1_iii,"a",@progbits
	.sectionflags	@""
	.align	4
.nv.constant0._Z9cuda_gemmIiLi128ELi1ELi1ELi4096ELi2ELi2ELi64ELi0ELi0EEviiiPT_S1_S1_iii:
	.zero		948


//--------------------- .nv.constant0._Z9cuda_gemmIiLi128ELi1ELi1ELi2048ELi128ELi128ELi64ELi1ELi1EEviiiPT_S1_S1_iii --------------------------
	.section	.nv.constant0._Z9cuda_gemmIiLi128ELi1ELi1ELi2048ELi128ELi128ELi64ELi1ELi1EEviiiPT_S1_S1_iii,"a",@progbits
	.sectionflags	@""
	.align	4
.nv.constant0._Z9cuda_gemmIiLi128ELi1ELi1ELi2048ELi128ELi128ELi64ELi1ELi1EEviiiPT_S1_S1_iii:
	.zero		948


//--------------------- .nv.constant0._Z9cuda_gemmIiLi128ELi1ELi1ELi2048ELi128ELi128ELi64ELi1ELi0EEviiiPT_S1_S1_iii --------------------------
	.section	.nv.constant0._Z9cuda_gemmIiLi128ELi1ELi1ELi2048ELi128ELi128ELi64ELi1ELi0EEviiiPT_S1_S1_iii,"a",@progbits
	.sectionflags	@""
	.align	4
.nv.constant0._Z9cuda_gemmIiLi128ELi1ELi1ELi2048ELi128ELi128ELi64ELi1ELi0EEviiiPT_S1_S1_iii:
	.zero		948


//--------------------- .nv.constant0._Z9cuda_gemmIiLi128ELi1ELi1ELi2048ELi128ELi128ELi64ELi0ELi1EEviiiPT_S1_S1_iii --------------------------
	.section	.nv.constant0._Z9cuda_gemmIiLi128ELi1ELi1ELi2048ELi128ELi128ELi64ELi0ELi1EEviiiPT_S1_S1_iii,"a",@progbits
	.sectionflags	@""
	.align	4
.nv.constant0._Z9cuda_gemmIiLi128ELi1ELi1ELi2048ELi128ELi128ELi64ELi0ELi1EEviiiPT_S1_S1_iii:
	.zero		948


//--------------------- .nv.constant0._Z9cuda_gemmIiLi128ELi1ELi1ELi2048ELi128ELi128ELi64ELi0ELi0EEviiiPT_S1_S1_iii --------------------------
	.section	.nv.constant0._Z9cuda_gemmIiLi128ELi1ELi1ELi2048ELi128ELi128ELi64ELi0ELi0EEviiiPT_S1_S1_iii,"a",@progbits
	.sectionflags	@""
	.align	4
.nv.constant0._Z9cuda_gemmIiLi128ELi1ELi1ELi2048ELi128ELi128ELi64ELi0ELi0EEviiiPT_S1_S1_iii:
	.zero		948


//--------------------- .nv.constant0._Z9cuda_gemmIiLi128ELi1ELi1ELi2048ELi64ELi64ELi64ELi1ELi1EEviiiPT_S1_S1_iii --------------------------
	.section	.nv.constant0._Z9cuda_gemmIiLi128ELi1ELi1ELi2048ELi64ELi64ELi64ELi1ELi1EEviiiPT_S1_S1_iii,"a",@progbits
	.sectionflags	@""
	.align	4
.nv.constant0._Z9cuda_gemmIiLi128ELi1ELi1ELi2048ELi64ELi64ELi64ELi1ELi1EEviiiPT_S1_S1_iii:
	.zero		948


//--------------------- .nv.constant0._Z9cuda_gemmIiLi128ELi1ELi1ELi2048ELi64ELi64ELi64ELi1ELi0EEviiiPT_S1_S1_iii --------------------------
	.section	.nv.constant0._Z9cuda_gemmIiLi128ELi1ELi1ELi2048ELi64ELi64ELi64ELi1ELi0EEviiiPT_S1_S1_iii,"a",@progbits
	.sectionflags	@""
	.align	4
.nv.constant0._Z9cuda_gemmIiLi128ELi1ELi1ELi2048ELi64ELi64ELi64ELi1ELi0EEviiiPT_S1_S1_iii:
	.zero		948


//--------------------- .nv.constant0._Z9cuda_gemmIiLi128ELi1ELi1ELi2048ELi64ELi64ELi64ELi0ELi1EEviiiPT_S1_S1_iii --------------------------
	.section	.nv.constant0._Z9cuda_gemmIiLi128ELi1ELi1ELi2048ELi64ELi64ELi64ELi0ELi1EEviiiPT_S1_S1_iii,"a",@progbits
	.sectionflags	@""
	.align	4
.nv.constant0._Z9cuda_gemmIiLi128ELi1ELi1ELi2048ELi64ELi64ELi64ELi0ELi1EEviiiPT_S1_S1_iii:
	.zero		948


//--------------------- .nv.constant0._Z9cuda_gemmIiLi128ELi1ELi1ELi2048ELi64ELi64ELi64ELi0ELi0EEviiiPT_S1_S1_iii --------------------------
	.section	.nv.constant0._Z9cuda_gemmIiLi128ELi1ELi1ELi2048ELi64ELi64ELi64ELi0ELi0EEviiiPT_S1_S1_iii,"a",@progbits
	.sectionflags	@""
	.align	4
.nv.constant0._Z9cuda_gemmIiLi128ELi1ELi1ELi2048ELi64ELi64ELi64ELi0ELi0EEviiiPT_S1_S1_iii:
	.zero		948


//--------------------- .nv.constant0._Z9cuda_gemmIiLi128ELi1ELi1ELi2048ELi32ELi32ELi64ELi1ELi1EEviiiPT_S1_S1_iii --------------------------
	.section	.nv.constant0._Z9cuda_gemmIiLi128ELi1ELi1ELi2048ELi32ELi32ELi64ELi1ELi1EEviiiPT_S1_S1_iii,"a",@progbits
	.sectionflags	@""
	.align	4
.nv.constant0._Z9cuda_gemmIiLi128ELi1ELi1ELi2048ELi32ELi32ELi64ELi1ELi1EEviiiPT_S1_S1_iii:
	.zero		948


//--------------------- .nv.constant0._Z9cuda_gemmIiLi128ELi1ELi1ELi2048ELi32ELi32ELi64ELi1ELi0EEviiiPT_S1_S1_iii --------------------------
	.section	.nv.constant0._Z9cuda_gemmIiLi128ELi1ELi1ELi2048ELi32ELi32ELi64ELi1ELi0EEviiiPT_S1_S1_iii,"a",@progbits
	.sectionflags	@""
	.align	4
.nv.constant0._Z9cuda_gemmIiLi128ELi1ELi1ELi2048ELi32ELi32ELi64ELi1ELi0EEviiiPT_S1_S1_iii:
	.zero		948


//--------------------- .nv.constant0._Z9cuda_gemmIiLi128ELi1ELi1ELi2048ELi32ELi32ELi64ELi0ELi1EEviiiPT_S1_S1_iii --------------------------
	.section	.nv.constant0._Z9cuda_gemmIiLi128ELi1ELi1ELi2048ELi32ELi32ELi64ELi0ELi1EEviiiPT_S1_S1_iii,"a",@progbits
	.sectionflags	@""
	.align	4
.nv.constant0._Z9cuda_gemmIiLi128ELi1ELi1ELi2048ELi32ELi32ELi64ELi0ELi1EEviiiPT_S1_S1_iii:
	.zero		948


//--------------------- .nv.constant0._Z9cuda_gemmIiLi128ELi1ELi1ELi2048ELi32ELi32ELi64ELi0ELi0EEviiiPT_S1_S1_iii --------------------------
	.section	.nv.constant0._Z9cuda_gemmIiLi128ELi1ELi1ELi2048ELi32ELi32ELi64ELi0ELi0EEviiiPT_S1_S1_iii,"a",@progbits
	.sectionflags	@""
	.align	4
.nv.constant0._Z9cuda_gemmIiLi128ELi1ELi1ELi2048ELi32ELi32ELi64ELi0ELi0EEviiiPT_S1_S1_iii:
	.zero		948


//--------------------- .nv.constant0._Z9cuda_gemmIiLi128ELi1ELi1ELi2048ELi16ELi16ELi64ELi1ELi1EEviiiPT_S1_S1_iii --------------------------
	.section	.nv.constant0._Z9cuda_gemmIiLi128ELi1ELi1ELi2048ELi16ELi16ELi64ELi1ELi1EEviiiPT_S1_S1_iii,"a",@progbits
	.sectionflags	@""
	.align	4
.nv.constant0._Z9cuda_gemmIiLi128ELi1ELi1ELi2048ELi16ELi16ELi64ELi1ELi1EEviiiPT_S1_S1_iii:
	.zero		948


//--------------------- .nv.constant0._Z9cuda_gemmIiLi128ELi1ELi1ELi2048ELi16ELi16ELi64ELi1ELi0EEviiiPT_S1_S1_iii --------------------------
	.section	.nv.constant0._Z9cuda_gemmIiLi128ELi1ELi1ELi2048ELi16ELi16ELi64ELi1ELi0EEviiiPT_S1_S1_iii,"a",@progbits
	.sectionflags	@""
	.align	4
.nv.constant0._Z9cuda_gemmIiLi128ELi1ELi1ELi2048ELi16ELi16ELi64ELi1ELi0EEviiiPT_S1_S1_iii:
	.zero		948


//--------------------- .nv.constant0._Z9cuda_gemmIiLi128ELi1ELi1ELi2048ELi16ELi16ELi64ELi0ELi1EEviiiPT_S1_S1_iii --------------------------
	.section	.nv.constant0._Z9cuda_gemmIiLi128ELi1ELi1ELi2048ELi16ELi16ELi64ELi0ELi1EEviiiPT_S1_S1_iii,"a",@progbits
	.sectionflags	@""
	.align	4
.nv.constant0._Z9cuda_gemmIiLi128ELi1ELi1ELi2048ELi16ELi16ELi64ELi0ELi1EEviiiPT_S1_S1_iii:
	.zero		948


//--------------------- .nv.constant0._Z9cuda_gemmIiLi128ELi1ELi1ELi2048ELi16ELi16ELi64ELi0ELi0EEviiiPT_S1_S1_iii --------------------------
	.section	.nv.constant0._Z9cuda_gemmIiLi128ELi1ELi1ELi2048ELi16ELi16ELi64ELi0ELi0EEviiiPT_S1_S1_iii,"a",@progbits
	.sectionflags	@""
	.align	4
.nv.constant0._Z9cuda_gemmIiLi128ELi1ELi1ELi2048ELi16ELi16ELi64ELi0ELi0EEviiiPT_S1_S1_iii:
	.zero		948


//--------------------- .nv.constant0._Z9cuda_gemmIiLi128ELi1ELi1ELi2048ELi8ELi8ELi64ELi1ELi1EEviiiPT_S1_S1_iii --------------------------
	.section	.nv.constant0._Z9cuda_gemmIiLi128ELi1ELi1ELi2048ELi8ELi8ELi64ELi1ELi1EEviiiPT_S1_S1_iii,"a",@progbits
	.sectionflags	@""
	.align	4
.nv.constant0._Z9cuda_gemmIiLi128ELi1ELi1ELi2048ELi8ELi8ELi64ELi1ELi1EEviiiPT_S1_S1_iii:
	.zero		948


//--------------------- .nv.constant0._Z9cuda_gemmIiLi128ELi1ELi1ELi2048ELi8ELi8ELi64ELi1ELi0EEviiiPT_S1_S1_iii --------------------------
	.section	.nv.constant0._Z9cuda_gemmIiLi128ELi1ELi1ELi2048ELi8ELi8ELi64ELi1ELi0EEviiiPT_S1_S1_iii,"a",@progbits
	.sectionflags	@""
	.align	4
.nv.constant0._Z9cuda_gemmIiLi128ELi1ELi1ELi2048ELi8ELi8ELi64ELi1ELi0EEviiiPT_S1_S1_iii:
	.zero		948


//--------------------- .nv.constant0._Z9cuda_gemmIiLi128ELi1ELi1ELi2048ELi8ELi8ELi64ELi0ELi1EEviiiPT_S1_S1_iii --------------------------
	.section	.nv.constant0._Z9cuda_gemmIiLi128ELi1ELi1ELi2048ELi8ELi8ELi64ELi0ELi1EEviiiPT_S1_S1_iii,"a",@progbits
	.sectionflags	@""
	.align	4
.nv.constant0._Z9cuda_gemmIiLi128ELi1ELi1ELi2048ELi8ELi8ELi64ELi0ELi1EEviiiPT_S1_S1_iii:
	.zero		948


//--------------------- .nv.constant0._Z9cuda_gemmIiLi128ELi1ELi1ELi2048ELi8ELi8ELi64ELi0ELi0EEviiiPT_S1_S1_iii --------------------------
	.section	.nv.constant0._Z9cuda_gemmIiLi128ELi1ELi1ELi2048ELi8ELi8ELi64ELi0ELi0EEviiiPT_S1_S1_iii,"a",@progbits
	.sectionflags	@""
	.align	4
.nv.constant0._Z9cuda_gemmIiLi128ELi1ELi1ELi2048ELi8ELi8ELi64ELi0ELi0EEviiiPT_S1_S1_iii:
	.zero		948


//--------------------- .nv.constant0._Z9cuda_gemmIiLi128ELi1ELi1ELi2048ELi4ELi4ELi64ELi1ELi1EEviiiPT_S1_S1_iii --------------------------
	.section	.nv.constant0._Z9cuda_gemmIiLi128ELi1ELi1ELi2048ELi4ELi4ELi64ELi1ELi1EEviiiPT_S1_S1_iii,"a",@progbits
	.sectionflags	@""
	.align	4
.nv.constant0._Z9cuda_gemmIiLi128ELi1ELi1ELi2048ELi4ELi4ELi64ELi1ELi1EEviiiPT_S1_S1_iii:
	.zero		948


//--------------------- .nv.constant0._Z9cuda_gemmIiLi128ELi1ELi1ELi2048ELi4ELi4ELi64ELi1ELi0EEviiiPT_S1_S1_iii --------------------------
	.section	.nv.constant0._Z9cuda_gemmIiLi128ELi1ELi1ELi2048ELi4ELi4ELi64ELi1ELi0EEviiiPT_S1_S1_iii,"a",@progbits
	.sectionflags	@""
	.align	4
.nv.constant0._Z9cuda_gemmIiLi128ELi1ELi1ELi2048ELi4ELi4ELi64ELi1ELi0EEviiiPT_S1_S1_iii:
	.zero		948


//--------------------- .nv.constant0._Z9cuda_gemmIiLi128ELi1ELi1ELi2048ELi4ELi4ELi64ELi0ELi1EEviiiPT_S1_S1_iii --------------------------
	.section	.nv.constant0._Z9cuda_gemmIiLi128ELi1ELi1ELi2048ELi4ELi4ELi64ELi0ELi1EEviiiPT_S1_S1_iii,"a",@progbits
	.sectionflags	@""
	.align	4
.nv.constant0._Z9cuda_gemmIiLi128ELi1ELi1ELi2048ELi4ELi4ELi64ELi0ELi1EEviiiPT_S1_S1_iii:
	.zero		948


//--------------------- .nv.constant0._Z9cuda_gemmIiLi128ELi1ELi1ELi2048ELi4ELi4ELi64ELi0ELi0EEviiiPT_S1_S1_iii --------------------------
	.section	.nv.constant0._Z9cuda_gemmIiLi128ELi1ELi1ELi2048ELi4ELi4ELi64ELi0ELi0EEviiiPT_S1_S1_iii,"a",@progbits
	.sectionflags	@""
	.align	4
.nv.constant0._Z9cuda_gemmIiLi128ELi1ELi1ELi2048ELi4ELi4ELi64ELi0ELi0EEviiiPT_S1_S1_iii:
	.zero		948


//--------------------- .nv.constant0._Z9cuda_gemmIiLi128ELi1ELi1ELi2048ELi2ELi2ELi64ELi1ELi1EEviiiPT_S1_S1_iii --------------------------
	.section	.nv.constant0._Z9cuda_gemmIiLi128ELi1ELi1ELi2048ELi2ELi2ELi64ELi1ELi1EEviiiPT_S1_S1_iii,"a",@progbits
	.sectionflags	@""
	.align	4
.nv.constant0._Z9cuda_gemmIiLi128ELi1ELi1ELi2048ELi2ELi2ELi64ELi1ELi1EEviiiPT_S1_S1_iii:
	.zero		948


//--------------------- .nv.constant0._Z9cuda_gemmIiLi128ELi1ELi1ELi2048ELi2ELi2ELi64ELi1ELi0EEviiiPT_S1_S1_iii --------------------------
	.section	.nv.constant0._Z9cuda_gemmIiLi128ELi1ELi1ELi2048ELi2ELi2ELi64ELi1ELi0EEviiiPT_S1_S1_iii,"a",@progbits
	.sectionflags	@""
	.align	4
.nv.constant0._Z9cuda_gemmIiLi128ELi1ELi1ELi2048ELi2ELi2ELi64ELi1ELi0EEviiiPT_S1_S1_iii:
	.zero		948


//--------------------- .nv.constant0._Z9cuda_gemmIiLi128ELi1ELi1ELi2048ELi2ELi2ELi64ELi0ELi1EEviiiPT_S1_S1_iii --------------------------
	.section	.nv.constant0._Z9cuda_gemmIiLi128ELi1ELi1ELi2048ELi2ELi2ELi64ELi0ELi1EEviiiPT_S1_S1_iii,"a",@progbits
	.sectionflags	@""
	.align	4
.nv.constant0._Z9cuda_gemmIiLi128ELi1ELi1ELi2048ELi2ELi2ELi64ELi0ELi1EEviiiPT_S1_S1_iii:
	.zero		948


//--------------------- .nv.constant0._Z9cuda_gemmIiLi128ELi1ELi1ELi2048ELi2ELi2ELi64ELi0ELi0EEviiiPT_S1_S1_iii --------------------------
	.section	.nv.constant0._Z9cuda_gemmIiLi128ELi1ELi1ELi2048ELi2ELi2ELi64ELi0ELi0EEviiiPT_S1_S1_iii,"a",@progbits
	.sectionflags	@""
	.align	4
.nv.constant0._Z9cuda_gemmIiLi128ELi1ELi1ELi2048ELi2ELi2ELi64ELi0ELi0EEviiiPT_S1_S1_iii:
	.zero		948


//--------------------- .nv.constant0._Z9cuda_gemmIiLi128ELi1ELi1ELi1024ELi128ELi128ELi64ELi1ELi1EEviiiPT_S1_S1_iii --------------------------
	.section	.nv.constant0._Z9cuda_gemmIiLi128ELi1ELi1ELi1024ELi128ELi128ELi64ELi1ELi1EEviiiPT_S1_S1_iii,"a",@progbits
	.sectionflags	@""
	.align	4
.nv.constant0._Z9cuda_gemmIiLi128ELi1ELi1ELi1024ELi128ELi128ELi64ELi1ELi1EEviiiPT_S1_S1_iii:
	.zero		948


//--------------------- .nv.constant0._Z9cuda_gemmIiLi128ELi1ELi1ELi1024ELi128ELi128ELi64ELi1ELi0EEviiiPT_S1_S1_iii --------------------------
	.section	.nv.constant0._Z9cuda_gemmIiLi128ELi1ELi1ELi1024ELi128ELi128ELi64ELi1ELi0EEviiiPT_S1_S1_iii,"a",@progbits
	.sectionflags	@""
	.align	4
.nv.constant0._Z9cuda_gemmIiLi128ELi1ELi1ELi1024ELi128ELi128ELi64ELi1ELi0EEviiiPT_S1_S1_iii:
	.zero		948


//--------------------- .nv.constant0._Z9cuda_gemmIiLi128ELi1ELi1ELi1024ELi128ELi128ELi64ELi0ELi1EEviiiPT_S1_S1_iii --------------------------
	.section	.nv.constant0._Z9cuda_gemmIiLi128ELi1ELi1ELi1024ELi128ELi128ELi64ELi0ELi1EEviiiPT_S1_S1_iii,"a",@progbits
	.sectionflags	@""
	.align	4
.nv.constant0._Z9cuda_gemmIiLi128ELi1ELi1ELi1024ELi128ELi128ELi64ELi0ELi1EEviiiPT_S1_S1_iii:
	.zero		948


//--------------------- .nv.constant0._Z9cuda_gemmIiLi128ELi1ELi1ELi1024ELi128ELi128ELi64ELi0ELi0EEviiiPT_S1_S1_iii --------------------------
	.section	.nv.constant0._Z9cuda_gemmIiLi128ELi1ELi1ELi1024ELi128ELi128ELi64ELi0ELi0EEviiiPT_S1_S1_iii,"a",@progbits
	.sectionflags	@""
	.align	4
.nv.constant0._Z9cuda_gemmIiLi128ELi1ELi1ELi1024ELi128ELi128ELi64ELi0ELi0EEviiiPT_S1_S1_iii:
	.zero		948


//--------------------- .nv.constant0._Z9cuda_gemmIiLi128ELi1ELi1ELi1024ELi64ELi64ELi64ELi1ELi1EEviiiPT_S1_S1_iii --------------------------
	.section	.nv.constant0._Z9cuda_gemmIiLi128ELi1ELi1ELi1024ELi64ELi64ELi64ELi1ELi1EEviiiPT_S1_S1_iii,"a",@progbits
	.sectionflags	@""
	.align	4
.nv.constant0._Z9cuda_gemmIiLi128ELi1ELi1ELi1024ELi64ELi64ELi64ELi1ELi1EEviiiPT_S1_S1_iii:
	.zero		948


//--------------------- .nv.constant0._Z9cuda_gemmIiLi128ELi1ELi1ELi1024ELi64ELi64ELi64ELi1ELi0EEviiiPT_S1_S1_iii --------------------------
	.section	.nv.constant0._Z9cuda_gemmIiLi128ELi1ELi1ELi1024ELi64ELi64ELi64ELi1ELi0EEviiiPT_S1_S1_iii,"a",@progbits
	.sectionflags	@""
	.align	4
.nv.constant0._Z9cuda_gemmIiLi128ELi1ELi1ELi1024ELi64ELi64ELi64ELi1ELi0EEviiiPT_S1_S1_iii:
	.zero		948


//--------------------- .nv.constant0._Z9cuda_gemmIiLi128ELi1ELi1ELi1024ELi64ELi64ELi64ELi0ELi1EEviiiPT_S1_S1_iii --------------------------
	.section	.nv.constant0._Z9cuda_gemmIiLi128ELi1ELi1ELi1024ELi64ELi64ELi64ELi0ELi1EEviiiPT_S1_S1_iii,"a",@progbits
	.sectionflags	@""
	.align	4
.nv.constant0._Z9cuda_gemmIiLi128ELi1ELi1ELi1024ELi64ELi64ELi64ELi0ELi1EEviiiPT_S1_S1_iii:
	.zero		948


//--------------------- .nv.constant0._Z9cuda_gemmIiLi128ELi1ELi1ELi1024ELi64ELi64ELi64ELi0ELi0EEviiiPT_S1_S1_iii --------------------------
	.section	.nv.constant0._Z9cuda_gemmIiLi128ELi1ELi1ELi1024ELi64ELi64ELi64ELi0ELi0EEviiiPT_S1_S1_iii,"a",@progbits
	.sectionflags	@""
	.align	4
.nv.constant0._Z9cuda_gemmIiLi128ELi1ELi1ELi1024ELi64ELi64ELi64ELi0ELi0EEviiiPT_S1_S1_iii:
	.zero		948


//--------------------- .nv.constant0._Z9cuda_gemmIiLi128ELi1ELi1ELi1024ELi32ELi32ELi64ELi1ELi1EEviiiPT_S1_S1_iii --------------------------
	.section	.nv.constant0._Z9cuda_gemmIiLi128ELi1ELi1ELi1024ELi32ELi32ELi64ELi1ELi1EEviiiPT_S1_S1_iii,"a",@progbits
	.sectionflags	@""
	.align	4
.nv.constant0._Z9cuda_gemmIiLi128ELi1ELi1ELi1024ELi32ELi32ELi64ELi1ELi1EEviiiPT_S1_S1_iii:
	.zero		948


//--------------------- .nv.constant0._Z9cuda_gemmIiLi128ELi1ELi1ELi1024ELi32ELi32ELi64ELi1ELi0EEviiiPT_S1_S1_iii --------------------------
	.section	.nv.constant0._Z9cuda_gemmIiLi128ELi1ELi1ELi1024ELi32ELi32ELi64ELi1ELi0EEviiiPT_S1_S1_iii,"a",@progbits
	.sectionflags	@""
	.align	4
.nv.constant0._Z9cuda_gemmIiLi128ELi1ELi1ELi1024ELi32ELi32ELi64ELi1ELi0EEviiiPT_S1_S1_iii:
	.zero		948


//--------------------- .nv.constant0._Z9cuda_gemmIiLi128ELi1ELi1ELi1024ELi32ELi32ELi64ELi0ELi1EEviiiPT_S1_S1_iii --------------------------
	.section	.nv.constant0._Z9cuda_gemmIiLi128ELi1ELi1ELi1024ELi32ELi32ELi64ELi0ELi1EEviiiPT_S1_S1_iii,"a",@progbits
	.sectionflags	@""
	.align	4
.nv.constant0._Z9cuda_gemmIiLi128ELi1ELi1ELi1024ELi32ELi32ELi64ELi0ELi1EEviiiPT_S1_S1_iii:
	.zero		948


//--------------------- .nv.constant0._Z9cuda_gemmIiLi128ELi1ELi1ELi1024ELi32ELi32ELi64ELi0ELi0EEviiiPT_S1_S1_iii --------------------------
	.section	.nv.constant0._Z9cuda_gemmIiLi128ELi1ELi1ELi1024ELi32ELi32ELi64ELi0ELi0EEviiiPT_S1_S1_iii,"a",@progbits
	.sectionflags	@""
	.align	4
.nv.constant0._Z9cuda_gemmIiLi128ELi1ELi1ELi1024ELi32ELi32ELi64ELi0ELi0EEviiiPT_S1_S1_iii:
	.zero		948


//--------------------- .nv.constant0._Z9cuda_gemmIiLi128ELi1ELi1ELi1024ELi16ELi16ELi64ELi1ELi1EEviiiPT_S1_S1_iii --------------------------
	.section	.nv.constant0._Z9cuda_gemmIiLi128ELi1ELi1ELi1024ELi16ELi16ELi64ELi1ELi1EEviiiPT_S1_S1_iii,"a",@progbits
	.sectionflags	@""
	.align	4
.nv.constant0._Z9cuda_gemmIiLi128ELi1ELi1ELi1024ELi16ELi16ELi64ELi1ELi1EEviiiPT_S1_S1_iii:
	.zero		948


//--------------------- .nv.constant0._Z9cuda_gemmIiLi128ELi1ELi1ELi1024ELi16ELi16ELi64ELi1ELi0EEviiiPT_S1_S1_iii --------------------------
	.section	.nv.constant0._Z9cuda_gemmIiLi128ELi1ELi1ELi1024ELi16ELi16ELi64ELi1ELi0EEviiiPT_S1_S1_iii,"a",@progbits
	.sectionflags	@""
	.align	4
.nv.constant0._Z9cuda_gemmIiLi128ELi1ELi1ELi1024ELi16ELi16ELi64ELi1ELi0EEviiiPT_S1_S1_iii:
	.zero		948


//--------------------- .nv.constant0._Z9cuda_gemmIiLi128ELi1ELi1ELi1024ELi16ELi16ELi64ELi0ELi1EEviiiPT_S1_S1_iii --------------------------
	.section	.nv.constant0._Z9cuda_gemmIiLi128ELi1ELi1ELi1024ELi16ELi16ELi64ELi0ELi1EEviiiPT_S1_S1_iii,"a",@progbits
	.sectionflags	@""
	.align	4
.nv.constant0._Z9cuda_gemmIiLi128ELi1ELi1ELi1024ELi16ELi16ELi64ELi0ELi1EEviiiPT_S1_S1_iii:
	.zero		948


//--------------------- .nv.constant0._Z9cuda_gemmIiLi128ELi1ELi1ELi1024ELi16ELi16ELi64ELi0ELi0EEviiiPT_S1_S1_iii --------------------------
	.section	.nv.constant0._Z9cuda_gemmIiLi128ELi1ELi1ELi1024ELi16ELi16ELi64ELi0ELi0EEviiiPT_S1_S1_iii,"a",@progbits
	.sectionflags	@""
	.align	4
.nv.constant0._Z9cuda_gemmIiLi128ELi1ELi1ELi1024ELi16ELi16ELi64ELi0ELi0EEviiiPT_S1_S1_iii:
	.zero		948


//--------------------- .nv.constant0._Z9cuda_gemmIiLi128ELi1ELi1ELi1024ELi8ELi8ELi64ELi1ELi1EEviiiPT_S1_S1_iii --------------------------
	.section	.nv.constant0._Z9cuda_gemmIiLi128ELi1ELi1ELi1024ELi8ELi8ELi64ELi1ELi1EEviiiPT_S1_S1_iii,"a",@progbits
	.sectionflags	@""
	.align	4
.nv.constant0._Z9cuda_gemmIiLi128ELi1ELi1ELi1024ELi8ELi8ELi64ELi1ELi1EEviiiPT_S1_S1_iii:
	.zero		948


//--------------------- .nv.constant0._Z9cuda_gemmIiLi128ELi1ELi1ELi1024ELi8ELi8ELi64ELi1ELi0EEviiiPT_S1_S1_iii --------------------------
	.section	.nv.constant0._Z9cuda_gemmIiLi128ELi1ELi1ELi1024ELi8ELi8ELi64ELi1ELi0EEviiiPT_S1_S1_iii,"a",@progbits
	.sectionflags	@""
	.align	4
.nv.constant0._Z9cuda_gemmIiLi128ELi1ELi1ELi1024ELi8ELi8ELi64ELi1ELi0EEviiiPT_S1_S1_iii:
	.zero		948


//--------------------- .nv.constant0._Z9cuda_gemmIiLi128ELi1ELi1ELi1024ELi8ELi8ELi64ELi0ELi1EEviiiPT_S1_S1_iii --------------------------
	.section	.nv.constant0._Z9cuda_gemmIiLi128ELi1ELi1ELi1024ELi8ELi8ELi64ELi0ELi1EEviiiPT_S1_S1_iii,"a",@progbits
	.sectionflags	@""
	.align	4
.nv.constant0._Z9cuda_gemmIiLi128ELi1ELi1ELi1024ELi8ELi8ELi64ELi0ELi1EEviiiPT_S1_S1_iii:
	.zero		948


//--------------------- .nv.constant0._Z9cuda_gemmIiLi128ELi1ELi1ELi1024ELi8ELi8ELi64ELi0ELi0EEviiiPT_S1_S1_iii --------------------------
	.section	.nv.constant0._Z9cuda_gemmIiLi128ELi1ELi1ELi1024ELi8ELi8ELi64ELi0ELi0EEviiiPT_S1_S1_iii,"a",@progbits
	.sectionflags	@""
	.align	4
.nv.constant0._Z9cuda_gemmIiLi128ELi1ELi1ELi1024ELi8ELi8ELi64ELi0ELi0EEviiiPT_S1_S1_iii:
	.zero		948


//--------------------- .nv.constant0._Z9cuda_gemmIiLi128ELi1ELi1ELi1024ELi4ELi4ELi64ELi1ELi1EEviiiPT_S1_S1_iii --------------------------
	.section	.nv.constant0._Z9cuda_gemmIiLi128ELi1ELi1ELi1024ELi4ELi4ELi64ELi1ELi1EEviiiPT_S1_S1_iii,"a",@progbits
	.sectionflags	@""
	.align	4
.nv.constant0._Z9cuda_gemmIiLi128ELi1ELi1ELi1024ELi4ELi4ELi64ELi1ELi1EEviiiPT_S1_S1_iii:
	.zero		948


//--------------------- .nv.constant0._Z9cuda_gemmIiLi128ELi1ELi1ELi1024ELi4ELi4ELi64ELi1ELi0EEviiiPT_S1_S1_iii --------------------------
	.section	.nv.constant0._Z9cuda_gemmIiLi128ELi1ELi1ELi1024ELi4ELi4ELi64ELi1ELi0EEviiiPT_S1_S1_iii,"a",@progbits
	.sectionflags	@""
	.align	4
.nv.constant0._Z9cuda_gemmIiLi128ELi1ELi1ELi1024ELi4ELi4ELi64ELi1ELi0EEviiiPT_S1_S1_iii:
	.zero		948


//--------------------- .nv.constant0._Z9cuda_gemmIiLi128ELi1ELi1ELi1024ELi4ELi4ELi64ELi0ELi1EEviiiPT_S1_S1_iii --------------------------
	.section	.nv.constant0._Z9cuda_gemmIiLi128ELi1ELi1ELi1024ELi4ELi4ELi64ELi0ELi1EEviiiPT_S1_S1_iii,"a",@progbits
	.sectionflags	@""
	.align	4
.nv.constant0._Z9cuda_gemmIiLi128ELi1ELi1ELi1024ELi4ELi4ELi64ELi0ELi1EEviiiPT_S1_S1_iii:
	.zero		948


//--------------------- .nv.constant0._Z9cuda_gemmIiLi128ELi1ELi1ELi1024ELi4ELi4ELi64ELi0ELi0EEviiiPT_S1_S1_iii --------------------------
	.section	.nv.constant0._Z9cuda_gemmIiLi128ELi1ELi1ELi1024ELi4ELi4ELi64ELi0ELi0EEviiiPT_S1_S1_iii,"a",@progbits
	.sectionflags	@""
	.align	4
.nv.constant0._Z9cuda_gemmIiLi128ELi1ELi1ELi1024ELi4ELi4ELi64ELi0ELi0EEviiiPT_S1_S1_iii:
	.zero		948


//--------------------- .nv.constant0._Z9cuda_gemmIiLi128ELi1ELi1ELi1024ELi2ELi2ELi64ELi1ELi1EEviiiPT_S1_S1_iii --------------------------
	.section	.nv.constant0._Z9cuda_gemmIiLi128ELi1ELi1ELi1024ELi2ELi2ELi64ELi1ELi1EEviiiPT_S1_S1_iii,"a",@progbits
	.sectionflags	@""
	.align	4
.nv.constant0._Z9cuda_gemmIiLi128ELi1ELi1ELi1024ELi2ELi2ELi64ELi1ELi1EEviiiPT_S1_S1_iii:
	.zero		948


//--------------------- .nv.constant0._Z9cuda_gemmIiLi128ELi1ELi1ELi1024ELi2ELi2ELi64ELi1ELi0EEviiiPT_S1_S1_iii --------------------------
	.section	.nv.constant0._Z9cuda_gemmIiLi128ELi1ELi1ELi1024ELi2ELi2ELi64ELi1ELi0EEviiiPT_S1_S1_iii,"a",@progbits
	.sectionflags	@""
	.align	4
.nv.constant0._Z9cuda_gemmIiLi128ELi1ELi1ELi1024ELi2ELi2ELi64ELi1ELi0EEviiiPT_S1_S1_iii:
	.zero		948


//--------------------- .nv.constant0._Z9cuda_gemmIiLi128ELi1ELi1ELi1024ELi2ELi2ELi64ELi0ELi1EEviiiPT_S1_S1_iii --------------------------
	.section	.nv.constant0._Z9cuda_gemmIiLi128ELi1ELi1ELi1024ELi2ELi2ELi64ELi0ELi1EEviiiPT_S1_S1_iii,"a",@progbits
	.sectionflags	@""
	.align	4
.nv.constant0._Z9cuda_gemmIiLi128ELi1ELi1ELi1024ELi2ELi2ELi64ELi0ELi1EEviiiPT_S1_S1_iii:
	.zero		948


//--------------------- .nv.constant0._Z9cuda_gemmIiLi128ELi1ELi1ELi1024ELi2ELi2ELi64ELi0ELi0EEviiiPT_S1_S1_iii --------------------------
	.section	.nv.constant0._Z9cuda_gemmIiLi128ELi1ELi1ELi1024ELi2ELi2ELi64ELi0ELi0EEviiiPT_S1_S1_iii,"a",@progbits
	.sectionflags	@""
	.align	4
.nv.constant0._Z9cuda_gemmIiLi128ELi1ELi1ELi1024ELi2ELi2ELi64ELi0ELi0EEviiiPT_S1_S1_iii:
	.zero		948


//--------------------- .nv.constant0._Z9cuda_gemmIiLi128ELi1ELi1ELi512ELi128ELi128ELi64ELi1ELi1EEviiiPT_S1_S1_iii --------------------------
	.section	.nv.constant0._Z9cuda_gemmIiLi128ELi1ELi1ELi512ELi128ELi128ELi64ELi1ELi1EEviiiPT_S1_S1_iii,"a",@progbits
	.sectionflags	@""
	.align	4
.nv.constant0._Z9cuda_gemmIiLi128ELi1ELi1ELi512ELi128ELi128ELi64ELi1ELi1EEviiiPT_S1_S1_iii:
	.zero		948


//--------------------- .nv.constant0._Z9cuda_gemmIiLi128ELi1ELi1ELi512ELi128ELi128ELi64ELi1ELi0EEviiiPT_S1_S1_iii --------------------------
	.section	.nv.constant0._Z9cuda_gemmIiLi128ELi1ELi1ELi512ELi128ELi128ELi64ELi1ELi0EEviiiPT_S1_S1_iii,"a",@progbits
	.sectionflags	@""
	.align	4
.nv.constant0._Z9cuda_gemmIiLi128ELi1ELi1ELi512ELi128ELi128ELi64ELi1ELi0EEviiiPT_S1_S1_iii:
	.zero		948


//--------------------- .nv.constant0._Z9cuda_gemmIiLi128ELi1ELi1ELi512ELi128ELi128ELi64ELi0ELi1EEviiiPT_S1_S1_iii --------------------------
	.section	.nv.constant0._Z9cuda_gemmIiLi128ELi1ELi1ELi512ELi128ELi128ELi64ELi0ELi1EEviiiPT_S1_S1_iii,"a",@progbits
	.sectionflags	@""
	.align	4
.nv.constant0._Z9cuda_gemmIiLi128ELi1ELi1ELi512ELi128ELi128ELi64ELi0ELi1EEviiiPT_S1_S1_iii:
	.zero		948


//--------------------- .nv.constant0._Z9cuda_gemmIiLi128ELi1ELi1ELi512ELi128ELi128ELi64ELi0ELi0EEviiiPT_S1_S1_iii --------------------------
	.section	.nv.constant0._Z9cuda_gemmIiLi128ELi1ELi1ELi512ELi128ELi128ELi64ELi0ELi0EEviiiPT_S1_S1_iii,"a",@progbits
	.sectionflags	@""
	.align	4
.nv.constant0._Z9cuda_gemmIiLi128ELi1ELi1ELi512ELi128ELi128ELi64ELi0ELi0EEviiiPT_S1_S1_iii:
	.zero		948


//--------------------- .nv.constant0._Z9cuda_gemmIiLi128ELi1ELi1ELi512ELi64ELi64ELi64ELi1ELi1EEviiiPT_S1_S1_iii --------------------------
	.section	.nv.constant0._Z9cuda_gemmIiLi128ELi1ELi1ELi512ELi64ELi64ELi64ELi1ELi1EEviiiPT_S1_S1_iii,"a",@progbits
	.sectionflags	@""
	.align	4
.nv.constant0._Z9cuda_gemmIiLi128ELi1ELi1ELi512ELi64ELi64ELi64ELi1ELi1EEviiiPT_S1_S1_iii:
	.zero		948


//--------------------- .nv.constant0._Z9cuda_gemmIiLi128ELi1ELi1ELi512ELi64ELi64ELi64ELi1ELi0EEviiiPT_S1_S1_iii --------------------------
	.section	.nv.constant0._Z9cuda_gemmIiLi128ELi1ELi1ELi512ELi64ELi64ELi64ELi1ELi0EEviiiPT_S1_S1_iii,"a",@progbits
	.sectionflags	@""
	.align	4
.nv.constant0._Z9cuda_gemmIiLi128ELi1ELi1ELi512ELi64ELi64ELi64ELi1ELi0EEviiiPT_S1_S1_iii:
	.zero		948


//--------------------- .nv.constant0._Z9cuda_gemmIiLi128ELi1ELi1ELi512ELi64ELi64ELi64ELi0ELi1EEviiiPT_S1_S1_iii --------------------------
	.section	.nv.constant0._Z9cuda_gemmIiLi128ELi1ELi1ELi512ELi64ELi64ELi64ELi0ELi1EEviiiPT_S1_S1_iii,"a",@progbits
	.sectionflags	@""
	.align	4
.nv.constant0._Z9cuda_gemmIiLi128ELi1ELi1ELi512ELi64ELi64ELi64ELi0ELi1EEviiiPT_S1_S1_iii:
	.zero		948


//--------------------- .nv.constant0._Z9cuda_gemmIiLi128ELi1ELi1ELi512ELi64ELi64ELi64ELi0ELi0EEviiiPT_S1_S1_iii --------------------------
	.section	.nv.constant0._Z9cuda_gemmIiLi128ELi1ELi1ELi512ELi64ELi64ELi64ELi0ELi0EEviiiPT_S1_S1_iii,"a",@progbits
	.sectionflags	@""
	.align	4
.nv.constant0._Z9cuda_gemmIiLi128ELi1ELi1ELi512ELi64ELi64ELi64ELi0ELi0EEviiiPT_S1_S1_iii:
	.zero		948


//--------------------- .nv.constant0._Z9cuda_gemmIiLi128ELi1ELi1ELi512ELi32ELi32ELi64ELi1ELi1EEviiiPT_S1_S1_iii --------------------------
	.section	.nv.constant0._Z9cuda_gemmIiLi128ELi1ELi1ELi512ELi32ELi32ELi64ELi1ELi1EEviiiPT_S1_S1_iii,"a",@progbits
	.sectionflags	@""
	.align	4
.nv.constant0._Z9cuda_gemmIiLi128ELi1ELi1ELi512ELi32ELi32ELi64ELi1ELi1EEviiiPT_S1_S1_iii:
	.zero		948


//--------------------- .nv.constant0._Z9cuda_gemmIiLi128ELi1ELi1ELi512ELi32ELi32ELi64ELi1ELi0EEviiiPT_S1_S1_iii --------------------------
	.section	.nv.constant0._Z9cuda_gemmIiLi128ELi1ELi1ELi512ELi32ELi32ELi64ELi1ELi0EEviiiPT_S1_S1_iii,"a",@progbits
	.sectionflags	@""
	.align	4
.nv.constant0._Z9cuda_gemmIiLi128ELi1ELi1ELi512ELi32ELi32ELi64ELi1ELi0EEviiiPT_S1_S1_iii:
	.zero		948


//--------------------- .nv.constant0._Z9cuda_gemmIiLi128ELi1ELi1ELi512ELi32ELi32ELi64ELi0ELi1EEviiiPT_S1_S1_iii --------------------------
	.section	.nv.constant0._Z9cuda_gemmIiLi128ELi1ELi1ELi512ELi32ELi32ELi64ELi0ELi1EEviiiPT_S1_S1_iii,"a",@progbits
	.sectionflags	@""
	.align	4
.nv.constant0._Z9cuda_gemmIiLi128ELi1ELi1ELi512ELi32ELi32ELi64ELi0ELi1EEviiiPT_S1_S1_iii:
	.zero		948


//--------------------- .nv.constant0._Z9cuda_gemmIiLi128ELi1ELi1ELi512ELi32ELi32ELi64ELi0ELi0EEviiiPT_S1_S1_iii --------------------------
	.section	.nv.constant0._Z9cuda_gemmIiLi128ELi1ELi1ELi512ELi32ELi32ELi64ELi0ELi0EEviiiPT_S1_S1_iii,"a",@progbits
	.sectionflags	@""
	.align	4
.nv.constant0._Z9cuda_gemmIiLi128ELi1ELi1ELi512ELi32ELi32ELi64ELi0ELi0EEviiiPT_S1_S1_iii:
	.zero		948


//--------------------- .nv.constant0._Z9cuda_gemmIiLi128ELi1ELi1ELi512ELi16ELi16ELi64ELi1ELi1EEviiiPT_S1_S1_iii --------------------------
	.section	.nv.constant0._Z9cuda_gemmIiLi128ELi1ELi1ELi512ELi16ELi16ELi64ELi1ELi1EEviiiPT_S1_S1_iii,"a",@progbits
	.sectionflags	@""
	.align	4
.nv.constant0._Z9cuda_gemmIiLi128ELi1ELi1ELi512ELi16ELi16ELi64ELi1ELi1EEviiiPT_S1_S1_iii:
	.zero		948


//--------------------- .nv.constant0._Z9cuda_gemmIiLi128ELi1ELi1ELi512ELi16ELi16ELi64ELi1ELi0EEviiiPT_S1_S1_iii --------------------------
	.section	.nv.constant0._Z9cuda_gemmIiLi128ELi1ELi1ELi512ELi16ELi16ELi64ELi1ELi0EEviiiPT_S1_S1_iii,"a",@progbits
	.sectionflags	@""
	.align	4
.nv.constant0._Z9cuda_gemmIiLi128ELi1ELi1ELi512ELi16ELi16ELi64ELi1ELi0EEviiiPT_S1_S1_iii:
	.zero		948


//--------------------- .nv.constant0._Z9cuda_gemmIiLi128ELi1ELi1ELi512ELi16ELi16ELi64ELi0ELi1EEviiiPT_S1_S1_iii --------------------------
	.section	.nv.constant0._Z9cuda_gemmIiLi128ELi1ELi1ELi512ELi16ELi16ELi64ELi0ELi1EEviiiPT_S1_S1_iii,"a",@progbits
	.sectionflags	@""
	.align	4
.nv.constant0._Z9cuda_gemmIiLi128ELi1ELi1ELi512ELi16ELi16ELi64ELi0ELi1EEviiiPT_S1_S1_iii:
	.zero		948


//--------------------- .nv.constant0._Z9cuda_gemmIiLi128ELi1ELi1ELi512ELi16ELi16ELi64ELi0ELi0EEviiiPT_S1_S1_iii --------------------------
	.section	.nv.constant0._Z9cuda_gemmIiLi128ELi1ELi1ELi512ELi16ELi16ELi64ELi0ELi0EEviiiPT_S1_S1_iii,"a",@progbits
	.sectionflags	@""
	.align	4
.nv.constant0._Z9cuda_gemmIiLi128ELi1ELi1ELi512ELi16ELi16ELi64ELi0ELi0EEviiiPT_S1_S1_iii:
	.zero		948


//--------------------- .nv.constant0._Z9cuda_gemmIiLi128ELi1ELi1ELi512ELi8ELi8ELi64ELi1ELi1EEviiiPT_S1_S1_iii --------------------------
	.section	.nv.constant0._Z9cuda_gemmIiLi128ELi1ELi1ELi512ELi8ELi8ELi64ELi1ELi1EEviiiPT_S1_S1_iii,"a",@progbits
	.sectionflags	@""
	.align	4
.nv.constant0._Z9cuda_gemmIiLi128ELi1ELi1ELi512ELi8ELi8ELi64ELi1ELi1EEviiiPT_S1_S1_iii:
	.zero		948


//--------------------- .nv.constant0._Z9cuda_gemmIiLi128ELi1ELi1ELi512ELi8ELi8ELi64ELi1ELi0EEviiiPT_S1_S1_iii --------------------------
	.section	.nv.constant0._Z9cuda_gemmIiLi128ELi1ELi1ELi512ELi8ELi8ELi64ELi1ELi0EEviiiPT_S1_S1_iii,"a",@progbits
	.sectionflags	@""
	.align	4
.nv.constant0._Z9cuda_gemmIiLi128ELi1ELi1ELi512ELi8ELi8ELi64ELi1ELi0EEviiiPT_S1_S1_iii:
	.zero		948


//--------------------- .nv.constant0._Z9cuda_gemmIiLi128ELi1ELi1ELi512ELi8ELi8ELi64ELi0ELi1EEviiiPT_S1_S1_iii --------------------------
	.section	.nv.constant0._Z9cuda_gemmIiLi128ELi1ELi1ELi512ELi8ELi8ELi64ELi0ELi1EEviiiPT_S1_S1_iii,"a",@progbits
	.sectionflags	@""
	.align	4
.nv.constant0._Z9cuda_gemmIiLi128ELi1ELi1ELi512ELi8ELi8ELi64ELi0ELi1EEviiiPT_S1_S1_iii:
	.zero		948


//--------------------- .nv.constant0._Z9cuda_gemmIiLi128ELi1ELi1ELi512ELi8ELi8ELi64ELi0ELi0EEviiiPT_S1_S1_iii --------------------------
	.section	.nv.constant0._Z9cuda_gemmIiLi128ELi1ELi1ELi512ELi8ELi8ELi64ELi0ELi0EEviiiPT_S1_S1_iii,"a",@progbits
	.sectionflags	@""
	.align	4
.nv.constant0._Z9cuda_gemmIiLi128ELi1ELi1ELi512ELi8ELi8ELi64ELi0ELi0EEviiiPT_S1_S1_iii:
	.zero		948


//--------------------- .nv.constant0._Z9cuda_gemmIiLi128ELi1ELi1ELi512ELi4ELi4ELi64ELi1ELi1EEviiiPT_S1_S1_iii --------------------------
	.section	.nv.constant0._Z9cuda_gemmIiLi128ELi1ELi1ELi512ELi4ELi4ELi64ELi1ELi1EEviiiPT_S1_S1_iii,"a",@progbits
	.sectionflags	@""
	.align	4
.nv.constant0._Z9cuda_gemmIiLi128ELi1ELi1ELi512ELi4ELi4ELi64ELi1ELi1EEviiiPT_S1_S1_iii:
	.zero		948


//--------------------- .nv.constant0._Z9cuda_gemmIiLi128ELi1ELi1ELi512ELi4ELi4ELi64ELi1ELi0EEviiiPT_S1_S1_iii --------------------------
	.section	.nv.constant0._Z9cuda_gemmIiLi128ELi1ELi1ELi512ELi4ELi4ELi64ELi1ELi0EEviiiPT_S1_S1_iii,"a",@progbits
	.sectionflags	@""
	.align	4
.nv.constant0._Z9cuda_gemmIiLi128ELi1ELi1ELi512ELi4ELi4ELi64ELi1ELi0EEviiiPT_S1_S1_iii:
	.zero		948


//--------------------- .nv.constant0._Z9cuda_gemmIiLi128ELi1ELi1ELi512ELi4ELi4ELi64ELi0ELi1EEviiiPT_S1_S1_iii --------------------------
	.section	.nv.constant0._Z9cuda_gemmIiLi128ELi1ELi1ELi512ELi4ELi4ELi64ELi0ELi1EEviiiPT_S1_S1_iii,"a",@progbits
	.sectionflags	@""
	.align	4
.nv.constant0._Z9cuda_gemmIiLi128ELi1ELi1ELi512ELi4ELi4ELi64ELi0ELi1EEviiiPT_S1_S1_iii:
	.zero		948


//--------------------- .nv.constant0._Z9cuda_gemmIiLi128ELi1ELi1ELi512ELi4ELi4ELi64ELi0ELi0EEviiiPT_S1_S1_iii --------------------------
	.section	.nv.constant0._Z9cuda_gemmIiLi128ELi1ELi1ELi512ELi4ELi4ELi64ELi0ELi0EEviiiPT_S1_S1_iii,"a",@progbits
	.sectionflags	@""
	.align	4
.nv.constant0._Z9cuda_gemmIiLi128ELi1ELi1ELi512ELi4ELi4ELi64ELi0ELi0EEviiiPT_S1_S1_iii:
	.zero		948


//--------------------- .nv.constant0._Z9cuda_gemmIiLi128ELi1ELi1ELi512ELi2ELi2ELi64ELi1ELi1EEviiiPT_S1_S1_iii --------------------------
	.section	.nv.constant0._Z9cuda_gemmIiLi128ELi1ELi1ELi512ELi2ELi2ELi64ELi1ELi1EEviiiPT_S1_S1_iii,"a",@progbits
	.sectionflags	@""
	.align	4
.nv.constant0._Z9cuda_gemmIiLi128ELi1ELi1ELi512ELi2ELi2ELi64ELi1ELi1EEviiiPT_S1_S1_iii:
	.zero		948


//--------------------- .nv.constant0._Z9cuda_gemmIiLi128ELi1ELi1ELi512ELi2ELi2ELi64ELi1ELi0EEviiiPT_S1_S1_iii --------------------------
	.section	.nv.constant0._Z9cuda_gemmIiLi128ELi1ELi1ELi512ELi2ELi2ELi64ELi1ELi0EEviiiPT_S1_S1_iii,"a",@progbits
	.sectionflags	@""
	.align	4
.nv.constant0._Z9cuda_gemmIiLi128ELi1ELi1ELi512ELi2ELi2ELi64ELi1ELi0EEviiiPT_S1_S1_iii:
	.zero		948


//--------------------- .nv.constant0._Z9cuda_gemmIiLi128ELi1ELi1ELi512ELi2ELi2ELi64ELi0ELi1EEviiiPT_S1_S1_iii --------------------------
	.section	.nv.constant0._Z9cuda_gemmIiLi128ELi1ELi1ELi512ELi2ELi2ELi64ELi0ELi1EEviiiPT_S1_S1_iii,"a",@progbits
	.sectionflags	@""
	.align	4
.nv.constant0._Z9cuda_gemmIiLi128ELi1ELi1ELi512ELi2ELi2ELi64ELi0ELi1EEviiiPT_S1_S1_iii:
	.zero		948


//--------------------- .nv.constant0._Z9cuda_gemmIiLi128ELi1ELi1ELi512ELi2ELi2ELi64ELi0ELi0EEviiiPT_S1_S1_iii --------------------------
	.section	.nv.constant0._Z9cuda_gemmIiLi128ELi1ELi1ELi512ELi2ELi2ELi64ELi0ELi0EEviiiPT_S1_S1_iii,"a",@progbits
	.sectionflags	@""
	.align	4
.nv.constant0._Z9cuda_gemmIiLi128ELi1ELi1ELi512ELi2ELi2ELi64ELi0ELi0EEviiiPT_S1_S1_iii:
	.zero		948


//--------------------- .nv.constant0._Z9cuda_gemmIiLi128ELi1ELi1ELi256ELi128ELi128ELi64ELi1ELi1EEviiiPT_S1_S1_iii --------------------------
	.section	.nv.constant0._Z9cuda_gemmIiLi128ELi1ELi1ELi256ELi128ELi128ELi64ELi1ELi1EEviiiPT_S1_S1_iii,"a",@progbits
	.sectionflags	@""
	.align	4
.nv.constant0._Z9cuda_gemmIiLi128ELi1ELi1ELi256ELi128ELi128ELi64ELi1ELi1EEviiiPT_S1_S1_iii:
	.zero		948


//--------------------- .nv.constant0._Z9cuda_gemmIiLi128ELi1ELi1ELi256ELi128ELi128ELi64ELi1ELi0EEviiiPT_S1_S1_iii --------------------------
	.section	.nv.constant0._Z9cuda_gemmIiLi128ELi1ELi1ELi256ELi128ELi128ELi64ELi1ELi0EEviiiPT_S1_S1_iii,"a",@progbits
	.sectionflags	@""
	.align	4
.nv.constant0._Z9cuda_gemmIiLi128ELi1ELi1ELi256ELi128ELi128ELi64ELi1ELi0EEviiiPT_S1_S1_iii:
	.zero		948


//--------------------- .nv.constant0._Z9cuda_gemmIiLi128ELi1ELi1ELi256ELi128ELi128ELi64ELi0ELi1EEviiiPT_S1_S1_iii --------------------------
	.section	.nv.constant0._Z9cuda_gemmIiLi128ELi1ELi1ELi256ELi128ELi128ELi64ELi0ELi1EEviiiPT_S1_S1_iii,"a",@progbits
	.sectionflags	@""
	.align	4
.nv.constant0._Z9cuda_gemmIiLi128ELi1ELi1ELi256ELi128ELi128ELi64ELi0ELi1EEviiiPT_S1_S1_iii:
	.zero		948


//--------------------- .nv.constant0._Z9cuda_gemmIiLi128ELi1ELi1ELi256ELi128ELi128ELi64ELi0ELi0EEviiiPT_S1_S1_iii --------------------------
	.section	.nv.constant0._Z9cuda_gemmIiLi128ELi1ELi1ELi256ELi128ELi128ELi64ELi0ELi0EEviiiPT_S1_S1_iii,"a",@progbits
	.sectionflags	@""
	.align	4
.nv.constant0._Z9cuda_gemmIiLi128ELi1ELi1ELi256ELi128ELi128ELi64ELi0ELi0EEviiiPT_S1_S1_iii:
	.zero		948


//--------------------- .nv.constant0._Z9cuda_gemmIiLi128ELi1ELi1ELi256ELi64ELi64ELi64ELi1ELi1EEviiiPT_S1_S1_iii --------------------------
	.section	.nv.constant0._Z9cuda_gemmIiLi128ELi1ELi1ELi256ELi64ELi64ELi64ELi1ELi1EEviiiPT_S1_S1_iii,"a",@progbits
	.sectionflags	@""
	.align	4
.nv.constant0._Z9cuda_gemmIiLi128ELi1ELi1ELi256ELi64ELi64ELi64ELi1ELi1EEviiiPT_S1_S1_iii:
	.zero		948


//--------------------- .nv.constant0._Z9cuda_gemmIiLi128ELi1ELi1ELi256ELi64ELi64ELi64ELi1ELi0EEviiiPT_S1_S1_iii --------------------------
	.section	.nv.constant0._Z9cuda_gemmIiLi128ELi1ELi1ELi256ELi64ELi64ELi64ELi1ELi0EEviiiPT_S1_S1_iii,"a",@progbits
	.sectionflags	@""
	.align	4
.nv.constant0._Z9cuda_gemmIiLi128ELi1ELi1ELi256ELi64ELi64ELi64ELi1ELi0EEviiiPT_S1_S1_iii:
	.zero		948


//--------------------- .nv.constant0._Z9cuda_gemmIiLi128ELi1ELi1ELi256ELi64ELi64ELi64ELi0ELi1EEviiiPT_S1_S1_iii --------------------------
	.section	.nv.constant0._Z9cuda_gemmIiLi128ELi1ELi1ELi256ELi64ELi64ELi64ELi0ELi1EEviiiPT_S1_S1_iii,"a",@progbits
	.sectionflags	@""
	.align	4
.nv.constant0._Z9cuda_gemmIiLi128ELi1ELi1ELi256ELi64ELi64ELi64ELi0ELi1EEviiiPT_S1_S1_iii:
	.zero		948


//--------------------- .nv.constant0._Z9cuda_gemmIiLi128ELi1ELi1ELi256ELi64ELi64ELi64ELi0ELi0EEviiiPT_S1_S1_iii --------------------------
	.section	.nv.constant0._Z9cuda_gemmIiLi128ELi1ELi1ELi256ELi64ELi64ELi64ELi0ELi0EEviiiPT_S1_S1_iii,"a",@progbits
	.sectionflags	@""
	.align	4
.nv.constant0._Z9cuda_gemmIiLi128ELi1ELi1ELi256ELi64ELi64ELi64ELi0ELi0EEviiiPT_S1_S1_iii:
	.zero		948


//--------------------- .nv.constant0._Z9cuda_gemmIiLi128ELi1ELi1ELi256ELi32ELi32ELi64ELi1ELi1EEviiiPT_S1_S1_iii --------------------------
	.section	.nv.constant0._Z9cuda_gemmIiLi128ELi1ELi1ELi256ELi32ELi32ELi64ELi1ELi1EEviiiPT_S1_S1_iii,"a",@progbits
	.sectionflags	@""
	.align	4
.nv.constant0._Z9cuda_gemmIiLi128ELi1ELi1ELi256ELi32ELi32ELi64ELi1ELi1EEviiiPT_S1_S1_iii:
	.zero		948


//--------------------- .nv.constant0._Z9cuda_gemmIiLi128ELi1ELi1ELi256ELi32ELi32ELi64ELi1ELi0EEviiiPT_S1_S1_iii --------------------------
	.section	.nv.constant0._Z9cuda_gemmIiLi128ELi1ELi1ELi256ELi32ELi32ELi64ELi1ELi0EEviiiPT_S1_S1_iii,"a",@progbits
	.sectionflags	@""
	.align	4
.nv.constant0._Z9cuda_gemmIiLi128ELi1ELi1ELi256ELi32ELi32ELi64ELi1ELi0EEviiiPT_S1_S1_iii:
	.zero		948


//--------------------- .nv.constant0._Z9cuda_gemmIiLi128ELi1ELi1ELi256ELi32ELi32ELi64ELi0ELi1EEviiiPT_S1_S1_iii --------------------------
	.section	.nv.constant0._Z9cuda_gemmIiLi128ELi1ELi1ELi256ELi32ELi32ELi64ELi0ELi1EEviiiPT_S1_S1_iii,"a",@progbits
	.sectionflags	@""
	.align	4
.nv.constant0._Z9cuda_gemmIiLi128ELi1ELi1ELi256ELi32ELi32ELi64ELi0ELi1EEviiiPT_S1_S1_iii:
	.zero		948


//--------------------- .nv.constant0._Z9cuda_gemmIiLi128ELi1ELi1ELi256ELi32ELi32ELi64ELi0ELi0EEviiiPT_S1_S1_iii --------------------------
	.section	.nv.constant0._Z9cuda_gemmIiLi128ELi1ELi1ELi256ELi32ELi32ELi64ELi0ELi0EEviiiPT_S1_S1_iii,"a",@progbits
	.sectionflags	@""
	.align	4
.nv.constant0._Z9cuda_gemmIiLi128ELi1ELi1ELi256ELi32ELi32ELi64ELi0ELi0EEviiiPT_S1_S1_iii:
	.zero		948


//--------------------- .nv.constant0._Z9cuda_gemmIiLi128ELi1ELi1ELi256ELi16ELi16ELi64ELi1ELi1EEviiiPT_S1_S1_iii --------------------------
	.section	.nv.constant0._Z9cuda_gemmIiLi128ELi1ELi1ELi256ELi16ELi16ELi64ELi1ELi1EEviiiPT_S1_S1_iii,"a",@progbits
	.sectionflags	@""
	.align	4
.nv.constant0._Z9cuda_gemmIiLi128ELi1ELi1ELi256ELi16ELi16ELi64ELi1ELi1EEviiiPT_S1_S1_iii:
	.zero		948


//--------------------- .nv.constant0._Z9cuda_gemmIiLi128ELi1ELi1ELi256ELi16ELi16ELi64ELi1ELi0EEviiiPT_S1_S1_iii --------------------------
	.section	.nv.constant0._Z9cuda_gemmIiLi128ELi1ELi1ELi256ELi16ELi16ELi64ELi1ELi0EEviiiPT_S1_S1_iii,"a",@progbits
	.sectionflags	@""
	.align	4
.nv.constant0._Z9cuda_gemmIiLi128ELi1ELi1ELi256ELi16ELi16ELi64ELi1ELi0EEviiiPT_S1_S1_iii:
	.zero		948


//--------------------- .nv.constant0._Z9cuda_gemmIiLi128ELi1ELi1ELi256ELi16ELi16ELi64ELi0ELi1EEviiiPT_S1_S1_iii --------------------------
	.section	.nv.constant0._Z9cuda_gemmIiLi128ELi1ELi1ELi256ELi16ELi16ELi64ELi0ELi1EEviiiPT_S1_S1_iii,"a",@progbits
	.sectionflags	@""
	.align	4
.nv.constant0._Z9cuda_gemmIiLi128ELi1ELi1ELi256ELi16ELi16ELi64ELi0ELi1EEviiiPT_S1_S1_iii:
	.zero		948


//--------------------- .nv.constant0._Z9cuda_gemmIiLi128ELi1ELi1ELi256ELi16ELi16ELi64ELi0ELi0EEviiiPT_S1_S1_iii --------------------------
	.section	.nv.constant0._Z9cuda_gemmIiLi128ELi1ELi1ELi256ELi16ELi16ELi64ELi0ELi0EEviiiPT_S1_S1_iii,"a",@progbits
	.sectionflags	@""
	.align	4
.nv.constant0._Z9cuda_gemmIiLi128ELi1ELi1ELi256ELi16ELi16ELi64ELi0ELi0EEviiiPT_S1_S1_iii:
	.zero		948


//--------------------- .nv.constant0._Z9cuda_gemmIiLi128ELi1ELi1ELi256ELi8ELi8ELi64ELi1ELi1EEviiiPT_S1_S1_iii --------------------------
	.section	.nv.constant0._Z9cuda_gemmIiLi128ELi1ELi1ELi256ELi8ELi8ELi64ELi1ELi1EEviiiPT_S1_S1_iii,"a",@progbits
	.sectionflags	@""
	.align	4
.nv.constant0._Z9cuda_gemmIiLi128ELi1ELi1ELi256ELi8ELi8ELi64ELi1ELi1EEviiiPT_S1_S1_iii:
	.zero		948


//--------------------- .nv.constant0._Z9cuda_gemmIiLi128ELi1ELi1ELi256ELi8ELi8ELi64ELi1ELi0EEviiiPT_S1_S1_iii --------------------------
	.section	.nv.constant0._Z9cuda_gemmIiLi128ELi1ELi1ELi256ELi8ELi8ELi64ELi1ELi0EEviiiPT_S1_S1_iii,"a",@progbits
	.sectionflags	@""
	.align	4
.nv.constant0._Z9cuda_gemmIiLi128ELi1ELi1ELi256ELi8ELi8ELi64ELi1ELi0EEviiiPT_S1_S1_iii:
	.zero		948


//--------------------- .nv.constant0._Z9cuda_gemmIiLi128ELi1ELi1ELi256ELi8ELi8ELi64ELi0ELi1EEviiiPT_S1_S1_iii --------------------------
	.section	.nv.constant0._Z9cuda_gemmIiLi128ELi1ELi1ELi256ELi8ELi8ELi64ELi0ELi1EEviiiPT_S1_S1_iii,"a",@progbits
	.sectionflags	@""
	.align	4
.nv.constant0._Z9cuda_gemmIiLi128ELi1ELi1ELi256ELi8ELi8ELi64ELi0ELi1EEviiiPT_S1_S1_iii:
	.zero		948


//--------------------- .nv.constant0._Z9cuda_gemmIiLi128ELi1ELi1ELi256ELi8ELi8ELi64ELi0ELi0EEviiiPT_S1_S1_iii --------------------------
	.section	.nv.constant0._Z9cuda_gemmIiLi128ELi1ELi1ELi256ELi8ELi8ELi64ELi0ELi0EEviiiPT_S1_S1_iii,"a",@progbits
	.sectionflags	@""
	.align	4
.nv.constant0._Z9cuda_gemmIiLi128ELi1ELi1ELi256ELi8ELi8ELi64ELi0ELi0EEviiiPT_S1_S1_iii:
	.zero		948


//--------------------- .nv.constant0._Z9cuda_gemmIiLi128ELi1ELi1ELi256ELi4ELi4ELi64ELi1ELi1EEviiiPT_S1_S1_iii --------------------------
	.section	.nv.constant0._Z9cuda_gemmIiLi128ELi1ELi1ELi256ELi4ELi4ELi64ELi1ELi1EEviiiPT_S1_S1_iii,"a",@progbits
	.sectionflags	@""
	.align	4
.nv.constant0._Z9cuda_gemmIiLi128ELi1ELi1ELi256ELi4ELi4ELi64ELi1ELi1EEviiiPT_S1_S1_iii:
	.zero		948


//--------------------- .nv.constant0._Z9cuda_gemmIiLi128ELi1ELi1ELi256ELi4ELi4ELi64ELi1ELi0EEviiiPT_S1_S1_iii --------------------------
	.section	.nv.constant0._Z9cuda_gemmIiLi128ELi1ELi1ELi256ELi4ELi4ELi64ELi1ELi0EEviiiPT_S1_S1_iii,"a",@progbits
	.sectionflags	@""
	.align	4
.nv.constant0._Z9cuda_gemmIiLi128ELi1ELi1ELi256ELi4ELi4ELi64ELi1ELi0EEviiiPT_S1_S1_iii:
	.zero		948


//--------------------- .nv.constant0._Z9cuda_gemmIiLi128ELi1ELi1ELi256ELi4ELi4ELi64ELi0ELi1EEviiiPT_S1_S1_iii --------------------------
	.section	.nv.constant0._Z9cuda_gemmIiLi128ELi1ELi1ELi256ELi4ELi4ELi64ELi0ELi1EEviiiPT_S1_S1_iii,"a",@progbits
	.sectionflags	@""
	.align	4
.nv.constant0._Z9cuda_gemmIiLi128ELi1ELi1ELi256ELi4ELi4ELi64ELi0ELi1EEviiiPT_S1_S1_iii:
	.zero		948


//--------------------- .nv.constant0._Z9cuda_gemmIiLi128ELi1ELi1ELi256ELi4ELi4ELi64ELi0ELi0EEviiiPT_S1_S1_iii --------------------------
	.section	.nv.constant0._Z9cuda_gemmIiLi128ELi1ELi1ELi256ELi4ELi4ELi64ELi0ELi0EEviiiPT_S1_S1_iii,"a",@progbits
	.sectionflags	@""
	.align	4
.nv.constant0._Z9cuda_gemmIiLi128ELi1ELi1ELi256ELi4ELi4ELi64ELi0ELi0EEviiiPT_S1_S1_iii:
	.zero		948


//--------------------- .nv.constant0._Z9cuda_gemmIiLi128ELi1ELi1ELi256ELi2ELi2ELi64ELi1ELi1EEviiiPT_S1_S1_iii --------------------------
	.section	.nv.constant0._Z9cuda_gemmIiLi128ELi1ELi1ELi256ELi2ELi2ELi64ELi1ELi1EEviiiPT_S1_S1_iii,"a",@progbits
	.sectionflags	@""
	.align	4
.nv.constant0._Z9cuda_gemmIiLi128ELi1ELi1ELi256ELi2ELi2ELi64ELi1ELi1EEviiiPT_S1_S1_iii:
	.zero		948


//--------------------- .nv.constant0._Z9cuda_gemmIiLi128ELi1ELi1ELi256ELi2ELi2ELi64ELi1ELi0EEviiiPT_S1_S1_iii --------------------------
	.section	.nv.constant0._Z9cuda_gemmIiLi128ELi1ELi1ELi256ELi2ELi2ELi64ELi1ELi0EEviiiPT_S1_S1_iii,"a",@progbits
	.sectionflags	@""
	.align	4
.nv.constant0._Z9cuda_gemmIiLi128ELi1ELi1ELi256ELi2ELi2ELi64ELi1ELi0EEviiiPT_S1_S1_iii:
	.zero		948


//--------------------- .nv.constant0._Z9cuda_gemmIiLi128ELi1ELi1ELi256ELi2ELi2ELi64ELi0ELi1EEviiiPT_S1_S1_iii --------------------------
	.section	.nv.constant0._Z9cuda_gemmIiLi128ELi1ELi1ELi256ELi2ELi2ELi64ELi0ELi1EEviiiPT_S1_S1_iii,"a",@progbits
	.sectionflags	@""
	.align	4
.nv.constant0._Z9cuda_gemmIiLi128ELi1ELi1ELi256ELi2ELi2ELi64ELi0ELi1EEviiiPT_S1_S1_iii:
	.zero		948


//--------------------- .nv.constant0._Z9cuda_gemmIiLi128ELi1ELi1ELi256ELi2ELi2ELi64ELi0ELi0EEviiiPT_S1_S1_iii --------------------------
	.section	.nv.constant0._Z9cuda_gemmIiLi128ELi1ELi1ELi256ELi2ELi2ELi64ELi0ELi0EEviiiPT_S1_S1_iii,"a",@progbits
	.sectionflags	@""
	.align	4
.nv.constant0._Z9cuda_gemmIiLi128ELi1ELi1ELi256ELi2ELi2ELi64ELi0ELi0EEviiiPT_S1_S1_iii:
	.zero		948


//--------------------- .nv.constant0._Z9cuda_gemmIiLi128ELi1ELi1ELi128ELi128ELi128ELi64ELi1ELi1EEviiiPT_S1_S1_iii --------------------------
	.section	.nv.constant0._Z9cuda_gemmIiLi128ELi1ELi1ELi128ELi128ELi128ELi64ELi1ELi1EEviiiPT_S1_S1_iii,"a",@progbits
	.sectionflags	@""
	.align	4
.nv.constant0._Z9cuda_gemmIiLi128ELi1ELi1ELi128ELi128ELi128ELi64ELi1ELi1EEviiiPT_S1_S1_iii:
	.zero		948


//--------------------- .nv.constant0._Z9cuda_gemmIiLi128ELi1ELi1ELi128ELi128ELi128ELi64ELi1ELi0EEviiiPT_S1_S1_iii --------------------------
	.section	.nv.constant0._Z9cuda_gemmIiLi128ELi1ELi1ELi128ELi128ELi128ELi64ELi1ELi0EEviiiPT_S1_S1_iii,"a",@progbits
	.sectionflags	@""
	.align	4
.nv.constant0._Z9cuda_gemmIiLi128ELi1ELi1ELi128ELi128ELi128ELi64ELi1ELi0EEviiiPT_S1_S1_iii:
	.zero		948


//--------------------- .nv.constant0._Z9cuda_gemmIiLi128ELi1ELi1ELi128ELi128ELi128ELi64ELi0ELi1EEviiiPT_S1_S1_iii --------------------------
	.section	.nv.constant0._Z9cuda_gemmIiLi128ELi1ELi1ELi128ELi128ELi128ELi64ELi0ELi1EEviiiPT_S1_S1_iii,"a",@progbits
	.sectionflags	@""
	.align	4
.nv.constant0._Z9cuda_gemmIiLi128ELi1ELi1ELi128ELi128ELi128ELi64ELi0ELi1EEviiiPT_S1_S1_iii:
	.zero		948


//--------------------- .nv.constant0._Z9cuda_gemmIiLi128ELi1ELi1ELi128ELi128ELi128ELi64ELi0ELi0EEviiiPT_S1_S1_iii --------------------------
	.section	.nv.constant0._Z9cuda_gemmIiLi128ELi1ELi1ELi128ELi128ELi128ELi64ELi0ELi0EEviiiPT_S1_S1_iii,"a",@progbits
	.sectionflags	@""
	.align	4
.nv.constant0._Z9cuda_gemmIiLi128ELi1ELi1ELi128ELi128ELi128ELi64ELi0ELi0EEviiiPT_S1_S1_iii:
	.zero		948


//--------------------- .nv.constant0._Z9cuda_gemmIiLi128ELi1ELi1ELi128ELi64ELi64ELi64ELi1ELi1EEviiiPT_S1_S1_iii --------------------------
	.section	.nv.constant0._Z9cuda_gemmIiLi128ELi1ELi1ELi128ELi64ELi64ELi64ELi1ELi1EEviiiPT_S1_S1_iii,"a",@progbits
	.sectionflags	@""
	.align	4
.nv.constant0._Z9cuda_gemmIiLi128ELi1ELi1ELi128ELi64ELi64ELi64ELi1ELi1EEviiiPT_S1_S1_iii:
	.zero		948


//--------------------- .nv.constant0._Z9cuda_gemmIiLi128ELi1ELi1ELi128ELi64ELi64ELi64ELi1ELi0EEviiiPT_S1_S1_iii --------------------------
	.section	.nv.constant0._Z9cuda_gemmIiLi128ELi1ELi1ELi128ELi64ELi64ELi64ELi1ELi0EEviiiPT_S1_S1_iii,"a",@progbits
	.sectionflags	@""
	.align	4
.nv.constant0._Z9cuda_gemmIiLi128ELi1ELi1ELi128ELi64ELi64ELi64ELi1ELi0EEviiiPT_S1_S1_iii:
	.zero		948


//--------------------- .nv.constant0._Z9cuda_gemmIiLi128ELi1ELi1ELi128ELi64ELi64ELi64ELi0ELi1EEviiiPT_S1_S1_iii --------------------------
	.section	.nv.constant0._Z9cuda_gemmIiLi128ELi1ELi1ELi128ELi64ELi64ELi64ELi0ELi1EEviiiPT_S1_S1_iii,"a",@progbits
	.sectionflags	@""
	.align	4
.nv.constant0._Z9cuda_gemmIiLi128ELi1ELi1ELi128ELi64ELi64ELi64ELi0ELi1EEviiiPT_S1_S1_iii:
	.zero		948


//--------------------- .nv.constant0._Z9cuda_gemmIiLi128ELi1ELi1ELi128ELi64ELi64ELi64ELi0ELi0EEviiiPT_S1_S1_iii --------------------------
	.section	.nv.constant0._Z9cuda_gemmIiLi128ELi1ELi1ELi128ELi64ELi64ELi64ELi0ELi0EEviiiPT_S1_S1_iii,"a",@progbits
	.sectionflags	@""
	.align	4
.nv.constant0._Z9cuda_gemmIiLi128ELi1ELi1ELi128ELi64ELi64ELi64ELi0ELi0EEviiiPT_S1_S1_iii:
	.zero		948


//--------------------- .nv.constant0._Z9cuda_gemmIiLi128ELi1ELi1ELi128ELi32ELi32ELi64ELi1ELi1EEviiiPT_S1_S1_iii --------------------------
	.section	.nv.constant0._Z9cuda_gemmIiLi128ELi1ELi1ELi128ELi32ELi32ELi64ELi1ELi1EEviiiPT_S1_S1_iii,"a",@progbits
	.sectionflags	@""
	.align	4
.nv.constant0._Z9cuda_gemmIiLi128ELi1ELi1ELi128ELi32ELi32ELi64ELi1ELi1EEviiiPT_S1_S1_iii:
	.zero		948


//--------------------- .nv.constant0._Z9cuda_gemmIiLi128ELi1ELi1ELi128ELi32ELi32ELi64ELi1ELi0EEviiiPT_S1_S1_iii --------------------------
	.section	.nv.constant0._Z9cuda_gemmIiLi128ELi1ELi1ELi128ELi32ELi32ELi64ELi1ELi0EEviiiPT_S1_S1_iii,"a",@progbits
	.sectionflags	@""
	.align	4
.nv.constant0._Z9cuda_gemmIiLi128ELi1ELi1ELi128ELi32ELi32ELi64ELi1ELi0EEviiiPT_S1_S1_iii:
	.zero		948


//--------------------- .nv.constant0._Z9cuda_gemmIiLi128ELi1ELi1ELi128ELi32ELi32ELi64ELi0ELi1EEviiiPT_S1_S1_iii --------------------------
	.section	.nv.constant0._Z9cuda_gemmIiLi128ELi1ELi1ELi128ELi32ELi32ELi64ELi0ELi1EEviiiPT_S1_S1_iii,"a",@progbits
	.sectionflags	@""
	.align	4
.nv.constant0._Z9cuda_gemmIiLi128ELi1ELi1ELi128ELi32ELi32ELi64ELi0ELi1EEviiiPT_S1_S1_iii:
	.zero		948


//--------------------- .nv.constant0._Z9cuda_gemmIiLi128ELi1ELi1ELi128ELi32ELi32ELi64ELi0ELi0EEviiiPT_S1_S1_iii --------------------------
	.section	.nv.constant0._Z9cuda_gemmIiLi128ELi1ELi1ELi128ELi32ELi32ELi64ELi0ELi0EEviiiPT_S1_S1_iii,"a",@progbits
	.sectionflags	@""
	.align	4
.nv.constant0._Z9cuda_gemmIiLi128ELi1ELi1ELi128ELi32ELi32ELi64ELi0ELi0EEviiiPT_S1_S1_iii:
	.zero		948


//--------------------- .nv.constant0._Z9cuda_gemmIiLi128ELi1ELi1ELi128ELi16ELi16ELi64ELi1ELi1EEviiiPT_S1_S1_iii --------------------------
	.section	.nv.constant0._Z9cuda_gemmIiLi128ELi1ELi1ELi128ELi16ELi16ELi64ELi1ELi1EEviiiPT_S1_S1_iii,"a",@progbits
	.sectionflags	@""
	.align	4
.nv.constant0._Z9cuda_gemmIiLi128ELi1ELi1ELi128ELi16ELi16ELi64ELi1ELi1EEviiiPT_S1_S1_iii:
	.zero		948


//--------------------- .nv.constant0._Z9cuda_gemmIiLi128ELi1ELi1ELi128ELi16ELi16ELi64ELi1ELi0EEviiiPT_S1_S1_iii --------------------------
	.section	.nv.constant0._Z9cuda_gemmIiLi128ELi1ELi1ELi128ELi16ELi16ELi64ELi1ELi0EEviiiPT_S1_S1_iii,"a",@progbits
	.sectionflags	@""
	.align	4
.nv.constant0._Z9cuda_gemmIiLi128ELi1ELi1ELi128ELi16ELi16ELi64ELi1ELi0EEviiiPT_S1_S1_iii:
	.zero		948


//--------------------- .nv.constant0._Z9cuda_gemmIiLi128ELi1ELi1ELi128ELi16ELi16ELi64ELi0ELi1EEviiiPT_S1_S1_iii --------------------------
	.section	.nv.constant0._Z9cuda_gemmIiLi128ELi1ELi1ELi128ELi16ELi16ELi64ELi0ELi1EEviiiPT_S1_S1_iii,"a",@progbits
	.sectionflags	@""
	.align	4
.nv.constant0._Z9cuda_gemmIiLi128ELi1ELi1ELi128ELi16ELi16ELi64ELi0ELi1EEviiiPT_S1_S1_iii:
	.zero		948


//--------------------- .nv.constant0._Z9cuda_gemmIiLi128ELi1ELi1ELi128ELi16ELi16ELi64ELi0ELi0EEviiiPT_S1_S1_iii --------------------------
	.section	.nv.constant0._Z9cuda_gemmIiLi128ELi1ELi1ELi128ELi16ELi16ELi64ELi0ELi0EEviiiPT_S1_S1_iii,"a",@progbits
	.sectionflags	@""
	.align	4
.nv.constant0._Z9cuda_gemmIiLi128ELi1ELi1ELi128ELi16ELi16ELi64ELi0ELi0EEviiiPT_S1_S1_iii:
	.zero		948


//--------------------- .nv.constant0._Z9cuda_gemmIiLi128ELi1ELi1ELi128ELi8ELi8ELi64ELi1ELi1EEviiiPT_S1_S1_iii --------------------------
	.section	.nv.constant0._Z9cuda_gemmIiLi128ELi1ELi1ELi128ELi8ELi8ELi64ELi1ELi1EEviiiPT_S1_S1_iii,"a",@progbits
	.sectionflags	@""
	.align	4
.nv.constant0._Z9cuda_gemmIiLi128ELi1ELi1ELi128ELi8ELi8ELi64ELi1ELi1EEviiiPT_S1_S1_iii:
	.zero		948


//--------------------- .nv.constant0._Z9cuda_gemmIiLi128ELi1ELi1ELi128ELi8ELi8ELi64ELi1ELi0EEviiiPT_S1_S1_iii --------------------------
	.section	.nv.constant0._Z9cuda_gemmIiLi128ELi1ELi1ELi128ELi8ELi8ELi64ELi1ELi0EEviiiPT_S1_S1_iii,"a",@progbits
	.sectionflags	@""
	.align	4
.nv.constant0._Z9cuda_gemmIiLi128ELi1ELi1ELi128ELi8ELi8ELi64ELi1ELi0EEviiiPT_S1_S1_iii:
	.zero		948


//--------------------- .nv.constant0._Z9cuda_gemmIiLi128ELi1ELi1ELi128ELi8ELi8ELi64ELi0ELi1EEviiiPT_S1_S1_iii --------------------------
	.section	.nv.constant0._Z9cuda_gemmIiLi128ELi1ELi1ELi128ELi8ELi8ELi64ELi0ELi1EEviiiPT_S1_S1_iii,"a",@progbits
	.sectionflags	@""
	.align	4
.nv.constant0._Z9cuda_gemmIiLi128ELi1ELi1ELi128ELi8ELi8ELi64ELi0ELi1EEviiiPT_S1_S1_iii:
	.zero		948


//--------------------- .nv.constant0._Z9cuda_gemmIiLi128ELi1ELi1ELi128ELi8ELi8ELi64ELi0ELi0EEviiiPT_S1_S1_iii --------------------------
	.section	.nv.constant0._Z9cuda_gemmIiLi128ELi1ELi1ELi128ELi8ELi8ELi64ELi0ELi0EEviiiPT_S1_S1_iii,"a",@progbits
	.sectionflags	@""
	.align	4
.nv.constant0._Z9cuda_gemmIiLi128ELi1ELi1ELi128ELi8ELi8ELi64ELi0ELi0EEviiiPT_S1_S1_iii:
	.zero		948


//--------------------- .nv.constant0._Z9cuda_gemmIiLi128ELi1ELi1ELi128ELi4ELi4ELi64ELi1ELi1EEviiiPT_S1_S1_iii --------------------------
	.section	.nv.constant0._Z9cuda_gemmIiLi128ELi1ELi1ELi128ELi4ELi4ELi64ELi1ELi1EEviiiPT_S1_S1_iii,"a",@progbits
	.sectionflags	@""
	.align	4
.nv.constant0._Z9cuda_gemmIiLi128ELi1ELi1ELi128ELi4ELi4ELi64ELi1ELi1EEviiiPT_S1_S1_iii:
	.zero		948


//--------------------- .nv.constant0._Z9cuda_gemmIiLi128ELi1ELi1ELi128ELi4ELi4ELi64ELi1ELi0EEviiiPT_S1_S1_iii --------------------------
	.section	.nv.constant0._Z9cuda_gemmIiLi128ELi1ELi1ELi128ELi4ELi4ELi64ELi1ELi0EEviiiPT_S1_S1_iii,"a",@progbits
	.sectionflags	@""
	.align	4
.nv.constant0._Z9cuda_gemmIiLi128ELi1ELi1ELi128ELi4ELi4ELi64ELi1ELi0EEviiiPT_S1_S1_iii:
	.zero		948


//--------------------- .nv.constant0._Z9cuda_gemmIiLi128ELi1ELi1ELi128ELi4ELi4ELi64ELi0ELi1EEviiiPT_S1_S1_iii --------------------------
	.section	.nv.constant0._Z9cuda_gemmIiLi128ELi1ELi1ELi128ELi4ELi4ELi64ELi0ELi1EEviiiPT_S1_S1_iii,"a",@progbits
	.sectionflags	@""
	.align	4
.nv.constant0._Z9cuda_gemmIiLi128ELi1ELi1ELi128ELi4ELi4ELi64ELi0ELi1EEviiiPT_S1_S1_iii:
	.zero		948


//--------------------- .nv.constant0._Z9cuda_gemmIiLi128ELi1ELi1ELi128ELi4ELi4ELi64ELi0ELi0EEviiiPT_S1_S1_iii --------------------------
	.section	.nv.constant0._Z9cuda_gemmIiLi128ELi1ELi1ELi128ELi4ELi4ELi64ELi0ELi0EEviiiPT_S1_S1_iii,"a",@progbits
	.sectionflags	@""
	.align	4
.nv.constant0._Z9cuda_gemmIiLi128ELi1ELi1ELi128ELi4ELi4ELi64ELi0ELi0EEviiiPT_S1_S1_iii:
	.zero		948


//--------------------- .nv.constant0._Z9cuda_gemmIiLi128ELi1ELi1ELi128ELi2ELi2ELi64ELi1ELi1EEviiiPT_S1_S1_iii --------------------------
	.section	.nv.constant0._Z9cuda_gemmIiLi128ELi1ELi1ELi128ELi2ELi2ELi64ELi1ELi1EEviiiPT_S1_S1_iii,"a",@progbits
	.sectionflags	@""
	.align	4
.nv.constant0._Z9cuda_gemmIiLi128ELi1ELi1ELi128ELi2ELi2ELi64ELi1ELi1EEviiiPT_S1_S1_iii:
	.zero		948


//--------------------- .nv.constant0._Z9cuda_gemmIiLi128ELi1ELi1ELi128ELi2ELi2ELi64ELi1ELi0EEviiiPT_S1_S1_iii --------------------------
	.section	.nv.constant0._Z9cuda_gemmIiLi128ELi1ELi1ELi128ELi2ELi2ELi64ELi1ELi0EEviiiPT_S1_S1_iii,"a",@progbits
	.sectionflags	@""
	.align	4
.nv.constant0._Z9cuda_gemmIiLi128ELi1ELi1ELi128ELi2ELi2ELi64ELi1ELi0EEviiiPT_S1_S1_iii:
	.zero		948


//--------------------- .nv.constant0._Z9cuda_gemmIiLi128ELi1ELi1ELi128ELi2ELi2ELi64ELi0ELi1EEviiiPT_S1_S1_iii --------------------------
	.section	.nv.constant0._Z9cuda_gemmIiLi128ELi1ELi1ELi128ELi2ELi2ELi64ELi0ELi1EEviiiPT_S1_S1_iii,"a",@progbits
	.sectionflags	@""
	.align	4
.nv.constant0._Z9cuda_gemmIiLi128ELi1ELi1ELi128ELi2ELi2ELi64ELi0ELi1EEviiiPT_S1_S1_iii:
	.zero		948


//--------------------- .nv.constant0._Z9cuda_gemmIiLi128ELi1ELi1ELi128ELi2ELi2ELi64ELi0ELi0EEviiiPT_S1_S1_iii --------------------------
	.section	.nv.constant0._Z9cuda_gemmIiLi128ELi1ELi1ELi128ELi2ELi2ELi64ELi0ELi0EEviiiPT_S1_S1_iii,"a",@progbits
	.sectionflags	@""
	.align	4
.nv.constant0._Z9cuda_gemmIiLi128ELi1ELi1ELi128ELi2ELi2ELi64ELi0ELi0EEviiiPT_S1_S1_iii:
	.zero		948


//--------------------- .nv.constant0._Z9cuda_gemmIiLi128ELi1ELi1ELi64ELi128ELi128ELi64ELi1ELi1EEviiiPT_S1_S1_iii --------------------------
	.section	.nv.constant0._Z9cuda_gemmIiLi128ELi1ELi1ELi64ELi128ELi128ELi64ELi1ELi1EEviiiPT_S1_S1_iii,"a",@progbits
	.sectionflags	@""
	.align	4
.nv.constant0._Z9cuda_gemmIiLi128ELi1ELi1ELi64ELi128ELi128ELi64ELi1ELi1EEviiiPT_S1_S1_iii:
	.zero		948


//--------------------- .nv.constant0._Z9cuda_gemmIiLi128ELi1ELi1ELi64ELi128ELi128ELi64ELi1ELi0EEviiiPT_S1_S1_iii --------------------------
	.section	.nv.constant0._Z9cuda_gemmIiLi128ELi1ELi1ELi64ELi128ELi128ELi64ELi1ELi0EEviiiPT_S1_S1_iii,"a",@progbits
	.sectionflags	@""
	.align	4
.nv.constant0._Z9cuda_gemmIiLi128ELi1ELi1ELi64ELi128ELi128ELi64ELi1ELi0EEviiiPT_S1_S1_iii:
	.zero		948


//--------------------- .nv.constant0._Z9cuda_gemmIiLi128ELi1ELi1ELi64ELi128ELi128ELi64ELi0ELi1EEviiiPT_S1_S1_iii --------------------------
	.section	.nv.constant0._Z9cuda_gemmIiLi128ELi1ELi1ELi64ELi128ELi128ELi64ELi0ELi1EEviiiPT_S1_S1_iii,"a",@progbits
	.sectionflags	@""
	.align	4
.nv.constant0._Z9cuda_gemmIiLi128ELi1ELi1ELi64ELi128ELi128ELi64ELi0ELi1EEviiiPT_S1_S1_iii:
	.zero		948


//--------------------- .nv.constant0._Z9cuda_gemmIiLi128ELi1ELi1ELi64ELi128ELi128ELi64ELi0ELi0EEviiiPT_S1_S1_iii --------------------------
	.section	.nv.constant0._Z9cuda_gemmIiLi128ELi1ELi1ELi64ELi128ELi128ELi64ELi0ELi0EEviiiPT_S1_S1_iii,"a",@progbits
	.sectionflags	@""
	.align	4
.nv.constant0._Z9cuda_gemmIiLi128ELi1ELi1ELi64ELi128ELi128ELi64ELi0ELi0EEviiiPT_S1_S1_iii:
	.zero		948


//--------------------- .nv.constant0._Z9cuda_gemmIiLi128ELi1ELi1ELi64ELi64ELi64ELi64ELi1ELi1EEviiiPT_S1_S1_iii --------------------------
	.section	.nv.constant0._Z9cuda_gemmIiLi128ELi1ELi1ELi64ELi64ELi64ELi64ELi1ELi1EEviiiPT_S1_S1_iii,"a",@progbits
	.sectionflags	@""
	.align	4
.nv.constant0._Z9cuda_gemmIiLi128ELi1ELi1ELi64ELi64ELi64ELi64ELi1ELi1EEviiiPT_S1_S1_iii:
	.zero		948


//--------------------- .nv.constant0._Z9cuda_gemmIiLi128ELi1ELi1ELi64ELi64ELi64ELi64ELi1ELi0EEviiiPT_S1_S1_iii --------------------------
	.section	.nv.constant0._Z9cuda_gemmIiLi128ELi1ELi1ELi64ELi64ELi64ELi64ELi1ELi0EEviiiPT_S1_S1_iii,"a",@progbits
	.sectionflags	@""
	.align	4
.nv.constant0._Z9cuda_gemmIiLi128ELi1ELi1ELi64ELi64ELi64ELi64ELi1ELi0EEviiiPT_S1_S1_iii:
	.zero		948


//--------------------- .nv.constant0._Z9cuda_gemmIiLi128ELi1ELi1ELi64ELi64ELi64ELi64ELi0ELi1EEviiiPT_S1_S1_iii --------------------------
	.section	.nv.constant0._Z9cuda_gemmIiLi128ELi1ELi1ELi64ELi64ELi64ELi64ELi0ELi1EEviiiPT_S1_S1_iii,"a",@progbits
	.sectionflags	@""
	.align	4
.nv.constant0._Z9cuda_gemmIiLi128ELi1ELi1ELi64ELi64ELi64ELi64ELi0ELi1EEviiiPT_S1_S1_iii:
	.zero		948


//--------------------- .nv.constant0._Z9cuda_gemmIiLi128ELi1ELi1ELi64ELi64ELi64ELi64ELi0ELi0EEviiiPT_S1_S1_iii --------------------------
	.section	.nv.constant0._Z9cuda_gemmIiLi128ELi1ELi1ELi64ELi64ELi64ELi64ELi0ELi0EEviiiPT_S1_S1_iii,"a",@progbits
	.sectionflags	@""
	.align	4
.nv.constant0._Z9cuda_gemmIiLi128ELi1ELi1ELi64ELi64ELi64ELi64ELi0ELi0EEviiiPT_S1_S1_iii:
	.zero		948


//--------------------- .nv.constant0._Z9cuda_gemmIiLi128ELi1ELi1ELi64ELi32ELi32ELi64ELi1ELi1EEviiiPT_S1_S1_iii --------------------------
	.section	.nv.constant0._Z9cuda_gemmIiLi128ELi1ELi1ELi64ELi32ELi32ELi64ELi1ELi1EEviiiPT_S1_S1_iii,"a",@progbits
	.sectionflags	@""
	.align	4
.nv.constant0._Z9cuda_gemmIiLi128ELi1ELi1ELi64ELi32ELi32ELi64ELi1ELi1EEviiiPT_S1_S1_iii:
	.zero		948


//--------------------- .nv.constant0._Z9cuda_gemmIiLi128ELi1ELi1ELi64ELi32ELi32ELi64ELi1ELi0EEviiiPT_S1_S1_iii --------------------------
	.section	.nv.constant0._Z9cuda_gemmIiLi128ELi1ELi1ELi64ELi32ELi32ELi64ELi1ELi0EEviiiPT_S1_S1_iii,"a",@progbits
	.sectionflags	@""
	.align	4
.nv.constant0._Z9cuda_gemmIiLi128ELi1ELi1ELi64ELi32ELi32ELi64ELi1ELi0EEviiiPT_S1_S1_iii:
	.zero		948


//--------------------- .nv.constant0._Z9cuda_gemmIiLi128ELi1ELi1ELi64ELi32ELi32ELi64ELi0ELi1EEviiiPT_S1_S1_iii --------------------------
	.section	.nv.constant0._Z9cuda_gemmIiLi128ELi1ELi1ELi64ELi32ELi32ELi64ELi0ELi1EEviiiPT_S1_S1_iii,"a",@progbits
	.sectionflags	@""
	.align	4
.nv.constant0._Z9cuda_gemmIiLi128ELi1ELi1ELi64ELi32ELi32ELi64ELi0ELi1EEviiiPT_S1_S1_iii:
	.zero		948


//--------------------- .nv.constant0._Z9cuda_gemmIiLi128ELi1ELi1ELi64ELi32ELi32ELi64ELi0ELi0EEviiiPT_S1_S1_iii --------------------------
	.section	.nv.constant0._Z9cuda_gemmIiLi128ELi1ELi1ELi64ELi32ELi32ELi64ELi0ELi0EEviiiPT_S1_S1_iii,"a",@progbits
	.sectionflags	@""
	.align	4
.nv.constant0._Z9cuda_gemmIiLi128ELi1ELi1ELi64ELi32ELi32ELi64ELi0ELi0EEviiiPT_S1_S1_iii:
	.zero		948


//--------------------- .nv.constant0._Z9cuda_gemmIiLi128ELi1ELi1ELi64ELi16ELi16ELi64ELi1ELi1EEviiiPT_S1_S1_iii --------------------------
	.section	.nv.constant0._Z9cuda_gemmIiLi128ELi1ELi1ELi64ELi16ELi16ELi64ELi1ELi1EEviiiPT_S1_S1_iii,"a",@progbits
	.sectionflags	@""
	.align	4
.nv.constant0._Z9cuda_gemmIiLi128ELi1ELi1ELi64ELi16ELi16ELi64ELi1ELi1EEviiiPT_S1_S1_iii:
	.zero		948


//--------------------- .nv.constant0._Z9cuda_gemmIiLi128ELi1ELi1ELi64ELi16ELi16ELi64ELi1ELi0EEviiiPT_S1_S1_iii --------------------------
	.section	.nv.constant0._Z9cuda_gemmIiLi128ELi1ELi1ELi64ELi16ELi16ELi64ELi1ELi0EEviiiPT_S1_S1_iii,"a",@progbits
	.sectionflags	@""
	.align	4
.nv.constant0._Z9cuda_gemmIiLi128ELi1ELi1ELi64ELi16ELi16ELi64ELi1ELi0EEviiiPT_S1_S1_iii:
	.zero		948


//--------------------- .nv.constant0._Z9cuda_gemmIiLi128ELi1ELi1ELi64ELi16ELi16ELi64ELi0ELi1EEviiiPT_S1_S1_iii --------------------------
	.section	.nv.constant0._Z9cuda_gemmIiLi128ELi1ELi1ELi64ELi16ELi16ELi64ELi0ELi1EEviiiPT_S1_S1_iii,"a",@progbits
	.sectionflags	@""
	.align	4
.nv.constant0._Z9cuda_gemmIiLi128ELi1ELi1ELi64ELi16ELi16ELi64ELi0ELi1EEviiiPT_S1_S1_iii:
	.zero		948


//--------------------- .nv.constant0._Z9cuda_gemmIiLi128ELi1ELi1ELi64ELi16ELi16ELi64ELi0ELi0EEviiiPT_S1_S1_iii --------------------------
	.section	.nv.constant0._Z9cuda_gemmIiLi128ELi1ELi1ELi64ELi16ELi16ELi64ELi0ELi0EEviiiPT_S1_S1_iii,"a",@progbits
	.sectionflags	@""
	.align	4
.nv.constant0._Z9cuda_gemmIiLi128ELi1ELi1ELi64ELi16ELi16ELi64ELi0ELi0EEviiiPT_S1_S1_iii:
	.zero		948


//--------------------- .nv.constant0._Z9cuda_gemmIiLi128ELi1ELi1ELi64ELi8ELi8ELi64ELi1ELi1EEviiiPT_S1_S1_iii --------------------------
	.section	.nv.constant0._Z9cuda_gemmIiLi128ELi1ELi1ELi64ELi8ELi8ELi64ELi1ELi1EEviiiPT_S1_S1_iii,"a",@progbits
	.sectionflags	@""
	.align	4
.nv.constant0._Z9cuda_gemmIiLi128ELi1ELi1ELi64ELi8ELi8ELi64ELi1ELi1EEviiiPT_S1_S1_iii:
	.zero		948


//--------------------- .nv.constant0._Z9cuda_gemmIiLi128ELi1ELi1ELi64ELi8ELi8ELi64ELi1ELi0EEviiiPT_S1_S1_iii --------------------------
	.section	.nv.constant0._Z9cuda_gemmIiLi128ELi1ELi1ELi64ELi8ELi8ELi64ELi1ELi0EEviiiPT_S1_S1_iii,"a",@progbits
	.sectionflags	@""
	.align	4
.nv.constant0._Z9cuda_gemmIiLi128ELi1ELi1ELi64ELi8ELi8ELi64ELi1ELi0EEviiiPT_S1_S1_iii:
	.zero		948


//--------------------- .nv.constant0._Z9cuda_gemmIiLi128ELi1ELi1ELi64ELi8ELi8ELi64ELi0ELi1EEviiiPT_S1_S1_iii --------------------------
	.section	.nv.constant0._Z9cuda_gemmIiLi128ELi1ELi1ELi64ELi8ELi8ELi64ELi0ELi1EEviiiPT_S1_S1_iii,"a",@progbits
	.sectionflags	@""
	.align	4
.nv.constant0._Z9cuda_gemmIiLi128ELi1ELi1ELi64ELi8ELi8ELi64ELi0ELi1EEviiiPT_S1_S1_iii:
	.zero		948


//--------------------- .nv.constant0._Z9cuda_gemmIiLi128ELi1ELi1ELi64ELi8ELi8ELi64ELi0ELi0EEviiiPT_S1_S1_iii --------------------------
	.section	.nv.constant0._Z9cuda_gemmIiLi128ELi1ELi1ELi64ELi8ELi8ELi64ELi0ELi0EEviiiPT_S1_S1_iii,"a",@progbits
	.sectionflags	@""
	.align	4
.nv.constant0._Z9cuda_gemmIiLi128ELi1ELi1ELi64ELi8ELi8ELi64ELi0ELi0EEviiiPT_S1_S1_iii:
	.zero		948


//--------------------- .nv.constant0._Z9cuda_gemmIiLi128ELi1ELi1ELi64ELi4ELi4ELi64ELi1ELi1EEviiiPT_S1_S1_iii --------------------------
	.section	.nv.constant0._Z9cuda_gemmIiLi128ELi1ELi1ELi64ELi4ELi4ELi64ELi1ELi1EEviiiPT_S1_S1_iii,"a",@progbits
	.sectionflags	@""
	.align	4
.nv.constant0._Z9cuda_gemmIiLi128ELi1ELi1ELi64ELi4ELi4ELi64ELi1ELi1EEviiiPT_S1_S1_iii:
	.zero		948


//--------------------- .nv.constant0._Z9cuda_gemmIiLi128ELi1ELi1ELi64ELi4ELi4ELi64ELi1ELi0EEviiiPT_S1_S1_iii --------------------------
	.section	.nv.constant0._Z9cuda_gemmIiLi128ELi1ELi1ELi64ELi4ELi4ELi64ELi1ELi0EEviiiPT_S1_S1_iii,"a",@progbits
	.sectionflags	@""
	.align	4
.nv.constant0._Z9cuda_gemmIiLi128ELi1ELi1ELi64ELi4ELi4ELi64ELi1ELi0EEviiiPT_S1_S1_iii:
	.zero		948


//--------------------- .nv.constant0._Z9cuda_gemmIiLi128ELi1ELi1ELi64ELi4ELi4ELi64ELi0ELi1EEviiiPT_S1_S1_iii --------------------------
	.section	.nv.constant0._Z9cuda_gemmIiLi128ELi1ELi1ELi64ELi4ELi4ELi64ELi0ELi1EEviiiPT_S1_S1_iii,"a",@progbits
	.sectionflags	@""
	.align	4
.nv.constant0._Z9cuda_gemmIiLi128ELi1ELi1ELi64ELi4ELi4ELi64ELi0ELi1EEviiiPT_S1_S1_iii:
	.zero		948


//--------------------- .nv.constant0._Z9cuda_gemmIiLi128ELi1ELi1ELi64ELi4ELi4ELi64ELi0ELi0EEviiiPT_S1_S1_iii --------------------------
	.section	.nv.constant0._Z9cuda_gemmIiLi128ELi1ELi1ELi64ELi4ELi4ELi64ELi0ELi0EEviiiPT_S1_S1_iii,"a",@progbits
	.sectionflags	@""
	.align	4
.nv.constant0._Z9cuda_gemmIiLi128ELi1ELi1ELi64ELi4ELi4ELi64ELi0ELi0EEviiiPT_S1_S1_iii:
	.zero		948


//--------------------- .nv.constant0._Z9cuda_gemmIiLi128ELi1ELi1ELi64ELi2ELi2ELi64ELi1ELi1EEviiiPT_S1_S1_iii --------------------------
	.section	.nv.constant0._Z9cuda_gemmIiLi128ELi1ELi1ELi64ELi2ELi2ELi64ELi1ELi1EEviiiPT_S1_S1_iii,"a",@progbits
	.sectionflags	@""
	.align	4
.nv.constant0._Z9cuda_gemmIiLi128ELi1ELi1ELi64ELi2ELi2ELi64ELi1ELi1EEviiiPT_S1_S1_iii:
	.zero		948


//--------------------- .nv.constant0._Z9cuda_gemmIiLi128ELi1ELi1ELi64ELi2ELi2ELi64ELi1ELi0EEviiiPT_S1_S1_iii --------------------------
	.section	.nv.constant0._Z9cuda_gemmIiLi128ELi1ELi1ELi64ELi2ELi2ELi64ELi1ELi0EEviiiPT_S1_S1_iii,"a",@progbits
	.sectionflags	@""
	.align	4
.nv.constant0._Z9cuda_gemmIiLi128ELi1ELi1ELi64ELi2ELi2ELi64ELi1ELi0EEviiiPT_S1_S1_iii:
	.zero		948


//--------------------- .nv.constant0._Z9cuda_gemmIiLi128ELi1ELi1ELi64ELi2ELi2ELi64ELi0ELi1EEviiiPT_S1_S1_iii --------------------------
	.section	.nv.constant0._Z9cuda_gemmIiLi128ELi1ELi1ELi64ELi2ELi2ELi64ELi0ELi1EEviiiPT_S1_S1_iii,"a",@progbits
	.sectionflags	@""
	.align	4
.nv.constant0._Z9cuda_gemmIiLi128ELi1ELi1ELi64ELi2ELi2ELi64ELi0ELi1EEviiiPT_S1_S1_iii:
	.zero		948


//--------------------- .nv.constant0._Z9cuda_gemmIiLi128ELi1ELi1ELi64ELi2ELi2ELi64ELi0ELi0EEviiiPT_S1_S1_iii --------------------------
	.section	.nv.constant0._Z9cuda_gemmIiLi128ELi1ELi1ELi64ELi2ELi2ELi64ELi0ELi0EEviiiPT_S1_S1_iii,"a",@progbits
	.sectionflags	@""
	.align	4
.nv.constant0._Z9cuda_gemmIiLi128ELi1ELi1ELi64ELi2ELi2ELi64ELi0ELi0EEviiiPT_S1_S1_iii:
	.zero		948


//--------------------- .nv.constant0._Z9cuda_gemmIiLi128ELi1ELi1ELi32ELi128ELi128ELi64ELi1ELi1EEviiiPT_S1_S1_iii --------------------------
	.section	.nv.constant0._Z9cuda_gemmIiLi128ELi1ELi1ELi32ELi128ELi128ELi64ELi1ELi1EEviiiPT_S1_S1_iii,"a",@progbits
	.sectionflags	@""
	.align	4
.nv.constant0._Z9cuda_gemmIiLi128ELi1ELi1ELi32ELi128ELi128ELi64ELi1ELi1EEviiiPT_S1_S1_iii:
	.zero		948


//--------------------- .nv.constant0._Z9cuda_gemmIiLi128ELi1ELi1ELi32ELi128ELi128ELi64ELi1ELi0EEviiiPT_S1_S1_iii --------------------------
	.section	.nv.constant0._Z9cuda_gemmIiLi128ELi1ELi1ELi32ELi128ELi128ELi64ELi1ELi0EEviiiPT_S1_S1_iii,"a",@progbits
	.sectionflags	@""
	.align	4
.nv.constant0._Z9cuda_gemmIiLi128ELi1ELi1ELi32ELi128ELi128ELi64ELi1ELi0EEviiiPT_S1_S1_iii:
	.zero		948


//--------------------- .nv.constant0._Z9cuda_gemmIiLi128ELi1ELi1ELi32ELi128ELi128ELi64ELi0ELi1EEviiiPT_S1_S1_iii --------------------------
	.section	.nv.constant0._Z9cuda_gemmIiLi128ELi1ELi1ELi32ELi128ELi128ELi64ELi0ELi1EEviiiPT_S1_S1_iii,"a",@progbits
	.sectionflags	@""
	.align	4
.nv.constant0._Z9cuda_gemmIiLi128ELi1ELi1ELi32ELi128ELi128ELi64ELi0ELi1EEviiiPT_S1_S1_iii:
	.zero		948


//--------------------- .nv.constant0._Z9cuda_gemmIiLi128ELi1ELi1ELi32ELi128ELi128ELi64ELi0ELi0EEviiiPT_S1_S1_iii --------------------------
	.section	.nv.constant0._Z9cuda_gemmIiLi128ELi1ELi1ELi32ELi128ELi128ELi64ELi0ELi0EEviiiPT_S1_S1_iii,"a",@progbits
	.sectionflags	@""
	.align	4
.nv.constant0._Z9cuda_gemmIiLi128ELi1ELi1ELi32ELi128ELi128ELi64ELi0ELi0EEviiiPT_S1_S1_iii:
	.zero		948


//--------------------- .nv.constant0._Z9cuda_gemmIiLi128ELi1ELi1ELi32ELi64ELi64ELi64ELi1ELi1EEviiiPT_S1_S1_iii --------------------------
	.section	.nv.constant0._Z9cuda_gemmIiLi128ELi1ELi1ELi32ELi64ELi64ELi64ELi1ELi1EEviiiPT_S1_S1_iii,"a",@progbits
	.sectionflags	@""
	.align	4
.nv.constant0._Z9cuda_gemmIiLi128ELi1ELi1ELi32ELi64ELi64ELi64ELi1ELi1EEviiiPT_S1_S1_iii:
	.zero		948


//--------------------- .nv.constant0._Z9cuda_gemmIiLi128ELi1ELi1ELi32ELi64ELi64ELi64ELi1ELi0EEviiiPT_S1_S1_iii --------------------------
	.section	.nv.constant0._Z9cuda_gemmIiLi128ELi1ELi1ELi32ELi64ELi64ELi64ELi1ELi0EEviiiPT_S1_S1_iii,"a",@progbits
	.sectionflags	@""
	.align	4
.nv.constant0._Z9cuda_gemmIiLi128ELi1ELi1ELi32ELi64ELi64ELi64ELi1ELi0EEviiiPT_S1_S1_iii:
	.zero		948


//--------------------- .nv.constant0._Z9cuda_gemmIiLi128ELi1ELi1ELi32ELi64ELi64ELi64ELi0ELi1EEviiiPT_S1_S1_iii --------------------------
	.section	.nv.constant0._Z9cuda_gemmIiLi128ELi1ELi1ELi32ELi64ELi64ELi64ELi0ELi1EEviiiPT_S1_S1_iii,"a",@progbits
	.sectionflags	@""
	.align	4
.nv.constant0._Z9cuda_gemmIiLi128ELi1ELi1ELi32ELi64ELi64ELi64ELi0ELi1EEviiiPT_S1_S1_iii:
	.zero		948


//--------------------- .nv.constant0._Z9cuda_gemmIiLi128ELi1ELi1ELi32ELi64ELi64ELi64ELi0ELi0EEviiiPT_S1_S1_iii --------------------------
	.section	.nv.constant0._Z9cuda_gemmIiLi128ELi1ELi1ELi32ELi64ELi64ELi64ELi0ELi0EEviiiPT_S1_S1_iii,"a",@progbits
	.sectionflags	@""
	.align	4
.nv.constant0._Z9cuda_gemmIiLi128ELi1ELi1ELi32ELi64ELi64ELi64ELi0ELi0EEviiiPT_S1_S1_iii:
	.zero		948


//--------------------- .nv.constant0._Z9cuda_gemmIiLi128ELi1ELi1ELi32ELi32ELi32ELi64ELi1ELi1EEviiiPT_S1_S1_iii --------------------------
	.section	.nv.constant0._Z9cuda_gemmIiLi128ELi1ELi1ELi32ELi32ELi32ELi64ELi1ELi1EEviiiPT_S1_S1_iii,"a",@progbits
	.sectionflags	@""
	.align	4
.nv.constant0._Z9cuda_gemmIiLi128ELi1ELi1ELi32ELi32ELi32ELi64ELi1ELi1EEviiiPT_S1_S1_iii:
	.zero		948


//--------------------- .nv.constant0._Z9cuda_gemmIiLi128ELi1ELi1ELi32ELi32ELi32ELi64ELi1ELi0EEviiiPT_S1_S1_iii --------------------------
	.section	.nv.constant0._Z9cuda_gemmIiLi128ELi1ELi1ELi32ELi32ELi32ELi64ELi1ELi0EEviiiPT_S1_S1_iii,"a",@progbits
	.sectionflags	@""
	.align	4
.nv.constant0._Z9cuda_gemmIiLi128ELi1ELi1ELi32ELi32ELi32ELi64ELi1ELi0EEviiiPT_S1_S1_iii:
	.zero		948


//--------------------- .nv.constant0._Z9cuda_gemmIiLi128ELi1ELi1ELi32ELi32ELi32ELi64ELi0ELi1EEviiiPT_S1_S1_iii --------------------------
	.section	.nv.constant0._Z9cuda_gemmIiLi128ELi1ELi1ELi32ELi32ELi32ELi64ELi0ELi1EEviiiPT_S1_S1_iii,"a",@progbits
	.sectionflags	@""
	.align	4
.nv.constant0._Z9cuda_gemmIiLi128ELi1ELi1ELi32ELi32ELi32ELi64ELi0ELi1EEviiiPT_S1_S1_iii:
	.zero		948


//--------------------- .nv.constant0._Z9cuda_gemmIiLi128ELi1ELi1ELi32ELi32ELi32ELi64ELi0ELi0EEviiiPT_S1_S1_iii --------------------------
	.section	.nv.constant0._Z9cuda_gemmIiLi128ELi1ELi1ELi32ELi32ELi32ELi64ELi0ELi0EEviiiPT_S1_S1_iii,"a",@progbits
	.sectionflags	@""
	.align	4
.nv.constant0._Z9cuda_gemmIiLi128ELi1ELi1ELi32ELi32ELi32ELi64ELi0ELi0EEviiiPT_S1_S1_iii:
	.zero		948


//--------------------- .nv.constant0._Z9cuda_gemmIiLi128ELi1ELi1ELi32ELi16ELi16ELi64ELi1ELi1EEviiiPT_S1_S1_iii --------------------------
	.section	.nv.constant0._Z9cuda_gemmIiLi128ELi1ELi1ELi32ELi16ELi16ELi64ELi1ELi1EEviiiPT_S1_S1_iii,"a",@progbits
	.sectionflags	@""
	.align	4
.nv.constant0._Z9cuda_gemmIiLi128ELi1ELi1ELi32ELi16ELi16ELi64ELi1ELi1EEviiiPT_S1_S1_iii:
	.zero		948


//--------------------- .nv.constant0._Z9cuda_gemmIiLi128ELi1ELi1ELi32ELi16ELi16ELi64ELi1ELi0EEviiiPT_S1_S1_iii --------------------------
	.section	.nv.constant0._Z9cuda_gemmIiLi128ELi1ELi1ELi32ELi16ELi16ELi64ELi1ELi0EEviiiPT_S1_S1_iii,"a",@progbits
	.sectionflags	@""
	.align	4
.nv.constant0._Z9cuda_gemmIiLi128ELi1ELi1ELi32ELi16ELi16ELi64ELi1ELi0EEviiiPT_S1_S1_iii:
	.zero		948


//--------------------- .nv.constant0._Z9cuda_gemmIiLi128ELi1ELi1ELi32ELi16ELi16ELi64ELi0ELi1EEviiiPT_S1_S1_iii --------------------------
	.section	.nv.constant0._Z9cuda_gemmIiLi128ELi1ELi1ELi32ELi16ELi16ELi64ELi0ELi1EEviiiPT_S1_S1_iii,"a",@progbits
	.sectionflags	@""
	.align	4
.nv.constant0._Z9cuda_gemmIiLi128ELi1ELi1ELi32ELi16ELi16ELi64ELi0ELi1EEviiiPT_S1_S1_iii:
	.zero		948


//--------------------- .nv.constant0._Z9cuda_gemmIiLi128ELi1ELi1ELi32ELi16ELi16ELi64ELi0ELi0EEviiiPT_S1_S1_iii --------------------------
	.section	.nv.constant0._Z9cuda_gemmIiLi128ELi1ELi1ELi32ELi16ELi16ELi64ELi0ELi0EEviiiPT_S1_S1_iii,"a",@progbits
	.sectionflags	@""
	.align	4
.nv.constant0._Z9cuda_gemmIiLi128ELi1ELi1ELi32ELi16ELi16ELi64ELi0ELi0EEviiiPT_S1_S1_iii:
	.zero		948


//--------------------- .nv.constant0._Z9cuda_gemmIiLi128ELi1ELi1ELi32ELi8ELi8ELi64ELi1ELi1EEviiiPT_S1_S1_iii --------------------------
	.section	.nv.constant0._Z9cuda_gemmIiLi128ELi1ELi1ELi32ELi8ELi8ELi64ELi1ELi1EEviiiPT_S1_S1_iii,"a",@progbits
	.sectionflags	@""
	.align	4
.nv.constant0._Z9cuda_gemmIiLi128ELi1ELi1ELi32ELi8ELi8ELi64ELi1ELi1EEviiiPT_S1_S1_iii:
	.zero		948


//--------------------- .nv.constant0._Z9cuda_gemmIiLi128ELi1ELi1ELi32ELi8ELi8ELi64ELi1ELi0EEviiiPT_S1_S1_iii --------------------------
	.section	.nv.constant0._Z9cuda_gemmIiLi128ELi1ELi1ELi32ELi8ELi8ELi64ELi1ELi0EEviiiPT_S1_S1_iii,"a",@progbits
	.sectionflags	@""
	.align	4
.nv.constant0._Z9cuda_gemmIiLi128ELi1ELi1ELi32ELi8ELi8ELi64ELi1ELi0EEviiiPT_S1_S1_iii:
	.zero		948


//--------------------- .nv.constant0._Z9cuda_gemmIiLi128ELi1ELi1ELi32ELi8ELi8ELi64ELi0ELi1EEviiiPT_S1_S1_iii --------------------------
	.section	.nv.constant0._Z9cuda_gemmIiLi128ELi1ELi1ELi32ELi8ELi8ELi64ELi0ELi1EEviiiPT_S1_S1_iii,"a",@progbits
	.sectionflags	@""
	.align	4
.nv.constant0._Z9cuda_gemmIiLi128ELi1ELi1ELi32ELi8ELi8ELi64ELi0ELi1EEviiiPT_S1_S1_iii:
	.zero		948


//--------------------- .nv.constant0._Z9cuda_gemmIiLi128ELi1ELi1ELi32ELi8ELi8ELi64ELi0ELi0EEviiiPT_S1_S1_iii --------------------------
	.section	.nv.constant0._Z9cuda_gemmIiLi128ELi1ELi1ELi32ELi8ELi8ELi64ELi0ELi0EEviiiPT_S1_S1_iii,"a",@progbits
	.sectionflags	@""
	.align	4
.nv.constant0._Z9cuda_gemmIiLi128ELi1ELi1ELi32ELi8ELi8ELi64ELi0ELi0EEviiiPT_S1_S1_iii:
	.zero		948


//--------------------- .nv.constant0._Z9cuda_gemmIiLi128ELi1ELi1ELi32ELi4ELi4ELi64ELi1ELi1EEviiiPT_S1_S1_iii --------------------------
	.section	.nv.constant0._Z9cuda_gemmIiLi128ELi1ELi1ELi32ELi4ELi4ELi64ELi1ELi1EEviiiPT_S1_S1_iii,"a",@progbits
	.sectionflags	@""
	.align	4
.nv.constant0._Z9cuda_gemmIiLi128ELi1ELi1ELi32ELi4ELi4ELi64ELi1ELi1EEviiiPT_S1_S1_iii:
	.zero		948


//--------------------- .nv.constant0._Z9cuda_gemmIiLi128ELi1ELi1ELi32ELi4ELi4ELi64ELi1ELi0EEviiiPT_S1_S1_iii --------------------------
	.section	.nv.constant0._Z9cuda_gemmIiLi128ELi1ELi1ELi32ELi4ELi4ELi64ELi1ELi0EEviiiPT_S1_S1_iii,"a",@progbits
	.sectionflags	@""
	.align	4
.nv.constant0._Z9cuda_gemmIiLi128ELi1ELi1ELi32ELi4ELi4ELi64ELi1ELi0EEviiiPT_S1_S1_iii:
	.zero		948


//--------------------- .nv.constant0._Z9cuda_gemmIiLi128ELi1ELi1ELi32ELi4ELi4ELi64ELi0ELi1EEviiiPT_S1_S1_iii --------------------------
	.section	.nv.constant0._Z9cuda_gemmIiLi128ELi1ELi1ELi32ELi4ELi4ELi64ELi0ELi1EEviiiPT_S1_S1_iii,"a",@progbits
	.sectionflags	@""
	.align	4
.nv.constant0._Z9cuda_gemmIiLi128ELi1ELi1ELi32ELi4ELi4ELi64ELi0ELi1EEviiiPT_S1_S1_iii:
	.zero		948


//--------------------- .nv.constant0._Z9cuda_gemmIiLi128ELi1ELi1ELi32ELi4ELi4ELi64ELi0ELi0EEviiiPT_S1_S1_iii --------------------------
	.section	.nv.constant0._Z9cuda_gemmIiLi128ELi1ELi1ELi32ELi4ELi4ELi64ELi0ELi0EEviiiPT_S1_S1_iii,"a",@progbits
	.sectionflags	@""
	.align	4
.nv.constant0._Z9cuda_gemmIiLi128ELi1ELi1ELi32ELi4ELi4ELi64ELi0ELi0EEviiiPT_S1_S1_iii:
	.zero		948


//--------------------- .nv.constant0._Z9cuda_gemmIiLi128ELi1ELi1ELi32ELi2ELi2ELi64ELi1ELi1EEviiiPT_S1_S1_iii --------------------------
	.section	.nv.constant0._Z9cuda_gemmIiLi128ELi1ELi1ELi32ELi2ELi2ELi64ELi1ELi1EEviiiPT_S1_S1_iii,"a",@progbits
	.sectionflags	@""
	.align	4
.nv.constant0._Z9cuda_gemmIiLi128ELi1ELi1ELi32ELi2ELi2ELi64ELi1ELi1EEviiiPT_S1_S1_iii:
	.zero		948


//--------------------- .nv.constant0._Z9cuda_gemmIiLi128ELi1ELi1ELi32ELi2ELi2ELi64ELi1ELi0EEviiiPT_S1_S1_iii --------------------------
	.section	.nv.constant0._Z9cuda_gemmIiLi128ELi1ELi1ELi32ELi2ELi2ELi64ELi1ELi0EEviiiPT_S1_S1_iii,"a",@progbits
	.sectionflags	@""
	.align	4
.nv.constant0._Z9cuda_gemmIiLi128ELi1ELi1ELi32ELi2ELi2ELi64ELi1ELi0EEviiiPT_S1_S1_iii:
	.zero		948


//--------------------- .nv.constant0._Z9cuda_gemmIiLi128ELi1ELi1ELi32ELi2ELi2ELi64ELi0ELi1EEviiiPT_S1_S1_iii --------------------------
	.section	.nv.constant0._Z9cuda_gemmIiLi128ELi1ELi1ELi32ELi2ELi2ELi64ELi0ELi1EEviiiPT_S1_S1_iii,"a",@progbits
	.sectionflags	@""
	.align	4
.nv.constant0._Z9cuda_gemmIiLi128ELi1ELi1ELi32ELi2ELi2ELi64ELi0ELi1EEviiiPT_S1_S1_iii:
	.zero		948


//--------------------- .nv.constant0._Z9cuda_gemmIiLi128ELi1ELi1ELi32ELi2ELi2ELi64ELi0ELi0EEviiiPT_S1_S1_iii --------------------------
	.section	.nv.constant0._Z9cuda_gemmIiLi128ELi1ELi1ELi32ELi2ELi2ELi64ELi0ELi0EEviiiPT_S1_S1_iii,"a",@progbits
	.sectionflags	@""
	.align	4
.nv.constant0._Z9cuda_gemmIiLi128ELi1ELi1ELi32ELi2ELi2ELi64ELi0ELi0EEviiiPT_S1_S1_iii:
	.zero		948


//--------------------- .nv.constant0._Z9cuda_gemmIiLi128ELi1ELi1ELi16ELi128ELi128ELi64ELi1ELi1EEviiiPT_S1_S1_iii --------------------------
	.section	.nv.constant0._Z9cuda_gemmIiLi128ELi1ELi1ELi16ELi128ELi128ELi64ELi1ELi1EEviiiPT_S1_S1_iii,"a",@progbits
	.sectionflags	@""
	.align	4
.nv.constant0._Z9cuda_gemmIiLi128ELi1ELi1ELi16ELi128ELi128ELi64ELi1ELi1EEviiiPT_S1_S1_iii:
	.zero		948


//--------------------- .nv.constant0._Z9cuda_gemmIiLi128ELi1ELi1ELi16ELi128ELi128ELi64ELi1ELi0EEviiiPT_S1_S1_iii --------------------------
	.section	.nv.constant0._Z9cuda_gemmIiLi128ELi1ELi1ELi16ELi128ELi128ELi64ELi1ELi0EEviiiPT_S1_S1_iii,"a",@progbits
	.sectionflags	@""
	.align	4
.nv.constant0._Z9cuda_gemmIiLi128ELi1ELi1ELi16ELi128ELi128ELi64ELi1ELi0EEviiiPT_S1_S1_iii:
	.zero		948


//--------------------- .nv.constant0._Z9cuda_gemmIiLi128ELi1ELi1ELi16ELi128ELi128ELi64ELi0ELi1EEviiiPT_S1_S1_iii --------------------------
	.section	.nv.constant0._Z9cuda_gemmIiLi128ELi1ELi1ELi16ELi128ELi128ELi64ELi0ELi1EEviiiPT_S1_S1_iii,"a",@progbits
	.sectionflags	@""
	.align	4
.nv.constant0._Z9cuda_gemmIiLi128ELi1ELi1ELi16ELi128ELi128ELi64ELi0ELi1EEviiiPT_S1_S1_iii:
	.zero		948


//--------------------- .nv.constant0._Z9cuda_gemmIiLi128ELi1ELi1ELi16ELi128ELi128ELi64ELi0ELi0EEviiiPT_S1_S1_iii --------------------------
	.section	.nv.constant0._Z9cuda_gemmIiLi128ELi1ELi1ELi16ELi128ELi128ELi64ELi0ELi0EEviiiPT_S1_S1_iii,"a",@progbits
	.sectionflags	@""
	.align	4
.nv.constant0._Z9cuda_gemmIiLi128ELi1ELi1ELi16ELi128ELi128ELi64ELi0ELi0EEviiiPT_S1_S1_iii:
	.zero		948


//--------------------- .nv.constant0._Z9cuda_gemmIiLi128ELi1ELi1ELi16ELi64ELi64ELi64ELi1ELi1EEviiiPT_S1_S1_iii --------------------------
	.section	.nv.constant0._Z9cuda_gemmIiLi128ELi1ELi1ELi16ELi64ELi64ELi64ELi1ELi1EEviiiPT_S1_S1_iii,"a",@progbits
	.sectionflags	@""
	.align	4
.nv.constant0._Z9cuda_gemmIiLi128ELi1ELi1ELi16ELi64ELi64ELi64ELi1ELi1EEviiiPT_S1_S1_iii:
	.zero		948


//--------------------- .nv.constant0._Z9cuda_gemmIiLi128ELi1ELi1ELi16ELi64ELi64ELi64ELi1ELi0EEviiiPT_S1_S1_iii --------------------------
	.section	.nv.constant0._Z9cuda_gemmIiLi128ELi1ELi1ELi16ELi64ELi64ELi64ELi1ELi0EEviiiPT_S1_S1_iii,"a",@progbits
	.sectionflags	@""
	.align	4
.nv.constant0._Z9cuda_gemmIiLi128ELi1ELi1ELi16ELi64ELi64ELi64ELi1ELi0EEviiiPT_S1_S1_iii:
	.zero		948


//--------------------- .nv.constant0._Z9cuda_gemmIiLi128ELi1ELi1ELi16ELi64ELi64ELi64ELi0ELi1EEviiiPT_S1_S1_iii --------------------------
	.section	.nv.constant0._Z9cuda_gemmIiLi128ELi1ELi1ELi16ELi64ELi64ELi64ELi0ELi1EEviiiPT_S1_S1_iii,"a",@progbits
	.sectionflags	@""
	.align	4
.nv.constant0._Z9cuda_gemmIiLi128ELi1ELi1ELi16ELi64ELi64ELi64ELi0ELi1EEviiiPT_S1_S1_iii:
	.zero		948


//--------------------- .nv.constant0._Z9cuda_gemmIiLi128ELi1ELi1ELi16ELi64ELi64ELi64ELi0ELi0EEviiiPT_S1_S1_iii --------------------------
	.section	.nv.constant0._Z9cuda_gemmIiLi128ELi1ELi1ELi16ELi64ELi64ELi64ELi0ELi0EEviiiPT_S1_S1_iii,"a",@progbits
	.sectionflags	@""
	.align	4
.nv.constant0._Z9cuda_gemmIiLi128ELi1ELi1ELi16ELi64ELi64ELi64ELi0ELi0EEviiiPT_S1_S1_iii:
	.zero		948


//--------------------- .nv.constant0._Z9cuda_gemmIiLi128ELi1ELi1ELi16ELi32ELi32ELi64ELi1ELi1EEviiiPT_S1_S1_iii --------------------------
	.section	.nv.constant0._Z9cuda_gemmIiLi128ELi1ELi1ELi16ELi32ELi32ELi64ELi1ELi1EEviiiPT_S1_S1_iii,"a",@progbits
	.sectionflags	@""
	.align	4
.nv.constant0._Z9cuda_gemmIiLi128ELi1ELi1ELi16ELi32ELi32ELi64ELi1ELi1EEviiiPT_S1_S1_iii:
	.zero		948


//--------------------- .nv.constant0._Z9cuda_gemmIiLi128ELi1ELi1ELi16ELi32ELi32ELi64ELi1ELi0EEviiiPT_S1_S1_iii --------------------------
	.section	.nv.constant0._Z9cuda_gemmIiLi128ELi1ELi1ELi16ELi32ELi32ELi64ELi1ELi0EEviiiPT_S1_S1_iii,"a",@progbits
	.sectionflags	@""
	.align	4
.nv.constant0._Z9cuda_gemmIiLi128ELi1ELi1ELi16ELi32ELi32ELi64ELi1ELi0EEviiiPT_S1_S1_iii:
	.zero		948


//--------------------- .nv.constant0._Z9cuda_gemmIiLi128ELi1ELi1ELi16ELi32ELi32ELi64ELi0ELi1EEviiiPT_S1_S1_iii --------------------------
	.section	.nv.constant0._Z9cuda_gemmIiLi128ELi1ELi1ELi16ELi32ELi32ELi64ELi0ELi1EEviiiPT_S1_S1_iii,"a",@progbits
	.sectionflags	@""
	.align	4
.nv.constant0._Z9cuda_gemmIiLi128ELi1ELi1ELi16ELi32ELi32ELi64ELi0ELi1EEviiiPT_S1_S1_iii:
	.zero		948


//--------------------- .nv.constant0._Z9cuda_gemmIiLi128ELi1ELi1ELi16ELi32ELi32ELi64ELi0ELi0EEviiiPT_S1_S1_iii --------------------------
	.section	.nv.constant0._Z9cuda_gemmIiLi128ELi1ELi1ELi16ELi32ELi32ELi64ELi0ELi0EEviiiPT_S1_S1_iii,"a",@progbits
	.sectionflags	@""
	.align	4
.nv.constant0._Z9cuda_gemmIiLi128ELi1ELi1ELi16ELi32ELi32ELi64ELi0ELi0EEviiiPT_S1_S1_iii:
	.zero		948


//--------------------- .nv.constant0._Z9cuda_gemmIiLi128ELi1ELi1ELi16ELi16ELi16ELi64ELi1ELi1EEviiiPT_S1_S1_iii --------------------------
	.section	.nv.constant0._Z9cuda_gemmIiLi128ELi1ELi1ELi16ELi16ELi16ELi64ELi1ELi1EEviiiPT_S1_S1_iii,"a",@progbits
	.sectionflags	@""
	.align	4
.nv.constant0._Z9cuda_gemmIiLi128ELi1ELi1ELi16ELi16ELi16ELi64ELi1ELi1EEviiiPT_S1_S1_iii:
	.zero		948


//--------------------- .nv.constant0._Z9cuda_gemmIiLi128ELi1ELi1ELi16ELi16ELi16ELi64ELi1ELi0EEviiiPT_S1_S1_iii --------------------------
	.section	.nv.constant0._Z9cuda_gemmIiLi128ELi1ELi1ELi16ELi16ELi16ELi64ELi1ELi0EEviiiPT_S1_S1_iii,"a",@progbits
	.sectionflags	@""
	.align	4
.nv.constant0._Z9cuda_gemmIiLi128ELi1ELi1ELi16ELi16ELi16ELi64ELi1ELi0EEviiiPT_S1_S1_iii:
	.zero		948


//--------------------- .nv.constant0._Z9cuda_gemmIiLi128ELi1ELi1ELi16ELi16ELi16ELi64ELi0ELi1EEviiiPT_S1_S1_iii --------------------------
	.section	.nv.constant0._Z9cuda_gemmIiLi128ELi1ELi1ELi16ELi16ELi16ELi64ELi0ELi1EEviiiPT_S1_S1_iii,"a",@progbits
	.sectionflags	@""
	.align	4
.nv.constant0._Z9cuda_gemmIiLi128ELi1ELi1ELi16ELi16ELi16ELi64ELi0ELi1EEviiiPT_S1_S1_iii:
	.zero		948


//--------------------- .nv.constant0._Z9cuda_gemmIiLi128ELi1ELi1ELi16ELi16ELi16ELi64ELi0ELi0EEviiiPT_S1_S1_iii --------------------------
	.section	.nv.constant0._Z9cuda_gemmIiLi128ELi1ELi1ELi16ELi16ELi16ELi64ELi0ELi0EEviiiPT_S1_S1_iii,"a",@progbits
	.sectionflags	@""
	.align	4
.nv.constant0._Z9cuda_gemmIiLi128ELi1ELi1ELi16ELi16ELi16ELi64ELi0ELi0EEviiiPT_S1_S1_iii:
	.zero		948


//--------------------- .nv.constant0._Z9cuda_gemmIiLi128ELi1ELi1ELi16ELi8ELi8ELi64ELi1ELi1EEviiiPT_S1_S1_iii --------------------------
	.section	.nv.constant0._Z9cuda_gemmIiLi128ELi1ELi1ELi16ELi8ELi8ELi64ELi1ELi1EEviiiPT_S1_S1_iii,"a",@progbits
	.sectionflags	@""
	.align	4
.nv.constant0._Z9cuda_gemmIiLi128ELi1ELi1ELi16ELi8ELi8ELi64ELi1ELi1EEviiiPT_S1_S1_iii:
	.zero		948


//--------------------- .nv.constant0._Z9cuda_gemmIiLi128ELi1ELi1ELi16ELi8ELi8ELi64ELi1ELi0EEviiiPT_S1_S1_iii --------------------------
	.section	.nv.constant0._Z9cuda_gemmIiLi128ELi1ELi1ELi16ELi8ELi8ELi64ELi1ELi0EEviiiPT_S1_S1_iii,"a",@progbits
	.sectionflags	@""
	.align	4
.nv.constant0._Z9cuda_gemmIiLi128ELi1ELi1ELi16ELi8ELi8ELi64ELi1ELi0EEviiiPT_S1_S1_iii:
	.zero		948


//--------------------- .nv.constant0._Z9cuda_gemmIiLi128ELi1ELi1ELi16ELi8ELi8ELi64ELi0ELi1EEviiiPT_S1_S1_iii --------------------------
	.section	.nv.constant0._Z9cuda_gemmIiLi128ELi1ELi1ELi16ELi8ELi8ELi64ELi0ELi1EEviiiPT_S1_S1_iii,"a",@progbits
	.sectionflags	@""
	.align	4
.nv.constant0._Z9cuda_gemmIiLi128ELi1ELi1ELi16ELi8ELi8ELi64ELi0ELi1EEviiiPT_S1_S1_iii:
	.zero		948


//--------------------- .nv.constant0._Z9cuda_gemmIiLi128ELi1ELi1ELi16ELi8ELi8ELi64ELi0ELi0EEviiiPT_S1_S1_iii --------------------------
	.section	.nv.constant0._Z9cuda_gemmIiLi128ELi1ELi1ELi16ELi8ELi8ELi64ELi0ELi0EEviiiPT_S1_S1_iii,"a",@progbits
	.sectionflags	@""
	.align	4
.nv.constant0._Z9cuda_gemmIiLi128ELi1ELi1ELi16ELi8ELi8ELi64ELi0ELi0EEviiiPT_S1_S1_iii:
	.zero		948


//--------------------- .nv.constant0._Z9cuda_gemmIiLi128ELi1ELi1ELi16ELi4ELi4ELi64ELi1ELi1EEviiiPT_S1_S1_iii --------------------------
	.section	.nv.constant0._Z9cuda_gemmIiLi128ELi1ELi1ELi16ELi4ELi4ELi64ELi1ELi1EEviiiPT_S1_S1_iii,"a",@progbits
	.sectionflags	@""
	.align	4
.nv.constant0._Z9cuda_gemmIiLi128ELi1ELi1ELi16ELi4ELi4ELi64ELi1ELi1EEviiiPT_S1_S1_iii:
	.zero		948


//--------------------- .nv.constant0._Z9cuda_gemmIiLi128ELi1ELi1ELi16ELi4ELi4ELi64ELi1ELi0EEviiiPT_S1_S1_iii --------------------------
	.section	.nv.constant0._Z9cuda_gemmIiLi128ELi1ELi1ELi16ELi4ELi4ELi64ELi1ELi0EEviiiPT_S1_S1_iii,"a",@progbits
	.sectionflags	@""
	.align	4
.nv.constant0._Z9cuda_gemmIiLi128ELi1ELi1ELi16ELi4ELi4ELi64ELi1ELi0EEviiiPT_S1_S1_iii:
	.zero		948


//--------------------- .nv.constant0._Z9cuda_gemmIiLi128ELi1ELi1ELi16ELi4ELi4ELi64ELi0ELi1EEviiiPT_S1_S1_iii --------------------------
	.section	.nv.constant0._Z9cuda_gemmIiLi128ELi1ELi1ELi16ELi4ELi4ELi64ELi0ELi1EEviiiPT_S1_S1_iii,"a",@progbits
	.sectionflags	@""
	.align	4
.nv.constant0._Z9cuda_gemmIiLi128ELi1ELi1ELi16ELi4ELi4ELi64ELi0ELi1EEviiiPT_S1_S1_iii:
	.zero		948


//--------------------- .nv.constant0._Z9cuda_gemmIiLi128ELi1ELi1ELi16ELi4ELi4ELi64ELi0ELi0EEviiiPT_S1_S1_iii --------------------------
	.section	.nv.constant0._Z9cuda_gemmIiLi128ELi1ELi1ELi16ELi4ELi4ELi64ELi0ELi0EEviiiPT_S1_S1_iii,"a",@progbits
	.sectionflags	@""
	.align	4
.nv.constant0._Z9cuda_gemmIiLi128ELi1ELi1ELi16ELi4ELi4ELi64ELi0ELi0EEviiiPT_S1_S1_iii:
	.zero		948


//--------------------- .nv.constant0._Z9cuda_gemmIiLi128ELi1ELi1ELi16ELi2ELi2ELi64ELi1ELi1EEviiiPT_S1_S1_iii --------------------------
	.section	.nv.constant0._Z9cuda_gemmIiLi128ELi1ELi1ELi16ELi2ELi2ELi64ELi1ELi1EEviiiPT_S1_S1_iii,"a",@progbits
	.sectionflags	@""
	.align	4
.nv.constant0._Z9cuda_gemmIiLi128ELi1ELi1ELi16ELi2ELi2ELi64ELi1ELi1EEviiiPT_S1_S1_iii:
	.zero		948


//--------------------- .nv.constant0._Z9cuda_gemmIiLi128ELi1ELi1ELi16ELi2ELi2ELi64ELi1ELi0EEviiiPT_S1_S1_iii --------------------------
	.section	.nv.constant0._Z9cuda_gemmIiLi128ELi1ELi1ELi16ELi2ELi2ELi64ELi1ELi0EEviiiPT_S1_S1_iii,"a",@progbits
	.sectionflags	@""
	.align	4
.nv.constant0._Z9cuda_gemmIiLi128ELi1ELi1ELi16ELi2ELi2ELi64ELi1ELi0EEviiiPT_S1_S1_iii:
	.zero		948


//--------------------- .nv.constant0._Z9cuda_gemmIiLi128ELi1ELi1ELi16ELi2ELi2ELi64ELi0ELi1EEviiiPT_S1_S1_iii --------------------------
	.section	.nv.constant0._Z9cuda_gemmIiLi128ELi1ELi1ELi16ELi2ELi2ELi64ELi0ELi1EEviiiPT_S1_S1_iii,"a",@progbits
	.sectionflags	@""
	.align	4
.nv.constant0._Z9cuda_gemmIiLi128ELi1ELi1ELi16ELi2ELi2ELi64ELi0ELi1EEviiiPT_S1_S1_iii:
	.zero		948


//--------------------- .nv.constant0._Z9cuda_gemmIiLi128ELi1ELi1ELi16ELi2ELi2ELi64ELi0ELi0EEviiiPT_S1_S1_iii --------------------------
	.section	.nv.constant0._Z9cuda_gemmIiLi128ELi1ELi1ELi16ELi2ELi2ELi64ELi0ELi0EEviiiPT_S1_S1_iii,"a",@progbits
	.sectionflags	@""
	.align	4
.nv.constant0._Z9cuda_gemmIiLi128ELi1ELi1ELi16ELi2ELi2ELi64ELi0ELi0EEviiiPT_S1_S1_iii:
	.zero		948


//--------------------- SYMBOLS --------------------------

	.type		.nv.reservedSmem.offset0,@object
	.size		.nv.reservedSmem.offset0,0x4
	.type		.nv.reservedSmem.cap,@object
	.size		.nv.reservedSmem.cap,0x4
